	.target	sm_103a

	.elftype	@"ET_EXEC"


//--------------------- .note.nv.tkinfo           --------------------------
	.section	.note.nv.tkinfo,"",@"SHT_NOTE"
	.sectionflags	@"SHF_NOTE_NV_TKINFO"
	.tkinfo
        /*0018*/ 	.word	0x00000002
        /*0030*/ 	.string	""
        /*0030*/ 	.string	"ptxas"
        /*0030*/ 	.string	"Cuda compilation tools, release 13.0, V13.0.88"
        /*0030*/ 	.string	"Build cuda_13.0.r13.0/compiler.36424714_0"
        /*0030*/ 	.string	"-arch sm_103a -m 64 "



//--------------------- .note.nv.cuinfo           --------------------------
	.section	.note.nv.cuinfo,"",@"SHT_NOTE"
	.sectionflags	@"SHF_NOTE_NV_CUINFO"
        /*0018*/ 	.short	0x0002
        /*001a*/ 	.short	0x0067
        /*001c*/ 	.short	0x0082
	.zero		2


//--------------------- .nv.info                  --------------------------
	.section	.nv.info,"",@"SHT_CUDA_INFO"
	.align	4


	//----- nvinfo : EIATTR_REGCOUNT
	.align		4
        /*0000*/ 	.byte	0x04, 0x2f
        /*0002*/ 	.short	(.L_10 - .L_9)
	.align		4
.L_9:
        /*0004*/ 	.word	index@(_ZN10layer_norm13ln_fwd_kernelINS_13Kernel_traitsIfffffjLj2560ELj1ELj4ELj1ELj16ENS_18Kernel_traits_baseILj2560EfffffjLj128EEEEELb1ELb1ELb1ELb1EEEvNS_9FwdParamsE)
        /*0008*/ 	.word	0x000000ff


	//----- nvinfo : EIATTR_FRAME_SIZE
	.align		4
.L_10:
        /*000c*/ 	.byte	0x04, 0x11
        /*000e*/ 	.short	(.L_12 - .L_11)
	.align		4
.L_11:
        /*0010*/ 	.word	index@(_ZN10layer_norm13ln_fwd_kernelINS_13Kernel_traitsIfffffjLj2560ELj1ELj4ELj1ELj16ENS_18Kernel_traits_baseILj2560EfffffjLj128EEEEELb1ELb1ELb1ELb1EEEvNS_9FwdParamsE)
        /*0014*/ 	.word	0x000001a0


	//----- nvinfo : EIATTR_REGCOUNT
	.align		4
.L_12:
        /*0018*/ 	.byte	0x04, 0x2f
        /*001a*/ 	.short	(.L_14 - .L_13)
	.align		4
.L_13:
        /*001c*/ 	.word	index@(_ZN10layer_norm13ln_fwd_kernelINS_13Kernel_traitsIfffffjLj2560ELj1ELj4ELj1ELj16ENS_18Kernel_traits_baseILj2560EfffffjLj128EEEEELb1ELb1ELb1ELb0EEEvNS_9FwdParamsE)
        /*0020*/ 	.word	0x000000ff


	//----- nvinfo : EIATTR_FRAME_SIZE
	.align		4
.L_14:
        /*0024*/ 	.byte	0x04, 0x11
        /*0026*/ 	.short	(.L_16 - .L_15)
	.align		4
.L_15:
        /*0028*/ 	.word	index@(_ZN10layer_norm13ln_fwd_kernelINS_13Kernel_traitsIfffffjLj2560ELj1ELj4ELj1ELj16ENS_18Kernel_traits_baseILj2560EfffffjLj128EEEEELb1ELb1ELb1ELb0EEEvNS_9FwdParamsE)
        /*002c*/ 	.word	0x000001c0


	//----- nvinfo : EIATTR_REGCOUNT
	.align		4
.L_16:
        /*0030*/ 	.byte	0x04, 0x2f
        /*0032*/ 	.short	(.L_18 - .L_17)
	.align		4
.L_17:
        /*0034*/ 	.word	index@(_ZN10layer_norm13ln_fwd_kernelINS_13Kernel_traitsIfffffjLj2560ELj1ELj4ELj1ELj16ENS_18Kernel_traits_baseILj2560EfffffjLj128EEEEELb1ELb1ELb0ELb1EEEvNS_9FwdParamsE)
        /*0038*/ 	.word	0x000000ff


	//----- nvinfo : EIATTR_FRAME_SIZE
	.align		4
.L_18:
        /*003c*/ 	.byte	0x04, 0x11
        /*003e*/ 	.short	(.L_20 - .L_19)
	.align		4
.L_19:
        /*0040*/ 	.word	index@(_ZN10layer_norm13ln_fwd_kernelINS_13Kernel_traitsIfffffjLj2560ELj1ELj4ELj1ELj16ENS_18Kernel_traits_baseILj2560EfffffjLj128EEEEELb1ELb1ELb0ELb1EEEvNS_9FwdParamsE)
        /*0044*/ 	.word	0x000001d8


	//----- nvinfo : EIATTR_REGCOUNT
	.align		4
.L_20:
        /*0048*/ 	.byte	0x04, 0x2f
        /*004a*/ 	.short	(.L_22 - .L_21)
	.align		4
.L_21:
        /*004c*/ 	.word	index@(_ZN10layer_norm13ln_fwd_kernelINS_13Kernel_traitsIfffffjLj2560ELj1ELj4ELj1ELj16ENS_18Kernel_traits_baseILj2560EfffffjLj128EEEEELb1ELb1ELb0ELb0EEEvNS_9FwdParamsE)
        /*0050*/ 	.word	0x000000ff


	//----- nvinfo : EIATTR_FRAME_SIZE
	.align		4
.L_22:
        /*0054*/ 	.byte	0x04, 0x11
        /*0056*/ 	.short	(.L_24 - .L_23)
	.align		4
.L_23:
        /*0058*/ 	.word	index@(_ZN10layer_norm13ln_fwd_kernelINS_13Kernel_traitsIfffffjLj2560ELj1ELj4ELj1ELj16ENS_18Kernel_traits_baseILj2560EfffffjLj128EEEEELb1ELb1ELb0ELb0EEEvNS_9FwdParamsE)
        /*005c*/ 	.word	0x00000198


	//----- nvinfo : EIATTR_REGCOUNT
	.align		4
.L_24:
        /*0060*/ 	.byte	0x04, 0x2f
        /*0062*/ 	.short	(.L_26 - .L_25)
	.align		4
.L_25:
        /*0064*/ 	.word	index@(_ZN10layer_norm13ln_fwd_kernelINS_13Kernel_traitsIfffffjLj2560ELj1ELj4ELj1ELj16ENS_18Kernel_traits_baseILj2560EfffffjLj128EEEEELb1ELb0ELb1ELb1EEEvNS_9FwdParamsE)
        /*0068*/ 	.word	0x000000fe


	//----- nvinfo : EIATTR_FRAME_SIZE
	.align		4
.L_26:
        /*006c*/ 	.byte	0x04, 0x11
        /*006e*/ 	.short	(.L_28 - .L_27)
	.align		4
.L_27:
        /*0070*/ 	.word	index@(_ZN10layer_norm13ln_fwd_kernelINS_13Kernel_traitsIfffffjLj2560ELj1ELj4ELj1ELj16ENS_18Kernel_traits_baseILj2560EfffffjLj128EEEEELb1ELb0ELb1ELb1EEEvNS_9FwdParamsE)
        /*0074*/ 	.word	0x00000090


	//----- nvinfo : EIATTR_REGCOUNT
	.align		4
.L_28:
        /*0078*/ 	.byte	0x04, 0x2f
        /*007a*/ 	.short	(.L_30 - .L_29)
	.align		4
.L_29:
        /*007c*/ 	.word	index@(_ZN10layer_norm13ln_fwd_kernelINS_13Kernel_traitsIfffffjLj2560ELj1ELj4ELj1ELj16ENS_18Kernel_traits_baseILj2560EfffffjLj128EEEEELb1ELb0ELb1ELb0EEEvNS_9FwdParamsE)
        /*0080*/ 	.word	0x000000ff


	//----- nvinfo : EIATTR_FRAME_SIZE
	.align		4
.L_30:
        /*0084*/ 	.byte	0x04, 0x11
        /*0086*/ 	.short	(.L_32 - .L_31)
	.align		4
.L_31:
        /*0088*/ 	.word	index@(_ZN10layer_norm13ln_fwd_kernelINS_13Kernel_traitsIfffffjLj2560ELj1ELj4ELj1ELj16ENS_18Kernel_traits_baseILj2560EfffffjLj128EEEEELb1ELb0ELb1ELb0EEEvNS_9FwdParamsE)
        /*008c*/ 	.word	0x00000060


	//----- nvinfo : EIATTR_REGCOUNT
	.align		4
.L_32:
        /*0090*/ 	.byte	0x04, 0x2f
        /*0092*/ 	.short	(.L_34 - .L_33)
	.align		4
.L_33:
        /*0094*/ 	.word	index@(_ZN10layer_norm13ln_fwd_kernelINS_13Kernel_traitsIfffffjLj2560ELj1ELj4ELj1ELj16ENS_18Kernel_traits_baseILj2560EfffffjLj128EEEEELb1ELb0ELb0ELb1EEEvNS_9FwdParamsE)
        /*0098*/ 	.word	0x000000fe


	//----- nvinfo : EIATTR_FRAME_SIZE
	.align		4
.L_34:
        /*009c*/ 	.byte	0x04, 0x11
        /*009e*/ 	.short	(.L_36 - .L_35)
	.align		4
.L_35:
        /*00a0*/ 	.word	index@(_ZN10layer_norm13ln_fwd_kernelINS_13Kernel_traitsIfffffjLj2560ELj1ELj4ELj1ELj16ENS_18Kernel_traits_baseILj2560EfffffjLj128EEEEELb1ELb0ELb0ELb1EEEvNS_9FwdParamsE)
        /*00a4*/ 	.word	0x000000e0


	//----- nvinfo : EIATTR_REGCOUNT
	.align		4
.L_36:
        /*00a8*/ 	.byte	0x04, 0x2f
        /*00aa*/ 	.short	(.L_38 - .L_37)
	.align		4
.L_37:
        /*00ac*/ 	.word	index@(_ZN10layer_norm13ln_fwd_kernelINS_13Kernel_traitsIfffffjLj2560ELj1ELj4ELj1ELj16ENS_18Kernel_traits_baseILj2560EfffffjLj128EEEEELb1ELb0ELb0ELb0EEEvNS_9FwdParamsE)
        /*00b0*/ 	.word	0x000000fe


	//----- nvinfo : EIATTR_FRAME_SIZE
	.align		4
.L_38:
        /*00b4*/ 	.byte	0x04, 0x11
        /*00b6*/ 	.short	(.L_40 - .L_39)
	.align		4
.L_39:
        /*00b8*/ 	.word	index@(_ZN10layer_norm13ln_fwd_kernelINS_13Kernel_traitsIfffffjLj2560ELj1ELj4ELj1ELj16ENS_18Kernel_traits_baseILj2560EfffffjLj128EEEEELb1ELb0ELb0ELb0EEEvNS_9FwdParamsE)
        /*00bc*/ 	.word	0x00000040


	//----- nvinfo : EIATTR_REGCOUNT
	.align		4
.L_40:
        /*00c0*/ 	.byte	0x04, 0x2f
        /*00c2*/ 	.short	(.L_42 - .L_41)
	.align		4
.L_41:
        /*00c4*/ 	.word	index@(_ZN10layer_norm13ln_fwd_kernelINS_13Kernel_traitsIfffffjLj2560ELj1ELj4ELj1ELj16ENS_18Kernel_traits_baseILj2560EfffffjLj128EEEEELb0ELb1ELb1ELb1EEEvNS_9FwdParamsE)
        /*00c8*/ 	.word	0x000000ff


	//----- nvinfo : EIATTR_FRAME_SIZE
	.align		4
.L_42:
        /*00cc*/ 	.byte	0x04, 0x11
        /*00ce*/ 	.short	(.L_44 - .L_43)
	.align		4
.L_43:
        /*00d0*/ 	.word	index@(_ZN10layer_norm13ln_fwd_kernelINS_13Kernel_traitsIfffffjLj2560ELj1ELj4ELj1ELj16ENS_18Kernel_traits_baseILj2560EfffffjLj128EEEEELb0ELb1ELb1ELb1EEEvNS_9FwdParamsE)
        /*00d4*/ 	.word	0x00000168


	//----- nvinfo : EIATTR_REGCOUNT
	.align		4
.L_44:
        /*00d8*/ 	.byte	0x04, 0x2f
        /*00da*/ 	.short	(.L_46 - .L_45)
	.align		4
.L_45:
        /*00dc*/ 	.word	index@(_ZN10layer_norm13ln_fwd_kernelINS_13Kernel_traitsIfffffjLj2560ELj1ELj4ELj1ELj16ENS_18Kernel_traits_baseILj2560EfffffjLj128EEEEELb0ELb1ELb1ELb0EEEvNS_9FwdParamsE)
        /*00e0*/ 	.word	0x000000ff


	//----- nvinfo : EIATTR_FRAME_SIZE
	.align		4
.L_46:
        /*00e4*/ 	.byte	0x04, 0x11
        /*00e6*/ 	.short	(.L_48 - .L_47)
	.align		4
.L_47:
        /*00e8*/ 	.word	index@(_ZN10layer_norm13ln_fwd_kernelINS_13Kernel_traitsIfffffjLj2560ELj1ELj4ELj1ELj16ENS_18Kernel_traits_baseILj2560EfffffjLj128EEEEELb0ELb1ELb1ELb0EEEvNS_9FwdParamsE)
        /*00ec*/ 	.word	0x00000188


	//----- nvinfo : EIATTR_REGCOUNT
	.align		4
.L_48:
        /*00f0*/ 	.byte	0x04, 0x2f
        /*00f2*/ 	.short	(.L_50 - .L_49)
	.align		4
.L_49:
        /*00f4*/ 	.word	index@(_ZN10layer_norm13ln_fwd_kernelINS_13Kernel_traitsIfffffjLj2560ELj1ELj4ELj1ELj16ENS_18Kernel_traits_baseILj2560EfffffjLj128EEEEELb0ELb1ELb0ELb1EEEvNS_9FwdParamsE)
        /*00f8*/ 	.word	0x000000ff


	//----- nvinfo : EIATTR_FRAME_SIZE
	.align		4
.L_50:
        /*00fc*/ 	.byte	0x04, 0x11
        /*00fe*/ 	.short	(.L_52 - .L_51)
	.align		4
.L_51:
        /*0100*/ 	.word	index@(_ZN10layer_norm13ln_fwd_kernelINS_13Kernel_traitsIfffffjLj2560ELj1ELj4ELj1ELj16ENS_18Kernel_traits_baseILj2560EfffffjLj128EEEEELb0ELb1ELb0ELb1EEEvNS_9FwdParamsE)
        /*0104*/ 	.word	0x000001a8


	//----- nvinfo : EIATTR_REGCOUNT
	.align		4
.L_52:
        /*0108*/ 	.byte	0x04, 0x2f
        /*010a*/ 	.short	(.L_54 - .L_53)
	.align		4
.L_53:
        /*010c*/ 	.word	index@(_ZN10layer_norm13ln_fwd_kernelINS_13Kernel_traitsIfffffjLj2560ELj1ELj4ELj1ELj16ENS_18Kernel_traits_baseILj2560EfffffjLj128EEEEELb0ELb1ELb0ELb0EEEvNS_9FwdParamsE)
        /*0110*/ 	.word	0x000000ff


	//----- nvinfo : EIATTR_FRAME_SIZE
	.align		4
.L_54:
        /*0114*/ 	.byte	0x04, 0x11
        /*0116*/ 	.short	(.L_56 - .L_55)
	.align		4
.L_55:
        /*0118*/ 	.word	index@(_ZN10layer_norm13ln_fwd_kernelINS_13Kernel_traitsIfffffjLj2560ELj1ELj4ELj1ELj16ENS_18Kernel_traits_baseILj2560EfffffjLj128EEEEELb0ELb1ELb0ELb0EEEvNS_9FwdParamsE)
        /*011c*/ 	.word	0x00000178


	//----- nvinfo : EIATTR_REGCOUNT
	.align		4
.L_56:
        /*0120*/ 	.byte	0x04, 0x2f
        /*0122*/ 	.short	(.L_58 - .L_57)
	.align		4
.L_57:
        /*0124*/ 	.word	index@(_ZN10layer_norm13ln_fwd_kernelINS_13Kernel_traitsIfffffjLj2560ELj1ELj4ELj1ELj16ENS_18Kernel_traits_baseILj2560EfffffjLj128EEEEELb0ELb0ELb1ELb1EEEvNS_9FwdParamsE)
        /*0128*/ 	.word	0x000000ff


	//----- nvinfo : EIATTR_FRAME_SIZE
	.align		4
.L_58:
        /*012c*/ 	.byte	0x04, 0x11
        /*012e*/ 	.short	(.L_60 - .L_59)
	.align		4
.L_59:
        /*0130*/ 	.word	index@(_ZN10layer_norm13ln_fwd_kernelINS_13Kernel_traitsIfffffjLj2560ELj1ELj4ELj1ELj16ENS_18Kernel_traits_baseILj2560EfffffjLj128EEEEELb0ELb0ELb1ELb1EEEvNS_9FwdParamsE)
        /*0134*/ 	.word	0x00000008


	//----- nvinfo : EIATTR_REGCOUNT
	.align		4
.L_60:
        /*0138*/ 	.byte	0x04, 0x2f
        /*013a*/ 	.short	(.L_62 - .L_61)
	.align		4
.L_61:
        /*013c*/ 	.word	index@(_ZN10layer_norm13ln_fwd_kernelINS_13Kernel_traitsIfffffjLj2560ELj1ELj4ELj1ELj16ENS_18Kernel_traits_baseILj2560EfffffjLj128EEEEELb0ELb0ELb1ELb0EEEvNS_9FwdParamsE)
        /*0140*/ 	.word	0x000000ff


	//----- nvinfo : EIATTR_FRAME_SIZE
	.align		4
.L_62:
        /*0144*/ 	.byte	0x04, 0x11
        /*0146*/ 	.short	(.L_64 - .L_63)
	.align		4
.L_63:
        /*0148*/ 	.word	index@(_ZN10layer_norm13ln_fwd_kernelINS_13Kernel_traitsIfffffjLj2560ELj1ELj4ELj1ELj16ENS_18Kernel_traits_baseILj2560EfffffjLj128EEEEELb0ELb0ELb1ELb0EEEvNS_9FwdParamsE)
        /*014c*/ 	.word	0x00000028


	//----- nvinfo : EIATTR_REGCOUNT
	.align		4
.L_64:
        /*0150*/ 	.byte	0x04, 0x2f
        /*0152*/ 	.short	(.L_66 - .L_65)
	.align		4
.L_65:
        /*0154*/ 	.word	index@(_ZN10layer_norm13ln_fwd_kernelINS_13Kernel_traitsIfffffjLj2560ELj1ELj4ELj1ELj16ENS_18Kernel_traits_baseILj2560EfffffjLj128EEEEELb0ELb0ELb0ELb1EEEvNS_9FwdParamsE)
        /*0158*/ 	.word	0x000000ff


	//----- nvinfo : EIATTR_FRAME_SIZE
	.align		4
.L_66:
        /*015c*/ 	.byte	0x04, 0x11
        /*015e*/ 	.short	(.L_68 - .L_67)
	.align		4
.L_67:
        /*0160*/ 	.word	index@(_ZN10layer_norm13ln_fwd_kernelINS_13Kernel_traitsIfffffjLj2560ELj1ELj4ELj1ELj16ENS_18Kernel_traits_baseILj2560EfffffjLj128EEEEELb0ELb0ELb0ELb1EEEvNS_9FwdParamsE)
        /*0164*/ 	.word	0x00000080


	//----- nvinfo : EIATTR_REGCOUNT
	.align		4
.L_68:
        /*0168*/ 	.byte	0x04, 0x2f
        /*016a*/ 	.short	(.L_70 - .L_69)
	.align		4
.L_69:
        /*016c*/ 	.word	index@(_ZN10layer_norm13ln_fwd_kernelINS_13Kernel_traitsIfffffjLj2560ELj1ELj4ELj1ELj16ENS_18Kernel_traits_baseILj2560EfffffjLj128EEEEELb0ELb0ELb0ELb0EEEvNS_9FwdParamsE)
        /*0170*/ 	.word	0x000000ff


	//----- nvinfo : EIATTR_FRAME_SIZE
	.align		4
.L_70:
        /*0174*/ 	.byte	0x04, 0x11
        /*0176*/ 	.short	(.L_72 - .L_71)
	.align		4
.L_71:
        /*0178*/ 	.word	index@(_ZN10layer_norm13ln_fwd_kernelINS_13Kernel_traitsIfffffjLj2560ELj1ELj4ELj1ELj16ENS_18Kernel_traits_baseILj2560EfffffjLj128EEEEELb0ELb0ELb0ELb0EEEvNS_9FwdParamsE)
        /*017c*/ 	.word	0x00000030


	//----- nvinfo : EIATTR_REGCOUNT
	.align		4
.L_72:
        /*0180*/ 	.byte	0x04, 0x2f
        /*0182*/ 	.short	(.L_74 - .L_73)
	.align		4
.L_73:
        /*0184*/ 	.word	index@(_ZN10layer_norm13ln_fwd_kernelINS_13Kernel_traitsI6__halfffffjLj2560ELj1ELj4ELj1ELj16ENS_18Kernel_traits_baseILj2560ES2_ffffjLj128EEEEELb1ELb1ELb1ELb1EEEvNS_9FwdParamsE)
        /*0188*/ 	.word	0x000000ff


	//----- nvinfo : EIATTR_FRAME_SIZE
	.align		4
.L_74:
        /*018c*/ 	.byte	0x04, 0x11
        /*018e*/ 	.short	(.L_76 - .L_75)
	.align		4
.L_75:
        /*0190*/ 	.word	index@(_ZN10layer_norm13ln_fwd_kernelINS_13Kernel_traitsI6__halfffffjLj2560ELj1ELj4ELj1ELj16ENS_18Kernel_traits_baseILj2560ES2_ffffjLj128EEEEELb1ELb1ELb1ELb1EEEvNS_9FwdParamsE)
        /*0194*/ 	.word	0x00000020


	//----- nvinfo : EIATTR_REGCOUNT
	.align		4
.L_76:
        /*0198*/ 	.byte	0x04, 0x2f
        /*019a*/ 	.short	(.L_78 - .L_77)
	.align		4
.L_77:
        /*019c*/ 	.word	index@(_ZN10layer_norm13ln_fwd_kernelINS_13Kernel_traitsI6__halfffffjLj2560ELj1ELj4ELj1ELj16ENS_18Kernel_traits_baseILj2560ES2_ffffjLj128EEEEELb1ELb1ELb1ELb0EEEvNS_9FwdParamsE)
        /*01a0*/ 	.word	0x000000ff


	//----- nvinfo : EIATTR_FRAME_SIZE
	.align		4
.L_78:
        /*01a4*/ 	.byte	0x04, 0x11
        /*01a6*/ 	.short	(.L_80 - .L_79)
	.align		4
.L_79:
        /*01a8*/ 	.word	index@(_ZN10layer_norm13ln_fwd_kernelINS_13Kernel_traitsI6__halfffffjLj2560ELj1ELj4ELj1ELj16ENS_18Kernel_traits_baseILj2560ES2_ffffjLj128EEEEELb1ELb1ELb1ELb0EEEvNS_9FwdParamsE)
        /*01ac*/ 	.word	0x00000020


	//----- nvinfo : EIATTR_REGCOUNT
	.align		4
.L_80:
        /*01b0*/ 	.byte	0x04, 0x2f
        /*01b2*/ 	.short	(.L_82 - .L_81)
	.align		4
.L_81:
        /*01b4*/ 	.word	index@(_ZN10layer_norm13ln_fwd_kernelINS_13Kernel_traitsI6__halfffffjLj2560ELj1ELj4ELj1ELj16ENS_18Kernel_traits_baseILj2560ES2_ffffjLj128EEEEELb1ELb1ELb0ELb1EEEvNS_9FwdParamsE)
        /*01b8*/ 	.word	0x000000ff


	//----- nvinfo : EIATTR_FRAME_SIZE
	.align		4
.L_82:
        /*01bc*/ 	.byte	0x04, 0x11
        /*01be*/ 	.short	(.L_84 - .L_83)
	.align		4
.L_83:
        /*01c0*/ 	.word	index@(_ZN10layer_norm13ln_fwd_kernelINS_13Kernel_traitsI6__halfffffjLj2560ELj1ELj4ELj1ELj16ENS_18Kernel_traits_baseILj2560ES2_ffffjLj128EEEEELb1ELb1ELb0ELb1EEEvNS_9FwdParamsE)
        /*01c4*/ 	.word	0x00000050


	//----- nvinfo : EIATTR_REGCOUNT
	.align		4
.L_84:
        /*01c8*/ 	.byte	0x04, 0x2f
        /*01ca*/ 	.short	(.L_86 - .L_85)
	.align		4
.L_85:
        /*01cc*/ 	.word	index@(_ZN10layer_norm13ln_fwd_kernelINS_13Kernel_traitsI6__halfffffjLj2560ELj1ELj4ELj1ELj16ENS_18Kernel_traits_baseILj2560ES2_ffffjLj128EEEEELb1ELb1ELb0ELb0EEEvNS_9FwdParamsE)
        /*01d0*/ 	.word	0x000000fe


	//----- nvinfo : EIATTR_FRAME_SIZE
	.align		4
.L_86:
        /*01d4*/ 	.byte	0x04, 0x11
        /*01d6*/ 	.short	(.L_88 - .L_87)
	.align		4
.L_87:
        /*01d8*/ 	.word	index@(_ZN10layer_norm13ln_fwd_kernelINS_13Kernel_traitsI6__halfffffjLj2560ELj1ELj4ELj1ELj16ENS_18Kernel_traits_baseILj2560ES2_ffffjLj128EEEEELb1ELb1ELb0ELb0EEEvNS_9FwdParamsE)
        /*01dc*/ 	.word	0x00000000


	//----- nvinfo : EIATTR_REGCOUNT
	.align		4
.L_88:
        /*01e0*/ 	.byte	0x04, 0x2f
        /*01e2*/ 	.short	(.L_90 - .L_89)
	.align		4
.L_89:
        /*01e4*/ 	.word	index@(_ZN10layer_norm13ln_fwd_kernelINS_13Kernel_traitsI6__halfffffjLj2560ELj1ELj4ELj1ELj16ENS_18Kernel_traits_baseILj2560ES2_ffffjLj128EEEEELb1ELb0ELb1ELb1EEEvNS_9FwdParamsE)
        /*01e8*/ 	.word	0x000000ec


	//----- nvinfo : EIATTR_FRAME_SIZE
	.align		4
.L_90:
        /*01ec*/ 	.byte	0x04, 0x11
        /*01ee*/ 	.short	(.L_92 - .L_91)
	.align		4
.L_91:
        /*01f0*/ 	.word	index@(_ZN10layer_norm13ln_fwd_kernelINS_13Kernel_traitsI6__halfffffjLj2560ELj1ELj4ELj1ELj16ENS_18Kernel_traits_baseILj2560ES2_ffffjLj128EEEEELb1ELb0ELb1ELb1EEEvNS_9FwdParamsE)
        /*01f4*/ 	.word	0x00000000


	//----- nvinfo : EIATTR_REGCOUNT
	.align		4
.L_92:
        /*01f8*/ 	.byte	0x04, 0x2f
        /*01fa*/ 	.short	(.L_94 - .L_93)
	.align		4
.L_93:
        /*01fc*/ 	.word	index@(_ZN10layer_norm13ln_fwd_kernelINS_13Kernel_traitsI6__halfffffjLj2560ELj1ELj4ELj1ELj16ENS_18Kernel_traits_baseILj2560ES2_ffffjLj128EEEEELb1ELb0ELb1ELb0EEEvNS_9FwdParamsE)
        /*0200*/ 	.word	0x000000e2


	//----- nvinfo : EIATTR_FRAME_SIZE
	.align		4
.L_94:
        /*0204*/ 	.byte	0x04, 0x11
        /*0206*/ 	.short	(.L_96 - .L_95)
	.align		4
.L_95:
        /*0208*/ 	.word	index@(_ZN10layer_norm13ln_fwd_kernelINS_13Kernel_traitsI6__halfffffjLj2560ELj1ELj4ELj1ELj16ENS_18Kernel_traits_baseILj2560ES2_ffffjLj128EEEEELb1ELb0ELb1ELb0EEEvNS_9FwdParamsE)
        /*020c*/ 	.word	0x00000000


	//----- nvinfo : EIATTR_REGCOUNT
	.align		4
.L_96:
        /*0210*/ 	.byte	0x04, 0x2f
        /*0212*/ 	.short	(.L_98 - .L_97)
	.align		4
.L_97:
        /*0214*/ 	.word	index@(_ZN10layer_norm13ln_fwd_kernelINS_13Kernel_traitsI6__halfffffjLj2560ELj1ELj4ELj1ELj16ENS_18Kernel_traits_baseILj2560ES2_ffffjLj128EEEEELb1ELb0ELb0ELb1EEEvNS_9FwdParamsE)
        /*0218*/ 	.word	0x000000ff


	//----- nvinfo : EIATTR_FRAME_SIZE
	.align		4
.L_98:
        /*021c*/ 	.byte	0x04, 0x11
        /*021e*/ 	.short	(.L_100 - .L_99)
	.align		4
.L_99:
        /*0220*/ 	.word	index@(_ZN10layer_norm13ln_fwd_kernelINS_13Kernel_traitsI6__halfffffjLj2560ELj1ELj4ELj1ELj16ENS_18Kernel_traits_baseILj2560ES2_ffffjLj128EEEEELb1ELb0ELb0ELb1EEEvNS_9FwdParamsE)
        /*0224*/ 	.word	0x00000000


	//----- nvinfo : EIATTR_REGCOUNT
	.align		4
.L_100:
        /*0228*/ 	.byte	0x04, 0x2f
        /*022a*/ 	.short	(.L_102 - .L_101)
	.align		4
.L_101:
        /*022c*/ 	.word	index@(_ZN10layer_norm13ln_fwd_kernelINS_13Kernel_traitsI6__halfffffjLj2560ELj1ELj4ELj1ELj16ENS_18Kernel_traits_baseILj2560ES2_ffffjLj128EEEEELb1ELb0ELb0ELb0EEEvNS_9FwdParamsE)
        /*0230*/ 	.word	0x000000dc


	//----- nvinfo : EIATTR_FRAME_SIZE
	.align		4
.L_102:
        /*0234*/ 	.byte	0x04, 0x11
        /*0236*/ 	.short	(.L_104 - .L_103)
	.align		4
.L_103:
        /*0238*/ 	.word	index@(_ZN10layer_norm13ln_fwd_kernelINS_13Kernel_traitsI6__halfffffjLj2560ELj1ELj4ELj1ELj16ENS_18Kernel_traits_baseILj2560ES2_ffffjLj128EEEEELb1ELb0ELb0ELb0EEEvNS_9FwdParamsE)
        /*023c*/ 	.word	0x00000000


	//----- nvinfo : EIATTR_REGCOUNT
	.align		4
.L_104:
        /*0240*/ 	.byte	0x04, 0x2f
        /*0242*/ 	.short	(.L_106 - .L_105)
	.align		4
.L_105:
        /*0244*/ 	.word	index@(_ZN10layer_norm13ln_fwd_kernelINS_13Kernel_traitsI6__halfffffjLj2560ELj1ELj4ELj1ELj16ENS_18Kernel_traits_baseILj2560ES2_ffffjLj128EEEEELb0ELb1ELb1ELb1EEEvNS_9FwdParamsE)
        /*0248*/ 	.word	0x000000f9


	//----- nvinfo : EIATTR_FRAME_SIZE
	.align		4
.L_106:
        /*024c*/ 	.byte	0x04, 0x11
        /*024e*/ 	.short	(.L_108 - .L_107)
	.align		4
.L_107:
        /*0250*/ 	.word	index@(_ZN10layer_norm13ln_fwd_kernelINS_13Kernel_traitsI6__halfffffjLj2560ELj1ELj4ELj1ELj16ENS_18Kernel_traits_baseILj2560ES2_ffffjLj128EEEEELb0ELb1ELb1ELb1EEEvNS_9FwdParamsE)
        /*0254*/ 	.word	0x00000000


	//----- nvinfo : EIATTR_REGCOUNT
	.align		4
.L_108:
        /*0258*/ 	.byte	0x04, 0x2f
        /*025a*/ 	.short	(.L_110 - .L_109)
	.align		4
.L_109:
        /*025c*/ 	.word	index@(_ZN10layer_norm13ln_fwd_kernelINS_13Kernel_traitsI6__halfffffjLj2560ELj1ELj4ELj1ELj16ENS_18Kernel_traits_baseILj2560ES2_ffffjLj128EEEEELb0ELb1ELb1ELb0EEEvNS_9FwdParamsE)
        /*0260*/ 	.word	0x000000fe


	//----- nvinfo : EIATTR_FRAME_SIZE
	.align		4
.L_110:
        /*0264*/ 	.byte	0x04, 0x11
        /*0266*/ 	.short	(.L_112 - .L_111)
	.align		4
.L_111:
        /*0268*/ 	.word	index@(_ZN10layer_norm13ln_fwd_kernelINS_13Kernel_traitsI6__halfffffjLj2560ELj1ELj4ELj1ELj16ENS_18Kernel_traits_baseILj2560ES2_ffffjLj128EEEEELb0ELb1ELb1ELb0EEEvNS_9FwdParamsE)
        /*026c*/ 	.word	0x00000000


	//----- nvinfo : EIATTR_REGCOUNT
	.align		4
.L_112:
        /*0270*/ 	.byte	0x04, 0x2f
        /*0272*/ 	.short	(.L_114 - .L_113)
	.align		4
.L_113:
        /*0274*/ 	.word	index@(_ZN10layer_norm13ln_fwd_kernelINS_13Kernel_traitsI6__halfffffjLj2560ELj1ELj4ELj1ELj16ENS_18Kernel_traits_baseILj2560ES2_ffffjLj128EEEEELb0ELb1ELb0ELb1EEEvNS_9FwdParamsE)
        /*0278*/ 	.word	0x000000ff


	//----- nvinfo : EIATTR_FRAME_SIZE
	.align		4
.L_114:
        /*027c*/ 	.byte	0x04, 0x11
        /*027e*/ 	.short	(.L_116 - .L_115)
	.align		4
.L_115:
        /*0280*/ 	.word	index@(_ZN10layer_norm13ln_fwd_kernelINS_13Kernel_traitsI6__halfffffjLj2560ELj1ELj4ELj1ELj16ENS_18Kernel_traits_baseILj2560ES2_ffffjLj128EEEEELb0ELb1ELb0ELb1EEEvNS_9FwdParamsE)
        /*0284*/ 	.word	0x00000018


	//----- nvinfo : EIATTR_REGCOUNT
	.align		4
.L_116:
        /*0288*/ 	.byte	0x04, 0x2f
        /*028a*/ 	.short	(.L_118 - .L_117)
	.align		4
.L_117:
        /*028c*/ 	.word	index@(_ZN10layer_norm13ln_fwd_kernelINS_13Kernel_traitsI6__halfffffjLj2560ELj1ELj4ELj1ELj16ENS_18Kernel_traits_baseILj2560ES2_ffffjLj128EEEEELb0ELb1ELb0ELb0EEEvNS_9FwdParamsE)
        /*0290*/ 	.word	0x000000f9


	//----- nvinfo : EIATTR_FRAME_SIZE
	.align		4
.L_118:
        /*0294*/ 	.byte	0x04, 0x11
        /*0296*/ 	.short	(.L_120 - .L_119)
	.align		4
.L_119:
        /*0298*/ 	.word	index@(_ZN10layer_norm13ln_fwd_kernelINS_13Kernel_traitsI6__halfffffjLj2560ELj1ELj4ELj1ELj16ENS_18Kernel_traits_baseILj2560ES2_ffffjLj128EEEEELb0ELb1ELb0ELb0EEEvNS_9FwdParamsE)
        /*029c*/ 	.word	0x00000000


	//----- nvinfo : EIATTR_REGCOUNT
	.align		4
.L_120:
        /*02a0*/ 	.byte	0x04, 0x2f
        /*02a2*/ 	.short	(.L_122 - .L_121)
	.align		4
.L_121:
        /*02a4*/ 	.word	index@(_ZN10layer_norm13ln_fwd_kernelINS_13Kernel_traitsI6__halfffffjLj2560ELj1ELj4ELj1ELj16ENS_18Kernel_traits_baseILj2560ES2_ffffjLj128EEEEELb0ELb0ELb1ELb1EEEvNS_9FwdParamsE)
        /*02a8*/ 	.word	0x000000e4


	//----- nvinfo : EIATTR_FRAME_SIZE
	.align		4
.L_122:
        /*02ac*/ 	.byte	0x04, 0x11
        /*02ae*/ 	.short	(.L_124 - .L_123)
	.align		4
.L_123:
        /*02b0*/ 	.word	index@(_ZN10layer_norm13ln_fwd_kernelINS_13Kernel_traitsI6__halfffffjLj2560ELj1ELj4ELj1ELj16ENS_18Kernel_traits_baseILj2560ES2_ffffjLj128EEEEELb0ELb0ELb1ELb1EEEvNS_9FwdParamsE)
        /*02b4*/ 	.word	0x00000000


	//----- nvinfo : EIATTR_REGCOUNT
	.align		4
.L_124:
        /*02b8*/ 	.byte	0x04, 0x2f
        /*02ba*/ 	.short	(.L_126 - .L_125)
	.align		4
.L_125:
        /*02bc*/ 	.word	index@(_ZN10layer_norm13ln_fwd_kernelINS_13Kernel_traitsI6__halfffffjLj2560ELj1ELj4ELj1ELj16ENS_18Kernel_traits_baseILj2560ES2_ffffjLj128EEEEELb0ELb0ELb1ELb0EEEvNS_9FwdParamsE)
        /*02c0*/ 	.word	0x000000d8


	//----- nvinfo : EIATTR_FRAME_SIZE
	.align		4
.L_126:
        /*02c4*/ 	.byte	0x04, 0x11
        /*02c6*/ 	.short	(.L_128 - .L_127)
	.align		4
.L_127:
        /*02c8*/ 	.word	index@(_ZN10layer_norm13ln_fwd_kernelINS_13Kernel_traitsI6__halfffffjLj2560ELj1ELj4ELj1ELj16ENS_18Kernel_traits_baseILj2560ES2_ffffjLj128EEEEELb0ELb0ELb1ELb0EEEvNS_9FwdParamsE)
        /*02cc*/ 	.word	0x00000000


	//----- nvinfo : EIATTR_REGCOUNT
	.align		4
.L_128:
        /*02d0*/ 	.byte	0x04, 0x2f
        /*02d2*/ 	.short	(.L_130 - .L_129)
	.align		4
.L_129:
        /*02d4*/ 	.word	index@(_ZN10layer_norm13ln_fwd_kernelINS_13Kernel_traitsI6__halfffffjLj2560ELj1ELj4ELj1ELj16ENS_18Kernel_traits_baseILj2560ES2_ffffjLj128EEEEELb0ELb0ELb0ELb1EEEvNS_9FwdParamsE)
        /*02d8*/ 	.word	0x000000fb


	//----- nvinfo : EIATTR_FRAME_SIZE
	.align		4
.L_130:
        /*02dc*/ 	.byte	0x04, 0x11
        /*02de*/ 	.short	(.L_132 - .L_131)
	.align		4
.L_131:
        /*02e0*/ 	.word	index@(_ZN10layer_norm13ln_fwd_kernelINS_13Kernel_traitsI6__halfffffjLj2560ELj1ELj4ELj1ELj16ENS_18Kernel_traits_baseILj2560ES2_ffffjLj128EEEEELb0ELb0ELb0ELb1EEEvNS_9FwdParamsE)
        /*02e4*/ 	.word	0x00000000


	//----- nvinfo : EIATTR_REGCOUNT
	.align		4
.L_132:
        /*02e8*/ 	.byte	0x04, 0x2f
        /*02ea*/ 	.short	(.L_134 - .L_133)
	.align		4
.L_133:
        /*02ec*/ 	.word	index@(_ZN10layer_norm13ln_fwd_kernelINS_13Kernel_traitsI6__halfffffjLj2560ELj1ELj4ELj1ELj16ENS_18Kernel_traits_baseILj2560ES2_ffffjLj128EEEEELb0ELb0ELb0ELb0EEEvNS_9FwdParamsE)
        /*02f0*/ 	.word	0x000000d8


	//----- nvinfo : EIATTR_FRAME_SIZE
	.align		4
.L_134:
        /*02f4*/ 	.byte	0x04, 0x11
        /*02f6*/ 	.short	(.L_136 - .L_135)
	.align		4
.L_135:
        /*02f8*/ 	.word	index@(_ZN10layer_norm13ln_fwd_kernelINS_13Kernel_traitsI6__halfffffjLj2560ELj1ELj4ELj1ELj16ENS_18Kernel_traits_baseILj2560ES2_ffffjLj128EEEEELb0ELb0ELb0ELb0EEEvNS_9FwdParamsE)
        /*02fc*/ 	.word	0x00000000


	//----- nvinfo : EIATTR_REGCOUNT
	.align		4
.L_136:
        /*0300*/ 	.byte	0x04, 0x2f
        /*0302*/ 	.short	(.L_138 - .L_137)
	.align		4
.L_137:
        /*0304*/ 	.word	index@(_ZN10layer_norm13ln_fwd_kernelINS_13Kernel_traitsIf6__halffS2_fjLj2560ELj1ELj4ELj1ELj16ENS_18Kernel_traits_baseILj2560EfS2_fS2_fjLj128EEEEELb1ELb1ELb1ELb1EEEvNS_9FwdParamsE)
        /*0308*/ 	.word	0x000000ff


	//----- nvinfo : EIATTR_FRAME_SIZE
	.align		4
.L_138:
        /*030c*/ 	.byte	0x04, 0x11
        /*030e*/ 	.short	(.L_140 - .L_139)
	.align		4
.L_139:
        /*0310*/ 	.word	index@(_ZN10layer_norm13ln_fwd_kernelINS_13Kernel_traitsIf6__halffS2_fjLj2560ELj1ELj4ELj1ELj16ENS_18Kernel_traits_baseILj2560EfS2_fS2_fjLj128EEEEELb1ELb1ELb1ELb1EEEvNS_9FwdParamsE)
        /*0314*/ 	.word	0x000001b8


	//----- nvinfo : EIATTR_REGCOUNT
	.align		4
.L_140:
        /*0318*/ 	.byte	0x04, 0x2f
        /*031a*/ 	.short	(.L_142 - .L_141)
	.align		4
.L_141:
        /*031c*/ 	.word	index@(_ZN10layer_norm13ln_fwd_kernelINS_13Kernel_traitsIf6__halffS2_fjLj2560ELj1ELj4ELj1ELj16ENS_18Kernel_traits_baseILj2560EfS2_fS2_fjLj128EEEEELb1ELb1ELb1ELb0EEEvNS_9FwdParamsE)
        /*0320*/ 	.word	0x000000ff


	//----- nvinfo : EIATTR_FRAME_SIZE
	.align		4
.L_142:
        /*0324*/ 	.byte	0x04, 0x11
        /*0326*/ 	.short	(.L_144 - .L_143)
	.align		4
.L_143:
        /*0328*/ 	.word	index@(_ZN10layer_norm13ln_fwd_kernelINS_13Kernel_traitsIf6__halffS2_fjLj2560ELj1ELj4ELj1ELj16ENS_18Kernel_traits_baseILj2560EfS2_fS2_fjLj128EEEEELb1ELb1ELb1ELb0EEEvNS_9FwdParamsE)
        /*032c*/ 	.word	0x00000200


	//----- nvinfo : EIATTR_REGCOUNT
	.align		4
.L_144:
        /*0330*/ 	.byte	0x04, 0x2f
        /*0332*/ 	.short	(.L_146 - .L_145)
	.align		4
.L_145:
        /*0334*/ 	.word	index@(_ZN10layer_norm13ln_fwd_kernelINS_13Kernel_traitsIf6__halffS2_fjLj2560ELj1ELj4ELj1ELj16ENS_18Kernel_traits_baseILj2560EfS2_fS2_fjLj128EEEEELb1ELb1ELb0ELb1EEEvNS_9FwdParamsE)
        /*0338*/ 	.word	0x000000ff


	//----- nvinfo : EIATTR_FRAME_SIZE
	.align		4
.L_146:
        /*033c*/ 	.byte	0x04, 0x11
        /*033e*/ 	.short	(.L_148 - .L_147)
	.align		4
.L_147:
        /*0340*/ 	.word	index@(_ZN10layer_norm13ln_fwd_kernelINS_13Kernel_traitsIf6__halffS2_fjLj2560ELj1ELj4ELj1ELj16ENS_18Kernel_traits_baseILj2560EfS2_fS2_fjLj128EEEEELb1ELb1ELb0ELb1EEEvNS_9FwdParamsE)
        /*0344*/ 	.word	0x000001b0


	//----- nvinfo : EIATTR_REGCOUNT
	.align		4
.L_148:
        /*0348*/ 	.byte	0x04, 0x2f
        /*034a*/ 	.short	(.L_150 - .L_149)
	.align		4
.L_149:
        /*034c*/ 	.word	index@(_ZN10layer_norm13ln_fwd_kernelINS_13Kernel_traitsIf6__halffS2_fjLj2560ELj1ELj4ELj1ELj16ENS_18Kernel_traits_baseILj2560EfS2_fS2_fjLj128EEEEELb1ELb1ELb0ELb0EEEvNS_9FwdParamsE)
        /*0350*/ 	.word	0x000000ff


	//----- nvinfo : EIATTR_FRAME_SIZE
	.align		4
.L_150:
        /*0354*/ 	.byte	0x04, 0x11
        /*0356*/ 	.short	(.L_152 - .L_151)
	.align		4
.L_151:
        /*0358*/ 	.word	index@(_ZN10layer_norm13ln_fwd_kernelINS_13Kernel_traitsIf6__halffS2_fjLj2560ELj1ELj4ELj1ELj16ENS_18Kernel_traits_baseILj2560EfS2_fS2_fjLj128EEEEELb1ELb1ELb0ELb0EEEvNS_9FwdParamsE)
        /*035c*/ 	.word	0x000001c0


	//----- nvinfo : EIATTR_REGCOUNT
	.align		4
.L_152:
        /*0360*/ 	.byte	0x04, 0x2f
        /*0362*/ 	.short	(.L_154 - .L_153)
	.align		4
.L_153:
        /*0364*/ 	.word	index@(_ZN10layer_norm13ln_fwd_kernelINS_13Kernel_traitsIf6__halffS2_fjLj2560ELj1ELj4ELj1ELj16ENS_18Kernel_traits_baseILj2560EfS2_fS2_fjLj128EEEEELb1ELb0ELb1ELb1EEEvNS_9FwdParamsE)
        /*0368*/ 	.word	0x000000ff


	//----- nvinfo : EIATTR_FRAME_SIZE
	.align		4
.L_154:
        /*036c*/ 	.byte	0x04, 0x11
        /*036e*/ 	.short	(.L_156 - .L_155)
	.align		4
.L_155:
        /*0370*/ 	.word	index@(_ZN10layer_norm13ln_fwd_kernelINS_13Kernel_traitsIf6__halffS2_fjLj2560ELj1ELj4ELj1ELj16ENS_18Kernel_traits_baseILj2560EfS2_fS2_fjLj128EEEEELb1ELb0ELb1ELb1EEEvNS_9FwdParamsE)
        /*0374*/ 	.word	0x00000098


	//----- nvinfo : EIATTR_REGCOUNT
	.align		4
.L_156:
        /*0378*/ 	.byte	0x04, 0x2f
        /*037a*/ 	.short	(.L_158 - .L_157)
	.align		4
.L_157:
        /*037c*/ 	.word	index@(_ZN10layer_norm13ln_fwd_kernelINS_13Kernel_traitsIf6__halffS2_fjLj2560ELj1ELj4ELj1ELj16ENS_18Kernel_traits_baseILj2560EfS2_fS2_fjLj128EEEEELb1ELb0ELb1ELb0EEEvNS_9FwdParamsE)
        /*0380*/ 	.word	0x000000ff


	//----- nvinfo : EIATTR_FRAME_SIZE
	.align		4
.L_158:
        /*0384*/ 	.byte	0x04, 0x11
        /*0386*/ 	.short	(.L_160 - .L_159)
	.align		4
.L_159:
        /*0388*/ 	.word	index@(_ZN10layer_norm13ln_fwd_kernelINS_13Kernel_traitsIf6__halffS2_fjLj2560ELj1ELj4ELj1ELj16ENS_18Kernel_traits_baseILj2560EfS2_fS2_fjLj128EEEEELb1ELb0ELb1ELb0EEEvNS_9FwdParamsE)
        /*038c*/ 	.word	0x00000070


	//----- nvinfo : EIATTR_REGCOUNT
	.align		4
.L_160:
        /*0390*/ 	.byte	0x04, 0x2f
        /*0392*/ 	.short	(.L_162 - .L_161)
	.align		4
.L_161:
        /*0394*/ 	.word	index@(_ZN10layer_norm13ln_fwd_kernelINS_13Kernel_traitsIf6__halffS2_fjLj2560ELj1ELj4ELj1ELj16ENS_18Kernel_traits_baseILj2560EfS2_fS2_fjLj128EEEEELb1ELb0ELb0ELb1EEEvNS_9FwdParamsE)
        /*0398*/ 	.word	0x000000ff


	//----- nvinfo : EIATTR_FRAME_SIZE
	.align		4
.L_162:
        /*039c*/ 	.byte	0x04, 0x11
        /*039e*/ 	.short	(.L_164 - .L_163)
	.align		4
.L_163:
        /*03a0*/ 	.word	index@(_ZN10layer_norm13ln_fwd_kernelINS_13Kernel_traitsIf6__halffS2_fjLj2560ELj1ELj4ELj1ELj16ENS_18Kernel_traits_baseILj2560EfS2_fS2_fjLj128EEEEELb1ELb0ELb0ELb1EEEvNS_9FwdParamsE)
        /*03a4*/ 	.word	0x000000b0


	//----- nvinfo : EIATTR_REGCOUNT
	.align		4
.L_164:
        /*03a8*/ 	.byte	0x04, 0x2f
        /*03aa*/ 	.short	(.L_166 - .L_165)
	.align		4
.L_165:
        /*03ac*/ 	.word	index@(_ZN10layer_norm13ln_fwd_kernelINS_13Kernel_traitsIf6__halffS2_fjLj2560ELj1ELj4ELj1ELj16ENS_18Kernel_traits_baseILj2560EfS2_fS2_fjLj128EEEEELb1ELb0ELb0ELb0EEEvNS_9FwdParamsE)
        /*03b0*/ 	.word	0x000000ff


	//----- nvinfo : EIATTR_FRAME_SIZE
	.align		4
.L_166:
        /*03b4*/ 	.byte	0x04, 0x11
        /*03b6*/ 	.short	(.L_168 - .L_167)
	.align		4
.L_167:
        /*03b8*/ 	.word	index@(_ZN10layer_norm13ln_fwd_kernelINS_13Kernel_traitsIf6__halffS2_fjLj2560ELj1ELj4ELj1ELj16ENS_18Kernel_traits_baseILj2560EfS2_fS2_fjLj128EEEEELb1ELb0ELb0ELb0EEEvNS_9FwdParamsE)
        /*03bc*/ 	.word	0x00000040


	//----- nvinfo : EIATTR_REGCOUNT
	.align		4
.L_168:
        /*03c0*/ 	.byte	0x04, 0x2f
        /*03c2*/ 	.short	(.L_170 - .L_169)
	.align		4
.L_169:
        /*03c4*/ 	.word	index@(_ZN10layer_norm13ln_fwd_kernelINS_13Kernel_traitsIf6__halffS2_fjLj2560ELj1ELj4ELj1ELj16ENS_18Kernel_traits_baseILj2560EfS2_fS2_fjLj128EEEEELb0ELb1ELb1ELb1EEEvNS_9FwdParamsE)
        /*03c8*/ 	.word	0x000000ff


	//----- nvinfo : EIATTR_FRAME_SIZE
	.align		4
.L_170:
        /*03cc*/ 	.byte	0x04, 0x11
        /*03ce*/ 	.short	(.L_172 - .L_171)
	.align		4
.L_171:
        /*03d0*/ 	.word	index@(_ZN10layer_norm13ln_fwd_kernelINS_13Kernel_traitsIf6__halffS2_fjLj2560ELj1ELj4ELj1ELj16ENS_18Kernel_traits_baseILj2560EfS2_fS2_fjLj128EEEEELb0ELb1ELb1ELb1EEEvNS_9FwdParamsE)
        /*03d4*/ 	.word	0x00000170


	//----- nvinfo : EIATTR_REGCOUNT
	.align		4
.L_172:
        /*03d8*/ 	.byte	0x04, 0x2f
        /*03da*/ 	.short	(.L_174 - .L_173)
	.align		4
.L_173:
        /*03dc*/ 	.word	index@(_ZN10layer_norm13ln_fwd_kernelINS_13Kernel_traitsIf6__halffS2_fjLj2560ELj1ELj4ELj1ELj16ENS_18Kernel_traits_baseILj2560EfS2_fS2_fjLj128EEEEELb0ELb1ELb1ELb0EEEvNS_9FwdParamsE)
        /*03e0*/ 	.word	0x000000ff


	//----- nvinfo : EIATTR_FRAME_SIZE
	.align		4
.L_174:
        /*03e4*/ 	.byte	0x04, 0x11
        /*03e6*/ 	.short	(.L_176 - .L_175)
	.align		4
.L_175:
        /*03e8*/ 	.word	index@(_ZN10layer_norm13ln_fwd_kernelINS_13Kernel_traitsIf6__halffS2_fjLj2560ELj1ELj4ELj1ELj16ENS_18Kernel_traits_baseILj2560EfS2_fS2_fjLj128EEEEELb0ELb1ELb1ELb0EEEvNS_9FwdParamsE)
        /*03ec*/ 	.word	0x000001b0


	//----- nvinfo : EIATTR_REGCOUNT
	.align		4
.L_176:
        /*03f0*/ 	.byte	0x04, 0x2f
        /*03f2*/ 	.short	(.L_178 - .L_177)
	.align		4
.L_177:
        /*03f4*/ 	.word	index@(_ZN10layer_norm13ln_fwd_kernelINS_13Kernel_traitsIf6__halffS2_fjLj2560ELj1ELj4ELj1ELj16ENS_18Kernel_traits_baseILj2560EfS2_fS2_fjLj128EEEEELb0ELb1ELb0ELb1EEEvNS_9FwdParamsE)
        /*03f8*/ 	.word	0x000000ff


	//----- nvinfo : EIATTR_FRAME_SIZE
	.align		4
.L_178:
        /*03fc*/ 	.byte	0x04, 0x11
        /*03fe*/ 	.short	(.L_180 - .L_179)
	.align		4
.L_179:
        /*0400*/ 	.word	index@(_ZN10layer_norm13ln_fwd_kernelINS_13Kernel_traitsIf6__halffS2_fjLj2560ELj1ELj4ELj1ELj16ENS_18Kernel_traits_baseILj2560EfS2_fS2_fjLj128EEEEELb0ELb1ELb0ELb1EEEvNS_9FwdParamsE)
        /*0404*/ 	.word	0x00000178


	//----- nvinfo : EIATTR_REGCOUNT
	.align		4
.L_180:
        /*0408*/ 	.byte	0x04, 0x2f
        /*040a*/ 	.short	(.L_182 - .L_181)
	.align		4
.L_181:
        /*040c*/ 	.word	index@(_ZN10layer_norm13ln_fwd_kernelINS_13Kernel_traitsIf6__halffS2_fjLj2560ELj1ELj4ELj1ELj16ENS_18Kernel_traits_baseILj2560EfS2_fS2_fjLj128EEEEELb0ELb1ELb0ELb0EEEvNS_9FwdParamsE)
        /*0410*/ 	.word	0x000000ff


	//----- nvinfo : EIATTR_FRAME_SIZE
	.align		4
.L_182:
        /*0414*/ 	.byte	0x04, 0x11
        /*0416*/ 	.short	(.L_184 - .L_183)
	.align		4
.L_183:
        /*0418*/ 	.word	index@(_ZN10layer_norm13ln_fwd_kernelINS_13Kernel_traitsIf6__halffS2_fjLj2560ELj1ELj4ELj1ELj16ENS_18Kernel_traits_baseILj2560EfS2_fS2_fjLj128EEEEELb0ELb1ELb0ELb0EEEvNS_9FwdParamsE)
        /*041c*/ 	.word	0x00000198


	//----- nvinfo : EIATTR_REGCOUNT
	.align		4
.L_184:
        /*0420*/ 	.byte	0x04, 0x2f
        /*0422*/ 	.short	(.L_186 - .L_185)
	.align		4
.L_185:
        /*0424*/ 	.word	index@(_ZN10layer_norm13ln_fwd_kernelINS_13Kernel_traitsIf6__halffS2_fjLj2560ELj1ELj4ELj1ELj16ENS_18Kernel_traits_baseILj2560EfS2_fS2_fjLj128EEEEELb0ELb0ELb1ELb1EEEvNS_9FwdParamsE)
        /*0428*/ 	.word	0x000000ff


	//----- nvinfo : EIATTR_FRAME_SIZE
	.align		4
.L_186:
        /*042c*/ 	.byte	0x04, 0x11
        /*042e*/ 	.short	(.L_188 - .L_187)
	.align		4
.L_187:
        /*0430*/ 	.word	index@(_ZN10layer_norm13ln_fwd_kernelINS_13Kernel_traitsIf6__halffS2_fjLj2560ELj1ELj4ELj1ELj16ENS_18Kernel_traits_baseILj2560EfS2_fS2_fjLj128EEEEELb0ELb0ELb1ELb1EEEvNS_9FwdParamsE)
        /*0434*/ 	.word	0x00000000


	//----- nvinfo : EIATTR_REGCOUNT
	.align		4
.L_188:
        /*0438*/ 	.byte	0x04, 0x2f
        /*043a*/ 	.short	(.L_190 - .L_189)
	.align		4
.L_189:
        /*043c*/ 	.word	index@(_ZN10layer_norm13ln_fwd_kernelINS_13Kernel_traitsIf6__halffS2_fjLj2560ELj1ELj4ELj1ELj16ENS_18Kernel_traits_baseILj2560EfS2_fS2_fjLj128EEEEELb0ELb0ELb1ELb0EEEvNS_9FwdParamsE)
        /*0440*/ 	.word	0x000000ff


	//----- nvinfo : EIATTR_FRAME_SIZE
	.align		4
.L_190:
        /*0444*/ 	.byte	0x04, 0x11
        /*0446*/ 	.short	(.L_192 - .L_191)
	.align		4
.L_191:
        /*0448*/ 	.word	index@(_ZN10layer_norm13ln_fwd_kernelINS_13Kernel_traitsIf6__halffS2_fjLj2560ELj1ELj4ELj1ELj16ENS_18Kernel_traits_baseILj2560EfS2_fS2_fjLj128EEEEELb0ELb0ELb1ELb0EEEvNS_9FwdParamsE)
        /*044c*/ 	.word	0x00000018


	//----- nvinfo : EIATTR_REGCOUNT
	.align		4
.L_192:
        /*0450*/ 	.byte	0x04, 0x2f
        /*0452*/ 	.short	(.L_194 - .L_193)
	.align		4
.L_193:
        /*0454*/ 	.word	index@(_ZN10layer_norm13ln_fwd_kernelINS_13Kernel_traitsIf6__halffS2_fjLj2560ELj1ELj4ELj1ELj16ENS_18Kernel_traits_baseILj2560EfS2_fS2_fjLj128EEEEELb0ELb0ELb0ELb1EEEvNS_9FwdParamsE)
        /*0458*/ 	.word	0x000000ff


	//----- nvinfo : EIATTR_FRAME_SIZE
	.align		4
.L_194:
        /*045c*/ 	.byte	0x04, 0x11
        /*045e*/ 	.short	(.L_196 - .L_195)
	.align		4
.L_195:
        /*0460*/ 	.word	index@(_ZN10layer_norm13ln_fwd_kernelINS_13Kernel_traitsIf6__halffS2_fjLj2560ELj1ELj4ELj1ELj16ENS_18Kernel_traits_baseILj2560EfS2_fS2_fjLj128EEEEELb0ELb0ELb0ELb1EEEvNS_9FwdParamsE)
        /*0464*/ 	.word	0x00000020


	//----- nvinfo : EIATTR_REGCOUNT
	.align		4
.L_196:
        /*0468*/ 	.byte	0x04, 0x2f
        /*046a*/ 	.short	(.L_198 - .L_197)
	.align		4
.L_197:
        /*046c*/ 	.word	index@(_ZN10layer_norm13ln_fwd_kernelINS_13Kernel_traitsIf6__halffS2_fjLj2560ELj1ELj4ELj1ELj16ENS_18Kernel_traits_baseILj2560EfS2_fS2_fjLj128EEEEELb0ELb0ELb0ELb0EEEvNS_9FwdParamsE)
        /*0470*/ 	.word	0x000000ff


	//----- nvinfo : EIATTR_FRAME_SIZE
	.align		4
.L_198:
        /*0474*/ 	.byte	0x04, 0x11
        /*0476*/ 	.short	(.L_200 - .L_199)
	.align		4
.L_199:
        /*0478*/ 	.word	index@(_ZN10layer_norm13ln_fwd_kernelINS_13Kernel_traitsIf6__halffS2_fjLj2560ELj1ELj4ELj1ELj16ENS_18Kernel_traits_baseILj2560EfS2_fS2_fjLj128EEEEELb0ELb0ELb0ELb0EEEvNS_9FwdParamsE)
        /*047c*/ 	.word	0x00000000


	//----- nvinfo : EIATTR_REGCOUNT
	.align		4
.L_200:
        /*0480*/ 	.byte	0x04, 0x2f
        /*0482*/ 	.short	(.L_202 - .L_201)
	.align		4
.L_201:
        /*0484*/ 	.word	index@(_ZN10layer_norm13ln_fwd_kernelINS_13Kernel_traitsI6__halfS2_fS2_fjLj2560ELj1ELj4ELj1ELj16ENS_18Kernel_traits_baseILj2560ES2_S2_fS2_fjLj128EEEEELb1ELb1ELb1ELb1EEEvNS_9FwdParamsE)
        /*0488*/ 	.word	0x000000fc


	//----- nvinfo : EIATTR_FRAME_SIZE
	.align		4
.L_202:
        /*048c*/ 	.byte	0x04, 0x11
        /*048e*/ 	.short	(.L_204 - .L_203)
	.align		4
.L_203:
        /*0490*/ 	.word	index@(_ZN10layer_norm13ln_fwd_kernelINS_13Kernel_traitsI6__halfS2_fS2_fjLj2560ELj1ELj4ELj1ELj16ENS_18Kernel_traits_baseILj2560ES2_S2_fS2_fjLj128EEEEELb1ELb1ELb1ELb1EEEvNS_9FwdParamsE)
        /*0494*/ 	.word	0x00000000


	//----- nvinfo : EIATTR_REGCOUNT
	.align		4
.L_204:
        /*0498*/ 	.byte	0x04, 0x2f
        /*049a*/ 	.short	(.L_206 - .L_205)
	.align		4
.L_205:
        /*049c*/ 	.word	index@(_ZN10layer_norm13ln_fwd_kernelINS_13Kernel_traitsI6__halfS2_fS2_fjLj2560ELj1ELj4ELj1ELj16ENS_18Kernel_traits_baseILj2560ES2_S2_fS2_fjLj128EEEEELb1ELb1ELb1ELb0EEEvNS_9FwdParamsE)
        /*04a0*/ 	.word	0x000000fd


	//----- nvinfo : EIATTR_FRAME_SIZE
	.align		4
.L_206:
        /*04a4*/ 	.byte	0x04, 0x11
        /*04a6*/ 	.short	(.L_208 - .L_207)
	.align		4
.L_207:
        /*04a8*/ 	.word	index@(_ZN10layer_norm13ln_fwd_kernelINS_13Kernel_traitsI6__halfS2_fS2_fjLj2560ELj1ELj4ELj1ELj16ENS_18Kernel_traits_baseILj2560ES2_S2_fS2_fjLj128EEEEELb1ELb1ELb1ELb0EEEvNS_9FwdParamsE)
        /*04ac*/ 	.word	0x00000000


	//----- nvinfo : EIATTR_REGCOUNT
	.align		4
.L_208:
        /*04b0*/ 	.byte	0x04, 0x2f
        /*04b2*/ 	.short	(.L_210 - .L_209)
	.align		4
.L_209:
        /*04b4*/ 	.word	index@(_ZN10layer_norm13ln_fwd_kernelINS_13Kernel_traitsI6__halfS2_fS2_fjLj2560ELj1ELj4ELj1ELj16ENS_18Kernel_traits_baseILj2560ES2_S2_fS2_fjLj128EEEEELb1ELb1ELb0ELb1EEEvNS_9FwdParamsE)
        /*04b8*/ 	.word	0x000000f8


	//----- nvinfo : EIATTR_FRAME_SIZE
	.align		4
.L_210:
        /*04bc*/ 	.byte	0x04, 0x11
        /*04be*/ 	.short	(.L_212 - .L_211)
	.align		4
.L_211:
        /*04c0*/ 	.word	index@(_ZN10layer_norm13ln_fwd_kernelINS_13Kernel_traitsI6__halfS2_fS2_fjLj2560ELj1ELj4ELj1ELj16ENS_18Kernel_traits_baseILj2560ES2_S2_fS2_fjLj128EEEEELb1ELb1ELb0ELb1EEEvNS_9FwdParamsE)
        /*04c4*/ 	.word	0x00000000


	//----- nvinfo : EIATTR_REGCOUNT
	.align		4
.L_212:
        /*04c8*/ 	.byte	0x04, 0x2f
        /*04ca*/ 	.short	(.L_214 - .L_213)
	.align		4
.L_213:
        /*04cc*/ 	.word	index@(_ZN10layer_norm13ln_fwd_kernelINS_13Kernel_traitsI6__halfS2_fS2_fjLj2560ELj1ELj4ELj1ELj16ENS_18Kernel_traits_baseILj2560ES2_S2_fS2_fjLj128EEEEELb1ELb1ELb0ELb0EEEvNS_9FwdParamsE)
        /*04d0*/ 	.word	0x000000f2


	//----- nvinfo : EIATTR_FRAME_SIZE
	.align		4
.L_214:
        /*04d4*/ 	.byte	0x04, 0x11
        /*04d6*/ 	.short	(.L_216 - .L_215)
	.align		4
.L_215:
        /*04d8*/ 	.word	index@(_ZN10layer_norm13ln_fwd_kernelINS_13Kernel_traitsI6__halfS2_fS2_fjLj2560ELj1ELj4ELj1ELj16ENS_18Kernel_traits_baseILj2560ES2_S2_fS2_fjLj128EEEEELb1ELb1ELb0ELb0EEEvNS_9FwdParamsE)
        /*04dc*/ 	.word	0x00000000


	//----- nvinfo : EIATTR_REGCOUNT
	.align		4
.L_216:
        /*04e0*/ 	.byte	0x04, 0x2f
        /*04e2*/ 	.short	(.L_218 - .L_217)
	.align		4
.L_217:
        /*04e4*/ 	.word	index@(_ZN10layer_norm13ln_fwd_kernelINS_13Kernel_traitsI6__halfS2_fS2_fjLj2560ELj1ELj4ELj1ELj16ENS_18Kernel_traits_baseILj2560ES2_S2_fS2_fjLj128EEEEELb1ELb0ELb1ELb1EEEvNS_9FwdParamsE)
        /*04e8*/ 	.word	0x000000ff


	//----- nvinfo : EIATTR_FRAME_SIZE
	.align		4
.L_218:
        /*04ec*/ 	.byte	0x04, 0x11
        /*04ee*/ 	.short	(.L_220 - .L_219)
	.align		4
.L_219:
        /*04f0*/ 	.word	index@(_ZN10layer_norm13ln_fwd_kernelINS_13Kernel_traitsI6__halfS2_fS2_fjLj2560ELj1ELj4ELj1ELj16ENS_18Kernel_traits_baseILj2560ES2_S2_fS2_fjLj128EEEEELb1ELb0ELb1ELb1EEEvNS_9FwdParamsE)
        /*04f4*/ 	.word	0x00000000


	//----- nvinfo : EIATTR_REGCOUNT
	.align		4
.L_220:
        /*04f8*/ 	.byte	0x04, 0x2f
        /*04fa*/ 	.short	(.L_222 - .L_221)
	.align		4
.L_221:
        /*04fc*/ 	.word	index@(_ZN10layer_norm13ln_fwd_kernelINS_13Kernel_traitsI6__halfS2_fS2_fjLj2560ELj1ELj4ELj1ELj16ENS_18Kernel_traits_baseILj2560ES2_S2_fS2_fjLj128EEEEELb1ELb0ELb1ELb0EEEvNS_9FwdParamsE)
        /*0500*/ 	.word	0x000000d6


	//----- nvinfo : EIATTR_FRAME_SIZE
	.align		4
.L_222:
        /*0504*/ 	.byte	0x04, 0x11
        /*0506*/ 	.short	(.L_224 - .L_223)
	.align		4
.L_223:
        /*0508*/ 	.word	index@(_ZN10layer_norm13ln_fwd_kernelINS_13Kernel_traitsI6__halfS2_fS2_fjLj2560ELj1ELj4ELj1ELj16ENS_18Kernel_traits_baseILj2560ES2_S2_fS2_fjLj128EEEEELb1ELb0ELb1ELb0EEEvNS_9FwdParamsE)
        /*050c*/ 	.word	0x00000000


	//----- nvinfo : EIATTR_REGCOUNT
	.align		4
.L_224:
        /*0510*/ 	.byte	0x04, 0x2f
        /*0512*/ 	.short	(.L_226 - .L_225)
	.align		4
.L_225:
        /*0514*/ 	.word	index@(_ZN10layer_norm13ln_fwd_kernelINS_13Kernel_traitsI6__halfS2_fS2_fjLj2560ELj1ELj4ELj1ELj16ENS_18Kernel_traits_baseILj2560ES2_S2_fS2_fjLj128EEEEELb1ELb0ELb0ELb1EEEvNS_9FwdParamsE)
        /*0518*/ 	.word	0x000000e5


	//----- nvinfo : EIATTR_FRAME_SIZE
	.align		4
.L_226:
        /*051c*/ 	.byte	0x04, 0x11
        /*051e*/ 	.short	(.L_228 - .L_227)
	.align		4
.L_227:
        /*0520*/ 	.word	index@(_ZN10layer_norm13ln_fwd_kernelINS_13Kernel_traitsI6__halfS2_fS2_fjLj2560ELj1ELj4ELj1ELj16ENS_18Kernel_traits_baseILj2560ES2_S2_fS2_fjLj128EEEEELb1ELb0ELb0ELb1EEEvNS_9FwdParamsE)
        /*0524*/ 	.word	0x00000000


	//----- nvinfo : EIATTR_REGCOUNT
	.align		4
.L_228:
        /*0528*/ 	.byte	0x04, 0x2f
        /*052a*/ 	.short	(.L_230 - .L_229)
	.align		4
.L_229:
        /*052c*/ 	.word	index@(_ZN10layer_norm13ln_fwd_kernelINS_13Kernel_traitsI6__halfS2_fS2_fjLj2560ELj1ELj4ELj1ELj16ENS_18Kernel_traits_baseILj2560ES2_S2_fS2_fjLj128EEEEELb1ELb0ELb0ELb0EEEvNS_9FwdParamsE)
        /*0530*/ 	.word	0x000000cb


	//----- nvinfo : EIATTR_FRAME_SIZE
	.align		4
.L_230:
        /*0534*/ 	.byte	0x04, 0x11
        /*0536*/ 	.short	(.L_232 - .L_231)
	.align		4
.L_231:
        /*0538*/ 	.word	index@(_ZN10layer_norm13ln_fwd_kernelINS_13Kernel_traitsI6__halfS2_fS2_fjLj2560ELj1ELj4ELj1ELj16ENS_18Kernel_traits_baseILj2560ES2_S2_fS2_fjLj128EEEEELb1ELb0ELb0ELb0EEEvNS_9FwdParamsE)
        /*053c*/ 	.word	0x00000000


	//----- nvinfo : EIATTR_REGCOUNT
	.align		4
.L_232:
        /*0540*/ 	.byte	0x04, 0x2f
        /*0542*/ 	.short	(.L_234 - .L_233)
	.align		4
.L_233:
        /*0544*/ 	.word	index@(_ZN10layer_norm13ln_fwd_kernelINS_13Kernel_traitsI6__halfS2_fS2_fjLj2560ELj1ELj4ELj1ELj16ENS_18Kernel_traits_baseILj2560ES2_S2_fS2_fjLj128EEEEELb0ELb1ELb1ELb1EEEvNS_9FwdParamsE)
        /*0548*/ 	.word	0x000000ff


	//----- nvinfo : EIATTR_FRAME_SIZE
	.align		4
.L_234:
        /*054c*/ 	.byte	0x04, 0x11
        /*054e*/ 	.short	(.L_236 - .L_235)
	.align		4
.L_235:
        /*0550*/ 	.word	index@(_ZN10layer_norm13ln_fwd_kernelINS_13Kernel_traitsI6__halfS2_fS2_fjLj2560ELj1ELj4ELj1ELj16ENS_18Kernel_traits_baseILj2560ES2_S2_fS2_fjLj128EEEEELb0ELb1ELb1ELb1EEEvNS_9FwdParamsE)
        /*0554*/ 	.word	0x00000000


	//----- nvinfo : EIATTR_REGCOUNT
	.align		4
.L_236:
        /*0558*/ 	.byte	0x04, 0x2f
        /*055a*/ 	.short	(.L_238 - .L_237)
	.align		4
.L_237:
        /*055c*/ 	.word	index@(_ZN10layer_norm13ln_fwd_kernelINS_13Kernel_traitsI6__halfS2_fS2_fjLj2560ELj1ELj4ELj1ELj16ENS_18Kernel_traits_baseILj2560ES2_S2_fS2_fjLj128EEEEELb0ELb1ELb1ELb0EEEvNS_9FwdParamsE)
        /*0560*/ 	.word	0x000000f0


	//----- nvinfo : EIATTR_FRAME_SIZE
	.align		4
.L_238:
        /*0564*/ 	.byte	0x04, 0x11
        /*0566*/ 	.short	(.L_240 - .L_239)
	.align		4
.L_239:
        /*0568*/ 	.word	index@(_ZN10layer_norm13ln_fwd_kernelINS_13Kernel_traitsI6__halfS2_fS2_fjLj2560ELj1ELj4ELj1ELj16ENS_18Kernel_traits_baseILj2560ES2_S2_fS2_fjLj128EEEEELb0ELb1ELb1ELb0EEEvNS_9FwdParamsE)
        /*056c*/ 	.word	0x00000000


	//----- nvinfo : EIATTR_REGCOUNT
	.align		4
.L_240:
        /*0570*/ 	.byte	0x04, 0x2f
        /*0572*/ 	.short	(.L_242 - .L_241)
	.align		4
.L_241:
        /*0574*/ 	.word	index@(_ZN10layer_norm13ln_fwd_kernelINS_13Kernel_traitsI6__halfS2_fS2_fjLj2560ELj1ELj4ELj1ELj16ENS_18Kernel_traits_baseILj2560ES2_S2_fS2_fjLj128EEEEELb0ELb1ELb0ELb1EEEvNS_9FwdParamsE)
        /*0578*/ 	.word	0x000000fc


	//----- nvinfo : EIATTR_FRAME_SIZE
	.align		4
.L_242:
        /*057c*/ 	.byte	0x04, 0x11
        /*057e*/ 	.short	(.L_244 - .L_243)
	.align		4
.L_243:
        /*0580*/ 	.word	index@(_ZN10layer_norm13ln_fwd_kernelINS_13Kernel_traitsI6__halfS2_fS2_fjLj2560ELj1ELj4ELj1ELj16ENS_18Kernel_traits_baseILj2560ES2_S2_fS2_fjLj128EEEEELb0ELb1ELb0ELb1EEEvNS_9FwdParamsE)
        /*0584*/ 	.word	0x00000000


	//----- nvinfo : EIATTR_REGCOUNT
	.align		4
.L_244:
        /*0588*/ 	.byte	0x04, 0x2f
        /*058a*/ 	.short	(.L_246 - .L_245)
	.align		4
.L_245:
        /*058c*/ 	.word	index@(_ZN10layer_norm13ln_fwd_kernelINS_13Kernel_traitsI6__halfS2_fS2_fjLj2560ELj1ELj4ELj1ELj16ENS_18Kernel_traits_baseILj2560ES2_S2_fS2_fjLj128EEEEELb0ELb1ELb0ELb0EEEvNS_9FwdParamsE)
        /*0590*/ 	.word	0x000000ef


	//----- nvinfo : EIATTR_FRAME_SIZE
	.align		4
.L_246:
        /*0594*/ 	.byte	0x04, 0x11
        /*0596*/ 	.short	(.L_248 - .L_247)
	.align		4
.L_247:
        /*0598*/ 	.word	index@(_ZN10layer_norm13ln_fwd_kernelINS_13Kernel_traitsI6__halfS2_fS2_fjLj2560ELj1ELj4ELj1ELj16ENS_18Kernel_traits_baseILj2560ES2_S2_fS2_fjLj128EEEEELb0ELb1ELb0ELb0EEEvNS_9FwdParamsE)
        /*059c*/ 	.word	0x00000000


	//----- nvinfo : EIATTR_REGCOUNT
	.align		4
.L_248:
        /*05a0*/ 	.byte	0x04, 0x2f
        /*05a2*/ 	.short	(.L_250 - .L_249)
	.align		4
.L_249:
        /*05a4*/ 	.word	index@(_ZN10layer_norm13ln_fwd_kernelINS_13Kernel_traitsI6__halfS2_fS2_fjLj2560ELj1ELj4ELj1ELj16ENS_18Kernel_traits_baseILj2560ES2_S2_fS2_fjLj128EEEEELb0ELb0ELb1ELb1EEEvNS_9FwdParamsE)
        /*05a8*/ 	.word	0x000000fe


	//----- nvinfo : EIATTR_FRAME_SIZE
	.align		4
.L_250:
        /*05ac*/ 	.byte	0x04, 0x11
        /*05ae*/ 	.short	(.L_252 - .L_251)
	.align		4
.L_251:
        /*05b0*/ 	.word	index@(_ZN10layer_norm13ln_fwd_kernelINS_13Kernel_traitsI6__halfS2_fS2_fjLj2560ELj1ELj4ELj1ELj16ENS_18Kernel_traits_baseILj2560ES2_S2_fS2_fjLj128EEEEELb0ELb0ELb1ELb1EEEvNS_9FwdParamsE)
        /*05b4*/ 	.word	0x00000000


	//----- nvinfo : EIATTR_REGCOUNT
	.align		4
.L_252:
        /*05b8*/ 	.byte	0x04, 0x2f
        /*05ba*/ 	.short	(.L_254 - .L_253)
	.align		4
.L_253:
        /*05bc*/ 	.word	index@(_ZN10layer_norm13ln_fwd_kernelINS_13Kernel_traitsI6__halfS2_fS2_fjLj2560ELj1ELj4ELj1ELj16ENS_18Kernel_traits_baseILj2560ES2_S2_fS2_fjLj128EEEEELb0ELb0ELb1ELb0EEEvNS_9FwdParamsE)
        /*05c0*/ 	.word	0x000000c3


	//----- nvinfo : EIATTR_FRAME_SIZE
	.align		4
.L_254:
        /*05c4*/ 	.byte	0x04, 0x11
        /*05c6*/ 	.short	(.L_256 - .L_255)
	.align		4
.L_255:
        /*05c8*/ 	.word	index@(_ZN10layer_norm13ln_fwd_kernelINS_13Kernel_traitsI6__halfS2_fS2_fjLj2560ELj1ELj4ELj1ELj16ENS_18Kernel_traits_baseILj2560ES2_S2_fS2_fjLj128EEEEELb0ELb0ELb1ELb0EEEvNS_9FwdParamsE)
        /*05cc*/ 	.word	0x00000000


	//----- nvinfo : EIATTR_REGCOUNT
	.align		4
.L_256:
        /*05d0*/ 	.byte	0x04, 0x2f
        /*05d2*/ 	.short	(.L_258 - .L_257)
	.align		4
.L_257:
        /*05d4*/ 	.word	index@(_ZN10layer_norm13ln_fwd_kernelINS_13Kernel_traitsI6__halfS2_fS2_fjLj2560ELj1ELj4ELj1ELj16ENS_18Kernel_traits_baseILj2560ES2_S2_fS2_fjLj128EEEEELb0ELb0ELb0ELb1EEEvNS_9FwdParamsE)
        /*05d8*/ 	.word	0x000000fe


	//----- nvinfo : EIATTR_FRAME_SIZE
	.align		4
.L_258:
        /*05dc*/ 	.byte	0x04, 0x11
        /*05de*/ 	.short	(.L_260 - .L_259)
	.align		4
.L_259:
        /*05e0*/ 	.word	index@(_ZN10layer_norm13ln_fwd_kernelINS_13Kernel_traitsI6__halfS2_fS2_fjLj2560ELj1ELj4ELj1ELj16ENS_18Kernel_traits_baseILj2560ES2_S2_fS2_fjLj128EEEEELb0ELb0ELb0ELb1EEEvNS_9FwdParamsE)
        /*05e4*/ 	.word	0x00000000


	//----- nvinfo : EIATTR_REGCOUNT
	.align		4
.L_260:
        /*05e8*/ 	.byte	0x04, 0x2f
        /*05ea*/ 	.short	(.L_262 - .L_261)
	.align		4
.L_261:
        /*05ec*/ 	.word	index@(_ZN10layer_norm13ln_fwd_kernelINS_13Kernel_traitsI6__halfS2_fS2_fjLj2560ELj1ELj4ELj1ELj16ENS_18Kernel_traits_baseILj2560ES2_S2_fS2_fjLj128EEEEELb0ELb0ELb0ELb0EEEvNS_9FwdParamsE)
        /*05f0*/ 	.word	0x000000be


	//----- nvinfo : EIATTR_FRAME_SIZE
	.align		4
.L_262:
        /*05f4*/ 	.byte	0x04, 0x11
        /*05f6*/ 	.short	(.L_264 - .L_263)
	.align		4
.L_263:
        /*05f8*/ 	.word	index@(_ZN10layer_norm13ln_fwd_kernelINS_13Kernel_traitsI6__halfS2_fS2_fjLj2560ELj1ELj4ELj1ELj16ENS_18Kernel_traits_baseILj2560ES2_S2_fS2_fjLj128EEEEELb0ELb0ELb0ELb0EEEvNS_9FwdParamsE)
        /*05fc*/ 	.word	0x00000000


	//----- nvinfo : EIATTR_REGCOUNT
	.align		4
.L_264:
        /*0600*/ 	.byte	0x04, 0x2f
        /*0602*/ 	.short	(.L_266 - .L_265)
	.align		4
.L_265:
        /*0604*/ 	.word	index@(_ZN10layer_norm13ln_fwd_kernelINS_13Kernel_traitsIf6__halfS2_S2_fjLj2560ELj1ELj4ELj1ELj16ENS_18Kernel_traits_baseILj2560EfS2_S2_S2_fjLj128EEEEELb1ELb1ELb1ELb1EEEvNS_9FwdParamsE)
        /*0608*/ 	.word	0x000000ff


	//----- nvinfo : EIATTR_FRAME_SIZE
	.align		4
.L_266:
        /*060c*/ 	.byte	0x04, 0x11
        /*060e*/ 	.short	(.L_268 - .L_267)
	.align		4
.L_267:
        /*0610*/ 	.word	index@(_ZN10layer_norm13ln_fwd_kernelINS_13Kernel_traitsIf6__halfS2_S2_fjLj2560ELj1ELj4ELj1ELj16ENS_18Kernel_traits_baseILj2560EfS2_S2_S2_fjLj128EEEEELb1ELb1ELb1ELb1EEEvNS_9FwdParamsE)
        /*0614*/ 	.word	0x000001c0


	//----- nvinfo : EIATTR_REGCOUNT
	.align		4
.L_268:
        /*0618*/ 	.byte	0x04, 0x2f
        /*061a*/ 	.short	(.L_270 - .L_269)
	.align		4
.L_269:
        /*061c*/ 	.word	index@(_ZN10layer_norm13ln_fwd_kernelINS_13Kernel_traitsIf6__halfS2_S2_fjLj2560ELj1ELj4ELj1ELj16ENS_18Kernel_traits_baseILj2560EfS2_S2_S2_fjLj128EEEEELb1ELb1ELb1ELb0EEEvNS_9FwdParamsE)
        /*0620*/ 	.word	0x000000ff


	//----- nvinfo : EIATTR_FRAME_SIZE
	.align		4
.L_270:
        /*0624*/ 	.byte	0x04, 0x11
        /*0626*/ 	.short	(.L_272 - .L_271)
	.align		4
.L_271:
        /*0628*/ 	.word	index@(_ZN10layer_norm13ln_fwd_kernelINS_13Kernel_traitsIf6__halfS2_S2_fjLj2560ELj1ELj4ELj1ELj16ENS_18Kernel_traits_baseILj2560EfS2_S2_S2_fjLj128EEEEELb1ELb1ELb1ELb0EEEvNS_9FwdParamsE)
        /*062c*/ 	.word	0x000001e8


	//----- nvinfo : EIATTR_REGCOUNT
	.align		4
.L_272:
        /*0630*/ 	.byte	0x04, 0x2f
        /*0632*/ 	.short	(.L_274 - .L_273)
	.align		4
.L_273:
        /*0634*/ 	.word	index@(_ZN10layer_norm13ln_fwd_kernelINS_13Kernel_traitsIf6__halfS2_S2_fjLj2560ELj1ELj4ELj1ELj16ENS_18Kernel_traits_baseILj2560EfS2_S2_S2_fjLj128EEEEELb1ELb1ELb0ELb1EEEvNS_9FwdParamsE)
        /*0638*/ 	.word	0x000000ff


	//----- nvinfo : EIATTR_FRAME_SIZE
	.align		4
.L_274:
        /*063c*/ 	.byte	0x04, 0x11
        /*063e*/ 	.short	(.L_276 - .L_275)
	.align		4
.L_275:
        /*0640*/ 	.word	index@(_ZN10layer_norm13ln_fwd_kernelINS_13Kernel_traitsIf6__halfS2_S2_fjLj2560ELj1ELj4ELj1ELj16ENS_18Kernel_traits_baseILj2560EfS2_S2_S2_fjLj128EEEEELb1ELb1ELb0ELb1EEEvNS_9FwdParamsE)
        /*0644*/ 	.word	0x000001a0


	//----- nvinfo : EIATTR_REGCOUNT
	.align		4
.L_276:
        /*0648*/ 	.byte	0x04, 0x2f
        /*064a*/ 	.short	(.L_278 - .L_277)
	.align		4
.L_277:
        /*064c*/ 	.word	index@(_ZN10layer_norm13ln_fwd_kernelINS_13Kernel_traitsIf6__halfS2_S2_fjLj2560ELj1ELj4ELj1ELj16ENS_18Kernel_traits_baseILj2560EfS2_S2_S2_fjLj128EEEEELb1ELb1ELb0ELb0EEEvNS_9FwdParamsE)
        /*0650*/ 	.word	0x000000ff


	//----- nvinfo : EIATTR_FRAME_SIZE
	.align		4
.L_278:
        /*0654*/ 	.byte	0x04, 0x11
        /*0656*/ 	.short	(.L_280 - .L_279)
	.align		4
.L_279:
        /*0658*/ 	.word	index@(_ZN10layer_norm13ln_fwd_kernelINS_13Kernel_traitsIf6__halfS2_S2_fjLj2560ELj1ELj4ELj1ELj16ENS_18Kernel_traits_baseILj2560EfS2_S2_S2_fjLj128EEEEELb1ELb1ELb0ELb0EEEvNS_9FwdParamsE)
        /*065c*/ 	.word	0x000001b0


	//----- nvinfo : EIATTR_REGCOUNT
	.align		4
.L_280:
        /*0660*/ 	.byte	0x04, 0x2f
        /*0662*/ 	.short	(.L_282 - .L_281)
	.align		4
.L_281:
        /*0664*/ 	.word	index@(_ZN10layer_norm13ln_fwd_kernelINS_13Kernel_traitsIf6__halfS2_S2_fjLj2560ELj1ELj4ELj1ELj16ENS_18Kernel_traits_baseILj2560EfS2_S2_S2_fjLj128EEEEELb1ELb0ELb1ELb1EEEvNS_9FwdParamsE)
        /*0668*/ 	.word	0x000000ff


	//----- nvinfo : EIATTR_FRAME_SIZE
	.align		4
.L_282:
        /*066c*/ 	.byte	0x04, 0x11
        /*066e*/ 	.short	(.L_284 - .L_283)
	.align		4
.L_283:
        /*0670*/ 	.word	index@(_ZN10layer_norm13ln_fwd_kernelINS_13Kernel_traitsIf6__halfS2_S2_fjLj2560ELj1ELj4ELj1ELj16ENS_18Kernel_traits_baseILj2560EfS2_S2_S2_fjLj128EEEEELb1ELb0ELb1ELb1EEEvNS_9FwdParamsE)
        /*0674*/ 	.word	0x000000b0


	//----- nvinfo : EIATTR_REGCOUNT
	.align		4
.L_284:
        /*0678*/ 	.byte	0x04, 0x2f
        /*067a*/ 	.short	(.L_286 - .L_285)
	.align		4
.L_285:
        /*067c*/ 	.word	index@(_ZN10layer_norm13ln_fwd_kernelINS_13Kernel_traitsIf6__halfS2_S2_fjLj2560ELj1ELj4ELj1ELj16ENS_18Kernel_traits_baseILj2560EfS2_S2_S2_fjLj128EEEEELb1ELb0ELb1ELb0EEEvNS_9FwdParamsE)
        /*0680*/ 	.word	0x000000ff


	//----- nvinfo : EIATTR_FRAME_SIZE
	.align		4
.L_286:
        /*0684*/ 	.byte	0x04, 0x11
        /*0686*/ 	.short	(.L_288 - .L_287)
	.align		4
.L_287:
        /*0688*/ 	.word	index@(_ZN10layer_norm13ln_fwd_kernelINS_13Kernel_traitsIf6__halfS2_S2_fjLj2560ELj1ELj4ELj1ELj16ENS_18Kernel_traits_baseILj2560EfS2_S2_S2_fjLj128EEEEELb1ELb0ELb1ELb0EEEvNS_9FwdParamsE)
        /*068c*/ 	.word	0x00000080


	//----- nvinfo : EIATTR_REGCOUNT
	.align		4
.L_288:
        /*0690*/ 	.byte	0x04, 0x2f
        /*0692*/ 	.short	(.L_290 - .L_289)
	.align		4
.L_289:
        /*0694*/ 	.word	index@(_ZN10layer_norm13ln_fwd_kernelINS_13Kernel_traitsIf6__halfS2_S2_fjLj2560ELj1ELj4ELj1ELj16ENS_18Kernel_traits_baseILj2560EfS2_S2_S2_fjLj128EEEEELb1ELb0ELb0ELb1EEEvNS_9FwdParamsE)
        /*0698*/ 	.word	0x000000ff


	//----- nvinfo : EIATTR_FRAME_SIZE
	.align		4
.L_290:
        /*069c*/ 	.byte	0x04, 0x11
        /*069e*/ 	.short	(.L_292 - .L_291)
	.align		4
.L_291:
        /*06a0*/ 	.word	index@(_ZN10layer_norm13ln_fwd_kernelINS_13Kernel_traitsIf6__halfS2_S2_fjLj2560ELj1ELj4ELj1ELj16ENS_18Kernel_traits_baseILj2560EfS2_S2_S2_fjLj128EEEEELb1ELb0ELb0ELb1EEEvNS_9FwdParamsE)
        /*06a4*/ 	.word	0x000000a0


	//----- nvinfo : EIATTR_REGCOUNT
	.align		4
.L_292:
        /*06a8*/ 	.byte	0x04, 0x2f
        /*06aa*/ 	.short	(.L_294 - .L_293)
	.align		4
.L_293:
        /*06ac*/ 	.word	index@(_ZN10layer_norm13ln_fwd_kernelINS_13Kernel_traitsIf6__halfS2_S2_fjLj2560ELj1ELj4ELj1ELj16ENS_18Kernel_traits_baseILj2560EfS2_S2_S2_fjLj128EEEEELb1ELb0ELb0ELb0EEEvNS_9FwdParamsE)
        /*06b0*/ 	.word	0x000000fe


	//----- nvinfo : EIATTR_FRAME_SIZE
	.align		4
.L_294:
        /*06b4*/ 	.byte	0x04, 0x11
        /*06b6*/ 	.short	(.L_296 - .L_295)
	.align		4
.L_295:
        /*06b8*/ 	.word	index@(_ZN10layer_norm13ln_fwd_kernelINS_13Kernel_traitsIf6__halfS2_S2_fjLj2560ELj1ELj4ELj1ELj16ENS_18Kernel_traits_baseILj2560EfS2_S2_S2_fjLj128EEEEELb1ELb0ELb0ELb0EEEvNS_9FwdParamsE)
        /*06bc*/ 	.word	0x00000050


	//----- nvinfo : EIATTR_REGCOUNT
	.align		4
.L_296:
        /*06c0*/ 	.byte	0x04, 0x2f
        /*06c2*/ 	.short	(.L_298 - .L_297)
	.align		4
.L_297:
        /*06c4*/ 	.word	index@(_ZN10layer_norm13ln_fwd_kernelINS_13Kernel_traitsIf6__halfS2_S2_fjLj2560ELj1ELj4ELj1ELj16ENS_18Kernel_traits_baseILj2560EfS2_S2_S2_fjLj128EEEEELb0ELb1ELb1ELb1EEEvNS_9FwdParamsE)
        /*06c8*/ 	.word	0x000000ff


	//----- nvinfo : EIATTR_FRAME_SIZE
	.align		4
.L_298:
        /*06cc*/ 	.byte	0x04, 0x11
        /*06ce*/ 	.short	(.L_300 - .L_299)
	.align		4
.L_299:
        /*06d0*/ 	.word	index@(_ZN10layer_norm13ln_fwd_kernelINS_13Kernel_traitsIf6__halfS2_S2_fjLj2560ELj1ELj4ELj1ELj16ENS_18Kernel_traits_baseILj2560EfS2_S2_S2_fjLj128EEEEELb0ELb1ELb1ELb1EEEvNS_9FwdParamsE)
        /*06d4*/ 	.word	0x00000160


	//----- nvinfo : EIATTR_REGCOUNT
	.align		4
.L_300:
        /*06d8*/ 	.byte	0x04, 0x2f
        /*06da*/ 	.short	(.L_302 - .L_301)
	.align		4
.L_301:
        /*06dc*/ 	.word	index@(_ZN10layer_norm13ln_fwd_kernelINS_13Kernel_traitsIf6__halfS2_S2_fjLj2560ELj1ELj4ELj1ELj16ENS_18Kernel_traits_baseILj2560EfS2_S2_S2_fjLj128EEEEELb0ELb1ELb1ELb0EEEvNS_9FwdParamsE)
        /*06e0*/ 	.word	0x000000ff


	//----- nvinfo : EIATTR_FRAME_SIZE
	.align		4
.L_302:
        /*06e4*/ 	.byte	0x04, 0x11
        /*06e6*/ 	.short	(.L_304 - .L_303)
	.align		4
.L_303:
        /*06e8*/ 	.word	index@(_ZN10layer_norm13ln_fwd_kernelINS_13Kernel_traitsIf6__halfS2_S2_fjLj2560ELj1ELj4ELj1ELj16ENS_18Kernel_traits_baseILj2560EfS2_S2_S2_fjLj128EEEEELb0ELb1ELb1ELb0EEEvNS_9FwdParamsE)
        /*06ec*/ 	.word	0x000001a0


	//----- nvinfo : EIATTR_REGCOUNT
	.align		4
.L_304:
        /*06f0*/ 	.byte	0x04, 0x2f
        /*06f2*/ 	.short	(.L_306 - .L_305)
	.align		4
.L_305:
        /*06f4*/ 	.word	index@(_ZN10layer_norm13ln_fwd_kernelINS_13Kernel_traitsIf6__halfS2_S2_fjLj2560ELj1ELj4ELj1ELj16ENS_18Kernel_traits_baseILj2560EfS2_S2_S2_fjLj128EEEEELb0ELb1ELb0ELb1EEEvNS_9FwdParamsE)
        /*06f8*/ 	.word	0x000000ff


	//----- nvinfo : EIATTR_FRAME_SIZE
	.align		4
.L_306:
        /*06fc*/ 	.byte	0x04, 0x11
        /*06fe*/ 	.short	(.L_308 - .L_307)
	.align		4
.L_307:
        /*0700*/ 	.word	index@(_ZN10layer_norm13ln_fwd_kernelINS_13Kernel_traitsIf6__halfS2_S2_fjLj2560ELj1ELj4ELj1ELj16ENS_18Kernel_traits_baseILj2560EfS2_S2_S2_fjLj128EEEEELb0ELb1ELb0ELb1EEEvNS_9FwdParamsE)
        /*0704*/ 	.word	0x00000170


	//----- nvinfo : EIATTR_REGCOUNT
	.align		4
.L_308:
        /*0708*/ 	.byte	0x04, 0x2f
        /*070a*/ 	.short	(.L_310 - .L_309)
	.align		4
.L_309:
        /*070c*/ 	.word	index@(_ZN10layer_norm13ln_fwd_kernelINS_13Kernel_traitsIf6__halfS2_S2_fjLj2560ELj1ELj4ELj1ELj16ENS_18Kernel_traits_baseILj2560EfS2_S2_S2_fjLj128EEEEELb0ELb1ELb0ELb0EEEvNS_9FwdParamsE)
        /*0710*/ 	.word	0x000000ff


	//----- nvinfo : EIATTR_FRAME_SIZE
	.align		4
.L_310:
        /*0714*/ 	.byte	0x04, 0x11
        /*0716*/ 	.short	(.L_312 - .L_311)
	.align		4
.L_311:
        /*0718*/ 	.word	index@(_ZN10layer_norm13ln_fwd_kernelINS_13Kernel_traitsIf6__halfS2_S2_fjLj2560ELj1ELj4ELj1ELj16ENS_18Kernel_traits_baseILj2560EfS2_S2_S2_fjLj128EEEEELb0ELb1ELb0ELb0EEEvNS_9FwdParamsE)
        /*071c*/ 	.word	0x00000188


	//----- nvinfo : EIATTR_REGCOUNT
	.align		4
.L_312:
        /*0720*/ 	.byte	0x04, 0x2f
        /*0722*/ 	.short	(.L_314 - .L_313)
	.align		4
.L_313:
        /*0724*/ 	.word	index@(_ZN10layer_norm13ln_fwd_kernelINS_13Kernel_traitsIf6__halfS2_S2_fjLj2560ELj1ELj4ELj1ELj16ENS_18Kernel_traits_baseILj2560EfS2_S2_S2_fjLj128EEEEELb0ELb0ELb1ELb1EEEvNS_9FwdParamsE)
        /*0728*/ 	.word	0x000000ff


	//----- nvinfo : EIATTR_FRAME_SIZE
	.align		4
.L_314:
        /*072c*/ 	.byte	0x04, 0x11
        /*072e*/ 	.short	(.L_316 - .L_315)
	.align		4
.L_315:
        /*0730*/ 	.word	index@(_ZN10layer_norm13ln_fwd_kernelINS_13Kernel_traitsIf6__halfS2_S2_fjLj2560ELj1ELj4ELj1ELj16ENS_18Kernel_traits_baseILj2560EfS2_S2_S2_fjLj128EEEEELb0ELb0ELb1ELb1EEEvNS_9FwdParamsE)
        /*0734*/ 	.word	0x00000010


	//----- nvinfo : EIATTR_REGCOUNT
	.align		4
.L_316:
        /*0738*/ 	.byte	0x04, 0x2f
        /*073a*/ 	.short	(.L_318 - .L_317)
	.align		4
.L_317:
        /*073c*/ 	.word	index@(_ZN10layer_norm13ln_fwd_kernelINS_13Kernel_traitsIf6__halfS2_S2_fjLj2560ELj1ELj4ELj1ELj16ENS_18Kernel_traits_baseILj2560EfS2_S2_S2_fjLj128EEEEELb0ELb0ELb1ELb0EEEvNS_9FwdParamsE)
        /*0740*/ 	.word	0x000000ff


	//----- nvinfo : EIATTR_FRAME_SIZE
	.align		4
.L_318:
        /*0744*/ 	.byte	0x04, 0x11
        /*0746*/ 	.short	(.L_320 - .L_319)
	.align		4
.L_319:
        /*0748*/ 	.word	index@(_ZN10layer_norm13ln_fwd_kernelINS_13Kernel_traitsIf6__halfS2_S2_fjLj2560ELj1ELj4ELj1ELj16ENS_18Kernel_traits_baseILj2560EfS2_S2_S2_fjLj128EEEEELb0ELb0ELb1ELb0EEEvNS_9FwdParamsE)
        /*074c*/ 	.word	0x00000028


	//----- nvinfo : EIATTR_REGCOUNT
	.align		4
.L_320:
        /*0750*/ 	.byte	0x04, 0x2f
        /*0752*/ 	.short	(.L_322 - .L_321)
	.align		4
.L_321:
        /*0754*/ 	.word	index@(_ZN10layer_norm13ln_fwd_kernelINS_13Kernel_traitsIf6__halfS2_S2_fjLj2560ELj1ELj4ELj1ELj16ENS_18Kernel_traits_baseILj2560EfS2_S2_S2_fjLj128EEEEELb0ELb0ELb0ELb1EEEvNS_9FwdParamsE)
        /*0758*/ 	.word	0x000000ff


	//----- nvinfo : EIATTR_FRAME_SIZE
	.align		4
.L_322:
        /*075c*/ 	.byte	0x04, 0x11
        /*075e*/ 	.short	(.L_324 - .L_323)
	.align		4
.L_323:
        /*0760*/ 	.word	index@(_ZN10layer_norm13ln_fwd_kernelINS_13Kernel_traitsIf6__halfS2_S2_fjLj2560ELj1ELj4ELj1ELj16ENS_18Kernel_traits_baseILj2560EfS2_S2_S2_fjLj128EEEEELb0ELb0ELb0ELb1EEEvNS_9FwdParamsE)
        /*0764*/ 	.word	0x00000038


	//----- nvinfo : EIATTR_REGCOUNT
	.align		4
.L_324:
        /*0768*/ 	.byte	0x04, 0x2f
        /*076a*/ 	.short	(.L_326 - .L_325)
	.align		4
.L_325:
        /*076c*/ 	.word	index@(_ZN10layer_norm13ln_fwd_kernelINS_13Kernel_traitsIf6__halfS2_S2_fjLj2560ELj1ELj4ELj1ELj16ENS_18Kernel_traits_baseILj2560EfS2_S2_S2_fjLj128EEEEELb0ELb0ELb0ELb0EEEvNS_9FwdParamsE)
        /*0770*/ 	.word	0x000000ff


	//----- nvinfo : EIATTR_FRAME_SIZE
	.align		4
.L_326:
        /*0774*/ 	.byte	0x04, 0x11
        /*0776*/ 	.short	(.L_328 - .L_327)
	.align		4
.L_327:
        /*0778*/ 	.word	index@(_ZN10layer_norm13ln_fwd_kernelINS_13Kernel_traitsIf6__halfS2_S2_fjLj2560ELj1ELj4ELj1ELj16ENS_18Kernel_traits_baseILj2560EfS2_S2_S2_fjLj128EEEEELb0ELb0ELb0ELb0EEEvNS_9FwdParamsE)
        /*077c*/ 	.word	0x00000020


	//----- nvinfo : EIATTR_REGCOUNT
	.align		4
.L_328:
        /*0780*/ 	.byte	0x04, 0x2f
        /*0782*/ 	.short	(.L_330 - .L_329)
	.align		4
.L_329:
        /*0784*/ 	.word	index@(_ZN10layer_norm13ln_fwd_kernelINS_13Kernel_traitsIf13__nv_bfloat16fS2_fjLj2560ELj1ELj4ELj1ELj16ENS_18Kernel_traits_baseILj2560EfS2_fS2_fjLj128EEEEELb1ELb1ELb1ELb1EEEvNS_9FwdParamsE)
        /*0788*/ 	.word	0x000000ff


	//----- nvinfo : EIATTR_FRAME_SIZE
	.align		4
.L_330:
        /*078c*/ 	.byte	0x04, 0x11
        /*078e*/ 	.short	(.L_332 - .L_331)
	.align		4
.L_331:
        /*0790*/ 	.word	index@(_ZN10layer_norm13ln_fwd_kernelINS_13Kernel_traitsIf13__nv_bfloat16fS2_fjLj2560ELj1ELj4ELj1ELj16ENS_18Kernel_traits_baseILj2560EfS2_fS2_fjLj128EEEEELb1ELb1ELb1ELb1EEEvNS_9FwdParamsE)
        /*0794*/ 	.word	0x000001b8


	//----- nvinfo : EIATTR_REGCOUNT
	.align		4
.L_332:
        /*0798*/ 	.byte	0x04, 0x2f
        /*079a*/ 	.short	(.L_334 - .L_333)
	.align		4
.L_333:
        /*079c*/ 	.word	index@(_ZN10layer_norm13ln_fwd_kernelINS_13Kernel_traitsIf13__nv_bfloat16fS2_fjLj2560ELj1ELj4ELj1ELj16ENS_18Kernel_traits_baseILj2560EfS2_fS2_fjLj128EEEEELb1ELb1ELb1ELb0EEEvNS_9FwdParamsE)
        /*07a0*/ 	.word	0x000000ff


	//----- nvinfo : EIATTR_FRAME_SIZE
	.align		4
.L_334:
        /*07a4*/ 	.byte	0x04, 0x11
        /*07a6*/ 	.short	(.L_336 - .L_335)
	.align		4
.L_335:
        /*07a8*/ 	.word	index@(_ZN10layer_norm13ln_fwd_kernelINS_13Kernel_traitsIf13__nv_bfloat16fS2_fjLj2560ELj1ELj4ELj1ELj16ENS_18Kernel_traits_baseILj2560EfS2_fS2_fjLj128EEEEELb1ELb1ELb1ELb0EEEvNS_9FwdParamsE)
        /*07ac*/ 	.word	0x00000200


	//----- nvinfo : EIATTR_REGCOUNT
	.align		4
.L_336:
        /*07b0*/ 	.byte	0x04, 0x2f
        /*07b2*/ 	.short	(.L_338 - .L_337)
	.align		4
.L_337:
        /*07b4*/ 	.word	index@(_ZN10layer_norm13ln_fwd_kernelINS_13Kernel_traitsIf13__nv_bfloat16fS2_fjLj2560ELj1ELj4ELj1ELj16ENS_18Kernel_traits_baseILj2560EfS2_fS2_fjLj128EEEEELb1ELb1ELb0ELb1EEEvNS_9FwdParamsE)
        /*07b8*/ 	.word	0x000000ff


	//----- nvinfo : EIATTR_FRAME_SIZE
	.align		4
.L_338:
        /*07bc*/ 	.byte	0x04, 0x11
        /*07be*/ 	.short	(.L_340 - .L_339)
	.align		4
.L_339:
        /*07c0*/ 	.word	index@(_ZN10layer_norm13ln_fwd_kernelINS_13Kernel_traitsIf13__nv_bfloat16fS2_fjLj2560ELj1ELj4ELj1ELj16ENS_18Kernel_traits_baseILj2560EfS2_fS2_fjLj128EEEEELb1ELb1ELb0ELb1EEEvNS_9FwdParamsE)
        /*07c4*/ 	.word	0x000001b0


	//----- nvinfo : EIATTR_REGCOUNT
	.align		4
.L_340:
        /*07c8*/ 	.byte	0x04, 0x2f
        /*07ca*/ 	.short	(.L_342 - .L_341)
	.align		4
.L_341:
        /*07cc*/ 	.word	index@(_ZN10layer_norm13ln_fwd_kernelINS_13Kernel_traitsIf13__nv_bfloat16fS2_fjLj2560ELj1ELj4ELj1ELj16ENS_18Kernel_traits_baseILj2560EfS2_fS2_fjLj128EEEEELb1ELb1ELb0ELb0EEEvNS_9FwdParamsE)
        /*07d0*/ 	.word	0x000000ff


	//----- nvinfo : EIATTR_FRAME_SIZE
	.align		4
.L_342:
        /*07d4*/ 	.byte	0x04, 0x11
        /*07d6*/ 	.short	(.L_344 - .L_343)
	.align		4
.L_343:
        /*07d8*/ 	.word	index@(_ZN10layer_norm13ln_fwd_kernelINS_13Kernel_traitsIf13__nv_bfloat16fS2_fjLj2560ELj1ELj4ELj1ELj16ENS_18Kernel_traits_baseILj2560EfS2_fS2_fjLj128EEEEELb1ELb1ELb0ELb0EEEvNS_9FwdParamsE)
        /*07dc*/ 	.word	0x000001c0


	//----- nvinfo : EIATTR_REGCOUNT
	.align		4
.L_344:
        /*07e0*/ 	.byte	0x04, 0x2f
        /*07e2*/ 	.short	(.L_346 - .L_345)
	.align		4
.L_345:
        /*07e4*/ 	.word	index@(_ZN10layer_norm13ln_fwd_kernelINS_13Kernel_traitsIf13__nv_bfloat16fS2_fjLj2560ELj1ELj4ELj1ELj16ENS_18Kernel_traits_baseILj2560EfS2_fS2_fjLj128EEEEELb1ELb0ELb1ELb1EEEvNS_9FwdParamsE)
        /*07e8*/ 	.word	0x000000ff


	//----- nvinfo : EIATTR_FRAME_SIZE
	.align		4
.L_346:
        /*07ec*/ 	.byte	0x04, 0x11
        /*07ee*/ 	.short	(.L_348 - .L_347)
	.align		4
.L_347:
        /*07f0*/ 	.word	index@(_ZN10layer_norm13ln_fwd_kernelINS_13Kernel_traitsIf13__nv_bfloat16fS2_fjLj2560ELj1ELj4ELj1ELj16ENS_18Kernel_traits_baseILj2560EfS2_fS2_fjLj128EEEEELb1ELb0ELb1ELb1EEEvNS_9FwdParamsE)
        /*07f4*/ 	.word	0x00000098


	//----- nvinfo : EIATTR_REGCOUNT
	.align		4
.L_348:
        /*07f8*/ 	.byte	0x04, 0x2f
        /*07fa*/ 	.short	(.L_350 - .L_349)
	.align		4
.L_349:
        /*07fc*/ 	.word	index@(_ZN10layer_norm13ln_fwd_kernelINS_13Kernel_traitsIf13__nv_bfloat16fS2_fjLj2560ELj1ELj4ELj1ELj16ENS_18Kernel_traits_baseILj2560EfS2_fS2_fjLj128EEEEELb1ELb0ELb1ELb0EEEvNS_9FwdParamsE)
        /*0800*/ 	.word	0x000000ff


	//----- nvinfo : EIATTR_FRAME_SIZE
	.align		4
.L_350:
        /*0804*/ 	.byte	0x04, 0x11
        /*0806*/ 	.short	(.L_352 - .L_351)
	.align		4
.L_351:
        /*0808*/ 	.word	index@(_ZN10layer_norm13ln_fwd_kernelINS_13Kernel_traitsIf13__nv_bfloat16fS2_fjLj2560ELj1ELj4ELj1ELj16ENS_18Kernel_traits_baseILj2560EfS2_fS2_fjLj128EEEEELb1ELb0ELb1ELb0EEEvNS_9FwdParamsE)
        /*080c*/ 	.word	0x00000070


	//----- nvinfo : EIATTR_REGCOUNT
	.align		4
.L_352:
        /*0810*/ 	.byte	0x04, 0x2f
        /*0812*/ 	.short	(.L_354 - .L_353)
	.align		4
.L_353:
        /*0814*/ 	.word	index@(_ZN10layer_norm13ln_fwd_kernelINS_13Kernel_traitsIf13__nv_bfloat16fS2_fjLj2560ELj1ELj4ELj1ELj16ENS_18Kernel_traits_baseILj2560EfS2_fS2_fjLj128EEEEELb1ELb0ELb0ELb1EEEvNS_9FwdParamsE)
        /*0818*/ 	.word	0x000000ff


	//----- nvinfo : EIATTR_FRAME_SIZE
	.align		4
.L_354:
        /*081c*/ 	.byte	0x04, 0x11
        /*081e*/ 	.short	(.L_356 - .L_355)
	.align		4
.L_355:
        /*0820*/ 	.word	index@(_ZN10layer_norm13ln_fwd_kernelINS_13Kernel_traitsIf13__nv_bfloat16fS2_fjLj2560ELj1ELj4ELj1ELj16ENS_18Kernel_traits_baseILj2560EfS2_fS2_fjLj128EEEEELb1ELb0ELb0ELb1EEEvNS_9FwdParamsE)
        /*0824*/ 	.word	0x000000b0


	//----- nvinfo : EIATTR_REGCOUNT
	.align		4
.L_356:
        /*0828*/ 	.byte	0x04, 0x2f
        /*082a*/ 	.short	(.L_358 - .L_357)
	.align		4
.L_357:
        /*082c*/ 	.word	index@(_ZN10layer_norm13ln_fwd_kernelINS_13Kernel_traitsIf13__nv_bfloat16fS2_fjLj2560ELj1ELj4ELj1ELj16ENS_18Kernel_traits_baseILj2560EfS2_fS2_fjLj128EEEEELb1ELb0ELb0ELb0EEEvNS_9FwdParamsE)
        /*0830*/ 	.word	0x000000ff


	//----- nvinfo : EIATTR_FRAME_SIZE
	.align		4
.L_358:
        /*0834*/ 	.byte	0x04, 0x11
        /*0836*/ 	.short	(.L_360 - .L_359)
	.align		4
.L_359:
        /*0838*/ 	.word	index@(_ZN10layer_norm13ln_fwd_kernelINS_13Kernel_traitsIf13__nv_bfloat16fS2_fjLj2560ELj1ELj4ELj1ELj16ENS_18Kernel_traits_baseILj2560EfS2_fS2_fjLj128EEEEELb1ELb0ELb0ELb0EEEvNS_9FwdParamsE)
        /*083c*/ 	.word	0x00000040


	//----- nvinfo : EIATTR_REGCOUNT
	.align		4
.L_360:
        /*0840*/ 	.byte	0x04, 0x2f
        /*0842*/ 	.short	(.L_362 - .L_361)
	.align		4
.L_361:
        /*0844*/ 	.word	index@(_ZN10layer_norm13ln_fwd_kernelINS_13Kernel_traitsIf13__nv_bfloat16fS2_fjLj2560ELj1ELj4ELj1ELj16ENS_18Kernel_traits_baseILj2560EfS2_fS2_fjLj128EEEEELb0ELb1ELb1ELb1EEEvNS_9FwdParamsE)
        /*0848*/ 	.word	0x000000ff


	//----- nvinfo : EIATTR_FRAME_SIZE
	.align		4
.L_362:
        /*084c*/ 	.byte	0x04, 0x11
        /*084e*/ 	.short	(.L_364 - .L_363)
	.align		4
.L_363:
        /*0850*/ 	.word	index@(_ZN10layer_norm13ln_fwd_kernelINS_13Kernel_traitsIf13__nv_bfloat16fS2_fjLj2560ELj1ELj4ELj1ELj16ENS_18Kernel_traits_baseILj2560EfS2_fS2_fjLj128EEEEELb0ELb1ELb1ELb1EEEvNS_9FwdParamsE)
        /*0854*/ 	.word	0x00000170


	//----- nvinfo : EIATTR_REGCOUNT
	.align		4
.L_364:
        /*0858*/ 	.byte	0x04, 0x2f
        /*085a*/ 	.short	(.L_366 - .L_365)
	.align		4
.L_365:
        /*085c*/ 	.word	index@(_ZN10layer_norm13ln_fwd_kernelINS_13Kernel_traitsIf13__nv_bfloat16fS2_fjLj2560ELj1ELj4ELj1ELj16ENS_18Kernel_traits_baseILj2560EfS2_fS2_fjLj128EEEEELb0ELb1ELb1ELb0EEEvNS_9FwdParamsE)
        /*0860*/ 	.word	0x000000ff


	//----- nvinfo : EIATTR_FRAME_SIZE
	.align		4
.L_366:
        /*0864*/ 	.byte	0x04, 0x11
        /*0866*/ 	.short	(.L_368 - .L_367)
	.align		4
.L_367:
        /*0868*/ 	.word	index@(_ZN10layer_norm13ln_fwd_kernelINS_13Kernel_traitsIf13__nv_bfloat16fS2_fjLj2560ELj1ELj4ELj1ELj16ENS_18Kernel_traits_baseILj2560EfS2_fS2_fjLj128EEEEELb0ELb1ELb1ELb0EEEvNS_9FwdParamsE)
        /*086c*/ 	.word	0x000001b0


	//----- nvinfo : EIATTR_REGCOUNT
	.align		4
.L_368:
        /*0870*/ 	.byte	0x04, 0x2f
        /*0872*/ 	.short	(.L_370 - .L_369)
	.align		4
.L_369:
        /*0874*/ 	.word	index@(_ZN10layer_norm13ln_fwd_kernelINS_13Kernel_traitsIf13__nv_bfloat16fS2_fjLj2560ELj1ELj4ELj1ELj16ENS_18Kernel_traits_baseILj2560EfS2_fS2_fjLj128EEEEELb0ELb1ELb0ELb1EEEvNS_9FwdParamsE)
        /*0878*/ 	.word	0x000000ff


	//----- nvinfo : EIATTR_FRAME_SIZE
	.align		4
.L_370:
        /*087c*/ 	.byte	0x04, 0x11
        /*087e*/ 	.short	(.L_372 - .L_371)
	.align		4
.L_371:
        /*0880*/ 	.word	index@(_ZN10layer_norm13ln_fwd_kernelINS_13Kernel_traitsIf13__nv_bfloat16fS2_fjLj2560ELj1ELj4ELj1ELj16ENS_18Kernel_traits_baseILj2560EfS2_fS2_fjLj128EEEEELb0ELb1ELb0ELb1EEEvNS_9FwdParamsE)
        /*0884*/ 	.word	0x00000178


	//----- nvinfo : EIATTR_REGCOUNT
	.align		4
.L_372:
        /*0888*/ 	.byte	0x04, 0x2f
        /*088a*/ 	.short	(.L_374 - .L_373)
	.align		4
.L_373:
        /*088c*/ 	.word	index@(_ZN10layer_norm13ln_fwd_kernelINS_13Kernel_traitsIf13__nv_bfloat16fS2_fjLj2560ELj1ELj4ELj1ELj16ENS_18Kernel_traits_baseILj2560EfS2_fS2_fjLj128EEEEELb0ELb1ELb0ELb0EEEvNS_9FwdParamsE)
        /*0890*/ 	.word	0x000000ff


	//----- nvinfo : EIATTR_FRAME_SIZE
	.align		4
.L_374:
        /*0894*/ 	.byte	0x04, 0x11
        /*0896*/ 	.short	(.L_376 - .L_375)
	.align		4
.L_375:
        /*0898*/ 	.word	index@(_ZN10layer_norm13ln_fwd_kernelINS_13Kernel_traitsIf13__nv_bfloat16fS2_fjLj2560ELj1ELj4ELj1ELj16ENS_18Kernel_traits_baseILj2560EfS2_fS2_fjLj128EEEEELb0ELb1ELb0ELb0EEEvNS_9FwdParamsE)
        /*089c*/ 	.word	0x00000198


	//----- nvinfo : EIATTR_REGCOUNT
	.align		4
.L_376:
        /*08a0*/ 	.byte	0x04, 0x2f
        /*08a2*/ 	.short	(.L_378 - .L_377)
	.align		4
.L_377:
        /*08a4*/ 	.word	index@(_ZN10layer_norm13ln_fwd_kernelINS_13Kernel_traitsIf13__nv_bfloat16fS2_fjLj2560ELj1ELj4ELj1ELj16ENS_18Kernel_traits_baseILj2560EfS2_fS2_fjLj128EEEEELb0ELb0ELb1ELb1EEEvNS_9FwdParamsE)
        /*08a8*/ 	.word	0x000000ff


	//----- nvinfo : EIATTR_FRAME_SIZE
	.align		4
.L_378:
        /*08ac*/ 	.byte	0x04, 0x11
        /*08ae*/ 	.short	(.L_380 - .L_379)
	.align		4
.L_379:
        /*08b0*/ 	.word	index@(_ZN10layer_norm13ln_fwd_kernelINS_13Kernel_traitsIf13__nv_bfloat16fS2_fjLj2560ELj1ELj4ELj1ELj16ENS_18Kernel_traits_baseILj2560EfS2_fS2_fjLj128EEEEELb0ELb0ELb1ELb1EEEvNS_9FwdParamsE)
        /*08b4*/ 	.word	0x00000000


	//----- nvinfo : EIATTR_REGCOUNT
	.align		4
.L_380:
        /*08b8*/ 	.byte	0x04, 0x2f
        /*08ba*/ 	.short	(.L_382 - .L_381)
	.align		4
.L_381:
        /*08bc*/ 	.word	index@(_ZN10layer_norm13ln_fwd_kernelINS_13Kernel_traitsIf13__nv_bfloat16fS2_fjLj2560ELj1ELj4ELj1ELj16ENS_18Kernel_traits_baseILj2560EfS2_fS2_fjLj128EEEEELb0ELb0ELb1ELb0EEEvNS_9FwdParamsE)
        /*08c0*/ 	.word	0x000000ff


	//----- nvinfo : EIATTR_FRAME_SIZE
	.align		4
.L_382:
        /*08c4*/ 	.byte	0x04, 0x11
        /*08c6*/ 	.short	(.L_384 - .L_383)
	.align		4
.L_383:
        /*08c8*/ 	.word	index@(_ZN10layer_norm13ln_fwd_kernelINS_13Kernel_traitsIf13__nv_bfloat16fS2_fjLj2560ELj1ELj4ELj1ELj16ENS_18Kernel_traits_baseILj2560EfS2_fS2_fjLj128EEEEELb0ELb0ELb1ELb0EEEvNS_9FwdParamsE)
        /*08cc*/ 	.word	0x00000018


	//----- nvinfo : EIATTR_REGCOUNT
	.align		4
.L_384:
        /*08d0*/ 	.byte	0x04, 0x2f
        /*08d2*/ 	.short	(.L_386 - .L_385)
	.align		4
.L_385:
        /*08d4*/ 	.word	index@(_ZN10layer_norm13ln_fwd_kernelINS_13Kernel_traitsIf13__nv_bfloat16fS2_fjLj2560ELj1ELj4ELj1ELj16ENS_18Kernel_traits_baseILj2560EfS2_fS2_fjLj128EEEEELb0ELb0ELb0ELb1EEEvNS_9FwdParamsE)
        /*08d8*/ 	.word	0x000000ff


	//----- nvinfo : EIATTR_FRAME_SIZE
	.align		4
.L_386:
        /*08dc*/ 	.byte	0x04, 0x11
        /*08de*/ 	.short	(.L_388 - .L_387)
	.align		4
.L_387:
        /*08e0*/ 	.word	index@(_ZN10layer_norm13ln_fwd_kernelINS_13Kernel_traitsIf13__nv_bfloat16fS2_fjLj2560ELj1ELj4ELj1ELj16ENS_18Kernel_traits_baseILj2560EfS2_fS2_fjLj128EEEEELb0ELb0ELb0ELb1EEEvNS_9FwdParamsE)
        /*08e4*/ 	.word	0x00000020


	//----- nvinfo : EIATTR_REGCOUNT
	.align		4
.L_388:
        /*08e8*/ 	.byte	0x04, 0x2f
        /*08ea*/ 	.short	(.L_390 - .L_389)
	.align		4
.L_389:
        /*08ec*/ 	.word	index@(_ZN10layer_norm13ln_fwd_kernelINS_13Kernel_traitsIf13__nv_bfloat16fS2_fjLj2560ELj1ELj4ELj1ELj16ENS_18Kernel_traits_baseILj2560EfS2_fS2_fjLj128EEEEELb0ELb0ELb0ELb0EEEvNS_9FwdParamsE)
        /*08f0*/ 	.word	0x000000ff


	//----- nvinfo : EIATTR_FRAME_SIZE
	.align		4
.L_390:
        /*08f4*/ 	.byte	0x04, 0x11
        /*08f6*/ 	.short	(.L_392 - .L_391)
	.align		4
.L_391:
        /*08f8*/ 	.word	index@(_ZN10layer_norm13ln_fwd_kernelINS_13Kernel_traitsIf13__nv_bfloat16fS2_fjLj2560ELj1ELj4ELj1ELj16ENS_18Kernel_traits_baseILj2560EfS2_fS2_fjLj128EEEEELb0ELb0ELb0ELb0EEEvNS_9FwdParamsE)
        /*08fc*/ 	.word	0x00000000


	//----- nvinfo : EIATTR_REGCOUNT
	.align		4
.L_392:
        /*0900*/ 	.byte	0x04, 0x2f
        /*0902*/ 	.short	(.L_394 - .L_393)
	.align		4
.L_393:
        /*0904*/ 	.word	index@(_ZN10layer_norm13ln_fwd_kernelINS_13Kernel_traitsI13__nv_bfloat16S2_fS2_fjLj2560ELj1ELj4ELj1ELj16ENS_18Kernel_traits_baseILj2560ES2_S2_fS2_fjLj128EEEEELb1ELb1ELb1ELb1EEEvNS_9FwdParamsE)
        /*0908*/ 	.word	0x000000ff


	//----- nvinfo : EIATTR_FRAME_SIZE
	.align		4
.L_394:
        /*090c*/ 	.byte	0x04, 0x11
        /*090e*/ 	.short	(.L_396 - .L_395)
	.align		4
.L_395:
        /*0910*/ 	.word	index@(_ZN10layer_norm13ln_fwd_kernelINS_13Kernel_traitsI13__nv_bfloat16S2_fS2_fjLj2560ELj1ELj4ELj1ELj16ENS_18Kernel_traits_baseILj2560ES2_S2_fS2_fjLj128EEEEELb1ELb1ELb1ELb1EEEvNS_9FwdParamsE)
        /*0914*/ 	.word	0x00000188


	//----- nvinfo : EIATTR_REGCOUNT
	.align		4
.L_396:
        /*0918*/ 	.byte	0x04, 0x2f
        /*091a*/ 	.short	(.L_398 - .L_397)
	.align		4
.L_397:
        /*091c*/ 	.word	index@(_ZN10layer_norm13ln_fwd_kernelINS_13Kernel_traitsI13__nv_bfloat16S2_fS2_fjLj2560ELj1ELj4ELj1ELj16ENS_18Kernel_traits_baseILj2560ES2_S2_fS2_fjLj128EEEEELb1ELb1ELb1ELb0EEEvNS_9FwdParamsE)
        /*0920*/ 	.word	0x000000ff


	//----- nvinfo : EIATTR_FRAME_SIZE
	.align		4
.L_398:
        /*0924*/ 	.byte	0x04, 0x11
        /*0926*/ 	.short	(.L_400 - .L_399)
	.align		4
.L_399:
        /*0928*/ 	.word	index@(_ZN10layer_norm13ln_fwd_kernelINS_13Kernel_traitsI13__nv_bfloat16S2_fS2_fjLj2560ELj1ELj4ELj1ELj16ENS_18Kernel_traits_baseILj2560ES2_S2_fS2_fjLj128EEEEELb1ELb1ELb1ELb0EEEvNS_9FwdParamsE)
        /*092c*/ 	.word	0x000001d0


	//----- nvinfo : EIATTR_REGCOUNT
	.align		4
.L_400:
        /*0930*/ 	.byte	0x04, 0x2f
        /*0932*/ 	.short	(.L_402 - .L_401)
	.align		4
.L_401:
        /*0934*/ 	.word	index@(_ZN10layer_norm13ln_fwd_kernelINS_13Kernel_traitsI13__nv_bfloat16S2_fS2_fjLj2560ELj1ELj4ELj1ELj16ENS_18Kernel_traits_baseILj2560ES2_S2_fS2_fjLj128EEEEELb1ELb1ELb0ELb1EEEvNS_9FwdParamsE)
        /*0938*/ 	.word	0x000000ff


	//----- nvinfo : EIATTR_FRAME_SIZE
	.align		4
.L_402:
        /*093c*/ 	.byte	0x04, 0x11
        /*093e*/ 	.short	(.L_404 - .L_403)
	.align		4
.L_403:
        /*0940*/ 	.word	index@(_ZN10layer_norm13ln_fwd_kernelINS_13Kernel_traitsI13__nv_bfloat16S2_fS2_fjLj2560ELj1ELj4ELj1ELj16ENS_18Kernel_traits_baseILj2560ES2_S2_fS2_fjLj128EEEEELb1ELb1ELb0ELb1EEEvNS_9FwdParamsE)
        /*0944*/ 	.word	0x00000110


	//----- nvinfo : EIATTR_REGCOUNT
	.align		4
.L_404:
        /*0948*/ 	.byte	0x04, 0x2f
        /*094a*/ 	.short	(.L_406 - .L_405)
	.align		4
.L_405:
        /*094c*/ 	.word	index@(_ZN10layer_norm13ln_fwd_kernelINS_13Kernel_traitsI13__nv_bfloat16S2_fS2_fjLj2560ELj1ELj4ELj1ELj16ENS_18Kernel_traits_baseILj2560ES2_S2_fS2_fjLj128EEEEELb1ELb1ELb0ELb0EEEvNS_9FwdParamsE)
        /*0950*/ 	.word	0x000000ff


	//----- nvinfo : EIATTR_FRAME_SIZE
	.align		4
.L_406:
        /*0954*/ 	.byte	0x04, 0x11
        /*0956*/ 	.short	(.L_408 - .L_407)
	.align		4
.L_407:
        /*0958*/ 	.word	index@(_ZN10layer_norm13ln_fwd_kernelINS_13Kernel_traitsI13__nv_bfloat16S2_fS2_fjLj2560ELj1ELj4ELj1ELj16ENS_18Kernel_traits_baseILj2560ES2_S2_fS2_fjLj128EEEEELb1ELb1ELb0ELb0EEEvNS_9FwdParamsE)
        /*095c*/ 	.word	0x00000198


	//----- nvinfo : EIATTR_REGCOUNT
	.align		4
.L_408:
        /*0960*/ 	.byte	0x04, 0x2f
        /*0962*/ 	.short	(.L_410 - .L_409)
	.align		4
.L_409:
        /*0964*/ 	.word	index@(_ZN10layer_norm13ln_fwd_kernelINS_13Kernel_traitsI13__nv_bfloat16S2_fS2_fjLj2560ELj1ELj4ELj1ELj16ENS_18Kernel_traits_baseILj2560ES2_S2_fS2_fjLj128EEEEELb1ELb0ELb1ELb1EEEvNS_9FwdParamsE)
        /*0968*/ 	.word	0x000000ff


	//----- nvinfo : EIATTR_FRAME_SIZE
	.align		4
.L_410:
        /*096c*/ 	.byte	0x04, 0x11
        /*096e*/ 	.short	(.L_412 - .L_411)
	.align		4
.L_411:
        /*0970*/ 	.word	index@(_ZN10layer_norm13ln_fwd_kernelINS_13Kernel_traitsI13__nv_bfloat16S2_fS2_fjLj2560ELj1ELj4ELj1ELj16ENS_18Kernel_traits_baseILj2560ES2_S2_fS2_fjLj128EEEEELb1ELb0ELb1ELb1EEEvNS_9FwdParamsE)
        /*0974*/ 	.word	0x00000000


	//----- nvinfo : EIATTR_REGCOUNT
	.align		4
.L_412:
        /*0978*/ 	.byte	0x04, 0x2f
        /*097a*/ 	.short	(.L_414 - .L_413)
	.align		4
.L_413:
        /*097c*/ 	.word	index@(_ZN10layer_norm13ln_fwd_kernelINS_13Kernel_traitsI13__nv_bfloat16S2_fS2_fjLj2560ELj1ELj4ELj1ELj16ENS_18Kernel_traits_baseILj2560ES2_S2_fS2_fjLj128EEEEELb1ELb0ELb1ELb0EEEvNS_9FwdParamsE)
        /*0980*/ 	.word	0x000000ff


	//----- nvinfo : EIATTR_FRAME_SIZE
	.align		4
.L_414:
        /*0984*/ 	.byte	0x04, 0x11
        /*0986*/ 	.short	(.L_416 - .L_415)
	.align		4
.L_415:
        /*0988*/ 	.word	index@(_ZN10layer_norm13ln_fwd_kernelINS_13Kernel_traitsI13__nv_bfloat16S2_fS2_fjLj2560ELj1ELj4ELj1ELj16ENS_18Kernel_traits_baseILj2560ES2_S2_fS2_fjLj128EEEEELb1ELb0ELb1ELb0EEEvNS_9FwdParamsE)
        /*098c*/ 	.word	0x00000070


	//----- nvinfo : EIATTR_REGCOUNT
	.align		4
.L_416:
        /*0990*/ 	.byte	0x04, 0x2f
        /*0992*/ 	.short	(.L_418 - .L_417)
	.align		4
.L_417:
        /*0994*/ 	.word	index@(_ZN10layer_norm13ln_fwd_kernelINS_13Kernel_traitsI13__nv_bfloat16S2_fS2_fjLj2560ELj1ELj4ELj1ELj16ENS_18Kernel_traits_baseILj2560ES2_S2_fS2_fjLj128EEEEELb1ELb0ELb0ELb1EEEvNS_9FwdParamsE)
        /*0998*/ 	.word	0x000000ff


	//----- nvinfo : EIATTR_FRAME_SIZE
	.align		4
.L_418:
        /*099c*/ 	.byte	0x04, 0x11
        /*099e*/ 	.short	(.L_420 - .L_419)
	.align		4
.L_419:
        /*09a0*/ 	.word	index@(_ZN10layer_norm13ln_fwd_kernelINS_13Kernel_traitsI13__nv_bfloat16S2_fS2_fjLj2560ELj1ELj4ELj1ELj16ENS_18Kernel_traits_baseILj2560ES2_S2_fS2_fjLj128EEEEELb1ELb0ELb0ELb1EEEvNS_9FwdParamsE)
        /*09a4*/ 	.word	0x00000018


	//----- nvinfo : EIATTR_REGCOUNT
	.align		4
.L_420:
        /*09a8*/ 	.byte	0x04, 0x2f
        /*09aa*/ 	.short	(.L_422 - .L_421)
	.align		4
.L_421:
        /*09ac*/ 	.word	index@(_ZN10layer_norm13ln_fwd_kernelINS_13Kernel_traitsI13__nv_bfloat16S2_fS2_fjLj2560ELj1ELj4ELj1ELj16ENS_18Kernel_traits_baseILj2560ES2_S2_fS2_fjLj128EEEEELb1ELb0ELb0ELb0EEEvNS_9FwdParamsE)
        /*09b0*/ 	.word	0x000000ff


	//----- nvinfo : EIATTR_FRAME_SIZE
	.align		4
.L_422:
        /*09b4*/ 	.byte	0x04, 0x11
        /*09b6*/ 	.short	(.L_424 - .L_423)
	.align		4
.L_423:
        /*09b8*/ 	.word	index@(_ZN10layer_norm13ln_fwd_kernelINS_13Kernel_traitsI13__nv_bfloat16S2_fS2_fjLj2560ELj1ELj4ELj1ELj16ENS_18Kernel_traits_baseILj2560ES2_S2_fS2_fjLj128EEEEELb1ELb0ELb0ELb0EEEvNS_9FwdParamsE)
        /*09bc*/ 	.word	0x00000038


	//----- nvinfo : EIATTR_REGCOUNT
	.align		4
.L_424:
        /*09c0*/ 	.byte	0x04, 0x2f
        /*09c2*/ 	.short	(.L_426 - .L_425)
	.align		4
.L_425:
        /*09c4*/ 	.word	index@(_ZN10layer_norm13ln_fwd_kernelINS_13Kernel_traitsI13__nv_bfloat16S2_fS2_fjLj2560ELj1ELj4ELj1ELj16ENS_18Kernel_traits_baseILj2560ES2_S2_fS2_fjLj128EEEEELb0ELb1ELb1ELb1EEEvNS_9FwdParamsE)
        /*09c8*/ 	.word	0x000000ff


	//----- nvinfo : EIATTR_FRAME_SIZE
	.align		4
.L_426:
        /*09cc*/ 	.byte	0x04, 0x11
        /*09ce*/ 	.short	(.L_428 - .L_427)
	.align		4
.L_427:
        /*09d0*/ 	.word	index@(_ZN10layer_norm13ln_fwd_kernelINS_13Kernel_traitsI13__nv_bfloat16S2_fS2_fjLj2560ELj1ELj4ELj1ELj16ENS_18Kernel_traits_baseILj2560ES2_S2_fS2_fjLj128EEEEELb0ELb1ELb1ELb1EEEvNS_9FwdParamsE)
        /*09d4*/ 	.word	0x00000160


	//----- nvinfo : EIATTR_REGCOUNT
	.align		4
.L_428:
        /*09d8*/ 	.byte	0x04, 0x2f
        /*09da*/ 	.short	(.L_430 - .L_429)
	.align		4
.L_429:
        /*09dc*/ 	.word	index@(_ZN10layer_norm13ln_fwd_kernelINS_13Kernel_traitsI13__nv_bfloat16S2_fS2_fjLj2560ELj1ELj4ELj1ELj16ENS_18Kernel_traits_baseILj2560ES2_S2_fS2_fjLj128EEEEELb0ELb1ELb1ELb0EEEvNS_9FwdParamsE)
        /*09e0*/ 	.word	0x000000ff


	//----- nvinfo : EIATTR_FRAME_SIZE
	.align		4
.L_430:
        /*09e4*/ 	.byte	0x04, 0x11
        /*09e6*/ 	.short	(.L_432 - .L_431)
	.align		4
.L_431:
        /*09e8*/ 	.word	index@(_ZN10layer_norm13ln_fwd_kernelINS_13Kernel_traitsI13__nv_bfloat16S2_fS2_fjLj2560ELj1ELj4ELj1ELj16ENS_18Kernel_traits_baseILj2560ES2_S2_fS2_fjLj128EEEEELb0ELb1ELb1ELb0EEEvNS_9FwdParamsE)
        /*09ec*/ 	.word	0x00000188


	//----- nvinfo : EIATTR_REGCOUNT
	.align		4
.L_432:
        /*09f0*/ 	.byte	0x04, 0x2f
        /*09f2*/ 	.short	(.L_434 - .L_433)
	.align		4
.L_433:
        /*09f4*/ 	.word	index@(_ZN10layer_norm13ln_fwd_kernelINS_13Kernel_traitsI13__nv_bfloat16S2_fS2_fjLj2560ELj1ELj4ELj1ELj16ENS_18Kernel_traits_baseILj2560ES2_S2_fS2_fjLj128EEEEELb0ELb1ELb0ELb1EEEvNS_9FwdParamsE)
        /*09f8*/ 	.word	0x000000ff


	//----- nvinfo : EIATTR_FRAME_SIZE
	.align		4
.L_434:
        /*09fc*/ 	.byte	0x04, 0x11
        /*09fe*/ 	.short	(.L_436 - .L_435)
	.align		4
.L_435:
        /*0a00*/ 	.word	index@(_ZN10layer_norm13ln_fwd_kernelINS_13Kernel_traitsI13__nv_bfloat16S2_fS2_fjLj2560ELj1ELj4ELj1ELj16ENS_18Kernel_traits_baseILj2560ES2_S2_fS2_fjLj128EEEEELb0ELb1ELb0ELb1EEEvNS_9FwdParamsE)
        /*0a04*/ 	.word	0x00000170


	//----- nvinfo : EIATTR_REGCOUNT
	.align		4
.L_436:
        /*0a08*/ 	.byte	0x04, 0x2f
        /*0a0a*/ 	.short	(.L_438 - .L_437)
	.align		4
.L_437:
        /*0a0c*/ 	.word	index@(_ZN10layer_norm13ln_fwd_kernelINS_13Kernel_traitsI13__nv_bfloat16S2_fS2_fjLj2560ELj1ELj4ELj1ELj16ENS_18Kernel_traits_baseILj2560ES2_S2_fS2_fjLj128EEEEELb0ELb1ELb0ELb0EEEvNS_9FwdParamsE)
        /*0a10*/ 	.word	0x000000ff


	//----- nvinfo : EIATTR_FRAME_SIZE
	.align		4
.L_438:
        /*0a14*/ 	.byte	0x04, 0x11
        /*0a16*/ 	.short	(.L_440 - .L_439)
	.align		4
.L_439:
        /*0a18*/ 	.word	index@(_ZN10layer_norm13ln_fwd_kernelINS_13Kernel_traitsI13__nv_bfloat16S2_fS2_fjLj2560ELj1ELj4ELj1ELj16ENS_18Kernel_traits_baseILj2560ES2_S2_fS2_fjLj128EEEEELb0ELb1ELb0ELb0EEEvNS_9FwdParamsE)
        /*0a1c*/ 	.word	0x00000170


	//----- nvinfo : EIATTR_REGCOUNT
	.align		4
.L_440:
        /*0a20*/ 	.byte	0x04, 0x2f
        /*0a22*/ 	.short	(.L_442 - .L_441)
	.align		4
.L_441:
        /*0a24*/ 	.word	index@(_ZN10layer_norm13ln_fwd_kernelINS_13Kernel_traitsI13__nv_bfloat16S2_fS2_fjLj2560ELj1ELj4ELj1ELj16ENS_18Kernel_traits_baseILj2560ES2_S2_fS2_fjLj128EEEEELb0ELb0ELb1ELb1EEEvNS_9FwdParamsE)
        /*0a28*/ 	.word	0x000000ff


	//----- nvinfo : EIATTR_FRAME_SIZE
	.align		4
.L_442:
        /*0a2c*/ 	.byte	0x04, 0x11
        /*0a2e*/ 	.short	(.L_444 - .L_443)
	.align		4
.L_443:
        /*0a30*/ 	.word	index@(_ZN10layer_norm13ln_fwd_kernelINS_13Kernel_traitsI13__nv_bfloat16S2_fS2_fjLj2560ELj1ELj4ELj1ELj16ENS_18Kernel_traits_baseILj2560ES2_S2_fS2_fjLj128EEEEELb0ELb0ELb1ELb1EEEvNS_9FwdParamsE)
        /*0a34*/ 	.word	0x00000018


	//----- nvinfo : EIATTR_REGCOUNT
	.align		4
.L_444:
        /*0a38*/ 	.byte	0x04, 0x2f
        /*0a3a*/ 	.short	(.L_446 - .L_445)
	.align		4
.L_445:
        /*0a3c*/ 	.word	index@(_ZN10layer_norm13ln_fwd_kernelINS_13Kernel_traitsI13__nv_bfloat16S2_fS2_fjLj2560ELj1ELj4ELj1ELj16ENS_18Kernel_traits_baseILj2560ES2_S2_fS2_fjLj128EEEEELb0ELb0ELb1ELb0EEEvNS_9FwdParamsE)
        /*0a40*/ 	.word	0x000000f5


	//----- nvinfo : EIATTR_FRAME_SIZE
	.align		4
.L_446:
        /*0a44*/ 	.byte	0x04, 0x11
        /*0a46*/ 	.short	(.L_448 - .L_447)
	.align		4
.L_447:
        /*0a48*/ 	.word	index@(_ZN10layer_norm13ln_fwd_kernelINS_13Kernel_traitsI13__nv_bfloat16S2_fS2_fjLj2560ELj1ELj4ELj1ELj16ENS_18Kernel_traits_baseILj2560ES2_S2_fS2_fjLj128EEEEELb0ELb0ELb1ELb0EEEvNS_9FwdParamsE)
        /*0a4c*/ 	.word	0x00000000


	//----- nvinfo : EIATTR_REGCOUNT
	.align		4
.L_448:
        /*0a50*/ 	.byte	0x04, 0x2f
        /*0a52*/ 	.short	(.L_450 - .L_449)
	.align		4
.L_449:
        /*0a54*/ 	.word	index@(_ZN10layer_norm13ln_fwd_kernelINS_13Kernel_traitsI13__nv_bfloat16S2_fS2_fjLj2560ELj1ELj4ELj1ELj16ENS_18Kernel_traits_baseILj2560ES2_S2_fS2_fjLj128EEEEELb0ELb0ELb0ELb1EEEvNS_9FwdParamsE)
        /*0a58*/ 	.word	0x000000ff


	//----- nvinfo : EIATTR_FRAME_SIZE
	.align		4
.L_450:
        /*0a5c*/ 	.byte	0x04, 0x11
        /*0a5e*/ 	.short	(.L_452 - .L_451)
	.align		4
.L_451:
        /*0a60*/ 	.word	index@(_ZN10layer_norm13ln_fwd_kernelINS_13Kernel_traitsI13__nv_bfloat16S2_fS2_fjLj2560ELj1ELj4ELj1ELj16ENS_18Kernel_traits_baseILj2560ES2_S2_fS2_fjLj128EEEEELb0ELb0ELb0ELb1EEEvNS_9FwdParamsE)
        /*0a64*/ 	.word	0x00000008


	//----- nvinfo : EIATTR_REGCOUNT
	.align		4
.L_452:
        /*0a68*/ 	.byte	0x04, 0x2f
        /*0a6a*/ 	.short	(.L_454 - .L_453)
	.align		4
.L_453:
        /*0a6c*/ 	.word	index@(_ZN10layer_norm13ln_fwd_kernelINS_13Kernel_traitsI13__nv_bfloat16S2_fS2_fjLj2560ELj1ELj4ELj1ELj16ENS_18Kernel_traits_baseILj2560ES2_S2_fS2_fjLj128EEEEELb0ELb0ELb0ELb0EEEvNS_9FwdParamsE)
        /*0a70*/ 	.word	0x000000f7


	//----- nvinfo : EIATTR_FRAME_SIZE
	.align		4
.L_454:
        /*0a74*/ 	.byte	0x04, 0x11
        /*0a76*/ 	.short	(.L_456 - .L_455)
	.align		4
.L_455:
        /*0a78*/ 	.word	index@(_ZN10layer_norm13ln_fwd_kernelINS_13Kernel_traitsI13__nv_bfloat16S2_fS2_fjLj2560ELj1ELj4ELj1ELj16ENS_18Kernel_traits_baseILj2560ES2_S2_fS2_fjLj128EEEEELb0ELb0ELb0ELb0EEEvNS_9FwdParamsE)
        /*0a7c*/ 	.word	0x00000000


	//----- nvinfo : EIATTR_REGCOUNT
	.align		4
.L_456:
        /*0a80*/ 	.byte	0x04, 0x2f
        /*0a82*/ 	.short	(.L_458 - .L_457)
	.align		4
.L_457:
        /*0a84*/ 	.word	index@(_ZN10layer_norm13ln_fwd_kernelINS_13Kernel_traitsIf13__nv_bfloat16S2_S2_fjLj2560ELj1ELj4ELj1ELj16ENS_18Kernel_traits_baseILj2560EfS2_S2_S2_fjLj128EEEEELb1ELb1ELb1ELb1EEEvNS_9FwdParamsE)
        /*0a88*/ 	.word	0x000000ff


	//----- nvinfo : EIATTR_FRAME_SIZE
	.align		4
.L_458:
        /*0a8c*/ 	.byte	0x04, 0x11
        /*0a8e*/ 	.short	(.L_460 - .L_459)
	.align		4
.L_459:
        /*0a90*/ 	.word	index@(_ZN10layer_norm13ln_fwd_kernelINS_13Kernel_traitsIf13__nv_bfloat16S2_S2_fjLj2560ELj1ELj4ELj1ELj16ENS_18Kernel_traits_baseILj2560EfS2_S2_S2_fjLj128EEEEELb1ELb1ELb1ELb1EEEvNS_9FwdParamsE)
        /*0a94*/ 	.word	0x000001c0


	//----- nvinfo : EIATTR_REGCOUNT
	.align		4
.L_460:
        /*0a98*/ 	.byte	0x04, 0x2f
        /*0a9a*/ 	.short	(.L_462 - .L_461)
	.align		4
.L_461:
        /*0a9c*/ 	.word	index@(_ZN10layer_norm13ln_fwd_kernelINS_13Kernel_traitsIf13__nv_bfloat16S2_S2_fjLj2560ELj1ELj4ELj1ELj16ENS_18Kernel_traits_baseILj2560EfS2_S2_S2_fjLj128EEEEELb1ELb1ELb1ELb0EEEvNS_9FwdParamsE)
        /*0aa0*/ 	.word	0x000000ff


	//----- nvinfo : EIATTR_FRAME_SIZE
	.align		4
.L_462:
        /*0aa4*/ 	.byte	0x04, 0x11
        /*0aa6*/ 	.short	(.L_464 - .L_463)
	.align		4
.L_463:
        /*0aa8*/ 	.word	index@(_ZN10layer_norm13ln_fwd_kernelINS_13Kernel_traitsIf13__nv_bfloat16S2_S2_fjLj2560ELj1ELj4ELj1ELj16ENS_18Kernel_traits_baseILj2560EfS2_S2_S2_fjLj128EEEEELb1ELb1ELb1ELb0EEEvNS_9FwdParamsE)
        /*0aac*/ 	.word	0x000001e8


	//----- nvinfo : EIATTR_REGCOUNT
	.align		4
.L_464:
        /*0ab0*/ 	.byte	0x04, 0x2f
        /*0ab2*/ 	.short	(.L_466 - .L_465)
	.align		4
.L_465:
        /*0ab4*/ 	.word	index@(_ZN10layer_norm13ln_fwd_kernelINS_13Kernel_traitsIf13__nv_bfloat16S2_S2_fjLj2560ELj1ELj4ELj1ELj16ENS_18Kernel_traits_baseILj2560EfS2_S2_S2_fjLj128EEEEELb1ELb1ELb0ELb1EEEvNS_9FwdParamsE)
        /*0ab8*/ 	.word	0x000000ff


	//----- nvinfo : EIATTR_FRAME_SIZE
	.align		4
.L_466:
        /*0abc*/ 	.byte	0x04, 0x11
        /*0abe*/ 	.short	(.L_468 - .L_467)
	.align		4
.L_467:
        /*0ac0*/ 	.word	index@(_ZN10layer_norm13ln_fwd_kernelINS_13Kernel_traitsIf13__nv_bfloat16S2_S2_fjLj2560ELj1ELj4ELj1ELj16ENS_18Kernel_traits_baseILj2560EfS2_S2_S2_fjLj128EEEEELb1ELb1ELb0ELb1EEEvNS_9FwdParamsE)
        /*0ac4*/ 	.word	0x000001a0


	//----- nvinfo : EIATTR_REGCOUNT
	.align		4
.L_468:
        /*0ac8*/ 	.byte	0x04, 0x2f
        /*0aca*/ 	.short	(.L_470 - .L_469)
	.align		4
.L_469:
        /*0acc*/ 	.word	index@(_ZN10layer_norm13ln_fwd_kernelINS_13Kernel_traitsIf13__nv_bfloat16S2_S2_fjLj2560ELj1ELj4ELj1ELj16ENS_18Kernel_traits_baseILj2560EfS2_S2_S2_fjLj128EEEEELb1ELb1ELb0ELb0EEEvNS_9FwdParamsE)
        /*0ad0*/ 	.word	0x000000ff


	//----- nvinfo : EIATTR_FRAME_SIZE
	.align		4
.L_470:
        /*0ad4*/ 	.byte	0x04, 0x11
        /*0ad6*/ 	.short	(.L_472 - .L_471)
	.align		4
.L_471:
        /*0ad8*/ 	.word	index@(_ZN10layer_norm13ln_fwd_kernelINS_13Kernel_traitsIf13__nv_bfloat16S2_S2_fjLj2560ELj1ELj4ELj1ELj16ENS_18Kernel_traits_baseILj2560EfS2_S2_S2_fjLj128EEEEELb1ELb1ELb0ELb0EEEvNS_9FwdParamsE)
        /*0adc*/ 	.word	0x000001b0


	//----- nvinfo : EIATTR_REGCOUNT
	.align		4
.L_472:
        /*0ae0*/ 	.byte	0x04, 0x2f
        /*0ae2*/ 	.short	(.L_474 - .L_473)
	.align		4
.L_473:
        /*0ae4*/ 	.word	index@(_ZN10layer_norm13ln_fwd_kernelINS_13Kernel_traitsIf13__nv_bfloat16S2_S2_fjLj2560ELj1ELj4ELj1ELj16ENS_18Kernel_traits_baseILj2560EfS2_S2_S2_fjLj128EEEEELb1ELb0ELb1ELb1EEEvNS_9FwdParamsE)
        /*0ae8*/ 	.word	0x000000ff


	//----- nvinfo : EIATTR_FRAME_SIZE
	.align		4
.L_474:
        /*0aec*/ 	.byte	0x04, 0x11
        /*0aee*/ 	.short	(.L_476 - .L_475)
	.align		4
.L_475:
        /*0af0*/ 	.word	index@(_ZN10layer_norm13ln_fwd_kernelINS_13Kernel_traitsIf13__nv_bfloat16S2_S2_fjLj2560ELj1ELj4ELj1ELj16ENS_18Kernel_traits_baseILj2560EfS2_S2_S2_fjLj128EEEEELb1ELb0ELb1ELb1EEEvNS_9FwdParamsE)
        /*0af4*/ 	.word	0x000000b0


	//----- nvinfo : EIATTR_REGCOUNT
	.align		4
.L_476:
        /*0af8*/ 	.byte	0x04, 0x2f
        /*0afa*/ 	.short	(.L_478 - .L_477)
	.align		4
.L_477:
        /*0afc*/ 	.word	index@(_ZN10layer_norm13ln_fwd_kernelINS_13Kernel_traitsIf13__nv_bfloat16S2_S2_fjLj2560ELj1ELj4ELj1ELj16ENS_18Kernel_traits_baseILj2560EfS2_S2_S2_fjLj128EEEEELb1ELb0ELb1ELb0EEEvNS_9FwdParamsE)
        /*0b00*/ 	.word	0x000000ff


	//----- nvinfo : EIATTR_FRAME_SIZE
	.align		4
.L_478:
        /*0b04*/ 	.byte	0x04, 0x11
        /*0b06*/ 	.short	(.L_480 - .L_479)
	.align		4
.L_479:
        /*0b08*/ 	.word	index@(_ZN10layer_norm13ln_fwd_kernelINS_13Kernel_traitsIf13__nv_bfloat16S2_S2_fjLj2560ELj1ELj4ELj1ELj16ENS_18Kernel_traits_baseILj2560EfS2_S2_S2_fjLj128EEEEELb1ELb0ELb1ELb0EEEvNS_9FwdParamsE)
        /*0b0c*/ 	.word	0x00000080


	//----- nvinfo : EIATTR_REGCOUNT
	.align		4
.L_480:
        /*0b10*/ 	.byte	0x04, 0x2f
        /*0b12*/ 	.short	(.L_482 - .L_481)
	.align		4
.L_481:
        /*0b14*/ 	.word	index@(_ZN10layer_norm13ln_fwd_kernelINS_13Kernel_traitsIf13__nv_bfloat16S2_S2_fjLj2560ELj1ELj4ELj1ELj16ENS_18Kernel_traits_baseILj2560EfS2_S2_S2_fjLj128EEEEELb1ELb0ELb0ELb1EEEvNS_9FwdParamsE)
        /*0b18*/ 	.word	0x000000ff


	//----- nvinfo : EIATTR_FRAME_SIZE
	.align		4
.L_482:
        /*0b1c*/ 	.byte	0x04, 0x11
        /*0b1e*/ 	.short	(.L_484 - .L_483)
	.align		4
.L_483:
        /*0b20*/ 	.word	index@(_ZN10layer_norm13ln_fwd_kernelINS_13Kernel_traitsIf13__nv_bfloat16S2_S2_fjLj2560ELj1ELj4ELj1ELj16ENS_18Kernel_traits_baseILj2560EfS2_S2_S2_fjLj128EEEEELb1ELb0ELb0ELb1EEEvNS_9FwdParamsE)
        /*0b24*/ 	.word	0x000000a0


	//----- nvinfo : EIATTR_REGCOUNT
	.align		4
.L_484:
        /*0b28*/ 	.byte	0x04, 0x2f
        /*0b2a*/ 	.short	(.L_486 - .L_485)
	.align		4
.L_485:
        /*0b2c*/ 	.word	index@(_ZN10layer_norm13ln_fwd_kernelINS_13Kernel_traitsIf13__nv_bfloat16S2_S2_fjLj2560ELj1ELj4ELj1ELj16ENS_18Kernel_traits_baseILj2560EfS2_S2_S2_fjLj128EEEEELb1ELb0ELb0ELb0EEEvNS_9FwdParamsE)
        /*0b30*/ 	.word	0x000000fe


	//----- nvinfo : EIATTR_FRAME_SIZE
	.align		4
.L_486:
        /*0b34*/ 	.byte	0x04, 0x11
        /*0b36*/ 	.short	(.L_488 - .L_487)
	.align		4
.L_487:
        /*0b38*/ 	.word	index@(_ZN10layer_norm13ln_fwd_kernelINS_13Kernel_traitsIf13__nv_bfloat16S2_S2_fjLj2560ELj1ELj4ELj1ELj16ENS_18Kernel_traits_baseILj2560EfS2_S2_S2_fjLj128EEEEELb1ELb0ELb0ELb0EEEvNS_9FwdParamsE)
        /*0b3c*/ 	.word	0x00000050


	//----- nvinfo : EIATTR_REGCOUNT
	.align		4
.L_488:
        /*0b40*/ 	.byte	0x04, 0x2f
        /*0b42*/ 	.short	(.L_490 - .L_489)
	.align		4
.L_489:
        /*0b44*/ 	.word	index@(_ZN10layer_norm13ln_fwd_kernelINS_13Kernel_traitsIf13__nv_bfloat16S2_S2_fjLj2560ELj1ELj4ELj1ELj16ENS_18Kernel_traits_baseILj2560EfS2_S2_S2_fjLj128EEEEELb0ELb1ELb1ELb1EEEvNS_9FwdParamsE)
        /*0b48*/ 	.word	0x000000ff


	//----- nvinfo : EIATTR_FRAME_SIZE
	.align		4
.L_490:
        /*0b4c*/ 	.byte	0x04, 0x11
        /*0b4e*/ 	.short	(.L_492 - .L_491)
	.align		4
.L_491:
        /*0b50*/ 	.word	index@(_ZN10layer_norm13ln_fwd_kernelINS_13Kernel_traitsIf13__nv_bfloat16S2_S2_fjLj2560ELj1ELj4ELj1ELj16ENS_18Kernel_traits_baseILj2560EfS2_S2_S2_fjLj128EEEEELb0ELb1ELb1ELb1EEEvNS_9FwdParamsE)
        /*0b54*/ 	.word	0x00000160


	//----- nvinfo : EIATTR_REGCOUNT
	.align		4
.L_492:
        /*0b58*/ 	.byte	0x04, 0x2f
        /*0b5a*/ 	.short	(.L_494 - .L_493)
	.align		4
.L_493:
        /*0b5c*/ 	.word	index@(_ZN10layer_norm13ln_fwd_kernelINS_13Kernel_traitsIf13__nv_bfloat16S2_S2_fjLj2560ELj1ELj4ELj1ELj16ENS_18Kernel_traits_baseILj2560EfS2_S2_S2_fjLj128EEEEELb0ELb1ELb1ELb0EEEvNS_9FwdParamsE)
        /*0b60*/ 	.word	0x000000ff


	//----- nvinfo : EIATTR_FRAME_SIZE
	.align		4
.L_494:
        /*0b64*/ 	.byte	0x04, 0x11
        /*0b66*/ 	.short	(.L_496 - .L_495)
	.align		4
.L_495:
        /*0b68*/ 	.word	index@(_ZN10layer_norm13ln_fwd_kernelINS_13Kernel_traitsIf13__nv_bfloat16S2_S2_fjLj2560ELj1ELj4ELj1ELj16ENS_18Kernel_traits_baseILj2560EfS2_S2_S2_fjLj128EEEEELb0ELb1ELb1ELb0EEEvNS_9FwdParamsE)
        /*0b6c*/ 	.word	0x000001a0


	//----- nvinfo : EIATTR_REGCOUNT
	.align		4
.L_496:
        /*0b70*/ 	.byte	0x04, 0x2f
        /*0b72*/ 	.short	(.L_498 - .L_497)
	.align		4
.L_497:
        /*0b74*/ 	.word	index@(_ZN10layer_norm13ln_fwd_kernelINS_13Kernel_traitsIf13__nv_bfloat16S2_S2_fjLj2560ELj1ELj4ELj1ELj16ENS_18Kernel_traits_baseILj2560EfS2_S2_S2_fjLj128EEEEELb0ELb1ELb0ELb1EEEvNS_9FwdParamsE)
        /*0b78*/ 	.word	0x000000ff


	//----- nvinfo : EIATTR_FRAME_SIZE
	.align		4
.L_498:
        /*0b7c*/ 	.byte	0x04, 0x11
        /*0b7e*/ 	.short	(.L_500 - .L_499)
	.align		4
.L_499:
        /*0b80*/ 	.word	index@(_ZN10layer_norm13ln_fwd_kernelINS_13Kernel_traitsIf13__nv_bfloat16S2_S2_fjLj2560ELj1ELj4ELj1ELj16ENS_18Kernel_traits_baseILj2560EfS2_S2_S2_fjLj128EEEEELb0ELb1ELb0ELb1EEEvNS_9FwdParamsE)
        /*0b84*/ 	.word	0x00000178


	//----- nvinfo : EIATTR_REGCOUNT
	.align		4
.L_500:
        /*0b88*/ 	.byte	0x04, 0x2f
        /*0b8a*/ 	.short	(.L_502 - .L_501)
	.align		4
.L_501:
        /*0b8c*/ 	.word	index@(_ZN10layer_norm13ln_fwd_kernelINS_13Kernel_traitsIf13__nv_bfloat16S2_S2_fjLj2560ELj1ELj4ELj1ELj16ENS_18Kernel_traits_baseILj2560EfS2_S2_S2_fjLj128EEEEELb0ELb1ELb0ELb0EEEvNS_9FwdParamsE)
        /*0b90*/ 	.word	0x000000ff


	//----- nvinfo : EIATTR_FRAME_SIZE
	.align		4
.L_502:
        /*0b94*/ 	.byte	0x04, 0x11
        /*0b96*/ 	.short	(.L_504 - .L_503)
	.align		4
.L_503:
        /*0b98*/ 	.word	index@(_ZN10layer_norm13ln_fwd_kernelINS_13Kernel_traitsIf13__nv_bfloat16S2_S2_fjLj2560ELj1ELj4ELj1ELj16ENS_18Kernel_traits_baseILj2560EfS2_S2_S2_fjLj128EEEEELb0ELb1ELb0ELb0EEEvNS_9FwdParamsE)
        /*0b9c*/ 	.word	0x00000188


	//----- nvinfo : EIATTR_REGCOUNT
	.align		4
.L_504:
        /*0ba0*/ 	.byte	0x04, 0x2f
        /*0ba2*/ 	.short	(.L_506 - .L_505)
	.align		4
.L_505:
        /*0ba4*/ 	.word	index@(_ZN10layer_norm13ln_fwd_kernelINS_13Kernel_traitsIf13__nv_bfloat16S2_S2_fjLj2560ELj1ELj4ELj1ELj16ENS_18Kernel_traits_baseILj2560EfS2_S2_S2_fjLj128EEEEELb0ELb0ELb1ELb1EEEvNS_9FwdParamsE)
        /*0ba8*/ 	.word	0x000000ff


	//----- nvinfo : EIATTR_FRAME_SIZE
	.align		4
.L_506:
        /*0bac*/ 	.byte	0x04, 0x11
        /*0bae*/ 	.short	(.L_508 - .L_507)
	.align		4
.L_507:
        /*0bb0*/ 	.word	index@(_ZN10layer_norm13ln_fwd_kernelINS_13Kernel_traitsIf13__nv_bfloat16S2_S2_fjLj2560ELj1ELj4ELj1ELj16ENS_18Kernel_traits_baseILj2560EfS2_S2_S2_fjLj128EEEEELb0ELb0ELb1ELb1EEEvNS_9FwdParamsE)
        /*0bb4*/ 	.word	0x00000010


	//----- nvinfo : EIATTR_REGCOUNT
	.align		4
.L_508:
        /*0bb8*/ 	.byte	0x04, 0x2f
        /*0bba*/ 	.short	(.L_510 - .L_509)
	.align		4
.L_509:
        /*0bbc*/ 	.word	index@(_ZN10layer_norm13ln_fwd_kernelINS_13Kernel_traitsIf13__nv_bfloat16S2_S2_fjLj2560ELj1ELj4ELj1ELj16ENS_18Kernel_traits_baseILj2560EfS2_S2_S2_fjLj128EEEEELb0ELb0ELb1ELb0EEEvNS_9FwdParamsE)
        /*0bc0*/ 	.word	0x000000ff


	//----- nvinfo : EIATTR_FRAME_SIZE
	.align		4
.L_510:
        /*0bc4*/ 	.byte	0x04, 0x11
        /*0bc6*/ 	.short	(.L_512 - .L_511)
	.align		4
.L_511:
        /*0bc8*/ 	.word	index@(_ZN10layer_norm13ln_fwd_kernelINS_13Kernel_traitsIf13__nv_bfloat16S2_S2_fjLj2560ELj1ELj4ELj1ELj16ENS_18Kernel_traits_baseILj2560EfS2_S2_S2_fjLj128EEEEELb0ELb0ELb1ELb0EEEvNS_9FwdParamsE)
        /*0bcc*/ 	.word	0x00000028


	//----- nvinfo : EIATTR_REGCOUNT
	.align		4
.L_512:
        /*0bd0*/ 	.byte	0x04, 0x2f
        /*0bd2*/ 	.short	(.L_514 - .L_513)
	.align		4
.L_513:
        /*0bd4*/ 	.word	index@(_ZN10layer_norm13ln_fwd_kernelINS_13Kernel_traitsIf13__nv_bfloat16S2_S2_fjLj2560ELj1ELj4ELj1ELj16ENS_18Kernel_traits_baseILj2560EfS2_S2_S2_fjLj128EEEEELb0ELb0ELb0ELb1EEEvNS_9FwdParamsE)
        /*0bd8*/ 	.word	0x000000ff


	//----- nvinfo : EIATTR_FRAME_SIZE
	.align		4
.L_514:
        /*0bdc*/ 	.byte	0x04, 0x11
        /*0bde*/ 	.short	(.L_516 - .L_515)
	.align		4
.L_515:
        /*0be0*/ 	.word	index@(_ZN10layer_norm13ln_fwd_kernelINS_13Kernel_traitsIf13__nv_bfloat16S2_S2_fjLj2560ELj1ELj4ELj1ELj16ENS_18Kernel_traits_baseILj2560EfS2_S2_S2_fjLj128EEEEELb0ELb0ELb0ELb1EEEvNS_9FwdParamsE)
        /*0be4*/ 	.word	0x00000038


	//----- nvinfo : EIATTR_REGCOUNT
	.align		4
.L_516:
        /*0be8*/ 	.byte	0x04, 0x2f
        /*0bea*/ 	.short	(.L_518 - .L_517)
	.align		4
.L_517:
        /*0bec*/ 	.word	index@(_ZN10layer_norm13ln_fwd_kernelINS_13Kernel_traitsIf13__nv_bfloat16S2_S2_fjLj2560ELj1ELj4ELj1ELj16ENS_18Kernel_traits_baseILj2560EfS2_S2_S2_fjLj128EEEEELb0ELb0ELb0ELb0EEEvNS_9FwdParamsE)
        /*0bf0*/ 	.word	0x000000ff


	//----- nvinfo : EIATTR_FRAME_SIZE
	.align		4
.L_518:
        /*0bf4*/ 	.byte	0x04, 0x11
        /*0bf6*/ 	.short	(.L_520 - .L_519)
	.align		4
.L_519:
        /*0bf8*/ 	.word	index@(_ZN10layer_norm13ln_fwd_kernelINS_13Kernel_traitsIf13__nv_bfloat16S2_S2_fjLj2560ELj1ELj4ELj1ELj16ENS_18Kernel_traits_baseILj2560EfS2_S2_S2_fjLj128EEEEELb0ELb0ELb0ELb0EEEvNS_9FwdParamsE)
        /*0bfc*/ 	.word	0x00000020


	//----- nvinfo : EIATTR_REGCOUNT
	.align		4
.L_520:
        /*0c00*/ 	.byte	0x04, 0x2f
        /*0c02*/ 	.short	(.L_522 - .L_521)
	.align		4
.L_521:
        /*0c04*/ 	.word	index@(_ZN10layer_norm13ln_fwd_kernelINS_13Kernel_traitsI6__halfS2_S2_S2_fjLj2560ELj1ELj4ELj1ELj16ENS_18Kernel_traits_baseILj2560ES2_S2_S2_S2_fjLj128EEEEELb1ELb1ELb1ELb1EEEvNS_9FwdParamsE)
        /*0c08*/ 	.word	0x000000fc


	//----- nvinfo : EIATTR_FRAME_SIZE
	.align		4
.L_522:
        /*0c0c*/ 	.byte	0x04, 0x11
        /*0c0e*/ 	.short	(.L_524 - .L_523)
	.align		4
.L_523:
        /*0c10*/ 	.word	index@(_ZN10layer_norm13ln_fwd_kernelINS_13Kernel_traitsI6__halfS2_S2_S2_fjLj2560ELj1ELj4ELj1ELj16ENS_18Kernel_traits_baseILj2560ES2_S2_S2_S2_fjLj128EEEEELb1ELb1ELb1ELb1EEEvNS_9FwdParamsE)
        /*0c14*/ 	.word	0x00000000


	//----- nvinfo : EIATTR_REGCOUNT
	.align		4
.L_524:
        /*0c18*/ 	.byte	0x04, 0x2f
        /*0c1a*/ 	.short	(.L_526 - .L_525)
	.align		4
.L_525:
        /*0c1c*/ 	.word	index@(_ZN10layer_norm13ln_fwd_kernelINS_13Kernel_traitsI6__halfS2_S2_S2_fjLj2560ELj1ELj4ELj1ELj16ENS_18Kernel_traits_baseILj2560ES2_S2_S2_S2_fjLj128EEEEELb1ELb1ELb1ELb0EEEvNS_9FwdParamsE)
        /*0c20*/ 	.word	0x000000fa


	//----- nvinfo : EIATTR_FRAME_SIZE
	.align		4
.L_526:
        /*0c24*/ 	.byte	0x04, 0x11
        /*0c26*/ 	.short	(.L_528 - .L_527)
	.align		4
.L_527:
        /*0c28*/ 	.word	index@(_ZN10layer_norm13ln_fwd_kernelINS_13Kernel_traitsI6__halfS2_S2_S2_fjLj2560ELj1ELj4ELj1ELj16ENS_18Kernel_traits_baseILj2560ES2_S2_S2_S2_fjLj128EEEEELb1ELb1ELb1ELb0EEEvNS_9FwdParamsE)
        /*0c2c*/ 	.word	0x00000000


	//----- nvinfo : EIATTR_REGCOUNT
	.align		4
.L_528:
        /*0c30*/ 	.byte	0x04, 0x2f
        /*0c32*/ 	.short	(.L_530 - .L_529)
	.align		4
.L_529:
        /*0c34*/ 	.word	index@(_ZN10layer_norm13ln_fwd_kernelINS_13Kernel_traitsI6__halfS2_S2_S2_fjLj2560ELj1ELj4ELj1ELj16ENS_18Kernel_traits_baseILj2560ES2_S2_S2_S2_fjLj128EEEEELb1ELb1ELb0ELb1EEEvNS_9FwdParamsE)
        /*0c38*/ 	.word	0x000000fe


	//----- nvinfo : EIATTR_FRAME_SIZE
	.align		4
.L_530:
        /*0c3c*/ 	.byte	0x04, 0x11
        /*0c3e*/ 	.short	(.L_532 - .L_531)
	.align		4
.L_531:
        /*0c40*/ 	.word	index@(_ZN10layer_norm13ln_fwd_kernelINS_13Kernel_traitsI6__halfS2_S2_S2_fjLj2560ELj1ELj4ELj1ELj16ENS_18Kernel_traits_baseILj2560ES2_S2_S2_S2_fjLj128EEEEELb1ELb1ELb0ELb1EEEvNS_9FwdParamsE)
        /*0c44*/ 	.word	0x00000000


	//----- nvinfo : EIATTR_REGCOUNT
	.align		4
.L_532:
        /*0c48*/ 	.byte	0x04, 0x2f
        /*0c4a*/ 	.short	(.L_534 - .L_533)
	.align		4
.L_533:
        /*0c4c*/ 	.word	index@(_ZN10layer_norm13ln_fwd_kernelINS_13Kernel_traitsI6__halfS2_S2_S2_fjLj2560ELj1ELj4ELj1ELj16ENS_18Kernel_traits_baseILj2560ES2_S2_S2_S2_fjLj128EEEEELb1ELb1ELb0ELb0EEEvNS_9FwdParamsE)
        /*0c50*/ 	.word	0x000000f0


	//----- nvinfo : EIATTR_FRAME_SIZE
	.align		4
.L_534:
        /*0c54*/ 	.byte	0x04, 0x11
        /*0c56*/ 	.short	(.L_536 - .L_535)
	.align		4
.L_535:
        /*0c58*/ 	.word	index@(_ZN10layer_norm13ln_fwd_kernelINS_13Kernel_traitsI6__halfS2_S2_S2_fjLj2560ELj1ELj4ELj1ELj16ENS_18Kernel_traits_baseILj2560ES2_S2_S2_S2_fjLj128EEEEELb1ELb1ELb0ELb0EEEvNS_9FwdParamsE)
        /*0c5c*/ 	.word	0x00000000


	//----- nvinfo : EIATTR_REGCOUNT
	.align		4
.L_536:
        /*0c60*/ 	.byte	0x04, 0x2f
        /*0c62*/ 	.short	(.L_538 - .L_537)
	.align		4
.L_537:
        /*0c64*/ 	.word	index@(_ZN10layer_norm13ln_fwd_kernelINS_13Kernel_traitsI6__halfS2_S2_S2_fjLj2560ELj1ELj4ELj1ELj16ENS_18Kernel_traits_baseILj2560ES2_S2_S2_S2_fjLj128EEEEELb1ELb0ELb1ELb1EEEvNS_9FwdParamsE)
        /*0c68*/ 	.word	0x000000ff


	//----- nvinfo : EIATTR_FRAME_SIZE
	.align		4
.L_538:
        /*0c6c*/ 	.byte	0x04, 0x11
        /*0c6e*/ 	.short	(.L_540 - .L_539)
	.align		4
.L_539:
        /*0c70*/ 	.word	index@(_ZN10layer_norm13ln_fwd_kernelINS_13Kernel_traitsI6__halfS2_S2_S2_fjLj2560ELj1ELj4ELj1ELj16ENS_18Kernel_traits_baseILj2560ES2_S2_S2_S2_fjLj128EEEEELb1ELb0ELb1ELb1EEEvNS_9FwdParamsE)
        /*0c74*/ 	.word	0x00000000


	//----- nvinfo : EIATTR_REGCOUNT
	.align		4
.L_540:
        /*0c78*/ 	.byte	0x04, 0x2f
        /*0c7a*/ 	.short	(.L_542 - .L_541)
	.align		4
.L_541:
        /*0c7c*/ 	.word	index@(_ZN10layer_norm13ln_fwd_kernelINS_13Kernel_traitsI6__halfS2_S2_S2_fjLj2560ELj1ELj4ELj1ELj16ENS_18Kernel_traits_baseILj2560ES2_S2_S2_S2_fjLj128EEEEELb1ELb0ELb1ELb0EEEvNS_9FwdParamsE)
        /*0c80*/ 	.word	0x000000d7


	//----- nvinfo : EIATTR_FRAME_SIZE
	.align		4
.L_542:
        /*0c84*/ 	.byte	0x04, 0x11
        /*0c86*/ 	.short	(.L_544 - .L_543)
	.align		4
.L_543:
        /*0c88*/ 	.word	index@(_ZN10layer_norm13ln_fwd_kernelINS_13Kernel_traitsI6__halfS2_S2_S2_fjLj2560ELj1ELj4ELj1ELj16ENS_18Kernel_traits_baseILj2560ES2_S2_S2_S2_fjLj128EEEEELb1ELb0ELb1ELb0EEEvNS_9FwdParamsE)
        /*0c8c*/ 	.word	0x00000000


	//----- nvinfo : EIATTR_REGCOUNT
	.align		4
.L_544:
        /*0c90*/ 	.byte	0x04, 0x2f
        /*0c92*/ 	.short	(.L_546 - .L_545)
	.align		4
.L_545:
        /*0c94*/ 	.word	index@(_ZN10layer_norm13ln_fwd_kernelINS_13Kernel_traitsI6__halfS2_S2_S2_fjLj2560ELj1ELj4ELj1ELj16ENS_18Kernel_traits_baseILj2560ES2_S2_S2_S2_fjLj128EEEEELb1ELb0ELb0ELb1EEEvNS_9FwdParamsE)
        /*0c98*/ 	.word	0x000000e7


	//----- nvinfo : EIATTR_FRAME_SIZE
	.align		4
.L_546:
        /*0c9c*/ 	.byte	0x04, 0x11
        /*0c9e*/ 	.short	(.L_548 - .L_547)
	.align		4
.L_547:
        /*0ca0*/ 	.word	index@(_ZN10layer_norm13ln_fwd_kernelINS_13Kernel_traitsI6__halfS2_S2_S2_fjLj2560ELj1ELj4ELj1ELj16ENS_18Kernel_traits_baseILj2560ES2_S2_S2_S2_fjLj128EEEEELb1ELb0ELb0ELb1EEEvNS_9FwdParamsE)
        /*0ca4*/ 	.word	0x00000000


	//----- nvinfo : EIATTR_REGCOUNT
	.align		4
.L_548:
        /*0ca8*/ 	.byte	0x04, 0x2f
        /*0caa*/ 	.short	(.L_550 - .L_549)
	.align		4
.L_549:
        /*0cac*/ 	.word	index@(_ZN10layer_norm13ln_fwd_kernelINS_13Kernel_traitsI6__halfS2_S2_S2_fjLj2560ELj1ELj4ELj1ELj16ENS_18Kernel_traits_baseILj2560ES2_S2_S2_S2_fjLj128EEEEELb1ELb0ELb0ELb0EEEvNS_9FwdParamsE)
        /*0cb0*/ 	.word	0x000000cb


	//----- nvinfo : EIATTR_FRAME_SIZE
	.align		4
.L_550:
        /*0cb4*/ 	.byte	0x04, 0x11
        /*0cb6*/ 	.short	(.L_552 - .L_551)
	.align		4
.L_551:
        /*0cb8*/ 	.word	index@(_ZN10layer_norm13ln_fwd_kernelINS_13Kernel_traitsI6__halfS2_S2_S2_fjLj2560ELj1ELj4ELj1ELj16ENS_18Kernel_traits_baseILj2560ES2_S2_S2_S2_fjLj128EEEEELb1ELb0ELb0ELb0EEEvNS_9FwdParamsE)
        /*0cbc*/ 	.word	0x00000000


	//----- nvinfo : EIATTR_REGCOUNT
	.align		4
.L_552:
        /*0cc0*/ 	.byte	0x04, 0x2f
        /*0cc2*/ 	.short	(.L_554 - .L_553)
	.align		4
.L_553:
        /*0cc4*/ 	.word	index@(_ZN10layer_norm13ln_fwd_kernelINS_13Kernel_traitsI6__halfS2_S2_S2_fjLj2560ELj1ELj4ELj1ELj16ENS_18Kernel_traits_baseILj2560ES2_S2_S2_S2_fjLj128EEEEELb0ELb1ELb1ELb1EEEvNS_9FwdParamsE)
        /*0cc8*/ 	.word	0x000000ff


	//----- nvinfo : EIATTR_FRAME_SIZE
	.align		4
.L_554:
        /*0ccc*/ 	.byte	0x04, 0x11
        /*0cce*/ 	.short	(.L_556 - .L_555)
	.align		4
.L_555:
        /*0cd0*/ 	.word	index@(_ZN10layer_norm13ln_fwd_kernelINS_13Kernel_traitsI6__halfS2_S2_S2_fjLj2560ELj1ELj4ELj1ELj16ENS_18Kernel_traits_baseILj2560ES2_S2_S2_S2_fjLj128EEEEELb0ELb1ELb1ELb1EEEvNS_9FwdParamsE)
        /*0cd4*/ 	.word	0x00000000


	//----- nvinfo : EIATTR_REGCOUNT
	.align		4
.L_556:
        /*0cd8*/ 	.byte	0x04, 0x2f
        /*0cda*/ 	.short	(.L_558 - .L_557)
	.align		4
.L_557:
        /*0cdc*/ 	.word	index@(_ZN10layer_norm13ln_fwd_kernelINS_13Kernel_traitsI6__halfS2_S2_S2_fjLj2560ELj1ELj4ELj1ELj16ENS_18Kernel_traits_baseILj2560ES2_S2_S2_S2_fjLj128EEEEELb0ELb1ELb1ELb0EEEvNS_9FwdParamsE)
        /*0ce0*/ 	.word	0x000000ef


	//----- nvinfo : EIATTR_FRAME_SIZE
	.align		4
.L_558:
        /*0ce4*/ 	.byte	0x04, 0x11
        /*0ce6*/ 	.short	(.L_560 - .L_559)
	.align		4
.L_559:
        /*0ce8*/ 	.word	index@(_ZN10layer_norm13ln_fwd_kernelINS_13Kernel_traitsI6__halfS2_S2_S2_fjLj2560ELj1ELj4ELj1ELj16ENS_18Kernel_traits_baseILj2560ES2_S2_S2_S2_fjLj128EEEEELb0ELb1ELb1ELb0EEEvNS_9FwdParamsE)
        /*0cec*/ 	.word	0x00000000


	//----- nvinfo : EIATTR_REGCOUNT
	.align		4
.L_560:
        /*0cf0*/ 	.byte	0x04, 0x2f
        /*0cf2*/ 	.short	(.L_562 - .L_561)
	.align		4
.L_561:
        /*0cf4*/ 	.word	index@(_ZN10layer_norm13ln_fwd_kernelINS_13Kernel_traitsI6__halfS2_S2_S2_fjLj2560ELj1ELj4ELj1ELj16ENS_18Kernel_traits_baseILj2560ES2_S2_S2_S2_fjLj128EEEEELb0ELb1ELb0ELb1EEEvNS_9FwdParamsE)
        /*0cf8*/ 	.word	0x000000fe


	//----- nvinfo : EIATTR_FRAME_SIZE
	.align		4
.L_562:
        /*0cfc*/ 	.byte	0x04, 0x11
        /*0cfe*/ 	.short	(.L_564 - .L_563)
	.align		4
.L_563:
        /*0d00*/ 	.word	index@(_ZN10layer_norm13ln_fwd_kernelINS_13Kernel_traitsI6__halfS2_S2_S2_fjLj2560ELj1ELj4ELj1ELj16ENS_18Kernel_traits_baseILj2560ES2_S2_S2_S2_fjLj128EEEEELb0ELb1ELb0ELb1EEEvNS_9FwdParamsE)
        /*0d04*/ 	.word	0x00000000


	//----- nvinfo : EIATTR_REGCOUNT
	.align		4
.L_564:
        /*0d08*/ 	.byte	0x04, 0x2f
        /*0d0a*/ 	.short	(.L_566 - .L_565)
	.align		4
.L_565:
        /*0d0c*/ 	.word	index@(_ZN10layer_norm13ln_fwd_kernelINS_13Kernel_traitsI6__halfS2_S2_S2_fjLj2560ELj1ELj4ELj1ELj16ENS_18Kernel_traits_baseILj2560ES2_S2_S2_S2_fjLj128EEEEELb0ELb1ELb0ELb0EEEvNS_9FwdParamsE)
        /*0d10*/ 	.word	0x000000ec


	//----- nvinfo : EIATTR_FRAME_SIZE
	.align		4
.L_566:
        /*0d14*/ 	.byte	0x04, 0x11
        /*0d16*/ 	.short	(.L_568 - .L_567)
	.align		4
.L_567:
        /*0d18*/ 	.word	index@(_ZN10layer_norm13ln_fwd_kernelINS_13Kernel_traitsI6__halfS2_S2_S2_fjLj2560ELj1ELj4ELj1ELj16ENS_18Kernel_traits_baseILj2560ES2_S2_S2_S2_fjLj128EEEEELb0ELb1ELb0ELb0EEEvNS_9FwdParamsE)
        /*0d1c*/ 	.word	0x00000000


	//----- nvinfo : EIATTR_REGCOUNT
	.align		4
.L_568:
        /*0d20*/ 	.byte	0x04, 0x2f
        /*0d22*/ 	.short	(.L_570 - .L_569)
	.align		4
.L_569:
        /*0d24*/ 	.word	index@(_ZN10layer_norm13ln_fwd_kernelINS_13Kernel_traitsI6__halfS2_S2_S2_fjLj2560ELj1ELj4ELj1ELj16ENS_18Kernel_traits_baseILj2560ES2_S2_S2_S2_fjLj128EEEEELb0ELb0ELb1ELb1EEEvNS_9FwdParamsE)
        /*0d28*/ 	.word	0x000000ff


	//----- nvinfo : EIATTR_FRAME_SIZE
	.align		4
.L_570:
        /*0d2c*/ 	.byte	0x04, 0x11
        /*0d2e*/ 	.short	(.L_572 - .L_571)
	.align		4
.L_571:
        /*0d30*/ 	.word	index@(_ZN10layer_norm13ln_fwd_kernelINS_13Kernel_traitsI6__halfS2_S2_S2_fjLj2560ELj1ELj4ELj1ELj16ENS_18Kernel_traits_baseILj2560ES2_S2_S2_S2_fjLj128EEEEELb0ELb0ELb1ELb1EEEvNS_9FwdParamsE)
        /*0d34*/ 	.word	0x00000000


	//----- nvinfo : EIATTR_REGCOUNT
	.align		4
.L_572:
        /*0d38*/ 	.byte	0x04, 0x2f
        /*0d3a*/ 	.short	(.L_574 - .L_573)
	.align		4
.L_573:
        /*0d3c*/ 	.word	index@(_ZN10layer_norm13ln_fwd_kernelINS_13Kernel_traitsI6__halfS2_S2_S2_fjLj2560ELj1ELj4ELj1ELj16ENS_18Kernel_traits_baseILj2560ES2_S2_S2_S2_fjLj128EEEEELb0ELb0ELb1ELb0EEEvNS_9FwdParamsE)
        /*0d40*/ 	.word	0x000000c4


	//----- nvinfo : EIATTR_FRAME_SIZE
	.align		4
.L_574:
        /*0d44*/ 	.byte	0x04, 0x11
        /*0d46*/ 	.short	(.L_576 - .L_575)
	.align		4
.L_575:
        /*0d48*/ 	.word	index@(_ZN10layer_norm13ln_fwd_kernelINS_13Kernel_traitsI6__halfS2_S2_S2_fjLj2560ELj1ELj4ELj1ELj16ENS_18Kernel_traits_baseILj2560ES2_S2_S2_S2_fjLj128EEEEELb0ELb0ELb1ELb0EEEvNS_9FwdParamsE)
        /*0d4c*/ 	.word	0x00000000


	//----- nvinfo : EIATTR_REGCOUNT
	.align		4
.L_576:
        /*0d50*/ 	.byte	0x04, 0x2f
        /*0d52*/ 	.short	(.L_578 - .L_577)
	.align		4
.L_577:
        /*0d54*/ 	.word	index@(_ZN10layer_norm13ln_fwd_kernelINS_13Kernel_traitsI6__halfS2_S2_S2_fjLj2560ELj1ELj4ELj1ELj16ENS_18Kernel_traits_baseILj2560ES2_S2_S2_S2_fjLj128EEEEELb0ELb0ELb0ELb1EEEvNS_9FwdParamsE)
        /*0d58*/ 	.word	0x000000e1


	//----- nvinfo : EIATTR_FRAME_SIZE
	.align		4
.L_578:
        /*0d5c*/ 	.byte	0x04, 0x11
        /*0d5e*/ 	.short	(.L_580 - .L_579)
	.align		4
.L_579:
        /*0d60*/ 	.word	index@(_ZN10layer_norm13ln_fwd_kernelINS_13Kernel_traitsI6__halfS2_S2_S2_fjLj2560ELj1ELj4ELj1ELj16ENS_18Kernel_traits_baseILj2560ES2_S2_S2_S2_fjLj128EEEEELb0ELb0ELb0ELb1EEEvNS_9FwdParamsE)
        /*0d64*/ 	.word	0x00000000


	//----- nvinfo : EIATTR_REGCOUNT
	.align		4
.L_580:
        /*0d68*/ 	.byte	0x04, 0x2f
        /*0d6a*/ 	.short	(.L_582 - .L_581)
	.align		4
.L_581:
        /*0d6c*/ 	.word	index@(_ZN10layer_norm13ln_fwd_kernelINS_13Kernel_traitsI6__halfS2_S2_S2_fjLj2560ELj1ELj4ELj1ELj16ENS_18Kernel_traits_baseILj2560ES2_S2_S2_S2_fjLj128EEEEELb0ELb0ELb0ELb0EEEvNS_9FwdParamsE)
        /*0d70*/ 	.word	0x000000c4


	//----- nvinfo : EIATTR_FRAME_SIZE
	.align		4
.L_582:
        /*0d74*/ 	.byte	0x04, 0x11
        /*0d76*/ 	.short	(.L_584 - .L_583)
	.align		4
.L_583:
        /*0d78*/ 	.word	index@(_ZN10layer_norm13ln_fwd_kernelINS_13Kernel_traitsI6__halfS2_S2_S2_fjLj2560ELj1ELj4ELj1ELj16ENS_18Kernel_traits_baseILj2560ES2_S2_S2_S2_fjLj128EEEEELb0ELb0ELb0ELb0EEEvNS_9FwdParamsE)
        /*0d7c*/ 	.word	0x00000000


	//----- nvinfo : EIATTR_REGCOUNT
	.align		4
.L_584:
        /*0d80*/ 	.byte	0x04, 0x2f
        /*0d82*/ 	.short	(.L_586 - .L_585)
	.align		4
.L_585:
        /*0d84*/ 	.word	index@(_ZN10layer_norm13ln_fwd_kernelINS_13Kernel_traitsI13__nv_bfloat16S2_S2_S2_fjLj2560ELj1ELj4ELj1ELj16ENS_18Kernel_traits_baseILj2560ES2_S2_S2_S2_fjLj128EEEEELb1ELb1ELb1ELb1EEEvNS_9FwdParamsE)
        /*0d88*/ 	.word	0x000000ff


	//----- nvinfo : EIATTR_FRAME_SIZE
	.align		4
.L_586:
        /*0d8c*/ 	.byte	0x04, 0x11
        /*0d8e*/ 	.short	(.L_588 - .L_587)
	.align		4
.L_587:
        /*0d90*/ 	.word	index@(_ZN10layer_norm13ln_fwd_kernelINS_13Kernel_traitsI13__nv_bfloat16S2_S2_S2_fjLj2560ELj1ELj4ELj1ELj16ENS_18Kernel_traits_baseILj2560ES2_S2_S2_S2_fjLj128EEEEELb1ELb1ELb1ELb1EEEvNS_9FwdParamsE)
        /*0d94*/ 	.word	0x00000170


	//----- nvinfo : EIATTR_REGCOUNT
	.align		4
.L_588:
        /*0d98*/ 	.byte	0x04, 0x2f
        /*0d9a*/ 	.short	(.L_590 - .L_589)
	.align		4
.L_589:
        /*0d9c*/ 	.word	index@(_ZN10layer_norm13ln_fwd_kernelINS_13Kernel_traitsI13__nv_bfloat16S2_S2_S2_fjLj2560ELj1ELj4ELj1ELj16ENS_18Kernel_traits_baseILj2560ES2_S2_S2_S2_fjLj128EEEEELb1ELb1ELb1ELb0EEEvNS_9FwdParamsE)
        /*0da0*/ 	.word	0x000000ff


	//----- nvinfo : EIATTR_FRAME_SIZE
	.align		4
.L_590:
        /*0da4*/ 	.byte	0x04, 0x11
        /*0da6*/ 	.short	(.L_592 - .L_591)
	.align		4
.L_591:
        /*0da8*/ 	.word	index@(_ZN10layer_norm13ln_fwd_kernelINS_13Kernel_traitsI13__nv_bfloat16S2_S2_S2_fjLj2560ELj1ELj4ELj1ELj16ENS_18Kernel_traits_baseILj2560ES2_S2_S2_S2_fjLj128EEEEELb1ELb1ELb1ELb0EEEvNS_9FwdParamsE)
        /*0dac*/ 	.word	0x000001d0


	//----- nvinfo : EIATTR_REGCOUNT
	.align		4
.L_592:
        /*0db0*/ 	.byte	0x04, 0x2f
        /*0db2*/ 	.short	(.L_594 - .L_593)
	.align		4
.L_593:
        /*0db4*/ 	.word	index@(_ZN10layer_norm13ln_fwd_kernelINS_13Kernel_traitsI13__nv_bfloat16S2_S2_S2_fjLj2560ELj1ELj4ELj1ELj16ENS_18Kernel_traits_baseILj2560ES2_S2_S2_S2_fjLj128EEEEELb1ELb1ELb0ELb1EEEvNS_9FwdParamsE)
        /*0db8*/ 	.word	0x000000ff


	//----- nvinfo : EIATTR_FRAME_SIZE
	.align		4
.L_594:
        /*0dbc*/ 	.byte	0x04, 0x11
        /*0dbe*/ 	.short	(.L_596 - .L_595)
	.align		4
.L_595:
        /*0dc0*/ 	.word	index@(_ZN10layer_norm13ln_fwd_kernelINS_13Kernel_traitsI13__nv_bfloat16S2_S2_S2_fjLj2560ELj1ELj4ELj1ELj16ENS_18Kernel_traits_baseILj2560ES2_S2_S2_S2_fjLj128EEEEELb1ELb1ELb0ELb1EEEvNS_9FwdParamsE)
        /*0dc4*/ 	.word	0x00000110


	//----- nvinfo : EIATTR_REGCOUNT
	.align		4
.L_596:
        /*0dc8*/ 	.byte	0x04, 0x2f
        /*0dca*/ 	.short	(.L_598 - .L_597)
	.align		4
.L_597:
        /*0dcc*/ 	.word	index@(_ZN10layer_norm13ln_fwd_kernelINS_13Kernel_traitsI13__nv_bfloat16S2_S2_S2_fjLj2560ELj1ELj4ELj1ELj16ENS_18Kernel_traits_baseILj2560ES2_S2_S2_S2_fjLj128EEEEELb1ELb1ELb0ELb0EEEvNS_9FwdParamsE)
        /*0dd0*/ 	.word	0x000000ff


	//----- nvinfo : EIATTR_FRAME_SIZE
	.align		4
.L_598:
        /*0dd4*/ 	.byte	0x04, 0x11
        /*0dd6*/ 	.short	(.L_600 - .L_599)
	.align		4
.L_599:
        /*0dd8*/ 	.word	index@(_ZN10layer_norm13ln_fwd_kernelINS_13Kernel_traitsI13__nv_bfloat16S2_S2_S2_fjLj2560ELj1ELj4ELj1ELj16ENS_18Kernel_traits_baseILj2560ES2_S2_S2_S2_fjLj128EEEEELb1ELb1ELb0ELb0EEEvNS_9FwdParamsE)
        /*0ddc*/ 	.word	0x00000188


	//----- nvinfo : EIATTR_REGCOUNT
	.align		4
.L_600:
        /*0de0*/ 	.byte	0x04, 0x2f
        /*0de2*/ 	.short	(.L_602 - .L_601)
	.align		4
.L_601:
        /*0de4*/ 	.word	index@(_ZN10layer_norm13ln_fwd_kernelINS_13Kernel_traitsI13__nv_bfloat16S2_S2_S2_fjLj2560ELj1ELj4ELj1ELj16ENS_18Kernel_traits_baseILj2560ES2_S2_S2_S2_fjLj128EEEEELb1ELb0ELb1ELb1EEEvNS_9FwdParamsE)
        /*0de8*/ 	.word	0x000000ff


	//----- nvinfo : EIATTR_FRAME_SIZE
	.align		4
.L_602:
        /*0dec*/ 	.byte	0x04, 0x11
        /*0dee*/ 	.short	(.L_604 - .L_603)
	.align		4
.L_603:
        /*0df0*/ 	.word	index@(_ZN10layer_norm13ln_fwd_kernelINS_13Kernel_traitsI13__nv_bfloat16S2_S2_S2_fjLj2560ELj1ELj4ELj1ELj16ENS_18Kernel_traits_baseILj2560ES2_S2_S2_S2_fjLj128EEEEELb1ELb0ELb1ELb1EEEvNS_9FwdParamsE)
        /*0df4*/ 	.word	0x00000000


	//----- nvinfo : EIATTR_REGCOUNT
	.align		4
.L_604:
        /*0df8*/ 	.byte	0x04, 0x2f
        /*0dfa*/ 	.short	(.L_606 - .L_605)
	.align		4
.L_605:
        /*0dfc*/ 	.word	index@(_ZN10layer_norm13ln_fwd_kernelINS_13Kernel_traitsI13__nv_bfloat16S2_S2_S2_fjLj2560ELj1ELj4ELj1ELj16ENS_18Kernel_traits_baseILj2560ES2_S2_S2_S2_fjLj128EEEEELb1ELb0ELb1ELb0EEEvNS_9FwdParamsE)
        /*0e00*/ 	.word	0x000000ff


	//----- nvinfo : EIATTR_FRAME_SIZE
	.align		4
.L_606:
        /*0e04*/ 	.byte	0x04, 0x11
        /*0e06*/ 	.short	(.L_608 - .L_607)
	.align		4
.L_607:
        /*0e08*/ 	.word	index@(_ZN10layer_norm13ln_fwd_kernelINS_13Kernel_traitsI13__nv_bfloat16S2_S2_S2_fjLj2560ELj1ELj4ELj1ELj16ENS_18Kernel_traits_baseILj2560ES2_S2_S2_S2_fjLj128EEEEELb1ELb0ELb1ELb0EEEvNS_9FwdParamsE)
        /*0e0c*/ 	.word	0x00000078


	//----- nvinfo : EIATTR_REGCOUNT
	.align		4
.L_608:
        /*0e10*/ 	.byte	0x04, 0x2f
        /*0e12*/ 	.short	(.L_610 - .L_609)
	.align		4
.L_609:
        /*0e14*/ 	.word	index@(_ZN10layer_norm13ln_fwd_kernelINS_13Kernel_traitsI13__nv_bfloat16S2_S2_S2_fjLj2560ELj1ELj4ELj1ELj16ENS_18Kernel_traits_baseILj2560ES2_S2_S2_S2_fjLj128EEEEELb1ELb0ELb0ELb1EEEvNS_9FwdParamsE)
        /*0e18*/ 	.word	0x000000ff


	//----- nvinfo : EIATTR_FRAME_SIZE
	.align		4
.L_610:
        /*0e1c*/ 	.byte	0x04, 0x11
        /*0e1e*/ 	.short	(.L_612 - .L_611)
	.align		4
.L_611:
        /*0e20*/ 	.word	index@(_ZN10layer_norm13ln_fwd_kernelINS_13Kernel_traitsI13__nv_bfloat16S2_S2_S2_fjLj2560ELj1ELj4ELj1ELj16ENS_18Kernel_traits_baseILj2560ES2_S2_S2_S2_fjLj128EEEEELb1ELb0ELb0ELb1EEEvNS_9FwdParamsE)
        /*0e24*/ 	.word	0x00000030


	//----- nvinfo : EIATTR_REGCOUNT
	.align		4
.L_612:
        /*0e28*/ 	.byte	0x04, 0x2f
        /*0e2a*/ 	.short	(.L_614 - .L_613)
	.align		4
.L_613:
        /*0e2c*/ 	.word	index@(_ZN10layer_norm13ln_fwd_kernelINS_13Kernel_traitsI13__nv_bfloat16S2_S2_S2_fjLj2560ELj1ELj4ELj1ELj16ENS_18Kernel_traits_baseILj2560ES2_S2_S2_S2_fjLj128EEEEELb1ELb0ELb0ELb0EEEvNS_9FwdParamsE)
        /*0e30*/ 	.word	0x000000ff


	//----- nvinfo : EIATTR_FRAME_SIZE
	.align		4
.L_614:
        /*0e34*/ 	.byte	0x04, 0x11
        /*0e36*/ 	.short	(.L_616 - .L_615)
	.align		4
.L_615:
        /*0e38*/ 	.word	index@(_ZN10layer_norm13ln_fwd_kernelINS_13Kernel_traitsI13__nv_bfloat16S2_S2_S2_fjLj2560ELj1ELj4ELj1ELj16ENS_18Kernel_traits_baseILj2560ES2_S2_S2_S2_fjLj128EEEEELb1ELb0ELb0ELb0EEEvNS_9FwdParamsE)
        /*0e3c*/ 	.word	0x00000048


	//----- nvinfo : EIATTR_REGCOUNT
	.align		4
.L_616:
        /*0e40*/ 	.byte	0x04, 0x2f
        /*0e42*/ 	.short	(.L_618 - .L_617)
	.align		4
.L_617:
        /*0e44*/ 	.word	index@(_ZN10layer_norm13ln_fwd_kernelINS_13Kernel_traitsI13__nv_bfloat16S2_S2_S2_fjLj2560ELj1ELj4ELj1ELj16ENS_18Kernel_traits_baseILj2560ES2_S2_S2_S2_fjLj128EEEEELb0ELb1ELb1ELb1EEEvNS_9FwdParamsE)
        /*0e48*/ 	.word	0x000000ff


	//----- nvinfo : EIATTR_FRAME_SIZE
	.align		4
.L_618:
        /*0e4c*/ 	.byte	0x04, 0x11
        /*0e4e*/ 	.short	(.L_620 - .L_619)
	.align		4
.L_619:
        /*0e50*/ 	.word	index@(_ZN10layer_norm13ln_fwd_kernelINS_13Kernel_traitsI13__nv_bfloat16S2_S2_S2_fjLj2560ELj1ELj4ELj1ELj16ENS_18Kernel_traits_baseILj2560ES2_S2_S2_S2_fjLj128EEEEELb0ELb1ELb1ELb1EEEvNS_9FwdParamsE)
        /*0e54*/ 	.word	0x00000160


	//----- nvinfo : EIATTR_REGCOUNT
	.align		4
.L_620:
        /*0e58*/ 	.byte	0x04, 0x2f
        /*0e5a*/ 	.short	(.L_622 - .L_621)
	.align		4
.L_621:
        /*0e5c*/ 	.word	index@(_ZN10layer_norm13ln_fwd_kernelINS_13Kernel_traitsI13__nv_bfloat16S2_S2_S2_fjLj2560ELj1ELj4ELj1ELj16ENS_18Kernel_traits_baseILj2560ES2_S2_S2_S2_fjLj128EEEEELb0ELb1ELb1ELb0EEEvNS_9FwdParamsE)
        /*0e60*/ 	.word	0x000000ff


	//----- nvinfo : EIATTR_FRAME_SIZE
	.align		4
.L_622:
        /*0e64*/ 	.byte	0x04, 0x11
        /*0e66*/ 	.short	(.L_624 - .L_623)
	.align		4
.L_623:
        /*0e68*/ 	.word	index@(_ZN10layer_norm13ln_fwd_kernelINS_13Kernel_traitsI13__nv_bfloat16S2_S2_S2_fjLj2560ELj1ELj4ELj1ELj16ENS_18Kernel_traits_baseILj2560ES2_S2_S2_S2_fjLj128EEEEELb0ELb1ELb1ELb0EEEvNS_9FwdParamsE)
        /*0e6c*/ 	.word	0x00000178


	//----- nvinfo : EIATTR_REGCOUNT
	.align		4
.L_624:
        /*0e70*/ 	.byte	0x04, 0x2f
        /*0e72*/ 	.short	(.L_626 - .L_625)
	.align		4
.L_625:
        /*0e74*/ 	.word	index@(_ZN10layer_norm13ln_fwd_kernelINS_13Kernel_traitsI13__nv_bfloat16S2_S2_S2_fjLj2560ELj1ELj4ELj1ELj16ENS_18Kernel_traits_baseILj2560ES2_S2_S2_S2_fjLj128EEEEELb0ELb1ELb0ELb1EEEvNS_9FwdParamsE)
        /*0e78*/ 	.word	0x000000ff


	//----- nvinfo : EIATTR_FRAME_SIZE
	.align		4
.L_626:
        /*0e7c*/ 	.byte	0x04, 0x11
        /*0e7e*/ 	.short	(.L_628 - .L_627)
	.align		4
.L_627:
        /*0e80*/ 	.word	index@(_ZN10layer_norm13ln_fwd_kernelINS_13Kernel_traitsI13__nv_bfloat16S2_S2_S2_fjLj2560ELj1ELj4ELj1ELj16ENS_18Kernel_traits_baseILj2560ES2_S2_S2_S2_fjLj128EEEEELb0ELb1ELb0ELb1EEEvNS_9FwdParamsE)
        /*0e84*/ 	.word	0x00000168


	//----- nvinfo : EIATTR_REGCOUNT
	.align		4
.L_628:
        /*0e88*/ 	.byte	0x04, 0x2f
        /*0e8a*/ 	.short	(.L_630 - .L_629)
	.align		4
.L_629:
        /*0e8c*/ 	.word	index@(_ZN10layer_norm13ln_fwd_kernelINS_13Kernel_traitsI13__nv_bfloat16S2_S2_S2_fjLj2560ELj1ELj4ELj1ELj16ENS_18Kernel_traits_baseILj2560ES2_S2_S2_S2_fjLj128EEEEELb0ELb1ELb0ELb0EEEvNS_9FwdParamsE)
        /*0e90*/ 	.word	0x000000ff


	//----- nvinfo : EIATTR_FRAME_SIZE
	.align		4
.L_630:
        /*0e94*/ 	.byte	0x04, 0x11
        /*0e96*/ 	.short	(.L_632 - .L_631)
	.align		4
.L_631:
        /*0e98*/ 	.word	index@(_ZN10layer_norm13ln_fwd_kernelINS_13Kernel_traitsI13__nv_bfloat16S2_S2_S2_fjLj2560ELj1ELj4ELj1ELj16ENS_18Kernel_traits_baseILj2560ES2_S2_S2_S2_fjLj128EEEEELb0ELb1ELb0ELb0EEEvNS_9FwdParamsE)
        /*0e9c*/ 	.word	0x00000160


	//----- nvinfo : EIATTR_REGCOUNT
	.align		4
.L_632:
        /*0ea0*/ 	.byte	0x04, 0x2f
        /*0ea2*/ 	.short	(.L_634 - .L_633)
	.align		4
.L_633:
        /*0ea4*/ 	.word	index@(_ZN10layer_norm13ln_fwd_kernelINS_13Kernel_traitsI13__nv_bfloat16S2_S2_S2_fjLj2560ELj1ELj4ELj1ELj16ENS_18Kernel_traits_baseILj2560ES2_S2_S2_S2_fjLj128EEEEELb0ELb0ELb1ELb1EEEvNS_9FwdParamsE)
        /*0ea8*/ 	.word	0x000000fe


	//----- nvinfo : EIATTR_FRAME_SIZE
	.align		4
.L_634:
        /*0eac*/ 	.byte	0x04, 0x11
        /*0eae*/ 	.short	(.L_636 - .L_635)
	.align		4
.L_635:
        /*0eb0*/ 	.word	index@(_ZN10layer_norm13ln_fwd_kernelINS_13Kernel_traitsI13__nv_bfloat16S2_S2_S2_fjLj2560ELj1ELj4ELj1ELj16ENS_18Kernel_traits_baseILj2560ES2_S2_S2_S2_fjLj128EEEEELb0ELb0ELb1ELb1EEEvNS_9FwdParamsE)
        /*0eb4*/ 	.word	0x00000000


	//----- nvinfo : EIATTR_REGCOUNT
	.align		4
.L_636:
        /*0eb8*/ 	.byte	0x04, 0x2f
        /*0eba*/ 	.short	(.L_638 - .L_637)
	.align		4
.L_637:
        /*0ebc*/ 	.word	index@(_ZN10layer_norm13ln_fwd_kernelINS_13Kernel_traitsI13__nv_bfloat16S2_S2_S2_fjLj2560ELj1ELj4ELj1ELj16ENS_18Kernel_traits_baseILj2560ES2_S2_S2_S2_fjLj128EEEEELb0ELb0ELb1ELb0EEEvNS_9FwdParamsE)
        /*0ec0*/ 	.word	0x000000f5


	//----- nvinfo : EIATTR_FRAME_SIZE
	.align		4
.L_638:
        /*0ec4*/ 	.byte	0x04, 0x11
        /*0ec6*/ 	.short	(.L_640 - .L_639)
	.align		4
.L_639:
        /*0ec8*/ 	.word	index@(_ZN10layer_norm13ln_fwd_kernelINS_13Kernel_traitsI13__nv_bfloat16S2_S2_S2_fjLj2560ELj1ELj4ELj1ELj16ENS_18Kernel_traits_baseILj2560ES2_S2_S2_S2_fjLj128EEEEELb0ELb0ELb1ELb0EEEvNS_9FwdParamsE)
        /*0ecc*/ 	.word	0x00000000


	//----- nvinfo : EIATTR_REGCOUNT
	.align		4
.L_640:
        /*0ed0*/ 	.byte	0x04, 0x2f
        /*0ed2*/ 	.short	(.L_642 - .L_641)
	.align		4
.L_641:
        /*0ed4*/ 	.word	index@(_ZN10layer_norm13ln_fwd_kernelINS_13Kernel_traitsI13__nv_bfloat16S2_S2_S2_fjLj2560ELj1ELj4ELj1ELj16ENS_18Kernel_traits_baseILj2560ES2_S2_S2_S2_fjLj128EEEEELb0ELb0ELb0ELb1EEEvNS_9FwdParamsE)
        /*0ed8*/ 	.word	0x000000ff


	//----- nvinfo : EIATTR_FRAME_SIZE
	.align		4
.L_642:
        /*0edc*/ 	.byte	0x04, 0x11
        /*0ede*/ 	.short	(.L_644 - .L_643)
	.align		4
.L_643:
        /*0ee0*/ 	.word	index@(_ZN10layer_norm13ln_fwd_kernelINS_13Kernel_traitsI13__nv_bfloat16S2_S2_S2_fjLj2560ELj1ELj4ELj1ELj16ENS_18Kernel_traits_baseILj2560ES2_S2_S2_S2_fjLj128EEEEELb0ELb0ELb0ELb1EEEvNS_9FwdParamsE)
        /*0ee4*/ 	.word	0x00000000


	//----- nvinfo : EIATTR_REGCOUNT
	.align		4
.L_644:
        /*0ee8*/ 	.byte	0x04, 0x2f
        /*0eea*/ 	.short	(.L_646 - .L_645)
	.align		4
.L_645:
        /*0eec*/ 	.word	index@(_ZN10layer_norm13ln_fwd_kernelINS_13Kernel_traitsI13__nv_bfloat16S2_S2_S2_fjLj2560ELj1ELj4ELj1ELj16ENS_18Kernel_traits_baseILj2560ES2_S2_S2_S2_fjLj128EEEEELb0ELb0ELb0ELb0EEEvNS_9FwdParamsE)
        /*0ef0*/ 	.word	0x000000fe


	//----- nvinfo : EIATTR_FRAME_SIZE
	.align		4
.L_646:
        /*0ef4*/ 	.byte	0x04, 0x11
        /*0ef6*/ 	.short	(.L_648 - .L_647)
	.align		4
.L_647:
        /*0ef8*/ 	.word	index@(_ZN10layer_norm13ln_fwd_kernelINS_13Kernel_traitsI13__nv_bfloat16S2_S2_S2_fjLj2560ELj1ELj4ELj1ELj16ENS_18Kernel_traits_baseILj2560ES2_S2_S2_S2_fjLj128EEEEELb0ELb0ELb0ELb0EEEvNS_9FwdParamsE)
        /*0efc*/ 	.word	0x00000000


	//----- nvinfo : EIATTR_MIN_STACK_SIZE
	.align		4
.L_648:
        /*0f00*/ 	.byte	0x04, 0x12
        /*0f02*/ 	.short	(.L_650 - .L_649)
	.align		4
.L_649:
        /*0f04*/ 	.word	index@(_ZN10layer_norm13ln_fwd_kernelINS_13Kernel_traitsI13__nv_bfloat16S2_S2_S2_fjLj2560ELj1ELj4ELj1ELj16ENS_18Kernel_traits_baseILj2560ES2_S2_S2_S2_fjLj128EEEEELb0ELb0ELb0ELb0EEEvNS_9FwdParamsE)
        /*0f08*/ 	.word	0x00000000


	//----- nvinfo : EIATTR_MIN_STACK_SIZE
	.align		4
.L_650:
        /*0f0c*/ 	.byte	0x04, 0x12
        /*0f0e*/ 	.short	(.L_652 - .L_651)
	.align		4
.L_651:
        /*0f10*/ 	.word	index@(_ZN10layer_norm13ln_fwd_kernelINS_13Kernel_traitsI13__nv_bfloat16S2_S2_S2_fjLj2560ELj1ELj4ELj1ELj16ENS_18Kernel_traits_baseILj2560ES2_S2_S2_S2_fjLj128EEEEELb0ELb0ELb0ELb1EEEvNS_9FwdParamsE)
        /*0f14*/ 	.word	0x00000000


	//----- nvinfo : EIATTR_MIN_STACK_SIZE
	.align		4
.L_652:
        /*0f18*/ 	.byte	0x04, 0x12
        /*0f1a*/ 	.short	(.L_654 - .L_653)
	.align		4
.L_653:
        /*0f1c*/ 	.word	index@(_ZN10layer_norm13ln_fwd_kernelINS_13Kernel_traitsI13__nv_bfloat16S2_S2_S2_fjLj2560ELj1ELj4ELj1ELj16ENS_18Kernel_traits_baseILj2560ES2_S2_S2_S2_fjLj128EEEEELb0ELb0ELb1ELb0EEEvNS_9FwdParamsE)
        /*0f20*/ 	.word	0x00000000


	//----- nvinfo : EIATTR_MIN_STACK_SIZE
	.align		4
.L_654:
        /*0f24*/ 	.byte	0x04, 0x12
        /*0f26*/ 	.short	(.L_656 - .L_655)
	.align		4
.L_655:
        /*0f28*/ 	.word	index@(_ZN10layer_norm13ln_fwd_kernelINS_13Kernel_traitsI13__nv_bfloat16S2_S2_S2_fjLj2560ELj1ELj4ELj1ELj16ENS_18Kernel_traits_baseILj2560ES2_S2_S2_S2_fjLj128EEEEELb0ELb0ELb1ELb1EEEvNS_9FwdParamsE)
        /*0f2c*/ 	.word	0x00000000


	//----- nvinfo : EIATTR_MIN_STACK_SIZE
	.align		4
.L_656:
        /*0f30*/ 	.byte	0x04, 0x12
        /*0f32*/ 	.short	(.L_658 - .L_657)
	.align		4
.L_657:
        /*0f34*/ 	.word	index@(_ZN10layer_norm13ln_fwd_kernelINS_13Kernel_traitsI13__nv_bfloat16S2_S2_S2_fjLj2560ELj1ELj4ELj1ELj16ENS_18Kernel_traits_baseILj2560ES2_S2_S2_S2_fjLj128EEEEELb0ELb1ELb0ELb0EEEvNS_9FwdParamsE)
        /*0f38*/ 	.word	0x00000160


	//----- nvinfo : EIATTR_MIN_STACK_SIZE
	.align		4
.L_658:
        /*0f3c*/ 	.byte	0x04, 0x12
        /*0f3e*/ 	.short	(.L_660 - .L_659)
	.align		4
.L_659:
        /*0f40*/ 	.word	index@(_ZN10layer_norm13ln_fwd_kernelINS_13Kernel_traitsI13__nv_bfloat16S2_S2_S2_fjLj2560ELj1ELj4ELj1ELj16ENS_18Kernel_traits_baseILj2560ES2_S2_S2_S2_fjLj128EEEEELb0ELb1ELb0ELb1EEEvNS_9FwdParamsE)
        /*0f44*/ 	.word	0x00000168


	//----- nvinfo : EIATTR_MIN_STACK_SIZE
	.align		4
.L_660:
        /*0f48*/ 	.byte	0x04, 0x12
        /*0f4a*/ 	.short	(.L_662 - .L_661)
	.align		4
.L_661:
        /*0f4c*/ 	.word	index@(_ZN10layer_norm13ln_fwd_kernelINS_13Kernel_traitsI13__nv_bfloat16S2_S2_S2_fjLj2560ELj1ELj4ELj1ELj16ENS_18Kernel_traits_baseILj2560ES2_S2_S2_S2_fjLj128EEEEELb0ELb1ELb1ELb0EEEvNS_9FwdParamsE)
        /*0f50*/ 	.word	0x00000178


	//----- nvinfo : EIATTR_MIN_STACK_SIZE
	.align		4
.L_662:
        /*0f54*/ 	.byte	0x04, 0x12
        /*0f56*/ 	.short	(.L_664 - .L_663)
	.align		4
.L_663:
        /*0f58*/ 	.word	index@(_ZN10layer_norm13ln_fwd_kernelINS_13Kernel_traitsI13__nv_bfloat16S2_S2_S2_fjLj2560ELj1ELj4ELj1ELj16ENS_18Kernel_traits_baseILj2560ES2_S2_S2_S2_fjLj128EEEEELb0ELb1ELb1ELb1EEEvNS_9FwdParamsE)
        /*0f5c*/ 	.word	0x00000160


	//----- nvinfo : EIATTR_MIN_STACK_SIZE
	.align		4
.L_664:
        /*0f60*/ 	.byte	0x04, 0x12
        /*0f62*/ 	.short	(.L_666 - .L_665)
	.align		4
.L_665:
        /*0f64*/ 	.word	index@(_ZN10layer_norm13ln_fwd_kernelINS_13Kernel_traitsI13__nv_bfloat16S2_S2_S2_fjLj2560ELj1ELj4ELj1ELj16ENS_18Kernel_traits_baseILj2560ES2_S2_S2_S2_fjLj128EEEEELb1ELb0ELb0ELb0EEEvNS_9FwdParamsE)
        /*0f68*/ 	.word	0x00000048


	//----- nvinfo : EIATTR_MIN_STACK_SIZE
	.align		4
.L_666:
        /*0f6c*/ 	.byte	0x04, 0x12
        /*0f6e*/ 	.short	(.L_668 - .L_667)
	.align		4
.L_667:
        /*0f70*/ 	.word	index@(_ZN10layer_norm13ln_fwd_kernelINS_13Kernel_traitsI13__nv_bfloat16S2_S2_S2_fjLj2560ELj1ELj4ELj1ELj16ENS_18Kernel_traits_baseILj2560ES2_S2_S2_S2_fjLj128EEEEELb1ELb0ELb0ELb1EEEvNS_9FwdParamsE)
        /*0f74*/ 	.word	0x00000030


	//----- nvinfo : EIATTR_MIN_STACK_SIZE
	.align		4
.L_668:
        /*0f78*/ 	.byte	0x04, 0x12
        /*0f7a*/ 	.short	(.L_670 - .L_669)
	.align		4
.L_669:
        /*0f7c*/ 	.word	index@(_ZN10layer_norm13ln_fwd_kernelINS_13Kernel_traitsI13__nv_bfloat16S2_S2_S2_fjLj2560ELj1ELj4ELj1ELj16ENS_18Kernel_traits_baseILj2560ES2_S2_S2_S2_fjLj128EEEEELb1ELb0ELb1ELb0EEEvNS_9FwdParamsE)
        /*0f80*/ 	.word	0x00000078


	//----- nvinfo : EIATTR_MIN_STACK_SIZE
	.align		4
.L_670:
        /*0f84*/ 	.byte	0x04, 0x12
        /*0f86*/ 	.short	(.L_672 - .L_671)
	.align		4
.L_671:
        /*0f88*/ 	.word	index@(_ZN10layer_norm13ln_fwd_kernelINS_13Kernel_traitsI13__nv_bfloat16S2_S2_S2_fjLj2560ELj1ELj4ELj1ELj16ENS_18Kernel_traits_baseILj2560ES2_S2_S2_S2_fjLj128EEEEELb1ELb0ELb1ELb1EEEvNS_9FwdParamsE)
        /*0f8c*/ 	.word	0x00000000


	//----- nvinfo : EIATTR_MIN_STACK_SIZE
	.align		4
.L_672:
        /*0f90*/ 	.byte	0x04, 0x12
        /*0f92*/ 	.short	(.L_674 - .L_673)
	.align		4
.L_673:
        /*0f94*/ 	.word	index@(_ZN10layer_norm13ln_fwd_kernelINS_13Kernel_traitsI13__nv_bfloat16S2_S2_S2_fjLj2560ELj1ELj4ELj1ELj16ENS_18Kernel_traits_baseILj2560ES2_S2_S2_S2_fjLj128EEEEELb1ELb1ELb0ELb0EEEvNS_9FwdParamsE)
        /*0f98*/ 	.word	0x00000188


	//----- nvinfo : EIATTR_MIN_STACK_SIZE
	.align		4
.L_674:
        /*0f9c*/ 	.byte	0x04, 0x12
        /*0f9e*/ 	.short	(.L_676 - .L_675)
	.align		4
.L_675:
        /*0fa0*/ 	.word	index@(_ZN10layer_norm13ln_fwd_kernelINS_13Kernel_traitsI13__nv_bfloat16S2_S2_S2_fjLj2560ELj1ELj4ELj1ELj16ENS_18Kernel_traits_baseILj2560ES2_S2_S2_S2_fjLj128EEEEELb1ELb1ELb0ELb1EEEvNS_9FwdParamsE)
        /*0fa4*/ 	.word	0x00000110


	//----- nvinfo : EIATTR_MIN_STACK_SIZE
	.align		4
.L_676:
        /*0fa8*/ 	.byte	0x04, 0x12
        /*0faa*/ 	.short	(.L_678 - .L_677)
	.align		4
.L_677:
        /*0fac*/ 	.word	index@(_ZN10layer_norm13ln_fwd_kernelINS_13Kernel_traitsI13__nv_bfloat16S2_S2_S2_fjLj2560ELj1ELj4ELj1ELj16ENS_18Kernel_traits_baseILj2560ES2_S2_S2_S2_fjLj128EEEEELb1ELb1ELb1ELb0EEEvNS_9FwdParamsE)
        /*0fb0*/ 	.word	0x000001d0


	//----- nvinfo : EIATTR_MIN_STACK_SIZE
	.align		4
.L_678:
        /*0fb4*/ 	.byte	0x04, 0x12
        /*0fb6*/ 	.short	(.L_680 - .L_679)
	.align		4
.L_679:
        /*0fb8*/ 	.word	index@(_ZN10layer_norm13ln_fwd_kernelINS_13Kernel_traitsI13__nv_bfloat16S2_S2_S2_fjLj2560ELj1ELj4ELj1ELj16ENS_18Kernel_traits_baseILj2560ES2_S2_S2_S2_fjLj128EEEEELb1ELb1ELb1ELb1EEEvNS_9FwdParamsE)
        /*0fbc*/ 	.word	0x00000170


	//----- nvinfo : EIATTR_MIN_STACK_SIZE
	.align		4
.L_680:
        /*0fc0*/ 	.byte	0x04, 0x12
        /*0fc2*/ 	.short	(.L_682 - .L_681)
	.align		4
.L_681:
        /*0fc4*/ 	.word	index@(_ZN10layer_norm13ln_fwd_kernelINS_13Kernel_traitsI6__halfS2_S2_S2_fjLj2560ELj1ELj4ELj1ELj16ENS_18Kernel_traits_baseILj2560ES2_S2_S2_S2_fjLj128EEEEELb0ELb0ELb0ELb0EEEvNS_9FwdParamsE)
        /*0fc8*/ 	.word	0x00000000


	//----- nvinfo : EIATTR_MIN_STACK_SIZE
	.align		4
.L_682:
        /*0fcc*/ 	.byte	0x04, 0x12
        /*0fce*/ 	.short	(.L_684 - .L_683)
	.align		4
.L_683:
        /*0fd0*/ 	.word	index@(_ZN10layer_norm13ln_fwd_kernelINS_13Kernel_traitsI6__halfS2_S2_S2_fjLj2560ELj1ELj4ELj1ELj16ENS_18Kernel_traits_baseILj2560ES2_S2_S2_S2_fjLj128EEEEELb0ELb0ELb0ELb1EEEvNS_9FwdParamsE)
        /*0fd4*/ 	.word	0x00000000


	//----- nvinfo : EIATTR_MIN_STACK_SIZE
	.align		4
.L_684:
        /*0fd8*/ 	.byte	0x04, 0x12
        /*0fda*/ 	.short	(.L_686 - .L_685)
	.align		4
.L_685:
        /*0fdc*/ 	.word	index@(_ZN10layer_norm13ln_fwd_kernelINS_13Kernel_traitsI6__halfS2_S2_S2_fjLj2560ELj1ELj4ELj1ELj16ENS_18Kernel_traits_baseILj2560ES2_S2_S2_S2_fjLj128EEEEELb0ELb0ELb1ELb0EEEvNS_9FwdParamsE)
        /*0fe0*/ 	.word	0x00000000


	//----- nvinfo : EIATTR_MIN_STACK_SIZE
	.align		4
.L_686:
        /*0fe4*/ 	.byte	0x04, 0x12
        /*0fe6*/ 	.short	(.L_688 - .L_687)
	.align		4
.L_687:
        /*0fe8*/ 	.word	index@(_ZN10layer_norm13ln_fwd_kernelINS_13Kernel_traitsI6__halfS2_S2_S2_fjLj2560ELj1ELj4ELj1ELj16ENS_18Kernel_traits_baseILj2560ES2_S2_S2_S2_fjLj128EEEEELb0ELb0ELb1ELb1EEEvNS_9FwdParamsE)
        /*0fec*/ 	.word	0x00000000


	//----- nvinfo : EIATTR_MIN_STACK_SIZE
	.align		4
.L_688:
        /*0ff0*/ 	.byte	0x04, 0x12
        /*0ff2*/ 	.short	(.L_690 - .L_689)
	.align		4
.L_689:
        /*0ff4*/ 	.word	index@(_ZN10layer_norm13ln_fwd_kernelINS_13Kernel_traitsI6__halfS2_S2_S2_fjLj2560ELj1ELj4ELj1ELj16ENS_18Kernel_traits_baseILj2560ES2_S2_S2_S2_fjLj128EEEEELb0ELb1ELb0ELb0EEEvNS_9FwdParamsE)
        /*0ff8*/ 	.word	0x00000000


	//----- nvinfo : EIATTR_MIN_STACK_SIZE
	.align		4
.L_690:
        /*0ffc*/ 	.byte	0x04, 0x12
        /*0ffe*/ 	.short	(.L_692 - .L_691)
	.align		4
.L_691:
        /*1000*/ 	.word	index@(_ZN10layer_norm13ln_fwd_kernelINS_13Kernel_traitsI6__halfS2_S2_S2_fjLj2560ELj1ELj4ELj1ELj16ENS_18Kernel_traits_baseILj2560ES2_S2_S2_S2_fjLj128EEEEELb0ELb1ELb0ELb1EEEvNS_9FwdParamsE)
        /*1004*/ 	.word	0x00000000


	//----- nvinfo : EIATTR_MIN_STACK_SIZE
	.align		4
.L_692:
        /*1008*/ 	.byte	0x04, 0x12
        /*100a*/ 	.short	(.L_694 - .L_693)
	.align		4
.L_693:
        /*100c*/ 	.word	index@(_ZN10layer_norm13ln_fwd_kernelINS_13Kernel_traitsI6__halfS2_S2_S2_fjLj2560ELj1ELj4ELj1ELj16ENS_18Kernel_traits_baseILj2560ES2_S2_S2_S2_fjLj128EEEEELb0ELb1ELb1ELb0EEEvNS_9FwdParamsE)
        /*1010*/ 	.word	0x00000000


	//----- nvinfo : EIATTR_MIN_STACK_SIZE
	.align		4
.L_694:
        /*1014*/ 	.byte	0x04, 0x12
        /*1016*/ 	.short	(.L_696 - .L_695)
	.align		4
.L_695:
        /*1018*/ 	.word	index@(_ZN10layer_norm13ln_fwd_kernelINS_13Kernel_traitsI6__halfS2_S2_S2_fjLj2560ELj1ELj4ELj1ELj16ENS_18Kernel_traits_baseILj2560ES2_S2_S2_S2_fjLj128EEEEELb0ELb1ELb1ELb1EEEvNS_9FwdParamsE)
        /*101c*/ 	.word	0x00000000


	//----- nvinfo : EIATTR_MIN_STACK_SIZE
	.align		4
.L_696:
        /*1020*/ 	.byte	0x04, 0x12
        /*1022*/ 	.short	(.L_698 - .L_697)
	.align		4
.L_697:
        /*1024*/ 	.word	index@(_ZN10layer_norm13ln_fwd_kernelINS_13Kernel_traitsI6__halfS2_S2_S2_fjLj2560ELj1ELj4ELj1ELj16ENS_18Kernel_traits_baseILj2560ES2_S2_S2_S2_fjLj128EEEEELb1ELb0ELb0ELb0EEEvNS_9FwdParamsE)
        /*1028*/ 	.word	0x00000000


	//----- nvinfo : EIATTR_MIN_STACK_SIZE
	.align		4
.L_698:
        /*102c*/ 	.byte	0x04, 0x12
        /*102e*/ 	.short	(.L_700 - .L_699)
	.align		4
.L_699:
        /*1030*/ 	.word	index@(_ZN10layer_norm13ln_fwd_kernelINS_13Kernel_traitsI6__halfS2_S2_S2_fjLj2560ELj1ELj4ELj1ELj16ENS_18Kernel_traits_baseILj2560ES2_S2_S2_S2_fjLj128EEEEELb1ELb0ELb0ELb1EEEvNS_9FwdParamsE)
        /*1034*/ 	.word	0x00000000


	//----- nvinfo : EIATTR_MIN_STACK_SIZE
	.align		4
.L_700:
        /*1038*/ 	.byte	0x04, 0x12
        /*103a*/ 	.short	(.L_702 - .L_701)
	.align		4
.L_701:
        /*103c*/ 	.word	index@(_ZN10layer_norm13ln_fwd_kernelINS_13Kernel_traitsI6__halfS2_S2_S2_fjLj2560ELj1ELj4ELj1ELj16ENS_18Kernel_traits_baseILj2560ES2_S2_S2_S2_fjLj128EEEEELb1ELb0ELb1ELb0EEEvNS_9FwdParamsE)
        /*1040*/ 	.word	0x00000000


	//----- nvinfo : EIATTR_MIN_STACK_SIZE
	.align		4
.L_702:
        /*1044*/ 	.byte	0x04, 0x12
        /*1046*/ 	.short	(.L_704 - .L_703)
	.align		4
.L_703:
        /*1048*/ 	.word	index@(_ZN10layer_norm13ln_fwd_kernelINS_13Kernel_traitsI6__halfS2_S2_S2_fjLj2560ELj1ELj4ELj1ELj16ENS_18Kernel_traits_baseILj2560ES2_S2_S2_S2_fjLj128EEEEELb1ELb0ELb1ELb1EEEvNS_9FwdParamsE)
        /*104c*/ 	.word	0x00000000


	//----- nvinfo : EIATTR_MIN_STACK_SIZE
	.align		4
.L_704:
        /*1050*/ 	.byte	0x04, 0x12
        /*1052*/ 	.short	(.L_706 - .L_705)
	.align		4
.L_705:
        /*1054*/ 	.word	index@(_ZN10layer_norm13ln_fwd_kernelINS_13Kernel_traitsI6__halfS2_S2_S2_fjLj2560ELj1ELj4ELj1ELj16ENS_18Kernel_traits_baseILj2560ES2_S2_S2_S2_fjLj128EEEEELb1ELb1ELb0ELb0EEEvNS_9FwdParamsE)
        /*1058*/ 	.word	0x00000000


	//----- nvinfo : EIATTR_MIN_STACK_SIZE
	.align		4
.L_706:
        /*105c*/ 	.byte	0x04, 0x12
        /*105e*/ 	.short	(.L_708 - .L_707)
	.align		4
.L_707:
        /*1060*/ 	.word	index@(_ZN10layer_norm13ln_fwd_kernelINS_13Kernel_traitsI6__halfS2_S2_S2_fjLj2560ELj1ELj4ELj1ELj16ENS_18Kernel_traits_baseILj2560ES2_S2_S2_S2_fjLj128EEEEELb1ELb1ELb0ELb1EEEvNS_9FwdParamsE)
        /*1064*/ 	.word	0x00000000


	//----- nvinfo : EIATTR_MIN_STACK_SIZE
	.align		4
.L_708:
        /*1068*/ 	.byte	0x04, 0x12
        /*106a*/ 	.short	(.L_710 - .L_709)
	.align		4
.L_709:
        /*106c*/ 	.word	index@(_ZN10layer_norm13ln_fwd_kernelINS_13Kernel_traitsI6__halfS2_S2_S2_fjLj2560ELj1ELj4ELj1ELj16ENS_18Kernel_traits_baseILj2560ES2_S2_S2_S2_fjLj128EEEEELb1ELb1ELb1ELb0EEEvNS_9FwdParamsE)
        /*1070*/ 	.word	0x00000000


	//----- nvinfo : EIATTR_MIN_STACK_SIZE
	.align		4
.L_710:
        /*1074*/ 	.byte	0x04, 0x12
        /*1076*/ 	.short	(.L_712 - .L_711)
	.align		4
.L_711:
        /*1078*/ 	.word	index@(_ZN10layer_norm13ln_fwd_kernelINS_13Kernel_traitsI6__halfS2_S2_S2_fjLj2560ELj1ELj4ELj1ELj16ENS_18Kernel_traits_baseILj2560ES2_S2_S2_S2_fjLj128EEEEELb1ELb1ELb1ELb1EEEvNS_9FwdParamsE)
        /*107c*/ 	.word	0x00000000


	//----- nvinfo : EIATTR_MIN_STACK_SIZE
	.align		4
.L_712:
        /*1080*/ 	.byte	0x04, 0x12
        /*1082*/ 	.short	(.L_714 - .L_713)
	.align		4
.L_713:
        /*1084*/ 	.word	index@(_ZN10layer_norm13ln_fwd_kernelINS_13Kernel_traitsIf13__nv_bfloat16S2_S2_fjLj2560ELj1ELj4ELj1ELj16ENS_18Kernel_traits_baseILj2560EfS2_S2_S2_fjLj128EEEEELb0ELb0ELb0ELb0EEEvNS_9FwdParamsE)
        /*1088*/ 	.word	0x00000020


	//----- nvinfo : EIATTR_MIN_STACK_SIZE
	.align		4
.L_714:
        /*108c*/ 	.byte	0x04, 0x12
        /*108e*/ 	.short	(.L_716 - .L_715)
	.align		4
.L_715:
        /*1090*/ 	.word	index@(_ZN10layer_norm13ln_fwd_kernelINS_13Kernel_traitsIf13__nv_bfloat16S2_S2_fjLj2560ELj1ELj4ELj1ELj16ENS_18Kernel_traits_baseILj2560EfS2_S2_S2_fjLj128EEEEELb0ELb0ELb0ELb1EEEvNS_9FwdParamsE)
        /*1094*/ 	.word	0x00000038


	//----- nvinfo : EIATTR_MIN_STACK_SIZE
	.align		4
.L_716:
        /*1098*/ 	.byte	0x04, 0x12
        /*109a*/ 	.short	(.L_718 - .L_717)
	.align		4
.L_717:
        /*109c*/ 	.word	index@(_ZN10layer_norm13ln_fwd_kernelINS_13Kernel_traitsIf13__nv_bfloat16S2_S2_fjLj2560ELj1ELj4ELj1ELj16ENS_18Kernel_traits_baseILj2560EfS2_S2_S2_fjLj128EEEEELb0ELb0ELb1ELb0EEEvNS_9FwdParamsE)
        /*10a0*/ 	.word	0x00000028


	//----- nvinfo : EIATTR_MIN_STACK_SIZE
	.align		4
.L_718:
        /*10a4*/ 	.byte	0x04, 0x12
        /*10a6*/ 	.short	(.L_720 - .L_719)
	.align		4
.L_719:
        /*10a8*/ 	.word	index@(_ZN10layer_norm13ln_fwd_kernelINS_13Kernel_traitsIf13__nv_bfloat16S2_S2_fjLj2560ELj1ELj4ELj1ELj16ENS_18Kernel_traits_baseILj2560EfS2_S2_S2_fjLj128EEEEELb0ELb0ELb1ELb1EEEvNS_9FwdParamsE)
        /*10ac*/ 	.word	0x00000010


	//----- nvinfo : EIATTR_MIN_STACK_SIZE
	.align		4
.L_720:
        /*10b0*/ 	.byte	0x04, 0x12
        /*10b2*/ 	.short	(.L_722 - .L_721)
	.align		4
.L_721:
        /*10b4*/ 	.word	index@(_ZN10layer_norm13ln_fwd_kernelINS_13Kernel_traitsIf13__nv_bfloat16S2_S2_fjLj2560ELj1ELj4ELj1ELj16ENS_18Kernel_traits_baseILj2560EfS2_S2_S2_fjLj128EEEEELb0ELb1ELb0ELb0EEEvNS_9FwdParamsE)
        /*10b8*/ 	.word	0x00000188


	//----- nvinfo : EIATTR_MIN_STACK_SIZE
	.align		4
.L_722:
        /*10bc*/ 	.byte	0x04, 0x12
        /*10be*/ 	.short	(.L_724 - .L_723)
	.align		4
.L_723:
        /*10c0*/ 	.word	index@(_ZN10layer_norm13ln_fwd_kernelINS_13Kernel_traitsIf13__nv_bfloat16S2_S2_fjLj2560ELj1ELj4ELj1ELj16ENS_18Kernel_traits_baseILj2560EfS2_S2_S2_fjLj128EEEEELb0ELb1ELb0ELb1EEEvNS_9FwdParamsE)
        /*10c4*/ 	.word	0x00000178


	//----- nvinfo : EIATTR_MIN_STACK_SIZE
	.align		4
.L_724:
        /*10c8*/ 	.byte	0x04, 0x12
        /*10ca*/ 	.short	(.L_726 - .L_725)
	.align		4
.L_725:
        /*10cc*/ 	.word	index@(_ZN10layer_norm13ln_fwd_kernelINS_13Kernel_traitsIf13__nv_bfloat16S2_S2_fjLj2560ELj1ELj4ELj1ELj16ENS_18Kernel_traits_baseILj2560EfS2_S2_S2_fjLj128EEEEELb0ELb1ELb1ELb0EEEvNS_9FwdParamsE)
        /*10d0*/ 	.word	0x000001a0


	//----- nvinfo : EIATTR_MIN_STACK_SIZE
	.align		4
.L_726:
        /*10d4*/ 	.byte	0x04, 0x12
        /*10d6*/ 	.short	(.L_728 - .L_727)
	.align		4
.L_727:
        /*10d8*/ 	.word	index@(_ZN10layer_norm13ln_fwd_kernelINS_13Kernel_traitsIf13__nv_bfloat16S2_S2_fjLj2560ELj1ELj4ELj1ELj16ENS_18Kernel_traits_baseILj2560EfS2_S2_S2_fjLj128EEEEELb0ELb1ELb1ELb1EEEvNS_9FwdParamsE)
        /*10dc*/ 	.word	0x00000160


	//----- nvinfo : EIATTR_MIN_STACK_SIZE
	.align		4
.L_728:
        /*10e0*/ 	.byte	0x04, 0x12
        /*10e2*/ 	.short	(.L_730 - .L_729)
	.align		4
.L_729:
        /*10e4*/ 	.word	index@(_ZN10layer_norm13ln_fwd_kernelINS_13Kernel_traitsIf13__nv_bfloat16S2_S2_fjLj2560ELj1ELj4ELj1ELj16ENS_18Kernel_traits_baseILj2560EfS2_S2_S2_fjLj128EEEEELb1ELb0ELb0ELb0EEEvNS_9FwdParamsE)
        /*10e8*/ 	.word	0x00000050


	//----- nvinfo : EIATTR_MIN_STACK_SIZE
	.align		4
.L_730:
        /*10ec*/ 	.byte	0x04, 0x12
        /*10ee*/ 	.short	(.L_732 - .L_731)
	.align		4
.L_731:
        /*10f0*/ 	.word	index@(_ZN10layer_norm13ln_fwd_kernelINS_13Kernel_traitsIf13__nv_bfloat16S2_S2_fjLj2560ELj1ELj4ELj1ELj16ENS_18Kernel_traits_baseILj2560EfS2_S2_S2_fjLj128EEEEELb1ELb0ELb0ELb1EEEvNS_9FwdParamsE)
        /*10f4*/ 	.word	0x000000a0


	//----- nvinfo : EIATTR_MIN_STACK_SIZE
	.align		4
.L_732:
        /*10f8*/ 	.byte	0x04, 0x12
        /*10fa*/ 	.short	(.L_734 - .L_733)
	.align		4
.L_733:
        /*10fc*/ 	.word	index@(_ZN10layer_norm13ln_fwd_kernelINS_13Kernel_traitsIf13__nv_bfloat16S2_S2_fjLj2560ELj1ELj4ELj1ELj16ENS_18Kernel_traits_baseILj2560EfS2_S2_S2_fjLj128EEEEELb1ELb0ELb1ELb0EEEvNS_9FwdParamsE)
        /*1100*/ 	.word	0x00000080


	//----- nvinfo : EIATTR_MIN_STACK_SIZE
	.align		4
.L_734:
        /*1104*/ 	.byte	0x04, 0x12
        /*1106*/ 	.short	(.L_736 - .L_735)
	.align		4
.L_735:
        /*1108*/ 	.word	index@(_ZN10layer_norm13ln_fwd_kernelINS_13Kernel_traitsIf13__nv_bfloat16S2_S2_fjLj2560ELj1ELj4ELj1ELj16ENS_18Kernel_traits_baseILj2560EfS2_S2_S2_fjLj128EEEEELb1ELb0ELb1ELb1EEEvNS_9FwdParamsE)
        /*110c*/ 	.word	0x000000b0


	//----- nvinfo : EIATTR_MIN_STACK_SIZE
	.align		4
.L_736:
        /*1110*/ 	.byte	0x04, 0x12
        /*1112*/ 	.short	(.L_738 - .L_737)
	.align		4
.L_737:
        /*1114*/ 	.word	index@(_ZN10layer_norm13ln_fwd_kernelINS_13Kernel_traitsIf13__nv_bfloat16S2_S2_fjLj2560ELj1ELj4ELj1ELj16ENS_18Kernel_traits_baseILj2560EfS2_S2_S2_fjLj128EEEEELb1ELb1ELb0ELb0EEEvNS_9FwdParamsE)
        /*1118*/ 	.word	0x000001b0


	//----- nvinfo : EIATTR_MIN_STACK_SIZE
	.align		4
.L_738:
        /*111c*/ 	.byte	0x04, 0x12
        /*111e*/ 	.short	(.L_740 - .L_739)
	.align		4
.L_739:
        /*1120*/ 	.word	index@(_ZN10layer_norm13ln_fwd_kernelINS_13Kernel_traitsIf13__nv_bfloat16S2_S2_fjLj2560ELj1ELj4ELj1ELj16ENS_18Kernel_traits_baseILj2560EfS2_S2_S2_fjLj128EEEEELb1ELb1ELb0ELb1EEEvNS_9FwdParamsE)
        /*1124*/ 	.word	0x000001a0


	//----- nvinfo : EIATTR_MIN_STACK_SIZE
	.align		4
.L_740:
        /*1128*/ 	.byte	0x04, 0x12
        /*112a*/ 	.short	(.L_742 - .L_741)
	.align		4
.L_741:
        /*112c*/ 	.word	index@(_ZN10layer_norm13ln_fwd_kernelINS_13Kernel_traitsIf13__nv_bfloat16S2_S2_fjLj2560ELj1ELj4ELj1ELj16ENS_18Kernel_traits_baseILj2560EfS2_S2_S2_fjLj128EEEEELb1ELb1ELb1ELb0EEEvNS_9FwdParamsE)
        /*1130*/ 	.word	0x000001e8


	//----- nvinfo : EIATTR_MIN_STACK_SIZE
	.align		4
.L_742:
        /*1134*/ 	.byte	0x04, 0x12
        /*1136*/ 	.short	(.L_744 - .L_743)
	.align		4
.L_743:
        /*1138*/ 	.word	index@(_ZN10layer_norm13ln_fwd_kernelINS_13Kernel_traitsIf13__nv_bfloat16S2_S2_fjLj2560ELj1ELj4ELj1ELj16ENS_18Kernel_traits_baseILj2560EfS2_S2_S2_fjLj128EEEEELb1ELb1ELb1ELb1EEEvNS_9FwdParamsE)
        /*113c*/ 	.word	0x000001c0


	//----- nvinfo : EIATTR_MIN_STACK_SIZE
	.align		4
.L_744:
        /*1140*/ 	.byte	0x04, 0x12
        /*1142*/ 	.short	(.L_746 - .L_745)
	.align		4
.L_745:
        /*1144*/ 	.word	index@(_ZN10layer_norm13ln_fwd_kernelINS_13Kernel_traitsI13__nv_bfloat16S2_fS2_fjLj2560ELj1ELj4ELj1ELj16ENS_18Kernel_traits_baseILj2560ES2_S2_fS2_fjLj128EEEEELb0ELb0ELb0ELb0EEEvNS_9FwdParamsE)
        /*1148*/ 	.word	0x00000000


	//----- nvinfo : EIATTR_MIN_STACK_SIZE
	.align		4
.L_746:
        /*114c*/ 	.byte	0x04, 0x12
        /*114e*/ 	.short	(.L_748 - .L_747)
	.align		4
.L_747:
        /*1150*/ 	.word	index@(_ZN10layer_norm13ln_fwd_kernelINS_13Kernel_traitsI13__nv_bfloat16S2_fS2_fjLj2560ELj1ELj4ELj1ELj16ENS_18Kernel_traits_baseILj2560ES2_S2_fS2_fjLj128EEEEELb0ELb0ELb0ELb1EEEvNS_9FwdParamsE)
        /*1154*/ 	.word	0x00000008


	//----- nvinfo : EIATTR_MIN_STACK_SIZE
	.align		4
.L_748:
        /*1158*/ 	.byte	0x04, 0x12
        /*115a*/ 	.short	(.L_750 - .L_749)
	.align		4
.L_749:
        /*115c*/ 	.word	index@(_ZN10layer_norm13ln_fwd_kernelINS_13Kernel_traitsI13__nv_bfloat16S2_fS2_fjLj2560ELj1ELj4ELj1ELj16ENS_18Kernel_traits_baseILj2560ES2_S2_fS2_fjLj128EEEEELb0ELb0ELb1ELb0EEEvNS_9FwdParamsE)
        /*1160*/ 	.word	0x00000000


	//----- nvinfo : EIATTR_MIN_STACK_SIZE
	.align		4
.L_750:
        /*1164*/ 	.byte	0x04, 0x12
        /*1166*/ 	.short	(.L_752 - .L_751)
	.align		4
.L_751:
        /*1168*/ 	.word	index@(_ZN10layer_norm13ln_fwd_kernelINS_13Kernel_traitsI13__nv_bfloat16S2_fS2_fjLj2560ELj1ELj4ELj1ELj16ENS_18Kernel_traits_baseILj2560ES2_S2_fS2_fjLj128EEEEELb0ELb0ELb1ELb1EEEvNS_9FwdParamsE)
        /*116c*/ 	.word	0x00000018


	//----- nvinfo : EIATTR_MIN_STACK_SIZE
	.align		4
.L_752:
        /*1170*/ 	.byte	0x04, 0x12
        /*1172*/ 	.short	(.L_754 - .L_753)
	.align		4
.L_753:
        /*1174*/ 	.word	index@(_ZN10layer_norm13ln_fwd_kernelINS_13Kernel_traitsI13__nv_bfloat16S2_fS2_fjLj2560ELj1ELj4ELj1ELj16ENS_18Kernel_traits_baseILj2560ES2_S2_fS2_fjLj128EEEEELb0ELb1ELb0ELb0EEEvNS_9FwdParamsE)
        /*1178*/ 	.word	0x00000170


	//----- nvinfo : EIATTR_MIN_STACK_SIZE
	.align		4
.L_754:
        /*117c*/ 	.byte	0x04, 0x12
        /*117e*/ 	.short	(.L_756 - .L_755)
	.align		4
.L_755:
        /*1180*/ 	.word	index@(_ZN10layer_norm13ln_fwd_kernelINS_13Kernel_traitsI13__nv_bfloat16S2_fS2_fjLj2560ELj1ELj4ELj1ELj16ENS_18Kernel_traits_baseILj2560ES2_S2_fS2_fjLj128EEEEELb0ELb1ELb0ELb1EEEvNS_9FwdParamsE)
        /*1184*/ 	.word	0x00000170


	//----- nvinfo : EIATTR_MIN_STACK_SIZE
	.align		4
.L_756:
        /*1188*/ 	.byte	0x04, 0x12
        /*118a*/ 	.short	(.L_758 - .L_757)
	.align		4
.L_757:
        /*118c*/ 	.word	index@(_ZN10layer_norm13ln_fwd_kernelINS_13Kernel_traitsI13__nv_bfloat16S2_fS2_fjLj2560ELj1ELj4ELj1ELj16ENS_18Kernel_traits_baseILj2560ES2_S2_fS2_fjLj128EEEEELb0ELb1ELb1ELb0EEEvNS_9FwdParamsE)
        /*1190*/ 	.word	0x00000188


	//----- nvinfo : EIATTR_MIN_STACK_SIZE
	.align		4
.L_758:
        /*1194*/ 	.byte	0x04, 0x12
        /*1196*/ 	.short	(.L_760 - .L_759)
	.align		4
.L_759:
        /*1198*/ 	.word	index@(_ZN10layer_norm13ln_fwd_kernelINS_13Kernel_traitsI13__nv_bfloat16S2_fS2_fjLj2560ELj1ELj4ELj1ELj16ENS_18Kernel_traits_baseILj2560ES2_S2_fS2_fjLj128EEEEELb0ELb1ELb1ELb1EEEvNS_9FwdParamsE)
        /*119c*/ 	.word	0x00000160


	//----- nvinfo : EIATTR_MIN_STACK_SIZE
	.align		4
.L_760:
        /*11a0*/ 	.byte	0x04, 0x12
        /*11a2*/ 	.short	(.L_762 - .L_761)
	.align		4
.L_761:
        /*11a4*/ 	.word	index@(_ZN10layer_norm13ln_fwd_kernelINS_13Kernel_traitsI13__nv_bfloat16S2_fS2_fjLj2560ELj1ELj4ELj1ELj16ENS_18Kernel_traits_baseILj2560ES2_S2_fS2_fjLj128EEEEELb1ELb0ELb0ELb0EEEvNS_9FwdParamsE)
        /*11a8*/ 	.word	0x00000038


	//----- nvinfo : EIATTR_MIN_STACK_SIZE
	.align		4
.L_762:
        /*11ac*/ 	.byte	0x04, 0x12
        /*11ae*/ 	.short	(.L_764 - .L_763)
	.align		4
.L_763:
        /*11b0*/ 	.word	index@(_ZN10layer_norm13ln_fwd_kernelINS_13Kernel_traitsI13__nv_bfloat16S2_fS2_fjLj2560ELj1ELj4ELj1ELj16ENS_18Kernel_traits_baseILj2560ES2_S2_fS2_fjLj128EEEEELb1ELb0ELb0ELb1EEEvNS_9FwdParamsE)
        /*11b4*/ 	.word	0x00000018


	//----- nvinfo : EIATTR_MIN_STACK_SIZE
	.align		4
.L_764:
        /*11b8*/ 	.byte	0x04, 0x12
        /*11ba*/ 	.short	(.L_766 - .L_765)
	.align		4
.L_765:
        /*11bc*/ 	.word	index@(_ZN10layer_norm13ln_fwd_kernelINS_13Kernel_traitsI13__nv_bfloat16S2_fS2_fjLj2560ELj1ELj4ELj1ELj16ENS_18Kernel_traits_baseILj2560ES2_S2_fS2_fjLj128EEEEELb1ELb0ELb1ELb0EEEvNS_9FwdParamsE)
        /*11c0*/ 	.word	0x00000070


	//----- nvinfo : EIATTR_MIN_STACK_SIZE
	.align		4
.L_766:
        /*11c4*/ 	.byte	0x04, 0x12
        /*11c6*/ 	.short	(.L_768 - .L_767)
	.align		4
.L_767:
        /*11c8*/ 	.word	index@(_ZN10layer_norm13ln_fwd_kernelINS_13Kernel_traitsI13__nv_bfloat16S2_fS2_fjLj2560ELj1ELj4ELj1ELj16ENS_18Kernel_traits_baseILj2560ES2_S2_fS2_fjLj128EEEEELb1ELb0ELb1ELb1EEEvNS_9FwdParamsE)
        /*11cc*/ 	.word	0x00000000


	//----- nvinfo : EIATTR_MIN_STACK_SIZE
	.align		4
.L_768:
        /*11d0*/ 	.byte	0x04, 0x12
        /*11d2*/ 	.short	(.L_770 - .L_769)
	.align		4
.L_769:
        /*11d4*/ 	.word	index@(_ZN10layer_norm13ln_fwd_kernelINS_13Kernel_traitsI13__nv_bfloat16S2_fS2_fjLj2560ELj1ELj4ELj1ELj16ENS_18Kernel_traits_baseILj2560ES2_S2_fS2_fjLj128EEEEELb1ELb1ELb0ELb0EEEvNS_9FwdParamsE)
        /*11d8*/ 	.word	0x00000198


	//----- nvinfo : EIATTR_MIN_STACK_SIZE
	.align		4
.L_770:
        /*11dc*/ 	.byte	0x04, 0x12
        /*11de*/ 	.short	(.L_772 - .L_771)
	.align		4
.L_771:
        /*11e0*/ 	.word	index@(_ZN10layer_norm13ln_fwd_kernelINS_13Kernel_traitsI13__nv_bfloat16S2_fS2_fjLj2560ELj1ELj4ELj1ELj16ENS_18Kernel_traits_baseILj2560ES2_S2_fS2_fjLj128EEEEELb1ELb1ELb0ELb1EEEvNS_9FwdParamsE)
        /*11e4*/ 	.word	0x00000110


	//----- nvinfo : EIATTR_MIN_STACK_SIZE
	.align		4
.L_772:
        /*11e8*/ 	.byte	0x04, 0x12
        /*11ea*/ 	.short	(.L_774 - .L_773)
	.align		4
.L_773:
        /*11ec*/ 	.word	index@(_ZN10layer_norm13ln_fwd_kernelINS_13Kernel_traitsI13__nv_bfloat16S2_fS2_fjLj2560ELj1ELj4ELj1ELj16ENS_18Kernel_traits_baseILj2560ES2_S2_fS2_fjLj128EEEEELb1ELb1ELb1ELb0EEEvNS_9FwdParamsE)
        /*11f0*/ 	.word	0x000001d0


	//----- nvinfo : EIATTR_MIN_STACK_SIZE
	.align		4
.L_774:
        /*11f4*/ 	.byte	0x04, 0x12
        /*11f6*/ 	.short	(.L_776 - .L_775)
	.align		4
.L_775:
        /*11f8*/ 	.word	index@(_ZN10layer_norm13ln_fwd_kernelINS_13Kernel_traitsI13__nv_bfloat16S2_fS2_fjLj2560ELj1ELj4ELj1ELj16ENS_18Kernel_traits_baseILj2560ES2_S2_fS2_fjLj128EEEEELb1ELb1ELb1ELb1EEEvNS_9FwdParamsE)
        /*11fc*/ 	.word	0x00000188


	//----- nvinfo : EIATTR_MIN_STACK_SIZE
	.align		4
.L_776:
        /*1200*/ 	.byte	0x04, 0x12
        /*1202*/ 	.short	(.L_778 - .L_777)
	.align		4
.L_777:
        /*1204*/ 	.word	index@(_ZN10layer_norm13ln_fwd_kernelINS_13Kernel_traitsIf13__nv_bfloat16fS2_fjLj2560ELj1ELj4ELj1ELj16ENS_18Kernel_traits_baseILj2560EfS2_fS2_fjLj128EEEEELb0ELb0ELb0ELb0EEEvNS_9FwdParamsE)
        /*1208*/ 	.word	0x00000000


	//----- nvinfo : EIATTR_MIN_STACK_SIZE
	.align		4
.L_778:
        /*120c*/ 	.byte	0x04, 0x12
        /*120e*/ 	.short	(.L_780 - .L_779)
	.align		4
.L_779:
        /*1210*/ 	.word	index@(_ZN10layer_norm13ln_fwd_kernelINS_13Kernel_traitsIf13__nv_bfloat16fS2_fjLj2560ELj1ELj4ELj1ELj16ENS_18Kernel_traits_baseILj2560EfS2_fS2_fjLj128EEEEELb0ELb0ELb0ELb1EEEvNS_9FwdParamsE)
        /*1214*/ 	.word	0x00000020


	//----- nvinfo : EIATTR_MIN_STACK_SIZE
	.align		4
.L_780:
        /*1218*/ 	.byte	0x04, 0x12
        /*121a*/ 	.short	(.L_782 - .L_781)
	.align		4
.L_781:
        /*121c*/ 	.word	index@(_ZN10layer_norm13ln_fwd_kernelINS_13Kernel_traitsIf13__nv_bfloat16fS2_fjLj2560ELj1ELj4ELj1ELj16ENS_18Kernel_traits_baseILj2560EfS2_fS2_fjLj128EEEEELb0ELb0ELb1ELb0EEEvNS_9FwdParamsE)
        /*1220*/ 	.word	0x00000018


	//----- nvinfo : EIATTR_MIN_STACK_SIZE
	.align		4
.L_782:
        /*1224*/ 	.byte	0x04, 0x12
        /*1226*/ 	.short	(.L_784 - .L_783)
	.align		4
.L_783:
        /*1228*/ 	.word	index@(_ZN10layer_norm13ln_fwd_kernelINS_13Kernel_traitsIf13__nv_bfloat16fS2_fjLj2560ELj1ELj4ELj1ELj16ENS_18Kernel_traits_baseILj2560EfS2_fS2_fjLj128EEEEELb0ELb0ELb1ELb1EEEvNS_9FwdParamsE)
        /*122c*/ 	.word	0x00000000


	//----- nvinfo : EIATTR_MIN_STACK_SIZE
	.align		4
.L_784:
        /*1230*/ 	.byte	0x04, 0x12
        /*1232*/ 	.short	(.L_786 - .L_785)
	.align		4
.L_785:
        /*1234*/ 	.word	index@(_ZN10layer_norm13ln_fwd_kernelINS_13Kernel_traitsIf13__nv_bfloat16fS2_fjLj2560ELj1ELj4ELj1ELj16ENS_18Kernel_traits_baseILj2560EfS2_fS2_fjLj128EEEEELb0ELb1ELb0ELb0EEEvNS_9FwdParamsE)
        /*1238*/ 	.word	0x00000198


	//----- nvinfo : EIATTR_MIN_STACK_SIZE
	.align		4
.L_786:
        /*123c*/ 	.byte	0x04, 0x12
        /*123e*/ 	.short	(.L_788 - .L_787)
	.align		4
.L_787:
        /*1240*/ 	.word	index@(_ZN10layer_norm13ln_fwd_kernelINS_13Kernel_traitsIf13__nv_bfloat16fS2_fjLj2560ELj1ELj4ELj1ELj16ENS_18Kernel_traits_baseILj2560EfS2_fS2_fjLj128EEEEELb0ELb1ELb0ELb1EEEvNS_9FwdParamsE)
        /*1244*/ 	.word	0x00000178


	//----- nvinfo : EIATTR_MIN_STACK_SIZE
	.align		4
.L_788:
        /*1248*/ 	.byte	0x04, 0x12
        /*124a*/ 	.short	(.L_790 - .L_789)
	.align		4
.L_789:
        /*124c*/ 	.word	index@(_ZN10layer_norm13ln_fwd_kernelINS_13Kernel_traitsIf13__nv_bfloat16fS2_fjLj2560ELj1ELj4ELj1ELj16ENS_18Kernel_traits_baseILj2560EfS2_fS2_fjLj128EEEEELb0ELb1ELb1ELb0EEEvNS_9FwdParamsE)
        /*1250*/ 	.word	0x000001b0


	//----- nvinfo : EIATTR_MIN_STACK_SIZE
	.align		4
.L_790:
        /*1254*/ 	.byte	0x04, 0x12
        /*1256*/ 	.short	(.L_792 - .L_791)
	.align		4
.L_791:
        /*1258*/ 	.word	index@(_ZN10layer_norm13ln_fwd_kernelINS_13Kernel_traitsIf13__nv_bfloat16fS2_fjLj2560ELj1ELj4ELj1ELj16ENS_18Kernel_traits_baseILj2560EfS2_fS2_fjLj128EEEEELb0ELb1ELb1ELb1EEEvNS_9FwdParamsE)
        /*125c*/ 	.word	0x00000170


	//----- nvinfo : EIATTR_MIN_STACK_SIZE
	.align		4
.L_792:
        /*1260*/ 	.byte	0x04, 0x12
        /*1262*/ 	.short	(.L_794 - .L_793)
	.align		4
.L_793:
        /*1264*/ 	.word	index@(_ZN10layer_norm13ln_fwd_kernelINS_13Kernel_traitsIf13__nv_bfloat16fS2_fjLj2560ELj1ELj4ELj1ELj16ENS_18Kernel_traits_baseILj2560EfS2_fS2_fjLj128EEEEELb1ELb0ELb0ELb0EEEvNS_9FwdParamsE)
        /*1268*/ 	.word	0x00000040


	//----- nvinfo : EIATTR_MIN_STACK_SIZE
	.align		4
.L_794:
        /*126c*/ 	.byte	0x04, 0x12
        /*126e*/ 	.short	(.L_796 - .L_795)
	.align		4
.L_795:
        /*1270*/ 	.word	index@(_ZN10layer_norm13ln_fwd_kernelINS_13Kernel_traitsIf13__nv_bfloat16fS2_fjLj2560ELj1ELj4ELj1ELj16ENS_18Kernel_traits_baseILj2560EfS2_fS2_fjLj128EEEEELb1ELb0ELb0ELb1EEEvNS_9FwdParamsE)
        /*1274*/ 	.word	0x000000b0


	//----- nvinfo : EIATTR_MIN_STACK_SIZE
	.align		4
.L_796:
        /*1278*/ 	.byte	0x04, 0x12
        /*127a*/ 	.short	(.L_798 - .L_797)
	.align		4
.L_797:
        /*127c*/ 	.word	index@(_ZN10layer_norm13ln_fwd_kernelINS_13Kernel_traitsIf13__nv_bfloat16fS2_fjLj2560ELj1ELj4ELj1ELj16ENS_18Kernel_traits_baseILj2560EfS2_fS2_fjLj128EEEEELb1ELb0ELb1ELb0EEEvNS_9FwdParamsE)
        /*1280*/ 	.word	0x00000070


	//----- nvinfo : EIATTR_MIN_STACK_SIZE
	.align		4
.L_798:
        /*1284*/ 	.byte	0x04, 0x12
        /*1286*/ 	.short	(.L_800 - .L_799)
	.align		4
.L_799:
        /*1288*/ 	.word	index@(_ZN10layer_norm13ln_fwd_kernelINS_13Kernel_traitsIf13__nv_bfloat16fS2_fjLj2560ELj1ELj4ELj1ELj16ENS_18Kernel_traits_baseILj2560EfS2_fS2_fjLj128EEEEELb1ELb0ELb1ELb1EEEvNS_9FwdParamsE)
        /*128c*/ 	.word	0x00000098


	//----- nvinfo : EIATTR_MIN_STACK_SIZE
	.align		4
.L_800:
        /*1290*/ 	.byte	0x04, 0x12
        /*1292*/ 	.short	(.L_802 - .L_801)
	.align		4
.L_801:
        /*1294*/ 	.word	index@(_ZN10layer_norm13ln_fwd_kernelINS_13Kernel_traitsIf13__nv_bfloat16fS2_fjLj2560ELj1ELj4ELj1ELj16ENS_18Kernel_traits_baseILj2560EfS2_fS2_fjLj128EEEEELb1ELb1ELb0ELb0EEEvNS_9FwdParamsE)
        /*1298*/ 	.word	0x000001c0


	//----- nvinfo : EIATTR_MIN_STACK_SIZE
	.align		4
.L_802:
        /*129c*/ 	.byte	0x04, 0x12
        /*129e*/ 	.short	(.L_804 - .L_803)
	.align		4
.L_803:
        /*12a0*/ 	.word	index@(_ZN10layer_norm13ln_fwd_kernelINS_13Kernel_traitsIf13__nv_bfloat16fS2_fjLj2560ELj1ELj4ELj1ELj16ENS_18Kernel_traits_baseILj2560EfS2_fS2_fjLj128EEEEELb1ELb1ELb0ELb1EEEvNS_9FwdParamsE)
        /*12a4*/ 	.word	0x000001b0


	//----- nvinfo : EIATTR_MIN_STACK_SIZE
	.align		4
.L_804:
        /*12a8*/ 	.byte	0x04, 0x12
        /*12aa*/ 	.short	(.L_806 - .L_805)
	.align		4
.L_805:
        /*12ac*/ 	.word	index@(_ZN10layer_norm13ln_fwd_kernelINS_13Kernel_traitsIf13__nv_bfloat16fS2_fjLj2560ELj1ELj4ELj1ELj16ENS_18Kernel_traits_baseILj2560EfS2_fS2_fjLj128EEEEELb1ELb1ELb1ELb0EEEvNS_9FwdParamsE)
        /*12b0*/ 	.word	0x00000200


	//----- nvinfo : EIATTR_MIN_STACK_SIZE
	.align		4
.L_806:
        /*12b4*/ 	.byte	0x04, 0x12
        /*12b6*/ 	.short	(.L_808 - .L_807)
	.align		4
.L_807:
        /*12b8*/ 	.word	index@(_ZN10layer_norm13ln_fwd_kernelINS_13Kernel_traitsIf13__nv_bfloat16fS2_fjLj2560ELj1ELj4ELj1ELj16ENS_18Kernel_traits_baseILj2560EfS2_fS2_fjLj128EEEEELb1ELb1ELb1ELb1EEEvNS_9FwdParamsE)
        /*12bc*/ 	.word	0x000001b8


	//----- nvinfo : EIATTR_MIN_STACK_SIZE
	.align		4
.L_808:
        /*12c0*/ 	.byte	0x04, 0x12
        /*12c2*/ 	.short	(.L_810 - .L_809)
	.align		4
.L_809:
        /*12c4*/ 	.word	index@(_ZN10layer_norm13ln_fwd_kernelINS_13Kernel_traitsIf6__halfS2_S2_fjLj2560ELj1ELj4ELj1ELj16ENS_18Kernel_traits_baseILj2560EfS2_S2_S2_fjLj128EEEEELb0ELb0ELb0ELb0EEEvNS_9FwdParamsE)
        /*12c8*/ 	.word	0x00000020


	//----- nvinfo : EIATTR_MIN_STACK_SIZE
	.align		4
.L_810:
        /*12cc*/ 	.byte	0x04, 0x12
        /*12ce*/ 	.short	(.L_812 - .L_811)
	.align		4
.L_811:
        /*12d0*/ 	.word	index@(_ZN10layer_norm13ln_fwd_kernelINS_13Kernel_traitsIf6__halfS2_S2_fjLj2560ELj1ELj4ELj1ELj16ENS_18Kernel_traits_baseILj2560EfS2_S2_S2_fjLj128EEEEELb0ELb0ELb0ELb1EEEvNS_9FwdParamsE)
        /*12d4*/ 	.word	0x00000038


	//----- nvinfo : EIATTR_MIN_STACK_SIZE
	.align		4
.L_812:
        /*12d8*/ 	.byte	0x04, 0x12
        /*12da*/ 	.short	(.L_814 - .L_813)
	.align		4
.L_813:
        /*12dc*/ 	.word	index@(_ZN10layer_norm13ln_fwd_kernelINS_13Kernel_traitsIf6__halfS2_S2_fjLj2560ELj1ELj4ELj1ELj16ENS_18Kernel_traits_baseILj2560EfS2_S2_S2_fjLj128EEEEELb0ELb0ELb1ELb0EEEvNS_9FwdParamsE)
        /*12e0*/ 	.word	0x00000028


	//----- nvinfo : EIATTR_MIN_STACK_SIZE
	.align		4
.L_814:
        /*12e4*/ 	.byte	0x04, 0x12
        /*12e6*/ 	.short	(.L_816 - .L_815)
	.align		4
.L_815:
        /*12e8*/ 	.word	index@(_ZN10layer_norm13ln_fwd_kernelINS_13Kernel_traitsIf6__halfS2_S2_fjLj2560ELj1ELj4ELj1ELj16ENS_18Kernel_traits_baseILj2560EfS2_S2_S2_fjLj128EEEEELb0ELb0ELb1ELb1EEEvNS_9FwdParamsE)
        /*12ec*/ 	.word	0x00000010


	//----- nvinfo : EIATTR_MIN_STACK_SIZE
	.align		4
.L_816:
        /*12f0*/ 	.byte	0x04, 0x12
        /*12f2*/ 	.short	(.L_818 - .L_817)
	.align		4
.L_817:
        /*12f4*/ 	.word	index@(_ZN10layer_norm13ln_fwd_kernelINS_13Kernel_traitsIf6__halfS2_S2_fjLj2560ELj1ELj4ELj1ELj16ENS_18Kernel_traits_baseILj2560EfS2_S2_S2_fjLj128EEEEELb0ELb1ELb0ELb0EEEvNS_9FwdParamsE)
        /*12f8*/ 	.word	0x00000188


	//----- nvinfo : EIATTR_MIN_STACK_SIZE
	.align		4
.L_818:
        /*12fc*/ 	.byte	0x04, 0x12
        /*12fe*/ 	.short	(.L_820 - .L_819)
	.align		4
.L_819:
        /*1300*/ 	.word	index@(_ZN10layer_norm13ln_fwd_kernelINS_13Kernel_traitsIf6__halfS2_S2_fjLj2560ELj1ELj4ELj1ELj16ENS_18Kernel_traits_baseILj2560EfS2_S2_S2_fjLj128EEEEELb0ELb1ELb0ELb1EEEvNS_9FwdParamsE)
        /*1304*/ 	.word	0x00000170


	//----- nvinfo : EIATTR_MIN_STACK_SIZE
	.align		4
.L_820:
        /*1308*/ 	.byte	0x04, 0x12
        /*130a*/ 	.short	(.L_822 - .L_821)
	.align		4
.L_821:
        /*130c*/ 	.word	index@(_ZN10layer_norm13ln_fwd_kernelINS_13Kernel_traitsIf6__halfS2_S2_fjLj2560ELj1ELj4ELj1ELj16ENS_18Kernel_traits_baseILj2560EfS2_S2_S2_fjLj128EEEEELb0ELb1ELb1ELb0EEEvNS_9FwdParamsE)
        /*1310*/ 	.word	0x000001a0


	//----- nvinfo : EIATTR_MIN_STACK_SIZE
	.align		4
.L_822:
        /*1314*/ 	.byte	0x04, 0x12
        /*1316*/ 	.short	(.L_824 - .L_823)
	.align		4
.L_823:
        /*1318*/ 	.word	index@(_ZN10layer_norm13ln_fwd_kernelINS_13Kernel_traitsIf6__halfS2_S2_fjLj2560ELj1ELj4ELj1ELj16ENS_18Kernel_traits_baseILj2560EfS2_S2_S2_fjLj128EEEEELb0ELb1ELb1ELb1EEEvNS_9FwdParamsE)
        /*131c*/ 	.word	0x00000160


	//----- nvinfo : EIATTR_MIN_STACK_SIZE
	.align		4
.L_824:
        /*1320*/ 	.byte	0x04, 0x12
        /*1322*/ 	.short	(.L_826 - .L_825)
	.align		4
.L_825:
        /*1324*/ 	.word	index@(_ZN10layer_norm13ln_fwd_kernelINS_13Kernel_traitsIf6__halfS2_S2_fjLj2560ELj1ELj4ELj1ELj16ENS_18Kernel_traits_baseILj2560EfS2_S2_S2_fjLj128EEEEELb1ELb0ELb0ELb0EEEvNS_9FwdParamsE)
        /*1328*/ 	.word	0x00000050


	//----- nvinfo : EIATTR_MIN_STACK_SIZE
	.align		4
.L_826:
        /*132c*/ 	.byte	0x04, 0x12
        /*132e*/ 	.short	(.L_828 - .L_827)
	.align		4
.L_827:
        /*1330*/ 	.word	index@(_ZN10layer_norm13ln_fwd_kernelINS_13Kernel_traitsIf6__halfS2_S2_fjLj2560ELj1ELj4ELj1ELj16ENS_18Kernel_traits_baseILj2560EfS2_S2_S2_fjLj128EEEEELb1ELb0ELb0ELb1EEEvNS_9FwdParamsE)
        /*1334*/ 	.word	0x000000a0


	//----- nvinfo : EIATTR_MIN_STACK_SIZE
	.align		4
.L_828:
        /*1338*/ 	.byte	0x04, 0x12
        /*133a*/ 	.short	(.L_830 - .L_829)
	.align		4
.L_829:
        /*133c*/ 	.word	index@(_ZN10layer_norm13ln_fwd_kernelINS_13Kernel_traitsIf6__halfS2_S2_fjLj2560ELj1ELj4ELj1ELj16ENS_18Kernel_traits_baseILj2560EfS2_S2_S2_fjLj128EEEEELb1ELb0ELb1ELb0EEEvNS_9FwdParamsE)
        /*1340*/ 	.word	0x00000080


	//----- nvinfo : EIATTR_MIN_STACK_SIZE
	.align		4
.L_830:
        /*1344*/ 	.byte	0x04, 0x12
        /*1346*/ 	.short	(.L_832 - .L_831)
	.align		4
.L_831:
        /*1348*/ 	.word	index@(_ZN10layer_norm13ln_fwd_kernelINS_13Kernel_traitsIf6__halfS2_S2_fjLj2560ELj1ELj4ELj1ELj16ENS_18Kernel_traits_baseILj2560EfS2_S2_S2_fjLj128EEEEELb1ELb0ELb1ELb1EEEvNS_9FwdParamsE)
        /*134c*/ 	.word	0x000000b0


	//----- nvinfo : EIATTR_MIN_STACK_SIZE
	.align		4
.L_832:
        /*1350*/ 	.byte	0x04, 0x12
        /*1352*/ 	.short	(.L_834 - .L_833)
	.align		4
.L_833:
        /*1354*/ 	.word	index@(_ZN10layer_norm13ln_fwd_kernelINS_13Kernel_traitsIf6__halfS2_S2_fjLj2560ELj1ELj4ELj1ELj16ENS_18Kernel_traits_baseILj2560EfS2_S2_S2_fjLj128EEEEELb1ELb1ELb0ELb0EEEvNS_9FwdParamsE)
        /*1358*/ 	.word	0x000001b0


	//----- nvinfo : EIATTR_MIN_STACK_SIZE
	.align		4
.L_834:
        /*135c*/ 	.byte	0x04, 0x12
        /*135e*/ 	.short	(.L_836 - .L_835)
	.align		4
.L_835:
        /*1360*/ 	.word	index@(_ZN10layer_norm13ln_fwd_kernelINS_13Kernel_traitsIf6__halfS2_S2_fjLj2560ELj1ELj4ELj1ELj16ENS_18Kernel_traits_baseILj2560EfS2_S2_S2_fjLj128EEEEELb1ELb1ELb0ELb1EEEvNS_9FwdParamsE)
        /*1364*/ 	.word	0x000001a0


	//----- nvinfo : EIATTR_MIN_STACK_SIZE
	.align		4
.L_836:
        /*1368*/ 	.byte	0x04, 0x12
        /*136a*/ 	.short	(.L_838 - .L_837)
	.align		4
.L_837:
        /*136c*/ 	.word	index@(_ZN10layer_norm13ln_fwd_kernelINS_13Kernel_traitsIf6__halfS2_S2_fjLj2560ELj1ELj4ELj1ELj16ENS_18Kernel_traits_baseILj2560EfS2_S2_S2_fjLj128EEEEELb1ELb1ELb1ELb0EEEvNS_9FwdParamsE)
        /*1370*/ 	.word	0x000001e8


	//----- nvinfo : EIATTR_MIN_STACK_SIZE
	.align		4
.L_838:
        /*1374*/ 	.byte	0x04, 0x12
        /*1376*/ 	.short	(.L_840 - .L_839)
	.align		4
.L_839:
        /*1378*/ 	.word	index@(_ZN10layer_norm13ln_fwd_kernelINS_13Kernel_traitsIf6__halfS2_S2_fjLj2560ELj1ELj4ELj1ELj16ENS_18Kernel_traits_baseILj2560EfS2_S2_S2_fjLj128EEEEELb1ELb1ELb1ELb1EEEvNS_9FwdParamsE)
        /*137c*/ 	.word	0x000001c0


	//----- nvinfo : EIATTR_MIN_STACK_SIZE
	.align		4
.L_840:
        /*1380*/ 	.byte	0x04, 0x12
        /*1382*/ 	.short	(.L_842 - .L_841)
	.align		4
.L_841:
        /*1384*/ 	.word	index@(_ZN10layer_norm13ln_fwd_kernelINS_13Kernel_traitsI6__halfS2_fS2_fjLj2560ELj1ELj4ELj1ELj16ENS_18Kernel_traits_baseILj2560ES2_S2_fS2_fjLj128EEEEELb0ELb0ELb0ELb0EEEvNS_9FwdParamsE)
        /*1388*/ 	.word	0x00000000


	//----- nvinfo : EIATTR_MIN_STACK_SIZE
	.align		4
.L_842:
        /*138c*/ 	.byte	0x04, 0x12
        /*138e*/ 	.short	(.L_844 - .L_843)
	.align		4
.L_843:
        /*1390*/ 	.word	index@(_ZN10layer_norm13ln_fwd_kernelINS_13Kernel_traitsI6__halfS2_fS2_fjLj2560ELj1ELj4ELj1ELj16ENS_18Kernel_traits_baseILj2560ES2_S2_fS2_fjLj128EEEEELb0ELb0ELb0ELb1EEEvNS_9FwdParamsE)
        /*1394*/ 	.word	0x00000000


	//----- nvinfo : EIATTR_MIN_STACK_SIZE
	.align		4
.L_844:
        /*1398*/ 	.byte	0x04, 0x12
        /*139a*/ 	.short	(.L_846 - .L_845)
	.align		4
.L_845:
        /*139c*/ 	.word	index@(_ZN10layer_norm13ln_fwd_kernelINS_13Kernel_traitsI6__halfS2_fS2_fjLj2560ELj1ELj4ELj1ELj16ENS_18Kernel_traits_baseILj2560ES2_S2_fS2_fjLj128EEEEELb0ELb0ELb1ELb0EEEvNS_9FwdParamsE)
        /*13a0*/ 	.word	0x00000000


	//----- nvinfo : EIATTR_MIN_STACK_SIZE
	.align		4
.L_846:
        /*13a4*/ 	.byte	0x04, 0x12
        /*13a6*/ 	.short	(.L_848 - .L_847)
	.align		4
.L_847:
        /*13a8*/ 	.word	index@(_ZN10layer_norm13ln_fwd_kernelINS_13Kernel_traitsI6__halfS2_fS2_fjLj2560ELj1ELj4ELj1ELj16ENS_18Kernel_traits_baseILj2560ES2_S2_fS2_fjLj128EEEEELb0ELb0ELb1ELb1EEEvNS_9FwdParamsE)
        /*13ac*/ 	.word	0x00000000


	//----- nvinfo : EIATTR_MIN_STACK_SIZE
	.align		4
.L_848:
        /*13b0*/ 	.byte	0x04, 0x12
        /*13b2*/ 	.short	(.L_850 - .L_849)
	.align		4
.L_849:
        /*13b4*/ 	.word	index@(_ZN10layer_norm13ln_fwd_kernelINS_13Kernel_traitsI6__halfS2_fS2_fjLj2560ELj1ELj4ELj1ELj16ENS_18Kernel_traits_baseILj2560ES2_S2_fS2_fjLj128EEEEELb0ELb1ELb0ELb0EEEvNS_9FwdParamsE)
        /*13b8*/ 	.word	0x00000000


	//----- nvinfo : EIATTR_MIN_STACK_SIZE
	.align		4
.L_850:
        /*13bc*/ 	.byte	0x04, 0x12
        /*13be*/ 	.short	(.L_852 - .L_851)
	.align		4
.L_851:
        /*13c0*/ 	.word	index@(_ZN10layer_norm13ln_fwd_kernelINS_13Kernel_traitsI6__halfS2_fS2_fjLj2560ELj1ELj4ELj1ELj16ENS_18Kernel_traits_baseILj2560ES2_S2_fS2_fjLj128EEEEELb0ELb1ELb0ELb1EEEvNS_9FwdParamsE)
        /*13c4*/ 	.word	0x00000000


	//----- nvinfo : EIATTR_MIN_STACK_SIZE
	.align		4
.L_852:
        /*13c8*/ 	.byte	0x04, 0x12
        /*13ca*/ 	.short	(.L_854 - .L_853)
	.align		4
.L_853:
        /*13cc*/ 	.word	index@(_ZN10layer_norm13ln_fwd_kernelINS_13Kernel_traitsI6__halfS2_fS2_fjLj2560ELj1ELj4ELj1ELj16ENS_18Kernel_traits_baseILj2560ES2_S2_fS2_fjLj128EEEEELb0ELb1ELb1ELb0EEEvNS_9FwdParamsE)
        /*13d0*/ 	.word	0x00000000


	//----- nvinfo : EIATTR_MIN_STACK_SIZE
	.align		4
.L_854:
        /*13d4*/ 	.byte	0x04, 0x12
        /*13d6*/ 	.short	(.L_856 - .L_855)
	.align		4
.L_855:
        /*13d8*/ 	.word	index@(_ZN10layer_norm13ln_fwd_kernelINS_13Kernel_traitsI6__halfS2_fS2_fjLj2560ELj1ELj4ELj1ELj16ENS_18Kernel_traits_baseILj2560ES2_S2_fS2_fjLj128EEEEELb0ELb1ELb1ELb1EEEvNS_9FwdParamsE)
        /*13dc*/ 	.word	0x00000000


	//----- nvinfo : EIATTR_MIN_STACK_SIZE
	.align		4
.L_856:
        /*13e0*/ 	.byte	0x04, 0x12
        /*13e2*/ 	.short	(.L_858 - .L_857)
	.align		4
.L_857:
        /*13e4*/ 	.word	index@(_ZN10layer_norm13ln_fwd_kernelINS_13Kernel_traitsI6__halfS2_fS2_fjLj2560ELj1ELj4ELj1ELj16ENS_18Kernel_traits_baseILj2560ES2_S2_fS2_fjLj128EEEEELb1ELb0ELb0ELb0EEEvNS_9FwdParamsE)
        /*13e8*/ 	.word	0x00000000


	//----- nvinfo : EIATTR_MIN_STACK_SIZE
	.align		4
.L_858:
        /*13ec*/ 	.byte	0x04, 0x12
        /*13ee*/ 	.short	(.L_860 - .L_859)
	.align		4
.L_859:
        /*13f0*/ 	.word	index@(_ZN10layer_norm13ln_fwd_kernelINS_13Kernel_traitsI6__halfS2_fS2_fjLj2560ELj1ELj4ELj1ELj16ENS_18Kernel_traits_baseILj2560ES2_S2_fS2_fjLj128EEEEELb1ELb0ELb0ELb1EEEvNS_9FwdParamsE)
        /*13f4*/ 	.word	0x00000000


	//----- nvinfo : EIATTR_MIN_STACK_SIZE
	.align		4
.L_860:
        /*13f8*/ 	.byte	0x04, 0x12
        /*13fa*/ 	.short	(.L_862 - .L_861)
	.align		4
.L_861:
        /*13fc*/ 	.word	index@(_ZN10layer_norm13ln_fwd_kernelINS_13Kernel_traitsI6__halfS2_fS2_fjLj2560ELj1ELj4ELj1ELj16ENS_18Kernel_traits_baseILj2560ES2_S2_fS2_fjLj128EEEEELb1ELb0ELb1ELb0EEEvNS_9FwdParamsE)
        /*1400*/ 	.word	0x00000000


	//----- nvinfo : EIATTR_MIN_STACK_SIZE
	.align		4
.L_862:
        /*1404*/ 	.byte	0x04, 0x12
        /*1406*/ 	.short	(.L_864 - .L_863)
	.align		4
.L_863:
        /*1408*/ 	.word	index@(_ZN10layer_norm13ln_fwd_kernelINS_13Kernel_traitsI6__halfS2_fS2_fjLj2560ELj1ELj4ELj1ELj16ENS_18Kernel_traits_baseILj2560ES2_S2_fS2_fjLj128EEEEELb1ELb0ELb1ELb1EEEvNS_9FwdParamsE)
        /*140c*/ 	.word	0x00000000


	//----- nvinfo : EIATTR_MIN_STACK_SIZE
	.align		4
.L_864:
        /*1410*/ 	.byte	0x04, 0x12
        /*1412*/ 	.short	(.L_866 - .L_865)
	.align		4
.L_865:
        /*1414*/ 	.word	index@(_ZN10layer_norm13ln_fwd_kernelINS_13Kernel_traitsI6__halfS2_fS2_fjLj2560ELj1ELj4ELj1ELj16ENS_18Kernel_traits_baseILj2560ES2_S2_fS2_fjLj128EEEEELb1ELb1ELb0ELb0EEEvNS_9FwdParamsE)
        /*1418*/ 	.word	0x00000000


	//----- nvinfo : EIATTR_MIN_STACK_SIZE
	.align		4
.L_866:
        /*141c*/ 	.byte	0x04, 0x12
        /*141e*/ 	.short	(.L_868 - .L_867)
	.align		4
.L_867:
        /*1420*/ 	.word	index@(_ZN10layer_norm13ln_fwd_kernelINS_13Kernel_traitsI6__halfS2_fS2_fjLj2560ELj1ELj4ELj1ELj16ENS_18Kernel_traits_baseILj2560ES2_S2_fS2_fjLj128EEEEELb1ELb1ELb0ELb1EEEvNS_9FwdParamsE)
        /*1424*/ 	.word	0x00000000


	//----- nvinfo : EIATTR_MIN_STACK_SIZE
	.align		4
.L_868:
        /*1428*/ 	.byte	0x04, 0x12
        /*142a*/ 	.short	(.L_870 - .L_869)
	.align		4
.L_869:
        /*142c*/ 	.word	index@(_ZN10layer_norm13ln_fwd_kernelINS_13Kernel_traitsI6__halfS2_fS2_fjLj2560ELj1ELj4ELj1ELj16ENS_18Kernel_traits_baseILj2560ES2_S2_fS2_fjLj128EEEEELb1ELb1ELb1ELb0EEEvNS_9FwdParamsE)
        /*1430*/ 	.word	0x00000000


	//----- nvinfo : EIATTR_MIN_STACK_SIZE
	.align		4
.L_870:
        /*1434*/ 	.byte	0x04, 0x12
        /*1436*/ 	.short	(.L_872 - .L_871)
	.align		4
.L_871:
        /*1438*/ 	.word	index@(_ZN10layer_norm13ln_fwd_kernelINS_13Kernel_traitsI6__halfS2_fS2_fjLj2560ELj1ELj4ELj1ELj16ENS_18Kernel_traits_baseILj2560ES2_S2_fS2_fjLj128EEEEELb1ELb1ELb1ELb1EEEvNS_9FwdParamsE)
        /*143c*/ 	.word	0x00000000


	//----- nvinfo : EIATTR_MIN_STACK_SIZE
	.align		4
.L_872:
        /*1440*/ 	.byte	0x04, 0x12
        /*1442*/ 	.short	(.L_874 - .L_873)
	.align		4
.L_873:
        /*1444*/ 	.word	index@(_ZN10layer_norm13ln_fwd_kernelINS_13Kernel_traitsIf6__halffS2_fjLj2560ELj1ELj4ELj1ELj16ENS_18Kernel_traits_baseILj2560EfS2_fS2_fjLj128EEEEELb0ELb0ELb0ELb0EEEvNS_9FwdParamsE)
        /*1448*/ 	.word	0x00000000


	//----- nvinfo : EIATTR_MIN_STACK_SIZE
	.align		4
.L_874:
        /*144c*/ 	.byte	0x04, 0x12
        /*144e*/ 	.short	(.L_876 - .L_875)
	.align		4
.L_875:
        /*1450*/ 	.word	index@(_ZN10layer_norm13ln_fwd_kernelINS_13Kernel_traitsIf6__halffS2_fjLj2560ELj1ELj4ELj1ELj16ENS_18Kernel_traits_baseILj2560EfS2_fS2_fjLj128EEEEELb0ELb0ELb0ELb1EEEvNS_9FwdParamsE)
        /*1454*/ 	.word	0x00000020


	//----- nvinfo : EIATTR_MIN_STACK_SIZE
	.align		4
.L_876:
        /*1458*/ 	.byte	0x04, 0x12
        /*145a*/ 	.short	(.L_878 - .L_877)
	.align		4
.L_877:
        /*145c*/ 	.word	index@(_ZN10layer_norm13ln_fwd_kernelINS_13Kernel_traitsIf6__halffS2_fjLj2560ELj1ELj4ELj1ELj16ENS_18Kernel_traits_baseILj2560EfS2_fS2_fjLj128EEEEELb0ELb0ELb1ELb0EEEvNS_9FwdParamsE)
        /*1460*/ 	.word	0x00000018


	//----- nvinfo : EIATTR_MIN_STACK_SIZE
	.align		4
.L_878:
        /*1464*/ 	.byte	0x04, 0x12
        /*1466*/ 	.short	(.L_880 - .L_879)
	.align		4
.L_879:
        /*1468*/ 	.word	index@(_ZN10layer_norm13ln_fwd_kernelINS_13Kernel_traitsIf6__halffS2_fjLj2560ELj1ELj4ELj1ELj16ENS_18Kernel_traits_baseILj2560EfS2_fS2_fjLj128EEEEELb0ELb0ELb1ELb1EEEvNS_9FwdParamsE)
        /*146c*/ 	.word	0x00000000


	//----- nvinfo : EIATTR_MIN_STACK_SIZE
	.align		4
.L_880:
        /*1470*/ 	.byte	0x04, 0x12
        /*1472*/ 	.short	(.L_882 - .L_881)
	.align		4
.L_881:
        /*1474*/ 	.word	index@(_ZN10layer_norm13ln_fwd_kernelINS_13Kernel_traitsIf6__halffS2_fjLj2560ELj1ELj4ELj1ELj16ENS_18Kernel_traits_baseILj2560EfS2_fS2_fjLj128EEEEELb0ELb1ELb0ELb0EEEvNS_9FwdParamsE)
        /*1478*/ 	.word	0x00000198


	//----- nvinfo : EIATTR_MIN_STACK_SIZE
	.align		4
.L_882:
        /*147c*/ 	.byte	0x04, 0x12
        /*147e*/ 	.short	(.L_884 - .L_883)
	.align		4
.L_883:
        /*1480*/ 	.word	index@(_ZN10layer_norm13ln_fwd_kernelINS_13Kernel_traitsIf6__halffS2_fjLj2560ELj1ELj4ELj1ELj16ENS_18Kernel_traits_baseILj2560EfS2_fS2_fjLj128EEEEELb0ELb1ELb0ELb1EEEvNS_9FwdParamsE)
        /*1484*/ 	.word	0x00000178


	//----- nvinfo : EIATTR_MIN_STACK_SIZE
	.align		4
.L_884:
        /*1488*/ 	.byte	0x04, 0x12
        /*148a*/ 	.short	(.L_886 - .L_885)
	.align		4
.L_885:
        /*148c*/ 	.word	index@(_ZN10layer_norm13ln_fwd_kernelINS_13Kernel_traitsIf6__halffS2_fjLj2560ELj1ELj4ELj1ELj16ENS_18Kernel_traits_baseILj2560EfS2_fS2_fjLj128EEEEELb0ELb1ELb1ELb0EEEvNS_9FwdParamsE)
        /*1490*/ 	.word	0x000001b0


	//----- nvinfo : EIATTR_MIN_STACK_SIZE
	.align		4
.L_886:
        /*1494*/ 	.byte	0x04, 0x12
        /*1496*/ 	.short	(.L_888 - .L_887)
	.align		4
.L_887:
        /*1498*/ 	.word	index@(_ZN10layer_norm13ln_fwd_kernelINS_13Kernel_traitsIf6__halffS2_fjLj2560ELj1ELj4ELj1ELj16ENS_18Kernel_traits_baseILj2560EfS2_fS2_fjLj128EEEEELb0ELb1ELb1ELb1EEEvNS_9FwdParamsE)
        /*149c*/ 	.word	0x00000170


	//----- nvinfo : EIATTR_MIN_STACK_SIZE
	.align		4
.L_888:
        /*14a0*/ 	.byte	0x04, 0x12
        /*14a2*/ 	.short	(.L_890 - .L_889)
	.align		4
.L_889:
        /*14a4*/ 	.word	index@(_ZN10layer_norm13ln_fwd_kernelINS_13Kernel_traitsIf6__halffS2_fjLj2560ELj1ELj4ELj1ELj16ENS_18Kernel_traits_baseILj2560EfS2_fS2_fjLj128EEEEELb1ELb0ELb0ELb0EEEvNS_9FwdParamsE)
        /*14a8*/ 	.word	0x00000040


	//----- nvinfo : EIATTR_MIN_STACK_SIZE
	.align		4
.L_890:
        /*14ac*/ 	.byte	0x04, 0x12
        /*14ae*/ 	.short	(.L_892 - .L_891)
	.align		4
.L_891:
        /*14b0*/ 	.word	index@(_ZN10layer_norm13ln_fwd_kernelINS_13Kernel_traitsIf6__halffS2_fjLj2560ELj1ELj4ELj1ELj16ENS_18Kernel_traits_baseILj2560EfS2_fS2_fjLj128EEEEELb1ELb0ELb0ELb1EEEvNS_9FwdParamsE)
        /*14b4*/ 	.word	0x000000b0


	//----- nvinfo : EIATTR_MIN_STACK_SIZE
	.align		4
.L_892:
        /*14b8*/ 	.byte	0x04, 0x12
        /*14ba*/ 	.short	(.L_894 - .L_893)
	.align		4
.L_893:
        /*14bc*/ 	.word	index@(_ZN10layer_norm13ln_fwd_kernelINS_13Kernel_traitsIf6__halffS2_fjLj2560ELj1ELj4ELj1ELj16ENS_18Kernel_traits_baseILj2560EfS2_fS2_fjLj128EEEEELb1ELb0ELb1ELb0EEEvNS_9FwdParamsE)
        /*14c0*/ 	.word	0x00000070


	//----- nvinfo : EIATTR_MIN_STACK_SIZE
	.align		4
.L_894:
        /*14c4*/ 	.byte	0x04, 0x12
        /*14c6*/ 	.short	(.L_896 - .L_895)
	.align		4
.L_895:
        /*14c8*/ 	.word	index@(_ZN10layer_norm13ln_fwd_kernelINS_13Kernel_traitsIf6__halffS2_fjLj2560ELj1ELj4ELj1ELj16ENS_18Kernel_traits_baseILj2560EfS2_fS2_fjLj128EEEEELb1ELb0ELb1ELb1EEEvNS_9FwdParamsE)
        /*14cc*/ 	.word	0x00000098


	//----- nvinfo : EIATTR_MIN_STACK_SIZE
	.align		4
.L_896:
        /*14d0*/ 	.byte	0x04, 0x12
        /*14d2*/ 	.short	(.L_898 - .L_897)
	.align		4
.L_897:
        /*14d4*/ 	.word	index@(_ZN10layer_norm13ln_fwd_kernelINS_13Kernel_traitsIf6__halffS2_fjLj2560ELj1ELj4ELj1ELj16ENS_18Kernel_traits_baseILj2560EfS2_fS2_fjLj128EEEEELb1ELb1ELb0ELb0EEEvNS_9FwdParamsE)
        /*14d8*/ 	.word	0x000001c0


	//----- nvinfo : EIATTR_MIN_STACK_SIZE
	.align		4
.L_898:
        /*14dc*/ 	.byte	0x04, 0x12
        /*14de*/ 	.short	(.L_900 - .L_899)
	.align		4
.L_899:
        /*14e0*/ 	.word	index@(_ZN10layer_norm13ln_fwd_kernelINS_13Kernel_traitsIf6__halffS2_fjLj2560ELj1ELj4ELj1ELj16ENS_18Kernel_traits_baseILj2560EfS2_fS2_fjLj128EEEEELb1ELb1ELb0ELb1EEEvNS_9FwdParamsE)
        /*14e4*/ 	.word	0x000001b0


	//----- nvinfo : EIATTR_MIN_STACK_SIZE
	.align		4
.L_900:
        /*14e8*/ 	.byte	0x04, 0x12
        /*14ea*/ 	.short	(.L_902 - .L_901)
	.align		4
.L_901:
        /*14ec*/ 	.word	index@(_ZN10layer_norm13ln_fwd_kernelINS_13Kernel_traitsIf6__halffS2_fjLj2560ELj1ELj4ELj1ELj16ENS_18Kernel_traits_baseILj2560EfS2_fS2_fjLj128EEEEELb1ELb1ELb1ELb0EEEvNS_9FwdParamsE)
        /*14f0*/ 	.word	0x00000200


	//----- nvinfo : EIATTR_MIN_STACK_SIZE
	.align		4
.L_902:
        /*14f4*/ 	.byte	0x04, 0x12
        /*14f6*/ 	.short	(.L_904 - .L_903)
	.align		4
.L_903:
        /*14f8*/ 	.word	index@(_ZN10layer_norm13ln_fwd_kernelINS_13Kernel_traitsIf6__halffS2_fjLj2560ELj1ELj4ELj1ELj16ENS_18Kernel_traits_baseILj2560EfS2_fS2_fjLj128EEEEELb1ELb1ELb1ELb1EEEvNS_9FwdParamsE)
        /*14fc*/ 	.word	0x000001b8


	//----- nvinfo : EIATTR_MIN_STACK_SIZE
	.align		4
.L_904:
        /*1500*/ 	.byte	0x04, 0x12
        /*1502*/ 	.short	(.L_906 - .L_905)
	.align		4
.L_905:
        /*1504*/ 	.word	index@(_ZN10layer_norm13ln_fwd_kernelINS_13Kernel_traitsI6__halfffffjLj2560ELj1ELj4ELj1ELj16ENS_18Kernel_traits_baseILj2560ES2_ffffjLj128EEEEELb0ELb0ELb0ELb0EEEvNS_9FwdParamsE)
        /*1508*/ 	.word	0x00000000


	//----- nvinfo : EIATTR_MIN_STACK_SIZE
	.align		4
.L_906:
        /*150c*/ 	.byte	0x04, 0x12
        /*150e*/ 	.short	(.L_908 - .L_907)
	.align		4
.L_907:
        /*1510*/ 	.word	index@(_ZN10layer_norm13ln_fwd_kernelINS_13Kernel_traitsI6__halfffffjLj2560ELj1ELj4ELj1ELj16ENS_18Kernel_traits_baseILj2560ES2_ffffjLj128EEEEELb0ELb0ELb0ELb1EEEvNS_9FwdParamsE)
        /*1514*/ 	.word	0x00000000


	//----- nvinfo : EIATTR_MIN_STACK_SIZE
	.align		4
.L_908:
        /*1518*/ 	.byte	0x04, 0x12
        /*151a*/ 	.short	(.L_910 - .L_909)
	.align		4
.L_909:
        /*151c*/ 	.word	index@(_ZN10layer_norm13ln_fwd_kernelINS_13Kernel_traitsI6__halfffffjLj2560ELj1ELj4ELj1ELj16ENS_18Kernel_traits_baseILj2560ES2_ffffjLj128EEEEELb0ELb0ELb1ELb0EEEvNS_9FwdParamsE)
        /*1520*/ 	.word	0x00000000


	//----- nvinfo : EIATTR_MIN_STACK_SIZE
	.align		4
.L_910:
        /*1524*/ 	.byte	0x04, 0x12
        /*1526*/ 	.short	(.L_912 - .L_911)
	.align		4
.L_911:
        /*1528*/ 	.word	index@(_ZN10layer_norm13ln_fwd_kernelINS_13Kernel_traitsI6__halfffffjLj2560ELj1ELj4ELj1ELj16ENS_18Kernel_traits_baseILj2560ES2_ffffjLj128EEEEELb0ELb0ELb1ELb1EEEvNS_9FwdParamsE)
        /*152c*/ 	.word	0x00000000


	//----- nvinfo : EIATTR_MIN_STACK_SIZE
	.align		4
.L_912:
        /*1530*/ 	.byte	0x04, 0x12
        /*1532*/ 	.short	(.L_914 - .L_913)
	.align		4
.L_913:
        /*1534*/ 	.word	index@(_ZN10layer_norm13ln_fwd_kernelINS_13Kernel_traitsI6__halfffffjLj2560ELj1ELj4ELj1ELj16ENS_18Kernel_traits_baseILj2560ES2_ffffjLj128EEEEELb0ELb1ELb0ELb0EEEvNS_9FwdParamsE)
        /*1538*/ 	.word	0x00000000


	//----- nvinfo : EIATTR_MIN_STACK_SIZE
	.align		4
.L_914:
        /*153c*/ 	.byte	0x04, 0x12
        /*153e*/ 	.short	(.L_916 - .L_915)
	.align		4
.L_915:
        /*1540*/ 	.word	index@(_ZN10layer_norm13ln_fwd_kernelINS_13Kernel_traitsI6__halfffffjLj2560ELj1ELj4ELj1ELj16ENS_18Kernel_traits_baseILj2560ES2_ffffjLj128EEEEELb0ELb1ELb0ELb1EEEvNS_9FwdParamsE)
        /*1544*/ 	.word	0x00000018


	//----- nvinfo : EIATTR_MIN_STACK_SIZE
	.align		4
.L_916:
        /*1548*/ 	.byte	0x04, 0x12
        /*154a*/ 	.short	(.L_918 - .L_917)
	.align		4
.L_917:
        /*154c*/ 	.word	index@(_ZN10layer_norm13ln_fwd_kernelINS_13Kernel_traitsI6__halfffffjLj2560ELj1ELj4ELj1ELj16ENS_18Kernel_traits_baseILj2560ES2_ffffjLj128EEEEELb0ELb1ELb1ELb0EEEvNS_9FwdParamsE)
        /*1550*/ 	.word	0x00000000


	//----- nvinfo : EIATTR_MIN_STACK_SIZE
	.align		4
.L_918:
        /*1554*/ 	.byte	0x04, 0x12
        /*1556*/ 	.short	(.L_920 - .L_919)
	.align		4
.L_919:
        /*1558*/ 	.word	index@(_ZN10layer_norm13ln_fwd_kernelINS_13Kernel_traitsI6__halfffffjLj2560ELj1ELj4ELj1ELj16ENS_18Kernel_traits_baseILj2560ES2_ffffjLj128EEEEELb0ELb1ELb1ELb1EEEvNS_9FwdParamsE)
        /*155c*/ 	.word	0x00000000


	//----- nvinfo : EIATTR_MIN_STACK_SIZE
	.align		4
.L_920:
        /*1560*/ 	.byte	0x04, 0x12
        /*1562*/ 	.short	(.L_922 - .L_921)
	.align		4
.L_921:
        /*1564*/ 	.word	index@(_ZN10layer_norm13ln_fwd_kernelINS_13Kernel_traitsI6__halfffffjLj2560ELj1ELj4ELj1ELj16ENS_18Kernel_traits_baseILj2560ES2_ffffjLj128EEEEELb1ELb0ELb0ELb0EEEvNS_9FwdParamsE)
        /*1568*/ 	.word	0x00000000


	//----- nvinfo : EIATTR_MIN_STACK_SIZE
	.align		4
.L_922:
        /*156c*/ 	.byte	0x04, 0x12
        /*156e*/ 	.short	(.L_924 - .L_923)
	.align		4
.L_923:
        /*1570*/ 	.word	index@(_ZN10layer_norm13ln_fwd_kernelINS_13Kernel_traitsI6__halfffffjLj2560ELj1ELj4ELj1ELj16ENS_18Kernel_traits_baseILj2560ES2_ffffjLj128EEEEELb1ELb0ELb0ELb1EEEvNS_9FwdParamsE)
        /*1574*/ 	.word	0x00000000


	//----- nvinfo : EIATTR_MIN_STACK_SIZE
	.align		4
.L_924:
        /*1578*/ 	.byte	0x04, 0x12
        /*157a*/ 	.short	(.L_926 - .L_925)
	.align		4
.L_925:
        /*157c*/ 	.word	index@(_ZN10layer_norm13ln_fwd_kernelINS_13Kernel_traitsI6__halfffffjLj2560ELj1ELj4ELj1ELj16ENS_18Kernel_traits_baseILj2560ES2_ffffjLj128EEEEELb1ELb0ELb1ELb0EEEvNS_9FwdParamsE)
        /*1580*/ 	.word	0x00000000


	//----- nvinfo : EIATTR_MIN_STACK_SIZE
	.align		4
.L_926:
        /*1584*/ 	.byte	0x04, 0x12
        /*1586*/ 	.short	(.L_928 - .L_927)
	.align		4
.L_927:
        /*1588*/ 	.word	index@(_ZN10layer_norm13ln_fwd_kernelINS_13Kernel_traitsI6__halfffffjLj2560ELj1ELj4ELj1ELj16ENS_18Kernel_traits_baseILj2560ES2_ffffjLj128EEEEELb1ELb0ELb1ELb1EEEvNS_9FwdParamsE)
        /*158c*/ 	.word	0x00000000


	//----- nvinfo : EIATTR_MIN_STACK_SIZE
	.align		4
.L_928:
        /*1590*/ 	.byte	0x04, 0x12
        /*1592*/ 	.short	(.L_930 - .L_929)
	.align		4
.L_929:
        /*1594*/ 	.word	index@(_ZN10layer_norm13ln_fwd_kernelINS_13Kernel_traitsI6__halfffffjLj2560ELj1ELj4ELj1ELj16ENS_18Kernel_traits_baseILj2560ES2_ffffjLj128EEEEELb1ELb1ELb0ELb0EEEvNS_9FwdParamsE)
        /*1598*/ 	.word	0x00000000


	//----- nvinfo : EIATTR_MIN_STACK_SIZE
	.align		4
.L_930:
        /*159c*/ 	.byte	0x04, 0x12
        /*159e*/ 	.short	(.L_932 - .L_931)
	.align		4
.L_931:
        /*15a0*/ 	.word	index@(_ZN10layer_norm13ln_fwd_kernelINS_13Kernel_traitsI6__halfffffjLj2560ELj1ELj4ELj1ELj16ENS_18Kernel_traits_baseILj2560ES2_ffffjLj128EEEEELb1ELb1ELb0ELb1EEEvNS_9FwdParamsE)
        /*15a4*/ 	.word	0x00000050


	//----- nvinfo : EIATTR_MIN_STACK_SIZE
	.align		4
.L_932:
        /*15a8*/ 	.byte	0x04, 0x12
        /*15aa*/ 	.short	(.L_934 - .L_933)
	.align		4
.L_933:
        /*15ac*/ 	.word	index@(_ZN10layer_norm13ln_fwd_kernelINS_13Kernel_traitsI6__halfffffjLj2560ELj1ELj4ELj1ELj16ENS_18Kernel_traits_baseILj2560ES2_ffffjLj128EEEEELb1ELb1ELb1ELb0EEEvNS_9FwdParamsE)
        /*15b0*/ 	.word	0x00000020


	//----- nvinfo : EIATTR_MIN_STACK_SIZE
	.align		4
.L_934:
        /*15b4*/ 	.byte	0x04, 0x12
        /*15b6*/ 	.short	(.L_936 - .L_935)
	.align		4
.L_935:
        /*15b8*/ 	.word	index@(_ZN10layer_norm13ln_fwd_kernelINS_13Kernel_traitsI6__halfffffjLj2560ELj1ELj4ELj1ELj16ENS_18Kernel_traits_baseILj2560ES2_ffffjLj128EEEEELb1ELb1ELb1ELb1EEEvNS_9FwdParamsE)
        /*15bc*/ 	.word	0x00000020


	//----- nvinfo : EIATTR_MIN_STACK_SIZE
	.align		4
.L_936:
        /*15c0*/ 	.byte	0x04, 0x12
        /*15c2*/ 	.short	(.L_938 - .L_937)
	.align		4
.L_937:
        /*15c4*/ 	.word	index@(_ZN10layer_norm13ln_fwd_kernelINS_13Kernel_traitsIfffffjLj2560ELj1ELj4ELj1ELj16ENS_18Kernel_traits_baseILj2560EfffffjLj128EEEEELb0ELb0ELb0ELb0EEEvNS_9FwdParamsE)
        /*15c8*/ 	.word	0x00000030


	//----- nvinfo : EIATTR_MIN_STACK_SIZE
	.align		4
.L_938:
        /*15cc*/ 	.byte	0x04, 0x12
        /*15ce*/ 	.short	(.L_940 - .L_939)
	.align		4
.L_939:
        /*15d0*/ 	.word	index@(_ZN10layer_norm13ln_fwd_kernelINS_13Kernel_traitsIfffffjLj2560ELj1ELj4ELj1ELj16ENS_18Kernel_traits_baseILj2560EfffffjLj128EEEEELb0ELb0ELb0ELb1EEEvNS_9FwdParamsE)
        /*15d4*/ 	.word	0x00000080


	//----- nvinfo : EIATTR_MIN_STACK_SIZE
	.align		4
.L_940:
        /*15d8*/ 	.byte	0x04, 0x12
        /*15da*/ 	.short	(.L_942 - .L_941)
	.align		4
.L_941:
        /*15dc*/ 	.word	index@(_ZN10layer_norm13ln_fwd_kernelINS_13Kernel_traitsIfffffjLj2560ELj1ELj4ELj1ELj16ENS_18Kernel_traits_baseILj2560EfffffjLj128EEEEELb0ELb0ELb1ELb0EEEvNS_9FwdParamsE)
        /*15e0*/ 	.word	0x00000028


	//----- nvinfo : EIATTR_MIN_STACK_SIZE
	.align		4
.L_942:
        /*15e4*/ 	.byte	0x04, 0x12
        /*15e6*/ 	.short	(.L_944 - .L_943)
	.align		4
.L_943:
        /*15e8*/ 	.word	index@(_ZN10layer_norm13ln_fwd_kernelINS_13Kernel_traitsIfffffjLj2560ELj1ELj4ELj1ELj16ENS_18Kernel_traits_baseILj2560EfffffjLj128EEEEELb0ELb0ELb1ELb1EEEvNS_9FwdParamsE)
        /*15ec*/ 	.word	0x00000008


	//----- nvinfo : EIATTR_MIN_STACK_SIZE
	.align		4
.L_944:
        /*15f0*/ 	.byte	0x04, 0x12
        /*15f2*/ 	.short	(.L_946 - .L_945)
	.align		4
.L_945:
        /*15f4*/ 	.word	index@(_ZN10layer_norm13ln_fwd_kernelINS_13Kernel_traitsIfffffjLj2560ELj1ELj4ELj1ELj16ENS_18Kernel_traits_baseILj2560EfffffjLj128EEEEELb0ELb1ELb0ELb0EEEvNS_9FwdParamsE)
        /*15f8*/ 	.word	0x00000178


	//----- nvinfo : EIATTR_MIN_STACK_SIZE
	.align		4
.L_946:
        /*15fc*/ 	.byte	0x04, 0x12
        /*15fe*/ 	.short	(.L_948 - .L_947)
	.align		4
.L_947:
        /*1600*/ 	.word	index@(_ZN10layer_norm13ln_fwd_kernelINS_13Kernel_traitsIfffffjLj2560ELj1ELj4ELj1ELj16ENS_18Kernel_traits_baseILj2560EfffffjLj128EEEEELb0ELb1ELb0ELb1EEEvNS_9FwdParamsE)
        /*1604*/ 	.word	0x000001a8


	//----- nvinfo : EIATTR_MIN_STACK_SIZE
	.align		4
.L_948:
        /*1608*/ 	.byte	0x04, 0x12
        /*160a*/ 	.short	(.L_950 - .L_949)
	.align		4
.L_949:
        /*160c*/ 	.word	index@(_ZN10layer_norm13ln_fwd_kernelINS_13Kernel_traitsIfffffjLj2560ELj1ELj4ELj1ELj16ENS_18Kernel_traits_baseILj2560EfffffjLj128EEEEELb0ELb1ELb1ELb0EEEvNS_9FwdParamsE)
        /*1610*/ 	.word	0x00000188


	//----- nvinfo : EIATTR_MIN_STACK_SIZE
	.align		4
.L_950:
        /*1614*/ 	.byte	0x04, 0x12
        /*1616*/ 	.short	(.L_952 - .L_951)
	.align		4
.L_951:
        /*1618*/ 	.word	index@(_ZN10layer_norm13ln_fwd_kernelINS_13Kernel_traitsIfffffjLj2560ELj1ELj4ELj1ELj16ENS_18Kernel_traits_baseILj2560EfffffjLj128EEEEELb0ELb1ELb1ELb1EEEvNS_9FwdParamsE)
        /*161c*/ 	.word	0x00000168


	//----- nvinfo : EIATTR_MIN_STACK_SIZE
	.align		4
.L_952:
        /*1620*/ 	.byte	0x04, 0x12
        /*1622*/ 	.short	(.L_954 - .L_953)
	.align		4
.L_953:
        /*1624*/ 	.word	index@(_ZN10layer_norm13ln_fwd_kernelINS_13Kernel_traitsIfffffjLj2560ELj1ELj4ELj1ELj16ENS_18Kernel_traits_baseILj2560EfffffjLj128EEEEELb1ELb0ELb0ELb0EEEvNS_9FwdParamsE)
        /*1628*/ 	.word	0x00000040


	//----- nvinfo : EIATTR_MIN_STACK_SIZE
	.align		4
.L_954:
        /*162c*/ 	.byte	0x04, 0x12
        /*162e*/ 	.short	(.L_956 - .L_955)
	.align		4
.L_955:
        /*1630*/ 	.word	index@(_ZN10layer_norm13ln_fwd_kernelINS_13Kernel_traitsIfffffjLj2560ELj1ELj4ELj1ELj16ENS_18Kernel_traits_baseILj2560EfffffjLj128EEEEELb1ELb0ELb0ELb1EEEvNS_9FwdParamsE)
        /*1634*/ 	.word	0x000000e0


	//----- nvinfo : EIATTR_MIN_STACK_SIZE
	.align		4
.L_956:
        /*1638*/ 	.byte	0x04, 0x12
        /*163a*/ 	.short	(.L_958 - .L_957)
	.align		4
.L_957:
        /*163c*/ 	.word	index@(_ZN10layer_norm13ln_fwd_kernelINS_13Kernel_traitsIfffffjLj2560ELj1ELj4ELj1ELj16ENS_18Kernel_traits_baseILj2560EfffffjLj128EEEEELb1ELb0ELb1ELb0EEEvNS_9FwdParamsE)
        /*1640*/ 	.word	0x00000060


	//----- nvinfo : EIATTR_MIN_STACK_SIZE
	.align		4
.L_958:
        /*1644*/ 	.byte	0x04, 0x12
        /*1646*/ 	.short	(.L_960 - .L_959)
	.align		4
.L_959:
        /*1648*/ 	.word	index@(_ZN10layer_norm13ln_fwd_kernelINS_13Kernel_traitsIfffffjLj2560ELj1ELj4ELj1ELj16ENS_18Kernel_traits_baseILj2560EfffffjLj128EEEEELb1ELb0ELb1ELb1EEEvNS_9FwdParamsE)
        /*164c*/ 	.word	0x00000090


	//----- nvinfo : EIATTR_MIN_STACK_SIZE
	.align		4
.L_960:
        /*1650*/ 	.byte	0x04, 0x12
        /*1652*/ 	.short	(.L_962 - .L_961)
	.align		4
.L_961:
        /*1654*/ 	.word	index@(_ZN10layer_norm13ln_fwd_kernelINS_13Kernel_traitsIfffffjLj2560ELj1ELj4ELj1ELj16ENS_18Kernel_traits_baseILj2560EfffffjLj128EEEEELb1ELb1ELb0ELb0EEEvNS_9FwdParamsE)
        /*1658*/ 	.word	0x00000198


	//----- nvinfo : EIATTR_MIN_STACK_SIZE
	.align		4
.L_962:
        /*165c*/ 	.byte	0x04, 0x12
        /*165e*/ 	.short	(.L_964 - .L_963)
	.align		4
.L_963:
        /*1660*/ 	.word	index@(_ZN10layer_norm13ln_fwd_kernelINS_13Kernel_traitsIfffffjLj2560ELj1ELj4ELj1ELj16ENS_18Kernel_traits_baseILj2560EfffffjLj128EEEEELb1ELb1ELb0ELb1EEEvNS_9FwdParamsE)
        /*1664*/ 	.word	0x000001d8


	//----- nvinfo : EIATTR_MIN_STACK_SIZE
	.align		4
.L_964:
        /*1668*/ 	.byte	0x04, 0x12
        /*166a*/ 	.short	(.L_966 - .L_965)
	.align		4
.L_965:
        /*166c*/ 	.word	index@(_ZN10layer_norm13ln_fwd_kernelINS_13Kernel_traitsIfffffjLj2560ELj1ELj4ELj1ELj16ENS_18Kernel_traits_baseILj2560EfffffjLj128EEEEELb1ELb1ELb1ELb0EEEvNS_9FwdParamsE)
        /*1670*/ 	.word	0x000001c0


	//----- nvinfo : EIATTR_MIN_STACK_SIZE
	.align		4
.L_966:
        /*1674*/ 	.byte	0x04, 0x12
        /*1676*/ 	.short	(.L_968 - .L_967)
	.align		4
.L_967:
        /*1678*/ 	.word	index@(_ZN10layer_norm13ln_fwd_kernelINS_13Kernel_traitsIfffffjLj2560ELj1ELj4ELj1ELj16ENS_18Kernel_traits_baseILj2560EfffffjLj128EEEEELb1ELb1ELb1ELb1EEEvNS_9FwdParamsE)
        /*167c*/ 	.word	0x000001a0
.L_968:


//--------------------- .nv.compat                --------------------------
	.section	.nv.compat,"",@"SHT_CUDA_COMPAT_INFO"
	.align	4
        /*0000*/ 	.byte	0x02, 0x09, 0x01, 0x00, 0x02, 0x02, 0x01, 0x00, 0x02, 0x05, 0x05, 0x00, 0x03, 0x07, 0x01, 0x01
        /*0010*/ 	.byte	0x02, 0x03, 0x00, 0x00, 0x02, 0x06, 0x01, 0x00, 0x04, 0x0b, 0x08, 0x00, 0x00, 0x00, 0x00, 0x00
        /*0020*/ 	.byte	0x00, 0x00, 0x00, 0x00


//--------------------- .nv.info._ZN10layer_norm13ln_fwd_kernelINS_13Kernel_traitsI13__nv_bfloat16S2_S2_S2_fjLj2560ELj1ELj4ELj1ELj16ENS_18Kernel_traits_baseILj2560ES2_S2_S2_S2_fjLj128EEEEELb0ELb0ELb0ELb0EEEvNS_9FwdParamsE --------------------------
	.section	.nv.info._ZN10layer_norm13ln_fwd_kernelINS_13Kernel_traitsI13__nv_bfloat16S2_S2_S2_fjLj2560ELj1ELj4ELj1ELj16ENS_18Kernel_traits_baseILj2560ES2_S2_S2_S2_fjLj128EEEEELb0ELb0ELb0ELb0EEEvNS_9FwdParamsE,"",@"SHT_CUDA_INFO"
	.sectionflags	@""
	.align	4


	//----- nvinfo : EIATTR_CUDA_API_VERSION
	.align		4
        /*0000*/ 	.byte	0x04, 0x37
        /*0002*/ 	.short	(.L_970 - .L_969)
.L_969:
        /*0004*/ 	.word	0x00000082


	//----- nvinfo : EIATTR_KPARAM_INFO
	.align		4
.L_970:
        /*0008*/ 	.byte	0x04, 0x17
        /*000a*/ 	.short	(.L_972 - .L_971)
.L_971:
        /*000c*/ 	.word	0x00000000
        /*0010*/ 	.short	0x0000
        /*0012*/ 	.short	0x0000
        /*0014*/ 	.byte	0x00, 0xf0, 0xa1, 0x03


	//----- nvinfo : EIATTR_SPARSE_MMA_MASK
	.align		4
.L_972:
        /*0018*/ 	.byte	0x03, 0x50
        /*001a*/ 	.short	0x0000


	//----- nvinfo : EIATTR_MAXREG_COUNT
	.align		4
        /*001c*/ 	.byte	0x03, 0x1b
        /*001e*/ 	.short	0x00ff


	//----- nvinfo : EIATTR_MERCURY_ISA_VERSION
	.align		4
        /*0020*/ 	.byte	0x03, 0x5f
        /*0022*/ 	.short	0x0101


	//----- nvinfo : EIATTR_COOP_GROUP_MASK_REGIDS
	.align		4
        /*0024*/ 	.byte	0x04, 0x29
        /*0026*/ 	.short	(.L_974 - .L_973)


	//   ....[0]....
.L_973:
        /*0028*/ 	.word	0xffffffff


	//   ....[1]....
        /*002c*/ 	.word	0xffffffff


	//   ....[2]....
        /*0030*/ 	.word	0xffffffff


	//   ....[3]....
        /*0034*/ 	.word	0xffffffff


	//   ....[4]....
        /*0038*/ 	.word	0xffffffff


	//   ....[5]....
        /*003c*/ 	.word	0xffffffff


	//   ....[6]....
        /*0040*/ 	.word	0xffffffff


	//   ....[7]....
        /*0044*/ 	.word	0xffffffff


	//   ....[8]....
        /*0048*/ 	.word	0xffffffff


	//   ....[9]....
        /*004c*/ 	.word	0xffffffff


	//   ....[10]....
        /*0050*/ 	.word	0x05000084


	//   ....[11]....
        /*0054*/ 	.word	0x05000084


	//   ....[12]....
        /*0058*/ 	.word	0x05000084


	//   ....[13]....
        /*005c*/ 	.word	0x05000084


	//   ....[14]....
        /*0060*/ 	.word	0x05000084


	//   ....[15]....
        /*0064*/ 	.word	0x05000084


	//   ....[16]....
        /*0068*/ 	.word	0x05000084


	//   ....[17]....
        /*006c*/ 	.word	0x05000084


	//   ....[18]....
        /*0070*/ 	.word	0x05000084


	//   ....[19]....
        /*0074*/ 	.word	0x05000084


	//----- nvinfo : EIATTR_COOP_GROUP_INSTR_OFFSETS
	.align		4
.L_974:
        /*0078*/ 	.byte	0x04, 0x28
        /*007a*/ 	.short	(.L_976 - .L_975)


	//   ....[0]....
.L_975:
        /*007c*/ 	.word	0x00005990


	//   ....[1]....
        /*0080*/ 	.word	0x000059c0


	//   ....[2]....
        /*0084*/ 	.word	0x000059e0


	//   ....[3]....
        /*0088*/ 	.word	0x00005a00


	//   ....[4]....
        /*008c*/ 	.word	0x00005a30


	//   ....[5]....
        /*0090*/ 	.word	0x000064b0


	//   ....[6]....
        /*0094*/ 	.word	0x000064d0


	//   ....[7]....
        /*0098*/ 	.word	0x000064f0


	//   ....[8]....
        /*009c*/ 	.word	0x00006510


	//   ....[9]....
        /*00a0*/ 	.word	0x00006530


	//   ....[10]....
        /*00a4*/ 	.word	0x00008800


	//   ....[11]....
        /*00a8*/ 	.word	0x000088a0


	//   ....[12]....
        /*00ac*/ 	.word	0x00008910


	//   ....[13]....
        /*00b0*/ 	.word	0x00008980


	//   ....[14]....
        /*00b4*/ 	.word	0x00008a00


	//   ....[15]....
        /*00b8*/ 	.word	0x000094e0


	//   ....[16]....
        /*00bc*/ 	.word	0x00009550


	//   ....[17]....
        /*00c0*/ 	.word	0x000095c0


	//   ....[18]....
        /*00c4*/ 	.word	0x00009630


	//   ....[19]....
        /*00c8*/ 	.word	0x000096a0


	//----- nvinfo : EIATTR_VRC_CTA_INIT_COUNT
	.align		4
.L_976:
        /*00cc*/ 	.byte	0x02, 0x4a
	.zero		1
	.zero		1


	//----- nvinfo : EIATTR_EXIT_INSTR_OFFSETS
	.align		4
        /*00d0*/ 	.byte	0x04, 0x1c
        /*00d2*/ 	.short	(.L_978 - .L_977)


	//   ....[0]....
.L_977:
        /*00d4*/ 	.word	0x00000c70


	//   ....[1]....
        /*00d8*/ 	.word	0x00008790


	//----- nvinfo : EIATTR_MAX_THREADS
	.align		4
.L_978:
        /*00dc*/ 	.byte	0x04, 0x05
        /*00de*/ 	.short	(.L_980 - .L_979)
.L_979:
        /*00e0*/ 	.word	0x00000080
        /*00e4*/ 	.word	0x00000001
        /*00e8*/ 	.word	0x00000001


	//----- nvinfo : EIATTR_CRS_STACK_SIZE
	.align		4
.L_980:
        /*00ec*/ 	.byte	0x04, 0x1e
        /*00ee*/ 	.short	(.L_982 - .L_981)
.L_981:
        /*00f0*/ 	.word	0x00000000


	//----- nvinfo : EIATTR_CBANK_PARAM_SIZE
	.align		4
.L_982:
        /*00f4*/ 	.byte	0x03, 0x19
        /*00f6*/ 	.short	0x00e8


	//----- nvinfo : EIATTR_PARAM_CBANK
	.align		4
        /*00f8*/ 	.byte	0x04, 0x0a
        /*00fa*/ 	.short	(.L_984 - .L_983)
	.align		4
.L_983:
        /*00fc*/ 	.word	index@(.nv.constant0._ZN10layer_norm13ln_fwd_kernelINS_13Kernel_traitsI13__nv_bfloat16S2_S2_S2_fjLj2560ELj1ELj4ELj1ELj16ENS_18Kernel_traits_baseILj2560ES2_S2_S2_S2_fjLj128EEEEELb0ELb0ELb0ELb0EEEvNS_9FwdParamsE)
        /*0100*/ 	.short	0x0380
        /*0102*/ 	.short	0x00e8


	//----- nvinfo : EIATTR_SW_WAR
	.align		4
.L_984:
        /*0104*/ 	.byte	0x04, 0x36
        /*0106*/ 	.short	(.L_986 - .L_985)
.L_985:
        /*0108*/ 	.word	0x00000008
.L_986:


//--------------------- .nv.info._ZN10layer_norm13ln_fwd_kernelINS_13Kernel_traitsI13__nv_bfloat16S2_S2_S2_fjLj2560ELj1ELj4ELj1ELj16ENS_18Kernel_traits_baseILj2560ES2_S2_S2_S2_fjLj128EEEEELb0ELb0ELb0ELb1EEEvNS_9FwdParamsE --------------------------
	.section	.nv.info._ZN10layer_norm13ln_fwd_kernelINS_13Kernel_traitsI13__nv_bfloat16S2_S2_S2_fjLj2560ELj1ELj4ELj1ELj16ENS_18Kernel_traits_baseILj2560ES2_S2_S2_S2_fjLj128EEEEELb0ELb0ELb0ELb1EEEvNS_9FwdParamsE,"",@"SHT_CUDA_INFO"
	.sectionflags	@""
	.align	4


	//----- nvinfo : EIATTR_CUDA_API_VERSION
	.align		4
        /*0000*/ 	.byte	0x04, 0x37
        /*0002*/ 	.short	(.L_988 - .L_987)
.L_987:
        /*0004*/ 	.word	0x00000082


	//----- nvinfo : EIATTR_KPARAM_INFO
	.align		4
.L_988:
        /*0008*/ 	.byte	0x04, 0x17
        /*000a*/ 	.short	(.L_990 - .L_989)
.L_989:
        /*000c*/ 	.word	0x00000000
        /*0010*/ 	.short	0x0000
        /*0012*/ 	.short	0x0000
        /*0014*/ 	.byte	0x00, 0xf0, 0xa1, 0x03


	//----- nvinfo : EIATTR_SPARSE_MMA_MASK
	.align		4
.L_990:
        /*0018*/ 	.byte	0x03, 0x50
        /*001a*/ 	.short	0x0000


	//----- nvinfo : EIATTR_MAXREG_COUNT
	.align		4
        /*001c*/ 	.byte	0x03, 0x1b
        /*001e*/ 	.short	0x00ff


	//----- nvinfo : EIATTR_MERCURY_ISA_VERSION
	.align		4
        /*0020*/ 	.byte	0x03, 0x5f
        /*0022*/ 	.short	0x0101


	//----- nvinfo : EIATTR_COOP_GROUP_MASK_REGIDS
	.align		4
        /*0024*/ 	.byte	0x04, 0x29
        /*0026*/ 	.short	(.L_992 - .L_991)


	//   ....[0]....
.L_991:
        /*0028*/ 	.word	0xffffffff


	//   ....[1]....
        /*002c*/ 	.word	0xffffffff


	//   ....[2]....
        /*0030*/ 	.word	0xffffffff


	//   ....[3]....
        /*0034*/ 	.word	0xffffffff


	//   ....[4]....
        /*0038*/ 	.word	0xffffffff


	//   ....[5]....
        /*003c*/ 	.word	0xffffffff


	//   ....[6]....
        /*0040*/ 	.word	0xffffffff


	//   ....[7]....
        /*0044*/ 	.word	0xffffffff


	//   ....[8]....
        /*0048*/ 	.word	0xffffffff


	//   ....[9]....
        /*004c*/ 	.word	0xffffffff


	//   ....[10]....
        /*0050*/ 	.word	0x0500007d


	//   ....[11]....
        /*0054*/ 	.word	0x0500007d


	//   ....[12]....
        /*0058*/ 	.word	0x0500007d


	//   ....[13]....
        /*005c*/ 	.word	0x0500007d


	//   ....[14]....
        /*0060*/ 	.word	0x0500007d


	//   ....[15]....
        /*0064*/ 	.word	0x0500007d


	//   ....[16]....
        /*0068*/ 	.word	0x0500007d


	//   ....[17]....
        /*006c*/ 	.word	0x0500007d


	//   ....[18]....
        /*0070*/ 	.word	0x0500007d


	//   ....[19]....
        /*0074*/ 	.word	0x0500007d


	//----- nvinfo : EIATTR_COOP_GROUP_INSTR_OFFSETS
	.align		4
.L_992:
        /*0078*/ 	.byte	0x04, 0x28
        /*007a*/ 	.short	(.L_994 - .L_993)


	//   ....[0]....
.L_993:
        /*007c*/ 	.word	0x00004af0


	//   ....[1]....
        /*0080*/ 	.word	0x00004b20


	//   ....[2]....
        /*0084*/ 	.word	0x00004b40


	//   ....[3]....
        /*0088*/ 	.word	0x00004b60


	//   ....[4]....
        /*008c*/ 	.word	0x00004b80


	//   ....[5]....
        /*0090*/ 	.word	0x000055b0


	//   ....[6]....
        /*0094*/ 	.word	0x000055d0


	//   ....[7]....
        /*0098*/ 	.word	0x000055f0


	//   ....[8]....
        /*009c*/ 	.word	0x00005610


	//   ....[9]....
        /*00a0*/ 	.word	0x00005630


	//   ....[10]....
        /*00a4*/ 	.word	0x00007560


	//   ....[11]....
        /*00a8*/ 	.word	0x00007600


	//   ....[12]....
        /*00ac*/ 	.word	0x00007650


	//   ....[13]....
        /*00b0*/ 	.word	0x000076a0


	//   ....[14]....
        /*00b4*/ 	.word	0x00007700


	//   ....[15]....
        /*00b8*/ 	.word	0x00008180


	//   ....[16]....
        /*00bc*/ 	.word	0x000081d0


	//   ....[17]....
        /*00c0*/ 	.word	0x00008220


	//   ....[18]....
        /*00c4*/ 	.word	0x00008280


	//   ....[19]....
        /*00c8*/ 	.word	0x000082e0


	//----- nvinfo : EIATTR_VRC_CTA_INIT_COUNT
	.align		4
.L_994:
        /*00cc*/ 	.byte	0x02, 0x4a
	.zero		1
	.zero		1


	//----- nvinfo : EIATTR_EXIT_INSTR_OFFSETS
	.align		4
        /*00d0*/ 	.byte	0x04, 0x1c
        /*00d2*/ 	.short	(.L_996 - .L_995)


	//   ....[0]....
.L_995:
        /*00d4*/ 	.word	0x000004b0


	//   ....[1]....
        /*00d8*/ 	.word	0x000074f0


	//----- nvinfo : EIATTR_MAX_THREADS
	.align		4
.L_996:
        /*00dc*/ 	.byte	0x04, 0x05
        /*00de*/ 	.short	(.L_998 - .L_997)
.L_997:
        /*00e0*/ 	.word	0x00000080
        /*00e4*/ 	.word	0x00000001
        /*00e8*/ 	.word	0x00000001


	//----- nvinfo : EIATTR_CRS_STACK_SIZE
	.align		4
.L_998:
        /*00ec*/ 	.byte	0x04, 0x1e
        /*00ee*/ 	.short	(.L_1000 - .L_999)
.L_999:
        /*00f0*/ 	.word	0x00000000


	//----- nvinfo : EIATTR_CBANK_PARAM_SIZE
	.align		4
.L_1000:
        /*00f4*/ 	.byte	0x03, 0x19
        /*00f6*/ 	.short	0x00e8


	//----- nvinfo : EIATTR_PARAM_CBANK
	.align		4
        /*00f8*/ 	.byte	0x04, 0x0a
        /*00fa*/ 	.short	(.L_1002 - .L_1001)
	.align		4
.L_1001:
        /*00fc*/ 	.word	index@(.nv.constant0._ZN10layer_norm13ln_fwd_kernelINS_13Kernel_traitsI13__nv_bfloat16S2_S2_S2_fjLj2560ELj1ELj4ELj1ELj16ENS_18Kernel_traits_baseILj2560ES2_S2_S2_S2_fjLj128EEEEELb0ELb0ELb0ELb1EEEvNS_9FwdParamsE)
        /*0100*/ 	.short	0x0380
        /*0102*/ 	.short	0x00e8


	//----- nvinfo : EIATTR_SW_WAR
	.align		4
.L_1002:
        /*0104*/ 	.byte	0x04, 0x36
        /*0106*/ 	.short	(.L_1004 - .L_1003)
.L_1003:
        /*0108*/ 	.word	0x00000008
.L_1004:


//--------------------- .nv.info._ZN10layer_norm13ln_fwd_kernelINS_13Kernel_traitsI13__nv_bfloat16S2_S2_S2_fjLj2560ELj1ELj4ELj1ELj16ENS_18Kernel_traits_baseILj2560ES2_S2_S2_S2_fjLj128EEEEELb0ELb0ELb1ELb0EEEvNS_9FwdParamsE --------------------------
	.section	.nv.info._ZN10layer_norm13ln_fwd_kernelINS_13Kernel_traitsI13__nv_bfloat16S2_S2_S2_fjLj2560ELj1ELj4ELj1ELj16ENS_18Kernel_traits_baseILj2560ES2_S2_S2_S2_fjLj128EEEEELb0ELb0ELb1ELb0EEEvNS_9FwdParamsE,"",@"SHT_CUDA_INFO"
	.sectionflags	@""
	.align	4


	//----- nvinfo : EIATTR_CUDA_API_VERSION
	.align		4
        /*0000*/ 	.byte	0x04, 0x37
        /*0002*/ 	.short	(.L_1006 - .L_1005)
.L_1005:
        /*0004*/ 	.word	0x00000082


	//----- nvinfo : EIATTR_KPARAM_INFO
	.align		4
.L_1006:
        /*0008*/ 	.byte	0x04, 0x17
        /*000a*/ 	.short	(.L_1008 - .L_1007)
.L_1007:
        /*000c*/ 	.word	0x00000000
        /*0010*/ 	.short	0x0000
        /*0012*/ 	.short	0x0000
        /*0014*/ 	.byte	0x00, 0xf0, 0xa1, 0x03


	//----- nvinfo : EIATTR_SPARSE_MMA_MASK
	.align		4
.L_1008:
        /*0018*/ 	.byte	0x03, 0x50
        /*001a*/ 	.short	0x0000


	//----- nvinfo : EIATTR_MAXREG_COUNT
	.align		4
        /*001c*/ 	.byte	0x03, 0x1b
        /*001e*/ 	.short	0x00ff


	//----- nvinfo : EIATTR_MERCURY_ISA_VERSION
	.align		4
        /*0020*/ 	.byte	0x03, 0x5f
        /*0022*/ 	.short	0x0101


	//----- nvinfo : EIATTR_COOP_GROUP_MASK_REGIDS
	.align		4
        /*0024*/ 	.byte	0x04, 0x29
        /*0026*/ 	.short	(.L_1010 - .L_1009)


	//   ....[0]....
.L_1009:
        /*0028*/ 	.word	0xffffffff


	//   ....[1]....
        /*002c*/ 	.word	0xffffffff


	//   ....[2]....
        /*0030*/ 	.word	0xffffffff


	//   ....[3]....
        /*0034*/ 	.word	0xffffffff


	//   ....[4]....
        /*0038*/ 	.word	0xffffffff


	//   ....[5]....
        /*003c*/ 	.word	0xffffffff


	//   ....[6]....
        /*0040*/ 	.word	0xffffffff


	//   ....[7]....
        /*0044*/ 	.word	0xffffffff


	//   ....[8]....
        /*0048*/ 	.word	0xffffffff


	//   ....[9]....
        /*004c*/ 	.word	0xffffffff


	//   ....[10]....
        /*0050*/ 	.word	0x050000ed


	//   ....[11]....
        /*0054*/ 	.word	0x050000ed


	//   ....[12]....
        /*0058*/ 	.word	0x050000ed


	//   ....[13]....
        /*005c*/ 	.word	0x050000ed


	//   ....[14]....
        /*0060*/ 	.word	0x050000ed


	//   ....[15]....
        /*0064*/ 	.word	0x050000ed


	//   ....[16]....
        /*0068*/ 	.word	0x050000ed


	//   ....[17]....
        /*006c*/ 	.word	0x050000ed


	//   ....[18]....
        /*0070*/ 	.word	0x050000ed


	//   ....[19]....
        /*0074*/ 	.word	0x050000ed


	//----- nvinfo : EIATTR_COOP_GROUP_INSTR_OFFSETS
	.align		4
.L_1010:
        /*0078*/ 	.byte	0x04, 0x28
        /*007a*/ 	.short	(.L_1012 - .L_1011)


	//   ....[0]....
.L_1011:
        /*007c*/ 	.word	0x000064f0


	//   ....[1]....
        /*0080*/ 	.word	0x00006530


	//   ....[2]....
        /*0084*/ 	.word	0x00006550


	//   ....[3]....
        /*0088*/ 	.word	0x00006570


	//   ....[4]....
        /*008c*/ 	.word	0x00006590


	//   ....[5]....
        /*0090*/ 	.word	0x00007000


	//   ....[6]....
        /*0094*/ 	.word	0x00007020


	//   ....[7]....
        /*0098*/ 	.word	0x00007040


	//   ....[8]....
        /*009c*/ 	.word	0x00007060


	//   ....[9]....
        /*00a0*/ 	.word	0x00007080


	//   ....[10]....
        /*00a4*/ 	.word	0x00009480


	//   ....[11]....
        /*00a8*/ 	.word	0x00009530


	//   ....[12]....
        /*00ac*/ 	.word	0x000095a0


	//   ....[13]....
        /*00b0*/ 	.word	0x00009610


	//   ....[14]....
        /*00b4*/ 	.word	0x00009680


	//   ....[15]....
        /*00b8*/ 	.word	0x0000a150


	//   ....[16]....
        /*00bc*/ 	.word	0x0000a1c0


	//   ....[17]....
        /*00c0*/ 	.word	0x0000a230


	//   ....[18]....
        /*00c4*/ 	.word	0x0000a2a0


	//   ....[19]....
        /*00c8*/ 	.word	0x0000a310


	//----- nvinfo : EIATTR_VRC_CTA_INIT_COUNT
	.align		4
.L_1012:
        /*00cc*/ 	.byte	0x02, 0x4a
	.zero		1
	.zero		1


	//----- nvinfo : EIATTR_EXIT_INSTR_OFFSETS
	.align		4
        /*00d0*/ 	.byte	0x04, 0x1c
        /*00d2*/ 	.short	(.L_1014 - .L_1013)


	//   ....[0]....
.L_1013:
        /*00d4*/ 	.word	0x00000c80


	//   ....[1]....
        /*00d8*/ 	.word	0x00009410


	//----- nvinfo : EIATTR_MAX_THREADS
	.align		4
.L_1014:
        /*00dc*/ 	.byte	0x04, 0x05
        /*00de*/ 	.short	(.L_1016 - .L_1015)
.L_1015:
        /*00e0*/ 	.word	0x00000080
        /*00e4*/ 	.word	0x00000001
        /*00e8*/ 	.word	0x00000001


	//----- nvinfo : EIATTR_CRS_STACK_SIZE
	.align		4
.L_1016:
        /*00ec*/ 	.byte	0x04, 0x1e
        /*00ee*/ 	.short	(.L_1018 - .L_1017)
.L_1017:
        /*00f0*/ 	.word	0x00000000


	//----- nvinfo : EIATTR_CBANK_PARAM_SIZE
	.align		4
.L_1018:
        /*00f4*/ 	.byte	0x03, 0x19
        /*00f6*/ 	.short	0x00e8


	//----- nvinfo : EIATTR_PARAM_CBANK
	.align		4
        /*00f8*/ 	.byte	0x04, 0x0a
        /*00fa*/ 	.short	(.L_1020 - .L_1019)
	.align		4
.L_1019:
        /*00fc*/ 	.word	index@(.nv.constant0._ZN10layer_norm13ln_fwd_kernelINS_13Kernel_traitsI13__nv_bfloat16S2_S2_S2_fjLj2560ELj1ELj4ELj1ELj16ENS_18Kernel_traits_baseILj2560ES2_S2_S2_S2_fjLj128EEEEELb0ELb0ELb1ELb0EEEvNS_9FwdParamsE)
        /*0100*/ 	.short	0x0380
        /*0102*/ 	.short	0x00e8


	//----- nvinfo : EIATTR_SW_WAR
	.align		4
.L_1020:
        /*0104*/ 	.byte	0x04, 0x36
        /*0106*/ 	.short	(.L_1022 - .L_1021)
.L_1021:
        /*0108*/ 	.word	0x00000008
.L_1022:


//--------------------- .nv.info._ZN10layer_norm13ln_fwd_kernelINS_13Kernel_traitsI13__nv_bfloat16S2_S2_S2_fjLj2560ELj1ELj4ELj1ELj16ENS_18Kernel_traits_baseILj2560ES2_S2_S2_S2_fjLj128EEEEELb0ELb0ELb1ELb1EEEvNS_9FwdParamsE --------------------------
	.section	.nv.info._ZN10layer_norm13ln_fwd_kernelINS_13Kernel_traitsI13__nv_bfloat16S2_S2_S2_fjLj2560ELj1ELj4ELj1ELj16ENS_18Kernel_traits_baseILj2560ES2_S2_S2_S2_fjLj128EEEEELb0ELb0ELb1ELb1EEEvNS_9FwdParamsE,"",@"SHT_CUDA_INFO"
	.sectionflags	@""
	.align	4


	//----- nvinfo : EIATTR_CUDA_API_VERSION
	.align		4
        /*0000*/ 	.byte	0x04, 0x37
        /*0002*/ 	.short	(.L_1024 - .L_1023)
.L_1023:
        /*0004*/ 	.word	0x00000082


	//----- nvinfo : EIATTR_KPARAM_INFO
	.align		4
.L_1024:
        /*0008*/ 	.byte	0x04, 0x17
        /*000a*/ 	.short	(.L_1026 - .L_1025)
.L_1025:
        /*000c*/ 	.word	0x00000000
        /*0010*/ 	.short	0x0000
        /*0012*/ 	.short	0x0000
        /*0014*/ 	.byte	0x00, 0xf0, 0xa1, 0x03


	//----- nvinfo : EIATTR_SPARSE_MMA_MASK
	.align		4
.L_1026:
        /*0018*/ 	.byte	0x03, 0x50
        /*001a*/ 	.short	0x0000


	//----- nvinfo : EIATTR_MAXREG_COUNT
	.align		4
        /*001c*/ 	.byte	0x03, 0x1b
        /*001e*/ 	.short	0x00ff


	//----- nvinfo : EIATTR_MERCURY_ISA_VERSION
	.align		4
        /*0020*/ 	.byte	0x03, 0x5f
        /*0022*/ 	.short	0x0101


	//----- nvinfo : EIATTR_COOP_GROUP_MASK_REGIDS
	.align		4
        /*0024*/ 	.byte	0x04, 0x29
        /*0026*/ 	.short	(.L_1028 - .L_1027)


	//   ....[0]....
.L_1027:
        /*0028*/ 	.word	0xffffffff


	//   ....[1]....
        /*002c*/ 	.word	0xffffffff


	//   ....[2]....
        /*0030*/ 	.word	0xffffffff


	//   ....[3]....
        /*0034*/ 	.word	0xffffffff


	//   ....[4]....
        /*0038*/ 	.word	0xffffffff


	//   ....[5]....
        /*003c*/ 	.word	0xffffffff


	//   ....[6]....
        /*0040*/ 	.word	0xffffffff


	//   ....[7]....
        /*0044*/ 	.word	0xffffffff


	//   ....[8]....
        /*0048*/ 	.word	0xffffffff


	//   ....[9]....
        /*004c*/ 	.word	0xffffffff


	//   ....[10]....
        /*0050*/ 	.word	0x0500007e


	//   ....[11]....
        /*0054*/ 	.word	0x0500007e


	//   ....[12]....
        /*0058*/ 	.word	0x0500007e


	//   ....[13]....
        /*005c*/ 	.word	0x0500007e


	//   ....[14]....
        /*0060*/ 	.word	0x0500007e


	//   ....[15]....
        /*0064*/ 	.word	0x0500007e


	//   ....[16]....
        /*0068*/ 	.word	0x0500007e


	//   ....[17]....
        /*006c*/ 	.word	0x0500007e


	//   ....[18]....
        /*0070*/ 	.word	0x0500007e


	//   ....[19]....
        /*0074*/ 	.word	0x0500007e


	//----- nvinfo : EIATTR_COOP_GROUP_INSTR_OFFSETS
	.align		4
.L_1028:
        /*0078*/ 	.byte	0x04, 0x28
        /*007a*/ 	.short	(.L_1030 - .L_1029)


	//   ....[0]....
.L_1029:
        /*007c*/ 	.word	0x00005490


	//   ....[1]....
        /*0080*/ 	.word	0x000054c0


	//   ....[2]....
        /*0084*/ 	.word	0x000054e0


	//   ....[3]....
        /*0088*/ 	.word	0x00005500


	//   ....[4]....
        /*008c*/ 	.word	0x00005520


	//   ....[5]....
        /*0090*/ 	.word	0x00005f50


	//   ....[6]....
        /*0094*/ 	.word	0x00005f70


	//   ....[7]....
        /*0098*/ 	.word	0x00005f90


	//   ....[8]....
        /*009c*/ 	.word	0x00005fb0


	//   ....[9]....
        /*00a0*/ 	.word	0x00005fd0


	//   ....[10]....
        /*00a4*/ 	.word	0x00007ff0


	//   ....[11]....
        /*00a8*/ 	.word	0x00008090


	//   ....[12]....
        /*00ac*/ 	.word	0x000080f0


	//   ....[13]....
        /*00b0*/ 	.word	0x00008150


	//   ....[14]....
        /*00b4*/ 	.word	0x000081b0


	//   ....[15]....
        /*00b8*/ 	.word	0x00008c20


	//   ....[16]....
        /*00bc*/ 	.word	0x00008c80


	//   ....[17]....
        /*00c0*/ 	.word	0x00008ce0


	//   ....[18]....
        /*00c4*/ 	.word	0x00008d40


	//   ....[19]....
        /*00c8*/ 	.word	0x00008da0


	//----- nvinfo : EIATTR_VRC_CTA_INIT_COUNT
	.align		4
.L_1030:
        /*00cc*/ 	.byte	0x02, 0x4a
	.zero		1
	.zero		1


	//----- nvinfo : EIATTR_EXIT_INSTR_OFFSETS
	.align		4
        /*00d0*/ 	.byte	0x04, 0x1c
        /*00d2*/ 	.short	(.L_1032 - .L_1031)


	//   ....[0]....
.L_1031:
        /*00d4*/ 	.word	0x00000470


	//   ....[1]....
        /*00d8*/ 	.word	0x00007f90


	//----- nvinfo : EIATTR_MAX_THREADS
	.align		4
.L_1032:
        /*00dc*/ 	.byte	0x04, 0x05
        /*00de*/ 	.short	(.L_1034 - .L_1033)
.L_1033:
        /*00e0*/ 	.word	0x00000080
        /*00e4*/ 	.word	0x00000001
        /*00e8*/ 	.word	0x00000001


	//----- nvinfo : EIATTR_CRS_STACK_SIZE
	.align		4
.L_1034:
        /*00ec*/ 	.byte	0x04, 0x1e
        /*00ee*/ 	.short	(.L_1036 - .L_1035)
.L_1035:
        /*00f0*/ 	.word	0x00000000


	//----- nvinfo : EIATTR_CBANK_PARAM_SIZE
	.align		4
.L_1036:
        /*00f4*/ 	.byte	0x03, 0x19
        /*00f6*/ 	.short	0x00e8


	//----- nvinfo : EIATTR_PARAM_CBANK
	.align		4
        /*00f8*/ 	.byte	0x04, 0x0a
        /*00fa*/ 	.short	(.L_1038 - .L_1037)
	.align		4
.L_1037:
        /*00fc*/ 	.word	index@(.nv.constant0._ZN10layer_norm13ln_fwd_kernelINS_13Kernel_traitsI13__nv_bfloat16S2_S2_S2_fjLj2560ELj1ELj4ELj1ELj16ENS_18Kernel_traits_baseILj2560ES2_S2_S2_S2_fjLj128EEEEELb0ELb0ELb1ELb1EEEvNS_9FwdParamsE)
        /*0100*/ 	.short	0x0380
        /*0102*/ 	.short	0x00e8


	//----- nvinfo : EIATTR_SW_WAR
	.align		4
.L_1038:
        /*0104*/ 	.byte	0x04, 0x36
        /*0106*/ 	.short	(.L_1040 - .L_1039)
.L_1039:
        /*0108*/ 	.word	0x00000008
.L_1040:


//--------------------- .nv.info._ZN10layer_norm13ln_fwd_kernelINS_13Kernel_traitsI13__nv_bfloat16S2_S2_S2_fjLj2560ELj1ELj4ELj1ELj16ENS_18Kernel_traits_baseILj2560ES2_S2_S2_S2_fjLj128EEEEELb0ELb1ELb0ELb0EEEvNS_9FwdParamsE --------------------------
	.section	.nv.info._ZN10layer_norm13ln_fwd_kernelINS_13Kernel_traitsI13__nv_bfloat16S2_S2_S2_fjLj2560ELj1ELj4ELj1ELj16ENS_18Kernel_traits_baseILj2560ES2_S2_S2_S2_fjLj128EEEEELb0ELb1ELb0ELb0EEEvNS_9FwdParamsE,"",@"SHT_CUDA_INFO"
	.sectionflags	@""
	.align	4


	//----- nvinfo : EIATTR_CUDA_API_VERSION
	.align		4
        /*0000*/ 	.byte	0x04, 0x37
        /*0002*/ 	.short	(.L_1042 - .L_1041)
.L_1041:
        /*0004*/ 	.word	0x00000082


	//----- nvinfo : EIATTR_KPARAM_INFO
	.align		4
.L_1042:
        /*0008*/ 	.byte	0x04, 0x17
        /*000a*/ 	.short	(.L_1044 - .L_1043)
.L_1043:
        /*000c*/ 	.word	0x00000000
        /*0010*/ 	.short	0x0000
        /*0012*/ 	.short	0x0000
        /*0014*/ 	.byte	0x00, 0xf0, 0xa1, 0x03


	//----- nvinfo : EIATTR_SPARSE_MMA_MASK
	.align		4
.L_1044:
        /*0018*/ 	.byte	0x03, 0x50
        /*001a*/ 	.short	0x0000


	//----- nvinfo : EIATTR_MAXREG_COUNT
	.align		4
        /*001c*/ 	.byte	0x03, 0x1b
        /*001e*/ 	.short	0x00ff


	//----- nvinfo : EIATTR_ANNOTATIONS
	.align		4
        /*0020*/ 	.byte	0x04, 0x55
        /*0022*/ 	.short	(.L_1046 - .L_1045)


	//   ....[0]....
.L_1045:
        /*0024*/ 	.word	0x00000001
        /*0028*/ 	.byte	0x90, 0x10, 0x00, 0x00, 0x01, 0x00, 0x00, 0x00, 0xd0, 0x10, 0x00, 0x00, 0x01, 0x00, 0x00, 0x00
        /* <DEDUP_REMOVED lines=86> */
        /*0598*/ 	.byte	0xb0, 0x9a, 0x00, 0x00, 0x01, 0x00, 0x00, 0x00, 0x90, 0x9c, 0x00, 0x00


	//----- nvinfo : EIATTR_MERCURY_ISA_VERSION
	.align		4
.L_1046:
        /*05a4*/ 	.byte	0x03, 0x5f
        /*05a6*/ 	.short	0x0101


	//----- nvinfo : EIATTR_COOP_GROUP_MASK_REGIDS
	.align		4
        /*05a8*/ 	.byte	0x04, 0x29
        /*05aa*/ 	.short	(.L_1048 - .L_1047)


	//   ....[0]....
.L_1047:
        /*05ac*/ 	.word	0xffffffff


	//   ....[1]....
        /*05b0*/ 	.word	0xffffffff


	//   ....[2]....
        /*05b4*/ 	.word	0xffffffff


	//   ....[3]....
        /*05b8*/ 	.word	0xffffffff


	//   ....[4]....
        /*05bc*/ 	.word	0xffffffff


	//   ....[5]....
        /*05c0*/ 	.word	0xffffffff


	//   ....[6]....
        /*05c4*/ 	.word	0xffffffff


	//   ....[7]....
        /*05c8*/ 	.word	0xffffffff


	//   ....[8]....
        /*05cc*/ 	.word	0xffffffff


	//   ....[9]....
        /*05d0*/ 	.word	0xffffffff


	//   ....[10]....
        /*05d4*/ 	.word	0x05000068


	//   ....[11]....
        /*05d8*/ 	.word	0x05000068


	//   ....[12]....
        /*05dc*/ 	.word	0x05000068


	//   ....[13]....
        /*05e0*/ 	.word	0x05000068


	//   ....[14]....
        /*05e4*/ 	.word	0x05000068


	//   ....[15]....
        /*05e8*/ 	.word	0x05000068


	//   ....[16]....
        /*05ec*/ 	.word	0x05000068


	//   ....[17]....
        /*05f0*/ 	.word	0x05000068


	//   ....[18]....
        /*05f4*/ 	.word	0x05000068


	//   ....[19]....
        /*05f8*/ 	.word	0x05000068


	//----- nvinfo : EIATTR_COOP_GROUP_INSTR_OFFSETS
	.align		4
.L_1048:
        /*05fc*/ 	.byte	0x04, 0x28
        /*05fe*/ 	.short	(.L_1050 - .L_1049)


	//   ....[0]....
.L_1049:
        /*0600*/ 	.word	0x00006b80


	//   ....[1]....
        /*0604*/ 	.word	0x00006bc0


	//   ....[2]....
        /*0608*/ 	.word	0x00006be0


	//   ....[3]....
        /*060c*/ 	.word	0x00006c00


	//   ....[4]....
        /*0610*/ 	.word	0x00006c20


	//   ....[5]....
        /*0614*/ 	.word	0x00007690


	//   ....[6]....
        /*0618*/ 	.word	0x000076b0


	//   ....[7]....
        /*061c*/ 	.word	0x000076d0


	//   ....[8]....
        /*0620*/ 	.word	0x000076f0


	//   ....[9]....
        /*0624*/ 	.word	0x00007710


	//   ....[10]....
        /*0628*/ 	.word	0x00009e20


	//   ....[11]....
        /*062c*/ 	.word	0x00009ec0


	//   ....[12]....
        /*0630*/ 	.word	0x00009f30


	//   ....[13]....
        /*0634*/ 	.word	0x00009fa0


	//   ....[14]....
        /*0638*/ 	.word	0x0000a010


	//   ....[15]....
        /*063c*/ 	.word	0x0000aaf0


	//   ....[16]....
        /*0640*/ 	.word	0x0000ab60


	//   ....[17]....
        /*0644*/ 	.word	0x0000abd0


	//   ....[18]....
        /*0648*/ 	.word	0x0000ac40


	//   ....[19]....
        /*064c*/ 	.word	0x0000acb0


	//----- nvinfo : EIATTR_VRC_CTA_INIT_COUNT
	.align		4
.L_1050:
        /*0650*/ 	.byte	0x02, 0x4a
	.zero		1
	.zero		1


	//----- nvinfo : EIATTR_EXIT_INSTR_OFFSETS
	.align		4
        /*0654*/ 	.byte	0x04, 0x1c
        /*0656*/ 	.short	(.L_1052 - .L_1051)


	//   ....[0]....
.L_1051:
        /*0658*/ 	.word	0x00001040


	//   ....[1]....
        /*065c*/ 	.word	0x00009db0


	//----- nvinfo : EIATTR_MAX_THREADS
	.align		4
.L_1052:
        /*0660*/ 	.byte	0x04, 0x05
        /*0662*/ 	.short	(.L_1054 - .L_1053)
.L_1053:
        /*0664*/ 	.word	0x00000080
        /*0668*/ 	.word	0x00000001
        /*066c*/ 	.word	0x00000001


	//----- nvinfo : EIATTR_CRS_STACK_SIZE
	.align		4
.L_1054:
        /*0670*/ 	.byte	0x04, 0x1e
        /*0672*/ 	.short	(.L_1056 - .L_1055)
.L_1055:
        /*0674*/ 	.word	0x00000000


	//----- nvinfo : EIATTR_CBANK_PARAM_SIZE
	.align		4
.L_1056:
        /*0678*/ 	.byte	0x03, 0x19
        /*067a*/ 	.short	0x00e8


	//----- nvinfo : EIATTR_PARAM_CBANK
	.align		4
        /*067c*/ 	.byte	0x04, 0x0a
        /*067e*/ 	.short	(.L_1058 - .L_1057)
	.align		4
.L_1057:
        /*0680*/ 	.word	index@(.nv.constant0._ZN10layer_norm13ln_fwd_kernelINS_13Kernel_traitsI13__nv_bfloat16S2_S2_S2_fjLj2560ELj1ELj4ELj1ELj16ENS_18Kernel_traits_baseILj2560ES2_S2_S2_S2_fjLj128EEEEELb0ELb1ELb0ELb0EEEvNS_9FwdParamsE)
        /*0684*/ 	.short	0x0380
        /*0686*/ 	.short	0x00e8


	//----- nvinfo : EIATTR_SW_WAR
	.align		4
.L_1058:
        /*0688*/ 	.byte	0x04, 0x36
        /*068a*/ 	.short	(.L_1060 - .L_1059)
.L_1059:
        /*068c*/ 	.word	0x00000008
.L_1060:


//--------------------- .nv.info._ZN10layer_norm13ln_fwd_kernelINS_13Kernel_traitsI13__nv_bfloat16S2_S2_S2_fjLj2560ELj1ELj4ELj1ELj16ENS_18Kernel_traits_baseILj2560ES2_S2_S2_S2_fjLj128EEEEELb0ELb1ELb0ELb1EEEvNS_9FwdParamsE --------------------------
	.section	.nv.info._ZN10layer_norm13ln_fwd_kernelINS_13Kernel_traitsI13__nv_bfloat16S2_S2_S2_fjLj2560ELj1ELj4ELj1ELj16ENS_18Kernel_traits_baseILj2560ES2_S2_S2_S2_fjLj128EEEEELb0ELb1ELb0ELb1EEEvNS_9FwdParamsE,"",@"SHT_CUDA_INFO"
	.sectionflags	@""
	.align	4


	//----- nvinfo : EIATTR_CUDA_API_VERSION
	.align		4
        /*0000*/ 	.byte	0x04, 0x37
        /*0002*/ 	.short	(.L_1062 - .L_1061)
.L_1061:
        /*0004*/ 	.word	0x00000082


	//----- nvinfo : EIATTR_KPARAM_INFO
	.align		4
.L_1062:
        /*0008*/ 	.byte	0x04, 0x17
        /*000a*/ 	.short	(.L_1064 - .L_1063)
.L_1063:
        /*000c*/ 	.word	0x00000000
        /*0010*/ 	.short	0x0000
        /*0012*/ 	.short	0x0000
        /*0014*/ 	.byte	0x00, 0xf0, 0xa1, 0x03


	//----- nvinfo : EIATTR_SPARSE_MMA_MASK
	.align		4
.L_1064:
        /*0018*/ 	.byte	0x03, 0x50
        /*001a*/ 	.short	0x0000


	//----- nvinfo : EIATTR_MAXREG_COUNT
	.align		4
        /*001c*/ 	.byte	0x03, 0x1b
        /*001e*/ 	.short	0x00ff


	//----- nvinfo : EIATTR_ANNOTATIONS
	.align		4
        /*0020*/ 	.byte	0x04, 0x55
        /*0022*/ 	.short	(.L_1066 - .L_1065)


	//   ....[0]....
.L_1065:
        /* <DEDUP_REMOVED lines=139> */
        /*08c8*/ 	.byte	0x70, 0xef, 0x00, 0x00


	//----- nvinfo : EIATTR_MERCURY_ISA_VERSION
	.align		4
.L_1066:
        /*08cc*/ 	.byte	0x03, 0x5f
        /*08ce*/ 	.short	0x0101


	//----- nvinfo : EIATTR_COOP_GROUP_MASK_REGIDS
	.align		4
        /*08d0*/ 	.byte	0x04, 0x29
        /*08d2*/ 	.short	(.L_1068 - .L_1067)


	//   ....[0]....
.L_1067:
        /*08d4*/ 	.word	0xffffffff


	//   ....[1]....
        /*08d8*/ 	.word	0xffffffff


	//   ....[2]....
        /*08dc*/ 	.word	0xffffffff


	//   ....[3]....
        /*08e0*/ 	.word	0xffffffff


	//   ....[4]....
        /*08e4*/ 	.word	0xffffffff


	//   ....[5]....
        /*08e8*/ 	.word	0xffffffff


	//   ....[6]....
        /*08ec*/ 	.word	0xffffffff


	//   ....[7]....
        /*08f0*/ 	.word	0xffffffff


	//   ....[8]....
        /*08f4*/ 	.word	0xffffffff


	//   ....[9]....
        /*08f8*/ 	.word	0xffffffff


	//   ....[10]....
        /*08fc*/ 	.word	0xffffffff


	//   ....[11]....
        /*0900*/ 	.word	0xffffffff


	//   ....[12]....
        /*0904*/ 	.word	0xffffffff


	//   ....[13]....
        /*0908*/ 	.word	0xffffffff


	//   ....[14]....
        /*090c*/ 	.word	0xffffffff


	//   ....[15]....
        /*0910*/ 	.word	0xffffffff


	//   ....[16]....
        /*0914*/ 	.word	0xffffffff


	//   ....[17]....
        /*0918*/ 	.word	0xffffffff


	//   ....[18]....
        /*091c*/ 	.word	0xffffffff


	//   ....[19]....
        /*0920*/ 	.word	0xffffffff


	//   ....[20]....
        /*0924*/ 	.word	0x0500009f


	//   ....[21]....
        /*0928*/ 	.word	0x0500009f


	//   ....[22]....
        /*092c*/ 	.word	0x0500009f


	//   ....[23]....
        /*0930*/ 	.word	0x0500009f


	//   ....[24]....
        /*0934*/ 	.word	0x0500009f


	//   ....[25]....
        /*0938*/ 	.word	0x0500009f


	//   ....[26]....
        /*093c*/ 	.word	0x0500009f


	//   ....[27]....
        /*0940*/ 	.word	0x0500009f


	//   ....[28]....
        /*0944*/ 	.word	0x0500009f


	//   ....[29]....
        /*0948*/ 	.word	0x0500009f


	//   ....[30]....
        /*094c*/ 	.word	0x0500009f


	//   ....[31]....
        /*0950*/ 	.word	0x0500009f


	//   ....[32]....
        /*0954*/ 	.word	0x0500009f


	//   ....[33]....
        /*0958*/ 	.word	0x0500009f


	//   ....[34]....
        /*095c*/ 	.word	0x0500009f


	//   ....[35]....
        /*0960*/ 	.word	0x0500009f


	//   ....[36]....
        /*0964*/ 	.word	0x0500009f


	//   ....[37]....
        /*0968*/ 	.word	0x0500009f


	//   ....[38]....
        /*096c*/ 	.word	0x0500009f


	//   ....[39]....
        /*0970*/ 	.word	0x0500009f


	//----- nvinfo : EIATTR_COOP_GROUP_INSTR_OFFSETS
	.align		4
.L_1068:
        /*0974*/ 	.byte	0x04, 0x28
        /*0976*/ 	.short	(.L_1070 - .L_1069)


	//   ....[0]....
.L_1069:
        /*0978*/ 	.word	0x000050a0


	//   ....[1]....
        /*097c*/ 	.word	0x000050d0


	//   ....[2]....
        /*0980*/ 	.word	0x000050f0


	//   ....[3]....
        /*0984*/ 	.word	0x00005110


	//   ....[4]....
        /*0988*/ 	.word	0x00005130


	//   ....[5]....
        /*098c*/ 	.word	0x00005b60


	//   ....[6]....
        /*0990*/ 	.word	0x00005b80


	//   ....[7]....
        /*0994*/ 	.word	0x00005ba0


	//   ....[8]....
        /*0998*/ 	.word	0x00005bc0


	//   ....[9]....
        /*099c*/ 	.word	0x00005be0


	//   ....[10]....
        /*09a0*/ 	.word	0x0000c670


	//   ....[11]....
        /*09a4*/ 	.word	0x0000c6a0


	//   ....[12]....
        /*09a8*/ 	.word	0x0000c6c0


	//   ....[13]....
        /*09ac*/ 	.word	0x0000c6e0


	//   ....[14]....
        /*09b0*/ 	.word	0x0000c700


	//   ....[15]....
        /*09b4*/ 	.word	0x0000d130


	//   ....[16]....
        /*09b8*/ 	.word	0x0000d150


	//   ....[17]....
        /*09bc*/ 	.word	0x0000d170


	//   ....[18]....
        /*09c0*/ 	.word	0x0000d190


	//   ....[19]....
        /*09c4*/ 	.word	0x0000d1b0


	//   ....[20]....
        /*09c8*/ 	.word	0x0000f520


	//   ....[21]....
        /*09cc*/ 	.word	0x0000f5b0


	//   ....[22]....
        /*09d0*/ 	.word	0x0000f600


	//   ....[23]....
        /*09d4*/ 	.word	0x0000f650


	//   ....[24]....
        /*09d8*/ 	.word	0x0000f6a0


	//   ....[25]....
        /*09dc*/ 	.word	0x00010100


	//   ....[26]....
        /*09e0*/ 	.word	0x00010150


	//   ....[27]....
        /*09e4*/ 	.word	0x000101a0


	//   ....[28]....
        /*09e8*/ 	.word	0x000101f0


	//   ....[29]....
        /*09ec*/ 	.word	0x00010240


	//   ....[30]....
        /*09f0*/ 	.word	0x000102c0


	//   ....[31]....
        /*09f4*/ 	.word	0x00010350


	//   ....[32]....
        /*09f8*/ 	.word	0x000103a0


	//   ....[33]....
        /*09fc*/ 	.word	0x000103f0


	//   ....[34]....
        /*0a00*/ 	.word	0x00010440


	//   ....[35]....
        /*0a04*/ 	.word	0x00010ea0


	//   ....[36]....
        /*0a08*/ 	.word	0x00010ef0


	//   ....[37]....
        /*0a0c*/ 	.word	0x00010f40


	//   ....[38]....
        /*0a10*/ 	.word	0x00010f90


	//   ....[39]....
        /*0a14*/ 	.word	0x00010fe0


	//----- nvinfo : EIATTR_VRC_CTA_INIT_COUNT
	.align		4
.L_1070:
        /*0a18*/ 	.byte	0x02, 0x4a
	.zero		1
	.zero		1


	//----- nvinfo : EIATTR_EXIT_INSTR_OFFSETS
	.align		4
        /*0a1c*/ 	.byte	0x04, 0x1c
        /*0a1e*/ 	.short	(.L_1072 - .L_1071)


	//   ....[0]....
.L_1071:
        /*0a20*/ 	.word	0x00000600


	//   ....[1]....
        /*0a24*/ 	.word	0x00007ef0


	//   ....[2]....
        /*0a28*/ 	.word	0x0000f4c0


	//----- nvinfo : EIATTR_MAX_THREADS
	.align		4
.L_1072:
        /*0a2c*/ 	.byte	0x04, 0x05
        /*0a2e*/ 	.short	(.L_1074 - .L_1073)
.L_1073:
        /*0a30*/ 	.word	0x00000080
        /*0a34*/ 	.word	0x00000001
        /*0a38*/ 	.word	0x00000001


	//----- nvinfo : EIATTR_CRS_STACK_SIZE
	.align		4
.L_1074:
        /*0a3c*/ 	.byte	0x04, 0x1e
        /*0a3e*/ 	.short	(.L_1076 - .L_1075)
.L_1075:
        /*0a40*/ 	.word	0x00000000


	//----- nvinfo : EIATTR_CBANK_PARAM_SIZE
	.align		4
.L_1076:
        /*0a44*/ 	.byte	0x03, 0x19
        /*0a46*/ 	.short	0x00e8


	//----- nvinfo : EIATTR_PARAM_CBANK
	.align		4
        /*0a48*/ 	.byte	0x04, 0x0a
        /*0a4a*/ 	.short	(.L_1078 - .L_1077)
	.align		4
.L_1077:
        /*0a4c*/ 	.word	index@(.nv.constant0._ZN10layer_norm13ln_fwd_kernelINS_13Kernel_traitsI13__nv_bfloat16S2_S2_S2_fjLj2560ELj1ELj4ELj1ELj16ENS_18Kernel_traits_baseILj2560ES2_S2_S2_S2_fjLj128EEEEELb0ELb1ELb0ELb1EEEvNS_9FwdParamsE)
        /*0a50*/ 	.short	0x0380
        /*0a52*/ 	.short	0x00e8


	//----- nvinfo : EIATTR_SW_WAR
	.align		4
.L_1078:
        /*0a54*/ 	.byte	0x04, 0x36
        /*0a56*/ 	.short	(.L_1080 - .L_1079)
.L_1079:
        /*0a58*/ 	.word	0x00000008
.L_1080:


//--------------------- .nv.info._ZN10layer_norm13ln_fwd_kernelINS_13Kernel_traitsI13__nv_bfloat16S2_S2_S2_fjLj2560ELj1ELj4ELj1ELj16ENS_18Kernel_traits_baseILj2560ES2_S2_S2_S2_fjLj128EEEEELb0ELb1ELb1ELb0EEEvNS_9FwdParamsE --------------------------
	.section	.nv.info._ZN10layer_norm13ln_fwd_kernelINS_13Kernel_traitsI13__nv_bfloat16S2_S2_S2_fjLj2560ELj1ELj4ELj1ELj16ENS_18Kernel_traits_baseILj2560ES2_S2_S2_S2_fjLj128EEEEELb0ELb1ELb1ELb0EEEvNS_9FwdParamsE,"",@"SHT_CUDA_INFO"
	.sectionflags	@""
	.align	4


	//----- nvinfo : EIATTR_CUDA_API_VERSION
	.align		4
        /*0000*/ 	.byte	0x04, 0x37
        /*0002*/ 	.short	(.L_1082 - .L_1081)
.L_1081:
        /*0004*/ 	.word	0x00000082


	//----- nvinfo : EIATTR_KPARAM_INFO
	.align		4
.L_1082:
        /*0008*/ 	.byte	0x04, 0x17
        /*000a*/ 	.short	(.L_1084 - .L_1083)
.L_1083:
        /*000c*/ 	.word	0x00000000
        /*0010*/ 	.short	0x0000
        /*0012*/ 	.short	0x0000
        /*0014*/ 	.byte	0x00, 0xf0, 0xa1, 0x03


	//----- nvinfo : EIATTR_SPARSE_MMA_MASK
	.align		4
.L_1084:
        /*0018*/ 	.byte	0x03, 0x50
        /*001a*/ 	.short	0x0000


	//----- nvinfo : EIATTR_MAXREG_COUNT
	.align		4
        /*001c*/ 	.byte	0x03, 0x1b
        /*001e*/ 	.short	0x00ff


	//----- nvinfo : EIATTR_ANNOTATIONS
	.align		4
        /*0020*/ 	.byte	0x04, 0x55
        /*0022*/ 	.short	(.L_1086 - .L_1085)


	//   ....[0]....
.L_1085:
        /* <DEDUP_REMOVED lines=100> */


	//----- nvinfo : EIATTR_MERCURY_ISA_VERSION
	.align		4
.L_1086:
        /*064c*/ 	.byte	0x03, 0x5f
        /*064e*/ 	.short	0x0101


	//----- nvinfo : EIATTR_COOP_GROUP_MASK_REGIDS
	.align		4
        /*0650*/ 	.byte	0x04, 0x29
        /*0652*/ 	.short	(.L_1088 - .L_1087)


	//   ....[0]....
.L_1087:
        /*0654*/ 	.word	0xffffffff


	//   ....[1]....
        /*0658*/ 	.word	0xffffffff


	//   ....[2]....
        /*065c*/ 	.word	0xffffffff


	//   ....[3]....
        /*0660*/ 	.word	0xffffffff


	//   ....[4]....
        /*0664*/ 	.word	0xffffffff


	//   ....[5]....
        /*0668*/ 	.word	0xffffffff


	//   ....[6]....
        /*066c*/ 	.word	0xffffffff


	//   ....[7]....
        /*0670*/ 	.word	0xffffffff


	//   ....[8]....
        /*0674*/ 	.word	0xffffffff


	//   ....[9]....
        /*0678*/ 	.word	0xffffffff


	//   ....[10]....
        /*067c*/ 	.word	0x05000080


	//   ....[11]....
        /*0680*/ 	.word	0x05000080


	//   ....[12]....
        /*0684*/ 	.word	0x05000080


	//   ....[13]....
        /*0688*/ 	.word	0x05000080


	//   ....[14]....
        /*068c*/ 	.word	0x05000080


	//   ....[15]....
        /*0690*/ 	.word	0x05000080


	//   ....[16]....
        /*0694*/ 	.word	0x05000080


	//   ....[17]....
        /*0698*/ 	.word	0x05000080


	//   ....[18]....
        /*069c*/ 	.word	0x05000080


	//   ....[19]....
        /*06a0*/ 	.word	0x05000080


	//----- nvinfo : EIATTR_COOP_GROUP_INSTR_OFFSETS
	.align		4
.L_1088:
        /*06a4*/ 	.byte	0x04, 0x28
        /*06a6*/ 	.short	(.L_1090 - .L_1089)


	//   ....[0]....
.L_1089:
        /*06a8*/ 	.word	0x00008950


	//   ....[1]....
        /*06ac*/ 	.word	0x00008990


	//   ....[2]....
        /*06b0*/ 	.word	0x000089b0


	//   ....[3]....
        /*06b4*/ 	.word	0x000089d0


	//   ....[4]....
        /*06b8*/ 	.word	0x000089f0


	//   ....[5]....
        /*06bc*/ 	.word	0x00009460


	//   ....[6]....
        /*06c0*/ 	.word	0x00009480


	//   ....[7]....
        /*06c4*/ 	.word	0x000094a0


	//   ....[8]....
        /*06c8*/ 	.word	0x000094c0


	//   ....[9]....
        /*06cc*/ 	.word	0x000094e0


	//   ....[10]....
        /*06d0*/ 	.word	0x0000bc70


	//   ....[11]....
        /*06d4*/ 	.word	0x0000bd10


	//   ....[12]....
        /*06d8*/ 	.word	0x0000bd80


	//   ....[13]....
        /*06dc*/ 	.word	0x0000bdf0


	//   ....[14]....
        /*06e0*/ 	.word	0x0000be60


	//   ....[15]....
        /*06e4*/ 	.word	0x0000c940


	//   ....[16]....
        /*06e8*/ 	.word	0x0000c9b0


	//   ....[17]....
        /*06ec*/ 	.word	0x0000ca20


	//   ....[18]....
        /*06f0*/ 	.word	0x0000ca90


	//   ....[19]....
        /*06f4*/ 	.word	0x0000cb00


	//----- nvinfo : EIATTR_VRC_CTA_INIT_COUNT
	.align		4
.L_1090:
        /*06f8*/ 	.byte	0x02, 0x4a
	.zero		1
	.zero		1


	//----- nvinfo : EIATTR_EXIT_INSTR_OFFSETS
	.align		4
        /*06fc*/ 	.byte	0x04, 0x1c
        /*06fe*/ 	.short	(.L_1092 - .L_1091)


	//   ....[0]....
.L_1091:
        /*0700*/ 	.word	0x00001050


	//   ....[1]....
        /*0704*/ 	.word	0x0000bc00


	//----- nvinfo : EIATTR_MAX_THREADS
	.align		4
.L_1092:
        /*0708*/ 	.byte	0x04, 0x05
        /*070a*/ 	.short	(.L_1094 - .L_1093)
.L_1093:
        /*070c*/ 	.word	0x00000080
        /*0710*/ 	.word	0x00000001
        /*0714*/ 	.word	0x00000001


	//----- nvinfo : EIATTR_CRS_STACK_SIZE
	.align		4
.L_1094:
        /*0718*/ 	.byte	0x04, 0x1e
        /*071a*/ 	.short	(.L_1096 - .L_1095)
.L_1095:
        /*071c*/ 	.word	0x00000000


	//----- nvinfo : EIATTR_CBANK_PARAM_SIZE
	.align		4
.L_1096:
        /*0720*/ 	.byte	0x03, 0x19
        /*0722*/ 	.short	0x00e8


	//----- nvinfo : EIATTR_PARAM_CBANK
	.align		4
        /*0724*/ 	.byte	0x04, 0x0a
        /*0726*/ 	.short	(.L_1098 - .L_1097)
	.align		4
.L_1097:
        /*0728*/ 	.word	index@(.nv.constant0._ZN10layer_norm13ln_fwd_kernelINS_13Kernel_traitsI13__nv_bfloat16S2_S2_S2_fjLj2560ELj1ELj4ELj1ELj16ENS_18Kernel_traits_baseILj2560ES2_S2_S2_S2_fjLj128EEEEELb0ELb1ELb1ELb0EEEvNS_9FwdParamsE)
        /*072c*/ 	.short	0x0380
        /*072e*/ 	.short	0x00e8


	//----- nvinfo : EIATTR_SW_WAR
	.align		4
.L_1098:
        /*0730*/ 	.byte	0x04, 0x36
        /*0732*/ 	.short	(.L_1100 - .L_1099)
.L_1099:
        /*0734*/ 	.word	0x00000008
.L_1100:


//--------------------- .nv.info._ZN10layer_norm13ln_fwd_kernelINS_13Kernel_traitsI13__nv_bfloat16S2_S2_S2_fjLj2560ELj1ELj4ELj1ELj16ENS_18Kernel_traits_baseILj2560ES2_S2_S2_S2_fjLj128EEEEELb0ELb1ELb1ELb1EEEvNS_9FwdParamsE --------------------------
	.section	.nv.info._ZN10layer_norm13ln_fwd_kernelINS_13Kernel_traitsI13__nv_bfloat16S2_S2_S2_fjLj2560ELj1ELj4ELj1ELj16ENS_18Kernel_traits_baseILj2560ES2_S2_S2_S2_fjLj128EEEEELb0ELb1ELb1ELb1EEEvNS_9FwdParamsE,"",@"SHT_CUDA_INFO"
	.sectionflags	@""
	.align	4


	//----- nvinfo : EIATTR_CUDA_API_VERSION
	.align		4
        /*0000*/ 	.byte	0x04, 0x37
        /*0002*/ 	.short	(.L_1102 - .L_1101)
.L_1101:
        /*0004*/ 	.word	0x00000082


	//----- nvinfo : EIATTR_KPARAM_INFO
	.align		4
.L_1102:
        /*0008*/ 	.byte	0x04, 0x17
        /*000a*/ 	.short	(.L_1104 - .L_1103)
.L_1103:
        /*000c*/ 	.word	0x00000000
        /*0010*/ 	.short	0x0000
        /*0012*/ 	.short	0x0000
        /*0014*/ 	.byte	0x00, 0xf0, 0xa1, 0x03


	//----- nvinfo : EIATTR_SPARSE_MMA_MASK
	.align		4
.L_1104:
        /*0018*/ 	.byte	0x03, 0x50
        /*001a*/ 	.short	0x0000


	//----- nvinfo : EIATTR_MAXREG_COUNT
	.align		4
        /*001c*/ 	.byte	0x03, 0x1b
        /*001e*/ 	.short	0x00ff


	//----- nvinfo : EIATTR_ANNOTATIONS
	.align		4
        /*0020*/ 	.byte	0x04, 0x55
        /*0022*/ 	.short	(.L_1106 - .L_1105)


	//   ....[0]....
.L_1105:
        /* <DEDUP_REMOVED lines=91> */


	//----- nvinfo : EIATTR_MERCURY_ISA_VERSION
	.align		4
.L_1106:
        /*05c4*/ 	.byte	0x03, 0x5f
        /*05c6*/ 	.short	0x0101


	//----- nvinfo : EIATTR_COOP_GROUP_MASK_REGIDS
	.align		4
        /*05c8*/ 	.byte	0x04, 0x29
        /*05ca*/ 	.short	(.L_1108 - .L_1107)


	//   ....[0]....
.L_1107:
        /*05cc*/ 	.word	0xffffffff


	//   ....[1]....
        /*05d0*/ 	.word	0xffffffff


	//   ....[2]....
        /*05d4*/ 	.word	0xffffffff


	//   ....[3]....
        /*05d8*/ 	.word	0xffffffff


	//   ....[4]....
        /*05dc*/ 	.word	0xffffffff


	//   ....[5]....
        /*05e0*/ 	.word	0xffffffff


	//   ....[6]....
        /*05e4*/ 	.word	0xffffffff


	//   ....[7]....
        /*05e8*/ 	.word	0xffffffff


	//   ....[8]....
        /*05ec*/ 	.word	0xffffffff


	//   ....[9]....
        /*05f0*/ 	.word	0xffffffff


	//   ....[10]....
        /*05f4*/ 	.word	0x050000a0


	//   ....[11]....
        /*05f8*/ 	.word	0x050000a0


	//   ....[12]....
        /*05fc*/ 	.word	0x050000a0


	//   ....[13]....
        /*0600*/ 	.word	0x050000a0


	//   ....[14]....
        /*0604*/ 	.word	0x050000a0


	//   ....[15]....
        /*0608*/ 	.word	0x050000a0


	//   ....[16]....
        /*060c*/ 	.word	0x050000a0


	//   ....[17]....
        /*0610*/ 	.word	0x050000a0


	//   ....[18]....
        /*0614*/ 	.word	0x050000a0


	//   ....[19]....
        /*0618*/ 	.word	0x050000a0


	//----- nvinfo : EIATTR_COOP_GROUP_INSTR_OFFSETS
	.align		4
.L_1108:
        /*061c*/ 	.byte	0x04, 0x28
        /*061e*/ 	.short	(.L_1110 - .L_1109)


	//   ....[0]....
.L_1109:
        /*0620*/ 	.word	0x00007840


	//   ....[1]....
        /*0624*/ 	.word	0x00007870


	//   ....[2]....
        /*0628*/ 	.word	0x00007890


	//   ....[3]....
        /*062c*/ 	.word	0x000078b0


	//   ....[4]....
        /*0630*/ 	.word	0x000078d0


	//   ....[5]....
        /*0634*/ 	.word	0x00008300


	//   ....[6]....
        /*0638*/ 	.word	0x00008320


	//   ....[7]....
        /*063c*/ 	.word	0x00008340


	//   ....[8]....
        /*0640*/ 	.word	0x00008360


	//   ....[9]....
        /*0644*/ 	.word	0x00008380


	//   ....[10]....
        /*0648*/ 	.word	0x0000a840


	//   ....[11]....
        /*064c*/ 	.word	0x0000a8e0


	//   ....[12]....
        /*0650*/ 	.word	0x0000a950


	//   ....[13]....
        /*0654*/ 	.word	0x0000a9c0


	//   ....[14]....
        /*0658*/ 	.word	0x0000aa30


	//   ....[15]....
        /*065c*/ 	.word	0x0000b4c0


	//   ....[16]....
        /*0660*/ 	.word	0x0000b530


	//   ....[17]....
        /*0664*/ 	.word	0x0000b5a0


	//   ....[18]....
        /*0668*/ 	.word	0x0000b610


	//   ....[19]....
        /*066c*/ 	.word	0x0000b680


	//----- nvinfo : EIATTR_VRC_CTA_INIT_COUNT
	.align		4
.L_1110:
        /*0670*/ 	.byte	0x02, 0x4a
	.zero		1
	.zero		1


	//----- nvinfo : EIATTR_EXIT_INSTR_OFFSETS
	.align		4
        /*0674*/ 	.byte	0x04, 0x1c
        /*0676*/ 	.short	(.L_1112 - .L_1111)


	//   ....[0]....
.L_1111:
        /*0678*/ 	.word	0x00000600


	//   ....[1]....
        /*067c*/ 	.word	0x0000a7d0


	//----- nvinfo : EIATTR_MAX_THREADS
	.align		4
.L_1112:
        /*0680*/ 	.byte	0x04, 0x05
        /*0682*/ 	.short	(.L_1114 - .L_1113)
.L_1113:
        /*0684*/ 	.word	0x00000080
        /*0688*/ 	.word	0x00000001
        /*068c*/ 	.word	0x00000001


	//----- nvinfo : EIATTR_CRS_STACK_SIZE
	.align		4
.L_1114:
        /*0690*/ 	.byte	0x04, 0x1e
        /*0692*/ 	.short	(.L_1116 - .L_1115)
.L_1115:
        /*0694*/ 	.word	0x00000000


	//----- nvinfo : EIATTR_CBANK_PARAM_SIZE
	.align		4
.L_1116:
        /*0698*/ 	.byte	0x03, 0x19
        /*069a*/ 	.short	0x00e8


	//----- nvinfo : EIATTR_PARAM_CBANK
	.align		4
        /*069c*/ 	.byte	0x04, 0x0a
        /*069e*/ 	.short	(.L_1118 - .L_1117)
	.align		4
.L_1117:
        /*06a0*/ 	.word	index@(.nv.constant0._ZN10layer_norm13ln_fwd_kernelINS_13Kernel_traitsI13__nv_bfloat16S2_S2_S2_fjLj2560ELj1ELj4ELj1ELj16ENS_18Kernel_traits_baseILj2560ES2_S2_S2_S2_fjLj128EEEEELb0ELb1ELb1ELb1EEEvNS_9FwdParamsE)
        /*06a4*/ 	.short	0x0380
        /*06a6*/ 	.short	0x00e8


	//----- nvinfo : EIATTR_SW_WAR
	.align		4
.L_1118:
        /*06a8*/ 	.byte	0x04, 0x36
        /*06aa*/ 	.short	(.L_1120 - .L_1119)
.L_1119:
        /*06ac*/ 	.word	0x00000008
.L_1120:


//--------------------- .nv.info._ZN10layer_norm13ln_fwd_kernelINS_13Kernel_traitsI13__nv_bfloat16S2_S2_S2_fjLj2560ELj1ELj4ELj1ELj16ENS_18Kernel_traits_baseILj2560ES2_S2_S2_S2_fjLj128EEEEELb1ELb0ELb0ELb0EEEvNS_9FwdParamsE --------------------------
	.section	.nv.info._ZN10layer_norm13ln_fwd_kernelINS_13Kernel_traitsI13__nv_bfloat16S2_S2_S2_fjLj2560ELj1ELj4ELj1ELj16ENS_18Kernel_traits_baseILj2560ES2_S2_S2_S2_fjLj128EEEEELb1ELb0ELb0ELb0EEEvNS_9FwdParamsE,"",@"SHT_CUDA_INFO"
	.sectionflags	@""
	.align	4


	//----- nvinfo : EIATTR_CUDA_API_VERSION
	.align		4
        /*0000*/ 	.byte	0x04, 0x37
        /*0002*/ 	.short	(.L_1122 - .L_1121)
.L_1121:
        /*0004*/ 	.word	0x00000082


	//----- nvinfo : EIATTR_KPARAM_INFO
	.align		4
.L_1122:
        /*0008*/ 	.byte	0x04, 0x17
        /*000a*/ 	.short	(.L_1124 - .L_1123)
.L_1123:
        /*000c*/ 	.word	0x00000000
        /*0010*/ 	.short	0x0000
        /*0012*/ 	.short	0x0000
        /*0014*/ 	.byte	0x00, 0xf0, 0xa1, 0x03


	//----- nvinfo : EIATTR_SPARSE_MMA_MASK
	.align		4
.L_1124:
        /*0018*/ 	.byte	0x03, 0x50
        /*001a*/ 	.short	0x0000


	//----- nvinfo : EIATTR_MAXREG_COUNT
	.align		4
        /*001c*/ 	.byte	0x03, 0x1b
        /*001e*/ 	.short	0x00ff


	//----- nvinfo : EIATTR_ANNOTATIONS
	.align		4
        /*0020*/ 	.byte	0x04, 0x55
        /*0022*/ 	.short	(.L_1126 - .L_1125)


	//   ....[0]....
.L_1125:
        /* <DEDUP_REMOVED lines=18> */


	//----- nvinfo : EIATTR_MERCURY_ISA_VERSION
	.align		4
.L_1126:
        /*0134*/ 	.byte	0x03, 0x5f
        /*0136*/ 	.short	0x0101


	//----- nvinfo : EIATTR_COOP_GROUP_MASK_REGIDS
	.align		4
        /*0138*/ 	.byte	0x04, 0x29
        /*013a*/ 	.short	(.L_1128 - .L_1127)


	//   ....[0]....
.L_1127:
        /*013c*/ 	.word	0xffffffff


	//   ....[1]....
        /*0140*/ 	.word	0xffffffff


	//   ....[2]....
        /*0144*/ 	.word	0xffffffff


	//   ....[3]....
        /*0148*/ 	.word	0xffffffff


	//   ....[4]....
        /*014c*/ 	.word	0xffffffff


	//   ....[5]....
        /*0150*/ 	.word	0xffffffff


	//   ....[6]....
        /*0154*/ 	.word	0xffffffff


	//   ....[7]....
        /*0158*/ 	.word	0xffffffff


	//   ....[8]....
        /*015c*/ 	.word	0xffffffff


	//   ....[9]....
        /*0160*/ 	.word	0xffffffff


	//   ....[10]....
        /*0164*/ 	.word	0x05000045


	//   ....[11]....
        /*0168*/ 	.word	0x05000045


	//   ....[12]....
        /*016c*/ 	.word	0x05000045


	//   ....[13]....
        /*0170*/ 	.word	0x05000045


	//   ....[14]....
        /*0174*/ 	.word	0x05000045


	//   ....[15]....
        /*0178*/ 	.word	0x05000045


	//   ....[16]....
        /*017c*/ 	.word	0x05000045


	//   ....[17]....
        /*0180*/ 	.word	0x05000045


	//   ....[18]....
        /*0184*/ 	.word	0x05000045


	//   ....[19]....
        /*0188*/ 	.word	0x05000045


	//----- nvinfo : EIATTR_COOP_GROUP_INSTR_OFFSETS
	.align		4
.L_1128:
        /*018c*/ 	.byte	0x04, 0x28
        /*018e*/ 	.short	(.L_1130 - .L_1129)


	//   ....[0]....
.L_1129:
        /*0190*/ 	.word	0x00042910


	//   ....[1]....
        /*0194*/ 	.word	0x00042940


	//   ....[2]....
        /*0198*/ 	.word	0x00042960


	//   ....[3]....
        /*019c*/ 	.word	0x00042980


	//   ....[4]....
        /*01a0*/ 	.word	0x000429a0


	//   ....[5]....
        /*01a4*/ 	.word	0x00043420


	//   ....[6]....
        /*01a8*/ 	.word	0x00043440


	//   ....[7]....
        /*01ac*/ 	.word	0x00043460


	//   ....[8]....
        /*01b0*/ 	.word	0x00043480


	//   ....[9]....
        /*01b4*/ 	.word	0x000434a0


	//   ....[10]....
        /*01b8*/ 	.word	0x000457d0


	//   ....[11]....
        /*01bc*/ 	.word	0x00045860


	//   ....[12]....
        /*01c0*/ 	.word	0x000458d0


	//   ....[13]....
        /*01c4*/ 	.word	0x00045940


	//   ....[14]....
        /*01c8*/ 	.word	0x000459b0


	//   ....[15]....
        /*01cc*/ 	.word	0x000464a0


	//   ....[16]....
        /*01d0*/ 	.word	0x00046510


	//   ....[17]....
        /*01d4*/ 	.word	0x00046580


	//   ....[18]....
        /*01d8*/ 	.word	0x000465f0


	//   ....[19]....
        /*01dc*/ 	.word	0x00046660


	//----- nvinfo : EIATTR_VRC_CTA_INIT_COUNT
	.align		4
.L_1130:
        /*01e0*/ 	.byte	0x02, 0x4a
	.zero		1
	.zero		1


	//----- nvinfo : EIATTR_EXIT_INSTR_OFFSETS
	.align		4
        /*01e4*/ 	.byte	0x04, 0x1c
        /*01e6*/ 	.short	(.L_1132 - .L_1131)


	//   ....[0]....
.L_1131:
        /*01e8*/ 	.word	0x00000ed0


	//   ....[1]....
        /*01ec*/ 	.word	0x00045760


	//----- nvinfo : EIATTR_INDIRECT_BRANCH_TARGETS
	.align		4
.L_1132:
        /*01f0*/ 	.byte	0x04, 0x34
        /*01f2*/ 	.short	(.L_1134 - .L_1133)


	//   ....[0]....
.L_1133:
        /*01f4*/ 	.word	.L_x_88256@srel
        /*01f8*/ 	.short	0x0
        /*01fa*/ 	.short	0x0
        /*01fc*/ 	.word	0x3
        /*0200*/ 	.word	.L_x_88257@srel
        /*0204*/ 	.word	.L_x_88258@srel
        /*0208*/ 	.word	.L_x_88259@srel


	//----- nvinfo : EIATTR_MAX_THREADS
	.align		4
.L_1134:
        /*020c*/ 	.byte	0x04, 0x05
        /*020e*/ 	.short	(.L_1136 - .L_1135)
.L_1135:
        /*0210*/ 	.word	0x00000080
        /*0214*/ 	.word	0x00000001
        /*0218*/ 	.word	0x00000001


	//----- nvinfo : EIATTR_CRS_STACK_SIZE
	.align		4
.L_1136:
        /*021c*/ 	.byte	0x04, 0x1e
        /*021e*/ 	.short	(.L_1138 - .L_1137)
.L_1137:
        /*0220*/ 	.word	0x00000000


	//----- nvinfo : EIATTR_CBANK_PARAM_SIZE
	.align		4
.L_1138:
        /*0224*/ 	.byte	0x03, 0x19
        /*0226*/ 	.short	0x00e8


	//----- nvinfo : EIATTR_PARAM_CBANK
	.align		4
        /*0228*/ 	.byte	0x04, 0x0a
        /*022a*/ 	.short	(.L_1140 - .L_1139)
	.align		4
.L_1139:
        /*022c*/ 	.word	index@(.nv.constant0._ZN10layer_norm13ln_fwd_kernelINS_13Kernel_traitsI13__nv_bfloat16S2_S2_S2_fjLj2560ELj1ELj4ELj1ELj16ENS_18Kernel_traits_baseILj2560ES2_S2_S2_S2_fjLj128EEEEELb1ELb0ELb0ELb0EEEvNS_9FwdParamsE)
        /*0230*/ 	.short	0x0380
        /*0232*/ 	.short	0x00e8


	//----- nvinfo : EIATTR_SW_WAR
	.align		4
.L_1140:
        /*0234*/ 	.byte	0x04, 0x36
        /*0236*/ 	.short	(.L_1142 - .L_1141)
.L_1141:
        /*0238*/ 	.word	0x00000008
.L_1142:


//--------------------- .nv.info._ZN10layer_norm13ln_fwd_kernelINS_13Kernel_traitsI13__nv_bfloat16S2_S2_S2_fjLj2560ELj1ELj4ELj1ELj16ENS_18Kernel_traits_baseILj2560ES2_S2_S2_S2_fjLj128EEEEELb1ELb0ELb0ELb1EEEvNS_9FwdParamsE --------------------------
	.section	.nv.info._ZN10layer_norm13ln_fwd_kernelINS_13Kernel_traitsI13__nv_bfloat16S2_S2_S2_fjLj2560ELj1ELj4ELj1ELj16ENS_18Kernel_traits_baseILj2560ES2_S2_S2_S2_fjLj128EEEEELb1ELb0ELb0ELb1EEEvNS_9FwdParamsE,"",@"SHT_CUDA_INFO"
	.sectionflags	@""
	.align	4


	//----- nvinfo : EIATTR_CUDA_API_VERSION
	.align		4
        /*0000*/ 	.byte	0x04, 0x37
        /*0002*/ 	.short	(.L_1144 - .L_1143)
.L_1143:
        /*0004*/ 	.word	0x00000082


	//----- nvinfo : EIATTR_KPARAM_INFO
	.align		4
.L_1144:
        /*0008*/ 	.byte	0x04, 0x17
        /*000a*/ 	.short	(.L_1146 - .L_1145)
.L_1145:
        /*000c*/ 	.word	0x00000000
        /*0010*/ 	.short	0x0000
        /*0012*/ 	.short	0x0000
        /*0014*/ 	.byte	0x00, 0xf0, 0xa1, 0x03


	//----- nvinfo : EIATTR_SPARSE_MMA_MASK
	.align		4
.L_1146:
        /*0018*/ 	.byte	0x03, 0x50
        /*001a*/ 	.short	0x0000


	//----- nvinfo : EIATTR_MAXREG_COUNT
	.align		4
        /*001c*/ 	.byte	0x03, 0x1b
        /*001e*/ 	.short	0x00ff


	//----- nvinfo : EIATTR_ANNOTATIONS
	.align		4
        /*0020*/ 	.byte	0x04, 0x55
        /*0022*/ 	.short	(.L_1148 - .L_1147)


	//   ....[0]....
.L_1147:
        /* <DEDUP_REMOVED lines=12> */


	//----- nvinfo : EIATTR_MERCURY_ISA_VERSION
	.align		4
.L_1148:
        /*00d4*/ 	.byte	0x03, 0x5f
        /*00d6*/ 	.short	0x0101


	//----- nvinfo : EIATTR_COOP_GROUP_MASK_REGIDS
	.align		4
        /*00d8*/ 	.byte	0x04, 0x29
        /*00da*/ 	.short	(.L_1150 - .L_1149)


	//   ....[0]....
.L_1149:
        /*00dc*/ 	.word	0xffffffff


	//   ....[1]....
        /*00e0*/ 	.word	0xffffffff


	//   ....[2]....
        /*00e4*/ 	.word	0xffffffff


	//   ....[3]....
        /*00e8*/ 	.word	0xffffffff


	//   ....[4]....
        /*00ec*/ 	.word	0xffffffff


	//   ....[5]....
        /*00f0*/ 	.word	0xffffffff


	//   ....[6]....
        /*00f4*/ 	.word	0xffffffff


	//   ....[7]....
        /*00f8*/ 	.word	0xffffffff


	//   ....[8]....
        /*00fc*/ 	.word	0xffffffff


	//   ....[9]....
        /*0100*/ 	.word	0xffffffff


	//   ....[10]....
        /*0104*/ 	.word	0x05000025


	//   ....[11]....
        /*0108*/ 	.word	0x05000025


	//   ....[12]....
        /*010c*/ 	.word	0x05000025


	//   ....[13]....
        /*0110*/ 	.word	0x05000025


	//   ....[14]....
        /*0114*/ 	.word	0x05000025


	//   ....[15]....
        /*0118*/ 	.word	0x05000025


	//   ....[16]....
        /*011c*/ 	.word	0x05000025


	//   ....[17]....
        /*0120*/ 	.word	0x05000025


	//   ....[18]....
        /*0124*/ 	.word	0x05000025


	//   ....[19]....
        /*0128*/ 	.word	0x05000025


	//----- nvinfo : EIATTR_COOP_GROUP_INSTR_OFFSETS
	.align		4
.L_1150:
        /*012c*/ 	.byte	0x04, 0x28
        /*012e*/ 	.short	(.L_1152 - .L_1151)


	//   ....[0]....
.L_1151:
        /*0130*/ 	.word	0x00035bf0


	//   ....[1]....
        /*0134*/ 	.word	0x00035c10


	//   ....[2]....
        /*0138*/ 	.word	0x00035c30


	//   ....[3]....
        /*013c*/ 	.word	0x00035c60


	//   ....[4]....
        /*0140*/ 	.word	0x00035c80


	//   ....[5]....
        /*0144*/ 	.word	0x000366b0


	//   ....[6]....
        /*0148*/ 	.word	0x000366d0


	//   ....[7]....
        /*014c*/ 	.word	0x000366f0


	//   ....[8]....
        /*0150*/ 	.word	0x00036710


	//   ....[9]....
        /*0154*/ 	.word	0x00036730


	//   ....[10]....
        /*0158*/ 	.word	0x00038830


	//   ....[11]....
        /*015c*/ 	.word	0x000388d0


	//   ....[12]....
        /*0160*/ 	.word	0x00038940


	//   ....[13]....
        /*0164*/ 	.word	0x000389c0


	//   ....[14]....
        /*0168*/ 	.word	0x00038a30


	//   ....[15]....
        /*016c*/ 	.word	0x000394a0


	//   ....[16]....
        /*0170*/ 	.word	0x00039510


	//   ....[17]....
        /*0174*/ 	.word	0x00039580


	//   ....[18]....
        /*0178*/ 	.word	0x000395f0


	//   ....[19]....
        /*017c*/ 	.word	0x00039660


	//----- nvinfo : EIATTR_VRC_CTA_INIT_COUNT
	.align		4
.L_1152:
        /*0180*/ 	.byte	0x02, 0x4a
	.zero		1
	.zero		1


	//----- nvinfo : EIATTR_EXIT_INSTR_OFFSETS
	.align		4
        /*0184*/ 	.byte	0x04, 0x1c
        /*0186*/ 	.short	(.L_1154 - .L_1153)


	//   ....[0]....
.L_1153:
        /*0188*/ 	.word	0x000006e0


	//   ....[1]....
        /*018c*/ 	.word	0x000387c0


	//----- nvinfo : EIATTR_INDIRECT_BRANCH_TARGETS
	.align		4
.L_1154:
        /*0190*/ 	.byte	0x04, 0x34
        /*0192*/ 	.short	(.L_1156 - .L_1155)


	//   ....[0]....
.L_1155:
        /*0194*/ 	.word	.L_x_88260@srel
        /*0198*/ 	.short	0x0
        /*019a*/ 	.short	0x0
        /*019c*/ 	.word	0x3
        /*01a0*/ 	.word	.L_x_88261@srel
        /*01a4*/ 	.word	.L_x_88262@srel
        /*01a8*/ 	.word	.L_x_88263@srel


	//----- nvinfo : EIATTR_MAX_THREADS
	.align		4
.L_1156:
        /*01ac*/ 	.byte	0x04, 0x05
        /*01ae*/ 	.short	(.L_1158 - .L_1157)
.L_1157:
        /*01b0*/ 	.word	0x00000080
        /*01b4*/ 	.word	0x00000001
        /*01b8*/ 	.word	0x00000001


	//----- nvinfo : EIATTR_CRS_STACK_SIZE
	.align		4
.L_1158:
        /*01bc*/ 	.byte	0x04, 0x1e
        /*01be*/ 	.short	(.L_1160 - .L_1159)
.L_1159:
        /*01c0*/ 	.word	0x00000000


	//----- nvinfo : EIATTR_CBANK_PARAM_SIZE
	.align		4
.L_1160:
        /*01c4*/ 	.byte	0x03, 0x19
        /*01c6*/ 	.short	0x00e8


	//----- nvinfo : EIATTR_PARAM_CBANK
	.align		4
        /*01c8*/ 	.byte	0x04, 0x0a
        /*01ca*/ 	.short	(.L_1162 - .L_1161)
	.align		4
.L_1161:
        /*01cc*/ 	.word	index@(.nv.constant0._ZN10layer_norm13ln_fwd_kernelINS_13Kernel_traitsI13__nv_bfloat16S2_S2_S2_fjLj2560ELj1ELj4ELj1ELj16ENS_18Kernel_traits_baseILj2560ES2_S2_S2_S2_fjLj128EEEEELb1ELb0ELb0ELb1EEEvNS_9FwdParamsE)
        /*01d0*/ 	.short	0x0380
        /*01d2*/ 	.short	0x00e8


	//----- nvinfo : EIATTR_SW_WAR
	.align		4
.L_1162:
        /*01d4*/ 	.byte	0x04, 0x36
        /*01d6*/ 	.short	(.L_1164 - .L_1163)
.L_1163:
        /*01d8*/ 	.word	0x00000008
.L_1164:


//--------------------- .nv.info._ZN10layer_norm13ln_fwd_kernelINS_13Kernel_traitsI13__nv_bfloat16S2_S2_S2_fjLj2560ELj1ELj4ELj1ELj16ENS_18Kernel_traits_baseILj2560ES2_S2_S2_S2_fjLj128EEEEELb1ELb0ELb1ELb0EEEvNS_9FwdParamsE --------------------------
	.section	.nv.info._ZN10layer_norm13ln_fwd_kernelINS_13Kernel_traitsI13__nv_bfloat16S2_S2_S2_fjLj2560ELj1ELj4ELj1ELj16ENS_18Kernel_traits_baseILj2560ES2_S2_S2_S2_fjLj128EEEEELb1ELb0ELb1ELb0EEEvNS_9FwdParamsE,"",@"SHT_CUDA_INFO"
	.sectionflags	@""
	.align	4


	//----- nvinfo : EIATTR_CUDA_API_VERSION
	.align		4
        /*0000*/ 	.byte	0x04, 0x37
        /*0002*/ 	.short	(.L_1166 - .L_1165)
.L_1165:
        /*0004*/ 	.word	0x00000082


	//----- nvinfo : EIATTR_KPARAM_INFO
	.align		4
.L_1166:
        /*0008*/ 	.byte	0x04, 0x17
        /*000a*/ 	.short	(.L_1168 - .L_1167)
.L_1167:
        /*000c*/ 	.word	0x00000000
        /*0010*/ 	.short	0x0000
        /*0012*/ 	.short	0x0000
        /*0014*/ 	.byte	0x00, 0xf0, 0xa1, 0x03


	//----- nvinfo : EIATTR_SPARSE_MMA_MASK
	.align		4
.L_1168:
        /*0018*/ 	.byte	0x03, 0x50
        /*001a*/ 	.short	0x0000


	//----- nvinfo : EIATTR_MAXREG_COUNT
	.align		4
        /*001c*/ 	.byte	0x03, 0x1b
        /*001e*/ 	.short	0x00ff


	//----- nvinfo : EIATTR_ANNOTATIONS
	.align		4
        /*0020*/ 	.byte	0x04, 0x55
        /*0022*/ 	.short	(.L_1170 - .L_1169)


	//   ....[0]....
.L_1169:
        /* <DEDUP_REMOVED lines=31> */


	//----- nvinfo : EIATTR_MERCURY_ISA_VERSION
	.align		4
.L_1170:
        /*0204*/ 	.byte	0x03, 0x5f
        /*0206*/ 	.short	0x0101


	//----- nvinfo : EIATTR_COOP_GROUP_MASK_REGIDS
	.align		4
        /*0208*/ 	.byte	0x04, 0x29
        /*020a*/ 	.short	(.L_1172 - .L_1171)


	//   ....[0]....
.L_1171:
        /*020c*/ 	.word	0xffffffff


	//   ....[1]....
        /*0210*/ 	.word	0xffffffff


	//   ....[2]....
        /*0214*/ 	.word	0xffffffff


	//   ....[3]....
        /*0218*/ 	.word	0xffffffff


	//   ....[4]....
        /*021c*/ 	.word	0xffffffff


	//   ....[5]....
        /*0220*/ 	.word	0xffffffff


	//   ....[6]....
        /*0224*/ 	.word	0xffffffff


	//   ....[7]....
        /*0228*/ 	.word	0xffffffff


	//   ....[8]....
        /*022c*/ 	.word	0xffffffff


	//   ....[9]....
        /*0230*/ 	.word	0xffffffff


	//   ....[10]....
        /*0234*/ 	.word	0x05000059


	//   ....[11]....
        /*0238*/ 	.word	0x05000059


	//   ....[12]....
        /*023c*/ 	.word	0x05000059


	//   ....[13]....
        /*0240*/ 	.word	0x05000059


	//   ....[14]....
        /*0244*/ 	.word	0x05000059


	//   ....[15]....
        /*0248*/ 	.word	0x05000059


	//   ....[16]....
        /*024c*/ 	.word	0x05000059


	//   ....[17]....
        /*0250*/ 	.word	0x05000059


	//   ....[18]....
        /*0254*/ 	.word	0x05000059


	//   ....[19]....
        /*0258*/ 	.word	0x05000059


	//----- nvinfo : EIATTR_COOP_GROUP_INSTR_OFFSETS
	.align		4
.L_1172:
        /*025c*/ 	.byte	0x04, 0x28
        /*025e*/ 	.short	(.L_1174 - .L_1173)


	//   ....[0]....
.L_1173:
        /*0260*/ 	.word	0x00047ed0


	//   ....[1]....
        /*0264*/ 	.word	0x00047f00


	//   ....[2]....
        /*0268*/ 	.word	0x00047f20


	//   ....[3]....
        /*026c*/ 	.word	0x00047f40


	//   ....[4]....
        /*0270*/ 	.word	0x00047f60


	//   ....[5]....
        /*0274*/ 	.word	0x000489e0


	//   ....[6]....
        /*0278*/ 	.word	0x00048a00


	//   ....[7]....
        /*027c*/ 	.word	0x00048a20


	//   ....[8]....
        /*0280*/ 	.word	0x00048a40


	//   ....[9]....
        /*0284*/ 	.word	0x00048a60


	//   ....[10]....
        /*0288*/ 	.word	0x0004aee0


	//   ....[11]....
        /*028c*/ 	.word	0x0004af70


	//   ....[12]....
        /*0290*/ 	.word	0x0004afe0


	//   ....[13]....
        /*0294*/ 	.word	0x0004b050


	//   ....[14]....
        /*0298*/ 	.word	0x0004b0c0


	//   ....[15]....
        /*029c*/ 	.word	0x0004bbb0


	//   ....[16]....
        /*02a0*/ 	.word	0x0004bc20


	//   ....[17]....
        /*02a4*/ 	.word	0x0004bc90


	//   ....[18]....
        /*02a8*/ 	.word	0x0004bd00


	//   ....[19]....
        /*02ac*/ 	.word	0x0004bd70


	//----- nvinfo : EIATTR_VRC_CTA_INIT_COUNT
	.align		4
.L_1174:
        /*02b0*/ 	.byte	0x02, 0x4a
	.zero		1
	.zero		1


	//----- nvinfo : EIATTR_EXIT_INSTR_OFFSETS
	.align		4
        /*02b4*/ 	.byte	0x04, 0x1c
        /*02b6*/ 	.short	(.L_1176 - .L_1175)


	//   ....[0]....
.L_1175:
        /*02b8*/ 	.word	0x00000ec0


	//   ....[1]....
        /*02bc*/ 	.word	0x0004ae70


	//----- nvinfo : EIATTR_MAX_THREADS
	.align		4
.L_1176:
        /*02c0*/ 	.byte	0x04, 0x05
        /*02c2*/ 	.short	(.L_1178 - .L_1177)
.L_1177:
        /*02c4*/ 	.word	0x00000080
        /*02c8*/ 	.word	0x00000001
        /*02cc*/ 	.word	0x00000001


	//----- nvinfo : EIATTR_CRS_STACK_SIZE
	.align		4
.L_1178:
        /*02d0*/ 	.byte	0x04, 0x1e
        /*02d2*/ 	.short	(.L_1180 - .L_1179)
.L_1179:
        /*02d4*/ 	.word	0x00000000


	//----- nvinfo : EIATTR_CBANK_PARAM_SIZE
	.align		4
.L_1180:
        /*02d8*/ 	.byte	0x03, 0x19
        /*02da*/ 	.short	0x00e8


	//----- nvinfo : EIATTR_PARAM_CBANK
	.align		4
        /*02dc*/ 	.byte	0x04, 0x0a
        /*02de*/ 	.short	(.L_1182 - .L_1181)
	.align		4
.L_1181:
        /*02e0*/ 	.word	index@(.nv.constant0._ZN10layer_norm13ln_fwd_kernelINS_13Kernel_traitsI13__nv_bfloat16S2_S2_S2_fjLj2560ELj1ELj4ELj1ELj16ENS_18Kernel_traits_baseILj2560ES2_S2_S2_S2_fjLj128EEEEELb1ELb0ELb1ELb0EEEvNS_9FwdParamsE)
        /*02e4*/ 	.short	0x0380
        /*02e6*/ 	.short	0x00e8


	//----- nvinfo : EIATTR_SW_WAR
	.align		4
.L_1182:
        /*02e8*/ 	.byte	0x04, 0x36
        /*02ea*/ 	.short	(.L_1184 - .L_1183)
.L_1183:
        /*02ec*/ 	.word	0x00000008
.L_1184:


//--------------------- .nv.info._ZN10layer_norm13ln_fwd_kernelINS_13Kernel_traitsI13__nv_bfloat16S2_S2_S2_fjLj2560ELj1ELj4ELj1ELj16ENS_18Kernel_traits_baseILj2560ES2_S2_S2_S2_fjLj128EEEEELb1ELb0ELb1ELb1EEEvNS_9FwdParamsE --------------------------
	.section	.nv.info._ZN10layer_norm13ln_fwd_kernelINS_13Kernel_traitsI13__nv_bfloat16S2_S2_S2_fjLj2560ELj1ELj4ELj1ELj16ENS_18Kernel_traits_baseILj2560ES2_S2_S2_S2_fjLj128EEEEELb1ELb0ELb1ELb1EEEvNS_9FwdParamsE,"",@"SHT_CUDA_INFO"
	.sectionflags	@""
	.align	4


	//----- nvinfo : EIATTR_CUDA_API_VERSION
	.align		4
        /*0000*/ 	.byte	0x04, 0x37
        /*0002*/ 	.short	(.L_1186 - .L_1185)
.L_1185:
        /*0004*/ 	.word	0x00000082


	//----- nvinfo : EIATTR_KPARAM_INFO
	.align		4
.L_1186:
        /*0008*/ 	.byte	0x04, 0x17
        /*000a*/ 	.short	(.L_1188 - .L_1187)
.L_1187:
        /*000c*/ 	.word	0x00000000
        /*0010*/ 	.short	0x0000
        /*0012*/ 	.short	0x0000
        /*0014*/ 	.byte	0x00, 0xf0, 0xa1, 0x03


	//----- nvinfo : EIATTR_SPARSE_MMA_MASK
	.align		4
.L_1188:
        /*0018*/ 	.byte	0x03, 0x50
        /*001a*/ 	.short	0x0000


	//----- nvinfo : EIATTR_MAXREG_COUNT
	.align		4
        /*001c*/ 	.byte	0x03, 0x1b
        /*001e*/ 	.short	0x00ff


	//----- nvinfo : EIATTR_MERCURY_ISA_VERSION
	.align		4
        /*0020*/ 	.byte	0x03, 0x5f
        /*0022*/ 	.short	0x0101


	//----- nvinfo : EIATTR_COOP_GROUP_MASK_REGIDS
	.align		4
        /*0024*/ 	.byte	0x04, 0x29
        /*0026*/ 	.short	(.L_1190 - .L_1189)


	//   ....[0]....
.L_1189:
        /*0028*/ 	.word	0xffffffff


	//   ....[1]....
        /*002c*/ 	.word	0xffffffff


	//   ....[2]....
        /*0030*/ 	.word	0xffffffff


	//   ....[3]....
        /*0034*/ 	.word	0xffffffff


	//   ....[4]....
        /*0038*/ 	.word	0xffffffff


	//   ....[5]....
        /*003c*/ 	.word	0xffffffff


	//   ....[6]....
        /*0040*/ 	.word	0xffffffff


	//   ....[7]....
        /*0044*/ 	.word	0xffffffff


	//   ....[8]....
        /*0048*/ 	.word	0xffffffff


	//   ....[9]....
        /*004c*/ 	.word	0xffffffff


	//   ....[10]....
        /*0050*/ 	.word	0x05000025


	//   ....[11]....
        /*0054*/ 	.word	0x05000025


	//   ....[12]....
        /*0058*/ 	.word	0x05000025


	//   ....[13]....
        /*005c*/ 	.word	0x05000025


	//   ....[14]....
        /*0060*/ 	.word	0x05000025


	//   ....[15]....
        /*0064*/ 	.word	0x05000025


	//   ....[16]....
        /*0068*/ 	.word	0x05000025


	//   ....[17]....
        /*006c*/ 	.word	0x05000025


	//   ....[18]....
        /*0070*/ 	.word	0x05000025


	//   ....[19]....
        /*0074*/ 	.word	0x05000025


	//----- nvinfo : EIATTR_COOP_GROUP_INSTR_OFFSETS
	.align		4
.L_1190:
        /*0078*/ 	.byte	0x04, 0x28
        /*007a*/ 	.short	(.L_1192 - .L_1191)


	//   ....[0]....
.L_1191:
        /*007c*/ 	.word	0x0003b320


	//   ....[1]....
        /*0080*/ 	.word	0x0003b350


	//   ....[2]....
        /*0084*/ 	.word	0x0003b370


	//   ....[3]....
        /*0088*/ 	.word	0x0003b390


	//   ....[4]....
        /*008c*/ 	.word	0x0003b3b0


	//   ....[5]....
        /*0090*/ 	.word	0x0003bde0


	//   ....[6]....
        /*0094*/ 	.word	0x0003be00


	//   ....[7]....
        /*0098*/ 	.word	0x0003be20


	//   ....[8]....
        /*009c*/ 	.word	0x0003be40


	//   ....[9]....
        /*00a0*/ 	.word	0x0003be60


	//   ....[10]....
        /*00a4*/ 	.word	0x0003e0f0


	//   ....[11]....
        /*00a8*/ 	.word	0x0003e1a0


	//   ....[12]....
        /*00ac*/ 	.word	0x0003e210


	//   ....[13]....
        /*00b0*/ 	.word	0x0003e280


	//   ....[14]....
        /*00b4*/ 	.word	0x0003e2f0


	//   ....[15]....
        /*00b8*/ 	.word	0x0003ed70


	//   ....[16]....
        /*00bc*/ 	.word	0x0003ede0


	//   ....[17]....
        /*00c0*/ 	.word	0x0003ee50


	//   ....[18]....
        /*00c4*/ 	.word	0x0003eec0


	//   ....[19]....
        /*00c8*/ 	.word	0x0003ef30


	//----- nvinfo : EIATTR_VRC_CTA_INIT_COUNT
	.align		4
.L_1192:
        /*00cc*/ 	.byte	0x02, 0x4a
	.zero		1
	.zero		1


	//----- nvinfo : EIATTR_EXIT_INSTR_OFFSETS
	.align		4
        /*00d0*/ 	.byte	0x04, 0x1c
        /*00d2*/ 	.short	(.L_1194 - .L_1193)


	//   ....[0]....
.L_1193:
        /*00d4*/ 	.word	0x000006b0


	//   ....[1]....
        /*00d8*/ 	.word	0x0003e090


	//----- nvinfo : EIATTR_MAX_THREADS
	.align		4
.L_1194:
        /*00dc*/ 	.byte	0x04, 0x05
        /*00de*/ 	.short	(.L_1196 - .L_1195)
.L_1195:
        /*00e0*/ 	.word	0x00000080
        /*00e4*/ 	.word	0x00000001
        /*00e8*/ 	.word	0x00000001


	//----- nvinfo : EIATTR_CRS_STACK_SIZE
	.align		4
.L_1196:
        /*00ec*/ 	.byte	0x04, 0x1e
        /*00ee*/ 	.short	(.L_1198 - .L_1197)
.L_1197:
        /*00f0*/ 	.word	0x00000000


	//----- nvinfo : EIATTR_CBANK_PARAM_SIZE
	.align		4
.L_1198:
        /*00f4*/ 	.byte	0x03, 0x19
        /*00f6*/ 	.short	0x00e8


	//----- nvinfo : EIATTR_PARAM_CBANK
	.align		4
        /*00f8*/ 	.byte	0x04, 0x0a
        /*00fa*/ 	.short	(.L_1200 - .L_1199)
	.align		4
.L_1199:
        /*00fc*/ 	.word	index@(.nv.constant0._ZN10layer_norm13ln_fwd_kernelINS_13Kernel_traitsI13__nv_bfloat16S2_S2_S2_fjLj2560ELj1ELj4ELj1ELj16ENS_18Kernel_traits_baseILj2560ES2_S2_S2_S2_fjLj128EEEEELb1ELb0ELb1ELb1EEEvNS_9FwdParamsE)
        /*0100*/ 	.short	0x0380
        /*0102*/ 	.short	0x00e8


	//----- nvinfo : EIATTR_SW_WAR
	.align		4
.L_1200:
        /*0104*/ 	.byte	0x04, 0x36
        /*0106*/ 	.short	(.L_1202 - .L_1201)
.L_1201:
        /*0108*/ 	.word	0x00000008
.L_1202:


//--------------------- .nv.info._ZN10layer_norm13ln_fwd_kernelINS_13Kernel_traitsI13__nv_bfloat16S2_S2_S2_fjLj2560ELj1ELj4ELj1ELj16ENS_18Kernel_traits_baseILj2560ES2_S2_S2_S2_fjLj128EEEEELb1ELb1ELb0ELb0EEEvNS_9FwdParamsE --------------------------
	.section	.nv.info._ZN10layer_norm13ln_fwd_kernelINS_13Kernel_traitsI13__nv_bfloat16S2_S2_S2_fjLj2560ELj1ELj4ELj1ELj16ENS_18Kernel_traits_baseILj2560ES2_S2_S2_S2_fjLj128EEEEELb1ELb1ELb0ELb0EEEvNS_9FwdParamsE,"",@"SHT_CUDA_INFO"
	.sectionflags	@""
	.align	4


	//----- nvinfo : EIATTR_CUDA_API_VERSION
	.align		4
        /*0000*/ 	.byte	0x04, 0x37
        /*0002*/ 	.short	(.L_1204 - .L_1203)
.L_1203:
        /*0004*/ 	.word	0x00000082


	//----- nvinfo : EIATTR_KPARAM_INFO
	.align		4
.L_1204:
        /*0008*/ 	.byte	0x04, 0x17
        /*000a*/ 	.short	(.L_1206 - .L_1205)
.L_1205:
        /*000c*/ 	.word	0x00000000
        /*0010*/ 	.short	0x0000
        /*0012*/ 	.short	0x0000
        /*0014*/ 	.byte	0x00, 0xf0, 0xa1, 0x03


	//----- nvinfo : EIATTR_SPARSE_MMA_MASK
	.align		4
.L_1206:
        /*0018*/ 	.byte	0x03, 0x50
        /*001a*/ 	.short	0x0000


	//----- nvinfo : EIATTR_MAXREG_COUNT
	.align		4
        /*001c*/ 	.byte	0x03, 0x1b
        /*001e*/ 	.short	0x00ff


	//----- nvinfo : EIATTR_ANNOTATIONS
	.align		4
        /*0020*/ 	.byte	0x04, 0x55
        /*0022*/ 	.short	(.L_1208 - .L_1207)


	//   ....[0]....
.L_1207:
        /* <DEDUP_REMOVED lines=108> */


	//----- nvinfo : EIATTR_MERCURY_ISA_VERSION
	.align		4
.L_1208:
        /*06d4*/ 	.byte	0x03, 0x5f
        /*06d6*/ 	.short	0x0101


	//----- nvinfo : EIATTR_COOP_GROUP_MASK_REGIDS
	.align		4
        /*06d8*/ 	.byte	0x04, 0x29
        /*06da*/ 	.short	(.L_1210 - .L_1209)


	//   ....[0]....
.L_1209:
        /*06dc*/ 	.word	0xffffffff


	//   ....[1]....
        /*06e0*/ 	.word	0xffffffff


	//   ....[2]....
        /*06e4*/ 	.word	0xffffffff


	//   ....[3]....
        /*06e8*/ 	.word	0xffffffff


	//   ....[4]....
        /*06ec*/ 	.word	0xffffffff


	//   ....[5]....
        /*06f0*/ 	.word	0xffffffff


	//   ....[6]....
        /*06f4*/ 	.word	0xffffffff


	//   ....[7]....
        /*06f8*/ 	.word	0xffffffff


	//   ....[8]....
        /*06fc*/ 	.word	0xffffffff


	//   ....[9]....
        /*0700*/ 	.word	0xffffffff


	//   ....[10]....
        /*0704*/ 	.word	0x05000060


	//   ....[11]....
        /*0708*/ 	.word	0x05000060


	//   ....[12]....
        /*070c*/ 	.word	0x05000060


	//   ....[13]....
        /*0710*/ 	.word	0x05000060


	//   ....[14]....
        /*0714*/ 	.word	0x05000060


	//   ....[15]....
        /*0718*/ 	.word	0x05000060


	//   ....[16]....
        /*071c*/ 	.word	0x05000060


	//   ....[17]....
        /*0720*/ 	.word	0x05000060


	//   ....[18]....
        /*0724*/ 	.word	0x05000060


	//   ....[19]....
        /*0728*/ 	.word	0x05000060


	//----- nvinfo : EIATTR_COOP_GROUP_INSTR_OFFSETS
	.align		4
.L_1210:
        /*072c*/ 	.byte	0x04, 0x28
        /*072e*/ 	.short	(.L_1212 - .L_1211)


	//   ....[0]....
.L_1211:
        /*0730*/ 	.word	0x00044310


	//   ....[1]....
        /*0734*/ 	.word	0x00044350


	//   ....[2]....
        /*0738*/ 	.word	0x00044370


	//   ....[3]....
        /*073c*/ 	.word	0x00044390


	//   ....[4]....
        /*0740*/ 	.word	0x000443b0


	//   ....[5]....
        /*0744*/ 	.word	0x00044e20


	//   ....[6]....
        /*0748*/ 	.word	0x00044e40


	//   ....[7]....
        /*074c*/ 	.word	0x00044e60


	//   ....[8]....
        /*0750*/ 	.word	0x00044e80


	//   ....[9]....
        /*0754*/ 	.word	0x00044ea0


	//   ....[10]....
        /*0758*/ 	.word	0x000475c0


	//   ....[11]....
        /*075c*/ 	.word	0x00047660


	//   ....[12]....
        /*0760*/ 	.word	0x000476d0


	//   ....[13]....
        /*0764*/ 	.word	0x00047740


	//   ....[14]....
        /*0768*/ 	.word	0x000477b0


	//   ....[15]....
        /*076c*/ 	.word	0x00048290


	//   ....[16]....
        /*0770*/ 	.word	0x00048300


	//   ....[17]....
        /*0774*/ 	.word	0x00048370


	//   ....[18]....
        /*0778*/ 	.word	0x000483e0


	//   ....[19]....
        /*077c*/ 	.word	0x00048450


	//----- nvinfo : EIATTR_VRC_CTA_INIT_COUNT
	.align		4
.L_1212:
        /*0780*/ 	.byte	0x02, 0x4a
	.zero		1
	.zero		1


	//----- nvinfo : EIATTR_EXIT_INSTR_OFFSETS
	.align		4
        /*0784*/ 	.byte	0x04, 0x1c
        /*0786*/ 	.short	(.L_1214 - .L_1213)


	//   ....[0]....
.L_1213:
        /*0788*/ 	.word	0x00001150


	//   ....[1]....
        /*078c*/ 	.word	0x00047550


	//----- nvinfo : EIATTR_INDIRECT_BRANCH_TARGETS
	.align		4
.L_1214:
        /*0790*/ 	.byte	0x04, 0x34
        /*0792*/ 	.short	(.L_1216 - .L_1215)


	//   ....[0]....
.L_1215:
        /*0794*/ 	.word	.L_x_88264@srel
        /*0798*/ 	.short	0x0
        /*079a*/ 	.short	0x0
        /*079c*/ 	.word	0x3
        /*07a0*/ 	.word	.L_x_88265@srel
        /*07a4*/ 	.word	.L_x_88266@srel
        /*07a8*/ 	.word	.L_x_88267@srel


	//----- nvinfo : EIATTR_MAX_THREADS
	.align		4
.L_1216:
        /*07ac*/ 	.byte	0x04, 0x05
        /*07ae*/ 	.short	(.L_1218 - .L_1217)
.L_1217:
        /*07b0*/ 	.word	0x00000080
        /*07b4*/ 	.word	0x00000001
        /*07b8*/ 	.word	0x00000001


	//----- nvinfo : EIATTR_CRS_STACK_SIZE
	.align		4
.L_1218:
        /*07bc*/ 	.byte	0x04, 0x1e
        /*07be*/ 	.short	(.L_1220 - .L_1219)
.L_1219:
        /*07c0*/ 	.word	0x00000000


	//----- nvinfo : EIATTR_CBANK_PARAM_SIZE
	.align		4
.L_1220:
        /*07c4*/ 	.byte	0x03, 0x19
        /*07c6*/ 	.short	0x00e8


	//----- nvinfo : EIATTR_PARAM_CBANK
	.align		4
        /*07c8*/ 	.byte	0x04, 0x0a
        /*07ca*/ 	.short	(.L_1222 - .L_1221)
	.align		4
.L_1221:
        /*07cc*/ 	.word	index@(.nv.constant0._ZN10layer_norm13ln_fwd_kernelINS_13Kernel_traitsI13__nv_bfloat16S2_S2_S2_fjLj2560ELj1ELj4ELj1ELj16ENS_18Kernel_traits_baseILj2560ES2_S2_S2_S2_fjLj128EEEEELb1ELb1ELb0ELb0EEEvNS_9FwdParamsE)
        /*07d0*/ 	.short	0x0380
        /*07d2*/ 	.short	0x00e8


	//----- nvinfo : EIATTR_SW_WAR
	.align		4
.L_1222:
        /*07d4*/ 	.byte	0x04, 0x36
        /*07d6*/ 	.short	(.L_1224 - .L_1223)
.L_1223:
        /*07d8*/ 	.word	0x00000008
.L_1224:


//--------------------- .nv.info._ZN10layer_norm13ln_fwd_kernelINS_13Kernel_traitsI13__nv_bfloat16S2_S2_S2_fjLj2560ELj1ELj4ELj1ELj16ENS_18Kernel_traits_baseILj2560ES2_S2_S2_S2_fjLj128EEEEELb1ELb1ELb0ELb1EEEvNS_9FwdParamsE --------------------------
	.section	.nv.info._ZN10layer_norm13ln_fwd_kernelINS_13Kernel_traitsI13__nv_bfloat16S2_S2_S2_fjLj2560ELj1ELj4ELj1ELj16ENS_18Kernel_traits_baseILj2560ES2_S2_S2_S2_fjLj128EEEEELb1ELb1ELb0ELb1EEEvNS_9FwdParamsE,"",@"SHT_CUDA_INFO"
	.sectionflags	@""
	.align	4


	//----- nvinfo : EIATTR_CUDA_API_VERSION
	.align		4
        /*0000*/ 	.byte	0x04, 0x37
        /*0002*/ 	.short	(.L_1226 - .L_1225)
.L_1225:
        /*0004*/ 	.word	0x00000082


	//----- nvinfo : EIATTR_KPARAM_INFO
	.align		4
.L_1226:
        /*0008*/ 	.byte	0x04, 0x17
        /*000a*/ 	.short	(.L_1228 - .L_1227)
.L_1227:
        /*000c*/ 	.word	0x00000000
        /*0010*/ 	.short	0x0000
        /*0012*/ 	.short	0x0000
        /*0014*/ 	.byte	0x00, 0xf0, 0xa1, 0x03


	//----- nvinfo : EIATTR_SPARSE_MMA_MASK
	.align		4
.L_1228:
        /*0018*/ 	.byte	0x03, 0x50
        /*001a*/ 	.short	0x0000


	//----- nvinfo : EIATTR_MAXREG_COUNT
	.align		4
        /*001c*/ 	.byte	0x03, 0x1b
        /*001e*/ 	.short	0x00ff


	//----- nvinfo : EIATTR_ANNOTATIONS
	.align		4
        /*0020*/ 	.byte	0x04, 0x55
        /*0022*/ 	.short	(.L_1230 - .L_1229)


	//   ....[0]....
.L_1229:
        /* <DEDUP_REMOVED lines=80> */


	//----- nvinfo : EIATTR_MERCURY_ISA_VERSION
	.align		4
.L_1230:
        /*050c*/ 	.byte	0x03, 0x5f
        /*050e*/ 	.short	0x0101


	//----- nvinfo : EIATTR_COOP_GROUP_MASK_REGIDS
	.align		4
        /*0510*/ 	.byte	0x04, 0x29
        /*0512*/ 	.short	(.L_1232 - .L_1231)


	//   ....[0]....
.L_1231:
        /*0514*/ 	.word	0xffffffff


	//   ....[1]....
        /*0518*/ 	.word	0xffffffff


	//   ....[2]....
        /*051c*/ 	.word	0xffffffff


	//   ....[3]....
        /*0520*/ 	.word	0xffffffff


	//   ....[4]....
        /*0524*/ 	.word	0xffffffff


	//   ....[5]....
        /*0528*/ 	.word	0xffffffff


	//   ....[6]....
        /*052c*/ 	.word	0xffffffff


	//   ....[7]....
        /*0530*/ 	.word	0xffffffff


	//   ....[8]....
        /*0534*/ 	.word	0xffffffff


	//   ....[9]....
        /*0538*/ 	.word	0xffffffff


	//   ....[10]....
        /*053c*/ 	.word	0x05000078


	//   ....[11]....
        /*0540*/ 	.word	0x05000078


	//   ....[12]....
        /*0544*/ 	.word	0x05000078


	//   ....[13]....
        /*0548*/ 	.word	0x05000078


	//   ....[14]....
        /*054c*/ 	.word	0x05000078


	//   ....[15]....
        /*0550*/ 	.word	0x05000078


	//   ....[16]....
        /*0554*/ 	.word	0x05000078


	//   ....[17]....
        /*0558*/ 	.word	0x05000078


	//   ....[18]....
        /*055c*/ 	.word	0x05000078


	//   ....[19]....
        /*0560*/ 	.word	0x05000078


	//----- nvinfo : EIATTR_COOP_GROUP_INSTR_OFFSETS
	.align		4
.L_1232:
        /*0564*/ 	.byte	0x04, 0x28
        /*0566*/ 	.short	(.L_1234 - .L_1233)


	//   ....[0]....
.L_1233:
        /*0568*/ 	.word	0x00042f10


	//   ....[1]....
        /*056c*/ 	.word	0x00042f40


	//   ....[2]....
        /*0570*/ 	.word	0x00042f60


	//   ....[3]....
        /*0574*/ 	.word	0x00042f80


	//   ....[4]....
        /*0578*/ 	.word	0x00042fa0


	//   ....[5]....
        /*057c*/ 	.word	0x000439d0


	//   ....[6]....
        /*0580*/ 	.word	0x000439f0


	//   ....[7]....
        /*0584*/ 	.word	0x00043a10


	//   ....[8]....
        /*0588*/ 	.word	0x00043a30


	//   ....[9]....
        /*058c*/ 	.word	0x00043a50


	//   ....[10]....
        /*0590*/ 	.word	0x00045dc0


	//   ....[11]....
        /*0594*/ 	.word	0x00045e60


	//   ....[12]....
        /*0598*/ 	.word	0x00045ed0


	//   ....[13]....
        /*059c*/ 	.word	0x00045f40


	//   ....[14]....
        /*05a0*/ 	.word	0x00045fb0


	//   ....[15]....
        /*05a4*/ 	.word	0x00046a40


	//   ....[16]....
        /*05a8*/ 	.word	0x00046ab0


	//   ....[17]....
        /*05ac*/ 	.word	0x00046b20


	//   ....[18]....
        /*05b0*/ 	.word	0x00046b90


	//   ....[19]....
        /*05b4*/ 	.word	0x00046c00


	//----- nvinfo : EIATTR_VRC_CTA_INIT_COUNT
	.align		4
.L_1234:
        /*05b8*/ 	.byte	0x02, 0x4a
	.zero		1
	.zero		1


	//----- nvinfo : EIATTR_EXIT_INSTR_OFFSETS
	.align		4
        /*05bc*/ 	.byte	0x04, 0x1c
        /*05be*/ 	.short	(.L_1236 - .L_1235)


	//   ....[0]....
.L_1235:
        /*05c0*/ 	.word	0x00000720


	//   ....[1]....
        /*05c4*/ 	.word	0x00045d50


	//----- nvinfo : EIATTR_INDIRECT_BRANCH_TARGETS
	.align		4
.L_1236:
        /*05c8*/ 	.byte	0x04, 0x34
        /*05ca*/ 	.short	(.L_1238 - .L_1237)


	//   ....[0]....
.L_1237:
        /*05cc*/ 	.word	.L_x_88268@srel
        /*05d0*/ 	.short	0x0
        /*05d2*/ 	.short	0x0
        /*05d4*/ 	.word	0x3
        /*05d8*/ 	.word	.L_x_88269@srel
        /*05dc*/ 	.word	.L_x_88270@srel
        /*05e0*/ 	.word	.L_x_88271@srel


	//----- nvinfo : EIATTR_MAX_THREADS
	.align		4
.L_1238:
        /*05e4*/ 	.byte	0x04, 0x05
        /*05e6*/ 	.short	(.L_1240 - .L_1239)
.L_1239:
        /*05e8*/ 	.word	0x00000080
        /*05ec*/ 	.word	0x00000001
        /*05f0*/ 	.word	0x00000001


	//----- nvinfo : EIATTR_CRS_STACK_SIZE
	.align		4
.L_1240:
        /*05f4*/ 	.byte	0x04, 0x1e
        /*05f6*/ 	.short	(.L_1242 - .L_1241)
.L_1241:
        /*05f8*/ 	.word	0x00000000


	//----- nvinfo : EIATTR_CBANK_PARAM_SIZE
	.align		4
.L_1242:
        /*05fc*/ 	.byte	0x03, 0x19
        /*05fe*/ 	.short	0x00e8


	//----- nvinfo : EIATTR_PARAM_CBANK
	.align		4
        /*0600*/ 	.byte	0x04, 0x0a
        /*0602*/ 	.short	(.L_1244 - .L_1243)
	.align		4
.L_1243:
        /*0604*/ 	.word	index@(.nv.constant0._ZN10layer_norm13ln_fwd_kernelINS_13Kernel_traitsI13__nv_bfloat16S2_S2_S2_fjLj2560ELj1ELj4ELj1ELj16ENS_18Kernel_traits_baseILj2560ES2_S2_S2_S2_fjLj128EEEEELb1ELb1ELb0ELb1EEEvNS_9FwdParamsE)
        /*0608*/ 	.short	0x0380
        /*060a*/ 	.short	0x00e8


	//----- nvinfo : EIATTR_SW_WAR
	.align		4
.L_1244:
        /*060c*/ 	.byte	0x04, 0x36
        /*060e*/ 	.short	(.L_1246 - .L_1245)
.L_1245:
        /*0610*/ 	.word	0x00000008
.L_1246:


//--------------------- .nv.info._ZN10layer_norm13ln_fwd_kernelINS_13Kernel_traitsI13__nv_bfloat16S2_S2_S2_fjLj2560ELj1ELj4ELj1ELj16ENS_18Kernel_traits_baseILj2560ES2_S2_S2_S2_fjLj128EEEEELb1ELb1ELb1ELb0EEEvNS_9FwdParamsE --------------------------
	.section	.nv.info._ZN10layer_norm13ln_fwd_kernelINS_13Kernel_traitsI13__nv_bfloat16S2_S2_S2_fjLj2560ELj1ELj4ELj1ELj16ENS_18Kernel_traits_baseILj2560ES2_S2_S2_S2_fjLj128EEEEELb1ELb1ELb1ELb0EEEvNS_9FwdParamsE,"",@"SHT_CUDA_INFO"
	.sectionflags	@""
	.align	4


	//----- nvinfo : EIATTR_CUDA_API_VERSION
	.align		4
        /*0000*/ 	.byte	0x04, 0x37
        /*0002*/ 	.short	(.L_1248 - .L_1247)
.L_1247:
        /*0004*/ 	.word	0x00000082


	//----- nvinfo : EIATTR_KPARAM_INFO
	.align		4
.L_1248:
        /*0008*/ 	.byte	0x04, 0x17
        /*000a*/ 	.short	(.L_1250 - .L_1249)
.L_1249:
        /*000c*/ 	.word	0x00000000
        /*0010*/ 	.short	0x0000
        /*0012*/ 	.short	0x0000
        /*0014*/ 	.byte	0x00, 0xf0, 0xa1, 0x03


	//----- nvinfo : EIATTR_SPARSE_MMA_MASK
	.align		4
.L_1250:
        /*0018*/ 	.byte	0x03, 0x50
        /*001a*/ 	.short	0x0000


	//----- nvinfo : EIATTR_MAXREG_COUNT
	.align		4
        /*001c*/ 	.byte	0x03, 0x1b
        /*001e*/ 	.short	0x00ff


	//----- nvinfo : EIATTR_ANNOTATIONS
	.align		4
        /*0020*/ 	.byte	0x04, 0x55
        /*0022*/ 	.short	(.L_1252 - .L_1251)


	//   ....[0]....
.L_1251:
        /* <DEDUP_REMOVED lines=135> */


	//----- nvinfo : EIATTR_MERCURY_ISA_VERSION
	.align		4
.L_1252:
        /*0884*/ 	.byte	0x03, 0x5f
        /*0886*/ 	.short	0x0101


	//----- nvinfo : EIATTR_COOP_GROUP_MASK_REGIDS
	.align		4
        /*0888*/ 	.byte	0x04, 0x29
        /*088a*/ 	.short	(.L_1254 - .L_1253)


	//   ....[0]....
.L_1253:
        /*088c*/ 	.word	0xffffffff


	//   ....[1]....
        /*0890*/ 	.word	0xffffffff


	//   ....[2]....
        /*0894*/ 	.word	0xffffffff


	//   ....[3]....
        /*0898*/ 	.word	0xffffffff


	//   ....[4]....
        /*089c*/ 	.word	0xffffffff


	//   ....[5]....
        /*08a0*/ 	.word	0xffffffff


	//   ....[6]....
        /*08a4*/ 	.word	0xffffffff


	//   ....[7]....
        /*08a8*/ 	.word	0xffffffff


	//   ....[8]....
        /*08ac*/ 	.word	0xffffffff


	//   ....[9]....
        /*08b0*/ 	.word	0xffffffff


	//   ....[10]....
        /*08b4*/ 	.word	0x05000061


	//   ....[11]....
        /*08b8*/ 	.word	0x05000061


	//   ....[12]....
        /*08bc*/ 	.word	0x05000061


	//   ....[13]....
        /*08c0*/ 	.word	0x05000061


	//   ....[14]....
        /*08c4*/ 	.word	0x05000061


	//   ....[15]....
        /*08c8*/ 	.word	0x05000061


	//   ....[16]....
        /*08cc*/ 	.word	0x05000061


	//   ....[17]....
        /*08d0*/ 	.word	0x05000061


	//   ....[18]....
        /*08d4*/ 	.word	0x05000061


	//   ....[19]....
        /*08d8*/ 	.word	0x05000061


	//----- nvinfo : EIATTR_COOP_GROUP_INSTR_OFFSETS
	.align		4
.L_1254:
        /*08dc*/ 	.byte	0x04, 0x28
        /*08de*/ 	.short	(.L_1256 - .L_1255)


	//   ....[0]....
.L_1255:
        /*08e0*/ 	.word	0x00049ca0


	//   ....[1]....
        /*08e4*/ 	.word	0x00049cd0


	//   ....[2]....
        /*08e8*/ 	.word	0x00049cf0


	//   ....[3]....
        /*08ec*/ 	.word	0x00049d10


	//   ....[4]....
        /*08f0*/ 	.word	0x00049d40


	//   ....[5]....
        /*08f4*/ 	.word	0x0004a7b0


	//   ....[6]....
        /*08f8*/ 	.word	0x0004a7d0


	//   ....[7]....
        /*08fc*/ 	.word	0x0004a7f0


	//   ....[8]....
        /*0900*/ 	.word	0x0004a810


	//   ....[9]....
        /*0904*/ 	.word	0x0004a830


	//   ....[10]....
        /*0908*/ 	.word	0x0004cfd0


	//   ....[11]....
        /*090c*/ 	.word	0x0004d060


	//   ....[12]....
        /*0910*/ 	.word	0x0004d0d0


	//   ....[13]....
        /*0914*/ 	.word	0x0004d140


	//   ....[14]....
        /*0918*/ 	.word	0x0004d1d0


	//   ....[15]....
        /*091c*/ 	.word	0x0004dcb0


	//   ....[16]....
        /*0920*/ 	.word	0x0004dd20


	//   ....[17]....
        /*0924*/ 	.word	0x0004dd90


	//   ....[18]....
        /*0928*/ 	.word	0x0004de00


	//   ....[19]....
        /*092c*/ 	.word	0x0004de70


	//----- nvinfo : EIATTR_VRC_CTA_INIT_COUNT
	.align		4
.L_1256:
        /*0930*/ 	.byte	0x02, 0x4a
	.zero		1
	.zero		1


	//----- nvinfo : EIATTR_EXIT_INSTR_OFFSETS
	.align		4
        /*0934*/ 	.byte	0x04, 0x1c
        /*0936*/ 	.short	(.L_1258 - .L_1257)


	//   ....[0]....
.L_1257:
        /*0938*/ 	.word	0x00001120


	//   ....[1]....
        /*093c*/ 	.word	0x0004cf60


	//----- nvinfo : EIATTR_MAX_THREADS
	.align		4
.L_1258:
        /*0940*/ 	.byte	0x04, 0x05
        /*0942*/ 	.short	(.L_1260 - .L_1259)
.L_1259:
        /*0944*/ 	.word	0x00000080
        /*0948*/ 	.word	0x00000001
        /*094c*/ 	.word	0x00000001


	//----- nvinfo : EIATTR_CRS_STACK_SIZE
	.align		4
.L_1260:
        /*0950*/ 	.byte	0x04, 0x1e
        /*0952*/ 	.short	(.L_1262 - .L_1261)
.L_1261:
        /*0954*/ 	.word	0x00000000


	//----- nvinfo : EIATTR_CBANK_PARAM_SIZE
	.align		4
.L_1262:
        /*0958*/ 	.byte	0x03, 0x19
        /*095a*/ 	.short	0x00e8


	//----- nvinfo : EIATTR_PARAM_CBANK
	.align		4
        /*095c*/ 	.byte	0x04, 0x0a
        /*095e*/ 	.short	(.L_1264 - .L_1263)
	.align		4
.L_1263:
        /*0960*/ 	.word	index@(.nv.constant0._ZN10layer_norm13ln_fwd_kernelINS_13Kernel_traitsI13__nv_bfloat16S2_S2_S2_fjLj2560ELj1ELj4ELj1ELj16ENS_18Kernel_traits_baseILj2560ES2_S2_S2_S2_fjLj128EEEEELb1ELb1ELb1ELb0EEEvNS_9FwdParamsE)
        /*0964*/ 	.short	0x0380
        /*0966*/ 	.short	0x00e8


	//----- nvinfo : EIATTR_SW_WAR
	.align		4
.L_1264:
        /*0968*/ 	.byte	0x04, 0x36
        /*096a*/ 	.short	(.L_1266 - .L_1265)
.L_1265:
        /*096c*/ 	.word	0x00000008
.L_1266:


//--------------------- .nv.info._ZN10layer_norm13ln_fwd_kernelINS_13Kernel_traitsI13__nv_bfloat16S2_S2_S2_fjLj2560ELj1ELj4ELj1ELj16ENS_18Kernel_traits_baseILj2560ES2_S2_S2_S2_fjLj128EEEEELb1ELb1ELb1ELb1EEEvNS_9FwdParamsE --------------------------
	.section	.nv.info._ZN10layer_norm13ln_fwd_kernelINS_13Kernel_traitsI13__nv_bfloat16S2_S2_S2_fjLj2560ELj1ELj4ELj1ELj16ENS_18Kernel_traits_baseILj2560ES2_S2_S2_S2_fjLj128EEEEELb1ELb1ELb1ELb1EEEvNS_9FwdParamsE,"",@"SHT_CUDA_INFO"
	.sectionflags	@""
	.align	4


	//----- nvinfo : EIATTR_CUDA_API_VERSION
	.align		4
        /*0000*/ 	.byte	0x04, 0x37
        /*0002*/ 	.short	(.L_1268 - .L_1267)
.L_1267:
        /*0004*/ 	.word	0x00000082


	//----- nvinfo : EIATTR_KPARAM_INFO
	.align		4
.L_1268:
        /*0008*/ 	.byte	0x04, 0x17
        /*000a*/ 	.short	(.L_1270 - .L_1269)
.L_1269:
        /*000c*/ 	.word	0x00000000
        /*0010*/ 	.short	0x0000
        /*0012*/ 	.short	0x0000
        /*0014*/ 	.byte	0x00, 0xf0, 0xa1, 0x03


	//----- nvinfo : EIATTR_SPARSE_MMA_MASK
	.align		4
.L_1270:
        /*0018*/ 	.byte	0x03, 0x50
        /*001a*/ 	.short	0x0000


	//----- nvinfo : EIATTR_MAXREG_COUNT
	.align		4
        /*001c*/ 	.byte	0x03, 0x1b
        /*001e*/ 	.short	0x00ff


	//----- nvinfo : EIATTR_ANNOTATIONS
	.align		4
        /*0020*/ 	.byte	0x04, 0x55
        /*0022*/ 	.short	(.L_1272 - .L_1271)


	//   ....[0]....
.L_1271:
        /* <DEDUP_REMOVED lines=106> */


	//----- nvinfo : EIATTR_MERCURY_ISA_VERSION
	.align		4
.L_1272:
        /*06ac*/ 	.byte	0x03, 0x5f
        /*06ae*/ 	.short	0x0101


	//----- nvinfo : EIATTR_COOP_GROUP_MASK_REGIDS
	.align		4
        /*06b0*/ 	.byte	0x04, 0x29
        /*06b2*/ 	.short	(.L_1274 - .L_1273)


	//   ....[0]....
.L_1273:
        /*06b4*/ 	.word	0xffffffff


	//   ....[1]....
        /*06b8*/ 	.word	0xffffffff


	//   ....[2]....
        /*06bc*/ 	.word	0xffffffff


	//   ....[3]....
        /*06c0*/ 	.word	0xffffffff


	//   ....[4]....
        /*06c4*/ 	.word	0xffffffff


	//   ....[5]....
        /*06c8*/ 	.word	0xffffffff


	//   ....[6]....
        /*06cc*/ 	.word	0xffffffff


	//   ....[7]....
        /*06d0*/ 	.word	0xffffffff


	//   ....[8]....
        /*06d4*/ 	.word	0xffffffff


	//   ....[9]....
        /*06d8*/ 	.word	0xffffffff


	//   ....[10]....
        /*06dc*/ 	.word	0x05000070


	//   ....[11]....
        /*06e0*/ 	.word	0x05000070


	//   ....[12]....
        /*06e4*/ 	.word	0x05000070


	//   ....[13]....
        /*06e8*/ 	.word	0x05000070


	//   ....[14]....
        /*06ec*/ 	.word	0x05000070


	//   ....[15]....
        /*06f0*/ 	.word	0x05000070


	//   ....[16]....
        /*06f4*/ 	.word	0x05000070


	//   ....[17]....
        /*06f8*/ 	.word	0x05000070


	//   ....[18]....
        /*06fc*/ 	.word	0x05000070


	//   ....[19]....
        /*0700*/ 	.word	0x05000070


	//----- nvinfo : EIATTR_COOP_GROUP_INSTR_OFFSETS
	.align		4
.L_1274:
        /*0704*/ 	.byte	0x04, 0x28
        /*0706*/ 	.short	(.L_1276 - .L_1275)


	//   ....[0]....
.L_1275:
        /*0708*/ 	.word	0x000483b0


	//   ....[1]....
        /*070c*/ 	.word	0x000483e0


	//   ....[2]....
        /*0710*/ 	.word	0x00048400


	//   ....[3]....
        /*0714*/ 	.word	0x00048420


	//   ....[4]....
        /*0718*/ 	.word	0x00048440


	//   ....[5]....
        /*071c*/ 	.word	0x00048e70


	//   ....[6]....
        /*0720*/ 	.word	0x00048e90


	//   ....[7]....
        /*0724*/ 	.word	0x00048eb0


	//   ....[8]....
        /*0728*/ 	.word	0x00048ed0


	//   ....[9]....
        /*072c*/ 	.word	0x00048ef0


	//   ....[10]....
        /*0730*/ 	.word	0x0004b3a0


	//   ....[11]....
        /*0734*/ 	.word	0x0004b440


	//   ....[12]....
        /*0738*/ 	.word	0x0004b4b0


	//   ....[13]....
        /*073c*/ 	.word	0x0004b520


	//   ....[14]....
        /*0740*/ 	.word	0x0004b590


	//   ....[15]....
        /*0744*/ 	.word	0x0004c020


	//   ....[16]....
        /*0748*/ 	.word	0x0004c090


	//   ....[17]....
        /*074c*/ 	.word	0x0004c100


	//   ....[18]....
        /*0750*/ 	.word	0x0004c170


	//   ....[19]....
        /*0754*/ 	.word	0x0004c1e0


	//----- nvinfo : EIATTR_VRC_CTA_INIT_COUNT
	.align		4
.L_1276:
        /*0758*/ 	.byte	0x02, 0x4a
	.zero		1
	.zero		1


	//----- nvinfo : EIATTR_EXIT_INSTR_OFFSETS
	.align		4
        /*075c*/ 	.byte	0x04, 0x1c
        /*075e*/ 	.short	(.L_1278 - .L_1277)


	//   ....[0]....
.L_1277:
        /*0760*/ 	.word	0x00000720


	//   ....[1]....
        /*0764*/ 	.word	0x0004b330


	//----- nvinfo : EIATTR_MAX_THREADS
	.align		4
.L_1278:
        /*0768*/ 	.byte	0x04, 0x05
        /*076a*/ 	.short	(.L_1280 - .L_1279)
.L_1279:
        /*076c*/ 	.word	0x00000080
        /*0770*/ 	.word	0x00000001
        /*0774*/ 	.word	0x00000001


	//----- nvinfo : EIATTR_CRS_STACK_SIZE
	.align		4
.L_1280:
        /*0778*/ 	.byte	0x04, 0x1e
        /*077a*/ 	.short	(.L_1282 - .L_1281)
.L_1281:
        /*077c*/ 	.word	0x00000000


	//----- nvinfo : EIATTR_CBANK_PARAM_SIZE
	.align		4
.L_1282:
        /*0780*/ 	.byte	0x03, 0x19
        /*0782*/ 	.short	0x00e8


	//----- nvinfo : EIATTR_PARAM_CBANK
	.align		4
        /*0784*/ 	.byte	0x04, 0x0a
        /*0786*/ 	.short	(.L_1284 - .L_1283)
	.align		4
.L_1283:
        /*0788*/ 	.word	index@(.nv.constant0._ZN10layer_norm13ln_fwd_kernelINS_13Kernel_traitsI13__nv_bfloat16S2_S2_S2_fjLj2560ELj1ELj4ELj1ELj16ENS_18Kernel_traits_baseILj2560ES2_S2_S2_S2_fjLj128EEEEELb1ELb1ELb1ELb1EEEvNS_9FwdParamsE)
        /*078c*/ 	.short	0x0380
        /*078e*/ 	.short	0x00e8


	//----- nvinfo : EIATTR_SW_WAR
	.align		4
.L_1284:
        /*0790*/ 	.byte	0x04, 0x36
        /*0792*/ 	.short	(.L_1286 - .L_1285)
.L_1285:
        /*0794*/ 	.word	0x00000008
.L_1286:


//--------------------- .nv.info._ZN10layer_norm13ln_fwd_kernelINS_13Kernel_traitsI6__halfS2_S2_S2_fjLj2560ELj1ELj4ELj1ELj16ENS_18Kernel_traits_baseILj2560ES2_S2_S2_S2_fjLj128EEEEELb0ELb0ELb0ELb0EEEvNS_9FwdParamsE --------------------------
	.section	.nv.info._ZN10layer_norm13ln_fwd_kernelINS_13Kernel_traitsI6__halfS2_S2_S2_fjLj2560ELj1ELj4ELj1ELj16ENS_18Kernel_traits_baseILj2560ES2_S2_S2_S2_fjLj128EEEEELb0ELb0ELb0ELb0EEEvNS_9FwdParamsE,"",@"SHT_CUDA_INFO"
	.sectionflags	@""
	.align	4


	//----- nvinfo : EIATTR_CUDA_API_VERSION
	.align		4
        /*0000*/ 	.byte	0x04, 0x37
        /*0002*/ 	.short	(.L_1288 - .L_1287)
.L_1287:
        /*0004*/ 	.word	0x00000082


	//----- nvinfo : EIATTR_KPARAM_INFO
	.align		4
.L_1288:
        /*0008*/ 	.byte	0x04, 0x17
        /*000a*/ 	.short	(.L_1290 - .L_1289)
.L_1289:
        /*000c*/ 	.word	0x00000000
        /*0010*/ 	.short	0x0000
        /*0012*/ 	.short	0x0000
        /*0014*/ 	.byte	0x00, 0xf0, 0xa1, 0x03


	//----- nvinfo : EIATTR_SPARSE_MMA_MASK
	.align		4
.L_1290:
        /*0018*/ 	.byte	0x03, 0x50
        /*001a*/ 	.short	0x0000


	//----- nvinfo : EIATTR_MAXREG_COUNT
	.align		4
        /*001c*/ 	.byte	0x03, 0x1b
        /*001e*/ 	.short	0x00ff


	//----- nvinfo : EIATTR_MERCURY_ISA_VERSION
	.align		4
        /*0020*/ 	.byte	0x03, 0x5f
        /*0022*/ 	.short	0x0101


	//----- nvinfo : EIATTR_COOP_GROUP_MASK_REGIDS
	.align		4
        /*0024*/ 	.byte	0x04, 0x29
        /*0026*/ 	.short	(.L_1292 - .L_1291)


	//   ....[0]....
.L_1291:
        /*0028*/ 	.word	0xffffffff


	//   ....[1]....
        /*002c*/ 	.word	0xffffffff


	//   ....[2]....
        /*0030*/ 	.word	0xffffffff


	//   ....[3]....
        /*0034*/ 	.word	0xffffffff


	//   ....[4]....
        /*0038*/ 	.word	0xffffffff


	//   ....[5]....
        /*003c*/ 	.word	0xffffffff


	//   ....[6]....
        /*0040*/ 	.word	0xffffffff


	//   ....[7]....
        /*0044*/ 	.word	0xffffffff


	//   ....[8]....
        /*0048*/ 	.word	0xffffffff


	//   ....[9]....
        /*004c*/ 	.word	0xffffffff


	//   ....[10]....
        /*0050*/ 	.word	0x050000b3


	//   ....[11]....
        /*0054*/ 	.word	0x050000b3


	//   ....[12]....
        /*0058*/ 	.word	0x050000b3


	//   ....[13]....
        /*005c*/ 	.word	0x050000b3


	//   ....[14]....
        /*0060*/ 	.word	0x050000b3


	//   ....[15]....
        /*0064*/ 	.word	0x050000b3


	//   ....[16]....
        /*0068*/ 	.word	0x050000b3


	//   ....[17]....
        /*006c*/ 	.word	0x050000b3


	//   ....[18]....
        /*0070*/ 	.word	0x050000b3


	//   ....[19]....
        /*0074*/ 	.word	0x050000b3


	//----- nvinfo : EIATTR_COOP_GROUP_INSTR_OFFSETS
	.align		4
.L_1292:
        /*0078*/ 	.byte	0x04, 0x28
        /*007a*/ 	.short	(.L_1294 - .L_1293)


	//   ....[0]....
.L_1293:
        /*007c*/ 	.word	0x00004b50


	//   ....[1]....
        /*0080*/ 	.word	0x00004b80


	//   ....[2]....
        /*0084*/ 	.word	0x00004ba0


	//   ....[3]....
        /*0088*/ 	.word	0x00004bc0


	//   ....[4]....
        /*008c*/ 	.word	0x00004bf0


	//   ....[5]....
        /*0090*/ 	.word	0x00005670


	//   ....[6]....
        /*0094*/ 	.word	0x00005690


	//   ....[7]....
        /*0098*/ 	.word	0x000056b0


	//   ....[8]....
        /*009c*/ 	.word	0x000056d0


	//   ....[9]....
        /*00a0*/ 	.word	0x000056f0


	//   ....[10]....
        /*00a4*/ 	.word	0x00007900


	//   ....[11]....
        /*00a8*/ 	.word	0x000079a0


	//   ....[12]....
        /*00ac*/ 	.word	0x00007a10


	//   ....[13]....
        /*00b0*/ 	.word	0x00007a80


	//   ....[14]....
        /*00b4*/ 	.word	0x00007b00


	//   ....[15]....
        /*00b8*/ 	.word	0x000085e0


	//   ....[16]....
        /*00bc*/ 	.word	0x00008650


	//   ....[17]....
        /*00c0*/ 	.word	0x000086c0


	//   ....[18]....
        /*00c4*/ 	.word	0x00008730


	//   ....[19]....
        /*00c8*/ 	.word	0x000087a0


	//----- nvinfo : EIATTR_VRC_CTA_INIT_COUNT
	.align		4
.L_1294:
        /*00cc*/ 	.byte	0x02, 0x4a
	.zero		1
	.zero		1


	//----- nvinfo : EIATTR_EXIT_INSTR_OFFSETS
	.align		4
        /*00d0*/ 	.byte	0x04, 0x1c
        /*00d2*/ 	.short	(.L_1296 - .L_1295)


	//   ....[0]....
.L_1295:
        /*00d4*/ 	.word	0x00000c70


	//   ....[1]....
        /*00d8*/ 	.word	0x00007890


	//----- nvinfo : EIATTR_MAX_THREADS
	.align		4
.L_1296:
        /*00dc*/ 	.byte	0x04, 0x05
        /*00de*/ 	.short	(.L_1298 - .L_1297)
.L_1297:
        /*00e0*/ 	.word	0x00000080
        /*00e4*/ 	.word	0x00000001
        /*00e8*/ 	.word	0x00000001


	//----- nvinfo : EIATTR_CRS_STACK_SIZE
	.align		4
.L_1298:
        /*00ec*/ 	.byte	0x04, 0x1e
        /*00ee*/ 	.short	(.L_1300 - .L_1299)
.L_1299:
        /*00f0*/ 	.word	0x00000000


	//----- nvinfo : EIATTR_CBANK_PARAM_SIZE
	.align		4
.L_1300:
        /*00f4*/ 	.byte	0x03, 0x19
        /*00f6*/ 	.short	0x00e8


	//----- nvinfo : EIATTR_PARAM_CBANK
	.align		4
        /*00f8*/ 	.byte	0x04, 0x0a
        /*00fa*/ 	.short	(.L_1302 - .L_1301)
	.align		4
.L_1301:
        /*00fc*/ 	.word	index@(.nv.constant0._ZN10layer_norm13ln_fwd_kernelINS_13Kernel_traitsI6__halfS2_S2_S2_fjLj2560ELj1ELj4ELj1ELj16ENS_18Kernel_traits_baseILj2560ES2_S2_S2_S2_fjLj128EEEEELb0ELb0ELb0ELb0EEEvNS_9FwdParamsE)
        /*0100*/ 	.short	0x0380
        /*0102*/ 	.short	0x00e8


	//----- nvinfo : EIATTR_SW_WAR
	.align		4
.L_1302:
        /*0104*/ 	.byte	0x04, 0x36
        /*0106*/ 	.short	(.L_1304 - .L_1303)
.L_1303:
        /*0108*/ 	.word	0x00000008
.L_1304:


//--------------------- .nv.info._ZN10layer_norm13ln_fwd_kernelINS_13Kernel_traitsI6__halfS2_S2_S2_fjLj2560ELj1ELj4ELj1ELj16ENS_18Kernel_traits_baseILj2560ES2_S2_S2_S2_fjLj128EEEEELb0ELb0ELb0ELb1EEEvNS_9FwdParamsE --------------------------
	.section	.nv.info._ZN10layer_norm13ln_fwd_kernelINS_13Kernel_traitsI6__halfS2_S2_S2_fjLj2560ELj1ELj4ELj1ELj16ENS_18Kernel_traits_baseILj2560ES2_S2_S2_S2_fjLj128EEEEELb0ELb0ELb0ELb1EEEvNS_9FwdParamsE,"",@"SHT_CUDA_INFO"
	.sectionflags	@""
	.align	4


	//----- nvinfo : EIATTR_CUDA_API_VERSION
	.align		4
        /*0000*/ 	.byte	0x04, 0x37
        /*0002*/ 	.short	(.L_1306 - .L_1305)
.L_1305:
        /*0004*/ 	.word	0x00000082


	//----- nvinfo : EIATTR_KPARAM_INFO
	.align		4
.L_1306:
        /*0008*/ 	.byte	0x04, 0x17
        /*000a*/ 	.short	(.L_1308 - .L_1307)
.L_1307:
        /*000c*/ 	.word	0x00000000
        /*0010*/ 	.short	0x0000
        /*0012*/ 	.short	0x0000
        /*0014*/ 	.byte	0x00, 0xf0, 0xa1, 0x03


	//----- nvinfo : EIATTR_SPARSE_MMA_MASK
	.align		4
.L_1308:
        /*0018*/ 	.byte	0x03, 0x50
        /*001a*/ 	.short	0x0000


	//----- nvinfo : EIATTR_MAXREG_COUNT
	.align		4
        /*001c*/ 	.byte	0x03, 0x1b
        /*001e*/ 	.short	0x00ff


	//----- nvinfo : EIATTR_MERCURY_ISA_VERSION
	.align		4
        /*0020*/ 	.byte	0x03, 0x5f
        /*0022*/ 	.short	0x0101


	//----- nvinfo : EIATTR_COOP_GROUP_MASK_REGIDS
	.align		4
        /*0024*/ 	.byte	0x04, 0x29
        /*0026*/ 	.short	(.L_1310 - .L_1309)


	//   ....[0]....
.L_1309:
        /*0028*/ 	.word	0xffffffff


	//   ....[1]....
        /*002c*/ 	.word	0xffffffff


	//   ....[2]....
        /*0030*/ 	.word	0xffffffff


	//   ....[3]....
        /*0034*/ 	.word	0xffffffff


	//   ....[4]....
        /*0038*/ 	.word	0xffffffff


	//   ....[5]....
        /*003c*/ 	.word	0xffffffff


	//   ....[6]....
        /*0040*/ 	.word	0xffffffff


	//   ....[7]....
        /*0044*/ 	.word	0xffffffff


	//   ....[8]....
        /*0048*/ 	.word	0xffffffff


	//   ....[9]....
        /*004c*/ 	.word	0xffffffff


	//   ....[10]....
        /*0050*/ 	.word	0x050000a6


	//   ....[11]....
        /*0054*/ 	.word	0x050000a6


	//   ....[12]....
        /*0058*/ 	.word	0x050000a6


	//   ....[13]....
        /*005c*/ 	.word	0x050000a6


	//   ....[14]....
        /*0060*/ 	.word	0x050000a6


	//   ....[15]....
        /*0064*/ 	.word	0x050000a6


	//   ....[16]....
        /*0068*/ 	.word	0x050000a6


	//   ....[17]....
        /*006c*/ 	.word	0x050000a6


	//   ....[18]....
        /*0070*/ 	.word	0x050000a6


	//   ....[19]....
        /*0074*/ 	.word	0x050000a6


	//----- nvinfo : EIATTR_COOP_GROUP_INSTR_OFFSETS
	.align		4
.L_1310:
        /*0078*/ 	.byte	0x04, 0x28
        /*007a*/ 	.short	(.L_1312 - .L_1311)


	//   ....[0]....
.L_1311:
        /*007c*/ 	.word	0x00003ca0


	//   ....[1]....
        /*0080*/ 	.word	0x00003cc0


	//   ....[2]....
        /*0084*/ 	.word	0x00003ce0


	//   ....[3]....
        /*0088*/ 	.word	0x00003d00


	//   ....[4]....
        /*008c*/ 	.word	0x00003d30


	//   ....[5]....
        /*0090*/ 	.word	0x00004760


	//   ....[6]....
        /*0094*/ 	.word	0x00004780


	//   ....[7]....
        /*0098*/ 	.word	0x000047a0


	//   ....[8]....
        /*009c*/ 	.word	0x000047c0


	//   ....[9]....
        /*00a0*/ 	.word	0x000047e0


	//   ....[10]....
        /*00a4*/ 	.word	0x00006650


	//   ....[11]....
        /*00a8*/ 	.word	0x000066f0


	//   ....[12]....
        /*00ac*/ 	.word	0x00006760


	//   ....[13]....
        /*00b0*/ 	.word	0x000067d0


	//   ....[14]....
        /*00b4*/ 	.word	0x00006850


	//   ....[15]....
        /*00b8*/ 	.word	0x000072d0


	//   ....[16]....
        /*00bc*/ 	.word	0x00007340


	//   ....[17]....
        /*00c0*/ 	.word	0x000073b0


	//   ....[18]....
        /*00c4*/ 	.word	0x00007420


	//   ....[19]....
        /*00c8*/ 	.word	0x00007490


	//----- nvinfo : EIATTR_VRC_CTA_INIT_COUNT
	.align		4
.L_1312:
        /*00cc*/ 	.byte	0x02, 0x4a
	.zero		1
	.zero		1


	//----- nvinfo : EIATTR_EXIT_INSTR_OFFSETS
	.align		4
        /*00d0*/ 	.byte	0x04, 0x1c
        /*00d2*/ 	.short	(.L_1314 - .L_1313)


	//   ....[0]....
.L_1313:
        /*00d4*/ 	.word	0x000004b0


	//   ....[1]....
        /*00d8*/ 	.word	0x000065e0


	//----- nvinfo : EIATTR_MAX_THREADS
	.align		4
.L_1314:
        /*00dc*/ 	.byte	0x04, 0x05
        /*00de*/ 	.short	(.L_1316 - .L_1315)
.L_1315:
        /*00e0*/ 	.word	0x00000080
        /*00e4*/ 	.word	0x00000001
        /*00e8*/ 	.word	0x00000001


	//----- nvinfo : EIATTR_CRS_STACK_SIZE
	.align		4
.L_1316:
        /*00ec*/ 	.byte	0x04, 0x1e
        /*00ee*/ 	.short	(.L_1318 - .L_1317)
.L_1317:
        /*00f0*/ 	.word	0x00000000


	//----- nvinfo : EIATTR_CBANK_PARAM_SIZE
	.align		4
.L_1318:
        /*00f4*/ 	.byte	0x03, 0x19
        /*00f6*/ 	.short	0x00e8


	//----- nvinfo : EIATTR_PARAM_CBANK
	.align		4
        /*00f8*/ 	.byte	0x04, 0x0a
        /*00fa*/ 	.short	(.L_1320 - .L_1319)
	.align		4
.L_1319:
        /*00fc*/ 	.word	index@(.nv.constant0._ZN10layer_norm13ln_fwd_kernelINS_13Kernel_traitsI6__halfS2_S2_S2_fjLj2560ELj1ELj4ELj1ELj16ENS_18Kernel_traits_baseILj2560ES2_S2_S2_S2_fjLj128EEEEELb0ELb0ELb0ELb1EEEvNS_9FwdParamsE)
        /*0100*/ 	.short	0x0380
        /*0102*/ 	.short	0x00e8


	//----- nvinfo : EIATTR_SW_WAR
	.align		4
.L_1320:
        /*0104*/ 	.byte	0x04, 0x36
        /*0106*/ 	.short	(.L_1322 - .L_1321)
.L_1321:
        /*0108*/ 	.word	0x00000008
.L_1322:


//--------------------- .nv.info._ZN10layer_norm13ln_fwd_kernelINS_13Kernel_traitsI6__halfS2_S2_S2_fjLj2560ELj1ELj4ELj1ELj16ENS_18Kernel_traits_baseILj2560ES2_S2_S2_S2_fjLj128EEEEELb0ELb0ELb1ELb0EEEvNS_9FwdParamsE --------------------------
	.section	.nv.info._ZN10layer_norm13ln_fwd_kernelINS_13Kernel_traitsI6__halfS2_S2_S2_fjLj2560ELj1ELj4ELj1ELj16ENS_18Kernel_traits_baseILj2560ES2_S2_S2_S2_fjLj128EEEEELb0ELb0ELb1ELb0EEEvNS_9FwdParamsE,"",@"SHT_CUDA_INFO"
	.sectionflags	@""
	.align	4


	//----- nvinfo : EIATTR_CUDA_API_VERSION
	.align		4
        /*0000*/ 	.byte	0x04, 0x37
        /*0002*/ 	.short	(.L_1324 - .L_1323)
.L_1323:
        /*0004*/ 	.word	0x00000082


	//----- nvinfo : EIATTR_KPARAM_INFO
	.align		4
.L_1324:
        /*0008*/ 	.byte	0x04, 0x17
        /*000a*/ 	.short	(.L_1326 - .L_1325)
.L_1325:
        /*000c*/ 	.word	0x00000000
        /*0010*/ 	.short	0x0000
        /*0012*/ 	.short	0x0000
        /*0014*/ 	.byte	0x00, 0xf0, 0xa1, 0x03


	//----- nvinfo : EIATTR_SPARSE_MMA_MASK
	.align		4
.L_1326:
        /*0018*/ 	.byte	0x03, 0x50
        /*001a*/ 	.short	0x0000


	//----- nvinfo : EIATTR_MAXREG_COUNT
	.align		4
        /*001c*/ 	.byte	0x03, 0x1b
        /*001e*/ 	.short	0x00ff


	//----- nvinfo : EIATTR_MERCURY_ISA_VERSION
	.align		4
        /*0020*/ 	.byte	0x03, 0x5f
        /*0022*/ 	.short	0x0101


	//----- nvinfo : EIATTR_COOP_GROUP_MASK_REGIDS
	.align		4
        /*0024*/ 	.byte	0x04, 0x29
        /*0026*/ 	.short	(.L_1328 - .L_1327)


	//   ....[0]....
.L_1327:
        /*0028*/ 	.word	0xffffffff


	//   ....[1]....
        /*002c*/ 	.word	0xffffffff


	//   ....[2]....
        /*0030*/ 	.word	0xffffffff


	//   ....[3]....
        /*0034*/ 	.word	0xffffffff


	//   ....[4]....
        /*0038*/ 	.word	0xffffffff


	//   ....[5]....
        /*003c*/ 	.word	0xffffffff


	//   ....[6]....
        /*0040*/ 	.word	0xffffffff


	//   ....[7]....
        /*0044*/ 	.word	0xffffffff


	//   ....[8]....
        /*0048*/ 	.word	0xffffffff


	//   ....[9]....
        /*004c*/ 	.word	0xffffffff


	//   ....[10]....
        /*0050*/ 	.word	0x050000b4


	//   ....[11]....
        /*0054*/ 	.word	0x050000b4


	//   ....[12]....
        /*0058*/ 	.word	0x050000b4


	//   ....[13]....
        /*005c*/ 	.word	0x050000b4


	//   ....[14]....
        /*0060*/ 	.word	0x050000b4


	//   ....[15]....
        /*0064*/ 	.word	0x050000b4


	//   ....[16]....
        /*0068*/ 	.word	0x050000b4


	//   ....[17]....
        /*006c*/ 	.word	0x050000b4


	//   ....[18]....
        /*0070*/ 	.word	0x050000b4


	//   ....[19]....
        /*0074*/ 	.word	0x050000b4


	//----- nvinfo : EIATTR_COOP_GROUP_INSTR_OFFSETS
	.align		4
.L_1328:
        /*0078*/ 	.byte	0x04, 0x28
        /*007a*/ 	.short	(.L_1330 - .L_1329)


	//   ....[0]....
.L_1329:
        /*007c*/ 	.word	0x000059f0


	//   ....[1]....
        /*0080*/ 	.word	0x00005a20


	//   ....[2]....
        /*0084*/ 	.word	0x00005a40


	//   ....[3]....
        /*0088*/ 	.word	0x00005a60


	//   ....[4]....
        /*008c*/ 	.word	0x00005a90


	//   ....[5]....
        /*0090*/ 	.word	0x00006500


	//   ....[6]....
        /*0094*/ 	.word	0x00006520


	//   ....[7]....
        /*0098*/ 	.word	0x00006540


	//   ....[8]....
        /*009c*/ 	.word	0x00006560


	//   ....[9]....
        /*00a0*/ 	.word	0x00006580


	//   ....[10]....
        /*00a4*/ 	.word	0x00008810


	//   ....[11]....
        /*00a8*/ 	.word	0x000088b0


	//   ....[12]....
        /*00ac*/ 	.word	0x00008920


	//   ....[13]....
        /*00b0*/ 	.word	0x00008990


	//   ....[14]....
        /*00b4*/ 	.word	0x00008a10


	//   ....[15]....
        /*00b8*/ 	.word	0x000094e0


	//   ....[16]....
        /*00bc*/ 	.word	0x00009550


	//   ....[17]....
        /*00c0*/ 	.word	0x000095c0


	//   ....[18]....
        /*00c4*/ 	.word	0x00009630


	//   ....[19]....
        /*00c8*/ 	.word	0x000096a0


	//----- nvinfo : EIATTR_VRC_CTA_INIT_COUNT
	.align		4
.L_1330:
        /*00cc*/ 	.byte	0x02, 0x4a
	.zero		1
	.zero		1


	//----- nvinfo : EIATTR_EXIT_INSTR_OFFSETS
	.align		4
        /*00d0*/ 	.byte	0x04, 0x1c
        /*00d2*/ 	.short	(.L_1332 - .L_1331)


	//   ....[0]....
.L_1331:
        /*00d4*/ 	.word	0x00000cb0


	//   ....[1]....
        /*00d8*/ 	.word	0x000087a0


	//----- nvinfo : EIATTR_MAX_THREADS
	.align		4
.L_1332:
        /*00dc*/ 	.byte	0x04, 0x05
        /*00de*/ 	.short	(.L_1334 - .L_1333)
.L_1333:
        /*00e0*/ 	.word	0x00000080
        /*00e4*/ 	.word	0x00000001
        /*00e8*/ 	.word	0x00000001


	//----- nvinfo : EIATTR_CRS_STACK_SIZE
	.align		4
.L_1334:
        /*00ec*/ 	.byte	0x04, 0x1e
        /*00ee*/ 	.short	(.L_1336 - .L_1335)
.L_1335:
        /*00f0*/ 	.word	0x00000000


	//----- nvinfo : EIATTR_CBANK_PARAM_SIZE
	.align		4
.L_1336:
        /*00f4*/ 	.byte	0x03, 0x19
        /*00f6*/ 	.short	0x00e8


	//----- nvinfo : EIATTR_PARAM_CBANK
	.align		4
        /*00f8*/ 	.byte	0x04, 0x0a
        /*00fa*/ 	.short	(.L_1338 - .L_1337)
	.align		4
.L_1337:
        /*00fc*/ 	.word	index@(.nv.constant0._ZN10layer_norm13ln_fwd_kernelINS_13Kernel_traitsI6__halfS2_S2_S2_fjLj2560ELj1ELj4ELj1ELj16ENS_18Kernel_traits_baseILj2560ES2_S2_S2_S2_fjLj128EEEEELb0ELb0ELb1ELb0EEEvNS_9FwdParamsE)
        /*0100*/ 	.short	0x0380
        /*0102*/ 	.short	0x00e8


	//----- nvinfo : EIATTR_SW_WAR
	.align		4
.L_1338:
        /*0104*/ 	.byte	0x04, 0x36
        /*0106*/ 	.short	(.L_1340 - .L_1339)
.L_1339:
        /*0108*/ 	.word	0x00000008
.L_1340:


//--------------------- .nv.info._ZN10layer_norm13ln_fwd_kernelINS_13Kernel_traitsI6__halfS2_S2_S2_fjLj2560ELj1ELj4ELj1ELj16ENS_18Kernel_traits_baseILj2560ES2_S2_S2_S2_fjLj128EEEEELb0ELb0ELb1ELb1EEEvNS_9FwdParamsE --------------------------
	.section	.nv.info._ZN10layer_norm13ln_fwd_kernelINS_13Kernel_traitsI6__halfS2_S2_S2_fjLj2560ELj1ELj4ELj1ELj16ENS_18Kernel_traits_baseILj2560ES2_S2_S2_S2_fjLj128EEEEELb0ELb0ELb1ELb1EEEvNS_9FwdParamsE,"",@"SHT_CUDA_INFO"
	.sectionflags	@""
	.align	4


	//----- nvinfo : EIATTR_CUDA_API_VERSION
	.align		4
        /*0000*/ 	.byte	0x04, 0x37
        /*0002*/ 	.short	(.L_1342 - .L_1341)
.L_1341:
        /*0004*/ 	.word	0x00000082


	//----- nvinfo : EIATTR_KPARAM_INFO
	.align		4
.L_1342:
        /*0008*/ 	.byte	0x04, 0x17
        /*000a*/ 	.short	(.L_1344 - .L_1343)
.L_1343:
        /*000c*/ 	.word	0x00000000
        /*0010*/ 	.short	0x0000
        /*0012*/ 	.short	0x0000
        /*0014*/ 	.byte	0x00, 0xf0, 0xa1, 0x03


	//----- nvinfo : EIATTR_SPARSE_MMA_MASK
	.align		4
.L_1344:
        /*0018*/ 	.byte	0x03, 0x50
        /*001a*/ 	.short	0x0000


	//----- nvinfo : EIATTR_MAXREG_COUNT
	.align		4
        /*001c*/ 	.byte	0x03, 0x1b
        /*001e*/ 	.short	0x00ff


	//----- nvinfo : EIATTR_MERCURY_ISA_VERSION
	.align		4
        /*0020*/ 	.byte	0x03, 0x5f
        /*0022*/ 	.short	0x0101


	//----- nvinfo : EIATTR_COOP_GROUP_MASK_REGIDS
	.align		4
        /*0024*/ 	.byte	0x04, 0x29
        /*0026*/ 	.short	(.L_1346 - .L_1345)


	//   ....[0]....
.L_1345:
        /*0028*/ 	.word	0xffffffff


	//   ....[1]....
        /*002c*/ 	.word	0xffffffff


	//   ....[2]....
        /*0030*/ 	.word	0xffffffff


	//   ....[3]....
        /*0034*/ 	.word	0xffffffff


	//   ....[4]....
        /*0038*/ 	.word	0xffffffff


	//   ....[5]....
        /*003c*/ 	.word	0xffffffff


	//   ....[6]....
        /*0040*/ 	.word	0xffffffff


	//   ....[7]....
        /*0044*/ 	.word	0xffffffff


	//   ....[8]....
        /*0048*/ 	.word	0xffffffff


	//   ....[9]....
        /*004c*/ 	.word	0xffffffff


	//   ....[10]....
        /*0050*/ 	.word	0x050000b2


	//   ....[11]....
        /*0054*/ 	.word	0x050000b2


	//   ....[12]....
        /*0058*/ 	.word	0x050000b2


	//   ....[13]....
        /*005c*/ 	.word	0x050000b2


	//   ....[14]....
        /*0060*/ 	.word	0x050000b2


	//   ....[15]....
        /*0064*/ 	.word	0x050000b2


	//   ....[16]....
        /*0068*/ 	.word	0x050000b2


	//   ....[17]....
        /*006c*/ 	.word	0x050000b2


	//   ....[18]....
        /*0070*/ 	.word	0x050000b2


	//   ....[19]....
        /*0074*/ 	.word	0x050000b2


	//----- nvinfo : EIATTR_COOP_GROUP_INSTR_OFFSETS
	.align		4
.L_1346:
        /*0078*/ 	.byte	0x04, 0x28
        /*007a*/ 	.short	(.L_1348 - .L_1347)


	//   ....[0]....
.L_1347:
        /*007c*/ 	.word	0x00004800


	//   ....[1]....
        /*0080*/ 	.word	0x00004830


	//   ....[2]....
        /*0084*/ 	.word	0x00004850


	//   ....[3]....
        /*0088*/ 	.word	0x00004870


	//   ....[4]....
        /*008c*/ 	.word	0x00004890


	//   ....[5]....
        /*0090*/ 	.word	0x000052c0


	//   ....[6]....
        /*0094*/ 	.word	0x000052e0


	//   ....[7]....
        /*0098*/ 	.word	0x00005300


	//   ....[8]....
        /*009c*/ 	.word	0x00005320


	//   ....[9]....
        /*00a0*/ 	.word	0x00005340


	//   ....[10]....
        /*00a4*/ 	.word	0x000072e0


	//   ....[11]....
        /*00a8*/ 	.word	0x00007390


	//   ....[12]....
        /*00ac*/ 	.word	0x00007400


	//   ....[13]....
        /*00b0*/ 	.word	0x00007470


	//   ....[14]....
        /*00b4*/ 	.word	0x000074e0


	//   ....[15]....
        /*00b8*/ 	.word	0x00007f60


	//   ....[16]....
        /*00bc*/ 	.word	0x00007fd0


	//   ....[17]....
        /*00c0*/ 	.word	0x00008040


	//   ....[18]....
        /*00c4*/ 	.word	0x000080b0


	//   ....[19]....
        /*00c8*/ 	.word	0x00008120


	//----- nvinfo : EIATTR_VRC_CTA_INIT_COUNT
	.align		4
.L_1348:
        /*00cc*/ 	.byte	0x02, 0x4a
	.zero		1
	.zero		1


	//----- nvinfo : EIATTR_EXIT_INSTR_OFFSETS
	.align		4
        /*00d0*/ 	.byte	0x04, 0x1c
        /*00d2*/ 	.short	(.L_1350 - .L_1349)


	//   ....[0]....
.L_1349:
        /*00d4*/ 	.word	0x000004a0


	//   ....[1]....
        /*00d8*/ 	.word	0x00007270


	//----- nvinfo : EIATTR_MAX_THREADS
	.align		4
.L_1350:
        /*00dc*/ 	.byte	0x04, 0x05
        /*00de*/ 	.short	(.L_1352 - .L_1351)
.L_1351:
        /*00e0*/ 	.word	0x00000080
        /*00e4*/ 	.word	0x00000001
        /*00e8*/ 	.word	0x00000001


	//----- nvinfo : EIATTR_CRS_STACK_SIZE
	.align		4
.L_1352:
        /*00ec*/ 	.byte	0x04, 0x1e
        /*00ee*/ 	.short	(.L_1354 - .L_1353)
.L_1353:
        /*00f0*/ 	.word	0x00000000


	//----- nvinfo : EIATTR_CBANK_PARAM_SIZE
	.align		4
.L_1354:
        /*00f4*/ 	.byte	0x03, 0x19
        /*00f6*/ 	.short	0x00e8


	//----- nvinfo : EIATTR_PARAM_CBANK
	.align		4
        /*00f8*/ 	.byte	0x04, 0x0a
        /*00fa*/ 	.short	(.L_1356 - .L_1355)
	.align		4
.L_1355:
        /*00fc*/ 	.word	index@(.nv.constant0._ZN10layer_norm13ln_fwd_kernelINS_13Kernel_traitsI6__halfS2_S2_S2_fjLj2560ELj1ELj4ELj1ELj16ENS_18Kernel_traits_baseILj2560ES2_S2_S2_S2_fjLj128EEEEELb0ELb0ELb1ELb1EEEvNS_9FwdParamsE)
        /*0100*/ 	.short	0x0380
        /*0102*/ 	.short	0x00e8


	//----- nvinfo : EIATTR_SW_WAR
	.align		4
.L_1356:
        /*0104*/ 	.byte	0x04, 0x36
        /*0106*/ 	.short	(.L_1358 - .L_1357)
.L_1357:
        /*0108*/ 	.word	0x00000008
.L_1358:


//--------------------- .nv.info._ZN10layer_norm13ln_fwd_kernelINS_13Kernel_traitsI6__halfS2_S2_S2_fjLj2560ELj1ELj4ELj1ELj16ENS_18Kernel_traits_baseILj2560ES2_S2_S2_S2_fjLj128EEEEELb0ELb1ELb0ELb0EEEvNS_9FwdParamsE --------------------------
	.section	.nv.info._ZN10layer_norm13ln_fwd_kernelINS_13Kernel_traitsI6__halfS2_S2_S2_fjLj2560ELj1ELj4ELj1ELj16ENS_18Kernel_traits_baseILj2560ES2_S2_S2_S2_fjLj128EEEEELb0ELb1ELb0ELb0EEEvNS_9FwdParamsE,"",@"SHT_CUDA_INFO"
	.sectionflags	@""
	.align	4


	//----- nvinfo : EIATTR_CUDA_API_VERSION
	.align		4
        /*0000*/ 	.byte	0x04, 0x37
        /*0002*/ 	.short	(.L_1360 - .L_1359)
.L_1359:
        /*0004*/ 	.word	0x00000082


	//----- nvinfo : EIATTR_KPARAM_INFO
	.align		4
.L_1360:
        /*0008*/ 	.byte	0x04, 0x17
        /*000a*/ 	.short	(.L_1362 - .L_1361)
.L_1361:
        /*000c*/ 	.word	0x00000000
        /*0010*/ 	.short	0x0000
        /*0012*/ 	.short	0x0000
        /*0014*/ 	.byte	0x00, 0xf0, 0xa1, 0x03


	//----- nvinfo : EIATTR_SPARSE_MMA_MASK
	.align		4
.L_1362:
        /*0018*/ 	.byte	0x03, 0x50
        /*001a*/ 	.short	0x0000


	//----- nvinfo : EIATTR_MAXREG_COUNT
	.align		4
        /*001c*/ 	.byte	0x03, 0x1b
        /*001e*/ 	.short	0x00ff


	//----- nvinfo : EIATTR_MERCURY_ISA_VERSION
	.align		4
        /*0020*/ 	.byte	0x03, 0x5f
        /*0022*/ 	.short	0x0101


	//----- nvinfo : EIATTR_COOP_GROUP_MASK_REGIDS
	.align		4
        /*0024*/ 	.byte	0x04, 0x29
        /*0026*/ 	.short	(.L_1364 - .L_1363)


	//   ....[0]....
.L_1363:
        /*0028*/ 	.word	0xffffffff


	//   ....[1]....
        /*002c*/ 	.word	0xffffffff


	//   ....[2]....
        /*0030*/ 	.word	0xffffffff


	//   ....[3]....
        /*0034*/ 	.word	0xffffffff


	//   ....[4]....
        /*0038*/ 	.word	0xffffffff


	//   ....[5]....
        /*003c*/ 	.word	0xffffffff


	//   ....[6]....
        /*0040*/ 	.word	0xffffffff


	//   ....[7]....
        /*0044*/ 	.word	0xffffffff


	//   ....[8]....
        /*0048*/ 	.word	0xffffffff


	//   ....[9]....
        /*004c*/ 	.word	0xffffffff


	//   ....[10]....
        /*0050*/ 	.word	0x050000db


	//   ....[11]....
        /*0054*/ 	.word	0x050000db


	//   ....[12]....
        /*0058*/ 	.word	0x050000db


	//   ....[13]....
        /*005c*/ 	.word	0x050000db


	//   ....[14]....
        /*0060*/ 	.word	0x050000db


	//   ....[15]....
        /*0064*/ 	.word	0x050000db


	//   ....[16]....
        /*0068*/ 	.word	0x050000db


	//   ....[17]....
        /*006c*/ 	.word	0x050000db


	//   ....[18]....
        /*0070*/ 	.word	0x050000db


	//   ....[19]....
        /*0074*/ 	.word	0x050000db


	//----- nvinfo : EIATTR_COOP_GROUP_INSTR_OFFSETS
	.align		4
.L_1364:
        /*0078*/ 	.byte	0x04, 0x28
        /*007a*/ 	.short	(.L_1366 - .L_1365)


	//   ....[0]....
.L_1365:
        /*007c*/ 	.word	0x00005650


	//   ....[1]....
        /*0080*/ 	.word	0x00005690


	//   ....[2]....
        /*0084*/ 	.word	0x000056b0


	//   ....[3]....
        /*0088*/ 	.word	0x000056d0


	//   ....[4]....
        /*008c*/ 	.word	0x000056f0


	//   ....[5]....
        /*0090*/ 	.word	0x00006170


	//   ....[6]....
        /*0094*/ 	.word	0x00006190


	//   ....[7]....
        /*0098*/ 	.word	0x000061b0


	//   ....[8]....
        /*009c*/ 	.word	0x000061d0


	//   ....[9]....
        /*00a0*/ 	.word	0x000061f0


	//   ....[10]....
        /*00a4*/ 	.word	0x00008400


	//   ....[11]....
        /*00a8*/ 	.word	0x000084b0


	//   ....[12]....
        /*00ac*/ 	.word	0x00008520


	//   ....[13]....
        /*00b0*/ 	.word	0x00008590


	//   ....[14]....
        /*00b4*/ 	.word	0x00008600


	//   ....[15]....
        /*00b8*/ 	.word	0x000090e0


	//   ....[16]....
        /*00bc*/ 	.word	0x00009150


	//   ....[17]....
        /*00c0*/ 	.word	0x000091c0


	//   ....[18]....
        /*00c4*/ 	.word	0x00009230


	//   ....[19]....
        /*00c8*/ 	.word	0x000092a0


	//----- nvinfo : EIATTR_VRC_CTA_INIT_COUNT
	.align		4
.L_1366:
        /*00cc*/ 	.byte	0x02, 0x4a
	.zero		1
	.zero		1


	//----- nvinfo : EIATTR_EXIT_INSTR_OFFSETS
	.align		4
        /*00d0*/ 	.byte	0x04, 0x1c
        /*00d2*/ 	.short	(.L_1368 - .L_1367)


	//   ....[0]....
.L_1367:
        /*00d4*/ 	.word	0x00001030


	//   ....[1]....
        /*00d8*/ 	.word	0x00008390


	//----- nvinfo : EIATTR_MAX_THREADS
	.align		4
.L_1368:
        /*00dc*/ 	.byte	0x04, 0x05
        /*00de*/ 	.short	(.L_1370 - .L_1369)
.L_1369:
        /*00e0*/ 	.word	0x00000080
        /*00e4*/ 	.word	0x00000001
        /*00e8*/ 	.word	0x00000001


	//----- nvinfo : EIATTR_CRS_STACK_SIZE
	.align		4
.L_1370:
        /*00ec*/ 	.byte	0x04, 0x1e
        /*00ee*/ 	.short	(.L_1372 - .L_1371)
.L_1371:
        /*00f0*/ 	.word	0x00000000


	//----- nvinfo : EIATTR_CBANK_PARAM_SIZE
	.align		4
.L_1372:
        /*00f4*/ 	.byte	0x03, 0x19
        /*00f6*/ 	.short	0x00e8


	//----- nvinfo : EIATTR_PARAM_CBANK
	.align		4
        /*00f8*/ 	.byte	0x04, 0x0a
        /*00fa*/ 	.short	(.L_1374 - .L_1373)
	.align		4
.L_1373:
        /*00fc*/ 	.word	index@(.nv.constant0._ZN10layer_norm13ln_fwd_kernelINS_13Kernel_traitsI6__halfS2_S2_S2_fjLj2560ELj1ELj4ELj1ELj16ENS_18Kernel_traits_baseILj2560ES2_S2_S2_S2_fjLj128EEEEELb0ELb1ELb0ELb0EEEvNS_9FwdParamsE)
        /*0100*/ 	.short	0x0380
        /*0102*/ 	.short	0x00e8


	//----- nvinfo : EIATTR_SW_WAR
	.align		4
.L_1374:
        /*0104*/ 	.byte	0x04, 0x36
        /*0106*/ 	.short	(.L_1376 - .L_1375)
.L_1375:
        /*0108*/ 	.word	0x00000008
.L_1376:


//--------------------- .nv.info._ZN10layer_norm13ln_fwd_kernelINS_13Kernel_traitsI6__halfS2_S2_S2_fjLj2560ELj1ELj4ELj1ELj16ENS_18Kernel_traits_baseILj2560ES2_S2_S2_S2_fjLj128EEEEELb0ELb1ELb0ELb1EEEvNS_9FwdParamsE --------------------------
	.section	.nv.info._ZN10layer_norm13ln_fwd_kernelINS_13Kernel_traitsI6__halfS2_S2_S2_fjLj2560ELj1ELj4ELj1ELj16ENS_18Kernel_traits_baseILj2560ES2_S2_S2_S2_fjLj128EEEEELb0ELb1ELb0ELb1EEEvNS_9FwdParamsE,"",@"SHT_CUDA_INFO"
	.sectionflags	@""
	.align	4


	//----- nvinfo : EIATTR_CUDA_API_VERSION
	.align		4
        /*0000*/ 	.byte	0x04, 0x37
        /*0002*/ 	.short	(.L_1378 - .L_1377)
.L_1377:
        /*0004*/ 	.word	0x00000082


	//----- nvinfo : EIATTR_KPARAM_INFO
	.align		4
.L_1378:
        /*0008*/ 	.byte	0x04, 0x17
        /*000a*/ 	.short	(.L_1380 - .L_1379)
.L_1379:
        /*000c*/ 	.word	0x00000000
        /*0010*/ 	.short	0x0000
        /*0012*/ 	.short	0x0000
        /*0014*/ 	.byte	0x00, 0xf0, 0xa1, 0x03


	//----- nvinfo : EIATTR_SPARSE_MMA_MASK
	.align		4
.L_1380:
        /*0018*/ 	.byte	0x03, 0x50
        /*001a*/ 	.short	0x0000


	//----- nvinfo : EIATTR_MAXREG_COUNT
	.align		4
        /*001c*/ 	.byte	0x03, 0x1b
        /*001e*/ 	.short	0x00ff


	//----- nvinfo : EIATTR_MERCURY_ISA_VERSION
	.align		4
        /*0020*/ 	.byte	0x03, 0x5f
        /*0022*/ 	.short	0x0101


	//----- nvinfo : EIATTR_COOP_GROUP_MASK_REGIDS
	.align		4
        /*0024*/ 	.byte	0x04, 0x29
        /*0026*/ 	.short	(.L_1382 - .L_1381)


	//   ....[0]....
.L_1381:
        /*0028*/ 	.word	0xffffffff


	//   ....[1]....
        /*002c*/ 	.word	0xffffffff


	//   ....[2]....
        /*0030*/ 	.word	0xffffffff


	//   ....[3]....
        /*0034*/ 	.word	0xffffffff


	//   ....[4]....
        /*0038*/ 	.word	0xffffffff


	//   ....[5]....
        /*003c*/ 	.word	0xffffffff


	//   ....[6]....
        /*0040*/ 	.word	0xffffffff


	//   ....[7]....
        /*0044*/ 	.word	0xffffffff


	//   ....[8]....
        /*0048*/ 	.word	0xffffffff


	//   ....[9]....
        /*004c*/ 	.word	0xffffffff


	//   ....[10]....
        /*0050*/ 	.word	0xffffffff


	//   ....[11]....
        /*0054*/ 	.word	0xffffffff


	//   ....[12]....
        /*0058*/ 	.word	0xffffffff


	//   ....[13]....
        /*005c*/ 	.word	0xffffffff


	//   ....[14]....
        /*0060*/ 	.word	0xffffffff


	//   ....[15]....
        /*0064*/ 	.word	0xffffffff


	//   ....[16]....
        /*0068*/ 	.word	0xffffffff


	//   ....[17]....
        /*006c*/ 	.word	0xffffffff


	//   ....[18]....
        /*0070*/ 	.word	0xffffffff


	//   ....[19]....
        /*0074*/ 	.word	0xffffffff


	//   ....[20]....
        /*0078*/ 	.word	0x050000a7


	//   ....[21]....
        /*007c*/ 	.word	0x050000a7


	//   ....[22]....
        /*0080*/ 	.word	0x050000a7


	//   ....[23]....
        /*0084*/ 	.word	0x050000a7


	//   ....[24]....
        /*0088*/ 	.word	0x050000a7


	//   ....[25]....
        /*008c*/ 	.word	0x050000a7


	//   ....[26]....
        /*0090*/ 	.word	0x050000a7


	//   ....[27]....
        /*0094*/ 	.word	0x050000a7


	//   ....[28]....
        /*0098*/ 	.word	0x050000a7


	//   ....[29]....
        /*009c*/ 	.word	0x050000a7


	//   ....[30]....
        /*00a0*/ 	.word	0x050000a7


	//   ....[31]....
        /*00a4*/ 	.word	0x050000a7


	//   ....[32]....
        /*00a8*/ 	.word	0x050000a7


	//   ....[33]....
        /*00ac*/ 	.word	0x050000a7


	//   ....[34]....
        /*00b0*/ 	.word	0x050000a7


	//   ....[35]....
        /*00b4*/ 	.word	0x050000a7


	//   ....[36]....
        /*00b8*/ 	.word	0x050000a7


	//   ....[37]....
        /*00bc*/ 	.word	0x050000a7


	//   ....[38]....
        /*00c0*/ 	.word	0x050000a7


	//   ....[39]....
        /*00c4*/ 	.word	0x050000a7


	//----- nvinfo : EIATTR_COOP_GROUP_INSTR_OFFSETS
	.align		4
.L_1382:
        /*00c8*/ 	.byte	0x04, 0x28
        /*00ca*/ 	.short	(.L_1384 - .L_1383)


	//   ....[0]....
.L_1383:
        /*00cc*/ 	.word	0x00003ae0


	//   ....[1]....
        /*00d0*/ 	.word	0x00003b10


	//   ....[2]....
        /*00d4*/ 	.word	0x00003b30


	//   ....[3]....
        /*00d8*/ 	.word	0x00003b50


	//   ....[4]....
        /*00dc*/ 	.word	0x00003b70


	//   ....[5]....
        /*00e0*/ 	.word	0x000045a0


	//   ....[6]....
        /*00e4*/ 	.word	0x000045c0


	//   ....[7]....
        /*00e8*/ 	.word	0x000045e0


	//   ....[8]....
        /*00ec*/ 	.word	0x00004600


	//   ....[9]....
        /*00f0*/ 	.word	0x00004620


	//   ....[10]....
        /*00f4*/ 	.word	0x0000a310


	//   ....[11]....
        /*00f8*/ 	.word	0x0000a340


	//   ....[12]....
        /*00fc*/ 	.word	0x0000a360


	//   ....[13]....
        /*0100*/ 	.word	0x0000a380


	//   ....[14]....
        /*0104*/ 	.word	0x0000a3a0


	//   ....[15]....
        /*0108*/ 	.word	0x0000add0


	//   ....[16]....
        /*010c*/ 	.word	0x0000adf0


	//   ....[17]....
        /*0110*/ 	.word	0x0000ae10


	//   ....[18]....
        /*0114*/ 	.word	0x0000ae30


	//   ....[19]....
        /*0118*/ 	.word	0x0000ae50


	//   ....[20]....
        /*011c*/ 	.word	0x0000ccc0


	//   ....[21]....
        /*0120*/ 	.word	0x0000cd50


	//   ....[22]....
        /*0124*/ 	.word	0x0000cdb0


	//   ....[23]....
        /*0128*/ 	.word	0x0000ce10


	//   ....[24]....
        /*012c*/ 	.word	0x0000ce70


	//   ....[25]....
        /*0130*/ 	.word	0x0000d8d0


	//   ....[26]....
        /*0134*/ 	.word	0x0000d930


	//   ....[27]....
        /*0138*/ 	.word	0x0000d990


	//   ....[28]....
        /*013c*/ 	.word	0x0000d9f0


	//   ....[29]....
        /*0140*/ 	.word	0x0000da50


	//   ....[30]....
        /*0144*/ 	.word	0x0000dae0


	//   ....[31]....
        /*0148*/ 	.word	0x0000db70


	//   ....[32]....
        /*014c*/ 	.word	0x0000dbd0


	//   ....[33]....
        /*0150*/ 	.word	0x0000dc30


	//   ....[34]....
        /*0154*/ 	.word	0x0000dc90


	//   ....[35]....
        /*0158*/ 	.word	0x0000e6f0


	//   ....[36]....
        /*015c*/ 	.word	0x0000e750


	//   ....[37]....
        /*0160*/ 	.word	0x0000e7b0


	//   ....[38]....
        /*0164*/ 	.word	0x0000e810


	//   ....[39]....
        /*0168*/ 	.word	0x0000e870


	//----- nvinfo : EIATTR_VRC_CTA_INIT_COUNT
	.align		4
.L_1384:
        /*016c*/ 	.byte	0x02, 0x4a
	.zero		1
	.zero		1


	//----- nvinfo : EIATTR_EXIT_INSTR_OFFSETS
	.align		4
        /*0170*/ 	.byte	0x04, 0x1c
        /*0172*/ 	.short	(.L_1386 - .L_1385)


	//   ....[0]....
.L_1385:
        /*0174*/ 	.word	0x000005f0


	//   ....[1]....
        /*0178*/ 	.word	0x00006420


	//   ....[2]....
        /*017c*/ 	.word	0x0000cc50


	//----- nvinfo : EIATTR_MAX_THREADS
	.align		4
.L_1386:
        /*0180*/ 	.byte	0x04, 0x05
        /*0182*/ 	.short	(.L_1388 - .L_1387)
.L_1387:
        /*0184*/ 	.word	0x00000080
        /*0188*/ 	.word	0x00000001
        /*018c*/ 	.word	0x00000001


	//----- nvinfo : EIATTR_CRS_STACK_SIZE
	.align		4
.L_1388:
        /*0190*/ 	.byte	0x04, 0x1e
        /*0192*/ 	.short	(.L_1390 - .L_1389)
.L_1389:
        /*0194*/ 	.word	0x00000000


	//----- nvinfo : EIATTR_CBANK_PARAM_SIZE
	.align		4
.L_1390:
        /*0198*/ 	.byte	0x03, 0x19
        /*019a*/ 	.short	0x00e8


	//----- nvinfo : EIATTR_PARAM_CBANK
	.align		4
        /*019c*/ 	.byte	0x04, 0x0a
        /*019e*/ 	.short	(.L_1392 - .L_1391)
	.align		4
.L_1391:
        /*01a0*/ 	.word	index@(.nv.constant0._ZN10layer_norm13ln_fwd_kernelINS_13Kernel_traitsI6__halfS2_S2_S2_fjLj2560ELj1ELj4ELj1ELj16ENS_18Kernel_traits_baseILj2560ES2_S2_S2_S2_fjLj128EEEEELb0ELb1ELb0ELb1EEEvNS_9FwdParamsE)
        /*01a4*/ 	.short	0x0380
        /*01a6*/ 	.short	0x00e8


	//----- nvinfo : EIATTR_SW_WAR
	.align		4
.L_1392:
        /*01a8*/ 	.byte	0x04, 0x36
        /*01aa*/ 	.short	(.L_1394 - .L_1393)
.L_1393:
        /*01ac*/ 	.word	0x00000008
.L_1394:


//--------------------- .nv.info._ZN10layer_norm13ln_fwd_kernelINS_13Kernel_traitsI6__halfS2_S2_S2_fjLj2560ELj1ELj4ELj1ELj16ENS_18Kernel_traits_baseILj2560ES2_S2_S2_S2_fjLj128EEEEELb0ELb1ELb1ELb0EEEvNS_9FwdParamsE --------------------------
	.section	.nv.info._ZN10layer_norm13ln_fwd_kernelINS_13Kernel_traitsI6__halfS2_S2_S2_fjLj2560ELj1ELj4ELj1ELj16ENS_18Kernel_traits_baseILj2560ES2_S2_S2_S2_fjLj128EEEEELb0ELb1ELb1ELb0EEEvNS_9FwdParamsE,"",@"SHT_CUDA_INFO"
	.sectionflags	@""
	.align	4


	//----- nvinfo : EIATTR_CUDA_API_VERSION
	.align		4
        /*0000*/ 	.byte	0x04, 0x37
        /*0002*/ 	.short	(.L_1396 - .L_1395)
.L_1395:
        /*0004*/ 	.word	0x00000082


	//----- nvinfo : EIATTR_KPARAM_INFO
	.align		4
.L_1396:
        /*0008*/ 	.byte	0x04, 0x17
        /*000a*/ 	.short	(.L_1398 - .L_1397)
.L_1397:
        /*000c*/ 	.word	0x00000000
        /*0010*/ 	.short	0x0000
        /*0012*/ 	.short	0x0000
        /*0014*/ 	.byte	0x00, 0xf0, 0xa1, 0x03


	//----- nvinfo : EIATTR_SPARSE_MMA_MASK
	.align		4
.L_1398:
        /*0018*/ 	.byte	0x03, 0x50
        /*001a*/ 	.short	0x0000


	//----- nvinfo : EIATTR_MAXREG_COUNT
	.align		4
        /*001c*/ 	.byte	0x03, 0x1b
        /*001e*/ 	.short	0x00ff


	//----- nvinfo : EIATTR_MERCURY_ISA_VERSION
	.align		4
        /*0020*/ 	.byte	0x03, 0x5f
        /*0022*/ 	.short	0x0101


	//----- nvinfo : EIATTR_COOP_GROUP_MASK_REGIDS
	.align		4
        /*0024*/ 	.byte	0x04, 0x29
        /*0026*/ 	.short	(.L_1400 - .L_1399)


	//   ....[0]....
.L_1399:
        /*0028*/ 	.word	0xffffffff


	//   ....[1]....
        /*002c*/ 	.word	0xffffffff


	//   ....[2]....
        /*0030*/ 	.word	0xffffffff


	//   ....[3]....
        /*0034*/ 	.word	0xffffffff


	//   ....[4]....
        /*0038*/ 	.word	0xffffffff


	//   ....[5]....
        /*003c*/ 	.word	0xffffffff


	//   ....[6]....
        /*0040*/ 	.word	0xffffffff


	//   ....[7]....
        /*0044*/ 	.word	0xffffffff


	//   ....[8]....
        /*0048*/ 	.word	0xffffffff


	//   ....[9]....
        /*004c*/ 	.word	0xffffffff


	//   ....[10]....
        /*0050*/ 	.word	0x050000e0


	//   ....[11]....
        /*0054*/ 	.word	0x050000e0


	//   ....[12]....
        /*0058*/ 	.word	0x050000e0


	//   ....[13]....
        /*005c*/ 	.word	0x050000e0


	//   ....[14]....
        /*0060*/ 	.word	0x050000e0


	//   ....[15]....
        /*0064*/ 	.word	0x050000e0


	//   ....[16]....
        /*0068*/ 	.word	0x050000e0


	//   ....[17]....
        /*006c*/ 	.word	0x050000e0


	//   ....[18]....
        /*0070*/ 	.word	0x050000e0


	//   ....[19]....
        /*0074*/ 	.word	0x050000e0


	//----- nvinfo : EIATTR_COOP_GROUP_INSTR_OFFSETS
	.align		4
.L_1400:
        /*0078*/ 	.byte	0x04, 0x28
        /*007a*/ 	.short	(.L_1402 - .L_1401)


	//   ....[0]....
.L_1401:
        /*007c*/ 	.word	0x000070a0


	//   ....[1]....
        /*0080*/ 	.word	0x000070e0


	//   ....[2]....
        /*0084*/ 	.word	0x00007100


	//   ....[3]....
        /*0088*/ 	.word	0x00007120


	//   ....[4]....
        /*008c*/ 	.word	0x00007140


	//   ....[5]....
        /*0090*/ 	.word	0x00007bb0


	//   ....[6]....
        /*0094*/ 	.word	0x00007bd0


	//   ....[7]....
        /*0098*/ 	.word	0x00007bf0


	//   ....[8]....
        /*009c*/ 	.word	0x00007c10


	//   ....[9]....
        /*00a0*/ 	.word	0x00007c30


	//   ....[10]....
        /*00a4*/ 	.word	0x00009ec0


	//   ....[11]....
        /*00a8*/ 	.word	0x00009f70


	//   ....[12]....
        /*00ac*/ 	.word	0x00009fe0


	//   ....[13]....
        /*00b0*/ 	.word	0x0000a050


	//   ....[14]....
        /*00b4*/ 	.word	0x0000a0c0


	//   ....[15]....
        /*00b8*/ 	.word	0x0000ab90


	//   ....[16]....
        /*00bc*/ 	.word	0x0000ac00


	//   ....[17]....
        /*00c0*/ 	.word	0x0000ac70


	//   ....[18]....
        /*00c4*/ 	.word	0x0000ace0


	//   ....[19]....
        /*00c8*/ 	.word	0x0000ad50


	//----- nvinfo : EIATTR_VRC_CTA_INIT_COUNT
	.align		4
.L_1402:
        /*00cc*/ 	.byte	0x02, 0x4a
	.zero		1
	.zero		1


	//----- nvinfo : EIATTR_EXIT_INSTR_OFFSETS
	.align		4
        /*00d0*/ 	.byte	0x04, 0x1c
        /*00d2*/ 	.short	(.L_1404 - .L_1403)


	//   ....[0]....
.L_1403:
        /*00d4*/ 	.word	0x00001040


	//   ....[1]....
        /*00d8*/ 	.word	0x00009e50


	//----- nvinfo : EIATTR_MAX_THREADS
	.align		4
.L_1404:
        /*00dc*/ 	.byte	0x04, 0x05
        /*00de*/ 	.short	(.L_1406 - .L_1405)
.L_1405:
        /*00e0*/ 	.word	0x00000080
        /*00e4*/ 	.word	0x00000001
        /*00e8*/ 	.word	0x00000001


	//----- nvinfo : EIATTR_CRS_STACK_SIZE
	.align		4
.L_1406:
        /*00ec*/ 	.byte	0x04, 0x1e
        /*00ee*/ 	.short	(.L_1408 - .L_1407)
.L_1407:
        /*00f0*/ 	.word	0x00000000


	//----- nvinfo : EIATTR_CBANK_PARAM_SIZE
	.align		4
.L_1408:
        /*00f4*/ 	.byte	0x03, 0x19
        /*00f6*/ 	.short	0x00e8


	//----- nvinfo : EIATTR_PARAM_CBANK
	.align		4
        /*00f8*/ 	.byte	0x04, 0x0a
        /*00fa*/ 	.short	(.L_1410 - .L_1409)
	.align		4
.L_1409:
        /*00fc*/ 	.word	index@(.nv.constant0._ZN10layer_norm13ln_fwd_kernelINS_13Kernel_traitsI6__halfS2_S2_S2_fjLj2560ELj1ELj4ELj1ELj16ENS_18Kernel_traits_baseILj2560ES2_S2_S2_S2_fjLj128EEEEELb0ELb1ELb1ELb0EEEvNS_9FwdParamsE)
        /*0100*/ 	.short	0x0380
        /*0102*/ 	.short	0x00e8


	//----- nvinfo : EIATTR_SW_WAR
	.align		4
.L_1410:
        /*0104*/ 	.byte	0x04, 0x36
        /*0106*/ 	.short	(.L_1412 - .L_1411)
.L_1411:
        /*0108*/ 	.word	0x00000008
.L_1412:


//--------------------- .nv.info._ZN10layer_norm13ln_fwd_kernelINS_13Kernel_traitsI6__halfS2_S2_S2_fjLj2560ELj1ELj4ELj1ELj16ENS_18Kernel_traits_baseILj2560ES2_S2_S2_S2_fjLj128EEEEELb0ELb1ELb1ELb1EEEvNS_9FwdParamsE --------------------------
	.section	.nv.info._ZN10layer_norm13ln_fwd_kernelINS_13Kernel_traitsI6__halfS2_S2_S2_fjLj2560ELj1ELj4ELj1ELj16ENS_18Kernel_traits_baseILj2560ES2_S2_S2_S2_fjLj128EEEEELb0ELb1ELb1ELb1EEEvNS_9FwdParamsE,"",@"SHT_CUDA_INFO"
	.sectionflags	@""
	.align	4


	//----- nvinfo : EIATTR_CUDA_API_VERSION
	.align		4
        /*0000*/ 	.byte	0x04, 0x37
        /*0002*/ 	.short	(.L_1414 - .L_1413)
.L_1413:
        /*0004*/ 	.word	0x00000082


	//----- nvinfo : EIATTR_KPARAM_INFO
	.align		4
.L_1414:
        /*0008*/ 	.byte	0x04, 0x17
        /*000a*/ 	.short	(.L_1416 - .L_1415)
.L_1415:
        /*000c*/ 	.word	0x00000000
        /*0010*/ 	.short	0x0000
        /*0012*/ 	.short	0x0000
        /*0014*/ 	.byte	0x00, 0xf0, 0xa1, 0x03


	//----- nvinfo : EIATTR_SPARSE_MMA_MASK
	.align		4
.L_1416:
        /*0018*/ 	.byte	0x03, 0x50
        /*001a*/ 	.short	0x0000


	//----- nvinfo : EIATTR_MAXREG_COUNT
	.align		4
        /*001c*/ 	.byte	0x03, 0x1b
        /*001e*/ 	.short	0x00ff


	//----- nvinfo : EIATTR_MERCURY_ISA_VERSION
	.align		4
        /*0020*/ 	.byte	0x03, 0x5f
        /*0022*/ 	.short	0x0101


	//----- nvinfo : EIATTR_COOP_GROUP_MASK_REGIDS
	.align		4
        /*0024*/ 	.byte	0x04, 0x29
        /*0026*/ 	.short	(.L_1418 - .L_1417)


	//   ....[0]....
.L_1417:
        /*0028*/ 	.word	0xffffffff


	//   ....[1]....
        /*002c*/ 	.word	0xffffffff


	//   ....[2]....
        /*0030*/ 	.word	0xffffffff


	//   ....[3]....
        /*0034*/ 	.word	0xffffffff


	//   ....[4]....
        /*0038*/ 	.word	0xffffffff


	//   ....[5]....
        /*003c*/ 	.word	0xffffffff


	//   ....[6]....
        /*0040*/ 	.word	0xffffffff


	//   ....[7]....
        /*0044*/ 	.word	0xffffffff


	//   ....[8]....
        /*0048*/ 	.word	0xffffffff


	//   ....[9]....
        /*004c*/ 	.word	0xffffffff


	//   ....[10]....
        /*0050*/ 	.word	0x050000de


	//   ....[11]....
        /*0054*/ 	.word	0x050000de


	//   ....[12]....
        /*0058*/ 	.word	0x050000de


	//   ....[13]....
        /*005c*/ 	.word	0x050000de


	//   ....[14]....
        /*0060*/ 	.word	0x050000de


	//   ....[15]....
        /*0064*/ 	.word	0x050000de


	//   ....[16]....
        /*0068*/ 	.word	0x050000de


	//   ....[17]....
        /*006c*/ 	.word	0x050000de


	//   ....[18]....
        /*0070*/ 	.word	0x050000de


	//   ....[19]....
        /*0074*/ 	.word	0x050000de


	//----- nvinfo : EIATTR_COOP_GROUP_INSTR_OFFSETS
	.align		4
.L_1418:
        /*0078*/ 	.byte	0x04, 0x28
        /*007a*/ 	.short	(.L_1420 - .L_1419)


	//   ....[0]....
.L_1419:
        /*007c*/ 	.word	0x00005e90


	//   ....[1]....
        /*0080*/ 	.word	0x00005ec0


	//   ....[2]....
        /*0084*/ 	.word	0x00005ee0


	//   ....[3]....
        /*0088*/ 	.word	0x00005f00


	//   ....[4]....
        /*008c*/ 	.word	0x00005f20


	//   ....[5]....
        /*0090*/ 	.word	0x00006950


	//   ....[6]....
        /*0094*/ 	.word	0x00006970


	//   ....[7]....
        /*0098*/ 	.word	0x00006990


	//   ....[8]....
        /*009c*/ 	.word	0x000069b0


	//   ....[9]....
        /*00a0*/ 	.word	0x000069d0


	//   ....[10]....
        /*00a4*/ 	.word	0x00008970


	//   ....[11]....
        /*00a8*/ 	.word	0x00008a20


	//   ....[12]....
        /*00ac*/ 	.word	0x00008a90


	//   ....[13]....
        /*00b0*/ 	.word	0x00008b00


	//   ....[14]....
        /*00b4*/ 	.word	0x00008b70


	//   ....[15]....
        /*00b8*/ 	.word	0x000095e0


	//   ....[16]....
        /*00bc*/ 	.word	0x00009650


	//   ....[17]....
        /*00c0*/ 	.word	0x000096c0


	//   ....[18]....
        /*00c4*/ 	.word	0x00009730


	//   ....[19]....
        /*00c8*/ 	.word	0x000097a0


	//----- nvinfo : EIATTR_VRC_CTA_INIT_COUNT
	.align		4
.L_1420:
        /*00cc*/ 	.byte	0x02, 0x4a
	.zero		1
	.zero		1


	//----- nvinfo : EIATTR_EXIT_INSTR_OFFSETS
	.align		4
        /*00d0*/ 	.byte	0x04, 0x1c
        /*00d2*/ 	.short	(.L_1422 - .L_1421)


	//   ....[0]....
.L_1421:
        /*00d4*/ 	.word	0x000005f0


	//   ....[1]....
        /*00d8*/ 	.word	0x00008900


	//----- nvinfo : EIATTR_MAX_THREADS
	.align		4
.L_1422:
        /*00dc*/ 	.byte	0x04, 0x05
        /*00de*/ 	.short	(.L_1424 - .L_1423)
.L_1423:
        /*00e0*/ 	.word	0x00000080
        /*00e4*/ 	.word	0x00000001
        /*00e8*/ 	.word	0x00000001


	//----- nvinfo : EIATTR_CRS_STACK_SIZE
	.align		4
.L_1424:
        /*00ec*/ 	.byte	0x04, 0x1e
        /*00ee*/ 	.short	(.L_1426 - .L_1425)
.L_1425:
        /*00f0*/ 	.word	0x00000000


	//----- nvinfo : EIATTR_CBANK_PARAM_SIZE
	.align		4
.L_1426:
        /*00f4*/ 	.byte	0x03, 0x19
        /*00f6*/ 	.short	0x00e8


	//----- nvinfo : EIATTR_PARAM_CBANK
	.align		4
        /*00f8*/ 	.byte	0x04, 0x0a
        /*00fa*/ 	.short	(.L_1428 - .L_1427)
	.align		4
.L_1427:
        /*00fc*/ 	.word	index@(.nv.constant0._ZN10layer_norm13ln_fwd_kernelINS_13Kernel_traitsI6__halfS2_S2_S2_fjLj2560ELj1ELj4ELj1ELj16ENS_18Kernel_traits_baseILj2560ES2_S2_S2_S2_fjLj128EEEEELb0ELb1ELb1ELb1EEEvNS_9FwdParamsE)
        /*0100*/ 	.short	0x0380
        /*0102*/ 	.short	0x00e8


	//----- nvinfo : EIATTR_SW_WAR
	.align		4
.L_1428:
        /*0104*/ 	.byte	0x04, 0x36
        /*0106*/ 	.short	(.L_1430 - .L_1429)
.L_1429:
        /*0108*/ 	.word	0x00000008
.L_1430:


//--------------------- .nv.info._ZN10layer_norm13ln_fwd_kernelINS_13Kernel_traitsI6__halfS2_S2_S2_fjLj2560ELj1ELj4ELj1ELj16ENS_18Kernel_traits_baseILj2560ES2_S2_S2_S2_fjLj128EEEEELb1ELb0ELb0ELb0EEEvNS_9FwdParamsE --------------------------
	.section	.nv.info._ZN10layer_norm13ln_fwd_kernelINS_13Kernel_traitsI6__halfS2_S2_S2_fjLj2560ELj1ELj4ELj1ELj16ENS_18Kernel_traits_baseILj2560ES2_S2_S2_S2_fjLj128EEEEELb1ELb0ELb0ELb0EEEvNS_9FwdParamsE,"",@"SHT_CUDA_INFO"
	.sectionflags	@""
	.align	4


	//----- nvinfo : EIATTR_CUDA_API_VERSION
	.align		4
        /*0000*/ 	.byte	0x04, 0x37
        /*0002*/ 	.short	(.L_1432 - .L_1431)
.L_1431:
        /*0004*/ 	.word	0x00000082


	//----- nvinfo : EIATTR_KPARAM_INFO
	.align		4
.L_1432:
        /*0008*/ 	.byte	0x04, 0x17
        /*000a*/ 	.short	(.L_1434 - .L_1433)
.L_1433:
        /*000c*/ 	.word	0x00000000
        /*0010*/ 	.short	0x0000
        /*0012*/ 	.short	0x0000
        /*0014*/ 	.byte	0x00, 0xf0, 0xa1, 0x03


	//----- nvinfo : EIATTR_SPARSE_MMA_MASK
	.align		4
.L_1434:
        /*0018*/ 	.byte	0x03, 0x50
        /*001a*/ 	.short	0x0000


	//----- nvinfo : EIATTR_MAXREG_COUNT
	.align		4
        /*001c*/ 	.byte	0x03, 0x1b
        /*001e*/ 	.short	0x00ff


	//----- nvinfo : EIATTR_MERCURY_ISA_VERSION
	.align		4
        /*0020*/ 	.byte	0x03, 0x5f
        /*0022*/ 	.short	0x0101


	//----- nvinfo : EIATTR_COOP_GROUP_MASK_REGIDS
	.align		4
        /*0024*/ 	.byte	0x04, 0x29
        /*0026*/ 	.short	(.L_1436 - .L_1435)


	//   ....[0]....
.L_1435:
        /*0028*/ 	.word	0xffffffff


	//   ....[1]....
        /*002c*/ 	.word	0xffffffff


	//   ....[2]....
        /*0030*/ 	.word	0xffffffff


	//   ....[3]....
        /*0034*/ 	.word	0xffffffff


	//   ....[4]....
        /*0038*/ 	.word	0xffffffff


	//   ....[5]....
        /*003c*/ 	.word	0xffffffff


	//   ....[6]....
        /*0040*/ 	.word	0xffffffff


	//   ....[7]....
        /*0044*/ 	.word	0xffffffff


	//   ....[8]....
        /*0048*/ 	.word	0xffffffff


	//   ....[9]....
        /*004c*/ 	.word	0xffffffff


	//   ....[10]....
        /*0050*/ 	.word	0x05000083


	//   ....[11]....
        /*0054*/ 	.word	0x05000083


	//   ....[12]....
        /*0058*/ 	.word	0x05000083


	//   ....[13]....
        /*005c*/ 	.word	0x05000083


	//   ....[14]....
        /*0060*/ 	.word	0x05000083


	//   ....[15]....
        /*0064*/ 	.word	0x05000083


	//   ....[16]....
        /*0068*/ 	.word	0x05000083


	//   ....[17]....
        /*006c*/ 	.word	0x05000083


	//   ....[18]....
        /*0070*/ 	.word	0x05000083


	//   ....[19]....
        /*0074*/ 	.word	0x05000083


	//----- nvinfo : EIATTR_COOP_GROUP_INSTR_OFFSETS
	.align		4
.L_1436:
        /*0078*/ 	.byte	0x04, 0x28
        /*007a*/ 	.short	(.L_1438 - .L_1437)


	//   ....[0]....
.L_1437:
        /*007c*/ 	.word	0x00041600


	//   ....[1]....
        /*0080*/ 	.word	0x00041630


	//   ....[2]....
        /*0084*/ 	.word	0x00041650


	//   ....[3]....
        /*0088*/ 	.word	0x00041670


	//   ....[4]....
        /*008c*/ 	.word	0x000416a0


	//   ....[5]....
        /*0090*/ 	.word	0x00042110


	//   ....[6]....
        /*0094*/ 	.word	0x00042130


	//   ....[7]....
        /*0098*/ 	.word	0x00042150


	//   ....[8]....
        /*009c*/ 	.word	0x00042170


	//   ....[9]....
        /*00a0*/ 	.word	0x00042190


	//   ....[10]....
        /*00a4*/ 	.word	0x000443b0


	//   ....[11]....
        /*00a8*/ 	.word	0x00044450


	//   ....[12]....
        /*00ac*/ 	.word	0x000444c0


	//   ....[13]....
        /*00b0*/ 	.word	0x00044530


	//   ....[14]....
        /*00b4*/ 	.word	0x000445b0


	//   ....[15]....
        /*00b8*/ 	.word	0x00045080


	//   ....[16]....
        /*00bc*/ 	.word	0x000450f0


	//   ....[17]....
        /*00c0*/ 	.word	0x00045160


	//   ....[18]....
        /*00c4*/ 	.word	0x000451d0


	//   ....[19]....
        /*00c8*/ 	.word	0x00045240


	//----- nvinfo : EIATTR_VRC_CTA_INIT_COUNT
	.align		4
.L_1438:
        /*00cc*/ 	.byte	0x02, 0x4a
	.zero		1
	.zero		1


	//----- nvinfo : EIATTR_EXIT_INSTR_OFFSETS
	.align		4
        /*00d0*/ 	.byte	0x04, 0x1c
        /*00d2*/ 	.short	(.L_1440 - .L_1439)


	//   ....[0]....
.L_1439:
        /*00d4*/ 	.word	0x00000eb0


	//   ....[1]....
        /*00d8*/ 	.word	0x00044340


	//----- nvinfo : EIATTR_INDIRECT_BRANCH_TARGETS
	.align		4
.L_1440:
        /*00dc*/ 	.byte	0x04, 0x34
        /*00de*/ 	.short	(.L_1442 - .L_1441)


	//   ....[0]....
.L_1441:
        /*00e0*/ 	.word	.L_x_88272@srel
        /*00e4*/ 	.short	0x0
        /*00e6*/ 	.short	0x0
        /*00e8*/ 	.word	0x3
        /*00ec*/ 	.word	.L_x_88273@srel
        /*00f0*/ 	.word	.L_x_88274@srel
        /*00f4*/ 	.word	.L_x_88275@srel


	//----- nvinfo : EIATTR_MAX_THREADS
	.align		4
.L_1442:
        /*00f8*/ 	.byte	0x04, 0x05
        /*00fa*/ 	.short	(.L_1444 - .L_1443)
.L_1443:
        /*00fc*/ 	.word	0x00000080
        /*0100*/ 	.word	0x00000001
        /*0104*/ 	.word	0x00000001


	//----- nvinfo : EIATTR_CRS_STACK_SIZE
	.align		4
.L_1444:
        /*0108*/ 	.byte	0x04, 0x1e
        /*010a*/ 	.short	(.L_1446 - .L_1445)
.L_1445:
        /*010c*/ 	.word	0x00000000


	//----- nvinfo : EIATTR_CBANK_PARAM_SIZE
	.align		4
.L_1446:
        /*0110*/ 	.byte	0x03, 0x19
        /*0112*/ 	.short	0x00e8


	//----- nvinfo : EIATTR_PARAM_CBANK
	.align		4
        /*0114*/ 	.byte	0x04, 0x0a
        /*0116*/ 	.short	(.L_1448 - .L_1447)
	.align		4
.L_1447:
        /*0118*/ 	.word	index@(.nv.constant0._ZN10layer_norm13ln_fwd_kernelINS_13Kernel_traitsI6__halfS2_S2_S2_fjLj2560ELj1ELj4ELj1ELj16ENS_18Kernel_traits_baseILj2560ES2_S2_S2_S2_fjLj128EEEEELb1ELb0ELb0ELb0EEEvNS_9FwdParamsE)
        /*011c*/ 	.short	0x0380
        /*011e*/ 	.short	0x00e8


	//----- nvinfo : EIATTR_SW_WAR
	.align		4
.L_1448:
        /*0120*/ 	.byte	0x04, 0x36
        /*0122*/ 	.short	(.L_1450 - .L_1449)
.L_1449:
        /*0124*/ 	.word	0x00000008
.L_1450:


//--------------------- .nv.info._ZN10layer_norm13ln_fwd_kernelINS_13Kernel_traitsI6__halfS2_S2_S2_fjLj2560ELj1ELj4ELj1ELj16ENS_18Kernel_traits_baseILj2560ES2_S2_S2_S2_fjLj128EEEEELb1ELb0ELb0ELb1EEEvNS_9FwdParamsE --------------------------
	.section	.nv.info._ZN10layer_norm13ln_fwd_kernelINS_13Kernel_traitsI6__halfS2_S2_S2_fjLj2560ELj1ELj4ELj1ELj16ENS_18Kernel_traits_baseILj2560ES2_S2_S2_S2_fjLj128EEEEELb1ELb0ELb0ELb1EEEvNS_9FwdParamsE,"",@"SHT_CUDA_INFO"
	.sectionflags	@""
	.align	4


	//----- nvinfo : EIATTR_CUDA_API_VERSION
	.align		4
        /*0000*/ 	.byte	0x04, 0x37
        /*0002*/ 	.short	(.L_1452 - .L_1451)
.L_1451:
        /*0004*/ 	.word	0x00000082


	//----- nvinfo : EIATTR_KPARAM_INFO
	.align		4
.L_1452:
        /*0008*/ 	.byte	0x04, 0x17
        /*000a*/ 	.short	(.L_1454 - .L_1453)
.L_1453:
        /*000c*/ 	.word	0x00000000
        /*0010*/ 	.short	0x0000
        /*0012*/ 	.short	0x0000
        /*0014*/ 	.byte	0x00, 0xf0, 0xa1, 0x03


	//----- nvinfo : EIATTR_SPARSE_MMA_MASK
	.align		4
.L_1454:
        /*0018*/ 	.byte	0x03, 0x50
        /*001a*/ 	.short	0x0000


	//----- nvinfo : EIATTR_MAXREG_COUNT
	.align		4
        /*001c*/ 	.byte	0x03, 0x1b
        /*001e*/ 	.short	0x00ff


	//----- nvinfo : EIATTR_MERCURY_ISA_VERSION
	.align		4
        /*0020*/ 	.byte	0x03, 0x5f
        /*0022*/ 	.short	0x0101


	//----- nvinfo : EIATTR_COOP_GROUP_MASK_REGIDS
	.align		4
        /*0024*/ 	.byte	0x04, 0x29
        /*0026*/ 	.short	(.L_1456 - .L_1455)


	//   ....[0]....
.L_1455:
        /*0028*/ 	.word	0xffffffff


	//   ....[1]....
        /*002c*/ 	.word	0xffffffff


	//   ....[2]....
        /*0030*/ 	.word	0xffffffff


	//   ....[3]....
        /*0034*/ 	.word	0xffffffff


	//   ....[4]....
        /*0038*/ 	.word	0xffffffff


	//   ....[5]....
        /*003c*/ 	.word	0xffffffff


	//   ....[6]....
        /*0040*/ 	.word	0xffffffff


	//   ....[7]....
        /*0044*/ 	.word	0xffffffff


	//   ....[8]....
        /*0048*/ 	.word	0xffffffff


	//   ....[9]....
        /*004c*/ 	.word	0xffffffff


	//   ....[10]....
        /*0050*/ 	.word	0x0500000c


	//   ....[11]....
        /*0054*/ 	.word	0x0500000c


	//   ....[12]....
        /*0058*/ 	.word	0x0500000c


	//   ....[13]....
        /*005c*/ 	.word	0x0500000c


	//   ....[14]....
        /*0060*/ 	.word	0x0500000c


	//   ....[15]....
        /*0064*/ 	.word	0x0500000c


	//   ....[16]....
        /*0068*/ 	.word	0x0500000c


	//   ....[17]....
        /*006c*/ 	.word	0x0500000c


	//   ....[18]....
        /*0070*/ 	.word	0x0500000c


	//   ....[19]....
        /*0074*/ 	.word	0x0500000c


	//----- nvinfo : EIATTR_COOP_GROUP_INSTR_OFFSETS
	.align		4
.L_1456:
        /*0078*/ 	.byte	0x04, 0x28
        /*007a*/ 	.short	(.L_1458 - .L_1457)


	//   ....[0]....
.L_1457:
        /*007c*/ 	.word	0x00034fa0


	//   ....[1]....
        /*0080*/ 	.word	0x00034fd0


	//   ....[2]....
        /*0084*/ 	.word	0x00034ff0


	//   ....[3]....
        /*0088*/ 	.word	0x00035010


	//   ....[4]....
        /*008c*/ 	.word	0x00035030


	//   ....[5]....
        /*0090*/ 	.word	0x00035a60


	//   ....[6]....
        /*0094*/ 	.word	0x00035a80


	//   ....[7]....
        /*0098*/ 	.word	0x00035aa0


	//   ....[8]....
        /*009c*/ 	.word	0x00035ac0


	//   ....[9]....
        /*00a0*/ 	.word	0x00035ae0


	//   ....[10]....
        /*00a4*/ 	.word	0x00037950


	//   ....[11]....
        /*00a8*/ 	.word	0x00037a00


	//   ....[12]....
        /*00ac*/ 	.word	0x00037a70


	//   ....[13]....
        /*00b0*/ 	.word	0x00037ae0


	//   ....[14]....
        /*00b4*/ 	.word	0x00037b50


	//   ....[15]....
        /*00b8*/ 	.word	0x000385d0


	//   ....[16]....
        /*00bc*/ 	.word	0x00038640


	//   ....[17]....
        /*00c0*/ 	.word	0x000386b0


	//   ....[18]....
        /*00c4*/ 	.word	0x00038720


	//   ....[19]....
        /*00c8*/ 	.word	0x00038790


	//----- nvinfo : EIATTR_VRC_CTA_INIT_COUNT
	.align		4
.L_1458:
        /*00cc*/ 	.byte	0x02, 0x4a
	.zero		1
	.zero		1


	//----- nvinfo : EIATTR_EXIT_INSTR_OFFSETS
	.align		4
        /*00d0*/ 	.byte	0x04, 0x1c
        /*00d2*/ 	.short	(.L_1460 - .L_1459)


	//   ....[0]....
.L_1459:
        /*00d4*/ 	.word	0x000006b0


	//   ....[1]....
        /*00d8*/ 	.word	0x000378e0


	//----- nvinfo : EIATTR_INDIRECT_BRANCH_TARGETS
	.align		4
.L_1460:
        /*00dc*/ 	.byte	0x04, 0x34
        /*00de*/ 	.short	(.L_1462 - .L_1461)


	//   ....[0]....
.L_1461:
        /*00e0*/ 	.word	.L_x_88276@srel
        /*00e4*/ 	.short	0x0
        /*00e6*/ 	.short	0x0
        /*00e8*/ 	.word	0x3
        /*00ec*/ 	.word	.L_x_88277@srel
        /*00f0*/ 	.word	.L_x_88278@srel
        /*00f4*/ 	.word	.L_x_88279@srel


	//----- nvinfo : EIATTR_MAX_THREADS
	.align		4
.L_1462:
        /*00f8*/ 	.byte	0x04, 0x05
        /*00fa*/ 	.short	(.L_1464 - .L_1463)
.L_1463:
        /*00fc*/ 	.word	0x00000080
        /*0100*/ 	.word	0x00000001
        /*0104*/ 	.word	0x00000001


	//----- nvinfo : EIATTR_CRS_STACK_SIZE
	.align		4
.L_1464:
        /*0108*/ 	.byte	0x04, 0x1e
        /*010a*/ 	.short	(.L_1466 - .L_1465)
.L_1465:
        /*010c*/ 	.word	0x00000000


	//----- nvinfo : EIATTR_CBANK_PARAM_SIZE
	.align		4
.L_1466:
        /*0110*/ 	.byte	0x03, 0x19
        /*0112*/ 	.short	0x00e8


	//----- nvinfo : EIATTR_PARAM_CBANK
	.align		4
        /*0114*/ 	.byte	0x04, 0x0a
        /*0116*/ 	.short	(.L_1468 - .L_1467)
	.align		4
.L_1467:
        /*0118*/ 	.word	index@(.nv.constant0._ZN10layer_norm13ln_fwd_kernelINS_13Kernel_traitsI6__halfS2_S2_S2_fjLj2560ELj1ELj4ELj1ELj16ENS_18Kernel_traits_baseILj2560ES2_S2_S2_S2_fjLj128EEEEELb1ELb0ELb0ELb1EEEvNS_9FwdParamsE)
        /*011c*/ 	.short	0x0380
        /*011e*/ 	.short	0x00e8


	//----- nvinfo : EIATTR_SW_WAR
	.align		4
.L_1468:
        /*0120*/ 	.byte	0x04, 0x36
        /*0122*/ 	.short	(.L_1470 - .L_1469)
.L_1469:
        /*0124*/ 	.word	0x00000008
.L_1470:


//--------------------- .nv.info._ZN10layer_norm13ln_fwd_kernelINS_13Kernel_traitsI6__halfS2_S2_S2_fjLj2560ELj1ELj4ELj1ELj16ENS_18Kernel_traits_baseILj2560ES2_S2_S2_S2_fjLj128EEEEELb1ELb0ELb1ELb0EEEvNS_9FwdParamsE --------------------------
	.section	.nv.info._ZN10layer_norm13ln_fwd_kernelINS_13Kernel_traitsI6__halfS2_S2_S2_fjLj2560ELj1ELj4ELj1ELj16ENS_18Kernel_traits_baseILj2560ES2_S2_S2_S2_fjLj128EEEEELb1ELb0ELb1ELb0EEEvNS_9FwdParamsE,"",@"SHT_CUDA_INFO"
	.sectionflags	@""
	.align	4


	//----- nvinfo : EIATTR_CUDA_API_VERSION
	.align		4
        /*0000*/ 	.byte	0x04, 0x37
        /*0002*/ 	.short	(.L_1472 - .L_1471)
.L_1471:
        /*0004*/ 	.word	0x00000082


	//----- nvinfo : EIATTR_KPARAM_INFO
	.align		4
.L_1472:
        /*0008*/ 	.byte	0x04, 0x17
        /*000a*/ 	.short	(.L_1474 - .L_1473)
.L_1473:
        /*000c*/ 	.word	0x00000000
        /*0010*/ 	.short	0x0000
        /*0012*/ 	.short	0x0000
        /*0014*/ 	.byte	0x00, 0xf0, 0xa1, 0x03


	//----- nvinfo : EIATTR_SPARSE_MMA_MASK
	.align		4
.L_1474:
        /*0018*/ 	.byte	0x03, 0x50
        /*001a*/ 	.short	0x0000


	//----- nvinfo : EIATTR_MAXREG_COUNT
	.align		4
        /*001c*/ 	.byte	0x03, 0x1b
        /*001e*/ 	.short	0x00ff


	//----- nvinfo : EIATTR_MERCURY_ISA_VERSION
	.align		4
        /*0020*/ 	.byte	0x03, 0x5f
        /*0022*/ 	.short	0x0101


	//----- nvinfo : EIATTR_COOP_GROUP_MASK_REGIDS
	.align		4
        /*0024*/ 	.byte	0x04, 0x29
        /*0026*/ 	.short	(.L_1476 - .L_1475)


	//   ....[0]....
.L_1475:
        /*0028*/ 	.word	0xffffffff


	//   ....[1]....
        /*002c*/ 	.word	0xffffffff


	//   ....[2]....
        /*0030*/ 	.word	0xffffffff


	//   ....[3]....
        /*0034*/ 	.word	0xffffffff


	//   ....[4]....
        /*0038*/ 	.word	0xffffffff


	//   ....[5]....
        /*003c*/ 	.word	0xffffffff


	//   ....[6]....
        /*0040*/ 	.word	0xffffffff


	//   ....[7]....
        /*0044*/ 	.word	0xffffffff


	//   ....[8]....
        /*0048*/ 	.word	0xffffffff


	//   ....[9]....
        /*004c*/ 	.word	0xffffffff


	//   ....[10]....
        /*0050*/ 	.word	0x050000c5


	//   ....[11]....
        /*0054*/ 	.word	0x050000c5


	//   ....[12]....
        /*0058*/ 	.word	0x050000c5


	//   ....[13]....
        /*005c*/ 	.word	0x050000c5


	//   ....[14]....
        /*0060*/ 	.word	0x050000c5


	//   ....[15]....
        /*0064*/ 	.word	0x050000c5


	//   ....[16]....
        /*0068*/ 	.word	0x050000c5


	//   ....[17]....
        /*006c*/ 	.word	0x050000c5


	//   ....[18]....
        /*0070*/ 	.word	0x050000c5


	//   ....[19]....
        /*0074*/ 	.word	0x050000c5


	//----- nvinfo : EIATTR_COOP_GROUP_INSTR_OFFSETS
	.align		4
.L_1476:
        /*0078*/ 	.byte	0x04, 0x28
        /*007a*/ 	.short	(.L_1478 - .L_1477)


	//   ....[0]....
.L_1477:
        /*007c*/ 	.word	0x00046d30


	//   ....[1]....
        /*0080*/ 	.word	0x00046d70


	//   ....[2]....
        /*0084*/ 	.word	0x00046d90


	//   ....[3]....
        /*0088*/ 	.word	0x00046db0


	//   ....[4]....
        /*008c*/ 	.word	0x00046dd0


	//   ....[5]....
        /*0090*/ 	.word	0x00047840


	//   ....[6]....
        /*0094*/ 	.word	0x00047860


	//   ....[7]....
        /*0098*/ 	.word	0x00047880


	//   ....[8]....
        /*009c*/ 	.word	0x000478a0


	//   ....[9]....
        /*00a0*/ 	.word	0x000478c0


	//   ....[10]....
        /*00a4*/ 	.word	0x00049b40


	//   ....[11]....
        /*00a8*/ 	.word	0x00049bf0


	//   ....[12]....
        /*00ac*/ 	.word	0x00049c60


	//   ....[13]....
        /*00b0*/ 	.word	0x00049cd0


	//   ....[14]....
        /*00b4*/ 	.word	0x00049d40


	//   ....[15]....
        /*00b8*/ 	.word	0x0004a810


	//   ....[16]....
        /*00bc*/ 	.word	0x0004a880


	//   ....[17]....
        /*00c0*/ 	.word	0x0004a8f0


	//   ....[18]....
        /*00c4*/ 	.word	0x0004a960


	//   ....[19]....
        /*00c8*/ 	.word	0x0004a9d0


	//----- nvinfo : EIATTR_VRC_CTA_INIT_COUNT
	.align		4
.L_1478:
        /*00cc*/ 	.byte	0x02, 0x4a
	.zero		1
	.zero		1


	//----- nvinfo : EIATTR_EXIT_INSTR_OFFSETS
	.align		4
        /*00d0*/ 	.byte	0x04, 0x1c
        /*00d2*/ 	.short	(.L_1480 - .L_1479)


	//   ....[0]....
.L_1479:
        /*00d4*/ 	.word	0x00000eb0


	//   ....[1]....
        /*00d8*/ 	.word	0x00049ad0


	//----- nvinfo : EIATTR_MAX_THREADS
	.align		4
.L_1480:
        /*00dc*/ 	.byte	0x04, 0x05
        /*00de*/ 	.short	(.L_1482 - .L_1481)
.L_1481:
        /*00e0*/ 	.word	0x00000080
        /*00e4*/ 	.word	0x00000001
        /*00e8*/ 	.word	0x00000001


	//----- nvinfo : EIATTR_CRS_STACK_SIZE
	.align		4
.L_1482:
        /*00ec*/ 	.byte	0x04, 0x1e
        /*00ee*/ 	.short	(.L_1484 - .L_1483)
.L_1483:
        /*00f0*/ 	.word	0x00000000


	//----- nvinfo : EIATTR_CBANK_PARAM_SIZE
	.align		4
.L_1484:
        /*00f4*/ 	.byte	0x03, 0x19
        /*00f6*/ 	.short	0x00e8


	//----- nvinfo : EIATTR_PARAM_CBANK
	.align		4
        /*00f8*/ 	.byte	0x04, 0x0a
        /*00fa*/ 	.short	(.L_1486 - .L_1485)
	.align		4
.L_1485:
        /*00fc*/ 	.word	index@(.nv.constant0._ZN10layer_norm13ln_fwd_kernelINS_13Kernel_traitsI6__halfS2_S2_S2_fjLj2560ELj1ELj4ELj1ELj16ENS_18Kernel_traits_baseILj2560ES2_S2_S2_S2_fjLj128EEEEELb1ELb0ELb1ELb0EEEvNS_9FwdParamsE)
        /*0100*/ 	.short	0x0380
        /*0102*/ 	.short	0x00e8


	//----- nvinfo : EIATTR_SW_WAR
	.align		4
.L_1486:
        /*0104*/ 	.byte	0x04, 0x36
        /*0106*/ 	.short	(.L_1488 - .L_1487)
.L_1487:
        /*0108*/ 	.word	0x00000008
.L_1488:


//--------------------- .nv.info._ZN10layer_norm13ln_fwd_kernelINS_13Kernel_traitsI6__halfS2_S2_S2_fjLj2560ELj1ELj4ELj1ELj16ENS_18Kernel_traits_baseILj2560ES2_S2_S2_S2_fjLj128EEEEELb1ELb0ELb1ELb1EEEvNS_9FwdParamsE --------------------------
	.section	.nv.info._ZN10layer_norm13ln_fwd_kernelINS_13Kernel_traitsI6__halfS2_S2_S2_fjLj2560ELj1ELj4ELj1ELj16ENS_18Kernel_traits_baseILj2560ES2_S2_S2_S2_fjLj128EEEEELb1ELb0ELb1ELb1EEEvNS_9FwdParamsE,"",@"SHT_CUDA_INFO"
	.sectionflags	@""
	.align	4


	//----- nvinfo : EIATTR_CUDA_API_VERSION
	.align		4
        /*0000*/ 	.byte	0x04, 0x37
        /*0002*/ 	.short	(.L_1490 - .L_1489)
.L_1489:
        /*0004*/ 	.word	0x00000082


	//----- nvinfo : EIATTR_KPARAM_INFO
	.align		4
.L_1490:
        /*0008*/ 	.byte	0x04, 0x17
        /*000a*/ 	.short	(.L_1492 - .L_1491)
.L_1491:
        /*000c*/ 	.word	0x00000000
        /*0010*/ 	.short	0x0000
        /*0012*/ 	.short	0x0000
        /*0014*/ 	.byte	0x00, 0xf0, 0xa1, 0x03


	//----- nvinfo : EIATTR_SPARSE_MMA_MASK
	.align		4
.L_1492:
        /*0018*/ 	.byte	0x03, 0x50
        /*001a*/ 	.short	0x0000


	//----- nvinfo : EIATTR_MAXREG_COUNT
	.align		4
        /*001c*/ 	.byte	0x03, 0x1b
        /*001e*/ 	.short	0x00ff


	//----- nvinfo : EIATTR_MERCURY_ISA_VERSION
	.align		4
        /*0020*/ 	.byte	0x03, 0x5f
        /*0022*/ 	.short	0x0101


	//----- nvinfo : EIATTR_COOP_GROUP_MASK_REGIDS
	.align		4
        /*0024*/ 	.byte	0x04, 0x29
        /*0026*/ 	.short	(.L_1494 - .L_1493)


	//   ....[0]....
.L_1493:
        /*0028*/ 	.word	0xffffffff


	//   ....[1]....
        /*002c*/ 	.word	0xffffffff


	//   ....[2]....
        /*0030*/ 	.word	0xffffffff


	//   ....[3]....
        /*0034*/ 	.word	0xffffffff


	//   ....[4]....
        /*0038*/ 	.word	0xffffffff


	//   ....[5]....
        /*003c*/ 	.word	0xffffffff


	//   ....[6]....
        /*0040*/ 	.word	0xffffffff


	//   ....[7]....
        /*0044*/ 	.word	0xffffffff


	//   ....[8]....
        /*0048*/ 	.word	0xffffffff


	//   ....[9]....
        /*004c*/ 	.word	0xffffffff


	//   ....[10]....
        /*0050*/ 	.word	0x0500001e


	//   ....[11]....
        /*0054*/ 	.word	0x0500001e


	//   ....[12]....
        /*0058*/ 	.word	0x0500001e


	//   ....[13]....
        /*005c*/ 	.word	0x0500001e


	//   ....[14]....
        /*0060*/ 	.word	0x0500001e


	//   ....[15]....
        /*0064*/ 	.word	0x0500001e


	//   ....[16]....
        /*0068*/ 	.word	0x0500001e


	//   ....[17]....
        /*006c*/ 	.word	0x0500001e


	//   ....[18]....
        /*0070*/ 	.word	0x0500001e


	//   ....[19]....
        /*0074*/ 	.word	0x0500001e


	//----- nvinfo : EIATTR_COOP_GROUP_INSTR_OFFSETS
	.align		4
.L_1494:
        /*0078*/ 	.byte	0x04, 0x28
        /*007a*/ 	.short	(.L_1496 - .L_1495)


	//   ....[0]....
.L_1495:
        /*007c*/ 	.word	0x0003a5f0


	//   ....[1]....
        /*0080*/ 	.word	0x0003a620


	//   ....[2]....
        /*0084*/ 	.word	0x0003a640


	//   ....[3]....
        /*0088*/ 	.word	0x0003a660


	//   ....[4]....
        /*008c*/ 	.word	0x0003a680


	//   ....[5]....
        /*0090*/ 	.word	0x0003b0b0


	//   ....[6]....
        /*0094*/ 	.word	0x0003b0d0


	//   ....[7]....
        /*0098*/ 	.word	0x0003b0f0


	//   ....[8]....
        /*009c*/ 	.word	0x0003b110


	//   ....[9]....
        /*00a0*/ 	.word	0x0003b130


	//   ....[10]....
        /*00a4*/ 	.word	0x0003d0c0


	//   ....[11]....
        /*00a8*/ 	.word	0x0003d170


	//   ....[12]....
        /*00ac*/ 	.word	0x0003d1e0


	//   ....[13]....
        /*00b0*/ 	.word	0x0003d250


	//   ....[14]....
        /*00b4*/ 	.word	0x0003d2c0


	//   ....[15]....
        /*00b8*/ 	.word	0x0003dd40


	//   ....[16]....
        /*00bc*/ 	.word	0x0003ddb0


	//   ....[17]....
        /*00c0*/ 	.word	0x0003de20


	//   ....[18]....
        /*00c4*/ 	.word	0x0003de90


	//   ....[19]....
        /*00c8*/ 	.word	0x0003df00


	//----- nvinfo : EIATTR_VRC_CTA_INIT_COUNT
	.align		4
.L_1496:
        /*00cc*/ 	.byte	0x02, 0x4a
	.zero		1
	.zero		1


	//----- nvinfo : EIATTR_EXIT_INSTR_OFFSETS
	.align		4
        /*00d0*/ 	.byte	0x04, 0x1c
        /*00d2*/ 	.short	(.L_1498 - .L_1497)


	//   ....[0]....
.L_1497:
        /*00d4*/ 	.word	0x000006b0


	//   ....[1]....
        /*00d8*/ 	.word	0x0003d060


	//----- nvinfo : EIATTR_MAX_THREADS
	.align		4
.L_1498:
        /*00dc*/ 	.byte	0x04, 0x05
        /*00de*/ 	.short	(.L_1500 - .L_1499)
.L_1499:
        /*00e0*/ 	.word	0x00000080
        /*00e4*/ 	.word	0x00000001
        /*00e8*/ 	.word	0x00000001


	//----- nvinfo : EIATTR_CRS_STACK_SIZE
	.align		4
.L_1500:
        /*00ec*/ 	.byte	0x04, 0x1e
        /*00ee*/ 	.short	(.L_1502 - .L_1501)
.L_1501:
        /*00f0*/ 	.word	0x00000000


	//----- nvinfo : EIATTR_CBANK_PARAM_SIZE
	.align		4
.L_1502:
        /*00f4*/ 	.byte	0x03, 0x19
        /*00f6*/ 	.short	0x00e8


	//----- nvinfo : EIATTR_PARAM_CBANK
	.align		4
        /*00f8*/ 	.byte	0x04, 0x0a
        /*00fa*/ 	.short	(.L_1504 - .L_1503)
	.align		4
.L_1503:
        /*00fc*/ 	.word	index@(.nv.constant0._ZN10layer_norm13ln_fwd_kernelINS_13Kernel_traitsI6__halfS2_S2_S2_fjLj2560ELj1ELj4ELj1ELj16ENS_18Kernel_traits_baseILj2560ES2_S2_S2_S2_fjLj128EEEEELb1ELb0ELb1ELb1EEEvNS_9FwdParamsE)
        /*0100*/ 	.short	0x0380
        /*0102*/ 	.short	0x00e8


	//----- nvinfo : EIATTR_SW_WAR
	.align		4
.L_1504:
        /*0104*/ 	.byte	0x04, 0x36
        /*0106*/ 	.short	(.L_1506 - .L_1505)
.L_1505:
        /*0108*/ 	.word	0x00000008
.L_1506:


//--------------------- .nv.info._ZN10layer_norm13ln_fwd_kernelINS_13Kernel_traitsI6__halfS2_S2_S2_fjLj2560ELj1ELj4ELj1ELj16ENS_18Kernel_traits_baseILj2560ES2_S2_S2_S2_fjLj128EEEEELb1ELb1ELb0ELb0EEEvNS_9FwdParamsE --------------------------
	.section	.nv.info._ZN10layer_norm13ln_fwd_kernelINS_13Kernel_traitsI6__halfS2_S2_S2_fjLj2560ELj1ELj4ELj1ELj16ENS_18Kernel_traits_baseILj2560ES2_S2_S2_S2_fjLj128EEEEELb1ELb1ELb0ELb0EEEvNS_9FwdParamsE,"",@"SHT_CUDA_INFO"
	.sectionflags	@""
	.align	4


	//----- nvinfo : EIATTR_CUDA_API_VERSION
	.align		4
        /*0000*/ 	.byte	0x04, 0x37
        /*0002*/ 	.short	(.L_1508 - .L_1507)
.L_1507:
        /*0004*/ 	.word	0x00000082


	//----- nvinfo : EIATTR_KPARAM_INFO
	.align		4
.L_1508:
        /*0008*/ 	.byte	0x04, 0x17
        /*000a*/ 	.short	(.L_1510 - .L_1509)
.L_1509:
        /*000c*/ 	.word	0x00000000
        /*0010*/ 	.short	0x0000
        /*0012*/ 	.short	0x0000
        /*0014*/ 	.byte	0x00, 0xf0, 0xa1, 0x03


	//----- nvinfo : EIATTR_SPARSE_MMA_MASK
	.align		4
.L_1510:
        /*0018*/ 	.byte	0x03, 0x50
        /*001a*/ 	.short	0x0000


	//----- nvinfo : EIATTR_MAXREG_COUNT
	.align		4
        /*001c*/ 	.byte	0x03, 0x1b
        /*001e*/ 	.short	0x00ff


	//----- nvinfo : EIATTR_MERCURY_ISA_VERSION
	.align		4
        /*0020*/ 	.byte	0x03, 0x5f
        /*0022*/ 	.short	0x0101


	//----- nvinfo : EIATTR_COOP_GROUP_MASK_REGIDS
	.align		4
        /*0024*/ 	.byte	0x04, 0x29
        /*0026*/ 	.short	(.L_1512 - .L_1511)


	//   ....[0]....
.L_1511:
        /*0028*/ 	.word	0xffffffff


	//   ....[1]....
        /*002c*/ 	.word	0xffffffff


	//   ....[2]....
        /*0030*/ 	.word	0xffffffff


	//   ....[3]....
        /*0034*/ 	.word	0xffffffff


	//   ....[4]....
        /*0038*/ 	.word	0xffffffff


	//   ....[5]....
        /*003c*/ 	.word	0xffffffff


	//   ....[6]....
        /*0040*/ 	.word	0xffffffff


	//   ....[7]....
        /*0044*/ 	.word	0xffffffff


	//   ....[8]....
        /*0048*/ 	.word	0xffffffff


	//   ....[9]....
        /*004c*/ 	.word	0xffffffff


	//   ....[10]....
        /*0050*/ 	.word	0x050000e2


	//   ....[11]....
        /*0054*/ 	.word	0x050000e2


	//   ....[12]....
        /*0058*/ 	.word	0x050000e2


	//   ....[13]....
        /*005c*/ 	.word	0x050000e2


	//   ....[14]....
        /*0060*/ 	.word	0x050000e2


	//   ....[15]....
        /*0064*/ 	.word	0x050000e2


	//   ....[16]....
        /*0068*/ 	.word	0x050000e2


	//   ....[17]....
        /*006c*/ 	.word	0x050000e2


	//   ....[18]....
        /*0070*/ 	.word	0x050000e2


	//   ....[19]....
        /*0074*/ 	.word	0x050000e2


	//----- nvinfo : EIATTR_COOP_GROUP_INSTR_OFFSETS
	.align		4
.L_1512:
        /*0078*/ 	.byte	0x04, 0x28
        /*007a*/ 	.short	(.L_1514 - .L_1513)


	//   ....[0]....
.L_1513:
        /*007c*/ 	.word	0x000428f0


	//   ....[1]....
        /*0080*/ 	.word	0x00042930


	//   ....[2]....
        /*0084*/ 	.word	0x00042950


	//   ....[3]....
        /*0088*/ 	.word	0x00042970


	//   ....[4]....
        /*008c*/ 	.word	0x00042990


	//   ....[5]....
        /*0090*/ 	.word	0x00043400


	//   ....[6]....
        /*0094*/ 	.word	0x00043420


	//   ....[7]....
        /*0098*/ 	.word	0x00043440


	//   ....[8]....
        /*009c*/ 	.word	0x00043460


	//   ....[9]....
        /*00a0*/ 	.word	0x00043480


	//   ....[10]....
        /*00a4*/ 	.word	0x000456a0


	//   ....[11]....
        /*00a8*/ 	.word	0x00045750


	//   ....[12]....
        /*00ac*/ 	.word	0x000457c0


	//   ....[13]....
        /*00b0*/ 	.word	0x00045830


	//   ....[14]....
        /*00b4*/ 	.word	0x000458a0


	//   ....[15]....
        /*00b8*/ 	.word	0x00046370


	//   ....[16]....
        /*00bc*/ 	.word	0x000463e0


	//   ....[17]....
        /*00c0*/ 	.word	0x00046450


	//   ....[18]....
        /*00c4*/ 	.word	0x000464c0


	//   ....[19]....
        /*00c8*/ 	.word	0x00046530


	//----- nvinfo : EIATTR_VRC_CTA_INIT_COUNT
	.align		4
.L_1514:
        /*00cc*/ 	.byte	0x02, 0x4a
	.zero		1
	.zero		1


	//----- nvinfo : EIATTR_EXIT_INSTR_OFFSETS
	.align		4
        /*00d0*/ 	.byte	0x04, 0x1c
        /*00d2*/ 	.short	(.L_1516 - .L_1515)


	//   ....[0]....
.L_1515:
        /*00d4*/ 	.word	0x00001140


	//   ....[1]....
        /*00d8*/ 	.word	0x00045630


	//----- nvinfo : EIATTR_INDIRECT_BRANCH_TARGETS
	.align		4
.L_1516:
        /*00dc*/ 	.byte	0x04, 0x34
        /*00de*/ 	.short	(.L_1518 - .L_1517)


	//   ....[0]....
.L_1517:
        /*00e0*/ 	.word	.L_x_88280@srel
        /*00e4*/ 	.short	0x0
        /*00e6*/ 	.short	0x0
        /*00e8*/ 	.word	0x3
        /*00ec*/ 	.word	.L_x_88281@srel
        /*00f0*/ 	.word	.L_x_88282@srel
        /*00f4*/ 	.word	.L_x_88283@srel


	//----- nvinfo : EIATTR_MAX_THREADS
	.align		4
.L_1518:
        /*00f8*/ 	.byte	0x04, 0x05
        /*00fa*/ 	.short	(.L_1520 - .L_1519)
.L_1519:
        /*00fc*/ 	.word	0x00000080
        /*0100*/ 	.word	0x00000001
        /*0104*/ 	.word	0x00000001


	//----- nvinfo : EIATTR_CRS_STACK_SIZE
	.align		4
.L_1520:
        /*0108*/ 	.byte	0x04, 0x1e
        /*010a*/ 	.short	(.L_1522 - .L_1521)
.L_1521:
        /*010c*/ 	.word	0x00000000


	//----- nvinfo : EIATTR_CBANK_PARAM_SIZE
	.align		4
.L_1522:
        /*0110*/ 	.byte	0x03, 0x19
        /*0112*/ 	.short	0x00e8


	//----- nvinfo : EIATTR_PARAM_CBANK
	.align		4
        /*0114*/ 	.byte	0x04, 0x0a
        /*0116*/ 	.short	(.L_1524 - .L_1523)
	.align		4
.L_1523:
        /*0118*/ 	.word	index@(.nv.constant0._ZN10layer_norm13ln_fwd_kernelINS_13Kernel_traitsI6__halfS2_S2_S2_fjLj2560ELj1ELj4ELj1ELj16ENS_18Kernel_traits_baseILj2560ES2_S2_S2_S2_fjLj128EEEEELb1ELb1ELb0ELb0EEEvNS_9FwdParamsE)
        /*011c*/ 	.short	0x0380
        /*011e*/ 	.short	0x00e8


	//----- nvinfo : EIATTR_SW_WAR
	.align		4
.L_1524:
        /*0120*/ 	.byte	0x04, 0x36
        /*0122*/ 	.short	(.L_1526 - .L_1525)
.L_1525:
        /*0124*/ 	.word	0x00000008
.L_1526:


//--------------------- .nv.info._ZN10layer_norm13ln_fwd_kernelINS_13Kernel_traitsI6__halfS2_S2_S2_fjLj2560ELj1ELj4ELj1ELj16ENS_18Kernel_traits_baseILj2560ES2_S2_S2_S2_fjLj128EEEEELb1ELb1ELb0ELb1EEEvNS_9FwdParamsE --------------------------
	.section	.nv.info._ZN10layer_norm13ln_fwd_kernelINS_13Kernel_traitsI6__halfS2_S2_S2_fjLj2560ELj1ELj4ELj1ELj16ENS_18Kernel_traits_baseILj2560ES2_S2_S2_S2_fjLj128EEEEELb1ELb1ELb0ELb1EEEvNS_9FwdParamsE,"",@"SHT_CUDA_INFO"
	.sectionflags	@""
	.align	4


	//----- nvinfo : EIATTR_CUDA_API_VERSION
	.align		4
        /*0000*/ 	.byte	0x04, 0x37
        /*0002*/ 	.short	(.L_1528 - .L_1527)
.L_1527:
        /*0004*/ 	.word	0x00000082


	//----- nvinfo : EIATTR_KPARAM_INFO
	.align		4
.L_1528:
        /*0008*/ 	.byte	0x04, 0x17
        /*000a*/ 	.short	(.L_1530 - .L_1529)
.L_1529:
        /*000c*/ 	.word	0x00000000
        /*0010*/ 	.short	0x0000
        /*0012*/ 	.short	0x0000
        /*0014*/ 	.byte	0x00, 0xf0, 0xa1, 0x03


	//----- nvinfo : EIATTR_SPARSE_MMA_MASK
	.align		4
.L_1530:
        /*0018*/ 	.byte	0x03, 0x50
        /*001a*/ 	.short	0x0000


	//----- nvinfo : EIATTR_MAXREG_COUNT
	.align		4
        /*001c*/ 	.byte	0x03, 0x1b
        /*001e*/ 	.short	0x00ff


	//----- nvinfo : EIATTR_MERCURY_ISA_VERSION
	.align		4
        /*0020*/ 	.byte	0x03, 0x5f
        /*0022*/ 	.short	0x0101


	//----- nvinfo : EIATTR_COOP_GROUP_MASK_REGIDS
	.align		4
        /*0024*/ 	.byte	0x04, 0x29
        /*0026*/ 	.short	(.L_1532 - .L_1531)


	//   ....[0]....
.L_1531:
        /*0028*/ 	.word	0xffffffff


	//   ....[1]....
        /*002c*/ 	.word	0xffffffff


	//   ....[2]....
        /*0030*/ 	.word	0xffffffff


	//   ....[3]....
        /*0034*/ 	.word	0xffffffff


	//   ....[4]....
        /*0038*/ 	.word	0xffffffff


	//   ....[5]....
        /*003c*/ 	.word	0xffffffff


	//   ....[6]....
        /*0040*/ 	.word	0xffffffff


	//   ....[7]....
        /*0044*/ 	.word	0xffffffff


	//   ....[8]....
        /*0048*/ 	.word	0xffffffff


	//   ....[9]....
        /*004c*/ 	.word	0xffffffff


	//   ....[10]....
        /*0050*/ 	.word	0x050000ea


	//   ....[11]....
        /*0054*/ 	.word	0x050000ea


	//   ....[12]....
        /*0058*/ 	.word	0x050000ea


	//   ....[13]....
        /*005c*/ 	.word	0x050000ea


	//   ....[14]....
        /*0060*/ 	.word	0x050000ea


	//   ....[15]....
        /*0064*/ 	.word	0x050000ea


	//   ....[16]....
        /*0068*/ 	.word	0x050000ea


	//   ....[17]....
        /*006c*/ 	.word	0x050000ea


	//   ....[18]....
        /*0070*/ 	.word	0x050000ea


	//   ....[19]....
        /*0074*/ 	.word	0x050000ea


	//----- nvinfo : EIATTR_COOP_GROUP_INSTR_OFFSETS
	.align		4
.L_1532:
        /*0078*/ 	.byte	0x04, 0x28
        /*007a*/ 	.short	(.L_1534 - .L_1533)


	//   ....[0]....
.L_1533:
        /*007c*/ 	.word	0x000414e0


	//   ....[1]....
        /*0080*/ 	.word	0x00041500


	//   ....[2]....
        /*0084*/ 	.word	0x00041520


	//   ....[3]....
        /*0088*/ 	.word	0x00041540


	//   ....[4]....
        /*008c*/ 	.word	0x00041570


	//   ....[5]....
        /*0090*/ 	.word	0x00041fa0


	//   ....[6]....
        /*0094*/ 	.word	0x00041fc0


	//   ....[7]....
        /*0098*/ 	.word	0x00041fe0


	//   ....[8]....
        /*009c*/ 	.word	0x00042000


	//   ....[9]....
        /*00a0*/ 	.word	0x00042020


	//   ....[10]....
        /*00a4*/ 	.word	0x00043eb0


	//   ....[11]....
        /*00a8*/ 	.word	0x00043f50


	//   ....[12]....
        /*00ac*/ 	.word	0x00043fc0


	//   ....[13]....
        /*00b0*/ 	.word	0x00044030


	//   ....[14]....
        /*00b4*/ 	.word	0x000440b0


	//   ....[15]....
        /*00b8*/ 	.word	0x00044b30


	//   ....[16]....
        /*00bc*/ 	.word	0x00044ba0


	//   ....[17]....
        /*00c0*/ 	.word	0x00044c10


	//   ....[18]....
        /*00c4*/ 	.word	0x00044c80


	//   ....[19]....
        /*00c8*/ 	.word	0x00044cf0


	//----- nvinfo : EIATTR_VRC_CTA_INIT_COUNT
	.align		4
.L_1534:
        /*00cc*/ 	.byte	0x02, 0x4a
	.zero		1
	.zero		1


	//----- nvinfo : EIATTR_EXIT_INSTR_OFFSETS
	.align		4
        /*00d0*/ 	.byte	0x04, 0x1c
        /*00d2*/ 	.short	(.L_1536 - .L_1535)


	//   ....[0]....
.L_1535:
        /*00d4*/ 	.word	0x00000710


	//   ....[1]....
        /*00d8*/ 	.word	0x00043e40


	//----- nvinfo : EIATTR_INDIRECT_BRANCH_TARGETS
	.align		4
.L_1536:
        /*00dc*/ 	.byte	0x04, 0x34
        /*00de*/ 	.short	(.L_1538 - .L_1537)


	//   ....[0]....
.L_1537:
        /*00e0*/ 	.word	.L_x_88284@srel
        /*00e4*/ 	.short	0x0
        /*00e6*/ 	.short	0x0
        /*00e8*/ 	.word	0x3
        /*00ec*/ 	.word	.L_x_88285@srel
        /*00f0*/ 	.word	.L_x_88286@srel
        /*00f4*/ 	.word	.L_x_88287@srel


	//----- nvinfo : EIATTR_MAX_THREADS
	.align		4
.L_1538:
        /*00f8*/ 	.byte	0x04, 0x05
        /*00fa*/ 	.short	(.L_1540 - .L_1539)
.L_1539:
        /*00fc*/ 	.word	0x00000080
        /*0100*/ 	.word	0x00000001
        /*0104*/ 	.word	0x00000001


	//----- nvinfo : EIATTR_CRS_STACK_SIZE
	.align		4
.L_1540:
        /*0108*/ 	.byte	0x04, 0x1e
        /*010a*/ 	.short	(.L_1542 - .L_1541)
.L_1541:
        /*010c*/ 	.word	0x00000000


	//----- nvinfo : EIATTR_CBANK_PARAM_SIZE
	.align		4
.L_1542:
        /*0110*/ 	.byte	0x03, 0x19
        /*0112*/ 	.short	0x00e8


	//----- nvinfo : EIATTR_PARAM_CBANK
	.align		4
        /*0114*/ 	.byte	0x04, 0x0a
        /*0116*/ 	.short	(.L_1544 - .L_1543)
	.align		4
.L_1543:
        /*0118*/ 	.word	index@(.nv.constant0._ZN10layer_norm13ln_fwd_kernelINS_13Kernel_traitsI6__halfS2_S2_S2_fjLj2560ELj1ELj4ELj1ELj16ENS_18Kernel_traits_baseILj2560ES2_S2_S2_S2_fjLj128EEEEELb1ELb1ELb0ELb1EEEvNS_9FwdParamsE)
        /*011c*/ 	.short	0x0380
        /*011e*/ 	.short	0x00e8


	//----- nvinfo : EIATTR_SW_WAR
	.align		4
.L_1544:
        /*0120*/ 	.byte	0x04, 0x36
        /*0122*/ 	.short	(.L_1546 - .L_1545)
.L_1545:
        /*0124*/ 	.word	0x00000008
.L_1546:


//--------------------- .nv.info._ZN10layer_norm13ln_fwd_kernelINS_13Kernel_traitsI6__halfS2_S2_S2_fjLj2560ELj1ELj4ELj1ELj16ENS_18Kernel_traits_baseILj2560ES2_S2_S2_S2_fjLj128EEEEELb1ELb1ELb1ELb0EEEvNS_9FwdParamsE --------------------------
	.section	.nv.info._ZN10layer_norm13ln_fwd_kernelINS_13Kernel_traitsI6__halfS2_S2_S2_fjLj2560ELj1ELj4ELj1ELj16ENS_18Kernel_traits_baseILj2560ES2_S2_S2_S2_fjLj128EEEEELb1ELb1ELb1ELb0EEEvNS_9FwdParamsE,"",@"SHT_CUDA_INFO"
	.sectionflags	@""
	.align	4


	//----- nvinfo : EIATTR_CUDA_API_VERSION
	.align		4
        /*0000*/ 	.byte	0x04, 0x37
        /*0002*/ 	.short	(.L_1548 - .L_1547)
.L_1547:
        /*0004*/ 	.word	0x00000082


	//----- nvinfo : EIATTR_KPARAM_INFO
	.align		4
.L_1548:
        /*0008*/ 	.byte	0x04, 0x17
        /*000a*/ 	.short	(.L_1550 - .L_1549)
.L_1549:
        /*000c*/ 	.word	0x00000000
        /*0010*/ 	.short	0x0000
        /*0012*/ 	.short	0x0000
        /*0014*/ 	.byte	0x00, 0xf0, 0xa1, 0x03


	//----- nvinfo : EIATTR_SPARSE_MMA_MASK
	.align		4
.L_1550:
        /*0018*/ 	.byte	0x03, 0x50
        /*001a*/ 	.short	0x0000


	//----- nvinfo : EIATTR_MAXREG_COUNT
	.align		4
        /*001c*/ 	.byte	0x03, 0x1b
        /*001e*/ 	.short	0x00ff


	//----- nvinfo : EIATTR_MERCURY_ISA_VERSION
	.align		4
        /*0020*/ 	.byte	0x03, 0x5f
        /*0022*/ 	.short	0x0101


	//----- nvinfo : EIATTR_COOP_GROUP_MASK_REGIDS
	.align		4
        /*0024*/ 	.byte	0x04, 0x29
        /*0026*/ 	.short	(.L_1552 - .L_1551)


	//   ....[0]....
.L_1551:
        /*0028*/ 	.word	0xffffffff


	//   ....[1]....
        /*002c*/ 	.word	0xffffffff


	//   ....[2]....
        /*0030*/ 	.word	0xffffffff


	//   ....[3]....
        /*0034*/ 	.word	0xffffffff


	//   ....[4]....
        /*0038*/ 	.word	0xffffffff


	//   ....[5]....
        /*003c*/ 	.word	0xffffffff


	//   ....[6]....
        /*0040*/ 	.word	0xffffffff


	//   ....[7]....
        /*0044*/ 	.word	0xffffffff


	//   ....[8]....
        /*0048*/ 	.word	0xffffffff


	//   ....[9]....
        /*004c*/ 	.word	0xffffffff


	//   ....[10]....
        /*0050*/ 	.word	0x050000f0


	//   ....[11]....
        /*0054*/ 	.word	0x050000f0


	//   ....[12]....
        /*0058*/ 	.word	0x050000f0


	//   ....[13]....
        /*005c*/ 	.word	0x050000f0


	//   ....[14]....
        /*0060*/ 	.word	0x050000f0


	//   ....[15]....
        /*0064*/ 	.word	0x050000f0


	//   ....[16]....
        /*0068*/ 	.word	0x050000f0


	//   ....[17]....
        /*006c*/ 	.word	0x050000f0


	//   ....[18]....
        /*0070*/ 	.word	0x050000f0


	//   ....[19]....
        /*0074*/ 	.word	0x050000f0


	//----- nvinfo : EIATTR_COOP_GROUP_INSTR_OFFSETS
	.align		4
.L_1552:
        /*0078*/ 	.byte	0x04, 0x28
        /*007a*/ 	.short	(.L_1554 - .L_1553)


	//   ....[0]....
.L_1553:
        /*007c*/ 	.word	0x00047b60


	//   ....[1]....
        /*0080*/ 	.word	0x00047b90


	//   ....[2]....
        /*0084*/ 	.word	0x00047bb0


	//   ....[3]....
        /*0088*/ 	.word	0x00047bd0


	//   ....[4]....
        /*008c*/ 	.word	0x00047c00


	//   ....[5]....
        /*0090*/ 	.word	0x00048670


	//   ....[6]....
        /*0094*/ 	.word	0x00048690


	//   ....[7]....
        /*0098*/ 	.word	0x000486b0


	//   ....[8]....
        /*009c*/ 	.word	0x000486d0


	//   ....[9]....
        /*00a0*/ 	.word	0x000486f0


	//   ....[10]....
        /*00a4*/ 	.word	0x0004a990


	//   ....[11]....
        /*00a8*/ 	.word	0x0004aa30


	//   ....[12]....
        /*00ac*/ 	.word	0x0004aaa0


	//   ....[13]....
        /*00b0*/ 	.word	0x0004ab10


	//   ....[14]....
        /*00b4*/ 	.word	0x0004ab90


	//   ....[15]....
        /*00b8*/ 	.word	0x0004b650


	//   ....[16]....
        /*00bc*/ 	.word	0x0004b6c0


	//   ....[17]....
        /*00c0*/ 	.word	0x0004b730


	//   ....[18]....
        /*00c4*/ 	.word	0x0004b7a0


	//   ....[19]....
        /*00c8*/ 	.word	0x0004b810


	//----- nvinfo : EIATTR_VRC_CTA_INIT_COUNT
	.align		4
.L_1554:
        /*00cc*/ 	.byte	0x02, 0x4a
	.zero		1
	.zero		1


	//----- nvinfo : EIATTR_EXIT_INSTR_OFFSETS
	.align		4
        /*00d0*/ 	.byte	0x04, 0x1c
        /*00d2*/ 	.short	(.L_1556 - .L_1555)


	//   ....[0]....
.L_1555:
        /*00d4*/ 	.word	0x00001140


	//   ....[1]....
        /*00d8*/ 	.word	0x0004a920


	//----- nvinfo : EIATTR_MAX_THREADS
	.align		4
.L_1556:
        /*00dc*/ 	.byte	0x04, 0x05
        /*00de*/ 	.short	(.L_1558 - .L_1557)
.L_1557:
        /*00e0*/ 	.word	0x00000080
        /*00e4*/ 	.word	0x00000001
        /*00e8*/ 	.word	0x00000001


	//----- nvinfo : EIATTR_CRS_STACK_SIZE
	.align		4
.L_1558:
        /*00ec*/ 	.byte	0x04, 0x1e
        /*00ee*/ 	.short	(.L_1560 - .L_1559)
.L_1559:
        /*00f0*/ 	.word	0x00000000


	//----- nvinfo : EIATTR_CBANK_PARAM_SIZE
	.align		4
.L_1560:
        /*00f4*/ 	.byte	0x03, 0x19
        /*00f6*/ 	.short	0x00e8


	//----- nvinfo : EIATTR_PARAM_CBANK
	.align		4
        /*00f8*/ 	.byte	0x04, 0x0a
        /*00fa*/ 	.short	(.L_1562 - .L_1561)
	.align		4
.L_1561:
        /*00fc*/ 	.word	index@(.nv.constant0._ZN10layer_norm13ln_fwd_kernelINS_13Kernel_traitsI6__halfS2_S2_S2_fjLj2560ELj1ELj4ELj1ELj16ENS_18Kernel_traits_baseILj2560ES2_S2_S2_S2_fjLj128EEEEELb1ELb1ELb1ELb0EEEvNS_9FwdParamsE)
        /*0100*/ 	.short	0x0380
        /*0102*/ 	.short	0x00e8


	//----- nvinfo : EIATTR_SW_WAR
	.align		4
.L_1562:
        /*0104*/ 	.byte	0x04, 0x36
        /*0106*/ 	.short	(.L_1564 - .L_1563)
.L_1563:
        /*0108*/ 	.word	0x00000008
.L_1564:


//--------------------- .nv.info._ZN10layer_norm13ln_fwd_kernelINS_13Kernel_traitsI6__halfS2_S2_S2_fjLj2560ELj1ELj4ELj1ELj16ENS_18Kernel_traits_baseILj2560ES2_S2_S2_S2_fjLj128EEEEELb1ELb1ELb1ELb1EEEvNS_9FwdParamsE --------------------------
	.section	.nv.info._ZN10layer_norm13ln_fwd_kernelINS_13Kernel_traitsI6__halfS2_S2_S2_fjLj2560ELj1ELj4ELj1ELj16ENS_18Kernel_traits_baseILj2560ES2_S2_S2_S2_fjLj128EEEEELb1ELb1ELb1ELb1EEEvNS_9FwdParamsE,"",@"SHT_CUDA_INFO"
	.sectionflags	@""
	.align	4


	//----- nvinfo : EIATTR_CUDA_API_VERSION
	.align		4
        /*0000*/ 	.byte	0x04, 0x37
        /*0002*/ 	.short	(.L_1566 - .L_1565)
.L_1565:
        /*0004*/ 	.word	0x00000082


	//----- nvinfo : EIATTR_KPARAM_INFO
	.align		4
.L_1566:
        /*0008*/ 	.byte	0x04, 0x17
        /*000a*/ 	.short	(.L_1568 - .L_1567)
.L_1567:
        /*000c*/ 	.word	0x00000000
        /*0010*/ 	.short	0x0000
        /*0012*/ 	.short	0x0000
        /*0014*/ 	.byte	0x00, 0xf0, 0xa1, 0x03


	//----- nvinfo : EIATTR_SPARSE_MMA_MASK
	.align		4
.L_1568:
        /*0018*/ 	.byte	0x03, 0x50
        /*001a*/ 	.short	0x0000


	//----- nvinfo : EIATTR_MAXREG_COUNT
	.align		4
        /*001c*/ 	.byte	0x03, 0x1b
        /*001e*/ 	.short	0x00ff


	//----- nvinfo : EIATTR_MERCURY_ISA_VERSION
	.align		4
        /*0020*/ 	.byte	0x03, 0x5f
        /*0022*/ 	.short	0x0101


	//----- nvinfo : EIATTR_COOP_GROUP_MASK_REGIDS
	.align		4
        /*0024*/ 	.byte	0x04, 0x29
        /*0026*/ 	.short	(.L_1570 - .L_1569)


	//   ....[0]....
.L_1569:
        /*0028*/ 	.word	0xffffffff


	//   ....[1]....
        /*002c*/ 	.word	0xffffffff


	//   ....[2]....
        /*0030*/ 	.word	0xffffffff


	//   ....[3]....
        /*0034*/ 	.word	0xffffffff


	//   ....[4]....
        /*0038*/ 	.word	0xffffffff


	//   ....[5]....
        /*003c*/ 	.word	0xffffffff


	//   ....[6]....
        /*0040*/ 	.word	0xffffffff


	//   ....[7]....
        /*0044*/ 	.word	0xffffffff


	//   ....[8]....
        /*0048*/ 	.word	0xffffffff


	//   ....[9]....
        /*004c*/ 	.word	0xffffffff


	//   ....[10]....
        /*0050*/ 	.word	0x050000ed


	//   ....[11]....
        /*0054*/ 	.word	0x050000ed


	//   ....[12]....
        /*0058*/ 	.word	0x050000ed


	//   ....[13]....
        /*005c*/ 	.word	0x050000ed


	//   ....[14]....
        /*0060*/ 	.word	0x050000ed


	//   ....[15]....
        /*0064*/ 	.word	0x050000ed


	//   ....[16]....
        /*0068*/ 	.word	0x050000ed


	//   ....[17]....
        /*006c*/ 	.word	0x050000ed


	//   ....[18]....
        /*0070*/ 	.word	0x050000ed


	//   ....[19]....
        /*0074*/ 	.word	0x050000ed


	//----- nvinfo : EIATTR_COOP_GROUP_INSTR_OFFSETS
	.align		4
.L_1570:
        /*0078*/ 	.byte	0x04, 0x28
        /*007a*/ 	.short	(.L_1572 - .L_1571)


	//   ....[0]....
.L_1571:
        /*007c*/ 	.word	0x00046d10


	//   ....[1]....
        /*0080*/ 	.word	0x00046d30


	//   ....[2]....
        /*0084*/ 	.word	0x00046d50


	//   ....[3]....
        /*0088*/ 	.word	0x00046d70


	//   ....[4]....
        /*008c*/ 	.word	0x00046da0


	//   ....[5]....
        /*0090*/ 	.word	0x000477d0


	//   ....[6]....
        /*0094*/ 	.word	0x000477f0


	//   ....[7]....
        /*0098*/ 	.word	0x00047810


	//   ....[8]....
        /*009c*/ 	.word	0x00047830


	//   ....[9]....
        /*00a0*/ 	.word	0x00047850


	//   ....[10]....
        /*00a4*/ 	.word	0x000497d0


	//   ....[11]....
        /*00a8*/ 	.word	0x00049870


	//   ....[12]....
        /*00ac*/ 	.word	0x000498e0


	//   ....[13]....
        /*00b0*/ 	.word	0x00049950


	//   ....[14]....
        /*00b4*/ 	.word	0x000499d0


	//   ....[15]....
        /*00b8*/ 	.word	0x0004a450


	//   ....[16]....
        /*00bc*/ 	.word	0x0004a4c0


	//   ....[17]....
        /*00c0*/ 	.word	0x0004a530


	//   ....[18]....
        /*00c4*/ 	.word	0x0004a5a0


	//   ....[19]....
        /*00c8*/ 	.word	0x0004a610


	//----- nvinfo : EIATTR_VRC_CTA_INIT_COUNT
	.align		4
.L_1572:
        /*00cc*/ 	.byte	0x02, 0x4a
	.zero		1
	.zero		1


	//----- nvinfo : EIATTR_EXIT_INSTR_OFFSETS
	.align		4
        /*00d0*/ 	.byte	0x04, 0x1c
        /*00d2*/ 	.short	(.L_1574 - .L_1573)


	//   ....[0]....
.L_1573:
        /*00d4*/ 	.word	0x00000710


	//   ....[1]....
        /*00d8*/ 	.word	0x00049770


	//----- nvinfo : EIATTR_MAX_THREADS
	.align		4
.L_1574:
        /*00dc*/ 	.byte	0x04, 0x05
        /*00de*/ 	.short	(.L_1576 - .L_1575)
.L_1575:
        /*00e0*/ 	.word	0x00000080
        /*00e4*/ 	.word	0x00000001
        /*00e8*/ 	.word	0x00000001


	//----- nvinfo : EIATTR_CRS_STACK_SIZE
	.align		4
.L_1576:
        /*00ec*/ 	.byte	0x04, 0x1e
        /*00ee*/ 	.short	(.L_1578 - .L_1577)
.L_1577:
        /*00f0*/ 	.word	0x00000000


	//----- nvinfo : EIATTR_CBANK_PARAM_SIZE
	.align		4
.L_1578:
        /*00f4*/ 	.byte	0x03, 0x19
        /*00f6*/ 	.short	0x00e8


	//----- nvinfo : EIATTR_PARAM_CBANK
	.align		4
        /*00f8*/ 	.byte	0x04, 0x0a
        /*00fa*/ 	.short	(.L_1580 - .L_1579)
	.align		4
.L_1579:
        /*00fc*/ 	.word	index@(.nv.constant0._ZN10layer_norm13ln_fwd_kernelINS_13Kernel_traitsI6__halfS2_S2_S2_fjLj2560ELj1ELj4ELj1ELj16ENS_18Kernel_traits_baseILj2560ES2_S2_S2_S2_fjLj128EEEEELb1ELb1ELb1ELb1EEEvNS_9FwdParamsE)
        /*0100*/ 	.short	0x0380
        /*0102*/ 	.short	0x00e8


	//----- nvinfo : EIATTR_SW_WAR
	.align		4
.L_1580:
        /*0104*/ 	.byte	0x04, 0x36
        /*0106*/ 	.short	(.L_1582 - .L_1581)
.L_1581:
        /*0108*/ 	.word	0x00000008
.L_1582:


//--------------------- .nv.info._ZN10layer_norm13ln_fwd_kernelINS_13Kernel_traitsIf13__nv_bfloat16S2_S2_fjLj2560ELj1ELj4ELj1ELj16ENS_18Kernel_traits_baseILj2560EfS2_S2_S2_fjLj128EEEEELb0ELb0ELb0ELb0EEEvNS_9FwdParamsE --------------------------
	.section	.nv.info._ZN10layer_norm13ln_fwd_kernelINS_13Kernel_traitsIf13__nv_bfloat16S2_S2_fjLj2560ELj1ELj4ELj1ELj16ENS_18Kernel_traits_baseILj2560EfS2_S2_S2_fjLj128EEEEELb0ELb0ELb0ELb0EEEvNS_9FwdParamsE,"",@"SHT_CUDA_INFO"
	.sectionflags	@""
	.align	4


	//----- nvinfo : EIATTR_CUDA_API_VERSION
	.align		4
        /*0000*/ 	.byte	0x04, 0x37
        /*0002*/ 	.short	(.L_1584 - .L_1583)
.L_1583:
        /*0004*/ 	.word	0x00000082


	//----- nvinfo : EIATTR_KPARAM_INFO
	.align		4
.L_1584:
        /*0008*/ 	.byte	0x04, 0x17
        /*000a*/ 	.short	(.L_1586 - .L_1585)
.L_1585:
        /*000c*/ 	.word	0x00000000
        /*0010*/ 	.short	0x0000
        /*0012*/ 	.short	0x0000
        /*0014*/ 	.byte	0x00, 0xf0, 0xa1, 0x03


	//----- nvinfo : EIATTR_SPARSE_MMA_MASK
	.align		4
.L_1586:
        /*0018*/ 	.byte	0x03, 0x50
        /*001a*/ 	.short	0x0000


	//----- nvinfo : EIATTR_MAXREG_COUNT
	.align		4
        /*001c*/ 	.byte	0x03, 0x1b
        /*001e*/ 	.short	0x00ff


	//----- nvinfo : EIATTR_ANNOTATIONS
	.align		4
        /*0020*/ 	.byte	0x04, 0x55
        /*0022*/ 	.short	(.L_1588 - .L_1587)


	//   ....[0]....
.L_1587:
        /* <DEDUP_REMOVED lines=15> */


	//----- nvinfo : EIATTR_MERCURY_ISA_VERSION
	.align		4
.L_1588:
        /*0104*/ 	.byte	0x03, 0x5f
        /*0106*/ 	.short	0x0101


	//----- nvinfo : EIATTR_COOP_GROUP_MASK_REGIDS
	.align		4
        /*0108*/ 	.byte	0x04, 0x29
        /*010a*/ 	.short	(.L_1590 - .L_1589)


	//   ....[0]....
.L_1589:
        /*010c*/ 	.word	0xffffffff


	//   ....[1]....
        /*0110*/ 	.word	0xffffffff


	//   ....[2]....
        /*0114*/ 	.word	0xffffffff


	//   ....[3]....
        /*0118*/ 	.word	0xffffffff


	//   ....[4]....
        /*011c*/ 	.word	0xffffffff


	//   ....[5]....
        /*0120*/ 	.word	0xffffffff


	//   ....[6]....
        /*0124*/ 	.word	0xffffffff


	//   ....[7]....
        /*0128*/ 	.word	0xffffffff


	//   ....[8]....
        /*012c*/ 	.word	0xffffffff


	//   ....[9]....
        /*0130*/ 	.word	0xffffffff


	//   ....[10]....
        /*0134*/ 	.word	0x05000068


	//   ....[11]....
        /*0138*/ 	.word	0x05000068


	//   ....[12]....
        /*013c*/ 	.word	0x05000068


	//   ....[13]....
        /*0140*/ 	.word	0x05000068


	//   ....[14]....
        /*0144*/ 	.word	0x05000068


	//   ....[15]....
        /*0148*/ 	.word	0x05000068


	//   ....[16]....
        /*014c*/ 	.word	0x05000068


	//   ....[17]....
        /*0150*/ 	.word	0x05000068


	//   ....[18]....
        /*0154*/ 	.word	0x05000068


	//   ....[19]....
        /*0158*/ 	.word	0x05000068


	//----- nvinfo : EIATTR_COOP_GROUP_INSTR_OFFSETS
	.align		4
.L_1590:
        /*015c*/ 	.byte	0x04, 0x28
        /*015e*/ 	.short	(.L_1592 - .L_1591)


	//   ....[0]....
.L_1591:
        /*0160*/ 	.word	0x00005800


	//   ....[1]....
        /*0164*/ 	.word	0x00005840


	//   ....[2]....
        /*0168*/ 	.word	0x00005860


	//   ....[3]....
        /*016c*/ 	.word	0x00005880


	//   ....[4]....
        /*0170*/ 	.word	0x000058a0


	//   ....[5]....
        /*0174*/ 	.word	0x00006320


	//   ....[6]....
        /*0178*/ 	.word	0x00006340


	//   ....[7]....
        /*017c*/ 	.word	0x00006360


	//   ....[8]....
        /*0180*/ 	.word	0x00006380


	//   ....[9]....
        /*0184*/ 	.word	0x000063a0


	//   ....[10]....
        /*0188*/ 	.word	0x00007c30


	//   ....[11]....
        /*018c*/ 	.word	0x00007cd0


	//   ....[12]....
        /*0190*/ 	.word	0x00007d50


	//   ....[13]....
        /*0194*/ 	.word	0x00007dd0


	//   ....[14]....
        /*0198*/ 	.word	0x00007e50


	//   ....[15]....
        /*019c*/ 	.word	0x00008950


	//   ....[16]....
        /*01a0*/ 	.word	0x000089c0


	//   ....[17]....
        /*01a4*/ 	.word	0x00008a30


	//   ....[18]....
        /*01a8*/ 	.word	0x00008aa0


	//   ....[19]....
        /*01ac*/ 	.word	0x00008b10


	//----- nvinfo : EIATTR_VRC_CTA_INIT_COUNT
	.align		4
.L_1592:
        /*01b0*/ 	.byte	0x02, 0x4a
	.zero		1
	.zero		1


	//----- nvinfo : EIATTR_EXIT_INSTR_OFFSETS
	.align		4
        /*01b4*/ 	.byte	0x04, 0x1c
        /*01b6*/ 	.short	(.L_1594 - .L_1593)


	//   ....[0]....
.L_1593:
        /*01b8*/ 	.word	0x00000f20


	//   ....[1]....
        /*01bc*/ 	.word	0x00007bc0


	//----- nvinfo : EIATTR_MAX_THREADS
	.align		4
.L_1594:
        /*01c0*/ 	.byte	0x04, 0x05
        /*01c2*/ 	.short	(.L_1596 - .L_1595)
.L_1595:
        /*01c4*/ 	.word	0x00000080
        /*01c8*/ 	.word	0x00000001
        /*01cc*/ 	.word	0x00000001


	//----- nvinfo : EIATTR_CRS_STACK_SIZE
	.align		4
.L_1596:
        /*01d0*/ 	.byte	0x04, 0x1e
        /*01d2*/ 	.short	(.L_1598 - .L_1597)
.L_1597:
        /*01d4*/ 	.word	0x00000000


	//----- nvinfo : EIATTR_CBANK_PARAM_SIZE
	.align		4
.L_1598:
        /*01d8*/ 	.byte	0x03, 0x19
        /*01da*/ 	.short	0x00e8


	//----- nvinfo : EIATTR_PARAM_CBANK
	.align		4
        /*01dc*/ 	.byte	0x04, 0x0a
        /*01de*/ 	.short	(.L_1600 - .L_1599)
	.align		4
.L_1599:
        /*01e0*/ 	.word	index@(.nv.constant0._ZN10layer_norm13ln_fwd_kernelINS_13Kernel_traitsIf13__nv_bfloat16S2_S2_fjLj2560ELj1ELj4ELj1ELj16ENS_18Kernel_traits_baseILj2560EfS2_S2_S2_fjLj128EEEEELb0ELb0ELb0ELb0EEEvNS_9FwdParamsE)
        /*01e4*/ 	.short	0x0380
        /*01e6*/ 	.short	0x00e8


	//----- nvinfo : EIATTR_SW_WAR
	.align		4
.L_1600:
        /*01e8*/ 	.byte	0x04, 0x36
        /*01ea*/ 	.short	(.L_1602 - .L_1601)
.L_1601:
        /*01ec*/ 	.word	0x00000008
.L_1602:


//--------------------- .nv.info._ZN10layer_norm13ln_fwd_kernelINS_13Kernel_traitsIf13__nv_bfloat16S2_S2_fjLj2560ELj1ELj4ELj1ELj16ENS_18Kernel_traits_baseILj2560EfS2_S2_S2_fjLj128EEEEELb0ELb0ELb0ELb1EEEvNS_9FwdParamsE --------------------------
	.section	.nv.info._ZN10layer_norm13ln_fwd_kernelINS_13Kernel_traitsIf13__nv_bfloat16S2_S2_fjLj2560ELj1ELj4ELj1ELj16ENS_18Kernel_traits_baseILj2560EfS2_S2_S2_fjLj128EEEEELb0ELb0ELb0ELb1EEEvNS_9FwdParamsE,"",@"SHT_CUDA_INFO"
	.sectionflags	@""
	.align	4


	//----- nvinfo : EIATTR_CUDA_API_VERSION
	.align		4
        /*0000*/ 	.byte	0x04, 0x37
        /*0002*/ 	.short	(.L_1604 - .L_1603)
.L_1603:
        /*0004*/ 	.word	0x00000082


	//----- nvinfo : EIATTR_KPARAM_INFO
	.align		4
.L_1604:
        /*0008*/ 	.byte	0x04, 0x17
        /*000a*/ 	.short	(.L_1606 - .L_1605)
.L_1605:
        /*000c*/ 	.word	0x00000000
        /*0010*/ 	.short	0x0000
        /*0012*/ 	.short	0x0000
        /*0014*/ 	.byte	0x00, 0xf0, 0xa1, 0x03


	//----- nvinfo : EIATTR_SPARSE_MMA_MASK
	.align		4
.L_1606:
        /*0018*/ 	.byte	0x03, 0x50
        /*001a*/ 	.short	0x0000


	//----- nvinfo : EIATTR_MAXREG_COUNT
	.align		4
        /*001c*/ 	.byte	0x03, 0x1b
        /*001e*/ 	.short	0x00ff


	//----- nvinfo : EIATTR_ANNOTATIONS
	.align		4
        /*0020*/ 	.byte	0x04, 0x55
        /*0022*/ 	.short	(.L_1608 - .L_1607)


	//   ....[0]....
.L_1607:
        /* <DEDUP_REMOVED lines=15> */


	//----- nvinfo : EIATTR_MERCURY_ISA_VERSION
	.align		4
.L_1608:
        /*0104*/ 	.byte	0x03, 0x5f
        /*0106*/ 	.short	0x0101


	//----- nvinfo : EIATTR_COOP_GROUP_MASK_REGIDS
	.align		4
        /*0108*/ 	.byte	0x04, 0x29
        /*010a*/ 	.short	(.L_1610 - .L_1609)


	//   ....[0]....
.L_1609:
        /*010c*/ 	.word	0xffffffff


	//   ....[1]....
        /*0110*/ 	.word	0xffffffff


	//   ....[2]....
        /*0114*/ 	.word	0xffffffff


	//   ....[3]....
        /*0118*/ 	.word	0xffffffff


	//   ....[4]....
        /*011c*/ 	.word	0xffffffff


	//   ....[5]....
        /*0120*/ 	.word	0xffffffff


	//   ....[6]....
        /*0124*/ 	.word	0xffffffff


	//   ....[7]....
        /*0128*/ 	.word	0xffffffff


	//   ....[8]....
        /*012c*/ 	.word	0xffffffff


	//   ....[9]....
        /*0130*/ 	.word	0xffffffff


	//   ....[10]....
        /*0134*/ 	.word	0x050000f2


	//   ....[11]....
        /*0138*/ 	.word	0x050000f2


	//   ....[12]....
        /*013c*/ 	.word	0x050000f2


	//   ....[13]....
        /*0140*/ 	.word	0x050000f2


	//   ....[14]....
        /*0144*/ 	.word	0x050000f2


	//   ....[15]....
        /*0148*/ 	.word	0x050000f2


	//   ....[16]....
        /*014c*/ 	.word	0x050000f2


	//   ....[17]....
        /*0150*/ 	.word	0x050000f2


	//   ....[18]....
        /*0154*/ 	.word	0x050000f2


	//   ....[19]....
        /*0158*/ 	.word	0x050000f2


	//----- nvinfo : EIATTR_COOP_GROUP_INSTR_OFFSETS
	.align		4
.L_1610:
        /*015c*/ 	.byte	0x04, 0x28
        /*015e*/ 	.short	(.L_1612 - .L_1611)


	//   ....[0]....
.L_1611:
        /*0160*/ 	.word	0x00004a90


	//   ....[1]....
        /*0164*/ 	.word	0x00004ac0


	//   ....[2]....
        /*0168*/ 	.word	0x00004ae0


	//   ....[3]....
        /*016c*/ 	.word	0x00004b00


	//   ....[4]....
        /*0170*/ 	.word	0x00004b20


	//   ....[5]....
        /*0174*/ 	.word	0x00005550


	//   ....[6]....
        /*0178*/ 	.word	0x00005570


	//   ....[7]....
        /*017c*/ 	.word	0x00005590


	//   ....[8]....
        /*0180*/ 	.word	0x000055b0


	//   ....[9]....
        /*0184*/ 	.word	0x000055d0


	//   ....[10]....
        /*0188*/ 	.word	0x00006be0


	//   ....[11]....
        /*018c*/ 	.word	0x00006c80


	//   ....[12]....
        /*0190*/ 	.word	0x00006ce0


	//   ....[13]....
        /*0194*/ 	.word	0x00006d40


	//   ....[14]....
        /*0198*/ 	.word	0x00006da0


	//   ....[15]....
        /*019c*/ 	.word	0x00007820


	//   ....[16]....
        /*01a0*/ 	.word	0x00007880


	//   ....[17]....
        /*01a4*/ 	.word	0x000078e0


	//   ....[18]....
        /*01a8*/ 	.word	0x00007940


	//   ....[19]....
        /*01ac*/ 	.word	0x000079a0


	//----- nvinfo : EIATTR_VRC_CTA_INIT_COUNT
	.align		4
.L_1612:
        /*01b0*/ 	.byte	0x02, 0x4a
	.zero		1
	.zero		1


	//----- nvinfo : EIATTR_EXIT_INSTR_OFFSETS
	.align		4
        /*01b4*/ 	.byte	0x04, 0x1c
        /*01b6*/ 	.short	(.L_1614 - .L_1613)


	//   ....[0]....
.L_1613:
        /*01b8*/ 	.word	0x000008a0


	//   ....[1]....
        /*01bc*/ 	.word	0x00006b70


	//----- nvinfo : EIATTR_MAX_THREADS
	.align		4
.L_1614:
        /*01c0*/ 	.byte	0x04, 0x05
        /*01c2*/ 	.short	(.L_1616 - .L_1615)
.L_1615:
        /*01c4*/ 	.word	0x00000080
        /*01c8*/ 	.word	0x00000001
        /*01cc*/ 	.word	0x00000001


	//----- nvinfo : EIATTR_CRS_STACK_SIZE
	.align		4
.L_1616:
        /*01d0*/ 	.byte	0x04, 0x1e
        /*01d2*/ 	.short	(.L_1618 - .L_1617)
.L_1617:
        /*01d4*/ 	.word	0x00000000


	//----- nvinfo : EIATTR_CBANK_PARAM_SIZE
	.align		4
.L_1618:
        /*01d8*/ 	.byte	0x03, 0x19
        /*01da*/ 	.short	0x00e8


	//----- nvinfo : EIATTR_PARAM_CBANK
	.align		4
        /*01dc*/ 	.byte	0x04, 0x0a
        /*01de*/ 	.short	(.L_1620 - .L_1619)
	.align		4
.L_1619:
        /*01e0*/ 	.word	index@(.nv.constant0._ZN10layer_norm13ln_fwd_kernelINS_13Kernel_traitsIf13__nv_bfloat16S2_S2_fjLj2560ELj1ELj4ELj1ELj16ENS_18Kernel_traits_baseILj2560EfS2_S2_S2_fjLj128EEEEELb0ELb0ELb0ELb1EEEvNS_9FwdParamsE)
        /*01e4*/ 	.short	0x0380
        /*01e6*/ 	.short	0x00e8


	//----- nvinfo : EIATTR_SW_WAR
	.align		4
.L_1620:
        /*01e8*/ 	.byte	0x04, 0x36
        /*01ea*/ 	.short	(.L_1622 - .L_1621)
.L_1621:
        /*01ec*/ 	.word	0x00000008
.L_1622:


//--------------------- .nv.info._ZN10layer_norm13ln_fwd_kernelINS_13Kernel_traitsIf13__nv_bfloat16S2_S2_fjLj2560ELj1ELj4ELj1ELj16ENS_18Kernel_traits_baseILj2560EfS2_S2_S2_fjLj128EEEEELb0ELb0ELb1ELb0EEEvNS_9FwdParamsE --------------------------
	.section	.nv.info._ZN10layer_norm13ln_fwd_kernelINS_13Kernel_traitsIf13__nv_bfloat16S2_S2_fjLj2560ELj1ELj4ELj1ELj16ENS_18Kernel_traits_baseILj2560EfS2_S2_S2_fjLj128EEEEELb0ELb0ELb1ELb0EEEvNS_9FwdParamsE,"",@"SHT_CUDA_INFO"
	.sectionflags	@""
	.align	4


	//----- nvinfo : EIATTR_CUDA_API_VERSION
	.align		4
        /*0000*/ 	.byte	0x04, 0x37
        /*0002*/ 	.short	(.L_1624 - .L_1623)
.L_1623:
        /*0004*/ 	.word	0x00000082


	//----- nvinfo : EIATTR_KPARAM_INFO
	.align		4
.L_1624:
        /*0008*/ 	.byte	0x04, 0x17
        /*000a*/ 	.short	(.L_1626 - .L_1625)
.L_1625:
        /*000c*/ 	.word	0x00000000
        /*0010*/ 	.short	0x0000
        /*0012*/ 	.short	0x0000
        /*0014*/ 	.byte	0x00, 0xf0, 0xa1, 0x03


	//----- nvinfo : EIATTR_SPARSE_MMA_MASK
	.align		4
.L_1626:
        /*0018*/ 	.byte	0x03, 0x50
        /*001a*/ 	.short	0x0000


	//----- nvinfo : EIATTR_MAXREG_COUNT
	.align		4
        /*001c*/ 	.byte	0x03, 0x1b
        /*001e*/ 	.short	0x00ff


	//----- nvinfo : EIATTR_ANNOTATIONS
	.align		4
        /*0020*/ 	.byte	0x04, 0x55
        /*0022*/ 	.short	(.L_1628 - .L_1627)


	//   ....[0]....
.L_1627:
        /* <DEDUP_REMOVED lines=16> */


	//----- nvinfo : EIATTR_MERCURY_ISA_VERSION
	.align		4
.L_1628:
        /*0114*/ 	.byte	0x03, 0x5f
        /*0116*/ 	.short	0x0101


	//----- nvinfo : EIATTR_COOP_GROUP_MASK_REGIDS
	.align		4
        /*0118*/ 	.byte	0x04, 0x29
        /*011a*/ 	.short	(.L_1630 - .L_1629)


	//   ....[0]....
.L_1629:
        /*011c*/ 	.word	0xffffffff


	//   ....[1]....
        /*0120*/ 	.word	0xffffffff


	//   ....[2]....
        /*0124*/ 	.word	0xffffffff


	//   ....[3]....
        /*0128*/ 	.word	0xffffffff


	//   ....[4]....
        /*012c*/ 	.word	0xffffffff


	//   ....[5]....
        /*0130*/ 	.word	0xffffffff


	//   ....[6]....
        /*0134*/ 	.word	0xffffffff


	//   ....[7]....
        /*0138*/ 	.word	0xffffffff


	//   ....[8]....
        /*013c*/ 	.word	0xffffffff


	//   ....[9]....
        /*0140*/ 	.word	0xffffffff


	//   ....[10]....
        /*0144*/ 	.word	0x05000068


	//   ....[11]....
        /*0148*/ 	.word	0x05000068


	//   ....[12]....
        /*014c*/ 	.word	0x05000068


	//   ....[13]....
        /*0150*/ 	.word	0x05000068


	//   ....[14]....
        /*0154*/ 	.word	0x05000068


	//   ....[15]....
        /*0158*/ 	.word	0x05000068


	//   ....[16]....
        /*015c*/ 	.word	0x05000068


	//   ....[17]....
        /*0160*/ 	.word	0x05000068


	//   ....[18]....
        /*0164*/ 	.word	0x05000068


	//   ....[19]....
        /*0168*/ 	.word	0x05000068


	//----- nvinfo : EIATTR_COOP_GROUP_INSTR_OFFSETS
	.align		4
.L_1630:
        /*016c*/ 	.byte	0x04, 0x28
        /*016e*/ 	.short	(.L_1632 - .L_1631)


	//   ....[0]....
.L_1631:
        /*0170*/ 	.word	0x000065e0


	//   ....[1]....
        /*0174*/ 	.word	0x00006620


	//   ....[2]....
        /*0178*/ 	.word	0x00006640


	//   ....[3]....
        /*017c*/ 	.word	0x00006660


	//   ....[4]....
        /*0180*/ 	.word	0x00006680


	//   ....[5]....
        /*0184*/ 	.word	0x000070f0


	//   ....[6]....
        /*0188*/ 	.word	0x00007110


	//   ....[7]....
        /*018c*/ 	.word	0x00007130


	//   ....[8]....
        /*0190*/ 	.word	0x00007150


	//   ....[9]....
        /*0194*/ 	.word	0x00007170


	//   ....[10]....
        /*0198*/ 	.word	0x00008ab0


	//   ....[11]....
        /*019c*/ 	.word	0x00008b50


	//   ....[12]....
        /*01a0*/ 	.word	0x00008bc0


	//   ....[13]....
        /*01a4*/ 	.word	0x00008c30


	//   ....[14]....
        /*01a8*/ 	.word	0x00008ca0


	//   ....[15]....
        /*01ac*/ 	.word	0x00009780


	//   ....[16]....
        /*01b0*/ 	.word	0x000097f0


	//   ....[17]....
        /*01b4*/ 	.word	0x00009860


	//   ....[18]....
        /*01b8*/ 	.word	0x000098d0


	//   ....[19]....
        /*01bc*/ 	.word	0x00009940


	//----- nvinfo : EIATTR_VRC_CTA_INIT_COUNT
	.align		4
.L_1632:
        /*01c0*/ 	.byte	0x02, 0x4a
	.zero		1
	.zero		1


	//----- nvinfo : EIATTR_EXIT_INSTR_OFFSETS
	.align		4
        /*01c4*/ 	.byte	0x04, 0x1c
        /*01c6*/ 	.short	(.L_1634 - .L_1633)


	//   ....[0]....
.L_1633:
        /*01c8*/ 	.word	0x00000f60


	//   ....[1]....
        /*01cc*/ 	.word	0x00008a40


	//----- nvinfo : EIATTR_MAX_THREADS
	.align		4
.L_1634:
        /*01d0*/ 	.byte	0x04, 0x05
        /*01d2*/ 	.short	(.L_1636 - .L_1635)
.L_1635:
        /*01d4*/ 	.word	0x00000080
        /*01d8*/ 	.word	0x00000001
        /*01dc*/ 	.word	0x00000001


	//----- nvinfo : EIATTR_CRS_STACK_SIZE
	.align		4
.L_1636:
        /*01e0*/ 	.byte	0x04, 0x1e
        /*01e2*/ 	.short	(.L_1638 - .L_1637)
.L_1637:
        /*01e4*/ 	.word	0x00000000


	//----- nvinfo : EIATTR_CBANK_PARAM_SIZE
	.align		4
.L_1638:
        /*01e8*/ 	.byte	0x03, 0x19
        /*01ea*/ 	.short	0x00e8


	//----- nvinfo : EIATTR_PARAM_CBANK
	.align		4
        /*01ec*/ 	.byte	0x04, 0x0a
        /*01ee*/ 	.short	(.L_1640 - .L_1639)
	.align		4
.L_1639:
        /*01f0*/ 	.word	index@(.nv.constant0._ZN10layer_norm13ln_fwd_kernelINS_13Kernel_traitsIf13__nv_bfloat16S2_S2_fjLj2560ELj1ELj4ELj1ELj16ENS_18Kernel_traits_baseILj2560EfS2_S2_S2_fjLj128EEEEELb0ELb0ELb1ELb0EEEvNS_9FwdParamsE)
        /*01f4*/ 	.short	0x0380
        /*01f6*/ 	.short	0x00e8


	//----- nvinfo : EIATTR_SW_WAR
	.align		4
.L_1640:
        /*01f8*/ 	.byte	0x04, 0x36
        /*01fa*/ 	.short	(.L_1642 - .L_1641)
.L_1641:
        /*01fc*/ 	.word	0x00000008
.L_1642:


//--------------------- .nv.info._ZN10layer_norm13ln_fwd_kernelINS_13Kernel_traitsIf13__nv_bfloat16S2_S2_fjLj2560ELj1ELj4ELj1ELj16ENS_18Kernel_traits_baseILj2560EfS2_S2_S2_fjLj128EEEEELb0ELb0ELb1ELb1EEEvNS_9FwdParamsE --------------------------
	.section	.nv.info._ZN10layer_norm13ln_fwd_kernelINS_13Kernel_traitsIf13__nv_bfloat16S2_S2_fjLj2560ELj1ELj4ELj1ELj16ENS_18Kernel_traits_baseILj2560EfS2_S2_S2_fjLj128EEEEELb0ELb0ELb1ELb1EEEvNS_9FwdParamsE,"",@"SHT_CUDA_INFO"
	.sectionflags	@""
	.align	4


	//----- nvinfo : EIATTR_CUDA_API_VERSION
	.align		4
        /*0000*/ 	.byte	0x04, 0x37
        /*0002*/ 	.short	(.L_1644 - .L_1643)
.L_1643:
        /*0004*/ 	.word	0x00000082


	//----- nvinfo : EIATTR_KPARAM_INFO
	.align		4
.L_1644:
        /*0008*/ 	.byte	0x04, 0x17
        /*000a*/ 	.short	(.L_1646 - .L_1645)
.L_1645:
        /*000c*/ 	.word	0x00000000
        /*0010*/ 	.short	0x0000
        /*0012*/ 	.short	0x0000
        /*0014*/ 	.byte	0x00, 0xf0, 0xa1, 0x03


	//----- nvinfo : EIATTR_SPARSE_MMA_MASK
	.align		4
.L_1646:
        /*0018*/ 	.byte	0x03, 0x50
        /*001a*/ 	.short	0x0000


	//----- nvinfo : EIATTR_MAXREG_COUNT
	.align		4
        /*001c*/ 	.byte	0x03, 0x1b
        /*001e*/ 	.short	0x00ff


	//----- nvinfo : EIATTR_ANNOTATIONS
	.align		4
        /*0020*/ 	.byte	0x04, 0x55
        /*0022*/ 	.short	(.L_1648 - .L_1647)


	//   ....[0]....
.L_1647:
        /*0024*/ 	.word	0x00000001
        /*0028*/ 	.byte	0x90, 0x03, 0x00, 0x00, 0x01, 0x00, 0x00, 0x00, 0xa0, 0x03, 0x00, 0x00, 0x01, 0x00, 0x00, 0x00
        /*0038*/ 	.byte	0xa0, 0x07, 0x00, 0x00, 0x01, 0x00, 0x00, 0x00, 0xb0, 0x07, 0x00, 0x00, 0x01, 0x00, 0x00, 0x00
        /*0048*/ 	.byte	0xb0, 0x5f, 0x00, 0x00, 0x01, 0x00, 0x00, 0x00, 0x00, 0x60, 0x00, 0x00, 0x01, 0x00, 0x00, 0x00
        /*0058*/ 	.byte	0x50, 0x60, 0x00, 0x00, 0x01, 0x00, 0x00, 0x00, 0x70, 0x60, 0x00, 0x00


	//----- nvinfo : EIATTR_MERCURY_ISA_VERSION
	.align		4
.L_1648:
        /*0064*/ 	.byte	0x03, 0x5f
        /*0066*/ 	.short	0x0101


	//----- nvinfo : EIATTR_COOP_GROUP_MASK_REGIDS
	.align		4
        /*0068*/ 	.byte	0x04, 0x29
        /*006a*/ 	.short	(.L_1650 - .L_1649)


	//   ....[0]....
.L_1649:
        /*006c*/ 	.word	0xffffffff


	//   ....[1]....
        /*0070*/ 	.word	0xffffffff


	//   ....[2]....
        /*0074*/ 	.word	0xffffffff


	//   ....[3]....
        /*0078*/ 	.word	0xffffffff


	//   ....[4]....
        /*007c*/ 	.word	0xffffffff


	//   ....[5]....
        /*0080*/ 	.word	0xffffffff


	//   ....[6]....
        /*0084*/ 	.word	0xffffffff


	//   ....[7]....
        /*0088*/ 	.word	0xffffffff


	//   ....[8]....
        /*008c*/ 	.word	0xffffffff


	//   ....[9]....
        /*0090*/ 	.word	0xffffffff


	//   ....[10]....
        /*0094*/ 	.word	0x050000b6


	//   ....[11]....
        /*0098*/ 	.word	0x050000b6


	//   ....[12]....
        /*009c*/ 	.word	0x050000b6


	//   ....[13]....
        /*00a0*/ 	.word	0x050000b6


	//   ....[14]....
        /*00a4*/ 	.word	0x050000b6


	//   ....[15]....
        /*00a8*/ 	.word	0x050000b6


	//   ....[16]....
        /*00ac*/ 	.word	0x050000b6


	//   ....[17]....
        /*00b0*/ 	.word	0x050000b6


	//   ....[18]....
        /*00b4*/ 	.word	0x050000b6


	//   ....[19]....
        /*00b8*/ 	.word	0x050000b6


	//----- nvinfo : EIATTR_COOP_GROUP_INSTR_OFFSETS
	.align		4
.L_1650:
        /*00bc*/ 	.byte	0x04, 0x28
        /*00be*/ 	.short	(.L_1652 - .L_1651)


	//   ....[0]....
.L_1651:
        /*00c0*/ 	.word	0x00005340


	//   ....[1]....
        /*00c4*/ 	.word	0x00005360


	//   ....[2]....
        /*00c8*/ 	.word	0x00005380


	//   ....[3]....
        /*00cc*/ 	.word	0x000053a0


	//   ....[4]....
        /*00d0*/ 	.word	0x000053c0


	//   ....[5]....
        /*00d4*/ 	.word	0x00005e00


	//   ....[6]....
        /*00d8*/ 	.word	0x00005e20


	//   ....[7]....
        /*00dc*/ 	.word	0x00005e40


	//   ....[8]....
        /*00e0*/ 	.word	0x00005e60


	//   ....[9]....
        /*00e4*/ 	.word	0x00005e80


	//   ....[10]....
        /*00e8*/ 	.word	0x00007500


	//   ....[11]....
        /*00ec*/ 	.word	0x00007590


	//   ....[12]....
        /*00f0*/ 	.word	0x00007600


	//   ....[13]....
        /*00f4*/ 	.word	0x00007670


	//   ....[14]....
        /*00f8*/ 	.word	0x000076e0


	//   ....[15]....
        /*00fc*/ 	.word	0x00008180


	//   ....[16]....
        /*0100*/ 	.word	0x000081e0


	//   ....[17]....
        /*0104*/ 	.word	0x00008240


	//   ....[18]....
        /*0108*/ 	.word	0x000082a0


	//   ....[19]....
        /*010c*/ 	.word	0x00008300


	//----- nvinfo : EIATTR_VRC_CTA_INIT_COUNT
	.align		4
.L_1652:
        /*0110*/ 	.byte	0x02, 0x4a
	.zero		1
	.zero		1


	//----- nvinfo : EIATTR_EXIT_INSTR_OFFSETS
	.align		4
        /*0114*/ 	.byte	0x04, 0x1c
        /*0116*/ 	.short	(.L_1654 - .L_1653)


	//   ....[0]....
.L_1653:
        /*0118*/ 	.word	0x00000810


	//   ....[1]....
        /*011c*/ 	.word	0x00007490


	//----- nvinfo : EIATTR_MAX_THREADS
	.align		4
.L_1654:
        /*0120*/ 	.byte	0x04, 0x05
        /*0122*/ 	.short	(.L_1656 - .L_1655)
.L_1655:
        /*0124*/ 	.word	0x00000080
        /*0128*/ 	.word	0x00000001
        /*012c*/ 	.word	0x00000001


	//----- nvinfo : EIATTR_CRS_STACK_SIZE
	.align		4
.L_1656:
        /*0130*/ 	.byte	0x04, 0x1e
        /*0132*/ 	.short	(.L_1658 - .L_1657)
.L_1657:
        /*0134*/ 	.word	0x00000000


	//----- nvinfo : EIATTR_CBANK_PARAM_SIZE
	.align		4
.L_1658:
        /*0138*/ 	.byte	0x03, 0x19
        /*013a*/ 	.short	0x00e8


	//----- nvinfo : EIATTR_PARAM_CBANK
	.align		4
        /*013c*/ 	.byte	0x04, 0x0a
        /*013e*/ 	.short	(.L_1660 - .L_1659)
	.align		4
.L_1659:
        /*0140*/ 	.word	index@(.nv.constant0._ZN10layer_norm13ln_fwd_kernelINS_13Kernel_traitsIf13__nv_bfloat16S2_S2_fjLj2560ELj1ELj4ELj1ELj16ENS_18Kernel_traits_baseILj2560EfS2_S2_S2_fjLj128EEEEELb0ELb0ELb1ELb1EEEvNS_9FwdParamsE)
        /*0144*/ 	.short	0x0380
        /*0146*/ 	.short	0x00e8


	//----- nvinfo : EIATTR_SW_WAR
	.align		4
.L_1660:
        /*0148*/ 	.byte	0x04, 0x36
        /*014a*/ 	.short	(.L_1662 - .L_1661)
.L_1661:
        /*014c*/ 	.word	0x00000008
.L_1662:


//--------------------- .nv.info._ZN10layer_norm13ln_fwd_kernelINS_13Kernel_traitsIf13__nv_bfloat16S2_S2_fjLj2560ELj1ELj4ELj1ELj16ENS_18Kernel_traits_baseILj2560EfS2_S2_S2_fjLj128EEEEELb0ELb1ELb0ELb0EEEvNS_9FwdParamsE --------------------------
	.section	.nv.info._ZN10layer_norm13ln_fwd_kernelINS_13Kernel_traitsIf13__nv_bfloat16S2_S2_fjLj2560ELj1ELj4ELj1ELj16ENS_18Kernel_traits_baseILj2560EfS2_S2_S2_fjLj128EEEEELb0ELb1ELb0ELb0EEEvNS_9FwdParamsE,"",@"SHT_CUDA_INFO"
	.sectionflags	@""
	.align	4


	//----- nvinfo : EIATTR_CUDA_API_VERSION
	.align		4
        /*0000*/ 	.byte	0x04, 0x37
        /*0002*/ 	.short	(.L_1664 - .L_1663)
.L_1663:
        /*0004*/ 	.word	0x00000082


	//----- nvinfo : EIATTR_KPARAM_INFO
	.align		4
.L_1664:
        /*0008*/ 	.byte	0x04, 0x17
        /*000a*/ 	.short	(.L_1666 - .L_1665)
.L_1665:
        /*000c*/ 	.word	0x00000000
        /*0010*/ 	.short	0x0000
        /*0012*/ 	.short	0x0000
        /*0014*/ 	.byte	0x00, 0xf0, 0xa1, 0x03


	//----- nvinfo : EIATTR_SPARSE_MMA_MASK
	.align		4
.L_1666:
        /*0018*/ 	.byte	0x03, 0x50
        /*001a*/ 	.short	0x0000


	//----- nvinfo : EIATTR_MAXREG_COUNT
	.align		4
        /*001c*/ 	.byte	0x03, 0x1b
        /*001e*/ 	.short	0x00ff


	//----- nvinfo : EIATTR_ANNOTATIONS
	.align		4
        /*0020*/ 	.byte	0x04, 0x55
        /*0022*/ 	.short	(.L_1668 - .L_1667)


	//   ....[0]....
.L_1667:
        /* <DEDUP_REMOVED lines=185> */


	//----- nvinfo : EIATTR_MERCURY_ISA_VERSION
	.align		4
.L_1668:
        /*0ba4*/ 	.byte	0x03, 0x5f
        /*0ba6*/ 	.short	0x0101


	//----- nvinfo : EIATTR_COOP_GROUP_MASK_REGIDS
	.align		4
        /*0ba8*/ 	.byte	0x04, 0x29
        /*0baa*/ 	.short	(.L_1670 - .L_1669)


	//   ....[0]....
.L_1669:
        /*0bac*/ 	.word	0xffffffff


	//   ....[1]....
        /*0bb0*/ 	.word	0xffffffff


	//   ....[2]....
        /*0bb4*/ 	.word	0xffffffff


	//   ....[3]....
        /*0bb8*/ 	.word	0xffffffff


	//   ....[4]....
        /*0bbc*/ 	.word	0xffffffff


	//   ....[5]....
        /*0bc0*/ 	.word	0xffffffff


	//   ....[6]....
        /*0bc4*/ 	.word	0xffffffff


	//   ....[7]....
        /*0bc8*/ 	.word	0xffffffff


	//   ....[8]....
        /*0bcc*/ 	.word	0xffffffff


	//   ....[9]....
        /*0bd0*/ 	.word	0xffffffff


	//   ....[10]....
        /*0bd4*/ 	.word	0x05000080


	//   ....[11]....
        /*0bd8*/ 	.word	0x05000080


	//   ....[12]....
        /*0bdc*/ 	.word	0x05000080


	//   ....[13]....
        /*0be0*/ 	.word	0x05000080


	//   ....[14]....
        /*0be4*/ 	.word	0x05000080


	//   ....[15]....
        /*0be8*/ 	.word	0x05000080


	//   ....[16]....
        /*0bec*/ 	.word	0x05000080


	//   ....[17]....
        /*0bf0*/ 	.word	0x05000080


	//   ....[18]....
        /*0bf4*/ 	.word	0x05000080


	//   ....[19]....
        /*0bf8*/ 	.word	0x05000080


	//----- nvinfo : EIATTR_COOP_GROUP_INSTR_OFFSETS
	.align		4
.L_1670:
        /*0bfc*/ 	.byte	0x04, 0x28
        /*0bfe*/ 	.short	(.L_1672 - .L_1671)


	//   ....[0]....
.L_1671:
        /*0c00*/ 	.word	0x00006920


	//   ....[1]....
        /*0c04*/ 	.word	0x00006960


	//   ....[2]....
        /*0c08*/ 	.word	0x00006980


	//   ....[3]....
        /*0c0c*/ 	.word	0x000069a0


	//   ....[4]....
        /*0c10*/ 	.word	0x000069c0


	//   ....[5]....
        /*0c14*/ 	.word	0x00007430


	//   ....[6]....
        /*0c18*/ 	.word	0x00007450


	//   ....[7]....
        /*0c1c*/ 	.word	0x00007470


	//   ....[8]....
        /*0c20*/ 	.word	0x00007490


	//   ....[9]....
        /*0c24*/ 	.word	0x000074b0


	//   ....[10]....
        /*0c28*/ 	.word	0x00009680


	//   ....[11]....
        /*0c2c*/ 	.word	0x00009720


	//   ....[12]....
        /*0c30*/ 	.word	0x00009790


	//   ....[13]....
        /*0c34*/ 	.word	0x00009800


	//   ....[14]....
        /*0c38*/ 	.word	0x00009870


	//   ....[15]....
        /*0c3c*/ 	.word	0x0000a350


	//   ....[16]....
        /*0c40*/ 	.word	0x0000a3c0


	//   ....[17]....
        /*0c44*/ 	.word	0x0000a430


	//   ....[18]....
        /*0c48*/ 	.word	0x0000a4a0


	//   ....[19]....
        /*0c4c*/ 	.word	0x0000a510


	//----- nvinfo : EIATTR_VRC_CTA_INIT_COUNT
	.align		4
.L_1672:
        /*0c50*/ 	.byte	0x02, 0x4a
	.zero		1
	.zero		1


	//----- nvinfo : EIATTR_EXIT_INSTR_OFFSETS
	.align		4
        /*0c54*/ 	.byte	0x04, 0x1c
        /*0c56*/ 	.short	(.L_1674 - .L_1673)


	//   ....[0]....
.L_1673:
        /*0c58*/ 	.word	0x00002560


	//   ....[1]....
        /*0c5c*/ 	.word	0x00009610


	//----- nvinfo : EIATTR_MAX_THREADS
	.align		4
.L_1674:
        /*0c60*/ 	.byte	0x04, 0x05
        /*0c62*/ 	.short	(.L_1676 - .L_1675)
.L_1675:
        /*0c64*/ 	.word	0x00000080
        /*0c68*/ 	.word	0x00000001
        /*0c6c*/ 	.word	0x00000001


	//----- nvinfo : EIATTR_CRS_STACK_SIZE
	.align		4
.L_1676:
        /*0c70*/ 	.byte	0x04, 0x1e
        /*0c72*/ 	.short	(.L_1678 - .L_1677)
.L_1677:
        /*0c74*/ 	.word	0x00000000


	//----- nvinfo : EIATTR_CBANK_PARAM_SIZE
	.align		4
.L_1678:
        /*0c78*/ 	.byte	0x03, 0x19
        /*0c7a*/ 	.short	0x00e8


	//----- nvinfo : EIATTR_PARAM_CBANK
	.align		4
        /*0c7c*/ 	.byte	0x04, 0x0a
        /*0c7e*/ 	.short	(.L_1680 - .L_1679)
	.align		4
.L_1679:
        /*0c80*/ 	.word	index@(.nv.constant0._ZN10layer_norm13ln_fwd_kernelINS_13Kernel_traitsIf13__nv_bfloat16S2_S2_fjLj2560ELj1ELj4ELj1ELj16ENS_18Kernel_traits_baseILj2560EfS2_S2_S2_fjLj128EEEEELb0ELb1ELb0ELb0EEEvNS_9FwdParamsE)
        /*0c84*/ 	.short	0x0380
        /*0c86*/ 	.short	0x00e8


	//----- nvinfo : EIATTR_SW_WAR
	.align		4
.L_1680:
        /*0c88*/ 	.byte	0x04, 0x36
        /*0c8a*/ 	.short	(.L_1682 - .L_1681)
.L_1681:
        /*0c8c*/ 	.word	0x00000008
.L_1682:


//--------------------- .nv.info._ZN10layer_norm13ln_fwd_kernelINS_13Kernel_traitsIf13__nv_bfloat16S2_S2_fjLj2560ELj1ELj4ELj1ELj16ENS_18Kernel_traits_baseILj2560EfS2_S2_S2_fjLj128EEEEELb0ELb1ELb0ELb1EEEvNS_9FwdParamsE --------------------------
	.section	.nv.info._ZN10layer_norm13ln_fwd_kernelINS_13Kernel_traitsIf13__nv_bfloat16S2_S2_fjLj2560ELj1ELj4ELj1ELj16ENS_18Kernel_traits_baseILj2560EfS2_S2_S2_fjLj128EEEEELb0ELb1ELb0ELb1EEEvNS_9FwdParamsE,"",@"SHT_CUDA_INFO"
	.sectionflags	@""
	.align	4


	//----- nvinfo : EIATTR_CUDA_API_VERSION
	.align		4
        /*0000*/ 	.byte	0x04, 0x37
        /*0002*/ 	.short	(.L_1684 - .L_1683)
.L_1683:
        /*0004*/ 	.word	0x00000082


	//----- nvinfo : EIATTR_KPARAM_INFO
	.align		4
.L_1684:
        /*0008*/ 	.byte	0x04, 0x17
        /*000a*/ 	.short	(.L_1686 - .L_1685)
.L_1685:
        /*000c*/ 	.word	0x00000000
        /*0010*/ 	.short	0x0000
        /*0012*/ 	.short	0x0000
        /*0014*/ 	.byte	0x00, 0xf0, 0xa1, 0x03


	//----- nvinfo : EIATTR_SPARSE_MMA_MASK
	.align		4
.L_1686:
        /*0018*/ 	.byte	0x03, 0x50
        /*001a*/ 	.short	0x0000


	//----- nvinfo : EIATTR_MAXREG_COUNT
	.align		4
        /*001c*/ 	.byte	0x03, 0x1b
        /*001e*/ 	.short	0x00ff


	//----- nvinfo : EIATTR_ANNOTATIONS
	.align		4
        /*0020*/ 	.byte	0x04, 0x55
        /*0022*/ 	.short	(.L_1688 - .L_1687)


	//   ....[0]....
.L_1687:
        /* <DEDUP_REMOVED lines=144> */


	//----- nvinfo : EIATTR_MERCURY_ISA_VERSION
	.align		4
.L_1688:
        /*0914*/ 	.byte	0x03, 0x5f
        /*0916*/ 	.short	0x0101


	//----- nvinfo : EIATTR_COOP_GROUP_MASK_REGIDS
	.align		4
        /*0918*/ 	.byte	0x04, 0x29
        /*091a*/ 	.short	(.L_1690 - .L_1689)


	//   ....[0]....
.L_1689:
        /*091c*/ 	.word	0xffffffff


	//   ....[1]....
        /*0920*/ 	.word	0xffffffff


	//   ....[2]....
        /*0924*/ 	.word	0xffffffff


	//   ....[3]....
        /*0928*/ 	.word	0xffffffff


	//   ....[4]....
        /*092c*/ 	.word	0xffffffff


	//   ....[5]....
        /*0930*/ 	.word	0xffffffff


	//   ....[6]....
        /*0934*/ 	.word	0xffffffff


	//   ....[7]....
        /*0938*/ 	.word	0xffffffff


	//   ....[8]....
        /*093c*/ 	.word	0xffffffff


	//   ....[9]....
        /*0940*/ 	.word	0xffffffff


	//   ....[10]....
        /*0944*/ 	.word	0xffffffff


	//   ....[11]....
        /*0948*/ 	.word	0xffffffff


	//   ....[12]....
        /*094c*/ 	.word	0xffffffff


	//   ....[13]....
        /*0950*/ 	.word	0xffffffff


	//   ....[14]....
        /*0954*/ 	.word	0xffffffff


	//   ....[15]....
        /*0958*/ 	.word	0xffffffff


	//   ....[16]....
        /*095c*/ 	.word	0xffffffff


	//   ....[17]....
        /*0960*/ 	.word	0xffffffff


	//   ....[18]....
        /*0964*/ 	.word	0xffffffff


	//   ....[19]....
        /*0968*/ 	.word	0xffffffff


	//   ....[20]....
        /*096c*/ 	.word	0x050000af


	//   ....[21]....
        /*0970*/ 	.word	0x050000af


	//   ....[22]....
        /*0974*/ 	.word	0x050000af


	//   ....[23]....
        /*0978*/ 	.word	0x050000af


	//   ....[24]....
        /*097c*/ 	.word	0x050000af


	//   ....[25]....
        /*0980*/ 	.word	0x050000af


	//   ....[26]....
        /*0984*/ 	.word	0x050000af


	//   ....[27]....
        /*0988*/ 	.word	0x050000af


	//   ....[28]....
        /*098c*/ 	.word	0x050000af


	//   ....[29]....
        /*0990*/ 	.word	0x050000af


	//   ....[30]....
        /*0994*/ 	.word	0x050000af


	//   ....[31]....
        /*0998*/ 	.word	0x050000af


	//   ....[32]....
        /*099c*/ 	.word	0x050000af


	//   ....[33]....
        /*09a0*/ 	.word	0x050000af


	//   ....[34]....
        /*09a4*/ 	.word	0x050000af


	//   ....[35]....
        /*09a8*/ 	.word	0x050000af


	//   ....[36]....
        /*09ac*/ 	.word	0x050000af


	//   ....[37]....
        /*09b0*/ 	.word	0x050000af


	//   ....[38]....
        /*09b4*/ 	.word	0x050000af


	//   ....[39]....
        /*09b8*/ 	.word	0x050000af


	//----- nvinfo : EIATTR_COOP_GROUP_INSTR_OFFSETS
	.align		4
.L_1690:
        /*09bc*/ 	.byte	0x04, 0x28
        /*09be*/ 	.short	(.L_1692 - .L_1691)


	//   ....[0]....
.L_1691:
        /*09c0*/ 	.word	0x00004d30


	//   ....[1]....
        /*09c4*/ 	.word	0x00004d60


	//   ....[2]....
        /*09c8*/ 	.word	0x00004d80


	//   ....[3]....
        /*09cc*/ 	.word	0x00004da0


	//   ....[4]....
        /*09d0*/ 	.word	0x00004dc0


	//   ....[5]....
        /*09d4*/ 	.word	0x000057f0


	//   ....[6]....
        /*09d8*/ 	.word	0x00005810


	//   ....[7]....
        /*09dc*/ 	.word	0x00005830


	//   ....[8]....
        /*09e0*/ 	.word	0x00005850


	//   ....[9]....
        /*09e4*/ 	.word	0x00005870


	//   ....[10]....
        /*09e8*/ 	.word	0x0000a550


	//   ....[11]....
        /*09ec*/ 	.word	0x0000a580


	//   ....[12]....
        /*09f0*/ 	.word	0x0000a5a0


	//   ....[13]....
        /*09f4*/ 	.word	0x0000a5c0


	//   ....[14]....
        /*09f8*/ 	.word	0x0000a5e0


	//   ....[15]....
        /*09fc*/ 	.word	0x0000b010


	//   ....[16]....
        /*0a00*/ 	.word	0x0000b030


	//   ....[17]....
        /*0a04*/ 	.word	0x0000b050


	//   ....[18]....
        /*0a08*/ 	.word	0x0000b070


	//   ....[19]....
        /*0a0c*/ 	.word	0x0000b090


	//   ....[20]....
        /*0a10*/ 	.word	0x0000cbb0


	//   ....[21]....
        /*0a14*/ 	.word	0x0000cc50


	//   ....[22]....
        /*0a18*/ 	.word	0x0000ccb0


	//   ....[23]....
        /*0a1c*/ 	.word	0x0000cd10


	//   ....[24]....
        /*0a20*/ 	.word	0x0000cd70


	//   ....[25]....
        /*0a24*/ 	.word	0x0000d7e0


	//   ....[26]....
        /*0a28*/ 	.word	0x0000d840


	//   ....[27]....
        /*0a2c*/ 	.word	0x0000d8a0


	//   ....[28]....
        /*0a30*/ 	.word	0x0000d900


	//   ....[29]....
        /*0a34*/ 	.word	0x0000d960


	//   ....[30]....
        /*0a38*/ 	.word	0x0000d9f0


	//   ....[31]....
        /*0a3c*/ 	.word	0x0000da90


	//   ....[32]....
        /*0a40*/ 	.word	0x0000daf0


	//   ....[33]....
        /*0a44*/ 	.word	0x0000db50


	//   ....[34]....
        /*0a48*/ 	.word	0x0000dbb0


	//   ....[35]....
        /*0a4c*/ 	.word	0x0000e620


	//   ....[36]....
        /*0a50*/ 	.word	0x0000e680


	//   ....[37]....
        /*0a54*/ 	.word	0x0000e6e0


	//   ....[38]....
        /*0a58*/ 	.word	0x0000e740


	//   ....[39]....
        /*0a5c*/ 	.word	0x0000e7a0


	//----- nvinfo : EIATTR_VRC_CTA_INIT_COUNT
	.align		4
.L_1692:
        /*0a60*/ 	.byte	0x02, 0x4a
	.zero		1
	.zero		1


	//----- nvinfo : EIATTR_EXIT_INSTR_OFFSETS
	.align		4
        /*0a64*/ 	.byte	0x04, 0x1c
        /*0a66*/ 	.short	(.L_1694 - .L_1693)


	//   ....[0]....
.L_1693:
        /*0a68*/ 	.word	0x00001060


	//   ....[1]....
        /*0a6c*/ 	.word	0x000072f0


	//   ....[2]....
        /*0a70*/ 	.word	0x0000cb50


	//----- nvinfo : EIATTR_MAX_THREADS
	.align		4
.L_1694:
        /*0a74*/ 	.byte	0x04, 0x05
        /*0a76*/ 	.short	(.L_1696 - .L_1695)
.L_1695:
        /*0a78*/ 	.word	0x00000080
        /*0a7c*/ 	.word	0x00000001
        /*0a80*/ 	.word	0x00000001


	//----- nvinfo : EIATTR_CRS_STACK_SIZE
	.align		4
.L_1696:
        /*0a84*/ 	.byte	0x04, 0x1e
        /*0a86*/ 	.short	(.L_1698 - .L_1697)
.L_1697:
        /*0a88*/ 	.word	0x00000000


	//----- nvinfo : EIATTR_CBANK_PARAM_SIZE
	.align		4
.L_1698:
        /*0a8c*/ 	.byte	0x03, 0x19
        /*0a8e*/ 	.short	0x00e8


	//----- nvinfo : EIATTR_PARAM_CBANK
	.align		4
        /*0a90*/ 	.byte	0x04, 0x0a
        /*0a92*/ 	.short	(.L_1700 - .L_1699)
	.align		4
.L_1699:
        /*0a94*/ 	.word	index@(.nv.constant0._ZN10layer_norm13ln_fwd_kernelINS_13Kernel_traitsIf13__nv_bfloat16S2_S2_fjLj2560ELj1ELj4ELj1ELj16ENS_18Kernel_traits_baseILj2560EfS2_S2_S2_fjLj128EEEEELb0ELb1ELb0ELb1EEEvNS_9FwdParamsE)
        /*0a98*/ 	.short	0x0380
        /*0a9a*/ 	.short	0x00e8


	//----- nvinfo : EIATTR_SW_WAR
	.align		4
.L_1700:
        /*0a9c*/ 	.byte	0x04, 0x36
        /*0a9e*/ 	.short	(.L_1702 - .L_1701)
.L_1701:
        /*0aa0*/ 	.word	0x00000008
.L_1702:


//--------------------- .nv.info._ZN10layer_norm13ln_fwd_kernelINS_13Kernel_traitsIf13__nv_bfloat16S2_S2_fjLj2560ELj1ELj4ELj1ELj16ENS_18Kernel_traits_baseILj2560EfS2_S2_S2_fjLj128EEEEELb0ELb1ELb1ELb0EEEvNS_9FwdParamsE --------------------------
	.section	.nv.info._ZN10layer_norm13ln_fwd_kernelINS_13Kernel_traitsIf13__nv_bfloat16S2_S2_fjLj2560ELj1ELj4ELj1ELj16ENS_18Kernel_traits_baseILj2560EfS2_S2_S2_fjLj128EEEEELb0ELb1ELb1ELb0EEEvNS_9FwdParamsE,"",@"SHT_CUDA_INFO"
	.sectionflags	@""
	.align	4


	//----- nvinfo : EIATTR_CUDA_API_VERSION
	.align		4
        /*0000*/ 	.byte	0x04, 0x37
        /*0002*/ 	.short	(.L_1704 - .L_1703)
.L_1703:
        /*0004*/ 	.word	0x00000082


	//----- nvinfo : EIATTR_KPARAM_INFO
	.align		4
.L_1704:
        /*0008*/ 	.byte	0x04, 0x17
        /*000a*/ 	.short	(.L_1706 - .L_1705)
.L_1705:
        /*000c*/ 	.word	0x00000000
        /*0010*/ 	.short	0x0000
        /*0012*/ 	.short	0x0000
        /*0014*/ 	.byte	0x00, 0xf0, 0xa1, 0x03


	//----- nvinfo : EIATTR_SPARSE_MMA_MASK
	.align		4
.L_1706:
        /*0018*/ 	.byte	0x03, 0x50
        /*001a*/ 	.short	0x0000


	//----- nvinfo : EIATTR_MAXREG_COUNT
	.align		4
        /*001c*/ 	.byte	0x03, 0x1b
        /*001e*/ 	.short	0x00ff


	//----- nvinfo : EIATTR_ANNOTATIONS
	.align		4
        /*0020*/ 	.byte	0x04, 0x55
        /*0022*/ 	.short	(.L_1708 - .L_1707)


	//   ....[0]....
.L_1707:
        /* <DEDUP_REMOVED lines=204> */


	//----- nvinfo : EIATTR_MERCURY_ISA_VERSION
	.align		4
.L_1708:
        /*0cd4*/ 	.byte	0x03, 0x5f
        /*0cd6*/ 	.short	0x0101


	//----- nvinfo : EIATTR_COOP_GROUP_MASK_REGIDS
	.align		4
        /*0cd8*/ 	.byte	0x04, 0x29
        /*0cda*/ 	.short	(.L_1710 - .L_1709)


	//   ....[0]....
.L_1709:
        /*0cdc*/ 	.word	0xffffffff


	//   ....[1]....
        /*0ce0*/ 	.word	0xffffffff


	//   ....[2]....
        /*0ce4*/ 	.word	0xffffffff


	//   ....[3]....
        /*0ce8*/ 	.word	0xffffffff


	//   ....[4]....
        /*0cec*/ 	.word	0xffffffff


	//   ....[5]....
        /*0cf0*/ 	.word	0xffffffff


	//   ....[6]....
        /*0cf4*/ 	.word	0xffffffff


	//   ....[7]....
        /*0cf8*/ 	.word	0xffffffff


	//   ....[8]....
        /*0cfc*/ 	.word	0xffffffff


	//   ....[9]....
        /*0d00*/ 	.word	0xffffffff


	//   ....[10]....
        /*0d04*/ 	.word	0x05000080


	//   ....[11]....
        /*0d08*/ 	.word	0x05000080


	//   ....[12]....
        /*0d0c*/ 	.word	0x05000080


	//   ....[13]....
        /*0d10*/ 	.word	0x05000080


	//   ....[14]....
        /*0d14*/ 	.word	0x05000080


	//   ....[15]....
        /*0d18*/ 	.word	0x05000080


	//   ....[16]....
        /*0d1c*/ 	.word	0x05000080


	//   ....[17]....
        /*0d20*/ 	.word	0x05000080


	//   ....[18]....
        /*0d24*/ 	.word	0x05000080


	//   ....[19]....
        /*0d28*/ 	.word	0x05000080


	//----- nvinfo : EIATTR_COOP_GROUP_INSTR_OFFSETS
	.align		4
.L_1710:
        /*0d2c*/ 	.byte	0x04, 0x28
        /*0d2e*/ 	.short	(.L_1712 - .L_1711)


	//   ....[0]....
.L_1711:
        /*0d30*/ 	.word	0x00008760


	//   ....[1]....
        /*0d34*/ 	.word	0x000087a0


	//   ....[2]....
        /*0d38*/ 	.word	0x000087c0


	//   ....[3]....
        /*0d3c*/ 	.word	0x000087e0


	//   ....[4]....
        /*0d40*/ 	.word	0x00008800


	//   ....[5]....
        /*0d44*/ 	.word	0x00009270


	//   ....[6]....
        /*0d48*/ 	.word	0x00009290


	//   ....[7]....
        /*0d4c*/ 	.word	0x000092b0


	//   ....[8]....
        /*0d50*/ 	.word	0x000092d0


	//   ....[9]....
        /*0d54*/ 	.word	0x000092f0


	//   ....[10]....
        /*0d58*/ 	.word	0x0000b730


	//   ....[11]....
        /*0d5c*/ 	.word	0x0000b7d0


	//   ....[12]....
        /*0d60*/ 	.word	0x0000b840


	//   ....[13]....
        /*0d64*/ 	.word	0x0000b8b0


	//   ....[14]....
        /*0d68*/ 	.word	0x0000b920


	//   ....[15]....
        /*0d6c*/ 	.word	0x0000c400


	//   ....[16]....
        /*0d70*/ 	.word	0x0000c470


	//   ....[17]....
        /*0d74*/ 	.word	0x0000c4e0


	//   ....[18]....
        /*0d78*/ 	.word	0x0000c550


	//   ....[19]....
        /*0d7c*/ 	.word	0x0000c5c0


	//----- nvinfo : EIATTR_VRC_CTA_INIT_COUNT
	.align		4
.L_1712:
        /*0d80*/ 	.byte	0x02, 0x4a
	.zero		1
	.zero		1


	//----- nvinfo : EIATTR_EXIT_INSTR_OFFSETS
	.align		4
        /*0d84*/ 	.byte	0x04, 0x1c
        /*0d86*/ 	.short	(.L_1714 - .L_1713)


	//   ....[0]....
.L_1713:
        /*0d88*/ 	.word	0x000025d0


	//   ....[1]....
        /*0d8c*/ 	.word	0x0000b6c0


	//----- nvinfo : EIATTR_MAX_THREADS
	.align		4
.L_1714:
        /*0d90*/ 	.byte	0x04, 0x05
        /*0d92*/ 	.short	(.L_1716 - .L_1715)
.L_1715:
        /*0d94*/ 	.word	0x00000080
        /*0d98*/ 	.word	0x00000001
        /*0d9c*/ 	.word	0x00000001


	//----- nvinfo : EIATTR_CRS_STACK_SIZE
	.align		4
.L_1716:
        /*0da0*/ 	.byte	0x04, 0x1e
        /*0da2*/ 	.short	(.L_1718 - .L_1717)
.L_1717:
        /*0da4*/ 	.word	0x00000000


	//----- nvinfo : EIATTR_CBANK_PARAM_SIZE
	.align		4
.L_1718:
        /*0da8*/ 	.byte	0x03, 0x19
        /*0daa*/ 	.short	0x00e8


	//----- nvinfo : EIATTR_PARAM_CBANK
	.align		4
        /*0dac*/ 	.byte	0x04, 0x0a
        /*0dae*/ 	.short	(.L_1720 - .L_1719)
	.align		4
.L_1719:
        /*0db0*/ 	.word	index@(.nv.constant0._ZN10layer_norm13ln_fwd_kernelINS_13Kernel_traitsIf13__nv_bfloat16S2_S2_fjLj2560ELj1ELj4ELj1ELj16ENS_18Kernel_traits_baseILj2560EfS2_S2_S2_fjLj128EEEEELb0ELb1ELb1ELb0EEEvNS_9FwdParamsE)
        /*0db4*/ 	.short	0x0380
        /*0db6*/ 	.short	0x00e8


	//----- nvinfo : EIATTR_SW_WAR
	.align		4
.L_1720:
        /*0db8*/ 	.byte	0x04, 0x36
        /*0dba*/ 	.short	(.L_1722 - .L_1721)
.L_1721:
        /*0dbc*/ 	.word	0x00000008
.L_1722:


//--------------------- .nv.info._ZN10layer_norm13ln_fwd_kernelINS_13Kernel_traitsIf13__nv_bfloat16S2_S2_fjLj2560ELj1ELj4ELj1ELj16ENS_18Kernel_traits_baseILj2560EfS2_S2_S2_fjLj128EEEEELb0ELb1ELb1ELb1EEEvNS_9FwdParamsE --------------------------
	.section	.nv.info._ZN10layer_norm13ln_fwd_kernelINS_13Kernel_traitsIf13__nv_bfloat16S2_S2_fjLj2560ELj1ELj4ELj1ELj16ENS_18Kernel_traits_baseILj2560EfS2_S2_S2_fjLj128EEEEELb0ELb1ELb1ELb1EEEvNS_9FwdParamsE,"",@"SHT_CUDA_INFO"
	.sectionflags	@""
	.align	4


	//----- nvinfo : EIATTR_CUDA_API_VERSION
	.align		4
        /*0000*/ 	.byte	0x04, 0x37
        /*0002*/ 	.short	(.L_1724 - .L_1723)
.L_1723:
        /*0004*/ 	.word	0x00000082


	//----- nvinfo : EIATTR_KPARAM_INFO
	.align		4
.L_1724:
        /*0008*/ 	.byte	0x04, 0x17
        /*000a*/ 	.short	(.L_1726 - .L_1725)
.L_1725:
        /*000c*/ 	.word	0x00000000
        /*0010*/ 	.short	0x0000
        /*0012*/ 	.short	0x0000
        /*0014*/ 	.byte	0x00, 0xf0, 0xa1, 0x03


	//----- nvinfo : EIATTR_SPARSE_MMA_MASK
	.align		4
.L_1726:
        /*0018*/ 	.byte	0x03, 0x50
        /*001a*/ 	.short	0x0000


	//----- nvinfo : EIATTR_MAXREG_COUNT
	.align		4
        /*001c*/ 	.byte	0x03, 0x1b
        /*001e*/ 	.short	0x00ff


	//----- nvinfo : EIATTR_ANNOTATIONS
	.align		4
        /*0020*/ 	.byte	0x04, 0x55
        /*0022*/ 	.short	(.L_1728 - .L_1727)


	//   ....[0]....
.L_1727:
        /* <DEDUP_REMOVED lines=91> */


	//----- nvinfo : EIATTR_MERCURY_ISA_VERSION
	.align		4
.L_1728:
        /*05c4*/ 	.byte	0x03, 0x5f
        /*05c6*/ 	.short	0x0101


	//----- nvinfo : EIATTR_COOP_GROUP_MASK_REGIDS
	.align		4
        /*05c8*/ 	.byte	0x04, 0x29
        /*05ca*/ 	.short	(.L_1730 - .L_1729)


	//   ....[0]....
.L_1729:
        /*05cc*/ 	.word	0xffffffff


	//   ....[1]....
        /*05d0*/ 	.word	0xffffffff


	//   ....[2]....
        /*05d4*/ 	.word	0xffffffff


	//   ....[3]....
        /*05d8*/ 	.word	0xffffffff


	//   ....[4]....
        /*05dc*/ 	.word	0xffffffff


	//   ....[5]....
        /*05e0*/ 	.word	0xffffffff


	//   ....[6]....
        /*05e4*/ 	.word	0xffffffff


	//   ....[7]....
        /*05e8*/ 	.word	0xffffffff


	//   ....[8]....
        /*05ec*/ 	.word	0xffffffff


	//   ....[9]....
        /*05f0*/ 	.word	0xffffffff


	//   ....[10]....
        /*05f4*/ 	.word	0x050000b2


	//   ....[11]....
        /*05f8*/ 	.word	0x050000b2


	//   ....[12]....
        /*05fc*/ 	.word	0x050000b2


	//   ....[13]....
        /*0600*/ 	.word	0x050000b2


	//   ....[14]....
        /*0604*/ 	.word	0x050000b2


	//   ....[15]....
        /*0608*/ 	.word	0x050000b2


	//   ....[16]....
        /*060c*/ 	.word	0x050000b2


	//   ....[17]....
        /*0610*/ 	.word	0x050000b2


	//   ....[18]....
        /*0614*/ 	.word	0x050000b2


	//   ....[19]....
        /*0618*/ 	.word	0x050000b2


	//----- nvinfo : EIATTR_COOP_GROUP_INSTR_OFFSETS
	.align		4
.L_1730:
        /*061c*/ 	.byte	0x04, 0x28
        /*061e*/ 	.short	(.L_1732 - .L_1731)


	//   ....[0]....
.L_1731:
        /*0620*/ 	.word	0x00006b50


	//   ....[1]....
        /*0624*/ 	.word	0x00006b80


	//   ....[2]....
        /*0628*/ 	.word	0x00006ba0


	//   ....[3]....
        /*062c*/ 	.word	0x00006bc0


	//   ....[4]....
        /*0630*/ 	.word	0x00006be0


	//   ....[5]....
        /*0634*/ 	.word	0x00007610


	//   ....[6]....
        /*0638*/ 	.word	0x00007630


	//   ....[7]....
        /*063c*/ 	.word	0x00007650


	//   ....[8]....
        /*0640*/ 	.word	0x00007670


	//   ....[9]....
        /*0644*/ 	.word	0x00007690


	//   ....[10]....
        /*0648*/ 	.word	0x000091d0


	//   ....[11]....
        /*064c*/ 	.word	0x00009270


	//   ....[12]....
        /*0650*/ 	.word	0x000092d0


	//   ....[13]....
        /*0654*/ 	.word	0x00009330


	//   ....[14]....
        /*0658*/ 	.word	0x00009390


	//   ....[15]....
        /*065c*/ 	.word	0x00009e10


	//   ....[16]....
        /*0660*/ 	.word	0x00009e70


	//   ....[17]....
        /*0664*/ 	.word	0x00009ed0


	//   ....[18]....
        /*0668*/ 	.word	0x00009f30


	//   ....[19]....
        /*066c*/ 	.word	0x00009f90


	//----- nvinfo : EIATTR_VRC_CTA_INIT_COUNT
	.align		4
.L_1732:
        /*0670*/ 	.byte	0x02, 0x4a
	.zero		1
	.zero		1


	//----- nvinfo : EIATTR_EXIT_INSTR_OFFSETS
	.align		4
        /*0674*/ 	.byte	0x04, 0x1c
        /*0676*/ 	.short	(.L_1734 - .L_1733)


	//   ....[0]....
.L_1733:
        /*0678*/ 	.word	0x00001020


	//   ....[1]....
        /*067c*/ 	.word	0x00009160


	//----- nvinfo : EIATTR_MAX_THREADS
	.align		4
.L_1734:
        /*0680*/ 	.byte	0x04, 0x05
        /*0682*/ 	.short	(.L_1736 - .L_1735)
.L_1735:
        /*0684*/ 	.word	0x00000080
        /*0688*/ 	.word	0x00000001
        /*068c*/ 	.word	0x00000001


	//----- nvinfo : EIATTR_CRS_STACK_SIZE
	.align		4
.L_1736:
        /*0690*/ 	.byte	0x04, 0x1e
        /*0692*/ 	.short	(.L_1738 - .L_1737)
.L_1737:
        /*0694*/ 	.word	0x00000000


	//----- nvinfo : EIATTR_CBANK_PARAM_SIZE
	.align		4
.L_1738:
        /*0698*/ 	.byte	0x03, 0x19
        /*069a*/ 	.short	0x00e8


	//----- nvinfo : EIATTR_PARAM_CBANK
	.align		4
        /*069c*/ 	.byte	0x04, 0x0a
        /*069e*/ 	.short	(.L_1740 - .L_1739)
	.align		4
.L_1739:
        /*06a0*/ 	.word	index@(.nv.constant0._ZN10layer_norm13ln_fwd_kernelINS_13Kernel_traitsIf13__nv_bfloat16S2_S2_fjLj2560ELj1ELj4ELj1ELj16ENS_18Kernel_traits_baseILj2560EfS2_S2_S2_fjLj128EEEEELb0ELb1ELb1ELb1EEEvNS_9FwdParamsE)
        /*06a4*/ 	.short	0x0380
        /*06a6*/ 	.short	0x00e8


	//----- nvinfo : EIATTR_SW_WAR
	.align		4
.L_1740:
        /*06a8*/ 	.byte	0x04, 0x36
        /*06aa*/ 	.short	(.L_1742 - .L_1741)
.L_1741:
        /*06ac*/ 	.word	0x00000008
.L_1742:


//--------------------- .nv.info._ZN10layer_norm13ln_fwd_kernelINS_13Kernel_traitsIf13__nv_bfloat16S2_S2_fjLj2560ELj1ELj4ELj1ELj16ENS_18Kernel_traits_baseILj2560EfS2_S2_S2_fjLj128EEEEELb1ELb0ELb0ELb0EEEvNS_9FwdParamsE --------------------------
	.section	.nv.info._ZN10layer_norm13ln_fwd_kernelINS_13Kernel_traitsIf13__nv_bfloat16S2_S2_fjLj2560ELj1ELj4ELj1ELj16ENS_18Kernel_traits_baseILj2560EfS2_S2_S2_fjLj128EEEEELb1ELb0ELb0ELb0EEEvNS_9FwdParamsE,"",@"SHT_CUDA_INFO"
	.sectionflags	@""
	.align	4


	//----- nvinfo : EIATTR_CUDA_API_VERSION
	.align		4
        /*0000*/ 	.byte	0x04, 0x37
        /*0002*/ 	.short	(.L_1744 - .L_1743)
.L_1743:
        /*0004*/ 	.word	0x00000082


	//----- nvinfo : EIATTR_KPARAM_INFO
	.align		4
.L_1744:
        /*0008*/ 	.byte	0x04, 0x17
        /*000a*/ 	.short	(.L_1746 - .L_1745)
.L_1745:
        /*000c*/ 	.word	0x00000000
        /*0010*/ 	.short	0x0000
        /*0012*/ 	.short	0x0000
        /*0014*/ 	.byte	0x00, 0xf0, 0xa1, 0x03


	//----- nvinfo : EIATTR_SPARSE_MMA_MASK
	.align		4
.L_1746:
        /*0018*/ 	.byte	0x03, 0x50
        /*001a*/ 	.short	0x0000


	//----- nvinfo : EIATTR_MAXREG_COUNT
	.align		4
        /*001c*/ 	.byte	0x03, 0x1b
        /*001e*/ 	.short	0x00ff


	//----- nvinfo : EIATTR_ANNOTATIONS
	.align		4
        /*0020*/ 	.byte	0x04, 0x55
        /*0022*/ 	.short	(.L_1748 - .L_1747)


	//   ....[0]....
.L_1747:
        /* <DEDUP_REMOVED lines=36> */


	//----- nvinfo : EIATTR_MERCURY_ISA_VERSION
	.align		4
.L_1748:
        /*0254*/ 	.byte	0x03, 0x5f
        /*0256*/ 	.short	0x0101


	//----- nvinfo : EIATTR_COOP_GROUP_MASK_REGIDS
	.align		4
        /*0258*/ 	.byte	0x04, 0x29
        /*025a*/ 	.short	(.L_1750 - .L_1749)


	//   ....[0]....
.L_1749:
        /*025c*/ 	.word	0xffffffff


	//   ....[1]....
        /*0260*/ 	.word	0xffffffff


	//   ....[2]....
        /*0264*/ 	.word	0xffffffff


	//   ....[3]....
        /*0268*/ 	.word	0xffffffff


	//   ....[4]....
        /*026c*/ 	.word	0xffffffff


	//   ....[5]....
        /*0270*/ 	.word	0xffffffff


	//   ....[6]....
        /*0274*/ 	.word	0xffffffff


	//   ....[7]....
        /*0278*/ 	.word	0xffffffff


	//   ....[8]....
        /*027c*/ 	.word	0xffffffff


	//   ....[9]....
        /*0280*/ 	.word	0xffffffff


	//   ....[10]....
        /*0284*/ 	.word	0x05000044


	//   ....[11]....
        /*0288*/ 	.word	0x05000044


	//   ....[12]....
        /*028c*/ 	.word	0x05000044


	//   ....[13]....
        /*0290*/ 	.word	0x05000044


	//   ....[14]....
        /*0294*/ 	.word	0x05000044


	//   ....[15]....
        /*0298*/ 	.word	0x05000044


	//   ....[16]....
        /*029c*/ 	.word	0x05000044


	//   ....[17]....
        /*02a0*/ 	.word	0x05000044


	//   ....[18]....
        /*02a4*/ 	.word	0x05000044


	//   ....[19]....
        /*02a8*/ 	.word	0x05000044


	//----- nvinfo : EIATTR_COOP_GROUP_INSTR_OFFSETS
	.align		4
.L_1750:
        /*02ac*/ 	.byte	0x04, 0x28
        /*02ae*/ 	.short	(.L_1752 - .L_1751)


	//   ....[0]....
.L_1751:
        /*02b0*/ 	.word	0x00042760


	//   ....[1]....
        /*02b4*/ 	.word	0x000427a0


	//   ....[2]....
        /*02b8*/ 	.word	0x000427c0


	//   ....[3]....
        /*02bc*/ 	.word	0x000427e0


	//   ....[4]....
        /*02c0*/ 	.word	0x00042800


	//   ....[5]....
        /*02c4*/ 	.word	0x00043270


	//   ....[6]....
        /*02c8*/ 	.word	0x00043290


	//   ....[7]....
        /*02cc*/ 	.word	0x000432b0


	//   ....[8]....
        /*02d0*/ 	.word	0x000432d0


	//   ....[9]....
        /*02d4*/ 	.word	0x000432f0


	//   ....[10]....
        /*02d8*/ 	.word	0x00044c50


	//   ....[11]....
        /*02dc*/ 	.word	0x00044cf0


	//   ....[12]....
        /*02e0*/ 	.word	0x00044d60


	//   ....[13]....
        /*02e4*/ 	.word	0x00044dd0


	//   ....[14]....
        /*02e8*/ 	.word	0x00044e40


	//   ....[15]....
        /*02ec*/ 	.word	0x00045920


	//   ....[16]....
        /*02f0*/ 	.word	0x00045990


	//   ....[17]....
        /*02f4*/ 	.word	0x00045a00


	//   ....[18]....
        /*02f8*/ 	.word	0x00045a70


	//   ....[19]....
        /*02fc*/ 	.word	0x00045ae0


	//----- nvinfo : EIATTR_VRC_CTA_INIT_COUNT
	.align		4
.L_1752:
        /*0300*/ 	.byte	0x02, 0x4a
	.zero		1
	.zero		1


	//----- nvinfo : EIATTR_EXIT_INSTR_OFFSETS
	.align		4
        /*0304*/ 	.byte	0x04, 0x1c
        /*0306*/ 	.short	(.L_1754 - .L_1753)


	//   ....[0]....
.L_1753:
        /*0308*/ 	.word	0x00001340


	//   ....[1]....
        /*030c*/ 	.word	0x00044be0


	//----- nvinfo : EIATTR_INDIRECT_BRANCH_TARGETS
	.align		4
.L_1754:
        /*0310*/ 	.byte	0x04, 0x34
        /*0312*/ 	.short	(.L_1756 - .L_1755)


	//   ....[0]....
.L_1755:
        /*0314*/ 	.word	.L_x_88288@srel
        /*0318*/ 	.short	0x0
        /*031a*/ 	.short	0x0
        /*031c*/ 	.word	0x3
        /*0320*/ 	.word	.L_x_88289@srel
        /*0324*/ 	.word	.L_x_88290@srel
        /*0328*/ 	.word	.L_x_88291@srel


	//----- nvinfo : EIATTR_MAX_THREADS
	.align		4
.L_1756:
        /*032c*/ 	.byte	0x04, 0x05
        /*032e*/ 	.short	(.L_1758 - .L_1757)
.L_1757:
        /*0330*/ 	.word	0x00000080
        /*0334*/ 	.word	0x00000001
        /*0338*/ 	.word	0x00000001


	//----- nvinfo : EIATTR_CRS_STACK_SIZE
	.align		4
.L_1758:
        /*033c*/ 	.byte	0x04, 0x1e
        /*033e*/ 	.short	(.L_1760 - .L_1759)
.L_1759:
        /*0340*/ 	.word	0x00000000


	//----- nvinfo : EIATTR_CBANK_PARAM_SIZE
	.align		4
.L_1760:
        /*0344*/ 	.byte	0x03, 0x19
        /*0346*/ 	.short	0x00e8


	//----- nvinfo : EIATTR_PARAM_CBANK
	.align		4
        /*0348*/ 	.byte	0x04, 0x0a
        /*034a*/ 	.short	(.L_1762 - .L_1761)
	.align		4
.L_1761:
        /*034c*/ 	.word	index@(.nv.constant0._ZN10layer_norm13ln_fwd_kernelINS_13Kernel_traitsIf13__nv_bfloat16S2_S2_fjLj2560ELj1ELj4ELj1ELj16ENS_18Kernel_traits_baseILj2560EfS2_S2_S2_fjLj128EEEEELb1ELb0ELb0ELb0EEEvNS_9FwdParamsE)
        /*0350*/ 	.short	0x0380
        /*0352*/ 	.short	0x00e8


	//----- nvinfo : EIATTR_SW_WAR
	.align		4
.L_1762:
        /*0354*/ 	.byte	0x04, 0x36
        /*0356*/ 	.short	(.L_1764 - .L_1763)
.L_1763:
        /*0358*/ 	.word	0x00000008
.L_1764:


//--------------------- .nv.info._ZN10layer_norm13ln_fwd_kernelINS_13Kernel_traitsIf13__nv_bfloat16S2_S2_fjLj2560ELj1ELj4ELj1ELj16ENS_18Kernel_traits_baseILj2560EfS2_S2_S2_fjLj128EEEEELb1ELb0ELb0ELb1EEEvNS_9FwdParamsE --------------------------
	.section	.nv.info._ZN10layer_norm13ln_fwd_kernelINS_13Kernel_traitsIf13__nv_bfloat16S2_S2_fjLj2560ELj1ELj4ELj1ELj16ENS_18Kernel_traits_baseILj2560EfS2_S2_S2_fjLj128EEEEELb1ELb0ELb0ELb1EEEvNS_9FwdParamsE,"",@"SHT_CUDA_INFO"
	.sectionflags	@""
	.align	4


	//----- nvinfo : EIATTR_CUDA_API_VERSION
	.align		4
        /*0000*/ 	.byte	0x04, 0x37
        /*0002*/ 	.short	(.L_1766 - .L_1765)
.L_1765:
        /*0004*/ 	.word	0x00000082


	//----- nvinfo : EIATTR_KPARAM_INFO
	.align		4
.L_1766:
        /*0008*/ 	.byte	0x04, 0x17
        /*000a*/ 	.short	(.L_1768 - .L_1767)
.L_1767:
        /*000c*/ 	.word	0x00000000
        /*0010*/ 	.short	0x0000
        /*0012*/ 	.short	0x0000
        /*0014*/ 	.byte	0x00, 0xf0, 0xa1, 0x03


	//----- nvinfo : EIATTR_SPARSE_MMA_MASK
	.align		4
.L_1768:
        /*0018*/ 	.byte	0x03, 0x50
        /*001a*/ 	.short	0x0000


	//----- nvinfo : EIATTR_MAXREG_COUNT
	.align		4
        /*001c*/ 	.byte	0x03, 0x1b
        /*001e*/ 	.short	0x00ff


	//----- nvinfo : EIATTR_ANNOTATIONS
	.align		4
        /*0020*/ 	.byte	0x04, 0x55
        /*0022*/ 	.short	(.L_1770 - .L_1769)


	//   ....[0]....
.L_1769:
        /* <DEDUP_REMOVED lines=41> */


	//----- nvinfo : EIATTR_MERCURY_ISA_VERSION
	.align		4
.L_1770:
        /*02a4*/ 	.byte	0x03, 0x5f
        /*02a6*/ 	.short	0x0101


	//----- nvinfo : EIATTR_COOP_GROUP_MASK_REGIDS
	.align		4
        /*02a8*/ 	.byte	0x04, 0x29
        /*02aa*/ 	.short	(.L_1772 - .L_1771)


	//   ....[0]....
.L_1771:
        /*02ac*/ 	.word	0xffffffff


	//   ....[1]....
        /*02b0*/ 	.word	0xffffffff


	//   ....[2]....
        /*02b4*/ 	.word	0xffffffff


	//   ....[3]....
        /*02b8*/ 	.word	0xffffffff


	//   ....[4]....
        /*02bc*/ 	.word	0xffffffff


	//   ....[5]....
        /*02c0*/ 	.word	0xffffffff


	//   ....[6]....
        /*02c4*/ 	.word	0xffffffff


	//   ....[7]....
        /*02c8*/ 	.word	0xffffffff


	//   ....[8]....
        /*02cc*/ 	.word	0xffffffff


	//   ....[9]....
        /*02d0*/ 	.word	0xffffffff


	//   ....[10]....
        /*02d4*/ 	.word	0x05000026


	//   ....[11]....
        /*02d8*/ 	.word	0x05000026


	//   ....[12]....
        /*02dc*/ 	.word	0x05000026


	//   ....[13]....
        /*02e0*/ 	.word	0x05000026


	//   ....[14]....
        /*02e4*/ 	.word	0x05000026


	//   ....[15]....
        /*02e8*/ 	.word	0x05000026


	//   ....[16]....
        /*02ec*/ 	.word	0x05000026


	//   ....[17]....
        /*02f0*/ 	.word	0x05000026


	//   ....[18]....
        /*02f4*/ 	.word	0x05000026


	//   ....[19]....
        /*02f8*/ 	.word	0x05000026


	//----- nvinfo : EIATTR_COOP_GROUP_INSTR_OFFSETS
	.align		4
.L_1772:
        /*02fc*/ 	.byte	0x04, 0x28
        /*02fe*/ 	.short	(.L_1774 - .L_1773)


	//   ....[0]....
.L_1773:
        /*0300*/ 	.word	0x00036480


	//   ....[1]....
        /*0304*/ 	.word	0x000364b0


	//   ....[2]....
        /*0308*/ 	.word	0x000364d0


	//   ....[3]....
        /*030c*/ 	.word	0x000364f0


	//   ....[4]....
        /*0310*/ 	.word	0x00036510


	//   ....[5]....
        /*0314*/ 	.word	0x00036f40


	//   ....[6]....
        /*0318*/ 	.word	0x00036f60


	//   ....[7]....
        /*031c*/ 	.word	0x00036f80


	//   ....[8]....
        /*0320*/ 	.word	0x00036fa0


	//   ....[9]....
        /*0324*/ 	.word	0x00036fc0


	//   ....[10]....
        /*0328*/ 	.word	0x000386b0


	//   ....[11]....
        /*032c*/ 	.word	0x00038750


	//   ....[12]....
        /*0330*/ 	.word	0x000387c0


	//   ....[13]....
        /*0334*/ 	.word	0x00038830


	//   ....[14]....
        /*0338*/ 	.word	0x000388a0


	//   ....[15]....
        /*033c*/ 	.word	0x00039330


	//   ....[16]....
        /*0340*/ 	.word	0x000393a0


	//   ....[17]....
        /*0344*/ 	.word	0x00039410


	//   ....[18]....
        /*0348*/ 	.word	0x00039480


	//   ....[19]....
        /*034c*/ 	.word	0x000394f0


	//----- nvinfo : EIATTR_VRC_CTA_INIT_COUNT
	.align		4
.L_1774:
        /*0350*/ 	.byte	0x02, 0x4a
	.zero		1
	.zero		1


	//----- nvinfo : EIATTR_EXIT_INSTR_OFFSETS
	.align		4
        /*0354*/ 	.byte	0x04, 0x1c
        /*0356*/ 	.short	(.L_1776 - .L_1775)


	//   ....[0]....
.L_1775:
        /*0358*/ 	.word	0x00000c80


	//   ....[1]....
        /*035c*/ 	.word	0x00038640


	//----- nvinfo : EIATTR_INDIRECT_BRANCH_TARGETS
	.align		4
.L_1776:
        /*0360*/ 	.byte	0x04, 0x34
        /*0362*/ 	.short	(.L_1778 - .L_1777)


	//   ....[0]....
.L_1777:
        /*0364*/ 	.word	.L_x_88292@srel
        /*0368*/ 	.short	0x0
        /*036a*/ 	.short	0x0
        /*036c*/ 	.word	0x3
        /*0370*/ 	.word	.L_x_88293@srel
        /*0374*/ 	.word	.L_x_88294@srel
        /*0378*/ 	.word	.L_x_88295@srel


	//----- nvinfo : EIATTR_MAX_THREADS
	.align		4
.L_1778:
        /*037c*/ 	.byte	0x04, 0x05
        /*037e*/ 	.short	(.L_1780 - .L_1779)
.L_1779:
        /*0380*/ 	.word	0x00000080
        /*0384*/ 	.word	0x00000001
        /*0388*/ 	.word	0x00000001


	//----- nvinfo : EIATTR_CRS_STACK_SIZE
	.align		4
.L_1780:
        /*038c*/ 	.byte	0x04, 0x1e
        /*038e*/ 	.short	(.L_1782 - .L_1781)
.L_1781:
        /*0390*/ 	.word	0x00000000


	//----- nvinfo : EIATTR_CBANK_PARAM_SIZE
	.align		4
.L_1782:
        /*0394*/ 	.byte	0x03, 0x19
        /*0396*/ 	.short	0x00e8


	//----- nvinfo : EIATTR_PARAM_CBANK
	.align		4
        /*0398*/ 	.byte	0x04, 0x0a
        /*039a*/ 	.short	(.L_1784 - .L_1783)
	.align		4
.L_1783:
        /*039c*/ 	.word	index@(.nv.constant0._ZN10layer_norm13ln_fwd_kernelINS_13Kernel_traitsIf13__nv_bfloat16S2_S2_fjLj2560ELj1ELj4ELj1ELj16ENS_18Kernel_traits_baseILj2560EfS2_S2_S2_fjLj128EEEEELb1ELb0ELb0ELb1EEEvNS_9FwdParamsE)
        /*03a0*/ 	.short	0x0380
        /*03a2*/ 	.short	0x00e8


	//----- nvinfo : EIATTR_SW_WAR
	.align		4
.L_1784:
        /*03a4*/ 	.byte	0x04, 0x36
        /*03a6*/ 	.short	(.L_1786 - .L_1785)
.L_1785:
        /*03a8*/ 	.word	0x00000008
.L_1786:


//--------------------- .nv.info._ZN10layer_norm13ln_fwd_kernelINS_13Kernel_traitsIf13__nv_bfloat16S2_S2_fjLj2560ELj1ELj4ELj1ELj16ENS_18Kernel_traits_baseILj2560EfS2_S2_S2_fjLj128EEEEELb1ELb0ELb1ELb0EEEvNS_9FwdParamsE --------------------------
	.section	.nv.info._ZN10layer_norm13ln_fwd_kernelINS_13Kernel_traitsIf13__nv_bfloat16S2_S2_fjLj2560ELj1ELj4ELj1ELj16ENS_18Kernel_traits_baseILj2560EfS2_S2_S2_fjLj128EEEEELb1ELb0ELb1ELb0EEEvNS_9FwdParamsE,"",@"SHT_CUDA_INFO"
	.sectionflags	@""
	.align	4


	//----- nvinfo : EIATTR_CUDA_API_VERSION
	.align		4
        /*0000*/ 	.byte	0x04, 0x37
        /*0002*/ 	.short	(.L_1788 - .L_1787)
.L_1787:
        /*0004*/ 	.word	0x00000082


	//----- nvinfo : EIATTR_KPARAM_INFO
	.align		4
.L_1788:
        /*0008*/ 	.byte	0x04, 0x17
        /*000a*/ 	.short	(.L_1790 - .L_1789)
.L_1789:
        /*000c*/ 	.word	0x00000000
        /*0010*/ 	.short	0x0000
        /*0012*/ 	.short	0x0000
        /*0014*/ 	.byte	0x00, 0xf0, 0xa1, 0x03


	//----- nvinfo : EIATTR_SPARSE_MMA_MASK
	.align		4
.L_1790:
        /*0018*/ 	.byte	0x03, 0x50
        /*001a*/ 	.short	0x0000


	//----- nvinfo : EIATTR_MAXREG_COUNT
	.align		4
        /*001c*/ 	.byte	0x03, 0x1b
        /*001e*/ 	.short	0x00ff


	//----- nvinfo : EIATTR_ANNOTATIONS
	.align		4
        /*0020*/ 	.byte	0x04, 0x55
        /*0022*/ 	.short	(.L_1792 - .L_1791)


	//   ....[0]....
.L_1791:
        /* <DEDUP_REMOVED lines=57> */


	//----- nvinfo : EIATTR_MERCURY_ISA_VERSION
	.align		4
.L_1792:
        /*03a4*/ 	.byte	0x03, 0x5f
        /*03a6*/ 	.short	0x0101


	//----- nvinfo : EIATTR_COOP_GROUP_MASK_REGIDS
	.align		4
        /*03a8*/ 	.byte	0x04, 0x29
        /*03aa*/ 	.short	(.L_1794 - .L_1793)


	//   ....[0]....
.L_1793:
        /*03ac*/ 	.word	0xffffffff


	//   ....[1]....
        /*03b0*/ 	.word	0xffffffff


	//   ....[2]....
        /*03b4*/ 	.word	0xffffffff


	//   ....[3]....
        /*03b8*/ 	.word	0xffffffff


	//   ....[4]....
        /*03bc*/ 	.word	0xffffffff


	//   ....[5]....
        /*03c0*/ 	.word	0xffffffff


	//   ....[6]....
        /*03c4*/ 	.word	0xffffffff


	//   ....[7]....
        /*03c8*/ 	.word	0xffffffff


	//   ....[8]....
        /*03cc*/ 	.word	0xffffffff


	//   ....[9]....
        /*03d0*/ 	.word	0xffffffff


	//   ....[10]....
        /*03d4*/ 	.word	0x05000058


	//   ....[11]....
        /*03d8*/ 	.word	0x05000058


	//   ....[12]....
        /*03dc*/ 	.word	0x05000058


	//   ....[13]....
        /*03e0*/ 	.word	0x05000058


	//   ....[14]....
        /*03e4*/ 	.word	0x05000058


	//   ....[15]....
        /*03e8*/ 	.word	0x05000058


	//   ....[16]....
        /*03ec*/ 	.word	0x05000058


	//   ....[17]....
        /*03f0*/ 	.word	0x05000058


	//   ....[18]....
        /*03f4*/ 	.word	0x05000058


	//   ....[19]....
        /*03f8*/ 	.word	0x05000058


	//----- nvinfo : EIATTR_COOP_GROUP_INSTR_OFFSETS
	.align		4
.L_1794:
        /*03fc*/ 	.byte	0x04, 0x28
        /*03fe*/ 	.short	(.L_1796 - .L_1795)


	//   ....[0]....
.L_1795:
        /*0400*/ 	.word	0x00047f80


	//   ....[1]....
        /*0404*/ 	.word	0x00047fc0


	//   ....[2]....
        /*0408*/ 	.word	0x00047fe0


	//   ....[3]....
        /*040c*/ 	.word	0x00048000


	//   ....[4]....
        /*0410*/ 	.word	0x00048020


	//   ....[5]....
        /*0414*/ 	.word	0x00048a90


	//   ....[6]....
        /*0418*/ 	.word	0x00048ab0


	//   ....[7]....
        /*041c*/ 	.word	0x00048ad0


	//   ....[8]....
        /*0420*/ 	.word	0x00048af0


	//   ....[9]....
        /*0424*/ 	.word	0x00048b10


	//   ....[10]....
        /*0428*/ 	.word	0x0004a5a0


	//   ....[11]....
        /*042c*/ 	.word	0x0004a640


	//   ....[12]....
        /*0430*/ 	.word	0x0004a6b0


	//   ....[13]....
        /*0434*/ 	.word	0x0004a720


	//   ....[14]....
        /*0438*/ 	.word	0x0004a790


	//   ....[15]....
        /*043c*/ 	.word	0x0004b270


	//   ....[16]....
        /*0440*/ 	.word	0x0004b2e0


	//   ....[17]....
        /*0444*/ 	.word	0x0004b350


	//   ....[18]....
        /*0448*/ 	.word	0x0004b3c0


	//   ....[19]....
        /*044c*/ 	.word	0x0004b430


	//----- nvinfo : EIATTR_VRC_CTA_INIT_COUNT
	.align		4
.L_1796:
        /*0450*/ 	.byte	0x02, 0x4a
	.zero		1
	.zero		1


	//----- nvinfo : EIATTR_EXIT_INSTR_OFFSETS
	.align		4
        /*0454*/ 	.byte	0x04, 0x1c
        /*0456*/ 	.short	(.L_1798 - .L_1797)


	//   ....[0]....
.L_1797:
        /*0458*/ 	.word	0x00001520


	//   ....[1]....
        /*045c*/ 	.word	0x0004a530


	//----- nvinfo : EIATTR_MAX_THREADS
	.align		4
.L_1798:
        /*0460*/ 	.byte	0x04, 0x05
        /*0462*/ 	.short	(.L_1800 - .L_1799)
.L_1799:
        /*0464*/ 	.word	0x00000080
        /*0468*/ 	.word	0x00000001
        /*046c*/ 	.word	0x00000001


	//----- nvinfo : EIATTR_CRS_STACK_SIZE
	.align		4
.L_1800:
        /*0470*/ 	.byte	0x04, 0x1e
        /*0472*/ 	.short	(.L_1802 - .L_1801)
.L_1801:
        /*0474*/ 	.word	0x00000000


	//----- nvinfo : EIATTR_CBANK_PARAM_SIZE
	.align		4
.L_1802:
        /*0478*/ 	.byte	0x03, 0x19
        /*047a*/ 	.short	0x00e8


	//----- nvinfo : EIATTR_PARAM_CBANK
	.align		4
        /*047c*/ 	.byte	0x04, 0x0a
        /*047e*/ 	.short	(.L_1804 - .L_1803)
	.align		4
.L_1803:
        /*0480*/ 	.word	index@(.nv.constant0._ZN10layer_norm13ln_fwd_kernelINS_13Kernel_traitsIf13__nv_bfloat16S2_S2_fjLj2560ELj1ELj4ELj1ELj16ENS_18Kernel_traits_baseILj2560EfS2_S2_S2_fjLj128EEEEELb1ELb0ELb1ELb0EEEvNS_9FwdParamsE)
        /*0484*/ 	.short	0x0380
        /*0486*/ 	.short	0x00e8


	//----- nvinfo : EIATTR_SW_WAR
	.align		4
.L_1804:
        /*0488*/ 	.byte	0x04, 0x36
        /*048a*/ 	.short	(.L_1806 - .L_1805)
.L_1805:
        /*048c*/ 	.word	0x00000008
.L_1806:


//--------------------- .nv.info._ZN10layer_norm13ln_fwd_kernelINS_13Kernel_traitsIf13__nv_bfloat16S2_S2_fjLj2560ELj1ELj4ELj1ELj16ENS_18Kernel_traits_baseILj2560EfS2_S2_S2_fjLj128EEEEELb1ELb0ELb1ELb1EEEvNS_9FwdParamsE --------------------------
	.section	.nv.info._ZN10layer_norm13ln_fwd_kernelINS_13Kernel_traitsIf13__nv_bfloat16S2_S2_fjLj2560ELj1ELj4ELj1ELj16ENS_18Kernel_traits_baseILj2560EfS2_S2_S2_fjLj128EEEEELb1ELb0ELb1ELb1EEEvNS_9FwdParamsE,"",@"SHT_CUDA_INFO"
	.sectionflags	@""
	.align	4


	//----- nvinfo : EIATTR_CUDA_API_VERSION
	.align		4
        /*0000*/ 	.byte	0x04, 0x37
        /*0002*/ 	.short	(.L_1808 - .L_1807)
.L_1807:
        /*0004*/ 	.word	0x00000082


	//----- nvinfo : EIATTR_KPARAM_INFO
	.align		4
.L_1808:
        /*0008*/ 	.byte	0x04, 0x17
        /*000a*/ 	.short	(.L_1810 - .L_1809)
.L_1809:
        /*000c*/ 	.word	0x00000000
        /*0010*/ 	.short	0x0000
        /*0012*/ 	.short	0x0000
        /*0014*/ 	.byte	0x00, 0xf0, 0xa1, 0x03


	//----- nvinfo : EIATTR_SPARSE_MMA_MASK
	.align		4
.L_1810:
        /*0018*/ 	.byte	0x03, 0x50
        /*001a*/ 	.short	0x0000


	//----- nvinfo : EIATTR_MAXREG_COUNT
	.align		4
        /*001c*/ 	.byte	0x03, 0x1b
        /*001e*/ 	.short	0x00ff


	//----- nvinfo : EIATTR_ANNOTATIONS
	.align		4
        /*0020*/ 	.byte	0x04, 0x55
        /*0022*/ 	.short	(.L_1812 - .L_1811)


	//   ....[0]....
.L_1811:
        /* <DEDUP_REMOVED lines=45> */


	//----- nvinfo : EIATTR_MERCURY_ISA_VERSION
	.align		4
.L_1812:
        /*02e4*/ 	.byte	0x03, 0x5f
        /*02e6*/ 	.short	0x0101


	//----- nvinfo : EIATTR_COOP_GROUP_MASK_REGIDS
	.align		4
        /*02e8*/ 	.byte	0x04, 0x29
        /*02ea*/ 	.short	(.L_1814 - .L_1813)


	//   ....[0]....
.L_1813:
        /*02ec*/ 	.word	0xffffffff


	//   ....[1]....
        /*02f0*/ 	.word	0xffffffff


	//   ....[2]....
        /*02f4*/ 	.word	0xffffffff


	//   ....[3]....
        /*02f8*/ 	.word	0xffffffff


	//   ....[4]....
        /*02fc*/ 	.word	0xffffffff


	//   ....[5]....
        /*0300*/ 	.word	0xffffffff


	//   ....[6]....
        /*0304*/ 	.word	0xffffffff


	//   ....[7]....
        /*0308*/ 	.word	0xffffffff


	//   ....[8]....
        /*030c*/ 	.word	0xffffffff


	//   ....[9]....
        /*0310*/ 	.word	0xffffffff


	//   ....[10]....
        /*0314*/ 	.word	0x05000024


	//   ....[11]....
        /*0318*/ 	.word	0x05000024


	//   ....[12]....
        /*031c*/ 	.word	0x05000024


	//   ....[13]....
        /*0320*/ 	.word	0x05000024


	//   ....[14]....
        /*0324*/ 	.word	0x05000024


	//   ....[15]....
        /*0328*/ 	.word	0x05000024


	//   ....[16]....
        /*032c*/ 	.word	0x05000024


	//   ....[17]....
        /*0330*/ 	.word	0x05000024


	//   ....[18]....
        /*0334*/ 	.word	0x05000024


	//   ....[19]....
        /*0338*/ 	.word	0x05000024


	//----- nvinfo : EIATTR_COOP_GROUP_INSTR_OFFSETS
	.align		4
.L_1814:
        /*033c*/ 	.byte	0x04, 0x28
        /*033e*/ 	.short	(.L_1816 - .L_1815)


	//   ....[0]....
.L_1815:
        /*0340*/ 	.word	0x0003bda0


	//   ....[1]....
        /*0344*/ 	.word	0x0003bdd0


	//   ....[2]....
        /*0348*/ 	.word	0x0003bdf0


	//   ....[3]....
        /*034c*/ 	.word	0x0003be10


	//   ....[4]....
        /*0350*/ 	.word	0x0003be30


	//   ....[5]....
        /*0354*/ 	.word	0x0003c860


	//   ....[6]....
        /*0358*/ 	.word	0x0003c880


	//   ....[7]....
        /*035c*/ 	.word	0x0003c8a0


	//   ....[8]....
        /*0360*/ 	.word	0x0003c8c0


	//   ....[9]....
        /*0364*/ 	.word	0x0003c8e0


	//   ....[10]....
        /*0368*/ 	.word	0x0003e140


	//   ....[11]....
        /*036c*/ 	.word	0x0003e1e0


	//   ....[12]....
        /*0370*/ 	.word	0x0003e240


	//   ....[13]....
        /*0374*/ 	.word	0x0003e2a0


	//   ....[14]....
        /*0378*/ 	.word	0x0003e300


	//   ....[15]....
        /*037c*/ 	.word	0x0003ed80


	//   ....[16]....
        /*0380*/ 	.word	0x0003ede0


	//   ....[17]....
        /*0384*/ 	.word	0x0003ee40


	//   ....[18]....
        /*0388*/ 	.word	0x0003eea0


	//   ....[19]....
        /*038c*/ 	.word	0x0003ef00


	//----- nvinfo : EIATTR_VRC_CTA_INIT_COUNT
	.align		4
.L_1816:
        /*0390*/ 	.byte	0x02, 0x4a
	.zero		1
	.zero		1


	//----- nvinfo : EIATTR_EXIT_INSTR_OFFSETS
	.align		4
        /*0394*/ 	.byte	0x04, 0x1c
        /*0396*/ 	.short	(.L_1818 - .L_1817)


	//   ....[0]....
.L_1817:
        /*0398*/ 	.word	0x00000cc0


	//   ....[1]....
        /*039c*/ 	.word	0x0003e0d0


	//----- nvinfo : EIATTR_MAX_THREADS
	.align		4
.L_1818:
        /*03a0*/ 	.byte	0x04, 0x05
        /*03a2*/ 	.short	(.L_1820 - .L_1819)
.L_1819:
        /*03a4*/ 	.word	0x00000080
        /*03a8*/ 	.word	0x00000001
        /*03ac*/ 	.word	0x00000001


	//----- nvinfo : EIATTR_CRS_STACK_SIZE
	.align		4
.L_1820:
        /*03b0*/ 	.byte	0x04, 0x1e
        /*03b2*/ 	.short	(.L_1822 - .L_1821)
.L_1821:
        /*03b4*/ 	.word	0x00000000


	//----- nvinfo : EIATTR_CBANK_PARAM_SIZE
	.align		4
.L_1822:
        /*03b8*/ 	.byte	0x03, 0x19
        /*03ba*/ 	.short	0x00e8


	//----- nvinfo : EIATTR_PARAM_CBANK
	.align		4
        /*03bc*/ 	.byte	0x04, 0x0a
        /*03be*/ 	.short	(.L_1824 - .L_1823)
	.align		4
.L_1823:
        /*03c0*/ 	.word	index@(.nv.constant0._ZN10layer_norm13ln_fwd_kernelINS_13Kernel_traitsIf13__nv_bfloat16S2_S2_fjLj2560ELj1ELj4ELj1ELj16ENS_18Kernel_traits_baseILj2560EfS2_S2_S2_fjLj128EEEEELb1ELb0ELb1ELb1EEEvNS_9FwdParamsE)
        /*03c4*/ 	.short	0x0380
        /*03c6*/ 	.short	0x00e8


	//----- nvinfo : EIATTR_SW_WAR
	.align		4
.L_1824:
        /*03c8*/ 	.byte	0x04, 0x36
        /*03ca*/ 	.short	(.L_1826 - .L_1825)
.L_1825:
        /*03cc*/ 	.word	0x00000008
.L_1826:


//--------------------- .nv.info._ZN10layer_norm13ln_fwd_kernelINS_13Kernel_traitsIf13__nv_bfloat16S2_S2_fjLj2560ELj1ELj4ELj1ELj16ENS_18Kernel_traits_baseILj2560EfS2_S2_S2_fjLj128EEEEELb1ELb1ELb0ELb0EEEvNS_9FwdParamsE --------------------------
	.section	.nv.info._ZN10layer_norm13ln_fwd_kernelINS_13Kernel_traitsIf13__nv_bfloat16S2_S2_fjLj2560ELj1ELj4ELj1ELj16ENS_18Kernel_traits_baseILj2560EfS2_S2_S2_fjLj128EEEEELb1ELb1ELb0ELb0EEEvNS_9FwdParamsE,"",@"SHT_CUDA_INFO"
	.sectionflags	@""
	.align	4


	//----- nvinfo : EIATTR_CUDA_API_VERSION
	.align		4
        /*0000*/ 	.byte	0x04, 0x37
        /*0002*/ 	.short	(.L_1828 - .L_1827)
.L_1827:
        /*0004*/ 	.word	0x00000082


	//----- nvinfo : EIATTR_KPARAM_INFO
	.align		4
.L_1828:
        /*0008*/ 	.byte	0x04, 0x17
        /*000a*/ 	.short	(.L_1830 - .L_1829)
.L_1829:
        /*000c*/ 	.word	0x00000000
        /*0010*/ 	.short	0x0000
        /*0012*/ 	.short	0x0000
        /*0014*/ 	.byte	0x00, 0xf0, 0xa1, 0x03


	//----- nvinfo : EIATTR_SPARSE_MMA_MASK
	.align		4
.L_1830:
        /*0018*/ 	.byte	0x03, 0x50
        /*001a*/ 	.short	0x0000


	//----- nvinfo : EIATTR_MAXREG_COUNT
	.align		4
        /*001c*/ 	.byte	0x03, 0x1b
        /*001e*/ 	.short	0x00ff


	//----- nvinfo : EIATTR_ANNOTATIONS
	.align		4
        /*0020*/ 	.byte	0x04, 0x55
        /*0022*/ 	.short	(.L_1832 - .L_1831)


	//   ....[0]....
.L_1831:
        /* <DEDUP_REMOVED lines=193> */


	//----- nvinfo : EIATTR_MERCURY_ISA_VERSION
	.align		4
.L_1832:
        /*0c24*/ 	.byte	0x03, 0x5f
        /*0c26*/ 	.short	0x0101


	//----- nvinfo : EIATTR_COOP_GROUP_MASK_REGIDS
	.align		4
        /*0c28*/ 	.byte	0x04, 0x29
        /*0c2a*/ 	.short	(.L_1834 - .L_1833)


	//   ....[0]....
.L_1833:
        /*0c2c*/ 	.word	0xffffffff


	//   ....[1]....
        /*0c30*/ 	.word	0xffffffff


	//   ....[2]....
        /*0c34*/ 	.word	0xffffffff


	//   ....[3]....
        /*0c38*/ 	.word	0xffffffff


	//   ....[4]....
        /*0c3c*/ 	.word	0xffffffff


	//   ....[5]....
        /*0c40*/ 	.word	0xffffffff


	//   ....[6]....
        /*0c44*/ 	.word	0xffffffff


	//   ....[7]....
        /*0c48*/ 	.word	0xffffffff


	//   ....[8]....
        /*0c4c*/ 	.word	0xffffffff


	//   ....[9]....
        /*0c50*/ 	.word	0xffffffff


	//   ....[10]....
        /*0c54*/ 	.word	0x05000080


	//   ....[11]....
        /*0c58*/ 	.word	0x05000080


	//   ....[12]....
        /*0c5c*/ 	.word	0x05000080


	//   ....[13]....
        /*0c60*/ 	.word	0x05000080


	//   ....[14]....
        /*0c64*/ 	.word	0x05000080


	//   ....[15]....
        /*0c68*/ 	.word	0x05000080


	//   ....[16]....
        /*0c6c*/ 	.word	0x05000080


	//   ....[17]....
        /*0c70*/ 	.word	0x05000080


	//   ....[18]....
        /*0c74*/ 	.word	0x05000080


	//   ....[19]....
        /*0c78*/ 	.word	0x05000080


	//----- nvinfo : EIATTR_COOP_GROUP_INSTR_OFFSETS
	.align		4
.L_1834:
        /*0c7c*/ 	.byte	0x04, 0x28
        /*0c7e*/ 	.short	(.L_1836 - .L_1835)


	//   ....[0]....
.L_1835:
        /*0c80*/ 	.word	0x000442e0


	//   ....[1]....
        /*0c84*/ 	.word	0x00044320


	//   ....[2]....
        /*0c88*/ 	.word	0x00044340


	//   ....[3]....
        /*0c8c*/ 	.word	0x00044360


	//   ....[4]....
        /*0c90*/ 	.word	0x00044380


	//   ....[5]....
        /*0c94*/ 	.word	0x00044df0


	//   ....[6]....
        /*0c98*/ 	.word	0x00044e10


	//   ....[7]....
        /*0c9c*/ 	.word	0x00044e30


	//   ....[8]....
        /*0ca0*/ 	.word	0x00044e50


	//   ....[9]....
        /*0ca4*/ 	.word	0x00044e70


	//   ....[10]....
        /*0ca8*/ 	.word	0x00046fd0


	//   ....[11]....
        /*0cac*/ 	.word	0x00047070


	//   ....[12]....
        /*0cb0*/ 	.word	0x000470e0


	//   ....[13]....
        /*0cb4*/ 	.word	0x00047150


	//   ....[14]....
        /*0cb8*/ 	.word	0x000471c0


	//   ....[15]....
        /*0cbc*/ 	.word	0x00047ca0


	//   ....[16]....
        /*0cc0*/ 	.word	0x00047d10


	//   ....[17]....
        /*0cc4*/ 	.word	0x00047d80


	//   ....[18]....
        /*0cc8*/ 	.word	0x00047df0


	//   ....[19]....
        /*0ccc*/ 	.word	0x00047e60


	//----- nvinfo : EIATTR_VRC_CTA_INIT_COUNT
	.align		4
.L_1836:
        /*0cd0*/ 	.byte	0x02, 0x4a
	.zero		1
	.zero		1


	//----- nvinfo : EIATTR_EXIT_INSTR_OFFSETS
	.align		4
        /*0cd4*/ 	.byte	0x04, 0x1c
        /*0cd6*/ 	.short	(.L_1838 - .L_1837)


	//   ....[0]....
.L_1837:
        /*0cd8*/ 	.word	0x000027b0


	//   ....[1]....
        /*0cdc*/ 	.word	0x00046f60


	//----- nvinfo : EIATTR_INDIRECT_BRANCH_TARGETS
	.align		4
.L_1838:
        /*0ce0*/ 	.byte	0x04, 0x34
        /*0ce2*/ 	.short	(.L_1840 - .L_1839)


	//   ....[0]....
.L_1839:
        /*0ce4*/ 	.word	.L_x_88296@srel
        /*0ce8*/ 	.short	0x0
        /*0cea*/ 	.short	0x0
        /*0cec*/ 	.word	0x3
        /*0cf0*/ 	.word	.L_x_88297@srel
        /*0cf4*/ 	.word	.L_x_88298@srel
        /*0cf8*/ 	.word	.L_x_88299@srel


	//----- nvinfo : EIATTR_MAX_THREADS
	.align		4
.L_1840:
        /*0cfc*/ 	.byte	0x04, 0x05
        /*0cfe*/ 	.short	(.L_1842 - .L_1841)
.L_1841:
        /*0d00*/ 	.word	0x00000080
        /*0d04*/ 	.word	0x00000001
        /*0d08*/ 	.word	0x00000001


	//----- nvinfo : EIATTR_CRS_STACK_SIZE
	.align		4
.L_1842:
        /*0d0c*/ 	.byte	0x04, 0x1e
        /*0d0e*/ 	.short	(.L_1844 - .L_1843)
.L_1843:
        /*0d10*/ 	.word	0x00000000


	//----- nvinfo : EIATTR_CBANK_PARAM_SIZE
	.align		4
.L_1844:
        /*0d14*/ 	.byte	0x03, 0x19
        /*0d16*/ 	.short	0x00e8


	//----- nvinfo : EIATTR_PARAM_CBANK
	.align		4
        /*0d18*/ 	.byte	0x04, 0x0a
        /*0d1a*/ 	.short	(.L_1846 - .L_1845)
	.align		4
.L_1845:
        /*0d1c*/ 	.word	index@(.nv.constant0._ZN10layer_norm13ln_fwd_kernelINS_13Kernel_traitsIf13__nv_bfloat16S2_S2_fjLj2560ELj1ELj4ELj1ELj16ENS_18Kernel_traits_baseILj2560EfS2_S2_S2_fjLj128EEEEELb1ELb1ELb0ELb0EEEvNS_9FwdParamsE)
        /*0d20*/ 	.short	0x0380
        /*0d22*/ 	.short	0x00e8


	//----- nvinfo : EIATTR_SW_WAR
	.align		4
.L_1846:
        /*0d24*/ 	.byte	0x04, 0x36
        /*0d26*/ 	.short	(.L_1848 - .L_1847)
.L_1847:
        /*0d28*/ 	.word	0x00000008
.L_1848:


//--------------------- .nv.info._ZN10layer_norm13ln_fwd_kernelINS_13Kernel_traitsIf13__nv_bfloat16S2_S2_fjLj2560ELj1ELj4ELj1ELj16ENS_18Kernel_traits_baseILj2560EfS2_S2_S2_fjLj128EEEEELb1ELb1ELb0ELb1EEEvNS_9FwdParamsE --------------------------
	.section	.nv.info._ZN10layer_norm13ln_fwd_kernelINS_13Kernel_traitsIf13__nv_bfloat16S2_S2_fjLj2560ELj1ELj4ELj1ELj16ENS_18Kernel_traits_baseILj2560EfS2_S2_S2_fjLj128EEEEELb1ELb1ELb0ELb1EEEvNS_9FwdParamsE,"",@"SHT_CUDA_INFO"
	.sectionflags	@""
	.align	4


	//----- nvinfo : EIATTR_CUDA_API_VERSION
	.align		4
        /*0000*/ 	.byte	0x04, 0x37
        /*0002*/ 	.short	(.L_1850 - .L_1849)
.L_1849:
        /*0004*/ 	.word	0x00000082


	//----- nvinfo : EIATTR_KPARAM_INFO
	.align		4
.L_1850:
        /*0008*/ 	.byte	0x04, 0x17
        /*000a*/ 	.short	(.L_1852 - .L_1851)
.L_1851:
        /*000c*/ 	.word	0x00000000
        /*0010*/ 	.short	0x0000
        /*0012*/ 	.short	0x0000
        /*0014*/ 	.byte	0x00, 0xf0, 0xa1, 0x03


	//----- nvinfo : EIATTR_SPARSE_MMA_MASK
	.align		4
.L_1852:
        /*0018*/ 	.byte	0x03, 0x50
        /*001a*/ 	.short	0x0000


	//----- nvinfo : EIATTR_MAXREG_COUNT
	.align		4
        /*001c*/ 	.byte	0x03, 0x1b
        /*001e*/ 	.short	0x00ff


	//----- nvinfo : EIATTR_ANNOTATIONS
	.align		4
        /*0020*/ 	.byte	0x04, 0x55
        /*0022*/ 	.short	(.L_1854 - .L_1853)


	//   ....[0]....
.L_1853:
        /* <DEDUP_REMOVED lines=111> */


	//----- nvinfo : EIATTR_MERCURY_ISA_VERSION
	.align		4
.L_1854:
        /*0704*/ 	.byte	0x03, 0x5f
        /*0706*/ 	.short	0x0101


	//----- nvinfo : EIATTR_COOP_GROUP_MASK_REGIDS
	.align		4
        /*0708*/ 	.byte	0x04, 0x29
        /*070a*/ 	.short	(.L_1856 - .L_1855)


	//   ....[0]....
.L_1855:
        /*070c*/ 	.word	0xffffffff


	//   ....[1]....
        /*0710*/ 	.word	0xffffffff


	//   ....[2]....
        /*0714*/ 	.word	0xffffffff


	//   ....[3]....
        /*0718*/ 	.word	0xffffffff


	//   ....[4]....
        /*071c*/ 	.word	0xffffffff


	//   ....[5]....
        /*0720*/ 	.word	0xffffffff


	//   ....[6]....
        /*0724*/ 	.word	0xffffffff


	//   ....[7]....
        /*0728*/ 	.word	0xffffffff


	//   ....[8]....
        /*072c*/ 	.word	0xffffffff


	//   ....[9]....
        /*0730*/ 	.word	0xffffffff


	//   ....[10]....
        /*0734*/ 	.word	0x0500002b


	//   ....[11]....
        /*0738*/ 	.word	0x0500002b


	//   ....[12]....
        /*073c*/ 	.word	0x0500002b


	//   ....[13]....
        /*0740*/ 	.word	0x0500002b


	//   ....[14]....
        /*0744*/ 	.word	0x0500002b


	//   ....[15]....
        /*0748*/ 	.word	0x0500002b


	//   ....[16]....
        /*074c*/ 	.word	0x0500002b


	//   ....[17]....
        /*0750*/ 	.word	0x0500002b


	//   ....[18]....
        /*0754*/ 	.word	0x0500002b


	//   ....[19]....
        /*0758*/ 	.word	0x0500002b


	//----- nvinfo : EIATTR_COOP_GROUP_INSTR_OFFSETS
	.align		4
.L_1856:
        /*075c*/ 	.byte	0x04, 0x28
        /*075e*/ 	.short	(.L_1858 - .L_1857)


	//   ....[0]....
.L_1857:
        /*0760*/ 	.word	0x00042540


	//   ....[1]....
        /*0764*/ 	.word	0x00042570


	//   ....[2]....
        /*0768*/ 	.word	0x00042590


	//   ....[3]....
        /*076c*/ 	.word	0x000425b0


	//   ....[4]....
        /*0770*/ 	.word	0x000425d0


	//   ....[5]....
        /*0774*/ 	.word	0x00043000


	//   ....[6]....
        /*0778*/ 	.word	0x00043020


	//   ....[7]....
        /*077c*/ 	.word	0x00043040


	//   ....[8]....
        /*0780*/ 	.word	0x00043060


	//   ....[9]....
        /*0784*/ 	.word	0x00043080


	//   ....[10]....
        /*0788*/ 	.word	0x00044b70


	//   ....[11]....
        /*078c*/ 	.word	0x00044c10


	//   ....[12]....
        /*0790*/ 	.word	0x00044c80


	//   ....[13]....
        /*0794*/ 	.word	0x00044cf0


	//   ....[14]....
        /*0798*/ 	.word	0x00044d60


	//   ....[15]....
        /*079c*/ 	.word	0x000457f0


	//   ....[16]....
        /*07a0*/ 	.word	0x00045860


	//   ....[17]....
        /*07a4*/ 	.word	0x000458d0


	//   ....[18]....
        /*07a8*/ 	.word	0x00045940


	//   ....[19]....
        /*07ac*/ 	.word	0x000459b0


	//----- nvinfo : EIATTR_VRC_CTA_INIT_COUNT
	.align		4
.L_1858:
        /*07b0*/ 	.byte	0x02, 0x4a
	.zero		1
	.zero		1


	//----- nvinfo : EIATTR_EXIT_INSTR_OFFSETS
	.align		4
        /*07b4*/ 	.byte	0x04, 0x1c
        /*07b6*/ 	.short	(.L_1860 - .L_1859)


	//   ....[0]....
.L_1859:
        /*07b8*/ 	.word	0x00001240


	//   ....[1]....
        /*07bc*/ 	.word	0x00044b00


	//----- nvinfo : EIATTR_INDIRECT_BRANCH_TARGETS
	.align		4
.L_1860:
        /*07c0*/ 	.byte	0x04, 0x34
        /*07c2*/ 	.short	(.L_1862 - .L_1861)


	//   ....[0]....
.L_1861:
        /*07c4*/ 	.word	.L_x_88300@srel
        /*07c8*/ 	.short	0x0
        /*07ca*/ 	.short	0x0
        /*07cc*/ 	.word	0x3
        /*07d0*/ 	.word	.L_x_88301@srel
        /*07d4*/ 	.word	.L_x_88302@srel
        /*07d8*/ 	.word	.L_x_88303@srel


	//----- nvinfo : EIATTR_MAX_THREADS
	.align		4
.L_1862:
        /*07dc*/ 	.byte	0x04, 0x05
        /*07de*/ 	.short	(.L_1864 - .L_1863)
.L_1863:
        /*07e0*/ 	.word	0x00000080
        /*07e4*/ 	.word	0x00000001
        /*07e8*/ 	.word	0x00000001


	//----- nvinfo : EIATTR_CRS_STACK_SIZE
	.align		4
.L_1864:
        /*07ec*/ 	.byte	0x04, 0x1e
        /*07ee*/ 	.short	(.L_1866 - .L_1865)
.L_1865:
        /*07f0*/ 	.word	0x00000000


	//----- nvinfo : EIATTR_CBANK_PARAM_SIZE
	.align		4
.L_1866:
        /*07f4*/ 	.byte	0x03, 0x19
        /*07f6*/ 	.short	0x00e8


	//----- nvinfo : EIATTR_PARAM_CBANK
	.align		4
        /*07f8*/ 	.byte	0x04, 0x0a
        /*07fa*/ 	.short	(.L_1868 - .L_1867)
	.align		4
.L_1867:
        /*07fc*/ 	.word	index@(.nv.constant0._ZN10layer_norm13ln_fwd_kernelINS_13Kernel_traitsIf13__nv_bfloat16S2_S2_fjLj2560ELj1ELj4ELj1ELj16ENS_18Kernel_traits_baseILj2560EfS2_S2_S2_fjLj128EEEEELb1ELb1ELb0ELb1EEEvNS_9FwdParamsE)
        /*0800*/ 	.short	0x0380
        /*0802*/ 	.short	0x00e8


	//----- nvinfo : EIATTR_SW_WAR
	.align		4
.L_1868:
        /*0804*/ 	.byte	0x04, 0x36
        /*0806*/ 	.short	(.L_1870 - .L_1869)
.L_1869:
        /*0808*/ 	.word	0x00000008
.L_1870:


//--------------------- .nv.info._ZN10layer_norm13ln_fwd_kernelINS_13Kernel_traitsIf13__nv_bfloat16S2_S2_fjLj2560ELj1ELj4ELj1ELj16ENS_18Kernel_traits_baseILj2560EfS2_S2_S2_fjLj128EEEEELb1ELb1ELb1ELb0EEEvNS_9FwdParamsE --------------------------
	.section	.nv.info._ZN10layer_norm13ln_fwd_kernelINS_13Kernel_traitsIf13__nv_bfloat16S2_S2_fjLj2560ELj1ELj4ELj1ELj16ENS_18Kernel_traits_baseILj2560EfS2_S2_S2_fjLj128EEEEELb1ELb1ELb1ELb0EEEvNS_9FwdParamsE,"",@"SHT_CUDA_INFO"
	.sectionflags	@""
	.align	4


	//----- nvinfo : EIATTR_CUDA_API_VERSION
	.align		4
        /*0000*/ 	.byte	0x04, 0x37
        /*0002*/ 	.short	(.L_1872 - .L_1871)
.L_1871:
        /*0004*/ 	.word	0x00000082


	//----- nvinfo : EIATTR_KPARAM_INFO
	.align		4
.L_1872:
        /*0008*/ 	.byte	0x04, 0x17
        /*000a*/ 	.short	(.L_1874 - .L_1873)
.L_1873:
        /*000c*/ 	.word	0x00000000
        /*0010*/ 	.short	0x0000
        /*0012*/ 	.short	0x0000
        /*0014*/ 	.byte	0x00, 0xf0, 0xa1, 0x03


	//----- nvinfo : EIATTR_SPARSE_MMA_MASK
	.align		4
.L_1874:
        /*0018*/ 	.byte	0x03, 0x50
        /*001a*/ 	.short	0x0000


	//----- nvinfo : EIATTR_MAXREG_COUNT
	.align		4
        /*001c*/ 	.byte	0x03, 0x1b
        /*001e*/ 	.short	0x00ff


	//----- nvinfo : EIATTR_ANNOTATIONS
	.align		4
        /*0020*/ 	.byte	0x04, 0x55
        /*0022*/ 	.short	(.L_1876 - .L_1875)


	//   ....[0]....
.L_1875:
        /* <DEDUP_REMOVED lines=219> */


	//----- nvinfo : EIATTR_MERCURY_ISA_VERSION
	.align		4
.L_1876:
        /*0dc4*/ 	.byte	0x03, 0x5f
        /*0dc6*/ 	.short	0x0101


	//----- nvinfo : EIATTR_COOP_GROUP_MASK_REGIDS
	.align		4
        /*0dc8*/ 	.byte	0x04, 0x29
        /*0dca*/ 	.short	(.L_1878 - .L_1877)


	//   ....[0]....
.L_1877:
        /*0dcc*/ 	.word	0xffffffff


	//   ....[1]....
        /*0dd0*/ 	.word	0xffffffff


	//   ....[2]....
        /*0dd4*/ 	.word	0xffffffff


	//   ....[3]....
        /*0dd8*/ 	.word	0xffffffff


	//   ....[4]....
        /*0ddc*/ 	.word	0xffffffff


	//   ....[5]....
        /*0de0*/ 	.word	0xffffffff


	//   ....[6]....
        /*0de4*/ 	.word	0xffffffff


	//   ....[7]....
        /*0de8*/ 	.word	0xffffffff


	//   ....[8]....
        /*0dec*/ 	.word	0xffffffff


	//   ....[9]....
        /*0df0*/ 	.word	0xffffffff


	//   ....[10]....
        /*0df4*/ 	.word	0x05000060


	//   ....[11]....
        /*0df8*/ 	.word	0x05000060


	//   ....[12]....
        /*0dfc*/ 	.word	0x05000060


	//   ....[13]....
        /*0e00*/ 	.word	0x05000060


	//   ....[14]....
        /*0e04*/ 	.word	0x05000060


	//   ....[15]....
        /*0e08*/ 	.word	0x05000060


	//   ....[16]....
        /*0e0c*/ 	.word	0x05000060


	//   ....[17]....
        /*0e10*/ 	.word	0x05000060


	//   ....[18]....
        /*0e14*/ 	.word	0x05000060


	//   ....[19]....
        /*0e18*/ 	.word	0x05000060


	//----- nvinfo : EIATTR_COOP_GROUP_INSTR_OFFSETS
	.align		4
.L_1878:
        /*0e1c*/ 	.byte	0x04, 0x28
        /*0e1e*/ 	.short	(.L_1880 - .L_1879)


	//   ....[0]....
.L_1879:
        /*0e20*/ 	.word	0x00049c60


	//   ....[1]....
        /*0e24*/ 	.word	0x00049ca0


	//   ....[2]....
        /*0e28*/ 	.word	0x00049cc0


	//   ....[3]....
        /*0e2c*/ 	.word	0x00049ce0


	//   ....[4]....
        /*0e30*/ 	.word	0x00049d00


	//   ....[5]....
        /*0e34*/ 	.word	0x0004a770


	//   ....[6]....
        /*0e38*/ 	.word	0x0004a790


	//   ....[7]....
        /*0e3c*/ 	.word	0x0004a7b0


	//   ....[8]....
        /*0e40*/ 	.word	0x0004a7d0


	//   ....[9]....
        /*0e44*/ 	.word	0x0004a7f0


	//   ....[10]....
        /*0e48*/ 	.word	0x0004cb00


	//   ....[11]....
        /*0e4c*/ 	.word	0x0004cba0


	//   ....[12]....
        /*0e50*/ 	.word	0x0004cc10


	//   ....[13]....
        /*0e54*/ 	.word	0x0004cc80


	//   ....[14]....
        /*0e58*/ 	.word	0x0004ccf0


	//   ....[15]....
        /*0e5c*/ 	.word	0x0004d7d0


	//   ....[16]....
        /*0e60*/ 	.word	0x0004d840


	//   ....[17]....
        /*0e64*/ 	.word	0x0004d8b0


	//   ....[18]....
        /*0e68*/ 	.word	0x0004d920


	//   ....[19]....
        /*0e6c*/ 	.word	0x0004d990


	//----- nvinfo : EIATTR_VRC_CTA_INIT_COUNT
	.align		4
.L_1880:
        /*0e70*/ 	.byte	0x02, 0x4a
	.zero		1
	.zero		1


	//----- nvinfo : EIATTR_EXIT_INSTR_OFFSETS
	.align		4
        /*0e74*/ 	.byte	0x04, 0x1c
        /*0e76*/ 	.short	(.L_1882 - .L_1881)


	//   ....[0]....
.L_1881:
        /*0e78*/ 	.word	0x00002920


	//   ....[1]....
        /*0e7c*/ 	.word	0x0004ca90


	//----- nvinfo : EIATTR_MAX_THREADS
	.align		4
.L_1882:
        /*0e80*/ 	.byte	0x04, 0x05
        /*0e82*/ 	.short	(.L_1884 - .L_1883)
.L_1883:
        /*0e84*/ 	.word	0x00000080
        /*0e88*/ 	.word	0x00000001
        /*0e8c*/ 	.word	0x00000001


	//----- nvinfo : EIATTR_CRS_STACK_SIZE
	.align		4
.L_1884:
        /*0e90*/ 	.byte	0x04, 0x1e
        /*0e92*/ 	.short	(.L_1886 - .L_1885)
.L_1885:
        /*0e94*/ 	.word	0x00000000


	//----- nvinfo : EIATTR_CBANK_PARAM_SIZE
	.align		4
.L_1886:
        /*0e98*/ 	.byte	0x03, 0x19
        /*0e9a*/ 	.short	0x00e8


	//----- nvinfo : EIATTR_PARAM_CBANK
	.align		4
        /*0e9c*/ 	.byte	0x04, 0x0a
        /*0e9e*/ 	.short	(.L_1888 - .L_1887)
	.align		4
.L_1887:
        /*0ea0*/ 	.word	index@(.nv.constant0._ZN10layer_norm13ln_fwd_kernelINS_13Kernel_traitsIf13__nv_bfloat16S2_S2_fjLj2560ELj1ELj4ELj1ELj16ENS_18Kernel_traits_baseILj2560EfS2_S2_S2_fjLj128EEEEELb1ELb1ELb1ELb0EEEvNS_9FwdParamsE)
        /*0ea4*/ 	.short	0x0380
        /*0ea6*/ 	.short	0x00e8


	//----- nvinfo : EIATTR_SW_WAR
	.align		4
.L_1888:
        /*0ea8*/ 	.byte	0x04, 0x36
        /*0eaa*/ 	.short	(.L_1890 - .L_1889)
.L_1889:
        /*0eac*/ 	.word	0x00000008
.L_1890:


//--------------------- .nv.info._ZN10layer_norm13ln_fwd_kernelINS_13Kernel_traitsIf13__nv_bfloat16S2_S2_fjLj2560ELj1ELj4ELj1ELj16ENS_18Kernel_traits_baseILj2560EfS2_S2_S2_fjLj128EEEEELb1ELb1ELb1ELb1EEEvNS_9FwdParamsE --------------------------
	.section	.nv.info._ZN10layer_norm13ln_fwd_kernelINS_13Kernel_traitsIf13__nv_bfloat16S2_S2_fjLj2560ELj1ELj4ELj1ELj16ENS_18Kernel_traits_baseILj2560EfS2_S2_S2_fjLj128EEEEELb1ELb1ELb1ELb1EEEvNS_9FwdParamsE,"",@"SHT_CUDA_INFO"
	.sectionflags	@""
	.align	4


	//----- nvinfo : EIATTR_CUDA_API_VERSION
	.align		4
        /*0000*/ 	.byte	0x04, 0x37
        /*0002*/ 	.short	(.L_1892 - .L_1891)
.L_1891:
        /*0004*/ 	.word	0x00000082


	//----- nvinfo : EIATTR_KPARAM_INFO
	.align		4
.L_1892:
        /*0008*/ 	.byte	0x04, 0x17
        /*000a*/ 	.short	(.L_1894 - .L_1893)
.L_1893:
        /*000c*/ 	.word	0x00000000
        /*0010*/ 	.short	0x0000
        /*0012*/ 	.short	0x0000
        /*0014*/ 	.byte	0x00, 0xf0, 0xa1, 0x03


	//----- nvinfo : EIATTR_SPARSE_MMA_MASK
	.align		4
.L_1894:
        /*0018*/ 	.byte	0x03, 0x50
        /*001a*/ 	.short	0x0000


	//----- nvinfo : EIATTR_MAXREG_COUNT
	.align		4
        /*001c*/ 	.byte	0x03, 0x1b
        /*001e*/ 	.short	0x00ff


	//----- nvinfo : EIATTR_ANNOTATIONS
	.align		4
        /*0020*/ 	.byte	0x04, 0x55
        /*0022*/ 	.short	(.L_1896 - .L_1895)


	//   ....[0]....
.L_1895:
        /* <DEDUP_REMOVED lines=121> */


	//----- nvinfo : EIATTR_MERCURY_ISA_VERSION
	.align		4
.L_1896:
        /*07a4*/ 	.byte	0x03, 0x5f
        /*07a6*/ 	.short	0x0101


	//----- nvinfo : EIATTR_COOP_GROUP_MASK_REGIDS
	.align		4
        /*07a8*/ 	.byte	0x04, 0x29
        /*07aa*/ 	.short	(.L_1898 - .L_1897)


	//   ....[0]....
.L_1897:
        /*07ac*/ 	.word	0xffffffff


	//   ....[1]....
        /*07b0*/ 	.word	0xffffffff


	//   ....[2]....
        /*07b4*/ 	.word	0xffffffff


	//   ....[3]....
        /*07b8*/ 	.word	0xffffffff


	//   ....[4]....
        /*07bc*/ 	.word	0xffffffff


	//   ....[5]....
        /*07c0*/ 	.word	0xffffffff


	//   ....[6]....
        /*07c4*/ 	.word	0xffffffff


	//   ....[7]....
        /*07c8*/ 	.word	0xffffffff


	//   ....[8]....
        /*07cc*/ 	.word	0xffffffff


	//   ....[9]....
        /*07d0*/ 	.word	0xffffffff


	//   ....[10]....
        /*07d4*/ 	.word	0x05000070


	//   ....[11]....
        /*07d8*/ 	.word	0x05000070


	//   ....[12]....
        /*07dc*/ 	.word	0x05000070


	//   ....[13]....
        /*07e0*/ 	.word	0x05000070


	//   ....[14]....
        /*07e4*/ 	.word	0x05000070


	//   ....[15]....
        /*07e8*/ 	.word	0x05000070


	//   ....[16]....
        /*07ec*/ 	.word	0x05000070


	//   ....[17]....
        /*07f0*/ 	.word	0x05000070


	//   ....[18]....
        /*07f4*/ 	.word	0x05000070


	//   ....[19]....
        /*07f8*/ 	.word	0x05000070


	//----- nvinfo : EIATTR_COOP_GROUP_INSTR_OFFSETS
	.align		4
.L_1898:
        /*07fc*/ 	.byte	0x04, 0x28
        /*07fe*/ 	.short	(.L_1900 - .L_1899)


	//   ....[0]....
.L_1899:
        /*0800*/ 	.word	0x00047c90


	//   ....[1]....
        /*0804*/ 	.word	0x00047cc0


	//   ....[2]....
        /*0808*/ 	.word	0x00047ce0


	//   ....[3]....
        /*080c*/ 	.word	0x00047d00


	//   ....[4]....
        /*0810*/ 	.word	0x00047d20


	//   ....[5]....
        /*0814*/ 	.word	0x00048750


	//   ....[6]....
        /*0818*/ 	.word	0x00048770


	//   ....[7]....
        /*081c*/ 	.word	0x00048790


	//   ....[8]....
        /*0820*/ 	.word	0x000487b0


	//   ....[9]....
        /*0824*/ 	.word	0x000487d0


	//   ....[10]....
        /*0828*/ 	.word	0x0004a470


	//   ....[11]....
        /*082c*/ 	.word	0x0004a510


	//   ....[12]....
        /*0830*/ 	.word	0x0004a580


	//   ....[13]....
        /*0834*/ 	.word	0x0004a5f0


	//   ....[14]....
        /*0838*/ 	.word	0x0004a660


	//   ....[15]....
        /*083c*/ 	.word	0x0004b0f0


	//   ....[16]....
        /*0840*/ 	.word	0x0004b160


	//   ....[17]....
        /*0844*/ 	.word	0x0004b1d0


	//   ....[18]....
        /*0848*/ 	.word	0x0004b240


	//   ....[19]....
        /*084c*/ 	.word	0x0004b2b0


	//----- nvinfo : EIATTR_VRC_CTA_INIT_COUNT
	.align		4
.L_1900:
        /*0850*/ 	.byte	0x02, 0x4a
	.zero		1
	.zero		1


	//----- nvinfo : EIATTR_EXIT_INSTR_OFFSETS
	.align		4
        /*0854*/ 	.byte	0x04, 0x1c
        /*0856*/ 	.short	(.L_1902 - .L_1901)


	//   ....[0]....
.L_1901:
        /*0858*/ 	.word	0x000012a0


	//   ....[1]....
        /*085c*/ 	.word	0x0004a400


	//----- nvinfo : EIATTR_MAX_THREADS
	.align		4
.L_1902:
        /*0860*/ 	.byte	0x04, 0x05
        /*0862*/ 	.short	(.L_1904 - .L_1903)
.L_1903:
        /*0864*/ 	.word	0x00000080
        /*0868*/ 	.word	0x00000001
        /*086c*/ 	.word	0x00000001


	//----- nvinfo : EIATTR_CRS_STACK_SIZE
	.align		4
.L_1904:
        /*0870*/ 	.byte	0x04, 0x1e
        /*0872*/ 	.short	(.L_1906 - .L_1905)
.L_1905:
        /*0874*/ 	.word	0x00000000


	//----- nvinfo : EIATTR_CBANK_PARAM_SIZE
	.align		4
.L_1906:
        /*0878*/ 	.byte	0x03, 0x19
        /*087a*/ 	.short	0x00e8


	//----- nvinfo : EIATTR_PARAM_CBANK
	.align		4
        /*087c*/ 	.byte	0x04, 0x0a
        /*087e*/ 	.short	(.L_1908 - .L_1907)
	.align		4
.L_1907:
        /*0880*/ 	.word	index@(.nv.constant0._ZN10layer_norm13ln_fwd_kernelINS_13Kernel_traitsIf13__nv_bfloat16S2_S2_fjLj2560ELj1ELj4ELj1ELj16ENS_18Kernel_traits_baseILj2560EfS2_S2_S2_fjLj128EEEEELb1ELb1ELb1ELb1EEEvNS_9FwdParamsE)
        /*0884*/ 	.short	0x0380
        /*0886*/ 	.short	0x00e8


	//----- nvinfo : EIATTR_SW_WAR
	.align		4
.L_1908:
        /*0888*/ 	.byte	0x04, 0x36
        /*088a*/ 	.short	(.L_1910 - .L_1909)
.L_1909:
        /*088c*/ 	.word	0x00000008
.L_1910:


//--------------------- .nv.info._ZN10layer_norm13ln_fwd_kernelINS_13Kernel_traitsI13__nv_bfloat16S2_fS2_fjLj2560ELj1ELj4ELj1ELj16ENS_18Kernel_traits_baseILj2560ES2_S2_fS2_fjLj128EEEEELb0ELb0ELb0ELb0EEEvNS_9FwdParamsE --------------------------
	.section	.nv.info._ZN10layer_norm13ln_fwd_kernelINS_13Kernel_traitsI13__nv_bfloat16S2_fS2_fjLj2560ELj1ELj4ELj1ELj16ENS_18Kernel_traits_baseILj2560ES2_S2_fS2_fjLj128EEEEELb0ELb0ELb0ELb0EEEvNS_9FwdParamsE,"",@"SHT_CUDA_INFO"
	.sectionflags	@""
	.align	4


	//----- nvinfo : EIATTR_CUDA_API_VERSION
	.align		4
        /*0000*/ 	.byte	0x04, 0x37
        /*0002*/ 	.short	(.L_1912 - .L_1911)
.L_1911:
        /*0004*/ 	.word	0x00000082


	//----- nvinfo : EIATTR_KPARAM_INFO
	.align		4
.L_1912:
        /*0008*/ 	.byte	0x04, 0x17
        /*000a*/ 	.short	(.L_1914 - .L_1913)
.L_1913:
        /*000c*/ 	.word	0x00000000
        /*0010*/ 	.short	0x0000
        /*0012*/ 	.short	0x0000
        /*0014*/ 	.byte	0x00, 0xf0, 0xa1, 0x03


	//----- nvinfo : EIATTR_SPARSE_MMA_MASK
	.align		4
.L_1914:
        /*0018*/ 	.byte	0x03, 0x50
        /*001a*/ 	.short	0x0000


	//----- nvinfo : EIATTR_MAXREG_COUNT
	.align		4
        /*001c*/ 	.byte	0x03, 0x1b
        /*001e*/ 	.short	0x00ff


	//----- nvinfo : EIATTR_MERCURY_ISA_VERSION
	.align		4
        /*0020*/ 	.byte	0x03, 0x5f
        /*0022*/ 	.short	0x0101


	//----- nvinfo : EIATTR_COOP_GROUP_MASK_REGIDS
	.align		4
        /*0024*/ 	.byte	0x04, 0x29
        /*0026*/ 	.short	(.L_1916 - .L_1915)


	//   ....[0]....
.L_1915:
        /*0028*/ 	.word	0xffffffff


	//   ....[1]....
        /*002c*/ 	.word	0xffffffff


	//   ....[2]....
        /*0030*/ 	.word	0xffffffff


	//   ....[3]....
        /*0034*/ 	.word	0xffffffff


	//   ....[4]....
        /*0038*/ 	.word	0xffffffff


	//   ....[5]....
        /*003c*/ 	.word	0xffffffff


	//   ....[6]....
        /*0040*/ 	.word	0xffffffff


	//   ....[7]....
        /*0044*/ 	.word	0xffffffff


	//   ....[8]....
        /*0048*/ 	.word	0xffffffff


	//   ....[9]....
        /*004c*/ 	.word	0xffffffff


	//   ....[10]....
        /*0050*/ 	.word	0x050000ee


	//   ....[11]....
        /*0054*/ 	.word	0x050000ee


	//   ....[12]....
        /*0058*/ 	.word	0x050000ee


	//   ....[13]....
        /*005c*/ 	.word	0x050000ee


	//   ....[14]....
        /*0060*/ 	.word	0x050000ee


	//   ....[15]....
        /*0064*/ 	.word	0x050000ee


	//   ....[16]....
        /*0068*/ 	.word	0x050000ee


	//   ....[17]....
        /*006c*/ 	.word	0x050000ee


	//   ....[18]....
        /*0070*/ 	.word	0x050000ee


	//   ....[19]....
        /*0074*/ 	.word	0x050000ee


	//----- nvinfo : EIATTR_COOP_GROUP_INSTR_OFFSETS
	.align		4
.L_1916:
        /*0078*/ 	.byte	0x04, 0x28
        /*007a*/ 	.short	(.L_1918 - .L_1917)


	//   ....[0]....
.L_1917:
        /*007c*/ 	.word	0x00003ee0


	//   ....[1]....
        /*0080*/ 	.word	0x00003f20


	//   ....[2]....
        /*0084*/ 	.word	0x00003f40


	//   ....[3]....
        /*0088*/ 	.word	0x00003f60


	//   ....[4]....
        /*008c*/ 	.word	0x00003f80


	//   ....[5]....
        /*0090*/ 	.word	0x00004a00


	//   ....[6]....
        /*0094*/ 	.word	0x00004a20


	//   ....[7]....
        /*0098*/ 	.word	0x00004a40


	//   ....[8]....
        /*009c*/ 	.word	0x00004a60


	//   ....[9]....
        /*00a0*/ 	.word	0x00004a80


	//   ....[10]....
        /*00a4*/ 	.word	0x00006d90


	//   ....[11]....
        /*00a8*/ 	.word	0x00006e40


	//   ....[12]....
        /*00ac*/ 	.word	0x00006eb0


	//   ....[13]....
        /*00b0*/ 	.word	0x00006f20


	//   ....[14]....
        /*00b4*/ 	.word	0x00006f90


	//   ....[15]....
        /*00b8*/ 	.word	0x00007a70


	//   ....[16]....
        /*00bc*/ 	.word	0x00007ae0


	//   ....[17]....
        /*00c0*/ 	.word	0x00007b50


	//   ....[18]....
        /*00c4*/ 	.word	0x00007bc0


	//   ....[19]....
        /*00c8*/ 	.word	0x00007c30


	//----- nvinfo : EIATTR_VRC_CTA_INIT_COUNT
	.align		4
.L_1918:
        /*00cc*/ 	.byte	0x02, 0x4a
	.zero		1
	.zero		1


	//----- nvinfo : EIATTR_EXIT_INSTR_OFFSETS
	.align		4
        /*00d0*/ 	.byte	0x04, 0x1c
        /*00d2*/ 	.short	(.L_1920 - .L_1919)


	//   ....[0]....
.L_1919:
        /*00d4*/ 	.word	0x00000c90


	//   ....[1]....
        /*00d8*/ 	.word	0x00006d20


	//----- nvinfo : EIATTR_MAX_THREADS
	.align		4
.L_1920:
        /*00dc*/ 	.byte	0x04, 0x05
        /*00de*/ 	.short	(.L_1922 - .L_1921)
.L_1921:
        /*00e0*/ 	.word	0x00000080
        /*00e4*/ 	.word	0x00000001
        /*00e8*/ 	.word	0x00000001


	//----- nvinfo : EIATTR_CRS_STACK_SIZE
	.align		4
.L_1922:
        /*00ec*/ 	.byte	0x04, 0x1e
        /*00ee*/ 	.short	(.L_1924 - .L_1923)
.L_1923:
        /*00f0*/ 	.word	0x00000000


	//----- nvinfo : EIATTR_CBANK_PARAM_SIZE
	.align		4
.L_1924:
        /*00f4*/ 	.byte	0x03, 0x19
        /*00f6*/ 	.short	0x00e8


	//----- nvinfo : EIATTR_PARAM_CBANK
	.align		4
        /*00f8*/ 	.byte	0x04, 0x0a
        /*00fa*/ 	.short	(.L_1926 - .L_1925)
	.align		4
.L_1925:
        /*00fc*/ 	.word	index@(.nv.constant0._ZN10layer_norm13ln_fwd_kernelINS_13Kernel_traitsI13__nv_bfloat16S2_fS2_fjLj2560ELj1ELj4ELj1ELj16ENS_18Kernel_traits_baseILj2560ES2_S2_fS2_fjLj128EEEEELb0ELb0ELb0ELb0EEEvNS_9FwdParamsE)
        /*0100*/ 	.short	0x0380
        /*0102*/ 	.short	0x00e8


	//----- nvinfo : EIATTR_SW_WAR
	.align		4
.L_1926:
        /*0104*/ 	.byte	0x04, 0x36
        /*0106*/ 	.short	(.L_1928 - .L_1927)
.L_1927:
        /*0108*/ 	.word	0x00000008
.L_1928:


//--------------------- .nv.info._ZN10layer_norm13ln_fwd_kernelINS_13Kernel_traitsI13__nv_bfloat16S2_fS2_fjLj2560ELj1ELj4ELj1ELj16ENS_18Kernel_traits_baseILj2560ES2_S2_fS2_fjLj128EEEEELb0ELb0ELb0ELb1EEEvNS_9FwdParamsE --------------------------
	.section	.nv.info._ZN10layer_norm13ln_fwd_kernelINS_13Kernel_traitsI13__nv_bfloat16S2_fS2_fjLj2560ELj1ELj4ELj1ELj16ENS_18Kernel_traits_baseILj2560ES2_S2_fS2_fjLj128EEEEELb0ELb0ELb0ELb1EEEvNS_9FwdParamsE,"",@"SHT_CUDA_INFO"
	.sectionflags	@""
	.align	4


	//----- nvinfo : EIATTR_CUDA_API_VERSION
	.align		4
        /*0000*/ 	.byte	0x04, 0x37
        /*0002*/ 	.short	(.L_1930 - .L_1929)
.L_1929:
        /*0004*/ 	.word	0x00000082


	//----- nvinfo : EIATTR_KPARAM_INFO
	.align		4
.L_1930:
        /*0008*/ 	.byte	0x04, 0x17
        /*000a*/ 	.short	(.L_1932 - .L_1931)
.L_1931:
        /*000c*/ 	.word	0x00000000
        /*0010*/ 	.short	0x0000
        /*0012*/ 	.short	0x0000
        /*0014*/ 	.byte	0x00, 0xf0, 0xa1, 0x03


	//----- nvinfo : EIATTR_SPARSE_MMA_MASK
	.align		4
.L_1932:
        /*0018*/ 	.byte	0x03, 0x50
        /*001a*/ 	.short	0x0000


	//----- nvinfo : EIATTR_MAXREG_COUNT
	.align		4
        /*001c*/ 	.byte	0x03, 0x1b
        /*001e*/ 	.short	0x00ff


	//----- nvinfo : EIATTR_ANNOTATIONS
	.align		4
        /*0020*/ 	.byte	0x04, 0x55
        /*0022*/ 	.short	(.L_1934 - .L_1933)


	//   ....[0]....
.L_1933:
        /*0024*/ 	.word	0x00000001
        /*0028*/ 	.byte	0xd0, 0x04, 0x00, 0x00, 0x01, 0x00, 0x00, 0x00, 0x00, 0x05, 0x00, 0x00, 0x01, 0x00, 0x00, 0x00
        /*0038*/ 	.byte	0x80, 0x47, 0x00, 0x00, 0x01, 0x00, 0x00, 0x00, 0xe0, 0x47, 0x00, 0x00, 0x01, 0x00, 0x00, 0x00
        /*0048*/ 	.byte	0xa0, 0x98, 0x00, 0x00, 0x01, 0x00, 0x00, 0x00, 0x10, 0x99, 0x00, 0x00


	//----- nvinfo : EIATTR_MERCURY_ISA_VERSION
	.align		4
.L_1934:
        /*0054*/ 	.byte	0x03, 0x5f
        /*0056*/ 	.short	0x0101


	//----- nvinfo : EIATTR_COOP_GROUP_MASK_REGIDS
	.align		4
        /*0058*/ 	.byte	0x04, 0x29
        /*005a*/ 	.short	(.L_1936 - .L_1935)


	//   ....[0]....
.L_1935:
        /*005c*/ 	.word	0xffffffff


	//   ....[1]....
        /*0060*/ 	.word	0xffffffff


	//   ....[2]....
        /*0064*/ 	.word	0xffffffff


	//   ....[3]....
        /*0068*/ 	.word	0xffffffff


	//   ....[4]....
        /*006c*/ 	.word	0xffffffff


	//   ....[5]....
        /*0070*/ 	.word	0xffffffff


	//   ....[6]....
        /*0074*/ 	.word	0xffffffff


	//   ....[7]....
        /*0078*/ 	.word	0xffffffff


	//   ....[8]....
        /*007c*/ 	.word	0xffffffff


	//   ....[9]....
        /*0080*/ 	.word	0xffffffff


	//   ....[10]....
        /*0084*/ 	.word	0xffffffff


	//   ....[11]....
        /*0088*/ 	.word	0xffffffff


	//   ....[12]....
        /*008c*/ 	.word	0xffffffff


	//   ....[13]....
        /*0090*/ 	.word	0xffffffff


	//   ....[14]....
        /*0094*/ 	.word	0xffffffff


	//   ....[15]....
        /*0098*/ 	.word	0xffffffff


	//   ....[16]....
        /*009c*/ 	.word	0xffffffff


	//   ....[17]....
        /*00a0*/ 	.word	0xffffffff


	//   ....[18]....
        /*00a4*/ 	.word	0xffffffff


	//   ....[19]....
        /*00a8*/ 	.word	0xffffffff


	//   ....[20]....
        /*00ac*/ 	.word	0x05000012


	//   ....[21]....
        /*00b0*/ 	.word	0x05000012


	//   ....[22]....
        /*00b4*/ 	.word	0x05000012


	//   ....[23]....
        /*00b8*/ 	.word	0x05000012


	//   ....[24]....
        /*00bc*/ 	.word	0x05000012


	//   ....[25]....
        /*00c0*/ 	.word	0x05000012


	//   ....[26]....
        /*00c4*/ 	.word	0x05000012


	//   ....[27]....
        /*00c8*/ 	.word	0x05000012


	//   ....[28]....
        /*00cc*/ 	.word	0x05000012


	//   ....[29]....
        /*00d0*/ 	.word	0x05000012


	//   ....[30]....
        /*00d4*/ 	.word	0x05000012


	//   ....[31]....
        /*00d8*/ 	.word	0x05000012


	//   ....[32]....
        /*00dc*/ 	.word	0x05000012


	//   ....[33]....
        /*00e0*/ 	.word	0x05000012


	//   ....[34]....
        /*00e4*/ 	.word	0x05000012


	//   ....[35]....
        /*00e8*/ 	.word	0x05000012


	//   ....[36]....
        /*00ec*/ 	.word	0x05000012


	//   ....[37]....
        /*00f0*/ 	.word	0x05000012


	//   ....[38]....
        /*00f4*/ 	.word	0x05000012


	//   ....[39]....
        /*00f8*/ 	.word	0x05000012


	//----- nvinfo : EIATTR_COOP_GROUP_INSTR_OFFSETS
	.align		4
.L_1936:
        /*00fc*/ 	.byte	0x04, 0x28
        /*00fe*/ 	.short	(.L_1938 - .L_1937)


	//   ....[0]....
.L_1937:
        /*0100*/ 	.word	0x00002b70


	//   ....[1]....
        /*0104*/ 	.word	0x00002ba0


	//   ....[2]....
        /*0108*/ 	.word	0x00002bc0


	//   ....[3]....
        /*010c*/ 	.word	0x00002be0


	//   ....[4]....
        /*0110*/ 	.word	0x00002c00


	//   ....[5]....
        /*0114*/ 	.word	0x00003630


	//   ....[6]....
        /*0118*/ 	.word	0x00003650


	//   ....[7]....
        /*011c*/ 	.word	0x00003670


	//   ....[8]....
        /*0120*/ 	.word	0x00003690


	//   ....[9]....
        /*0124*/ 	.word	0x000036b0


	//   ....[10]....
        /*0128*/ 	.word	0x00007cd0


	//   ....[11]....
        /*012c*/ 	.word	0x00007d00


	//   ....[12]....
        /*0130*/ 	.word	0x00007d20


	//   ....[13]....
        /*0134*/ 	.word	0x00007d40


	//   ....[14]....
        /*0138*/ 	.word	0x00007d60


	//   ....[15]....
        /*013c*/ 	.word	0x00008790


	//   ....[16]....
        /*0140*/ 	.word	0x000087b0


	//   ....[17]....
        /*0144*/ 	.word	0x000087d0


	//   ....[18]....
        /*0148*/ 	.word	0x000087f0


	//   ....[19]....
        /*014c*/ 	.word	0x00008810


	//   ....[20]....
        /*0150*/ 	.word	0x0000a720


	//   ....[21]....
        /*0154*/ 	.word	0x0000a7b0


	//   ....[22]....
        /*0158*/ 	.word	0x0000a810


	//   ....[23]....
        /*015c*/ 	.word	0x0000a870


	//   ....[24]....
        /*0160*/ 	.word	0x0000a8d0


	//   ....[25]....
        /*0164*/ 	.word	0x0000b340


	//   ....[26]....
        /*0168*/ 	.word	0x0000b3a0


	//   ....[27]....
        /*016c*/ 	.word	0x0000b400


	//   ....[28]....
        /*0170*/ 	.word	0x0000b460


	//   ....[29]....
        /*0174*/ 	.word	0x0000b4c0


	//   ....[30]....
        /*0178*/ 	.word	0x0000b540


	//   ....[31]....
        /*017c*/ 	.word	0x0000b5d0


	//   ....[32]....
        /*0180*/ 	.word	0x0000b630


	//   ....[33]....
        /*0184*/ 	.word	0x0000b690


	//   ....[34]....
        /*0188*/ 	.word	0x0000b6f0


	//   ....[35]....
        /*018c*/ 	.word	0x0000c160


	//   ....[36]....
        /*0190*/ 	.word	0x0000c1c0


	//   ....[37]....
        /*0194*/ 	.word	0x0000c220


	//   ....[38]....
        /*0198*/ 	.word	0x0000c280


	//   ....[39]....
        /*019c*/ 	.word	0x0000c2e0


	//----- nvinfo : EIATTR_VRC_CTA_INIT_COUNT
	.align		4
.L_1938:
        /*01a0*/ 	.byte	0x02, 0x4a
	.zero		1
	.zero		1


	//----- nvinfo : EIATTR_EXIT_INSTR_OFFSETS
	.align		4
        /*01a4*/ 	.byte	0x04, 0x1c
        /*01a6*/ 	.short	(.L_1940 - .L_1939)


	//   ....[0]....
.L_1939:
        /*01a8*/ 	.word	0x00000480


	//   ....[1]....
        /*01ac*/ 	.word	0x00005570


	//   ....[2]....
        /*01b0*/ 	.word	0x0000a6c0


	//----- nvinfo : EIATTR_MAX_THREADS
	.align		4
.L_1940:
        /*01b4*/ 	.byte	0x04, 0x05
        /*01b6*/ 	.short	(.L_1942 - .L_1941)
.L_1941:
        /*01b8*/ 	.word	0x00000080
        /*01bc*/ 	.word	0x00000001
        /*01c0*/ 	.word	0x00000001


	//----- nvinfo : EIATTR_CRS_STACK_SIZE
	.align		4
.L_1942:
        /*01c4*/ 	.byte	0x04, 0x1e
        /*01c6*/ 	.short	(.L_1944 - .L_1943)
.L_1943:
        /*01c8*/ 	.word	0x00000000


	//----- nvinfo : EIATTR_CBANK_PARAM_SIZE
	.align		4
.L_1944:
        /*01cc*/ 	.byte	0x03, 0x19
        /*01ce*/ 	.short	0x00e8


	//----- nvinfo : EIATTR_PARAM_CBANK
	.align		4
        /*01d0*/ 	.byte	0x04, 0x0a
        /*01d2*/ 	.short	(.L_1946 - .L_1945)
	.align		4
.L_1945:
        /*01d4*/ 	.word	index@(.nv.constant0._ZN10layer_norm13ln_fwd_kernelINS_13Kernel_traitsI13__nv_bfloat16S2_fS2_fjLj2560ELj1ELj4ELj1ELj16ENS_18Kernel_traits_baseILj2560ES2_S2_fS2_fjLj128EEEEELb0ELb0ELb0ELb1EEEvNS_9FwdParamsE)
        /*01d8*/ 	.short	0x0380
        /*01da*/ 	.short	0x00e8


	//----- nvinfo : EIATTR_SW_WAR
	.align		4
.L_1946:
        /*01dc*/ 	.byte	0x04, 0x36
        /*01de*/ 	.short	(.L_1948 - .L_1947)
.L_1947:
        /*01e0*/ 	.word	0x00000008
.L_1948:


//--------------------- .nv.info._ZN10layer_norm13ln_fwd_kernelINS_13Kernel_traitsI13__nv_bfloat16S2_fS2_fjLj2560ELj1ELj4ELj1ELj16ENS_18Kernel_traits_baseILj2560ES2_S2_fS2_fjLj128EEEEELb0ELb0ELb1ELb0EEEvNS_9FwdParamsE --------------------------
	.section	.nv.info._ZN10layer_norm13ln_fwd_kernelINS_13Kernel_traitsI13__nv_bfloat16S2_fS2_fjLj2560ELj1ELj4ELj1ELj16ENS_18Kernel_traits_baseILj2560ES2_S2_fS2_fjLj128EEEEELb0ELb0ELb1ELb0EEEvNS_9FwdParamsE,"",@"SHT_CUDA_INFO"
	.sectionflags	@""
	.align	4


	//----- nvinfo : EIATTR_CUDA_API_VERSION
	.align		4
        /*0000*/ 	.byte	0x04, 0x37
        /*0002*/ 	.short	(.L_1950 - .L_1949)
.L_1949:
        /*0004*/ 	.word	0x00000082


	//----- nvinfo : EIATTR_KPARAM_INFO
	.align		4
.L_1950:
        /*0008*/ 	.byte	0x04, 0x17
        /*000a*/ 	.short	(.L_1952 - .L_1951)
.L_1951:
        /*000c*/ 	.word	0x00000000
        /*0010*/ 	.short	0x0000
        /*0012*/ 	.short	0x0000
        /*0014*/ 	.byte	0x00, 0xf0, 0xa1, 0x03


	//----- nvinfo : EIATTR_SPARSE_MMA_MASK
	.align		4
.L_1952:
        /*0018*/ 	.byte	0x03, 0x50
        /*001a*/ 	.short	0x0000


	//----- nvinfo : EIATTR_MAXREG_COUNT
	.align		4
        /*001c*/ 	.byte	0x03, 0x1b
        /*001e*/ 	.short	0x00ff


	//----- nvinfo : EIATTR_MERCURY_ISA_VERSION
	.align		4
        /*0020*/ 	.byte	0x03, 0x5f
        /*0022*/ 	.short	0x0101


	//----- nvinfo : EIATTR_COOP_GROUP_MASK_REGIDS
	.align		4
        /*0024*/ 	.byte	0x04, 0x29
        /*0026*/ 	.short	(.L_1954 - .L_1953)


	//   ....[0]....
.L_1953:
        /*0028*/ 	.word	0xffffffff


	//   ....[1]....
        /*002c*/ 	.word	0xffffffff


	//   ....[2]....
        /*0030*/ 	.word	0xffffffff


	//   ....[3]....
        /*0034*/ 	.word	0xffffffff


	//   ....[4]....
        /*0038*/ 	.word	0xffffffff


	//   ....[5]....
        /*003c*/ 	.word	0xffffffff


	//   ....[6]....
        /*0040*/ 	.word	0xffffffff


	//   ....[7]....
        /*0044*/ 	.word	0xffffffff


	//   ....[8]....
        /*0048*/ 	.word	0xffffffff


	//   ....[9]....
        /*004c*/ 	.word	0xffffffff


	//   ....[10]....
        /*0050*/ 	.word	0x050000ed


	//   ....[11]....
        /*0054*/ 	.word	0x050000ed


	//   ....[12]....
        /*0058*/ 	.word	0x050000ed


	//   ....[13]....
        /*005c*/ 	.word	0x050000ed


	//   ....[14]....
        /*0060*/ 	.word	0x050000ed


	//   ....[15]....
        /*0064*/ 	.word	0x050000ed


	//   ....[16]....
        /*0068*/ 	.word	0x050000ed


	//   ....[17]....
        /*006c*/ 	.word	0x050000ed


	//   ....[18]....
        /*0070*/ 	.word	0x050000ed


	//   ....[19]....
        /*0074*/ 	.word	0x050000ed


	//----- nvinfo : EIATTR_COOP_GROUP_INSTR_OFFSETS
	.align		4
.L_1954:
        /*0078*/ 	.byte	0x04, 0x28
        /*007a*/ 	.short	(.L_1956 - .L_1955)


	//   ....[0]....
.L_1955:
        /*007c*/ 	.word	0x00005020


	//   ....[1]....
        /*0080*/ 	.word	0x00005060


	//   ....[2]....
        /*0084*/ 	.word	0x00005080


	//   ....[3]....
        /*0088*/ 	.word	0x000050a0


	//   ....[4]....
        /*008c*/ 	.word	0x000050c0


	//   ....[5]....
        /*0090*/ 	.word	0x00005b30


	//   ....[6]....
        /*0094*/ 	.word	0x00005b50


	//   ....[7]....
        /*0098*/ 	.word	0x00005b70


	//   ....[8]....
        /*009c*/ 	.word	0x00005b90


	//   ....[9]....
        /*00a0*/ 	.word	0x00005bb0


	//   ....[10]....
        /*00a4*/ 	.word	0x00007fb0


	//   ....[11]....
        /*00a8*/ 	.word	0x00008060


	//   ....[12]....
        /*00ac*/ 	.word	0x000080d0


	//   ....[13]....
        /*00b0*/ 	.word	0x00008140


	//   ....[14]....
        /*00b4*/ 	.word	0x000081b0


	//   ....[15]....
        /*00b8*/ 	.word	0x00008c80


	//   ....[16]....
        /*00bc*/ 	.word	0x00008cf0


	//   ....[17]....
        /*00c0*/ 	.word	0x00008d60


	//   ....[18]....
        /*00c4*/ 	.word	0x00008dd0


	//   ....[19]....
        /*00c8*/ 	.word	0x00008e40


	//----- nvinfo : EIATTR_VRC_CTA_INIT_COUNT
	.align		4
.L_1956:
        /*00cc*/ 	.byte	0x02, 0x4a
	.zero		1
	.zero		1


	//----- nvinfo : EIATTR_EXIT_INSTR_OFFSETS
	.align		4
        /*00d0*/ 	.byte	0x04, 0x1c
        /*00d2*/ 	.short	(.L_1958 - .L_1957)


	//   ....[0]....
.L_1957:
        /*00d4*/ 	.word	0x00000c80


	//   ....[1]....
        /*00d8*/ 	.word	0x00007f40


	//----- nvinfo : EIATTR_MAX_THREADS
	.align		4
.L_1958:
        /*00dc*/ 	.byte	0x04, 0x05
        /*00de*/ 	.short	(.L_1960 - .L_1959)
.L_1959:
        /*00e0*/ 	.word	0x00000080
        /*00e4*/ 	.word	0x00000001
        /*00e8*/ 	.word	0x00000001


	//----- nvinfo : EIATTR_CRS_STACK_SIZE
	.align		4
.L_1960:
        /*00ec*/ 	.byte	0x04, 0x1e
        /*00ee*/ 	.short	(.L_1962 - .L_1961)
.L_1961:
        /*00f0*/ 	.word	0x00000000


	//----- nvinfo : EIATTR_CBANK_PARAM_SIZE
	.align		4
.L_1962:
        /*00f4*/ 	.byte	0x03, 0x19
        /*00f6*/ 	.short	0x00e8


	//----- nvinfo : EIATTR_PARAM_CBANK
	.align		4
        /*00f8*/ 	.byte	0x04, 0x0a
        /*00fa*/ 	.short	(.L_1964 - .L_1963)
	.align		4
.L_1963:
        /*00fc*/ 	.word	index@(.nv.constant0._ZN10layer_norm13ln_fwd_kernelINS_13Kernel_traitsI13__nv_bfloat16S2_fS2_fjLj2560ELj1ELj4ELj1ELj16ENS_18Kernel_traits_baseILj2560ES2_S2_fS2_fjLj128EEEEELb0ELb0ELb1ELb0EEEvNS_9FwdParamsE)
        /*0100*/ 	.short	0x0380
        /*0102*/ 	.short	0x00e8


	//----- nvinfo : EIATTR_SW_WAR
	.align		4
.L_1964:
        /*0104*/ 	.byte	0x04, 0x36
        /*0106*/ 	.short	(.L_1966 - .L_1965)
.L_1965:
        /*0108*/ 	.word	0x00000008
.L_1966:


//--------------------- .nv.info._ZN10layer_norm13ln_fwd_kernelINS_13Kernel_traitsI13__nv_bfloat16S2_fS2_fjLj2560ELj1ELj4ELj1ELj16ENS_18Kernel_traits_baseILj2560ES2_S2_fS2_fjLj128EEEEELb0ELb0ELb1ELb1EEEvNS_9FwdParamsE --------------------------
	.section	.nv.info._ZN10layer_norm13ln_fwd_kernelINS_13Kernel_traitsI13__nv_bfloat16S2_fS2_fjLj2560ELj1ELj4ELj1ELj16ENS_18Kernel_traits_baseILj2560ES2_S2_fS2_fjLj128EEEEELb0ELb0ELb1ELb1EEEvNS_9FwdParamsE,"",@"SHT_CUDA_INFO"
	.sectionflags	@""
	.align	4


	//----- nvinfo : EIATTR_CUDA_API_VERSION
	.align		4
        /*0000*/ 	.byte	0x04, 0x37
        /*0002*/ 	.short	(.L_1968 - .L_1967)
.L_1967:
        /*0004*/ 	.word	0x00000082


	//----- nvinfo : EIATTR_KPARAM_INFO
	.align		4
.L_1968:
        /*0008*/ 	.byte	0x04, 0x17
        /*000a*/ 	.short	(.L_1970 - .L_1969)
.L_1969:
        /*000c*/ 	.word	0x00000000
        /*0010*/ 	.short	0x0000
        /*0012*/ 	.short	0x0000
        /*0014*/ 	.byte	0x00, 0xf0, 0xa1, 0x03


	//----- nvinfo : EIATTR_SPARSE_MMA_MASK
	.align		4
.L_1970:
        /*0018*/ 	.byte	0x03, 0x50
        /*001a*/ 	.short	0x0000


	//----- nvinfo : EIATTR_MAXREG_COUNT
	.align		4
        /*001c*/ 	.byte	0x03, 0x1b
        /*001e*/ 	.short	0x00ff


	//----- nvinfo : EIATTR_ANNOTATIONS
	.align		4
        /*0020*/ 	.byte	0x04, 0x55
        /*0022*/ 	.short	(.L_1972 - .L_1971)


	//   ....[0]....
.L_1971:
        /*0024*/ 	.word	0x00000001
        /*0028*/ 	.byte	0xd0, 0x04, 0x00, 0x00, 0x01, 0x00, 0x00, 0x00, 0x10, 0x05, 0x00, 0x00, 0x01, 0x00, 0x00, 0x00
        /*0038*/ 	.byte	0x50, 0x05, 0x00, 0x00, 0x01, 0x00, 0x00, 0x00, 0x80, 0x05, 0x00, 0x00, 0x01, 0x00, 0x00, 0x00
        /*0048*/ 	.byte	0xb0, 0x05, 0x00, 0x00, 0x01, 0x00, 0x00, 0x00, 0xe0, 0x05, 0x00, 0x00, 0x01, 0x00, 0x00, 0x00
        /*0058*/ 	.byte	0x20, 0x50, 0x00, 0x00, 0x01, 0x00, 0x00, 0x00, 0x80, 0x57, 0x00, 0x00, 0x01, 0x00, 0x00, 0x00
        /*0068*/ 	.byte	0xc0, 0x57, 0x00, 0x00, 0x01, 0x00, 0x00, 0x00, 0x00, 0x58, 0x00, 0x00, 0x01, 0x00, 0x00, 0x00
        /*0078*/ 	.byte	0x70, 0x63, 0x00, 0x00, 0x01, 0x00, 0x00, 0x00, 0x50, 0x65, 0x00, 0x00


	//----- nvinfo : EIATTR_MERCURY_ISA_VERSION
	.align		4
.L_1972:
        /*0084*/ 	.byte	0x03, 0x5f
        /*0086*/ 	.short	0x0101


	//----- nvinfo : EIATTR_COOP_GROUP_MASK_REGIDS
	.align		4
        /*0088*/ 	.byte	0x04, 0x29
        /*008a*/ 	.short	(.L_1974 - .L_1973)


	//   ....[0]....
.L_1973:
        /*008c*/ 	.word	0xffffffff


	//   ....[1]....
        /*0090*/ 	.word	0xffffffff


	//   ....[2]....
        /*0094*/ 	.word	0xffffffff


	//   ....[3]....
        /*0098*/ 	.word	0xffffffff


	//   ....[4]....
        /*009c*/ 	.word	0xffffffff


	//   ....[5]....
        /*00a0*/ 	.word	0xffffffff


	//   ....[6]....
        /*00a4*/ 	.word	0xffffffff


	//   ....[7]....
        /*00a8*/ 	.word	0xffffffff


	//   ....[8]....
        /*00ac*/ 	.word	0xffffffff


	//   ....[9]....
        /*00b0*/ 	.word	0xffffffff


	//   ....[10]....
        /*00b4*/ 	.word	0x050000d0


	//   ....[11]....
        /*00b8*/ 	.word	0x050000d0


	//   ....[12]....
        /*00bc*/ 	.word	0x050000d0


	//   ....[13]....
        /*00c0*/ 	.word	0x050000d0


	//   ....[14]....
        /*00c4*/ 	.word	0x050000d0


	//   ....[15]....
        /*00c8*/ 	.word	0x050000d0


	//   ....[16]....
        /*00cc*/ 	.word	0x050000d0


	//   ....[17]....
        /*00d0*/ 	.word	0x050000d0


	//   ....[18]....
        /*00d4*/ 	.word	0x050000d0


	//   ....[19]....
        /*00d8*/ 	.word	0x050000d0


	//----- nvinfo : EIATTR_COOP_GROUP_INSTR_OFFSETS
	.align		4
.L_1974:
        /*00dc*/ 	.byte	0x04, 0x28
        /*00de*/ 	.short	(.L_1976 - .L_1975)


	//   ....[0]....
.L_1975:
        /*00e0*/ 	.word	0x000043a0


	//   ....[1]....
        /*00e4*/ 	.word	0x000043c0


	//   ....[2]....
        /*00e8*/ 	.word	0x000043e0


	//   ....[3]....
        /*00ec*/ 	.word	0x00004400


	//   ....[4]....
        /*00f0*/ 	.word	0x00004430


	//   ....[5]....
        /*00f4*/ 	.word	0x00004e60


	//   ....[6]....
        /*00f8*/ 	.word	0x00004e80


	//   ....[7]....
        /*00fc*/ 	.word	0x00004ea0


	//   ....[8]....
        /*0100*/ 	.word	0x00004ec0


	//   ....[9]....
        /*0104*/ 	.word	0x00004ee0


	//   ....[10]....
        /*0108*/ 	.word	0x00006f20


	//   ....[11]....
        /*010c*/ 	.word	0x00006fa0


	//   ....[12]....
        /*0110*/ 	.word	0x00007020


	//   ....[13]....
        /*0114*/ 	.word	0x000070a0


	//   ....[14]....
        /*0118*/ 	.word	0x00007130


	//   ....[15]....
        /*011c*/ 	.word	0x00007bc0


	//   ....[16]....
        /*0120*/ 	.word	0x00007c40


	//   ....[17]....
        /*0124*/ 	.word	0x00007cc0


	//   ....[18]....
        /*0128*/ 	.word	0x00007d40


	//   ....[19]....
        /*012c*/ 	.word	0x00007dc0


	//----- nvinfo : EIATTR_VRC_CTA_INIT_COUNT
	.align		4
.L_1976:
        /*0130*/ 	.byte	0x02, 0x4a
	.zero		1
	.zero		1


	//----- nvinfo : EIATTR_EXIT_INSTR_OFFSETS
	.align		4
        /*0134*/ 	.byte	0x04, 0x1c
        /*0136*/ 	.short	(.L_1978 - .L_1977)


	//   ....[0]....
.L_1977:
        /*0138*/ 	.word	0x00000480


	//   ....[1]....
        /*013c*/ 	.word	0x00006eb0


	//----- nvinfo : EIATTR_MAX_THREADS
	.align		4
.L_1978:
        /*0140*/ 	.byte	0x04, 0x05
        /*0142*/ 	.short	(.L_1980 - .L_1979)
.L_1979:
        /*0144*/ 	.word	0x00000080
        /*0148*/ 	.word	0x00000001
        /*014c*/ 	.word	0x00000001


	//----- nvinfo : EIATTR_CRS_STACK_SIZE
	.align		4
.L_1980:
        /*0150*/ 	.byte	0x04, 0x1e
        /*0152*/ 	.short	(.L_1982 - .L_1981)
.L_1981:
        /*0154*/ 	.word	0x00000000


	//----- nvinfo : EIATTR_CBANK_PARAM_SIZE
	.align		4
.L_1982:
        /*0158*/ 	.byte	0x03, 0x19
        /*015a*/ 	.short	0x00e8


	//----- nvinfo : EIATTR_PARAM_CBANK
	.align		4
        /*015c*/ 	.byte	0x04, 0x0a
        /*015e*/ 	.short	(.L_1984 - .L_1983)
	.align		4
.L_1983:
        /*0160*/ 	.word	index@(.nv.constant0._ZN10layer_norm13ln_fwd_kernelINS_13Kernel_traitsI13__nv_bfloat16S2_fS2_fjLj2560ELj1ELj4ELj1ELj16ENS_18Kernel_traits_baseILj2560ES2_S2_fS2_fjLj128EEEEELb0ELb0ELb1ELb1EEEvNS_9FwdParamsE)
        /*0164*/ 	.short	0x0380
        /*0166*/ 	.short	0x00e8


	//----- nvinfo : EIATTR_SW_WAR
	.align		4
.L_1984:
        /*0168*/ 	.byte	0x04, 0x36
        /*016a*/ 	.short	(.L_1986 - .L_1985)
.L_1985:
        /*016c*/ 	.word	0x00000008
.L_1986:


//--------------------- .nv.info._ZN10layer_norm13ln_fwd_kernelINS_13Kernel_traitsI13__nv_bfloat16S2_fS2_fjLj2560ELj1ELj4ELj1ELj16ENS_18Kernel_traits_baseILj2560ES2_S2_fS2_fjLj128EEEEELb0ELb1ELb0ELb0EEEvNS_9FwdParamsE --------------------------
	.section	.nv.info._ZN10layer_norm13ln_fwd_kernelINS_13Kernel_traitsI13__nv_bfloat16S2_fS2_fjLj2560ELj1ELj4ELj1ELj16ENS_18Kernel_traits_baseILj2560ES2_S2_fS2_fjLj128EEEEELb0ELb1ELb0ELb0EEEvNS_9FwdParamsE,"",@"SHT_CUDA_INFO"
	.sectionflags	@""
	.align	4


	//----- nvinfo : EIATTR_CUDA_API_VERSION
	.align		4
        /*0000*/ 	.byte	0x04, 0x37
        /*0002*/ 	.short	(.L_1988 - .L_1987)
.L_1987:
        /*0004*/ 	.word	0x00000082


	//----- nvinfo : EIATTR_KPARAM_INFO
	.align		4
.L_1988:
        /*0008*/ 	.byte	0x04, 0x17
        /*000a*/ 	.short	(.L_1990 - .L_1989)
.L_1989:
        /*000c*/ 	.word	0x00000000
        /*0010*/ 	.short	0x0000
        /*0012*/ 	.short	0x0000
        /*0014*/ 	.byte	0x00, 0xf0, 0xa1, 0x03


	//----- nvinfo : EIATTR_SPARSE_MMA_MASK
	.align		4
.L_1990:
        /*0018*/ 	.byte	0x03, 0x50
        /*001a*/ 	.short	0x0000


	//----- nvinfo : EIATTR_MAXREG_COUNT
	.align		4
        /*001c*/ 	.byte	0x03, 0x1b
        /*001e*/ 	.short	0x00ff


	//----- nvinfo : EIATTR_ANNOTATIONS
	.align		4
        /*0020*/ 	.byte	0x04, 0x55
        /*0022*/ 	.short	(.L_1992 - .L_1991)


	//   ....[0]....
.L_1991:
        /* <DEDUP_REMOVED lines=93> */


	//----- nvinfo : EIATTR_MERCURY_ISA_VERSION
	.align		4
.L_1992:
        /*05e4*/ 	.byte	0x03, 0x5f
        /*05e6*/ 	.short	0x0101


	//----- nvinfo : EIATTR_COOP_GROUP_MASK_REGIDS
	.align		4
        /*05e8*/ 	.byte	0x04, 0x29
        /*05ea*/ 	.short	(.L_1994 - .L_1993)


	//   ....[0]....
.L_1993:
        /*05ec*/ 	.word	0xffffffff


	//   ....[1]....
        /*05f0*/ 	.word	0xffffffff


	//   ....[2]....
        /*05f4*/ 	.word	0xffffffff


	//   ....[3]....
        /*05f8*/ 	.word	0xffffffff


	//   ....[4]....
        /*05fc*/ 	.word	0xffffffff


	//   ....[5]....
        /*0600*/ 	.word	0xffffffff


	//   ....[6]....
        /*0604*/ 	.word	0xffffffff


	//   ....[7]....
        /*0608*/ 	.word	0xffffffff


	//   ....[8]....
        /*060c*/ 	.word	0xffffffff


	//   ....[9]....
        /*0610*/ 	.word	0xffffffff


	//   ....[10]....
        /*0614*/ 	.word	0x05000006


	//   ....[11]....
        /*0618*/ 	.word	0x05000006


	//   ....[12]....
        /*061c*/ 	.word	0x05000006


	//   ....[13]....
        /*0620*/ 	.word	0x05000006


	//   ....[14]....
        /*0624*/ 	.word	0x05000006


	//   ....[15]....
        /*0628*/ 	.word	0x05000006


	//   ....[16]....
        /*062c*/ 	.word	0x05000006


	//   ....[17]....
        /*0630*/ 	.word	0x05000006


	//   ....[18]....
        /*0634*/ 	.word	0x05000006


	//   ....[19]....
        /*0638*/ 	.word	0x05000006


	//----- nvinfo : EIATTR_COOP_GROUP_INSTR_OFFSETS
	.align		4
.L_1994:
        /*063c*/ 	.byte	0x04, 0x28
        /*063e*/ 	.short	(.L_1996 - .L_1995)


	//   ....[0]....
.L_1995:
        /*0640*/ 	.word	0x000060e0


	//   ....[1]....
        /*0644*/ 	.word	0x00006120


	//   ....[2]....
        /*0648*/ 	.word	0x00006140


	//   ....[3]....
        /*064c*/ 	.word	0x00006160


	//   ....[4]....
        /*0650*/ 	.word	0x00006180


	//   ....[5]....
        /*0654*/ 	.word	0x00006bf0


	//   ....[6]....
        /*0658*/ 	.word	0x00006c10


	//   ....[7]....
        /*065c*/ 	.word	0x00006c30


	//   ....[8]....
        /*0660*/ 	.word	0x00006c50


	//   ....[9]....
        /*0664*/ 	.word	0x00006c70


	//   ....[10]....
        /*0668*/ 	.word	0x00009380


	//   ....[11]....
        /*066c*/ 	.word	0x00009420


	//   ....[12]....
        /*0670*/ 	.word	0x00009490


	//   ....[13]....
        /*0674*/ 	.word	0x00009500


	//   ....[14]....
        /*0678*/ 	.word	0x00009570


	//   ....[15]....
        /*067c*/ 	.word	0x0000a050


	//   ....[16]....
        /*0680*/ 	.word	0x0000a0c0


	//   ....[17]....
        /*0684*/ 	.word	0x0000a130


	//   ....[18]....
        /*0688*/ 	.word	0x0000a1a0


	//   ....[19]....
        /*068c*/ 	.word	0x0000a210


	//----- nvinfo : EIATTR_VRC_CTA_INIT_COUNT
	.align		4
.L_1996:
        /*0690*/ 	.byte	0x02, 0x4a
	.zero		1
	.zero		1


	//----- nvinfo : EIATTR_EXIT_INSTR_OFFSETS
	.align		4
        /*0694*/ 	.byte	0x04, 0x1c
        /*0696*/ 	.short	(.L_1998 - .L_1997)


	//   ....[0]....
.L_1997:
        /*0698*/ 	.word	0x00001050


	//   ....[1]....
        /*069c*/ 	.word	0x00009310


	//----- nvinfo : EIATTR_MAX_THREADS
	.align		4
.L_1998:
        /*06a0*/ 	.byte	0x04, 0x05
        /*06a2*/ 	.short	(.L_2000 - .L_1999)
.L_1999:
        /*06a4*/ 	.word	0x00000080
        /*06a8*/ 	.word	0x00000001
        /*06ac*/ 	.word	0x00000001


	//----- nvinfo : EIATTR_CRS_STACK_SIZE
	.align		4
.L_2000:
        /*06b0*/ 	.byte	0x04, 0x1e
        /*06b2*/ 	.short	(.L_2002 - .L_2001)
.L_2001:
        /*06b4*/ 	.word	0x00000000


	//----- nvinfo : EIATTR_CBANK_PARAM_SIZE
	.align		4
.L_2002:
        /*06b8*/ 	.byte	0x03, 0x19
        /*06ba*/ 	.short	0x00e8


	//----- nvinfo : EIATTR_PARAM_CBANK
	.align		4
        /*06bc*/ 	.byte	0x04, 0x0a
        /*06be*/ 	.short	(.L_2004 - .L_2003)
	.align		4
.L_2003:
        /*06c0*/ 	.word	index@(.nv.constant0._ZN10layer_norm13ln_fwd_kernelINS_13Kernel_traitsI13__nv_bfloat16S2_fS2_fjLj2560ELj1ELj4ELj1ELj16ENS_18Kernel_traits_baseILj2560ES2_S2_fS2_fjLj128EEEEELb0ELb1ELb0ELb0EEEvNS_9FwdParamsE)
        /*06c4*/ 	.short	0x0380
        /*06c6*/ 	.short	0x00e8


	//----- nvinfo : EIATTR_SW_WAR
	.align		4
.L_2004:
        /*06c8*/ 	.byte	0x04, 0x36
        /*06ca*/ 	.short	(.L_2006 - .L_2005)
.L_2005:
        /*06cc*/ 	.word	0x00000008
.L_2006:


//--------------------- .nv.info._ZN10layer_norm13ln_fwd_kernelINS_13Kernel_traitsI13__nv_bfloat16S2_fS2_fjLj2560ELj1ELj4ELj1ELj16ENS_18Kernel_traits_baseILj2560ES2_S2_fS2_fjLj128EEEEELb0ELb1ELb0ELb1EEEvNS_9FwdParamsE --------------------------
	.section	.nv.info._ZN10layer_norm13ln_fwd_kernelINS_13Kernel_traitsI13__nv_bfloat16S2_fS2_fjLj2560ELj1ELj4ELj1ELj16ENS_18Kernel_traits_baseILj2560ES2_S2_fS2_fjLj128EEEEELb0ELb1ELb0ELb1EEEvNS_9FwdParamsE,"",@"SHT_CUDA_INFO"
	.sectionflags	@""
	.align	4


	//----- nvinfo : EIATTR_CUDA_API_VERSION
	.align		4
        /*0000*/ 	.byte	0x04, 0x37
        /*0002*/ 	.short	(.L_2008 - .L_2007)
.L_2007:
        /*0004*/ 	.word	0x00000082


	//----- nvinfo : EIATTR_KPARAM_INFO
	.align		4
.L_2008:
        /*0008*/ 	.byte	0x04, 0x17
        /*000a*/ 	.short	(.L_2010 - .L_2009)
.L_2009:
        /*000c*/ 	.word	0x00000000
        /*0010*/ 	.short	0x0000
        /*0012*/ 	.short	0x0000
        /*0014*/ 	.byte	0x00, 0xf0, 0xa1, 0x03


	//----- nvinfo : EIATTR_SPARSE_MMA_MASK
	.align		4
.L_2010:
        /*0018*/ 	.byte	0x03, 0x50
        /*001a*/ 	.short	0x0000


	//----- nvinfo : EIATTR_MAXREG_COUNT
	.align		4
        /*001c*/ 	.byte	0x03, 0x1b
        /*001e*/ 	.short	0x00ff


	//----- nvinfo : EIATTR_ANNOTATIONS
	.align		4
        /*0020*/ 	.byte	0x04, 0x55
        /*0022*/ 	.short	(.L_2012 - .L_2011)


	//   ....[0]....
.L_2011:
        /* <DEDUP_REMOVED lines=94> */


	//----- nvinfo : EIATTR_MERCURY_ISA_VERSION
	.align		4
.L_2012:
        /*05f4*/ 	.byte	0x03, 0x5f
        /*05f6*/ 	.short	0x0101


	//----- nvinfo : EIATTR_COOP_GROUP_MASK_REGIDS
	.align		4
        /*05f8*/ 	.byte	0x04, 0x29
        /*05fa*/ 	.short	(.L_2014 - .L_2013)


	//   ....[0]....
.L_2013:
        /*05fc*/ 	.word	0xffffffff


	//   ....[1]....
        /*0600*/ 	.word	0xffffffff


	//   ....[2]....
        /*0604*/ 	.word	0xffffffff


	//   ....[3]....
        /*0608*/ 	.word	0xffffffff


	//   ....[4]....
        /*060c*/ 	.word	0xffffffff


	//   ....[5]....
        /*0610*/ 	.word	0xffffffff


	//   ....[6]....
        /*0614*/ 	.word	0xffffffff


	//   ....[7]....
        /*0618*/ 	.word	0xffffffff


	//   ....[8]....
        /*061c*/ 	.word	0xffffffff


	//   ....[9]....
        /*0620*/ 	.word	0xffffffff


	//   ....[10]....
        /*0624*/ 	.word	0x050000e1


	//   ....[11]....
        /*0628*/ 	.word	0x050000e1


	//   ....[12]....
        /*062c*/ 	.word	0x050000e1


	//   ....[13]....
        /*0630*/ 	.word	0x050000e1


	//   ....[14]....
        /*0634*/ 	.word	0x050000e1


	//   ....[15]....
        /*0638*/ 	.word	0x050000e1


	//   ....[16]....
        /*063c*/ 	.word	0x050000e1


	//   ....[17]....
        /*0640*/ 	.word	0x050000e1


	//   ....[18]....
        /*0644*/ 	.word	0x050000e1


	//   ....[19]....
        /*0648*/ 	.word	0x050000e1


	//----- nvinfo : EIATTR_COOP_GROUP_INSTR_OFFSETS
	.align		4
.L_2014:
        /*064c*/ 	.byte	0x04, 0x28
        /*064e*/ 	.short	(.L_2016 - .L_2015)


	//   ....[0]....
.L_2015:
        /*0650*/ 	.word	0x00004f40


	//   ....[1]....
        /*0654*/ 	.word	0x00004f70


	//   ....[2]....
        /*0658*/ 	.word	0x00004f90


	//   ....[3]....
        /*065c*/ 	.word	0x00004fb0


	//   ....[4]....
        /*0660*/ 	.word	0x00004fd0


	//   ....[5]....
        /*0664*/ 	.word	0x00005a00


	//   ....[6]....
        /*0668*/ 	.word	0x00005a20


	//   ....[7]....
        /*066c*/ 	.word	0x00005a40


	//   ....[8]....
        /*0670*/ 	.word	0x00005a60


	//   ....[9]....
        /*0674*/ 	.word	0x00005a80


	//   ....[10]....
        /*0678*/ 	.word	0x00007e00


	//   ....[11]....
        /*067c*/ 	.word	0x00007e90


	//   ....[12]....
        /*0680*/ 	.word	0x00007f00


	//   ....[13]....
        /*0684*/ 	.word	0x00007f70


	//   ....[14]....
        /*0688*/ 	.word	0x00007fe0


	//   ....[15]....
        /*068c*/ 	.word	0x00008a70


	//   ....[16]....
        /*0690*/ 	.word	0x00008ad0


	//   ....[17]....
        /*0694*/ 	.word	0x00008b30


	//   ....[18]....
        /*0698*/ 	.word	0x00008b90


	//   ....[19]....
        /*069c*/ 	.word	0x00008bf0


	//----- nvinfo : EIATTR_VRC_CTA_INIT_COUNT
	.align		4
.L_2016:
        /*06a0*/ 	.byte	0x02, 0x4a
	.zero		1
	.zero		1


	//----- nvinfo : EIATTR_EXIT_INSTR_OFFSETS
	.align		4
        /*06a4*/ 	.byte	0x04, 0x1c
        /*06a6*/ 	.short	(.L_2018 - .L_2017)


	//   ....[0]....
.L_2017:
        /*06a8*/ 	.word	0x00000600


	//   ....[1]....
        /*06ac*/ 	.word	0x00007d90


	//----- nvinfo : EIATTR_MAX_THREADS
	.align		4
.L_2018:
        /*06b0*/ 	.byte	0x04, 0x05
        /*06b2*/ 	.short	(.L_2020 - .L_2019)
.L_2019:
        /*06b4*/ 	.word	0x00000080
        /*06b8*/ 	.word	0x00000001
        /*06bc*/ 	.word	0x00000001


	//----- nvinfo : EIATTR_CRS_STACK_SIZE
	.align		4
.L_2020:
        /*06c0*/ 	.byte	0x04, 0x1e
        /*06c2*/ 	.short	(.L_2022 - .L_2021)
.L_2021:
        /*06c4*/ 	.word	0x00000000


	//----- nvinfo : EIATTR_CBANK_PARAM_SIZE
	.align		4
.L_2022:
        /*06c8*/ 	.byte	0x03, 0x19
        /*06ca*/ 	.short	0x00e8


	//----- nvinfo : EIATTR_PARAM_CBANK
	.align		4
        /*06cc*/ 	.byte	0x04, 0x0a
        /*06ce*/ 	.short	(.L_2024 - .L_2023)
	.align		4
.L_2023:
        /*06d0*/ 	.word	index@(.nv.constant0._ZN10layer_norm13ln_fwd_kernelINS_13Kernel_traitsI13__nv_bfloat16S2_fS2_fjLj2560ELj1ELj4ELj1ELj16ENS_18Kernel_traits_baseILj2560ES2_S2_fS2_fjLj128EEEEELb0ELb1ELb0ELb1EEEvNS_9FwdParamsE)
        /*06d4*/ 	.short	0x0380
        /*06d6*/ 	.short	0x00e8


	//----- nvinfo : EIATTR_SW_WAR
	.align		4
.L_2024:
        /*06d8*/ 	.byte	0x04, 0x36
        /*06da*/ 	.short	(.L_2026 - .L_2025)
.L_2025:
        /*06dc*/ 	.word	0x00000008
.L_2026:


//--------------------- .nv.info._ZN10layer_norm13ln_fwd_kernelINS_13Kernel_traitsI13__nv_bfloat16S2_fS2_fjLj2560ELj1ELj4ELj1ELj16ENS_18Kernel_traits_baseILj2560ES2_S2_fS2_fjLj128EEEEELb0ELb1ELb1ELb0EEEvNS_9FwdParamsE --------------------------
	.section	.nv.info._ZN10layer_norm13ln_fwd_kernelINS_13Kernel_traitsI13__nv_bfloat16S2_fS2_fjLj2560ELj1ELj4ELj1ELj16ENS_18Kernel_traits_baseILj2560ES2_S2_fS2_fjLj128EEEEELb0ELb1ELb1ELb0EEEvNS_9FwdParamsE,"",@"SHT_CUDA_INFO"
	.sectionflags	@""
	.align	4


	//----- nvinfo : EIATTR_CUDA_API_VERSION
	.align		4
        /*0000*/ 	.byte	0x04, 0x37
        /*0002*/ 	.short	(.L_2028 - .L_2027)
.L_2027:
        /*0004*/ 	.word	0x00000082


	//----- nvinfo : EIATTR_KPARAM_INFO
	.align		4
.L_2028:
        /*0008*/ 	.byte	0x04, 0x17
        /*000a*/ 	.short	(.L_2030 - .L_2029)
.L_2029:
        /*000c*/ 	.word	0x00000000
        /*0010*/ 	.short	0x0000
        /*0012*/ 	.short	0x0000
        /*0014*/ 	.byte	0x00, 0xf0, 0xa1, 0x03


	//----- nvinfo : EIATTR_SPARSE_MMA_MASK
	.align		4
.L_2030:
        /*0018*/ 	.byte	0x03, 0x50
        /*001a*/ 	.short	0x0000


	//----- nvinfo : EIATTR_MAXREG_COUNT
	.align		4
        /*001c*/ 	.byte	0x03, 0x1b
        /*001e*/ 	.short	0x00ff


	//----- nvinfo : EIATTR_ANNOTATIONS
	.align		4
        /*0020*/ 	.byte	0x04, 0x55
        /*0022*/ 	.short	(.L_2032 - .L_2031)


	//   ....[0]....
.L_2031:
        /* <DEDUP_REMOVED lines=107> */


	//----- nvinfo : EIATTR_MERCURY_ISA_VERSION
	.align		4
.L_2032:
        /*06bc*/ 	.byte	0x03, 0x5f
        /*06be*/ 	.short	0x0101


	//----- nvinfo : EIATTR_COOP_GROUP_MASK_REGIDS
	.align		4
        /*06c0*/ 	.byte	0x04, 0x29
        /*06c2*/ 	.short	(.L_2034 - .L_2033)


	//   ....[0]....
.L_2033:
        /*06c4*/ 	.word	0xffffffff


	//   ....[1]....
        /*06c8*/ 	.word	0xffffffff


	//   ....[2]....
        /*06cc*/ 	.word	0xffffffff


	//   ....[3]....
        /*06d0*/ 	.word	0xffffffff


	//   ....[4]....
        /*06d4*/ 	.word	0xffffffff


	//   ....[5]....
        /*06d8*/ 	.word	0xffffffff


	//   ....[6]....
        /*06dc*/ 	.word	0xffffffff


	//   ....[7]....
        /*06e0*/ 	.word	0xffffffff


	//   ....[8]....
        /*06e4*/ 	.word	0xffffffff


	//   ....[9]....
        /*06e8*/ 	.word	0xffffffff


	//   ....[10]....
        /*06ec*/ 	.word	0x05000006


	//   ....[11]....
        /*06f0*/ 	.word	0x05000006


	//   ....[12]....
        /*06f4*/ 	.word	0x05000006


	//   ....[13]....
        /*06f8*/ 	.word	0x05000006


	//   ....[14]....
        /*06fc*/ 	.word	0x05000006


	//   ....[15]....
        /*0700*/ 	.word	0x05000006


	//   ....[16]....
        /*0704*/ 	.word	0x05000006


	//   ....[17]....
        /*0708*/ 	.word	0x05000006


	//   ....[18]....
        /*070c*/ 	.word	0x05000006


	//   ....[19]....
        /*0710*/ 	.word	0x05000006


	//----- nvinfo : EIATTR_COOP_GROUP_INSTR_OFFSETS
	.align		4
.L_2034:
        /*0714*/ 	.byte	0x04, 0x28
        /*0716*/ 	.short	(.L_2036 - .L_2035)


	//   ....[0]....
.L_2035:
        /*0718*/ 	.word	0x00007940


	//   ....[1]....
        /*071c*/ 	.word	0x00007980


	//   ....[2]....
        /*0720*/ 	.word	0x000079a0


	//   ....[3]....
        /*0724*/ 	.word	0x000079c0


	//   ....[4]....
        /*0728*/ 	.word	0x000079e0


	//   ....[5]....
        /*072c*/ 	.word	0x00008450


	//   ....[6]....
        /*0730*/ 	.word	0x00008470


	//   ....[7]....
        /*0734*/ 	.word	0x00008490


	//   ....[8]....
        /*0738*/ 	.word	0x000084b0


	//   ....[9]....
        /*073c*/ 	.word	0x000084d0


	//   ....[10]....
        /*0740*/ 	.word	0x0000ac60


	//   ....[11]....
        /*0744*/ 	.word	0x0000ad00


	//   ....[12]....
        /*0748*/ 	.word	0x0000ad70


	//   ....[13]....
        /*074c*/ 	.word	0x0000ade0


	//   ....[14]....
        /*0750*/ 	.word	0x0000ae50


	//   ....[15]....
        /*0754*/ 	.word	0x0000b930


	//   ....[16]....
        /*0758*/ 	.word	0x0000b9a0


	//   ....[17]....
        /*075c*/ 	.word	0x0000ba10


	//   ....[18]....
        /*0760*/ 	.word	0x0000ba80


	//   ....[19]....
        /*0764*/ 	.word	0x0000baf0


	//----- nvinfo : EIATTR_VRC_CTA_INIT_COUNT
	.align		4
.L_2036:
        /*0768*/ 	.byte	0x02, 0x4a
	.zero		1
	.zero		1


	//----- nvinfo : EIATTR_EXIT_INSTR_OFFSETS
	.align		4
        /*076c*/ 	.byte	0x04, 0x1c
        /*076e*/ 	.short	(.L_2038 - .L_2037)


	//   ....[0]....
.L_2037:
        /*0770*/ 	.word	0x00001050


	//   ....[1]....
        /*0774*/ 	.word	0x0000abf0


	//----- nvinfo : EIATTR_MAX_THREADS
	.align		4
.L_2038:
        /*0778*/ 	.byte	0x04, 0x05
        /*077a*/ 	.short	(.L_2040 - .L_2039)
.L_2039:
        /*077c*/ 	.word	0x00000080
        /*0780*/ 	.word	0x00000001
        /*0784*/ 	.word	0x00000001


	//----- nvinfo : EIATTR_CRS_STACK_SIZE
	.align		4
.L_2040:
        /*0788*/ 	.byte	0x04, 0x1e
        /*078a*/ 	.short	(.L_2042 - .L_2041)
.L_2041:
        /*078c*/ 	.word	0x00000000


	//----- nvinfo : EIATTR_CBANK_PARAM_SIZE
	.align		4
.L_2042:
        /*0790*/ 	.byte	0x03, 0x19
        /*0792*/ 	.short	0x00e8


	//----- nvinfo : EIATTR_PARAM_CBANK
	.align		4
        /*0794*/ 	.byte	0x04, 0x0a
        /*0796*/ 	.short	(.L_2044 - .L_2043)
	.align		4
.L_2043:
        /*0798*/ 	.word	index@(.nv.constant0._ZN10layer_norm13ln_fwd_kernelINS_13Kernel_traitsI13__nv_bfloat16S2_fS2_fjLj2560ELj1ELj4ELj1ELj16ENS_18Kernel_traits_baseILj2560ES2_S2_fS2_fjLj128EEEEELb0ELb1ELb1ELb0EEEvNS_9FwdParamsE)
        /*079c*/ 	.short	0x0380
        /*079e*/ 	.short	0x00e8


	//----- nvinfo : EIATTR_SW_WAR
	.align		4
.L_2044:
        /*07a0*/ 	.byte	0x04, 0x36
        /*07a2*/ 	.short	(.L_2046 - .L_2045)
.L_2045:
        /*07a4*/ 	.word	0x00000008
.L_2046:


//--------------------- .nv.info._ZN10layer_norm13ln_fwd_kernelINS_13Kernel_traitsI13__nv_bfloat16S2_fS2_fjLj2560ELj1ELj4ELj1ELj16ENS_18Kernel_traits_baseILj2560ES2_S2_fS2_fjLj128EEEEELb0ELb1ELb1ELb1EEEvNS_9FwdParamsE --------------------------
	.section	.nv.info._ZN10layer_norm13ln_fwd_kernelINS_13Kernel_traitsI13__nv_bfloat16S2_fS2_fjLj2560ELj1ELj4ELj1ELj16ENS_18Kernel_traits_baseILj2560ES2_S2_fS2_fjLj128EEEEELb0ELb1ELb1ELb1EEEvNS_9FwdParamsE,"",@"SHT_CUDA_INFO"
	.sectionflags	@""
	.align	4


	//----- nvinfo : EIATTR_CUDA_API_VERSION
	.align		4
        /*0000*/ 	.byte	0x04, 0x37
        /*0002*/ 	.short	(.L_2048 - .L_2047)
.L_2047:
        /*0004*/ 	.word	0x00000082


	//----- nvinfo : EIATTR_KPARAM_INFO
	.align		4
.L_2048:
        /*0008*/ 	.byte	0x04, 0x17
        /*000a*/ 	.short	(.L_2050 - .L_2049)
.L_2049:
        /*000c*/ 	.word	0x00000000
        /*0010*/ 	.short	0x0000
        /*0012*/ 	.short	0x0000
        /*0014*/ 	.byte	0x00, 0xf0, 0xa1, 0x03


	//----- nvinfo : EIATTR_SPARSE_MMA_MASK
	.align		4
.L_2050:
        /*0018*/ 	.byte	0x03, 0x50
        /*001a*/ 	.short	0x0000


	//----- nvinfo : EIATTR_MAXREG_COUNT
	.align		4
        /*001c*/ 	.byte	0x03, 0x1b
        /*001e*/ 	.short	0x00ff


	//----- nvinfo : EIATTR_ANNOTATIONS
	.align		4
        /*0020*/ 	.byte	0x04, 0x55
        /*0022*/ 	.short	(.L_2052 - .L_2051)


	//   ....[0]....
.L_2051:
        /* <DEDUP_REMOVED lines=93> */


	//----- nvinfo : EIATTR_MERCURY_ISA_VERSION
	.align		4
.L_2052:
        /*05e4*/ 	.byte	0x03, 0x5f
        /*05e6*/ 	.short	0x0101


	//----- nvinfo : EIATTR_COOP_GROUP_MASK_REGIDS
	.align		4
        /*05e8*/ 	.byte	0x04, 0x29
        /*05ea*/ 	.short	(.L_2054 - .L_2053)


	//   ....[0]....
.L_2053:
        /*05ec*/ 	.word	0xffffffff


	//   ....[1]....
        /*05f0*/ 	.word	0xffffffff


	//   ....[2]....
        /*05f4*/ 	.word	0xffffffff


	//   ....[3]....
        /*05f8*/ 	.word	0xffffffff


	//   ....[4]....
        /*05fc*/ 	.word	0xffffffff


	//   ....[5]....
        /*0600*/ 	.word	0xffffffff


	//   ....[6]....
        /*0604*/ 	.word	0xffffffff


	//   ....[7]....
        /*0608*/ 	.word	0xffffffff


	//   ....[8]....
        /*060c*/ 	.word	0xffffffff


	//   ....[9]....
        /*0610*/ 	.word	0xffffffff


	//   ....[10]....
        /*0614*/ 	.word	0x050000e8


	//   ....[11]....
        /*0618*/ 	.word	0x050000e8


	//   ....[12]....
        /*061c*/ 	.word	0x050000e8


	//   ....[13]....
        /*0620*/ 	.word	0x050000e8


	//   ....[14]....
        /*0624*/ 	.word	0x050000e8


	//   ....[15]....
        /*0628*/ 	.word	0x050000e8


	//   ....[16]....
        /*062c*/ 	.word	0x050000e8


	//   ....[17]....
        /*0630*/ 	.word	0x050000e8


	//   ....[18]....
        /*0634*/ 	.word	0x050000e8


	//   ....[19]....
        /*0638*/ 	.word	0x050000e8


	//----- nvinfo : EIATTR_COOP_GROUP_INSTR_OFFSETS
	.align		4
.L_2054:
        /*063c*/ 	.byte	0x04, 0x28
        /*063e*/ 	.short	(.L_2056 - .L_2055)


	//   ....[0]....
.L_2055:
        /*0640*/ 	.word	0x00006700


	//   ....[1]....
        /*0644*/ 	.word	0x00006730


	//   ....[2]....
        /*0648*/ 	.word	0x00006750


	//   ....[3]....
        /*064c*/ 	.word	0x00006770


	//   ....[4]....
        /*0650*/ 	.word	0x00006790


	//   ....[5]....
        /*0654*/ 	.word	0x000071c0


	//   ....[6]....
        /*0658*/ 	.word	0x000071e0


	//   ....[7]....
        /*065c*/ 	.word	0x00007200


	//   ....[8]....
        /*0660*/ 	.word	0x00007220


	//   ....[9]....
        /*0664*/ 	.word	0x00007240


	//   ....[10]....
        /*0668*/ 	.word	0x00009700


	//   ....[11]....
        /*066c*/ 	.word	0x00009790


	//   ....[12]....
        /*0670*/ 	.word	0x000097f0


	//   ....[13]....
        /*0674*/ 	.word	0x00009850


	//   ....[14]....
        /*0678*/ 	.word	0x000098b0


	//   ....[15]....
        /*067c*/ 	.word	0x0000a330


	//   ....[16]....
        /*0680*/ 	.word	0x0000a390


	//   ....[17]....
        /*0684*/ 	.word	0x0000a3f0


	//   ....[18]....
        /*0688*/ 	.word	0x0000a450


	//   ....[19]....
        /*068c*/ 	.word	0x0000a4b0


	//----- nvinfo : EIATTR_VRC_CTA_INIT_COUNT
	.align		4
.L_2056:
        /*0690*/ 	.byte	0x02, 0x4a
	.zero		1
	.zero		1


	//----- nvinfo : EIATTR_EXIT_INSTR_OFFSETS
	.align		4
        /*0694*/ 	.byte	0x04, 0x1c
        /*0696*/ 	.short	(.L_2058 - .L_2057)


	//   ....[0]....
.L_2057:
        /*0698*/ 	.word	0x00000600


	//   ....[1]....
        /*069c*/ 	.word	0x000096a0


	//----- nvinfo : EIATTR_MAX_THREADS
	.align		4
.L_2058:
        /*06a0*/ 	.byte	0x04, 0x05
        /*06a2*/ 	.short	(.L_2060 - .L_2059)
.L_2059:
        /*06a4*/ 	.word	0x00000080
        /*06a8*/ 	.word	0x00000001
        /*06ac*/ 	.word	0x00000001


	//----- nvinfo : EIATTR_CRS_STACK_SIZE
	.align		4
.L_2060:
        /*06b0*/ 	.byte	0x04, 0x1e
        /*06b2*/ 	.short	(.L_2062 - .L_2061)
.L_2061:
        /*06b4*/ 	.word	0x00000000


	//----- nvinfo : EIATTR_CBANK_PARAM_SIZE
	.align		4
.L_2062:
        /*06b8*/ 	.byte	0x03, 0x19
        /*06ba*/ 	.short	0x00e8


	//----- nvinfo : EIATTR_PARAM_CBANK
	.align		4
        /*06bc*/ 	.byte	0x04, 0x0a
        /*06be*/ 	.short	(.L_2064 - .L_2063)
	.align		4
.L_2063:
        /*06c0*/ 	.word	index@(.nv.constant0._ZN10layer_norm13ln_fwd_kernelINS_13Kernel_traitsI13__nv_bfloat16S2_fS2_fjLj2560ELj1ELj4ELj1ELj16ENS_18Kernel_traits_baseILj2560ES2_S2_fS2_fjLj128EEEEELb0ELb1ELb1ELb1EEEvNS_9FwdParamsE)
        /*06c4*/ 	.short	0x0380
        /*06c6*/ 	.short	0x00e8


	//----- nvinfo : EIATTR_SW_WAR
	.align		4
.L_2064:
        /*06c8*/ 	.byte	0x04, 0x36
        /*06ca*/ 	.short	(.L_2066 - .L_2065)
.L_2065:
        /*06cc*/ 	.word	0x00000008
.L_2066:


//--------------------- .nv.info._ZN10layer_norm13ln_fwd_kernelINS_13Kernel_traitsI13__nv_bfloat16S2_fS2_fjLj2560ELj1ELj4ELj1ELj16ENS_18Kernel_traits_baseILj2560ES2_S2_fS2_fjLj128EEEEELb1ELb0ELb0ELb0EEEvNS_9FwdParamsE --------------------------
	.section	.nv.info._ZN10layer_norm13ln_fwd_kernelINS_13Kernel_traitsI13__nv_bfloat16S2_fS2_fjLj2560ELj1ELj4ELj1ELj16ENS_18Kernel_traits_baseILj2560ES2_S2_fS2_fjLj128EEEEELb1ELb0ELb0ELb0EEEvNS_9FwdParamsE,"",@"SHT_CUDA_INFO"
	.sectionflags	@""
	.align	4


	//----- nvinfo : EIATTR_CUDA_API_VERSION
	.align		4
        /*0000*/ 	.byte	0x04, 0x37
        /*0002*/ 	.short	(.L_2068 - .L_2067)
.L_2067:
        /*0004*/ 	.word	0x00000082


	//----- nvinfo : EIATTR_KPARAM_INFO
	.align		4
.L_2068:
        /*0008*/ 	.byte	0x04, 0x17
        /*000a*/ 	.short	(.L_2070 - .L_2069)
.L_2069:
        /*000c*/ 	.word	0x00000000
        /*0010*/ 	.short	0x0000
        /*0012*/ 	.short	0x0000
        /*0014*/ 	.byte	0x00, 0xf0, 0xa1, 0x03


	//----- nvinfo : EIATTR_SPARSE_MMA_MASK
	.align		4
.L_2070:
        /*0018*/ 	.byte	0x03, 0x50
        /*001a*/ 	.short	0x0000


	//----- nvinfo : EIATTR_MAXREG_COUNT
	.align		4
        /*001c*/ 	.byte	0x03, 0x1b
        /*001e*/ 	.short	0x00ff


	//----- nvinfo : EIATTR_ANNOTATIONS
	.align		4
        /*0020*/ 	.byte	0x04, 0x55
        /*0022*/ 	.short	(.L_2072 - .L_2071)


	//   ....[0]....
.L_2071:
        /* <DEDUP_REMOVED lines=15> */


	//----- nvinfo : EIATTR_MERCURY_ISA_VERSION
	.align		4
.L_2072:
        /*0104*/ 	.byte	0x03, 0x5f
        /*0106*/ 	.short	0x0101


	//----- nvinfo : EIATTR_COOP_GROUP_MASK_REGIDS
	.align		4
        /*0108*/ 	.byte	0x04, 0x29
        /*010a*/ 	.short	(.L_2074 - .L_2073)


	//   ....[0]....
.L_2073:
        /*010c*/ 	.word	0xffffffff


	//   ....[1]....
        /*0110*/ 	.word	0xffffffff


	//   ....[2]....
        /*0114*/ 	.word	0xffffffff


	//   ....[3]....
        /*0118*/ 	.word	0xffffffff


	//   ....[4]....
        /*011c*/ 	.word	0xffffffff


	//   ....[5]....
        /*0120*/ 	.word	0xffffffff


	//   ....[6]....
        /*0124*/ 	.word	0xffffffff


	//   ....[7]....
        /*0128*/ 	.word	0xffffffff


	//   ....[8]....
        /*012c*/ 	.word	0xffffffff


	//   ....[9]....
        /*0130*/ 	.word	0xffffffff


	//   ....[10]....
        /*0134*/ 	.word	0x05000004


	//   ....[11]....
        /*0138*/ 	.word	0x05000004


	//   ....[12]....
        /*013c*/ 	.word	0x05000004


	//   ....[13]....
        /*0140*/ 	.word	0x05000004


	//   ....[14]....
        /*0144*/ 	.word	0x05000004


	//   ....[15]....
        /*0148*/ 	.word	0x05000004


	//   ....[16]....
        /*014c*/ 	.word	0x05000004


	//   ....[17]....
        /*0150*/ 	.word	0x05000004


	//   ....[18]....
        /*0154*/ 	.word	0x05000004


	//   ....[19]....
        /*0158*/ 	.word	0x05000004


	//----- nvinfo : EIATTR_COOP_GROUP_INSTR_OFFSETS
	.align		4
.L_2074:
        /*015c*/ 	.byte	0x04, 0x28
        /*015e*/ 	.short	(.L_2076 - .L_2075)


	//   ....[0]....
.L_2075:
        /*0160*/ 	.word	0x000417b0


	//   ....[1]....
        /*0164*/ 	.word	0x000417e0


	//   ....[2]....
        /*0168*/ 	.word	0x00041800


	//   ....[3]....
        /*016c*/ 	.word	0x00041820


	//   ....[4]....
        /*0170*/ 	.word	0x00041840


	//   ....[5]....
        /*0174*/ 	.word	0x000422c0


	//   ....[6]....
        /*0178*/ 	.word	0x000422e0


	//   ....[7]....
        /*017c*/ 	.word	0x00042300


	//   ....[8]....
        /*0180*/ 	.word	0x00042320


	//   ....[9]....
        /*0184*/ 	.word	0x00042340


	//   ....[10]....
        /*0188*/ 	.word	0x00044640


	//   ....[11]....
        /*018c*/ 	.word	0x000446d0


	//   ....[12]....
        /*0190*/ 	.word	0x00044740


	//   ....[13]....
        /*0194*/ 	.word	0x000447b0


	//   ....[14]....
        /*0198*/ 	.word	0x00044820


	//   ....[15]....
        /*019c*/ 	.word	0x00045310


	//   ....[16]....
        /*01a0*/ 	.word	0x00045380


	//   ....[17]....
        /*01a4*/ 	.word	0x000453f0


	//   ....[18]....
        /*01a8*/ 	.word	0x00045460


	//   ....[19]....
        /*01ac*/ 	.word	0x000454d0


	//----- nvinfo : EIATTR_VRC_CTA_INIT_COUNT
	.align		4
.L_2076:
        /*01b0*/ 	.byte	0x02, 0x4a
	.zero		1
	.zero		1


	//----- nvinfo : EIATTR_EXIT_INSTR_OFFSETS
	.align		4
        /*01b4*/ 	.byte	0x04, 0x1c
        /*01b6*/ 	.short	(.L_2078 - .L_2077)


	//   ....[0]....
.L_2077:
        /*01b8*/ 	.word	0x00000ee0


	//   ....[1]....
        /*01bc*/ 	.word	0x000445d0


	//----- nvinfo : EIATTR_INDIRECT_BRANCH_TARGETS
	.align		4
.L_2078:
        /*01c0*/ 	.byte	0x04, 0x34
        /*01c2*/ 	.short	(.L_2080 - .L_2079)


	//   ....[0]....
.L_2079:
        /*01c4*/ 	.word	.L_x_88304@srel
        /*01c8*/ 	.short	0x0
        /*01ca*/ 	.short	0x0
        /*01cc*/ 	.word	0x3
        /*01d0*/ 	.word	.L_x_88305@srel
        /*01d4*/ 	.word	.L_x_88306@srel
        /*01d8*/ 	.word	.L_x_88307@srel


	//----- nvinfo : EIATTR_MAX_THREADS
	.align		4
.L_2080:
        /*01dc*/ 	.byte	0x04, 0x05
        /*01de*/ 	.short	(.L_2082 - .L_2081)
.L_2081:
        /*01e0*/ 	.word	0x00000080
        /*01e4*/ 	.word	0x00000001
        /*01e8*/ 	.word	0x00000001


	//----- nvinfo : EIATTR_CRS_STACK_SIZE
	.align		4
.L_2082:
        /*01ec*/ 	.byte	0x04, 0x1e
        /*01ee*/ 	.short	(.L_2084 - .L_2083)
.L_2083:
        /*01f0*/ 	.word	0x00000000


	//----- nvinfo : EIATTR_CBANK_PARAM_SIZE
	.align		4
.L_2084:
        /*01f4*/ 	.byte	0x03, 0x19
        /*01f6*/ 	.short	0x00e8


	//----- nvinfo : EIATTR_PARAM_CBANK
	.align		4
        /*01f8*/ 	.byte	0x04, 0x0a
        /*01fa*/ 	.short	(.L_2086 - .L_2085)
	.align		4
.L_2085:
        /*01fc*/ 	.word	index@(.nv.constant0._ZN10layer_norm13ln_fwd_kernelINS_13Kernel_traitsI13__nv_bfloat16S2_fS2_fjLj2560ELj1ELj4ELj1ELj16ENS_18Kernel_traits_baseILj2560ES2_S2_fS2_fjLj128EEEEELb1ELb0ELb0ELb0EEEvNS_9FwdParamsE)
        /*0200*/ 	.short	0x0380
        /*0202*/ 	.short	0x00e8


	//----- nvinfo : EIATTR_SW_WAR
	.align		4
.L_2086:
        /*0204*/ 	.byte	0x04, 0x36
        /*0206*/ 	.short	(.L_2088 - .L_2087)
.L_2087:
        /*0208*/ 	.word	0x00000008
.L_2088:


//--------------------- .nv.info._ZN10layer_norm13ln_fwd_kernelINS_13Kernel_traitsI13__nv_bfloat16S2_fS2_fjLj2560ELj1ELj4ELj1ELj16ENS_18Kernel_traits_baseILj2560ES2_S2_fS2_fjLj128EEEEELb1ELb0ELb0ELb1EEEvNS_9FwdParamsE --------------------------
	.section	.nv.info._ZN10layer_norm13ln_fwd_kernelINS_13Kernel_traitsI13__nv_bfloat16S2_fS2_fjLj2560ELj1ELj4ELj1ELj16ENS_18Kernel_traits_baseILj2560ES2_S2_fS2_fjLj128EEEEELb1ELb0ELb0ELb1EEEvNS_9FwdParamsE,"",@"SHT_CUDA_INFO"
	.sectionflags	@""
	.align	4


	//----- nvinfo : EIATTR_CUDA_API_VERSION
	.align		4
        /*0000*/ 	.byte	0x04, 0x37
        /*0002*/ 	.short	(.L_2090 - .L_2089)
.L_2089:
        /*0004*/ 	.word	0x00000082


	//----- nvinfo : EIATTR_KPARAM_INFO
	.align		4
.L_2090:
        /*0008*/ 	.byte	0x04, 0x17
        /*000a*/ 	.short	(.L_2092 - .L_2091)
.L_2091:
        /*000c*/ 	.word	0x00000000
        /*0010*/ 	.short	0x0000
        /*0012*/ 	.short	0x0000
        /*0014*/ 	.byte	0x00, 0xf0, 0xa1, 0x03


	//----- nvinfo : EIATTR_SPARSE_MMA_MASK
	.align		4
.L_2092:
        /*0018*/ 	.byte	0x03, 0x50
        /*001a*/ 	.short	0x0000


	//----- nvinfo : EIATTR_MAXREG_COUNT
	.align		4
        /*001c*/ 	.byte	0x03, 0x1b
        /*001e*/ 	.short	0x00ff


	//----- nvinfo : EIATTR_ANNOTATIONS
	.align		4
        /*0020*/ 	.byte	0x04, 0x55
        /*0022*/ 	.short	(.L_2094 - .L_2093)


	//   ....[0]....
.L_2093:
        /*0024*/ 	.word	0x00000001
        /*0028*/ 	.byte	0x80, 0x07, 0x00, 0x00, 0x01, 0x00, 0x00, 0x00, 0xd0, 0x07, 0x00, 0x00, 0x01, 0x00, 0x00, 0x00
        /*0038*/ 	.byte	0x60, 0x0d, 0x00, 0x00, 0x01, 0x00, 0x00, 0x00, 0xa0, 0x0d, 0x00, 0x00, 0x01, 0x00, 0x00, 0x00
        /*0048*/ 	.byte	0xd0, 0x0d, 0x00, 0x00, 0x01, 0x00, 0x00, 0x00, 0x30, 0x58, 0x03, 0x00, 0x01, 0x00, 0x00, 0x00
        /*0058*/ 	.byte	0x40, 0x58, 0x03, 0x00, 0x01, 0x00, 0x00, 0x00, 0x50, 0x58, 0x03, 0x00, 0x01, 0x00, 0x00, 0x00
        /*0068*/ 	.byte	0x60, 0x58, 0x03, 0x00, 0x01, 0x00, 0x00, 0x00, 0x70, 0x58, 0x03, 0x00


	//----- nvinfo : EIATTR_MERCURY_ISA_VERSION
	.align		4
.L_2094:
        /*0074*/ 	.byte	0x03, 0x5f
        /*0076*/ 	.short	0x0101


	//----- nvinfo : EIATTR_COOP_GROUP_MASK_REGIDS
	.align		4
        /*0078*/ 	.byte	0x04, 0x29
        /*007a*/ 	.short	(.L_2096 - .L_2095)


	//   ....[0]....
.L_2095:
        /*007c*/ 	.word	0xffffffff


	//   ....[1]....
        /*0080*/ 	.word	0xffffffff


	//   ....[2]....
        /*0084*/ 	.word	0xffffffff


	//   ....[3]....
        /*0088*/ 	.word	0xffffffff


	//   ....[4]....
        /*008c*/ 	.word	0xffffffff


	//   ....[5]....
        /*0090*/ 	.word	0xffffffff


	//   ....[6]....
        /*0094*/ 	.word	0xffffffff


	//   ....[7]....
        /*0098*/ 	.word	0xffffffff


	//   ....[8]....
        /*009c*/ 	.word	0xffffffff


	//   ....[9]....
        /*00a0*/ 	.word	0xffffffff


	//   ....[10]....
        /*00a4*/ 	.word	0x05000013


	//   ....[11]....
        /*00a8*/ 	.word	0x05000013


	//   ....[12]....
        /*00ac*/ 	.word	0x05000013


	//   ....[13]....
        /*00b0*/ 	.word	0x05000013


	//   ....[14]....
        /*00b4*/ 	.word	0x05000013


	//   ....[15]....
        /*00b8*/ 	.word	0x05000013


	//   ....[16]....
        /*00bc*/ 	.word	0x05000013


	//   ....[17]....
        /*00c0*/ 	.word	0x05000013


	//   ....[18]....
        /*00c4*/ 	.word	0x05000013


	//   ....[19]....
        /*00c8*/ 	.word	0x05000013


	//----- nvinfo : EIATTR_COOP_GROUP_INSTR_OFFSETS
	.align		4
.L_2096:
        /*00cc*/ 	.byte	0x04, 0x28
        /*00ce*/ 	.short	(.L_2098 - .L_2097)


	//   ....[0]....
.L_2097:
        /*00d0*/ 	.word	0x00034ce0


	//   ....[1]....
        /*00d4*/ 	.word	0x00034d10


	//   ....[2]....
        /*00d8*/ 	.word	0x00034d30


	//   ....[3]....
        /*00dc*/ 	.word	0x00034d50


	//   ....[4]....
        /*00e0*/ 	.word	0x00034d70


	//   ....[5]....
        /*00e4*/ 	.word	0x000357a0


	//   ....[6]....
        /*00e8*/ 	.word	0x000357c0


	//   ....[7]....
        /*00ec*/ 	.word	0x000357e0


	//   ....[8]....
        /*00f0*/ 	.word	0x00035800


	//   ....[9]....
        /*00f4*/ 	.word	0x00035820


	//   ....[10]....
        /*00f8*/ 	.word	0x00037910


	//   ....[11]....
        /*00fc*/ 	.word	0x000379c0


	//   ....[12]....
        /*0100*/ 	.word	0x00037a30


	//   ....[13]....
        /*0104*/ 	.word	0x00037aa0


	//   ....[14]....
        /*0108*/ 	.word	0x00037b10


	//   ....[15]....
        /*010c*/ 	.word	0x00038590


	//   ....[16]....
        /*0110*/ 	.word	0x00038600


	//   ....[17]....
        /*0114*/ 	.word	0x00038670


	//   ....[18]....
        /*0118*/ 	.word	0x000386e0


	//   ....[19]....
        /*011c*/ 	.word	0x00038750


	//----- nvinfo : EIATTR_VRC_CTA_INIT_COUNT
	.align		4
.L_2098:
        /*0120*/ 	.byte	0x02, 0x4a
	.zero		1
	.zero		1


	//----- nvinfo : EIATTR_EXIT_INSTR_OFFSETS
	.align		4
        /*0124*/ 	.byte	0x04, 0x1c
        /*0126*/ 	.short	(.L_2100 - .L_2099)


	//   ....[0]....
.L_2099:
        /*0128*/ 	.word	0x000006e0


	//   ....[1]....
        /*012c*/ 	.word	0x000378a0


	//----- nvinfo : EIATTR_INDIRECT_BRANCH_TARGETS
	.align		4
.L_2100:
        /*0130*/ 	.byte	0x04, 0x34
        /*0132*/ 	.short	(.L_2102 - .L_2101)


	//   ....[0]....
.L_2101:
        /*0134*/ 	.word	.L_x_88308@srel
        /*0138*/ 	.short	0x0
        /*013a*/ 	.short	0x0
        /*013c*/ 	.word	0x3
        /*0140*/ 	.word	.L_x_88309@srel
        /*0144*/ 	.word	.L_x_88310@srel
        /*0148*/ 	.word	.L_x_88311@srel


	//----- nvinfo : EIATTR_MAX_THREADS
	.align		4
.L_2102:
        /*014c*/ 	.byte	0x04, 0x05
        /*014e*/ 	.short	(.L_2104 - .L_2103)
.L_2103:
        /*0150*/ 	.word	0x00000080
        /*0154*/ 	.word	0x00000001
        /*0158*/ 	.word	0x00000001


	//----- nvinfo : EIATTR_CRS_STACK_SIZE
	.align		4
.L_2104:
        /*015c*/ 	.byte	0x04, 0x1e
        /*015e*/ 	.short	(.L_2106 - .L_2105)
.L_2105:
        /*0160*/ 	.word	0x00000000


	//----- nvinfo : EIATTR_CBANK_PARAM_SIZE
	.align		4
.L_2106:
        /*0164*/ 	.byte	0x03, 0x19
        /*0166*/ 	.short	0x00e8


	//----- nvinfo : EIATTR_PARAM_CBANK
	.align		4
        /*0168*/ 	.byte	0x04, 0x0a
        /*016a*/ 	.short	(.L_2108 - .L_2107)
	.align		4
.L_2107:
        /*016c*/ 	.word	index@(.nv.constant0._ZN10layer_norm13ln_fwd_kernelINS_13Kernel_traitsI13__nv_bfloat16S2_fS2_fjLj2560ELj1ELj4ELj1ELj16ENS_18Kernel_traits_baseILj2560ES2_S2_fS2_fjLj128EEEEELb1ELb0ELb0ELb1EEEvNS_9FwdParamsE)
        /*0170*/ 	.short	0x0380
        /*0172*/ 	.short	0x00e8


	//----- nvinfo : EIATTR_SW_WAR
	.align		4
.L_2108:
        /*0174*/ 	.byte	0x04, 0x36
        /*0176*/ 	.short	(.L_2110 - .L_2109)
.L_2109:
        /*0178*/ 	.word	0x00000008
.L_2110:


//--------------------- .nv.info._ZN10layer_norm13ln_fwd_kernelINS_13Kernel_traitsI13__nv_bfloat16S2_fS2_fjLj2560ELj1ELj4ELj1ELj16ENS_18Kernel_traits_baseILj2560ES2_S2_fS2_fjLj128EEEEELb1ELb0ELb1ELb0EEEvNS_9FwdParamsE --------------------------
	.section	.nv.info._ZN10layer_norm13ln_fwd_kernelINS_13Kernel_traitsI13__nv_bfloat16S2_fS2_fjLj2560ELj1ELj4ELj1ELj16ENS_18Kernel_traits_baseILj2560ES2_S2_fS2_fjLj128EEEEELb1ELb0ELb1ELb0EEEvNS_9FwdParamsE,"",@"SHT_CUDA_INFO"
	.sectionflags	@""
	.align	4


	//----- nvinfo : EIATTR_CUDA_API_VERSION
	.align		4
        /*0000*/ 	.byte	0x04, 0x37
        /*0002*/ 	.short	(.L_2112 - .L_2111)
.L_2111:
        /*0004*/ 	.word	0x00000082


	//----- nvinfo : EIATTR_KPARAM_INFO
	.align		4
.L_2112:
        /*0008*/ 	.byte	0x04, 0x17
        /*000a*/ 	.short	(.L_2114 - .L_2113)
.L_2113:
        /*000c*/ 	.word	0x00000000
        /*0010*/ 	.short	0x0000
        /*0012*/ 	.short	0x0000
        /*0014*/ 	.byte	0x00, 0xf0, 0xa1, 0x03


	//----- nvinfo : EIATTR_SPARSE_MMA_MASK
	.align		4
.L_2114:
        /*0018*/ 	.byte	0x03, 0x50
        /*001a*/ 	.short	0x0000


	//----- nvinfo : EIATTR_MAXREG_COUNT
	.align		4
        /*001c*/ 	.byte	0x03, 0x1b
        /*001e*/ 	.short	0x00ff


	//----- nvinfo : EIATTR_ANNOTATIONS
	.align		4
        /*0020*/ 	.byte	0x04, 0x55
        /*0022*/ 	.short	(.L_2116 - .L_2115)


	//   ....[0]....
.L_2115:
        /* <DEDUP_REMOVED lines=28> */


	//----- nvinfo : EIATTR_MERCURY_ISA_VERSION
	.align		4
.L_2116:
        /*01d4*/ 	.byte	0x03, 0x5f
        /*01d6*/ 	.short	0x0101


	//----- nvinfo : EIATTR_COOP_GROUP_MASK_REGIDS
	.align		4
        /*01d8*/ 	.byte	0x04, 0x29
        /*01da*/ 	.short	(.L_2118 - .L_2117)


	//   ....[0]....
.L_2117:
        /*01dc*/ 	.word	0xffffffff


	//   ....[1]....
        /*01e0*/ 	.word	0xffffffff


	//   ....[2]....
        /*01e4*/ 	.word	0xffffffff


	//   ....[3]....
        /*01e8*/ 	.word	0xffffffff


	//   ....[4]....
        /*01ec*/ 	.word	0xffffffff


	//   ....[5]....
        /*01f0*/ 	.word	0xffffffff


	//   ....[6]....
        /*01f4*/ 	.word	0xffffffff


	//   ....[7]....
        /*01f8*/ 	.word	0xffffffff


	//   ....[8]....
        /*01fc*/ 	.word	0xffffffff


	//   ....[9]....
        /*0200*/ 	.word	0xffffffff


	//   ....[10]....
        /*0204*/ 	.word	0x0500000b


	//   ....[11]....
        /*0208*/ 	.word	0x0500000b


	//   ....[12]....
        /*020c*/ 	.word	0x0500000b


	//   ....[13]....
        /*0210*/ 	.word	0x0500000b


	//   ....[14]....
        /*0214*/ 	.word	0x0500000b


	//   ....[15]....
        /*0218*/ 	.word	0x0500000b


	//   ....[16]....
        /*021c*/ 	.word	0x0500000b


	//   ....[17]....
        /*0220*/ 	.word	0x0500000b


	//   ....[18]....
        /*0224*/ 	.word	0x0500000b


	//   ....[19]....
        /*0228*/ 	.word	0x0500000b


	//----- nvinfo : EIATTR_COOP_GROUP_INSTR_OFFSETS
	.align		4
.L_2118:
        /*022c*/ 	.byte	0x04, 0x28
        /*022e*/ 	.short	(.L_2120 - .L_2119)


	//   ....[0]....
.L_2119:
        /*0230*/ 	.word	0x00046010


	//   ....[1]....
        /*0234*/ 	.word	0x00046040


	//   ....[2]....
        /*0238*/ 	.word	0x00046060


	//   ....[3]....
        /*023c*/ 	.word	0x00046080


	//   ....[4]....
        /*0240*/ 	.word	0x000460a0


	//   ....[5]....
        /*0244*/ 	.word	0x00046b20


	//   ....[6]....
        /*0248*/ 	.word	0x00046b40


	//   ....[7]....
        /*024c*/ 	.word	0x00046b60


	//   ....[8]....
        /*0250*/ 	.word	0x00046b80


	//   ....[9]....
        /*0254*/ 	.word	0x00046ba0


	//   ....[10]....
        /*0258*/ 	.word	0x00048fe0


	//   ....[11]....
        /*025c*/ 	.word	0x00049070


	//   ....[12]....
        /*0260*/ 	.word	0x000490e0


	//   ....[13]....
        /*0264*/ 	.word	0x00049150


	//   ....[14]....
        /*0268*/ 	.word	0x000491c0


	//   ....[15]....
        /*026c*/ 	.word	0x00049cb0


	//   ....[16]....
        /*0270*/ 	.word	0x00049d20


	//   ....[17]....
        /*0274*/ 	.word	0x00049d90


	//   ....[18]....
        /*0278*/ 	.word	0x00049e00


	//   ....[19]....
        /*027c*/ 	.word	0x00049e70


	//----- nvinfo : EIATTR_VRC_CTA_INIT_COUNT
	.align		4
.L_2120:
        /*0280*/ 	.byte	0x02, 0x4a
	.zero		1
	.zero		1


	//----- nvinfo : EIATTR_EXIT_INSTR_OFFSETS
	.align		4
        /*0284*/ 	.byte	0x04, 0x1c
        /*0286*/ 	.short	(.L_2122 - .L_2121)


	//   ....[0]....
.L_2121:
        /*0288*/ 	.word	0x00000ec0


	//   ....[1]....
        /*028c*/ 	.word	0x00048f70


	//----- nvinfo : EIATTR_MAX_THREADS
	.align		4
.L_2122:
        /*0290*/ 	.byte	0x04, 0x05
        /*0292*/ 	.short	(.L_2124 - .L_2123)
.L_2123:
        /*0294*/ 	.word	0x00000080
        /*0298*/ 	.word	0x00000001
        /*029c*/ 	.word	0x00000001


	//----- nvinfo : EIATTR_CRS_STACK_SIZE
	.align		4
.L_2124:
        /*02a0*/ 	.byte	0x04, 0x1e
        /*02a2*/ 	.short	(.L_2126 - .L_2125)
.L_2125:
        /*02a4*/ 	.word	0x00000000


	//----- nvinfo : EIATTR_CBANK_PARAM_SIZE
	.align		4
.L_2126:
        /*02a8*/ 	.byte	0x03, 0x19
        /*02aa*/ 	.short	0x00e8


	//----- nvinfo : EIATTR_PARAM_CBANK
	.align		4
        /*02ac*/ 	.byte	0x04, 0x0a
        /*02ae*/ 	.short	(.L_2128 - .L_2127)
	.align		4
.L_2127:
        /*02b0*/ 	.word	index@(.nv.constant0._ZN10layer_norm13ln_fwd_kernelINS_13Kernel_traitsI13__nv_bfloat16S2_fS2_fjLj2560ELj1ELj4ELj1ELj16ENS_18Kernel_traits_baseILj2560ES2_S2_fS2_fjLj128EEEEELb1ELb0ELb1ELb0EEEvNS_9FwdParamsE)
        /*02b4*/ 	.short	0x0380
        /*02b6*/ 	.short	0x00e8


	//----- nvinfo : EIATTR_SW_WAR
	.align		4
.L_2128:
        /*02b8*/ 	.byte	0x04, 0x36
        /*02ba*/ 	.short	(.L_2130 - .L_2129)
.L_2129:
        /*02bc*/ 	.word	0x00000008
.L_2130:


//--------------------- .nv.info._ZN10layer_norm13ln_fwd_kernelINS_13Kernel_traitsI13__nv_bfloat16S2_fS2_fjLj2560ELj1ELj4ELj1ELj16ENS_18Kernel_traits_baseILj2560ES2_S2_fS2_fjLj128EEEEELb1ELb0ELb1ELb1EEEvNS_9FwdParamsE --------------------------
	.section	.nv.info._ZN10layer_norm13ln_fwd_kernelINS_13Kernel_traitsI13__nv_bfloat16S2_fS2_fjLj2560ELj1ELj4ELj1ELj16ENS_18Kernel_traits_baseILj2560ES2_S2_fS2_fjLj128EEEEELb1ELb0ELb1ELb1EEEvNS_9FwdParamsE,"",@"SHT_CUDA_INFO"
	.sectionflags	@""
	.align	4


	//----- nvinfo : EIATTR_CUDA_API_VERSION
	.align		4
        /*0000*/ 	.byte	0x04, 0x37
        /*0002*/ 	.short	(.L_2132 - .L_2131)
.L_2131:
        /*0004*/ 	.word	0x00000082


	//----- nvinfo : EIATTR_KPARAM_INFO
	.align		4
.L_2132:
        /*0008*/ 	.byte	0x04, 0x17
        /*000a*/ 	.short	(.L_2134 - .L_2133)
.L_2133:
        /*000c*/ 	.word	0x00000000
        /*0010*/ 	.short	0x0000
        /*0012*/ 	.short	0x0000
        /*0014*/ 	.byte	0x00, 0xf0, 0xa1, 0x03


	//----- nvinfo : EIATTR_SPARSE_MMA_MASK
	.align		4
.L_2134:
        /*0018*/ 	.byte	0x03, 0x50
        /*001a*/ 	.short	0x0000


	//----- nvinfo : EIATTR_MAXREG_COUNT
	.align		4
        /*001c*/ 	.byte	0x03, 0x1b
        /*001e*/ 	.short	0x00ff


	//----- nvinfo : EIATTR_MERCURY_ISA_VERSION
	.align		4
        /*0020*/ 	.byte	0x03, 0x5f
        /*0022*/ 	.short	0x0101


	//----- nvinfo : EIATTR_COOP_GROUP_MASK_REGIDS
	.align		4
        /*0024*/ 	.byte	0x04, 0x29
        /*0026*/ 	.short	(.L_2136 - .L_2135)


	//   ....[0]....
.L_2135:
        /*0028*/ 	.word	0xffffffff


	//   ....[1]....
        /*002c*/ 	.word	0xffffffff


	//   ....[2]....
        /*0030*/ 	.word	0xffffffff


	//   ....[3]....
        /*0034*/ 	.word	0xffffffff


	//   ....[4]....
        /*0038*/ 	.word	0xffffffff


	//   ....[5]....
        /*003c*/ 	.word	0xffffffff


	//   ....[6]....
        /*0040*/ 	.word	0xffffffff


	//   ....[7]....
        /*0044*/ 	.word	0xffffffff


	//   ....[8]....
        /*0048*/ 	.word	0xffffffff


	//   ....[9]....
        /*004c*/ 	.word	0xffffffff


	//   ....[10]....
        /*0050*/ 	.word	0x05000011


	//   ....[11]....
        /*0054*/ 	.word	0x05000011


	//   ....[12]....
        /*0058*/ 	.word	0x05000011


	//   ....[13]....
        /*005c*/ 	.word	0x05000011


	//   ....[14]....
        /*0060*/ 	.word	0x05000011


	//   ....[15]....
        /*0064*/ 	.word	0x05000011


	//   ....[16]....
        /*0068*/ 	.word	0x05000011


	//   ....[17]....
        /*006c*/ 	.word	0x05000011


	//   ....[18]....
        /*0070*/ 	.word	0x05000011


	//   ....[19]....
        /*0074*/ 	.word	0x05000011


	//----- nvinfo : EIATTR_COOP_GROUP_INSTR_OFFSETS
	.align		4
.L_2136:
        /*0078*/ 	.byte	0x04, 0x28
        /*007a*/ 	.short	(.L_2138 - .L_2137)


	//   ....[0]....
.L_2137:
        /*007c*/ 	.word	0x00039ae0


	//   ....[1]....
        /*0080*/ 	.word	0x00039b00


	//   ....[2]....
        /*0084*/ 	.word	0x00039b20


	//   ....[3]....
        /*0088*/ 	.word	0x00039b40


	//   ....[4]....
        /*008c*/ 	.word	0x00039b70


	//   ....[5]....
        /*0090*/ 	.word	0x0003a5a0


	//   ....[6]....
        /*0094*/ 	.word	0x0003a5c0


	//   ....[7]....
        /*0098*/ 	.word	0x0003a5e0


	//   ....[8]....
        /*009c*/ 	.word	0x0003a600


	//   ....[9]....
        /*00a0*/ 	.word	0x0003a620


	//   ....[10]....
        /*00a4*/ 	.word	0x0003c850


	//   ....[11]....
        /*00a8*/ 	.word	0x0003c8f0


	//   ....[12]....
        /*00ac*/ 	.word	0x0003c960


	//   ....[13]....
        /*00b0*/ 	.word	0x0003c9d0


	//   ....[14]....
        /*00b4*/ 	.word	0x0003ca50


	//   ....[15]....
        /*00b8*/ 	.word	0x0003d4d0


	//   ....[16]....
        /*00bc*/ 	.word	0x0003d540


	//   ....[17]....
        /*00c0*/ 	.word	0x0003d5b0


	//   ....[18]....
        /*00c4*/ 	.word	0x0003d620


	//   ....[19]....
        /*00c8*/ 	.word	0x0003d690


	//----- nvinfo : EIATTR_VRC_CTA_INIT_COUNT
	.align		4
.L_2138:
        /*00cc*/ 	.byte	0x02, 0x4a
	.zero		1
	.zero		1


	//----- nvinfo : EIATTR_EXIT_INSTR_OFFSETS
	.align		4
        /*00d0*/ 	.byte	0x04, 0x1c
        /*00d2*/ 	.short	(.L_2140 - .L_2139)


	//   ....[0]....
.L_2139:
        /*00d4*/ 	.word	0x000006b0


	//   ....[1]....
        /*00d8*/ 	.word	0x0003c7f0


	//----- nvinfo : EIATTR_MAX_THREADS
	.align		4
.L_2140:
        /*00dc*/ 	.byte	0x04, 0x05
        /*00de*/ 	.short	(.L_2142 - .L_2141)
.L_2141:
        /*00e0*/ 	.word	0x00000080
        /*00e4*/ 	.word	0x00000001
        /*00e8*/ 	.word	0x00000001


	//----- nvinfo : EIATTR_CRS_STACK_SIZE
	.align		4
.L_2142:
        /*00ec*/ 	.byte	0x04, 0x1e
        /*00ee*/ 	.short	(.L_2144 - .L_2143)
.L_2143:
        /*00f0*/ 	.word	0x00000000


	//----- nvinfo : EIATTR_CBANK_PARAM_SIZE
	.align		4
.L_2144:
        /*00f4*/ 	.byte	0x03, 0x19
        /*00f6*/ 	.short	0x00e8


	//----- nvinfo : EIATTR_PARAM_CBANK
	.align		4
        /*00f8*/ 	.byte	0x04, 0x0a
        /*00fa*/ 	.short	(.L_2146 - .L_2145)
	.align		4
.L_2145:
        /*00fc*/ 	.word	index@(.nv.constant0._ZN10layer_norm13ln_fwd_kernelINS_13Kernel_traitsI13__nv_bfloat16S2_fS2_fjLj2560ELj1ELj4ELj1ELj16ENS_18Kernel_traits_baseILj2560ES2_S2_fS2_fjLj128EEEEELb1ELb0ELb1ELb1EEEvNS_9FwdParamsE)
        /*0100*/ 	.short	0x0380
        /*0102*/ 	.short	0x00e8


	//----- nvinfo : EIATTR_SW_WAR
	.align		4
.L_2146:
        /*0104*/ 	.byte	0x04, 0x36
        /*0106*/ 	.short	(.L_2148 - .L_2147)
.L_2147:
        /*0108*/ 	.word	0x00000008
.L_2148:


//--------------------- .nv.info._ZN10layer_norm13ln_fwd_kernelINS_13Kernel_traitsI13__nv_bfloat16S2_fS2_fjLj2560ELj1ELj4ELj1ELj16ENS_18Kernel_traits_baseILj2560ES2_S2_fS2_fjLj128EEEEELb1ELb1ELb0ELb0EEEvNS_9FwdParamsE --------------------------
	.section	.nv.info._ZN10layer_norm13ln_fwd_kernelINS_13Kernel_traitsI13__nv_bfloat16S2_fS2_fjLj2560ELj1ELj4ELj1ELj16ENS_18Kernel_traits_baseILj2560ES2_S2_fS2_fjLj128EEEEELb1ELb1ELb0ELb0EEEvNS_9FwdParamsE,"",@"SHT_CUDA_INFO"
	.sectionflags	@""
	.align	4


	//----- nvinfo : EIATTR_CUDA_API_VERSION
	.align		4
        /*0000*/ 	.byte	0x04, 0x37
        /*0002*/ 	.short	(.L_2150 - .L_2149)
.L_2149:
        /*0004*/ 	.word	0x00000082


	//----- nvinfo : EIATTR_KPARAM_INFO
	.align		4
.L_2150:
        /*0008*/ 	.byte	0x04, 0x17
        /*000a*/ 	.short	(.L_2152 - .L_2151)
.L_2151:
        /*000c*/ 	.word	0x00000000
        /*0010*/ 	.short	0x0000
        /*0012*/ 	.short	0x0000
        /*0014*/ 	.byte	0x00, 0xf0, 0xa1, 0x03


	//----- nvinfo : EIATTR_SPARSE_MMA_MASK
	.align		4
.L_2152:
        /*0018*/ 	.byte	0x03, 0x50
        /*001a*/ 	.short	0x0000


	//----- nvinfo : EIATTR_MAXREG_COUNT
	.align		4
        /*001c*/ 	.byte	0x03, 0x1b
        /*001e*/ 	.short	0x00ff


	//----- nvinfo : EIATTR_ANNOTATIONS
	.align		4
        /*0020*/ 	.byte	0x04, 0x55
        /*0022*/ 	.short	(.L_2154 - .L_2153)


	//   ....[0]....
.L_2153:
        /* <DEDUP_REMOVED lines=113> */


	//----- nvinfo : EIATTR_MERCURY_ISA_VERSION
	.align		4
.L_2154:
        /*071c*/ 	.byte	0x03, 0x5f
        /*071e*/ 	.short	0x0101


	//----- nvinfo : EIATTR_COOP_GROUP_MASK_REGIDS
	.align		4
        /*0720*/ 	.byte	0x04, 0x29
        /*0722*/ 	.short	(.L_2156 - .L_2155)


	//   ....[0]....
.L_2155:
        /*0724*/ 	.word	0xffffffff


	//   ....[1]....
        /*0728*/ 	.word	0xffffffff


	//   ....[2]....
        /*072c*/ 	.word	0xffffffff


	//   ....[3]....
        /*0730*/ 	.word	0xffffffff


	//   ....[4]....
        /*0734*/ 	.word	0xffffffff


	//   ....[5]....
        /*0738*/ 	.word	0xffffffff


	//   ....[6]....
        /*073c*/ 	.word	0xffffffff


	//   ....[7]....
        /*0740*/ 	.word	0xffffffff


	//   ....[8]....
        /*0744*/ 	.word	0xffffffff


	//   ....[9]....
        /*0748*/ 	.word	0xffffffff


	//   ....[10]....
        /*074c*/ 	.word	0x0500000d


	//   ....[11]....
        /*0750*/ 	.word	0x0500000d


	//   ....[12]....
        /*0754*/ 	.word	0x0500000d


	//   ....[13]....
        /*0758*/ 	.word	0x0500000d


	//   ....[14]....
        /*075c*/ 	.word	0x0500000d


	//   ....[15]....
        /*0760*/ 	.word	0x0500000d


	//   ....[16]....
        /*0764*/ 	.word	0x0500000d


	//   ....[17]....
        /*0768*/ 	.word	0x0500000d


	//   ....[18]....
        /*076c*/ 	.word	0x0500000d


	//   ....[19]....
        /*0770*/ 	.word	0x0500000d


	//----- nvinfo : EIATTR_COOP_GROUP_INSTR_OFFSETS
	.align		4
.L_2156:
        /*0774*/ 	.byte	0x04, 0x28
        /*0776*/ 	.short	(.L_2158 - .L_2157)


	//   ....[0]....
.L_2157:
        /*0778*/ 	.word	0x000436f0


	//   ....[1]....
        /*077c*/ 	.word	0x00043730


	//   ....[2]....
        /*0780*/ 	.word	0x00043750


	//   ....[3]....
        /*0784*/ 	.word	0x00043770


	//   ....[4]....
        /*0788*/ 	.word	0x00043790


	//   ....[5]....
        /*078c*/ 	.word	0x00044200


	//   ....[6]....
        /*0790*/ 	.word	0x00044220


	//   ....[7]....
        /*0794*/ 	.word	0x00044240


	//   ....[8]....
        /*0798*/ 	.word	0x00044260


	//   ....[9]....
        /*079c*/ 	.word	0x00044280


	//   ....[10]....
        /*07a0*/ 	.word	0x000469a0


	//   ....[11]....
        /*07a4*/ 	.word	0x00046a40


	//   ....[12]....
        /*07a8*/ 	.word	0x00046ab0


	//   ....[13]....
        /*07ac*/ 	.word	0x00046b20


	//   ....[14]....
        /*07b0*/ 	.word	0x00046b90


	//   ....[15]....
        /*07b4*/ 	.word	0x00047670


	//   ....[16]....
        /*07b8*/ 	.word	0x000476e0


	//   ....[17]....
        /*07bc*/ 	.word	0x00047750


	//   ....[18]....
        /*07c0*/ 	.word	0x000477c0


	//   ....[19]....
        /*07c4*/ 	.word	0x00047830


	//----- nvinfo : EIATTR_VRC_CTA_INIT_COUNT
	.align		4
.L_2158:
        /*07c8*/ 	.byte	0x02, 0x4a
	.zero		1
	.zero		1


	//----- nvinfo : EIATTR_EXIT_INSTR_OFFSETS
	.align		4
        /*07cc*/ 	.byte	0x04, 0x1c
        /*07ce*/ 	.short	(.L_2160 - .L_2159)


	//   ....[0]....
.L_2159:
        /*07d0*/ 	.word	0x00001150


	//   ....[1]....
        /*07d4*/ 	.word	0x00046930


	//----- nvinfo : EIATTR_INDIRECT_BRANCH_TARGETS
	.align		4
.L_2160:
        /*07d8*/ 	.byte	0x04, 0x34
        /*07da*/ 	.short	(.L_2162 - .L_2161)


	//   ....[0]....
.L_2161:
        /*07dc*/ 	.word	.L_x_88312@srel
        /*07e0*/ 	.short	0x0
        /*07e2*/ 	.short	0x0
        /*07e4*/ 	.word	0x3
        /*07e8*/ 	.word	.L_x_88313@srel
        /*07ec*/ 	.word	.L_x_88314@srel
        /*07f0*/ 	.word	.L_x_88315@srel


	//----- nvinfo : EIATTR_MAX_THREADS
	.align		4
.L_2162:
        /*07f4*/ 	.byte	0x04, 0x05
        /*07f6*/ 	.short	(.L_2164 - .L_2163)
.L_2163:
        /*07f8*/ 	.word	0x00000080
        /*07fc*/ 	.word	0x00000001
        /*0800*/ 	.word	0x00000001


	//----- nvinfo : EIATTR_CRS_STACK_SIZE
	.align		4
.L_2164:
        /*0804*/ 	.byte	0x04, 0x1e
        /*0806*/ 	.short	(.L_2166 - .L_2165)
.L_2165:
        /*0808*/ 	.word	0x00000000


	//----- nvinfo : EIATTR_CBANK_PARAM_SIZE
	.align		4
.L_2166:
        /*080c*/ 	.byte	0x03, 0x19
        /*080e*/ 	.short	0x00e8


	//----- nvinfo : EIATTR_PARAM_CBANK
	.align		4
        /*0810*/ 	.byte	0x04, 0x0a
        /*0812*/ 	.short	(.L_2168 - .L_2167)
	.align		4
.L_2167:
        /*0814*/ 	.word	index@(.nv.constant0._ZN10layer_norm13ln_fwd_kernelINS_13Kernel_traitsI13__nv_bfloat16S2_fS2_fjLj2560ELj1ELj4ELj1ELj16ENS_18Kernel_traits_baseILj2560ES2_S2_fS2_fjLj128EEEEELb1ELb1ELb0ELb0EEEvNS_9FwdParamsE)
        /*0818*/ 	.short	0x0380
        /*081a*/ 	.short	0x00e8


	//----- nvinfo : EIATTR_SW_WAR
	.align		4
.L_2168:
        /*081c*/ 	.byte	0x04, 0x36
        /*081e*/ 	.short	(.L_2170 - .L_2169)
.L_2169:
        /*0820*/ 	.word	0x00000008
.L_2170:


//--------------------- .nv.info._ZN10layer_norm13ln_fwd_kernelINS_13Kernel_traitsI13__nv_bfloat16S2_fS2_fjLj2560ELj1ELj4ELj1ELj16ENS_18Kernel_traits_baseILj2560ES2_S2_fS2_fjLj128EEEEELb1ELb1ELb0ELb1EEEvNS_9FwdParamsE --------------------------
	.section	.nv.info._ZN10layer_norm13ln_fwd_kernelINS_13Kernel_traitsI13__nv_bfloat16S2_fS2_fjLj2560ELj1ELj4ELj1ELj16ENS_18Kernel_traits_baseILj2560ES2_S2_fS2_fjLj128EEEEELb1ELb1ELb0ELb1EEEvNS_9FwdParamsE,"",@"SHT_CUDA_INFO"
	.sectionflags	@""
	.align	4


	//----- nvinfo : EIATTR_CUDA_API_VERSION
	.align		4
        /*0000*/ 	.byte	0x04, 0x37
        /*0002*/ 	.short	(.L_2172 - .L_2171)
.L_2171:
        /*0004*/ 	.word	0x00000082


	//----- nvinfo : EIATTR_KPARAM_INFO
	.align		4
.L_2172:
        /*0008*/ 	.byte	0x04, 0x17
        /*000a*/ 	.short	(.L_2174 - .L_2173)
.L_2173:
        /*000c*/ 	.word	0x00000000
        /*0010*/ 	.short	0x0000
        /*0012*/ 	.short	0x0000
        /*0014*/ 	.byte	0x00, 0xf0, 0xa1, 0x03


	//----- nvinfo : EIATTR_SPARSE_MMA_MASK
	.align		4
.L_2174:
        /*0018*/ 	.byte	0x03, 0x50
        /*001a*/ 	.short	0x0000


	//----- nvinfo : EIATTR_MAXREG_COUNT
	.align		4
        /*001c*/ 	.byte	0x03, 0x1b
        /*001e*/ 	.short	0x00ff


	//----- nvinfo : EIATTR_ANNOTATIONS
	.align		4
        /*0020*/ 	.byte	0x04, 0x55
        /*0022*/ 	.short	(.L_2176 - .L_2175)


	//   ....[0]....
.L_2175:
        /* <DEDUP_REMOVED lines=79> */


	//----- nvinfo : EIATTR_MERCURY_ISA_VERSION
	.align		4
.L_2176:
        /*0504*/ 	.byte	0x03, 0x5f
        /*0506*/ 	.short	0x0101


	//----- nvinfo : EIATTR_COOP_GROUP_MASK_REGIDS
	.align		4
        /*0508*/ 	.byte	0x04, 0x29
        /*050a*/ 	.short	(.L_2178 - .L_2177)


	//   ....[0]....
.L_2177:
        /*050c*/ 	.word	0xffffffff


	//   ....[1]....
        /*0510*/ 	.word	0xffffffff


	//   ....[2]....
        /*0514*/ 	.word	0xffffffff


	//   ....[3]....
        /*0518*/ 	.word	0xffffffff


	//   ....[4]....
        /*051c*/ 	.word	0xffffffff


	//   ....[5]....
        /*0520*/ 	.word	0xffffffff


	//   ....[6]....
        /*0524*/ 	.word	0xffffffff


	//   ....[7]....
        /*0528*/ 	.word	0xffffffff


	//   ....[8]....
        /*052c*/ 	.word	0xffffffff


	//   ....[9]....
        /*0530*/ 	.word	0xffffffff


	//   ....[10]....
        /*0534*/ 	.word	0x050000de


	//   ....[11]....
        /*0538*/ 	.word	0x050000de


	//   ....[12]....
        /*053c*/ 	.word	0x050000de


	//   ....[13]....
        /*0540*/ 	.word	0x050000de


	//   ....[14]....
        /*0544*/ 	.word	0x050000de


	//   ....[15]....
        /*0548*/ 	.word	0x050000de


	//   ....[16]....
        /*054c*/ 	.word	0x050000de


	//   ....[17]....
        /*0550*/ 	.word	0x050000de


	//   ....[18]....
        /*0554*/ 	.word	0x050000de


	//   ....[19]....
        /*0558*/ 	.word	0x050000de


	//----- nvinfo : EIATTR_COOP_GROUP_INSTR_OFFSETS
	.align		4
.L_2178:
        /*055c*/ 	.byte	0x04, 0x28
        /*055e*/ 	.short	(.L_2180 - .L_2179)


	//   ....[0]....
.L_2179:
        /*0560*/ 	.word	0x00041700


	//   ....[1]....
        /*0564*/ 	.word	0x00041730


	//   ....[2]....
        /*0568*/ 	.word	0x00041750


	//   ....[3]....
        /*056c*/ 	.word	0x00041770


	//   ....[4]....
        /*0570*/ 	.word	0x00041790


	//   ....[5]....
        /*0574*/ 	.word	0x000421c0


	//   ....[6]....
        /*0578*/ 	.word	0x000421e0


	//   ....[7]....
        /*057c*/ 	.word	0x00042200


	//   ....[8]....
        /*0580*/ 	.word	0x00042220


	//   ....[9]....
        /*0584*/ 	.word	0x00042240


	//   ....[10]....
        /*0588*/ 	.word	0x000445b0


	//   ....[11]....
        /*058c*/ 	.word	0x00044650


	//   ....[12]....
        /*0590*/ 	.word	0x000446c0


	//   ....[13]....
        /*0594*/ 	.word	0x00044730


	//   ....[14]....
        /*0598*/ 	.word	0x000447a0


	//   ....[15]....
        /*059c*/ 	.word	0x00045230


	//   ....[16]....
        /*05a0*/ 	.word	0x000452a0


	//   ....[17]....
        /*05a4*/ 	.word	0x00045310


	//   ....[18]....
        /*05a8*/ 	.word	0x00045380


	//   ....[19]....
        /*05ac*/ 	.word	0x000453f0


	//----- nvinfo : EIATTR_VRC_CTA_INIT_COUNT
	.align		4
.L_2180:
        /*05b0*/ 	.byte	0x02, 0x4a
	.zero		1
	.zero		1


	//----- nvinfo : EIATTR_EXIT_INSTR_OFFSETS
	.align		4
        /*05b4*/ 	.byte	0x04, 0x1c
        /*05b6*/ 	.short	(.L_2182 - .L_2181)


	//   ....[0]....
.L_2181:
        /*05b8*/ 	.word	0x00000720


	//   ....[1]....
        /*05bc*/ 	.word	0x00044540


	//----- nvinfo : EIATTR_INDIRECT_BRANCH_TARGETS
	.align		4
.L_2182:
        /*05c0*/ 	.byte	0x04, 0x34
        /*05c2*/ 	.short	(.L_2184 - .L_2183)


	//   ....[0]....
.L_2183:
        /*05c4*/ 	.word	.L_x_88316@srel
        /*05c8*/ 	.short	0x0
        /*05ca*/ 	.short	0x0
        /*05cc*/ 	.word	0x3
        /*05d0*/ 	.word	.L_x_88317@srel
        /*05d4*/ 	.word	.L_x_88318@srel
        /*05d8*/ 	.word	.L_x_88319@srel


	//----- nvinfo : EIATTR_MAX_THREADS
	.align		4
.L_2184:
        /*05dc*/ 	.byte	0x04, 0x05
        /*05de*/ 	.short	(.L_2186 - .L_2185)
.L_2185:
        /*05e0*/ 	.word	0x00000080
        /*05e4*/ 	.word	0x00000001
        /*05e8*/ 	.word	0x00000001


	//----- nvinfo : EIATTR_CRS_STACK_SIZE
	.align		4
.L_2186:
        /*05ec*/ 	.byte	0x04, 0x1e
        /*05ee*/ 	.short	(.L_2188 - .L_2187)
.L_2187:
        /*05f0*/ 	.word	0x00000000


	//----- nvinfo : EIATTR_CBANK_PARAM_SIZE
	.align		4
.L_2188:
        /*05f4*/ 	.byte	0x03, 0x19
        /*05f6*/ 	.short	0x00e8


	//----- nvinfo : EIATTR_PARAM_CBANK
	.align		4
        /*05f8*/ 	.byte	0x04, 0x0a
        /*05fa*/ 	.short	(.L_2190 - .L_2189)
	.align		4
.L_2189:
        /*05fc*/ 	.word	index@(.nv.constant0._ZN10layer_norm13ln_fwd_kernelINS_13Kernel_traitsI13__nv_bfloat16S2_fS2_fjLj2560ELj1ELj4ELj1ELj16ENS_18Kernel_traits_baseILj2560ES2_S2_fS2_fjLj128EEEEELb1ELb1ELb0ELb1EEEvNS_9FwdParamsE)
        /*0600*/ 	.short	0x0380
        /*0602*/ 	.short	0x00e8


	//----- nvinfo : EIATTR_SW_WAR
	.align		4
.L_2190:
        /*0604*/ 	.byte	0x04, 0x36
        /*0606*/ 	.short	(.L_2192 - .L_2191)
.L_2191:
        /*0608*/ 	.word	0x00000008
.L_2192:


//--------------------- .nv.info._ZN10layer_norm13ln_fwd_kernelINS_13Kernel_traitsI13__nv_bfloat16S2_fS2_fjLj2560ELj1ELj4ELj1ELj16ENS_18Kernel_traits_baseILj2560ES2_S2_fS2_fjLj128EEEEELb1ELb1ELb1ELb0EEEvNS_9FwdParamsE --------------------------
	.section	.nv.info._ZN10layer_norm13ln_fwd_kernelINS_13Kernel_traitsI13__nv_bfloat16S2_fS2_fjLj2560ELj1ELj4ELj1ELj16ENS_18Kernel_traits_baseILj2560ES2_S2_fS2_fjLj128EEEEELb1ELb1ELb1ELb0EEEvNS_9FwdParamsE,"",@"SHT_CUDA_INFO"
	.sectionflags	@""
	.align	4


	//----- nvinfo : EIATTR_CUDA_API_VERSION
	.align		4
        /*0000*/ 	.byte	0x04, 0x37
        /*0002*/ 	.short	(.L_2194 - .L_2193)
.L_2193:
        /*0004*/ 	.word	0x00000082


	//----- nvinfo : EIATTR_KPARAM_INFO
	.align		4
.L_2194:
        /*0008*/ 	.byte	0x04, 0x17
        /*000a*/ 	.short	(.L_2196 - .L_2195)
.L_2195:
        /*000c*/ 	.word	0x00000000
        /*0010*/ 	.short	0x0000
        /*0012*/ 	.short	0x0000
        /*0014*/ 	.byte	0x00, 0xf0, 0xa1, 0x03


	//----- nvinfo : EIATTR_SPARSE_MMA_MASK
	.align		4
.L_2196:
        /*0018*/ 	.byte	0x03, 0x50
        /*001a*/ 	.short	0x0000


	//----- nvinfo : EIATTR_MAXREG_COUNT
	.align		4
        /*001c*/ 	.byte	0x03, 0x1b
        /*001e*/ 	.short	0x00ff


	//----- nvinfo : EIATTR_ANNOTATIONS
	.align		4
        /*0020*/ 	.byte	0x04, 0x55
        /*0022*/ 	.short	(.L_2198 - .L_2197)


	//   ....[0]....
.L_2197:
        /* <DEDUP_REMOVED lines=134> */


	//----- nvinfo : EIATTR_MERCURY_ISA_VERSION
	.align		4
.L_2198:
        /*086c*/ 	.byte	0x03, 0x5f
        /*086e*/ 	.short	0x0101


	//----- nvinfo : EIATTR_COOP_GROUP_MASK_REGIDS
	.align		4
        /*0870*/ 	.byte	0x04, 0x29
        /*0872*/ 	.short	(.L_2200 - .L_2199)


	//   ....[0]....
.L_2199:
        /*0874*/ 	.word	0xffffffff


	//   ....[1]....
        /*0878*/ 	.word	0xffffffff


	//   ....[2]....
        /*087c*/ 	.word	0xffffffff


	//   ....[3]....
        /*0880*/ 	.word	0xffffffff


	//   ....[4]....
        /*0884*/ 	.word	0xffffffff


	//   ....[5]....
        /*0888*/ 	.word	0xffffffff


	//   ....[6]....
        /*088c*/ 	.word	0xffffffff


	//   ....[7]....
        /*0890*/ 	.word	0xffffffff


	//   ....[8]....
        /*0894*/ 	.word	0xffffffff


	//   ....[9]....
        /*0898*/ 	.word	0xffffffff


	//   ....[10]....
        /*089c*/ 	.word	0x05000000


	//   ....[11]....
        /*08a0*/ 	.word	0x05000000


	//   ....[12]....
        /*08a4*/ 	.word	0x05000000


	//   ....[13]....
        /*08a8*/ 	.word	0x05000000


	//   ....[14]....
        /*08ac*/ 	.word	0x05000000


	//   ....[15]....
        /*08b0*/ 	.word	0x05000000


	//   ....[16]....
        /*08b4*/ 	.word	0x05000000


	//   ....[17]....
        /*08b8*/ 	.word	0x05000000


	//   ....[18]....
        /*08bc*/ 	.word	0x05000000


	//   ....[19]....
        /*08c0*/ 	.word	0x05000000


	//----- nvinfo : EIATTR_COOP_GROUP_INSTR_OFFSETS
	.align		4
.L_2200:
        /*08c4*/ 	.byte	0x04, 0x28
        /*08c6*/ 	.short	(.L_2202 - .L_2201)


	//   ....[0]....
.L_2201:
        /*08c8*/ 	.word	0x00047160


	//   ....[1]....
        /*08cc*/ 	.word	0x000471a0


	//   ....[2]....
        /*08d0*/ 	.word	0x000471c0


	//   ....[3]....
        /*08d4*/ 	.word	0x000471e0


	//   ....[4]....
        /*08d8*/ 	.word	0x00047200


	//   ....[5]....
        /*08dc*/ 	.word	0x00047c70


	//   ....[6]....
        /*08e0*/ 	.word	0x00047c90


	//   ....[7]....
        /*08e4*/ 	.word	0x00047cb0


	//   ....[8]....
        /*08e8*/ 	.word	0x00047cd0


	//   ....[9]....
        /*08ec*/ 	.word	0x00047cf0


	//   ....[10]....
        /*08f0*/ 	.word	0x0004a480


	//   ....[11]....
        /*08f4*/ 	.word	0x0004a520


	//   ....[12]....
        /*08f8*/ 	.word	0x0004a590


	//   ....[13]....
        /*08fc*/ 	.word	0x0004a600


	//   ....[14]....
        /*0900*/ 	.word	0x0004a670


	//   ....[15]....
        /*0904*/ 	.word	0x0004b150


	//   ....[16]....
        /*0908*/ 	.word	0x0004b1c0


	//   ....[17]....
        /*090c*/ 	.word	0x0004b230


	//   ....[18]....
        /*0910*/ 	.word	0x0004b2a0


	//   ....[19]....
        /*0914*/ 	.word	0x0004b310


	//----- nvinfo : EIATTR_VRC_CTA_INIT_COUNT
	.align		4
.L_2202:
        /*0918*/ 	.byte	0x02, 0x4a
	.zero		1
	.zero		1


	//----- nvinfo : EIATTR_EXIT_INSTR_OFFSETS
	.align		4
        /*091c*/ 	.byte	0x04, 0x1c
        /*091e*/ 	.short	(.L_2204 - .L_2203)


	//   ....[0]....
.L_2203:
        /*0920*/ 	.word	0x00001140


	//   ....[1]....
        /*0924*/ 	.word	0x0004a410


	//----- nvinfo : EIATTR_MAX_THREADS
	.align		4
.L_2204:
        /*0928*/ 	.byte	0x04, 0x05
        /*092a*/ 	.short	(.L_2206 - .L_2205)
.L_2205:
        /*092c*/ 	.word	0x00000080
        /*0930*/ 	.word	0x00000001
        /*0934*/ 	.word	0x00000001


	//----- nvinfo : EIATTR_CRS_STACK_SIZE
	.align		4
.L_2206:
        /*0938*/ 	.byte	0x04, 0x1e
        /*093a*/ 	.short	(.L_2208 - .L_2207)
.L_2207:
        /*093c*/ 	.word	0x00000000


	//----- nvinfo : EIATTR_CBANK_PARAM_SIZE
	.align		4
.L_2208:
        /*0940*/ 	.byte	0x03, 0x19
        /*0942*/ 	.short	0x00e8


	//----- nvinfo : EIATTR_PARAM_CBANK
	.align		4
        /*0944*/ 	.byte	0x04, 0x0a
        /*0946*/ 	.short	(.L_2210 - .L_2209)
	.align		4
.L_2209:
        /*0948*/ 	.word	index@(.nv.constant0._ZN10layer_norm13ln_fwd_kernelINS_13Kernel_traitsI13__nv_bfloat16S2_fS2_fjLj2560ELj1ELj4ELj1ELj16ENS_18Kernel_traits_baseILj2560ES2_S2_fS2_fjLj128EEEEELb1ELb1ELb1ELb0EEEvNS_9FwdParamsE)
        /*094c*/ 	.short	0x0380
        /*094e*/ 	.short	0x00e8


	//----- nvinfo : EIATTR_SW_WAR
	.align		4
.L_2210:
        /*0950*/ 	.byte	0x04, 0x36
        /*0952*/ 	.short	(.L_2212 - .L_2211)
.L_2211:
        /*0954*/ 	.word	0x00000008
.L_2212:


//--------------------- .nv.info._ZN10layer_norm13ln_fwd_kernelINS_13Kernel_traitsI13__nv_bfloat16S2_fS2_fjLj2560ELj1ELj4ELj1ELj16ENS_18Kernel_traits_baseILj2560ES2_S2_fS2_fjLj128EEEEELb1ELb1ELb1ELb1EEEvNS_9FwdParamsE --------------------------
	.section	.nv.info._ZN10layer_norm13ln_fwd_kernelINS_13Kernel_traitsI13__nv_bfloat16S2_fS2_fjLj2560ELj1ELj4ELj1ELj16ENS_18Kernel_traits_baseILj2560ES2_S2_fS2_fjLj128EEEEELb1ELb1ELb1ELb1EEEvNS_9FwdParamsE,"",@"SHT_CUDA_INFO"
	.sectionflags	@""
	.align	4


	//----- nvinfo : EIATTR_CUDA_API_VERSION
	.align		4
        /*0000*/ 	.byte	0x04, 0x37
        /*0002*/ 	.short	(.L_2214 - .L_2213)
.L_2213:
        /*0004*/ 	.word	0x00000082


	//----- nvinfo : EIATTR_KPARAM_INFO
	.align		4
.L_2214:
        /*0008*/ 	.byte	0x04, 0x17
        /*000a*/ 	.short	(.L_2216 - .L_2215)
.L_2215:
        /*000c*/ 	.word	0x00000000
        /*0010*/ 	.short	0x0000
        /*0012*/ 	.short	0x0000
        /*0014*/ 	.byte	0x00, 0xf0, 0xa1, 0x03


	//----- nvinfo : EIATTR_SPARSE_MMA_MASK
	.align		4
.L_2216:
        /*0018*/ 	.byte	0x03, 0x50
        /*001a*/ 	.short	0x0000


	//----- nvinfo : EIATTR_MAXREG_COUNT
	.align		4
        /*001c*/ 	.byte	0x03, 0x1b
        /*001e*/ 	.short	0x00ff


	//----- nvinfo : EIATTR_ANNOTATIONS
	.align		4
        /*0020*/ 	.byte	0x04, 0x55
        /*0022*/ 	.short	(.L_2218 - .L_2217)


	//   ....[0]....
.L_2217:
        /* <DEDUP_REMOVED lines=112> */


	//----- nvinfo : EIATTR_MERCURY_ISA_VERSION
	.align		4
.L_2218:
        /*0714*/ 	.byte	0x03, 0x5f
        /*0716*/ 	.short	0x0101


	//----- nvinfo : EIATTR_COOP_GROUP_MASK_REGIDS
	.align		4
        /*0718*/ 	.byte	0x04, 0x29
        /*071a*/ 	.short	(.L_2220 - .L_2219)


	//   ....[0]....
.L_2219:
        /*071c*/ 	.word	0xffffffff


	//   ....[1]....
        /*0720*/ 	.word	0xffffffff


	//   ....[2]....
        /*0724*/ 	.word	0xffffffff


	//   ....[3]....
        /*0728*/ 	.word	0xffffffff


	//   ....[4]....
        /*072c*/ 	.word	0xffffffff


	//   ....[5]....
        /*0730*/ 	.word	0xffffffff


	//   ....[6]....
        /*0734*/ 	.word	0xffffffff


	//   ....[7]....
        /*0738*/ 	.word	0xffffffff


	//   ....[8]....
        /*073c*/ 	.word	0xffffffff


	//   ....[9]....
        /*0740*/ 	.word	0xffffffff


	//   ....[10]....
        /*0744*/ 	.word	0x050000e6


	//   ....[11]....
        /*0748*/ 	.word	0x050000e6


	//   ....[12]....
        /*074c*/ 	.word	0x050000e6


	//   ....[13]....
        /*0750*/ 	.word	0x050000e6


	//   ....[14]....
        /*0754*/ 	.word	0x050000e6


	//   ....[15]....
        /*0758*/ 	.word	0x050000e6


	//   ....[16]....
        /*075c*/ 	.word	0x050000e6


	//   ....[17]....
        /*0760*/ 	.word	0x050000e6


	//   ....[18]....
        /*0764*/ 	.word	0x050000e6


	//   ....[19]....
        /*0768*/ 	.word	0x050000e6


	//----- nvinfo : EIATTR_COOP_GROUP_INSTR_OFFSETS
	.align		4
.L_2220:
        /*076c*/ 	.byte	0x04, 0x28
        /*076e*/ 	.short	(.L_2222 - .L_2221)


	//   ....[0]....
.L_2221:
        /*0770*/ 	.word	0x00045700


	//   ....[1]....
        /*0774*/ 	.word	0x00045730


	//   ....[2]....
        /*0778*/ 	.word	0x00045750


	//   ....[3]....
        /*077c*/ 	.word	0x00045770


	//   ....[4]....
        /*0780*/ 	.word	0x00045790


	//   ....[5]....
        /*0784*/ 	.word	0x000461c0


	//   ....[6]....
        /*0788*/ 	.word	0x000461e0


	//   ....[7]....
        /*078c*/ 	.word	0x00046200


	//   ....[8]....
        /*0790*/ 	.word	0x00046220


	//   ....[9]....
        /*0794*/ 	.word	0x00046240


	//   ....[10]....
        /*0798*/ 	.word	0x00048700


	//   ....[11]....
        /*079c*/ 	.word	0x000487a0


	//   ....[12]....
        /*07a0*/ 	.word	0x00048810


	//   ....[13]....
        /*07a4*/ 	.word	0x00048880


	//   ....[14]....
        /*07a8*/ 	.word	0x000488f0


	//   ....[15]....
        /*07ac*/ 	.word	0x00049380


	//   ....[16]....
        /*07b0*/ 	.word	0x000493f0


	//   ....[17]....
        /*07b4*/ 	.word	0x00049460


	//   ....[18]....
        /*07b8*/ 	.word	0x000494d0


	//   ....[19]....
        /*07bc*/ 	.word	0x00049540


	//----- nvinfo : EIATTR_VRC_CTA_INIT_COUNT
	.align		4
.L_2222:
        /*07c0*/ 	.byte	0x02, 0x4a
	.zero		1
	.zero		1


	//----- nvinfo : EIATTR_EXIT_INSTR_OFFSETS
	.align		4
        /*07c4*/ 	.byte	0x04, 0x1c
        /*07c6*/ 	.short	(.L_2224 - .L_2223)


	//   ....[0]....
.L_2223:
        /*07c8*/ 	.word	0x00000720


	//   ....[1]....
        /*07cc*/ 	.word	0x00048690


	//----- nvinfo : EIATTR_MAX_THREADS
	.align		4
.L_2224:
        /*07d0*/ 	.byte	0x04, 0x05
        /*07d2*/ 	.short	(.L_2226 - .L_2225)
.L_2225:
        /*07d4*/ 	.word	0x00000080
        /*07d8*/ 	.word	0x00000001
        /*07dc*/ 	.word	0x00000001


	//----- nvinfo : EIATTR_CRS_STACK_SIZE
	.align		4
.L_2226:
        /*07e0*/ 	.byte	0x04, 0x1e
        /*07e2*/ 	.short	(.L_2228 - .L_2227)
.L_2227:
        /*07e4*/ 	.word	0x00000000


	//----- nvinfo : EIATTR_CBANK_PARAM_SIZE
	.align		4
.L_2228:
        /*07e8*/ 	.byte	0x03, 0x19
        /*07ea*/ 	.short	0x00e8


	//----- nvinfo : EIATTR_PARAM_CBANK
	.align		4
        /*07ec*/ 	.byte	0x04, 0x0a
        /*07ee*/ 	.short	(.L_2230 - .L_2229)
	.align		4
.L_2229:
        /*07f0*/ 	.word	index@(.nv.constant0._ZN10layer_norm13ln_fwd_kernelINS_13Kernel_traitsI13__nv_bfloat16S2_fS2_fjLj2560ELj1ELj4ELj1ELj16ENS_18Kernel_traits_baseILj2560ES2_S2_fS2_fjLj128EEEEELb1ELb1ELb1ELb1EEEvNS_9FwdParamsE)
        /*07f4*/ 	.short	0x0380
        /*07f6*/ 	.short	0x00e8


	//----- nvinfo : EIATTR_SW_WAR
	.align		4
.L_2230:
        /*07f8*/ 	.byte	0x04, 0x36
        /*07fa*/ 	.short	(.L_2232 - .L_2231)
.L_2231:
        /*07fc*/ 	.word	0x00000008
.L_2232:


//--------------------- .nv.info._ZN10layer_norm13ln_fwd_kernelINS_13Kernel_traitsIf13__nv_bfloat16fS2_fjLj2560ELj1ELj4ELj1ELj16ENS_18Kernel_traits_baseILj2560EfS2_fS2_fjLj128EEEEELb0ELb0ELb0ELb0EEEvNS_9FwdParamsE --------------------------
	.section	.nv.info._ZN10layer_norm13ln_fwd_kernelINS_13Kernel_traitsIf13__nv_bfloat16fS2_fjLj2560ELj1ELj4ELj1ELj16ENS_18Kernel_traits_baseILj2560EfS2_fS2_fjLj128EEEEELb0ELb0ELb0ELb0EEEvNS_9FwdParamsE,"",@"SHT_CUDA_INFO"
	.sectionflags	@""
	.align	4


	//----- nvinfo : EIATTR_CUDA_API_VERSION
	.align		4
        /*0000*/ 	.byte	0x04, 0x37
        /*0002*/ 	.short	(.L_2234 - .L_2233)
.L_2233:
        /*0004*/ 	.word	0x00000082


	//----- nvinfo : EIATTR_KPARAM_INFO
	.align		4
.L_2234:
        /*0008*/ 	.byte	0x04, 0x17
        /*000a*/ 	.short	(.L_2236 - .L_2235)
.L_2235:
        /*000c*/ 	.word	0x00000000
        /*0010*/ 	.short	0x0000
        /*0012*/ 	.short	0x0000
        /*0014*/ 	.byte	0x00, 0xf0, 0xa1, 0x03


	//----- nvinfo : EIATTR_SPARSE_MMA_MASK
	.align		4
.L_2236:
        /*0018*/ 	.byte	0x03, 0x50
        /*001a*/ 	.short	0x0000


	//----- nvinfo : EIATTR_MAXREG_COUNT
	.align		4
        /*001c*/ 	.byte	0x03, 0x1b
        /*001e*/ 	.short	0x00ff


	//----- nvinfo : EIATTR_MERCURY_ISA_VERSION
	.align		4
        /*0020*/ 	.byte	0x03, 0x5f
        /*0022*/ 	.short	0x0101


	//----- nvinfo : EIATTR_COOP_GROUP_MASK_REGIDS
	.align		4
        /*0024*/ 	.byte	0x04, 0x29
        /*0026*/ 	.short	(.L_2238 - .L_2237)


	//   ....[0]....
.L_2237:
        /*0028*/ 	.word	0xffffffff


	//   ....[1]....
        /*002c*/ 	.word	0xffffffff


	//   ....[2]....
        /*0030*/ 	.word	0xffffffff


	//   ....[3]....
        /*0034*/ 	.word	0xffffffff


	//   ....[4]....
        /*0038*/ 	.word	0xffffffff


	//   ....[5]....
        /*003c*/ 	.word	0xffffffff


	//   ....[6]....
        /*0040*/ 	.word	0xffffffff


	//   ....[7]....
        /*0044*/ 	.word	0xffffffff


	//   ....[8]....
        /*0048*/ 	.word	0xffffffff


	//   ....[9]....
        /*004c*/ 	.word	0xffffffff


	//   ....[10]....
        /*0050*/ 	.word	0x05000005


	//   ....[11]....
        /*0054*/ 	.word	0x05000005


	//   ....[12]....
        /*0058*/ 	.word	0x05000005


	//   ....[13]....
        /*005c*/ 	.word	0x05000005


	//   ....[14]....
        /*0060*/ 	.word	0x05000005


	//   ....[15]....
        /*0064*/ 	.word	0x05000005


	//   ....[16]....
        /*0068*/ 	.word	0x05000005


	//   ....[17]....
        /*006c*/ 	.word	0x05000005


	//   ....[18]....
        /*0070*/ 	.word	0x05000005


	//   ....[19]....
        /*0074*/ 	.word	0x05000005


	//----- nvinfo : EIATTR_COOP_GROUP_INSTR_OFFSETS
	.align		4
.L_2238:
        /*0078*/ 	.byte	0x04, 0x28
        /*007a*/ 	.short	(.L_2240 - .L_2239)


	//   ....[0]....
.L_2239:
        /*007c*/ 	.word	0x00003c90


	//   ....[1]....
        /*0080*/ 	.word	0x00003cd0


	//   ....[2]....
        /*0084*/ 	.word	0x00003cf0


	//   ....[3]....
        /*0088*/ 	.word	0x00003d10


	//   ....[4]....
        /*008c*/ 	.word	0x00003d30


	//   ....[5]....
        /*0090*/ 	.word	0x000047b0


	//   ....[6]....
        /*0094*/ 	.word	0x000047d0


	//   ....[7]....
        /*0098*/ 	.word	0x000047f0


	//   ....[8]....
        /*009c*/ 	.word	0x00004810


	//   ....[9]....
        /*00a0*/ 	.word	0x00004830


	//   ....[10]....
        /*00a4*/ 	.word	0x00006030


	//   ....[11]....
        /*00a8*/ 	.word	0x000060c0


	//   ....[12]....
        /*00ac*/ 	.word	0x00006120


	//   ....[13]....
        /*00b0*/ 	.word	0x00006180


	//   ....[14]....
        /*00b4*/ 	.word	0x000061d0


	//   ....[15]....
        /*00b8*/ 	.word	0x00006ca0


	//   ....[16]....
        /*00bc*/ 	.word	0x00006d00


	//   ....[17]....
        /*00c0*/ 	.word	0x00006d60


	//   ....[18]....
        /*00c4*/ 	.word	0x00006db0


	//   ....[19]....
        /*00c8*/ 	.word	0x00006e00


	//----- nvinfo : EIATTR_VRC_CTA_INIT_COUNT
	.align		4
.L_2240:
        /*00cc*/ 	.byte	0x02, 0x4a
	.zero		1
	.zero		1


	//----- nvinfo : EIATTR_EXIT_INSTR_OFFSETS
	.align		4
        /*00d0*/ 	.byte	0x04, 0x1c
        /*00d2*/ 	.short	(.L_2242 - .L_2241)


	//   ....[0]....
.L_2241:
        /*00d4*/ 	.word	0x00000df0


	//   ....[1]....
        /*00d8*/ 	.word	0x00005fc0


	//----- nvinfo : EIATTR_MAX_THREADS
	.align		4
.L_2242:
        /*00dc*/ 	.byte	0x04, 0x05
        /*00de*/ 	.short	(.L_2244 - .L_2243)
.L_2243:
        /*00e0*/ 	.word	0x00000080
        /*00e4*/ 	.word	0x00000001
        /*00e8*/ 	.word	0x00000001


	//----- nvinfo : EIATTR_CRS_STACK_SIZE
	.align		4
.L_2244:
        /*00ec*/ 	.byte	0x04, 0x1e
        /*00ee*/ 	.short	(.L_2246 - .L_2245)
.L_2245:
        /*00f0*/ 	.word	0x00000000


	//----- nvinfo : EIATTR_CBANK_PARAM_SIZE
	.align		4
.L_2246:
        /*00f4*/ 	.byte	0x03, 0x19
        /*00f6*/ 	.short	0x00e8


	//----- nvinfo : EIATTR_PARAM_CBANK
	.align		4
        /*00f8*/ 	.byte	0x04, 0x0a
        /*00fa*/ 	.short	(.L_2248 - .L_2247)
	.align		4
.L_2247:
        /*00fc*/ 	.word	index@(.nv.constant0._ZN10layer_norm13ln_fwd_kernelINS_13Kernel_traitsIf13__nv_bfloat16fS2_fjLj2560ELj1ELj4ELj1ELj16ENS_18Kernel_traits_baseILj2560EfS2_fS2_fjLj128EEEEELb0ELb0ELb0ELb0EEEvNS_9FwdParamsE)
        /*0100*/ 	.short	0x0380
        /*0102*/ 	.short	0x00e8


	//----- nvinfo : EIATTR_SW_WAR
	.align		4
.L_2248:
        /*0104*/ 	.byte	0x04, 0x36
        /*0106*/ 	.short	(.L_2250 - .L_2249)
.L_2249:
        /*0108*/ 	.word	0x00000008
.L_2250:


//--------------------- .nv.info._ZN10layer_norm13ln_fwd_kernelINS_13Kernel_traitsIf13__nv_bfloat16fS2_fjLj2560ELj1ELj4ELj1ELj16ENS_18Kernel_traits_baseILj2560EfS2_fS2_fjLj128EEEEELb0ELb0ELb0ELb1EEEvNS_9FwdParamsE --------------------------
	.section	.nv.info._ZN10layer_norm13ln_fwd_kernelINS_13Kernel_traitsIf13__nv_bfloat16fS2_fjLj2560ELj1ELj4ELj1ELj16ENS_18Kernel_traits_baseILj2560EfS2_fS2_fjLj128EEEEELb0ELb0ELb0ELb1EEEvNS_9FwdParamsE,"",@"SHT_CUDA_INFO"
	.sectionflags	@""
	.align	4


	//----- nvinfo : EIATTR_CUDA_API_VERSION
	.align		4
        /*0000*/ 	.byte	0x04, 0x37
        /*0002*/ 	.short	(.L_2252 - .L_2251)
.L_2251:
        /*0004*/ 	.word	0x00000082


	//----- nvinfo : EIATTR_KPARAM_INFO
	.align		4
.L_2252:
        /*0008*/ 	.byte	0x04, 0x17
        /*000a*/ 	.short	(.L_2254 - .L_2253)
.L_2253:
        /*000c*/ 	.word	0x00000000
        /*0010*/ 	.short	0x0000
        /*0012*/ 	.short	0x0000
        /*0014*/ 	.byte	0x00, 0xf0, 0xa1, 0x03


	//----- nvinfo : EIATTR_SPARSE_MMA_MASK
	.align		4
.L_2254:
        /*0018*/ 	.byte	0x03, 0x50
        /*001a*/ 	.short	0x0000


	//----- nvinfo : EIATTR_MAXREG_COUNT
	.align		4
        /*001c*/ 	.byte	0x03, 0x1b
        /*001e*/ 	.short	0x00ff


	//----- nvinfo : EIATTR_ANNOTATIONS
	.align		4
        /*0020*/ 	.byte	0x04, 0x55
        /*0022*/ 	.short	(.L_2256 - .L_2255)


	//   ....[0]....
.L_2255:
        /* <DEDUP_REMOVED lines=15> */


	//----- nvinfo : EIATTR_MERCURY_ISA_VERSION
	.align		4
.L_2256:
        /*0104*/ 	.byte	0x03, 0x5f
        /*0106*/ 	.short	0x0101


	//----- nvinfo : EIATTR_COOP_GROUP_MASK_REGIDS
	.align		4
        /*0108*/ 	.byte	0x04, 0x29
        /*010a*/ 	.short	(.L_2258 - .L_2257)


	//   ....[0]....
.L_2257:
        /*010c*/ 	.word	0xffffffff


	//   ....[1]....
        /*0110*/ 	.word	0xffffffff


	//   ....[2]....
        /*0114*/ 	.word	0xffffffff


	//   ....[3]....
        /*0118*/ 	.word	0xffffffff


	//   ....[4]....
        /*011c*/ 	.word	0xffffffff


	//   ....[5]....
        /*0120*/ 	.word	0xffffffff


	//   ....[6]....
        /*0124*/ 	.word	0xffffffff


	//   ....[7]....
        /*0128*/ 	.word	0xffffffff


	//   ....[8]....
        /*012c*/ 	.word	0xffffffff


	//   ....[9]....
        /*0130*/ 	.word	0xffffffff


	//   ....[10]....
        /*0134*/ 	.word	0xffffffff


	//   ....[11]....
        /*0138*/ 	.word	0xffffffff


	//   ....[12]....
        /*013c*/ 	.word	0xffffffff


	//   ....[13]....
        /*0140*/ 	.word	0xffffffff


	//   ....[14]....
        /*0144*/ 	.word	0xffffffff


	//   ....[15]....
        /*0148*/ 	.word	0xffffffff


	//   ....[16]....
        /*014c*/ 	.word	0xffffffff


	//   ....[17]....
        /*0150*/ 	.word	0xffffffff


	//   ....[18]....
        /*0154*/ 	.word	0xffffffff


	//   ....[19]....
        /*0158*/ 	.word	0xffffffff


	//   ....[20]....
        /*015c*/ 	.word	0x05000000


	//   ....[21]....
        /*0160*/ 	.word	0x05000000


	//   ....[22]....
        /*0164*/ 	.word	0x05000000


	//   ....[23]....
        /*0168*/ 	.word	0x05000000


	//   ....[24]....
        /*016c*/ 	.word	0x05000000


	//   ....[25]....
        /*0170*/ 	.word	0x05000000


	//   ....[26]....
        /*0174*/ 	.word	0x05000000


	//   ....[27]....
        /*0178*/ 	.word	0x05000000


	//   ....[28]....
        /*017c*/ 	.word	0x05000000


	//   ....[29]....
        /*0180*/ 	.word	0x05000000


	//   ....[30]....
        /*0184*/ 	.word	0x05000000


	//   ....[31]....
        /*0188*/ 	.word	0x05000000


	//   ....[32]....
        /*018c*/ 	.word	0x05000000


	//   ....[33]....
        /*0190*/ 	.word	0x05000000


	//   ....[34]....
        /*0194*/ 	.word	0x05000000


	//   ....[35]....
        /*0198*/ 	.word	0x05000000


	//   ....[36]....
        /*019c*/ 	.word	0x05000000


	//   ....[37]....
        /*01a0*/ 	.word	0x05000000


	//   ....[38]....
        /*01a4*/ 	.word	0x05000000


	//   ....[39]....
        /*01a8*/ 	.word	0x05000000


	//----- nvinfo : EIATTR_COOP_GROUP_INSTR_OFFSETS
	.align		4
.L_2258:
        /*01ac*/ 	.byte	0x04, 0x28
        /*01ae*/ 	.short	(.L_2260 - .L_2259)


	//   ....[0]....
.L_2259:
        /*01b0*/ 	.word	0x00002fc0


	//   ....[1]....
        /*01b4*/ 	.word	0x00002ff0


	//   ....[2]....
        /*01b8*/ 	.word	0x00003010


	//   ....[3]....
        /*01bc*/ 	.word	0x00003030


	//   ....[4]....
        /*01c0*/ 	.word	0x00003050


	//   ....[5]....
        /*01c4*/ 	.word	0x00003a80


	//   ....[6]....
        /*01c8*/ 	.word	0x00003aa0


	//   ....[7]....
        /*01cc*/ 	.word	0x00003ac0


	//   ....[8]....
        /*01d0*/ 	.word	0x00003ae0


	//   ....[9]....
        /*01d4*/ 	.word	0x00003b00


	//   ....[10]....
        /*01d8*/ 	.word	0x00007470


	//   ....[11]....
        /*01dc*/ 	.word	0x000074a0


	//   ....[12]....
        /*01e0*/ 	.word	0x000074c0


	//   ....[13]....
        /*01e4*/ 	.word	0x000074e0


	//   ....[14]....
        /*01e8*/ 	.word	0x00007500


	//   ....[15]....
        /*01ec*/ 	.word	0x00007f30


	//   ....[16]....
        /*01f0*/ 	.word	0x00007f50


	//   ....[17]....
        /*01f4*/ 	.word	0x00007f70


	//   ....[18]....
        /*01f8*/ 	.word	0x00007f90


	//   ....[19]....
        /*01fc*/ 	.word	0x00007fb0


	//   ....[20]....
        /*0200*/ 	.word	0x00009730


	//   ....[21]....
        /*0204*/ 	.word	0x000097d0


	//   ....[22]....
        /*0208*/ 	.word	0x00009840


	//   ....[23]....
        /*020c*/ 	.word	0x000098b0


	//   ....[24]....
        /*0210*/ 	.word	0x00009920


	//   ....[25]....
        /*0214*/ 	.word	0x0000a3b0


	//   ....[26]....
        /*0218*/ 	.word	0x0000a420


	//   ....[27]....
        /*021c*/ 	.word	0x0000a490


	//   ....[28]....
        /*0220*/ 	.word	0x0000a500


	//   ....[29]....
        /*0224*/ 	.word	0x0000a570


	//   ....[30]....
        /*0228*/ 	.word	0x0000a600


	//   ....[31]....
        /*022c*/ 	.word	0x0000a6a0


	//   ....[32]....
        /*0230*/ 	.word	0x0000a710


	//   ....[33]....
        /*0234*/ 	.word	0x0000a780


	//   ....[34]....
        /*0238*/ 	.word	0x0000a7f0


	//   ....[35]....
        /*023c*/ 	.word	0x0000b280


	//   ....[36]....
        /*0240*/ 	.word	0x0000b2f0


	//   ....[37]....
        /*0244*/ 	.word	0x0000b360


	//   ....[38]....
        /*0248*/ 	.word	0x0000b3d0


	//   ....[39]....
        /*024c*/ 	.word	0x0000b440


	//----- nvinfo : EIATTR_VRC_CTA_INIT_COUNT
	.align		4
.L_2260:
        /*0250*/ 	.byte	0x02, 0x4a
	.zero		1
	.zero		1


	//----- nvinfo : EIATTR_EXIT_INSTR_OFFSETS
	.align		4
        /*0254*/ 	.byte	0x04, 0x1c
        /*0256*/ 	.short	(.L_2262 - .L_2261)


	//   ....[0]....
.L_2261:
        /*0258*/ 	.word	0x000007e0


	//   ....[1]....
        /*025c*/ 	.word	0x00005210


	//   ....[2]....
        /*0260*/ 	.word	0x000096d0


	//----- nvinfo : EIATTR_MAX_THREADS
	.align		4
.L_2262:
        /*0264*/ 	.byte	0x04, 0x05
        /*0266*/ 	.short	(.L_2264 - .L_2263)
.L_2263:
        /*0268*/ 	.word	0x00000080
        /*026c*/ 	.word	0x00000001
        /*0270*/ 	.word	0x00000001


	//----- nvinfo : EIATTR_CRS_STACK_SIZE
	.align		4
.L_2264:
        /*0274*/ 	.byte	0x04, 0x1e
        /*0276*/ 	.short	(.L_2266 - .L_2265)
.L_2265:
        /*0278*/ 	.word	0x00000000


	//----- nvinfo : EIATTR_CBANK_PARAM_SIZE
	.align		4
.L_2266:
        /*027c*/ 	.byte	0x03, 0x19
        /*027e*/ 	.short	0x00e8


	//----- nvinfo : EIATTR_PARAM_CBANK
	.align		4
        /*0280*/ 	.byte	0x04, 0x0a
        /*0282*/ 	.short	(.L_2268 - .L_2267)
	.align		4
.L_2267:
        /*0284*/ 	.word	index@(.nv.constant0._ZN10layer_norm13ln_fwd_kernelINS_13Kernel_traitsIf13__nv_bfloat16fS2_fjLj2560ELj1ELj4ELj1ELj16ENS_18Kernel_traits_baseILj2560EfS2_fS2_fjLj128EEEEELb0ELb0ELb0ELb1EEEvNS_9FwdParamsE)
        /*0288*/ 	.short	0x0380
        /*028a*/ 	.short	0x00e8


	//----- nvinfo : EIATTR_SW_WAR
	.align		4
.L_2268:
        /*028c*/ 	.byte	0x04, 0x36
        /*028e*/ 	.short	(.L_2270 - .L_2269)
.L_2269:
        /*0290*/ 	.word	0x00000008
.L_2270:


//--------------------- .nv.info._ZN10layer_norm13ln_fwd_kernelINS_13Kernel_traitsIf13__nv_bfloat16fS2_fjLj2560ELj1ELj4ELj1ELj16ENS_18Kernel_traits_baseILj2560EfS2_fS2_fjLj128EEEEELb0ELb0ELb1ELb0EEEvNS_9FwdParamsE --------------------------
	.section	.nv.info._ZN10layer_norm13ln_fwd_kernelINS_13Kernel_traitsIf13__nv_bfloat16fS2_fjLj2560ELj1ELj4ELj1ELj16ENS_18Kernel_traits_baseILj2560EfS2_fS2_fjLj128EEEEELb0ELb0ELb1ELb0EEEvNS_9FwdParamsE,"",@"SHT_CUDA_INFO"
	.sectionflags	@""
	.align	4


	//----- nvinfo : EIATTR_CUDA_API_VERSION
	.align		4
        /*0000*/ 	.byte	0x04, 0x37
        /*0002*/ 	.short	(.L_2272 - .L_2271)
.L_2271:
        /*0004*/ 	.word	0x00000082


	//----- nvinfo : EIATTR_KPARAM_INFO
	.align		4
.L_2272:
        /*0008*/ 	.byte	0x04, 0x17
        /*000a*/ 	.short	(.L_2274 - .L_2273)
.L_2273:
        /*000c*/ 	.word	0x00000000
        /*0010*/ 	.short	0x0000
        /*0012*/ 	.short	0x0000
        /*0014*/ 	.byte	0x00, 0xf0, 0xa1, 0x03


	//----- nvinfo : EIATTR_SPARSE_MMA_MASK
	.align		4
.L_2274:
        /*0018*/ 	.byte	0x03, 0x50
        /*001a*/ 	.short	0x0000


	//----- nvinfo : EIATTR_MAXREG_COUNT
	.align		4
        /*001c*/ 	.byte	0x03, 0x1b
        /*001e*/ 	.short	0x00ff


	//----- nvinfo : EIATTR_ANNOTATIONS
	.align		4
        /*0020*/ 	.byte	0x04, 0x55
        /*0022*/ 	.short	(.L_2276 - .L_2275)


	//   ....[0]....
.L_2275:
        /* <DEDUP_REMOVED lines=18> */


	//----- nvinfo : EIATTR_MERCURY_ISA_VERSION
	.align		4
.L_2276:
        /*0134*/ 	.byte	0x03, 0x5f
        /*0136*/ 	.short	0x0101


	//----- nvinfo : EIATTR_COOP_GROUP_MASK_REGIDS
	.align		4
        /*0138*/ 	.byte	0x04, 0x29
        /*013a*/ 	.short	(.L_2278 - .L_2277)


	//   ....[0]....
.L_2277:
        /*013c*/ 	.word	0xffffffff


	//   ....[1]....
        /*0140*/ 	.word	0xffffffff


	//   ....[2]....
        /*0144*/ 	.word	0xffffffff


	//   ....[3]....
        /*0148*/ 	.word	0xffffffff


	//   ....[4]....
        /*014c*/ 	.word	0xffffffff


	//   ....[5]....
        /*0150*/ 	.word	0xffffffff


	//   ....[6]....
        /*0154*/ 	.word	0xffffffff


	//   ....[7]....
        /*0158*/ 	.word	0xffffffff


	//   ....[8]....
        /*015c*/ 	.word	0xffffffff


	//   ....[9]....
        /*0160*/ 	.word	0xffffffff


	//   ....[10]....
        /*0164*/ 	.word	0x05000003


	//   ....[11]....
        /*0168*/ 	.word	0x05000003


	//   ....[12]....
        /*016c*/ 	.word	0x05000003


	//   ....[13]....
        /*0170*/ 	.word	0x05000003


	//   ....[14]....
        /*0174*/ 	.word	0x05000003


	//   ....[15]....
        /*0178*/ 	.word	0x05000003


	//   ....[16]....
        /*017c*/ 	.word	0x05000003


	//   ....[17]....
        /*0180*/ 	.word	0x05000003


	//   ....[18]....
        /*0184*/ 	.word	0x05000003


	//   ....[19]....
        /*0188*/ 	.word	0x05000003


	//----- nvinfo : EIATTR_COOP_GROUP_INSTR_OFFSETS
	.align		4
.L_2278:
        /*018c*/ 	.byte	0x04, 0x28
        /*018e*/ 	.short	(.L_2280 - .L_2279)


	//   ....[0]....
.L_2279:
        /*0190*/ 	.word	0x00004f30


	//   ....[1]....
        /*0194*/ 	.word	0x00004f70


	//   ....[2]....
        /*0198*/ 	.word	0x00004f90


	//   ....[3]....
        /*019c*/ 	.word	0x00004fb0


	//   ....[4]....
        /*01a0*/ 	.word	0x00004fd0


	//   ....[5]....
        /*01a4*/ 	.word	0x00005a40


	//   ....[6]....
        /*01a8*/ 	.word	0x00005a60


	//   ....[7]....
        /*01ac*/ 	.word	0x00005a80


	//   ....[8]....
        /*01b0*/ 	.word	0x00005aa0


	//   ....[9]....
        /*01b4*/ 	.word	0x00005ac0


	//   ....[10]....
        /*01b8*/ 	.word	0x000074f0


	//   ....[11]....
        /*01bc*/ 	.word	0x00007590


	//   ....[12]....
        /*01c0*/ 	.word	0x00007600


	//   ....[13]....
        /*01c4*/ 	.word	0x00007670


	//   ....[14]....
        /*01c8*/ 	.word	0x000076e0


	//   ....[15]....
        /*01cc*/ 	.word	0x000081c0


	//   ....[16]....
        /*01d0*/ 	.word	0x00008230


	//   ....[17]....
        /*01d4*/ 	.word	0x000082a0


	//   ....[18]....
        /*01d8*/ 	.word	0x00008310


	//   ....[19]....
        /*01dc*/ 	.word	0x00008380


	//----- nvinfo : EIATTR_VRC_CTA_INIT_COUNT
	.align		4
.L_2280:
        /*01e0*/ 	.byte	0x02, 0x4a
	.zero		1
	.zero		1


	//----- nvinfo : EIATTR_EXIT_INSTR_OFFSETS
	.align		4
        /*01e4*/ 	.byte	0x04, 0x1c
        /*01e6*/ 	.short	(.L_2282 - .L_2281)


	//   ....[0]....
.L_2281:
        /*01e8*/ 	.word	0x00000ec0


	//   ....[1]....
        /*01ec*/ 	.word	0x00007480


	//----- nvinfo : EIATTR_MAX_THREADS
	.align		4
.L_2282:
        /*01f0*/ 	.byte	0x04, 0x05
        /*01f2*/ 	.short	(.L_2284 - .L_2283)
.L_2283:
        /*01f4*/ 	.word	0x00000080
        /*01f8*/ 	.word	0x00000001
        /*01fc*/ 	.word	0x00000001


	//----- nvinfo : EIATTR_CRS_STACK_SIZE
	.align		4
.L_2284:
        /*0200*/ 	.byte	0x04, 0x1e
        /*0202*/ 	.short	(.L_2286 - .L_2285)
.L_2285:
        /*0204*/ 	.word	0x00000000


	//----- nvinfo : EIATTR_CBANK_PARAM_SIZE
	.align		4
.L_2286:
        /*0208*/ 	.byte	0x03, 0x19
        /*020a*/ 	.short	0x00e8


	//----- nvinfo : EIATTR_PARAM_CBANK
	.align		4
        /*020c*/ 	.byte	0x04, 0x0a
        /*020e*/ 	.short	(.L_2288 - .L_2287)
	.align		4
.L_2287:
        /*0210*/ 	.word	index@(.nv.constant0._ZN10layer_norm13ln_fwd_kernelINS_13Kernel_traitsIf13__nv_bfloat16fS2_fjLj2560ELj1ELj4ELj1ELj16ENS_18Kernel_traits_baseILj2560EfS2_fS2_fjLj128EEEEELb0ELb0ELb1ELb0EEEvNS_9FwdParamsE)
        /*0214*/ 	.short	0x0380
        /*0216*/ 	.short	0x00e8


	//----- nvinfo : EIATTR_SW_WAR
	.align		4
.L_2288:
        /*0218*/ 	.byte	0x04, 0x36
        /*021a*/ 	.short	(.L_2290 - .L_2289)
.L_2289:
        /*021c*/ 	.word	0x00000008
.L_2290:


//--------------------- .nv.info._ZN10layer_norm13ln_fwd_kernelINS_13Kernel_traitsIf13__nv_bfloat16fS2_fjLj2560ELj1ELj4ELj1ELj16ENS_18Kernel_traits_baseILj2560EfS2_fS2_fjLj128EEEEELb0ELb0ELb1ELb1EEEvNS_9FwdParamsE --------------------------
	.section	.nv.info._ZN10layer_norm13ln_fwd_kernelINS_13Kernel_traitsIf13__nv_bfloat16fS2_fjLj2560ELj1ELj4ELj1ELj16ENS_18Kernel_traits_baseILj2560EfS2_fS2_fjLj128EEEEELb0ELb0ELb1ELb1EEEvNS_9FwdParamsE,"",@"SHT_CUDA_INFO"
	.sectionflags	@""
	.align	4


	//----- nvinfo : EIATTR_CUDA_API_VERSION
	.align		4
        /*0000*/ 	.byte	0x04, 0x37
        /*0002*/ 	.short	(.L_2292 - .L_2291)
.L_2291:
        /*0004*/ 	.word	0x00000082


	//----- nvinfo : EIATTR_KPARAM_INFO
	.align		4
.L_2292:
        /*0008*/ 	.byte	0x04, 0x17
        /*000a*/ 	.short	(.L_2294 - .L_2293)
.L_2293:
        /*000c*/ 	.word	0x00000000
        /*0010*/ 	.short	0x0000
        /*0012*/ 	.short	0x0000
        /*0014*/ 	.byte	0x00, 0xf0, 0xa1, 0x03


	//----- nvinfo : EIATTR_SPARSE_MMA_MASK
	.align		4
.L_2294:
        /*0018*/ 	.byte	0x03, 0x50
        /*001a*/ 	.short	0x0000


	//----- nvinfo : EIATTR_MAXREG_COUNT
	.align		4
        /*001c*/ 	.byte	0x03, 0x1b
        /*001e*/ 	.short	0x00ff


	//----- nvinfo : EIATTR_MERCURY_ISA_VERSION
	.align		4
        /*0020*/ 	.byte	0x03, 0x5f
        /*0022*/ 	.short	0x0101


	//----- nvinfo : EIATTR_COOP_GROUP_MASK_REGIDS
	.align		4
        /*0024*/ 	.byte	0x04, 0x29
        /*0026*/ 	.short	(.L_2296 - .L_2295)


	//   ....[0]....
.L_2295:
        /*0028*/ 	.word	0xffffffff


	//   ....[1]....
        /*002c*/ 	.word	0xffffffff


	//   ....[2]....
        /*0030*/ 	.word	0xffffffff


	//   ....[3]....
        /*0034*/ 	.word	0xffffffff


	//   ....[4]....
        /*0038*/ 	.word	0xffffffff


	//   ....[5]....
        /*003c*/ 	.word	0xffffffff


	//   ....[6]....
        /*0040*/ 	.word	0xffffffff


	//   ....[7]....
        /*0044*/ 	.word	0xffffffff


	//   ....[8]....
        /*0048*/ 	.word	0xffffffff


	//   ....[9]....
        /*004c*/ 	.word	0xffffffff


	//   ....[10]....
        /*0050*/ 	.word	0x05000002


	//   ....[11]....
        /*0054*/ 	.word	0x05000002


	//   ....[12]....
        /*0058*/ 	.word	0x05000002


	//   ....[13]....
        /*005c*/ 	.word	0x05000002


	//   ....[14]....
        /*0060*/ 	.word	0x05000002


	//   ....[15]....
        /*0064*/ 	.word	0x05000002


	//   ....[16]....
        /*0068*/ 	.word	0x05000002


	//   ....[17]....
        /*006c*/ 	.word	0x05000002


	//   ....[18]....
        /*0070*/ 	.word	0x05000002


	//   ....[19]....
        /*0074*/ 	.word	0x05000002


	//----- nvinfo : EIATTR_COOP_GROUP_INSTR_OFFSETS
	.align		4
.L_2296:
        /*0078*/ 	.byte	0x04, 0x28
        /*007a*/ 	.short	(.L_2298 - .L_2297)


	//   ....[0]....
.L_2297:
        /*007c*/ 	.word	0x00003e80


	//   ....[1]....
        /*0080*/ 	.word	0x00003eb0


	//   ....[2]....
        /*0084*/ 	.word	0x00003ed0


	//   ....[3]....
        /*0088*/ 	.word	0x00003ef0


	//   ....[4]....
        /*008c*/ 	.word	0x00003f10


	//   ....[5]....
        /*0090*/ 	.word	0x00004940


	//   ....[6]....
        /*0094*/ 	.word	0x00004960


	//   ....[7]....
        /*0098*/ 	.word	0x00004980


	//   ....[8]....
        /*009c*/ 	.word	0x000049a0


	//   ....[9]....
        /*00a0*/ 	.word	0x000049c0


	//   ....[10]....
        /*00a4*/ 	.word	0x00005f90


	//   ....[11]....
        /*00a8*/ 	.word	0x00006020


	//   ....[12]....
        /*00ac*/ 	.word	0x00006090


	//   ....[13]....
        /*00b0*/ 	.word	0x00006100


	//   ....[14]....
        /*00b4*/ 	.word	0x00006170


	//   ....[15]....
        /*00b8*/ 	.word	0x00006c00


	//   ....[16]....
        /*00bc*/ 	.word	0x00006c60


	//   ....[17]....
        /*00c0*/ 	.word	0x00006cc0


	//   ....[18]....
        /*00c4*/ 	.word	0x00006d20


	//   ....[19]....
        /*00c8*/ 	.word	0x00006d80


	//----- nvinfo : EIATTR_VRC_CTA_INIT_COUNT
	.align		4
.L_2298:
        /*00cc*/ 	.byte	0x02, 0x4a
	.zero		1
	.zero		1


	//----- nvinfo : EIATTR_EXIT_INSTR_OFFSETS
	.align		4
        /*00d0*/ 	.byte	0x04, 0x1c
        /*00d2*/ 	.short	(.L_2300 - .L_2299)


	//   ....[0]....
.L_2299:
        /*00d4*/ 	.word	0x000007c0


	//   ....[1]....
        /*00d8*/ 	.word	0x00005f20


	//----- nvinfo : EIATTR_MAX_THREADS
	.align		4
.L_2300:
        /*00dc*/ 	.byte	0x04, 0x05
        /*00de*/ 	.short	(.L_2302 - .L_2301)
.L_2301:
        /*00e0*/ 	.word	0x00000080
        /*00e4*/ 	.word	0x00000001
        /*00e8*/ 	.word	0x00000001


	//----- nvinfo : EIATTR_CRS_STACK_SIZE
	.align		4
.L_2302:
        /*00ec*/ 	.byte	0x04, 0x1e
        /*00ee*/ 	.short	(.L_2304 - .L_2303)
.L_2303:
        /*00f0*/ 	.word	0x00000000


	//----- nvinfo : EIATTR_CBANK_PARAM_SIZE
	.align		4
.L_2304:
        /*00f4*/ 	.byte	0x03, 0x19
        /*00f6*/ 	.short	0x00e8


	//----- nvinfo : EIATTR_PARAM_CBANK
	.align		4
        /*00f8*/ 	.byte	0x04, 0x0a
        /*00fa*/ 	.short	(.L_2306 - .L_2305)
	.align		4
.L_2305:
        /*00fc*/ 	.word	index@(.nv.constant0._ZN10layer_norm13ln_fwd_kernelINS_13Kernel_traitsIf13__nv_bfloat16fS2_fjLj2560ELj1ELj4ELj1ELj16ENS_18Kernel_traits_baseILj2560EfS2_fS2_fjLj128EEEEELb0ELb0ELb1ELb1EEEvNS_9FwdParamsE)
        /*0100*/ 	.short	0x0380
        /*0102*/ 	.short	0x00e8


	//----- nvinfo : EIATTR_SW_WAR
	.align		4
.L_2306:
        /*0104*/ 	.byte	0x04, 0x36
        /*0106*/ 	.short	(.L_2308 - .L_2307)
.L_2307:
        /*0108*/ 	.word	0x00000008
.L_2308:


//--------------------- .nv.info._ZN10layer_norm13ln_fwd_kernelINS_13Kernel_traitsIf13__nv_bfloat16fS2_fjLj2560ELj1ELj4ELj1ELj16ENS_18Kernel_traits_baseILj2560EfS2_fS2_fjLj128EEEEELb0ELb1ELb0ELb0EEEvNS_9FwdParamsE --------------------------
	.section	.nv.info._ZN10layer_norm13ln_fwd_kernelINS_13Kernel_traitsIf13__nv_bfloat16fS2_fjLj2560ELj1ELj4ELj1ELj16ENS_18Kernel_traits_baseILj2560EfS2_fS2_fjLj128EEEEELb0ELb1ELb0ELb0EEEvNS_9FwdParamsE,"",@"SHT_CUDA_INFO"
	.sectionflags	@""
	.align	4


	//----- nvinfo : EIATTR_CUDA_API_VERSION
	.align		4
        /*0000*/ 	.byte	0x04, 0x37
        /*0002*/ 	.short	(.L_2310 - .L_2309)
.L_2309:
        /*0004*/ 	.word	0x00000082


	//----- nvinfo : EIATTR_KPARAM_INFO
	.align		4
.L_2310:
        /*0008*/ 	.byte	0x04, 0x17
        /*000a*/ 	.short	(.L_2312 - .L_2311)
.L_2311:
        /*000c*/ 	.word	0x00000000
        /*0010*/ 	.short	0x0000
        /*0012*/ 	.short	0x0000
        /*0014*/ 	.byte	0x00, 0xf0, 0xa1, 0x03


	//----- nvinfo : EIATTR_SPARSE_MMA_MASK
	.align		4
.L_2312:
        /*0018*/ 	.byte	0x03, 0x50
        /*001a*/ 	.short	0x0000


	//----- nvinfo : EIATTR_MAXREG_COUNT
	.align		4
        /*001c*/ 	.byte	0x03, 0x1b
        /*001e*/ 	.short	0x00ff


	//----- nvinfo : EIATTR_ANNOTATIONS
	.align		4
        /*0020*/ 	.byte	0x04, 0x55
        /*0022*/ 	.short	(.L_2314 - .L_2313)


	//   ....[0]....
.L_2313:
        /* <DEDUP_REMOVED lines=221> */


	//----- nvinfo : EIATTR_MERCURY_ISA_VERSION
	.align		4
.L_2314:
        /*0de4*/ 	.byte	0x03, 0x5f
        /*0de6*/ 	.short	0x0101


	//----- nvinfo : EIATTR_COOP_GROUP_MASK_REGIDS
	.align		4
        /*0de8*/ 	.byte	0x04, 0x29
        /*0dea*/ 	.short	(.L_2316 - .L_2315)


	//   ....[0]....
.L_2315:
        /*0dec*/ 	.word	0xffffffff


	//   ....[1]....
        /*0df0*/ 	.word	0xffffffff


	//   ....[2]....
        /*0df4*/ 	.word	0xffffffff


	//   ....[3]....
        /*0df8*/ 	.word	0xffffffff


	//   ....[4]....
        /*0dfc*/ 	.word	0xffffffff


	//   ....[5]....
        /*0e00*/ 	.word	0xffffffff


	//   ....[6]....
        /*0e04*/ 	.word	0xffffffff


	//   ....[7]....
        /*0e08*/ 	.word	0xffffffff


	//   ....[8]....
        /*0e0c*/ 	.word	0xffffffff


	//   ....[9]....
        /*0e10*/ 	.word	0xffffffff


	//   ....[10]....
        /*0e14*/ 	.word	0x05000002


	//   ....[11]....
        /*0e18*/ 	.word	0x05000002


	//   ....[12]....
        /*0e1c*/ 	.word	0x05000002


	//   ....[13]....
        /*0e20*/ 	.word	0x05000002


	//   ....[14]....
        /*0e24*/ 	.word	0x05000002


	//   ....[15]....
        /*0e28*/ 	.word	0x05000002


	//   ....[16]....
        /*0e2c*/ 	.word	0x05000002


	//   ....[17]....
        /*0e30*/ 	.word	0x05000002


	//   ....[18]....
        /*0e34*/ 	.word	0x05000002


	//   ....[19]....
        /*0e38*/ 	.word	0x05000002


	//----- nvinfo : EIATTR_COOP_GROUP_INSTR_OFFSETS
	.align		4
.L_2316:
        /*0e3c*/ 	.byte	0x04, 0x28
        /*0e3e*/ 	.short	(.L_2318 - .L_2317)


	//   ....[0]....
.L_2317:
        /*0e40*/ 	.word	0x00005cb0


	//   ....[1]....
        /*0e44*/ 	.word	0x00005cf0


	//   ....[2]....
        /*0e48*/ 	.word	0x00005d10


	//   ....[3]....
        /*0e4c*/ 	.word	0x00005d30


	//   ....[4]....
        /*0e50*/ 	.word	0x00005d50


	//   ....[5]....
        /*0e54*/ 	.word	0x000067c0


	//   ....[6]....
        /*0e58*/ 	.word	0x000067e0


	//   ....[7]....
        /*0e5c*/ 	.word	0x00006800


	//   ....[8]....
        /*0e60*/ 	.word	0x00006820


	//   ....[9]....
        /*0e64*/ 	.word	0x00006840


	//   ....[10]....
        /*0e68*/ 	.word	0x00008e90


	//   ....[11]....
        /*0e6c*/ 	.word	0x00008f30


	//   ....[12]....
        /*0e70*/ 	.word	0x00008fa0


	//   ....[13]....
        /*0e74*/ 	.word	0x00009010


	//   ....[14]....
        /*0e78*/ 	.word	0x00009080


	//   ....[15]....
        /*0e7c*/ 	.word	0x00009b60


	//   ....[16]....
        /*0e80*/ 	.word	0x00009bd0


	//   ....[17]....
        /*0e84*/ 	.word	0x00009c40


	//   ....[18]....
        /*0e88*/ 	.word	0x00009cb0


	//   ....[19]....
        /*0e8c*/ 	.word	0x00009d20


	//----- nvinfo : EIATTR_VRC_CTA_INIT_COUNT
	.align		4
.L_2318:
        /*0e90*/ 	.byte	0x02, 0x4a
	.zero		1
	.zero		1


	//----- nvinfo : EIATTR_EXIT_INSTR_OFFSETS
	.align		4
        /*0e94*/ 	.byte	0x04, 0x1c
        /*0e96*/ 	.short	(.L_2320 - .L_2319)


	//   ....[0]....
.L_2319:
        /*0e98*/ 	.word	0x00002420


	//   ....[1]....
        /*0e9c*/ 	.word	0x00008e20


	//----- nvinfo : EIATTR_MAX_THREADS
	.align		4
.L_2320:
        /*0ea0*/ 	.byte	0x04, 0x05
        /*0ea2*/ 	.short	(.L_2322 - .L_2321)
.L_2321:
        /*0ea4*/ 	.word	0x00000080
        /*0ea8*/ 	.word	0x00000001
        /*0eac*/ 	.word	0x00000001


	//----- nvinfo : EIATTR_CRS_STACK_SIZE
	.align		4
.L_2322:
        /*0eb0*/ 	.byte	0x04, 0x1e
        /*0eb2*/ 	.short	(.L_2324 - .L_2323)
.L_2323:
        /*0eb4*/ 	.word	0x00000000


	//----- nvinfo : EIATTR_CBANK_PARAM_SIZE
	.align		4
.L_2324:
        /*0eb8*/ 	.byte	0x03, 0x19
        /*0eba*/ 	.short	0x00e8


	//----- nvinfo : EIATTR_PARAM_CBANK
	.align		4
        /*0ebc*/ 	.byte	0x04, 0x0a
        /*0ebe*/ 	.short	(.L_2326 - .L_2325)
	.align		4
.L_2325:
        /*0ec0*/ 	.word	index@(.nv.constant0._ZN10layer_norm13ln_fwd_kernelINS_13Kernel_traitsIf13__nv_bfloat16fS2_fjLj2560ELj1ELj4ELj1ELj16ENS_18Kernel_traits_baseILj2560EfS2_fS2_fjLj128EEEEELb0ELb1ELb0ELb0EEEvNS_9FwdParamsE)
        /*0ec4*/ 	.short	0x0380
        /*0ec6*/ 	.short	0x00e8


	//----- nvinfo : EIATTR_SW_WAR
	.align		4
.L_2326:
        /*0ec8*/ 	.byte	0x04, 0x36
        /*0eca*/ 	.short	(.L_2328 - .L_2327)
.L_2327:
        /*0ecc*/ 	.word	0x00000008
.L_2328:


//--------------------- .nv.info._ZN10layer_norm13ln_fwd_kernelINS_13Kernel_traitsIf13__nv_bfloat16fS2_fjLj2560ELj1ELj4ELj1ELj16ENS_18Kernel_traits_baseILj2560EfS2_fS2_fjLj128EEEEELb0ELb1ELb0ELb1EEEvNS_9FwdParamsE --------------------------
	.section	.nv.info._ZN10layer_norm13ln_fwd_kernelINS_13Kernel_traitsIf13__nv_bfloat16fS2_fjLj2560ELj1ELj4ELj1ELj16ENS_18Kernel_traits_baseILj2560EfS2_fS2_fjLj128EEEEELb0ELb1ELb0ELb1EEEvNS_9FwdParamsE,"",@"SHT_CUDA_INFO"
	.sectionflags	@""
	.align	4


	//----- nvinfo : EIATTR_CUDA_API_VERSION
	.align		4
        /*0000*/ 	.byte	0x04, 0x37
        /*0002*/ 	.short	(.L_2330 - .L_2329)
.L_2329:
        /*0004*/ 	.word	0x00000082


	//----- nvinfo : EIATTR_KPARAM_INFO
	.align		4
.L_2330:
        /*0008*/ 	.byte	0x04, 0x17
        /*000a*/ 	.short	(.L_2332 - .L_2331)
.L_2331:
        /*000c*/ 	.word	0x00000000
        /*0010*/ 	.short	0x0000
        /*0012*/ 	.short	0x0000
        /*0014*/ 	.byte	0x00, 0xf0, 0xa1, 0x03


	//----- nvinfo : EIATTR_SPARSE_MMA_MASK
	.align		4
.L_2332:
        /*0018*/ 	.byte	0x03, 0x50
        /*001a*/ 	.short	0x0000


	//----- nvinfo : EIATTR_MAXREG_COUNT
	.align		4
        /*001c*/ 	.byte	0x03, 0x1b
        /*001e*/ 	.short	0x00ff


	//----- nvinfo : EIATTR_ANNOTATIONS
	.align		4
        /*0020*/ 	.byte	0x04, 0x55
        /*0022*/ 	.short	(.L_2334 - .L_2333)


	//   ....[0]....
.L_2333:
        /* <DEDUP_REMOVED lines=97> */


	//----- nvinfo : EIATTR_MERCURY_ISA_VERSION
	.align		4
.L_2334:
        /*0624*/ 	.byte	0x03, 0x5f
        /*0626*/ 	.short	0x0101


	//----- nvinfo : EIATTR_COOP_GROUP_MASK_REGIDS
	.align		4
        /*0628*/ 	.byte	0x04, 0x29
        /*062a*/ 	.short	(.L_2336 - .L_2335)


	//   ....[0]....
.L_2335:
        /*062c*/ 	.word	0xffffffff


	//   ....[1]....
        /*0630*/ 	.word	0xffffffff


	//   ....[2]....
        /*0634*/ 	.word	0xffffffff


	//   ....[3]....
        /*0638*/ 	.word	0xffffffff


	//   ....[4]....
        /*063c*/ 	.word	0xffffffff


	//   ....[5]....
        /*0640*/ 	.word	0xffffffff


	//   ....[6]....
        /*0644*/ 	.word	0xffffffff


	//   ....[7]....
        /*0648*/ 	.word	0xffffffff


	//   ....[8]....
        /*064c*/ 	.word	0xffffffff


	//   ....[9]....
        /*0650*/ 	.word	0xffffffff


	//   ....[10]....
        /*0654*/ 	.word	0x050000f3


	//   ....[11]....
        /*0658*/ 	.word	0x050000f3


	//   ....[12]....
        /*065c*/ 	.word	0x050000f3


	//   ....[13]....
        /*0660*/ 	.word	0x050000f3


	//   ....[14]....
        /*0664*/ 	.word	0x050000f3


	//   ....[15]....
        /*0668*/ 	.word	0x050000f3


	//   ....[16]....
        /*066c*/ 	.word	0x050000f3


	//   ....[17]....
        /*0670*/ 	.word	0x050000f3


	//   ....[18]....
        /*0674*/ 	.word	0x050000f3


	//   ....[19]....
        /*0678*/ 	.word	0x050000f3


	//----- nvinfo : EIATTR_COOP_GROUP_INSTR_OFFSETS
	.align		4
.L_2336:
        /*067c*/ 	.byte	0x04, 0x28
        /*067e*/ 	.short	(.L_2338 - .L_2337)


	//   ....[0]....
.L_2337:
        /*0680*/ 	.word	0x00004180


	//   ....[1]....
        /*0684*/ 	.word	0x000041b0


	//   ....[2]....
        /*0688*/ 	.word	0x000041d0


	//   ....[3]....
        /*068c*/ 	.word	0x000041f0


	//   ....[4]....
        /*0690*/ 	.word	0x00004210


	//   ....[5]....
        /*0694*/ 	.word	0x00004c40


	//   ....[6]....
        /*0698*/ 	.word	0x00004c60


	//   ....[7]....
        /*069c*/ 	.word	0x00004c80


	//   ....[8]....
        /*06a0*/ 	.word	0x00004ca0


	//   ....[9]....
        /*06a4*/ 	.word	0x00004cc0


	//   ....[10]....
        /*06a8*/ 	.word	0x00006720


	//   ....[11]....
        /*06ac*/ 	.word	0x000067b0


	//   ....[12]....
        /*06b0*/ 	.word	0x00006820


	//   ....[13]....
        /*06b4*/ 	.word	0x00006890


	//   ....[14]....
        /*06b8*/ 	.word	0x00006900


	//   ....[15]....
        /*06bc*/ 	.word	0x00007390


	//   ....[16]....
        /*06c0*/ 	.word	0x000073f0


	//   ....[17]....
        /*06c4*/ 	.word	0x00007450


	//   ....[18]....
        /*06c8*/ 	.word	0x000074b0


	//   ....[19]....
        /*06cc*/ 	.word	0x00007510


	//----- nvinfo : EIATTR_VRC_CTA_INIT_COUNT
	.align		4
.L_2338:
        /*06d0*/ 	.byte	0x02, 0x4a
	.zero		1
	.zero		1


	//----- nvinfo : EIATTR_EXIT_INSTR_OFFSETS
	.align		4
        /*06d4*/ 	.byte	0x04, 0x1c
        /*06d6*/ 	.short	(.L_2340 - .L_2339)


	//   ....[0]....
.L_2339:
        /*06d8*/ 	.word	0x00001060


	//   ....[1]....
        /*06dc*/ 	.word	0x000066b0


	//----- nvinfo : EIATTR_MAX_THREADS
	.align		4
.L_2340:
        /*06e0*/ 	.byte	0x04, 0x05
        /*06e2*/ 	.short	(.L_2342 - .L_2341)
.L_2341:
        /*06e4*/ 	.word	0x00000080
        /*06e8*/ 	.word	0x00000001
        /*06ec*/ 	.word	0x00000001


	//----- nvinfo : EIATTR_CRS_STACK_SIZE
	.align		4
.L_2342:
        /*06f0*/ 	.byte	0x04, 0x1e
        /*06f2*/ 	.short	(.L_2344 - .L_2343)
.L_2343:
        /*06f4*/ 	.word	0x00000000


	//----- nvinfo : EIATTR_CBANK_PARAM_SIZE
	.align		4
.L_2344:
        /*06f8*/ 	.byte	0x03, 0x19
        /*06fa*/ 	.short	0x00e8


	//----- nvinfo : EIATTR_PARAM_CBANK
	.align		4
        /*06fc*/ 	.byte	0x04, 0x0a
        /*06fe*/ 	.short	(.L_2346 - .L_2345)
	.align		4
.L_2345:
        /*0700*/ 	.word	index@(.nv.constant0._ZN10layer_norm13ln_fwd_kernelINS_13Kernel_traitsIf13__nv_bfloat16fS2_fjLj2560ELj1ELj4ELj1ELj16ENS_18Kernel_traits_baseILj2560EfS2_fS2_fjLj128EEEEELb0ELb1ELb0ELb1EEEvNS_9FwdParamsE)
        /*0704*/ 	.short	0x0380
        /*0706*/ 	.short	0x00e8


	//----- nvinfo : EIATTR_SW_WAR
	.align		4
.L_2346:
        /*0708*/ 	.byte	0x04, 0x36
        /*070a*/ 	.short	(.L_2348 - .L_2347)
.L_2347:
        /*070c*/ 	.word	0x00000008
.L_2348:


//--------------------- .nv.info._ZN10layer_norm13ln_fwd_kernelINS_13Kernel_traitsIf13__nv_bfloat16fS2_fjLj2560ELj1ELj4ELj1ELj16ENS_18Kernel_traits_baseILj2560EfS2_fS2_fjLj128EEEEELb0ELb1ELb1ELb0EEEvNS_9FwdParamsE --------------------------
	.section	.nv.info._ZN10layer_norm13ln_fwd_kernelINS_13Kernel_traitsIf13__nv_bfloat16fS2_fjLj2560ELj1ELj4ELj1ELj16ENS_18Kernel_traits_baseILj2560EfS2_fS2_fjLj128EEEEELb0ELb1ELb1ELb0EEEvNS_9FwdParamsE,"",@"SHT_CUDA_INFO"
	.sectionflags	@""
	.align	4


	//----- nvinfo : EIATTR_CUDA_API_VERSION
	.align		4
        /*0000*/ 	.byte	0x04, 0x37
        /*0002*/ 	.short	(.L_2350 - .L_2349)
.L_2349:
        /*0004*/ 	.word	0x00000082


	//----- nvinfo : EIATTR_KPARAM_INFO
	.align		4
.L_2350:
        /*0008*/ 	.byte	0x04, 0x17
        /*000a*/ 	.short	(.L_2352 - .L_2351)
.L_2351:
        /*000c*/ 	.word	0x00000000
        /*0010*/ 	.short	0x0000
        /*0012*/ 	.short	0x0000
        /*0014*/ 	.byte	0x00, 0xf0, 0xa1, 0x03


	//----- nvinfo : EIATTR_SPARSE_MMA_MASK
	.align		4
.L_2352:
        /*0018*/ 	.byte	0x03, 0x50
        /*001a*/ 	.short	0x0000


	//----- nvinfo : EIATTR_MAXREG_COUNT
	.align		4
        /*001c*/ 	.byte	0x03, 0x1b
        /*001e*/ 	.short	0x00ff


	//----- nvinfo : EIATTR_ANNOTATIONS
	.align		4
        /*0020*/ 	.byte	0x04, 0x55
        /*0022*/ 	.short	(.L_2354 - .L_2353)


	//   ....[0]....
.L_2353:
        /* <DEDUP_REMOVED lines=232> */


	//----- nvinfo : EIATTR_MERCURY_ISA_VERSION
	.align		4
.L_2354:
        /*0e94*/ 	.byte	0x03, 0x5f
        /*0e96*/ 	.short	0x0101


	//----- nvinfo : EIATTR_COOP_GROUP_MASK_REGIDS
	.align		4
        /*0e98*/ 	.byte	0x04, 0x29
        /*0e9a*/ 	.short	(.L_2356 - .L_2355)


	//   ....[0]....
.L_2355:
        /*0e9c*/ 	.word	0xffffffff


	//   ....[1]....
        /*0ea0*/ 	.word	0xffffffff


	//   ....[2]....
        /*0ea4*/ 	.word	0xffffffff


	//   ....[3]....
        /*0ea8*/ 	.word	0xffffffff


	//   ....[4]....
        /*0eac*/ 	.word	0xffffffff


	//   ....[5]....
        /*0eb0*/ 	.word	0xffffffff


	//   ....[6]....
        /*0eb4*/ 	.word	0xffffffff


	//   ....[7]....
        /*0eb8*/ 	.word	0xffffffff


	//   ....[8]....
        /*0ebc*/ 	.word	0xffffffff


	//   ....[9]....
        /*0ec0*/ 	.word	0xffffffff


	//   ....[10]....
        /*0ec4*/ 	.word	0x05000003


	//   ....[11]....
        /*0ec8*/ 	.word	0x05000003


	//   ....[12]....
        /*0ecc*/ 	.word	0x05000003


	//   ....[13]....
        /*0ed0*/ 	.word	0x05000003


	//   ....[14]....
        /*0ed4*/ 	.word	0x05000003


	//   ....[15]....
        /*0ed8*/ 	.word	0x05000003


	//   ....[16]....
        /*0edc*/ 	.word	0x05000003


	//   ....[17]....
        /*0ee0*/ 	.word	0x05000003


	//   ....[18]....
        /*0ee4*/ 	.word	0x05000003


	//   ....[19]....
        /*0ee8*/ 	.word	0x05000003


	//----- nvinfo : EIATTR_COOP_GROUP_INSTR_OFFSETS
	.align		4
.L_2356:
        /*0eec*/ 	.byte	0x04, 0x28
        /*0eee*/ 	.short	(.L_2358 - .L_2357)


	//   ....[0]....
.L_2357:
        /*0ef0*/ 	.word	0x00007290


	//   ....[1]....
        /*0ef4*/ 	.word	0x000072d0


	//   ....[2]....
        /*0ef8*/ 	.word	0x000072f0


	//   ....[3]....
        /*0efc*/ 	.word	0x00007310


	//   ....[4]....
        /*0f00*/ 	.word	0x00007330


	//   ....[5]....
        /*0f04*/ 	.word	0x00007da0


	//   ....[6]....
        /*0f08*/ 	.word	0x00007dc0


	//   ....[7]....
        /*0f0c*/ 	.word	0x00007de0


	//   ....[8]....
        /*0f10*/ 	.word	0x00007e00


	//   ....[9]....
        /*0f14*/ 	.word	0x00007e20


	//   ....[10]....
        /*0f18*/ 	.word	0x0000a5f0


	//   ....[11]....
        /*0f1c*/ 	.word	0x0000a690


	//   ....[12]....
        /*0f20*/ 	.word	0x0000a700


	//   ....[13]....
        /*0f24*/ 	.word	0x0000a770


	//   ....[14]....
        /*0f28*/ 	.word	0x0000a7e0


	//   ....[15]....
        /*0f2c*/ 	.word	0x0000b2c0


	//   ....[16]....
        /*0f30*/ 	.word	0x0000b330


	//   ....[17]....
        /*0f34*/ 	.word	0x0000b3a0


	//   ....[18]....
        /*0f38*/ 	.word	0x0000b410


	//   ....[19]....
        /*0f3c*/ 	.word	0x0000b480


	//----- nvinfo : EIATTR_VRC_CTA_INIT_COUNT
	.align		4
.L_2358:
        /*0f40*/ 	.byte	0x02, 0x4a
	.zero		1
	.zero		1


	//----- nvinfo : EIATTR_EXIT_INSTR_OFFSETS
	.align		4
        /*0f44*/ 	.byte	0x04, 0x1c
        /*0f46*/ 	.short	(.L_2360 - .L_2359)


	//   ....[0]....
.L_2359:
        /*0f48*/ 	.word	0x00002490


	//   ....[1]....
        /*0f4c*/ 	.word	0x0000a580


	//----- nvinfo : EIATTR_MAX_THREADS
	.align		4
.L_2360:
        /*0f50*/ 	.byte	0x04, 0x05
        /*0f52*/ 	.short	(.L_2362 - .L_2361)
.L_2361:
        /*0f54*/ 	.word	0x00000080
        /*0f58*/ 	.word	0x00000001
        /*0f5c*/ 	.word	0x00000001


	//----- nvinfo : EIATTR_CRS_STACK_SIZE
	.align		4
.L_2362:
        /*0f60*/ 	.byte	0x04, 0x1e
        /*0f62*/ 	.short	(.L_2364 - .L_2363)
.L_2363:
        /*0f64*/ 	.word	0x00000000


	//----- nvinfo : EIATTR_CBANK_PARAM_SIZE
	.align		4
.L_2364:
        /*0f68*/ 	.byte	0x03, 0x19
        /*0f6a*/ 	.short	0x00e8


	//----- nvinfo : EIATTR_PARAM_CBANK
	.align		4
        /*0f6c*/ 	.byte	0x04, 0x0a
        /*0f6e*/ 	.short	(.L_2366 - .L_2365)
	.align		4
.L_2365:
        /*0f70*/ 	.word	index@(.nv.constant0._ZN10layer_norm13ln_fwd_kernelINS_13Kernel_traitsIf13__nv_bfloat16fS2_fjLj2560ELj1ELj4ELj1ELj16ENS_18Kernel_traits_baseILj2560EfS2_fS2_fjLj128EEEEELb0ELb1ELb1ELb0EEEvNS_9FwdParamsE)
        /*0f74*/ 	.short	0x0380
        /*0f76*/ 	.short	0x00e8


	//----- nvinfo : EIATTR_SW_WAR
	.align		4
.L_2366:
        /*0f78*/ 	.byte	0x04, 0x36
        /*0f7a*/ 	.short	(.L_2368 - .L_2367)
.L_2367:
        /*0f7c*/ 	.word	0x00000008
.L_2368:


//--------------------- .nv.info._ZN10layer_norm13ln_fwd_kernelINS_13Kernel_traitsIf13__nv_bfloat16fS2_fjLj2560ELj1ELj4ELj1ELj16ENS_18Kernel_traits_baseILj2560EfS2_fS2_fjLj128EEEEELb0ELb1ELb1ELb1EEEvNS_9FwdParamsE --------------------------
	.section	.nv.info._ZN10layer_norm13ln_fwd_kernelINS_13Kernel_traitsIf13__nv_bfloat16fS2_fjLj2560ELj1ELj4ELj1ELj16ENS_18Kernel_traits_baseILj2560EfS2_fS2_fjLj128EEEEELb0ELb1ELb1ELb1EEEvNS_9FwdParamsE,"",@"SHT_CUDA_INFO"
	.sectionflags	@""
	.align	4


	//----- nvinfo : EIATTR_CUDA_API_VERSION
	.align		4
        /*0000*/ 	.byte	0x04, 0x37
        /*0002*/ 	.short	(.L_2370 - .L_2369)
.L_2369:
        /*0004*/ 	.word	0x00000082


	//----- nvinfo : EIATTR_KPARAM_INFO
	.align		4
.L_2370:
        /*0008*/ 	.byte	0x04, 0x17
        /*000a*/ 	.short	(.L_2372 - .L_2371)
.L_2371:
        /*000c*/ 	.word	0x00000000
        /*0010*/ 	.short	0x0000
        /*0012*/ 	.short	0x0000
        /*0014*/ 	.byte	0x00, 0xf0, 0xa1, 0x03


	//----- nvinfo : EIATTR_SPARSE_MMA_MASK
	.align		4
.L_2372:
        /*0018*/ 	.byte	0x03, 0x50
        /*001a*/ 	.short	0x0000


	//----- nvinfo : EIATTR_MAXREG_COUNT
	.align		4
        /*001c*/ 	.byte	0x03, 0x1b
        /*001e*/ 	.short	0x00ff


	//----- nvinfo : EIATTR_ANNOTATIONS
	.align		4
        /*0020*/ 	.byte	0x04, 0x55
        /*0022*/ 	.short	(.L_2374 - .L_2373)


	//   ....[0]....
.L_2373:
        /* <DEDUP_REMOVED lines=95> */


	//----- nvinfo : EIATTR_MERCURY_ISA_VERSION
	.align		4
.L_2374:
        /*0604*/ 	.byte	0x03, 0x5f
        /*0606*/ 	.short	0x0101


	//----- nvinfo : EIATTR_COOP_GROUP_MASK_REGIDS
	.align		4
        /*0608*/ 	.byte	0x04, 0x29
        /*060a*/ 	.short	(.L_2376 - .L_2375)


	//   ....[0]....
.L_2375:
        /*060c*/ 	.word	0xffffffff


	//   ....[1]....
        /*0610*/ 	.word	0xffffffff


	//   ....[2]....
        /*0614*/ 	.word	0xffffffff


	//   ....[3]....
        /*0618*/ 	.word	0xffffffff


	//   ....[4]....
        /*061c*/ 	.word	0xffffffff


	//   ....[5]....
        /*0620*/ 	.word	0xffffffff


	//   ....[6]....
        /*0624*/ 	.word	0xffffffff


	//   ....[7]....
        /*0628*/ 	.word	0xffffffff


	//   ....[8]....
        /*062c*/ 	.word	0xffffffff


	//   ....[9]....
        /*0630*/ 	.word	0xffffffff


	//   ....[10]....
        /*0634*/ 	.word	0x05000002


	//   ....[11]....
        /*0638*/ 	.word	0x05000002


	//   ....[12]....
        /*063c*/ 	.word	0x05000002


	//   ....[13]....
        /*0640*/ 	.word	0x05000002


	//   ....[14]....
        /*0644*/ 	.word	0x05000002


	//   ....[15]....
        /*0648*/ 	.word	0x05000002


	//   ....[16]....
        /*064c*/ 	.word	0x05000002


	//   ....[17]....
        /*0650*/ 	.word	0x05000002


	//   ....[18]....
        /*0654*/ 	.word	0x05000002


	//   ....[19]....
        /*0658*/ 	.word	0x05000002


	//----- nvinfo : EIATTR_COOP_GROUP_INSTR_OFFSETS
	.align		4
.L_2376:
        /*065c*/ 	.byte	0x04, 0x28
        /*065e*/ 	.short	(.L_2378 - .L_2377)


	//   ....[0]....
.L_2377:
        /*0660*/ 	.word	0x00005700


	//   ....[1]....
        /*0664*/ 	.word	0x00005730


	//   ....[2]....
        /*0668*/ 	.word	0x00005750


	//   ....[3]....
        /*066c*/ 	.word	0x00005770


	//   ....[4]....
        /*0670*/ 	.word	0x00005790


	//   ....[5]....
        /*0674*/ 	.word	0x000061c0


	//   ....[6]....
        /*0678*/ 	.word	0x000061e0


	//   ....[7]....
        /*067c*/ 	.word	0x00006200


	//   ....[8]....
        /*0680*/ 	.word	0x00006220


	//   ....[9]....
        /*0684*/ 	.word	0x00006240


	//   ....[10]....
        /*0688*/ 	.word	0x00007e10


	//   ....[11]....
        /*068c*/ 	.word	0x00007ea0


	//   ....[12]....
        /*0690*/ 	.word	0x00007f10


	//   ....[13]....
        /*0694*/ 	.word	0x00007f80


	//   ....[14]....
        /*0698*/ 	.word	0x00007ff0


	//   ....[15]....
        /*069c*/ 	.word	0x00008a80


	//   ....[16]....
        /*06a0*/ 	.word	0x00008ae0


	//   ....[17]....
        /*06a4*/ 	.word	0x00008b40


	//   ....[18]....
        /*06a8*/ 	.word	0x00008ba0


	//   ....[19]....
        /*06ac*/ 	.word	0x00008c00


	//----- nvinfo : EIATTR_VRC_CTA_INIT_COUNT
	.align		4
.L_2378:
        /*06b0*/ 	.byte	0x02, 0x4a
	.zero		1
	.zero		1


	//----- nvinfo : EIATTR_EXIT_INSTR_OFFSETS
	.align		4
        /*06b4*/ 	.byte	0x04, 0x1c
        /*06b6*/ 	.short	(.L_2380 - .L_2379)


	//   ....[0]....
.L_2379:
        /*06b8*/ 	.word	0x00001020


	//   ....[1]....
        /*06bc*/ 	.word	0x00007da0


	//----- nvinfo : EIATTR_MAX_THREADS
	.align		4
.L_2380:
        /*06c0*/ 	.byte	0x04, 0x05
        /*06c2*/ 	.short	(.L_2382 - .L_2381)
.L_2381:
        /*06c4*/ 	.word	0x00000080
        /*06c8*/ 	.word	0x00000001
        /*06cc*/ 	.word	0x00000001


	//----- nvinfo : EIATTR_CRS_STACK_SIZE
	.align		4
.L_2382:
        /*06d0*/ 	.byte	0x04, 0x1e
        /*06d2*/ 	.short	(.L_2384 - .L_2383)
.L_2383:
        /*06d4*/ 	.word	0x00000000


	//----- nvinfo : EIATTR_CBANK_PARAM_SIZE
	.align		4
.L_2384:
        /*06d8*/ 	.byte	0x03, 0x19
        /*06da*/ 	.short	0x00e8


	//----- nvinfo : EIATTR_PARAM_CBANK
	.align		4
        /*06dc*/ 	.byte	0x04, 0x0a
        /*06de*/ 	.short	(.L_2386 - .L_2385)
	.align		4
.L_2385:
        /*06e0*/ 	.word	index@(.nv.constant0._ZN10layer_norm13ln_fwd_kernelINS_13Kernel_traitsIf13__nv_bfloat16fS2_fjLj2560ELj1ELj4ELj1ELj16ENS_18Kernel_traits_baseILj2560EfS2_fS2_fjLj128EEEEELb0ELb1ELb1ELb1EEEvNS_9FwdParamsE)
        /*06e4*/ 	.short	0x0380
        /*06e6*/ 	.short	0x00e8


	//----- nvinfo : EIATTR_SW_WAR
	.align		4
.L_2386:
        /*06e8*/ 	.byte	0x04, 0x36
        /*06ea*/ 	.short	(.L_2388 - .L_2387)
.L_2387:
        /*06ec*/ 	.word	0x00000008
.L_2388:


//--------------------- .nv.info._ZN10layer_norm13ln_fwd_kernelINS_13Kernel_traitsIf13__nv_bfloat16fS2_fjLj2560ELj1ELj4ELj1ELj16ENS_18Kernel_traits_baseILj2560EfS2_fS2_fjLj128EEEEELb1ELb0ELb0ELb0EEEvNS_9FwdParamsE --------------------------
	.section	.nv.info._ZN10layer_norm13ln_fwd_kernelINS_13Kernel_traitsIf13__nv_bfloat16fS2_fjLj2560ELj1ELj4ELj1ELj16ENS_18Kernel_traits_baseILj2560EfS2_fS2_fjLj128EEEEELb1ELb0ELb0ELb0EEEvNS_9FwdParamsE,"",@"SHT_CUDA_INFO"
	.sectionflags	@""
	.align	4


	//----- nvinfo : EIATTR_CUDA_API_VERSION
	.align		4
        /*0000*/ 	.byte	0x04, 0x37
        /*0002*/ 	.short	(.L_2390 - .L_2389)
.L_2389:
        /*0004*/ 	.word	0x00000082


	//----- nvinfo : EIATTR_KPARAM_INFO
	.align		4
.L_2390:
        /*0008*/ 	.byte	0x04, 0x17
        /*000a*/ 	.short	(.L_2392 - .L_2391)
.L_2391:
        /*000c*/ 	.word	0x00000000
        /*0010*/ 	.short	0x0000
        /*0012*/ 	.short	0x0000
        /*0014*/ 	.byte	0x00, 0xf0, 0xa1, 0x03


	//----- nvinfo : EIATTR_SPARSE_MMA_MASK
	.align		4
.L_2392:
        /*0018*/ 	.byte	0x03, 0x50
        /*001a*/ 	.short	0x0000


	//----- nvinfo : EIATTR_MAXREG_COUNT
	.align		4
        /*001c*/ 	.byte	0x03, 0x1b
        /*001e*/ 	.short	0x00ff


	//----- nvinfo : EIATTR_ANNOTATIONS
	.align		4
        /*0020*/ 	.byte	0x04, 0x55
        /*0022*/ 	.short	(.L_2394 - .L_2393)


	//   ....[0]....
.L_2393:
        /* <DEDUP_REMOVED lines=29> */


	//----- nvinfo : EIATTR_MERCURY_ISA_VERSION
	.align		4
.L_2394:
        /*01e4*/ 	.byte	0x03, 0x5f
        /*01e6*/ 	.short	0x0101


	//----- nvinfo : EIATTR_COOP_GROUP_MASK_REGIDS
	.align		4
        /*01e8*/ 	.byte	0x04, 0x29
        /*01ea*/ 	.short	(.L_2396 - .L_2395)


	//   ....[0]....
.L_2395:
        /*01ec*/ 	.word	0xffffffff


	//   ....[1]....
        /*01f0*/ 	.word	0xffffffff


	//   ....[2]....
        /*01f4*/ 	.word	0xffffffff


	//   ....[3]....
        /*01f8*/ 	.word	0xffffffff


	//   ....[4]....
        /*01fc*/ 	.word	0xffffffff


	//   ....[5]....
        /*0200*/ 	.word	0xffffffff


	//   ....[6]....
        /*0204*/ 	.word	0xffffffff


	//   ....[7]....
        /*0208*/ 	.word	0xffffffff


	//   ....[8]....
        /*020c*/ 	.word	0xffffffff


	//   ....[9]....
        /*0210*/ 	.word	0xffffffff


	//   ....[10]....
        /*0214*/ 	.word	0x05000002


	//   ....[11]....
        /*0218*/ 	.word	0x05000002


	//   ....[12]....
        /*021c*/ 	.word	0x05000002


	//   ....[13]....
        /*0220*/ 	.word	0x05000002


	//   ....[14]....
        /*0224*/ 	.word	0x05000002


	//   ....[15]....
        /*0228*/ 	.word	0x05000002


	//   ....[16]....
        /*022c*/ 	.word	0x05000002


	//   ....[17]....
        /*0230*/ 	.word	0x05000002


	//   ....[18]....
        /*0234*/ 	.word	0x05000002


	//   ....[19]....
        /*0238*/ 	.word	0x05000002


	//----- nvinfo : EIATTR_COOP_GROUP_INSTR_OFFSETS
	.align		4
.L_2396:
        /*023c*/ 	.byte	0x04, 0x28
        /*023e*/ 	.short	(.L_2398 - .L_2397)


	//   ....[0]....
.L_2397:
        /*0240*/ 	.word	0x00041640


	//   ....[1]....
        /*0244*/ 	.word	0x00041680


	//   ....[2]....
        /*0248*/ 	.word	0x000416a0


	//   ....[3]....
        /*024c*/ 	.word	0x000416c0


	//   ....[4]....
        /*0250*/ 	.word	0x000416e0


	//   ....[5]....
        /*0254*/ 	.word	0x00042150


	//   ....[6]....
        /*0258*/ 	.word	0x00042170


	//   ....[7]....
        /*025c*/ 	.word	0x00042190


	//   ....[8]....
        /*0260*/ 	.word	0x000421b0


	//   ....[9]....
        /*0264*/ 	.word	0x000421d0


	//   ....[10]....
        /*0268*/ 	.word	0x00043af0


	//   ....[11]....
        /*026c*/ 	.word	0x00043b90


	//   ....[12]....
        /*0270*/ 	.word	0x00043c00


	//   ....[13]....
        /*0274*/ 	.word	0x00043c70


	//   ....[14]....
        /*0278*/ 	.word	0x00043ce0


	//   ....[15]....
        /*027c*/ 	.word	0x000447c0


	//   ....[16]....
        /*0280*/ 	.word	0x00044830


	//   ....[17]....
        /*0284*/ 	.word	0x000448a0


	//   ....[18]....
        /*0288*/ 	.word	0x00044910


	//   ....[19]....
        /*028c*/ 	.word	0x00044980


	//----- nvinfo : EIATTR_VRC_CTA_INIT_COUNT
	.align		4
.L_2398:
        /*0290*/ 	.byte	0x02, 0x4a
	.zero		1
	.zero		1


	//----- nvinfo : EIATTR_EXIT_INSTR_OFFSETS
	.align		4
        /*0294*/ 	.byte	0x04, 0x1c
        /*0296*/ 	.short	(.L_2400 - .L_2399)


	//   ....[0]....
.L_2399:
        /*0298*/ 	.word	0x000012c0


	//   ....[1]....
        /*029c*/ 	.word	0x00043a80


	//----- nvinfo : EIATTR_INDIRECT_BRANCH_TARGETS
	.align		4
.L_2400:
        /*02a0*/ 	.byte	0x04, 0x34
        /*02a2*/ 	.short	(.L_2402 - .L_2401)


	//   ....[0]....
.L_2401:
        /*02a4*/ 	.word	.L_x_88320@srel
        /*02a8*/ 	.short	0x0
        /*02aa*/ 	.short	0x0
        /*02ac*/ 	.word	0x3
        /*02b0*/ 	.word	.L_x_88321@srel
        /*02b4*/ 	.word	.L_x_88322@srel
        /*02b8*/ 	.word	.L_x_88323@srel


	//----- nvinfo : EIATTR_MAX_THREADS
	.align		4
.L_2402:
        /*02bc*/ 	.byte	0x04, 0x05
        /*02be*/ 	.short	(.L_2404 - .L_2403)
.L_2403:
        /*02c0*/ 	.word	0x00000080
        /*02c4*/ 	.word	0x00000001
        /*02c8*/ 	.word	0x00000001


	//----- nvinfo : EIATTR_CRS_STACK_SIZE
	.align		4
.L_2404:
        /*02cc*/ 	.byte	0x04, 0x1e
        /*02ce*/ 	.short	(.L_2406 - .L_2405)
.L_2405:
        /*02d0*/ 	.word	0x00000000


	//----- nvinfo : EIATTR_CBANK_PARAM_SIZE
	.align		4
.L_2406:
        /*02d4*/ 	.byte	0x03, 0x19
        /*02d6*/ 	.short	0x00e8


	//----- nvinfo : EIATTR_PARAM_CBANK
	.align		4
        /*02d8*/ 	.byte	0x04, 0x0a
        /*02da*/ 	.short	(.L_2408 - .L_2407)
	.align		4
.L_2407:
        /*02dc*/ 	.word	index@(.nv.constant0._ZN10layer_norm13ln_fwd_kernelINS_13Kernel_traitsIf13__nv_bfloat16fS2_fjLj2560ELj1ELj4ELj1ELj16ENS_18Kernel_traits_baseILj2560EfS2_fS2_fjLj128EEEEELb1ELb0ELb0ELb0EEEvNS_9FwdParamsE)
        /*02e0*/ 	.short	0x0380
        /*02e2*/ 	.short	0x00e8


	//----- nvinfo : EIATTR_SW_WAR
	.align		4
.L_2408:
        /*02e4*/ 	.byte	0x04, 0x36
        /*02e6*/ 	.short	(.L_2410 - .L_2409)
.L_2409:
        /*02e8*/ 	.word	0x00000008
.L_2410:


//--------------------- .nv.info._ZN10layer_norm13ln_fwd_kernelINS_13Kernel_traitsIf13__nv_bfloat16fS2_fjLj2560ELj1ELj4ELj1ELj16ENS_18Kernel_traits_baseILj2560EfS2_fS2_fjLj128EEEEELb1ELb0ELb0ELb1EEEvNS_9FwdParamsE --------------------------
	.section	.nv.info._ZN10layer_norm13ln_fwd_kernelINS_13Kernel_traitsIf13__nv_bfloat16fS2_fjLj2560ELj1ELj4ELj1ELj16ENS_18Kernel_traits_baseILj2560EfS2_fS2_fjLj128EEEEELb1ELb0ELb0ELb1EEEvNS_9FwdParamsE,"",@"SHT_CUDA_INFO"
	.sectionflags	@""
	.align	4


	//----- nvinfo : EIATTR_CUDA_API_VERSION
	.align		4
        /*0000*/ 	.byte	0x04, 0x37
        /*0002*/ 	.short	(.L_2412 - .L_2411)
.L_2411:
        /*0004*/ 	.word	0x00000082


	//----- nvinfo : EIATTR_KPARAM_INFO
	.align		4
.L_2412:
        /*0008*/ 	.byte	0x04, 0x17
        /*000a*/ 	.short	(.L_2414 - .L_2413)
.L_2413:
        /*000c*/ 	.word	0x00000000
        /*0010*/ 	.short	0x0000
        /*0012*/ 	.short	0x0000
        /*0014*/ 	.byte	0x00, 0xf0, 0xa1, 0x03


	//----- nvinfo : EIATTR_SPARSE_MMA_MASK
	.align		4
.L_2414:
        /*0018*/ 	.byte	0x03, 0x50
        /*001a*/ 	.short	0x0000


	//----- nvinfo : EIATTR_MAXREG_COUNT
	.align		4
        /*001c*/ 	.byte	0x03, 0x1b
        /*001e*/ 	.short	0x00ff


	//----- nvinfo : EIATTR_ANNOTATIONS
	.align		4
        /*0020*/ 	.byte	0x04, 0x55
        /*0022*/ 	.short	(.L_2416 - .L_2415)


	//   ....[0]....
.L_2415:
        /* <DEDUP_REMOVED lines=45> */


	//----- nvinfo : EIATTR_MERCURY_ISA_VERSION
	.align		4
.L_2416:
        /*02e4*/ 	.byte	0x03, 0x5f
        /*02e6*/ 	.short	0x0101


	//----- nvinfo : EIATTR_COOP_GROUP_MASK_REGIDS
	.align		4
        /*02e8*/ 	.byte	0x04, 0x29
        /*02ea*/ 	.short	(.L_2418 - .L_2417)


	//   ....[0]....
.L_2417:
        /*02ec*/ 	.word	0xffffffff


	//   ....[1]....
        /*02f0*/ 	.word	0xffffffff


	//   ....[2]....
        /*02f4*/ 	.word	0xffffffff


	//   ....[3]....
        /*02f8*/ 	.word	0xffffffff


	//   ....[4]....
        /*02fc*/ 	.word	0xffffffff


	//   ....[5]....
        /*0300*/ 	.word	0xffffffff


	//   ....[6]....
        /*0304*/ 	.word	0xffffffff


	//   ....[7]....
        /*0308*/ 	.word	0xffffffff


	//   ....[8]....
        /*030c*/ 	.word	0xffffffff


	//   ....[9]....
        /*0310*/ 	.word	0xffffffff


	//   ....[10]....
        /*0314*/ 	.word	0x0500000b


	//   ....[11]....
        /*0318*/ 	.word	0x0500000b


	//   ....[12]....
        /*031c*/ 	.word	0x0500000b


	//   ....[13]....
        /*0320*/ 	.word	0x0500000b


	//   ....[14]....
        /*0324*/ 	.word	0x0500000b


	//   ....[15]....
        /*0328*/ 	.word	0x0500000b


	//   ....[16]....
        /*032c*/ 	.word	0x0500000b


	//   ....[17]....
        /*0330*/ 	.word	0x0500000b


	//   ....[18]....
        /*0334*/ 	.word	0x0500000b


	//   ....[19]....
        /*0338*/ 	.word	0x0500000b


	//----- nvinfo : EIATTR_COOP_GROUP_INSTR_OFFSETS
	.align		4
.L_2418:
        /*033c*/ 	.byte	0x04, 0x28
        /*033e*/ 	.short	(.L_2420 - .L_2419)


	//   ....[0]....
.L_2419:
        /*0340*/ 	.word	0x00035270


	//   ....[1]....
        /*0344*/ 	.word	0x000352a0


	//   ....[2]....
        /*0348*/ 	.word	0x000352c0


	//   ....[3]....
        /*034c*/ 	.word	0x000352e0


	//   ....[4]....
        /*0350*/ 	.word	0x00035300


	//   ....[5]....
        /*0354*/ 	.word	0x00035d30


	//   ....[6]....
        /*0358*/ 	.word	0x00035d50


	//   ....[7]....
        /*035c*/ 	.word	0x00035d70


	//   ....[8]....
        /*0360*/ 	.word	0x00035d90


	//   ....[9]....
        /*0364*/ 	.word	0x00035db0


	//   ....[10]....
        /*0368*/ 	.word	0x000374e0


	//   ....[11]....
        /*036c*/ 	.word	0x00037580


	//   ....[12]....
        /*0370*/ 	.word	0x000375f0


	//   ....[13]....
        /*0374*/ 	.word	0x00037660


	//   ....[14]....
        /*0378*/ 	.word	0x000376d0


	//   ....[15]....
        /*037c*/ 	.word	0x00038160


	//   ....[16]....
        /*0380*/ 	.word	0x000381d0


	//   ....[17]....
        /*0384*/ 	.word	0x00038240


	//   ....[18]....
        /*0388*/ 	.word	0x000382b0


	//   ....[19]....
        /*038c*/ 	.word	0x00038320


	//----- nvinfo : EIATTR_VRC_CTA_INIT_COUNT
	.align		4
.L_2420:
        /*0390*/ 	.byte	0x02, 0x4a
	.zero		1
	.zero		1


	//----- nvinfo : EIATTR_EXIT_INSTR_OFFSETS
	.align		4
        /*0394*/ 	.byte	0x04, 0x1c
        /*0396*/ 	.short	(.L_2422 - .L_2421)


	//   ....[0]....
.L_2421:
        /*0398*/ 	.word	0x00000cc0


	//   ....[1]....
        /*039c*/ 	.word	0x00037470


	//----- nvinfo : EIATTR_INDIRECT_BRANCH_TARGETS
	.align		4
.L_2422:
        /*03a0*/ 	.byte	0x04, 0x34
        /*03a2*/ 	.short	(.L_2424 - .L_2423)


	//   ....[0]....
.L_2423:
        /*03a4*/ 	.word	.L_x_88324@srel
        /*03a8*/ 	.short	0x0
        /*03aa*/ 	.short	0x0
        /*03ac*/ 	.word	0x3
        /*03b0*/ 	.word	.L_x_88325@srel
        /*03b4*/ 	.word	.L_x_88326@srel
        /*03b8*/ 	.word	.L_x_88327@srel


	//----- nvinfo : EIATTR_MAX_THREADS
	.align		4
.L_2424:
        /*03bc*/ 	.byte	0x04, 0x05
        /*03be*/ 	.short	(.L_2426 - .L_2425)
.L_2425:
        /*03c0*/ 	.word	0x00000080
        /*03c4*/ 	.word	0x00000001
        /*03c8*/ 	.word	0x00000001


	//----- nvinfo : EIATTR_CRS_STACK_SIZE
	.align		4
.L_2426:
        /*03cc*/ 	.byte	0x04, 0x1e
        /*03ce*/ 	.short	(.L_2428 - .L_2427)
.L_2427:
        /*03d0*/ 	.word	0x00000000


	//----- nvinfo : EIATTR_CBANK_PARAM_SIZE
	.align		4
.L_2428:
        /*03d4*/ 	.byte	0x03, 0x19
        /*03d6*/ 	.short	0x00e8


	//----- nvinfo : EIATTR_PARAM_CBANK
	.align		4
        /*03d8*/ 	.byte	0x04, 0x0a
        /*03da*/ 	.short	(.L_2430 - .L_2429)
	.align		4
.L_2429:
        /*03dc*/ 	.word	index@(.nv.constant0._ZN10layer_norm13ln_fwd_kernelINS_13Kernel_traitsIf13__nv_bfloat16fS2_fjLj2560ELj1ELj4ELj1ELj16ENS_18Kernel_traits_baseILj2560EfS2_fS2_fjLj128EEEEELb1ELb0ELb0ELb1EEEvNS_9FwdParamsE)
        /*03e0*/ 	.short	0x0380
        /*03e2*/ 	.short	0x00e8


	//----- nvinfo : EIATTR_SW_WAR
	.align		4
.L_2430:
        /*03e4*/ 	.byte	0x04, 0x36
        /*03e6*/ 	.short	(.L_2432 - .L_2431)
.L_2431:
        /*03e8*/ 	.word	0x00000008
.L_2432:


//--------------------- .nv.info._ZN10layer_norm13ln_fwd_kernelINS_13Kernel_traitsIf13__nv_bfloat16fS2_fjLj2560ELj1ELj4ELj1ELj16ENS_18Kernel_traits_baseILj2560EfS2_fS2_fjLj128EEEEELb1ELb0ELb1ELb0EEEvNS_9FwdParamsE --------------------------
	.section	.nv.info._ZN10layer_norm13ln_fwd_kernelINS_13Kernel_traitsIf13__nv_bfloat16fS2_fjLj2560ELj1ELj4ELj1ELj16ENS_18Kernel_traits_baseILj2560EfS2_fS2_fjLj128EEEEELb1ELb0ELb1ELb0EEEvNS_9FwdParamsE,"",@"SHT_CUDA_INFO"
	.sectionflags	@""
	.align	4


	//----- nvinfo : EIATTR_CUDA_API_VERSION
	.align		4
        /*0000*/ 	.byte	0x04, 0x37
        /*0002*/ 	.short	(.L_2434 - .L_2433)
.L_2433:
        /*0004*/ 	.word	0x00000082


	//----- nvinfo : EIATTR_KPARAM_INFO
	.align		4
.L_2434:
        /*0008*/ 	.byte	0x04, 0x17
        /*000a*/ 	.short	(.L_2436 - .L_2435)
.L_2435:
        /*000c*/ 	.word	0x00000000
        /*0010*/ 	.short	0x0000
        /*0012*/ 	.short	0x0000
        /*0014*/ 	.byte	0x00, 0xf0, 0xa1, 0x03


	//----- nvinfo : EIATTR_SPARSE_MMA_MASK
	.align		4
.L_2436:
        /*0018*/ 	.byte	0x03, 0x50
        /*001a*/ 	.short	0x0000


	//----- nvinfo : EIATTR_MAXREG_COUNT
	.align		4
        /*001c*/ 	.byte	0x03, 0x1b
        /*001e*/ 	.short	0x00ff


	//----- nvinfo : EIATTR_ANNOTATIONS
	.align		4
        /*0020*/ 	.byte	0x04, 0x55
        /*0022*/ 	.short	(.L_2438 - .L_2437)


	//   ....[0]....
.L_2437:
        /* <DEDUP_REMOVED lines=50> */


	//----- nvinfo : EIATTR_MERCURY_ISA_VERSION
	.align		4
.L_2438:
        /*0334*/ 	.byte	0x03, 0x5f
        /*0336*/ 	.short	0x0101


	//----- nvinfo : EIATTR_COOP_GROUP_MASK_REGIDS
	.align		4
        /*0338*/ 	.byte	0x04, 0x29
        /*033a*/ 	.short	(.L_2440 - .L_2439)


	//   ....[0]....
.L_2439:
        /*033c*/ 	.word	0xffffffff


	//   ....[1]....
        /*0340*/ 	.word	0xffffffff


	//   ....[2]....
        /*0344*/ 	.word	0xffffffff


	//   ....[3]....
        /*0348*/ 	.word	0xffffffff


	//   ....[4]....
        /*034c*/ 	.word	0xffffffff


	//   ....[5]....
        /*0350*/ 	.word	0xffffffff


	//   ....[6]....
        /*0354*/ 	.word	0xffffffff


	//   ....[7]....
        /*0358*/ 	.word	0xffffffff


	//   ....[8]....
        /*035c*/ 	.word	0xffffffff


	//   ....[9]....
        /*0360*/ 	.word	0xffffffff


	//   ....[10]....
        /*0364*/ 	.word	0x0500000a


	//   ....[11]....
        /*0368*/ 	.word	0x0500000a


	//   ....[12]....
        /*036c*/ 	.word	0x0500000a


	//   ....[13]....
        /*0370*/ 	.word	0x0500000a


	//   ....[14]....
        /*0374*/ 	.word	0x0500000a


	//   ....[15]....
        /*0378*/ 	.word	0x0500000a


	//   ....[16]....
        /*037c*/ 	.word	0x0500000a


	//   ....[17]....
        /*0380*/ 	.word	0x0500000a


	//   ....[18]....
        /*0384*/ 	.word	0x0500000a


	//   ....[19]....
        /*0388*/ 	.word	0x0500000a


	//----- nvinfo : EIATTR_COOP_GROUP_INSTR_OFFSETS
	.align		4
.L_2440:
        /*038c*/ 	.byte	0x04, 0x28
        /*038e*/ 	.short	(.L_2442 - .L_2441)


	//   ....[0]....
.L_2441:
        /*0390*/ 	.word	0x00046030


	//   ....[1]....
        /*0394*/ 	.word	0x00046070


	//   ....[2]....
        /*0398*/ 	.word	0x00046090


	//   ....[3]....
        /*039c*/ 	.word	0x000460b0


	//   ....[4]....
        /*03a0*/ 	.word	0x000460d0


	//   ....[5]....
        /*03a4*/ 	.word	0x00046b40


	//   ....[6]....
        /*03a8*/ 	.word	0x00046b60


	//   ....[7]....
        /*03ac*/ 	.word	0x00046b80


	//   ....[8]....
        /*03b0*/ 	.word	0x00046ba0


	//   ....[9]....
        /*03b4*/ 	.word	0x00046bc0


	//   ....[10]....
        /*03b8*/ 	.word	0x00048610


	//   ....[11]....
        /*03bc*/ 	.word	0x000486b0


	//   ....[12]....
        /*03c0*/ 	.word	0x00048720


	//   ....[13]....
        /*03c4*/ 	.word	0x00048790


	//   ....[14]....
        /*03c8*/ 	.word	0x00048800


	//   ....[15]....
        /*03cc*/ 	.word	0x000492e0


	//   ....[16]....
        /*03d0*/ 	.word	0x00049350


	//   ....[17]....
        /*03d4*/ 	.word	0x000493c0


	//   ....[18]....
        /*03d8*/ 	.word	0x00049430


	//   ....[19]....
        /*03dc*/ 	.word	0x000494a0


	//----- nvinfo : EIATTR_VRC_CTA_INIT_COUNT
	.align		4
.L_2442:
        /*03e0*/ 	.byte	0x02, 0x4a
	.zero		1
	.zero		1


	//----- nvinfo : EIATTR_EXIT_INSTR_OFFSETS
	.align		4
        /*03e4*/ 	.byte	0x04, 0x1c
        /*03e6*/ 	.short	(.L_2444 - .L_2443)


	//   ....[0]....
.L_2443:
        /*03e8*/ 	.word	0x00001480


	//   ....[1]....
        /*03ec*/ 	.word	0x000485a0


	//----- nvinfo : EIATTR_MAX_THREADS
	.align		4
.L_2444:
        /*03f0*/ 	.byte	0x04, 0x05
        /*03f2*/ 	.short	(.L_2446 - .L_2445)
.L_2445:
        /*03f4*/ 	.word	0x00000080
        /*03f8*/ 	.word	0x00000001
        /*03fc*/ 	.word	0x00000001


	//----- nvinfo : EIATTR_CRS_STACK_SIZE
	.align		4
.L_2446:
        /*0400*/ 	.byte	0x04, 0x1e
        /*0402*/ 	.short	(.L_2448 - .L_2447)
.L_2447:
        /*0404*/ 	.word	0x00000000


	//----- nvinfo : EIATTR_CBANK_PARAM_SIZE
	.align		4
.L_2448:
        /*0408*/ 	.byte	0x03, 0x19
        /*040a*/ 	.short	0x00e8


	//----- nvinfo : EIATTR_PARAM_CBANK
	.align		4
        /*040c*/ 	.byte	0x04, 0x0a
        /*040e*/ 	.short	(.L_2450 - .L_2449)
	.align		4
.L_2449:
        /*0410*/ 	.word	index@(.nv.constant0._ZN10layer_norm13ln_fwd_kernelINS_13Kernel_traitsIf13__nv_bfloat16fS2_fjLj2560ELj1ELj4ELj1ELj16ENS_18Kernel_traits_baseILj2560EfS2_fS2_fjLj128EEEEELb1ELb0ELb1ELb0EEEvNS_9FwdParamsE)
        /*0414*/ 	.short	0x0380
        /*0416*/ 	.short	0x00e8


	//----- nvinfo : EIATTR_SW_WAR
	.align		4
.L_2450:
        /*0418*/ 	.byte	0x04, 0x36
        /*041a*/ 	.short	(.L_2452 - .L_2451)
.L_2451:
        /*041c*/ 	.word	0x00000008
.L_2452:


//--------------------- .nv.info._ZN10layer_norm13ln_fwd_kernelINS_13Kernel_traitsIf13__nv_bfloat16fS2_fjLj2560ELj1ELj4ELj1ELj16ENS_18Kernel_traits_baseILj2560EfS2_fS2_fjLj128EEEEELb1ELb0ELb1ELb1EEEvNS_9FwdParamsE --------------------------
	.section	.nv.info._ZN10layer_norm13ln_fwd_kernelINS_13Kernel_traitsIf13__nv_bfloat16fS2_fjLj2560ELj1ELj4ELj1ELj16ENS_18Kernel_traits_baseILj2560EfS2_fS2_fjLj128EEEEELb1ELb0ELb1ELb1EEEvNS_9FwdParamsE,"",@"SHT_CUDA_INFO"
	.sectionflags	@""
	.align	4


	//----- nvinfo : EIATTR_CUDA_API_VERSION
	.align		4
        /*0000*/ 	.byte	0x04, 0x37
        /*0002*/ 	.short	(.L_2454 - .L_2453)
.L_2453:
        /*0004*/ 	.word	0x00000082


	//----- nvinfo : EIATTR_KPARAM_INFO
	.align		4
.L_2454:
        /*0008*/ 	.byte	0x04, 0x17
        /*000a*/ 	.short	(.L_2456 - .L_2455)
.L_2455:
        /*000c*/ 	.word	0x00000000
        /*0010*/ 	.short	0x0000
        /*0012*/ 	.short	0x0000
        /*0014*/ 	.byte	0x00, 0xf0, 0xa1, 0x03


	//----- nvinfo : EIATTR_SPARSE_MMA_MASK
	.align		4
.L_2456:
        /*0018*/ 	.byte	0x03, 0x50
        /*001a*/ 	.short	0x0000


	//----- nvinfo : EIATTR_MAXREG_COUNT
	.align		4
        /*001c*/ 	.byte	0x03, 0x1b
        /*001e*/ 	.short	0x00ff


	//----- nvinfo : EIATTR_ANNOTATIONS
	.align		4
        /*0020*/ 	.byte	0x04, 0x55
        /*0022*/ 	.short	(.L_2458 - .L_2457)


	//   ....[0]....
.L_2457:
        /* <DEDUP_REMOVED lines=38> */


	//----- nvinfo : EIATTR_MERCURY_ISA_VERSION
	.align		4
.L_2458:
        /*0274*/ 	.byte	0x03, 0x5f
        /*0276*/ 	.short	0x0101


	//----- nvinfo : EIATTR_COOP_GROUP_MASK_REGIDS
	.align		4
        /*0278*/ 	.byte	0x04, 0x29
        /*027a*/ 	.short	(.L_2460 - .L_2459)


	//   ....[0]....
.L_2459:
        /*027c*/ 	.word	0xffffffff


	//   ....[1]....
        /*0280*/ 	.word	0xffffffff


	//   ....[2]....
        /*0284*/ 	.word	0xffffffff


	//   ....[3]....
        /*0288*/ 	.word	0xffffffff


	//   ....[4]....
        /*028c*/ 	.word	0xffffffff


	//   ....[5]....
        /*0290*/ 	.word	0xffffffff


	//   ....[6]....
        /*0294*/ 	.word	0xffffffff


	//   ....[7]....
        /*0298*/ 	.word	0xffffffff


	//   ....[8]....
        /*029c*/ 	.word	0xffffffff


	//   ....[9]....
        /*02a0*/ 	.word	0xffffffff


	//   ....[10]....
        /*02a4*/ 	.word	0x0500000b


	//   ....[11]....
        /*02a8*/ 	.word	0x0500000b


	//   ....[12]....
        /*02ac*/ 	.word	0x0500000b


	//   ....[13]....
        /*02b0*/ 	.word	0x0500000b


	//   ....[14]....
        /*02b4*/ 	.word	0x0500000b


	//   ....[15]....
        /*02b8*/ 	.word	0x0500000b


	//   ....[16]....
        /*02bc*/ 	.word	0x0500000b


	//   ....[17]....
        /*02c0*/ 	.word	0x0500000b


	//   ....[18]....
        /*02c4*/ 	.word	0x0500000b


	//   ....[19]....
        /*02c8*/ 	.word	0x0500000b


	//----- nvinfo : EIATTR_COOP_GROUP_INSTR_OFFSETS
	.align		4
.L_2460:
        /*02cc*/ 	.byte	0x04, 0x28
        /*02ce*/ 	.short	(.L_2462 - .L_2461)


	//   ....[0]....
.L_2461:
        /*02d0*/ 	.word	0x0003a210


	//   ....[1]....
        /*02d4*/ 	.word	0x0003a240


	//   ....[2]....
        /*02d8*/ 	.word	0x0003a260


	//   ....[3]....
        /*02dc*/ 	.word	0x0003a280


	//   ....[4]....
        /*02e0*/ 	.word	0x0003a2a0


	//   ....[5]....
        /*02e4*/ 	.word	0x0003acd0


	//   ....[6]....
        /*02e8*/ 	.word	0x0003acf0


	//   ....[7]....
        /*02ec*/ 	.word	0x0003ad10


	//   ....[8]....
        /*02f0*/ 	.word	0x0003ad30


	//   ....[9]....
        /*02f4*/ 	.word	0x0003ad50


	//   ....[10]....
        /*02f8*/ 	.word	0x0003c550


	//   ....[11]....
        /*02fc*/ 	.word	0x0003c5f0


	//   ....[12]....
        /*0300*/ 	.word	0x0003c650


	//   ....[13]....
        /*0304*/ 	.word	0x0003c6b0


	//   ....[14]....
        /*0308*/ 	.word	0x0003c710


	//   ....[15]....
        /*030c*/ 	.word	0x0003d190


	//   ....[16]....
        /*0310*/ 	.word	0x0003d1f0


	//   ....[17]....
        /*0314*/ 	.word	0x0003d250


	//   ....[18]....
        /*0318*/ 	.word	0x0003d2b0


	//   ....[19]....
        /*031c*/ 	.word	0x0003d310


	//----- nvinfo : EIATTR_VRC_CTA_INIT_COUNT
	.align		4
.L_2462:
        /*0320*/ 	.byte	0x02, 0x4a
	.zero		1
	.zero		1


	//----- nvinfo : EIATTR_EXIT_INSTR_OFFSETS
	.align		4
        /*0324*/ 	.byte	0x04, 0x1c
        /*0326*/ 	.short	(.L_2464 - .L_2463)


	//   ....[0]....
.L_2463:
        /*0328*/ 	.word	0x00000c40


	//   ....[1]....
        /*032c*/ 	.word	0x0003c4e0


	//----- nvinfo : EIATTR_MAX_THREADS
	.align		4
.L_2464:
        /*0330*/ 	.byte	0x04, 0x05
        /*0332*/ 	.short	(.L_2466 - .L_2465)
.L_2465:
        /*0334*/ 	.word	0x00000080
        /*0338*/ 	.word	0x00000001
        /*033c*/ 	.word	0x00000001


	//----- nvinfo : EIATTR_CRS_STACK_SIZE
	.align		4
.L_2466:
        /*0340*/ 	.byte	0x04, 0x1e
        /*0342*/ 	.short	(.L_2468 - .L_2467)
.L_2467:
        /*0344*/ 	.word	0x00000000


	//----- nvinfo : EIATTR_CBANK_PARAM_SIZE
	.align		4
.L_2468:
        /*0348*/ 	.byte	0x03, 0x19
        /*034a*/ 	.short	0x00e8


	//----- nvinfo : EIATTR_PARAM_CBANK
	.align		4
        /*034c*/ 	.byte	0x04, 0x0a
        /*034e*/ 	.short	(.L_2470 - .L_2469)
	.align		4
.L_2469:
        /*0350*/ 	.word	index@(.nv.constant0._ZN10layer_norm13ln_fwd_kernelINS_13Kernel_traitsIf13__nv_bfloat16fS2_fjLj2560ELj1ELj4ELj1ELj16ENS_18Kernel_traits_baseILj2560EfS2_fS2_fjLj128EEEEELb1ELb0ELb1ELb1EEEvNS_9FwdParamsE)
        /*0354*/ 	.short	0x0380
        /*0356*/ 	.short	0x00e8


	//----- nvinfo : EIATTR_SW_WAR
	.align		4
.L_2470:
        /*0358*/ 	.byte	0x04, 0x36
        /*035a*/ 	.short	(.L_2472 - .L_2471)
.L_2471:
        /*035c*/ 	.word	0x00000008
.L_2472:


//--------------------- .nv.info._ZN10layer_norm13ln_fwd_kernelINS_13Kernel_traitsIf13__nv_bfloat16fS2_fjLj2560ELj1ELj4ELj1ELj16ENS_18Kernel_traits_baseILj2560EfS2_fS2_fjLj128EEEEELb1ELb1ELb0ELb0EEEvNS_9FwdParamsE --------------------------
	.section	.nv.info._ZN10layer_norm13ln_fwd_kernelINS_13Kernel_traitsIf13__nv_bfloat16fS2_fjLj2560ELj1ELj4ELj1ELj16ENS_18Kernel_traits_baseILj2560EfS2_fS2_fjLj128EEEEELb1ELb1ELb0ELb0EEEvNS_9FwdParamsE,"",@"SHT_CUDA_INFO"
	.sectionflags	@""
	.align	4


	//----- nvinfo : EIATTR_CUDA_API_VERSION
	.align		4
        /*0000*/ 	.byte	0x04, 0x37
        /*0002*/ 	.short	(.L_2474 - .L_2473)
.L_2473:
        /*0004*/ 	.word	0x00000082


	//----- nvinfo : EIATTR_KPARAM_INFO
	.align		4
.L_2474:
        /*0008*/ 	.byte	0x04, 0x17
        /*000a*/ 	.short	(.L_2476 - .L_2475)
.L_2475:
        /*000c*/ 	.word	0x00000000
        /*0010*/ 	.short	0x0000
        /*0012*/ 	.short	0x0000
        /*0014*/ 	.byte	0x00, 0xf0, 0xa1, 0x03


	//----- nvinfo : EIATTR_SPARSE_MMA_MASK
	.align		4
.L_2476:
        /*0018*/ 	.byte	0x03, 0x50
        /*001a*/ 	.short	0x0000


	//----- nvinfo : EIATTR_MAXREG_COUNT
	.align		4
        /*001c*/ 	.byte	0x03, 0x1b
        /*001e*/ 	.short	0x00ff


	//----- nvinfo : EIATTR_ANNOTATIONS
	.align		4
        /*0020*/ 	.byte	0x04, 0x55
        /*0022*/ 	.short	(.L_2478 - .L_2477)


	//   ....[0]....
.L_2477:
        /* <DEDUP_REMOVED lines=224> */


	//----- nvinfo : EIATTR_MERCURY_ISA_VERSION
	.align		4
.L_2478:
        /*0e14*/ 	.byte	0x03, 0x5f
        /*0e16*/ 	.short	0x0101


	//----- nvinfo : EIATTR_COOP_GROUP_MASK_REGIDS
	.align		4
        /*0e18*/ 	.byte	0x04, 0x29
        /*0e1a*/ 	.short	(.L_2480 - .L_2479)


	//   ....[0]....
.L_2479:
        /*0e1c*/ 	.word	0xffffffff


	//   ....[1]....
        /*0e20*/ 	.word	0xffffffff


	//   ....[2]....
        /*0e24*/ 	.word	0xffffffff


	//   ....[3]....
        /*0e28*/ 	.word	0xffffffff


	//   ....[4]....
        /*0e2c*/ 	.word	0xffffffff


	//   ....[5]....
        /*0e30*/ 	.word	0xffffffff


	//   ....[6]....
        /*0e34*/ 	.word	0xffffffff


	//   ....[7]....
        /*0e38*/ 	.word	0xffffffff


	//   ....[8]....
        /*0e3c*/ 	.word	0xffffffff


	//   ....[9]....
        /*0e40*/ 	.word	0xffffffff


	//   ....[10]....
        /*0e44*/ 	.word	0x0500000d


	//   ....[11]....
        /*0e48*/ 	.word	0x0500000d


	//   ....[12]....
        /*0e4c*/ 	.word	0x0500000d


	//   ....[13]....
        /*0e50*/ 	.word	0x0500000d


	//   ....[14]....
        /*0e54*/ 	.word	0x0500000d


	//   ....[15]....
        /*0e58*/ 	.word	0x0500000d


	//   ....[16]....
        /*0e5c*/ 	.word	0x0500000d


	//   ....[17]....
        /*0e60*/ 	.word	0x0500000d


	//   ....[18]....
        /*0e64*/ 	.word	0x0500000d


	//   ....[19]....
        /*0e68*/ 	.word	0x0500000d


	//----- nvinfo : EIATTR_COOP_GROUP_INSTR_OFFSETS
	.align		4
.L_2480:
        /*0e6c*/ 	.byte	0x04, 0x28
        /*0e6e*/ 	.short	(.L_2482 - .L_2481)


	//   ....[0]....
.L_2481:
        /*0e70*/ 	.word	0x00042970


	//   ....[1]....
        /*0e74*/ 	.word	0x000429b0


	//   ....[2]....
        /*0e78*/ 	.word	0x000429d0


	//   ....[3]....
        /*0e7c*/ 	.word	0x000429f0


	//   ....[4]....
        /*0e80*/ 	.word	0x00042a10


	//   ....[5]....
        /*0e84*/ 	.word	0x00043480


	//   ....[6]....
        /*0e88*/ 	.word	0x000434a0


	//   ....[7]....
        /*0e8c*/ 	.word	0x000434c0


	//   ....[8]....
        /*0e90*/ 	.word	0x000434e0


	//   ....[9]....
        /*0e94*/ 	.word	0x00043500


	//   ....[10]....
        /*0e98*/ 	.word	0x00045a40


	//   ....[11]....
        /*0e9c*/ 	.word	0x00045ae0


	//   ....[12]....
        /*0ea0*/ 	.word	0x00045b50


	//   ....[13]....
        /*0ea4*/ 	.word	0x00045bc0


	//   ....[14]....
        /*0ea8*/ 	.word	0x00045c30


	//   ....[15]....
        /*0eac*/ 	.word	0x00046710


	//   ....[16]....
        /*0eb0*/ 	.word	0x00046780


	//   ....[17]....
        /*0eb4*/ 	.word	0x000467f0


	//   ....[18]....
        /*0eb8*/ 	.word	0x00046860


	//   ....[19]....
        /*0ebc*/ 	.word	0x000468d0


	//----- nvinfo : EIATTR_VRC_CTA_INIT_COUNT
	.align		4
.L_2482:
        /*0ec0*/ 	.byte	0x02, 0x4a
	.zero		1
	.zero		1


	//----- nvinfo : EIATTR_EXIT_INSTR_OFFSETS
	.align		4
        /*0ec4*/ 	.byte	0x04, 0x1c
        /*0ec6*/ 	.short	(.L_2484 - .L_2483)


	//   ....[0]....
.L_2483:
        /*0ec8*/ 	.word	0x000026f0


	//   ....[1]....
        /*0ecc*/ 	.word	0x000459d0


	//----- nvinfo : EIATTR_INDIRECT_BRANCH_TARGETS
	.align		4
.L_2484:
        /*0ed0*/ 	.byte	0x04, 0x34
        /*0ed2*/ 	.short	(.L_2486 - .L_2485)


	//   ....[0]....
.L_2485:
        /*0ed4*/ 	.word	.L_x_88328@srel
        /*0ed8*/ 	.short	0x0
        /*0eda*/ 	.short	0x0
        /*0edc*/ 	.word	0x3
        /*0ee0*/ 	.word	.L_x_88329@srel
        /*0ee4*/ 	.word	.L_x_88330@srel
        /*0ee8*/ 	.word	.L_x_88331@srel


	//----- nvinfo : EIATTR_MAX_THREADS
	.align		4
.L_2486:
        /*0eec*/ 	.byte	0x04, 0x05
        /*0eee*/ 	.short	(.L_2488 - .L_2487)
.L_2487:
        /*0ef0*/ 	.word	0x00000080
        /*0ef4*/ 	.word	0x00000001
        /*0ef8*/ 	.word	0x00000001


	//----- nvinfo : EIATTR_CRS_STACK_SIZE
	.align		4
.L_2488:
        /*0efc*/ 	.byte	0x04, 0x1e
        /*0efe*/ 	.short	(.L_2490 - .L_2489)
.L_2489:
        /*0f00*/ 	.word	0x00000000


	//----- nvinfo : EIATTR_CBANK_PARAM_SIZE
	.align		4
.L_2490:
        /*0f04*/ 	.byte	0x03, 0x19
        /*0f06*/ 	.short	0x00e8


	//----- nvinfo : EIATTR_PARAM_CBANK
	.align		4
        /*0f08*/ 	.byte	0x04, 0x0a
        /*0f0a*/ 	.short	(.L_2492 - .L_2491)
	.align		4
.L_2491:
        /*0f0c*/ 	.word	index@(.nv.constant0._ZN10layer_norm13ln_fwd_kernelINS_13Kernel_traitsIf13__nv_bfloat16fS2_fjLj2560ELj1ELj4ELj1ELj16ENS_18Kernel_traits_baseILj2560EfS2_fS2_fjLj128EEEEELb1ELb1ELb0ELb0EEEvNS_9FwdParamsE)
        /*0f10*/ 	.short	0x0380
        /*0f12*/ 	.short	0x00e8


	//----- nvinfo : EIATTR_SW_WAR
	.align		4
.L_2492:
        /*0f14*/ 	.byte	0x04, 0x36
        /*0f16*/ 	.short	(.L_2494 - .L_2493)
.L_2493:
        /*0f18*/ 	.word	0x00000008
.L_2494:


//--------------------- .nv.info._ZN10layer_norm13ln_fwd_kernelINS_13Kernel_traitsIf13__nv_bfloat16fS2_fjLj2560ELj1ELj4ELj1ELj16ENS_18Kernel_traits_baseILj2560EfS2_fS2_fjLj128EEEEELb1ELb1ELb0ELb1EEEvNS_9FwdParamsE --------------------------
	.section	.nv.info._ZN10layer_norm13ln_fwd_kernelINS_13Kernel_traitsIf13__nv_bfloat16fS2_fjLj2560ELj1ELj4ELj1ELj16ENS_18Kernel_traits_baseILj2560EfS2_fS2_fjLj128EEEEELb1ELb1ELb0ELb1EEEvNS_9FwdParamsE,"",@"SHT_CUDA_INFO"
	.sectionflags	@""
	.align	4


	//----- nvinfo : EIATTR_CUDA_API_VERSION
	.align		4
        /*0000*/ 	.byte	0x04, 0x37
        /*0002*/ 	.short	(.L_2496 - .L_2495)
.L_2495:
        /*0004*/ 	.word	0x00000082


	//----- nvinfo : EIATTR_KPARAM_INFO
	.align		4
.L_2496:
        /*0008*/ 	.byte	0x04, 0x17
        /*000a*/ 	.short	(.L_2498 - .L_2497)
.L_2497:
        /*000c*/ 	.word	0x00000000
        /*0010*/ 	.short	0x0000
        /*0012*/ 	.short	0x0000
        /*0014*/ 	.byte	0x00, 0xf0, 0xa1, 0x03


	//----- nvinfo : EIATTR_SPARSE_MMA_MASK
	.align		4
.L_2498:
        /*0018*/ 	.byte	0x03, 0x50
        /*001a*/ 	.short	0x0000


	//----- nvinfo : EIATTR_MAXREG_COUNT
	.align		4
        /*001c*/ 	.byte	0x03, 0x1b
        /*001e*/ 	.short	0x00ff


	//----- nvinfo : EIATTR_ANNOTATIONS
	.align		4
        /*0020*/ 	.byte	0x04, 0x55
        /*0022*/ 	.short	(.L_2500 - .L_2499)


	//   ....[0]....
.L_2499:
        /* <DEDUP_REMOVED lines=116> */


	//----- nvinfo : EIATTR_MERCURY_ISA_VERSION
	.align		4
.L_2500:
        /*0754*/ 	.byte	0x03, 0x5f
        /*0756*/ 	.short	0x0101


	//----- nvinfo : EIATTR_COOP_GROUP_MASK_REGIDS
	.align		4
        /*0758*/ 	.byte	0x04, 0x29
        /*075a*/ 	.short	(.L_2502 - .L_2501)


	//   ....[0]....
.L_2501:
        /*075c*/ 	.word	0xffffffff


	//   ....[1]....
        /*0760*/ 	.word	0xffffffff


	//   ....[2]....
        /*0764*/ 	.word	0xffffffff


	//   ....[3]....
        /*0768*/ 	.word	0xffffffff


	//   ....[4]....
        /*076c*/ 	.word	0xffffffff


	//   ....[5]....
        /*0770*/ 	.word	0xffffffff


	//   ....[6]....
        /*0774*/ 	.word	0xffffffff


	//   ....[7]....
        /*0778*/ 	.word	0xffffffff


	//   ....[8]....
        /*077c*/ 	.word	0xffffffff


	//   ....[9]....
        /*0780*/ 	.word	0xffffffff


	//   ....[10]....
        /*0784*/ 	.word	0x050000de


	//   ....[11]....
        /*0788*/ 	.word	0x050000de


	//   ....[12]....
        /*078c*/ 	.word	0x050000de


	//   ....[13]....
        /*0790*/ 	.word	0x050000de


	//   ....[14]....
        /*0794*/ 	.word	0x050000de


	//   ....[15]....
        /*0798*/ 	.word	0x050000de


	//   ....[16]....
        /*079c*/ 	.word	0x050000de


	//   ....[17]....
        /*07a0*/ 	.word	0x050000de


	//   ....[18]....
        /*07a4*/ 	.word	0x050000de


	//   ....[19]....
        /*07a8*/ 	.word	0x050000de


	//----- nvinfo : EIATTR_COOP_GROUP_INSTR_OFFSETS
	.align		4
.L_2502:
        /*07ac*/ 	.byte	0x04, 0x28
        /*07ae*/ 	.short	(.L_2504 - .L_2503)


	//   ....[0]....
.L_2503:
        /*07b0*/ 	.word	0x000415c0


	//   ....[1]....
        /*07b4*/ 	.word	0x000415f0


	//   ....[2]....
        /*07b8*/ 	.word	0x00041610


	//   ....[3]....
        /*07bc*/ 	.word	0x00041630


	//   ....[4]....
        /*07c0*/ 	.word	0x00041650


	//   ....[5]....
        /*07c4*/ 	.word	0x00042080


	//   ....[6]....
        /*07c8*/ 	.word	0x000420a0


	//   ....[7]....
        /*07cc*/ 	.word	0x000420c0


	//   ....[8]....
        /*07d0*/ 	.word	0x000420e0


	//   ....[9]....
        /*07d4*/ 	.word	0x00042100


	//   ....[10]....
        /*07d8*/ 	.word	0x00043c30


	//   ....[11]....
        /*07dc*/ 	.word	0x00043cd0


	//   ....[12]....
        /*07e0*/ 	.word	0x00043d40


	//   ....[13]....
        /*07e4*/ 	.word	0x00043db0


	//   ....[14]....
        /*07e8*/ 	.word	0x00043e20


	//   ....[15]....
        /*07ec*/ 	.word	0x000448b0


	//   ....[16]....
        /*07f0*/ 	.word	0x00044920


	//   ....[17]....
        /*07f4*/ 	.word	0x00044990


	//   ....[18]....
        /*07f8*/ 	.word	0x00044a00


	//   ....[19]....
        /*07fc*/ 	.word	0x00044a70


	//----- nvinfo : EIATTR_VRC_CTA_INIT_COUNT
	.align		4
.L_2504:
        /*0800*/ 	.byte	0x02, 0x4a
	.zero		1
	.zero		1


	//----- nvinfo : EIATTR_EXIT_INSTR_OFFSETS
	.align		4
        /*0804*/ 	.byte	0x04, 0x1c
        /*0806*/ 	.short	(.L_2506 - .L_2505)


	//   ....[0]....
.L_2505:
        /*0808*/ 	.word	0x00001280


	//   ....[1]....
        /*080c*/ 	.word	0x00043bc0


	//----- nvinfo : EIATTR_INDIRECT_BRANCH_TARGETS
	.align		4
.L_2506:
        /*0810*/ 	.byte	0x04, 0x34
        /*0812*/ 	.short	(.L_2508 - .L_2507)


	//   ....[0]....
.L_2507:
        /*0814*/ 	.word	.L_x_88332@srel
        /*0818*/ 	.short	0x0
        /*081a*/ 	.short	0x0
        /*081c*/ 	.word	0x3
        /*0820*/ 	.word	.L_x_88333@srel
        /*0824*/ 	.word	.L_x_88334@srel
        /*0828*/ 	.word	.L_x_88335@srel


	//----- nvinfo : EIATTR_MAX_THREADS
	.align		4
.L_2508:
        /*082c*/ 	.byte	0x04, 0x05
        /*082e*/ 	.short	(.L_2510 - .L_2509)
.L_2509:
        /*0830*/ 	.word	0x00000080
        /*0834*/ 	.word	0x00000001
        /*0838*/ 	.word	0x00000001


	//----- nvinfo : EIATTR_CRS_STACK_SIZE
	.align		4
.L_2510:
        /*083c*/ 	.byte	0x04, 0x1e
        /*083e*/ 	.short	(.L_2512 - .L_2511)
.L_2511:
        /*0840*/ 	.word	0x00000000


	//----- nvinfo : EIATTR_CBANK_PARAM_SIZE
	.align		4
.L_2512:
        /*0844*/ 	.byte	0x03, 0x19
        /*0846*/ 	.short	0x00e8


	//----- nvinfo : EIATTR_PARAM_CBANK
	.align		4
        /*0848*/ 	.byte	0x04, 0x0a
        /*084a*/ 	.short	(.L_2514 - .L_2513)
	.align		4
.L_2513:
        /*084c*/ 	.word	index@(.nv.constant0._ZN10layer_norm13ln_fwd_kernelINS_13Kernel_traitsIf13__nv_bfloat16fS2_fjLj2560ELj1ELj4ELj1ELj16ENS_18Kernel_traits_baseILj2560EfS2_fS2_fjLj128EEEEELb1ELb1ELb0ELb1EEEvNS_9FwdParamsE)
        /*0850*/ 	.short	0x0380
        /*0852*/ 	.short	0x00e8


	//----- nvinfo : EIATTR_SW_WAR
	.align		4
.L_2514:
        /*0854*/ 	.byte	0x04, 0x36
        /*0856*/ 	.short	(.L_2516 - .L_2515)
.L_2515:
        /*0858*/ 	.word	0x00000008
.L_2516:


//--------------------- .nv.info._ZN10layer_norm13ln_fwd_kernelINS_13Kernel_traitsIf13__nv_bfloat16fS2_fjLj2560ELj1ELj4ELj1ELj16ENS_18Kernel_traits_baseILj2560EfS2_fS2_fjLj128EEEEELb1ELb1ELb1ELb0EEEvNS_9FwdParamsE --------------------------
	.section	.nv.info._ZN10layer_norm13ln_fwd_kernelINS_13Kernel_traitsIf13__nv_bfloat16fS2_fjLj2560ELj1ELj4ELj1ELj16ENS_18Kernel_traits_baseILj2560EfS2_fS2_fjLj128EEEEELb1ELb1ELb1ELb0EEEvNS_9FwdParamsE,"",@"SHT_CUDA_INFO"
	.sectionflags	@""
	.align	4


	//----- nvinfo : EIATTR_CUDA_API_VERSION
	.align		4
        /*0000*/ 	.byte	0x04, 0x37
        /*0002*/ 	.short	(.L_2518 - .L_2517)
.L_2517:
        /*0004*/ 	.word	0x00000082


	//----- nvinfo : EIATTR_KPARAM_INFO
	.align		4
.L_2518:
        /*0008*/ 	.byte	0x04, 0x17
        /*000a*/ 	.short	(.L_2520 - .L_2519)
.L_2519:
        /*000c*/ 	.word	0x00000000
        /*0010*/ 	.short	0x0000
        /*0012*/ 	.short	0x0000
        /*0014*/ 	.byte	0x00, 0xf0, 0xa1, 0x03


	//----- nvinfo : EIATTR_SPARSE_MMA_MASK
	.align		4
.L_2520:
        /*0018*/ 	.byte	0x03, 0x50
        /*001a*/ 	.short	0x0000


	//----- nvinfo : EIATTR_MAXREG_COUNT
	.align		4
        /*001c*/ 	.byte	0x03, 0x1b
        /*001e*/ 	.short	0x00ff


	//----- nvinfo : EIATTR_ANNOTATIONS
	.align		4
        /*0020*/ 	.byte	0x04, 0x55
        /*0022*/ 	.short	(.L_2522 - .L_2521)


	//   ....[0]....
.L_2521:
        /* <DEDUP_REMOVED lines=273> */


	//----- nvinfo : EIATTR_MERCURY_ISA_VERSION
	.align		4
.L_2522:
        /*1124*/ 	.byte	0x03, 0x5f
        /*1126*/ 	.short	0x0101


	//----- nvinfo : EIATTR_COOP_GROUP_MASK_REGIDS
	.align		4
        /*1128*/ 	.byte	0x04, 0x29
        /*112a*/ 	.short	(.L_2524 - .L_2523)


	//   ....[0]....
.L_2523:
        /*112c*/ 	.word	0xffffffff


	//   ....[1]....
        /*1130*/ 	.word	0xffffffff


	//   ....[2]....
        /*1134*/ 	.word	0xffffffff


	//   ....[3]....
        /*1138*/ 	.word	0xffffffff


	//   ....[4]....
        /*113c*/ 	.word	0xffffffff


	//   ....[5]....
        /*1140*/ 	.word	0xffffffff


	//   ....[6]....
        /*1144*/ 	.word	0xffffffff


	//   ....[7]....
        /*1148*/ 	.word	0xffffffff


	//   ....[8]....
        /*114c*/ 	.word	0xffffffff


	//   ....[9]....
        /*1150*/ 	.word	0xffffffff


	//   ....[10]....
        /*1154*/ 	.word	0x05000000


	//   ....[11]....
        /*1158*/ 	.word	0x05000000


	//   ....[12]....
        /*115c*/ 	.word	0x05000000


	//   ....[13]....
        /*1160*/ 	.word	0x05000000


	//   ....[14]....
        /*1164*/ 	.word	0x05000000


	//   ....[15]....
        /*1168*/ 	.word	0x05000000


	//   ....[16]....
        /*116c*/ 	.word	0x05000000


	//   ....[17]....
        /*1170*/ 	.word	0x05000000


	//   ....[18]....
        /*1174*/ 	.word	0x05000000


	//   ....[19]....
        /*1178*/ 	.word	0x05000000


	//----- nvinfo : EIATTR_COOP_GROUP_INSTR_OFFSETS
	.align		4
.L_2524:
        /*117c*/ 	.byte	0x04, 0x28
        /*117e*/ 	.short	(.L_2526 - .L_2525)


	//   ....[0]....
.L_2525:
        /*1180*/ 	.word	0x00046d90


	//   ....[1]....
        /*1184*/ 	.word	0x00046dd0


	//   ....[2]....
        /*1188*/ 	.word	0x00046df0


	//   ....[3]....
        /*118c*/ 	.word	0x00046e10


	//   ....[4]....
        /*1190*/ 	.word	0x00046e30


	//   ....[5]....
        /*1194*/ 	.word	0x000478a0


	//   ....[6]....
        /*1198*/ 	.word	0x000478c0


	//   ....[7]....
        /*119c*/ 	.word	0x000478e0


	//   ....[8]....
        /*11a0*/ 	.word	0x00047900


	//   ....[9]....
        /*11a4*/ 	.word	0x00047920


	//   ....[10]....
        /*11a8*/ 	.word	0x0004a370


	//   ....[11]....
        /*11ac*/ 	.word	0x0004a410


	//   ....[12]....
        /*11b0*/ 	.word	0x0004a480


	//   ....[13]....
        /*11b4*/ 	.word	0x0004a4f0


	//   ....[14]....
        /*11b8*/ 	.word	0x0004a560


	//   ....[15]....
        /*11bc*/ 	.word	0x0004b040


	//   ....[16]....
        /*11c0*/ 	.word	0x0004b0b0


	//   ....[17]....
        /*11c4*/ 	.word	0x0004b120


	//   ....[18]....
        /*11c8*/ 	.word	0x0004b190


	//   ....[19]....
        /*11cc*/ 	.word	0x0004b200


	//----- nvinfo : EIATTR_VRC_CTA_INIT_COUNT
	.align		4
.L_2526:
        /*11d0*/ 	.byte	0x02, 0x4a
	.zero		1
	.zero		1


	//----- nvinfo : EIATTR_EXIT_INSTR_OFFSETS
	.align		4
        /*11d4*/ 	.byte	0x04, 0x1c
        /*11d6*/ 	.short	(.L_2528 - .L_2527)


	//   ....[0]....
.L_2527:
        /*11d8*/ 	.word	0x00002920


	//   ....[1]....
        /*11dc*/ 	.word	0x0004a300


	//----- nvinfo : EIATTR_MAX_THREADS
	.align		4
.L_2528:
        /*11e0*/ 	.byte	0x04, 0x05
        /*11e2*/ 	.short	(.L_2530 - .L_2529)
.L_2529:
        /*11e4*/ 	.word	0x00000080
        /*11e8*/ 	.word	0x00000001
        /*11ec*/ 	.word	0x00000001


	//----- nvinfo : EIATTR_CRS_STACK_SIZE
	.align		4
.L_2530:
        /*11f0*/ 	.byte	0x04, 0x1e
        /*11f2*/ 	.short	(.L_2532 - .L_2531)
.L_2531:
        /*11f4*/ 	.word	0x00000000


	//----- nvinfo : EIATTR_CBANK_PARAM_SIZE
	.align		4
.L_2532:
        /*11f8*/ 	.byte	0x03, 0x19
        /*11fa*/ 	.short	0x00e8


	//----- nvinfo : EIATTR_PARAM_CBANK
	.align		4
        /*11fc*/ 	.byte	0x04, 0x0a
        /*11fe*/ 	.short	(.L_2534 - .L_2533)
	.align		4
.L_2533:
        /*1200*/ 	.word	index@(.nv.constant0._ZN10layer_norm13ln_fwd_kernelINS_13Kernel_traitsIf13__nv_bfloat16fS2_fjLj2560ELj1ELj4ELj1ELj16ENS_18Kernel_traits_baseILj2560EfS2_fS2_fjLj128EEEEELb1ELb1ELb1ELb0EEEvNS_9FwdParamsE)
        /*1204*/ 	.short	0x0380
        /*1206*/ 	.short	0x00e8


	//----- nvinfo : EIATTR_SW_WAR
	.align		4
.L_2534:
        /*1208*/ 	.byte	0x04, 0x36
        /*120a*/ 	.short	(.L_2536 - .L_2535)
.L_2535:
        /*120c*/ 	.word	0x00000008
.L_2536:


//--------------------- .nv.info._ZN10layer_norm13ln_fwd_kernelINS_13Kernel_traitsIf13__nv_bfloat16fS2_fjLj2560ELj1ELj4ELj1ELj16ENS_18Kernel_traits_baseILj2560EfS2_fS2_fjLj128EEEEELb1ELb1ELb1ELb1EEEvNS_9FwdParamsE --------------------------
	.section	.nv.info._ZN10layer_norm13ln_fwd_kernelINS_13Kernel_traitsIf13__nv_bfloat16fS2_fjLj2560ELj1ELj4ELj1ELj16ENS_18Kernel_traits_baseILj2560EfS2_fS2_fjLj128EEEEELb1ELb1ELb1ELb1EEEvNS_9FwdParamsE,"",@"SHT_CUDA_INFO"
	.sectionflags	@""
	.align	4


	//----- nvinfo : EIATTR_CUDA_API_VERSION
	.align		4
        /*0000*/ 	.byte	0x04, 0x37
        /*0002*/ 	.short	(.L_2538 - .L_2537)
.L_2537:
        /*0004*/ 	.word	0x00000082


	//----- nvinfo : EIATTR_KPARAM_INFO
	.align		4
.L_2538:
        /*0008*/ 	.byte	0x04, 0x17
        /*000a*/ 	.short	(.L_2540 - .L_2539)
.L_2539:
        /*000c*/ 	.word	0x00000000
        /*0010*/ 	.short	0x0000
        /*0012*/ 	.short	0x0000
        /*0014*/ 	.byte	0x00, 0xf0, 0xa1, 0x03


	//----- nvinfo : EIATTR_SPARSE_MMA_MASK
	.align		4
.L_2540:
        /*0018*/ 	.byte	0x03, 0x50
        /*001a*/ 	.short	0x0000


	//----- nvinfo : EIATTR_MAXREG_COUNT
	.align		4
        /*001c*/ 	.byte	0x03, 0x1b
        /*001e*/ 	.short	0x00ff


	//----- nvinfo : EIATTR_ANNOTATIONS
	.align		4
        /*0020*/ 	.byte	0x04, 0x55
        /*0022*/ 	.short	(.L_2542 - .L_2541)


	//   ....[0]....
.L_2541:
        /* <DEDUP_REMOVED lines=118> */


	//----- nvinfo : EIATTR_MERCURY_ISA_VERSION
	.align		4
.L_2542:
        /*0774*/ 	.byte	0x03, 0x5f
        /*0776*/ 	.short	0x0101


	//----- nvinfo : EIATTR_COOP_GROUP_MASK_REGIDS
	.align		4
        /*0778*/ 	.byte	0x04, 0x29
        /*077a*/ 	.short	(.L_2544 - .L_2543)


	//   ....[0]....
.L_2543:
        /*077c*/ 	.word	0xffffffff


	//   ....[1]....
        /*0780*/ 	.word	0xffffffff


	//   ....[2]....
        /*0784*/ 	.word	0xffffffff


	//   ....[3]....
        /*0788*/ 	.word	0xffffffff


	//   ....[4]....
        /*078c*/ 	.word	0xffffffff


	//   ....[5]....
        /*0790*/ 	.word	0xffffffff


	//   ....[6]....
        /*0794*/ 	.word	0xffffffff


	//   ....[7]....
        /*0798*/ 	.word	0xffffffff


	//   ....[8]....
        /*079c*/ 	.word	0xffffffff


	//   ....[9]....
        /*07a0*/ 	.word	0xffffffff


	//   ....[10]....
        /*07a4*/ 	.word	0x050000ea


	//   ....[11]....
        /*07a8*/ 	.word	0x050000ea


	//   ....[12]....
        /*07ac*/ 	.word	0x050000ea


	//   ....[13]....
        /*07b0*/ 	.word	0x050000ea


	//   ....[14]....
        /*07b4*/ 	.word	0x050000ea


	//   ....[15]....
        /*07b8*/ 	.word	0x050000ea


	//   ....[16]....
        /*07bc*/ 	.word	0x050000ea


	//   ....[17]....
        /*07c0*/ 	.word	0x050000ea


	//   ....[18]....
        /*07c4*/ 	.word	0x050000ea


	//   ....[19]....
        /*07c8*/ 	.word	0x050000ea


	//----- nvinfo : EIATTR_COOP_GROUP_INSTR_OFFSETS
	.align		4
.L_2544:
        /*07cc*/ 	.byte	0x04, 0x28
        /*07ce*/ 	.short	(.L_2546 - .L_2545)


	//   ....[0]....
.L_2545:
        /*07d0*/ 	.word	0x00045470


	//   ....[1]....
        /*07d4*/ 	.word	0x000454a0


	//   ....[2]....
        /*07d8*/ 	.word	0x000454c0


	//   ....[3]....
        /*07dc*/ 	.word	0x000454e0


	//   ....[4]....
        /*07e0*/ 	.word	0x00045500


	//   ....[5]....
        /*07e4*/ 	.word	0x00045f30


	//   ....[6]....
        /*07e8*/ 	.word	0x00045f50


	//   ....[7]....
        /*07ec*/ 	.word	0x00045f70


	//   ....[8]....
        /*07f0*/ 	.word	0x00045f90


	//   ....[9]....
        /*07f4*/ 	.word	0x00045fb0


	//   ....[10]....
        /*07f8*/ 	.word	0x00047c70


	//   ....[11]....
        /*07fc*/ 	.word	0x00047d10


	//   ....[12]....
        /*0800*/ 	.word	0x00047d80


	//   ....[13]....
        /*0804*/ 	.word	0x00047df0


	//   ....[14]....
        /*0808*/ 	.word	0x00047e60


	//   ....[15]....
        /*080c*/ 	.word	0x000488f0


	//   ....[16]....
        /*0810*/ 	.word	0x00048960


	//   ....[17]....
        /*0814*/ 	.word	0x000489d0


	//   ....[18]....
        /*0818*/ 	.word	0x00048a40


	//   ....[19]....
        /*081c*/ 	.word	0x00048ab0


	//----- nvinfo : EIATTR_VRC_CTA_INIT_COUNT
	.align		4
.L_2546:
        /*0820*/ 	.byte	0x02, 0x4a
	.zero		1
	.zero		1


	//----- nvinfo : EIATTR_EXIT_INSTR_OFFSETS
	.align		4
        /*0824*/ 	.byte	0x04, 0x1c
        /*0826*/ 	.short	(.L_2548 - .L_2547)


	//   ....[0]....
.L_2547:
        /*0828*/ 	.word	0x00001280


	//   ....[1]....
        /*082c*/ 	.word	0x00047c00


	//----- nvinfo : EIATTR_MAX_THREADS
	.align		4
.L_2548:
        /*0830*/ 	.byte	0x04, 0x05
        /*0832*/ 	.short	(.L_2550 - .L_2549)
.L_2549:
        /*0834*/ 	.word	0x00000080
        /*0838*/ 	.word	0x00000001
        /*083c*/ 	.word	0x00000001


	//----- nvinfo : EIATTR_CRS_STACK_SIZE
	.align		4
.L_2550:
        /*0840*/ 	.byte	0x04, 0x1e
        /*0842*/ 	.short	(.L_2552 - .L_2551)
.L_2551:
        /*0844*/ 	.word	0x00000000


	//----- nvinfo : EIATTR_CBANK_PARAM_SIZE
	.align		4
.L_2552:
        /*0848*/ 	.byte	0x03, 0x19
        /*084a*/ 	.short	0x00e8


	//----- nvinfo : EIATTR_PARAM_CBANK
	.align		4
        /*084c*/ 	.byte	0x04, 0x0a
        /*084e*/ 	.short	(.L_2554 - .L_2553)
	.align		4
.L_2553:
        /*0850*/ 	.word	index@(.nv.constant0._ZN10layer_norm13ln_fwd_kernelINS_13Kernel_traitsIf13__nv_bfloat16fS2_fjLj2560ELj1ELj4ELj1ELj16ENS_18Kernel_traits_baseILj2560EfS2_fS2_fjLj128EEEEELb1ELb1ELb1ELb1EEEvNS_9FwdParamsE)
        /*0854*/ 	.short	0x0380
        /*0856*/ 	.short	0x00e8


	//----- nvinfo : EIATTR_SW_WAR
	.align		4
.L_2554:
        /*0858*/ 	.byte	0x04, 0x36
        /*085a*/ 	.short	(.L_2556 - .L_2555)
.L_2555:
        /*085c*/ 	.word	0x00000008
.L_2556:


//--------------------- .nv.info._ZN10layer_norm13ln_fwd_kernelINS_13Kernel_traitsIf6__halfS2_S2_fjLj2560ELj1ELj4ELj1ELj16ENS_18Kernel_traits_baseILj2560EfS2_S2_S2_fjLj128EEEEELb0ELb0ELb0ELb0EEEvNS_9FwdParamsE --------------------------
	.section	.nv.info._ZN10layer_norm13ln_fwd_kernelINS_13Kernel_traitsIf6__halfS2_S2_fjLj2560ELj1ELj4ELj1ELj16ENS_18Kernel_traits_baseILj2560EfS2_S2_S2_fjLj128EEEEELb0ELb0ELb0ELb0EEEvNS_9FwdParamsE,"",@"SHT_CUDA_INFO"
	.sectionflags	@""
	.align	4


	//----- nvinfo : EIATTR_CUDA_API_VERSION
	.align		4
        /*0000*/ 	.byte	0x04, 0x37
        /*0002*/ 	.short	(.L_2558 - .L_2557)
.L_2557:
        /*0004*/ 	.word	0x00000082


	//----- nvinfo : EIATTR_KPARAM_INFO
	.align		4
.L_2558:
        /*0008*/ 	.byte	0x04, 0x17
        /*000a*/ 	.short	(.L_2560 - .L_2559)
.L_2559:
        /*000c*/ 	.word	0x00000000
        /*0010*/ 	.short	0x0000
        /*0012*/ 	.short	0x0000
        /*0014*/ 	.byte	0x00, 0xf0, 0xa1, 0x03


	//----- nvinfo : EIATTR_SPARSE_MMA_MASK
	.align		4
.L_2560:
        /*0018*/ 	.byte	0x03, 0x50
        /*001a*/ 	.short	0x0000


	//----- nvinfo : EIATTR_MAXREG_COUNT
	.align		4
        /*001c*/ 	.byte	0x03, 0x1b
        /*001e*/ 	.short	0x00ff


	//----- nvinfo : EIATTR_ANNOTATIONS
	.align		4
        /*0020*/ 	.byte	0x04, 0x55
        /*0022*/ 	.short	(.L_2562 - .L_2561)


	//   ....[0]....
.L_2561:
        /* <DEDUP_REMOVED lines=15> */


	//----- nvinfo : EIATTR_MERCURY_ISA_VERSION
	.align		4
.L_2562:
        /*0104*/ 	.byte	0x03, 0x5f
        /*0106*/ 	.short	0x0101


	//----- nvinfo : EIATTR_COOP_GROUP_MASK_REGIDS
	.align		4
        /*0108*/ 	.byte	0x04, 0x29
        /*010a*/ 	.short	(.L_2564 - .L_2563)


	//   ....[0]....
.L_2563:
        /*010c*/ 	.word	0xffffffff


	//   ....[1]....
        /*0110*/ 	.word	0xffffffff


	//   ....[2]....
        /*0114*/ 	.word	0xffffffff


	//   ....[3]....
        /*0118*/ 	.word	0xffffffff


	//   ....[4]....
        /*011c*/ 	.word	0xffffffff


	//   ....[5]....
        /*0120*/ 	.word	0xffffffff


	//   ....[6]....
        /*0124*/ 	.word	0xffffffff


	//   ....[7]....
        /*0128*/ 	.word	0xffffffff


	//   ....[8]....
        /*012c*/ 	.word	0xffffffff


	//   ....[9]....
        /*0130*/ 	.word	0xffffffff


	//   ....[10]....
        /*0134*/ 	.word	0x05000068


	//   ....[11]....
        /*0138*/ 	.word	0x05000068


	//   ....[12]....
        /*013c*/ 	.word	0x05000068


	//   ....[13]....
        /*0140*/ 	.word	0x05000068


	//   ....[14]....
        /*0144*/ 	.word	0x05000068


	//   ....[15]....
        /*0148*/ 	.word	0x05000068


	//   ....[16]....
        /*014c*/ 	.word	0x05000068


	//   ....[17]....
        /*0150*/ 	.word	0x05000068


	//   ....[18]....
        /*0154*/ 	.word	0x05000068


	//   ....[19]....
        /*0158*/ 	.word	0x05000068


	//----- nvinfo : EIATTR_COOP_GROUP_INSTR_OFFSETS
	.align		4
.L_2564:
        /*015c*/ 	.byte	0x04, 0x28
        /*015e*/ 	.short	(.L_2566 - .L_2565)


	//   ....[0]....
.L_2565:
        /*0160*/ 	.word	0x00004e00


	//   ....[1]....
        /*0164*/ 	.word	0x00004e40


	//   ....[2]....
        /*0168*/ 	.word	0x00004e60


	//   ....[3]....
        /*016c*/ 	.word	0x00004e80


	//   ....[4]....
        /*0170*/ 	.word	0x00004ea0


	//   ....[5]....
        /*0174*/ 	.word	0x00005920


	//   ....[6]....
        /*0178*/ 	.word	0x00005940


	//   ....[7]....
        /*017c*/ 	.word	0x00005960


	//   ....[8]....
        /*0180*/ 	.word	0x00005980


	//   ....[9]....
        /*0184*/ 	.word	0x000059a0


	//   ....[10]....
        /*0188*/ 	.word	0x00007230


	//   ....[11]....
        /*018c*/ 	.word	0x000072d0


	//   ....[12]....
        /*0190*/ 	.word	0x00007350


	//   ....[13]....
        /*0194*/ 	.word	0x000073d0


	//   ....[14]....
        /*0198*/ 	.word	0x00007450


	//   ....[15]....
        /*019c*/ 	.word	0x00007f50


	//   ....[16]....
        /*01a0*/ 	.word	0x00007fc0


	//   ....[17]....
        /*01a4*/ 	.word	0x00008030


	//   ....[18]....
        /*01a8*/ 	.word	0x000080a0


	//   ....[19]....
        /*01ac*/ 	.word	0x00008110


	//----- nvinfo : EIATTR_VRC_CTA_INIT_COUNT
	.align		4
.L_2566:
        /*01b0*/ 	.byte	0x02, 0x4a
	.zero		1
	.zero		1


	//----- nvinfo : EIATTR_EXIT_INSTR_OFFSETS
	.align		4
        /*01b4*/ 	.byte	0x04, 0x1c
        /*01b6*/ 	.short	(.L_2568 - .L_2567)


	//   ....[0]....
.L_2567:
        /*01b8*/ 	.word	0x00000f20


	//   ....[1]....
        /*01bc*/ 	.word	0x000071c0


	//----- nvinfo : EIATTR_MAX_THREADS
	.align		4
.L_2568:
        /*01c0*/ 	.byte	0x04, 0x05
        /*01c2*/ 	.short	(.L_2570 - .L_2569)
.L_2569:
        /*01c4*/ 	.word	0x00000080
        /*01c8*/ 	.word	0x00000001
        /*01cc*/ 	.word	0x00000001


	//----- nvinfo : EIATTR_CRS_STACK_SIZE
	.align		4
.L_2570:
        /*01d0*/ 	.byte	0x04, 0x1e
        /*01d2*/ 	.short	(.L_2572 - .L_2571)
.L_2571:
        /*01d4*/ 	.word	0x00000000


	//----- nvinfo : EIATTR_CBANK_PARAM_SIZE
	.align		4
.L_2572:
        /*01d8*/ 	.byte	0x03, 0x19
        /*01da*/ 	.short	0x00e8


	//----- nvinfo : EIATTR_PARAM_CBANK
	.align		4
        /*01dc*/ 	.byte	0x04, 0x0a
        /*01de*/ 	.short	(.L_2574 - .L_2573)
	.align		4
.L_2573:
        /*01e0*/ 	.word	index@(.nv.constant0._ZN10layer_norm13ln_fwd_kernelINS_13Kernel_traitsIf6__halfS2_S2_fjLj2560ELj1ELj4ELj1ELj16ENS_18Kernel_traits_baseILj2560EfS2_S2_S2_fjLj128EEEEELb0ELb0ELb0ELb0EEEvNS_9FwdParamsE)
        /*01e4*/ 	.short	0x0380
        /*01e6*/ 	.short	0x00e8


	//----- nvinfo : EIATTR_SW_WAR
	.align		4
.L_2574:
        /*01e8*/ 	.byte	0x04, 0x36
        /*01ea*/ 	.short	(.L_2576 - .L_2575)
.L_2575:
        /*01ec*/ 	.word	0x00000008
.L_2576:


//--------------------- .nv.info._ZN10layer_norm13ln_fwd_kernelINS_13Kernel_traitsIf6__halfS2_S2_fjLj2560ELj1ELj4ELj1ELj16ENS_18Kernel_traits_baseILj2560EfS2_S2_S2_fjLj128EEEEELb0ELb0ELb0ELb1EEEvNS_9FwdParamsE --------------------------
	.section	.nv.info._ZN10layer_norm13ln_fwd_kernelINS_13Kernel_traitsIf6__halfS2_S2_fjLj2560ELj1ELj4ELj1ELj16ENS_18Kernel_traits_baseILj2560EfS2_S2_S2_fjLj128EEEEELb0ELb0ELb0ELb1EEEvNS_9FwdParamsE,"",@"SHT_CUDA_INFO"
	.sectionflags	@""
	.align	4


	//----- nvinfo : EIATTR_CUDA_API_VERSION
	.align		4
        /*0000*/ 	.byte	0x04, 0x37
        /*0002*/ 	.short	(.L_2578 - .L_2577)
.L_2577:
        /*0004*/ 	.word	0x00000082


	//----- nvinfo : EIATTR_KPARAM_INFO
	.align		4
.L_2578:
        /*0008*/ 	.byte	0x04, 0x17
        /*000a*/ 	.short	(.L_2580 - .L_2579)
.L_2579:
        /*000c*/ 	.word	0x00000000
        /*0010*/ 	.short	0x0000
        /*0012*/ 	.short	0x0000
        /*0014*/ 	.byte	0x00, 0xf0, 0xa1, 0x03


	//----- nvinfo : EIATTR_SPARSE_MMA_MASK
	.align		4
.L_2580:
        /*0018*/ 	.byte	0x03, 0x50
        /*001a*/ 	.short	0x0000


	//----- nvinfo : EIATTR_MAXREG_COUNT
	.align		4
        /*001c*/ 	.byte	0x03, 0x1b
        /*001e*/ 	.short	0x00ff


	//----- nvinfo : EIATTR_ANNOTATIONS
	.align		4
        /*0020*/ 	.byte	0x04, 0x55
        /*0022*/ 	.short	(.L_2582 - .L_2581)


	//   ....[0]....
.L_2581:
        /* <DEDUP_REMOVED lines=15> */


	//----- nvinfo : EIATTR_MERCURY_ISA_VERSION
	.align		4
.L_2582:
        /*0104*/ 	.byte	0x03, 0x5f
        /*0106*/ 	.short	0x0101


	//----- nvinfo : EIATTR_COOP_GROUP_MASK_REGIDS
	.align		4
        /*0108*/ 	.byte	0x04, 0x29
        /*010a*/ 	.short	(.L_2584 - .L_2583)


	//   ....[0]....
.L_2583:
        /*010c*/ 	.word	0xffffffff


	//   ....[1]....
        /*0110*/ 	.word	0xffffffff


	//   ....[2]....
        /*0114*/ 	.word	0xffffffff


	//   ....[3]....
        /*0118*/ 	.word	0xffffffff


	//   ....[4]....
        /*011c*/ 	.word	0xffffffff


	//   ....[5]....
        /*0120*/ 	.word	0xffffffff


	//   ....[6]....
        /*0124*/ 	.word	0xffffffff


	//   ....[7]....
        /*0128*/ 	.word	0xffffffff


	//   ....[8]....
        /*012c*/ 	.word	0xffffffff


	//   ....[9]....
        /*0130*/ 	.word	0xffffffff


	//   ....[10]....
        /*0134*/ 	.word	0x050000f2


	//   ....[11]....
        /*0138*/ 	.word	0x050000f2


	//   ....[12]....
        /*013c*/ 	.word	0x050000f2


	//   ....[13]....
        /*0140*/ 	.word	0x050000f2


	//   ....[14]....
        /*0144*/ 	.word	0x050000f2


	//   ....[15]....
        /*0148*/ 	.word	0x050000f2


	//   ....[16]....
        /*014c*/ 	.word	0x050000f2


	//   ....[17]....
        /*0150*/ 	.word	0x050000f2


	//   ....[18]....
        /*0154*/ 	.word	0x050000f2


	//   ....[19]....
        /*0158*/ 	.word	0x050000f2


	//----- nvinfo : EIATTR_COOP_GROUP_INSTR_OFFSETS
	.align		4
.L_2584:
        /*015c*/ 	.byte	0x04, 0x28
        /*015e*/ 	.short	(.L_2586 - .L_2585)


	//   ....[0]....
.L_2585:
        /*0160*/ 	.word	0x00004090


	//   ....[1]....
        /*0164*/ 	.word	0x000040c0


	//   ....[2]....
        /*0168*/ 	.word	0x000040e0


	//   ....[3]....
        /*016c*/ 	.word	0x00004100


	//   ....[4]....
        /*0170*/ 	.word	0x00004120


	//   ....[5]....
        /*0174*/ 	.word	0x00004b50


	//   ....[6]....
        /*0178*/ 	.word	0x00004b70


	//   ....[7]....
        /*017c*/ 	.word	0x00004b90


	//   ....[8]....
        /*0180*/ 	.word	0x00004bb0


	//   ....[9]....
        /*0184*/ 	.word	0x00004bd0


	//   ....[10]....
        /*0188*/ 	.word	0x000061e0


	//   ....[11]....
        /*018c*/ 	.word	0x00006280


	//   ....[12]....
        /*0190*/ 	.word	0x000062e0


	//   ....[13]....
        /*0194*/ 	.word	0x00006340


	//   ....[14]....
        /*0198*/ 	.word	0x000063a0


	//   ....[15]....
        /*019c*/ 	.word	0x00006e20


	//   ....[16]....
        /*01a0*/ 	.word	0x00006e80


	//   ....[17]....
        /*01a4*/ 	.word	0x00006ee0


	//   ....[18]....
        /*01a8*/ 	.word	0x00006f40


	//   ....[19]....
        /*01ac*/ 	.word	0x00006fa0


	//----- nvinfo : EIATTR_VRC_CTA_INIT_COUNT
	.align		4
.L_2586:
        /*01b0*/ 	.byte	0x02, 0x4a
	.zero		1
	.zero		1


	//----- nvinfo : EIATTR_EXIT_INSTR_OFFSETS
	.align		4
        /*01b4*/ 	.byte	0x04, 0x1c
        /*01b6*/ 	.short	(.L_2588 - .L_2587)


	//   ....[0]....
.L_2587:
        /*01b8*/ 	.word	0x000008a0


	//   ....[1]....
        /*01bc*/ 	.word	0x00006170


	//----- nvinfo : EIATTR_MAX_THREADS
	.align		4
.L_2588:
        /*01c0*/ 	.byte	0x04, 0x05
        /*01c2*/ 	.short	(.L_2590 - .L_2589)
.L_2589:
        /*01c4*/ 	.word	0x00000080
        /*01c8*/ 	.word	0x00000001
        /*01cc*/ 	.word	0x00000001


	//----- nvinfo : EIATTR_CRS_STACK_SIZE
	.align		4
.L_2590:
        /*01d0*/ 	.byte	0x04, 0x1e
        /*01d2*/ 	.short	(.L_2592 - .L_2591)
.L_2591:
        /*01d4*/ 	.word	0x00000000


	//----- nvinfo : EIATTR_CBANK_PARAM_SIZE
	.align		4
.L_2592:
        /*01d8*/ 	.byte	0x03, 0x19
        /*01da*/ 	.short	0x00e8


	//----- nvinfo : EIATTR_PARAM_CBANK
	.align		4
        /*01dc*/ 	.byte	0x04, 0x0a
        /*01de*/ 	.short	(.L_2594 - .L_2593)
	.align		4
.L_2593:
        /*01e0*/ 	.word	index@(.nv.constant0._ZN10layer_norm13ln_fwd_kernelINS_13Kernel_traitsIf6__halfS2_S2_fjLj2560ELj1ELj4ELj1ELj16ENS_18Kernel_traits_baseILj2560EfS2_S2_S2_fjLj128EEEEELb0ELb0ELb0ELb1EEEvNS_9FwdParamsE)
        /*01e4*/ 	.short	0x0380
        /*01e6*/ 	.short	0x00e8


	//----- nvinfo : EIATTR_SW_WAR
	.align		4
.L_2594:
        /*01e8*/ 	.byte	0x04, 0x36
        /*01ea*/ 	.short	(.L_2596 - .L_2595)
.L_2595:
        /*01ec*/ 	.word	0x00000008
.L_2596:


//--------------------- .nv.info._ZN10layer_norm13ln_fwd_kernelINS_13Kernel_traitsIf6__halfS2_S2_fjLj2560ELj1ELj4ELj1ELj16ENS_18Kernel_traits_baseILj2560EfS2_S2_S2_fjLj128EEEEELb0ELb0ELb1ELb0EEEvNS_9FwdParamsE --------------------------
	.section	.nv.info._ZN10layer_norm13ln_fwd_kernelINS_13Kernel_traitsIf6__halfS2_S2_fjLj2560ELj1ELj4ELj1ELj16ENS_18Kernel_traits_baseILj2560EfS2_S2_S2_fjLj128EEEEELb0ELb0ELb1ELb0EEEvNS_9FwdParamsE,"",@"SHT_CUDA_INFO"
	.sectionflags	@""
	.align	4


	//----- nvinfo : EIATTR_CUDA_API_VERSION
	.align		4
        /*0000*/ 	.byte	0x04, 0x37
        /*0002*/ 	.short	(.L_2598 - .L_2597)
.L_2597:
        /*0004*/ 	.word	0x00000082


	//----- nvinfo : EIATTR_KPARAM_INFO
	.align		4
.L_2598:
        /*0008*/ 	.byte	0x04, 0x17
        /*000a*/ 	.short	(.L_2600 - .L_2599)
.L_2599:
        /*000c*/ 	.word	0x00000000
        /*0010*/ 	.short	0x0000
        /*0012*/ 	.short	0x0000
        /*0014*/ 	.byte	0x00, 0xf0, 0xa1, 0x03


	//----- nvinfo : EIATTR_SPARSE_MMA_MASK
	.align		4
.L_2600:
        /*0018*/ 	.byte	0x03, 0x50
        /*001a*/ 	.short	0x0000


	//----- nvinfo : EIATTR_MAXREG_COUNT
	.align		4
        /*001c*/ 	.byte	0x03, 0x1b
        /*001e*/ 	.short	0x00ff


	//----- nvinfo : EIATTR_ANNOTATIONS
	.align		4
        /*0020*/ 	.byte	0x04, 0x55
        /*0022*/ 	.short	(.L_2602 - .L_2601)


	//   ....[0]....
.L_2601:
        /* <DEDUP_REMOVED lines=16> */


	//----- nvinfo : EIATTR_MERCURY_ISA_VERSION
	.align		4
.L_2602:
        /*0114*/ 	.byte	0x03, 0x5f
        /*0116*/ 	.short	0x0101


	//----- nvinfo : EIATTR_COOP_GROUP_MASK_REGIDS
	.align		4
        /*0118*/ 	.byte	0x04, 0x29
        /*011a*/ 	.short	(.L_2604 - .L_2603)


	//   ....[0]....
.L_2603:
        /*011c*/ 	.word	0xffffffff


	//   ....[1]....
        /*0120*/ 	.word	0xffffffff


	//   ....[2]....
        /*0124*/ 	.word	0xffffffff


	//   ....[3]....
        /*0128*/ 	.word	0xffffffff


	//   ....[4]....
        /*012c*/ 	.word	0xffffffff


	//   ....[5]....
        /*0130*/ 	.word	0xffffffff


	//   ....[6]....
        /*0134*/ 	.word	0xffffffff


	//   ....[7]....
        /*0138*/ 	.word	0xffffffff


	//   ....[8]....
        /*013c*/ 	.word	0xffffffff


	//   ....[9]....
        /*0140*/ 	.word	0xffffffff


	//   ....[10]....
        /*0144*/ 	.word	0x05000068


	//   ....[11]....
        /*0148*/ 	.word	0x05000068


	//   ....[12]....
        /*014c*/ 	.word	0x05000068


	//   ....[13]....
        /*0150*/ 	.word	0x05000068


	//   ....[14]....
        /*0154*/ 	.word	0x05000068


	//   ....[15]....
        /*0158*/ 	.word	0x05000068


	//   ....[16]....
        /*015c*/ 	.word	0x05000068


	//   ....[17]....
        /*0160*/ 	.word	0x05000068


	//   ....[18]....
        /*0164*/ 	.word	0x05000068


	//   ....[19]....
        /*0168*/ 	.word	0x05000068


	//----- nvinfo : EIATTR_COOP_GROUP_INSTR_OFFSETS
	.align		4
.L_2604:
        /*016c*/ 	.byte	0x04, 0x28
        /*016e*/ 	.short	(.L_2606 - .L_2605)


	//   ....[0]....
.L_2605:
        /*0170*/ 	.word	0x00005e50


	//   ....[1]....
        /*0174*/ 	.word	0x00005e90


	//   ....[2]....
        /*0178*/ 	.word	0x00005eb0


	//   ....[3]....
        /*017c*/ 	.word	0x00005ed0


	//   ....[4]....
        /*0180*/ 	.word	0x00005ef0


	//   ....[5]....
        /*0184*/ 	.word	0x00006960


	//   ....[6]....
        /*0188*/ 	.word	0x00006980


	//   ....[7]....
        /*018c*/ 	.word	0x000069a0


	//   ....[8]....
        /*0190*/ 	.word	0x000069c0


	//   ....[9]....
        /*0194*/ 	.word	0x000069e0


	//   ....[10]....
        /*0198*/ 	.word	0x00008320


	//   ....[11]....
        /*019c*/ 	.word	0x000083c0


	//   ....[12]....
        /*01a0*/ 	.word	0x00008430


	//   ....[13]....
        /*01a4*/ 	.word	0x000084a0


	//   ....[14]....
        /*01a8*/ 	.word	0x00008510


	//   ....[15]....
        /*01ac*/ 	.word	0x00008ff0


	//   ....[16]....
        /*01b0*/ 	.word	0x00009060


	//   ....[17]....
        /*01b4*/ 	.word	0x000090d0


	//   ....[18]....
        /*01b8*/ 	.word	0x00009140


	//   ....[19]....
        /*01bc*/ 	.word	0x000091b0


	//----- nvinfo : EIATTR_VRC_CTA_INIT_COUNT
	.align		4
.L_2606:
        /*01c0*/ 	.byte	0x02, 0x4a
	.zero		1
	.zero		1


	//----- nvinfo : EIATTR_EXIT_INSTR_OFFSETS
	.align		4
        /*01c4*/ 	.byte	0x04, 0x1c
        /*01c6*/ 	.short	(.L_2608 - .L_2607)


	//   ....[0]....
.L_2607:
        /*01c8*/ 	.word	0x00000f60


	//   ....[1]....
        /*01cc*/ 	.word	0x000082b0


	//----- nvinfo : EIATTR_MAX_THREADS
	.align		4
.L_2608:
        /*01d0*/ 	.byte	0x04, 0x05
        /*01d2*/ 	.short	(.L_2610 - .L_2609)
.L_2609:
        /*01d4*/ 	.word	0x00000080
        /*01d8*/ 	.word	0x00000001
        /*01dc*/ 	.word	0x00000001


	//----- nvinfo : EIATTR_CRS_STACK_SIZE
	.align		4
.L_2610:
        /*01e0*/ 	.byte	0x04, 0x1e
        /*01e2*/ 	.short	(.L_2612 - .L_2611)
.L_2611:
        /*01e4*/ 	.word	0x00000000


	//----- nvinfo : EIATTR_CBANK_PARAM_SIZE
	.align		4
.L_2612:
        /*01e8*/ 	.byte	0x03, 0x19
        /*01ea*/ 	.short	0x00e8


	//----- nvinfo : EIATTR_PARAM_CBANK
	.align		4
        /*01ec*/ 	.byte	0x04, 0x0a
        /*01ee*/ 	.short	(.L_2614 - .L_2613)
	.align		4
.L_2613:
        /*01f0*/ 	.word	index@(.nv.constant0._ZN10layer_norm13ln_fwd_kernelINS_13Kernel_traitsIf6__halfS2_S2_fjLj2560ELj1ELj4ELj1ELj16ENS_18Kernel_traits_baseILj2560EfS2_S2_S2_fjLj128EEEEELb0ELb0ELb1ELb0EEEvNS_9FwdParamsE)
        /*01f4*/ 	.short	0x0380
        /*01f6*/ 	.short	0x00e8


	//----- nvinfo : EIATTR_SW_WAR
	.align		4
.L_2614:
        /*01f8*/ 	.byte	0x04, 0x36
        /*01fa*/ 	.short	(.L_2616 - .L_2615)
.L_2615:
        /*01fc*/ 	.word	0x00000008
.L_2616:


//--------------------- .nv.info._ZN10layer_norm13ln_fwd_kernelINS_13Kernel_traitsIf6__halfS2_S2_fjLj2560ELj1ELj4ELj1ELj16ENS_18Kernel_traits_baseILj2560EfS2_S2_S2_fjLj128EEEEELb0ELb0ELb1ELb1EEEvNS_9FwdParamsE --------------------------
	.section	.nv.info._ZN10layer_norm13ln_fwd_kernelINS_13Kernel_traitsIf6__halfS2_S2_fjLj2560ELj1ELj4ELj1ELj16ENS_18Kernel_traits_baseILj2560EfS2_S2_S2_fjLj128EEEEELb0ELb0ELb1ELb1EEEvNS_9FwdParamsE,"",@"SHT_CUDA_INFO"
	.sectionflags	@""
	.align	4


	//----- nvinfo : EIATTR_CUDA_API_VERSION
	.align		4
        /*0000*/ 	.byte	0x04, 0x37
        /*0002*/ 	.short	(.L_2618 - .L_2617)
.L_2617:
        /*0004*/ 	.word	0x00000082


	//----- nvinfo : EIATTR_KPARAM_INFO
	.align		4
.L_2618:
        /*0008*/ 	.byte	0x04, 0x17
        /*000a*/ 	.short	(.L_2620 - .L_2619)
.L_2619:
        /*000c*/ 	.word	0x00000000
        /*0010*/ 	.short	0x0000
        /*0012*/ 	.short	0x0000
        /*0014*/ 	.byte	0x00, 0xf0, 0xa1, 0x03


	//----- nvinfo : EIATTR_SPARSE_MMA_MASK
	.align		4
.L_2620:
        /*0018*/ 	.byte	0x03, 0x50
        /*001a*/ 	.short	0x0000


	//----- nvinfo : EIATTR_MAXREG_COUNT
	.align		4
        /*001c*/ 	.byte	0x03, 0x1b
        /*001e*/ 	.short	0x00ff


	//----- nvinfo : EIATTR_ANNOTATIONS
	.align		4
        /*0020*/ 	.byte	0x04, 0x55
        /*0022*/ 	.short	(.L_2622 - .L_2621)


	//   ....[0]....
.L_2621:
        /*0024*/ 	.word	0x00000001
        /*0028*/ 	.byte	0x90, 0x03, 0x00, 0x00, 0x01, 0x00, 0x00, 0x00, 0xa0, 0x03, 0x00, 0x00, 0x01, 0x00, 0x00, 0x00
        /*0038*/ 	.byte	0xa0, 0x07, 0x00, 0x00, 0x01, 0x00, 0x00, 0x00, 0xb0, 0x07, 0x00, 0x00, 0x01, 0x00, 0x00, 0x00
        /*0048*/ 	.byte	0xf0, 0x58, 0x00, 0x00, 0x01, 0x00, 0x00, 0x00, 0x40, 0x59, 0x00, 0x00, 0x01, 0x00, 0x00, 0x00
        /*0058*/ 	.byte	0x90, 0x59, 0x00, 0x00, 0x01, 0x00, 0x00, 0x00, 0xb0, 0x59, 0x00, 0x00


	//----- nvinfo : EIATTR_MERCURY_ISA_VERSION
	.align		4
.L_2622:
        /*0064*/ 	.byte	0x03, 0x5f
        /*0066*/ 	.short	0x0101


	//----- nvinfo : EIATTR_COOP_GROUP_MASK_REGIDS
	.align		4
        /*0068*/ 	.byte	0x04, 0x29
        /*006a*/ 	.short	(.L_2624 - .L_2623)


	//   ....[0]....
.L_2623:
        /*006c*/ 	.word	0xffffffff


	//   ....[1]....
        /*0070*/ 	.word	0xffffffff


	//   ....[2]....
        /*0074*/ 	.word	0xffffffff


	//   ....[3]....
        /*0078*/ 	.word	0xffffffff


	//   ....[4]....
        /*007c*/ 	.word	0xffffffff


	//   ....[5]....
        /*0080*/ 	.word	0xffffffff


	//   ....[6]....
        /*0084*/ 	.word	0xffffffff


	//   ....[7]....
        /*0088*/ 	.word	0xffffffff


	//   ....[8]....
        /*008c*/ 	.word	0xffffffff


	//   ....[9]....
        /*0090*/ 	.word	0xffffffff


	//   ....[10]....
        /*0094*/ 	.word	0x050000b6


	//   ....[11]....
        /*0098*/ 	.word	0x050000b6


	//   ....[12]....
        /*009c*/ 	.word	0x050000b6


	//   ....[13]....
        /*00a0*/ 	.word	0x050000b6


	//   ....[14]....
        /*00a4*/ 	.word	0x050000b6


	//   ....[15]....
        /*00a8*/ 	.word	0x050000b6


	//   ....[16]....
        /*00ac*/ 	.word	0x050000b6


	//   ....[17]....
        /*00b0*/ 	.word	0x050000b6


	//   ....[18]....
        /*00b4*/ 	.word	0x050000b6


	//   ....[19]....
        /*00b8*/ 	.word	0x050000b6


	//----- nvinfo : EIATTR_COOP_GROUP_INSTR_OFFSETS
	.align		4
.L_2624:
        /*00bc*/ 	.byte	0x04, 0x28
        /*00be*/ 	.short	(.L_2626 - .L_2625)


	//   ....[0]....
.L_2625:
        /*00c0*/ 	.word	0x00004c80


	//   ....[1]....
        /*00c4*/ 	.word	0x00004ca0


	//   ....[2]....
        /*00c8*/ 	.word	0x00004cc0


	//   ....[3]....
        /*00cc*/ 	.word	0x00004ce0


	//   ....[4]....
        /*00d0*/ 	.word	0x00004d00


	//   ....[5]....
        /*00d4*/ 	.word	0x00005740


	//   ....[6]....
        /*00d8*/ 	.word	0x00005760


	//   ....[7]....
        /*00dc*/ 	.word	0x00005780


	//   ....[8]....
        /*00e0*/ 	.word	0x000057a0


	//   ....[9]....
        /*00e4*/ 	.word	0x000057c0


	//   ....[10]....
        /*00e8*/ 	.word	0x00006e40


	//   ....[11]....
        /*00ec*/ 	.word	0x00006ed0


	//   ....[12]....
        /*00f0*/ 	.word	0x00006f40


	//   ....[13]....
        /*00f4*/ 	.word	0x00006fb0


	//   ....[14]....
        /*00f8*/ 	.word	0x00007020


	//   ....[15]....
        /*00fc*/ 	.word	0x00007ac0


	//   ....[16]....
        /*0100*/ 	.word	0x00007b20


	//   ....[17]....
        /*0104*/ 	.word	0x00007b80


	//   ....[18]....
        /*0108*/ 	.word	0x00007be0


	//   ....[19]....
        /*010c*/ 	.word	0x00007c40


	//----- nvinfo : EIATTR_VRC_CTA_INIT_COUNT
	.align		4
.L_2626:
        /*0110*/ 	.byte	0x02, 0x4a
	.zero		1
	.zero		1


	//----- nvinfo : EIATTR_EXIT_INSTR_OFFSETS
	.align		4
        /*0114*/ 	.byte	0x04, 0x1c
        /*0116*/ 	.short	(.L_2628 - .L_2627)


	//   ....[0]....
.L_2627:
        /*0118*/ 	.word	0x00000810


	//   ....[1]....
        /*011c*/ 	.word	0x00006dd0


	//----- nvinfo : EIATTR_MAX_THREADS
	.align		4
.L_2628:
        /*0120*/ 	.byte	0x04, 0x05
        /*0122*/ 	.short	(.L_2630 - .L_2629)
.L_2629:
        /*0124*/ 	.word	0x00000080
        /*0128*/ 	.word	0x00000001
        /*012c*/ 	.word	0x00000001


	//----- nvinfo : EIATTR_CRS_STACK_SIZE
	.align		4
.L_2630:
        /*0130*/ 	.byte	0x04, 0x1e
        /*0132*/ 	.short	(.L_2632 - .L_2631)
.L_2631:
        /*0134*/ 	.word	0x00000000


	//----- nvinfo : EIATTR_CBANK_PARAM_SIZE
	.align		4
.L_2632:
        /*0138*/ 	.byte	0x03, 0x19
        /*013a*/ 	.short	0x00e8


	//----- nvinfo : EIATTR_PARAM_CBANK
	.align		4
        /*013c*/ 	.byte	0x04, 0x0a
        /*013e*/ 	.short	(.L_2634 - .L_2633)
	.align		4
.L_2633:
        /*0140*/ 	.word	index@(.nv.constant0._ZN10layer_norm13ln_fwd_kernelINS_13Kernel_traitsIf6__halfS2_S2_fjLj2560ELj1ELj4ELj1ELj16ENS_18Kernel_traits_baseILj2560EfS2_S2_S2_fjLj128EEEEELb0ELb0ELb1ELb1EEEvNS_9FwdParamsE)
        /*0144*/ 	.short	0x0380
        /*0146*/ 	.short	0x00e8


	//----- nvinfo : EIATTR_SW_WAR
	.align		4
.L_2634:
        /*0148*/ 	.byte	0x04, 0x36
        /*014a*/ 	.short	(.L_2636 - .L_2635)
.L_2635:
        /*014c*/ 	.word	0x00000008
.L_2636:


//--------------------- .nv.info._ZN10layer_norm13ln_fwd_kernelINS_13Kernel_traitsIf6__halfS2_S2_fjLj2560ELj1ELj4ELj1ELj16ENS_18Kernel_traits_baseILj2560EfS2_S2_S2_fjLj128EEEEELb0ELb1ELb0ELb0EEEvNS_9FwdParamsE --------------------------
	.section	.nv.info._ZN10layer_norm13ln_fwd_kernelINS_13Kernel_traitsIf6__halfS2_S2_fjLj2560ELj1ELj4ELj1ELj16ENS_18Kernel_traits_baseILj2560EfS2_S2_S2_fjLj128EEEEELb0ELb1ELb0ELb0EEEvNS_9FwdParamsE,"",@"SHT_CUDA_INFO"
	.sectionflags	@""
	.align	4


	//----- nvinfo : EIATTR_CUDA_API_VERSION
	.align		4
        /*0000*/ 	.byte	0x04, 0x37
        /*0002*/ 	.short	(.L_2638 - .L_2637)
.L_2637:
        /*0004*/ 	.word	0x00000082


	//----- nvinfo : EIATTR_KPARAM_INFO
	.align		4
.L_2638:
        /*0008*/ 	.byte	0x04, 0x17
        /*000a*/ 	.short	(.L_2640 - .L_2639)
.L_2639:
        /*000c*/ 	.word	0x00000000
        /*0010*/ 	.short	0x0000
        /*0012*/ 	.short	0x0000
        /*0014*/ 	.byte	0x00, 0xf0, 0xa1, 0x03


	//----- nvinfo : EIATTR_SPARSE_MMA_MASK
	.align		4
.L_2640:
        /*0018*/ 	.byte	0x03, 0x50
        /*001a*/ 	.short	0x0000


	//----- nvinfo : EIATTR_MAXREG_COUNT
	.align		4
        /*001c*/ 	.byte	0x03, 0x1b
        /*001e*/ 	.short	0x00ff


	//----- nvinfo : EIATTR_ANNOTATIONS
	.align		4
        /*0020*/ 	.byte	0x04, 0x55
        /*0022*/ 	.short	(.L_2642 - .L_2641)


	//   ....[0]....
.L_2641:
        /* <DEDUP_REMOVED lines=185> */


	//----- nvinfo : EIATTR_MERCURY_ISA_VERSION
	.align		4
.L_2642:
        /*0ba4*/ 	.byte	0x03, 0x5f
        /*0ba6*/ 	.short	0x0101


	//----- nvinfo : EIATTR_COOP_GROUP_MASK_REGIDS
	.align		4
        /*0ba8*/ 	.byte	0x04, 0x29
        /*0baa*/ 	.short	(.L_2644 - .L_2643)


	//   ....[0]....
.L_2643:
        /*0bac*/ 	.word	0xffffffff


	//   ....[1]....
        /*0bb0*/ 	.word	0xffffffff


	//   ....[2]....
        /*0bb4*/ 	.word	0xffffffff


	//   ....[3]....
        /*0bb8*/ 	.word	0xffffffff


	//   ....[4]....
        /*0bbc*/ 	.word	0xffffffff


	//   ....[5]....
        /*0bc0*/ 	.word	0xffffffff


	//   ....[6]....
        /*0bc4*/ 	.word	0xffffffff


	//   ....[7]....
        /*0bc8*/ 	.word	0xffffffff


	//   ....[8]....
        /*0bcc*/ 	.word	0xffffffff


	//   ....[9]....
        /*0bd0*/ 	.word	0xffffffff


	//   ....[10]....
        /*0bd4*/ 	.word	0x05000080


	//   ....[11]....
        /*0bd8*/ 	.word	0x05000080


	//   ....[12]....
        /*0bdc*/ 	.word	0x05000080


	//   ....[13]....
        /*0be0*/ 	.word	0x05000080


	//   ....[14]....
        /*0be4*/ 	.word	0x05000080


	//   ....[15]....
        /*0be8*/ 	.word	0x05000080


	//   ....[16]....
        /*0bec*/ 	.word	0x05000080


	//   ....[17]....
        /*0bf0*/ 	.word	0x05000080


	//   ....[18]....
        /*0bf4*/ 	.word	0x05000080


	//   ....[19]....
        /*0bf8*/ 	.word	0x05000080


	//----- nvinfo : EIATTR_COOP_GROUP_INSTR_OFFSETS
	.align		4
.L_2644:
        /*0bfc*/ 	.byte	0x04, 0x28
        /*0bfe*/ 	.short	(.L_2646 - .L_2645)


	//   ....[0]....
.L_2645:
        /*0c00*/ 	.word	0x000061a0


	//   ....[1]....
        /*0c04*/ 	.word	0x000061e0


	//   ....[2]....
        /*0c08*/ 	.word	0x00006200


	//   ....[3]....
        /*0c0c*/ 	.word	0x00006220


	//   ....[4]....
        /*0c10*/ 	.word	0x00006240


	//   ....[5]....
        /*0c14*/ 	.word	0x00006cb0


	//   ....[6]....
        /*0c18*/ 	.word	0x00006cd0


	//   ....[7]....
        /*0c1c*/ 	.word	0x00006cf0


	//   ....[8]....
        /*0c20*/ 	.word	0x00006d10


	//   ....[9]....
        /*0c24*/ 	.word	0x00006d30


	//   ....[10]....
        /*0c28*/ 	.word	0x00008f00


	//   ....[11]....
        /*0c2c*/ 	.word	0x00008fa0


	//   ....[12]....
        /*0c30*/ 	.word	0x00009010


	//   ....[13]....
        /*0c34*/ 	.word	0x00009080


	//   ....[14]....
        /*0c38*/ 	.word	0x000090f0


	//   ....[15]....
        /*0c3c*/ 	.word	0x00009bd0


	//   ....[16]....
        /*0c40*/ 	.word	0x00009c40


	//   ....[17]....
        /*0c44*/ 	.word	0x00009cb0


	//   ....[18]....
        /*0c48*/ 	.word	0x00009d20


	//   ....[19]....
        /*0c4c*/ 	.word	0x00009d90


	//----- nvinfo : EIATTR_VRC_CTA_INIT_COUNT
	.align		4
.L_2646:
        /*0c50*/ 	.byte	0x02, 0x4a
	.zero		1
	.zero		1


	//----- nvinfo : EIATTR_EXIT_INSTR_OFFSETS
	.align		4
        /*0c54*/ 	.byte	0x04, 0x1c
        /*0c56*/ 	.short	(.L_2648 - .L_2647)


	//   ....[0]....
.L_2647:
        /*0c58*/ 	.word	0x00002560


	//   ....[1]....
        /*0c5c*/ 	.word	0x00008e90


	//----- nvinfo : EIATTR_MAX_THREADS
	.align		4
.L_2648:
        /*0c60*/ 	.byte	0x04, 0x05
        /*0c62*/ 	.short	(.L_2650 - .L_2649)
.L_2649:
        /*0c64*/ 	.word	0x00000080
        /*0c68*/ 	.word	0x00000001
        /*0c6c*/ 	.word	0x00000001


	//----- nvinfo : EIATTR_CRS_STACK_SIZE
	.align		4
.L_2650:
        /*0c70*/ 	.byte	0x04, 0x1e
        /*0c72*/ 	.short	(.L_2652 - .L_2651)
.L_2651:
        /*0c74*/ 	.word	0x00000000


	//----- nvinfo : EIATTR_CBANK_PARAM_SIZE
	.align		4
.L_2652:
        /*0c78*/ 	.byte	0x03, 0x19
        /*0c7a*/ 	.short	0x00e8


	//----- nvinfo : EIATTR_PARAM_CBANK
	.align		4
        /*0c7c*/ 	.byte	0x04, 0x0a
        /*0c7e*/ 	.short	(.L_2654 - .L_2653)
	.align		4
.L_2653:
        /*0c80*/ 	.word	index@(.nv.constant0._ZN10layer_norm13ln_fwd_kernelINS_13Kernel_traitsIf6__halfS2_S2_fjLj2560ELj1ELj4ELj1ELj16ENS_18Kernel_traits_baseILj2560EfS2_S2_S2_fjLj128EEEEELb0ELb1ELb0ELb0EEEvNS_9FwdParamsE)
        /*0c84*/ 	.short	0x0380
        /*0c86*/ 	.short	0x00e8


	//----- nvinfo : EIATTR_SW_WAR
	.align		4
.L_2654:
        /*0c88*/ 	.byte	0x04, 0x36
        /*0c8a*/ 	.short	(.L_2656 - .L_2655)
.L_2655:
        /*0c8c*/ 	.word	0x00000008
.L_2656:


//--------------------- .nv.info._ZN10layer_norm13ln_fwd_kernelINS_13Kernel_traitsIf6__halfS2_S2_fjLj2560ELj1ELj4ELj1ELj16ENS_18Kernel_traits_baseILj2560EfS2_S2_S2_fjLj128EEEEELb0ELb1ELb0ELb1EEEvNS_9FwdParamsE --------------------------
	.section	.nv.info._ZN10layer_norm13ln_fwd_kernelINS_13Kernel_traitsIf6__halfS2_S2_fjLj2560ELj1ELj4ELj1ELj16ENS_18Kernel_traits_baseILj2560EfS2_S2_S2_fjLj128EEEEELb0ELb1ELb0ELb1EEEvNS_9FwdParamsE,"",@"SHT_CUDA_INFO"
	.sectionflags	@""
	.align	4


	//----- nvinfo : EIATTR_CUDA_API_VERSION
	.align		4
        /*0000*/ 	.byte	0x04, 0x37
        /*0002*/ 	.short	(.L_2658 - .L_2657)
.L_2657:
        /*0004*/ 	.word	0x00000082


	//----- nvinfo : EIATTR_KPARAM_INFO
	.align		4
.L_2658:
        /*0008*/ 	.byte	0x04, 0x17
        /*000a*/ 	.short	(.L_2660 - .L_2659)
.L_2659:
        /*000c*/ 	.word	0x00000000
        /*0010*/ 	.short	0x0000
        /*0012*/ 	.short	0x0000
        /*0014*/ 	.byte	0x00, 0xf0, 0xa1, 0x03


	//----- nvinfo : EIATTR_SPARSE_MMA_MASK
	.align		4
.L_2660:
        /*0018*/ 	.byte	0x03, 0x50
        /*001a*/ 	.short	0x0000


	//----- nvinfo : EIATTR_MAXREG_COUNT
	.align		4
        /*001c*/ 	.byte	0x03, 0x1b
        /*001e*/ 	.short	0x00ff


	//----- nvinfo : EIATTR_ANNOTATIONS
	.align		4
        /*0020*/ 	.byte	0x04, 0x55
        /*0022*/ 	.short	(.L_2662 - .L_2661)


	//   ....[0]....
.L_2661:
        /* <DEDUP_REMOVED lines=142> */


	//----- nvinfo : EIATTR_MERCURY_ISA_VERSION
	.align		4
.L_2662:
        /*08f4*/ 	.byte	0x03, 0x5f
        /*08f6*/ 	.short	0x0101


	//----- nvinfo : EIATTR_COOP_GROUP_MASK_REGIDS
	.align		4
        /*08f8*/ 	.byte	0x04, 0x29
        /*08fa*/ 	.short	(.L_2664 - .L_2663)


	//   ....[0]....
.L_2663:
        /*08fc*/ 	.word	0xffffffff


	//   ....[1]....
        /*0900*/ 	.word	0xffffffff


	//   ....[2]....
        /*0904*/ 	.word	0xffffffff


	//   ....[3]....
        /*0908*/ 	.word	0xffffffff


	//   ....[4]....
        /*090c*/ 	.word	0xffffffff


	//   ....[5]....
        /*0910*/ 	.word	0xffffffff


	//   ....[6]....
        /*0914*/ 	.word	0xffffffff


	//   ....[7]....
        /*0918*/ 	.word	0xffffffff


	//   ....[8]....
        /*091c*/ 	.word	0xffffffff


	//   ....[9]....
        /*0920*/ 	.word	0xffffffff


	//   ....[10]....
        /*0924*/ 	.word	0xffffffff


	//   ....[11]....
        /*0928*/ 	.word	0xffffffff


	//   ....[12]....
        /*092c*/ 	.word	0xffffffff


	//   ....[13]....
        /*0930*/ 	.word	0xffffffff


	//   ....[14]....
        /*0934*/ 	.word	0xffffffff


	//   ....[15]....
        /*0938*/ 	.word	0xffffffff


	//   ....[16]....
        /*093c*/ 	.word	0xffffffff


	//   ....[17]....
        /*0940*/ 	.word	0xffffffff


	//   ....[18]....
        /*0944*/ 	.word	0xffffffff


	//   ....[19]....
        /*0948*/ 	.word	0xffffffff


	//   ....[20]....
        /*094c*/ 	.word	0x050000ac


	//   ....[21]....
        /*0950*/ 	.word	0x050000ac


	//   ....[22]....
        /*0954*/ 	.word	0x050000ac


	//   ....[23]....
        /*0958*/ 	.word	0x050000ac


	//   ....[24]....
        /*095c*/ 	.word	0x050000ac


	//   ....[25]....
        /*0960*/ 	.word	0x050000ac


	//   ....[26]....
        /*0964*/ 	.word	0x050000ac


	//   ....[27]....
        /*0968*/ 	.word	0x050000ac


	//   ....[28]....
        /*096c*/ 	.word	0x050000ac


	//   ....[29]....
        /*0970*/ 	.word	0x050000ac


	//   ....[30]....
        /*0974*/ 	.word	0x050000ac


	//   ....[31]....
        /*0978*/ 	.word	0x050000ac


	//   ....[32]....
        /*097c*/ 	.word	0x050000ac


	//   ....[33]....
        /*0980*/ 	.word	0x050000ac


	//   ....[34]....
        /*0984*/ 	.word	0x050000ac


	//   ....[35]....
        /*0988*/ 	.word	0x050000ac


	//   ....[36]....
        /*098c*/ 	.word	0x050000ac


	//   ....[37]....
        /*0990*/ 	.word	0x050000ac


	//   ....[38]....
        /*0994*/ 	.word	0x050000ac


	//   ....[39]....
        /*0998*/ 	.word	0x050000ac


	//----- nvinfo : EIATTR_COOP_GROUP_INSTR_OFFSETS
	.align		4
.L_2664:
        /*099c*/ 	.byte	0x04, 0x28
        /*099e*/ 	.short	(.L_2666 - .L_2665)


	//   ....[0]....
.L_2665:
        /*09a0*/ 	.word	0x000045c0


	//   ....[1]....
        /*09a4*/ 	.word	0x000045f0


	//   ....[2]....
        /*09a8*/ 	.word	0x00004610


	//   ....[3]....
        /*09ac*/ 	.word	0x00004630


	//   ....[4]....
        /*09b0*/ 	.word	0x00004650


	//   ....[5]....
        /*09b4*/ 	.word	0x00005080


	//   ....[6]....
        /*09b8*/ 	.word	0x000050a0


	//   ....[7]....
        /*09bc*/ 	.word	0x000050c0


	//   ....[8]....
        /*09c0*/ 	.word	0x000050e0


	//   ....[9]....
        /*09c4*/ 	.word	0x00005100


	//   ....[10]....
        /*09c8*/ 	.word	0x00009670


	//   ....[11]....
        /*09cc*/ 	.word	0x000096a0


	//   ....[12]....
        /*09d0*/ 	.word	0x000096c0


	//   ....[13]....
        /*09d4*/ 	.word	0x000096e0


	//   ....[14]....
        /*09d8*/ 	.word	0x00009700


	//   ....[15]....
        /*09dc*/ 	.word	0x0000a130


	//   ....[16]....
        /*09e0*/ 	.word	0x0000a150


	//   ....[17]....
        /*09e4*/ 	.word	0x0000a170


	//   ....[18]....
        /*09e8*/ 	.word	0x0000a190


	//   ....[19]....
        /*09ec*/ 	.word	0x0000a1b0


	//   ....[20]....
        /*09f0*/ 	.word	0x0000bcb0


	//   ....[21]....
        /*09f4*/ 	.word	0x0000bd50


	//   ....[22]....
        /*09f8*/ 	.word	0x0000bdc0


	//   ....[23]....
        /*09fc*/ 	.word	0x0000be30


	//   ....[24]....
        /*0a00*/ 	.word	0x0000bea0


	//   ....[25]....
        /*0a04*/ 	.word	0x0000c930


	//   ....[26]....
        /*0a08*/ 	.word	0x0000c9a0


	//   ....[27]....
        /*0a0c*/ 	.word	0x0000ca10


	//   ....[28]....
        /*0a10*/ 	.word	0x0000ca80


	//   ....[29]....
        /*0a14*/ 	.word	0x0000caf0


	//   ....[30]....
        /*0a18*/ 	.word	0x0000cb80


	//   ....[31]....
        /*0a1c*/ 	.word	0x0000cc20


	//   ....[32]....
        /*0a20*/ 	.word	0x0000cc90


	//   ....[33]....
        /*0a24*/ 	.word	0x0000cd00


	//   ....[34]....
        /*0a28*/ 	.word	0x0000cd70


	//   ....[35]....
        /*0a2c*/ 	.word	0x0000d800


	//   ....[36]....
        /*0a30*/ 	.word	0x0000d870


	//   ....[37]....
        /*0a34*/ 	.word	0x0000d8e0


	//   ....[38]....
        /*0a38*/ 	.word	0x0000d950


	//   ....[39]....
        /*0a3c*/ 	.word	0x0000d9c0


	//----- nvinfo : EIATTR_VRC_CTA_INIT_COUNT
	.align		4
.L_2666:
        /*0a40*/ 	.byte	0x02, 0x4a
	.zero		1
	.zero		1


	//----- nvinfo : EIATTR_EXIT_INSTR_OFFSETS
	.align		4
        /*0a44*/ 	.byte	0x04, 0x1c
        /*0a46*/ 	.short	(.L_2668 - .L_2667)


	//   ....[0]....
.L_2667:
        /*0a48*/ 	.word	0x00001060


	//   ....[1]....
        /*0a4c*/ 	.word	0x00006ba0


	//   ....[2]....
        /*0a50*/ 	.word	0x0000bc50


	//----- nvinfo : EIATTR_MAX_THREADS
	.align		4
.L_2668:
        /*0a54*/ 	.byte	0x04, 0x05
        /*0a56*/ 	.short	(.L_2670 - .L_2669)
.L_2669:
        /*0a58*/ 	.word	0x00000080
        /*0a5c*/ 	.word	0x00000001
        /*0a60*/ 	.word	0x00000001


	//----- nvinfo : EIATTR_CRS_STACK_SIZE
	.align		4
.L_2670:
        /*0a64*/ 	.byte	0x04, 0x1e
        /*0a66*/ 	.short	(.L_2672 - .L_2671)
.L_2671:
        /*0a68*/ 	.word	0x00000000


	//----- nvinfo : EIATTR_CBANK_PARAM_SIZE
	.align		4
.L_2672:
        /*0a6c*/ 	.byte	0x03, 0x19
        /*0a6e*/ 	.short	0x00e8


	//----- nvinfo : EIATTR_PARAM_CBANK
	.align		4
        /*0a70*/ 	.byte	0x04, 0x0a
        /*0a72*/ 	.short	(.L_2674 - .L_2673)
	.align		4
.L_2673:
        /*0a74*/ 	.word	index@(.nv.constant0._ZN10layer_norm13ln_fwd_kernelINS_13Kernel_traitsIf6__halfS2_S2_fjLj2560ELj1ELj4ELj1ELj16ENS_18Kernel_traits_baseILj2560EfS2_S2_S2_fjLj128EEEEELb0ELb1ELb0ELb1EEEvNS_9FwdParamsE)
        /*0a78*/ 	.short	0x0380
        /*0a7a*/ 	.short	0x00e8


	//----- nvinfo : EIATTR_SW_WAR
	.align		4
.L_2674:
        /*0a7c*/ 	.byte	0x04, 0x36
        /*0a7e*/ 	.short	(.L_2676 - .L_2675)
.L_2675:
        /*0a80*/ 	.word	0x00000008
.L_2676:


//--------------------- .nv.info._ZN10layer_norm13ln_fwd_kernelINS_13Kernel_traitsIf6__halfS2_S2_fjLj2560ELj1ELj4ELj1ELj16ENS_18Kernel_traits_baseILj2560EfS2_S2_S2_fjLj128EEEEELb0ELb1ELb1ELb0EEEvNS_9FwdParamsE --------------------------
	.section	.nv.info._ZN10layer_norm13ln_fwd_kernelINS_13Kernel_traitsIf6__halfS2_S2_fjLj2560ELj1ELj4ELj1ELj16ENS_18Kernel_traits_baseILj2560EfS2_S2_S2_fjLj128EEEEELb0ELb1ELb1ELb0EEEvNS_9FwdParamsE,"",@"SHT_CUDA_INFO"
	.sectionflags	@""
	.align	4


	//----- nvinfo : EIATTR_CUDA_API_VERSION
	.align		4
        /*0000*/ 	.byte	0x04, 0x37
        /*0002*/ 	.short	(.L_2678 - .L_2677)
.L_2677:
        /*0004*/ 	.word	0x00000082


	//----- nvinfo : EIATTR_KPARAM_INFO
	.align		4
.L_2678:
        /*0008*/ 	.byte	0x04, 0x17
        /*000a*/ 	.short	(.L_2680 - .L_2679)
.L_2679:
        /*000c*/ 	.word	0x00000000
        /*0010*/ 	.short	0x0000
        /*0012*/ 	.short	0x0000
        /*0014*/ 	.byte	0x00, 0xf0, 0xa1, 0x03


	//----- nvinfo : EIATTR_SPARSE_MMA_MASK
	.align		4
.L_2680:
        /*0018*/ 	.byte	0x03, 0x50
        /*001a*/ 	.short	0x0000


	//----- nvinfo : EIATTR_MAXREG_COUNT
	.align		4
        /*001c*/ 	.byte	0x03, 0x1b
        /*001e*/ 	.short	0x00ff


	//----- nvinfo : EIATTR_ANNOTATIONS
	.align		4
        /*0020*/ 	.byte	0x04, 0x55
        /*0022*/ 	.short	(.L_2682 - .L_2681)


	//   ....[0]....
.L_2681:
        /* <DEDUP_REMOVED lines=204> */


	//----- nvinfo : EIATTR_MERCURY_ISA_VERSION
	.align		4
.L_2682:
        /*0cd4*/ 	.byte	0x03, 0x5f
        /*0cd6*/ 	.short	0x0101


	//----- nvinfo : EIATTR_COOP_GROUP_MASK_REGIDS
	.align		4
        /*0cd8*/ 	.byte	0x04, 0x29
        /*0cda*/ 	.short	(.L_2684 - .L_2683)


	//   ....[0]....
.L_2683:
        /*0cdc*/ 	.word	0xffffffff


	//   ....[1]....
        /*0ce0*/ 	.word	0xffffffff


	//   ....[2]....
        /*0ce4*/ 	.word	0xffffffff


	//   ....[3]....
        /*0ce8*/ 	.word	0xffffffff


	//   ....[4]....
        /*0cec*/ 	.word	0xffffffff


	//   ....[5]....
        /*0cf0*/ 	.word	0xffffffff


	//   ....[6]....
        /*0cf4*/ 	.word	0xffffffff


	//   ....[7]....
        /*0cf8*/ 	.word	0xffffffff


	//   ....[8]....
        /*0cfc*/ 	.word	0xffffffff


	//   ....[9]....
        /*0d00*/ 	.word	0xffffffff


	//   ....[10]....
        /*0d04*/ 	.word	0x05000080


	//   ....[11]....
        /*0d08*/ 	.word	0x05000080


	//   ....[12]....
        /*0d0c*/ 	.word	0x05000080


	//   ....[13]....
        /*0d10*/ 	.word	0x05000080


	//   ....[14]....
        /*0d14*/ 	.word	0x05000080


	//   ....[15]....
        /*0d18*/ 	.word	0x05000080


	//   ....[16]....
        /*0d1c*/ 	.word	0x05000080


	//   ....[17]....
        /*0d20*/ 	.word	0x05000080


	//   ....[18]....
        /*0d24*/ 	.word	0x05000080


	//   ....[19]....
        /*0d28*/ 	.word	0x05000080


	//----- nvinfo : EIATTR_COOP_GROUP_INSTR_OFFSETS
	.align		4
.L_2684:
        /*0d2c*/ 	.byte	0x04, 0x28
        /*0d2e*/ 	.short	(.L_2686 - .L_2685)


	//   ....[0]....
.L_2685:
        /*0d30*/ 	.word	0x00007f90


	//   ....[1]....
        /*0d34*/ 	.word	0x00007fd0


	//   ....[2]....
        /*0d38*/ 	.word	0x00007ff0


	//   ....[3]....
        /*0d3c*/ 	.word	0x00008010


	//   ....[4]....
        /*0d40*/ 	.word	0x00008030


	//   ....[5]....
        /*0d44*/ 	.word	0x00008aa0


	//   ....[6]....
        /*0d48*/ 	.word	0x00008ac0


	//   ....[7]....
        /*0d4c*/ 	.word	0x00008ae0


	//   ....[8]....
        /*0d50*/ 	.word	0x00008b00


	//   ....[9]....
        /*0d54*/ 	.word	0x00008b20


	//   ....[10]....
        /*0d58*/ 	.word	0x0000af60


	//   ....[11]....
        /*0d5c*/ 	.word	0x0000b000


	//   ....[12]....
        /*0d60*/ 	.word	0x0000b070


	//   ....[13]....
        /*0d64*/ 	.word	0x0000b0e0


	//   ....[14]....
        /*0d68*/ 	.word	0x0000b150


	//   ....[15]....
        /*0d6c*/ 	.word	0x0000bc30


	//   ....[16]....
        /*0d70*/ 	.word	0x0000bca0


	//   ....[17]....
        /*0d74*/ 	.word	0x0000bd10


	//   ....[18]....
        /*0d78*/ 	.word	0x0000bd80


	//   ....[19]....
        /*0d7c*/ 	.word	0x0000bdf0


	//----- nvinfo : EIATTR_VRC_CTA_INIT_COUNT
	.align		4
.L_2686:
        /*0d80*/ 	.byte	0x02, 0x4a
	.zero		1
	.zero		1


	//----- nvinfo : EIATTR_EXIT_INSTR_OFFSETS
	.align		4
        /*0d84*/ 	.byte	0x04, 0x1c
        /*0d86*/ 	.short	(.L_2688 - .L_2687)


	//   ....[0]....
.L_2687:
        /*0d88*/ 	.word	0x000025d0


	//   ....[1]....
        /*0d8c*/ 	.word	0x0000aef0


	//----- nvinfo : EIATTR_MAX_THREADS
	.align		4
.L_2688:
        /*0d90*/ 	.byte	0x04, 0x05
        /*0d92*/ 	.short	(.L_2690 - .L_2689)
.L_2689:
        /*0d94*/ 	.word	0x00000080
        /*0d98*/ 	.word	0x00000001
        /*0d9c*/ 	.word	0x00000001


	//----- nvinfo : EIATTR_CRS_STACK_SIZE
	.align		4
.L_2690:
        /*0da0*/ 	.byte	0x04, 0x1e
        /*0da2*/ 	.short	(.L_2692 - .L_2691)
.L_2691:
        /*0da4*/ 	.word	0x00000000


	//----- nvinfo : EIATTR_CBANK_PARAM_SIZE
	.align		4
.L_2692:
        /*0da8*/ 	.byte	0x03, 0x19
        /*0daa*/ 	.short	0x00e8


	//----- nvinfo : EIATTR_PARAM_CBANK
	.align		4
        /*0dac*/ 	.byte	0x04, 0x0a
        /*0dae*/ 	.short	(.L_2694 - .L_2693)
	.align		4
.L_2693:
        /*0db0*/ 	.word	index@(.nv.constant0._ZN10layer_norm13ln_fwd_kernelINS_13Kernel_traitsIf6__halfS2_S2_fjLj2560ELj1ELj4ELj1ELj16ENS_18Kernel_traits_baseILj2560EfS2_S2_S2_fjLj128EEEEELb0ELb1ELb1ELb0EEEvNS_9FwdParamsE)
        /*0db4*/ 	.short	0x0380
        /*0db6*/ 	.short	0x00e8


	//----- nvinfo : EIATTR_SW_WAR
	.align		4
.L_2694:
        /*0db8*/ 	.byte	0x04, 0x36
        /*0dba*/ 	.short	(.L_2696 - .L_2695)
.L_2695:
        /*0dbc*/ 	.word	0x00000008
.L_2696:


//--------------------- .nv.info._ZN10layer_norm13ln_fwd_kernelINS_13Kernel_traitsIf6__halfS2_S2_fjLj2560ELj1ELj4ELj1ELj16ENS_18Kernel_traits_baseILj2560EfS2_S2_S2_fjLj128EEEEELb0ELb1ELb1ELb1EEEvNS_9FwdParamsE --------------------------
	.section	.nv.info._ZN10layer_norm13ln_fwd_kernelINS_13Kernel_traitsIf6__halfS2_S2_fjLj2560ELj1ELj4ELj1ELj16ENS_18Kernel_traits_baseILj2560EfS2_S2_S2_fjLj128EEEEELb0ELb1ELb1ELb1EEEvNS_9FwdParamsE,"",@"SHT_CUDA_INFO"
	.sectionflags	@""
	.align	4


	//----- nvinfo : EIATTR_CUDA_API_VERSION
	.align		4
        /*0000*/ 	.byte	0x04, 0x37
        /*0002*/ 	.short	(.L_2698 - .L_2697)
.L_2697:
        /*0004*/ 	.word	0x00000082


	//----- nvinfo : EIATTR_KPARAM_INFO
	.align		4
.L_2698:
        /*0008*/ 	.byte	0x04, 0x17
        /*000a*/ 	.short	(.L_2700 - .L_2699)
.L_2699:
        /*000c*/ 	.word	0x00000000
        /*0010*/ 	.short	0x0000
        /*0012*/ 	.short	0x0000
        /*0014*/ 	.byte	0x00, 0xf0, 0xa1, 0x03


	//----- nvinfo : EIATTR_SPARSE_MMA_MASK
	.align		4
.L_2700:
        /*0018*/ 	.byte	0x03, 0x50
        /*001a*/ 	.short	0x0000


	//----- nvinfo : EIATTR_MAXREG_COUNT
	.align		4
        /*001c*/ 	.byte	0x03, 0x1b
        /*001e*/ 	.short	0x00ff


	//----- nvinfo : EIATTR_ANNOTATIONS
	.align		4
        /*0020*/ 	.byte	0x04, 0x55
        /*0022*/ 	.short	(.L_2702 - .L_2701)


	//   ....[0]....
.L_2701:
        /* <DEDUP_REMOVED lines=91> */


	//----- nvinfo : EIATTR_MERCURY_ISA_VERSION
	.align		4
.L_2702:
        /*05c4*/ 	.byte	0x03, 0x5f
        /*05c6*/ 	.short	0x0101


	//----- nvinfo : EIATTR_COOP_GROUP_MASK_REGIDS
	.align		4
        /*05c8*/ 	.byte	0x04, 0x29
        /*05ca*/ 	.short	(.L_2704 - .L_2703)


	//   ....[0]....
.L_2703:
        /*05cc*/ 	.word	0xffffffff


	//   ....[1]....
        /*05d0*/ 	.word	0xffffffff


	//   ....[2]....
        /*05d4*/ 	.word	0xffffffff


	//   ....[3]....
        /*05d8*/ 	.word	0xffffffff


	//   ....[4]....
        /*05dc*/ 	.word	0xffffffff


	//   ....[5]....
        /*05e0*/ 	.word	0xffffffff


	//   ....[6]....
        /*05e4*/ 	.word	0xffffffff


	//   ....[7]....
        /*05e8*/ 	.word	0xffffffff


	//   ....[8]....
        /*05ec*/ 	.word	0xffffffff


	//   ....[9]....
        /*05f0*/ 	.word	0xffffffff


	//   ....[10]....
        /*05f4*/ 	.word	0x050000b2


	//   ....[11]....
        /*05f8*/ 	.word	0x050000b2


	//   ....[12]....
        /*05fc*/ 	.word	0x050000b2


	//   ....[13]....
        /*0600*/ 	.word	0x050000b2


	//   ....[14]....
        /*0604*/ 	.word	0x050000b2


	//   ....[15]....
        /*0608*/ 	.word	0x050000b2


	//   ....[16]....
        /*060c*/ 	.word	0x050000b2


	//   ....[17]....
        /*0610*/ 	.word	0x050000b2


	//   ....[18]....
        /*0614*/ 	.word	0x050000b2


	//   ....[19]....
        /*0618*/ 	.word	0x050000b2


	//----- nvinfo : EIATTR_COOP_GROUP_INSTR_OFFSETS
	.align		4
.L_2704:
        /*061c*/ 	.byte	0x04, 0x28
        /*061e*/ 	.short	(.L_2706 - .L_2705)


	//   ....[0]....
.L_2705:
        /*0620*/ 	.word	0x00006380


	//   ....[1]....
        /*0624*/ 	.word	0x000063b0


	//   ....[2]....
        /*0628*/ 	.word	0x000063d0


	//   ....[3]....
        /*062c*/ 	.word	0x000063f0


	//   ....[4]....
        /*0630*/ 	.word	0x00006410


	//   ....[5]....
        /*0634*/ 	.word	0x00006e40


	//   ....[6]....
        /*0638*/ 	.word	0x00006e60


	//   ....[7]....
        /*063c*/ 	.word	0x00006e80


	//   ....[8]....
        /*0640*/ 	.word	0x00006ea0


	//   ....[9]....
        /*0644*/ 	.word	0x00006ec0


	//   ....[10]....
        /*0648*/ 	.word	0x00008a00


	//   ....[11]....
        /*064c*/ 	.word	0x00008aa0


	//   ....[12]....
        /*0650*/ 	.word	0x00008b00


	//   ....[13]....
        /*0654*/ 	.word	0x00008b60


	//   ....[14]....
        /*0658*/ 	.word	0x00008bc0


	//   ....[15]....
        /*065c*/ 	.word	0x00009640


	//   ....[16]....
        /*0660*/ 	.word	0x000096a0


	//   ....[17]....
        /*0664*/ 	.word	0x00009700


	//   ....[18]....
        /*0668*/ 	.word	0x00009760


	//   ....[19]....
        /*066c*/ 	.word	0x000097c0


	//----- nvinfo : EIATTR_VRC_CTA_INIT_COUNT
	.align		4
.L_2706:
        /*0670*/ 	.byte	0x02, 0x4a
	.zero		1
	.zero		1


	//----- nvinfo : EIATTR_EXIT_INSTR_OFFSETS
	.align		4
        /*0674*/ 	.byte	0x04, 0x1c
        /*0676*/ 	.short	(.L_2708 - .L_2707)


	//   ....[0]....
.L_2707:
        /*0678*/ 	.word	0x00001020


	//   ....[1]....
        /*067c*/ 	.word	0x00008990


	//----- nvinfo : EIATTR_MAX_THREADS
	.align		4
.L_2708:
        /*0680*/ 	.byte	0x04, 0x05
        /*0682*/ 	.short	(.L_2710 - .L_2709)
.L_2709:
        /*0684*/ 	.word	0x00000080
        /*0688*/ 	.word	0x00000001
        /*068c*/ 	.word	0x00000001


	//----- nvinfo : EIATTR_CRS_STACK_SIZE
	.align		4
.L_2710:
        /*0690*/ 	.byte	0x04, 0x1e
        /*0692*/ 	.short	(.L_2712 - .L_2711)
.L_2711:
        /*0694*/ 	.word	0x00000000


	//----- nvinfo : EIATTR_CBANK_PARAM_SIZE
	.align		4
.L_2712:
        /*0698*/ 	.byte	0x03, 0x19
        /*069a*/ 	.short	0x00e8


	//----- nvinfo : EIATTR_PARAM_CBANK
	.align		4
        /*069c*/ 	.byte	0x04, 0x0a
        /*069e*/ 	.short	(.L_2714 - .L_2713)
	.align		4
.L_2713:
        /*06a0*/ 	.word	index@(.nv.constant0._ZN10layer_norm13ln_fwd_kernelINS_13Kernel_traitsIf6__halfS2_S2_fjLj2560ELj1ELj4ELj1ELj16ENS_18Kernel_traits_baseILj2560EfS2_S2_S2_fjLj128EEEEELb0ELb1ELb1ELb1EEEvNS_9FwdParamsE)
        /*06a4*/ 	.short	0x0380
        /*06a6*/ 	.short	0x00e8


	//----- nvinfo : EIATTR_SW_WAR
	.align		4
.L_2714:
        /*06a8*/ 	.byte	0x04, 0x36
        /*06aa*/ 	.short	(.L_2716 - .L_2715)
.L_2715:
        /*06ac*/ 	.word	0x00000008
.L_2716:


//--------------------- .nv.info._ZN10layer_norm13ln_fwd_kernelINS_13Kernel_traitsIf6__halfS2_S2_fjLj2560ELj1ELj4ELj1ELj16ENS_18Kernel_traits_baseILj2560EfS2_S2_S2_fjLj128EEEEELb1ELb0ELb0ELb0EEEvNS_9FwdParamsE --------------------------
	.section	.nv.info._ZN10layer_norm13ln_fwd_kernelINS_13Kernel_traitsIf6__halfS2_S2_fjLj2560ELj1ELj4ELj1ELj16ENS_18Kernel_traits_baseILj2560EfS2_S2_S2_fjLj128EEEEELb1ELb0ELb0ELb0EEEvNS_9FwdParamsE,"",@"SHT_CUDA_INFO"
	.sectionflags	@""
	.align	4


	//----- nvinfo : EIATTR_CUDA_API_VERSION
	.align		4
        /*0000*/ 	.byte	0x04, 0x37
        /*0002*/ 	.short	(.L_2718 - .L_2717)
.L_2717:
        /*0004*/ 	.word	0x00000082


	//----- nvinfo : EIATTR_KPARAM_INFO
	.align		4
.L_2718:
        /*0008*/ 	.byte	0x04, 0x17
        /*000a*/ 	.short	(.L_2720 - .L_2719)
.L_2719:
        /*000c*/ 	.word	0x00000000
        /*0010*/ 	.short	0x0000
        /*0012*/ 	.short	0x0000
        /*0014*/ 	.byte	0x00, 0xf0, 0xa1, 0x03


	//----- nvinfo : EIATTR_SPARSE_MMA_MASK
	.align		4
.L_2720:
        /*0018*/ 	.byte	0x03, 0x50
        /*001a*/ 	.short	0x0000


	//----- nvinfo : EIATTR_MAXREG_COUNT
	.align		4
        /*001c*/ 	.byte	0x03, 0x1b
        /*001e*/ 	.short	0x00ff


	//----- nvinfo : EIATTR_ANNOTATIONS
	.align		4
        /*0020*/ 	.byte	0x04, 0x55
        /*0022*/ 	.short	(.L_2722 - .L_2721)


	//   ....[0]....
.L_2721:
        /* <DEDUP_REMOVED lines=36> */


	//----- nvinfo : EIATTR_MERCURY_ISA_VERSION
	.align		4
.L_2722:
        /*0254*/ 	.byte	0x03, 0x5f
        /*0256*/ 	.short	0x0101


	//----- nvinfo : EIATTR_COOP_GROUP_MASK_REGIDS
	.align		4
        /*0258*/ 	.byte	0x04, 0x29
        /*025a*/ 	.short	(.L_2724 - .L_2723)


	//   ....[0]....
.L_2723:
        /*025c*/ 	.word	0xffffffff


	//   ....[1]....
        /*0260*/ 	.word	0xffffffff


	//   ....[2]....
        /*0264*/ 	.word	0xffffffff


	//   ....[3]....
        /*0268*/ 	.word	0xffffffff


	//   ....[4]....
        /*026c*/ 	.word	0xffffffff


	//   ....[5]....
        /*0270*/ 	.word	0xffffffff


	//   ....[6]....
        /*0274*/ 	.word	0xffffffff


	//   ....[7]....
        /*0278*/ 	.word	0xffffffff


	//   ....[8]....
        /*027c*/ 	.word	0xffffffff


	//   ....[9]....
        /*0280*/ 	.word	0xffffffff


	//   ....[10]....
        /*0284*/ 	.word	0x05000044


	//   ....[11]....
        /*0288*/ 	.word	0x05000044


	//   ....[12]....
        /*028c*/ 	.word	0x05000044


	//   ....[13]....
        /*0290*/ 	.word	0x05000044


	//   ....[14]....
        /*0294*/ 	.word	0x05000044


	//   ....[15]....
        /*0298*/ 	.word	0x05000044


	//   ....[16]....
        /*029c*/ 	.word	0x05000044


	//   ....[17]....
        /*02a0*/ 	.word	0x05000044


	//   ....[18]....
        /*02a4*/ 	.word	0x05000044


	//   ....[19]....
        /*02a8*/ 	.word	0x05000044


	//----- nvinfo : EIATTR_COOP_GROUP_INSTR_OFFSETS
	.align		4
.L_2724:
        /*02ac*/ 	.byte	0x04, 0x28
        /*02ae*/ 	.short	(.L_2726 - .L_2725)


	//   ....[0]....
.L_2725:
        /*02b0*/ 	.word	0x00041f60


	//   ....[1]....
        /*02b4*/ 	.word	0x00041fa0


	//   ....[2]....
        /*02b8*/ 	.word	0x00041fc0


	//   ....[3]....
        /*02bc*/ 	.word	0x00041fe0


	//   ....[4]....
        /*02c0*/ 	.word	0x00042000


	//   ....[5]....
        /*02c4*/ 	.word	0x00042a70


	//   ....[6]....
        /*02c8*/ 	.word	0x00042a90


	//   ....[7]....
        /*02cc*/ 	.word	0x00042ab0


	//   ....[8]....
        /*02d0*/ 	.word	0x00042ad0


	//   ....[9]....
        /*02d4*/ 	.word	0x00042af0


	//   ....[10]....
        /*02d8*/ 	.word	0x00044450


	//   ....[11]....
        /*02dc*/ 	.word	0x000444f0


	//   ....[12]....
        /*02e0*/ 	.word	0x00044560


	//   ....[13]....
        /*02e4*/ 	.word	0x000445d0


	//   ....[14]....
        /*02e8*/ 	.word	0x00044640


	//   ....[15]....
        /*02ec*/ 	.word	0x00045120


	//   ....[16]....
        /*02f0*/ 	.word	0x00045190


	//   ....[17]....
        /*02f4*/ 	.word	0x00045200


	//   ....[18]....
        /*02f8*/ 	.word	0x00045270


	//   ....[19]....
        /*02fc*/ 	.word	0x000452e0


	//----- nvinfo : EIATTR_VRC_CTA_INIT_COUNT
	.align		4
.L_2726:
        /*0300*/ 	.byte	0x02, 0x4a
	.zero		1
	.zero		1


	//----- nvinfo : EIATTR_EXIT_INSTR_OFFSETS
	.align		4
        /*0304*/ 	.byte	0x04, 0x1c
        /*0306*/ 	.short	(.L_2728 - .L_2727)


	//   ....[0]....
.L_2727:
        /*0308*/ 	.word	0x00001360


	//   ....[1]....
        /*030c*/ 	.word	0x000443e0


	//----- nvinfo : EIATTR_INDIRECT_BRANCH_TARGETS
	.align		4
.L_2728:
        /*0310*/ 	.byte	0x04, 0x34
        /*0312*/ 	.short	(.L_2730 - .L_2729)


	//   ....[0]....
.L_2729:
        /*0314*/ 	.word	.L_x_88336@srel
        /*0318*/ 	.short	0x0
        /*031a*/ 	.short	0x0
        /*031c*/ 	.word	0x3
        /*0320*/ 	.word	.L_x_88337@srel
        /*0324*/ 	.word	.L_x_88338@srel
        /*0328*/ 	.word	.L_x_88339@srel


	//----- nvinfo : EIATTR_MAX_THREADS
	.align		4
.L_2730:
        /*032c*/ 	.byte	0x04, 0x05
        /*032e*/ 	.short	(.L_2732 - .L_2731)
.L_2731:
        /*0330*/ 	.word	0x00000080
        /*0334*/ 	.word	0x00000001
        /*0338*/ 	.word	0x00000001


	//----- nvinfo : EIATTR_CRS_STACK_SIZE
	.align		4
.L_2732:
        /*033c*/ 	.byte	0x04, 0x1e
        /*033e*/ 	.short	(.L_2734 - .L_2733)
.L_2733:
        /*0340*/ 	.word	0x00000000


	//----- nvinfo : EIATTR_CBANK_PARAM_SIZE
	.align		4
.L_2734:
        /*0344*/ 	.byte	0x03, 0x19
        /*0346*/ 	.short	0x00e8


	//----- nvinfo : EIATTR_PARAM_CBANK
	.align		4
        /*0348*/ 	.byte	0x04, 0x0a
        /*034a*/ 	.short	(.L_2736 - .L_2735)
	.align		4
.L_2735:
        /*034c*/ 	.word	index@(.nv.constant0._ZN10layer_norm13ln_fwd_kernelINS_13Kernel_traitsIf6__halfS2_S2_fjLj2560ELj1ELj4ELj1ELj16ENS_18Kernel_traits_baseILj2560EfS2_S2_S2_fjLj128EEEEELb1ELb0ELb0ELb0EEEvNS_9FwdParamsE)
        /*0350*/ 	.short	0x0380
        /*0352*/ 	.short	0x00e8


	//----- nvinfo : EIATTR_SW_WAR
	.align		4
.L_2736:
        /*0354*/ 	.byte	0x04, 0x36
        /*0356*/ 	.short	(.L_2738 - .L_2737)
.L_2737:
        /*0358*/ 	.word	0x00000008
.L_2738:


//--------------------- .nv.info._ZN10layer_norm13ln_fwd_kernelINS_13Kernel_traitsIf6__halfS2_S2_fjLj2560ELj1ELj4ELj1ELj16ENS_18Kernel_traits_baseILj2560EfS2_S2_S2_fjLj128EEEEELb1ELb0ELb0ELb1EEEvNS_9FwdParamsE --------------------------
	.section	.nv.info._ZN10layer_norm13ln_fwd_kernelINS_13Kernel_traitsIf6__halfS2_S2_fjLj2560ELj1ELj4ELj1ELj16ENS_18Kernel_traits_baseILj2560EfS2_S2_S2_fjLj128EEEEELb1ELb0ELb0ELb1EEEvNS_9FwdParamsE,"",@"SHT_CUDA_INFO"
	.sectionflags	@""
	.align	4


	//----- nvinfo : EIATTR_CUDA_API_VERSION
	.align		4
        /*0000*/ 	.byte	0x04, 0x37
        /*0002*/ 	.short	(.L_2740 - .L_2739)
.L_2739:
        /*0004*/ 	.word	0x00000082


	//----- nvinfo : EIATTR_KPARAM_INFO
	.align		4
.L_2740:
        /*0008*/ 	.byte	0x04, 0x17
        /*000a*/ 	.short	(.L_2742 - .L_2741)
.L_2741:
        /*000c*/ 	.word	0x00000000
        /*0010*/ 	.short	0x0000
        /*0012*/ 	.short	0x0000
        /*0014*/ 	.byte	0x00, 0xf0, 0xa1, 0x03


	//----- nvinfo : EIATTR_SPARSE_MMA_MASK
	.align		4
.L_2742:
        /*0018*/ 	.byte	0x03, 0x50
        /*001a*/ 	.short	0x0000


	//----- nvinfo : EIATTR_MAXREG_COUNT
	.align		4
        /*001c*/ 	.byte	0x03, 0x1b
        /*001e*/ 	.short	0x00ff


	//----- nvinfo : EIATTR_ANNOTATIONS
	.align		4
        /*0020*/ 	.byte	0x04, 0x55
        /*0022*/ 	.short	(.L_2744 - .L_2743)


	//   ....[0]....
.L_2743:
        /* <DEDUP_REMOVED lines=41> */


	//----- nvinfo : EIATTR_MERCURY_ISA_VERSION
	.align		4
.L_2744:
        /*02a4*/ 	.byte	0x03, 0x5f
        /*02a6*/ 	.short	0x0101


	//----- nvinfo : EIATTR_COOP_GROUP_MASK_REGIDS
	.align		4
        /*02a8*/ 	.byte	0x04, 0x29
        /*02aa*/ 	.short	(.L_2746 - .L_2745)


	//   ....[0]....
.L_2745:
        /*02ac*/ 	.word	0xffffffff


	//   ....[1]....
        /*02b0*/ 	.word	0xffffffff


	//   ....[2]....
        /*02b4*/ 	.word	0xffffffff


	//   ....[3]....
        /*02b8*/ 	.word	0xffffffff


	//   ....[4]....
        /*02bc*/ 	.word	0xffffffff


	//   ....[5]....
        /*02c0*/ 	.word	0xffffffff


	//   ....[6]....
        /*02c4*/ 	.word	0xffffffff


	//   ....[7]....
        /*02c8*/ 	.word	0xffffffff


	//   ....[8]....
        /*02cc*/ 	.word	0xffffffff


	//   ....[9]....
        /*02d0*/ 	.word	0xffffffff


	//   ....[10]....
        /*02d4*/ 	.word	0x05000026


	//   ....[11]....
        /*02d8*/ 	.word	0x05000026


	//   ....[12]....
        /*02dc*/ 	.word	0x05000026


	//   ....[13]....
        /*02e0*/ 	.word	0x05000026


	//   ....[14]....
        /*02e4*/ 	.word	0x05000026


	//   ....[15]....
        /*02e8*/ 	.word	0x05000026


	//   ....[16]....
        /*02ec*/ 	.word	0x05000026


	//   ....[17]....
        /*02f0*/ 	.word	0x05000026


	//   ....[18]....
        /*02f4*/ 	.word	0x05000026


	//   ....[19]....
        /*02f8*/ 	.word	0x05000026


	//----- nvinfo : EIATTR_COOP_GROUP_INSTR_OFFSETS
	.align		4
.L_2746:
        /*02fc*/ 	.byte	0x04, 0x28
        /*02fe*/ 	.short	(.L_2748 - .L_2747)


	//   ....[0]....
.L_2747:
        /*0300*/ 	.word	0x00035d10


	//   ....[1]....
        /*0304*/ 	.word	0x00035d40


	//   ....[2]....
        /*0308*/ 	.word	0x00035d60


	//   ....[3]....
        /*030c*/ 	.word	0x00035d80


	//   ....[4]....
        /*0310*/ 	.word	0x00035da0


	//   ....[5]....
        /*0314*/ 	.word	0x000367d0


	//   ....[6]....
        /*0318*/ 	.word	0x000367f0


	//   ....[7]....
        /*031c*/ 	.word	0x00036810


	//   ....[8]....
        /*0320*/ 	.word	0x00036830


	//   ....[9]....
        /*0324*/ 	.word	0x00036850


	//   ....[10]....
        /*0328*/ 	.word	0x00037f40


	//   ....[11]....
        /*032c*/ 	.word	0x00037fe0


	//   ....[12]....
        /*0330*/ 	.word	0x00038050


	//   ....[13]....
        /*0334*/ 	.word	0x000380c0


	//   ....[14]....
        /*0338*/ 	.word	0x00038130


	//   ....[15]....
        /*033c*/ 	.word	0x00038bc0


	//   ....[16]....
        /*0340*/ 	.word	0x00038c30


	//   ....[17]....
        /*0344*/ 	.word	0x00038ca0


	//   ....[18]....
        /*0348*/ 	.word	0x00038d10


	//   ....[19]....
        /*034c*/ 	.word	0x00038d80


	//----- nvinfo : EIATTR_VRC_CTA_INIT_COUNT
	.align		4
.L_2748:
        /*0350*/ 	.byte	0x02, 0x4a
	.zero		1
	.zero		1


	//----- nvinfo : EIATTR_EXIT_INSTR_OFFSETS
	.align		4
        /*0354*/ 	.byte	0x04, 0x1c
        /*0356*/ 	.short	(.L_2750 - .L_2749)


	//   ....[0]....
.L_2749:
        /*0358*/ 	.word	0x00000c80


	//   ....[1]....
        /*035c*/ 	.word	0x00037ed0


	//----- nvinfo : EIATTR_INDIRECT_BRANCH_TARGETS
	.align		4
.L_2750:
        /*0360*/ 	.byte	0x04, 0x34
        /*0362*/ 	.short	(.L_2752 - .L_2751)


	//   ....[0]....
.L_2751:
        /*0364*/ 	.word	.L_x_88340@srel
        /*0368*/ 	.short	0x0
        /*036a*/ 	.short	0x0
        /*036c*/ 	.word	0x3
        /*0370*/ 	.word	.L_x_88341@srel
        /*0374*/ 	.word	.L_x_88342@srel
        /*0378*/ 	.word	.L_x_88343@srel


	//----- nvinfo : EIATTR_MAX_THREADS
	.align		4
.L_2752:
        /*037c*/ 	.byte	0x04, 0x05
        /*037e*/ 	.short	(.L_2754 - .L_2753)
.L_2753:
        /*0380*/ 	.word	0x00000080
        /*0384*/ 	.word	0x00000001
        /*0388*/ 	.word	0x00000001


	//----- nvinfo : EIATTR_CRS_STACK_SIZE
	.align		4
.L_2754:
        /*038c*/ 	.byte	0x04, 0x1e
        /*038e*/ 	.short	(.L_2756 - .L_2755)
.L_2755:
        /*0390*/ 	.word	0x00000000


	//----- nvinfo : EIATTR_CBANK_PARAM_SIZE
	.align		4
.L_2756:
        /*0394*/ 	.byte	0x03, 0x19
        /*0396*/ 	.short	0x00e8


	//----- nvinfo : EIATTR_PARAM_CBANK
	.align		4
        /*0398*/ 	.byte	0x04, 0x0a
        /*039a*/ 	.short	(.L_2758 - .L_2757)
	.align		4
.L_2757:
        /*039c*/ 	.word	index@(.nv.constant0._ZN10layer_norm13ln_fwd_kernelINS_13Kernel_traitsIf6__halfS2_S2_fjLj2560ELj1ELj4ELj1ELj16ENS_18Kernel_traits_baseILj2560EfS2_S2_S2_fjLj128EEEEELb1ELb0ELb0ELb1EEEvNS_9FwdParamsE)
        /*03a0*/ 	.short	0x0380
        /*03a2*/ 	.short	0x00e8


	//----- nvinfo : EIATTR_SW_WAR
	.align		4
.L_2758:
        /*03a4*/ 	.byte	0x04, 0x36
        /*03a6*/ 	.short	(.L_2760 - .L_2759)
.L_2759:
        /*03a8*/ 	.word	0x00000008
.L_2760:


//--------------------- .nv.info._ZN10layer_norm13ln_fwd_kernelINS_13Kernel_traitsIf6__halfS2_S2_fjLj2560ELj1ELj4ELj1ELj16ENS_18Kernel_traits_baseILj2560EfS2_S2_S2_fjLj128EEEEELb1ELb0ELb1ELb0EEEvNS_9FwdParamsE --------------------------
	.section	.nv.info._ZN10layer_norm13ln_fwd_kernelINS_13Kernel_traitsIf6__halfS2_S2_fjLj2560ELj1ELj4ELj1ELj16ENS_18Kernel_traits_baseILj2560EfS2_S2_S2_fjLj128EEEEELb1ELb0ELb1ELb0EEEvNS_9FwdParamsE,"",@"SHT_CUDA_INFO"
	.sectionflags	@""
	.align	4


	//----- nvinfo : EIATTR_CUDA_API_VERSION
	.align		4
        /*0000*/ 	.byte	0x04, 0x37
        /*0002*/ 	.short	(.L_2762 - .L_2761)
.L_2761:
        /*0004*/ 	.word	0x00000082


	//----- nvinfo : EIATTR_KPARAM_INFO
	.align		4
.L_2762:
        /*0008*/ 	.byte	0x04, 0x17
        /*000a*/ 	.short	(.L_2764 - .L_2763)
.L_2763:
        /*000c*/ 	.word	0x00000000
        /*0010*/ 	.short	0x0000
        /*0012*/ 	.short	0x0000
        /*0014*/ 	.byte	0x00, 0xf0, 0xa1, 0x03


	//----- nvinfo : EIATTR_SPARSE_MMA_MASK
	.align		4
.L_2764:
        /*0018*/ 	.byte	0x03, 0x50
        /*001a*/ 	.short	0x0000


	//----- nvinfo : EIATTR_MAXREG_COUNT
	.align		4
        /*001c*/ 	.byte	0x03, 0x1b
        /*001e*/ 	.short	0x00ff


	//----- nvinfo : EIATTR_ANNOTATIONS
	.align		4
        /*0020*/ 	.byte	0x04, 0x55
        /*0022*/ 	.short	(.L_2766 - .L_2765)


	//   ....[0]....
.L_2765:
        /* <DEDUP_REMOVED lines=57> */


	//----- nvinfo : EIATTR_MERCURY_ISA_VERSION
	.align		4
.L_2766:
        /*03a4*/ 	.byte	0x03, 0x5f
        /*03a6*/ 	.short	0x0101


	//----- nvinfo : EIATTR_COOP_GROUP_MASK_REGIDS
	.align		4
        /*03a8*/ 	.byte	0x04, 0x29
        /*03aa*/ 	.short	(.L_2768 - .L_2767)


	//   ....[0]....
.L_2767:
        /*03ac*/ 	.word	0xffffffff


	//   ....[1]....
        /*03b0*/ 	.word	0xffffffff


	//   ....[2]....
        /*03b4*/ 	.word	0xffffffff


	//   ....[3]....
        /*03b8*/ 	.word	0xffffffff


	//   ....[4]....
        /*03bc*/ 	.word	0xffffffff


	//   ....[5]....
        /*03c0*/ 	.word	0xffffffff


	//   ....[6]....
        /*03c4*/ 	.word	0xffffffff


	//   ....[7]....
        /*03c8*/ 	.word	0xffffffff


	//   ....[8]....
        /*03cc*/ 	.word	0xffffffff


	//   ....[9]....
        /*03d0*/ 	.word	0xffffffff


	//   ....[10]....
        /*03d4*/ 	.word	0x05000058


	//   ....[11]....
        /*03d8*/ 	.word	0x05000058


	//   ....[12]....
        /*03dc*/ 	.word	0x05000058


	//   ....[13]....
        /*03e0*/ 	.word	0x05000058


	//   ....[14]....
        /*03e4*/ 	.word	0x05000058


	//   ....[15]....
        /*03e8*/ 	.word	0x05000058


	//   ....[16]....
        /*03ec*/ 	.word	0x05000058


	//   ....[17]....
        /*03f0*/ 	.word	0x05000058


	//   ....[18]....
        /*03f4*/ 	.word	0x05000058


	//   ....[19]....
        /*03f8*/ 	.word	0x05000058


	//----- nvinfo : EIATTR_COOP_GROUP_INSTR_OFFSETS
	.align		4
.L_2768:
        /*03fc*/ 	.byte	0x04, 0x28
        /*03fe*/ 	.short	(.L_2770 - .L_2769)


	//   ....[0]....
.L_2769:
        /*0400*/ 	.word	0x00047580


	//   ....[1]....
        /*0404*/ 	.word	0x000475c0


	//   ....[2]....
        /*0408*/ 	.word	0x000475e0


	//   ....[3]....
        /*040c*/ 	.word	0x00047600


	//   ....[4]....
        /*0410*/ 	.word	0x00047620


	//   ....[5]....
        /*0414*/ 	.word	0x00048090


	//   ....[6]....
        /*0418*/ 	.word	0x000480b0


	//   ....[7]....
        /*041c*/ 	.word	0x000480d0


	//   ....[8]....
        /*0420*/ 	.word	0x000480f0


	//   ....[9]....
        /*0424*/ 	.word	0x00048110


	//   ....[10]....
        /*0428*/ 	.word	0x00049ba0


	//   ....[11]....
        /*042c*/ 	.word	0x00049c40


	//   ....[12]....
        /*0430*/ 	.word	0x00049cb0


	//   ....[13]....
        /*0434*/ 	.word	0x00049d20


	//   ....[14]....
        /*0438*/ 	.word	0x00049d90


	//   ....[15]....
        /*043c*/ 	.word	0x0004a870


	//   ....[16]....
        /*0440*/ 	.word	0x0004a8e0


	//   ....[17]....
        /*0444*/ 	.word	0x0004a950


	//   ....[18]....
        /*0448*/ 	.word	0x0004a9c0


	//   ....[19]....
        /*044c*/ 	.word	0x0004aa30


	//----- nvinfo : EIATTR_VRC_CTA_INIT_COUNT
	.align		4
.L_2770:
        /*0450*/ 	.byte	0x02, 0x4a
	.zero		1
	.zero		1


	//----- nvinfo : EIATTR_EXIT_INSTR_OFFSETS
	.align		4
        /*0454*/ 	.byte	0x04, 0x1c
        /*0456*/ 	.short	(.L_2772 - .L_2771)


	//   ....[0]....
.L_2771:
        /*0458*/ 	.word	0x00001520


	//   ....[1]....
        /*045c*/ 	.word	0x00049b30


	//----- nvinfo : EIATTR_MAX_THREADS
	.align		4
.L_2772:
        /*0460*/ 	.byte	0x04, 0x05
        /*0462*/ 	.short	(.L_2774 - .L_2773)
.L_2773:
        /*0464*/ 	.word	0x00000080
        /*0468*/ 	.word	0x00000001
        /*046c*/ 	.word	0x00000001


	//----- nvinfo : EIATTR_CRS_STACK_SIZE
	.align		4
.L_2774:
        /*0470*/ 	.byte	0x04, 0x1e
        /*0472*/ 	.short	(.L_2776 - .L_2775)
.L_2775:
        /*0474*/ 	.word	0x00000000


	//----- nvinfo : EIATTR_CBANK_PARAM_SIZE
	.align		4
.L_2776:
        /*0478*/ 	.byte	0x03, 0x19
        /*047a*/ 	.short	0x00e8


	//----- nvinfo : EIATTR_PARAM_CBANK
	.align		4
        /*047c*/ 	.byte	0x04, 0x0a
        /*047e*/ 	.short	(.L_2778 - .L_2777)
	.align		4
.L_2777:
        /*0480*/ 	.word	index@(.nv.constant0._ZN10layer_norm13ln_fwd_kernelINS_13Kernel_traitsIf6__halfS2_S2_fjLj2560ELj1ELj4ELj1ELj16ENS_18Kernel_traits_baseILj2560EfS2_S2_S2_fjLj128EEEEELb1ELb0ELb1ELb0EEEvNS_9FwdParamsE)
        /*0484*/ 	.short	0x0380
        /*0486*/ 	.short	0x00e8


	//----- nvinfo : EIATTR_SW_WAR
	.align		4
.L_2778:
        /*0488*/ 	.byte	0x04, 0x36
        /*048a*/ 	.short	(.L_2780 - .L_2779)
.L_2779:
        /*048c*/ 	.word	0x00000008
.L_2780:


//--------------------- .nv.info._ZN10layer_norm13ln_fwd_kernelINS_13Kernel_traitsIf6__halfS2_S2_fjLj2560ELj1ELj4ELj1ELj16ENS_18Kernel_traits_baseILj2560EfS2_S2_S2_fjLj128EEEEELb1ELb0ELb1ELb1EEEvNS_9FwdParamsE --------------------------
	.section	.nv.info._ZN10layer_norm13ln_fwd_kernelINS_13Kernel_traitsIf6__halfS2_S2_fjLj2560ELj1ELj4ELj1ELj16ENS_18Kernel_traits_baseILj2560EfS2_S2_S2_fjLj128EEEEELb1ELb0ELb1ELb1EEEvNS_9FwdParamsE,"",@"SHT_CUDA_INFO"
	.sectionflags	@""
	.align	4


	//----- nvinfo : EIATTR_CUDA_API_VERSION
	.align		4
        /*0000*/ 	.byte	0x04, 0x37
        /*0002*/ 	.short	(.L_2782 - .L_2781)
.L_2781:
        /*0004*/ 	.word	0x00000082


	//----- nvinfo : EIATTR_KPARAM_INFO
	.align		4
.L_2782:
        /*0008*/ 	.byte	0x04, 0x17
        /*000a*/ 	.short	(.L_2784 - .L_2783)
.L_2783:
        /*000c*/ 	.word	0x00000000
        /*0010*/ 	.short	0x0000
        /*0012*/ 	.short	0x0000
        /*0014*/ 	.byte	0x00, 0xf0, 0xa1, 0x03


	//----- nvinfo : EIATTR_SPARSE_MMA_MASK
	.align		4
.L_2784:
        /*0018*/ 	.byte	0x03, 0x50
        /*001a*/ 	.short	0x0000


	//----- nvinfo : EIATTR_MAXREG_COUNT
	.align		4
        /*001c*/ 	.byte	0x03, 0x1b
        /*001e*/ 	.short	0x00ff


	//----- nvinfo : EIATTR_ANNOTATIONS
	.align		4
        /*0020*/ 	.byte	0x04, 0x55
        /*0022*/ 	.short	(.L_2786 - .L_2785)


	//   ....[0]....
.L_2785:
        /* <DEDUP_REMOVED lines=45> */


	//----- nvinfo : EIATTR_MERCURY_ISA_VERSION
	.align		4
.L_2786:
        /*02e4*/ 	.byte	0x03, 0x5f
        /*02e6*/ 	.short	0x0101


	//----- nvinfo : EIATTR_COOP_GROUP_MASK_REGIDS
	.align		4
        /*02e8*/ 	.byte	0x04, 0x29
        /*02ea*/ 	.short	(.L_2788 - .L_2787)


	//   ....[0]....
.L_2787:
        /*02ec*/ 	.word	0xffffffff


	//   ....[1]....
        /*02f0*/ 	.word	0xffffffff


	//   ....[2]....
        /*02f4*/ 	.word	0xffffffff


	//   ....[3]....
        /*02f8*/ 	.word	0xffffffff


	//   ....[4]....
        /*02fc*/ 	.word	0xffffffff


	//   ....[5]....
        /*0300*/ 	.word	0xffffffff


	//   ....[6]....
        /*0304*/ 	.word	0xffffffff


	//   ....[7]....
        /*0308*/ 	.word	0xffffffff


	//   ....[8]....
        /*030c*/ 	.word	0xffffffff


	//   ....[9]....
        /*0310*/ 	.word	0xffffffff


	//   ....[10]....
        /*0314*/ 	.word	0x05000024


	//   ....[11]....
        /*0318*/ 	.word	0x05000024


	//   ....[12]....
        /*031c*/ 	.word	0x05000024


	//   ....[13]....
        /*0320*/ 	.word	0x05000024


	//   ....[14]....
        /*0324*/ 	.word	0x05000024


	//   ....[15]....
        /*0328*/ 	.word	0x05000024


	//   ....[16]....
        /*032c*/ 	.word	0x05000024


	//   ....[17]....
        /*0330*/ 	.word	0x05000024


	//   ....[18]....
        /*0334*/ 	.word	0x05000024


	//   ....[19]....
        /*0338*/ 	.word	0x05000024


	//----- nvinfo : EIATTR_COOP_GROUP_INSTR_OFFSETS
	.align		4
.L_2788:
        /*033c*/ 	.byte	0x04, 0x28
        /*033e*/ 	.short	(.L_2790 - .L_2789)


	//   ....[0]....
.L_2789:
        /*0340*/ 	.word	0x0003b3c0


	//   ....[1]....
        /*0344*/ 	.word	0x0003b3f0


	//   ....[2]....
        /*0348*/ 	.word	0x0003b410


	//   ....[3]....
        /*034c*/ 	.word	0x0003b430


	//   ....[4]....
        /*0350*/ 	.word	0x0003b450


	//   ....[5]....
        /*0354*/ 	.word	0x0003be80


	//   ....[6]....
        /*0358*/ 	.word	0x0003bea0


	//   ....[7]....
        /*035c*/ 	.word	0x0003bec0


	//   ....[8]....
        /*0360*/ 	.word	0x0003bee0


	//   ....[9]....
        /*0364*/ 	.word	0x0003bf00


	//   ....[10]....
        /*0368*/ 	.word	0x0003d760


	//   ....[11]....
        /*036c*/ 	.word	0x0003d800


	//   ....[12]....
        /*0370*/ 	.word	0x0003d860


	//   ....[13]....
        /*0374*/ 	.word	0x0003d8c0


	//   ....[14]....
        /*0378*/ 	.word	0x0003d920


	//   ....[15]....
        /*037c*/ 	.word	0x0003e3a0


	//   ....[16]....
        /*0380*/ 	.word	0x0003e400


	//   ....[17]....
        /*0384*/ 	.word	0x0003e460


	//   ....[18]....
        /*0388*/ 	.word	0x0003e4c0


	//   ....[19]....
        /*038c*/ 	.word	0x0003e520


	//----- nvinfo : EIATTR_VRC_CTA_INIT_COUNT
	.align		4
.L_2790:
        /*0390*/ 	.byte	0x02, 0x4a
	.zero		1
	.zero		1


	//----- nvinfo : EIATTR_EXIT_INSTR_OFFSETS
	.align		4
        /*0394*/ 	.byte	0x04, 0x1c
        /*0396*/ 	.short	(.L_2792 - .L_2791)


	//   ....[0]....
.L_2791:
        /*0398*/ 	.word	0x00000cc0


	//   ....[1]....
        /*039c*/ 	.word	0x0003d6f0


	//----- nvinfo : EIATTR_MAX_THREADS
	.align		4
.L_2792:
        /*03a0*/ 	.byte	0x04, 0x05
        /*03a2*/ 	.short	(.L_2794 - .L_2793)
.L_2793:
        /*03a4*/ 	.word	0x00000080
        /*03a8*/ 	.word	0x00000001
        /*03ac*/ 	.word	0x00000001


	//----- nvinfo : EIATTR_CRS_STACK_SIZE
	.align		4
.L_2794:
        /*03b0*/ 	.byte	0x04, 0x1e
        /*03b2*/ 	.short	(.L_2796 - .L_2795)
.L_2795:
        /*03b4*/ 	.word	0x00000000


	//----- nvinfo : EIATTR_CBANK_PARAM_SIZE
	.align		4
.L_2796:
        /*03b8*/ 	.byte	0x03, 0x19
        /*03ba*/ 	.short	0x00e8


	//----- nvinfo : EIATTR_PARAM_CBANK
	.align		4
        /*03bc*/ 	.byte	0x04, 0x0a
        /*03be*/ 	.short	(.L_2798 - .L_2797)
	.align		4
.L_2797:
        /*03c0*/ 	.word	index@(.nv.constant0._ZN10layer_norm13ln_fwd_kernelINS_13Kernel_traitsIf6__halfS2_S2_fjLj2560ELj1ELj4ELj1ELj16ENS_18Kernel_traits_baseILj2560EfS2_S2_S2_fjLj128EEEEELb1ELb0ELb1ELb1EEEvNS_9FwdParamsE)
        /*03c4*/ 	.short	0x0380
        /*03c6*/ 	.short	0x00e8


	//----- nvinfo : EIATTR_SW_WAR
	.align		4
.L_2798:
        /*03c8*/ 	.byte	0x04, 0x36
        /*03ca*/ 	.short	(.L_2800 - .L_2799)
.L_2799:
        /*03cc*/ 	.word	0x00000008
.L_2800:


//--------------------- .nv.info._ZN10layer_norm13ln_fwd_kernelINS_13Kernel_traitsIf6__halfS2_S2_fjLj2560ELj1ELj4ELj1ELj16ENS_18Kernel_traits_baseILj2560EfS2_S2_S2_fjLj128EEEEELb1ELb1ELb0ELb0EEEvNS_9FwdParamsE --------------------------
	.section	.nv.info._ZN10layer_norm13ln_fwd_kernelINS_13Kernel_traitsIf6__halfS2_S2_fjLj2560ELj1ELj4ELj1ELj16ENS_18Kernel_traits_baseILj2560EfS2_S2_S2_fjLj128EEEEELb1ELb1ELb0ELb0EEEvNS_9FwdParamsE,"",@"SHT_CUDA_INFO"
	.sectionflags	@""
	.align	4


	//----- nvinfo : EIATTR_CUDA_API_VERSION
	.align		4
        /*0000*/ 	.byte	0x04, 0x37
        /*0002*/ 	.short	(.L_2802 - .L_2801)
.L_2801:
        /*0004*/ 	.word	0x00000082


	//----- nvinfo : EIATTR_KPARAM_INFO
	.align		4
.L_2802:
        /*0008*/ 	.byte	0x04, 0x17
        /*000a*/ 	.short	(.L_2804 - .L_2803)
.L_2803:
        /*000c*/ 	.word	0x00000000
        /*0010*/ 	.short	0x0000
        /*0012*/ 	.short	0x0000
        /*0014*/ 	.byte	0x00, 0xf0, 0xa1, 0x03


	//----- nvinfo : EIATTR_SPARSE_MMA_MASK
	.align		4
.L_2804:
        /*0018*/ 	.byte	0x03, 0x50
        /*001a*/ 	.short	0x0000


	//----- nvinfo : EIATTR_MAXREG_COUNT
	.align		4
        /*001c*/ 	.byte	0x03, 0x1b
        /*001e*/ 	.short	0x00ff


	//----- nvinfo : EIATTR_ANNOTATIONS
	.align		4
        /*0020*/ 	.byte	0x04, 0x55
        /*0022*/ 	.short	(.L_2806 - .L_2805)


	//   ....[0]....
.L_2805:
        /* <DEDUP_REMOVED lines=193> */


	//----- nvinfo : EIATTR_MERCURY_ISA_VERSION
	.align		4
.L_2806:
        /*0c24*/ 	.byte	0x03, 0x5f
        /*0c26*/ 	.short	0x0101


	//----- nvinfo : EIATTR_COOP_GROUP_MASK_REGIDS
	.align		4
        /*0c28*/ 	.byte	0x04, 0x29
        /*0c2a*/ 	.short	(.L_2808 - .L_2807)


	//   ....[0]....
.L_2807:
        /*0c2c*/ 	.word	0xffffffff


	//   ....[1]....
        /*0c30*/ 	.word	0xffffffff


	//   ....[2]....
        /*0c34*/ 	.word	0xffffffff


	//   ....[3]....
        /*0c38*/ 	.word	0xffffffff


	//   ....[4]....
        /*0c3c*/ 	.word	0xffffffff


	//   ....[5]....
        /*0c40*/ 	.word	0xffffffff


	//   ....[6]....
        /*0c44*/ 	.word	0xffffffff


	//   ....[7]....
        /*0c48*/ 	.word	0xffffffff


	//   ....[8]....
        /*0c4c*/ 	.word	0xffffffff


	//   ....[9]....
        /*0c50*/ 	.word	0xffffffff


	//   ....[10]....
        /*0c54*/ 	.word	0x0500002a


	//   ....[11]....
        /*0c58*/ 	.word	0x0500002a


	//   ....[12]....
        /*0c5c*/ 	.word	0x0500002a


	//   ....[13]....
        /*0c60*/ 	.word	0x0500002a


	//   ....[14]....
        /*0c64*/ 	.word	0x0500002a


	//   ....[15]....
        /*0c68*/ 	.word	0x0500002a


	//   ....[16]....
        /*0c6c*/ 	.word	0x0500002a


	//   ....[17]....
        /*0c70*/ 	.word	0x0500002a


	//   ....[18]....
        /*0c74*/ 	.word	0x0500002a


	//   ....[19]....
        /*0c78*/ 	.word	0x0500002a


	//----- nvinfo : EIATTR_COOP_GROUP_INSTR_OFFSETS
	.align		4
.L_2808:
        /*0c7c*/ 	.byte	0x04, 0x28
        /*0c7e*/ 	.short	(.L_2810 - .L_2809)


	//   ....[0]....
.L_2809:
        /*0c80*/ 	.word	0x00043ca0


	//   ....[1]....
        /*0c84*/ 	.word	0x00043ce0


	//   ....[2]....
        /*0c88*/ 	.word	0x00043d00


	//   ....[3]....
        /*0c8c*/ 	.word	0x00043d20


	//   ....[4]....
        /*0c90*/ 	.word	0x00043d40


	//   ....[5]....
        /*0c94*/ 	.word	0x000447b0


	//   ....[6]....
        /*0c98*/ 	.word	0x000447d0


	//   ....[7]....
        /*0c9c*/ 	.word	0x000447f0


	//   ....[8]....
        /*0ca0*/ 	.word	0x00044810


	//   ....[9]....
        /*0ca4*/ 	.word	0x00044830


	//   ....[10]....
        /*0ca8*/ 	.word	0x00046990


	//   ....[11]....
        /*0cac*/ 	.word	0x00046a30


	//   ....[12]....
        /*0cb0*/ 	.word	0x00046aa0


	//   ....[13]....
        /*0cb4*/ 	.word	0x00046b10


	//   ....[14]....
        /*0cb8*/ 	.word	0x00046b80


	//   ....[15]....
        /*0cbc*/ 	.word	0x00047660


	//   ....[16]....
        /*0cc0*/ 	.word	0x000476d0


	//   ....[17]....
        /*0cc4*/ 	.word	0x00047740


	//   ....[18]....
        /*0cc8*/ 	.word	0x000477b0


	//   ....[19]....
        /*0ccc*/ 	.word	0x00047820


	//----- nvinfo : EIATTR_VRC_CTA_INIT_COUNT
	.align		4
.L_2810:
        /*0cd0*/ 	.byte	0x02, 0x4a
	.zero		1
	.zero		1


	//----- nvinfo : EIATTR_EXIT_INSTR_OFFSETS
	.align		4
        /*0cd4*/ 	.byte	0x04, 0x1c
        /*0cd6*/ 	.short	(.L_2812 - .L_2811)


	//   ....[0]....
.L_2811:
        /*0cd8*/ 	.word	0x000027b0


	//   ....[1]....
        /*0cdc*/ 	.word	0x00046920


	//----- nvinfo : EIATTR_INDIRECT_BRANCH_TARGETS
	.align		4
.L_2812:
        /*0ce0*/ 	.byte	0x04, 0x34
        /*0ce2*/ 	.short	(.L_2814 - .L_2813)


	//   ....[0]....
.L_2813:
        /*0ce4*/ 	.word	.L_x_88344@srel
        /*0ce8*/ 	.short	0x0
        /*0cea*/ 	.short	0x0
        /*0cec*/ 	.word	0x3
        /*0cf0*/ 	.word	.L_x_88345@srel
        /*0cf4*/ 	.word	.L_x_88346@srel
        /*0cf8*/ 	.word	.L_x_88347@srel


	//----- nvinfo : EIATTR_MAX_THREADS
	.align		4
.L_2814:
        /*0cfc*/ 	.byte	0x04, 0x05
        /*0cfe*/ 	.short	(.L_2816 - .L_2815)
.L_2815:
        /*0d00*/ 	.word	0x00000080
        /*0d04*/ 	.word	0x00000001
        /*0d08*/ 	.word	0x00000001


	//----- nvinfo : EIATTR_CRS_STACK_SIZE
	.align		4
.L_2816:
        /*0d0c*/ 	.byte	0x04, 0x1e
        /*0d0e*/ 	.short	(.L_2818 - .L_2817)
.L_2817:
        /*0d10*/ 	.word	0x00000000


	//----- nvinfo : EIATTR_CBANK_PARAM_SIZE
	.align		4
.L_2818:
        /*0d14*/ 	.byte	0x03, 0x19
        /*0d16*/ 	.short	0x00e8


	//----- nvinfo : EIATTR_PARAM_CBANK
	.align		4
        /*0d18*/ 	.byte	0x04, 0x0a
        /*0d1a*/ 	.short	(.L_2820 - .L_2819)
	.align		4
.L_2819:
        /*0d1c*/ 	.word	index@(.nv.constant0._ZN10layer_norm13ln_fwd_kernelINS_13Kernel_traitsIf6__halfS2_S2_fjLj2560ELj1ELj4ELj1ELj16ENS_18Kernel_traits_baseILj2560EfS2_S2_S2_fjLj128EEEEELb1ELb1ELb0ELb0EEEvNS_9FwdParamsE)
        /*0d20*/ 	.short	0x0380
        /*0d22*/ 	.short	0x00e8


	//----- nvinfo : EIATTR_SW_WAR
	.align		4
.L_2820:
        /*0d24*/ 	.byte	0x04, 0x36
        /*0d26*/ 	.short	(.L_2822 - .L_2821)
.L_2821:
        /*0d28*/ 	.word	0x00000008
.L_2822:


//--------------------- .nv.info._ZN10layer_norm13ln_fwd_kernelINS_13Kernel_traitsIf6__halfS2_S2_fjLj2560ELj1ELj4ELj1ELj16ENS_18Kernel_traits_baseILj2560EfS2_S2_S2_fjLj128EEEEELb1ELb1ELb0ELb1EEEvNS_9FwdParamsE --------------------------
	.section	.nv.info._ZN10layer_norm13ln_fwd_kernelINS_13Kernel_traitsIf6__halfS2_S2_fjLj2560ELj1ELj4ELj1ELj16ENS_18Kernel_traits_baseILj2560EfS2_S2_S2_fjLj128EEEEELb1ELb1ELb0ELb1EEEvNS_9FwdParamsE,"",@"SHT_CUDA_INFO"
	.sectionflags	@""
	.align	4


	//----- nvinfo : EIATTR_CUDA_API_VERSION
	.align		4
        /*0000*/ 	.byte	0x04, 0x37
        /*0002*/ 	.short	(.L_2824 - .L_2823)
.L_2823:
        /*0004*/ 	.word	0x00000082


	//----- nvinfo : EIATTR_KPARAM_INFO
	.align		4
.L_2824:
        /*0008*/ 	.byte	0x04, 0x17
        /*000a*/ 	.short	(.L_2826 - .L_2825)
.L_2825:
        /*000c*/ 	.word	0x00000000
        /*0010*/ 	.short	0x0000
        /*0012*/ 	.short	0x0000
        /*0014*/ 	.byte	0x00, 0xf0, 0xa1, 0x03


	//----- nvinfo : EIATTR_SPARSE_MMA_MASK
	.align		4
.L_2826:
        /*0018*/ 	.byte	0x03, 0x50
        /*001a*/ 	.short	0x0000


	//----- nvinfo : EIATTR_MAXREG_COUNT
	.align		4
        /*001c*/ 	.byte	0x03, 0x1b
        /*001e*/ 	.short	0x00ff


	//----- nvinfo : EIATTR_ANNOTATIONS
	.align		4
        /*0020*/ 	.byte	0x04, 0x55
        /*0022*/ 	.short	(.L_2828 - .L_2827)


	//   ....[0]....
.L_2827:
        /* <DEDUP_REMOVED lines=111> */


	//----- nvinfo : EIATTR_MERCURY_ISA_VERSION
	.align		4
.L_2828:
        /*0704*/ 	.byte	0x03, 0x5f
        /*0706*/ 	.short	0x0101


	//----- nvinfo : EIATTR_COOP_GROUP_MASK_REGIDS
	.align		4
        /*0708*/ 	.byte	0x04, 0x29
        /*070a*/ 	.short	(.L_2830 - .L_2829)


	//   ....[0]....
.L_2829:
        /*070c*/ 	.word	0xffffffff


	//   ....[1]....
        /*0710*/ 	.word	0xffffffff


	//   ....[2]....
        /*0714*/ 	.word	0xffffffff


	//   ....[3]....
        /*0718*/ 	.word	0xffffffff


	//   ....[4]....
        /*071c*/ 	.word	0xffffffff


	//   ....[5]....
        /*0720*/ 	.word	0xffffffff


	//   ....[6]....
        /*0724*/ 	.word	0xffffffff


	//   ....[7]....
        /*0728*/ 	.word	0xffffffff


	//   ....[8]....
        /*072c*/ 	.word	0xffffffff


	//   ....[9]....
        /*0730*/ 	.word	0xffffffff


	//   ....[10]....
        /*0734*/ 	.word	0x05000081


	//   ....[11]....
        /*0738*/ 	.word	0x05000081


	//   ....[12]....
        /*073c*/ 	.word	0x05000081


	//   ....[13]....
        /*0740*/ 	.word	0x05000081


	//   ....[14]....
        /*0744*/ 	.word	0x05000081


	//   ....[15]....
        /*0748*/ 	.word	0x05000081


	//   ....[16]....
        /*074c*/ 	.word	0x05000081


	//   ....[17]....
        /*0750*/ 	.word	0x05000081


	//   ....[18]....
        /*0754*/ 	.word	0x05000081


	//   ....[19]....
        /*0758*/ 	.word	0x05000081


	//----- nvinfo : EIATTR_COOP_GROUP_INSTR_OFFSETS
	.align		4
.L_2830:
        /*075c*/ 	.byte	0x04, 0x28
        /*075e*/ 	.short	(.L_2832 - .L_2831)


	//   ....[0]....
.L_2831:
        /*0760*/ 	.word	0x00041e00


	//   ....[1]....
        /*0764*/ 	.word	0x00041e30


	//   ....[2]....
        /*0768*/ 	.word	0x00041e50


	//   ....[3]....
        /*076c*/ 	.word	0x00041e70


	//   ....[4]....
        /*0770*/ 	.word	0x00041e90


	//   ....[5]....
        /*0774*/ 	.word	0x000428c0


	//   ....[6]....
        /*0778*/ 	.word	0x000428e0


	//   ....[7]....
        /*077c*/ 	.word	0x00042900


	//   ....[8]....
        /*0780*/ 	.word	0x00042920


	//   ....[9]....
        /*0784*/ 	.word	0x00042940


	//   ....[10]....
        /*0788*/ 	.word	0x00044430


	//   ....[11]....
        /*078c*/ 	.word	0x000444d0


	//   ....[12]....
        /*0790*/ 	.word	0x00044540


	//   ....[13]....
        /*0794*/ 	.word	0x000445b0


	//   ....[14]....
        /*0798*/ 	.word	0x00044620


	//   ....[15]....
        /*079c*/ 	.word	0x000450b0


	//   ....[16]....
        /*07a0*/ 	.word	0x00045120


	//   ....[17]....
        /*07a4*/ 	.word	0x00045190


	//   ....[18]....
        /*07a8*/ 	.word	0x00045200


	//   ....[19]....
        /*07ac*/ 	.word	0x00045270


	//----- nvinfo : EIATTR_VRC_CTA_INIT_COUNT
	.align		4
.L_2832:
        /*07b0*/ 	.byte	0x02, 0x4a
	.zero		1
	.zero		1


	//----- nvinfo : EIATTR_EXIT_INSTR_OFFSETS
	.align		4
        /*07b4*/ 	.byte	0x04, 0x1c
        /*07b6*/ 	.short	(.L_2834 - .L_2833)


	//   ....[0]....
.L_2833:
        /*07b8*/ 	.word	0x00001220


	//   ....[1]....
        /*07bc*/ 	.word	0x000443c0


	//----- nvinfo : EIATTR_INDIRECT_BRANCH_TARGETS
	.align		4
.L_2834:
        /*07c0*/ 	.byte	0x04, 0x34
        /*07c2*/ 	.short	(.L_2836 - .L_2835)


	//   ....[0]....
.L_2835:
        /*07c4*/ 	.word	.L_x_88348@srel
        /*07c8*/ 	.short	0x0
        /*07ca*/ 	.short	0x0
        /*07cc*/ 	.word	0x3
        /*07d0*/ 	.word	.L_x_88349@srel
        /*07d4*/ 	.word	.L_x_88350@srel
        /*07d8*/ 	.word	.L_x_88351@srel


	//----- nvinfo : EIATTR_MAX_THREADS
	.align		4
.L_2836:
        /*07dc*/ 	.byte	0x04, 0x05
        /*07de*/ 	.short	(.L_2838 - .L_2837)
.L_2837:
        /*07e0*/ 	.word	0x00000080
        /*07e4*/ 	.word	0x00000001
        /*07e8*/ 	.word	0x00000001


	//----- nvinfo : EIATTR_CRS_STACK_SIZE
	.align		4
.L_2838:
        /*07ec*/ 	.byte	0x04, 0x1e
        /*07ee*/ 	.short	(.L_2840 - .L_2839)
.L_2839:
        /*07f0*/ 	.word	0x00000000


	//----- nvinfo : EIATTR_CBANK_PARAM_SIZE
	.align		4
.L_2840:
        /*07f4*/ 	.byte	0x03, 0x19
        /*07f6*/ 	.short	0x00e8


	//----- nvinfo : EIATTR_PARAM_CBANK
	.align		4
        /*07f8*/ 	.byte	0x04, 0x0a
        /*07fa*/ 	.short	(.L_2842 - .L_2841)
	.align		4
.L_2841:
        /*07fc*/ 	.word	index@(.nv.constant0._ZN10layer_norm13ln_fwd_kernelINS_13Kernel_traitsIf6__halfS2_S2_fjLj2560ELj1ELj4ELj1ELj16ENS_18Kernel_traits_baseILj2560EfS2_S2_S2_fjLj128EEEEELb1ELb1ELb0ELb1EEEvNS_9FwdParamsE)
        /*0800*/ 	.short	0x0380
        /*0802*/ 	.short	0x00e8


	//----- nvinfo : EIATTR_SW_WAR
	.align		4
.L_2842:
        /*0804*/ 	.byte	0x04, 0x36
        /*0806*/ 	.short	(.L_2844 - .L_2843)
.L_2843:
        /*0808*/ 	.word	0x00000008
.L_2844:


//--------------------- .nv.info._ZN10layer_norm13ln_fwd_kernelINS_13Kernel_traitsIf6__halfS2_S2_fjLj2560ELj1ELj4ELj1ELj16ENS_18Kernel_traits_baseILj2560EfS2_S2_S2_fjLj128EEEEELb1ELb1ELb1ELb0EEEvNS_9FwdParamsE --------------------------
	.section	.nv.info._ZN10layer_norm13ln_fwd_kernelINS_13Kernel_traitsIf6__halfS2_S2_fjLj2560ELj1ELj4ELj1ELj16ENS_18Kernel_traits_baseILj2560EfS2_S2_S2_fjLj128EEEEELb1ELb1ELb1ELb0EEEvNS_9FwdParamsE,"",@"SHT_CUDA_INFO"
	.sectionflags	@""
	.align	4


	//----- nvinfo : EIATTR_CUDA_API_VERSION
	.align		4
        /*0000*/ 	.byte	0x04, 0x37
        /*0002*/ 	.short	(.L_2846 - .L_2845)
.L_2845:
        /*0004*/ 	.word	0x00000082


	//----- nvinfo : EIATTR_KPARAM_INFO
	.align		4
.L_2846:
        /*0008*/ 	.byte	0x04, 0x17
        /*000a*/ 	.short	(.L_2848 - .L_2847)
.L_2847:
        /*000c*/ 	.word	0x00000000
        /*0010*/ 	.short	0x0000
        /*0012*/ 	.short	0x0000
        /*0014*/ 	.byte	0x00, 0xf0, 0xa1, 0x03


	//----- nvinfo : EIATTR_SPARSE_MMA_MASK
	.align		4
.L_2848:
        /*0018*/ 	.byte	0x03, 0x50
        /*001a*/ 	.short	0x0000


	//----- nvinfo : EIATTR_MAXREG_COUNT
	.align		4
        /*001c*/ 	.byte	0x03, 0x1b
        /*001e*/ 	.short	0x00ff


	//----- nvinfo : EIATTR_ANNOTATIONS
	.align		4
        /*0020*/ 	.byte	0x04, 0x55
        /*0022*/ 	.short	(.L_2850 - .L_2849)


	//   ....[0]....
.L_2849:
        /* <DEDUP_REMOVED lines=219> */


	//----- nvinfo : EIATTR_MERCURY_ISA_VERSION
	.align		4
.L_2850:
        /*0dc4*/ 	.byte	0x03, 0x5f
        /*0dc6*/ 	.short	0x0101


	//----- nvinfo : EIATTR_COOP_GROUP_MASK_REGIDS
	.align		4
        /*0dc8*/ 	.byte	0x04, 0x29
        /*0dca*/ 	.short	(.L_2852 - .L_2851)


	//   ....[0]....
.L_2851:
        /*0dcc*/ 	.word	0xffffffff


	//   ....[1]....
        /*0dd0*/ 	.word	0xffffffff


	//   ....[2]....
        /*0dd4*/ 	.word	0xffffffff


	//   ....[3]....
        /*0dd8*/ 	.word	0xffffffff


	//   ....[4]....
        /*0ddc*/ 	.word	0xffffffff


	//   ....[5]....
        /*0de0*/ 	.word	0xffffffff


	//   ....[6]....
        /*0de4*/ 	.word	0xffffffff


	//   ....[7]....
        /*0de8*/ 	.word	0xffffffff


	//   ....[8]....
        /*0dec*/ 	.word	0xffffffff


	//   ....[9]....
        /*0df0*/ 	.word	0xffffffff


	//   ....[10]....
        /*0df4*/ 	.word	0x05000060


	//   ....[11]....
        /*0df8*/ 	.word	0x05000060


	//   ....[12]....
        /*0dfc*/ 	.word	0x05000060


	//   ....[13]....
        /*0e00*/ 	.word	0x05000060


	//   ....[14]....
        /*0e04*/ 	.word	0x05000060


	//   ....[15]....
        /*0e08*/ 	.word	0x05000060


	//   ....[16]....
        /*0e0c*/ 	.word	0x05000060


	//   ....[17]....
        /*0e10*/ 	.word	0x05000060


	//   ....[18]....
        /*0e14*/ 	.word	0x05000060


	//   ....[19]....
        /*0e18*/ 	.word	0x05000060


	//----- nvinfo : EIATTR_COOP_GROUP_INSTR_OFFSETS
	.align		4
.L_2852:
        /*0e1c*/ 	.byte	0x04, 0x28
        /*0e1e*/ 	.short	(.L_2854 - .L_2853)


	//   ....[0]....
.L_2853:
        /*0e20*/ 	.word	0x00049260


	//   ....[1]....
        /*0e24*/ 	.word	0x000492a0


	//   ....[2]....
        /*0e28*/ 	.word	0x000492c0


	//   ....[3]....
        /*0e2c*/ 	.word	0x000492e0


	//   ....[4]....
        /*0e30*/ 	.word	0x00049300


	//   ....[5]....
        /*0e34*/ 	.word	0x00049d70


	//   ....[6]....
        /*0e38*/ 	.word	0x00049d90


	//   ....[7]....
        /*0e3c*/ 	.word	0x00049db0


	//   ....[8]....
        /*0e40*/ 	.word	0x00049dd0


	//   ....[9]....
        /*0e44*/ 	.word	0x00049df0


	//   ....[10]....
        /*0e48*/ 	.word	0x0004c100


	//   ....[11]....
        /*0e4c*/ 	.word	0x0004c1a0


	//   ....[12]....
        /*0e50*/ 	.word	0x0004c210


	//   ....[13]....
        /*0e54*/ 	.word	0x0004c280


	//   ....[14]....
        /*0e58*/ 	.word	0x0004c2f0


	//   ....[15]....
        /*0e5c*/ 	.word	0x0004cdd0


	//   ....[16]....
        /*0e60*/ 	.word	0x0004ce40


	//   ....[17]....
        /*0e64*/ 	.word	0x0004ceb0


	//   ....[18]....
        /*0e68*/ 	.word	0x0004cf20


	//   ....[19]....
        /*0e6c*/ 	.word	0x0004cf90


	//----- nvinfo : EIATTR_VRC_CTA_INIT_COUNT
	.align		4
.L_2854:
        /*0e70*/ 	.byte	0x02, 0x4a
	.zero		1
	.zero		1


	//----- nvinfo : EIATTR_EXIT_INSTR_OFFSETS
	.align		4
        /*0e74*/ 	.byte	0x04, 0x1c
        /*0e76*/ 	.short	(.L_2856 - .L_2855)


	//   ....[0]....
.L_2855:
        /*0e78*/ 	.word	0x00002920


	//   ....[1]....
        /*0e7c*/ 	.word	0x0004c090


	//----- nvinfo : EIATTR_MAX_THREADS
	.align		4
.L_2856:
        /*0e80*/ 	.byte	0x04, 0x05
        /*0e82*/ 	.short	(.L_2858 - .L_2857)
.L_2857:
        /*0e84*/ 	.word	0x00000080
        /*0e88*/ 	.word	0x00000001
        /*0e8c*/ 	.word	0x00000001


	//----- nvinfo : EIATTR_CRS_STACK_SIZE
	.align		4
.L_2858:
        /*0e90*/ 	.byte	0x04, 0x1e
        /*0e92*/ 	.short	(.L_2860 - .L_2859)
.L_2859:
        /*0e94*/ 	.word	0x00000000


	//----- nvinfo : EIATTR_CBANK_PARAM_SIZE
	.align		4
.L_2860:
        /*0e98*/ 	.byte	0x03, 0x19
        /*0e9a*/ 	.short	0x00e8


	//----- nvinfo : EIATTR_PARAM_CBANK
	.align		4
        /*0e9c*/ 	.byte	0x04, 0x0a
        /*0e9e*/ 	.short	(.L_2862 - .L_2861)
	.align		4
.L_2861:
        /*0ea0*/ 	.word	index@(.nv.constant0._ZN10layer_norm13ln_fwd_kernelINS_13Kernel_traitsIf6__halfS2_S2_fjLj2560ELj1ELj4ELj1ELj16ENS_18Kernel_traits_baseILj2560EfS2_S2_S2_fjLj128EEEEELb1ELb1ELb1ELb0EEEvNS_9FwdParamsE)
        /*0ea4*/ 	.short	0x0380
        /*0ea6*/ 	.short	0x00e8


	//----- nvinfo : EIATTR_SW_WAR
	.align		4
.L_2862:
        /*0ea8*/ 	.byte	0x04, 0x36
        /*0eaa*/ 	.short	(.L_2864 - .L_2863)
.L_2863:
        /*0eac*/ 	.word	0x00000008
.L_2864:


//--------------------- .nv.info._ZN10layer_norm13ln_fwd_kernelINS_13Kernel_traitsIf6__halfS2_S2_fjLj2560ELj1ELj4ELj1ELj16ENS_18Kernel_traits_baseILj2560EfS2_S2_S2_fjLj128EEEEELb1ELb1ELb1ELb1EEEvNS_9FwdParamsE --------------------------
	.section	.nv.info._ZN10layer_norm13ln_fwd_kernelINS_13Kernel_traitsIf6__halfS2_S2_fjLj2560ELj1ELj4ELj1ELj16ENS_18Kernel_traits_baseILj2560EfS2_S2_S2_fjLj128EEEEELb1ELb1ELb1ELb1EEEvNS_9FwdParamsE,"",@"SHT_CUDA_INFO"
	.sectionflags	@""
	.align	4


	//----- nvinfo : EIATTR_CUDA_API_VERSION
	.align		4
        /*0000*/ 	.byte	0x04, 0x37
        /*0002*/ 	.short	(.L_2866 - .L_2865)
.L_2865:
        /*0004*/ 	.word	0x00000082


	//----- nvinfo : EIATTR_KPARAM_INFO
	.align		4
.L_2866:
        /*0008*/ 	.byte	0x04, 0x17
        /*000a*/ 	.short	(.L_2868 - .L_2867)
.L_2867:
        /*000c*/ 	.word	0x00000000
        /*0010*/ 	.short	0x0000
        /*0012*/ 	.short	0x0000
        /*0014*/ 	.byte	0x00, 0xf0, 0xa1, 0x03


	//----- nvinfo : EIATTR_SPARSE_MMA_MASK
	.align		4
.L_2868:
        /*0018*/ 	.byte	0x03, 0x50
        /*001a*/ 	.short	0x0000


	//----- nvinfo : EIATTR_MAXREG_COUNT
	.align		4
        /*001c*/ 	.byte	0x03, 0x1b
        /*001e*/ 	.short	0x00ff


	//----- nvinfo : EIATTR_ANNOTATIONS
	.align		4
        /*0020*/ 	.byte	0x04, 0x55
        /*0022*/ 	.short	(.L_2870 - .L_2869)


	//   ....[0]....
.L_2869:
        /* <DEDUP_REMOVED lines=121> */


	//----- nvinfo : EIATTR_MERCURY_ISA_VERSION
	.align		4
.L_2870:
        /*07a4*/ 	.byte	0x03, 0x5f
        /*07a6*/ 	.short	0x0101


	//----- nvinfo : EIATTR_COOP_GROUP_MASK_REGIDS
	.align		4
        /*07a8*/ 	.byte	0x04, 0x29
        /*07aa*/ 	.short	(.L_2872 - .L_2871)


	//   ....[0]....
.L_2871:
        /*07ac*/ 	.word	0xffffffff


	//   ....[1]....
        /*07b0*/ 	.word	0xffffffff


	//   ....[2]....
        /*07b4*/ 	.word	0xffffffff


	//   ....[3]....
        /*07b8*/ 	.word	0xffffffff


	//   ....[4]....
        /*07bc*/ 	.word	0xffffffff


	//   ....[5]....
        /*07c0*/ 	.word	0xffffffff


	//   ....[6]....
        /*07c4*/ 	.word	0xffffffff


	//   ....[7]....
        /*07c8*/ 	.word	0xffffffff


	//   ....[8]....
        /*07cc*/ 	.word	0xffffffff


	//   ....[9]....
        /*07d0*/ 	.word	0xffffffff


	//   ....[10]....
        /*07d4*/ 	.word	0x05000070


	//   ....[11]....
        /*07d8*/ 	.word	0x05000070


	//   ....[12]....
        /*07dc*/ 	.word	0x05000070


	//   ....[13]....
        /*07e0*/ 	.word	0x05000070


	//   ....[14]....
        /*07e4*/ 	.word	0x05000070


	//   ....[15]....
        /*07e8*/ 	.word	0x05000070


	//   ....[16]....
        /*07ec*/ 	.word	0x05000070


	//   ....[17]....
        /*07f0*/ 	.word	0x05000070


	//   ....[18]....
        /*07f4*/ 	.word	0x05000070


	//   ....[19]....
        /*07f8*/ 	.word	0x05000070


	//----- nvinfo : EIATTR_COOP_GROUP_INSTR_OFFSETS
	.align		4
.L_2872:
        /*07fc*/ 	.byte	0x04, 0x28
        /*07fe*/ 	.short	(.L_2874 - .L_2873)


	//   ....[0]....
.L_2873:
        /*0800*/ 	.word	0x00047290


	//   ....[1]....
        /*0804*/ 	.word	0x000472c0


	//   ....[2]....
        /*0808*/ 	.word	0x000472e0


	//   ....[3]....
        /*080c*/ 	.word	0x00047300


	//   ....[4]....
        /*0810*/ 	.word	0x00047320


	//   ....[5]....
        /*0814*/ 	.word	0x00047d50


	//   ....[6]....
        /*0818*/ 	.word	0x00047d70


	//   ....[7]....
        /*081c*/ 	.word	0x00047d90


	//   ....[8]....
        /*0820*/ 	.word	0x00047db0


	//   ....[9]....
        /*0824*/ 	.word	0x00047dd0


	//   ....[10]....
        /*0828*/ 	.word	0x00049a70


	//   ....[11]....
        /*082c*/ 	.word	0x00049b10


	//   ....[12]....
        /*0830*/ 	.word	0x00049b80


	//   ....[13]....
        /*0834*/ 	.word	0x00049bf0


	//   ....[14]....
        /*0838*/ 	.word	0x00049c60


	//   ....[15]....
        /*083c*/ 	.word	0x0004a6f0


	//   ....[16]....
        /*0840*/ 	.word	0x0004a760


	//   ....[17]....
        /*0844*/ 	.word	0x0004a7d0


	//   ....[18]....
        /*0848*/ 	.word	0x0004a840


	//   ....[19]....
        /*084c*/ 	.word	0x0004a8b0


	//----- nvinfo : EIATTR_VRC_CTA_INIT_COUNT
	.align		4
.L_2874:
        /*0850*/ 	.byte	0x02, 0x4a
	.zero		1
	.zero		1


	//----- nvinfo : EIATTR_EXIT_INSTR_OFFSETS
	.align		4
        /*0854*/ 	.byte	0x04, 0x1c
        /*0856*/ 	.short	(.L_2876 - .L_2875)


	//   ....[0]....
.L_2875:
        /*0858*/ 	.word	0x000012a0


	//   ....[1]....
        /*085c*/ 	.word	0x00049a00


	//----- nvinfo : EIATTR_MAX_THREADS
	.align		4
.L_2876:
        /*0860*/ 	.byte	0x04, 0x05
        /*0862*/ 	.short	(.L_2878 - .L_2877)
.L_2877:
        /*0864*/ 	.word	0x00000080
        /*0868*/ 	.word	0x00000001
        /*086c*/ 	.word	0x00000001


	//----- nvinfo : EIATTR_CRS_STACK_SIZE
	.align		4
.L_2878:
        /*0870*/ 	.byte	0x04, 0x1e
        /*0872*/ 	.short	(.L_2880 - .L_2879)
.L_2879:
        /*0874*/ 	.word	0x00000000


	//----- nvinfo : EIATTR_CBANK_PARAM_SIZE
	.align		4
.L_2880:
        /*0878*/ 	.byte	0x03, 0x19
        /*087a*/ 	.short	0x00e8


	//----- nvinfo : EIATTR_PARAM_CBANK
	.align		4
        /*087c*/ 	.byte	0x04, 0x0a
        /*087e*/ 	.short	(.L_2882 - .L_2881)
	.align		4
.L_2881:
        /*0880*/ 	.word	index@(.nv.constant0._ZN10layer_norm13ln_fwd_kernelINS_13Kernel_traitsIf6__halfS2_S2_fjLj2560ELj1ELj4ELj1ELj16ENS_18Kernel_traits_baseILj2560EfS2_S2_S2_fjLj128EEEEELb1ELb1ELb1ELb1EEEvNS_9FwdParamsE)
        /*0884*/ 	.short	0x0380
        /*0886*/ 	.short	0x00e8


	//----- nvinfo : EIATTR_SW_WAR
	.align		4
.L_2882:
        /*0888*/ 	.byte	0x04, 0x36
        /*088a*/ 	.short	(.L_2884 - .L_2883)
.L_2883:
        /*088c*/ 	.word	0x00000008
.L_2884:


//--------------------- .nv.info._ZN10layer_norm13ln_fwd_kernelINS_13Kernel_traitsI6__halfS2_fS2_fjLj2560ELj1ELj4ELj1ELj16ENS_18Kernel_traits_baseILj2560ES2_S2_fS2_fjLj128EEEEELb0ELb0ELb0ELb0EEEvNS_9FwdParamsE --------------------------
	.section	.nv.info._ZN10layer_norm13ln_fwd_kernelINS_13Kernel_traitsI6__halfS2_fS2_fjLj2560ELj1ELj4ELj1ELj16ENS_18Kernel_traits_baseILj2560ES2_S2_fS2_fjLj128EEEEELb0ELb0ELb0ELb0EEEvNS_9FwdParamsE,"",@"SHT_CUDA_INFO"
	.sectionflags	@""
	.align	4


	//----- nvinfo : EIATTR_CUDA_API_VERSION
	.align		4
        /*0000*/ 	.byte	0x04, 0x37
        /*0002*/ 	.short	(.L_2886 - .L_2885)
.L_2885:
        /*0004*/ 	.word	0x00000082


	//----- nvinfo : EIATTR_KPARAM_INFO
	.align		4
.L_2886:
        /*0008*/ 	.byte	0x04, 0x17
        /*000a*/ 	.short	(.L_2888 - .L_2887)
.L_2887:
        /*000c*/ 	.word	0x00000000
        /*0010*/ 	.short	0x0000
        /*0012*/ 	.short	0x0000
        /*0014*/ 	.byte	0x00, 0xf0, 0xa1, 0x03


	//----- nvinfo : EIATTR_SPARSE_MMA_MASK
	.align		4
.L_2888:
        /*0018*/ 	.byte	0x03, 0x50
        /*001a*/ 	.short	0x0000


	//----- nvinfo : EIATTR_MAXREG_COUNT
	.align		4
        /*001c*/ 	.byte	0x03, 0x1b
        /*001e*/ 	.short	0x00ff


	//----- nvinfo : EIATTR_MERCURY_ISA_VERSION
	.align		4
        /*0020*/ 	.byte	0x03, 0x5f
        /*0022*/ 	.short	0x0101


	//----- nvinfo : EIATTR_COOP_GROUP_MASK_REGIDS
	.align		4
        /*0024*/ 	.byte	0x04, 0x29
        /*0026*/ 	.short	(.L_2890 - .L_2889)


	//   ....[0]....
.L_2889:
        /*0028*/ 	.word	0xffffffff


	//   ....[1]....
        /*002c*/ 	.word	0xffffffff


	//   ....[2]....
        /*0030*/ 	.word	0xffffffff


	//   ....[3]....
        /*0034*/ 	.word	0xffffffff


	//   ....[4]....
        /*0038*/ 	.word	0xffffffff


	//   ....[5]....
        /*003c*/ 	.word	0xffffffff


	//   ....[6]....
        /*0040*/ 	.word	0xffffffff


	//   ....[7]....
        /*0044*/ 	.word	0xffffffff


	//   ....[8]....
        /*0048*/ 	.word	0xffffffff


	//   ....[9]....
        /*004c*/ 	.word	0xffffffff


	//   ....[10]....
        /*0050*/ 	.word	0x050000ae


	//   ....[11]....
        /*0054*/ 	.word	0x050000ae


	//   ....[12]....
        /*0058*/ 	.word	0x050000ae


	//   ....[13]....
        /*005c*/ 	.word	0x050000ae


	//   ....[14]....
        /*0060*/ 	.word	0x050000ae


	//   ....[15]....
        /*0064*/ 	.word	0x050000ae


	//   ....[16]....
        /*0068*/ 	.word	0x050000ae


	//   ....[17]....
        /*006c*/ 	.word	0x050000ae


	//   ....[18]....
        /*0070*/ 	.word	0x050000ae


	//   ....[19]....
        /*0074*/ 	.word	0x050000ae


	//----- nvinfo : EIATTR_COOP_GROUP_INSTR_OFFSETS
	.align		4
.L_2890:
        /*0078*/ 	.byte	0x04, 0x28
        /*007a*/ 	.short	(.L_2892 - .L_2891)


	//   ....[0]....
.L_2891:
        /*007c*/ 	.word	0x000035d0


	//   ....[1]....
        /*0080*/ 	.word	0x00003600


	//   ....[2]....
        /*0084*/ 	.word	0x00003620


	//   ....[3]....
        /*0088*/ 	.word	0x00003650


	//   ....[4]....
        /*008c*/ 	.word	0x00003670


	//   ....[5]....
        /*0090*/ 	.word	0x00004100


	//   ....[6]....
        /*0094*/ 	.word	0x00004120


	//   ....[7]....
        /*0098*/ 	.word	0x00004140


	//   ....[8]....
        /*009c*/ 	.word	0x00004160


	//   ....[9]....
        /*00a0*/ 	.word	0x00004180


	//   ....[10]....
        /*00a4*/ 	.word	0x00006380


	//   ....[11]....
        /*00a8*/ 	.word	0x00006420


	//   ....[12]....
        /*00ac*/ 	.word	0x00006490


	//   ....[13]....
        /*00b0*/ 	.word	0x00006510


	//   ....[14]....
        /*00b4*/ 	.word	0x00006580


	//   ....[15]....
        /*00b8*/ 	.word	0x00007070


	//   ....[16]....
        /*00bc*/ 	.word	0x000070e0


	//   ....[17]....
        /*00c0*/ 	.word	0x00007150


	//   ....[18]....
        /*00c4*/ 	.word	0x000071c0


	//   ....[19]....
        /*00c8*/ 	.word	0x00007230


	//----- nvinfo : EIATTR_VRC_CTA_INIT_COUNT
	.align		4
.L_2892:
        /*00cc*/ 	.byte	0x02, 0x4a
	.zero		1
	.zero		1


	//----- nvinfo : EIATTR_EXIT_INSTR_OFFSETS
	.align		4
        /*00d0*/ 	.byte	0x04, 0x1c
        /*00d2*/ 	.short	(.L_2894 - .L_2893)


	//   ....[0]....
.L_2893:
        /*00d4*/ 	.word	0x00000c90


	//   ....[1]....
        /*00d8*/ 	.word	0x00006310


	//----- nvinfo : EIATTR_MAX_THREADS
	.align		4
.L_2894:
        /*00dc*/ 	.byte	0x04, 0x05
        /*00de*/ 	.short	(.L_2896 - .L_2895)
.L_2895:
        /*00e0*/ 	.word	0x00000080
        /*00e4*/ 	.word	0x00000001
        /*00e8*/ 	.word	0x00000001


	//----- nvinfo : EIATTR_CRS_STACK_SIZE
	.align		4
.L_2896:
        /*00ec*/ 	.byte	0x04, 0x1e
        /*00ee*/ 	.short	(.L_2898 - .L_2897)
.L_2897:
        /*00f0*/ 	.word	0x00000000


	//----- nvinfo : EIATTR_CBANK_PARAM_SIZE
	.align		4
.L_2898:
        /*00f4*/ 	.byte	0x03, 0x19
        /*00f6*/ 	.short	0x00e8


	//----- nvinfo : EIATTR_PARAM_CBANK
	.align		4
        /*00f8*/ 	.byte	0x04, 0x0a
        /*00fa*/ 	.short	(.L_2900 - .L_2899)
	.align		4
.L_2899:
        /*00fc*/ 	.word	index@(.nv.constant0._ZN10layer_norm13ln_fwd_kernelINS_13Kernel_traitsI6__halfS2_fS2_fjLj2560ELj1ELj4ELj1ELj16ENS_18Kernel_traits_baseILj2560ES2_S2_fS2_fjLj128EEEEELb0ELb0ELb0ELb0EEEvNS_9FwdParamsE)
        /*0100*/ 	.short	0x0380
        /*0102*/ 	.short	0x00e8


	//----- nvinfo : EIATTR_SW_WAR
	.align		4
.L_2900:
        /*0104*/ 	.byte	0x04, 0x36
        /*0106*/ 	.short	(.L_2902 - .L_2901)
.L_2901:
        /*0108*/ 	.word	0x00000008
.L_2902:


//--------------------- .nv.info._ZN10layer_norm13ln_fwd_kernelINS_13Kernel_traitsI6__halfS2_fS2_fjLj2560ELj1ELj4ELj1ELj16ENS_18Kernel_traits_baseILj2560ES2_S2_fS2_fjLj128EEEEELb0ELb0ELb0ELb1EEEvNS_9FwdParamsE --------------------------
	.section	.nv.info._ZN10layer_norm13ln_fwd_kernelINS_13Kernel_traitsI6__halfS2_fS2_fjLj2560ELj1ELj4ELj1ELj16ENS_18Kernel_traits_baseILj2560ES2_S2_fS2_fjLj128EEEEELb0ELb0ELb0ELb1EEEvNS_9FwdParamsE,"",@"SHT_CUDA_INFO"
	.sectionflags	@""
	.align	4


	//----- nvinfo : EIATTR_CUDA_API_VERSION
	.align		4
        /*0000*/ 	.byte	0x04, 0x37
        /*0002*/ 	.short	(.L_2904 - .L_2903)
.L_2903:
        /*0004*/ 	.word	0x00000082


	//----- nvinfo : EIATTR_KPARAM_INFO
	.align		4
.L_2904:
        /*0008*/ 	.byte	0x04, 0x17
        /*000a*/ 	.short	(.L_2906 - .L_2905)
.L_2905:
        /*000c*/ 	.word	0x00000000
        /*0010*/ 	.short	0x0000
        /*0012*/ 	.short	0x0000
        /*0014*/ 	.byte	0x00, 0xf0, 0xa1, 0x03


	//----- nvinfo : EIATTR_SPARSE_MMA_MASK
	.align		4
.L_2906:
        /*0018*/ 	.byte	0x03, 0x50
        /*001a*/ 	.short	0x0000


	//----- nvinfo : EIATTR_MAXREG_COUNT
	.align		4
        /*001c*/ 	.byte	0x03, 0x1b
        /*001e*/ 	.short	0x00ff


	//----- nvinfo : EIATTR_MERCURY_ISA_VERSION
	.align		4
        /*0020*/ 	.byte	0x03, 0x5f
        /*0022*/ 	.short	0x0101


	//----- nvinfo : EIATTR_COOP_GROUP_MASK_REGIDS
	.align		4
        /*0024*/ 	.byte	0x04, 0x29
        /*0026*/ 	.short	(.L_2908 - .L_2907)


	//   ....[0]....
.L_2907:
        /*0028*/ 	.word	0xffffffff


	//   ....[1]....
        /*002c*/ 	.word	0xffffffff


	//   ....[2]....
        /*0030*/ 	.word	0xffffffff


	//   ....[3]....
        /*0034*/ 	.word	0xffffffff


	//   ....[4]....
        /*0038*/ 	.word	0xffffffff


	//   ....[5]....
        /*003c*/ 	.word	0xffffffff


	//   ....[6]....
        /*0040*/ 	.word	0xffffffff


	//   ....[7]....
        /*0044*/ 	.word	0xffffffff


	//   ....[8]....
        /*0048*/ 	.word	0xffffffff


	//   ....[9]....
        /*004c*/ 	.word	0xffffffff


	//   ....[10]....
        /*0050*/ 	.word	0xffffffff


	//   ....[11]....
        /*0054*/ 	.word	0xffffffff


	//   ....[12]....
        /*0058*/ 	.word	0xffffffff


	//   ....[13]....
        /*005c*/ 	.word	0xffffffff


	//   ....[14]....
        /*0060*/ 	.word	0xffffffff


	//   ....[15]....
        /*0064*/ 	.word	0xffffffff


	//   ....[16]....
        /*0068*/ 	.word	0xffffffff


	//   ....[17]....
        /*006c*/ 	.word	0xffffffff


	//   ....[18]....
        /*0070*/ 	.word	0xffffffff


	//   ....[19]....
        /*0074*/ 	.word	0xffffffff


	//   ....[20]....
        /*0078*/ 	.word	0x05000050


	//   ....[21]....
        /*007c*/ 	.word	0x05000050


	//   ....[22]....
        /*0080*/ 	.word	0x05000050


	//   ....[23]....
        /*0084*/ 	.word	0x05000050


	//   ....[24]....
        /*0088*/ 	.word	0x05000050


	//   ....[25]....
        /*008c*/ 	.word	0x05000050


	//   ....[26]....
        /*0090*/ 	.word	0x05000050


	//   ....[27]....
        /*0094*/ 	.word	0x05000050


	//   ....[28]....
        /*0098*/ 	.word	0x05000050


	//   ....[29]....
        /*009c*/ 	.word	0x05000050


	//   ....[30]....
        /*00a0*/ 	.word	0x05000050


	//   ....[31]....
        /*00a4*/ 	.word	0x05000050


	//   ....[32]....
        /*00a8*/ 	.word	0x05000050


	//   ....[33]....
        /*00ac*/ 	.word	0x05000050


	//   ....[34]....
        /*00b0*/ 	.word	0x05000050


	//   ....[35]....
        /*00b4*/ 	.word	0x05000050


	//   ....[36]....
        /*00b8*/ 	.word	0x05000050


	//   ....[37]....
        /*00bc*/ 	.word	0x05000050


	//   ....[38]....
        /*00c0*/ 	.word	0x05000050


	//   ....[39]....
        /*00c4*/ 	.word	0x05000050


	//----- nvinfo : EIATTR_COOP_GROUP_INSTR_OFFSETS
	.align		4
.L_2908:
        /*00c8*/ 	.byte	0x04, 0x28
        /*00ca*/ 	.short	(.L_2910 - .L_2909)


	//   ....[0]....
.L_2909:
        /*00cc*/ 	.word	0x000021a0


	//   ....[1]....
        /*00d0*/ 	.word	0x000021d0


	//   ....[2]....
        /*00d4*/ 	.word	0x000021f0


	//   ....[3]....
        /*00d8*/ 	.word	0x00002210


	//   ....[4]....
        /*00dc*/ 	.word	0x00002230


	//   ....[5]....
        /*00e0*/ 	.word	0x00002c60


	//   ....[6]....
        /*00e4*/ 	.word	0x00002c80


	//   ....[7]....
        /*00e8*/ 	.word	0x00002ca0


	//   ....[8]....
        /*00ec*/ 	.word	0x00002cc0


	//   ....[9]....
        /*00f0*/ 	.word	0x00002ce0


	//   ....[10]....
        /*00f4*/ 	.word	0x00006d20


	//   ....[11]....
        /*00f8*/ 	.word	0x00006d50


	//   ....[12]....
        /*00fc*/ 	.word	0x00006d70


	//   ....[13]....
        /*0100*/ 	.word	0x00006d90


	//   ....[14]....
        /*0104*/ 	.word	0x00006db0


	//   ....[15]....
        /*0108*/ 	.word	0x000077e0


	//   ....[16]....
        /*010c*/ 	.word	0x00007800


	//   ....[17]....
        /*0110*/ 	.word	0x00007820


	//   ....[18]....
        /*0114*/ 	.word	0x00007840


	//   ....[19]....
        /*0118*/ 	.word	0x00007860


	//   ....[20]....
        /*011c*/ 	.word	0x000096c0


	//   ....[21]....
        /*0120*/ 	.word	0x00009750


	//   ....[22]....
        /*0124*/ 	.word	0x000097b0


	//   ....[23]....
        /*0128*/ 	.word	0x00009810


	//   ....[24]....
        /*012c*/ 	.word	0x00009870


	//   ....[25]....
        /*0130*/ 	.word	0x0000a2e0


	//   ....[26]....
        /*0134*/ 	.word	0x0000a340


	//   ....[27]....
        /*0138*/ 	.word	0x0000a3a0


	//   ....[28]....
        /*013c*/ 	.word	0x0000a400


	//   ....[29]....
        /*0140*/ 	.word	0x0000a460


	//   ....[30]....
        /*0144*/ 	.word	0x0000a4e0


	//   ....[31]....
        /*0148*/ 	.word	0x0000a570


	//   ....[32]....
        /*014c*/ 	.word	0x0000a5d0


	//   ....[33]....
        /*0150*/ 	.word	0x0000a630


	//   ....[34]....
        /*0154*/ 	.word	0x0000a690


	//   ....[35]....
        /*0158*/ 	.word	0x0000b100


	//   ....[36]....
        /*015c*/ 	.word	0x0000b160


	//   ....[37]....
        /*0160*/ 	.word	0x0000b1c0


	//   ....[38]....
        /*0164*/ 	.word	0x0000b220


	//   ....[39]....
        /*0168*/ 	.word	0x0000b280


	//----- nvinfo : EIATTR_VRC_CTA_INIT_COUNT
	.align		4
.L_2910:
        /*016c*/ 	.byte	0x02, 0x4a
	.zero		1
	.zero		1


	//----- nvinfo : EIATTR_EXIT_INSTR_OFFSETS
	.align		4
        /*0170*/ 	.byte	0x04, 0x1c
        /*0172*/ 	.short	(.L_2912 - .L_2911)


	//   ....[0]....
.L_2911:
        /*0174*/ 	.word	0x00000470


	//   ....[1]....
        /*0178*/ 	.word	0x00004af0


	//   ....[2]....
        /*017c*/ 	.word	0x00009660


	//----- nvinfo : EIATTR_MAX_THREADS
	.align		4
.L_2912:
        /*0180*/ 	.byte	0x04, 0x05
        /*0182*/ 	.short	(.L_2914 - .L_2913)
.L_2913:
        /*0184*/ 	.word	0x00000080
        /*0188*/ 	.word	0x00000001
        /*018c*/ 	.word	0x00000001


	//----- nvinfo : EIATTR_CRS_STACK_SIZE
	.align		4
.L_2914:
        /*0190*/ 	.byte	0x04, 0x1e
        /*0192*/ 	.short	(.L_2916 - .L_2915)
.L_2915:
        /*0194*/ 	.word	0x00000000


	//----- nvinfo : EIATTR_CBANK_PARAM_SIZE
	.align		4
.L_2916:
        /*0198*/ 	.byte	0x03, 0x19
        /*019a*/ 	.short	0x00e8


	//----- nvinfo : EIATTR_PARAM_CBANK
	.align		4
        /*019c*/ 	.byte	0x04, 0x0a
        /*019e*/ 	.short	(.L_2918 - .L_2917)
	.align		4
.L_2917:
        /*01a0*/ 	.word	index@(.nv.constant0._ZN10layer_norm13ln_fwd_kernelINS_13Kernel_traitsI6__halfS2_fS2_fjLj2560ELj1ELj4ELj1ELj16ENS_18Kernel_traits_baseILj2560ES2_S2_fS2_fjLj128EEEEELb0ELb0ELb0ELb1EEEvNS_9FwdParamsE)
        /*01a4*/ 	.short	0x0380
        /*01a6*/ 	.short	0x00e8


	//----- nvinfo : EIATTR_SW_WAR
	.align		4
.L_2918:
        /*01a8*/ 	.byte	0x04, 0x36
        /*01aa*/ 	.short	(.L_2920 - .L_2919)
.L_2919:
        /*01ac*/ 	.word	0x00000008
.L_2920:


//--------------------- .nv.info._ZN10layer_norm13ln_fwd_kernelINS_13Kernel_traitsI6__halfS2_fS2_fjLj2560ELj1ELj4ELj1ELj16ENS_18Kernel_traits_baseILj2560ES2_S2_fS2_fjLj128EEEEELb0ELb0ELb1ELb0EEEvNS_9FwdParamsE --------------------------
	.section	.nv.info._ZN10layer_norm13ln_fwd_kernelINS_13Kernel_traitsI6__halfS2_fS2_fjLj2560ELj1ELj4ELj1ELj16ENS_18Kernel_traits_baseILj2560ES2_S2_fS2_fjLj128EEEEELb0ELb0ELb1ELb0EEEvNS_9FwdParamsE,"",@"SHT_CUDA_INFO"
	.sectionflags	@""
	.align	4


	//----- nvinfo : EIATTR_CUDA_API_VERSION
	.align		4
        /*0000*/ 	.byte	0x04, 0x37
        /*0002*/ 	.short	(.L_2922 - .L_2921)
.L_2921:
        /*0004*/ 	.word	0x00000082


	//----- nvinfo : EIATTR_KPARAM_INFO
	.align		4
.L_2922:
        /*0008*/ 	.byte	0x04, 0x17
        /*000a*/ 	.short	(.L_2924 - .L_2923)
.L_2923:
        /*000c*/ 	.word	0x00000000
        /*0010*/ 	.short	0x0000
        /*0012*/ 	.short	0x0000
        /*0014*/ 	.byte	0x00, 0xf0, 0xa1, 0x03


	//----- nvinfo : EIATTR_SPARSE_MMA_MASK
	.align		4
.L_2924:
        /*0018*/ 	.byte	0x03, 0x50
        /*001a*/ 	.short	0x0000


	//----- nvinfo : EIATTR_MAXREG_COUNT
	.align		4
        /*001c*/ 	.byte	0x03, 0x1b
        /*001e*/ 	.short	0x00ff


	//----- nvinfo : EIATTR_MERCURY_ISA_VERSION
	.align		4
        /*0020*/ 	.byte	0x03, 0x5f
        /*0022*/ 	.short	0x0101


	//----- nvinfo : EIATTR_COOP_GROUP_MASK_REGIDS
	.align		4
        /*0024*/ 	.byte	0x04, 0x29
        /*0026*/ 	.short	(.L_2926 - .L_2925)


	//   ....[0]....
.L_2925:
        /*0028*/ 	.word	0xffffffff


	//   ....[1]....
        /*002c*/ 	.word	0xffffffff


	//   ....[2]....
        /*0030*/ 	.word	0xffffffff


	//   ....[3]....
        /*0034*/ 	.word	0xffffffff


	//   ....[4]....
        /*0038*/ 	.word	0xffffffff


	//   ....[5]....
        /*003c*/ 	.word	0xffffffff


	//   ....[6]....
        /*0040*/ 	.word	0xffffffff


	//   ....[7]....
        /*0044*/ 	.word	0xffffffff


	//   ....[8]....
        /*0048*/ 	.word	0xffffffff


	//   ....[9]....
        /*004c*/ 	.word	0xffffffff


	//   ....[10]....
        /*0050*/ 	.word	0x050000b4


	//   ....[11]....
        /*0054*/ 	.word	0x050000b4


	//   ....[12]....
        /*0058*/ 	.word	0x050000b4


	//   ....[13]....
        /*005c*/ 	.word	0x050000b4


	//   ....[14]....
        /*0060*/ 	.word	0x050000b4


	//   ....[15]....
        /*0064*/ 	.word	0x050000b4


	//   ....[16]....
        /*0068*/ 	.word	0x050000b4


	//   ....[17]....
        /*006c*/ 	.word	0x050000b4


	//   ....[18]....
        /*0070*/ 	.word	0x050000b4


	//   ....[19]....
        /*0074*/ 	.word	0x050000b4


	//----- nvinfo : EIATTR_COOP_GROUP_INSTR_OFFSETS
	.align		4
.L_2926:
        /*0078*/ 	.byte	0x04, 0x28
        /*007a*/ 	.short	(.L_2928 - .L_2927)


	//   ....[0]....
.L_2927:
        /*007c*/ 	.word	0x00004640


	//   ....[1]....
        /*0080*/ 	.word	0x00004670


	//   ....[2]....
        /*0084*/ 	.word	0x00004690


	//   ....[3]....
        /*0088*/ 	.word	0x000046b0


	//   ....[4]....
        /*008c*/ 	.word	0x000046e0


	//   ....[5]....
        /*0090*/ 	.word	0x00005150


	//   ....[6]....
        /*0094*/ 	.word	0x00005170


	//   ....[7]....
        /*0098*/ 	.word	0x00005190


	//   ....[8]....
        /*009c*/ 	.word	0x000051b0


	//   ....[9]....
        /*00a0*/ 	.word	0x000051d0


	//   ....[10]....
        /*00a4*/ 	.word	0x00007460


	//   ....[11]....
        /*00a8*/ 	.word	0x00007500


	//   ....[12]....
        /*00ac*/ 	.word	0x00007570


	//   ....[13]....
        /*00b0*/ 	.word	0x000075e0


	//   ....[14]....
        /*00b4*/ 	.word	0x00007660


	//   ....[15]....
        /*00b8*/ 	.word	0x00008130


	//   ....[16]....
        /*00bc*/ 	.word	0x000081a0


	//   ....[17]....
        /*00c0*/ 	.word	0x00008210


	//   ....[18]....
        /*00c4*/ 	.word	0x00008280


	//   ....[19]....
        /*00c8*/ 	.word	0x000082f0


	//----- nvinfo : EIATTR_VRC_CTA_INIT_COUNT
	.align		4
.L_2928:
        /*00cc*/ 	.byte	0x02, 0x4a
	.zero		1
	.zero		1


	//----- nvinfo : EIATTR_EXIT_INSTR_OFFSETS
	.align		4
        /*00d0*/ 	.byte	0x04, 0x1c
        /*00d2*/ 	.short	(.L_2930 - .L_2929)


	//   ....[0]....
.L_2929:
        /*00d4*/ 	.word	0x00000cb0


	//   ....[1]....
        /*00d8*/ 	.word	0x000073f0


	//----- nvinfo : EIATTR_MAX_THREADS
	.align		4
.L_2930:
        /*00dc*/ 	.byte	0x04, 0x05
        /*00de*/ 	.short	(.L_2932 - .L_2931)
.L_2931:
        /*00e0*/ 	.word	0x00000080
        /*00e4*/ 	.word	0x00000001
        /*00e8*/ 	.word	0x00000001


	//----- nvinfo : EIATTR_CRS_STACK_SIZE
	.align		4
.L_2932:
        /*00ec*/ 	.byte	0x04, 0x1e
        /*00ee*/ 	.short	(.L_2934 - .L_2933)
.L_2933:
        /*00f0*/ 	.word	0x00000000


	//----- nvinfo : EIATTR_CBANK_PARAM_SIZE
	.align		4
.L_2934:
        /*00f4*/ 	.byte	0x03, 0x19
        /*00f6*/ 	.short	0x00e8


	//----- nvinfo : EIATTR_PARAM_CBANK
	.align		4
        /*00f8*/ 	.byte	0x04, 0x0a
        /*00fa*/ 	.short	(.L_2936 - .L_2935)
	.align		4
.L_2935:
        /*00fc*/ 	.word	index@(.nv.constant0._ZN10layer_norm13ln_fwd_kernelINS_13Kernel_traitsI6__halfS2_fS2_fjLj2560ELj1ELj4ELj1ELj16ENS_18Kernel_traits_baseILj2560ES2_S2_fS2_fjLj128EEEEELb0ELb0ELb1ELb0EEEvNS_9FwdParamsE)
        /*0100*/ 	.short	0x0380
        /*0102*/ 	.short	0x00e8


	//----- nvinfo : EIATTR_SW_WAR
	.align		4
.L_2936:
        /*0104*/ 	.byte	0x04, 0x36
        /*0106*/ 	.short	(.L_2938 - .L_2937)
.L_2937:
        /*0108*/ 	.word	0x00000008
.L_2938:


//--------------------- .nv.info._ZN10layer_norm13ln_fwd_kernelINS_13Kernel_traitsI6__halfS2_fS2_fjLj2560ELj1ELj4ELj1ELj16ENS_18Kernel_traits_baseILj2560ES2_S2_fS2_fjLj128EEEEELb0ELb0ELb1ELb1EEEvNS_9FwdParamsE --------------------------
	.section	.nv.info._ZN10layer_norm13ln_fwd_kernelINS_13Kernel_traitsI6__halfS2_fS2_fjLj2560ELj1ELj4ELj1ELj16ENS_18Kernel_traits_baseILj2560ES2_S2_fS2_fjLj128EEEEELb0ELb0ELb1ELb1EEEvNS_9FwdParamsE,"",@"SHT_CUDA_INFO"
	.sectionflags	@""
	.align	4


	//----- nvinfo : EIATTR_CUDA_API_VERSION
	.align		4
        /*0000*/ 	.byte	0x04, 0x37
        /*0002*/ 	.short	(.L_2940 - .L_2939)
.L_2939:
        /*0004*/ 	.word	0x00000082


	//----- nvinfo : EIATTR_KPARAM_INFO
	.align		4
.L_2940:
        /*0008*/ 	.byte	0x04, 0x17
        /*000a*/ 	.short	(.L_2942 - .L_2941)
.L_2941:
        /*000c*/ 	.word	0x00000000
        /*0010*/ 	.short	0x0000
        /*0012*/ 	.short	0x0000
        /*0014*/ 	.byte	0x00, 0xf0, 0xa1, 0x03


	//----- nvinfo : EIATTR_SPARSE_MMA_MASK
	.align		4
.L_2942:
        /*0018*/ 	.byte	0x03, 0x50
        /*001a*/ 	.short	0x0000


	//----- nvinfo : EIATTR_MAXREG_COUNT
	.align		4
        /*001c*/ 	.byte	0x03, 0x1b
        /*001e*/ 	.short	0x00ff


	//----- nvinfo : EIATTR_MERCURY_ISA_VERSION
	.align		4
        /*0020*/ 	.byte	0x03, 0x5f
        /*0022*/ 	.short	0x0101


	//----- nvinfo : EIATTR_COOP_GROUP_MASK_REGIDS
	.align		4
        /*0024*/ 	.byte	0x04, 0x29
        /*0026*/ 	.short	(.L_2944 - .L_2943)


	//   ....[0]....
.L_2943:
        /*0028*/ 	.word	0xffffffff


	//   ....[1]....
        /*002c*/ 	.word	0xffffffff


	//   ....[2]....
        /*0030*/ 	.word	0xffffffff


	//   ....[3]....
        /*0034*/ 	.word	0xffffffff


	//   ....[4]....
        /*0038*/ 	.word	0xffffffff


	//   ....[5]....
        /*003c*/ 	.word	0xffffffff


	//   ....[6]....
        /*0040*/ 	.word	0xffffffff


	//   ....[7]....
        /*0044*/ 	.word	0xffffffff


	//   ....[8]....
        /*0048*/ 	.word	0xffffffff


	//   ....[9]....
        /*004c*/ 	.word	0xffffffff


	//   ....[10]....
        /*0050*/ 	.word	0x050000b2


	//   ....[11]....
        /*0054*/ 	.word	0x050000b2


	//   ....[12]....
        /*0058*/ 	.word	0x050000b2


	//   ....[13]....
        /*005c*/ 	.word	0x050000b2


	//   ....[14]....
        /*0060*/ 	.word	0x050000b2


	//   ....[15]....
        /*0064*/ 	.word	0x050000b2


	//   ....[16]....
        /*0068*/ 	.word	0x050000b2


	//   ....[17]....
        /*006c*/ 	.word	0x050000b2


	//   ....[18]....
        /*0070*/ 	.word	0x050000b2


	//   ....[19]....
        /*0074*/ 	.word	0x050000b2


	//----- nvinfo : EIATTR_COOP_GROUP_INSTR_OFFSETS
	.align		4
.L_2944:
        /*0078*/ 	.byte	0x04, 0x28
        /*007a*/ 	.short	(.L_2946 - .L_2945)


	//   ....[0]....
.L_2945:
        /*007c*/ 	.word	0x00003980


	//   ....[1]....
        /*0080*/ 	.word	0x000039a0


	//   ....[2]....
        /*0084*/ 	.word	0x000039c0


	//   ....[3]....
        /*0088*/ 	.word	0x000039e0


	//   ....[4]....
        /*008c*/ 	.word	0x00003a10


	//   ....[5]....
        /*0090*/ 	.word	0x00004440


	//   ....[6]....
        /*0094*/ 	.word	0x00004460


	//   ....[7]....
        /*0098*/ 	.word	0x00004480


	//   ....[8]....
        /*009c*/ 	.word	0x000044a0


	//   ....[9]....
        /*00a0*/ 	.word	0x000044c0


	//   ....[10]....
        /*00a4*/ 	.word	0x00006460


	//   ....[11]....
        /*00a8*/ 	.word	0x00006500


	//   ....[12]....
        /*00ac*/ 	.word	0x00006570


	//   ....[13]....
        /*00b0*/ 	.word	0x000065e0


	//   ....[14]....
        /*00b4*/ 	.word	0x00006660


	//   ....[15]....
        /*00b8*/ 	.word	0x000070e0


	//   ....[16]....
        /*00bc*/ 	.word	0x00007150


	//   ....[17]....
        /*00c0*/ 	.word	0x000071c0


	//   ....[18]....
        /*00c4*/ 	.word	0x00007230


	//   ....[19]....
        /*00c8*/ 	.word	0x000072a0


	//----- nvinfo : EIATTR_VRC_CTA_INIT_COUNT
	.align		4
.L_2946:
        /*00cc*/ 	.byte	0x02, 0x4a
	.zero		1
	.zero		1


	//----- nvinfo : EIATTR_EXIT_INSTR_OFFSETS
	.align		4
        /*00d0*/ 	.byte	0x04, 0x1c
        /*00d2*/ 	.short	(.L_2948 - .L_2947)


	//   ....[0]....
.L_2947:
        /*00d4*/ 	.word	0x000004a0


	//   ....[1]....
        /*00d8*/ 	.word	0x000063f0


	//----- nvinfo : EIATTR_MAX_THREADS
	.align		4
.L_2948:
        /*00dc*/ 	.byte	0x04, 0x05
        /*00de*/ 	.short	(.L_2950 - .L_2949)
.L_2949:
        /*00e0*/ 	.word	0x00000080
        /*00e4*/ 	.word	0x00000001
        /*00e8*/ 	.word	0x00000001


	//----- nvinfo : EIATTR_CRS_STACK_SIZE
	.align		4
.L_2950:
        /*00ec*/ 	.byte	0x04, 0x1e
        /*00ee*/ 	.short	(.L_2952 - .L_2951)
.L_2951:
        /*00f0*/ 	.word	0x00000000


	//----- nvinfo : EIATTR_CBANK_PARAM_SIZE
	.align		4
.L_2952:
        /*00f4*/ 	.byte	0x03, 0x19
        /*00f6*/ 	.short	0x00e8


	//----- nvinfo : EIATTR_PARAM_CBANK
	.align		4
        /*00f8*/ 	.byte	0x04, 0x0a
        /*00fa*/ 	.short	(.L_2954 - .L_2953)
	.align		4
.L_2953:
        /*00fc*/ 	.word	index@(.nv.constant0._ZN10layer_norm13ln_fwd_kernelINS_13Kernel_traitsI6__halfS2_fS2_fjLj2560ELj1ELj4ELj1ELj16ENS_18Kernel_traits_baseILj2560ES2_S2_fS2_fjLj128EEEEELb0ELb0ELb1ELb1EEEvNS_9FwdParamsE)
        /*0100*/ 	.short	0x0380
        /*0102*/ 	.short	0x00e8


	//----- nvinfo : EIATTR_SW_WAR
	.align		4
.L_2954:
        /*0104*/ 	.byte	0x04, 0x36
        /*0106*/ 	.short	(.L_2956 - .L_2955)
.L_2955:
        /*0108*/ 	.word	0x00000008
.L_2956:


//--------------------- .nv.info._ZN10layer_norm13ln_fwd_kernelINS_13Kernel_traitsI6__halfS2_fS2_fjLj2560ELj1ELj4ELj1ELj16ENS_18Kernel_traits_baseILj2560ES2_S2_fS2_fjLj128EEEEELb0ELb1ELb0ELb0EEEvNS_9FwdParamsE --------------------------
	.section	.nv.info._ZN10layer_norm13ln_fwd_kernelINS_13Kernel_traitsI6__halfS2_fS2_fjLj2560ELj1ELj4ELj1ELj16ENS_18Kernel_traits_baseILj2560ES2_S2_fS2_fjLj128EEEEELb0ELb1ELb0ELb0EEEvNS_9FwdParamsE,"",@"SHT_CUDA_INFO"
	.sectionflags	@""
	.align	4


	//----- nvinfo : EIATTR_CUDA_API_VERSION
	.align		4
        /*0000*/ 	.byte	0x04, 0x37
        /*0002*/ 	.short	(.L_2958 - .L_2957)
.L_2957:
        /*0004*/ 	.word	0x00000082


	//----- nvinfo : EIATTR_KPARAM_INFO
	.align		4
.L_2958:
        /*0008*/ 	.byte	0x04, 0x17
        /*000a*/ 	.short	(.L_2960 - .L_2959)
.L_2959:
        /*000c*/ 	.word	0x00000000
        /*0010*/ 	.short	0x0000
        /*0012*/ 	.short	0x0000
        /*0014*/ 	.byte	0x00, 0xf0, 0xa1, 0x03


	//----- nvinfo : EIATTR_SPARSE_MMA_MASK
	.align		4
.L_2960:
        /*0018*/ 	.byte	0x03, 0x50
        /*001a*/ 	.short	0x0000


	//----- nvinfo : EIATTR_MAXREG_COUNT
	.align		4
        /*001c*/ 	.byte	0x03, 0x1b
        /*001e*/ 	.short	0x00ff


	//----- nvinfo : EIATTR_MERCURY_ISA_VERSION
	.align		4
        /*0020*/ 	.byte	0x03, 0x5f
        /*0022*/ 	.short	0x0101


	//----- nvinfo : EIATTR_COOP_GROUP_MASK_REGIDS
	.align		4
        /*0024*/ 	.byte	0x04, 0x29
        /*0026*/ 	.short	(.L_2962 - .L_2961)


	//   ....[0]....
.L_2961:
        /*0028*/ 	.word	0xffffffff


	//   ....[1]....
        /*002c*/ 	.word	0xffffffff


	//   ....[2]....
        /*0030*/ 	.word	0xffffffff


	//   ....[3]....
        /*0034*/ 	.word	0xffffffff


	//   ....[4]....
        /*0038*/ 	.word	0xffffffff


	//   ....[5]....
        /*003c*/ 	.word	0xffffffff


	//   ....[6]....
        /*0040*/ 	.word	0xffffffff


	//   ....[7]....
        /*0044*/ 	.word	0xffffffff


	//   ....[8]....
        /*0048*/ 	.word	0xffffffff


	//   ....[9]....
        /*004c*/ 	.word	0xffffffff


	//   ....[10]....
        /*0050*/ 	.word	0x050000df


	//   ....[11]....
        /*0054*/ 	.word	0x050000df


	//   ....[12]....
        /*0058*/ 	.word	0x050000df


	//   ....[13]....
        /*005c*/ 	.word	0x050000df


	//   ....[14]....
        /*0060*/ 	.word	0x050000df


	//   ....[15]....
        /*0064*/ 	.word	0x050000df


	//   ....[16]....
        /*0068*/ 	.word	0x050000df


	//   ....[17]....
        /*006c*/ 	.word	0x050000df


	//   ....[18]....
        /*0070*/ 	.word	0x050000df


	//   ....[19]....
        /*0074*/ 	.word	0x050000df


	//----- nvinfo : EIATTR_COOP_GROUP_INSTR_OFFSETS
	.align		4
.L_2962:
        /*0078*/ 	.byte	0x04, 0x28
        /*007a*/ 	.short	(.L_2964 - .L_2963)


	//   ....[0]....
.L_2963:
        /*007c*/ 	.word	0x00004d90


	//   ....[1]....
        /*0080*/ 	.word	0x00004dd0


	//   ....[2]....
        /*0084*/ 	.word	0x00004df0


	//   ....[3]....
        /*0088*/ 	.word	0x00004e10


	//   ....[4]....
        /*008c*/ 	.word	0x00004e30


	//   ....[5]....
        /*0090*/ 	.word	0x000058b0


	//   ....[6]....
        /*0094*/ 	.word	0x000058d0


	//   ....[7]....
        /*0098*/ 	.word	0x000058f0


	//   ....[8]....
        /*009c*/ 	.word	0x00005910


	//   ....[9]....
        /*00a0*/ 	.word	0x00005930


	//   ....[10]....
        /*00a4*/ 	.word	0x00007b40


	//   ....[11]....
        /*00a8*/ 	.word	0x00007bf0


	//   ....[12]....
        /*00ac*/ 	.word	0x00007c60


	//   ....[13]....
        /*00b0*/ 	.word	0x00007cd0


	//   ....[14]....
        /*00b4*/ 	.word	0x00007d40


	//   ....[15]....
        /*00b8*/ 	.word	0x00008820


	//   ....[16]....
        /*00bc*/ 	.word	0x00008890


	//   ....[17]....
        /*00c0*/ 	.word	0x00008900


	//   ....[18]....
        /*00c4*/ 	.word	0x00008970


	//   ....[19]....
        /*00c8*/ 	.word	0x000089e0


	//----- nvinfo : EIATTR_VRC_CTA_INIT_COUNT
	.align		4
.L_2964:
        /*00cc*/ 	.byte	0x02, 0x4a
	.zero		1
	.zero		1


	//----- nvinfo : EIATTR_EXIT_INSTR_OFFSETS
	.align		4
        /*00d0*/ 	.byte	0x04, 0x1c
        /*00d2*/ 	.short	(.L_2966 - .L_2965)


	//   ....[0]....
.L_2965:
        /*00d4*/ 	.word	0x00001040


	//   ....[1]....
        /*00d8*/ 	.word	0x00007ad0


	//----- nvinfo : EIATTR_MAX_THREADS
	.align		4
.L_2966:
        /*00dc*/ 	.byte	0x04, 0x05
        /*00de*/ 	.short	(.L_2968 - .L_2967)
.L_2967:
        /*00e0*/ 	.word	0x00000080
        /*00e4*/ 	.word	0x00000001
        /*00e8*/ 	.word	0x00000001


	//----- nvinfo : EIATTR_CRS_STACK_SIZE
	.align		4
.L_2968:
        /*00ec*/ 	.byte	0x04, 0x1e
        /*00ee*/ 	.short	(.L_2970 - .L_2969)
.L_2969:
        /*00f0*/ 	.word	0x00000000


	//----- nvinfo : EIATTR_CBANK_PARAM_SIZE
	.align		4
.L_2970:
        /*00f4*/ 	.byte	0x03, 0x19
        /*00f6*/ 	.short	0x00e8


	//----- nvinfo : EIATTR_PARAM_CBANK
	.align		4
        /*00f8*/ 	.byte	0x04, 0x0a
        /*00fa*/ 	.short	(.L_2972 - .L_2971)
	.align		4
.L_2971:
        /*00fc*/ 	.word	index@(.nv.constant0._ZN10layer_norm13ln_fwd_kernelINS_13Kernel_traitsI6__halfS2_fS2_fjLj2560ELj1ELj4ELj1ELj16ENS_18Kernel_traits_baseILj2560ES2_S2_fS2_fjLj128EEEEELb0ELb1ELb0ELb0EEEvNS_9FwdParamsE)
        /*0100*/ 	.short	0x0380
        /*0102*/ 	.short	0x00e8


	//----- nvinfo : EIATTR_SW_WAR
	.align		4
.L_2972:
        /*0104*/ 	.byte	0x04, 0x36
        /*0106*/ 	.short	(.L_2974 - .L_2973)
.L_2973:
        /*0108*/ 	.word	0x00000008
.L_2974:


//--------------------- .nv.info._ZN10layer_norm13ln_fwd_kernelINS_13Kernel_traitsI6__halfS2_fS2_fjLj2560ELj1ELj4ELj1ELj16ENS_18Kernel_traits_baseILj2560ES2_S2_fS2_fjLj128EEEEELb0ELb1ELb0ELb1EEEvNS_9FwdParamsE --------------------------
	.section	.nv.info._ZN10layer_norm13ln_fwd_kernelINS_13Kernel_traitsI6__halfS2_fS2_fjLj2560ELj1ELj4ELj1ELj16ENS_18Kernel_traits_baseILj2560ES2_S2_fS2_fjLj128EEEEELb0ELb1ELb0ELb1EEEvNS_9FwdParamsE,"",@"SHT_CUDA_INFO"
	.sectionflags	@""
	.align	4


	//----- nvinfo : EIATTR_CUDA_API_VERSION
	.align		4
        /*0000*/ 	.byte	0x04, 0x37
        /*0002*/ 	.short	(.L_2976 - .L_2975)
.L_2975:
        /*0004*/ 	.word	0x00000082


	//----- nvinfo : EIATTR_KPARAM_INFO
	.align		4
.L_2976:
        /*0008*/ 	.byte	0x04, 0x17
        /*000a*/ 	.short	(.L_2978 - .L_2977)
.L_2977:
        /*000c*/ 	.word	0x00000000
        /*0010*/ 	.short	0x0000
        /*0012*/ 	.short	0x0000
        /*0014*/ 	.byte	0x00, 0xf0, 0xa1, 0x03


	//----- nvinfo : EIATTR_SPARSE_MMA_MASK
	.align		4
.L_2978:
        /*0018*/ 	.byte	0x03, 0x50
        /*001a*/ 	.short	0x0000


	//----- nvinfo : EIATTR_MAXREG_COUNT
	.align		4
        /*001c*/ 	.byte	0x03, 0x1b
        /*001e*/ 	.short	0x00ff


	//----- nvinfo : EIATTR_MERCURY_ISA_VERSION
	.align		4
        /*0020*/ 	.byte	0x03, 0x5f
        /*0022*/ 	.short	0x0101


	//----- nvinfo : EIATTR_COOP_GROUP_MASK_REGIDS
	.align		4
        /*0024*/ 	.byte	0x04, 0x29
        /*0026*/ 	.short	(.L_2980 - .L_2979)


	//   ....[0]....
.L_2979:
        /*0028*/ 	.word	0xffffffff


	//   ....[1]....
        /*002c*/ 	.word	0xffffffff


	//   ....[2]....
        /*0030*/ 	.word	0xffffffff


	//   ....[3]....
        /*0034*/ 	.word	0xffffffff


	//   ....[4]....
        /*0038*/ 	.word	0xffffffff


	//   ....[5]....
        /*003c*/ 	.word	0xffffffff


	//   ....[6]....
        /*0040*/ 	.word	0xffffffff


	//   ....[7]....
        /*0044*/ 	.word	0xffffffff


	//   ....[8]....
        /*0048*/ 	.word	0xffffffff


	//   ....[9]....
        /*004c*/ 	.word	0xffffffff


	//   ....[10]....
        /*0050*/ 	.word	0x050000e5


	//   ....[11]....
        /*0054*/ 	.word	0x050000e5


	//   ....[12]....
        /*0058*/ 	.word	0x050000e5


	//   ....[13]....
        /*005c*/ 	.word	0x050000e5


	//   ....[14]....
        /*0060*/ 	.word	0x050000e5


	//   ....[15]....
        /*0064*/ 	.word	0x050000e5


	//   ....[16]....
        /*0068*/ 	.word	0x050000e5


	//   ....[17]....
        /*006c*/ 	.word	0x050000e5


	//   ....[18]....
        /*0070*/ 	.word	0x050000e5


	//   ....[19]....
        /*0074*/ 	.word	0x050000e5


	//----- nvinfo : EIATTR_COOP_GROUP_INSTR_OFFSETS
	.align		4
.L_2980:
        /*0078*/ 	.byte	0x04, 0x28
        /*007a*/ 	.short	(.L_2982 - .L_2981)


	//   ....[0]....
.L_2981:
        /*007c*/ 	.word	0x00003bf0


	//   ....[1]....
        /*0080*/ 	.word	0x00003c20


	//   ....[2]....
        /*0084*/ 	.word	0x00003c40


	//   ....[3]....
        /*0088*/ 	.word	0x00003c60


	//   ....[4]....
        /*008c*/ 	.word	0x00003c80


	//   ....[5]....
        /*0090*/ 	.word	0x000046b0


	//   ....[6]....
        /*0094*/ 	.word	0x000046d0


	//   ....[7]....
        /*0098*/ 	.word	0x000046f0


	//   ....[8]....
        /*009c*/ 	.word	0x00004710


	//   ....[9]....
        /*00a0*/ 	.word	0x00004730


	//   ....[10]....
        /*00a4*/ 	.word	0x000065a0


	//   ....[11]....
        /*00a8*/ 	.word	0x00006650


	//   ....[12]....
        /*00ac*/ 	.word	0x000066c0


	//   ....[13]....
        /*00b0*/ 	.word	0x00006730


	//   ....[14]....
        /*00b4*/ 	.word	0x000067a0


	//   ....[15]....
        /*00b8*/ 	.word	0x00007220


	//   ....[16]....
        /*00bc*/ 	.word	0x00007290


	//   ....[17]....
        /*00c0*/ 	.word	0x00007300


	//   ....[18]....
        /*00c4*/ 	.word	0x00007370


	//   ....[19]....
        /*00c8*/ 	.word	0x000073e0


	//----- nvinfo : EIATTR_VRC_CTA_INIT_COUNT
	.align		4
.L_2982:
        /*00cc*/ 	.byte	0x02, 0x4a
	.zero		1
	.zero		1


	//----- nvinfo : EIATTR_EXIT_INSTR_OFFSETS
	.align		4
        /*00d0*/ 	.byte	0x04, 0x1c
        /*00d2*/ 	.short	(.L_2984 - .L_2983)


	//   ....[0]....
.L_2983:
        /*00d4*/ 	.word	0x000005f0


	//   ....[1]....
        /*00d8*/ 	.word	0x00006530


	//----- nvinfo : EIATTR_MAX_THREADS
	.align		4
.L_2984:
        /*00dc*/ 	.byte	0x04, 0x05
        /*00de*/ 	.short	(.L_2986 - .L_2985)
.L_2985:
        /*00e0*/ 	.word	0x00000080
        /*00e4*/ 	.word	0x00000001
        /*00e8*/ 	.word	0x00000001


	//----- nvinfo : EIATTR_CRS_STACK_SIZE
	.align		4
.L_2986:
        /*00ec*/ 	.byte	0x04, 0x1e
        /*00ee*/ 	.short	(.L_2988 - .L_2987)
.L_2987:
        /*00f0*/ 	.word	0x00000000


	//----- nvinfo : EIATTR_CBANK_PARAM_SIZE
	.align		4
.L_2988:
        /*00f4*/ 	.byte	0x03, 0x19
        /*00f6*/ 	.short	0x00e8


	//----- nvinfo : EIATTR_PARAM_CBANK
	.align		4
        /*00f8*/ 	.byte	0x04, 0x0a
        /*00fa*/ 	.short	(.L_2990 - .L_2989)
	.align		4
.L_2989:
        /*00fc*/ 	.word	index@(.nv.constant0._ZN10layer_norm13ln_fwd_kernelINS_13Kernel_traitsI6__halfS2_fS2_fjLj2560ELj1ELj4ELj1ELj16ENS_18Kernel_traits_baseILj2560ES2_S2_fS2_fjLj128EEEEELb0ELb1ELb0ELb1EEEvNS_9FwdParamsE)
        /*0100*/ 	.short	0x0380
        /*0102*/ 	.short	0x00e8


	//----- nvinfo : EIATTR_SW_WAR
	.align		4
.L_2990:
        /*0104*/ 	.byte	0x04, 0x36
        /*0106*/ 	.short	(.L_2992 - .L_2991)
.L_2991:
        /*0108*/ 	.word	0x00000008
.L_2992:


//--------------------- .nv.info._ZN10layer_norm13ln_fwd_kernelINS_13Kernel_traitsI6__halfS2_fS2_fjLj2560ELj1ELj4ELj1ELj16ENS_18Kernel_traits_baseILj2560ES2_S2_fS2_fjLj128EEEEELb0ELb1ELb1ELb0EEEvNS_9FwdParamsE --------------------------
	.section	.nv.info._ZN10layer_norm13ln_fwd_kernelINS_13Kernel_traitsI6__halfS2_fS2_fjLj2560ELj1ELj4ELj1ELj16ENS_18Kernel_traits_baseILj2560ES2_S2_fS2_fjLj128EEEEELb0ELb1ELb1ELb0EEEvNS_9FwdParamsE,"",@"SHT_CUDA_INFO"
	.sectionflags	@""
	.align	4


	//----- nvinfo : EIATTR_CUDA_API_VERSION
	.align		4
        /*0000*/ 	.byte	0x04, 0x37
        /*0002*/ 	.short	(.L_2994 - .L_2993)
.L_2993:
        /*0004*/ 	.word	0x00000082


	//----- nvinfo : EIATTR_KPARAM_INFO
	.align		4
.L_2994:
        /*0008*/ 	.byte	0x04, 0x17
        /*000a*/ 	.short	(.L_2996 - .L_2995)
.L_2995:
        /*000c*/ 	.word	0x00000000
        /*0010*/ 	.short	0x0000
        /*0012*/ 	.short	0x0000
        /*0014*/ 	.byte	0x00, 0xf0, 0xa1, 0x03


	//----- nvinfo : EIATTR_SPARSE_MMA_MASK
	.align		4
.L_2996:
        /*0018*/ 	.byte	0x03, 0x50
        /*001a*/ 	.short	0x0000


	//----- nvinfo : EIATTR_MAXREG_COUNT
	.align		4
        /*001c*/ 	.byte	0x03, 0x1b
        /*001e*/ 	.short	0x00ff


	//----- nvinfo : EIATTR_MERCURY_ISA_VERSION
	.align		4
        /*0020*/ 	.byte	0x03, 0x5f
        /*0022*/ 	.short	0x0101


	//----- nvinfo : EIATTR_COOP_GROUP_MASK_REGIDS
	.align		4
        /*0024*/ 	.byte	0x04, 0x29
        /*0026*/ 	.short	(.L_2998 - .L_2997)


	//   ....[0]....
.L_2997:
        /*0028*/ 	.word	0xffffffff


	//   ....[1]....
        /*002c*/ 	.word	0xffffffff


	//   ....[2]....
        /*0030*/ 	.word	0xffffffff


	//   ....[3]....
        /*0034*/ 	.word	0xffffffff


	//   ....[4]....
        /*0038*/ 	.word	0xffffffff


	//   ....[5]....
        /*003c*/ 	.word	0xffffffff


	//   ....[6]....
        /*0040*/ 	.word	0xffffffff


	//   ....[7]....
        /*0044*/ 	.word	0xffffffff


	//   ....[8]....
        /*0048*/ 	.word	0xffffffff


	//   ....[9]....
        /*004c*/ 	.word	0xffffffff


	//   ....[10]....
        /*0050*/ 	.word	0x050000e4


	//   ....[11]....
        /*0054*/ 	.word	0x050000e4


	//   ....[12]....
        /*0058*/ 	.word	0x050000e4


	//   ....[13]....
        /*005c*/ 	.word	0x050000e4


	//   ....[14]....
        /*0060*/ 	.word	0x050000e4


	//   ....[15]....
        /*0064*/ 	.word	0x050000e4


	//   ....[16]....
        /*0068*/ 	.word	0x050000e4


	//   ....[17]....
        /*006c*/ 	.word	0x050000e4


	//   ....[18]....
        /*0070*/ 	.word	0x050000e4


	//   ....[19]....
        /*0074*/ 	.word	0x050000e4


	//----- nvinfo : EIATTR_COOP_GROUP_INSTR_OFFSETS
	.align		4
.L_2998:
        /*0078*/ 	.byte	0x04, 0x28
        /*007a*/ 	.short	(.L_3000 - .L_2999)


	//   ....[0]....
.L_2999:
        /*007c*/ 	.word	0x000062a0


	//   ....[1]....
        /*0080*/ 	.word	0x000062e0


	//   ....[2]....
        /*0084*/ 	.word	0x00006300


	//   ....[3]....
        /*0088*/ 	.word	0x00006320


	//   ....[4]....
        /*008c*/ 	.word	0x00006340


	//   ....[5]....
        /*0090*/ 	.word	0x00006db0


	//   ....[6]....
        /*0094*/ 	.word	0x00006dd0


	//   ....[7]....
        /*0098*/ 	.word	0x00006df0


	//   ....[8]....
        /*009c*/ 	.word	0x00006e10


	//   ....[9]....
        /*00a0*/ 	.word	0x00006e30


	//   ....[10]....
        /*00a4*/ 	.word	0x000090c0


	//   ....[11]....
        /*00a8*/ 	.word	0x00009170


	//   ....[12]....
        /*00ac*/ 	.word	0x000091e0


	//   ....[13]....
        /*00b0*/ 	.word	0x00009250


	//   ....[14]....
        /*00b4*/ 	.word	0x000092c0


	//   ....[15]....
        /*00b8*/ 	.word	0x00009d80


	//   ....[16]....
        /*00bc*/ 	.word	0x00009df0


	//   ....[17]....
        /*00c0*/ 	.word	0x00009e60


	//   ....[18]....
        /*00c4*/ 	.word	0x00009ed0


	//   ....[19]....
        /*00c8*/ 	.word	0x00009f40


	//----- nvinfo : EIATTR_VRC_CTA_INIT_COUNT
	.align		4
.L_3000:
        /*00cc*/ 	.byte	0x02, 0x4a
	.zero		1
	.zero		1


	//----- nvinfo : EIATTR_EXIT_INSTR_OFFSETS
	.align		4
        /*00d0*/ 	.byte	0x04, 0x1c
        /*00d2*/ 	.short	(.L_3002 - .L_3001)


	//   ....[0]....
.L_3001:
        /*00d4*/ 	.word	0x00001040


	//   ....[1]....
        /*00d8*/ 	.word	0x00009050


	//----- nvinfo : EIATTR_MAX_THREADS
	.align		4
.L_3002:
        /*00dc*/ 	.byte	0x04, 0x05
        /*00de*/ 	.short	(.L_3004 - .L_3003)
.L_3003:
        /*00e0*/ 	.word	0x00000080
        /*00e4*/ 	.word	0x00000001
        /*00e8*/ 	.word	0x00000001


	//----- nvinfo : EIATTR_CRS_STACK_SIZE
	.align		4
.L_3004:
        /*00ec*/ 	.byte	0x04, 0x1e
        /*00ee*/ 	.short	(.L_3006 - .L_3005)
.L_3005:
        /*00f0*/ 	.word	0x00000000


	//----- nvinfo : EIATTR_CBANK_PARAM_SIZE
	.align		4
.L_3006:
        /*00f4*/ 	.byte	0x03, 0x19
        /*00f6*/ 	.short	0x00e8


	//----- nvinfo : EIATTR_PARAM_CBANK
	.align		4
        /*00f8*/ 	.byte	0x04, 0x0a
        /*00fa*/ 	.short	(.L_3008 - .L_3007)
	.align		4
.L_3007:
        /*00fc*/ 	.word	index@(.nv.constant0._ZN10layer_norm13ln_fwd_kernelINS_13Kernel_traitsI6__halfS2_fS2_fjLj2560ELj1ELj4ELj1ELj16ENS_18Kernel_traits_baseILj2560ES2_S2_fS2_fjLj128EEEEELb0ELb1ELb1ELb0EEEvNS_9FwdParamsE)
        /*0100*/ 	.short	0x0380
        /*0102*/ 	.short	0x00e8


	//----- nvinfo : EIATTR_SW_WAR
	.align		4
.L_3008:
        /*0104*/ 	.byte	0x04, 0x36
        /*0106*/ 	.short	(.L_3010 - .L_3009)
.L_3009:
        /*0108*/ 	.word	0x00000008
.L_3010:


//--------------------- .nv.info._ZN10layer_norm13ln_fwd_kernelINS_13Kernel_traitsI6__halfS2_fS2_fjLj2560ELj1ELj4ELj1ELj16ENS_18Kernel_traits_baseILj2560ES2_S2_fS2_fjLj128EEEEELb0ELb1ELb1ELb1EEEvNS_9FwdParamsE --------------------------
	.section	.nv.info._ZN10layer_norm13ln_fwd_kernelINS_13Kernel_traitsI6__halfS2_fS2_fjLj2560ELj1ELj4ELj1ELj16ENS_18Kernel_traits_baseILj2560ES2_S2_fS2_fjLj128EEEEELb0ELb1ELb1ELb1EEEvNS_9FwdParamsE,"",@"SHT_CUDA_INFO"
	.sectionflags	@""
	.align	4


	//----- nvinfo : EIATTR_CUDA_API_VERSION
	.align		4
        /*0000*/ 	.byte	0x04, 0x37
        /*0002*/ 	.short	(.L_3012 - .L_3011)
.L_3011:
        /*0004*/ 	.word	0x00000082


	//----- nvinfo : EIATTR_KPARAM_INFO
	.align		4
.L_3012:
        /*0008*/ 	.byte	0x04, 0x17
        /*000a*/ 	.short	(.L_3014 - .L_3013)
.L_3013:
        /*000c*/ 	.word	0x00000000
        /*0010*/ 	.short	0x0000
        /*0012*/ 	.short	0x0000
        /*0014*/ 	.byte	0x00, 0xf0, 0xa1, 0x03


	//----- nvinfo : EIATTR_SPARSE_MMA_MASK
	.align		4
.L_3014:
        /*0018*/ 	.byte	0x03, 0x50
        /*001a*/ 	.short	0x0000


	//----- nvinfo : EIATTR_MAXREG_COUNT
	.align		4
        /*001c*/ 	.byte	0x03, 0x1b
        /*001e*/ 	.short	0x00ff


	//----- nvinfo : EIATTR_MERCURY_ISA_VERSION
	.align		4
        /*0020*/ 	.byte	0x03, 0x5f
        /*0022*/ 	.short	0x0101


	//----- nvinfo : EIATTR_COOP_GROUP_MASK_REGIDS
	.align		4
        /*0024*/ 	.byte	0x04, 0x29
        /*0026*/ 	.short	(.L_3016 - .L_3015)


	//   ....[0]....
.L_3015:
        /*0028*/ 	.word	0xffffffff


	//   ....[1]....
        /*002c*/ 	.word	0xffffffff


	//   ....[2]....
        /*0030*/ 	.word	0xffffffff


	//   ....[3]....
        /*0034*/ 	.word	0xffffffff


	//   ....[4]....
        /*0038*/ 	.word	0xffffffff


	//   ....[5]....
        /*003c*/ 	.word	0xffffffff


	//   ....[6]....
        /*0040*/ 	.word	0xffffffff


	//   ....[7]....
        /*0044*/ 	.word	0xffffffff


	//   ....[8]....
        /*0048*/ 	.word	0xffffffff


	//   ....[9]....
        /*004c*/ 	.word	0xffffffff


	//   ....[10]....
        /*0050*/ 	.word	0x050000e3


	//   ....[11]....
        /*0054*/ 	.word	0x050000e3


	//   ....[12]....
        /*0058*/ 	.word	0x050000e3


	//   ....[13]....
        /*005c*/ 	.word	0x050000e3


	//   ....[14]....
        /*0060*/ 	.word	0x050000e3


	//   ....[15]....
        /*0064*/ 	.word	0x050000e3


	//   ....[16]....
        /*0068*/ 	.word	0x050000e3


	//   ....[17]....
        /*006c*/ 	.word	0x050000e3


	//   ....[18]....
        /*0070*/ 	.word	0x050000e3


	//   ....[19]....
        /*0074*/ 	.word	0x050000e3


	//----- nvinfo : EIATTR_COOP_GROUP_INSTR_OFFSETS
	.align		4
.L_3016:
        /*0078*/ 	.byte	0x04, 0x28
        /*007a*/ 	.short	(.L_3018 - .L_3017)


	//   ....[0]....
.L_3017:
        /*007c*/ 	.word	0x00005190


	//   ....[1]....
        /*0080*/ 	.word	0x000051b0


	//   ....[2]....
        /*0084*/ 	.word	0x000051d0


	//   ....[3]....
        /*0088*/ 	.word	0x00005200


	//   ....[4]....
        /*008c*/ 	.word	0x00005220


	//   ....[5]....
        /*0090*/ 	.word	0x00005c50


	//   ....[6]....
        /*0094*/ 	.word	0x00005c70


	//   ....[7]....
        /*0098*/ 	.word	0x00005c90


	//   ....[8]....
        /*009c*/ 	.word	0x00005cb0


	//   ....[9]....
        /*00a0*/ 	.word	0x00005cd0


	//   ....[10]....
        /*00a4*/ 	.word	0x00007c70


	//   ....[11]....
        /*00a8*/ 	.word	0x00007d10


	//   ....[12]....
        /*00ac*/ 	.word	0x00007d80


	//   ....[13]....
        /*00b0*/ 	.word	0x00007e00


	//   ....[14]....
        /*00b4*/ 	.word	0x00007e70


	//   ....[15]....
        /*00b8*/ 	.word	0x000088e0


	//   ....[16]....
        /*00bc*/ 	.word	0x00008950


	//   ....[17]....
        /*00c0*/ 	.word	0x000089c0


	//   ....[18]....
        /*00c4*/ 	.word	0x00008a30


	//   ....[19]....
        /*00c8*/ 	.word	0x00008aa0


	//----- nvinfo : EIATTR_VRC_CTA_INIT_COUNT
	.align		4
.L_3018:
        /*00cc*/ 	.byte	0x02, 0x4a
	.zero		1
	.zero		1


	//----- nvinfo : EIATTR_EXIT_INSTR_OFFSETS
	.align		4
        /*00d0*/ 	.byte	0x04, 0x1c
        /*00d2*/ 	.short	(.L_3020 - .L_3019)


	//   ....[0]....
.L_3019:
        /*00d4*/ 	.word	0x000005f0


	//   ....[1]....
        /*00d8*/ 	.word	0x00007c00


	//----- nvinfo : EIATTR_MAX_THREADS
	.align		4
.L_3020:
        /*00dc*/ 	.byte	0x04, 0x05
        /*00de*/ 	.short	(.L_3022 - .L_3021)
.L_3021:
        /*00e0*/ 	.word	0x00000080
        /*00e4*/ 	.word	0x00000001
        /*00e8*/ 	.word	0x00000001


	//----- nvinfo : EIATTR_CRS_STACK_SIZE
	.align		4
.L_3022:
        /*00ec*/ 	.byte	0x04, 0x1e
        /*00ee*/ 	.short	(.L_3024 - .L_3023)
.L_3023:
        /*00f0*/ 	.word	0x00000000


	//----- nvinfo : EIATTR_CBANK_PARAM_SIZE
	.align		4
.L_3024:
        /*00f4*/ 	.byte	0x03, 0x19
        /*00f6*/ 	.short	0x00e8


	//----- nvinfo : EIATTR_PARAM_CBANK
	.align		4
        /*00f8*/ 	.byte	0x04, 0x0a
        /*00fa*/ 	.short	(.L_3026 - .L_3025)
	.align		4
.L_3025:
        /*00fc*/ 	.word	index@(.nv.constant0._ZN10layer_norm13ln_fwd_kernelINS_13Kernel_traitsI6__halfS2_fS2_fjLj2560ELj1ELj4ELj1ELj16ENS_18Kernel_traits_baseILj2560ES2_S2_fS2_fjLj128EEEEELb0ELb1ELb1ELb1EEEvNS_9FwdParamsE)
        /*0100*/ 	.short	0x0380
        /*0102*/ 	.short	0x00e8


	//----- nvinfo : EIATTR_SW_WAR
	.align		4
.L_3026:
        /*0104*/ 	.byte	0x04, 0x36
        /*0106*/ 	.short	(.L_3028 - .L_3027)
.L_3027:
        /*0108*/ 	.word	0x00000008
.L_3028:


//--------------------- .nv.info._ZN10layer_norm13ln_fwd_kernelINS_13Kernel_traitsI6__halfS2_fS2_fjLj2560ELj1ELj4ELj1ELj16ENS_18Kernel_traits_baseILj2560ES2_S2_fS2_fjLj128EEEEELb1ELb0ELb0ELb0EEEvNS_9FwdParamsE --------------------------
	.section	.nv.info._ZN10layer_norm13ln_fwd_kernelINS_13Kernel_traitsI6__halfS2_fS2_fjLj2560ELj1ELj4ELj1ELj16ENS_18Kernel_traits_baseILj2560ES2_S2_fS2_fjLj128EEEEELb1ELb0ELb0ELb0EEEvNS_9FwdParamsE,"",@"SHT_CUDA_INFO"
	.sectionflags	@""
	.align	4


	//----- nvinfo : EIATTR_CUDA_API_VERSION
	.align		4
        /*0000*/ 	.byte	0x04, 0x37
        /*0002*/ 	.short	(.L_3030 - .L_3029)
.L_3029:
        /*0004*/ 	.word	0x00000082


	//----- nvinfo : EIATTR_KPARAM_INFO
	.align		4
.L_3030:
        /*0008*/ 	.byte	0x04, 0x17
        /*000a*/ 	.short	(.L_3032 - .L_3031)
.L_3031:
        /*000c*/ 	.word	0x00000000
        /*0010*/ 	.short	0x0000
        /*0012*/ 	.short	0x0000
        /*0014*/ 	.byte	0x00, 0xf0, 0xa1, 0x03


	//----- nvinfo : EIATTR_SPARSE_MMA_MASK
	.align		4
.L_3032:
        /*0018*/ 	.byte	0x03, 0x50
        /*001a*/ 	.short	0x0000


	//----- nvinfo : EIATTR_MAXREG_COUNT
	.align		4
        /*001c*/ 	.byte	0x03, 0x1b
        /*001e*/ 	.short	0x00ff


	//----- nvinfo : EIATTR_MERCURY_ISA_VERSION
	.align		4
        /*0020*/ 	.byte	0x03, 0x5f
        /*0022*/ 	.short	0x0101


	//----- nvinfo : EIATTR_COOP_GROUP_MASK_REGIDS
	.align		4
        /*0024*/ 	.byte	0x04, 0x29
        /*0026*/ 	.short	(.L_3034 - .L_3033)


	//   ....[0]....
.L_3033:
        /*0028*/ 	.word	0xffffffff


	//   ....[1]....
        /*002c*/ 	.word	0xffffffff


	//   ....[2]....
        /*0030*/ 	.word	0xffffffff


	//   ....[3]....
        /*0034*/ 	.word	0xffffffff


	//   ....[4]....
        /*0038*/ 	.word	0xffffffff


	//   ....[5]....
        /*003c*/ 	.word	0xffffffff


	//   ....[6]....
        /*0040*/ 	.word	0xffffffff


	//   ....[7]....
        /*0044*/ 	.word	0xffffffff


	//   ....[8]....
        /*0048*/ 	.word	0xffffffff


	//   ....[9]....
        /*004c*/ 	.word	0xffffffff


	//   ....[10]....
        /*0050*/ 	.word	0x050000ba


	//   ....[11]....
        /*0054*/ 	.word	0x050000ba


	//   ....[12]....
        /*0058*/ 	.word	0x050000ba


	//   ....[13]....
        /*005c*/ 	.word	0x050000ba


	//   ....[14]....
        /*0060*/ 	.word	0x050000ba


	//   ....[15]....
        /*0064*/ 	.word	0x050000ba


	//   ....[16]....
        /*0068*/ 	.word	0x050000ba


	//   ....[17]....
        /*006c*/ 	.word	0x050000ba


	//   ....[18]....
        /*0070*/ 	.word	0x050000ba


	//   ....[19]....
        /*0074*/ 	.word	0x050000ba


	//----- nvinfo : EIATTR_COOP_GROUP_INSTR_OFFSETS
	.align		4
.L_3034:
        /*0078*/ 	.byte	0x04, 0x28
        /*007a*/ 	.short	(.L_3036 - .L_3035)


	//   ....[0]....
.L_3035:
        /*007c*/ 	.word	0x00040a20


	//   ....[1]....
        /*0080*/ 	.word	0x00040a50


	//   ....[2]....
        /*0084*/ 	.word	0x00040a70


	//   ....[3]....
        /*0088*/ 	.word	0x00040aa0


	//   ....[4]....
        /*008c*/ 	.word	0x00040ac0


	//   ....[5]....
        /*0090*/ 	.word	0x00041530


	//   ....[6]....
        /*0094*/ 	.word	0x00041550


	//   ....[7]....
        /*0098*/ 	.word	0x00041570


	//   ....[8]....
        /*009c*/ 	.word	0x00041590


	//   ....[9]....
        /*00a0*/ 	.word	0x000415b0


	//   ....[10]....
        /*00a4*/ 	.word	0x000437d0


	//   ....[11]....
        /*00a8*/ 	.word	0x00043870


	//   ....[12]....
        /*00ac*/ 	.word	0x000438e0


	//   ....[13]....
        /*00b0*/ 	.word	0x00043960


	//   ....[14]....
        /*00b4*/ 	.word	0x000439d0


	//   ....[15]....
        /*00b8*/ 	.word	0x00044490


	//   ....[16]....
        /*00bc*/ 	.word	0x00044500


	//   ....[17]....
        /*00c0*/ 	.word	0x00044570


	//   ....[18]....
        /*00c4*/ 	.word	0x000445e0


	//   ....[19]....
        /*00c8*/ 	.word	0x00044650


	//----- nvinfo : EIATTR_VRC_CTA_INIT_COUNT
	.align		4
.L_3036:
        /*00cc*/ 	.byte	0x02, 0x4a
	.zero		1
	.zero		1


	//----- nvinfo : EIATTR_EXIT_INSTR_OFFSETS
	.align		4
        /*00d0*/ 	.byte	0x04, 0x1c
        /*00d2*/ 	.short	(.L_3038 - .L_3037)


	//   ....[0]....
.L_3037:
        /*00d4*/ 	.word	0x00000eb0


	//   ....[1]....
        /*00d8*/ 	.word	0x00043760


	//----- nvinfo : EIATTR_INDIRECT_BRANCH_TARGETS
	.align		4
.L_3038:
        /*00dc*/ 	.byte	0x04, 0x34
        /*00de*/ 	.short	(.L_3040 - .L_3039)


	//   ....[0]....
.L_3039:
        /*00e0*/ 	.word	.L_x_88352@srel
        /*00e4*/ 	.short	0x0
        /*00e6*/ 	.short	0x0
        /*00e8*/ 	.word	0x3
        /*00ec*/ 	.word	.L_x_88353@srel
        /*00f0*/ 	.word	.L_x_88354@srel
        /*00f4*/ 	.word	.L_x_88355@srel


	//----- nvinfo : EIATTR_MAX_THREADS
	.align		4
.L_3040:
        /*00f8*/ 	.byte	0x04, 0x05
        /*00fa*/ 	.short	(.L_3042 - .L_3041)
.L_3041:
        /*00fc*/ 	.word	0x00000080
        /*0100*/ 	.word	0x00000001
        /*0104*/ 	.word	0x00000001


	//----- nvinfo : EIATTR_CRS_STACK_SIZE
	.align		4
.L_3042:
        /*0108*/ 	.byte	0x04, 0x1e
        /*010a*/ 	.short	(.L_3044 - .L_3043)
.L_3043:
        /*010c*/ 	.word	0x00000000


	//----- nvinfo : EIATTR_CBANK_PARAM_SIZE
	.align		4
.L_3044:
        /*0110*/ 	.byte	0x03, 0x19
        /*0112*/ 	.short	0x00e8


	//----- nvinfo : EIATTR_PARAM_CBANK
	.align		4
        /*0114*/ 	.byte	0x04, 0x0a
        /*0116*/ 	.short	(.L_3046 - .L_3045)
	.align		4
.L_3045:
        /*0118*/ 	.word	index@(.nv.constant0._ZN10layer_norm13ln_fwd_kernelINS_13Kernel_traitsI6__halfS2_fS2_fjLj2560ELj1ELj4ELj1ELj16ENS_18Kernel_traits_baseILj2560ES2_S2_fS2_fjLj128EEEEELb1ELb0ELb0ELb0EEEvNS_9FwdParamsE)
        /*011c*/ 	.short	0x0380
        /*011e*/ 	.short	0x00e8


	//----- nvinfo : EIATTR_SW_WAR
	.align		4
.L_3046:
        /*0120*/ 	.byte	0x04, 0x36
        /*0122*/ 	.short	(.L_3048 - .L_3047)
.L_3047:
        /*0124*/ 	.word	0x00000008
.L_3048:


//--------------------- .nv.info._ZN10layer_norm13ln_fwd_kernelINS_13Kernel_traitsI6__halfS2_fS2_fjLj2560ELj1ELj4ELj1ELj16ENS_18Kernel_traits_baseILj2560ES2_S2_fS2_fjLj128EEEEELb1ELb0ELb0ELb1EEEvNS_9FwdParamsE --------------------------
	.section	.nv.info._ZN10layer_norm13ln_fwd_kernelINS_13Kernel_traitsI6__halfS2_fS2_fjLj2560ELj1ELj4ELj1ELj16ENS_18Kernel_traits_baseILj2560ES2_S2_fS2_fjLj128EEEEELb1ELb0ELb0ELb1EEEvNS_9FwdParamsE,"",@"SHT_CUDA_INFO"
	.sectionflags	@""
	.align	4


	//----- nvinfo : EIATTR_CUDA_API_VERSION
	.align		4
        /*0000*/ 	.byte	0x04, 0x37
        /*0002*/ 	.short	(.L_3050 - .L_3049)
.L_3049:
        /*0004*/ 	.word	0x00000082


	//----- nvinfo : EIATTR_KPARAM_INFO
	.align		4
.L_3050:
        /*0008*/ 	.byte	0x04, 0x17
        /*000a*/ 	.short	(.L_3052 - .L_3051)
.L_3051:
        /*000c*/ 	.word	0x00000000
        /*0010*/ 	.short	0x0000
        /*0012*/ 	.short	0x0000
        /*0014*/ 	.byte	0x00, 0xf0, 0xa1, 0x03


	//----- nvinfo : EIATTR_SPARSE_MMA_MASK
	.align		4
.L_3052:
        /*0018*/ 	.byte	0x03, 0x50
        /*001a*/ 	.short	0x0000


	//----- nvinfo : EIATTR_MAXREG_COUNT
	.align		4
        /*001c*/ 	.byte	0x03, 0x1b
        /*001e*/ 	.short	0x00ff


	//----- nvinfo : EIATTR_MERCURY_ISA_VERSION
	.align		4
        /*0020*/ 	.byte	0x03, 0x5f
        /*0022*/ 	.short	0x0101


	//----- nvinfo : EIATTR_COOP_GROUP_MASK_REGIDS
	.align		4
        /*0024*/ 	.byte	0x04, 0x29
        /*0026*/ 	.short	(.L_3054 - .L_3053)


	//   ....[0]....
.L_3053:
        /*0028*/ 	.word	0xffffffff


	//   ....[1]....
        /*002c*/ 	.word	0xffffffff


	//   ....[2]....
        /*0030*/ 	.word	0xffffffff


	//   ....[3]....
        /*0034*/ 	.word	0xffffffff


	//   ....[4]....
        /*0038*/ 	.word	0xffffffff


	//   ....[5]....
        /*003c*/ 	.word	0xffffffff


	//   ....[6]....
        /*0040*/ 	.word	0xffffffff


	//   ....[7]....
        /*0044*/ 	.word	0xffffffff


	//   ....[8]....
        /*0048*/ 	.word	0xffffffff


	//   ....[9]....
        /*004c*/ 	.word	0xffffffff


	//   ....[10]....
        /*0050*/ 	.word	0x05000017


	//   ....[11]....
        /*0054*/ 	.word	0x05000017


	//   ....[12]....
        /*0058*/ 	.word	0x05000017


	//   ....[13]....
        /*005c*/ 	.word	0x05000017


	//   ....[14]....
        /*0060*/ 	.word	0x05000017


	//   ....[15]....
        /*0064*/ 	.word	0x05000017


	//   ....[16]....
        /*0068*/ 	.word	0x05000017


	//   ....[17]....
        /*006c*/ 	.word	0x05000017


	//   ....[18]....
        /*0070*/ 	.word	0x05000017


	//   ....[19]....
        /*0074*/ 	.word	0x05000017


	//----- nvinfo : EIATTR_COOP_GROUP_INSTR_OFFSETS
	.align		4
.L_3054:
        /*0078*/ 	.byte	0x04, 0x28
        /*007a*/ 	.short	(.L_3056 - .L_3055)


	//   ....[0]....
.L_3055:
        /*007c*/ 	.word	0x00034420


	//   ....[1]....
        /*0080*/ 	.word	0x00034440


	//   ....[2]....
        /*0084*/ 	.word	0x00034460


	//   ....[3]....
        /*0088*/ 	.word	0x00034490


	//   ....[4]....
        /*008c*/ 	.word	0x000344b0


	//   ....[5]....
        /*0090*/ 	.word	0x00034ee0


	//   ....[6]....
        /*0094*/ 	.word	0x00034f00


	//   ....[7]....
        /*0098*/ 	.word	0x00034f20


	//   ....[8]....
        /*009c*/ 	.word	0x00034f40


	//   ....[9]....
        /*00a0*/ 	.word	0x00034f60


	//   ....[10]....
        /*00a4*/ 	.word	0x00036dd0


	//   ....[11]....
        /*00a8*/ 	.word	0x00036e70


	//   ....[12]....
        /*00ac*/ 	.word	0x00036ee0


	//   ....[13]....
        /*00b0*/ 	.word	0x00036f60


	//   ....[14]....
        /*00b4*/ 	.word	0x00036fd0


	//   ....[15]....
        /*00b8*/ 	.word	0x00037a40


	//   ....[16]....
        /*00bc*/ 	.word	0x00037ab0


	//   ....[17]....
        /*00c0*/ 	.word	0x00037b20


	//   ....[18]....
        /*00c4*/ 	.word	0x00037b90


	//   ....[19]....
        /*00c8*/ 	.word	0x00037c00


	//----- nvinfo : EIATTR_VRC_CTA_INIT_COUNT
	.align		4
.L_3056:
        /*00cc*/ 	.byte	0x02, 0x4a
	.zero		1
	.zero		1


	//----- nvinfo : EIATTR_EXIT_INSTR_OFFSETS
	.align		4
        /*00d0*/ 	.byte	0x04, 0x1c
        /*00d2*/ 	.short	(.L_3058 - .L_3057)


	//   ....[0]....
.L_3057:
        /*00d4*/ 	.word	0x000006b0


	//   ....[1]....
        /*00d8*/ 	.word	0x00036d60


	//----- nvinfo : EIATTR_INDIRECT_BRANCH_TARGETS
	.align		4
.L_3058:
        /*00dc*/ 	.byte	0x04, 0x34
        /*00de*/ 	.short	(.L_3060 - .L_3059)


	//   ....[0]....
.L_3059:
        /*00e0*/ 	.word	.L_x_88356@srel
        /*00e4*/ 	.short	0x0
        /*00e6*/ 	.short	0x0
        /*00e8*/ 	.word	0x3
        /*00ec*/ 	.word	.L_x_88357@srel
        /*00f0*/ 	.word	.L_x_88358@srel
        /*00f4*/ 	.word	.L_x_88359@srel


	//----- nvinfo : EIATTR_MAX_THREADS
	.align		4
.L_3060:
        /*00f8*/ 	.byte	0x04, 0x05
        /*00fa*/ 	.short	(.L_3062 - .L_3061)
.L_3061:
        /*00fc*/ 	.word	0x00000080
        /*0100*/ 	.word	0x00000001
        /*0104*/ 	.word	0x00000001


	//----- nvinfo : EIATTR_CRS_STACK_SIZE
	.align		4
.L_3062:
        /*0108*/ 	.byte	0x04, 0x1e
        /*010a*/ 	.short	(.L_3064 - .L_3063)
.L_3063:
        /*010c*/ 	.word	0x00000000


	//----- nvinfo : EIATTR_CBANK_PARAM_SIZE
	.align		4
.L_3064:
        /*0110*/ 	.byte	0x03, 0x19
        /*0112*/ 	.short	0x00e8


	//----- nvinfo : EIATTR_PARAM_CBANK
	.align		4
        /*0114*/ 	.byte	0x04, 0x0a
        /*0116*/ 	.short	(.L_3066 - .L_3065)
	.align		4
.L_3065:
        /*0118*/ 	.word	index@(.nv.constant0._ZN10layer_norm13ln_fwd_kernelINS_13Kernel_traitsI6__halfS2_fS2_fjLj2560ELj1ELj4ELj1ELj16ENS_18Kernel_traits_baseILj2560ES2_S2_fS2_fjLj128EEEEELb1ELb0ELb0ELb1EEEvNS_9FwdParamsE)
        /*011c*/ 	.short	0x0380
        /*011e*/ 	.short	0x00e8


	//----- nvinfo : EIATTR_SW_WAR
	.align		4
.L_3066:
        /*0120*/ 	.byte	0x04, 0x36
        /*0122*/ 	.short	(.L_3068 - .L_3067)
.L_3067:
        /*0124*/ 	.word	0x00000008
.L_3068:


//--------------------- .nv.info._ZN10layer_norm13ln_fwd_kernelINS_13Kernel_traitsI6__halfS2_fS2_fjLj2560ELj1ELj4ELj1ELj16ENS_18Kernel_traits_baseILj2560ES2_S2_fS2_fjLj128EEEEELb1ELb0ELb1ELb0EEEvNS_9FwdParamsE --------------------------
	.section	.nv.info._ZN10layer_norm13ln_fwd_kernelINS_13Kernel_traitsI6__halfS2_fS2_fjLj2560ELj1ELj4ELj1ELj16ENS_18Kernel_traits_baseILj2560ES2_S2_fS2_fjLj128EEEEELb1ELb0ELb1ELb0EEEvNS_9FwdParamsE,"",@"SHT_CUDA_INFO"
	.sectionflags	@""
	.align	4


	//----- nvinfo : EIATTR_CUDA_API_VERSION
	.align		4
        /*0000*/ 	.byte	0x04, 0x37
        /*0002*/ 	.short	(.L_3070 - .L_3069)
.L_3069:
        /*0004*/ 	.word	0x00000082


	//----- nvinfo : EIATTR_KPARAM_INFO
	.align		4
.L_3070:
        /*0008*/ 	.byte	0x04, 0x17
        /*000a*/ 	.short	(.L_3072 - .L_3071)
.L_3071:
        /*000c*/ 	.word	0x00000000
        /*0010*/ 	.short	0x0000
        /*0012*/ 	.short	0x0000
        /*0014*/ 	.byte	0x00, 0xf0, 0xa1, 0x03


	//----- nvinfo : EIATTR_SPARSE_MMA_MASK
	.align		4
.L_3072:
        /*0018*/ 	.byte	0x03, 0x50
        /*001a*/ 	.short	0x0000


	//----- nvinfo : EIATTR_MAXREG_COUNT
	.align		4
        /*001c*/ 	.byte	0x03, 0x1b
        /*001e*/ 	.short	0x00ff


	//----- nvinfo : EIATTR_MERCURY_ISA_VERSION
	.align		4
        /*0020*/ 	.byte	0x03, 0x5f
        /*0022*/ 	.short	0x0101


	//----- nvinfo : EIATTR_COOP_GROUP_MASK_REGIDS
	.align		4
        /*0024*/ 	.byte	0x04, 0x29
        /*0026*/ 	.short	(.L_3074 - .L_3073)


	//   ....[0]....
.L_3073:
        /*0028*/ 	.word	0xffffffff


	//   ....[1]....
        /*002c*/ 	.word	0xffffffff


	//   ....[2]....
        /*0030*/ 	.word	0xffffffff


	//   ....[3]....
        /*0034*/ 	.word	0xffffffff


	//   ....[4]....
        /*0038*/ 	.word	0xffffffff


	//   ....[5]....
        /*003c*/ 	.word	0xffffffff


	//   ....[6]....
        /*0040*/ 	.word	0xffffffff


	//   ....[7]....
        /*0044*/ 	.word	0xffffffff


	//   ....[8]....
        /*0048*/ 	.word	0xffffffff


	//   ....[9]....
        /*004c*/ 	.word	0xffffffff


	//   ....[10]....
        /*0050*/ 	.word	0x050000c7


	//   ....[11]....
        /*0054*/ 	.word	0x050000c7


	//   ....[12]....
        /*0058*/ 	.word	0x050000c7


	//   ....[13]....
        /*005c*/ 	.word	0x050000c7


	//   ....[14]....
        /*0060*/ 	.word	0x050000c7


	//   ....[15]....
        /*0064*/ 	.word	0x050000c7


	//   ....[16]....
        /*0068*/ 	.word	0x050000c7


	//   ....[17]....
        /*006c*/ 	.word	0x050000c7


	//   ....[18]....
        /*0070*/ 	.word	0x050000c7


	//   ....[19]....
        /*0074*/ 	.word	0x050000c7


	//----- nvinfo : EIATTR_COOP_GROUP_INSTR_OFFSETS
	.align		4
.L_3074:
        /*0078*/ 	.byte	0x04, 0x28
        /*007a*/ 	.short	(.L_3076 - .L_3075)


	//   ....[0]....
.L_3075:
        /*007c*/ 	.word	0x00045460


	//   ....[1]....
        /*0080*/ 	.word	0x000454a0


	//   ....[2]....
        /*0084*/ 	.word	0x000454c0


	//   ....[3]....
        /*0088*/ 	.word	0x000454e0


	//   ....[4]....
        /*008c*/ 	.word	0x00045500


	//   ....[5]....
        /*0090*/ 	.word	0x00045f70


	//   ....[6]....
        /*0094*/ 	.word	0x00045f90


	//   ....[7]....
        /*0098*/ 	.word	0x00045fb0


	//   ....[8]....
        /*009c*/ 	.word	0x00045fd0


	//   ....[9]....
        /*00a0*/ 	.word	0x00045ff0


	//   ....[10]....
        /*00a4*/ 	.word	0x00048270


	//   ....[11]....
        /*00a8*/ 	.word	0x00048320


	//   ....[12]....
        /*00ac*/ 	.word	0x00048390


	//   ....[13]....
        /*00b0*/ 	.word	0x00048400


	//   ....[14]....
        /*00b4*/ 	.word	0x00048470


	//   ....[15]....
        /*00b8*/ 	.word	0x00048f30


	//   ....[16]....
        /*00bc*/ 	.word	0x00048fa0


	//   ....[17]....
        /*00c0*/ 	.word	0x00049010


	//   ....[18]....
        /*00c4*/ 	.word	0x00049080


	//   ....[19]....
        /*00c8*/ 	.word	0x000490f0


	//----- nvinfo : EIATTR_VRC_CTA_INIT_COUNT
	.align		4
.L_3076:
        /*00cc*/ 	.byte	0x02, 0x4a
	.zero		1
	.zero		1


	//----- nvinfo : EIATTR_EXIT_INSTR_OFFSETS
	.align		4
        /*00d0*/ 	.byte	0x04, 0x1c
        /*00d2*/ 	.short	(.L_3078 - .L_3077)


	//   ....[0]....
.L_3077:
        /*00d4*/ 	.word	0x00000eb0


	//   ....[1]....
        /*00d8*/ 	.word	0x00048200


	//----- nvinfo : EIATTR_MAX_THREADS
	.align		4
.L_3078:
        /*00dc*/ 	.byte	0x04, 0x05
        /*00de*/ 	.short	(.L_3080 - .L_3079)
.L_3079:
        /*00e0*/ 	.word	0x00000080
        /*00e4*/ 	.word	0x00000001
        /*00e8*/ 	.word	0x00000001


	//----- nvinfo : EIATTR_CRS_STACK_SIZE
	.align		4
.L_3080:
        /*00ec*/ 	.byte	0x04, 0x1e
        /*00ee*/ 	.short	(.L_3082 - .L_3081)
.L_3081:
        /*00f0*/ 	.word	0x00000000


	//----- nvinfo : EIATTR_CBANK_PARAM_SIZE
	.align		4
.L_3082:
        /*00f4*/ 	.byte	0x03, 0x19
        /*00f6*/ 	.short	0x00e8


	//----- nvinfo : EIATTR_PARAM_CBANK
	.align		4
        /*00f8*/ 	.byte	0x04, 0x0a
        /*00fa*/ 	.short	(.L_3084 - .L_3083)
	.align		4
.L_3083:
        /*00fc*/ 	.word	index@(.nv.constant0._ZN10layer_norm13ln_fwd_kernelINS_13Kernel_traitsI6__halfS2_fS2_fjLj2560ELj1ELj4ELj1ELj16ENS_18Kernel_traits_baseILj2560ES2_S2_fS2_fjLj128EEEEELb1ELb0ELb1ELb0EEEvNS_9FwdParamsE)
        /*0100*/ 	.short	0x0380
        /*0102*/ 	.short	0x00e8


	//----- nvinfo : EIATTR_SW_WAR
	.align		4
.L_3084:
        /*0104*/ 	.byte	0x04, 0x36
        /*0106*/ 	.short	(.L_3086 - .L_3085)
.L_3085:
        /*0108*/ 	.word	0x00000008
.L_3086:


//--------------------- .nv.info._ZN10layer_norm13ln_fwd_kernelINS_13Kernel_traitsI6__halfS2_fS2_fjLj2560ELj1ELj4ELj1ELj16ENS_18Kernel_traits_baseILj2560ES2_S2_fS2_fjLj128EEEEELb1ELb0ELb1ELb1EEEvNS_9FwdParamsE --------------------------
	.section	.nv.info._ZN10layer_norm13ln_fwd_kernelINS_13Kernel_traitsI6__halfS2_fS2_fjLj2560ELj1ELj4ELj1ELj16ENS_18Kernel_traits_baseILj2560ES2_S2_fS2_fjLj128EEEEELb1ELb0ELb1ELb1EEEvNS_9FwdParamsE,"",@"SHT_CUDA_INFO"
	.sectionflags	@""
	.align	4


	//----- nvinfo : EIATTR_CUDA_API_VERSION
	.align		4
        /*0000*/ 	.byte	0x04, 0x37
        /*0002*/ 	.short	(.L_3088 - .L_3087)
.L_3087:
        /*0004*/ 	.word	0x00000082


	//----- nvinfo : EIATTR_KPARAM_INFO
	.align		4
.L_3088:
        /*0008*/ 	.byte	0x04, 0x17
        /*000a*/ 	.short	(.L_3090 - .L_3089)
.L_3089:
        /*000c*/ 	.word	0x00000000
        /*0010*/ 	.short	0x0000
        /*0012*/ 	.short	0x0000
        /*0014*/ 	.byte	0x00, 0xf0, 0xa1, 0x03


	//----- nvinfo : EIATTR_SPARSE_MMA_MASK
	.align		4
.L_3090:
        /*0018*/ 	.byte	0x03, 0x50
        /*001a*/ 	.short	0x0000


	//----- nvinfo : EIATTR_MAXREG_COUNT
	.align		4
        /*001c*/ 	.byte	0x03, 0x1b
        /*001e*/ 	.short	0x00ff


	//----- nvinfo : EIATTR_MERCURY_ISA_VERSION
	.align		4
        /*0020*/ 	.byte	0x03, 0x5f
        /*0022*/ 	.short	0x0101


	//----- nvinfo : EIATTR_COOP_GROUP_MASK_REGIDS
	.align		4
        /*0024*/ 	.byte	0x04, 0x29
        /*0026*/ 	.short	(.L_3092 - .L_3091)


	//   ....[0]....
.L_3091:
        /*0028*/ 	.word	0xffffffff


	//   ....[1]....
        /*002c*/ 	.word	0xffffffff


	//   ....[2]....
        /*0030*/ 	.word	0xffffffff


	//   ....[3]....
        /*0034*/ 	.word	0xffffffff


	//   ....[4]....
        /*0038*/ 	.word	0xffffffff


	//   ....[5]....
        /*003c*/ 	.word	0xffffffff


	//   ....[6]....
        /*0040*/ 	.word	0xffffffff


	//   ....[7]....
        /*0044*/ 	.word	0xffffffff


	//   ....[8]....
        /*0048*/ 	.word	0xffffffff


	//   ....[9]....
        /*004c*/ 	.word	0xffffffff


	//   ....[10]....
        /*0050*/ 	.word	0x05000011


	//   ....[11]....
        /*0054*/ 	.word	0x05000011


	//   ....[12]....
        /*0058*/ 	.word	0x05000011


	//   ....[13]....
        /*005c*/ 	.word	0x05000011


	//   ....[14]....
        /*0060*/ 	.word	0x05000011


	//   ....[15]....
        /*0064*/ 	.word	0x05000011


	//   ....[16]....
        /*0068*/ 	.word	0x05000011


	//   ....[17]....
        /*006c*/ 	.word	0x05000011


	//   ....[18]....
        /*0070*/ 	.word	0x05000011


	//   ....[19]....
        /*0074*/ 	.word	0x05000011


	//----- nvinfo : EIATTR_COOP_GROUP_INSTR_OFFSETS
	.align		4
.L_3092:
        /*0078*/ 	.byte	0x04, 0x28
        /*007a*/ 	.short	(.L_3094 - .L_3093)


	//   ....[0]....
.L_3093:
        /*007c*/ 	.word	0x00039340


	//   ....[1]....
        /*0080*/ 	.word	0x00039360


	//   ....[2]....
        /*0084*/ 	.word	0x00039380


	//   ....[3]....
        /*0088*/ 	.word	0x000393a0


	//   ....[4]....
        /*008c*/ 	.word	0x000393d0


	//   ....[5]....
        /*0090*/ 	.word	0x00039e00


	//   ....[6]....
        /*0094*/ 	.word	0x00039e20


	//   ....[7]....
        /*0098*/ 	.word	0x00039e40


	//   ....[8]....
        /*009c*/ 	.word	0x00039e60


	//   ....[9]....
        /*00a0*/ 	.word	0x00039e80


	//   ....[10]....
        /*00a4*/ 	.word	0x0003be10


	//   ....[11]....
        /*00a8*/ 	.word	0x0003beb0


	//   ....[12]....
        /*00ac*/ 	.word	0x0003bf20


	//   ....[13]....
        /*00b0*/ 	.word	0x0003bf90


	//   ....[14]....
        /*00b4*/ 	.word	0x0003c010


	//   ....[15]....
        /*00b8*/ 	.word	0x0003ca90


	//   ....[16]....
        /*00bc*/ 	.word	0x0003cb00


	//   ....[17]....
        /*00c0*/ 	.word	0x0003cb70


	//   ....[18]....
        /*00c4*/ 	.word	0x0003cbe0


	//   ....[19]....
        /*00c8*/ 	.word	0x0003cc50


	//----- nvinfo : EIATTR_VRC_CTA_INIT_COUNT
	.align		4
.L_3094:
        /*00cc*/ 	.byte	0x02, 0x4a
	.zero		1
	.zero		1


	//----- nvinfo : EIATTR_EXIT_INSTR_OFFSETS
	.align		4
        /*00d0*/ 	.byte	0x04, 0x1c
        /*00d2*/ 	.short	(.L_3096 - .L_3095)


	//   ....[0]....
.L_3095:
        /*00d4*/ 	.word	0x000006b0


	//   ....[1]....
        /*00d8*/ 	.word	0x0003bdb0


	//----- nvinfo : EIATTR_MAX_THREADS
	.align		4
.L_3096:
        /*00dc*/ 	.byte	0x04, 0x05
        /*00de*/ 	.short	(.L_3098 - .L_3097)
.L_3097:
        /*00e0*/ 	.word	0x00000080
        /*00e4*/ 	.word	0x00000001
        /*00e8*/ 	.word	0x00000001


	//----- nvinfo : EIATTR_CRS_STACK_SIZE
	.align		4
.L_3098:
        /*00ec*/ 	.byte	0x04, 0x1e
        /*00ee*/ 	.short	(.L_3100 - .L_3099)
.L_3099:
        /*00f0*/ 	.word	0x00000000


	//----- nvinfo : EIATTR_CBANK_PARAM_SIZE
	.align		4
.L_3100:
        /*00f4*/ 	.byte	0x03, 0x19
        /*00f6*/ 	.short	0x00e8


	//----- nvinfo : EIATTR_PARAM_CBANK
	.align		4
        /*00f8*/ 	.byte	0x04, 0x0a
        /*00fa*/ 	.short	(.L_3102 - .L_3101)
	.align		4
.L_3101:
        /*00fc*/ 	.word	index@(.nv.constant0._ZN10layer_norm13ln_fwd_kernelINS_13Kernel_traitsI6__halfS2_fS2_fjLj2560ELj1ELj4ELj1ELj16ENS_18Kernel_traits_baseILj2560ES2_S2_fS2_fjLj128EEEEELb1ELb0ELb1ELb1EEEvNS_9FwdParamsE)
        /*0100*/ 	.short	0x0380
        /*0102*/ 	.short	0x00e8


	//----- nvinfo : EIATTR_SW_WAR
	.align		4
.L_3102:
        /*0104*/ 	.byte	0x04, 0x36
        /*0106*/ 	.short	(.L_3104 - .L_3103)
.L_3103:
        /*0108*/ 	.word	0x00000008
.L_3104:


//--------------------- .nv.info._ZN10layer_norm13ln_fwd_kernelINS_13Kernel_traitsI6__halfS2_fS2_fjLj2560ELj1ELj4ELj1ELj16ENS_18Kernel_traits_baseILj2560ES2_S2_fS2_fjLj128EEEEELb1ELb1ELb0ELb0EEEvNS_9FwdParamsE --------------------------
	.section	.nv.info._ZN10layer_norm13ln_fwd_kernelINS_13Kernel_traitsI6__halfS2_fS2_fjLj2560ELj1ELj4ELj1ELj16ENS_18Kernel_traits_baseILj2560ES2_S2_fS2_fjLj128EEEEELb1ELb1ELb0ELb0EEEvNS_9FwdParamsE,"",@"SHT_CUDA_INFO"
	.sectionflags	@""
	.align	4


	//----- nvinfo : EIATTR_CUDA_API_VERSION
	.align		4
        /*0000*/ 	.byte	0x04, 0x37
        /*0002*/ 	.short	(.L_3106 - .L_3105)
.L_3105:
        /*0004*/ 	.word	0x00000082


	//----- nvinfo : EIATTR_KPARAM_INFO
	.align		4
.L_3106:
        /*0008*/ 	.byte	0x04, 0x17
        /*000a*/ 	.short	(.L_3108 - .L_3107)
.L_3107:
        /*000c*/ 	.word	0x00000000
        /*0010*/ 	.short	0x0000
        /*0012*/ 	.short	0x0000
        /*0014*/ 	.byte	0x00, 0xf0, 0xa1, 0x03


	//----- nvinfo : EIATTR_SPARSE_MMA_MASK
	.align		4
.L_3108:
        /*0018*/ 	.byte	0x03, 0x50
        /*001a*/ 	.short	0x0000


	//----- nvinfo : EIATTR_MAXREG_COUNT
	.align		4
        /*001c*/ 	.byte	0x03, 0x1b
        /*001e*/ 	.short	0x00ff


	//----- nvinfo : EIATTR_MERCURY_ISA_VERSION
	.align		4
        /*0020*/ 	.byte	0x03, 0x5f
        /*0022*/ 	.short	0x0101


	//----- nvinfo : EIATTR_COOP_GROUP_MASK_REGIDS
	.align		4
        /*0024*/ 	.byte	0x04, 0x29
        /*0026*/ 	.short	(.L_3110 - .L_3109)


	//   ....[0]....
.L_3109:
        /*0028*/ 	.word	0xffffffff


	//   ....[1]....
        /*002c*/ 	.word	0xffffffff


	//   ....[2]....
        /*0030*/ 	.word	0xffffffff


	//   ....[3]....
        /*0034*/ 	.word	0xffffffff


	//   ....[4]....
        /*0038*/ 	.word	0xffffffff


	//   ....[5]....
        /*003c*/ 	.word	0xffffffff


	//   ....[6]....
        /*0040*/ 	.word	0xffffffff


	//   ....[7]....
        /*0044*/ 	.word	0xffffffff


	//   ....[8]....
        /*0048*/ 	.word	0xffffffff


	//   ....[9]....
        /*004c*/ 	.word	0xffffffff


	//   ....[10]....
        /*0050*/ 	.word	0x050000e7


	//   ....[11]....
        /*0054*/ 	.word	0x050000e7


	//   ....[12]....
        /*0058*/ 	.word	0x050000e7


	//   ....[13]....
        /*005c*/ 	.word	0x050000e7


	//   ....[14]....
        /*0060*/ 	.word	0x050000e7


	//   ....[15]....
        /*0064*/ 	.word	0x050000e7


	//   ....[16]....
        /*0068*/ 	.word	0x050000e7


	//   ....[17]....
        /*006c*/ 	.word	0x050000e7


	//   ....[18]....
        /*0070*/ 	.word	0x050000e7


	//   ....[19]....
        /*0074*/ 	.word	0x050000e7


	//----- nvinfo : EIATTR_COOP_GROUP_INSTR_OFFSETS
	.align		4
.L_3110:
        /*0078*/ 	.byte	0x04, 0x28
        /*007a*/ 	.short	(.L_3112 - .L_3111)


	//   ....[0]....
.L_3111:
        /*007c*/ 	.word	0x00041950


	//   ....[1]....
        /*0080*/ 	.word	0x00041980


	//   ....[2]....
        /*0084*/ 	.word	0x000419a0


	//   ....[3]....
        /*0088*/ 	.word	0x000419c0


	//   ....[4]....
        /*008c*/ 	.word	0x000419f0


	//   ....[5]....
        /*0090*/ 	.word	0x00042460


	//   ....[6]....
        /*0094*/ 	.word	0x00042480


	//   ....[7]....
        /*0098*/ 	.word	0x000424a0


	//   ....[8]....
        /*009c*/ 	.word	0x000424c0


	//   ....[9]....
        /*00a0*/ 	.word	0x000424e0


	//   ....[10]....
        /*00a4*/ 	.word	0x00044700


	//   ....[11]....
        /*00a8*/ 	.word	0x000447a0


	//   ....[12]....
        /*00ac*/ 	.word	0x00044810


	//   ....[13]....
        /*00b0*/ 	.word	0x00044880


	//   ....[14]....
        /*00b4*/ 	.word	0x00044900


	//   ....[15]....
        /*00b8*/ 	.word	0x000453d0


	//   ....[16]....
        /*00bc*/ 	.word	0x00045440


	//   ....[17]....
        /*00c0*/ 	.word	0x000454b0


	//   ....[18]....
        /*00c4*/ 	.word	0x00045520


	//   ....[19]....
        /*00c8*/ 	.word	0x00045590


	//----- nvinfo : EIATTR_VRC_CTA_INIT_COUNT
	.align		4
.L_3112:
        /*00cc*/ 	.byte	0x02, 0x4a
	.zero		1
	.zero		1


	//----- nvinfo : EIATTR_EXIT_INSTR_OFFSETS
	.align		4
        /*00d0*/ 	.byte	0x04, 0x1c
        /*00d2*/ 	.short	(.L_3114 - .L_3113)


	//   ....[0]....
.L_3113:
        /*00d4*/ 	.word	0x00001130


	//   ....[1]....
        /*00d8*/ 	.word	0x00044690


	//----- nvinfo : EIATTR_INDIRECT_BRANCH_TARGETS
	.align		4
.L_3114:
        /*00dc*/ 	.byte	0x04, 0x34
        /*00de*/ 	.short	(.L_3116 - .L_3115)


	//   ....[0]....
.L_3115:
        /*00e0*/ 	.word	.L_x_88360@srel
        /*00e4*/ 	.short	0x0
        /*00e6*/ 	.short	0x0
        /*00e8*/ 	.word	0x3
        /*00ec*/ 	.word	.L_x_88361@srel
        /*00f0*/ 	.word	.L_x_88362@srel
        /*00f4*/ 	.word	.L_x_88363@srel


	//----- nvinfo : EIATTR_MAX_THREADS
	.align		4
.L_3116:
        /*00f8*/ 	.byte	0x04, 0x05
        /*00fa*/ 	.short	(.L_3118 - .L_3117)
.L_3117:
        /*00fc*/ 	.word	0x00000080
        /*0100*/ 	.word	0x00000001
        /*0104*/ 	.word	0x00000001


	//----- nvinfo : EIATTR_CRS_STACK_SIZE
	.align		4
.L_3118:
        /*0108*/ 	.byte	0x04, 0x1e
        /*010a*/ 	.short	(.L_3120 - .L_3119)
.L_3119:
        /*010c*/ 	.word	0x00000000


	//----- nvinfo : EIATTR_CBANK_PARAM_SIZE
	.align		4
.L_3120:
        /*0110*/ 	.byte	0x03, 0x19
        /*0112*/ 	.short	0x00e8


	//----- nvinfo : EIATTR_PARAM_CBANK
	.align		4
        /*0114*/ 	.byte	0x04, 0x0a
        /*0116*/ 	.short	(.L_3122 - .L_3121)
	.align		4
.L_3121:
        /*0118*/ 	.word	index@(.nv.constant0._ZN10layer_norm13ln_fwd_kernelINS_13Kernel_traitsI6__halfS2_fS2_fjLj2560ELj1ELj4ELj1ELj16ENS_18Kernel_traits_baseILj2560ES2_S2_fS2_fjLj128EEEEELb1ELb1ELb0ELb0EEEvNS_9FwdParamsE)
        /*011c*/ 	.short	0x0380
        /*011e*/ 	.short	0x00e8


	//----- nvinfo : EIATTR_SW_WAR
	.align		4
.L_3122:
        /*0120*/ 	.byte	0x04, 0x36
        /*0122*/ 	.short	(.L_3124 - .L_3123)
.L_3123:
        /*0124*/ 	.word	0x00000008
.L_3124:


//--------------------- .nv.info._ZN10layer_norm13ln_fwd_kernelINS_13Kernel_traitsI6__halfS2_fS2_fjLj2560ELj1ELj4ELj1ELj16ENS_18Kernel_traits_baseILj2560ES2_S2_fS2_fjLj128EEEEELb1ELb1ELb0ELb1EEEvNS_9FwdParamsE --------------------------
	.section	.nv.info._ZN10layer_norm13ln_fwd_kernelINS_13Kernel_traitsI6__halfS2_fS2_fjLj2560ELj1ELj4ELj1ELj16ENS_18Kernel_traits_baseILj2560ES2_S2_fS2_fjLj128EEEEELb1ELb1ELb0ELb1EEEvNS_9FwdParamsE,"",@"SHT_CUDA_INFO"
	.sectionflags	@""
	.align	4


	//----- nvinfo : EIATTR_CUDA_API_VERSION
	.align		4
        /*0000*/ 	.byte	0x04, 0x37
        /*0002*/ 	.short	(.L_3126 - .L_3125)
.L_3125:
        /*0004*/ 	.word	0x00000082


	//----- nvinfo : EIATTR_KPARAM_INFO
	.align		4
.L_3126:
        /*0008*/ 	.byte	0x04, 0x17
        /*000a*/ 	.short	(.L_3128 - .L_3127)
.L_3127:
        /*000c*/ 	.word	0x00000000
        /*0010*/ 	.short	0x0000
        /*0012*/ 	.short	0x0000
        /*0014*/ 	.byte	0x00, 0xf0, 0xa1, 0x03


	//----- nvinfo : EIATTR_SPARSE_MMA_MASK
	.align		4
.L_3128:
        /*0018*/ 	.byte	0x03, 0x50
        /*001a*/ 	.short	0x0000


	//----- nvinfo : EIATTR_MAXREG_COUNT
	.align		4
        /*001c*/ 	.byte	0x03, 0x1b
        /*001e*/ 	.short	0x00ff


	//----- nvinfo : EIATTR_MERCURY_ISA_VERSION
	.align		4
        /*0020*/ 	.byte	0x03, 0x5f
        /*0022*/ 	.short	0x0101


	//----- nvinfo : EIATTR_COOP_GROUP_MASK_REGIDS
	.align		4
        /*0024*/ 	.byte	0x04, 0x29
        /*0026*/ 	.short	(.L_3130 - .L_3129)


	//   ....[0]....
.L_3129:
        /*0028*/ 	.word	0xffffffff


	//   ....[1]....
        /*002c*/ 	.word	0xffffffff


	//   ....[2]....
        /*0030*/ 	.word	0xffffffff


	//   ....[3]....
        /*0034*/ 	.word	0xffffffff


	//   ....[4]....
        /*0038*/ 	.word	0xffffffff


	//   ....[5]....
        /*003c*/ 	.word	0xffffffff


	//   ....[6]....
        /*0040*/ 	.word	0xffffffff


	//   ....[7]....
        /*0044*/ 	.word	0xffffffff


	//   ....[8]....
        /*0048*/ 	.word	0xffffffff


	//   ....[9]....
        /*004c*/ 	.word	0xffffffff


	//   ....[10]....
        /*0050*/ 	.word	0x050000ee


	//   ....[11]....
        /*0054*/ 	.word	0x050000ee


	//   ....[12]....
        /*0058*/ 	.word	0x050000ee


	//   ....[13]....
        /*005c*/ 	.word	0x050000ee


	//   ....[14]....
        /*0060*/ 	.word	0x050000ee


	//   ....[15]....
        /*0064*/ 	.word	0x050000ee


	//   ....[16]....
        /*0068*/ 	.word	0x050000ee


	//   ....[17]....
        /*006c*/ 	.word	0x050000ee


	//   ....[18]....
        /*0070*/ 	.word	0x050000ee


	//   ....[19]....
        /*0074*/ 	.word	0x050000ee


	//----- nvinfo : EIATTR_COOP_GROUP_INSTR_OFFSETS
	.align		4
.L_3130:
        /*0078*/ 	.byte	0x04, 0x28
        /*007a*/ 	.short	(.L_3132 - .L_3131)


	//   ....[0]....
.L_3131:
        /*007c*/ 	.word	0x00040c70


	//   ....[1]....
        /*0080*/ 	.word	0x00040c90


	//   ....[2]....
        /*0084*/ 	.word	0x00040cb0


	//   ....[3]....
        /*0088*/ 	.word	0x00040cd0


	//   ....[4]....
        /*008c*/ 	.word	0x00040d00


	//   ....[5]....
        /*0090*/ 	.word	0x00041730


	//   ....[6]....
        /*0094*/ 	.word	0x00041750


	//   ....[7]....
        /*0098*/ 	.word	0x00041770


	//   ....[8]....
        /*009c*/ 	.word	0x00041790


	//   ....[9]....
        /*00a0*/ 	.word	0x000417b0


	//   ....[10]....
        /*00a4*/ 	.word	0x00043620


	//   ....[11]....
        /*00a8*/ 	.word	0x000436c0


	//   ....[12]....
        /*00ac*/ 	.word	0x00043730


	//   ....[13]....
        /*00b0*/ 	.word	0x000437a0


	//   ....[14]....
        /*00b4*/ 	.word	0x00043820


	//   ....[15]....
        /*00b8*/ 	.word	0x000442a0


	//   ....[16]....
        /*00bc*/ 	.word	0x00044310


	//   ....[17]....
        /*00c0*/ 	.word	0x00044380


	//   ....[18]....
        /*00c4*/ 	.word	0x000443f0


	//   ....[19]....
        /*00c8*/ 	.word	0x00044460


	//----- nvinfo : EIATTR_VRC_CTA_INIT_COUNT
	.align		4
.L_3132:
        /*00cc*/ 	.byte	0x02, 0x4a
	.zero		1
	.zero		1


	//----- nvinfo : EIATTR_EXIT_INSTR_OFFSETS
	.align		4
        /*00d0*/ 	.byte	0x04, 0x1c
        /*00d2*/ 	.short	(.L_3134 - .L_3133)


	//   ....[0]....
.L_3133:
        /*00d4*/ 	.word	0x00000710


	//   ....[1]....
        /*00d8*/ 	.word	0x000435b0


	//----- nvinfo : EIATTR_INDIRECT_BRANCH_TARGETS
	.align		4
.L_3134:
        /*00dc*/ 	.byte	0x04, 0x34
        /*00de*/ 	.short	(.L_3136 - .L_3135)


	//   ....[0]....
.L_3135:
        /*00e0*/ 	.word	.L_x_88364@srel
        /*00e4*/ 	.short	0x0
        /*00e6*/ 	.short	0x0
        /*00e8*/ 	.word	0x3
        /*00ec*/ 	.word	.L_x_88365@srel
        /*00f0*/ 	.word	.L_x_88366@srel
        /*00f4*/ 	.word	.L_x_88367@srel


	//----- nvinfo : EIATTR_MAX_THREADS
	.align		4
.L_3136:
        /*00f8*/ 	.byte	0x04, 0x05
        /*00fa*/ 	.short	(.L_3138 - .L_3137)
.L_3137:
        /*00fc*/ 	.word	0x00000080
        /*0100*/ 	.word	0x00000001
        /*0104*/ 	.word	0x00000001


	//----- nvinfo : EIATTR_CRS_STACK_SIZE
	.align		4
.L_3138:
        /*0108*/ 	.byte	0x04, 0x1e
        /*010a*/ 	.short	(.L_3140 - .L_3139)
.L_3139:
        /*010c*/ 	.word	0x00000000


	//----- nvinfo : EIATTR_CBANK_PARAM_SIZE
	.align		4
.L_3140:
        /*0110*/ 	.byte	0x03, 0x19
        /*0112*/ 	.short	0x00e8


	//----- nvinfo : EIATTR_PARAM_CBANK
	.align		4
        /*0114*/ 	.byte	0x04, 0x0a
        /*0116*/ 	.short	(.L_3142 - .L_3141)
	.align		4
.L_3141:
        /*0118*/ 	.word	index@(.nv.constant0._ZN10layer_norm13ln_fwd_kernelINS_13Kernel_traitsI6__halfS2_fS2_fjLj2560ELj1ELj4ELj1ELj16ENS_18Kernel_traits_baseILj2560ES2_S2_fS2_fjLj128EEEEELb1ELb1ELb0ELb1EEEvNS_9FwdParamsE)
        /*011c*/ 	.short	0x0380
        /*011e*/ 	.short	0x00e8


	//----- nvinfo : EIATTR_SW_WAR
	.align		4
.L_3142:
        /*0120*/ 	.byte	0x04, 0x36
        /*0122*/ 	.short	(.L_3144 - .L_3143)
.L_3143:
        /*0124*/ 	.word	0x00000008
.L_3144:


//--------------------- .nv.info._ZN10layer_norm13ln_fwd_kernelINS_13Kernel_traitsI6__halfS2_fS2_fjLj2560ELj1ELj4ELj1ELj16ENS_18Kernel_traits_baseILj2560ES2_S2_fS2_fjLj128EEEEELb1ELb1ELb1ELb0EEEvNS_9FwdParamsE --------------------------
	.section	.nv.info._ZN10layer_norm13ln_fwd_kernelINS_13Kernel_traitsI6__halfS2_fS2_fjLj2560ELj1ELj4ELj1ELj16ENS_18Kernel_traits_baseILj2560ES2_S2_fS2_fjLj128EEEEELb1ELb1ELb1ELb0EEEvNS_9FwdParamsE,"",@"SHT_CUDA_INFO"
	.sectionflags	@""
	.align	4


	//----- nvinfo : EIATTR_CUDA_API_VERSION
	.align		4
        /*0000*/ 	.byte	0x04, 0x37
        /*0002*/ 	.short	(.L_3146 - .L_3145)
.L_3145:
        /*0004*/ 	.word	0x00000082


	//----- nvinfo : EIATTR_KPARAM_INFO
	.align		4
.L_3146:
        /*0008*/ 	.byte	0x04, 0x17
        /*000a*/ 	.short	(.L_3148 - .L_3147)
.L_3147:
        /*000c*/ 	.word	0x00000000
        /*0010*/ 	.short	0x0000
        /*0012*/ 	.short	0x0000
        /*0014*/ 	.byte	0x00, 0xf0, 0xa1, 0x03


	//----- nvinfo : EIATTR_SPARSE_MMA_MASK
	.align		4
.L_3148:
        /*0018*/ 	.byte	0x03, 0x50
        /*001a*/ 	.short	0x0000


	//----- nvinfo : EIATTR_MAXREG_COUNT
	.align		4
        /*001c*/ 	.byte	0x03, 0x1b
        /*001e*/ 	.short	0x00ff


	//----- nvinfo : EIATTR_MERCURY_ISA_VERSION
	.align		4
        /*0020*/ 	.byte	0x03, 0x5f
        /*0022*/ 	.short	0x0101


	//----- nvinfo : EIATTR_COOP_GROUP_MASK_REGIDS
	.align		4
        /*0024*/ 	.byte	0x04, 0x29
        /*0026*/ 	.short	(.L_3150 - .L_3149)


	//   ....[0]....
.L_3149:
        /*0028*/ 	.word	0xffffffff


	//   ....[1]....
        /*002c*/ 	.word	0xffffffff


	//   ....[2]....
        /*0030*/ 	.word	0xffffffff


	//   ....[3]....
        /*0034*/ 	.word	0xffffffff


	//   ....[4]....
        /*0038*/ 	.word	0xffffffff


	//   ....[5]....
        /*003c*/ 	.word	0xffffffff


	//   ....[6]....
        /*0040*/ 	.word	0xffffffff


	//   ....[7]....
        /*0044*/ 	.word	0xffffffff


	//   ....[8]....
        /*0048*/ 	.word	0xffffffff


	//   ....[9]....
        /*004c*/ 	.word	0xffffffff


	//   ....[10]....
        /*0050*/ 	.word	0x050000ef


	//   ....[11]....
        /*0054*/ 	.word	0x050000ef


	//   ....[12]....
        /*0058*/ 	.word	0x050000ef


	//   ....[13]....
        /*005c*/ 	.word	0x050000ef


	//   ....[14]....
        /*0060*/ 	.word	0x050000ef


	//   ....[15]....
        /*0064*/ 	.word	0x050000ef


	//   ....[16]....
        /*0068*/ 	.word	0x050000ef


	//   ....[17]....
        /*006c*/ 	.word	0x050000ef


	//   ....[18]....
        /*0070*/ 	.word	0x050000ef


	//   ....[19]....
        /*0074*/ 	.word	0x050000ef


	//----- nvinfo : EIATTR_COOP_GROUP_INSTR_OFFSETS
	.align		4
.L_3150:
        /*0078*/ 	.byte	0x04, 0x28
        /*007a*/ 	.short	(.L_3152 - .L_3151)


	//   ....[0]....
.L_3151:
        /*007c*/ 	.word	0x00045910


	//   ....[1]....
        /*0080*/ 	.word	0x00045950


	//   ....[2]....
        /*0084*/ 	.word	0x00045970


	//   ....[3]....
        /*0088*/ 	.word	0x00045990


	//   ....[4]....
        /*008c*/ 	.word	0x000459b0


	//   ....[5]....
        /*0090*/ 	.word	0x00046420


	//   ....[6]....
        /*0094*/ 	.word	0x00046440


	//   ....[7]....
        /*0098*/ 	.word	0x00046460


	//   ....[8]....
        /*009c*/ 	.word	0x00046480


	//   ....[9]....
        /*00a0*/ 	.word	0x000464a0


	//   ....[10]....
        /*00a4*/ 	.word	0x00048740


	//   ....[11]....
        /*00a8*/ 	.word	0x000487f0


	//   ....[12]....
        /*00ac*/ 	.word	0x00048860


	//   ....[13]....
        /*00b0*/ 	.word	0x000488d0


	//   ....[14]....
        /*00b4*/ 	.word	0x00048940


	//   ....[15]....
        /*00b8*/ 	.word	0x00049420


	//   ....[16]....
        /*00bc*/ 	.word	0x00049490


	//   ....[17]....
        /*00c0*/ 	.word	0x00049500


	//   ....[18]....
        /*00c4*/ 	.word	0x00049570


	//   ....[19]....
        /*00c8*/ 	.word	0x000495e0


	//----- nvinfo : EIATTR_VRC_CTA_INIT_COUNT
	.align		4
.L_3152:
        /*00cc*/ 	.byte	0x02, 0x4a
	.zero		1
	.zero		1


	//----- nvinfo : EIATTR_EXIT_INSTR_OFFSETS
	.align		4
        /*00d0*/ 	.byte	0x04, 0x1c
        /*00d2*/ 	.short	(.L_3154 - .L_3153)


	//   ....[0]....
.L_3153:
        /*00d4*/ 	.word	0x00001130


	//   ....[1]....
        /*00d8*/ 	.word	0x000486d0


	//----- nvinfo : EIATTR_MAX_THREADS
	.align		4
.L_3154:
        /*00dc*/ 	.byte	0x04, 0x05
        /*00de*/ 	.short	(.L_3156 - .L_3155)
.L_3155:
        /*00e0*/ 	.word	0x00000080
        /*00e4*/ 	.word	0x00000001
        /*00e8*/ 	.word	0x00000001


	//----- nvinfo : EIATTR_CRS_STACK_SIZE
	.align		4
.L_3156:
        /*00ec*/ 	.byte	0x04, 0x1e
        /*00ee*/ 	.short	(.L_3158 - .L_3157)
.L_3157:
        /*00f0*/ 	.word	0x00000000


	//----- nvinfo : EIATTR_CBANK_PARAM_SIZE
	.align		4
.L_3158:
        /*00f4*/ 	.byte	0x03, 0x19
        /*00f6*/ 	.short	0x00e8


	//----- nvinfo : EIATTR_PARAM_CBANK
	.align		4
        /*00f8*/ 	.byte	0x04, 0x0a
        /*00fa*/ 	.short	(.L_3160 - .L_3159)
	.align		4
.L_3159:
        /*00fc*/ 	.word	index@(.nv.constant0._ZN10layer_norm13ln_fwd_kernelINS_13Kernel_traitsI6__halfS2_fS2_fjLj2560ELj1ELj4ELj1ELj16ENS_18Kernel_traits_baseILj2560ES2_S2_fS2_fjLj128EEEEELb1ELb1ELb1ELb0EEEvNS_9FwdParamsE)
        /*0100*/ 	.short	0x0380
        /*0102*/ 	.short	0x00e8


	//----- nvinfo : EIATTR_SW_WAR
	.align		4
.L_3160:
        /*0104*/ 	.byte	0x04, 0x36
        /*0106*/ 	.short	(.L_3162 - .L_3161)
.L_3161:
        /*0108*/ 	.word	0x00000008
.L_3162:


//--------------------- .nv.info._ZN10layer_norm13ln_fwd_kernelINS_13Kernel_traitsI6__halfS2_fS2_fjLj2560ELj1ELj4ELj1ELj16ENS_18Kernel_traits_baseILj2560ES2_S2_fS2_fjLj128EEEEELb1ELb1ELb1ELb1EEEvNS_9FwdParamsE --------------------------
	.section	.nv.info._ZN10layer_norm13ln_fwd_kernelINS_13Kernel_traitsI6__halfS2_fS2_fjLj2560ELj1ELj4ELj1ELj16ENS_18Kernel_traits_baseILj2560ES2_S2_fS2_fjLj128EEEEELb1ELb1ELb1ELb1EEEvNS_9FwdParamsE,"",@"SHT_CUDA_INFO"
	.sectionflags	@""
	.align	4


	//----- nvinfo : EIATTR_CUDA_API_VERSION
	.align		4
        /*0000*/ 	.byte	0x04, 0x37
        /*0002*/ 	.short	(.L_3164 - .L_3163)
.L_3163:
        /*0004*/ 	.word	0x00000082


	//----- nvinfo : EIATTR_KPARAM_INFO
	.align		4
.L_3164:
        /*0008*/ 	.byte	0x04, 0x17
        /*000a*/ 	.short	(.L_3166 - .L_3165)
.L_3165:
        /*000c*/ 	.word	0x00000000
        /*0010*/ 	.short	0x0000
        /*0012*/ 	.short	0x0000
        /*0014*/ 	.byte	0x00, 0xf0, 0xa1, 0x03


	//----- nvinfo : EIATTR_SPARSE_MMA_MASK
	.align		4
.L_3166:
        /*0018*/ 	.byte	0x03, 0x50
        /*001a*/ 	.short	0x0000


	//----- nvinfo : EIATTR_MAXREG_COUNT
	.align		4
        /*001c*/ 	.byte	0x03, 0x1b
        /*001e*/ 	.short	0x00ff


	//----- nvinfo : EIATTR_MERCURY_ISA_VERSION
	.align		4
        /*0020*/ 	.byte	0x03, 0x5f
        /*0022*/ 	.short	0x0101


	//----- nvinfo : EIATTR_COOP_GROUP_MASK_REGIDS
	.align		4
        /*0024*/ 	.byte	0x04, 0x29
        /*0026*/ 	.short	(.L_3168 - .L_3167)


	//   ....[0]....
.L_3167:
        /*0028*/ 	.word	0xffffffff


	//   ....[1]....
        /*002c*/ 	.word	0xffffffff


	//   ....[2]....
        /*0030*/ 	.word	0xffffffff


	//   ....[3]....
        /*0034*/ 	.word	0xffffffff


	//   ....[4]....
        /*0038*/ 	.word	0xffffffff


	//   ....[5]....
        /*003c*/ 	.word	0xffffffff


	//   ....[6]....
        /*0040*/ 	.word	0xffffffff


	//   ....[7]....
        /*0044*/ 	.word	0xffffffff


	//   ....[8]....
        /*0048*/ 	.word	0xffffffff


	//   ....[9]....
        /*004c*/ 	.word	0xffffffff


	//   ....[10]....
        /*0050*/ 	.word	0x050000f0


	//   ....[11]....
        /*0054*/ 	.word	0x050000f0


	//   ....[12]....
        /*0058*/ 	.word	0x050000f0


	//   ....[13]....
        /*005c*/ 	.word	0x050000f0


	//   ....[14]....
        /*0060*/ 	.word	0x050000f0


	//   ....[15]....
        /*0064*/ 	.word	0x050000f0


	//   ....[16]....
        /*0068*/ 	.word	0x050000f0


	//   ....[17]....
        /*006c*/ 	.word	0x050000f0


	//   ....[18]....
        /*0070*/ 	.word	0x050000f0


	//   ....[19]....
        /*0074*/ 	.word	0x050000f0


	//----- nvinfo : EIATTR_COOP_GROUP_INSTR_OFFSETS
	.align		4
.L_3168:
        /*0078*/ 	.byte	0x04, 0x28
        /*007a*/ 	.short	(.L_3170 - .L_3169)


	//   ....[0]....
.L_3169:
        /*007c*/ 	.word	0x00044880


	//   ....[1]....
        /*0080*/ 	.word	0x000448a0


	//   ....[2]....
        /*0084*/ 	.word	0x000448c0


	//   ....[3]....
        /*0088*/ 	.word	0x000448e0


	//   ....[4]....
        /*008c*/ 	.word	0x00044910


	//   ....[5]....
        /*0090*/ 	.word	0x00045340


	//   ....[6]....
        /*0094*/ 	.word	0x00045360


	//   ....[7]....
        /*0098*/ 	.word	0x00045380


	//   ....[8]....
        /*009c*/ 	.word	0x000453a0


	//   ....[9]....
        /*00a0*/ 	.word	0x000453c0


	//   ....[10]....
        /*00a4*/ 	.word	0x00047350


	//   ....[11]....
        /*00a8*/ 	.word	0x000473f0


	//   ....[12]....
        /*00ac*/ 	.word	0x00047460


	//   ....[13]....
        /*00b0*/ 	.word	0x000474d0


	//   ....[14]....
        /*00b4*/ 	.word	0x00047550


	//   ....[15]....
        /*00b8*/ 	.word	0x00047fd0


	//   ....[16]....
        /*00bc*/ 	.word	0x00048040


	//   ....[17]....
        /*00c0*/ 	.word	0x000480b0


	//   ....[18]....
        /*00c4*/ 	.word	0x00048120


	//   ....[19]....
        /*00c8*/ 	.word	0x00048190


	//----- nvinfo : EIATTR_VRC_CTA_INIT_COUNT
	.align		4
.L_3170:
        /*00cc*/ 	.byte	0x02, 0x4a
	.zero		1
	.zero		1


	//----- nvinfo : EIATTR_EXIT_INSTR_OFFSETS
	.align		4
        /*00d0*/ 	.byte	0x04, 0x1c
        /*00d2*/ 	.short	(.L_3172 - .L_3171)


	//   ....[0]....
.L_3171:
        /*00d4*/ 	.word	0x00000710


	//   ....[1]....
        /*00d8*/ 	.word	0x000472e0


	//----- nvinfo : EIATTR_MAX_THREADS
	.align		4
.L_3172:
        /*00dc*/ 	.byte	0x04, 0x05
        /*00de*/ 	.short	(.L_3174 - .L_3173)
.L_3173:
        /*00e0*/ 	.word	0x00000080
        /*00e4*/ 	.word	0x00000001
        /*00e8*/ 	.word	0x00000001


	//----- nvinfo : EIATTR_CRS_STACK_SIZE
	.align		4
.L_3174:
        /*00ec*/ 	.byte	0x04, 0x1e
        /*00ee*/ 	.short	(.L_3176 - .L_3175)
.L_3175:
        /*00f0*/ 	.word	0x00000000


	//----- nvinfo : EIATTR_CBANK_PARAM_SIZE
	.align		4
.L_3176:
        /*00f4*/ 	.byte	0x03, 0x19
        /*00f6*/ 	.short	0x00e8


	//----- nvinfo : EIATTR_PARAM_CBANK
	.align		4
        /*00f8*/ 	.byte	0x04, 0x0a
        /*00fa*/ 	.short	(.L_3178 - .L_3177)
	.align		4
.L_3177:
        /*00fc*/ 	.word	index@(.nv.constant0._ZN10layer_norm13ln_fwd_kernelINS_13Kernel_traitsI6__halfS2_fS2_fjLj2560ELj1ELj4ELj1ELj16ENS_18Kernel_traits_baseILj2560ES2_S2_fS2_fjLj128EEEEELb1ELb1ELb1ELb1EEEvNS_9FwdParamsE)
        /*0100*/ 	.short	0x0380
        /*0102*/ 	.short	0x00e8


	//----- nvinfo : EIATTR_SW_WAR
	.align		4
.L_3178:
        /*0104*/ 	.byte	0x04, 0x36
        /*0106*/ 	.short	(.L_3180 - .L_3179)
.L_3179:
        /*0108*/ 	.word	0x00000008
.L_3180:


//--------------------- .nv.info._ZN10layer_norm13ln_fwd_kernelINS_13Kernel_traitsIf6__halffS2_fjLj2560ELj1ELj4ELj1ELj16ENS_18Kernel_traits_baseILj2560EfS2_fS2_fjLj128EEEEELb0ELb0ELb0ELb0EEEvNS_9FwdParamsE --------------------------
	.section	.nv.info._ZN10layer_norm13ln_fwd_kernelINS_13Kernel_traitsIf6__halffS2_fjLj2560ELj1ELj4ELj1ELj16ENS_18Kernel_traits_baseILj2560EfS2_fS2_fjLj128EEEEELb0ELb0ELb0ELb0EEEvNS_9FwdParamsE,"",@"SHT_CUDA_INFO"
	.sectionflags	@""
	.align	4


	//----- nvinfo : EIATTR_CUDA_API_VERSION
	.align		4
        /*0000*/ 	.byte	0x04, 0x37
        /*0002*/ 	.short	(.L_3182 - .L_3181)
.L_3181:
        /*0004*/ 	.word	0x00000082


	//----- nvinfo : EIATTR_KPARAM_INFO
	.align		4
.L_3182:
        /*0008*/ 	.byte	0x04, 0x17
        /*000a*/ 	.short	(.L_3184 - .L_3183)
.L_3183:
        /*000c*/ 	.word	0x00000000
        /*0010*/ 	.short	0x0000
        /*0012*/ 	.short	0x0000
        /*0014*/ 	.byte	0x00, 0xf0, 0xa1, 0x03


	//----- nvinfo : EIATTR_SPARSE_MMA_MASK
	.align		4
.L_3184:
        /*0018*/ 	.byte	0x03, 0x50
        /*001a*/ 	.short	0x0000


	//----- nvinfo : EIATTR_MAXREG_COUNT
	.align		4
        /*001c*/ 	.byte	0x03, 0x1b
        /*001e*/ 	.short	0x00ff


	//----- nvinfo : EIATTR_MERCURY_ISA_VERSION
	.align		4
        /*0020*/ 	.byte	0x03, 0x5f
        /*0022*/ 	.short	0x0101


	//----- nvinfo : EIATTR_COOP_GROUP_MASK_REGIDS
	.align		4
        /*0024*/ 	.byte	0x04, 0x29
        /*0026*/ 	.short	(.L_3186 - .L_3185)


	//   ....[0]....
.L_3185:
        /*0028*/ 	.word	0xffffffff


	//   ....[1]....
        /*002c*/ 	.word	0xffffffff


	//   ....[2]....
        /*0030*/ 	.word	0xffffffff


	//   ....[3]....
        /*0034*/ 	.word	0xffffffff


	//   ....[4]....
        /*0038*/ 	.word	0xffffffff


	//   ....[5]....
        /*003c*/ 	.word	0xffffffff


	//   ....[6]....
        /*0040*/ 	.word	0xffffffff


	//   ....[7]....
        /*0044*/ 	.word	0xffffffff


	//   ....[8]....
        /*0048*/ 	.word	0xffffffff


	//   ....[9]....
        /*004c*/ 	.word	0xffffffff


	//   ....[10]....
        /*0050*/ 	.word	0x05000005


	//   ....[11]....
        /*0054*/ 	.word	0x05000005


	//   ....[12]....
        /*0058*/ 	.word	0x05000005


	//   ....[13]....
        /*005c*/ 	.word	0x05000005


	//   ....[14]....
        /*0060*/ 	.word	0x05000005


	//   ....[15]....
        /*0064*/ 	.word	0x05000005


	//   ....[16]....
        /*0068*/ 	.word	0x05000005


	//   ....[17]....
        /*006c*/ 	.word	0x05000005


	//   ....[18]....
        /*0070*/ 	.word	0x05000005


	//   ....[19]....
        /*0074*/ 	.word	0x05000005


	//----- nvinfo : EIATTR_COOP_GROUP_INSTR_OFFSETS
	.align		4
.L_3186:
        /*0078*/ 	.byte	0x04, 0x28
        /*007a*/ 	.short	(.L_3188 - .L_3187)


	//   ....[0]....
.L_3187:
        /*007c*/ 	.word	0x00003790


	//   ....[1]....
        /*0080*/ 	.word	0x000037d0


	//   ....[2]....
        /*0084*/ 	.word	0x000037f0


	//   ....[3]....
        /*0088*/ 	.word	0x00003810


	//   ....[4]....
        /*008c*/ 	.word	0x00003830


	//   ....[5]....
        /*0090*/ 	.word	0x000042b0


	//   ....[6]....
        /*0094*/ 	.word	0x000042d0


	//   ....[7]....
        /*0098*/ 	.word	0x000042f0


	//   ....[8]....
        /*009c*/ 	.word	0x00004310


	//   ....[9]....
        /*00a0*/ 	.word	0x00004330


	//   ....[10]....
        /*00a4*/ 	.word	0x00005b30


	//   ....[11]....
        /*00a8*/ 	.word	0x00005bc0


	//   ....[12]....
        /*00ac*/ 	.word	0x00005c20


	//   ....[13]....
        /*00b0*/ 	.word	0x00005c80


	//   ....[14]....
        /*00b4*/ 	.word	0x00005cd0


	//   ....[15]....
        /*00b8*/ 	.word	0x000067a0


	//   ....[16]....
        /*00bc*/ 	.word	0x00006800


	//   ....[17]....
        /*00c0*/ 	.word	0x00006860


	//   ....[18]....
        /*00c4*/ 	.word	0x000068b0


	//   ....[19]....
        /*00c8*/ 	.word	0x00006900


	//----- nvinfo : EIATTR_VRC_CTA_INIT_COUNT
	.align		4
.L_3188:
        /*00cc*/ 	.byte	0x02, 0x4a
	.zero		1
	.zero		1


	//----- nvinfo : EIATTR_EXIT_INSTR_OFFSETS
	.align		4
        /*00d0*/ 	.byte	0x04, 0x1c
        /*00d2*/ 	.short	(.L_3190 - .L_3189)


	//   ....[0]....
.L_3189:
        /*00d4*/ 	.word	0x00000df0


	//   ....[1]....
        /*00d8*/ 	.word	0x00005ac0


	//----- nvinfo : EIATTR_MAX_THREADS
	.align		4
.L_3190:
        /*00dc*/ 	.byte	0x04, 0x05
        /*00de*/ 	.short	(.L_3192 - .L_3191)
.L_3191:
        /*00e0*/ 	.word	0x00000080
        /*00e4*/ 	.word	0x00000001
        /*00e8*/ 	.word	0x00000001


	//----- nvinfo : EIATTR_CRS_STACK_SIZE
	.align		4
.L_3192:
        /*00ec*/ 	.byte	0x04, 0x1e
        /*00ee*/ 	.short	(.L_3194 - .L_3193)
.L_3193:
        /*00f0*/ 	.word	0x00000000


	//----- nvinfo : EIATTR_CBANK_PARAM_SIZE
	.align		4
.L_3194:
        /*00f4*/ 	.byte	0x03, 0x19
        /*00f6*/ 	.short	0x00e8


	//----- nvinfo : EIATTR_PARAM_CBANK
	.align		4
        /*00f8*/ 	.byte	0x04, 0x0a
        /*00fa*/ 	.short	(.L_3196 - .L_3195)
	.align		4
.L_3195:
        /*00fc*/ 	.word	index@(.nv.constant0._ZN10layer_norm13ln_fwd_kernelINS_13Kernel_traitsIf6__halffS2_fjLj2560ELj1ELj4ELj1ELj16ENS_18Kernel_traits_baseILj2560EfS2_fS2_fjLj128EEEEELb0ELb0ELb0ELb0EEEvNS_9FwdParamsE)
        /*0100*/ 	.short	0x0380
        /*0102*/ 	.short	0x00e8


	//----- nvinfo : EIATTR_SW_WAR
	.align		4
.L_3196:
        /*0104*/ 	.byte	0x04, 0x36
        /*0106*/ 	.short	(.L_3198 - .L_3197)
.L_3197:
        /*0108*/ 	.word	0x00000008
.L_3198:


//--------------------- .nv.info._ZN10layer_norm13ln_fwd_kernelINS_13Kernel_traitsIf6__halffS2_fjLj2560ELj1ELj4ELj1ELj16ENS_18Kernel_traits_baseILj2560EfS2_fS2_fjLj128EEEEELb0ELb0ELb0ELb1EEEvNS_9FwdParamsE --------------------------
	.section	.nv.info._ZN10layer_norm13ln_fwd_kernelINS_13Kernel_traitsIf6__halffS2_fjLj2560ELj1ELj4ELj1ELj16ENS_18Kernel_traits_baseILj2560EfS2_fS2_fjLj128EEEEELb0ELb0ELb0ELb1EEEvNS_9FwdParamsE,"",@"SHT_CUDA_INFO"
	.sectionflags	@""
	.align	4


	//----- nvinfo : EIATTR_CUDA_API_VERSION
	.align		4
        /*0000*/ 	.byte	0x04, 0x37
        /*0002*/ 	.short	(.L_3200 - .L_3199)
.L_3199:
        /*0004*/ 	.word	0x00000082


	//----- nvinfo : EIATTR_KPARAM_INFO
	.align		4
.L_3200:
        /*0008*/ 	.byte	0x04, 0x17
        /*000a*/ 	.short	(.L_3202 - .L_3201)
.L_3201:
        /*000c*/ 	.word	0x00000000
        /*0010*/ 	.short	0x0000
        /*0012*/ 	.short	0x0000
        /*0014*/ 	.byte	0x00, 0xf0, 0xa1, 0x03


	//----- nvinfo : EIATTR_SPARSE_MMA_MASK
	.align		4
.L_3202:
        /*0018*/ 	.byte	0x03, 0x50
        /*001a*/ 	.short	0x0000


	//----- nvinfo : EIATTR_MAXREG_COUNT
	.align		4
        /*001c*/ 	.byte	0x03, 0x1b
        /*001e*/ 	.short	0x00ff


	//----- nvinfo : EIATTR_ANNOTATIONS
	.align		4
        /*0020*/ 	.byte	0x04, 0x55
        /*0022*/ 	.short	(.L_3204 - .L_3203)


	//   ....[0]....
.L_3203:
        /* <DEDUP_REMOVED lines=15> */


	//----- nvinfo : EIATTR_MERCURY_ISA_VERSION
	.align		4
.L_3204:
        /*0104*/ 	.byte	0x03, 0x5f
        /*0106*/ 	.short	0x0101


	//----- nvinfo : EIATTR_COOP_GROUP_MASK_REGIDS
	.align		4
        /*0108*/ 	.byte	0x04, 0x29
        /*010a*/ 	.short	(.L_3206 - .L_3205)


	//   ....[0]....
.L_3205:
        /*010c*/ 	.word	0xffffffff


	//   ....[1]....
        /*0110*/ 	.word	0xffffffff


	//   ....[2]....
        /*0114*/ 	.word	0xffffffff


	//   ....[3]....
        /*0118*/ 	.word	0xffffffff


	//   ....[4]....
        /*011c*/ 	.word	0xffffffff


	//   ....[5]....
        /*0120*/ 	.word	0xffffffff


	//   ....[6]....
        /*0124*/ 	.word	0xffffffff


	//   ....[7]....
        /*0128*/ 	.word	0xffffffff


	//   ....[8]....
        /*012c*/ 	.word	0xffffffff


	//   ....[9]....
        /*0130*/ 	.word	0xffffffff


	//   ....[10]....
        /*0134*/ 	.word	0xffffffff


	//   ....[11]....
        /*0138*/ 	.word	0xffffffff


	//   ....[12]....
        /*013c*/ 	.word	0xffffffff


	//   ....[13]....
        /*0140*/ 	.word	0xffffffff


	//   ....[14]....
        /*0144*/ 	.word	0xffffffff


	//   ....[15]....
        /*0148*/ 	.word	0xffffffff


	//   ....[16]....
        /*014c*/ 	.word	0xffffffff


	//   ....[17]....
        /*0150*/ 	.word	0xffffffff


	//   ....[18]....
        /*0154*/ 	.word	0xffffffff


	//   ....[19]....
        /*0158*/ 	.word	0xffffffff


	//   ....[20]....
        /*015c*/ 	.word	0x05000000


	//   ....[21]....
        /*0160*/ 	.word	0x05000000


	//   ....[22]....
        /*0164*/ 	.word	0x05000000


	//   ....[23]....
        /*0168*/ 	.word	0x05000000


	//   ....[24]....
        /*016c*/ 	.word	0x05000000


	//   ....[25]....
        /*0170*/ 	.word	0x05000000


	//   ....[26]....
        /*0174*/ 	.word	0x05000000


	//   ....[27]....
        /*0178*/ 	.word	0x05000000


	//   ....[28]....
        /*017c*/ 	.word	0x05000000


	//   ....[29]....
        /*0180*/ 	.word	0x05000000


	//   ....[30]....
        /*0184*/ 	.word	0x05000000


	//   ....[31]....
        /*0188*/ 	.word	0x05000000


	//   ....[32]....
        /*018c*/ 	.word	0x05000000


	//   ....[33]....
        /*0190*/ 	.word	0x05000000


	//   ....[34]....
        /*0194*/ 	.word	0x05000000


	//   ....[35]....
        /*0198*/ 	.word	0x05000000


	//   ....[36]....
        /*019c*/ 	.word	0x05000000


	//   ....[37]....
        /*01a0*/ 	.word	0x05000000


	//   ....[38]....
        /*01a4*/ 	.word	0x05000000


	//   ....[39]....
        /*01a8*/ 	.word	0x05000000


	//----- nvinfo : EIATTR_COOP_GROUP_INSTR_OFFSETS
	.align		4
.L_3206:
        /*01ac*/ 	.byte	0x04, 0x28
        /*01ae*/ 	.short	(.L_3208 - .L_3207)


	//   ....[0]....
.L_3207:
        /*01b0*/ 	.word	0x00002ac0


	//   ....[1]....
        /*01b4*/ 	.word	0x00002af0


	//   ....[2]....
        /*01b8*/ 	.word	0x00002b10


	//   ....[3]....
        /*01bc*/ 	.word	0x00002b30


	//   ....[4]....
        /*01c0*/ 	.word	0x00002b50


	//   ....[5]....
        /*01c4*/ 	.word	0x00003580


	//   ....[6]....
        /*01c8*/ 	.word	0x000035a0


	//   ....[7]....
        /*01cc*/ 	.word	0x000035c0


	//   ....[8]....
        /*01d0*/ 	.word	0x000035e0


	//   ....[9]....
        /*01d4*/ 	.word	0x00003600


	//   ....[10]....
        /*01d8*/ 	.word	0x00006a70


	//   ....[11]....
        /*01dc*/ 	.word	0x00006aa0


	//   ....[12]....
        /*01e0*/ 	.word	0x00006ac0


	//   ....[13]....
        /*01e4*/ 	.word	0x00006ae0


	//   ....[14]....
        /*01e8*/ 	.word	0x00006b00


	//   ....[15]....
        /*01ec*/ 	.word	0x00007530


	//   ....[16]....
        /*01f0*/ 	.word	0x00007550


	//   ....[17]....
        /*01f4*/ 	.word	0x00007570


	//   ....[18]....
        /*01f8*/ 	.word	0x00007590


	//   ....[19]....
        /*01fc*/ 	.word	0x000075b0


	//   ....[20]....
        /*0200*/ 	.word	0x00008d30


	//   ....[21]....
        /*0204*/ 	.word	0x00008dd0


	//   ....[22]....
        /*0208*/ 	.word	0x00008e40


	//   ....[23]....
        /*020c*/ 	.word	0x00008eb0


	//   ....[24]....
        /*0210*/ 	.word	0x00008f20


	//   ....[25]....
        /*0214*/ 	.word	0x000099b0


	//   ....[26]....
        /*0218*/ 	.word	0x00009a20


	//   ....[27]....
        /*021c*/ 	.word	0x00009a90


	//   ....[28]....
        /*0220*/ 	.word	0x00009b00


	//   ....[29]....
        /*0224*/ 	.word	0x00009b70


	//   ....[30]....
        /*0228*/ 	.word	0x00009c00


	//   ....[31]....
        /*022c*/ 	.word	0x00009ca0


	//   ....[32]....
        /*0230*/ 	.word	0x00009d10


	//   ....[33]....
        /*0234*/ 	.word	0x00009d80


	//   ....[34]....
        /*0238*/ 	.word	0x00009df0


	//   ....[35]....
        /*023c*/ 	.word	0x0000a880


	//   ....[36]....
        /*0240*/ 	.word	0x0000a8f0


	//   ....[37]....
        /*0244*/ 	.word	0x0000a960


	//   ....[38]....
        /*0248*/ 	.word	0x0000a9d0


	//   ....[39]....
        /*024c*/ 	.word	0x0000aa40


	//----- nvinfo : EIATTR_VRC_CTA_INIT_COUNT
	.align		4
.L_3208:
        /*0250*/ 	.byte	0x02, 0x4a
	.zero		1
	.zero		1


	//----- nvinfo : EIATTR_EXIT_INSTR_OFFSETS
	.align		4
        /*0254*/ 	.byte	0x04, 0x1c
        /*0256*/ 	.short	(.L_3210 - .L_3209)


	//   ....[0]....
.L_3209:
        /*0258*/ 	.word	0x000007e0


	//   ....[1]....
        /*025c*/ 	.word	0x00004d10


	//   ....[2]....
        /*0260*/ 	.word	0x00008cd0


	//----- nvinfo : EIATTR_MAX_THREADS
	.align		4
.L_3210:
        /*0264*/ 	.byte	0x04, 0x05
        /*0266*/ 	.short	(.L_3212 - .L_3211)
.L_3211:
        /*0268*/ 	.word	0x00000080
        /*026c*/ 	.word	0x00000001
        /*0270*/ 	.word	0x00000001


	//----- nvinfo : EIATTR_CRS_STACK_SIZE
	.align		4
.L_3212:
        /*0274*/ 	.byte	0x04, 0x1e
        /*0276*/ 	.short	(.L_3214 - .L_3213)
.L_3213:
        /*0278*/ 	.word	0x00000000


	//----- nvinfo : EIATTR_CBANK_PARAM_SIZE
	.align		4
.L_3214:
        /*027c*/ 	.byte	0x03, 0x19
        /*027e*/ 	.short	0x00e8


	//----- nvinfo : EIATTR_PARAM_CBANK
	.align		4
        /*0280*/ 	.byte	0x04, 0x0a
        /*0282*/ 	.short	(.L_3216 - .L_3215)
	.align		4
.L_3215:
        /*0284*/ 	.word	index@(.nv.constant0._ZN10layer_norm13ln_fwd_kernelINS_13Kernel_traitsIf6__halffS2_fjLj2560ELj1ELj4ELj1ELj16ENS_18Kernel_traits_baseILj2560EfS2_fS2_fjLj128EEEEELb0ELb0ELb0ELb1EEEvNS_9FwdParamsE)
        /*0288*/ 	.short	0x0380
        /*028a*/ 	.short	0x00e8


	//----- nvinfo : EIATTR_SW_WAR
	.align		4
.L_3216:
        /*028c*/ 	.byte	0x04, 0x36
        /*028e*/ 	.short	(.L_3218 - .L_3217)
.L_3217:
        /*0290*/ 	.word	0x00000008
.L_3218:


//--------------------- .nv.info._ZN10layer_norm13ln_fwd_kernelINS_13Kernel_traitsIf6__halffS2_fjLj2560ELj1ELj4ELj1ELj16ENS_18Kernel_traits_baseILj2560EfS2_fS2_fjLj128EEEEELb0ELb0ELb1ELb0EEEvNS_9FwdParamsE --------------------------
	.section	.nv.info._ZN10layer_norm13ln_fwd_kernelINS_13Kernel_traitsIf6__halffS2_fjLj2560ELj1ELj4ELj1ELj16ENS_18Kernel_traits_baseILj2560EfS2_fS2_fjLj128EEEEELb0ELb0ELb1ELb0EEEvNS_9FwdParamsE,"",@"SHT_CUDA_INFO"
	.sectionflags	@""
	.align	4


	//----- nvinfo : EIATTR_CUDA_API_VERSION
	.align		4
        /*0000*/ 	.byte	0x04, 0x37
        /*0002*/ 	.short	(.L_3220 - .L_3219)
.L_3219:
        /*0004*/ 	.word	0x00000082


	//----- nvinfo : EIATTR_KPARAM_INFO
	.align		4
.L_3220:
        /*0008*/ 	.byte	0x04, 0x17
        /*000a*/ 	.short	(.L_3222 - .L_3221)
.L_3221:
        /*000c*/ 	.word	0x00000000
        /*0010*/ 	.short	0x0000
        /*0012*/ 	.short	0x0000
        /*0014*/ 	.byte	0x00, 0xf0, 0xa1, 0x03


	//----- nvinfo : EIATTR_SPARSE_MMA_MASK
	.align		4
.L_3222:
        /*0018*/ 	.byte	0x03, 0x50
        /*001a*/ 	.short	0x0000


	//----- nvinfo : EIATTR_MAXREG_COUNT
	.align		4
        /*001c*/ 	.byte	0x03, 0x1b
        /*001e*/ 	.short	0x00ff


	//----- nvinfo : EIATTR_ANNOTATIONS
	.align		4
        /*0020*/ 	.byte	0x04, 0x55
        /*0022*/ 	.short	(.L_3224 - .L_3223)


	//   ....[0]....
.L_3223:
        /* <DEDUP_REMOVED lines=18> */


	//----- nvinfo : EIATTR_MERCURY_ISA_VERSION
	.align		4
.L_3224:
        /*0134*/ 	.byte	0x03, 0x5f
        /*0136*/ 	.short	0x0101


	//----- nvinfo : EIATTR_COOP_GROUP_MASK_REGIDS
	.align		4
        /*0138*/ 	.byte	0x04, 0x29
        /*013a*/ 	.short	(.L_3226 - .L_3225)


	//   ....[0]....
.L_3225:
        /*013c*/ 	.word	0xffffffff


	//   ....[1]....
        /*0140*/ 	.word	0xffffffff


	//   ....[2]....
        /*0144*/ 	.word	0xffffffff


	//   ....[3]....
        /*0148*/ 	.word	0xffffffff


	//   ....[4]....
        /*014c*/ 	.word	0xffffffff


	//   ....[5]....
        /*0150*/ 	.word	0xffffffff


	//   ....[6]....
        /*0154*/ 	.word	0xffffffff


	//   ....[7]....
        /*0158*/ 	.word	0xffffffff


	//   ....[8]....
        /*015c*/ 	.word	0xffffffff


	//   ....[9]....
        /*0160*/ 	.word	0xffffffff


	//   ....[10]....
        /*0164*/ 	.word	0x05000003


	//   ....[11]....
        /*0168*/ 	.word	0x05000003


	//   ....[12]....
        /*016c*/ 	.word	0x05000003


	//   ....[13]....
        /*0170*/ 	.word	0x05000003


	//   ....[14]....
        /*0174*/ 	.word	0x05000003


	//   ....[15]....
        /*0178*/ 	.word	0x05000003


	//   ....[16]....
        /*017c*/ 	.word	0x05000003


	//   ....[17]....
        /*0180*/ 	.word	0x05000003


	//   ....[18]....
        /*0184*/ 	.word	0x05000003


	//   ....[19]....
        /*0188*/ 	.word	0x05000003


	//----- nvinfo : EIATTR_COOP_GROUP_INSTR_OFFSETS
	.align		4
.L_3226:
        /*018c*/ 	.byte	0x04, 0x28
        /*018e*/ 	.short	(.L_3228 - .L_3227)


	//   ....[0]....
.L_3227:
        /*0190*/ 	.word	0x00004960


	//   ....[1]....
        /*0194*/ 	.word	0x000049a0


	//   ....[2]....
        /*0198*/ 	.word	0x000049c0


	//   ....[3]....
        /*019c*/ 	.word	0x000049e0


	//   ....[4]....
        /*01a0*/ 	.word	0x00004a00


	//   ....[5]....
        /*01a4*/ 	.word	0x00005470


	//   ....[6]....
        /*01a8*/ 	.word	0x00005490


	//   ....[7]....
        /*01ac*/ 	.word	0x000054b0


	//   ....[8]....
        /*01b0*/ 	.word	0x000054d0


	//   ....[9]....
        /*01b4*/ 	.word	0x000054f0


	//   ....[10]....
        /*01b8*/ 	.word	0x00006f20


	//   ....[11]....
        /*01bc*/ 	.word	0x00006fc0


	//   ....[12]....
        /*01c0*/ 	.word	0x00007030


	//   ....[13]....
        /*01c4*/ 	.word	0x000070a0


	//   ....[14]....
        /*01c8*/ 	.word	0x00007110


	//   ....[15]....
        /*01cc*/ 	.word	0x00007bf0


	//   ....[16]....
        /*01d0*/ 	.word	0x00007c60


	//   ....[17]....
        /*01d4*/ 	.word	0x00007cd0


	//   ....[18]....
        /*01d8*/ 	.word	0x00007d40


	//   ....[19]....
        /*01dc*/ 	.word	0x00007db0


	//----- nvinfo : EIATTR_VRC_CTA_INIT_COUNT
	.align		4
.L_3228:
        /*01e0*/ 	.byte	0x02, 0x4a
	.zero		1
	.zero		1


	//----- nvinfo : EIATTR_EXIT_INSTR_OFFSETS
	.align		4
        /*01e4*/ 	.byte	0x04, 0x1c
        /*01e6*/ 	.short	(.L_3230 - .L_3229)


	//   ....[0]....
.L_3229:
        /*01e8*/ 	.word	0x00000ec0


	//   ....[1]....
        /*01ec*/ 	.word	0x00006eb0


	//----- nvinfo : EIATTR_MAX_THREADS
	.align		4
.L_3230:
        /*01f0*/ 	.byte	0x04, 0x05
        /*01f2*/ 	.short	(.L_3232 - .L_3231)
.L_3231:
        /*01f4*/ 	.word	0x00000080
        /*01f8*/ 	.word	0x00000001
        /*01fc*/ 	.word	0x00000001


	//----- nvinfo : EIATTR_CRS_STACK_SIZE
	.align		4
.L_3232:
        /*0200*/ 	.byte	0x04, 0x1e
        /*0202*/ 	.short	(.L_3234 - .L_3233)
.L_3233:
        /*0204*/ 	.word	0x00000000


	//----- nvinfo : EIATTR_CBANK_PARAM_SIZE
	.align		4
.L_3234:
        /*0208*/ 	.byte	0x03, 0x19
        /*020a*/ 	.short	0x00e8


	//----- nvinfo : EIATTR_PARAM_CBANK
	.align		4
        /*020c*/ 	.byte	0x04, 0x0a
        /*020e*/ 	.short	(.L_3236 - .L_3235)
	.align		4
.L_3235:
        /*0210*/ 	.word	index@(.nv.constant0._ZN10layer_norm13ln_fwd_kernelINS_13Kernel_traitsIf6__halffS2_fjLj2560ELj1ELj4ELj1ELj16ENS_18Kernel_traits_baseILj2560EfS2_fS2_fjLj128EEEEELb0ELb0ELb1ELb0EEEvNS_9FwdParamsE)
        /*0214*/ 	.short	0x0380
        /*0216*/ 	.short	0x00e8


	//----- nvinfo : EIATTR_SW_WAR
	.align		4
.L_3236:
        /*0218*/ 	.byte	0x04, 0x36
        /*021a*/ 	.short	(.L_3238 - .L_3237)
.L_3237:
        /*021c*/ 	.word	0x00000008
.L_3238:


//--------------------- .nv.info._ZN10layer_norm13ln_fwd_kernelINS_13Kernel_traitsIf6__halffS2_fjLj2560ELj1ELj4ELj1ELj16ENS_18Kernel_traits_baseILj2560EfS2_fS2_fjLj128EEEEELb0ELb0ELb1ELb1EEEvNS_9FwdParamsE --------------------------
	.section	.nv.info._ZN10layer_norm13ln_fwd_kernelINS_13Kernel_traitsIf6__halffS2_fjLj2560ELj1ELj4ELj1ELj16ENS_18Kernel_traits_baseILj2560EfS2_fS2_fjLj128EEEEELb0ELb0ELb1ELb1EEEvNS_9FwdParamsE,"",@"SHT_CUDA_INFO"
	.sectionflags	@""
	.align	4


	//----- nvinfo : EIATTR_CUDA_API_VERSION
	.align		4
        /*0000*/ 	.byte	0x04, 0x37
        /*0002*/ 	.short	(.L_3240 - .L_3239)
.L_3239:
        /*0004*/ 	.word	0x00000082


	//----- nvinfo : EIATTR_KPARAM_INFO
	.align		4
.L_3240:
        /*0008*/ 	.byte	0x04, 0x17
        /*000a*/ 	.short	(.L_3242 - .L_3241)
.L_3241:
        /*000c*/ 	.word	0x00000000
        /*0010*/ 	.short	0x0000
        /*0012*/ 	.short	0x0000
        /*0014*/ 	.byte	0x00, 0xf0, 0xa1, 0x03


	//----- nvinfo : EIATTR_SPARSE_MMA_MASK
	.align		4
.L_3242:
        /*0018*/ 	.byte	0x03, 0x50
        /*001a*/ 	.short	0x0000


	//----- nvinfo : EIATTR_MAXREG_COUNT
	.align		4
        /*001c*/ 	.byte	0x03, 0x1b
        /*001e*/ 	.short	0x00ff


	//----- nvinfo : EIATTR_MERCURY_ISA_VERSION
	.align		4
        /*0020*/ 	.byte	0x03, 0x5f
        /*0022*/ 	.short	0x0101


	//----- nvinfo : EIATTR_COOP_GROUP_MASK_REGIDS
	.align		4
        /*0024*/ 	.byte	0x04, 0x29
        /*0026*/ 	.short	(.L_3244 - .L_3243)


	//   ....[0]....
.L_3243:
        /*0028*/ 	.word	0xffffffff


	//   ....[1]....
        /*002c*/ 	.word	0xffffffff


	//   ....[2]....
        /*0030*/ 	.word	0xffffffff


	//   ....[3]....
        /*0034*/ 	.word	0xffffffff


	//   ....[4]....
        /*0038*/ 	.word	0xffffffff


	//   ....[5]....
        /*003c*/ 	.word	0xffffffff


	//   ....[6]....
        /*0040*/ 	.word	0xffffffff


	//   ....[7]....
        /*0044*/ 	.word	0xffffffff


	//   ....[8]....
        /*0048*/ 	.word	0xffffffff


	//   ....[9]....
        /*004c*/ 	.word	0xffffffff


	//   ....[10]....
        /*0050*/ 	.word	0x05000002


	//   ....[11]....
        /*0054*/ 	.word	0x05000002


	//   ....[12]....
        /*0058*/ 	.word	0x05000002


	//   ....[13]....
        /*005c*/ 	.word	0x05000002


	//   ....[14]....
        /*0060*/ 	.word	0x05000002


	//   ....[15]....
        /*0064*/ 	.word	0x05000002


	//   ....[16]....
        /*0068*/ 	.word	0x05000002


	//   ....[17]....
        /*006c*/ 	.word	0x05000002


	//   ....[18]....
        /*0070*/ 	.word	0x05000002


	//   ....[19]....
        /*0074*/ 	.word	0x05000002


	//----- nvinfo : EIATTR_COOP_GROUP_INSTR_OFFSETS
	.align		4
.L_3244:
        /*0078*/ 	.byte	0x04, 0x28
        /*007a*/ 	.short	(.L_3246 - .L_3245)


	//   ....[0]....
.L_3245:
        /*007c*/ 	.word	0x00003ae0


	//   ....[1]....
        /*0080*/ 	.word	0x00003b10


	//   ....[2]....
        /*0084*/ 	.word	0x00003b30


	//   ....[3]....
        /*0088*/ 	.word	0x00003b50


	//   ....[4]....
        /*008c*/ 	.word	0x00003b70


	//   ....[5]....
        /*0090*/ 	.word	0x000045a0


	//   ....[6]....
        /*0094*/ 	.word	0x000045c0


	//   ....[7]....
        /*0098*/ 	.word	0x000045e0


	//   ....[8]....
        /*009c*/ 	.word	0x00004600


	//   ....[9]....
        /*00a0*/ 	.word	0x00004620


	//   ....[10]....
        /*00a4*/ 	.word	0x00005bf0


	//   ....[11]....
        /*00a8*/ 	.word	0x00005c80


	//   ....[12]....
        /*00ac*/ 	.word	0x00005cf0


	//   ....[13]....
        /*00b0*/ 	.word	0x00005d60


	//   ....[14]....
        /*00b4*/ 	.word	0x00005dd0


	//   ....[15]....
        /*00b8*/ 	.word	0x00006860


	//   ....[16]....
        /*00bc*/ 	.word	0x000068c0


	//   ....[17]....
        /*00c0*/ 	.word	0x00006920


	//   ....[18]....
        /*00c4*/ 	.word	0x00006980


	//   ....[19]....
        /*00c8*/ 	.word	0x000069e0


	//----- nvinfo : EIATTR_VRC_CTA_INIT_COUNT
	.align		4
.L_3246:
        /*00cc*/ 	.byte	0x02, 0x4a
	.zero		1
	.zero		1


	//----- nvinfo : EIATTR_EXIT_INSTR_OFFSETS
	.align		4
        /*00d0*/ 	.byte	0x04, 0x1c
        /*00d2*/ 	.short	(.L_3248 - .L_3247)


	//   ....[0]....
.L_3247:
        /*00d4*/ 	.word	0x000007c0


	//   ....[1]....
        /*00d8*/ 	.word	0x00005b80


	//----- nvinfo : EIATTR_MAX_THREADS
	.align		4
.L_3248:
        /*00dc*/ 	.byte	0x04, 0x05
        /*00de*/ 	.short	(.L_3250 - .L_3249)
.L_3249:
        /*00e0*/ 	.word	0x00000080
        /*00e4*/ 	.word	0x00000001
        /*00e8*/ 	.word	0x00000001


	//----- nvinfo : EIATTR_CRS_STACK_SIZE
	.align		4
.L_3250:
        /*00ec*/ 	.byte	0x04, 0x1e
        /*00ee*/ 	.short	(.L_3252 - .L_3251)
.L_3251:
        /*00f0*/ 	.word	0x00000000


	//----- nvinfo : EIATTR_CBANK_PARAM_SIZE
	.align		4
.L_3252:
        /*00f4*/ 	.byte	0x03, 0x19
        /*00f6*/ 	.short	0x00e8


	//----- nvinfo : EIATTR_PARAM_CBANK
	.align		4
        /*00f8*/ 	.byte	0x04, 0x0a
        /*00fa*/ 	.short	(.L_3254 - .L_3253)
	.align		4
.L_3253:
        /*00fc*/ 	.word	index@(.nv.constant0._ZN10layer_norm13ln_fwd_kernelINS_13Kernel_traitsIf6__halffS2_fjLj2560ELj1ELj4ELj1ELj16ENS_18Kernel_traits_baseILj2560EfS2_fS2_fjLj128EEEEELb0ELb0ELb1ELb1EEEvNS_9FwdParamsE)
        /*0100*/ 	.short	0x0380
        /*0102*/ 	.short	0x00e8


	//----- nvinfo : EIATTR_SW_WAR
	.align		4
.L_3254:
        /*0104*/ 	.byte	0x04, 0x36
        /*0106*/ 	.short	(.L_3256 - .L_3255)
.L_3255:
        /*0108*/ 	.word	0x00000008
.L_3256:


//--------------------- .nv.info._ZN10layer_norm13ln_fwd_kernelINS_13Kernel_traitsIf6__halffS2_fjLj2560ELj1ELj4ELj1ELj16ENS_18Kernel_traits_baseILj2560EfS2_fS2_fjLj128EEEEELb0ELb1ELb0ELb0EEEvNS_9FwdParamsE --------------------------
	.section	.nv.info._ZN10layer_norm13ln_fwd_kernelINS_13Kernel_traitsIf6__halffS2_fjLj2560ELj1ELj4ELj1ELj16ENS_18Kernel_traits_baseILj2560EfS2_fS2_fjLj128EEEEELb0ELb1ELb0ELb0EEEvNS_9FwdParamsE,"",@"SHT_CUDA_INFO"
	.sectionflags	@""
	.align	4


	//----- nvinfo : EIATTR_CUDA_API_VERSION
	.align		4
        /*0000*/ 	.byte	0x04, 0x37
        /*0002*/ 	.short	(.L_3258 - .L_3257)
.L_3257:
        /*0004*/ 	.word	0x00000082


	//----- nvinfo : EIATTR_KPARAM_INFO
	.align		4
.L_3258:
        /*0008*/ 	.byte	0x04, 0x17
        /*000a*/ 	.short	(.L_3260 - .L_3259)
.L_3259:
        /*000c*/ 	.word	0x00000000
        /*0010*/ 	.short	0x0000
        /*0012*/ 	.short	0x0000
        /*0014*/ 	.byte	0x00, 0xf0, 0xa1, 0x03


	//----- nvinfo : EIATTR_SPARSE_MMA_MASK
	.align		4
.L_3260:
        /*0018*/ 	.byte	0x03, 0x50
        /*001a*/ 	.short	0x0000


	//----- nvinfo : EIATTR_MAXREG_COUNT
	.align		4
        /*001c*/ 	.byte	0x03, 0x1b
        /*001e*/ 	.short	0x00ff


	//----- nvinfo : EIATTR_ANNOTATIONS
	.align		4
        /*0020*/ 	.byte	0x04, 0x55
        /*0022*/ 	.short	(.L_3262 - .L_3261)


	//   ....[0]....
.L_3261:
        /* <DEDUP_REMOVED lines=221> */


	//----- nvinfo : EIATTR_MERCURY_ISA_VERSION
	.align		4
.L_3262:
        /*0de4*/ 	.byte	0x03, 0x5f
        /*0de6*/ 	.short	0x0101


	//----- nvinfo : EIATTR_COOP_GROUP_MASK_REGIDS
	.align		4
        /*0de8*/ 	.byte	0x04, 0x29
        /*0dea*/ 	.short	(.L_3264 - .L_3263)


	//   ....[0]....
.L_3263:
        /*0dec*/ 	.word	0xffffffff


	//   ....[1]....
        /*0df0*/ 	.word	0xffffffff


	//   ....[2]....
        /*0df4*/ 	.word	0xffffffff


	//   ....[3]....
        /*0df8*/ 	.word	0xffffffff


	//   ....[4]....
        /*0dfc*/ 	.word	0xffffffff


	//   ....[5]....
        /*0e00*/ 	.word	0xffffffff


	//   ....[6]....
        /*0e04*/ 	.word	0xffffffff


	//   ....[7]....
        /*0e08*/ 	.word	0xffffffff


	//   ....[8]....
        /*0e0c*/ 	.word	0xffffffff


	//   ....[9]....
        /*0e10*/ 	.word	0xffffffff


	//   ....[10]....
        /*0e14*/ 	.word	0x05000002


	//   ....[11]....
        /*0e18*/ 	.word	0x05000002


	//   ....[12]....
        /*0e1c*/ 	.word	0x05000002


	//   ....[13]....
        /*0e20*/ 	.word	0x05000002


	//   ....[14]....
        /*0e24*/ 	.word	0x05000002


	//   ....[15]....
        /*0e28*/ 	.word	0x05000002


	//   ....[16]....
        /*0e2c*/ 	.word	0x05000002


	//   ....[17]....
        /*0e30*/ 	.word	0x05000002


	//   ....[18]....
        /*0e34*/ 	.word	0x05000002


	//   ....[19]....
        /*0e38*/ 	.word	0x05000002


	//----- nvinfo : EIATTR_COOP_GROUP_INSTR_OFFSETS
	.align		4
.L_3264:
        /*0e3c*/ 	.byte	0x04, 0x28
        /*0e3e*/ 	.short	(.L_3266 - .L_3265)


	//   ....[0]....
.L_3265:
        /*0e40*/ 	.word	0x000057b0


	//   ....[1]....
        /*0e44*/ 	.word	0x000057f0


	//   ....[2]....
        /*0e48*/ 	.word	0x00005810


	//   ....[3]....
        /*0e4c*/ 	.word	0x00005830


	//   ....[4]....
        /*0e50*/ 	.word	0x00005850


	//   ....[5]....
        /*0e54*/ 	.word	0x000062c0


	//   ....[6]....
        /*0e58*/ 	.word	0x000062e0


	//   ....[7]....
        /*0e5c*/ 	.word	0x00006300


	//   ....[8]....
        /*0e60*/ 	.word	0x00006320


	//   ....[9]....
        /*0e64*/ 	.word	0x00006340


	//   ....[10]....
        /*0e68*/ 	.word	0x00008990


	//   ....[11]....
        /*0e6c*/ 	.word	0x00008a30


	//   ....[12]....
        /*0e70*/ 	.word	0x00008aa0


	//   ....[13]....
        /*0e74*/ 	.word	0x00008b10


	//   ....[14]....
        /*0e78*/ 	.word	0x00008b80


	//   ....[15]....
        /*0e7c*/ 	.word	0x00009660


	//   ....[16]....
        /*0e80*/ 	.word	0x000096d0


	//   ....[17]....
        /*0e84*/ 	.word	0x00009740


	//   ....[18]....
        /*0e88*/ 	.word	0x000097b0


	//   ....[19]....
        /*0e8c*/ 	.word	0x00009820


	//----- nvinfo : EIATTR_VRC_CTA_INIT_COUNT
	.align		4
.L_3266:
        /*0e90*/ 	.byte	0x02, 0x4a
	.zero		1
	.zero		1


	//----- nvinfo : EIATTR_EXIT_INSTR_OFFSETS
	.align		4
        /*0e94*/ 	.byte	0x04, 0x1c
        /*0e96*/ 	.short	(.L_3268 - .L_3267)


	//   ....[0]....
.L_3267:
        /*0e98*/ 	.word	0x00002420


	//   ....[1]....
        /*0e9c*/ 	.word	0x00008920


	//----- nvinfo : EIATTR_MAX_THREADS
	.align		4
.L_3268:
        /*0ea0*/ 	.byte	0x04, 0x05
        /*0ea2*/ 	.short	(.L_3270 - .L_3269)
.L_3269:
        /*0ea4*/ 	.word	0x00000080
        /*0ea8*/ 	.word	0x00000001
        /*0eac*/ 	.word	0x00000001


	//----- nvinfo : EIATTR_CRS_STACK_SIZE
	.align		4
.L_3270:
        /*0eb0*/ 	.byte	0x04, 0x1e
        /*0eb2*/ 	.short	(.L_3272 - .L_3271)
.L_3271:
        /*0eb4*/ 	.word	0x00000000


	//----- nvinfo : EIATTR_CBANK_PARAM_SIZE
	.align		4
.L_3272:
        /*0eb8*/ 	.byte	0x03, 0x19
        /*0eba*/ 	.short	0x00e8


	//----- nvinfo : EIATTR_PARAM_CBANK
	.align		4
        /*0ebc*/ 	.byte	0x04, 0x0a
        /*0ebe*/ 	.short	(.L_3274 - .L_3273)
	.align		4
.L_3273:
        /*0ec0*/ 	.word	index@(.nv.constant0._ZN10layer_norm13ln_fwd_kernelINS_13Kernel_traitsIf6__halffS2_fjLj2560ELj1ELj4ELj1ELj16ENS_18Kernel_traits_baseILj2560EfS2_fS2_fjLj128EEEEELb0ELb1ELb0ELb0EEEvNS_9FwdParamsE)
        /*0ec4*/ 	.short	0x0380
        /*0ec6*/ 	.short	0x00e8


	//----- nvinfo : EIATTR_SW_WAR
	.align		4
.L_3274:
        /*0ec8*/ 	.byte	0x04, 0x36
        /*0eca*/ 	.short	(.L_3276 - .L_3275)
.L_3275:
        /*0ecc*/ 	.word	0x00000008
.L_3276:


//--------------------- .nv.info._ZN10layer_norm13ln_fwd_kernelINS_13Kernel_traitsIf6__halffS2_fjLj2560ELj1ELj4ELj1ELj16ENS_18Kernel_traits_baseILj2560EfS2_fS2_fjLj128EEEEELb0ELb1ELb0ELb1EEEvNS_9FwdParamsE --------------------------
	.section	.nv.info._ZN10layer_norm13ln_fwd_kernelINS_13Kernel_traitsIf6__halffS2_fjLj2560ELj1ELj4ELj1ELj16ENS_18Kernel_traits_baseILj2560EfS2_fS2_fjLj128EEEEELb0ELb1ELb0ELb1EEEvNS_9FwdParamsE,"",@"SHT_CUDA_INFO"
	.sectionflags	@""
	.align	4


	//----- nvinfo : EIATTR_CUDA_API_VERSION
	.align		4
        /*0000*/ 	.byte	0x04, 0x37
        /*0002*/ 	.short	(.L_3278 - .L_3277)
.L_3277:
        /*0004*/ 	.word	0x00000082


	//----- nvinfo : EIATTR_KPARAM_INFO
	.align		4
.L_3278:
        /*0008*/ 	.byte	0x04, 0x17
        /*000a*/ 	.short	(.L_3280 - .L_3279)
.L_3279:
        /*000c*/ 	.word	0x00000000
        /*0010*/ 	.short	0x0000
        /*0012*/ 	.short	0x0000
        /*0014*/ 	.byte	0x00, 0xf0, 0xa1, 0x03


	//----- nvinfo : EIATTR_SPARSE_MMA_MASK
	.align		4
.L_3280:
        /*0018*/ 	.byte	0x03, 0x50
        /*001a*/ 	.short	0x0000


	//----- nvinfo : EIATTR_MAXREG_COUNT
	.align		4
        /*001c*/ 	.byte	0x03, 0x1b
        /*001e*/ 	.short	0x00ff


	//----- nvinfo : EIATTR_ANNOTATIONS
	.align		4
        /*0020*/ 	.byte	0x04, 0x55
        /*0022*/ 	.short	(.L_3282 - .L_3281)


	//   ....[0]....
.L_3281:
        /* <DEDUP_REMOVED lines=97> */


	//----- nvinfo : EIATTR_MERCURY_ISA_VERSION
	.align		4
.L_3282:
        /*0624*/ 	.byte	0x03, 0x5f
        /*0626*/ 	.short	0x0101


	//----- nvinfo : EIATTR_COOP_GROUP_MASK_REGIDS
	.align		4
        /*0628*/ 	.byte	0x04, 0x29
        /*062a*/ 	.short	(.L_3284 - .L_3283)


	//   ....[0]....
.L_3283:
        /*062c*/ 	.word	0xffffffff


	//   ....[1]....
        /*0630*/ 	.word	0xffffffff


	//   ....[2]....
        /*0634*/ 	.word	0xffffffff


	//   ....[3]....
        /*0638*/ 	.word	0xffffffff


	//   ....[4]....
        /*063c*/ 	.word	0xffffffff


	//   ....[5]....
        /*0640*/ 	.word	0xffffffff


	//   ....[6]....
        /*0644*/ 	.word	0xffffffff


	//   ....[7]....
        /*0648*/ 	.word	0xffffffff


	//   ....[8]....
        /*064c*/ 	.word	0xffffffff


	//   ....[9]....
        /*0650*/ 	.word	0xffffffff


	//   ....[10]....
        /*0654*/ 	.word	0x050000f3


	//   ....[11]....
        /*0658*/ 	.word	0x050000f3


	//   ....[12]....
        /*065c*/ 	.word	0x050000f3


	//   ....[13]....
        /*0660*/ 	.word	0x050000f3


	//   ....[14]....
        /*0664*/ 	.word	0x050000f3


	//   ....[15]....
        /*0668*/ 	.word	0x050000f3


	//   ....[16]....
        /*066c*/ 	.word	0x050000f3


	//   ....[17]....
        /*0670*/ 	.word	0x050000f3


	//   ....[18]....
        /*0674*/ 	.word	0x050000f3


	//   ....[19]....
        /*0678*/ 	.word	0x050000f3


	//----- nvinfo : EIATTR_COOP_GROUP_INSTR_OFFSETS
	.align		4
.L_3284:
        /*067c*/ 	.byte	0x04, 0x28
        /*067e*/ 	.short	(.L_3286 - .L_3285)


	//   ....[0]....
.L_3285:
        /*0680*/ 	.word	0x00003c80


	//   ....[1]....
        /*0684*/ 	.word	0x00003cb0


	//   ....[2]....
        /*0688*/ 	.word	0x00003cd0


	//   ....[3]....
        /*068c*/ 	.word	0x00003cf0


	//   ....[4]....
        /*0690*/ 	.word	0x00003d10


	//   ....[5]....
        /*0694*/ 	.word	0x00004740


	//   ....[6]....
        /*0698*/ 	.word	0x00004760


	//   ....[7]....
        /*069c*/ 	.word	0x00004780


	//   ....[8]....
        /*06a0*/ 	.word	0x000047a0


	//   ....[9]....
        /*06a4*/ 	.word	0x000047c0


	//   ....[10]....
        /*06a8*/ 	.word	0x00006220


	//   ....[11]....
        /*06ac*/ 	.word	0x000062b0


	//   ....[12]....
        /*06b0*/ 	.word	0x00006320


	//   ....[13]....
        /*06b4*/ 	.word	0x00006390


	//   ....[14]....
        /*06b8*/ 	.word	0x00006400


	//   ....[15]....
        /*06bc*/ 	.word	0x00006e90


	//   ....[16]....
        /*06c0*/ 	.word	0x00006ef0


	//   ....[17]....
        /*06c4*/ 	.word	0x00006f50


	//   ....[18]....
        /*06c8*/ 	.word	0x00006fb0


	//   ....[19]....
        /*06cc*/ 	.word	0x00007010


	//----- nvinfo : EIATTR_VRC_CTA_INIT_COUNT
	.align		4
.L_3286:
        /*06d0*/ 	.byte	0x02, 0x4a
	.zero		1
	.zero		1


	//----- nvinfo : EIATTR_EXIT_INSTR_OFFSETS
	.align		4
        /*06d4*/ 	.byte	0x04, 0x1c
        /*06d6*/ 	.short	(.L_3288 - .L_3287)


	//   ....[0]....
.L_3287:
        /*06d8*/ 	.word	0x00001060


	//   ....[1]....
        /*06dc*/ 	.word	0x000061b0


	//----- nvinfo : EIATTR_MAX_THREADS
	.align		4
.L_3288:
        /*06e0*/ 	.byte	0x04, 0x05
        /*06e2*/ 	.short	(.L_3290 - .L_3289)
.L_3289:
        /*06e4*/ 	.word	0x00000080
        /*06e8*/ 	.word	0x00000001
        /*06ec*/ 	.word	0x00000001


	//----- nvinfo : EIATTR_CRS_STACK_SIZE
	.align		4
.L_3290:
        /*06f0*/ 	.byte	0x04, 0x1e
        /*06f2*/ 	.short	(.L_3292 - .L_3291)
.L_3291:
        /*06f4*/ 	.word	0x00000000


	//----- nvinfo : EIATTR_CBANK_PARAM_SIZE
	.align		4
.L_3292:
        /*06f8*/ 	.byte	0x03, 0x19
        /*06fa*/ 	.short	0x00e8


	//----- nvinfo : EIATTR_PARAM_CBANK
	.align		4
        /*06fc*/ 	.byte	0x04, 0x0a
        /*06fe*/ 	.short	(.L_3294 - .L_3293)
	.align		4
.L_3293:
        /*0700*/ 	.word	index@(.nv.constant0._ZN10layer_norm13ln_fwd_kernelINS_13Kernel_traitsIf6__halffS2_fjLj2560ELj1ELj4ELj1ELj16ENS_18Kernel_traits_baseILj2560EfS2_fS2_fjLj128EEEEELb0ELb1ELb0ELb1EEEvNS_9FwdParamsE)
        /*0704*/ 	.short	0x0380
        /*0706*/ 	.short	0x00e8


	//----- nvinfo : EIATTR_SW_WAR
	.align		4
.L_3294:
        /*0708*/ 	.byte	0x04, 0x36
        /*070a*/ 	.short	(.L_3296 - .L_3295)
.L_3295:
        /*070c*/ 	.word	0x00000008
.L_3296:


//--------------------- .nv.info._ZN10layer_norm13ln_fwd_kernelINS_13Kernel_traitsIf6__halffS2_fjLj2560ELj1ELj4ELj1ELj16ENS_18Kernel_traits_baseILj2560EfS2_fS2_fjLj128EEEEELb0ELb1ELb1ELb0EEEvNS_9FwdParamsE --------------------------
	.section	.nv.info._ZN10layer_norm13ln_fwd_kernelINS_13Kernel_traitsIf6__halffS2_fjLj2560ELj1ELj4ELj1ELj16ENS_18Kernel_traits_baseILj2560EfS2_fS2_fjLj128EEEEELb0ELb1ELb1ELb0EEEvNS_9FwdParamsE,"",@"SHT_CUDA_INFO"
	.sectionflags	@""
	.align	4


	//----- nvinfo : EIATTR_CUDA_API_VERSION
	.align		4
        /*0000*/ 	.byte	0x04, 0x37
        /*0002*/ 	.short	(.L_3298 - .L_3297)
.L_3297:
        /*0004*/ 	.word	0x00000082


	//----- nvinfo : EIATTR_KPARAM_INFO
	.align		4
.L_3298:
        /*0008*/ 	.byte	0x04, 0x17
        /*000a*/ 	.short	(.L_3300 - .L_3299)
.L_3299:
        /*000c*/ 	.word	0x00000000
        /*0010*/ 	.short	0x0000
        /*0012*/ 	.short	0x0000
        /*0014*/ 	.byte	0x00, 0xf0, 0xa1, 0x03


	//----- nvinfo : EIATTR_SPARSE_MMA_MASK
	.align		4
.L_3300:
        /*0018*/ 	.byte	0x03, 0x50
        /*001a*/ 	.short	0x0000


	//----- nvinfo : EIATTR_MAXREG_COUNT
	.align		4
        /*001c*/ 	.byte	0x03, 0x1b
        /*001e*/ 	.short	0x00ff


	//----- nvinfo : EIATTR_ANNOTATIONS
	.align		4
        /*0020*/ 	.byte	0x04, 0x55
        /*0022*/ 	.short	(.L_3302 - .L_3301)


	//   ....[0]....
.L_3301:
        /* <DEDUP_REMOVED lines=232> */


	//----- nvinfo : EIATTR_MERCURY_ISA_VERSION
	.align		4
.L_3302:
        /*0e94*/ 	.byte	0x03, 0x5f
        /*0e96*/ 	.short	0x0101


	//----- nvinfo : EIATTR_COOP_GROUP_MASK_REGIDS
	.align		4
        /*0e98*/ 	.byte	0x04, 0x29
        /*0e9a*/ 	.short	(.L_3304 - .L_3303)


	//   ....[0]....
.L_3303:
        /*0e9c*/ 	.word	0xffffffff


	//   ....[1]....
        /*0ea0*/ 	.word	0xffffffff


	//   ....[2]....
        /*0ea4*/ 	.word	0xffffffff


	//   ....[3]....
        /*0ea8*/ 	.word	0xffffffff


	//   ....[4]....
        /*0eac*/ 	.word	0xffffffff


	//   ....[5]....
        /*0eb0*/ 	.word	0xffffffff


	//   ....[6]....
        /*0eb4*/ 	.word	0xffffffff


	//   ....[7]....
        /*0eb8*/ 	.word	0xffffffff


	//   ....[8]....
        /*0ebc*/ 	.word	0xffffffff


	//   ....[9]....
        /*0ec0*/ 	.word	0xffffffff


	//   ....[10]....
        /*0ec4*/ 	.word	0x05000003


	//   ....[11]....
        /*0ec8*/ 	.word	0x05000003


	//   ....[12]....
        /*0ecc*/ 	.word	0x05000003


	//   ....[13]....
        /*0ed0*/ 	.word	0x05000003


	//   ....[14]....
        /*0ed4*/ 	.word	0x05000003


	//   ....[15]....
        /*0ed8*/ 	.word	0x05000003


	//   ....[16]....
        /*0edc*/ 	.word	0x05000003


	//   ....[17]....
        /*0ee0*/ 	.word	0x05000003


	//   ....[18]....
        /*0ee4*/ 	.word	0x05000003


	//   ....[19]....
        /*0ee8*/ 	.word	0x05000003


	//----- nvinfo : EIATTR_COOP_GROUP_INSTR_OFFSETS
	.align		4
.L_3304:
        /*0eec*/ 	.byte	0x04, 0x28
        /*0eee*/ 	.short	(.L_3306 - .L_3305)


	//   ....[0]....
.L_3305:
        /*0ef0*/ 	.word	0x00006d70


	//   ....[1]....
        /*0ef4*/ 	.word	0x00006db0


	//   ....[2]....
        /*0ef8*/ 	.word	0x00006dd0


	//   ....[3]....
        /*0efc*/ 	.word	0x00006df0


	//   ....[4]....
        /*0f00*/ 	.word	0x00006e10


	//   ....[5]....
        /*0f04*/ 	.word	0x00007880


	//   ....[6]....
        /*0f08*/ 	.word	0x000078a0


	//   ....[7]....
        /*0f0c*/ 	.word	0x000078c0


	//   ....[8]....
        /*0f10*/ 	.word	0x000078e0


	//   ....[9]....
        /*0f14*/ 	.word	0x00007900


	//   ....[10]....
        /*0f18*/ 	.word	0x0000a0d0


	//   ....[11]....
        /*0f1c*/ 	.word	0x0000a170


	//   ....[12]....
        /*0f20*/ 	.word	0x0000a1e0


	//   ....[13]....
        /*0f24*/ 	.word	0x0000a250


	//   ....[14]....
        /*0f28*/ 	.word	0x0000a2c0


	//   ....[15]....
        /*0f2c*/ 	.word	0x0000ada0


	//   ....[16]....
        /*0f30*/ 	.word	0x0000ae10


	//   ....[17]....
        /*0f34*/ 	.word	0x0000ae80


	//   ....[18]....
        /*0f38*/ 	.word	0x0000aef0


	//   ....[19]....
        /*0f3c*/ 	.word	0x0000af60


	//----- nvinfo : EIATTR_VRC_CTA_INIT_COUNT
	.align		4
.L_3306:
        /*0f40*/ 	.byte	0x02, 0x4a
	.zero		1
	.zero		1


	//----- nvinfo : EIATTR_EXIT_INSTR_OFFSETS
	.align		4
        /*0f44*/ 	.byte	0x04, 0x1c
        /*0f46*/ 	.short	(.L_3308 - .L_3307)


	//   ....[0]....
.L_3307:
        /*0f48*/ 	.word	0x00002490


	//   ....[1]....
        /*0f4c*/ 	.word	0x0000a060


	//----- nvinfo : EIATTR_MAX_THREADS
	.align		4
.L_3308:
        /*0f50*/ 	.byte	0x04, 0x05
        /*0f52*/ 	.short	(.L_3310 - .L_3309)
.L_3309:
        /*0f54*/ 	.word	0x00000080
        /*0f58*/ 	.word	0x00000001
        /*0f5c*/ 	.word	0x00000001


	//----- nvinfo : EIATTR_CRS_STACK_SIZE
	.align		4
.L_3310:
        /*0f60*/ 	.byte	0x04, 0x1e
        /*0f62*/ 	.short	(.L_3312 - .L_3311)
.L_3311:
        /*0f64*/ 	.word	0x00000000


	//----- nvinfo : EIATTR_CBANK_PARAM_SIZE
	.align		4
.L_3312:
        /*0f68*/ 	.byte	0x03, 0x19
        /*0f6a*/ 	.short	0x00e8


	//----- nvinfo : EIATTR_PARAM_CBANK
	.align		4
        /*0f6c*/ 	.byte	0x04, 0x0a
        /*0f6e*/ 	.short	(.L_3314 - .L_3313)
	.align		4
.L_3313:
        /*0f70*/ 	.word	index@(.nv.constant0._ZN10layer_norm13ln_fwd_kernelINS_13Kernel_traitsIf6__halffS2_fjLj2560ELj1ELj4ELj1ELj16ENS_18Kernel_traits_baseILj2560EfS2_fS2_fjLj128EEEEELb0ELb1ELb1ELb0EEEvNS_9FwdParamsE)
        /*0f74*/ 	.short	0x0380
        /*0f76*/ 	.short	0x00e8


	//----- nvinfo : EIATTR_SW_WAR
	.align		4
.L_3314:
        /*0f78*/ 	.byte	0x04, 0x36
        /*0f7a*/ 	.short	(.L_3316 - .L_3315)
.L_3315:
        /*0f7c*/ 	.word	0x00000008
.L_3316:


//--------------------- .nv.info._ZN10layer_norm13ln_fwd_kernelINS_13Kernel_traitsIf6__halffS2_fjLj2560ELj1ELj4ELj1ELj16ENS_18Kernel_traits_baseILj2560EfS2_fS2_fjLj128EEEEELb0ELb1ELb1ELb1EEEvNS_9FwdParamsE --------------------------
	.section	.nv.info._ZN10layer_norm13ln_fwd_kernelINS_13Kernel_traitsIf6__halffS2_fjLj2560ELj1ELj4ELj1ELj16ENS_18Kernel_traits_baseILj2560EfS2_fS2_fjLj128EEEEELb0ELb1ELb1ELb1EEEvNS_9FwdParamsE,"",@"SHT_CUDA_INFO"
	.sectionflags	@""
	.align	4


	//----- nvinfo : EIATTR_CUDA_API_VERSION
	.align		4
        /*0000*/ 	.byte	0x04, 0x37
        /*0002*/ 	.short	(.L_3318 - .L_3317)
.L_3317:
        /*0004*/ 	.word	0x00000082


	//----- nvinfo : EIATTR_KPARAM_INFO
	.align		4
.L_3318:
        /*0008*/ 	.byte	0x04, 0x17
        /*000a*/ 	.short	(.L_3320 - .L_3319)
.L_3319:
        /*000c*/ 	.word	0x00000000
        /*0010*/ 	.short	0x0000
        /*0012*/ 	.short	0x0000
        /*0014*/ 	.byte	0x00, 0xf0, 0xa1, 0x03


	//----- nvinfo : EIATTR_SPARSE_MMA_MASK
	.align		4
.L_3320:
        /*0018*/ 	.byte	0x03, 0x50
        /*001a*/ 	.short	0x0000


	//----- nvinfo : EIATTR_MAXREG_COUNT
	.align		4
        /*001c*/ 	.byte	0x03, 0x1b
        /*001e*/ 	.short	0x00ff


	//----- nvinfo : EIATTR_ANNOTATIONS
	.align		4
        /*0020*/ 	.byte	0x04, 0x55
        /*0022*/ 	.short	(.L_3322 - .L_3321)


	//   ....[0]....
.L_3321:
        /* <DEDUP_REMOVED lines=95> */


	//----- nvinfo : EIATTR_MERCURY_ISA_VERSION
	.align		4
.L_3322:
        /*0604*/ 	.byte	0x03, 0x5f
        /*0606*/ 	.short	0x0101


	//----- nvinfo : EIATTR_COOP_GROUP_MASK_REGIDS
	.align		4
        /*0608*/ 	.byte	0x04, 0x29
        /*060a*/ 	.short	(.L_3324 - .L_3323)


	//   ....[0]....
.L_3323:
        /*060c*/ 	.word	0xffffffff


	//   ....[1]....
        /*0610*/ 	.word	0xffffffff


	//   ....[2]....
        /*0614*/ 	.word	0xffffffff


	//   ....[3]....
        /*0618*/ 	.word	0xffffffff


	//   ....[4]....
        /*061c*/ 	.word	0xffffffff


	//   ....[5]....
        /*0620*/ 	.word	0xffffffff


	//   ....[6]....
        /*0624*/ 	.word	0xffffffff


	//   ....[7]....
        /*0628*/ 	.word	0xffffffff


	//   ....[8]....
        /*062c*/ 	.word	0xffffffff


	//   ....[9]....
        /*0630*/ 	.word	0xffffffff


	//   ....[10]....
        /*0634*/ 	.word	0x05000002


	//   ....[11]....
        /*0638*/ 	.word	0x05000002


	//   ....[12]....
        /*063c*/ 	.word	0x05000002


	//   ....[13]....
        /*0640*/ 	.word	0x05000002


	//   ....[14]....
        /*0644*/ 	.word	0x05000002


	//   ....[15]....
        /*0648*/ 	.word	0x05000002


	//   ....[16]....
        /*064c*/ 	.word	0x05000002


	//   ....[17]....
        /*0650*/ 	.word	0x05000002


	//   ....[18]....
        /*0654*/ 	.word	0x05000002


	//   ....[19]....
        /*0658*/ 	.word	0x05000002


	//----- nvinfo : EIATTR_COOP_GROUP_INSTR_OFFSETS
	.align		4
.L_3324:
        /*065c*/ 	.byte	0x04, 0x28
        /*065e*/ 	.short	(.L_3326 - .L_3325)


	//   ....[0]....
.L_3325:
        /*0660*/ 	.word	0x00005200


	//   ....[1]....
        /*0664*/ 	.word	0x00005230


	//   ....[2]....
        /*0668*/ 	.word	0x00005250


	//   ....[3]....
        /*066c*/ 	.word	0x00005270


	//   ....[4]....
        /*0670*/ 	.word	0x00005290


	//   ....[5]....
        /*0674*/ 	.word	0x00005cc0


	//   ....[6]....
        /*0678*/ 	.word	0x00005ce0


	//   ....[7]....
        /*067c*/ 	.word	0x00005d00


	//   ....[8]....
        /*0680*/ 	.word	0x00005d20


	//   ....[9]....
        /*0684*/ 	.word	0x00005d40


	//   ....[10]....
        /*0688*/ 	.word	0x00007910


	//   ....[11]....
        /*068c*/ 	.word	0x000079a0


	//   ....[12]....
        /*0690*/ 	.word	0x00007a10


	//   ....[13]....
        /*0694*/ 	.word	0x00007a80


	//   ....[14]....
        /*0698*/ 	.word	0x00007af0


	//   ....[15]....
        /*069c*/ 	.word	0x00008580


	//   ....[16]....
        /*06a0*/ 	.word	0x000085e0


	//   ....[17]....
        /*06a4*/ 	.word	0x00008640


	//   ....[18]....
        /*06a8*/ 	.word	0x000086a0


	//   ....[19]....
        /*06ac*/ 	.word	0x00008700


	//----- nvinfo : EIATTR_VRC_CTA_INIT_COUNT
	.align		4
.L_3326:
        /*06b0*/ 	.byte	0x02, 0x4a
	.zero		1
	.zero		1


	//----- nvinfo : EIATTR_EXIT_INSTR_OFFSETS
	.align		4
        /*06b4*/ 	.byte	0x04, 0x1c
        /*06b6*/ 	.short	(.L_3328 - .L_3327)


	//   ....[0]....
.L_3327:
        /*06b8*/ 	.word	0x00001020


	//   ....[1]....
        /*06bc*/ 	.word	0x000078a0


	//----- nvinfo : EIATTR_MAX_THREADS
	.align		4
.L_3328:
        /*06c0*/ 	.byte	0x04, 0x05
        /*06c2*/ 	.short	(.L_3330 - .L_3329)
.L_3329:
        /*06c4*/ 	.word	0x00000080
        /*06c8*/ 	.word	0x00000001
        /*06cc*/ 	.word	0x00000001


	//----- nvinfo : EIATTR_CRS_STACK_SIZE
	.align		4
.L_3330:
        /*06d0*/ 	.byte	0x04, 0x1e
        /*06d2*/ 	.short	(.L_3332 - .L_3331)
.L_3331:
        /*06d4*/ 	.word	0x00000000


	//----- nvinfo : EIATTR_CBANK_PARAM_SIZE
	.align		4
.L_3332:
        /*06d8*/ 	.byte	0x03, 0x19
        /*06da*/ 	.short	0x00e8


	//----- nvinfo : EIATTR_PARAM_CBANK
	.align		4
        /*06dc*/ 	.byte	0x04, 0x0a
        /*06de*/ 	.short	(.L_3334 - .L_3333)
	.align		4
.L_3333:
        /*06e0*/ 	.word	index@(.nv.constant0._ZN10layer_norm13ln_fwd_kernelINS_13Kernel_traitsIf6__halffS2_fjLj2560ELj1ELj4ELj1ELj16ENS_18Kernel_traits_baseILj2560EfS2_fS2_fjLj128EEEEELb0ELb1ELb1ELb1EEEvNS_9FwdParamsE)
        /*06e4*/ 	.short	0x0380
        /*06e6*/ 	.short	0x00e8


	//----- nvinfo : EIATTR_SW_WAR
	.align		4
.L_3334:
        /*06e8*/ 	.byte	0x04, 0x36
        /*06ea*/ 	.short	(.L_3336 - .L_3335)
.L_3335:
        /*06ec*/ 	.word	0x00000008
.L_3336:


//--------------------- .nv.info._ZN10layer_norm13ln_fwd_kernelINS_13Kernel_traitsIf6__halffS2_fjLj2560ELj1ELj4ELj1ELj16ENS_18Kernel_traits_baseILj2560EfS2_fS2_fjLj128EEEEELb1ELb0ELb0ELb0EEEvNS_9FwdParamsE --------------------------
	.section	.nv.info._ZN10layer_norm13ln_fwd_kernelINS_13Kernel_traitsIf6__halffS2_fjLj2560ELj1ELj4ELj1ELj16ENS_18Kernel_traits_baseILj2560EfS2_fS2_fjLj128EEEEELb1ELb0ELb0ELb0EEEvNS_9FwdParamsE,"",@"SHT_CUDA_INFO"
	.sectionflags	@""
	.align	4


	//----- nvinfo : EIATTR_CUDA_API_VERSION
	.align		4
        /*0000*/ 	.byte	0x04, 0x37
        /*0002*/ 	.short	(.L_3338 - .L_3337)
.L_3337:
        /*0004*/ 	.word	0x00000082


	//----- nvinfo : EIATTR_KPARAM_INFO
	.align		4
.L_3338:
        /*0008*/ 	.byte	0x04, 0x17
        /*000a*/ 	.short	(.L_3340 - .L_3339)
.L_3339:
        /*000c*/ 	.word	0x00000000
        /*0010*/ 	.short	0x0000
        /*0012*/ 	.short	0x0000
        /*0014*/ 	.byte	0x00, 0xf0, 0xa1, 0x03


	//----- nvinfo : EIATTR_SPARSE_MMA_MASK
	.align		4
.L_3340:
        /*0018*/ 	.byte	0x03, 0x50
        /*001a*/ 	.short	0x0000


	//----- nvinfo : EIATTR_MAXREG_COUNT
	.align		4
        /*001c*/ 	.byte	0x03, 0x1b
        /*001e*/ 	.short	0x00ff


	//----- nvinfo : EIATTR_ANNOTATIONS
	.align		4
        /*0020*/ 	.byte	0x04, 0x55
        /*0022*/ 	.short	(.L_3342 - .L_3341)


	//   ....[0]....
.L_3341:
        /* <DEDUP_REMOVED lines=29> */


	//----- nvinfo : EIATTR_MERCURY_ISA_VERSION
	.align		4
.L_3342:
        /*01e4*/ 	.byte	0x03, 0x5f
        /*01e6*/ 	.short	0x0101


	//----- nvinfo : EIATTR_COOP_GROUP_MASK_REGIDS
	.align		4
        /*01e8*/ 	.byte	0x04, 0x29
        /*01ea*/ 	.short	(.L_3344 - .L_3343)


	//   ....[0]....
.L_3343:
        /*01ec*/ 	.word	0xffffffff


	//   ....[1]....
        /*01f0*/ 	.word	0xffffffff


	//   ....[2]....
        /*01f4*/ 	.word	0xffffffff


	//   ....[3]....
        /*01f8*/ 	.word	0xffffffff


	//   ....[4]....
        /*01fc*/ 	.word	0xffffffff


	//   ....[5]....
        /*0200*/ 	.word	0xffffffff


	//   ....[6]....
        /*0204*/ 	.word	0xffffffff


	//   ....[7]....
        /*0208*/ 	.word	0xffffffff


	//   ....[8]....
        /*020c*/ 	.word	0xffffffff


	//   ....[9]....
        /*0210*/ 	.word	0xffffffff


	//   ....[10]....
        /*0214*/ 	.word	0x05000002


	//   ....[11]....
        /*0218*/ 	.word	0x05000002


	//   ....[12]....
        /*021c*/ 	.word	0x05000002


	//   ....[13]....
        /*0220*/ 	.word	0x05000002


	//   ....[14]....
        /*0224*/ 	.word	0x05000002


	//   ....[15]....
        /*0228*/ 	.word	0x05000002


	//   ....[16]....
        /*022c*/ 	.word	0x05000002


	//   ....[17]....
        /*0230*/ 	.word	0x05000002


	//   ....[18]....
        /*0234*/ 	.word	0x05000002


	//   ....[19]....
        /*0238*/ 	.word	0x05000002


	//----- nvinfo : EIATTR_COOP_GROUP_INSTR_OFFSETS
	.align		4
.L_3344:
        /*023c*/ 	.byte	0x04, 0x28
        /*023e*/ 	.short	(.L_3346 - .L_3345)


	//   ....[0]....
.L_3345:
        /*0240*/ 	.word	0x00041130


	//   ....[1]....
        /*0244*/ 	.word	0x00041170


	//   ....[2]....
        /*0248*/ 	.word	0x00041190


	//   ....[3]....
        /*024c*/ 	.word	0x000411b0


	//   ....[4]....
        /*0250*/ 	.word	0x000411d0


	//   ....[5]....
        /*0254*/ 	.word	0x00041c40


	//   ....[6]....
        /*0258*/ 	.word	0x00041c60


	//   ....[7]....
        /*025c*/ 	.word	0x00041c80


	//   ....[8]....
        /*0260*/ 	.word	0x00041ca0


	//   ....[9]....
        /*0264*/ 	.word	0x00041cc0


	//   ....[10]....
        /*0268*/ 	.word	0x000435e0


	//   ....[11]....
        /*026c*/ 	.word	0x00043680


	//   ....[12]....
        /*0270*/ 	.word	0x000436f0


	//   ....[13]....
        /*0274*/ 	.word	0x00043760


	//   ....[14]....
        /*0278*/ 	.word	0x000437d0


	//   ....[15]....
        /*027c*/ 	.word	0x000442b0


	//   ....[16]....
        /*0280*/ 	.word	0x00044320


	//   ....[17]....
        /*0284*/ 	.word	0x00044390


	//   ....[18]....
        /*0288*/ 	.word	0x00044400


	//   ....[19]....
        /*028c*/ 	.word	0x00044470


	//----- nvinfo : EIATTR_VRC_CTA_INIT_COUNT
	.align		4
.L_3346:
        /*0290*/ 	.byte	0x02, 0x4a
	.zero		1
	.zero		1


	//----- nvinfo : EIATTR_EXIT_INSTR_OFFSETS
	.align		4
        /*0294*/ 	.byte	0x04, 0x1c
        /*0296*/ 	.short	(.L_3348 - .L_3347)


	//   ....[0]....
.L_3347:
        /*0298*/ 	.word	0x000012c0


	//   ....[1]....
        /*029c*/ 	.word	0x00043570


	//----- nvinfo : EIATTR_INDIRECT_BRANCH_TARGETS
	.align		4
.L_3348:
        /*02a0*/ 	.byte	0x04, 0x34
        /*02a2*/ 	.short	(.L_3350 - .L_3349)


	//   ....[0]....
.L_3349:
        /*02a4*/ 	.word	.L_x_88368@srel
        /*02a8*/ 	.short	0x0
        /*02aa*/ 	.short	0x0
        /*02ac*/ 	.word	0x3
        /*02b0*/ 	.word	.L_x_88369@srel
        /*02b4*/ 	.word	.L_x_88370@srel
        /*02b8*/ 	.word	.L_x_88371@srel


	//----- nvinfo : EIATTR_MAX_THREADS
	.align		4
.L_3350:
        /*02bc*/ 	.byte	0x04, 0x05
        /*02be*/ 	.short	(.L_3352 - .L_3351)
.L_3351:
        /*02c0*/ 	.word	0x00000080
        /*02c4*/ 	.word	0x00000001
        /*02c8*/ 	.word	0x00000001


	//----- nvinfo : EIATTR_CRS_STACK_SIZE
	.align		4
.L_3352:
        /*02cc*/ 	.byte	0x04, 0x1e
        /*02ce*/ 	.short	(.L_3354 - .L_3353)
.L_3353:
        /*02d0*/ 	.word	0x00000000


	//----- nvinfo : EIATTR_CBANK_PARAM_SIZE
	.align		4
.L_3354:
        /*02d4*/ 	.byte	0x03, 0x19
        /*02d6*/ 	.short	0x00e8


	//----- nvinfo : EIATTR_PARAM_CBANK
	.align		4
        /*02d8*/ 	.byte	0x04, 0x0a
        /*02da*/ 	.short	(.L_3356 - .L_3355)
	.align		4
.L_3355:
        /*02dc*/ 	.word	index@(.nv.constant0._ZN10layer_norm13ln_fwd_kernelINS_13Kernel_traitsIf6__halffS2_fjLj2560ELj1ELj4ELj1ELj16ENS_18Kernel_traits_baseILj2560EfS2_fS2_fjLj128EEEEELb1ELb0ELb0ELb0EEEvNS_9FwdParamsE)
        /*02e0*/ 	.short	0x0380
        /*02e2*/ 	.short	0x00e8


	//----- nvinfo : EIATTR_SW_WAR
	.align		4
.L_3356:
        /*02e4*/ 	.byte	0x04, 0x36
        /*02e6*/ 	.short	(.L_3358 - .L_3357)
.L_3357:
        /*02e8*/ 	.word	0x00000008
.L_3358:


//--------------------- .nv.info._ZN10layer_norm13ln_fwd_kernelINS_13Kernel_traitsIf6__halffS2_fjLj2560ELj1ELj4ELj1ELj16ENS_18Kernel_traits_baseILj2560EfS2_fS2_fjLj128EEEEELb1ELb0ELb0ELb1EEEvNS_9FwdParamsE --------------------------
	.section	.nv.info._ZN10layer_norm13ln_fwd_kernelINS_13Kernel_traitsIf6__halffS2_fjLj2560ELj1ELj4ELj1ELj16ENS_18Kernel_traits_baseILj2560EfS2_fS2_fjLj128EEEEELb1ELb0ELb0ELb1EEEvNS_9FwdParamsE,"",@"SHT_CUDA_INFO"
	.sectionflags	@""
	.align	4


	//----- nvinfo : EIATTR_CUDA_API_VERSION
	.align		4
        /*0000*/ 	.byte	0x04, 0x37
        /*0002*/ 	.short	(.L_3360 - .L_3359)
.L_3359:
        /*0004*/ 	.word	0x00000082


	//----- nvinfo : EIATTR_KPARAM_INFO
	.align		4
.L_3360:
        /*0008*/ 	.byte	0x04, 0x17
        /*000a*/ 	.short	(.L_3362 - .L_3361)
.L_3361:
        /*000c*/ 	.word	0x00000000
        /*0010*/ 	.short	0x0000
        /*0012*/ 	.short	0x0000
        /*0014*/ 	.byte	0x00, 0xf0, 0xa1, 0x03


	//----- nvinfo : EIATTR_SPARSE_MMA_MASK
	.align		4
.L_3362:
        /*0018*/ 	.byte	0x03, 0x50
        /*001a*/ 	.short	0x0000


	//----- nvinfo : EIATTR_MAXREG_COUNT
	.align		4
        /*001c*/ 	.byte	0x03, 0x1b
        /*001e*/ 	.short	0x00ff


	//----- nvinfo : EIATTR_ANNOTATIONS
	.align		4
        /*0020*/ 	.byte	0x04, 0x55
        /*0022*/ 	.short	(.L_3364 - .L_3363)


	//   ....[0]....
.L_3363:
        /* <DEDUP_REMOVED lines=45> */


	//----- nvinfo : EIATTR_MERCURY_ISA_VERSION
	.align		4
.L_3364:
        /*02e4*/ 	.byte	0x03, 0x5f
        /*02e6*/ 	.short	0x0101


	//----- nvinfo : EIATTR_COOP_GROUP_MASK_REGIDS
	.align		4
        /*02e8*/ 	.byte	0x04, 0x29
        /*02ea*/ 	.short	(.L_3366 - .L_3365)


	//   ....[0]....
.L_3365:
        /*02ec*/ 	.word	0xffffffff


	//   ....[1]....
        /*02f0*/ 	.word	0xffffffff


	//   ....[2]....
        /*02f4*/ 	.word	0xffffffff


	//   ....[3]....
        /*02f8*/ 	.word	0xffffffff


	//   ....[4]....
        /*02fc*/ 	.word	0xffffffff


	//   ....[5]....
        /*0300*/ 	.word	0xffffffff


	//   ....[6]....
        /*0304*/ 	.word	0xffffffff


	//   ....[7]....
        /*0308*/ 	.word	0xffffffff


	//   ....[8]....
        /*030c*/ 	.word	0xffffffff


	//   ....[9]....
        /*0310*/ 	.word	0xffffffff


	//   ....[10]....
        /*0314*/ 	.word	0x0500000b


	//   ....[11]....
        /*0318*/ 	.word	0x0500000b


	//   ....[12]....
        /*031c*/ 	.word	0x0500000b


	//   ....[13]....
        /*0320*/ 	.word	0x0500000b


	//   ....[14]....
        /*0324*/ 	.word	0x0500000b


	//   ....[15]....
        /*0328*/ 	.word	0x0500000b


	//   ....[16]....
        /*032c*/ 	.word	0x0500000b


	//   ....[17]....
        /*0330*/ 	.word	0x0500000b


	//   ....[18]....
        /*0334*/ 	.word	0x0500000b


	//   ....[19]....
        /*0338*/ 	.word	0x0500000b


	//----- nvinfo : EIATTR_COOP_GROUP_INSTR_OFFSETS
	.align		4
.L_3366:
        /*033c*/ 	.byte	0x04, 0x28
        /*033e*/ 	.short	(.L_3368 - .L_3367)


	//   ....[0]....
.L_3367:
        /*0340*/ 	.word	0x00034d60


	//   ....[1]....
        /*0344*/ 	.word	0x00034d90


	//   ....[2]....
        /*0348*/ 	.word	0x00034db0


	//   ....[3]....
        /*034c*/ 	.word	0x00034dd0


	//   ....[4]....
        /*0350*/ 	.word	0x00034df0


	//   ....[5]....
        /*0354*/ 	.word	0x00035820


	//   ....[6]....
        /*0358*/ 	.word	0x00035840


	//   ....[7]....
        /*035c*/ 	.word	0x00035860


	//   ....[8]....
        /*0360*/ 	.word	0x00035880


	//   ....[9]....
        /*0364*/ 	.word	0x000358a0


	//   ....[10]....
        /*0368*/ 	.word	0x00036fd0


	//   ....[11]....
        /*036c*/ 	.word	0x00037070


	//   ....[12]....
        /*0370*/ 	.word	0x000370e0


	//   ....[13]....
        /*0374*/ 	.word	0x00037150


	//   ....[14]....
        /*0378*/ 	.word	0x000371c0


	//   ....[15]....
        /*037c*/ 	.word	0x00037c50


	//   ....[16]....
        /*0380*/ 	.word	0x00037cc0


	//   ....[17]....
        /*0384*/ 	.word	0x00037d30


	//   ....[18]....
        /*0388*/ 	.word	0x00037da0


	//   ....[19]....
        /*038c*/ 	.word	0x00037e10


	//----- nvinfo : EIATTR_VRC_CTA_INIT_COUNT
	.align		4
.L_3368:
        /*0390*/ 	.byte	0x02, 0x4a
	.zero		1
	.zero		1


	//----- nvinfo : EIATTR_EXIT_INSTR_OFFSETS
	.align		4
        /*0394*/ 	.byte	0x04, 0x1c
        /*0396*/ 	.short	(.L_3370 - .L_3369)


	//   ....[0]....
.L_3369:
        /*0398*/ 	.word	0x00000cc0


	//   ....[1]....
        /*039c*/ 	.word	0x00036f60


	//----- nvinfo : EIATTR_INDIRECT_BRANCH_TARGETS
	.align		4
.L_3370:
        /*03a0*/ 	.byte	0x04, 0x34
        /*03a2*/ 	.short	(.L_3372 - .L_3371)


	//   ....[0]....
.L_3371:
        /*03a4*/ 	.word	.L_x_88372@srel
        /*03a8*/ 	.short	0x0
        /*03aa*/ 	.short	0x0
        /*03ac*/ 	.word	0x3
        /*03b0*/ 	.word	.L_x_88373@srel
        /*03b4*/ 	.word	.L_x_88374@srel
        /*03b8*/ 	.word	.L_x_88375@srel


	//----- nvinfo : EIATTR_MAX_THREADS
	.align		4
.L_3372:
        /*03bc*/ 	.byte	0x04, 0x05
        /*03be*/ 	.short	(.L_3374 - .L_3373)
.L_3373:
        /*03c0*/ 	.word	0x00000080
        /*03c4*/ 	.word	0x00000001
        /*03c8*/ 	.word	0x00000001


	//----- nvinfo : EIATTR_CRS_STACK_SIZE
	.align		4
.L_3374:
        /*03cc*/ 	.byte	0x04, 0x1e
        /*03ce*/ 	.short	(.L_3376 - .L_3375)
.L_3375:
        /*03d0*/ 	.word	0x00000000


	//----- nvinfo : EIATTR_CBANK_PARAM_SIZE
	.align		4
.L_3376:
        /*03d4*/ 	.byte	0x03, 0x19
        /*03d6*/ 	.short	0x00e8


	//----- nvinfo : EIATTR_PARAM_CBANK
	.align		4
        /*03d8*/ 	.byte	0x04, 0x0a
        /*03da*/ 	.short	(.L_3378 - .L_3377)
	.align		4
.L_3377:
        /*03dc*/ 	.word	index@(.nv.constant0._ZN10layer_norm13ln_fwd_kernelINS_13Kernel_traitsIf6__halffS2_fjLj2560ELj1ELj4ELj1ELj16ENS_18Kernel_traits_baseILj2560EfS2_fS2_fjLj128EEEEELb1ELb0ELb0ELb1EEEvNS_9FwdParamsE)
        /*03e0*/ 	.short	0x0380
        /*03e2*/ 	.short	0x00e8


	//----- nvinfo : EIATTR_SW_WAR
	.align		4
.L_3378:
        /*03e4*/ 	.byte	0x04, 0x36
        /*03e6*/ 	.short	(.L_3380 - .L_3379)
.L_3379:
        /*03e8*/ 	.word	0x00000008
.L_3380:


//--------------------- .nv.info._ZN10layer_norm13ln_fwd_kernelINS_13Kernel_traitsIf6__halffS2_fjLj2560ELj1ELj4ELj1ELj16ENS_18Kernel_traits_baseILj2560EfS2_fS2_fjLj128EEEEELb1ELb0ELb1ELb0EEEvNS_9FwdParamsE --------------------------
	.section	.nv.info._ZN10layer_norm13ln_fwd_kernelINS_13Kernel_traitsIf6__halffS2_fjLj2560ELj1ELj4ELj1ELj16ENS_18Kernel_traits_baseILj2560EfS2_fS2_fjLj128EEEEELb1ELb0ELb1ELb0EEEvNS_9FwdParamsE,"",@"SHT_CUDA_INFO"
	.sectionflags	@""
	.align	4


	//----- nvinfo : EIATTR_CUDA_API_VERSION
	.align		4
        /*0000*/ 	.byte	0x04, 0x37
        /*0002*/ 	.short	(.L_3382 - .L_3381)
.L_3381:
        /*0004*/ 	.word	0x00000082


	//----- nvinfo : EIATTR_KPARAM_INFO
	.align		4
.L_3382:
        /*0008*/ 	.byte	0x04, 0x17
        /*000a*/ 	.short	(.L_3384 - .L_3383)
.L_3383:
        /*000c*/ 	.word	0x00000000
        /*0010*/ 	.short	0x0000
        /*0012*/ 	.short	0x0000
        /*0014*/ 	.byte	0x00, 0xf0, 0xa1, 0x03


	//----- nvinfo : EIATTR_SPARSE_MMA_MASK
	.align		4
.L_3384:
        /*0018*/ 	.byte	0x03, 0x50
        /*001a*/ 	.short	0x0000


	//----- nvinfo : EIATTR_MAXREG_COUNT
	.align		4
        /*001c*/ 	.byte	0x03, 0x1b
        /*001e*/ 	.short	0x00ff


	//----- nvinfo : EIATTR_ANNOTATIONS
	.align		4
        /*0020*/ 	.byte	0x04, 0x55
        /*0022*/ 	.short	(.L_3386 - .L_3385)


	//   ....[0]....
.L_3385:
        /* <DEDUP_REMOVED lines=50> */


	//----- nvinfo : EIATTR_MERCURY_ISA_VERSION
	.align		4
.L_3386:
        /*0334*/ 	.byte	0x03, 0x5f
        /*0336*/ 	.short	0x0101


	//----- nvinfo : EIATTR_COOP_GROUP_MASK_REGIDS
	.align		4
        /*0338*/ 	.byte	0x04, 0x29
        /*033a*/ 	.short	(.L_3388 - .L_3387)


	//   ....[0]....
.L_3387:
        /*033c*/ 	.word	0xffffffff


	//   ....[1]....
        /*0340*/ 	.word	0xffffffff


	//   ....[2]....
        /*0344*/ 	.word	0xffffffff


	//   ....[3]....
        /*0348*/ 	.word	0xffffffff


	//   ....[4]....
        /*034c*/ 	.word	0xffffffff


	//   ....[5]....
        /*0350*/ 	.word	0xffffffff


	//   ....[6]....
        /*0354*/ 	.word	0xffffffff


	//   ....[7]....
        /*0358*/ 	.word	0xffffffff


	//   ....[8]....
        /*035c*/ 	.word	0xffffffff


	//   ....[9]....
        /*0360*/ 	.word	0xffffffff


	//   ....[10]....
        /*0364*/ 	.word	0x0500000a


	//   ....[11]....
        /*0368*/ 	.word	0x0500000a


	//   ....[12]....
        /*036c*/ 	.word	0x0500000a


	//   ....[13]....
        /*0370*/ 	.word	0x0500000a


	//   ....[14]....
        /*0374*/ 	.word	0x0500000a


	//   ....[15]....
        /*0378*/ 	.word	0x0500000a


	//   ....[16]....
        /*037c*/ 	.word	0x0500000a


	//   ....[17]....
        /*0380*/ 	.word	0x0500000a


	//   ....[18]....
        /*0384*/ 	.word	0x0500000a


	//   ....[19]....
        /*0388*/ 	.word	0x0500000a


	//----- nvinfo : EIATTR_COOP_GROUP_INSTR_OFFSETS
	.align		4
.L_3388:
        /*038c*/ 	.byte	0x04, 0x28
        /*038e*/ 	.short	(.L_3390 - .L_3389)


	//   ....[0]....
.L_3389:
        /*0390*/ 	.word	0x00045b30


	//   ....[1]....
        /*0394*/ 	.word	0x00045b70


	//   ....[2]....
        /*0398*/ 	.word	0x00045b90


	//   ....[3]....
        /*039c*/ 	.word	0x00045bb0


	//   ....[4]....
        /*03a0*/ 	.word	0x00045bd0


	//   ....[5]....
        /*03a4*/ 	.word	0x00046640


	//   ....[6]....
        /*03a8*/ 	.word	0x00046660


	//   ....[7]....
        /*03ac*/ 	.word	0x00046680


	//   ....[8]....
        /*03b0*/ 	.word	0x000466a0


	//   ....[9]....
        /*03b4*/ 	.word	0x000466c0


	//   ....[10]....
        /*03b8*/ 	.word	0x00048110


	//   ....[11]....
        /*03bc*/ 	.word	0x000481b0


	//   ....[12]....
        /*03c0*/ 	.word	0x00048220


	//   ....[13]....
        /*03c4*/ 	.word	0x00048290


	//   ....[14]....
        /*03c8*/ 	.word	0x00048300


	//   ....[15]....
        /*03cc*/ 	.word	0x00048de0


	//   ....[16]....
        /*03d0*/ 	.word	0x00048e50


	//   ....[17]....
        /*03d4*/ 	.word	0x00048ec0


	//   ....[18]....
        /*03d8*/ 	.word	0x00048f30


	//   ....[19]....
        /*03dc*/ 	.word	0x00048fa0


	//----- nvinfo : EIATTR_VRC_CTA_INIT_COUNT
	.align		4
.L_3390:
        /*03e0*/ 	.byte	0x02, 0x4a
	.zero		1
	.zero		1


	//----- nvinfo : EIATTR_EXIT_INSTR_OFFSETS
	.align		4
        /*03e4*/ 	.byte	0x04, 0x1c
        /*03e6*/ 	.short	(.L_3392 - .L_3391)


	//   ....[0]....
.L_3391:
        /*03e8*/ 	.word	0x00001480


	//   ....[1]....
        /*03ec*/ 	.word	0x000480a0


	//----- nvinfo : EIATTR_MAX_THREADS
	.align		4
.L_3392:
        /*03f0*/ 	.byte	0x04, 0x05
        /*03f2*/ 	.short	(.L_3394 - .L_3393)
.L_3393:
        /*03f4*/ 	.word	0x00000080
        /*03f8*/ 	.word	0x00000001
        /*03fc*/ 	.word	0x00000001


	//----- nvinfo : EIATTR_CRS_STACK_SIZE
	.align		4
.L_3394:
        /*0400*/ 	.byte	0x04, 0x1e
        /*0402*/ 	.short	(.L_3396 - .L_3395)
.L_3395:
        /*0404*/ 	.word	0x00000000


	//----- nvinfo : EIATTR_CBANK_PARAM_SIZE
	.align		4
.L_3396:
        /*0408*/ 	.byte	0x03, 0x19
        /*040a*/ 	.short	0x00e8


	//----- nvinfo : EIATTR_PARAM_CBANK
	.align		4
        /*040c*/ 	.byte	0x04, 0x0a
        /*040e*/ 	.short	(.L_3398 - .L_3397)
	.align		4
.L_3397:
        /*0410*/ 	.word	index@(.nv.constant0._ZN10layer_norm13ln_fwd_kernelINS_13Kernel_traitsIf6__halffS2_fjLj2560ELj1ELj4ELj1ELj16ENS_18Kernel_traits_baseILj2560EfS2_fS2_fjLj128EEEEELb1ELb0ELb1ELb0EEEvNS_9FwdParamsE)
        /*0414*/ 	.short	0x0380
        /*0416*/ 	.short	0x00e8


	//----- nvinfo : EIATTR_SW_WAR
	.align		4
.L_3398:
        /*0418*/ 	.byte	0x04, 0x36
        /*041a*/ 	.short	(.L_3400 - .L_3399)
.L_3399:
        /*041c*/ 	.word	0x00000008
.L_3400:


//--------------------- .nv.info._ZN10layer_norm13ln_fwd_kernelINS_13Kernel_traitsIf6__halffS2_fjLj2560ELj1ELj4ELj1ELj16ENS_18Kernel_traits_baseILj2560EfS2_fS2_fjLj128EEEEELb1ELb0ELb1ELb1EEEvNS_9FwdParamsE --------------------------
	.section	.nv.info._ZN10layer_norm13ln_fwd_kernelINS_13Kernel_traitsIf6__halffS2_fjLj2560ELj1ELj4ELj1ELj16ENS_18Kernel_traits_baseILj2560EfS2_fS2_fjLj128EEEEELb1ELb0ELb1ELb1EEEvNS_9FwdParamsE,"",@"SHT_CUDA_INFO"
	.sectionflags	@""
	.align	4


	//----- nvinfo : EIATTR_CUDA_API_VERSION
	.align		4
        /*0000*/ 	.byte	0x04, 0x37
        /*0002*/ 	.short	(.L_3402 - .L_3401)
.L_3401:
        /*0004*/ 	.word	0x00000082


	//----- nvinfo : EIATTR_KPARAM_INFO
	.align		4
.L_3402:
        /*0008*/ 	.byte	0x04, 0x17
        /*000a*/ 	.short	(.L_3404 - .L_3403)
.L_3403:
        /*000c*/ 	.word	0x00000000
        /*0010*/ 	.short	0x0000
        /*0012*/ 	.short	0x0000
        /*0014*/ 	.byte	0x00, 0xf0, 0xa1, 0x03


	//----- nvinfo : EIATTR_SPARSE_MMA_MASK
	.align		4
.L_3404:
        /*0018*/ 	.byte	0x03, 0x50
        /*001a*/ 	.short	0x0000


	//----- nvinfo : EIATTR_MAXREG_COUNT
	.align		4
        /*001c*/ 	.byte	0x03, 0x1b
        /*001e*/ 	.short	0x00ff


	//----- nvinfo : EIATTR_ANNOTATIONS
	.align		4
        /*0020*/ 	.byte	0x04, 0x55
        /*0022*/ 	.short	(.L_3406 - .L_3405)


	//   ....[0]....
.L_3405:
        /* <DEDUP_REMOVED lines=38> */


	//----- nvinfo : EIATTR_MERCURY_ISA_VERSION
	.align		4
.L_3406:
        /*0274*/ 	.byte	0x03, 0x5f
        /*0276*/ 	.short	0x0101


	//----- nvinfo : EIATTR_COOP_GROUP_MASK_REGIDS
	.align		4
        /*0278*/ 	.byte	0x04, 0x29
        /*027a*/ 	.short	(.L_3408 - .L_3407)


	//   ....[0]....
.L_3407:
        /*027c*/ 	.word	0xffffffff


	//   ....[1]....
        /*0280*/ 	.word	0xffffffff


	//   ....[2]....
        /*0284*/ 	.word	0xffffffff


	//   ....[3]....
        /*0288*/ 	.word	0xffffffff


	//   ....[4]....
        /*028c*/ 	.word	0xffffffff


	//   ....[5]....
        /*0290*/ 	.word	0xffffffff


	//   ....[6]....
        /*0294*/ 	.word	0xffffffff


	//   ....[7]....
        /*0298*/ 	.word	0xffffffff


	//   ....[8]....
        /*029c*/ 	.word	0xffffffff


	//   ....[9]....
        /*02a0*/ 	.word	0xffffffff


	//   ....[10]....
        /*02a4*/ 	.word	0x0500000b


	//   ....[11]....
        /*02a8*/ 	.word	0x0500000b


	//   ....[12]....
        /*02ac*/ 	.word	0x0500000b


	//   ....[13]....
        /*02b0*/ 	.word	0x0500000b


	//   ....[14]....
        /*02b4*/ 	.word	0x0500000b


	//   ....[15]....
        /*02b8*/ 	.word	0x0500000b


	//   ....[16]....
        /*02bc*/ 	.word	0x0500000b


	//   ....[17]....
        /*02c0*/ 	.word	0x0500000b


	//   ....[18]....
        /*02c4*/ 	.word	0x0500000b


	//   ....[19]....
        /*02c8*/ 	.word	0x0500000b


	//----- nvinfo : EIATTR_COOP_GROUP_INSTR_OFFSETS
	.align		4
.L_3408:
        /*02cc*/ 	.byte	0x04, 0x28
        /*02ce*/ 	.short	(.L_3410 - .L_3409)


	//   ....[0]....
.L_3409:
        /*02d0*/ 	.word	0x00039d00


	//   ....[1]....
        /*02d4*/ 	.word	0x00039d30


	//   ....[2]....
        /*02d8*/ 	.word	0x00039d50


	//   ....[3]....
        /*02dc*/ 	.word	0x00039d70


	//   ....[4]....
        /*02e0*/ 	.word	0x00039d90


	//   ....[5]....
        /*02e4*/ 	.word	0x0003a7c0


	//   ....[6]....
        /*02e8*/ 	.word	0x0003a7e0


	//   ....[7]....
        /*02ec*/ 	.word	0x0003a800


	//   ....[8]....
        /*02f0*/ 	.word	0x0003a820


	//   ....[9]....
        /*02f4*/ 	.word	0x0003a840


	//   ....[10]....
        /*02f8*/ 	.word	0x0003c040


	//   ....[11]....
        /*02fc*/ 	.word	0x0003c0e0


	//   ....[12]....
        /*0300*/ 	.word	0x0003c140


	//   ....[13]....
        /*0304*/ 	.word	0x0003c1a0


	//   ....[14]....
        /*0308*/ 	.word	0x0003c200


	//   ....[15]....
        /*030c*/ 	.word	0x0003cc80


	//   ....[16]....
        /*0310*/ 	.word	0x0003cce0


	//   ....[17]....
        /*0314*/ 	.word	0x0003cd40


	//   ....[18]....
        /*0318*/ 	.word	0x0003cda0


	//   ....[19]....
        /*031c*/ 	.word	0x0003ce00


	//----- nvinfo : EIATTR_VRC_CTA_INIT_COUNT
	.align		4
.L_3410:
        /*0320*/ 	.byte	0x02, 0x4a
	.zero		1
	.zero		1


	//----- nvinfo : EIATTR_EXIT_INSTR_OFFSETS
	.align		4
        /*0324*/ 	.byte	0x04, 0x1c
        /*0326*/ 	.short	(.L_3412 - .L_3411)


	//   ....[0]....
.L_3411:
        /*0328*/ 	.word	0x00000c40


	//   ....[1]....
        /*032c*/ 	.word	0x0003bfd0


	//----- nvinfo : EIATTR_MAX_THREADS
	.align		4
.L_3412:
        /*0330*/ 	.byte	0x04, 0x05
        /*0332*/ 	.short	(.L_3414 - .L_3413)
.L_3413:
        /*0334*/ 	.word	0x00000080
        /*0338*/ 	.word	0x00000001
        /*033c*/ 	.word	0x00000001


	//----- nvinfo : EIATTR_CRS_STACK_SIZE
	.align		4
.L_3414:
        /*0340*/ 	.byte	0x04, 0x1e
        /*0342*/ 	.short	(.L_3416 - .L_3415)
.L_3415:
        /*0344*/ 	.word	0x00000000


	//----- nvinfo : EIATTR_CBANK_PARAM_SIZE
	.align		4
.L_3416:
        /*0348*/ 	.byte	0x03, 0x19
        /*034a*/ 	.short	0x00e8


	//----- nvinfo : EIATTR_PARAM_CBANK
	.align		4
        /*034c*/ 	.byte	0x04, 0x0a
        /*034e*/ 	.short	(.L_3418 - .L_3417)
	.align		4
.L_3417:
        /*0350*/ 	.word	index@(.nv.constant0._ZN10layer_norm13ln_fwd_kernelINS_13Kernel_traitsIf6__halffS2_fjLj2560ELj1ELj4ELj1ELj16ENS_18Kernel_traits_baseILj2560EfS2_fS2_fjLj128EEEEELb1ELb0ELb1ELb1EEEvNS_9FwdParamsE)
        /*0354*/ 	.short	0x0380
        /*0356*/ 	.short	0x00e8


	//----- nvinfo : EIATTR_SW_WAR
	.align		4
.L_3418:
        /*0358*/ 	.byte	0x04, 0x36
        /*035a*/ 	.short	(.L_3420 - .L_3419)
.L_3419:
        /*035c*/ 	.word	0x00000008
.L_3420:


//--------------------- .nv.info._ZN10layer_norm13ln_fwd_kernelINS_13Kernel_traitsIf6__halffS2_fjLj2560ELj1ELj4ELj1ELj16ENS_18Kernel_traits_baseILj2560EfS2_fS2_fjLj128EEEEELb1ELb1ELb0ELb0EEEvNS_9FwdParamsE --------------------------
	.section	.nv.info._ZN10layer_norm13ln_fwd_kernelINS_13Kernel_traitsIf6__halffS2_fjLj2560ELj1ELj4ELj1ELj16ENS_18Kernel_traits_baseILj2560EfS2_fS2_fjLj128EEEEELb1ELb1ELb0ELb0EEEvNS_9FwdParamsE,"",@"SHT_CUDA_INFO"
	.sectionflags	@""
	.align	4


	//----- nvinfo : EIATTR_CUDA_API_VERSION
	.align		4
        /*0000*/ 	.byte	0x04, 0x37
        /*0002*/ 	.short	(.L_3422 - .L_3421)
.L_3421:
        /*0004*/ 	.word	0x00000082


	//----- nvinfo : EIATTR_KPARAM_INFO
	.align		4
.L_3422:
        /*0008*/ 	.byte	0x04, 0x17
        /*000a*/ 	.short	(.L_3424 - .L_3423)
.L_3423:
        /*000c*/ 	.word	0x00000000
        /*0010*/ 	.short	0x0000
        /*0012*/ 	.short	0x0000
        /*0014*/ 	.byte	0x00, 0xf0, 0xa1, 0x03


	//----- nvinfo : EIATTR_SPARSE_MMA_MASK
	.align		4
.L_3424:
        /*0018*/ 	.byte	0x03, 0x50
        /*001a*/ 	.short	0x0000


	//----- nvinfo : EIATTR_MAXREG_COUNT
	.align		4
        /*001c*/ 	.byte	0x03, 0x1b
        /*001e*/ 	.short	0x00ff


	//----- nvinfo : EIATTR_ANNOTATIONS
	.align		4
        /*0020*/ 	.byte	0x04, 0x55
        /*0022*/ 	.short	(.L_3426 - .L_3425)


	//   ....[0]....
.L_3425:
        /* <DEDUP_REMOVED lines=224> */


	//----- nvinfo : EIATTR_MERCURY_ISA_VERSION
	.align		4
.L_3426:
        /*0e14*/ 	.byte	0x03, 0x5f
        /*0e16*/ 	.short	0x0101


	//----- nvinfo : EIATTR_COOP_GROUP_MASK_REGIDS
	.align		4
        /*0e18*/ 	.byte	0x04, 0x29
        /*0e1a*/ 	.short	(.L_3428 - .L_3427)


	//   ....[0]....
.L_3427:
        /*0e1c*/ 	.word	0xffffffff


	//   ....[1]....
        /*0e20*/ 	.word	0xffffffff


	//   ....[2]....
        /*0e24*/ 	.word	0xffffffff


	//   ....[3]....
        /*0e28*/ 	.word	0xffffffff


	//   ....[4]....
        /*0e2c*/ 	.word	0xffffffff


	//   ....[5]....
        /*0e30*/ 	.word	0xffffffff


	//   ....[6]....
        /*0e34*/ 	.word	0xffffffff


	//   ....[7]....
        /*0e38*/ 	.word	0xffffffff


	//   ....[8]....
        /*0e3c*/ 	.word	0xffffffff


	//   ....[9]....
        /*0e40*/ 	.word	0xffffffff


	//   ....[10]....
        /*0e44*/ 	.word	0x0500000d


	//   ....[11]....
        /*0e48*/ 	.word	0x0500000d


	//   ....[12]....
        /*0e4c*/ 	.word	0x0500000d


	//   ....[13]....
        /*0e50*/ 	.word	0x0500000d


	//   ....[14]....
        /*0e54*/ 	.word	0x0500000d


	//   ....[15]....
        /*0e58*/ 	.word	0x0500000d


	//   ....[16]....
        /*0e5c*/ 	.word	0x0500000d


	//   ....[17]....
        /*0e60*/ 	.word	0x0500000d


	//   ....[18]....
        /*0e64*/ 	.word	0x0500000d


	//   ....[19]....
        /*0e68*/ 	.word	0x0500000d


	//----- nvinfo : EIATTR_COOP_GROUP_INSTR_OFFSETS
	.align		4
.L_3428:
        /*0e6c*/ 	.byte	0x04, 0x28
        /*0e6e*/ 	.short	(.L_3430 - .L_3429)


	//   ....[0]....
.L_3429:
        /*0e70*/ 	.word	0x00042470


	//   ....[1]....
        /*0e74*/ 	.word	0x000424b0


	//   ....[2]....
        /*0e78*/ 	.word	0x000424d0


	//   ....[3]....
        /*0e7c*/ 	.word	0x000424f0


	//   ....[4]....
        /*0e80*/ 	.word	0x00042510


	//   ....[5]....
        /*0e84*/ 	.word	0x00042f80


	//   ....[6]....
        /*0e88*/ 	.word	0x00042fa0


	//   ....[7]....
        /*0e8c*/ 	.word	0x00042fc0


	//   ....[8]....
        /*0e90*/ 	.word	0x00042fe0


	//   ....[9]....
        /*0e94*/ 	.word	0x00043000


	//   ....[10]....
        /*0e98*/ 	.word	0x00045540


	//   ....[11]....
        /*0e9c*/ 	.word	0x000455e0


	//   ....[12]....
        /*0ea0*/ 	.word	0x00045650


	//   ....[13]....
        /*0ea4*/ 	.word	0x000456c0


	//   ....[14]....
        /*0ea8*/ 	.word	0x00045730


	//   ....[15]....
        /*0eac*/ 	.word	0x00046210


	//   ....[16]....
        /*0eb0*/ 	.word	0x00046280


	//   ....[17]....
        /*0eb4*/ 	.word	0x000462f0


	//   ....[18]....
        /*0eb8*/ 	.word	0x00046360


	//   ....[19]....
        /*0ebc*/ 	.word	0x000463d0


	//----- nvinfo : EIATTR_VRC_CTA_INIT_COUNT
	.align		4
.L_3430:
        /*0ec0*/ 	.byte	0x02, 0x4a
	.zero		1
	.zero		1


	//----- nvinfo : EIATTR_EXIT_INSTR_OFFSETS
	.align		4
        /*0ec4*/ 	.byte	0x04, 0x1c
        /*0ec6*/ 	.short	(.L_3432 - .L_3431)


	//   ....[0]....
.L_3431:
        /*0ec8*/ 	.word	0x000026f0


	//   ....[1]....
        /*0ecc*/ 	.word	0x000454d0


	//----- nvinfo : EIATTR_INDIRECT_BRANCH_TARGETS
	.align		4
.L_3432:
        /*0ed0*/ 	.byte	0x04, 0x34
        /*0ed2*/ 	.short	(.L_3434 - .L_3433)


	//   ....[0]....
.L_3433:
        /*0ed4*/ 	.word	.L_x_88376@srel
        /*0ed8*/ 	.short	0x0
        /*0eda*/ 	.short	0x0
        /*0edc*/ 	.word	0x3
        /*0ee0*/ 	.word	.L_x_88377@srel
        /*0ee4*/ 	.word	.L_x_88378@srel
        /*0ee8*/ 	.word	.L_x_88379@srel


	//----- nvinfo : EIATTR_MAX_THREADS
	.align		4
.L_3434:
        /*0eec*/ 	.byte	0x04, 0x05
        /*0eee*/ 	.short	(.L_3436 - .L_3435)
.L_3435:
        /*0ef0*/ 	.word	0x00000080
        /*0ef4*/ 	.word	0x00000001
        /*0ef8*/ 	.word	0x00000001


	//----- nvinfo : EIATTR_CRS_STACK_SIZE
	.align		4
.L_3436:
        /*0efc*/ 	.byte	0x04, 0x1e
        /*0efe*/ 	.short	(.L_3438 - .L_3437)
.L_3437:
        /*0f00*/ 	.word	0x00000000


	//----- nvinfo : EIATTR_CBANK_PARAM_SIZE
	.align		4
.L_3438:
        /*0f04*/ 	.byte	0x03, 0x19
        /*0f06*/ 	.short	0x00e8


	//----- nvinfo : EIATTR_PARAM_CBANK
	.align		4
        /*0f08*/ 	.byte	0x04, 0x0a
        /*0f0a*/ 	.short	(.L_3440 - .L_3439)
	.align		4
.L_3439:
        /*0f0c*/ 	.word	index@(.nv.constant0._ZN10layer_norm13ln_fwd_kernelINS_13Kernel_traitsIf6__halffS2_fjLj2560ELj1ELj4ELj1ELj16ENS_18Kernel_traits_baseILj2560EfS2_fS2_fjLj128EEEEELb1ELb1ELb0ELb0EEEvNS_9FwdParamsE)
        /*0f10*/ 	.short	0x0380
        /*0f12*/ 	.short	0x00e8


	//----- nvinfo : EIATTR_SW_WAR
	.align		4
.L_3440:
        /*0f14*/ 	.byte	0x04, 0x36
        /*0f16*/ 	.short	(.L_3442 - .L_3441)
.L_3441:
        /*0f18*/ 	.word	0x00000008
.L_3442:


//--------------------- .nv.info._ZN10layer_norm13ln_fwd_kernelINS_13Kernel_traitsIf6__halffS2_fjLj2560ELj1ELj4ELj1ELj16ENS_18Kernel_traits_baseILj2560EfS2_fS2_fjLj128EEEEELb1ELb1ELb0ELb1EEEvNS_9FwdParamsE --------------------------
	.section	.nv.info._ZN10layer_norm13ln_fwd_kernelINS_13Kernel_traitsIf6__halffS2_fjLj2560ELj1ELj4ELj1ELj16ENS_18Kernel_traits_baseILj2560EfS2_fS2_fjLj128EEEEELb1ELb1ELb0ELb1EEEvNS_9FwdParamsE,"",@"SHT_CUDA_INFO"
	.sectionflags	@""
	.align	4


	//----- nvinfo : EIATTR_CUDA_API_VERSION
	.align		4
        /*0000*/ 	.byte	0x04, 0x37
        /*0002*/ 	.short	(.L_3444 - .L_3443)
.L_3443:
        /*0004*/ 	.word	0x00000082


	//----- nvinfo : EIATTR_KPARAM_INFO
	.align		4
.L_3444:
        /*0008*/ 	.byte	0x04, 0x17
        /*000a*/ 	.short	(.L_3446 - .L_3445)
.L_3445:
        /*000c*/ 	.word	0x00000000
        /*0010*/ 	.short	0x0000
        /*0012*/ 	.short	0x0000
        /*0014*/ 	.byte	0x00, 0xf0, 0xa1, 0x03


	//----- nvinfo : EIATTR_SPARSE_MMA_MASK
	.align		4
.L_3446:
        /*0018*/ 	.byte	0x03, 0x50
        /*001a*/ 	.short	0x0000


	//----- nvinfo : EIATTR_MAXREG_COUNT
	.align		4
        /*001c*/ 	.byte	0x03, 0x1b
        /*001e*/ 	.short	0x00ff


	//----- nvinfo : EIATTR_ANNOTATIONS
	.align		4
        /*0020*/ 	.byte	0x04, 0x55
        /*0022*/ 	.short	(.L_3448 - .L_3447)


	//   ....[0]....
.L_3447:
        /* <DEDUP_REMOVED lines=116> */


	//----- nvinfo : EIATTR_MERCURY_ISA_VERSION
	.align		4
.L_3448:
        /*0754*/ 	.byte	0x03, 0x5f
        /*0756*/ 	.short	0x0101


	//----- nvinfo : EIATTR_COOP_GROUP_MASK_REGIDS
	.align		4
        /*0758*/ 	.byte	0x04, 0x29
        /*075a*/ 	.short	(.L_3450 - .L_3449)


	//   ....[0]....
.L_3449:
        /*075c*/ 	.word	0xffffffff


	//   ....[1]....
        /*0760*/ 	.word	0xffffffff


	//   ....[2]....
        /*0764*/ 	.word	0xffffffff


	//   ....[3]....
        /*0768*/ 	.word	0xffffffff


	//   ....[4]....
        /*076c*/ 	.word	0xffffffff


	//   ....[5]....
        /*0770*/ 	.word	0xffffffff


	//   ....[6]....
        /*0774*/ 	.word	0xffffffff


	//   ....[7]....
        /*0778*/ 	.word	0xffffffff


	//   ....[8]....
        /*077c*/ 	.word	0xffffffff


	//   ....[9]....
        /*0780*/ 	.word	0xffffffff


	//   ....[10]....
        /*0784*/ 	.word	0x050000dd


	//   ....[11]....
        /*0788*/ 	.word	0x050000dd


	//   ....[12]....
        /*078c*/ 	.word	0x050000dd


	//   ....[13]....
        /*0790*/ 	.word	0x050000dd


	//   ....[14]....
        /*0794*/ 	.word	0x050000dd


	//   ....[15]....
        /*0798*/ 	.word	0x050000dd


	//   ....[16]....
        /*079c*/ 	.word	0x050000dd


	//   ....[17]....
        /*07a0*/ 	.word	0x050000dd


	//   ....[18]....
        /*07a4*/ 	.word	0x050000dd


	//   ....[19]....
        /*07a8*/ 	.word	0x050000dd


	//----- nvinfo : EIATTR_COOP_GROUP_INSTR_OFFSETS
	.align		4
.L_3450:
        /*07ac*/ 	.byte	0x04, 0x28
        /*07ae*/ 	.short	(.L_3452 - .L_3451)


	//   ....[0]....
.L_3451:
        /*07b0*/ 	.word	0x00041060


	//   ....[1]....
        /*07b4*/ 	.word	0x00041090


	//   ....[2]....
        /*07b8*/ 	.word	0x000410b0


	//   ....[3]....
        /*07bc*/ 	.word	0x000410d0


	//   ....[4]....
        /*07c0*/ 	.word	0x000410f0


	//   ....[5]....
        /*07c4*/ 	.word	0x00041b20


	//   ....[6]....
        /*07c8*/ 	.word	0x00041b40


	//   ....[7]....
        /*07cc*/ 	.word	0x00041b60


	//   ....[8]....
        /*07d0*/ 	.word	0x00041b80


	//   ....[9]....
        /*07d4*/ 	.word	0x00041ba0


	//   ....[10]....
        /*07d8*/ 	.word	0x000436d0


	//   ....[11]....
        /*07dc*/ 	.word	0x00043770


	//   ....[12]....
        /*07e0*/ 	.word	0x000437e0


	//   ....[13]....
        /*07e4*/ 	.word	0x00043850


	//   ....[14]....
        /*07e8*/ 	.word	0x000438c0


	//   ....[15]....
        /*07ec*/ 	.word	0x00044350


	//   ....[16]....
        /*07f0*/ 	.word	0x000443c0


	//   ....[17]....
        /*07f4*/ 	.word	0x00044430


	//   ....[18]....
        /*07f8*/ 	.word	0x000444a0


	//   ....[19]....
        /*07fc*/ 	.word	0x00044510


	//----- nvinfo : EIATTR_VRC_CTA_INIT_COUNT
	.align		4
.L_3452:
        /*0800*/ 	.byte	0x02, 0x4a
	.zero		1
	.zero		1


	//----- nvinfo : EIATTR_EXIT_INSTR_OFFSETS
	.align		4
        /*0804*/ 	.byte	0x04, 0x1c
        /*0806*/ 	.short	(.L_3454 - .L_3453)


	//   ....[0]....
.L_3453:
        /*0808*/ 	.word	0x00001260


	//   ....[1]....
        /*080c*/ 	.word	0x00043660


	//----- nvinfo : EIATTR_INDIRECT_BRANCH_TARGETS
	.align		4
.L_3454:
        /*0810*/ 	.byte	0x04, 0x34
        /*0812*/ 	.short	(.L_3456 - .L_3455)


	//   ....[0]....
.L_3455:
        /*0814*/ 	.word	.L_x_88380@srel
        /*0818*/ 	.short	0x0
        /*081a*/ 	.short	0x0
        /*081c*/ 	.word	0x3
        /*0820*/ 	.word	.L_x_88381@srel
        /*0824*/ 	.word	.L_x_88382@srel
        /*0828*/ 	.word	.L_x_88383@srel


	//----- nvinfo : EIATTR_MAX_THREADS
	.align		4
.L_3456:
        /*082c*/ 	.byte	0x04, 0x05
        /*082e*/ 	.short	(.L_3458 - .L_3457)
.L_3457:
        /*0830*/ 	.word	0x00000080
        /*0834*/ 	.word	0x00000001
        /*0838*/ 	.word	0x00000001


	//----- nvinfo : EIATTR_CRS_STACK_SIZE
	.align		4
.L_3458:
        /*083c*/ 	.byte	0x04, 0x1e
        /*083e*/ 	.short	(.L_3460 - .L_3459)
.L_3459:
        /*0840*/ 	.word	0x00000000


	//----- nvinfo : EIATTR_CBANK_PARAM_SIZE
	.align		4
.L_3460:
        /*0844*/ 	.byte	0x03, 0x19
        /*0846*/ 	.short	0x00e8


	//----- nvinfo : EIATTR_PARAM_CBANK
	.align		4
        /*0848*/ 	.byte	0x04, 0x0a
        /*084a*/ 	.short	(.L_3462 - .L_3461)
	.align		4
.L_3461:
        /*084c*/ 	.word	index@(.nv.constant0._ZN10layer_norm13ln_fwd_kernelINS_13Kernel_traitsIf6__halffS2_fjLj2560ELj1ELj4ELj1ELj16ENS_18Kernel_traits_baseILj2560EfS2_fS2_fjLj128EEEEELb1ELb1ELb0ELb1EEEvNS_9FwdParamsE)
        /*0850*/ 	.short	0x0380
        /*0852*/ 	.short	0x00e8


	//----- nvinfo : EIATTR_SW_WAR
	.align		4
.L_3462:
        /*0854*/ 	.byte	0x04, 0x36
        /*0856*/ 	.short	(.L_3464 - .L_3463)
.L_3463:
        /*0858*/ 	.word	0x00000008
.L_3464:


//--------------------- .nv.info._ZN10layer_norm13ln_fwd_kernelINS_13Kernel_traitsIf6__halffS2_fjLj2560ELj1ELj4ELj1ELj16ENS_18Kernel_traits_baseILj2560EfS2_fS2_fjLj128EEEEELb1ELb1ELb1ELb0EEEvNS_9FwdParamsE --------------------------
	.section	.nv.info._ZN10layer_norm13ln_fwd_kernelINS_13Kernel_traitsIf6__halffS2_fjLj2560ELj1ELj4ELj1ELj16ENS_18Kernel_traits_baseILj2560EfS2_fS2_fjLj128EEEEELb1ELb1ELb1ELb0EEEvNS_9FwdParamsE,"",@"SHT_CUDA_INFO"
	.sectionflags	@""
	.align	4


	//----- nvinfo : EIATTR_CUDA_API_VERSION
	.align		4
        /*0000*/ 	.byte	0x04, 0x37
        /*0002*/ 	.short	(.L_3466 - .L_3465)
.L_3465:
        /*0004*/ 	.word	0x00000082


	//----- nvinfo : EIATTR_KPARAM_INFO
	.align		4
.L_3466:
        /*0008*/ 	.byte	0x04, 0x17
        /*000a*/ 	.short	(.L_3468 - .L_3467)
.L_3467:
        /*000c*/ 	.word	0x00000000
        /*0010*/ 	.short	0x0000
        /*0012*/ 	.short	0x0000
        /*0014*/ 	.byte	0x00, 0xf0, 0xa1, 0x03


	//----- nvinfo : EIATTR_SPARSE_MMA_MASK
	.align		4
.L_3468:
        /*0018*/ 	.byte	0x03, 0x50
        /*001a*/ 	.short	0x0000


	//----- nvinfo : EIATTR_MAXREG_COUNT
	.align		4
        /*001c*/ 	.byte	0x03, 0x1b
        /*001e*/ 	.short	0x00ff


	//----- nvinfo : EIATTR_ANNOTATIONS
	.align		4
        /*0020*/ 	.byte	0x04, 0x55
        /*0022*/ 	.short	(.L_3470 - .L_3469)


	//   ....[0]....
.L_3469:
        /* <DEDUP_REMOVED lines=273> */


	//----- nvinfo : EIATTR_MERCURY_ISA_VERSION
	.align		4
.L_3470:
        /*1124*/ 	.byte	0x03, 0x5f
        /*1126*/ 	.short	0x0101


	//----- nvinfo : EIATTR_COOP_GROUP_MASK_REGIDS
	.align		4
        /*1128*/ 	.byte	0x04, 0x29
        /*112a*/ 	.short	(.L_3472 - .L_3471)


	//   ....[0]....
.L_3471:
        /*112c*/ 	.word	0xffffffff


	//   ....[1]....
        /*1130*/ 	.word	0xffffffff


	//   ....[2]....
        /*1134*/ 	.word	0xffffffff


	//   ....[3]....
        /*1138*/ 	.word	0xffffffff


	//   ....[4]....
        /*113c*/ 	.word	0xffffffff


	//   ....[5]....
        /*1140*/ 	.word	0xffffffff


	//   ....[6]....
        /*1144*/ 	.word	0xffffffff


	//   ....[7]....
        /*1148*/ 	.word	0xffffffff


	//   ....[8]....
        /*114c*/ 	.word	0xffffffff


	//   ....[9]....
        /*1150*/ 	.word	0xffffffff


	//   ....[10]....
        /*1154*/ 	.word	0x05000000


	//   ....[11]....
        /*1158*/ 	.word	0x05000000


	//   ....[12]....
        /*115c*/ 	.word	0x05000000


	//   ....[13]....
        /*1160*/ 	.word	0x05000000


	//   ....[14]....
        /*1164*/ 	.word	0x05000000


	//   ....[15]....
        /*1168*/ 	.word	0x05000000


	//   ....[16]....
        /*116c*/ 	.word	0x05000000


	//   ....[17]....
        /*1170*/ 	.word	0x05000000


	//   ....[18]....
        /*1174*/ 	.word	0x05000000


	//   ....[19]....
        /*1178*/ 	.word	0x05000000


	//----- nvinfo : EIATTR_COOP_GROUP_INSTR_OFFSETS
	.align		4
.L_3472:
        /*117c*/ 	.byte	0x04, 0x28
        /*117e*/ 	.short	(.L_3474 - .L_3473)


	//   ....[0]....
.L_3473:
        /*1180*/ 	.word	0x00046890


	//   ....[1]....
        /*1184*/ 	.word	0x000468d0


	//   ....[2]....
        /*1188*/ 	.word	0x000468f0


	//   ....[3]....
        /*118c*/ 	.word	0x00046910


	//   ....[4]....
        /*1190*/ 	.word	0x00046930


	//   ....[5]....
        /*1194*/ 	.word	0x000473a0


	//   ....[6]....
        /*1198*/ 	.word	0x000473c0


	//   ....[7]....
        /*119c*/ 	.word	0x000473e0


	//   ....[8]....
        /*11a0*/ 	.word	0x00047400


	//   ....[9]....
        /*11a4*/ 	.word	0x00047420


	//   ....[10]....
        /*11a8*/ 	.word	0x00049e70


	//   ....[11]....
        /*11ac*/ 	.word	0x00049f10


	//   ....[12]....
        /*11b0*/ 	.word	0x00049f80


	//   ....[13]....
        /*11b4*/ 	.word	0x00049ff0


	//   ....[14]....
        /*11b8*/ 	.word	0x0004a060


	//   ....[15]....
        /*11bc*/ 	.word	0x0004ab40


	//   ....[16]....
        /*11c0*/ 	.word	0x0004abb0


	//   ....[17]....
        /*11c4*/ 	.word	0x0004ac20


	//   ....[18]....
        /*11c8*/ 	.word	0x0004ac90


	//   ....[19]....
        /*11cc*/ 	.word	0x0004ad00


	//----- nvinfo : EIATTR_VRC_CTA_INIT_COUNT
	.align		4
.L_3474:
        /*11d0*/ 	.byte	0x02, 0x4a
	.zero		1
	.zero		1


	//----- nvinfo : EIATTR_EXIT_INSTR_OFFSETS
	.align		4
        /*11d4*/ 	.byte	0x04, 0x1c
        /*11d6*/ 	.short	(.L_3476 - .L_3475)


	//   ....[0]....
.L_3475:
        /*11d8*/ 	.word	0x00002920


	//   ....[1]....
        /*11dc*/ 	.word	0x00049e00


	//----- nvinfo : EIATTR_MAX_THREADS
	.align		4
.L_3476:
        /*11e0*/ 	.byte	0x04, 0x05
        /*11e2*/ 	.short	(.L_3478 - .L_3477)
.L_3477:
        /*11e4*/ 	.word	0x00000080
        /*11e8*/ 	.word	0x00000001
        /*11ec*/ 	.word	0x00000001


	//----- nvinfo : EIATTR_CRS_STACK_SIZE
	.align		4
.L_3478:
        /*11f0*/ 	.byte	0x04, 0x1e
        /*11f2*/ 	.short	(.L_3480 - .L_3479)
.L_3479:
        /*11f4*/ 	.word	0x00000000


	//----- nvinfo : EIATTR_CBANK_PARAM_SIZE
	.align		4
.L_3480:
        /*11f8*/ 	.byte	0x03, 0x19
        /*11fa*/ 	.short	0x00e8


	//----- nvinfo : EIATTR_PARAM_CBANK
	.align		4
        /*11fc*/ 	.byte	0x04, 0x0a
        /*11fe*/ 	.short	(.L_3482 - .L_3481)
	.align		4
.L_3481:
        /*1200*/ 	.word	index@(.nv.constant0._ZN10layer_norm13ln_fwd_kernelINS_13Kernel_traitsIf6__halffS2_fjLj2560ELj1ELj4ELj1ELj16ENS_18Kernel_traits_baseILj2560EfS2_fS2_fjLj128EEEEELb1ELb1ELb1ELb0EEEvNS_9FwdParamsE)
        /*1204*/ 	.short	0x0380
        /*1206*/ 	.short	0x00e8


	//----- nvinfo : EIATTR_SW_WAR
	.align		4
.L_3482:
        /*1208*/ 	.byte	0x04, 0x36
        /*120a*/ 	.short	(.L_3484 - .L_3483)
.L_3483:
        /*120c*/ 	.word	0x00000008
.L_3484:


//--------------------- .nv.info._ZN10layer_norm13ln_fwd_kernelINS_13Kernel_traitsIf6__halffS2_fjLj2560ELj1ELj4ELj1ELj16ENS_18Kernel_traits_baseILj2560EfS2_fS2_fjLj128EEEEELb1ELb1ELb1ELb1EEEvNS_9FwdParamsE --------------------------
	.section	.nv.info._ZN10layer_norm13ln_fwd_kernelINS_13Kernel_traitsIf6__halffS2_fjLj2560ELj1ELj4ELj1ELj16ENS_18Kernel_traits_baseILj2560EfS2_fS2_fjLj128EEEEELb1ELb1ELb1ELb1EEEvNS_9FwdParamsE,"",@"SHT_CUDA_INFO"
	.sectionflags	@""
	.align	4


	//----- nvinfo : EIATTR_CUDA_API_VERSION
	.align		4
        /*0000*/ 	.byte	0x04, 0x37
        /*0002*/ 	.short	(.L_3486 - .L_3485)
.L_3485:
        /*0004*/ 	.word	0x00000082


	//----- nvinfo : EIATTR_KPARAM_INFO
	.align		4
.L_3486:
        /*0008*/ 	.byte	0x04, 0x17
        /*000a*/ 	.short	(.L_3488 - .L_3487)
.L_3487:
        /*000c*/ 	.word	0x00000000
        /*0010*/ 	.short	0x0000
        /*0012*/ 	.short	0x0000
        /*0014*/ 	.byte	0x00, 0xf0, 0xa1, 0x03


	//----- nvinfo : EIATTR_SPARSE_MMA_MASK
	.align		4
.L_3488:
        /*0018*/ 	.byte	0x03, 0x50
        /*001a*/ 	.short	0x0000


	//----- nvinfo : EIATTR_MAXREG_COUNT
	.align		4
        /*001c*/ 	.byte	0x03, 0x1b
        /*001e*/ 	.short	0x00ff


	//----- nvinfo : EIATTR_ANNOTATIONS
	.align		4
        /*0020*/ 	.byte	0x04, 0x55
        /*0022*/ 	.short	(.L_3490 - .L_3489)


	//   ....[0]....
.L_3489:
        /* <DEDUP_REMOVED lines=118> */


	//----- nvinfo : EIATTR_MERCURY_ISA_VERSION
	.align		4
.L_3490:
        /*0774*/ 	.byte	0x03, 0x5f
        /*0776*/ 	.short	0x0101


	//----- nvinfo : EIATTR_COOP_GROUP_MASK_REGIDS
	.align		4
        /*0778*/ 	.byte	0x04, 0x29
        /*077a*/ 	.short	(.L_3492 - .L_3491)


	//   ....[0]....
.L_3491:
        /*077c*/ 	.word	0xffffffff


	//   ....[1]....
        /*0780*/ 	.word	0xffffffff


	//   ....[2]....
        /*0784*/ 	.word	0xffffffff


	//   ....[3]....
        /*0788*/ 	.word	0xffffffff


	//   ....[4]....
        /*078c*/ 	.word	0xffffffff


	//   ....[5]....
        /*0790*/ 	.word	0xffffffff


	//   ....[6]....
        /*0794*/ 	.word	0xffffffff


	//   ....[7]....
        /*0798*/ 	.word	0xffffffff


	//   ....[8]....
        /*079c*/ 	.word	0xffffffff


	//   ....[9]....
        /*07a0*/ 	.word	0xffffffff


	//   ....[10]....
        /*07a4*/ 	.word	0x050000ea


	//   ....[11]....
        /*07a8*/ 	.word	0x050000ea


	//   ....[12]....
        /*07ac*/ 	.word	0x050000ea


	//   ....[13]....
        /*07b0*/ 	.word	0x050000ea


	//   ....[14]....
        /*07b4*/ 	.word	0x050000ea


	//   ....[15]....
        /*07b8*/ 	.word	0x050000ea


	//   ....[16]....
        /*07bc*/ 	.word	0x050000ea


	//   ....[17]....
        /*07c0*/ 	.word	0x050000ea


	//   ....[18]....
        /*07c4*/ 	.word	0x050000ea


	//   ....[19]....
        /*07c8*/ 	.word	0x050000ea


	//----- nvinfo : EIATTR_COOP_GROUP_INSTR_OFFSETS
	.align		4
.L_3492:
        /*07cc*/ 	.byte	0x04, 0x28
        /*07ce*/ 	.short	(.L_3494 - .L_3493)


	//   ....[0]....
.L_3493:
        /*07d0*/ 	.word	0x00044f70


	//   ....[1]....
        /*07d4*/ 	.word	0x00044fa0


	//   ....[2]....
        /*07d8*/ 	.word	0x00044fc0


	//   ....[3]....
        /*07dc*/ 	.word	0x00044fe0


	//   ....[4]....
        /*07e0*/ 	.word	0x00045000


	//   ....[5]....
        /*07e4*/ 	.word	0x00045a30


	//   ....[6]....
        /*07e8*/ 	.word	0x00045a50


	//   ....[7]....
        /*07ec*/ 	.word	0x00045a70


	//   ....[8]....
        /*07f0*/ 	.word	0x00045a90


	//   ....[9]....
        /*07f4*/ 	.word	0x00045ab0


	//   ....[10]....
        /*07f8*/ 	.word	0x00047770


	//   ....[11]....
        /*07fc*/ 	.word	0x00047810


	//   ....[12]....
        /*0800*/ 	.word	0x00047880


	//   ....[13]....
        /*0804*/ 	.word	0x000478f0


	//   ....[14]....
        /*0808*/ 	.word	0x00047960


	//   ....[15]....
        /*080c*/ 	.word	0x000483f0


	//   ....[16]....
        /*0810*/ 	.word	0x00048460


	//   ....[17]....
        /*0814*/ 	.word	0x000484d0


	//   ....[18]....
        /*0818*/ 	.word	0x00048540


	//   ....[19]....
        /*081c*/ 	.word	0x000485b0


	//----- nvinfo : EIATTR_VRC_CTA_INIT_COUNT
	.align		4
.L_3494:
        /*0820*/ 	.byte	0x02, 0x4a
	.zero		1
	.zero		1


	//----- nvinfo : EIATTR_EXIT_INSTR_OFFSETS
	.align		4
        /*0824*/ 	.byte	0x04, 0x1c
        /*0826*/ 	.short	(.L_3496 - .L_3495)


	//   ....[0]....
.L_3495:
        /*0828*/ 	.word	0x00001280


	//   ....[1]....
        /*082c*/ 	.word	0x00047700


	//----- nvinfo : EIATTR_MAX_THREADS
	.align		4
.L_3496:
        /*0830*/ 	.byte	0x04, 0x05
        /*0832*/ 	.short	(.L_3498 - .L_3497)
.L_3497:
        /*0834*/ 	.word	0x00000080
        /*0838*/ 	.word	0x00000001
        /*083c*/ 	.word	0x00000001


	//----- nvinfo : EIATTR_CRS_STACK_SIZE
	.align		4
.L_3498:
        /*0840*/ 	.byte	0x04, 0x1e
        /*0842*/ 	.short	(.L_3500 - .L_3499)
.L_3499:
        /*0844*/ 	.word	0x00000000


	//----- nvinfo : EIATTR_CBANK_PARAM_SIZE
	.align		4
.L_3500:
        /*0848*/ 	.byte	0x03, 0x19
        /*084a*/ 	.short	0x00e8


	//----- nvinfo : EIATTR_PARAM_CBANK
	.align		4
        /*084c*/ 	.byte	0x04, 0x0a
        /*084e*/ 	.short	(.L_3502 - .L_3501)
	.align		4
.L_3501:
        /*0850*/ 	.word	index@(.nv.constant0._ZN10layer_norm13ln_fwd_kernelINS_13Kernel_traitsIf6__halffS2_fjLj2560ELj1ELj4ELj1ELj16ENS_18Kernel_traits_baseILj2560EfS2_fS2_fjLj128EEEEELb1ELb1ELb1ELb1EEEvNS_9FwdParamsE)
        /*0854*/ 	.short	0x0380
        /*0856*/ 	.short	0x00e8


	//----- nvinfo : EIATTR_SW_WAR
	.align		4
.L_3502:
        /*0858*/ 	.byte	0x04, 0x36
        /*085a*/ 	.short	(.L_3504 - .L_3503)
.L_3503:
        /*085c*/ 	.word	0x00000008
.L_3504:


//--------------------- .nv.info._ZN10layer_norm13ln_fwd_kernelINS_13Kernel_traitsI6__halfffffjLj2560ELj1ELj4ELj1ELj16ENS_18Kernel_traits_baseILj2560ES2_ffffjLj128EEEEELb0ELb0ELb0ELb0EEEvNS_9FwdParamsE --------------------------
	.section	.nv.info._ZN10layer_norm13ln_fwd_kernelINS_13Kernel_traitsI6__halfffffjLj2560ELj1ELj4ELj1ELj16ENS_18Kernel_traits_baseILj2560ES2_ffffjLj128EEEEELb0ELb0ELb0ELb0EEEvNS_9FwdParamsE,"",@"SHT_CUDA_INFO"
	.sectionflags	@""
	.align	4


	//----- nvinfo : EIATTR_CUDA_API_VERSION
	.align		4
        /*0000*/ 	.byte	0x04, 0x37
        /*0002*/ 	.short	(.L_3506 - .L_3505)
.L_3505:
        /*0004*/ 	.word	0x00000082


	//----- nvinfo : EIATTR_KPARAM_INFO
	.align		4
.L_3506:
        /*0008*/ 	.byte	0x04, 0x17
        /*000a*/ 	.short	(.L_3508 - .L_3507)
.L_3507:
        /*000c*/ 	.word	0x00000000
        /*0010*/ 	.short	0x0000
        /*0012*/ 	.short	0x0000
        /*0014*/ 	.byte	0x00, 0xf0, 0xa1, 0x03


	//----- nvinfo : EIATTR_SPARSE_MMA_MASK
	.align		4
.L_3508:
        /*0018*/ 	.byte	0x03, 0x50
        /*001a*/ 	.short	0x0000


	//----- nvinfo : EIATTR_MAXREG_COUNT
	.align		4
        /*001c*/ 	.byte	0x03, 0x1b
        /*001e*/ 	.short	0x00ff


	//----- nvinfo : EIATTR_MERCURY_ISA_VERSION
	.align		4
        /*0020*/ 	.byte	0x03, 0x5f
        /*0022*/ 	.short	0x0101


	//----- nvinfo : EIATTR_COOP_GROUP_MASK_REGIDS
	.align		4
        /*0024*/ 	.byte	0x04, 0x29
        /*0026*/ 	.short	(.L_3510 - .L_3509)


	//   ....[0]....
.L_3509:
        /*0028*/ 	.word	0xffffffff


	//   ....[1]....
        /*002c*/ 	.word	0xffffffff


	//   ....[2]....
        /*0030*/ 	.word	0xffffffff


	//   ....[3]....
        /*0034*/ 	.word	0xffffffff


	//   ....[4]....
        /*0038*/ 	.word	0xffffffff


	//   ....[5]....
        /*003c*/ 	.word	0xffffffff


	//   ....[6]....
        /*0040*/ 	.word	0xffffffff


	//   ....[7]....
        /*0044*/ 	.word	0xffffffff


	//   ....[8]....
        /*0048*/ 	.word	0xffffffff


	//   ....[9]....
        /*004c*/ 	.word	0xffffffff


	//   ....[10]....
        /*0050*/ 	.word	0x0500002a


	//   ....[11]....
        /*0054*/ 	.word	0x0500002a


	//   ....[12]....
        /*0058*/ 	.word	0x0500002a


	//   ....[13]....
        /*005c*/ 	.word	0x0500002a


	//   ....[14]....
        /*0060*/ 	.word	0x0500002a


	//   ....[15]....
        /*0064*/ 	.word	0x0500002a


	//   ....[16]....
        /*0068*/ 	.word	0x0500002a


	//   ....[17]....
        /*006c*/ 	.word	0x0500002a


	//   ....[18]....
        /*0070*/ 	.word	0x0500002a


	//   ....[19]....
        /*0074*/ 	.word	0x0500002a


	//----- nvinfo : EIATTR_COOP_GROUP_INSTR_OFFSETS
	.align		4
.L_3510:
        /*0078*/ 	.byte	0x04, 0x28
        /*007a*/ 	.short	(.L_3512 - .L_3511)


	//   ....[0]....
.L_3511:
        /*007c*/ 	.word	0x00005510


	//   ....[1]....
        /*0080*/ 	.word	0x00005550


	//   ....[2]....
        /*0084*/ 	.word	0x00005570


	//   ....[3]....
        /*0088*/ 	.word	0x00005590


	//   ....[4]....
        /*008c*/ 	.word	0x000055b0


	//   ....[5]....
        /*0090*/ 	.word	0x000060d0


	//   ....[6]....
        /*0094*/ 	.word	0x000060f0


	//   ....[7]....
        /*0098*/ 	.word	0x00006110


	//   ....[8]....
        /*009c*/ 	.word	0x00006130


	//   ....[9]....
        /*00a0*/ 	.word	0x00006150


	//   ....[10]....
        /*00a4*/ 	.word	0x00008660


	//   ....[11]....
        /*00a8*/ 	.word	0x00008700


	//   ....[12]....
        /*00ac*/ 	.word	0x00008760


	//   ....[13]....
        /*00b0*/ 	.word	0x000087c0


	//   ....[14]....
        /*00b4*/ 	.word	0x00008820


	//   ....[15]....
        /*00b8*/ 	.word	0x000093a0


	//   ....[16]....
        /*00bc*/ 	.word	0x00009400


	//   ....[17]....
        /*00c0*/ 	.word	0x00009460


	//   ....[18]....
        /*00c4*/ 	.word	0x000094c0


	//   ....[19]....
        /*00c8*/ 	.word	0x00009520


	//----- nvinfo : EIATTR_VRC_CTA_INIT_COUNT
	.align		4
.L_3512:
        /*00cc*/ 	.byte	0x02, 0x4a
	.zero		1
	.zero		1


	//----- nvinfo : EIATTR_EXIT_INSTR_OFFSETS
	.align		4
        /*00d0*/ 	.byte	0x04, 0x1c
        /*00d2*/ 	.short	(.L_3514 - .L_3513)


	//   ....[0]....
.L_3513:
        /*00d4*/ 	.word	0x000012d0


	//   ....[1]....
        /*00d8*/ 	.word	0x000085f0


	//----- nvinfo : EIATTR_MAX_THREADS
	.align		4
.L_3514:
        /*00dc*/ 	.byte	0x04, 0x05
        /*00de*/ 	.short	(.L_3516 - .L_3515)
.L_3515:
        /*00e0*/ 	.word	0x00000080
        /*00e4*/ 	.word	0x00000001
        /*00e8*/ 	.word	0x00000001


	//----- nvinfo : EIATTR_CRS_STACK_SIZE
	.align		4
.L_3516:
        /*00ec*/ 	.byte	0x04, 0x1e
        /*00ee*/ 	.short	(.L_3518 - .L_3517)
.L_3517:
        /*00f0*/ 	.word	0x00000000


	//----- nvinfo : EIATTR_CBANK_PARAM_SIZE
	.align		4
.L_3518:
        /*00f4*/ 	.byte	0x03, 0x19
        /*00f6*/ 	.short	0x00e8


	//----- nvinfo : EIATTR_PARAM_CBANK
	.align		4
        /*00f8*/ 	.byte	0x04, 0x0a
        /*00fa*/ 	.short	(.L_3520 - .L_3519)
	.align		4
.L_3519:
        /*00fc*/ 	.word	index@(.nv.constant0._ZN10layer_norm13ln_fwd_kernelINS_13Kernel_traitsI6__halfffffjLj2560ELj1ELj4ELj1ELj16ENS_18Kernel_traits_baseILj2560ES2_ffffjLj128EEEEELb0ELb0ELb0ELb0EEEvNS_9FwdParamsE)
        /*0100*/ 	.short	0x0380
        /*0102*/ 	.short	0x00e8


	//----- nvinfo : EIATTR_SW_WAR
	.align		4
.L_3520:
        /*0104*/ 	.byte	0x04, 0x36
        /*0106*/ 	.short	(.L_3522 - .L_3521)
.L_3521:
        /*0108*/ 	.word	0x00000008
.L_3522:


//--------------------- .nv.info._ZN10layer_norm13ln_fwd_kernelINS_13Kernel_traitsI6__halfffffjLj2560ELj1ELj4ELj1ELj16ENS_18Kernel_traits_baseILj2560ES2_ffffjLj128EEEEELb0ELb0ELb0ELb1EEEvNS_9FwdParamsE --------------------------
	.section	.nv.info._ZN10layer_norm13ln_fwd_kernelINS_13Kernel_traitsI6__halfffffjLj2560ELj1ELj4ELj1ELj16ENS_18Kernel_traits_baseILj2560ES2_ffffjLj128EEEEELb0ELb0ELb0ELb1EEEvNS_9FwdParamsE,"",@"SHT_CUDA_INFO"
	.sectionflags	@""
	.align	4


	//----- nvinfo : EIATTR_CUDA_API_VERSION
	.align		4
        /*0000*/ 	.byte	0x04, 0x37
        /*0002*/ 	.short	(.L_3524 - .L_3523)
.L_3523:
        /*0004*/ 	.word	0x00000082


	//----- nvinfo : EIATTR_KPARAM_INFO
	.align		4
.L_3524:
        /*0008*/ 	.byte	0x04, 0x17
        /*000a*/ 	.short	(.L_3526 - .L_3525)
.L_3525:
        /*000c*/ 	.word	0x00000000
        /*0010*/ 	.short	0x0000
        /*0012*/ 	.short	0x0000
        /*0014*/ 	.byte	0x00, 0xf0, 0xa1, 0x03


	//----- nvinfo : EIATTR_SPARSE_MMA_MASK
	.align		4
.L_3526:
        /*0018*/ 	.byte	0x03, 0x50
        /*001a*/ 	.short	0x0000


	//----- nvinfo : EIATTR_MAXREG_COUNT
	.align		4
        /*001c*/ 	.byte	0x03, 0x1b
        /*001e*/ 	.short	0x00ff


	//----- nvinfo : EIATTR_MERCURY_ISA_VERSION
	.align		4
        /*0020*/ 	.byte	0x03, 0x5f
        /*0022*/ 	.short	0x0101


	//----- nvinfo : EIATTR_COOP_GROUP_MASK_REGIDS
	.align		4
        /*0024*/ 	.byte	0x04, 0x29
        /*0026*/ 	.short	(.L_3528 - .L_3527)


	//   ....[0]....
.L_3527:
        /*0028*/ 	.word	0xffffffff


	//   ....[1]....
        /*002c*/ 	.word	0xffffffff


	//   ....[2]....
        /*0030*/ 	.word	0xffffffff


	//   ....[3]....
        /*0034*/ 	.word	0xffffffff


	//   ....[4]....
        /*0038*/ 	.word	0xffffffff


	//   ....[5]....
        /*003c*/ 	.word	0xffffffff


	//   ....[6]....
        /*0040*/ 	.word	0xffffffff


	//   ....[7]....
        /*0044*/ 	.word	0xffffffff


	//   ....[8]....
        /*0048*/ 	.word	0xffffffff


	//   ....[9]....
        /*004c*/ 	.word	0xffffffff


	//   ....[10]....
        /*0050*/ 	.word	0x05000016


	//   ....[11]....
        /*0054*/ 	.word	0x05000016


	//   ....[12]....
        /*0058*/ 	.word	0x05000016


	//   ....[13]....
        /*005c*/ 	.word	0x05000016


	//   ....[14]....
        /*0060*/ 	.word	0x05000016


	//   ....[15]....
        /*0064*/ 	.word	0x05000016


	//   ....[16]....
        /*0068*/ 	.word	0x05000016


	//   ....[17]....
        /*006c*/ 	.word	0x05000016


	//   ....[18]....
        /*0070*/ 	.word	0x05000016


	//   ....[19]....
        /*0074*/ 	.word	0x05000016


	//----- nvinfo : EIATTR_COOP_GROUP_INSTR_OFFSETS
	.align		4
.L_3528:
        /*0078*/ 	.byte	0x04, 0x28
        /*007a*/ 	.short	(.L_3530 - .L_3529)


	//   ....[0]....
.L_3529:
        /*007c*/ 	.word	0x00003ca0


	//   ....[1]....
        /*0080*/ 	.word	0x00003cd0


	//   ....[2]....
        /*0084*/ 	.word	0x00003cf0


	//   ....[3]....
        /*0088*/ 	.word	0x00003d10


	//   ....[4]....
        /*008c*/ 	.word	0x00003d30


	//   ....[5]....
        /*0090*/ 	.word	0x00004760


	//   ....[6]....
        /*0094*/ 	.word	0x00004780


	//   ....[7]....
        /*0098*/ 	.word	0x000047a0


	//   ....[8]....
        /*009c*/ 	.word	0x000047c0


	//   ....[9]....
        /*00a0*/ 	.word	0x000047e0


	//   ....[10]....
        /*00a4*/ 	.word	0x00006680


	//   ....[11]....
        /*00a8*/ 	.word	0x00006720


	//   ....[12]....
        /*00ac*/ 	.word	0x00006790


	//   ....[13]....
        /*00b0*/ 	.word	0x00006800


	//   ....[14]....
        /*00b4*/ 	.word	0x00006870


	//   ....[15]....
        /*00b8*/ 	.word	0x00007300


	//   ....[16]....
        /*00bc*/ 	.word	0x00007370


	//   ....[17]....
        /*00c0*/ 	.word	0x000073e0


	//   ....[18]....
        /*00c4*/ 	.word	0x00007450


	//   ....[19]....
        /*00c8*/ 	.word	0x000074c0


	//----- nvinfo : EIATTR_VRC_CTA_INIT_COUNT
	.align		4
.L_3530:
        /*00cc*/ 	.byte	0x02, 0x4a
	.zero		1
	.zero		1


	//----- nvinfo : EIATTR_EXIT_INSTR_OFFSETS
	.align		4
        /*00d0*/ 	.byte	0x04, 0x1c
        /*00d2*/ 	.short	(.L_3532 - .L_3531)


	//   ....[0]....
.L_3531:
        /*00d4*/ 	.word	0x00000690


	//   ....[1]....
        /*00d8*/ 	.word	0x00006610


	//----- nvinfo : EIATTR_MAX_THREADS
	.align		4
.L_3532:
        /*00dc*/ 	.byte	0x04, 0x05
        /*00de*/ 	.short	(.L_3534 - .L_3533)
.L_3533:
        /*00e0*/ 	.word	0x00000080
        /*00e4*/ 	.word	0x00000001
        /*00e8*/ 	.word	0x00000001


	//----- nvinfo : EIATTR_CRS_STACK_SIZE
	.align		4
.L_3534:
        /*00ec*/ 	.byte	0x04, 0x1e
        /*00ee*/ 	.short	(.L_3536 - .L_3535)
.L_3535:
        /*00f0*/ 	.word	0x00000000


	//----- nvinfo : EIATTR_CBANK_PARAM_SIZE
	.align		4
.L_3536:
        /*00f4*/ 	.byte	0x03, 0x19
        /*00f6*/ 	.short	0x00e8


	//----- nvinfo : EIATTR_PARAM_CBANK
	.align		4
        /*00f8*/ 	.byte	0x04, 0x0a
        /*00fa*/ 	.short	(.L_3538 - .L_3537)
	.align		4
.L_3537:
        /*00fc*/ 	.word	index@(.nv.constant0._ZN10layer_norm13ln_fwd_kernelINS_13Kernel_traitsI6__halfffffjLj2560ELj1ELj4ELj1ELj16ENS_18Kernel_traits_baseILj2560ES2_ffffjLj128EEEEELb0ELb0ELb0ELb1EEEvNS_9FwdParamsE)
        /*0100*/ 	.short	0x0380
        /*0102*/ 	.short	0x00e8


	//----- nvinfo : EIATTR_SW_WAR
	.align		4
.L_3538:
        /*0104*/ 	.byte	0x04, 0x36
        /*0106*/ 	.short	(.L_3540 - .L_3539)
.L_3539:
        /*0108*/ 	.word	0x00000008
.L_3540:


//--------------------- .nv.info._ZN10layer_norm13ln_fwd_kernelINS_13Kernel_traitsI6__halfffffjLj2560ELj1ELj4ELj1ELj16ENS_18Kernel_traits_baseILj2560ES2_ffffjLj128EEEEELb0ELb0ELb1ELb0EEEvNS_9FwdParamsE --------------------------
	.section	.nv.info._ZN10layer_norm13ln_fwd_kernelINS_13Kernel_traitsI6__halfffffjLj2560ELj1ELj4ELj1ELj16ENS_18Kernel_traits_baseILj2560ES2_ffffjLj128EEEEELb0ELb0ELb1ELb0EEEvNS_9FwdParamsE,"",@"SHT_CUDA_INFO"
	.sectionflags	@""
	.align	4


	//----- nvinfo : EIATTR_CUDA_API_VERSION
	.align		4
        /*0000*/ 	.byte	0x04, 0x37
        /*0002*/ 	.short	(.L_3542 - .L_3541)
.L_3541:
        /*0004*/ 	.word	0x00000082


	//----- nvinfo : EIATTR_KPARAM_INFO
	.align		4
.L_3542:
        /*0008*/ 	.byte	0x04, 0x17
        /*000a*/ 	.short	(.L_3544 - .L_3543)
.L_3543:
        /*000c*/ 	.word	0x00000000
        /*0010*/ 	.short	0x0000
        /*0012*/ 	.short	0x0000
        /*0014*/ 	.byte	0x00, 0xf0, 0xa1, 0x03


	//----- nvinfo : EIATTR_SPARSE_MMA_MASK
	.align		4
.L_3544:
        /*0018*/ 	.byte	0x03, 0x50
        /*001a*/ 	.short	0x0000


	//----- nvinfo : EIATTR_MAXREG_COUNT
	.align		4
        /*001c*/ 	.byte	0x03, 0x1b
        /*001e*/ 	.short	0x00ff


	//----- nvinfo : EIATTR_MERCURY_ISA_VERSION
	.align		4
        /*0020*/ 	.byte	0x03, 0x5f
        /*0022*/ 	.short	0x0101


	//----- nvinfo : EIATTR_COOP_GROUP_MASK_REGIDS
	.align		4
        /*0024*/ 	.byte	0x04, 0x29
        /*0026*/ 	.short	(.L_3546 - .L_3545)


	//   ....[0]....
.L_3545:
        /*0028*/ 	.word	0xffffffff


	//   ....[1]....
        /*002c*/ 	.word	0xffffffff


	//   ....[2]....
        /*0030*/ 	.word	0xffffffff


	//   ....[3]....
        /*0034*/ 	.word	0xffffffff


	//   ....[4]....
        /*0038*/ 	.word	0xffffffff


	//   ....[5]....
        /*003c*/ 	.word	0xffffffff


	//   ....[6]....
        /*0040*/ 	.word	0xffffffff


	//   ....[7]....
        /*0044*/ 	.word	0xffffffff


	//   ....[8]....
        /*0048*/ 	.word	0xffffffff


	//   ....[9]....
        /*004c*/ 	.word	0xffffffff


	//   ....[10]....
        /*0050*/ 	.word	0x050000a4


	//   ....[11]....
        /*0054*/ 	.word	0x050000a4


	//   ....[12]....
        /*0058*/ 	.word	0x050000a4


	//   ....[13]....
        /*005c*/ 	.word	0x050000a4


	//   ....[14]....
        /*0060*/ 	.word	0x050000a4


	//   ....[15]....
        /*0064*/ 	.word	0x050000a4


	//   ....[16]....
        /*0068*/ 	.word	0x050000a4


	//   ....[17]....
        /*006c*/ 	.word	0x050000a4


	//   ....[18]....
        /*0070*/ 	.word	0x050000a4


	//   ....[19]....
        /*0074*/ 	.word	0x050000a4


	//----- nvinfo : EIATTR_COOP_GROUP_INSTR_OFFSETS
	.align		4
.L_3546:
        /*0078*/ 	.byte	0x04, 0x28
        /*007a*/ 	.short	(.L_3548 - .L_3547)


	//   ....[0]....
.L_3547:
        /*007c*/ 	.word	0x00004fe0


	//   ....[1]....
        /*0080*/ 	.word	0x00005020


	//   ....[2]....
        /*0084*/ 	.word	0x00005040


	//   ....[3]....
        /*0088*/ 	.word	0x00005060


	//   ....[4]....
        /*008c*/ 	.word	0x00005080


	//   ....[5]....
        /*0090*/ 	.word	0x00005b90


	//   ....[6]....
        /*0094*/ 	.word	0x00005bb0


	//   ....[7]....
        /*0098*/ 	.word	0x00005bd0


	//   ....[8]....
        /*009c*/ 	.word	0x00005bf0


	//   ....[9]....
        /*00a0*/ 	.word	0x00005c10


	//   ....[10]....
        /*00a4*/ 	.word	0x000081a0


	//   ....[11]....
        /*00a8*/ 	.word	0x00008240


	//   ....[12]....
        /*00ac*/ 	.word	0x000082a0


	//   ....[13]....
        /*00b0*/ 	.word	0x00008300


	//   ....[14]....
        /*00b4*/ 	.word	0x00008360


	//   ....[15]....
        /*00b8*/ 	.word	0x00008ed0


	//   ....[16]....
        /*00bc*/ 	.word	0x00008f30


	//   ....[17]....
        /*00c0*/ 	.word	0x00008f90


	//   ....[18]....
        /*00c4*/ 	.word	0x00008ff0


	//   ....[19]....
        /*00c8*/ 	.word	0x00009050


	//----- nvinfo : EIATTR_VRC_CTA_INIT_COUNT
	.align		4
.L_3548:
        /*00cc*/ 	.byte	0x02, 0x4a
	.zero		1
	.zero		1


	//----- nvinfo : EIATTR_EXIT_INSTR_OFFSETS
	.align		4
        /*00d0*/ 	.byte	0x04, 0x1c
        /*00d2*/ 	.short	(.L_3550 - .L_3549)


	//   ....[0]....
.L_3549:
        /*00d4*/ 	.word	0x000012e0


	//   ....[1]....
        /*00d8*/ 	.word	0x00008130


	//----- nvinfo : EIATTR_MAX_THREADS
	.align		4
.L_3550:
        /*00dc*/ 	.byte	0x04, 0x05
        /*00de*/ 	.short	(.L_3552 - .L_3551)
.L_3551:
        /*00e0*/ 	.word	0x00000080
        /*00e4*/ 	.word	0x00000001
        /*00e8*/ 	.word	0x00000001


	//----- nvinfo : EIATTR_CRS_STACK_SIZE
	.align		4
.L_3552:
        /*00ec*/ 	.byte	0x04, 0x1e
        /*00ee*/ 	.short	(.L_3554 - .L_3553)
.L_3553:
        /*00f0*/ 	.word	0x00000000


	//----- nvinfo : EIATTR_CBANK_PARAM_SIZE
	.align		4
.L_3554:
        /*00f4*/ 	.byte	0x03, 0x19
        /*00f6*/ 	.short	0x00e8


	//----- nvinfo : EIATTR_PARAM_CBANK
	.align		4
        /*00f8*/ 	.byte	0x04, 0x0a
        /*00fa*/ 	.short	(.L_3556 - .L_3555)
	.align		4
.L_3555:
        /*00fc*/ 	.word	index@(.nv.constant0._ZN10layer_norm13ln_fwd_kernelINS_13Kernel_traitsI6__halfffffjLj2560ELj1ELj4ELj1ELj16ENS_18Kernel_traits_baseILj2560ES2_ffffjLj128EEEEELb0ELb0ELb1ELb0EEEvNS_9FwdParamsE)
        /*0100*/ 	.short	0x0380
        /*0102*/ 	.short	0x00e8


	//----- nvinfo : EIATTR_SW_WAR
	.align		4
.L_3556:
        /*0104*/ 	.byte	0x04, 0x36
        /*0106*/ 	.short	(.L_3558 - .L_3557)
.L_3557:
        /*0108*/ 	.word	0x00000008
.L_3558:


//--------------------- .nv.info._ZN10layer_norm13ln_fwd_kernelINS_13Kernel_traitsI6__halfffffjLj2560ELj1ELj4ELj1ELj16ENS_18Kernel_traits_baseILj2560ES2_ffffjLj128EEEEELb0ELb0ELb1ELb1EEEvNS_9FwdParamsE --------------------------
	.section	.nv.info._ZN10layer_norm13ln_fwd_kernelINS_13Kernel_traitsI6__halfffffjLj2560ELj1ELj4ELj1ELj16ENS_18Kernel_traits_baseILj2560ES2_ffffjLj128EEEEELb0ELb0ELb1ELb1EEEvNS_9FwdParamsE,"",@"SHT_CUDA_INFO"
	.sectionflags	@""
	.align	4


	//----- nvinfo : EIATTR_CUDA_API_VERSION
	.align		4
        /*0000*/ 	.byte	0x04, 0x37
        /*0002*/ 	.short	(.L_3560 - .L_3559)
.L_3559:
        /*0004*/ 	.word	0x00000082


	//----- nvinfo : EIATTR_KPARAM_INFO
	.align		4
.L_3560:
        /*0008*/ 	.byte	0x04, 0x17
        /*000a*/ 	.short	(.L_3562 - .L_3561)
.L_3561:
        /*000c*/ 	.word	0x00000000
        /*0010*/ 	.short	0x0000
        /*0012*/ 	.short	0x0000
        /*0014*/ 	.byte	0x00, 0xf0, 0xa1, 0x03


	//----- nvinfo : EIATTR_SPARSE_MMA_MASK
	.align		4
.L_3562:
        /*0018*/ 	.byte	0x03, 0x50
        /*001a*/ 	.short	0x0000


	//----- nvinfo : EIATTR_MAXREG_COUNT
	.align		4
        /*001c*/ 	.byte	0x03, 0x1b
        /*001e*/ 	.short	0x00ff


	//----- nvinfo : EIATTR_MERCURY_ISA_VERSION
	.align		4
        /*0020*/ 	.byte	0x03, 0x5f
        /*0022*/ 	.short	0x0101


	//----- nvinfo : EIATTR_COOP_GROUP_MASK_REGIDS
	.align		4
        /*0024*/ 	.byte	0x04, 0x29
        /*0026*/ 	.short	(.L_3564 - .L_3563)


	//   ....[0]....
.L_3563:
        /*0028*/ 	.word	0xffffffff


	//   ....[1]....
        /*002c*/ 	.word	0xffffffff


	//   ....[2]....
        /*0030*/ 	.word	0xffffffff


	//   ....[3]....
        /*0034*/ 	.word	0xffffffff


	//   ....[4]....
        /*0038*/ 	.word	0xffffffff


	//   ....[5]....
        /*003c*/ 	.word	0xffffffff


	//   ....[6]....
        /*0040*/ 	.word	0xffffffff


	//   ....[7]....
        /*0044*/ 	.word	0xffffffff


	//   ....[8]....
        /*0048*/ 	.word	0xffffffff


	//   ....[9]....
        /*004c*/ 	.word	0xffffffff


	//   ....[10]....
        /*0050*/ 	.word	0x050000c0


	//   ....[11]....
        /*0054*/ 	.word	0x050000c0


	//   ....[12]....
        /*0058*/ 	.word	0x050000c0


	//   ....[13]....
        /*005c*/ 	.word	0x050000c0


	//   ....[14]....
        /*0060*/ 	.word	0x050000c0


	//   ....[15]....
        /*0064*/ 	.word	0x050000c0


	//   ....[16]....
        /*0068*/ 	.word	0x050000c0


	//   ....[17]....
        /*006c*/ 	.word	0x050000c0


	//   ....[18]....
        /*0070*/ 	.word	0x050000c0


	//   ....[19]....
        /*0074*/ 	.word	0x050000c0


	//----- nvinfo : EIATTR_COOP_GROUP_INSTR_OFFSETS
	.align		4
.L_3564:
        /*0078*/ 	.byte	0x04, 0x28
        /*007a*/ 	.short	(.L_3566 - .L_3565)


	//   ....[0]....
.L_3565:
        /*007c*/ 	.word	0x00003da0


	//   ....[1]....
        /*0080*/ 	.word	0x00003dc0


	//   ....[2]....
        /*0084*/ 	.word	0x00003df0


	//   ....[3]....
        /*0088*/ 	.word	0x00003e10


	//   ....[4]....
        /*008c*/ 	.word	0x00003e30


	//   ....[5]....
        /*0090*/ 	.word	0x00004860


	//   ....[6]....
        /*0094*/ 	.word	0x00004880


	//   ....[7]....
        /*0098*/ 	.word	0x000048a0


	//   ....[8]....
        /*009c*/ 	.word	0x000048c0


	//   ....[9]....
        /*00a0*/ 	.word	0x000048e0


	//   ....[10]....
        /*00a4*/ 	.word	0x00006810


	//   ....[11]....
        /*00a8*/ 	.word	0x00006890


	//   ....[12]....
        /*00ac*/ 	.word	0x00006920


	//   ....[13]....
        /*00b0*/ 	.word	0x000069a0


	//   ....[14]....
        /*00b4*/ 	.word	0x00006a20


	//   ....[15]....
        /*00b8*/ 	.word	0x000074c0


	//   ....[16]....
        /*00bc*/ 	.word	0x00007540


	//   ....[17]....
        /*00c0*/ 	.word	0x000075c0


	//   ....[18]....
        /*00c4*/ 	.word	0x00007640


	//   ....[19]....
        /*00c8*/ 	.word	0x000076c0


	//----- nvinfo : EIATTR_VRC_CTA_INIT_COUNT
	.align		4
.L_3566:
        /*00cc*/ 	.byte	0x02, 0x4a
	.zero		1
	.zero		1


	//----- nvinfo : EIATTR_EXIT_INSTR_OFFSETS
	.align		4
        /*00d0*/ 	.byte	0x04, 0x1c
        /*00d2*/ 	.short	(.L_3568 - .L_3567)


	//   ....[0]....
.L_3567:
        /*00d4*/ 	.word	0x00000650


	//   ....[1]....
        /*00d8*/ 	.word	0x000067b0


	//----- nvinfo : EIATTR_MAX_THREADS
	.align		4
.L_3568:
        /*00dc*/ 	.byte	0x04, 0x05
        /*00de*/ 	.short	(.L_3570 - .L_3569)
.L_3569:
        /*00e0*/ 	.word	0x00000080
        /*00e4*/ 	.word	0x00000001
        /*00e8*/ 	.word	0x00000001


	//----- nvinfo : EIATTR_CRS_STACK_SIZE
	.align		4
.L_3570:
        /*00ec*/ 	.byte	0x04, 0x1e
        /*00ee*/ 	.short	(.L_3572 - .L_3571)
.L_3571:
        /*00f0*/ 	.word	0x00000000


	//----- nvinfo : EIATTR_CBANK_PARAM_SIZE
	.align		4
.L_3572:
        /*00f4*/ 	.byte	0x03, 0x19
        /*00f6*/ 	.short	0x00e8


	//----- nvinfo : EIATTR_PARAM_CBANK
	.align		4
        /*00f8*/ 	.byte	0x04, 0x0a
        /*00fa*/ 	.short	(.L_3574 - .L_3573)
	.align		4
.L_3573:
        /*00fc*/ 	.word	index@(.nv.constant0._ZN10layer_norm13ln_fwd_kernelINS_13Kernel_traitsI6__halfffffjLj2560ELj1ELj4ELj1ELj16ENS_18Kernel_traits_baseILj2560ES2_ffffjLj128EEEEELb0ELb0ELb1ELb1EEEvNS_9FwdParamsE)
        /*0100*/ 	.short	0x0380
        /*0102*/ 	.short	0x00e8


	//----- nvinfo : EIATTR_SW_WAR
	.align		4
.L_3574:
        /*0104*/ 	.byte	0x04, 0x36
        /*0106*/ 	.short	(.L_3576 - .L_3575)
.L_3575:
        /*0108*/ 	.word	0x00000008
.L_3576:


//--------------------- .nv.info._ZN10layer_norm13ln_fwd_kernelINS_13Kernel_traitsI6__halfffffjLj2560ELj1ELj4ELj1ELj16ENS_18Kernel_traits_baseILj2560ES2_ffffjLj128EEEEELb0ELb1ELb0ELb0EEEvNS_9FwdParamsE --------------------------
	.section	.nv.info._ZN10layer_norm13ln_fwd_kernelINS_13Kernel_traitsI6__halfffffjLj2560ELj1ELj4ELj1ELj16ENS_18Kernel_traits_baseILj2560ES2_ffffjLj128EEEEELb0ELb1ELb0ELb0EEEvNS_9FwdParamsE,"",@"SHT_CUDA_INFO"
	.sectionflags	@""
	.align	4


	//----- nvinfo : EIATTR_CUDA_API_VERSION
	.align		4
        /*0000*/ 	.byte	0x04, 0x37
        /*0002*/ 	.short	(.L_3578 - .L_3577)
.L_3577:
        /*0004*/ 	.word	0x00000082


	//----- nvinfo : EIATTR_KPARAM_INFO
	.align		4
.L_3578:
        /*0008*/ 	.byte	0x04, 0x17
        /*000a*/ 	.short	(.L_3580 - .L_3579)
.L_3579:
        /*000c*/ 	.word	0x00000000
        /*0010*/ 	.short	0x0000
        /*0012*/ 	.short	0x0000
        /*0014*/ 	.byte	0x00, 0xf0, 0xa1, 0x03


	//----- nvinfo : EIATTR_SPARSE_MMA_MASK
	.align		4
.L_3580:
        /*0018*/ 	.byte	0x03, 0x50
        /*001a*/ 	.short	0x0000


	//----- nvinfo : EIATTR_MAXREG_COUNT
	.align		4
        /*001c*/ 	.byte	0x03, 0x1b
        /*001e*/ 	.short	0x00ff


	//----- nvinfo : EIATTR_MERCURY_ISA_VERSION
	.align		4
        /*0020*/ 	.byte	0x03, 0x5f
        /*0022*/ 	.short	0x0101


	//----- nvinfo : EIATTR_COOP_GROUP_MASK_REGIDS
	.align		4
        /*0024*/ 	.byte	0x04, 0x29
        /*0026*/ 	.short	(.L_3582 - .L_3581)


	//   ....[0]....
.L_3581:
        /*0028*/ 	.word	0xffffffff


	//   ....[1]....
        /*002c*/ 	.word	0xffffffff


	//   ....[2]....
        /*0030*/ 	.word	0xffffffff


	//   ....[3]....
        /*0034*/ 	.word	0xffffffff


	//   ....[4]....
        /*0038*/ 	.word	0xffffffff


	//   ....[5]....
        /*003c*/ 	.word	0xffffffff


	//   ....[6]....
        /*0040*/ 	.word	0xffffffff


	//   ....[7]....
        /*0044*/ 	.word	0xffffffff


	//   ....[8]....
        /*0048*/ 	.word	0xffffffff


	//   ....[9]....
        /*004c*/ 	.word	0xffffffff


	//   ....[10]....
        /*0050*/ 	.word	0x0500005b


	//   ....[11]....
        /*0054*/ 	.word	0x0500005b


	//   ....[12]....
        /*0058*/ 	.word	0x0500005b


	//   ....[13]....
        /*005c*/ 	.word	0x0500005b


	//   ....[14]....
        /*0060*/ 	.word	0x0500005b


	//   ....[15]....
        /*0064*/ 	.word	0x0500005b


	//   ....[16]....
        /*0068*/ 	.word	0x0500005b


	//   ....[17]....
        /*006c*/ 	.word	0x0500005b


	//   ....[18]....
        /*0070*/ 	.word	0x0500005b


	//   ....[19]....
        /*0074*/ 	.word	0x0500005b


	//----- nvinfo : EIATTR_COOP_GROUP_INSTR_OFFSETS
	.align		4
.L_3582:
        /*0078*/ 	.byte	0x04, 0x28
        /*007a*/ 	.short	(.L_3584 - .L_3583)


	//   ....[0]....
.L_3583:
        /*007c*/ 	.word	0x00006dd0


	//   ....[1]....
        /*0080*/ 	.word	0x00006e10


	//   ....[2]....
        /*0084*/ 	.word	0x00006e30


	//   ....[3]....
        /*0088*/ 	.word	0x00006e50


	//   ....[4]....
        /*008c*/ 	.word	0x00006e70


	//   ....[5]....
        /*0090*/ 	.word	0x00007980


	//   ....[6]....
        /*0094*/ 	.word	0x000079a0


	//   ....[7]....
        /*0098*/ 	.word	0x000079c0


	//   ....[8]....
        /*009c*/ 	.word	0x000079e0


	//   ....[9]....
        /*00a0*/ 	.word	0x00007a00


	//   ....[10]....
        /*00a4*/ 	.word	0x00009e10


	//   ....[11]....
        /*00a8*/ 	.word	0x00009ea0


	//   ....[12]....
        /*00ac*/ 	.word	0x00009f00


	//   ....[13]....
        /*00b0*/ 	.word	0x00009f60


	//   ....[14]....
        /*00b4*/ 	.word	0x00009fc0


	//   ....[15]....
        /*00b8*/ 	.word	0x0000ab30


	//   ....[16]....
        /*00bc*/ 	.word	0x0000ab90


	//   ....[17]....
        /*00c0*/ 	.word	0x0000abf0


	//   ....[18]....
        /*00c4*/ 	.word	0x0000ac50


	//   ....[19]....
        /*00c8*/ 	.word	0x0000acb0


	//----- nvinfo : EIATTR_VRC_CTA_INIT_COUNT
	.align		4
.L_3584:
        /*00cc*/ 	.byte	0x02, 0x4a
	.zero		1
	.zero		1


	//----- nvinfo : EIATTR_EXIT_INSTR_OFFSETS
	.align		4
        /*00d0*/ 	.byte	0x04, 0x1c
        /*00d2*/ 	.short	(.L_3586 - .L_3585)


	//   ....[0]....
.L_3585:
        /*00d4*/ 	.word	0x00001a60


	//   ....[1]....
        /*00d8*/ 	.word	0x00009da0


	//----- nvinfo : EIATTR_MAX_THREADS
	.align		4
.L_3586:
        /*00dc*/ 	.byte	0x04, 0x05
        /*00de*/ 	.short	(.L_3588 - .L_3587)
.L_3587:
        /*00e0*/ 	.word	0x00000080
        /*00e4*/ 	.word	0x00000001
        /*00e8*/ 	.word	0x00000001


	//----- nvinfo : EIATTR_CRS_STACK_SIZE
	.align		4
.L_3588:
        /*00ec*/ 	.byte	0x04, 0x1e
        /*00ee*/ 	.short	(.L_3590 - .L_3589)
.L_3589:
        /*00f0*/ 	.word	0x00000000


	//----- nvinfo : EIATTR_CBANK_PARAM_SIZE
	.align		4
.L_3590:
        /*00f4*/ 	.byte	0x03, 0x19
        /*00f6*/ 	.short	0x00e8


	//----- nvinfo : EIATTR_PARAM_CBANK
	.align		4
        /*00f8*/ 	.byte	0x04, 0x0a
        /*00fa*/ 	.short	(.L_3592 - .L_3591)
	.align		4
.L_3591:
        /*00fc*/ 	.word	index@(.nv.constant0._ZN10layer_norm13ln_fwd_kernelINS_13Kernel_traitsI6__halfffffjLj2560ELj1ELj4ELj1ELj16ENS_18Kernel_traits_baseILj2560ES2_ffffjLj128EEEEELb0ELb1ELb0ELb0EEEvNS_9FwdParamsE)
        /*0100*/ 	.short	0x0380
        /*0102*/ 	.short	0x00e8


	//----- nvinfo : EIATTR_SW_WAR
	.align		4
.L_3592:
        /*0104*/ 	.byte	0x04, 0x36
        /*0106*/ 	.short	(.L_3594 - .L_3593)
.L_3593:
        /*0108*/ 	.word	0x00000008
.L_3594:


//--------------------- .nv.info._ZN10layer_norm13ln_fwd_kernelINS_13Kernel_traitsI6__halfffffjLj2560ELj1ELj4ELj1ELj16ENS_18Kernel_traits_baseILj2560ES2_ffffjLj128EEEEELb0ELb1ELb0ELb1EEEvNS_9FwdParamsE --------------------------
	.section	.nv.info._ZN10layer_norm13ln_fwd_kernelINS_13Kernel_traitsI6__halfffffjLj2560ELj1ELj4ELj1ELj16ENS_18Kernel_traits_baseILj2560ES2_ffffjLj128EEEEELb0ELb1ELb0ELb1EEEvNS_9FwdParamsE,"",@"SHT_CUDA_INFO"
	.sectionflags	@""
	.align	4


	//----- nvinfo : EIATTR_CUDA_API_VERSION
	.align		4
        /*0000*/ 	.byte	0x04, 0x37
        /*0002*/ 	.short	(.L_3596 - .L_3595)
.L_3595:
        /*0004*/ 	.word	0x00000082


	//----- nvinfo : EIATTR_KPARAM_INFO
	.align		4
.L_3596:
        /*0008*/ 	.byte	0x04, 0x17
        /*000a*/ 	.short	(.L_3598 - .L_3597)
.L_3597:
        /*000c*/ 	.word	0x00000000
        /*0010*/ 	.short	0x0000
        /*0012*/ 	.short	0x0000
        /*0014*/ 	.byte	0x00, 0xf0, 0xa1, 0x03


	//----- nvinfo : EIATTR_SPARSE_MMA_MASK
	.align		4
.L_3598:
        /*0018*/ 	.byte	0x03, 0x50
        /*001a*/ 	.short	0x0000


	//----- nvinfo : EIATTR_MAXREG_COUNT
	.align		4
        /*001c*/ 	.byte	0x03, 0x1b
        /*001e*/ 	.short	0x00ff


	//----- nvinfo : EIATTR_ANNOTATIONS
	.align		4
        /*0020*/ 	.byte	0x04, 0x55
        /*0022*/ 	.short	(.L_3600 - .L_3599)


	//   ....[0]....
.L_3599:
        /* <DEDUP_REMOVED lines=17> */


	//----- nvinfo : EIATTR_MERCURY_ISA_VERSION
	.align		4
.L_3600:
        /*0124*/ 	.byte	0x03, 0x5f
        /*0126*/ 	.short	0x0101


	//----- nvinfo : EIATTR_COOP_GROUP_MASK_REGIDS
	.align		4
        /*0128*/ 	.byte	0x04, 0x29
        /*012a*/ 	.short	(.L_3602 - .L_3601)


	//   ....[0]....
.L_3601:
        /*012c*/ 	.word	0xffffffff


	//   ....[1]....
        /*0130*/ 	.word	0xffffffff


	//   ....[2]....
        /*0134*/ 	.word	0xffffffff


	//   ....[3]....
        /*0138*/ 	.word	0xffffffff


	//   ....[4]....
        /*013c*/ 	.word	0xffffffff


	//   ....[5]....
        /*0140*/ 	.word	0xffffffff


	//   ....[6]....
        /*0144*/ 	.word	0xffffffff


	//   ....[7]....
        /*0148*/ 	.word	0xffffffff


	//   ....[8]....
        /*014c*/ 	.word	0xffffffff


	//   ....[9]....
        /*0150*/ 	.word	0xffffffff


	//   ....[10]....
        /*0154*/ 	.word	0xffffffff


	//   ....[11]....
        /*0158*/ 	.word	0xffffffff


	//   ....[12]....
        /*015c*/ 	.word	0xffffffff


	//   ....[13]....
        /*0160*/ 	.word	0xffffffff


	//   ....[14]....
        /*0164*/ 	.word	0xffffffff


	//   ....[15]....
        /*0168*/ 	.word	0xffffffff


	//   ....[16]....
        /*016c*/ 	.word	0xffffffff


	//   ....[17]....
        /*0170*/ 	.word	0xffffffff


	//   ....[18]....
        /*0174*/ 	.word	0xffffffff


	//   ....[19]....
        /*0178*/ 	.word	0xffffffff


	//   ....[20]....
        /*017c*/ 	.word	0x05000095


	//   ....[21]....
        /*0180*/ 	.word	0x05000095


	//   ....[22]....
        /*0184*/ 	.word	0x05000095


	//   ....[23]....
        /*0188*/ 	.word	0x05000095


	//   ....[24]....
        /*018c*/ 	.word	0x05000095


	//   ....[25]....
        /*0190*/ 	.word	0x05000095


	//   ....[26]....
        /*0194*/ 	.word	0x05000095


	//   ....[27]....
        /*0198*/ 	.word	0x05000095


	//   ....[28]....
        /*019c*/ 	.word	0x05000095


	//   ....[29]....
        /*01a0*/ 	.word	0x05000095


	//   ....[30]....
        /*01a4*/ 	.word	0x05000095


	//   ....[31]....
        /*01a8*/ 	.word	0x05000095


	//   ....[32]....
        /*01ac*/ 	.word	0x05000095


	//   ....[33]....
        /*01b0*/ 	.word	0x05000095


	//   ....[34]....
        /*01b4*/ 	.word	0x05000095


	//   ....[35]....
        /*01b8*/ 	.word	0x05000095


	//   ....[36]....
        /*01bc*/ 	.word	0x05000095


	//   ....[37]....
        /*01c0*/ 	.word	0x05000095


	//   ....[38]....
        /*01c4*/ 	.word	0x05000095


	//   ....[39]....
        /*01c8*/ 	.word	0x05000095


	//----- nvinfo : EIATTR_COOP_GROUP_INSTR_OFFSETS
	.align		4
.L_3602:
        /*01cc*/ 	.byte	0x04, 0x28
        /*01ce*/ 	.short	(.L_3604 - .L_3603)


	//   ....[0]....
.L_3603:
        /*01d0*/ 	.word	0x000043e0


	//   ....[1]....
        /*01d4*/ 	.word	0x00004410


	//   ....[2]....
        /*01d8*/ 	.word	0x00004430


	//   ....[3]....
        /*01dc*/ 	.word	0x00004450


	//   ....[4]....
        /*01e0*/ 	.word	0x00004470


	//   ....[5]....
        /*01e4*/ 	.word	0x00004ea0


	//   ....[6]....
        /*01e8*/ 	.word	0x00004ec0


	//   ....[7]....
        /*01ec*/ 	.word	0x00004ee0


	//   ....[8]....
        /*01f0*/ 	.word	0x00004f00


	//   ....[9]....
        /*01f4*/ 	.word	0x00004f20


	//   ....[10]....
        /*01f8*/ 	.word	0x0000ab20


	//   ....[11]....
        /*01fc*/ 	.word	0x0000ab50


	//   ....[12]....
        /*0200*/ 	.word	0x0000ab70


	//   ....[13]....
        /*0204*/ 	.word	0x0000ab90


	//   ....[14]....
        /*0208*/ 	.word	0x0000abb0


	//   ....[15]....
        /*020c*/ 	.word	0x0000b5e0


	//   ....[16]....
        /*0210*/ 	.word	0x0000b600


	//   ....[17]....
        /*0214*/ 	.word	0x0000b620


	//   ....[18]....
        /*0218*/ 	.word	0x0000b640


	//   ....[19]....
        /*021c*/ 	.word	0x0000b660


	//   ....[20]....
        /*0220*/ 	.word	0x0000d410


	//   ....[21]....
        /*0224*/ 	.word	0x0000d4b0


	//   ....[22]....
        /*0228*/ 	.word	0x0000d510


	//   ....[23]....
        /*022c*/ 	.word	0x0000d570


	//   ....[24]....
        /*0230*/ 	.word	0x0000d5d0


	//   ....[25]....
        /*0234*/ 	.word	0x0000e040


	//   ....[26]....
        /*0238*/ 	.word	0x0000e0a0


	//   ....[27]....
        /*023c*/ 	.word	0x0000e100


	//   ....[28]....
        /*0240*/ 	.word	0x0000e160


	//   ....[29]....
        /*0244*/ 	.word	0x0000e1c0


	//   ....[30]....
        /*0248*/ 	.word	0x0000e240


	//   ....[31]....
        /*024c*/ 	.word	0x0000e2d0


	//   ....[32]....
        /*0250*/ 	.word	0x0000e320


	//   ....[33]....
        /*0254*/ 	.word	0x0000e370


	//   ....[34]....
        /*0258*/ 	.word	0x0000e3c0


	//   ....[35]....
        /*025c*/ 	.word	0x0000ee20


	//   ....[36]....
        /*0260*/ 	.word	0x0000ee70


	//   ....[37]....
        /*0264*/ 	.word	0x0000eec0


	//   ....[38]....
        /*0268*/ 	.word	0x0000ef10


	//   ....[39]....
        /*026c*/ 	.word	0x0000ef60


	//----- nvinfo : EIATTR_VRC_CTA_INIT_COUNT
	.align		4
.L_3604:
        /*0270*/ 	.byte	0x02, 0x4a
	.zero		1
	.zero		1


	//----- nvinfo : EIATTR_EXIT_INSTR_OFFSETS
	.align		4
        /*0274*/ 	.byte	0x04, 0x1c
        /*0276*/ 	.short	(.L_3606 - .L_3605)


	//   ....[0]....
.L_3605:
        /*0278*/ 	.word	0x00000930


	//   ....[1]....
        /*027c*/ 	.word	0x00006c80


	//   ....[2]....
        /*0280*/ 	.word	0x0000d3a0


	//----- nvinfo : EIATTR_MAX_THREADS
	.align		4
.L_3606:
        /*0284*/ 	.byte	0x04, 0x05
        /*0286*/ 	.short	(.L_3608 - .L_3607)
.L_3607:
        /*0288*/ 	.word	0x00000080
        /*028c*/ 	.word	0x00000001
        /*0290*/ 	.word	0x00000001


	//----- nvinfo : EIATTR_CRS_STACK_SIZE
	.align		4
.L_3608:
        /*0294*/ 	.byte	0x04, 0x1e
        /*0296*/ 	.short	(.L_3610 - .L_3609)
.L_3609:
        /*0298*/ 	.word	0x00000000


	//----- nvinfo : EIATTR_CBANK_PARAM_SIZE
	.align		4
.L_3610:
        /*029c*/ 	.byte	0x03, 0x19
        /*029e*/ 	.short	0x00e8


	//----- nvinfo : EIATTR_PARAM_CBANK
	.align		4
        /*02a0*/ 	.byte	0x04, 0x0a
        /*02a2*/ 	.short	(.L_3612 - .L_3611)
	.align		4
.L_3611:
        /*02a4*/ 	.word	index@(.nv.constant0._ZN10layer_norm13ln_fwd_kernelINS_13Kernel_traitsI6__halfffffjLj2560ELj1ELj4ELj1ELj16ENS_18Kernel_traits_baseILj2560ES2_ffffjLj128EEEEELb0ELb1ELb0ELb1EEEvNS_9FwdParamsE)
        /*02a8*/ 	.short	0x0380
        /*02aa*/ 	.short	0x00e8


	//----- nvinfo : EIATTR_SW_WAR
	.align		4
.L_3612:
        /*02ac*/ 	.byte	0x04, 0x36
        /*02ae*/ 	.short	(.L_3614 - .L_3613)
.L_3613:
        /*02b0*/ 	.word	0x00000008
.L_3614:


//--------------------- .nv.info._ZN10layer_norm13ln_fwd_kernelINS_13Kernel_traitsI6__halfffffjLj2560ELj1ELj4ELj1ELj16ENS_18Kernel_traits_baseILj2560ES2_ffffjLj128EEEEELb0ELb1ELb1ELb0EEEvNS_9FwdParamsE --------------------------
	.section	.nv.info._ZN10layer_norm13ln_fwd_kernelINS_13Kernel_traitsI6__halfffffjLj2560ELj1ELj4ELj1ELj16ENS_18Kernel_traits_baseILj2560ES2_ffffjLj128EEEEELb0ELb1ELb1ELb0EEEvNS_9FwdParamsE,"",@"SHT_CUDA_INFO"
	.sectionflags	@""
	.align	4


	//----- nvinfo : EIATTR_CUDA_API_VERSION
	.align		4
        /*0000*/ 	.byte	0x04, 0x37
        /*0002*/ 	.short	(.L_3616 - .L_3615)
.L_3615:
        /*0004*/ 	.word	0x00000082


	//----- nvinfo : EIATTR_KPARAM_INFO
	.align		4
.L_3616:
        /*0008*/ 	.byte	0x04, 0x17
        /*000a*/ 	.short	(.L_3618 - .L_3617)
.L_3617:
        /*000c*/ 	.word	0x00000000
        /*0010*/ 	.short	0x0000
        /*0012*/ 	.short	0x0000
        /*0014*/ 	.byte	0x00, 0xf0, 0xa1, 0x03


	//----- nvinfo : EIATTR_SPARSE_MMA_MASK
	.align		4
.L_3618:
        /*0018*/ 	.byte	0x03, 0x50
        /*001a*/ 	.short	0x0000


	//----- nvinfo : EIATTR_MAXREG_COUNT
	.align		4
        /*001c*/ 	.byte	0x03, 0x1b
        /*001e*/ 	.short	0x00ff


	//----- nvinfo : EIATTR_MERCURY_ISA_VERSION
	.align		4
        /*0020*/ 	.byte	0x03, 0x5f
        /*0022*/ 	.short	0x0101


	//----- nvinfo : EIATTR_COOP_GROUP_MASK_REGIDS
	.align		4
        /*0024*/ 	.byte	0x04, 0x29
        /*0026*/ 	.short	(.L_3620 - .L_3619)


	//   ....[0]....
.L_3619:
        /*0028*/ 	.word	0xffffffff


	//   ....[1]....
        /*002c*/ 	.word	0xffffffff


	//   ....[2]....
        /*0030*/ 	.word	0xffffffff


	//   ....[3]....
        /*0034*/ 	.word	0xffffffff


	//   ....[4]....
        /*0038*/ 	.word	0xffffffff


	//   ....[5]....
        /*003c*/ 	.word	0xffffffff


	//   ....[6]....
        /*0040*/ 	.word	0xffffffff


	//   ....[7]....
        /*0044*/ 	.word	0xffffffff


	//   ....[8]....
        /*0048*/ 	.word	0xffffffff


	//   ....[9]....
        /*004c*/ 	.word	0xffffffff


	//   ....[10]....
        /*0050*/ 	.word	0x050000a1


	//   ....[11]....
        /*0054*/ 	.word	0x050000a1


	//   ....[12]....
        /*0058*/ 	.word	0x050000a1


	//   ....[13]....
        /*005c*/ 	.word	0x050000a1


	//   ....[14]....
        /*0060*/ 	.word	0x050000a1


	//   ....[15]....
        /*0064*/ 	.word	0x050000a1


	//   ....[16]....
        /*0068*/ 	.word	0x050000a1


	//   ....[17]....
        /*006c*/ 	.word	0x050000a1


	//   ....[18]....
        /*0070*/ 	.word	0x050000a1


	//   ....[19]....
        /*0074*/ 	.word	0x050000a1


	//----- nvinfo : EIATTR_COOP_GROUP_INSTR_OFFSETS
	.align		4
.L_3620:
        /*0078*/ 	.byte	0x04, 0x28
        /*007a*/ 	.short	(.L_3622 - .L_3621)


	//   ....[0]....
.L_3621:
        /*007c*/ 	.word	0x00008750


	//   ....[1]....
        /*0080*/ 	.word	0x00008790


	//   ....[2]....
        /*0084*/ 	.word	0x000087b0


	//   ....[3]....
        /*0088*/ 	.word	0x000087d0


	//   ....[4]....
        /*008c*/ 	.word	0x000087f0


	//   ....[5]....
        /*0090*/ 	.word	0x00009300


	//   ....[6]....
        /*0094*/ 	.word	0x00009320


	//   ....[7]....
        /*0098*/ 	.word	0x00009340


	//   ....[8]....
        /*009c*/ 	.word	0x00009360


	//   ....[9]....
        /*00a0*/ 	.word	0x00009380


	//   ....[10]....
        /*00a4*/ 	.word	0x0000b810


	//   ....[11]....
        /*00a8*/ 	.word	0x0000b8a0


	//   ....[12]....
        /*00ac*/ 	.word	0x0000b900


	//   ....[13]....
        /*00b0*/ 	.word	0x0000b960


	//   ....[14]....
        /*00b4*/ 	.word	0x0000b9c0


	//   ....[15]....
        /*00b8*/ 	.word	0x0000c540


	//   ....[16]....
        /*00bc*/ 	.word	0x0000c5a0


	//   ....[17]....
        /*00c0*/ 	.word	0x0000c600


	//   ....[18]....
        /*00c4*/ 	.word	0x0000c660


	//   ....[19]....
        /*00c8*/ 	.word	0x0000c6c0


	//----- nvinfo : EIATTR_VRC_CTA_INIT_COUNT
	.align		4
.L_3622:
        /*00cc*/ 	.byte	0x02, 0x4a
	.zero		1
	.zero		1


	//----- nvinfo : EIATTR_EXIT_INSTR_OFFSETS
	.align		4
        /*00d0*/ 	.byte	0x04, 0x1c
        /*00d2*/ 	.short	(.L_3624 - .L_3623)


	//   ....[0]....
.L_3623:
        /*00d4*/ 	.word	0x00001a60


	//   ....[1]....
        /*00d8*/ 	.word	0x0000b7a0


	//----- nvinfo : EIATTR_MAX_THREADS
	.align		4
.L_3624:
        /*00dc*/ 	.byte	0x04, 0x05
        /*00de*/ 	.short	(.L_3626 - .L_3625)
.L_3625:
        /*00e0*/ 	.word	0x00000080
        /*00e4*/ 	.word	0x00000001
        /*00e8*/ 	.word	0x00000001


	//----- nvinfo : EIATTR_CRS_STACK_SIZE
	.align		4
.L_3626:
        /*00ec*/ 	.byte	0x04, 0x1e
        /*00ee*/ 	.short	(.L_3628 - .L_3627)
.L_3627:
        /*00f0*/ 	.word	0x00000000


	//----- nvinfo : EIATTR_CBANK_PARAM_SIZE
	.align		4
.L_3628:
        /*00f4*/ 	.byte	0x03, 0x19
        /*00f6*/ 	.short	0x00e8


	//----- nvinfo : EIATTR_PARAM_CBANK
	.align		4
        /*00f8*/ 	.byte	0x04, 0x0a
        /*00fa*/ 	.short	(.L_3630 - .L_3629)
	.align		4
.L_3629:
        /*00fc*/ 	.word	index@(.nv.constant0._ZN10layer_norm13ln_fwd_kernelINS_13Kernel_traitsI6__halfffffjLj2560ELj1ELj4ELj1ELj16ENS_18Kernel_traits_baseILj2560ES2_ffffjLj128EEEEELb0ELb1ELb1ELb0EEEvNS_9FwdParamsE)
        /*0100*/ 	.short	0x0380
        /*0102*/ 	.short	0x00e8


	//----- nvinfo : EIATTR_SW_WAR
	.align		4
.L_3630:
        /*0104*/ 	.byte	0x04, 0x36
        /*0106*/ 	.short	(.L_3632 - .L_3631)
.L_3631:
        /*0108*/ 	.word	0x00000008
.L_3632:


//--------------------- .nv.info._ZN10layer_norm13ln_fwd_kernelINS_13Kernel_traitsI6__halfffffjLj2560ELj1ELj4ELj1ELj16ENS_18Kernel_traits_baseILj2560ES2_ffffjLj128EEEEELb0ELb1ELb1ELb1EEEvNS_9FwdParamsE --------------------------
	.section	.nv.info._ZN10layer_norm13ln_fwd_kernelINS_13Kernel_traitsI6__halfffffjLj2560ELj1ELj4ELj1ELj16ENS_18Kernel_traits_baseILj2560ES2_ffffjLj128EEEEELb0ELb1ELb1ELb1EEEvNS_9FwdParamsE,"",@"SHT_CUDA_INFO"
	.sectionflags	@""
	.align	4


	//----- nvinfo : EIATTR_CUDA_API_VERSION
	.align		4
        /*0000*/ 	.byte	0x04, 0x37
        /*0002*/ 	.short	(.L_3634 - .L_3633)
.L_3633:
        /*0004*/ 	.word	0x00000082


	//----- nvinfo : EIATTR_KPARAM_INFO
	.align		4
.L_3634:
        /*0008*/ 	.byte	0x04, 0x17
        /*000a*/ 	.short	(.L_3636 - .L_3635)
.L_3635:
        /*000c*/ 	.word	0x00000000
        /*0010*/ 	.short	0x0000
        /*0012*/ 	.short	0x0000
        /*0014*/ 	.byte	0x00, 0xf0, 0xa1, 0x03


	//----- nvinfo : EIATTR_SPARSE_MMA_MASK
	.align		4
.L_3636:
        /*0018*/ 	.byte	0x03, 0x50
        /*001a*/ 	.short	0x0000


	//----- nvinfo : EIATTR_MAXREG_COUNT
	.align		4
        /*001c*/ 	.byte	0x03, 0x1b
        /*001e*/ 	.short	0x00ff


	//----- nvinfo : EIATTR_MERCURY_ISA_VERSION
	.align		4
        /*0020*/ 	.byte	0x03, 0x5f
        /*0022*/ 	.short	0x0101


	//----- nvinfo : EIATTR_COOP_GROUP_MASK_REGIDS
	.align		4
        /*0024*/ 	.byte	0x04, 0x29
        /*0026*/ 	.short	(.L_3638 - .L_3637)


	//   ....[0]....
.L_3637:
        /*0028*/ 	.word	0xffffffff


	//   ....[1]....
        /*002c*/ 	.word	0xffffffff


	//   ....[2]....
        /*0030*/ 	.word	0xffffffff


	//   ....[3]....
        /*0034*/ 	.word	0xffffffff


	//   ....[4]....
        /*0038*/ 	.word	0xffffffff


	//   ....[5]....
        /*003c*/ 	.word	0xffffffff


	//   ....[6]....
        /*0040*/ 	.word	0xffffffff


	//   ....[7]....
        /*0044*/ 	.word	0xffffffff


	//   ....[8]....
        /*0048*/ 	.word	0xffffffff


	//   ....[9]....
        /*004c*/ 	.word	0xffffffff


	//   ....[10]....
        /*0050*/ 	.word	0x050000ed


	//   ....[11]....
        /*0054*/ 	.word	0x050000ed


	//   ....[12]....
        /*0058*/ 	.word	0x050000ed


	//   ....[13]....
        /*005c*/ 	.word	0x050000ed


	//   ....[14]....
        /*0060*/ 	.word	0x050000ed


	//   ....[15]....
        /*0064*/ 	.word	0x050000ed


	//   ....[16]....
        /*0068*/ 	.word	0x050000ed


	//   ....[17]....
        /*006c*/ 	.word	0x050000ed


	//   ....[18]....
        /*0070*/ 	.word	0x050000ed


	//   ....[19]....
        /*0074*/ 	.word	0x050000ed


	//----- nvinfo : EIATTR_COOP_GROUP_INSTR_OFFSETS
	.align		4
.L_3638:
        /*0078*/ 	.byte	0x04, 0x28
        /*007a*/ 	.short	(.L_3640 - .L_3639)


	//   ....[0]....
.L_3639:
        /*007c*/ 	.word	0x00006650


	//   ....[1]....
        /*0080*/ 	.word	0x00006680


	//   ....[2]....
        /*0084*/ 	.word	0x000066a0


	//   ....[3]....
        /*0088*/ 	.word	0x000066c0


	//   ....[4]....
        /*008c*/ 	.word	0x000066e0


	//   ....[5]....
        /*0090*/ 	.word	0x00007110


	//   ....[6]....
        /*0094*/ 	.word	0x00007130


	//   ....[7]....
        /*0098*/ 	.word	0x00007150


	//   ....[8]....
        /*009c*/ 	.word	0x00007170


	//   ....[9]....
        /*00a0*/ 	.word	0x00007190


	//   ....[10]....
        /*00a4*/ 	.word	0x00009090


	//   ....[11]....
        /*00a8*/ 	.word	0x00009130


	//   ....[12]....
        /*00ac*/ 	.word	0x000091a0


	//   ....[13]....
        /*00b0*/ 	.word	0x00009210


	//   ....[14]....
        /*00b4*/ 	.word	0x00009280


	//   ....[15]....
        /*00b8*/ 	.word	0x00009d00


	//   ....[16]....
        /*00bc*/ 	.word	0x00009d70


	//   ....[17]....
        /*00c0*/ 	.word	0x00009de0


	//   ....[18]....
        /*00c4*/ 	.word	0x00009e50


	//   ....[19]....
        /*00c8*/ 	.word	0x00009ec0


	//----- nvinfo : EIATTR_VRC_CTA_INIT_COUNT
	.align		4
.L_3640:
        /*00cc*/ 	.byte	0x02, 0x4a
	.zero		1
	.zero		1


	//----- nvinfo : EIATTR_EXIT_INSTR_OFFSETS
	.align		4
        /*00d0*/ 	.byte	0x04, 0x1c
        /*00d2*/ 	.short	(.L_3642 - .L_3641)


	//   ....[0]....
.L_3641:
        /*00d4*/ 	.word	0x00000910


	//   ....[1]....
        /*00d8*/ 	.word	0x00009020


	//----- nvinfo : EIATTR_MAX_THREADS
	.align		4
.L_3642:
        /*00dc*/ 	.byte	0x04, 0x05
        /*00de*/ 	.short	(.L_3644 - .L_3643)
.L_3643:
        /*00e0*/ 	.word	0x00000080
        /*00e4*/ 	.word	0x00000001
        /*00e8*/ 	.word	0x00000001


	//----- nvinfo : EIATTR_CRS_STACK_SIZE
	.align		4
.L_3644:
        /*00ec*/ 	.byte	0x04, 0x1e
        /*00ee*/ 	.short	(.L_3646 - .L_3645)
.L_3645:
        /*00f0*/ 	.word	0x00000000


	//----- nvinfo : EIATTR_CBANK_PARAM_SIZE
	.align		4
.L_3646:
        /*00f4*/ 	.byte	0x03, 0x19
        /*00f6*/ 	.short	0x00e8


	//----- nvinfo : EIATTR_PARAM_CBANK
	.align		4
        /*00f8*/ 	.byte	0x04, 0x0a
        /*00fa*/ 	.short	(.L_3648 - .L_3647)
	.align		4
.L_3647:
        /*00fc*/ 	.word	index@(.nv.constant0._ZN10layer_norm13ln_fwd_kernelINS_13Kernel_traitsI6__halfffffjLj2560ELj1ELj4ELj1ELj16ENS_18Kernel_traits_baseILj2560ES2_ffffjLj128EEEEELb0ELb1ELb1ELb1EEEvNS_9FwdParamsE)
        /*0100*/ 	.short	0x0380
        /*0102*/ 	.short	0x00e8


	//----- nvinfo : EIATTR_SW_WAR
	.align		4
.L_3648:
        /*0104*/ 	.byte	0x04, 0x36
        /*0106*/ 	.short	(.L_3650 - .L_3649)
.L_3649:
        /*0108*/ 	.word	0x00000008
.L_3650:


//--------------------- .nv.info._ZN10layer_norm13ln_fwd_kernelINS_13Kernel_traitsI6__halfffffjLj2560ELj1ELj4ELj1ELj16ENS_18Kernel_traits_baseILj2560ES2_ffffjLj128EEEEELb1ELb0ELb0ELb0EEEvNS_9FwdParamsE --------------------------
	.section	.nv.info._ZN10layer_norm13ln_fwd_kernelINS_13Kernel_traitsI6__halfffffjLj2560ELj1ELj4ELj1ELj16ENS_18Kernel_traits_baseILj2560ES2_ffffjLj128EEEEELb1ELb0ELb0ELb0EEEvNS_9FwdParamsE,"",@"SHT_CUDA_INFO"
	.sectionflags	@""
	.align	4


	//----- nvinfo : EIATTR_CUDA_API_VERSION
	.align		4
        /*0000*/ 	.byte	0x04, 0x37
        /*0002*/ 	.short	(.L_3652 - .L_3651)
.L_3651:
        /*0004*/ 	.word	0x00000082


	//----- nvinfo : EIATTR_KPARAM_INFO
	.align		4
.L_3652:
        /*0008*/ 	.byte	0x04, 0x17
        /*000a*/ 	.short	(.L_3654 - .L_3653)
.L_3653:
        /*000c*/ 	.word	0x00000000
        /*0010*/ 	.short	0x0000
        /*0012*/ 	.short	0x0000
        /*0014*/ 	.byte	0x00, 0xf0, 0xa1, 0x03


	//----- nvinfo : EIATTR_SPARSE_MMA_MASK
	.align		4
.L_3654:
        /*0018*/ 	.byte	0x03, 0x50
        /*001a*/ 	.short	0x0000


	//----- nvinfo : EIATTR_MAXREG_COUNT
	.align		4
        /*001c*/ 	.byte	0x03, 0x1b
        /*001e*/ 	.short	0x00ff


	//----- nvinfo : EIATTR_MERCURY_ISA_VERSION
	.align		4
        /*0020*/ 	.byte	0x03, 0x5f
        /*0022*/ 	.short	0x0101


	//----- nvinfo : EIATTR_COOP_GROUP_MASK_REGIDS
	.align		4
        /*0024*/ 	.byte	0x04, 0x29
        /*0026*/ 	.short	(.L_3656 - .L_3655)


	//   ....[0]....
.L_3655:
        /*0028*/ 	.word	0xffffffff


	//   ....[1]....
        /*002c*/ 	.word	0xffffffff


	//   ....[2]....
        /*0030*/ 	.word	0xffffffff


	//   ....[3]....
        /*0034*/ 	.word	0xffffffff


	//   ....[4]....
        /*0038*/ 	.word	0xffffffff


	//   ....[5]....
        /*003c*/ 	.word	0xffffffff


	//   ....[6]....
        /*0040*/ 	.word	0xffffffff


	//   ....[7]....
        /*0044*/ 	.word	0xffffffff


	//   ....[8]....
        /*0048*/ 	.word	0xffffffff


	//   ....[9]....
        /*004c*/ 	.word	0xffffffff


	//   ....[10]....
        /*0050*/ 	.word	0x05000093


	//   ....[11]....
        /*0054*/ 	.word	0x05000093


	//   ....[12]....
        /*0058*/ 	.word	0x05000093


	//   ....[13]....
        /*005c*/ 	.word	0x05000093


	//   ....[14]....
        /*0060*/ 	.word	0x05000093


	//   ....[15]....
        /*0064*/ 	.word	0x05000093


	//   ....[16]....
        /*0068*/ 	.word	0x05000093


	//   ....[17]....
        /*006c*/ 	.word	0x05000093


	//   ....[18]....
        /*0070*/ 	.word	0x05000093


	//   ....[19]....
        /*0074*/ 	.word	0x05000093


	//----- nvinfo : EIATTR_COOP_GROUP_INSTR_OFFSETS
	.align		4
.L_3656:
        /*0078*/ 	.byte	0x04, 0x28
        /*007a*/ 	.short	(.L_3658 - .L_3657)


	//   ....[0]....
.L_3657:
        /*007c*/ 	.word	0x00042420


	//   ....[1]....
        /*0080*/ 	.word	0x00042460


	//   ....[2]....
        /*0084*/ 	.word	0x00042480


	//   ....[3]....
        /*0088*/ 	.word	0x000424a0


	//   ....[4]....
        /*008c*/ 	.word	0x000424c0


	//   ....[5]....
        /*0090*/ 	.word	0x00042fd0


	//   ....[6]....
        /*0094*/ 	.word	0x00042ff0


	//   ....[7]....
        /*0098*/ 	.word	0x00043010


	//   ....[8]....
        /*009c*/ 	.word	0x00043030


	//   ....[9]....
        /*00a0*/ 	.word	0x00043050


	//   ....[10]....
        /*00a4*/ 	.word	0x00045460


	//   ....[11]....
        /*00a8*/ 	.word	0x000454f0


	//   ....[12]....
        /*00ac*/ 	.word	0x00045550


	//   ....[13]....
        /*00b0*/ 	.word	0x000455b0


	//   ....[14]....
        /*00b4*/ 	.word	0x00045610


	//   ....[15]....
        /*00b8*/ 	.word	0x00046180


	//   ....[16]....
        /*00bc*/ 	.word	0x000461e0


	//   ....[17]....
        /*00c0*/ 	.word	0x00046240


	//   ....[18]....
        /*00c4*/ 	.word	0x000462a0


	//   ....[19]....
        /*00c8*/ 	.word	0x00046300


	//----- nvinfo : EIATTR_VRC_CTA_INIT_COUNT
	.align		4
.L_3658:
        /*00cc*/ 	.byte	0x02, 0x4a
	.zero		1
	.zero		1


	//----- nvinfo : EIATTR_EXIT_INSTR_OFFSETS
	.align		4
        /*00d0*/ 	.byte	0x04, 0x1c
        /*00d2*/ 	.short	(.L_3660 - .L_3659)


	//   ....[0]....
.L_3659:
        /*00d4*/ 	.word	0x00001530


	//   ....[1]....
        /*00d8*/ 	.word	0x000453f0


	//----- nvinfo : EIATTR_INDIRECT_BRANCH_TARGETS
	.align		4
.L_3660:
        /*00dc*/ 	.byte	0x04, 0x34
        /*00de*/ 	.short	(.L_3662 - .L_3661)


	//   ....[0]....
.L_3661:
        /*00e0*/ 	.word	.L_x_88384@srel
        /*00e4*/ 	.short	0x0
        /*00e6*/ 	.short	0x0
        /*00e8*/ 	.word	0x3
        /*00ec*/ 	.word	.L_x_88385@srel
        /*00f0*/ 	.word	.L_x_88386@srel
        /*00f4*/ 	.word	.L_x_88387@srel


	//----- nvinfo : EIATTR_MAX_THREADS
	.align		4
.L_3662:
        /*00f8*/ 	.byte	0x04, 0x05
        /*00fa*/ 	.short	(.L_3664 - .L_3663)
.L_3663:
        /*00fc*/ 	.word	0x00000080
        /*0100*/ 	.word	0x00000001
        /*0104*/ 	.word	0x00000001


	//----- nvinfo : EIATTR_CRS_STACK_SIZE
	.align		4
.L_3664:
        /*0108*/ 	.byte	0x04, 0x1e
        /*010a*/ 	.short	(.L_3666 - .L_3665)
.L_3665:
        /*010c*/ 	.word	0x00000000


	//----- nvinfo : EIATTR_CBANK_PARAM_SIZE
	.align		4
.L_3666:
        /*0110*/ 	.byte	0x03, 0x19
        /*0112*/ 	.short	0x00e8


	//----- nvinfo : EIATTR_PARAM_CBANK
	.align		4
        /*0114*/ 	.byte	0x04, 0x0a
        /*0116*/ 	.short	(.L_3668 - .L_3667)
	.align		4
.L_3667:
        /*0118*/ 	.word	index@(.nv.constant0._ZN10layer_norm13ln_fwd_kernelINS_13Kernel_traitsI6__halfffffjLj2560ELj1ELj4ELj1ELj16ENS_18Kernel_traits_baseILj2560ES2_ffffjLj128EEEEELb1ELb0ELb0ELb0EEEvNS_9FwdParamsE)
        /*011c*/ 	.short	0x0380
        /*011e*/ 	.short	0x00e8


	//----- nvinfo : EIATTR_SW_WAR
	.align		4
.L_3668:
        /*0120*/ 	.byte	0x04, 0x36
        /*0122*/ 	.short	(.L_3670 - .L_3669)
.L_3669:
        /*0124*/ 	.word	0x00000008
.L_3670:


//--------------------- .nv.info._ZN10layer_norm13ln_fwd_kernelINS_13Kernel_traitsI6__halfffffjLj2560ELj1ELj4ELj1ELj16ENS_18Kernel_traits_baseILj2560ES2_ffffjLj128EEEEELb1ELb0ELb0ELb1EEEvNS_9FwdParamsE --------------------------
	.section	.nv.info._ZN10layer_norm13ln_fwd_kernelINS_13Kernel_traitsI6__halfffffjLj2560ELj1ELj4ELj1ELj16ENS_18Kernel_traits_baseILj2560ES2_ffffjLj128EEEEELb1ELb0ELb0ELb1EEEvNS_9FwdParamsE,"",@"SHT_CUDA_INFO"
	.sectionflags	@""
	.align	4


	//----- nvinfo : EIATTR_CUDA_API_VERSION
	.align		4
        /*0000*/ 	.byte	0x04, 0x37
        /*0002*/ 	.short	(.L_3672 - .L_3671)
.L_3671:
        /*0004*/ 	.word	0x00000082


	//----- nvinfo : EIATTR_KPARAM_INFO
	.align		4
.L_3672:
        /*0008*/ 	.byte	0x04, 0x17
        /*000a*/ 	.short	(.L_3674 - .L_3673)
.L_3673:
        /*000c*/ 	.word	0x00000000
        /*0010*/ 	.short	0x0000
        /*0012*/ 	.short	0x0000
        /*0014*/ 	.byte	0x00, 0xf0, 0xa1, 0x03


	//----- nvinfo : EIATTR_SPARSE_MMA_MASK
	.align		4
.L_3674:
        /*0018*/ 	.byte	0x03, 0x50
        /*001a*/ 	.short	0x0000


	//----- nvinfo : EIATTR_MAXREG_COUNT
	.align		4
        /*001c*/ 	.byte	0x03, 0x1b
        /*001e*/ 	.short	0x00ff


	//----- nvinfo : EIATTR_MERCURY_ISA_VERSION
	.align		4
        /*0020*/ 	.byte	0x03, 0x5f
        /*0022*/ 	.short	0x0101


	//----- nvinfo : EIATTR_COOP_GROUP_MASK_REGIDS
	.align		4
        /*0024*/ 	.byte	0x04, 0x29
        /*0026*/ 	.short	(.L_3676 - .L_3675)


	//   ....[0]....
.L_3675:
        /*0028*/ 	.word	0xffffffff


	//   ....[1]....
        /*002c*/ 	.word	0xffffffff


	//   ....[2]....
        /*0030*/ 	.word	0xffffffff


	//   ....[3]....
        /*0034*/ 	.word	0xffffffff


	//   ....[4]....
        /*0038*/ 	.word	0xffffffff


	//   ....[5]....
        /*003c*/ 	.word	0xffffffff


	//   ....[6]....
        /*0040*/ 	.word	0xffffffff


	//   ....[7]....
        /*0044*/ 	.word	0xffffffff


	//   ....[8]....
        /*0048*/ 	.word	0xffffffff


	//   ....[9]....
        /*004c*/ 	.word	0xffffffff


	//   ....[10]....
        /*0050*/ 	.word	0x05000012


	//   ....[11]....
        /*0054*/ 	.word	0x05000012


	//   ....[12]....
        /*0058*/ 	.word	0x05000012


	//   ....[13]....
        /*005c*/ 	.word	0x05000012


	//   ....[14]....
        /*0060*/ 	.word	0x05000012


	//   ....[15]....
        /*0064*/ 	.word	0x05000012


	//   ....[16]....
        /*0068*/ 	.word	0x05000012


	//   ....[17]....
        /*006c*/ 	.word	0x05000012


	//   ....[18]....
        /*0070*/ 	.word	0x05000012


	//   ....[19]....
        /*0074*/ 	.word	0x05000012


	//----- nvinfo : EIATTR_COOP_GROUP_INSTR_OFFSETS
	.align		4
.L_3676:
        /*0078*/ 	.byte	0x04, 0x28
        /*007a*/ 	.short	(.L_3678 - .L_3677)


	//   ....[0]....
.L_3677:
        /*007c*/ 	.word	0x000348e0


	//   ....[1]....
        /*0080*/ 	.word	0x00034910


	//   ....[2]....
        /*0084*/ 	.word	0x00034930


	//   ....[3]....
        /*0088*/ 	.word	0x00034950


	//   ....[4]....
        /*008c*/ 	.word	0x00034970


	//   ....[5]....
        /*0090*/ 	.word	0x000353a0


	//   ....[6]....
        /*0094*/ 	.word	0x000353c0


	//   ....[7]....
        /*0098*/ 	.word	0x000353e0


	//   ....[8]....
        /*009c*/ 	.word	0x00035400


	//   ....[9]....
        /*00a0*/ 	.word	0x00035420


	//   ....[10]....
        /*00a4*/ 	.word	0x000372b0


	//   ....[11]....
        /*00a8*/ 	.word	0x00037350


	//   ....[12]....
        /*00ac*/ 	.word	0x000373c0


	//   ....[13]....
        /*00b0*/ 	.word	0x00037430


	//   ....[14]....
        /*00b4*/ 	.word	0x000374a0


	//   ....[15]....
        /*00b8*/ 	.word	0x00037f20


	//   ....[16]....
        /*00bc*/ 	.word	0x00037f90


	//   ....[17]....
        /*00c0*/ 	.word	0x00038000


	//   ....[18]....
        /*00c4*/ 	.word	0x00038070


	//   ....[19]....
        /*00c8*/ 	.word	0x000380e0


	//----- nvinfo : EIATTR_VRC_CTA_INIT_COUNT
	.align		4
.L_3678:
        /*00cc*/ 	.byte	0x02, 0x4a
	.zero		1
	.zero		1


	//----- nvinfo : EIATTR_EXIT_INSTR_OFFSETS
	.align		4
        /*00d0*/ 	.byte	0x04, 0x1c
        /*00d2*/ 	.short	(.L_3680 - .L_3679)


	//   ....[0]....
.L_3679:
        /*00d4*/ 	.word	0x00000890


	//   ....[1]....
        /*00d8*/ 	.word	0x00037240


	//----- nvinfo : EIATTR_INDIRECT_BRANCH_TARGETS
	.align		4
.L_3680:
        /*00dc*/ 	.byte	0x04, 0x34
        /*00de*/ 	.short	(.L_3682 - .L_3681)


	//   ....[0]....
.L_3681:
        /*00e0*/ 	.word	.L_x_88388@srel
        /*00e4*/ 	.short	0x0
        /*00e6*/ 	.short	0x0
        /*00e8*/ 	.word	0x3
        /*00ec*/ 	.word	.L_x_88389@srel
        /*00f0*/ 	.word	.L_x_88390@srel
        /*00f4*/ 	.word	.L_x_88391@srel


	//----- nvinfo : EIATTR_MAX_THREADS
	.align		4
.L_3682:
        /*00f8*/ 	.byte	0x04, 0x05
        /*00fa*/ 	.short	(.L_3684 - .L_3683)
.L_3683:
        /*00fc*/ 	.word	0x00000080
        /*0100*/ 	.word	0x00000001
        /*0104*/ 	.word	0x00000001


	//----- nvinfo : EIATTR_CRS_STACK_SIZE
	.align		4
.L_3684:
        /*0108*/ 	.byte	0x04, 0x1e
        /*010a*/ 	.short	(.L_3686 - .L_3685)
.L_3685:
        /*010c*/ 	.word	0x00000000


	//----- nvinfo : EIATTR_CBANK_PARAM_SIZE
	.align		4
.L_3686:
        /*0110*/ 	.byte	0x03, 0x19
        /*0112*/ 	.short	0x00e8


	//----- nvinfo : EIATTR_PARAM_CBANK
	.align		4
        /*0114*/ 	.byte	0x04, 0x0a
        /*0116*/ 	.short	(.L_3688 - .L_3687)
	.align		4
.L_3687:
        /*0118*/ 	.word	index@(.nv.constant0._ZN10layer_norm13ln_fwd_kernelINS_13Kernel_traitsI6__halfffffjLj2560ELj1ELj4ELj1ELj16ENS_18Kernel_traits_baseILj2560ES2_ffffjLj128EEEEELb1ELb0ELb0ELb1EEEvNS_9FwdParamsE)
        /*011c*/ 	.short	0x0380
        /*011e*/ 	.short	0x00e8


	//----- nvinfo : EIATTR_SW_WAR
	.align		4
.L_3688:
        /*0120*/ 	.byte	0x04, 0x36
        /*0122*/ 	.short	(.L_3690 - .L_3689)
.L_3689:
        /*0124*/ 	.word	0x00000008
.L_3690:


//--------------------- .nv.info._ZN10layer_norm13ln_fwd_kernelINS_13Kernel_traitsI6__halfffffjLj2560ELj1ELj4ELj1ELj16ENS_18Kernel_traits_baseILj2560ES2_ffffjLj128EEEEELb1ELb0ELb1ELb0EEEvNS_9FwdParamsE --------------------------
	.section	.nv.info._ZN10layer_norm13ln_fwd_kernelINS_13Kernel_traitsI6__halfffffjLj2560ELj1ELj4ELj1ELj16ENS_18Kernel_traits_baseILj2560ES2_ffffjLj128EEEEELb1ELb0ELb1ELb0EEEvNS_9FwdParamsE,"",@"SHT_CUDA_INFO"
	.sectionflags	@""
	.align	4


	//----- nvinfo : EIATTR_CUDA_API_VERSION
	.align		4
        /*0000*/ 	.byte	0x04, 0x37
        /*0002*/ 	.short	(.L_3692 - .L_3691)
.L_3691:
        /*0004*/ 	.word	0x00000082


	//----- nvinfo : EIATTR_KPARAM_INFO
	.align		4
.L_3692:
        /*0008*/ 	.byte	0x04, 0x17
        /*000a*/ 	.short	(.L_3694 - .L_3693)
.L_3693:
        /*000c*/ 	.word	0x00000000
        /*0010*/ 	.short	0x0000
        /*0012*/ 	.short	0x0000
        /*0014*/ 	.byte	0x00, 0xf0, 0xa1, 0x03


	//----- nvinfo : EIATTR_SPARSE_MMA_MASK
	.align		4
.L_3694:
        /*0018*/ 	.byte	0x03, 0x50
        /*001a*/ 	.short	0x0000


	//----- nvinfo : EIATTR_MAXREG_COUNT
	.align		4
        /*001c*/ 	.byte	0x03, 0x1b
        /*001e*/ 	.short	0x00ff


	//----- nvinfo : EIATTR_MERCURY_ISA_VERSION
	.align		4
        /*0020*/ 	.byte	0x03, 0x5f
        /*0022*/ 	.short	0x0101


	//----- nvinfo : EIATTR_COOP_GROUP_MASK_REGIDS
	.align		4
        /*0024*/ 	.byte	0x04, 0x29
        /*0026*/ 	.short	(.L_3696 - .L_3695)


	//   ....[0]....
.L_3695:
        /*0028*/ 	.word	0xffffffff


	//   ....[1]....
        /*002c*/ 	.word	0xffffffff


	//   ....[2]....
        /*0030*/ 	.word	0xffffffff


	//   ....[3]....
        /*0034*/ 	.word	0xffffffff


	//   ....[4]....
        /*0038*/ 	.word	0xffffffff


	//   ....[5]....
        /*003c*/ 	.word	0xffffffff


	//   ....[6]....
        /*0040*/ 	.word	0xffffffff


	//   ....[7]....
        /*0044*/ 	.word	0xffffffff


	//   ....[8]....
        /*0048*/ 	.word	0xffffffff


	//   ....[9]....
        /*004c*/ 	.word	0xffffffff


	//   ....[10]....
        /*0050*/ 	.word	0x050000a0


	//   ....[11]....
        /*0054*/ 	.word	0x050000a0


	//   ....[12]....
        /*0058*/ 	.word	0x050000a0


	//   ....[13]....
        /*005c*/ 	.word	0x050000a0


	//   ....[14]....
        /*0060*/ 	.word	0x050000a0


	//   ....[15]....
        /*0064*/ 	.word	0x050000a0


	//   ....[16]....
        /*0068*/ 	.word	0x050000a0


	//   ....[17]....
        /*006c*/ 	.word	0x050000a0


	//   ....[18]....
        /*0070*/ 	.word	0x050000a0


	//   ....[19]....
        /*0074*/ 	.word	0x050000a0


	//----- nvinfo : EIATTR_COOP_GROUP_INSTR_OFFSETS
	.align		4
.L_3696:
        /*0078*/ 	.byte	0x04, 0x28
        /*007a*/ 	.short	(.L_3698 - .L_3697)


	//   ....[0]....
.L_3697:
        /*007c*/ 	.word	0x00047cd0


	//   ....[1]....
        /*0080*/ 	.word	0x00047d10


	//   ....[2]....
        /*0084*/ 	.word	0x00047d30


	//   ....[3]....
        /*0088*/ 	.word	0x00047d50


	//   ....[4]....
        /*008c*/ 	.word	0x00047d70


	//   ....[5]....
        /*0090*/ 	.word	0x00048880


	//   ....[6]....
        /*0094*/ 	.word	0x000488a0


	//   ....[7]....
        /*0098*/ 	.word	0x000488c0


	//   ....[8]....
        /*009c*/ 	.word	0x000488e0


	//   ....[9]....
        /*00a0*/ 	.word	0x00048900


	//   ....[10]....
        /*00a4*/ 	.word	0x0004ad70


	//   ....[11]....
        /*00a8*/ 	.word	0x0004ae00


	//   ....[12]....
        /*00ac*/ 	.word	0x0004ae60


	//   ....[13]....
        /*00b0*/ 	.word	0x0004aec0


	//   ....[14]....
        /*00b4*/ 	.word	0x0004af20


	//   ....[15]....
        /*00b8*/ 	.word	0x0004ba90


	//   ....[16]....
        /*00bc*/ 	.word	0x0004baf0


	//   ....[17]....
        /*00c0*/ 	.word	0x0004bb50


	//   ....[18]....
        /*00c4*/ 	.word	0x0004bbb0


	//   ....[19]....
        /*00c8*/ 	.word	0x0004bc10


	//----- nvinfo : EIATTR_VRC_CTA_INIT_COUNT
	.align		4
.L_3698:
        /*00cc*/ 	.byte	0x02, 0x4a
	.zero		1
	.zero		1


	//----- nvinfo : EIATTR_EXIT_INSTR_OFFSETS
	.align		4
        /*00d0*/ 	.byte	0x04, 0x1c
        /*00d2*/ 	.short	(.L_3700 - .L_3699)


	//   ....[0]....
.L_3699:
        /*00d4*/ 	.word	0x00001510


	//   ....[1]....
        /*00d8*/ 	.word	0x0004ad10


	//----- nvinfo : EIATTR_MAX_THREADS
	.align		4
.L_3700:
        /*00dc*/ 	.byte	0x04, 0x05
        /*00de*/ 	.short	(.L_3702 - .L_3701)
.L_3701:
        /*00e0*/ 	.word	0x00000080
        /*00e4*/ 	.word	0x00000001
        /*00e8*/ 	.word	0x00000001


	//----- nvinfo : EIATTR_CRS_STACK_SIZE
	.align		4
.L_3702:
        /*00ec*/ 	.byte	0x04, 0x1e
        /*00ee*/ 	.short	(.L_3704 - .L_3703)
.L_3703:
        /*00f0*/ 	.word	0x00000000


	//----- nvinfo : EIATTR_CBANK_PARAM_SIZE
	.align		4
.L_3704:
        /*00f4*/ 	.byte	0x03, 0x19
        /*00f6*/ 	.short	0x00e8


	//----- nvinfo : EIATTR_PARAM_CBANK
	.align		4
        /*00f8*/ 	.byte	0x04, 0x0a
        /*00fa*/ 	.short	(.L_3706 - .L_3705)
	.align		4
.L_3705:
        /*00fc*/ 	.word	index@(.nv.constant0._ZN10layer_norm13ln_fwd_kernelINS_13Kernel_traitsI6__halfffffjLj2560ELj1ELj4ELj1ELj16ENS_18Kernel_traits_baseILj2560ES2_ffffjLj128EEEEELb1ELb0ELb1ELb0EEEvNS_9FwdParamsE)
        /*0100*/ 	.short	0x0380
        /*0102*/ 	.short	0x00e8


	//----- nvinfo : EIATTR_SW_WAR
	.align		4
.L_3706:
        /*0104*/ 	.byte	0x04, 0x36
        /*0106*/ 	.short	(.L_3708 - .L_3707)
.L_3707:
        /*0108*/ 	.word	0x00000008
.L_3708:


//--------------------- .nv.info._ZN10layer_norm13ln_fwd_kernelINS_13Kernel_traitsI6__halfffffjLj2560ELj1ELj4ELj1ELj16ENS_18Kernel_traits_baseILj2560ES2_ffffjLj128EEEEELb1ELb0ELb1ELb1EEEvNS_9FwdParamsE --------------------------
	.section	.nv.info._ZN10layer_norm13ln_fwd_kernelINS_13Kernel_traitsI6__halfffffjLj2560ELj1ELj4ELj1ELj16ENS_18Kernel_traits_baseILj2560ES2_ffffjLj128EEEEELb1ELb0ELb1ELb1EEEvNS_9FwdParamsE,"",@"SHT_CUDA_INFO"
	.sectionflags	@""
	.align	4


	//----- nvinfo : EIATTR_CUDA_API_VERSION
	.align		4
        /*0000*/ 	.byte	0x04, 0x37
        /*0002*/ 	.short	(.L_3710 - .L_3709)
.L_3709:
        /*0004*/ 	.word	0x00000082


	//----- nvinfo : EIATTR_KPARAM_INFO
	.align		4
.L_3710:
        /*0008*/ 	.byte	0x04, 0x17
        /*000a*/ 	.short	(.L_3712 - .L_3711)
.L_3711:
        /*000c*/ 	.word	0x00000000
        /*0010*/ 	.short	0x0000
        /*0012*/ 	.short	0x0000
        /*0014*/ 	.byte	0x00, 0xf0, 0xa1, 0x03


	//----- nvinfo : EIATTR_SPARSE_MMA_MASK
	.align		4
.L_3712:
        /*0018*/ 	.byte	0x03, 0x50
        /*001a*/ 	.short	0x0000


	//----- nvinfo : EIATTR_MAXREG_COUNT
	.align		4
        /*001c*/ 	.byte	0x03, 0x1b
        /*001e*/ 	.short	0x00ff


	//----- nvinfo : EIATTR_MERCURY_ISA_VERSION
	.align		4
        /*0020*/ 	.byte	0x03, 0x5f
        /*0022*/ 	.short	0x0101


	//----- nvinfo : EIATTR_COOP_GROUP_MASK_REGIDS
	.align		4
        /*0024*/ 	.byte	0x04, 0x29
        /*0026*/ 	.short	(.L_3714 - .L_3713)


	//   ....[0]....
.L_3713:
        /*0028*/ 	.word	0xffffffff


	//   ....[1]....
        /*002c*/ 	.word	0xffffffff


	//   ....[2]....
        /*0030*/ 	.word	0xffffffff


	//   ....[3]....
        /*0034*/ 	.word	0xffffffff


	//   ....[4]....
        /*0038*/ 	.word	0xffffffff


	//   ....[5]....
        /*003c*/ 	.word	0xffffffff


	//   ....[6]....
        /*0040*/ 	.word	0xffffffff


	//   ....[7]....
        /*0044*/ 	.word	0xffffffff


	//   ....[8]....
        /*0048*/ 	.word	0xffffffff


	//   ....[9]....
        /*004c*/ 	.word	0xffffffff


	//   ....[10]....
        /*0050*/ 	.word	0x0500000d


	//   ....[11]....
        /*0054*/ 	.word	0x0500000d


	//   ....[12]....
        /*0058*/ 	.word	0x0500000d


	//   ....[13]....
        /*005c*/ 	.word	0x0500000d


	//   ....[14]....
        /*0060*/ 	.word	0x0500000d


	//   ....[15]....
        /*0064*/ 	.word	0x0500000d


	//   ....[16]....
        /*0068*/ 	.word	0x0500000d


	//   ....[17]....
        /*006c*/ 	.word	0x0500000d


	//   ....[18]....
        /*0070*/ 	.word	0x0500000d


	//   ....[19]....
        /*0074*/ 	.word	0x0500000d


	//----- nvinfo : EIATTR_COOP_GROUP_INSTR_OFFSETS
	.align		4
.L_3714:
        /*0078*/ 	.byte	0x04, 0x28
        /*007a*/ 	.short	(.L_3716 - .L_3715)


	//   ....[0]....
.L_3715:
        /*007c*/ 	.word	0x0003aaa0


	//   ....[1]....
        /*0080*/ 	.word	0x0003aad0


	//   ....[2]....
        /*0084*/ 	.word	0x0003aaf0


	//   ....[3]....
        /*0088*/ 	.word	0x0003ab10


	//   ....[4]....
        /*008c*/ 	.word	0x0003ab30


	//   ....[5]....
        /*0090*/ 	.word	0x0003b560


	//   ....[6]....
        /*0094*/ 	.word	0x0003b580


	//   ....[7]....
        /*0098*/ 	.word	0x0003b5a0


	//   ....[8]....
        /*009c*/ 	.word	0x0003b5c0


	//   ....[9]....
        /*00a0*/ 	.word	0x0003b5e0


	//   ....[10]....
        /*00a4*/ 	.word	0x0003d730


	//   ....[11]....
        /*00a8*/ 	.word	0x0003d7d0


	//   ....[12]....
        /*00ac*/ 	.word	0x0003d830


	//   ....[13]....
        /*00b0*/ 	.word	0x0003d890


	//   ....[14]....
        /*00b4*/ 	.word	0x0003d8f0


	//   ....[15]....
        /*00b8*/ 	.word	0x0003e370


	//   ....[16]....
        /*00bc*/ 	.word	0x0003e3d0


	//   ....[17]....
        /*00c0*/ 	.word	0x0003e430


	//   ....[18]....
        /*00c4*/ 	.word	0x0003e490


	//   ....[19]....
        /*00c8*/ 	.word	0x0003e4f0


	//----- nvinfo : EIATTR_VRC_CTA_INIT_COUNT
	.align		4
.L_3716:
        /*00cc*/ 	.byte	0x02, 0x4a
	.zero		1
	.zero		1


	//----- nvinfo : EIATTR_EXIT_INSTR_OFFSETS
	.align		4
        /*00d0*/ 	.byte	0x04, 0x1c
        /*00d2*/ 	.short	(.L_3718 - .L_3717)


	//   ....[0]....
.L_3717:
        /*00d4*/ 	.word	0x00000890


	//   ....[1]....
        /*00d8*/ 	.word	0x0003d6c0


	//----- nvinfo : EIATTR_MAX_THREADS
	.align		4
.L_3718:
        /*00dc*/ 	.byte	0x04, 0x05
        /*00de*/ 	.short	(.L_3720 - .L_3719)
.L_3719:
        /*00e0*/ 	.word	0x00000080
        /*00e4*/ 	.word	0x00000001
        /*00e8*/ 	.word	0x00000001


	//----- nvinfo : EIATTR_CRS_STACK_SIZE
	.align		4
.L_3720:
        /*00ec*/ 	.byte	0x04, 0x1e
        /*00ee*/ 	.short	(.L_3722 - .L_3721)
.L_3721:
        /*00f0*/ 	.word	0x00000000


	//----- nvinfo : EIATTR_CBANK_PARAM_SIZE
	.align		4
.L_3722:
        /*00f4*/ 	.byte	0x03, 0x19
        /*00f6*/ 	.short	0x00e8


	//----- nvinfo : EIATTR_PARAM_CBANK
	.align		4
        /*00f8*/ 	.byte	0x04, 0x0a
        /*00fa*/ 	.short	(.L_3724 - .L_3723)
	.align		4
.L_3723:
        /*00fc*/ 	.word	index@(.nv.constant0._ZN10layer_norm13ln_fwd_kernelINS_13Kernel_traitsI6__halfffffjLj2560ELj1ELj4ELj1ELj16ENS_18Kernel_traits_baseILj2560ES2_ffffjLj128EEEEELb1ELb0ELb1ELb1EEEvNS_9FwdParamsE)
        /*0100*/ 	.short	0x0380
        /*0102*/ 	.short	0x00e8


	//----- nvinfo : EIATTR_SW_WAR
	.align		4
.L_3724:
        /*0104*/ 	.byte	0x04, 0x36
        /*0106*/ 	.short	(.L_3726 - .L_3725)
.L_3725:
        /*0108*/ 	.word	0x00000008
.L_3726:


//--------------------- .nv.info._ZN10layer_norm13ln_fwd_kernelINS_13Kernel_traitsI6__halfffffjLj2560ELj1ELj4ELj1ELj16ENS_18Kernel_traits_baseILj2560ES2_ffffjLj128EEEEELb1ELb1ELb0ELb0EEEvNS_9FwdParamsE --------------------------
	.section	.nv.info._ZN10layer_norm13ln_fwd_kernelINS_13Kernel_traitsI6__halfffffjLj2560ELj1ELj4ELj1ELj16ENS_18Kernel_traits_baseILj2560ES2_ffffjLj128EEEEELb1ELb1ELb0ELb0EEEvNS_9FwdParamsE,"",@"SHT_CUDA_INFO"
	.sectionflags	@""
	.align	4


	//----- nvinfo : EIATTR_CUDA_API_VERSION
	.align		4
        /*0000*/ 	.byte	0x04, 0x37
        /*0002*/ 	.short	(.L_3728 - .L_3727)
.L_3727:
        /*0004*/ 	.word	0x00000082


	//----- nvinfo : EIATTR_KPARAM_INFO
	.align		4
.L_3728:
        /*0008*/ 	.byte	0x04, 0x17
        /*000a*/ 	.short	(.L_3730 - .L_3729)
.L_3729:
        /*000c*/ 	.word	0x00000000
        /*0010*/ 	.short	0x0000
        /*0012*/ 	.short	0x0000
        /*0014*/ 	.byte	0x00, 0xf0, 0xa1, 0x03


	//----- nvinfo : EIATTR_SPARSE_MMA_MASK
	.align		4
.L_3730:
        /*0018*/ 	.byte	0x03, 0x50
        /*001a*/ 	.short	0x0000


	//----- nvinfo : EIATTR_MAXREG_COUNT
	.align		4
        /*001c*/ 	.byte	0x03, 0x1b
        /*001e*/ 	.short	0x00ff


	//----- nvinfo : EIATTR_MERCURY_ISA_VERSION
	.align		4
        /*0020*/ 	.byte	0x03, 0x5f
        /*0022*/ 	.short	0x0101


	//----- nvinfo : EIATTR_COOP_GROUP_MASK_REGIDS
	.align		4
        /*0024*/ 	.byte	0x04, 0x29
        /*0026*/ 	.short	(.L_3732 - .L_3731)


	//   ....[0]....
.L_3731:
        /*0028*/ 	.word	0xffffffff


	//   ....[1]....
        /*002c*/ 	.word	0xffffffff


	//   ....[2]....
        /*0030*/ 	.word	0xffffffff


	//   ....[3]....
        /*0034*/ 	.word	0xffffffff


	//   ....[4]....
        /*0038*/ 	.word	0xffffffff


	//   ....[5]....
        /*003c*/ 	.word	0xffffffff


	//   ....[6]....
        /*0040*/ 	.word	0xffffffff


	//   ....[7]....
        /*0044*/ 	.word	0xffffffff


	//   ....[8]....
        /*0048*/ 	.word	0xffffffff


	//   ....[9]....
        /*004c*/ 	.word	0xffffffff


	//   ....[10]....
        /*0050*/ 	.word	0x050000f6


	//   ....[11]....
        /*0054*/ 	.word	0x050000f6


	//   ....[12]....
        /*0058*/ 	.word	0x050000f6


	//   ....[13]....
        /*005c*/ 	.word	0x050000f6


	//   ....[14]....
        /*0060*/ 	.word	0x050000f6


	//   ....[15]....
        /*0064*/ 	.word	0x050000f6


	//   ....[16]....
        /*0068*/ 	.word	0x050000f6


	//   ....[17]....
        /*006c*/ 	.word	0x050000f6


	//   ....[18]....
        /*0070*/ 	.word	0x050000f6


	//   ....[19]....
        /*0074*/ 	.word	0x050000f6


	//----- nvinfo : EIATTR_COOP_GROUP_INSTR_OFFSETS
	.align		4
.L_3732:
        /*0078*/ 	.byte	0x04, 0x28
        /*007a*/ 	.short	(.L_3734 - .L_3733)


	//   ....[0]....
.L_3733:
        /*007c*/ 	.word	0x00044610


	//   ....[1]....
        /*0080*/ 	.word	0x00044650


	//   ....[2]....
        /*0084*/ 	.word	0x00044670


	//   ....[3]....
        /*0088*/ 	.word	0x00044690


	//   ....[4]....
        /*008c*/ 	.word	0x000446b0


	//   ....[5]....
        /*0090*/ 	.word	0x000451c0


	//   ....[6]....
        /*0094*/ 	.word	0x000451e0


	//   ....[7]....
        /*0098*/ 	.word	0x00045200


	//   ....[8]....
        /*009c*/ 	.word	0x00045220


	//   ....[9]....
        /*00a0*/ 	.word	0x00045240


	//   ....[10]....
        /*00a4*/ 	.word	0x00047650


	//   ....[11]....
        /*00a8*/ 	.word	0x000476f0


	//   ....[12]....
        /*00ac*/ 	.word	0x00047760


	//   ....[13]....
        /*00b0*/ 	.word	0x000477d0


	//   ....[14]....
        /*00b4*/ 	.word	0x00047840


	//   ....[15]....
        /*00b8*/ 	.word	0x000483b0


	//   ....[16]....
        /*00bc*/ 	.word	0x00048420


	//   ....[17]....
        /*00c0*/ 	.word	0x00048490


	//   ....[18]....
        /*00c4*/ 	.word	0x00048500


	//   ....[19]....
        /*00c8*/ 	.word	0x00048570


	//----- nvinfo : EIATTR_VRC_CTA_INIT_COUNT
	.align		4
.L_3734:
        /*00cc*/ 	.byte	0x02, 0x4a
	.zero		1
	.zero		1


	//----- nvinfo : EIATTR_EXIT_INSTR_OFFSETS
	.align		4
        /*00d0*/ 	.byte	0x04, 0x1c
        /*00d2*/ 	.short	(.L_3736 - .L_3735)


	//   ....[0]....
.L_3735:
        /*00d4*/ 	.word	0x00001b70


	//   ....[1]....
        /*00d8*/ 	.word	0x000475e0


	//----- nvinfo : EIATTR_INDIRECT_BRANCH_TARGETS
	.align		4
.L_3736:
        /*00dc*/ 	.byte	0x04, 0x34
        /*00de*/ 	.short	(.L_3738 - .L_3737)


	//   ....[0]....
.L_3737:
        /*00e0*/ 	.word	.L_x_88392@srel
        /*00e4*/ 	.short	0x0
        /*00e6*/ 	.short	0x0
        /*00e8*/ 	.word	0x3
        /*00ec*/ 	.word	.L_x_88393@srel
        /*00f0*/ 	.word	.L_x_88394@srel
        /*00f4*/ 	.word	.L_x_88395@srel


	//----- nvinfo : EIATTR_MAX_THREADS
	.align		4
.L_3738:
        /*00f8*/ 	.byte	0x04, 0x05
        /*00fa*/ 	.short	(.L_3740 - .L_3739)
.L_3739:
        /*00fc*/ 	.word	0x00000080
        /*0100*/ 	.word	0x00000001
        /*0104*/ 	.word	0x00000001


	//----- nvinfo : EIATTR_CRS_STACK_SIZE
	.align		4
.L_3740:
        /*0108*/ 	.byte	0x04, 0x1e
        /*010a*/ 	.short	(.L_3742 - .L_3741)
.L_3741:
        /*010c*/ 	.word	0x00000000


	//----- nvinfo : EIATTR_CBANK_PARAM_SIZE
	.align		4
.L_3742:
        /*0110*/ 	.byte	0x03, 0x19
        /*0112*/ 	.short	0x00e8


	//----- nvinfo : EIATTR_PARAM_CBANK
	.align		4
        /*0114*/ 	.byte	0x04, 0x0a
        /*0116*/ 	.short	(.L_3744 - .L_3743)
	.align		4
.L_3743:
        /*0118*/ 	.word	index@(.nv.constant0._ZN10layer_norm13ln_fwd_kernelINS_13Kernel_traitsI6__halfffffjLj2560ELj1ELj4ELj1ELj16ENS_18Kernel_traits_baseILj2560ES2_ffffjLj128EEEEELb1ELb1ELb0ELb0EEEvNS_9FwdParamsE)
        /*011c*/ 	.short	0x0380
        /*011e*/ 	.short	0x00e8


	//----- nvinfo : EIATTR_SW_WAR
	.align		4
.L_3744:
        /*0120*/ 	.byte	0x04, 0x36
        /*0122*/ 	.short	(.L_3746 - .L_3745)
.L_3745:
        /*0124*/ 	.word	0x00000008
.L_3746:


//--------------------- .nv.info._ZN10layer_norm13ln_fwd_kernelINS_13Kernel_traitsI6__halfffffjLj2560ELj1ELj4ELj1ELj16ENS_18Kernel_traits_baseILj2560ES2_ffffjLj128EEEEELb1ELb1ELb0ELb1EEEvNS_9FwdParamsE --------------------------
	.section	.nv.info._ZN10layer_norm13ln_fwd_kernelINS_13Kernel_traitsI6__halfffffjLj2560ELj1ELj4ELj1ELj16ENS_18Kernel_traits_baseILj2560ES2_ffffjLj128EEEEELb1ELb1ELb0ELb1EEEvNS_9FwdParamsE,"",@"SHT_CUDA_INFO"
	.sectionflags	@""
	.align	4


	//----- nvinfo : EIATTR_CUDA_API_VERSION
	.align		4
        /*0000*/ 	.byte	0x04, 0x37
        /*0002*/ 	.short	(.L_3748 - .L_3747)
.L_3747:
        /*0004*/ 	.word	0x00000082


	//----- nvinfo : EIATTR_KPARAM_INFO
	.align		4
.L_3748:
        /*0008*/ 	.byte	0x04, 0x17
        /*000a*/ 	.short	(.L_3750 - .L_3749)
.L_3749:
        /*000c*/ 	.word	0x00000000
        /*0010*/ 	.short	0x0000
        /*0012*/ 	.short	0x0000
        /*0014*/ 	.byte	0x00, 0xf0, 0xa1, 0x03


	//----- nvinfo : EIATTR_SPARSE_MMA_MASK
	.align		4
.L_3750:
        /*0018*/ 	.byte	0x03, 0x50
        /*001a*/ 	.short	0x0000


	//----- nvinfo : EIATTR_MAXREG_COUNT
	.align		4
        /*001c*/ 	.byte	0x03, 0x1b
        /*001e*/ 	.short	0x00ff


	//----- nvinfo : EIATTR_ANNOTATIONS
	.align		4
        /*0020*/ 	.byte	0x04, 0x55
        /*0022*/ 	.short	(.L_3752 - .L_3751)


	//   ....[0]....
.L_3751:
        /* <DEDUP_REMOVED lines=38> */


	//----- nvinfo : EIATTR_MERCURY_ISA_VERSION
	.align		4
.L_3752:
        /*0274*/ 	.byte	0x03, 0x5f
        /*0276*/ 	.short	0x0101


	//----- nvinfo : EIATTR_COOP_GROUP_MASK_REGIDS
	.align		4
        /*0278*/ 	.byte	0x04, 0x29
        /*027a*/ 	.short	(.L_3754 - .L_3753)


	//   ....[0]....
.L_3753:
        /*027c*/ 	.word	0xffffffff


	//   ....[1]....
        /*0280*/ 	.word	0xffffffff


	//   ....[2]....
        /*0284*/ 	.word	0xffffffff


	//   ....[3]....
        /*0288*/ 	.word	0xffffffff


	//   ....[4]....
        /*028c*/ 	.word	0xffffffff


	//   ....[5]....
        /*0290*/ 	.word	0xffffffff


	//   ....[6]....
        /*0294*/ 	.word	0xffffffff


	//   ....[7]....
        /*0298*/ 	.word	0xffffffff


	//   ....[8]....
        /*029c*/ 	.word	0xffffffff


	//   ....[9]....
        /*02a0*/ 	.word	0xffffffff


	//   ....[10]....
        /*02a4*/ 	.word	0x050000ac


	//   ....[11]....
        /*02a8*/ 	.word	0x050000ac


	//   ....[12]....
        /*02ac*/ 	.word	0x050000ac


	//   ....[13]....
        /*02b0*/ 	.word	0x050000ac


	//   ....[14]....
        /*02b4*/ 	.word	0x050000ac


	//   ....[15]....
        /*02b8*/ 	.word	0x050000ac


	//   ....[16]....
        /*02bc*/ 	.word	0x050000ac


	//   ....[17]....
        /*02c0*/ 	.word	0x050000ac


	//   ....[18]....
        /*02c4*/ 	.word	0x050000ac


	//   ....[19]....
        /*02c8*/ 	.word	0x050000ac


	//----- nvinfo : EIATTR_COOP_GROUP_INSTR_OFFSETS
	.align		4
.L_3754:
        /*02cc*/ 	.byte	0x04, 0x28
        /*02ce*/ 	.short	(.L_3756 - .L_3755)


	//   ....[0]....
.L_3755:
        /*02d0*/ 	.word	0x00041ad0


	//   ....[1]....
        /*02d4*/ 	.word	0x00041af0


	//   ....[2]....
        /*02d8*/ 	.word	0x00041b10


	//   ....[3]....
        /*02dc*/ 	.word	0x00041b30


	//   ....[4]....
        /*02e0*/ 	.word	0x00041b50


	//   ....[5]....
        /*02e4*/ 	.word	0x00042590


	//   ....[6]....
        /*02e8*/ 	.word	0x000425b0


	//   ....[7]....
        /*02ec*/ 	.word	0x000425d0


	//   ....[8]....
        /*02f0*/ 	.word	0x000425f0


	//   ....[9]....
        /*02f4*/ 	.word	0x00042610


	//   ....[10]....
        /*02f8*/ 	.word	0x00044660


	//   ....[11]....
        /*02fc*/ 	.word	0x000446f0


	//   ....[12]....
        /*0300*/ 	.word	0x00044760


	//   ....[13]....
        /*0304*/ 	.word	0x000447d0


	//   ....[14]....
        /*0308*/ 	.word	0x00044840


	//   ....[15]....
        /*030c*/ 	.word	0x000452e0


	//   ....[16]....
        /*0310*/ 	.word	0x00045350


	//   ....[17]....
        /*0314*/ 	.word	0x000453c0


	//   ....[18]....
        /*0318*/ 	.word	0x00045430


	//   ....[19]....
        /*031c*/ 	.word	0x000454a0


	//----- nvinfo : EIATTR_VRC_CTA_INIT_COUNT
	.align		4
.L_3756:
        /*0320*/ 	.byte	0x02, 0x4a
	.zero		1
	.zero		1


	//----- nvinfo : EIATTR_EXIT_INSTR_OFFSETS
	.align		4
        /*0324*/ 	.byte	0x04, 0x1c
        /*0326*/ 	.short	(.L_3758 - .L_3757)


	//   ....[0]....
.L_3757:
        /*0328*/ 	.word	0x00000a40


	//   ....[1]....
        /*032c*/ 	.word	0x000445f0


	//----- nvinfo : EIATTR_INDIRECT_BRANCH_TARGETS
	.align		4
.L_3758:
        /*0330*/ 	.byte	0x04, 0x34
        /*0332*/ 	.short	(.L_3760 - .L_3759)


	//   ....[0]....
.L_3759:
        /*0334*/ 	.word	.L_x_88396@srel
        /*0338*/ 	.short	0x0
        /*033a*/ 	.short	0x0
        /*033c*/ 	.word	0x3
        /*0340*/ 	.word	.L_x_88397@srel
        /*0344*/ 	.word	.L_x_88398@srel
        /*0348*/ 	.word	.L_x_88399@srel


	//----- nvinfo : EIATTR_MAX_THREADS
	.align		4
.L_3760:
        /*034c*/ 	.byte	0x04, 0x05
        /*034e*/ 	.short	(.L_3762 - .L_3761)
.L_3761:
        /*0350*/ 	.word	0x00000080
        /*0354*/ 	.word	0x00000001
        /*0358*/ 	.word	0x00000001


	//----- nvinfo : EIATTR_CRS_STACK_SIZE
	.align		4
.L_3762:
        /*035c*/ 	.byte	0x04, 0x1e
        /*035e*/ 	.short	(.L_3764 - .L_3763)
.L_3763:
        /*0360*/ 	.word	0x00000000


	//----- nvinfo : EIATTR_CBANK_PARAM_SIZE
	.align		4
.L_3764:
        /*0364*/ 	.byte	0x03, 0x19
        /*0366*/ 	.short	0x00e8


	//----- nvinfo : EIATTR_PARAM_CBANK
	.align		4
        /*0368*/ 	.byte	0x04, 0x0a
        /*036a*/ 	.short	(.L_3766 - .L_3765)
	.align		4
.L_3765:
        /*036c*/ 	.word	index@(.nv.constant0._ZN10layer_norm13ln_fwd_kernelINS_13Kernel_traitsI6__halfffffjLj2560ELj1ELj4ELj1ELj16ENS_18Kernel_traits_baseILj2560ES2_ffffjLj128EEEEELb1ELb1ELb0ELb1EEEvNS_9FwdParamsE)
        /*0370*/ 	.short	0x0380
        /*0372*/ 	.short	0x00e8


	//----- nvinfo : EIATTR_SW_WAR
	.align		4
.L_3766:
        /*0374*/ 	.byte	0x04, 0x36
        /*0376*/ 	.short	(.L_3768 - .L_3767)
.L_3767:
        /*0378*/ 	.word	0x00000008
.L_3768:


//--------------------- .nv.info._ZN10layer_norm13ln_fwd_kernelINS_13Kernel_traitsI6__halfffffjLj2560ELj1ELj4ELj1ELj16ENS_18Kernel_traits_baseILj2560ES2_ffffjLj128EEEEELb1ELb1ELb1ELb0EEEvNS_9FwdParamsE --------------------------
	.section	.nv.info._ZN10layer_norm13ln_fwd_kernelINS_13Kernel_traitsI6__halfffffjLj2560ELj1ELj4ELj1ELj16ENS_18Kernel_traits_baseILj2560ES2_ffffjLj128EEEEELb1ELb1ELb1ELb0EEEvNS_9FwdParamsE,"",@"SHT_CUDA_INFO"
	.sectionflags	@""
	.align	4


	//----- nvinfo : EIATTR_CUDA_API_VERSION
	.align		4
        /*0000*/ 	.byte	0x04, 0x37
        /*0002*/ 	.short	(.L_3770 - .L_3769)
.L_3769:
        /*0004*/ 	.word	0x00000082


	//----- nvinfo : EIATTR_KPARAM_INFO
	.align		4
.L_3770:
        /*0008*/ 	.byte	0x04, 0x17
        /*000a*/ 	.short	(.L_3772 - .L_3771)
.L_3771:
        /*000c*/ 	.word	0x00000000
        /*0010*/ 	.short	0x0000
        /*0012*/ 	.short	0x0000
        /*0014*/ 	.byte	0x00, 0xf0, 0xa1, 0x03


	//----- nvinfo : EIATTR_SPARSE_MMA_MASK
	.align		4
.L_3772:
        /*0018*/ 	.byte	0x03, 0x50
        /*001a*/ 	.short	0x0000


	//----- nvinfo : EIATTR_MAXREG_COUNT
	.align		4
        /*001c*/ 	.byte	0x03, 0x1b
        /*001e*/ 	.short	0x00ff


	//----- nvinfo : EIATTR_ANNOTATIONS
	.align		4
        /*0020*/ 	.byte	0x04, 0x55
        /*0022*/ 	.short	(.L_3774 - .L_3773)


	//   ....[0]....
.L_3773:
        /* <DEDUP_REMOVED lines=15> */


	//----- nvinfo : EIATTR_MERCURY_ISA_VERSION
	.align		4
.L_3774:
        /*0104*/ 	.byte	0x03, 0x5f
        /*0106*/ 	.short	0x0101


	//----- nvinfo : EIATTR_COOP_GROUP_MASK_REGIDS
	.align		4
        /*0108*/ 	.byte	0x04, 0x29
        /*010a*/ 	.short	(.L_3776 - .L_3775)


	//   ....[0]....
.L_3775:
        /*010c*/ 	.word	0xffffffff


	//   ....[1]....
        /*0110*/ 	.word	0xffffffff


	//   ....[2]....
        /*0114*/ 	.word	0xffffffff


	//   ....[3]....
        /*0118*/ 	.word	0xffffffff


	//   ....[4]....
        /*011c*/ 	.word	0xffffffff


	//   ....[5]....
        /*0120*/ 	.word	0xffffffff


	//   ....[6]....
        /*0124*/ 	.word	0xffffffff


	//   ....[7]....
        /*0128*/ 	.word	0xffffffff


	//   ....[8]....
        /*012c*/ 	.word	0xffffffff


	//   ....[9]....
        /*0130*/ 	.word	0xffffffff


	//   ....[10]....
        /*0134*/ 	.word	0x0500005d


	//   ....[11]....
        /*0138*/ 	.word	0x0500005d


	//   ....[12]....
        /*013c*/ 	.word	0x0500005d


	//   ....[13]....
        /*0140*/ 	.word	0x0500005d


	//   ....[14]....
        /*0144*/ 	.word	0x0500005d


	//   ....[15]....
        /*0148*/ 	.word	0x0500005d


	//   ....[16]....
        /*014c*/ 	.word	0x0500005d


	//   ....[17]....
        /*0150*/ 	.word	0x0500005d


	//   ....[18]....
        /*0154*/ 	.word	0x0500005d


	//   ....[19]....
        /*0158*/ 	.word	0x0500005d


	//----- nvinfo : EIATTR_COOP_GROUP_INSTR_OFFSETS
	.align		4
.L_3776:
        /*015c*/ 	.byte	0x04, 0x28
        /*015e*/ 	.short	(.L_3778 - .L_3777)


	//   ....[0]....
.L_3777:
        /*0160*/ 	.word	0x00049080


	//   ....[1]....
        /*0164*/ 	.word	0x000490b0


	//   ....[2]....
        /*0168*/ 	.word	0x000490d0


	//   ....[3]....
        /*016c*/ 	.word	0x000490f0


	//   ....[4]....
        /*0170*/ 	.word	0x00049110


	//   ....[5]....
        /*0174*/ 	.word	0x00049c30


	//   ....[6]....
        /*0178*/ 	.word	0x00049c50


	//   ....[7]....
        /*017c*/ 	.word	0x00049c70


	//   ....[8]....
        /*0180*/ 	.word	0x00049c90


	//   ....[9]....
        /*0184*/ 	.word	0x00049cb0


	//   ....[10]....
        /*0188*/ 	.word	0x0004c230


	//   ....[11]....
        /*018c*/ 	.word	0x0004c2c0


	//   ....[12]....
        /*0190*/ 	.word	0x0004c330


	//   ....[13]....
        /*0194*/ 	.word	0x0004c3a0


	//   ....[14]....
        /*0198*/ 	.word	0x0004c410


	//   ....[15]....
        /*019c*/ 	.word	0x0004cfa0


	//   ....[16]....
        /*01a0*/ 	.word	0x0004d010


	//   ....[17]....
        /*01a4*/ 	.word	0x0004d080


	//   ....[18]....
        /*01a8*/ 	.word	0x0004d0f0


	//   ....[19]....
        /*01ac*/ 	.word	0x0004d160


	//----- nvinfo : EIATTR_VRC_CTA_INIT_COUNT
	.align		4
.L_3778:
        /*01b0*/ 	.byte	0x02, 0x4a
	.zero		1
	.zero		1


	//----- nvinfo : EIATTR_EXIT_INSTR_OFFSETS
	.align		4
        /*01b4*/ 	.byte	0x04, 0x1c
        /*01b6*/ 	.short	(.L_3780 - .L_3779)


	//   ....[0]....
.L_3779:
        /*01b8*/ 	.word	0x00001b60


	//   ....[1]....
        /*01bc*/ 	.word	0x0004c1c0


	//----- nvinfo : EIATTR_MAX_THREADS
	.align		4
.L_3780:
        /*01c0*/ 	.byte	0x04, 0x05
        /*01c2*/ 	.short	(.L_3782 - .L_3781)
.L_3781:
        /*01c4*/ 	.word	0x00000080
        /*01c8*/ 	.word	0x00000001
        /*01cc*/ 	.word	0x00000001


	//----- nvinfo : EIATTR_CRS_STACK_SIZE
	.align		4
.L_3782:
        /*01d0*/ 	.byte	0x04, 0x1e
        /*01d2*/ 	.short	(.L_3784 - .L_3783)
.L_3783:
        /*01d4*/ 	.word	0x00000000


	//----- nvinfo : EIATTR_CBANK_PARAM_SIZE
	.align		4
.L_3784:
        /*01d8*/ 	.byte	0x03, 0x19
        /*01da*/ 	.short	0x00e8


	//----- nvinfo : EIATTR_PARAM_CBANK
	.align		4
        /*01dc*/ 	.byte	0x04, 0x0a
        /*01de*/ 	.short	(.L_3786 - .L_3785)
	.align		4
.L_3785:
        /*01e0*/ 	.word	index@(.nv.constant0._ZN10layer_norm13ln_fwd_kernelINS_13Kernel_traitsI6__halfffffjLj2560ELj1ELj4ELj1ELj16ENS_18Kernel_traits_baseILj2560ES2_ffffjLj128EEEEELb1ELb1ELb1ELb0EEEvNS_9FwdParamsE)
        /*01e4*/ 	.short	0x0380
        /*01e6*/ 	.short	0x00e8


	//----- nvinfo : EIATTR_SW_WAR
	.align		4
.L_3786:
        /*01e8*/ 	.byte	0x04, 0x36
        /*01ea*/ 	.short	(.L_3788 - .L_3787)
.L_3787:
        /*01ec*/ 	.word	0x00000008
.L_3788:


//--------------------- .nv.info._ZN10layer_norm13ln_fwd_kernelINS_13Kernel_traitsI6__halfffffjLj2560ELj1ELj4ELj1ELj16ENS_18Kernel_traits_baseILj2560ES2_ffffjLj128EEEEELb1ELb1ELb1ELb1EEEvNS_9FwdParamsE --------------------------
	.section	.nv.info._ZN10layer_norm13ln_fwd_kernelINS_13Kernel_traitsI6__halfffffjLj2560ELj1ELj4ELj1ELj16ENS_18Kernel_traits_baseILj2560ES2_ffffjLj128EEEEELb1ELb1ELb1ELb1EEEvNS_9FwdParamsE,"",@"SHT_CUDA_INFO"
	.sectionflags	@""
	.align	4


	//----- nvinfo : EIATTR_CUDA_API_VERSION
	.align		4
        /*0000*/ 	.byte	0x04, 0x37
        /*0002*/ 	.short	(.L_3790 - .L_3789)
.L_3789:
        /*0004*/ 	.word	0x00000082


	//----- nvinfo : EIATTR_KPARAM_INFO
	.align		4
.L_3790:
        /*0008*/ 	.byte	0x04, 0x17
        /*000a*/ 	.short	(.L_3792 - .L_3791)
.L_3791:
        /*000c*/ 	.word	0x00000000
        /*0010*/ 	.short	0x0000
        /*0012*/ 	.short	0x0000
        /*0014*/ 	.byte	0x00, 0xf0, 0xa1, 0x03


	//----- nvinfo : EIATTR_SPARSE_MMA_MASK
	.align		4
.L_3792:
        /*0018*/ 	.byte	0x03, 0x50
        /*001a*/ 	.short	0x0000


	//----- nvinfo : EIATTR_MAXREG_COUNT
	.align		4
        /*001c*/ 	.byte	0x03, 0x1b
        /*001e*/ 	.short	0x00ff


	//----- nvinfo : EIATTR_ANNOTATIONS
	.align		4
        /*0020*/ 	.byte	0x04, 0x55
        /*0022*/ 	.short	(.L_3794 - .L_3793)


	//   ....[0]....
.L_3793:
        /* <DEDUP_REMOVED lines=15> */


	//----- nvinfo : EIATTR_MERCURY_ISA_VERSION
	.align		4
.L_3794:
        /*0104*/ 	.byte	0x03, 0x5f
        /*0106*/ 	.short	0x0101


	//----- nvinfo : EIATTR_COOP_GROUP_MASK_REGIDS
	.align		4
        /*0108*/ 	.byte	0x04, 0x29
        /*010a*/ 	.short	(.L_3796 - .L_3795)


	//   ....[0]....
.L_3795:
        /*010c*/ 	.word	0xffffffff


	//   ....[1]....
        /*0110*/ 	.word	0xffffffff


	//   ....[2]....
        /*0114*/ 	.word	0xffffffff


	//   ....[3]....
        /*0118*/ 	.word	0xffffffff


	//   ....[4]....
        /*011c*/ 	.word	0xffffffff


	//   ....[5]....
        /*0120*/ 	.word	0xffffffff


	//   ....[6]....
        /*0124*/ 	.word	0xffffffff


	//   ....[7]....
        /*0128*/ 	.word	0xffffffff


	//   ....[8]....
        /*012c*/ 	.word	0xffffffff


	//   ....[9]....
        /*0130*/ 	.word	0xffffffff


	//   ....[10]....
        /*0134*/ 	.word	0x05000093


	//   ....[11]....
        /*0138*/ 	.word	0x05000093


	//   ....[12]....
        /*013c*/ 	.word	0x05000093


	//   ....[13]....
        /*0140*/ 	.word	0x05000093


	//   ....[14]....
        /*0144*/ 	.word	0x05000093


	//   ....[15]....
        /*0148*/ 	.word	0x05000093


	//   ....[16]....
        /*014c*/ 	.word	0x05000093


	//   ....[17]....
        /*0150*/ 	.word	0x05000093


	//   ....[18]....
        /*0154*/ 	.word	0x05000093


	//   ....[19]....
        /*0158*/ 	.word	0x05000093


	//----- nvinfo : EIATTR_COOP_GROUP_INSTR_OFFSETS
	.align		4
.L_3796:
        /*015c*/ 	.byte	0x04, 0x28
        /*015e*/ 	.short	(.L_3798 - .L_3797)


	//   ....[0]....
.L_3797:
        /*0160*/ 	.word	0x00047000


	//   ....[1]....
        /*0164*/ 	.word	0x00047020


	//   ....[2]....
        /*0168*/ 	.word	0x00047040


	//   ....[3]....
        /*016c*/ 	.word	0x00047060


	//   ....[4]....
        /*0170*/ 	.word	0x00047090


	//   ....[5]....
        /*0174*/ 	.word	0x00047ac0


	//   ....[6]....
        /*0178*/ 	.word	0x00047ae0


	//   ....[7]....
        /*017c*/ 	.word	0x00047b00


	//   ....[8]....
        /*0180*/ 	.word	0x00047b20


	//   ....[9]....
        /*0184*/ 	.word	0x00047b40


	//   ....[10]....
        /*0188*/ 	.word	0x00049b50


	//   ....[11]....
        /*018c*/ 	.word	0x00049be0


	//   ....[12]....
        /*0190*/ 	.word	0x00049c50


	//   ....[13]....
        /*0194*/ 	.word	0x00049cc0


	//   ....[14]....
        /*0198*/ 	.word	0x00049d50


	//   ....[15]....
        /*019c*/ 	.word	0x0004a7e0


	//   ....[16]....
        /*01a0*/ 	.word	0x0004a850


	//   ....[17]....
        /*01a4*/ 	.word	0x0004a8c0


	//   ....[18]....
        /*01a8*/ 	.word	0x0004a930


	//   ....[19]....
        /*01ac*/ 	.word	0x0004a9a0


	//----- nvinfo : EIATTR_VRC_CTA_INIT_COUNT
	.align		4
.L_3798:
        /*01b0*/ 	.byte	0x02, 0x4a
	.zero		1
	.zero		1


	//----- nvinfo : EIATTR_EXIT_INSTR_OFFSETS
	.align		4
        /*01b4*/ 	.byte	0x04, 0x1c
        /*01b6*/ 	.short	(.L_3800 - .L_3799)


	//   ....[0]....
.L_3799:
        /*01b8*/ 	.word	0x00000a30


	//   ....[1]....
        /*01bc*/ 	.word	0x00049ae0


	//----- nvinfo : EIATTR_MAX_THREADS
	.align		4
.L_3800:
        /*01c0*/ 	.byte	0x04, 0x05
        /*01c2*/ 	.short	(.L_3802 - .L_3801)
.L_3801:
        /*01c4*/ 	.word	0x00000080
        /*01c8*/ 	.word	0x00000001
        /*01cc*/ 	.word	0x00000001


	//----- nvinfo : EIATTR_CRS_STACK_SIZE
	.align		4
.L_3802:
        /*01d0*/ 	.byte	0x04, 0x1e
        /*01d2*/ 	.short	(.L_3804 - .L_3803)
.L_3803:
        /*01d4*/ 	.word	0x00000000


	//----- nvinfo : EIATTR_CBANK_PARAM_SIZE
	.align		4
.L_3804:
        /*01d8*/ 	.byte	0x03, 0x19
        /*01da*/ 	.short	0x00e8


	//----- nvinfo : EIATTR_PARAM_CBANK
	.align		4
        /*01dc*/ 	.byte	0x04, 0x0a
        /*01de*/ 	.short	(.L_3806 - .L_3805)
	.align		4
.L_3805:
        /*01e0*/ 	.word	index@(.nv.constant0._ZN10layer_norm13ln_fwd_kernelINS_13Kernel_traitsI6__halfffffjLj2560ELj1ELj4ELj1ELj16ENS_18Kernel_traits_baseILj2560ES2_ffffjLj128EEEEELb1ELb1ELb1ELb1EEEvNS_9FwdParamsE)
        /*01e4*/ 	.short	0x0380
        /*01e6*/ 	.short	0x00e8


	//----- nvinfo : EIATTR_SW_WAR
	.align		4
.L_3806:
        /*01e8*/ 	.byte	0x04, 0x36
        /*01ea*/ 	.short	(.L_3808 - .L_3807)
.L_3807:
        /*01ec*/ 	.word	0x00000008
.L_3808:


//--------------------- .nv.info._ZN10layer_norm13ln_fwd_kernelINS_13Kernel_traitsIfffffjLj2560ELj1ELj4ELj1ELj16ENS_18Kernel_traits_baseILj2560EfffffjLj128EEEEELb0ELb0ELb0ELb0EEEvNS_9FwdParamsE --------------------------
	.section	.nv.info._ZN10layer_norm13ln_fwd_kernelINS_13Kernel_traitsIfffffjLj2560ELj1ELj4ELj1ELj16ENS_18Kernel_traits_baseILj2560EfffffjLj128EEEEELb0ELb0ELb0ELb0EEEvNS_9FwdParamsE,"",@"SHT_CUDA_INFO"
	.sectionflags	@""
	.align	4


	//----- nvinfo : EIATTR_CUDA_API_VERSION
	.align		4
        /*0000*/ 	.byte	0x04, 0x37
        /*0002*/ 	.short	(.L_3810 - .L_3809)
.L_3809:
        /*0004*/ 	.word	0x00000082


	//----- nvinfo : EIATTR_KPARAM_INFO
	.align		4
.L_3810:
        /*0008*/ 	.byte	0x04, 0x17
        /*000a*/ 	.short	(.L_3812 - .L_3811)
.L_3811:
        /*000c*/ 	.word	0x00000000
        /*0010*/ 	.short	0x0000
        /*0012*/ 	.short	0x0000
        /*0014*/ 	.byte	0x00, 0xf0, 0xa1, 0x03


	//----- nvinfo : EIATTR_SPARSE_MMA_MASK
	.align		4
.L_3812:
        /*0018*/ 	.byte	0x03, 0x50
        /*001a*/ 	.short	0x0000


	//----- nvinfo : EIATTR_MAXREG_COUNT
	.align		4
        /*001c*/ 	.byte	0x03, 0x1b
        /*001e*/ 	.short	0x00ff


	//----- nvinfo : EIATTR_ANNOTATIONS
	.align		4
        /*0020*/ 	.byte	0x04, 0x55
        /*0022*/ 	.short	(.L_3814 - .L_3813)


	//   ....[0]....
.L_3813:
        /* <DEDUP_REMOVED lines=22> */


	//----- nvinfo : EIATTR_MERCURY_ISA_VERSION
	.align		4
.L_3814:
        /*0174*/ 	.byte	0x03, 0x5f
        /*0176*/ 	.short	0x0101


	//----- nvinfo : EIATTR_COOP_GROUP_MASK_REGIDS
	.align		4
        /*0178*/ 	.byte	0x04, 0x29
        /*017a*/ 	.short	(.L_3816 - .L_3815)


	//   ....[0]....
.L_3815:
        /*017c*/ 	.word	0xffffffff


	//   ....[1]....
        /*0180*/ 	.word	0xffffffff


	//   ....[2]....
        /*0184*/ 	.word	0xffffffff


	//   ....[3]....
        /*0188*/ 	.word	0xffffffff


	//   ....[4]....
        /*018c*/ 	.word	0xffffffff


	//   ....[5]....
        /*0190*/ 	.word	0xffffffff


	//   ....[6]....
        /*0194*/ 	.word	0xffffffff


	//   ....[7]....
        /*0198*/ 	.word	0xffffffff


	//   ....[8]....
        /*019c*/ 	.word	0xffffffff


	//   ....[9]....
        /*01a0*/ 	.word	0xffffffff


	//   ....[10]....
        /*01a4*/ 	.word	0x0500003c


	//   ....[11]....
        /*01a8*/ 	.word	0x0500003c


	//   ....[12]....
        /*01ac*/ 	.word	0x0500003c


	//   ....[13]....
        /*01b0*/ 	.word	0x0500003c


	//   ....[14]....
        /*01b4*/ 	.word	0x0500003c


	//   ....[15]....
        /*01b8*/ 	.word	0x0500003c


	//   ....[16]....
        /*01bc*/ 	.word	0x0500003c


	//   ....[17]....
        /*01c0*/ 	.word	0x0500003c


	//   ....[18]....
        /*01c4*/ 	.word	0x0500003c


	//   ....[19]....
        /*01c8*/ 	.word	0x0500003c


	//----- nvinfo : EIATTR_COOP_GROUP_INSTR_OFFSETS
	.align		4
.L_3816:
        /*01cc*/ 	.byte	0x04, 0x28
        /*01ce*/ 	.short	(.L_3818 - .L_3817)


	//   ....[0]....
.L_3817:
        /*01d0*/ 	.word	0x000051b0


	//   ....[1]....
        /*01d4*/ 	.word	0x000051e0


	//   ....[2]....
        /*01d8*/ 	.word	0x00005200


	//   ....[3]....
        /*01dc*/ 	.word	0x00005220


	//   ....[4]....
        /*01e0*/ 	.word	0x00005240


	//   ....[5]....
        /*01e4*/ 	.word	0x00005d70


	//   ....[6]....
        /*01e8*/ 	.word	0x00005d90


	//   ....[7]....
        /*01ec*/ 	.word	0x00005db0


	//   ....[8]....
        /*01f0*/ 	.word	0x00005dd0


	//   ....[9]....
        /*01f4*/ 	.word	0x00005df0


	//   ....[10]....
        /*01f8*/ 	.word	0x00007940


	//   ....[11]....
        /*01fc*/ 	.word	0x000079d0


	//   ....[12]....
        /*0200*/ 	.word	0x00007a50


	//   ....[13]....
        /*0204*/ 	.word	0x00007ad0


	//   ....[14]....
        /*0208*/ 	.word	0x00007b50


	//   ....[15]....
        /*020c*/ 	.word	0x00008700


	//   ....[16]....
        /*0210*/ 	.word	0x00008770


	//   ....[17]....
        /*0214*/ 	.word	0x000087e0


	//   ....[18]....
        /*0218*/ 	.word	0x00008850


	//   ....[19]....
        /*021c*/ 	.word	0x000088c0


	//----- nvinfo : EIATTR_VRC_CTA_INIT_COUNT
	.align		4
.L_3818:
        /*0220*/ 	.byte	0x02, 0x4a
	.zero		1
	.zero		1


	//----- nvinfo : EIATTR_EXIT_INSTR_OFFSETS
	.align		4
        /*0224*/ 	.byte	0x04, 0x1c
        /*0226*/ 	.short	(.L_3820 - .L_3819)


	//   ....[0]....
.L_3819:
        /*0228*/ 	.word	0x00001600


	//   ....[1]....
        /*022c*/ 	.word	0x000078d0


	//----- nvinfo : EIATTR_MAX_THREADS
	.align		4
.L_3820:
        /*0230*/ 	.byte	0x04, 0x05
        /*0232*/ 	.short	(.L_3822 - .L_3821)
.L_3821:
        /*0234*/ 	.word	0x00000080
        /*0238*/ 	.word	0x00000001
        /*023c*/ 	.word	0x00000001


	//----- nvinfo : EIATTR_CRS_STACK_SIZE
	.align		4
.L_3822:
        /*0240*/ 	.byte	0x04, 0x1e
        /*0242*/ 	.short	(.L_3824 - .L_3823)
.L_3823:
        /*0244*/ 	.word	0x00000000


	//----- nvinfo : EIATTR_CBANK_PARAM_SIZE
	.align		4
.L_3824:
        /*0248*/ 	.byte	0x03, 0x19
        /*024a*/ 	.short	0x00e8


	//----- nvinfo : EIATTR_PARAM_CBANK
	.align		4
        /*024c*/ 	.byte	0x04, 0x0a
        /*024e*/ 	.short	(.L_3826 - .L_3825)
	.align		4
.L_3825:
        /*0250*/ 	.word	index@(.nv.constant0._ZN10layer_norm13ln_fwd_kernelINS_13Kernel_traitsIfffffjLj2560ELj1ELj4ELj1ELj16ENS_18Kernel_traits_baseILj2560EfffffjLj128EEEEELb0ELb0ELb0ELb0EEEvNS_9FwdParamsE)
        /*0254*/ 	.short	0x0380
        /*0256*/ 	.short	0x00e8


	//----- nvinfo : EIATTR_SW_WAR
	.align		4
.L_3826:
        /*0258*/ 	.byte	0x04, 0x36
        /*025a*/ 	.short	(.L_3828 - .L_3827)
.L_3827:
        /*025c*/ 	.word	0x00000008
.L_3828:


//--------------------- .nv.info._ZN10layer_norm13ln_fwd_kernelINS_13Kernel_traitsIfffffjLj2560ELj1ELj4ELj1ELj16ENS_18Kernel_traits_baseILj2560EfffffjLj128EEEEELb0ELb0ELb0ELb1EEEvNS_9FwdParamsE --------------------------
	.section	.nv.info._ZN10layer_norm13ln_fwd_kernelINS_13Kernel_traitsIfffffjLj2560ELj1ELj4ELj1ELj16ENS_18Kernel_traits_baseILj2560EfffffjLj128EEEEELb0ELb0ELb0ELb1EEEvNS_9FwdParamsE,"",@"SHT_CUDA_INFO"
	.sectionflags	@""
	.align	4


	//----- nvinfo : EIATTR_CUDA_API_VERSION
	.align		4
        /*0000*/ 	.byte	0x04, 0x37
        /*0002*/ 	.short	(.L_3830 - .L_3829)
.L_3829:
        /*0004*/ 	.word	0x00000082


	//----- nvinfo : EIATTR_KPARAM_INFO
	.align		4
.L_3830:
        /*0008*/ 	.byte	0x04, 0x17
        /*000a*/ 	.short	(.L_3832 - .L_3831)
.L_3831:
        /*000c*/ 	.word	0x00000000
        /*0010*/ 	.short	0x0000
        /*0012*/ 	.short	0x0000
        /*0014*/ 	.byte	0x00, 0xf0, 0xa1, 0x03


	//----- nvinfo : EIATTR_SPARSE_MMA_MASK
	.align		4
.L_3832:
        /*0018*/ 	.byte	0x03, 0x50
        /*001a*/ 	.short	0x0000


	//----- nvinfo : EIATTR_MAXREG_COUNT
	.align		4
        /*001c*/ 	.byte	0x03, 0x1b
        /*001e*/ 	.short	0x00ff


	//----- nvinfo : EIATTR_ANNOTATIONS
	.align		4
        /*0020*/ 	.byte	0x04, 0x55
        /*0022*/ 	.short	(.L_3834 - .L_3833)


	//   ....[0]....
.L_3833:
        /* <DEDUP_REMOVED lines=33> */


	//----- nvinfo : EIATTR_MERCURY_ISA_VERSION
	.align		4
.L_3834:
        /*0224*/ 	.byte	0x03, 0x5f
        /*0226*/ 	.short	0x0101


	//----- nvinfo : EIATTR_COOP_GROUP_MASK_REGIDS
	.align		4
        /*0228*/ 	.byte	0x04, 0x29
        /*022a*/ 	.short	(.L_3836 - .L_3835)


	//   ....[0]....
.L_3835:
        /*022c*/ 	.word	0xffffffff


	//   ....[1]....
        /*0230*/ 	.word	0xffffffff


	//   ....[2]....
        /*0234*/ 	.word	0xffffffff


	//   ....[3]....
        /*0238*/ 	.word	0xffffffff


	//   ....[4]....
        /*023c*/ 	.word	0xffffffff


	//   ....[5]....
        /*0240*/ 	.word	0xffffffff


	//   ....[6]....
        /*0244*/ 	.word	0xffffffff


	//   ....[7]....
        /*0248*/ 	.word	0xffffffff


	//   ....[8]....
        /*024c*/ 	.word	0xffffffff


	//   ....[9]....
        /*0250*/ 	.word	0xffffffff


	//   ....[10]....
        /*0254*/ 	.word	0x0500007c


	//   ....[11]....
        /*0258*/ 	.word	0x0500007c


	//   ....[12]....
        /*025c*/ 	.word	0x0500007c


	//   ....[13]....
        /*0260*/ 	.word	0x0500007c


	//   ....[14]....
        /*0264*/ 	.word	0x0500007c


	//   ....[15]....
        /*0268*/ 	.word	0x0500007c


	//   ....[16]....
        /*026c*/ 	.word	0x0500007c


	//   ....[17]....
        /*0270*/ 	.word	0x0500007c


	//   ....[18]....
        /*0274*/ 	.word	0x0500007c


	//   ....[19]....
        /*0278*/ 	.word	0x0500007c


	//----- nvinfo : EIATTR_COOP_GROUP_INSTR_OFFSETS
	.align		4
.L_3836:
        /*027c*/ 	.byte	0x04, 0x28
        /*027e*/ 	.short	(.L_3838 - .L_3837)


	//   ....[0]....
.L_3837:
        /*0280*/ 	.word	0x00003620


	//   ....[1]....
        /*0284*/ 	.word	0x00003650


	//   ....[2]....
        /*0288*/ 	.word	0x00003670


	//   ....[3]....
        /*028c*/ 	.word	0x00003690


	//   ....[4]....
        /*0290*/ 	.word	0x000036b0


	//   ....[5]....
        /*0294*/ 	.word	0x000040e0


	//   ....[6]....
        /*0298*/ 	.word	0x00004100


	//   ....[7]....
        /*029c*/ 	.word	0x00004120


	//   ....[8]....
        /*02a0*/ 	.word	0x00004140


	//   ....[9]....
        /*02a4*/ 	.word	0x00004160


	//   ....[10]....
        /*02a8*/ 	.word	0x000056a0


	//   ....[11]....
        /*02ac*/ 	.word	0x00005740


	//   ....[12]....
        /*02b0*/ 	.word	0x000057b0


	//   ....[13]....
        /*02b4*/ 	.word	0x00005820


	//   ....[14]....
        /*02b8*/ 	.word	0x00005890


	//   ....[15]....
        /*02bc*/ 	.word	0x00006320


	//   ....[16]....
        /*02c0*/ 	.word	0x00006390


	//   ....[17]....
        /*02c4*/ 	.word	0x00006400


	//   ....[18]....
        /*02c8*/ 	.word	0x00006470


	//   ....[19]....
        /*02cc*/ 	.word	0x000064e0


	//----- nvinfo : EIATTR_VRC_CTA_INIT_COUNT
	.align		4
.L_3838:
        /*02d0*/ 	.byte	0x02, 0x4a
	.zero		1
	.zero		1


	//----- nvinfo : EIATTR_EXIT_INSTR_OFFSETS
	.align		4
        /*02d4*/ 	.byte	0x04, 0x1c
        /*02d6*/ 	.short	(.L_3840 - .L_3839)


	//   ....[0]....
.L_3839:
        /*02d8*/ 	.word	0x000009e0


	//   ....[1]....
        /*02dc*/ 	.word	0x00005630


	//----- nvinfo : EIATTR_MAX_THREADS
	.align		4
.L_3840:
        /*02e0*/ 	.byte	0x04, 0x05
        /*02e2*/ 	.short	(.L_3842 - .L_3841)
.L_3841:
        /*02e4*/ 	.word	0x00000080
        /*02e8*/ 	.word	0x00000001
        /*02ec*/ 	.word	0x00000001


	//----- nvinfo : EIATTR_CRS_STACK_SIZE
	.align		4
.L_3842:
        /*02f0*/ 	.byte	0x04, 0x1e
        /*02f2*/ 	.short	(.L_3844 - .L_3843)
.L_3843:
        /*02f4*/ 	.word	0x00000000


	//----- nvinfo : EIATTR_CBANK_PARAM_SIZE
	.align		4
.L_3844:
        /*02f8*/ 	.byte	0x03, 0x19
        /*02fa*/ 	.short	0x00e8


	//----- nvinfo : EIATTR_PARAM_CBANK
	.align		4
        /*02fc*/ 	.byte	0x04, 0x0a
        /*02fe*/ 	.short	(.L_3846 - .L_3845)
	.align		4
.L_3845:
        /*0300*/ 	.word	index@(.nv.constant0._ZN10layer_norm13ln_fwd_kernelINS_13Kernel_traitsIfffffjLj2560ELj1ELj4ELj1ELj16ENS_18Kernel_traits_baseILj2560EfffffjLj128EEEEELb0ELb0ELb0ELb1EEEvNS_9FwdParamsE)
        /*0304*/ 	.short	0x0380
        /*0306*/ 	.short	0x00e8


	//----- nvinfo : EIATTR_SW_WAR
	.align		4
.L_3846:
        /*0308*/ 	.byte	0x04, 0x36
        /*030a*/ 	.short	(.L_3848 - .L_3847)
.L_3847:
        /*030c*/ 	.word	0x00000008
.L_3848:


//--------------------- .nv.info._ZN10layer_norm13ln_fwd_kernelINS_13Kernel_traitsIfffffjLj2560ELj1ELj4ELj1ELj16ENS_18Kernel_traits_baseILj2560EfffffjLj128EEEEELb0ELb0ELb1ELb0EEEvNS_9FwdParamsE --------------------------
	.section	.nv.info._ZN10layer_norm13ln_fwd_kernelINS_13Kernel_traitsIfffffjLj2560ELj1ELj4ELj1ELj16ENS_18Kernel_traits_baseILj2560EfffffjLj128EEEEELb0ELb0ELb1ELb0EEEvNS_9FwdParamsE,"",@"SHT_CUDA_INFO"
	.sectionflags	@""
	.align	4


	//----- nvinfo : EIATTR_CUDA_API_VERSION
	.align		4
        /*0000*/ 	.byte	0x04, 0x37
        /*0002*/ 	.short	(.L_3850 - .L_3849)
.L_3849:
        /*0004*/ 	.word	0x00000082


	//----- nvinfo : EIATTR_KPARAM_INFO
	.align		4
.L_3850:
        /*0008*/ 	.byte	0x04, 0x17
        /*000a*/ 	.short	(.L_3852 - .L_3851)
.L_3851:
        /*000c*/ 	.word	0x00000000
        /*0010*/ 	.short	0x0000
        /*0012*/ 	.short	0x0000
        /*0014*/ 	.byte	0x00, 0xf0, 0xa1, 0x03


	//----- nvinfo : EIATTR_SPARSE_MMA_MASK
	.align		4
.L_3852:
        /*0018*/ 	.byte	0x03, 0x50
        /*001a*/ 	.short	0x0000


	//----- nvinfo : EIATTR_MAXREG_COUNT
	.align		4
        /*001c*/ 	.byte	0x03, 0x1b
        /*001e*/ 	.short	0x00ff


	//----- nvinfo : EIATTR_ANNOTATIONS
	.align		4
        /*0020*/ 	.byte	0x04, 0x55
        /*0022*/ 	.short	(.L_3854 - .L_3853)


	//   ....[0]....
.L_3853:
        /* <DEDUP_REMOVED lines=19> */


	//----- nvinfo : EIATTR_MERCURY_ISA_VERSION
	.align		4
.L_3854:
        /*0144*/ 	.byte	0x03, 0x5f
        /*0146*/ 	.short	0x0101


	//----- nvinfo : EIATTR_COOP_GROUP_MASK_REGIDS
	.align		4
        /*0148*/ 	.byte	0x04, 0x29
        /*014a*/ 	.short	(.L_3856 - .L_3855)


	//   ....[0]....
.L_3855:
        /*014c*/ 	.word	0xffffffff


	//   ....[1]....
        /*0150*/ 	.word	0xffffffff


	//   ....[2]....
        /*0154*/ 	.word	0xffffffff


	//   ....[3]....
        /*0158*/ 	.word	0xffffffff


	//   ....[4]....
        /*015c*/ 	.word	0xffffffff


	//   ....[5]....
        /*0160*/ 	.word	0xffffffff


	//   ....[6]....
        /*0164*/ 	.word	0xffffffff


	//   ....[7]....
        /*0168*/ 	.word	0xffffffff


	//   ....[8]....
        /*016c*/ 	.word	0xffffffff


	//   ....[9]....
        /*0170*/ 	.word	0xffffffff


	//   ....[10]....
        /*0174*/ 	.word	0x05000004


	//   ....[11]....
        /*0178*/ 	.word	0x05000004


	//   ....[12]....
        /*017c*/ 	.word	0x05000004


	//   ....[13]....
        /*0180*/ 	.word	0x05000004


	//   ....[14]....
        /*0184*/ 	.word	0x05000004


	//   ....[15]....
        /*0188*/ 	.word	0x05000004


	//   ....[16]....
        /*018c*/ 	.word	0x05000004


	//   ....[17]....
        /*0190*/ 	.word	0x05000004


	//   ....[18]....
        /*0194*/ 	.word	0x05000004


	//   ....[19]....
        /*0198*/ 	.word	0x05000004


	//----- nvinfo : EIATTR_COOP_GROUP_INSTR_OFFSETS
	.align		4
.L_3856:
        /*019c*/ 	.byte	0x04, 0x28
        /*019e*/ 	.short	(.L_3858 - .L_3857)


	//   ....[0]....
.L_3857:
        /*01a0*/ 	.word	0x00004860


	//   ....[1]....
        /*01a4*/ 	.word	0x000048a0


	//   ....[2]....
        /*01a8*/ 	.word	0x000048c0


	//   ....[3]....
        /*01ac*/ 	.word	0x000048e0


	//   ....[4]....
        /*01b0*/ 	.word	0x00004900


	//   ....[5]....
        /*01b4*/ 	.word	0x00005410


	//   ....[6]....
        /*01b8*/ 	.word	0x00005430


	//   ....[7]....
        /*01bc*/ 	.word	0x00005450


	//   ....[8]....
        /*01c0*/ 	.word	0x00005470


	//   ....[9]....
        /*01c4*/ 	.word	0x00005490


	//   ....[10]....
        /*01c8*/ 	.word	0x000070a0


	//   ....[11]....
        /*01cc*/ 	.word	0x00007140


	//   ....[12]....
        /*01d0*/ 	.word	0x000071b0


	//   ....[13]....
        /*01d4*/ 	.word	0x00007220


	//   ....[14]....
        /*01d8*/ 	.word	0x00007290


	//   ....[15]....
        /*01dc*/ 	.word	0x00007e10


	//   ....[16]....
        /*01e0*/ 	.word	0x00007e80


	//   ....[17]....
        /*01e4*/ 	.word	0x00007ef0


	//   ....[18]....
        /*01e8*/ 	.word	0x00007f60


	//   ....[19]....
        /*01ec*/ 	.word	0x00007fd0


	//----- nvinfo : EIATTR_VRC_CTA_INIT_COUNT
	.align		4
.L_3858:
        /*01f0*/ 	.byte	0x02, 0x4a
	.zero		1
	.zero		1


	//----- nvinfo : EIATTR_EXIT_INSTR_OFFSETS
	.align		4
        /*01f4*/ 	.byte	0x04, 0x1c
        /*01f6*/ 	.short	(.L_3860 - .L_3859)


	//   ....[0]....
.L_3859:
        /*01f8*/ 	.word	0x000015b0


	//   ....[1]....
        /*01fc*/ 	.word	0x00007030


	//----- nvinfo : EIATTR_MAX_THREADS
	.align		4
.L_3860:
        /*0200*/ 	.byte	0x04, 0x05
        /*0202*/ 	.short	(.L_3862 - .L_3861)
.L_3861:
        /*0204*/ 	.word	0x00000080
        /*0208*/ 	.word	0x00000001
        /*020c*/ 	.word	0x00000001


	//----- nvinfo : EIATTR_CRS_STACK_SIZE
	.align		4
.L_3862:
        /*0210*/ 	.byte	0x04, 0x1e
        /*0212*/ 	.short	(.L_3864 - .L_3863)
.L_3863:
        /*0214*/ 	.word	0x00000000


	//----- nvinfo : EIATTR_CBANK_PARAM_SIZE
	.align		4
.L_3864:
        /*0218*/ 	.byte	0x03, 0x19
        /*021a*/ 	.short	0x00e8


	//----- nvinfo : EIATTR_PARAM_CBANK
	.align		4
        /*021c*/ 	.byte	0x04, 0x0a
        /*021e*/ 	.short	(.L_3866 - .L_3865)
	.align		4
.L_3865:
        /*0220*/ 	.word	index@(.nv.constant0._ZN10layer_norm13ln_fwd_kernelINS_13Kernel_traitsIfffffjLj2560ELj1ELj4ELj1ELj16ENS_18Kernel_traits_baseILj2560EfffffjLj128EEEEELb0ELb0ELb1ELb0EEEvNS_9FwdParamsE)
        /*0224*/ 	.short	0x0380
        /*0226*/ 	.short	0x00e8


	//----- nvinfo : EIATTR_SW_WAR
	.align		4
.L_3866:
        /*0228*/ 	.byte	0x04, 0x36
        /*022a*/ 	.short	(.L_3868 - .L_3867)
.L_3867:
        /*022c*/ 	.word	0x00000008
.L_3868:


//--------------------- .nv.info._ZN10layer_norm13ln_fwd_kernelINS_13Kernel_traitsIfffffjLj2560ELj1ELj4ELj1ELj16ENS_18Kernel_traits_baseILj2560EfffffjLj128EEEEELb0ELb0ELb1ELb1EEEvNS_9FwdParamsE --------------------------
	.section	.nv.info._ZN10layer_norm13ln_fwd_kernelINS_13Kernel_traitsIfffffjLj2560ELj1ELj4ELj1ELj16ENS_18Kernel_traits_baseILj2560EfffffjLj128EEEEELb0ELb0ELb1ELb1EEEvNS_9FwdParamsE,"",@"SHT_CUDA_INFO"
	.sectionflags	@""
	.align	4


	//----- nvinfo : EIATTR_CUDA_API_VERSION
	.align		4
        /*0000*/ 	.byte	0x04, 0x37
        /*0002*/ 	.short	(.L_3870 - .L_3869)
.L_3869:
        /*0004*/ 	.word	0x00000082


	//----- nvinfo : EIATTR_KPARAM_INFO
	.align		4
.L_3870:
        /*0008*/ 	.byte	0x04, 0x17
        /*000a*/ 	.short	(.L_3872 - .L_3871)
.L_3871:
        /*000c*/ 	.word	0x00000000
        /*0010*/ 	.short	0x0000
        /*0012*/ 	.short	0x0000
        /*0014*/ 	.byte	0x00, 0xf0, 0xa1, 0x03


	//----- nvinfo : EIATTR_SPARSE_MMA_MASK
	.align		4
.L_3872:
        /*0018*/ 	.byte	0x03, 0x50
        /*001a*/ 	.short	0x0000


	//----- nvinfo : EIATTR_MAXREG_COUNT
	.align		4
        /*001c*/ 	.byte	0x03, 0x1b
        /*001e*/ 	.short	0x00ff


	//----- nvinfo : EIATTR_ANNOTATIONS
	.align		4
        /*0020*/ 	.byte	0x04, 0x55
        /*0022*/ 	.short	(.L_3874 - .L_3873)


	//   ....[0]....
.L_3873:
        /*0024*/ 	.word	0x00000001
        /*0028*/ 	.byte	0xf0, 0x07, 0x00, 0x00, 0x01, 0x00, 0x00, 0x00, 0x40, 0x2d, 0x00, 0x00


	//----- nvinfo : EIATTR_MERCURY_ISA_VERSION
	.align		4
.L_3874:
        /*0034*/ 	.byte	0x03, 0x5f
        /*0036*/ 	.short	0x0101


	//----- nvinfo : EIATTR_COOP_GROUP_MASK_REGIDS
	.align		4
        /*0038*/ 	.byte	0x04, 0x29
        /*003a*/ 	.short	(.L_3876 - .L_3875)


	//   ....[0]....
.L_3875:
        /*003c*/ 	.word	0xffffffff


	//   ....[1]....
        /*0040*/ 	.word	0xffffffff


	//   ....[2]....
        /*0044*/ 	.word	0xffffffff


	//   ....[3]....
        /*0048*/ 	.word	0xffffffff


	//   ....[4]....
        /*004c*/ 	.word	0xffffffff


	//   ....[5]....
        /*0050*/ 	.word	0xffffffff


	//   ....[6]....
        /*0054*/ 	.word	0xffffffff


	//   ....[7]....
        /*0058*/ 	.word	0xffffffff


	//   ....[8]....
        /*005c*/ 	.word	0xffffffff


	//   ....[9]....
        /*0060*/ 	.word	0xffffffff


	//   ....[10]....
        /*0064*/ 	.word	0x05000000


	//   ....[11]....
        /*0068*/ 	.word	0x05000000


	//   ....[12]....
        /*006c*/ 	.word	0x05000000


	//   ....[13]....
        /*0070*/ 	.word	0x05000000


	//   ....[14]....
        /*0074*/ 	.word	0x05000000


	//   ....[15]....
        /*0078*/ 	.word	0x05000000


	//   ....[16]....
        /*007c*/ 	.word	0x05000000


	//   ....[17]....
        /*0080*/ 	.word	0x05000000


	//   ....[18]....
        /*0084*/ 	.word	0x05000000


	//   ....[19]....
        /*0088*/ 	.word	0x05000000


	//----- nvinfo : EIATTR_COOP_GROUP_INSTR_OFFSETS
	.align		4
.L_3876:
        /*008c*/ 	.byte	0x04, 0x28
        /*008e*/ 	.short	(.L_3878 - .L_3877)


	//   ....[0]....
.L_3877:
        /*0090*/ 	.word	0x00003440


	//   ....[1]....
        /*0094*/ 	.word	0x00003470


	//   ....[2]....
        /*0098*/ 	.word	0x00003490


	//   ....[3]....
        /*009c*/ 	.word	0x000034b0


	//   ....[4]....
        /*00a0*/ 	.word	0x000034d0


	//   ....[5]....
        /*00a4*/ 	.word	0x00003f00


	//   ....[6]....
        /*00a8*/ 	.word	0x00003f20


	//   ....[7]....
        /*00ac*/ 	.word	0x00003f40


	//   ....[8]....
        /*00b0*/ 	.word	0x00003f60


	//   ....[9]....
        /*00b4*/ 	.word	0x00003f80


	//   ....[10]....
        /*00b8*/ 	.word	0x000054d0


	//   ....[11]....
        /*00bc*/ 	.word	0x00005550


	//   ....[12]....
        /*00c0*/ 	.word	0x000055c0


	//   ....[13]....
        /*00c4*/ 	.word	0x00005630


	//   ....[14]....
        /*00c8*/ 	.word	0x000056a0


	//   ....[15]....
        /*00cc*/ 	.word	0x00006140


	//   ....[16]....
        /*00d0*/ 	.word	0x000061a0


	//   ....[17]....
        /*00d4*/ 	.word	0x00006200


	//   ....[18]....
        /*00d8*/ 	.word	0x00006260


	//   ....[19]....
        /*00dc*/ 	.word	0x000062c0


	//----- nvinfo : EIATTR_VRC_CTA_INIT_COUNT
	.align		4
.L_3878:
        /*00e0*/ 	.byte	0x02, 0x4a
	.zero		1
	.zero		1


	//----- nvinfo : EIATTR_EXIT_INSTR_OFFSETS
	.align		4
        /*00e4*/ 	.byte	0x04, 0x1c
        /*00e6*/ 	.short	(.L_3880 - .L_3879)


	//   ....[0]....
.L_3879:
        /*00e8*/ 	.word	0x000007d0


	//   ....[1]....
        /*00ec*/ 	.word	0x00005470


	//----- nvinfo : EIATTR_MAX_THREADS
	.align		4
.L_3880:
        /*00f0*/ 	.byte	0x04, 0x05
        /*00f2*/ 	.short	(.L_3882 - .L_3881)
.L_3881:
        /*00f4*/ 	.word	0x00000080
        /*00f8*/ 	.word	0x00000001
        /*00fc*/ 	.word	0x00000001


	//----- nvinfo : EIATTR_CRS_STACK_SIZE
	.align		4
.L_3882:
        /*0100*/ 	.byte	0x04, 0x1e
        /*0102*/ 	.short	(.L_3884 - .L_3883)
.L_3883:
        /*0104*/ 	.word	0x00000000


	//----- nvinfo : EIATTR_CBANK_PARAM_SIZE
	.align		4
.L_3884:
        /*0108*/ 	.byte	0x03, 0x19
        /*010a*/ 	.short	0x00e8


	//----- nvinfo : EIATTR_PARAM_CBANK
	.align		4
        /*010c*/ 	.byte	0x04, 0x0a
        /*010e*/ 	.short	(.L_3886 - .L_3885)
	.align		4
.L_3885:
        /*0110*/ 	.word	index@(.nv.constant0._ZN10layer_norm13ln_fwd_kernelINS_13Kernel_traitsIfffffjLj2560ELj1ELj4ELj1ELj16ENS_18Kernel_traits_baseILj2560EfffffjLj128EEEEELb0ELb0ELb1ELb1EEEvNS_9FwdParamsE)
        /*0114*/ 	.short	0x0380
        /*0116*/ 	.short	0x00e8


	//----- nvinfo : EIATTR_SW_WAR
	.align		4
.L_3886:
        /*0118*/ 	.byte	0x04, 0x36
        /*011a*/ 	.short	(.L_3888 - .L_3887)
.L_3887:
        /*011c*/ 	.word	0x00000008
.L_3888:


//--------------------- .nv.info._ZN10layer_norm13ln_fwd_kernelINS_13Kernel_traitsIfffffjLj2560ELj1ELj4ELj1ELj16ENS_18Kernel_traits_baseILj2560EfffffjLj128EEEEELb0ELb1ELb0ELb0EEEvNS_9FwdParamsE --------------------------
	.section	.nv.info._ZN10layer_norm13ln_fwd_kernelINS_13Kernel_traitsIfffffjLj2560ELj1ELj4ELj1ELj16ENS_18Kernel_traits_baseILj2560EfffffjLj128EEEEELb0ELb1ELb0ELb0EEEvNS_9FwdParamsE,"",@"SHT_CUDA_INFO"
	.sectionflags	@""
	.align	4


	//----- nvinfo : EIATTR_CUDA_API_VERSION
	.align		4
        /*0000*/ 	.byte	0x04, 0x37
        /*0002*/ 	.short	(.L_3890 - .L_3889)
.L_3889:
        /*0004*/ 	.word	0x00000082


	//----- nvinfo : EIATTR_KPARAM_INFO
	.align		4
.L_3890:
        /*0008*/ 	.byte	0x04, 0x17
        /*000a*/ 	.short	(.L_3892 - .L_3891)
.L_3891:
        /*000c*/ 	.word	0x00000000
        /*0010*/ 	.short	0x0000
        /*0012*/ 	.short	0x0000
        /*0014*/ 	.byte	0x00, 0xf0, 0xa1, 0x03


	//----- nvinfo : EIATTR_SPARSE_MMA_MASK
	.align		4
.L_3892:
        /*0018*/ 	.byte	0x03, 0x50
        /*001a*/ 	.short	0x0000


	//----- nvinfo : EIATTR_MAXREG_COUNT
	.align		4
        /*001c*/ 	.byte	0x03, 0x1b
        /*001e*/ 	.short	0x00ff


	//----- nvinfo : EIATTR_ANNOTATIONS
	.align		4
        /*0020*/ 	.byte	0x04, 0x55
        /*0022*/ 	.short	(.L_3894 - .L_3893)


	//   ....[0]....
.L_3893:
        /* <DEDUP_REMOVED lines=183> */


	//----- nvinfo : EIATTR_MERCURY_ISA_VERSION
	.align		4
.L_3894:
        /*0b84*/ 	.byte	0x03, 0x5f
        /*0b86*/ 	.short	0x0101


	//----- nvinfo : EIATTR_COOP_GROUP_MASK_REGIDS
	.align		4
        /*0b88*/ 	.byte	0x04, 0x29
        /*0b8a*/ 	.short	(.L_3896 - .L_3895)


	//   ....[0]....
.L_3895:
        /*0b8c*/ 	.word	0xffffffff


	//   ....[1]....
        /*0b90*/ 	.word	0xffffffff


	//   ....[2]....
        /*0b94*/ 	.word	0xffffffff


	//   ....[3]....
        /*0b98*/ 	.word	0xffffffff


	//   ....[4]....
        /*0b9c*/ 	.word	0xffffffff


	//   ....[5]....
        /*0ba0*/ 	.word	0xffffffff


	//   ....[6]....
        /*0ba4*/ 	.word	0xffffffff


	//   ....[7]....
        /*0ba8*/ 	.word	0xffffffff


	//   ....[8]....
        /*0bac*/ 	.word	0xffffffff


	//   ....[9]....
        /*0bb0*/ 	.word	0xffffffff


	//   ....[10]....
        /*0bb4*/ 	.word	0x05000002


	//   ....[11]....
        /*0bb8*/ 	.word	0x05000002


	//   ....[12]....
        /*0bbc*/ 	.word	0x05000002


	//   ....[13]....
        /*0bc0*/ 	.word	0x05000002


	//   ....[14]....
        /*0bc4*/ 	.word	0x05000002


	//   ....[15]....
        /*0bc8*/ 	.word	0x05000002


	//   ....[16]....
        /*0bcc*/ 	.word	0x05000002


	//   ....[17]....
        /*0bd0*/ 	.word	0x05000002


	//   ....[18]....
        /*0bd4*/ 	.word	0x05000002


	//   ....[19]....
        /*0bd8*/ 	.word	0x05000002


	//----- nvinfo : EIATTR_COOP_GROUP_INSTR_OFFSETS
	.align		4
.L_3896:
        /*0bdc*/ 	.byte	0x04, 0x28
        /*0bde*/ 	.short	(.L_3898 - .L_3897)


	//   ....[0]....
.L_3897:
        /*0be0*/ 	.word	0x00006020


	//   ....[1]....
        /*0be4*/ 	.word	0x00006060


	//   ....[2]....
        /*0be8*/ 	.word	0x00006080


	//   ....[3]....
        /*0bec*/ 	.word	0x000060a0


	//   ....[4]....
        /*0bf0*/ 	.word	0x000060c0


	//   ....[5]....
        /*0bf4*/ 	.word	0x00006bd0


	//   ....[6]....
        /*0bf8*/ 	.word	0x00006bf0


	//   ....[7]....
        /*0bfc*/ 	.word	0x00006c10


	//   ....[8]....
        /*0c00*/ 	.word	0x00006c30


	//   ....[9]....
        /*0c04*/ 	.word	0x00006c50


	//   ....[10]....
        /*0c08*/ 	.word	0x000092a0


	//   ....[11]....
        /*0c0c*/ 	.word	0x00009340


	//   ....[12]....
        /*0c10*/ 	.word	0x000093b0


	//   ....[13]....
        /*0c14*/ 	.word	0x00009420


	//   ....[14]....
        /*0c18*/ 	.word	0x00009490


	//   ....[15]....
        /*0c1c*/ 	.word	0x0000a010


	//   ....[16]....
        /*0c20*/ 	.word	0x0000a080


	//   ....[17]....
        /*0c24*/ 	.word	0x0000a0f0


	//   ....[18]....
        /*0c28*/ 	.word	0x0000a160


	//   ....[19]....
        /*0c2c*/ 	.word	0x0000a1d0


	//----- nvinfo : EIATTR_VRC_CTA_INIT_COUNT
	.align		4
.L_3898:
        /*0c30*/ 	.byte	0x02, 0x4a
	.zero		1
	.zero		1


	//----- nvinfo : EIATTR_EXIT_INSTR_OFFSETS
	.align		4
        /*0c34*/ 	.byte	0x04, 0x1c
        /*0c36*/ 	.short	(.L_3900 - .L_3899)


	//   ....[0]....
.L_3899:
        /*0c38*/ 	.word	0x00003130


	//   ....[1]....
        /*0c3c*/ 	.word	0x00009230


	//----- nvinfo : EIATTR_MAX_THREADS
	.align		4
.L_3900:
        /*0c40*/ 	.byte	0x04, 0x05
        /*0c42*/ 	.short	(.L_3902 - .L_3901)
.L_3901:
        /*0c44*/ 	.word	0x00000080
        /*0c48*/ 	.word	0x00000001
        /*0c4c*/ 	.word	0x00000001


	//----- nvinfo : EIATTR_CRS_STACK_SIZE
	.align		4
.L_3902:
        /*0c50*/ 	.byte	0x04, 0x1e
        /*0c52*/ 	.short	(.L_3904 - .L_3903)
.L_3903:
        /*0c54*/ 	.word	0x00000000


	//----- nvinfo : EIATTR_CBANK_PARAM_SIZE
	.align		4
.L_3904:
        /*0c58*/ 	.byte	0x03, 0x19
        /*0c5a*/ 	.short	0x00e8


	//----- nvinfo : EIATTR_PARAM_CBANK
	.align		4
        /*0c5c*/ 	.byte	0x04, 0x0a
        /*0c5e*/ 	.short	(.L_3906 - .L_3905)
	.align		4
.L_3905:
        /*0c60*/ 	.word	index@(.nv.constant0._ZN10layer_norm13ln_fwd_kernelINS_13Kernel_traitsIfffffjLj2560ELj1ELj4ELj1ELj16ENS_18Kernel_traits_baseILj2560EfffffjLj128EEEEELb0ELb1ELb0ELb0EEEvNS_9FwdParamsE)
        /*0c64*/ 	.short	0x0380
        /*0c66*/ 	.short	0x00e8


	//----- nvinfo : EIATTR_SW_WAR
	.align		4
.L_3906:
        /*0c68*/ 	.byte	0x04, 0x36
        /*0c6a*/ 	.short	(.L_3908 - .L_3907)
.L_3907:
        /*0c6c*/ 	.word	0x00000008
.L_3908:


//--------------------- .nv.info._ZN10layer_norm13ln_fwd_kernelINS_13Kernel_traitsIfffffjLj2560ELj1ELj4ELj1ELj16ENS_18Kernel_traits_baseILj2560EfffffjLj128EEEEELb0ELb1ELb0ELb1EEEvNS_9FwdParamsE --------------------------
	.section	.nv.info._ZN10layer_norm13ln_fwd_kernelINS_13Kernel_traitsIfffffjLj2560ELj1ELj4ELj1ELj16ENS_18Kernel_traits_baseILj2560EfffffjLj128EEEEELb0ELb1ELb0ELb1EEEvNS_9FwdParamsE,"",@"SHT_CUDA_INFO"
	.sectionflags	@""
	.align	4


	//----- nvinfo : EIATTR_CUDA_API_VERSION
	.align		4
        /*0000*/ 	.byte	0x04, 0x37
        /*0002*/ 	.short	(.L_3910 - .L_3909)
.L_3909:
        /*0004*/ 	.word	0x00000082


	//----- nvinfo : EIATTR_KPARAM_INFO
	.align		4
.L_3910:
        /*0008*/ 	.byte	0x04, 0x17
        /*000a*/ 	.short	(.L_3912 - .L_3911)
.L_3911:
        /*000c*/ 	.word	0x00000000
        /*0010*/ 	.short	0x0000
        /*0012*/ 	.short	0x0000
        /*0014*/ 	.byte	0x00, 0xf0, 0xa1, 0x03


	//----- nvinfo : EIATTR_SPARSE_MMA_MASK
	.align		4
.L_3912:
        /*0018*/ 	.byte	0x03, 0x50
        /*001a*/ 	.short	0x0000


	//----- nvinfo : EIATTR_MAXREG_COUNT
	.align		4
        /*001c*/ 	.byte	0x03, 0x1b
        /*001e*/ 	.short	0x00ff


	//----- nvinfo : EIATTR_ANNOTATIONS
	.align		4
        /*0020*/ 	.byte	0x04, 0x55
        /*0022*/ 	.short	(.L_3914 - .L_3913)


	//   ....[0]....
.L_3913:
        /* <DEDUP_REMOVED lines=166> */


	//----- nvinfo : EIATTR_MERCURY_ISA_VERSION
	.align		4
.L_3914:
        /*0a74*/ 	.byte	0x03, 0x5f
        /*0a76*/ 	.short	0x0101


	//----- nvinfo : EIATTR_COOP_GROUP_MASK_REGIDS
	.align		4
        /*0a78*/ 	.byte	0x04, 0x29
        /*0a7a*/ 	.short	(.L_3916 - .L_3915)


	//   ....[0]....
.L_3915:
        /*0a7c*/ 	.word	0xffffffff


	//   ....[1]....
        /*0a80*/ 	.word	0xffffffff


	//   ....[2]....
        /*0a84*/ 	.word	0xffffffff


	//   ....[3]....
        /*0a88*/ 	.word	0xffffffff


	//   ....[4]....
        /*0a8c*/ 	.word	0xffffffff


	//   ....[5]....
        /*0a90*/ 	.word	0xffffffff


	//   ....[6]....
        /*0a94*/ 	.word	0xffffffff


	//   ....[7]....
        /*0a98*/ 	.word	0xffffffff


	//   ....[8]....
        /*0a9c*/ 	.word	0xffffffff


	//   ....[9]....
        /*0aa0*/ 	.word	0xffffffff


	//   ....[10]....
        /*0aa4*/ 	.word	0xffffffff


	//   ....[11]....
        /*0aa8*/ 	.word	0xffffffff


	//   ....[12]....
        /*0aac*/ 	.word	0xffffffff


	//   ....[13]....
        /*0ab0*/ 	.word	0xffffffff


	//   ....[14]....
        /*0ab4*/ 	.word	0xffffffff


	//   ....[15]....
        /*0ab8*/ 	.word	0xffffffff


	//   ....[16]....
        /*0abc*/ 	.word	0xffffffff


	//   ....[17]....
        /*0ac0*/ 	.word	0xffffffff


	//   ....[18]....
        /*0ac4*/ 	.word	0xffffffff


	//   ....[19]....
        /*0ac8*/ 	.word	0xffffffff


	//   ....[20]....
        /*0acc*/ 	.word	0x050000ed


	//   ....[21]....
        /*0ad0*/ 	.word	0x050000ed


	//   ....[22]....
        /*0ad4*/ 	.word	0x050000ed


	//   ....[23]....
        /*0ad8*/ 	.word	0x050000ed


	//   ....[24]....
        /*0adc*/ 	.word	0x050000ed


	//   ....[25]....
        /*0ae0*/ 	.word	0x050000ed


	//   ....[26]....
        /*0ae4*/ 	.word	0x050000ed


	//   ....[27]....
        /*0ae8*/ 	.word	0x050000ed


	//   ....[28]....
        /*0aec*/ 	.word	0x050000ed


	//   ....[29]....
        /*0af0*/ 	.word	0x050000ed


	//   ....[30]....
        /*0af4*/ 	.word	0x050000ed


	//   ....[31]....
        /*0af8*/ 	.word	0x050000ed


	//   ....[32]....
        /*0afc*/ 	.word	0x050000ed


	//   ....[33]....
        /*0b00*/ 	.word	0x050000ed


	//   ....[34]....
        /*0b04*/ 	.word	0x050000ed


	//   ....[35]....
        /*0b08*/ 	.word	0x050000ed


	//   ....[36]....
        /*0b0c*/ 	.word	0x050000ed


	//   ....[37]....
        /*0b10*/ 	.word	0x050000ed


	//   ....[38]....
        /*0b14*/ 	.word	0x050000ed


	//   ....[39]....
        /*0b18*/ 	.word	0x050000ed


	//----- nvinfo : EIATTR_COOP_GROUP_INSTR_OFFSETS
	.align		4
.L_3916:
        /*0b1c*/ 	.byte	0x04, 0x28
        /*0b1e*/ 	.short	(.L_3918 - .L_3917)


	//   ....[0]....
.L_3917:
        /*0b20*/ 	.word	0x000035d0


	//   ....[1]....
        /*0b24*/ 	.word	0x00003600


	//   ....[2]....
        /*0b28*/ 	.word	0x00003620


	//   ....[3]....
        /*0b2c*/ 	.word	0x00003640


	//   ....[4]....
        /*0b30*/ 	.word	0x00003660


	//   ....[5]....
        /*0b34*/ 	.word	0x00004090


	//   ....[6]....
        /*0b38*/ 	.word	0x000040b0


	//   ....[7]....
        /*0b3c*/ 	.word	0x000040d0


	//   ....[8]....
        /*0b40*/ 	.word	0x000040f0


	//   ....[9]....
        /*0b44*/ 	.word	0x00004110


	//   ....[10]....
        /*0b48*/ 	.word	0x00007670


	//   ....[11]....
        /*0b4c*/ 	.word	0x000076a0


	//   ....[12]....
        /*0b50*/ 	.word	0x000076c0


	//   ....[13]....
        /*0b54*/ 	.word	0x000076e0


	//   ....[14]....
        /*0b58*/ 	.word	0x00007700


	//   ....[15]....
        /*0b5c*/ 	.word	0x00008130


	//   ....[16]....
        /*0b60*/ 	.word	0x00008150


	//   ....[17]....
        /*0b64*/ 	.word	0x00008170


	//   ....[18]....
        /*0b68*/ 	.word	0x00008190


	//   ....[19]....
        /*0b6c*/ 	.word	0x000081b0


	//   ....[20]....
        /*0b70*/ 	.word	0x00009c80


	//   ....[21]....
        /*0b74*/ 	.word	0x00009d20


	//   ....[22]....
        /*0b78*/ 	.word	0x00009d90


	//   ....[23]....
        /*0b7c*/ 	.word	0x00009e00


	//   ....[24]....
        /*0b80*/ 	.word	0x00009e70


	//   ....[25]....
        /*0b84*/ 	.word	0x0000a900


	//   ....[26]....
        /*0b88*/ 	.word	0x0000a970


	//   ....[27]....
        /*0b8c*/ 	.word	0x0000a9e0


	//   ....[28]....
        /*0b90*/ 	.word	0x0000aa50


	//   ....[29]....
        /*0b94*/ 	.word	0x0000aac0


	//   ....[30]....
        /*0b98*/ 	.word	0x0000ab60


	//   ....[31]....
        /*0b9c*/ 	.word	0x0000ac10


	//   ....[32]....
        /*0ba0*/ 	.word	0x0000ac90


	//   ....[33]....
        /*0ba4*/ 	.word	0x0000ad10


	//   ....[34]....
        /*0ba8*/ 	.word	0x0000ad90


	//   ....[35]....
        /*0bac*/ 	.word	0x0000b820


	//   ....[36]....
        /*0bb0*/ 	.word	0x0000b8a0


	//   ....[37]....
        /*0bb4*/ 	.word	0x0000b920


	//   ....[38]....
        /*0bb8*/ 	.word	0x0000b9a0


	//   ....[39]....
        /*0bbc*/ 	.word	0x0000ba20


	//----- nvinfo : EIATTR_VRC_CTA_INIT_COUNT
	.align		4
.L_3918:
        /*0bc0*/ 	.byte	0x02, 0x4a
	.zero		1
	.zero		1


	//----- nvinfo : EIATTR_EXIT_INSTR_OFFSETS
	.align		4
        /*0bc4*/ 	.byte	0x04, 0x1c
        /*0bc6*/ 	.short	(.L_3920 - .L_3919)


	//   ....[0]....
.L_3919:
        /*0bc8*/ 	.word	0x000010a0


	//   ....[1]....
        /*0bcc*/ 	.word	0x00005bc0


	//   ....[2]....
        /*0bd0*/ 	.word	0x00009c20


	//----- nvinfo : EIATTR_MAX_THREADS
	.align		4
.L_3920:
        /*0bd4*/ 	.byte	0x04, 0x05
        /*0bd6*/ 	.short	(.L_3922 - .L_3921)
.L_3921:
        /*0bd8*/ 	.word	0x00000080
        /*0bdc*/ 	.word	0x00000001
        /*0be0*/ 	.word	0x00000001


	//----- nvinfo : EIATTR_CRS_STACK_SIZE
	.align		4
.L_3922:
        /*0be4*/ 	.byte	0x04, 0x1e
        /*0be6*/ 	.short	(.L_3924 - .L_3923)
.L_3923:
        /*0be8*/ 	.word	0x00000000


	//----- nvinfo : EIATTR_CBANK_PARAM_SIZE
	.align		4
.L_3924:
        /*0bec*/ 	.byte	0x03, 0x19
        /*0bee*/ 	.short	0x00e8


	//----- nvinfo : EIATTR_PARAM_CBANK
	.align		4
        /*0bf0*/ 	.byte	0x04, 0x0a
        /*0bf2*/ 	.short	(.L_3926 - .L_3925)
	.align		4
.L_3925:
        /*0bf4*/ 	.word	index@(.nv.constant0._ZN10layer_norm13ln_fwd_kernelINS_13Kernel_traitsIfffffjLj2560ELj1ELj4ELj1ELj16ENS_18Kernel_traits_baseILj2560EfffffjLj128EEEEELb0ELb1ELb0ELb1EEEvNS_9FwdParamsE)
        /*0bf8*/ 	.short	0x0380
        /*0bfa*/ 	.short	0x00e8


	//----- nvinfo : EIATTR_SW_WAR
	.align		4
.L_3926:
        /*0bfc*/ 	.byte	0x04, 0x36
        /*0bfe*/ 	.short	(.L_3928 - .L_3927)
.L_3927:
        /*0c00*/ 	.word	0x00000008
.L_3928:


//--------------------- .nv.info._ZN10layer_norm13ln_fwd_kernelINS_13Kernel_traitsIfffffjLj2560ELj1ELj4ELj1ELj16ENS_18Kernel_traits_baseILj2560EfffffjLj128EEEEELb0ELb1ELb1ELb0EEEvNS_9FwdParamsE --------------------------
	.section	.nv.info._ZN10layer_norm13ln_fwd_kernelINS_13Kernel_traitsIfffffjLj2560ELj1ELj4ELj1ELj16ENS_18Kernel_traits_baseILj2560EfffffjLj128EEEEELb0ELb1ELb1ELb0EEEvNS_9FwdParamsE,"",@"SHT_CUDA_INFO"
	.sectionflags	@""
	.align	4


	//----- nvinfo : EIATTR_CUDA_API_VERSION
	.align		4
        /*0000*/ 	.byte	0x04, 0x37
        /*0002*/ 	.short	(.L_3930 - .L_3929)
.L_3929:
        /*0004*/ 	.word	0x00000082


	//----- nvinfo : EIATTR_KPARAM_INFO
	.align		4
.L_3930:
        /*0008*/ 	.byte	0x04, 0x17
        /*000a*/ 	.short	(.L_3932 - .L_3931)
.L_3931:
        /*000c*/ 	.word	0x00000000
        /*0010*/ 	.short	0x0000
        /*0012*/ 	.short	0x0000
        /*0014*/ 	.byte	0x00, 0xf0, 0xa1, 0x03


	//----- nvinfo : EIATTR_SPARSE_MMA_MASK
	.align		4
.L_3932:
        /*0018*/ 	.byte	0x03, 0x50
        /*001a*/ 	.short	0x0000


	//----- nvinfo : EIATTR_MAXREG_COUNT
	.align		4
        /*001c*/ 	.byte	0x03, 0x1b
        /*001e*/ 	.short	0x00ff


	//----- nvinfo : EIATTR_ANNOTATIONS
	.align		4
        /*0020*/ 	.byte	0x04, 0x55
        /*0022*/ 	.short	(.L_3934 - .L_3933)


	//   ....[0]....
.L_3933:
        /* <DEDUP_REMOVED lines=212> */


	//----- nvinfo : EIATTR_MERCURY_ISA_VERSION
	.align		4
.L_3934:
        /*0d54*/ 	.byte	0x03, 0x5f
        /*0d56*/ 	.short	0x0101


	//----- nvinfo : EIATTR_COOP_GROUP_MASK_REGIDS
	.align		4
        /*0d58*/ 	.byte	0x04, 0x29
        /*0d5a*/ 	.short	(.L_3936 - .L_3935)


	//   ....[0]....
.L_3935:
        /*0d5c*/ 	.word	0xffffffff


	//   ....[1]....
        /*0d60*/ 	.word	0xffffffff


	//   ....[2]....
        /*0d64*/ 	.word	0xffffffff


	//   ....[3]....
        /*0d68*/ 	.word	0xffffffff


	//   ....[4]....
        /*0d6c*/ 	.word	0xffffffff


	//   ....[5]....
        /*0d70*/ 	.word	0xffffffff


	//   ....[6]....
        /*0d74*/ 	.word	0xffffffff


	//   ....[7]....
        /*0d78*/ 	.word	0xffffffff


	//   ....[8]....
        /*0d7c*/ 	.word	0xffffffff


	//   ....[9]....
        /*0d80*/ 	.word	0xffffffff


	//   ....[10]....
        /*0d84*/ 	.word	0x05000004


	//   ....[11]....
        /*0d88*/ 	.word	0x05000004


	//   ....[12]....
        /*0d8c*/ 	.word	0x05000004


	//   ....[13]....
        /*0d90*/ 	.word	0x05000004


	//   ....[14]....
        /*0d94*/ 	.word	0x05000004


	//   ....[15]....
        /*0d98*/ 	.word	0x05000004


	//   ....[16]....
        /*0d9c*/ 	.word	0x05000004


	//   ....[17]....
        /*0da0*/ 	.word	0x05000004


	//   ....[18]....
        /*0da4*/ 	.word	0x05000004


	//   ....[19]....
        /*0da8*/ 	.word	0x05000004


	//----- nvinfo : EIATTR_COOP_GROUP_INSTR_OFFSETS
	.align		4
.L_3936:
        /*0dac*/ 	.byte	0x04, 0x28
        /*0dae*/ 	.short	(.L_3938 - .L_3937)


	//   ....[0]....
.L_3937:
        /*0db0*/ 	.word	0x00008270


	//   ....[1]....
        /*0db4*/ 	.word	0x000082b0


	//   ....[2]....
        /*0db8*/ 	.word	0x000082d0


	//   ....[3]....
        /*0dbc*/ 	.word	0x000082f0


	//   ....[4]....
        /*0dc0*/ 	.word	0x00008310


	//   ....[5]....
        /*0dc4*/ 	.word	0x00008e20


	//   ....[6]....
        /*0dc8*/ 	.word	0x00008e40


	//   ....[7]....
        /*0dcc*/ 	.word	0x00008e60


	//   ....[8]....
        /*0dd0*/ 	.word	0x00008e80


	//   ....[9]....
        /*0dd4*/ 	.word	0x00008ea0


	//   ....[10]....
        /*0dd8*/ 	.word	0x0000b630


	//   ....[11]....
        /*0ddc*/ 	.word	0x0000b6d0


	//   ....[12]....
        /*0de0*/ 	.word	0x0000b740


	//   ....[13]....
        /*0de4*/ 	.word	0x0000b7b0


	//   ....[14]....
        /*0de8*/ 	.word	0x0000b820


	//   ....[15]....
        /*0dec*/ 	.word	0x0000c3a0


	//   ....[16]....
        /*0df0*/ 	.word	0x0000c410


	//   ....[17]....
        /*0df4*/ 	.word	0x0000c480


	//   ....[18]....
        /*0df8*/ 	.word	0x0000c4f0


	//   ....[19]....
        /*0dfc*/ 	.word	0x0000c560


	//----- nvinfo : EIATTR_VRC_CTA_INIT_COUNT
	.align		4
.L_3938:
        /*0e00*/ 	.byte	0x02, 0x4a
	.zero		1
	.zero		1


	//----- nvinfo : EIATTR_EXIT_INSTR_OFFSETS
	.align		4
        /*0e04*/ 	.byte	0x04, 0x1c
        /*0e06*/ 	.short	(.L_3940 - .L_3939)


	//   ....[0]....
.L_3939:
        /*0e08*/ 	.word	0x00003190


	//   ....[1]....
        /*0e0c*/ 	.word	0x0000b5c0


	//----- nvinfo : EIATTR_MAX_THREADS
	.align		4
.L_3940:
        /*0e10*/ 	.byte	0x04, 0x05
        /*0e12*/ 	.short	(.L_3942 - .L_3941)
.L_3941:
        /*0e14*/ 	.word	0x00000080
        /*0e18*/ 	.word	0x00000001
        /*0e1c*/ 	.word	0x00000001


	//----- nvinfo : EIATTR_CRS_STACK_SIZE
	.align		4
.L_3942:
        /*0e20*/ 	.byte	0x04, 0x1e
        /*0e22*/ 	.short	(.L_3944 - .L_3943)
.L_3943:
        /*0e24*/ 	.word	0x00000000


	//----- nvinfo : EIATTR_CBANK_PARAM_SIZE
	.align		4
.L_3944:
        /*0e28*/ 	.byte	0x03, 0x19
        /*0e2a*/ 	.short	0x00e8


	//----- nvinfo : EIATTR_PARAM_CBANK
	.align		4
        /*0e2c*/ 	.byte	0x04, 0x0a
        /*0e2e*/ 	.short	(.L_3946 - .L_3945)
	.align		4
.L_3945:
        /*0e30*/ 	.word	index@(.nv.constant0._ZN10layer_norm13ln_fwd_kernelINS_13Kernel_traitsIfffffjLj2560ELj1ELj4ELj1ELj16ENS_18Kernel_traits_baseILj2560EfffffjLj128EEEEELb0ELb1ELb1ELb0EEEvNS_9FwdParamsE)
        /*0e34*/ 	.short	0x0380
        /*0e36*/ 	.short	0x00e8


	//----- nvinfo : EIATTR_SW_WAR
	.align		4
.L_3946:
        /*0e38*/ 	.byte	0x04, 0x36
        /*0e3a*/ 	.short	(.L_3948 - .L_3947)
.L_3947:
        /*0e3c*/ 	.word	0x00000008
.L_3948:


//--------------------- .nv.info._ZN10layer_norm13ln_fwd_kernelINS_13Kernel_traitsIfffffjLj2560ELj1ELj4ELj1ELj16ENS_18Kernel_traits_baseILj2560EfffffjLj128EEEEELb0ELb1ELb1ELb1EEEvNS_9FwdParamsE --------------------------
	.section	.nv.info._ZN10layer_norm13ln_fwd_kernelINS_13Kernel_traitsIfffffjLj2560ELj1ELj4ELj1ELj16ENS_18Kernel_traits_baseILj2560EfffffjLj128EEEEELb0ELb1ELb1ELb1EEEvNS_9FwdParamsE,"",@"SHT_CUDA_INFO"
	.sectionflags	@""
	.align	4


	//----- nvinfo : EIATTR_CUDA_API_VERSION
	.align		4
        /*0000*/ 	.byte	0x04, 0x37
        /*0002*/ 	.short	(.L_3950 - .L_3949)
.L_3949:
        /*0004*/ 	.word	0x00000082


	//----- nvinfo : EIATTR_KPARAM_INFO
	.align		4
.L_3950:
        /*0008*/ 	.byte	0x04, 0x17
        /*000a*/ 	.short	(.L_3952 - .L_3951)
.L_3951:
        /*000c*/ 	.word	0x00000000
        /*0010*/ 	.short	0x0000
        /*0012*/ 	.short	0x0000
        /*0014*/ 	.byte	0x00, 0xf0, 0xa1, 0x03


	//----- nvinfo : EIATTR_SPARSE_MMA_MASK
	.align		4
.L_3952:
        /*0018*/ 	.byte	0x03, 0x50
        /*001a*/ 	.short	0x0000


	//----- nvinfo : EIATTR_MAXREG_COUNT
	.align		4
        /*001c*/ 	.byte	0x03, 0x1b
        /*001e*/ 	.short	0x00ff


	//----- nvinfo : EIATTR_ANNOTATIONS
	.align		4
        /*0020*/ 	.byte	0x04, 0x55
        /*0022*/ 	.short	(.L_3954 - .L_3953)


	//   ....[0]....
.L_3953:
        /* <DEDUP_REMOVED lines=93> */


	//----- nvinfo : EIATTR_MERCURY_ISA_VERSION
	.align		4
.L_3954:
        /*05e4*/ 	.byte	0x03, 0x5f
        /*05e6*/ 	.short	0x0101


	//----- nvinfo : EIATTR_COOP_GROUP_MASK_REGIDS
	.align		4
        /*05e8*/ 	.byte	0x04, 0x29
        /*05ea*/ 	.short	(.L_3956 - .L_3955)


	//   ....[0]....
.L_3955:
        /*05ec*/ 	.word	0xffffffff


	//   ....[1]....
        /*05f0*/ 	.word	0xffffffff


	//   ....[2]....
        /*05f4*/ 	.word	0xffffffff


	//   ....[3]....
        /*05f8*/ 	.word	0xffffffff


	//   ....[4]....
        /*05fc*/ 	.word	0xffffffff


	//   ....[5]....
        /*0600*/ 	.word	0xffffffff


	//   ....[6]....
        /*0604*/ 	.word	0xffffffff


	//   ....[7]....
        /*0608*/ 	.word	0xffffffff


	//   ....[8]....
        /*060c*/ 	.word	0xffffffff


	//   ....[9]....
        /*0610*/ 	.word	0xffffffff


	//   ....[10]....
        /*0614*/ 	.word	0x05000000


	//   ....[11]....
        /*0618*/ 	.word	0x05000000


	//   ....[12]....
        /*061c*/ 	.word	0x05000000


	//   ....[13]....
        /*0620*/ 	.word	0x05000000


	//   ....[14]....
        /*0624*/ 	.word	0x05000000


	//   ....[15]....
        /*0628*/ 	.word	0x05000000


	//   ....[16]....
        /*062c*/ 	.word	0x05000000


	//   ....[17]....
        /*0630*/ 	.word	0x05000000


	//   ....[18]....
        /*0634*/ 	.word	0x05000000


	//   ....[19]....
        /*0638*/ 	.word	0x05000000


	//----- nvinfo : EIATTR_COOP_GROUP_INSTR_OFFSETS
	.align		4
.L_3956:
        /*063c*/ 	.byte	0x04, 0x28
        /*063e*/ 	.short	(.L_3958 - .L_3957)


	//   ....[0]....
.L_3957:
        /*0640*/ 	.word	0x00005180


	//   ....[1]....
        /*0644*/ 	.word	0x000051b0


	//   ....[2]....
        /*0648*/ 	.word	0x000051d0


	//   ....[3]....
        /*064c*/ 	.word	0x000051f0


	//   ....[4]....
        /*0650*/ 	.word	0x00005210


	//   ....[5]....
        /*0654*/ 	.word	0x00005c40


	//   ....[6]....
        /*0658*/ 	.word	0x00005c60


	//   ....[7]....
        /*065c*/ 	.word	0x00005c80


	//   ....[8]....
        /*0660*/ 	.word	0x00005ca0


	//   ....[9]....
        /*0664*/ 	.word	0x00005cc0


	//   ....[10]....
        /*0668*/ 	.word	0x000077d0


	//   ....[11]....
        /*066c*/ 	.word	0x00007870


	//   ....[12]....
        /*0670*/ 	.word	0x000078e0


	//   ....[13]....
        /*0674*/ 	.word	0x00007950


	//   ....[14]....
        /*0678*/ 	.word	0x000079c0


	//   ....[15]....
        /*067c*/ 	.word	0x00008450


	//   ....[16]....
        /*0680*/ 	.word	0x000084c0


	//   ....[17]....
        /*0684*/ 	.word	0x00008530


	//   ....[18]....
        /*0688*/ 	.word	0x000085a0


	//   ....[19]....
        /*068c*/ 	.word	0x00008610


	//----- nvinfo : EIATTR_VRC_CTA_INIT_COUNT
	.align		4
.L_3958:
        /*0690*/ 	.byte	0x02, 0x4a
	.zero		1
	.zero		1


	//----- nvinfo : EIATTR_EXIT_INSTR_OFFSETS
	.align		4
        /*0694*/ 	.byte	0x04, 0x1c
        /*0696*/ 	.short	(.L_3960 - .L_3959)


	//   ....[0]....
.L_3959:
        /*0698*/ 	.word	0x00000ff0


	//   ....[1]....
        /*069c*/ 	.word	0x00007760


	//----- nvinfo : EIATTR_MAX_THREADS
	.align		4
.L_3960:
        /*06a0*/ 	.byte	0x04, 0x05
        /*06a2*/ 	.short	(.L_3962 - .L_3961)
.L_3961:
        /*06a4*/ 	.word	0x00000080
        /*06a8*/ 	.word	0x00000001
        /*06ac*/ 	.word	0x00000001


	//----- nvinfo : EIATTR_CRS_STACK_SIZE
	.align		4
.L_3962:
        /*06b0*/ 	.byte	0x04, 0x1e
        /*06b2*/ 	.short	(.L_3964 - .L_3963)
.L_3963:
        /*06b4*/ 	.word	0x00000000


	//----- nvinfo : EIATTR_CBANK_PARAM_SIZE
	.align		4
.L_3964:
        /*06b8*/ 	.byte	0x03, 0x19
        /*06ba*/ 	.short	0x00e8


	//----- nvinfo : EIATTR_PARAM_CBANK
	.align		4
        /*06bc*/ 	.byte	0x04, 0x0a
        /*06be*/ 	.short	(.L_3966 - .L_3965)
	.align		4
.L_3965:
        /*06c0*/ 	.word	index@(.nv.constant0._ZN10layer_norm13ln_fwd_kernelINS_13Kernel_traitsIfffffjLj2560ELj1ELj4ELj1ELj16ENS_18Kernel_traits_baseILj2560EfffffjLj128EEEEELb0ELb1ELb1ELb1EEEvNS_9FwdParamsE)
        /*06c4*/ 	.short	0x0380
        /*06c6*/ 	.short	0x00e8


	//----- nvinfo : EIATTR_SW_WAR
	.align		4
.L_3966:
        /*06c8*/ 	.byte	0x04, 0x36
        /*06ca*/ 	.short	(.L_3968 - .L_3967)
.L_3967:
        /*06cc*/ 	.word	0x00000008
.L_3968:


//--------------------- .nv.info._ZN10layer_norm13ln_fwd_kernelINS_13Kernel_traitsIfffffjLj2560ELj1ELj4ELj1ELj16ENS_18Kernel_traits_baseILj2560EfffffjLj128EEEEELb1ELb0ELb0ELb0EEEvNS_9FwdParamsE --------------------------
	.section	.nv.info._ZN10layer_norm13ln_fwd_kernelINS_13Kernel_traitsIfffffjLj2560ELj1ELj4ELj1ELj16ENS_18Kernel_traits_baseILj2560EfffffjLj128EEEEELb1ELb0ELb0ELb0EEEvNS_9FwdParamsE,"",@"SHT_CUDA_INFO"
	.sectionflags	@""
	.align	4


	//----- nvinfo : EIATTR_CUDA_API_VERSION
	.align		4
        /*0000*/ 	.byte	0x04, 0x37
        /*0002*/ 	.short	(.L_3970 - .L_3969)
.L_3969:
        /*0004*/ 	.word	0x00000082


	//----- nvinfo : EIATTR_KPARAM_INFO
	.align		4
.L_3970:
        /*0008*/ 	.byte	0x04, 0x17
        /*000a*/ 	.short	(.L_3972 - .L_3971)
.L_3971:
        /*000c*/ 	.word	0x00000000
        /*0010*/ 	.short	0x0000
        /*0012*/ 	.short	0x0000
        /*0014*/ 	.byte	0x00, 0xf0, 0xa1, 0x03


	//----- nvinfo : EIATTR_SPARSE_MMA_MASK
	.align		4
.L_3972:
        /*0018*/ 	.byte	0x03, 0x50
        /*001a*/ 	.short	0x0000


	//----- nvinfo : EIATTR_MAXREG_COUNT
	.align		4
        /*001c*/ 	.byte	0x03, 0x1b
        /*001e*/ 	.short	0x00ff


	//----- nvinfo : EIATTR_ANNOTATIONS
	.align		4
        /*0020*/ 	.byte	0x04, 0x55
        /*0022*/ 	.short	(.L_3974 - .L_3973)


	//   ....[0]....
.L_3973:
        /* <DEDUP_REMOVED lines=29> */


	//----- nvinfo : EIATTR_MERCURY_ISA_VERSION
	.align		4
.L_3974:
        /*01e4*/ 	.byte	0x03, 0x5f
        /*01e6*/ 	.short	0x0101


	//----- nvinfo : EIATTR_COOP_GROUP_MASK_REGIDS
	.align		4
        /*01e8*/ 	.byte	0x04, 0x29
        /*01ea*/ 	.short	(.L_3976 - .L_3975)


	//   ....[0]....
.L_3975:
        /*01ec*/ 	.word	0xffffffff


	//   ....[1]....
        /*01f0*/ 	.word	0xffffffff


	//   ....[2]....
        /*01f4*/ 	.word	0xffffffff


	//   ....[3]....
        /*01f8*/ 	.word	0xffffffff


	//   ....[4]....
        /*01fc*/ 	.word	0xffffffff


	//   ....[5]....
        /*0200*/ 	.word	0xffffffff


	//   ....[6]....
        /*0204*/ 	.word	0xffffffff


	//   ....[7]....
        /*0208*/ 	.word	0xffffffff


	//   ....[8]....
        /*020c*/ 	.word	0xffffffff


	//   ....[9]....
        /*0210*/ 	.word	0xffffffff


	//   ....[10]....
        /*0214*/ 	.word	0x0500000e


	//   ....[11]....
        /*0218*/ 	.word	0x0500000e


	//   ....[12]....
        /*021c*/ 	.word	0x0500000e


	//   ....[13]....
        /*0220*/ 	.word	0x0500000e


	//   ....[14]....
        /*0224*/ 	.word	0x0500000e


	//   ....[15]....
        /*0228*/ 	.word	0x0500000e


	//   ....[16]....
        /*022c*/ 	.word	0x0500000e


	//   ....[17]....
        /*0230*/ 	.word	0x0500000e


	//   ....[18]....
        /*0234*/ 	.word	0x0500000e


	//   ....[19]....
        /*0238*/ 	.word	0x0500000e


	//----- nvinfo : EIATTR_COOP_GROUP_INSTR_OFFSETS
	.align		4
.L_3976:
        /*023c*/ 	.byte	0x04, 0x28
        /*023e*/ 	.short	(.L_3978 - .L_3977)


	//   ....[0]....
.L_3977:
        /*0240*/ 	.word	0x00041860


	//   ....[1]....
        /*0244*/ 	.word	0x000418a0


	//   ....[2]....
        /*0248*/ 	.word	0x000418c0


	//   ....[3]....
        /*024c*/ 	.word	0x000418e0


	//   ....[4]....
        /*0250*/ 	.word	0x00041900


	//   ....[5]....
        /*0254*/ 	.word	0x00042410


	//   ....[6]....
        /*0258*/ 	.word	0x00042430


	//   ....[7]....
        /*025c*/ 	.word	0x00042450


	//   ....[8]....
        /*0260*/ 	.word	0x00042470


	//   ....[9]....
        /*0264*/ 	.word	0x00042490


	//   ....[10]....
        /*0268*/ 	.word	0x00044020


	//   ....[11]....
        /*026c*/ 	.word	0x000440c0


	//   ....[12]....
        /*0270*/ 	.word	0x00044130


	//   ....[13]....
        /*0274*/ 	.word	0x000441a0


	//   ....[14]....
        /*0278*/ 	.word	0x00044210


	//   ....[15]....
        /*027c*/ 	.word	0x00044d90


	//   ....[16]....
        /*0280*/ 	.word	0x00044e00


	//   ....[17]....
        /*0284*/ 	.word	0x00044e70


	//   ....[18]....
        /*0288*/ 	.word	0x00044ee0


	//   ....[19]....
        /*028c*/ 	.word	0x00044f50


	//----- nvinfo : EIATTR_VRC_CTA_INIT_COUNT
	.align		4
.L_3978:
        /*0290*/ 	.byte	0x02, 0x4a
	.zero		1
	.zero		1


	//----- nvinfo : EIATTR_EXIT_INSTR_OFFSETS
	.align		4
        /*0294*/ 	.byte	0x04, 0x1c
        /*0296*/ 	.short	(.L_3980 - .L_3979)


	//   ....[0]....
.L_3979:
        /*0298*/ 	.word	0x000018e0


	//   ....[1]....
        /*029c*/ 	.word	0x00043fb0


	//----- nvinfo : EIATTR_INDIRECT_BRANCH_TARGETS
	.align		4
.L_3980:
        /*02a0*/ 	.byte	0x04, 0x34
        /*02a2*/ 	.short	(.L_3982 - .L_3981)


	//   ....[0]....
.L_3981:
        /*02a4*/ 	.word	.L_x_88400@srel
        /*02a8*/ 	.short	0x0
        /*02aa*/ 	.short	0x0
        /*02ac*/ 	.word	0x3
        /*02b0*/ 	.word	.L_x_88401@srel
        /*02b4*/ 	.word	.L_x_88402@srel
        /*02b8*/ 	.word	.L_x_88403@srel


	//----- nvinfo : EIATTR_MAX_THREADS
	.align		4
.L_3982:
        /*02bc*/ 	.byte	0x04, 0x05
        /*02be*/ 	.short	(.L_3984 - .L_3983)
.L_3983:
        /*02c0*/ 	.word	0x00000080
        /*02c4*/ 	.word	0x00000001
        /*02c8*/ 	.word	0x00000001


	//----- nvinfo : EIATTR_CRS_STACK_SIZE
	.align		4
.L_3984:
        /*02cc*/ 	.byte	0x04, 0x1e
        /*02ce*/ 	.short	(.L_3986 - .L_3985)
.L_3985:
        /*02d0*/ 	.word	0x00000000


	//----- nvinfo : EIATTR_CBANK_PARAM_SIZE
	.align		4
.L_3986:
        /*02d4*/ 	.byte	0x03, 0x19
        /*02d6*/ 	.short	0x00e8


	//----- nvinfo : EIATTR_PARAM_CBANK
	.align		4
        /*02d8*/ 	.byte	0x04, 0x0a
        /*02da*/ 	.short	(.L_3988 - .L_3987)
	.align		4
.L_3987:
        /*02dc*/ 	.word	index@(.nv.constant0._ZN10layer_norm13ln_fwd_kernelINS_13Kernel_traitsIfffffjLj2560ELj1ELj4ELj1ELj16ENS_18Kernel_traits_baseILj2560EfffffjLj128EEEEELb1ELb0ELb0ELb0EEEvNS_9FwdParamsE)
        /*02e0*/ 	.short	0x0380
        /*02e2*/ 	.short	0x00e8


	//----- nvinfo : EIATTR_SW_WAR
	.align		4
.L_3988:
        /*02e4*/ 	.byte	0x04, 0x36
        /*02e6*/ 	.short	(.L_3990 - .L_3989)
.L_3989:
        /*02e8*/ 	.word	0x00000008
.L_3990:


//--------------------- .nv.info._ZN10layer_norm13ln_fwd_kernelINS_13Kernel_traitsIfffffjLj2560ELj1ELj4ELj1ELj16ENS_18Kernel_traits_baseILj2560EfffffjLj128EEEEELb1ELb0ELb0ELb1EEEvNS_9FwdParamsE --------------------------
	.section	.nv.info._ZN10layer_norm13ln_fwd_kernelINS_13Kernel_traitsIfffffjLj2560ELj1ELj4ELj1ELj16ENS_18Kernel_traits_baseILj2560EfffffjLj128EEEEELb1ELb0ELb0ELb1EEEvNS_9FwdParamsE,"",@"SHT_CUDA_INFO"
	.sectionflags	@""
	.align	4


	//----- nvinfo : EIATTR_CUDA_API_VERSION
	.align		4
        /*0000*/ 	.byte	0x04, 0x37
        /*0002*/ 	.short	(.L_3992 - .L_3991)
.L_3991:
        /*0004*/ 	.word	0x00000082


	//----- nvinfo : EIATTR_KPARAM_INFO
	.align		4
.L_3992:
        /*0008*/ 	.byte	0x04, 0x17
        /*000a*/ 	.short	(.L_3994 - .L_3993)
.L_3993:
        /*000c*/ 	.word	0x00000000
        /*0010*/ 	.short	0x0000
        /*0012*/ 	.short	0x0000
        /*0014*/ 	.byte	0x00, 0xf0, 0xa1, 0x03


	//----- nvinfo : EIATTR_SPARSE_MMA_MASK
	.align		4
.L_3994:
        /*0018*/ 	.byte	0x03, 0x50
        /*001a*/ 	.short	0x0000


	//----- nvinfo : EIATTR_MAXREG_COUNT
	.align		4
        /*001c*/ 	.byte	0x03, 0x1b
        /*001e*/ 	.short	0x00ff


	//----- nvinfo : EIATTR_ANNOTATIONS
	.align		4
        /*0020*/ 	.byte	0x04, 0x55
        /*0022*/ 	.short	(.L_3996 - .L_3995)


	//   ....[0]....
.L_3995:
        /* <DEDUP_REMOVED lines=57> */


	//----- nvinfo : EIATTR_MERCURY_ISA_VERSION
	.align		4
.L_3996:
        /*03a4*/ 	.byte	0x03, 0x5f
        /*03a6*/ 	.short	0x0101


	//----- nvinfo : EIATTR_COOP_GROUP_MASK_REGIDS
	.align		4
        /*03a8*/ 	.byte	0x04, 0x29
        /*03aa*/ 	.short	(.L_3998 - .L_3997)


	//   ....[0]....
.L_3997:
        /*03ac*/ 	.word	0xffffffff


	//   ....[1]....
        /*03b0*/ 	.word	0xffffffff


	//   ....[2]....
        /*03b4*/ 	.word	0xffffffff


	//   ....[3]....
        /*03b8*/ 	.word	0xffffffff


	//   ....[4]....
        /*03bc*/ 	.word	0xffffffff


	//   ....[5]....
        /*03c0*/ 	.word	0xffffffff


	//   ....[6]....
        /*03c4*/ 	.word	0xffffffff


	//   ....[7]....
        /*03c8*/ 	.word	0xffffffff


	//   ....[8]....
        /*03cc*/ 	.word	0xffffffff


	//   ....[9]....
        /*03d0*/ 	.word	0xffffffff


	//   ....[10]....
        /*03d4*/ 	.word	0x0500000d


	//   ....[11]....
        /*03d8*/ 	.word	0x0500000d


	//   ....[12]....
        /*03dc*/ 	.word	0x0500000d


	//   ....[13]....
        /*03e0*/ 	.word	0x0500000d


	//   ....[14]....
        /*03e4*/ 	.word	0x0500000d


	//   ....[15]....
        /*03e8*/ 	.word	0x0500000d


	//   ....[16]....
        /*03ec*/ 	.word	0x0500000d


	//   ....[17]....
        /*03f0*/ 	.word	0x0500000d


	//   ....[18]....
        /*03f4*/ 	.word	0x0500000d


	//   ....[19]....
        /*03f8*/ 	.word	0x0500000d


	//----- nvinfo : EIATTR_COOP_GROUP_INSTR_OFFSETS
	.align		4
.L_3998:
        /*03fc*/ 	.byte	0x04, 0x28
        /*03fe*/ 	.short	(.L_4000 - .L_3999)


	//   ....[0]....
.L_3999:
        /*0400*/ 	.word	0x00034600


	//   ....[1]....
        /*0404*/ 	.word	0x00034630


	//   ....[2]....
        /*0408*/ 	.word	0x00034650


	//   ....[3]....
        /*040c*/ 	.word	0x00034670


	//   ....[4]....
        /*0410*/ 	.word	0x00034690


	//   ....[5]....
        /*0414*/ 	.word	0x000350c0


	//   ....[6]....
        /*0418*/ 	.word	0x000350e0


	//   ....[7]....
        /*041c*/ 	.word	0x00035100


	//   ....[8]....
        /*0420*/ 	.word	0x00035120


	//   ....[9]....
        /*0424*/ 	.word	0x00035140


	//   ....[10]....
        /*0428*/ 	.word	0x000367f0


	//   ....[11]....
        /*042c*/ 	.word	0x00036890


	//   ....[12]....
        /*0430*/ 	.word	0x00036900


	//   ....[13]....
        /*0434*/ 	.word	0x00036970


	//   ....[14]....
        /*0438*/ 	.word	0x000369e0


	//   ....[15]....
        /*043c*/ 	.word	0x00037470


	//   ....[16]....
        /*0440*/ 	.word	0x000374e0


	//   ....[17]....
        /*0444*/ 	.word	0x00037550


	//   ....[18]....
        /*0448*/ 	.word	0x000375c0


	//   ....[19]....
        /*044c*/ 	.word	0x00037630


	//----- nvinfo : EIATTR_VRC_CTA_INIT_COUNT
	.align		4
.L_4000:
        /*0450*/ 	.byte	0x02, 0x4a
	.zero		1
	.zero		1


	//----- nvinfo : EIATTR_EXIT_INSTR_OFFSETS
	.align		4
        /*0454*/ 	.byte	0x04, 0x1c
        /*0456*/ 	.short	(.L_4002 - .L_4001)


	//   ....[0]....
.L_4001:
        /*0458*/ 	.word	0x00000d80


	//   ....[1]....
        /*045c*/ 	.word	0x00036780


	//----- nvinfo : EIATTR_INDIRECT_BRANCH_TARGETS
	.align		4
.L_4002:
        /*0460*/ 	.byte	0x04, 0x34
        /*0462*/ 	.short	(.L_4004 - .L_4003)


	//   ....[0]....
.L_4003:
        /*0464*/ 	.word	.L_x_88404@srel
        /*0468*/ 	.short	0x0
        /*046a*/ 	.short	0x0
        /*046c*/ 	.word	0x3
        /*0470*/ 	.word	.L_x_88405@srel
        /*0474*/ 	.word	.L_x_88406@srel
        /*0478*/ 	.word	.L_x_88407@srel


	//----- nvinfo : EIATTR_MAX_THREADS
	.align		4
.L_4004:
        /*047c*/ 	.byte	0x04, 0x05
        /*047e*/ 	.short	(.L_4006 - .L_4005)
.L_4005:
        /*0480*/ 	.word	0x00000080
        /*0484*/ 	.word	0x00000001
        /*0488*/ 	.word	0x00000001


	//----- nvinfo : EIATTR_CRS_STACK_SIZE
	.align		4
.L_4006:
        /*048c*/ 	.byte	0x04, 0x1e
        /*048e*/ 	.short	(.L_4008 - .L_4007)
.L_4007:
        /*0490*/ 	.word	0x00000000


	//----- nvinfo : EIATTR_CBANK_PARAM_SIZE
	.align		4
.L_4008:
        /*0494*/ 	.byte	0x03, 0x19
        /*0496*/ 	.short	0x00e8


	//----- nvinfo : EIATTR_PARAM_CBANK
	.align		4
        /*0498*/ 	.byte	0x04, 0x0a
        /*049a*/ 	.short	(.L_4010 - .L_4009)
	.align		4
.L_4009:
        /*049c*/ 	.word	index@(.nv.constant0._ZN10layer_norm13ln_fwd_kernelINS_13Kernel_traitsIfffffjLj2560ELj1ELj4ELj1ELj16ENS_18Kernel_traits_baseILj2560EfffffjLj128EEEEELb1ELb0ELb0ELb1EEEvNS_9FwdParamsE)
        /*04a0*/ 	.short	0x0380
        /*04a2*/ 	.short	0x00e8


	//----- nvinfo : EIATTR_SW_WAR
	.align		4
.L_4010:
        /*04a4*/ 	.byte	0x04, 0x36
        /*04a6*/ 	.short	(.L_4012 - .L_4011)
.L_4011:
        /*04a8*/ 	.word	0x00000008
.L_4012:


//--------------------- .nv.info._ZN10layer_norm13ln_fwd_kernelINS_13Kernel_traitsIfffffjLj2560ELj1ELj4ELj1ELj16ENS_18Kernel_traits_baseILj2560EfffffjLj128EEEEELb1ELb0ELb1ELb0EEEvNS_9FwdParamsE --------------------------
	.section	.nv.info._ZN10layer_norm13ln_fwd_kernelINS_13Kernel_traitsIfffffjLj2560ELj1ELj4ELj1ELj16ENS_18Kernel_traits_baseILj2560EfffffjLj128EEEEELb1ELb0ELb1ELb0EEEvNS_9FwdParamsE,"",@"SHT_CUDA_INFO"
	.sectionflags	@""
	.align	4


	//----- nvinfo : EIATTR_CUDA_API_VERSION
	.align		4
        /*0000*/ 	.byte	0x04, 0x37
        /*0002*/ 	.short	(.L_4014 - .L_4013)
.L_4013:
        /*0004*/ 	.word	0x00000082


	//----- nvinfo : EIATTR_KPARAM_INFO
	.align		4
.L_4014:
        /*0008*/ 	.byte	0x04, 0x17
        /*000a*/ 	.short	(.L_4016 - .L_4015)
.L_4015:
        /*000c*/ 	.word	0x00000000
        /*0010*/ 	.short	0x0000
        /*0012*/ 	.short	0x0000
        /*0014*/ 	.byte	0x00, 0xf0, 0xa1, 0x03


	//----- nvinfo : EIATTR_SPARSE_MMA_MASK
	.align		4
.L_4016:
        /*0018*/ 	.byte	0x03, 0x50
        /*001a*/ 	.short	0x0000


	//----- nvinfo : EIATTR_MAXREG_COUNT
	.align		4
        /*001c*/ 	.byte	0x03, 0x1b
        /*001e*/ 	.short	0x00ff


	//----- nvinfo : EIATTR_ANNOTATIONS
	.align		4
        /*0020*/ 	.byte	0x04, 0x55
        /*0022*/ 	.short	(.L_4018 - .L_4017)


	//   ....[0]....
.L_4017:
        /* <DEDUP_REMOVED lines=43> */


	//----- nvinfo : EIATTR_MERCURY_ISA_VERSION
	.align		4
.L_4018:
        /*02c4*/ 	.byte	0x03, 0x5f
        /*02c6*/ 	.short	0x0101


	//----- nvinfo : EIATTR_COOP_GROUP_MASK_REGIDS
	.align		4
        /*02c8*/ 	.byte	0x04, 0x29
        /*02ca*/ 	.short	(.L_4020 - .L_4019)


	//   ....[0]....
.L_4019:
        /*02cc*/ 	.word	0xffffffff


	//   ....[1]....
        /*02d0*/ 	.word	0xffffffff


	//   ....[2]....
        /*02d4*/ 	.word	0xffffffff


	//   ....[3]....
        /*02d8*/ 	.word	0xffffffff


	//   ....[4]....
        /*02dc*/ 	.word	0xffffffff


	//   ....[5]....
        /*02e0*/ 	.word	0xffffffff


	//   ....[6]....
        /*02e4*/ 	.word	0xffffffff


	//   ....[7]....
        /*02e8*/ 	.word	0xffffffff


	//   ....[8]....
        /*02ec*/ 	.word	0xffffffff


	//   ....[9]....
        /*02f0*/ 	.word	0xffffffff


	//   ....[10]....
        /*02f4*/ 	.word	0x05000014


	//   ....[11]....
        /*02f8*/ 	.word	0x05000014


	//   ....[12]....
        /*02fc*/ 	.word	0x05000014


	//   ....[13]....
        /*0300*/ 	.word	0x05000014


	//   ....[14]....
        /*0304*/ 	.word	0x05000014


	//   ....[15]....
        /*0308*/ 	.word	0x05000014


	//   ....[16]....
        /*030c*/ 	.word	0x05000014


	//   ....[17]....
        /*0310*/ 	.word	0x05000014


	//   ....[18]....
        /*0314*/ 	.word	0x05000014


	//   ....[19]....
        /*0318*/ 	.word	0x05000014


	//----- nvinfo : EIATTR_COOP_GROUP_INSTR_OFFSETS
	.align		4
.L_4020:
        /*031c*/ 	.byte	0x04, 0x28
        /*031e*/ 	.short	(.L_4022 - .L_4021)


	//   ....[0]....
.L_4021:
        /*0320*/ 	.word	0x00046fc0


	//   ....[1]....
        /*0324*/ 	.word	0x00047000


	//   ....[2]....
        /*0328*/ 	.word	0x00047020


	//   ....[3]....
        /*032c*/ 	.word	0x00047040


	//   ....[4]....
        /*0330*/ 	.word	0x00047060


	//   ....[5]....
        /*0334*/ 	.word	0x00047b70


	//   ....[6]....
        /*0338*/ 	.word	0x00047b90


	//   ....[7]....
        /*033c*/ 	.word	0x00047bb0


	//   ....[8]....
        /*0340*/ 	.word	0x00047bd0


	//   ....[9]....
        /*0344*/ 	.word	0x00047bf0


	//   ....[10]....
        /*0348*/ 	.word	0x00049880


	//   ....[11]....
        /*034c*/ 	.word	0x00049920


	//   ....[12]....
        /*0350*/ 	.word	0x00049980


	//   ....[13]....
        /*0354*/ 	.word	0x000499e0


	//   ....[14]....
        /*0358*/ 	.word	0x00049a40


	//   ....[15]....
        /*035c*/ 	.word	0x0004a5b0


	//   ....[16]....
        /*0360*/ 	.word	0x0004a610


	//   ....[17]....
        /*0364*/ 	.word	0x0004a670


	//   ....[18]....
        /*0368*/ 	.word	0x0004a6d0


	//   ....[19]....
        /*036c*/ 	.word	0x0004a730


	//----- nvinfo : EIATTR_VRC_CTA_INIT_COUNT
	.align		4
.L_4022:
        /*0370*/ 	.byte	0x02, 0x4a
	.zero		1
	.zero		1


	//----- nvinfo : EIATTR_EXIT_INSTR_OFFSETS
	.align		4
        /*0374*/ 	.byte	0x04, 0x1c
        /*0376*/ 	.short	(.L_4024 - .L_4023)


	//   ....[0]....
.L_4023:
        /*0378*/ 	.word	0x00001a20


	//   ....[1]....
        /*037c*/ 	.word	0x00049810


	//----- nvinfo : EIATTR_MAX_THREADS
	.align		4
.L_4024:
        /*0380*/ 	.byte	0x04, 0x05
        /*0382*/ 	.short	(.L_4026 - .L_4025)
.L_4025:
        /*0384*/ 	.word	0x00000080
        /*0388*/ 	.word	0x00000001
        /*038c*/ 	.word	0x00000001


	//----- nvinfo : EIATTR_CRS_STACK_SIZE
	.align		4
.L_4026:
        /*0390*/ 	.byte	0x04, 0x1e
        /*0392*/ 	.short	(.L_4028 - .L_4027)
.L_4027:
        /*0394*/ 	.word	0x00000000


	//----- nvinfo : EIATTR_CBANK_PARAM_SIZE
	.align		4
.L_4028:
        /*0398*/ 	.byte	0x03, 0x19
        /*039a*/ 	.short	0x00e8


	//----- nvinfo : EIATTR_PARAM_CBANK
	.align		4
        /*039c*/ 	.byte	0x04, 0x0a
        /*039e*/ 	.short	(.L_4030 - .L_4029)
	.align		4
.L_4029:
        /*03a0*/ 	.word	index@(.nv.constant0._ZN10layer_norm13ln_fwd_kernelINS_13Kernel_traitsIfffffjLj2560ELj1ELj4ELj1ELj16ENS_18Kernel_traits_baseILj2560EfffffjLj128EEEEELb1ELb0ELb1ELb0EEEvNS_9FwdParamsE)
        /*03a4*/ 	.short	0x0380
        /*03a6*/ 	.short	0x00e8


	//----- nvinfo : EIATTR_SW_WAR
	.align		4
.L_4030:
        /*03a8*/ 	.byte	0x04, 0x36
        /*03aa*/ 	.short	(.L_4032 - .L_4031)
.L_4031:
        /*03ac*/ 	.word	0x00000008
.L_4032:


//--------------------- .nv.info._ZN10layer_norm13ln_fwd_kernelINS_13Kernel_traitsIfffffjLj2560ELj1ELj4ELj1ELj16ENS_18Kernel_traits_baseILj2560EfffffjLj128EEEEELb1ELb0ELb1ELb1EEEvNS_9FwdParamsE --------------------------
	.section	.nv.info._ZN10layer_norm13ln_fwd_kernelINS_13Kernel_traitsIfffffjLj2560ELj1ELj4ELj1ELj16ENS_18Kernel_traits_baseILj2560EfffffjLj128EEEEELb1ELb0ELb1ELb1EEEvNS_9FwdParamsE,"",@"SHT_CUDA_INFO"
	.sectionflags	@""
	.align	4


	//----- nvinfo : EIATTR_CUDA_API_VERSION
	.align		4
        /*0000*/ 	.byte	0x04, 0x37
        /*0002*/ 	.short	(.L_4034 - .L_4033)
.L_4033:
        /*0004*/ 	.word	0x00000082


	//----- nvinfo : EIATTR_KPARAM_INFO
	.align		4
.L_4034:
        /*0008*/ 	.byte	0x04, 0x17
        /*000a*/ 	.short	(.L_4036 - .L_4035)
.L_4035:
        /*000c*/ 	.word	0x00000000
        /*0010*/ 	.short	0x0000
        /*0012*/ 	.short	0x0000
        /*0014*/ 	.byte	0x00, 0xf0, 0xa1, 0x03


	//----- nvinfo : EIATTR_SPARSE_MMA_MASK
	.align		4
.L_4036:
        /*0018*/ 	.byte	0x03, 0x50
        /*001a*/ 	.short	0x0000


	//----- nvinfo : EIATTR_MAXREG_COUNT
	.align		4
        /*001c*/ 	.byte	0x03, 0x1b
        /*001e*/ 	.short	0x00ff


	//----- nvinfo : EIATTR_ANNOTATIONS
	.align		4
        /*0020*/ 	.byte	0x04, 0x55
        /*0022*/ 	.short	(.L_4038 - .L_4037)


	//   ....[0]....
.L_4037:
        /* <DEDUP_REMOVED lines=37> */


	//----- nvinfo : EIATTR_MERCURY_ISA_VERSION
	.align		4
.L_4038:
        /*0264*/ 	.byte	0x03, 0x5f
        /*0266*/ 	.short	0x0101


	//----- nvinfo : EIATTR_COOP_GROUP_MASK_REGIDS
	.align		4
        /*0268*/ 	.byte	0x04, 0x29
        /*026a*/ 	.short	(.L_4040 - .L_4039)


	//   ....[0]....
.L_4039:
        /*026c*/ 	.word	0xffffffff


	//   ....[1]....
        /*0270*/ 	.word	0xffffffff


	//   ....[2]....
        /*0274*/ 	.word	0xffffffff


	//   ....[3]....
        /*0278*/ 	.word	0xffffffff


	//   ....[4]....
        /*027c*/ 	.word	0xffffffff


	//   ....[5]....
        /*0280*/ 	.word	0xffffffff


	//   ....[6]....
        /*0284*/ 	.word	0xffffffff


	//   ....[7]....
        /*0288*/ 	.word	0xffffffff


	//   ....[8]....
        /*028c*/ 	.word	0xffffffff


	//   ....[9]....
        /*0290*/ 	.word	0xffffffff


	//   ....[10]....
        /*0294*/ 	.word	0x05000003


	//   ....[11]....
        /*0298*/ 	.word	0x05000003


	//   ....[12]....
        /*029c*/ 	.word	0x05000003


	//   ....[13]....
        /*02a0*/ 	.word	0x05000003


	//   ....[14]....
        /*02a4*/ 	.word	0x05000003


	//   ....[15]....
        /*02a8*/ 	.word	0x05000003


	//   ....[16]....
        /*02ac*/ 	.word	0x05000003


	//   ....[17]....
        /*02b0*/ 	.word	0x05000003


	//   ....[18]....
        /*02b4*/ 	.word	0x05000003


	//   ....[19]....
        /*02b8*/ 	.word	0x05000003


	//----- nvinfo : EIATTR_COOP_GROUP_INSTR_OFFSETS
	.align		4
.L_4040:
        /*02bc*/ 	.byte	0x04, 0x28
        /*02be*/ 	.short	(.L_4042 - .L_4041)


	//   ....[0]....
.L_4041:
        /*02c0*/ 	.word	0x0003a080


	//   ....[1]....
        /*02c4*/ 	.word	0x0003a0b0


	//   ....[2]....
        /*02c8*/ 	.word	0x0003a0d0


	//   ....[3]....
        /*02cc*/ 	.word	0x0003a0f0


	//   ....[4]....
        /*02d0*/ 	.word	0x0003a110


	//   ....[5]....
        /*02d4*/ 	.word	0x0003ab40


	//   ....[6]....
        /*02d8*/ 	.word	0x0003ab60


	//   ....[7]....
        /*02dc*/ 	.word	0x0003ab80


	//   ....[8]....
        /*02e0*/ 	.word	0x0003aba0


	//   ....[9]....
        /*02e4*/ 	.word	0x0003abc0


	//   ....[10]....
        /*02e8*/ 	.word	0x0003c300


	//   ....[11]....
        /*02ec*/ 	.word	0x0003c3a0


	//   ....[12]....
        /*02f0*/ 	.word	0x0003c400


	//   ....[13]....
        /*02f4*/ 	.word	0x0003c460


	//   ....[14]....
        /*02f8*/ 	.word	0x0003c4c0


	//   ....[15]....
        /*02fc*/ 	.word	0x0003cf40


	//   ....[16]....
        /*0300*/ 	.word	0x0003cfa0


	//   ....[17]....
        /*0304*/ 	.word	0x0003d000


	//   ....[18]....
        /*0308*/ 	.word	0x0003d060


	//   ....[19]....
        /*030c*/ 	.word	0x0003d0c0


	//----- nvinfo : EIATTR_VRC_CTA_INIT_COUNT
	.align		4
.L_4042:
        /*0310*/ 	.byte	0x02, 0x4a
	.zero		1
	.zero		1


	//----- nvinfo : EIATTR_EXIT_INSTR_OFFSETS
	.align		4
        /*0314*/ 	.byte	0x04, 0x1c
        /*0316*/ 	.short	(.L_4044 - .L_4043)


	//   ....[0]....
.L_4043:
        /*0318*/ 	.word	0x00000c40


	//   ....[1]....
        /*031c*/ 	.word	0x0003c290


	//----- nvinfo : EIATTR_MAX_THREADS
	.align		4
.L_4044:
        /*0320*/ 	.byte	0x04, 0x05
        /*0322*/ 	.short	(.L_4046 - .L_4045)
.L_4045:
        /*0324*/ 	.word	0x00000080
        /*0328*/ 	.word	0x00000001
        /*032c*/ 	.word	0x00000001


	//----- nvinfo : EIATTR_CRS_STACK_SIZE
	.align		4
.L_4046:
        /*0330*/ 	.byte	0x04, 0x1e
        /*0332*/ 	.short	(.L_4048 - .L_4047)
.L_4047:
        /*0334*/ 	.word	0x00000000


	//----- nvinfo : EIATTR_CBANK_PARAM_SIZE
	.align		4
.L_4048:
        /*0338*/ 	.byte	0x03, 0x19
        /*033a*/ 	.short	0x00e8


	//----- nvinfo : EIATTR_PARAM_CBANK
	.align		4
        /*033c*/ 	.byte	0x04, 0x0a
        /*033e*/ 	.short	(.L_4050 - .L_4049)
	.align		4
.L_4049:
        /*0340*/ 	.word	index@(.nv.constant0._ZN10layer_norm13ln_fwd_kernelINS_13Kernel_traitsIfffffjLj2560ELj1ELj4ELj1ELj16ENS_18Kernel_traits_baseILj2560EfffffjLj128EEEEELb1ELb0ELb1ELb1EEEvNS_9FwdParamsE)
        /*0344*/ 	.short	0x0380
        /*0346*/ 	.short	0x00e8


	//----- nvinfo : EIATTR_SW_WAR
	.align		4
.L_4050:
        /*0348*/ 	.byte	0x04, 0x36
        /*034a*/ 	.short	(.L_4052 - .L_4051)
.L_4051:
        /*034c*/ 	.word	0x00000008
.L_4052:


//--------------------- .nv.info._ZN10layer_norm13ln_fwd_kernelINS_13Kernel_traitsIfffffjLj2560ELj1ELj4ELj1ELj16ENS_18Kernel_traits_baseILj2560EfffffjLj128EEEEELb1ELb1ELb0ELb0EEEvNS_9FwdParamsE --------------------------
	.section	.nv.info._ZN10layer_norm13ln_fwd_kernelINS_13Kernel_traitsIfffffjLj2560ELj1ELj4ELj1ELj16ENS_18Kernel_traits_baseILj2560EfffffjLj128EEEEELb1ELb1ELb0ELb0EEEvNS_9FwdParamsE,"",@"SHT_CUDA_INFO"
	.sectionflags	@""
	.align	4


	//----- nvinfo : EIATTR_CUDA_API_VERSION
	.align		4
        /*0000*/ 	.byte	0x04, 0x37
        /*0002*/ 	.short	(.L_4054 - .L_4053)
.L_4053:
        /*0004*/ 	.word	0x00000082


	//----- nvinfo : EIATTR_KPARAM_INFO
	.align		4
.L_4054:
        /*0008*/ 	.byte	0x04, 0x17
        /*000a*/ 	.short	(.L_4056 - .L_4055)
.L_4055:
        /*000c*/ 	.word	0x00000000
        /*0010*/ 	.short	0x0000
        /*0012*/ 	.short	0x0000
        /*0014*/ 	.byte	0x00, 0xf0, 0xa1, 0x03


	//----- nvinfo : EIATTR_SPARSE_MMA_MASK
	.align		4
.L_4056:
        /*0018*/ 	.byte	0x03, 0x50
        /*001a*/ 	.short	0x0000


	//----- nvinfo : EIATTR_MAXREG_COUNT
	.align		4
        /*001c*/ 	.byte	0x03, 0x1b
        /*001e*/ 	.short	0x00ff


	//----- nvinfo : EIATTR_ANNOTATIONS
	.align		4
        /*0020*/ 	.byte	0x04, 0x55
        /*0022*/ 	.short	(.L_4058 - .L_4057)


	//   ....[0]....
.L_4057:
        /* <DEDUP_REMOVED lines=222> */


	//----- nvinfo : EIATTR_MERCURY_ISA_VERSION
	.align		4
.L_4058:
        /*0df4*/ 	.byte	0x03, 0x5f
        /*0df6*/ 	.short	0x0101


	//----- nvinfo : EIATTR_COOP_GROUP_MASK_REGIDS
	.align		4
        /*0df8*/ 	.byte	0x04, 0x29
        /*0dfa*/ 	.short	(.L_4060 - .L_4059)


	//   ....[0]....
.L_4059:
        /*0dfc*/ 	.word	0xffffffff


	//   ....[1]....
        /*0e00*/ 	.word	0xffffffff


	//   ....[2]....
        /*0e04*/ 	.word	0xffffffff


	//   ....[3]....
        /*0e08*/ 	.word	0xffffffff


	//   ....[4]....
        /*0e0c*/ 	.word	0xffffffff


	//   ....[5]....
        /*0e10*/ 	.word	0xffffffff


	//   ....[6]....
        /*0e14*/ 	.word	0xffffffff


	//   ....[7]....
        /*0e18*/ 	.word	0xffffffff


	//   ....[8]....
        /*0e1c*/ 	.word	0xffffffff


	//   ....[9]....
        /*0e20*/ 	.word	0xffffffff


	//   ....[10]....
        /*0e24*/ 	.word	0x0500000b


	//   ....[11]....
        /*0e28*/ 	.word	0x0500000b


	//   ....[12]....
        /*0e2c*/ 	.word	0x0500000b


	//   ....[13]....
        /*0e30*/ 	.word	0x0500000b


	//   ....[14]....
        /*0e34*/ 	.word	0x0500000b


	//   ....[15]....
        /*0e38*/ 	.word	0x0500000b


	//   ....[16]....
        /*0e3c*/ 	.word	0x0500000b


	//   ....[17]....
        /*0e40*/ 	.word	0x0500000b


	//   ....[18]....
        /*0e44*/ 	.word	0x0500000b


	//   ....[19]....
        /*0e48*/ 	.word	0x0500000b


	//----- nvinfo : EIATTR_COOP_GROUP_INSTR_OFFSETS
	.align		4
.L_4060:
        /*0e4c*/ 	.byte	0x04, 0x28
        /*0e4e*/ 	.short	(.L_4062 - .L_4061)


	//   ....[0]....
.L_4061:
        /*0e50*/ 	.word	0x00043e90


	//   ....[1]....
        /*0e54*/ 	.word	0x00043ed0


	//   ....[2]....
        /*0e58*/ 	.word	0x00043ef0


	//   ....[3]....
        /*0e5c*/ 	.word	0x00043f10


	//   ....[4]....
        /*0e60*/ 	.word	0x00043f30


	//   ....[5]....
        /*0e64*/ 	.word	0x00044a40


	//   ....[6]....
        /*0e68*/ 	.word	0x00044a60


	//   ....[7]....
        /*0e6c*/ 	.word	0x00044a80


	//   ....[8]....
        /*0e70*/ 	.word	0x00044aa0


	//   ....[9]....
        /*0e74*/ 	.word	0x00044ac0


	//   ....[10]....
        /*0e78*/ 	.word	0x00047290


	//   ....[11]....
        /*0e7c*/ 	.word	0x00047330


	//   ....[12]....
        /*0e80*/ 	.word	0x000473a0


	//   ....[13]....
        /*0e84*/ 	.word	0x00047410


	//   ....[14]....
        /*0e88*/ 	.word	0x00047480


	//   ....[15]....
        /*0e8c*/ 	.word	0x00048000


	//   ....[16]....
        /*0e90*/ 	.word	0x00048070


	//   ....[17]....
        /*0e94*/ 	.word	0x000480e0


	//   ....[18]....
        /*0e98*/ 	.word	0x00048150


	//   ....[19]....
        /*0e9c*/ 	.word	0x000481c0


	//----- nvinfo : EIATTR_VRC_CTA_INIT_COUNT
	.align		4
.L_4062:
        /*0ea0*/ 	.byte	0x02, 0x4a
	.zero		1
	.zero		1


	//----- nvinfo : EIATTR_EXIT_INSTR_OFFSETS
	.align		4
        /*0ea4*/ 	.byte	0x04, 0x1c
        /*0ea6*/ 	.short	(.L_4064 - .L_4063)


	//   ....[0]....
.L_4063:
        /*0ea8*/ 	.word	0x000033f0


	//   ....[1]....
        /*0eac*/ 	.word	0x00047220


	//----- nvinfo : EIATTR_INDIRECT_BRANCH_TARGETS
	.align		4
.L_4064:
        /*0eb0*/ 	.byte	0x04, 0x34
        /*0eb2*/ 	.short	(.L_4066 - .L_4065)


	//   ....[0]....
.L_4065:
        /*0eb4*/ 	.word	.L_x_88408@srel
        /*0eb8*/ 	.short	0x0
        /*0eba*/ 	.short	0x0
        /*0ebc*/ 	.word	0x3
        /*0ec0*/ 	.word	.L_x_88409@srel
        /*0ec4*/ 	.word	.L_x_88410@srel
        /*0ec8*/ 	.word	.L_x_88411@srel


	//----- nvinfo : EIATTR_MAX_THREADS
	.align		4
.L_4066:
        /*0ecc*/ 	.byte	0x04, 0x05
        /*0ece*/ 	.short	(.L_4068 - .L_4067)
.L_4067:
        /*0ed0*/ 	.word	0x00000080
        /*0ed4*/ 	.word	0x00000001
        /*0ed8*/ 	.word	0x00000001


	//----- nvinfo : EIATTR_CRS_STACK_SIZE
	.align		4
.L_4068:
        /*0edc*/ 	.byte	0x04, 0x1e
        /*0ede*/ 	.short	(.L_4070 - .L_4069)
.L_4069:
        /*0ee0*/ 	.word	0x00000000


	//----- nvinfo : EIATTR_CBANK_PARAM_SIZE
	.align		4
.L_4070:
        /*0ee4*/ 	.byte	0x03, 0x19
        /*0ee6*/ 	.short	0x00e8


	//----- nvinfo : EIATTR_PARAM_CBANK
	.align		4
        /*0ee8*/ 	.byte	0x04, 0x0a
        /*0eea*/ 	.short	(.L_4072 - .L_4071)
	.align		4
.L_4071:
        /*0eec*/ 	.word	index@(.nv.constant0._ZN10layer_norm13ln_fwd_kernelINS_13Kernel_traitsIfffffjLj2560ELj1ELj4ELj1ELj16ENS_18Kernel_traits_baseILj2560EfffffjLj128EEEEELb1ELb1ELb0ELb0EEEvNS_9FwdParamsE)
        /*0ef0*/ 	.short	0x0380
        /*0ef2*/ 	.short	0x00e8


	//----- nvinfo : EIATTR_SW_WAR
	.align		4
.L_4072:
        /*0ef4*/ 	.byte	0x04, 0x36
        /*0ef6*/ 	.short	(.L_4074 - .L_4073)
.L_4073:
        /*0ef8*/ 	.word	0x00000008
.L_4074:


//--------------------- .nv.info._ZN10layer_norm13ln_fwd_kernelINS_13Kernel_traitsIfffffjLj2560ELj1ELj4ELj1ELj16ENS_18Kernel_traits_baseILj2560EfffffjLj128EEEEELb1ELb1ELb0ELb1EEEvNS_9FwdParamsE --------------------------
	.section	.nv.info._ZN10layer_norm13ln_fwd_kernelINS_13Kernel_traitsIfffffjLj2560ELj1ELj4ELj1ELj16ENS_18Kernel_traits_baseILj2560EfffffjLj128EEEEELb1ELb1ELb0ELb1EEEvNS_9FwdParamsE,"",@"SHT_CUDA_INFO"
	.sectionflags	@""
	.align	4


	//----- nvinfo : EIATTR_CUDA_API_VERSION
	.align		4
        /*0000*/ 	.byte	0x04, 0x37
        /*0002*/ 	.short	(.L_4076 - .L_4075)
.L_4075:
        /*0004*/ 	.word	0x00000082


	//----- nvinfo : EIATTR_KPARAM_INFO
	.align		4
.L_4076:
        /*0008*/ 	.byte	0x04, 0x17
        /*000a*/ 	.short	(.L_4078 - .L_4077)
.L_4077:
        /*000c*/ 	.word	0x00000000
        /*0010*/ 	.short	0x0000
        /*0012*/ 	.short	0x0000
        /*0014*/ 	.byte	0x00, 0xf0, 0xa1, 0x03


	//----- nvinfo : EIATTR_SPARSE_MMA_MASK
	.align		4
.L_4078:
        /*0018*/ 	.byte	0x03, 0x50
        /*001a*/ 	.short	0x0000


	//----- nvinfo : EIATTR_MAXREG_COUNT
	.align		4
        /*001c*/ 	.byte	0x03, 0x1b
        /*001e*/ 	.short	0x00ff


	//----- nvinfo : EIATTR_ANNOTATIONS
	.align		4
        /*0020*/ 	.byte	0x04, 0x55
        /*0022*/ 	.short	(.L_4080 - .L_4079)


	//   ....[0]....
.L_4079:
        /* <DEDUP_REMOVED lines=127> */


	//----- nvinfo : EIATTR_MERCURY_ISA_VERSION
	.align		4
.L_4080:
        /*0804*/ 	.byte	0x03, 0x5f
        /*0806*/ 	.short	0x0101


	//----- nvinfo : EIATTR_COOP_GROUP_MASK_REGIDS
	.align		4
        /*0808*/ 	.byte	0x04, 0x29
        /*080a*/ 	.short	(.L_4082 - .L_4081)


	//   ....[0]....
.L_4081:
        /*080c*/ 	.word	0xffffffff


	//   ....[1]....
        /*0810*/ 	.word	0xffffffff


	//   ....[2]....
        /*0814*/ 	.word	0xffffffff


	//   ....[3]....
        /*0818*/ 	.word	0xffffffff


	//   ....[4]....
        /*081c*/ 	.word	0xffffffff


	//   ....[5]....
        /*0820*/ 	.word	0xffffffff


	//   ....[6]....
        /*0824*/ 	.word	0xffffffff


	//   ....[7]....
        /*0828*/ 	.word	0xffffffff


	//   ....[8]....
        /*082c*/ 	.word	0xffffffff


	//   ....[9]....
        /*0830*/ 	.word	0xffffffff


	//   ....[10]....
        /*0834*/ 	.word	0x050000d3


	//   ....[11]....
        /*0838*/ 	.word	0x050000d3


	//   ....[12]....
        /*083c*/ 	.word	0x050000d3


	//   ....[13]....
        /*0840*/ 	.word	0x050000d3


	//   ....[14]....
        /*0844*/ 	.word	0x050000d3


	//   ....[15]....
        /*0848*/ 	.word	0x050000d3


	//   ....[16]....
        /*084c*/ 	.word	0x050000d3


	//   ....[17]....
        /*0850*/ 	.word	0x050000d3


	//   ....[18]....
        /*0854*/ 	.word	0x050000d3


	//   ....[19]....
        /*0858*/ 	.word	0x050000d3


	//----- nvinfo : EIATTR_COOP_GROUP_INSTR_OFFSETS
	.align		4
.L_4082:
        /*085c*/ 	.byte	0x04, 0x28
        /*085e*/ 	.short	(.L_4084 - .L_4083)


	//   ....[0]....
.L_4083:
        /*0860*/ 	.word	0x00040660


	//   ....[1]....
        /*0864*/ 	.word	0x00040690


	//   ....[2]....
        /*0868*/ 	.word	0x000406b0


	//   ....[3]....
        /*086c*/ 	.word	0x000406d0


	//   ....[4]....
        /*0870*/ 	.word	0x000406f0


	//   ....[5]....
        /*0874*/ 	.word	0x00041120


	//   ....[6]....
        /*0878*/ 	.word	0x00041140


	//   ....[7]....
        /*087c*/ 	.word	0x00041160


	//   ....[8]....
        /*0880*/ 	.word	0x00041180


	//   ....[9]....
        /*0884*/ 	.word	0x000411a0


	//   ....[10]....
        /*0888*/ 	.word	0x00042c90


	//   ....[11]....
        /*088c*/ 	.word	0x00042d30


	//   ....[12]....
        /*0890*/ 	.word	0x00042da0


	//   ....[13]....
        /*0894*/ 	.word	0x00042e10


	//   ....[14]....
        /*0898*/ 	.word	0x00042e80


	//   ....[15]....
        /*089c*/ 	.word	0x00043910


	//   ....[16]....
        /*08a0*/ 	.word	0x00043980


	//   ....[17]....
        /*08a4*/ 	.word	0x000439f0


	//   ....[18]....
        /*08a8*/ 	.word	0x00043a60


	//   ....[19]....
        /*08ac*/ 	.word	0x00043ad0


	//----- nvinfo : EIATTR_VRC_CTA_INIT_COUNT
	.align		4
.L_4084:
        /*08b0*/ 	.byte	0x02, 0x4a
	.zero		1
	.zero		1


	//----- nvinfo : EIATTR_EXIT_INSTR_OFFSETS
	.align		4
        /*08b4*/ 	.byte	0x04, 0x1c
        /*08b6*/ 	.short	(.L_4086 - .L_4085)


	//   ....[0]....
.L_4085:
        /*08b8*/ 	.word	0x000012c0


	//   ....[1]....
        /*08bc*/ 	.word	0x00042c20


	//----- nvinfo : EIATTR_INDIRECT_BRANCH_TARGETS
	.align		4
.L_4086:
        /*08c0*/ 	.byte	0x04, 0x34
        /*08c2*/ 	.short	(.L_4088 - .L_4087)


	//   ....[0]....
.L_4087:
        /*08c4*/ 	.word	.L_x_88412@srel
        /*08c8*/ 	.short	0x0
        /*08ca*/ 	.short	0x0
        /*08cc*/ 	.word	0x3
        /*08d0*/ 	.word	.L_x_88413@srel
        /*08d4*/ 	.word	.L_x_88414@srel
        /*08d8*/ 	.word	.L_x_88415@srel


	//----- nvinfo : EIATTR_MAX_THREADS
	.align		4
.L_4088:
        /*08dc*/ 	.byte	0x04, 0x05
        /*08de*/ 	.short	(.L_4090 - .L_4089)
.L_4089:
        /*08e0*/ 	.word	0x00000080
        /*08e4*/ 	.word	0x00000001
        /*08e8*/ 	.word	0x00000001


	//----- nvinfo : EIATTR_CRS_STACK_SIZE
	.align		4
.L_4090:
        /*08ec*/ 	.byte	0x04, 0x1e
        /*08ee*/ 	.short	(.L_4092 - .L_4091)
.L_4091:
        /*08f0*/ 	.word	0x00000000


	//----- nvinfo : EIATTR_CBANK_PARAM_SIZE
	.align		4
.L_4092:
        /*08f4*/ 	.byte	0x03, 0x19
        /*08f6*/ 	.short	0x00e8


	//----- nvinfo : EIATTR_PARAM_CBANK
	.align		4
        /*08f8*/ 	.byte	0x04, 0x0a
        /*08fa*/ 	.short	(.L_4094 - .L_4093)
	.align		4
.L_4093:
        /*08fc*/ 	.word	index@(.nv.constant0._ZN10layer_norm13ln_fwd_kernelINS_13Kernel_traitsIfffffjLj2560ELj1ELj4ELj1ELj16ENS_18Kernel_traits_baseILj2560EfffffjLj128EEEEELb1ELb1ELb0ELb1EEEvNS_9FwdParamsE)
        /*0900*/ 	.short	0x0380
        /*0902*/ 	.short	0x00e8


	//----- nvinfo : EIATTR_SW_WAR
	.align		4
.L_4094:
        /*0904*/ 	.byte	0x04, 0x36
        /*0906*/ 	.short	(.L_4096 - .L_4095)
.L_4095:
        /*0908*/ 	.word	0x00000008
.L_4096:


//--------------------- .nv.info._ZN10layer_norm13ln_fwd_kernelINS_13Kernel_traitsIfffffjLj2560ELj1ELj4ELj1ELj16ENS_18Kernel_traits_baseILj2560EfffffjLj128EEEEELb1ELb1ELb1ELb0EEEvNS_9FwdParamsE --------------------------
	.section	.nv.info._ZN10layer_norm13ln_fwd_kernelINS_13Kernel_traitsIfffffjLj2560ELj1ELj4ELj1ELj16ENS_18Kernel_traits_baseILj2560EfffffjLj128EEEEELb1ELb1ELb1ELb0EEEvNS_9FwdParamsE,"",@"SHT_CUDA_INFO"
	.sectionflags	@""
	.align	4


	//----- nvinfo : EIATTR_CUDA_API_VERSION
	.align		4
        /*0000*/ 	.byte	0x04, 0x37
        /*0002*/ 	.short	(.L_4098 - .L_4097)
.L_4097:
        /*0004*/ 	.word	0x00000082


	//----- nvinfo : EIATTR_KPARAM_INFO
	.align		4
.L_4098:
        /*0008*/ 	.byte	0x04, 0x17
        /*000a*/ 	.short	(.L_4100 - .L_4099)
.L_4099:
        /*000c*/ 	.word	0x00000000
        /*0010*/ 	.short	0x0000
        /*0012*/ 	.short	0x0000
        /*0014*/ 	.byte	0x00, 0xf0, 0xa1, 0x03


	//----- nvinfo : EIATTR_SPARSE_MMA_MASK
	.align		4
.L_4100:
        /*0018*/ 	.byte	0x03, 0x50
        /*001a*/ 	.short	0x0000


	//----- nvinfo : EIATTR_MAXREG_COUNT
	.align		4
        /*001c*/ 	.byte	0x03, 0x1b
        /*001e*/ 	.short	0x00ff


	//----- nvinfo : EIATTR_ANNOTATIONS
	.align		4
        /*0020*/ 	.byte	0x04, 0x55
        /*0022*/ 	.short	(.L_4102 - .L_4101)


	//   ....[0]....
.L_4101:
        /* <DEDUP_REMOVED lines=214> */


	//----- nvinfo : EIATTR_MERCURY_ISA_VERSION
	.align		4
.L_4102:
        /*0d74*/ 	.byte	0x03, 0x5f
        /*0d76*/ 	.short	0x0101


	//----- nvinfo : EIATTR_COOP_GROUP_MASK_REGIDS
	.align		4
        /*0d78*/ 	.byte	0x04, 0x29
        /*0d7a*/ 	.short	(.L_4104 - .L_4103)


	//   ....[0]....
.L_4103:
        /*0d7c*/ 	.word	0xffffffff


	//   ....[1]....
        /*0d80*/ 	.word	0xffffffff


	//   ....[2]....
        /*0d84*/ 	.word	0xffffffff


	//   ....[3]....
        /*0d88*/ 	.word	0xffffffff


	//   ....[4]....
        /*0d8c*/ 	.word	0xffffffff


	//   ....[5]....
        /*0d90*/ 	.word	0xffffffff


	//   ....[6]....
        /*0d94*/ 	.word	0xffffffff


	//   ....[7]....
        /*0d98*/ 	.word	0xffffffff


	//   ....[8]....
        /*0d9c*/ 	.word	0xffffffff


	//   ....[9]....
        /*0da0*/ 	.word	0xffffffff


	//   ....[10]....
        /*0da4*/ 	.word	0x05000012


	//   ....[11]....
        /*0da8*/ 	.word	0x05000012


	//   ....[12]....
        /*0dac*/ 	.word	0x05000012


	//   ....[13]....
        /*0db0*/ 	.word	0x05000012


	//   ....[14]....
        /*0db4*/ 	.word	0x05000012


	//   ....[15]....
        /*0db8*/ 	.word	0x05000012


	//   ....[16]....
        /*0dbc*/ 	.word	0x05000012


	//   ....[17]....
        /*0dc0*/ 	.word	0x05000012


	//   ....[18]....
        /*0dc4*/ 	.word	0x05000012


	//   ....[19]....
        /*0dc8*/ 	.word	0x05000012


	//----- nvinfo : EIATTR_COOP_GROUP_INSTR_OFFSETS
	.align		4
.L_4104:
        /*0dcc*/ 	.byte	0x04, 0x28
        /*0dce*/ 	.short	(.L_4106 - .L_4105)


	//   ....[0]....
.L_4105:
        /*0dd0*/ 	.word	0x00047900


	//   ....[1]....
        /*0dd4*/ 	.word	0x00047940


	//   ....[2]....
        /*0dd8*/ 	.word	0x00047960


	//   ....[3]....
        /*0ddc*/ 	.word	0x00047980


	//   ....[4]....
        /*0de0*/ 	.word	0x000479a0


	//   ....[5]....
        /*0de4*/ 	.word	0x000484b0


	//   ....[6]....
        /*0de8*/ 	.word	0x000484d0


	//   ....[7]....
        /*0dec*/ 	.word	0x000484f0


	//   ....[8]....
        /*0df0*/ 	.word	0x00048510


	//   ....[9]....
        /*0df4*/ 	.word	0x00048530


	//   ....[10]....
        /*0df8*/ 	.word	0x0004aaf0


	//   ....[11]....
        /*0dfc*/ 	.word	0x0004ab90


	//   ....[12]....
        /*0e00*/ 	.word	0x0004abf0


	//   ....[13]....
        /*0e04*/ 	.word	0x0004ac50


	//   ....[14]....
        /*0e08*/ 	.word	0x0004acb0


	//   ....[15]....
        /*0e0c*/ 	.word	0x0004b820


	//   ....[16]....
        /*0e10*/ 	.word	0x0004b880


	//   ....[17]....
        /*0e14*/ 	.word	0x0004b8e0


	//   ....[18]....
        /*0e18*/ 	.word	0x0004b940


	//   ....[19]....
        /*0e1c*/ 	.word	0x0004b9a0


	//----- nvinfo : EIATTR_VRC_CTA_INIT_COUNT
	.align		4
.L_4106:
        /*0e20*/ 	.byte	0x02, 0x4a
	.zero		1
	.zero		1


	//----- nvinfo : EIATTR_EXIT_INSTR_OFFSETS
	.align		4
        /*0e24*/ 	.byte	0x04, 0x1c
        /*0e26*/ 	.short	(.L_4108 - .L_4107)


	//   ....[0]....
.L_4107:
        /*0e28*/ 	.word	0x00003540


	//   ....[1]....
        /*0e2c*/ 	.word	0x0004aa80


	//----- nvinfo : EIATTR_MAX_THREADS
	.align		4
.L_4108:
        /*0e30*/ 	.byte	0x04, 0x05
        /*0e32*/ 	.short	(.L_4110 - .L_4109)
.L_4109:
        /*0e34*/ 	.word	0x00000080
        /*0e38*/ 	.word	0x00000001
        /*0e3c*/ 	.word	0x00000001


	//----- nvinfo : EIATTR_CRS_STACK_SIZE
	.align		4
.L_4110:
        /*0e40*/ 	.byte	0x04, 0x1e
        /*0e42*/ 	.short	(.L_4112 - .L_4111)
.L_4111:
        /*0e44*/ 	.word	0x00000000


	//----- nvinfo : EIATTR_CBANK_PARAM_SIZE
	.align		4
.L_4112:
        /*0e48*/ 	.byte	0x03, 0x19
        /*0e4a*/ 	.short	0x00e8


	//----- nvinfo : EIATTR_PARAM_CBANK
	.align		4
        /*0e4c*/ 	.byte	0x04, 0x0a
        /*0e4e*/ 	.short	(.L_4114 - .L_4113)
	.align		4
.L_4113:
        /*0e50*/ 	.word	index@(.nv.constant0._ZN10layer_norm13ln_fwd_kernelINS_13Kernel_traitsIfffffjLj2560ELj1ELj4ELj1ELj16ENS_18Kernel_traits_baseILj2560EfffffjLj128EEEEELb1ELb1ELb1ELb0EEEvNS_9FwdParamsE)
        /*0e54*/ 	.short	0x0380
        /*0e56*/ 	.short	0x00e8


	//----- nvinfo : EIATTR_SW_WAR
	.align		4
.L_4114:
        /*0e58*/ 	.byte	0x04, 0x36
        /*0e5a*/ 	.short	(.L_4116 - .L_4115)
.L_4115:
        /*0e5c*/ 	.word	0x00000008
.L_4116:


//--------------------- .nv.info._ZN10layer_norm13ln_fwd_kernelINS_13Kernel_traitsIfffffjLj2560ELj1ELj4ELj1ELj16ENS_18Kernel_traits_baseILj2560EfffffjLj128EEEEELb1ELb1ELb1ELb1EEEvNS_9FwdParamsE --------------------------
	.section	.nv.info._ZN10layer_norm13ln_fwd_kernelINS_13Kernel_traitsIfffffjLj2560ELj1ELj4ELj1ELj16ENS_18Kernel_traits_baseILj2560EfffffjLj128EEEEELb1ELb1ELb1ELb1EEEvNS_9FwdParamsE,"",@"SHT_CUDA_INFO"
	.sectionflags	@""
	.align	4


	//----- nvinfo : EIATTR_CUDA_API_VERSION
	.align		4
        /*0000*/ 	.byte	0x04, 0x37
        /*0002*/ 	.short	(.L_4118 - .L_4117)
.L_4117:
        /*0004*/ 	.word	0x00000082


	//----- nvinfo : EIATTR_KPARAM_INFO
	.align		4
.L_4118:
        /*0008*/ 	.byte	0x04, 0x17
        /*000a*/ 	.short	(.L_4120 - .L_4119)
.L_4119:
        /*000c*/ 	.word	0x00000000
        /*0010*/ 	.short	0x0000
        /*0012*/ 	.short	0x0000
        /*0014*/ 	.byte	0x00, 0xf0, 0xa1, 0x03


	//----- nvinfo : EIATTR_SPARSE_MMA_MASK
	.align		4
.L_4120:
        /*0018*/ 	.byte	0x03, 0x50
        /*001a*/ 	.short	0x0000


	//----- nvinfo : EIATTR_MAXREG_COUNT
	.align		4
        /*001c*/ 	.byte	0x03, 0x1b
        /*001e*/ 	.short	0x00ff


	//----- nvinfo : EIATTR_ANNOTATIONS
	.align		4
        /*0020*/ 	.byte	0x04, 0x55
        /*0022*/ 	.short	(.L_4122 - .L_4121)


	//   ....[0]....
.L_4121:
        /* <DEDUP_REMOVED lines=110> */


	//----- nvinfo : EIATTR_MERCURY_ISA_VERSION
	.align		4
.L_4122:
        /*06f4*/ 	.byte	0x03, 0x5f
        /*06f6*/ 	.short	0x0101


	//----- nvinfo : EIATTR_COOP_GROUP_MASK_REGIDS
	.align		4
        /*06f8*/ 	.byte	0x04, 0x29
        /*06fa*/ 	.short	(.L_4124 - .L_4123)


	//   ....[0]....
.L_4123:
        /*06fc*/ 	.word	0xffffffff


	//   ....[1]....
        /*0700*/ 	.word	0xffffffff


	//   ....[2]....
        /*0704*/ 	.word	0xffffffff


	//   ....[3]....
        /*0708*/ 	.word	0xffffffff


	//   ....[4]....
        /*070c*/ 	.word	0xffffffff


	//   ....[5]....
        /*0710*/ 	.word	0xffffffff


	//   ....[6]....
        /*0714*/ 	.word	0xffffffff


	//   ....[7]....
        /*0718*/ 	.word	0xffffffff


	//   ....[8]....
        /*071c*/ 	.word	0xffffffff


	//   ....[9]....
        /*0720*/ 	.word	0xffffffff


	//   ....[10]....
        /*0724*/ 	.word	0x050000df


	//   ....[11]....
        /*0728*/ 	.word	0x050000df


	//   ....[12]....
        /*072c*/ 	.word	0x050000df


	//   ....[13]....
        /*0730*/ 	.word	0x050000df


	//   ....[14]....
        /*0734*/ 	.word	0x050000df


	//   ....[15]....
        /*0738*/ 	.word	0x050000df


	//   ....[16]....
        /*073c*/ 	.word	0x050000df


	//   ....[17]....
        /*0740*/ 	.word	0x050000df


	//   ....[18]....
        /*0744*/ 	.word	0x050000df


	//   ....[19]....
        /*0748*/ 	.word	0x050000df


	//----- nvinfo : EIATTR_COOP_GROUP_INSTR_OFFSETS
	.align		4
.L_4124:
        /*074c*/ 	.byte	0x04, 0x28
        /*074e*/ 	.short	(.L_4126 - .L_4125)


	//   ....[0]....
.L_4125:
        /*0750*/ 	.word	0x00045310


	//   ....[1]....
        /*0754*/ 	.word	0x00045340


	//   ....[2]....
        /*0758*/ 	.word	0x00045360


	//   ....[3]....
        /*075c*/ 	.word	0x00045380


	//   ....[4]....
        /*0760*/ 	.word	0x000453a0


	//   ....[5]....
        /*0764*/ 	.word	0x00045dd0


	//   ....[6]....
        /*0768*/ 	.word	0x00045df0


	//   ....[7]....
        /*076c*/ 	.word	0x00045e10


	//   ....[8]....
        /*0770*/ 	.word	0x00045e30


	//   ....[9]....
        /*0774*/ 	.word	0x00045e50


	//   ....[10]....
        /*0778*/ 	.word	0x00047a10


	//   ....[11]....
        /*077c*/ 	.word	0x00047ab0


	//   ....[12]....
        /*0780*/ 	.word	0x00047b20


	//   ....[13]....
        /*0784*/ 	.word	0x00047b90


	//   ....[14]....
        /*0788*/ 	.word	0x00047c00


	//   ....[15]....
        /*078c*/ 	.word	0x00048690


	//   ....[16]....
        /*0790*/ 	.word	0x00048700


	//   ....[17]....
        /*0794*/ 	.word	0x00048770


	//   ....[18]....
        /*0798*/ 	.word	0x000487e0


	//   ....[19]....
        /*079c*/ 	.word	0x00048850


	//----- nvinfo : EIATTR_VRC_CTA_INIT_COUNT
	.align		4
.L_4126:
        /*07a0*/ 	.byte	0x02, 0x4a
	.zero		1
	.zero		1


	//----- nvinfo : EIATTR_EXIT_INSTR_OFFSETS
	.align		4
        /*07a4*/ 	.byte	0x04, 0x1c
        /*07a6*/ 	.short	(.L_4128 - .L_4127)


	//   ....[0]....
.L_4127:
        /*07a8*/ 	.word	0x00001200


	//   ....[1]....
        /*07ac*/ 	.word	0x000479a0


	//----- nvinfo : EIATTR_MAX_THREADS
	.align		4
.L_4128:
        /*07b0*/ 	.byte	0x04, 0x05
        /*07b2*/ 	.short	(.L_4130 - .L_4129)
.L_4129:
        /*07b4*/ 	.word	0x00000080
        /*07b8*/ 	.word	0x00000001
        /*07bc*/ 	.word	0x00000001


	//----- nvinfo : EIATTR_CRS_STACK_SIZE
	.align		4
.L_4130:
        /*07c0*/ 	.byte	0x04, 0x1e
        /*07c2*/ 	.short	(.L_4132 - .L_4131)
.L_4131:
        /*07c4*/ 	.word	0x00000000


	//----- nvinfo : EIATTR_CBANK_PARAM_SIZE
	.align		4
.L_4132:
        /*07c8*/ 	.byte	0x03, 0x19
        /*07ca*/ 	.short	0x00e8


	//----- nvinfo : EIATTR_PARAM_CBANK
	.align		4
        /*07cc*/ 	.byte	0x04, 0x0a
        /*07ce*/ 	.short	(.L_4134 - .L_4133)
	.align		4
.L_4133:
        /*07d0*/ 	.word	index@(.nv.constant0._ZN10layer_norm13ln_fwd_kernelINS_13Kernel_traitsIfffffjLj2560ELj1ELj4ELj1ELj16ENS_18Kernel_traits_baseILj2560EfffffjLj128EEEEELb1ELb1ELb1ELb1EEEvNS_9FwdParamsE)
        /*07d4*/ 	.short	0x0380
        /*07d6*/ 	.short	0x00e8


	//----- nvinfo : EIATTR_SW_WAR
	.align		4
.L_4134:
        /*07d8*/ 	.byte	0x04, 0x36
        /*07da*/ 	.short	(.L_4136 - .L_4135)
.L_4135:
        /*07dc*/ 	.word	0x00000008
.L_4136:


//--------------------- .nv.callgraph             --------------------------
	.section	.nv.callgraph,"",@"SHT_CUDA_CALLGRAPH"
	.align	4
	.sectionentsize	8
	.align		4
        /*0000*/ 	.word	0x00000000
	.align		4
        /*0004*/ 	.word	0xffffffff
	.align		4
        /*0008*/ 	.word	0x00000000
	.align		4
        /*000c*/ 	.word	0xfffffffe
	.align		4
        /*0010*/ 	.word	0x00000000
	.align		4
        /*0014*/ 	.word	0xfffffffd
	.align		4
        /*0018*/ 	.word	0x00000000
	.align		4
        /*001c*/ 	.word	0xfffffffc


//--------------------- .nv.constant4             --------------------------
	.section	.nv.constant4,"a",@progbits
	.align	8
	.align		8
.nv.constant4:
        /*0000*/ 	.dword	precalc_xorwow_matrix
	.align		8
        /*0008*/ 	.dword	precalc_xorwow_offset_matrix
	.align		8
        /*0010*/ 	.dword	mrg32k3aM1
	.align		8
        /*0018*/ 	.dword	mrg32k3aM2
	.align		8
        /*0020*/ 	.dword	mrg32k3aM1SubSeq
	.align		8
        /*0028*/ 	.dword	mrg32k3aM2SubSeq
	.align		8
        /*0030*/ 	.dword	mrg32k3aM1Seq
	.align		8
        /*0038*/ 	.dword	mrg32k3aM2Seq


//--------------------- .nv.constant3             --------------------------
	.section	.nv.constant3,"a",@progbits
	.align	8
.nv.constant3:
	.type		__cr_lgamma_table,@object
	.size		__cr_lgamma_table,(.L_8 - __cr_lgamma_table)
__cr_lgamma_table:
        /*0000*/ 	.byte	0x00, 0x00, 0x00, 0x00, 0x00, 0x00, 0x00, 0x00, 0x00, 0x00, 0x00, 0x00, 0x00, 0x00, 0x00, 0x00
        /*0010*/ 	.byte	0xef, 0x39, 0xfa, 0xfe, 0x42, 0x2e, 0xe6, 0x3f, 0x02, 0x20, 0x2a, 0xfa, 0x0b, 0xab, 0xfc, 0x3f
        /*0020*/ 	.byte	0xf9, 0x2c, 0x92, 0x7c, 0xa7, 0x6c, 0x09, 0x40, 0xc9, 0x79, 0x44, 0x3c, 0x64, 0x26, 0x13, 0x40
        /*0030*/ 	.byte	0xca, 0x01, 0xcf, 0x3a, 0x27, 0x51, 0x1a, 0x40, 0x30, 0xcc, 0x2d, 0xf3, 0xe1, 0x0c, 0x21, 0x40
        /*0040*/ 	.byte	0x0d, 0xb7, 0xfc, 0x82, 0x8e, 0x35, 0x25, 0x40
.L_8:


//--------------------- .nv.constant2._ZN10layer_norm13ln_fwd_kernelINS_13Kernel_traitsI13__nv_bfloat16S2_S2_S2_fjLj2560ELj1ELj4ELj1ELj16ENS_18Kernel_traits_baseILj2560ES2_S2_S2_S2_fjLj128EEEEELb1ELb0ELb0ELb0EEEvNS_9FwdParamsE --------------------------
	.section	.nv.constant2._ZN10layer_norm13ln_fwd_kernelINS_13Kernel_traitsI13__nv_bfloat16S2_S2_S2_fjLj2560ELj1ELj4ELj1ELj16ENS_18Kernel_traits_baseILj2560ES2_S2_S2_S2_fjLj128EEEEELb1ELb0ELb0ELb0EEEvNS_9FwdParamsE,"a",@progbits
	.sectionflags	@""
	.align	4
.nv.constant2._ZN10layer_norm13ln_fwd_kernelINS_13Kernel_traitsI13__nv_bfloat16S2_S2_S2_fjLj2560ELj1ELj4ELj1ELj16ENS_18Kernel_traits_baseILj2560ES2_S2_S2_S2_fjLj128EEEEELb1ELb0ELb0ELb0EEEvNS_9FwdParamsE:
        /*0000*/ 	.byte	0x20, 0x1c, 0x00, 0x00, 0x60, 0x1c, 0x00, 0x00, 0xe0, 0x1b, 0x00, 0x00


//--------------------- .nv.constant2._ZN10layer_norm13ln_fwd_kernelINS_13Kernel_traitsI13__nv_bfloat16S2_S2_S2_fjLj2560ELj1ELj4ELj1ELj16ENS_18Kernel_traits_baseILj2560ES2_S2_S2_S2_fjLj128EEEEELb1ELb0ELb0ELb1EEEvNS_9FwdParamsE --------------------------
	.section	.nv.constant2._ZN10layer_norm13ln_fwd_kernelINS_13Kernel_traitsI13__nv_bfloat16S2_S2_S2_fjLj2560ELj1ELj4ELj1ELj16ENS_18Kernel_traits_baseILj2560ES2_S2_S2_S2_fjLj128EEEEELb1ELb0ELb0ELb1EEEvNS_9FwdParamsE,"a",@progbits
	.sectionflags	@""
	.align	4
.nv.constant2._ZN10layer_norm13ln_fwd_kernelINS_13Kernel_traitsI13__nv_bfloat16S2_S2_S2_fjLj2560ELj1ELj4ELj1ELj16ENS_18Kernel_traits_baseILj2560ES2_S2_S2_S2_fjLj128EEEEELb1ELb0ELb0ELb1EEEvNS_9FwdParamsE:
        /*0000*/ 	.byte	0x30, 0x14, 0x00, 0x00, 0x70, 0x14, 0x00, 0x00, 0xf0, 0x13, 0x00, 0x00


//--------------------- .nv.constant2._ZN10layer_norm13ln_fwd_kernelINS_13Kernel_traitsI13__nv_bfloat16S2_S2_S2_fjLj2560ELj1ELj4ELj1ELj16ENS_18Kernel_traits_baseILj2560ES2_S2_S2_S2_fjLj128EEEEELb1ELb1ELb0ELb0EEEvNS_9FwdParamsE --------------------------
	.section	.nv.constant2._ZN10layer_norm13ln_fwd_kernelINS_13Kernel_traitsI13__nv_bfloat16S2_S2_S2_fjLj2560ELj1ELj4ELj1ELj16ENS_18Kernel_traits_baseILj2560ES2_S2_S2_S2_fjLj128EEEEELb1ELb1ELb0ELb0EEEvNS_9FwdParamsE,"a",@progbits
	.sectionflags	@""
	.align	4
.nv.constant2._ZN10layer_norm13ln_fwd_kernelINS_13Kernel_traitsI13__nv_bfloat16S2_S2_S2_fjLj2560ELj1ELj4ELj1ELj16ENS_18Kernel_traits_baseILj2560ES2_S2_S2_S2_fjLj128EEEEELb1ELb1ELb0ELb0EEEvNS_9FwdParamsE:
        /*0000*/ 	.byte	0x70, 0x27, 0x00, 0x00, 0xb0, 0x27, 0x00, 0x00, 0x30, 0x27, 0x00, 0x00


//--------------------- .nv.constant2._ZN10layer_norm13ln_fwd_kernelINS_13Kernel_traitsI13__nv_bfloat16S2_S2_S2_fjLj2560ELj1ELj4ELj1ELj16ENS_18Kernel_traits_baseILj2560ES2_S2_S2_S2_fjLj128EEEEELb1ELb1ELb0ELb1EEEvNS_9FwdParamsE --------------------------
	.section	.nv.constant2._ZN10layer_norm13ln_fwd_kernelINS_13Kernel_traitsI13__nv_bfloat16S2_S2_S2_fjLj2560ELj1ELj4ELj1ELj16ENS_18Kernel_traits_baseILj2560ES2_S2_S2_S2_fjLj128EEEEELb1ELb1ELb0ELb1EEEvNS_9FwdParamsE,"a",@progbits
	.sectionflags	@""
	.align	4
.nv.constant2._ZN10layer_norm13ln_fwd_kernelINS_13Kernel_traitsI13__nv_bfloat16S2_S2_S2_fjLj2560ELj1ELj4ELj1ELj16ENS_18Kernel_traits_baseILj2560ES2_S2_S2_S2_fjLj128EEEEELb1ELb1ELb0ELb1EEEvNS_9FwdParamsE:
        /*0000*/ 	.byte	0x40, 0x19, 0x00, 0x00, 0x80, 0x19, 0x00, 0x00, 0x00, 0x19, 0x00, 0x00


//--------------------- .nv.constant2._ZN10layer_norm13ln_fwd_kernelINS_13Kernel_traitsI6__halfS2_S2_S2_fjLj2560ELj1ELj4ELj1ELj16ENS_18Kernel_traits_baseILj2560ES2_S2_S2_S2_fjLj128EEEEELb1ELb0ELb0ELb0EEEvNS_9FwdParamsE --------------------------
	.section	.nv.constant2._ZN10layer_norm13ln_fwd_kernelINS_13Kernel_traitsI6__halfS2_S2_S2_fjLj2560ELj1ELj4ELj1ELj16ENS_18Kernel_traits_baseILj2560ES2_S2_S2_S2_fjLj128EEEEELb1ELb0ELb0ELb0EEEvNS_9FwdParamsE,"a",@progbits
	.sectionflags	@""
	.align	4
.nv.constant2._ZN10layer_norm13ln_fwd_kernelINS_13Kernel_traitsI6__halfS2_S2_S2_fjLj2560ELj1ELj4ELj1ELj16ENS_18Kernel_traits_baseILj2560ES2_S2_S2_S2_fjLj128EEEEELb1ELb0ELb0ELb0EEEvNS_9FwdParamsE:
        /*0000*/ 	.byte	0xf0, 0x15, 0x00, 0x00, 0x30, 0x16, 0x00, 0x00, 0xb0, 0x15, 0x00, 0x00


//--------------------- .nv.constant2._ZN10layer_norm13ln_fwd_kernelINS_13Kernel_traitsI6__halfS2_S2_S2_fjLj2560ELj1ELj4ELj1ELj16ENS_18Kernel_traits_baseILj2560ES2_S2_S2_S2_fjLj128EEEEELb1ELb0ELb0ELb1EEEvNS_9FwdParamsE --------------------------
	.section	.nv.constant2._ZN10layer_norm13ln_fwd_kernelINS_13Kernel_traitsI6__halfS2_S2_S2_fjLj2560ELj1ELj4ELj1ELj16ENS_18Kernel_traits_baseILj2560ES2_S2_S2_S2_fjLj128EEEEELb1ELb0ELb0ELb1EEEvNS_9FwdParamsE,"a",@progbits
	.sectionflags	@""
	.align	4
.nv.constant2._ZN10layer_norm13ln_fwd_kernelINS_13Kernel_traitsI6__halfS2_S2_S2_fjLj2560ELj1ELj4ELj1ELj16ENS_18Kernel_traits_baseILj2560ES2_S2_S2_S2_fjLj128EEEEELb1ELb0ELb0ELb1EEEvNS_9FwdParamsE:
        /*0000*/ 	.byte	0xf0, 0x0e, 0x00, 0x00, 0x30, 0x0f, 0x00, 0x00, 0xb0, 0x0e, 0x00, 0x00


//--------------------- .nv.constant2._ZN10layer_norm13ln_fwd_kernelINS_13Kernel_traitsI6__halfS2_S2_S2_fjLj2560ELj1ELj4ELj1ELj16ENS_18Kernel_traits_baseILj2560ES2_S2_S2_S2_fjLj128EEEEELb1ELb1ELb0ELb0EEEvNS_9FwdParamsE --------------------------
	.section	.nv.constant2._ZN10layer_norm13ln_fwd_kernelINS_13Kernel_traitsI6__halfS2_S2_S2_fjLj2560ELj1ELj4ELj1ELj16ENS_18Kernel_traits_baseILj2560ES2_S2_S2_S2_fjLj128EEEEELb1ELb1ELb0ELb0EEEvNS_9FwdParamsE,"a",@progbits
	.sectionflags	@""
	.align	4
.nv.constant2._ZN10layer_norm13ln_fwd_kernelINS_13Kernel_traitsI6__halfS2_S2_S2_fjLj2560ELj1ELj4ELj1ELj16ENS_18Kernel_traits_baseILj2560ES2_S2_S2_S2_fjLj128EEEEELb1ELb1ELb0ELb0EEEvNS_9FwdParamsE:
        /*0000*/ 	.byte	0xc0, 0x19, 0x00, 0x00, 0x00, 0x1a, 0x00, 0x00, 0x80, 0x19, 0x00, 0x00


//--------------------- .nv.constant2._ZN10layer_norm13ln_fwd_kernelINS_13Kernel_traitsI6__halfS2_S2_S2_fjLj2560ELj1ELj4ELj1ELj16ENS_18Kernel_traits_baseILj2560ES2_S2_S2_S2_fjLj128EEEEELb1ELb1ELb0ELb1EEEvNS_9FwdParamsE --------------------------
	.section	.nv.constant2._ZN10layer_norm13ln_fwd_kernelINS_13Kernel_traitsI6__halfS2_S2_S2_fjLj2560ELj1ELj4ELj1ELj16ENS_18Kernel_traits_baseILj2560ES2_S2_S2_S2_fjLj128EEEEELb1ELb1ELb0ELb1EEEvNS_9FwdParamsE,"a",@progbits
	.sectionflags	@""
	.align	4
.nv.constant2._ZN10layer_norm13ln_fwd_kernelINS_13Kernel_traitsI6__halfS2_S2_S2_fjLj2560ELj1ELj4ELj1ELj16ENS_18Kernel_traits_baseILj2560ES2_S2_S2_S2_fjLj128EEEEELb1ELb1ELb0ELb1EEEvNS_9FwdParamsE:
        /*0000*/ 	.byte	0x70, 0x0f, 0x00, 0x00, 0xb0, 0x0f, 0x00, 0x00, 0x30, 0x0f, 0x00, 0x00


//--------------------- .nv.constant2._ZN10layer_norm13ln_fwd_kernelINS_13Kernel_traitsIf13__nv_bfloat16S2_S2_fjLj2560ELj1ELj4ELj1ELj16ENS_18Kernel_traits_baseILj2560EfS2_S2_S2_fjLj128EEEEELb1ELb0ELb0ELb0EEEvNS_9FwdParamsE --------------------------
	.section	.nv.constant2._ZN10layer_norm13ln_fwd_kernelINS_13Kernel_traitsIf13__nv_bfloat16S2_S2_fjLj2560ELj1ELj4ELj1ELj16ENS_18Kernel_traits_baseILj2560EfS2_S2_S2_fjLj128EEEEELb1ELb0ELb0ELb0EEEvNS_9FwdParamsE,"a",@progbits
	.sectionflags	@""
	.align	4
.nv.constant2._ZN10layer_norm13ln_fwd_kernelINS_13Kernel_traitsIf13__nv_bfloat16S2_S2_fjLj2560ELj1ELj4ELj1ELj16ENS_18Kernel_traits_baseILj2560EfS2_S2_S2_fjLj128EEEEELb1ELb0ELb0ELb0EEEvNS_9FwdParamsE:
        /*0000*/ 	.byte	0x80, 0x1a, 0x00, 0x00, 0xc0, 0x1a, 0x00, 0x00, 0x40, 0x1a, 0x00, 0x00


//--------------------- .nv.constant2._ZN10layer_norm13ln_fwd_kernelINS_13Kernel_traitsIf13__nv_bfloat16S2_S2_fjLj2560ELj1ELj4ELj1ELj16ENS_18Kernel_traits_baseILj2560EfS2_S2_S2_fjLj128EEEEELb1ELb0ELb0ELb1EEEvNS_9FwdParamsE --------------------------
	.section	.nv.constant2._ZN10layer_norm13ln_fwd_kernelINS_13Kernel_traitsIf13__nv_bfloat16S2_S2_fjLj2560ELj1ELj4ELj1ELj16ENS_18Kernel_traits_baseILj2560EfS2_S2_S2_fjLj128EEEEELb1ELb0ELb0ELb1EEEvNS_9FwdParamsE,"a",@progbits
	.sectionflags	@""
	.align	4
.nv.constant2._ZN10layer_norm13ln_fwd_kernelINS_13Kernel_traitsIf13__nv_bfloat16S2_S2_fjLj2560ELj1ELj4ELj1ELj16ENS_18Kernel_traits_baseILj2560EfS2_S2_S2_fjLj128EEEEELb1ELb0ELb0ELb1EEEvNS_9FwdParamsE:
        /*0000*/ 	.byte	0x10, 0x16, 0x00, 0x00, 0x50, 0x16, 0x00, 0x00, 0xd0, 0x15, 0x00, 0x00


//--------------------- .nv.constant2._ZN10layer_norm13ln_fwd_kernelINS_13Kernel_traitsIf13__nv_bfloat16S2_S2_fjLj2560ELj1ELj4ELj1ELj16ENS_18Kernel_traits_baseILj2560EfS2_S2_S2_fjLj128EEEEELb1ELb1ELb0ELb0EEEvNS_9FwdParamsE --------------------------
	.section	.nv.constant2._ZN10layer_norm13ln_fwd_kernelINS_13Kernel_traitsIf13__nv_bfloat16S2_S2_fjLj2560ELj1ELj4ELj1ELj16ENS_18Kernel_traits_baseILj2560EfS2_S2_S2_fjLj128EEEEELb1ELb1ELb0ELb0EEEvNS_9FwdParamsE,"a",@progbits
	.sectionflags	@""
	.align	4
.nv.constant2._ZN10layer_norm13ln_fwd_kernelINS_13Kernel_traitsIf13__nv_bfloat16S2_S2_fjLj2560ELj1ELj4ELj1ELj16ENS_18Kernel_traits_baseILj2560EfS2_S2_S2_fjLj128EEEEELb1ELb1ELb0ELb0EEEvNS_9FwdParamsE:
        /*0000*/ 	.byte	0x60, 0x30, 0x00, 0x00, 0xa0, 0x30, 0x00, 0x00, 0x20, 0x30, 0x00, 0x00


//--------------------- .nv.constant2._ZN10layer_norm13ln_fwd_kernelINS_13Kernel_traitsIf13__nv_bfloat16S2_S2_fjLj2560ELj1ELj4ELj1ELj16ENS_18Kernel_traits_baseILj2560EfS2_S2_S2_fjLj128EEEEELb1ELb1ELb0ELb1EEEvNS_9FwdParamsE --------------------------
	.section	.nv.constant2._ZN10layer_norm13ln_fwd_kernelINS_13Kernel_traitsIf13__nv_bfloat16S2_S2_fjLj2560ELj1ELj4ELj1ELj16ENS_18Kernel_traits_baseILj2560EfS2_S2_S2_fjLj128EEEEELb1ELb1ELb0ELb1EEEvNS_9FwdParamsE,"a",@progbits
	.sectionflags	@""
	.align	4
.nv.constant2._ZN10layer_norm13ln_fwd_kernelINS_13Kernel_traitsIf13__nv_bfloat16S2_S2_fjLj2560ELj1ELj4ELj1ELj16ENS_18Kernel_traits_baseILj2560EfS2_S2_S2_fjLj128EEEEELb1ELb1ELb0ELb1EEEvNS_9FwdParamsE:
        /*0000*/ 	.byte	0x90, 0x1a, 0x00, 0x00, 0xd0, 0x1a, 0x00, 0x00, 0x50, 0x1a, 0x00, 0x00


//--------------------- .nv.constant2._ZN10layer_norm13ln_fwd_kernelINS_13Kernel_traitsI13__nv_bfloat16S2_fS2_fjLj2560ELj1ELj4ELj1ELj16ENS_18Kernel_traits_baseILj2560ES2_S2_fS2_fjLj128EEEEELb1ELb0ELb0ELb0EEEvNS_9FwdParamsE --------------------------
	.section	.nv.constant2._ZN10layer_norm13ln_fwd_kernelINS_13Kernel_traitsI13__nv_bfloat16S2_fS2_fjLj2560ELj1ELj4ELj1ELj16ENS_18Kernel_traits_baseILj2560ES2_S2_fS2_fjLj128EEEEELb1ELb0ELb0ELb0EEEvNS_9FwdParamsE,"a",@progbits
	.sectionflags	@""
	.align	4
.nv.constant2._ZN10layer_norm13ln_fwd_kernelINS_13Kernel_traitsI13__nv_bfloat16S2_fS2_fjLj2560ELj1ELj4ELj1ELj16ENS_18Kernel_traits_baseILj2560ES2_S2_fS2_fjLj128EEEEELb1ELb0ELb0ELb0EEEvNS_9FwdParamsE:
        /*0000*/ 	.byte	0x10, 0x1c, 0x00, 0x00, 0x50, 0x1c, 0x00, 0x00, 0xd0, 0x1b, 0x00, 0x00


//--------------------- .nv.constant2._ZN10layer_norm13ln_fwd_kernelINS_13Kernel_traitsI13__nv_bfloat16S2_fS2_fjLj2560ELj1ELj4ELj1ELj16ENS_18Kernel_traits_baseILj2560ES2_S2_fS2_fjLj128EEEEELb1ELb0ELb0ELb1EEEvNS_9FwdParamsE --------------------------
	.section	.nv.constant2._ZN10layer_norm13ln_fwd_kernelINS_13Kernel_traitsI13__nv_bfloat16S2_fS2_fjLj2560ELj1ELj4ELj1ELj16ENS_18Kernel_traits_baseILj2560ES2_S2_fS2_fjLj128EEEEELb1ELb0ELb0ELb1EEEvNS_9FwdParamsE,"a",@progbits
	.sectionflags	@""
	.align	4
.nv.constant2._ZN10layer_norm13ln_fwd_kernelINS_13Kernel_traitsI13__nv_bfloat16S2_fS2_fjLj2560ELj1ELj4ELj1ELj16ENS_18Kernel_traits_baseILj2560ES2_S2_fS2_fjLj128EEEEELb1ELb0ELb0ELb1EEEvNS_9FwdParamsE:
        /*0000*/ 	.byte	0xa0, 0x13, 0x00, 0x00, 0xe0, 0x13, 0x00, 0x00, 0x60, 0x13, 0x00, 0x00


//--------------------- .nv.constant2._ZN10layer_norm13ln_fwd_kernelINS_13Kernel_traitsI13__nv_bfloat16S2_fS2_fjLj2560ELj1ELj4ELj1ELj16ENS_18Kernel_traits_baseILj2560ES2_S2_fS2_fjLj128EEEEELb1ELb1ELb0ELb0EEEvNS_9FwdParamsE --------------------------
	.section	.nv.constant2._ZN10layer_norm13ln_fwd_kernelINS_13Kernel_traitsI13__nv_bfloat16S2_fS2_fjLj2560ELj1ELj4ELj1ELj16ENS_18Kernel_traits_baseILj2560ES2_S2_fS2_fjLj128EEEEELb1ELb1ELb0ELb0EEEvNS_9FwdParamsE,"a",@progbits
	.sectionflags	@""
	.align	4
.nv.constant2._ZN10layer_norm13ln_fwd_kernelINS_13Kernel_traitsI13__nv_bfloat16S2_fS2_fjLj2560ELj1ELj4ELj1ELj16ENS_18Kernel_traits_baseILj2560ES2_S2_fS2_fjLj128EEEEELb1ELb1ELb0ELb0EEEvNS_9FwdParamsE:
        /*0000*/ 	.byte	0xb0, 0x27, 0x00, 0x00, 0xf0, 0x27, 0x00, 0x00, 0x70, 0x27, 0x00, 0x00


//--------------------- .nv.constant2._ZN10layer_norm13ln_fwd_kernelINS_13Kernel_traitsI13__nv_bfloat16S2_fS2_fjLj2560ELj1ELj4ELj1ELj16ENS_18Kernel_traits_baseILj2560ES2_S2_fS2_fjLj128EEEEELb1ELb1ELb0ELb1EEEvNS_9FwdParamsE --------------------------
	.section	.nv.constant2._ZN10layer_norm13ln_fwd_kernelINS_13Kernel_traitsI13__nv_bfloat16S2_fS2_fjLj2560ELj1ELj4ELj1ELj16ENS_18Kernel_traits_baseILj2560ES2_S2_fS2_fjLj128EEEEELb1ELb1ELb0ELb1EEEvNS_9FwdParamsE,"a",@progbits
	.sectionflags	@""
	.align	4
.nv.constant2._ZN10layer_norm13ln_fwd_kernelINS_13Kernel_traitsI13__nv_bfloat16S2_fS2_fjLj2560ELj1ELj4ELj1ELj16ENS_18Kernel_traits_baseILj2560ES2_S2_fS2_fjLj128EEEEELb1ELb1ELb0ELb1EEEvNS_9FwdParamsE:
        /*0000*/ 	.byte	0x20, 0x19, 0x00, 0x00, 0x60, 0x19, 0x00, 0x00, 0xe0, 0x18, 0x00, 0x00


//--------------------- .nv.constant2._ZN10layer_norm13ln_fwd_kernelINS_13Kernel_traitsIf13__nv_bfloat16fS2_fjLj2560ELj1ELj4ELj1ELj16ENS_18Kernel_traits_baseILj2560EfS2_fS2_fjLj128EEEEELb1ELb0ELb0ELb0EEEvNS_9FwdParamsE --------------------------
	.section	.nv.constant2._ZN10layer_norm13ln_fwd_kernelINS_13Kernel_traitsIf13__nv_bfloat16fS2_fjLj2560ELj1ELj4ELj1ELj16ENS_18Kernel_traits_baseILj2560EfS2_fS2_fjLj128EEEEELb1ELb0ELb0ELb0EEEvNS_9FwdParamsE,"a",@progbits
	.sectionflags	@""
	.align	4
.nv.constant2._ZN10layer_norm13ln_fwd_kernelINS_13Kernel_traitsIf13__nv_bfloat16fS2_fjLj2560ELj1ELj4ELj1ELj16ENS_18Kernel_traits_baseILj2560EfS2_fS2_fjLj128EEEEELb1ELb0ELb0ELb0EEEvNS_9FwdParamsE:
        /*0000*/ 	.byte	0x10, 0x1a, 0x00, 0x00, 0x50, 0x1a, 0x00, 0x00, 0xd0, 0x19, 0x00, 0x00


//--------------------- .nv.constant2._ZN10layer_norm13ln_fwd_kernelINS_13Kernel_traitsIf13__nv_bfloat16fS2_fjLj2560ELj1ELj4ELj1ELj16ENS_18Kernel_traits_baseILj2560EfS2_fS2_fjLj128EEEEELb1ELb0ELb0ELb1EEEvNS_9FwdParamsE --------------------------
	.section	.nv.constant2._ZN10layer_norm13ln_fwd_kernelINS_13Kernel_traitsIf13__nv_bfloat16fS2_fjLj2560ELj1ELj4ELj1ELj16ENS_18Kernel_traits_baseILj2560EfS2_fS2_fjLj128EEEEELb1ELb0ELb0ELb1EEEvNS_9FwdParamsE,"a",@progbits
	.sectionflags	@""
	.align	4
.nv.constant2._ZN10layer_norm13ln_fwd_kernelINS_13Kernel_traitsIf13__nv_bfloat16fS2_fjLj2560ELj1ELj4ELj1ELj16ENS_18Kernel_traits_baseILj2560EfS2_fS2_fjLj128EEEEELb1ELb0ELb0ELb1EEEvNS_9FwdParamsE:
        /*0000*/ 	.byte	0x60, 0x16, 0x00, 0x00, 0xa0, 0x16, 0x00, 0x00, 0x20, 0x16, 0x00, 0x00


//--------------------- .nv.constant2._ZN10layer_norm13ln_fwd_kernelINS_13Kernel_traitsIf13__nv_bfloat16fS2_fjLj2560ELj1ELj4ELj1ELj16ENS_18Kernel_traits_baseILj2560EfS2_fS2_fjLj128EEEEELb1ELb1ELb0ELb0EEEvNS_9FwdParamsE --------------------------
	.section	.nv.constant2._ZN10layer_norm13ln_fwd_kernelINS_13Kernel_traitsIf13__nv_bfloat16fS2_fjLj2560ELj1ELj4ELj1ELj16ENS_18Kernel_traits_baseILj2560EfS2_fS2_fjLj128EEEEELb1ELb1ELb0ELb0EEEvNS_9FwdParamsE,"a",@progbits
	.sectionflags	@""
	.align	4
.nv.constant2._ZN10layer_norm13ln_fwd_kernelINS_13Kernel_traitsIf13__nv_bfloat16fS2_fjLj2560ELj1ELj4ELj1ELj16ENS_18Kernel_traits_baseILj2560EfS2_fS2_fjLj128EEEEELb1ELb1ELb0ELb0EEEvNS_9FwdParamsE:
        /*0000*/ 	.byte	0xb0, 0x2f, 0x00, 0x00, 0xf0, 0x2f, 0x00, 0x00, 0x70, 0x2f, 0x00, 0x00


//--------------------- .nv.constant2._ZN10layer_norm13ln_fwd_kernelINS_13Kernel_traitsIf13__nv_bfloat16fS2_fjLj2560ELj1ELj4ELj1ELj16ENS_18Kernel_traits_baseILj2560EfS2_fS2_fjLj128EEEEELb1ELb1ELb0ELb1EEEvNS_9FwdParamsE --------------------------
	.section	.nv.constant2._ZN10layer_norm13ln_fwd_kernelINS_13Kernel_traitsIf13__nv_bfloat16fS2_fjLj2560ELj1ELj4ELj1ELj16ENS_18Kernel_traits_baseILj2560EfS2_fS2_fjLj128EEEEELb1ELb1ELb0ELb1EEEvNS_9FwdParamsE,"a",@progbits
	.sectionflags	@""
	.align	4
.nv.constant2._ZN10layer_norm13ln_fwd_kernelINS_13Kernel_traitsIf13__nv_bfloat16fS2_fjLj2560ELj1ELj4ELj1ELj16ENS_18Kernel_traits_baseILj2560EfS2_fS2_fjLj128EEEEELb1ELb1ELb0ELb1EEEvNS_9FwdParamsE:
        /*0000*/ 	.byte	0xe0, 0x1a, 0x00, 0x00, 0x20, 0x1b, 0x00, 0x00, 0xa0, 0x1a, 0x00, 0x00


//--------------------- .nv.constant2._ZN10layer_norm13ln_fwd_kernelINS_13Kernel_traitsIf6__halfS2_S2_fjLj2560ELj1ELj4ELj1ELj16ENS_18Kernel_traits_baseILj2560EfS2_S2_S2_fjLj128EEEEELb1ELb0ELb0ELb0EEEvNS_9FwdParamsE --------------------------
	.section	.nv.constant2._ZN10layer_norm13ln_fwd_kernelINS_13Kernel_traitsIf6__halfS2_S2_fjLj2560ELj1ELj4ELj1ELj16ENS_18Kernel_traits_baseILj2560EfS2_S2_S2_fjLj128EEEEELb1ELb0ELb0ELb0EEEvNS_9FwdParamsE,"a",@progbits
	.sectionflags	@""
	.align	4
.nv.constant2._ZN10layer_norm13ln_fwd_kernelINS_13Kernel_traitsIf6__halfS2_S2_fjLj2560ELj1ELj4ELj1ELj16ENS_18Kernel_traits_baseILj2560EfS2_S2_S2_fjLj128EEEEELb1ELb0ELb0ELb0EEEvNS_9FwdParamsE:
        /*0000*/ 	.byte	0xa0, 0x1a, 0x00, 0x00, 0xe0, 0x1a, 0x00, 0x00, 0x60, 0x1a, 0x00, 0x00


//--------------------- .nv.constant2._ZN10layer_norm13ln_fwd_kernelINS_13Kernel_traitsIf6__halfS2_S2_fjLj2560ELj1ELj4ELj1ELj16ENS_18Kernel_traits_baseILj2560EfS2_S2_S2_fjLj128EEEEELb1ELb0ELb0ELb1EEEvNS_9FwdParamsE --------------------------
	.section	.nv.constant2._ZN10layer_norm13ln_fwd_kernelINS_13Kernel_traitsIf6__halfS2_S2_fjLj2560ELj1ELj4ELj1ELj16ENS_18Kernel_traits_baseILj2560EfS2_S2_S2_fjLj128EEEEELb1ELb0ELb0ELb1EEEvNS_9FwdParamsE,"a",@progbits
	.sectionflags	@""
	.align	4
.nv.constant2._ZN10layer_norm13ln_fwd_kernelINS_13Kernel_traitsIf6__halfS2_S2_fjLj2560ELj1ELj4ELj1ELj16ENS_18Kernel_traits_baseILj2560EfS2_S2_S2_fjLj128EEEEELb1ELb0ELb0ELb1EEEvNS_9FwdParamsE:
        /*0000*/ 	.byte	0x10, 0x16, 0x00, 0x00, 0x50, 0x16, 0x00, 0x00, 0xd0, 0x15, 0x00, 0x00


//--------------------- .nv.constant2._ZN10layer_norm13ln_fwd_kernelINS_13Kernel_traitsIf6__halfS2_S2_fjLj2560ELj1ELj4ELj1ELj16ENS_18Kernel_traits_baseILj2560EfS2_S2_S2_fjLj128EEEEELb1ELb1ELb0ELb0EEEvNS_9FwdParamsE --------------------------
	.section	.nv.constant2._ZN10layer_norm13ln_fwd_kernelINS_13Kernel_traitsIf6__halfS2_S2_fjLj2560ELj1ELj4ELj1ELj16ENS_18Kernel_traits_baseILj2560EfS2_S2_S2_fjLj128EEEEELb1ELb1ELb0ELb0EEEvNS_9FwdParamsE,"a",@progbits
	.sectionflags	@""
	.align	4
.nv.constant2._ZN10layer_norm13ln_fwd_kernelINS_13Kernel_traitsIf6__halfS2_S2_fjLj2560ELj1ELj4ELj1ELj16ENS_18Kernel_traits_baseILj2560EfS2_S2_S2_fjLj128EEEEELb1ELb1ELb0ELb0EEEvNS_9FwdParamsE:
        /*0000*/ 	.byte	0x60, 0x30, 0x00, 0x00, 0xa0, 0x30, 0x00, 0x00, 0x20, 0x30, 0x00, 0x00


//--------------------- .nv.constant2._ZN10layer_norm13ln_fwd_kernelINS_13Kernel_traitsIf6__halfS2_S2_fjLj2560ELj1ELj4ELj1ELj16ENS_18Kernel_traits_baseILj2560EfS2_S2_S2_fjLj128EEEEELb1ELb1ELb0ELb1EEEvNS_9FwdParamsE --------------------------
	.section	.nv.constant2._ZN10layer_norm13ln_fwd_kernelINS_13Kernel_traitsIf6__halfS2_S2_fjLj2560ELj1ELj4ELj1ELj16ENS_18Kernel_traits_baseILj2560EfS2_S2_S2_fjLj128EEEEELb1ELb1ELb0ELb1EEEvNS_9FwdParamsE,"a",@progbits
	.sectionflags	@""
	.align	4
.nv.constant2._ZN10layer_norm13ln_fwd_kernelINS_13Kernel_traitsIf6__halfS2_S2_fjLj2560ELj1ELj4ELj1ELj16ENS_18Kernel_traits_baseILj2560EfS2_S2_S2_fjLj128EEEEELb1ELb1ELb0ELb1EEEvNS_9FwdParamsE:
        /*0000*/ 	.byte	0x70, 0x1a, 0x00, 0x00, 0xb0, 0x1a, 0x00, 0x00, 0x30, 0x1a, 0x00, 0x00


//--------------------- .nv.constant2._ZN10layer_norm13ln_fwd_kernelINS_13Kernel_traitsI6__halfS2_fS2_fjLj2560ELj1ELj4ELj1ELj16ENS_18Kernel_traits_baseILj2560ES2_S2_fS2_fjLj128EEEEELb1ELb0ELb0ELb0EEEvNS_9FwdParamsE --------------------------
	.section	.nv.constant2._ZN10layer_norm13ln_fwd_kernelINS_13Kernel_traitsI6__halfS2_fS2_fjLj2560ELj1ELj4ELj1ELj16ENS_18Kernel_traits_baseILj2560ES2_S2_fS2_fjLj128EEEEELb1ELb0ELb0ELb0EEEvNS_9FwdParamsE,"a",@progbits
	.sectionflags	@""
	.align	4
.nv.constant2._ZN10layer_norm13ln_fwd_kernelINS_13Kernel_traitsI6__halfS2_fS2_fjLj2560ELj1ELj4ELj1ELj16ENS_18Kernel_traits_baseILj2560ES2_S2_fS2_fjLj128EEEEELb1ELb0ELb0ELb0EEEvNS_9FwdParamsE:
        /*0000*/ 	.byte	0xf0, 0x15, 0x00, 0x00, 0x30, 0x16, 0x00, 0x00, 0xb0, 0x15, 0x00, 0x00


//--------------------- .nv.constant2._ZN10layer_norm13ln_fwd_kernelINS_13Kernel_traitsI6__halfS2_fS2_fjLj2560ELj1ELj4ELj1ELj16ENS_18Kernel_traits_baseILj2560ES2_S2_fS2_fjLj128EEEEELb1ELb0ELb0ELb1EEEvNS_9FwdParamsE --------------------------
	.section	.nv.constant2._ZN10layer_norm13ln_fwd_kernelINS_13Kernel_traitsI6__halfS2_fS2_fjLj2560ELj1ELj4ELj1ELj16ENS_18Kernel_traits_baseILj2560ES2_S2_fS2_fjLj128EEEEELb1ELb0ELb0ELb1EEEvNS_9FwdParamsE,"a",@progbits
	.sectionflags	@""
	.align	4
.nv.constant2._ZN10layer_norm13ln_fwd_kernelINS_13Kernel_traitsI6__halfS2_fS2_fjLj2560ELj1ELj4ELj1ELj16ENS_18Kernel_traits_baseILj2560ES2_S2_fS2_fjLj128EEEEELb1ELb0ELb0ELb1EEEvNS_9FwdParamsE:
        /*0000*/ 	.byte	0x00, 0x0f, 0x00, 0x00, 0x40, 0x0f, 0x00, 0x00, 0xc0, 0x0e, 0x00, 0x00


//--------------------- .nv.constant2._ZN10layer_norm13ln_fwd_kernelINS_13Kernel_traitsI6__halfS2_fS2_fjLj2560ELj1ELj4ELj1ELj16ENS_18Kernel_traits_baseILj2560ES2_S2_fS2_fjLj128EEEEELb1ELb1ELb0ELb0EEEvNS_9FwdParamsE --------------------------
	.section	.nv.constant2._ZN10layer_norm13ln_fwd_kernelINS_13Kernel_traitsI6__halfS2_fS2_fjLj2560ELj1ELj4ELj1ELj16ENS_18Kernel_traits_baseILj2560ES2_S2_fS2_fjLj128EEEEELb1ELb1ELb0ELb0EEEvNS_9FwdParamsE,"a",@progbits
	.sectionflags	@""
	.align	4
.nv.constant2._ZN10layer_norm13ln_fwd_kernelINS_13Kernel_traitsI6__halfS2_fS2_fjLj2560ELj1ELj4ELj1ELj16ENS_18Kernel_traits_baseILj2560ES2_S2_fS2_fjLj128EEEEELb1ELb1ELb0ELb0EEEvNS_9FwdParamsE:
        /*0000*/ 	.byte	0xd0, 0x19, 0x00, 0x00, 0x10, 0x1a, 0x00, 0x00, 0x90, 0x19, 0x00, 0x00


//--------------------- .nv.constant2._ZN10layer_norm13ln_fwd_kernelINS_13Kernel_traitsI6__halfS2_fS2_fjLj2560ELj1ELj4ELj1ELj16ENS_18Kernel_traits_baseILj2560ES2_S2_fS2_fjLj128EEEEELb1ELb1ELb0ELb1EEEvNS_9FwdParamsE --------------------------
	.section	.nv.constant2._ZN10layer_norm13ln_fwd_kernelINS_13Kernel_traitsI6__halfS2_fS2_fjLj2560ELj1ELj4ELj1ELj16ENS_18Kernel_traits_baseILj2560ES2_S2_fS2_fjLj128EEEEELb1ELb1ELb0ELb1EEEvNS_9FwdParamsE,"a",@progbits
	.sectionflags	@""
	.align	4
.nv.constant2._ZN10layer_norm13ln_fwd_kernelINS_13Kernel_traitsI6__halfS2_fS2_fjLj2560ELj1ELj4ELj1ELj16ENS_18Kernel_traits_baseILj2560ES2_S2_fS2_fjLj128EEEEELb1ELb1ELb0ELb1EEEvNS_9FwdParamsE:
        /*0000*/ 	.byte	0x90, 0x0f, 0x00, 0x00, 0xd0, 0x0f, 0x00, 0x00, 0x50, 0x0f, 0x00, 0x00


//--------------------- .nv.constant2._ZN10layer_norm13ln_fwd_kernelINS_13Kernel_traitsIf6__halffS2_fjLj2560ELj1ELj4ELj1ELj16ENS_18Kernel_traits_baseILj2560EfS2_fS2_fjLj128EEEEELb1ELb0ELb0ELb0EEEvNS_9FwdParamsE --------------------------
	.section	.nv.constant2._ZN10layer_norm13ln_fwd_kernelINS_13Kernel_traitsIf6__halffS2_fjLj2560ELj1ELj4ELj1ELj16ENS_18Kernel_traits_baseILj2560EfS2_fS2_fjLj128EEEEELb1ELb0ELb0ELb0EEEvNS_9FwdParamsE,"a",@progbits
	.sectionflags	@""
	.align	4
.nv.constant2._ZN10layer_norm13ln_fwd_kernelINS_13Kernel_traitsIf6__halffS2_fjLj2560ELj1ELj4ELj1ELj16ENS_18Kernel_traits_baseILj2560EfS2_fS2_fjLj128EEEEELb1ELb0ELb0ELb0EEEvNS_9FwdParamsE:
        /*0000*/ 	.byte	0x10, 0x1a, 0x00, 0x00, 0x50, 0x1a, 0x00, 0x00, 0xd0, 0x19, 0x00, 0x00


//--------------------- .nv.constant2._ZN10layer_norm13ln_fwd_kernelINS_13Kernel_traitsIf6__halffS2_fjLj2560ELj1ELj4ELj1ELj16ENS_18Kernel_traits_baseILj2560EfS2_fS2_fjLj128EEEEELb1ELb0ELb0ELb1EEEvNS_9FwdParamsE --------------------------
	.section	.nv.constant2._ZN10layer_norm13ln_fwd_kernelINS_13Kernel_traitsIf6__halffS2_fjLj2560ELj1ELj4ELj1ELj16ENS_18Kernel_traits_baseILj2560EfS2_fS2_fjLj128EEEEELb1ELb0ELb0ELb1EEEvNS_9FwdParamsE,"a",@progbits
	.sectionflags	@""
	.align	4
.nv.constant2._ZN10layer_norm13ln_fwd_kernelINS_13Kernel_traitsIf6__halffS2_fjLj2560ELj1ELj4ELj1ELj16ENS_18Kernel_traits_baseILj2560EfS2_fS2_fjLj128EEEEELb1ELb0ELb0ELb1EEEvNS_9FwdParamsE:
        /*0000*/ 	.byte	0x60, 0x16, 0x00, 0x00, 0xa0, 0x16, 0x00, 0x00, 0x20, 0x16, 0x00, 0x00


//--------------------- .nv.constant2._ZN10layer_norm13ln_fwd_kernelINS_13Kernel_traitsIf6__halffS2_fjLj2560ELj1ELj4ELj1ELj16ENS_18Kernel_traits_baseILj2560EfS2_fS2_fjLj128EEEEELb1ELb1ELb0ELb0EEEvNS_9FwdParamsE --------------------------
	.section	.nv.constant2._ZN10layer_norm13ln_fwd_kernelINS_13Kernel_traitsIf6__halffS2_fjLj2560ELj1ELj4ELj1ELj16ENS_18Kernel_traits_baseILj2560EfS2_fS2_fjLj128EEEEELb1ELb1ELb0ELb0EEEvNS_9FwdParamsE,"a",@progbits
	.sectionflags	@""
	.align	4
.nv.constant2._ZN10layer_norm13ln_fwd_kernelINS_13Kernel_traitsIf6__halffS2_fjLj2560ELj1ELj4ELj1ELj16ENS_18Kernel_traits_baseILj2560EfS2_fS2_fjLj128EEEEELb1ELb1ELb0ELb0EEEvNS_9FwdParamsE:
        /*0000*/ 	.byte	0xb0, 0x2f, 0x00, 0x00, 0xf0, 0x2f, 0x00, 0x00, 0x70, 0x2f, 0x00, 0x00


//--------------------- .nv.constant2._ZN10layer_norm13ln_fwd_kernelINS_13Kernel_traitsIf6__halffS2_fjLj2560ELj1ELj4ELj1ELj16ENS_18Kernel_traits_baseILj2560EfS2_fS2_fjLj128EEEEELb1ELb1ELb0ELb1EEEvNS_9FwdParamsE --------------------------
	.section	.nv.constant2._ZN10layer_norm13ln_fwd_kernelINS_13Kernel_traitsIf6__halffS2_fjLj2560ELj1ELj4ELj1ELj16ENS_18Kernel_traits_baseILj2560EfS2_fS2_fjLj128EEEEELb1ELb1ELb0ELb1EEEvNS_9FwdParamsE,"a",@progbits
	.sectionflags	@""
	.align	4
.nv.constant2._ZN10layer_norm13ln_fwd_kernelINS_13Kernel_traitsIf6__halffS2_fjLj2560ELj1ELj4ELj1ELj16ENS_18Kernel_traits_baseILj2560EfS2_fS2_fjLj128EEEEELb1ELb1ELb0ELb1EEEvNS_9FwdParamsE:
        /*0000*/ 	.byte	0xc0, 0x1a, 0x00, 0x00, 0x00, 0x1b, 0x00, 0x00, 0x80, 0x1a, 0x00, 0x00


//--------------------- .nv.constant2._ZN10layer_norm13ln_fwd_kernelINS_13Kernel_traitsI6__halfffffjLj2560ELj1ELj4ELj1ELj16ENS_18Kernel_traits_baseILj2560ES2_ffffjLj128EEEEELb1ELb0ELb0ELb0EEEvNS_9FwdParamsE --------------------------
	.section	.nv.constant2._ZN10layer_norm13ln_fwd_kernelINS_13Kernel_traitsI6__halfffffjLj2560ELj1ELj4ELj1ELj16ENS_18Kernel_traits_baseILj2560ES2_ffffjLj128EEEEELb1ELb0ELb0ELb0EEEvNS_9FwdParamsE,"a",@progbits
	.sectionflags	@""
	.align	4
.nv.constant2._ZN10layer_norm13ln_fwd_kernelINS_13Kernel_traitsI6__halfffffjLj2560ELj1ELj4ELj1ELj16ENS_18Kernel_traits_baseILj2560ES2_ffffjLj128EEEEELb1ELb0ELb0ELb0EEEvNS_9FwdParamsE:
        /*0000*/ 	.byte	0xc0, 0x27, 0x00, 0x00, 0x00, 0x28, 0x00, 0x00, 0x80, 0x27, 0x00, 0x00


//--------------------- .nv.constant2._ZN10layer_norm13ln_fwd_kernelINS_13Kernel_traitsI6__halfffffjLj2560ELj1ELj4ELj1ELj16ENS_18Kernel_traits_baseILj2560ES2_ffffjLj128EEEEELb1ELb0ELb0ELb1EEEvNS_9FwdParamsE --------------------------
	.section	.nv.constant2._ZN10layer_norm13ln_fwd_kernelINS_13Kernel_traitsI6__halfffffjLj2560ELj1ELj4ELj1ELj16ENS_18Kernel_traits_baseILj2560ES2_ffffjLj128EEEEELb1ELb0ELb0ELb1EEEvNS_9FwdParamsE,"a",@progbits
	.sectionflags	@""
	.align	4
.nv.constant2._ZN10layer_norm13ln_fwd_kernelINS_13Kernel_traitsI6__halfffffjLj2560ELj1ELj4ELj1ELj16ENS_18Kernel_traits_baseILj2560ES2_ffffjLj128EEEEELb1ELb0ELb0ELb1EEEvNS_9FwdParamsE:
        /*0000*/ 	.byte	0xf0, 0x1a, 0x00, 0x00, 0x30, 0x1b, 0x00, 0x00, 0xb0, 0x1a, 0x00, 0x00


//--------------------- .nv.constant2._ZN10layer_norm13ln_fwd_kernelINS_13Kernel_traitsI6__halfffffjLj2560ELj1ELj4ELj1ELj16ENS_18Kernel_traits_baseILj2560ES2_ffffjLj128EEEEELb1ELb1ELb0ELb0EEEvNS_9FwdParamsE --------------------------
	.section	.nv.constant2._ZN10layer_norm13ln_fwd_kernelINS_13Kernel_traitsI6__halfffffjLj2560ELj1ELj4ELj1ELj16ENS_18Kernel_traits_baseILj2560ES2_ffffjLj128EEEEELb1ELb1ELb0ELb0EEEvNS_9FwdParamsE,"a",@progbits
	.sectionflags	@""
	.align	4
.nv.constant2._ZN10layer_norm13ln_fwd_kernelINS_13Kernel_traitsI6__halfffffjLj2560ELj1ELj4ELj1ELj16ENS_18Kernel_traits_baseILj2560ES2_ffffjLj128EEEEELb1ELb1ELb0ELb0EEEvNS_9FwdParamsE:
        /*0000*/ 	.byte	0x10, 0x37, 0x00, 0x00, 0x50, 0x37, 0x00, 0x00, 0xd0, 0x36, 0x00, 0x00


//--------------------- .nv.constant2._ZN10layer_norm13ln_fwd_kernelINS_13Kernel_traitsI6__halfffffjLj2560ELj1ELj4ELj1ELj16ENS_18Kernel_traits_baseILj2560ES2_ffffjLj128EEEEELb1ELb1ELb0ELb1EEEvNS_9FwdParamsE --------------------------
	.section	.nv.constant2._ZN10layer_norm13ln_fwd_kernelINS_13Kernel_traitsI6__halfffffjLj2560ELj1ELj4ELj1ELj16ENS_18Kernel_traits_baseILj2560ES2_ffffjLj128EEEEELb1ELb1ELb0ELb1EEEvNS_9FwdParamsE,"a",@progbits
	.sectionflags	@""
	.align	4
.nv.constant2._ZN10layer_norm13ln_fwd_kernelINS_13Kernel_traitsI6__halfffffjLj2560ELj1ELj4ELj1ELj16ENS_18Kernel_traits_baseILj2560ES2_ffffjLj128EEEEELb1ELb1ELb0ELb1EEEvNS_9FwdParamsE:
        /*0000*/ 	.byte	0xd0, 0x24, 0x00, 0x00, 0x10, 0x25, 0x00, 0x00, 0x90, 0x24, 0x00, 0x00


//--------------------- .nv.constant2._ZN10layer_norm13ln_fwd_kernelINS_13Kernel_traitsIfffffjLj2560ELj1ELj4ELj1ELj16ENS_18Kernel_traits_baseILj2560EfffffjLj128EEEEELb1ELb0ELb0ELb0EEEvNS_9FwdParamsE --------------------------
	.section	.nv.constant2._ZN10layer_norm13ln_fwd_kernelINS_13Kernel_traitsIfffffjLj2560ELj1ELj4ELj1ELj16ENS_18Kernel_traits_baseILj2560EfffffjLj128EEEEELb1ELb0ELb0ELb0EEEvNS_9FwdParamsE,"a",@progbits
	.sectionflags	@""
	.align	4
.nv.constant2._ZN10layer_norm13ln_fwd_kernelINS_13Kernel_traitsIfffffjLj2560ELj1ELj4ELj1ELj16ENS_18Kernel_traits_baseILj2560EfffffjLj128EEEEELb1ELb0ELb0ELb0EEEvNS_9FwdParamsE:
        /*0000*/ 	.byte	0xe0, 0x1f, 0x00, 0x00, 0x20, 0x20, 0x00, 0x00, 0xa0, 0x1f, 0x00, 0x00


//--------------------- .nv.constant2._ZN10layer_norm13ln_fwd_kernelINS_13Kernel_traitsIfffffjLj2560ELj1ELj4ELj1ELj16ENS_18Kernel_traits_baseILj2560EfffffjLj128EEEEELb1ELb0ELb0ELb1EEEvNS_9FwdParamsE --------------------------
	.section	.nv.constant2._ZN10layer_norm13ln_fwd_kernelINS_13Kernel_traitsIfffffjLj2560ELj1ELj4ELj1ELj16ENS_18Kernel_traits_baseILj2560EfffffjLj128EEEEELb1ELb0ELb0ELb1EEEvNS_9FwdParamsE,"a",@progbits
	.sectionflags	@""
	.align	4
.nv.constant2._ZN10layer_norm13ln_fwd_kernelINS_13Kernel_traitsIfffffjLj2560ELj1ELj4ELj1ELj16ENS_18Kernel_traits_baseILj2560EfffffjLj128EEEEELb1ELb0ELb0ELb1EEEvNS_9FwdParamsE:
        /*0000*/ 	.byte	0x90, 0x16, 0x00, 0x00, 0xd0, 0x16, 0x00, 0x00, 0x50, 0x16, 0x00, 0x00


//--------------------- .nv.constant2._ZN10layer_norm13ln_fwd_kernelINS_13Kernel_traitsIfffffjLj2560ELj1ELj4ELj1ELj16ENS_18Kernel_traits_baseILj2560EfffffjLj128EEEEELb1ELb1ELb0ELb0EEEvNS_9FwdParamsE --------------------------
	.section	.nv.constant2._ZN10layer_norm13ln_fwd_kernelINS_13Kernel_traitsIfffffjLj2560ELj1ELj4ELj1ELj16ENS_18Kernel_traits_baseILj2560EfffffjLj128EEEEELb1ELb1ELb0ELb0EEEvNS_9FwdParamsE,"a",@progbits
	.sectionflags	@""
	.align	4
.nv.constant2._ZN10layer_norm13ln_fwd_kernelINS_13Kernel_traitsIfffffjLj2560ELj1ELj4ELj1ELj16ENS_18Kernel_traits_baseILj2560EfffffjLj128EEEEELb1ELb1ELb0ELb0EEEvNS_9FwdParamsE:
        /*0000*/ 	.byte	0x30, 0x3c, 0x00, 0x00, 0x70, 0x3c, 0x00, 0x00, 0xf0, 0x3b, 0x00, 0x00


//--------------------- .nv.constant2._ZN10layer_norm13ln_fwd_kernelINS_13Kernel_traitsIfffffjLj2560ELj1ELj4ELj1ELj16ENS_18Kernel_traits_baseILj2560EfffffjLj128EEEEELb1ELb1ELb0ELb1EEEvNS_9FwdParamsE --------------------------
	.section	.nv.constant2._ZN10layer_norm13ln_fwd_kernelINS_13Kernel_traitsIfffffjLj2560ELj1ELj4ELj1ELj16ENS_18Kernel_traits_baseILj2560EfffffjLj128EEEEELb1ELb1ELb0ELb1EEEvNS_9FwdParamsE,"a",@progbits
	.sectionflags	@""
	.align	4
.nv.constant2._ZN10layer_norm13ln_fwd_kernelINS_13Kernel_traitsIfffffjLj2560ELj1ELj4ELj1ELj16ENS_18Kernel_traits_baseILj2560EfffffjLj128EEEEELb1ELb1ELb0ELb1EEEvNS_9FwdParamsE:
        /*0000*/ 	.byte	0xc0, 0x1a, 0x00, 0x00, 0x00, 0x1b, 0x00, 0x00, 0x80, 0x1a, 0x00, 0x00


//--------------------- .text._ZN10layer_norm13ln_fwd_kernelINS_13Kernel_traitsI13__nv_bfloat16S2_S2_S2_fjLj2560ELj1ELj4ELj1ELj16ENS_18Kernel_traits_baseILj2560ES2_S2_S2_S2_fjLj128EEEEELb0ELb0ELb0ELb0EEEvNS_9FwdParamsE --------------------------
	.section	.text._ZN10layer_norm13ln_fwd_kernelINS_13Kernel_traitsI13__nv_bfloat16S2_S2_S2_fjLj2560ELj1ELj4ELj1ELj16ENS_18Kernel_traits_baseILj2560ES2_S2_S2_S2_fjLj128EEEEELb0ELb0ELb0ELb0EEEvNS_9FwdParamsE,"ax",@progbits
	.align	128
        .global         _ZN10layer_norm13ln_fwd_kernelINS_13Kernel_traitsI13__nv_bfloat16S2_S2_S2_fjLj2560ELj1ELj4ELj1ELj16ENS_18Kernel_traits_baseILj2560ES2_S2_S2_S2_fjLj128EEEEELb0ELb0ELb0ELb0EEEvNS_9FwdParamsE
        .type           _ZN10layer_norm13ln_fwd_kernelINS_13Kernel_traitsI13__nv_bfloat16S2_S2_S2_fjLj2560ELj1ELj4ELj1ELj16ENS_18Kernel_traits_baseILj2560ES2_S2_S2_S2_fjLj128EEEEELb0ELb0ELb0ELb0EEEvNS_9FwdParamsE,@function
        .size           _ZN10layer_norm13ln_fwd_kernelINS_13Kernel_traitsI13__nv_bfloat16S2_S2_S2_fjLj2560ELj1ELj4ELj1ELj16ENS_18Kernel_traits_baseILj2560ES2_S2_S2_S2_fjLj128EEEEELb0ELb0ELb0ELb0EEEvNS_9FwdParamsE,(.L_x_88416 - _ZN10layer_norm13ln_fwd_kernelINS_13Kernel_traitsI13__nv_bfloat16S2_S2_S2_fjLj2560ELj1ELj4ELj1ELj16ENS_18Kernel_traits_baseILj2560ES2_S2_S2_S2_fjLj128EEEEELb0ELb0ELb0ELb0EEEvNS_9FwdParamsE)
        .other          _ZN10layer_norm13ln_fwd_kernelINS_13Kernel_traitsI13__nv_bfloat16S2_S2_S2_fjLj2560ELj1ELj4ELj1ELj16ENS_18Kernel_traits_baseILj2560ES2_S2_S2_S2_fjLj128EEEEELb0ELb0ELb0ELb0EEEvNS_9FwdParamsE,@"STO_CUDA_ENTRY STV_DEFAULT"
_ZN10layer_norm13ln_fwd_kernelINS_13Kernel_traitsI13__nv_bfloat16S2_S2_S2_fjLj2560ELj1ELj4ELj1ELj16ENS_18Kernel_traits_baseILj2560ES2_S2_S2_S2_fjLj128EEEEELb0ELb0ELb0ELb0EEEvNS_9FwdParamsE:
.text._ZN10layer_norm13ln_fwd_kernelINS_13Kernel_traitsI13__nv_bfloat16S2_S2_S2_fjLj2560ELj1ELj4ELj1ELj16ENS_18Kernel_traits_baseILj2560ES2_S2_S2_S2_fjLj128EEEEELb0ELb0ELb0ELb0EEEvNS_9FwdParamsE:
[----:B------:R-:W-:Y:S01]  /*0000*/  LDC R1, c[0x0][0x37c] ;  /* 0x0000df00ff017b82 */ /* 0x000fe20000000800 */
[----:B------:R-:W0:Y:S07]  /*0010*/  S2R R31, SR_TID.X ;  /* 0x00000000001f7919 */ /* 0x000e2e0000002100 */
[----:B------:R-:W1:Y:S01]  /*0020*/  LDC R3, c[0x0][0x388] ;  /* 0x0000e200ff037b82 */ /* 0x000e620000000800 */
[----:B------:R-:W2:Y:S01]  /*0030*/  LDCU.64 UR8, c[0x0][0x438] ;  /* 0x00008700ff0877ac */ /* 0x000ea20008000a00 */
[----:B------:R-:W-:Y:S01]  /*0040*/  BSSY.RECONVERGENT B0, `(.L_x_0) ;  /* 0x00000c0000007945 */ /* 0x000fe20003800200 */
[----:B------:R-:W3:Y:S05]  /*0050*/  LDCU.64 UR6, c[0x0][0x358] ;  /* 0x00006b00ff0677ac */ /* 0x000eea0008000a00 */
[----:B------:R-:W4:Y:S01]  /*0060*/  S2UR UR4, SR_CTAID.X ;  /* 0x00000000000479c3 */ /* 0x000f220000002500 */
[----:B--2---:R-:W-:-:S04]  /*0070*/  UISETP.NE.U32.AND UP0, UPT, UR8, URZ, UPT ;  /* 0x000000ff0800728c */ /* 0x004fc8000bf05070 */
[----:B------:R-:W-:Y:S01]  /*0080*/  UISETP.NE.AND.EX UP0, UPT, UR9, URZ, UPT, UP0 ;  /* 0x000000ff0900728c */ /* 0x000fe2000bf05300 */
[----:B-1----:R-:W-:-:S04]  /*0090*/  SHF.R.S32.HI R0, RZ, 0x1f, R3 ;  /* 0x0000001fff007819 */ /* 0x002fc80000011403 */
[----:B------:R-:W-:Y:S02]  /*00a0*/  LEA.HI R0, R0, R3, RZ, 0x3 ;  /* 0x0000000300007211 */ /* 0x000fe400078f18ff */
[C---:B0-----:R-:W-:Y:S01]  /*00b0*/  LOP3.LUT R3, R31.reuse, 0x1f, RZ, 0xc, !PT ;  /* 0x0000001f1f037812 */ /* 0x041fe200078e0cff */
[----:B----4-:R-:W-:Y:S01]  /*00c0*/  USHF.L.U32 UR4, UR4, 0x2, URZ ;  /* 0x0000000204047899 */ /* 0x010fe200080006ff */
[----:B------:R-:W-:Y:S02]  /*00d0*/  SHF.R.U32.HI R161, RZ, 0x5, R31 ;  /* 0x00000005ffa17819 */ /* 0x000fe4000001161f */
[----:B------:R-:W-:Y:S02]  /*00e0*/  LEA.HI.SX32 R162, R0, R3, 0x1d ;  /* 0x0000000300a27211 */ /* 0x000fe400078feaff */
[----:B------:R-:W-:Y:S02]  /*00f0*/  LOP3.LUT R31, R31, 0x1f, RZ, 0xc0, !PT ;  /* 0x0000001f1f1f7812 */ /* 0x000fe400078ec0ff */
[----:B------:R-:W-:Y:S01]  /*0100*/  LOP3.LUT R161, R161, UR4, RZ, 0xfc, !PT ;  /* 0x00000004a1a17c12 */ /* 0x000fe2000f8efcff */
[----:B---3--:R-:W-:Y:S06]  /*0110*/  BRA.U !UP0, `(.L_x_1) ;  /* 0x0000000508447547 */ /* 0x008fec000b800000 */
[C---:B------:R-:W-:Y:S02]  /*0120*/  ISETP.GE.U32.AND P5, PT, R162.reuse, 0x20, PT ;  /* 0x00000020a200780c */ /* 0x040fe40003fa6070 */
[C---:B------:R-:W-:Y:S02]  /*0130*/  ISETP.GE.U32.AND P6, PT, R162.reuse, 0x40, PT ;  /* 0x00000040a200780c */ /* 0x040fe40003fc6070 */
[C---:B------:R-:W-:Y:S02]  /*0140*/  ISETP.GE.U32.AND P0, PT, R162.reuse, 0x60, PT ;  /* 0x00000060a200780c */ /* 0x040fe40003f06070 */
[C---:B------:R-:W-:Y:S02]  /*0150*/  ISETP.GE.U32.AND P1, PT, R162.reuse, 0x80, PT ;  /* 0x00000080a200780c */ /* 0x040fe40003f26070 */
[C---:B------:R-:W-:Y:S02]  /*0160*/  ISETP.GE.U32.AND P2, PT, R162.reuse, 0xa0, PT ;  /* 0x000000a0a200780c */ /* 0x040fe40003f46070 */
[----:B------:R-:W-:-:S03]  /*0170*/  ISETP.GE.U32.AND P3, PT, R162, 0xc0, PT ;  /* 0x000000c0a200780c */ /* 0x000fc60003f66070 */
[----:B------:R-:W0:Y:S08]  /*0180*/  @P5 LDC.64 R2, c[0x0][0x3d0] ;  /* 0x0000f400ff025b82 */ /* 0x000e300000000a00 */
[----:B------:R-:W1:Y:S08]  /*0190*/  @P5 LDC.64 R4, c[0x0][0x438] ;  /* 0x00010e00ff045b82 */ /* 0x000e700000000a00 */
[----:B------:R-:W2:Y:S08]  /*01a0*/  @P6 LDC.64 R6, c[0x0][0x3d0] ;  /* 0x0000f400ff066b82 */ /* 0x000eb00000000a00 */
[----:B------:R-:W3:Y:S01]  /*01b0*/  @P6 LDC.64 R8, c[0x0][0x438] ;  /* 0x00010e00ff086b82 */ /* 0x000ee20000000a00 */
[----:B0-----:R-:W-:Y:S01]  /*01c0*/  @P5 IMAD.WIDE.U32 R2, R31, 0x10, R2 ;  /* 0x000000101f025825 */ /* 0x001fe200078e0002 */
[----:B------:R-:W-:-:S04]  /*01d0*/  ISETP.GE.U32.AND P4, PT, R162, 0xe0, PT ;  /* 0x000000e0a200780c */ /* 0x000fc80003f86070 */
[----:B------:R0:W5:Y:S02]  /*01e0*/  @P5 LDG.E.128 R124, desc[UR6][R2.64] ;  /* 0x00000006027c5981 */ /* 0x000164000c1e1d00 */
[----:B------:R-:W4:Y:S01]  /*01f0*/  @P0 LDC.64 R10, c[0x0][0x3d0] ;  /* 0x0000f400ff0a0b82 */ /* 0x000f220000000a00 */
[C---:B-1----:R-:W-:Y:S01]  /*0200*/  @P5 IMAD.WIDE.U32 R4, R31.reuse, 0x10, R4 ;  /* 0x000000101f045825 */ /* 0x042fe200078e0004 */
[----:B------:R-:W-:-:S04]  /*0210*/  @P5 LOP3.LUT R31, R31, 0x20, RZ, 0xfc, !PT ;  /* 0x000000201f1f5812 */ /* 0x000fc800078efcff */
[----:B------:R1:W5:Y:S02]  /*0220*/  @P5 LD.E.128 R120, desc[UR6][R4.64] ;  /* 0x0000000604785980 */ /* 0x000364000c101d00 */
[----:B------:R-:W1:Y:S01]  /*0230*/  @P0 LDC.64 R12, c[0x0][0x438] ;  /* 0x00010e00ff0c0b82 */ /* 0x000e620000000a00 */
[----:B--2---:R-:W-:-:S05]  /*0240*/  @P6 IMAD.WIDE.U32 R6, R31, 0x10, R6 ;  /* 0x000000101f066825 */ /* 0x004fca00078e0006 */
[----:B------:R2:W5:Y:S02]  /*0250*/  @P6 LDG.E.128 R116, desc[UR6][R6.64] ;  /* 0x0000000606746981 */ /* 0x000564000c1e1d00 */
[----:B------:R-:W2:Y:S01]  /*0260*/  @P1 LDC.64 R14, c[0x0][0x3d0] ;  /* 0x0000f400ff0e1b82 */ /* 0x000ea20000000a00 */
[----:B---3--:R-:W-:-:S07]  /*0270*/  @P6 IMAD.WIDE.U32 R8, R31, 0x10, R8 ;  /* 0x000000101f086825 */ /* 0x008fce00078e0008 */
[----:B------:R-:W3:Y:S01]  /*0280*/  @P1 LDC.64 R16, c[0x0][0x438] ;  /* 0x00010e00ff101b82 */ /* 0x000ee20000000a00 */
[----:B------:R3:W5:Y:S01]  /*0290*/  @P6 LD.E.128 R112, desc[UR6][R8.64] ;  /* 0x0000000608706980 */ /* 0x000762000c101d00 */
[----:B------:R-:W-:-:S06]  /*02a0*/  @P6 IADD3 R31, PT, PT, R31, 0x20, RZ ;  /* 0x000000201f1f6810 */ /* 0x000fcc0007ffe0ff */
[----:B------:R-:W3:Y:S01]  /*02b0*/  @P2 LDC.64 R18, c[0x0][0x3d0] ;  /* 0x0000f400ff122b82 */ /* 0x000ee20000000a00 */
[----:B------:R-:W-:-:S07]  /*02c0*/  ISETP.GE.U32.AND P6, PT, R162, 0x100, PT ;  /* 0x00000100a200780c */ /* 0x000fce0003fc6070 */
[----:B------:R-:W3:Y:S01]  /*02d0*/  @P2 LDC.64 R20, c[0x0][0x438] ;  /* 0x00010e00ff142b82 */ /* 0x000ee20000000a00 */
[----:B------:R-:W-:Y:S01]  /*02e0*/  ISETP.GE.U32.AND P5, PT, R162, 0x120, PT ;  /* 0x00000120a200780c */ /* 0x000fe20003fa6070 */
[----:B----4-:R-:W-:-:S06]  /*02f0*/  @P0 IMAD.WIDE.U32 R10, R31, 0x10, R10 ;  /* 0x000000101f0a0825 */ /* 0x010fcc00078e000a */
[----:B0-----:R-:W0:Y:S01]  /*0300*/  @P3 LDC.64 R2, c[0x0][0x3d0] ;  /* 0x0000f400ff023b82 */ /* 0x001e220000000a00 */
[----:B-1----:R-:W-:-:S07]  /*0310*/  @P0 IMAD.WIDE.U32 R12, R31, 0x10, R12 ;  /* 0x000000101f0c0825 */ /* 0x002fce00078e000c */
[----:B------:R-:W1:Y:S01]  /*0320*/  @P3 LDC.64 R22, c[0x0][0x438] ;  /* 0x00010e00ff163b82 */ /* 0x000e620000000a00 */
[----:B------:R-:W-:Y:S01]  /*0330*/  @P0 IADD3 R31, PT, PT, R31, 0x20, RZ ;  /* 0x000000201f1f0810 */ /* 0x000fe20007ffe0ff */
[----:B------:R4:W5:Y:S06]  /*0340*/  @P0 LDG.E.128 R108, desc[UR6][R10.64] ;  /* 0x000000060a6c0981 */ /* 0x00096c000c1e1d00 */
[----:B------:R-:W4:Y:S01]  /*0350*/  @P4 LDC.64 R4, c[0x0][0x3d0] ;  /* 0x0000f400ff044b82 */ /* 0x000f220000000a00 */
[C---:B--2---:R-:W-:Y:S01]  /*0360*/  @P1 IMAD.WIDE.U32 R14, R31.reuse, 0x10, R14 ;  /* 0x000000101f0e1825 */ /* 0x044fe200078e000e */
[----:B------:R2:W5:Y:S06]  /*0370*/  @P0 LD.E.128 R104, desc[UR6][R12.64] ;  /* 0x000000060c680980 */ /* 0x00056c000c101d00 */
[----:B------:R-:W2:Y:S01]  /*0380*/  @P4 LDC.64 R6, c[0x0][0x438] ;  /* 0x00010e00ff064b82 */ /* 0x000ea20000000a00 */
[C---:B---3--:R-:W-:Y:S01]  /*0390*/  @P1 IMAD.WIDE.U32 R16, R31.reuse, 0x10, R16 ;  /* 0x000000101f101825 */ /* 0x048fe200078e0010 */
[----:B------:R-:W-:Y:S01]  /*03a0*/  @P1 IADD3 R31, PT, PT, R31, 0x20, RZ ;  /* 0x000000201f1f1810 */ /* 0x000fe20007ffe0ff */
[----:B------:R3:W5:Y:S05]  /*03b0*/  @P1 LDG.E.128 R100, desc[UR6][R14.64] ;  /* 0x000000060e641981 */ /* 0x00076a000c1e1d00 */
[----:B------:R-:W3:Y:S01]  /*03c0*/  @P6 LDC.64 R8, c[0x0][0x3d0] ;  /* 0x0000f400ff086b82 */ /* 0x000ee20000000a00 */
[C---:B------:R-:W-:Y:S01]  /*03d0*/  @P2 IMAD.WIDE.U32 R18, R31.reuse, 0x10, R18 ;  /* 0x000000101f122825 */ /* 0x040fe200078e0012 */
[----:B------:R0:W5:Y:S06]  /*03e0*/  @P1 LD.E.128 R96, desc[UR6][R16.64] ;  /* 0x0000000610601980 */ /* 0x00016c000c101d00 */
[----:B------:R-:W3:Y:S01]  /*03f0*/  @P6 LDC.64 R24, c[0x0][0x438] ;  /* 0x00010e00ff186b82 */ /* 0x000ee20000000a00 */
[C---:B------:R-:W-:Y:S01]  /*0400*/  @P2 IMAD.WIDE.U32 R20, R31.reuse, 0x10, R20 ;  /* 0x000000101f142825 */ /* 0x040fe200078e0014 */
[----:B------:R-:W-:Y:S01]  /*0410*/  @P2 IADD3 R31, PT, PT, R31, 0x20, RZ ;  /* 0x000000201f1f2810 */ /* 0x000fe20007ffe0ff */
[----:B------:R1:W5:Y:S05]  /*0420*/  @P2 LDG.E.128 R92, desc[UR6][R18.64] ;  /* 0x00000006125c2981 */ /* 0x00036a000c1e1d00 */
[----:B------:R-:W3:Y:S01]  /*0430*/  @P5 LDC.64 R26, c[0x0][0x3d0] ;  /* 0x0000f400ff1a5b82 */ /* 0x000ee20000000a00 */
[C---:B0-----:R-:W-:Y:S01]  /*0440*/  @P3 IMAD.WIDE.U32 R2, R31.reuse, 0x10, R2 ;  /* 0x000000101f023825 */ /* 0x041fe200078e0002 */
[----:B------:R0:W5:Y:S06]  /*0450*/  @P2 LD.E.128 R88, desc[UR6][R20.64] ;  /* 0x0000000614582980 */ /* 0x00016c000c101d00 */
[----:B------:R-:W0:Y:S01]  /*0460*/  @P5 LDC.64 R28, c[0x0][0x438] ;  /* 0x00010e00ff1c5b82 */ /* 0x000e220000000a00 */
[C---:B-1----:R-:W-:Y:S01]  /*0470*/  @P3 IMAD.WIDE.U32 R22, R31.reuse, 0x10, R22 ;  /* 0x000000101f163825 */ /* 0x042fe200078e0016 */
[----:B------:R-:W-:Y:S01]  /*0480*/  @P3 IADD3 R31, PT, PT, R31, 0x20, RZ ;  /* 0x000000201f1f3810 */ /* 0x000fe20007ffe0ff */
[----:B------:R1:W5:Y:S04]  /*0490*/  @P3 LDG.E.128 R84, desc[UR6][R2.64] ;  /* 0x0000000602543981 */ /* 0x000368000c1e1d00 */
[C---:B----4-:R-:W-:Y:S01]  /*04a0*/  @P4 IMAD.WIDE.U32 R4, R31.reuse, 0x10, R4 ;  /* 0x000000101f044825 */ /* 0x050fe200078e0004 */
[----:B------:R1:W5:Y:S03]  /*04b0*/  @P3 LD.E.128 R80, desc[UR6][R22.64] ;  /* 0x0000000616503980 */ /* 0x000366000c101d00 */
[C---:B--2---:R-:W-:Y:S01]  /*04c0*/  @P4 IMAD.WIDE.U32 R6, R31.reuse, 0x10, R6 ;  /* 0x000000101f064825 */ /* 0x044fe200078e0006 */
[----:B------:R-:W-:Y:S01]  /*04d0*/  @P4 IADD3 R31, PT, PT, R31, 0x20, RZ ;  /* 0x000000201f1f4810 */ /* 0x000fe20007ffe0ff */
[----:B------:R1:W5:Y:S04]  /*04e0*/  @P4 LDG.E.128 R76, desc[UR6][R4.64] ;  /* 0x00000006044c4981 */ /* 0x000368000c1e1d00 */
[C---:B---3--:R-:W-:Y:S01]  /*04f0*/  @P6 IMAD.WIDE.U32 R8, R31.reuse, 0x10, R8 ;  /* 0x000000101f086825 */ /* 0x048fe200078e0008 */
[----:B------:R1:W5:Y:S03]  /*0500*/  @P4 LD.E.128 R72, desc[UR6][R6.64] ;  /* 0x0000000606484980 */ /* 0x000366000c101d00 */
[C---:B------:R-:W-:Y:S01]  /*0510*/  @P6 IMAD.WIDE.U32 R24, R31.reuse, 0x10, R24 ;  /* 0x000000101f186825 */ /* 0x040fe200078e0018 */
[----:B------:R-:W-:Y:S01]  /*0520*/  @P6 IADD3 R31, PT, PT, R31, 0x20, RZ ;  /* 0x000000201f1f6810 */ /* 0x000fe20007ffe0ff */
[----:B------:R1:W5:Y:S04]  /*0530*/  @P6 LDG.E.128 R68, desc[UR6][R8.64] ;  /* 0x0000000608446981 */ /* 0x000368000c1e1d00 */
[C---:B------:R-:W-:Y:S01]  /*0540*/  @P5 IMAD.WIDE.U32 R26, R31.reuse, 0x10, R26 ;  /* 0x000000101f1a5825 */ /* 0x040fe200078e001a */
[----:B------:R1:W5:Y:S03]  /*0550*/  @P6 LD.E.128 R64, desc[UR6][R24.64] ;  /* 0x0000000618406980 */ /* 0x000366000c101d00 */
[C---:B0-----:R-:W-:Y:S01]  /*0560*/  @P5 IMAD.WIDE.U32 R28, R31.reuse, 0x10, R28 ;  /* 0x000000101f1c5825 */ /* 0x041fe200078e001c */
[----:B------:R1:W5:Y:S04]  /*0570*/  @P5 LDG.E.128 R60, desc[UR6][R26.64] ;  /* 0x000000061a3c5981 */ /* 0x000368000c1e1d00 */
[----:B------:R1:W5:Y:S01]  /*0580*/  @P5 LD.E.128 R56, desc[UR6][R28.64] ;  /* 0x000000061c385980 */ /* 0x000362000c101d00 */
[----:B------:R-:W-:Y:S01]  /*0590*/  ISETP.GE.U32.AND P0, PT, R162, 0x140, PT ;  /* 0x00000140a200780c */ /* 0x000fe20003f06070 */
[----:B------:R-:W-:-:S12]  /*05a0*/  @P5 VIADD R31, R31, 0x20 ;  /* 0x000000201f1f5836 */ /* 0x000fd80000000000 */
[----:B-1----:R-:W-:Y:S05]  /*05b0*/  @!P0 BRA `(.L_x_2) ;  /* 0x0000000400a08947 */ /* 0x002fea0003800000 */
[----:B------:R-:W0:Y:S08]  /*05c0*/  LDC.64 R52, c[0x0][0x3d0] ;  /* 0x0000f400ff347b82 */ /* 0x000e300000000a00 */
[----:B------:R-:W1:Y:S01]  /*05d0*/  LDC.64 R48, c[0x0][0x438] ;  /* 0x00010e00ff307b82 */ /* 0x000e620000000a00 */
[----:B0-----:R-:W-:-:S06]  /*05e0*/  IMAD.WIDE.U32 R52, R31, 0x10, R52 ;  /* 0x000000101f347825 */ /* 0x001fcc00078e0034 */
[----:B------:R-:W5:Y:S01]  /*05f0*/  LDG.E.128 R52, desc[UR6][R52.64] ;  /* 0x0000000634347981 */ /* 0x000f62000c1e1d00 */
[----:B-1----:R-:W-:-:S06]  /*0600*/  IMAD.WIDE.U32 R48, R31, 0x10, R48 ;  /* 0x000000101f307825 */ /* 0x002fcc00078e0030 */
[----:B------:R-:W5:Y:S01]  /*0610*/  LD.E.128 R48, desc[UR6][R48.64] ;  /* 0x0000000630307980 */ /* 0x000f62000c101d00 */
[----:B------:R-:W-:Y:S05]  /*0620*/  BRA `(.L_x_2) ;  /* 0x0000000400847947 */ /* 0x000fea0003800000 */
.L_x_1:
[C---:B------:R-:W-:Y:S02]  /*0630*/  ISETP.GE.U32.AND P1, PT, R162.reuse, 0x20, PT ;  /* 0x00000020a200780c */ /* 0x040fe40003f26070 */
[C---:B------:R-:W-:Y:S02]  /*0640*/  ISETP.GE.U32.AND P6, PT, R162.reuse, 0x40, PT ;  /* 0x00000040a200780c */ /* 0x040fe40003fc6070 */
[C---:B------:R-:W-:Y:S02]  /*0650*/  ISETP.GE.U32.AND P5, PT, R162.reuse, 0x60, PT ;  /* 0x00000060a200780c */ /* 0x040fe40003fa6070 */
[C---:B------:R-:W-:Y:S02]  /*0660*/  ISETP.GE.U32.AND P0, PT, R162.reuse, 0x80, PT ;  /* 0x00000080a200780c */ /* 0x040fe40003f06070 */
[C---:B------:R-:W-:Y:S02]  /*0670*/  ISETP.GE.U32.AND P4, PT, R162.reuse, 0xa0, PT ;  /* 0x000000a0a200780c */ /* 0x040fe40003f86070 */
[----:B------:R-:W-:-:S02]  /*0680*/  ISETP.GE.U32.AND P3, PT, R162, 0xc0, PT ;  /* 0x000000c0a200780c */ /* 0x000fc40003f66070 */
[----:B------:R-:W-:Y:S01]  /*0690*/  ISETP.GE.U32.AND P2, PT, R162, 0xe0, PT ;  /* 0x000000e0a200780c */ /* 0x000fe20003f46070 */
[----:B------:R-:W0:Y:S08]  /*06a0*/  @P1 LDC.64 R2, c[0x0][0x3d0] ;  /* 0x0000f400ff021b82 */ /* 0x000e300000000a00 */
[----:B------:R-:W1:Y:S08]  /*06b0*/  @P6 LDC.64 R4, c[0x0][0x3d0] ;  /* 0x0000f400ff046b82 */ /* 0x000e700000000a00 */
[----:B------:R-:W2:Y:S08]  /*06c0*/  @P5 LDC.64 R6, c[0x0][0x3d0] ;  /* 0x0000f400ff065b82 */ /* 0x000eb00000000a00 */
[----:B------:R-:W3:Y:S01]  /*06d0*/  @P0 LDC.64 R8, c[0x0][0x3d0] ;  /* 0x0000f400ff080b82 */ /* 0x000ee20000000a00 */
[C---:B0-----:R-:W-:Y:S01]  /*06e0*/  @P1 IMAD.WIDE.U32 R2, R31.reuse, 0x10, R2 ;  /* 0x000000101f021825 */ /* 0x041fe200078e0002 */
[----:B------:R-:W-:-:S02]  /*06f0*/  @P1 LOP3.LUT R31, R31, 0x20, RZ, 0xfc, !PT ;  /* 0x000000201f1f1812 */ /* 0x000fc400078efcff */
[----:B------:R-:W-:Y:S02]  /*0700*/  @P1 MOV R123, RZ ;  /* 0x000000ff007b1202 */ /* 0x000fe40000000f00 */
[----:B------:R0:W5:Y:S02]  /*0710*/  @P1 LDG.E.128 R124, desc[UR6][R2.64] ;  /* 0x00000006027c1981 */ /* 0x000164000c1e1d00 */
[----:B------:R-:W4:Y:S01]  /*0720*/  @P4 LDC.64 R10, c[0x0][0x3d0] ;  /* 0x0000f400ff0a4b82 */ /* 0x000f220000000a00 */
[C---:B-1----:R-:W-:Y:S01]  /*0730*/  @P6 IMAD.WIDE.U32 R4, R31.reuse, 0x10, R4 ;  /* 0x000000101f046825 */ /* 0x042fe200078e0004 */
[----:B------:R-:W-:Y:S02]  /*0740*/  ISETP.GE.U32.AND P1, PT, R162, 0x100, PT ;  /* 0x00000100a200780c */ /* 0x000fe40003f26070 */
[----:B------:R-:W-:Y:S02]  /*0750*/  @P6 IADD3 R31, PT, PT, R31, 0x20, RZ ;  /* 0x000000201f1f6810 */ /* 0x000fe40007ffe0ff */
[----:B------:R1:W5:Y:S02]  /*0760*/  @P6 LDG.E.128 R116, desc[UR6][R4.64] ;  /* 0x0000000604746981 */ /* 0x000364000c1e1d00 */
[----:B------:R-:W1:Y:S01]  /*0770*/  @P3 LDC.64 R12, c[0x0][0x3d0] ;  /* 0x0000f400ff0c3b82 */ /* 0x000e620000000a00 */
[----:B------:R-:W-:-:S02]  /*0780*/  @P6 MOV R115, RZ ;  /* 0x000000ff00736202 */ /* 0x000fc40000000f00 */
[----:B------:R-:W-:Y:S01]  /*0790*/  ISETP.GE.U32.AND P6, PT, R162, 0x120, PT ;  /* 0x00000120a200780c */ /* 0x000fe20003fc6070 */
[C---:B--2---:R-:W-:Y:S01]  /*07a0*/  @P5 IMAD.WIDE.U32 R6, R31.reuse, 0x10, R6 ;  /* 0x000000101f065825 */ /* 0x044fe200078e0006 */
[----:B------:R-:W-:-:S03]  /*07b0*/  @P5 IADD3 R31, PT, PT, R31, 0x20, RZ ;  /* 0x000000201f1f5810 */ /* 0x000fc60007ffe0ff */
[----:B------:R-:W2:Y:S01]  /*07c0*/  @P2 LDC.64 R14, c[0x0][0x3d0] ;  /* 0x0000f400ff0e2b82 */ /* 0x000ea20000000a00 */
[----:B------:R1:W5:Y:S01]  /*07d0*/  @P5 LDG.E.128 R108, desc[UR6][R6.64] ;  /* 0x00000006066c5981 */ /* 0x000362000c1e1d00 */
[C---:B---3--:R-:W-:Y:S01]  /*07e0*/  @P0 IMAD.WIDE.U32 R8, R31.reuse, 0x10, R8 ;  /* 0x000000101f080825 */ /* 0x048fe200078e0008 */
[----:B------:R-:W-:-:S04]  /*07f0*/  @P0 IADD3 R31, PT, PT, R31, 0x20, RZ ;  /* 0x000000201f1f0810 */ /* 0x000fc80007ffe0ff */
[----:B------:R3:W5:Y:S01]  /*0800*/  @P0 LDG.E.128 R100, desc[UR6][R8.64] ;  /* 0x0000000608640981 */ /* 0x000762000c1e1d00 */
[----:B0-----:R-:W0:Y:S01]  /*0810*/  @P1 LDC.64 R2, c[0x0][0x3d0] ;  /* 0x0000f400ff021b82 */ /* 0x001e220000000a00 */
[C---:B----4-:R-:W-:Y:S01]  /*0820*/  @P4 IMAD.WIDE.U32 R10, R31.reuse, 0x10, R10 ;  /* 0x000000101f0a4825 */ /* 0x050fe200078e000a */
[----:B------:R-:W-:-:S04]  /*0830*/  @P4 IADD3 R31, PT, PT, R31, 0x20, RZ ;  /* 0x000000201f1f4810 */ /* 0x000fc80007ffe0ff */
[----:B------:R3:W5:Y:S02]  /*0840*/  @P4 LDG.E.128 R92, desc[UR6][R10.64] ;  /* 0x000000060a5c4981 */ /* 0x000764000c1e1d00 */
[----:B------:R-:W4:Y:S01]  /*0850*/  @P6 LDC.64 R16, c[0x0][0x3d0] ;  /* 0x0000f400ff106b82 */ /* 0x000f220000000a00 */
[C---:B-1----:R-:W-:Y:S01]  /*0860*/  @P3 IMAD.WIDE.U32 R12, R31.reuse, 0x10, R12 ;  /* 0x000000101f0c3825 */ /* 0x042fe200078e000c */
[----:B------:R-:W-:-:S04]  /*0870*/  @P3 IADD3 R31, PT, PT, R31, 0x20, RZ ;  /* 0x000000201f1f3810 */ /* 0x000fc80007ffe0ff */
[----:B------:R3:W5:Y:S01]  /*0880*/  @P3 LDG.E.128 R84, desc[UR6][R12.64] ;  /* 0x000000060c543981 */ /* 0x000762000c1e1d00 */
[----:B--2---:R-:W-:-:S04]  /*0890*/  @P2 IMAD.WIDE.U32 R14, R31, 0x10, R14 ;  /* 0x000000101f0e2825 */ /* 0x004fc800078e000e */
[----:B------:R-:W-:Y:S01]  /*08a0*/  @P2 VIADD R31, R31, 0x20 ;  /* 0x000000201f1f2836 */ /* 0x000fe20000000000 */
[----:B------:R3:W5:Y:S03]  /*08b0*/  @P2 LDG.E.128 R76, desc[UR6][R14.64] ;  /* 0x000000060e4c2981 */ /* 0x000766000c1e1d00 */
[C---:B0-----:R-:W-:Y:S01]  /*08c0*/  @P1 IMAD.WIDE.U32 R2, R31.reuse, 0x10, R2 ;  /* 0x000000101f021825 */ /* 0x041fe200078e0002 */
[----:B------:R-:W-:-:S04]  /*08d0*/  @P1 IADD3 R31, PT, PT, R31, 0x20, RZ ;  /* 0x000000201f1f1810 */ /* 0x000fc80007ffe0ff */
[----:B------:R3:W5:Y:S01]  /*08e0*/  @P1 LDG.E.128 R68, desc[UR6][R2.64] ;  /* 0x0000000602441981 */ /* 0x000762000c1e1d00 */
[----:B----4-:R-:W-:-:S05]  /*08f0*/  @P6 IMAD.WIDE.U32 R16, R31, 0x10, R16 ;  /* 0x000000101f106825 */ /* 0x010fca00078e0010 */
[----:B------:R3:W5:Y:S01]  /*0900*/  @P6 LDG.E.128 R60, desc[UR6][R16.64] ;  /* 0x00000006103c6981 */ /* 0x000762000c1e1d00 */
[----:B------:R-:W-:Y:S02]  /*0910*/  @P5 MOV R107, RZ ;  /* 0x000000ff006b5202 */ /* 0x000fe40000000f00 */
[----:B------:R-:W-:Y:S01]  /*0920*/  ISETP.GE.U32.AND P5, PT, R162, 0x140, PT ;  /* 0x00000140a200780c */ /* 0x000fe20003fa6070 */
[----:B------:R-:W-:Y:S02]  /*0930*/  HFMA2 R58, -RZ, RZ, 0, 0 ;  /* 0x00000000ff3a7431 */ /* 0x000fe400000001ff */
[----:B------:R-:W-:Y:S02]  /*0940*/  HFMA2 R74, -RZ, RZ, 0, 0 ;  /* 0x00000000ff4a7431 */ /* 0x000fe400000001ff */
[----:B------:R-:W-:Y:S02]  /*0950*/  HFMA2 R90, -RZ, RZ, 0, 0 ;  /* 0x00000000ff5a7431 */ /* 0x000fe400000001ff */
[----:B------:R-:W-:Y:S01]  /*0960*/  HFMA2 R114, -RZ, RZ, 0, 0 ;  /* 0x00000000ff727431 */ /* 0x000fe200000001ff */
[----:B------:R-:W-:-:S02]  /*0970*/  CS2R R56, SRZ ;  /* 0x0000000000387805 */ /* 0x000fc4000001ff00 */
[----:B------:R-:W-:Y:S02]  /*0980*/  MOV R66, RZ ;  /* 0x000000ff00427202 */ /* 0x000fe40000000f00 */
[----:B------:R-:W-:Y:S02]  /*0990*/  CS2R R64, SRZ ;  /* 0x0000000000407805 */ /* 0x000fe4000001ff00 */
[----:B------:R-:W-:Y:S02]  /*09a0*/  CS2R R72, SRZ ;  /* 0x0000000000487805 */ /* 0x000fe4000001ff00 */
[----:B------:R-:W-:Y:S02]  /*09b0*/  MOV R82, RZ ;  /* 0x000000ff00527202 */ /* 0x000fe40000000f00 */
[----:B------:R-:W-:Y:S02]  /*09c0*/  CS2R R80, SRZ ;  /* 0x0000000000507805 */ /* 0x000fe4000001ff00 */
[----:B------:R-:W-:Y:S01]  /*09d0*/  CS2R R88, SRZ ;  /* 0x0000000000587805 */ /* 0x000fe2000001ff00 */
[----:B------:R-:W-:Y:S01]  /*09e0*/  IMAD.MOV.U32 R98, RZ, RZ, RZ ;  /* 0x000000ffff627224 */ /* 0x000fe200078e00ff */
[----:B------:R-:W-:-:S02]  /*09f0*/  CS2R R96, SRZ ;  /* 0x0000000000607805 */ /* 0x000fc4000001ff00 */
[----:B------:R-:W-:Y:S02]  /*0a00*/  MOV R106, RZ ;  /* 0x000000ff006a7202 */ /* 0x000fe40000000f00 */
[----:B------:R-:W-:Y:S02]  /*0a10*/  CS2R R104, SRZ ;  /* 0x0000000000687805 */ /* 0x000fe4000001ff00 */
[----:B------:R-:W-:Y:S02]  /*0a20*/  CS2R R112, SRZ ;  /* 0x0000000000707805 */ /* 0x000fe4000001ff00 */
[----:B------:R-:W-:Y:S02]  /*0a30*/  MOV R122, RZ ;  /* 0x000000ff007a7202 */ /* 0x000fe40000000f00 */
[----:B------:R-:W-:Y:S02]  /*0a40*/  CS2R R120, SRZ ;  /* 0x0000000000787805 */ /* 0x000fe4000001ff00 */
[----:B------:R-:W-:Y:S01]  /*0a50*/  @P0 MOV R99, RZ ;  /* 0x000000ff00630202 */ /* 0x000fe20000000f00 */
[----:B------:R-:W-:Y:S01]  /*0a60*/  @P1 IMAD.MOV.U32 R67, RZ, RZ, RZ ;  /* 0x000000ffff431224 */ /* 0x000fe200078e00ff */
[----:B------:R-:W-:-:S02]  /*0a70*/  @P4 MOV R91, RZ ;  /* 0x000000ff005b4202 */ /* 0x000fc40000000f00 */
[----:B------:R-:W-:Y:S02]  /*0a80*/  @P3 MOV R83, RZ ;  /* 0x000000ff00533202 */ /* 0x000fe40000000f00 */
[----:B------:R-:W-:Y:S02]  /*0a90*/  @P2 MOV R75, RZ ;  /* 0x000000ff004b2202 */ /* 0x000fe40000000f00 */
[----:B------:R-:W-:Y:S02]  /*0aa0*/  @P6 MOV R59, RZ ;  /* 0x000000ff003b6202 */ /* 0x000fe40000000f00 */
[----:B------:R-:W-:Y:S01]  /*0ab0*/  @P6 IADD3 R31, PT, PT, R31, 0x20, RZ ;  /* 0x000000201f1f6810 */ /* 0x000fe20007ffe0ff */
[----:B---3--:R-:W-:Y:S06]  /*0ac0*/  @!P5 BRA `(.L_x_2) ;  /* 0x00000000005cd947 */ /* 0x008fec0003800000 */
[----:B------:R-:W0:Y:S02]  /*0ad0*/  LDC.64 R52, c[0x0][0x3d0] ;  /* 0x0000f400ff347b82 */ /* 0x000e240000000a00 */
[----:B0-----:R-:W-:-:S06]  /*0ae0*/  IMAD.WIDE.U32 R52, R31, 0x10, R52 ;  /* 0x000000101f347825 */ /* 0x001fcc00078e0034 */
[----:B------:R-:W5:Y:S01]  /*0af0*/  LDG.E.128 R52, desc[UR6][R52.64] ;  /* 0x0000000634347981 */ /* 0x000f62000c1e1d00 */
[----:B------:R-:W-:Y:S02]  /*0b00*/  CS2R R50, SRZ ;  /* 0x0000000000327805 */ /* 0x000fe4000001ff00 */
[----:B------:R-:W-:Y:S02]  /*0b10*/  CS2R R48, SRZ ;  /* 0x0000000000307805 */ /* 0x000fe4000001ff00 */
[----:B------:R-:W-:Y:S02]  /*0b20*/  MOV R58, RZ ;  /* 0x000000ff003a7202 */ /* 0x000fe40000000f00 */
[----:B------:R-:W-:Y:S02]  /*0b30*/  CS2R R56, SRZ ;  /* 0x0000000000387805 */ /* 0x000fe4000001ff00 */
[----:B------:R-:W-:Y:S02]  /*0b40*/  MOV R66, RZ ;  /* 0x000000ff00427202 */ /* 0x000fe40000000f00 */
[----:B------:R-:W-:-:S02]  /*0b50*/  CS2R R64, SRZ ;  /* 0x0000000000407805 */ /* 0x000fc4000001ff00 */
[----:B------:R-:W-:Y:S02]  /*0b60*/  MOV R74, RZ ;  /* 0x000000ff004a7202 */ /* 0x000fe40000000f00 */
[----:B------:R-:W-:Y:S02]  /*0b70*/  CS2R R72, SRZ ;  /* 0x0000000000487805 */ /* 0x000fe4000001ff00 */
[----:B------:R-:W-:Y:S02]  /*0b80*/  MOV R82, RZ ;  /* 0x000000ff00527202 */ /* 0x000fe40000000f00 */
[----:B------:R-:W-:Y:S02]  /*0b90*/  CS2R R80, SRZ ;  /* 0x0000000000507805 */ /* 0x000fe4000001ff00 */
[----:B------:R-:W-:Y:S02]  /*0ba0*/  MOV R90, RZ ;  /* 0x000000ff005a7202 */ /* 0x000fe40000000f00 */
[----:B------:R-:W-:Y:S01]  /*0bb0*/  CS2R R88, SRZ ;  /* 0x0000000000587805 */ /* 0x000fe2000001ff00 */
[----:B------:R-:W-:Y:S01]  /*0bc0*/  IMAD.MOV.U32 R98, RZ, RZ, RZ ;  /* 0x000000ffff627224 */ /* 0x000fe200078e00ff */
[----:B------:R-:W-:-:S02]  /*0bd0*/  CS2R R96, SRZ ;  /* 0x0000000000607805 */ /* 0x000fc4000001ff00 */
[----:B------:R-:W-:Y:S02]  /*0be0*/  MOV R106, RZ ;  /* 0x000000ff006a7202 */ /* 0x000fe40000000f00 */
[----:B------:R-:W-:Y:S02]  /*0bf0*/  CS2R R104, SRZ ;  /* 0x0000000000687805 */ /* 0x000fe4000001ff00 */
[----:B------:R-:W-:Y:S02]  /*0c00*/  MOV R114, RZ ;  /* 0x000000ff00727202 */ /* 0x000fe40000000f00 */
[----:B------:R-:W-:Y:S02]  /*0c10*/  CS2R R112, SRZ ;  /* 0x0000000000707805 */ /* 0x000fe4000001ff00 */
[----:B------:R-:W-:Y:S02]  /*0c20*/  MOV R122, RZ ;  /* 0x000000ff007a7202 */ /* 0x000fe40000000f00 */
[----:B------:R-:W-:-:S07]  /*0c30*/  CS2R R120, SRZ ;  /* 0x0000000000787805 */ /* 0x000fce000001ff00 */
.L_x_2:
[----:B------:R-:W-:Y:S05]  /*0c40*/  BSYNC.RECONVERGENT B0 ;  /* 0x0000000000007941 */ /* 0x000fea0003800200 */
.L_x_0:
[----:B------:R-:W0:Y:S02]  /*0c50*/  LDCU UR4, c[0x0][0x384] ;  /* 0x00007080ff0477ac */ /* 0x000e240008000800 */
[----:B0-----:R-:W-:-:S13]  /*0c60*/  ISETP.GE.AND P0, PT, R161, UR4, PT ;  /* 0x00000004a1007c0c */ /* 0x001fda000bf06270 */
[----:B------:R-:W-:Y:S05]  /*0c70*/  @P0 EXIT ;  /* 0x000000000000094d */ /* 0x000fea0003800000 */
[----:B------:R-:W0:Y:S01]  /*0c80*/  LDCU.64 UR4, c[0x0][0x3e0] ;  /* 0x00007c00ff0477ac */ /* 0x000e220008000a00 */
[----:B-----5:R-:W-:Y:S02]  /*0c90*/  PRMT R160, R51, 0x7632, R160 ;  /* 0x0000763233a07816 */ /* 0x020fe400000000a0 */
[----:B------:R-:W-:Y:S01]  /*0ca0*/  PRMT R159, R55, 0x7632, R159 ;  /* 0x00007632379f7816 */ /* 0x000fe2000000009f */
[----:B------:R-:W1:Y:S01]  /*0cb0*/  LDCU UR8, c[0x0][0x388] ;  /* 0x00007100ff0877ac */ /* 0x000e620008000800 */
[----:B------:R-:W-:Y:S02]  /*0cc0*/  PRMT R158, R50, 0x7632, R158 ;  /* 0x00007632329e7816 */ /* 0x000fe4000000009e */
[----:B------:R-:W-:Y:S02]  /*0cd0*/  PRMT R157, R54, 0x7632, R157 ;  /* 0x00007632369d7816 */ /* 0x000fe4000000009d */
[----:B------:R-:W-:Y:S02]  /*0ce0*/  PRMT R156, R59, 0x7632, R156 ;  /* 0x000076323b9c7816 */ /* 0x000fe4000000009c */
[----:B------:R-:W-:-:S02]  /*0cf0*/  PRMT R155, R63, 0x7632, R155 ;  /* 0x000076323f9b7816 */ /* 0x000fc4000000009b */
[----:B------:R-:W-:Y:S02]  /*0d00*/  PRMT R154, R58, 0x7632, R154 ;  /* 0x000076323a9a7816 */ /* 0x000fe4000000009a */
[----:B------:R-:W-:Y:S02]  /*0d10*/  PRMT R153, R62, 0x7632, R153 ;  /* 0x000076323e997816 */ /* 0x000fe40000000099 */
[----:B------:R-:W-:Y:S01]  /*0d20*/  PRMT R152, R67, 0x7632, R152 ;  /* 0x0000763243987816 */ /* 0x000fe20000000098 */
[----:B0-----:R-:W-:Y:S01]  /*0d30*/  UISETP.NE.U32.AND UP0, UPT, UR4, URZ, UPT ;  /* 0x000000ff0400728c */ /* 0x001fe2000bf05070 */
[----:B------:R-:W-:Y:S01]  /*0d40*/  PRMT R151, R71, 0x7632, R151 ;  /* 0x0000763247977816 */ /* 0x000fe20000000097 */
[----:B------:R-:W0:Y:S01]  /*0d50*/  LDCU.U8 UR4, c[0x0][0x410] ;  /* 0x00008200ff0477ac */ /* 0x000e220008000000 */
[----:B------:R-:W-:Y:S02]  /*0d60*/  PRMT R150, R66, 0x7632, R150 ;  /* 0x0000763242967816 */ /* 0x000fe40000000096 */
[----:B------:R-:W-:Y:S01]  /*0d70*/  PRMT R149, R70, 0x7632, R149 ;  /* 0x0000763246957816 */ /* 0x000fe20000000095 */
[----:B------:R-:W-:Y:S01]  /*0d80*/  UISETP.NE.AND.EX UP0, UPT, UR5, URZ, UPT, UP0 ;  /* 0x000000ff0500728c */ /* 0x000fe2000bf05300 */
[----:B------:R-:W-:Y:S01]  /*0d90*/  PRMT R148, R65, 0x7632, R148 ;  /* 0x0000763241947816 */ /* 0x000fe20000000094 */
[----:B------:R-:W2:Y:S01]  /*0da0*/  LDCU UR5, c[0x0][0x448] ;  /* 0x00008900ff0577ac */ /* 0x000ea20008000800 */
[----:B------:R-:W-:-:S02]  /*0db0*/  PRMT R147, R69, 0x7632, R147 ;  /* 0x0000763245937816 */ /* 0x000fc40000000093 */
[----:B------:R-:W-:Y:S02]  /*0dc0*/  PRMT R146, R75, 0x7632, R146 ;  /* 0x000076324b927816 */ /* 0x000fe40000000092 */
[----:B------:R-:W-:Y:S02]  /*0dd0*/  PRMT R145, R79, 0x7632, R145 ;  /* 0x000076324f917816 */ /* 0x000fe40000000091 */
[----:B------:R-:W-:Y:S02]  /*0de0*/  PRMT R144, R74, 0x7632, R144 ;  /* 0x000076324a907816 */ /* 0x000fe40000000090 */
[----:B------:R-:W-:Y:S02]  /*0df0*/  PRMT R143, R78, 0x7632, R143 ;  /* 0x000076324e8f7816 */ /* 0x000fe4000000008f */
[----:B------:R-:W-:Y:S02]  /*0e00*/  PRMT R142, R73, 0x7632, R142 ;  /* 0x00007632498e7816 */ /* 0x000fe4000000008e */
        /* <DEDUP_REMOVED lines=43> */
[----:B------:R-:W-:Y:S02]  /*10c0*/  PLOP3.LUT P5, PT, PT, PT, UP0, 0x80, 0x8 ;  /* 0x000000000008781c */ /* 0x000fe40003faf008 */
[----:B------:R-:W-:Y:S02]  /*10d0*/  PRMT R39, R122, 0x7632, R39 ;  /* 0x000076327a277816 */ /* 0x000fe40000000027 */
[----:B------:R-:W-:Y:S02]  /*10e0*/  PRMT R40, R126, 0x7632, R40 ;  /* 0x000076327e287816 */ /* 0x000fe40000000028 */
[----:B------:R-:W-:Y:S02]  /*10f0*/  PRMT R41, R121, 0x7632, R41 ;  /* 0x0000763279297816 */ /* 0x000fe40000000029 */
[----:B------:R-:W-:Y:S02]  /*1100*/  PRMT R42, R125, 0x7632, R42 ;  /* 0x000076327d2a7816 */ /* 0x000fe4000000002a */
[----:B------:R-:W-:-:S02]  /*1110*/  PRMT R43, R120, 0x7632, R43 ;  /* 0x00007632782b7816 */ /* 0x000fc4000000002b */
[----:B012---:R-:W-:-:S07]  /*1120*/  PRMT R136, R124, 0x7632, R136 ;  /* 0x000076327c887816 */ /* 0x007fce0000000088 */
.L_x_74:
[----:B------:R-:W0:Y:S01]  /*1130*/  @P5 LDC.64 R128, c[0x0][0x3e0] ;  /* 0x0000f800ff805b82 */ /* 0x000e220000000a00 */
[----:B------:R-:W1:Y:S07]  /*1140*/  S2R R245, SR_TID.X ;  /* 0x0000000000f57919 */ /* 0x000e6e0000002100 */
[----:B------:R-:W2:Y:S08]  /*1150*/  LDC.64 R132, c[0x0][0x3a0] ;  /* 0x0000e800ff847b82 */ /* 0x000eb00000000a00 */
[----:B------:R-:W2:Y:S01]  /*1160*/  LDC.64 R134, c[0x0][0x3e0] ;  /* 0x0000f800ff867b82 */ /* 0x000ea20000000a00 */
[----:B0-----:R-:W-:-:S06]  /*1170*/  @P5 IMAD.WIDE R128, R161, 0x2, R128 ;  /* 0x00000002a1805825 */ /* 0x001fcc00078e0280 */
[----:B------:R-:W3:Y:S01]  /*1180*/  @P5 LDG.E.U16 R128, desc[UR6][R128.64] ;  /* 0x0000000680805981 */ /* 0x000ee2000c1e1500 */
[----:B------:R-:W-:Y:S01]  /*1190*/  IMAD R130, R161, UR8, RZ ;  /* 0x00000008a1827c24 */ /* 0x000fe2000f8e02ff */
[----:B------:R-:W-:Y:S01]  /*11a0*/  ISETP.GE.U32.AND P4, PT, R162, 0x20, PT ;  /* 0x00000020a200780c */ /* 0x000fe20003f86070 */
[----:B------:R-:W-:Y:S01]  /*11b0*/  BSSY.RECONVERGENT B0, `(.L_x_3) ;  /* 0x000006d000007945 */ /* 0x000fe20003800200 */
[----:B-1----:R-:W-:Y:S01]  /*11c0*/  LOP3.LUT R214, R245, 0x1f, RZ, 0xc0, !PT ;  /* 0x0000001ff5d67812 */ /* 0x002fe200078ec0ff */
[----:B------:R-:W-:Y:S01]  /*11d0*/  HFMA2 R246, -RZ, RZ, 1.875, 0 ;  /* 0x3f800000fff67431 */ /* 0x000fe200000001ff */
[----:B------:R-:W-:-:S04]  /*11e0*/  SHF.R.S32.HI R131, RZ, 0x1f, R130 ;  /* 0x0000001fff837819 */ /* 0x000fc80000011482 */
[----:B------:R-:W-:Y:S02]  /*11f0*/  LEA.HI R131, R131, R130, RZ, 0x3 ;  /* 0x0000008283837211 */ /* 0x000fe400078f18ff */
[----:B--2---:R-:W-:Y:S02]  /*1200*/  LOP3.LUT P0, RZ, R132, R134, RZ, 0xfc, !PT ;  /* 0x0000008684ff7212 */ /* 0x004fe4000780fcff */
[----:B------:R-:W-:Y:S02]  /*1210*/  LEA.HI.SX32 R214, R131, R214, 0x1d ;  /* 0x000000d683d67211 */ /* 0x000fe400078feaff */
[----:B------:R-:W-:Y:S02]  /*1220*/  LOP3.LUT P0, RZ, R133, R135, RZ, 0xfc, P0 ;  /* 0x0000008785ff7212 */ /* 0x000fe4000000fcff */
[----:B------:R-:W-:Y:S02]  /*1230*/  MOV R247, R214 ;  /* 0x000000d600f77202 */ /* 0x000fe40000000f00 */
[----:B---3--:R-:W-:Y:S01]  /*1240*/  @P5 SHF.L.U32 R246, R128, 0x10, RZ ;  /* 0x0000001080f65819 */ /* 0x008fe200000006ff */
[----:B------:R-:W-:Y:S08]  /*1250*/  @!P4 BRA `(.L_x_4) ;  /* 0x000000040088c947 */ /* 0x000ff00003800000 */
[----:B------:R-:W0:Y:S02]  /*1260*/  LDC.64 R128, c[0x0][0x390] ;  /* 0x0000e400ff807b82 */ /* 0x000e240000000a00 */
[----:B0-----:R-:W-:-:S06]  /*1270*/  IMAD.WIDE.U32 R128, R214, 0x10, R128 ;  /* 0x00000010d6807825 */ /* 0x001fcc00078e0080 */
[----:B------:R-:W5:Y:S01]  /*1280*/  LDG.E.128 R128, desc[UR6][R128.64] ;  /* 0x0000000680807981 */ /* 0x000f62000c1e1d00 */
[----:B------:R-:W-:-:S04]  /*1290*/  ISETP.NE.U32.AND P1, PT, R132, RZ, PT ;  /* 0x000000ff8400720c */ /* 0x000fc80003f25070 */
[----:B------:R-:W-:-:S13]  /*12a0*/  ISETP.NE.AND.EX P1, PT, R133, RZ, PT, P1 ;  /* 0x000000ff8500720c */ /* 0x000fda0003f25310 */
[----:B------:R-:W-:Y:S05]  /*12b0*/  @!P1 BRA `(.L_x_5) ;  /* 0x0000000000a09947 */ /* 0x000fea0003800000 */
[----:B------:R-:W0:Y:S02]  /*12c0*/  LDC.64 R44, c[0x0][0x3a0] ;  /* 0x0000e800ff2c7b82 */ /* 0x000e240000000a00 */
[----:B0-----:R-:W-:-:S06]  /*12d0*/  IMAD.WIDE.U32 R44, R214, 0x10, R44 ;  /* 0x00000010d62c7825 */ /* 0x001fcc00078e002c */
[----:B------:R-:W2:Y:S01]  /*12e0*/  LDG.E.128 R44, desc[UR6][R44.64] ;  /* 0x000000062c2c7981 */ /* 0x000ea2000c1e1d00 */
[C---:B-----5:R-:W-:Y:S02]  /*12f0*/  PRMT R164, R131.reuse, 0x7632, R164 ;  /* 0x0000763283a47816 */ /* 0x060fe400000000a4 */
[----:B------:R-:W-:-:S03]  /*1300*/  SHF.L.U32 R131, R131, 0x10, RZ ;  /* 0x0000001083837819 */ /* 0x000fc600000006ff */
[----:B------:R-:W-:Y:S01]  /*1310*/  IMAD.U32 R215, R164, 0x10000, RZ ;  /* 0x00010000a4d77824 */ /* 0x000fe200078e00ff */
[C---:B--2---:R-:W-:Y:S01]  /*1320*/  SHF.L.U32 R164, R47.reuse, 0x10, RZ ;  /* 0x000000102fa47819 */ /* 0x044fe200000006ff */
[----:B------:R-:W-:Y:S01]  /*1330*/  IMAD.U32 R216, R46, 0x10000, RZ ;  /* 0x000100002ed87824 */ /* 0x000fe200078e00ff */
[----:B------:R-:W-:Y:S02]  /*1340*/  PRMT R165, R47, 0x7632, R165 ;  /* 0x000076322fa57816 */ /* 0x000fe400000000a5 */
[----:B------:R-:W-:Y:S01]  /*1350*/  SHF.L.U32 R47, R128, 0x10, RZ ;  /* 0x00000010802f7819 */ /* 0x000fe200000006ff */
[-C--:B------:R-:W-:Y:S01]  /*1360*/  FFMA.FTZ R167, R131, R246.reuse, R164 ;  /* 0x000000f683a77223 */ /* 0x080fe200000100a4 */
[----:B------:R-:W-:Y:S02]  /*1370*/  SHF.L.U32 R164, R44, 0x10, RZ ;  /* 0x000000102ca47819 */ /* 0x000fe400000006ff */
[----:B------:R-:W-:Y:S02]  /*1380*/  SHF.L.U32 R168, R165, 0x10, RZ ;  /* 0x00000010a5a87819 */ /* 0x000fe400000006ff */
[----:B------:R-:W-:Y:S01]  /*1390*/  SHF.L.U32 R165, R129, 0x10, RZ ;  /* 0x0000001081a57819 */ /* 0x000fe200000006ff */
[-C--:B------:R-:W-:Y:S01]  /*13a0*/  FFMA.FTZ R164, R47, R246.reuse, R164 ;  /* 0x000000f62fa47223 */ /* 0x080fe200000100a4 */
[----:B------:R-:W-:Y:S01]  /*13b0*/  SHF.L.U32 R166, R45, 0x10, RZ ;  /* 0x000000102da67819 */ /* 0x000fe200000006ff */
[----:B------:R-:W-:Y:S01]  /*13c0*/  FFMA.FTZ R168, R215, R246, R168 ;  /* 0x000000f6d7a87223 */ /* 0x000fe200000100a8 */
[----:B------:R-:W-:-:S02]  /*13d0*/  SHF.L.U32 R47, R130, 0x10, RZ ;  /* 0x00000010822f7819 */ /* 0x000fc400000006ff */
[----:B------:R-:W-:Y:S01]  /*13e0*/  PRMT R128, R128, 0x7632, R128 ;  /* 0x0000763280807816 */ /* 0x000fe20000000080 */
[-C--:B------:R-:W-:Y:S01]  /*13f0*/  FFMA.FTZ R165, R165, R246.reuse, R166 ;  /* 0x000000f6a5a57223 */ /* 0x080fe200000100a6 */
[----:B------:R-:W-:Y:S01]  /*1400*/  PRMT R129, R129, 0x7632, R129 ;  /* 0x0000763281817816 */ /* 0x000fe20000000081 */
[----:B------:R-:W-:Y:S01]  /*1410*/  FFMA.FTZ R166, R47, R246, R216 ;  /* 0x000000f62fa67223 */ /* 0x000fe200000100d8 */
[----:B------:R-:W-:Y:S02]  /*1420*/  PRMT R130, R130, 0x7632, R130 ;  /* 0x0000763282827816 */ /* 0x000fe40000000082 */
[----:B------:R-:W-:Y:S02]  /*1430*/  PRMT R44, R44, 0x7632, R44 ;  /* 0x000076322c2c7816 */ /* 0x000fe4000000002c */
[----:B------:R-:W-:Y:S02]  /*1440*/  PRMT R45, R45, 0x7632, R45 ;  /* 0x000076322d2d7816 */ /* 0x000fe4000000002d */
[----:B------:R-:W-:-:S02]  /*1450*/  PRMT R46, R46, 0x7632, R46 ;  /* 0x000076322e2e7816 */ /* 0x000fc4000000002e */
[----:B------:R-:W-:Y:S02]  /*1460*/  SHF.L.U32 R215, R128, 0x10, RZ ;  /* 0x0000001080d77819 */ /* 0x000fe400000006ff */
[----:B------:R-:W-:Y:S02]  /*1470*/  SHF.L.U32 R129, R129, 0x10, RZ ;  /* 0x0000001081817819 */ /* 0x000fe400000006ff */
[----:B------:R-:W-:Y:S02]  /*1480*/  SHF.L.U32 R217, R130, 0x10, RZ ;  /* 0x0000001082d97819 */ /* 0x000fe400000006ff */
[----:B------:R-:W-:Y:S02]  /*1490*/  SHF.L.U32 R46, R46, 0x10, RZ ;  /* 0x000000102e2e7819 */ /* 0x000fe400000006ff */
[----:B------:R-:W-:Y:S02]  /*14a0*/  SHF.L.U32 R216, R45, 0x10, RZ ;  /* 0x000000102dd87819 */ /* 0x000fe400000006ff */
[----:B------:R-:W-:Y:S01]  /*14b0*/  SHF.L.U32 R44, R44, 0x10, RZ ;  /* 0x000000102c2c7819 */ /* 0x000fe200000006ff */
[-C--:B------:R-:W-:Y:S01]  /*14c0*/  FFMA.FTZ R217, R217, R246.reuse, R46 ;  /* 0x000000f6d9d97223 */ /* 0x080fe2000001002e */
[----:B------:R-:W-:Y:S01]  /*14d0*/  F2FP.BF16.F32.PACK_AB R47, R168, R167 ;  /* 0x000000a7a82f723e */ /* 0x000fe200000010ff */
[----:B------:R-:W-:-:S02]  /*14e0*/  FFMA.FTZ R216, R129, R246, R216 ;  /* 0x000000f681d87223 */ /* 0x000fc400000100d8 */
[----:B------:R-:W-:Y:S01]  /*14f0*/  FFMA.FTZ R215, R215, R246, R44 ;  /* 0x000000f6d7d77223 */ /* 0x000fe2000001002c */
[----:B------:R-:W-:Y:S02]  /*1500*/  F2FP.BF16.F32.PACK_AB R46, R217, R166 ;  /* 0x000000a6d92e723e */ /* 0x000fe400000010ff */
[----:B------:R-:W-:Y:S02]  /*1510*/  F2FP.BF16.F32.PACK_AB R45, R216, R165 ;  /* 0x000000a5d82d723e */ /* 0x000fe400000010ff */
[----:B------:R-:W-:Y:S01]  /*1520*/  F2FP.BF16.F32.PACK_AB R44, R215, R164 ;  /* 0x000000a4d72c723e */ /* 0x000fe200000010ff */
[----:B------:R-:W-:Y:S06]  /*1530*/  BRA `(.L_x_6) ;  /* 0x0000000000c07947 */ /* 0x000fec0003800000 */
.L_x_5:
[----:B------:R-:W-:-:S04]  /*1540*/  ISETP.NE.U32.AND P5, PT, R134, RZ, PT ;  /* 0x000000ff8600720c */ /* 0x000fc80003fa5070 */
[----:B------:R-:W-:-:S13]  /*1550*/  ISETP.NE.AND.EX P5, PT, R135, RZ, PT, P5 ;  /* 0x000000ff8700720c */ /* 0x000fda0003fa5350 */
[----:B------:R-:W-:Y:S05]  /*1560*/  @!P5 BRA `(.L_x_7) ;  /* 0x000000000064d947 */ /* 0x000fea0003800000 */
[C---:B-----5:R-:W-:Y:S02]  /*1570*/  SHF.L.U32 R45, R128.reuse, 0x10, RZ ;  /* 0x00000010802d7819 */ /* 0x060fe400000006ff */
[C---:B------:R-:W-:Y:S01]  /*1580*/  PRMT R46, R129.reuse, 0x7632, R46 ;  /* 0x00007632812e7816 */ /* 0x040fe2000000002e */
[----:B------:R-:W-:Y:S01]  /*1590*/  IMAD.U32 R129, R129, 0x10000, RZ ;  /* 0x0001000081817824 */ /* 0x000fe200078e00ff */
[----:B------:R-:W-:Y:S01]  /*15a0*/  PRMT R44, R128, 0x7632, R44 ;  /* 0x00007632802c7816 */ /* 0x000fe2000000002c */
[-C--:B------:R-:W-:Y:S01]  /*15b0*/  FMUL.FTZ R164, R45, R246.reuse ;  /* 0x000000f62da47220 */ /* 0x080fe20000410000 */
[C---:B------:R-:W-:Y:S01]  /*15c0*/  PRMT R47, R130.reuse, 0x7632, R47 ;  /* 0x00007632822f7816 */ /* 0x040fe2000000002f */
[----:B------:R-:W-:Y:S01]  /*15d0*/  FMUL.FTZ R165, R129, R246 ;  /* 0x000000f681a57220 */ /* 0x000fe20000410000 */
[----:B------:R-:W-:Y:S02]  /*15e0*/  PRMT R128, R131, 0x7632, R128 ;  /* 0x0000763283807816 */ /* 0x000fe40000000080 */
[----:B------:R-:W-:-:S02]  /*15f0*/  SHF.L.U32 R167, R130, 0x10, RZ ;  /* 0x0000001082a77819 */ /* 0x000fc400000006ff */
[----:B------:R-:W-:Y:S02]  /*1600*/  SHF.L.U32 R131, R131, 0x10, RZ ;  /* 0x0000001083837819 */ /* 0x000fe400000006ff */
[----:B------:R-:W-:Y:S01]  /*1610*/  SHF.L.U32 R215, R44, 0x10, RZ ;  /* 0x000000102cd77819 */ /* 0x000fe200000006ff */
[-C--:B------:R-:W-:Y:S01]  /*1620*/  FMUL.FTZ R166, R167, R246.reuse ;  /* 0x000000f6a7a67220 */ /* 0x080fe20000410000 */
[----:B------:R-:W-:Y:S01]  /*1630*/  SHF.L.U32 R129, R128, 0x10, RZ ;  /* 0x0000001080817819 */ /* 0x000fe200000006ff */
[-C--:B------:R-:W-:Y:S01]  /*1640*/  FMUL.FTZ R167, R131, R246.reuse ;  /* 0x000000f683a77220 */ /* 0x080fe20000410000 */
[----:B------:R-:W-:Y:S01]  /*1650*/  SHF.L.U32 R47, R47, 0x10, RZ ;  /* 0x000000102f2f7819 */ /* 0x000fe200000006ff */
[-C--:B------:R-:W-:Y:S01]  /*1660*/  FMUL.FTZ R215, R215, R246.reuse ;  /* 0x000000f6d7d77220 */ /* 0x080fe20000410000 */
[----:B------:R-:W-:Y:S01]  /*1670*/  SHF.L.U32 R45, R46, 0x10, RZ ;  /* 0x000000102e2d7819 */ /* 0x000fe200000006ff */
[-C--:B------:R-:W-:Y:S02]  /*1680*/  FMUL.FTZ R168, R129, R246.reuse ;  /* 0x000000f681a87220 */ /* 0x080fe40000410000 */
[----:B------:R-:W-:Y:S01]  /*1690*/  FMUL.FTZ R217, R47, R246 ;  /* 0x000000f62fd97220 */ /* 0x000fe20000410000 */
[----:B------:R-:W-:Y:S01]  /*16a0*/  F2FP.BF16.F32.PACK_AB R44, R215, R164 ;  /* 0x000000a4d72c723e */ /* 0x000fe200000010ff */
[----:B------:R-:W-:Y:S01]  /*16b0*/  FMUL.FTZ R216, R45, R246 ;  /* 0x000000f62dd87220 */ /* 0x000fe20000410000 */
[----:B------:R-:W-:-:S02]  /*16c0*/  F2FP.BF16.F32.PACK_AB R47, R168, R167 ;  /* 0x000000a7a82f723e */ /* 0x000fc400000010ff */
[----:B------:R-:W-:Y:S02]  /*16d0*/  F2FP.BF16.F32.PACK_AB R46, R217, R166 ;  /* 0x000000a6d92e723e */ /* 0x000fe400000010ff */
[----:B------:R-:W-:Y:S01]  /*16e0*/  F2FP.BF16.F32.PACK_AB R45, R216, R165 ;  /* 0x000000a5d82d723e */ /* 0x000fe200000010ff */
[----:B------:R-:W-:Y:S06]  /*16f0*/  BRA `(.L_x_6) ;  /* 0x0000000000507947 */ /* 0x000fec0003800000 */
.L_x_7:
[C---:B-----5:R-:W-:Y:S02]  /*1700*/  PRMT R165, R128.reuse, 0x7632, R165 ;  /* 0x0000763280a57816 */ /* 0x060fe400000000a5 */
[----:B------:R-:W-:Y:S02]  /*1710*/  SHF.L.U32 R167, R128, 0x10, RZ ;  /* 0x0000001080a77819 */ /* 0x000fe400000006ff */
[C---:B------:R-:W-:Y:S01]  /*1720*/  PRMT R128, R129.reuse, 0x7632, R128 ;  /* 0x0000763281807816 */ /* 0x040fe20000000080 */
[----:B------:R-:W-:Y:S01]  /*1730*/  IMAD.U32 R129, R129, 0x10000, RZ ;  /* 0x0001000081817824 */ /* 0x000fe200078e00ff */
[C---:B------:R-:W-:Y:S01]  /*1740*/  SHF.L.U32 R217, R130.reuse, 0x10, RZ ;  /* 0x0000001082d97819 */ /* 0x040fe200000006ff */
[-C--:B------:R-:W-:Y:S01]  /*1750*/  FMUL.FTZ R164, R167, R246.reuse ;  /* 0x000000f6a7a47220 */ /* 0x080fe20000410000 */
[----:B------:R-:W-:Y:S02]  /*1760*/  PRMT R168, R130, 0x7632, R168 ;  /* 0x0000763282a87816 */ /* 0x000fe400000000a8 */
[----:B------:R-:W-:Y:S01]  /*1770*/  PRMT R130, R131, 0x7632, R130 ;  /* 0x0000763283827816 */ /* 0x000fe20000000082 */
[-C--:B------:R-:W-:Y:S01]  /*1780*/  FMUL.FTZ R166, R217, R246.reuse ;  /* 0x000000f6d9a67220 */ /* 0x080fe20000410000 */
[----:B------:R-:W-:Y:S01]  /*1790*/  SHF.L.U32 R215, R165, 0x10, RZ ;  /* 0x00000010a5d77819 */ /* 0x000fe200000006ff */
[----:B------:R-:W-:Y:S01]  /*17a0*/  FMUL.FTZ R165, R129, R246 ;  /* 0x000000f681a57220 */ /* 0x000fe20000410000 */
[----:B------:R-:W-:-:S02]  /*17b0*/  SHF.L.U32 R131, R131, 0x10, RZ ;  /* 0x0000001083837819 */ /* 0x000fc400000006ff */
[----:B------:R-:W-:Y:S01]  /*17c0*/  SHF.L.U32 R129, R128, 0x10, RZ ;  /* 0x0000001080817819 */ /* 0x000fe200000006ff */
[-C--:B------:R-:W-:Y:S01]  /*17d0*/  FMUL.FTZ R215, R215, R246.reuse ;  /* 0x000000f6d7d77220 */ /* 0x080fe20000410000 */
[----:B------:R-:W-:Y:S01]  /*17e0*/  SHF.L.U32 R217, R168, 0x10, RZ ;  /* 0x00000010a8d97819 */ /* 0x000fe200000006ff */
[-C--:B------:R-:W-:Y:S01]  /*17f0*/  FMUL.FTZ R167, R131, R246.reuse ;  /* 0x000000f683a77220 */ /* 0x080fe20000410000 */
[----:B------:R-:W-:Y:S01]  /*1800*/  SHF.L.U32 R247, R130, 0x10, RZ ;  /* 0x0000001082f77819 */ /* 0x000fe200000006ff */
[-C--:B------:R-:W-:Y:S02]  /*1810*/  FMUL.FTZ R216, R129, R246.reuse ;  /* 0x000000f681d87220 */ /* 0x080fe40000410000 */
[-C--:B------:R-:W-:Y:S02]  /*1820*/  FMUL.FTZ R217, R217, R246.reuse ;  /* 0x000000f6d9d97220 */ /* 0x080fe40000410000 */
[----:B------:R-:W-:-:S07]  /*1830*/  FMUL.FTZ R168, R247, R246 ;  /* 0x000000f6f7a87220 */ /* 0x000fce0000410000 */
.L_x_6:
[----:B------:R-:W0:Y:S01]  /*1840*/  @P0 LDC.64 R128, c[0x0][0x3a8] ;  /* 0x0000ea00ff800b82 */ /* 0x000e220000000a00 */
[C---:B------:R-:W-:Y:S01]  /*1850*/  IADD3 R247, PT, PT, R214.reuse, 0x20, RZ ;  /* 0x00000020d6f77810 */ /* 0x040fe20007ffe0ff */
[----:B0-----:R-:W-:-:S05]  /*1860*/  @P0 IMAD.WIDE.U32 R128, R214, 0x10, R128 ;  /* 0x00000010d6800825 */ /* 0x001fca00078e0080 */
[----:B------:R0:W-:Y:S02]  /*1870*/  @P0 STG.E.128 desc[UR6][R128.64], R44 ;  /* 0x0000002c80000986 */ /* 0x0001e4000c101d06 */
.L_x_4:
[----:B------:R-:W-:Y:S05]  /*1880*/  BSYNC.RECONVERGENT B0 ;  /* 0x0000000000007941 */ /* 0x000fea0003800200 */
.L_x_3:
[----:B------:R-:W-:Y:S01]  /*1890*/  ISETP.GE.U32.AND P1, PT, R162, 0x40, PT ;  /* 0x00000040a200780c */ /* 0x000fe20003f26070 */
[----:B------:R-:W-:Y:S01]  /*18a0*/  BSSY.RECONVERGENT B0, `(.L_x_8) ;  /* 0x0000066000007945 */ /* 0x000fe20003800200 */
[----:B------:R-:W-:-:S11]  /*18b0*/  LOP3.LUT R163, R163, 0xfffff7ff, RZ, 0xc0, !PT ;  /* 0xfffff7ffa3a37812 */ /* 0x000fd600078ec0ff */
[----:B------:R-:W-:Y:S01]  /*18c0*/  @P1 LOP3.LUT R163, R163, 0x800, RZ, 0xfc, !PT ;  /* 0x00000800a3a31812 */ /* 0x000fe200078efcff */
[----:B------:R-:W-:Y:S06]  /*18d0*/  @!P1 BRA `(.L_x_9) ;  /* 0x0000000400889947 */ /* 0x000fec0003800000 */
[----:B0-----:R-:W0:Y:S02]  /*18e0*/  LDC.64 R128, c[0x0][0x390] ;  /* 0x0000e400ff807b82 */ /* 0x001e240000000a00 */
        /* <DEDUP_REMOVED lines=8> */
[C---:B-----5:R-:W-:Y:S01]  /*1970*/  PRMT R169, R131.reuse, 0x7632, R169 ;  /* 0x0000763283a97816 */ /* 0x060fe200000000a9 */
[----:B------:R-:W-:Y:S01]  /*1980*/  IMAD.U32 R131, R131, 0x10000, RZ ;  /* 0x0001000083837824 */ /* 0x000fe200078e00ff */
[C---:B------:R-:W-:Y:S02]  /*1990*/  SHF.L.U32 R171, R130.reuse, 0x10, RZ ;  /* 0x0000001082ab7819 */ /* 0x040fe400000006ff */
[----:B------:R-:W-:Y:S02]  /*19a0*/  SHF.L.U32 R169, R169, 0x10, RZ ;  /* 0x00000010a9a97819 */ /* 0x000fe400000006ff */
[----:B------:R-:W-:Y:S02]  /*19b0*/  PRMT R130, R130, 0x7632, R130 ;  /* 0x0000763282827816 */ /* 0x000fe40000000082 */
[C---:B--2---:R-:W-:Y:S02]  /*19c0*/  PRMT R170, R47.reuse, 0x7632, R170 ;  /* 0x000076322faa7816 */ /* 0x044fe400000000aa */
[----:B------:R-:W-:-:S02]  /*19d0*/  SHF.L.U32 R172, R47, 0x10, RZ ;  /* 0x000000102fac7819 */ /* 0x000fc400000006ff */
[----:B------:R-:W-:Y:S02]  /*19e0*/  SHF.L.U32 R170, R170, 0x10, RZ ;  /* 0x00000010aaaa7819 */ /* 0x000fe400000006ff */
[----:B------:R-:W-:Y:S01]  /*19f0*/  SHF.L.U32 R47, R129, 0x10, RZ ;  /* 0x00000010812f7819 */ /* 0x000fe200000006ff */
[-C--:B------:R-:W-:Y:S01]  /*1a00*/  FFMA.FTZ R172, R131, R246.reuse, R172 ;  /* 0x000000f683ac7223 */ /* 0x080fe200000100ac */
[----:B------:R-:W-:Y:S01]  /*1a10*/  SHF.L.U32 R218, R46, 0x10, RZ ;  /* 0x000000102eda7819 */ /* 0x000fe200000006ff */
[-C--:B------:R-:W-:Y:S01]  /*1a20*/  FFMA.FTZ R173, R169, R246.reuse, R170 ;  /* 0x000000f6a9ad7223 */ /* 0x080fe200000100aa */
[----:B------:R-:W-:Y:S02]  /*1a30*/  SHF.L.U32 R169, R128, 0x10, RZ ;  /* 0x0000001080a97819 */ /* 0x000fe400000006ff */
[----:B------:R-:W-:Y:S01]  /*1a40*/  SHF.L.U32 R170, R44, 0x10, RZ ;  /* 0x000000102caa7819 */ /* 0x000fe200000006ff */
[----:B------:R-:W-:Y:S01]  /*1a50*/  FFMA.FTZ R171, R171, R246, R218 ;  /* 0x000000f6abab7223 */ /* 0x000fe200000100da */
[----:B------:R-:W-:-:S02]  /*1a60*/  PRMT R46, R45, 0x7632, R46 ;  /* 0x000076322d2e7816 */ /* 0x000fc4000000002e */
[----:B------:R-:W-:Y:S01]  /*1a70*/  PRMT R128, R128, 0x7632, R128 ;  /* 0x0000763280807816 */ /* 0x000fe20000000080 */
[-C--:B------:R-:W-:Y:S01]  /*1a80*/  FFMA.FTZ R169, R169, R246.reuse, R170 ;  /* 0x000000f6a9a97223 */ /* 0x080fe200000100aa */
[----:B------:R-:W-:Y:S01]  /*1a90*/  IMAD.U32 R170, R45, 0x10000, RZ ;  /* 0x000100002daa7824 */ /* 0x000fe200078e00ff */
[----:B------:R-:W-:Y:S02]  /*1aa0*/  PRMT R129, R129, 0x7632, R129 ;  /* 0x0000763281817816 */ /* 0x000fe40000000081 */
[----:B------:R-:W-:Y:S01]  /*1ab0*/  PRMT R44, R44, 0x7632, R44 ;  /* 0x000076322c2c7816 */ /* 0x000fe2000000002c */
[----:B------:R-:W-:Y:S01]  /*1ac0*/  FFMA.FTZ R170, R47, R246, R170 ;  /* 0x000000f62faa7223 */ /* 0x000fe200000100aa */
[----:B------:R-:W-:Y:S02]  /*1ad0*/  PRMT R47, R46, 0x7632, R47 ;  /* 0x000076322e2f7816 */ /* 0x000fe4000000002f */
[----:B------:R-:W-:Y:S02]  /*1ae0*/  SHF.L.U32 R45, R128, 0x10, RZ ;  /* 0x00000010802d7819 */ /* 0x000fe400000006ff */
[----:B------:R-:W-:-:S02]  /*1af0*/  SHF.L.U32 R129, R129, 0x10, RZ ;  /* 0x0000001081817819 */ /* 0x000fc400000006ff */
[----:B------:R-:W-:Y:S02]  /*1b00*/  SHF.L.U32 R131, R130, 0x10, RZ ;  /* 0x0000001082837819 */ /* 0x000fe400000006ff */
[----:B------:R-:W-:Y:S02]  /*1b10*/  SHF.L.U32 R220, R47, 0x10, RZ ;  /* 0x000000102fdc7819 */ /* 0x000fe400000006ff */
[----:B------:R-:W-:Y:S02]  /*1b20*/  SHF.L.U32 R46, R46, 0x10, RZ ;  /* 0x000000102e2e7819 */ /* 0x000fe400000006ff */
[----:B------:R-:W-:Y:S01]  /*1b30*/  SHF.L.U32 R44, R44, 0x10, RZ ;  /* 0x000000102c2c7819 */ /* 0x000fe200000006ff */
[----:B------:R-:W-:Y:S01]  /*1b40*/  FFMA.FTZ R220, R131, R246, R220 ;  /* 0x000000f683dc7223 */ /* 0x000fe200000100dc */
[----:B------:R-:W-:Y:S01]  /*1b50*/  F2FP.BF16.F32.PACK_AB R47, R173, R172 ;  /* 0x000000acad2f723e */ /* 0x000fe200000010ff */
[-C--:B------:R-:W-:Y:S02]  /*1b60*/  FFMA.FTZ R219, R129, R246.reuse, R46 ;  /* 0x000000f681db7223 */ /* 0x080fe4000001002e */
[----:B------:R-:W-:Y:S01]  /*1b70*/  FFMA.FTZ R218, R45, R246, R44 ;  /* 0x000000f62dda7223 */ /* 0x000fe2000001002c */
[----:B------:R-:W-:-:S02]  /*1b80*/  F2FP.BF16.F32.PACK_AB R46, R220, R171 ;  /* 0x000000abdc2e723e */ /* 0x000fc400000010ff */
[----:B------:R-:W-:Y:S02]  /*1b90*/  F2FP.BF16.F32.PACK_AB R45, R219, R170 ;  /* 0x000000aadb2d723e */ /* 0x000fe400000010ff */
[----:B------:R-:W-:Y:S01]  /*1ba0*/  F2FP.BF16.F32.PACK_AB R44, R218, R169 ;  /* 0x000000a9da2c723e */ /* 0x000fe200000010ff */
[----:B------:R-:W-:Y:S06]  /*1bb0*/  BRA `(.L_x_11) ;  /* 0x0000000000c07947 */ /* 0x000fec0003800000 */
.L_x_10:
[----:B------:R-:W-:-:S04]  /*1bc0*/  ISETP.NE.U32.AND P1, PT, R134, RZ, PT ;  /* 0x000000ff8600720c */ /* 0x000fc80003f25070 */
[----:B------:R-:W-:-:S13]  /*1bd0*/  ISETP.NE.AND.EX P1, PT, R135, RZ, PT, P1 ;  /* 0x000000ff8700720c */ /* 0x000fda0003f25310 */
[----:B------:R-:W-:Y:S05]  /*1be0*/  @P1 BRA `(.L_x_12) ;  /* 0x0000000000541947 */ /* 0x000fea0003800000 */
[C---:B-----5:R-:W-:Y:S01]  /*1bf0*/  PRMT R170, R128.reuse, 0x7632, R170 ;  /* 0x0000763280aa7816 */ /* 0x060fe200000000aa */
[----:B------:R-:W-:Y:S01]  /*1c00*/  IMAD.U32 R169, R128, 0x10000, RZ ;  /* 0x0001000080a97824 */ /* 0x000fe200078e00ff */
[----:B------:R-:W-:Y:S02]  /*1c10*/  SHF.L.U32 R171, R129, 0x10, RZ ;  /* 0x0000001081ab7819 */ /* 0x000fe400000006ff */
[C---:B------:R-:W-:Y:S01]  /*1c20*/  SHF.L.U32 R173, R130.reuse, 0x10, RZ ;  /* 0x0000001082ad7819 */ /* 0x040fe200000006ff */
[----:B------:R-:W-:Y:S01]  /*1c30*/  FMUL.FTZ R169, R169, R246 ;  /* 0x000000f6a9a97220 */ /* 0x000fe20000410000 */
[----:B------:R-:W-:Y:S02]  /*1c40*/  PRMT R172, R130, 0x7632, R172 ;  /* 0x0000763282ac7816 */ /* 0x000fe400000000ac */
[----:B------:R-:W-:Y:S02]  /*1c50*/  PRMT R128, R129, 0x7632, R128 ;  /* 0x0000763281807816 */ /* 0x000fe40000000080 */
[----:B------:R-:W-:-:S02]  /*1c60*/  PRMT R130, R131, 0x7632, R130 ;  /* 0x0000763283827816 */ /* 0x000fc40000000082 */
[----:B------:R-:W-:Y:S01]  /*1c70*/  SHF.L.U32 R129, R170, 0x10, RZ ;  /* 0x00000010aa817819 */ /* 0x000fe200000006ff */
[-C--:B------:R-:W-:Y:S01]  /*1c80*/  FMUL.FTZ R170, R171, R246.reuse ;  /* 0x000000f6abaa7220 */ /* 0x080fe20000410000 */
        /* <DEDUP_REMOVED lines=8> */
[----:B------:R-:W-:-:S02]  /*1d10*/  FMUL.FTZ R220, R131, R246 ;  /* 0x000000f683dc7220 */ /* 0x000fc40000410000 */
[----:B------:R-:W-:Y:S01]  /*1d20*/  FMUL.FTZ R173, R173, R246 ;  /* 0x000000f6adad7220 */ /* 0x000fe20000410000 */
[----:B------:R-:W-:Y:S06]  /*1d30*/  BRA `(.L_x_11) ;  /* 0x0000000000607947 */ /* 0x000fec0003800000 */
.L_x_12:
[C---:B-----5:R-:W-:Y:S01]  /*1d40*/  PRMT R44, R128.reuse, 0x7632, R44 ;  /* 0x00007632802c7816 */ /* 0x060fe2000000002c */
[----:B------:R-:W-:Y:S01]  /*1d50*/  IMAD.U32 R169, R128, 0x10000, RZ ;  /* 0x0001000080a97824 */ /* 0x000fe200078e00ff */
[----:B------:R-:W-:Y:S02]  /*1d60*/  PRMT R46, R129, 0x7632, R46 ;  /* 0x00007632812e7816 */ /* 0x000fe4000000002e */
[C---:B------:R-:W-:Y:S01]  /*1d70*/  PRMT R47, R130.reuse, 0x7632, R47 ;  /* 0x00007632822f7816 */ /* 0x040fe2000000002f */
[----:B------:R-:W-:Y:S01]  /*1d80*/  FMUL.FTZ R169, R169, R246 ;  /* 0x000000f6a9a97220 */ /* 0x000fe20000410000 */
[----:B------:R-:W-:Y:S02]  /*1d90*/  PRMT R128, R131, 0x7632, R128 ;  /* 0x0000763283807816 */ /* 0x000fe40000000080 */
[----:B------:R-:W-:Y:S02]  /*1da0*/  SHF.L.U32 R129, R129, 0x10, RZ ;  /* 0x0000001081817819 */ /* 0x000fe400000006ff */
[----:B------:R-:W-:-:S02]  /*1db0*/  SHF.L.U32 R171, R130, 0x10, RZ ;  /* 0x0000001082ab7819 */ /* 0x000fc400000006ff */
        /* <DEDUP_REMOVED lines=10> */
[-C--:B------:R-:W-:Y:S01]  /*1e60*/  FMUL.FTZ R220, R47, R246.reuse ;  /* 0x000000f62fdc7220 */ /* 0x080fe20000410000 */
[----:B------:R-:W-:Y:S01]  /*1e70*/  F2FP.BF16.F32.PACK_AB R44, R218, R169 ;  /* 0x000000a9da2c723e */ /* 0x000fe200000010ff */
[----:B------:R-:W-:Y:S01]  /*1e80*/  FMUL.FTZ R219, R219, R246 ;  /* 0x000000f6dbdb7220 */ /* 0x000fe20000410000 */
[----:B------:R-:W-:-:S02]  /*1e90*/  F2FP.BF16.F32.PACK_AB R47, R173, R172 ;  /* 0x000000acad2f723e */ /* 0x000fc400000010ff */
[----:B------:R-:W-:Y:S02]  /*1ea0*/  F2FP.BF16.F32.PACK_AB R46, R220, R171 ;  /* 0x000000abdc2e723e */ /* 0x000fe400000010ff */
[----:B------:R-:W-:-:S07]  /*1eb0*/  F2FP.BF16.F32.PACK_AB R45, R219, R170 ;  /* 0x000000aadb2d723e */ /* 0x000fce00000010ff */
.L_x_11:
[----:B------:R-:W0:Y:S02]  /*1ec0*/  @P0 LDC.64 R128, c[0x0][0x3a8] ;  /* 0x0000ea00ff800b82 */ /* 0x000e240000000a00 */
[----:B0-----:R-:W-:-:S04]  /*1ed0*/  @P0 IMAD.WIDE.U32 R128, R247, 0x10, R128 ;  /* 0x00000010f7800825 */ /* 0x001fc800078e0080 */
[----:B------:R-:W-:Y:S01]  /*1ee0*/  VIADD R247, R247, 0x20 ;  /* 0x00000020f7f77836 */ /* 0x000fe20000000000 */
[----:B------:R1:W-:Y:S06]  /*1ef0*/  @P0 STG.E.128 desc[UR6][R128.64], R44 ;  /* 0x0000002c80000986 */ /* 0x0003ec000c101d06 */
.L_x_9:
[----:B------:R-:W-:Y:S05]  /*1f00*/  BSYNC.RECONVERGENT B0 ;  /* 0x0000000000007941 */ /* 0x000fea0003800200 */
.L_x_8:
[----:B------:R-:W-:Y:S01]  /*1f10*/  ISETP.GE.U32.AND P1, PT, R162, 0x60, PT ;  /* 0x00000060a200780c */ /* 0x000fe20003f26070 */
[----:B------:R-:W-:Y:S01]  /*1f20*/  BSSY.RECONVERGENT B0, `(.L_x_13) ;  /* 0x0000066000007945 */ /* 0x000fe20003800200 */
[----:B------:R-:W-:-:S11]  /*1f30*/  LOP3.LUT R163, R163, 0xffffefff, RZ, 0xc0, !PT ;  /* 0xffffefffa3a37812 */ /* 0x000fd600078ec0ff */
[----:B------:R-:W-:Y:S01]  /*1f40*/  @P1 LOP3.LUT R163, R163, 0x1000, RZ, 0xfc, !PT ;  /* 0x00001000a3a31812 */ /* 0x000fe200078efcff */
[----:B------:R-:W-:Y:S06]  /*1f50*/  @!P1 BRA `(.L_x_14) ;  /* 0x0000000400889947 */ /* 0x000fec0003800000 */
[----:B01----:R-:W0:Y:S02]  /*1f60*/  LDC.64 R128, c[0x0][0x390] ;  /* 0x0000e400ff807b82 */ /* 0x003e240000000a00 */
        /* <DEDUP_REMOVED lines=9> */
[----:B------:R-:W-:Y:S02]  /*2000*/  SHF.L.U32 R131, R131, 0x10, RZ ;  /* 0x0000001083837819 */ /* 0x000fe400000006ff */
[----:B------:R-:W-:Y:S02]  /*2010*/  SHF.L.U32 R221, R174, 0x10, RZ ;  /* 0x00000010aedd7819 */ /* 0x000fe400000006ff */
[C---:B--2---:R-:W-:Y:S02]  /*2020*/  SHF.L.U32 R174, R47.reuse, 0x10, RZ ;  /* 0x000000102fae7819 */ /* 0x044fe400000006ff */
[----:B------:R-:W-:Y:S02]  /*2030*/  PRMT R175, R47, 0x7632, R175 ;  /* 0x000076322faf7816 */ /* 0x000fe400000000af */
[----:B------:R-:W-:Y:S01]  /*2040*/  SHF.L.U32 R47, R128, 0x10, RZ ;  /* 0x00000010802f7819 */ /* 0x000fe200000006ff */
[----:B------:R-:W-:Y:S01]  /*2050*/  FFMA.FTZ R177, R131, R246, R174 ;  /* 0x000000f683b17223 */ /* 0x000fe200000100ae */
[----:B------:R-:W-:-:S02]  /*2060*/  SHF.L.U32 R174, R44, 0x10, RZ ;  /* 0x000000102cae7819 */ /* 0x000fc400000006ff */
[----:B------:R-:W-:Y:S02]  /*2070*/  SHF.L.U32 R178, R175, 0x10, RZ ;  /* 0x00000010afb27819 */ /* 0x000fe400000006ff */
[----:B------:R-:W-:Y:S01]  /*2080*/  SHF.L.U32 R175, R129, 0x10, RZ ;  /* 0x0000001081af7819 */ /* 0x000fe200000006ff */
[-C--:B------:R-:W-:Y:S01]  /*2090*/  FFMA.FTZ R174, R47, R246.reuse, R174 ;  /* 0x000000f62fae7223 */ /* 0x080fe200000100ae */
[----:B------:R-:W-:Y:S01]  /*20a0*/  SHF.L.U32 R176, R45, 0x10, RZ ;  /* 0x000000102db07819 */ /* 0x000fe200000006ff */
[----:B------:R-:W-:Y:S01]  /*20b0*/  IMAD.U32 R47, R130, 0x10000, RZ ;  /* 0x00010000822f7824 */ /* 0x000fe200078e00ff */
[----:B------:R-:W-:Y:S01]  /*20c0*/  SHF.L.U32 R222, R46, 0x10, RZ ;  /* 0x000000102ede7819 */ /* 0x000fe200000006ff */
[-C--:B------:R-:W-:Y:S01]  /*20d0*/  FFMA.FTZ R178, R221, R246.reuse, R178 ;  /* 0x000000f6ddb27223 */ /* 0x080fe200000100b2 */
[----:B------:R-:W-:Y:S01]  /*20e0*/  PRMT R128, R128, 0x7632, R128 ;  /* 0x0000763280807816 */ /* 0x000fe20000000080 */
[-C--:B------:R-:W-:Y:S01]  /*20f0*/  FFMA.FTZ R175, R175, R246.reuse, R176 ;  /* 0x000000f6afaf7223 */ /* 0x080fe200000100b0 */
[----:B------:R-:W-:Y:S01]  /*2100*/  PRMT R129, R129, 0x7632, R129 ;  /* 0x0000763281817816 */ /* 0x000fe20000000081 */
[----:B------:R-:W-:Y:S01]  /*2110*/  FFMA.FTZ R176, R47, R246, R222 ;  /* 0x000000f62fb07223 */ /* 0x000fe200000100de */
[----:B------:R-:W-:-:S02]  /*2120*/  PRMT R130, R130, 0x7632, R130 ;  /* 0x0000763282827816 */ /* 0x000fc40000000082 */
[----:B------:R-:W-:Y:S02]  /*2130*/  PRMT R44, R44, 0x7632, R44 ;  /* 0x000076322c2c7816 */ /* 0x000fe4000000002c */
[----:B------:R-:W-:Y:S02]  /*2140*/  PRMT R45, R45, 0x7632, R45 ;  /* 0x000076322d2d7816 */ /* 0x000fe4000000002d */
[----:B------:R-:W-:Y:S01]  /*2150*/  PRMT R46, R46, 0x7632, R46 ;  /* 0x000076322e2e7816 */ /* 0x000fe2000000002e */
[----:B------:R-:W-:Y:S01]  /*2160*/  IMAD.U32 R44, R44, 0x10000, RZ ;  /* 0x000100002c2c7824 */ /* 0x000fe200078e00ff */
[----:B------:R-:W-:Y:S02]  /*2170*/  SHF.L.U32 R221, R128, 0x10, RZ ;  /* 0x0000001080dd7819 */ /* 0x000fe400000006ff */
[----:B------:R-:W-:Y:S02]  /*2180*/  SHF.L.U32 R129, R129, 0x10, RZ ;  /* 0x0000001081817819 */ /* 0x000fe400000006ff */
[----:B------:R-:W-:Y:S01]  /*2190*/  SHF.L.U32 R223, R130, 0x10, RZ ;  /* 0x0000001082df7819 */ /* 0x000fe200000006ff */
[----:B------:R-:W-:Y:S01]  /*21a0*/  FFMA.FTZ R221, R221, R246, R44 ;  /* 0x000000f6dddd7223 */ /* 0x000fe2000001002c */
[----:B------:R-:W-:-:S02]  /*21b0*/  SHF.L.U32 R46, R46, 0x10, RZ ;  /* 0x000000102e2e7819 */ /* 0x000fc400000006ff */
[----:B------:R-:W-:Y:S02]  /*21c0*/  SHF.L.U32 R222, R45, 0x10, RZ ;  /* 0x000000102dde7819 */ /* 0x000fe400000006ff */
[----:B------:R-:W-:Y:S01]  /*21d0*/  F2FP.BF16.F32.PACK_AB R47, R178, R177 ;  /* 0x000000b1b22f723e */ /* 0x000fe200000010ff */
[----:B------:R-:W-:Y:S01]  /*21e0*/  FFMA.FTZ R223, R223, R246, R46 ;  /* 0x000000f6dfdf7223 */ /* 0x000fe2000001002e */
[----:B------:R-:W-:Y:S01]  /*21f0*/  F2FP.BF16.F32.PACK_AB R44, R221, R174 ;  /* 0x000000aedd2c723e */ /* 0x000fe200000010ff */
[----:B------:R-:W-:-:S03]  /*2200*/  FFMA.FTZ R222, R129, R246, R222 ;  /* 0x000000f681de7223 */ /* 0x000fc600000100de */
[----:B------:R-:W-:Y:S02]  /*2210*/  F2FP.BF16.F32.PACK_AB R46, R223, R176 ;  /* 0x000000b0df2e723e */ /* 0x000fe400000010ff */
[----:B------:R-:W-:Y:S01]  /*2220*/  F2FP.BF16.F32.PACK_AB R45, R222, R175 ;  /* 0x000000afde2d723e */ /* 0x000fe200000010ff */
[----:B------:R-:W-:Y:S06]  /*2230*/  BRA `(.L_x_16) ;  /* 0x0000000000c07947 */ /* 0x000fec0003800000 */
.L_x_15:
[----:B------:R-:W-:-:S04]  /*2240*/  ISETP.NE.U32.AND P1, PT, R134, RZ, PT ;  /* 0x000000ff8600720c */ /* 0x000fc80003f25070 */
[----:B------:R-:W-:-:S13]  /*2250*/  ISETP.NE.AND.EX P1, PT, R135, RZ, PT, P1 ;  /* 0x000000ff8700720c */ /* 0x000fda0003f25310 */
[----:B------:R-:W-:Y:S05]  /*2260*/  @P1 BRA `(.L_x_17) ;  /* 0x0000000000541947 */ /* 0x000fea0003800000 */
[C---:B-----5:R-:W-:Y:S02]  /*2270*/  PRMT R175, R128.reuse, 0x7632, R175 ;  /* 0x0000763280af7816 */ /* 0x060fe400000000af */
[----:B------:R-:W-:Y:S02]  /*2280*/  SHF.L.U32 R177, R128, 0x10, RZ ;  /* 0x0000001080b17819 */ /* 0x000fe400000006ff */
[C---:B------:R-:W-:Y:S02]  /*2290*/  PRMT R128, R129.reuse, 0x7632, R128 ;  /* 0x0000763281807816 */ /* 0x040fe40000000080 */
[----:B------:R-:W-:Y:S01]  /*22a0*/  SHF.L.U32 R129, R129, 0x10, RZ ;  /* 0x0000001081817819 */ /* 0x000fe200000006ff */
[----:B------:R-:W-:Y:S01]  /*22b0*/  FMUL.FTZ R174, R177, R246 ;  /* 0x000000f6b1ae7220 */ /* 0x000fe20000410000 */
[C---:B------:R-:W-:Y:S02]  /*22c0*/  SHF.L.U32 R223, R130.reuse, 0x10, RZ ;  /* 0x0000001082df7819 */ /* 0x040fe400000006ff */
[----:B------:R-:W-:-:S02]  /*22d0*/  PRMT R178, R130, 0x7632, R178 ;  /* 0x0000763282b27816 */ /* 0x000fc400000000b2 */
[----:B------:R-:W-:Y:S01]  /*22e0*/  PRMT R130, R131, 0x7632, R130 ;  /* 0x0000763283827816 */ /* 0x000fe20000000082 */
[-C--:B------:R-:W-:Y:S01]  /*22f0*/  FMUL.FTZ R176, R223, R246.reuse ;  /* 0x000000f6dfb07220 */ /* 0x080fe20000410000 */
[----:B------:R-:W-:Y:S01]  /*2300*/  SHF.L.U32 R221, R175, 0x10, RZ ;  /* 0x00000010afdd7819 */ /* 0x000fe200000006ff */
[-C--:B------:R-:W-:Y:S01]  /*2310*/  FMUL.FTZ R175, R129, R246.reuse ;  /* 0x000000f681af7220 */ /* 0x080fe20000410000 */
[----:B------:R-:W-:Y:S01]  /*2320*/  SHF.L.U32 R131, R131, 0x10, RZ ;  /* 0x0000001083837819 */ /* 0x000fe200000006ff */
[----:B------:R-:W-:Y:S01]  /*2330*/  IMAD.U32 R249, R130, 0x10000, RZ ;  /* 0x0001000082f97824 */ /* 0x000fe200078e00ff */
[----:B------:R-:W-:Y:S01]  /*2340*/  SHF.L.U32 R129, R128, 0x10, RZ ;  /* 0x0000001080817819 */ /* 0x000fe200000006ff */
[-C--:B------:R-:W-:Y:S01]  /*2350*/  FMUL.FTZ R221, R221, R246.reuse ;  /* 0x000000f6dddd7220 */ /* 0x080fe20000410000 */
[----:B------:R-:W-:Y:S01]  /*2360*/  SHF.L.U32 R223, R178, 0x10, RZ ;  /* 0x00000010b2df7819 */ /* 0x000fe200000006ff */
[-C--:B------:R-:W-:Y:S01]  /*2370*/  FMUL.FTZ R177, R131, R246.reuse ;  /* 0x000000f683b17220 */ /* 0x080fe20000410000 */
[-C--:B------:R-:W-:Y:S01]  /*2380*/  FMUL.FTZ R178, R249, R246.reuse ;  /* 0x000000f6f9b27220 */ /* 0x080fe20000410000 */
[----:B------:R-:W-:-:S02]  /*2390*/  FMUL.FTZ R222, R129, R246 ;  /* 0x000000f681de7220 */ /* 0x000fc40000410000 */
[----:B------:R-:W-:Y:S01]  /*23a0*/  FMUL.FTZ R223, R223, R246 ;  /* 0x000000f6dfdf7220 */ /* 0x000fe20000410000 */
[----:B------:R-:W-:Y:S06]  /*23b0*/  BRA `(.L_x_16) ;  /* 0x0000000000607947 */ /* 0x000fec0003800000 */
.L_x_17:
[C---:B-----5:R-:W-:Y:S02]  /*23c0*/  PRMT R46, R129.reuse, 0x7632, R46 ;  /* 0x00007632812e7816 */ /* 0x060fe4000000002e */
[----:B------:R-:W-:Y:S02]  /*23d0*/  SHF.L.U32 R129, R129, 0x10, RZ ;  /* 0x0000001081817819 */ /* 0x000fe400000006ff */
[C---:B------:R-:W-:Y:S02]  /*23e0*/  PRMT R44, R128.reuse, 0x7632, R44 ;  /* 0x00007632802c7816 */ /* 0x040fe4000000002c */
[----:B------:R-:W-:Y:S01]  /*23f0*/  SHF.L.U32 R45, R128, 0x10, RZ ;  /* 0x00000010802d7819 */ /* 0x000fe200000006ff */
[-C--:B------:R-:W-:Y:S01]  /*2400*/  FMUL.FTZ R175, R129, R246.reuse ;  /* 0x000000f681af7220 */ /* 0x080fe20000410000 */
[C---:B------:R-:W-:Y:S02]  /*2410*/  PRMT R47, R130.reuse, 0x7632, R47 ;  /* 0x00007632822f7816 */ /* 0x040fe4000000002f */
[----:B------:R-:W-:Y:S01]  /*2420*/  PRMT R128, R131, 0x7632, R128 ;  /* 0x0000763283807816 */ /* 0x000fe20000000080 */
[----:B------:R-:W-:Y:S01]  /*2430*/  FMUL.FTZ R174, R45, R246 ;  /* 0x000000f62dae7220 */ /* 0x000fe20000410000 */
[----:B------:R-:W-:Y:S01]  /*2440*/  SHF.L.U32 R177, R130, 0x10, RZ ;  /* 0x0000001082b17819 */ /* 0x000fe200000006ff */
[----:B------:R-:W-:Y:S01]  /*2450*/  IMAD.U32 R45, R46, 0x10000, RZ ;  /* 0x000100002e2d7824 */ /* 0x000fe200078e00ff */
[----:B------:R-:W-:-:S02]  /*2460*/  SHF.L.U32 R131, R131, 0x10, RZ ;  /* 0x0000001083837819 */ /* 0x000fc400000006ff */
[----:B------:R-:W-:Y:S01]  /*2470*/  SHF.L.U32 R221, R44, 0x10, RZ ;  /* 0x000000102cdd7819 */ /* 0x000fe200000006ff */
[-C--:B------:R-:W-:Y:S01]  /*2480*/  FMUL.FTZ R176, R177, R246.reuse ;  /* 0x000000f6b1b07220 */ /* 0x080fe20000410000 */
[----:B------:R-:W-:Y:S01]  /*2490*/  SHF.L.U32 R129, R128, 0x10, RZ ;  /* 0x0000001080817819 */ /* 0x000fe200000006ff */
[-C--:B------:R-:W-:Y:S01]  /*24a0*/  FMUL.FTZ R177, R131, R246.reuse ;  /* 0x000000f683b17220 */ /* 0x080fe20000410000 */
[----:B------:R-:W-:Y:S01]  /*24b0*/  SHF.L.U32 R47, R47, 0x10, RZ ;  /* 0x000000102f2f7819 */ /* 0x000fe200000006ff */
[-C--:B------:R-:W-:Y:S01]  /*24c0*/  FMUL.FTZ R222, R45, R246.reuse ;  /* 0x000000f62dde7220 */ /* 0x080fe20000410000 */
[-C--:B------:R-:W-:Y:S01]  /*24d0*/  FMUL.FTZ R221, R221, R246.reuse ;  /* 0x000000f6dddd7220 */ /* 0x080fe20000410000 */
[-C--:B------:R-:W-:Y:S02]  /*24e0*/  FMUL.FTZ R178, R129, R246.reuse ;  /* 0x000000f681b27220 */ /* 0x080fe40000410000 */
[----:B------:R-:W-:Y:S01]  /*24f0*/  FMUL.FTZ R223, R47, R246 ;  /* 0x000000f62fdf7220 */ /* 0x000fe20000410000 */
[----:B------:R-:W-:-:S02]  /*2500*/  F2FP.BF16.F32.PACK_AB R45, R222, R175 ;  /* 0x000000afde2d723e */ /* 0x000fc400000010ff */
[----:B------:R-:W-:Y:S02]  /*2510*/  F2FP.BF16.F32.PACK_AB R47, R178, R177 ;  /* 0x000000b1b22f723e */ /* 0x000fe400000010ff */
[----:B------:R-:W-:Y:S02]  /*2520*/  F2FP.BF16.F32.PACK_AB R46, R223, R176 ;  /* 0x000000b0df2e723e */ /* 0x000fe400000010ff */
[----:B------:R-:W-:-:S07]  /*2530*/  F2FP.BF16.F32.PACK_AB R44, R221, R174 ;  /* 0x000000aedd2c723e */ /* 0x000fce00000010ff */
.L_x_16:
[----:B------:R-:W0:Y:S02]  /*2540*/  @P0 LDC.64 R128, c[0x0][0x3a8] ;  /* 0x0000ea00ff800b82 */ /* 0x000e240000000a00 */
[C---:B0-----:R-:W-:Y:S01]  /*2550*/  @P0 IMAD.WIDE.U32 R128, R247.reuse, 0x10, R128 ;  /* 0x00000010f7800825 */ /* 0x041fe200078e0080 */
[----:B------:R-:W-:-:S04]  /*2560*/  IADD3 R247, PT, PT, R247, 0x20, RZ ;  /* 0x00000020f7f77810 */ /* 0x000fc80007ffe0ff */
[----:B------:R2:W-:Y:S03]  /*2570*/  @P0 STG.E.128 desc[UR6][R128.64], R44 ;  /* 0x0000002c80000986 */ /* 0x0005e6000c101d06 */
.L_x_14:
[----:B------:R-:W-:Y:S05]  /*2580*/  BSYNC.RECONVERGENT B0 ;  /* 0x0000000000007941 */ /* 0x000fea0003800200 */
.L_x_13:
[----:B------:R-:W-:Y:S01]  /*2590*/  ISETP.GE.U32.AND P1, PT, R162, 0x80, PT ;  /* 0x00000080a200780c */ /* 0x000fe20003f26070 */
[----:B------:R-:W-:Y:S01]  /*25a0*/  BSSY.RECONVERGENT B0, `(.L_x_18) ;  /* 0x0000066000007945 */ /* 0x000fe20003800200 */
[----:B------:R-:W-:-:S11]  /*25b0*/  LOP3.LUT R163, R163, 0xffffdfff, RZ, 0xc0, !PT ;  /* 0xffffdfffa3a37812 */ /* 0x000fd600078ec0ff */
[----:B------:R-:W-:Y:S01]  /*25c0*/  @P1 LOP3.LUT R163, R163, 0x2000, RZ, 0xfc, !PT ;  /* 0x00002000a3a31812 */ /* 0x000fe200078efcff */
[----:B------:R-:W-:Y:S06]  /*25d0*/  @!P1 BRA `(.L_x_19) ;  /* 0x0000000400889947 */ /* 0x000fec0003800000 */
[----:B012---:R-:W0:Y:S02]  /*25e0*/  LDC.64 R128, c[0x0][0x390] ;  /* 0x0000e400ff807b82 */ /* 0x007e240000000a00 */
        /* <DEDUP_REMOVED lines=11> */
[C---:B------:R-:W-:Y:S02]  /*26a0*/  SHF.L.U32 R181, R130.reuse, 0x10, RZ ;  /* 0x0000001082b57819 */ /* 0x040fe400000006ff */
[----:B------:R-:W-:Y:S02]  /*26b0*/  PRMT R130, R130, 0x7632, R130 ;  /* 0x0000763282827816 */ /* 0x000fe40000000082 */
[----:B--2---:R-:W-:-:S02]  /*26c0*/  PRMT R180, R47, 0x7632, R180 ;  /* 0x000076322fb47816 */ /* 0x004fc400000000b4 */
[----:B------:R-:W-:Y:S01]  /*26d0*/  SHF.L.U32 R182, R47, 0x10, RZ ;  /* 0x000000102fb67819 */ /* 0x000fe200000006ff */
[----:B------:R-:W-:Y:S01]  /*26e0*/  IMAD.U32 R47, R129, 0x10000, RZ ;  /* 0x00010000812f7824 */ /* 0x000fe200078e00ff */
[----:B------:R-:W-:Y:S02]  /*26f0*/  SHF.L.U32 R180, R180, 0x10, RZ ;  /* 0x00000010b4b47819 */ /* 0x000fe400000006ff */
[----:B------:R-:W-:Y:S01]  /*2700*/  SHF.L.U32 R224, R46, 0x10, RZ ;  /* 0x000000102ee07819 */ /* 0x000fe200000006ff */
[-C--:B------:R-:W-:Y:S01]  /*2710*/  FFMA.FTZ R182, R131, R246.reuse, R182 ;  /* 0x000000f683b67223 */ /* 0x080fe200000100b6 */
[----:B------:R-:W-:Y:S01]  /*2720*/  PRMT R46, R45, 0x7632, R46 ;  /* 0x000076322d2e7816 */ /* 0x000fe2000000002e */
[-C--:B------:R-:W-:Y:S01]  /*2730*/  FFMA.FTZ R183, R179, R246.reuse, R180 ;  /* 0x000000f6b3b77223 */ /* 0x080fe200000100b4 */
[----:B------:R-:W-:Y:S01]  /*2740*/  SHF.L.U32 R179, R128, 0x10, RZ ;  /* 0x0000001080b37819 */ /* 0x000fe200000006ff */
[----:B------:R-:W-:Y:S01]  /*2750*/  FFMA.FTZ R181, R181, R246, R224 ;  /* 0x000000f6b5b57223 */ /* 0x000fe200000100e0 */
[----:B------:R-:W-:-:S02]  /*2760*/  SHF.L.U32 R180, R44, 0x10, RZ ;  /* 0x000000102cb47819 */ /* 0x000fc400000006ff */
[----:B------:R-:W-:Y:S02]  /*2770*/  PRMT R128, R128, 0x7632, R128 ;  /* 0x0000763280807816 */ /* 0x000fe40000000080 */
[----:B------:R-:W-:Y:S01]  /*2780*/  PRMT R129, R129, 0x7632, R129 ;  /* 0x0000763281817816 */ /* 0x000fe20000000081 */
[-C--:B------:R-:W-:Y:S01]  /*2790*/  FFMA.FTZ R179, R179, R246.reuse, R180 ;  /* 0x000000f6b3b37223 */ /* 0x080fe200000100b4 */
[----:B------:R-:W-:Y:S02]  /*27a0*/  SHF.L.U32 R180, R45, 0x10, RZ ;  /* 0x000000102db47819 */ /* 0x000fe400000006ff */
[----:B------:R-:W-:Y:S02]  /*27b0*/  PRMT R44, R44, 0x7632, R44 ;  /* 0x000076322c2c7816 */ /* 0x000fe4000000002c */
[----:B------:R-:W-:Y:S01]  /*27c0*/  SHF.L.U32 R45, R128, 0x10, RZ ;  /* 0x00000010802d7819 */ /* 0x000fe200000006ff */
[----:B------:R-:W-:Y:S01]  /*27d0*/  FFMA.FTZ R180, R47, R246, R180 ;  /* 0x000000f62fb47223 */ /* 0x000fe200000100b4 */
[C---:B------:R-:W-:Y:S01]  /*27e0*/  PRMT R47, R46.reuse, 0x7632, R47 ;  /* 0x000076322e2f7816 */ /* 0x040fe2000000002f */
[----:B------:R-:W-:Y:S01]  /*27f0*/  IMAD.U32 R46, R46, 0x10000, RZ ;  /* 0x000100002e2e7824 */ /* 0x000fe200078e00ff */
[----:B------:R-:W-:-:S02]  /*2800*/  SHF.L.U32 R129, R129, 0x10, RZ ;  /* 0x0000001081817819 */ /* 0x000fc400000006ff */
[----:B------:R-:W-:Y:S02]  /*2810*/  SHF.L.U32 R131, R130, 0x10, RZ ;  /* 0x0000001082837819 */ /* 0x000fe400000006ff */
[----:B------:R-:W-:Y:S01]  /*2820*/  SHF.L.U32 R226, R47, 0x10, RZ ;  /* 0x000000102fe27819 */ /* 0x000fe200000006ff */
[----:B------:R-:W-:Y:S01]  /*2830*/  FFMA.FTZ R225, R129, R246, R46 ;  /* 0x000000f681e17223 */ /* 0x000fe2000001002e */
[----:B------:R-:W-:Y:S02]  /*2840*/  SHF.L.U32 R44, R44, 0x10, RZ ;  /* 0x000000102c2c7819 */ /* 0x000fe400000006ff */
[----:B------:R-:W-:Y:S01]  /*2850*/  F2FP.BF16.F32.PACK_AB R47, R183, R182 ;  /* 0x000000b6b72f723e */ /* 0x000fe200000010ff */
[-C--:B------:R-:W-:Y:S02]  /*2860*/  FFMA.FTZ R226, R131, R246.reuse, R226 ;  /* 0x000000f683e27223 */ /* 0x080fe400000100e2 */
[----:B------:R-:W-:Y:S01]  /*2870*/  FFMA.FTZ R224, R45, R246, R44 ;  /* 0x000000f62de07223 */ /* 0x000fe2000001002c */
[----:B------:R-:W-:-:S02]  /*2880*/  F2FP.BF16.F32.PACK_AB R45, R225, R180 ;  /* 0x000000b4e12d723e */ /* 0x000fc400000010ff */
[----:B------:R-:W-:Y:S02]  /*2890*/  F2FP.BF16.F32.PACK_AB R46, R226, R181 ;  /* 0x000000b5e22e723e */ /* 0x000fe400000010ff */
[----:B------:R-:W-:Y:S01]  /*28a0*/  F2FP.BF16.F32.PACK_AB R44, R224, R179 ;  /* 0x000000b3e02c723e */ /* 0x000fe200000010ff */
[----:B------:R-:W-:Y:S06]  /*28b0*/  BRA `(.L_x_21) ;  /* 0x0000000000c07947 */ /* 0x000fec0003800000 */
.L_x_20:
[----:B------:R-:W-:-:S04]  /*28c0*/  ISETP.NE.U32.AND P1, PT, R134, RZ, PT ;  /* 0x000000ff8600720c */ /* 0x000fc80003f25070 */
[----:B------:R-:W-:-:S13]  /*28d0*/  ISETP.NE.AND.EX P1, PT, R135, RZ, PT, P1 ;  /* 0x000000ff8700720c */ /* 0x000fda0003f25310 */
[----:B------:R-:W-:Y:S05]  /*28e0*/  @P1 BRA `(.L_x_22) ;  /* 0x0000000000541947 */ /* 0x000fea0003800000 */
[----:B-----5:R-:W-:Y:S02]  /*28f0*/  PRMT R180, R128, 0x7632, R180 ;  /* 0x0000763280b47816 */ /* 0x020fe400000000b4 */
[C---:B------:R-:W-:Y:S02]  /*2900*/  SHF.L.U32 R181, R129.reuse, 0x10, RZ ;  /* 0x0000001081b57819 */ /* 0x040fe400000006ff */
[----:B------:R-:W-:Y:S02]  /*2910*/  SHF.L.U32 R183, R130, 0x10, RZ ;  /* 0x0000001082b77819 */ /* 0x000fe400000006ff */
[----:B------:R-:W-:Y:S02]  /*2920*/  SHF.L.U32 R179, R128, 0x10, RZ ;  /* 0x0000001080b37819 */ /* 0x000fe400000006ff */
[----:B------:R-:W-:Y:S02]  /*2930*/  PRMT R182, R130, 0x7632, R182 ;  /* 0x0000763282b67816 */ /* 0x000fe400000000b6 */
[----:B------:R-:W-:Y:S01]  /*2940*/  PRMT R128, R129, 0x7632, R128 ;  /* 0x0000763281807816 */ /* 0x000fe20000000080 */
[----:B------:R-:W-:Y:S01]  /*2950*/  FMUL.FTZ R179, R179, R246 ;  /* 0x000000f6b3b37220 */ /* 0x000fe20000410000 */
[----:B------:R-:W-:-:S02]  /*2960*/  PRMT R130, R131, 0x7632, R130 ;  /* 0x0000763283827816 */ /* 0x000fc40000000082 */
[----:B------:R-:W-:Y:S01]  /*2970*/  SHF.L.U32 R129, R180, 0x10, RZ ;  /* 0x00000010b4817819 */ /* 0x000fe200000006ff */
[-C--:B------:R-:W-:Y:S01]  /*2980*/  FMUL.FTZ R180, R181, R246.reuse ;  /* 0x000000f6b5b47220 */ /* 0x080fe20000410000 */
        /* <DEDUP_REMOVED lines=11> */
.L_x_22:
[C---:B-----5:R-:W-:Y:S02]  /*2a40*/  PRMT R44, R128.reuse, 0x7632, R44 ;  /* 0x00007632802c7816 */ /* 0x060fe4000000002c */
[----:B------:R-:W-:Y:S02]  /*2a50*/  SHF.L.U32 R179, R128, 0x10, RZ ;  /* 0x0000001080b37819 */ /* 0x000fe400000006ff */
[----:B------:R-:W-:Y:S02]  /*2a60*/  PRMT R46, R129, 0x7632, R46 ;  /* 0x00007632812e7816 */ /* 0x000fe4000000002e */
[C---:B------:R-:W-:Y:S01]  /*2a70*/  PRMT R47, R130.reuse, 0x7632, R47 ;  /* 0x00007632822f7816 */ /* 0x040fe2000000002f */
[----:B------:R-:W-:Y:S01]  /*2a80*/  FMUL.FTZ R179, R179, R246 ;  /* 0x000000f6b3b37220 */ /* 0x000fe20000410000 */
[----:B------:R-:W-:Y:S02]  /*2a90*/  PRMT R128, R131, 0x7632, R128 ;  /* 0x0000763283807816 */ /* 0x000fe40000000080 */
        /* <DEDUP_REMOVED lines=18> */
.L_x_21:
[----:B------:R-:W0:Y:S02]  /*2bc0*/  @P0 LDC.64 R128, c[0x0][0x3a8] ;  /* 0x0000ea00ff800b82 */ /* 0x000e240000000a00 */
[C---:B0-----:R-:W-:Y:S01]  /*2bd0*/  @P0 IMAD.WIDE.U32 R128, R247.reuse, 0x10, R128 ;  /* 0x00000010f7800825 */ /* 0x041fe200078e0080 */
[----:B------:R-:W-:-:S04]  /*2be0*/  IADD3 R247, PT, PT, R247, 0x20, RZ ;  /* 0x00000020f7f77810 */ /* 0x000fc80007ffe0ff */
[----:B------:R3:W-:Y:S03]  /*2bf0*/  @P0 STG.E.128 desc[UR6][R128.64], R44 ;  /* 0x0000002c80000986 */ /* 0x0007e6000c101d06 */
.L_x_19:
[----:B------:R-:W-:Y:S05]  /*2c00*/  BSYNC.RECONVERGENT B0 ;  /* 0x0000000000007941 */ /* 0x000fea0003800200 */
.L_x_18:
[----:B------:R-:W-:Y:S01]  /*2c10*/  ISETP.GE.U32.AND P1, PT, R162, 0xa0, PT ;  /* 0x000000a0a200780c */ /* 0x000fe20003f26070 */
[----:B------:R-:W-:Y:S01]  /*2c20*/  BSSY.RECONVERGENT B0, `(.L_x_23) ;  /* 0x0000066000007945 */ /* 0x000fe20003800200 */
[----:B------:R-:W-:-:S11]  /*2c30*/  LOP3.LUT R163, R163, 0xffffbfff, RZ, 0xc0, !PT ;  /* 0xffffbfffa3a37812 */ /* 0x000fd600078ec0ff */
[----:B------:R-:W-:Y:S01]  /*2c40*/  @P1 LOP3.LUT R163, R163, 0x4000, RZ, 0xfc, !PT ;  /* 0x00004000a3a31812 */ /* 0x000fe200078efcff */
[----:B------:R-:W-:Y:S06]  /*2c50*/  @!P1 BRA `(.L_x_24) ;  /* 0x0000000400889947 */ /* 0x000fec0003800000 */
[----:B0123--:R-:W0:Y:S02]  /*2c60*/  LDC.64 R128, c[0x0][0x390] ;  /* 0x0000e400ff807b82 */ /* 0x00fe240000000a00 */
        /* <DEDUP_REMOVED lines=15> */
[----:B------:R-:W-:Y:S01]  /*2d60*/  IMAD.U32 R184, R44, 0x10000, RZ ;  /* 0x000100002cb87824 */ /* 0x000fe200078e00ff */
[----:B------:R-:W-:-:S02]  /*2d70*/  SHF.L.U32 R188, R185, 0x10, RZ ;  /* 0x00000010b9bc7819 */ /* 0x000fc400000006ff */
[----:B------:R-:W-:Y:S01]  /*2d80*/  SHF.L.U32 R185, R129, 0x10, RZ ;  /* 0x0000001081b97819 */ /* 0x000fe200000006ff */
[-C--:B------:R-:W-:Y:S01]  /*2d90*/  FFMA.FTZ R184, R47, R246.reuse, R184 ;  /* 0x000000f62fb87223 */ /* 0x080fe200000100b8 */
[----:B------:R-:W-:Y:S01]  /*2da0*/  SHF.L.U32 R186, R45, 0x10, RZ ;  /* 0x000000102dba7819 */ /* 0x000fe200000006ff */
[-C--:B------:R-:W-:Y:S01]  /*2db0*/  FFMA.FTZ R188, R227, R246.reuse, R188 ;  /* 0x000000f6e3bc7223 */ /* 0x080fe200000100bc */
[----:B------:R-:W-:Y:S02]  /*2dc0*/  SHF.L.U32 R47, R130, 0x10, RZ ;  /* 0x00000010822f7819 */ /* 0x000fe400000006ff */
[----:B------:R-:W-:Y:S01]  /*2dd0*/  SHF.L.U32 R228, R46, 0x10, RZ ;  /* 0x000000102ee47819 */ /* 0x000fe200000006ff */
[-C--:B------:R-:W-:Y:S01]  /*2de0*/  FFMA.FTZ R185, R185, R246.reuse, R186 ;  /* 0x000000f6b9b97223 */ /* 0x080fe200000100ba */
[----:B------:R-:W-:Y:S02]  /*2df0*/  PRMT R128, R128, 0x7632, R128 ;  /* 0x0000763280807816 */ /* 0x000fe40000000080 */
[----:B------:R-:W-:Y:S01]  /*2e00*/  PRMT R129, R129, 0x7632, R129 ;  /* 0x0000763281817816 */ /* 0x000fe20000000081 */
[----:B------:R-:W-:Y:S01]  /*2e10*/  FFMA.FTZ R186, R47, R246, R228 ;  /* 0x000000f62fba7223 */ /* 0x000fe200000100e4 */
[----:B------:R-:W-:-:S02]  /*2e20*/  PRMT R130, R130, 0x7632, R130 ;  /* 0x0000763282827816 */ /* 0x000fc40000000082 */
[----:B------:R-:W-:Y:S02]  /*2e30*/  PRMT R44, R44, 0x7632, R44 ;  /* 0x000076322c2c7816 */ /* 0x000fe4000000002c */
[----:B------:R-:W-:Y:S02]  /*2e40*/  PRMT R45, R45, 0x7632, R45 ;  /* 0x000076322d2d7816 */ /* 0x000fe4000000002d */
[----:B------:R-:W-:Y:S02]  /*2e50*/  PRMT R46, R46, 0x7632, R46 ;  /* 0x000076322e2e7816 */ /* 0x000fe4000000002e */
[----:B------:R-:W-:Y:S02]  /*2e60*/  SHF.L.U32 R227, R128, 0x10, RZ ;  /* 0x0000001080e37819 */ /* 0x000fe400000006ff */
[----:B------:R-:W-:Y:S01]  /*2e70*/  SHF.L.U32 R129, R129, 0x10, RZ ;  /* 0x0000001081817819 */ /* 0x000fe200000006ff */
[----:B------:R-:W-:Y:S01]  /*2e80*/  IMAD.U32 R46, R46, 0x10000, RZ ;  /* 0x000100002e2e7824 */ /* 0x000fe200078e00ff */
[----:B------:R-:W-:-:S02]  /*2e90*/  SHF.L.U32 R229, R130, 0x10, RZ ;  /* 0x0000001082e57819 */ /* 0x000fc400000006ff */
[----:B------:R-:W-:Y:S02]  /*2ea0*/  SHF.L.U32 R228, R45, 0x10, RZ ;  /* 0x000000102de47819 */ /* 0x000fe400000006ff */
[----:B------:R-:W-:Y:S01]  /*2eb0*/  SHF.L.U32 R44, R44, 0x10, RZ ;  /* 0x000000102c2c7819 */ /* 0x000fe200000006ff */
[-C--:B------:R-:W-:Y:S01]  /*2ec0*/  FFMA.FTZ R229, R229, R246.reuse, R46 ;  /* 0x000000f6e5e57223 */ /* 0x080fe2000001002e */
[----:B------:R-:W-:Y:S01]  /*2ed0*/  F2FP.BF16.F32.PACK_AB R47, R188, R187 ;  /* 0x000000bbbc2f723e */ /* 0x000fe200000010ff */
[-C--:B------:R-:W-:Y:S02]  /*2ee0*/  FFMA.FTZ R228, R129, R246.reuse, R228 ;  /* 0x000000f681e47223 */ /* 0x080fe400000100e4 */
[----:B------:R-:W-:Y:S01]  /*2ef0*/  FFMA.FTZ R227, R227, R246, R44 ;  /* 0x000000f6e3e37223 */ /* 0x000fe2000001002c */
[----:B------:R-:W-:Y:S02]  /*2f00*/  F2FP.BF16.F32.PACK_AB R46, R229, R186 ;  /* 0x000000bae52e723e */ /* 0x000fe400000010ff */
[----:B------:R-:W-:-:S02]  /*2f10*/  F2FP.BF16.F32.PACK_AB R45, R228, R185 ;  /* 0x000000b9e42d723e */ /* 0x000fc400000010ff */
[----:B------:R-:W-:Y:S01]  /*2f20*/  F2FP.BF16.F32.PACK_AB R44, R227, R184 ;  /* 0x000000b8e32c723e */ /* 0x000fe200000010ff */
[----:B------:R-:W-:Y:S06]  /*2f30*/  BRA `(.L_x_26) ;  /* 0x0000000000c07947 */ /* 0x000fec0003800000 */
.L_x_25:
[----:B------:R-:W-:-:S04]  /*2f40*/  ISETP.NE.U32.AND P1, PT, R134, RZ, PT ;  /* 0x000000ff8600720c */ /* 0x000fc80003f25070 */
[----:B------:R-:W-:-:S13]  /*2f50*/  ISETP.NE.AND.EX P1, PT, R135, RZ, PT, P1 ;  /* 0x000000ff8700720c */ /* 0x000fda0003f25310 */
[----:B------:R-:W-:Y:S05]  /*2f60*/  @P1 BRA `(.L_x_27) ;  /* 0x0000000000541947 */ /* 0x000fea0003800000 */
[C---:B-----5:R-:W-:Y:S02]  /*2f70*/  PRMT R185, R128.reuse, 0x7632, R185 ;  /* 0x0000763280b97816 */ /* 0x060fe400000000b9 */
[----:B------:R-:W-:Y:S02]  /*2f80*/  SHF.L.U32 R187, R128, 0x10, RZ ;  /* 0x0000001080bb7819 */ /* 0x000fe400000006ff */
[----:B------:R-:W-:Y:S02]  /*2f90*/  PRMT R128, R129, 0x7632, R128 ;  /* 0x0000763281807816 */ /* 0x000fe40000000080 */
[C---:B------:R-:W-:Y:S01]  /*2fa0*/  SHF.L.U32 R229, R130.reuse, 0x10, RZ ;  /* 0x0000001082e57819 */ /* 0x040fe200000006ff */
[-C--:B------:R-:W-:Y:S01]  /*2fb0*/  FMUL.FTZ R184, R187, R246.reuse ;  /* 0x000000f6bbb87220 */ /* 0x080fe20000410000 */
[----:B------:R-:W-:Y:S02]  /*2fc0*/  SHF.L.U32 R129, R129, 0x10, RZ ;  /* 0x0000001081817819 */ /* 0x000fe400000006ff */
[----:B------:R-:W-:Y:S01]  /*2fd0*/  PRMT R188, R130, 0x7632, R188 ;  /* 0x0000763282bc7816 */ /* 0x000fe200000000bc */
[----:B------:R-:W-:Y:S01]  /*2fe0*/  FMUL.FTZ R186, R229, R246 ;  /* 0x000000f6e5ba7220 */ /* 0x000fe20000410000 */
[----:B------:R-:W-:-:S02]  /*2ff0*/  PRMT R130, R131, 0x7632, R130 ;  /* 0x0000763283827816 */ /* 0x000fc40000000082 */
        /* <DEDUP_REMOVED lines=9> */
[-C--:B------:R-:W-:Y:S02]  /*3090*/  FMUL.FTZ R229, R229, R246.reuse ;  /* 0x000000f6e5e57220 */ /* 0x080fe40000410000 */
[----:B------:R-:W-:Y:S01]  /*30a0*/  FMUL.FTZ R188, R249, R246 ;  /* 0x000000f6f9bc7220 */ /* 0x000fe20000410000 */
[----:B------:R-:W-:Y:S06]  /*30b0*/  BRA `(.L_x_26) ;  /* 0x0000000000607947 */ /* 0x000fec0003800000 */
.L_x_27:
[C---:B-----5:R-:W-:Y:S02]  /*30c0*/  SHF.L.U32 R45, R128.reuse, 0x10, RZ ;  /* 0x00000010802d7819 */ /* 0x060fe400000006ff */
[----:B------:R-:W-:Y:S02]  /*30d0*/  PRMT R46, R129, 0x7632, R46 ;  /* 0x00007632812e7816 */ /* 0x000fe4000000002e */
[----:B------:R-:W-:Y:S01]  /*30e0*/  PRMT R44, R128, 0x7632, R44 ;  /* 0x00007632802c7816 */ /* 0x000fe2000000002c */
[-C--:B------:R-:W-:Y:S01]  /*30f0*/  FMUL.FTZ R184, R45, R246.reuse ;  /* 0x000000f62db87220 */ /* 0x080fe20000410000 */
[----:B------:R-:W-:Y:S02]  /*3100*/  SHF.L.U32 R129, R129, 0x10, RZ ;  /* 0x0000001081817819 */ /* 0x000fe400000006ff */
[C---:B------:R-:W-:Y:S02]  /*3110*/  PRMT R47, R130.reuse, 0x7632, R47 ;  /* 0x00007632822f7816 */ /* 0x040fe4000000002f */
[----:B------:R-:W-:Y:S01]  /*3120*/  PRMT R128, R131, 0x7632, R128 ;  /* 0x0000763283807816 */ /* 0x000fe20000000080 */
[----:B------:R-:W-:Y:S01]  /*3130*/  FMUL.FTZ R185, R129, R246 ;  /* 0x000000f681b97220 */ /* 0x000fe20000410000 */
[----:B------:R-:W-:-:S02]  /*3140*/  SHF.L.U32 R187, R130, 0x10, RZ ;  /* 0x0000001082bb7819 */ /* 0x000fc400000006ff */
[----:B------:R-:W-:Y:S01]  /*3150*/  SHF.L.U32 R131, R131, 0x10, RZ ;  /* 0x0000001083837819 */ /* 0x000fe200000006ff */
[----:B------:R-:W-:Y:S01]  /*3160*/  IMAD.U32 R129, R128, 0x10000, RZ ;  /* 0x0001000080817824 */ /* 0x000fe200078e00ff */
        /* <DEDUP_REMOVED lines=13> */
.L_x_26:
[----:B------:R-:W0:Y:S02]  /*3240*/  @P0 LDC.64 R128, c[0x0][0x3a8] ;  /* 0x0000ea00ff800b82 */ /* 0x000e240000000a00 */
[C---:B0-----:R-:W-:Y:S01]  /*3250*/  @P0 IMAD.WIDE.U32 R128, R247.reuse, 0x10, R128 ;  /* 0x00000010f7800825 */ /* 0x041fe200078e0080 */
[----:B------:R-:W-:-:S04]  /*3260*/  IADD3 R247, PT, PT, R247, 0x20, RZ ;  /* 0x00000020f7f77810 */ /* 0x000fc80007ffe0ff */
[----:B------:R4:W-:Y:S03]  /*3270*/  @P0 STG.E.128 desc[UR6][R128.64], R44 ;  /* 0x0000002c80000986 */ /* 0x0009e6000c101d06 */
.L_x_24:
[----:B------:R-:W-:Y:S05]  /*3280*/  BSYNC.RECONVERGENT B0 ;  /* 0x0000000000007941 */ /* 0x000fea0003800200 */
.L_x_23:
[----:B------:R-:W-:Y:S01]  /*3290*/  ISETP.GE.U32.AND P1, PT, R162, 0xc0, PT ;  /* 0x000000c0a200780c */ /* 0x000fe20003f26070 */
[----:B------:R-:W-:Y:S01]  /*32a0*/  BSSY.RECONVERGENT B0, `(.L_x_28) ;  /* 0x0000066000007945 */ /* 0x000fe20003800200 */
[----:B------:R-:W-:-:S11]  /*32b0*/  LOP3.LUT R163, R163, 0xfffffbff, RZ, 0xc0, !PT ;  /* 0xfffffbffa3a37812 */ /* 0x000fd600078ec0ff */
[----:B------:R-:W-:Y:S01]  /*32c0*/  @P1 LOP3.LUT R163, R163, 0x400, RZ, 0xfc, !PT ;  /* 0x00000400a3a31812 */ /* 0x000fe200078efcff */
[----:B------:R-:W-:Y:S06]  /*32d0*/  @!P1 BRA `(.L_x_29) ;  /* 0x0000000400889947 */ /* 0x000fec0003800000 */
[----:B01234-:R-:W0:Y:S02]  /*32e0*/  LDC.64 R128, c[0x0][0x390] ;  /* 0x0000e400ff807b82 */ /* 0x01fe240000000a00 */
        /* <DEDUP_REMOVED lines=14> */
[----:B------:R-:W-:Y:S02]  /*33d0*/  SHF.L.U32 R192, R47, 0x10, RZ ;  /* 0x000000102fc07819 */ /* 0x000fe400000006ff */
[----:B------:R-:W-:Y:S02]  /*33e0*/  SHF.L.U32 R190, R190, 0x10, RZ ;  /* 0x00000010bebe7819 */ /* 0x000fe400000006ff */
[----:B------:R-:W-:Y:S01]  /*33f0*/  SHF.L.U32 R47, R129, 0x10, RZ ;  /* 0x00000010812f7819 */ /* 0x000fe200000006ff */
[-C--:B------:R-:W-:Y:S01]  /*3400*/  FFMA.FTZ R192, R131, R246.reuse, R192 ;  /* 0x000000f683c07223 */ /* 0x080fe200000100c0 */
[----:B------:R-:W-:Y:S01]  /*3410*/  SHF.L.U32 R230, R46, 0x10, RZ ;  /* 0x000000102ee67819 */ /* 0x000fe200000006ff */
[-C--:B------:R-:W-:Y:S01]  /*3420*/  FFMA.FTZ R193, R189, R246.reuse, R190 ;  /* 0x000000f6bdc17223 */ /* 0x080fe200000100be */
[----:B------:R-:W-:Y:S01]  /*3430*/  SHF.L.U32 R190, R44, 0x10, RZ ;  /* 0x000000102cbe7819 */ /* 0x000fe200000006ff */
[----:B------:R-:W-:Y:S01]  /*3440*/  IMAD.U32 R189, R128, 0x10000, RZ ;  /* 0x0001000080bd7824 */ /* 0x000fe200078e00ff */
[----:B------:R-:W-:Y:S01]  /*3450*/  PRMT R46, R45, 0x7632, R46 ;  /* 0x000076322d2e7816 */ /* 0x000fe2000000002e */
[----:B------:R-:W-:Y:S01]  /*3460*/  IMAD.U32 R131, R130, 0x10000, RZ ;  /* 0x0001000082837824 */ /* 0x000fe200078e00ff */
[----:B------:R-:W-:Y:S01]  /*3470*/  PRMT R128, R128, 0x7632, R128 ;  /* 0x0000763280807816 */ /* 0x000fe20000000080 */
[-C--:B------:R-:W-:Y:S01]  /*3480*/  FFMA.FTZ R189, R189, R246.reuse, R190 ;  /* 0x000000f6bdbd7223 */ /* 0x080fe200000100be */
[----:B------:R-:W-:Y:S01]  /*3490*/  SHF.L.U32 R190, R45, 0x10, RZ ;  /* 0x000000102dbe7819 */ /* 0x000fe200000006ff */
[----:B------:R-:W-:Y:S01]  /*34a0*/  FFMA.FTZ R191, R191, R246, R230 ;  /* 0x000000f6bfbf7223 */ /* 0x000fe200000100e6 */
[----:B------:R-:W-:-:S02]  /*34b0*/  PRMT R129, R129, 0x7632, R129 ;  /* 0x0000763281817816 */ /* 0x000fc40000000081 */
[----:B------:R-:W-:Y:S01]  /*34c0*/  PRMT R44, R44, 0x7632, R44 ;  /* 0x000076322c2c7816 */ /* 0x000fe2000000002c */
[----:B------:R-:W-:Y:S01]  /*34d0*/  FFMA.FTZ R190, R47, R246, R190 ;  /* 0x000000f62fbe7223 */ /* 0x000fe200000100be */
[----:B------:R-:W-:Y:S02]  /*34e0*/  PRMT R47, R46, 0x7632, R47 ;  /* 0x000076322e2f7816 */ /* 0x000fe4000000002f */
[----:B------:R-:W-:Y:S02]  /*34f0*/  SHF.L.U32 R45, R128, 0x10, RZ ;  /* 0x00000010802d7819 */ /* 0x000fe400000006ff */
[----:B------:R-:W-:Y:S02]  /*3500*/  SHF.L.U32 R129, R129, 0x10, RZ ;  /* 0x0000001081817819 */ /* 0x000fe400000006ff */
[----:B------:R-:W-:Y:S02]  /*3510*/  SHF.L.U32 R232, R47, 0x10, RZ ;  /* 0x000000102fe87819 */ /* 0x000fe400000006ff */
[----:B------:R-:W-:-:S02]  /*3520*/  SHF.L.U32 R46, R46, 0x10, RZ ;  /* 0x000000102e2e7819 */ /* 0x000fc400000006ff */
[----:B------:R-:W-:Y:S01]  /*3530*/  SHF.L.U32 R44, R44, 0x10, RZ ;  /* 0x000000102c2c7819 */ /* 0x000fe200000006ff */
[----:B------:R-:W-:Y:S01]  /*3540*/  FFMA.FTZ R232, R131, R246, R232 ;  /* 0x000000f683e87223 */ /* 0x000fe200000100e8 */
[----:B------:R-:W-:Y:S01]  /*3550*/  F2FP.BF16.F32.PACK_AB R47, R193, R192 ;  /* 0x000000c0c12f723e */ /* 0x000fe200000010ff */
[-C--:B------:R-:W-:Y:S02]  /*3560*/  FFMA.FTZ R231, R129, R246.reuse, R46 ;  /* 0x000000f681e77223 */ /* 0x080fe4000001002e */
[----:B------:R-:W-:Y:S01]  /*3570*/  FFMA.FTZ R230, R45, R246, R44 ;  /* 0x000000f62de67223 */ /* 0x000fe2000001002c */
[----:B------:R-:W-:Y:S02]  /*3580*/  F2FP.BF16.F32.PACK_AB R46, R232, R191 ;  /* 0x000000bfe82e723e */ /* 0x000fe400000010ff */
[----:B------:R-:W-:Y:S02]  /*3590*/  F2FP.BF16.F32.PACK_AB R45, R231, R190 ;  /* 0x000000bee72d723e */ /* 0x000fe400000010ff */
[----:B------:R-:W-:Y:S01]  /*35a0*/  F2FP.BF16.F32.PACK_AB R44, R230, R189 ;  /* 0x000000bde62c723e */ /* 0x000fe200000010ff */
[----:B------:R-:W-:Y:S06]  /*35b0*/  BRA `(.L_x_31) ;  /* 0x0000000000c07947 */ /* 0x000fec0003800000 */
.L_x_30:
        /* <DEDUP_REMOVED lines=9> */
[----:B------:R-:W-:Y:S01]  /*3650*/  IMAD.U32 R129, R190, 0x10000, RZ ;  /* 0x00010000be817824 */ /* 0x000fe200078e00ff */
[----:B------:R-:W-:Y:S01]  /*3660*/  PRMT R130, R131, 0x7632, R130 ;  /* 0x0000763283827816 */ /* 0x000fe20000000082 */
        /* <DEDUP_REMOVED lines=13> */
.L_x_32:
[C---:B-----5:R-:W-:Y:S02]  /*3740*/  PRMT R44, R128.reuse, 0x7632, R44 ;  /* 0x00007632802c7816 */ /* 0x060fe4000000002c */
[----:B------:R-:W-:Y:S02]  /*3750*/  SHF.L.U32 R189, R128, 0x10, RZ ;  /* 0x0000001080bd7819 */ /* 0x000fe400000006ff */
[----:B------:R-:W-:Y:S01]  /*3760*/  PRMT R46, R129, 0x7632, R46 ;  /* 0x00007632812e7816 */ /* 0x000fe2000000002e */
[----:B------:R-:W-:Y:S01]  /*3770*/  IMAD.U32 R45, R44, 0x10000, RZ ;  /* 0x000100002c2d7824 */ /* 0x000fe200078e00ff */
[----:B------:R-:W-:Y:S01]  /*3780*/  PRMT R47, R130, 0x7632, R47 ;  /* 0x00007632822f7816 */ /* 0x000fe2000000002f */
[-C--:B------:R-:W-:Y:S01]  /*3790*/  FMUL.FTZ R189, R189, R246.reuse ;  /* 0x000000f6bdbd7220 */ /* 0x080fe20000410000 */
[----:B------:R-:W-:Y:S01]  /*37a0*/  PRMT R128, R131, 0x7632, R128 ;  /* 0x0000763283807816 */ /* 0x000fe20000000080 */
[----:B------:R-:W-:Y:S01]  /*37b0*/  FMUL.FTZ R230, R45, R246 ;  /* 0x000000f62de67220 */ /* 0x000fe20000410000 */
        /* <DEDUP_REMOVED lines=10> */
[----:B------:R-:W-:Y:S01]  /*3860*/  F2FP.BF16.F32.PACK_AB R44, R230, R189 ;  /* 0x000000bde62c723e */ /* 0x000fe200000010ff */
[----:B------:R-:W-:-:S02]  /*3870*/  FMUL.FTZ R232, R47, R246 ;  /* 0x000000f62fe87220 */ /* 0x000fc40000410000 */
[----:B------:R-:W-:Y:S01]  /*3880*/  FMUL.FTZ R231, R231, R246 ;  /* 0x000000f6e7e77220 */ /* 0x000fe20000410000 */
[----:B------:R-:W-:Y:S02]  /*3890*/  F2FP.BF16.F32.PACK_AB R47, R193, R192 ;  /* 0x000000c0c12f723e */ /* 0x000fe400000010ff */
[----:B------:R-:W-:Y:S02]  /*38a0*/  F2FP.BF16.F32.PACK_AB R46, R232, R191 ;  /* 0x000000bfe82e723e */ /* 0x000fe400000010ff */
[----:B------:R-:W-:-:S07]  /*38b0*/  F2FP.BF16.F32.PACK_AB R45, R231, R190 ;  /* 0x000000bee72d723e */ /* 0x000fce00000010ff */
.L_x_31:
[----:B------:R-:W0:Y:S02]  /*38c0*/  @P0 LDC.64 R128, c[0x0][0x3a8] ;  /* 0x0000ea00ff800b82 */ /* 0x000e240000000a00 */
[C---:B0-----:R-:W-:Y:S01]  /*38d0*/  @P0 IMAD.WIDE.U32 R128, R247.reuse, 0x10, R128 ;  /* 0x00000010f7800825 */ /* 0x041fe200078e0080 */
[----:B------:R-:W-:-:S04]  /*38e0*/  IADD3 R247, PT, PT, R247, 0x20, RZ ;  /* 0x00000020f7f77810 */ /* 0x000fc80007ffe0ff */
[----:B------:R0:W-:Y:S03]  /*38f0*/  @P0 STG.E.128 desc[UR6][R128.64], R44 ;  /* 0x0000002c80000986 */ /* 0x0001e6000c101d06 */
.L_x_29:
[----:B------:R-:W-:Y:S05]  /*3900*/  BSYNC.RECONVERGENT B0 ;  /* 0x0000000000007941 */ /* 0x000fea0003800200 */
.L_x_28:
        /* <DEDUP_REMOVED lines=21> */
[----:B------:R-:W-:Y:S01]  /*3a60*/  SHF.L.U32 R194, R44, 0x10, RZ ;  /* 0x000000102cc27819 */ /* 0x000fe200000006ff */
[----:B------:R-:W-:Y:S01]  /*3a70*/  IMAD.U32 R198, R195, 0x10000, RZ ;  /* 0x00010000c3c67824 */ /* 0x000fe200078e00ff */
[----:B------:R-:W-:-:S02]  /*3a80*/  SHF.L.U32 R195, R129, 0x10, RZ ;  /* 0x0000001081c37819 */ /* 0x000fc400000006ff */
[----:B------:R-:W-:Y:S01]  /*3a90*/  SHF.L.U32 R196, R45, 0x10, RZ ;  /* 0x000000102dc47819 */ /* 0x000fe200000006ff */
[-C--:B------:R-:W-:Y:S01]  /*3aa0*/  FFMA.FTZ R194, R47, R246.reuse, R194 ;  /* 0x000000f62fc27223 */ /* 0x080fe200000100c2 */
[----:B------:R-:W-:Y:S01]  /*3ab0*/  SHF.L.U32 R47, R130, 0x10, RZ ;  /* 0x00000010822f7819 */ /* 0x000fe200000006ff */
[-C--:B------:R-:W-:Y:S01]  /*3ac0*/  FFMA.FTZ R198, R233, R246.reuse, R198 ;  /* 0x000000f6e9c67223 */ /* 0x080fe200000100c6 */
[----:B------:R-:W-:Y:S01]  /*3ad0*/  SHF.L.U32 R234, R46, 0x10, RZ ;  /* 0x000000102eea7819 */ /* 0x000fe200000006ff */
[-C--:B------:R-:W-:Y:S01]  /*3ae0*/  FFMA.FTZ R195, R195, R246.reuse, R196 ;  /* 0x000000f6c3c37223 */ /* 0x080fe200000100c4 */
[----:B------:R-:W-:Y:S02]  /*3af0*/  PRMT R128, R128, 0x7632, R128 ;  /* 0x0000763280807816 */ /* 0x000fe40000000080 */
[----:B------:R-:W-:Y:S01]  /*3b00*/  PRMT R129, R129, 0x7632, R129 ;  /* 0x0000763281817816 */ /* 0x000fe20000000081 */
[----:B------:R-:W-:Y:S01]  /*3b10*/  FFMA.FTZ R196, R47, R246, R234 ;  /* 0x000000f62fc47223 */ /* 0x000fe200000100ea */
[----:B------:R-:W-:-:S02]  /*3b20*/  PRMT R130, R130, 0x7632, R130 ;  /* 0x0000763282827816 */ /* 0x000fc40000000082 */
[----:B------:R-:W-:Y:S01]  /*3b30*/  PRMT R44, R44, 0x7632, R44 ;  /* 0x000076322c2c7816 */ /* 0x000fe2000000002c */
[----:B------:R-:W-:Y:S01]  /*3b40*/  IMAD.U32 R129, R129, 0x10000, RZ ;  /* 0x0001000081817824 */ /* 0x000fe200078e00ff */
[----:B------:R-:W-:Y:S02]  /*3b50*/  PRMT R45, R45, 0x7632, R45 ;  /* 0x000076322d2d7816 */ /* 0x000fe4000000002d */
[----:B------:R-:W-:Y:S02]  /*3b60*/  PRMT R46, R46, 0x7632, R46 ;  /* 0x000076322e2e7816 */ /* 0x000fe4000000002e */
[----:B------:R-:W-:Y:S02]  /*3b70*/  SHF.L.U32 R233, R128, 0x10, RZ ;  /* 0x0000001080e97819 */ /* 0x000fe400000006ff */
[----:B------:R-:W-:Y:S02]  /*3b80*/  SHF.L.U32 R235, R130, 0x10, RZ ;  /* 0x0000001082eb7819 */ /* 0x000fe400000006ff */
        /* <DEDUP_REMOVED lines=11> */
.L_x_35:
[----:B------:R-:W-:-:S04]  /*3c40*/  ISETP.NE.U32.AND P1, PT, R134, RZ, PT ;  /* 0x000000ff8600720c */ /* 0x000fc80003f25070 */
[----:B------:R-:W-:-:S13]  /*3c50*/  ISETP.NE.AND.EX P1, PT, R135, RZ, PT, P1 ;  /* 0x000000ff8700720c */ /* 0x000fda0003f25310 */
[----:B------:R-:W-:Y:S05]  /*3c60*/  @P1 BRA `(.L_x_37) ;  /* 0x0000000000541947 */ /* 0x000fea0003800000 */
[C---:B-----5:R-:W-:Y:S02]  /*3c70*/  PRMT R195, R128.reuse, 0x7632, R195 ;  /* 0x0000763280c37816 */ /* 0x060fe400000000c3 */
[----:B------:R-:W-:Y:S02]  /*3c80*/  SHF.L.U32 R197, R128, 0x10, RZ ;  /* 0x0000001080c57819 */ /* 0x000fe400000006ff */
[----:B------:R-:W-:Y:S01]  /*3c90*/  PRMT R128, R129, 0x7632, R128 ;  /* 0x0000763281807816 */ /* 0x000fe20000000080 */
[----:B------:R-:W-:Y:S01]  /*3ca0*/  IMAD.U32 R233, R195, 0x10000, RZ ;  /* 0x00010000c3e97824 */ /* 0x000fe200078e00ff */
[----:B------:R-:W-:Y:S01]  /*3cb0*/  SHF.L.U32 R129, R129, 0x10, RZ ;  /* 0x0000001081817819 */ /* 0x000fe200000006ff */
[-C--:B------:R-:W-:Y:S01]  /*3cc0*/  FMUL.FTZ R194, R197, R246.reuse ;  /* 0x000000f6c5c27220 */ /* 0x080fe20000410000 */
[C---:B------:R-:W-:Y:S01]  /*3cd0*/  SHF.L.U32 R235, R130.reuse, 0x10, RZ ;  /* 0x0000001082eb7819 */ /* 0x040fe200000006ff */
[-C--:B------:R-:W-:Y:S01]  /*3ce0*/  FMUL.FTZ R233, R233, R246.reuse ;  /* 0x000000f6e9e97220 */ /* 0x080fe20000410000 */
        /* <DEDUP_REMOVED lines=9> */
[-C--:B------:R-:W-:Y:S02]  /*3d80*/  FMUL.FTZ R234, R129, R246.reuse ;  /* 0x000000f681ea7220 */ /* 0x080fe40000410000 */
[-C--:B------:R-:W-:Y:S02]  /*3d90*/  FMUL.FTZ R235, R235, R246.reuse ;  /* 0x000000f6ebeb7220 */ /* 0x080fe40000410000 */
[----:B------:R-:W-:Y:S01]  /*3da0*/  FMUL.FTZ R198, R249, R246 ;  /* 0x000000f6f9c67220 */ /* 0x000fe20000410000 */
[----:B------:R-:W-:Y:S06]  /*3db0*/  BRA `(.L_x_36) ;  /* 0x0000000000607947 */ /* 0x000fec0003800000 */
.L_x_37:
        /* <DEDUP_REMOVED lines=24> */
.L_x_36:
[----:B------:R-:W0:Y:S02]  /*3f40*/  @P0 LDC.64 R128, c[0x0][0x3a8] ;  /* 0x0000ea00ff800b82 */ /* 0x000e240000000a00 */
[C---:B0-----:R-:W-:Y:S01]  /*3f50*/  @P0 IMAD.WIDE.U32 R128, R247.reuse, 0x10, R128 ;  /* 0x00000010f7800825 */ /* 0x041fe200078e0080 */
[----:B------:R-:W-:-:S04]  /*3f60*/  IADD3 R247, PT, PT, R247, 0x20, RZ ;  /* 0x00000020f7f77810 */ /* 0x000fc80007ffe0ff */
[----:B------:R0:W-:Y:S03]  /*3f70*/  @P0 STG.E.128 desc[UR6][R128.64], R44 ;  /* 0x0000002c80000986 */ /* 0x0001e6000c101d06 */
.L_x_34:
[----:B------:R-:W-:Y:S05]  /*3f80*/  BSYNC.RECONVERGENT B0 ;  /* 0x0000000000007941 */ /* 0x000fea0003800200 */
.L_x_33:
        /* <DEDUP_REMOVED lines=29> */
[-C--:B------:R-:W-:Y:S01]  /*4160*/  FFMA.FTZ R201, R201, R246.reuse, R236 ;  /* 0x000000f6c9c97223 */ /* 0x080fe200000100ec */
[----:B------:R-:W-:Y:S01]  /*4170*/  PRMT R128, R128, 0x7632, R128 ;  /* 0x0000763280807816 */ /* 0x000fe20000000080 */
[----:B------:R-:W-:Y:S01]  /*4180*/  FFMA.FTZ R199, R199, R246, R200 ;  /* 0x000000f6c7c77223 */ /* 0x000fe200000100c8 */
[----:B------:R-:W-:-:S02]  /*4190*/  SHF.L.U32 R200, R45, 0x10, RZ ;  /* 0x000000102dc87819 */ /* 0x000fc400000006ff */
[----:B------:R-:W-:Y:S02]  /*41a0*/  PRMT R129, R129, 0x7632, R129 ;  /* 0x0000763281817816 */ /* 0x000fe40000000081 */
[----:B------:R-:W-:Y:S01]  /*41b0*/  PRMT R44, R44, 0x7632, R44 ;  /* 0x000076322c2c7816 */ /* 0x000fe2000000002c */
[----:B------:R-:W-:Y:S01]  /*41c0*/  FFMA.FTZ R200, R47, R246, R200 ;  /* 0x000000f62fc87223 */ /* 0x000fe200000100c8 */
[C---:B------:R-:W-:Y:S01]  /*41d0*/  PRMT R47, R46.reuse, 0x7632, R47 ;  /* 0x000076322e2f7816 */ /* 0x040fe2000000002f */
[----:B------:R-:W-:Y:S01]  /*41e0*/  IMAD.U32 R46, R46, 0x10000, RZ ;  /* 0x000100002e2e7824 */ /* 0x000fe200078e00ff */
[----:B------:R-:W-:Y:S02]  /*41f0*/  SHF.L.U32 R45, R128, 0x10, RZ ;  /* 0x00000010802d7819 */ /* 0x000fe400000006ff */
[----:B------:R-:W-:Y:S02]  /*4200*/  SHF.L.U32 R129, R129, 0x10, RZ ;  /* 0x0000001081817819 */ /* 0x000fe400000006ff */
[----:B------:R-:W-:-:S02]  /*4210*/  SHF.L.U32 R131, R130, 0x10, RZ ;  /* 0x0000001082837819 */ /* 0x000fc400000006ff */
[----:B------:R-:W-:Y:S01]  /*4220*/  SHF.L.U32 R238, R47, 0x10, RZ ;  /* 0x000000102fee7819 */ /* 0x000fe200000006ff */
[----:B------:R-:W-:Y:S01]  /*4230*/  FFMA.FTZ R237, R129, R246, R46 ;  /* 0x000000f681ed7223 */ /* 0x000fe2000001002e */
[----:B------:R-:W-:Y:S02]  /*4240*/  SHF.L.U32 R44, R44, 0x10, RZ ;  /* 0x000000102c2c7819 */ /* 0x000fe400000006ff */
[----:B------:R-:W-:Y:S01]  /*4250*/  F2FP.BF16.F32.PACK_AB R47, R203, R202 ;  /* 0x000000cacb2f723e */ /* 0x000fe200000010ff */
[-C--:B------:R-:W-:Y:S02]  /*4260*/  FFMA.FTZ R238, R131, R246.reuse, R238 ;  /* 0x000000f683ee7223 */ /* 0x080fe400000100ee */
[----:B------:R-:W-:Y:S01]  /*4270*/  FFMA.FTZ R236, R45, R246, R44 ;  /* 0x000000f62dec7223 */ /* 0x000fe2000001002c */
[----:B------:R-:W-:Y:S02]  /*4280*/  F2FP.BF16.F32.PACK_AB R45, R237, R200 ;  /* 0x000000c8ed2d723e */ /* 0x000fe400000010ff */
[----:B------:R-:W-:-:S02]  /*4290*/  F2FP.BF16.F32.PACK_AB R46, R238, R201 ;  /* 0x000000c9ee2e723e */ /* 0x000fc400000010ff */
[----:B------:R-:W-:Y:S01]  /*42a0*/  F2FP.BF16.F32.PACK_AB R44, R236, R199 ;  /* 0x000000c7ec2c723e */ /* 0x000fe200000010ff */
[----:B------:R-:W-:Y:S06]  /*42b0*/  BRA `(.L_x_41) ;  /* 0x0000000000c07947 */ /* 0x000fec0003800000 */
.L_x_40:
[----:B------:R-:W-:-:S04]  /*42c0*/  ISETP.NE.U32.AND P1, PT, R134, RZ, PT ;  /* 0x000000ff8600720c */ /* 0x000fc80003f25070 */
[----:B------:R-:W-:-:S13]  /*42d0*/  ISETP.NE.AND.EX P1, PT, R135, RZ, PT, P1 ;  /* 0x000000ff8700720c */ /* 0x000fda0003f25310 */
[----:B------:R-:W-:Y:S05]  /*42e0*/  @P1 BRA `(.L_x_42) ;  /* 0x0000000000541947 */ /* 0x000fea0003800000 */
[C---:B-----5:R-:W-:Y:S02]  /*42f0*/  PRMT R200, R128.reuse, 0x7632, R200 ;  /* 0x0000763280c87816 */ /* 0x060fe400000000c8 */
[----:B------:R-:W-:Y:S02]  /*4300*/  SHF.L.U32 R201, R129, 0x10, RZ ;  /* 0x0000001081c97819 */ /* 0x000fe400000006ff */
[----:B------:R-:W-:Y:S02]  /*4310*/  SHF.L.U32 R199, R128, 0x10, RZ ;  /* 0x0000001080c77819 */ /* 0x000fe400000006ff */
[C---:B------:R-:W-:Y:S02]  /*4320*/  PRMT R202, R130.reuse, 0x7632, R202 ;  /* 0x0000763282ca7816 */ /* 0x040fe400000000ca */
[----:B------:R-:W-:Y:S01]  /*4330*/  SHF.L.U32 R203, R130, 0x10, RZ ;  /* 0x0000001082cb7819 */ /* 0x000fe200000006ff */
[----:B------:R-:W-:Y:S01]  /*4340*/  FMUL.FTZ R199, R199, R246 ;  /* 0x000000f6c7c77220 */ /* 0x000fe20000410000 */
[----:B------:R-:W-:-:S02]  /*4350*/  PRMT R128, R129, 0x7632, R128 ;  /* 0x0000763281807816 */ /* 0x000fc40000000080 */
[----:B------:R-:W-:Y:S02]  /*4360*/  PRMT R130, R131, 0x7632, R130 ;  /* 0x0000763283827816 */ /* 0x000fe40000000082 */
[----:B------:R-:W-:Y:S01]  /*4370*/  SHF.L.U32 R129, R200, 0x10, RZ ;  /* 0x00000010c8817819 */ /* 0x000fe200000006ff */
[-C--:B------:R-:W-:Y:S01]  /*4380*/  FMUL.FTZ R200, R201, R246.reuse ;  /* 0x000000f6c9c87220 */ /* 0x080fe20000410000 */
[----:B------:R-:W-:Y:S01]  /*4390*/  SHF.L.U32 R249, R131, 0x10, RZ ;  /* 0x0000001083f97819 */ /* 0x000fe200000006ff */
[-C--:B------:R-:W-:Y:S01]  /*43a0*/  FMUL.FTZ R201, R203, R246.reuse ;  /* 0x000000f6cbc97220 */ /* 0x080fe20000410000 */
[----:B------:R-:W-:Y:S01]  /*43b0*/  SHF.L.U32 R237, R128, 0x10, RZ ;  /* 0x0000001080ed7819 */ /* 0x000fe200000006ff */
[----:B------:R-:W-:Y:S01]  /*43c0*/  IMAD.U32 R203, R130, 0x10000, RZ ;  /* 0x0001000082cb7824 */ /* 0x000fe200078e00ff */
[----:B------:R-:W-:Y:S01]  /*43d0*/  SHF.L.U32 R131, R202, 0x10, RZ ;  /* 0x00000010ca837819 */ /* 0x000fe200000006ff */
[-C--:B------:R-:W-:Y:S01]  /*43e0*/  FMUL.FTZ R202, R249, R246.reuse ;  /* 0x000000f6f9ca7220 */ /* 0x080fe20000410000 */
[-C--:B------:R-:W-:Y:S01]  /*43f0*/  FMUL.FTZ R236, R129, R246.reuse ;  /* 0x000000f681ec7220 */ /* 0x080fe20000410000 */
[-C--:B------:R-:W-:Y:S01]  /*4400*/  FMUL.FTZ R237, R237, R246.reuse ;  /* 0x000000f6eded7220 */ /* 0x080fe20000410000 */
[-C--:B------:R-:W-:Y:S01]  /*4410*/  FMUL.FTZ R203, R203, R246.reuse ;  /* 0x000000f6cbcb7220 */ /* 0x080fe20000410000 */
[----:B------:R-:W-:Y:S01]  /*4420*/  FMUL.FTZ R238, R131, R246 ;  /* 0x000000f683ee7220 */ /* 0x000fe20000410000 */
[----:B------:R-:W-:Y:S06]  /*4430*/  BRA `(.L_x_41) ;  /* 0x0000000000607947 */ /* 0x000fec0003800000 */
.L_x_42:
[C---:B-----5:R-:W-:Y:S02]  /*4440*/  PRMT R44, R128.reuse, 0x7632, R44 ;  /* 0x00007632802c7816 */ /* 0x060fe4000000002c */
[----:B------:R-:W-:Y:S02]  /*4450*/  SHF.L.U32 R199, R128, 0x10, RZ ;  /* 0x0000001080c77819 */ /* 0x000fe400000006ff */
[----:B------:R-:W-:Y:S02]  /*4460*/  PRMT R46, R129, 0x7632, R46 ;  /* 0x00007632812e7816 */ /* 0x000fe4000000002e */
[----:B------:R-:W-:Y:S01]  /*4470*/  PRMT R47, R130, 0x7632, R47 ;  /* 0x00007632822f7816 */ /* 0x000fe2000000002f */
        /* <DEDUP_REMOVED lines=13> */
[----:B------:R-:W-:-:S02]  /*4550*/  FMUL.FTZ R203, R203, R246 ;  /* 0x000000f6cbcb7220 */ /* 0x000fc40000410000 */
[-C--:B------:R-:W-:Y:S01]  /*4560*/  FMUL.FTZ R238, R47, R246.reuse ;  /* 0x000000f62fee7220 */ /* 0x080fe20000410000 */
[----:B------:R-:W-:Y:S01]  /*4570*/  F2FP.BF16.F32.PACK_AB R44, R236, R199 ;  /* 0x000000c7ec2c723e */ /* 0x000fe200000010ff */
[----:B------:R-:W-:Y:S01]  /*4580*/  FMUL.FTZ R237, R237, R246 ;  /* 0x000000f6eded7220 */ /* 0x000fe20000410000 */
[----:B------:R-:W-:Y:S02]  /*4590*/  F2FP.BF16.F32.PACK_AB R47, R203, R202 ;  /* 0x000000cacb2f723e */ /* 0x000fe400000010ff */
[----:B------:R-:W-:Y:S02]  /*45a0*/  F2FP.BF16.F32.PACK_AB R46, R238, R201 ;  /* 0x000000c9ee2e723e */ /* 0x000fe400000010ff */
[----:B------:R-:W-:-:S07]  /*45b0*/  F2FP.BF16.F32.PACK_AB R45, R237, R200 ;  /* 0x000000c8ed2d723e */ /* 0x000fce00000010ff */
.L_x_41:
[----:B------:R-:W0:Y:S02]  /*45c0*/  @P0 LDC.64 R128, c[0x0][0x3a8] ;  /* 0x0000ea00ff800b82 */ /* 0x000e240000000a00 */
[----:B0-----:R-:W-:-:S04]  /*45d0*/  @P0 IMAD.WIDE.U32 R128, R247, 0x10, R128 ;  /* 0x00000010f7800825 */ /* 0x001fc800078e0080 */
[----:B------:R-:W-:Y:S01]  /*45e0*/  VIADD R247, R247, 0x20 ;  /* 0x00000020f7f77836 */ /* 0x000fe20000000000 */
[----:B------:R0:W-:Y:S06]  /*45f0*/  @P0 STG.E.128 desc[UR6][R128.64], R44 ;  /* 0x0000002c80000986 */ /* 0x0001ec000c101d06 */
.L_x_39:
[----:B------:R-:W-:Y:S05]  /*4600*/  BSYNC.RECONVERGENT B0 ;  /* 0x0000000000007941 */ /* 0x000fea0003800200 */
.L_x_38:
        /* <DEDUP_REMOVED lines=17> */
[----:B--2---:R-:W-:Y:S01]  /*4720*/  SHF.L.U32 R204, R47, 0x10, RZ ;  /* 0x000000102fcc7819 */ /* 0x004fe200000006ff */
[----:B------:R-:W-:Y:S01]  /*4730*/  IMAD.U32 R206, R45, 0x10000, RZ ;  /* 0x000100002dce7824 */ /* 0x000fe200078e00ff */
        /* <DEDUP_REMOVED lines=19> */
[----:B------:R-:W-:Y:S02]  /*4870*/  SHF.L.U32 R129, R129, 0x10, RZ ;  /* 0x0000001081817819 */ /* 0x000fe400000006ff */
[----:B------:R-:W-:-:S02]  /*4880*/  SHF.L.U32 R241, R130, 0x10, RZ ;  /* 0x0000001082f17819 */ /* 0x000fc400000006ff */
[----:B------:R-:W-:Y:S02]  /*4890*/  SHF.L.U32 R46, R46, 0x10, RZ ;  /* 0x000000102e2e7819 */ /* 0x000fe400000006ff */
[----:B------:R-:W-:Y:S02]  /*48a0*/  SHF.L.U32 R240, R45, 0x10, RZ ;  /* 0x000000102df07819 */ /* 0x000fe400000006ff */
[----:B------:R-:W-:Y:S01]  /*48b0*/  SHF.L.U32 R44, R44, 0x10, RZ ;  /* 0x000000102c2c7819 */ /* 0x000fe200000006ff */
[-C--:B------:R-:W-:Y:S01]  /*48c0*/  FFMA.FTZ R241, R241, R246.reuse, R46 ;  /* 0x000000f6f1f17223 */ /* 0x080fe2000001002e */
[----:B------:R-:W-:Y:S01]  /*48d0*/  F2FP.BF16.F32.PACK_AB R47, R208, R207 ;  /* 0x000000cfd02f723e */ /* 0x000fe200000010ff */
[-C--:B------:R-:W-:Y:S02]  /*48e0*/  FFMA.FTZ R240, R129, R246.reuse, R240 ;  /* 0x000000f681f07223 */ /* 0x080fe400000100f0 */
[----:B------:R-:W-:Y:S01]  /*48f0*/  FFMA.FTZ R239, R239, R246, R44 ;  /* 0x000000f6efef7223 */ /* 0x000fe2000001002c */
[----:B------:R-:W-:-:S02]  /*4900*/  F2FP.BF16.F32.PACK_AB R46, R241, R206 ;  /* 0x000000cef12e723e */ /* 0x000fc400000010ff */
[----:B------:R-:W-:Y:S02]  /*4910*/  F2FP.BF16.F32.PACK_AB R45, R240, R205 ;  /* 0x000000cdf02d723e */ /* 0x000fe400000010ff */
[----:B------:R-:W-:Y:S01]  /*4920*/  F2FP.BF16.F32.PACK_AB R44, R239, R204 ;  /* 0x000000ccef2c723e */ /* 0x000fe200000010ff */
[----:B------:R-:W-:Y:S06]  /*4930*/  BRA `(.L_x_46) ;  /* 0x0000000000c07947 */ /* 0x000fec0003800000 */
.L_x_45:
[----:B------:R-:W-:-:S04]  /*4940*/  ISETP.NE.U32.AND P1, PT, R134, RZ, PT ;  /* 0x000000ff8600720c */ /* 0x000fc80003f25070 */
[----:B------:R-:W-:-:S13]  /*4950*/  ISETP.NE.AND.EX P1, PT, R135, RZ, PT, P1 ;  /* 0x000000ff8700720c */ /* 0x000fda0003f25310 */
[----:B------:R-:W-:Y:S05]  /*4960*/  @P1 BRA `(.L_x_47) ;  /* 0x0000000000541947 */ /* 0x000fea0003800000 */
        /* <DEDUP_REMOVED lines=19> */
[----:B------:R-:W-:Y:S01]  /*4aa0*/  FMUL.FTZ R208, R249, R246 ;  /* 0x000000f6f9d07220 */ /* 0x000fe20000410000 */
[----:B------:R-:W-:Y:S06]  /*4ab0*/  BRA `(.L_x_46) ;  /* 0x0000000000607947 */ /* 0x000fec0003800000 */
.L_x_47:
[C---:B-----5:R-:W-:Y:S01]  /*4ac0*/  PRMT R46, R129.reuse, 0x7632, R46 ;  /* 0x00007632812e7816 */ /* 0x060fe2000000002e */
[----:B------:R-:W-:Y:S01]  /*4ad0*/  IMAD.U32 R207, R130, 0x10000, RZ ;  /* 0x0001000082cf7824 */ /* 0x000fe200078e00ff */
[C---:B------:R-:W-:Y:S02]  /*4ae0*/  SHF.L.U32 R45, R128.reuse, 0x10, RZ ;  /* 0x00000010802d7819 */ /* 0x040fe400000006ff */
[----:B------:R-:W-:Y:S01]  /*4af0*/  SHF.L.U32 R129, R129, 0x10, RZ ;  /* 0x0000001081817819 */ /* 0x000fe200000006ff */
[-C--:B------:R-:W-:Y:S01]  /*4b00*/  FMUL.FTZ R206, R207, R246.reuse ;  /* 0x000000f6cfce7220 */ /* 0x080fe20000410000 */
[----:B------:R-:W-:Y:S01]  /*4b10*/  PRMT R44, R128, 0x7632, R44 ;  /* 0x00007632802c7816 */ /* 0x000fe2000000002c */
[-C--:B------:R-:W-:Y:S01]  /*4b20*/  FMUL.FTZ R204, R45, R246.reuse ;  /* 0x000000f62dcc7220 */ /* 0x080fe20000410000 */
[----:B------:R-:W-:Y:S01]  /*4b30*/  PRMT R47, R130, 0x7632, R47 ;  /* 0x00007632822f7816 */ /* 0x000fe2000000002f */
[----:B------:R-:W-:Y:S01]  /*4b40*/  FMUL.FTZ R205, R129, R246 ;  /* 0x000000f681cd7220 */ /* 0x000fe20000410000 */
[----:B------:R-:W-:-:S02]  /*4b50*/  PRMT R128, R131, 0x7632, R128 ;  /* 0x0000763283807816 */ /* 0x000fc40000000080 */
[----:B------:R-:W-:Y:S02]  /*4b60*/  SHF.L.U32 R131, R131, 0x10, RZ ;  /* 0x0000001083837819 */ /* 0x000fe400000006ff */
[----:B------:R-:W-:Y:S02]  /*4b70*/  SHF.L.U32 R239, R44, 0x10, RZ ;  /* 0x000000102cef7819 */ /* 0x000fe400000006ff */
        /* <DEDUP_REMOVED lines=11> */
[----:B------:R-:W-:-:S07]  /*4c30*/  F2FP.BF16.F32.PACK_AB R45, R240, R205 ;  /* 0x000000cdf02d723e */ /* 0x000fce00000010ff */
.L_x_46:
[----:B------:R-:W0:Y:S02]  /*4c40*/  @P0 LDC.64 R128, c[0x0][0x3a8] ;  /* 0x0000ea00ff800b82 */ /* 0x000e240000000a00 */
[C---:B0-----:R-:W-:Y:S01]  /*4c50*/  @P0 IMAD.WIDE.U32 R128, R247.reuse, 0x10, R128 ;  /* 0x00000010f7800825 */ /* 0x041fe200078e0080 */
[----:B------:R-:W-:-:S04]  /*4c60*/  IADD3 R247, PT, PT, R247, 0x20, RZ ;  /* 0x00000020f7f77810 */ /* 0x000fc80007ffe0ff */
[----:B------:R0:W-:Y:S03]  /*4c70*/  @P0 STG.E.128 desc[UR6][R128.64], R44 ;  /* 0x0000002c80000986 */ /* 0x0001e6000c101d06 */
.L_x_44:
[----:B------:R-:W-:Y:S05]  /*4c80*/  BSYNC.RECONVERGENT B0 ;  /* 0x0000000000007941 */ /* 0x000fea0003800200 */
.L_x_43:
        /* <DEDUP_REMOVED lines=17> */
[----:B------:R-:W-:Y:S02]  /*4da0*/  SHF.L.U32 R131, R131, 0x10, RZ ;  /* 0x0000001083837819 */ /* 0x000fe400000006ff */
[----:B------:R-:W-:Y:S02]  /*4db0*/  SHF.L.U32 R211, R130, 0x10, RZ ;  /* 0x0000001082d37819 */ /* 0x000fe400000006ff */
[----:B------:R-:W-:-:S02]  /*4dc0*/  PRMT R128, R128, 0x7632, R128 ;  /* 0x0000763280807816 */ /* 0x000fc40000000080 */
[----:B------:R-:W-:Y:S02]  /*4dd0*/  PRMT R130, R130, 0x7632, R130 ;  /* 0x0000763282827816 */ /* 0x000fe40000000082 */
[C---:B--2---:R-:W-:Y:S01]  /*4de0*/  PRMT R133, R47.reuse, 0x7632, R133 ;  /* 0x000076322f857816 */ /* 0x044fe20000000085 */
[----:B------:R-:W-:Y:S01]  /*4df0*/  IMAD.U32 R212, R47, 0x10000, RZ ;  /* 0x000100002fd47824 */ /* 0x000fe200078e00ff */
[----:B------:R-:W-:Y:S02]  /*4e00*/  SHF.L.U32 R47, R129, 0x10, RZ ;  /* 0x00000010812f7819 */ /* 0x000fe400000006ff */
[----:B------:R-:W-:Y:S01]  /*4e10*/  SHF.L.U32 R132, R133, 0x10, RZ ;  /* 0x0000001085847819 */ /* 0x000fe200000006ff */
[-C--:B------:R-:W-:Y:S01]  /*4e20*/  FFMA.FTZ R212, R131, R246.reuse, R212 ;  /* 0x000000f683d47223 */ /* 0x080fe200000100d4 */
[----:B------:R-:W-:Y:S02]  /*4e30*/  SHF.L.U32 R210, R45, 0x10, RZ ;  /* 0x000000102dd27819 */ /* 0x000fe400000006ff */
[----:B------:R-:W-:Y:S01]  /*4e40*/  PRMT R129, R129, 0x7632, R129 ;  /* 0x0000763281817816 */ /* 0x000fe20000000081 */
[-C--:B------:R-:W-:Y:S01]  /*4e50*/  FFMA.FTZ R213, R213, R246.reuse, R132 ;  /* 0x000000f6d5d57223 */ /* 0x080fe20000010084 */
[C---:B------:R-:W-:Y:S01]  /*4e60*/  SHF.L.U32 R132, R44.reuse, 0x10, RZ ;  /* 0x000000102c847819 */ /* 0x040fe200000006ff */
[-C--:B------:R-:W-:Y:S01]  /*4e70*/  FFMA.FTZ R210, R47, R246.reuse, R210 ;  /* 0x000000f62fd27223 */ /* 0x080fe200000100d2 */
[----:B------:R-:W-:Y:S01]  /*4e80*/  PRMT R44, R44, 0x7632, R44 ;  /* 0x000076322c2c7816 */ /* 0x000fe2000000002c */
[----:B------:R-:W-:Y:S01]  /*4e90*/  IMAD.U32 R129, R129, 0x10000, RZ ;  /* 0x0001000081817824 */ /* 0x000fe200078e00ff */
[----:B------:R-:W-:Y:S01]  /*4ea0*/  SHF.L.U32 R131, R130, 0x10, RZ ;  /* 0x0000001082837819 */ /* 0x000fe200000006ff */
[----:B------:R-:W-:Y:S01]  /*4eb0*/  FFMA.FTZ R209, R209, R246, R132 ;  /* 0x000000f6d1d17223 */ /* 0x000fe20000010084 */
[----:B------:R-:W-:-:S02]  /*4ec0*/  SHF.L.U32 R132, R46, 0x10, RZ ;  /* 0x000000102e847819 */ /* 0x000fc400000006ff */
[----:B------:R-:W-:Y:S02]  /*4ed0*/  PRMT R46, R45, 0x7632, R46 ;  /* 0x000076322d2e7816 */ /* 0x000fe4000000002e */
[----:B------:R-:W-:Y:S01]  /*4ee0*/  SHF.L.U32 R45, R128, 0x10, RZ ;  /* 0x00000010802d7819 */ /* 0x000fe200000006ff */
[-C--:B------:R-:W-:Y:S01]  /*4ef0*/  FFMA.FTZ R211, R211, R246.reuse, R132 ;  /* 0x000000f6d3d37223 */ /* 0x080fe20000010084 */
[C---:B------:R-:W-:Y:S02]  /*4f00*/  PRMT R47, R46.reuse, 0x7632, R47 ;  /* 0x000076322e2f7816 */ /* 0x040fe4000000002f */
[----:B------:R-:W-:Y:S02]  /*4f10*/  SHF.L.U32 R46, R46, 0x10, RZ ;  /* 0x000000102e2e7819 */ /* 0x000fe400000006ff */
[----:B------:R-:W-:Y:S02]  /*4f20*/  SHF.L.U32 R244, R47, 0x10, RZ ;  /* 0x000000102ff47819 */ /* 0x000fe400000006ff */
[----:B------:R-:W-:Y:S01]  /*4f30*/  SHF.L.U32 R44, R44, 0x10, RZ ;  /* 0x000000102c2c7819 */ /* 0x000fe200000006ff */
[----:B------:R-:W-:Y:S01]  /*4f40*/  FFMA.FTZ R243, R129, R246, R46 ;  /* 0x000000f681f37223 */ /* 0x000fe2000001002e */
[----:B------:R-:W-:Y:S01]  /*4f50*/  F2FP.BF16.F32.PACK_AB R47, R213, R212 ;  /* 0x000000d4d52f723e */ /* 0x000fe200000010ff */
[----:B------:R-:W-:-:S02]  /*4f60*/  FFMA.FTZ R244, R131, R246, R244 ;  /* 0x000000f683f47223 */ /* 0x000fc400000100f4 */
[----:B------:R-:W-:Y:S01]  /*4f70*/  FFMA.FTZ R242, R45, R246, R44 ;  /* 0x000000f62df27223 */ /* 0x000fe2000001002c */
[----:B------:R-:W-:Y:S02]  /*4f80*/  F2FP.BF16.F32.PACK_AB R45, R243, R210 ;  /* 0x000000d2f32d723e */ /* 0x000fe400000010ff */
[----:B------:R-:W-:Y:S02]  /*4f90*/  F2FP.BF16.F32.PACK_AB R46, R244, R211 ;  /* 0x000000d3f42e723e */ /* 0x000fe400000010ff */
[----:B------:R-:W-:Y:S01]  /*4fa0*/  F2FP.BF16.F32.PACK_AB R44, R242, R209 ;  /* 0x000000d1f22c723e */ /* 0x000fe200000010ff */
[----:B------:R-:W-:Y:S06]  /*4fb0*/  BRA `(.L_x_51) ;  /* 0x0000000000c07947 */ /* 0x000fec0003800000 */
.L_x_50:
[----:B------:R-:W-:-:S04]  /*4fc0*/  ISETP.NE.U32.AND P1, PT, R134, RZ, PT ;  /* 0x000000ff8600720c */ /* 0x000fc80003f25070 */
[----:B------:R-:W-:-:S13]  /*4fd0*/  ISETP.NE.AND.EX P1, PT, R135, RZ, PT, P1 ;  /* 0x000000ff8700720c */ /* 0x000fda0003f25310 */
[----:B------:R-:W-:Y:S05]  /*4fe0*/  @P1 BRA `(.L_x_52) ;  /* 0x0000000000541947 */ /* 0x000fea0003800000 */
[C---:B-----5:R-:W-:Y:S02]  /*4ff0*/  PRMT R133, R131.reuse, 0x7632, R133 ;  /* 0x0000763283857816 */ /* 0x060fe40000000085 */
[----:B------:R-:W-:Y:S02]  /*5000*/  SHF.L.U32 R135, R131, 0x10, RZ ;  /* 0x0000001083877819 */ /* 0x000fe400000006ff */
[C---:B------:R-:W-:Y:S01]  /*5010*/  PRMT R131, R128.reuse, 0x7632, R131 ;  /* 0x0000763280837816 */ /* 0x040fe20000000083 */
[----:B------:R-:W-:Y:S01]  /*5020*/  IMAD.U32 R133, R133, 0x10000, RZ ;  /* 0x0001000085857824 */ /* 0x000fe200078e00ff */
[----:B------:R-:W-:Y:S01]  /*5030*/  SHF.L.U32 R209, R128, 0x10, RZ ;  /* 0x0000001080d17819 */ /* 0x000fe200000006ff */
[-C--:B------:R-:W-:Y:S01]  /*5040*/  FMUL.FTZ R212, R135, R246.reuse ;  /* 0x000000f687d47220 */ /* 0x080fe20000410000 */
[----:B------:R-:W-:Y:S01]  /*5050*/  PRMT R128, R129, 0x7632, R128 ;  /* 0x0000763281807816 */ /* 0x000fe20000000080 */
[-C--:B------:R-:W-:Y:S01]  /*5060*/  FMUL.FTZ R213, R133, R246.reuse ;  /* 0x000000f685d57220 */ /* 0x080fe20000410000 */
[----:B------:R-:W-:Y:S01]  /*5070*/  SHF.L.U32 R129, R129, 0x10, RZ ;  /* 0x0000001081817819 */ /* 0x000fe200000006ff */
[----:B------:R-:W-:Y:S01]  /*5080*/  FMUL.FTZ R209, R209, R246 ;  /* 0x000000f6d1d17220 */ /* 0x000fe20000410000 */
[----:B------:R-:W-:-:S02]  /*5090*/  PRMT R132, R130, 0x7632, R132 ;  /* 0x0000763282847816 */ /* 0x000fc40000000084 */
[----:B------:R-:W-:Y:S01]  /*50a0*/  SHF.L.U32 R211, R130, 0x10, RZ ;  /* 0x0000001082d37819 */ /* 0x000fe200000006ff */
[-C--:B------:R-:W-:Y:S01]  /*50b0*/  FMUL.FTZ R210, R129, R246.reuse ;  /* 0x000000f681d27220 */ /* 0x080fe20000410000 */
        /* <DEDUP_REMOVED lines=8> */
.L_x_52:
[----:B-----5:R-:W-:Y:S02]  /*5140*/  PRMT R45, R131, 0x7632, R45 ;  /* 0x00007632832d7816 */ /* 0x020fe4000000002d */
[----:B------:R-:W-:Y:S02]  /*5150*/  PRMT R44, R128, 0x7632, R44 ;  /* 0x00007632802c7816 */ /* 0x000fe4000000002c */
[----:B------:R-:W-:Y:S02]  /*5160*/  PRMT R46, R129, 0x7632, R46 ;  /* 0x00007632812e7816 */ /* 0x000fe4000000002e */
        /* <DEDUP_REMOVED lines=14> */
[-C--:B------:R-:W-:Y:S01]  /*5250*/  FMUL.FTZ R244, R47, R246.reuse ;  /* 0x000000f62ff47220 */ /* 0x080fe20000410000 */
[-C--:B------:R-:W-:Y:S01]  /*5260*/  FMUL.FTZ R242, R45, R246.reuse ;  /* 0x000000f62df27220 */ /* 0x080fe20000410000 */
[----:B------:R-:W-:-:S02]  /*5270*/  FMUL.FTZ R243, R243, R246 ;  /* 0x000000f6f3f37220 */ /* 0x000fc40000410000 */
[----:B------:R-:W-:Y:S02]  /*5280*/  F2FP.BF16.F32.PACK_AB R47, R213, R212 ;  /* 0x000000d4d52f723e */ /* 0x000fe400000010ff */
[----:B------:R-:W-:Y:S02]  /*5290*/  F2FP.BF16.F32.PACK_AB R46, R244, R211 ;  /* 0x000000d3f42e723e */ /* 0x000fe400000010ff */
[----:B------:R-:W-:Y:S02]  /*52a0*/  F2FP.BF16.F32.PACK_AB R45, R243, R210 ;  /* 0x000000d2f32d723e */ /* 0x000fe400000010ff */
[----:B------:R-:W-:-:S07]  /*52b0*/  F2FP.BF16.F32.PACK_AB R44, R242, R209 ;  /* 0x000000d1f22c723e */ /* 0x000fce00000010ff */
.L_x_51:
[----:B------:R-:W0:Y:S02]  /*52c0*/  @P0 LDC.64 R128, c[0x0][0x3a8] ;  /* 0x0000ea00ff800b82 */ /* 0x000e240000000a00 */
[----:B0-----:R-:W-:-:S05]  /*52d0*/  @P0 IMAD.WIDE.U32 R128, R247, 0x10, R128 ;  /* 0x00000010f7800825 */ /* 0x001fca00078e0080 */
[----:B------:R0:W-:Y:S02]  /*52e0*/  @P0 STG.E.128 desc[UR6][R128.64], R44 ;  /* 0x0000002c80000986 */ /* 0x0001e4000c101d06 */
.L_x_49:
[----:B------:R-:W-:Y:S05]  /*52f0*/  BSYNC.RECONVERGENT B0 ;  /* 0x0000000000007941 */ /* 0x000fea0003800200 */
.L_x_48:
[----:B01234-:R-:W-:Y:S01]  /*5300*/  FADD.FTZ R128, RZ, R164 ;  /* 0x000000a4ff807221 */ /* 0x01ffe20000010000 */
[C---:B------:R-:W-:Y:S01]  /*5310*/  ISETP.GT.U32.AND P3, PT, R162.reuse, 0x3f, PT ;  /* 0x0000003fa200780c */ /* 0x040fe20003f64070 */
[----:B------:R-:W-:Y:S01]  /*5320*/  UMOV UR9, 0xffffffff ;  /* 0xffffffff00097882 */ /* 0x000fe20000000000 */
[C---:B------:R-:W-:Y:S01]  /*5330*/  ISETP.GT.U32.AND P2, PT, R162.reuse, 0x5f, PT ;  /* 0x0000005fa200780c */ /* 0x040fe20003f44070 */
[----:B------:R-:W-:Y:S01]  /*5340*/  FADD.FTZ R128, R215, R128 ;  /* 0x00000080d7807221 */ /* 0x000fe20000010000 */
[C---:B------:R-:W-:Y:S02]  /*5350*/  ISETP.GT.U32.AND P1, PT, R162.reuse, 0x7f, PT ;  /* 0x0000007fa200780c */ /* 0x040fe40003f24070 */
[C---:B------:R-:W-:Y:S01]  /*5360*/  ISETP.GT.U32.AND P0, PT, R162.reuse, 0x9f, PT ;  /* 0x0000009fa200780c */ /* 0x040fe20003f04070 */
[----:B------:R-:W-:Y:S01]  /*5370*/  FADD.FTZ R129, R165, R128 ;  /* 0x00000080a5817221 */ /* 0x000fe20000010000 */
[----:B------:R-:W-:Y:S02]  /*5380*/  ISETP.GT.U32.AND P6, PT, R162, 0xbf, PT ;  /* 0x000000bfa200780c */ /* 0x000fe40003fc4070 */
[----:B------:R-:W-:Y:S01]  /*5390*/  LOP3.LUT R163, R163, 0xfffffffe, RZ, 0xc0, !PT ;  /* 0xfffffffea3a37812 */ /* 0x000fe200078ec0ff */
[----:B------:R-:W-:-:S04]  /*53a0*/  FADD.FTZ R129, R216, R129 ;  /* 0x00000081d8817221 */ /* 0x000fc80000010000 */
[----:B------:R-:W-:-:S04]  /*53b0*/  FADD.FTZ R128, R166, R129 ;  /* 0x00000081a6807221 */ /* 0x000fc80000010000 */
[----:B------:R-:W-:Y:S02]  /*53c0*/  FADD.FTZ R128, R217, R128 ;  /* 0x00000080d9807221 */ /* 0x000fe40000010000 */
[----:B------:R-:W-:Y:S02]  /*53d0*/  @P6 LOP3.LUT R163, R163, 0x1, RZ, 0xfc, !PT ;  /* 0x00000001a3a36812 */ /* 0x000fe400078efcff */
[----:B------:R-:W-:Y:S02]  /*53e0*/  FADD.FTZ R129, R167, R128 ;  /* 0x00000080a7817221 */ /* 0x000fe40000010000 */
[----:B------:R-:W-:Y:S02]  /*53f0*/  LOP3.LUT R163, R163, 0xfffffffd, RZ, 0xc0, !PT ;  /* 0xfffffffda3a37812 */ /* 0x000fe400078ec0ff */
[----:B------:R-:W-:-:S05]  /*5400*/  FADD.FTZ R129, R168, R129 ;  /* 0x00000081a8817221 */ /* 0x000fca0000010000 */
[----:B------:R-:W-:-:S05]  /*5410*/  FSEL R128, R129, RZ, P4 ;  /* 0x000000ff81807208 */ /* 0x000fca0002000000 */
[----:B------:R-:W-:-:S04]  /*5420*/  FADD.FTZ R129, R169, R128 ;  /* 0x00000080a9817221 */ /* 0x000fc80000010000 */
[----:B------:R-:W-:-:S04]  /*5430*/  FADD.FTZ R129, R218, R129 ;  /* 0x00000081da817221 */ /* 0x000fc80000010000 */
[----:B------:R-:W-:-:S04]  /*5440*/  FADD.FTZ R130, R170, R129 ;  /* 0x00000081aa827221 */ /* 0x000fc80000010000 */
[----:B------:R-:W-:-:S04]  /*5450*/  FADD.FTZ R130, R219, R130 ;  /* 0x00000082db827221 */ /* 0x000fc80000010000 */
[----:B------:R-:W-:-:S04]  /*5460*/  FADD.FTZ R129, R171, R130 ;  /* 0x00000082ab817221 */ /* 0x000fc80000010000 */
[----:B------:R-:W-:-:S04]  /*5470*/  FADD.FTZ R129, R220, R129 ;  /* 0x00000081dc817221 */ /* 0x000fc80000010000 */
[----:B------:R-:W-:-:S04]  /*5480*/  FADD.FTZ R130, R172, R129 ;  /* 0x00000081ac827221 */ /* 0x000fc80000010000 */
[----:B------:R-:W-:-:S04]  /*5490*/  @P3 FADD.FTZ R128, R173, R130 ;  /* 0x00000082ad803221 */ /* 0x000fc80000010000 */
        /* <DEDUP_REMOVED lines=31> */
[----:B------:R-:W-:Y:S01]  /*5690*/  @P6 FADD.FTZ R128, R193, R130 ;  /* 0x00000082c1806221 */ /* 0x000fe20000010000 */
[----:B------:R-:W-:-:S03]  /*56a0*/  ISETP.GT.U32.AND P6, PT, R162, 0xdf, PT ;  /* 0x000000dfa200780c */ /* 0x000fc60003fc4070 */
[----:B------:R-:W-:-:S04]  /*56b0*/  FADD.FTZ R130, R194, R128 ;  /* 0x00000080c2827221 */ /* 0x000fc80000010000 */
[----:B------:R-:W-:-:S04]  /*56c0*/  FADD.FTZ R130, R233, R130 ;  /* 0x00000082e9827221 */ /* 0x000fc80000010000 */
[----:B------:R-:W-:Y:S02]  /*56d0*/  FADD.FTZ R129, R195, R130 ;  /* 0x00000082c3817221 */ /* 0x000fe40000010000 */
[----:B------:R-:W-:Y:S02]  /*56e0*/  @P6 LOP3.LUT R163, R163, 0x2, RZ, 0xfc, !PT ;  /* 0x00000002a3a36812 */ /* 0x000fe400078efcff */
[----:B------:R-:W-:Y:S02]  /*56f0*/  FADD.FTZ R129, R234, R129 ;  /* 0x00000081ea817221 */ /* 0x000fe40000010000 */
[----:B------:R-:W-:Y:S02]  /*5700*/  LOP3.LUT R163, R163, 0xfffffffb, RZ, 0xc0, !PT ;  /* 0xfffffffba3a37812 */ /* 0x000fe400078ec0ff */
        /* <DEDUP_REMOVED lines=37> */
[----:B------:R-:W-:-:S13]  /*5960*/  LOP3.LUT P6, RZ, R245, 0x1f, RZ, 0xc0, !PT ;  /* 0x0000001ff5ff7812 */ /* 0x000fda00078cc0ff */
[----:B------:R-:W-:Y:S01]  /*5970*/  @P6 LOP3.LUT R163, R163, 0x100, RZ, 0xfc, !PT ;  /* 0x00000100a3a36812 */ /* 0x000fe200078efcff */
[----:B------:R-:W-:Y:S06]  /*5980*/  BRA.DIV UR9, `(.L_x_53) ;  /* 0x0000002e09847947 */ /* 0x000fec000b800000 */
[----:B------:R-:W0:Y:S01]  /*5990*/  SHFL.BFLY PT, R129, R128, 0x1, 0x1f ;  /* 0x0c201f0080817f89 */ /* 0x000e2200000e0000 */
[----:B------:R-:W-:Y:S01]  /*59a0*/  ISETP.GT.U32.AND P6, PT, R162, 0xbf, PT ;  /* 0x000000bfa200780c */ /* 0x000fe20003fc4070 */
[----:B0-----:R-:W-:-:S05]  /*59b0*/  FADD.FTZ R133, R128, R129 ;  /* 0x0000008180857221 */ /* 0x001fca0000010000 */
[----:B------:R-:W0:Y:S02]  /*59c0*/  SHFL.BFLY PT, R134, R133, 0x2, 0x1f ;  /* 0x0c401f0085867f89 */ /* 0x000e2400000e0000 */
[----:B0-----:R-:W-:-:S05]  /*59d0*/  FADD.FTZ R134, R133, R134 ;  /* 0x0000008685867221 */ /* 0x001fca0000010000 */
[----:B------:R-:W0:Y:S02]  /*59e0*/  SHFL.BFLY PT, R129, R134, 0x4, 0x1f ;  /* 0x0c801f0086817f89 */ /* 0x000e2400000e0000 */
[----:B0-----:R-:W-:-:S05]  /*59f0*/  FADD.FTZ R246, R134, R129 ;  /* 0x0000008186f67221 */ /* 0x001fca0000010000 */
[----:B------:R-:W0:Y:S02]  /*5a00*/  SHFL.BFLY PT, R129, R246, 0x8, 0x1f ;  /* 0x0d001f00f6817f89 */ /* 0x000e2400000e0000 */
[----:B0-----:R-:W-:Y:S02]  /*5a10*/  FADD.FTZ R247, R246, R129 ;  /* 0x00000081f6f77221 */ /* 0x001fe40000010000 */
[----:B------:R-:W0:Y:S03]  /*5a20*/  LDC R129, c[0x0][0x400] ;  /* 0x00010000ff817b82 */ /* 0x000e260000000800 */
[----:B------:R-:W1:Y:S02]  /*5a30*/  SHFL.BFLY PT, R248, R247, 0x10, 0x1f ;  /* 0x0e001f00f7f87f89 */ /* 0x000e6400000e0000 */
[----:B-1----:R-:W-:-:S04]  /*5a40*/  FADD.FTZ R248, R247, R248 ;  /* 0x000000f8f7f87221 */ /* 0x002fc80000010000 */
[----:B0-----:R-:W-:-:S04]  /*5a50*/  FMUL.FTZ R135, R248, R129 ;  /* 0x00000081f8877220 */ /* 0x001fc80000410000 */
[--C-:B------:R-:W-:Y:S01]  /*5a60*/  FADD.FTZ R128, R164, -R135.reuse ;  /* 0x80000087a4807221 */ /* 0x100fe20000010000 */
[--C-:B------:R-:W-:Y:S01]  /*5a70*/  FADD.FTZ R131, R215, -R135.reuse ;  /* 0x80000087d7837221 */ /* 0x100fe20000010000 */
[----:B------:R-:W-:Y:S02]  /*5a80*/  FADD.FTZ R130, R218, -R135 ;  /* 0x80000087da827221 */ /* 0x000fe40000010000 */
[----:B------:R-:W-:-:S04]  /*5a90*/  FFMA.FTZ R128, R128, R128, RZ ;  /* 0x0000008080807223 */ /* 0x000fc800000100ff */
[----:B------:R-:W-:Y:S01]  /*5aa0*/  FFMA.FTZ R128, R131, R131, R128 ;  /* 0x0000008383807223 */ /* 0x000fe20000010080 */
[----:B------:R-:W-:-:S04]  /*5ab0*/  FADD.FTZ R131, R165, -R135 ;  /* 0x80000087a5837221 */ /* 0x000fc80000010000 */
        /* <DEDUP_REMOVED lines=12> */
[----:B------:R-:W-:-:S05]  /*5b80*/  FSEL R128, R128, RZ, P4 ;  /* 0x000000ff80807208 */ /* 0x000fca0002000000 */
[----:B------:R-:W-:-:S04]  /*5b90*/  FFMA.FTZ R131, R131, R131, R128 ;  /* 0x0000008383837223 */ /* 0x000fc80000010080 */
        /* <DEDUP_REMOVED lines=12> */
[----:B------:R-:W-:Y:S01]  /*5c60*/  @P3 FFMA.FTZ R128, R130, R130, R131 ;  /* 0x0000008282803223 */ /* 0x000fe20000010083 */
[--C-:B------:R-:W-:Y:S01]  /*5c70*/  FADD.FTZ R131, R174, -R135.reuse ;  /* 0x80000087ae837221 */ /* 0x100fe20000010000 */
[----:B------:R-:W-:-:S03]  /*5c80*/  FADD.FTZ R130, R221, -R135 ;  /* 0x80000087dd827221 */ /* 0x000fc60000010000 */
        /* <DEDUP_REMOVED lines=63> */
[----:B------:R-:W-:Y:S01]  /*6080*/  FADD.FTZ R130, R233, -R135 ;  /* 0x80000087e9827221 */ /* 0x000fe20000010000 */
[----:B------:R-:W-:Y:S02]  /*6090*/  ISETP.GT.U32.AND P6, PT, R162, 0xdf, PT ;  /* 0x000000dfa200780c */ /* 0x000fe40003fc4070 */
        /* <DEDUP_REMOVED lines=64> */
[----:B------:R-:W-:-:S05]  /*64a0*/  @P6 FFMA.FTZ R128, R130, R130, R131 ;  /* 0x0000008282806223 */ /* 0x000fca0000010083 */
[----:B------:R-:W0:Y:S02]  /*64b0*/  SHFL.BFLY PT, R133, R128, 0x1, 0x1f ;  /* 0x0c201f0080857f89 */ /* 0x000e2400000e0000 */
[----:B0-----:R-:W-:-:S05]  /*64c0*/  FADD.FTZ R133, R128, R133 ;  /* 0x0000008580857221 */ /* 0x001fca0000010000 */
[----:B------:R-:W0:Y:S02]  /*64d0*/  SHFL.BFLY PT, R134, R133, 0x2, 0x1f ;  /* 0x0c401f0085867f89 */ /* 0x000e2400000e0000 */
[----:B0-----:R-:W-:-:S05]  /*64e0*/  FADD.FTZ R134, R133, R134 ;  /* 0x0000008685867221 */ /* 0x001fca0000010000 */
[----:B------:R-:W0:Y:S02]  /*64f0*/  SHFL.BFLY PT, R247, R134, 0x4, 0x1f ;  /* 0x0c801f0086f77f89 */ /* 0x000e2400000e0000 */
[----:B0-----:R-:W-:-:S05]  /*6500*/  FADD.FTZ R247, R134, R247 ;  /* 0x000000f786f77221 */ /* 0x001fca0000010000 */
[----:B------:R-:W0:Y:S02]  /*6510*/  SHFL.BFLY PT, R246, R247, 0x8, 0x1f ;  /* 0x0d001f00f7f67f89 */ /* 0x000e2400000e0000 */
[----:B0-----:R-:W-:-:S05]  /*6520*/  FADD.FTZ R246, R247, R246 ;  /* 0x000000f6f7f67221 */ /* 0x001fca0000010000 */
[----:B------:R0:W1:Y:S02]  /*6530*/  SHFL.BFLY PT, R249, R246, 0x10, 0x1f ;  /* 0x0e001f00f6f97f89 */ /* 0x00006400000e0000 */
.L_x_86:
[----:B------:R-:W-:Y:S01]  /*6540*/  LOP3.LUT P1, RZ, R245, 0x1f, RZ, 0xc0, !PT ;  /* 0x0000001ff5ff7812 */ /* 0x000fe2000782c0ff */
[----:B------:R-:W-:Y:S01]  /*6550*/  FMUL.FTZ R128, R135, R135 ;  /* 0x0000008787807220 */ /* 0x000fe20000410000 */
[----:B-1----:R-:W-:Y:S01]  /*6560*/  FADD.FTZ R132, R246, R249 ;  /* 0x000000f9f6847221 */ /* 0x002fe20000010000 */
[----:B------:R-:W-:Y:S01]  /*6570*/  ISETP.NE.AND P0, PT, RZ, UR4, PT ;  /* 0x00000004ff007c0c */ /* 0x000fe2000bf05270 */
[----:B------:R-:W-:Y:S02]  /*6580*/  BSSY.RECONVERGENT B0, `(.L_x_54) ;  /* 0x000003d000007945 */ /* 0x000fe40003800200 */
[----:B------:R-:W-:Y:S01]  /*6590*/  FFMA.FTZ R132, R132, R129, UR5 ;  /* 0x0000000584847e23 */ /* 0x000fe20008010081 */
[----:B------:R-:W-:-:S05]  /*65a0*/  FSEL R133, R128, RZ, P0 ;  /* 0x000000ff80857208 */ /* 0x000fca0000000000 */
[----:B------:R-:W-:Y:S01]  /*65b0*/  FADD.FTZ R133, R132, R133 ;  /* 0x0000008584857221 */ /* 0x000fe20000010000 */
[----:B------:R-:W1:Y:S01]  /*65c0*/  @!P1 LDC.64 R130, c[0x0][0x3c0] ;  /* 0x0000f000ff829b82 */ /* 0x000e620000000a00 */
[----:B------:R-:W-:-:S04]  /*65d0*/  FSEL R132, R135, RZ, !P0 ;  /* 0x000000ff87847208 */ /* 0x000fc80004000000 */
[----:B------:R-:W2:Y:S03]  /*65e0*/  MUFU.RSQ R133, R133 ;  /* 0x0000008500857308 */ /* 0x000ea60000001400 */
[----:B------:R-:W3:Y:S01]  /*65f0*/  @!P1 LDC.64 R128, c[0x0][0x3c8] ;  /* 0x0000f200ff809b82 */ /* 0x000ee20000000a00 */
[----:B-1----:R-:W-:-:S05]  /*6600*/  @!P1 IMAD.WIDE R130, R161, 0x4, R130 ;  /* 0x00000004a1829825 */ /* 0x002fca00078e0282 */
[----:B------:R1:W-:Y:S01]  /*6610*/  @!P1 STG.E desc[UR6][R130.64], R135 ;  /* 0x0000008782009986 */ /* 0x0003e2000c101906 */
[----:B---3--:R-:W-:-:S05]  /*6620*/  @!P1 IMAD.WIDE R128, R161, 0x4, R128 ;  /* 0x00000004a1809825 */ /* 0x008fca00078e0280 */
[----:B--2---:R1:W-:Y:S01]  /*6630*/  @!P1 STG.E desc[UR6][R128.64], R133 ;  /* 0x0000008580009986 */ /* 0x0043e2000c101906 */
[----:B------:R-:W-:Y:S05]  /*6640*/  @!P4 BRA `(.L_x_55) ;  /* 0x0000000000c0c947 */ /* 0x000fea0003800000 */
[--C-:B-1----:R-:W-:Y:S01]  /*6650*/  FADD.FTZ R128, R164, -R132.reuse ;  /* 0x80000084a4807221 */ /* 0x102fe20000010000 */
[----:B------:R-:W-:Y:S01]  /*6660*/  SHF.L.U32 R129, R124, 0x10, RZ ;  /* 0x000000107c817819 */ /* 0x000fe200000006ff */
[----:B------:R-:W-:Y:S01]  /*6670*/  FADD.FTZ R130, R165, -R132 ;  /* 0x80000084a5827221 */ /* 0x000fe20000010000 */
[----:B------:R-:W-:Y:S01]  /*6680*/  SHF.L.U32 R131, R120, 0x10, RZ ;  /* 0x0000001078837819 */ /* 0x000fe200000006ff */
[----:B------:R-:W-:Y:S01]  /*6690*/  FMUL.FTZ R128, R133, R128 ;  /* 0x0000008085807220 */ /* 0x000fe20000410000 */
[----:B------:R-:W-:Y:S01]  /*66a0*/  SHF.L.U32 R134, R41, 0x10, RZ ;  /* 0x0000001029867819 */ /* 0x000fe200000006ff */
[----:B------:R-:W-:Y:S01]  /*66b0*/  FMUL.FTZ R130, R133, R130 ;  /* 0x0000008285827220 */ /* 0x000fe20000410000 */
[----:B------:R-:W-:Y:S01]  /*66c0*/  SHF.L.U32 R135, R122, 0x10, RZ ;  /* 0x000000107a877819 */ /* 0x000fe200000006ff */
[----:B------:R-:W-:Y:S01]  /*66d0*/  FFMA.FTZ R128, R128, R129, R131 ;  /* 0x0000008180807223 */ /* 0x000fe20000010083 */
[----:B------:R-:W-:Y:S01]  /*66e0*/  SHF.L.U32 R129, R125, 0x10, RZ ;  /* 0x000000107d817819 */ /* 0x000fe200000006ff */
[----:B------:R-:W-:Y:S01]  /*66f0*/  IMAD.U32 R249, R43, 0x10000, RZ ;  /* 0x000100002bf97824 */ /* 0x000fe200078e00ff */
[----:B------:R-:W-:-:S02]  /*6700*/  SHF.L.U32 R131, R121, 0x10, RZ ;  /* 0x0000001079837819 */ /* 0x000fc400000006ff */
[----:B------:R-:W-:Y:S02]  /*6710*/  SHF.L.U32 R245, R40, 0x10, RZ ;  /* 0x0000001028f57819 */ /* 0x000fe400000006ff */
[----:B------:R-:W-:Y:S01]  /*6720*/  SHF.L.U32 R248, R123, 0x10, RZ ;  /* 0x000000107bf87819 */ /* 0x000fe200000006ff */
[----:B0-----:R-:W-:Y:S01]  /*6730*/  FFMA.FTZ R246, R130, R129, R131 ;  /* 0x0000008182f67223 */ /* 0x001fe20000010083 */
[----:B------:R-:W-:Y:S01]  /*6740*/  FADD.FTZ R130, R216, -R132 ;  /* 0x80000084d8827221 */ /* 0x000fe20000010000 */
[----:B------:R-:W-:Y:S01]  /*6750*/  IMAD.U32 R131, R126, 0x10000, RZ ;  /* 0x000100007e837824 */ /* 0x000fe200078e00ff */
[----:B------:R-:W-:Y:S02]  /*6760*/  SHF.L.U32 R247, R37, 0x10, RZ ;  /* 0x0000001025f77819 */ /* 0x000fe400000006ff */
[----:B------:R-:W-:Y:S01]  /*6770*/  FMUL.FTZ R129, R133, R130 ;  /* 0x0000008285817220 */ /* 0x000fe20000410000 */
[----:B------:R-:W-:-:S05]  /*6780*/  SHF.L.U32 R130, R42, 0x10, RZ ;  /* 0x000000102a827819 */ /* 0x000fca00000006ff */
[----:B------:R-:W-:Y:S01]  /*6790*/  FFMA.FTZ R129, R129, R130, R134 ;  /* 0x0000008281817223 */ /* 0x000fe20000010086 */
[--C-:B------:R-:W-:Y:S01]  /*67a0*/  FADD.FTZ R130, R166, -R132.reuse ;  /* 0x80000084a6827221 */ /* 0x100fe20000010000 */
[----:B------:R-:W-:-:S03]  /*67b0*/  FADD.FTZ R134, R217, -R132 ;  /* 0x80000084d9867221 */ /* 0x000fc60000010000 */
[C---:B------:R-:W-:Y:S01]  /*67c0*/  FMUL.FTZ R130, R133.reuse, R130 ;  /* 0x0000008285827220 */ /* 0x040fe20000410000 */
[----:B------:R-:W-:Y:S01]  /*67d0*/  FMUL.FTZ R134, R133, R134 ;  /* 0x0000008685867220 */ /* 0x000fe20000410000 */
[----:B------:R-:W-:Y:S02]  /*67e0*/  F2FP.BF16.F32.PACK_AB R129, R129, R246 ;  /* 0x000000f68181723e */ /* 0x000fe400000010ff */
[----:B------:R-:W-:Y:S01]  /*67f0*/  FFMA.FTZ R130, R130, R131, R135 ;  /* 0x0000008382827223 */ /* 0x000fe20000010087 */
[----:B------:R-:W-:Y:S02]  /*6800*/  SHF.L.U32 R131, R39, 0x10, RZ ;  /* 0x0000001027837819 */ /* 0x000fe400000006ff */
[----:B------:R-:W-:-:S03]  /*6810*/  SHF.L.U32 R135, R38, 0x10, RZ ;  /* 0x0000001026877819 */ /* 0x000fc600000006ff */
[----:B------:R-:W-:Y:S01]  /*6820*/  FFMA.FTZ R245, R134, R245, R131 ;  /* 0x000000f586f57223 */ /* 0x000fe20000010083 */
[----:B------:R-:W-:-:S04]  /*6830*/  FADD.FTZ R134, R167, -R132 ;  /* 0x80000084a7867221 */ /* 0x000fc80000010000 */
[----:B------:R-:W-:Y:S01]  /*6840*/  FMUL.FTZ R131, R133, R134 ;  /* 0x0000008685837220 */ /* 0x000fe20000410000 */
[----:B------:R-:W-:Y:S02]  /*6850*/  SHF.L.U32 R134, R127, 0x10, RZ ;  /* 0x000000107f867819 */ /* 0x000fe400000006ff */
[----:B------:R-:W-:-:S03]  /*6860*/  F2FP.BF16.F32.PACK_AB R130, R245, R130 ;  /* 0x00000082f582723e */ /* 0x000fc600000010ff */
[----:B------:R-:W-:Y:S01]  /*6870*/  FFMA.FTZ R131, R131, R134, R248 ;  /* 0x0000008683837223 */ /* 0x000fe200000100f8 */
[--C-:B------:R-:W-:Y:S01]  /*6880*/  FADD.FTZ R134, R168, -R132.reuse ;  /* 0x80000084a8867221 */ /* 0x100fe20000010000 */
[----:B------:R-:W-:-:S03]  /*6890*/  FADD.FTZ R248, R215, -R132 ;  /* 0x80000084d7f87221 */ /* 0x000fc60000010000 */
[C---:B------:R-:W-:Y:S01]  /*68a0*/  FMUL.FTZ R134, R133.reuse, R134 ;  /* 0x0000008685867220 */ /* 0x040fe20000410000 */
[----:B------:R-:W-:-:S03]  /*68b0*/  FMUL.FTZ R248, R133, R248 ;  /* 0x000000f885f87220 */ /* 0x000fc60000410000 */
[----:B------:R-:W-:Y:S01]  /*68c0*/  FFMA.FTZ R250, R134, R135, R247 ;  /* 0x0000008786fa7223 */ /* 0x000fe200000100f7 */
[----:B------:R-:W-:Y:S01]  /*68d0*/  SHF.L.U32 R247, R136, 0x10, RZ ;  /* 0x0000001088f77819 */ /* 0x000fe200000006ff */
[----:B------:R-:W0:Y:S03]  /*68e0*/  LDC.64 R134, c[0x0][0x428] ;  /* 0x00010a00ff867b82 */ /* 0x000e260000000a00 */
[----:B------:R-:W-:Y:S01]  /*68f0*/  F2FP.BF16.F32.PACK_AB R131, R250, R131 ;  /* 0x00000083fa83723e */ /* 0x000fe200000010ff */
[----:B------:R-:W-:-:S05]  /*6900*/  FFMA.FTZ R247, R248, R247, R249 ;  /* 0x000000f7f8f77223 */ /* 0x000fca00000100f9 */
[----:B------:R-:W-:Y:S01]  /*6910*/  F2FP.BF16.F32.PACK_AB R128, R247, R128 ;  /* 0x00000080f780723e */ /* 0x000fe200000010ff */
[C---:B0-----:R-:W-:Y:S01]  /*6920*/  IMAD.WIDE.U32 R134, R214.reuse, 0x10, R134 ;  /* 0x00000010d6867825 */ /* 0x041fe200078e0086 */
[----:B------:R-:W-:-:S04]  /*6930*/  IADD3 R214, PT, PT, R214, 0x20, RZ ;  /* 0x00000020d6d67810 */ /* 0x000fc80007ffe0ff */
[----:B------:R2:W-:Y:S03]  /*6940*/  STG.E.128 desc[UR6][R134.64], R128 ;  /* 0x0000008086007986 */ /* 0x0005e6000c101d06 */
.L_x_55:
[----:B------:R-:W-:Y:S05]  /*6950*/  BSYNC.RECONVERGENT B0 ;  /* 0x0000000000007941 */ /* 0x000fea0003800200 */
.L_x_54:
[----:B------:R-:W-:Y:S01]  /*6960*/  ISETP.GE.U32.AND P0, PT, R162, 0x40, PT ;  /* 0x00000040a200780c */ /* 0x000fe20003f06070 */
[----:B------:R-:W-:-:S12]  /*6970*/  BSSY.RECONVERGENT B0, `(.L_x_56) ;  /* 0x0000032000007945 */ /* 0x000fd80003800200 */
[----:B------:R-:W-:Y:S05]  /*6980*/  @!P0 BRA `(.L_x_57) ;  /* 0x0000000000c08947 */ /* 0x000fea0003800000 */
[--C-:B-12---:R-:W-:Y:S01]  /*6990*/  FADD.FTZ R128, R169, -R132.reuse ;  /* 0x80000084a9807221 */ /* 0x106fe20000010000 */
[----:B------:R-:W-:Y:S01]  /*69a0*/  SHF.L.U32 R129, R116, 0x10, RZ ;  /* 0x0000001074817819 */ /* 0x000fe200000006ff */
[----:B------:R-:W-:Y:S01]  /*69b0*/  FADD.FTZ R130, R170, -R132 ;  /* 0x80000084aa827221 */ /* 0x000fe20000010000 */
[----:B------:R-:W-:Y:S01]  /*69c0*/  SHF.L.U32 R131, R112, 0x10, RZ ;  /* 0x0000001070837819 */ /* 0x000fe200000006ff */
[----:B------:R-:W-:Y:S01]  /*69d0*/  FMUL.FTZ R128, R133, R128 ;  /* 0x0000008085807220 */ /* 0x000fe20000410000 */
[----:B------:R-:W-:Y:S01]  /*69e0*/  SHF.L.U32 R134, R33, 0x10, RZ ;  /* 0x0000001021867819 */ /* 0x000fe200000006ff */
[----:B------:R-:W-:Y:S01]  /*69f0*/  FMUL.FTZ R130, R133, R130 ;  /* 0x0000008285827220 */ /* 0x000fe20000410000 */
[----:B------:R-:W-:Y:S02]  /*6a00*/  IMAD.U32 R135, R114, 0x10000, RZ ;  /* 0x0001000072877824 */ /* 0x000fe400078e00ff */
[----:B------:R-:W-:Y:S01]  /*6a10*/  FFMA.FTZ R128, R128, R129, R131 ;  /* 0x0000008180807223 */ /* 0x000fe20000010083 */
[----:B------:R-:W-:-:S02]  /*6a20*/  SHF.L.U32 R129, R117, 0x10, RZ ;  /* 0x0000001075817819 */ /* 0x000fc400000006ff */
[----:B------:R-:W-:Y:S02]  /*6a30*/  SHF.L.U32 R131, R113, 0x10, RZ ;  /* 0x0000001071837819 */ /* 0x000fe400000006ff */
[----:B------:R-:W-:Y:S02]  /*6a40*/  SHF.L.U32 R245, R32, 0x10, RZ ;  /* 0x0000001020f57819 */ /* 0x000fe400000006ff */
[----:B------:R-:W-:Y:S01]  /*6a50*/  SHF.L.U32 R248, R115, 0x10, RZ ;  /* 0x0000001073f87819 */ /* 0x000fe200000006ff */
[----:B0-----:R-:W-:Y:S01]  /*6a60*/  FFMA.FTZ R246, R130, R129, R131 ;  /* 0x0000008182f67223 */ /* 0x001fe20000010083 */
[----:B------:R-:W-:Y:S01]  /*6a70*/  FADD.FTZ R130, R219, -R132 ;  /* 0x80000084db827221 */ /* 0x000fe20000010000 */
[----:B------:R-:W-:Y:S02]  /*6a80*/  SHF.L.U32 R131, R118, 0x10, RZ ;  /* 0x0000001076837819 */ /* 0x000fe400000006ff */
[----:B------:R-:W-:Y:S01]  /*6a90*/  SHF.L.U32 R247, R29, 0x10, RZ ;  /* 0x000000101df77819 */ /* 0x000fe200000006ff */
[----:B------:R-:W-:Y:S01]  /*6aa0*/  FMUL.FTZ R129, R133, R130 ;  /* 0x0000008285817220 */ /* 0x000fe20000410000 */
[----:B------:R-:W-:-:S02]  /*6ab0*/  SHF.L.U32 R130, R34, 0x10, RZ ;  /* 0x0000001022827819 */ /* 0x000fc400000006ff */
[----:B------:R-:W-:-:S03]  /*6ac0*/  SHF.L.U32 R249, R35, 0x10, RZ ;  /* 0x0000001023f97819 */ /* 0x000fc600000006ff */
        /* <DEDUP_REMOVED lines=25> */
[----:B0-----:R-:W-:-:S04]  /*6c60*/  IMAD.WIDE.U32 R134, R214, 0x10, R134 ;  /* 0x00000010d6867825 */ /* 0x001fc800078e0086 */
[----:B------:R-:W-:Y:S01]  /*6c70*/  VIADD R214, R214, 0x20 ;  /* 0x00000020d6d67836 */ /* 0x000fe20000000000 */
[----:B------:R3:W-:Y:S06]  /*6c80*/  STG.E.128 desc[UR6][R134.64], R128 ;  /* 0x0000008086007986 */ /* 0x0007ec000c101d06 */
.L_x_57:
[----:B------:R-:W-:Y:S05]  /*6c90*/  BSYNC.RECONVERGENT B0 ;  /* 0x0000000000007941 */ /* 0x000fea0003800200 */
.L_x_56:
[----:B------:R-:W-:Y:S01]  /*6ca0*/  ISETP.GE.U32.AND P0, PT, R162, 0x60, PT ;  /* 0x00000060a200780c */ /* 0x000fe20003f06070 */
[----:B------:R-:W-:-:S12]  /*6cb0*/  BSSY.RECONVERGENT B0, `(.L_x_58) ;  /* 0x0000032000007945 */ /* 0x000fd80003800200 */
[----:B------:R-:W-:Y:S05]  /*6cc0*/  @!P0 BRA `(.L_x_59) ;  /* 0x0000000000c08947 */ /* 0x000fea0003800000 */
[--C-:B-123--:R-:W-:Y:S01]  /*6cd0*/  FADD.FTZ R128, R174, -R132.reuse ;  /* 0x80000084ae807221 */ /* 0x10efe20000010000 */
        /* <DEDUP_REMOVED lines=15> */
[----:B------:R-:W-:Y:S02]  /*6dd0*/  SHF.L.U32 R131, R110, 0x10, RZ ;  /* 0x000000106e837819 */ /* 0x000fe400000006ff */
[----:B------:R-:W-:Y:S01]  /*6de0*/  SHF.L.U32 R249, R27, 0x10, RZ ;  /* 0x000000101bf97819 */ /* 0x000fe200000006ff */
        /* <DEDUP_REMOVED lines=30> */
.L_x_59:
[----:B------:R-:W-:Y:S05]  /*6fd0*/  BSYNC.RECONVERGENT B0 ;  /* 0x0000000000007941 */ /* 0x000fea0003800200 */
.L_x_58:
[----:B------:R-:W-:Y:S01]  /*6fe0*/  ISETP.GE.U32.AND P0, PT, R162, 0x80, PT ;  /* 0x00000080a200780c */ /* 0x000fe20003f06070 */
[----:B------:R-:W-:-:S12]  /*6ff0*/  BSSY.RECONVERGENT B0, `(.L_x_60) ;  /* 0x0000032000007945 */ /* 0x000fd80003800200 */
[----:B------:R-:W-:Y:S05]  /*7000*/  @!P0 BRA `(.L_x_61) ;  /* 0x0000000000c08947 */ /* 0x000fea0003800000 */
[--C-:B-1234-:R-:W-:Y:S01]  /*7010*/  FADD.FTZ R128, R179, -R132.reuse ;  /* 0x80000084b3807221 */ /* 0x11efe20000010000 */
[----:B------:R-:W-:Y:S01]  /*7020*/  SHF.L.U32 R131, R96, 0x10, RZ ;  /* 0x0000001060837819 */ /* 0x000fe200000006ff */
[----:B------:R-:W-:Y:S02]  /*7030*/  IMAD.U32 R129, R100, 0x10000, RZ ;  /* 0x0001000064817824 */ /* 0x000fe400078e00ff */
[----:B------:R-:W-:Y:S01]  /*7040*/  FADD.FTZ R130, R180, -R132 ;  /* 0x80000084b4827221 */ /* 0x000fe20000010000 */
[----:B------:R-:W-:Y:S01]  /*7050*/  FMUL.FTZ R128, R133, R128 ;  /* 0x0000008085807220 */ /* 0x000fe20000410000 */
[----:B------:R-:W-:Y:S02]  /*7060*/  SHF.L.U32 R134, R17, 0x10, RZ ;  /* 0x0000001011867819 */ /* 0x000fe400000006ff */
[----:B------:R-:W-:Y:S01]  /*7070*/  FMUL.FTZ R130, R133, R130 ;  /* 0x0000008285827220 */ /* 0x000fe20000410000 */
        /* <DEDUP_REMOVED lines=11> */
[----:B------:R-:W-:Y:S02]  /*7130*/  SHF.L.U32 R247, R13, 0x10, RZ ;  /* 0x000000100df77819 */ /* 0x000fe400000006ff */
[----:B------:R-:W-:Y:S01]  /*7140*/  SHF.L.U32 R249, R19, 0x10, RZ ;  /* 0x0000001013f97819 */ /* 0x000fe200000006ff */
[----:B------:R-:W-:Y:S01]  /*7150*/  FFMA.FTZ R129, R129, R130, R134 ;  /* 0x0000008281817223 */ /* 0x000fe20000010086 */
[--C-:B------:R-:W-:Y:S01]  /*7160*/  FADD.FTZ R130, R181, -R132.reuse ;  /* 0x80000084b5827221 */ /* 0x100fe20000010000 */
[----:B------:R-:W-:-:S03]  /*7170*/  FADD.FTZ R134, R226, -R132 ;  /* 0x80000084e2867221 */ /* 0x000fc60000010000 */
[C---:B------:R-:W-:Y:S01]  /*7180*/  FMUL.FTZ R130, R133.reuse, R130 ;  /* 0x0000008285827220 */ /* 0x040fe20000410000 */
[----:B------:R-:W-:Y:S01]  /*7190*/  FMUL.FTZ R134, R133, R134 ;  /* 0x0000008685867220 */ /* 0x000fe20000410000 */
[----:B------:R-:W-:Y:S02]  /*71a0*/  F2FP.BF16.F32.PACK_AB R129, R129, R246 ;  /* 0x000000f68181723e */ /* 0x000fe400000010ff */
[----:B------:R-:W-:Y:S01]  /*71b0*/  FFMA.FTZ R130, R130, R131, R135 ;  /* 0x0000008382827223 */ /* 0x000fe20000010087 */
[----:B------:R-:W-:Y:S01]  /*71c0*/  IMAD.U32 R131, R15, 0x10000, RZ ;  /* 0x000100000f837824 */ /* 0x000fe200078e00ff */
        /* <DEDUP_REMOVED lines=20> */
.L_x_61:
[----:B------:R-:W-:Y:S05]  /*7310*/  BSYNC.RECONVERGENT B0 ;  /* 0x0000000000007941 */ /* 0x000fea0003800200 */
.L_x_60:
[----:B------:R-:W-:Y:S01]  /*7320*/  ISETP.GE.U32.AND P0, PT, R162, 0xa0, PT ;  /* 0x000000a0a200780c */ /* 0x000fe20003f06070 */
[----:B------:R-:W-:-:S12]  /*7330*/  BSSY.RECONVERGENT B0, `(.L_x_62) ;  /* 0x0000032000007945 */ /* 0x000fd80003800200 */
[----:B------:R-:W-:Y:S05]  /*7340*/  @!P0 BRA `(.L_x_63) ;  /* 0x0000000000c08947 */ /* 0x000fea0003800000 */
[--C-:B01234-:R-:W-:Y:S01]  /*7350*/  FADD.FTZ R128, R184, -R132.reuse ;  /* 0x80000084b8807221 */ /* 0x11ffe20000010000 */
        /* <DEDUP_REMOVED lines=11> */
[----:B------:R-:W-:Y:S01]  /*7410*/  FFMA.FTZ R246, R130, R129, R131 ;  /* 0x0000008182f67223 */ /* 0x000fe20000010083 */
        /* <DEDUP_REMOVED lines=19> */
[----:B------:R-:W-:Y:S01]  /*7550*/  IMAD.U32 R134, R95, 0x10000, RZ ;  /* 0x000100005f867824 */ /* 0x000fe200078e00ff */
        /* <DEDUP_REMOVED lines=15> */
.L_x_63:
[----:B------:R-:W-:Y:S05]  /*7650*/  BSYNC.RECONVERGENT B0 ;  /* 0x0000000000007941 */ /* 0x000fea0003800200 */
.L_x_62:
[----:B------:R-:W-:Y:S01]  /*7660*/  ISETP.GE.U32.AND P0, PT, R162, 0xc0, PT ;  /* 0x000000c0a200780c */ /* 0x000fe20003f06070 */
[----:B------:R-:W-:-:S12]  /*7670*/  BSSY.RECONVERGENT B0, `(.L_x_64) ;  /* 0x0000032000007945 */ /* 0x000fd80003800200 */
[----:B------:R-:W-:Y:S05]  /*7680*/  @!P0 BRA `(.L_x_65) ;  /* 0x0000000000c08947 */ /* 0x000fea0003800000 */
[--C-:B01234-:R-:W-:Y:S01]  /*7690*/  FADD.FTZ R128, R189, -R132.reuse ;  /* 0x80000084bd807221 */ /* 0x11ffe20000010000 */
[----:B------:R-:W-:Y:S01]  /*76a0*/  SHF.L.U32 R129, R84, 0x10, RZ ;  /* 0x0000001054817819 */ /* 0x000fe200000006ff */
[--C-:B------:R-:W-:Y:S01]  /*76b0*/  FADD.FTZ R130, R190, -R132.reuse ;  /* 0x80000084be827221 */ /* 0x100fe20000010000 */
[----:B------:R-:W-:Y:S01]  /*76c0*/  SHF.L.U32 R131, R80, 0x10, RZ ;  /* 0x0000001050837819 */ /* 0x000fe200000006ff */
[C---:B------:R-:W-:Y:S01]  /*76d0*/  FMUL.FTZ R128, R133.reuse, R128 ;  /* 0x0000008085807220 */ /* 0x040fe20000410000 */
[----:B------:R-:W-:Y:S01]  /*76e0*/  SHF.L.U32 R134, R0, 0x10, RZ ;  /* 0x0000001000867819 */ /* 0x000fe200000006ff */
[----:B------:R-:W-:Y:S01]  /*76f0*/  FMUL.FTZ R130, R133, R130 ;  /* 0x0000008285827220 */ /* 0x000fe20000410000 */
[----:B------:R-:W-:Y:S01]  /*7700*/  SHF.L.U32 R135, R82, 0x10, RZ ;  /* 0x0000001052877819 */ /* 0x000fe200000006ff */
[----:B------:R-:W-:Y:S01]  /*7710*/  FFMA.FTZ R128, R128, R129, R131 ;  /* 0x0000008180807223 */ /* 0x000fe20000010083 */
[----:B------:R-:W-:Y:S01]  /*7720*/  SHF.L.U32 R131, R81, 0x10, RZ ;  /* 0x0000001051837819 */ /* 0x000fe200000006ff */
[----:B------:R-:W-:Y:S01]  /*7730*/  IMAD.U32 R129, R85, 0x10000, RZ ;  /* 0x0001000055817824 */ /* 0x000fe200078e00ff */
[----:B------:R-:W-:Y:S01]  /*7740*/  SHF.L.U32 R245, R137, 0x10, RZ ;  /* 0x0000001089f57819 */ /* 0x000fe200000006ff */
[----:B------:R-:W-:Y:S01]  /*7750*/  IMAD.U32 R248, R83, 0x10000, RZ ;  /* 0x0001000053f87824 */ /* 0x000fe200078e00ff */
[----:B------:R-:W-:Y:S01]  /*7760*/  SHF.L.U32 R247, R140, 0x10, RZ ;  /* 0x000000108cf77819 */ /* 0x000fe200000006ff */
[----:B------:R-:W-:Y:S01]  /*7770*/  FFMA.FTZ R246, R130, R129, R131 ;  /* 0x0000008182f67223 */ /* 0x000fe20000010083 */
[----:B------:R-:W-:Y:S01]  /*7780*/  FADD.FTZ R130, R231, -R132 ;  /* 0x80000084e7827221 */ /* 0x000fe20000010000 */
[----:B------:R-:W-:-:S02]  /*7790*/  SHF.L.U32 R131, R86, 0x10, RZ ;  /* 0x0000001056837819 */ /* 0x000fc400000006ff */
        /* <DEDUP_REMOVED lines=31> */
.L_x_65:
[----:B------:R-:W-:Y:S05]  /*7990*/  BSYNC.RECONVERGENT B0 ;  /* 0x0000000000007941 */ /* 0x000fea0003800200 */
.L_x_64:
[----:B------:R-:W-:Y:S01]  /*79a0*/  ISETP.GE.U32.AND P0, PT, R162, 0xe0, PT ;  /* 0x000000e0a200780c */ /* 0x000fe20003f06070 */
[----:B------:R-:W-:-:S12]  /*79b0*/  BSSY.RECONVERGENT B0, `(.L_x_66) ;  /* 0x0000034000007945 */ /* 0x000fd80003800200 */
[----:B------:R-:W-:Y:S05]  /*79c0*/  @!P0 BRA `(.L_x_67) ;  /* 0x0000000000c88947 */ /* 0x000fea0003800000 */
[----:B01234-:R-:W-:Y:S01]  /*79d0*/  PRMT R129, R76, 0x7632, R129 ;  /* 0x000076324c817816 */ /* 0x01ffe20000000081 */
[--C-:B------:R-:W-:Y:S01]  /*79e0*/  FADD.FTZ R128, R233, -R132.reuse ;  /* 0x80000084e9807221 */ /* 0x100fe20000010000 */
[----:B------:R-:W-:Y:S01]  /*79f0*/  PRMT R131, R72, 0x7632, R131 ;  /* 0x0000763248837816 */ /* 0x000fe20000000083 */
[----:B------:R-:W-:Y:S01]  /*7a00*/  FADD.FTZ R130, R195, -R132 ;  /* 0x80000084c3827221 */ /* 0x000fe20000010000 */
[----:B------:R-:W-:Y:S01]  /*7a10*/  SHF.L.U32 R129, R129, 0x10, RZ ;  /* 0x0000001081817819 */ /* 0x000fe200000006ff */
[----:B------:R-:W-:Y:S01]  /*7a20*/  FMUL.FTZ R128, R133, R128 ;  /* 0x0000008085807220 */ /* 0x000fe20000410000 */
[----:B------:R-:W-:Y:S01]  /*7a30*/  SHF.L.U32 R131, R131, 0x10, RZ ;  /* 0x0000001083837819 */ /* 0x000fe200000006ff */
[----:B------:R-:W-:Y:S01]  /*7a40*/  FMUL.FTZ R130, R133, R130 ;  /* 0x0000008285827220 */ /* 0x000fe20000410000 */
[----:B------:R-:W-:Y:S02]  /*7a50*/  SHF.L.U32 R134, R142, 0x10, RZ ;  /* 0x000000108e867819 */ /* 0x000fe400000006ff */
[----:B------:R-:W-:Y:S01]  /*7a60*/  SHF.L.U32 R135, R74, 0x10, RZ ;  /* 0x000000104a877819 */ /* 0x000fe200000006ff */
[----:B------:R-:W-:Y:S01]  /*7a70*/  FFMA.FTZ R128, R128, R129, R131 ;  /* 0x0000008180807223 */ /* 0x000fe20000010083 */
[----:B------:R-:W-:Y:S01]  /*7a80*/  SHF.L.U32 R129, R77, 0x10, RZ ;  /* 0x000000104d817819 */ /* 0x000fe200000006ff */
[----:B------:R-:W-:Y:S01]  /*7a90*/  IMAD.U32 R131, R73, 0x10000, RZ ;  /* 0x0001000049837824 */ /* 0x000fe200078e00ff */
[----:B------:R-:W-:-:S02]  /*7aa0*/  SHF.L.U32 R245, R143, 0x10, RZ ;  /* 0x000000108ff57819 */ /* 0x000fc400000006ff */
[----:B------:R-:W-:Y:S01]  /*7ab0*/  SHF.L.U32 R248, R75, 0x10, RZ ;  /* 0x000000104bf87819 */ /* 0x000fe200000006ff */
[----:B------:R-:W-:Y:S01]  /*7ac0*/  FFMA.FTZ R246, R130, R129, R131 ;  /* 0x0000008182f67223 */ /* 0x000fe20000010083 */
[----:B------:R-:W-:Y:S01]  /*7ad0*/  FADD.FTZ R130, R234, -R132 ;  /* 0x80000084ea827221 */ /* 0x000fe20000010000 */
[----:B------:R-:W-:Y:S02]  /*7ae0*/  SHF.L.U32 R131, R78, 0x10, RZ ;  /* 0x000000104e837819 */ /* 0x000fe400000006ff */
[----:B------:R-:W-:Y:S01]  /*7af0*/  SHF.L.U32 R247, R146, 0x10, RZ ;  /* 0x0000001092f77819 */ /* 0x000fe200000006ff */
[----:B------:R-:W-:Y:S01]  /*7b00*/  FMUL.FTZ R129, R133, R130 ;  /* 0x0000008285817220 */ /* 0x000fe20000410000 */
[----:B------:R-:W-:Y:S02]  /*7b10*/  SHF.L.U32 R130, R141, 0x10, RZ ;  /* 0x000000108d827819 */ /* 0x000fe400000006ff */
        /* <DEDUP_REMOVED lines=8> */
[----:B------:R-:W-:Y:S01]  /*7ba0*/  SHF.L.U32 R131, R144, 0x10, RZ ;  /* 0x0000001090837819 */ /* 0x000fe200000006ff */
[----:B------:R-:W-:-:S04]  /*7bb0*/  IMAD.U32 R135, R145, 0x10000, RZ ;  /* 0x0001000091877824 */ /* 0x000fc800078e00ff */
        /* <DEDUP_REMOVED lines=19> */
.L_x_67:
[----:B------:R-:W-:Y:S05]  /*7cf0*/  BSYNC.RECONVERGENT B0 ;  /* 0x0000000000007941 */ /* 0x000fea0003800200 */
.L_x_66:
        /* <DEDUP_REMOVED lines=11> */
[----:B------:R-:W-:Y:S01]  /*7db0*/  SHF.L.U32 R134, R148, 0x10, RZ ;  /* 0x0000001094867819 */ /* 0x000fe200000006ff */
[----:B------:R-:W-:Y:S01]  /*7dc0*/  IMAD.U32 R247, R152, 0x10000, RZ ;  /* 0x0001000098f77824 */ /* 0x000fe200078e00ff */
[----:B------:R-:W-:Y:S01]  /*7dd0*/  SHF.L.U32 R135, R66, 0x10, RZ ;  /* 0x0000001042877819 */ /* 0x000fe200000006ff */
        /* <DEDUP_REMOVED lines=10> */
[----:B------:R-:W-:-:S04]  /*7e80*/  IMAD.U32 R130, R147, 0x10000, RZ ;  /* 0x0001000093827824 */ /* 0x000fc800078e00ff */
        /* <DEDUP_REMOVED lines=28> */
.L_x_69:
[----:B------:R-:W-:Y:S05]  /*8050*/  BSYNC.RECONVERGENT B0 ;  /* 0x0000000000007941 */ /* 0x000fea0003800200 */
.L_x_68:
        /* <DEDUP_REMOVED lines=10> */
[----:B------:R-:W-:Y:S01]  /*8100*/  IMAD.U32 R135, R57, 0x10000, RZ ;  /* 0x0001000039877824 */ /* 0x000fe200078e00ff */
[----:B------:R-:W-:Y:S02]  /*8110*/  PRMT R134, R61, 0x7632, R134 ;  /* 0x000076323d867816 */ /* 0x000fe40000000086 */
[----:B------:R-:W-:Y:S01]  /*8120*/  PRMT R246, R57, 0x7632, R246 ;  /* 0x0000763239f67816 */ /* 0x000fe200000000f6 */
[----:B------:R-:W-:Y:S01]  /*8130*/  FFMA.FTZ R128, R128, R129, R131 ;  /* 0x0000008180807223 */ /* 0x000fe20000010083 */
[----:B------:R-:W-:Y:S01]  /*8140*/  FMUL.FTZ R129, R133, R130 ;  /* 0x0000008285817220 */ /* 0x000fe20000410000 */
[----:B------:R-:W-:Y:S01]  /*8150*/  FADD.FTZ R130, R205, -R132 ;  /* 0x80000084cd827221 */ /* 0x000fe20000010000 */
[----:B------:R-:W-:-:S02]  /*8160*/  SHF.L.U32 R134, R134, 0x10, RZ ;  /* 0x0000001086867819 */ /* 0x000fc400000006ff */
[----:B------:R-:W-:Y:S01]  /*8170*/  SHF.L.U32 R246, R246, 0x10, RZ ;  /* 0x00000010f6f67819 */ /* 0x000fe200000006ff */
[----:B------:R-:W-:Y:S01]  /*8180*/  FMUL.FTZ R130, R133, R130 ;  /* 0x0000008285827220 */ /* 0x000fe20000410000 */
[----:B------:R-:W-:Y:S02]  /*8190*/  SHF.L.U32 R131, R61, 0x10, RZ ;  /* 0x000000103d837819 */ /* 0x000fe400000006ff */
[----:B------:R-:W-:Y:S01]  /*81a0*/  SHF.L.U32 R245, R153, 0x10, RZ ;  /* 0x0000001099f57819 */ /* 0x000fe200000006ff */
[----:B------:R-:W-:Y:S01]  /*81b0*/  FFMA.FTZ R129, R129, R134, R246 ;  /* 0x0000008681817223 */ /* 0x000fe200000100f6 */
[--C-:B------:R-:W-:Y:S01]  /*81c0*/  FADD.FTZ R134, R241, -R132.reuse ;  /* 0x80000084f1867221 */ /* 0x100fe20000010000 */
[----:B------:R-:W-:Y:S01]  /*81d0*/  FFMA.FTZ R246, R130, R131, R135 ;  /* 0x0000008382f67223 */ /* 0x000fe20000010087 */
[----:B------:R-:W-:Y:S01]  /*81e0*/  FADD.FTZ R130, R206, -R132 ;  /* 0x80000084ce827221 */ /* 0x000fe20000010000 */
[----:B------:R-:W-:Y:S01]  /*81f0*/  SHF.L.U32 R131, R62, 0x10, RZ ;  /* 0x000000103e837819 */ /* 0x000fe200000006ff */
[C---:B------:R-:W-:Y:S01]  /*8200*/  FMUL.FTZ R134, R133.reuse, R134 ;  /* 0x0000008685867220 */ /* 0x040fe20000410000 */
[----:B------:R-:W-:Y:S01]  /*8210*/  SHF.L.U32 R135, R58, 0x10, RZ ;  /* 0x000000103a877819 */ /* 0x000fe200000006ff */
[----:B------:R-:W-:Y:S01]  /*8220*/  FMUL.FTZ R130, R133, R130 ;  /* 0x0000008285827220 */ /* 0x000fe20000410000 */
[----:B------:R-:W-:-:S02]  /*8230*/  SHF.L.U32 R248, R59, 0x10, RZ ;  /* 0x000000103bf87819 */ /* 0x000fc400000006ff */
[----:B------:R-:W-:Y:S01]  /*8240*/  SHF.L.U32 R247, R156, 0x10, RZ ;  /* 0x000000109cf77819 */ /* 0x000fe200000006ff */
[----:B------:R-:W-:Y:S01]  /*8250*/  FFMA.FTZ R130, R130, R131, R135 ;  /* 0x0000008382827223 */ /* 0x000fe20000010087 */
[----:B------:R-:W-:Y:S02]  /*8260*/  SHF.L.U32 R131, R154, 0x10, RZ ;  /* 0x000000109a837819 */ /* 0x000fe400000006ff */
[----:B------:R-:W-:Y:S02]  /*8270*/  SHF.L.U32 R135, R155, 0x10, RZ ;  /* 0x000000109b877819 */ /* 0x000fe400000006ff */
[----:B------:R-:W-:Y:S01]  /*8280*/  SHF.L.U32 R249, R56, 0x10, RZ ;  /* 0x0000001038f97819 */ /* 0x000fe200000006ff */
[----:B------:R-:W-:Y:S01]  /*8290*/  FFMA.FTZ R245, R134, R245, R131 ;  /* 0x000000f586f57223 */ /* 0x000fe20000010083 */
[----:B------:R-:W-:Y:S01]  /*82a0*/  FADD.FTZ R134, R207, -R132 ;  /* 0x80000084cf867221 */ /* 0x000fe20000010000 */
[----:B------:R-:W-:-:S03]  /*82b0*/  F2FP.BF16.F32.PACK_AB R129, R129, R246 ;  /* 0x000000f68181723e */ /* 0x000fc600000010ff */
        /* <DEDUP_REMOVED lines=9> */
[----:B------:R-:W-:Y:S01]  /*8350*/  IMAD.U32 R247, R60, 0x10000, RZ ;  /* 0x000100003cf77824 */ /* 0x000fe200078e00ff */
[----:B------:R-:W0:Y:S03]  /*8360*/  LDC.64 R134, c[0x0][0x428] ;  /* 0x00010a00ff867b82 */ /* 0x000e260000000a00 */
[----:B------:R-:W-:Y:S01]  /*8370*/  FFMA.FTZ R247, R248, R247, R249 ;  /* 0x000000f7f8f77223 */ /* 0x000fe200000100f9 */
[----:B------:R-:W-:-:S04]  /*8380*/  F2FP.BF16.F32.PACK_AB R131, R250, R131 ;  /* 0x00000083fa83723e */ /* 0x000fc800000010ff */
[----:B------:R-:W-:Y:S01]  /*8390*/  F2FP.BF16.F32.PACK_AB R128, R128, R247 ;  /* 0x000000f78080723e */ /* 0x000fe200000010ff */
[C---:B0-----:R-:W-:Y:S01]  /*83a0*/  IMAD.WIDE.U32 R134, R214.reuse, 0x10, R134 ;  /* 0x00000010d6867825 */ /* 0x041fe200078e0086 */
[----:B------:R-:W-:-:S04]  /*83b0*/  IADD3 R214, PT, PT, R214, 0x20, RZ ;  /* 0x00000020d6d67810 */ /* 0x000fc80007ffe0ff */
[----:B------:R0:W-:Y:S03]  /*83c0*/  STG.E.128 desc[UR6][R134.64], R128 ;  /* 0x0000008086007986 */ /* 0x0001e6000c101d06 */
.L_x_71:
[----:B------:R-:W-:Y:S05]  /*83d0*/  BSYNC.RECONVERGENT B0 ;  /* 0x0000000000007941 */ /* 0x000fea0003800200 */
.L_x_70:
        /* <DEDUP_REMOVED lines=9> */
[----:B------:R-:W-:Y:S02]  /*8470*/  SHF.L.U32 R131, R131, 0x10, RZ ;  /* 0x0000001083837819 */ /* 0x000fe400000006ff */
        /* <DEDUP_REMOVED lines=12> */
[----:B------:R-:W-:Y:S02]  /*8540*/  SHF.L.U32 R245, R157, 0x10, RZ ;  /* 0x000000109df57819 */ /* 0x000fe400000006ff */
[----:B------:R-:W-:Y:S01]  /*8550*/  FFMA.FTZ R246, R130, R131, R135 ;  /* 0x0000008382f67223 */ /* 0x000fe20000010087 */
[----:B------:R-:W-:Y:S01]  /*8560*/  FADD.FTZ R130, R211, -R132 ;  /* 0x80000084d3827221 */ /* 0x000fe20000010000 */
[----:B------:R-:W-:Y:S01]  /*8570*/  SHF.L.U32 R135, R50, 0x10, RZ ;  /* 0x0000001032877819 */ /* 0x000fe200000006ff */
[----:B------:R-:W-:-:S02]  /*8580*/  IMAD.U32 R131, R54, 0x10000, RZ ;  /* 0x0001000036837824 */ /* 0x000fc400078e00ff */
[C---:B------:R-:W-:Y:S01]  /*8590*/  FMUL.FTZ R134, R133.reuse, R134 ;  /* 0x0000008685867220 */ /* 0x040fe20000410000 */
[----:B------:R-:W-:Y:S01]  /*85a0*/  FMUL.FTZ R130, R133, R130 ;  /* 0x0000008285827220 */ /* 0x000fe20000410000 */
[----:B------:R-:W-:Y:S02]  /*85b0*/  SHF.L.U32 R248, R51, 0x10, RZ ;  /* 0x0000001033f87819 */ /* 0x000fe400000006ff */
[----:B------:R-:W-:Y:S01]  /*85c0*/  SHF.L.U32 R247, R160, 0x10, RZ ;  /* 0x00000010a0f77819 */ /* 0x000fe200000006ff */
[----:B------:R-:W-:Y:S01]  /*85d0*/  FFMA.FTZ R130, R130, R131, R135 ;  /* 0x0000008382827223 */ /* 0x000fe20000010087 */
[----:B------:R-:W-:Y:S02]  /*85e0*/  SHF.L.U32 R131, R158, 0x10, RZ ;  /* 0x000000109e837819 */ /* 0x000fe400000006ff */
[----:B------:R-:W-:Y:S02]  /*85f0*/  SHF.L.U32 R135, R159, 0x10, RZ ;  /* 0x000000109f877819 */ /* 0x000fe400000006ff */
[----:B------:R-:W-:Y:S01]  /*8600*/  F2FP.BF16.F32.PACK_AB R129, R129, R246 ;  /* 0x000000f68181723e */ /* 0x000fe200000010ff */
        /* <DEDUP_REMOVED lines=9> */
[----:B------:R-:W-:Y:S01]  /*86a0*/  FMUL.FTZ R132, R133, R132 ;  /* 0x0000008485847220 */ /* 0x000fe20000410000 */
[----:B------:R-:W-:Y:S02]  /*86b0*/  SHF.L.U32 R133, R52, 0x10, RZ ;  /* 0x0000001034857819 */ /* 0x000fe400000006ff */
[----:B------:R-:W-:Y:S01]  /*86c0*/  FFMA.FTZ R248, R134, R135, R247 ;  /* 0x0000008786f87223 */ /* 0x000fe200000100f7 */
[----:B------:R-:W-:Y:S01]  /*86d0*/  IMAD.U32 R247, R48, 0x10000, RZ ;  /* 0x0001000030f77824 */ /* 0x000fe200078e00ff */
[----:B------:R-:W0:Y:S03]  /*86e0*/  LDC.64 R134, c[0x0][0x428] ;  /* 0x00010a00ff867b82 */ /* 0x000e260000000a00 */
[----:B------:R-:W-:Y:S01]  /*86f0*/  FFMA.FTZ R133, R132, R133, R247 ;  /* 0x0000008584857223 */ /* 0x000fe200000100f7 */
[----:B------:R-:W-:-:S04]  /*8700*/  F2FP.BF16.F32.PACK_AB R131, R248, R131 ;  /* 0x00000083f883723e */ /* 0x000fc800000010ff */
[----:B------:R-:W-:Y:S01]  /*8710*/  F2FP.BF16.F32.PACK_AB R128, R128, R133 ;  /* 0x000000858080723e */ /* 0x000fe200000010ff */
[----:B0-----:R-:W-:-:S05]  /*8720*/  IMAD.WIDE.U32 R134, R214, 0x10, R134 ;  /* 0x00000010d6867825 */ /* 0x001fca00078e0086 */
[----:B------:R0:W-:Y:S02]  /*8730*/  STG.E.128 desc[UR6][R134.64], R128 ;  /* 0x0000008086007986 */ /* 0x0001e4000c101d06 */
.L_x_73:
[----:B------:R-:W-:Y:S05]  /*8740*/  BSYNC.RECONVERGENT B0 ;  /* 0x0000000000007941 */ /* 0x000fea0003800200 */
.L_x_72:
[----:B01234-:R-:W0:Y:S02]  /*8750*/  LDC.64 R128, c[0x0][0x380] ;  /* 0x0000e000ff807b82 */ /* 0x01fe240000000a00 */
[----:B0-----:R-:W-:-:S04]  /*8760*/  LEA R161, R128, R161, 0x2 ;  /* 0x000000a180a17211 */ /* 0x001fc800078e10ff */
[----:B------:R-:W-:-:S13]  /*8770*/  ISETP.GE.AND P0, PT, R161, R129, PT ;  /* 0x00000081a100720c */ /* 0x000fda0003f06270 */
[----:B------:R-:W-:Y:S05]  /*8780*/  @!P0 BRA `(.L_x_74) ;  /* 0xffffff8800688947 */ /* 0x000fea000383ffff */
[----:B------:R-:W-:Y:S05]  /*8790*/  EXIT ;  /* 0x000000000000794d */ /* 0x000fea0003800000 */
.L_x_53:
[----:B------:R-:W-:Y:S01]  /*87a0*/  HFMA2 R130, -RZ, RZ, 0, 5.9604644775390625e-08 ;  /* 0x00000001ff827431 */ /* 0x000fe200000001ff */
[----:B------:R-:W-:Y:S01]  /*87b0*/  BSSY B0, `(.L_x_75) ;  /* 0x0000007000007945 */ /* 0x000fe20003800000 */
[----:B------:R-:W-:Y:S02]  /*87c0*/  MOV R251, R128 ;  /* 0x0000008000fb7202 */ /* 0x000fe40000000f00 */
[----:B------:R-:W-:Y:S02]  /*87d0*/  MOV R131, 0x1f ;  /* 0x0000001f00837802 */ /* 0x000fe40000000f00 */
[----:B------:R-:W-:-:S07]  /*87e0*/  MOV R132, 0xffffffff ;  /* 0xffffffff00847802 */ /* 0x000fce0000000f00 */
[----:B------:R-:W-:Y:S05]  /*87f0*/  WARPSYNC.COLLECTIVE R132, `(.L_x_76) ;  /* 0x0000000084087348 */ /* 0x000fea0003c00000 */
[----:B------:R0:W1:Y:S02]  /*8800*/  SHFL.BFLY P6, R248, R251, R130, R131 ;  /* 0x0c000082fbf87389 */ /* 0x00006400000c0083 */
[----:B01----:R-:W-:Y:S05]  /*8810*/  ENDCOLLECTIVE ;  /* 0x000000000000791b */ /* 0x003fea0003800000 */
.L_x_76:
[----:B------:R-:W-:Y:S05]  /*8820*/  BSYNC B0 ;  /* 0x0000000000007941 */ /* 0x000fea0003800000 */
.L_x_75:
[----:B------:R-:W-:Y:S01]  /*8830*/  MOV R129, R248 ;  /* 0x000000f800817202 */ /* 0x000fe20000000f00 */
[----:B------:R-:W-:Y:S02]  /*8840*/  HFMA2 R130, -RZ, RZ, 0, 1.1920928955078125e-07 ;  /* 0x00000002ff827431 */ /* 0x000fe400000001ff */
[----:B------:R-:W-:Y:S01]  /*8850*/  IMAD.MOV.U32 R131, RZ, RZ, 0x1f ;  /* 0x0000001fff837424 */ /* 0x000fe200078e00ff */
[----:B------:R-:W-:Y:S01]  /*8860*/  MOV R132, 0xffffffff ;  /* 0xffffffff00847802 */ /* 0x000fe20000000f00 */
[----:B------:R-:W-:-:S05]  /*8870*/  FADD.FTZ R133, R128, R129 ;  /* 0x0000008180857221 */ /* 0x000fca0000010000 */
[----:B------:R-:W-:-:S07]  /*8880*/  MOV R251, R133 ;  /* 0x0000008500fb7202 */ /* 0x000fce0000000f00 */
[----:B------:R-:W-:Y:S05]  /*8890*/  WARPSYNC.COLLECTIVE R132, `(.L_x_77) ;  /* 0x0000000084087348 */ /* 0x000fea0003c00000 */
[----:B------:R0:W1:Y:S02]  /*88a0*/  SHFL.BFLY P6, R248, R251, R130, R131 ;  /* 0x0c000082fbf87389 */ /* 0x00006400000c0083 */
[----:B01----:R-:W-:Y:S05]  /*88b0*/  ENDCOLLECTIVE ;  /* 0x000000000000791b */ /* 0x003fea0003800000 */
.L_x_77:
[----:B------:R-:W-:Y:S01]  /*88c0*/  HFMA2 R130, -RZ, RZ, 0, 2.384185791015625e-07 ;  /* 0x00000004ff827431 */ /* 0x000fe200000001ff */
[----:B------:R-:W-:-:S05]  /*88d0*/  MOV R134, R248 ;  /* 0x000000f800867202 */ /* 0x000fca0000000f00 */
[----:B------:R-:W-:-:S05]  /*88e0*/  FADD.FTZ R134, R133, R134 ;  /* 0x0000008685867221 */ /* 0x000fca0000010000 */
[----:B------:R-:W-:-:S07]  /*88f0*/  MOV R251, R134 ;  /* 0x0000008600fb7202 */ /* 0x000fce0000000f00 */
[----:B------:R-:W-:Y:S05]  /*8900*/  WARPSYNC.COLLECTIVE R132, `(.L_x_78) ;  /* 0x0000000084087348 */ /* 0x000fea0003c00000 */
[----:B------:R0:W1:Y:S02]  /*8910*/  SHFL.BFLY P6, R248, R251, R130, R131 ;  /* 0x0c000082fbf87389 */ /* 0x00006400000c0083 */
[----:B01----:R-:W-:Y:S05]  /*8920*/  ENDCOLLECTIVE ;  /* 0x000000000000791b */ /* 0x003fea0003800000 */
.L_x_78:
[----:B------:R-:W-:Y:S01]  /*8930*/  HFMA2 R130, -RZ, RZ, 0, 4.76837158203125e-07 ;  /* 0x00000008ff827431 */ /* 0x000fe200000001ff */
[----:B------:R-:W-:-:S05]  /*8940*/  MOV R129, R248 ;  /* 0x000000f800817202 */ /* 0x000fca0000000f00 */
[----:B------:R-:W-:-:S05]  /*8950*/  FADD.FTZ R246, R134, R129 ;  /* 0x0000008186f67221 */ /* 0x000fca0000010000 */
[----:B------:R-:W-:-:S07]  /*8960*/  MOV R251, R246 ;  /* 0x000000f600fb7202 */ /* 0x000fce0000000f00 */
[----:B------:R-:W-:Y:S05]  /*8970*/  WARPSYNC.COLLECTIVE R132, `(.L_x_79) ;  /* 0x0000000084087348 */ /* 0x000fea0003c00000 */
[----:B------:R0:W1:Y:S02]  /*8980*/  SHFL.BFLY P6, R248, R251, R130, R131 ;  /* 0x0c000082fbf87389 */ /* 0x00006400000c0083 */
[----:B01----:R-:W-:Y:S05]  /*8990*/  ENDCOLLECTIVE ;  /* 0x000000000000791b */ /* 0x003fea0003800000 */
.L_x_79:
[----:B------:R-:W-:Y:S01]  /*89a0*/  HFMA2 R130, -RZ, RZ, 0, 9.5367431640625e-07 ;  /* 0x00000010ff827431 */ /* 0x000fe200000001ff */
[----:B------:R-:W-:-:S05]  /*89b0*/  MOV R129, R248 ;  /* 0x000000f800817202 */ /* 0x000fca0000000f00 */
[----:B------:R-:W-:Y:S02]  /*89c0*/  FADD.FTZ R247, R246, R129 ;  /* 0x00000081f6f77221 */ /* 0x000fe40000010000 */
[----:B------:R-:W0:Y:S02]  /*89d0*/  LDC R129, c[0x0][0x400] ;  /* 0x00010000ff817b82 */ /* 0x000e240000000800 */
[----:B------:R-:W-:-:S07]  /*89e0*/  IMAD.MOV.U32 R251, RZ, RZ, R247 ;  /* 0x000000fffffb7224 */ /* 0x000fce00078e00f7 */
[----:B0-----:R-:W-:Y:S05]  /*89f0*/  WARPSYNC.COLLECTIVE R132, `(.L_x_80) ;  /* 0x0000000084087348 */ /* 0x001fea0003c00000 */
[----:B------:R1:W2:Y:S02]  /*8a00*/  SHFL.BFLY P6, R248, R251, R130, R131 ;  /* 0x0c000082fbf87389 */ /* 0x0002a400000c0083 */
[----:B012---:R-:W-:Y:S05]  /*8a10*/  ENDCOLLECTIVE ;  /* 0x000000000000791b */ /* 0x007fea0003800000 */
.L_x_80:
[----:B------:R-:W-:Y:S01]  /*8a20*/  FADD.FTZ R248, R247, R248 ;  /* 0x000000f8f7f87221 */ /* 0x000fe20000010000 */
[----:B------:R-:W-:-:S03]  /*8a30*/  ISETP.GT.U32.AND P6, PT, R162, 0xbf, PT ;  /* 0x000000bfa200780c */ /* 0x000fc60003fc4070 */
[----:B------:R-:W-:-:S04]  /*8a40*/  FMUL.FTZ R135, R248, R129 ;  /* 0x00000081f8877220 */ /* 0x000fc80000410000 */
[--C-:B------:R-:W-:Y:S01]  /*8a50*/  FADD.FTZ R128, R164, -R135.reuse ;  /* 0x80000087a4807221 */ /* 0x100fe20000010000 */
[--C-:B------:R-:W-:Y:S01]  /*8a60*/  FADD.FTZ R133, R215, -R135.reuse ;  /* 0x80000087d7857221 */ /* 0x100fe20000010000 */
[--C-:B------:R-:W-:Y:S01]  /*8a70*/  FADD.FTZ R131, R216, -R135.reuse ;  /* 0x80000087d8837221 */ /* 0x100fe20000010000 */
[----:B------:R-:W-:Y:S01]  /*8a80*/  FADD.FTZ R130, R218, -R135 ;  /* 0x80000087da827221 */ /* 0x000fe20000010000 */
[----:B------:R-:W-:-:S04]  /*8a90*/  FFMA.FTZ R128, R128, R128, RZ ;  /* 0x0000008080807223 */ /* 0x000fc800000100ff */
[----:B------:R-:W-:Y:S01]  /*8aa0*/  FFMA.FTZ R128, R133, R133, R128 ;  /* 0x0000008585807223 */ /* 0x000fe20000010080 */
[----:B------:R-:W-:-:S04]  /*8ab0*/  FADD.FTZ R133, R165, -R135 ;  /* 0x80000087a5857221 */ /* 0x000fc80000010000 */
        /* <DEDUP_REMOVED lines=158> */
[----:B------:R-:W-:Y:S01]  /*94a0*/  HFMA2 R130, -RZ, RZ, 0, 5.9604644775390625e-08 ;  /* 0x00000001ff827431 */ /* 0x000fe200000001ff */
[----:B------:R-:W-:-:S03]  /*94b0*/  MOV R131, 0x1f ;  /* 0x0000001f00837802 */ /* 0x000fc60000000f00 */
[----:B------:R-:W-:-:S07]  /*94c0*/  MOV R251, R128 ;  /* 0x0000008000fb7202 */ /* 0x000fce0000000f00 */
[----:B------:R-:W-:Y:S05]  /*94d0*/  WARPSYNC.COLLECTIVE R132, `(.L_x_81) ;  /* 0x0000000084087348 */ /* 0x000fea0003c00000 */
[----:B------:R0:W1:Y:S02]  /*94e0*/  SHFL.BFLY P6, R248, R251, R130, R131 ;  /* 0x0c000082fbf87389 */ /* 0x00006400000c0083 */
[----:B01----:R-:W-:Y:S05]  /*94f0*/  ENDCOLLECTIVE ;  /* 0x000000000000791b */ /* 0x003fea0003800000 */
.L_x_81:
[----:B------:R-:W-:Y:S01]  /*9500*/  HFMA2 R130, -RZ, RZ, 0, 1.1920928955078125e-07 ;  /* 0x00000002ff827431 */ /* 0x000fe200000001ff */
[----:B------:R-:W-:-:S05]  /*9510*/  MOV R133, R248 ;  /* 0x000000f800857202 */ /* 0x000fca0000000f00 */
[----:B------:R-:W-:-:S05]  /*9520*/  FADD.FTZ R133, R128, R133 ;  /* 0x0000008580857221 */ /* 0x000fca0000010000 */
[----:B------:R-:W-:-:S07]  /*9530*/  MOV R251, R133 ;  /* 0x0000008500fb7202 */ /* 0x000fce0000000f00 */
[----:B------:R-:W-:Y:S05]  /*9540*/  WARPSYNC.COLLECTIVE R132, `(.L_x_82) ;  /* 0x0000000084087348 */ /* 0x000fea0003c00000 */
[----:B------:R0:W1:Y:S02]  /*9550*/  SHFL.BFLY P6, R248, R251, R130, R131 ;  /* 0x0c000082fbf87389 */ /* 0x00006400000c0083 */
[----:B01----:R-:W-:Y:S05]  /*9560*/  ENDCOLLECTIVE ;  /* 0x000000000000791b */ /* 0x003fea0003800000 */
.L_x_82:
[----:B------:R-:W-:Y:S01]  /*9570*/  HFMA2 R130, -RZ, RZ, 0, 2.384185791015625e-07 ;  /* 0x00000004ff827431 */ /* 0x000fe200000001ff */
[----:B------:R-:W-:-:S05]  /*9580*/  MOV R134, R248 ;  /* 0x000000f800867202 */ /* 0x000fca0000000f00 */
[----:B------:R-:W-:-:S04]  /*9590*/  FADD.FTZ R134, R133, R134 ;  /* 0x0000008685867221 */ /* 0x000fc80000010000 */
[----:B------:R-:W-:-:S07]  /*95a0*/  IMAD.MOV.U32 R251, RZ, RZ, R134 ;  /* 0x000000fffffb7224 */ /* 0x000fce00078e0086 */
[----:B------:R-:W-:Y:S05]  /*95b0*/  WARPSYNC.COLLECTIVE R132, `(.L_x_83) ;  /* 0x0000000084087348 */ /* 0x000fea0003c00000 */
[----:B------:R0:W1:Y:S02]  /*95c0*/  SHFL.BFLY P6, R248, R251, R130, R131 ;  /* 0x0c000082fbf87389 */ /* 0x00006400000c0083 */
[----:B01----:R-:W-:Y:S05]  /*95d0*/  ENDCOLLECTIVE ;  /* 0x000000000000791b */ /* 0x003fea0003800000 */
.L_x_83:
[----:B------:R-:W-:Y:S01]  /*95e0*/  HFMA2 R130, -RZ, RZ, 0, 4.76837158203125e-07 ;  /* 0x00000008ff827431 */ /* 0x000fe200000001ff */
[----:B------:R-:W-:-:S05]  /*95f0*/  MOV R247, R248 ;  /* 0x000000f800f77202 */ /* 0x000fca0000000f00 */
[----:B------:R-:W-:-:S05]  /*9600*/  FADD.FTZ R247, R134, R247 ;  /* 0x000000f786f77221 */ /* 0x000fca0000010000 */
[----:B------:R-:W-:-:S07]  /*9610*/  MOV R251, R247 ;  /* 0x000000f700fb7202 */ /* 0x000fce0000000f00 */
[----:B------:R-:W-:Y:S05]  /*9620*/  WARPSYNC.COLLECTIVE R132, `(.L_x_84) ;  /* 0x0000000084087348 */ /* 0x000fea0003c00000 */
[----:B------:R0:W1:Y:S02]  /*9630*/  SHFL.BFLY P6, R248, R251, R130, R131 ;  /* 0x0c000082fbf87389 */ /* 0x00006400000c0083 */
[----:B01----:R-:W-:Y:S05]  /*9640*/  ENDCOLLECTIVE ;  /* 0x000000000000791b */ /* 0x003fea0003800000 */
.L_x_84:
[----:B------:R-:W-:Y:S01]  /*9650*/  HFMA2 R130, -RZ, RZ, 0, 9.5367431640625e-07 ;  /* 0x00000010ff827431 */ /* 0x000fe200000001ff */
[----:B------:R-:W-:-:S05]  /*9660*/  MOV R246, R248 ;  /* 0x000000f800f67202 */ /* 0x000fca0000000f00 */
[----:B------:R-:W-:-:S05]  /*9670*/  FADD.FTZ R246, R247, R246 ;  /* 0x000000f6f7f67221 */ /* 0x000fca0000010000 */
[----:B------:R-:W-:-:S07]  /*9680*/  MOV R251, R246 ;  /* 0x000000f600fb7202 */ /* 0x000fce0000000f00 */
[----:B------:R-:W-:Y:S05]  /*9690*/  WARPSYNC.COLLECTIVE R132, `(.L_x_85) ;  /* 0x0000000084087348 */ /* 0x000fea0003c00000 */
[----:B------:R0:W1:Y:S02]  /*96a0*/  SHFL.BFLY P6, R248, R251, R130, R131 ;  /* 0x0c000082fbf87389 */ /* 0x00006400000c0083 */
[----:B01----:R-:W-:Y:S05]  /*96b0*/  ENDCOLLECTIVE ;  /* 0x000000000000791b */ /* 0x003fea0003800000 */
.L_x_85:
[----:B------:R-:W-:Y:S01]  /*96c0*/  MOV R249, R248 ;  /* 0x000000f800f97202 */ /* 0x000fe20000000f00 */
[----:B------:R-:W-:Y:S06]  /*96d0*/  BRA `(.L_x_86) ;  /* 0xffffffcc00987947 */ /* 0x000fec000383ffff */
.L_x_87:
[----:B------:R-:W-:-:S00]  /*96e0*/  BRA `(.L_x_87) ;  /* 0xfffffffc00fc7947 */ /* 0x000fc0000383ffff */
[----:B------:R-:W-:-:S00]  /*96f0*/  NOP ;  /* 0x0000000000007918 */ /* 0x000fc00000000000 */
        /* <DEDUP_REMOVED lines=8> */
.L_x_88416:


//--------------------- .text._ZN10layer_norm13ln_fwd_kernelINS_13Kernel_traitsI13__nv_bfloat16S2_S2_S2_fjLj2560ELj1ELj4ELj1ELj16ENS_18Kernel_traits_baseILj2560ES2_S2_S2_S2_fjLj128EEEEELb0ELb0ELb0ELb1EEEvNS_9FwdParamsE --------------------------
	.section	.text._ZN10layer_norm13ln_fwd_kernelINS_13Kernel_traitsI13__nv_bfloat16S2_S2_S2_fjLj2560ELj1ELj4ELj1ELj16ENS_18Kernel_traits_baseILj2560ES2_S2_S2_S2_fjLj128EEEEELb0ELb0ELb0ELb1EEEvNS_9FwdParamsE,"ax",@progbits
	.align	128
        .global         _ZN10layer_norm13ln_fwd_kernelINS_13Kernel_traitsI13__nv_bfloat16S2_S2_S2_fjLj2560ELj1ELj4ELj1ELj16ENS_18Kernel_traits_baseILj2560ES2_S2_S2_S2_fjLj128EEEEELb0ELb0ELb0ELb1EEEvNS_9FwdParamsE
        .type           _ZN10layer_norm13ln_fwd_kernelINS_13Kernel_traitsI13__nv_bfloat16S2_S2_S2_fjLj2560ELj1ELj4ELj1ELj16ENS_18Kernel_traits_baseILj2560ES2_S2_S2_S2_fjLj128EEEEELb0ELb0ELb0ELb1EEEvNS_9FwdParamsE,@function
        .size           _ZN10layer_norm13ln_fwd_kernelINS_13Kernel_traitsI13__nv_bfloat16S2_S2_S2_fjLj2560ELj1ELj4ELj1ELj16ENS_18Kernel_traits_baseILj2560ES2_S2_S2_S2_fjLj128EEEEELb0ELb0ELb0ELb1EEEvNS_9FwdParamsE,(.L_x_88417 - _ZN10layer_norm13ln_fwd_kernelINS_13Kernel_traitsI13__nv_bfloat16S2_S2_S2_fjLj2560ELj1ELj4ELj1ELj16ENS_18Kernel_traits_baseILj2560ES2_S2_S2_S2_fjLj128EEEEELb0ELb0ELb0ELb1EEEvNS_9FwdParamsE)
        .other          _ZN10layer_norm13ln_fwd_kernelINS_13Kernel_traitsI13__nv_bfloat16S2_S2_S2_fjLj2560ELj1ELj4ELj1ELj16ENS_18Kernel_traits_baseILj2560ES2_S2_S2_S2_fjLj128EEEEELb0ELb0ELb0ELb1EEEvNS_9FwdParamsE,@"STO_CUDA_ENTRY STV_DEFAULT"
_ZN10layer_norm13ln_fwd_kernelINS_13Kernel_traitsI13__nv_bfloat16S2_S2_S2_fjLj2560ELj1ELj4ELj1ELj16ENS_18Kernel_traits_baseILj2560ES2_S2_S2_S2_fjLj128EEEEELb0ELb0ELb0ELb1EEEvNS_9FwdParamsE:
.text._ZN10layer_norm13ln_fwd_kernelINS_13Kernel_traitsI13__nv_bfloat16S2_S2_S2_fjLj2560ELj1ELj4ELj1ELj16ENS_18Kernel_traits_baseILj2560ES2_S2_S2_S2_fjLj128EEEEELb0ELb0ELb0ELb1EEEvNS_9FwdParamsE:
[----:B------:R-:W-:Y:S01]  /*0000*/  LDC R1, c[0x0][0x37c] ;  /* 0x0000df00ff017b82 */ /* 0x000fe20000000800 */
[----:B------:R-:W0:Y:S01]  /*0010*/  S2R R7, SR_TID.X ;  /* 0x0000000000077919 */ /* 0x000e220000002100 */
[----:B------:R-:W1:Y:S06]  /*0020*/  LDCU.64 UR10, c[0x0][0x438] ;  /* 0x00008700ff0a77ac */ /* 0x000e6c0008000a00 */
[----:B------:R-:W2:Y:S01]  /*0030*/  S2UR UR4, SR_CTAID.X ;  /* 0x00000000000479c3 */ /* 0x000ea20000002500 */
[----:B------:R-:W3:Y:S01]  /*0040*/  LDCU.64 UR8, c[0x0][0x3a0] ;  /* 0x00007400ff0877ac */ /* 0x000ee20008000a00 */
[----:B------:R-:W4:Y:S06]  /*0050*/  LDCU.64 UR6, c[0x0][0x358] ;  /* 0x00006b00ff0677ac */ /* 0x000f2c0008000a00 */
[----:B------:R-:W3:Y:S01]  /*0060*/  LDC.64 R8, c[0x0][0x3e0] ;  /* 0x0000f800ff087b82 */ /* 0x000ee20000000a00 */
[----:B-1----:R-:W-:-:S04]  /*0070*/  UISETP.NE.U32.AND UP0, UPT, UR10, URZ, UPT ;  /* 0x000000ff0a00728c */ /* 0x002fc8000bf05070 */
[----:B------:R-:W-:Y:S02]  /*0080*/  UISETP.NE.AND.EX UP0, UPT, UR11, URZ, UPT, UP0 ;  /* 0x000000ff0b00728c */ /* 0x000fe4000bf05300 */
[----:B--2---:R-:W-:Y:S01]  /*0090*/  USHF.L.U32 UR4, UR4, 0x2, URZ ;  /* 0x0000000204047899 */ /* 0x004fe200080006ff */
[----:B0-----:R-:W-:Y:S02]  /*00a0*/  SHF.R.U32.HI R178, RZ, 0x5, R7 ;  /* 0x00000005ffb27819 */ /* 0x001fe40000011607 */
[----:B---3--:R-:W-:Y:S02]  /*00b0*/  LOP3.LUT P0, RZ, R8, UR8, RZ, 0xfc, !PT ;  /* 0x0000000808ff7c12 */ /* 0x008fe4000f80fcff */
[----:B------:R-:W-:Y:S02]  /*00c0*/  LOP3.LUT R7, R7, 0x1f, RZ, 0xc0, !PT ;  /* 0x0000001f07077812 */ /* 0x000fe400078ec0ff */
[----:B------:R-:W-:Y:S02]  /*00d0*/  LOP3.LUT P0, RZ, R9, UR9, RZ, 0xfc, P0 ;  /* 0x0000000909ff7c12 */ /* 0x000fe4000800fcff */
[----:B------:R-:W-:Y:S01]  /*00e0*/  LOP3.LUT R178, R178, UR4, RZ, 0xfc, !PT ;  /* 0x00000004b2b27c12 */ /* 0x000fe2000f8efcff */
[----:B----4-:R-:W-:Y:S10]  /*00f0*/  BRA.U !UP0, `(.L_x_88) ;  /* 0x0000000108647547 */ /* 0x010ff4000b800000 */
[----:B------:R-:W0:Y:S08]  /*0100*/  LDC.64 R2, c[0x0][0x3d0] ;  /* 0x0000f400ff027b82 */ /* 0x000e300000000a00 */
[----:B------:R-:W1:Y:S01]  /*0110*/  LDC.64 R4, c[0x0][0x438] ;  /* 0x00010e00ff047b82 */ /* 0x000e620000000a00 */
[----:B0-----:R-:W-:-:S05]  /*0120*/  IMAD.WIDE.U32 R2, R7, 0x10, R2 ;  /* 0x0000001007027825 */ /* 0x001fca00078e0002 */
[----:B------:R0:W5:Y:S01]  /*0130*/  LDG.E.128 R40, desc[UR6][R2.64] ;  /* 0x0000000602287981 */ /* 0x000162000c1e1d00 */
[----:B-1----:R-:W-:-:S03]  /*0140*/  IMAD.WIDE.U32 R4, R7, 0x10, R4 ;  /* 0x0000001007047825 */ /* 0x002fc600078e0004 */
[----:B------:R0:W5:Y:S04]  /*0150*/  LDG.E.128 R44, desc[UR6][R2.64+0x200] ;  /* 0x00020006022c7981 */ /* 0x000168000c1e1d00 */
        /* <DEDUP_REMOVED lines=17> */
[----:B------:R0:W5:Y:S01]  /*0270*/  LDG.E.128 R116, desc[UR6][R4.64+0x1200] ;  /* 0x0012000604747981 */ /* 0x000162000c1e1d00 */
[----:B------:R-:W-:Y:S05]  /*0280*/  BRA `(.L_x_89) ;  /* 0x0000000000807947 */ /* 0x000fea0003800000 */
.L_x_88:
[----:B------:R-:W0:Y:S02]  /*0290*/  LDC.64 R2, c[0x0][0x3d0] ;  /* 0x0000f400ff027b82 */ /* 0x000e240000000a00 */
[----:B0-----:R-:W-:-:S05]  /*02a0*/  IMAD.WIDE.U32 R2, R7, 0x10, R2 ;  /* 0x0000001007027825 */ /* 0x001fca00078e0002 */
        /* <DEDUP_REMOVED lines=10> */
[----:B------:R-:W-:-:S02]  /*0350*/  CS2R R118, SRZ ;  /* 0x0000000000767805 */ /* 0x000fc4000001ff00 */
[----:B------:R-:W-:Y:S02]  /*0360*/  CS2R R116, SRZ ;  /* 0x0000000000747805 */ /* 0x000fe4000001ff00 */
[----:B------:R-:W-:Y:S02]  /*0370*/  CS2R R114, SRZ ;  /* 0x0000000000727805 */ /* 0x000fe4000001ff00 */
[----:B------:R-:W-:Y:S02]  /*0380*/  CS2R R112, SRZ ;  /* 0x0000000000707805 */ /* 0x000fe4000001ff00 */
[----:B------:R-:W-:Y:S02]  /*0390*/  CS2R R110, SRZ ;  /* 0x00000000006e7805 */ /* 0x000fe4000001ff00 */
[----:B------:R-:W-:Y:S02]  /*03a0*/  CS2R R108, SRZ ;  /* 0x00000000006c7805 */ /* 0x000fe4000001ff00 */
        /* <DEDUP_REMOVED lines=13> */
[----:B0-----:R-:W-:-:S07]  /*0480*/  CS2R R80, SRZ ;  /* 0x0000000000507805 */ /* 0x001fce000001ff00 */
.L_x_89:
[----:B------:R-:W1:Y:S02]  /*0490*/  LDCU UR4, c[0x0][0x384] ;  /* 0x00007080ff0477ac */ /* 0x000e640008000800 */
[----:B-1----:R-:W-:-:S13]  /*04a0*/  ISETP.GE.AND P1, PT, R178, UR4, PT ;  /* 0x00000004b2007c0c */ /* 0x002fda000bf26270 */
[----:B------:R-:W-:Y:S05]  /*04b0*/  @P1 EXIT ;  /* 0x000000000000194d */ /* 0x000fea0003800000 */
[----:B------:R-:W-:Y:S01]  /*04c0*/  ISETP.NE.U32.AND P1, PT, R8, RZ, PT ;  /* 0x000000ff0800720c */ /* 0x000fe20003f25070 */
[----:B------:R-:W1:Y:S01]  /*04d0*/  LDCU UR4, c[0x0][0x388] ;  /* 0x00007100ff0477ac */ /* 0x000e620008000800 */
[----:B-----5:R-:W-:Y:S02]  /*04e0*/  PRMT R177, R74, 0x7632, R177 ;  /* 0x000076324ab17816 */ /* 0x020fe400000000b1 */
[----:B------:R-:W-:Y:S01]  /*04f0*/  ISETP.NE.AND.EX P1, PT, R9, RZ, PT, P1 ;  /* 0x000000ff0900720c */ /* 0x000fe20003f25310 */
[----:B------:R-:W2:Y:S01]  /*0500*/  LDCU.U8 UR5, c[0x0][0x410] ;  /* 0x00008200ff0577ac */ /* 0x000ea20008000000 */
[----:B------:R-:W-:Y:S02]  /*0510*/  PRMT R176, R113, 0x7632, R176 ;  /* 0x0000763271b07816 */ /* 0x000fe400000000b0 */
[----:B------:R-:W-:Y:S01]  /*0520*/  PRMT R175, R73, 0x7632, R175 ;  /* 0x0000763249af7816 */ /* 0x000fe200000000af */
[----:B------:R-:W3:Y:S01]  /*0530*/  LDCU UR8, c[0x0][0x448] ;  /* 0x00008900ff0877ac */ /* 0x000ee20008000800 */
[----:B------:R-:W-:-:S02]  /*0540*/  PRMT R174, R112, 0x7632, R174 ;  /* 0x0000763270ae7816 */ /* 0x000fc400000000ae */
[----:B------:R-:W-:Y:S01]  /*0550*/  PRMT R173, R72, 0x7632, R173 ;  /* 0x0000763248ad7816 */ /* 0x000fe200000000ad */
[----:B------:R-:W4:Y:S01]  /*0560*/  LDCU.64 UR12, c[0x0][0x3e0] ;  /* 0x00007c00ff0c77ac */ /* 0x000f220008000a00 */
[----:B------:R-:W-:Y:S02]  /*0570*/  PRMT R172, R111, 0x7632, R172 ;  /* 0x000076326fac7816 */ /* 0x000fe400000000ac */
[----:B------:R-:W-:Y:S01]  /*0580*/  PRMT R171, R71, 0x7632, R171 ;  /* 0x0000763247ab7816 */ /* 0x000fe200000000ab */
[----:B------:R-:W0:Y:S01]  /*0590*/  LDCU.64 UR10, c[0x0][0x3a0] ;  /* 0x00007400ff0a77ac */ /* 0x000e220008000a00 */
        /* <DEDUP_REMOVED lines=15> */
[----:B0-----:R-:W-:Y:S02]  /*0690*/  PRMT R2, R63, 0x7632, R2 ;  /* 0x000076323f027816 */ /* 0x001fe40000000002 */
        /* <DEDUP_REMOVED lines=45> */
[----:B-1234-:R-:W-:-:S07]  /*0970*/  PRMT R156, R40, 0x7632, R156 ;  /* 0x00007632289c7816 */ /* 0x01efce000000009c */
.L_x_121:
[----:B----4-:R-:W0:Y:S01]  /*0980*/  S2R R132, SR_TID.X ;  /* 0x0000000000847919 */ /* 0x010e220000002100 */
[----:B------:R-:W1:Y:S01]  /*0990*/  @P1 LDC.64 R134, c[0x0][0x3e0] ;  /* 0x0000f800ff861b82 */ /* 0x000e620000000a00 */
[----:B------:R-:W-:-:S05]  /*09a0*/  IMAD R124, R178, UR4, RZ ;  /* 0x00000004b27c7c24 */ /* 0x000fca000f8e02ff */
[----:B------:R-:W-:Y:S02]  /*09b0*/  SHF.R.S32.HI R125, RZ, 0x1f, R124 ;  /* 0x0000001fff7d7819 */ /* 0x000fe4000001147c */
[----:B------:R-:W2:Y:S02]  /*09c0*/  LDC.64 R248, c[0x0][0x390] ;  /* 0x0000e400fff87b82 */ /* 0x000ea40000000a00 */
[----:B------:R-:W-:Y:S01]  /*09d0*/  LEA.HI R125, R125, R124, RZ, 0x3 ;  /* 0x0000007c7d7d7211 */ /* 0x000fe200078f18ff */
[----:B-1----:R-:W-:-:S06]  /*09e0*/  @P1 IMAD.WIDE R134, R178, 0x2, R134 ;  /* 0x00000002b2861825 */ /* 0x002fcc00078e0286 */
[----:B------:R-:W3:Y:S01]  /*09f0*/  @P1 LDG.E.U16 R134, desc[UR6][R134.64] ;  /* 0x0000000686861981 */ /* 0x000ee2000c1e1500 */
[----:B0-----:R-:W-:-:S04]  /*0a00*/  LOP3.LUT R124, R132, 0x1f, RZ, 0xc0, !PT ;  /* 0x0000001f847c7812 */ /* 0x001fc800078ec0ff */
[----:B------:R-:W-:-:S05]  /*0a10*/  LEA.HI.SX32 R129, R125, R124, 0x1d ;  /* 0x0000007c7d817211 */ /* 0x000fca00078feaff */
[----:B--2---:R-:W-:-:S06]  /*0a20*/  IMAD.WIDE.U32 R124, R129, 0x10, R248 ;  /* 0x00000010817c7825 */ /* 0x004fcc00078e00f8 */
[----:B------:R-:W5:Y:S01]  /*0a30*/  LDG.E.128 R124, desc[UR6][R124.64] ;  /* 0x000000067c7c7981 */ /* 0x000f62000c1e1d00 */
[----:B------:R-:W-:-:S04]  /*0a40*/  UISETP.NE.U32.AND UP0, UPT, UR10, URZ, UPT ;  /* 0x000000ff0a00728c */ /* 0x000fc8000bf05070 */
[----:B------:R-:W-:Y:S01]  /*0a50*/  UISETP.NE.AND.EX UP0, UPT, UR11, URZ, UPT, UP0 ;  /* 0x000000ff0b00728c */ /* 0x000fe2000bf05300 */
[----:B------:R-:W-:Y:S01]  /*0a60*/  HFMA2 R131, -RZ, RZ, 1.875, 0 ;  /* 0x3f800000ff837431 */ /* 0x000fe200000001ff */
[----:B---3--:R-:W-:-:S07]  /*0a70*/  @P1 SHF.L.U32 R131, R134, 0x10, RZ ;  /* 0x0000001086831819 */ /* 0x008fce00000006ff */
[----:B------:R-:W-:Y:S05]  /*0a80*/  BRA.U !UP0, `(.L_x_90) ;  /* 0x0000000108a07547 */ /* 0x000fea000b800000 */
[----:B------:R-:W0:Y:S02]  /*0a90*/  LDC.64 R120, c[0x0][0x3a0] ;  /* 0x0000e800ff787b82 */ /* 0x000e240000000a00 */
[----:B0-----:R-:W-:-:S06]  /*0aa0*/  IMAD.WIDE.U32 R120, R129, 0x10, R120 ;  /* 0x0000001081787825 */ /* 0x001fcc00078e0078 */
[----:B------:R-:W2:Y:S01]  /*0ab0*/  LDG.E.128 R120, desc[UR6][R120.64] ;  /* 0x0000000678787981 */ /* 0x000ea2000c1e1d00 */
[C---:B-----5:R-:W-:Y:S02]  /*0ac0*/  PRMT R130, R125.reuse, 0x7632, R130 ;  /* 0x000076327d827816 */ /* 0x060fe40000000082 */
[----:B------:R-:W-:Y:S02]  /*0ad0*/  SHF.L.U32 R134, R125, 0x10, RZ ;  /* 0x000000107d867819 */ /* 0x000fe400000006ff */
[C---:B------:R-:W-:Y:S02]  /*0ae0*/  PRMT R136, R127.reuse, 0x7632, R136 ;  /* 0x000076327f887816 */ /* 0x040fe40000000088 */
[----:B------:R-:W-:Y:S02]  /*0af0*/  SHF.L.U32 R142, R127, 0x10, RZ ;  /* 0x000000107f8e7819 */ /* 0x000fe400000006ff */
[----:B------:R-:W-:Y:S02]  /*0b00*/  PRMT R128, R124, 0x7632, R128 ;  /* 0x000076327c807816 */ /* 0x000fe40000000080 */
[----:B------:R-:W-:-:S02]  /*0b10*/  PRMT R133, R126, 0x7632, R133 ;  /* 0x000076327e857816 */ /* 0x000fc40000000085 */
[----:B------:R-:W-:Y:S02]  /*0b20*/  SHF.L.U32 R126, R126, 0x10, RZ ;  /* 0x000000107e7e7819 */ /* 0x000fe400000006ff */
[----:B------:R-:W-:Y:S02]  /*0b30*/  SHF.L.U32 R124, R124, 0x10, RZ ;  /* 0x000000107c7c7819 */ /* 0x000fe400000006ff */
[----:B------:R-:W-:Y:S02]  /*0b40*/  SHF.L.U32 R128, R128, 0x10, RZ ;  /* 0x0000001080807819 */ /* 0x000fe400000006ff */
[----:B------:R-:W-:Y:S02]  /*0b50*/  SHF.L.U32 R130, R130, 0x10, RZ ;  /* 0x0000001082827819 */ /* 0x000fe400000006ff */
[----:B------:R-:W-:Y:S02]  /*0b60*/  SHF.L.U32 R136, R136, 0x10, RZ ;  /* 0x0000001088887819 */ /* 0x000fe400000006ff */
[----:B--2---:R-:W-:-:S02]  /*0b70*/  PRMT R125, R120, 0x7632, R125 ;  /* 0x00007632787d7816 */ /* 0x004fc4000000007d */
[----:B------:R-:W-:Y:S02]  /*0b80*/  SHF.L.U32 R127, R120, 0x10, RZ ;  /* 0x00000010787f7819 */ /* 0x000fe400000006ff */
[C---:B------:R-:W-:Y:S02]  /*0b90*/  PRMT R120, R121.reuse, 0x7632, R120 ;  /* 0x0000763279787816 */ /* 0x040fe40000000078 */
[----:B------:R-:W-:Y:S01]  /*0ba0*/  SHF.L.U32 R121, R121, 0x10, RZ ;  /* 0x0000001079797819 */ /* 0x000fe200000006ff */
[-C--:B------:R-:W-:Y:S01]  /*0bb0*/  FFMA.FTZ R140, R124, R131.reuse, R127 ;  /* 0x000000837c8c7223 */ /* 0x080fe2000001007f */
[----:B------:R-:W-:Y:S02]  /*0bc0*/  PRMT R135, R122, 0x7632, R135 ;  /* 0x000076327a877816 */ /* 0x000fe40000000087 */
[----:B------:R-:W-:Y:S01]  /*0bd0*/  PRMT R141, R123, 0x7632, R141 ;  /* 0x000076327b8d7816 */ /* 0x000fe2000000008d */
[----:B------:R-:W-:Y:S01]  /*0be0*/  FFMA.FTZ R139, R134, R131, R121 ;  /* 0x00000083868b7223 */ /* 0x000fe20000010079 */
        /* <DEDUP_REMOVED lines=8> */
[-C--:B------:R-:W-:Y:S01]  /*0c70*/  FFMA.FTZ R136, R136, R131.reuse, R141 ;  /* 0x0000008388887223 */ /* 0x080fe2000001008d */
[----:B------:R-:W-:Y:S01]  /*0c80*/  SHF.L.U32 R125, R125, 0x10, RZ ;  /* 0x000000107d7d7819 */ /* 0x000fe200000006ff */
[----:B------:R-:W-:-:S02]  /*0c90*/  FFMA.FTZ R135, R122, R131, R135 ;  /* 0x000000837a877223 */ /* 0x000fc40000010087 */
[----:B------:R-:W-:Y:S01]  /*0ca0*/  FFMA.FTZ R134, R130, R131, R121 ;  /* 0x0000008382867223 */ /* 0x000fe20000010079 */
[----:B------:R-:W-:Y:S01]  /*0cb0*/  F2FP.BF16.F32.PACK_AB R123, R136, R137 ;  /* 0x00000089887b723e */ /* 0x000fe200000010ff */
[----:B------:R-:W-:Y:S01]  /*0cc0*/  FFMA.FTZ R133, R128, R131, R125 ;  /* 0x0000008380857223 */ /* 0x000fe2000001007d */
[----:B------:R-:W-:Y:S02]  /*0cd0*/  F2FP.BF16.F32.PACK_AB R122, R135, R138 ;  /* 0x0000008a877a723e */ /* 0x000fe400000010ff */
[----:B------:R-:W-:Y:S02]  /*0ce0*/  F2FP.BF16.F32.PACK_AB R121, R134, R139 ;  /* 0x0000008b8679723e */ /* 0x000fe400000010ff */
[----:B------:R-:W-:Y:S01]  /*0cf0*/  F2FP.BF16.F32.PACK_AB R120, R133, R140 ;  /* 0x0000008c8578723e */ /* 0x000fe200000010ff */
[----:B------:R-:W-:Y:S06]  /*0d00*/  BRA `(.L_x_91) ;  /* 0x0000000000c47947 */ /* 0x000fec0003800000 */
.L_x_90:
[----:B------:R-:W-:-:S04]  /*0d10*/  UISETP.NE.U32.AND UP1, UPT, UR12, URZ, UPT ;  /* 0x000000ff0c00728c */ /* 0x000fc8000bf25070 */
[----:B------:R-:W-:-:S06]  /*0d20*/  UISETP.NE.AND.EX UP1, UPT, UR13, URZ, UPT, UP1 ;  /* 0x000000ff0d00728c */ /* 0x000fcc000bf25310 */
[----:B------:R-:W-:-:S13]  /*0d30*/  PLOP3.LUT P1, PT, PT, PT, UP1, 0x80, 0x8 ;  /* 0x000000000008781c */ /* 0x000fda0003f2f018 */
[----:B------:R-:W-:Y:S05]  /*0d40*/  @!P1 BRA `(.L_x_92) ;  /* 0x0000000000649947 */ /* 0x000fea0003800000 */
[C---:B-----5:R-:W-:Y:S02]  /*0d50*/  SHF.L.U32 R122, R125.reuse, 0x10, RZ ;  /* 0x000000107d7a7819 */ /* 0x060fe400000006ff */
[----:B------:R-:W-:Y:S02]  /*0d60*/  PRMT R121, R125, 0x7632, R121 ;  /* 0x000076327d797816 */ /* 0x000fe40000000079 */
[----:B------:R-:W-:Y:S01]  /*0d70*/  PRMT R120, R124, 0x7632, R120 ;  /* 0x000076327c787816 */ /* 0x000fe20000000078 */
[----:B------:R-:W-:Y:S01]  /*0d80*/  FMUL.FTZ R139, R122, R131 ;  /* 0x000000837a8b7220 */ /* 0x000fe20000410000 */
[----:B------:R-:W-:Y:S02]  /*0d90*/  PRMT R123, R126, 0x7632, R123 ;  /* 0x000076327e7b7816 */ /* 0x000fe4000000007b */
        /* <DEDUP_REMOVED lines=18> */
[----:B------:R-:W-:Y:S01]  /*0ec0*/  F2FP.BF16.F32.PACK_AB R121, R134, R139 ;  /* 0x0000008b8679723e */ /* 0x000fe200000010ff */
[----:B------:R-:W-:Y:S06]  /*0ed0*/  BRA `(.L_x_91) ;  /* 0x0000000000507947 */ /* 0x000fec0003800000 */
.L_x_92:
[C---:B-----5:R-:W-:Y:S02]  /*0ee0*/  PRMT R130, R125.reuse, 0x7632, R130 ;  /* 0x000076327d827816 */ /* 0x060fe40000000082 */
[----:B------:R-:W-:Y:S02]  /*0ef0*/  SHF.L.U32 R134, R125, 0x10, RZ ;  /* 0x000000107d867819 */ /* 0x000fe400000006ff */
[----:B------:R-:W-:Y:S02]  /*0f00*/  PRMT R128, R124, 0x7632, R128 ;  /* 0x000076327c807816 */ /* 0x000fe40000000080 */
[----:B------:R-:W-:Y:S01]  /*0f10*/  PRMT R125, R126, 0x7632, R125 ;  /* 0x000076327e7d7816 */ /* 0x000fe2000000007d */
[----:B------:R-:W-:Y:S01]  /*0f20*/  FMUL.FTZ R139, R134, R131 ;  /* 0x00000083868b7220 */ /* 0x000fe20000410000 */
[----:B------:R-:W-:Y:S02]  /*0f30*/  SHF.L.U32 R124, R124, 0x10, RZ ;  /* 0x000000107c7c7819 */ /* 0x000fe400000006ff */
[----:B------:R-:W-:-:S02]  /*0f40*/  SHF.L.U32 R126, R126, 0x10, RZ ;  /* 0x000000107e7e7819 */ /* 0x000fc400000006ff */
[C---:B------:R-:W-:Y:S01]  /*0f50*/  PRMT R133, R127.reuse, 0x7632, R133 ;  /* 0x000076327f857816 */ /* 0x040fe20000000085 */
[-C--:B------:R-:W-:Y:S01]  /*0f60*/  FMUL.FTZ R140, R124, R131.reuse ;  /* 0x000000837c8c7220 */ /* 0x080fe20000410000 */
[----:B------:R-:W-:Y:S01]  /*0f70*/  SHF.L.U32 R136, R127, 0x10, RZ ;  /* 0x000000107f887819 */ /* 0x000fe200000006ff */
[-C--:B------:R-:W-:Y:S01]  /*0f80*/  FMUL.FTZ R138, R126, R131.reuse ;  /* 0x000000837e8a7220 */ /* 0x080fe20000410000 */
[----:B------:R-:W-:Y:S02]  /*0f90*/  SHF.L.U32 R128, R128, 0x10, RZ ;  /* 0x0000001080807819 */ /* 0x000fe400000006ff */
[----:B------:R-:W-:Y:S01]  /*0fa0*/  SHF.L.U32 R130, R130, 0x10, RZ ;  /* 0x0000001082827819 */ /* 0x000fe200000006ff */
[-C--:B------:R-:W-:Y:S01]  /*0fb0*/  FMUL.FTZ R137, R136, R131.reuse ;  /* 0x0000008388897220 */ /* 0x080fe20000410000 */
[----:B------:R-:W-:Y:S02]  /*0fc0*/  SHF.L.U32 R124, R125, 0x10, RZ ;  /* 0x000000107d7c7819 */ /* 0x000fe400000006ff */
[----:B------:R-:W-:Y:S01]  /*0fd0*/  SHF.L.U32 R126, R133, 0x10, RZ ;  /* 0x00000010857e7819 */ /* 0x000fe200000006ff */
[-C--:B------:R-:W-:Y:S01]  /*0fe0*/  FMUL.FTZ R133, R128, R131.reuse ;  /* 0x0000008380857220 */ /* 0x080fe20000410000 */
[-C--:B------:R-:W-:Y:S01]  /*0ff0*/  FMUL.FTZ R134, R130, R131.reuse ;  /* 0x0000008382867220 */ /* 0x080fe20000410000 */
[----:B------:R-:W-:-:S02]  /*1000*/  FMUL.FTZ R135, R124, R131 ;  /* 0x000000837c877220 */ /* 0x000fc40000410000 */
[----:B------:R-:W-:-:S07]  /*1010*/  FMUL.FTZ R136, R126, R131 ;  /* 0x000000837e887220 */ /* 0x000fce0000410000 */
.L_x_91:
[----:B------:R-:W0:Y:S01]  /*1020*/  @P0 LDC.64 R142, c[0x0][0x3a8] ;  /* 0x0000ea00ff8e0b82 */ /* 0x000e220000000a00 */
[----:B------:R-:W-:-:S05]  /*1030*/  IADD3 R128, PT, PT, R129, 0x20, RZ ;  /* 0x0000002081807810 */ /* 0x000fca0007ffe0ff */
[----:B------:R-:W-:-:S04]  /*1040*/  IMAD.WIDE.U32 R124, R128, 0x10, R248 ;  /* 0x00000010807c7825 */ /* 0x000fc800078e00f8 */
[----:B0-----:R-:W-:-:S05]  /*1050*/  @P0 IMAD.WIDE.U32 R142, R129, 0x10, R142 ;  /* 0x00000010818e0825 */ /* 0x001fca00078e008e */
[----:B------:R0:W-:Y:S04]  /*1060*/  @P0 STG.E.128 desc[UR6][R142.64], R120 ;  /* 0x000000788e000986 */ /* 0x0001e8000c101d06 */
[----:B------:R-:W5:Y:S01]  /*1070*/  LDG.E.128 R124, desc[UR6][R124.64] ;  /* 0x000000067c7c7981 */ /* 0x000f62000c1e1d00 */
[----:B------:R-:W-:Y:S05]  /*1080*/  BRA.U !UP0, `(.L_x_93) ;  /* 0x0000000108a07547 */ /* 0x000fea000b800000 */
[----:B0-----:R-:W0:Y:S02]  /*1090*/  LDC.64 R120, c[0x0][0x3a0] ;  /* 0x0000e800ff787b82 */ /* 0x001e240000000a00 */
[----:B0-----:R-:W-:-:S06]  /*10a0*/  IMAD.WIDE.U32 R120, R128, 0x10, R120 ;  /* 0x0000001080787825 */ /* 0x001fcc00078e0078 */
[----:B------:R-:W2:Y:S01]  /*10b0*/  LDG.E.128 R120, desc[UR6][R120.64] ;  /* 0x0000000678787981 */ /* 0x000ea2000c1e1d00 */
[C---:B-----5:R-:W-:Y:S02]  /*10c0*/  PRMT R141, R125.reuse, 0x7632, R141 ;  /* 0x000076327d8d7816 */ /* 0x060fe4000000008d */
[----:B------:R-:W-:Y:S02]  /*10d0*/  SHF.L.U32 R142, R125, 0x10, RZ ;  /* 0x000000107d8e7819 */ /* 0x000fe400000006ff */
[C---:B------:R-:W-:Y:S02]  /*10e0*/  PRMT R179, R127.reuse, 0x7632, R179 ;  /* 0x000076327fb37816 */ /* 0x040fe400000000b3 */
[----:B------:R-:W-:Y:S02]  /*10f0*/  SHF.L.U32 R182, R127, 0x10, RZ ;  /* 0x000000107fb67819 */ /* 0x000fe400000006ff */
[C---:B------:R-:W-:Y:S02]  /*1100*/  PRMT R130, R124.reuse, 0x7632, R130 ;  /* 0x000076327c827816 */ /* 0x040fe40000000082 */
[----:B------:R-:W-:-:S02]  /*1110*/  SHF.L.U32 R124, R124, 0x10, RZ ;  /* 0x000000107c7c7819 */ /* 0x000fc400000006ff */
[C---:B------:R-:W-:Y:S02]  /*1120*/  PRMT R143, R126.reuse, 0x7632, R143 ;  /* 0x000076327e8f7816 */ /* 0x040fe4000000008f */
[----:B------:R-:W-:Y:S02]  /*1130*/  SHF.L.U32 R126, R126, 0x10, RZ ;  /* 0x000000107e7e7819 */ /* 0x000fe400000006ff */
[----:B------:R-:W-:Y:S02]  /*1140*/  SHF.L.U32 R130, R130, 0x10, RZ ;  /* 0x0000001082827819 */ /* 0x000fe400000006ff */
[C---:B--2---:R-:W-:Y:S02]  /*1150*/  PRMT R125, R120.reuse, 0x7632, R125 ;  /* 0x00007632787d7816 */ /* 0x044fe4000000007d */
[----:B------:R-:W-:Y:S02]  /*1160*/  SHF.L.U32 R127, R120, 0x10, RZ ;  /* 0x00000010787f7819 */ /* 0x000fe400000006ff */
[----:B------:R-:W-:-:S02]  /*1170*/  PRMT R120, R121, 0x7632, R120 ;  /* 0x0000763279787816 */ /* 0x000fc40000000078 */
[----:B------:R-:W-:Y:S01]  /*1180*/  SHF.L.U32 R121, R121, 0x10, RZ ;  /* 0x0000001079797819 */ /* 0x000fe200000006ff */
[-C--:B------:R-:W-:Y:S01]  /*1190*/  FFMA.FTZ R180, R124, R131.reuse, R127 ;  /* 0x000000837cb47223 */ /* 0x080fe2000001007f */
[----:B------:R-:W-:Y:S02]  /*11a0*/  PRMT R144, R122, 0x7632, R144 ;  /* 0x000076327a907816 */ /* 0x000fe40000000090 */
[----:B------:R-:W-:Y:S01]  /*11b0*/  PRMT R181, R123, 0x7632, R181 ;  /* 0x000076327bb57816 */ /* 0x000fe200000000b5 */
[-C--:B------:R-:W-:Y:S01]  /*11c0*/  FFMA.FTZ R147, R142, R131.reuse, R121 ;  /* 0x000000838e937223 */ /* 0x080fe20000010079 */
[----:B------:R-:W-:Y:S02]  /*11d0*/  SHF.L.U32 R145, R122, 0x10, RZ ;  /* 0x000000107a917819 */ /* 0x000fe400000006ff */
[----:B------:R-:W-:Y:S02]  /*11e0*/  SHF.L.U32 R122, R143, 0x10, RZ ;  /* 0x000000108f7a7819 */ /* 0x000fe400000006ff */
[----:B------:R-:W-:Y:S01]  /*11f0*/  SHF.L.U32 R123, R123, 0x10, RZ ;  /* 0x000000107b7b7819 */ /* 0x000fe200000006ff */
[----:B------:R-:W-:Y:S01]  /*1200*/  FFMA.FTZ R146, R126, R131, R145 ;  /* 0x000000837e927223 */ /* 0x000fe20000010091 */
[----:B------:R-:W-:-:S02]  /*1210*/  SHF.L.U32 R142, R141, 0x10, RZ ;  /* 0x000000108d8e7819 */ /* 0x000fc400000006ff */
[----:B------:R-:W-:Y:S01]  /*1220*/  SHF.L.U32 R124, R179, 0x10, RZ ;  /* 0x00000010b37c7819 */ /* 0x000fe200000006ff */
[-C--:B------:R-:W-:Y:S01]  /*1230*/  FFMA.FTZ R145, R182, R131.reuse, R123 ;  /* 0x00000083b6917223 */ /* 0x080fe2000001007b */
[----:B------:R-:W-:Y:S02]  /*1240*/  SHF.L.U32 R181, R181, 0x10, RZ ;  /* 0x00000010b5b57819 */ /* 0x000fe400000006ff */
[----:B------:R-:W-:Y:S02]  /*1250*/  SHF.L.U32 R143, R144, 0x10, RZ ;  /* 0x00000010908f7819 */ /* 0x000fe400000006ff */
[----:B------:R-:W-:Y:S01]  /*1260*/  SHF.L.U32 R121, R120, 0x10, RZ ;  /* 0x0000001078797819 */ /* 0x000fe200000006ff */
[-C--:B------:R-:W-:Y:S01]  /*1270*/  FFMA.FTZ R144, R124, R131.reuse, R181 ;  /* 0x000000837c907223 */ /* 0x080fe200000100b5 */
[----:B------:R-:W-:Y:S01]  /*1280*/  SHF.L.U32 R125, R125, 0x10, RZ ;  /* 0x000000107d7d7819 */ /* 0x000fe200000006ff */
[-C--:B------:R-:W-:Y:S02]  /*1290*/  FFMA.FTZ R143, R122, R131.reuse, R143 ;  /* 0x000000837a8f7223 */ /* 0x080fe4000001008f */
[----:B------:R-:W-:Y:S01]  /*12a0*/  FFMA.FTZ R142, R142, R131, R121 ;  /* 0x000000838e8e7223 */ /* 0x000fe20000010079 */
[----:B------:R-:W-:Y:S01]  /*12b0*/  F2FP.BF16.F32.PACK_AB R123, R144, R145 ;  /* 0x00000091907b723e */ /* 0x000fe200000010ff */
[----:B------:R-:W-:Y:S01]  /*12c0*/  FFMA.FTZ R141, R130, R131, R125 ;  /* 0x00000083828d7223 */ /* 0x000fe2000001007d */
[----:B------:R-:W-:-:S02]  /*12d0*/  F2FP.BF16.F32.PACK_AB R122, R143, R146 ;  /* 0x000000928f7a723e */ /* 0x000fc400000010ff */
[----:B------:R-:W-:Y:S02]  /*12e0*/  F2FP.BF16.F32.PACK_AB R121, R142, R147 ;  /* 0x000000938e79723e */ /* 0x000fe400000010ff */
[----:B------:R-:W-:Y:S01]  /*12f0*/  F2FP.BF16.F32.PACK_AB R120, R141, R180 ;  /* 0x000000b48d78723e */ /* 0x000fe200000010ff */
[----:B------:R-:W-:Y:S06]  /*1300*/  BRA `(.L_x_94) ;  /* 0x0000000000c07947 */ /* 0x000fec0003800000 */
.L_x_93:
[----:B------:R-:W-:-:S04]  /*1310*/  UISETP.NE.U32.AND UP1, UPT, UR12, URZ, UPT ;  /* 0x000000ff0c00728c */ /* 0x000fc8000bf25070 */
[----:B------:R-:W-:-:S09]  /*1320*/  UISETP.NE.AND.EX UP1, UPT, UR13, URZ, UPT, UP1 ;  /* 0x000000ff0d00728c */ /* 0x000fd2000bf25310 */
[----:B------:R-:W-:Y:S05]  /*1330*/  BRA.U UP1, `(.L_x_95) ;  /* 0x0000000101547547 */ /* 0x000fea000b800000 */
[C---:B-----5:R-:W-:Y:S02]  /*1340*/  PRMT R141, R125.reuse, 0x7632, R141 ;  /* 0x000076327d8d7816 */ /* 0x060fe4000000008d */
[----:B0-----:R-:W-:Y:S02]  /*1350*/  SHF.L.U32 R142, R125, 0x10, RZ ;  /* 0x000000107d8e7819 */ /* 0x001fe400000006ff */
        /* <DEDUP_REMOVED lines=12> */
[----:B------:R-:W-:Y:S01]  /*1420*/  SHF.L.U32 R124, R125, 0x10, RZ ;  /* 0x000000107d7c7819 */ /* 0x000fe200000006ff */
[-C--:B------:R-:W-:Y:S01]  /*1430*/  FMUL.FTZ R141, R130, R131.reuse ;  /* 0x00000083828d7220 */ /* 0x080fe20000410000 */
[----:B------:R-:W-:Y:S01]  /*1440*/  SHF.L.U32 R126, R143, 0x10, RZ ;  /* 0x000000108f7e7819 */ /* 0x000fe200000006ff */
[----:B------:R-:W-:-:S02]  /*1450*/  FMUL.FTZ R142, R142, R131 ;  /* 0x000000838e8e7220 */ /* 0x000fc40000410000 */
[-C--:B------:R-:W-:Y:S02]  /*1460*/  FMUL.FTZ R143, R124, R131.reuse ;  /* 0x000000837c8f7220 */ /* 0x080fe40000410000 */
[----:B------:R-:W-:Y:S01]  /*1470*/  FMUL.FTZ R144, R126, R131 ;  /* 0x000000837e907220 */ /* 0x000fe20000410000 */
[----:B------:R-:W-:Y:S06]  /*1480*/  BRA `(.L_x_94) ;  /* 0x0000000000607947 */ /* 0x000fec0003800000 */
.L_x_95:
[C---:B0----5:R-:W-:Y:S02]  /*1490*/  SHF.L.U32 R122, R125.reuse, 0x10, RZ ;  /* 0x000000107d7a7819 */ /* 0x061fe400000006ff */
        /* <DEDUP_REMOVED lines=23> */
.L_x_94:
        /* <DEDUP_REMOVED lines=20> */
[C---:B--2---:R-:W-:Y:S02]  /*1750*/  SHF.L.U32 R189, R120.reuse, 0x10, RZ ;  /* 0x0000001078bd7819 */ /* 0x044fe400000006ff */
[----:B------:R-:W-:-:S02]  /*1760*/  PRMT R125, R120, 0x7632, R125 ;  /* 0x00007632787d7816 */ /* 0x000fc4000000007d */
[----:B------:R-:W-:Y:S01]  /*1770*/  PRMT R120, R121, 0x7632, R120 ;  /* 0x0000763279787816 */ /* 0x000fe20000000078 */
[-C--:B------:R-:W-:Y:S01]  /*1780*/  FFMA.FTZ R189, R124, R131.reuse, R189 ;  /* 0x000000837cbd7223 */ /* 0x080fe200000100bd */
[C---:B------:R-:W-:Y:S02]  /*1790*/  PRMT R127, R122.reuse, 0x7632, R127 ;  /* 0x000076327a7f7816 */ /* 0x040fe4000000007f */
[----:B------:R-:W-:Y:S02]  /*17a0*/  PRMT R190, R123, 0x7632, R190 ;  /* 0x000076327bbe7816 */ /* 0x000fe400000000be */
[----:B------:R-:W-:Y:S02]  /*17b0*/  SHF.L.U32 R187, R122, 0x10, RZ ;  /* 0x000000107abb7819 */ /* 0x000fe400000006ff */
[----:B------:R-:W-:Y:S02]  /*17c0*/  SHF.L.U32 R124, R185, 0x10, RZ ;  /* 0x00000010b97c7819 */ /* 0x000fe400000006ff */
[----:B------:R-:W-:Y:S01]  /*17d0*/  SHF.L.U32 R121, R121, 0x10, RZ ;  /* 0x0000001079797819 */ /* 0x000fe200000006ff */
[----:B------:R-:W-:Y:S01]  /*17e0*/  FFMA.FTZ R187, R126, R131, R187 ;  /* 0x000000837ebb7223 */ /* 0x000fe200000100bb */
        /* <DEDUP_REMOVED lines=9> */
[-C--:B------:R-:W-:Y:S02]  /*1880*/  FFMA.FTZ R184, R184, R131.reuse, R127 ;  /* 0x00000083b8b87223 */ /* 0x080fe4000001007f */
[-C--:B------:R-:W-:Y:S01]  /*1890*/  FFMA.FTZ R183, R122, R131.reuse, R183 ;  /* 0x000000837ab77223 */ /* 0x080fe200000100b7 */
[----:B------:R-:W-:Y:S01]  /*18a0*/  F2FP.BF16.F32.PACK_AB R123, R185, R186 ;  /* 0x000000bab97b723e */ /* 0x000fe200000010ff */
[----:B------:R-:W-:Y:S01]  /*18b0*/  FFMA.FTZ R182, R182, R131, R125 ;  /* 0x00000083b6b67223 */ /* 0x000fe2000001007d */
[----:B------:R-:W-:-:S02]  /*18c0*/  F2FP.BF16.F32.PACK_AB R122, R184, R187 ;  /* 0x000000bbb87a723e */ /* 0x000fc400000010ff */
[----:B------:R-:W-:Y:S02]  /*18d0*/  F2FP.BF16.F32.PACK_AB R121, R183, R188 ;  /* 0x000000bcb779723e */ /* 0x000fe400000010ff */
[----:B------:R-:W-:Y:S01]  /*18e0*/  F2FP.BF16.F32.PACK_AB R120, R182, R189 ;  /* 0x000000bdb678723e */ /* 0x000fe200000010ff */
[----:B------:R-:W-:Y:S06]  /*18f0*/  BRA `(.L_x_97) ;  /* 0x0000000000c07947 */ /* 0x000fec0003800000 */
.L_x_96:
[----:B------:R-:W-:-:S04]  /*1900*/  UISETP.NE.U32.AND UP1, UPT, UR12, URZ, UPT ;  /* 0x000000ff0c00728c */ /* 0x000fc8000bf25070 */
[----:B------:R-:W-:-:S09]  /*1910*/  UISETP.NE.AND.EX UP1, UPT, UR13, URZ, UPT, UP1 ;  /* 0x000000ff0d00728c */ /* 0x000fd2000bf25310 */
[----:B------:R-:W-:Y:S05]  /*1920*/  BRA.U UP1, `(.L_x_98) ;  /* 0x0000000101547547 */ /* 0x000fea000b800000 */
[C---:B-----5:R-:W-:Y:S02]  /*1930*/  PRMT R181, R125.reuse, 0x7632, R181 ;  /* 0x000076327db57816 */ /* 0x060fe400000000b5 */
[----:B------:R-:W-:Y:S02]  /*1940*/  SHF.L.U32 R188, R125, 0x10, RZ ;  /* 0x000000107dbc7819 */ /* 0x000fe400000006ff */
[----:B------:R-:W-:Y:S02]  /*1950*/  PRMT R179, R124, 0x7632, R179 ;  /* 0x000076327cb37816 */ /* 0x000fe400000000b3 */
[----:B------:R-:W-:Y:S01]  /*1960*/  PRMT R125, R126, 0x7632, R125 ;  /* 0x000076327e7d7816 */ /* 0x000fe2000000007d */
[----:B------:R-:W-:Y:S01]  /*1970*/  FMUL.FTZ R188, R188, R131 ;  /* 0x00000083bcbc7220 */ /* 0x000fe20000410000 */
[----:B------:R-:W-:Y:S02]  /*1980*/  SHF.L.U32 R124, R124, 0x10, RZ ;  /* 0x000000107c7c7819 */ /* 0x000fe400000006ff */
[----:B------:R-:W-:-:S02]  /*1990*/  SHF.L.U32 R126, R126, 0x10, RZ ;  /* 0x000000107e7e7819 */ /* 0x000fc400000006ff */
[C---:B0-----:R-:W-:Y:S01]  /*19a0*/  PRMT R183, R127.reuse, 0x7632, R183 ;  /* 0x000076327fb77816 */ /* 0x041fe200000000b7 */
        /* <DEDUP_REMOVED lines=13> */
.L_x_98:
[C---:B0----5:R-:W-:Y:S02]  /*1a80*/  PRMT R120, R124.reuse, 0x7632, R120 ;  /* 0x000076327c787816 */ /* 0x061fe40000000078 */
        /* <DEDUP_REMOVED lines=19> */
[----:B------:R-:W-:Y:S02]  /*1bc0*/  F2FP.BF16.F32.PACK_AB R122, R184, R187 ;  /* 0x000000bbb87a723e */ /* 0x000fe400000010ff */
[----:B------:R-:W-:Y:S02]  /*1bd0*/  F2FP.BF16.F32.PACK_AB R123, R185, R186 ;  /* 0x000000bab97b723e */ /* 0x000fe400000010ff */
[----:B------:R-:W-:Y:S02]  /*1be0*/  F2FP.BF16.F32.PACK_AB R121, R183, R188 ;  /* 0x000000bcb779723e */ /* 0x000fe400000010ff */
[----:B------:R-:W-:-:S07]  /*1bf0*/  F2FP.BF16.F32.PACK_AB R120, R182, R189 ;  /* 0x000000bdb678723e */ /* 0x000fce00000010ff */
.L_x_97:
        /* <DEDUP_REMOVED lines=12> */
[C---:B------:R-:W-:Y:S02]  /*1cc0*/  SHF.L.U32 R192, R125.reuse, 0x10, RZ ;  /* 0x000000107dc07819 */ /* 0x040fe400000006ff */
[----:B------:R-:W-:Y:S02]  /*1cd0*/  PRMT R190, R125, 0x7632, R190 ;  /* 0x000076327dbe7816 */ /* 0x000fe400000000be */
[----:B------:R-:W-:Y:S02]  /*1ce0*/  PRMT R181, R124, 0x7632, R181 ;  /* 0x000076327cb57816 */ /* 0x000fe400000000b5 */
[----:B------:R-:W-:-:S02]  /*1cf0*/  PRMT R194, R127, 0x7632, R194 ;  /* 0x000076327fc27816 */ /* 0x000fc400000000c2 */
[----:B------:R-:W-:Y:S02]  /*1d00*/  SHF.L.U32 R200, R127, 0x10, RZ ;  /* 0x000000107fc87819 */ /* 0x000fe400000006ff */
[----:B------:R-:W-:Y:S02]  /*1d10*/  SHF.L.U32 R124, R124, 0x10, RZ ;  /* 0x000000107c7c7819 */ /* 0x000fe400000006ff */
[----:B------:R-:W-:Y:S02]  /*1d20*/  SHF.L.U32 R190, R190, 0x10, RZ ;  /* 0x00000010bebe7819 */ /* 0x000fe400000006ff */
[----:B------:R-:W-:Y:S02]  /*1d30*/  SHF.L.U32 R194, R194, 0x10, RZ ;  /* 0x00000010c2c27819 */ /* 0x000fe400000006ff */
[C---:B--2---:R-:W-:Y:S02]  /*1d40*/  PRMT R126, R121.reuse, 0x7632, R126 ;  /* 0x00007632797e7816 */ /* 0x044fe4000000007e */
[----:B------:R-:W-:-:S02]  /*1d50*/  SHF.L.U32 R121, R121, 0x10, RZ ;  /* 0x0000001079797819 */ /* 0x000fc400000006ff */
[----:B------:R-:W-:Y:S02]  /*1d60*/  PRMT R125, R120, 0x7632, R125 ;  /* 0x00007632787d7816 */ /* 0x000fe4000000007d */
[----:B------:R-:W-:Y:S01]  /*1d70*/  PRMT R193, R122, 0x7632, R193 ;  /* 0x000076327ac17816 */ /* 0x000fe200000000c1 */
[-C--:B------:R-:W-:Y:S01]  /*1d80*/  FFMA.FTZ R197, R192, R131.reuse, R121 ;  /* 0x00000083c0c57223 */ /* 0x080fe20000010079 */
[C---:B------:R-:W-:Y:S02]  /*1d90*/  PRMT R199, R123.reuse, 0x7632, R199 ;  /* 0x000076327bc77816 */ /* 0x040fe400000000c7 */
[----:B------:R-:W-:Y:S02]  /*1da0*/  SHF.L.U32 R127, R120, 0x10, RZ ;  /* 0x00000010787f7819 */ /* 0x000fe400000006ff */
[----:B------:R-:W-:Y:S02]  /*1db0*/  SHF.L.U32 R195, R122, 0x10, RZ ;  /* 0x000000107ac37819 */ /* 0x000fe400000006ff */
[----:B------:R-:W-:Y:S01]  /*1dc0*/  SHF.L.U32 R123, R123, 0x10, RZ ;  /* 0x000000107b7b7819 */ /* 0x000fe200000006ff */
[-C--:B------:R-:W-:Y:S01]  /*1dd0*/  FFMA.FTZ R198, R124, R131.reuse, R127 ;  /* 0x000000837cc67223 */ /* 0x080fe2000001007f */
[----:B------:R-:W-:Y:S01]  /*1de0*/  SHF.L.U32 R120, R181, 0x10, RZ ;  /* 0x00000010b5787819 */ /* 0x000fe200000006ff */
[-C--:B------:R-:W-:Y:S01]  /*1df0*/  FFMA.FTZ R196, R196, R131.reuse, R195 ;  /* 0x00000083c4c47223 */ /* 0x080fe200000100c3 */
[----:B------:R-:W-:Y:S01]  /*1e00*/  SHF.L.U32 R122, R191, 0x10, RZ ;  /* 0x00000010bf7a7819 */ /* 0x000fe200000006ff */
[----:B------:R-:W-:Y:S01]  /*1e10*/  FFMA.FTZ R195, R200, R131, R123 ;  /* 0x00000083c8c37223 */ /* 0x000fe2000001007b */
[----:B------:R-:W-:-:S02]  /*1e20*/  SHF.L.U32 R199, R199, 0x10, RZ ;  /* 0x00000010c7c77819 */ /* 0x000fc400000006ff */
        /* <DEDUP_REMOVED lines=12> */
.L_x_99:
[----:B------:R-:W-:-:S04]  /*1ef0*/  UISETP.NE.U32.AND UP1, UPT, UR12, URZ, UPT ;  /* 0x000000ff0c00728c */ /* 0x000fc8000bf25070 */
[----:B------:R-:W-:-:S09]  /*1f00*/  UISETP.NE.AND.EX UP1, UPT, UR13, URZ, UPT, UP1 ;  /* 0x000000ff0d00728c */ /* 0x000fd2000bf25310 */
[----:B------:R-:W-:Y:S05]  /*1f10*/  BRA.U UP1, `(.L_x_101) ;  /* 0x0000000101547547 */ /* 0x000fea000b800000 */
[C---:B0----5:R-:W-:Y:S02]  /*1f20*/  PRMT R190, R125.reuse, 0x7632, R190 ;  /* 0x000076327dbe7816 */ /* 0x061fe400000000be */
        /* <DEDUP_REMOVED lines=18> */
[----:B------:R-:W-:Y:S01]  /*2050*/  FMUL.FTZ R194, R200, R131 ;  /* 0x00000083c8c27220 */ /* 0x000fe20000410000 */
[----:B------:R-:W-:Y:S06]  /*2060*/  BRA `(.L_x_100) ;  /* 0x0000000000607947 */ /* 0x000fec0003800000 */
.L_x_101:
        /* <DEDUP_REMOVED lines=24> */
.L_x_100:
        /* <DEDUP_REMOVED lines=19> */
[----:B------:R-:W-:Y:S02]  /*2320*/  SHF.L.U32 R190, R190, 0x10, RZ ;  /* 0x00000010bebe7819 */ /* 0x000fe400000006ff */
[C---:B--2---:R-:W-:Y:S02]  /*2330*/  SHF.L.U32 R207, R120.reuse, 0x10, RZ ;  /* 0x0000001078cf7819 */ /* 0x044fe400000006ff */
[----:B------:R-:W-:-:S02]  /*2340*/  PRMT R125, R120, 0x7632, R125 ;  /* 0x00007632787d7816 */ /* 0x000fc4000000007d */
[----:B------:R-:W-:Y:S01]  /*2350*/  PRMT R127, R122, 0x7632, R127 ;  /* 0x000076327a7f7816 */ /* 0x000fe2000000007f */
[-C--:B------:R-:W-:Y:S01]  /*2360*/  FFMA.FTZ R207, R124, R131.reuse, R207 ;  /* 0x000000837ccf7223 */ /* 0x080fe200000100cf */
[----:B------:R-:W-:Y:S02]  /*2370*/  PRMT R120, R121, 0x7632, R120 ;  /* 0x0000763279787816 */ /* 0x000fe40000000078 */
[----:B------:R-:W-:Y:S02]  /*2380*/  PRMT R202, R123, 0x7632, R202 ;  /* 0x000076327bca7816 */ /* 0x000fe400000000ca */
[----:B------:R-:W-:Y:S02]  /*2390*/  SHF.L.U32 R205, R122, 0x10, RZ ;  /* 0x000000107acd7819 */ /* 0x000fe400000006ff */
[----:B------:R-:W-:Y:S02]  /*23a0*/  SHF.L.U32 R124, R201, 0x10, RZ ;  /* 0x00000010c97c7819 */ /* 0x000fe400000006ff */
        /* <DEDUP_REMOVED lines=19> */
.L_x_102:
        /* <DEDUP_REMOVED lines=24> */
.L_x_104:
        /* <DEDUP_REMOVED lines=24> */
.L_x_103:
        /* <DEDUP_REMOVED lines=47> */
.L_x_105:
        /* <DEDUP_REMOVED lines=24> */
.L_x_107:
        /* <DEDUP_REMOVED lines=24> */
.L_x_106:
        /* <DEDUP_REMOVED lines=11> */
[C---:B------:R-:W-:Y:S02]  /*2e80*/  PRMT R223, R127.reuse, 0x7632, R223 ;  /* 0x000076327fdf7816 */ /* 0x040fe400000000df */
[----:B------:R-:W-:Y:S02]  /*2e90*/  SHF.L.U32 R226, R127, 0x10, RZ ;  /* 0x000000107fe27819 */ /* 0x000fe400000006ff */
        /* <DEDUP_REMOVED lines=22> */
[----:B------:R-:W-:Y:S01]  /*3000*/  SHF.L.U32 R225, R225, 0x10, RZ ;  /* 0x00000010e1e17819 */ /* 0x000fe200000006ff */
[-C--:B------:R-:W-:Y:S01]  /*3010*/  FFMA.FTZ R220, R226, R131.reuse, R123 ;  /* 0x00000083e2dc7223 */ /* 0x080fe2000001007b */
[----:B------:R-:W-:Y:S02]  /*3020*/  SHF.L.U32 R223, R120, 0x10, RZ ;  /* 0x0000001078df7819 */ /* 0x000fe400000006ff */
        /* <DEDUP_REMOVED lines=9> */
.L_x_108:
        /* <DEDUP_REMOVED lines=15> */
[----:B------:R-:W-:Y:S02]  /*31b0*/  SHF.L.U32 R124, R217, 0x10, RZ ;  /* 0x00000010d97c7819 */ /* 0x000fe400000006ff */
        /* <DEDUP_REMOVED lines=8> */
.L_x_110:
        /* <DEDUP_REMOVED lines=24> */
.L_x_109:
        /* <DEDUP_REMOVED lines=20> */
[----:B--2---:R-:W-:Y:S02]  /*3500*/  SHF.L.U32 R125, R120, 0x10, RZ ;  /* 0x00000010787d7819 */ /* 0x004fe400000006ff */
[----:B------:R-:W-:-:S02]  /*3510*/  SHF.L.U32 R235, R122, 0x10, RZ ;  /* 0x000000107aeb7819 */ /* 0x000fc400000006ff */
[----:B------:R-:W-:Y:S01]  /*3520*/  PRMT R120, R120, 0x7632, R120 ;  /* 0x0000763278787816 */ /* 0x000fe20000000078 */
[-C--:B------:R-:W-:Y:S01]  /*3530*/  FFMA.FTZ R228, R124, R131.reuse, R125 ;  /* 0x000000837ce47223 */ /* 0x080fe2000001007d */
[----:B------:R-:W-:Y:S01]  /*3540*/  PRMT R124, R121, 0x7632, R124 ;  /* 0x00007632797c7816 */ /* 0x000fe2000000007c */
[----:B------:R-:W-:Y:S01]  /*3550*/  FFMA.FTZ R235, R126, R131, R235 ;  /* 0x000000837eeb7223 */ /* 0x000fe200000100eb */
[----:B------:R-:W-:Y:S02]  /*3560*/  PRMT R125, R122, 0x7632, R125 ;  /* 0x000076327a7d7816 */ /* 0x000fe4000000007d */
[----:B------:R-:W-:Y:S02]  /*3570*/  PRMT R127, R123, 0x7632, R127 ;  /* 0x000076327b7f7816 */ /* 0x000fe4000000007f */
[----:B------:R-:W-:Y:S02]  /*3580*/  SHF.L.U32 R121, R121, 0x10, RZ ;  /* 0x0000001079797819 */ /* 0x000fe400000006ff */
[----:B------:R-:W-:-:S02]  /*3590*/  SHF.L.U32 R123, R123, 0x10, RZ ;  /* 0x000000107b7b7819 */ /* 0x000fc400000006ff */
[----:B------:R-:W-:Y:S01]  /*35a0*/  SHF.L.U32 R122, R217, 0x10, RZ ;  /* 0x00000010d97a7819 */ /* 0x000fe200000006ff */
[-C--:B------:R-:W-:Y:S01]  /*35b0*/  FFMA.FTZ R238, R238, R131.reuse, R121 ;  /* 0x00000083eeee7223 */ /* 0x080fe20000010079 */
[----:B------:R-:W-:Y:S01]  /*35c0*/  SHF.L.U32 R126, R229, 0x10, RZ ;  /* 0x00000010e57e7819 */ /* 0x000fe200000006ff */
[-C--:B------:R-:W-:Y:S01]  /*35d0*/  FFMA.FTZ R234, R234, R131.reuse, R123 ;  /* 0x00000083eaea7223 */ /* 0x080fe2000001007b */
[----:B------:R-:W-:Y:S02]  /*35e0*/  SHF.L.U32 R127, R127, 0x10, RZ ;  /* 0x000000107f7f7819 */ /* 0x000fe400000006ff */
[----:B------:R-:W-:Y:S02]  /*35f0*/  SHF.L.U32 R125, R125, 0x10, RZ ;  /* 0x000000107d7d7819 */ /* 0x000fe400000006ff */
[----:B------:R-:W-:Y:S01]  /*3600*/  SHF.L.U32 R237, R124, 0x10, RZ ;  /* 0x000000107ced7819 */ /* 0x000fe200000006ff */
[-C--:B------:R-:W-:Y:S01]  /*3610*/  FFMA.FTZ R233, R126, R131.reuse, R127 ;  /* 0x000000837ee97223 */ /* 0x080fe2000001007f */
[----:B------:R-:W-:Y:S01]  /*3620*/  SHF.L.U32 R239, R120, 0x10, RZ ;  /* 0x0000001078ef7819 */ /* 0x000fe200000006ff */
[----:B------:R-:W-:-:S02]  /*3630*/  FFMA.FTZ R232, R232, R131, R125 ;  /* 0x00000083e8e87223 */ /* 0x000fc4000001007d */
[-C--:B------:R-:W-:Y:S01]  /*3640*/  FFMA.FTZ R237, R226, R131.reuse, R237 ;  /* 0x00000083e2ed7223 */ /* 0x080fe200000100ed */
[----:B------:R-:W-:Y:S01]  /*3650*/  F2FP.BF16.F32.PACK_AB R123, R233, R234 ;  /* 0x000000eae97b723e */ /* 0x000fe200000010ff */
[----:B------:R-:W-:Y:S01]  /*3660*/  FFMA.FTZ R239, R122, R131, R239 ;  /* 0x000000837aef7223 */ /* 0x000fe200000100ef */
[----:B------:R-:W-:Y:S02]  /*3670*/  F2FP.BF16.F32.PACK_AB R122, R232, R235 ;  /* 0x000000ebe87a723e */ /* 0x000fe400000010ff */
[----:B------:R-:W-:Y:S02]  /*3680*/  F2FP.BF16.F32.PACK_AB R121, R237, R238 ;  /* 0x000000eeed79723e */ /* 0x000fe400000010ff */
[----:B------:R-:W-:Y:S01]  /*3690*/  F2FP.BF16.F32.PACK_AB R120, R239, R228 ;  /* 0x000000e4ef78723e */ /* 0x000fe200000010ff */
[----:B------:R-:W-:Y:S06]  /*36a0*/  BRA `(.L_x_112) ;  /* 0x0000000000c07947 */ /* 0x000fec0003800000 */
.L_x_111:
        /* <DEDUP_REMOVED lines=24> */
.L_x_113:
        /* <DEDUP_REMOVED lines=24> */
.L_x_112:
        /* <DEDUP_REMOVED lines=17> */
[----:B------:R-:W-:Y:S02]  /*3ac0*/  SHF.L.U32 R124, R124, 0x10, RZ ;  /* 0x000000107c7c7819 */ /* 0x000fe400000006ff */
[----:B------:R-:W-:Y:S02]  /*3ad0*/  SHF.L.U32 R126, R126, 0x10, RZ ;  /* 0x000000107e7e7819 */ /* 0x000fe400000006ff */
[C---:B--2---:R-:W-:Y:S02]  /*3ae0*/  PRMT R127, R123.reuse, 0x7632, R127 ;  /* 0x000076327b7f7816 */ /* 0x044fe4000000007f */
[----:B------:R-:W-:Y:S02]  /*3af0*/  SHF.L.U32 R123, R123, 0x10, RZ ;  /* 0x000000107b7b7819 */ /* 0x000fe400000006ff */
[----:B------:R-:W-:-:S02]  /*3b00*/  SHF.L.U32 R127, R127, 0x10, RZ ;  /* 0x000000107f7f7819 */ /* 0x000fc400000006ff */
[----:B------:R-:W-:Y:S01]  /*3b10*/  SHF.L.U32 R243, R121, 0x10, RZ ;  /* 0x0000001079f37819 */ /* 0x000fe200000006ff */
[-C--:B------:R-:W-:Y:S01]  /*3b20*/  FFMA.FTZ R241, R230, R131.reuse, R123 ;  /* 0x00000083e6f17223 */ /* 0x080fe2000001007b */
[----:B------:R-:W-:Y:S01]  /*3b30*/  SHF.L.U32 R123, R120, 0x10, RZ ;  /* 0x00000010787b7819 */ /* 0x000fe200000006ff */
[-C--:B------:R-:W-:Y:S01]  /*3b40*/  FFMA.FTZ R230, R226, R131.reuse, R127 ;  /* 0x00000083e2e67223 */ /* 0x080fe2000001007f */
[C---:B------:R-:W-:Y:S02]  /*3b50*/  SHF.L.U32 R226, R125.reuse, 0x10, RZ ;  /* 0x000000107de27819 */ /* 0x040fe400000006ff */
[----:B------:R-:W-:Y:S01]  /*3b60*/  PRMT R125, R125, 0x7632, R125 ;  /* 0x000076327d7d7816 */ /* 0x000fe2000000007d */
[-C--:B------:R-:W-:Y:S01]  /*3b70*/  FFMA.FTZ R244, R244, R131.reuse, R123 ;  /* 0x00000083f4f47223 */ /* 0x080fe2000001007b */
[----:B------:R-:W-:Y:S01]  /*3b80*/  SHF.L.U32 R123, R122, 0x10, RZ ;  /* 0x000000107a7b7819 */ /* 0x000fe200000006ff */
[----:B------:R-:W-:Y:S01]  /*3b90*/  FFMA.FTZ R243, R226, R131, R243 ;  /* 0x00000083e2f37223 */ /* 0x000fe200000100f3 */
[----:B------:R-:W-:-:S02]  /*3ba0*/  PRMT R120, R120, 0x7632, R120 ;  /* 0x0000763278787816 */ /* 0x000fc40000000078 */
[----:B------:R-:W-:Y:S01]  /*3bb0*/  PRMT R121, R121, 0x7632, R121 ;  /* 0x0000763279797816 */ /* 0x000fe20000000079 */
[-C--:B------:R-:W-:Y:S01]  /*3bc0*/  FFMA.FTZ R242, R242, R131.reuse, R123 ;  /* 0x00000083f2f27223 */ /* 0x080fe2000001007b */
[----:B------:R-:W-:Y:S02]  /*3bd0*/  PRMT R122, R122, 0x7632, R122 ;  /* 0x000076327a7a7816 */ /* 0x000fe4000000007a */
[----:B------:R-:W-:Y:S02]  /*3be0*/  SHF.L.U32 R246, R125, 0x10, RZ ;  /* 0x000000107df67819 */ /* 0x000fe400000006ff */
        /* <DEDUP_REMOVED lines=11> */
.L_x_114:
[----:B------:R-:W-:-:S04]  /*3ca0*/  UISETP.NE.U32.AND UP1, UPT, UR12, URZ, UPT ;  /* 0x000000ff0c00728c */ /* 0x000fc8000bf25070 */
[----:B------:R-:W-:-:S09]  /*3cb0*/  UISETP.NE.AND.EX UP1, UPT, UR13, URZ, UPT, UP1 ;  /* 0x000000ff0d00728c */ /* 0x000fd2000bf25310 */
[----:B------:R-:W-:Y:S05]  /*3cc0*/  BRA.U UP1, `(.L_x_116) ;  /* 0x0000000101547547 */ /* 0x000fea000b800000 */
[C---:B0----5:R-:W-:Y:S02]  /*3cd0*/  PRMT R226, R124.reuse, 0x7632, R226 ;  /* 0x000076327ce27816 */ /* 0x061fe400000000e2 */
[----:B------:R-:W-:Y:S02]  /*3ce0*/  SHF.L.U32 R124, R124, 0x10, RZ ;  /* 0x000000107c7c7819 */ /* 0x000fe400000006ff */
[C---:B------:R-:W-:Y:S02]  /*3cf0*/  SHF.L.U32 R230, R125.reuse, 0x10, RZ ;  /* 0x000000107de67819 */ /* 0x040fe400000006ff */
        /* <DEDUP_REMOVED lines=18> */
.L_x_116:
        /* <DEDUP_REMOVED lines=24> */
.L_x_115:
[----:B------:R-:W0:Y:S01]  /*3fa0*/  @P0 LDC.64 R124, c[0x0][0x3a8] ;  /* 0x0000ea00ff7c0b82 */ /* 0x000e220000000a00 */
[----:B------:R-:W-:Y:S01]  /*3fb0*/  IADD3 R226, PT, PT, R129, 0x120, RZ ;  /* 0x0000012081e27810 */ /* 0x000fe20007ffe0ff */
[----:B0-----:R-:W-:-:S04]  /*3fc0*/  @P0 IMAD.WIDE.U32 R250, R217, 0x10, R124 ;  /* 0x00000010d9fa0825 */ /* 0x001fc800078e007c */
[----:B------:R-:W-:Y:S01]  /*3fd0*/  IMAD.WIDE.U32 R124, R226, 0x10, R248 ;  /* 0x00000010e27c7825 */ /* 0x000fe200078e00f8 */
[----:B------:R0:W-:Y:S05]  /*3fe0*/  @P0 STG.E.128 desc[UR6][R250.64], R120 ;  /* 0x00000078fa000986 */ /* 0x0001ea000c101d06 */
        /* <DEDUP_REMOVED lines=9> */
[----:B------:R-:W-:Y:S02]  /*4080*/  PRMT R124, R124, 0x7632, R124 ;  /* 0x000076327c7c7816 */ /* 0x000fe4000000007c */
[----:B------:R-:W-:-:S02]  /*4090*/  PRMT R126, R126, 0x7632, R126 ;  /* 0x000076327e7e7816 */ /* 0x000fc4000000007e */
[----:B------:R-:W-:Y:S02]  /*40a0*/  SHF.L.U32 R252, R229, 0x10, RZ ;  /* 0x00000010e5fc7819 */ /* 0x000fe400000006ff */
[----:B------:R-:W-:Y:S02]  /*40b0*/  SHF.L.U32 R124, R124, 0x10, RZ ;  /* 0x000000107c7c7819 */ /* 0x000fe400000006ff */
[----:B------:R-:W-:Y:S02]  /*40c0*/  SHF.L.U32 R126, R126, 0x10, RZ ;  /* 0x000000107e7e7819 */ /* 0x000fe400000006ff */
[C---:B--2---:R-:W-:Y:S02]  /*40d0*/  PRMT R127, R123.reuse, 0x7632, R127 ;  /* 0x000076327b7f7816 */ /* 0x044fe4000000007f */
[----:B------:R-:W-:Y:S02]  /*40e0*/  SHF.L.U32 R123, R123, 0x10, RZ ;  /* 0x000000107b7b7819 */ /* 0x000fe400000006ff */
[----:B------:R-:W-:-:S02]  /*40f0*/  SHF.L.U32 R249, R121, 0x10, RZ ;  /* 0x0000001079f97819 */ /* 0x000fc400000006ff */
[----:B------:R-:W-:Y:S01]  /*4100*/  PRMT R121, R121, 0x7632, R121 ;  /* 0x0000763279797816 */ /* 0x000fe20000000079 */
[-C--:B------:R-:W-:Y:S01]  /*4110*/  FFMA.FTZ R247, R236, R131.reuse, R123 ;  /* 0x00000083ecf77223 */ /* 0x080fe2000001007b */
[----:B------:R-:W-:Y:S02]  /*4120*/  SHF.L.U32 R123, R120, 0x10, RZ ;  /* 0x00000010787b7819 */ /* 0x000fe400000006ff */
[C---:B------:R-:W-:Y:S02]  /*4130*/  SHF.L.U32 R236, R125.reuse, 0x10, RZ ;  /* 0x000000107dec7819 */ /* 0x040fe400000006ff */
[----:B------:R-:W-:Y:S01]  /*4140*/  PRMT R125, R125, 0x7632, R125 ;  /* 0x000076327d7d7816 */ /* 0x000fe2000000007d */
[-C--:B------:R-:W-:Y:S01]  /*4150*/  FFMA.FTZ R250, R250, R131.reuse, R123 ;  /* 0x00000083fafa7223 */ /* 0x080fe2000001007b */
[----:B------:R-:W-:Y:S01]  /*4160*/  SHF.L.U32 R123, R122, 0x10, RZ ;  /* 0x000000107a7b7819 */ /* 0x000fe200000006ff */
[----:B------:R-:W-:Y:S01]  /*4170*/  FFMA.FTZ R249, R236, R131, R249 ;  /* 0x00000083ecf97223 */ /* 0x000fe200000100f9 */
[----:B------:R-:W-:-:S02]  /*4180*/  PRMT R120, R120, 0x7632, R120 ;  /* 0x0000763278787816 */ /* 0x000fc40000000078 */
[----:B------:R-:W-:Y:S01]  /*4190*/  SHF.L.U32 R127, R127, 0x10, RZ ;  /* 0x000000107f7f7819 */ /* 0x000fe200000006ff */
[-CC-:B------:R-:W-:Y:S01]  /*41a0*/  FFMA.FTZ R248, R248, R131.reuse, R123.reuse ;  /* 0x00000083f8f87223 */ /* 0x180fe2000001007b */
[----:B------:R-:W-:Y:S02]  /*41b0*/  PRMT R123, R122, 0x7632, R123 ;  /* 0x000076327a7b7816 */ /* 0x000fe4000000007b */
[----:B------:R-:W-:Y:S01]  /*41c0*/  SHF.L.U32 R122, R125, 0x10, RZ ;  /* 0x000000107d7a7819 */ /* 0x000fe200000006ff */
[-C--:B------:R-:W-:Y:S01]  /*41d0*/  FFMA.FTZ R252, R252, R131.reuse, R127 ;  /* 0x00000083fcfc7223 */ /* 0x080fe2000001007f */
        /* <DEDUP_REMOVED lines=11> */
.L_x_117:
[----:B------:R-:W-:-:S04]  /*4290*/  UISETP.NE.U32.AND UP0, UPT, UR12, URZ, UPT ;  /* 0x000000ff0c00728c */ /* 0x000fc8000bf05070 */
[----:B------:R-:W-:-:S09]  /*42a0*/  UISETP.NE.AND.EX UP0, UPT, UR13, URZ, UPT, UP0 ;  /* 0x000000ff0d00728c */ /* 0x000fd2000bf05300 */
[----:B------:R-:W-:Y:S05]  /*42b0*/  BRA.U UP0, `(.L_x_119) ;  /* 0x0000000100547547 */ /* 0x000fea000b800000 */
[C---:B-----5:R-:W-:Y:S02]  /*42c0*/  PRMT R229, R127.reuse, 0x7632, R229 ;  /* 0x000076327fe57816 */ /* 0x060fe400000000e5 */
[----:B------:R-:W-:Y:S02]  /*42d0*/  SHF.L.U32 R236, R127, 0x10, RZ ;  /* 0x000000107fec7819 */ /* 0x000fe400000006ff */
[C---:B------:R-:W-:Y:S02]  /*42e0*/  PRMT R127, R124.reuse, 0x7632, R127 ;  /* 0x000076327c7f7816 */ /* 0x040fe4000000007f */
[----:B0-----:R-:W-:Y:S01]  /*42f0*/  SHF.L.U32 R250, R124, 0x10, RZ ;  /* 0x000000107cfa7819 */ /* 0x001fe200000006ff */
[-C--:B------:R-:W-:Y:S01]  /*4300*/  FMUL.FTZ R247, R236, R131.reuse ;  /* 0x00000083ecf77220 */ /* 0x080fe20000410000 */
[C---:B------:R-:W-:Y:S02]  /*4310*/  SHF.L.U32 R240, R125.reuse, 0x10, RZ ;  /* 0x000000107df07819 */ /* 0x040fe400000006ff */
        /* <DEDUP_REMOVED lines=15> */
.L_x_119:
[C---:B0----5:R-:W-:Y:S02]  /*4410*/  PRMT R120, R124.reuse, 0x7632, R120 ;  /* 0x000076327c787816 */ /* 0x061fe40000000078 */
[C---:B------:R-:W-:Y:S02]  /*4420*/  SHF.L.U32 R236, R127.reuse, 0x10, RZ ;  /* 0x000000107fec7819 */ /* 0x040fe400000006ff */
[----:B------:R-:W-:Y:S02]  /*4430*/  SHF.L.U32 R124, R124, 0x10, RZ ;  /* 0x000000107c7c7819 */ /* 0x000fe400000006ff */
        /* <DEDUP_REMOVED lines=15> */
[----:B------:R-:W-:Y:S01]  /*4530*/  FMUL.FTZ R231, R236, R131 ;  /* 0x00000083ece77220 */ /* 0x000fe20000410000 */
[----:B------:R-:W-:Y:S01]  /*4540*/  F2FP.BF16.F32.PACK_AB R123, R252, R247 ;  /* 0x000000f7fc7b723e */ /* 0x000fe200000010ff */
[----:B------:R-:W-:Y:S01]  /*4550*/  FMUL.FTZ R229, R124, R131 ;  /* 0x000000837ce57220 */ /* 0x000fe20000410000 */
[----:B------:R-:W-:Y:S02]  /*4560*/  F2FP.BF16.F32.PACK_AB R120, R251, R250 ;  /* 0x000000fafb78723e */ /* 0x000fe400000010ff */
[----:B------:R-:W-:Y:S02]  /*4570*/  F2FP.BF16.F32.PACK_AB R122, R231, R248 ;  /* 0x000000f8e77a723e */ /* 0x000fe400000010ff */
[----:B------:R-:W-:-:S07]  /*4580*/  F2FP.BF16.F32.PACK_AB R121, R229, R249 ;  /* 0x000000f9e579723e */ /* 0x000fce00000010ff */
.L_x_118:
[----:B------:R-:W-:Y:S01]  /*4590*/  FADD.FTZ R126, RZ, R140 ;  /* 0x0000008cff7e7221 */ /* 0x000fe20000010000 */
[----:B------:R-:W0:Y:S01]  /*45a0*/  @P0 LDC.64 R124, c[0x0][0x3a8] ;  /* 0x0000ea00ff7c0b82 */ /* 0x000e220000000a00 */
[----:B------:R-:W-:Y:S01]  /*45b0*/  UMOV UR9, 0xffffffff ;  /* 0xffffffff00097882 */ /* 0x000fe20000000000 */
[----:B------:R-:W-:Y:S01]  /*45c0*/  LOP3.LUT P2, RZ, R132, 0x1f, RZ, 0xc0, !PT ;  /* 0x0000001f84ff7812 */ /* 0x000fe2000784c0ff */
[----:B------:R-:W-:-:S04]  /*45d0*/  FADD.FTZ R126, R126, R133 ;  /* 0x000000857e7e7221 */ /* 0x000fc80000010000 */
[----:B------:R-:W-:-:S04]  /*45e0*/  FADD.FTZ R127, R126, R139 ;  /* 0x0000008b7e7f7221 */ /* 0x000fc80000010000 */
[----:B------:R-:W-:-:S04]  /*45f0*/  FADD.FTZ R127, R127, R134 ;  /* 0x000000867f7f7221 */ /* 0x000fc80000010000 */
[----:B------:R-:W-:-:S04]  /*4600*/  FADD.FTZ R126, R127, R138 ;  /* 0x0000008a7f7e7221 */ /* 0x000fc80000010000 */
[----:B------:R-:W-:-:S04]  /*4610*/  FADD.FTZ R126, R126, R135 ;  /* 0x000000877e7e7221 */ /* 0x000fc80000010000 */
[----:B------:R-:W-:Y:S01]  /*4620*/  FADD.FTZ R127, R126, R137 ;  /* 0x000000897e7f7221 */ /* 0x000fe20000010000 */
[----:B0-----:R-:W-:-:S04]  /*4630*/  @P0 IMAD.WIDE.U32 R124, R226, 0x10, R124 ;  /* 0x00000010e27c0825 */ /* 0x001fc800078e007c */
[----:B------:R-:W-:Y:S01]  /*4640*/  FADD.FTZ R127, R127, R136 ;  /* 0x000000887f7f7221 */ /* 0x000fe20000010000 */
[----:B------:R0:W-:Y:S03]  /*4650*/  @P0 STG.E.128 desc[UR6][R124.64], R120 ;  /* 0x000000787c000986 */ /* 0x0001e6000c101d06 */
[----:B------:R-:W-:-:S04]  /*4660*/  FADD.FTZ R126, R127, R180 ;  /* 0x000000b47f7e7221 */ /* 0x000fc80000010000 */
[----:B------:R-:W-:-:S04]  /*4670*/  FADD.FTZ R126, R126, R141 ;  /* 0x0000008d7e7e7221 */ /* 0x000fc80000010000 */
[----:B0-----:R-:W-:-:S04]  /*4680*/  FADD.FTZ R125, R126, R147 ;  /* 0x000000937e7d7221 */ /* 0x001fc80000010000 */
[----:B------:R-:W-:-:S04]  /*4690*/  FADD.FTZ R125, R125, R142 ;  /* 0x0000008e7d7d7221 */ /* 0x000fc80000010000 */
        /* <DEDUP_REMOVED lines=67> */
[----:B------:R-:W-:Y:S01]  /*4ad0*/  FADD.FTZ R126, R125, R252 ;  /* 0x000000fc7d7e7221 */ /* 0x000fe20000010000 */
[----:B------:R-:W-:Y:S06]  /*4ae0*/  BRA.DIV UR9, `(.L_x_120) ;  /* 0x0000002a09847947 */ /* 0x000fec000b800000 */
[----:B------:R-:W0:Y:S01]  /*4af0*/  SHFL.BFLY PT, R124, R126, 0x1, 0x1f ;  /* 0x0c201f007e7c7f89 */ /* 0x000e2200000e0000 */
[----:B------:R-:W1:Y:S01]  /*4b00*/  LDC R127, c[0x0][0x400] ;  /* 0x00010000ff7f7b82 */ /* 0x000e620000000800 */
[----:B0-----:R-:W-:-:S05]  /*4b10*/  FADD.FTZ R236, R126, R124 ;  /* 0x0000007c7eec7221 */ /* 0x001fca0000010000 */
[----:B------:R-:W0:Y:S02]  /*4b20*/  SHFL.BFLY PT, R124, R236, 0x2, 0x1f ;  /* 0x0c401f00ec7c7f89 */ /* 0x000e2400000e0000 */
[----:B0-----:R-:W-:-:S05]  /*4b30*/  FADD.FTZ R240, R236, R124 ;  /* 0x0000007cecf07221 */ /* 0x001fca0000010000 */
[----:B------:R-:W0:Y:S02]  /*4b40*/  SHFL.BFLY PT, R124, R240, 0x4, 0x1f ;  /* 0x0c801f00f07c7f89 */ /* 0x000e2400000e0000 */
[----:B0-----:R-:W-:-:S05]  /*4b50*/  FADD.FTZ R240, R240, R124 ;  /* 0x0000007cf0f07221 */ /* 0x001fca0000010000 */
[----:B------:R-:W0:Y:S02]  /*4b60*/  SHFL.BFLY PT, R124, R240, 0x8, 0x1f ;  /* 0x0d001f00f07c7f89 */ /* 0x000e2400000e0000 */
[----:B0-----:R-:W-:-:S05]  /*4b70*/  FADD.FTZ R236, R240, R124 ;  /* 0x0000007cf0ec7221 */ /* 0x001fca0000010000 */
[----:B------:R-:W0:Y:S02]  /*4b80*/  SHFL.BFLY PT, R124, R236, 0x10, 0x1f ;  /* 0x0e001f00ec7c7f89 */ /* 0x000e2400000e0000 */
[----:B0-----:R-:W-:-:S04]  /*4b90*/  FADD.FTZ R124, R236, R124 ;  /* 0x0000007cec7c7221 */ /* 0x001fc80000010000 */
[----:B-1----:R-:W-:-:S04]  /*4ba0*/  FMUL.FTZ R126, R124, R127 ;  /* 0x0000007f7c7e7220 */ /* 0x002fc80000410000 */
[C---:B------:R-:W-:Y:S01]  /*4bb0*/  FADD.FTZ R124, -R126.reuse, R140 ;  /* 0x0000008c7e7c7221 */ /* 0x040fe20000010100 */
[----:B------:R-:W-:-:S03]  /*4bc0*/  FADD.FTZ R125, -R126, R133 ;  /* 0x000000857e7d7221 */ /* 0x000fc60000010100 */
[----:B------:R-:W-:-:S04]  /*4bd0*/  FFMA.FTZ R124, R124, R124, RZ ;  /* 0x0000007c7c7c7223 */ /* 0x000fc800000100ff */
[----:B------:R-:W-:Y:S01]  /*4be0*/  FFMA.FTZ R124, R125, R125, R124 ;  /* 0x0000007d7d7c7223 */ /* 0x000fe2000001007c */
[----:B------:R-:W-:-:S04]  /*4bf0*/  FADD.FTZ R125, -R126, R139 ;  /* 0x0000008b7e7d7221 */ /* 0x000fc80000010100 */
        /* <DEDUP_REMOVED lines=154> */
[----:B------:R-:W-:-:S05]  /*55a0*/  FFMA.FTZ R236, R125, R125, R124 ;  /* 0x0000007d7dec7223 */ /* 0x000fca000001007c */
        /* <DEDUP_REMOVED lines=9> */
.L_x_133:
[----:B01----:R-:W-:Y:S01]  /*5640*/  FADD.FTZ R236, R236, R124 ;  /* 0x0000007cecec7221 */ /* 0x003fe20000010000 */
[----:B------:R-:W-:Y:S01]  /*5650*/  FMUL.FTZ R131, R126, R126 ;  /* 0x0000007e7e837220 */ /* 0x000fe20000410000 */
[----:B------:R-:W0:Y:S01]  /*5660*/  @!P2 LDC.64 R124, c[0x0][0x3c0] ;  /* 0x0000f000ff7cab82 */ /* 0x000e220000000a00 */
[----:B------:R-:W-:Y:S01]  /*5670*/  ISETP.NE.AND P3, PT, RZ, UR5, PT ;  /* 0x00000005ff007c0c */ /* 0x000fe2000bf65270 */
[----:B------:R-:W-:Y:S01]  /*5680*/  FFMA.FTZ R127, R236, R127, UR8 ;  /* 0x00000008ec7f7e23 */ /* 0x000fe2000801007f */
[----:B------:R-:W-:Y:S02]  /*5690*/  SHF.L.U32 R236, R80, 0x10, RZ ;  /* 0x0000001050ec7819 */ /* 0x000fe400000006ff */
[----:B------:R-:W-:-:S05]  /*56a0*/  FSEL R132, R131, RZ, P3 ;  /* 0x000000ff83847208 */ /* 0x000fca0001800000 */
[----:B------:R-:W-:Y:S01]  /*56b0*/  FADD.FTZ R127, R127, R132 ;  /* 0x000000847f7f7221 */ /* 0x000fe20000010000 */
[----:B------:R-:W-:-:S03]  /*56c0*/  FSEL R132, R126, RZ, !P3 ;  /* 0x000000ff7e847208 */ /* 0x000fc60005800000 */
[----:B------:R1:W2:Y:S02]  /*56d0*/  MUFU.RSQ R131, R127 ;  /* 0x0000007f00837308 */ /* 0x0002a40000001400 */
[C---:B------:R-:W-:Y:S01]  /*56e0*/  FADD.FTZ R140, -R132.reuse, R140 ;  /* 0x0000008c848c7221 */ /* 0x040fe20000010100 */
[C---:B------:R-:W-:Y:S01]  /*56f0*/  FADD.FTZ R134, -R132.reuse, R134 ;  /* 0x0000008684867221 */ /* 0x040fe20000010100 */
[C---:B------:R-:W-:Y:S01]  /*5700*/  FADD.FTZ R138, -R132.reuse, R138 ;  /* 0x0000008a848a7221 */ /* 0x040fe20000010100 */
[C---:B------:R-:W-:Y:S01]  /*5710*/  FADD.FTZ R136, -R132.reuse, R136 ;  /* 0x0000008884887221 */ /* 0x040fe20000010100 */
[C---:B------:R-:W-:Y:S01]  /*5720*/  FADD.FTZ R230, -R132.reuse, R230 ;  /* 0x000000e684e67221 */ /* 0x040fe20000010100 */
[C---:B------:R-:W-:Y:S01]  /*5730*/  FADD.FTZ R252, -R132.reuse, R252 ;  /* 0x000000fc84fc7221 */ /* 0x040fe20000010100 */
[----:B------:R-:W-:Y:S01]  /*5740*/  FADD.FTZ R180, -R132, R180 ;  /* 0x000000b484b47221 */ /* 0x000fe20000010100 */
[----:B-1----:R-:W-:Y:S01]  /*5750*/  SHF.L.U32 R127, R155, 0x10, RZ ;  /* 0x000000109b7f7819 */ /* 0x002fe200000006ff */
[----:B0-----:R-:W-:-:S04]  /*5760*/  @!P2 IMAD.WIDE R124, R178, 0x4, R124 ;  /* 0x00000004b27ca825 */ /* 0x001fc800078e027c */
[C---:B------:R-:W-:Y:S01]  /*5770*/  FADD.FTZ R142, -R132.reuse, R142 ;  /* 0x0000008e848e7221 */ /* 0x040fe20000010100 */
[C---:B------:R-:W-:Y:S01]  /*5780*/  FADD.FTZ R146, -R132.reuse, R146 ;  /* 0x0000009284927221 */ /* 0x040fe20000010100 */
[C---:B------:R-:W-:Y:S01]  /*5790*/  FADD.FTZ R144, -R132.reuse, R144 ;  /* 0x0000009084907221 */ /* 0x040fe20000010100 */
[C---:B------:R-:W-:Y:S01]  /*57a0*/  FADD.FTZ R182, -R132.reuse, R182 ;  /* 0x000000b684b67221 */ /* 0x040fe20000010100 */
[----:B------:R0:W-:Y:S01]  /*57b0*/  @!P2 STG.E desc[UR6][R124.64], R126 ;  /* 0x0000007e7c00a986 */ /* 0x0001e2000c101906 */
[C---:B------:R-:W-:Y:S01]  /*57c0*/  FADD.FTZ R188, -R132.reuse, R188 ;  /* 0x000000bc84bc7221 */ /* 0x040fe20000010100 */
[C---:B------:R-:W-:Y:S01]  /*57d0*/  FADD.FTZ R184, -R132.reuse, R184 ;  /* 0x000000b884b87221 */ /* 0x040fe20000010100 */
[C---:B--2---:R-:W-:Y:S01]  /*57e0*/  FMUL.FTZ R140, R131.reuse, R140 ;  /* 0x0000008c838c7220 */ /* 0x044fe20000410000 */
[C---:B------:R-:W-:Y:S01]  /*57f0*/  FMUL.FTZ R136, R131.reuse, R136 ;  /* 0x0000008883887220 */ /* 0x040fe20000410000 */
[C---:B------:R-:W-:Y:S01]  /*5800*/  FMUL.FTZ R230, R131.reuse, R230 ;  /* 0x000000e683e67220 */ /* 0x040fe20000410000 */
[C---:B------:R-:W-:Y:S01]  /*5810*/  FADD.FTZ R186, -R132.reuse, R186 ;  /* 0x000000ba84ba7221 */ /* 0x040fe20000010100 */
[C---:B------:R-:W-:Y:S01]  /*5820*/  FADD.FTZ R198, -R132.reuse, R198 ;  /* 0x000000c684c67221 */ /* 0x040fe20000010100 */
[C---:B------:R-:W-:Y:S01]  /*5830*/  FADD.FTZ R192, -R132.reuse, R192 ;  /* 0x000000c084c07221 */ /* 0x040fe20000010100 */
[C---:B------:R-:W-:Y:S01]  /*5840*/  FADD.FTZ R196, -R132.reuse, R196 ;  /* 0x000000c484c47221 */ /* 0x040fe20000010100 */
[C---:B------:R-:W-:Y:S01]  /*5850*/  FADD.FTZ R194, -R132.reuse, R194 ;  /* 0x000000c284c27221 */ /* 0x040fe20000010100 */
[----:B------:R-:W-:Y:S01]  /*5860*/  FADD.FTZ R200, -R132, R200 ;  /* 0x000000c884c87221 */ /* 0x000fe20000010100 */
[----:B0-----:R-:W0:Y:S01]  /*5870*/  @!P2 LDC.64 R124, c[0x0][0x3c8] ;  /* 0x0000f200ff7cab82 */ /* 0x001e220000000a00 */
[----:B------:R-:W-:Y:S01]  /*5880*/  SHF.L.U32 R126, R40, 0x10, RZ ;  /* 0x00000010287e7819 */ /* 0x000fe200000006ff */
[C---:B------:R-:W-:Y:S01]  /*5890*/  FADD.FTZ R206, -R132.reuse, R206 ;  /* 0x000000ce84ce7221 */ /* 0x040fe20000010100 */
[C---:B------:R-:W-:Y:S01]  /*58a0*/  FADD.FTZ R204, -R132.reuse, R204 ;  /* 0x000000cc84cc7221 */ /* 0x040fe20000010100 */
[C---:B------:R-:W-:Y:S01]  /*58b0*/  FADD.FTZ R202, -R132.reuse, R202 ;  /* 0x000000ca84ca7221 */ /* 0x040fe20000010100 */
[----:B------:R-:W-:Y:S01]  /*58c0*/  FADD.FTZ R216, -R132, R216 ;  /* 0x000000d884d87221 */ /* 0x000fe20000010100 */
[----:B------:R-:W-:Y:S01]  /*58d0*/  FFMA.FTZ R140, R140, R126, R236 ;  /* 0x0000007e8c8c7223 */ /* 0x000fe200000100ec */
[----:B------:R-:W-:Y:S01]  /*58e0*/  FADD.FTZ R126, -R132, R133 ;  /* 0x00000085847e7221 */ /* 0x000fe20000010100 */
[----:B------:R-:W-:Y:S01]  /*58f0*/  SHF.L.U32 R133, R156, 0x10, RZ ;  /* 0x000000109c857819 */ /* 0x000fe200000006ff */
[C---:B------:R-:W-:Y:S01]  /*5900*/  FADD.FTZ R210, -R132.reuse, R210 ;  /* 0x000000d284d27221 */ /* 0x040fe20000010100 */
[C---:B------:R-:W-:Y:S01]  /*5910*/  FADD.FTZ R214, -R132.reuse, R214 ;  /* 0x000000d684d67221 */ /* 0x040fe20000010100 */
[----:B------:R-:W-:Y:S01]  /*5920*/  FMUL.FTZ R126, R131, R126 ;  /* 0x0000007e837e7220 */ /* 0x000fe20000410000 */
[C---:B------:R-:W-:Y:S01]  /*5930*/  FADD.FTZ R212, -R132.reuse, R212 ;  /* 0x000000d484d47221 */ /* 0x040fe20000010100 */
[C---:B------:R-:W-:Y:S01]  /*5940*/  FADD.FTZ R224, -R132.reuse, R224 ;  /* 0x000000e084e07221 */ /* 0x040fe20000010100 */
[----:B------:R-:W-:Y:S01]  /*5950*/  FADD.FTZ R218, -R132, R218 ;  /* 0x000000da84da7221 */ /* 0x000fe20000010100 */
[----:B------:R-:W-:Y:S01]  /*5960*/  FFMA.FTZ R133, R126, R133, R127 ;  /* 0x000000857e857223 */ /* 0x000fe2000001007f */
[----:B------:R-:W-:Y:S01]  /*5970*/  SHF.L.U32 R127, R81, 0x10, RZ ;  /* 0x00000010517f7819 */ /* 0x000fe200000006ff */
[----:B------:R-:W-:Y:S01]  /*5980*/  FMUL.FTZ R126, R131, R138 ;  /* 0x0000008a837e7220 */ /* 0x000fe20000410000 */
[----:B------:R-:W-:Y:S01]  /*5990*/  SHF.L.U32 R138, R83, 0x10, RZ ;  /* 0x00000010538a7819 */ /* 0x000fe200000006ff */
[----:B------:R-:W-:Y:S01]  /*59a0*/  FMUL.FTZ R212, R131, R212 ;  /* 0x000000d483d47220 */ /* 0x000fe20000410000 */
[C---:B------:R-:W-:Y:S01]  /*59b0*/  FADD.FTZ R222, -R132.reuse, R222 ;  /* 0x000000de84de7221 */ /* 0x040fe20000010100 */
[C---:B------:R-:W-:Y:S01]  /*59c0*/  FADD.FTZ R220, -R132.reuse, R220 ;  /* 0x000000dc84dc7221 */ /* 0x040fe20000010100 */
[C---:B------:R-:W-:Y:S01]  /*59d0*/  FADD.FTZ R228, -R132.reuse, R228 ;  /* 0x000000e484e47221 */ /* 0x040fe20000010100 */
[----:B------:R-:W-:Y:S01]  /*59e0*/  FADD.FTZ R238, -R132, R238 ;  /* 0x000000ee84ee7221 */ /* 0x000fe20000010100 */
[----:B0-----:R-:W-:-:S04]  /*59f0*/  @!P2 IMAD.WIDE R124, R178, 0x4, R124 ;  /* 0x00000004b27ca825 */ /* 0x001fc800078e027c */
[----:B------:R-:W-:Y:S01]  /*5a00*/  FMUL.FTZ R220, R131, R220 ;  /* 0x000000dc83dc7220 */ /* 0x000fe20000410000 */
[C---:B------:R-:W-:Y:S01]  /*5a10*/  FADD.FTZ R234, -R132.reuse, R234 ;  /* 0x000000ea84ea7221 */ /* 0x040fe20000010100 */
[C---:B------:R-:W-:Y:S01]  /*5a20*/  FADD.FTZ R232, -R132.reuse, R232 ;  /* 0x000000e884e87221 */ /* 0x040fe20000010100 */
[C---:B------:R-:W-:Y:S01]  /*5a30*/  FADD.FTZ R244, -R132.reuse, R244 ;  /* 0x000000f484f47221 */ /* 0x040fe20000010100 */
[----:B------:R0:W-:Y:S01]  /*5a40*/  @!P2 STG.E desc[UR6][R124.64], R131 ;  /* 0x000000837c00a986 */ /* 0x0001e2000c101906 */
[C---:B------:R-:W-:Y:S01]  /*5a50*/  FADD.FTZ R246, -R132.reuse, R246 ;  /* 0x000000f684f67221 */ /* 0x040fe20000010100 */
[C---:B------:R-:W-:Y:S01]  /*5a60*/  FADD.FTZ R242, -R132.reuse, R242 ;  /* 0x000000f284f27221 */ /* 0x040fe20000010100 */
[C---:B------:R-:W-:Y:S01]  /*5a70*/  FADD.FTZ R250, -R132.reuse, R250 ;  /* 0x000000fa84fa7221 */ /* 0x040fe20000010100 */
[C---:B------:R-:W-:Y:S01]  /*5a80*/  FADD.FTZ R248, -R132.reuse, R248 ;  /* 0x000000f884f87221 */ /* 0x040fe20000010100 */
[----:B0-----:R-:W-:Y:S01]  /*5a90*/  FADD.FTZ R124, -R132, R139 ;  /* 0x0000008b847c7221 */ /* 0x001fe20000010100 */
[----:B------:R-:W-:-:S02]  /*5aa0*/  SHF.L.U32 R125, R41, 0x10, RZ ;  /* 0x00000010297d7819 */ /* 0x000fc400000006ff */
[----:B------:R-:W-:Y:S01]  /*5ab0*/  SHF.L.U32 R139, R153, 0x10, RZ ;  /* 0x00000010998b7819 */ /* 0x000fe200000006ff */
[----:B------:R-:W-:-:S04]  /*5ac0*/  FMUL.FTZ R124, R131, R124 ;  /* 0x0000007c837c7220 */ /* 0x000fc80000410000 */
[----:B------:R-:W-:Y:S01]  /*5ad0*/  FFMA.FTZ R125, R124, R125, R127 ;  /* 0x0000007d7c7d7223 */ /* 0x000fe2000001007f */
[----:B------:R-:W-:Y:S01]  /*5ae0*/  SHF.L.U32 R127, R154, 0x10, RZ ;  /* 0x000000109a7f7819 */ /* 0x000fe200000006ff */
[C---:B------:R-:W-:Y:S01]  /*5af0*/  FMUL.FTZ R124, R131.reuse, R134 ;  /* 0x00000086837c7220 */ /* 0x040fe20000410000 */
[----:B------:R-:W-:Y:S01]  /*5b00*/  FADD.FTZ R134, -R132, R135 ;  /* 0x0000008784867221 */ /* 0x000fe20000010100 */
[----:B------:R-:W-:Y:S02]  /*5b10*/  SHF.L.U32 R135, R152, 0x10, RZ ;  /* 0x0000001098877819 */ /* 0x000fe400000006ff */
[----:B------:R-:W-:Y:S01]  /*5b20*/  FFMA.FTZ R124, R124, R127, R139 ;  /* 0x0000007f7c7c7223 */ /* 0x000fe2000001008b */
[----:B------:R-:W-:Y:S01]  /*5b30*/  SHF.L.U32 R127, R42, 0x10, RZ ;  /* 0x000000102a7f7819 */ /* 0x000fe200000006ff */
[----:B------:R-:W-:Y:S01]  /*5b40*/  FMUL.FTZ R134, R131, R134 ;  /* 0x0000008683867220 */ /* 0x000fe20000410000 */
[----:B------:R-:W-:Y:S02]  /*5b50*/  SHF.L.U32 R139, R82, 0x10, RZ ;  /* 0x00000010528b7819 */ /* 0x000fe400000006ff */
[----:B------:R-:W-:-:S02]  /*5b60*/  F2FP.BF16.F32.PACK_AB R125, R124, R125 ;  /* 0x0000007d7c7d723e */ /* 0x000fc400000010ff */
[----:B------:R-:W-:Y:S01]  /*5b70*/  F2FP.BF16.F32.PACK_AB R124, R133, R140 ;  /* 0x0000008c857c723e */ /* 0x000fe200000010ff */
[----:B------:R-:W-:Y:S01]  /*5b80*/  FFMA.FTZ R126, R126, R127, R139 ;  /* 0x0000007f7e7e7223 */ /* 0x000fe2000001008b */
[----:B------:R-:W-:Y:S02]  /*5b90*/  SHF.L.U32 R127, R151, 0x10, RZ ;  /* 0x00000010977f7819 */ /* 0x000fe400000006ff */
[----:B------:R-:W-:Y:S02]  /*5ba0*/  SHF.L.U32 R139, R149, 0x10, RZ ;  /* 0x00000010958b7819 */ /* 0x000fe400000006ff */
[----:B------:R-:W-:Y:S01]  /*5bb0*/  PRMT R133, R114, 0x7632, R133 ;  /* 0x0000763272857816 */ /* 0x000fe20000000085 */
[----:B------:R-:W-:Y:S01]  /*5bc0*/  FFMA.FTZ R135, R134, R135, R127 ;  /* 0x0000008786877223 */ /* 0x000fe2000001007f */
[----:B------:R-:W-:Y:S01]  /*5bd0*/  FADD.FTZ R134, -R132, R137 ;  /* 0x0000008984867221 */ /* 0x000fe20000010100 */
[----:B------:R-:W-:Y:S02]  /*5be0*/  SHF.L.U32 R137, R150, 0x10, RZ ;  /* 0x0000001096897819 */ /* 0x000fe400000006ff */
[----:B------:R-:W-:Y:S01]  /*5bf0*/  SHF.L.U32 R133, R133, 0x10, RZ ;  /* 0x0000001085857819 */ /* 0x000fe200000006ff */
[----:B------:R-:W-:Y:S01]  /*5c00*/  FMUL.FTZ R127, R131, R134 ;  /* 0x00000086837f7220 */ /* 0x000fe20000410000 */
[----:B------:R-:W-:Y:S01]  /*5c10*/  SHF.L.U32 R134, R43, 0x10, RZ ;  /* 0x000000102b867819 */ /* 0x000fe200000006ff */
[----:B------:R-:W-:Y:S01]  /*5c20*/  FFMA.FTZ R136, R136, R137, R139 ;  /* 0x0000008988887223 */ /* 0x000fe2000001008b */
[----:B------:R-:W-:-:S02]  /*5c30*/  F2FP.BF16.F32.PACK_AB R126, R135, R126 ;  /* 0x0000007e877e723e */ /* 0x000fc400000010ff */
[----:B------:R-:W-:Y:S01]  /*5c40*/  SHF.L.U32 R137, R33, 0x10, RZ ;  /* 0x0000001021897819 */ /* 0x000fe200000006ff */
[----:B------:R-:W-:Y:S01]  /*5c50*/  FFMA.FTZ R127, R127, R134, R138 ;  /* 0x000000867f7f7223 */ /* 0x000fe2000001008a */
[----:B------:R-:W-:Y:S01]  /*5c60*/  SHF.L.U32 R140, R32, 0x10, RZ ;  /* 0x00000010208c7819 */ /* 0x000fe200000006ff */
[----:B------:R-:W0:Y:S03]  /*5c70*/  LDC.64 R138, c[0x0][0x428] ;  /* 0x00010a00ff8a7b82 */ /* 0x000e260000000a00 */
[----:B------:R-:W-:Y:S01]  /*5c80*/  F2FP.BF16.F32.PACK_AB R127, R136, R127 ;  /* 0x0000007f887f723e */ /* 0x000fe200000010ff */
[--C-:B------:R-:W-:Y:S01]  /*5c90*/  FADD.FTZ R136, -R132, R227.reuse ;  /* 0x000000e384887221 */ /* 0x100fe20000010100 */
[----:B------:R-:W-:-:S03]  /*5ca0*/  PRMT R227, R76, 0x7632, R227 ;  /* 0x000076324ce37816 */ /* 0x000fc600000000e3 */
[----:B------:R-:W-:Y:S01]  /*5cb0*/  FMUL.FTZ R136, R131, R136 ;  /* 0x0000008883887220 */ /* 0x000fe20000410000 */
[----:B------:R-:W-:Y:S01]  /*5cc0*/  SHF.L.U32 R227, R227, 0x10, RZ ;  /* 0x00000010e3e37819 */ /* 0x000fe200000006ff */
[----:B0-----:R-:W-:Y:S01]  /*5cd0*/  IMAD.WIDE.U32 R134, R129, 0x10, R138 ;  /* 0x0000001081867825 */ /* 0x001fe200078e008a */
[----:B------:R-:W-:Y:S02]  /*5ce0*/  SHF.L.U32 R129, R177, 0x10, RZ ;  /* 0x00000010b1817819 */ /* 0x000fe400000006ff */
[----:B------:R-:W-:Y:S02]  /*5cf0*/  SHF.L.U32 R138, R35, 0x10, RZ ;  /* 0x00000010238a7819 */ /* 0x000fe400000006ff */
[----:B------:R0:W-:Y:S01]  /*5d00*/  STG.E.128 desc[UR6][R134.64], R124 ;  /* 0x0000007c86007986 */ /* 0x0001e2000c101d06 */
[----:B------:R-:W-:Y:S01]  /*5d10*/  FFMA.FTZ R236, R136, R129, R133 ;  /* 0x0000008188ec7223 */ /* 0x000fe20000010085 */
[----:B------:R-:W-:Y:S01]  /*5d20*/  PRMT R129, R75, 0x7632, R129 ;  /* 0x000076324b817816 */ /* 0x000fe20000000081 */
[----:B------:R-:W-:Y:S01]  /*5d30*/  FADD.FTZ R136, -R132, R143 ;  /* 0x0000008f84887221 */ /* 0x000fe20000010100 */
[----:B------:R-:W-:-:S02]  /*5d40*/  PRMT R133, R115, 0x7632, R133 ;  /* 0x0000763273857816 */ /* 0x000fc40000000085 */
[----:B------:R-:W-:Y:S02]  /*5d50*/  SHF.L.U32 R129, R129, 0x10, RZ ;  /* 0x0000001081817819 */ /* 0x000fe400000006ff */
[----:B------:R-:W-:Y:S02]  /*5d60*/  SHF.L.U32 R139, R30, 0x10, RZ ;  /* 0x000000101e8b7819 */ /* 0x000fe400000006ff */
[----:B------:R-:W-:Y:S02]  /*5d70*/  SHF.L.U32 R143, R27, 0x10, RZ ;  /* 0x000000101b8f7819 */ /* 0x000fe400000006ff */
[----:B0-----:R-:W-:Y:S01]  /*5d80*/  SHF.L.U32 R125, R133, 0x10, RZ ;  /* 0x00000010857d7819 */ /* 0x001fe200000006ff */
[----:B------:R-:W-:Y:S01]  /*5d90*/  FADD.FTZ R124, -R132, R251 ;  /* 0x000000fb847c7221 */ /* 0x000fe20000010100 */
[----:B------:R-:W-:Y:S02]  /*5da0*/  PRMT R127, R118, 0x7632, R127 ;  /* 0x00007632767f7816 */ /* 0x000fe4000000007f */
[----:B------:R-:W-:Y:S01]  /*5db0*/  PRMT R126, R119, 0x7632, R126 ;  /* 0x00007632777e7816 */ /* 0x000fe2000000007e */
[--C-:B------:R-:W-:Y:S01]  /*5dc0*/  FFMA.FTZ R240, R230, R129, R125.reuse ;  /* 0x00000081e6f07223 */ /* 0x100fe2000001007d */
[----:B------:R-:W-:Y:S01]  /*5dd0*/  PRMT R125, R116, 0x7632, R125 ;  /* 0x00007632747d7816 */ /* 0x000fe2000000007d */
[----:B------:R-:W-:Y:S01]  /*5de0*/  FMUL.FTZ R124, R131, R124 ;  /* 0x0000007c837c7220 */ /* 0x000fe20000410000 */
[----:B------:R-:W-:-:S02]  /*5df0*/  SHF.L.U32 R127, R127, 0x10, RZ ;  /* 0x000000107f7f7819 */ /* 0x000fc400000006ff */
[----:B------:R-:W-:Y:S02]  /*5e00*/  SHF.L.U32 R125, R125, 0x10, RZ ;  /* 0x000000107d7d7819 */ /* 0x000fe400000006ff */
[----:B------:R-:W-:Y:S02]  /*5e10*/  SHF.L.U32 R126, R126, 0x10, RZ ;  /* 0x000000107e7e7819 */ /* 0x000fe400000006ff */
[----:B------:R-:W-:Y:S01]  /*5e20*/  SHF.L.U32 R134, R39, 0x10, RZ ;  /* 0x0000001027867819 */ /* 0x000fe200000006ff */
[----:B------:R-:W-:Y:S01]  /*5e30*/  FFMA.FTZ R227, R124, R227, R125 ;  /* 0x000000e37ce37223 */ /* 0x000fe2000001007d */
[--C-:B------:R-:W-:Y:S01]  /*5e40*/  FADD.FTZ R124, -R132, R229.reuse ;  /* 0x000000e5847c7221 */ /* 0x100fe20000010100 */
[----:B------:R-:W-:Y:S02]  /*5e50*/  PRMT R229, R77, 0x7632, R229 ;  /* 0x000076324de57816 */ /* 0x000fe400000000e5 */
[----:B------:R-:W-:Y:S01]  /*5e60*/  PRMT R125, R117, 0x7632, R125 ;  /* 0x00007632757d7816 */ /* 0x000fe2000000007d */
[----:B------:R-:W-:Y:S01]  /*5e70*/  FMUL.FTZ R124, R131, R124 ;  /* 0x0000007c837c7220 */ /* 0x000fe20000410000 */
[----:B------:R-:W-:-:S02]  /*5e80*/  SHF.L.U32 R229, R229, 0x10, RZ ;  /* 0x00000010e5e57819 */ /* 0x000fc400000006ff */
[----:B------:R-:W-:Y:S02]  /*5e90*/  SHF.L.U32 R125, R125, 0x10, RZ ;  /* 0x000000107d7d7819 */ /* 0x000fe400000006ff */
[----:B------:R-:W-:Y:S02]  /*5ea0*/  SHF.L.U32 R133, R45, 0x10, RZ ;  /* 0x000000102d857819 */ /* 0x000fe400000006ff */
[----:B------:R-:W-:Y:S01]  /*5eb0*/  SHF.L.U32 R129, R37, 0x10, RZ ;  /* 0x0000001025817819 */ /* 0x000fe200000006ff */
[--C-:B------:R-:W-:Y:S01]  /*5ec0*/  FFMA.FTZ R229, R124, R229, R125.reuse ;  /* 0x000000e57ce57223 */ /* 0x100fe2000001007d */
[----:B------:R-:W-:Y:S01]  /*5ed0*/  PRMT R125, R78, 0x7632, R125 ;  /* 0x000076324e7d7816 */ /* 0x000fe2000000007d */
[----:B------:R-:W-:Y:S01]  /*5ee0*/  FADD.FTZ R124, -R132, R231 ;  /* 0x000000e7847c7221 */ /* 0x000fe20000010100 */
[----:B------:R-:W-:Y:S02]  /*5ef0*/  FMUL.FTZ R231, R131, R252 ;  /* 0x000000fc83e77220 */ /* 0x000fe40000410000 */
[----:B------:R-:W-:Y:S01]  /*5f00*/  SHF.L.U32 R125, R125, 0x10, RZ ;  /* 0x000000107d7d7819 */ /* 0x000fe200000006ff */
[----:B------:R-:W-:-:S04]  /*5f10*/  FMUL.FTZ R124, R131, R124 ;  /* 0x0000007c837c7220 */ /* 0x000fc80000410000 */
[----:B------:R-:W-:Y:S01]  /*5f20*/  FFMA.FTZ R230, R124, R125, R127 ;  /* 0x0000007d7ce67223 */ /* 0x000fe2000001007f */
[----:B------:R-:W-:Y:S02]  /*5f30*/  PRMT R124, R79, 0x7632, R124 ;  /* 0x000076324f7c7816 */ /* 0x000fe4000000007c */
[----:B------:R-:W-:Y:S02]  /*5f40*/  SHF.L.U32 R125, R44, 0x10, RZ ;  /* 0x000000102c7d7819 */ /* 0x000fe400000006ff */
[----:B------:R-:W-:Y:S02]  /*5f50*/  SHF.L.U32 R124, R124, 0x10, RZ ;  /* 0x000000107c7c7819 */ /* 0x000fe400000006ff */
[----:B------:R-:W-:-:S03]  /*5f60*/  SHF.L.U32 R127, R84, 0x10, RZ ;  /* 0x00000010547f7819 */ /* 0x000fc600000006ff */
[----:B------:R-:W-:Y:S01]  /*5f70*/  FFMA.FTZ R231, R231, R124, R126 ;  /* 0x0000007ce7e77223 */ /* 0x000fe2000001007e */
[----:B------:R-:W-:Y:S01]  /*5f80*/  FMUL.FTZ R124, R131, R180 ;  /* 0x000000b4837c7220 */ /* 0x000fe20000410000 */
[----:B------:R-:W-:Y:S01]  /*5f90*/  FADD.FTZ R126, -R132, R141 ;  /* 0x0000008d847e7221 */ /* 0x000fe20000010100 */
[----:B------:R-:W-:Y:S02]  /*5fa0*/  SHF.L.U32 R141, R29, 0x10, RZ ;  /* 0x000000101d8d7819 */ /* 0x000fe400000006ff */
[----:B------:R-:W-:Y:S01]  /*5fb0*/  FFMA.FTZ R124, R124, R125, R127 ;  /* 0x0000007d7c7c7223 */ /* 0x000fe2000001007f */
[----:B------:R-:W-:Y:S01]  /*5fc0*/  FMUL.FTZ R125, R131, R126 ;  /* 0x0000007e837d7220 */ /* 0x000fe20000410000 */
[----:B------:R-:W-:Y:S02]  /*5fd0*/  SHF.L.U32 R126, R148, 0x10, RZ ;  /* 0x00000010947e7819 */ /* 0x000fe400000006ff */
[----:B------:R-:W-:Y:S02]  /*5fe0*/  SHF.L.U32 R127, R85, 0x10, RZ ;  /* 0x00000010557f7819 */ /* 0x000fe400000006ff */
[----:B------:R-:W-:Y:S01]  /*5ff0*/  SHF.L.U32 R180, R23, 0x10, RZ ;  /* 0x0000001017b47819 */ /* 0x000fe200000006ff */
[----:B------:R-:W-:Y:S01]  /*6000*/  FFMA.FTZ R125, R125, R126, R134 ;  /* 0x0000007e7d7d7223 */ /* 0x000fe20000010086 */
[----:B------:R-:W-:Y:S01]  /*6010*/  FADD.FTZ R126, -R132, R147 ;  /* 0x00000093847e7221 */ /* 0x000fe20000010100 */
[----:B------:R-:W-:Y:S01]  /*6020*/  FMUL.FTZ R134, R131, R146 ;  /* 0x0000009283867220 */ /* 0x000fe20000410000 */
[----:B------:R-:W-:-:S02]  /*6030*/  SHF.L.U32 R146, R91, 0x10, RZ ;  /* 0x000000105b927819 */ /* 0x000fc400000006ff */
[----:B------:R-:W-:Y:S01]  /*6040*/  FMUL.FTZ R126, R131, R126 ;  /* 0x0000007e837e7220 */ /* 0x000fe20000410000 */
[----:B------:R-:W-:-:S03]  /*6050*/  SHF.L.U32 R147, R93, 0x10, RZ ;  /* 0x000000105d937819 */ /* 0x000fc600000006ff */
[----:B------:R-:W-:Y:S01]  /*6060*/  FFMA.FTZ R133, R126, R133, R127 ;  /* 0x000000857e857223 */ /* 0x000fe2000001007f */
[----:B------:R-:W-:Y:S01]  /*6070*/  SHF.L.U32 R127, R38, 0x10, RZ ;  /* 0x00000010267f7819 */ /* 0x000fe200000006ff */
[----:B------:R-:W-:Y:S01]  /*6080*/  FMUL.FTZ R126, R131, R142 ;  /* 0x0000008e837e7220 */ /* 0x000fe20000410000 */
[----:B------:R-:W-:-:S03]  /*6090*/  SHF.L.U32 R142, R31, 0x10, RZ ;  /* 0x000000101f8e7819 */ /* 0x000fc600000006ff */
[----:B------:R-:W-:Y:S01]  /*60a0*/  FFMA.FTZ R126, R126, R127, R129 ;  /* 0x0000007f7e7e7223 */ /* 0x000fe20000010081 */
[----:B------:R-:W-:Y:S02]  /*60b0*/  SHF.L.U32 R127, R46, 0x10, RZ ;  /* 0x000000102e7f7819 */ /* 0x000fe400000006ff */
[----:B------:R-:W-:Y:S02]  /*60c0*/  SHF.L.U32 R129, R86, 0x10, RZ ;  /* 0x0000001056817819 */ /* 0x000fe400000006ff */
[----:B------:R-:W-:-:S03]  /*60d0*/  F2FP.BF16.F32.PACK_AB R133, R126, R133 ;  /* 0x000000857e85723e */ /* 0x000fc600000010ff */
[----:B------:R-:W-:Y:S01]  /*60e0*/  FFMA.FTZ R134, R134, R127, R129 ;  /* 0x0000007f86867223 */ /* 0x000fe20000010081 */
[----:B------:R-:W-:Y:S01]  /*60f0*/  FMUL.FTZ R129, R131, R136 ;  /* 0x0000008883817220 */ /* 0x000fe20000410000 */
[----:B------:R-:W-:Y:S02]  /*6100*/  SHF.L.U32 R136, R36, 0x10, RZ ;  /* 0x0000001024887819 */ /* 0x000fe400000006ff */
[----:B------:R-:W-:-:S03]  /*6110*/  SHF.L.U32 R127, R34, 0x10, RZ ;  /* 0x00000010227f7819 */ /* 0x000fc600000006ff */
[----:B------:R-:W-:Y:S01]  /*6120*/  FFMA.FTZ R129, R129, R136, R138 ;  /* 0x0000008881817223 */ /* 0x000fe2000001008a */
[----:B------:R-:W-:Y:S01]  /*6130*/  FADD.FTZ R136, -R132, R145 ;  /* 0x0000009184887221 */ /* 0x000fe20000010100 */
[----:B------:R-:W-:Y:S02]  /*6140*/  SHF.L.U32 R138, R87, 0x10, RZ ;  /* 0x00000010578a7819 */ /* 0x000fe400000006ff */
[----:B------:R-:W-:Y:S01]  /*6150*/  SHF.L.U32 R145, R25, 0x10, RZ ;  /* 0x0000001019917819 */ /* 0x000fe200000006ff */
[----:B------:R-:W-:Y:S01]  /*6160*/  FMUL.FTZ R135, R131, R136 ;  /* 0x0000008883877220 */ /* 0x000fe20000410000 */
[----:B------:R-:W-:Y:S02]  /*6170*/  SHF.L.U32 R136, R47, 0x10, RZ ;  /* 0x000000102f887819 */ /* 0x000fe400000006ff */
[----:B------:R-:W-:-:S03]  /*6180*/  F2FP.BF16.F32.PACK_AB R134, R129, R134 ;  /* 0x000000868186723e */ /* 0x000fc600000010ff */
[----:B------:R-:W-:Y:S01]  /*6190*/  FFMA.FTZ R135, R135, R136, R138 ;  /* 0x0000008887877223 */ /* 0x000fe2000001008a */
[C---:B------:R-:W-:Y:S01]  /*61a0*/  FMUL.FTZ R138, R131.reuse, R144 ;  /* 0x00000090838a7220 */ /* 0x040fe20000410000 */
[----:B------:R-:W-:Y:S01]  /*61b0*/  FADD.FTZ R136, -R132, R189 ;  /* 0x000000bd84887221 */ /* 0x000fe20000010100 */
[----:B------:R-:W-:Y:S02]  /*61c0*/  SHF.L.U32 R144, R90, 0x10, RZ ;  /* 0x000000105a907819 */ /* 0x000fe400000006ff */
[----:B------:R-:W-:Y:S01]  /*61d0*/  FFMA.FTZ R138, R138, R127, R137 ;  /* 0x0000007f8a8a7223 */ /* 0x000fe20000010089 */
[----:B------:R-:W-:Y:S01]  /*61e0*/  SHF.L.U32 R127, R48, 0x10, RZ ;  /* 0x00000010307f7819 */ /* 0x000fe200000006ff */
[----:B------:R-:W-:Y:S01]  /*61f0*/  FMUL.FTZ R136, R131, R136 ;  /* 0x0000008883887220 */ /* 0x000fe20000410000 */
[----:B------:R-:W-:Y:S02]  /*6200*/  SHF.L.U32 R137, R88, 0x10, RZ ;  /* 0x0000001058897819 */ /* 0x000fe400000006ff */
[----:B------:R-:W-:-:S02]  /*6210*/  SHF.L.U32 R189, R97, 0x10, RZ ;  /* 0x0000001061bd7819 */ /* 0x000fc400000006ff */
[----:B------:R-:W-:Y:S01]  /*6220*/  F2FP.BF16.F32.PACK_AB R135, R138, R135 ;  /* 0x000000878a87723e */ /* 0x000fe200000010ff */
[----:B------:R-:W-:Y:S01]  /*6230*/  FFMA.FTZ R136, R136, R127, R137 ;  /* 0x0000007f88887223 */ /* 0x000fe20000010089 */
[C---:B------:R-:W-:Y:S01]  /*6240*/  FMUL.FTZ R127, R131.reuse, R182 ;  /* 0x000000b6837f7220 */ /* 0x040fe20000410000 */
[----:B------:R-:W-:Y:S01]  /*6250*/  FMUL.FTZ R137, R131, R188 ;  /* 0x000000bc83897220 */ /* 0x000fe20000410000 */
[----:B------:R-:W-:Y:S02]  /*6260*/  SHF.L.U32 R188, R15, 0x10, RZ ;  /* 0x000000100fbc7819 */ /* 0x000fe400000006ff */
[----:B------:R-:W-:Y:S01]  /*6270*/  FFMA.FTZ R127, R127, R140, R142 ;  /* 0x0000008c7f7f7223 */ /* 0x000fe2000001008e */
[----:B------:R-:W-:Y:S02]  /*6280*/  SHF.L.U32 R140, R49, 0x10, RZ ;  /* 0x00000010318c7819 */ /* 0x000fe400000006ff */
[----:B------:R-:W-:Y:S02]  /*6290*/  SHF.L.U32 R142, R89, 0x10, RZ ;  /* 0x00000010598e7819 */ /* 0x000fe400000006ff */
[----:B------:R-:W-:-:S03]  /*62a0*/  F2FP.BF16.F32.PACK_AB R136, R127, R136 ;  /* 0x000000887f88723e */ /* 0x000fc600000010ff */
[----:B------:R-:W-:Y:S01]  /*62b0*/  FFMA.FTZ R137, R137, R140, R142 ;  /* 0x0000008c89897223 */ /* 0x000fe2000001008e */
[C---:B------:R-:W-:Y:S01]  /*62c0*/  FADD.FTZ R140, -R132.reuse, R183 ;  /* 0x000000b7848c7221 */ /* 0x040fe20000010100 */
[----:B------:R-:W-:Y:S01]  /*62d0*/  FADD.FTZ R142, -R132, R187 ;  /* 0x000000bb848e7221 */ /* 0x000fe20000010100 */
[----:B------:R-:W-:Y:S02]  /*62e0*/  SHF.L.U32 R183, R94, 0x10, RZ ;  /* 0x000000105eb77819 */ /* 0x000fe400000006ff */
[----:B------:R-:W-:Y:S01]  /*62f0*/  FMUL.FTZ R140, R131, R140 ;  /* 0x0000008c838c7220 */ /* 0x000fe20000410000 */
[----:B------:R-:W-:-:S03]  /*6300*/  SHF.L.U32 R187, R17, 0x10, RZ ;  /* 0x0000001011bb7819 */ /* 0x000fc600000006ff */
[----:B------:R-:W-:Y:S01]  /*6310*/  FFMA.FTZ R140, R140, R139, R141 ;  /* 0x0000008b8c8c7223 */ /* 0x000fe2000001008d */
[----:B------:R-:W-:Y:S01]  /*6320*/  FMUL.FTZ R141, R131, R142 ;  /* 0x0000008e838d7220 */ /* 0x000fe20000410000 */
[----:B------:R-:W-:Y:S02]  /*6330*/  SHF.L.U32 R142, R50, 0x10, RZ ;  /* 0x00000010328e7819 */ /* 0x000fe400000006ff */
[----:B------:R-:W-:Y:S02]  /*6340*/  SHF.L.U32 R139, R28, 0x10, RZ ;  /* 0x000000101c8b7819 */ /* 0x000fe400000006ff */
[----:B------:R-:W-:Y:S01]  /*6350*/  F2FP.BF16.F32.PACK_AB R137, R140, R137 ;  /* 0x000000898c89723e */ /* 0x000fe200000010ff */
[----:B------:R-:W-:Y:S01]  /*6360*/  FFMA.FTZ R141, R141, R142, R144 ;  /* 0x0000008e8d8d7223 */ /* 0x000fe20000010090 */
[----:B------:R-:W-:Y:S01]  /*6370*/  FMUL.FTZ R142, R131, R184 ;  /* 0x000000b8838e7220 */ /* 0x000fe20000410000 */
[----:B------:R-:W-:Y:S02]  /*6380*/  SHF.L.U32 R144, R51, 0x10, RZ ;  /* 0x0000001033907819 */ /* 0x000fe400000006ff */
[----:B------:R-:W-:Y:S01]  /*6390*/  SHF.L.U32 R184, R21, 0x10, RZ ;  /* 0x0000001015b87819 */ /* 0x000fe200000006ff */
[----:B------:R-:W-:Y:S01]  /*63a0*/  FFMA.FTZ R142, R142, R139, R143 ;  /* 0x0000008b8e8e7223 */ /* 0x000fe2000001008f */
[----:B------:R-:W-:Y:S01]  /*63b0*/  FMUL.FTZ R139, R131, R186 ;  /* 0x000000ba838b7220 */ /* 0x000fe20000410000 */
[----:B------:R-:W-:-:S02]  /*63c0*/  SHF.L.U32 R143, R26, 0x10, RZ ;  /* 0x000000101a8f7819 */ /* 0x000fc400000006ff */
[----:B------:R-:W-:Y:S01]  /*63d0*/  SHF.L.U32 R186, R95, 0x10, RZ ;  /* 0x000000105fba7819 */ /* 0x000fe200000006ff */
[----:B------:R-:W-:Y:S01]  /*63e0*/  FFMA.FTZ R139, R139, R144, R146 ;  /* 0x000000908b8b7223 */ /* 0x000fe20000010092 */
[C---:B------:R-:W-:Y:S01]  /*63f0*/  FADD.FTZ R144, -R132.reuse, R185 ;  /* 0x000000b984907221 */ /* 0x040fe20000010100 */
[----:B------:R-:W-:Y:S01]  /*6400*/  FADD.FTZ R146, -R132, R191 ;  /* 0x000000bf84927221 */ /* 0x000fe20000010100 */
[----:B------:R-:W-:Y:S02]  /*6410*/  SHF.L.U32 R185, R20, 0x10, RZ ;  /* 0x0000001014b97819 */ /* 0x000fe400000006ff */
[C---:B------:R-:W-:Y:S01]  /*6420*/  FMUL.FTZ R144, R131.reuse, R144 ;  /* 0x0000009083907220 */ /* 0x040fe20000410000 */
[----:B------:R-:W-:Y:S02]  /*6430*/  SHF.L.U32 R191, R58, 0x10, RZ ;  /* 0x000000103abf7819 */ /* 0x000fe400000006ff */
[----:B------:R-:W-:Y:S01]  /*6440*/  F2FP.BF16.F32.PACK_AB R138, R142, R141 ;  /* 0x0000008d8e8a723e */ /* 0x000fe200000010ff */
[----:B------:R-:W-:Y:S01]  /*6450*/  FFMA.FTZ R182, R144, R143, R145 ;  /* 0x0000008f90b67223 */ /* 0x000fe20000010091 */
[----:B------:R-:W-:Y:S01]  /*6460*/  SHF.L.U32 R143, R52, 0x10, RZ ;  /* 0x00000010348f7819 */ /* 0x000fe200000006ff */
[----:B------:R-:W-:Y:S01]  /*6470*/  FMUL.FTZ R144, R131, R198 ;  /* 0x000000c683907220 */ /* 0x000fe20000410000 */
[----:B------:R-:W-:-:S02]  /*6480*/  SHF.L.U32 R145, R92, 0x10, RZ ;  /* 0x000000105c917819 */ /* 0x000fc400000006ff */
[----:B------:R-:W-:Y:S02]  /*6490*/  SHF.L.U32 R198, R7, 0x10, RZ ;  /* 0x0000001007c67819 */ /* 0x000fe400000006ff */
[----:B------:R-:W-:Y:S01]  /*64a0*/  F2FP.BF16.F32.PACK_AB R139, R182, R139 ;  /* 0x0000008bb68b723e */ /* 0x000fe200000010ff */
[----:B------:R-:W-:Y:S01]  /*64b0*/  FFMA.FTZ R144, R144, R143, R145 ;  /* 0x0000008f90907223 */ /* 0x000fe20000010091 */
[----:B------:R-:W-:Y:S01]  /*64c0*/  FMUL.FTZ R145, R131, R146 ;  /* 0x0000009283917220 */ /* 0x000fe20000410000 */
[----:B------:R-:W-:Y:S02]  /*64d0*/  SHF.L.U32 R146, R24, 0x10, RZ ;  /* 0x0000001018927819 */ /* 0x000fe400000006ff */
[----:B------:R-:W-:-:S03]  /*64e0*/  SHF.L.U32 R143, R53, 0x10, RZ ;  /* 0x00000010358f7819 */ /* 0x000fc600000006ff */
[----:B------:R-:W-:Y:S01]  /*64f0*/  FFMA.FTZ R145, R145, R146, R180 ;  /* 0x0000009291917223 */ /* 0x000fe200000100b4 */
[----:B------:R-:W-:Y:S01]  /*6500*/  FADD.FTZ R146, -R132, R197 ;  /* 0x000000c584927221 */ /* 0x000fe20000010100 */
[----:B------:R-:W-:Y:S01]  /*6510*/  SHF.L.U32 R180, R22, 0x10, RZ ;  /* 0x0000001016b47819 */ /* 0x000fe200000006ff */
[C---:B------:R-:W-:Y:S01]  /*6520*/  FMUL.FTZ R197, R131.reuse, R204 ;  /* 0x000000cc83c57220 */ /* 0x040fe20000410000 */
[C---:B------:R-:W-:Y:S01]  /*6530*/  FMUL.FTZ R204, R131.reuse, R218 ;  /* 0x000000da83cc7220 */ /* 0x040fe20000410000 */
[----:B------:R-:W-:Y:S01]  /*6540*/  FMUL.FTZ R146, R131, R146 ;  /* 0x0000009283927220 */ /* 0x000fe20000410000 */
[----:B------:R-:W-:Y:S02]  /*6550*/  SHF.L.U32 R218, R111, 0x10, RZ ;  /* 0x000000106fda7819 */ /* 0x000fe400000006ff */
[----:B------:R-:W-:Y:S01]  /*6560*/  F2FP.BF16.F32.PACK_AB R140, R145, R144 ;  /* 0x00000090918c723e */ /* 0x000fe200000010ff */
[----:B------:R-:W-:Y:S01]  /*6570*/  FFMA.FTZ R146, R146, R143, R147 ;  /* 0x0000008f92927223 */ /* 0x000fe20000010093 */
[C---:B------:R-:W-:Y:S01]  /*6580*/  FMUL.FTZ R147, R131.reuse, R192 ;  /* 0x000000c083937220 */ /* 0x040fe20000410000 */
[----:B------:R-:W-:Y:S01]  /*6590*/  SHF.L.U32 R143, R54, 0x10, RZ ;  /* 0x00000010368f7819 */ /* 0x000fe200000006ff */
[----:B------:R-:W-:Y:S01]  /*65a0*/  FMUL.FTZ R192, R131, R194 ;  /* 0x000000c283c07220 */ /* 0x000fe20000410000 */
[----:B------:R-:W-:Y:S01]  /*65b0*/  SHF.L.U32 R194, R13, 0x10, RZ ;  /* 0x000000100dc27819 */ /* 0x000fe200000006ff */
[----:B------:R-:W-:Y:S01]  /*65c0*/  FFMA.FTZ R147, R147, R180, R184 ;  /* 0x000000b493937223 */ /* 0x000fe200000100b8 */
[----:B------:R-:W-:Y:S01]  /*65d0*/  FMUL.FTZ R184, R131, R196 ;  /* 0x000000c483b87220 */ /* 0x000fe20000410000 */
[----:B------:R-:W-:Y:S01]  /*65e0*/  FADD.FTZ R180, -R132, R193 ;  /* 0x000000c184b47221 */ /* 0x000fe20000010100 */
[----:B------:R-:W-:-:S02]  /*65f0*/  SHF.L.U32 R196, R99, 0x10, RZ ;  /* 0x0000001063c47819 */ /* 0x000fc400000006ff */
[----:B------:R-:W-:Y:S01]  /*6600*/  FFMA.FTZ R184, R184, R143, R183 ;  /* 0x0000008fb8b87223 */ /* 0x000fe200000100b7 */
[----:B------:R-:W-:Y:S01]  /*6610*/  SHF.L.U32 R143, R19, 0x10, RZ ;  /* 0x00000010138f7819 */ /* 0x000fe200000006ff */
[----:B------:R-:W-:Y:S01]  /*6620*/  FMUL.FTZ R180, R131, R180 ;  /* 0x000000b483b47220 */ /* 0x000fe20000410000 */
[----:B------:R-:W-:Y:S02]  /*6630*/  SHF.L.U32 R183, R18, 0x10, RZ ;  /* 0x0000001012b77819 */ /* 0x000fe400000006ff */
[----:B------:R-:W-:Y:S01]  /*6640*/  SHF.L.U32 R193, R11, 0x10, RZ ;  /* 0x000000100bc17819 */ /* 0x000fe200000006ff */
[----:B------:R-:W-:Y:S01]  /*6650*/  FFMA.FTZ R185, R180, R185, R143 ;  /* 0x000000b9b4b97223 */ /* 0x000fe2000001008f */
[----:B------:R-:W-:Y:S01]  /*6660*/  FADD.FTZ R180, -R132, R195 ;  /* 0x000000c384b47221 */ /* 0x000fe20000010100 */
[----:B------:R-:W-:Y:S01]  /*6670*/  FFMA.FTZ R192, R192, R183, R187 ;  /* 0x000000b7c0c07223 */ /* 0x000fe200000100bb */
[----:B------:R-:W-:Y:S02]  /*6680*/  SHF.L.U32 R183, R56, 0x10, RZ ;  /* 0x0000001038b77819 */ /* 0x000fe400000006ff */
[----:B------:R-:W-:Y:S01]  /*6690*/  FMUL.FTZ R143, R131, R180 ;  /* 0x000000b4838f7220 */ /* 0x000fe20000410000 */
[----:B------:R-:W-:-:S02]  /*66a0*/  SHF.L.U32 R180, R55, 0x10, RZ ;  /* 0x0000001037b47819 */ /* 0x000fc400000006ff */
[----:B------:R-:W-:Y:S02]  /*66b0*/  SHF.L.U32 R187, R96, 0x10, RZ ;  /* 0x0000001060bb7819 */ /* 0x000fe400000006ff */
[----:B------:R-:W-:Y:S01]  /*66c0*/  SHF.L.U32 R195, R6, 0x10, RZ ;  /* 0x0000001006c37819 */ /* 0x000fe200000006ff */
[----:B------:R-:W-:Y:S01]  /*66d0*/  FFMA.FTZ R143, R143, R180, R186 ;  /* 0x000000b48f8f7223 */ /* 0x000fe200000100ba */
[----:B------:R-:W-:Y:S01]  /*66e0*/  FADD.FTZ R180, -R132, R207 ;  /* 0x000000cf84b47221 */ /* 0x000fe20000010100 */
[----:B------:R-:W-:Y:S02]  /*66f0*/  SHF.L.U32 R186, R16, 0x10, RZ ;  /* 0x0000001010ba7819 */ /* 0x000fe400000006ff */
[----:B------:R-:W-:Y:S01]  /*6700*/  SHF.L.U32 R207, R162, 0x10, RZ ;  /* 0x00000010a2cf7819 */ /* 0x000fe200000006ff */
[----:B------:R-:W-:Y:S01]  /*6710*/  FMUL.FTZ R180, R131, R180 ;  /* 0x000000b483b47220 */ /* 0x000fe20000410000 */
[----:B------:R-:W-:Y:S02]  /*6720*/  F2FP.BF16.F32.PACK_AB R143, R192, R143 ;  /* 0x0000008fc08f723e */ /* 0x000fe400000010ff */
[----:B------:R-:W-:Y:S01]  /*6730*/  F2FP.BF16.F32.PACK_AB R142, R185, R184 ;  /* 0x000000b8b98e723e */ /* 0x000fe200000010ff */
[----:B------:R-:W-:Y:S01]  /*6740*/  FFMA.FTZ R180, R180, R183, R187 ;  /* 0x000000b7b4b47223 */ /* 0x000fe200000100bb */
[----:B------:R-:W-:Y:S01]  /*6750*/  FMUL.FTZ R183, R131, R200 ;  /* 0x000000c883b77220 */ /* 0x000fe20000410000 */
[----:B------:R-:W-:-:S02]  /*6760*/  SHF.L.U32 R187, R57, 0x10, RZ ;  /* 0x0000001039bb7819 */ /* 0x000fc400000006ff */
[----:B------:R-:W-:Y:S01]  /*6770*/  SHF.L.U32 R200, R102, 0x10, RZ ;  /* 0x0000001066c87819 */ /* 0x000fe200000006ff */
[----:B------:R-:W-:Y:S01]  /*6780*/  FFMA.FTZ R183, R183, R186, R188 ;  /* 0x000000bab7b77223 */ /* 0x000fe200000100bc */
[----:B------:R-:W-:Y:S01]  /*6790*/  FMUL.FTZ R186, R131, R206 ;  /* 0x000000ce83ba7220 */ /* 0x000fe20000410000 */
[----:B------:R-:W-:Y:S01]  /*67a0*/  FADD.FTZ R188, -R132, R201 ;  /* 0x000000c984bc7221 */ /* 0x000fe20000010100 */
[----:B------:R-:W-:Y:S02]  /*67b0*/  SHF.L.U32 R201, R5, 0x10, RZ ;  /* 0x0000001005c97819 */ /* 0x000fe400000006ff */
[----:B------:R-:W-:Y:S01]  /*67c0*/  FFMA.FTZ R186, R186, R187, R189 ;  /* 0x000000bbbaba7223 */ /* 0x000fe200000100bd */
[----:B------:R-:W-:Y:S01]  /*67d0*/  FMUL.FTZ R187, R131, R188 ;  /* 0x000000bc83bb7220 */ /* 0x000fe20000410000 */
[----:B------:R-:W-:Y:S02]  /*67e0*/  SHF.L.U32 R188, R14, 0x10, RZ ;  /* 0x000000100ebc7819 */ /* 0x000fe400000006ff */
[----:B------:R-:W-:-:S02]  /*67f0*/  SHF.L.U32 R189, R98, 0x10, RZ ;  /* 0x0000001062bd7819 */ /* 0x000fc400000006ff */
[----:B------:R-:W-:Y:S01]  /*6800*/  F2FP.BF16.F32.PACK_AB R144, R183, R180 ;  /* 0x000000b4b790723e */ /* 0x000fe200000010ff */
[----:B------:R-:W-:Y:S01]  /*6810*/  FFMA.FTZ R187, R187, R188, R194 ;  /* 0x000000bcbbbb7223 */ /* 0x000fe200000100c2 */
[----:B------:R-:W-:Y:S01]  /*6820*/  FADD.FTZ R188, -R132, R205 ;  /* 0x000000cd84bc7221 */ /* 0x000fe20000010100 */
[C---:B------:R-:W-:Y:S01]  /*6830*/  FMUL.FTZ R194, R131.reuse, R202 ;  /* 0x000000ca83c27220 */ /* 0x040fe20000410000 */
[----:B------:R-:W-:Y:S02]  /*6840*/  SHF.L.U32 R205, R158, 0x10, RZ ;  /* 0x000000109ecd7819 */ /* 0x000fe400000006ff */
[----:B------:R-:W-:Y:S01]  /*6850*/  FMUL.FTZ R188, R131, R188 ;  /* 0x000000bc83bc7220 */ /* 0x000fe20000410000 */
[----:B------:R-:W-:Y:S02]  /*6860*/  F2FP.BF16.F32.PACK_AB R141, R147, R146 ;  /* 0x00000092938d723e */ /* 0x000fe400000010ff */
[----:B------:R-:W-:Y:S01]  /*6870*/  F2FP.BF16.F32.PACK_AB R145, R187, R186 ;  /* 0x000000babb91723e */ /* 0x000fe200000010ff */
[----:B------:R-:W-:Y:S01]  /*6880*/  FFMA.FTZ R191, R188, R191, R189 ;  /* 0x000000bfbcbf7223 */ /* 0x000fe200000100bd */
[----:B------:R-:W-:-:S02]  /*6890*/  SHF.L.U32 R188, R59, 0x10, RZ ;  /* 0x000000103bbc7819 */ /* 0x000fc400000006ff */
[----:B------:R-:W-:-:S03]  /*68a0*/  SHF.L.U32 R189, R12, 0x10, RZ ;  /* 0x000000100cbd7819 */ /* 0x000fc600000006ff */
[----:B------:R-:W-:Y:S01]  /*68b0*/  FFMA.FTZ R197, R197, R188, R196 ;  /* 0x000000bcc5c57223 */ /* 0x000fe200000100c4 */
[----:B------:R-:W-:Y:S01]  /*68c0*/  FADD.FTZ R188, -R132, R203 ;  /* 0x000000cb84bc7221 */ /* 0x000fe20000010100 */
[----:B------:R-:W-:Y:S01]  /*68d0*/  FFMA.FTZ R194, R194, R189, R193 ;  /* 0x000000bdc2c27223 */ /* 0x000fe200000100c1 */
[----:B------:R-:W-:Y:S01]  /*68e0*/  SHF.L.U32 R189, R10, 0x10, RZ ;  /* 0x000000100abd7819 */ /* 0x000fe200000006ff */
[----:B------:R-:W-:Y:S01]  /*68f0*/  FADD.FTZ R196, -R132, R209 ;  /* 0x000000d184c47221 */ /* 0x000fe20000010100 */
[----:B------:R-:W-:Y:S01]  /*6900*/  SHF.L.U32 R193, R9, 0x10, RZ ;  /* 0x0000001009c17819 */ /* 0x000fe200000006ff */
[----:B------:R-:W-:Y:S01]  /*6910*/  FMUL.FTZ R188, R131, R188 ;  /* 0x000000bc83bc7220 */ /* 0x000fe20000410000 */
[----:B------:R-:W-:Y:S02]  /*6920*/  SHF.L.U32 R203, R3, 0x10, RZ ;  /* 0x0000001003cb7819 */ /* 0x000fe400000006ff */
[----:B------:R-:W-:Y:S01]  /*6930*/  SHF.L.U32 R209, R63, 0x10, RZ ;  /* 0x000000103fd17819 */ /* 0x000fe200000006ff */
[----:B------:R-:W-:Y:S01]  /*6940*/  FFMA.FTZ R202, R188, R189, R193 ;  /* 0x000000bdbcca7223 */ /* 0x000fe200000100c1 */
[----:B------:R-:W-:Y:S01]  /*6950*/  SHF.L.U32 R189, R60, 0x10, RZ ;  /* 0x000000103cbd7819 */ /* 0x000fe200000006ff */
[C---:B------:R-:W-:Y:S01]  /*6960*/  FMUL.FTZ R188, R131.reuse, R216 ;  /* 0x000000d883bc7220 */ /* 0x040fe20000410000 */
[----:B------:R-:W-:Y:S01]  /*6970*/  SHF.L.U32 R193, R100, 0x10, RZ ;  /* 0x0000001064c17819 */ /* 0x000fe200000006ff */
[----:B------:R-:W-:Y:S01]  /*6980*/  FMUL.FTZ R216, R131, R222 ;  /* 0x000000de83d87220 */ /* 0x000fe20000410000 */
[----:B------:R-:W-:-:S02]  /*6990*/  SHF.L.U32 R222, R174, 0x10, RZ ;  /* 0x00000010aede7819 */ /* 0x000fc400000006ff */
[----:B------:R-:W-:Y:S01]  /*69a0*/  F2FP.BF16.F32.PACK_AB R147, R202, R197 ;  /* 0x000000c5ca93723e */ /* 0x000fe200000010ff */
[----:B------:R-:W-:Y:S01]  /*69b0*/  FFMA.FTZ R188, R188, R189, R193 ;  /* 0x000000bdbcbc7223 */ /* 0x000fe200000100c1 */
[----:B------:R-:W-:Y:S01]  /*69c0*/  FMUL.FTZ R189, R131, R196 ;  /* 0x000000c483bd7220 */ /* 0x000fe20000410000 */
[----:B------:R-:W-:Y:S02]  /*69d0*/  SHF.L.U32 R196, R8, 0x10, RZ ;  /* 0x0000001008c47819 */ /* 0x000fe400000006ff */
[----:B------:R-:W-:-:S03]  /*69e0*/  F2FP.BF16.F32.PACK_AB R146, R194, R191 ;  /* 0x000000bfc292723e */ /* 0x000fc600000010ff */
[----:B------:R-:W-:Y:S01]  /*69f0*/  FFMA.FTZ R189, R189, R196, R198 ;  /* 0x000000c4bdbd7223 */ /* 0x000fe200000100c6 */
[----:B------:R-:W-:Y:S01]  /*6a00*/  FADD.FTZ R196, -R132, R215 ;  /* 0x000000d784c47221 */ /* 0x000fe20000010100 */
[----:B------:R-:W-:Y:S02]  /*6a10*/  SHF.L.U32 R198, R101, 0x10, RZ ;  /* 0x0000001065c67819 */ /* 0x000fe400000006ff */
[----:B------:R-:W-:Y:S01]  /*6a20*/  SHF.L.U32 R215, R168, 0x10, RZ ;  /* 0x00000010a8d77819 */ /* 0x000fe200000006ff */
[----:B------:R-:W-:Y:S01]  /*6a30*/  FMUL.FTZ R193, R131, R196 ;  /* 0x000000c483c17220 */ /* 0x000fe20000410000 */
[----:B------:R-:W-:-:S05]  /*6a40*/  SHF.L.U32 R196, R61, 0x10, RZ ;  /* 0x000000103dc47819 */ /* 0x000fca00000006ff */
[----:B------:R-:W-:Y:S01]  /*6a50*/  FFMA.FTZ R193, R193, R196, R198 ;  /* 0x000000c4c1c17223 */ /* 0x000fe200000100c6 */
[C---:B------:R-:W-:Y:S01]  /*6a60*/  FMUL.FTZ R196, R131.reuse, R210 ;  /* 0x000000d283c47220 */ /* 0x040fe20000410000 */
[----:B------:R-:W-:Y:S01]  /*6a70*/  SHF.L.U32 R198, R62, 0x10, RZ ;  /* 0x000000103ec67819 */ /* 0x000fe200000006ff */
[----:B------:R-:W-:Y:S02]  /*6a80*/  FADD.FTZ R210, -R132, R239 ;  /* 0x000000ef84d27221 */ /* 0x000fe40000010100 */
[----:B------:R-:W-:Y:S01]  /*6a90*/  FFMA.FTZ R196, R196, R195, R201 ;  /* 0x000000c3c4c47223 */ /* 0x000fe200000100c9 */
[----:B------:R-:W-:Y:S01]  /*6aa0*/  FMUL.FTZ R201, R131, R214 ;  /* 0x000000d683c97220 */ /* 0x000fe20000410000 */
[----:B------:R-:W-:-:S03]  /*6ab0*/  SHF.L.U32 R195, R4, 0x10, RZ ;  /* 0x0000001004c37819 */ /* 0x000fc600000006ff */
[----:B------:R-:W-:Y:S01]  /*6ac0*/  FFMA.FTZ R201, R201, R198, R200 ;  /* 0x000000c6c9c97223 */ /* 0x000fe200000100c8 */
[----:B------:R-:W-:Y:S01]  /*6ad0*/  FADD.FTZ R198, -R132, R211 ;  /* 0x000000d384c67221 */ /* 0x000fe20000010100 */
[----:B------:R-:W-:Y:S02]  /*6ae0*/  SHF.L.U32 R200, R104, 0x10, RZ ;  /* 0x0000001068c87819 */ /* 0x000fe400000006ff */
[----:B------:R-:W-:Y:S01]  /*6af0*/  SHF.L.U32 R211, R66, 0x10, RZ ;  /* 0x0000001042d37819 */ /* 0x000fe200000006ff */
[----:B------:R-:W-:-:S04]  /*6b00*/  FMUL.FTZ R198, R131, R198 ;  /* 0x000000c683c67220 */ /* 0x000fc80000410000 */
[----:B------:R-:W-:Y:S01]  /*6b10*/  FFMA.FTZ R206, R198, R195, R203 ;  /* 0x000000c3c6ce7223 */ /* 0x000fe200000100cb */
[----:B------:R-:W-:Y:S01]  /*6b20*/  FADD.FTZ R198, -R132, R213 ;  /* 0x000000d584c67221 */ /* 0x000fe20000010100 */
[----:B------:R-:W-:Y:S02]  /*6b30*/  SHF.L.U32 R195, R103, 0x10, RZ ;  /* 0x0000001067c37819 */ /* 0x000fe400000006ff */
[----:B------:R-:W-:Y:S01]  /*6b40*/  SHF.L.U32 R203, R0, 0x10, RZ ;  /* 0x0000001000cb7819 */ /* 0x000fe200000006ff */
[----:B------:R-:W-:Y:S01]  /*6b50*/  FMUL.FTZ R198, R131, R198 ;  /* 0x000000c683c67220 */ /* 0x000fe20000410000 */
[----:B------:R-:W-:Y:S02]  /*6b60*/  SHF.L.U32 R213, R167, 0x10, RZ ;  /* 0x00000010a7d57819 */ /* 0x000fe400000006ff */
[----:B------:R-:W-:Y:S01]  /*6b70*/  F2FP.BF16.F32.PACK_AB R126, R206, R201 ;  /* 0x000000c9ce7e723e */ /* 0x000fe200000010ff */
[----:B------:R-:W-:Y:S01]  /*6b80*/  FFMA.FTZ R209, R198, R209, R195 ;  /* 0x000000d1c6d17223 */ /* 0x000fe200000100c3 */
[----:B------:R-:W-:-:S02]  /*6b90*/  SHF.L.U32 R195, R2, 0x10, RZ ;  /* 0x0000001002c37819 */ /* 0x000fc400000006ff */
[----:B------:R-:W-:-:S03]  /*6ba0*/  SHF.L.U32 R198, R64, 0x10, RZ ;  /* 0x0000001040c67819 */ /* 0x000fc600000006ff */
[----:B------:R-:W-:Y:S01]  /*6bb0*/  FFMA.FTZ R214, R212, R195, R203 ;  /* 0x000000c3d4d67223 */ /* 0x000fe200000100cb */
[----:B------:R-:W-:Y:S01]  /*6bc0*/  FMUL.FTZ R195, R131, R224 ;  /* 0x000000e083c37220 */ /* 0x000fe20000410000 */
[----:B------:R-:W-:Y:S01]  /*6bd0*/  SHF.L.U32 R203, R157, 0x10, RZ ;  /* 0x000000109dcb7819 */ /* 0x000fe200000006ff */
[----:B------:R-:W-:Y:S01]  /*6be0*/  FMUL.FTZ R224, R131, R246 ;  /* 0x000000f683e07220 */ /* 0x000fe20000410000 */
[----:B------:R-:W-:Y:S01]  /*6bf0*/  SHF.L.U32 R212, R166, 0x10, RZ ;  /* 0x00000010a6d47819 */ /* 0x000fe200000006ff */
[----:B------:R-:W-:Y:S01]  /*6c00*/  FFMA.FTZ R195, R195, R198, R200 ;  /* 0x000000c6c3c37223 */ /* 0x000fe200000100c8 */
[C---:B------:R-:W-:Y:S01]  /*6c10*/  FADD.FTZ R198, -R132.reuse, R221 ;  /* 0x000000dd84c67221 */ /* 0x040fe20000010100 */
[C---:B------:R-:W-:Y:S01]  /*6c20*/  FADD.FTZ R200, -R132.reuse, R223 ;  /* 0x000000df84c87221 */ /* 0x040fe20000010100 */
[----:B------:R-:W-:Y:S01]  /*6c30*/  SHF.L.U32 R221, R67, 0x10, RZ ;  /* 0x0000001043dd7819 */ /* 0x000fe200000006ff */
[C---:B------:R-:W-:Y:S01]  /*6c40*/  FMUL.FTZ R223, R131.reuse, R234 ;  /* 0x000000ea83df7220 */ /* 0x040fe20000410000 */
[C---:B------:R-:W-:Y:S01]  /*6c50*/  FMUL.FTZ R198, R131.reuse, R198 ;  /* 0x000000c683c67220 */ /* 0x040fe20000410000 */
[----:B------:R-:W-:Y:S01]  /*6c60*/  FMUL.FTZ R200, R131, R200 ;  /* 0x000000c883c87220 */ /* 0x000fe20000410000 */
[----:B------:R-:W-:Y:S01]  /*6c70*/  FADD.FTZ R234, -R132, R247 ;  /* 0x000000f784ea7221 */ /* 0x000fe20000010100 */
[----:B------:R-:W-:Y:S01]  /*6c80*/  F2FP.BF16.F32.PACK_AB R127, R214, R209 ;  /* 0x000000d1d67f723e */ /* 0x000fe200000010ff */
[----:B------:R-:W-:Y:S01]  /*6c90*/  FFMA.FTZ R198, R198, R203, R205 ;  /* 0x000000cbc6c67223 */ /* 0x000fe200000100cd */
[----:B------:R-:W-:-:S02]  /*6ca0*/  SHF.L.U32 R203, R65, 0x10, RZ ;  /* 0x0000001041cb7819 */ /* 0x000fc400000006ff */
[----:B------:R-:W-:-:S05]  /*6cb0*/  SHF.L.U32 R205, R105, 0x10, RZ ;  /* 0x0000001069cd7819 */ /* 0x000fca00000006ff */
[----:B------:R-:W-:Y:S01]  /*6cc0*/  FFMA.FTZ R204, R204, R203, R205 ;  /* 0x000000cbcccc7223 */ /* 0x000fe200000100cd */
[----:B------:R-:W-:Y:S02]  /*6cd0*/  SHF.L.U32 R205, R159, 0x10, RZ ;  /* 0x000000109fcd7819 */ /* 0x000fe400000006ff */
[----:B------:R-:W-:-:S05]  /*6ce0*/  SHF.L.U32 R203, R160, 0x10, RZ ;  /* 0x00000010a0cb7819 */ /* 0x000fca00000006ff */
[----:B------:R-:W-:Y:S01]  /*6cf0*/  FFMA.FTZ R205, R200, R205, R203 ;  /* 0x000000cdc8cd7223 */ /* 0x000fe200000100cb */
[----:B------:R-:W-:Y:S01]  /*6d00*/  FADD.FTZ R200, -R132, R219 ;  /* 0x000000db84c87221 */ /* 0x000fe20000010100 */
[----:B------:R-:W-:Y:S02]  /*6d10*/  SHF.L.U32 R203, R106, 0x10, RZ ;  /* 0x000000106acb7819 */ /* 0x000fe400000006ff */
[----:B------:R-:W-:Y:S01]  /*6d20*/  SHF.L.U32 R219, R170, 0x10, RZ ;  /* 0x00000010aadb7819 */ /* 0x000fe200000006ff */
[----:B------:R-:W-:Y:S01]  /*6d30*/  FMUL.FTZ R200, R131, R200 ;  /* 0x000000c883c87220 */ /* 0x000fe20000410000 */
[----:B------:R-:W-:-:S03]  /*6d40*/  F2FP.BF16.F32.PACK_AB R129, R205, R204 ;  /* 0x000000cccd81723e */ /* 0x000fc600000010ff */
[----:B------:R-:W-:Y:S01]  /*6d50*/  FFMA.FTZ R211, R200, R211, R203 ;  /* 0x000000d3c8d37223 */ /* 0x000fe200000100cb */
[----:B------:R-:W-:Y:S01]  /*6d60*/  SHF.L.U32 R203, R161, 0x10, RZ ;  /* 0x00000010a1cb7819 */ /* 0x000fe200000006ff */
[----:B------:R-:W-:Y:S01]  /*6d70*/  FADD.FTZ R200, -R132, R225 ;  /* 0x000000e184c87221 */ /* 0x000fe20000010100 */
[----:B------:R-:W-:-:S03]  /*6d80*/  SHF.L.U32 R225, R113, 0x10, RZ ;  /* 0x0000001071e17819 */ /* 0x000fc600000006ff */
[----:B------:R-:W-:Y:S01]  /*6d90*/  FFMA.FTZ R216, R216, R203, R207 ;  /* 0x000000cbd8d87223 */ /* 0x000fe200000100cf */
[----:B------:R-:W-:Y:S01]  /*6da0*/  SHF.L.U32 R203, R107, 0x10, RZ ;  /* 0x000000106bcb7819 */ /* 0x000fe200000006ff */
[----:B------:R-:W-:Y:S01]  /*6db0*/  FMUL.FTZ R200, R131, R200 ;  /* 0x000000c883c87220 */ /* 0x000fe20000410000 */
        /* <DEDUP_REMOVED lines=8> */
[----:B------:R-:W-:-:S05]  /*6e40*/  SHF.L.U32 R207, R108, 0x10, RZ ;  /* 0x000000106ccf7819 */ /* 0x000fca00000006ff */
[----:B------:R-:W-:Y:S01]  /*6e50*/  FFMA.FTZ R200, R200, R203, R207 ;  /* 0x000000cbc8c87223 */ /* 0x000fe200000100cf */
[----:B------:R-:W-:Y:S01]  /*6e60*/  FMUL.FTZ R203, R131, R210 ;  /* 0x000000d283cb7220 */ /* 0x000fe20000410000 */
[----:B------:R-:W-:Y:S01]  /*6e70*/  SHF.L.U32 R210, R165, 0x10, RZ ;  /* 0x00000010a5d27819 */ /* 0x000fe200000006ff */
[----:B------:R-:W-:Y:S02]  /*6e80*/  FMUL.FTZ R207, R131, R238 ;  /* 0x000000ee83cf7220 */ /* 0x000fe40000410000 */
[----:B------:R-:W0:Y:S02]  /*6e90*/  LDC.64 R238, c[0x0][0x428] ;  /* 0x00010a00ffee7b82 */ /* 0x000e240000000a00 */
[----:B------:R-:W-:Y:S01]  /*6ea0*/  FFMA.FTZ R203, R203, R210, R212 ;  /* 0x000000d2cbcb7223 */ /* 0x000fe200000100d4 */
[----:B------:R-:W-:Y:S02]  /*6eb0*/  SHF.L.U32 R210, R69, 0x10, RZ ;  /* 0x0000001045d27819 */ /* 0x000fe400000006ff */
[----:B------:R-:W-:-:S05]  /*6ec0*/  SHF.L.U32 R212, R109, 0x10, RZ ;  /* 0x000000106dd47819 */ /* 0x000fca00000006ff */
[----:B------:R-:W-:Y:S01]  /*6ed0*/  FFMA.FTZ R207, R207, R210, R212 ;  /* 0x000000d2cfcf7223 */ /* 0x000fe200000100d4 */
[----:B------:R-:W-:Y:S01]  /*6ee0*/  FADD.FTZ R210, -R132, R237 ;  /* 0x000000ed84d27221 */ /* 0x000fe20000010100 */
[----:B------:R-:W-:-:S03]  /*6ef0*/  SHF.L.U32 R237, R116, 0x10, RZ ;  /* 0x0000001074ed7819 */ /* 0x000fc600000006ff */
[----:B------:R-:W-:-:S04]  /*6f00*/  FMUL.FTZ R210, R131, R210 ;  /* 0x000000d283d27220 */ /* 0x000fc80000410000 */
[----:B------:R-:W-:Y:S01]  /*6f10*/  FFMA.FTZ R212, R210, R213, R215 ;  /* 0x000000d5d2d47223 */ /* 0x000fe200000100d7 */
[----:B------:R-:W-:Y:S01]  /*6f20*/  FADD.FTZ R210, -R132, R235 ;  /* 0x000000eb84d27221 */ /* 0x000fe20000010100 */
[----:B------:R-:W-:Y:S02]  /*6f30*/  SHF.L.U32 R215, R70, 0x10, RZ ;  /* 0x0000001046d77819 */ /* 0x000fe400000006ff */
[----:B------:R-:W-:Y:S01]  /*6f40*/  SHF.L.U32 R213, R110, 0x10, RZ ;  /* 0x000000106ed57819 */ /* 0x000fe200000006ff */
[----:B------:R-:W-:Y:S01]  /*6f50*/  FMUL.FTZ R210, R131, R210 ;  /* 0x000000d283d27220 */ /* 0x000fe20000410000 */
[----:B------:R-:W-:Y:S01]  /*6f60*/  SHF.L.U32 R235, R75, 0x10, RZ ;  /* 0x000000104beb7819 */ /* 0x000fe200000006ff */
[----:B0-----:R-:W-:-:S04]  /*6f70*/  IMAD.WIDE.U32 R246, R179, 0x10, R238 ;  /* 0x00000010b3f67825 */ /* 0x001fc800078e00ee */
[----:B------:R-:W-:Y:S01]  /*6f80*/  FFMA.FTZ R215, R210, R215, R213 ;  /* 0x000000d7d2d77223 */ /* 0x000fe200000100d5 */
[----:B------:R-:W-:Y:S01]  /*6f90*/  SHF.L.U32 R210, R71, 0x10, RZ ;  /* 0x0000001047d27819 */ /* 0x000fe200000006ff */
[----:B------:R-:W-:Y:S01]  /*6fa0*/  IMAD.WIDE.U32 R190, R190, 0x10, R238 ;  /* 0x00000010bebe7825 */ /* 0x000fe200078e00ee */
        /* <DEDUP_REMOVED lines=8> */
[----:B------:R-:W-:Y:S01]  /*7030*/  SHF.L.U32 R233, R176, 0x10, RZ ;  /* 0x00000010b0e97819 */ /* 0x000fe200000006ff */
[----:B------:R-:W-:-:S04]  /*7040*/  IMAD.WIDE.U32 R182, R199, 0x10, R238 ;  /* 0x00000010c7b67825 */ /* 0x000fc800078e00ee */
[----:B------:R-:W-:Y:S01]  /*7050*/  FFMA.FTZ R228, R210, R213, R219 ;  /* 0x000000d5d2e47223 */ /* 0x000fe200000100db */
[----:B------:R-:W-:Y:S01]  /*7060*/  SHF.L.U32 R213, R72, 0x10, RZ ;  /* 0x0000001048d57819 */ /* 0x000fe200000006ff */
[----:B------:R-:W-:Y:S01]  /*7070*/  FMUL.FTZ R210, R131, R244 ;  /* 0x000000f483d27220 */ /* 0x000fe20000410000 */
[----:B------:R-:W-:Y:S01]  /*7080*/  SHF.L.U32 R219, R112, 0x10, RZ ;  /* 0x0000001070db7819 */ /* 0x000fe200000006ff */
[----:B------:R-:W-:Y:S01]  /*7090*/  IMAD.WIDE.U32 R244, R130, 0x10, R238 ;  /* 0x0000001082f47825 */ /* 0x000fe200078e00ee */
[----:B------:R-:W-:-:S03]  /*70a0*/  F2FP.BF16.F32.PACK_AB R130, R216, R211 ;  /* 0x000000d3d882723e */ /* 0x000fc600000010ff */
[----:B------:R-:W-:Y:S01]  /*70b0*/  FFMA.FTZ R210, R210, R213, R219 ;  /* 0x000000d5d2d27223 */ /* 0x000fe200000100db */
[----:B------:R-:W-:Y:S01]  /*70c0*/  FMUL.FTZ R213, R131, R218 ;  /* 0x000000da83d57220 */ /* 0x000fe20000410000 */
[----:B------:R-:W-:Y:S01]  /*70d0*/  SHF.L.U32 R218, R173, 0x10, RZ ;  /* 0x00000010adda7819 */ /* 0x000fe200000006ff */
[----:B------:R-:W-:Y:S01]  /*70e0*/  IMAD.WIDE.U32 R184, R208, 0x10, R238 ;  /* 0x00000010d0b87825 */ /* 0x000fe200078e00ee */
[----:B------:R-:W-:-:S03]  /*70f0*/  SHF.L.U32 R219, R73, 0x10, RZ ;  /* 0x0000001049db7819 */ /* 0x000fc600000006ff */
[----:B------:R-:W-:Y:S01]  /*7100*/  FFMA.FTZ R213, R213, R218, R222 ;  /* 0x000000dad5d57223 */ /* 0x000fe200000100de */
[----:B------:R-:W-:Y:S01]  /*7110*/  FADD.FTZ R218, -R132, R243 ;  /* 0x000000f384da7221 */ /* 0x000fe20000010100 */
[----:B------:R-:W-:Y:S01]  /*7120*/  SHF.L.U32 R222, R114, 0x10, RZ ;  /* 0x0000001072de7819 */ /* 0x000fe200000006ff */
[----:B------:R-:W-:-:S04]  /*7130*/  IMAD.WIDE.U32 R186, R217, 0x10, R238 ;  /* 0x00000010d9ba7825 */ /* 0x000fc800078e00ee */
[----:B------:R-:W-:-:S04]  /*7140*/  FMUL.FTZ R218, R131, R218 ;  /* 0x000000da83da7220 */ /* 0x000fc80000410000 */
[----:B------:R-:W-:Y:S01]  /*7150*/  FFMA.FTZ R219, R218, R219, R225 ;  /* 0x000000dbdadb7223 */ /* 0x000fe200000100e1 */
[----:B------:R-:W-:Y:S02]  /*7160*/  SHF.L.U32 R225, R175, 0x10, RZ ;  /* 0x00000010afe17819 */ /* 0x000fe400000006ff */
[----:B------:R-:W-:-:S03]  /*7170*/  SHF.L.U32 R218, R74, 0x10, RZ ;  /* 0x000000104ada7819 */ /* 0x000fc600000006ff */
[----:B------:R-:W-:Y:S01]  /*7180*/  FFMA.FTZ R224, R224, R225, R233 ;  /* 0x000000e1e0e07223 */ /* 0x000fe200000100e9 */
[----:B------:R-:W-:Y:S01]  /*7190*/  FMUL.FTZ R225, R131, R242 ;  /* 0x000000f283e17220 */ /* 0x000fe20000410000 */
[----:B------:R-:W-:Y:S01]  /*71a0*/  SHF.L.U32 R233, R115, 0x10, RZ ;  /* 0x0000001073e97819 */ /* 0x000fe200000006ff */
[----:B------:R-:W-:Y:S01]  /*71b0*/  IMAD.WIDE.U32 R242, R128, 0x10, R238 ;  /* 0x0000001080f27825 */ /* 0x000fe200078e00ee */
[----:B------:R-:W-:-:S03]  /*71c0*/  F2FP.BF16.F32.PACK_AB R128, R198, R195 ;  /* 0x000000c3c680723e */ /* 0x000fc600000010ff */
[----:B------:R-:W-:Y:S01]  /*71d0*/  FFMA.FTZ R225, R225, R218, R222 ;  /* 0x000000dae1e17223 */ /* 0x000fe200000100de */
[C---:B------:R-:W-:Y:S01]  /*71e0*/  FADD.FTZ R218, -R132.reuse, R241 ;  /* 0x000000f184da7221 */ /* 0x040fe20000010100 */
[----:B------:R-:W-:Y:S01]  /*71f0*/  FADD.FTZ R222, -R132, R249 ;  /* 0x000000f984de7221 */ /* 0x000fe20000010100 */
[----:B------:R-:W-:Y:S02]  /*7200*/  SHF.L.U32 R132, R78, 0x10, RZ ;  /* 0x000000104e847819 */ /* 0x000fe400000006ff */
[C---:B------:R-:W-:Y:S01]  /*7210*/  FMUL.FTZ R218, R131.reuse, R218 ;  /* 0x000000da83da7220 */ /* 0x040fe20000410000 */
[----:B------:R-:W-:-:S03]  /*7220*/  FMUL.FTZ R222, R131, R222 ;  /* 0x000000de83de7220 */ /* 0x000fc60000410000 */
[----:B------:R-:W-:Y:S01]  /*7230*/  FFMA.FTZ R235, R218, R235, R233 ;  /* 0x000000ebdaeb7223 */ /* 0x000fe200000100e9 */
[----:B------:R-:W-:Y:S01]  /*7240*/  SHF.L.U32 R233, R76, 0x10, RZ ;  /* 0x000000104ce97819 */ /* 0x000fe200000006ff */
[----:B------:R-:W-:-:S04]  /*7250*/  FMUL.FTZ R218, R131, R250 ;  /* 0x000000fa83da7220 */ /* 0x000fc80000410000 */
[----:B------:R-:W-:Y:S01]  /*7260*/  FFMA.FTZ R218, R218, R233, R237 ;  /* 0x000000e9dada7223 */ /* 0x000fe200000100ed */
[----:B------:R-:W-:Y:S02]  /*7270*/  SHF.L.U32 R233, R77, 0x10, RZ ;  /* 0x000000104de97819 */ /* 0x000fe400000006ff */
[----:B------:R-:W-:-:S05]  /*7280*/  SHF.L.U32 R237, R117, 0x10, RZ ;  /* 0x0000001075ed7819 */ /* 0x000fca00000006ff */
[----:B------:R-:W-:Y:S01]  /*7290*/  FFMA.FTZ R222, R222, R233, R237 ;  /* 0x000000e9dede7223 */ /* 0x000fe200000100ed */
[----:B------:R-:W-:Y:S01]  /*72a0*/  FMUL.FTZ R233, R131, R248 ;  /* 0x000000f883e97220 */ /* 0x000fe20000410000 */
[----:B------:R-:W-:Y:S01]  /*72b0*/  IMAD.WIDE.U32 R248, R181, 0x10, R238 ;  /* 0x00000010b5f87825 */ /* 0x000fe200078e00ee */
[----:B------:R-:W-:Y:S01]  /*72c0*/  SHF.L.U32 R237, R119, 0x10, RZ ;  /* 0x0000001077ed7819 */ /* 0x000fe200000006ff */
[----:B------:R-:W0:Y:S02]  /*72d0*/  LDC.64 R180, c[0x0][0x380] ;  /* 0x0000e000ffb47b82 */ /* 0x000e240000000a00 */
[----:B------:R-:W-:Y:S01]  /*72e0*/  FFMA.FTZ R233, R233, R132, R232 ;  /* 0x00000084e9e97223 */ /* 0x000fe200000100e8 */
[----:B------:R-:W-:Y:S01]  /*72f0*/  FMUL.FTZ R232, R131, R234 ;  /* 0x000000ea83e87220 */ /* 0x000fe20000410000 */
[----:B------:R-:W-:Y:S01]  /*7300*/  SHF.L.U32 R131, R79, 0x10, RZ ;  /* 0x000000104f837819 */ /* 0x000fe200000006ff */
[----:B------:R-:W-:Y:S01]  /*7310*/  IMAD.WIDE.U32 R238, R226, 0x10, R238 ;  /* 0x00000010e2ee7825 */ /* 0x000fe200078e00ee */
[----:B------:R-:W-:-:S02]  /*7320*/  F2FP.BF16.F32.PACK_AB R132, R125, R124 ;  /* 0x0000007c7d84723e */ /* 0x000fc400000010ff */
[----:B------:R-:W-:Y:S01]  /*7330*/  F2FP.BF16.F32.PACK_AB R125, R196, R193 ;  /* 0x000000c1c47d723e */ /* 0x000fe200000010ff */
[----:B------:R-:W-:Y:S01]  /*7340*/  FFMA.FTZ R232, R232, R131, R237 ;  /* 0x00000083e8e87223 */ /* 0x000fe200000100ed */
[----:B------:R-:W-:Y:S01]  /*7350*/  F2FP.BF16.F32.PACK_AB R124, R189, R188 ;  /* 0x000000bcbd7c723e */ /* 0x000fe200000010ff */
[----:B------:R1:W-:Y:S01]  /*7360*/  STG.E.128 desc[UR6][R242.64], R132 ;  /* 0x00000084f2007986 */ /* 0x0003e2000c101d06 */
[----:B------:R-:W-:-:S03]  /*7370*/  F2FP.BF16.F32.PACK_AB R131, R252, R221 ;  /* 0x000000ddfc83723e */ /* 0x000fc600000010ff */
[----:B------:R2:W-:Y:S04]  /*7380*/  STG.E.128 desc[UR6][R244.64], R136 ;  /* 0x00000088f4007986 */ /* 0x0005e8000c101d06 */
[----:B------:R3:W-:Y:S04]  /*7390*/  STG.E.128 desc[UR6][R246.64], R140 ;  /* 0x0000008cf6007986 */ /* 0x0007e8000c101d06 */
[----:B------:R4:W-:Y:S01]  /*73a0*/  STG.E.128 desc[UR6][R248.64], R144 ;  /* 0x00000090f8007986 */ /* 0x0009e2000c101d06 */
[----:B0-----:R-:W-:-:S03]  /*73b0*/  LEA R178, R180, R178, 0x2 ;  /* 0x000000b2b4b27211 */ /* 0x001fc600078e10ff */
[----:B------:R4:W-:Y:S01]  /*73c0*/  STG.E.128 desc[UR6][R190.64], R124 ;  /* 0x0000007cbe007986 */ /* 0x0009e2000c101d06 */
[----:B-1----:R-:W-:Y:S02]  /*73d0*/  F2FP.BF16.F32.PACK_AB R135, R228, R223 ;  /* 0x000000dfe487723e */ /* 0x002fe400000010ff */
[----:B------:R-:W-:Y:S01]  /*73e0*/  F2FP.BF16.F32.PACK_AB R134, R220, R215 ;  /* 0x000000d7dc86723e */ /* 0x000fe200000010ff */
[----:B------:R4:W-:Y:S01]  /*73f0*/  STG.E.128 desc[UR6][R182.64], R128 ;  /* 0x00000080b6007986 */ /* 0x0009e2000c101d06 */
[----:B------:R-:W-:Y:S02]  /*7400*/  F2FP.BF16.F32.PACK_AB R133, R212, R207 ;  /* 0x000000cfd485723e */ /* 0x000fe400000010ff */
[----:B------:R-:W-:Y:S02]  /*7410*/  F2FP.BF16.F32.PACK_AB R132, R203, R200 ;  /* 0x000000c8cb84723e */ /* 0x000fe400000010ff */
[----:B--2---:R-:W-:Y:S02]  /*7420*/  F2FP.BF16.F32.PACK_AB R139, R240, R235 ;  /* 0x000000ebf08b723e */ /* 0x004fe400000010ff */
[----:B------:R-:W-:Y:S01]  /*7430*/  F2FP.BF16.F32.PACK_AB R138, R236, R225 ;  /* 0x000000e1ec8a723e */ /* 0x000fe200000010ff */
[----:B------:R4:W-:Y:S01]  /*7440*/  STG.E.128 desc[UR6][R184.64], R132 ;  /* 0x00000084b8007986 */ /* 0x0009e2000c101d06 */
[----:B------:R-:W-:-:S02]  /*7450*/  F2FP.BF16.F32.PACK_AB R137, R224, R219 ;  /* 0x000000dbe089723e */ /* 0x000fc400000010ff */
[----:B------:R-:W-:Y:S02]  /*7460*/  F2FP.BF16.F32.PACK_AB R136, R213, R210 ;  /* 0x000000d2d588723e */ /* 0x000fe400000010ff */
[----:B---3--:R-:W-:Y:S02]  /*7470*/  F2FP.BF16.F32.PACK_AB R143, R231, R232 ;  /* 0x000000e8e78f723e */ /* 0x008fe400000010ff */
[----:B------:R-:W-:Y:S01]  /*7480*/  F2FP.BF16.F32.PACK_AB R142, R230, R233 ;  /* 0x000000e9e68e723e */ /* 0x000fe200000010ff */
[----:B------:R4:W-:Y:S01]  /*7490*/  STG.E.128 desc[UR6][R186.64], R136 ;  /* 0x00000088ba007986 */ /* 0x0009e2000c101d06 */
[----:B------:R-:W-:Y:S02]  /*74a0*/  F2FP.BF16.F32.PACK_AB R141, R229, R222 ;  /* 0x000000dee58d723e */ /* 0x000fe400000010ff */
[----:B------:R-:W-:Y:S02]  /*74b0*/  F2FP.BF16.F32.PACK_AB R140, R227, R218 ;  /* 0x000000dae38c723e */ /* 0x000fe400000010ff */
[----:B------:R-:W-:-:S03]  /*74c0*/  ISETP.GE.AND P2, PT, R178, R181, PT ;  /* 0x000000b5b200720c */ /* 0x000fc60003f46270 */
[----:B------:R4:W-:Y:S10]  /*74d0*/  STG.E.128 desc[UR6][R238.64], R140 ;  /* 0x0000008cee007986 */ /* 0x0009f4000c101d06 */
[----:B------:R-:W-:Y:S05]  /*74e0*/  @!P2 BRA `(.L_x_121) ;  /* 0xffffff940024a947 */ /* 0x000fea000383ffff */
[----:B------:R-:W-:Y:S05]  /*74f0*/  EXIT ;  /* 0x000000000000794d */ /* 0x000fea0003800000 */
.L_x_120:
        /* <DEDUP_REMOVED lines=8> */
.L_x_123:
[----:B------:R-:W-:Y:S05]  /*7580*/  BSYNC B0 ;  /* 0x0000000000007941 */ /* 0x000fea0003800000 */
.L_x_122:
[----:B------:R-:W-:Y:S01]  /*7590*/  FADD.FTZ R236, R126, R124 ;  /* 0x0000007c7eec7221 */ /* 0x000fe20000010000 */
[----:B------:R-:W-:Y:S01]  /*75a0*/  HFMA2 R131, -RZ, RZ, 0, 1.1920928955078125e-07 ;  /* 0x00000002ff837431 */ /* 0x000fe200000001ff */
[----:B------:R-:W-:Y:S01]  /*75b0*/  MOV R132, 0x1f ;  /* 0x0000001f00847802 */ /* 0x000fe20000000f00 */
[----:B------:R-:W0:Y:S01]  /*75c0*/  LDC R127, c[0x0][0x400] ;  /* 0x00010000ff7f7b82 */ /* 0x000e220000000800 */
[----:B------:R-:W-:Y:S02]  /*75d0*/  MOV R125, 0xffffffff ;  /* 0xffffffff007d7802 */ /* 0x000fe40000000f00 */
[----:B------:R-:W-:-:S07]  /*75e0*/  MOV R240, R236 ;  /* 0x000000ec00f07202 */ /* 0x000fce0000000f00 */
[----:B0-----:R-:W-:Y:S05]  /*75f0*/  WARPSYNC.COLLECTIVE R125, `(.L_x_124) ;  /* 0x000000007d087348 */ /* 0x001fea0003c00000 */
[----:B------:R1:W2:Y:S02]  /*7600*/  SHFL.BFLY P3, R124, R240, R131, R132 ;  /* 0x0c000083f07c7389 */ /* 0x0002a40000060084 */
[----:B012---:R-:W-:Y:S05]  /*7610*/  ENDCOLLECTIVE ;  /* 0x000000000000791b */ /* 0x007fea0003800000 */
.L_x_124:
[----:B------:R-:W-:Y:S02]  /*7620*/  HFMA2 R131, -RZ, RZ, 0, 2.384185791015625e-07 ;  /* 0x00000004ff837431 */ /* 0x000fe400000001ff */
[----:B------:R-:W-:-:S07]  /*7630*/  FADD.FTZ R240, R236, R124 ;  /* 0x0000007cecf07221 */ /* 0x000fce0000010000 */
[----:B------:R-:W-:Y:S05]  /*7640*/  WARPSYNC.COLLECTIVE R125, `(.L_x_125) ;  /* 0x000000007d087348 */ /* 0x000fea0003c00000 */
[----:B------:R0:W1:Y:S02]  /*7650*/  SHFL.BFLY P3, R124, R240, R131, R132 ;  /* 0x0c000083f07c7389 */ /* 0x0000640000060084 */
[----:B01----:R-:W-:Y:S05]  /*7660*/  ENDCOLLECTIVE ;  /* 0x000000000000791b */ /* 0x003fea0003800000 */
.L_x_125:
[----:B------:R-:W-:Y:S01]  /*7670*/  MOV R131, 0x8 ;  /* 0x0000000800837802 */ /* 0x000fe20000000f00 */
[----:B------:R-:W-:-:S07]  /*7680*/  FADD.FTZ R240, R240, R124 ;  /* 0x0000007cf0f07221 */ /* 0x000fce0000010000 */
[----:B------:R-:W-:Y:S05]  /*7690*/  WARPSYNC.COLLECTIVE R125, `(.L_x_126) ;  /* 0x000000007d087348 */ /* 0x000fea0003c00000 */
[----:B------:R0:W1:Y:S02]  /*76a0*/  SHFL.BFLY P3, R124, R240, R131, R132 ;  /* 0x0c000083f07c7389 */ /* 0x0000640000060084 */
[----:B01----:R-:W-:Y:S05]  /*76b0*/  ENDCOLLECTIVE ;  /* 0x000000000000791b */ /* 0x003fea0003800000 */
.L_x_126:
[----:B------:R-:W-:Y:S02]  /*76c0*/  HFMA2 R131, -RZ, RZ, 0, 9.5367431640625e-07 ;  /* 0x00000010ff837431 */ /* 0x000fe400000001ff */
[----:B------:R-:W-:-:S05]  /*76d0*/  FADD.FTZ R236, R240, R124 ;  /* 0x0000007cf0ec7221 */ /* 0x000fca0000010000 */
[----:B------:R-:W-:-:S07]  /*76e0*/  MOV R240, R236 ;  /* 0x000000ec00f07202 */ /* 0x000fce0000000f00 */
[----:B------:R-:W-:Y:S05]  /*76f0*/  WARPSYNC.COLLECTIVE R125, `(.L_x_127) ;  /* 0x000000007d087348 */ /* 0x000fea0003c00000 */
[----:B------:R0:W1:Y:S02]  /*7700*/  SHFL.BFLY P3, R124, R240, R131, R132 ;  /* 0x0c000083f07c7389 */ /* 0x0000640000060084 */
[----:B01----:R-:W-:Y:S05]  /*7710*/  ENDCOLLECTIVE ;  /* 0x000000000000791b */ /* 0x003fea0003800000 */
.L_x_127:
[----:B------:R-:W-:Y:S02]  /*7720*/  HFMA2 R131, -RZ, RZ, 0, 5.9604644775390625e-08 ;  /* 0x00000001ff837431 */ /* 0x000fe400000001ff */
[----:B------:R-:W-:-:S04]  /*7730*/  FADD.FTZ R124, R236, R124 ;  /* 0x0000007cec7c7221 */ /* 0x000fc80000010000 */
[----:B------:R-:W-:-:S04]  /*7740*/  FMUL.FTZ R126, R124, R127 ;  /* 0x0000007f7c7e7220 */ /* 0x000fc80000410000 */
[C---:B------:R-:W-:Y:S01]  /*7750*/  FADD.FTZ R124, -R126.reuse, R140 ;  /* 0x0000008c7e7c7221 */ /* 0x040fe20000010100 */
[C---:B------:R-:W-:Y:S01]  /*7760*/  FADD.FTZ R236, -R126.reuse, R133 ;  /* 0x000000857eec7221 */ /* 0x040fe20000010100 */
[----:B------:R-:W-:Y:S02]  /*7770*/  FADD.FTZ R125, -R126, R134 ;  /* 0x000000867e7d7221 */ /* 0x000fe40000010100 */
[----:B------:R-:W-:-:S04]  /*7780*/  FFMA.FTZ R124, R124, R124, RZ ;  /* 0x0000007c7c7c7223 */ /* 0x000fc800000100ff */
[----:B------:R-:W-:Y:S01]  /*7790*/  FFMA.FTZ R124, R236, R236, R124 ;  /* 0x000000ecec7c7223 */ /* 0x000fe2000001007c */
[----:B------:R-:W-:-:S04]  /*77a0*/  FADD.FTZ R236, -R126, R139 ;  /* 0x0000008b7eec7221 */ /* 0x000fc80000010100 */
[----:B------:R-:W-:-:S04]  /*77b0*/  FFMA.FTZ R124, R236, R236, R124 ;  /* 0x000000ecec7c7223 */ /* 0x000fc8000001007c */
        /* <DEDUP_REMOVED lines=153> */
[----:B------:R-:W-:-:S04]  /*8150*/  MOV R125, 0xffffffff ;  /* 0xffffffff007d7802 */ /* 0x000fc80000000f00 */
[----:B------:R-:W-:-:S07]  /*8160*/  MOV R240, R236 ;  /* 0x000000ec00f07202 */ /* 0x000fce0000000f00 */
[----:B------:R-:W-:Y:S05]  /*8170*/  WARPSYNC.COLLECTIVE R125, `(.L_x_128) ;  /* 0x000000007d087348 */ /* 0x000fea0003c00000 */
[----:B------:R0:W1:Y:S02]  /*8180*/  SHFL.BFLY P3, R124, R240, R131, R132 ;  /* 0x0c000083f07c7389 */ /* 0x0000640000060084 */
[----:B01----:R-:W-:Y:S05]  /*8190*/  ENDCOLLECTIVE ;  /* 0x000000000000791b */ /* 0x003fea0003800000 */
.L_x_128:
[----:B------:R-:W-:Y:S02]  /*81a0*/  HFMA2 R131, -RZ, RZ, 0, 1.1920928955078125e-07 ;  /* 0x00000002ff837431 */ /* 0x000fe400000001ff */
[----:B------:R-:W-:-:S07]  /*81b0*/  FADD.FTZ R240, R236, R124 ;  /* 0x0000007cecf07221 */ /* 0x000fce0000010000 */
[----:B------:R-:W-:Y:S05]  /*81c0*/  WARPSYNC.COLLECTIVE R125, `(.L_x_129) ;  /* 0x000000007d087348 */ /* 0x000fea0003c00000 */
[----:B------:R0:W1:Y:S02]  /*81d0*/  SHFL.BFLY P3, R124, R240, R131, R132 ;  /* 0x0c000083f07c7389 */ /* 0x0000640000060084 */
[----:B01----:R-:W-:Y:S05]  /*81e0*/  ENDCOLLECTIVE ;  /* 0x000000000000791b */ /* 0x003fea0003800000 */
.L_x_129:
[----:B------:R-:W-:Y:S01]  /*81f0*/  MOV R131, 0x4 ;  /* 0x0000000400837802 */ /* 0x000fe20000000f00 */
[----:B------:R-:W-:-:S07]  /*8200*/  FADD.FTZ R240, R240, R124 ;  /* 0x0000007cf0f07221 */ /* 0x000fce0000010000 */
[----:B------:R-:W-:Y:S05]  /*8210*/  WARPSYNC.COLLECTIVE R125, `(.L_x_130) ;  /* 0x000000007d087348 */ /* 0x000fea0003c00000 */
[----:B------:R0:W1:Y:S02]  /*8220*/  SHFL.BFLY P3, R124, R240, R131, R132 ;  /* 0x0c000083f07c7389 */ /* 0x0000640000060084 */
[----:B01----:R-:W-:Y:S05]  /*8230*/  ENDCOLLECTIVE ;  /* 0x000000000000791b */ /* 0x003fea0003800000 */
.L_x_130:
[----:B------:R-:W-:Y:S02]  /*8240*/  HFMA2 R131, -RZ, RZ, 0, 4.76837158203125e-07 ;  /* 0x00000008ff837431 */ /* 0x000fe400000001ff */
[----:B------:R-:W-:-:S05]  /*8250*/  FADD.FTZ R236, R240, R124 ;  /* 0x0000007cf0ec7221 */ /* 0x000fca0000010000 */
[----:B------:R-:W-:-:S07]  /*8260*/  MOV R240, R236 ;  /* 0x000000ec00f07202 */ /* 0x000fce0000000f00 */
[----:B------:R-:W-:Y:S05]  /*8270*/  WARPSYNC.COLLECTIVE R125, `(.L_x_131) ;  /* 0x000000007d087348 */ /* 0x000fea0003c00000 */
[----:B------:R0:W1:Y:S02]  /*8280*/  SHFL.BFLY P3, R124, R240, R131, R132 ;  /* 0x0c000083f07c7389 */ /* 0x0000640000060084 */
[----:B01----:R-:W-:Y:S05]  /*8290*/  ENDCOLLECTIVE ;  /* 0x000000000000791b */ /* 0x003fea0003800000 */
.L_x_131:
[----:B------:R-:W-:Y:S02]  /*82a0*/  HFMA2 R131, -RZ, RZ, 0, 9.5367431640625e-07 ;  /* 0x00000010ff837431 */ /* 0x000fe400000001ff */
[----:B------:R-:W-:-:S05]  /*82b0*/  FADD.FTZ R236, R236, R124 ;  /* 0x0000007cecec7221 */ /* 0x000fca0000010000 */
[----:B------:R-:W-:-:S07]  /*82c0*/  MOV R240, R236 ;  /* 0x000000ec00f07202 */ /* 0x000fce0000000f00 */
[----:B------:R-:W-:Y:S05]  /*82d0*/  WARPSYNC.COLLECTIVE R125, `(.L_x_132) ;  /* 0x000000007d087348 */ /* 0x000fea0003c00000 */
[----:B------:R0:W1:Y:S02]  /*82e0*/  SHFL.BFLY P3, R124, R240, R131, R132 ;  /* 0x0c000083f07c7389 */ /* 0x0000640000060084 */
[----:B01----:R-:W-:Y:S05]  /*82f0*/  ENDCOLLECTIVE ;  /* 0x000000000000791b */ /* 0x003fea0003800000 */
.L_x_132:
[----:B------:R-:W-:Y:S05]  /*8300*/  BRA `(.L_x_133) ;  /* 0xffffffd000cc7947 */ /* 0x000fea000383ffff */
.L_x_134:
        /* <DEDUP_REMOVED lines=15> */
.L_x_88417:


//--------------------- .text._ZN10layer_norm13ln_fwd_kernelINS_13Kernel_traitsI13__nv_bfloat16S2_S2_S2_fjLj2560ELj1ELj4ELj1ELj16ENS_18Kernel_traits_baseILj2560ES2_S2_S2_S2_fjLj128EEEEELb0ELb0ELb1ELb0EEEvNS_9FwdParamsE --------------------------
	.section	.text._ZN10layer_norm13ln_fwd_kernelINS_13Kernel_traitsI13__nv_bfloat16S2_S2_S2_fjLj2560ELj1ELj4ELj1ELj16ENS_18Kernel_traits_baseILj2560ES2_S2_S2_S2_fjLj128EEEEELb0ELb0ELb1ELb0EEEvNS_9FwdParamsE,"ax",@progbits
	.align	128
        .global         _ZN10layer_norm13ln_fwd_kernelINS_13Kernel_traitsI13__nv_bfloat16S2_S2_S2_fjLj2560ELj1ELj4ELj1ELj16ENS_18Kernel_traits_baseILj2560ES2_S2_S2_S2_fjLj128EEEEELb0ELb0ELb1ELb0EEEvNS_9FwdParamsE
        .type           _ZN10layer_norm13ln_fwd_kernelINS_13Kernel_traitsI13__nv_bfloat16S2_S2_S2_fjLj2560ELj1ELj4ELj1ELj16ENS_18Kernel_traits_baseILj2560ES2_S2_S2_S2_fjLj128EEEEELb0ELb0ELb1ELb0EEEvNS_9FwdParamsE,@function
        .size           _ZN10layer_norm13ln_fwd_kernelINS_13Kernel_traitsI13__nv_bfloat16S2_S2_S2_fjLj2560ELj1ELj4ELj1ELj16ENS_18Kernel_traits_baseILj2560ES2_S2_S2_S2_fjLj128EEEEELb0ELb0ELb1ELb0EEEvNS_9FwdParamsE,(.L_x_88418 - _ZN10layer_norm13ln_fwd_kernelINS_13Kernel_traitsI13__nv_bfloat16S2_S2_S2_fjLj2560ELj1ELj4ELj1ELj16ENS_18Kernel_traits_baseILj2560ES2_S2_S2_S2_fjLj128EEEEELb0ELb0ELb1ELb0EEEvNS_9FwdParamsE)
        .other          _ZN10layer_norm13ln_fwd_kernelINS_13Kernel_traitsI13__nv_bfloat16S2_S2_S2_fjLj2560ELj1ELj4ELj1ELj16ENS_18Kernel_traits_baseILj2560ES2_S2_S2_S2_fjLj128EEEEELb0ELb0ELb1ELb0EEEvNS_9FwdParamsE,@"STO_CUDA_ENTRY STV_DEFAULT"
_ZN10layer_norm13ln_fwd_kernelINS_13Kernel_traitsI13__nv_bfloat16S2_S2_S2_fjLj2560ELj1ELj4ELj1ELj16ENS_18Kernel_traits_baseILj2560ES2_S2_S2_S2_fjLj128EEEEELb0ELb0ELb1ELb0EEEvNS_9FwdParamsE:
.text._ZN10layer_norm13ln_fwd_kernelINS_13Kernel_traitsI13__nv_bfloat16S2_S2_S2_fjLj2560ELj1ELj4ELj1ELj16ENS_18Kernel_traits_baseILj2560ES2_S2_S2_S2_fjLj128EEEEELb0ELb0ELb1ELb0EEEvNS_9FwdParamsE:
        /* <DEDUP_REMOVED lines=11> */
[----:B0-----:R-:W-:Y:S01]  /*00b0*/  LOP3.LUT R157, R155, 0x1f, RZ, 0xc0, !PT ;  /* 0x0000001f9b9d7812 */ /* 0x001fe200078ec0ff */
[----:B----4-:R-:W-:Y:S01]  /*00c0*/  USHF.L.U32 UR4, UR4, 0x2, URZ ;  /* 0x0000000204047899 */ /* 0x010fe200080006ff */
[----:B------:R-:W-:Y:S02]  /*00d0*/  SHF.R.U32.HI R155, RZ, 0x5, R155 ;  /* 0x00000005ff9b7819 */ /* 0x000fe4000001169b */
[----:B------:R-:W-:Y:S02]  /*00e0*/  LOP3.LUT R3, R157, 0x1f, RZ, 0x3c, !PT ;  /* 0x0000001f9d037812 */ /* 0x000fe400078e3cff */
[----:B------:R-:W-:Y:S02]  /*00f0*/  MOV R31, R157 ;  /* 0x0000009d001f7202 */ /* 0x000fe40000000f00 */
[----:B------:R-:W-:-:S02]  /*0100*/  LEA.HI.SX32 R156, R0, R3, 0x1d ;  /* 0x00000003009c7211 */ /* 0x000fc400078feaff */
        /* <DEDUP_REMOVED lines=26> */
[----:B------:R-:W-:Y:S02]  /*02b0*/  @P6 IADD3 R31, PT, PT, R31, 0x20, RZ ;  /* 0x000000201f1f6810 */ /* 0x000fe40007ffe0ff */
[----:B------:R-:W-:-:S04]  /*02c0*/  ISETP.GE.U32.AND P6, PT, R156, 0x100, PT ;  /* 0x000001009c00780c */ /* 0x000fc80003fc6070 */
[----:B------:R-:W3:Y:S08]  /*02d0*/  @P2 LDC.64 R18, c[0x0][0x3d0] ;  /* 0x0000f400ff122b82 */ /* 0x000ef00000000a00 */
[----:B------:R-:W3:Y:S01]  /*02e0*/  @P2 LDC.64 R20, c[0x0][0x438] ;  /* 0x00010e00ff142b82 */ /* 0x000ee20000000a00 */
[----:B------:R-:W-:-:S07]  /*02f0*/  ISETP.GE.U32.AND P5, PT, R156, 0x120, PT ;  /* 0x000001209c00780c */ /* 0x000fce0003fa6070 */
[----:B0-----:R-:W0:Y:S01]  /*0300*/  @P3 LDC.64 R2, c[0x0][0x3d0] ;  /* 0x0000f400ff023b82 */ /* 0x001e220000000a00 */
[----:B----4-:R-:W-:-:S07]  /*0310*/  @P0 IMAD.WIDE.U32 R10, R31, 0x10, R10 ;  /* 0x000000101f0a0825 */ /* 0x010fce00078e000a */
[----:B------:R-:W4:Y:S01]  /*0320*/  @P3 LDC.64 R22, c[0x0][0x438] ;  /* 0x00010e00ff163b82 */ /* 0x000f220000000a00 */
[C---:B-1----:R-:W-:Y:S01]  /*0330*/  @P0 IMAD.WIDE.U32 R12, R31.reuse, 0x10, R12 ;  /* 0x000000101f0c0825 */ /* 0x042fe200078e000c */
[----:B------:R1:W5:Y:S03]  /*0340*/  @P0 LDG.E.128 R108, desc[UR6][R10.64] ;  /* 0x000000060a6c0981 */ /* 0x000366000c1e1d00 */
[----:B------:R-:W-:Y:S01]  /*0350*/  @P0 VIADD R31, R31, 0x20 ;  /* 0x000000201f1f0836 */ /* 0x000fe20000000000 */
[----:B------:R1:W5:Y:S02]  /*0360*/  @P0 LD.E.128 R104, desc[UR6][R12.64] ;  /* 0x000000060c680980 */ /* 0x000364000c101d00 */
[----:B------:R-:W1:Y:S01]  /*0370*/  @P4 LDC.64 R4, c[0x0][0x3d0] ;  /* 0x0000f400ff044b82 */ /* 0x000e620000000a00 */
[----:B--2---:R-:W-:-:S07]  /*0380*/  @P1 IMAD.WIDE.U32 R14, R31, 0x10, R14 ;  /* 0x000000101f0e1825 */ /* 0x004fce00078e000e */
        /* <DEDUP_REMOVED lines=15> */
[C---:B----4-:R-:W-:Y:S01]  /*0480*/  @P3 IMAD.WIDE.U32 R22, R31.reuse, 0x10, R22 ;  /* 0x000000101f163825 */ /* 0x050fe200078e0016 */
[----:B------:R4:W5:Y:S03]  /*0490*/  @P3 LDG.E.128 R84, desc[UR6][R2.64] ;  /* 0x0000000602543981 */ /* 0x000966000c1e1d00 */
[----:B------:R-:W-:Y:S01]  /*04a0*/  @P3 VIADD R31, R31, 0x20 ;  /* 0x000000201f1f3836 */ /* 0x000fe20000000000 */
[----:B------:R4:W5:Y:S03]  /*04b0*/  @P3 LD.E.128 R80, desc[UR6][R22.64] ;  /* 0x0000000616503980 */ /* 0x000966000c101d00 */
[----:B-1----:R-:W-:-:S04]  /*04c0*/  @P4 IMAD.WIDE.U32 R4, R31, 0x10, R4 ;  /* 0x000000101f044825 */ /* 0x002fc800078e0004 */
        /* <DEDUP_REMOVED lines=15> */
[----:B----4-:R-:W-:Y:S05]  /*05c0*/  @!P0 BRA `(.L_x_137) ;  /* 0x0000000400a08947 */ /* 0x010fea0003800000 */
[----:B------:R-:W0:Y:S08]  /*05d0*/  LDC.64 R52, c[0x0][0x3d0] ;  /* 0x0000f400ff347b82 */ /* 0x000e300000000a00 */
[----:B------:R-:W1:Y:S01]  /*05e0*/  LDC.64 R48, c[0x0][0x438] ;  /* 0x00010e00ff307b82 */ /* 0x000e620000000a00 */
[----:B0-----:R-:W-:-:S06]  /*05f0*/  IMAD.WIDE.U32 R52, R31, 0x10, R52 ;  /* 0x000000101f347825 */ /* 0x001fcc00078e0034 */
[----:B------:R-:W5:Y:S01]  /*0600*/  LDG.E.128 R52, desc[UR6][R52.64] ;  /* 0x0000000634347981 */ /* 0x000f62000c1e1d00 */
[----:B-1----:R-:W-:-:S06]  /*0610*/  IMAD.WIDE.U32 R48, R31, 0x10, R48 ;  /* 0x000000101f307825 */ /* 0x002fcc00078e0030 */
[----:B------:R-:W5:Y:S01]  /*0620*/  LD.E.128 R48, desc[UR6][R48.64] ;  /* 0x0000000630307980 */ /* 0x000f62000c101d00 */
[----:B------:R-:W-:Y:S05]  /*0630*/  BRA `(.L_x_137) ;  /* 0x0000000400847947 */ /* 0x000fea0003800000 */
.L_x_136:
        /* <DEDUP_REMOVED lines=17> */
[C---:B------:R-:W-:Y:S02]  /*0750*/  ISETP.GE.U32.AND P1, PT, R156.reuse, 0x100, PT ;  /* 0x000001009c00780c */ /* 0x040fe40003f26070 */
[----:B------:R-:W-:Y:S01]  /*0760*/  @P6 IADD3 R31, PT, PT, R31, 0x20, RZ ;  /* 0x000000201f1f6810 */ /* 0x000fe20007ffe0ff */
[----:B------:R-:W-:Y:S01]  /*0770*/  @P6 IMAD.MOV.U32 R115, RZ, RZ, RZ ;  /* 0x000000ffff736224 */ /* 0x000fe200078e00ff */
[----:B------:R1:W5:Y:S02]  /*0780*/  @P6 LDG.E.128 R116, desc[UR6][R4.64] ;  /* 0x0000000604746981 */ /* 0x000364000c1e1d00 */
[----:B------:R-:W1:Y:S01]  /*0790*/  @P3 LDC.64 R12, c[0x0][0x3d0] ;  /* 0x0000f400ff0c3b82 */ /* 0x000e620000000a00 */
[----:B------:R-:W-:Y:S01]  /*07a0*/  ISETP.GE.U32.AND P6, PT, R156, 0x120, PT ;  /* 0x000001209c00780c */ /* 0x000fe20003fc6070 */
[C---:B--2---:R-:W-:Y:S01]  /*07b0*/  @P5 IMAD.WIDE.U32 R6, R31.reuse, 0x10, R6 ;  /* 0x000000101f065825 */ /* 0x044fe200078e0006 */
[----:B------:R-:W-:-:S02]  /*07c0*/  @P5 IADD3 R31, PT, PT, R31, 0x20, RZ ;  /* 0x000000201f1f5810 */ /* 0x000fc40007ffe0ff */
[----:B------:R-:W-:Y:S02]  /*07d0*/  @P5 MOV R107, RZ ;  /* 0x000000ff006b5202 */ /* 0x000fe40000000f00 */
[----:B------:R2:W5:Y:S01]  /*07e0*/  @P5 LDG.E.128 R108, desc[UR6][R6.64] ;  /* 0x00000006066c5981 */ /* 0x000562000c1e1d00 */
[----:B------:R-:W2:Y:S01]  /*07f0*/  @P2 LDC.64 R14, c[0x0][0x3d0] ;  /* 0x0000f400ff0e2b82 */ /* 0x000ea20000000a00 */
[C---:B---3--:R-:W-:Y:S01]  /*0800*/  @P0 IMAD.WIDE.U32 R8, R31.reuse, 0x10, R8 ;  /* 0x000000101f080825 */ /* 0x048fe200078e0008 */
[----:B------:R-:W-:-:S04]  /*0810*/  @P0 IADD3 R31, PT, PT, R31, 0x20, RZ ;  /* 0x000000201f1f0810 */ /* 0x000fc80007ffe0ff */
[----:B------:R3:W5:Y:S02]  /*0820*/  @P0 LDG.E.128 R100, desc[UR6][R8.64] ;  /* 0x0000000608640981 */ /* 0x000764000c1e1d00 */
[----:B0-----:R-:W0:Y:S01]  /*0830*/  @P1 LDC.64 R2, c[0x0][0x3d0] ;  /* 0x0000f400ff021b82 */ /* 0x001e220000000a00 */
[----:B----4-:R-:W-:-:S04]  /*0840*/  @P4 IMAD.WIDE.U32 R10, R31, 0x10, R10 ;  /* 0x000000101f0a4825 */ /* 0x010fc800078e000a */
[----:B------:R-:W-:Y:S01]  /*0850*/  @P4 VIADD R31, R31, 0x20 ;  /* 0x000000201f1f4836 */ /* 0x000fe20000000000 */
[----:B------:R3:W5:Y:S02]  /*0860*/  @P4 LDG.E.128 R92, desc[UR6][R10.64] ;  /* 0x000000060a5c4981 */ /* 0x000764000c1e1d00 */
[----:B------:R-:W4:Y:S01]  /*0870*/  @P6 LDC.64 R16, c[0x0][0x3d0] ;  /* 0x0000f400ff106b82 */ /* 0x000f220000000a00 */
[C---:B-1----:R-:W-:Y:S01]  /*0880*/  @P3 IMAD.WIDE.U32 R12, R31.reuse, 0x10, R12 ;  /* 0x000000101f0c3825 */ /* 0x042fe200078e000c */
[----:B------:R-:W-:-:S04]  /*0890*/  @P3 IADD3 R31, PT, PT, R31, 0x20, RZ ;  /* 0x000000201f1f3810 */ /* 0x000fc80007ffe0ff */
[----:B------:R3:W5:Y:S01]  /*08a0*/  @P3 LDG.E.128 R84, desc[UR6][R12.64] ;  /* 0x000000060c543981 */ /* 0x000762000c1e1d00 */
[C---:B--2---:R-:W-:Y:S01]  /*08b0*/  @P2 IMAD.WIDE.U32 R14, R31.reuse, 0x10, R14 ;  /* 0x000000101f0e2825 */ /* 0x044fe200078e000e */
[----:B------:R-:W-:-:S04]  /*08c0*/  @P2 IADD3 R31, PT, PT, R31, 0x20, RZ ;  /* 0x000000201f1f2810 */ /* 0x000fc80007ffe0ff */
[----:B------:R3:W5:Y:S01]  /*08d0*/  @P2 LDG.E.128 R76, desc[UR6][R14.64] ;  /* 0x000000060e4c2981 */ /* 0x000762000c1e1d00 */
[----:B0-----:R-:W-:-:S04]  /*08e0*/  @P1 IMAD.WIDE.U32 R2, R31, 0x10, R2 ;  /* 0x000000101f021825 */ /* 0x001fc800078e0002 */
[----:B------:R-:W-:Y:S01]  /*08f0*/  @P1 VIADD R31, R31, 0x20 ;  /* 0x000000201f1f1836 */ /* 0x000fe20000000000 */
[----:B------:R3:W5:Y:S03]  /*0900*/  @P1 LDG.E.128 R68, desc[UR6][R2.64] ;  /* 0x0000000602441981 */ /* 0x000766000c1e1d00 */
[----:B----4-:R-:W-:-:S05]  /*0910*/  @P6 IMAD.WIDE.U32 R16, R31, 0x10, R16 ;  /* 0x000000101f106825 */ /* 0x010fca00078e0010 */
[----:B------:R3:W5:Y:S01]  /*0920*/  @P6 LDG.E.128 R60, desc[UR6][R16.64] ;  /* 0x00000006103c6981 */ /* 0x000762000c1e1d00 */
[----:B------:R-:W-:Y:S01]  /*0930*/  ISETP.GE.U32.AND P5, PT, R156, 0x140, PT ;  /* 0x000001409c00780c */ /* 0x000fe20003fa6070 */
[----:B------:R-:W-:Y:S02]  /*0940*/  HFMA2 R58, -RZ, RZ, 0, 0 ;  /* 0x00000000ff3a7431 */ /* 0x000fe400000001ff */
[----:B------:R-:W-:Y:S02]  /*0950*/  HFMA2 R82, -RZ, RZ, 0, 0 ;  /* 0x00000000ff527431 */ /* 0x000fe400000001ff */
[----:B------:R-:W-:Y:S01]  /*0960*/  HFMA2 R106, -RZ, RZ, 0, 0 ;  /* 0x00000000ff6a7431 */ /* 0x000fe200000001ff */
[----:B------:R-:W-:Y:S01]  /*0970*/  CS2R R56, SRZ ;  /* 0x0000000000387805 */ /* 0x000fe2000001ff00 */
[----:B------:R-:W-:Y:S01]  /*0980*/  IMAD.MOV.U32 R66, RZ, RZ, RZ ;  /* 0x000000ffff427224 */ /* 0x000fe200078e00ff */
[----:B------:R-:W-:Y:S02]  /*0990*/  CS2R R64, SRZ ;  /* 0x0000000000407805 */ /* 0x000fe4000001ff00 */
[----:B------:R-:W-:-:S02]  /*09a0*/  MOV R74, RZ ;  /* 0x000000ff004a7202 */ /* 0x000fc40000000f00 */
[----:B------:R-:W-:Y:S02]  /*09b0*/  CS2R R72, SRZ ;  /* 0x0000000000487805 */ /* 0x000fe4000001ff00 */
[----:B------:R-:W-:Y:S01]  /*09c0*/  CS2R R80, SRZ ;  /* 0x0000000000507805 */ /* 0x000fe2000001ff00 */
[----:B------:R-:W-:Y:S01]  /*09d0*/  IMAD.MOV.U32 R90, RZ, RZ, RZ ;  /* 0x000000ffff5a7224 */ /* 0x000fe200078e00ff */
        /* <DEDUP_REMOVED lines=8> */
[----:B------:R-:W-:Y:S01]  /*0a60*/  @P0 MOV R99, RZ ;  /* 0x000000ff00630202 */ /* 0x000fe20000000f00 */
[----:B------:R-:W-:Y:S01]  /*0a70*/  @P4 IMAD.MOV.U32 R91, RZ, RZ, RZ ;  /* 0x000000ffff5b4224 */ /* 0x000fe200078e00ff */
[----:B------:R-:W-:Y:S01]  /*0a80*/  @P3 MOV R83, RZ ;  /* 0x000000ff00533202 */ /* 0x000fe20000000f00 */
[----:B------:R-:W-:Y:S01]  /*0a90*/  @P1 IMAD.MOV.U32 R67, RZ, RZ, RZ ;  /* 0x000000ffff431224 */ /* 0x000fe200078e00ff */
[----:B------:R-:W-:Y:S02]  /*0aa0*/  @P2 MOV R75, RZ ;  /* 0x000000ff004b2202 */ /* 0x000fe40000000f00 */
[----:B------:R-:W-:-:S02]  /*0ab0*/  @P6 MOV R59, RZ ;  /* 0x000000ff003b6202 */ /* 0x000fc40000000f00 */
[----:B------:R-:W-:Y:S01]  /*0ac0*/  @P6 IADD3 R31, PT, PT, R31, 0x20, RZ ;  /* 0x000000201f1f6810 */ /* 0x000fe20007ffe0ff */
[----:B---3--:R-:W-:Y:S06]  /*0ad0*/  @!P5 BRA `(.L_x_137) ;  /* 0x00000000005cd947 */ /* 0x008fec0003800000 */
[----:B------:R-:W0:Y:S02]  /*0ae0*/  LDC.64 R52, c[0x0][0x3d0] ;  /* 0x0000f400ff347b82 */ /* 0x000e240000000a00 */
[----:B0-----:R-:W-:-:S06]  /*0af0*/  IMAD.WIDE.U32 R52, R31, 0x10, R52 ;  /* 0x000000101f347825 */ /* 0x001fcc00078e0034 */
[----:B------:R-:W5:Y:S01]  /*0b00*/  LDG.E.128 R52, desc[UR6][R52.64] ;  /* 0x0000000634347981 */ /* 0x000f62000c1e1d00 */
[----:B------:R-:W-:Y:S02]  /*0b10*/  CS2R R50, SRZ ;  /* 0x0000000000327805 */ /* 0x000fe4000001ff00 */
[----:B------:R-:W-:Y:S01]  /*0b20*/  CS2R R48, SRZ ;  /* 0x0000000000307805 */ /* 0x000fe2000001ff00 */
[----:B------:R-:W-:Y:S01]  /*0b30*/  IMAD.MOV.U32 R58, RZ, RZ, RZ ;  /* 0x000000ffff3a7224 */ /* 0x000fe200078e00ff */
[----:B------:R-:W-:Y:S02]  /*0b40*/  CS2R R56, SRZ ;  /* 0x0000000000387805 */ /* 0x000fe4000001ff00 */
[----:B------:R-:W-:Y:S02]  /*0b50*/  MOV R66, RZ ;  /* 0x000000ff00427202 */ /* 0x000fe40000000f00 */
[----:B------:R-:W-:Y:S02]  /*0b60*/  CS2R R64, SRZ ;  /* 0x0000000000407805 */ /* 0x000fe4000001ff00 */
[----:B------:R-:W-:-:S02]  /*0b70*/  MOV R74, RZ ;  /* 0x000000ff004a7202 */ /* 0x000fc40000000f00 */
[----:B------:R-:W-:Y:S01]  /*0b80*/  CS2R R72, SRZ ;  /* 0x0000000000487805 */ /* 0x000fe2000001ff00 */
[----:B------:R-:W-:Y:S01]  /*0b90*/  IMAD.MOV.U32 R82, RZ, RZ, RZ ;  /* 0x000000ffff527224 */ /* 0x000fe200078e00ff */
        /* <DEDUP_REMOVED lines=10> */
[----:B------:R-:W-:-:S07]  /*0c40*/  CS2R R120, SRZ ;  /* 0x0000000000787805 */ /* 0x000fce000001ff00 */
.L_x_137:
[----:B------:R-:W-:Y:S05]  /*0c50*/  BSYNC.RECONVERGENT B0 ;  /* 0x0000000000007941 */ /* 0x000fea0003800200 */
.L_x_135:
[----:B------:R-:W0:Y:S02]  /*0c60*/  LDCU UR4, c[0x0][0x384] ;  /* 0x00007080ff0477ac */ /* 0x000e240008000800 */
[----:B0-----:R-:W-:-:S13]  /*0c70*/  ISETP.GE.AND P0, PT, R155, UR4, PT ;  /* 0x000000049b007c0c */ /* 0x001fda000bf06270 */
[----:B------:R-:W-:Y:S05]  /*0c80*/  @P0 EXIT ;  /* 0x000000000000094d */ /* 0x000fea0003800000 */
[----:B-----5:R-:W-:Y:S01]  /*0c90*/  PRMT R154, R68, 0x7632, R154 ;  /* 0x00007632449a7816 */ /* 0x020fe2000000009a */
[----:B------:R-:W0:Y:S01]  /*0ca0*/  LDCU.U8 UR8, c[0x0][0x410] ;  /* 0x00008200ff0877ac */ /* 0x000e220008000000 */
[----:B------:R-:W-:Y:S02]  /*0cb0*/  PRMT R153, R75, 0x7632, R153 ;  /* 0x000076324b997816 */ /* 0x000fe40000000099 */
[----:B------:R-:W-:Y:S01]  /*0cc0*/  PRMT R152, R79, 0x7632, R152 ;  /* 0x000076324f987816 */ /* 0x000fe20000000098 */
[----:B------:R-:W1:Y:S01]  /*0cd0*/  LDCU UR9, c[0x0][0x448] ;  /* 0x00008900ff0977ac */ /* 0x000e620008000800 */
[----:B------:R-:W-:Y:S02]  /*0ce0*/  PRMT R151, R74, 0x7632, R151 ;  /* 0x000076324a977816 */ /* 0x000fe40000000097 */
[----:B------:R-:W-:Y:S01]  /*0cf0*/  PRMT R150, R78, 0x7632, R150 ;  /* 0x000076324e967816 */ /* 0x000fe20000000096 */
[----:B------:R-:W2:Y:S01]  /*0d00*/  LDCU.64 UR4, c[0x0][0x3a0] ;  /* 0x00007400ff0477ac */ /* 0x000ea20008000a00 */
        /* <DEDUP_REMOVED lines=51> */
[----:B012---:R-:W-:-:S07]  /*1040*/  PRMT R39, R124, 0x7632, R39 ;  /* 0x000076327c277816 */ /* 0x007fce0000000027 */
.L_x_219:
[----:B------:R-:W0:Y:S08]  /*1050*/  LDC.64 R128, c[0x0][0x3f0] ;  /* 0x0000fc00ff807b82 */ /* 0x000e300000000a00 */
[----:B------:R-:W1:Y:S01]  /*1060*/  LDC R230, c[0x0][0x388] ;  /* 0x0000e200ffe67b82 */ /* 0x000e620000000800 */
[----:B0-----:R-:W-:-:S07]  /*1070*/  IMAD.WIDE R130, R155, 0x4, R128 ;  /* 0x000000049b827825 */ /* 0x001fce00078e0280 */
[----:B------:R-:W0:Y:S01]  /*1080*/  LDC.64 R128, c[0x0][0x3f8] ;  /* 0x0000fe00ff807b82 */ /* 0x000e220000000a00 */
[----:B------:R-:W2:Y:S01]  /*1090*/  LDG.E R233, desc[UR6][R130.64] ;  /* 0x0000000682e97981 */ /* 0x000ea2000c1e1900 */
[----:B0-----:R-:W-:-:S05]  /*10a0*/  IMAD.WIDE R128, R155, 0x4, R128 ;  /* 0x000000049b807825 */ /* 0x001fca00078e0280 */
[----:B------:R0:W5:Y:S01]  /*10b0*/  LDG.E R231, desc[UR6][R128.64] ;  /* 0x0000000680e77981 */ /* 0x000162000c1e1900 */
[----:B-1----:R-:W-:Y:S01]  /*10c0*/  IMAD R232, R155, R230, RZ ;  /* 0x000000e69be87224 */ /* 0x002fe200078e02ff */
[----:B------:R-:W-:Y:S01]  /*10d0*/  ISETP.GE.U32.AND P5, PT, R156, 0x20, PT ;  /* 0x000000209c00780c */ /* 0x000fe20003fa6070 */
[----:B------:R-:W-:Y:S03]  /*10e0*/  BSSY.RECONVERGENT B0, `(.L_x_138) ;  /* 0x0000083000007945 */ /* 0x000fe60003800200 */
[----:B------:R-:W-:-:S04]  /*10f0*/  SHF.R.S32.HI R235, RZ, 0x1f, R232 ;  /* 0x0000001fffeb7819 */ /* 0x000fc800000114e8 */
[----:B------:R-:W-:-:S04]  /*1100*/  LEA.HI R232, R235, R232, RZ, 0x3 ;  /* 0x000000e8ebe87211 */ /* 0x000fc800078f18ff */
[----:B------:R-:W-:Y:S02]  /*1110*/  LEA.HI.SX32 R232, R232, R157, 0x1d ;  /* 0x0000009de8e87211 */ /* 0x000fe400078feaff */
[----:B--2---:R-:W-:-:S13]  /*1120*/  ISETP.GE.AND P0, PT, R233, 0x1, PT ;  /* 0x00000001e900780c */ /* 0x004fda0003f06270 */
[----:B------:R-:W1:Y:S01]  /*1130*/  @P0 S2R R234, SR_TID.X ;  /* 0x0000000000ea0919 */ /* 0x000e620000002100 */
[----:B------:R-:W-:-:S04]  /*1140*/  @P0 VIADD R237, R233, 0xffffffff ;  /* 0xffffffffe9ed0836 */ /* 0x000fc80000000000 */
[----:B------:R-:W-:-:S05]  /*1150*/  @P0 IMAD R237, R237, R230, RZ ;  /* 0x000000e6eded0224 */ /* 0x000fca00078e02ff */
[----:B------:R-:W-:-:S04]  /*1160*/  @P0 SHF.R.S32.HI R130, RZ, 0x1f, R237 ;  /* 0x0000001fff820819 */ /* 0x000fc800000114ed */
[----:B------:R-:W-:Y:S02]  /*1170*/  @P0 LEA.HI R130, R130, R237, RZ, 0x3 ;  /* 0x000000ed82820211 */ /* 0x000fe400078f18ff */
[----:B-1----:R-:W-:Y:S01]  /*1180*/  @P0 LOP3.LUT R157, R234, 0x1f, RZ, 0xc0, !PT ;  /* 0x0000001fea9d0812 */ /* 0x002fe200078ec0ff */
[----:B------:R-:W-:-:S03]  /*1190*/  HFMA2 R234, -RZ, RZ, 0, 0 ;  /* 0x00000000ffea7431 */ /* 0x000fc600000001ff */
[----:B------:R-:W-:Y:S01]  /*11a0*/  @P0 LEA.HI.SX32 R234, R130, R157, 0x1d ;  /* 0x0000009d82ea0211 */ /* 0x000fe200078feaff */
[----:B0-----:R-:W-:Y:S06]  /*11b0*/  @!P5 BRA `(.L_x_139) ;  /* 0x0000000400d4d947 */ /* 0x001fec0003800000 */
[----:B------:R-:W-:Y:S04]  /*11c0*/  BSSY.RECONVERGENT B1, `(.L_x_140) ;  /* 0x0000005000017945 */ /* 0x000fe80003800200 */
[----:B------:R-:W-:Y:S05]  /*11d0*/  @!P0 BRA `(.L_x_141) ;  /* 0x00000000000c8947 */ /* 0x000fea0003800000 */
[----:B------:R-:W0:Y:S02]  /*11e0*/  LDC.64 R44, c[0x0][0x390] ;  /* 0x0000e400ff2c7b82 */ /* 0x000e240000000a00 */
[----:B0-----:R-:W-:-:S06]  /*11f0*/  IMAD.WIDE.U32 R44, R234, 0x10, R44 ;  /* 0x00000010ea2c7825 */ /* 0x001fcc00078e002c */
[----:B------:R-:W5:Y:S02]  /*1200*/  LDG.E.128 R44, desc[UR6][R44.64] ;  /* 0x000000062c2c7981 */ /* 0x000f64000c1e1d00 */
.L_x_141:
[----:B------:R-:W-:Y:S05]  /*1210*/  BSYNC.RECONVERGENT B1 ;  /* 0x0000000000017941 */ /* 0x000fea0003800200 */
.L_x_140:
[----:B------:R-:W-:-:S04]  /*1220*/  UISETP.NE.U32.AND UP0, UPT, UR4, URZ, UPT ;  /* 0x000000ff0400728c */ /* 0x000fc8000bf05070 */
[----:B------:R-:W-:-:S09]  /*1230*/  UISETP.NE.AND.EX UP0, UPT, UR5, URZ, UPT, UP0 ;  /* 0x000000ff0500728c */ /* 0x000fd2000bf05300 */
[----:B------:R-:W-:Y:S05]  /*1240*/  BRA.U !UP0, `(.L_x_142) ;  /* 0x0000000108e47547 */ /* 0x000fea000b800000 */
[----:B------:R-:W0:Y:S02]  /*1250*/  LDC.64 R128, c[0x0][0x3a0] ;  /* 0x0000e800ff807b82 */ /* 0x000e240000000a00 */
[----:B0-----:R-:W-:-:S06]  /*1260*/  IMAD.WIDE.U32 R128, R232, 0x10, R128 ;  /* 0x00000010e8807825 */ /* 0x001fcc00078e0080 */
[----:B------:R-:W2:Y:S01]  /*1270*/  LDG.E.128 R128, desc[UR6][R128.64] ;  /* 0x0000000680807981 */ /* 0x000ea2000c1e1d00 */
[----:B------:R-:W-:-:S13]  /*1280*/  ISETP.GT.AND P1, PT, R233, RZ, PT ;  /* 0x000000ffe900720c */ /* 0x000fda0003f24270 */
[----:B------:R-:W0:Y:S01]  /*1290*/  @P1 LDC R160, c[0x0][0x40c] ;  /* 0x00010300ffa01b82 */ /* 0x000e220000000800 */
[----:B-----5:R-:W-:Y:S01]  /*12a0*/  @P1 PRMT R159, R44, 0x7632, R159 ;  /* 0x000076322c9f1816 */ /* 0x020fe2000000009f */
[C---:B------:R-:W-:Y:S01]  /*12b0*/  @P1 IMAD.U32 R180, R45.reuse, 0x10000, RZ ;  /* 0x000100002db41824 */ /* 0x040fe200078e00ff */
[----:B------:R-:W-:-:S03]  /*12c0*/  @P1 PRMT R179, R45, 0x7632, R179 ;  /* 0x000076322db31816 */ /* 0x000fc600000000b3 */
[----:B------:R-:W-:Y:S01]  /*12d0*/  @P1 IMAD.U32 R159, R159, 0x10000, RZ ;  /* 0x000100009f9f1824 */ /* 0x000fe200078e00ff */
[----:B------:R-:W-:Y:S01]  /*12e0*/  @P1 SHF.L.U32 R179, R179, 0x10, RZ ;  /* 0x00000010b3b31819 */ /* 0x000fe200000006ff */
[----:B------:R-:W1:Y:S08]  /*12f0*/  @P1 LDC R181, c[0x0][0x40c] ;  /* 0x00010300ffb51b82 */ /* 0x000e700000000800 */
[----:B------:R-:W3:Y:S08]  /*1300*/  @P1 LDC R210, c[0x0][0x40c] ;  /* 0x00010300ffd21b82 */ /* 0x000ef00000000800 */
[----:B------:R-:W4:Y:S08]  /*1310*/  @P1 LDC R235, c[0x0][0x40c] ;  /* 0x00010300ffeb1b82 */ /* 0x000f300000000800 */
[----:B------:R-:W4:Y:S08]  /*1320*/  @P1 LDC R211, c[0x0][0x40c] ;  /* 0x00010300ffd31b82 */ /* 0x000f300000000800 */
[----:B------:R-:W4:Y:S01]  /*1330*/  @P1 LDC R236, c[0x0][0x40c] ;  /* 0x00010300ffec1b82 */ /* 0x000f220000000800 */
[----:B--2---:R-:W-:-:S04]  /*1340*/  PRMT R40, R128, 0x7632, R40 ;  /* 0x0000763280287816 */ /* 0x004fc80000000028 */
[----:B------:R-:W-:-:S05]  /*1350*/  SHF.L.U32 R40, R40, 0x10, RZ ;  /* 0x0000001028287819 */ /* 0x000fca00000006ff */
[----:B0-----:R-:W-:Y:S01]  /*1360*/  @P1 FFMA.FTZ R40, R159, R160, R40 ;  /* 0x000000a09f281223 */ /* 0x001fe20000010028 */
[C---:B------:R-:W-:Y:S02]  /*1370*/  PRMT R160, R129.reuse, 0x7632, R160 ;  /* 0x0000763281a07816 */ /* 0x040fe400000000a0 */
[----:B------:R-:W-:Y:S02]  /*1380*/  SHF.L.U32 R159, R129, 0x10, RZ ;  /* 0x00000010819f7819 */ /* 0x000fe400000006ff */
[----:B------:R-:W-:Y:S02]  /*1390*/  SHF.L.U32 R160, R160, 0x10, RZ ;  /* 0x00000010a0a07819 */ /* 0x000fe400000006ff */
[----:B------:R-:W-:Y:S01]  /*13a0*/  PRMT R129, R130, 0x7632, R129 ;  /* 0x0000763282817816 */ /* 0x000fe20000000081 */
[----:B-1----:R-:W-:Y:S01]  /*13b0*/  @P1 FFMA.FTZ R159, R180, R181, R159 ;  /* 0x000000b5b49f1223 */ /* 0x002fe2000001009f */
[----:B------:R-:W-:Y:S01]  /*13c0*/  @P1 PRMT R181, R46, 0x7632, R181 ;  /* 0x000076322eb51816 */ /* 0x000fe200000000b5 */
[----:B---3--:R-:W-:Y:S01]  /*13d0*/  @P1 FFMA.FTZ R160, R179, R210, R160 ;  /* 0x000000d2b3a01223 */ /* 0x008fe200000100a0 */
[----:B------:R-:W-:Y:S01]  /*13e0*/  SHF.L.U32 R179, R130, 0x10, RZ ;  /* 0x0000001082b37819 */ /* 0x000fe200000006ff */
[----:B------:R-:W0:Y:S01]  /*13f0*/  @P1 LDC R210, c[0x0][0x40c] ;  /* 0x00010300ffd21b82 */ /* 0x000e220000000800 */
[----:B------:R-:W-:Y:S01]  /*1400*/  @P1 SHF.L.U32 R181, R181, 0x10, RZ ;  /* 0x00000010b5b51819 */ /* 0x000fe200000006ff */
[----:B------:R-:W-:Y:S01]  /*1410*/  IMAD.U32 R180, R129, 0x10000, RZ ;  /* 0x0001000081b47824 */ /* 0x000fe200078e00ff */
[----:B------:R-:W-:-:S02]  /*1420*/  @P1 SHF.L.U32 R130, R46, 0x10, RZ ;  /* 0x000000102e821819 */ /* 0x000fc400000006ff */
[----:B------:R-:W-:Y:S01]  /*1430*/  @P1 PRMT R129, R47, 0x7632, R129 ;  /* 0x000076322f811816 */ /* 0x000fe20000000081 */
[----:B----4-:R-:W-:Y:S01]  /*1440*/  @P1 FFMA.FTZ R180, R181, R235, R180 ;  /* 0x000000ebb5b41223 */ /* 0x010fe200000100b4 */
[----:B------:R-:W-:Y:S01]  /*1450*/  IMAD.U32 R181, R131, 0x10000, RZ ;  /* 0x0001000083b57824 */ /* 0x000fe200078e00ff */
[----:B------:R-:W1:Y:S01]  /*1460*/  @P1 LDC R235, c[0x0][0x40c] ;  /* 0x00010300ffeb1b82 */ /* 0x000e620000000800 */
[----:B------:R-:W-:Y:S01]  /*1470*/  @P1 FFMA.FTZ R179, R130, R211, R179 ;  /* 0x000000d382b31223 */ /* 0x000fe200000100b3 */
[----:B------:R-:W-:Y:S02]  /*1480*/  @P1 SHF.L.U32 R130, R47, 0x10, RZ ;  /* 0x000000102f821819 */ /* 0x000fe400000006ff */
[----:B------:R-:W-:Y:S02]  /*1490*/  PRMT R131, R131, 0x7632, R131 ;  /* 0x0000763283837816 */ /* 0x000fe40000000083 */
[----:B------:R-:W-:-:S03]  /*14a0*/  F2FP.BF16.F32.PACK_AB R237, RZ, R180 ;  /* 0x000000b4ffed723e */ /* 0x000fc600000010ff */
[----:B------:R-:W-:Y:S02]  /*14b0*/  IMAD.U32 R211, R131, 0x10000, RZ ;  /* 0x0001000083d37824 */ /* 0x000fe400078e00ff */
[----:B0-----:R-:W-:Y:S01]  /*14c0*/  @P1 FFMA.FTZ R181, R130, R210, R181 ;  /* 0x000000d282b51223 */ /* 0x001fe200000100b5 */
[----:B------:R-:W-:Y:S02]  /*14d0*/  SHF.L.U32 R210, R128, 0x10, RZ ;  /* 0x0000001080d27819 */ /* 0x000fe400000006ff */
[----:B------:R-:W-:Y:S02]  /*14e0*/  @P1 SHF.L.U32 R128, R44, 0x10, RZ ;  /* 0x000000102c801819 */ /* 0x000fe400000006ff */
[----:B------:R-:W-:Y:S02]  /*14f0*/  @P1 SHF.L.U32 R130, R129, 0x10, RZ ;  /* 0x0000001081821819 */ /* 0x000fe400000006ff */
[----:B------:R-:W-:Y:S01]  /*1500*/  F2FP.BF16.F32.PACK_AB R129, RZ, R159 ;  /* 0x0000009fff81723e */ /* 0x000fe200000010ff */
[----:B-1----:R-:W-:Y:S01]  /*1510*/  @P1 FFMA.FTZ R210, R128, R235, R210 ;  /* 0x000000eb80d21223 */ /* 0x002fe200000100d2 */
[----:B------:R-:W-:Y:S01]  /*1520*/  F2FP.BF16.F32.PACK_AB R235, RZ, R40 ;  /* 0x00000028ffeb723e */ /* 0x000fe200000010ff */
[----:B------:R-:W-:Y:S01]  /*1530*/  @P1 FFMA.FTZ R211, R130, R236, R211 ;  /* 0x000000ec82d31223 */ /* 0x000fe200000100d3 */
[----:B------:R-:W-:-:S02]  /*1540*/  F2FP.BF16.F32.PACK_AB R130, RZ, R160 ;  /* 0x000000a0ff82723e */ /* 0x000fc400000010ff */
[----:B------:R-:W-:Y:S02]  /*1550*/  F2FP.BF16.F32.PACK_AB R236, RZ, R179 ;  /* 0x000000b3ffec723e */ /* 0x000fe400000010ff */
[----:B------:R-:W-:Y:S02]  /*1560*/  F2FP.BF16.F32.PACK_AB R238, RZ, R181 ;  /* 0x000000b5ffee723e */ /* 0x000fe400000010ff */
[----:B------:R-:W-:Y:S02]  /*1570*/  F2FP.BF16.F32.PACK_AB R128, RZ, R210 ;  /* 0x000000d2ff80723e */ /* 0x000fe400000010ff */
[----:B------:R-:W-:Y:S02]  /*1580*/  F2FP.BF16.F32.PACK_AB R131, RZ, R211 ;  /* 0x000000d3ff83723e */ /* 0x000fe400000010ff */
[----:B------:R-:W-:Y:S02]  /*1590*/  PRMT R129, R129, 0x5410, R130 ;  /* 0x0000541081817816 */ /* 0x000fe40000000082 */
[----:B------:R-:W-:-:S02]  /*15a0*/  PRMT R130, R236, 0x5410, R237 ;  /* 0x00005410ec827816 */ /* 0x000fc400000000ed */
[----:B------:R-:W-:Y:S02]  /*15b0*/  PRMT R128, R128, 0x5410, R235 ;  /* 0x0000541080807816 */ /* 0x000fe400000000eb */
[----:B------:R-:W-:Y:S01]  /*15c0*/  PRMT R131, R238, 0x5410, R131 ;  /* 0x00005410ee837816 */ /* 0x000fe20000000083 */
[----:B------:R-:W-:Y:S06]  /*15d0*/  BRA `(.L_x_143) ;  /* 0x0000000000b87947 */ /* 0x000fec0003800000 */
.L_x_142:
[----:B------:R-:W0:Y:S01]  /*15e0*/  @P0 LDC R129, c[0x0][0x40c] ;  /* 0x00010300ff810b82 */ /* 0x000e220000000800 */
[----:B-----5:R-:W-:Y:S01]  /*15f0*/  @P0 PRMT R128, R44, 0x7632, R128 ;  /* 0x000076322c800816 */ /* 0x020fe20000000080 */
[----:B------:R-:W-:Y:S01]  /*1600*/  IMAD.MOV.U32 R40, RZ, RZ, RZ ;  /* 0x000000ffff287224 */ /* 0x000fe200078e00ff */
[----:B------:R-:W-:Y:S02]  /*1610*/  MOV R160, RZ ;  /* 0x000000ff00a07202 */ /* 0x000fe40000000f00 */
[----:B------:R-:W-:Y:S02]  /*1620*/  CS2R R180, SRZ ;  /* 0x0000000000b47805 */ /* 0x000fe4000001ff00 */
[----:B------:R-:W-:Y:S01]  /*1630*/  @P0 SHF.L.U32 R128, R128, 0x10, RZ ;  /* 0x0000001080800819 */ /* 0x000fe200000006ff */
[----:B------:R-:W1:Y:S08]  /*1640*/  @P0 LDC R159, c[0x0][0x40c] ;  /* 0x00010300ff9f0b82 */ /* 0x000e700000000800 */
[----:B------:R-:W2:Y:S08]  /*1650*/  @P0 LDC R210, c[0x0][0x40c] ;  /* 0x00010300ffd20b82 */ /* 0x000eb00000000800 */
[----:B------:R-:W3:Y:S01]  /*1660*/  @P0 LDC R179, c[0x0][0x40c] ;  /* 0x00010300ffb30b82 */ /* 0x000ee20000000800 */
[----:B0-----:R-:W-:Y:S01]  /*1670*/  @P0 FMUL.FTZ R40, R128, R129 ;  /* 0x0000008180280220 */ /* 0x001fe20000410000 */
[----:B------:R-:W-:-:S02]  /*1680*/  @P0 PRMT R128, R45, 0x7632, R128 ;  /* 0x000076322d800816 */ /* 0x000fc40000000080 */
[----:B------:R-:W-:-:S03]  /*1690*/  @P0 PRMT R129, R46, 0x7632, R129 ;  /* 0x000076322e810816 */ /* 0x000fc60000000081 */
[----:B------:R-:W-:Y:S01]  /*16a0*/  @P0 IMAD.U32 R128, R128, 0x10000, RZ ;  /* 0x0001000080800824 */ /* 0x000fe200078e00ff */
[----:B------:R-:W0:Y:S01]  /*16b0*/  @P0 LDC R130, c[0x0][0x40c] ;  /* 0x00010300ff820b82 */ /* 0x000e220000000800 */
[----:B------:R-:W-:Y:S02]  /*16c0*/  @P0 SHF.L.U32 R129, R129, 0x10, RZ ;  /* 0x0000001081810819 */ /* 0x000fe400000006ff */
[----:B-1----:R-:W-:Y:S01]  /*16d0*/  @P0 FMUL.FTZ R160, R128, R159 ;  /* 0x0000009f80a00220 */ /* 0x002fe20000410000 */
[----:B------:R-:W-:Y:S01]  /*16e0*/  @P0 PRMT R128, R47, 0x7632, R128 ;  /* 0x000076322f800816 */ /* 0x000fe20000000080 */
[----:B------:R-:W-:-:S03]  /*16f0*/  HFMA2 R159, -RZ, RZ, 0, 0 ;  /* 0x00000000ff9f7431 */ /* 0x000fc600000001ff */
[----:B------:R-:W1:Y:S01]  /*1700*/  @P0 LDC R131, c[0x0][0x40c] ;  /* 0x00010300ff830b82 */ /* 0x000e620000000800 */
[----:B------:R-:W-:Y:S01]  /*1710*/  @P0 SHF.L.U32 R128, R128, 0x10, RZ ;  /* 0x0000001080800819 */ /* 0x000fe200000006ff */
[----:B--2---:R-:W-:Y:S01]  /*1720*/  @P0 FMUL.FTZ R180, R129, R210 ;  /* 0x000000d281b40220 */ /* 0x004fe20000410000 */
[----:B------:R-:W-:Y:S01]  /*1730*/  @P0 IMAD.U32 R129, R44, 0x10000, RZ ;  /* 0x000100002c810824 */ /* 0x000fe200078e00ff */
[----:B------:R-:W-:-:S04]  /*1740*/  CS2R R210, SRZ ;  /* 0x0000000000d27805 */ /* 0x000fc8000001ff00 */
[----:B------:R-:W2:Y:S01]  /*1750*/  @P0 LDC R236, c[0x0][0x40c] ;  /* 0x00010300ffec0b82 */ /* 0x000ea20000000800 */
[----:B---3--:R-:W-:Y:S01]  /*1760*/  @P0 FMUL.FTZ R211, R128, R179 ;  /* 0x000000b380d30220 */ /* 0x008fe20000410000 */
[----:B------:R-:W-:Y:S01]  /*1770*/  @P0 SHF.L.U32 R128, R45, 0x10, RZ ;  /* 0x000000102d800819 */ /* 0x000fe200000006ff */
[----:B------:R-:W-:-:S03]  /*1780*/  IMAD.MOV.U32 R179, RZ, RZ, RZ ;  /* 0x000000ffffb37224 */ /* 0x000fc600078e00ff */
[----:B------:R-:W-:Y:S02]  /*1790*/  F2FP.BF16.F32.PACK_AB R238, RZ, R211 ;  /* 0x000000d3ffee723e */ /* 0x000fe400000010ff */
[----:B------:R-:W3:Y:S01]  /*17a0*/  @P0 LDC R235, c[0x0][0x40c] ;  /* 0x00010300ffeb0b82 */ /* 0x000ee20000000800 */
[----:B0-----:R-:W-:Y:S01]  /*17b0*/  @P0 FMUL.FTZ R210, R129, R130 ;  /* 0x0000008281d20220 */ /* 0x001fe20000410000 */
[----:B------:R-:W-:Y:S02]  /*17c0*/  @P0 SHF.L.U32 R129, R46, 0x10, RZ ;  /* 0x000000102e810819 */ /* 0x000fe400000006ff */
[----:B------:R-:W-:Y:S01]  /*17d0*/  @P0 SHF.L.U32 R130, R47, 0x10, RZ ;  /* 0x000000102f820819 */ /* 0x000fe200000006ff */
[----:B-1----:R-:W-:Y:S01]  /*17e0*/  @P0 FMUL.FTZ R159, R128, R131 ;  /* 0x00000083809f0220 */ /* 0x002fe20000410000 */
[----:B------:R-:W-:Y:S02]  /*17f0*/  F2FP.BF16.F32.PACK_AB R128, RZ, R210 ;  /* 0x000000d2ff80723e */ /* 0x000fe400000010ff */
[----:B------:R-:W-:Y:S01]  /*1800*/  F2FP.BF16.F32.PACK_AB R131, RZ, R160 ;  /* 0x000000a0ff83723e */ /* 0x000fe200000010ff */
[----:B--2---:R-:W-:Y:S01]  /*1810*/  @P0 FMUL.FTZ R179, R129, R236 ;  /* 0x000000ec81b30220 */ /* 0x004fe20000410000 */
[----:B------:R-:W-:-:S02]  /*1820*/  F2FP.BF16.F32.PACK_AB R129, RZ, R40 ;  /* 0x00000028ff81723e */ /* 0x000fc400000010ff */
[----:B------:R-:W-:Y:S02]  /*1830*/  F2FP.BF16.F32.PACK_AB R236, RZ, R180 ;  /* 0x000000b4ffec723e */ /* 0x000fe400000010ff */
[----:B------:R-:W-:Y:S01]  /*1840*/  PRMT R128, R128, 0x5410, R129 ;  /* 0x0000541080807816 */ /* 0x000fe20000000081 */
[----:B---3--:R-:W-:Y:S01]  /*1850*/  @P0 FMUL.FTZ R181, R130, R235 ;  /* 0x000000eb82b50220 */ /* 0x008fe20000410000 */
[----:B------:R-:W-:Y:S02]  /*1860*/  F2FP.BF16.F32.PACK_AB R130, RZ, R159 ;  /* 0x0000009fff82723e */ /* 0x000fe400000010ff */
[----:B------:R-:W-:Y:S02]  /*1870*/  F2FP.BF16.F32.PACK_AB R235, RZ, R179 ;  /* 0x000000b3ffeb723e */ /* 0x000fe400000010ff */
[----:B------:R-:W-:Y:S02]  /*1880*/  F2FP.BF16.F32.PACK_AB R237, RZ, R181 ;  /* 0x000000b5ffed723e */ /* 0x000fe400000010ff */
[----:B------:R-:W-:-:S02]  /*1890*/  PRMT R129, R130, 0x5410, R131 ;  /* 0x0000541082817816 */ /* 0x000fc40000000083 */
[----:B------:R-:W-:Y:S02]  /*18a0*/  PRMT R130, R235, 0x5410, R236 ;  /* 0x00005410eb827816 */ /* 0x000fe400000000ec */
[----:B------:R-:W-:-:S07]  /*18b0*/  PRMT R131, R237, 0x5410, R238 ;  /* 0x00005410ed837816 */ /* 0x000fce00000000ee */
.L_x_143:
[----:B------:R-:W0:Y:S01]  /*18c0*/  LDC.64 R236, c[0x0][0x3a8] ;  /* 0x0000ea00ffec7b82 */ /* 0x000e220000000a00 */
[----:B------:R-:W-:Y:S02]  /*18d0*/  VIADD R234, R234, 0x20 ;  /* 0x00000020eaea7836 */ /* 0x000fe40000000000 */
[C---:B0-----:R-:W-:Y:S01]  /*18e0*/  IMAD.WIDE.U32 R236, R232.reuse, 0x10, R236 ;  /* 0x00000010e8ec7825 */ /* 0x041fe200078e00ec */
[----:B------:R-:W-:-:S04]  /*18f0*/  IADD3 R232, PT, PT, R232, 0x20, RZ ;  /* 0x00000020e8e87810 */ /* 0x000fc80007ffe0ff */
[----:B------:R0:W-:Y:S03]  /*1900*/  STG.E.128 desc[UR6][R236.64], R128 ;  /* 0x00000080ec007986 */ /* 0x0001e6000c101d06 */
.L_x_139:
[----:B------:R-:W-:Y:S05]  /*1910*/  BSYNC.RECONVERGENT B0 ;  /* 0x0000000000007941 */ /* 0x000fea0003800200 */
.L_x_138:
[----:B------:R-:W-:Y:S01]  /*1920*/  ISETP.GE.U32.AND P1, PT, R156, 0x40, PT ;  /* 0x000000409c00780c */ /* 0x000fe20003f26070 */
[----:B------:R-:W-:Y:S01]  /*1930*/  BSSY.RECONVERGENT B0, `(.L_x_144) ;  /* 0x000007a000007945 */ /* 0x000fe20003800200 */
[----:B------:R-:W-:-:S11]  /*1940*/  LOP3.LUT R158, R158, 0xfffff7ff, RZ, 0xc0, !PT ;  /* 0xfffff7ff9e9e7812 */ /* 0x000fd600078ec0ff */
[----:B------:R-:W-:Y:S01]  /*1950*/  @P1 LOP3.LUT R158, R158, 0x800, RZ, 0xfc, !PT ;  /* 0x000008009e9e1812 */ /* 0x000fe200078efcff */
[----:B------:R-:W-:Y:S06]  /*1960*/  @!P1 BRA `(.L_x_145) ;  /* 0x0000000400d89947 */ /* 0x000fec0003800000 */
[----:B------:R-:W-:Y:S04]  /*1970*/  BSSY.RECONVERGENT B1, `(.L_x_146) ;  /* 0x0000005000017945 */ /* 0x000fe80003800200 */
[----:B------:R-:W-:Y:S05]  /*1980*/  @!P0 BRA `(.L_x_147) ;  /* 0x00000000000c8947 */ /* 0x000fea0003800000 */
[----:B------:R-:W1:Y:S02]  /*1990*/  LDC.64 R44, c[0x0][0x390] ;  /* 0x0000e400ff2c7b82 */ /* 0x000e640000000a00 */
[----:B-1----:R-:W-:-:S06]  /*19a0*/  IMAD.WIDE.U32 R44, R234, 0x10, R44 ;  /* 0x00000010ea2c7825 */ /* 0x002fcc00078e002c */
[----:B------:R-:W5:Y:S02]  /*19b0*/  LDG.E.128 R44, desc[UR6][R44.64] ;  /* 0x000000062c2c7981 */ /* 0x000f64000c1e1d00 */
.L_x_147:
[----:B------:R-:W-:Y:S05]  /*19c0*/  BSYNC.RECONVERGENT B1 ;  /* 0x0000000000017941 */ /* 0x000fea0003800200 */
.L_x_146:
[----:B------:R-:W-:-:S04]  /*19d0*/  UISETP.NE.U32.AND UP0, UPT, UR4, URZ, UPT ;  /* 0x000000ff0400728c */ /* 0x000fc8000bf05070 */
[----:B------:R-:W-:-:S09]  /*19e0*/  UISETP.NE.AND.EX UP0, UPT, UR5, URZ, UPT, UP0 ;  /* 0x000000ff0500728c */ /* 0x000fd2000bf05300 */
[----:B------:R-:W-:Y:S05]  /*19f0*/  BRA.U !UP0, `(.L_x_148) ;  /* 0x0000000108e47547 */ /* 0x000fea000b800000 */
[----:B0-----:R-:W0:Y:S02]  /*1a00*/  LDC.64 R128, c[0x0][0x3a0] ;  /* 0x0000e800ff807b82 */ /* 0x001e240000000a00 */
[----:B0-----:R-:W-:-:S06]  /*1a10*/  IMAD.WIDE.U32 R128, R232, 0x10, R128 ;  /* 0x00000010e8807825 */ /* 0x001fcc00078e0080 */
[----:B------:R-:W2:Y:S01]  /*1a20*/  LDG.E.128 R128, desc[UR6][R128.64] ;  /* 0x0000000680807981 */ /* 0x000ea2000c1e1d00 */
[----:B------:R-:W-:-:S13]  /*1a30*/  ISETP.GT.AND P1, PT, R233, RZ, PT ;  /* 0x000000ffe900720c */ /* 0x000fda0003f24270 */
[----:B------:R-:W0:Y:S01]  /*1a40*/  @P1 LDC R182, c[0x0][0x40c] ;  /* 0x00010300ffb61b82 */ /* 0x000e220000000800 */
[----:B-----5:R-:W-:Y:S01]  /*1a50*/  @P1 PRMT R161, R44, 0x7632, R161 ;  /* 0x000076322ca11816 */ /* 0x020fe200000000a1 */
[----:B------:R-:W-:-:S04]  /*1a60*/  @P1 IMAD.U32 R184, R45, 0x10000, RZ ;  /* 0x000100002db81824 */ /* 0x000fc800078e00ff */
[----:B------:R-:W-:Y:S02]  /*1a70*/  @P1 IMAD.U32 R162, R161, 0x10000, RZ ;  /* 0x00010000a1a21824 */ /* 0x000fe400078e00ff */
[----:B------:R-:W1:Y:S08]  /*1a80*/  @P1 LDC R183, c[0x0][0x40c] ;  /* 0x00010300ffb71b82 */ /* 0x000e700000000800 */
[----:B------:R-:W3:Y:S08]  /*1a90*/  @P1 LDC R212, c[0x0][0x40c] ;  /* 0x00010300ffd41b82 */ /* 0x000ef00000000800 */
[----:B------:R-:W4:Y:S08]  /*1aa0*/  @P1 LDC R235, c[0x0][0x40c] ;  /* 0x00010300ffeb1b82 */ /* 0x000f300000000800 */
[----:B------:R-:W4:Y:S01]  /*1ab0*/  @P1 LDC R213, c[0x0][0x40c] ;  /* 0x00010300ffd51b82 */ /* 0x000f220000000800 */
[----:B--2---:R-:W-:-:S02]  /*1ac0*/  PRMT R41, R128, 0x7632, R41 ;  /* 0x0000763280297816 */ /* 0x004fc40000000029 */
[----:B------:R-:W-:Y:S02]  /*1ad0*/  SHF.L.U32 R161, R129, 0x10, RZ ;  /* 0x0000001081a17819 */ /* 0x000fe400000006ff */
[----:B------:R-:W-:-:S03]  /*1ae0*/  SHF.L.U32 R41, R41, 0x10, RZ ;  /* 0x0000001029297819 */ /* 0x000fc600000006ff */
[----:B-1----:R-:W-:Y:S01]  /*1af0*/  @P1 FFMA.FTZ R161, R184, R183, R161 ;  /* 0x000000b7b8a11223 */ /* 0x002fe200000100a1 */
[----:B------:R-:W-:Y:S01]  /*1b00*/  @P1 PRMT R184, R46, 0x7632, R184 ;  /* 0x000076322eb81816 */ /* 0x000fe200000000b8 */
[----:B0-----:R-:W-:Y:S01]  /*1b10*/  @P1 FFMA.FTZ R41, R162, R182, R41 ;  /* 0x000000b6a2291223 */ /* 0x001fe20000010029 */
[----:B------:R-:W-:Y:S02]  /*1b20*/  @P1 PRMT R182, R45, 0x7632, R182 ;  /* 0x000076322db61816 */ /* 0x000fe400000000b6 */
[----:B------:R-:W-:Y:S02]  /*1b30*/  PRMT R162, R129, 0x7632, R162 ;  /* 0x0000763281a27816 */ /* 0x000fe400000000a2 */
[----:B------:R-:W-:Y:S02]  /*1b40*/  @P1 SHF.L.U32 R129, R182, 0x10, RZ ;  /* 0x00000010b6811819 */ /* 0x000fe400000006ff */
[----:B------:R-:W-:Y:S02]  /*1b50*/  SHF.L.U32 R162, R162, 0x10, RZ ;  /* 0x00000010a2a27819 */ /* 0x000fe400000006ff */
[----:B------:R-:W-:-:S02]  /*1b60*/  @P1 SHF.L.U32 R184, R184, 0x10, RZ ;  /* 0x00000010b8b81819 */ /* 0x000fc400000006ff */
[C---:B------:R-:W-:Y:S01]  /*1b70*/  SHF.L.U32 R182, R130.reuse, 0x10, RZ ;  /* 0x0000001082b67819 */ /* 0x040fe200000006ff */
[----:B---3--:R-:W-:Y:S01]  /*1b80*/  @P1 FFMA.FTZ R162, R129, R212, R162 ;  /* 0x000000d481a21223 */ /* 0x008fe200000100a2 */
[----:B------:R-:W-:Y:S01]  /*1b90*/  PRMT R129, R130, 0x7632, R129 ;  /* 0x0000763282817816 */ /* 0x000fe20000000081 */
[----:B------:R-:W0:Y:S04]  /*1ba0*/  @P1 LDC R212, c[0x0][0x40c] ;  /* 0x00010300ffd41b82 */ /* 0x000e280000000800 */
[----:B------:R-:W-:Y:S01]  /*1bb0*/  IMAD.U32 R183, R129, 0x10000, RZ ;  /* 0x0001000081b77824 */ /* 0x000fe200078e00ff */
[----:B------:R-:W-:-:S03]  /*1bc0*/  @P1 SHF.L.U32 R129, R46, 0x10, RZ ;  /* 0x000000102e811819 */ /* 0x000fc600000006ff */
[----:B----4-:R-:W-:Y:S01]  /*1bd0*/  @P1 FFMA.FTZ R183, R184, R235, R183 ;  /* 0x000000ebb8b71223 */ /* 0x010fe200000100b7 */
[----:B------:R-:W1:Y:S01]  /*1be0*/  @P1 LDC R130, c[0x0][0x40c] ;  /* 0x00010300ff821b82 */ /* 0x000e620000000800 */
[----:B------:R-:W-:Y:S01]  /*1bf0*/  @P1 FFMA.FTZ R182, R129, R213, R182 ;  /* 0x000000d581b61223 */ /* 0x000fe200000100b6 */
[----:B------:R-:W-:Y:S01]  /*1c00*/  @P1 SHF.L.U32 R129, R47, 0x10, RZ ;  /* 0x000000102f811819 */ /* 0x000fe200000006ff */
[C---:B------:R-:W-:Y:S01]  /*1c10*/  IMAD.U32 R184, R131.reuse, 0x10000, RZ ;  /* 0x0001000083b87824 */ /* 0x040fe200078e00ff */
[----:B------:R-:W-:Y:S02]  /*1c20*/  PRMT R131, R131, 0x7632, R131 ;  /* 0x0000763283837816 */ /* 0x000fe40000000083 */
[----:B------:R-:W-:Y:S02]  /*1c30*/  F2FP.BF16.F32.PACK_AB R236, RZ, R182 ;  /* 0x000000b6ffec723e */ /* 0x000fe400000010ff */
[----:B------:R-:W2:Y:S01]  /*1c40*/  @P1 LDC R235, c[0x0][0x40c] ;  /* 0x00010300ffeb1b82 */ /* 0x000ea20000000800 */
[----:B------:R-:W-:Y:S01]  /*1c50*/  IMAD.U32 R213, R131, 0x10000, RZ ;  /* 0x0001000083d57824 */ /* 0x000fe200078e00ff */
[----:B------:R-:W-:-:S02]  /*1c60*/  @P1 SHF.L.U32 R131, R44, 0x10, RZ ;  /* 0x000000102c831819 */ /* 0x000fc400000006ff */
[----:B------:R-:W-:Y:S01]  /*1c70*/  F2FP.BF16.F32.PACK_AB R237, RZ, R183 ;  /* 0x000000b7ffed723e */ /* 0x000fe200000010ff */
[----:B0-----:R-:W-:Y:S01]  /*1c80*/  @P1 FFMA.FTZ R184, R129, R212, R184 ;  /* 0x000000d481b81223 */ /* 0x001fe200000100b8 */
[----:B------:R-:W-:Y:S02]  /*1c90*/  @P1 PRMT R129, R47, 0x7632, R129 ;  /* 0x000076322f811816 */ /* 0x000fe40000000081 */
[----:B------:R-:W-:Y:S02]  /*1ca0*/  SHF.L.U32 R212, R128, 0x10, RZ ;  /* 0x0000001080d47819 */ /* 0x000fe400000006ff */
[----:B------:R-:W-:Y:S02]  /*1cb0*/  @P1 SHF.L.U32 R128, R129, 0x10, RZ ;  /* 0x0000001081801819 */ /* 0x000fe400000006ff */
[----:B------:R-:W-:Y:S01]  /*1cc0*/  F2FP.BF16.F32.PACK_AB R129, RZ, R161 ;  /* 0x000000a1ff81723e */ /* 0x000fe200000010ff */
[----:B-1----:R-:W-:Y:S01]  /*1cd0*/  @P1 FFMA.FTZ R212, R131, R130, R212 ;  /* 0x0000008283d41223 */ /* 0x002fe200000100d4 */
[----:B------:R-:W-:-:S02]  /*1ce0*/  F2FP.BF16.F32.PACK_AB R130, RZ, R162 ;  /* 0x000000a2ff82723e */ /* 0x000fc400000010ff */
[----:B------:R-:W-:Y:S02]  /*1cf0*/  F2FP.BF16.F32.PACK_AB R238, RZ, R184 ;  /* 0x000000b8ffee723e */ /* 0x000fe400000010ff */
[----:B------:R-:W-:Y:S02]  /*1d00*/  PRMT R129, R129, 0x5410, R130 ;  /* 0x0000541081817816 */ /* 0x000fe40000000082 */
[----:B------:R-:W-:Y:S01]  /*1d10*/  PRMT R130, R236, 0x5410, R237 ;  /* 0x00005410ec827816 */ /* 0x000fe200000000ed */
[----:B--2---:R-:W-:Y:S01]  /*1d20*/  @P1 FFMA.FTZ R213, R128, R235, R213 ;  /* 0x000000eb80d51223 */ /* 0x004fe200000100d5 */
[----:B------:R-:W-:Y:S02]  /*1d30*/  F2FP.BF16.F32.PACK_AB R235, RZ, R41 ;  /* 0x00000029ffeb723e */ /* 0x000fe400000010ff */
[----:B------:R-:W-:Y:S02]  /*1d40*/  F2FP.BF16.F32.PACK_AB R128, RZ, R212 ;  /* 0x000000d4ff80723e */ /* 0x000fe400000010ff */
[----:B------:R-:W-:-:S02]  /*1d50*/  F2FP.BF16.F32.PACK_AB R131, RZ, R213 ;  /* 0x000000d5ff83723e */ /* 0x000fc400000010ff */
[----:B------:R-:W-:Y:S02]  /*1d60*/  PRMT R128, R128, 0x5410, R235 ;  /* 0x0000541080807816 */ /* 0x000fe400000000eb */
[----:B------:R-:W-:Y:S01]  /*1d70*/  PRMT R131, R238, 0x5410, R131 ;  /* 0x00005410ee837816 */ /* 0x000fe20000000083 */
[----:B------:R-:W-:Y:S06]  /*1d80*/  BRA `(.L_x_149) ;  /* 0x0000000000bc7947 */ /* 0x000fec0003800000 */
.L_x_148:
[----:B0-----:R-:W0:Y:S01]  /*1d90*/  @P0 LDC R129, c[0x0][0x40c] ;  /* 0x00010300ff810b82 */ /* 0x001e220000000800 */
[----:B-----5:R-:W-:Y:S01]  /*1da0*/  @P0 PRMT R128, R44, 0x7632, R128 ;  /* 0x000076322c800816 */ /* 0x020fe20000000080 */
[----:B------:R-:W-:Y:S01]  /*1db0*/  IMAD.MOV.U32 R41, RZ, RZ, RZ ;  /* 0x000000ffff297224 */ /* 0x000fe200078e00ff */
[----:B------:R-:W-:Y:S01]  /*1dc0*/  MOV R162, RZ ;  /* 0x000000ff00a27202 */ /* 0x000fe20000000f00 */
[----:B------:R-:W-:Y:S01]  /*1dd0*/  IMAD.MOV.U32 R183, RZ, RZ, RZ ;  /* 0x000000ffffb77224 */ /* 0x000fe200078e00ff */
[----:B------:R-:W-:Y:S02]  /*1de0*/  @P0 SHF.L.U32 R128, R128, 0x10, RZ ;  /* 0x0000001080800819 */ /* 0x000fe400000006ff */
[----:B------:R-:W-:Y:S01]  /*1df0*/  CS2R R212, SRZ ;  /* 0x0000000000d47805 */ /* 0x000fe2000001ff00 */
[----:B------:R-:W-:Y:S01]  /*1e00*/  IMAD.MOV.U32 R184, RZ, RZ, RZ ;  /* 0x000000ffffb87224 */ /* 0x000fe200078e00ff */
[----:B------:R-:W1:Y:S08]  /*1e10*/  @P0 LDC R161, c[0x0][0x40c] ;  /* 0x00010300ffa10b82 */ /* 0x000e700000000800 */
[----:B------:R-:W2:Y:S08]  /*1e20*/  @P0 LDC R182, c[0x0][0x40c] ;  /* 0x00010300ffb60b82 */ /* 0x000eb00000000800 */
[----:B------:R-:W3:Y:S01]  /*1e30*/  @P0 LDC R237, c[0x0][0x40c] ;  /* 0x00010300ffed0b82 */ /* 0x000ee20000000800 */
[----:B0-----:R-:W-:Y:S01]  /*1e40*/  @P0 FMUL.FTZ R41, R128, R129 ;  /* 0x0000008180290220 */ /* 0x001fe20000410000 */
[----:B------:R-:W-:-:S02]  /*1e50*/  @P0 PRMT R128, R45, 0x7632, R128 ;  /* 0x000076322d800816 */ /* 0x000fc40000000080 */
[----:B------:R-:W-:Y:S02]  /*1e60*/  @P0 PRMT R129, R46, 0x7632, R129 ;  /* 0x000076322e810816 */ /* 0x000fe40000000081 */
[----:B------:R-:W-:Y:S02]  /*1e70*/  @P0 SHF.L.U32 R128, R128, 0x10, RZ ;  /* 0x0000001080800819 */ /* 0x000fe400000006ff */
[----:B------:R-:W0:Y:S01]  /*1e80*/  @P0 LDC R130, c[0x0][0x40c] ;  /* 0x00010300ff820b82 */ /* 0x000e220000000800 */
[----:B------:R-:W-:Y:S02]  /*1e90*/  @P0 SHF.L.U32 R129, R129, 0x10, RZ ;  /* 0x0000001081810819 */ /* 0x000fe400000006ff */
[----:B-1----:R-:W-:Y:S01]  /*1ea0*/  @P0 FMUL.FTZ R162, R128, R161 ;  /* 0x000000a180a20220 */ /* 0x002fe20000410000 */
[----:B------:R-:W-:Y:S01]  /*1eb0*/  @P0 PRMT R128, R47, 0x7632, R128 ;  /* 0x000076322f800816 */ /* 0x000fe20000000080 */
[----:B------:R-:W-:-:S03]  /*1ec0*/  HFMA2 R161, -RZ, RZ, 0, 0 ;  /* 0x00000000ffa17431 */ /* 0x000fc600000001ff */
[----:B------:R-:W1:Y:S01]  /*1ed0*/  @P0 LDC R131, c[0x0][0x40c] ;  /* 0x00010300ff830b82 */ /* 0x000e620000000800 */
[----:B--2---:R-:W-:Y:S01]  /*1ee0*/  @P0 FMUL.FTZ R183, R129, R182 ;  /* 0x000000b681b70220 */ /* 0x004fe20000410000 */
[----:B------:R-:W-:Y:S01]  /*1ef0*/  @P0 SHF.L.U32 R129, R44, 0x10, RZ ;  /* 0x000000102c810819 */ /* 0x000fe200000006ff */
[----:B------:R-:W-:Y:S01]  /*1f00*/  @P0 IMAD.U32 R128, R128, 0x10000, RZ ;  /* 0x0001000080800824 */ /* 0x000fe200078e00ff */
[----:B------:R-:W-:-:S04]  /*1f10*/  MOV R182, RZ ;  /* 0x000000ff00b67202 */ /* 0x000fc80000000f00 */
[----:B------:R-:W2:Y:S01]  /*1f20*/  @P0 LDC R236, c[0x0][0x40c] ;  /* 0x00010300ffec0b82 */ /* 0x000ea20000000800 */
[----:B---3--:R-:W-:Y:S01]  /*1f30*/  @P0 FMUL.FTZ R213, R128, R237 ;  /* 0x000000ed80d50220 */ /* 0x008fe20000410000 */
[----:B------:R-:W-:-:S04]  /*1f40*/  @P0 IMAD.U32 R128, R45, 0x10000, RZ ;  /* 0x000100002d800824 */ /* 0x000fc800078e00ff */
        /* <DEDUP_REMOVED lines=19> */
.L_x_149:
[----:B------:R-:W0:Y:S01]  /*2080*/  LDC.64 R236, c[0x0][0x3a8] ;  /* 0x0000ea00ffec7b82 */ /* 0x000e220000000a00 */
[----:B------:R-:W-:Y:S01]  /*2090*/  IADD3 R234, PT, PT, R234, 0x20, RZ ;  /* 0x00000020eaea7810 */ /* 0x000fe20007ffe0ff */
[----:B0-----:R-:W-:-:S04]  /*20a0*/  IMAD.WIDE.U32 R236, R232, 0x10, R236 ;  /* 0x00000010e8ec7825 */ /* 0x001fc800078e00ec */
[----:B------:R-:W-:Y:S01]  /*20b0*/  VIADD R232, R232, 0x20 ;  /* 0x00000020e8e87836 */ /* 0x000fe20000000000 */
[----:B------:R1:W-:Y:S06]  /*20c0*/  STG.E.128 desc[UR6][R236.64], R128 ;  /* 0x00000080ec007986 */ /* 0x0003ec000c101d06 */
.L_x_145:
[----:B------:R-:W-:Y:S05]  /*20d0*/  BSYNC.RECONVERGENT B0 ;  /* 0x0000000000007941 */ /* 0x000fea0003800200 */
.L_x_144:
[----:B------:R-:W-:Y:S01]  /*20e0*/  ISETP.GE.U32.AND P1, PT, R156, 0x60, PT ;  /* 0x000000609c00780c */ /* 0x000fe20003f26070 */
[----:B------:R-:W-:Y:S01]  /*20f0*/  BSSY.RECONVERGENT B0, `(.L_x_150) ;  /* 0x0000079000007945 */ /* 0x000fe20003800200 */
[----:B------:R-:W-:-:S11]  /*2100*/  LOP3.LUT R158, R158, 0xffffefff, RZ, 0xc0, !PT ;  /* 0xffffefff9e9e7812 */ /* 0x000fd600078ec0ff */
[----:B------:R-:W-:Y:S01]  /*2110*/  @P1 LOP3.LUT R158, R158, 0x1000, RZ, 0xfc, !PT ;  /* 0x000010009e9e1812 */ /* 0x000fe200078efcff */
[----:B------:R-:W-:Y:S06]  /*2120*/  @!P1 BRA `(.L_x_151) ;  /* 0x0000000400d49947 */ /* 0x000fec0003800000 */
[----:B------:R-:W-:Y:S04]  /*2130*/  BSSY.RECONVERGENT B1, `(.L_x_152) ;  /* 0x0000005000017945 */ /* 0x000fe80003800200 */
[----:B------:R-:W-:Y:S05]  /*2140*/  @!P0 BRA `(.L_x_153) ;  /* 0x00000000000c8947 */ /* 0x000fea0003800000 */
[----:B------:R-:W2:Y:S02]  /*2150*/  LDC.64 R44, c[0x0][0x390] ;  /* 0x0000e400ff2c7b82 */ /* 0x000ea40000000a00 */
[----:B--2---:R-:W-:-:S06]  /*2160*/  IMAD.WIDE.U32 R44, R234, 0x10, R44 ;  /* 0x00000010ea2c7825 */ /* 0x004fcc00078e002c */
[----:B------:R-:W5:Y:S02]  /*2170*/  LDG.E.128 R44, desc[UR6][R44.64] ;  /* 0x000000062c2c7981 */ /* 0x000f64000c1e1d00 */
.L_x_153:
[----:B------:R-:W-:Y:S05]  /*2180*/  BSYNC.RECONVERGENT B1 ;  /* 0x0000000000017941 */ /* 0x000fea0003800200 */
.L_x_152:
[----:B------:R-:W-:-:S04]  /*2190*/  UISETP.NE.U32.AND UP0, UPT, UR4, URZ, UPT ;  /* 0x000000ff0400728c */ /* 0x000fc8000bf05070 */
[----:B------:R-:W-:-:S09]  /*21a0*/  UISETP.NE.AND.EX UP0, UPT, UR5, URZ, UPT, UP0 ;  /* 0x000000ff0500728c */ /* 0x000fd2000bf05300 */
[----:B------:R-:W-:Y:S05]  /*21b0*/  BRA.U !UP0, `(.L_x_154) ;  /* 0x0000000108e47547 */ /* 0x000fea000b800000 */
[----:B01----:R-:W0:Y:S02]  /*21c0*/  LDC.64 R128, c[0x0][0x3a0] ;  /* 0x0000e800ff807b82 */ /* 0x003e240000000a00 */
[----:B0-----:R-:W-:-:S06]  /*21d0*/  IMAD.WIDE.U32 R128, R232, 0x10, R128 ;  /* 0x00000010e8807825 */ /* 0x001fcc00078e0080 */
[----:B------:R-:W2:Y:S01]  /*21e0*/  LDG.E.128 R128, desc[UR6][R128.64] ;  /* 0x0000000680807981 */ /* 0x000ea2000c1e1d00 */
[----:B------:R-:W-:-:S13]  /*21f0*/  ISETP.GT.AND P1, PT, R233, RZ, PT ;  /* 0x000000ffe900720c */ /* 0x000fda0003f24270 */
[----:B------:R-:W0:Y:S01]  /*2200*/  @P1 LDC R164, c[0x0][0x40c] ;  /* 0x00010300ffa41b82 */ /* 0x000e220000000800 */
[----:B-----5:R-:W-:Y:S02]  /*2210*/  @P1 PRMT R163, R44, 0x7632, R163 ;  /* 0x000076322ca31816 */ /* 0x020fe400000000a3 */
[----:B------:R-:W-:Y:S02]  /*2220*/  @P1 PRMT R185, R45, 0x7632, R185 ;  /* 0x000076322db91816 */ /* 0x000fe400000000b9 */
[----:B------:R-:W-:Y:S02]  /*2230*/  @P1 SHF.L.U32 R163, R163, 0x10, RZ ;  /* 0x00000010a3a31819 */ /* 0x000fe400000006ff */
[----:B------:R-:W-:Y:S01]  /*2240*/  @P1 SHF.L.U32 R186, R45, 0x10, RZ ;  /* 0x000000102dba1819 */ /* 0x000fe200000006ff */
[----:B------:R-:W1:Y:S01]  /*2250*/  @P1 LDC R187, c[0x0][0x40c] ;  /* 0x00010300ffbb1b82 */ /* 0x000e620000000800 */
[----:B------:R-:W-:-:S07]  /*2260*/  @P1 IMAD.U32 R185, R185, 0x10000, RZ ;  /* 0x00010000b9b91824 */ /* 0x000fce00078e00ff */
[----:B------:R-:W3:Y:S08]  /*2270*/  @P1 LDC R214, c[0x0][0x40c] ;  /* 0x00010300ffd61b82 */ /* 0x000ef00000000800 */
[----:B------:R-:W4:Y:S08]  /*2280*/  @P1 LDC R215, c[0x0][0x40c] ;  /* 0x00010300ffd71b82 */ /* 0x000f300000000800 */
[----:B------:R-:W4:Y:S08]  /*2290*/  @P1 LDC R235, c[0x0][0x40c] ;  /* 0x00010300ffeb1b82 */ /* 0x000f300000000800 */
[----:B------:R-:W4:Y:S01]  /*22a0*/  @P1 LDC R236, c[0x0][0x40c] ;  /* 0x00010300ffec1b82 */ /* 0x000f220000000800 */
[----:B--2---:R-:W-:-:S04]  /*22b0*/  PRMT R42, R128, 0x7632, R42 ;  /* 0x00007632802a7816 */ /* 0x004fc8000000002a */
[----:B------:R-:W-:-:S05]  /*22c0*/  SHF.L.U32 R42, R42, 0x10, RZ ;  /* 0x000000102a2a7819 */ /* 0x000fca00000006ff */
[----:B0-----:R-:W-:Y:S01]  /*22d0*/  @P1 FFMA.FTZ R42, R163, R164, R42 ;  /* 0x000000a4a32a1223 */ /* 0x001fe2000001002a */
[C---:B------:R-:W-:Y:S01]  /*22e0*/  PRMT R164, R129.reuse, 0x7632, R164 ;  /* 0x0000763281a47816 */ /* 0x040fe200000000a4 */
[----:B------:R-:W-:Y:S01]  /*22f0*/  IMAD.U32 R163, R129, 0x10000, RZ ;  /* 0x0001000081a37824 */ /* 0x000fe200078e00ff */
[----:B------:R-:W-:Y:S02]  /*2300*/  PRMT R129, R130, 0x7632, R129 ;  /* 0x0000763282817816 */ /* 0x000fe40000000081 */
[----:B------:R-:W-:Y:S01]  /*2310*/  SHF.L.U32 R164, R164, 0x10, RZ ;  /* 0x00000010a4a47819 */ /* 0x000fe200000006ff */
[----:B-1----:R-:W-:Y:S01]  /*2320*/  @P1 FFMA.FTZ R163, R186, R187, R163 ;  /* 0x000000bbbaa31223 */ /* 0x002fe200000100a3 */
[----:B------:R-:W-:Y:S02]  /*2330*/  @P1 PRMT R187, R46, 0x7632, R187 ;  /* 0x000076322ebb1816 */ /* 0x000fe400000000bb */
[----:B------:R-:W-:Y:S01]  /*2340*/  SHF.L.U32 R186, R129, 0x10, RZ ;  /* 0x0000001081ba7819 */ /* 0x000fe200000006ff */
[----:B---3--:R-:W-:Y:S01]  /*2350*/  @P1 FFMA.FTZ R164, R185, R214, R164 ;  /* 0x000000d6b9a41223 */ /* 0x008fe200000100a4 */
[----:B------:R-:W-:Y:S01]  /*2360*/  SHF.L.U32 R185, R130, 0x10, RZ ;  /* 0x0000001082b97819 */ /* 0x000fe200000006ff */
[----:B------:R-:W-:Y:S01]  /*2370*/  @P1 IMAD.U32 R130, R46, 0x10000, RZ ;  /* 0x000100002e821824 */ /* 0x000fe200078e00ff */
[----:B------:R-:W-:Y:S01]  /*2380*/  @P1 SHF.L.U32 R187, R187, 0x10, RZ ;  /* 0x00000010bbbb1819 */ /* 0x000fe200000006ff */
[C---:B------:R-:W-:Y:S01]  /*2390*/  @P1 IMAD.U32 R214, R47.reuse, 0x10000, RZ ;  /* 0x000100002fd61824 */ /* 0x040fe200078e00ff */
[----:B------:R-:W-:Y:S01]  /*23a0*/  @P1 PRMT R129, R47, 0x7632, R129 ;  /* 0x000076322f811816 */ /* 0x000fe20000000081 */
[----:B----4-:R-:W-:-:S02]  /*23b0*/  @P1 FFMA.FTZ R185, R130, R215, R185 ;  /* 0x000000d782b91223 */ /* 0x010fc400000100b9 */
[----:B------:R-:W-:Y:S01]  /*23c0*/  @P1 FFMA.FTZ R186, R187, R235, R186 ;  /* 0x000000ebbbba1223 */ /* 0x000fe200000100ba */
[----:B------:R-:W0:Y:S01]  /*23d0*/  @P1 LDC R130, c[0x0][0x40c] ;  /* 0x00010300ff821b82 */ /* 0x000e220000000800 */
[C---:B------:R-:W-:Y:S02]  /*23e0*/  SHF.L.U32 R187, R131.reuse, 0x10, RZ ;  /* 0x0000001083bb7819 */ /* 0x040fe400000006ff */
[----:B------:R-:W-:Y:S02]  /*23f0*/  PRMT R131, R131, 0x7632, R131 ;  /* 0x0000763283837816 */ /* 0x000fe40000000083 */
[----:B------:R-:W-:Y:S01]  /*2400*/  F2FP.BF16.F32.PACK_AB R237, RZ, R186 ;  /* 0x000000baffed723e */ /* 0x000fe200000010ff */
[----:B------:R-:W-:Y:S01]  /*2410*/  @P1 FFMA.FTZ R187, R214, R236, R187 ;  /* 0x000000ecd6bb1223 */ /* 0x000fe200000100bb */
[----:B------:R-:W-:Y:S01]  /*2420*/  SHF.L.U32 R214, R128, 0x10, RZ ;  /* 0x0000001080d67819 */ /* 0x000fe200000006ff */
[----:B------:R-:W1:Y:S01]  /*2430*/  @P1 LDC R235, c[0x0][0x40c] ;  /* 0x00010300ffeb1b82 */ /* 0x000e620000000800 */
[----:B------:R-:W-:Y:S01]  /*2440*/  SHF.L.U32 R215, R131, 0x10, RZ ;  /* 0x0000001083d77819 */ /* 0x000fe200000006ff */
[----:B------:R-:W-:Y:S01]  /*2450*/  @P1 IMAD.U32 R131, R44, 0x10000, RZ ;  /* 0x000100002c831824 */ /* 0x000fe200078e00ff */
[----:B------:R-:W-:-:S02]  /*2460*/  @P1 SHF.L.U32 R128, R129, 0x10, RZ ;  /* 0x0000001081801819 */ /* 0x000fc400000006ff */
[----:B------:R-:W-:Y:S02]  /*2470*/  F2FP.BF16.F32.PACK_AB R129, RZ, R163 ;  /* 0x000000a3ff81723e */ /* 0x000fe400000010ff */
[----:B------:R-:W-:Y:S02]  /*2480*/  F2FP.BF16.F32.PACK_AB R236, RZ, R185 ;  /* 0x000000b9ffec723e */ /* 0x000fe400000010ff */
[----:B------:R-:W-:Y:S01]  /*2490*/  F2FP.BF16.F32.PACK_AB R238, RZ, R187 ;  /* 0x000000bbffee723e */ /* 0x000fe200000010ff */
[----:B0-----:R-:W-:Y:S01]  /*24a0*/  @P1 FFMA.FTZ R214, R131, R130, R214 ;  /* 0x0000008283d61223 */ /* 0x001fe200000100d6 */
[----:B------:R-:W-:-:S04]  /*24b0*/  F2FP.BF16.F32.PACK_AB R130, RZ, R164 ;  /* 0x000000a4ff82723e */ /* 0x000fc800000010ff */
[----:B------:R-:W-:Y:S02]  /*24c0*/  PRMT R129, R129, 0x5410, R130 ;  /* 0x0000541081817816 */ /* 0x000fe40000000082 */
[----:B------:R-:W-:Y:S01]  /*24d0*/  PRMT R130, R236, 0x5410, R237 ;  /* 0x00005410ec827816 */ /* 0x000fe200000000ed */
[----:B-1----:R-:W-:Y:S01]  /*24e0*/  @P1 FFMA.FTZ R215, R128, R235, R215 ;  /* 0x000000eb80d71223 */ /* 0x002fe200000100d7 */
[----:B------:R-:W-:Y:S02]  /*24f0*/  F2FP.BF16.F32.PACK_AB R235, RZ, R42 ;  /* 0x0000002affeb723e */ /* 0x000fe400000010ff */
[----:B------:R-:W-:Y:S02]  /*2500*/  F2FP.BF16.F32.PACK_AB R128, RZ, R214 ;  /* 0x000000d6ff80723e */ /* 0x000fe400000010ff */
[----:B------:R-:W-:Y:S02]  /*2510*/  F2FP.BF16.F32.PACK_AB R131, RZ, R215 ;  /* 0x000000d7ff83723e */ /* 0x000fe400000010ff */
[----:B------:R-:W-:-:S02]  /*2520*/  PRMT R128, R128, 0x5410, R235 ;  /* 0x0000541080807816 */ /* 0x000fc400000000eb */
[----:B------:R-:W-:Y:S01]  /*2530*/  PRMT R131, R238, 0x5410, R131 ;  /* 0x00005410ee837816 */ /* 0x000fe20000000083 */
[----:B------:R-:W-:Y:S06]  /*2540*/  BRA `(.L_x_155) ;  /* 0x0000000000b87947 */ /* 0x000fec0003800000 */
.L_x_154:
[----:B01----:R-:W0:Y:S01]  /*2550*/  @P0 LDC R129, c[0x0][0x40c] ;  /* 0x00010300ff810b82 */ /* 0x003e220000000800 */
[----:B-----5:R-:W-:Y:S01]  /*2560*/  @P0 PRMT R128, R44, 0x7632, R128 ;  /* 0x000076322c800816 */ /* 0x020fe20000000080 */
[----:B------:R-:W-:Y:S01]  /*2570*/  HFMA2 R42, -RZ, RZ, 0, 0 ;  /* 0x00000000ff2a7431 */ /* 0x000fe200000001ff */
[----:B------:R-:W-:Y:S02]  /*2580*/  MOV R164, RZ ;  /* 0x000000ff00a47202 */ /* 0x000fe40000000f00 */
[----:B------:R-:W-:Y:S01]  /*2590*/  CS2R R186, SRZ ;  /* 0x0000000000ba7805 */ /* 0x000fe2000001ff00 */
[----:B------:R-:W-:Y:S02]  /*25a0*/  @P0 IMAD.U32 R128, R128, 0x10000, RZ ;  /* 0x0001000080800824 */ /* 0x000fe400078e00ff */
        /* <DEDUP_REMOVED lines=14> */
[----:B------:R-:W-:Y:S01]  /*2690*/  @P0 IMAD.U32 R128, R128, 0x10000, RZ ;  /* 0x0001000080800824 */ /* 0x000fe200078e00ff */
[----:B------:R-:W-:Y:S02]  /*26a0*/  @P0 SHF.L.U32 R129, R44, 0x10, RZ ;  /* 0x000000102c810819 */ /* 0x000fe400000006ff */
[----:B------:R-:W-:-:S03]  /*26b0*/  CS2R R214, SRZ ;  /* 0x0000000000d67805 */ /* 0x000fc6000001ff00 */
        /* <DEDUP_REMOVED lines=23> */
.L_x_155:
[----:B------:R-:W0:Y:S01]  /*2830*/  LDC.64 R236, c[0x0][0x3a8] ;  /* 0x0000ea00ffec7b82 */ /* 0x000e220000000a00 */
[----:B------:R-:W-:Y:S01]  /*2840*/  IADD3 R234, PT, PT, R234, 0x20, RZ ;  /* 0x00000020eaea7810 */ /* 0x000fe20007ffe0ff */
[----:B0-----:R-:W-:-:S04]  /*2850*/  IMAD.WIDE.U32 R236, R232, 0x10, R236 ;  /* 0x00000010e8ec7825 */ /* 0x001fc800078e00ec */
[----:B------:R-:W-:Y:S01]  /*2860*/  VIADD R232, R232, 0x20 ;  /* 0x00000020e8e87836 */ /* 0x000fe20000000000 */
[----:B------:R2:W-:Y:S06]  /*2870*/  STG.E.128 desc[UR6][R236.64], R128 ;  /* 0x00000080ec007986 */ /* 0x0005ec000c101d06 */
.L_x_151:
[----:B------:R-:W-:Y:S05]  /*2880*/  BSYNC.RECONVERGENT B0 ;  /* 0x0000000000007941 */ /* 0x000fea0003800200 */
.L_x_150:
[----:B------:R-:W-:Y:S01]  /*2890*/  ISETP.GE.U32.AND P1, PT, R156, 0x80, PT ;  /* 0x000000809c00780c */ /* 0x000fe20003f26070 */
[----:B------:R-:W-:Y:S01]  /*28a0*/  BSSY.RECONVERGENT B0, `(.L_x_156) ;  /* 0x000007a000007945 */ /* 0x000fe20003800200 */
[----:B------:R-:W-:-:S11]  /*28b0*/  LOP3.LUT R158, R158, 0xffffdfff, RZ, 0xc0, !PT ;  /* 0xffffdfff9e9e7812 */ /* 0x000fd600078ec0ff */
[----:B------:R-:W-:Y:S01]  /*28c0*/  @P1 LOP3.LUT R158, R158, 0x2000, RZ, 0xfc, !PT ;  /* 0x000020009e9e1812 */ /* 0x000fe200078efcff */
[----:B------:R-:W-:Y:S06]  /*28d0*/  @!P1 BRA `(.L_x_157) ;  /* 0x0000000400d89947 */ /* 0x000fec0003800000 */
[----:B------:R-:W-:Y:S04]  /*28e0*/  BSSY.RECONVERGENT B1, `(.L_x_158) ;  /* 0x0000005000017945 */ /* 0x000fe80003800200 */
[----:B------:R-:W-:Y:S05]  /*28f0*/  @!P0 BRA `(.L_x_159) ;  /* 0x00000000000c8947 */ /* 0x000fea0003800000 */
[----:B------:R-:W3:Y:S02]  /*2900*/  LDC.64 R44, c[0x0][0x390] ;  /* 0x0000e400ff2c7b82 */ /* 0x000ee40000000a00 */
[----:B---3--:R-:W-:-:S06]  /*2910*/  IMAD.WIDE.U32 R44, R234, 0x10, R44 ;  /* 0x00000010ea2c7825 */ /* 0x008fcc00078e002c */
[----:B------:R-:W5:Y:S02]  /*2920*/  LDG.E.128 R44, desc[UR6][R44.64] ;  /* 0x000000062c2c7981 */ /* 0x000f64000c1e1d00 */
.L_x_159:
[----:B------:R-:W-:Y:S05]  /*2930*/  BSYNC.RECONVERGENT B1 ;  /* 0x0000000000017941 */ /* 0x000fea0003800200 */
.L_x_158:
[----:B------:R-:W-:-:S04]  /*2940*/  UISETP.NE.U32.AND UP0, UPT, UR4, URZ, UPT ;  /* 0x000000ff0400728c */ /* 0x000fc8000bf05070 */
[----:B------:R-:W-:-:S09]  /*2950*/  UISETP.NE.AND.EX UP0, UPT, UR5, URZ, UPT, UP0 ;  /* 0x000000ff0500728c */ /* 0x000fd2000bf05300 */
[----:B------:R-:W-:Y:S05]  /*2960*/  BRA.U !UP0, `(.L_x_160) ;  /* 0x0000000108e47547 */ /* 0x000fea000b800000 */
[----:B012---:R-:W0:Y:S02]  /*2970*/  LDC.64 R128, c[0x0][0x3a0] ;  /* 0x0000e800ff807b82 */ /* 0x007e240000000a00 */
[----:B0-----:R-:W-:-:S06]  /*2980*/  IMAD.WIDE.U32 R128, R232, 0x10, R128 ;  /* 0x00000010e8807825 */ /* 0x001fcc00078e0080 */
[----:B------:R-:W2:Y:S01]  /*2990*/  LDG.E.128 R128, desc[UR6][R128.64] ;  /* 0x0000000680807981 */ /* 0x000ea2000c1e1d00 */
[----:B------:R-:W-:-:S13]  /*29a0*/  ISETP.GT.AND P1, PT, R233, RZ, PT ;  /* 0x000000ffe900720c */ /* 0x000fda0003f24270 */
[----:B------:R-:W0:Y:S01]  /*29b0*/  @P1 LDC R188, c[0x0][0x40c] ;  /* 0x00010300ffbc1b82 */ /* 0x000e220000000800 */
[----:B-----5:R-:W-:Y:S02]  /*29c0*/  @P1 PRMT R165, R44, 0x7632, R165 ;  /* 0x000076322ca51816 */ /* 0x020fe400000000a5 */
[----:B------:R-:W-:Y:S02]  /*29d0*/  @P1 SHF.L.U32 R190, R45, 0x10, RZ ;  /* 0x000000102dbe1819 */ /* 0x000fe400000006ff */
[----:B------:R-:W-:-:S03]  /*29e0*/  @P1 SHF.L.U32 R166, R165, 0x10, RZ ;  /* 0x00000010a5a61819 */ /* 0x000fc600000006ff */
        /* <DEDUP_REMOVED lines=13> */
[----:B------:R-:W-:Y:S01]  /*2ac0*/  @P1 SHF.L.U32 R190, R190, 0x10, RZ ;  /* 0x00000010bebe1819 */ /* 0x000fe200000006ff */
[----:B------:R-:W-:Y:S01]  /*2ad0*/  IMAD.U32 R166, R166, 0x10000, RZ ;  /* 0x00010000a6a67824 */ /* 0x000fe200078e00ff */
[----:B------:R-:W-:-:S03]  /*2ae0*/  SHF.L.U32 R188, R130, 0x10, RZ ;  /* 0x0000001082bc7819 */ /* 0x000fc600000006ff */
        /* <DEDUP_REMOVED lines=8> */
[----:B------:R-:W-:Y:S01]  /*2b70*/  SHF.L.U32 R190, R131, 0x10, RZ ;  /* 0x0000001083be7819 */ /* 0x000fe200000006ff */
[----:B------:R-:W-:Y:S01]  /*2b80*/  @P1 IMAD.U32 R129, R47, 0x10000, RZ ;  /* 0x000100002f811824 */ /* 0x000fe200078e00ff */
[----:B------:R-:W-:Y:S02]  /*2b90*/  PRMT R131, R131, 0x7632, R131 ;  /* 0x0000763283837816 */ /* 0x000fe40000000083 */
[----:B------:R-:W-:Y:S02]  /*2ba0*/  F2FP.BF16.F32.PACK_AB R236, RZ, R188 ;  /* 0x000000bcffec723e */ /* 0x000fe400000010ff */
[----:B------:R-:W2:Y:S01]  /*2bb0*/  @P1 LDC R235, c[0x0][0x40c] ;  /* 0x00010300ffeb1b82 */ /* 0x000ea20000000800 */
[----:B------:R-:W-:-:S02]  /*2bc0*/  SHF.L.U32 R217, R131, 0x10, RZ ;  /* 0x0000001083d97819 */ /* 0x000fc400000006ff */
[----:B------:R-:W-:Y:S02]  /*2bd0*/  @P1 SHF.L.U32 R131, R44, 0x10, RZ ;  /* 0x000000102c831819 */ /* 0x000fe400000006ff */
[----:B------:R-:W-:Y:S01]  /*2be0*/  F2FP.BF16.F32.PACK_AB R237, RZ, R189 ;  /* 0x000000bdffed723e */ /* 0x000fe200000010ff */
[----:B0-----:R-:W-:Y:S01]  /*2bf0*/  @P1 FFMA.FTZ R190, R129, R216, R190 ;  /* 0x000000d881be1223 */ /* 0x001fe200000100be */
[----:B------:R-:W-:Y:S02]  /*2c00*/  @P1 PRMT R129, R47, 0x7632, R129 ;  /* 0x000076322f811816 */ /* 0x000fe40000000081 */
[----:B------:R-:W-:Y:S02]  /*2c10*/  SHF.L.U32 R216, R128, 0x10, RZ ;  /* 0x0000001080d87819 */ /* 0x000fe400000006ff */
[----:B------:R-:W-:Y:S01]  /*2c20*/  F2FP.BF16.F32.PACK_AB R238, RZ, R190 ;  /* 0x000000beffee723e */ /* 0x000fe200000010ff */
[----:B------:R-:W-:Y:S01]  /*2c30*/  @P1 IMAD.U32 R128, R129, 0x10000, RZ ;  /* 0x0001000081801824 */ /* 0x000fe200078e00ff */
[----:B------:R-:W-:Y:S01]  /*2c40*/  F2FP.BF16.F32.PACK_AB R129, RZ, R165 ;  /* 0x000000a5ff81723e */ /* 0x000fe200000010ff */
[----:B-1----:R-:W-:Y:S01]  /*2c50*/  @P1 FFMA.FTZ R216, R131, R130, R216 ;  /* 0x0000008283d81223 */ /* 0x002fe200000100d8 */
[----:B------:R-:W-:-:S04]  /*2c60*/  F2FP.BF16.F32.PACK_AB R130, RZ, R166 ;  /* 0x000000a6ff82723e */ /* 0x000fc800000010ff */
[----:B------:R-:W-:Y:S02]  /*2c70*/  PRMT R129, R129, 0x5410, R130 ;  /* 0x0000541081817816 */ /* 0x000fe40000000082 */
[----:B------:R-:W-:Y:S01]  /*2c80*/  PRMT R130, R236, 0x5410, R237 ;  /* 0x00005410ec827816 */ /* 0x000fe200000000ed */
[----:B--2---:R-:W-:Y:S01]  /*2c90*/  @P1 FFMA.FTZ R217, R128, R235, R217 ;  /* 0x000000eb80d91223 */ /* 0x004fe200000100d9 */
[----:B------:R-:W-:Y:S02]  /*2ca0*/  F2FP.BF16.F32.PACK_AB R235, RZ, R43 ;  /* 0x0000002bffeb723e */ /* 0x000fe400000010ff */
[----:B------:R-:W-:Y:S02]  /*2cb0*/  F2FP.BF16.F32.PACK_AB R128, RZ, R216 ;  /* 0x000000d8ff80723e */ /* 0x000fe400000010ff */
[----:B------:R-:W-:Y:S02]  /*2cc0*/  F2FP.BF16.F32.PACK_AB R131, RZ, R217 ;  /* 0x000000d9ff83723e */ /* 0x000fe400000010ff */
[----:B------:R-:W-:-:S02]  /*2cd0*/  PRMT R128, R128, 0x5410, R235 ;  /* 0x0000541080807816 */ /* 0x000fc400000000eb */
[----:B------:R-:W-:Y:S01]  /*2ce0*/  PRMT R131, R238, 0x5410, R131 ;  /* 0x00005410ee837816 */ /* 0x000fe20000000083 */
[----:B------:R-:W-:Y:S06]  /*2cf0*/  BRA `(.L_x_161) ;  /* 0x0000000000bc7947 */ /* 0x000fec0003800000 */
.L_x_160:
[----:B012---:R-:W0:Y:S01]  /*2d00*/  @P0 LDC R129, c[0x0][0x40c] ;  /* 0x00010300ff810b82 */ /* 0x007e220000000800 */
[----:B-----5:R-:W-:Y:S01]  /*2d10*/  @P0 PRMT R128, R44, 0x7632, R128 ;  /* 0x000076322c800816 */ /* 0x020fe20000000080 */
[----:B------:R-:W-:Y:S01]  /*2d20*/  HFMA2 R166, -RZ, RZ, 0, 0 ;  /* 0x00000000ffa67431 */ /* 0x000fe200000001ff */
[----:B------:R-:W-:Y:S01]  /*2d30*/  MOV R43, RZ ;  /* 0x000000ff002b7202 */ /* 0x000fe20000000f00 */
[----:B------:R-:W-:Y:S01]  /*2d40*/  IMAD.MOV.U32 R189, RZ, RZ, RZ ;  /* 0x000000ffffbd7224 */ /* 0x000fe200078e00ff */
[----:B------:R-:W-:Y:S02]  /*2d50*/  @P0 SHF.L.U32 R128, R128, 0x10, RZ ;  /* 0x0000001080800819 */ /* 0x000fe400000006ff */
[----:B------:R-:W-:Y:S02]  /*2d60*/  CS2R R216, SRZ ;  /* 0x0000000000d87805 */ /* 0x000fe4000001ff00 */
[----:B------:R-:W-:Y:S01]  /*2d70*/  MOV R190, RZ ;  /* 0x000000ff00be7202 */ /* 0x000fe20000000f00 */
        /* <DEDUP_REMOVED lines=10> */
[----:B------:R-:W-:Y:S02]  /*2e20*/  @P0 PRMT R128, R47, 0x7632, R128 ;  /* 0x000076322f800816 */ /* 0x000fe40000000080 */
[----:B------:R-:W-:-:S02]  /*2e30*/  MOV R165, RZ ;  /* 0x000000ff00a57202 */ /* 0x000fc40000000f00 */
[----:B------:R-:W1:Y:S01]  /*2e40*/  @P0 LDC R131, c[0x0][0x40c] ;  /* 0x00010300ff830b82 */ /* 0x000e620000000800 */
[----:B------:R-:W-:Y:S01]  /*2e50*/  @P0 SHF.L.U32 R128, R128, 0x10, RZ ;  /* 0x0000001080800819 */ /* 0x000fe200000006ff */
[----:B--2---:R-:W-:Y:S01]  /*2e60*/  @P0 FMUL.FTZ R189, R129, R188 ;  /* 0x000000bc81bd0220 */ /* 0x004fe20000410000 */
[----:B------:R-:W-:Y:S02]  /*2e70*/  @P0 IMAD.U32 R129, R44, 0x10000, RZ ;  /* 0x000100002c810824 */ /* 0x000fe400078e00ff */
[----:B------:R-:W-:-:S03]  /*2e80*/  HFMA2 R188, -RZ, RZ, 0, 0 ;  /* 0x00000000ffbc7431 */ /* 0x000fc600000001ff */
[----:B------:R-:W2:Y:S01]  /*2e90*/  @P0 LDC R236, c[0x0][0x40c] ;  /* 0x00010300ffec0b82 */ /* 0x000ea20000000800 */
[----:B---3--:R-:W-:Y:S01]  /*2ea0*/  @P0 FMUL.FTZ R217, R128, R237 ;  /* 0x000000ed80d90220 */ /* 0x008fe20000410000 */
[----:B------:R-:W-:-:S04]  /*2eb0*/  @P0 SHF.L.U32 R128, R45, 0x10, RZ ;  /* 0x000000102d800819 */ /* 0x000fc800000006ff */
[----:B------:R-:W-:Y:S02]  /*2ec0*/  F2FP.BF16.F32.PACK_AB R238, RZ, R217 ;  /* 0x000000d9ffee723e */ /* 0x000fe400000010ff */
[----:B------:R-:W3:Y:S01]  /*2ed0*/  @P0 LDC R235, c[0x0][0x40c] ;  /* 0x00010300ffeb0b82 */ /* 0x000ee20000000800 */
[----:B0-----:R-:W-:Y:S01]  /*2ee0*/  @P0 FMUL.FTZ R216, R129, R130 ;  /* 0x0000008281d80220 */ /* 0x001fe20000410000 */
[----:B------:R-:W-:Y:S01]  /*2ef0*/  @P0 SHF.L.U32 R130, R47, 0x10, RZ ;  /* 0x000000102f820819 */ /* 0x000fe200000006ff */
[----:B------:R-:W-:Y:S02]  /*2f00*/  @P0 IMAD.U32 R129, R46, 0x10000, RZ ;  /* 0x000100002e810824 */ /* 0x000fe400078e00ff */
        /* <DEDUP_REMOVED lines=14> */
.L_x_161:
[----:B------:R-:W0:Y:S01]  /*2ff0*/  LDC.64 R236, c[0x0][0x3a8] ;  /* 0x0000ea00ffec7b82 */ /* 0x000e220000000a00 */
[----:B------:R-:W-:Y:S01]  /*3000*/  IADD3 R234, PT, PT, R234, 0x20, RZ ;  /* 0x00000020eaea7810 */ /* 0x000fe20007ffe0ff */
[----:B0-----:R-:W-:-:S04]  /*3010*/  IMAD.WIDE.U32 R236, R232, 0x10, R236 ;  /* 0x00000010e8ec7825 */ /* 0x001fc800078e00ec */
[----:B------:R-:W-:Y:S01]  /*3020*/  VIADD R232, R232, 0x20 ;  /* 0x00000020e8e87836 */ /* 0x000fe20000000000 */
[----:B------:R3:W-:Y:S06]  /*3030*/  STG.E.128 desc[UR6][R236.64], R128 ;  /* 0x00000080ec007986 */ /* 0x0007ec000c101d06 */
.L_x_157:
[----:B------:R-:W-:Y:S05]  /*3040*/  BSYNC.RECONVERGENT B0 ;  /* 0x0000000000007941 */ /* 0x000fea0003800200 */
.L_x_156:
[----:B------:R-:W-:Y:S01]  /*3050*/  ISETP.GE.U32.AND P1, PT, R156, 0xa0, PT ;  /* 0x000000a09c00780c */ /* 0x000fe20003f26070 */
[----:B------:R-:W-:Y:S01]  /*3060*/  BSSY.RECONVERGENT B0, `(.L_x_162) ;  /* 0x0000079000007945 */ /* 0x000fe20003800200 */
[----:B------:R-:W-:-:S11]  /*3070*/  LOP3.LUT R158, R158, 0xfffffdff, RZ, 0xc0, !PT ;  /* 0xfffffdff9e9e7812 */ /* 0x000fd600078ec0ff */
[----:B------:R-:W-:Y:S01]  /*3080*/  @P1 LOP3.LUT R158, R158, 0x200, RZ, 0xfc, !PT ;  /* 0x000002009e9e1812 */ /* 0x000fe200078efcff */
[----:B------:R-:W-:Y:S06]  /*3090*/  @!P1 BRA `(.L_x_163) ;  /* 0x0000000400d49947 */ /* 0x000fec0003800000 */
[----:B------:R-:W-:Y:S04]  /*30a0*/  BSSY.RECONVERGENT B1, `(.L_x_164) ;  /* 0x0000005000017945 */ /* 0x000fe80003800200 */
[----:B------:R-:W-:Y:S05]  /*30b0*/  @!P0 BRA `(.L_x_165) ;  /* 0x00000000000c8947 */ /* 0x000fea0003800000 */
[----:B------:R-:W4:Y:S02]  /*30c0*/  LDC.64 R44, c[0x0][0x390] ;  /* 0x0000e400ff2c7b82 */ /* 0x000f240000000a00 */
[----:B----4-:R-:W-:-:S06]  /*30d0*/  IMAD.WIDE.U32 R44, R234, 0x10, R44 ;  /* 0x00000010ea2c7825 */ /* 0x010fcc00078e002c */
[----:B------:R-:W5:Y:S02]  /*30e0*/  LDG.E.128 R44, desc[UR6][R44.64] ;  /* 0x000000062c2c7981 */ /* 0x000f64000c1e1d00 */
.L_x_165:
[----:B------:R-:W-:Y:S05]  /*30f0*/  BSYNC.RECONVERGENT B1 ;  /* 0x0000000000017941 */ /* 0x000fea0003800200 */
.L_x_164:
[----:B------:R-:W-:-:S04]  /*3100*/  UISETP.NE.U32.AND UP0, UPT, UR4, URZ, UPT ;  /* 0x000000ff0400728c */ /* 0x000fc8000bf05070 */
[----:B------:R-:W-:-:S09]  /*3110*/  UISETP.NE.AND.EX UP0, UPT, UR5, URZ, UPT, UP0 ;  /* 0x000000ff0500728c */ /* 0x000fd2000bf05300 */
[----:B------:R-:W-:Y:S05]  /*3120*/  BRA.U !UP0, `(.L_x_166) ;  /* 0x0000000108e47547 */ /* 0x000fea000b800000 */
[----:B0123--:R-:W0:Y:S02]  /*3130*/  LDC.64 R128, c[0x0][0x3a0] ;  /* 0x0000e800ff807b82 */ /* 0x00fe240000000a00 */
        /* <DEDUP_REMOVED lines=9> */
[----:B------:R-:W-:-:S07]  /*31d0*/  @P1 SHF.L.U32 R191, R191, 0x10, RZ ;  /* 0x00000010bfbf1819 */ /* 0x000fce00000006ff */
        /* <DEDUP_REMOVED lines=9> */
[----:B------:R-:W-:Y:S01]  /*3270*/  PRMT R129, R130, 0x7632, R129 ;  /* 0x0000763282817816 */ /* 0x000fe20000000081 */
[----:B------:R-:W-:Y:S02]  /*3280*/  IMAD.U32 R168, R168, 0x10000, RZ ;  /* 0x00010000a8a87824 */ /* 0x000fe400078e00ff */
[----:B-1----:R-:W-:Y:S01]  /*3290*/  @P1 FFMA.FTZ R167, R192, R193, R167 ;  /* 0x000000c1c0a71223 */ /* 0x002fe200000100a7 */
[----:B------:R-:W-:Y:S01]  /*32a0*/  @P1 PRMT R193, R46, 0x7632, R193 ;  /* 0x000076322ec11816 */ /* 0x000fe200000000c1 */
[----:B---3--:R-:W-:Y:S01]  /*32b0*/  @P1 FFMA.FTZ R168, R191, R218, R168 ;  /* 0x000000dabfa81223 */ /* 0x008fe200000100a8 */
[----:B------:R-:W-:Y:S01]  /*32c0*/  SHF.L.U32 R191, R130, 0x10, RZ ;  /* 0x0000001082bf7819 */ /* 0x000fe200000006ff */
[----:B------:R-:W-:Y:S01]  /*32d0*/  IMAD.U32 R192, R129, 0x10000, RZ ;  /* 0x0001000081c07824 */ /* 0x000fe200078e00ff */
[----:B------:R-:W-:Y:S01]  /*32e0*/  @P1 SHF.L.U32 R130, R46, 0x10, RZ ;  /* 0x000000102e821819 */ /* 0x000fe200000006ff */
[----:B------:R-:W-:Y:S01]  /*32f0*/  @P1 IMAD.U32 R218, R47, 0x10000, RZ ;  /* 0x000100002fda1824 */ /* 0x000fe200078e00ff */
[----:B------:R-:W-:-:S02]  /*3300*/  @P1 SHF.L.U32 R193, R193, 0x10, RZ ;  /* 0x00000010c1c11819 */ /* 0x000fc400000006ff */
[----:B------:R-:W-:Y:S01]  /*3310*/  @P1 PRMT R129, R47, 0x7632, R129 ;  /* 0x000076322f811816 */ /* 0x000fe20000000081 */
[----:B----4-:R-:W-:Y:S02]  /*3320*/  @P1 FFMA.FTZ R191, R130, R219, R191 ;  /* 0x000000db82bf1223 */ /* 0x010fe400000100bf */
        /* <DEDUP_REMOVED lines=25> */
.L_x_166:
[----:B0123--:R-:W0:Y:S01]  /*34c0*/  @P0 LDC R129, c[0x0][0x40c] ;  /* 0x00010300ff810b82 */ /* 0x00fe220000000800 */
[----:B-----5:R-:W-:Y:S01]  /*34d0*/  @P0 PRMT R128, R44, 0x7632, R128 ;  /* 0x000076322c800816 */ /* 0x020fe20000000080 */
[----:B------:R-:W-:Y:S01]  /*34e0*/  HFMA2 R132, -RZ, RZ, 0, 0 ;  /* 0x00000000ff847431 */ /* 0x000fe200000001ff */
        /* <DEDUP_REMOVED lines=14> */
[----:B------:R-:W-:-:S03]  /*35d0*/  IMAD.MOV.U32 R167, RZ, RZ, RZ ;  /* 0x000000ffffa77224 */ /* 0x000fc600078e00ff */
[----:B------:R-:W1:Y:S01]  /*35e0*/  @P0 LDC R131, c[0x0][0x40c] ;  /* 0x00010300ff830b82 */ /* 0x000e620000000800 */
[----:B--2---:R-:W-:Y:S01]  /*35f0*/  @P0 FMUL.FTZ R192, R129, R218 ;  /* 0x000000da81c00220 */ /* 0x004fe20000410000 */
[----:B------:R-:W-:Y:S02]  /*3600*/  @P0 SHF.L.U32 R128, R128, 0x10, RZ ;  /* 0x0000001080800819 */ /* 0x000fe400000006ff */
[----:B------:R-:W-:Y:S02]  /*3610*/  CS2R R218, SRZ ;  /* 0x0000000000da7805 */ /* 0x000fe4000001ff00 */
[----:B------:R-:W-:Y:S02]  /*3620*/  @P0 SHF.L.U32 R129, R44, 0x10, RZ ;  /* 0x000000102c810819 */ /* 0x000fe400000006ff */
[----:B------:R-:W2:Y:S01]  /*3630*/  @P0 LDC R236, c[0x0][0x40c] ;  /* 0x00010300ffec0b82 */ /* 0x000ea20000000800 */
[----:B---3--:R-:W-:Y:S01]  /*3640*/  @P0 FMUL.FTZ R219, R128, R191 ;  /* 0x000000bf80db0220 */ /* 0x008fe20000410000 */
[----:B------:R-:W-:Y:S01]  /*3650*/  @P0 SHF.L.U32 R128, R45, 0x10, RZ ;  /* 0x000000102d800819 */ /* 0x000fe200000006ff */
[----:B------:R-:W-:-:S03]  /*3660*/  HFMA2 R191, -RZ, RZ, 0, 0 ;  /* 0x00000000ffbf7431 */ /* 0x000fc600000001ff */
        /* <DEDUP_REMOVED lines=19> */
.L_x_167:
[----:B------:R-:W0:Y:S01]  /*37a0*/  LDC.64 R236, c[0x0][0x3a8] ;  /* 0x0000ea00ffec7b82 */ /* 0x000e220000000a00 */
[----:B------:R-:W-:Y:S01]  /*37b0*/  IADD3 R234, PT, PT, R234, 0x20, RZ ;  /* 0x00000020eaea7810 */ /* 0x000fe20007ffe0ff */
[C---:B0-----:R-:W-:Y:S01]  /*37c0*/  IMAD.WIDE.U32 R236, R232.reuse, 0x10, R236 ;  /* 0x00000010e8ec7825 */ /* 0x041fe200078e00ec */
[----:B------:R-:W-:-:S04]  /*37d0*/  IADD3 R232, PT, PT, R232, 0x20, RZ ;  /* 0x00000020e8e87810 */ /* 0x000fc80007ffe0ff */
[----:B------:R4:W-:Y:S03]  /*37e0*/  STG.E.128 desc[UR6][R236.64], R128 ;  /* 0x00000080ec007986 */ /* 0x0009e6000c101d06 */
.L_x_163:
[----:B------:R-:W-:Y:S05]  /*37f0*/  BSYNC.RECONVERGENT B0 ;  /* 0x0000000000007941 */ /* 0x000fea0003800200 */
.L_x_162:
[----:B------:R-:W-:Y:S01]  /*3800*/  ISETP.GE.U32.AND P1, PT, R156, 0xc0, PT ;  /* 0x000000c09c00780c */ /* 0x000fe20003f26070 */
[----:B------:R-:W-:Y:S01]  /*3810*/  BSSY.RECONVERGENT B0, `(.L_x_168) ;  /* 0x000007a000007945 */ /* 0x000fe20003800200 */
[----:B------:R-:W-:-:S11]  /*3820*/  LOP3.LUT R158, R158, 0xfffffeff, RZ, 0xc0, !PT ;  /* 0xfffffeff9e9e7812 */ /* 0x000fd600078ec0ff */
[----:B------:R-:W-:Y:S01]  /*3830*/  @P1 LOP3.LUT R158, R158, 0x100, RZ, 0xfc, !PT ;  /* 0x000001009e9e1812 */ /* 0x000fe200078efcff */
[----:B------:R-:W-:Y:S06]  /*3840*/  @!P1 BRA `(.L_x_169) ;  /* 0x0000000400d89947 */ /* 0x000fec0003800000 */
[----:B------:R-:W-:Y:S04]  /*3850*/  BSSY.RECONVERGENT B1, `(.L_x_170) ;  /* 0x0000005000017945 */ /* 0x000fe80003800200 */
[----:B------:R-:W-:Y:S05]  /*3860*/  @!P0 BRA `(.L_x_171) ;  /* 0x00000000000c8947 */ /* 0x000fea0003800000 */
[----:B------:R-:W0:Y:S02]  /*3870*/  LDC.64 R44, c[0x0][0x390] ;  /* 0x0000e400ff2c7b82 */ /* 0x000e240000000a00 */
[----:B0-----:R-:W-:-:S06]  /*3880*/  IMAD.WIDE.U32 R44, R234, 0x10, R44 ;  /* 0x00000010ea2c7825 */ /* 0x001fcc00078e002c */
[----:B------:R-:W5:Y:S02]  /*3890*/  LDG.E.128 R44, desc[UR6][R44.64] ;  /* 0x000000062c2c7981 */ /* 0x000f64000c1e1d00 */
.L_x_171:
[----:B------:R-:W-:Y:S05]  /*38a0*/  BSYNC.RECONVERGENT B1 ;  /* 0x0000000000017941 */ /* 0x000fea0003800200 */
.L_x_170:
[----:B------:R-:W-:-:S04]  /*38b0*/  UISETP.NE.U32.AND UP0, UPT, UR4, URZ, UPT ;  /* 0x000000ff0400728c */ /* 0x000fc8000bf05070 */
[----:B------:R-:W-:-:S09]  /*38c0*/  UISETP.NE.AND.EX UP0, UPT, UR5, URZ, UPT, UP0 ;  /* 0x000000ff0500728c */ /* 0x000fd2000bf05300 */
[----:B------:R-:W-:Y:S05]  /*38d0*/  BRA.U !UP0, `(.L_x_172) ;  /* 0x0000000108e47547 */ /* 0x000fea000b800000 */
[----:B01234-:R-:W0:Y:S02]  /*38e0*/  LDC.64 R128, c[0x0][0x3a0] ;  /* 0x0000e800ff807b82 */ /* 0x01fe240000000a00 */
[----:B0-----:R-:W-:-:S06]  /*38f0*/  IMAD.WIDE.U32 R128, R232, 0x10, R128 ;  /* 0x00000010e8807825 */ /* 0x001fcc00078e0080 */
[----:B------:R-:W2:Y:S01]  /*3900*/  LDG.E.128 R128, desc[UR6][R128.64] ;  /* 0x0000000680807981 */ /* 0x000ea2000c1e1d00 */
[----:B------:R-:W-:-:S13]  /*3910*/  ISETP.GT.AND P1, PT, R233, RZ, PT ;  /* 0x000000ffe900720c */ /* 0x000fda0003f24270 */
[----:B------:R-:W0:Y:S01]  /*3920*/  @P1 LDC R194, c[0x0][0x40c] ;  /* 0x00010300ffc21b82 */ /* 0x000e220000000800 */
[----:B-----5:R-:W-:Y:S02]  /*3930*/  @P1 PRMT R169, R44, 0x7632, R169 ;  /* 0x000076322ca91816 */ /* 0x020fe400000000a9 */
[----:B------:R-:W-:-:S03]  /*3940*/  @P1 SHF.L.U32 R196, R45, 0x10, RZ ;  /* 0x000000102dc41819 */ /* 0x000fc600000006ff */
        /* <DEDUP_REMOVED lines=12> */
[----:B------:R-:W-:Y:S01]  /*3a10*/  PRMT R170, R129, 0x7632, R170 ;  /* 0x0000763281aa7816 */ /* 0x000fe200000000aa */
[----:B------:R-:W-:Y:S02]  /*3a20*/  @P1 IMAD.U32 R196, R196, 0x10000, RZ ;  /* 0x00010000c4c41824 */ /* 0x000fe400078e00ff */
[----:B------:R-:W-:Y:S01]  /*3a30*/  @P1 IMAD.U32 R129, R194, 0x10000, RZ ;  /* 0x00010000c2811824 */ /* 0x000fe200078e00ff */
[----:B------:R-:W-:Y:S02]  /*3a40*/  SHF.L.U32 R170, R170, 0x10, RZ ;  /* 0x00000010aaaa7819 */ /* 0x000fe400000006ff */
[----:B------:R-:W-:-:S03]  /*3a50*/  SHF.L.U32 R194, R130, 0x10, RZ ;  /* 0x0000001082c27819 */ /* 0x000fc600000006ff */
[----:B---3--:R-:W-:Y:S01]  /*3a60*/  @P1 FFMA.FTZ R170, R129, R220, R170 ;  /* 0x000000dc81aa1223 */ /* 0x008fe200000100aa */
[----:B------:R-:W-:Y:S01]  /*3a70*/  PRMT R129, R130, 0x7632, R129 ;  /* 0x0000763282817816 */ /* 0x000fe20000000081 */
[----:B------:R-:W0:Y:S03]  /*3a80*/  @P1 LDC R220, c[0x0][0x40c] ;  /* 0x00010300ffdc1b82 */ /* 0x000e260000000800 */
[----:B------:R-:W-:Y:S02]  /*3a90*/  SHF.L.U32 R195, R129, 0x10, RZ ;  /* 0x0000001081c37819 */ /* 0x000fe400000006ff */
[----:B------:R-:W-:-:S03]  /*3aa0*/  @P1 SHF.L.U32 R129, R46, 0x10, RZ ;  /* 0x000000102e811819 */ /* 0x000fc600000006ff */
[----:B----4-:R-:W-:Y:S01]  /*3ab0*/  @P1 FFMA.FTZ R195, R196, R235, R195 ;  /* 0x000000ebc4c31223 */ /* 0x010fe200000100c3 */
[----:B------:R-:W1:Y:S01]  /*3ac0*/  @P1 LDC R130, c[0x0][0x40c] ;  /* 0x00010300ff821b82 */ /* 0x000e620000000800 */
[----:B------:R-:W-:Y:S01]  /*3ad0*/  @P1 FFMA.FTZ R194, R129, R221, R194 ;  /* 0x000000dd81c21223 */ /* 0x000fe200000100c2 */
[----:B------:R-:W-:Y:S02]  /*3ae0*/  SHF.L.U32 R196, R131, 0x10, RZ ;  /* 0x0000001083c47819 */ /* 0x000fe400000006ff */
[----:B------:R-:W-:Y:S02]  /*3af0*/  @P1 SHF.L.U32 R129, R47, 0x10, RZ ;  /* 0x000000102f811819 */ /* 0x000fe400000006ff */
[----:B------:R-:W-:Y:S02]  /*3b00*/  PRMT R131, R131, 0x7632, R131 ;  /* 0x0000763283837816 */ /* 0x000fe40000000083 */
[----:B------:R-:W2:Y:S01]  /*3b10*/  @P1 LDC R235, c[0x0][0x40c] ;  /* 0x00010300ffeb1b82 */ /* 0x000ea20000000800 */
[----:B------:R-:W-:-:S02]  /*3b20*/  F2FP.BF16.F32.PACK_AB R236, RZ, R194 ;  /* 0x000000c2ffec723e */ /* 0x000fc400000010ff */
[----:B------:R-:W-:Y:S01]  /*3b30*/  IMAD.U32 R221, R131, 0x10000, RZ ;  /* 0x0001000083dd7824 */ /* 0x000fe200078e00ff */
[----:B------:R-:W-:Y:S02]  /*3b40*/  @P1 SHF.L.U32 R131, R44, 0x10, RZ ;  /* 0x000000102c831819 */ /* 0x000fe400000006ff */
        /* <DEDUP_REMOVED lines=18> */
.L_x_172:
[----:B01234-:R-:W0:Y:S01]  /*3c70*/  @P0 LDC R129, c[0x0][0x40c] ;  /* 0x00010300ff810b82 */ /* 0x01fe220000000800 */
[----:B-----5:R-:W-:Y:S01]  /*3c80*/  @P0 PRMT R128, R44, 0x7632, R128 ;  /* 0x000076322c800816 */ /* 0x020fe20000000080 */
[----:B------:R-:W-:Y:S01]  /*3c90*/  HFMA2 R170, -RZ, RZ, 0, 0 ;  /* 0x00000000ffaa7431 */ /* 0x000fe200000001ff */
[----:B------:R-:W-:Y:S02]  /*3ca0*/  MOV R133, RZ ;  /* 0x000000ff00857202 */ /* 0x000fe40000000f00 */
[----:B------:R-:W-:Y:S02]  /*3cb0*/  CS2R R220, SRZ ;  /* 0x0000000000dc7805 */ /* 0x000fe4000001ff00 */
[----:B------:R-:W-:Y:S01]  /*3cc0*/  MOV R195, RZ ;  /* 0x000000ff00c37202 */ /* 0x000fe20000000f00 */
[----:B------:R-:W-:Y:S02]  /*3cd0*/  @P0 IMAD.U32 R128, R128, 0x10000, RZ ;  /* 0x0001000080800824 */ /* 0x000fe400078e00ff */
[----:B------:R-:W-:Y:S01]  /*3ce0*/  HFMA2 R196, -RZ, RZ, 0, 0 ;  /* 0x00000000ffc47431 */ /* 0x000fe200000001ff */
        /* <DEDUP_REMOVED lines=8> */
[----:B------:R-:W-:Y:S02]  /*3d70*/  @P0 IMAD.U32 R129, R129, 0x10000, RZ ;  /* 0x0001000081810824 */ /* 0x000fe400078e00ff */
[----:B-1----:R-:W-:Y:S01]  /*3d80*/  @P0 FMUL.FTZ R170, R128, R169 ;  /* 0x000000a980aa0220 */ /* 0x002fe20000410000 */
[----:B------:R-:W-:Y:S01]  /*3d90*/  @P0 PRMT R128, R47, 0x7632, R128 ;  /* 0x000076322f800816 */ /* 0x000fe20000000080 */
[----:B------:R-:W-:-:S03]  /*3da0*/  HFMA2 R169, -RZ, RZ, 0, 0 ;  /* 0x00000000ffa97431 */ /* 0x000fc600000001ff */
[----:B------:R-:W1:Y:S01]  /*3db0*/  @P0 LDC R131, c[0x0][0x40c] ;  /* 0x00010300ff830b82 */ /* 0x000e620000000800 */
[----:B--2---:R-:W-:Y:S01]  /*3dc0*/  @P0 FMUL.FTZ R195, R129, R194 ;  /* 0x000000c281c30220 */ /* 0x004fe20000410000 */
[----:B------:R-:W-:Y:S02]  /*3dd0*/  @P0 SHF.L.U32 R128, R128, 0x10, RZ ;  /* 0x0000001080800819 */ /* 0x000fe400000006ff */
[----:B------:R-:W-:Y:S02]  /*3de0*/  @P0 SHF.L.U32 R129, R44, 0x10, RZ ;  /* 0x000000102c810819 */ /* 0x000fe400000006ff */
[----:B------:R-:W-:Y:S02]  /*3df0*/  MOV R194, RZ ;  /* 0x000000ff00c27202 */ /* 0x000fe40000000f00 */
[----:B------:R-:W2:Y:S01]  /*3e00*/  @P0 LDC R236, c[0x0][0x40c] ;  /* 0x00010300ffec0b82 */ /* 0x000ea20000000800 */
[----:B---3--:R-:W-:Y:S01]  /*3e10*/  @P0 FMUL.FTZ R221, R128, R237 ;  /* 0x000000ed80dd0220 */ /* 0x008fe20000410000 */
[----:B------:R-:W-:-:S04]  /*3e20*/  @P0 IMAD.U32 R128, R45, 0x10000, RZ ;  /* 0x000100002d800824 */ /* 0x000fc800078e00ff */
        /* <DEDUP_REMOVED lines=19> */
.L_x_173:
[----:B------:R-:W0:Y:S01]  /*3f60*/  LDC.64 R236, c[0x0][0x3a8] ;  /* 0x0000ea00ffec7b82 */ /* 0x000e220000000a00 */
[----:B------:R-:W-:Y:S01]  /*3f70*/  IADD3 R234, PT, PT, R234, 0x20, RZ ;  /* 0x00000020eaea7810 */ /* 0x000fe20007ffe0ff */
[C---:B0-----:R-:W-:Y:S01]  /*3f80*/  IMAD.WIDE.U32 R236, R232.reuse, 0x10, R236 ;  /* 0x00000010e8ec7825 */ /* 0x041fe200078e00ec */
[----:B------:R-:W-:-:S04]  /*3f90*/  IADD3 R232, PT, PT, R232, 0x20, RZ ;  /* 0x00000020e8e87810 */ /* 0x000fc80007ffe0ff */
[----:B------:R0:W-:Y:S03]  /*3fa0*/  STG.E.128 desc[UR6][R236.64], R128 ;  /* 0x00000080ec007986 */ /* 0x0001e6000c101d06 */
.L_x_169:
[----:B------:R-:W-:Y:S05]  /*3fb0*/  BSYNC.RECONVERGENT B0 ;  /* 0x0000000000007941 */ /* 0x000fea0003800200 */
.L_x_168:
        /* <DEDUP_REMOVED lines=10> */
.L_x_177:
[----:B------:R-:W-:Y:S05]  /*4060*/  BSYNC.RECONVERGENT B1 ;  /* 0x0000000000017941 */ /* 0x000fea0003800200 */
.L_x_176:
        /* <DEDUP_REMOVED lines=9> */
[C---:B------:R-:W-:Y:S02]  /*4100*/  @P1 PRMT R197, R45.reuse, 0x7632, R197 ;  /* 0x000076322dc51816 */ /* 0x040fe400000000c5 */
[----:B------:R-:W-:Y:S01]  /*4110*/  @P1 SHF.L.U32 R198, R45, 0x10, RZ ;  /* 0x000000102dc61819 */ /* 0x000fe200000006ff */
[----:B------:R-:W-:Y:S02]  /*4120*/  @P1 IMAD.U32 R171, R171, 0x10000, RZ ;  /* 0x00010000abab1824 */ /* 0x000fe400078e00ff */
        /* <DEDUP_REMOVED lines=16> */
[----:B------:R-:W-:-:S02]  /*4230*/  SHF.L.U32 R197, R130, 0x10, RZ ;  /* 0x0000001082c57819 */ /* 0x000fc400000006ff */
[----:B------:R-:W-:Y:S01]  /*4240*/  SHF.L.U32 R198, R129, 0x10, RZ ;  /* 0x0000001081c67819 */ /* 0x000fe200000006ff */
[----:B------:R-:W-:Y:S01]  /*4250*/  @P1 IMAD.U32 R199, R199, 0x10000, RZ ;  /* 0x00010000c7c71824 */ /* 0x000fe200078e00ff */
[----:B------:R-:W-:Y:S02]  /*4260*/  @P1 SHF.L.U32 R130, R46, 0x10, RZ ;  /* 0x000000102e821819 */ /* 0x000fe400000006ff */
[----:B------:R-:W-:Y:S01]  /*4270*/  @P1 SHF.L.U32 R222, R47, 0x10, RZ ;  /* 0x000000102fde1819 */ /* 0x000fe200000006ff */
[----:B----4-:R-:W-:Y:S01]  /*4280*/  @P1 FFMA.FTZ R198, R199, R235, R198 ;  /* 0x000000ebc7c61223 */ /* 0x010fe200000100c6 */
[C---:B------:R-:W-:Y:S01]  /*4290*/  SHF.L.U32 R199, R131.reuse, 0x10, RZ ;  /* 0x0000001083c77819 */ /* 0x040fe200000006ff */
[----:B------:R-:W-:Y:S01]  /*42a0*/  @P1 FFMA.FTZ R197, R130, R223, R197 ;  /* 0x000000df82c51223 */ /* 0x000fe200000100c5 */
[----:B------:R-:W0:Y:S01]  /*42b0*/  @P1 LDC R235, c[0x0][0x40c] ;  /* 0x00010300ffeb1b82 */ /* 0x000e220000000800 */
[----:B------:R-:W-:Y:S02]  /*42c0*/  PRMT R131, R131, 0x7632, R131 ;  /* 0x0000763283837816 */ /* 0x000fe40000000083 */
[----:B------:R-:W-:Y:S01]  /*42d0*/  @P1 PRMT R129, R47, 0x7632, R129 ;  /* 0x000076322f811816 */ /* 0x000fe20000000081 */
[----:B------:R-:W-:Y:S01]  /*42e0*/  @P1 FFMA.FTZ R199, R222, R236, R199 ;  /* 0x000000ecdec71223 */ /* 0x000fe200000100c7 */
[----:B------:R-:W-:Y:S01]  /*42f0*/  SHF.L.U32 R222, R128, 0x10, RZ ;  /* 0x0000001080de7819 */ /* 0x000fe200000006ff */
[----:B------:R-:W-:Y:S01]  /*4300*/  IMAD.U32 R223, R131, 0x10000, RZ ;  /* 0x0001000083df7824 */ /* 0x000fe200078e00ff */
[----:B------:R-:W-:Y:S01]  /*4310*/  @P1 SHF.L.U32 R131, R44, 0x10, RZ ;  /* 0x000000102c831819 */ /* 0x000fe200000006ff */
[----:B------:R-:W1:Y:S01]  /*4320*/  @P1 LDC R130, c[0x0][0x40c] ;  /* 0x00010300ff821b82 */ /* 0x000e620000000800 */
[----:B------:R-:W-:-:S02]  /*4330*/  @P1 SHF.L.U32 R128, R129, 0x10, RZ ;  /* 0x0000001081801819 */ /* 0x000fc400000006ff */
[----:B------:R-:W-:Y:S02]  /*4340*/  F2FP.BF16.F32.PACK_AB R129, RZ, R171 ;  /* 0x000000abff81723e */ /* 0x000fe400000010ff */
[----:B------:R-:W-:Y:S02]  /*4350*/  F2FP.BF16.F32.PACK_AB R236, RZ, R197 ;  /* 0x000000c5ffec723e */ /* 0x000fe400000010ff */
[----:B------:R-:W-:Y:S02]  /*4360*/  F2FP.BF16.F32.PACK_AB R237, RZ, R198 ;  /* 0x000000c6ffed723e */ /* 0x000fe400000010ff */
[----:B------:R-:W-:Y:S01]  /*4370*/  F2FP.BF16.F32.PACK_AB R238, RZ, R199 ;  /* 0x000000c7ffee723e */ /* 0x000fe200000010ff */
[----:B0-----:R-:W-:Y:S01]  /*4380*/  @P1 FFMA.FTZ R223, R128, R235, R223 ;  /* 0x000000eb80df1223 */ /* 0x001fe200000100df */
[----:B------:R-:W-:Y:S01]  /*4390*/  F2FP.BF16.F32.PACK_AB R235, RZ, R134 ;  /* 0x00000086ffeb723e */ /* 0x000fe200000010ff */
[----:B-1----:R-:W-:Y:S01]  /*43a0*/  @P1 FFMA.FTZ R222, R131, R130, R222 ;  /* 0x0000008283de1223 */ /* 0x002fe200000100de */
[----:B------:R-:W-:-:S02]  /*43b0*/  F2FP.BF16.F32.PACK_AB R130, RZ, R172 ;  /* 0x000000acff82723e */ /* 0x000fc400000010ff */
[----:B------:R-:W-:Y:S02]  /*43c0*/  F2FP.BF16.F32.PACK_AB R131, RZ, R223 ;  /* 0x000000dfff83723e */ /* 0x000fe400000010ff */
[----:B------:R-:W-:Y:S02]  /*43d0*/  F2FP.BF16.F32.PACK_AB R128, RZ, R222 ;  /* 0x000000deff80723e */ /* 0x000fe400000010ff */
[----:B------:R-:W-:Y:S02]  /*43e0*/  PRMT R129, R129, 0x5410, R130 ;  /* 0x0000541081817816 */ /* 0x000fe40000000082 */
[----:B------:R-:W-:Y:S02]  /*43f0*/  PRMT R130, R236, 0x5410, R237 ;  /* 0x00005410ec827816 */ /* 0x000fe400000000ed */
[----:B------:R-:W-:Y:S02]  /*4400*/  PRMT R128, R128, 0x5410, R235 ;  /* 0x0000541080807816 */ /* 0x000fe400000000eb */
[----:B------:R-:W-:Y:S01]  /*4410*/  PRMT R131, R238, 0x5410, R131 ;  /* 0x00005410ee837816 */ /* 0x000fe20000000083 */
[----:B------:R-:W-:Y:S06]  /*4420*/  BRA `(.L_x_179) ;  /* 0x0000000000b87947 */ /* 0x000fec0003800000 */
.L_x_178:
[----:B01234-:R-:W0:Y:S01]  /*4430*/  @P0 LDC R129, c[0x0][0x40c] ;  /* 0x00010300ff810b82 */ /* 0x01fe220000000800 */
        /* <DEDUP_REMOVED lines=45> */
.L_x_179:
[----:B------:R-:W0:Y:S01]  /*4710*/  LDC.64 R236, c[0x0][0x3a8] ;  /* 0x0000ea00ffec7b82 */ /* 0x000e220000000a00 */
[----:B------:R-:W-:Y:S01]  /*4720*/  IADD3 R234, PT, PT, R234, 0x20, RZ ;  /* 0x00000020eaea7810 */ /* 0x000fe20007ffe0ff */
[----:B0-----:R-:W-:-:S04]  /*4730*/  IMAD.WIDE.U32 R236, R232, 0x10, R236 ;  /* 0x00000010e8ec7825 */ /* 0x001fc800078e00ec */
[----:B------:R-:W-:Y:S01]  /*4740*/  VIADD R232, R232, 0x20 ;  /* 0x00000020e8e87836 */ /* 0x000fe20000000000 */
[----:B------:R0:W-:Y:S06]  /*4750*/  STG.E.128 desc[UR6][R236.64], R128 ;  /* 0x00000080ec007986 */ /* 0x0001ec000c101d06 */
.L_x_175:
[----:B------:R-:W-:Y:S05]  /*4760*/  BSYNC.RECONVERGENT B0 ;  /* 0x0000000000007941 */ /* 0x000fea0003800200 */
.L_x_174:
        /* <DEDUP_REMOVED lines=10> */
.L_x_183:
[----:B------:R-:W-:Y:S05]  /*4810*/  BSYNC.RECONVERGENT B1 ;  /* 0x0000000000017941 */ /* 0x000fea0003800200 */
.L_x_182:
        /* <DEDUP_REMOVED lines=60> */
.L_x_184:
[----:B01234-:R-:W0:Y:S01]  /*4be0*/  @P0 LDC R129, c[0x0][0x40c] ;  /* 0x00010300ff810b82 */ /* 0x01fe220000000800 */
[----:B-----5:R-:W-:Y:S01]  /*4bf0*/  @P0 PRMT R128, R44, 0x7632, R128 ;  /* 0x000076322c800816 */ /* 0x020fe20000000080 */
[----:B------:R-:W-:Y:S01]  /*4c00*/  HFMA2 R135, -RZ, RZ, 0, 0 ;  /* 0x00000000ff877431 */ /* 0x000fe200000001ff */
[----:B------:R-:W-:Y:S01]  /*4c10*/  MOV R174, RZ ;  /* 0x000000ff00ae7202 */ /* 0x000fe20000000f00 */
[----:B------:R-:W-:Y:S01]  /*4c20*/  IMAD.MOV.U32 R201, RZ, RZ, RZ ;  /* 0x000000ffffc97224 */ /* 0x000fe200078e00ff */
[----:B------:R-:W-:Y:S02]  /*4c30*/  @P0 SHF.L.U32 R128, R128, 0x10, RZ ;  /* 0x0000001080800819 */ /* 0x000fe400000006ff */
[----:B------:R-:W-:Y:S01]  /*4c40*/  CS2R R224, SRZ ;  /* 0x0000000000e07805 */ /* 0x000fe2000001ff00 */
        /* <DEDUP_REMOVED lines=17> */
[----:B------:R-:W-:-:S04]  /*4d60*/  MOV R200, RZ ;  /* 0x000000ff00c87202 */ /* 0x000fc80000000f00 */
        /* <DEDUP_REMOVED lines=22> */
.L_x_185:
[----:B------:R-:W0:Y:S01]  /*4ed0*/  LDC.64 R236, c[0x0][0x3a8] ;  /* 0x0000ea00ffec7b82 */ /* 0x000e220000000a00 */
[----:B------:R-:W-:Y:S01]  /*4ee0*/  IADD3 R234, PT, PT, R234, 0x20, RZ ;  /* 0x00000020eaea7810 */ /* 0x000fe20007ffe0ff */
[----:B0-----:R-:W-:-:S04]  /*4ef0*/  IMAD.WIDE.U32 R236, R232, 0x10, R236 ;  /* 0x00000010e8ec7825 */ /* 0x001fc800078e00ec */
[----:B------:R-:W-:Y:S01]  /*4f00*/  VIADD R232, R232, 0x20 ;  /* 0x00000020e8e87836 */ /* 0x000fe20000000000 */
[----:B------:R0:W-:Y:S06]  /*4f10*/  STG.E.128 desc[UR6][R236.64], R128 ;  /* 0x00000080ec007986 */ /* 0x0001ec000c101d06 */
.L_x_181:
[----:B------:R-:W-:Y:S05]  /*4f20*/  BSYNC.RECONVERGENT B0 ;  /* 0x0000000000007941 */ /* 0x000fea0003800200 */
.L_x_180:
        /* <DEDUP_REMOVED lines=10> */
.L_x_189:
[----:B------:R-:W-:Y:S05]  /*4fd0*/  BSYNC.RECONVERGENT B1 ;  /* 0x0000000000017941 */ /* 0x000fea0003800200 */
.L_x_188:
        /* <DEDUP_REMOVED lines=60> */
.L_x_190:
[----:B01234-:R-:W0:Y:S01]  /*53a0*/  @P0 LDC R129, c[0x0][0x40c] ;  /* 0x00010300ff810b82 */ /* 0x01fe220000000800 */
        /* <DEDUP_REMOVED lines=24> */
[----:B------:R-:W-:-:S02]  /*5530*/  @P0 SHF.L.U32 R128, R45, 0x10, RZ ;  /* 0x000000102d800819 */ /* 0x000fc400000006ff */
[----:B------:R-:W-:Y:S02]  /*5540*/  MOV R203, RZ ;  /* 0x000000ff00cb7202 */ /* 0x000fe40000000f00 */
[----:B------:R-:W-:Y:S02]  /*5550*/  F2FP.BF16.F32.PACK_AB R238, RZ, R227 ;  /* 0x000000e3ffee723e */ /* 0x000fe400000010ff */
[----:B------:R-:W3:Y:S01]  /*5560*/  @P0 LDC R235, c[0x0][0x40c] ;  /* 0x00010300ffeb0b82 */ /* 0x000ee20000000800 */
[----:B0-----:R-:W-:Y:S01]  /*5570*/  @P0 FMUL.FTZ R226, R129, R130 ;  /* 0x0000008281e20220 */ /* 0x001fe20000410000 */
[----:B------:R-:W-:Y:S01]  /*5580*/  @P0 SHF.L.U32 R129, R46, 0x10, RZ ;  /* 0x000000102e810819 */ /* 0x000fe200000006ff */
[----:B------:R-:W-:Y:S02]  /*5590*/  @P0 IMAD.U32 R130, R47, 0x10000, RZ ;  /* 0x000100002f820824 */ /* 0x000fe400078e00ff */
[----:B-1----:R-:W-:Y:S01]  /*55a0*/  @P0 FMUL.FTZ R175, R128, R131 ;  /* 0x0000008380af0220 */ /* 0x002fe20000410000 */
[----:B------:R-:W-:-:S02]  /*55b0*/  F2FP.BF16.F32.PACK_AB R128, RZ, R226 ;  /* 0x000000e2ff80723e */ /* 0x000fc400000010ff */
[----:B------:R-:W-:Y:S01]  /*55c0*/  F2FP.BF16.F32.PACK_AB R131, RZ, R176 ;  /* 0x000000b0ff83723e */ /* 0x000fe200000010ff */
[----:B--2---:R-:W-:Y:S01]  /*55d0*/  @P0 FMUL.FTZ R203, R129, R236 ;  /* 0x000000ec81cb0220 */ /* 0x004fe20000410000 */
[----:B------:R-:W-:Y:S02]  /*55e0*/  F2FP.BF16.F32.PACK_AB R129, RZ, R136 ;  /* 0x00000088ff81723e */ /* 0x000fe400000010ff */
[----:B------:R-:W-:Y:S02]  /*55f0*/  F2FP.BF16.F32.PACK_AB R236, RZ, R204 ;  /* 0x000000ccffec723e */ /* 0x000fe400000010ff */
[----:B------:R-:W-:Y:S01]  /*5600*/  PRMT R128, R128, 0x5410, R129 ;  /* 0x0000541080807816 */ /* 0x000fe20000000081 */
[----:B---3--:R-:W-:Y:S01]  /*5610*/  @P0 FMUL.FTZ R205, R130, R235 ;  /* 0x000000eb82cd0220 */ /* 0x008fe20000410000 */
[----:B------:R-:W-:Y:S02]  /*5620*/  F2FP.BF16.F32.PACK_AB R130, RZ, R175 ;  /* 0x000000afff82723e */ /* 0x000fe400000010ff */
[----:B------:R-:W-:-:S02]  /*5630*/  F2FP.BF16.F32.PACK_AB R235, RZ, R203 ;  /* 0x000000cbffeb723e */ /* 0x000fc400000010ff */
[----:B------:R-:W-:Y:S02]  /*5640*/  F2FP.BF16.F32.PACK_AB R237, RZ, R205 ;  /* 0x000000cdffed723e */ /* 0x000fe400000010ff */
[----:B------:R-:W-:Y:S02]  /*5650*/  PRMT R129, R130, 0x5410, R131 ;  /* 0x0000541082817816 */ /* 0x000fe40000000083 */
[----:B------:R-:W-:Y:S02]  /*5660*/  PRMT R130, R235, 0x5410, R236 ;  /* 0x00005410eb827816 */ /* 0x000fe400000000ec */
[----:B------:R-:W-:-:S07]  /*5670*/  PRMT R131, R237, 0x5410, R238 ;  /* 0x00005410ed837816 */ /* 0x000fce00000000ee */
.L_x_191:
[----:B------:R-:W0:Y:S01]  /*5680*/  LDC.64 R236, c[0x0][0x3a8] ;  /* 0x0000ea00ffec7b82 */ /* 0x000e220000000a00 */
[----:B------:R-:W-:Y:S01]  /*5690*/  IADD3 R234, PT, PT, R234, 0x20, RZ ;  /* 0x00000020eaea7810 */ /* 0x000fe20007ffe0ff */
[C---:B0-----:R-:W-:Y:S01]  /*56a0*/  IMAD.WIDE.U32 R236, R232.reuse, 0x10, R236 ;  /* 0x00000010e8ec7825 */ /* 0x041fe200078e00ec */
[----:B------:R-:W-:-:S04]  /*56b0*/  IADD3 R232, PT, PT, R232, 0x20, RZ ;  /* 0x00000020e8e87810 */ /* 0x000fc80007ffe0ff */
[----:B------:R0:W-:Y:S03]  /*56c0*/  STG.E.128 desc[UR6][R236.64], R128 ;  /* 0x00000080ec007986 */ /* 0x0001e6000c101d06 */
.L_x_187:
[----:B------:R-:W-:Y:S05]  /*56d0*/  BSYNC.RECONVERGENT B0 ;  /* 0x0000000000007941 */ /* 0x000fea0003800200 */
.L_x_186:
        /* <DEDUP_REMOVED lines=10> */
.L_x_195:
[----:B------:R-:W-:Y:S05]  /*5780*/  BSYNC.RECONVERGENT B1 ;  /* 0x0000000000017941 */ /* 0x000fea0003800200 */
.L_x_194:
        /* <DEDUP_REMOVED lines=8> */
[C---:B-----5:R-:W-:Y:S02]  /*5810*/  @P0 PRMT R206, R45.reuse, 0x7632, R206 ;  /* 0x000076322dce0816 */ /* 0x060fe400000000ce */
[----:B------:R-:W-:Y:S02]  /*5820*/  @P0 SHF.L.U32 R208, R45, 0x10, RZ ;  /* 0x000000102dd00819 */ /* 0x000fe400000006ff */
[----:B------:R-:W-:-:S03]  /*5830*/  @P0 SHF.L.U32 R228, R46, 0x10, RZ ;  /* 0x000000102ee40819 */ /* 0x000fc600000006ff */
[----:B------:R-:W1:Y:S08]  /*5840*/  @P0 LDC R207, c[0x0][0x40c] ;  /* 0x00010300ffcf0b82 */ /* 0x000e700000000800 */
[----:B------:R-:W3:Y:S08]  /*5850*/  @P0 LDC R233, c[0x0][0x40c] ;  /* 0x00010300ffe90b82 */ /* 0x000ef00000000800 */
[----:B------:R-:W4:Y:S08]  /*5860*/  @P0 LDC R234, c[0x0][0x40c] ;  /* 0x00010300ffea0b82 */ /* 0x000f300000000800 */
[----:B------:R-:W4:Y:S08]  /*5870*/  @P0 LDC R235, c[0x0][0x40c] ;  /* 0x00010300ffeb0b82 */ /* 0x000f300000000800 */
[----:B------:R-:W4:Y:S01]  /*5880*/  @P0 LDC R229, c[0x0][0x40c] ;  /* 0x00010300ffe50b82 */ /* 0x000f220000000800 */
[----:B--2---:R-:W-:-:S02]  /*5890*/  PRMT R178, R129, 0x7632, R178 ;  /* 0x0000763281b27816 */ /* 0x004fc400000000b2 */
[----:B------:R-:W-:Y:S02]  /*58a0*/  SHF.L.U32 R177, R129, 0x10, RZ ;  /* 0x0000001081b17819 */ /* 0x000fe400000006ff */
[----:B------:R-:W-:Y:S01]  /*58b0*/  @P0 SHF.L.U32 R129, R206, 0x10, RZ ;  /* 0x00000010ce810819 */ /* 0x000fe200000006ff */
[----:B------:R-:W-:Y:S01]  /*58c0*/  IMAD.U32 R178, R178, 0x10000, RZ ;  /* 0x00010000b2b27824 */ /* 0x000fe200078e00ff */
[----:B------:R-:W-:Y:S01]  /*58d0*/  @P0 PRMT R206, R46, 0x7632, R206 ;  /* 0x000076322ece0816 */ /* 0x000fe200000000ce */
[----:B-1----:R-:W-:Y:S01]  /*58e0*/  @P0 FFMA.FTZ R177, R208, R207, R177 ;  /* 0x000000cfd0b10223 */ /* 0x002fe200000100b1 */
[C---:B------:R-:W-:Y:S02]  /*58f0*/  IMAD.U32 R207, R130.reuse, 0x10000, RZ ;  /* 0x0001000082cf7824 */ /* 0x040fe400078e00ff */
[----:B0-----:R-:W-:Y:S01]  /*5900*/  @P0 FFMA.FTZ R178, R129, R209, R178 ;  /* 0x000000d181b20223 */ /* 0x001fe200000100b2 */
[----:B------:R-:W-:Y:S01]  /*5910*/  PRMT R129, R130, 0x7632, R129 ;  /* 0x0000763282817816 */ /* 0x000fe20000000081 */
[----:B------:R-:W-:-:S02]  /*5920*/  IMAD.U32 R209, R131, 0x10000, RZ ;  /* 0x0001000083d17824 */ /* 0x000fc400078e00ff */
[----:B---3--:R-:W-:Y:S01]  /*5930*/  @P0 FFMA.FTZ R207, R228, R233, R207 ;  /* 0x000000e9e4cf0223 */ /* 0x008fe200000100cf */
[----:B------:R-:W-:Y:S01]  /*5940*/  @P0 SHF.L.U32 R228, R47, 0x10, RZ ;  /* 0x000000102fe40819 */ /* 0x000fe200000006ff */
[----:B------:R-:W0:Y:S01]  /*5950*/  @P0 LDC R233, c[0x0][0x40c] ;  /* 0x00010300ffe90b82 */ /* 0x000e220000000800 */
[----:B------:R-:W-:Y:S02]  /*5960*/  SHF.L.U32 R208, R129, 0x10, RZ ;  /* 0x0000001081d07819 */ /* 0x000fe400000006ff */
[----:B------:R-:W-:Y:S01]  /*5970*/  @P0 SHF.L.U32 R129, R206, 0x10, RZ ;  /* 0x00000010ce810819 */ /* 0x000fe200000006ff */
[----:B----4-:R-:W-:Y:S01]  /*5980*/  @P0 FFMA.FTZ R209, R228, R235, R209 ;  /* 0x000000ebe4d10223 */ /* 0x010fe200000100d1 */
[----:B------:R-:W-:Y:S02]  /*5990*/  @P0 PRMT R130, R44, 0x7632, R130 ;  /* 0x000076322c820816 */ /* 0x000fe40000000082 */
[C---:B------:R-:W-:Y:S01]  /*59a0*/  SHF.L.U32 R228, R128.reuse, 0x10, RZ ;  /* 0x0000001080e47819 */ /* 0x040fe200000006ff */
[----:B------:R-:W-:Y:S01]  /*59b0*/  @P0 FFMA.FTZ R208, R129, R234, R208 ;  /* 0x000000ea81d00223 */ /* 0x000fe200000100d0 */
[----:B------:R-:W-:Y:S01]  /*59c0*/  PRMT R129, R128, 0x7632, R129 ;  /* 0x0000763280817816 */ /* 0x000fe20000000081 */
[----:B------:R-:W1:Y:S01]  /*59d0*/  @P0 LDC R234, c[0x0][0x40c] ;  /* 0x00010300ffea0b82 */ /* 0x000e620000000800 */
[----:B------:R-:W-:-:S02]  /*59e0*/  PRMT R131, R131, 0x7632, R131 ;  /* 0x0000763283837816 */ /* 0x000fc40000000083 */
[----:B------:R-:W-:Y:S02]  /*59f0*/  SHF.L.U32 R206, R129, 0x10, RZ ;  /* 0x0000001081ce7819 */ /* 0x000fe400000006ff */
[----:B------:R-:W-:Y:S02]  /*5a00*/  @P0 SHF.L.U32 R129, R130, 0x10, RZ ;  /* 0x0000001082810819 */ /* 0x000fe400000006ff */
[----:B------:R-:W-:Y:S02]  /*5a10*/  @P0 PRMT R128, R47, 0x7632, R128 ;  /* 0x000076322f800816 */ /* 0x000fe40000000080 */
[----:B------:R-:W-:Y:S01]  /*5a20*/  F2FP.BF16.F32.PACK_AB R130, RZ, R178 ;  /* 0x000000b2ff82723e */ /* 0x000fe200000010ff */
[----:B------:R-:W-:Y:S01]  /*5a30*/  @P0 FFMA.FTZ R206, R129, R229, R206 ;  /* 0x000000e581ce0223 */ /* 0x000fe200000100ce */
[----:B------:R-:W-:Y:S01]  /*5a40*/  @P0 SHF.L.U32 R129, R44, 0x10, RZ ;  /* 0x000000102c810819 */ /* 0x000fe200000006ff */
[----:B------:R-:W-:Y:S01]  /*5a50*/  IMAD.U32 R229, R131, 0x10000, RZ ;  /* 0x0001000083e57824 */ /* 0x000fe200078e00ff */
[----:B------:R-:W-:-:S02]  /*5a60*/  @P0 SHF.L.U32 R128, R128, 0x10, RZ ;  /* 0x0000001080800819 */ /* 0x000fc400000006ff */
[----:B------:R-:W-:Y:S01]  /*5a70*/  F2FP.BF16.F32.PACK_AB R235, RZ, R208 ;  /* 0x000000d0ffeb723e */ /* 0x000fe200000010ff */
[----:B0-----:R-:W-:Y:S01]  /*5a80*/  @P0 FFMA.FTZ R228, R129, R233, R228 ;  /* 0x000000e981e40223 */ /* 0x001fe200000100e4 */
[----:B------:R-:W-:Y:S02]  /*5a90*/  F2FP.BF16.F32.PACK_AB R129, RZ, R177 ;  /* 0x000000b1ff81723e */ /* 0x000fe400000010ff */
[----:B------:R-:W-:Y:S02]  /*5aa0*/  F2FP.BF16.F32.PACK_AB R236, RZ, R209 ;  /* 0x000000d1ffec723e */ /* 0x000fe400000010ff */
[----:B------:R-:W-:Y:S02]  /*5ab0*/  F2FP.BF16.F32.PACK_AB R233, RZ, R206 ;  /* 0x000000ceffe9723e */ /* 0x000fe400000010ff */
[----:B------:R-:W-:Y:S01]  /*5ac0*/  PRMT R129, R129, 0x5410, R130 ;  /* 0x0000541081817816 */ /* 0x000fe20000000082 */
[----:B-1----:R-:W-:Y:S01]  /*5ad0*/  @P0 FFMA.FTZ R229, R128, R234, R229 ;  /* 0x000000ea80e50223 */ /* 0x002fe200000100e5 */
[----:B------:R-:W-:-:S02]  /*5ae0*/  F2FP.BF16.F32.PACK_AB R234, RZ, R207 ;  /* 0x000000cfffea723e */ /* 0x000fc400000010ff */
[----:B------:R-:W-:Y:S02]  /*5af0*/  F2FP.BF16.F32.PACK_AB R128, RZ, R228 ;  /* 0x000000e4ff80723e */ /* 0x000fe400000010ff */
[----:B------:R-:W-:Y:S02]  /*5b00*/  F2FP.BF16.F32.PACK_AB R131, RZ, R229 ;  /* 0x000000e5ff83723e */ /* 0x000fe400000010ff */
[----:B------:R-:W-:Y:S02]  /*5b10*/  PRMT R130, R234, 0x5410, R235 ;  /* 0x00005410ea827816 */ /* 0x000fe400000000eb */
[----:B------:R-:W-:Y:S02]  /*5b20*/  PRMT R128, R128, 0x5410, R233 ;  /* 0x0000541080807816 */ /* 0x000fe400000000e9 */
[----:B------:R-:W-:Y:S01]  /*5b30*/  PRMT R131, R236, 0x5410, R131 ;  /* 0x00005410ec837816 */ /* 0x000fe20000000083 */
[----:B------:R-:W-:Y:S06]  /*5b40*/  BRA `(.L_x_197) ;  /* 0x0000000000b87947 */ /* 0x000fec0003800000 */
.L_x_196:
[----:B------:R-:W0:Y:S02]  /*5b50*/  @P0 LDC R177, c[0x0][0x40c] ;  /* 0x00010300ffb10b82 */ /* 0x000e240000000800 */
[----:B012345:R-:W-:Y:S01]  /*5b60*/  @P0 PRMT R128, R44, 0x7632, R128 ;  /* 0x000076322c800816 */ /* 0x03ffe20000000080 */
[----:B------:R-:W-:Y:S01]  /*5b70*/  HFMA2 R206, -RZ, RZ, 0, 0 ;  /* 0x00000000ffce7431 */ /* 0x000fe200000001ff */
[----:B------:R-:W-:Y:S01]  /*5b80*/  @P0 PRMT R129, R45, 0x7632, R129 ;  /* 0x000076322d810816 */ /* 0x000fe20000000081 */
[----:B------:R-:W-:Y:S01]  /*5b90*/  IMAD.MOV.U32 R178, RZ, RZ, RZ ;  /* 0x000000ffffb27224 */ /* 0x000fe200078e00ff */
[----:B------:R-:W-:Y:S02]  /*5ba0*/  @P0 SHF.L.U32 R128, R128, 0x10, RZ ;  /* 0x0000001080800819 */ /* 0x000fe400000006ff */
[----:B------:R-:W-:Y:S02]  /*5bb0*/  CS2R R208, SRZ ;  /* 0x0000000000d07805 */ /* 0x000fe4000001ff00 */
[----:B------:R-:W-:Y:S01]  /*5bc0*/  @P0 SHF.L.U32 R129, R129, 0x10, RZ ;  /* 0x0000001081810819 */ /* 0x000fe200000006ff */
[----:B------:R-:W0:Y:S01]  /*5bd0*/  @P0 LDC R130, c[0x0][0x40c] ;  /* 0x00010300ff820b82 */ /* 0x000e220000000800 */
[----:B------:R-:W-:-:S07]  /*5be0*/  CS2R R228, SRZ ;  /* 0x0000000000e47805 */ /* 0x000fce000001ff00 */
[----:B------:R-:W1:Y:S08]  /*5bf0*/  @P0 LDC R207, c[0x0][0x40c] ;  /* 0x00010300ffcf0b82 */ /* 0x000e700000000800 */
[----:B------:R-:W2:Y:S01]  /*5c00*/  @P0 LDC R236, c[0x0][0x40c] ;  /* 0x00010300ffec0b82 */ /* 0x000ea20000000800 */
[----:B------:R-:W-:Y:S01]  /*5c10*/  @P0 FMUL.FTZ R206, R128, R177 ;  /* 0x000000b180ce0220 */ /* 0x000fe20000410000 */
[----:B------:R-:W-:-:S02]  /*5c20*/  @P0 PRMT R128, R46, 0x7632, R128 ;  /* 0x000076322e800816 */ /* 0x000fc40000000080 */
[----:B------:R-:W-:Y:S02]  /*5c30*/  MOV R177, RZ ;  /* 0x000000ff00b17202 */ /* 0x000fe40000000f00 */
[----:B------:R-:W-:Y:S02]  /*5c40*/  @P0 SHF.L.U32 R128, R128, 0x10, RZ ;  /* 0x0000001080800819 */ /* 0x000fe400000006ff */
[----:B------:R-:W3:Y:S01]  /*5c50*/  @P0 LDC R131, c[0x0][0x40c] ;  /* 0x00010300ff830b82 */ /* 0x000ee20000000800 */
[----:B0-----:R-:W-:Y:S01]  /*5c60*/  @P0 FMUL.FTZ R178, R129, R130 ;  /* 0x0000008281b20220 */ /* 0x001fe20000410000 */
[----:B------:R-:W-:Y:S02]  /*5c70*/  @P0 PRMT R129, R47, 0x7632, R129 ;  /* 0x000076322f810816 */ /* 0x000fe40000000081 */
[----:B------:R-:W-:-:S03]  /*5c80*/  @P0 SHF.L.U32 R130, R44, 0x10, RZ ;  /* 0x000000102c820819 */ /* 0x000fc600000006ff */
[----:B------:R-:W-:Y:S01]  /*5c90*/  @P0 IMAD.U32 R129, R129, 0x10000, RZ ;  /* 0x0001000081810824 */ /* 0x000fe200078e00ff */
[----:B------:R-:W0:Y:S01]  /*5ca0*/  @P0 LDC R233, c[0x0][0x40c] ;  /* 0x00010300ffe90b82 */ /* 0x000e220000000800 */
[----:B-1----:R-:W-:Y:S01]  /*5cb0*/  @P0 FMUL.FTZ R208, R128, R207 ;  /* 0x000000cf80d00220 */ /* 0x002fe20000410000 */
[----:B------:R-:W-:Y:S01]  /*5cc0*/  @P0 SHF.L.U32 R128, R45, 0x10, RZ ;  /* 0x000000102d800819 */ /* 0x000fe200000006ff */
[----:B------:R-:W-:-:S05]  /*5cd0*/  IMAD.MOV.U32 R207, RZ, RZ, RZ ;  /* 0x000000ffffcf7224 */ /* 0x000fca00078e00ff */
[----:B------:R-:W1:Y:S01]  /*5ce0*/  @P0 LDC R234, c[0x0][0x40c] ;  /* 0x00010300ffea0b82 */ /* 0x000e620000000800 */
[----:B--2---:R-:W-:Y:S01]  /*5cf0*/  @P0 FMUL.FTZ R229, R129, R236 ;  /* 0x000000ec81e50220 */ /* 0x004fe20000410000 */
[----:B------:R-:W-:-:S04]  /*5d00*/  @P0 SHF.L.U32 R129, R46, 0x10, RZ ;  /* 0x000000102e810819 */ /* 0x000fc800000006ff */
[----:B------:R-:W-:Y:S02]  /*5d10*/  F2FP.BF16.F32.PACK_AB R236, RZ, R229 ;  /* 0x000000e5ffec723e */ /* 0x000fe400000010ff */
[----:B------:R-:W2:Y:S01]  /*5d20*/  @P0 LDC R235, c[0x0][0x40c] ;  /* 0x00010300ffeb0b82 */ /* 0x000ea20000000800 */
[----:B---3--:R-:W-:Y:S01]  /*5d30*/  @P0 FMUL.FTZ R228, R130, R131 ;  /* 0x0000008382e40220 */ /* 0x008fe20000410000 */
[----:B------:R-:W-:Y:S02]  /*5d40*/  @P0 SHF.L.U32 R130, R47, 0x10, RZ ;  /* 0x000000102f820819 */ /* 0x000fe400000006ff */
[----:B------:R-:W-:Y:S01]  /*5d50*/  F2FP.BF16.F32.PACK_AB R131, RZ, R178 ;  /* 0x000000b2ff83723e */ /* 0x000fe200000010ff */
[----:B0-----:R-:W-:Y:S01]  /*5d60*/  @P0 FMUL.FTZ R177, R128, R233 ;  /* 0x000000e980b10220 */ /* 0x001fe20000410000 */
[----:B------:R-:W-:Y:S01]  /*5d70*/  F2FP.BF16.F32.PACK_AB R128, RZ, R228 ;  /* 0x000000e4ff80723e */ /* 0x000fe200000010ff */
[----:B-1----:R-:W-:Y:S01]  /*5d80*/  @P0 FMUL.FTZ R207, R129, R234 ;  /* 0x000000ea81cf0220 */ /* 0x002fe20000410000 */
[----:B------:R-:W-:-:S02]  /*5d90*/  F2FP.BF16.F32.PACK_AB R129, RZ, R206 ;  /* 0x000000ceff81723e */ /* 0x000fc400000010ff */
[----:B------:R-:W-:Y:S02]  /*5da0*/  F2FP.BF16.F32.PACK_AB R234, RZ, R208 ;  /* 0x000000d0ffea723e */ /* 0x000fe400000010ff */
[----:B------:R-:W-:Y:S02]  /*5db0*/  F2FP.BF16.F32.PACK_AB R233, RZ, R207 ;  /* 0x000000cfffe9723e */ /* 0x000fe400000010ff */
[----:B------:R-:W-:Y:S01]  /*5dc0*/  PRMT R128, R128, 0x5410, R129 ;  /* 0x0000541080807816 */ /* 0x000fe20000000081 */
[----:B--2---:R-:W-:Y:S01]  /*5dd0*/  @P0 FMUL.FTZ R209, R130, R235 ;  /* 0x000000eb82d10220 */ /* 0x004fe20000410000 */
[----:B------:R-:W-:-:S04]  /*5de0*/  F2FP.BF16.F32.PACK_AB R130, RZ, R177 ;  /* 0x000000b1ff82723e */ /* 0x000fc800000010ff */
[----:B------:R-:W-:Y:S02]  /*5df0*/  F2FP.BF16.F32.PACK_AB R235, RZ, R209 ;  /* 0x000000d1ffeb723e */ /* 0x000fe400000010ff */
[----:B------:R-:W-:Y:S02]  /*5e00*/  PRMT R129, R130, 0x5410, R131 ;  /* 0x0000541082817816 */ /* 0x000fe40000000083 */
[----:B------:R-:W-:Y:S02]  /*5e10*/  PRMT R130, R233, 0x5410, R234 ;  /* 0x00005410e9827816 */ /* 0x000fe400000000ea */
[----:B------:R-:W-:-:S07]  /*5e20*/  PRMT R131, R235, 0x5410, R236 ;  /* 0x00005410eb837816 */ /* 0x000fce00000000ec */
.L_x_197:
[----:B------:R-:W0:Y:S02]  /*5e30*/  LDC.64 R234, c[0x0][0x3a8] ;  /* 0x0000ea00ffea7b82 */ /* 0x000e240000000a00 */
[----:B0-----:R-:W-:-:S05]  /*5e40*/  IMAD.WIDE.U32 R234, R232, 0x10, R234 ;  /* 0x00000010e8ea7825 */ /* 0x001fca00078e00ea */
[----:B------:R0:W-:Y:S02]  /*5e50*/  STG.E.128 desc[UR6][R234.64], R128 ;  /* 0x00000080ea007986 */ /* 0x0001e4000c101d06 */
.L_x_193:
[----:B------:R-:W-:Y:S05]  /*5e60*/  BSYNC.RECONVERGENT B0 ;  /* 0x0000000000007941 */ /* 0x000fea0003800200 */
.L_x_192:
[----:B01234-:R-:W-:Y:S01]  /*5e70*/  FADD.FTZ R129, RZ, R210 ;  /* 0x000000d2ff817221 */ /* 0x01ffe20000010000 */
[C---:B------:R-:W-:Y:S01]  /*5e80*/  ISETP.GT.U32.AND P4, PT, R156.reuse, 0x3f, PT ;  /* 0x0000003f9c00780c */ /* 0x040fe20003f84070 */
[----:B------:R-:W0:Y:S01]  /*5e90*/  S2R R234, SR_TID.X ;  /* 0x0000000000ea7919 */ /* 0x000e220000002100 */
[----:B------:R-:W-:Y:S01]  /*5ea0*/  ISETP.GT.U32.AND P3, PT, R156, 0x5f, PT ;  /* 0x0000005f9c00780c */ /* 0x000fe20003f64070 */
[----:B------:R-:W-:Y:S01]  /*5eb0*/  FADD.FTZ R128, R40, R129 ;  /* 0x0000008128807221 */ /* 0x000fe20000010000 */
[C---:B------:R-:W-:Y:S01]  /*5ec0*/  ISETP.GT.U32.AND P2, PT, R156.reuse, 0x7f, PT ;  /* 0x0000007f9c00780c */ /* 0x040fe20003f44070 */
[----:B------:R-:W-:Y:S01]  /*5ed0*/  UMOV UR10, 0xffffffff ;  /* 0xffffffff000a7882 */ /* 0x000fe20000000000 */
[C---:B------:R-:W-:Y:S01]  /*5ee0*/  ISETP.GT.U32.AND P1, PT, R156.reuse, 0x9f, PT ;  /* 0x0000009f9c00780c */ /* 0x040fe20003f24070 */
[----:B------:R-:W-:Y:S01]  /*5ef0*/  FADD.FTZ R129, R159, R128 ;  /* 0x000000809f817221 */ /* 0x000fe20000010000 */
[C---:B------:R-:W-:Y:S02]  /*5f00*/  ISETP.GT.U32.AND P0, PT, R156.reuse, 0xbf, PT ;  /* 0x000000bf9c00780c */ /* 0x040fe40003f04070 */
[----:B------:R-:W-:Y:S01]  /*5f10*/  ISETP.GT.U32.AND P6, PT, R156, 0xdf, PT ;  /* 0x000000df9c00780c */ /* 0x000fe20003fc4070 */
[----:B------:R-:W-:Y:S01]  /*5f20*/  FADD.FTZ R128, R160, R129 ;  /* 0x00000081a0807221 */ /* 0x000fe20000010000 */
[----:B------:R-:W-:-:S03]  /*5f30*/  LOP3.LUT R158, R158, 0xfffffffe, RZ, 0xc0, !PT ;  /* 0xfffffffe9e9e7812 */ /* 0x000fc600078ec0ff */
[----:B------:R-:W-:-:S04]  /*5f40*/  FADD.FTZ R129, R179, R128 ;  /* 0x00000080b3817221 */ /* 0x000fc80000010000 */
[----:B------:R-:W-:-:S04]  /*5f50*/  FADD.FTZ R128, R180, R129 ;  /* 0x00000081b4807221 */ /* 0x000fc80000010000 */
[----:B------:R-:W-:Y:S01]  /*5f60*/  FADD.FTZ R128, R181, R128 ;  /* 0x00000080b5807221 */ /* 0x000fe20000010000 */
[----:B------:R-:W-:-:S03]  /*5f70*/  @P6 LOP3.LUT R158, R158, 0x1, RZ, 0xfc, !PT ;  /* 0x000000019e9e6812 */ /* 0x000fc600078efcff */
[----:B------:R-:W-:Y:S01]  /*5f80*/  FADD.FTZ R128, R211, R128 ;  /* 0x00000080d3807221 */ /* 0x000fe20000010000 */
[----:B------:R-:W-:-:S04]  /*5f90*/  LOP3.LUT R158, R158, 0xfffffffd, RZ, 0xc0, !PT ;  /* 0xfffffffd9e9e7812 */ /* 0x000fc800078ec0ff */
        /* <DEDUP_REMOVED lines=82> */
[----:B0-----:R-:W-:-:S13]  /*64c0*/  LOP3.LUT P6, RZ, R234, 0x1f, RZ, 0xc0, !PT ;  /* 0x0000001feaff7812 */ /* 0x001fda00078cc0ff */
[----:B------:R-:W-:Y:S01]  /*64d0*/  @P6 LOP3.LUT R158, R158, 0x400, RZ, 0xfc, !PT ;  /* 0x000004009e9e6812 */ /* 0x000fe200078efcff */
[----:B------:R-:W-:Y:S06]  /*64e0*/  BRA.DIV UR10, `(.L_x_198) ;  /* 0x0000002e0acc7947 */ /* 0x000fec000b800000 */
[----:B------:R-:W0:Y:S01]  /*64f0*/  SHFL.BFLY PT, R128, R129, 0x1, 0x1f ;  /* 0x0c201f0081807f89 */ /* 0x000e2200000e0000 */
[----:B------:R-:W1:Y:S01]  /*6500*/  LDC R232, c[0x0][0x400] ;  /* 0x00010000ffe87b82 */ /* 0x000e620000000800 */
[----:B------:R-:W-:Y:S01]  /*6510*/  LOP3.LUT P6, RZ, R158, 0x2, RZ, 0xc0, !PT ;  /* 0x000000029eff7812 */ /* 0x000fe200078cc0ff */
        /* <DEDUP_REMOVED lines=10> */
[--C-:B------:R-:W-:Y:S01]  /*65c0*/  FADD.FTZ R128, R210, -R235.reuse ;  /* 0x800000ebd2807221 */ /* 0x100fe20000010000 */
[--C-:B------:R-:W-:Y:S01]  /*65d0*/  FADD.FTZ R129, R40, -R235.reuse ;  /* 0x800000eb28817221 */ /* 0x100fe20000010000 */
[--C-:B------:R-:W-:Y:S01]  /*65e0*/  FADD.FTZ R131, R159, -R235.reuse ;  /* 0x800000eb9f837221 */ /* 0x100fe20000010000 */
[--C-:B------:R-:W-:Y:S01]  /*65f0*/  FADD.FTZ R130, R41, -R235.reuse ;  /* 0x800000eb29827221 */ /* 0x100fe20000010000 */
[----:B------:R-:W-:Y:S01]  /*6600*/  FFMA.FTZ R128, R128, R128, RZ ;  /* 0x0000008080807223 */ /* 0x000fe200000100ff */
[----:B------:R-:W-:-:S03]  /*6610*/  FADD.FTZ R236, R161, -R235 ;  /* 0x800000eba1ec7221 */ /* 0x000fc60000010000 */
[----:B------:R-:W-:Y:S01]  /*6620*/  FFMA.FTZ R128, R129, R129, R128 ;  /* 0x0000008181807223 */ /* 0x000fe20000010080 */
        /* <DEDUP_REMOVED lines=9> */
[----:B------:R-:W-:-:S04]  /*66c0*/  FFMA.FTZ R128, R131, R131, R128 ;  /* 0x0000008383807223 */ /* 0x000fc80000010080 */
[----:B------:R-:W-:Y:S01]  /*66d0*/  FFMA.FTZ R128, R129, R129, R128 ;  /* 0x0000008181807223 */ /* 0x000fe20000010080 */
[----:B------:R-:W-:-:S04]  /*66e0*/  FADD.FTZ R129, R212, -R235 ;  /* 0x800000ebd4817221 */ /* 0x000fc80000010000 */
[----:B------:R-:W-:-:S05]  /*66f0*/  FSEL R128, R128, RZ, P5 ;  /* 0x000000ff80807208 */ /* 0x000fca0002800000 */
[----:B------:R-:W-:-:S04]  /*6700*/  FFMA.FTZ R129, R129, R129, R128 ;  /* 0x0000008181817223 */ /* 0x000fc80000010080 */
        /* <DEDUP_REMOVED lines=12> */
[----:B------:R-:W-:Y:S01]  /*67d0*/  @P4 FFMA.FTZ R128, R130, R130, R129 ;  /* 0x0000008282804223 */ /* 0x000fe20000010081 */
[--C-:B------:R-:W-:Y:S01]  /*67e0*/  FADD.FTZ R129, R214, -R235.reuse ;  /* 0x800000ebd6817221 */ /* 0x100fe20000010000 */
[----:B------:R-:W-:Y:S01]  /*67f0*/  FADD.FTZ R130, R42, -R235 ;  /* 0x800000eb2a827221 */ /* 0x000fe20000010000 */
[----:B------:R-:W-:Y:S02]  /*6800*/  LOP3.LUT P4, RZ, R158, 0x1, RZ, 0xc0, !PT ;  /* 0x000000019eff7812 */ /* 0x000fe4000788c0ff */
        /* <DEDUP_REMOVED lines=15> */
[----:B------:R-:W-:-:S03]  /*6900*/  FADD.FTZ R130, R43, -R235 ;  /* 0x800000eb2b827221 */ /* 0x000fc60000010000 */
        /* <DEDUP_REMOVED lines=120> */
.L_x_231:
[----:B------:R-:W-:Y:S01]  /*7090*/  LOP3.LUT P1, RZ, R234, 0x1f, RZ, 0xc0, !PT ;  /* 0x0000001feaff7812 */ /* 0x000fe2000782c0ff */
[----:B-1----:R-:W-:Y:S01]  /*70a0*/  FADD.FTZ R129, R236, R233 ;  /* 0x000000e9ec817221 */ /* 0x002fe20000010000 */
[----:B------:R-:W-:Y:S01]  /*70b0*/  FMUL.FTZ R233, R235, R235 ;  /* 0x000000ebebe97220 */ /* 0x000fe20000410000 */
[----:B------:R-:W-:Y:S01]  /*70c0*/  ISETP.NE.AND P0, PT, RZ, UR8, PT ;  /* 0x00000008ff007c0c */ /* 0x000fe2000bf05270 */
[----:B------:R-:W-:Y:S01]  /*70d0*/  BSSY.RECONVERGENT B0, `(.L_x_199) ;  /* 0x000022f000007945 */ /* 0x000fe20003800200 */
[----:B------:R-:W-:Y:S02]  /*70e0*/  FFMA.FTZ R232, R129, R232, UR9 ;  /* 0x0000000981e87e23 */ /* 0x000fe400080100e8 */
[----:B------:R-:W-:-:S05]  /*70f0*/  FSEL R233, R233, RZ, P0 ;  /* 0x000000ffe9e97208 */ /* 0x000fca0000000000 */
[----:B------:R-:W-:Y:S01]  /*7100*/  FADD.FTZ R233, R232, R233 ;  /* 0x000000e9e8e97221 */ /* 0x000fe20000010000 */
[----:B------:R-:W1:Y:S05]  /*7110*/  @!P1 LDC.64 R130, c[0x0][0x3c0] ;  /* 0x0000f000ff829b82 */ /* 0x000e6a0000000a00 */
[----:B------:R-:W2:Y:S03]  /*7120*/  MUFU.RSQ R233, R233 ;  /* 0x000000e900e97308 */ /* 0x000ea60000001400 */
[----:B------:R-:W3:Y:S01]  /*7130*/  @!P1 LDC.64 R128, c[0x0][0x3c8] ;  /* 0x0000f200ff809b82 */ /* 0x000ee20000000a00 */
[----:B-1----:R-:W-:-:S05]  /*7140*/  @!P1 IMAD.WIDE R130, R155, 0x4, R130 ;  /* 0x000000049b829825 */ /* 0x002fca00078e0282 */
[----:B------:R1:W-:Y:S01]  /*7150*/  @!P1 STG.E desc[UR6][R130.64], R235 ;  /* 0x000000eb82009986 */ /* 0x0003e2000c101906 */
[----:B---3--:R-:W-:-:S05]  /*7160*/  @!P1 IMAD.WIDE R128, R155, 0x4, R128 ;  /* 0x000000049b809825 */ /* 0x008fca00078e0280 */
[----:B--2---:R1:W-:Y:S01]  /*7170*/  @!P1 STG.E desc[UR6][R128.64], R233 ;  /* 0x000000e980009986 */ /* 0x0043e2000c101906 */
[----:B-----5:R-:W-:-:S13]  /*7180*/  ISETP.GE.AND P1, PT, R231, 0x1, PT ;  /* 0x00000001e700780c */ /* 0x020fda0003f26270 */
[----:B-1----:R-:W-:Y:S05]  /*7190*/  @!P1 BRA `(.L_x_200) ;  /* 0x0000002000889947 */ /* 0x002fea0003800000 */
[----:B------:R-:W-:Y:S01]  /*71a0*/  IADD3 R231, PT, PT, R231, -0x1, RZ ;  /* 0xffffffffe7e77810 */ /* 0x000fe20007ffe0ff */
[----:B------:R-:W-:Y:S01]  /*71b0*/  BSSY.RECONVERGENT B1, `(.L_x_201) ;  /* 0x0000038000017945 */ /* 0x000fe20003800200 */
[----:B------:R-:W-:Y:S02]  /*71c0*/  LOP3.LUT R157, R234, 0x1f, RZ, 0xc0, !PT ;  /* 0x0000001fea9d7812 */ /* 0x000fe400078ec0ff */
[----:B------:R-:W-:Y:S01]  /*71d0*/  FSEL R232, R235, RZ, !P0 ;  /* 0x000000ffebe87208 */ /* 0x000fe20004000000 */
[----:B------:R-:W-:-:S05]  /*71e0*/  IMAD R231, R231, R230, RZ ;  /* 0x000000e6e7e77224 */ /* 0x000fca00078e02ff */
[----:B------:R-:W-:-:S04]  /*71f0*/  SHF.R.S32.HI R128, RZ, 0x1f, R231 ;  /* 0x0000001fff807819 */ /* 0x000fc800000114e7 */
[----:B------:R-:W-:-:S04]  /*7200*/  LEA.HI R128, R128, R231, RZ, 0x3 ;  /* 0x000000e780807211 */ /* 0x000fc800078f18ff */
[----:B------:R-:W-:Y:S01]  /*7210*/  LEA.HI.SX32 R230, R128, R157, 0x1d ;  /* 0x0000009d80e67211 */ /* 0x000fe200078feaff */
[----:B------:R-:W-:Y:S06]  /*7220*/  @!P5 BRA `(.L_x_202) ;  /* 0x0000000000c0d947 */ /* 0x000fec0003800000 */
[--C-:B------:R-:W-:Y:S01]  /*7230*/  FADD.FTZ R128, R210, -R232.reuse ;  /* 0x800000e8d2807221 */ /* 0x100fe20000010000 */
[----:B------:R-:W-:Y:S01]  /*7240*/  SHF.L.U32 R131, R120, 0x10, RZ ;  /* 0x0000001078837819 */ /* 0x000fe200000006ff */
[----:B------:R-:W-:Y:S02]  /*7250*/  IMAD.U32 R129, R124, 0x10000, RZ ;  /* 0x000100007c817824 */ /* 0x000fe400078e00ff */
[--C-:B------:R-:W-:Y:S01]  /*7260*/  FADD.FTZ R130, R159, -R232.reuse ;  /* 0x800000e89f827221 */ /* 0x100fe20000010000 */
[----:B------:R-:W-:Y:S01]  /*7270*/  FMUL.FTZ R128, R233, R128 ;  /* 0x00000080e9807220 */ /* 0x000fe20000410000 */
[----:B------:R-:W-:Y:S01]  /*7280*/  FADD.FTZ R238, R160, -R232 ;  /* 0x800000e8a0ee7221 */ /* 0x000fe20000010000 */
[----:B------:R-:W-:Y:S02]  /*7290*/  SHF.L.U32 R234, R125, 0x10, RZ ;  /* 0x000000107dea7819 */ /* 0x000fe400000006ff */
[----:B------:R-:W-:Y:S01]  /*72a0*/  FFMA.FTZ R128, R128, R129, R131 ;  /* 0x0000008180807223 */ /* 0x000fe20000010083 */
[----:B0-----:R-:W-:Y:S01]  /*72b0*/  SHF.L.U32 R236, R121, 0x10, RZ ;  /* 0x0000001079ec7819 */ /* 0x001fe200000006ff */
[----:B------:R-:W-:Y:S01]  /*72c0*/  FMUL.FTZ R129, R233, R130 ;  /* 0x00000082e9817220 */ /* 0x000fe20000410000 */
[----:B------:R-:W-:Y:S01]  /*72d0*/  SHF.L.U32 R231, R36, 0x10, RZ ;  /* 0x0000001024e77819 */ /* 0x000fe200000006ff */
[----:B------:R-:W-:-:S02]  /*72e0*/  IMAD.U32 R131, R37, 0x10000, RZ ;  /* 0x0001000025837824 */ /* 0x000fc400078e00ff */
[----:B------:R-:W-:Y:S01]  /*72f0*/  FMUL.FTZ R238, R233, R238 ;  /* 0x000000eee9ee7220 */ /* 0x000fe20000410000 */
[----:B------:R-:W-:Y:S01]  /*7300*/  FADD.FTZ R130, R179, -R232 ;  /* 0x800000e8b3827221 */ /* 0x000fe20000010000 */
[----:B------:R-:W-:Y:S01]  /*7310*/  FFMA.FTZ R129, R129, R234, R236 ;  /* 0x000000ea81817223 */ /* 0x000fe200000100ec */
[--C-:B------:R-:W-:Y:S01]  /*7320*/  FADD.FTZ R234, R180, -R232.reuse ;  /* 0x800000e8b4ea7221 */ /* 0x100fe20000010000 */
[----:B------:R-:W-:Y:S01]  /*7330*/  FFMA.FTZ R236, R238, R131, R231 ;  /* 0x00000083eeec7223 */ /* 0x000fe200000100e7 */
[----:B------:R-:W-:Y:S01]  /*7340*/  SHF.L.U32 R131, R126, 0x10, RZ ;  /* 0x000000107e837819 */ /* 0x000fe200000006ff */
[C---:B------:R-:W-:Y:S01]  /*7350*/  FMUL.FTZ R130, R233.reuse, R130 ;  /* 0x00000082e9827220 */ /* 0x040fe20000410000 */
[----:B------:R-:W-:Y:S01]  /*7360*/  SHF.L.U32 R231, R122, 0x10, RZ ;  /* 0x000000107ae77819 */ /* 0x000fe200000006ff */
[----:B------:R-:W-:Y:S01]  /*7370*/  FMUL.FTZ R234, R233, R234 ;  /* 0x000000eae9ea7220 */ /* 0x000fe20000410000 */
[----:B------:R-:W-:Y:S01]  /*7380*/  FADD.FTZ R238, R181, -R232 ;  /* 0x800000e8b5ee7221 */ /* 0x000fe20000010000 */
[----:B------:R-:W-:-:S02]  /*7390*/  F2FP.BF16.F32.PACK_AB R129, R236, R129 ;  /* 0x00000081ec81723e */ /* 0x000fc400000010ff */
[----:B------:R-:W-:Y:S01]  /*73a0*/  FFMA.FTZ R130, R130, R131, R231 ;  /* 0x0000008382827223 */ /* 0x000fe200000100e7 */
[----:B------:R-:W-:Y:S01]  /*73b0*/  SHF.L.U32 R231, R34, 0x10, RZ ;  /* 0x0000001022e77819 */ /* 0x000fe200000006ff */
[----:B------:R-:W-:Y:S02]  /*73c0*/  IMAD.U32 R131, R35, 0x10000, RZ ;  /* 0x0001000023837824 */ /* 0x000fe400078e00ff */
[----:B------:R-:W-:Y:S02]  /*73d0*/  FMUL.FTZ R238, R233, R238 ;  /* 0x000000eee9ee7220 */ /* 0x000fe40000410000 */
[----:B------:R-:W-:Y:S01]  /*73e0*/  FFMA.FTZ R237, R234, R131, R231 ;  /* 0x00000083eaed7223 */ /* 0x000fe200000100e7 */
[----:B------:R-:W-:Y:S01]  /*73f0*/  SHF.L.U32 R131, R127, 0x10, RZ ;  /* 0x000000107f837819 */ /* 0x000fe200000006ff */
[----:B------:R-:W-:Y:S01]  /*7400*/  FADD.FTZ R234, R211, -R232 ;  /* 0x800000e8d3ea7221 */ /* 0x000fe20000010000 */
[----:B------:R-:W-:Y:S02]  /*7410*/  SHF.L.U32 R231, R123, 0x10, RZ ;  /* 0x000000107be77819 */ /* 0x000fe400000006ff */
[----:B------:R-:W-:Y:S01]  /*7420*/  F2FP.BF16.F32.PACK_AB R130, R237, R130 ;  /* 0x00000082ed82723e */ /* 0x000fe200000010ff */
[----:B------:R-:W-:-:S02]  /*7430*/  FMUL.FTZ R234, R233, R234 ;  /* 0x000000eae9ea7220 */ /* 0x000fc40000410000 */
[----:B------:R-:W-:Y:S01]  /*7440*/  FFMA.FTZ R239, R238, R131, R231 ;  /* 0x00000083eeef7223 */ /* 0x000fe200000100e7 */
[----:B------:R-:W-:Y:S01]  /*7450*/  SHF.L.U32 R231, R32, 0x10, RZ ;  /* 0x0000001020e77819 */ /* 0x000fe200000006ff */
[----:B------:R-:W-:Y:S02]  /*7460*/  IMAD.U32 R131, R33, 0x10000, RZ ;  /* 0x0001000021837824 */ /* 0x000fe400078e00ff */
[----:B------:R-:W-:Y:S02]  /*7470*/  FADD.FTZ R238, R40, -R232 ;  /* 0x800000e828ee7221 */ /* 0x000fe40000010000 */
[----:B------:R-:W-:Y:S01]  /*7480*/  FFMA.FTZ R240, R234, R131, R231 ;  /* 0x00000083eaf07223 */ /* 0x000fe200000100e7 */
[----:B------:R-:W-:Y:S01]  /*7490*/  SHF.L.U32 R131, R39, 0x10, RZ ;  /* 0x0000001027837819 */ /* 0x000fe200000006ff */
[----:B------:R-:W0:Y:S01]  /*74a0*/  LDC.64 R234, c[0x0][0x428] ;  /* 0x00010a00ffea7b82 */ /* 0x000e220000000a00 */
[----:B------:R-:W-:Y:S01]  /*74b0*/  SHF.L.U32 R231, R38, 0x10, RZ ;  /* 0x0000001026e77819 */ /* 0x000fe200000006ff */
[----:B------:R-:W-:-:S04]  /*74c0*/  FMUL.FTZ R238, R233, R238 ;  /* 0x000000eee9ee7220 */ /* 0x000fc80000410000 */
[----:B------:R-:W-:Y:S01]  /*74d0*/  FFMA.FTZ R231, R238, R131, R231 ;  /* 0x00000083eee77223 */ /* 0x000fe200000100e7 */
[----:B------:R-:W-:-:S04]  /*74e0*/  F2FP.BF16.F32.PACK_AB R131, R240, R239 ;  /* 0x000000eff083723e */ /* 0x000fc800000010ff */
[----:B------:R-:W-:Y:S01]  /*74f0*/  F2FP.BF16.F32.PACK_AB R128, R231, R128 ;  /* 0x00000080e780723e */ /* 0x000fe200000010ff */
[----:B0-----:R-:W-:-:S04]  /*7500*/  IMAD.WIDE.U32 R234, R230, 0x10, R234 ;  /* 0x00000010e6ea7825 */ /* 0x001fc800078e00ea */
[----:B------:R-:W-:Y:S01]  /*7510*/  VIADD R230, R230, 0x20 ;  /* 0x00000020e6e67836 */ /* 0x000fe20000000000 */
[----:B------:R1:W-:Y:S06]  /*7520*/  STG.E.128 desc[UR6][R234.64], R128 ;  /* 0x00000080ea007986 */ /* 0x0003ec000c101d06 */
.L_x_202:
[----:B------:R-:W-:Y:S05]  /*7530*/  BSYNC.RECONVERGENT B1 ;  /* 0x0000000000017941 */ /* 0x000fea0003800200 */
.L_x_201:
[----:B------:R-:W-:Y:S01]  /*7540*/  LOP3.LUT P0, RZ, R158, 0x800, RZ, 0xc0, !PT ;  /* 0x000008009eff7812 */ /* 0x000fe2000780c0ff */
[----:B------:R-:W-:-:S12]  /*7550*/  BSSY.RECONVERGENT B1, `(.L_x_203) ;  /* 0x0000032000017945 */ /* 0x000fd80003800200 */
[----:B------:R-:W-:Y:S05]  /*7560*/  @!P0 BRA `(.L_x_204) ;  /* 0x0000000000c08947 */ /* 0x000fea0003800000 */
[--C-:B-1----:R-:W-:Y:S01]  /*7570*/  FADD.FTZ R128, R212, -R232.reuse ;  /* 0x800000e8d4807221 */ /* 0x102fe20000010000 */
[----:B------:R-:W-:Y:S01]  /*7580*/  SHF.L.U32 R129, R116, 0x10, RZ ;  /* 0x0000001074817819 */ /* 0x000fe200000006ff */
[--C-:B------:R-:W-:Y:S01]  /*7590*/  FADD.FTZ R130, R161, -R232.reuse ;  /* 0x800000e8a1827221 */ /* 0x100fe20000010000 */
[----:B------:R-:W-:Y:S01]  /*75a0*/  SHF.L.U32 R131, R112, 0x10, RZ ;  /* 0x0000001070837819 */ /* 0x000fe200000006ff */
[----:B------:R-:W-:Y:S01]  /*75b0*/  FMUL.FTZ R128, R233, R128 ;  /* 0x00000080e9807220 */ /* 0x000fe20000410000 */
[--C-:B------:R-:W-:Y:S01]  /*75c0*/  FADD.FTZ R238, R162, -R232.reuse ;  /* 0x800000e8a2ee7221 */ /* 0x100fe20000010000 */
[----:B------:R-:W-:Y:S01]  /*75d0*/  SHF.L.U32 R234, R117, 0x10, RZ ;  /* 0x0000001075ea7819 */ /* 0x000fe200000006ff */
[----:B0-----:R-:W-:Y:S02]  /*75e0*/  IMAD.U32 R236, R113, 0x10000, RZ ;  /* 0x0001000071ec7824 */ /* 0x001fe400078e00ff */
[----:B------:R-:W-:Y:S01]  /*75f0*/  FFMA.FTZ R128, R128, R129, R131 ;  /* 0x0000008180807223 */ /* 0x000fe20000010083 */
[----:B------:R-:W-:Y:S01]  /*7600*/  SHF.L.U32 R131, R29, 0x10, RZ ;  /* 0x000000101d837819 */ /* 0x000fe200000006ff */
[C---:B------:R-:W-:Y:S01]  /*7610*/  FMUL.FTZ R129, R233.reuse, R130 ;  /* 0x00000082e9817220 */ /* 0x040fe20000410000 */
[----:B------:R-:W-:Y:S01]  /*7620*/  SHF.L.U32 R231, R28, 0x10, RZ ;  /* 0x000000101ce77819 */ /* 0x000fe200000006ff */
[----:B------:R-:W-:Y:S01]  /*7630*/  FMUL.FTZ R238, R233, R238 ;  /* 0x000000eee9ee7220 */ /* 0x000fe20000410000 */
[----:B------:R-:W-:Y:S01]  /*7640*/  FADD.FTZ R130, R182, -R232 ;  /* 0x800000e8b6827221 */ /* 0x000fe20000010000 */
[----:B------:R-:W-:Y:S01]  /*7650*/  FFMA.FTZ R129, R129, R234, R236 ;  /* 0x000000ea81817223 */ /* 0x000fe200000100ec */
[----:B------:R-:W-:Y:S01]  /*7660*/  FADD.FTZ R234, R183, -R232 ;  /* 0x800000e8b7ea7221 */ /* 0x000fe20000010000 */
[----:B------:R-:W-:Y:S01]  /*7670*/  FFMA.FTZ R236, R238, R131, R231 ;  /* 0x00000083eeec7223 */ /* 0x000fe200000100e7 */
[----:B------:R-:W-:Y:S01]  /*7680*/  SHF.L.U32 R131, R118, 0x10, RZ ;  /* 0x0000001076837819 */ /* 0x000fe200000006ff */
[----:B------:R-:W-:-:S02]  /*7690*/  IMAD.U32 R231, R114, 0x10000, RZ ;  /* 0x0001000072e77824 */ /* 0x000fc400078e00ff */
[C---:B------:R-:W-:Y:S01]  /*76a0*/  FMUL.FTZ R130, R233.reuse, R130 ;  /* 0x00000082e9827220 */ /* 0x040fe20000410000 */
[----:B------:R-:W-:Y:S01]  /*76b0*/  FMUL.FTZ R234, R233, R234 ;  /* 0x000000eae9ea7220 */ /* 0x000fe20000410000 */
[----:B------:R-:W-:Y:S01]  /*76c0*/  FADD.FTZ R238, R184, -R232 ;  /* 0x800000e8b8ee7221 */ /* 0x000fe20000010000 */
[----:B------:R-:W-:Y:S01]  /*76d0*/  F2FP.BF16.F32.PACK_AB R129, R236, R129 ;  /* 0x00000081ec81723e */ /* 0x000fe200000010ff */
[----:B------:R-:W-:Y:S01]  /*76e0*/  FFMA.FTZ R130, R130, R131, R231 ;  /* 0x0000008382827223 */ /* 0x000fe200000100e7 */
[----:B------:R-:W-:Y:S01]  /*76f0*/  SHF.L.U32 R131, R27, 0x10, RZ ;  /* 0x000000101b837819 */ /* 0x000fe200000006ff */
[----:B------:R-:W-:Y:S01]  /*7700*/  FMUL.FTZ R238, R233, R238 ;  /* 0x000000eee9ee7220 */ /* 0x000fe20000410000 */
[----:B------:R-:W-:-:S05]  /*7710*/  SHF.L.U32 R231, R26, 0x10, RZ ;  /* 0x000000101ae77819 */ /* 0x000fca00000006ff */
[----:B------:R-:W-:Y:S01]  /*7720*/  FFMA.FTZ R237, R234, R131, R231 ;  /* 0x00000083eaed7223 */ /* 0x000fe200000100e7 */
[----:B------:R-:W-:Y:S01]  /*7730*/  SHF.L.U32 R131, R119, 0x10, RZ ;  /* 0x0000001077837819 */ /* 0x000fe200000006ff */
[----:B------:R-:W-:Y:S02]  /*7740*/  IMAD.U32 R231, R115, 0x10000, RZ ;  /* 0x0001000073e77824 */ /* 0x000fe400078e00ff */
[--C-:B------:R-:W-:Y:S01]  /*7750*/  FADD.FTZ R234, R213, -R232.reuse ;  /* 0x800000e8d5ea7221 */ /* 0x100fe20000010000 */
[----:B------:R-:W-:Y:S01]  /*7760*/  F2FP.BF16.F32.PACK_AB R130, R237, R130 ;  /* 0x00000082ed82723e */ /* 0x000fe200000010ff */
[----:B------:R-:W-:Y:S02]  /*7770*/  FFMA.FTZ R239, R238, R131, R231 ;  /* 0x00000083eeef7223 */ /* 0x000fe400000100e7 */
[----:B------:R-:W-:Y:S01]  /*7780*/  FMUL.FTZ R234, R233, R234 ;  /* 0x000000eae9ea7220 */ /* 0x000fe20000410000 */
[----:B------:R-:W-:Y:S01]  /*7790*/  SHF.L.U32 R131, R25, 0x10, RZ ;  /* 0x0000001019837819 */ /* 0x000fe200000006ff */
[----:B------:R-:W-:Y:S01]  /*77a0*/  FADD.FTZ R238, R41, -R232 ;  /* 0x800000e829ee7221 */ /* 0x000fe20000010000 */
[----:B------:R-:W-:-:S03]  /*77b0*/  SHF.L.U32 R231, R24, 0x10, RZ ;  /* 0x0000001018e77819 */ /* 0x000fc600000006ff */
[----:B------:R-:W-:Y:S02]  /*77c0*/  FMUL.FTZ R238, R233, R238 ;  /* 0x000000eee9ee7220 */ /* 0x000fe40000410000 */
[----:B------:R-:W-:Y:S01]  /*77d0*/  FFMA.FTZ R240, R234, R131, R231 ;  /* 0x00000083eaf07223 */ /* 0x000fe200000100e7 */
[----:B------:R-:W-:Y:S01]  /*77e0*/  SHF.L.U32 R131, R31, 0x10, RZ ;  /* 0x000000101f837819 */ /* 0x000fe200000006ff */
[----:B------:R-:W0:Y:S01]  /*77f0*/  LDC.64 R234, c[0x0][0x428] ;  /* 0x00010a00ffea7b82 */ /* 0x000e220000000a00 */
[----:B------:R-:W-:-:S04]  /*7800*/  IMAD.U32 R231, R30, 0x10000, RZ ;  /* 0x000100001ee77824 */ /* 0x000fc800078e00ff */
[----:B------:R-:W-:Y:S01]  /*7810*/  FFMA.FTZ R231, R238, R131, R231 ;  /* 0x00000083eee77223 */ /* 0x000fe200000100e7 */
[----:B------:R-:W-:-:S04]  /*7820*/  F2FP.BF16.F32.PACK_AB R131, R240, R239 ;  /* 0x000000eff083723e */ /* 0x000fc800000010ff */
[----:B------:R-:W-:Y:S01]  /*7830*/  F2FP.BF16.F32.PACK_AB R128, R231, R128 ;  /* 0x00000080e780723e */ /* 0x000fe200000010ff */
[C---:B0-----:R-:W-:Y:S01]  /*7840*/  IMAD.WIDE.U32 R234, R230.reuse, 0x10, R234 ;  /* 0x00000010e6ea7825 */ /* 0x041fe200078e00ea */
[----:B------:R-:W-:-:S04]  /*7850*/  IADD3 R230, PT, PT, R230, 0x20, RZ ;  /* 0x00000020e6e67810 */ /* 0x000fc80007ffe0ff */
[----:B------:R2:W-:Y:S03]  /*7860*/  STG.E.128 desc[UR6][R234.64], R128 ;  /* 0x00000080ea007986 */ /* 0x0005e6000c101d06 */
.L_x_204:
[----:B------:R-:W-:Y:S05]  /*7870*/  BSYNC.RECONVERGENT B1 ;  /* 0x0000000000017941 */ /* 0x000fea0003800200 */
.L_x_203:
[----:B------:R-:W-:Y:S01]  /*7880*/  LOP3.LUT P0, RZ, R158, 0x1000, RZ, 0xc0, !PT ;  /* 0x000010009eff7812 */ /* 0x000fe2000780c0ff */
[----:B------:R-:W-:-:S12]  /*7890*/  BSSY.RECONVERGENT B1, `(.L_x_205) ;  /* 0x0000032000017945 */ /* 0x000fd80003800200 */
[----:B------:R-:W-:Y:S05]  /*78a0*/  @!P0 BRA `(.L_x_206) ;  /* 0x0000000000c08947 */ /* 0x000fea0003800000 */
[--C-:B-12---:R-:W-:Y:S01]  /*78b0*/  FADD.FTZ R128, R214, -R232.reuse ;  /* 0x800000e8d6807221 */ /* 0x106fe20000010000 */
[----:B------:R-:W-:Y:S01]  /*78c0*/  SHF.L.U32 R129, R108, 0x10, RZ ;  /* 0x000000106c817819 */ /* 0x000fe200000006ff */
[--C-:B------:R-:W-:Y:S01]  /*78d0*/  FADD.FTZ R130, R163, -R232.reuse ;  /* 0x800000e8a3827221 */ /* 0x100fe20000010000 */
[----:B------:R-:W-:Y:S01]  /*78e0*/  SHF.L.U32 R131, R104, 0x10, RZ ;  /* 0x0000001068837819 */ /* 0x000fe200000006ff */
[----:B------:R-:W-:Y:S01]  /*78f0*/  FMUL.FTZ R128, R233, R128 ;  /* 0x00000080e9807220 */ /* 0x000fe20000410000 */
[--C-:B------:R-:W-:Y:S01]  /*7900*/  FADD.FTZ R238, R164, -R232.reuse ;  /* 0x800000e8a4ee7221 */ /* 0x100fe20000010000 */
[----:B0-----:R-:W-:Y:S01]  /*7910*/  SHF.L.U32 R236, R105, 0x10, RZ ;  /* 0x0000001069ec7819 */ /* 0x001fe200000006ff */
[----:B------:R-:W-:Y:S02]  /*7920*/  IMAD.U32 R234, R109, 0x10000, RZ ;  /* 0x000100006dea7824 */ /* 0x000fe400078e00ff */
        /* <DEDUP_REMOVED lines=40> */
.L_x_206:
[----:B------:R-:W-:Y:S05]  /*7bb0*/  BSYNC.RECONVERGENT B1 ;  /* 0x0000000000017941 */ /* 0x000fea0003800200 */
.L_x_205:
[----:B------:R-:W-:Y:S01]  /*7bc0*/  LOP3.LUT P0, RZ, R158, 0x2000, RZ, 0xc0, !PT ;  /* 0x000020009eff7812 */ /* 0x000fe2000780c0ff */
[----:B------:R-:W-:-:S12]  /*7bd0*/  BSSY.RECONVERGENT B1, `(.L_x_207) ;  /* 0x0000032000017945 */ /* 0x000fd80003800200 */
[----:B------:R-:W-:Y:S05]  /*7be0*/  @!P0 BRA `(.L_x_208) ;  /* 0x0000000000c08947 */ /* 0x000fea0003800000 */
[--C-:B-123--:R-:W-:Y:S01]  /*7bf0*/  FADD.FTZ R128, R216, -R232.reuse ;  /* 0x800000e8d8807221 */ /* 0x10efe20000010000 */
[----:B------:R-:W-:Y:S01]  /*7c00*/  SHF.L.U32 R129, R100, 0x10, RZ ;  /* 0x0000001064817819 */ /* 0x000fe200000006ff */
[----:B------:R-:W-:Y:S02]  /*7c10*/  IMAD.U32 R131, R96, 0x10000, RZ ;  /* 0x0001000060837824 */ /* 0x000fe400078e00ff */
[--C-:B------:R-:W-:Y:S01]  /*7c20*/  FADD.FTZ R130, R165, -R232.reuse ;  /* 0x800000e8a5827221 */ /* 0x100fe20000010000 */
[----:B------:R-:W-:Y:S01]  /*7c30*/  FMUL.FTZ R128, R233, R128 ;  /* 0x00000080e9807220 */ /* 0x000fe20000410000 */
[--C-:B------:R-:W-:Y:S01]  /*7c40*/  FADD.FTZ R238, R166, -R232.reuse ;  /* 0x800000e8a6ee7221 */ /* 0x100fe20000010000 */
[----:B------:R-:W-:Y:S01]  /*7c50*/  SHF.L.U32 R234, R101, 0x10, RZ ;  /* 0x0000001065ea7819 */ /* 0x000fe200000006ff */
[----:B------:R-:W-:Y:S02]  /*7c60*/  IMAD.U32 R231, R12, 0x10000, RZ ;  /* 0x000100000ce77824 */ /* 0x000fe400078e00ff */
[----:B------:R-:W-:Y:S01]  /*7c70*/  FFMA.FTZ R128, R128, R129, R131 ;  /* 0x0000008180807223 */ /* 0x000fe20000010083 */
[----:B0-----:R-:W-:Y:S01]  /*7c80*/  SHF.L.U32 R236, R97, 0x10, RZ ;  /* 0x0000001061ec7819 */ /* 0x001fe200000006ff */
[----:B------:R-:W-:Y:S01]  /*7c90*/  FMUL.FTZ R129, R233, R130 ;  /* 0x00000082e9817220 */ /* 0x000fe20000410000 */
[----:B------:R-:W-:Y:S01]  /*7ca0*/  SHF.L.U32 R131, R13, 0x10, RZ ;  /* 0x000000100d837819 */ /* 0x000fe200000006ff */
        /* <DEDUP_REMOVED lines=33> */
[C---:B0-----:R-:W-:Y:S01]  /*7ec0*/  IMAD.WIDE.U32 R234, R230.reuse, 0x10, R234 ;  /* 0x00000010e6ea7825 */ /* 0x041fe200078e00ea */
[----:B------:R-:W-:-:S04]  /*7ed0*/  IADD3 R230, PT, PT, R230, 0x20, RZ ;  /* 0x00000020e6e67810 */ /* 0x000fc80007ffe0ff */
[----:B------:R4:W-:Y:S03]  /*7ee0*/  STG.E.128 desc[UR6][R234.64], R128 ;  /* 0x00000080ea007986 */ /* 0x0009e6000c101d06 */
.L_x_208:
[----:B------:R-:W-:Y:S05]  /*7ef0*/  BSYNC.RECONVERGENT B1 ;  /* 0x0000000000017941 */ /* 0x000fea0003800200 */
.L_x_207:
[----:B------:R-:W-:Y:S01]  /*7f00*/  LOP3.LUT P0, RZ, R158, 0x200, RZ, 0xc0, !PT ;  /* 0x000002009eff7812 */ /* 0x000fe2000780c0ff */
[----:B------:R-:W-:-:S12]  /*7f10*/  BSSY.RECONVERGENT B1, `(.L_x_209) ;  /* 0x0000032000017945 */ /* 0x000fd80003800200 */
[----:B------:R-:W-:Y:S05]  /*7f20*/  @!P0 BRA `(.L_x_210) ;  /* 0x0000000000c08947 */ /* 0x000fea0003800000 */
[--C-:B-1234-:R-:W-:Y:S01]  /*7f30*/  FADD.FTZ R128, R218, -R232.reuse ;  /* 0x800000e8da807221 */ /* 0x11efe20000010000 */
        /* <DEDUP_REMOVED lines=47> */
.L_x_210:
[----:B------:R-:W-:Y:S05]  /*8230*/  BSYNC.RECONVERGENT B1 ;  /* 0x0000000000017941 */ /* 0x000fea0003800200 */
.L_x_209:
[----:B------:R-:W-:Y:S01]  /*8240*/  LOP3.LUT P0, RZ, R158, 0x100, RZ, 0xc0, !PT ;  /* 0x000001009eff7812 */ /* 0x000fe2000780c0ff */
[----:B------:R-:W-:-:S12]  /*8250*/  BSSY.RECONVERGENT B1, `(.L_x_211) ;  /* 0x0000032000017945 */ /* 0x000fd80003800200 */
[----:B------:R-:W-:Y:S05]  /*8260*/  @!P0 BRA `(.L_x_212) ;  /* 0x0000000000c08947 */ /* 0x000fea0003800000 */
[--C-:B01234-:R-:W-:Y:S01]  /*8270*/  FADD.FTZ R128, R220, -R232.reuse ;  /* 0x800000e8dc807221 */ /* 0x11ffe20000010000 */
[----:B------:R-:W-:Y:S01]  /*8280*/  SHF.L.U32 R129, R84, 0x10, RZ ;  /* 0x0000001054817819 */ /* 0x000fe200000006ff */
[--C-:B------:R-:W-:Y:S01]  /*8290*/  FADD.FTZ R130, R169, -R232.reuse ;  /* 0x800000e8a9827221 */ /* 0x100fe20000010000 */
[----:B------:R-:W-:Y:S01]  /*82a0*/  SHF.L.U32 R131, R80, 0x10, RZ ;  /* 0x0000001050837819 */ /* 0x000fe200000006ff */
[----:B------:R-:W-:Y:S01]  /*82b0*/  FMUL.FTZ R128, R233, R128 ;  /* 0x00000080e9807220 */ /* 0x000fe20000410000 */
[--C-:B------:R-:W-:Y:S01]  /*82c0*/  FADD.FTZ R238, R170, -R232.reuse ;  /* 0x800000e8aaee7221 */ /* 0x100fe20000010000 */
[----:B------:R-:W-:Y:S01]  /*82d0*/  SHF.L.U32 R234, R85, 0x10, RZ ;  /* 0x0000001055ea7819 */ /* 0x000fe200000006ff */
[----:B------:R-:W-:Y:S02]  /*82e0*/  IMAD.U32 R236, R81, 0x10000, RZ ;  /* 0x0001000051ec7824 */ /* 0x000fe400078e00ff */
[----:B------:R-:W-:Y:S01]  /*82f0*/  FFMA.FTZ R128, R128, R129, R131 ;  /* 0x0000008180807223 */ /* 0x000fe20000010083 */
[----:B------:R-:W-:Y:S01]  /*8300*/  SHF.L.U32 R131, R140, 0x10, RZ ;  /* 0x000000108c837819 */ /* 0x000fe200000006ff */
[----:B------:R-:W-:Y:S01]  /*8310*/  FMUL.FTZ R129, R233, R130 ;  /* 0x00000082e9817220 */ /* 0x000fe20000410000 */
        /* <DEDUP_REMOVED lines=9> */
[C---:B------:R-:W-:Y:S01]  /*83b0*/  FMUL.FTZ R234, R233.reuse, R234 ;  /* 0x000000eae9ea7220 */ /* 0x040fe20000410000 */
        /* <DEDUP_REMOVED lines=27> */
.L_x_212:
[----:B------:R-:W-:Y:S05]  /*8570*/  BSYNC.RECONVERGENT B1 ;  /* 0x0000000000017941 */ /* 0x000fea0003800200 */
.L_x_211:
        /* <DEDUP_REMOVED lines=51> */
.L_x_214:
[----:B------:R-:W-:Y:S05]  /*88b0*/  BSYNC.RECONVERGENT B1 ;  /* 0x0000000000017941 */ /* 0x000fea0003800200 */
.L_x_213:
[----:B------:R-:W-:Y:S01]  /*88c0*/  LOP3.LUT P0, RZ, R158, 0x40, RZ, 0xc0, !PT ;  /* 0x000000409eff7812 */ /* 0x000fe2000780c0ff */
[----:B------:R-:W-:-:S12]  /*88d0*/  BSSY.RECONVERGENT B1, `(.L_x_215) ;  /* 0x0000039000017945 */ /* 0x000fd80003800200 */
[----:B------:R-:W-:Y:S05]  /*88e0*/  @!P0 BRA `(.L_x_216) ;  /* 0x0000000000dc8947 */ /* 0x000fea0003800000 */
[----:B01234-:R-:W-:Y:S01]  /*88f0*/  PRMT R131, R64, 0x7632, R131 ;  /* 0x0000763240837816 */ /* 0x01ffe20000000083 */
[--C-:B------:R-:W-:Y:S01]  /*8900*/  FADD.FTZ R128, R135, -R232.reuse ;  /* 0x800000e887807221 */ /* 0x100fe20000010000 */
[----:B------:R-:W-:Y:S01]  /*8910*/  SHF.L.U32 R129, R154, 0x10, RZ ;  /* 0x000000109a817819 */ /* 0x000fe200000006ff */
[----:B------:R-:W-:Y:S01]  /*8920*/  FADD.FTZ R130, R174, -R232 ;  /* 0x800000e8ae827221 */ /* 0x000fe20000010000 */
[----:B------:R-:W-:Y:S01]  /*8930*/  PRMT R235, R69, 0x7632, R235 ;  /* 0x0000763245eb7816 */ /* 0x000fe200000000eb */
[----:B------:R-:W-:Y:S02]  /*8940*/  IMAD.U32 R131, R131, 0x10000, RZ ;  /* 0x0001000083837824 */ /* 0x000fe400078e00ff */
[----:B------:R-:W-:Y:S01]  /*8950*/  FMUL.FTZ R128, R233, R128 ;  /* 0x00000080e9807220 */ /* 0x000fe20000410000 */
[----:B------:R-:W-:Y:S01]  /*8960*/  PRMT R234, R65, 0x7632, R234 ;  /* 0x0000763241ea7816 */ /* 0x000fe200000000ea */
[----:B------:R-:W-:Y:S01]  /*8970*/  FADD.FTZ R236, R201, -R232 ;  /* 0x800000e8c9ec7221 */ /* 0x000fe20000010000 */
[----:B------:R-:W-:Y:S01]  /*8980*/  PRMT R231, R66, 0x7632, R231 ;  /* 0x0000763242e77816 */ /* 0x000fe200000000e7 */
[--C-:B------:R-:W-:Y:S01]  /*8990*/  FFMA.FTZ R128, R128, R129, R131.reuse ;  /* 0x0000008180807223 */ /* 0x100fe20000010083 */
[----:B------:R-:W-:Y:S01]  /*89a0*/  PRMT R131, R70, 0x7632, R131 ;  /* 0x0000763246837816 */ /* 0x000fe20000000083 */
[----:B------:R-:W-:Y:S01]  /*89b0*/  FMUL.FTZ R129, R233, R130 ;  /* 0x00000082e9817220 */ /* 0x000fe20000410000 */
[----:B------:R-:W-:Y:S01]  /*89c0*/  SHF.L.U32 R130, R235, 0x10, RZ ;  /* 0x00000010eb827819 */ /* 0x000fe200000006ff */
[----:B------:R-:W-:Y:S01]  /*89d0*/  IMAD.U32 R231, R231, 0x10000, RZ ;  /* 0x00010000e7e77824 */ /* 0x000fe200078e00ff */
[----:B------:R-:W-:Y:S01]  /*89e0*/  SHF.L.U32 R234, R234, 0x10, RZ ;  /* 0x00000010eaea7819 */ /* 0x000fe200000006ff */
[----:B------:R-:W-:Y:S01]  /*89f0*/  FMUL.FTZ R236, R233, R236 ;  /* 0x000000ece9ec7220 */ /* 0x000fe20000410000 */
[----:B------:R-:W-:Y:S01]  /*8a00*/  SHF.L.U32 R131, R131, 0x10, RZ ;  /* 0x0000001083837819 */ /* 0x000fe200000006ff */
[----:B------:R-:W-:Y:S01]  /*8a10*/  IMAD.U32 R235, R65, 0x10000, RZ ;  /* 0x0001000041eb7824 */ /* 0x000fe200078e00ff */
[----:B------:R-:W-:Y:S01]  /*8a20*/  PRMT R238, R67, 0x7632, R238 ;  /* 0x0000763243ee7816 */ /* 0x000fe200000000ee */
[----:B------:R-:W-:Y:S01]  /*8a30*/  FFMA.FTZ R129, R129, R130, R234 ;  /* 0x0000008281817223 */ /* 0x000fe200000100ea */
[----:B------:R-:W-:Y:S01]  /*8a40*/  FADD.FTZ R234, R225, -R232 ;  /* 0x800000e8e1ea7221 */ /* 0x000fe20000010000 */
[----:B------:R-:W-:Y:S01]  /*8a50*/  FFMA.FTZ R130, R236, R131, R231 ;  /* 0x00000083ec827223 */ /* 0x000fe200000100e7 */
[----:B------:R-:W-:-:S02]  /*8a60*/  PRMT R236, R71, 0x7632, R236 ;  /* 0x0000763247ec7816 */ /* 0x000fc400000000ec */
[----:B------:R-:W-:Y:S01]  /*8a70*/  FMUL.FTZ R131, R233, R234 ;  /* 0x000000eae9837220 */ /* 0x000fe20000410000 */
[----:B------:R-:W-:Y:S01]  /*8a80*/  SHF.L.U32 R238, R238, 0x10, RZ ;  /* 0x00000010eeee7819 */ /* 0x000fe200000006ff */
[----:B------:R-:W-:Y:S01]  /*8a90*/  FADD.FTZ R234, R173, -R232 ;  /* 0x800000e8adea7221 */ /* 0x000fe20000010000 */
[----:B------:R-:W-:Y:S02]  /*8aa0*/  SHF.L.U32 R236, R236, 0x10, RZ ;  /* 0x00000010ecec7819 */ /* 0x000fe400000006ff */
[----:B------:R-:W-:Y:S01]  /*8ab0*/  SHF.L.U32 R231, R69, 0x10, RZ ;  /* 0x0000001045e77819 */ /* 0x000fe200000006ff */
[----:B------:R-:W-:Y:S01]  /*8ac0*/  FMUL.FTZ R234, R233, R234 ;  /* 0x000000eae9ea7220 */ /* 0x000fe20000410000 */
[----:B------:R-:W-:Y:S01]  /*8ad0*/  SHF.L.U32 R237, R64, 0x10, RZ ;  /* 0x0000001040ed7819 */ /* 0x000fe200000006ff */
[----:B------:R-:W-:Y:S01]  /*8ae0*/  FFMA.FTZ R131, R131, R236, R238 ;  /* 0x000000ec83837223 */ /* 0x000fe200000100ee */
[--C-:B------:R-:W-:Y:S01]  /*8af0*/  FADD.FTZ R236, R200, -R232.reuse ;  /* 0x800000e8c8ec7221 */ /* 0x100fe20000010000 */
[----:B------:R-:W-:Y:S01]  /*8b00*/  FFMA.FTZ R238, R234, R231, R235 ;  /* 0x000000e7eaee7223 */ /* 0x000fe200000100eb */
[----:B------:R-:W-:Y:S01]  /*8b10*/  SHF.L.U32 R231, R70, 0x10, RZ ;  /* 0x0000001046e77819 */ /* 0x000fe200000006ff */
[----:B------:R-:W-:Y:S01]  /*8b20*/  FADD.FTZ R234, R202, -R232 ;  /* 0x800000e8caea7221 */ /* 0x000fe20000010000 */
[----:B------:R-:W-:Y:S01]  /*8b30*/  SHF.L.U32 R235, R66, 0x10, RZ ;  /* 0x0000001042eb7819 */ /* 0x000fe200000006ff */
[----:B------:R-:W-:Y:S01]  /*8b40*/  FMUL.FTZ R236, R233, R236 ;  /* 0x000000ece9ec7220 */ /* 0x000fe20000410000 */
[----:B------:R-:W-:Y:S01]  /*8b50*/  F2FP.BF16.F32.PACK_AB R129, R129, R238 ;  /* 0x000000ee8181723e */ /* 0x000fe200000010ff */
[----:B------:R-:W-:-:S02]  /*8b60*/  FMUL.FTZ R234, R233, R234 ;  /* 0x000000eae9ea7220 */ /* 0x000fc40000410000 */
[----:B------:R-:W-:Y:S01]  /*8b70*/  FFMA.FTZ R239, R236, R231, R235 ;  /* 0x000000e7ecef7223 */ /* 0x000fe200000100eb */
[----:B------:R-:W-:Y:S01]  /*8b80*/  SHF.L.U32 R231, R71, 0x10, RZ ;  /* 0x0000001047e77819 */ /* 0x000fe200000006ff */
[----:B------:R-:W-:Y:S02]  /*8b90*/  IMAD.U32 R235, R67, 0x10000, RZ ;  /* 0x0001000043eb7824 */ /* 0x000fe400078e00ff */
[----:B------:R-:W-:Y:S01]  /*8ba0*/  FADD.FTZ R236, R224, -R232 ;  /* 0x800000e8e0ec7221 */ /* 0x000fe20000010000 */
[----:B------:R-:W-:Y:S01]  /*8bb0*/  F2FP.BF16.F32.PACK_AB R130, R130, R239 ;  /* 0x000000ef8282723e */ /* 0x000fe200000010ff */
[----:B------:R-:W-:Y:S01]  /*8bc0*/  FFMA.FTZ R240, R234, R231, R235 ;  /* 0x000000e7eaf07223 */ /* 0x000fe200000100eb */
[----:B------:R-:W-:Y:S01]  /*8bd0*/  SHF.L.U32 R231, R68, 0x10, RZ ;  /* 0x0000001044e77819 */ /* 0x000fe200000006ff */
[----:B------:R-:W0:Y:S01]  /*8be0*/  LDC.64 R234, c[0x0][0x428] ;  /* 0x00010a00ffea7b82 */ /* 0x000e220000000a00 */
[----:B------:R-:W-:Y:S02]  /*8bf0*/  FMUL.FTZ R236, R233, R236 ;  /* 0x000000ece9ec7220 */ /* 0x000fe40000410000 */
[----:B------:R-:W-:-:S02]  /*8c00*/  F2FP.BF16.F32.PACK_AB R131, R131, R240 ;  /* 0x000000f08383723e */ /* 0x000fc400000010ff */
[----:B------:R-:W-:-:S05]  /*8c10*/  FFMA.FTZ R231, R236, R231, R237 ;  /* 0x000000e7ece77223 */ /* 0x000fca00000100ed */
[----:B------:R-:W-:Y:S01]  /*8c20*/  F2FP.BF16.F32.PACK_AB R128, R128, R231 ;  /* 0x000000e78080723e */ /* 0x000fe200000010ff */
[C---:B0-----:R-:W-:Y:S01]  /*8c30*/  IMAD.WIDE.U32 R234, R230.reuse, 0x10, R234 ;  /* 0x00000010e6ea7825 */ /* 0x041fe200078e00ea */
[----:B------:R-:W-:-:S04]  /*8c40*/  IADD3 R230, PT, PT, R230, 0x20, RZ ;  /* 0x00000020e6e67810 */ /* 0x000fc80007ffe0ff */
[----:B------:R0:W-:Y:S03]  /*8c50*/  STG.E.128 desc[UR6][R234.64], R128 ;  /* 0x00000080ea007986 */ /* 0x0001e6000c101d06 */
.L_x_216:
[----:B------:R-:W-:Y:S05]  /*8c60*/  BSYNC.RECONVERGENT B1 ;  /* 0x0000000000017941 */ /* 0x000fea0003800200 */
.L_x_215:
[----:B------:R-:W-:Y:S01]  /*8c70*/  LOP3.LUT P0, RZ, R158, 0x20, RZ, 0xc0, !PT ;  /* 0x000000209eff7812 */ /* 0x000fe2000780c0ff */
[----:B------:R-:W-:-:S12]  /*8c80*/  BSSY.RECONVERGENT B1, `(.L_x_217) ;  /* 0x000003a000017945 */ /* 0x000fd80003800200 */
[----:B------:R-:W-:Y:S05]  /*8c90*/  @!P0 BRA `(.L_x_218) ;  /* 0x0000000000e08947 */ /* 0x000fea0003800000 */
[----:B01234-:R-:W-:Y:S01]  /*8ca0*/  PRMT R129, R60, 0x7632, R129 ;  /* 0x000076323c817816 */ /* 0x01ffe20000000081 */
[--C-:B------:R-:W-:Y:S01]  /*8cb0*/  FADD.FTZ R128, R136, -R232.reuse ;  /* 0x800000e888807221 */ /* 0x100fe20000010000 */
[----:B------:R-:W-:Y:S01]  /*8cc0*/  PRMT R131, R56, 0x7632, R131 ;  /* 0x0000763238837816 */ /* 0x000fe20000000083 */
[----:B------:R-:W-:Y:S01]  /*8cd0*/  FADD.FTZ R130, R176, -R232 ;  /* 0x800000e8b0827221 */ /* 0x000fe20000010000 */
[----:B------:R-:W-:Y:S01]  /*8ce0*/  PRMT R235, R61, 0x7632, R235 ;  /* 0x000076323deb7816 */ /* 0x000fe200000000eb */
[----:B------:R-:W-:Y:S01]  /*8cf0*/  IMAD.U32 R129, R129, 0x10000, RZ ;  /* 0x0001000081817824 */ /* 0x000fe200078e00ff */
[----:B------:R-:W-:Y:S01]  /*8d00*/  SHF.L.U32 R131, R131, 0x10, RZ ;  /* 0x0000001083837819 */ /* 0x000fe200000006ff */
        /* <DEDUP_REMOVED lines=8> */
[----:B------:R-:W-:Y:S01]  /*8d90*/  FMUL.FTZ R236, R233, R236 ;  /* 0x000000ece9ec7220 */ /* 0x000fe20000410000 */
[----:B------:R-:W-:Y:S01]  /*8da0*/  SHF.L.U32 R234, R234, 0x10, RZ ;  /* 0x00000010eaea7819 */ /* 0x000fe200000006ff */
[----:B------:R-:W-:Y:S01]  /*8db0*/  IMAD.U32 R131, R131, 0x10000, RZ ;  /* 0x0001000083837824 */ /* 0x000fe200078e00ff */
[----:B------:R-:W-:-:S02]  /*8dc0*/  SHF.L.U32 R231, R231, 0x10, RZ ;  /* 0x00000010e7e77819 */ /* 0x000fc400000006ff */
[----:B------:R-:W-:Y:S01]  /*8dd0*/  PRMT R238, R59, 0x7632, R238 ;  /* 0x000076323bee7816 */ /* 0x000fe200000000ee */
[----:B------:R-:W-:Y:S01]  /*8de0*/  FFMA.FTZ R129, R129, R130, R234 ;  /* 0x0000008281817223 */ /* 0x000fe200000100ea */
[----:B------:R-:W-:Y:S01]  /*8df0*/  FADD.FTZ R234, R227, -R232 ;  /* 0x800000e8e3ea7221 */ /* 0x000fe20000010000 */
[----:B------:R-:W-:Y:S01]  /*8e00*/  FFMA.FTZ R130, R236, R131, R231 ;  /* 0x00000083ec827223 */ /* 0x000fe200000100e7 */
[----:B------:R-:W-:Y:S01]  /*8e10*/  PRMT R236, R63, 0x7632, R236 ;  /* 0x000076323fec7816 */ /* 0x000fe200000000ec */
[----:B------:R-:W-:Y:S02]  /*8e20*/  IMAD.U32 R231, R61, 0x10000, RZ ;  /* 0x000100003de77824 */ /* 0x000fe400078e00ff */
[----:B------:R-:W-:Y:S01]  /*8e30*/  FMUL.FTZ R131, R233, R234 ;  /* 0x000000eae9837220 */ /* 0x000fe20000410000 */
[----:B------:R-:W-:Y:S01]  /*8e40*/  SHF.L.U32 R238, R238, 0x10, RZ ;  /* 0x00000010eeee7819 */ /* 0x000fe200000006ff */
[----:B------:R-:W-:Y:S01]  /*8e50*/  FADD.FTZ R234, R175, -R232 ;  /* 0x800000e8afea7221 */ /* 0x000fe20000010000 */
[----:B------:R-:W-:-:S02]  /*8e60*/  SHF.L.U32 R236, R236, 0x10, RZ ;  /* 0x00000010ecec7819 */ /* 0x000fc400000006ff */
        /* <DEDUP_REMOVED lines=24> */
[----:B0-----:R-:W-:-:S04]  /*8ff0*/  IMAD.WIDE.U32 R234, R230, 0x10, R234 ;  /* 0x00000010e6ea7825 */ /* 0x001fc800078e00ea */
[----:B------:R-:W-:Y:S01]  /*9000*/  VIADD R230, R230, 0x20 ;  /* 0x00000020e6e67836 */ /* 0x000fe20000000000 */
[----:B------:R0:W-:Y:S06]  /*9010*/  STG.E.128 desc[UR6][R234.64], R128 ;  /* 0x00000080ea007986 */ /* 0x0001ec000c101d06 */
.L_x_218:
[----:B------:R-:W-:Y:S05]  /*9020*/  BSYNC.RECONVERGENT B1 ;  /* 0x0000000000017941 */ /* 0x000fea0003800200 */
.L_x_217:
[----:B------:R-:W-:-:S13]  /*9030*/  LOP3.LUT P0, RZ, R158, 0x10, RZ, 0xc0, !PT ;  /* 0x000000109eff7812 */ /* 0x000fda000780c0ff */
[----:B------:R-:W-:Y:S05]  /*9040*/  @!P0 BRA `(.L_x_200) ;  /* 0x0000000000dc8947 */ /* 0x000fea0003800000 */
[----:B01234-:R-:W-:Y:S01]  /*9050*/  PRMT R129, R52, 0x7632, R129 ;  /* 0x0000763234817816 */ /* 0x01ffe20000000081 */
[--C-:B------:R-:W-:Y:S01]  /*9060*/  FADD.FTZ R128, R206, -R232.reuse ;  /* 0x800000e8ce807221 */ /* 0x100fe20000010000 */
[----:B------:R-:W-:Y:S01]  /*9070*/  PRMT R131, R48, 0x7632, R131 ;  /* 0x0000763230837816 */ /* 0x000fe20000000083 */
[--C-:B------:R-:W-:Y:S01]  /*9080*/  FADD.FTZ R130, R178, -R232.reuse ;  /* 0x800000e8b2827221 */ /* 0x100fe20000010000 */
[----:B------:R-:W-:Y:S01]  /*9090*/  SHF.L.U32 R129, R129, 0x10, RZ ;  /* 0x0000001081817819 */ /* 0x000fe200000006ff */
[----:B------:R-:W-:Y:S01]  /*90a0*/  FMUL.FTZ R128, R233, R128 ;  /* 0x00000080e9807220 */ /* 0x000fe20000410000 */
[----:B------:R-:W-:Y:S01]  /*90b0*/  SHF.L.U32 R131, R131, 0x10, RZ ;  /* 0x0000001083837819 */ /* 0x000fe200000006ff */
[----:B------:R-:W-:Y:S01]  /*90c0*/  FMUL.FTZ R130, R233, R130 ;  /* 0x00000082e9827220 */ /* 0x000fe20000410000 */
[----:B------:R-:W-:Y:S01]  /*90d0*/  PRMT R235, R53, 0x7632, R235 ;  /* 0x0000763235eb7816 */ /* 0x000fe200000000eb */
[--C-:B------:R-:W-:Y:S01]  /*90e0*/  FADD.FTZ R238, R207, -R232.reuse ;  /* 0x800000e8cfee7221 */ /* 0x100fe20000010000 */
[----:B------:R-:W-:Y:S01]  /*90f0*/  PRMT R231, R50, 0x7632, R231 ;  /* 0x0000763232e77816 */ /* 0x000fe200000000e7 */
[----:B------:R-:W-:Y:S01]  /*9100*/  FFMA.FTZ R234, R128, R129, R131 ;  /* 0x0000008180ea7223 */ /* 0x000fe20000010083 */
[----:B------:R-:W-:Y:S01]  /*9110*/  PRMT R129, R49, 0x7632, R129 ;  /* 0x0000763231817816 */ /* 0x000fe20000000081 */
[----:B------:R-:W-:Y:S01]  /*9120*/  FADD.FTZ R128, R208, -R232 ;  /* 0x800000e8d0807221 */ /* 0x000fe20000010000 */
[----:B------:R-:W-:Y:S01]  /*9130*/  PRMT R131, R54, 0x7632, R131 ;  /* 0x0000763236837816 */ /* 0x000fe20000000083 */
[----:B------:R-:W-:Y:S01]  /*9140*/  FMUL.FTZ R238, R233, R238 ;  /* 0x000000eee9ee7220 */ /* 0x000fe20000410000 */
[----:B------:R-:W-:Y:S01]  /*9150*/  SHF.L.U32 R235, R235, 0x10, RZ ;  /* 0x00000010ebeb7819 */ /* 0x000fe200000006ff */
[----:B------:R-:W-:Y:S01]  /*9160*/  IMAD.U32 R129, R129, 0x10000, RZ ;  /* 0x0001000081817824 */ /* 0x000fe200078e00ff */
[----:B------:R-:W-:Y:S01]  /*9170*/  SHF.L.U32 R131, R131, 0x10, RZ ;  /* 0x0000001083837819 */ /* 0x000fe200000006ff */
[----:B------:R-:W-:Y:S01]  /*9180*/  FMUL.FTZ R128, R233, R128 ;  /* 0x00000080e9807220 */ /* 0x000fe20000410000 */
[----:B------:R-:W-:Y:S01]  /*9190*/  SHF.L.U32 R231, R231, 0x10, RZ ;  /* 0x00000010e7e77819 */ /* 0x000fe200000006ff */
[--C-:B------:R-:W-:Y:S01]  /*91a0*/  FFMA.FTZ R235, R130, R235, R129.reuse ;  /* 0x000000eb82eb7223 */ /* 0x100fe20000010081 */
[----:B------:R-:W-:-:S02]  /*91b0*/  PRMT R129, R51, 0x7632, R129 ;  /* 0x0000763233817816 */ /* 0x000fc40000000081 */
[----:B------:R-:W-:Y:S01]  /*91c0*/  SHF.L.U32 R240, R51, 0x10, RZ ;  /* 0x0000001033f07819 */ /* 0x000fe200000006ff */
[----:B------:R-:W-:Y:S01]  /*91d0*/  FFMA.FTZ R130, R128, R131, R231 ;  /* 0x0000008380827223 */ /* 0x000fe200000100e7 */
[----:B------:R-:W-:Y:S01]  /*91e0*/  PRMT R131, R55, 0x7632, R131 ;  /* 0x0000763237837816 */ /* 0x000fe20000000083 */
[----:B------:R-:W-:Y:S01]  /*91f0*/  FADD.FTZ R128, R229, -R232 ;  /* 0x800000e8e5807221 */ /* 0x000fe20000010000 */
[----:B------:R-:W-:Y:S01]  /*9200*/  IMAD.U32 R129, R129, 0x10000, RZ ;  /* 0x0001000081817824 */ /* 0x000fe200078e00ff */
[----:B------:R-:W-:Y:S02]  /*9210*/  SHF.L.U32 R231, R49, 0x10, RZ ;  /* 0x0000001031e77819 */ /* 0x000fe400000006ff */
[----:B------:R-:W-:Y:S01]  /*9220*/  SHF.L.U32 R131, R131, 0x10, RZ ;  /* 0x0000001083837819 */ /* 0x000fe200000006ff */
[----:B------:R-:W-:-:S04]  /*9230*/  FMUL.FTZ R128, R233, R128 ;  /* 0x00000080e9807220 */ /* 0x000fc80000410000 */
[----:B------:R-:W-:Y:S01]  /*9240*/  FFMA.FTZ R131, R128, R131, R129 ;  /* 0x0000008380837223 */ /* 0x000fe20000010081 */
[----:B------:R-:W-:Y:S01]  /*9250*/  FADD.FTZ R128, R177, -R232 ;  /* 0x800000e8b1807221 */ /* 0x000fe20000010000 */
[----:B------:R-:W-:-:S03]  /*9260*/  SHF.L.U32 R129, R53, 0x10, RZ ;  /* 0x0000001035817819 */ /* 0x000fc600000006ff */
[----:B------:R-:W-:-:S04]  /*9270*/  FMUL.FTZ R128, R233, R128 ;  /* 0x00000080e9807220 */ /* 0x000fc80000410000 */
[----:B------:R-:W-:Y:S01]  /*9280*/  FFMA.FTZ R236, R128, R129, R231 ;  /* 0x0000008180ec7223 */ /* 0x000fe200000100e7 */
[----:B------:R-:W-:Y:S01]  /*9290*/  SHF.L.U32 R129, R54, 0x10, RZ ;  /* 0x0000001036817819 */ /* 0x000fe200000006ff */
[----:B------:R-:W-:Y:S02]  /*92a0*/  IMAD.U32 R231, R50, 0x10000, RZ ;  /* 0x0001000032e77824 */ /* 0x000fe400078e00ff */
[--C-:B------:R-:W-:Y:S01]  /*92b0*/  FADD.FTZ R128, R209, -R232.reuse ;  /* 0x800000e8d1807221 */ /* 0x100fe20000010000 */
[----:B------:R-:W-:Y:S01]  /*92c0*/  FADD.FTZ R232, R228, -R232 ;  /* 0x800000e8e4e87221 */ /* 0x000fe20000010000 */
[----:B------:R-:W-:Y:S02]  /*92d0*/  FFMA.FTZ R237, R238, R129, R231 ;  /* 0x00000081eeed7223 */ /* 0x000fe400000100e7 */
[----:B------:R-:W-:Y:S01]  /*92e0*/  FMUL.FTZ R231, R233, R128 ;  /* 0x00000080e9e77220 */ /* 0x000fe20000410000 */
[----:B------:R-:W-:Y:S01]  /*92f0*/  SHF.L.U32 R238, R55, 0x10, RZ ;  /* 0x0000001037ee7819 */ /* 0x000fe200000006ff */
[----:B------:R-:W0:Y:S01]  /*9300*/  LDC.64 R128, c[0x0][0x428] ;  /* 0x00010a00ff807b82 */ /* 0x000e220000000a00 */
[----:B------:R-:W-:Y:S01]  /*9310*/  FMUL.FTZ R232, R233, R232 ;  /* 0x000000e8e9e87220 */ /* 0x000fe20000410000 */
[----:B------:R-:W-:Y:S01]  /*9320*/  IMAD.U32 R233, R48, 0x10000, RZ ;  /* 0x0001000030e97824 */ /* 0x000fe200078e00ff */
[----:B------:R-:W-:Y:S01]  /*9330*/  F2FP.BF16.F32.PACK_AB R130, R130, R237 ;  /* 0x000000ed8282723e */ /* 0x000fe200000010ff */
[----:B------:R-:W-:Y:S01]  /*9340*/  FFMA.FTZ R238, R231, R238, R240 ;  /* 0x000000eee7ee7223 */ /* 0x000fe200000100f0 */
[----:B------:R-:W-:-:S04]  /*9350*/  SHF.L.U32 R231, R52, 0x10, RZ ;  /* 0x0000001034e77819 */ /* 0x000fc800000006ff */
[----:B------:R-:W-:Y:S01]  /*9360*/  F2FP.BF16.F32.PACK_AB R131, R131, R238 ;  /* 0x000000ee8383723e */ /* 0x000fe200000010ff */
[----:B------:R-:W-:Y:S01]  /*9370*/  FFMA.FTZ R233, R232, R231, R233 ;  /* 0x000000e7e8e97223 */ /* 0x000fe200000100e9 */
[----:B0-----:R-:W-:Y:S01]  /*9380*/  IMAD.WIDE.U32 R230, R230, 0x10, R128 ;  /* 0x00000010e6e67825 */ /* 0x001fe200078e0080 */
[----:B------:R-:W-:-:S03]  /*9390*/  F2FP.BF16.F32.PACK_AB R129, R235, R236 ;  /* 0x000000eceb81723e */ /* 0x000fc600000010ff */
[----:B------:R-:W-:-:S05]  /*93a0*/  F2FP.BF16.F32.PACK_AB R128, R234, R233 ;  /* 0x000000e9ea80723e */ /* 0x000fca00000010ff */
[----:B------:R0:W-:Y:S02]  /*93b0*/  STG.E.128 desc[UR6][R230.64], R128 ;  /* 0x00000080e6007986 */ /* 0x0001e4000c101d06 */
.L_x_200:
[----:B------:R-:W-:Y:S05]  /*93c0*/  BSYNC.RECONVERGENT B0 ;  /* 0x0000000000007941 */ /* 0x000fea0003800200 */
.L_x_199:
[----:B01234-:R-:W0:Y:S02]  /*93d0*/  LDC.64 R128, c[0x0][0x380] ;  /* 0x0000e000ff807b82 */ /* 0x01fe240000000a00 */
[----:B0-----:R-:W-:-:S04]  /*93e0*/  LEA R155, R128, R155, 0x2 ;  /* 0x0000009b809b7211 */ /* 0x001fc800078e10ff */
[----:B------:R-:W-:-:S13]  /*93f0*/  ISETP.GE.AND P0, PT, R155, R129, PT ;  /* 0x000000819b00720c */ /* 0x000fda0003f06270 */
[----:B------:R-:W-:Y:S05]  /*9400*/  @!P0 BRA `(.L_x_219) ;  /* 0xffffff7c00108947 */ /* 0x000fea000383ffff */
[----:B------:R-:W-:Y:S05]  /*9410*/  EXIT ;  /* 0x000000000000794d */ /* 0x000fea0003800000 */
.L_x_198:
[----:B------:R-:W-:Y:S01]  /*9420*/  HFMA2 R239, -RZ, RZ, 0, 5.9604644775390625e-08 ;  /* 0x00000001ffef7431 */ /* 0x000fe200000001ff */
[----:B------:R-:W-:Y:S01]  /*9430*/  BSSY B0, `(.L_x_220) ;  /* 0x0000007000007945 */ /* 0x000fe20003800000 */
[----:B------:R-:W-:Y:S01]  /*9440*/  MOV R240, R129 ;  /* 0x0000008100f07202 */ /* 0x000fe20000000f00 */
[----:B------:R-:W-:Y:S01]  /*9450*/  IMAD.MOV.U32 R242, RZ, RZ, 0x1f ;  /* 0x0000001ffff27424 */ /* 0x000fe200078e00ff */
[----:B------:R-:W-:-:S07]  /*9460*/  MOV R237, 0xffffffff ;  /* 0xffffffff00ed7802 */ /* 0x000fce0000000f00 */
[----:B-----5:R-:W-:Y:S05]  /*9470*/  WARPSYNC.COLLECTIVE R237, `(.L_x_221) ;  /* 0x00000000ed087348 */ /* 0x020fea0003c00000 */
[----:B------:R0:W1:Y:S02]  /*9480*/  SHFL.BFLY P6, R238, R240, R239, R242 ;  /* 0x0c0000eff0ee7389 */ /* 0x00006400000c00f2 */
[----:B01---5:R-:W-:Y:S05]  /*9490*/  ENDCOLLECTIVE ;  /* 0x000000000000791b */ /* 0x023fea0003800000 */
.L_x_221:
[----:B------:R-:W-:Y:S05]  /*94a0*/  BSYNC B0 ;  /* 0x0000000000007941 */ /* 0x000fea0003800000 */
.L_x_220:
[----:B------:R-:W-:Y:S01]  /*94b0*/  MOV R128, R238 ;  /* 0x000000ee00807202 */ /* 0x000fe20000000f00 */
[----:B------:R-:W-:Y:S02]  /*94c0*/  IMAD.MOV.U32 R239, RZ, RZ, 0x2 ;  /* 0x00000002ffef7424 */ /* 0x000fe400078e00ff */
[----:B------:R-:W-:Y:S01]  /*94d0*/  HFMA2 R242, -RZ, RZ, 0, 1.847743988037109375e-06 ;  /* 0x0000001ffff27431 */ /* 0x000fe200000001ff */
[----:B------:R-:W-:Y:S01]  /*94e0*/  MOV R237, 0xffffffff ;  /* 0xffffffff00ed7802 */ /* 0x000fe20000000f00 */
[----:B------:R-:W0:Y:S01]  /*94f0*/  LDC R232, c[0x0][0x400] ;  /* 0x00010000ffe87b82 */ /* 0x000e220000000800 */
[----:B------:R-:W-:-:S05]  /*9500*/  FADD.FTZ R130, R129, R128 ;  /* 0x0000008081827221 */ /* 0x000fca0000010000 */
[----:B------:R-:W-:-:S07]  /*9510*/  MOV R240, R130 ;  /* 0x0000008200f07202 */ /* 0x000fce0000000f00 */
[----:B0-----:R-:W-:Y:S05]  /*9520*/  WARPSYNC.COLLECTIVE R237, `(.L_x_222) ;  /* 0x00000000ed087348 */ /* 0x001fea0003c00000 */
[----:B------:R1:W2:Y:S02]  /*9530*/  SHFL.BFLY P6, R238, R240, R239, R242 ;  /* 0x0c0000eff0ee7389 */ /* 0x0002a400000c00f2 */
[----:B012---:R-:W-:Y:S05]  /*9540*/  ENDCOLLECTIVE ;  /* 0x000000000000791b */ /* 0x007fea0003800000 */
.L_x_222:
[----:B------:R-:W-:Y:S01]  /*9550*/  HFMA2 R239, -RZ, RZ, 0, 2.384185791015625e-07 ;  /* 0x00000004ffef7431 */ /* 0x000fe200000001ff */
[----:B------:R-:W-:-:S05]  /*9560*/  MOV R131, R238 ;  /* 0x000000ee00837202 */ /* 0x000fca0000000f00 */
[----:B------:R-:W-:-:S04]  /*9570*/  FADD.FTZ R131, R130, R131 ;  /* 0x0000008382837221 */ /* 0x000fc80000010000 */
[----:B------:R-:W-:-:S07]  /*9580*/  IMAD.MOV.U32 R240, RZ, RZ, R131 ;  /* 0x000000fffff07224 */ /* 0x000fce00078e0083 */
[----:B------:R-:W-:Y:S05]  /*9590*/  WARPSYNC.COLLECTIVE R237, `(.L_x_223) ;  /* 0x00000000ed087348 */ /* 0x000fea0003c00000 */
[----:B------:R0:W1:Y:S02]  /*95a0*/  SHFL.BFLY P6, R238, R240, R239, R242 ;  /* 0x0c0000eff0ee7389 */ /* 0x00006400000c00f2 */
[----:B01----:R-:W-:Y:S05]  /*95b0*/  ENDCOLLECTIVE ;  /* 0x000000000000791b */ /* 0x003fea0003800000 */
.L_x_223:
[----:B------:R-:W-:Y:S01]  /*95c0*/  IMAD.MOV.U32 R239, RZ, RZ, 0x8 ;  /* 0x00000008ffef7424 */ /* 0x000fe200078e00ff */
[----:B------:R-:W-:-:S05]  /*95d0*/  MOV R128, R238 ;  /* 0x000000ee00807202 */ /* 0x000fca0000000f00 */
[----:B------:R-:W-:-:S05]  /*95e0*/  FADD.FTZ R233, R131, R128 ;  /* 0x0000008083e97221 */ /* 0x000fca0000010000 */
[----:B------:R-:W-:-:S07]  /*95f0*/  MOV R240, R233 ;  /* 0x000000e900f07202 */ /* 0x000fce0000000f00 */
[----:B------:R-:W-:Y:S05]  /*9600*/  WARPSYNC.COLLECTIVE R237, `(.L_x_224) ;  /* 0x00000000ed087348 */ /* 0x000fea0003c00000 */
[----:B------:R0:W1:Y:S02]  /*9610*/  SHFL.BFLY P6, R238, R240, R239, R242 ;  /* 0x0c0000eff0ee7389 */ /* 0x00006400000c00f2 */
[----:B01----:R-:W-:Y:S05]  /*9620*/  ENDCOLLECTIVE ;  /* 0x000000000000791b */ /* 0x003fea0003800000 */
.L_x_224:
[----:B------:R-:W-:Y:S01]  /*9630*/  HFMA2 R239, -RZ, RZ, 0, 9.5367431640625e-07 ;  /* 0x00000010ffef7431 */ /* 0x000fe200000001ff */
[----:B------:R-:W-:-:S05]  /*9640*/  MOV R128, R238 ;  /* 0x000000ee00807202 */ /* 0x000fca0000000f00 */
[----:B------:R-:W-:-:S05]  /*9650*/  FADD.FTZ R236, R233, R128 ;  /* 0x00000080e9ec7221 */ /* 0x000fca0000010000 */
[----:B------:R-:W-:-:S07]  /*9660*/  MOV R240, R236 ;  /* 0x000000ec00f07202 */ /* 0x000fce0000000f00 */
[----:B------:R-:W-:Y:S05]  /*9670*/  WARPSYNC.COLLECTIVE R237, `(.L_x_225) ;  /* 0x00000000ed087348 */ /* 0x000fea0003c00000 */
[----:B------:R0:W1:Y:S02]  /*9680*/  SHFL.BFLY P6, R238, R240, R239, R242 ;  /* 0x0c0000eff0ee7389 */ /* 0x00006400000c00f2 */
[----:B01----:R-:W-:Y:S05]  /*9690*/  ENDCOLLECTIVE ;  /* 0x000000000000791b */ /* 0x003fea0003800000 */
.L_x_225:
[----:B------:R-:W-:Y:S02]  /*96a0*/  HFMA2 R239, -RZ, RZ, 0, 5.9604644775390625e-08 ;  /* 0x00000001ffef7431 */ /* 0x000fe400000001ff */
[----:B------:R-:W-:Y:S01]  /*96b0*/  IMAD.MOV.U32 R235, RZ, RZ, R238 ;  /* 0x000000ffffeb7224 */ /* 0x000fe200078e00ee */
[----:B------:R-:W-:-:S03]  /*96c0*/  LOP3.LUT P6, RZ, R158, 0x2, RZ, 0xc0, !PT ;  /* 0x000000029eff7812 */ /* 0x000fc600078cc0ff */
[----:B------:R-:W-:-:S04]  /*96d0*/  FADD.FTZ R235, R236, R235 ;  /* 0x000000ebeceb7221 */ /* 0x000fc80000010000 */
[----:B------:R-:W-:-:S04]  /*96e0*/  FMUL.FTZ R235, R235, R232 ;  /* 0x000000e8ebeb7220 */ /* 0x000fc80000410000 */
        /* <DEDUP_REMOVED lines=35> */
[----:B------:R-:W-:Y:S02]  /*9920*/  LOP3.LUT P4, RZ, R158, 0x1, RZ, 0xc0, !PT ;  /* 0x000000019eff7812 */ /* 0x000fe4000788c0ff */
        /* <DEDUP_REMOVED lines=128> */
[----:B------:R-:W-:-:S07]  /*a130*/  MOV R240, R128 ;  /* 0x0000008000f07202 */ /* 0x000fce0000000f00 */
[----:B------:R-:W-:Y:S05]  /*a140*/  WARPSYNC.COLLECTIVE R237, `(.L_x_226) ;  /* 0x00000000ed087348 */ /* 0x000fea0003c00000 */
[----:B------:R0:W1:Y:S02]  /*a150*/  SHFL.BFLY P6, R238, R240, R239, R242 ;  /* 0x0c0000eff0ee7389 */ /* 0x00006400000c00f2 */
[----:B01----:R-:W-:Y:S05]  /*a160*/  ENDCOLLECTIVE ;  /* 0x000000000000791b */ /* 0x003fea0003800000 */
.L_x_226:
[----:B------:R-:W-:Y:S01]  /*a170*/  HFMA2 R239, -RZ, RZ, 0, 1.1920928955078125e-07 ;  /* 0x00000002ffef7431 */ /* 0x000fe200000001ff */
[----:B------:R-:W-:-:S05]  /*a180*/  MOV R129, R238 ;  /* 0x000000ee00817202 */ /* 0x000fca0000000f00 */
[----:B------:R-:W-:-:S04]  /*a190*/  FADD.FTZ R129, R128, R129 ;  /* 0x0000008180817221 */ /* 0x000fc80000010000 */
[----:B------:R-:W-:-:S07]  /*a1a0*/  IMAD.MOV.U32 R240, RZ, RZ, R129 ;  /* 0x000000fffff07224 */ /* 0x000fce00078e0081 */
[----:B------:R-:W-:Y:S05]  /*a1b0*/  WARPSYNC.COLLECTIVE R237, `(.L_x_227) ;  /* 0x00000000ed087348 */ /* 0x000fea0003c00000 */
[----:B------:R0:W1:Y:S02]  /*a1c0*/  SHFL.BFLY P6, R238, R240, R239, R242 ;  /* 0x0c0000eff0ee7389 */ /* 0x00006400000c00f2 */
[----:B01----:R-:W-:Y:S05]  /*a1d0*/  ENDCOLLECTIVE ;  /* 0x000000000000791b */ /* 0x003fea0003800000 */
.L_x_227:
[----:B------:R-:W-:Y:S01]  /*a1e0*/  IMAD.MOV.U32 R239, RZ, RZ, 0x4 ;  /* 0x00000004ffef7424 */ /* 0x000fe200078e00ff */
[----:B------:R-:W-:-:S05]  /*a1f0*/  MOV R130, R238 ;  /* 0x000000ee00827202 */ /* 0x000fca0000000f00 */
[----:B------:R-:W-:-:S05]  /*a200*/  FADD.FTZ R130, R129, R130 ;  /* 0x0000008281827221 */ /* 0x000fca0000010000 */
[----:B------:R-:W-:-:S07]  /*a210*/  MOV R240, R130 ;  /* 0x0000008200f07202 */ /* 0x000fce0000000f00 */
[----:B------:R-:W-:Y:S05]  /*a220*/  WARPSYNC.COLLECTIVE R237, `(.L_x_228) ;  /* 0x00000000ed087348 */ /* 0x000fea0003c00000 */
[----:B------:R0:W1:Y:S02]  /*a230*/  SHFL.BFLY P6, R238, R240, R239, R242 ;  /* 0x0c0000eff0ee7389 */ /* 0x00006400000c00f2 */
[----:B01----:R-:W-:Y:S05]  /*a240*/  ENDCOLLECTIVE ;  /* 0x000000000000791b */ /* 0x003fea0003800000 */
.L_x_228:
[----:B------:R-:W-:Y:S01]  /*a250*/  HFMA2 R239, -RZ, RZ, 0, 4.76837158203125e-07 ;  /* 0x00000008ffef7431 */ /* 0x000fe200000001ff */
[----:B------:R-:W-:-:S05]  /*a260*/  MOV R131, R238 ;  /* 0x000000ee00837202 */ /* 0x000fca0000000f00 */
[----:B------:R-:W-:-:S05]  /*a270*/  FADD.FTZ R131, R130, R131 ;  /* 0x0000008382837221 */ /* 0x000fca0000010000 */
[----:B------:R-:W-:-:S07]  /*a280*/  MOV R240, R131 ;  /* 0x0000008300f07202 */ /* 0x000fce0000000f00 */
[----:B------:R-:W-:Y:S05]  /*a290*/  WARPSYNC.COLLECTIVE R237, `(.L_x_229) ;  /* 0x00000000ed087348 */ /* 0x000fea0003c00000 */
[----:B------:R0:W1:Y:S02]  /*a2a0*/  SHFL.BFLY P6, R238, R240, R239, R242 ;  /* 0x0c0000eff0ee7389 */ /* 0x00006400000c00f2 */
[----:B01----:R-:W-:Y:S05]  /*a2b0*/  ENDCOLLECTIVE ;  /* 0x000000000000791b */ /* 0x003fea0003800000 */
.L_x_229:
[----:B------:R-:W-:Y:S02]  /*a2c0*/  HFMA2 R239, -RZ, RZ, 0, 9.5367431640625e-07 ;  /* 0x00000010ffef7431 */ /* 0x000fe400000001ff */
[----:B------:R-:W-:-:S04]  /*a2d0*/  IMAD.MOV.U32 R236, RZ, RZ, R238 ;  /* 0x000000ffffec7224 */ /* 0x000fc800078e00ee */
[----:B------:R-:W-:-:S05]  /*a2e0*/  FADD.FTZ R236, R131, R236 ;  /* 0x000000ec83ec7221 */ /* 0x000fca0000010000 */
[----:B------:R-:W-:-:S07]  /*a2f0*/  MOV R240, R236 ;  /* 0x000000ec00f07202 */ /* 0x000fce0000000f00 */
[----:B------:R-:W-:Y:S05]  /*a300*/  WARPSYNC.COLLECTIVE R237, `(.L_x_230) ;  /* 0x00000000ed087348 */ /* 0x000fea0003c00000 */
[----:B------:R0:W1:Y:S02]  /*a310*/  SHFL.BFLY P6, R238, R240, R239, R242 ;  /* 0x0c0000eff0ee7389 */ /* 0x00006400000c00f2 */
[----:B01----:R-:W-:Y:S05]  /*a320*/  ENDCOLLECTIVE ;  /* 0x000000000000791b */ /* 0x003fea0003800000 */
.L_x_230:
[----:B------:R-:W-:Y:S01]  /*a330*/  MOV R233, R238 ;  /* 0x000000ee00e97202 */ /* 0x000fe20000000f00 */
[----:B------:R-:W-:Y:S06]  /*a340*/  BRA `(.L_x_231) ;  /* 0xffffffcc00507947 */ /* 0x000fec000383ffff */
.L_x_232:
        /* <DEDUP_REMOVED lines=11> */
.L_x_88418:


//--------------------- .text._ZN10layer_norm13ln_fwd_kernelINS_13Kernel_traitsI13__nv_bfloat16S2_S2_S2_fjLj2560ELj1ELj4ELj1ELj16ENS_18Kernel_traits_baseILj2560ES2_S2_S2_S2_fjLj128EEEEELb0ELb0ELb1ELb1EEEvNS_9FwdParamsE --------------------------
	.section	.text._ZN10layer_norm13ln_fwd_kernelINS_13Kernel_traitsI13__nv_bfloat16S2_S2_S2_fjLj2560ELj1ELj4ELj1ELj16ENS_18Kernel_traits_baseILj2560ES2_S2_S2_S2_fjLj128EEEEELb0ELb0ELb1ELb1EEEvNS_9FwdParamsE,"ax",@progbits
	.align	128
        .global         _ZN10layer_norm13ln_fwd_kernelINS_13Kernel_traitsI13__nv_bfloat16S2_S2_S2_fjLj2560ELj1ELj4ELj1ELj16ENS_18Kernel_traits_baseILj2560ES2_S2_S2_S2_fjLj128EEEEELb0ELb0ELb1ELb1EEEvNS_9FwdParamsE
        .type           _ZN10layer_norm13ln_fwd_kernelINS_13Kernel_traitsI13__nv_bfloat16S2_S2_S2_fjLj2560ELj1ELj4ELj1ELj16ENS_18Kernel_traits_baseILj2560ES2_S2_S2_S2_fjLj128EEEEELb0ELb0ELb1ELb1EEEvNS_9FwdParamsE,@function
        .size           _ZN10layer_norm13ln_fwd_kernelINS_13Kernel_traitsI13__nv_bfloat16S2_S2_S2_fjLj2560ELj1ELj4ELj1ELj16ENS_18Kernel_traits_baseILj2560ES2_S2_S2_S2_fjLj128EEEEELb0ELb0ELb1ELb1EEEvNS_9FwdParamsE,(.L_x_88419 - _ZN10layer_norm13ln_fwd_kernelINS_13Kernel_traitsI13__nv_bfloat16S2_S2_S2_fjLj2560ELj1ELj4ELj1ELj16ENS_18Kernel_traits_baseILj2560ES2_S2_S2_S2_fjLj128EEEEELb0ELb0ELb1ELb1EEEvNS_9FwdParamsE)
        .other          _ZN10layer_norm13ln_fwd_kernelINS_13Kernel_traitsI13__nv_bfloat16S2_S2_S2_fjLj2560ELj1ELj4ELj1ELj16ENS_18Kernel_traits_baseILj2560ES2_S2_S2_S2_fjLj128EEEEELb0ELb0ELb1ELb1EEEvNS_9FwdParamsE,@"STO_CUDA_ENTRY STV_DEFAULT"
_ZN10layer_norm13ln_fwd_kernelINS_13Kernel_traitsI13__nv_bfloat16S2_S2_S2_fjLj2560ELj1ELj4ELj1ELj16ENS_18Kernel_traits_baseILj2560ES2_S2_S2_S2_fjLj128EEEEELb0ELb0ELb1ELb1EEEvNS_9FwdParamsE:
.text._ZN10layer_norm13ln_fwd_kernelINS_13Kernel_traitsI13__nv_bfloat16S2_S2_S2_fjLj2560ELj1ELj4ELj1ELj16ENS_18Kernel_traits_baseILj2560ES2_S2_S2_S2_fjLj128EEEEELb0ELb0ELb1ELb1EEEvNS_9FwdParamsE:
[----:B------:R-:W-:Y:S01]  /*0000*/  LDC R1, c[0x0][0x37c] ;  /* 0x0000df00ff017b82 */ /* 0x000fe20000000800 */
[----:B------:R-:W0:Y:S01]  /*0010*/  S2R R181, SR_TID.X ;  /* 0x0000000000b57919 */ /* 0x000e220000002100 */
[----:B------:R-:W1:Y:S06]  /*0020*/  LDCU.64 UR8, c[0x0][0x438] ;  /* 0x00008700ff0877ac */ /* 0x000e6c0008000a00 */
[----:B------:R-:W2:Y:S01]  /*0030*/  S2UR UR4, SR_CTAID.X ;  /* 0x00000000000479c3 */ /* 0x000ea20000002500 */
[----:B------:R-:W3:Y:S01]  /*0040*/  LDCU.64 UR6, c[0x0][0x358] ;  /* 0x00006b00ff0677ac */ /* 0x000ee20008000a00 */
[----:B-1----:R-:W-:-:S04]  /*0050*/  UISETP.NE.U32.AND UP0, UPT, UR8, URZ, UPT ;  /* 0x000000ff0800728c */ /* 0x002fc8000bf05070 */
[----:B------:R-:W-:Y:S02]  /*0060*/  UISETP.NE.AND.EX UP0, UPT, UR9, URZ, UPT, UP0 ;  /* 0x000000ff0900728c */ /* 0x000fe4000bf05300 */
[----:B--2---:R-:W-:Y:S01]  /*0070*/  USHF.L.U32 UR4, UR4, 0x2, URZ ;  /* 0x0000000204047899 */ /* 0x004fe200080006ff */
[----:B0-----:R-:W-:Y:S02]  /*0080*/  SHF.R.U32.HI R180, RZ, 0x5, R181 ;  /* 0x00000005ffb47819 */ /* 0x001fe400000116b5 */
[----:B------:R-:W-:-:S03]  /*0090*/  LOP3.LUT R181, R181, 0x1f, RZ, 0xc0, !PT ;  /* 0x0000001fb5b57812 */ /* 0x000fc600078ec0ff */
[----:B------:R-:W-:Y:S01]  /*00a0*/  LOP3.LUT R180, R180, UR4, RZ, 0xfc, !PT ;  /* 0x00000004b4b47c12 */ /* 0x000fe2000f8efcff */
[----:B---3--:R-:W-:Y:S06]  /*00b0*/  BRA.U !UP0, `(.L_x_233) ;  /* 0x0000000108647547 */ /* 0x008fec000b800000 */
        /* <DEDUP_REMOVED lines=25> */
.L_x_233:
        /* <DEDUP_REMOVED lines=32> */
.L_x_234:
[----:B------:R-:W1:Y:S02]  /*0450*/  LDCU UR4, c[0x0][0x384] ;  /* 0x00007080ff0477ac */ /* 0x000e640008000800 */
[----:B-1----:R-:W-:-:S13]  /*0460*/  ISETP.GE.AND P0, PT, R180, UR4, PT ;  /* 0x00000004b4007c0c */ /* 0x002fda000bf06270 */
[----:B------:R-:W-:Y:S05]  /*0470*/  @P0 EXIT ;  /* 0x000000000000094d */ /* 0x000fea0003800000 */
[----:B-----5:R-:W-:Y:S01]  /*0480*/  PRMT R179, R75, 0x7632, R179 ;  /* 0x000076324bb37816 */ /* 0x020fe200000000b3 */
[----:B------:R-:W1:Y:S01]  /*0490*/  LDCU.U8 UR8, c[0x0][0x410] ;  /* 0x00008200ff0877ac */ /* 0x000e620008000000 */
[----:B------:R-:W-:Y:S02]  /*04a0*/  PRMT R178, R114, 0x7632, R178 ;  /* 0x0000763272b27816 */ /* 0x000fe400000000b2 */
[----:B------:R-:W-:Y:S01]  /*04b0*/  PRMT R177, R74, 0x7632, R177 ;  /* 0x000076324ab17816 */ /* 0x000fe200000000b1 */
[----:B------:R-:W2:Y:S01]  /*04c0*/  LDCU UR9, c[0x0][0x448] ;  /* 0x00008900ff0977ac */ /* 0x000ea20008000800 */
[----:B------:R-:W-:Y:S02]  /*04d0*/  PRMT R176, R113, 0x7632, R176 ;  /* 0x0000763271b07816 */ /* 0x000fe400000000b0 */
[----:B------:R-:W-:Y:S01]  /*04e0*/  PRMT R175, R73, 0x7632, R175 ;  /* 0x0000763249af7816 */ /* 0x000fe200000000af */
[----:B------:R-:W3:Y:S01]  /*04f0*/  LDCU.64 UR4, c[0x0][0x3a0] ;  /* 0x00007400ff0477ac */ /* 0x000ee20008000a00 */
        /* <DEDUP_REMOVED lines=65> */
[----:B-123--:R-:W-:-:S07]  /*0910*/  PRMT R156, R40, 0x7632, R156 ;  /* 0x00007632289c7816 */ /* 0x00efce000000009c */
.L_x_258:
[----:B0-----:R-:W0:Y:S08]  /*0920*/  LDC.64 R124, c[0x0][0x3f0] ;  /* 0x0000fc00ff7c7b82 */ /* 0x001e300000000a00 */
[----:B------:R-:W1:Y:S08]  /*0930*/  LDC R129, c[0x0][0x388] ;  /* 0x0000e200ff817b82 */ /* 0x000e700000000800 */
[----:B------:R-:W2:Y:S01]  /*0940*/  LDC.64 R130, c[0x0][0x3f8] ;  /* 0x0000fe00ff827b82 */ /* 0x000ea20000000a00 */
[----:B0-----:R-:W-:-:S05]  /*0950*/  IMAD.WIDE R124, R180, 0x4, R124 ;  /* 0x00000004b47c7825 */ /* 0x001fca00078e027c */
[----:B------:R2:W3:Y:S01]  /*0960*/  LDG.E R133, desc[UR6][R124.64] ;  /* 0x000000067c857981 */ /* 0x0004e2000c1e1900 */
[----:B------:R-:W-:Y:S02]  /*0970*/  HFMA2 R182, -RZ, RZ, 0, 0 ;  /* 0x00000000ffb67431 */ /* 0x000fe400000001ff */
[----:B--2---:R-:W-:Y:S01]  /*0980*/  IMAD.WIDE R124, R180, 0x4, R130 ;  /* 0x00000004b47c7825 */ /* 0x004fe200078e0282 */
[----:B---3--:R-:W-:-:S13]  /*0990*/  ISETP.GE.AND P0, PT, R133, 0x1, PT ;  /* 0x000000018500780c */ /* 0x008fda0003f06270 */
[----:B------:R-:W0:Y:S01]  /*09a0*/  @P0 LDC.64 R126, c[0x0][0x390] ;  /* 0x0000e400ff7e0b82 */ /* 0x000e220000000a00 */
[----:B------:R-:W-:-:S05]  /*09b0*/  @P0 IADD3 R128, PT, PT, R133, -0x1, RZ ;  /* 0xffffffff85800810 */ /* 0x000fca0007ffe0ff */
[----:B-1----:R-:W-:-:S05]  /*09c0*/  @P0 IMAD R128, R128, R129, RZ ;  /* 0x0000008180800224 */ /* 0x002fca00078e02ff */
[----:B------:R-:W-:-:S04]  /*09d0*/  @P0 SHF.R.S32.HI R135, RZ, 0x1f, R128 ;  /* 0x0000001fff870819 */ /* 0x000fc80000011480 */
[----:B------:R-:W-:-:S04]  /*09e0*/  @P0 LEA.HI R128, R135, R128, RZ, 0x3 ;  /* 0x0000008087800211 */ /* 0x000fc800078f18ff */
[----:B------:R-:W-:Y:S02]  /*09f0*/  @P0 LEA.HI.SX32 R182, R128, R181, 0x1d ;  /* 0x000000b580b60211 */ /* 0x000fe400078feaff */
[----:B------:R1:W5:Y:S03]  /*0a00*/  LDG.E R128, desc[UR6][R124.64] ;  /* 0x000000067c807981 */ /* 0x000366000c1e1900 */
[----:B0-----:R-:W-:-:S05]  /*0a10*/  @P0 IMAD.WIDE.U32 R126, R182, 0x10, R126 ;  /* 0x00000010b67e0825 */ /* 0x001fca00078e007e */
[----:B------:R-:W2:Y:S01]  /*0a20*/  @P0 LDG.E.128 R120, desc[UR6][R126.64] ;  /* 0x000000067e780981 */ /* 0x000ea2000c1e1d00 */
[----:B------:R-:W-:Y:S01]  /*0a30*/  UISETP.NE.U32.AND UP0, UPT, UR4, URZ, UPT ;  /* 0x000000ff0400728c */ /* 0x000fe2000bf05070 */
[----:B------:R-:W-:-:S03]  /*0a40*/  IMAD R130, R180, R129, RZ ;  /* 0x00000081b4827224 */ /* 0x000fc600078e02ff */
[----:B------:R-:W-:Y:S02]  /*0a50*/  UISETP.NE.AND.EX UP0, UPT, UR5, URZ, UPT, UP0 ;  /* 0x000000ff0500728c */ /* 0x000fe4000bf05300 */
[----:B------:R-:W-:-:S04]  /*0a60*/  SHF.R.S32.HI R131, RZ, 0x1f, R130 ;  /* 0x0000001fff837819 */ /* 0x000fc80000011482 */
[----:B------:R-:W-:-:S04]  /*0a70*/  LEA.HI R130, R131, R130, RZ, 0x3 ;  /* 0x0000008283827211 */ /* 0x000fc800078f18ff */
[----:B------:R-:W-:Y:S02]  /*0a80*/  LEA.HI.SX32 R147, R130, R181, 0x1d ;  /* 0x000000b582937211 */ /* 0x000fe400078feaff */
[----:B--2---:R-:W-:Y:S02]  /*0a90*/  PRMT R134, R123, 0x7632, R134 ;  /* 0x000076327b867816 */ /* 0x004fe40000000086 */
[----:B------:R-:W-:Y:S02]  /*0aa0*/  PRMT R135, R122, 0x7632, R135 ;  /* 0x000076327a877816 */ /* 0x000fe40000000087 */
[----:B------:R-:W-:Y:S02]  /*0ab0*/  PRMT R130, R121, 0x7632, R130 ;  /* 0x0000763279827816 */ /* 0x000fe40000000082 */
[----:B------:R-:W-:Y:S01]  /*0ac0*/  PRMT R131, R120, 0x7632, R131 ;  /* 0x0000763278837816 */ /* 0x000fe20000000083 */
[----:B-1----:R-:W-:Y:S06]  /*0ad0*/  BRA.U !UP0, `(.L_x_235) ;  /* 0x0000000108dc7547 */ /* 0x002fec000b800000 */
[----:B------:R-:W0:Y:S02]  /*0ae0*/  LDC.64 R124, c[0x0][0x3a0] ;  /* 0x0000e800ff7c7b82 */ /* 0x000e240000000a00 */
[----:B0-----:R-:W-:-:S06]  /*0af0*/  IMAD.WIDE.U32 R124, R147, 0x10, R124 ;  /* 0x00000010937c7825 */ /* 0x001fcc00078e007c */
[----:B------:R-:W2:Y:S01]  /*0b00*/  LDG.E.128 R124, desc[UR6][R124.64] ;  /* 0x000000067c7c7981 */ /* 0x000ea2000c1e1d00 */
[----:B------:R-:W-:-:S13]  /*0b10*/  ISETP.GT.AND P1, PT, R133, RZ, PT ;  /* 0x000000ff8500720c */ /* 0x000fda0003f24270 */
[----:B------:R-:W0:Y:S01]  /*0b20*/  @P1 LDC R142, c[0x0][0x40c] ;  /* 0x00010300ff8e1b82 */ /* 0x000e220000000800 */
[----:B------:R-:W-:Y:S02]  /*0b30*/  @P1 SHF.L.U32 R139, R131, 0x10, RZ ;  /* 0x00000010838b1819 */ /* 0x000fe400000006ff */
[----:B------:R-:W-:Y:S02]  /*0b40*/  @P1 SHF.L.U32 R141, R130, 0x10, RZ ;  /* 0x00000010828d1819 */ /* 0x000fe400000006ff */
[----:B------:R-:W-:-:S03]  /*0b50*/  @P1 SHF.L.U32 R136, R121, 0x10, RZ ;  /* 0x0000001079881819 */ /* 0x000fc600000006ff */
[----:B------:R-:W1:Y:S08]  /*0b60*/  @P1 LDC R138, c[0x0][0x40c] ;  /* 0x00010300ff8a1b82 */ /* 0x000e700000000800 */
[----:B------:R-:W3:Y:S08]  /*0b70*/  @P1 LDC R144, c[0x0][0x40c] ;  /* 0x00010300ff901b82 */ /* 0x000ef00000000800 */
[----:B------:R-:W4:Y:S08]  /*0b80*/  @P1 LDC R146, c[0x0][0x40c] ;  /* 0x00010300ff921b82 */ /* 0x000f300000000800 */
[----:B------:R-:W4:Y:S08]  /*0b90*/  @P1 LDC R183, c[0x0][0x40c] ;  /* 0x00010300ffb71b82 */ /* 0x000f300000000800 */
[----:B------:R-:W4:Y:S08]  /*0ba0*/  @P1 LDC R184, c[0x0][0x40c] ;  /* 0x00010300ffb81b82 */ /* 0x000f300000000800 */
[----:B------:R-:W4:Y:S08]  /*0bb0*/  @P1 LDC R145, c[0x0][0x40c] ;  /* 0x00010300ff911b82 */ /* 0x000f300000000800 */
[----:B------:R-:W4:Y:S01]  /*0bc0*/  @P1 LDC R185, c[0x0][0x40c] ;  /* 0x00010300ffb91b82 */ /* 0x000f220000000800 */
[----:B--2---:R-:W-:Y:S01]  /*0bd0*/  PRMT R130, R124, 0x7632, R130 ;  /* 0x000076327c827816 */ /* 0x004fe20000000082 */
[C---:B------:R-:W-:Y:S01]  /*0be0*/  IMAD.U32 R131, R125.reuse, 0x10000, RZ ;  /* 0x000100007d837824 */ /* 0x040fe200078e00ff */
[----:B------:R-:W-:-:S02]  /*0bf0*/  PRMT R125, R125, 0x7632, R125 ;  /* 0x000076327d7d7816 */ /* 0x000fc4000000007d */
[----:B------:R-:W-:Y:S01]  /*0c00*/  SHF.L.U32 R132, R130, 0x10, RZ ;  /* 0x0000001082847819 */ /* 0x000fe200000006ff */
[----:B0-----:R-:W-:Y:S01]  /*0c10*/  @P1 FFMA.FTZ R131, R136, R142, R131 ;  /* 0x0000008e88831223 */ /* 0x001fe20000010083 */
[----:B------:R-:W-:Y:S01]  /*0c20*/  SHF.L.U32 R130, R125, 0x10, RZ ;  /* 0x000000107d827819 */ /* 0x000fe200000006ff */
[----:B------:R-:W-:Y:S01]  /*0c30*/  @P1 IMAD.U32 R142, R135, 0x10000, RZ ;  /* 0x00010000878e1824 */ /* 0x000fe200078e00ff */
[C---:B------:R-:W-:Y:S01]  /*0c40*/  SHF.L.U32 R140, R126.reuse, 0x10, RZ ;  /* 0x000000107e8c7819 */ /* 0x040fe200000006ff */
[----:B-1----:R-:W-:Y:S01]  /*0c50*/  @P1 FFMA.FTZ R132, R139, R138, R132 ;  /* 0x0000008a8b841223 */ /* 0x002fe20000010084 */
[----:B------:R-:W-:Y:S01]  /*0c60*/  SHF.L.U32 R143, R127, 0x10, RZ ;  /* 0x000000107f8f7819 */ /* 0x000fe200000006ff */
[----:B---3--:R-:W-:Y:S01]  /*0c70*/  @P1 FFMA.FTZ R130, R141, R144, R130 ;  /* 0x000000908d821223 */ /* 0x008fe20000010082 */
[----:B------:R-:W-:Y:S02]  /*0c80*/  PRMT R126, R126, 0x7632, R126 ;  /* 0x000076327e7e7816 */ /* 0x000fe4000000007e */
[----:B------:R-:W-:-:S02]  /*0c90*/  PRMT R127, R127, 0x7632, R127 ;  /* 0x000076327f7f7816 */ /* 0x000fc4000000007f */
[----:B------:R-:W-:Y:S02]  /*0ca0*/  SHF.L.U32 R137, R124, 0x10, RZ ;  /* 0x000000107c897819 */ /* 0x000fe400000006ff */
[----:B------:R-:W-:Y:S01]  /*0cb0*/  @P1 SHF.L.U32 R139, R134, 0x10, RZ ;  /* 0x00000010868b1819 */ /* 0x000fe200000006ff */
[----:B------:R-:W-:Y:S01]  /*0cc0*/  IMAD.U32 R138, R127, 0x10000, RZ ;  /* 0x000100007f8a7824 */ /* 0x000fe200078e00ff */
[----:B------:R-:W-:Y:S02]  /*0cd0*/  @P1 SHF.L.U32 R125, R122, 0x10, RZ ;  /* 0x000000107a7d1819 */ /* 0x000fe400000006ff */
[----:B------:R-:W-:Y:S01]  /*0ce0*/  @P1 SHF.L.U32 R144, R123, 0x10, RZ ;  /* 0x000000107b901819 */ /* 0x000fe200000006ff */
[----:B----4-:R-:W-:Y:S01]  /*0cf0*/  @P1 FFMA.FTZ R138, R139, R185, R138 ;  /* 0x000000b98b8a1223 */ /* 0x010fe2000001008a */
[----:B------:R-:W-:Y:S02]  /*0d00*/  SHF.L.U32 R135, R126, 0x10, RZ ;  /* 0x000000107e877819 */ /* 0x000fe400000006ff */
[----:B------:R-:W-:-:S02]  /*0d10*/  @P1 SHF.L.U32 R124, R120, 0x10, RZ ;  /* 0x00000010787c1819 */ /* 0x000fc400000006ff */
[----:B------:R-:W-:Y:S01]  /*0d20*/  @!P1 MOV R134, R140 ;  /* 0x0000008c00869202 */ /* 0x000fe20000000f00 */
[----:B------:R-:W-:Y:S01]  /*0d30*/  @P1 FFMA.FTZ R134, R125, R146, R140 ;  /* 0x000000927d861223 */ /* 0x000fe2000001008c */
[----:B------:R-:W-:Y:S01]  /*0d40*/  @!P1 MOV R136, R143 ;  /* 0x0000008f00889202 */ /* 0x000fe20000000f00 */
[----:B------:R-:W-:Y:S01]  /*0d50*/  @P1 FFMA.FTZ R135, R142, R183, R135 ;  /* 0x000000b78e871223 */ /* 0x000fe20000010087 */
[----:B------:R-:W-:Y:S01]  /*0d60*/  @P1 FFMA.FTZ R136, R144, R184, R143 ;  /* 0x000000b890881223 */ /* 0x000fe2000001008f */
[----:B------:R-:W-:Y:S01]  /*0d70*/  @P1 FFMA.FTZ R137, R124, R145, R137 ;  /* 0x000000917c891223 */ /* 0x000fe20000010089 */
[----:B------:R-:W-:Y:S02]  /*0d80*/  F2FP.BF16.F32.PACK_AB R125, RZ, R131 ;  /* 0x00000083ff7d723e */ /* 0x000fe400000010ff */
[----:B------:R-:W-:Y:S02]  /*0d90*/  F2FP.BF16.F32.PACK_AB R126, RZ, R130 ;  /* 0x00000082ff7e723e */ /* 0x000fe400000010ff */
[----:B------:R-:W-:-:S02]  /*0da0*/  F2FP.BF16.F32.PACK_AB R139, RZ, R132 ;  /* 0x00000084ff8b723e */ /* 0x000fc400000010ff */
[----:B------:R-:W-:Y:S02]  /*0db0*/  F2FP.BF16.F32.PACK_AB R140, RZ, R134 ;  /* 0x00000086ff8c723e */ /* 0x000fe400000010ff */
[----:B------:R-:W-:Y:S02]  /*0dc0*/  F2FP.BF16.F32.PACK_AB R141, RZ, R135 ;  /* 0x00000087ff8d723e */ /* 0x000fe400000010ff */
[----:B------:R-:W-:Y:S02]  /*0dd0*/  F2FP.BF16.F32.PACK_AB R142, RZ, R136 ;  /* 0x00000088ff8e723e */ /* 0x000fe400000010ff */
[----:B------:R-:W-:Y:S02]  /*0de0*/  F2FP.BF16.F32.PACK_AB R124, RZ, R137 ;  /* 0x00000089ff7c723e */ /* 0x000fe400000010ff */
[----:B------:R-:W-:Y:S02]  /*0df0*/  F2FP.BF16.F32.PACK_AB R127, RZ, R138 ;  /* 0x0000008aff7f723e */ /* 0x000fe400000010ff */
[----:B------:R-:W-:-:S02]  /*0e00*/  PRMT R125, R125, 0x5410, R126 ;  /* 0x000054107d7d7816 */ /* 0x000fc4000000007e */
[----:B------:R-:W-:Y:S02]  /*0e10*/  PRMT R126, R140, 0x5410, R141 ;  /* 0x000054108c7e7816 */ /* 0x000fe4000000008d */
[----:B------:R-:W-:Y:S02]  /*0e20*/  PRMT R124, R124, 0x5410, R139 ;  /* 0x000054107c7c7816 */ /* 0x000fe4000000008b */
[----:B------:R-:W-:Y:S01]  /*0e30*/  PRMT R127, R142, 0x5410, R127 ;  /* 0x000054108e7f7816 */ /* 0x000fe2000000007f */
[----:B------:R-:W-:Y:S06]  /*0e40*/  BRA `(.L_x_236) ;  /* 0x0000000000ac7947 */ /* 0x000fec0003800000 */
.L_x_235:
[----:B------:R-:W0:Y:S01]  /*0e50*/  @P0 LDC R124, c[0x0][0x40c] ;  /* 0x00010300ff7c0b82 */ /* 0x000e220000000800 */
[----:B------:R-:W-:Y:S01]  /*0e60*/  @P0 SHF.L.U32 R131, R131, 0x10, RZ ;  /* 0x0000001083830819 */ /* 0x000fe200000006ff */
[----:B------:R-:W-:Y:S01]  /*0e70*/  IMAD.MOV.U32 R132, RZ, RZ, RZ ;  /* 0x000000ffff847224 */ /* 0x000fe200078e00ff */
[----:B------:R-:W-:Y:S02]  /*0e80*/  @P0 SHF.L.U32 R126, R130, 0x10, RZ ;  /* 0x00000010827e0819 */ /* 0x000fe400000006ff */
[----:B------:R-:W-:Y:S02]  /*0e90*/  @P0 SHF.L.U32 R136, R135, 0x10, RZ ;  /* 0x0000001087880819 */ /* 0x000fe400000006ff */
[----:B------:R-:W-:Y:S01]  /*0ea0*/  MOV R130, RZ ;  /* 0x000000ff00827202 */ /* 0x000fe20000000f00 */
[----:B------:R-:W1:Y:S01]  /*0eb0*/  @P0 LDC R137, c[0x0][0x40c] ;  /* 0x00010300ff890b82 */ /* 0x000e620000000800 */
[----:B------:R-:W-:Y:S02]  /*0ec0*/  MOV R135, RZ ;  /* 0x000000ff00877202 */ /* 0x000fe40000000f00 */
[----:B------:R-:W-:-:S02]  /*0ed0*/  @P0 SHF.L.U32 R143, R134, 0x10, RZ ;  /* 0x00000010868f0819 */ /* 0x000fc400000006ff */
[----:B------:R-:W-:Y:S02]  /*0ee0*/  @P0 SHF.L.U32 R141, R123, 0x10, RZ ;  /* 0x000000107b8d0819 */ /* 0x000fe400000006ff */
[----:B------:R-:W-:Y:S01]  /*0ef0*/  MOV R138, RZ ;  /* 0x000000ff008a7202 */ /* 0x000fe20000000f00 */
[----:B------:R-:W2:Y:S01]  /*0f00*/  @P0 LDC R139, c[0x0][0x40c] ;  /* 0x00010300ff8b0b82 */ /* 0x000ea20000000800 */
[----:B------:R-:W-:-:S07]  /*0f10*/  MOV R134, RZ ;  /* 0x000000ff00867202 */ /* 0x000fce0000000f00 */
[----:B------:R-:W3:Y:S01]  /*0f20*/  @P0 LDC R125, c[0x0][0x40c] ;  /* 0x00010300ff7d0b82 */ /* 0x000ee20000000800 */
[----:B0-----:R-:W-:Y:S01]  /*0f30*/  @P0 FMUL.FTZ R132, R131, R124 ;  /* 0x0000007c83840220 */ /* 0x001fe20000410000 */
[----:B------:R-:W-:Y:S01]  /*0f40*/  @P0 SHF.L.U32 R124, R120, 0x10, RZ ;  /* 0x00000010787c0819 */ /* 0x000fe200000006ff */
[----:B------:R-:W-:-:S05]  /*0f50*/  IMAD.MOV.U32 R131, RZ, RZ, RZ ;  /* 0x000000ffff837224 */ /* 0x000fca00078e00ff */
[----:B------:R-:W0:Y:S01]  /*0f60*/  @P0 LDC R127, c[0x0][0x40c] ;  /* 0x00010300ff7f0b82 */ /* 0x000e220000000800 */
[----:B-1----:R-:W-:Y:S01]  /*0f70*/  @P0 FMUL.FTZ R130, R126, R137 ;  /* 0x000000897e820220 */ /* 0x002fe20000410000 */
[----:B------:R-:W-:-:S06]  /*0f80*/  @P0 SHF.L.U32 R126, R121, 0x10, RZ ;  /* 0x00000010797e0819 */ /* 0x000fcc00000006ff */
[----:B------:R-:W1:Y:S01]  /*0f90*/  @P0 LDC R144, c[0x0][0x40c] ;  /* 0x00010300ff900b82 */ /* 0x000e620000000800 */
[----:B--2---:R-:W-:Y:S01]  /*0fa0*/  @P0 FMUL.FTZ R135, R136, R139 ;  /* 0x0000008b88870220 */ /* 0x004fe20000410000 */
[----:B------:R-:W-:Y:S02]  /*0fb0*/  @P0 SHF.L.U32 R139, R122, 0x10, RZ ;  /* 0x000000107a8b0819 */ /* 0x000fe400000006ff */
[----:B------:R-:W-:-:S04]  /*0fc0*/  CS2R R136, SRZ ;  /* 0x0000000000887805 */ /* 0x000fc8000001ff00 */
[----:B------:R-:W2:Y:S01]  /*0fd0*/  @P0 LDC R140, c[0x0][0x40c] ;  /* 0x00010300ff8c0b82 */ /* 0x000ea20000000800 */
[----:B---3--:R-:W-:Y:S01]  /*0fe0*/  @P0 FMUL.FTZ R137, R124, R125 ;  /* 0x0000007d7c890220 */ /* 0x008fe20000410000 */
[----:B------:R-:W-:-:S04]  /*0ff0*/  F2FP.BF16.F32.PACK_AB R125, RZ, R132 ;  /* 0x00000084ff7d723e */ /* 0x000fc800000010ff */
[----:B------:R-:W-:Y:S02]  /*1000*/  F2FP.BF16.F32.PACK_AB R124, RZ, R137 ;  /* 0x00000089ff7c723e */ /* 0x000fe400000010ff */
[----:B------:R-:W3:Y:S01]  /*1010*/  @P0 LDC R142, c[0x0][0x40c] ;  /* 0x00010300ff8e0b82 */ /* 0x000ee20000000800 */
[----:B0-----:R-:W-:Y:S01]  /*1020*/  @P0 FMUL.FTZ R131, R126, R127 ;  /* 0x0000007f7e830220 */ /* 0x001fe20000410000 */
[----:B------:R-:W-:Y:S02]  /*1030*/  F2FP.BF16.F32.PACK_AB R127, RZ, R130 ;  /* 0x00000082ff7f723e */ /* 0x000fe400000010ff */
[----:B------:R-:W-:Y:S02]  /*1040*/  PRMT R124, R124, 0x5410, R125 ;  /* 0x000054107c7c7816 */ /* 0x000fe4000000007d */
[----:B------:R-:W-:Y:S01]  /*1050*/  F2FP.BF16.F32.PACK_AB R126, RZ, R131 ;  /* 0x00000083ff7e723e */ /* 0x000fe200000010ff */
[----:B-1----:R-:W-:-:S03]  /*1060*/  @P0 FMUL.FTZ R138, R143, R144 ;  /* 0x000000908f8a0220 */ /* 0x002fc60000410000 */
[----:B------:R-:W-:Y:S01]  /*1070*/  PRMT R125, R126, 0x5410, R127 ;  /* 0x000054107e7d7816 */ /* 0x000fe2000000007f */
[----:B--2---:R-:W-:Y:S01]  /*1080*/  @P0 FMUL.FTZ R134, R139, R140 ;  /* 0x0000008c8b860220 */ /* 0x004fe20000410000 */
[----:B------:R-:W-:-:S04]  /*1090*/  F2FP.BF16.F32.PACK_AB R140, RZ, R135 ;  /* 0x00000087ff8c723e */ /* 0x000fc800000010ff */
[----:B------:R-:W-:Y:S01]  /*10a0*/  F2FP.BF16.F32.PACK_AB R139, RZ, R134 ;  /* 0x00000086ff8b723e */ /* 0x000fe200000010ff */
[----:B---3--:R-:W-:Y:S01]  /*10b0*/  @P0 FMUL.FTZ R136, R141, R142 ;  /* 0x0000008e8d880220 */ /* 0x008fe20000410000 */
[----:B------:R-:W-:Y:S02]  /*10c0*/  F2FP.BF16.F32.PACK_AB R142, RZ, R138 ;  /* 0x0000008aff8e723e */ /* 0x000fe400000010ff */
[----:B------:R-:W-:Y:S02]  /*10d0*/  PRMT R126, R139, 0x5410, R140 ;  /* 0x000054108b7e7816 */ /* 0x000fe4000000008c */
[----:B------:R-:W-:-:S04]  /*10e0*/  F2FP.BF16.F32.PACK_AB R141, RZ, R136 ;  /* 0x00000088ff8d723e */ /* 0x000fc800000010ff */
[----:B------:R-:W-:-:S07]  /*10f0*/  PRMT R127, R141, 0x5410, R142 ;  /* 0x000054108d7f7816 */ /* 0x000fce000000008e */
.L_x_236:
[----:B------:R-:W0:Y:S01]  /*1100*/  LDC.64 R248, c[0x0][0x3a8] ;  /* 0x0000ea00fff87b82 */ /* 0x000e220000000a00 */
[----:B------:R-:W-:-:S07]  /*1110*/  @P0 IADD3 R139, PT, PT, R182, 0x20, RZ ;  /* 0x00000020b68b0810 */ /* 0x000fce0007ffe0ff */
[----:B------:R-:W1:Y:S01]  /*1120*/  @P0 LDC.64 R140, c[0x0][0x390] ;  /* 0x0000e400ff8c0b82 */ /* 0x000e620000000a00 */
[----:B0-----:R-:W-:-:S05]  /*1130*/  IMAD.WIDE.U32 R142, R147, 0x10, R248 ;  /* 0x00000010938e7825 */ /* 0x001fca00078e00f8 */
[----:B------:R0:W-:Y:S01]  /*1140*/  STG.E.128 desc[UR6][R142.64], R124 ;  /* 0x0000007c8e007986 */ /* 0x0001e2000c101d06 */
[----:B-1----:R-:W-:-:S05]  /*1150*/  @P0 IMAD.WIDE.U32 R140, R139, 0x10, R140 ;  /* 0x000000108b8c0825 */ /* 0x002fca00078e008c */
[----:B------:R-:W2:Y:S01]  /*1160*/  @P0 LDG.E.128 R120, desc[UR6][R140.64] ;  /* 0x000000068c780981 */ /* 0x000ea2000c1e1d00 */
[----:B------:R-:W-:Y:S01]  /*1170*/  VIADD R187, R147, 0x20 ;  /* 0x0000002093bb7836 */ /* 0x000fe20000000000 */
[----:B--2---:R-:W-:Y:S02]  /*1180*/  PRMT R144, R123, 0x7632, R144 ;  /* 0x000076327b907816 */ /* 0x004fe40000000090 */
[----:B------:R-:W-:Y:S02]  /*1190*/  PRMT R145, R122, 0x7632, R145 ;  /* 0x000076327a917816 */ /* 0x000fe40000000091 */
[----:B------:R-:W-:Y:S02]  /*11a0*/  PRMT R139, R121, 0x7632, R139 ;  /* 0x00007632798b7816 */ /* 0x000fe4000000008b */
[----:B------:R-:W-:Y:S01]  /*11b0*/  PRMT R146, R120, 0x7632, R146 ;  /* 0x0000763278927816 */ /* 0x000fe20000000092 */
[----:B0-----:R-:W-:Y:S06]  /*11c0*/  BRA.U !UP0, `(.L_x_237) ;  /* 0x0000000108dc7547 */ /* 0x001fec000b800000 */
        /* <DEDUP_REMOVED lines=15> */
[----:B--2---:R-:W-:-:S02]  /*12c0*/  PRMT R139, R124, 0x7632, R139 ;  /* 0x000076327c8b7816 */ /* 0x004fc4000000008b */
[C---:B------:R-:W-:Y:S02]  /*12d0*/  SHF.L.U32 R140, R125.reuse, 0x10, RZ ;  /* 0x000000107d8c7819 */ /* 0x040fe400000006ff */
[----:B------:R-:W-:Y:S01]  /*12e0*/  PRMT R125, R125, 0x7632, R125 ;  /* 0x000076327d7d7816 */ /* 0x000fe2000000007d */
[----:B------:R-:W-:Y:S01]  /*12f0*/  IMAD.U32 R141, R139, 0x10000, RZ ;  /* 0x000100008b8d7824 */ /* 0x000fe200078e00ff */
[----:B------:R-:W-:Y:S01]  /*1300*/  SHF.L.U32 R143, R124, 0x10, RZ ;  /* 0x000000107c8f7819 */ /* 0x000fe200000006ff */
[----:B0-----:R-:W-:Y:S01]  /*1310*/  @P1 FFMA.FTZ R140, R189, R184, R140 ;  /* 0x000000b8bd8c1223 */ /* 0x001fe2000001008c */
[----:B------:R-:W-:Y:S01]  /*1320*/  SHF.L.U32 R124, R126, 0x10, RZ ;  /* 0x000000107e7c7819 */ /* 0x000fe200000006ff */
[----:B-1----:R-:W-:Y:S01]  /*1330*/  @P1 FFMA.FTZ R141, R146, R183, R141 ;  /* 0x000000b7928d1223 */ /* 0x002fe2000001008d */
[----:B------:R-:W-:Y:S01]  /*1340*/  SHF.L.U32 R139, R125, 0x10, RZ ;  /* 0x000000107d8b7819 */ /* 0x000fe200000006ff */
[----:B------:R-:W-:Y:S01]  /*1350*/  @P1 IMAD.U32 R189, R122, 0x10000, RZ ;  /* 0x000100007abd1824 */ /* 0x000fe200078e00ff */
[----:B------:R-:W-:-:S02]  /*1360*/  PRMT R126, R126, 0x7632, R126 ;  /* 0x000076327e7e7816 */ /* 0x000fc4000000007e */
[C---:B------:R-:W-:Y:S01]  /*1370*/  SHF.L.U32 R125, R127.reuse, 0x10, RZ ;  /* 0x000000107f7d7819 */ /* 0x040fe200000006ff */
[----:B---3--:R-:W-:Y:S01]  /*1380*/  @P1 FFMA.FTZ R139, R142, R186, R139 ;  /* 0x000000ba8e8b1223 */ /* 0x008fe2000001008b */
[----:B------:R-:W-:Y:S02]  /*1390*/  PRMT R127, R127, 0x7632, R127 ;  /* 0x000076327f7f7816 */ /* 0x000fe4000000007f */
[----:B------:R-:W-:Y:S02]  /*13a0*/  @P1 SHF.L.U32 R184, R145, 0x10, RZ ;  /* 0x0000001091b81819 */ /* 0x000fe400000006ff */
[----:B------:R-:W-:Y:S02]  /*13b0*/  SHF.L.U32 R145, R126, 0x10, RZ ;  /* 0x000000107e917819 */ /* 0x000fe400000006ff */
[----:B------:R-:W-:Y:S01]  /*13c0*/  @P1 SHF.L.U32 R183, R144, 0x10, RZ ;  /* 0x0000001090b71819 */ /* 0x000fe200000006ff */
[----:B------:R-:W-:Y:S01]  /*13d0*/  @!P1 IMAD.MOV.U32 R144, RZ, RZ, R125 ;  /* 0x000000ffff909224 */ /* 0x000fe200078e007d */
[----:B------:R-:W-:Y:S01]  /*13e0*/  @P1 SHF.L.U32 R186, R123, 0x10, RZ ;  /* 0x000000107bba1819 */ /* 0x000fe200000006ff */
[----:B----4-:R-:W-:Y:S01]  /*13f0*/  @P1 FFMA.FTZ R145, R184, R190, R145 ;  /* 0x000000beb8911223 */ /* 0x010fe20000010091 */
[----:B------:R-:W-:-:S02]  /*1400*/  @P1 SHF.L.U32 R126, R120, 0x10, RZ ;  /* 0x00000010787e1819 */ /* 0x000fc400000006ff */
[----:B------:R-:W-:Y:S01]  /*1410*/  SHF.L.U32 R142, R127, 0x10, RZ ;  /* 0x000000107f8e7819 */ /* 0x000fe200000006ff */
        /* <DEDUP_REMOVED lines=18> */
.L_x_237:
[----:B------:R-:W0:Y:S01]  /*1540*/  @P0 LDC R143, c[0x0][0x40c] ;  /* 0x00010300ff8f0b82 */ /* 0x000e220000000800 */
[----:B------:R-:W-:Y:S01]  /*1550*/  @P0 SHF.L.U32 R124, R139, 0x10, RZ ;  /* 0x000000108b7c0819 */ /* 0x000fe200000006ff */
[----:B------:R-:W-:Y:S01]  /*1560*/  HFMA2 R139, -RZ, RZ, 0, 0 ;  /* 0x00000000ff8b7431 */ /* 0x000fe200000001ff */
[----:B------:R-:W-:Y:S02]  /*1570*/  @P0 SHF.L.U32 R126, R145, 0x10, RZ ;  /* 0x00000010917e0819 */ /* 0x000fe400000006ff */
[----:B------:R-:W-:Y:S02]  /*1580*/  CS2R R140, SRZ ;  /* 0x00000000008c7805 */ /* 0x000fe4000001ff00 */
[----:B------:R-:W-:Y:S01]  /*1590*/  @P0 SHF.L.U32 R146, R146, 0x10, RZ ;  /* 0x0000001092920819 */ /* 0x000fe200000006ff */
[----:B------:R-:W-:Y:S01]  /*15a0*/  @P0 IMAD.U32 R188, R144, 0x10000, RZ ;  /* 0x0001000090bc0824 */ /* 0x000fe200078e00ff */
[----:B------:R-:W-:Y:S01]  /*15b0*/  MOV R145, RZ ;  /* 0x000000ff00917202 */ /* 0x000fe20000000f00 */
[----:B------:R-:W1:Y:S01]  /*15c0*/  @P0 LDC R185, c[0x0][0x40c] ;  /* 0x00010300ffb90b82 */ /* 0x000e620000000800 */
[----:B------:R-:W-:-:S07]  /*15d0*/  MOV R144, RZ ;  /* 0x000000ff00907202 */ /* 0x000fce0000000f00 */
[----:B------:R-:W2:Y:S08]  /*15e0*/  @P0 LDC R127, c[0x0][0x40c] ;  /* 0x00010300ff7f0b82 */ /* 0x000eb00000000800 */
[----:B------:R-:W3:Y:S01]  /*15f0*/  @P0 LDC R125, c[0x0][0x40c] ;  /* 0x00010300ff7d0b82 */ /* 0x000ee20000000800 */
[----:B0-----:R-:W-:Y:S01]  /*1600*/  @P0 FMUL.FTZ R139, R124, R143 ;  /* 0x0000008f7c8b0220 */ /* 0x001fe20000410000 */
[----:B------:R-:W-:-:S02]  /*1610*/  @P0 SHF.L.U32 R124, R120, 0x10, RZ ;  /* 0x00000010787c0819 */ /* 0x000fc400000006ff */
[----:B------:R-:W-:-:S04]  /*1620*/  CS2R R142, SRZ ;  /* 0x00000000008e7805 */ /* 0x000fc8000001ff00 */
[----:B------:R-:W0:Y:S01]  /*1630*/  @P0 LDC R183, c[0x0][0x40c] ;  /* 0x00010300ffb70b82 */ /* 0x000e220000000800 */
[----:B-1----:R-:W-:Y:S01]  /*1640*/  @P0 FMUL.FTZ R145, R126, R185 ;  /* 0x000000b97e910220 */ /* 0x002fe20000410000 */
[----:B------:R-:W-:Y:S01]  /*1650*/  @P0 SHF.L.U32 R126, R121, 0x10, RZ ;  /* 0x00000010797e0819 */ /* 0x000fe200000006ff */
[----:B------:R-:W-:-:S05]  /*1660*/  @P0 IMAD.U32 R185, R123, 0x10000, RZ ;  /* 0x000100007bb90824 */ /* 0x000fca00078e00ff */
[----:B------:R-:W1:Y:S01]  /*1670*/  @P0 LDC R189, c[0x0][0x40c] ;  /* 0x00010300ffbd0b82 */ /* 0x000e620000000800 */
[----:B--2---:R-:W-:Y:S01]  /*1680*/  @P0 FMUL.FTZ R141, R146, R127 ;  /* 0x0000007f928d0220 */ /* 0x004fe20000410000 */
[----:B------:R-:W-:Y:S01]  /*1690*/  @P0 SHF.L.U32 R127, R122, 0x10, RZ ;  /* 0x000000107a7f0819 */ /* 0x000fe200000006ff */
[----:B------:R-:W-:-:S05]  /*16a0*/  HFMA2 R146, -RZ, RZ, 0, 0 ;  /* 0x00000000ff927431 */ /* 0x000fca00000001ff */
[----:B------:R-:W2:Y:S01]  /*16b0*/  @P0 LDC R184, c[0x0][0x40c] ;  /* 0x00010300ffb80b82 */ /* 0x000ea20000000800 */
[----:B---3--:R-:W-:Y:S01]  /*16c0*/  @P0 FMUL.FTZ R143, R124, R125 ;  /* 0x0000007d7c8f0220 */ /* 0x008fe20000410000 */
[----:B------:R-:W-:-:S04]  /*16d0*/  F2FP.BF16.F32.PACK_AB R125, RZ, R141 ;  /* 0x0000008dff7d723e */ /* 0x000fc800000010ff */
[----:B------:R-:W-:Y:S02]  /*16e0*/  F2FP.BF16.F32.PACK_AB R124, RZ, R143 ;  /* 0x0000008fff7c723e */ /* 0x000fe400000010ff */
[----:B------:R-:W3:Y:S01]  /*16f0*/  @P0 LDC R186, c[0x0][0x40c] ;  /* 0x00010300ffba0b82 */ /* 0x000ee20000000800 */
[----:B0-----:R-:W-:Y:S01]  /*1700*/  @P0 FMUL.FTZ R140, R126, R183 ;  /* 0x000000b77e8c0220 */ /* 0x001fe20000410000 */
[----:B------:R-:W-:-:S04]  /*1710*/  PRMT R124, R124, 0x5410, R125 ;  /* 0x000054107c7c7816 */ /* 0x000fc8000000007d */
[----:B------:R-:W-:Y:S01]  /*1720*/  F2FP.BF16.F32.PACK_AB R126, RZ, R140 ;  /* 0x0000008cff7e723e */ /* 0x000fe200000010ff */
[----:B-1----:R-:W-:Y:S01]  /*1730*/  @P0 FMUL.FTZ R142, R188, R189 ;  /* 0x000000bdbc8e0220 */ /* 0x002fe20000410000 */
[----:B--2---:R-:W-:Y:S01]  /*1740*/  @P0 FMUL.FTZ R146, R127, R184 ;  /* 0x000000b87f920220 */ /* 0x004fe20000410000 */
[----:B------:R-:W-:Y:S02]  /*1750*/  F2FP.BF16.F32.PACK_AB R127, RZ, R139 ;  /* 0x0000008bff7f723e */ /* 0x000fe400000010ff */
[----:B------:R-:W-:Y:S02]  /*1760*/  F2FP.BF16.F32.PACK_AB R184, RZ, R145 ;  /* 0x00000091ffb8723e */ /* 0x000fe400000010ff */
[----:B------:R-:W-:Y:S02]  /*1770*/  F2FP.BF16.F32.PACK_AB R183, RZ, R146 ;  /* 0x00000092ffb7723e */ /* 0x000fe400000010ff */
[----:B------:R-:W-:Y:S01]  /*1780*/  PRMT R125, R126, 0x5410, R127 ;  /* 0x000054107e7d7816 */ /* 0x000fe2000000007f */
[----:B---3--:R-:W-:Y:S01]  /*1790*/  @P0 FMUL.FTZ R144, R185, R186 ;  /* 0x000000bab9900220 */ /* 0x008fe20000410000 */
[----:B------:R-:W-:-:S02]  /*17a0*/  F2FP.BF16.F32.PACK_AB R186, RZ, R142 ;  /* 0x0000008effba723e */ /* 0x000fc400000010ff */
[----:B------:R-:W-:Y:S02]  /*17b0*/  PRMT R126, R183, 0x5410, R184 ;  /* 0x00005410b77e7816 */ /* 0x000fe400000000b8 */
[----:B------:R-:W-:-:S04]  /*17c0*/  F2FP.BF16.F32.PACK_AB R185, RZ, R144 ;  /* 0x00000090ffb9723e */ /* 0x000fc800000010ff */
[----:B------:R-:W-:-:S07]  /*17d0*/  PRMT R127, R185, 0x5410, R186 ;  /* 0x00005410b97f7816 */ /* 0x000fce00000000ba */
.L_x_238:
[----:B------:R-:W0:Y:S01]  /*17e0*/  @P0 LDC.64 R184, c[0x0][0x390] ;  /* 0x0000e400ffb80b82 */ /* 0x000e220000000a00 */
[----:B------:R-:W-:Y:S01]  /*17f0*/  @P0 IADD3 R183, PT, PT, R182, 0x40, RZ ;  /* 0x00000040b6b70810 */ /* 0x000fe20007ffe0ff */
[----:B------:R-:W-:-:S05]  /*1800*/  IMAD.WIDE.U32 R186, R187, 0x10, R248 ;  /* 0x00000010bbba7825 */ /* 0x000fca00078e00f8 */
[----:B------:R1:W-:Y:S01]  /*1810*/  STG.E.128 desc[UR6][R186.64], R124 ;  /* 0x0000007cba007986 */ /* 0x0003e2000c101d06 */
[----:B0-----:R-:W-:-:S05]  /*1820*/  @P0 IMAD.WIDE.U32 R184, R183, 0x10, R184 ;  /* 0x00000010b7b80825 */ /* 0x001fca00078e00b8 */
[----:B------:R-:W2:Y:S01]  /*1830*/  @P0 LDG.E.128 R120, desc[UR6][R184.64] ;  /* 0x00000006b8780981 */ /* 0x000ea2000c1e1d00 */
[----:B------:R-:W-:Y:S02]  /*1840*/  IADD3 R195, PT, PT, R147, 0x40, RZ ;  /* 0x0000004093c37810 */ /* 0x000fe40007ffe0ff */
        /* <DEDUP_REMOVED lines=27> */
[----:B------:R-:W-:Y:S02]  /*1a00*/  SHF.L.U32 R124, R126, 0x10, RZ ;  /* 0x000000107e7c7819 */ /* 0x000fe400000006ff */
[----:B------:R-:W-:Y:S01]  /*1a10*/  SHF.L.U32 R183, R125, 0x10, RZ ;  /* 0x000000107db77819 */ /* 0x000fe200000006ff */
[----:B-1----:R-:W-:Y:S01]  /*1a20*/  @P1 FFMA.FTZ R185, R190, R191, R185 ;  /* 0x000000bfbeb91223 */ /* 0x002fe200000100b9 */
[----:B------:R-:W-:Y:S02]  /*1a30*/  PRMT R126, R126, 0x7632, R126 ;  /* 0x000076327e7e7816 */ /* 0x000fe4000000007e */
[C---:B------:R-:W-:Y:S01]  /*1a40*/  SHF.L.U32 R125, R127.reuse, 0x10, RZ ;  /* 0x000000107f7d7819 */ /* 0x040fe200000006ff */
[----:B---3--:R-:W-:Y:S01]  /*1a50*/  @P1 FFMA.FTZ R183, R186, R194, R183 ;  /* 0x000000c2bab71223 */ /* 0x008fe200000100b7 */
[----:B------:R-:W-:-:S02]  /*1a60*/  PRMT R127, R127, 0x7632, R127 ;  /* 0x000076327f7f7816 */ /* 0x000fc4000000007f */
[----:B------:R-:W-:Y:S02]  /*1a70*/  SHF.L.U32 R189, R126, 0x10, RZ ;  /* 0x000000107ebd7819 */ /* 0x000fe400000006ff */
[----:B------:R-:W-:Y:S01]  /*1a80*/  @P1 SHF.L.U32 R191, R188, 0x10, RZ ;  /* 0x00000010bcbf1819 */ /* 0x000fe200000006ff */
[----:B------:R-:W-:Y:S01]  /*1a90*/  IMAD.U32 R186, R127, 0x10000, RZ ;  /* 0x000100007fba7824 */ /* 0x000fe200078e00ff */
[----:B------:R-:W-:Y:S01]  /*1aa0*/  @P1 SHF.L.U32 R197, R122, 0x10, RZ ;  /* 0x000000107ac51819 */ /* 0x000fe200000006ff */
[----:B----4-:R-:W-:Y:S01]  /*1ab0*/  @P1 FFMA.FTZ R189, R192, R198, R189 ;  /* 0x000000c6c0bd1223 */ /* 0x010fe200000100bd */
[----:B------:R-:W-:Y:S01]  /*1ac0*/  @P1 SHF.L.U32 R194, R123, 0x10, RZ ;  /* 0x000000107bc21819 */ /* 0x000fe200000006ff */
[----:B------:R-:W-:Y:S01]  /*1ad0*/  @P1 FFMA.FTZ R186, R191, R200, R186 ;  /* 0x000000c8bfba1223 */ /* 0x000fe200000100ba */
[----:B------:R-:W-:Y:S02]  /*1ae0*/  @P1 SHF.L.U32 R126, R120, 0x10, RZ ;  /* 0x00000010787e1819 */ /* 0x000fe400000006ff */
[----:B------:R-:W-:Y:S01]  /*1af0*/  @!P1 MOV R190, R124 ;  /* 0x0000007c00be9202 */ /* 0x000fe20000000f00 */
[----:B------:R-:W-:Y:S01]  /*1b00*/  @P1 FFMA.FTZ R190, R197, R196, R124 ;  /* 0x000000c4c5be1223 */ /* 0x000fe2000001007c */
[----:B------:R-:W-:Y:S01]  /*1b10*/  @!P1 MOV R188, R125 ;  /* 0x0000007d00bc9202 */ /* 0x000fe20000000f00 */
[----:B------:R-:W-:Y:S01]  /*1b20*/  @P1 FFMA.FTZ R188, R194, R199, R125 ;  /* 0x000000c7c2bc1223 */ /* 0x000fe2000001007d */
[----:B------:R-:W-:Y:S01]  /*1b30*/  @P1 FFMA.FTZ R187, R126, R193, R187 ;  /* 0x000000c17ebb1223 */ /* 0x000fe200000100bb */
[----:B------:R-:W-:-:S02]  /*1b40*/  F2FP.BF16.F32.PACK_AB R125, RZ, R184 ;  /* 0x000000b8ff7d723e */ /* 0x000fc400000010ff */
[----:B------:R-:W-:Y:S02]  /*1b50*/  F2FP.BF16.F32.PACK_AB R126, RZ, R183 ;  /* 0x000000b7ff7e723e */ /* 0x000fe400000010ff */
[----:B------:R-:W-:Y:S02]  /*1b60*/  F2FP.BF16.F32.PACK_AB R191, RZ, R185 ;  /* 0x000000b9ffbf723e */ /* 0x000fe400000010ff */
[----:B------:R-:W-:Y:S02]  /*1b70*/  F2FP.BF16.F32.PACK_AB R192, RZ, R190 ;  /* 0x000000beffc0723e */ /* 0x000fe400000010ff */
[----:B------:R-:W-:Y:S02]  /*1b80*/  F2FP.BF16.F32.PACK_AB R193, RZ, R189 ;  /* 0x000000bdffc1723e */ /* 0x000fe400000010ff */
[----:B------:R-:W-:Y:S02]  /*1b90*/  F2FP.BF16.F32.PACK_AB R194, RZ, R188 ;  /* 0x000000bcffc2723e */ /* 0x000fe400000010ff */
[----:B------:R-:W-:-:S02]  /*1ba0*/  F2FP.BF16.F32.PACK_AB R124, RZ, R187 ;  /* 0x000000bbff7c723e */ /* 0x000fc400000010ff */
[----:B------:R-:W-:Y:S02]  /*1bb0*/  F2FP.BF16.F32.PACK_AB R127, RZ, R186 ;  /* 0x000000baff7f723e */ /* 0x000fe400000010ff */
[----:B------:R-:W-:Y:S02]  /*1bc0*/  PRMT R125, R125, 0x5410, R126 ;  /* 0x000054107d7d7816 */ /* 0x000fe4000000007e */
[----:B------:R-:W-:Y:S02]  /*1bd0*/  PRMT R126, R192, 0x5410, R193 ;  /* 0x00005410c07e7816 */ /* 0x000fe400000000c1 */
[----:B------:R-:W-:Y:S02]  /*1be0*/  PRMT R124, R124, 0x5410, R191 ;  /* 0x000054107c7c7816 */ /* 0x000fe400000000bf */
[----:B------:R-:W-:Y:S01]  /*1bf0*/  PRMT R127, R194, 0x5410, R127 ;  /* 0x00005410c27f7816 */ /* 0x000fe2000000007f */
[----:B------:R-:W-:Y:S06]  /*1c00*/  BRA `(.L_x_240) ;  /* 0x0000000000a87947 */ /* 0x000fec0003800000 */
.L_x_239:
[----:B------:R-:W0:Y:S01]  /*1c10*/  @P0 LDC R187, c[0x0][0x40c] ;  /* 0x00010300ffbb0b82 */ /* 0x000e220000000800 */
[----:B------:R-:W-:Y:S01]  /*1c20*/  @P0 SHF.L.U32 R124, R183, 0x10, RZ ;  /* 0x00000010b77c0819 */ /* 0x000fe200000006ff */
[----:B------:R-:W-:Y:S01]  /*1c30*/  IMAD.MOV.U32 R183, RZ, RZ, RZ ;  /* 0x000000ffffb77224 */ /* 0x000fe200078e00ff */
[----:B------:R-:W-:Y:S01]  /*1c40*/  @P0 SHF.L.U32 R126, R189, 0x10, RZ ;  /* 0x00000010bd7e0819 */ /* 0x000fe200000006ff */
[----:B------:R-:W-:Y:S01]  /*1c50*/  HFMA2 R189, -RZ, RZ, 0, 0 ;  /* 0x00000000ffbd7431 */ /* 0x000fe200000001ff */
[----:B------:R-:W-:Y:S02]  /*1c60*/  @P0 SHF.L.U32 R190, R190, 0x10, RZ ;  /* 0x00000010bebe0819 */ /* 0x000fe400000006ff */
[----:B------:R-:W-:Y:S02]  /*1c70*/  CS2R R184, SRZ ;  /* 0x0000000000b87805 */ /* 0x000fe4000001ff00 */
[----:B------:R-:W-:Y:S01]  /*1c80*/  @P0 SHF.L.U32 R196, R188, 0x10, RZ ;  /* 0x00000010bcc40819 */ /* 0x000fe200000006ff */
[----:B------:R-:W1:Y:S01]  /*1c90*/  @P0 LDC R193, c[0x0][0x40c] ;  /* 0x00010300ffc10b82 */ /* 0x000e620000000800 */
[----:B------:R-:W-:-:S07]  /*1ca0*/  HFMA2 R188, -RZ, RZ, 0, 0 ;  /* 0x00000000ffbc7431 */ /* 0x000fce00000001ff */
[----:B------:R-:W2:Y:S08]  /*1cb0*/  @P0 LDC R127, c[0x0][0x40c] ;  /* 0x00010300ff7f0b82 */ /* 0x000eb00000000800 */
[----:B------:R-:W3:Y:S01]  /*1cc0*/  @P0 LDC R125, c[0x0][0x40c] ;  /* 0x00010300ff7d0b82 */ /* 0x000ee20000000800 */
[----:B0-----:R-:W-:Y:S01]  /*1cd0*/  @P0 FMUL.FTZ R183, R124, R187 ;  /* 0x000000bb7cb70220 */ /* 0x001fe20000410000 */
[----:B------:R-:W-:-:S02]  /*1ce0*/  @P0 SHF.L.U32 R124, R120, 0x10, RZ ;  /* 0x00000010787c0819 */ /* 0x000fc400000006ff */
[----:B------:R-:W-:-:S04]  /*1cf0*/  CS2R R186, SRZ ;  /* 0x0000000000ba7805 */ /* 0x000fc8000001ff00 */
[----:B------:R-:W0:Y:S01]  /*1d00*/  @P0 LDC R191, c[0x0][0x40c] ;  /* 0x00010300ffbf0b82 */ /* 0x000e220000000800 */
[----:B-1----:R-:W-:Y:S01]  /*1d10*/  @P0 FMUL.FTZ R189, R126, R193 ;  /* 0x000000c17ebd0220 */ /* 0x002fe20000410000 */
[----:B------:R-:W-:Y:S02]  /*1d20*/  @P0 SHF.L.U32 R126, R121, 0x10, RZ ;  /* 0x00000010797e0819 */ /* 0x000fe400000006ff */
[----:B------:R-:W-:-:S04]  /*1d30*/  @P0 SHF.L.U32 R193, R123, 0x10, RZ ;  /* 0x000000107bc10819 */ /* 0x000fc800000006ff */
[----:B------:R-:W1:Y:S01]  /*1d40*/  @P0 LDC R197, c[0x0][0x40c] ;  /* 0x00010300ffc50b82 */ /* 0x000e620000000800 */
[----:B--2---:R-:W-:Y:S01]  /*1d50*/  @P0 FMUL.FTZ R185, R190, R127 ;  /* 0x0000007fbeb90220 */ /* 0x004fe20000410000 */
[----:B------:R-:W-:Y:S01]  /*1d60*/  @P0 IMAD.U32 R127, R122, 0x10000, RZ ;  /* 0x000100007a7f0824 */ /* 0x000fe200078e00ff */
[----:B------:R-:W-:-:S05]  /*1d70*/  MOV R190, RZ ;  /* 0x000000ff00be7202 */ /* 0x000fca0000000f00 */
        /* <DEDUP_REMOVED lines=19> */
.L_x_240:
        /* <DEDUP_REMOVED lines=17> */
[----:B------:R-:W-:Y:S01]  /*1fc0*/  @P1 IMAD.U32 R194, R191, 0x10000, RZ ;  /* 0x00010000bfc21824 */ /* 0x000fe200078e00ff */
[----:B------:R-:W-:Y:S02]  /*1fd0*/  @P1 SHF.L.U32 R205, R121, 0x10, RZ ;  /* 0x0000001079cd1819 */ /* 0x000fe400000006ff */
[----:B------:R-:W-:-:S04]  /*1fe0*/  @P1 SHF.L.U32 R198, R198, 0x10, RZ ;  /* 0x00000010c6c61819 */ /* 0x000fc800000006ff */
[----:B------:R-:W1:Y:S08]  /*1ff0*/  @P1 LDC R199, c[0x0][0x40c] ;  /* 0x00010300ffc71b82 */ /* 0x000e700000000800 */
[----:B------:R-:W3:Y:S08]  /*2000*/  @P1 LDC R202, c[0x0][0x40c] ;  /* 0x00010300ffca1b82 */ /* 0x000ef00000000800 */
[----:B------:R-:W4:Y:S08]  /*2010*/  @P1 LDC R204, c[0x0][0x40c] ;  /* 0x00010300ffcc1b82 */ /* 0x000f300000000800 */
[----:B------:R-:W4:Y:S08]  /*2020*/  @P1 LDC R206, c[0x0][0x40c] ;  /* 0x00010300ffce1b82 */ /* 0x000f300000000800 */
[----:B------:R-:W4:Y:S08]  /*2030*/  @P1 LDC R207, c[0x0][0x40c] ;  /* 0x00010300ffcf1b82 */ /* 0x000f300000000800 */
[----:B------:R-:W4:Y:S08]  /*2040*/  @P1 LDC R201, c[0x0][0x40c] ;  /* 0x00010300ffc91b82 */ /* 0x000f300000000800 */
[----:B------:R-:W4:Y:S01]  /*2050*/  @P1 LDC R208, c[0x0][0x40c] ;  /* 0x00010300ffd01b82 */ /* 0x000f220000000800 */
[----:B--2---:R-:W-:-:S02]  /*2060*/  SHF.L.U32 R192, R125, 0x10, RZ ;  /* 0x000000107dc07819 */ /* 0x004fc400000006ff */
[C---:B------:R-:W-:Y:S02]  /*2070*/  PRMT R191, R124.reuse, 0x7632, R191 ;  /* 0x000076327cbf7816 */ /* 0x040fe400000000bf */
[----:B------:R-:W-:Y:S01]  /*2080*/  PRMT R125, R125, 0x7632, R125 ;  /* 0x000076327d7d7816 */ /* 0x000fe2000000007d */
[----:B0-----:R-:W-:Y:S01]  /*2090*/  @P1 FFMA.FTZ R192, R205, R200, R192 ;  /* 0x000000c8cdc01223 */ /* 0x001fe200000100c0 */
[----:B------:R-:W-:Y:S02]  /*20a0*/  SHF.L.U32 R195, R124, 0x10, RZ ;  /* 0x000000107cc37819 */ /* 0x000fe400000006ff */
[----:B------:R-:W-:Y:S01]  /*20b0*/  SHF.L.U32 R193, R191, 0x10, RZ ;  /* 0x00000010bfc17819 */ /* 0x000fe200000006ff */
[----:B------:R-:W-:Y:S01]  /*20c0*/  IMAD.U32 R191, R125, 0x10000, RZ ;  /* 0x000100007dbf7824 */ /* 0x000fe200078e00ff */
[C---:B------:R-:W-:Y:S02]  /*20d0*/  SHF.L.U32 R124, R126.reuse, 0x10, RZ ;  /* 0x000000107e7c7819 */ /* 0x040fe400000006ff */
[----:B------:R-:W-:Y:S01]  /*20e0*/  PRMT R126, R126, 0x7632, R126 ;  /* 0x000076327e7e7816 */ /* 0x000fe2000000007e */
[----:B-1----:R-:W-:Y:S01]  /*20f0*/  @P1 FFMA.FTZ R193, R198, R199, R193 ;  /* 0x000000c7c6c11223 */ /* 0x002fe200000100c1 */
[C---:B------:R-:W-:Y:S01]  /*2100*/  SHF.L.U32 R125, R127.reuse, 0x10, RZ ;  /* 0x000000107f7d7819 */ /* 0x040fe200000006ff */
[----:B---3--:R-:W-:Y:S01]  /*2110*/  @P1 FFMA.FTZ R191, R194, R202, R191 ;  /* 0x000000cac2bf1223 */ /* 0x008fe200000100bf */
[----:B------:R-:W-:-:S02]  /*2120*/  PRMT R127, R127, 0x7632, R127 ;  /* 0x000076327f7f7816 */ /* 0x000fc4000000007f */
[----:B------:R-:W-:Y:S01]  /*2130*/  @P1 SHF.L.U32 R200, R197, 0x10, RZ ;  /* 0x00000010c5c81819 */ /* 0x000fe200000006ff */
[----:B------:R-:W-:Y:S01]  /*2140*/  IMAD.U32 R197, R126, 0x10000, RZ ;  /* 0x000100007ec57824 */ /* 0x000fe200078e00ff */
[----:B------:R-:W-:Y:S02]  /*2150*/  @P1 SHF.L.U32 R199, R196, 0x10, RZ ;  /* 0x00000010c4c71819 */ /* 0x000fe400000006ff */
[----:B------:R-:W-:Y:S01]  /*2160*/  @P1 SHF.L.U32 R205, R122, 0x10, RZ ;  /* 0x000000107acd1819 */ /* 0x000fe200000006ff */
[----:B----4-:R-:W-:Y:S01]  /*2170*/  @P1 FFMA.FTZ R197, R200, R206, R197 ;  /* 0x000000cec8c51223 */ /* 0x010fe200000100c5 */
[----:B------:R-:W-:Y:S02]  /*2180*/  @P1 SHF.L.U32 R202, R123, 0x10, RZ ;  /* 0x000000107bca1819 */ /* 0x000fe400000006ff */
[----:B------:R-:W-:Y:S02]  /*2190*/  @P1 SHF.L.U32 R126, R120, 0x10, RZ ;  /* 0x00000010787e1819 */ /* 0x000fe400000006ff */
[----:B------:R-:W-:-:S02]  /*21a0*/  SHF.L.U32 R194, R127, 0x10, RZ ;  /* 0x000000107fc27819 */ /* 0x000fc400000006ff */
        /* <DEDUP_REMOVED lines=19> */
.L_x_241:
[----:B------:R-:W0:Y:S01]  /*22e0*/  @P0 LDC R195, c[0x0][0x40c] ;  /* 0x00010300ffc30b82 */ /* 0x000e220000000800 */
[----:B------:R-:W-:Y:S01]  /*22f0*/  @P0 IMAD.U32 R124, R191, 0x10000, RZ ;  /* 0x00010000bf7c0824 */ /* 0x000fe200078e00ff */
[----:B------:R-:W-:Y:S01]  /*2300*/  @P0 SHF.L.U32 R198, R198, 0x10, RZ ;  /* 0x00000010c6c60819 */ /* 0x000fe200000006ff */
[----:B------:R-:W-:Y:S01]  /*2310*/  HFMA2 R191, -RZ, RZ, 0, 0 ;  /* 0x00000000ffbf7431 */ /* 0x000fe200000001ff */
[----:B------:R-:W-:Y:S02]  /*2320*/  @P0 SHF.L.U32 R126, R197, 0x10, RZ ;  /* 0x00000010c57e0819 */ /* 0x000fe400000006ff */
[----:B------:R-:W-:Y:S02]  /*2330*/  CS2R R192, SRZ ;  /* 0x0000000000c07805 */ /* 0x000fe4000001ff00 */
[----:B------:R-:W-:Y:S01]  /*2340*/  MOV R197, RZ ;  /* 0x000000ff00c57202 */ /* 0x000fe20000000f00 */
[----:B------:R-:W1:Y:S01]  /*2350*/  @P0 LDC R127, c[0x0][0x40c] ;  /* 0x00010300ff7f0b82 */ /* 0x000e620000000800 */
[----:B------:R-:W-:-:S02]  /*2360*/  @P0 SHF.L.U32 R204, R196, 0x10, RZ ;  /* 0x00000010c4cc0819 */ /* 0x000fc400000006ff */
[----:B------:R-:W-:-:S05]  /*2370*/  MOV R196, RZ ;  /* 0x000000ff00c47202 */ /* 0x000fca0000000f00 */
        /* <DEDUP_REMOVED lines=8> */
[----:B------:R-:W-:-:S05]  /*2400*/  HFMA2 R198, -RZ, RZ, 0, 0 ;  /* 0x00000000ffc67431 */ /* 0x000fca00000001ff */
[----:B------:R-:W1:Y:S01]  /*2410*/  @P0 LDC R205, c[0x0][0x40c] ;  /* 0x00010300ffcd0b82 */ /* 0x000e620000000800 */
[----:B--2---:R-:W-:Y:S01]  /*2420*/  @P0 FMUL.FTZ R197, R126, R201 ;  /* 0x000000c97ec50220 */ /* 0x004fe20000410000 */
[----:B------:R-:W-:Y:S01]  /*2430*/  @P0 IMAD.U32 R126, R121, 0x10000, RZ ;  /* 0x00010000797e0824 */ /* 0x000fe200078e00ff */
[----:B------:R-:W-:-:S05]  /*2440*/  @P0 SHF.L.U32 R201, R123, 0x10, RZ ;  /* 0x000000107bc90819 */ /* 0x000fca00000006ff */
        /* <DEDUP_REMOVED lines=19> */
.L_x_242:
[----:B------:R-:W0:Y:S01]  /*2580*/  @P0 LDC.64 R200, c[0x0][0x390] ;  /* 0x0000e400ffc80b82 */ /* 0x000e220000000a00 */
[----:B------:R-:W-:Y:S01]  /*2590*/  @P0 IADD3 R199, PT, PT, R182, 0x80, RZ ;  /* 0x00000080b6c70810 */ /* 0x000fe20007ffe0ff */
[----:B------:R-:W-:-:S05]  /*25a0*/  IMAD.WIDE.U32 R202, R203, 0x10, R248 ;  /* 0x00000010cbca7825 */ /* 0x000fca00078e00f8 */
[----:B------:R1:W-:Y:S01]  /*25b0*/  STG.E.128 desc[UR6][R202.64], R124 ;  /* 0x0000007cca007986 */ /* 0x0003e2000c101d06 */
[----:B0-----:R-:W-:-:S05]  /*25c0*/  @P0 IMAD.WIDE.U32 R200, R199, 0x10, R200 ;  /* 0x00000010c7c80825 */ /* 0x001fca00078e00c8 */
[----:B------:R-:W2:Y:S01]  /*25d0*/  @P0 LDG.E.128 R120, desc[UR6][R200.64] ;  /* 0x00000006c8780981 */ /* 0x000ea2000c1e1d00 */
[----:B------:R-:W-:Y:S01]  /*25e0*/  VIADD R211, R147, 0x80 ;  /* 0x0000008093d37836 */ /* 0x000fe20000000000 */
        /* <DEDUP_REMOVED lines=60> */
.L_x_243:
        /* <DEDUP_REMOVED lines=42> */
.L_x_244:
        /* <DEDUP_REMOVED lines=67> */
.L_x_245:
        /* <DEDUP_REMOVED lines=42> */
.L_x_246:
[----:B------:R-:W0:Y:S01]  /*3320*/  @P0 LDC.64 R216, c[0x0][0x390] ;  /* 0x0000e400ffd80b82 */ /* 0x000e220000000a00 */
[----:B------:R-:W-:Y:S01]  /*3330*/  @P0 IADD3 R215, PT, PT, R182, 0xc0, RZ ;  /* 0x000000c0b6d70810 */ /* 0x000fe20007ffe0ff */
[----:B------:R-:W-:-:S05]  /*3340*/  IMAD.WIDE.U32 R218, R219, 0x10, R248 ;  /* 0x00000010dbda7825 */ /* 0x000fca00078e00f8 */
[----:B------:R1:W-:Y:S01]  /*3350*/  STG.E.128 desc[UR6][R218.64], R124 ;  /* 0x0000007cda007986 */ /* 0x0003e2000c101d06 */
[----:B0-----:R-:W-:-:S05]  /*3360*/  @P0 IMAD.WIDE.U32 R216, R215, 0x10, R216 ;  /* 0x00000010d7d80825 */ /* 0x001fca00078e00d8 */
[----:B------:R-:W2:Y:S02]  /*3370*/  @P0 LDG.E.128 R120, desc[UR6][R216.64] ;  /* 0x00000006d8780981 */ /* 0x000ea4000c1e1d00 */
[----:B--2---:R-:W-:Y:S02]  /*3380*/  PRMT R215, R121, 0x7632, R215 ;  /* 0x0000763279d77816 */ /* 0x004fe400000000d7 */
[----:B------:R-:W-:Y:S01]  /*3390*/  PRMT R220, R120, 0x7632, R220 ;  /* 0x0000763278dc7816 */ /* 0x000fe200000000dc */
[----:B-1----:R-:W-:Y:S06]  /*33a0*/  BRA.U !UP0, `(.L_x_247) ;  /* 0x0000000108e87547 */ /* 0x002fec000b800000 */
[----:B------:R-:W0:Y:S01]  /*33b0*/  LDC.64 R124, c[0x0][0x3a0] ;  /* 0x0000e800ff7c7b82 */ /* 0x000e220000000a00 */
[----:B------:R-:W-:-:S05]  /*33c0*/  IADD3 R127, PT, PT, R147, 0xc0, RZ ;  /* 0x000000c0937f7810 */ /* 0x000fca0007ffe0ff */
[----:B0-----:R-:W-:-:S06]  /*33d0*/  IMAD.WIDE.U32 R124, R127, 0x10, R124 ;  /* 0x000000107f7c7825 */ /* 0x001fcc00078e007c */
[----:B------:R-:W2:Y:S01]  /*33e0*/  LDG.E.128 R124, desc[UR6][R124.64] ;  /* 0x000000067c7c7981 */ /* 0x000ea2000c1e1d00 */
[----:B------:R-:W-:-:S13]  /*33f0*/  ISETP.GT.AND P1, PT, R133, RZ, PT ;  /* 0x000000ff8500720c */ /* 0x000fda0003f24270 */
[----:B------:R-:W0:Y:S01]  /*3400*/  @P1 LDC R217, c[0x0][0x40c] ;  /* 0x00010300ffd91b82 */ /* 0x000e220000000800 */
[----:B------:R-:W-:Y:S02]  /*3410*/  @P1 PRMT R216, R120, 0x7632, R216 ;  /* 0x0000763278d81816 */ /* 0x000fe400000000d8 */
[----:B------:R-:W-:Y:S02]  /*3420*/  @P1 SHF.L.U32 R219, R121, 0x10, RZ ;  /* 0x0000001079db1819 */ /* 0x000fe400000006ff */
[----:B------:R-:W-:Y:S01]  /*3430*/  @P1 SHF.L.U32 R227, R122, 0x10, RZ ;  /* 0x000000107ae31819 */ /* 0x000fe200000006ff */
[----:B------:R-:W-:Y:S02]  /*3440*/  @P1 IMAD.U32 R216, R216, 0x10000, RZ ;  /* 0x00010000d8d81824 */ /* 0x000fe400078e00ff */
        /* <DEDUP_REMOVED lines=8> */
[----:B------:R-:W-:Y:S02]  /*34d0*/  SHF.L.U32 R218, R125, 0x10, RZ ;  /* 0x000000107dda7819 */ /* 0x000fe400000006ff */
[----:B------:R-:W-:Y:S02]  /*34e0*/  SHF.L.U32 R215, R215, 0x10, RZ ;  /* 0x00000010d7d77819 */ /* 0x000fe400000006ff */
[----:B------:R-:W-:Y:S01]  /*34f0*/  SHF.L.U32 R220, R124, 0x10, RZ ;  /* 0x000000107cdc7819 */ /* 0x000fe200000006ff */
[----:B-1----:R-:W-:Y:S01]  /*3500*/  @P1 FFMA.FTZ R218, R219, R223, R218 ;  /* 0x000000dfdbda1223 */ /* 0x002fe200000100da */
[----:B------:R-:W-:Y:S01]  /*3510*/  @P1 PRMT R124, R122, 0x7632, R124 ;  /* 0x000076327a7c1816 */ /* 0x000fe2000000007c */
[----:B0-----:R-:W-:Y:S01]  /*3520*/  @P1 FFMA.FTZ R215, R216, R217, R215 ;  /* 0x000000d9d8d71223 */ /* 0x001fe200000100d7 */
[----:B------:R-:W-:Y:S02]  /*3530*/  @P1 PRMT R217, R121, 0x7632, R217 ;  /* 0x0000763279d91816 */ /* 0x000fe400000000d9 */
[----:B------:R-:W-:Y:S01]  /*3540*/  PRMT R216, R125, 0x7632, R216 ;  /* 0x000076327dd87816 */ /* 0x000fe200000000d8 */
[----:B------:R-:W-:Y:S01]  /*3550*/  @P1 IMAD.U32 R125, R124, 0x10000, RZ ;  /* 0x000100007c7d1824 */ /* 0x000fe200078e00ff */
[----:B------:R-:W-:-:S02]  /*3560*/  @P1 SHF.L.U32 R222, R217, 0x10, RZ ;  /* 0x00000010d9de1819 */ /* 0x000fc400000006ff */
[----:B------:R-:W-:Y:S01]  /*3570*/  SHF.L.U32 R221, R127, 0x10, RZ ;  /* 0x000000107fdd7819 */ /* 0x000fe200000006ff */
[----:B------:R-:W-:Y:S01]  /*3580*/  IMAD.U32 R217, R216, 0x10000, RZ ;  /* 0x00010000d8d97824 */ /* 0x000fe200078e00ff */
[----:B------:R-:W-:Y:S02]  /*3590*/  SHF.L.U32 R216, R126, 0x10, RZ ;  /* 0x000000107ed87819 */ /* 0x000fe400000006ff */
[----:B------:R-:W-:Y:S01]  /*35a0*/  @P1 PRMT R219, R123, 0x7632, R219 ;  /* 0x000076327bdb1816 */ /* 0x000fe200000000db */
[----:B---3--:R-:W-:Y:S01]  /*35b0*/  @P1 FFMA.FTZ R217, R222, R225, R217 ;  /* 0x000000e1ded91223 */ /* 0x008fe200000100d9 */
[----:B------:R-:W-:Y:S01]  /*35c0*/  PRMT R126, R126, 0x7632, R126 ;  /* 0x000076327e7e7816 */ /* 0x000fe2000000007e */
[----:B----4-:R-:W-:Y:S01]  /*35d0*/  @P1 FFMA.FTZ R216, R227, R226, R216 ;  /* 0x000000e2e3d81223 */ /* 0x010fe200000100d8 */
[----:B------:R-:W-:Y:S02]  /*35e0*/  PRMT R127, R127, 0x7632, R127 ;  /* 0x000076327f7f7816 */ /* 0x000fe4000000007f */
[----:B------:R-:W-:-:S02]  /*35f0*/  @P1 SHF.L.U32 R124, R219, 0x10, RZ ;  /* 0x00000010db7c1819 */ /* 0x000fc400000006ff */
[----:B------:R-:W-:Y:S02]  /*3600*/  @P1 SHF.L.U32 R226, R123, 0x10, RZ ;  /* 0x000000107be21819 */ /* 0x000fe400000006ff */
[----:B------:R-:W-:Y:S02]  /*3610*/  @P1 SHF.L.U32 R223, R120, 0x10, RZ ;  /* 0x0000001078df1819 */ /* 0x000fe400000006ff */
[----:B------:R-:W-:Y:S01]  /*3620*/  SHF.L.U32 R222, R126, 0x10, RZ ;  /* 0x000000107ede7819 */ /* 0x000fe200000006ff */
[----:B------:R-:W-:Y:S01]  /*3630*/  @P1 FFMA.FTZ R221, R226, R229, R221 ;  /* 0x000000e5e2dd1223 */ /* 0x000fe200000100dd */
[----:B------:R-:W-:Y:S01]  /*3640*/  SHF.L.U32 R219, R127, 0x10, RZ ;  /* 0x000000107fdb7819 */ /* 0x000fe200000006ff */
[----:B------:R-:W-:Y:S01]  /*3650*/  @P1 FFMA.FTZ R220, R223, R224, R220 ;  /* 0x000000e0dfdc1223 */ /* 0x000fe200000100dc */
[----:B------:R-:W-:Y:S01]  /*3660*/  F2FP.BF16.F32.PACK_AB R126, RZ, R217 ;  /* 0x000000d9ff7e723e */ /* 0x000fe200000010ff */
[----:B------:R-:W-:Y:S01]  /*3670*/  @P1 FFMA.FTZ R222, R125, R228, R222 ;  /* 0x000000e47dde1223 */ /* 0x000fe200000100de */
[----:B------:R-:W-:Y:S01]  /*3680*/  F2FP.BF16.F32.PACK_AB R125, RZ, R218 ;  /* 0x000000daff7d723e */ /* 0x000fe200000010ff */
[----:B------:R-:W-:Y:S01]  /*3690*/  @P1 FFMA.FTZ R219, R124, R230, R219 ;  /* 0x000000e67cdb1223 */ /* 0x000fe200000100db */
        /* <DEDUP_REMOVED lines=11> */
.L_x_247:
[----:B------:R-:W0:Y:S01]  /*3750*/  @P0 LDC R219, c[0x0][0x40c] ;  /* 0x00010300ffdb0b82 */ /* 0x000e220000000800 */
[----:B------:R-:W-:Y:S01]  /*3760*/  @P0 PRMT R125, R122, 0x7632, R125 ;  /* 0x000076327a7d0816 */ /* 0x000fe2000000007d */
[----:B------:R-:W-:Y:S01]  /*3770*/  IMAD.MOV.U32 R217, RZ, RZ, RZ ;  /* 0x000000ffffd97224 */ /* 0x000fe200078e00ff */
[----:B------:R-:W-:Y:S01]  /*3780*/  @P0 SHF.L.U32 R124, R215, 0x10, RZ ;  /* 0x00000010d77c0819 */ /* 0x000fe200000006ff */
[----:B------:R-:W-:Y:S01]  /*3790*/  HFMA2 R222, -RZ, RZ, 0, 0 ;  /* 0x00000000ffde7431 */ /* 0x000fe200000001ff */
[----:B------:R-:W-:Y:S02]  /*37a0*/  @P0 SHF.L.U32 R125, R125, 0x10, RZ ;  /* 0x000000107d7d0819 */ /* 0x000fe400000006ff */
[----:B------:R-:W-:Y:S01]  /*37b0*/  @P0 SHF.L.U32 R220, R220, 0x10, RZ ;  /* 0x00000010dcdc0819 */ /* 0x000fe200000006ff */
[----:B------:R-:W1:Y:S01]  /*37c0*/  @P0 LDC R216, c[0x0][0x40c] ;  /* 0x00010300ffd80b82 */ /* 0x000e620000000800 */
[----:B------:R-:W-:Y:S02]  /*37d0*/  MOV R215, RZ ;  /* 0x000000ff00d77202 */ /* 0x000fe40000000f00 */
[----:B------:R-:W-:-:S02]  /*37e0*/  @P0 SHF.L.U32 R223, R122, 0x10, RZ ;  /* 0x000000107adf0819 */ /* 0x000fc400000006ff */
[----:B------:R-:W-:-:S03]  /*37f0*/  @P0 SHF.L.U32 R225, R123, 0x10, RZ ;  /* 0x000000107be10819 */ /* 0x000fc600000006ff */
[----:B------:R-:W2:Y:S08]  /*3800*/  @P0 LDC R127, c[0x0][0x40c] ;  /* 0x00010300ff7f0b82 */ /* 0x000eb00000000800 */
[----:B------:R-:W3:Y:S01]  /*3810*/  @P0 LDC R126, c[0x0][0x40c] ;  /* 0x00010300ff7e0b82 */ /* 0x000ee20000000800 */
[----:B0-----:R-:W-:Y:S01]  /*3820*/  @P0 FMUL.FTZ R217, R124, R219 ;  /* 0x000000db7cd90220 */ /* 0x001fe20000410000 */
[----:B------:R-:W-:-:S02]  /*3830*/  @P0 PRMT R124, R123, 0x7632, R124 ;  /* 0x000076327b7c0816 */ /* 0x000fc4000000007c */
[----:B------:R-:W-:Y:S02]  /*3840*/  CS2R R218, SRZ ;  /* 0x0000000000da7805 */ /* 0x000fe4000001ff00 */
[----:B------:R-:W-:Y:S02]  /*3850*/  @P0 SHF.L.U32 R124, R124, 0x10, RZ ;  /* 0x000000107c7c0819 */ /* 0x000fe400000006ff */
[----:B------:R-:W0:Y:S01]  /*3860*/  @P0 LDC R224, c[0x0][0x40c] ;  /* 0x00010300ffe00b82 */ /* 0x000e220000000800 */
[----:B-1----:R-:W-:Y:S01]  /*3870*/  @P0 FMUL.FTZ R222, R125, R216 ;  /* 0x000000d87dde0220 */ /* 0x002fe20000410000 */
[----:B------:R-:W-:Y:S01]  /*3880*/  @P0 SHF.L.U32 R125, R120, 0x10, RZ ;  /* 0x00000010787d0819 */ /* 0x000fe200000006ff */
[----:B------:R-:W-:-:S05]  /*3890*/  IMAD.MOV.U32 R216, RZ, RZ, RZ ;  /* 0x000000ffffd87224 */ /* 0x000fca00078e00ff */
[----:B------:R-:W1:Y:S01]  /*38a0*/  @P0 LDC R227, c[0x0][0x40c] ;  /* 0x00010300ffe30b82 */ /* 0x000e620000000800 */
[----:B--2---:R-:W-:Y:S01]  /*38b0*/  @P0 FMUL.FTZ R215, R220, R127 ;  /* 0x0000007fdcd70220 */ /* 0x004fe20000410000 */
[----:B------:R-:W-:Y:S02]  /*38c0*/  @P0 SHF.L.U32 R127, R121, 0x10, RZ ;  /* 0x00000010797f0819 */ /* 0x000fe400000006ff */
[----:B------:R-:W-:-:S04]  /*38d0*/  CS2R R220, SRZ ;  /* 0x0000000000dc7805 */ /* 0x000fc8000001ff00 */
[----:B------:R-:W2:Y:S01]  /*38e0*/  @P0 LDC R226, c[0x0][0x40c] ;  /* 0x00010300ffe20b82 */ /* 0x000ea20000000800 */
[----:B---3--:R-:W-:Y:S01]  /*38f0*/  @P0 FMUL.FTZ R220, R125, R126 ;  /* 0x0000007e7ddc0220 */ /* 0x008fe20000410000 */
[----:B------:R-:W-:-:S06]  /*3900*/  F2FP.BF16.F32.PACK_AB R125, RZ, R215 ;  /* 0x000000d7ff7d723e */ /* 0x000fcc00000010ff */
[----:B------:R-:W3:Y:S01]  /*3910*/  @P0 LDC R228, c[0x0][0x40c] ;  /* 0x00010300ffe40b82 */ /* 0x000ee20000000800 */
[----:B0-----:R-:W-:Y:S01]  /*3920*/  @P0 FMUL.FTZ R218, R127, R224 ;  /* 0x000000e07fda0220 */ /* 0x001fe20000410000 */
[----:B------:R-:W-:Y:S02]  /*3930*/  F2FP.BF16.F32.PACK_AB R127, RZ, R217 ;  /* 0x000000d9ff7f723e */ /* 0x000fe400000010ff */
[----:B------:R-:W-:Y:S02]  /*3940*/  F2FP.BF16.F32.PACK_AB R224, RZ, R222 ;  /* 0x000000deffe0723e */ /* 0x000fe400000010ff */
[----:B------:R-:W-:Y:S01]  /*3950*/  F2FP.BF16.F32.PACK_AB R126, RZ, R218 ;  /* 0x000000daff7e723e */ /* 0x000fe200000010ff */
[----:B-1----:R-:W-:Y:S01]  /*3960*/  @P0 FMUL.FTZ R219, R124, R227 ;  /* 0x000000e37cdb0220 */ /* 0x002fe20000410000 */
[----:B------:R-:W-:-:S04]  /*3970*/  F2FP.BF16.F32.PACK_AB R124, RZ, R220 ;  /* 0x000000dcff7c723e */ /* 0x000fc800000010ff */
[----:B------:R-:W-:Y:S02]  /*3980*/  PRMT R124, R124, 0x5410, R125 ;  /* 0x000054107c7c7816 */ /* 0x000fe4000000007d */
[----:B------:R-:W-:Y:S01]  /*3990*/  PRMT R125, R126, 0x5410, R127 ;  /* 0x000054107e7d7816 */ /* 0x000fe2000000007f */
[----:B--2---:R-:W-:Y:S01]  /*39a0*/  @P0 FMUL.FTZ R216, R223, R226 ;  /* 0x000000e2dfd80220 */ /* 0x004fe20000410000 */
[----:B------:R-:W-:-:S04]  /*39b0*/  F2FP.BF16.F32.PACK_AB R226, RZ, R219 ;  /* 0x000000dbffe2723e */ /* 0x000fc800000010ff */
[----:B------:R-:W-:Y:S01]  /*39c0*/  F2FP.BF16.F32.PACK_AB R223, RZ, R216 ;  /* 0x000000d8ffdf723e */ /* 0x000fe200000010ff */
[----:B---3--:R-:W-:-:S03]  /*39d0*/  @P0 FMUL.FTZ R221, R225, R228 ;  /* 0x000000e4e1dd0220 */ /* 0x008fc60000410000 */
[----:B------:R-:W-:Y:S02]  /*39e0*/  PRMT R126, R223, 0x5410, R224 ;  /* 0x00005410df7e7816 */ /* 0x000fe400000000e0 */
[----:B------:R-:W-:-:S04]  /*39f0*/  F2FP.BF16.F32.PACK_AB R225, RZ, R221 ;  /* 0x000000ddffe1723e */ /* 0x000fc800000010ff */
[----:B------:R-:W-:-:S07]  /*3a00*/  PRMT R127, R225, 0x5410, R226 ;  /* 0x00005410e17f7816 */ /* 0x000fce00000000e2 */
.L_x_248:
[----:B------:R-:W0:Y:S01]  /*3a10*/  @P0 LDC.64 R224, c[0x0][0x390] ;  /* 0x0000e400ffe00b82 */ /* 0x000e220000000a00 */
[----:B------:R-:W-:Y:S02]  /*3a20*/  IADD3 R227, PT, PT, R147, 0xc0, RZ ;  /* 0x000000c093e37810 */ /* 0x000fe40007ffe0ff */
[----:B------:R-:W-:-:S03]  /*3a30*/  @P0 IADD3 R223, PT, PT, R182, 0xe0, RZ ;  /* 0x000000e0b6df0810 */ /* 0x000fc60007ffe0ff */
[----:B------:R-:W-:-:S05]  /*3a40*/  IMAD.WIDE.U32 R226, R227, 0x10, R248 ;  /* 0x00000010e3e27825 */ /* 0x000fca00078e00f8 */
[----:B------:R1:W-:Y:S01]  /*3a50*/  STG.E.128 desc[UR6][R226.64], R124 ;  /* 0x0000007ce2007986 */ /* 0x0003e2000c101d06 */
[----:B0-----:R-:W-:-:S05]  /*3a60*/  @P0 IMAD.WIDE.U32 R224, R223, 0x10, R224 ;  /* 0x00000010dfe00825 */ /* 0x001fca00078e00e0 */
[----:B------:R1:W5:Y:S01]  /*3a70*/  @P0 LDG.E.128 R120, desc[UR6][R224.64] ;  /* 0x00000006e0780981 */ /* 0x000362000c1e1d00 */
[----:B------:R-:W-:Y:S05]  /*3a80*/  BRA.U !UP0, `(.L_x_249) ;  /* 0x0000000108ec7547 */ /* 0x000fea000b800000 */
[----:B-1----:R-:W0:Y:S01]  /*3a90*/  LDC.64 R124, c[0x0][0x3a0] ;  /* 0x0000e800ff7c7b82 */ /* 0x002e220000000a00 */
[----:B------:R-:W-:-:S05]  /*3aa0*/  IADD3 R127, PT, PT, R147, 0xe0, RZ ;  /* 0x000000e0937f7810 */ /* 0x000fca0007ffe0ff */
        /* <DEDUP_REMOVED lines=13> */
[----:B------:R-:W-:-:S03]  /*3b80*/  SHF.L.U32 R226, R125, 0x10, RZ ;  /* 0x000000107de27819 */ /* 0x000fc600000006ff */
[----:B------:R-:W-:Y:S02]  /*3b90*/  IMAD.U32 R223, R223, 0x10000, RZ ;  /* 0x00010000dfdf7824 */ /* 0x000fe400078e00ff */
[----:B-1----:R-:W-:Y:S01]  /*3ba0*/  @P1 FFMA.FTZ R226, R227, R228, R226 ;  /* 0x000000e4e3e21223 */ /* 0x002fe200000100e2 */
[----:B------:R-:W-:Y:S01]  /*3bb0*/  @P1 SHF.L.U32 R228, R122, 0x10, RZ ;  /* 0x000000107ae41819 */ /* 0x000fe200000006ff */
[----:B0-----:R-:W-:Y:S01]  /*3bc0*/  @P1 FFMA.FTZ R223, R224, R225, R223 ;  /* 0x000000e1e0df1223 */ /* 0x001fe200000100df */
[----:B------:R-:W-:Y:S02]  /*3bd0*/  PRMT R224, R125, 0x7632, R224 ;  /* 0x000076327de07816 */ /* 0x000fe400000000e0 */
[----:B------:R-:W-:Y:S02]  /*3be0*/  @P1 PRMT R125, R121, 0x7632, R125 ;  /* 0x00007632797d1816 */ /* 0x000fe4000000007d */
[----:B------:R-:W-:Y:S02]  /*3bf0*/  SHF.L.U32 R225, R224, 0x10, RZ ;  /* 0x00000010e0e17819 */ /* 0x000fe400000006ff */
[----:B------:R-:W-:Y:S01]  /*3c00*/  @P1 SHF.L.U32 R224, R125, 0x10, RZ ;  /* 0x000000107de01819 */ /* 0x000fe200000006ff */
[C---:B------:R-:W-:Y:S01]  /*3c10*/  IMAD.U32 R125, R126.reuse, 0x10000, RZ ;  /* 0x000100007e7d7824 */ /* 0x040fe200078e00ff */
[----:B------:R-:W-:-:S02]  /*3c20*/  PRMT R126, R126, 0x7632, R126 ;  /* 0x000076327e7e7816 */ /* 0x000fc4000000007e */
[----:B------:R-:W-:Y:S01]  /*3c30*/  SHF.L.U32 R227, R127, 0x10, RZ ;  /* 0x000000107fe37819 */ /* 0x000fe200000006ff */
[----:B---3--:R-:W-:Y:S01]  /*3c40*/  @P1 FFMA.FTZ R225, R224, R229, R225 ;  /* 0x000000e5e0e11223 */ /* 0x008fe200000100e1 */
[----:B------:R-:W-:Y:S01]  /*3c50*/  @!P1 MOV R224, R125 ;  /* 0x0000007d00e09202 */ /* 0x000fe20000000f00 */
[----:B------:R-:W0:Y:S01]  /*3c60*/  @P1 LDC R229, c[0x0][0x40c] ;  /* 0x00010300ffe51b82 */ /* 0x000e220000000800 */
[--C-:B----4-:R-:W-:Y:S01]  /*3c70*/  @P1 FFMA.FTZ R224, R228, R230, R125.reuse ;  /* 0x000000e6e4e01223 */ /* 0x110fe2000001007d */
[----:B------:R-:W-:Y:S01]  /*3c80*/  SHF.L.U32 R228, R126, 0x10, RZ ;  /* 0x000000107ee47819 */ /* 0x000fe200000006ff */
[----:B------:R-:W-:Y:S01]  /*3c90*/  @P1 IMAD.U32 R230, R123, 0x10000, RZ ;  /* 0x000100007be61824 */ /* 0x000fe200078e00ff */
[----:B------:R-:W-:Y:S02]  /*3ca0*/  @P1 PRMT R125, R122, 0x7632, R125 ;  /* 0x000076327a7d1816 */ /* 0x000fe4000000007d */
[----:B------:R-:W-:Y:S02]  /*3cb0*/  PRMT R127, R127, 0x7632, R127 ;  /* 0x000076327f7f7816 */ /* 0x000fe4000000007f */
[----:B------:R-:W1:Y:S01]  /*3cc0*/  @P1 LDC R126, c[0x0][0x40c] ;  /* 0x00010300ff7e1b82 */ /* 0x000e620000000800 */
[----:B------:R-:W-:-:S05]  /*3cd0*/  @P1 SHF.L.U32 R125, R125, 0x10, RZ ;  /* 0x000000107d7d1819 */ /* 0x000fca00000006ff */
[----:B------:R-:W-:Y:S01]  /*3ce0*/  @P1 FFMA.FTZ R228, R125, R231, R228 ;  /* 0x000000e77de41223 */ /* 0x000fe200000100e4 */
[----:B------:R-:W-:Y:S02]  /*3cf0*/  @P1 PRMT R125, R123, 0x7632, R125 ;  /* 0x000076327b7d1816 */ /* 0x000fe4000000007d */
[----:B------:R-:W-:Y:S02]  /*3d00*/  F2FP.BF16.F32.PACK_AB R231, RZ, R223 ;  /* 0x000000dfffe7723e */ /* 0x000fe400000010ff */
[----:B------:R-:W-:Y:S02]  /*3d10*/  @P1 SHF.L.U32 R125, R125, 0x10, RZ ;  /* 0x000000107d7d1819 */ /* 0x000fe400000006ff */
[----:B------:R-:W-:Y:S01]  /*3d20*/  F2FP.BF16.F32.PACK_AB R233, RZ, R228 ;  /* 0x000000e4ffe9723e */ /* 0x000fe200000010ff */
[----:B0-----:R-:W-:Y:S01]  /*3d30*/  @P1 FFMA.FTZ R227, R230, R229, R227 ;  /* 0x000000e5e6e31223 */ /* 0x001fe200000100e3 */
[----:B------:R-:W-:Y:S02]  /*3d40*/  SHF.L.U32 R229, R124, 0x10, RZ ;  /* 0x000000107ce57819 */ /* 0x000fe400000006ff */
[----:B------:R-:W-:-:S02]  /*3d50*/  SHF.L.U32 R230, R127, 0x10, RZ ;  /* 0x000000107fe67819 */ /* 0x000fc400000006ff */
[----:B------:R-:W-:Y:S02]  /*3d60*/  @P1 SHF.L.U32 R124, R120, 0x10, RZ ;  /* 0x00000010787c1819 */ /* 0x000fe400000006ff */
[----:B------:R-:W-:Y:S01]  /*3d70*/  F2FP.BF16.F32.PACK_AB R234, RZ, R227 ;  /* 0x000000e3ffea723e */ /* 0x000fe200000010ff */
[----:B------:R-:W-:Y:S01]  /*3d80*/  @P1 FFMA.FTZ R230, R125, R232, R230 ;  /* 0x000000e87de61223 */ /* 0x000fe200000100e6 */
[----:B------:R-:W-:Y:S01]  /*3d90*/  F2FP.BF16.F32.PACK_AB R125, RZ, R226 ;  /* 0x000000e2ff7d723e */ /* 0x000fe200000010ff */
[----:B-1----:R-:W-:Y:S01]  /*3da0*/  @P1 FFMA.FTZ R229, R124, R126, R229 ;  /* 0x0000007e7ce51223 */ /* 0x002fe200000100e5 */
        /* <DEDUP_REMOVED lines=9> */
.L_x_249:
[----:B-1----:R-:W0:Y:S01]  /*3e40*/  @P0 LDC R227, c[0x0][0x40c] ;  /* 0x00010300ffe30b82 */ /* 0x002e220000000800 */
[----:B-----5:R-:W-:Y:S01]  /*3e50*/  @P0 PRMT R124, R120, 0x7632, R124 ;  /* 0x00007632787c0816 */ /* 0x020fe2000000007c */
[----:B------:R-:W-:Y:S01]  /*3e60*/  HFMA2 R223, -RZ, RZ, 0, 0 ;  /* 0x00000000ffdf7431 */ /* 0x000fe200000001ff */
[----:B------:R-:W-:Y:S01]  /*3e70*/  @P0 PRMT R125, R121, 0x7632, R125 ;  /* 0x00007632797d0816 */ /* 0x000fe2000000007d */
[----:B------:R-:W-:Y:S01]  /*3e80*/  IMAD.MOV.U32 R225, RZ, RZ, RZ ;  /* 0x000000ffffe17224 */ /* 0x000fe200078e00ff */
[----:B------:R-:W-:Y:S02]  /*3e90*/  @P0 SHF.L.U32 R124, R124, 0x10, RZ ;  /* 0x000000107c7c0819 */ /* 0x000fe400000006ff */
[----:B------:R-:W-:Y:S02]  /*3ea0*/  CS2R R228, SRZ ;  /* 0x0000000000e47805 */ /* 0x000fe4000001ff00 */
[----:B------:R-:W-:Y:S01]  /*3eb0*/  @P0 SHF.L.U32 R125, R125, 0x10, RZ ;  /* 0x000000107d7d0819 */ /* 0x000fe200000006ff */
[----:B------:R-:W1:Y:S01]  /*3ec0*/  @P0 LDC R126, c[0x0][0x40c] ;  /* 0x00010300ff7e0b82 */ /* 0x000e620000000800 */
[----:B------:R-:W-:-:S07]  /*3ed0*/  MOV R230, RZ ;  /* 0x000000ff00e67202 */ /* 0x000fce0000000f00 */
        /* <DEDUP_REMOVED lines=8> */
[----:B------:R-:W-:Y:S01]  /*3f60*/  @P0 PRMT R125, R123, 0x7632, R125 ;  /* 0x000076327b7d0816 */ /* 0x000fe2000000007d */
[----:B------:R-:W-:-:S03]  /*3f70*/  @P0 IMAD.U32 R126, R120, 0x10000, RZ ;  /* 0x00010000787e0824 */ /* 0x000fc600078e00ff */
[----:B------:R-:W-:Y:S02]  /*3f80*/  @P0 SHF.L.U32 R125, R125, 0x10, RZ ;  /* 0x000000107d7d0819 */ /* 0x000fe400000006ff */
[----:B------:R-:W1:Y:S01]  /*3f90*/  @P0 LDC R231, c[0x0][0x40c] ;  /* 0x00010300ffe70b82 */ /* 0x000e620000000800 */
[----:B--2---:R-:W-:Y:S01]  /*3fa0*/  @P0 FMUL.FTZ R228, R124, R233 ;  /* 0x000000e97ce40220 */ /* 0x004fe20000410000 */
[----:B------:R-:W-:-:S06]  /*3fb0*/  @P0 SHF.L.U32 R124, R121, 0x10, RZ ;  /* 0x00000010797c0819 */ /* 0x000fcc00000006ff */
[----:B------:R-:W2:Y:S01]  /*3fc0*/  @P0 LDC R232, c[0x0][0x40c] ;  /* 0x00010300ffe80b82 */ /* 0x000ea20000000800 */
[----:B---3--:R-:W-:Y:S01]  /*3fd0*/  @P0 FMUL.FTZ R230, R125, R224 ;  /* 0x000000e07de60220 */ /* 0x008fe20000410000 */
[----:B------:R-:W-:Y:S01]  /*3fe0*/  @P0 SHF.L.U32 R125, R122, 0x10, RZ ;  /* 0x000000107a7d0819 */ /* 0x000fe200000006ff */
[----:B------:R-:W-:-:S03]  /*3ff0*/  HFMA2 R224, -RZ, RZ, 0, 0 ;  /* 0x00000000ffe07431 */ /* 0x000fc600000001ff */
[----:B------:R-:W-:Y:S02]  /*4000*/  F2FP.BF16.F32.PACK_AB R234, RZ, R230 ;  /* 0x000000e6ffea723e */ /* 0x000fe400000010ff */
[----:B------:R-:W3:Y:S01]  /*4010*/  @P0 LDC R235, c[0x0][0x40c] ;  /* 0x00010300ffeb0b82 */ /* 0x000ee20000000800 */
[----:B0-----:R-:W-:Y:S01]  /*4020*/  @P0 FMUL.FTZ R229, R126, R127 ;  /* 0x0000007f7ee50220 */ /* 0x001fe20000410000 */
[----:B------:R-:W-:Y:S02]  /*4030*/  @P0 SHF.L.U32 R126, R123, 0x10, RZ ;  /* 0x000000107b7e0819 */ /* 0x000fe400000006ff */
[----:B------:R-:W-:Y:S01]  /*4040*/  F2FP.BF16.F32.PACK_AB R127, RZ, R225 ;  /* 0x000000e1ff7f723e */ /* 0x000fe200000010ff */
[----:B-1----:R-:W-:Y:S01]  /*4050*/  @P0 FMUL.FTZ R226, R124, R231 ;  /* 0x000000e77ce20220 */ /* 0x002fe20000410000 */
[----:B------:R-:W-:Y:S01]  /*4060*/  F2FP.BF16.F32.PACK_AB R124, RZ, R229 ;  /* 0x000000e5ff7c723e */ /* 0x000fe200000010ff */
[----:B--2---:R-:W-:Y:S01]  /*4070*/  @P0 FMUL.FTZ R224, R125, R232 ;  /* 0x000000e87de00220 */ /* 0x004fe20000410000 */
[----:B------:R-:W-:-:S02]  /*4080*/  F2FP.BF16.F32.PACK_AB R125, RZ, R223 ;  /* 0x000000dfff7d723e */ /* 0x000fc400000010ff */
[----:B------:R-:W-:Y:S02]  /*4090*/  F2FP.BF16.F32.PACK_AB R232, RZ, R228 ;  /* 0x000000e4ffe8723e */ /* 0x000fe400000010ff */
[----:B------:R-:W-:Y:S02]  /*40a0*/  F2FP.BF16.F32.PACK_AB R231, RZ, R224 ;  /* 0x000000e0ffe7723e */ /* 0x000fe400000010ff */
[----:B------:R-:W-:Y:S01]  /*40b0*/  PRMT R124, R124, 0x5410, R125 ;  /* 0x000054107c7c7816 */ /* 0x000fe2000000007d */
[----:B---3--:R-:W-:Y:S01]  /*40c0*/  @P0 FMUL.FTZ R227, R126, R235 ;  /* 0x000000eb7ee30220 */ /* 0x008fe20000410000 */
[----:B------:R-:W-:-:S04]  /*40d0*/  F2FP.BF16.F32.PACK_AB R126, RZ, R226 ;  /* 0x000000e2ff7e723e */ /* 0x000fc800000010ff */
[----:B------:R-:W-:Y:S02]  /*40e0*/  F2FP.BF16.F32.PACK_AB R233, RZ, R227 ;  /* 0x000000e3ffe9723e */ /* 0x000fe400000010ff */
[----:B------:R-:W-:Y:S02]  /*40f0*/  PRMT R125, R126, 0x5410, R127 ;  /* 0x000054107e7d7816 */ /* 0x000fe4000000007f */
[----:B------:R-:W-:Y:S02]  /*4100*/  PRMT R126, R231, 0x5410, R232 ;  /* 0x00005410e77e7816 */ /* 0x000fe400000000e8 */
[----:B------:R-:W-:-:S07]  /*4110*/  PRMT R127, R233, 0x5410, R234 ;  /* 0x00005410e97f7816 */ /* 0x000fce00000000ea */
.L_x_250:
[----:B------:R-:W0:Y:S01]  /*4120*/  @P0 LDC.64 R232, c[0x0][0x390] ;  /* 0x0000e400ffe80b82 */ /* 0x000e220000000a00 */
[----:B------:R-:W-:Y:S01]  /*4130*/  IADD3 R235, PT, PT, R147, 0xe0, RZ ;  /* 0x000000e093eb7810 */ /* 0x000fe20007ffe0ff */
[----:B------:R-:W-:-:S04]  /*4140*/  @P0 VIADD R231, R182, 0x100 ;  /* 0x00000100b6e70836 */ /* 0x000fc80000000000 */
        /* <DEDUP_REMOVED lines=11> */
[----:B-----5:R-:W-:-:S07]  /*4200*/  @P1 SHF.L.U32 R234, R121, 0x10, RZ ;  /* 0x0000001079ea1819 */ /* 0x020fce00000006ff */
[----:B------:R-:W1:Y:S08]  /*4210*/  @P1 LDC R232, c[0x0][0x40c] ;  /* 0x00010300ffe81b82 */ /* 0x000e700000000800 */
[----:B------:R-:W3:Y:S01]  /*4220*/  @P1 LDC R236, c[0x0][0x40c] ;  /* 0x00010300ffec1b82 */ /* 0x000ee20000000800 */
[----:B--2---:R-:W-:Y:S01]  /*4230*/  SHF.L.U32 R233, R125, 0x10, RZ ;  /* 0x000000107de97819 */ /* 0x004fe200000006ff */
[----:B------:R-:W-:Y:S01]  /*4240*/  IMAD.U32 R238, R127, 0x10000, RZ ;  /* 0x000100007fee7824 */ /* 0x000fe200078e00ff */
[----:B------:R-:W-:-:S02]  /*4250*/  PRMT R125, R125, 0x7632, R125 ;  /* 0x000076327d7d7816 */ /* 0x000fc4000000007d */
[----:B------:R-:W-:Y:S01]  /*4260*/  SHF.L.U32 R235, R126, 0x10, RZ ;  /* 0x000000107eeb7819 */ /* 0x000fe200000006ff */
[----:B0-----:R-:W-:Y:S01]  /*4270*/  @P1 FFMA.FTZ R233, R234, R231, R233 ;  /* 0x000000e7eae91223 */ /* 0x001fe200000100e9 */
[----:B------:R-:W-:Y:S01]  /*4280*/  PRMT R231, R124, 0x7632, R231 ;  /* 0x000076327ce77816 */ /* 0x000fe200000000e7 */
[----:B------:R-:W-:Y:S01]  /*4290*/  IMAD.U32 R237, R125, 0x10000, RZ ;  /* 0x000100007ded7824 */ /* 0x000fe200078e00ff */
[----:B------:R-:W-:Y:S02]  /*42a0*/  @P1 PRMT R125, R121, 0x7632, R125 ;  /* 0x00007632797d1816 */ /* 0x000fe4000000007d */
[----:B------:R-:W-:Y:S02]  /*42b0*/  SHF.L.U32 R234, R231, 0x10, RZ ;  /* 0x00000010e7ea7819 */ /* 0x000fe400000006ff */
[----:B------:R-:W-:Y:S02]  /*42c0*/  @P1 PRMT R231, R120, 0x7632, R231 ;  /* 0x0000763278e71816 */ /* 0x000fe400000000e7 */
[----:B------:R-:W-:-:S02]  /*42d0*/  PRMT R126, R126, 0x7632, R126 ;  /* 0x000076327e7e7816 */ /* 0x000fc4000000007e */
[----:B------:R-:W-:Y:S02]  /*42e0*/  @P1 SHF.L.U32 R231, R231, 0x10, RZ ;  /* 0x00000010e7e71819 */ /* 0x000fe400000006ff */
[----:B------:R-:W-:Y:S02]  /*42f0*/  SHF.L.U32 R239, R126, 0x10, RZ ;  /* 0x000000107eef7819 */ /* 0x000fe400000006ff */
[----:B------:R-:W-:Y:S01]  /*4300*/  SHF.L.U32 R240, R124, 0x10, RZ ;  /* 0x000000107cf07819 */ /* 0x000fe200000006ff */
[----:B-1----:R-:W-:Y:S01]  /*4310*/  @P1 FFMA.FTZ R234, R231, R232, R234 ;  /* 0x000000e8e7ea1223 */ /* 0x002fe200000100ea */
[----:B------:R-:W-:Y:S01]  /*4320*/  @P1 SHF.L.U32 R232, R125, 0x10, RZ ;  /* 0x000000107de81819 */ /* 0x000fe200000006ff */
[----:B------:R-:W0:Y:S01]  /*4330*/  @P1 LDC R231, c[0x0][0x40c] ;  /* 0x00010300ffe71b82 */ /* 0x000e220000000800 */
[----:B------:R-:W-:Y:S02]  /*4340*/  @P1 PRMT R125, R122, 0x7632, R125 ;  /* 0x000076327a7d1816 */ /* 0x000fe4000000007d */
[----:B------:R-:W-:-:S02]  /*4350*/  PRMT R127, R127, 0x7632, R127 ;  /* 0x000076327f7f7816 */ /* 0x000fc4000000007f */
[----:B------:R-:W-:Y:S02]  /*4360*/  @P1 SHF.L.U32 R126, R125, 0x10, RZ ;  /* 0x000000107d7e1819 */ /* 0x000fe400000006ff */
[C---:B------:R-:W-:Y:S02]  /*4370*/  @P1 SHF.L.U32 R125, R123.reuse, 0x10, RZ ;  /* 0x000000107b7d1819 */ /* 0x040fe400000006ff */
[----:B------:R-:W-:-:S04]  /*4380*/  @P1 PRMT R124, R123, 0x7632, R124 ;  /* 0x000076327b7c1816 */ /* 0x000fc8000000007c */
[----:B------:R-:W-:Y:S01]  /*4390*/  @P1 SHF.L.U32 R124, R124, 0x10, RZ ;  /* 0x000000107c7c1819 */ /* 0x000fe200000006ff */
[----:B0-----:R-:W-:Y:S01]  /*43a0*/  @P1 FFMA.FTZ R237, R232, R231, R237 ;  /* 0x000000e7e8ed1223 */ /* 0x001fe200000100ed */
[----:B------:R-:W-:Y:S01]  /*43b0*/  @P1 SHF.L.U32 R232, R122, 0x10, RZ ;  /* 0x000000107ae81819 */ /* 0x000fe200000006ff */
[----:B------:R-:W0:Y:S04]  /*43c0*/  @P1 LDC R231, c[0x0][0x40c] ;  /* 0x00010300ffe71b82 */ /* 0x000e280000000800 */
[----:B---3--:R-:W-:-:S04]  /*43d0*/  @P1 FFMA.FTZ R235, R232, R236, R235 ;  /* 0x000000ece8eb1223 */ /* 0x008fc800000100eb */
[----:B------:R-:W1:Y:S01]  /*43e0*/  @P1 LDC R232, c[0x0][0x40c] ;  /* 0x00010300ffe81b82 */ /* 0x000e620000000800 */
[----:B------:R-:W-:Y:S01]  /*43f0*/  F2FP.BF16.F32.PACK_AB R236, RZ, R235 ;  /* 0x000000ebffec723e */ /* 0x000fe200000010ff */
[----:B0-----:R-:W-:Y:S01]  /*4400*/  @P1 FFMA.FTZ R239, R126, R231, R239 ;  /* 0x000000e77eef1223 */ /* 0x001fe200000100ef */
[----:B------:R-:W-:-:S05]  /*4410*/  SHF.L.U32 R231, R127, 0x10, RZ ;  /* 0x000000107fe77819 */ /* 0x000fca00000006ff */
[----:B------:R-:W0:Y:S01]  /*4420*/  @P1 LDC R126, c[0x0][0x40c] ;  /* 0x00010300ff7e1b82 */ /* 0x000e220000000800 */
[----:B------:R-:W-:Y:S01]  /*4430*/  F2FP.BF16.F32.PACK_AB R241, RZ, R239 ;  /* 0x000000effff1723e */ /* 0x000fe200000010ff */
[----:B-1----:R-:W-:Y:S01]  /*4440*/  @P1 FFMA.FTZ R238, R125, R232, R238 ;  /* 0x000000e87dee1223 */ /* 0x002fe200000100ee */
[----:B------:R-:W-:Y:S02]  /*4450*/  @P1 SHF.L.U32 R125, R120, 0x10, RZ ;  /* 0x00000010787d1819 */ /* 0x000fe400000006ff */
[----:B------:R-:W-:Y:S02]  /*4460*/  F2FP.BF16.F32.PACK_AB R232, RZ, R234 ;  /* 0x000000eaffe8723e */ /* 0x000fe400000010ff */
[----:B------:R-:W-:Y:S01]  /*4470*/  F2FP.BF16.F32.PACK_AB R242, RZ, R238 ;  /* 0x000000eefff2723e */ /* 0x000fe200000010ff */
[----:B0-----:R-:W-:Y:S01]  /*4480*/  @P1 FFMA.FTZ R240, R125, R126, R240 ;  /* 0x0000007e7df01223 */ /* 0x001fe200000100f0 */
[----:B------:R-:W-:Y:S01]  /*4490*/  F2FP.BF16.F32.PACK_AB R126, RZ, R237 ;  /* 0x000000edff7e723e */ /* 0x000fe200000010ff */
[----:B------:R-:W0:Y:S02]  /*44a0*/  @P1 LDC R125, c[0x0][0x40c] ;  /* 0x00010300ff7d1b82 */ /* 0x000e240000000800 */
[----:B0-----:R-:W-:Y:S01]  /*44b0*/  @P1 FFMA.FTZ R231, R124, R125, R231 ;  /* 0x0000007d7ce71223 */ /* 0x001fe200000100e7 */
        /* <DEDUP_REMOVED lines=8> */
.L_x_251:
[----:B-1----:R-:W0:Y:S01]  /*4540*/  @P0 LDC R127, c[0x0][0x40c] ;  /* 0x00010300ff7f0b82 */ /* 0x002e220000000800 */
[----:B-----5:R-:W-:Y:S02]  /*4550*/  @P0 PRMT R124, R120, 0x7632, R124 ;  /* 0x00007632787c0816 */ /* 0x020fe4000000007c */
[----:B------:R-:W-:Y:S02]  /*4560*/  CS2R R234, SRZ ;  /* 0x0000000000ea7805 */ /* 0x000fe4000001ff00 */
[----:B------:R-:W-:Y:S02]  /*4570*/  @P0 PRMT R125, R121, 0x7632, R125 ;  /* 0x00007632797d0816 */ /* 0x000fe4000000007d */
[----:B------:R-:W-:Y:S02]  /*4580*/  CS2R R238, SRZ ;  /* 0x0000000000ee7805 */ /* 0x000fe4000001ff00 */
[----:B------:R-:W-:Y:S01]  /*4590*/  MOV R237, RZ ;  /* 0x000000ff00ed7202 */ /* 0x000fe20000000f00 */
[----:B------:R-:W-:Y:S01]  /*45a0*/  @P0 IMAD.U32 R124, R124, 0x10000, RZ ;  /* 0x000100007c7c0824 */ /* 0x000fe200078e00ff */
[----:B------:R-:W-:Y:S01]  /*45b0*/  @P0 SHF.L.U32 R125, R125, 0x10, RZ ;  /* 0x000000107d7d0819 */ /* 0x000fe200000006ff */
[----:B------:R-:W1:Y:S01]  /*45c0*/  @P0 LDC R126, c[0x0][0x40c] ;  /* 0x00010300ff7e0b82 */ /* 0x000e620000000800 */
[----:B------:R-:W-:Y:S01]  /*45d0*/  IMAD.MOV.U32 R240, RZ, RZ, RZ ;  /* 0x000000fffff07224 */ /* 0x000fe200078e00ff */
[----:B------:R-:W-:-:S06]  /*45e0*/  MOV R233, RZ ;  /* 0x000000ff00e97202 */ /* 0x000fcc0000000f00 */
[----:B------:R-:W2:Y:S01]  /*45f0*/  @P0 LDC R231, c[0x0][0x40c] ;  /* 0x00010300ffe70b82 */ /* 0x000ea20000000800 */
[----:B0-----:R-:W-:Y:S01]  /*4600*/  @P0 FMUL.FTZ R234, R124, R127 ;  /* 0x0000007f7cea0220 */ /* 0x001fe20000410000 */
[----:B------:R-:W-:-:S06]  /*4610*/  @P0 PRMT R124, R122, 0x7632, R124 ;  /* 0x000076327a7c0816 */ /* 0x000fcc000000007c */
[----:B------:R-:W0:Y:S01]  /*4620*/  @P0 LDC R127, c[0x0][0x40c] ;  /* 0x00010300ff7f0b82 */ /* 0x000e220000000800 */
[----:B------:R-:W-:Y:S01]  /*4630*/  @P0 SHF.L.U32 R124, R124, 0x10, RZ ;  /* 0x000000107c7c0819 */ /* 0x000fe200000006ff */
[----:B-1----:R-:W-:-:S06]  /*4640*/  @P0 FMUL.FTZ R237, R125, R126 ;  /* 0x0000007e7ded0220 */ /* 0x002fcc0000410000 */
[----:B------:R-:W1:Y:S01]  /*4650*/  @P0 LDC R125, c[0x0][0x40c] ;  /* 0x00010300ff7d0b82 */ /* 0x000e620000000800 */
[----:B--2---:R-:W-:Y:S01]  /*4660*/  @P0 FMUL.FTZ R239, R124, R231 ;  /* 0x000000e77cef0220 */ /* 0x004fe20000410000 */
[----:B------:R-:W-:Y:S01]  /*4670*/  @P0 PRMT R124, R123, 0x7632, R124 ;  /* 0x000076327b7c0816 */ /* 0x000fe2000000007c */
[----:B------:R-:W-:-:S05]  /*4680*/  HFMA2 R231, -RZ, RZ, 0, 0 ;  /* 0x00000000ffe77431 */ /* 0x000fca00000001ff */
[----:B------:R-:W2:Y:S01]  /*4690*/  @P0 LDC R241, c[0x0][0x40c] ;  /* 0x00010300fff10b82 */ /* 0x000ea20000000800 */
[----:B------:R-:W-:Y:S02]  /*46a0*/  @P0 SHF.L.U32 R124, R124, 0x10, RZ ;  /* 0x000000107c7c0819 */ /* 0x000fe400000006ff */
[----:B------:R-:W-:-:S03]  /*46b0*/  F2FP.BF16.F32.PACK_AB R236, RZ, R239 ;  /* 0x000000efffec723e */ /* 0x000fc600000010ff */
[----:B0-----:R-:W-:Y:S01]  /*46c0*/  @P0 FMUL.FTZ R231, R124, R127 ;  /* 0x0000007f7ce70220 */ /* 0x001fe20000410000 */
[----:B------:R-:W-:Y:S01]  /*46d0*/  @P0 SHF.L.U32 R124, R120, 0x10, RZ ;  /* 0x00000010787c0819 */ /* 0x000fe200000006ff */
[----:B------:R-:W0:Y:S03]  /*46e0*/  @P0 LDC R127, c[0x0][0x40c] ;  /* 0x00010300ff7f0b82 */ /* 0x000e260000000800 */
[----:B------:R-:W-:Y:S01]  /*46f0*/  F2FP.BF16.F32.PACK_AB R242, RZ, R231 ;  /* 0x000000e7fff2723e */ /* 0x000fe200000010ff */
[----:B-1----:R-:W-:Y:S01]  /*4700*/  @P0 FMUL.FTZ R240, R124, R125 ;  /* 0x0000007d7cf00220 */ /* 0x002fe20000410000 */
[----:B------:R-:W-:-:S03]  /*4710*/  @P0 SHF.L.U32 R124, R121, 0x10, RZ ;  /* 0x00000010797c0819 */ /* 0x000fc600000006ff */
[----:B------:R-:W1:Y:S02]  /*4720*/  @P0 LDC R125, c[0x0][0x40c] ;  /* 0x00010300ff7d0b82 */ /* 0x000e640000000800 */
[----:B0-----:R-:W-:Y:S01]  /*4730*/  @P0 FMUL.FTZ R233, R124, R127 ;  /* 0x0000007f7ce90220 */ /* 0x001fe20000410000 */
[----:B------:R-:W-:Y:S02]  /*4740*/  @P0 SHF.L.U32 R124, R122, 0x10, RZ ;  /* 0x000000107a7c0819 */ /* 0x000fe400000006ff */
[----:B------:R-:W-:Y:S02]  /*4750*/  F2FP.BF16.F32.PACK_AB R127, RZ, R237 ;  /* 0x000000edff7f723e */ /* 0x000fe400000010ff */
[----:B------:R-:W-:Y:S01]  /*4760*/  F2FP.BF16.F32.PACK_AB R126, RZ, R233 ;  /* 0x000000e9ff7e723e */ /* 0x000fe200000010ff */
[----:B--2---:R-:W-:Y:S01]  /*4770*/  @P0 FMUL.FTZ R235, R124, R241 ;  /* 0x000000f17ceb0220 */ /* 0x004fe20000410000 */
[----:B------:R-:W-:-:S04]  /*4780*/  @P0 SHF.L.U32 R124, R123, 0x10, RZ ;  /* 0x000000107b7c0819 */ /* 0x000fc800000006ff */
[----:B------:R-:W-:Y:S01]  /*4790*/  F2FP.BF16.F32.PACK_AB R232, RZ, R235 ;  /* 0x000000ebffe8723e */ /* 0x000fe200000010ff */
[----:B-1----:R-:W-:Y:S01]  /*47a0*/  @P0 FMUL.FTZ R238, R124, R125 ;  /* 0x0000007d7cee0220 */ /* 0x002fe20000410000 */
[----:B------:R-:W-:Y:S02]  /*47b0*/  F2FP.BF16.F32.PACK_AB R125, RZ, R234 ;  /* 0x000000eaff7d723e */ /* 0x000fe400000010ff */
[----:B------:R-:W-:Y:S02]  /*47c0*/  F2FP.BF16.F32.PACK_AB R124, RZ, R240 ;  /* 0x000000f0ff7c723e */ /* 0x000fe400000010ff */
[----:B------:R-:W-:Y:S02]  /*47d0*/  F2FP.BF16.F32.PACK_AB R241, RZ, R238 ;  /* 0x000000eefff1723e */ /* 0x000fe400000010ff */
[----:B------:R-:W-:Y:S02]  /*47e0*/  PRMT R124, R124, 0x5410, R125 ;  /* 0x000054107c7c7816 */ /* 0x000fe4000000007d */
[----:B------:R-:W-:-:S02]  /*47f0*/  PRMT R125, R126, 0x5410, R127 ;  /* 0x000054107e7d7816 */ /* 0x000fc4000000007f */
[----:B------:R-:W-:Y:S02]  /*4800*/  PRMT R126, R232, 0x5410, R236 ;  /* 0x00005410e87e7816 */ /* 0x000fe400000000ec */
[----:B------:R-:W-:-:S07]  /*4810*/  PRMT R127, R241, 0x5410, R242 ;  /* 0x00005410f17f7816 */ /* 0x000fce00000000f2 */
.L_x_252:
[----:B------:R-:W0:Y:S01]  /*4820*/  @P0 LDC.64 R242, c[0x0][0x390] ;  /* 0x0000e400fff20b82 */ /* 0x000e220000000a00 */
[----:B------:R-:W-:Y:S01]  /*4830*/  VIADD R245, R147, 0x100 ;  /* 0x0000010093f57836 */ /* 0x000fe20000000000 */
[----:B------:R-:W-:-:S03]  /*4840*/  @P0 IADD3 R241, PT, PT, R182, 0x120, RZ ;  /* 0x00000120b6f10810 */ /* 0x000fc60007ffe0ff */
[----:B------:R-:W-:-:S05]  /*4850*/  IMAD.WIDE.U32 R244, R245, 0x10, R248 ;  /* 0x00000010f5f47825 */ /* 0x000fca00078e00f8 */
[----:B------:R1:W-:Y:S01]  /*4860*/  STG.E.128 desc[UR6][R244.64], R124 ;  /* 0x0000007cf4007986 */ /* 0x0003e2000c101d06 */
[----:B0-----:R-:W-:-:S05]  /*4870*/  @P0 IMAD.WIDE.U32 R242, R241, 0x10, R242 ;  /* 0x00000010f1f20825 */ /* 0x001fca00078e00f2 */
[----:B------:R1:W5:Y:S01]  /*4880*/  @P0 LDG.E.128 R120, desc[UR6][R242.64] ;  /* 0x00000006f2780981 */ /* 0x000362000c1e1d00 */
[----:B------:R-:W-:Y:S01]  /*4890*/  IADD3 R241, PT, PT, R147, 0x120, RZ ;  /* 0x0000012093f17810 */ /* 0x000fe20007ffe0ff */
[----:B------:R-:W-:Y:S06]  /*48a0*/  BRA.U !UP0, `(.L_x_253) ;  /* 0x0000000108e47547 */ /* 0x000fec000b800000 */
[----:B-1----:R-:W0:Y:S02]  /*48b0*/  LDC.64 R124, c[0x0][0x3a0] ;  /* 0x0000e800ff7c7b82 */ /* 0x002e240000000a00 */
[----:B0-----:R-:W-:-:S06]  /*48c0*/  IMAD.WIDE.U32 R124, R241, 0x10, R124 ;  /* 0x00000010f17c7825 */ /* 0x001fcc00078e007c */
[----:B------:R-:W2:Y:S01]  /*48d0*/  LDG.E.128 R124, desc[UR6][R124.64] ;  /* 0x000000067c7c7981 */ /* 0x000ea2000c1e1d00 */
[----:B------:R-:W-:-:S13]  /*48e0*/  ISETP.GT.AND P0, PT, R133, RZ, PT ;  /* 0x000000ff8500720c */ /* 0x000fda0003f04270 */
[----:B------:R-:W0:Y:S01]  /*48f0*/  @P0 LDC R133, c[0x0][0x40c] ;  /* 0x00010300ff850b82 */ /* 0x000e220000000800 */
[----:B-----5:R-:W-:-:S07]  /*4900*/  @P0 SHF.L.U32 R182, R121, 0x10, RZ ;  /* 0x0000001079b60819 */ /* 0x020fce00000006ff */
[----:B------:R-:W1:Y:S01]  /*4910*/  @P0 LDC R232, c[0x0][0x40c] ;  /* 0x00010300ffe80b82 */ /* 0x000e620000000800 */
[C---:B--2---:R-:W-:Y:S02]  /*4920*/  SHF.L.U32 R147, R125.reuse, 0x10, RZ ;  /* 0x000000107d937819 */ /* 0x044fe400000006ff */
[----:B------:R-:W-:Y:S02]  /*4930*/  PRMT R125, R125, 0x7632, R125 ;  /* 0x000076327d7d7816 */ /* 0x000fe4000000007d */
[----:B------:R-:W-:Y:S01]  /*4940*/  SHF.L.U32 R242, R127, 0x10, RZ ;  /* 0x000000107ff27819 */ /* 0x000fe200000006ff */
[----:B0-----:R-:W-:Y:S01]  /*4950*/  @P0 FFMA.FTZ R147, R182, R133, R147 ;  /* 0x00000085b6930223 */ /* 0x001fe20000010093 */
[----:B------:R-:W-:Y:S01]  /*4960*/  SHF.L.U32 R133, R126, 0x10, RZ ;  /* 0x000000107e857819 */ /* 0x000fe200000006ff */
[----:B------:R-:W-:Y:S01]  /*4970*/  @P0 IMAD.U32 R182, R122, 0x10000, RZ ;  /* 0x000100007ab60824 */ /* 0x000fe200078e00ff */
[----:B------:R-:W-:Y:S02]  /*4980*/  SHF.L.U32 R247, R125, 0x10, RZ ;  /* 0x000000107df77819 */ /* 0x000fe400000006ff */
[----:B------:R-:W-:Y:S01]  /*4990*/  @P0 PRMT R125, R121, 0x7632, R125 ;  /* 0x00007632797d0816 */ /* 0x000fe2000000007d */
[----:B-1----:R-:W-:Y:S01]  /*49a0*/  @P0 FFMA.FTZ R133, R182, R232, R133 ;  /* 0x000000e8b6850223 */ /* 0x002fe20000010085 */
[----:B------:R-:W-:Y:S01]  /*49b0*/  PRMT R126, R126, 0x7632, R126 ;  /* 0x000076327e7e7816 */ /* 0x000fe2000000007e */
[----:B------:R-:W0:Y:S01]  /*49c0*/  @P0 LDC R232, c[0x0][0x40c] ;  /* 0x00010300ffe80b82 */ /* 0x000e220000000800 */
[----:B------:R-:W-:-:S02]  /*49d0*/  @P0 SHF.L.U32 R182, R125, 0x10, RZ ;  /* 0x000000107db60819 */ /* 0x000fc400000006ff */
[----:B------:R-:W-:Y:S02]  /*49e0*/  @P0 PRMT R125, R122, 0x7632, R125 ;  /* 0x000076327a7d0816 */ /* 0x000fe4000000007d */
[----:B------:R-:W-:Y:S02]  /*49f0*/  SHF.L.U32 R245, R126, 0x10, RZ ;  /* 0x000000107ef57819 */ /* 0x000fe400000006ff */
[----:B------:R-:W-:Y:S01]  /*4a00*/  @P0 SHF.L.U32 R126, R125, 0x10, RZ ;  /* 0x000000107d7e0819 */ /* 0x000fe200000006ff */
[----:B------:R-:W-:Y:S01]  /*4a10*/  @P0 IMAD.U32 R125, R123, 0x10000, RZ ;  /* 0x000100007b7d0824 */ /* 0x000fe200078e00ff */
[----:B------:R-:W-:Y:S02]  /*4a20*/  SHF.L.U32 R243, R124, 0x10, RZ ;  /* 0x000000107cf37819 */ /* 0x000fe400000006ff */
[----:B------:R-:W-:Y:S02]  /*4a30*/  PRMT R127, R127, 0x7632, R127 ;  /* 0x000076327f7f7816 */ /* 0x000fe4000000007f */
[----:B------:R-:W-:-:S02]  /*4a40*/  F2FP.BF16.F32.PACK_AB R244, RZ, R133 ;  /* 0x00000085fff4723e */ /* 0x000fc400000010ff */
[----:B------:R-:W-:Y:S01]  /*4a50*/  SHF.L.U32 R251, R127, 0x10, RZ ;  /* 0x000000107ffb7819 */ /* 0x000fe200000006ff */
[----:B0-----:R-:W-:Y:S02]  /*4a60*/  @P0 FFMA.FTZ R247, R182, R232, R247 ;  /* 0x000000e8b6f70223 */ /* 0x001fe400000100f7 */
[----:B------:R-:W0:Y:S08]  /*4a70*/  @P0 LDC R232, c[0x0][0x40c] ;  /* 0x00010300ffe80b82 */ /* 0x000e300000000800 */
[----:B------:R-:W1:Y:S01]  /*4a80*/  @P0 LDC R182, c[0x0][0x40c] ;  /* 0x00010300ffb60b82 */ /* 0x000e620000000800 */
[----:B0-----:R-:W-:Y:S01]  /*4a90*/  @P0 FFMA.FTZ R242, R125, R232, R242 ;  /* 0x000000e87df20223 */ /* 0x001fe200000100f2 */
[----:B------:R-:W-:-:S06]  /*4aa0*/  PRMT R125, R124, 0x7632, R125 ;  /* 0x000076327c7d7816 */ /* 0x000fcc000000007d */
[----:B------:R-:W0:Y:S01]  /*4ab0*/  @P0 LDC R232, c[0x0][0x40c] ;  /* 0x00010300ffe80b82 */ /* 0x000e220000000800 */
[----:B------:R-:W-:Y:S02]  /*4ac0*/  @P0 SHF.L.U32 R124, R120, 0x10, RZ ;  /* 0x00000010787c0819 */ /* 0x000fe400000006ff */
[----:B------:R-:W-:Y:S01]  /*4ad0*/  F2FP.BF16.F32.PACK_AB R127, RZ, R242 ;  /* 0x000000f2ff7f723e */ /* 0x000fe200000010ff */
[----:B-1----:R-:W-:Y:S01]  /*4ae0*/  @P0 FFMA.FTZ R245, R126, R182, R245 ;  /* 0x000000b67ef50223 */ /* 0x002fe200000100f5 */
[----:B------:R-:W-:-:S03]  /*4af0*/  SHF.L.U32 R182, R125, 0x10, RZ ;  /* 0x000000107db67819 */ /* 0x000fc600000006ff */
[----:B------:R-:W1:Y:S01]  /*4b00*/  @P0 LDC R126, c[0x0][0x40c] ;  /* 0x00010300ff7e0b82 */ /* 0x000e620000000800 */
[----:B------:R-:W-:Y:S02]  /*4b10*/  @P0 PRMT R125, R120, 0x7632, R125 ;  /* 0x00007632787d0816 */ /* 0x000fe4000000007d */
[----:B------:R-:W-:Y:S02]  /*4b20*/  F2FP.BF16.F32.PACK_AB R246, RZ, R245 ;  /* 0x000000f5fff6723e */ /* 0x000fe400000010ff */
[----:B------:R-:W-:-:S05]  /*4b30*/  @P0 SHF.L.U32 R125, R125, 0x10, RZ ;  /* 0x000000107d7d0819 */ /* 0x000fca00000006ff */
[----:B0-----:R-:W-:Y:S02]  /*4b40*/  @P0 FFMA.FTZ R182, R125, R232, R182 ;  /* 0x000000e87db60223 */ /* 0x001fe400000100b6 */
[----:B------:R-:W0:Y:S01]  /*4b50*/  @P0 LDC R125, c[0x0][0x40c] ;  /* 0x00010300ff7d0b82 */ /* 0x000e220000000800 */
[----:B-1----:R-:W-:Y:S01]  /*4b60*/  @P0 FFMA.FTZ R243, R124, R126, R243 ;  /* 0x0000007e7cf30223 */ /* 0x002fe200000100f3 */
[----:B------:R-:W-:Y:S02]  /*4b70*/  @P0 PRMT R124, R123, 0x7632, R124 ;  /* 0x000076327b7c0816 */ /* 0x000fe4000000007c */
[----:B------:R-:W-:Y:S02]  /*4b80*/  F2FP.BF16.F32.PACK_AB R126, RZ, R247 ;  /* 0x000000f7ff7e723e */ /* 0x000fe400000010ff */
[----:B------:R-:W-:Y:S01]  /*4b90*/  F2FP.BF16.F32.PACK_AB R236, RZ, R243 ;  /* 0x000000f3ffec723e */ /* 0x000fe200000010ff */
[----:B------:R-:W-:-:S04]  /*4ba0*/  @P0 IMAD.U32 R124, R124, 0x10000, RZ ;  /* 0x000100007c7c0824 */ /* 0x000fc800078e00ff */
[----:B0-----:R-:W-:Y:S01]  /*4bb0*/  @P0 FFMA.FTZ R251, R124, R125, R251 ;  /* 0x0000007d7cfb0223 */ /* 0x001fe200000100fb */
[----:B------:R-:W-:Y:S02]  /*4bc0*/  F2FP.BF16.F32.PACK_AB R125, RZ, R147 ;  /* 0x00000093ff7d723e */ /* 0x000fe400000010ff */
[----:B------:R-:W-:Y:S02]  /*4bd0*/  F2FP.BF16.F32.PACK_AB R124, RZ, R182 ;  /* 0x000000b6ff7c723e */ /* 0x000fe400000010ff */
[----:B------:R-:W-:Y:S02]  /*4be0*/  F2FP.BF16.F32.PACK_AB R232, RZ, R251 ;  /* 0x000000fbffe8723e */ /* 0x000fe400000010ff */
[----:B------:R-:W-:Y:S02]  /*4bf0*/  PRMT R125, R125, 0x5410, R126 ;  /* 0x000054107d7d7816 */ /* 0x000fe4000000007e */
[----:B------:R-:W-:Y:S02]  /*4c00*/  PRMT R126, R244, 0x5410, R246 ;  /* 0x00005410f47e7816 */ /* 0x000fe400000000f6 */
[----:B------:R-:W-:-:S02]  /*4c10*/  PRMT R124, R236, 0x5410, R124 ;  /* 0x00005410ec7c7816 */ /* 0x000fc4000000007c */
[----:B------:R-:W-:Y:S01]  /*4c20*/  PRMT R127, R127, 0x5410, R232 ;  /* 0x000054107f7f7816 */ /* 0x000fe200000000e8 */
[----:B------:R-:W-:Y:S06]  /*4c30*/  BRA `(.L_x_254) ;  /* 0x0000000000bc7947 */ /* 0x000fec0003800000 */
.L_x_253:
[----:B-1----:R-:W0:Y:S01]  /*4c40*/  @P0 LDC R125, c[0x0][0x40c] ;  /* 0x00010300ff7d0b82 */ /* 0x002e220000000800 */
[----:B-----5:R-:W-:Y:S01]  /*4c50*/  @P0 PRMT R124, R120, 0x7632, R124 ;  /* 0x00007632787c0816 */ /* 0x020fe2000000007c */
[----:B------:R-:W-:Y:S01]  /*4c60*/  HFMA2 R182, -RZ, RZ, 0, 0 ;  /* 0x00000000ffb67431 */ /* 0x000fe200000001ff */
[----:B------:R-:W-:Y:S01]  /*4c70*/  MOV R247, RZ ;  /* 0x000000ff00f77202 */ /* 0x000fe20000000f00 */
[----:B------:R-:W-:Y:S01]  /*4c80*/  IMAD.MOV.U32 R245, RZ, RZ, RZ ;  /* 0x000000fffff57224 */ /* 0x000fe200078e00ff */
[----:B------:R-:W-:Y:S01]  /*4c90*/  @P0 SHF.L.U32 R124, R124, 0x10, RZ ;  /* 0x000000107c7c0819 */ /* 0x000fe200000006ff */
[----:B------:R-:W-:Y:S01]  /*4ca0*/  HFMA2 R251, -RZ, RZ, 0, 0 ;  /* 0x00000000fffb7431 */ /* 0x000fe200000001ff */
[----:B------:R-:W-:Y:S01]  /*4cb0*/  CS2R R242, SRZ ;  /* 0x0000000000f27805 */ /* 0x000fe2000001ff00 */
[----:B------:R-:W1:Y:S01]  /*4cc0*/  @P0 LDC R127, c[0x0][0x40c] ;  /* 0x00010300ff7f0b82 */ /* 0x000e620000000800 */
[----:B------:R-:W-:Y:S01]  /*4cd0*/  MOV R147, RZ ;  /* 0x000000ff00937202 */ /* 0x000fe20000000f00 */
[----:B------:R-:W-:-:S06]  /*4ce0*/  IMAD.MOV.U32 R133, RZ, RZ, RZ ;  /* 0x000000ffff857224 */ /* 0x000fcc00078e00ff */
[----:B------:R-:W2:Y:S01]  /*4cf0*/  @P0 LDC R126, c[0x0][0x40c] ;  /* 0x00010300ff7e0b82 */ /* 0x000ea20000000800 */
[----:B0-----:R-:W-:Y:S01]  /*4d00*/  @P0 FMUL.FTZ R182, R124, R125 ;  /* 0x0000007d7cb60220 */ /* 0x001fe20000410000 */
[----:B------:R-:W-:-:S06]  /*4d10*/  @P0 PRMT R124, R121, 0x7632, R124 ;  /* 0x00007632797c0816 */ /* 0x000fcc000000007c */
[----:B------:R-:W0:Y:S01]  /*4d20*/  @P0 LDC R125, c[0x0][0x40c] ;  /* 0x00010300ff7d0b82 */ /* 0x000e220000000800 */
[----:B------:R-:W-:-:S05]  /*4d30*/  @P0 SHF.L.U32 R124, R124, 0x10, RZ ;  /* 0x000000107c7c0819 */ /* 0x000fca00000006ff */
[----:B-1----:R-:W-:Y:S01]  /*4d40*/  @P0 FMUL.FTZ R247, R124, R127 ;  /* 0x0000007f7cf70220 */ /* 0x002fe20000410000 */
[----:B------:R-:W-:Y:S01]  /*4d50*/  @P0 PRMT R124, R122, 0x7632, R124 ;  /* 0x000076327a7c0816 */ /* 0x000fe2000000007c */
[----:B------:R-:W1:Y:S03]  /*4d60*/  @P0 LDC R127, c[0x0][0x40c] ;  /* 0x00010300ff7f0b82 */ /* 0x000e660000000800 */
[----:B------:R-:W-:Y:S02]  /*4d70*/  @P0 SHF.L.U32 R124, R124, 0x10, RZ ;  /* 0x000000107c7c0819 */ /* 0x000fe400000006ff */
[----:B------:R-:W-:-:S03]  /*4d80*/  F2FP.BF16.F32.PACK_AB R246, RZ, R247 ;  /* 0x000000f7fff6723e */ /* 0x000fc600000010ff */
[----:B0-----:R-:W-:Y:S01]  /*4d90*/  @P0 FMUL.FTZ R245, R124, R125 ;  /* 0x0000007d7cf50220 */ /* 0x001fe20000410000 */
[----:B------:R-:W-:Y:S01]  /*4da0*/  @P0 PRMT R124, R123, 0x7632, R124 ;  /* 0x000076327b7c0816 */ /* 0x000fe2000000007c */
[----:B------:R-:W0:Y:S03]  /*4db0*/  @P0 LDC R125, c[0x0][0x40c] ;  /* 0x00010300ff7d0b82 */ /* 0x000e260000000800 */
[----:B------:R-:W-:-:S05]  /*4dc0*/  @P0 SHF.L.U32 R124, R124, 0x10, RZ ;  /* 0x000000107c7c0819 */ /* 0x000fca00000006ff */
[----:B-1----:R-:W-:Y:S01]  /*4dd0*/  @P0 FMUL.FTZ R251, R124, R127 ;  /* 0x0000007f7cfb0220 */ /* 0x002fe20000410000 */
[----:B------:R-:W-:Y:S01]  /*4de0*/  @P0 SHF.L.U32 R124, R120, 0x10, RZ ;  /* 0x00000010787c0819 */ /* 0x000fe200000006ff */
[----:B------:R-:W1:Y:S04]  /*4df0*/  @P0 LDC R127, c[0x0][0x40c] ;  /* 0x00010300ff7f0b82 */ /* 0x000e680000000800 */
[----:B0-----:R-:W-:Y:S01]  /*4e00*/  @P0 FMUL.FTZ R243, R124, R125 ;  /* 0x0000007d7cf30220 */ /* 0x001fe20000410000 */
[----:B------:R-:W-:-:S03]  /*4e10*/  @P0 SHF.L.U32 R124, R121, 0x10, RZ ;  /* 0x00000010797c0819 */ /* 0x000fc600000006ff */
[----:B------:R-:W0:Y:S02]  /*4e20*/  @P0 LDC R125, c[0x0][0x40c] ;  /* 0x00010300ff7d0b82 */ /* 0x000e240000000800 */
[----:B-1----:R-:W-:Y:S01]  /*4e30*/  @P0 FMUL.FTZ R147, R124, R127 ;  /* 0x0000007f7c930220 */ /* 0x002fe20000410000 */
[----:B------:R-:W-:Y:S02]  /*4e40*/  @P0 SHF.L.U32 R124, R122, 0x10, RZ ;  /* 0x000000107a7c0819 */ /* 0x000fe400000006ff */
[----:B------:R-:W-:Y:S02]  /*4e50*/  F2FP.BF16.F32.PACK_AB R127, RZ, R251 ;  /* 0x000000fbff7f723e */ /* 0x000fe400000010ff */
[----:B------:R-:W-:Y:S01]  /*4e60*/  F2FP.BF16.F32.PACK_AB R244, RZ, R147 ;  /* 0x00000093fff4723e */ /* 0x000fe200000010ff */
[----:B--2---:R-:W-:Y:S01]  /*4e70*/  @P0 FMUL.FTZ R133, R124, R126 ;  /* 0x0000007e7c850220 */ /* 0x004fe20000410000 */
[----:B------:R-:W-:Y:S02]  /*4e80*/  @P0 SHF.L.U32 R124, R123, 0x10, RZ ;  /* 0x000000107b7c0819 */ /* 0x000fe400000006ff */
[----:B------:R-:W-:-:S02]  /*4e90*/  F2FP.BF16.F32.PACK_AB R126, RZ, R245 ;  /* 0x000000f5ff7e723e */ /* 0x000fc400000010ff */
[----:B------:R-:W-:-:S04]  /*4ea0*/  F2FP.BF16.F32.PACK_AB R236, RZ, R133 ;  /* 0x00000085ffec723e */ /* 0x000fc800000010ff */
[----:B------:R-:W-:Y:S01]  /*4eb0*/  PRMT R126, R236, 0x5410, R126 ;  /* 0x00005410ec7e7816 */ /* 0x000fe2000000007e */
[----:B0-----:R-:W-:Y:S01]  /*4ec0*/  @P0 FMUL.FTZ R242, R124, R125 ;  /* 0x0000007d7cf20220 */ /* 0x001fe20000410000 */
[----:B------:R-:W-:Y:S02]  /*4ed0*/  F2FP.BF16.F32.PACK_AB R125, RZ, R182 ;  /* 0x000000b6ff7d723e */ /* 0x000fe400000010ff */
[----:B------:R-:W-:Y:S02]  /*4ee0*/  F2FP.BF16.F32.PACK_AB R124, RZ, R243 ;  /* 0x000000f3ff7c723e */ /* 0x000fe400000010ff */
[----:B------:R-:W-:Y:S02]  /*4ef0*/  F2FP.BF16.F32.PACK_AB R232, RZ, R242 ;  /* 0x000000f2ffe8723e */ /* 0x000fe400000010ff */
[----:B------:R-:W-:Y:S02]  /*4f00*/  PRMT R124, R124, 0x5410, R125 ;  /* 0x000054107c7c7816 */ /* 0x000fe4000000007d */
[----:B------:R-:W-:-:S02]  /*4f10*/  PRMT R125, R244, 0x5410, R246 ;  /* 0x00005410f47d7816 */ /* 0x000fc400000000f6 */
[----:B------:R-:W-:-:S07]  /*4f20*/  PRMT R127, R232, 0x5410, R127 ;  /* 0x00005410e87f7816 */ /* 0x000fce000000007f */
.L_x_254:
[----:B------:R-:W-:-:S04]  /*4f30*/  IMAD.WIDE.U32 R248, R241, 0x10, R248 ;  /* 0x00000010f1f87825 */ /* 0x000fc800078e00f8 */
[----:B------:R-:W-:Y:S01]  /*4f40*/  FADD.FTZ R241, RZ, R137 ;  /* 0x00000089fff17221 */ /* 0x000fe20000010000 */
[----:B------:R-:W-:-:S03]  /*4f50*/  UMOV UR10, 0xffffffff ;  /* 0xffffffff000a7882 */ /* 0x000fc60000000000 */
[----:B------:R-:W-:Y:S01]  /*4f60*/  FADD.FTZ R232, R241, R132 ;  /* 0x00000084f1e87221 */ /* 0x000fe20000010000 */
[----:B------:R0:W-:Y:S03]  /*4f70*/  STG.E.128 desc[UR6][R248.64], R124 ;  /* 0x0000007cf8007986 */ /* 0x0001e6000c101d06 */
[----:B------:R-:W-:-:S04]  /*4f80*/  FADD.FTZ R241, R232, R131 ;  /* 0x00000083e8f17221 */ /* 0x000fc80000010000 */
[----:B------:R-:W-:-:S04]  /*4f90*/  FADD.FTZ R241, R241, R130 ;  /* 0x00000082f1f17221 */ /* 0x000fc80000010000 */
[----:B------:R-:W-:-:S04]  /*4fa0*/  FADD.FTZ R232, R241, R134 ;  /* 0x00000086f1e87221 */ /* 0x000fc80000010000 */
[----:B------:R-:W-:-:S04]  /*4fb0*/  FADD.FTZ R241, R232, R135 ;  /* 0x00000087e8f17221 */ /* 0x000fc80000010000 */
[----:B------:R-:W-:-:S04]  /*4fc0*/  FADD.FTZ R241, R241, R136 ;  /* 0x00000088f1f17221 */ /* 0x000fc80000010000 */
[----:B------:R-:W-:-:S04]  /*4fd0*/  FADD.FTZ R232, R241, R138 ;  /* 0x0000008af1e87221 */ /* 0x000fc80000010000 */
[----:B------:R-:W-:-:S04]  /*4fe0*/  FADD.FTZ R232, R232, R143 ;  /* 0x0000008fe8e87221 */ /* 0x000fc80000010000 */
[----:B------:R-:W-:Y:S02]  /*4ff0*/  FADD.FTZ R241, R232, R141 ;  /* 0x0000008de8f17221 */ /* 0x000fe40000010000 */
[----:B------:R-:W1:Y:S02]  /*5000*/  S2R R232, SR_TID.X ;  /* 0x0000000000e87919 */ /* 0x000e640000002100 */
[----:B0-----:R-:W-:-:S04]  /*5010*/  FADD.FTZ R124, R241, R140 ;  /* 0x0000008cf17c7221 */ /* 0x001fc80000010000 */
[----:B------:R-:W-:-:S04]  /*5020*/  FADD.FTZ R125, R124, R139 ;  /* 0x0000008b7c7d7221 */ /* 0x000fc80000010000 */
[----:B------:R-:W-:-:S04]  /*5030*/  FADD.FTZ R124, R125, R146 ;  /* 0x000000927d7c7221 */ /* 0x000fc80000010000 */
[----:B------:R-:W-:-:S04]  /*5040*/  FADD.FTZ R125, R124, R145 ;  /* 0x000000917c7d7221 */ /* 0x000fc80000010000 */
[----:B------:R-:W-:-:S04]  /*5050*/  FADD.FTZ R125, R125, R144 ;  /* 0x000000907d7d7221 */ /* 0x000fc80000010000 */
[----:B------:R-:W-:-:S04]  /*5060*/  FADD.FTZ R124, R125, R142 ;  /* 0x0000008e7d7c7221 */ /* 0x000fc80000010000 */
[----:B------:R-:W-:-:S04]  /*5070*/  FADD.FTZ R124, R124, R187 ;  /* 0x000000bb7c7c7221 */ /* 0x000fc80000010000 */
[----:B------:R-:W-:Y:S01]  /*5080*/  FADD.FTZ R125, R124, R185 ;  /* 0x000000b97c7d7221 */ /* 0x000fe20000010000 */
[----:B-1----:R-:W-:-:S03]  /*5090*/  LOP3.LUT P1, RZ, R232, 0x1f, RZ, 0xc0, !PT ;  /* 0x0000001fe8ff7812 */ /* 0x002fc6000782c0ff */
        /* <DEDUP_REMOVED lines=244> */
.L_x_270:
[----:B-1----:R-:W-:Y:S01]  /*5fe0*/  FADD.FTZ R124, R250, R124 ;  /* 0x0000007cfa7c7221 */ /* 0x002fe20000010000 */
[----:B------:R-:W-:Y:S01]  /*5ff0*/  ISETP.NE.AND P0, PT, RZ, UR8, PT ;  /* 0x00000008ff007c0c */ /* 0x000fe2000bf05270 */
[----:B------:R-:W1:Y:S01]  /*6000*/  @!P1 LDC.64 R126, c[0x0][0x3c0] ;  /* 0x0000f000ff7e9b82 */ /* 0x000e620000000a00 */
[----:B------:R-:W-:Y:S01]  /*6010*/  BSSY.RECONVERGENT B0, `(.L_x_256) ;  /* 0x00001f3000007945 */ /* 0x000fe20003800200 */
[----:B------:R-:W-:Y:S01]  /*6020*/  FFMA.FTZ R236, R124, R125, UR9 ;  /* 0x000000097cec7e23 */ /* 0x000fe2000801007d */
[----:B------:R-:W-:-:S05]  /*6030*/  FMUL.FTZ R124, R246, R246 ;  /* 0x000000f6f67c7220 */ /* 0x000fca0000410000 */
[----:B------:R-:W-:Y:S02]  /*6040*/  FSEL R241, R124, RZ, P0 ;  /* 0x000000ff7cf17208 */ /* 0x000fe40000000000 */
[----:B------:R-:W2:Y:S03]  /*6050*/  @!P1 LDC.64 R124, c[0x0][0x3c8] ;  /* 0x0000f200ff7c9b82 */ /* 0x000ea60000000a00 */
[----:B------:R-:W-:-:S04]  /*6060*/  FADD.FTZ R236, R236, R241 ;  /* 0x000000f1ecec7221 */ /* 0x000fc80000010000 */
[----:B------:R-:W3:Y:S01]  /*6070*/  MUFU.RSQ R244, R236 ;  /* 0x000000ec00f47308 */ /* 0x000ee20000001400 */
[----:B-1----:R-:W-:-:S05]  /*6080*/  @!P1 IMAD.WIDE R126, R180, 0x4, R126 ;  /* 0x00000004b47e9825 */ /* 0x002fca00078e027e */
[----:B------:R1:W-:Y:S01]  /*6090*/  @!P1 STG.E desc[UR6][R126.64], R246 ;  /* 0x000000f67e009986 */ /* 0x0003e2000c101906 */
[----:B--2---:R-:W-:-:S05]  /*60a0*/  @!P1 IMAD.WIDE R124, R180, 0x4, R124 ;  /* 0x00000004b47c9825 */ /* 0x004fca00078e027c */
[----:B---3--:R1:W-:Y:S01]  /*60b0*/  @!P1 STG.E desc[UR6][R124.64], R244 ;  /* 0x000000f47c009986 */ /* 0x0083e2000c101906 */
[----:B------:R-:W-:-:S13]  /*60c0*/  ISETP.GE.AND P1, PT, R128, 0x1, PT ;  /* 0x000000018000780c */ /* 0x000fda0003f26270 */
[----:B-1----:R-:W-:Y:S05]  /*60d0*/  @!P1 BRA `(.L_x_257) ;  /* 0x0000001c00989947 */ /* 0x002fea0003800000 */
[----:B------:R-:W-:Y:S01]  /*60e0*/  FSEL R246, R246, RZ, !P0 ;  /* 0x000000fff6f67208 */ /* 0x000fe20004000000 */
[----:B------:R-:W1:Y:S01]  /*60f0*/  LDC.64 R248, c[0x0][0x428] ;  /* 0x00010a00fff87b82 */ /* 0x000e620000000a00 */
[----:B------:R-:W-:Y:S02]  /*6100*/  SHF.L.U32 R125, R40, 0x10, RZ ;  /* 0x00000010287d7819 */ /* 0x000fe400000006ff */
[----:B------:R-:W-:Y:S01]  /*6110*/  SHF.L.U32 R127, R80, 0x10, RZ ;  /* 0x00000010507f7819 */ /* 0x000fe200000006ff */
[----:B------:R-:W-:Y:S01]  /*6120*/  FADD.FTZ R137, -R246, R137 ;  /* 0x00000089f6897221 */ /* 0x000fe20000010100 */
[----:B------:R-:W-:Y:S01]  /*6130*/  SHF.L.U32 R126, R156, 0x10, RZ ;  /* 0x000000109c7e7819 */ /* 0x000fe200000006ff */
[----:B------:R-:W-:Y:S01]  /*6140*/  FADD.FTZ R131, -R246, R131 ;  /* 0x00000083f6837221 */ /* 0x000fe20000010100 */
[----:B------:R-:W-:Y:S01]  /*6150*/  IADD3 R128, PT, PT, R128, -0x1, RZ ;  /* 0xffffffff80807810 */ /* 0x000fe20007ffe0ff */
[----:B------:R-:W-:Y:S01]  /*6160*/  FMUL.FTZ R124, R244, R137 ;  /* 0x00000089f47c7220 */ /* 0x000fe20000410000 */
[----:B------:R-:W-:Y:S01]  /*6170*/  FADD.FTZ R135, -R246, R135 ;  /* 0x00000087f6877221 */ /* 0x000fe20000010100 */
[----:B------:R-:W-:Y:S01]  /*6180*/  LOP3.LUT R181, R232, 0x1f, RZ, 0xc0, !PT ;  /* 0x0000001fe8b57812 */ /* 0x000fe200078ec0ff */
[----:B------:R-:W-:Y:S01]  /*6190*/  FADD.FTZ R231, -R246, R231 ;  /* 0x000000e7f6e77221 */ /* 0x000fe20000010100 */
[----:B------:R-:W-:Y:S01]  /*61a0*/  FFMA.FTZ R124, R124, R125, R127 ;  /* 0x0000007d7c7c7223 */ /* 0x000fe2000001007f */
[----:B------:R-:W-:Y:S01]  /*61b0*/  FADD.FTZ R125, -R246, R132 ;  /* 0x00000084f67d7221 */ /* 0x000fe20000010100 */
[----:B------:R-:W-:-:S02]  /*61c0*/  IMAD.U32 R132, R155, 0x10000, RZ ;  /* 0x000100009b847824 */ /* 0x000fc400078e00ff */
[----:B------:R-:W-:Y:S01]  /*61d0*/  FADD.FTZ R127, -R246, R130 ;  /* 0x00000082f67f7221 */ /* 0x000fe20000010100 */
[----:B------:R-:W-:Y:S01]  /*61e0*/  SHF.L.U32 R130, R154, 0x10, RZ ;  /* 0x000000109a827819 */ /* 0x000fe200000006ff */
[----:B------:R-:W-:Y:S01]  /*61f0*/  FMUL.FTZ R125, R244, R125 ;  /* 0x0000007df47d7220 */ /* 0x000fe20000410000 */
[----:B------:R-:W-:Y:S02]  /*6200*/  IMAD R128, R128, R129, RZ ;  /* 0x0000008180807224 */ /* 0x000fe400078e02ff */
[C---:B------:R-:W-:Y:S01]  /*6210*/  FMUL.FTZ R127, R244.reuse, R127 ;  /* 0x0000007ff47f7220 */ /* 0x040fe20000410000 */
[C---:B------:R-:W-:Y:S01]  /*6220*/  FMUL.FTZ R135, R244.reuse, R135 ;  /* 0x00000087f4877220 */ /* 0x040fe20000410000 */
[----:B------:R-:W-:Y:S01]  /*6230*/  FFMA.FTZ R137, R125, R126, R132 ;  /* 0x0000007e7d897223 */ /* 0x000fe20000010084 */
[----:B------:R-:W-:Y:S01]  /*6240*/  SHF.L.U32 R126, R41, 0x10, RZ ;  /* 0x00000010297e7819 */ /* 0x000fe200000006ff */
[----:B------:R-:W-:Y:S01]  /*6250*/  FMUL.FTZ R125, R244, R131 ;  /* 0x00000083f47d7220 */ /* 0x000fe20000410000 */
[----:B------:R-:W-:Y:S01]  /*6260*/  SHF.L.U32 R132, R81, 0x10, RZ ;  /* 0x0000001051847819 */ /* 0x000fe200000006ff */
[----:B------:R-:W-:Y:S01]  /*6270*/  IMAD.U32 R131, R82, 0x10000, RZ ;  /* 0x0001000052837824 */ /* 0x000fe200078e00ff */
[----:B------:R-:W-:Y:S01]  /*6280*/  SHF.R.S32.HI R129, RZ, 0x1f, R128 ;  /* 0x0000001fff817819 */ /* 0x000fe20000011480 */
[----:B------:R-:W-:Y:S01]  /*6290*/  FMUL.FTZ R231, R244, R231 ;  /* 0x000000e7f4e77220 */ /* 0x000fe20000410000 */
[----:B------:R-:W-:Y:S01]  /*62a0*/  F2FP.BF16.F32.PACK_AB R124, R137, R124 ;  /* 0x0000007c897c723e */ /* 0x000fe200000010ff */
[----:B------:R-:W-:Y:S01]  /*62b0*/  FFMA.FTZ R125, R125, R126, R132 ;  /* 0x0000007e7d7d7223 */ /* 0x000fe20000010084 */
[----:B------:R-:W-:Y:S01]  /*62c0*/  SHF.L.U32 R126, R153, 0x10, RZ ;  /* 0x00000010997e7819 */ /* 0x000fe200000006ff */
[C---:B------:R-:W-:Y:S01]  /*62d0*/  FADD.FTZ R245, -R246.reuse, R245 ;  /* 0x000000f5f6f57221 */ /* 0x040fe20000010100 */
[----:B------:R-:W-:Y:S01]  /*62e0*/  SHF.L.U32 R132, R43, 0x10, RZ ;  /* 0x000000102b847819 */ /* 0x000fe200000006ff */
[C---:B------:R-:W-:Y:S01]  /*62f0*/  FADD.FTZ R251, -R246.reuse, R251 ;  /* 0x000000fbf6fb7221 */ /* 0x040fe20000010100 */
[----:B------:R-:W-:Y:S01]  /*6300*/  LEA.HI R128, R129, R128, RZ, 0x3 ;  /* 0x0000008081807211 */ /* 0x000fe200078f18ff */
[----:B------:R-:W-:Y:S01]  /*6310*/  FFMA.FTZ R130, R127, R130, R126 ;  /* 0x000000827f827223 */ /* 0x000fe2000001007e */
[C---:B------:R-:W-:Y:S01]  /*6320*/  FADD.FTZ R127, -R246.reuse, R134 ;  /* 0x00000086f67f7221 */ /* 0x040fe20000010100 */
[----:B------:R-:W-:Y:S01]  /*6330*/  SHF.L.U32 R134, R83, 0x10, RZ ;  /* 0x0000001053867819 */ /* 0x000fe200000006ff */
[--C-:B------:R-:W-:Y:S01]  /*6340*/  FADD.FTZ R129, -R246, R182.reuse ;  /* 0x000000b6f6817221 */ /* 0x100fe20000010100 */
[----:B------:R-:W-:Y:S01]  /*6350*/  LEA.HI.SX32 R128, R128, R181, 0x1d ;  /* 0x000000b580807211 */ /* 0x000fe200078feaff */
[----:B------:R-:W-:Y:S01]  /*6360*/  FMUL.FTZ R126, R244, R127 ;  /* 0x0000007ff47e7220 */ /* 0x000fe20000410000 */
[----:B------:R-:W-:Y:S01]  /*6370*/  SHF.L.U32 R127, R42, 0x10, RZ ;  /* 0x000000102a7f7819 */ /* 0x000fe200000006ff */
[----:B------:R-:W-:Y:S01]  /*6380*/  FMUL.FTZ R232, R244, R245 ;  /* 0x000000f5f4e87220 */ /* 0x000fe20000410000 */
[----:B------:R-:W-:Y:S01]  /*6390*/  F2FP.BF16.F32.PACK_AB R125, R130, R125 ;  /* 0x0000007d827d723e */ /* 0x000fe200000010ff */
[----:B------:R-:W-:Y:S01]  /*63a0*/  FMUL.FTZ R129, R244, R129 ;  /* 0x00000081f4817220 */ /* 0x000fe20000410000 */
[----:B------:R-:W-:Y:S01]  /*63b0*/  PRMT R182, R76, 0x7632, R182 ;  /* 0x000076324cb67816 */ /* 0x000fe200000000b6 */
[----:B------:R-:W-:Y:S01]  /*63c0*/  FFMA.FTZ R126, R126, R127, R131 ;  /* 0x0000007f7e7e7223 */ /* 0x000fe20000010083 */
[C---:B------:R-:W-:Y:S01]  /*63d0*/  FADD.FTZ R127, -R246.reuse, R136 ;  /* 0x00000088f67f7221 */ /* 0x040fe20000010100 */
[----:B------:R-:W-:Y:S01]  /*63e0*/  FADD.FTZ R131, -R246, R138 ;  /* 0x0000008af6837221 */ /* 0x000fe20000010100 */
[----:B------:R-:W-:Y:S01]  /*63f0*/  SHF.L.U32 R182, R182, 0x10, RZ ;  /* 0x00000010b6b67819 */ /* 0x000fe200000006ff */
[C---:B------:R-:W-:Y:S01]  /*6400*/  FMUL.FTZ R236, R244.reuse, R251 ;  /* 0x000000fbf4ec7220 */ /* 0x040fe20000410000 */
[C---:B------:R-:W-:Y:S01]  /*6410*/  FMUL.FTZ R127, R244.reuse, R127 ;  /* 0x0000007ff47f7220 */ /* 0x040fe20000410000 */
[----:B------:R-:W-:Y:S01]  /*6420*/  FMUL.FTZ R131, R244, R131 ;  /* 0x00000083f4837220 */ /* 0x000fe20000410000 */
[C---:B------:R-:W-:Y:S01]  /*6430*/  FADD.FTZ R247, -R246.reuse, R247 ;  /* 0x000000f7f6f77221 */ /* 0x040fe20000010100 */
[----:B------:R-:W-:Y:S01]  /*6440*/  FADD.FTZ R143, -R246, R143 ;  /* 0x0000008ff68f7221 */ /* 0x000fe20000010100 */
[----:B------:R-:W-:Y:S01]  /*6450*/  FFMA.FTZ R127, R127, R132, R134 ;  /* 0x000000847f7f7223 */ /* 0x000fe20000010086 */
[----:B------:R-:W-:Y:S01]  /*6460*/  SHF.L.U32 R132, R150, 0x10, RZ ;  /* 0x0000001096847819 */ /* 0x000fe200000006ff */
[C---:B------:R-:W-:Y:S01]  /*6470*/  FADD.FTZ R141, -R246.reuse, R141 ;  /* 0x0000008df68d7221 */ /* 0x040fe20000010100 */
[----:B------:R-:W-:Y:S01]  /*6480*/  SHF.L.U32 R134, R149, 0x10, RZ ;  /* 0x0000001095867819 */ /* 0x000fe200000006ff */
[C---:B------:R-:W-:Y:S01]  /*6490*/  FADD.FTZ R139, -R246.reuse, R139 ;  /* 0x0000008bf68b7221 */ /* 0x040fe20000010100 */
[C---:B------:R-:W-:Y:S01]  /*64a0*/  FADD.FTZ R145, -R246.reuse, R145 ;  /* 0x00000091f6917221 */ /* 0x040fe20000010100 */
[----:B------:R-:W-:Y:S01]  /*64b0*/  FADD.FTZ R187, -R246, R187 ;  /* 0x000000bbf6bb7221 */ /* 0x000fe20000010100 */
[----:B------:R-:W-:Y:S01]  /*64c0*/  SHF.L.U32 R137, R88, 0x10, RZ ;  /* 0x0000001058897819 */ /* 0x000fe200000006ff */
[----:B------:R-:W-:Y:S01]  /*64d0*/  FFMA.FTZ R136, R131, R132, R134 ;  /* 0x0000008483887223 */ /* 0x000fe20000010086 */
[----:B------:R-:W-:Y:S01]  /*64e0*/  SHF.L.U32 R134, R151, 0x10, RZ ;  /* 0x0000001097867819 */ /* 0x000fe200000006ff */
[----:B------:R-:W-:-:S02]  /*64f0*/  IMAD.U32 R132, R152, 0x10000, RZ ;  /* 0x0001000098847824 */ /* 0x000fc400078e00ff */
[----:B------:R-:W-:Y:S01]  /*6500*/  FADD.FTZ R185, -R246, R185 ;  /* 0x000000b9f6b97221 */ /* 0x000fe20000010100 */
[----:B-1----:R-:W-:Y:S01]  /*6510*/  IMAD.WIDE.U32 R130, R128, 0x10, R248 ;  /* 0x0000001080827825 */ /* 0x002fe200078e00f8 */
[----:B------:R-:W-:-:S03]  /*6520*/  F2FP.BF16.F32.PACK_AB R127, R136, R127 ;  /* 0x0000007f887f723e */ /* 0x000fc600000010ff */
[--C-:B------:R-:W-:Y:S01]  /*6530*/  FFMA.FTZ R135, R135, R132, R134.reuse ;  /* 0x0000008487877223 */ /* 0x100fe20000010086 */
[----:B------:R-:W-:Y:S01]  /*6540*/  PRMT R134, R115, 0x7632, R134 ;  /* 0x0000763273867816 */ /* 0x000fe20000000086 */
[----:B------:R-:W-:Y:S01]  /*6550*/  FMUL.FTZ R136, R244, R187 ;  /* 0x000000bbf4887220 */ /* 0x000fe20000410000 */
[----:B------:R-:W-:Y:S01]  /*6560*/  SHF.L.U32 R132, R179, 0x10, RZ ;  /* 0x00000010b3847819 */ /* 0x000fe200000006ff */
[C---:B------:R-:W-:Y:S01]  /*6570*/  FADD.FTZ R183, -R246.reuse, R183 ;  /* 0x000000b7f6b77221 */ /* 0x040fe20000010100 */
[----:B------:R-:W-:Y:S01]  /*6580*/  F2FP.BF16.F32.PACK_AB R126, R135, R126 ;  /* 0x0000007e877e723e */ /* 0x000fe200000010ff */
[----:B------:R-:W-:Y:S01]  /*6590*/  FADD.FTZ R189, -R246, R189 ;  /* 0x000000bdf6bd7221 */ /* 0x000fe20000010100 */
[----:B------:R-:W-:Y:S01]  /*65a0*/  SHF.L.U32 R134, R134, 0x10, RZ ;  /* 0x0000001086867819 */ /* 0x000fe200000006ff */
[C---:B------:R-:W-:Y:S01]  /*65b0*/  FADD.FTZ R195, -R246.reuse, R195 ;  /* 0x000000c3f6c37221 */ /* 0x040fe20000010100 */
[----:B------:R-:W-:Y:S01]  /*65c0*/  SHF.L.U32 R138, R31, 0x10, RZ ;  /* 0x000000101f8a7819 */ /* 0x000fe200000006ff */
[----:B------:R1:W-:Y:S01]  /*65d0*/  STG.E.128 desc[UR6][R130.64], R124 ;  /* 0x0000007c82007986 */ /* 0x0003e2000c101d06 */
[----:B------:R-:W-:Y:S01]  /*65e0*/  FADD.FTZ R193, -R246, R193 ;  /* 0x000000c1f6c17221 */ /* 0x000fe20000010100 */
[----:B------:R-:W-:Y:S01]  /*65f0*/  FFMA.FTZ R241, R231, R132, R134 ;  /* 0x00000084e7f17223 */ /* 0x000fe20000010086 */
[----:B------:R-:W-:Y:S01]  /*6600*/  PRMT R132, R116, 0x7632, R132 ;  /* 0x0000763274847816 */ /* 0x000fe20000000084 */
[----:B------:R-:W-:Y:S01]  /*6610*/  FMUL.FTZ R231, R244, R247 ;  /* 0x000000f7f4e77220 */ /* 0x000fe20000410000 */
[----:B------:R-:W-:Y:S01]  /*6620*/  SHF.L.U32 R134, R46, 0x10, RZ ;  /* 0x000000102e867819 */ /* 0x000fe200000006ff */
[C---:B------:R-:W-:Y:S01]  /*6630*/  FADD.FTZ R191, -R246.reuse, R191 ;  /* 0x000000bff6bf7221 */ /* 0x040fe20000010100 */
[C---:B------:R-:W-:Y:S01]  /*6640*/  FADD.FTZ R197, -R246.reuse, R197 ;  /* 0x000000c5f6c57221 */ /* 0x040fe20000010100 */
[C---:B------:R-:W-:Y:S01]  /*6650*/  FADD.FTZ R203, -R246.reuse, R203 ;  /* 0x000000cbf6cb7221 */ /* 0x040fe20000010100 */
[C---:B------:R-:W-:Y:S01]  /*6660*/  FADD.FTZ R201, -R246.reuse, R201 ;  /* 0x000000c9f6c97221 */ /* 0x040fe20000010100 */
[----:B------:R-:W-:Y:S01]  /*6670*/  FADD.FTZ R199, -R246, R199 ;  /* 0x000000c7f6c77221 */ /* 0x000fe20000010100 */
[----:B------:R-:W-:Y:S01]  /*6680*/  FMUL.FTZ R187, R244, R197 ;  /* 0x000000c5f4bb7220 */ /* 0x000fe20000410000 */
[C---:B------:R-:W-:Y:S01]  /*6690*/  FADD.FTZ R205, -R246.reuse, R205 ;  /* 0x000000cdf6cd7221 */ /* 0x040fe20000010100 */
[C---:B------:R-:W-:Y:S01]  /*66a0*/  FADD.FTZ R211, -R246.reuse, R211 ;  /* 0x000000d3f6d37221 */ /* 0x040fe20000010100 */
[C---:B------:R-:W-:Y:S01]  /*66b0*/  FADD.FTZ R209, -R246.reuse, R209 ;  /* 0x000000d1f6d17221 */ /* 0x040fe20000010100 */
[C---:B------:R-:W-:Y:S01]  /*66c0*/  FADD.FTZ R207, -R246.reuse, R207 ;  /* 0x000000cff6cf7221 */ /* 0x040fe20000010100 */
[C---:B------:R-:W-:Y:S01]  /*66d0*/  FADD.FTZ R213, -R246.reuse, R213 ;  /* 0x000000d5f6d57221 */ /* 0x040fe20000010100 */
[----:B------:R-:W-:Y:S01]  /*66e0*/  FADD.FTZ R215, -R246, R215 ;  /* 0x000000d7f6d77221 */ /* 0x000fe20000010100 */
[----:B-1----:R-:W-:Y:S01]  /*66f0*/  PRMT R125, R78, 0x7632, R125 ;  /* 0x000076324e7d7816 */ /* 0x002fe2000000007d */
[----:B------:R-:W-:Y:S01]  /*6700*/  FMUL.FTZ R131, R244, R145 ;  /* 0x00000091f4837220 */ /* 0x000fe20000410000 */
[----:B------:R-:W-:Y:S01]  /*6710*/  PRMT R127, R118, 0x7632, R127 ;  /* 0x00007632767f7816 */ /* 0x000fe2000000007f */
[C---:B------:R-:W-:Y:S01]  /*6720*/  FADD.FTZ R217, -R246.reuse, R217 ;  /* 0x000000d9f6d97221 */ /* 0x040fe20000010100 */
[----:B------:R-:W-:Y:S01]  /*6730*/  SHF.L.U32 R125, R125, 0x10, RZ ;  /* 0x000000107d7d7819 */ /* 0x000fe200000006ff */
[C---:B------:R-:W-:Y:S01]  /*6740*/  FADD.FTZ R219, -R246.reuse, R219 ;  /* 0x000000dbf6db7221 */ /* 0x040fe20000010100 */
[----:B------:R-:W-:Y:S01]  /*6750*/  SHF.L.U32 R127, R127, 0x10, RZ ;  /* 0x000000107f7f7819 */ /* 0x000fe200000006ff */
[----:B------:R-:W-:Y:S01]  /*6760*/  FADD.FTZ R221, -R246, R221 ;  /* 0x000000ddf6dd7221 */ /* 0x000fe20000010100 */
[----:B------:R-:W-:Y:S01]  /*6770*/  SHF.L.U32 R124, R132, 0x10, RZ ;  /* 0x00000010847c7819 */ /* 0x000fe200000006ff */
[----:B------:R-:W-:Y:S01]  /*6780*/  FMUL.FTZ R132, R244, R143 ;  /* 0x0000008ff4847220 */ /* 0x000fe20000410000 */
[----:B------:R-:W-:Y:S01]  /*6790*/  PRMT R126, R117, 0x7632, R126 ;  /* 0x00007632757e7816 */ /* 0x000fe2000000007e */
[----:B------:R-:W-:Y:S01]  /*67a0*/  FFMA.FTZ R232, R232, R125, R127 ;  /* 0x0000007de8e87223 */ /* 0x000fe2000001007f */
[----:B------:R-:W-:Y:S01]  /*67b0*/  PRMT R125, R79, 0x7632, R125 ;  /* 0x000076324f7d7816 */ /* 0x000fe2000000007d */
[----:B------:R-:W-:Y:S01]  /*67c0*/  FFMA.FTZ R182, R129, R182, R124 ;  /* 0x000000b681b67223 */ /* 0x000fe2000001007c */
[----:B------:R-:W-:Y:S01]  /*67d0*/  PRMT R127, R119, 0x7632, R127 ;  /* 0x00007632777f7816 */ /* 0x000fe2000000007f */
[C---:B------:R-:W-:Y:S01]  /*67e0*/  FADD.FTZ R143, -R246.reuse, R186 ;  /* 0x000000baf68f7221 */ /* 0x040fe20000010100 */
[----:B------:R-:W-:Y:S01]  /*67f0*/  SHF.L.U32 R125, R125, 0x10, RZ ;  /* 0x000000107d7d7819 */ /* 0x000fe200000006ff */
[C---:B------:R-:W-:Y:S01]  /*6800*/  FADD.FTZ R229, -R246.reuse, R229 ;  /* 0x000000e5f6e57221 */ /* 0x040fe20000010100 */
[----:B------:R-:W-:Y:S01]  /*6810*/  SHF.L.U32 R127, R127, 0x10, RZ ;  /* 0x000000107f7f7819 */ /* 0x000fe200000006ff */
[C---:B------:R-:W-:Y:S01]  /*6820*/  FADD.FTZ R223, -R246.reuse, R223 ;  /* 0x000000dff6df7221 */ /* 0x040fe20000010100 */
[----:B------:R-:W-:Y:S01]  /*6830*/  PRMT R124, R77, 0x7632, R124 ;  /* 0x000076324d7c7816 */ /* 0x000fe2000000007c */
[----:B------:R-:W-:Y:S01]  /*6840*/  FADD.FTZ R225, -R246, R225 ;  /* 0x000000e1f6e17221 */ /* 0x000fe20000010100 */
        /* <DEDUP_REMOVED lines=8> */
[----:B------:R-:W-:Y:S01]  /*68d0*/  SHF.L.U32 R124, R148, 0x10, RZ ;  /* 0x00000010947c7819 */ /* 0x000fe200000006ff */
[----:B------:R-:W-:Y:S01]  /*68e0*/  FFMA.FTZ R132, R132, R125, R127 ;  /* 0x0000007d84847223 */ /* 0x000fe2000001007f */
[----:B------:R-:W-:Y:S01]  /*68f0*/  SHF.L.U32 R126, R39, 0x10, RZ ;  /* 0x00000010277e7819 */ /* 0x000fe200000006ff */
[----:B------:R-:W-:Y:S01]  /*6900*/  FMUL.FTZ R125, R244, R141 ;  /* 0x0000008df47d7220 */ /* 0x000fe20000410000 */
[C---:B------:R-:W-:Y:S01]  /*6910*/  FADD.FTZ R127, -R246.reuse, R140 ;  /* 0x0000008cf67f7221 */ /* 0x040fe20000010100 */
[----:B------:R-:W-:Y:S01]  /*6920*/  SHF.L.U32 R141, R29, 0x10, RZ ;  /* 0x000000101d8d7819 */ /* 0x000fe200000006ff */
[----:B------:R-:W-:Y:S01]  /*6930*/  FADD.FTZ R227, -R246, R227 ;  /* 0x000000e3f6e37221 */ /* 0x000fe20000010100 */
[----:B------:R-:W-:Y:S01]  /*6940*/  FFMA.FTZ R125, R125, R124, R126 ;  /* 0x0000007c7d7d7223 */ /* 0x000fe2000001007e */
[----:B------:R-:W-:Y:S01]  /*6950*/  FMUL.FTZ R124, R244, R127 ;  /* 0x0000007ff47c7220 */ /* 0x000fe20000410000 */
[----:B------:R-:W-:Y:S01]  /*6960*/  SHF.L.U32 R127, R45, 0x10, RZ ;  /* 0x000000102d7f7819 */ /* 0x000fe200000006ff */
[----:B------:R-:W-:Y:S01]  /*6970*/  IMAD.U32 R126, R38, 0x10000, RZ ;  /* 0x00010000267e7824 */ /* 0x000fe200078e00ff */
[----:B------:R-:W-:Y:S01]  /*6980*/  SHF.L.U32 R140, R28, 0x10, RZ ;  /* 0x000000101c8c7819 */ /* 0x000fe200000006ff */
[----:B------:R-:W-:Y:S01]  /*6990*/  FADD.FTZ R233, -R246, R233 ;  /* 0x000000e9f6e97221 */ /* 0x000fe20000010100 */
[----:B------:R-:W-:Y:S01]  /*69a0*/  SHF.L.U32 R145, R25, 0x10, RZ ;  /* 0x0000001019917819 */ /* 0x000fe200000006ff */
[----:B------:R-:W-:Y:S01]  /*69b0*/  FFMA.FTZ R124, R124, R127, R129 ;  /* 0x0000007f7c7c7223 */ /* 0x000fe20000010081 */
[----:B------:R-:W-:Y:S01]  /*69c0*/  FMUL.FTZ R127, R244, R139 ;  /* 0x0000008bf47f7220 */ /* 0x000fe20000410000 */
[----:B------:R-:W-:Y:S01]  /*69d0*/  FADD.FTZ R129, -R246, R146 ;  /* 0x00000092f6817221 */ /* 0x000fe20000010100 */
[----:B------:R-:W-:Y:S01]  /*69e0*/  SHF.L.U32 R139, R30, 0x10, RZ ;  /* 0x000000101e8b7819 */ /* 0x000fe200000006ff */
[----:B------:R-:W-:Y:S01]  /*69f0*/  FADD.FTZ R237, -R246, R237 ;  /* 0x000000edf6ed7221 */ /* 0x000fe20000010100 */
[----:B------:R-:W-:Y:S01]  /*6a00*/  FFMA.FTZ R127, R127, R126, R130 ;  /* 0x0000007e7f7f7223 */ /* 0x000fe20000010082 */
[----:B------:R-:W-:Y:S01]  /*6a10*/  SHF.L.U32 R126, R86, 0x10, RZ ;  /* 0x00000010567e7819 */ /* 0x000fe200000006ff */
[----:B------:R-:W-:Y:S01]  /*6a20*/  FMUL.FTZ R129, R244, R129 ;  /* 0x00000081f4817220 */ /* 0x000fe20000410000 */
[----:B------:R-:W-:Y:S01]  /*6a30*/  SHF.L.U32 R130, R35, 0x10, RZ ;  /* 0x0000001023827819 */ /* 0x000fe200000006ff */
[----:B------:R-:W-:Y:S01]  /*6a40*/  FADD.FTZ R235, -R246, R235 ;  /* 0x000000ebf6eb7221 */ /* 0x000fe20000010100 */
[----:B------:R-:W-:Y:S01]  /*6a50*/  SHF.L.U32 R146, R23, 0x10, RZ ;  /* 0x0000001017927819 */ /* 0x000fe200000006ff */
[----:B------:R-:W-:Y:S01]  /*6a60*/  FFMA.FTZ R134, R129, R134, R126 ;  /* 0x0000008681867223 */ /* 0x000fe2000001007e */
[----:B------:R-:W-:Y:S01]  /*6a70*/  SHF.L.U32 R126, R36, 0x10, RZ ;  /* 0x00000010247e7819 */ /* 0x000fe200000006ff */
[----:B------:R-:W-:Y:S01]  /*6a80*/  FADD.FTZ R129, -R246, R144 ;  /* 0x00000090f6817221 */ /* 0x000fe20000010100 */
[----:B------:R-:W-:Y:S01]  /*6a90*/  SHF.L.U32 R144, R24, 0x10, RZ ;  /* 0x0000001018907819 */ /* 0x000fe200000006ff */
[----:B------:R-:W-:Y:S01]  /*6aa0*/  FADD.FTZ R239, -R246, R239 ;  /* 0x000000eff6ef7221 */ /* 0x000fe20000010100 */
[----:B------:R-:W-:Y:S01]  /*6ab0*/  SHF.L.U32 R186, R19, 0x10, RZ ;  /* 0x0000001013ba7819 */ /* 0x000fe200000006ff */
[----:B------:R-:W-:Y:S01]  /*6ac0*/  FFMA.FTZ R131, R131, R126, R130 ;  /* 0x0000007e83837223 */ /* 0x000fe20000010082 */
[----:B------:R-:W-:Y:S01]  /*6ad0*/  SHF.L.U32 R130, R87, 0x10, RZ ;  /* 0x0000001057827819 */ /* 0x000fe200000006ff */
[----:B------:R-:W-:Y:S01]  /*6ae0*/  FMUL.FTZ R129, R244, R129 ;  /* 0x00000081f4817220 */ /* 0x000fe20000410000 */
[----:B------:R-:W-:-:S02]  /*6af0*/  IMAD.U32 R126, R47, 0x10000, RZ ;  /* 0x000100002f7e7824 */ /* 0x000fc400078e00ff */
[C---:B------:R-:W-:Y:S01]  /*6b00*/  FADD.FTZ R243, -R246.reuse, R243 ;  /* 0x000000f3f6f37221 */ /* 0x040fe20000010100 */
[C---:B------:R-:W-:Y:S01]  /*6b10*/  FADD.FTZ R147, -R246.reuse, R147 ;  /* 0x00000093f6937221 */ /* 0x040fe20000010100 */
[C---:B------:R-:W-:Y:S01]  /*6b20*/  FADD.FTZ R133, -R246.reuse, R133 ;  /* 0x00000085f6857221 */ /* 0x040fe20000010100 */
[----:B------:R-:W-:Y:S01]  /*6b30*/  FFMA.FTZ R135, R129, R126, R130 ;  /* 0x0000007e81877223 */ /* 0x000fe20000010082 */
[----:B------:R-:W-:Y:S01]  /*6b40*/  FADD.FTZ R129, -R246, R142 ;  /* 0x0000008ef6817221 */ /* 0x000fe20000010100 */
[----:B------:R-:W-:Y:S01]  /*6b50*/  SHF.L.U32 R130, R34, 0x10, RZ ;  /* 0x0000001022827819 */ /* 0x000fe200000006ff */
[C---:B------:R-:W-:Y:S01]  /*6b60*/  FMUL.FTZ R147, R244.reuse, R147 ;  /* 0x00000093f4937220 */ /* 0x040fe20000410000 */
[----:B------:R-:W-:Y:S01]  /*6b70*/  SHF.L.U32 R126, R33, 0x10, RZ ;  /* 0x00000010217e7819 */ /* 0x000fe200000006ff */
[C---:B------:R-:W-:Y:S01]  /*6b80*/  FMUL.FTZ R129, R244.reuse, R129 ;  /* 0x00000081f4817220 */ /* 0x040fe20000410000 */
[----:B------:R-:W-:Y:S01]  /*6b90*/  SHF.L.U32 R142, R27, 0x10, RZ ;  /* 0x000000101b8e7819 */ /* 0x000fe200000006ff */
[----:B------:R-:W-:Y:S01]  /*6ba0*/  FMUL.FTZ R133, R244, R133 ;  /* 0x00000085f4857220 */ /* 0x000fe20000410000 */
[----:B------:R-:W-:Y:S01]  /*6bb0*/  IADD3 R251, PT, PT, R128, 0x20, RZ ;  /* 0x0000002080fb7810 */ /* 0x000fe20007ffe0ff */
[----:B------:R-:W-:Y:S01]  /*6bc0*/  FFMA.FTZ R130, R129, R130, R126 ;  /* 0x0000008281827223 */ /* 0x000fe2000001007e */
[----:B------:R-:W-:Y:S01]  /*6bd0*/  SHF.L.U32 R129, R48, 0x10, RZ ;  /* 0x0000001030817819 */ /* 0x000fe200000006ff */
[----:B------:R-:W-:Y:S01]  /*6be0*/  IMAD.U32 R126, R32, 0x10000, RZ ;  /* 0x00010000207e7824 */ /* 0x000fe200078e00ff */
[----:B------:R-:W-:Y:S01]  /*6bf0*/  IADD3 R247, PT, PT, R128, 0x40, RZ ;  /* 0x0000004080f77810 */ /* 0x000fe20007ffe0ff */
[----:B0-----:R-:W-:Y:S01]  /*6c00*/  IMAD.WIDE.U32 R250, R251, 0x10, R248 ;  /* 0x00000010fbfa7825 */ /* 0x001fe200078e00f8 */
[----:B------:R-:W-:-:S03]  /*6c10*/  F2FP.BF16.F32.PACK_AB R132, R125, R132 ;  /* 0x000000847d84723e */ /* 0x000fc600000010ff */
[----:B------:R-:W-:Y:S01]  /*6c20*/  FFMA.FTZ R136, R136, R129, R137 ;  /* 0x0000008188887223 */ /* 0x000fe20000010089 */
[----:B------:R-:W-:Y:S01]  /*6c30*/  FMUL.FTZ R129, R244, R185 ;  /* 0x000000b9f4817220 */ /* 0x000fe20000410000 */
[C---:B------:R-:W-:Y:S01]  /*6c40*/  FADD.FTZ R137, -R246.reuse, R184 ;  /* 0x000000b8f6897221 */ /* 0x040fe20000010100 */
[----:B------:R-:W-:Y:S01]  /*6c50*/  SHF.L.U32 R184, R21, 0x10, RZ ;  /* 0x0000001015b87819 */ /* 0x000fe200000006ff */
[----:B------:R-:W-:Y:S01]  /*6c60*/  FADD.FTZ R185, -R246, R194 ;  /* 0x000000c2f6b97221 */ /* 0x000fe20000010100 */
[----:B------:R-:W-:Y:S01]  /*6c70*/  FFMA.FTZ R129, R129, R126, R138 ;  /* 0x0000007e81817223 */ /* 0x000fe2000001008a */
[----:B------:R-:W-:Y:S01]  /*6c80*/  SHF.L.U32 R126, R49, 0x10, RZ ;  /* 0x00000010317e7819 */ /* 0x000fe200000006ff */
[C---:B------:R-:W-:Y:S01]  /*6c90*/  FMUL.FTZ R137, R244.reuse, R137 ;  /* 0x00000089f4897220 */ /* 0x040fe20000410000 */
[----:B------:R-:W-:Y:S01]  /*6ca0*/  SHF.L.U32 R138, R89, 0x10, RZ ;  /* 0x00000010598a7819 */ /* 0x000fe200000006ff */
[----:B------:R-:W-:Y:S01]  /*6cb0*/  FMUL.FTZ R185, R244, R185 ;  /* 0x000000b9f4b97220 */ /* 0x000fe20000410000 */
[----:B------:R-:W-:-:S02]  /*6cc0*/  SHF.L.U32 R194, R11, 0x10, RZ ;  /* 0x000000100bc27819 */ /* 0x000fc400000006ff */
[----:B------:R-:W-:Y:S01]  /*6cd0*/  IADD3 R245, PT, PT, R128, 0x60, RZ ;  /* 0x0000006080f57810 */ /* 0x000fe20007ffe0ff */
[----:B------:R-:W-:Y:S01]  /*6ce0*/  FFMA.FTZ R137, R137, R126, R138 ;  /* 0x0000007e89897223 */ /* 0x000fe2000001008a */
[C---:B------:R-:W-:Y:S01]  /*6cf0*/  FMUL.FTZ R126, R244.reuse, R183 ;  /* 0x000000b7f47e7220 */ /* 0x040fe20000410000 */
[----:B------:R-:W-:Y:S01]  /*6d00*/  FMUL.FTZ R183, R244, R191 ;  /* 0x000000bff4b77220 */ /* 0x000fe20000410000 */
[----:B------:R-:W-:Y:S02]  /*6d10*/  SHF.L.U32 R191, R97, 0x10, RZ ;  /* 0x0000001061bf7819 */ /* 0x000fe400000006ff */
[----:B------:R-:W-:Y:S01]  /*6d20*/  FFMA.FTZ R126, R126, R139, R141 ;  /* 0x0000008b7e7e7223 */ /* 0x000fe2000001008d */
[----:B------:R-:W-:Y:S01]  /*6d30*/  FADD.FTZ R139, -R246, R190 ;  /* 0x000000bef68b7221 */ /* 0x000fe20000010100 */
[----:B------:R-:W-:Y:S02]  /*6d40*/  SHF.L.U32 R141, R90, 0x10, RZ ;  /* 0x000000105a8d7819 */ /* 0x000fe400000006ff */
[----:B------:R-:W-:Y:S01]  /*6d50*/  SHF.L.U32 R190, R18, 0x10, RZ ;  /* 0x0000001012be7819 */ /* 0x000fe200000006ff */
[----:B------:R-:W-:Y:S01]  /*6d60*/  FMUL.FTZ R138, R244, R139 ;  /* 0x0000008bf48a7220 */ /* 0x000fe20000410000 */
[----:B------:R-:W-:Y:S01]  /*6d70*/  IMAD.U32 R139, R50, 0x10000, RZ ;  /* 0x00010000328b7824 */ /* 0x000fe200078e00ff */
[----:B------:R-:W-:-:S02]  /*6d80*/  IADD3 R125, PT, PT, R128, 0x120, RZ ;  /* 0x00000120807d7810 */ /* 0x000fc40007ffe0ff */
[----:B------:R-:W-:Y:S01]  /*6d90*/  F2FP.BF16.F32.PACK_AB R135, R130, R135 ;  /* 0x000000878287723e */ /* 0x000fe200000010ff */
[----:B------:R-:W-:Y:S01]  /*6da0*/  FFMA.FTZ R138, R138, R139, R141 ;  /* 0x0000008b8a8a7223 */ /* 0x000fe2000001008d */
[----:B------:R-:W-:Y:S01]  /*6db0*/  FMUL.FTZ R141, R244, R189 ;  /* 0x000000bdf48d7220 */ /* 0x000fe20000410000 */
        /* <DEDUP_REMOVED lines=9> */
[----:B------:R-:W-:Y:S01]  /*6e50*/  FMUL.FTZ R142, R244, R143 ;  /* 0x0000008ff48e7220 */ /* 0x000fe20000410000 */
[----:B------:R-:W-:Y:S02]  /*6e60*/  IMAD.U32 R143, R26, 0x10000, RZ ;  /* 0x000100001a8f7824 */ /* 0x000fe400078e00ff */
[C---:B------:R-:W-:Y:S01]  /*6e70*/  FMUL.FTZ R140, R244.reuse, R195 ;  /* 0x000000c3f48c7220 */ /* 0x040fe20000410000 */
[----:B------:R-:W-:Y:S01]  /*6e80*/  FMUL.FTZ R195, R244, R205 ;  /* 0x000000cdf4c37220 */ /* 0x000fe20000410000 */
[----:B------:R-:W-:Y:S01]  /*6e90*/  SHF.L.U32 R205, R105, 0x10, RZ ;  /* 0x0000001069cd7819 */ /* 0x000fe200000006ff */
[----:B------:R-:W-:Y:S01]  /*6ea0*/  FFMA.FTZ R142, R142, R143, R145 ;  /* 0x0000008f8e8e7223 */ /* 0x000fe20000010091 */
[----:B------:R-:W-:Y:S02]  /*6eb0*/  SHF.L.U32 R143, R52, 0x10, RZ ;  /* 0x00000010348f7819 */ /* 0x000fe400000006ff */
[----:B------:R-:W-:-:S02]  /*6ec0*/  SHF.L.U32 R145, R92, 0x10, RZ ;  /* 0x000000105c917819 */ /* 0x000fc400000006ff */
[----:B------:R-:W-:Y:S02]  /*6ed0*/  F2FP.BF16.F32.PACK_AB R139, R142, R139 ;  /* 0x0000008b8e8b723e */ /* 0x000fe400000010ff */
[----:B------:R-:W-:Y:S01]  /*6ee0*/  F2FP.BF16.F32.PACK_AB R134, R131, R134 ;  /* 0x000000868386723e */ /* 0x000fe200000010ff */
[----:B------:R-:W-:Y:S01]  /*6ef0*/  FFMA.FTZ R140, R140, R143, R145 ;  /* 0x0000008f8c8c7223 */ /* 0x000fe20000010091 */
[----:B------:R-:W-:Y:S01]  /*6f00*/  FMUL.FTZ R145, R244, R193 ;  /* 0x000000c1f4917220 */ /* 0x000fe20000410000 */
[----:B------:R-:W-:Y:S01]  /*6f10*/  FADD.FTZ R143, -R246, R192 ;  /* 0x000000c0f68f7221 */ /* 0x000fe20000010100 */
[----:B------:R-:W-:Y:S01]  /*6f20*/  IMAD.U32 R192, R13, 0x10000, RZ ;  /* 0x000100000dc07824 */ /* 0x000fe200078e00ff */
[----:B------:R-:W-:Y:S01]  /*6f30*/  SHF.L.U32 R193, R100, 0x10, RZ ;  /* 0x0000001064c17819 */ /* 0x000fe200000006ff */
[----:B------:R-:W-:Y:S01]  /*6f40*/  FFMA.FTZ R145, R145, R144, R146 ;  /* 0x0000009091917223 */ /* 0x000fe20000010092 */
[----:B------:R-:W-:Y:S01]  /*6f50*/  SHF.L.U32 R146, R93, 0x10, RZ ;  /* 0x000000105d927819 */ /* 0x000fe200000006ff */
[----:B------:R-:W-:Y:S01]  /*6f60*/  FMUL.FTZ R143, R244, R143 ;  /* 0x0000008ff48f7220 */ /* 0x000fe20000410000 */
[----:B------:R-:W-:Y:S01]  /*6f70*/  IMAD.U32 R144, R53, 0x10000, RZ ;  /* 0x0001000035907824 */ /* 0x000fe200078e00ff */
[----:B------:R-:W-:-:S02]  /*6f80*/  F2FP.BF16.F32.PACK_AB R137, R126, R137 ;  /* 0x000000897e89723e */ /* 0x000fc400000010ff */
[----:B------:R-:W-:Y:S01]  /*6f90*/  F2FP.BF16.F32.PACK_AB R140, R145, R140 ;  /* 0x0000008c918c723e */ /* 0x000fe200000010ff */
[----:B------:R-:W-:Y:S01]  /*6fa0*/  FFMA.FTZ R144, R143, R144, R146 ;  /* 0x000000908f907223 */ /* 0x000fe20000010092 */
[----:B------:R-:W-:Y:S01]  /*6fb0*/  SHF.L.U32 R146, R22, 0x10, RZ ;  /* 0x0000001016927819 */ /* 0x000fe200000006ff */
[----:B------:R-:W-:Y:S01]  /*6fc0*/  FADD.FTZ R143, -R246, R198 ;  /* 0x000000c6f68f7221 */ /* 0x000fe20000010100 */
[----:B------:R-:W-:-:S03]  /*6fd0*/  F2FP.BF16.F32.PACK_AB R136, R129, R136 ;  /* 0x000000888188723e */ /* 0x000fc600000010ff */
[----:B------:R-:W-:Y:S01]  /*6fe0*/  FFMA.FTZ R183, R183, R146, R184 ;  /* 0x00000092b7b77223 */ /* 0x000fe200000100b8 */
[----:B------:R-:W-:Y:S01]  /*6ff0*/  SHF.L.U32 R146, R54, 0x10, RZ ;  /* 0x0000001036927819 */ /* 0x000fe200000006ff */
[----:B------:R-:W-:Y:S01]  /*7000*/  FMUL.FTZ R143, R244, R143 ;  /* 0x0000008ff48f7220 */ /* 0x000fe20000410000 */
[----:B------:R-:W-:Y:S02]  /*7010*/  SHF.L.U32 R184, R94, 0x10, RZ ;  /* 0x000000105eb87819 */ /* 0x000fe400000006ff */
[----:B------:R-:W-:-:S03]  /*7020*/  F2FP.BF16.F32.PACK_AB R141, R183, R144 ;  /* 0x00000090b78d723e */ /* 0x000fc600000010ff */
[----:B------:R-:W-:Y:S01]  /*7030*/  FFMA.FTZ R146, R143, R146, R184 ;  /* 0x000000928f927223 */ /* 0x000fe200000100b8 */
[----:B------:R-:W-:Y:S02]  /*7040*/  IMAD.U32 R184, R20, 0x10000, RZ ;  /* 0x0001000014b87824 */ /* 0x000fe400078e00ff */
[----:B------:R-:W-:Y:S01]  /*7050*/  FADD.FTZ R143, -R246, R196 ;  /* 0x000000c4f68f7221 */ /* 0x000fe20000010100 */
[----:B------:R-:W-:Y:S01]  /*7060*/  SHF.L.U32 R196, R7, 0x10, RZ ;  /* 0x0000001007c47819 */ /* 0x000fe200000006ff */
[----:B------:R-:W-:Y:S01]  /*7070*/  FFMA.FTZ R187, R187, R184, R186 ;  /* 0x000000b8bbbb7223 */ /* 0x000fe200000100ba */
[----:B------:R-:W-:Y:S01]  /*7080*/  SHF.L.U32 R184, R55, 0x10, RZ ;  /* 0x0000001037b87819 */ /* 0x000fe200000006ff */
[----:B------:R-:W-:Y:S01]  /*7090*/  FMUL.FTZ R143, R244, R143 ;  /* 0x0000008ff48f7220 */ /* 0x000fe20000410000 */
[----:B------:R-:W-:Y:S02]  /*70a0*/  SHF.L.U32 R186, R95, 0x10, RZ ;  /* 0x000000105fba7819 */ /* 0x000fe400000006ff */
[----:B------:R-:W-:-:S02]  /*70b0*/  F2FP.BF16.F32.PACK_AB R142, R187, R146 ;  /* 0x00000092bb8e723e */ /* 0x000fc400000010ff */
[----:B------:R-:W-:Y:S01]  /*70c0*/  IADD3 R187, PT, PT, R128, 0xe0, RZ ;  /* 0x000000e080bb7810 */ /* 0x000fe20007ffe0ff */
[----:B------:R-:W-:Y:S01]  /*70d0*/  FFMA.FTZ R143, R143, R184, R186 ;  /* 0x000000b88f8f7223 */ /* 0x000fe200000100ba */
[----:B------:R-:W-:Y:S02]  /*70e0*/  SHF.L.U32 R184, R17, 0x10, RZ ;  /* 0x0000001011b87819 */ /* 0x000fe400000006ff */
[----:B------:R-:W-:-:S03]  /*70f0*/  SHF.L.U32 R186, R16, 0x10, RZ ;  /* 0x0000001010ba7819 */ /* 0x000fc600000006ff */
[----:B------:R-:W-:Y:S01]  /*7100*/  FFMA.FTZ R190, R185, R190, R184 ;  /* 0x000000beb9be7223 */ /* 0x000fe200000100b8 */
[----:B------:R-:W-:Y:S01]  /*7110*/  FMUL.FTZ R184, R244, R203 ;  /* 0x000000cbf4b87220 */ /* 0x000fe20000410000 */
[----:B------:R-:W-:Y:S01]  /*7120*/  IMAD.U32 R185, R56, 0x10000, RZ ;  /* 0x0001000038b97824 */ /* 0x000fe200078e00ff */
[----:B------:R-:W-:Y:S02]  /*7130*/  SHF.L.U32 R203, R104, 0x10, RZ ;  /* 0x0000001068cb7819 */ /* 0x000fe400000006ff */
[----:B------:R-:W-:Y:S01]  /*7140*/  F2FP.BF16.F32.PACK_AB R143, R190, R143 ;  /* 0x0000008fbe8f723e */ /* 0x000fe200000010ff */
[----:B------:R-:W-:Y:S01]  /*7150*/  FFMA.FTZ R184, R184, R185, R189 ;  /* 0x000000b9b8b87223 */ /* 0x000fe200000100bd */
[----:B------:R-:W-:Y:S01]  /*7160*/  FMUL.FTZ R185, R244, R201 ;  /* 0x000000c9f4b97220 */ /* 0x000fe20000410000 */
[----:B------:R-:W-:Y:S01]  /*7170*/  FADD.FTZ R189, -R246, R200 ;  /* 0x000000c8f6bd7221 */ /* 0x000fe20000010100 */
[----:B------:R-:W-:Y:S01]  /*7180*/  IMAD.U32 R200, R10, 0x10000, RZ ;  /* 0x000100000ac87824 */ /* 0x000fe200078e00ff */
[----:B------:R-:W-:Y:S01]  /*7190*/  SHF.L.U32 R201, R5, 0x10, RZ ;  /* 0x0000001005c97819 */ /* 0x000fe200000006ff */
[----:B------:R-:W-:Y:S01]  /*71a0*/  FFMA.FTZ R185, R185, R186, R188 ;  /* 0x000000bab9b97223 */ /* 0x000fe200000100bc */
[----:B------:R-:W-:Y:S01]  /*71b0*/  FMUL.FTZ R186, R244, R189 ;  /* 0x000000bdf4ba7220 */ /* 0x000fe20000410000 */
[----:B------:R-:W-:-:S02]  /*71c0*/  SHF.L.U32 R189, R57, 0x10, RZ ;  /* 0x0000001039bd7819 */ /* 0x000fc400000006ff */
[----:B------:R-:W-:Y:S02]  /*71d0*/  SHF.L.U32 R188, R14, 0x10, RZ ;  /* 0x000000100ebc7819 */ /* 0x000fe400000006ff */
[----:B------:R-:W-:Y:S01]  /*71e0*/  F2FP.BF16.F32.PACK_AB R144, R185, R184 ;  /* 0x000000b8b990723e */ /* 0x000fe200000010ff */
[----:B------:R-:W-:Y:S01]  /*71f0*/  FFMA.FTZ R186, R186, R189, R191 ;  /* 0x000000bdbaba7223 */ /* 0x000fe200000100bf */
[----:B------:R-:W-:Y:S01]  /*7200*/  FMUL.FTZ R189, R244, R199 ;  /* 0x000000c7f4bd7220 */ /* 0x000fe20000410000 */
[----:B------:R-:W-:Y:S01]  /*7210*/  FADD.FTZ R191, -R246, R206 ;  /* 0x000000cef6bf7221 */ /* 0x000fe20000010100 */
[----:B------:R-:W-:Y:S01]  /*7220*/  SHF.L.U32 R199, R6, 0x10, RZ ;  /* 0x0000001006c77819 */ /* 0x000fe200000006ff */
[----:B------:R-:W-:Y:S02]  /*7230*/  IMAD.U32 R206, R63, 0x10000, RZ ;  /* 0x000100003fce7824 */ /* 0x000fe400078e00ff */
[----:B------:R-:W-:Y:S01]  /*7240*/  FFMA.FTZ R189, R189, R188, R192 ;  /* 0x000000bcbdbd7223 */ /* 0x000fe200000100c0 */
[----:B------:R-:W-:Y:S01]  /*7250*/  SHF.L.U32 R192, R58, 0x10, RZ ;  /* 0x000000103ac07819 */ /* 0x000fe200000006ff */
[----:B------:R-:W-:Y:S01]  /*7260*/  FMUL.FTZ R191, R244, R191 ;  /* 0x000000bff4bf7220 */ /* 0x000fe20000410000 */
[----:B------:R-:W-:-:S02]  /*7270*/  SHF.L.U32 R188, R98, 0x10, RZ ;  /* 0x0000001062bc7819 */ /* 0x000fc400000006ff */
[----:B------:R-:W-:Y:S02]  /*7280*/  IADD3 R185, PT, PT, R128, 0x100, RZ ;  /* 0x0000010080b97810 */ /* 0x000fe40007ffe0ff */
[----:B------:R-:W-:Y:S01]  /*7290*/  F2FP.BF16.F32.PACK_AB R145, R189, R186 ;  /* 0x000000babd91723e */ /* 0x000fe200000010ff */
[----:B------:R-:W-:Y:S01]  /*72a0*/  FFMA.FTZ R192, R191, R192, R188 ;  /* 0x000000c0bfc07223 */ /* 0x000fe200000100bc */
[----:B------:R-:W-:Y:S01]  /*72b0*/  SHF.L.U32 R188, R12, 0x10, RZ ;  /* 0x000000100cbc7819 */ /* 0x000fe200000006ff */
[----:B------:R-:W-:Y:S01]  /*72c0*/  FADD.FTZ R191, -R246, R204 ;  /* 0x000000ccf6bf7221 */ /* 0x000fe20000010100 */
[----:B------:R-:W-:Y:S02]  /*72d0*/  IMAD.U32 R204, R158, 0x10000, RZ ;  /* 0x000100009ecc7824 */ /* 0x000fe400078e00ff */
        /* <DEDUP_REMOVED lines=8> */
[----:B------:R-:W-:Y:S01]  /*7360*/  FADD.FTZ R191, -R246, R202 ;  /* 0x000000caf6bf7221 */ /* 0x000fe20000010100 */
[----:B------:R-:W-:Y:S02]  /*7370*/  SHF.L.U32 R188, R9, 0x10, RZ ;  /* 0x0000001009bc7819 */ /* 0x000fe400000006ff */
        /* <DEDUP_REMOVED lines=8> */
[----:B------:R-:W-:Y:S01]  /*7400*/  FMUL.FTZ R191, R244, R209 ;  /* 0x000000d1f4bf7220 */ /* 0x000fe20000410000 */
[----:B------:R-:W-:Y:S01]  /*7410*/  FADD.FTZ R193, -R246, R208 ;  /* 0x000000d0f6c17221 */ /* 0x000fe20000010100 */
[----:B------:R-:W-:Y:S02]  /*7420*/  SHF.L.U32 R208, R160, 0x10, RZ ;  /* 0x00000010a0d07819 */ /* 0x000fe400000006ff */
[----:B------:R-:W-:Y:S01]  /*7430*/  FFMA.FTZ R191, R191, R194, R196 ;  /* 0x000000c2bfbf7223 */ /* 0x000fe200000100c4 */
[----:B------:R-:W-:Y:S01]  /*7440*/  SHF.L.U32 R194, R61, 0x10, RZ ;  /* 0x000000103dc27819 */ /* 0x000fe200000006ff */
[----:B------:R-:W-:Y:S01]  /*7450*/  FMUL.FTZ R193, R244, R193 ;  /* 0x000000c1f4c17220 */ /* 0x000fe20000410000 */
[----:B------:R-:W-:-:S04]  /*7460*/  IMAD.U32 R196, R101, 0x10000, RZ ;  /* 0x0001000065c47824 */ /* 0x000fc800078e00ff */
[----:B------:R-:W-:Y:S01]  /*7470*/  FFMA.FTZ R193, R193, R194, R196 ;  /* 0x000000c2c1c17223 */ /* 0x000fe200000100c4 */
[----:B------:R-:W-:Y:S01]  /*7480*/  FMUL.FTZ R194, R244, R207 ;  /* 0x000000cff4c27220 */ /* 0x000fe20000410000 */
[----:B------:R-:W-:-:S03]  /*7490*/  SHF.L.U32 R196, R4, 0x10, RZ ;  /* 0x0000001004c47819 */ /* 0x000fc600000006ff */
[----:B------:R-:W-:Y:S01]  /*74a0*/  FFMA.FTZ R194, R194, R199, R201 ;  /* 0x000000c7c2c27223 */ /* 0x000fe200000100c9 */
[----:B------:R-:W-:Y:S01]  /*74b0*/  FADD.FTZ R199, -R246, R214 ;  /* 0x000000d6f6c77221 */ /* 0x000fe20000010100 */
[----:B------:R-:W-:Y:S01]  /*74c0*/  SHF.L.U32 R201, R102, 0x10, RZ ;  /* 0x0000001066c97819 */ /* 0x000fe200000006ff */
[----:B------:R-:W-:Y:S01]  /*74d0*/  FMUL.FTZ R214, R244, R221 ;  /* 0x000000ddf4d67220 */ /* 0x000fe20000410000 */
[----:B------:R-:W-:Y:S01]  /*74e0*/  SHF.L.U32 R221, R174, 0x10, RZ ;  /* 0x00000010aedd7819 */ /* 0x000fe200000006ff */
[----:B------:R-:W-:Y:S01]  /*74f0*/  FMUL.FTZ R198, R244, R199 ;  /* 0x000000c7f4c67220 */ /* 0x000fe20000410000 */
[----:B------:R-:W-:-:S05]  /*7500*/  SHF.L.U32 R199, R62, 0x10, RZ ;  /* 0x000000103ec77819 */ /* 0x000fca00000006ff */
        /* <DEDUP_REMOVED lines=8> */
[----:B------:R-:W-:Y:S01]  /*7590*/  SHF.L.U32 R212, R167, 0x10, RZ ;  /* 0x00000010a7d47819 */ /* 0x000fe200000006ff */
[----:B------:R-:W-:Y:S01]  /*75a0*/  FFMA.FTZ R206, R199, R206, R196 ;  /* 0x000000cec7ce7223 */ /* 0x000fe200000100c4 */
[----:B------:R-:W-:Y:S01]  /*75b0*/  FADD.FTZ R199, -R246, R210 ;  /* 0x000000d2f6c77221 */ /* 0x000fe20000010100 */
[----:B------:R-:W-:Y:S01]  /*75c0*/  SHF.L.U32 R196, R2, 0x10, RZ ;  /* 0x0000001002c47819 */ /* 0x000fe200000006ff */
[----:B------:R-:W-:Y:S01]  /*75d0*/  IMAD.U32 R210, R161, 0x10000, RZ ;  /* 0x00010000a1d27824 */ /* 0x000fe200078e00ff */
[----:B------:R-:W-:Y:S01]  /*75e0*/  F2FP.BF16.F32.PACK_AB R126, R201, R198 ;  /* 0x000000c6c97e723e */ /* 0x000fe200000010ff */
[----:B------:R-:W-:-:S04]  /*75f0*/  FMUL.FTZ R199, R244, R199 ;  /* 0x000000c7f4c77220 */ /* 0x000fc80000410000 */
[----:B------:R-:W-:Y:S01]  /*7600*/  FFMA.FTZ R209, R199, R196, R202 ;  /* 0x000000c4c7d17223 */ /* 0x000fe200000100ca */
[----:B------:R-:W-:Y:S01]  /*7610*/  FADD.FTZ R199, -R246, R220 ;  /* 0x000000dcf6c77221 */ /* 0x000fe20000010100 */
[----:B------:R-:W-:Y:S01]  /*7620*/  SHF.L.U32 R202, R157, 0x10, RZ ;  /* 0x000000109dca7819 */ /* 0x000fe200000006ff */
[----:B------:R-:W-:Y:S02]  /*7630*/  IMAD.U32 R220, R175, 0x10000, RZ ;  /* 0x00010000afdc7824 */ /* 0x000fe400078e00ff */
[----:B------:R-:W-:Y:S01]  /*7640*/  FMUL.FTZ R196, R244, R199 ;  /* 0x000000c7f4c47220 */ /* 0x000fe20000410000 */
[----:B------:R-:W-:-:S05]  /*7650*/  SHF.L.U32 R199, R64, 0x10, RZ ;  /* 0x0000001040c77819 */ /* 0x000fca00000006ff */
[----:B------:R-:W-:Y:S01]  /*7660*/  FFMA.FTZ R196, R196, R199, R203 ;  /* 0x000000c7c4c47223 */ /* 0x000fe200000100cb */
[----:B------:R-:W-:Y:S01]  /*7670*/  FMUL.FTZ R199, R244, R215 ;  /* 0x000000d7f4c77220 */ /* 0x000fe20000410000 */
[----:B------:R-:W-:Y:S01]  /*7680*/  FADD.FTZ R203, -R246, R218 ;  /* 0x000000daf6cb7221 */ /* 0x000fe20000010100 */
[----:B------:R-:W-:Y:S02]  /*7690*/  SHF.L.U32 R218, R169, 0x10, RZ ;  /* 0x00000010a9da7819 */ /* 0x000fe400000006ff */
[----:B------:R-:W-:Y:S01]  /*76a0*/  FFMA.FTZ R199, R199, R202, R204 ;  /* 0x000000cac7c77223 */ /* 0x000fe200000100cc */
[----:B------:R-:W-:Y:S01]  /*76b0*/  FMUL.FTZ R202, R244, R203 ;  /* 0x000000cbf4ca7220 */ /* 0x000fe20000410000 */
[----:B------:R-:W-:Y:S02]  /*76c0*/  SHF.L.U32 R203, R65, 0x10, RZ ;  /* 0x0000001041cb7819 */ /* 0x000fe400000006ff */
[----:B------:R-:W-:-:S03]  /*76d0*/  SHF.L.U32 R204, R159, 0x10, RZ ;  /* 0x000000109fcc7819 */ /* 0x000fc600000006ff */
[----:B------:R-:W-:Y:S01]  /*76e0*/  FFMA.FTZ R202, R202, R203, R205 ;  /* 0x000000cbcaca7223 */ /* 0x000fe200000100cd */
[----:B------:R-:W-:Y:S01]  /*76f0*/  FMUL.FTZ R205, R244, R217 ;  /* 0x000000d9f4cd7220 */ /* 0x000fe20000410000 */
[----:B------:R-:W-:Y:S01]  /*7700*/  FADD.FTZ R203, -R246, R216 ;  /* 0x000000d8f6cb7221 */ /* 0x000fe20000010100 */
[----:B------:R-:W-:Y:S01]  /*7710*/  FMUL.FTZ R217, R244, R219 ;  /* 0x000000dbf4d97220 */ /* 0x000fe20000410000 */
[----:B------:R-:W-:Y:S01]  /*7720*/  SHF.L.U32 R216, R168, 0x10, RZ ;  /* 0x00000010a8d87819 */ /* 0x000fe200000006ff */
[----:B------:R-:W-:Y:S01]  /*7730*/  FFMA.FTZ R205, R205, R204, R208 ;  /* 0x000000cccdcd7223 */ /* 0x000fe200000100d0 */
[----:B------:R-:W-:Y:S01]  /*7740*/  SHF.L.U32 R204, R66, 0x10, RZ ;  /* 0x0000001042cc7819 */ /* 0x000fe200000006ff */
[----:B------:R-:W-:Y:S01]  /*7750*/  FMUL.FTZ R203, R244, R203 ;  /* 0x000000cbf4cb7220 */ /* 0x000fe20000410000 */
[----:B------:R-:W-:Y:S02]  /*7760*/  SHF.L.U32 R208, R106, 0x10, RZ ;  /* 0x000000106ad07819 */ /* 0x000fe400000006ff */
[----:B------:R-:W-:-:S02]  /*7770*/  SHF.L.U32 R219, R111, 0x10, RZ ;  /* 0x000000106fdb7819 */ /* 0x000fc400000006ff */
[----:B------:R-:W-:Y:S01]  /*7780*/  F2FP.BF16.F32.PACK_AB R129, R205, R202 ;  /* 0x000000cacd81723e */ /* 0x000fe200000010ff */
[----:B------:R-:W-:Y:S01]  /*7790*/  FFMA.FTZ R207, R203, R204, R208 ;  /* 0x000000cccbcf7223 */ /* 0x000fe200000100d0 */
[----:B------:R-:W-:Y:S01]  /*77a0*/  FADD.FTZ R203, -R246, R222 ;  /* 0x000000def6cb7221 */ /* 0x000fe20000010100 */
[----:B------:R-:W-:Y:S01]  /*77b0*/  SHF.L.U32 R204, R162, 0x10, RZ ;  /* 0x00000010a2cc7819 */ /* 0x000fe200000006ff */
[----:B------:R-:W-:Y:S01]  /*77c0*/  FMUL.FTZ R222, R244, R227 ;  /* 0x000000e3f4de7220 */ /* 0x000fe20000410000 */
[----:B------:R-:W-:Y:S01]  /*77d0*/  SHF.L.U32 R208, R164, 0x10, RZ ;  /* 0x00000010a4d07819 */ /* 0x000fe200000006ff */
[----:B------:R-:W-:Y:S01]  /*77e0*/  FMUL.FTZ R203, R244, R203 ;  /* 0x000000cbf4cb7220 */ /* 0x000fe20000410000 */
[----:B------:R-:W-:-:S03]  /*77f0*/  SHF.L.U32 R227, R178, 0x10, RZ ;  /* 0x00000010b2e37819 */ /* 0x000fc600000006ff */
[----:B------:R-:W-:Y:S01]  /*7800*/  FFMA.FTZ R210, R203, R210, R204 ;  /* 0x000000d2cbd27223 */ /* 0x000fe200000100cc */
[----:B------:R-:W-:Y:S02]  /*7810*/  SHF.L.U32 R204, R163, 0x10, RZ ;  /* 0x00000010a3cc7819 */ /* 0x000fe400000006ff */
[----:B------:R-:W-:Y:S02]  /*7820*/  SHF.L.U32 R203, R67, 0x10, RZ ;  /* 0x0000001043cb7819 */ /* 0x000fe400000006ff */
[----:B------:R-:W-:Y:S01]  /*7830*/  F2FP.BF16.F32.PACK_AB R130, R210, R207 ;  /* 0x000000cfd282723e */ /* 0x000fe200000010ff */
[----:B------:R-:W-:Y:S01]  /*7840*/  FFMA.FTZ R217, R217, R204, R208 ;  /* 0x000000ccd9d97223 */ /* 0x000fe200000100d0 */
[----:B------:R-:W-:Y:S01]  /*7850*/  SHF.L.U32 R204, R68, 0x10, RZ ;  /* 0x0000001044cc7819 */ /* 0x000fe200000006ff */
[----:B------:R-:W-:Y:S01]  /*7860*/  FFMA.FTZ R214, R214, R203, R211 ;  /* 0x000000cbd6d67223 */ /* 0x000fe200000100d3 */
[----:B------:R-:W-:Y:S01]  /*7870*/  FMUL.FTZ R203, R244, R229 ;  /* 0x000000e5f4cb7220 */ /* 0x000fe20000410000 */
[----:B------:R-:W-:Y:S01]  /*7880*/  IMAD.U32 R208, R108, 0x10000, RZ ;  /* 0x000100006cd07824 */ /* 0x000fe200078e00ff */
[----:B------:R-:W-:-:S02]  /*7890*/  SHF.L.U32 R211, R165, 0x10, RZ ;  /* 0x00000010a5d37819 */ /* 0x000fc400000006ff */
[----:B------:R-:W-:Y:S01]  /*78a0*/  F2FP.BF16.F32.PACK_AB R131, R217, R214 ;  /* 0x000000d6d983723e */ /* 0x000fe200000010ff */
[----:B------:R-:W-:Y:S01]  /*78b0*/  FFMA.FTZ R203, R203, R204, R208 ;  /* 0x000000cccbcb7223 */ /* 0x000fe200000100d0 */
[C---:B------:R-:W-:Y:S01]  /*78c0*/  FMUL.FTZ R204, R244.reuse, R223 ;  /* 0x000000dff4cc7220 */ /* 0x040fe20000410000 */
[----:B------:R-:W-:Y:S01]  /*78d0*/  FMUL.FTZ R223, R244, R235 ;  /* 0x000000ebf4df7220 */ /* 0x000fe20000410000 */
[----:B------:R-:W-:Y:S02]  /*78e0*/  VIADD R235, R128, 0xc0 ;  /* 0x000000c080eb7836 */ /* 0x000fe40000000000 */
[----:B------:R-:W-:Y:S01]  /*78f0*/  FFMA.FTZ R204, R204, R211, R213 ;  /* 0x000000d3cccc7223 */ /* 0x000fe200000100d5 */
[----:B------:R-:W-:Y:S01]  /*7900*/  FADD.FTZ R211, -R246, R226 ;  /* 0x000000e2f6d37221 */ /* 0x000fe20000010100 */
[----:B------:R-:W-:Y:S02]  /*7910*/  SHF.L.U32 R213, R109, 0x10, RZ ;  /* 0x000000106dd57819 */ /* 0x000fe400000006ff */
        /* <DEDUP_REMOVED lines=12> */
[----:B------:R-:W-:Y:S01]  /*79e0*/  FADD.FTZ R211, -R246, R228 ;  /* 0x000000e4f6d37221 */ /* 0x000fe20000010100 */
[----:B------:R-:W-:Y:S01]  /*79f0*/  SHF.L.U32 R212, R170, 0x10, RZ ;  /* 0x00000010aad47819 */ /* 0x000fe200000006ff */
[----:B------:R-:W-:Y:S01]  /*7a00*/  IMAD.U32 R216, R172, 0x10000, RZ ;  /* 0x00010000acd87824 */ /* 0x000fe200078e00ff */
[----:B------:R-:W-:Y:S01]  /*7a10*/  SHF.L.U32 R228, R116, 0x10, RZ ;  /* 0x0000001074e47819 */ /* 0x000fe200000006ff */
[----:B------:R-:W-:-:S04]  /*7a20*/  FMUL.FTZ R211, R244, R211 ;  /* 0x000000d3f4d37220 */ /* 0x000fc80000410000 */
[----:B------:R-:W-:Y:S01]  /*7a30*/  FFMA.FTZ R218, R211, R218, R212 ;  /* 0x000000dad3da7223 */ /* 0x000fe200000100d4 */
[----:B------:R-:W-:Y:S02]  /*7a40*/  SHF.L.U32 R211, R71, 0x10, RZ ;  /* 0x0000001047d37819 */ /* 0x000fe400000006ff */
[----:B------:R-:W-:-:S03]  /*7a50*/  SHF.L.U32 R212, R171, 0x10, RZ ;  /* 0x00000010abd47819 */ /* 0x000fc600000006ff */
[----:B------:R-:W-:Y:S01]  /*7a60*/  FFMA.FTZ R222, R222, R211, R219 ;  /* 0x000000d3dede7223 */ /* 0x000fe200000100db */
[C---:B------:R-:W-:Y:S01]  /*7a70*/  FADD.FTZ R211, -R246.reuse, R230 ;  /* 0x000000e6f6d37221 */ /* 0x040fe20000010100 */
[----:B------:R-:W-:Y:S01]  /*7a80*/  FADD.FTZ R219, -R246, R234 ;  /* 0x000000eaf6db7221 */ /* 0x000fe20000010100 */
[----:B------:R-:W-:Y:S01]  /*7a90*/  SHF.L.U32 R230, R118, 0x10, RZ ;  /* 0x0000001076e67819 */ /* 0x000fe200000006ff */
[----:B------:R-:W-:-:S04]  /*7aa0*/  IMAD.WIDE.U32 R234, R235, 0x10, R248 ;  /* 0x00000010ebea7825 */ /* 0x000fc800078e00f8 */
[----:B------:R-:W-:-:S04]  /*7ab0*/  FMUL.FTZ R211, R244, R211 ;  /* 0x000000d3f4d37220 */ /* 0x000fc80000410000 */
[----:B------:R-:W-:Y:S01]  /*7ac0*/  FFMA.FTZ R225, R211, R212, R216 ;  /* 0x000000d4d3e17223 */ /* 0x000fe200000100d8 */
[----:B------:R-:W-:Y:S01]  /*7ad0*/  FADD.FTZ R211, -R246, R240 ;  /* 0x000000f0f6d37221 */ /* 0x000fe20000010100 */
[----:B------:R-:W-:Y:S02]  /*7ae0*/  SHF.L.U32 R212, R72, 0x10, RZ ;  /* 0x0000001048d47819 */ /* 0x000fe400000006ff */
[----:B------:R-:W-:Y:S01]  /*7af0*/  SHF.L.U32 R216, R112, 0x10, RZ ;  /* 0x0000001070d87819 */ /* 0x000fe200000006ff */
[----:B------:R-:W-:-:S04]  /*7b00*/  FMUL.FTZ R211, R244, R211 ;  /* 0x000000d3f4d37220 */ /* 0x000fc80000410000 */
[----:B------:R-:W-:Y:S01]  /*7b10*/  FFMA.FTZ R211, R211, R212, R216 ;  /* 0x000000d4d3d37223 */ /* 0x000fe200000100d8 */
[C---:B------:R-:W-:Y:S01]  /*7b20*/  FMUL.FTZ R212, R244.reuse, R219 ;  /* 0x000000dbf4d47220 */ /* 0x040fe20000410000 */
[----:B------:R-:W-:Y:S01]  /*7b30*/  SHF.L.U32 R219, R173, 0x10, RZ ;  /* 0x00000010addb7819 */ /* 0x000fe200000006ff */
[----:B------:R-:W-:-:S04]  /*7b40*/  FMUL.FTZ R216, R244, R233 ;  /* 0x000000e9f4d87220 */ /* 0x000fc80000410000 */
[----:B------:R-:W-:Y:S01]  /*7b50*/  FFMA.FTZ R212, R212, R219, R221 ;  /* 0x000000dbd4d47223 */ /* 0x000fe200000100dd */
[----:B------:R-:W-:Y:S02]  /*7b60*/  SHF.L.U32 R219, R73, 0x10, RZ ;  /* 0x0000001049db7819 */ /* 0x000fe400000006ff */
[----:B------:R-:W-:-:S05]  /*7b70*/  SHF.L.U32 R221, R113, 0x10, RZ ;  /* 0x0000001071dd7819 */ /* 0x000fca00000006ff */
[----:B------:R-:W-:Y:S01]  /*7b80*/  FFMA.FTZ R216, R216, R219, R221 ;  /* 0x000000dbd8d87223 */ /* 0x000fe200000100dd */
[----:B------:R-:W-:Y:S01]  /*7b90*/  FMUL.FTZ R221, R244, R237 ;  /* 0x000000edf4dd7220 */ /* 0x000fe20000410000 */
[----:B------:R-:W-:-:S03]  /*7ba0*/  SHF.L.U32 R219, R177, 0x10, RZ ;  /* 0x00000010b1db7819 */ /* 0x000fc600000006ff */
[----:B------:R-:W-:Y:S01]  /*7bb0*/  FFMA.FTZ R221, R221, R220, R224 ;  /* 0x000000dcdddd7223 */ /* 0x000fe200000100e0 */
[----:B------:R-:W-:Y:S02]  /*7bc0*/  SHF.L.U32 R220, R74, 0x10, RZ ;  /* 0x000000104adc7819 */ /* 0x000fe400000006ff */
[----:B------:R-:W-:-:S05]  /*7bd0*/  SHF.L.U32 R224, R114, 0x10, RZ ;  /* 0x0000001072e07819 */ /* 0x000fca00000006ff */
[----:B------:R-:W-:Y:S01]  /*7be0*/  FFMA.FTZ R223, R223, R220, R224 ;  /* 0x000000dcdfdf7223 */ /* 0x000fe200000100e0 */
[----:B------:R-:W-:Y:S01]  /*7bf0*/  FMUL.FTZ R224, R244, R239 ;  /* 0x000000eff4e07220 */ /* 0x000fe20000410000 */
[----:B------:R-:W-:Y:S01]  /*7c00*/  IMAD.U32 R220, R115, 0x10000, RZ ;  /* 0x0001000073dc7824 */ /* 0x000fe200078e00ff */
[----:B------:R-:W-:Y:S02]  /*7c10*/  IADD3 R239, PT, PT, R128, 0xa0, RZ ;  /* 0x000000a080ef7810 */ /* 0x000fe40007ffe0ff */
[----:B------:R-:W-:Y:S01]  /*7c20*/  FFMA.FTZ R224, R224, R219, R227 ;  /* 0x000000dbe0e07223 */ /* 0x000fe200000100e3 */
[----:B------:R-:W-:Y:S02]  /*7c30*/  FADD.FTZ R219, -R246, R238 ;  /* 0x000000eef6db7221 */ /* 0x000fe40000010100 */
[----:B------:R-:W-:-:S04]  /*7c40*/  IMAD.WIDE.U32 R238, R239, 0x10, R248 ;  /* 0x00000010efee7825 */ /* 0x000fc800078e00f8 */
[----:B------:R-:W-:-:S04]  /*7c50*/  FMUL.FTZ R219, R244, R219 ;  /* 0x000000dbf4db7220 */ /* 0x000fc80000410000 */
[----:B------:R-:W-:Y:S01]  /*7c60*/  FFMA.FTZ R226, R219, R226, R220 ;  /* 0x000000e2dbe27223 */ /* 0x000fe200000100dc */
[----:B------:R-:W-:Y:S01]  /*7c70*/  SHF.L.U32 R220, R76, 0x10, RZ ;  /* 0x000000104cdc7819 */ /* 0x000fe200000006ff */
[----:B------:R-:W-:Y:S01]  /*7c80*/  FMUL.FTZ R219, R244, R243 ;  /* 0x000000f3f4db7220 */ /* 0x000fe20000410000 */
[----:B------:R-:W-:Y:S02]  /*7c90*/  IADD3 R243, PT, PT, R128, 0x80, RZ ;  /* 0x0000008080f37810 */ /* 0x000fe40007ffe0ff */
[----:B------:R-:W-:Y:S01]  /*7ca0*/  F2FP.BF16.F32.PACK_AB R128, R199, R196 ;  /* 0x000000c4c780723e */ /* 0x000fe200000010ff */
[----:B------:R-:W-:Y:S01]  /*7cb0*/  FFMA.FTZ R219, R219, R220, R228 ;  /* 0x000000dcdbdb7223 */ /* 0x000fe200000100e4 */
[----:B------:R-:W-:Y:S02]  /*7cc0*/  SHF.L.U32 R220, R77, 0x10, RZ ;  /* 0x000000104ddc7819 */ /* 0x000fe400000006ff */
[----:B------:R-:W-:-:S05]  /*7cd0*/  SHF.L.U32 R228, R117, 0x10, RZ ;  /* 0x0000001075e47819 */ /* 0x000fca00000006ff */
[----:B------:R-:W-:Y:S01]  /*7ce0*/  FFMA.FTZ R220, R147, R220, R228 ;  /* 0x000000dc93dc7223 */ /* 0x000fe200000100e4 */
[----:B------:R-:W-:Y:S01]  /*7cf0*/  SHF.L.U32 R228, R78, 0x10, RZ ;  /* 0x000000104ee47819 */ /* 0x000fe200000006ff */
[----:B------:R-:W-:Y:S01]  /*7d00*/  FADD.FTZ R147, -R246, R242 ;  /* 0x000000f2f6937221 */ /* 0x000fe20000010100 */
[----:B------:R-:W-:-:S04]  /*7d10*/  IMAD.WIDE.U32 R246, R247, 0x10, R248 ;  /* 0x00000010f7f67825 */ /* 0x000fc800078e00f8 */
[----:B------:R-:W-:Y:S01]  /*7d20*/  FFMA.FTZ R227, R133, R228, R230 ;  /* 0x000000e485e37223 */ /* 0x000fe200000100e6 */
[----:B------:R-:W-:Y:S01]  /*7d30*/  SHF.L.U32 R230, R119, 0x10, RZ ;  /* 0x0000001077e67819 */ /* 0x000fe200000006ff */
[----:B------:R-:W-:Y:S01]  /*7d40*/  FMUL.FTZ R147, R244, R147 ;  /* 0x00000093f4937220 */ /* 0x000fe20000410000 */
[----:B------:R-:W-:Y:S01]  /*7d50*/  IMAD.U32 R228, R79, 0x10000, RZ ;  /* 0x000100004fe47824 */ /* 0x000fe200078e00ff */
[----:B------:R-:W-:Y:S01]  /*7d60*/  F2FP.BF16.F32.PACK_AB R133, R127, R124 ;  /* 0x0000007c7f85723e */ /* 0x000fe200000010ff */
[----:B------:R-:W-:Y:S01]  /*7d70*/  IMAD.WIDE.U32 R244, R245, 0x10, R248 ;  /* 0x00000010f5f47825 */ /* 0x000fe200078e00f8 */
[----:B------:R-:W-:-:S03]  /*7d80*/  F2FP.BF16.F32.PACK_AB R127, R209, R206 ;  /* 0x000000ced17f723e */ /* 0x000fc600000010ff */
[----:B------:R-:W-:Y:S01]  /*7d90*/  FFMA.FTZ R229, R147, R228, R230 ;  /* 0x000000e493e57223 */ /* 0x000fe200000100e6 */
[----:B------:R-:W-:Y:S01]  /*7da0*/  F2FP.BF16.F32.PACK_AB R147, R200, R197 ;  /* 0x000000c5c893723e */ /* 0x000fe200000010ff */
[--C-:B------:R-:W-:Y:S01]  /*7db0*/  IMAD.WIDE.U32 R242, R243, 0x10, R248.reuse ;  /* 0x00000010f3f27825 */ /* 0x100fe200078e00f8 */
[----:B------:R-:W-:Y:S01]  /*7dc0*/  F2FP.BF16.F32.PACK_AB R124, R191, R188 ;  /* 0x000000bcbf7c723e */ /* 0x000fe200000010ff */
[----:B------:R0:W-:Y:S02]  /*7dd0*/  STG.E.128 desc[UR6][R250.64], R132 ;  /* 0x00000084fa007986 */ /* 0x0001e4000c101d06 */
[----:B------:R-:W-:Y:S01]  /*7de0*/  IMAD.WIDE.U32 R248, R125, 0x10, R248 ;  /* 0x000000107df87825 */ /* 0x000fe200078e00f8 */
[----:B------:R-:W-:Y:S01]  /*7df0*/  F2FP.BF16.F32.PACK_AB R125, R194, R193 ;  /* 0x000000c1c27d723e */ /* 0x000fe200000010ff */
[----:B------:R1:W-:Y:S04]  /*7e00*/  STG.E.128 desc[UR6][R246.64], R136 ;  /* 0x00000088f6007986 */ /* 0x0003e8000c101d06 */
[----:B------:R2:W-:Y:S04]  /*7e10*/  STG.E.128 desc[UR6][R244.64], R140 ;  /* 0x0000008cf4007986 */ /* 0x0005e8000c101d06 */
[----:B------:R3:W-:Y:S04]  /*7e20*/  STG.E.128 desc[UR6][R242.64], R144 ;  /* 0x00000090f2007986 */ /* 0x0007e8000c101d06 */
[----:B------:R3:W-:Y:S01]  /*7e30*/  STG.E.128 desc[UR6][R238.64], R124 ;  /* 0x0000007cee007986 */ /* 0x0007e2000c101d06 */
[----:B0-----:R-:W-:-:S02]  /*7e40*/  F2FP.BF16.F32.PACK_AB R135, R225, R222 ;  /* 0x000000dee187723e */ /* 0x001fc400000010ff */
[----:B------:R-:W-:Y:S01]  /*7e50*/  F2FP.BF16.F32.PACK_AB R134, R218, R215 ;  /* 0x000000d7da86723e */ /* 0x000fe200000010ff */
[----:B------:R3:W-:Y:S01]  /*7e60*/  STG.E.128 desc[UR6][R234.64], R128 ;  /* 0x00000080ea007986 */ /* 0x0007e2000c101d06 */
[----:B------:R-:W-:Y:S02]  /*7e70*/  F2FP.BF16.F32.PACK_AB R133, R213, R208 ;  /* 0x000000d0d585723e */ /* 0x000fe400000010ff */
[----:B------:R-:W-:Y:S02]  /*7e80*/  F2FP.BF16.F32.PACK_AB R132, R204, R203 ;  /* 0x000000cbcc84723e */ /* 0x000fe400000010ff */
[----:B-1----:R-:W-:Y:S02]  /*7e90*/  F2FP.BF16.F32.PACK_AB R139, R241, R226 ;  /* 0x000000e2f18b723e */ /* 0x002fe400000010ff */
[----:B------:R-:W-:Y:S01]  /*7ea0*/  F2FP.BF16.F32.PACK_AB R138, R224, R223 ;  /* 0x000000dfe08a723e */ /* 0x000fe200000010ff */
[----:B------:R3:W-:Y:S01]  /*7eb0*/  STG.E.128 desc[UR6][R186.64], R132 ;  /* 0x00000084ba007986 */ /* 0x0007e2000c101d06 */
[----:B------:R-:W-:-:S02]  /*7ec0*/  F2FP.BF16.F32.PACK_AB R137, R221, R216 ;  /* 0x000000d8dd89723e */ /* 0x000fc400000010ff */
[----:B------:R-:W-:Y:S02]  /*7ed0*/  F2FP.BF16.F32.PACK_AB R136, R212, R211 ;  /* 0x000000d3d488723e */ /* 0x000fe400000010ff */
[----:B--2---:R-:W-:Y:S02]  /*7ee0*/  F2FP.BF16.F32.PACK_AB R143, R236, R229 ;  /* 0x000000e5ec8f723e */ /* 0x004fe400000010ff */
[----:B------:R-:W-:Y:S01]  /*7ef0*/  F2FP.BF16.F32.PACK_AB R142, R232, R227 ;  /* 0x000000e3e88e723e */ /* 0x000fe200000010ff */
[----:B------:R3:W-:Y:S01]  /*7f00*/  STG.E.128 desc[UR6][R184.64], R136 ;  /* 0x00000088b8007986 */ /* 0x0007e2000c101d06 */
[----:B------:R-:W-:Y:S02]  /*7f10*/  F2FP.BF16.F32.PACK_AB R141, R231, R220 ;  /* 0x000000dce78d723e */ /* 0x000fe400000010ff */
[----:B------:R-:W-:-:S05]  /*7f20*/  F2FP.BF16.F32.PACK_AB R140, R182, R219 ;  /* 0x000000dbb68c723e */ /* 0x000fca00000010ff */
[----:B------:R3:W-:Y:S02]  /*7f30*/  STG.E.128 desc[UR6][R248.64], R140 ;  /* 0x0000008cf8007986 */ /* 0x0007e4000c101d06 */
.L_x_257:
[----:B------:R-:W-:Y:S05]  /*7f40*/  BSYNC.RECONVERGENT B0 ;  /* 0x0000000000007941 */ /* 0x000fea0003800200 */
.L_x_256:
[----:B---3--:R-:W1:Y:S02]  /*7f50*/  LDC.64 R124, c[0x0][0x380] ;  /* 0x0000e000ff7c7b82 */ /* 0x008e640000000a00 */
[----:B-1----:R-:W-:-:S04]  /*7f60*/  LEA R180, R124, R180, 0x2 ;  /* 0x000000b47cb47211 */ /* 0x002fc800078e10ff */
[----:B------:R-:W-:-:S13]  /*7f70*/  ISETP.GE.AND P0, PT, R180, R125, PT ;  /* 0x0000007db400720c */ /* 0x000fda0003f06270 */
[----:B------:R-:W-:Y:S05]  /*7f80*/  @!P0 BRA `(.L_x_258) ;  /* 0xffffff8800648947 */ /* 0x000fea000383ffff */
[----:B------:R-:W-:Y:S05]  /*7f90*/  EXIT ;  /* 0x000000000000794d */ /* 0x000fea0003800000 */
.L_x_255:
[----:B------:R-:W-:Y:S01]  /*7fa0*/  HFMA2 R236, -RZ, RZ, 0, 5.9604644775390625e-08 ;  /* 0x00000001ffec7431 */ /* 0x000fe200000001ff */
[----:B------:R-:W-:Y:S01]  /*7fb0*/  BSSY B0, `(.L_x_259) ;  /* 0x0000006000007945 */ /* 0x000fe20003800000 */
[----:B------:R-:W-:Y:S01]  /*7fc0*/  MOV R127, 0x1f ;  /* 0x0000001f007f7802 */ /* 0x000fe20000000f00 */
[----:B------:R-:W-:-:S07]  /*7fd0*/  IMAD.MOV.U32 R126, RZ, RZ, -0x1 ;  /* 0xffffffffff7e7424 */ /* 0x000fce00078e00ff */
[----:B------:R-:W-:Y:S05]  /*7fe0*/  WARPSYNC.COLLECTIVE R126, `(.L_x_260) ;  /* 0x000000007e087348 */ /* 0x000fea0003c00000 */
[----:B------:R0:W1:Y:S02]  /*7ff0*/  SHFL.BFLY P0, R124, R241, R236, R127 ;  /* 0x0c0000ecf17c7389 */ /* 0x000064000000007f */
[----:B01----:R-:W-:Y:S05]  /*8000*/  ENDCOLLECTIVE ;  /* 0x000000000000791b */ /* 0x003fea0003800000 */
.L_x_260:
[----:B------:R-:W-:Y:S05]  /*8010*/  BSYNC B0 ;  /* 0x0000000000007941 */ /* 0x000fea0003800000 */
.L_x_259:
        /* <DEDUP_REMOVED lines=9> */
.L_x_261:
[----:B------:R-:W-:Y:S02]  /*80b0*/  HFMA2 R236, -RZ, RZ, 0, 2.384185791015625e-07 ;  /* 0x00000004ffec7431 */ /* 0x000fe400000001ff */
[----:B------:R-:W-:-:S05]  /*80c0*/  FADD.FTZ R248, R244, R124 ;  /* 0x0000007cf4f87221 */ /* 0x000fca0000010000 */
[----:B------:R-:W-:-:S07]  /*80d0*/  MOV R241, R248 ;  /* 0x000000f800f17202 */ /* 0x000fce0000000f00 */
[----:B------:R-:W-:Y:S05]  /*80e0*/  WARPSYNC.COLLECTIVE R126, `(.L_x_262) ;  /* 0x000000007e087348 */ /* 0x000fea0003c00000 */
[----:B------:R0:W1:Y:S02]  /*80f0*/  SHFL.BFLY P0, R124, R241, R236, R127 ;  /* 0x0c0000ecf17c7389 */ /* 0x000064000000007f */
[----:B01----:R-:W-:Y:S05]  /*8100*/  ENDCOLLECTIVE ;  /* 0x000000000000791b */ /* 0x003fea0003800000 */
.L_x_262:
[----:B------:R-:W-:Y:S01]  /*8110*/  MOV R236, 0x8 ;  /* 0x0000000800ec7802 */ /* 0x000fe20000000f00 */
[----:B------:R-:W-:-:S04]  /*8120*/  FADD.FTZ R249, R248, R124 ;  /* 0x0000007cf8f97221 */ /* 0x000fc80000010000 */
[----:B------:R-:W-:-:S07]  /*8130*/  IMAD.MOV.U32 R241, RZ, RZ, R249 ;  /* 0x000000fffff17224 */ /* 0x000fce00078e00f9 */
[----:B------:R-:W-:Y:S05]  /*8140*/  WARPSYNC.COLLECTIVE R126, `(.L_x_263) ;  /* 0x000000007e087348 */ /* 0x000fea0003c00000 */
[----:B------:R0:W1:Y:S02]  /*8150*/  SHFL.BFLY P0, R124, R241, R236, R127 ;  /* 0x0c0000ecf17c7389 */ /* 0x000064000000007f */
[----:B01----:R-:W-:Y:S05]  /*8160*/  ENDCOLLECTIVE ;  /* 0x000000000000791b */ /* 0x003fea0003800000 */
.L_x_263:
[----:B------:R-:W-:Y:S02]  /*8170*/  HFMA2 R236, -RZ, RZ, 0, 9.5367431640625e-07 ;  /* 0x00000010ffec7431 */ /* 0x000fe400000001ff */
[----:B------:R-:W-:-:S05]  /*8180*/  FADD.FTZ R250, R249, R124 ;  /* 0x0000007cf9fa7221 */ /* 0x000fca0000010000 */
[----:B------:R-:W-:-:S07]  /*8190*/  MOV R241, R250 ;  /* 0x000000fa00f17202 */ /* 0x000fce0000000f00 */
[----:B------:R-:W-:Y:S05]  /*81a0*/  WARPSYNC.COLLECTIVE R126, `(.L_x_264) ;  /* 0x000000007e087348 */ /* 0x000fea0003c00000 */
[----:B------:R0:W1:Y:S02]  /*81b0*/  SHFL.BFLY P0, R124, R241, R236, R127 ;  /* 0x0c0000ecf17c7389 */ /* 0x000064000000007f */
[----:B01----:R-:W-:Y:S05]  /*81c0*/  ENDCOLLECTIVE ;  /* 0x000000000000791b */ /* 0x003fea0003800000 */
.L_x_264:
[----:B------:R-:W-:Y:S01]  /*81d0*/  MOV R236, 0x1 ;  /* 0x0000000100ec7802 */ /* 0x000fe20000000f00 */
        /* <DEDUP_REMOVED lines=8> */
[----:B------:R-:W-:Y:S01]  /*8260*/  FFMA.FTZ R124, R241, R241, R124 ;  /* 0x000000f1f17c7223 */ /* 0x000fe2000001007c */
[----:B------:R-:W-:-:S03]  /*8270*/  FADD.FTZ R241, -R246, R251 ;  /* 0x000000fbf6f17221 */ /* 0x000fc60000010100 */
        /* <DEDUP_REMOVED lines=151> */
[----:B------:R-:W-:-:S03]  /*8bf0*/  HFMA2 R127, -RZ, RZ, 0, 1.847743988037109375e-06 ;  /* 0x0000001fff7f7431 */ /* 0x000fc600000001ff */
[----:B------:R-:W-:-:S07]  /*8c00*/  FFMA.FTZ R241, R241, R241, R124 ;  /* 0x000000f1f1f17223 */ /* 0x000fce000001007c */
[----:B------:R-:W-:Y:S05]  /*8c10*/  WARPSYNC.COLLECTIVE R126, `(.L_x_265) ;  /* 0x000000007e087348 */ /* 0x000fea0003c00000 */
[----:B------:R0:W1:Y:S02]  /*8c20*/  SHFL.BFLY P0, R124, R241, R236, R127 ;  /* 0x0c0000ecf17c7389 */ /* 0x000064000000007f */
[----:B01----:R-:W-:Y:S05]  /*8c30*/  ENDCOLLECTIVE ;  /* 0x000000000000791b */ /* 0x003fea0003800000 */
.L_x_265:
[----:B------:R-:W-:Y:S02]  /*8c40*/  IMAD.MOV.U32 R236, RZ, RZ, 0x2 ;  /* 0x00000002ffec7424 */ /* 0x000fe400078e00ff */
[----:B------:R-:W-:-:S05]  /*8c50*/  FADD.FTZ R244, R241, R124 ;  /* 0x0000007cf1f47221 */ /* 0x000fca0000010000 */
[----:B------:R-:W-:-:S07]  /*8c60*/  MOV R241, R244 ;  /* 0x000000f400f17202 */ /* 0x000fce0000000f00 */
[----:B------:R-:W-:Y:S05]  /*8c70*/  WARPSYNC.COLLECTIVE R126, `(.L_x_266) ;  /* 0x000000007e087348 */ /* 0x000fea0003c00000 */
[----:B------:R0:W1:Y:S02]  /*8c80*/  SHFL.BFLY P0, R124, R241, R236, R127 ;  /* 0x0c0000ecf17c7389 */ /* 0x000064000000007f */
[----:B01----:R-:W-:Y:S05]  /*8c90*/  ENDCOLLECTIVE ;  /* 0x000000000000791b */ /* 0x003fea0003800000 */
.L_x_266:
[----:B------:R-:W-:Y:S02]  /*8ca0*/  HFMA2 R236, -RZ, RZ, 0, 2.384185791015625e-07 ;  /* 0x00000004ffec7431 */ /* 0x000fe400000001ff */
[----:B------:R-:W-:-:S05]  /*8cb0*/  FADD.FTZ R248, R244, R124 ;  /* 0x0000007cf4f87221 */ /* 0x000fca0000010000 */
[----:B------:R-:W-:-:S07]  /*8cc0*/  MOV R241, R248 ;  /* 0x000000f800f17202 */ /* 0x000fce0000000f00 */
[----:B------:R-:W-:Y:S05]  /*8cd0*/  WARPSYNC.COLLECTIVE R126, `(.L_x_267) ;  /* 0x000000007e087348 */ /* 0x000fea0003c00000 */
[----:B------:R0:W1:Y:S02]  /*8ce0*/  SHFL.BFLY P0, R124, R241, R236, R127 ;  /* 0x0c0000ecf17c7389 */ /* 0x000064000000007f */
[----:B01----:R-:W-:Y:S05]  /*8cf0*/  ENDCOLLECTIVE ;  /* 0x000000000000791b */ /* 0x003fea0003800000 */
.L_x_267:
[----:B------:R-:W-:Y:S02]  /*8d00*/  HFMA2 R236, -RZ, RZ, 0, 4.76837158203125e-07 ;  /* 0x00000008ffec7431 */ /* 0x000fe400000001ff */
[----:B------:R-:W-:-:S05]  /*8d10*/  FADD.FTZ R249, R248, R124 ;  /* 0x0000007cf8f97221 */ /* 0x000fca0000010000 */
[----:B------:R-:W-:-:S07]  /*8d20*/  MOV R241, R249 ;  /* 0x000000f900f17202 */ /* 0x000fce0000000f00 */
[----:B------:R-:W-:Y:S05]  /*8d30*/  WARPSYNC.COLLECTIVE R126, `(.L_x_268) ;  /* 0x000000007e087348 */ /* 0x000fea0003c00000 */
[----:B------:R0:W1:Y:S02]  /*8d40*/  SHFL.BFLY P0, R124, R241, R236, R127 ;  /* 0x0c0000ecf17c7389 */ /* 0x000064000000007f */
[----:B01----:R-:W-:Y:S05]  /*8d50*/  ENDCOLLECTIVE ;  /* 0x000000000000791b */ /* 0x003fea0003800000 */
.L_x_268:
[----:B------:R-:W-:Y:S02]  /*8d60*/  HFMA2 R236, -RZ, RZ, 0, 9.5367431640625e-07 ;  /* 0x00000010ffec7431 */ /* 0x000fe400000001ff */
[----:B------:R-:W-:-:S05]  /*8d70*/  FADD.FTZ R250, R249, R124 ;  /* 0x0000007cf9fa7221 */ /* 0x000fca0000010000 */
[----:B------:R-:W-:-:S07]  /*8d80*/  MOV R241, R250 ;  /* 0x000000fa00f17202 */ /* 0x000fce0000000f00 */
[----:B------:R-:W-:Y:S05]  /*8d90*/  WARPSYNC.COLLECTIVE R126, `(.L_x_269) ;  /* 0x000000007e087348 */ /* 0x000fea0003c00000 */
[----:B------:R0:W1:Y:S02]  /*8da0*/  SHFL.BFLY P0, R124, R241, R236, R127 ;  /* 0x0c0000ecf17c7389 */ /* 0x000064000000007f */
[----:B01----:R-:W-:Y:S05]  /*8db0*/  ENDCOLLECTIVE ;  /* 0x000000000000791b */ /* 0x003fea0003800000 */
.L_x_269:
[----:B------:R-:W-:Y:S05]  /*8dc0*/  BRA `(.L_x_270) ;  /* 0xffffffd000847947 */ /* 0x000fea000383ffff */
.L_x_271:
        /* <DEDUP_REMOVED lines=11> */
.L_x_88419:


//--------------------- .text._ZN10layer_norm13ln_fwd_kernelINS_13Kernel_traitsI13__nv_bfloat16S2_S2_S2_fjLj2560ELj1ELj4ELj1ELj16ENS_18Kernel_traits_baseILj2560ES2_S2_S2_S2_fjLj128EEEEELb0ELb1ELb0ELb0EEEvNS_9FwdParamsE --------------------------
	.section	.text._ZN10layer_norm13ln_fwd_kernelINS_13Kernel_traitsI13__nv_bfloat16S2_S2_S2_fjLj2560ELj1ELj4ELj1ELj16ENS_18Kernel_traits_baseILj2560ES2_S2_S2_S2_fjLj128EEEEELb0ELb1ELb0ELb0EEEvNS_9FwdParamsE,"ax",@progbits
	.align	128
        .global         _ZN10layer_norm13ln_fwd_kernelINS_13Kernel_traitsI13__nv_bfloat16S2_S2_S2_fjLj2560ELj1ELj4ELj1ELj16ENS_18Kernel_traits_baseILj2560ES2_S2_S2_S2_fjLj128EEEEELb0ELb1ELb0ELb0EEEvNS_9FwdParamsE
        .type           _ZN10layer_norm13ln_fwd_kernelINS_13Kernel_traitsI13__nv_bfloat16S2_S2_S2_fjLj2560ELj1ELj4ELj1ELj16ENS_18Kernel_traits_baseILj2560ES2_S2_S2_S2_fjLj128EEEEELb0ELb1ELb0ELb0EEEvNS_9FwdParamsE,@function
        .size           _ZN10layer_norm13ln_fwd_kernelINS_13Kernel_traitsI13__nv_bfloat16S2_S2_S2_fjLj2560ELj1ELj4ELj1ELj16ENS_18Kernel_traits_baseILj2560ES2_S2_S2_S2_fjLj128EEEEELb0ELb1ELb0ELb0EEEvNS_9FwdParamsE,(.L_x_88420 - _ZN10layer_norm13ln_fwd_kernelINS_13Kernel_traitsI13__nv_bfloat16S2_S2_S2_fjLj2560ELj1ELj4ELj1ELj16ENS_18Kernel_traits_baseILj2560ES2_S2_S2_S2_fjLj128EEEEELb0ELb1ELb0ELb0EEEvNS_9FwdParamsE)
        .other          _ZN10layer_norm13ln_fwd_kernelINS_13Kernel_traitsI13__nv_bfloat16S2_S2_S2_fjLj2560ELj1ELj4ELj1ELj16ENS_18Kernel_traits_baseILj2560ES2_S2_S2_S2_fjLj128EEEEELb0ELb1ELb0ELb0EEEvNS_9FwdParamsE,@"STO_CUDA_ENTRY STV_DEFAULT"
_ZN10layer_norm13ln_fwd_kernelINS_13Kernel_traitsI13__nv_bfloat16S2_S2_S2_fjLj2560ELj1ELj4ELj1ELj16ENS_18Kernel_traits_baseILj2560ES2_S2_S2_S2_fjLj128EEEEELb0ELb1ELb0ELb0EEEvNS_9FwdParamsE:
.text._ZN10layer_norm13ln_fwd_kernelINS_13Kernel_traitsI13__nv_bfloat16S2_S2_S2_fjLj2560ELj1ELj4ELj1ELj16ENS_18Kernel_traits_baseILj2560ES2_S2_S2_S2_fjLj128EEEEELb0ELb1ELb0ELb0EEEvNS_9FwdParamsE:
[----:B------:R-:W0:Y:S01]  /*0000*/  LDC R1, c[0x0][0x37c] ;  /* 0x0000df00ff017b82 */ /* 0x000e220000000800 */
[----:B------:R-:W1:Y:S07]  /*0010*/  S2R R0, SR_TID.X ;  /* 0x0000000000007919 */ /* 0x000e6e0000002100 */
[----:B------:R-:W2:Y:S01]  /*0020*/  LDC R3, c[0x0][0x388] ;  /* 0x0000e200ff037b82 */ /* 0x000ea20000000800 */
[----:B------:R-:W3:Y:S01]  /*0030*/  LDCU.64 UR4, c[0x0][0x438] ;  /* 0x00008700ff0477ac */ /* 0x000ee20008000a00 */
[----:B------:R-:W-:Y:S01]  /*0040*/  BSSY.RECONVERGENT B0, `(.L_x_272) ;  /* 0x00000f9000007945 */ /* 0x000fe20003800200 */
[----:B0-----:R-:W-:Y:S01]  /*0050*/  IADD3 R1, PT, PT, R1, -0x160, RZ ;  /* 0xfffffea001017810 */ /* 0x001fe20007ffe0ff */
[----:B------:R-:W0:Y:S01]  /*0060*/  LDCU.64 UR6, c[0x0][0x358] ;  /* 0x00006b00ff0677ac */ /* 0x000e220008000a00 */
[----:B---3--:R-:W-:-:S04]  /*0070*/  UISETP.NE.U32.AND UP0, UPT, UR4, URZ, UPT ;  /* 0x000000ff0400728c */ /* 0x008fc8000bf05070 */
[----:B------:R-:W-:Y:S01]  /*0080*/  UISETP.NE.AND.EX UP0, UPT, UR5, URZ, UPT, UP0 ;  /* 0x000000ff0500728c */ /* 0x000fe2000bf05300 */
[----:B--2---:R-:W-:-:S04]  /*0090*/  SHF.R.S32.HI R2, RZ, 0x1f, R3 ;  /* 0x0000001fff027819 */ /* 0x004fc80000011403 */
[----:B------:R-:W-:Y:S02]  /*00a0*/  LEA.HI R2, R2, R3, RZ, 0x3 ;  /* 0x0000000302027211 */ /* 0x000fe400078f18ff */
[----:B-1----:R-:W-:-:S04]  /*00b0*/  LOP3.LUT R3, R0, 0x1f, RZ, 0xc, !PT ;  /* 0x0000001f00037812 */ /* 0x002fc800078e0cff */
[----:B------:R-:W-:Y:S02]  /*00c0*/  LEA.HI.SX32 R32, R2, R3, 0x1d ;  /* 0x0000000302207211 */ /* 0x000fe400078feaff */
[----:B------:R-:W-:Y:S01]  /*00d0*/  LOP3.LUT R2, R0, 0x1f, RZ, 0xc0, !PT ;  /* 0x0000001f00027812 */ /* 0x000fe200078ec0ff */
[----:B0-----:R-:W-:Y:S06]  /*00e0*/  BRA.U !UP0, `(.L_x_273) ;  /* 0x0000000508bc7547 */ /* 0x001fec000b800000 */
[C---:B------:R-:W-:Y:S02]  /*00f0*/  ISETP.GE.U32.AND P3, PT, R32.reuse, 0x20, PT ;  /* 0x000000202000780c */ /* 0x040fe40003f66070 */
[C---:B------:R-:W-:Y:S02]  /*0100*/  ISETP.GE.U32.AND P5, PT, R32.reuse, 0x40, PT ;  /* 0x000000402000780c */ /* 0x040fe40003fa6070 */
[C---:B------:R-:W-:Y:S02]  /*0110*/  ISETP.GE.U32.AND P0, PT, R32.reuse, 0x60, PT ;  /* 0x000000602000780c */ /* 0x040fe40003f06070 */
[----:B------:R-:W-:-:S07]  /*0120*/  ISETP.GE.U32.AND P1, PT, R32, 0x80, PT ;  /* 0x000000802000780c */ /* 0x000fce0003f26070 */
[----:B------:R-:W0:Y:S08]  /*0130*/  @P3 LDC.64 R4, c[0x0][0x3d0] ;  /* 0x0000f400ff043b82 */ /* 0x000e300000000a00 */
[----:B------:R-:W1:Y:S08]  /*0140*/  @P3 LDC.64 R6, c[0x0][0x438] ;  /* 0x00010e00ff063b82 */ /* 0x000e700000000a00 */
[----:B------:R-:W2:Y:S08]  /*0150*/  @P3 LDC.64 R8, c[0x0][0x3e8] ;  /* 0x0000fa00ff083b82 */ /* 0x000eb00000000a00 */
[----:B------:R-:W3:Y:S01]  /*0160*/  @P5 LDC.64 R10, c[0x0][0x3d0] ;  /* 0x0000f400ff0a5b82 */ /* 0x000ee20000000a00 */
[----:B------:R-:W-:Y:S01]  /*0170*/  ISETP.GE.U32.AND P2, PT, R32, 0xa0, PT ;  /* 0x000000a02000780c */ /* 0x000fe20003f46070 */
[----:B0-----:R-:W-:Y:S01]  /*0180*/  @P3 IMAD.WIDE.U32 R4, R2, 0x10, R4 ;  /* 0x0000001002043825 */ /* 0x001fe200078e0004 */
[----:B------:R-:W-:-:S04]  /*0190*/  ISETP.GE.U32.AND P4, PT, R32, 0xc0, PT ;  /* 0x000000c02000780c */ /* 0x000fc80003f86070 */
[----:B------:R0:W5:Y:S01]  /*01a0*/  @P3 LDG.E.128 R216, desc[UR6][R4.64] ;  /* 0x0000000604d83981 */ /* 0x000162000c1e1d00 */
[----:B------:R-:W4:Y:S01]  /*01b0*/  @P5 LDC.64 R12, c[0x0][0x438] ;  /* 0x00010e00ff0c5b82 */ /* 0x000f220000000a00 */
[----:B-1----:R-:W-:-:S05]  /*01c0*/  @P3 IMAD.WIDE.U32 R6, R2, 0x10, R6 ;  /* 0x0000001002063825 */ /* 0x002fca00078e0006 */
[----:B------:R1:W5:Y:S02]  /*01d0*/  @P3 LD.E.128 R100, desc[UR6][R6.64] ;  /* 0x0000000606643980 */ /* 0x000364000c101d00 */
[----:B------:R-:W0:Y:S01]  /*01e0*/  @P5 LDC.64 R14, c[0x0][0x3e8] ;  /* 0x0000fa00ff0e5b82 */ /* 0x000e220000000a00 */
[----:B--2---:R-:W-:-:S07]  /*01f0*/  @P3 IMAD.WIDE.U32 R8, R2, 0x10, R8 ;  /* 0x0000001002083825 */ /* 0x004fce00078e0008 */
[----:B------:R-:W2:Y:S01]  /*0200*/  @P0 LDC.64 R16, c[0x0][0x3d0] ;  /* 0x0000f400ff100b82 */ /* 0x000ea20000000a00 */
[----:B------:R-:W-:Y:S01]  /*0210*/  @P3 LOP3.LUT R2, R2, 0x20, RZ, 0xfc, !PT ;  /* 0x0000002002023812 */ /* 0x000fe200078efcff */
[----:B------:R2:W5:Y:S06]  /*0220*/  @P3 LDG.E.128 R96, desc[UR6][R8.64] ;  /* 0x0000000608603981 */ /* 0x00056c000c1e1d00 */
[----:B------:R-:W2:Y:S08]  /*0230*/  @P0 LDC.64 R18, c[0x0][0x438] ;  /* 0x00010e00ff120b82 */ /* 0x000eb00000000a00 */
[----:B------:R-:W2:Y:S01]  /*0240*/  @P0 LDC.64 R20, c[0x0][0x3e8] ;  /* 0x0000fa00ff140b82 */ /* 0x000ea20000000a00 */
[----:B------:R-:W-:Y:S01]  /*0250*/  ISETP.GE.U32.AND P3, PT, R32, 0xe0, PT ;  /* 0x000000e02000780c */ /* 0x000fe20003f66070 */
[----:B---3--:R-:W-:-:S06]  /*0260*/  @P5 IMAD.WIDE.U32 R10, R2, 0x10, R10 ;  /* 0x00000010020a5825 */ /* 0x008fcc00078e000a */
[----:B------:R-:W3:Y:S01]  /*0270*/  @P1 LDC.64 R22, c[0x0][0x3d0] ;  /* 0x0000f400ff161b82 */ /* 0x000ee20000000a00 */
[C---:B----4-:R-:W-:Y:S01]  /*0280*/  @P5 IMAD.WIDE.U32 R12, R2.reuse, 0x10, R12 ;  /* 0x00000010020c5825 */ /* 0x050fe200078e000c */
[----:B------:R4:W5:Y:S06]  /*0290*/  @P5 LDG.E.128 R212, desc[UR6][R10.64] ;  /* 0x000000060ad45981 */ /* 0x00096c000c1e1d00 */
[----:B------:R-:W3:Y:S01]  /*02a0*/  @P1 LDC.64 R24, c[0x0][0x438] ;  /* 0x00010e00ff181b82 */ /* 0x000ee20000000a00 */
[----:B0-----:R-:W-:-:S07]  /*02b0*/  @P5 IMAD.WIDE.U32 R14, R2, 0x10, R14 ;  /* 0x00000010020e5825 */ /* 0x001fce00078e000e */
[----:B------:R-:W0:Y:S01]  /*02c0*/  @P1 LDC.64 R4, c[0x0][0x3e8] ;  /* 0x0000fa00ff041b82 */ /* 0x000e220000000a00 */
[----:B------:R-:W-:Y:S01]  /*02d0*/  @P5 IADD3 R2, PT, PT, R2, 0x20, RZ ;  /* 0x0000002002025810 */ /* 0x000fe20007ffe0ff */
[----:B------:R4:W5:Y:S01]  /*02e0*/  @P5 LD.E.128 R92, desc[UR6][R12.64] ;  /* 0x000000060c5c5980 */ /* 0x000962000c101d00 */
[----:B------:R-:W-:-:S05]  /*02f0*/  ISETP.GE.U32.AND P6, PT, R32, 0x100, PT ;  /* 0x000001002000780c */ /* 0x000fca0003fc6070 */
[----:B-1----:R-:W1:Y:S01]  /*0300*/  @P2 LDC.64 R6, c[0x0][0x3d0] ;  /* 0x0000f400ff062b82 */ /* 0x002e620000000a00 */
[----:B--2---:R-:W-:Y:S01]  /*0310*/  @P0 IMAD.WIDE.U32 R16, R2, 0x10, R16 ;  /* 0x0000001002100825 */ /* 0x004fe200078e0010 */
[----:B------:R2:W5:Y:S06]  /*0320*/  @P5 LDG.E.128 R88, desc[UR6][R14.64] ;  /* 0x000000060e585981 */ /* 0x00056c000c1e1d00 */
[----:B------:R-:W1:Y:S01]  /*0330*/  @P2 LDC.64 R8, c[0x0][0x438] ;  /* 0x00010e00ff082b82 */ /* 0x000e620000000a00 */
[----:B------:R0:W5:Y:S07]  /*0340*/  @P0 LDG.E.128 R208, desc[UR6][R16.64] ;  /* 0x0000000610d00981 */ /* 0x00016e000c1e1d00 */
[----:B------:R-:W1:Y:S01]  /*0350*/  @P2 LDC.64 R26, c[0x0][0x3e8] ;  /* 0x0000fa00ff1a2b82 */ /* 0x000e620000000a00 */
[----:B------:R-:W-:Y:S01]  /*0360*/  ISETP.GE.U32.AND P5, PT, R32, 0x120, PT ;  /* 0x000001202000780c */ /* 0x000fe20003fa6070 */
[----:B------:R-:W-:-:S06]  /*0370*/  @P0 IMAD.WIDE.U32 R18, R2, 0x10, R18 ;  /* 0x0000001002120825 */ /* 0x000fcc00078e0012 */
[----:B----4-:R-:W4:Y:S01]  /*0380*/  @P4 LDC.64 R10, c[0x0][0x3d0] ;  /* 0x0000f400ff0a4b82 */ /* 0x010f220000000a00 */
[----:B------:R-:W-:-:S07]  /*0390*/  @P0 IMAD.WIDE.U32 R20, R2, 0x10, R20 ;  /* 0x0000001002140825 */ /* 0x000fce00078e0014 */
[----:B------:R-:W4:Y:S01]  /*03a0*/  @P4 LDC.64 R12, c[0x0][0x438] ;  /* 0x00010e00ff0c4b82 */ /* 0x000f220000000a00 */
[----:B------:R-:W-:Y:S01]  /*03b0*/  @P0 IADD3 R2, PT, PT, R2, 0x20, RZ ;  /* 0x0000002002020810 */ /* 0x000fe20007ffe0ff */
[----:B------:R0:W5:Y:S06]  /*03c0*/  @P0 LD.E.128 R144, desc[UR6][R18.64] ;  /* 0x0000000612900980 */ /* 0x00016c000c101d00 */
[----:B------:R-:W4:Y:S01]  /*03d0*/  @P4 LDC.64 R28, c[0x0][0x3e8] ;  /* 0x0000fa00ff1c4b82 */ /* 0x000f220000000a00 */
[C---:B---3--:R-:W-:Y:S01]  /*03e0*/  @P1 IMAD.WIDE.U32 R22, R2.reuse, 0x10, R22 ;  /* 0x0000001002161825 */ /* 0x048fe200078e0016 */
[----:B------:R3:W5:Y:S06]  /*03f0*/  @P0 LDG.E.128 R84, desc[UR6][R20.64] ;  /* 0x0000000614540981 */ /* 0x00076c000c1e1d00 */
[----:B------:R-:W3:Y:S01]  /*0400*/  @P3 LDC.64 R30, c[0x0][0x3d0] ;  /* 0x0000f400ff1e3b82 */ /* 0x000ee20000000a00 */
[C---:B------:R-:W-:Y:S01]  /*0410*/  @P1 IMAD.WIDE.U32 R24, R2.reuse, 0x10, R24 ;  /* 0x0000001002181825 */ /* 0x040fe200078e0018 */
[----:B------:R1:W5:Y:S06]  /*0420*/  @P1 LDG.E.128 R204, desc[UR6][R22.64] ;  /* 0x0000000616cc1981 */ /* 0x00036c000c1e1d00 */
[----:B--2---:R-:W2:Y:S01]  /*0430*/  @P3 LDC.64 R14, c[0x0][0x438] ;  /* 0x00010e00ff0e3b82 */ /* 0x004ea20000000a00 */
[----:B0-----:R-:W-:-:S07]  /*0440*/  @P1 IMAD.WIDE.U32 R4, R2, 0x10, R4 ;  /* 0x0000001002041825 */ /* 0x001fce00078e0004 */
[----:B------:R-:W0:Y:S01]  /*0450*/  @P3 LDC.64 R16, c[0x0][0x3e8] ;  /* 0x0000fa00ff103b82 */ /* 0x000e220000000a00 */
[----:B------:R-:W-:Y:S01]  /*0460*/  @P1 IADD3 R2, PT, PT, R2, 0x20, RZ ;  /* 0x0000002002021810 */ /* 0x000fe20007ffe0ff */
[----:B------:R0:W5:Y:S06]  /*0470*/  @P1 LD.E.128 R148, desc[UR6][R24.64] ;  /* 0x0000000618941980 */ /* 0x00016c000c101d00 */
[----:B------:R-:W0:Y:S01]  /*0480*/  @P6 LDC.64 R18, c[0x0][0x3d0] ;  /* 0x0000f400ff126b82 */ /* 0x000e220000000a00 */
[C---:B-1----:R-:W-:Y:S01]  /*0490*/  @P2 IMAD.WIDE.U32 R6, R2.reuse, 0x10, R6 ;  /* 0x0000001002062825 */ /* 0x042fe200078e0006 */
[----:B------:R1:W5:Y:S06]  /*04a0*/  @P1 LDG.E.128 R80, desc[UR6][R4.64] ;  /* 0x0000000604501981 */ /* 0x00036c000c1e1d00 */
[----:B------:R-:W1:Y:S01]  /*04b0*/  @P6 LDC.64 R34, c[0x0][0x438] ;  /* 0x00010e00ff226b82 */ /* 0x000e620000000a00 */
[C---:B------:R-:W-:Y:S01]  /*04c0*/  @P2 IMAD.WIDE.U32 R8, R2.reuse, 0x10, R8 ;  /* 0x0000001002082825 */ /* 0x040fe200078e0008 */
[----:B------:R0:W5:Y:S06]  /*04d0*/  @P2 LDG.E.128 R200, desc[UR6][R6.64] ;  /* 0x0000000606c82981 */ /* 0x00016c000c1e1d00 */
[----:B------:R-:W1:Y:S01]  /*04e0*/  @P6 LDC.64 R36, c[0x0][0x3e8] ;  /* 0x0000fa00ff246b82 */ /* 0x000e620000000a00 */
[C---:B------:R-:W-:Y:S01]  /*04f0*/  @P2 IMAD.WIDE.U32 R26, R2.reuse, 0x10, R26 ;  /* 0x00000010021a2825 */ /* 0x040fe200078e001a */
[----:B------:R-:W-:Y:S01]  /*0500*/  @P2 IADD3 R2, PT, PT, R2, 0x20, RZ ;  /* 0x0000002002022810 */ /* 0x000fe20007ffe0ff */
[----:B------:R0:W5:Y:S05]  /*0510*/  @P2 LD.E.128 R152, desc[UR6][R8.64] ;  /* 0x0000000608982980 */ /* 0x00016a000c101d00 */
[----:B------:R-:W1:Y:S01]  /*0520*/  @P5 LDC.64 R38, c[0x0][0x3d0] ;  /* 0x0000f400ff265b82 */ /* 0x000e620000000a00 */
[C---:B----4-:R-:W-:Y:S01]  /*0530*/  @P4 IMAD.WIDE.U32 R10, R2.reuse, 0x10, R10 ;  /* 0x00000010020a4825 */ /* 0x050fe200078e000a */
[----:B------:R4:W5:Y:S06]  /*0540*/  @P2 LDG.E.128 R76, desc[UR6][R26.64] ;  /* 0x000000061a4c2981 */ /* 0x00096c000c1e1d00 */
[----:B------:R-:W4:Y:S01]  /*0550*/  @P5 LDC.64 R40, c[0x0][0x438] ;  /* 0x00010e00ff285b82 */ /* 0x000f220000000a00 */
[C---:B------:R-:W-:Y:S01]  /*0560*/  @P4 IMAD.WIDE.U32 R12, R2.reuse, 0x10, R12 ;  /* 0x00000010020c4825 */ /* 0x040fe200078e000c */
[----:B------:R0:W5:Y:S06]  /*0570*/  @P4 LDG.E.128 R196, desc[UR6][R10.64] ;  /* 0x000000060ac44981 */ /* 0x00016c000c1e1d00 */
[----:B---3--:R-:W3:Y:S01]  /*0580*/  @P5 LDC.64 R20, c[0x0][0x3e8] ;  /* 0x0000fa00ff145b82 */ /* 0x008ee20000000a00 */
[C---:B------:R-:W-:Y:S01]  /*0590*/  @P4 IMAD.WIDE.U32 R28, R2.reuse, 0x10, R28 ;  /* 0x00000010021c4825 */ /* 0x040fe200078e001c */
[----:B------:R-:W-:Y:S01]  /*05a0*/  @P4 IADD3 R2, PT, PT, R2, 0x20, RZ ;  /* 0x0000002002024810 */ /* 0x000fe20007ffe0ff */
[----:B------:R0:W5:Y:S04]  /*05b0*/  @P4 LD.E.128 R156, desc[UR6][R12.64] ;  /* 0x000000060c9c4980 */ /* 0x000168000c101d00 */
[C---:B------:R-:W-:Y:S01]  /*05c0*/  @P3 IMAD.WIDE.U32 R30, R2.reuse, 0x10, R30 ;  /* 0x00000010021e3825 */ /* 0x040fe200078e001e */
[----:B------:R1:W5:Y:S03]  /*05d0*/  @P4 LDG.E.128 R72, desc[UR6][R28.64] ;  /* 0x000000061c484981 */ /* 0x000366000c1e1d00 */
[C---:B--2---:R-:W-:Y:S01]  /*05e0*/  @P3 IMAD.WIDE.U32 R14, R2.reuse, 0x10, R14 ;  /* 0x00000010020e3825 */ /* 0x044fe200078e000e */
[----:B------:R2:W5:Y:S03]  /*05f0*/  @P3 LDG.E.128 R192, desc[UR6][R30.64] ;  /* 0x000000061ec03981 */ /* 0x000566000c1e1d00 */
[C---:B0-----:R-:W-:Y:S01]  /*0600*/  @P3 IMAD.WIDE.U32 R16, R2.reuse, 0x10, R16 ;  /* 0x0000001002103825 */ /* 0x041fe200078e0010 */
[----:B------:R-:W-:Y:S01]  /*0610*/  @P3 IADD3 R2, PT, PT, R2, 0x20, RZ ;  /* 0x0000002002023810 */ /* 0x000fe20007ffe0ff */
[----:B------:R2:W5:Y:S04]  /*0620*/  @P3 LD.E.128 R160, desc[UR6][R14.64] ;  /* 0x000000060ea03980 */ /* 0x000568000c101d00 */
[C---:B------:R-:W-:Y:S01]  /*0630*/  @P6 IMAD.WIDE.U32 R18, R2.reuse, 0x10, R18 ;  /* 0x0000001002126825 */ /* 0x040fe200078e0012 */
[----:B------:R2:W5:Y:S03]  /*0640*/  @P3 LDG.E.128 R68, desc[UR6][R16.64] ;  /* 0x0000000610443981 */ /* 0x000566000c1e1d00 */
[C---:B-1----:R-:W-:Y:S01]  /*0650*/  @P6 IMAD.WIDE.U32 R34, R2.reuse, 0x10, R34 ;  /* 0x0000001002226825 */ /* 0x042fe200078e0022 */
[----:B------:R2:W5:Y:S03]  /*0660*/  @P6 LDG.E.128 R188, desc[UR6][R18.64] ;  /* 0x0000000612bc6981 */ /* 0x000566000c1e1d00 */
[C---:B------:R-:W-:Y:S01]  /*0670*/  @P6 IMAD.WIDE.U32 R36, R2.reuse, 0x10, R36 ;  /* 0x0000001002246825 */ /* 0x040fe200078e0024 */
[----:B------:R-:W-:Y:S01]  /*0680*/  @P6 IADD3 R2, PT, PT, R2, 0x20, RZ ;  /* 0x0000002002026810 */ /* 0x000fe20007ffe0ff */
[----:B------:R2:W5:Y:S04]  /*0690*/  @P6 LD.E.128 R164, desc[UR6][R34.64] ;  /* 0x0000000622a46980 */ /* 0x000568000c101d00 */
[C---:B------:R-:W-:Y:S01]  /*06a0*/  @P5 IMAD.WIDE.U32 R38, R2.reuse, 0x10, R38 ;  /* 0x0000001002265825 */ /* 0x040fe200078e0026 */
[----:B------:R2:W5:Y:S03]  /*06b0*/  @P6 LDG.E.128 R64, desc[UR6][R36.64] ;  /* 0x0000000624406981 */ /* 0x000566000c1e1d00 */
[C---:B----4-:R-:W-:Y:S01]  /*06c0*/  @P5 IMAD.WIDE.U32 R40, R2.reuse, 0x10, R40 ;  /* 0x0000001002285825 */ /* 0x050fe200078e0028 */
[----:B------:R2:W5:Y:S03]  /*06d0*/  @P5 LDG.E.128 R180, desc[UR6][R38.64] ;  /* 0x0000000626b45981 */ /* 0x000566000c1e1d00 */
[----:B---3--:R-:W-:Y:S01]  /*06e0*/  @P5 IMAD.WIDE.U32 R20, R2, 0x10, R20 ;  /* 0x0000001002145825 */ /* 0x008fe200078e0014 */
[----:B------:R2:W5:Y:S04]  /*06f0*/  @P5 LD.E.128 R168, desc[UR6][R40.64] ;  /* 0x0000000628a85980 */ /* 0x000568000c101d00 */
[----:B------:R2:W5:Y:S01]  /*0700*/  @P5 LDG.E.128 R60, desc[UR6][R20.64] ;  /* 0x00000006143c5981 */ /* 0x000562000c1e1d00 */
[----:B------:R-:W-:-:S02]  /*0710*/  ISETP.GE.U32.AND P0, PT, R32, 0x140, PT ;  /* 0x000001402000780c */ /* 0x000fc40003f06070 */
[----:B------:R-:W-:-:S11]  /*0720*/  @P5 IADD3 R2, PT, PT, R2, 0x20, RZ ;  /* 0x0000002002025810 */ /* 0x000fd60007ffe0ff */
[----:B--2---:R-:W-:Y:S05]  /*0730*/  @!P0 BRA `(.L_x_274) ;  /* 0x0000000800248947 */ /* 0x004fea0003800000 */
[----:B------:R-:W0:Y:S08]  /*0740*/  LDC.64 R56, c[0x0][0x3e8] ;  /* 0x0000fa00ff387b82 */ /* 0x000e300000000a00 */
[----:B------:R-:W1:Y:S08]  /*0750*/  LDC.64 R176, c[0x0][0x3d0] ;  /* 0x0000f400ffb07b82 */ /* 0x000e700000000a00 */
[----:B------:R-:W2:Y:S01]  /*0760*/  LDC.64 R4, c[0x0][0x438] ;  /* 0x00010e00ff047b82 */ /* 0x000ea20000000a00 */
[----:B0-----:R-:W-:-:S06]  /*0770*/  IMAD.WIDE.U32 R56, R2, 0x10, R56 ;  /* 0x0000001002387825 */ /* 0x001fcc00078e0038 */
[----:B------:R-:W5:Y:S01]  /*0780*/  LDG.E.128 R56, desc[UR6][R56.64] ;  /* 0x0000000638387981 */ /* 0x000f62000c1e1d00 */
[----:B-1----:R-:W-:-:S06]  /*0790*/  IMAD.WIDE.U32 R176, R2, 0x10, R176 ;  /* 0x0000001002b07825 */ /* 0x002fcc00078e00b0 */
[----:B------:R-:W5:Y:S01]  /*07a0*/  LDG.E.128 R176, desc[UR6][R176.64] ;  /* 0x00000006b0b07981 */ /* 0x000f62000c1e1d00 */
[----:B--2---:R-:W-:-:S05]  /*07b0*/  IMAD.WIDE.U32 R2, R2, 0x10, R4 ;  /* 0x0000001002027825 */ /* 0x004fca00078e0004 */
[----:B------:R0:W5:Y:S01]  /*07c0*/  LD.E.128 R172, desc[UR6][R2.64] ;  /* 0x0000000602ac7980 */ /* 0x000162000c101d00 */
[----:B------:R-:W-:Y:S05]  /*07d0*/  BRA `(.L_x_274) ;  /* 0x0000000400fc7947 */ /* 0x000fea0003800000 */
.L_x_273:
        /* <DEDUP_REMOVED lines=11> */
[----:B------:R-:W-:-:S02]  /*0890*/  ISETP.GE.U32.AND P2, PT, R32, 0xe0, PT ;  /* 0x000000e02000780c */ /* 0x000fc40003f46070 */
[----:B------:R-:W-:Y:S02]  /*08a0*/  @P1 MOV R103, RZ ;  /* 0x000000ff00671202 */ /* 0x000fe40000000f00 */
[----:B------:R0:W5:Y:S02]  /*08b0*/  @P1 LDG.E.128 R216, desc[UR6][R4.64] ;  /* 0x0000000604d81981 */ /* 0x000164000c1e1d00 */
[----:B------:R-:W4:Y:S01]  /*08c0*/  @P5 LDC.64 R12, c[0x0][0x3d0] ;  /* 0x0000f400ff0c5b82 */ /* 0x000f220000000a00 */
[C---:B-1----:R-:W-:Y:S01]  /*08d0*/  @P1 IMAD.WIDE.U32 R6, R2.reuse, 0x10, R6 ;  /* 0x0000001002061825 */ /* 0x042fe200078e0006 */
[----:B------:R-:W-:-:S04]  /*08e0*/  @P1 LOP3.LUT R2, R2, 0x20, RZ, 0xfc, !PT ;  /* 0x0000002002021812 */ /* 0x000fc800078efcff */
[----:B------:R1:W5:Y:S02]  /*08f0*/  @P1 LDG.E.128 R96, desc[UR6][R6.64] ;  /* 0x0000000606601981 */ /* 0x000364000c1e1d00 */
[----:B------:R-:W4:Y:S08]  /*0900*/  @P5 LDC.64 R14, c[0x0][0x3e8] ;  /* 0x0000fa00ff0e5b82 */ /* 0x000f300000000a00 */
[----:B------:R-:W4:Y:S08]  /*0910*/  @P0 LDC.64 R16, c[0x0][0x3d0] ;  /* 0x0000f400ff100b82 */ /* 0x000f300000000a00 */
[----:B------:R-:W4:Y:S01]  /*0920*/  @P0 LDC.64 R18, c[0x0][0x3e8] ;  /* 0x0000fa00ff120b82 */ /* 0x000f220000000a00 */
[----:B--2---:R-:W-:Y:S01]  /*0930*/  @P6 IMAD.WIDE.U32 R8, R2, 0x10, R8 ;  /* 0x0000001002086825 */ /* 0x004fe200078e0008 */
[----:B------:R-:W-:-:S06]  /*0940*/  ISETP.GE.U32.AND P1, PT, R32, 0x100, PT ;  /* 0x000001002000780c */ /* 0x000fcc0003f26070 */
[----:B------:R-:W2:Y:S01]  /*0950*/  @P4 LDC.64 R20, c[0x0][0x3d0] ;  /* 0x0000f400ff144b82 */ /* 0x000ea20000000a00 */
[----:B---3--:R-:W-:-:S07]  /*0960*/  @P6 IMAD.WIDE.U32 R10, R2, 0x10, R10 ;  /* 0x00000010020a6825 */ /* 0x008fce00078e000a */
[----:B------:R-:W3:Y:S01]  /*0970*/  @P4 LDC.64 R22, c[0x0][0x3e8] ;  /* 0x0000fa00ff164b82 */ /* 0x000ee20000000a00 */
[----:B------:R-:W-:Y:S01]  /*0980*/  @P6 IADD3 R2, PT, PT, R2, 0x20, RZ ;  /* 0x0000002002026810 */ /* 0x000fe20007ffe0ff */
[----:B------:R4:W5:Y:S01]  /*0990*/  @P6 LDG.E.128 R212, desc[UR6][R8.64] ;  /* 0x0000000608d46981 */ /* 0x000962000c1e1d00 */
[----:B------:R-:W-:-:S03]  /*09a0*/  @P6 MOV R95, RZ ;  /* 0x000000ff005f6202 */ /* 0x000fc60000000f00 */
[----:B------:R4:W5:Y:S02]  /*09b0*/  @P6 LDG.E.128 R88, desc[UR6][R10.64] ;  /* 0x000000060a586981 */ /* 0x000964000c1e1d00 */
[----:B0-----:R-:W0:Y:S01]  /*09c0*/  @P3 LDC.64 R4, c[0x0][0x3d0] ;  /* 0x0000f400ff043b82 */ /* 0x001e220000000a00 */
[----:B------:R-:W-:-:S07]  /*09d0*/  ISETP.GE.U32.AND P6, PT, R32, 0x120, PT ;  /* 0x000001202000780c */ /* 0x000fce0003fc6070 */
[----:B-1----:R-:W1:Y:S01]  /*09e0*/  @P3 LDC.64 R6, c[0x0][0x3e8] ;  /* 0x0000fa00ff063b82 */ /* 0x002e620000000a00 */
[----:B----4-:R-:W-:-:S04]  /*09f0*/  @P5 IMAD.WIDE.U32 R12, R2, 0x10, R12 ;  /* 0x00000010020c5825 */ /* 0x010fc800078e000c */
[C---:B------:R-:W-:Y:S01]  /*0a00*/  @P5 IMAD.WIDE.U32 R14, R2.reuse, 0x10, R14 ;  /* 0x00000010020e5825 */ /* 0x040fe200078e000e */
[----:B------:R-:W-:Y:S01]  /*0a10*/  @P5 IADD3 R2, PT, PT, R2, 0x20, RZ ;  /* 0x0000002002025810 */ /* 0x000fe20007ffe0ff */
[----:B------:R4:W5:Y:S01]  /*0a20*/  @P5 LDG.E.128 R208, desc[UR6][R12.64] ;  /* 0x000000060cd05981 */ /* 0x000962000c1e1d00 */
[----:B------:R-:W4:Y:S08]  /*0a30*/  @P2 LDC.64 R8, c[0x0][0x3d0] ;  /* 0x0000f400ff082b82 */ /* 0x000f300000000a00 */
[----:B------:R-:W4:Y:S01]  /*0a40*/  @P2 LDC.64 R10, c[0x0][0x3e8] ;  /* 0x0000fa00ff0a2b82 */ /* 0x000f220000000a00 */
[C---:B------:R-:W-:Y:S01]  /*0a50*/  @P0 IMAD.WIDE.U32 R16, R2.reuse, 0x10, R16 ;  /* 0x0000001002100825 */ /* 0x040fe200078e0010 */
[----:B------:R0:W5:Y:S03]  /*0a60*/  @P5 LDG.E.128 R84, desc[UR6][R14.64] ;  /* 0x000000060e545981 */ /* 0x000166000c1e1d00 */
[C---:B------:R-:W-:Y:S01]  /*0a70*/  @P0 IMAD.WIDE.U32 R18, R2.reuse, 0x10, R18 ;  /* 0x0000001002120825 */ /* 0x040fe200078e0012 */
[----:B------:R0:W5:Y:S02]  /*0a80*/  @P0 LDG.E.128 R204, desc[UR6][R16.64] ;  /* 0x0000000610cc0981 */ /* 0x000164000c1e1d00 */
[----:B------:R-:W4:Y:S01]  /*0a90*/  @P1 LDC.64 R24, c[0x0][0x3d0] ;  /* 0x0000f400ff181b82 */ /* 0x000f220000000a00 */
[----:B------:R-:W-:Y:S01]  /*0aa0*/  @P0 VIADD R2, R2, 0x20 ;  /* 0x0000002002020836 */ /* 0x000fe20000000000 */
[----:B------:R0:W5:Y:S06]  /*0ab0*/  @P0 LDG.E.128 R80, desc[UR6][R18.64] ;  /* 0x0000000612500981 */ /* 0x00016c000c1e1d00 */
[----:B------:R-:W4:Y:S01]  /*0ac0*/  @P1 LDC.64 R26, c[0x0][0x3e8] ;  /* 0x0000fa00ff1a1b82 */ /* 0x000f220000000a00 */
[----:B--2---:R-:W-:-:S04]  /*0ad0*/  @P4 IMAD.WIDE.U32 R20, R2, 0x10, R20 ;  /* 0x0000001002144825 */ /* 0x004fc800078e0014 */
[C---:B---3--:R-:W-:Y:S01]  /*0ae0*/  @P4 IMAD.WIDE.U32 R22, R2.reuse, 0x10, R22 ;  /* 0x0000001002164825 */ /* 0x048fe200078e0016 */
[----:B------:R-:W-:Y:S01]  /*0af0*/  @P4 IADD3 R2, PT, PT, R2, 0x20, RZ ;  /* 0x0000002002024810 */ /* 0x000fe20007ffe0ff */
[----:B------:R2:W5:Y:S01]  /*0b00*/  @P4 LDG.E.128 R200, desc[UR6][R20.64] ;  /* 0x0000000614c84981 */ /* 0x000562000c1e1d00 */
[----:B------:R-:W3:Y:S08]  /*0b10*/  @P6 LDC.64 R28, c[0x0][0x3d0] ;  /* 0x0000f400ff1c6b82 */ /* 0x000ef00000000a00 */
[----:B------:R-:W2:Y:S01]  /*0b20*/  @P6 LDC.64 R30, c[0x0][0x3e8] ;  /* 0x0000fa00ff1e6b82 */ /* 0x000ea20000000a00 */
[C---:B0-----:R-:W-:Y:S01]  /*0b30*/  @P3 IMAD.WIDE.U32 R4, R2.reuse, 0x10, R4 ;  /* 0x0000001002043825 */ /* 0x041fe200078e0004 */
[----:B------:R0:W5:Y:S03]  /*0b40*/  @P4 LDG.E.128 R76, desc[UR6][R22.64] ;  /* 0x00000006164c4981 */ /* 0x000166000c1e1d00 */
[C---:B-1----:R-:W-:Y:S01]  /*0b50*/  @P3 IMAD.WIDE.U32 R6, R2.reuse, 0x10, R6 ;  /* 0x0000001002063825 */ /* 0x042fe200078e0006 */
[----:B------:R-:W-:Y:S01]  /*0b60*/  @P3 IADD3 R2, PT, PT, R2, 0x20, RZ ;  /* 0x0000002002023810 */ /* 0x000fe20007ffe0ff */
[----:B------:R0:W5:Y:S04]  /*0b70*/  @P3 LDG.E.128 R196, desc[UR6][R4.64] ;  /* 0x0000000604c43981 */ /* 0x000168000c1e1d00 */
[C---:B----4-:R-:W-:Y:S01]  /*0b80*/  @P2 IMAD.WIDE.U32 R8, R2.reuse, 0x10, R8 ;  /* 0x0000001002082825 */ /* 0x050fe200078e0008 */
[----:B------:R0:W5:Y:S03]  /*0b90*/  @P3 LDG.E.128 R72, desc[UR6][R6.64] ;  /* 0x0000000606483981 */ /* 0x000166000c1e1d00 */
[C---:B------:R-:W-:Y:S01]  /*0ba0*/  @P2 IMAD.WIDE.U32 R10, R2.reuse, 0x10, R10 ;  /* 0x00000010020a2825 */ /* 0x040fe200078e000a */
[----:B------:R-:W-:Y:S01]  /*0bb0*/  @P2 IADD3 R2, PT, PT, R2, 0x20, RZ ;  /* 0x0000002002022810 */ /* 0x000fe20007ffe0ff */
[----:B------:R0:W5:Y:S04]  /*0bc0*/  @P2 LDG.E.128 R192, desc[UR6][R8.64] ;  /* 0x0000000608c02981 */ /* 0x000168000c1e1d00 */
[C---:B------:R-:W-:Y:S01]  /*0bd0*/  @P1 IMAD.WIDE.U32 R24, R2.reuse, 0x10, R24 ;  /* 0x0000001002181825 */ /* 0x040fe200078e0018 */
[----:B------:R0:W5:Y:S03]  /*0be0*/  @P2 LDG.E.128 R68, desc[UR6][R10.64] ;  /* 0x000000060a442981 */ /* 0x000166000c1e1d00 */
[C---:B------:R-:W-:Y:S01]  /*0bf0*/  @P1 IMAD.WIDE.U32 R26, R2.reuse, 0x10, R26 ;  /* 0x00000010021a1825 */ /* 0x040fe200078e001a */
[----:B------:R-:W-:Y:S01]  /*0c00*/  @P1 IADD3 R2, PT, PT, R2, 0x20, RZ ;  /* 0x0000002002021810 */ /* 0x000fe20007ffe0ff */
[----:B------:R0:W5:Y:S04]  /*0c10*/  @P1 LDG.E.128 R188, desc[UR6][R24.64] ;  /* 0x0000000618bc1981 */ /* 0x000168000c1e1d00 */
[C---:B---3--:R-:W-:Y:S01]  /*0c20*/  @P6 IMAD.WIDE.U32 R28, R2.reuse, 0x10, R28 ;  /* 0x00000010021c6825 */ /* 0x048fe200078e001c */
[----:B------:R0:W5:Y:S03]  /*0c30*/  @P1 LDG.E.128 R64, desc[UR6][R26.64] ;  /* 0x000000061a401981 */ /* 0x000166000c1e1d00 */
[----:B--2---:R-:W-:Y:S01]  /*0c40*/  @P6 IMAD.WIDE.U32 R30, R2, 0x10, R30 ;  /* 0x00000010021e6825 */ /* 0x004fe200078e001e */
[----:B------:R0:W5:Y:S04]  /*0c50*/  @P6 LDG.E.128 R180, desc[UR6][R28.64] ;  /* 0x000000061cb46981 */ /* 0x000168000c1e1d00 */
[----:B------:R0:W5:Y:S01]  /*0c60*/  @P6 LDG.E.128 R60, desc[UR6][R30.64] ;  /* 0x000000061e3c6981 */ /* 0x000162000c1e1d00 */
[----:B------:R-:W-:-:S02]  /*0c70*/  @P5 MOV R147, RZ ;  /* 0x000000ff00935202 */ /* 0x000fc40000000f00 */
[----:B------:R-:W-:Y:S01]  /*0c80*/  ISETP.GE.U32.AND P5, PT, R32, 0x140, PT ;  /* 0x000001402000780c */ /* 0x000fe20003fa6070 */
[----:B------:R-:W-:Y:S02]  /*0c90*/  HFMA2 R170, -RZ, RZ, 0, 0 ;  /* 0x00000000ffaa7431 */ /* 0x000fe400000001ff */
[----:B------:R-:W-:Y:S02]  /*0ca0*/  HFMA2 R162, -RZ, RZ, 0, 0 ;  /* 0x00000000ffa27431 */ /* 0x000fe400000001ff */
[----:B------:R-:W-:Y:S02]  /*0cb0*/  HFMA2 R154, -RZ, RZ, 0, 0 ;  /* 0x00000000ff9a7431 */ /* 0x000fe400000001ff */
[----:B------:R-:W-:Y:S01]  /*0cc0*/  HFMA2 R146, -RZ, RZ, 0, 0 ;  /* 0x00000000ff927431 */ /* 0x000fe200000001ff */
[----:B------:R-:W-:Y:S02]  /*0cd0*/  CS2R R168, SRZ ;  /* 0x0000000000a87805 */ /* 0x000fe4000001ff00 */
[----:B------:R-:W-:-:S02]  /*0ce0*/  MOV R166, RZ ;  /* 0x000000ff00a67202 */ /* 0x000fc40000000f00 */
[----:B------:R-:W-:Y:S02]  /*0cf0*/  CS2R R164, SRZ ;  /* 0x0000000000a47805 */ /* 0x000fe4000001ff00 */
[----:B------:R-:W-:Y:S02]  /*0d00*/  CS2R R160, SRZ ;  /* 0x0000000000a07805 */ /* 0x000fe4000001ff00 */
[----:B------:R-:W-:Y:S02]  /*0d10*/  MOV R158, RZ ;  /* 0x000000ff009e7202 */ /* 0x000fe40000000f00 */
[----:B------:R-:W-:Y:S02]  /*0d20*/  CS2R R156, SRZ ;  /* 0x00000000009c7805 */ /* 0x000fe4000001ff00 */
[----:B------:R-:W-:Y:S02]  /*0d30*/  CS2R R152, SRZ ;  /* 0x0000000000987805 */ /* 0x000fe4000001ff00 */
[----:B------:R-:W-:-:S02]  /*0d40*/  MOV R150, RZ ;  /* 0x000000ff00967202 */ /* 0x000fc40000000f00 */
[----:B------:R-:W-:Y:S02]  /*0d50*/  CS2R R148, SRZ ;  /* 0x0000000000947805 */ /* 0x000fe4000001ff00 */
[----:B------:R-:W-:Y:S02]  /*0d60*/  CS2R R144, SRZ ;  /* 0x0000000000907805 */ /* 0x000fe4000001ff00 */
[----:B------:R-:W-:Y:S02]  /*0d70*/  MOV R94, RZ ;  /* 0x000000ff005e7202 */ /* 0x000fe40000000f00 */
[----:B------:R-:W-:Y:S01]  /*0d80*/  CS2R R92, SRZ ;  /* 0x00000000005c7805 */ /* 0x000fe2000001ff00 */
[----:B------:R-:W-:Y:S01]  /*0d90*/  IMAD.MOV.U32 R102, RZ, RZ, RZ ;  /* 0x000000ffff667224 */ /* 0x000fe200078e00ff */
[----:B------:R-:W-:Y:S02]  /*0da0*/  CS2R R100, SRZ ;  /* 0x0000000000647805 */ /* 0x000fe4000001ff00 */
[----:B------:R-:W-:-:S02]  /*0db0*/  @P0 MOV R151, RZ ;  /* 0x000000ff00970202 */ /* 0x000fc40000000f00 */
[----:B------:R-:W-:Y:S02]  /*0dc0*/  @P4 MOV R155, RZ ;  /* 0x000000ff009b4202 */ /* 0x000fe40000000f00 */
[----:B------:R-:W-:Y:S02]  /*0dd0*/  @P3 MOV R159, RZ ;  /* 0x000000ff009f3202 */ /* 0x000fe40000000f00 */
[----:B------:R-:W-:Y:S02]  /*0de0*/  @P2 MOV R163, RZ ;  /* 0x000000ff00a32202 */ /* 0x000fe40000000f00 */
[----:B------:R-:W-:Y:S02]  /*0df0*/  @P1 MOV R167, RZ ;  /* 0x000000ff00a71202 */ /* 0x000fe40000000f00 */
[----:B------:R-:W-:Y:S02]  /*0e00*/  @P6 MOV R171, RZ ;  /* 0x000000ff00ab6202 */ /* 0x000fe40000000f00 */
[----:B------:R-:W-:Y:S01]  /*0e10*/  @P6 IADD3 R2, PT, PT, R2, 0x20, RZ ;  /* 0x0000002002026810 */ /* 0x000fe20007ffe0ff */
[----:B0-----:R-:W-:Y:S06]  /*0e20*/  @!P5 BRA `(.L_x_274) ;  /* 0x000000000068d947 */ /* 0x001fec0003800000 */
[----:B------:R-:W0:Y:S08]  /*0e30*/  LDC.64 R56, c[0x0][0x3e8] ;  /* 0x0000fa00ff387b82 */ /* 0x000e300000000a00 */
[----:B------:R-:W1:Y:S01]  /*0e40*/  LDC.64 R4, c[0x0][0x3d0] ;  /* 0x0000f400ff047b82 */ /* 0x000e620000000a00 */
[----:B0-----:R-:W-:-:S06]  /*0e50*/  IMAD.WIDE.U32 R56, R2, 0x10, R56 ;  /* 0x0000001002387825 */ /* 0x001fcc00078e0038 */
[----:B------:R-:W5:Y:S01]  /*0e60*/  LDG.E.128 R56, desc[UR6][R56.64] ;  /* 0x0000000638387981 */ /* 0x000f62000c1e1d00 */
[----:B-1----:R-:W-:-:S05]  /*0e70*/  IMAD.WIDE.U32 R2, R2, 0x10, R4 ;  /* 0x0000001002027825 */ /* 0x002fca00078e0004 */
[----:B------:R0:W5:Y:S01]  /*0e80*/  LDG.E.128 R176, desc[UR6][R2.64] ;  /* 0x0000000602b07981 */ /* 0x000162000c1e1d00 */
        /* <DEDUP_REMOVED lines=11> */
[----:B------:R-:W-:-:S02]  /*0f40*/  CS2R R152, SRZ ;  /* 0x0000000000987805 */ /* 0x000fc4000001ff00 */
[----:B------:R-:W-:Y:S02]  /*0f50*/  MOV R150, RZ ;  /* 0x000000ff00967202 */ /* 0x000fe40000000f00 */
[----:B------:R-:W-:Y:S01]  /*0f60*/  CS2R R148, SRZ ;  /* 0x0000000000947805 */ /* 0x000fe2000001ff00 */
[----:B------:R-:W-:Y:S01]  /*0f70*/  IMAD.MOV.U32 R146, RZ, RZ, RZ ;  /* 0x000000ffff927224 */ /* 0x000fe200078e00ff */
[----:B------:R-:W-:Y:S02]  /*0f80*/  CS2R R144, SRZ ;  /* 0x0000000000907805 */ /* 0x000fe4000001ff00 */
[----:B------:R-:W-:Y:S02]  /*0f90*/  MOV R94, RZ ;  /* 0x000000ff005e7202 */ /* 0x000fe40000000f00 */
[----:B------:R-:W-:Y:S02]  /*0fa0*/  CS2R R92, SRZ ;  /* 0x00000000005c7805 */ /* 0x000fe4000001ff00 */
[----:B------:R-:W-:-:S02]  /*0fb0*/  MOV R102, RZ ;  /* 0x000000ff00667202 */ /* 0x000fc40000000f00 */
[----:B0-----:R-:W-:-:S07]  /*0fc0*/  CS2R R100, SRZ ;  /* 0x0000000000647805 */ /* 0x001fce000001ff00 */
.L_x_274:
[----:B------:R-:W-:Y:S05]  /*0fd0*/  BSYNC.RECONVERGENT B0 ;  /* 0x0000000000007941 */ /* 0x000fea0003800200 */
.L_x_272:
[----:B------:R-:W1:Y:S01]  /*0fe0*/  S2UR UR4, SR_CTAID.X ;  /* 0x00000000000479c3 */ /* 0x000e620000002500 */
[----:B------:R-:W2:Y:S01]  /*0ff0*/  LDCU UR5, c[0x0][0x384] ;  /* 0x00007080ff0577ac */ /* 0x000ea20008000800 */
[----:B------:R-:W-:Y:S01]  /*1000*/  SHF.R.U32.HI R0, RZ, 0x5, R0 ;  /* 0x00000005ff007819 */ /* 0x000fe20000011600 */
[----:B-1----:R-:W-:-:S06]  /*1010*/  USHF.L.U32 UR4, UR4, 0x2, URZ ;  /* 0x0000000204047899 */ /* 0x002fcc00080006ff */
[----:B------:R-:W-:-:S04]  /*1020*/  LOP3.LUT R31, R0, UR4, RZ, 0xfc, !PT ;  /* 0x00000004001f7c12 */ /* 0x000fc8000f8efcff */
[----:B--2---:R-:W-:-:S13]  /*1030*/  ISETP.GE.AND P0, PT, R31, UR5, PT ;  /* 0x000000051f007c0c */ /* 0x004fda000bf06270 */
[----:B------:R-:W-:Y:S05]  /*1040*/  @P0 EXIT ;  /* 0x000000000000094d */ /* 0x000fea0003800000 */
[----:B-----5:R-:W-:Y:S01]  /*1050*/  PRMT R138, R175, 0x7632, R138 ;  /* 0x00007632af8a7816 */ /* 0x020fe2000000008a */
[----:B------:R-:W1:Y:S01]  /*1060*/  LDCU.64 UR4, c[0x0][0x3e0] ;  /* 0x00007c00ff0477ac */ /* 0x000e620008000a00 */
[----:B------:R-:W-:Y:S02]  /*1070*/  PRMT R137, R179, 0x7632, R137 ;  /* 0x00007632b3897816 */ /* 0x000fe40000000089 */
[----:B------:R-:W-:Y:S01]  /*1080*/  PRMT R136, R174, 0x7632, R136 ;  /* 0x00007632ae887816 */ /* 0x000fe20000000088 */
[----:B------:R2:W-:Y:S01]  /*1090*/  STL.S16 [R1+0x15c], R138 ;  /* 0x00015c8a01007387 */ /* 0x0005e20000100600 */
[----:B------:R-:W-:Y:S01]  /*10a0*/  PRMT R135, R178, 0x7632, R135 ;  /* 0x00007632b2877816 */ /* 0x000fe20000000087 */
[----:B------:R-:W3:Y:S01]  /*10b0*/  LDCU UR12, c[0x0][0x388] ;  /* 0x00007100ff0c77ac */ /* 0x000ee20008000800 */
[----:B------:R-:W-:Y:S01]  /*10c0*/  PRMT R134, R173, 0x7632, R134 ;  /* 0x00007632ad867816 */ /* 0x000fe20000000086 */
[----:B------:R2:W-:Y:S01]  /*10d0*/  STL.S16 [R1+0x158], R137 ;  /* 0x0001588901007387 */ /* 0x0005e20000100600 */
[----:B------:R-:W-:Y:S01]  /*10e0*/  PRMT R133, R177, 0x7632, R133 ;  /* 0x00007632b1857816 */ /* 0x000fe20000000085 */
[----:B------:R-:W4:Y:S01]  /*10f0*/  LDCU.U8 UR10, c[0x0][0x410] ;  /* 0x00008200ff0a77ac */ /* 0x000f220008000000 */
[----:B------:R-:W-:Y:S01]  /*1100*/  PRMT R132, R172, 0x7632, R132 ;  /* 0x00007632ac847816 */ /* 0x000fe20000000084 */
[----:B------:R2:W-:Y:S01]  /*1110*/  STL.S16 [R1+0x154], R136 ;  /* 0x0001548801007387 */ /* 0x0005e20000100600 */
[----:B------:R-:W-:Y:S01]  /*1120*/  PRMT R131, R176, 0x7632, R131 ;  /* 0x00007632b0837816 */ /* 0x000fe20000000083 */
[----:B------:R-:W0:Y:S01]  /*1130*/  LDCU UR11, c[0x0][0x448] ;  /* 0x00008900ff0b77ac */ /* 0x000e220008000800 */
[----:B------:R-:W-:Y:S01]  /*1140*/  PRMT R130, R171, 0x7632, R130 ;  /* 0x00007632ab827816 */ /* 0x000fe20000000082 */
[----:B------:R2:W-:Y:S01]  /*1150*/  STL.S16 [R1+0x150], R135 ;  /* 0x0001508701007387 */ /* 0x0005e20000100600 */
[----:B------:R-:W-:Y:S01]  /*1160*/  PRMT R129, R183, 0x7632, R129 ;  /* 0x00007632b7817816 */ /* 0x000fe20000000081 */
[----:B-1----:R-:W-:Y:S01]  /*1170*/  UISETP.NE.U32.AND UP0, UPT, UR4, URZ, UPT ;  /* 0x000000ff0400728c */ /* 0x002fe2000bf05070 */
[----:B------:R-:W-:Y:S01]  /*1180*/  PRMT R128, R170, 0x7632, R128 ;  /* 0x00007632aa807816 */ /* 0x000fe20000000080 */
[----:B------:R2:W-:Y:S01]  /*1190*/  STL.S16 [R1+0x14c], R134 ;  /* 0x00014c8601007387 */ /* 0x0005e20000100600 */
[----:B------:R-:W-:Y:S01]  /*11a0*/  PRMT R127, R182, 0x7632, R127 ;  /* 0x00007632b67f7816 */ /* 0x000fe2000000007f */
[----:B------:R-:W-:Y:S01]  /*11b0*/  UISETP.NE.AND.EX UP0, UPT, UR5, URZ, UPT, UP0 ;  /* 0x000000ff0500728c */ /* 0x000fe2000bf05300 */
[----:B------:R-:W-:Y:S01]  /*11c0*/  PRMT R126, R169, 0x7632, R126 ;  /* 0x00007632a97e7816 */ /* 0x000fe2000000007e */
[----:B------:R2:W-:Y:S01]  /*11d0*/  STL.S16 [R1+0x148], R133 ;  /* 0x0001488501007387 */ /* 0x0005e20000100600 */
[----:B------:R-:W-:Y:S01]  /*11e0*/  PRMT R125, R181, 0x7632, R125 ;  /* 0x00007632b57d7816 */ /* 0x000fe2000000007d */
[----:B------:R-:W1:Y:S01]  /*11f0*/  LDCU.64 UR8, c[0x0][0x3a0] ;  /* 0x00007400ff0877ac */ /* 0x000e620008000a00 */
[----:B------:R-:W-:Y:S01]  /*1200*/  PRMT R124, R168, 0x7632, R124 ;  /* 0x00007632a87c7816 */ /* 0x000fe2000000007c */
[----:B------:R2:W-:Y:S01]  /*1210*/  STL.S16 [R1+0x144], R132 ;  /* 0x0001448401007387 */ /* 0x0005e20000100600 */
[----:B------:R-:W-:-:S02]  /*1220*/  PRMT R123, R180, 0x7632, R123 ;  /* 0x00007632b47b7816 */ /* 0x000fc4000000007b */
[----:B------:R-:W-:Y:S01]  /*1230*/  PRMT R122, R167, 0x7632, R122 ;  /* 0x00007632a77a7816 */ /* 0x000fe2000000007a */
[----:B------:R2:W-:Y:S01]  /*1240*/  STL.S16 [R1+0x140], R131 ;  /* 0x0001408301007387 */ /* 0x0005e20000100600 */
[----:B------:R-:W-:Y:S02]  /*1250*/  PRMT R121, R191, 0x7632, R121 ;  /* 0x00007632bf797816 */ /* 0x000fe40000000079 */
[----:B------:R-:W-:Y:S01]  /*1260*/  PRMT R120, R166, 0x7632, R120 ;  /* 0x00007632a6787816 */ /* 0x000fe20000000078 */
[----:B------:R2:W-:Y:S01]  /*1270*/  STL.S16 [R1+0x13c], R130 ;  /* 0x00013c8201007387 */ /* 0x0005e20000100600 */
[----:B------:R-:W-:Y:S02]  /*1280*/  PRMT R119, R190, 0x7632, R119 ;  /* 0x00007632be777816 */ /* 0x000fe40000000077 */
        /* <DEDUP_REMOVED lines=98> */
[----:B0-----:R-:W-:Y:S02]  /*18b0*/  PRMT R3, R62, 0x7632, R3 ;  /* 0x000076323e037816 */ /* 0x001fe40000000003 */
        /* <DEDUP_REMOVED lines=50> */
[----:B------:R-:W-:-:S03]  /*1be0*/  PRMT R185, R96, 0x7632, R185 ;  /* 0x0000763260b97816 */ /* 0x000fc600000000b9 */
[----:B------:R2:W-:Y:S04]  /*1bf0*/  STL.S16 [R1+0x70], R29 ;  /* 0x0000701d01007387 */ /* 0x0005e80000100600 */
        /* <DEDUP_REMOVED lines=27> */
[----:B-1-34-:R2:W-:Y:S02]  /*1db0*/  STL.S16 [R1], R0 ;  /* 0x0000000001007387 */ /* 0x01a5e40000100600 */
.L_x_336:
[----:B------:R-:W0:Y:S01]  /*1dc0*/  @UP0 LDCU.64 UR4, c[0x0][0x3e0] ;  /* 0x00007c00ff0407ac */ /* 0x000e220008000a00 */
[----:B------:R-:W-:Y:S01]  /*1dd0*/  PLOP3.LUT P0, PT, PT, PT, UP0, 0x80, 0x8 ;  /* 0x000000000008781c */ /* 0x000fe20003f0f008 */
[----:B--2---:R-:W-:Y:S01]  /*1de0*/  HFMA2 R104, -RZ, RZ, 0, 1.1920928955078125e-07 ;  /* 0x00000002ff687431 */ /* 0x004fe200000001ff */
[----:B------:R-:W-:-:S11]  /*1df0*/  PLOP3.LUT P1, PT, PT, PT, UP0, 0x80, 0x8 ;  /* 0x000000000008781c */ /* 0x000fd60003f2f008 */
[----:B0-----:R-:W-:-:S06]  /*1e00*/  @P0 IMAD.WIDE R104, R31, R104, UR4 ;  /* 0x000000041f680e25 */ /* 0x001fcc000f8e0268 */
[----:B------:R-:W2:Y:S01]  /*1e10*/  @P1 LDG.E.U16 R104, desc[UR6][R104.64] ;  /* 0x0000000668681981 */ /* 0x000ea2000c1e1500 */
[----:B------:R-:W-:Y:S01]  /*1e20*/  PLOP3.LUT P0, PT, PT, PT, UP0, 0x80, 0x8 ;  /* 0x000000000008781c */ /* 0x000fe20003f0f008 */
[----:B------:R-:W-:Y:S01]  /*1e30*/  IMAD R30, R31, UR12, RZ ;  /* 0x0000000c1f1e7c24 */ /* 0x000fe2000f8e02ff */
[----:B------:R-:W-:Y:S01]  /*1e40*/  MOV R141, 0x3f800000 ;  /* 0x3f800000008d7802 */ /* 0x000fe20000000f00 */
[----:B------:R-:W0:Y:S01]  /*1e50*/  S2R R249, SR_TID.X ;  /* 0x0000000000f97919 */ /* 0x000e220000002100 */
[----:B------:R-:W-:Y:S01]  /*1e60*/  ISETP.GE.U32.AND P5, PT, R32, 0x20, PT ;  /* 0x000000202000780c */ /* 0x000fe20003fa6070 */
[----:B------:R-:W-:Y:S08]  /*1e70*/  BSSY.RECONVERGENT B0, `(.L_x_275) ;  /* 0x0000072000007945 */ /* 0x000ff00003800200 */
[----:B--2---:R-:W-:-:S02]  /*1e80*/  @P0 SHF.L.U32 R141, R104, 0x10, RZ ;  /* 0x00000010688d0819 */ /* 0x004fc400000006ff */
[----:B------:R-:W-:-:S04]  /*1e90*/  SHF.R.S32.HI R104, RZ, 0x1f, R30 ;  /* 0x0000001fff687819 */ /* 0x000fc8000001141e */
[----:B------:R-:W-:Y:S02]  /*1ea0*/  LEA.HI R30, R104, R30, RZ, 0x3 ;  /* 0x0000001e681e7211 */ /* 0x000fe400078f18ff */
[----:B0-----:R-:W-:-:S04]  /*1eb0*/  LOP3.LUT R104, R249, 0x1f, RZ, 0xc0, !PT ;  /* 0x0000001ff9687812 */ /* 0x001fc800078ec0ff */
[----:B------:R-:W-:-:S04]  /*1ec0*/  LEA.HI.SX32 R30, R30, R104, 0x1d ;  /* 0x000000681e1e7211 */ /* 0x000fc800078feaff */
[----:B------:R-:W-:Y:S01]  /*1ed0*/  MOV R184, R30 ;  /* 0x0000001e00b87202 */ /* 0x000fe20000000f00 */
[----:B------:R-:W-:Y:S06]  /*1ee0*/  @!P5 BRA `(.L_x_276) ;  /* 0x0000000400a8d947 */ /* 0x000fec0003800000 */
[----:B------:R-:W0:Y:S02]  /*1ef0*/  LDC.64 R26, c[0x0][0x390] ;  /* 0x0000e400ff1a7b82 */ /* 0x000e240000000a00 */
[----:B0-----:R-:W-:-:S05]  /*1f00*/  IMAD.WIDE.U32 R26, R30, 0x10, R26 ;  /* 0x000000101e1a7825 */ /* 0x001fca00078e001a */
[----:B------:R0:W5:Y:S01]  /*1f10*/  LDG.E.128 R104, desc[UR6][R26.64] ;  /* 0x000000061a687981 */ /* 0x000162000c1e1d00 */
[----:B------:R-:W-:-:S04]  /*1f20*/  UISETP.NE.U32.AND UP1, UPT, UR8, URZ, UPT ;  /* 0x000000ff0800728c */ /* 0x000fc8000bf25070 */
[----:B------:R-:W-:-:S09]  /*1f30*/  UISETP.NE.AND.EX UP1, UPT, UR9, URZ, UPT, UP1 ;  /* 0x000000ff0900728c */ /* 0x000fd2000bf25310 */
[----:B0-----:R-:W-:Y:S05]  /*1f40*/  BRA.U !UP1, `(.L_x_277) ;  /* 0x0000000109e07547 */ /* 0x001fea000b800000 */
[----:B------:R-:W0:Y:S02]  /*1f50*/  LDC.64 R26, c[0x0][0x3a0] ;  /* 0x0000e800ff1a7b82 */ /* 0x000e240000000a00 */
[----:B0-----:R-:W-:-:S05]  /*1f60*/  IMAD.WIDE.U32 R26, R30, 0x10, R26 ;  /* 0x000000101e1a7825 */ /* 0x001fca00078e001a */
[----:B------:R0:W2:Y:S01]  /*1f70*/  LDG.E.128 R52, desc[UR6][R26.64] ;  /* 0x000000061a347981 */ /* 0x0000a2000c1e1d00 */
[----:B-----5:R-:W-:Y:S02]  /*1f80*/  PRMT R29, R104, 0x7632, R29 ;  /* 0x00007632681d7816 */ /* 0x020fe4000000001d */
[C---:B------:R-:W-:Y:S01]  /*1f90*/  PRMT R28, R105.reuse, 0x7632, R28 ;  /* 0x00007632691c7816 */ /* 0x040fe2000000001c */
[----:B------:R-:W-:Y:S01]  /*1fa0*/  IMAD.U32 R105, R105, 0x10000, RZ ;  /* 0x0001000069697824 */ /* 0x000fe200078e00ff */
[----:B------:R-:W-:Y:S02]  /*1fb0*/  SHF.L.U32 R29, R29, 0x10, RZ ;  /* 0x000000101d1d7819 */ /* 0x000fe400000006ff */
[----:B------:R-:W-:Y:S01]  /*1fc0*/  SHF.L.U32 R28, R28, 0x10, RZ ;  /* 0x000000101c1c7819 */ /* 0x000fe200000006ff */
[-C--:B------:R-:W-:Y:S01]  /*1fd0*/  FMUL.FTZ R105, R105, R141.reuse ;  /* 0x0000008d69697220 */ /* 0x080fe20000410000 */
[----:B------:R-:W-:Y:S01]  /*1fe0*/  SHF.L.U32 R113, R106, 0x10, RZ ;  /* 0x000000106a717819 */ /* 0x000fe200000006ff */
[-C--:B------:R-:W-:Y:S01]  /*1ff0*/  FMUL.FTZ R29, R29, R141.reuse ;  /* 0x0000008d1d1d7220 */ /* 0x080fe20000410000 */
[----:B0-----:R-:W-:Y:S01]  /*2000*/  SHF.L.U32 R27, R185, 0x10, RZ ;  /* 0x00000010b91b7819 */ /* 0x001fe200000006ff */
[-C--:B------:R-:W-:Y:S01]  /*2010*/  FMUL.FTZ R28, R28, R141.reuse ;  /* 0x0000008d1c1c7220 */ /* 0x080fe20000410000 */
[----:B------:R-:W-:Y:S01]  /*2020*/  PRMT R130, R106, 0x7632, R130 ;  /* 0x000076326a827816 */ /* 0x000fe20000000082 */
[----:B------:R-:W-:Y:S01]  /*2030*/  FMUL.FTZ R113, R113, R141 ;  /* 0x0000008d71717220 */ /* 0x000fe20000410000 */
[----:B------:R-:W-:-:S02]  /*2040*/  SHF.L.U32 R112, R107, 0x10, RZ ;  /* 0x000000106b707819 */ /* 0x000fc400000006ff */
[----:B------:R-:W-:Y:S02]  /*2050*/  SHF.L.U32 R130, R130, 0x10, RZ ;  /* 0x0000001082827819 */ /* 0x000fe400000006ff */
[----:B------:R-:W-:Y:S01]  /*2060*/  PRMT R131, R107, 0x7632, R131 ;  /* 0x000076326b837816 */ /* 0x000fe20000000083 */
[-C--:B------:R-:W-:Y:S02]  /*2070*/  FMUL.FTZ R112, R112, R141.reuse ;  /* 0x0000008d70707220 */ /* 0x080fe40000410000 */
[----:B------:R-:W-:Y:S02]  /*2080*/  FMUL.FTZ R130, R130, R141 ;  /* 0x0000008d82827220 */ /* 0x000fe40000410000 */
[----:B------:R-:W-:-:S04]  /*2090*/  IMAD.U32 R131, R131, 0x10000, RZ ;  /* 0x0001000083837824 */ /* 0x000fc800078e00ff */
[----:B------:R-:W-:Y:S01]  /*20a0*/  FMUL.FTZ R131, R131, R141 ;  /* 0x0000008d83837220 */ /* 0x000fe20000410000 */
[----:B--2---:R-:W-:-:S04]  /*20b0*/  PRMT R26, R52, 0x7632, R26 ;  /* 0x00007632341a7816 */ /* 0x004fc8000000001a */
[----:B------:R-:W-:-:S05]  /*20c0*/  SHF.L.U32 R26, R26, 0x10, RZ ;  /* 0x000000101a1a7819 */ /* 0x000fca00000006ff */
[--C-:B------:R-:W-:Y:S01]  /*20d0*/  FFMA.FTZ R29, R29, R27, R26.reuse ;  /* 0x0000001b1d1d7223 */ /* 0x100fe2000001001a */
[----:B------:R-:W-:Y:S02]  /*20e0*/  PRMT R26, R53, 0x7632, R26 ;  /* 0x00007632351a7816 */ /* 0x000fe4000000001a */
[----:B------:R-:W-:Y:S02]  /*20f0*/  SHF.L.U32 R27, R186, 0x10, RZ ;  /* 0x00000010ba1b7819 */ /* 0x000fe400000006ff */
[----:B------:R-:W-:-:S05]  /*2100*/  SHF.L.U32 R26, R26, 0x10, RZ ;  /* 0x000000101a1a7819 */ /* 0x000fca00000006ff */
[----:B------:R-:W-:Y:S01]  /*2110*/  FFMA.FTZ R28, R28, R27, R26 ;  /* 0x0000001b1c1c7223 */ /* 0x000fe2000001001a */
[----:B------:R-:W-:Y:S02]  /*2120*/  SHF.L.U32 R27, R104, 0x10, RZ ;  /* 0x00000010681b7819 */ /* 0x000fe400000006ff */
[----:B------:R-:W-:Y:S02]  /*2130*/  SHF.L.U32 R26, R96, 0x10, RZ ;  /* 0x00000010601a7819 */ /* 0x000fe400000006ff */
[----:B------:R-:W-:Y:S01]  /*2140*/  SHF.L.U32 R104, R52, 0x10, RZ ;  /* 0x0000001034687819 */ /* 0x000fe200000006ff */
[----:B------:R-:W-:-:S04]  /*2150*/  FMUL.FTZ R27, R27, R141 ;  /* 0x0000008d1b1b7220 */ /* 0x000fc80000410000 */
[----:B------:R-:W-:Y:S01]  /*2160*/  FFMA.FTZ R27, R27, R26, R104 ;  /* 0x0000001a1b1b7223 */ /* 0x000fe20000010068 */
[----:B------:R-:W-:Y:S02]  /*2170*/  SHF.L.U32 R26, R97, 0x10, RZ ;  /* 0x00000010611a7819 */ /* 0x000fe400000006ff */
[----:B------:R-:W-:-:S05]  /*2180*/  SHF.L.U32 R104, R53, 0x10, RZ ;  /* 0x0000001035687819 */ /* 0x000fca00000006ff */
[----:B------:R-:W-:Y:S01]  /*2190*/  FFMA.FTZ R26, R105, R26, R104 ;  /* 0x0000001a691a7223 */ /* 0x000fe20000010068 */
[----:B------:R-:W-:Y:S02]  /*21a0*/  SHF.L.U32 R104, R98, 0x10, RZ ;  /* 0x0000001062687819 */ /* 0x000fe400000006ff */
[----:B------:R-:W-:-:S05]  /*21b0*/  SHF.L.U32 R105, R54, 0x10, RZ ;  /* 0x0000001036697819 */ /* 0x000fca00000006ff */
[----:B------:R-:W-:Y:S01]  /*21c0*/  FFMA.FTZ R113, R113, R104, R105 ;  /* 0x0000006871717223 */ /* 0x000fe20000010069 */
[----:B------:R-:W-:Y:S02]  /*21d0*/  PRMT R104, R54, 0x7632, R104 ;  /* 0x0000763236687816 */ /* 0x000fe40000000068 */
[----:B------:R-:W-:Y:S02]  /*21e0*/  SHF.L.U32 R105, R187, 0x10, RZ ;  /* 0x00000010bb697819 */ /* 0x000fe400000006ff */
[----:B------:R-:W-:-:S05]  /*21f0*/  SHF.L.U32 R104, R104, 0x10, RZ ;  /* 0x0000001068687819 */ /* 0x000fca00000006ff */
[----:B------:R-:W-:Y:S01]  /*2200*/  FFMA.FTZ R130, R130, R105, R104 ;  /* 0x0000006982827223 */ /* 0x000fe20000010068 */
[----:B------:R-:W-:Y:S02]  /*2210*/  SHF.L.U32 R104, R99, 0x10, RZ ;  /* 0x0000001063687819 */ /* 0x000fe400000006ff */
[----:B------:R-:W-:Y:S02]  /*2220*/  SHF.L.U32 R105, R55, 0x10, RZ ;  /* 0x0000001037697819 */ /* 0x000fe400000006ff */
[----:B------:R-:W-:-:S03]  /*2230*/  F2FP.BF16.F32.PACK_AB R106, R130, R113 ;  /* 0x00000071826a723e */ /* 0x000fc600000010ff */
[----:B------:R-:W-:Y:S01]  /*2240*/  FFMA.FTZ R112, R112, R104, R105 ;  /* 0x0000006870707223 */ /* 0x000fe20000010069 */
[----:B------:R-:W-:Y:S02]  /*2250*/  PRMT R104, R55, 0x7632, R104 ;  /* 0x0000763237687816 */ /* 0x000fe40000000068 */
[----:B------:R-:W-:Y:S02]  /*2260*/  SHF.L.U32 R105, R220, 0x10, RZ ;  /* 0x00000010dc697819 */ /* 0x000fe400000006ff */
[----:B------:R-:W-:-:S05]  /*2270*/  SHF.L.U32 R104, R104, 0x10, RZ ;  /* 0x0000001068687819 */ /* 0x000fca00000006ff */
[----:B------:R-:W-:Y:S01]  /*2280*/  FFMA.FTZ R131, R131, R105, R104 ;  /* 0x0000006983837223 */ /* 0x000fe20000010068 */
[----:B------:R-:W-:Y:S02]  /*2290*/  F2FP.BF16.F32.PACK_AB R105, R28, R26 ;  /* 0x0000001a1c69723e */ /* 0x000fe400000010ff */
[----:B------:R-:W-:Y:S02]  /*22a0*/  F2FP.BF16.F32.PACK_AB R104, R29, R27 ;  /* 0x0000001b1d68723e */ /* 0x000fe400000010ff */
[----:B------:R-:W-:Y:S01]  /*22b0*/  F2FP.BF16.F32.PACK_AB R107, R131, R112 ;  /* 0x00000070836b723e */ /* 0x000fe200000010ff */
[----:B------:R-:W-:Y:S06]  /*22c0*/  BRA `(.L_x_278) ;  /* 0x0000000000a07947 */ /* 0x000fec0003800000 */
.L_x_277:
[----:B-----5:R-:W-:Y:S02]  /*22d0*/  SHF.L.U32 R27, R104, 0x10, RZ ;  /* 0x00000010681b7819 */ /* 0x020fe400000006ff */
[----:B------:R-:W-:Y:S02]  /*22e0*/  SHF.L.U32 R29, R96, 0x10, RZ ;  /* 0x00000010601d7819 */ /* 0x000fe400000006ff */
[----:B------:R-:W-:Y:S01]  /*22f0*/  SHF.L.U32 R26, R105, 0x10, RZ ;  /* 0x00000010691a7819 */ /* 0x000fe200000006ff */
[----:B------:R-:W-:Y:S01]  /*2300*/  FMUL.FTZ R27, R27, R141 ;  /* 0x0000008d1b1b7220 */ /* 0x000fe20000410000 */
[----:B------:R-:W-:Y:S02]  /*2310*/  SHF.L.U32 R113, R106, 0x10, RZ ;  /* 0x000000106a717819 */ /* 0x000fe400000006ff */
[----:B------:R-:W-:Y:S01]  /*2320*/  SHF.L.U32 R28, R97, 0x10, RZ ;  /* 0x00000010611c7819 */ /* 0x000fe200000006ff */
[----:B------:R-:W-:Y:S01]  /*2330*/  FMUL.FTZ R27, R27, R29 ;  /* 0x0000001d1b1b7220 */ /* 0x000fe20000410000 */
[----:B------:R-:W-:Y:S01]  /*2340*/  SHF.L.U32 R29, R98, 0x10, RZ ;  /* 0x00000010621d7819 */ /* 0x000fe200000006ff */
[-C--:B------:R-:W-:Y:S01]  /*2350*/  FMUL.FTZ R26, R26, R141.reuse ;  /* 0x0000008d1a1a7220 */ /* 0x080fe20000410000 */
[----:B------:R-:W-:Y:S01]  /*2360*/  FMUL.FTZ R113, R113, R141 ;  /* 0x0000008d71717220 */ /* 0x000fe20000410000 */
[----:B------:R-:W-:-:S02]  /*2370*/  SHF.L.U32 R112, R107, 0x10, RZ ;  /* 0x000000106b707819 */ /* 0x000fc400000006ff */
[----:B------:R-:W-:Y:S01]  /*2380*/  FMUL.FTZ R26, R26, R28 ;  /* 0x0000001c1a1a7220 */ /* 0x000fe20000410000 */
[----:B------:R-:W-:Y:S01]  /*2390*/  FMUL.FTZ R113, R113, R29 ;  /* 0x0000001d71717220 */ /* 0x000fe20000410000 */
[----:B------:R-:W-:Y:S01]  /*23a0*/  SHF.L.U32 R28, R99, 0x10, RZ ;  /* 0x00000010631c7819 */ /* 0x000fe200000006ff */
[----:B------:R-:W-:Y:S01]  /*23b0*/  FMUL.FTZ R112, R112, R141 ;  /* 0x0000008d70707220 */ /* 0x000fe20000410000 */
[----:B------:R-:W-:Y:S02]  /*23c0*/  PRMT R29, R104, 0x7632, R29 ;  /* 0x00007632681d7816 */ /* 0x000fe4000000001d */
[----:B------:R-:W-:Y:S01]  /*23d0*/  PRMT R104, R106, 0x7632, R104 ;  /* 0x000076326a687816 */ /* 0x000fe20000000068 */
[----:B------:R-:W-:Y:S01]  /*23e0*/  FMUL.FTZ R112, R112, R28 ;  /* 0x0000001c70707220 */ /* 0x000fe20000410000 */
[----:B------:R-:W-:Y:S02]  /*23f0*/  PRMT R105, R105, 0x7632, R105 ;  /* 0x0000763269697816 */ /* 0x000fe40000000069 */
[----:B------:R-:W-:-:S02]  /*2400*/  SHF.L.U32 R104, R104, 0x10, RZ ;  /* 0x0000001068687819 */ /* 0x000fc400000006ff */
[----:B------:R-:W-:Y:S02]  /*2410*/  SHF.L.U32 R28, R105, 0x10, RZ ;  /* 0x00000010691c7819 */ /* 0x000fe400000006ff */
[----:B------:R-:W-:Y:S01]  /*2420*/  PRMT R105, R107, 0x7632, R105 ;  /* 0x000076326b697816 */ /* 0x000fe20000000069 */
[-C--:B------:R-:W-:Y:S01]  /*2430*/  FMUL.FTZ R104, R104, R141.reuse ;  /* 0x0000008d68687220 */ /* 0x080fe20000410000 */
[----:B------:R-:W-:Y:S01]  /*2440*/  SHF.L.U32 R130, R187, 0x10, RZ ;  /* 0x00000010bb827819 */ /* 0x000fe200000006ff */
[-C--:B------:R-:W-:Y:S01]  /*2450*/  FMUL.FTZ R28, R28, R141.reuse ;  /* 0x0000008d1c1c7220 */ /* 0x080fe20000410000 */
[----:B------:R-:W-:Y:S01]  /*2460*/  SHF.L.U32 R29, R29, 0x10, RZ ;  /* 0x000000101d1d7819 */ /* 0x000fe200000006ff */
[----:B------:R-:W-:Y:S01]  /*2470*/  IMAD.U32 R105, R105, 0x10000, RZ ;  /* 0x0001000069697824 */ /* 0x000fe200078e00ff */
[----:B------:R-:W-:Y:S01]  /*2480*/  SHF.L.U32 R106, R186, 0x10, RZ ;  /* 0x00000010ba6a7819 */ /* 0x000fe200000006ff */
[----:B------:R-:W-:Y:S01]  /*2490*/  FMUL.FTZ R130, R104, R130 ;  /* 0x0000008268827220 */ /* 0x000fe20000410000 */
[----:B------:R-:W-:Y:S01]  /*24a0*/  SHF.L.U32 R131, R220, 0x10, RZ ;  /* 0x00000010dc837819 */ /* 0x000fe200000006ff */
[-C--:B------:R-:W-:Y:S01]  /*24b0*/  FMUL.FTZ R105, R105, R141.reuse ;  /* 0x0000008d69697220 */ /* 0x080fe20000410000 */
[----:B------:R-:W-:Y:S01]  /*24c0*/  SHF.L.U32 R104, R185, 0x10, RZ ;  /* 0x00000010b9687819 */ /* 0x000fe200000006ff */
[----:B------:R-:W-:Y:S01]  /*24d0*/  FMUL.FTZ R29, R29, R141 ;  /* 0x0000008d1d1d7220 */ /* 0x000fe20000410000 */
[----:B------:R-:W-:Y:S01]  /*24e0*/  FMUL.FTZ R28, R28, R106 ;  /* 0x0000006a1c1c7220 */ /* 0x000fe20000410000 */
[----:B------:R-:W-:Y:S01]  /*24f0*/  FMUL.FTZ R131, R105, R131 ;  /* 0x0000008369837220 */ /* 0x000fe20000410000 */
[----:B------:R-:W-:Y:S01]  /*2500*/  F2FP.BF16.F32.PACK_AB R106, R130, R113 ;  /* 0x00000071826a723e */ /* 0x000fe200000010ff */
[----:B------:R-:W-:-:S02]  /*2510*/  FMUL.FTZ R29, R29, R104 ;  /* 0x000000681d1d7220 */ /* 0x000fc40000410000 */
[----:B------:R-:W-:Y:S02]  /*2520*/  F2FP.BF16.F32.PACK_AB R105, R28, R26 ;  /* 0x0000001a1c69723e */ /* 0x000fe400000010ff */
[----:B------:R-:W-:Y:S02]  /*2530*/  F2FP.BF16.F32.PACK_AB R107, R131, R112 ;  /* 0x00000070836b723e */ /* 0x000fe400000010ff */
[----:B------:R-:W-:-:S07]  /*2540*/  F2FP.BF16.F32.PACK_AB R104, R29, R27 ;  /* 0x0000001b1d68723e */ /* 0x000fce00000010ff */
.L_x_278:
[----:B------:R-:W0:Y:S01]  /*2550*/  LDC.64 R142, c[0x0][0x3a8] ;  /* 0x0000ea00ff8e7b82 */ /* 0x000e220000000a00 */
[C---:B------:R-:W-:Y:S01]  /*2560*/  IADD3 R184, PT, PT, R30.reuse, 0x20, RZ ;  /* 0x000000201eb87810 */ /* 0x040fe20007ffe0ff */
[----:B0-----:R-:W-:-:S05]  /*2570*/  IMAD.WIDE.U32 R142, R30, 0x10, R142 ;  /* 0x000000101e8e7825 */ /* 0x001fca00078e008e */
[----:B------:R0:W-:Y:S02]  /*2580*/  STG.E.128 desc[UR6][R142.64], R104 ;  /* 0x000000688e007986 */ /* 0x0001e4000c101d06 */
.L_x_276:
[----:B------:R-:W-:Y:S05]  /*2590*/  BSYNC.RECONVERGENT B0 ;  /* 0x0000000000007941 */ /* 0x000fea0003800200 */
.L_x_275:
[----:B------:R-:W-:Y:S01]  /*25a0*/  ISETP.GE.U32.AND P0, PT, R32, 0x40, PT ;  /* 0x000000402000780c */ /* 0x000fe20003f06070 */
[----:B------:R-:W-:Y:S01]  /*25b0*/  BSSY.RECONVERGENT B0, `(.L_x_279) ;  /* 0x000006e000007945 */ /* 0x000fe20003800200 */
[----:B------:R-:W-:-:S11]  /*25c0*/  LOP3.LUT R21, R21, 0xfffff7ff, RZ, 0xc0, !PT ;  /* 0xfffff7ff15157812 */ /* 0x000fd600078ec0ff */
[----:B------:R-:W-:Y:S01]  /*25d0*/  @P0 LOP3.LUT R21, R21, 0x800, RZ, 0xfc, !PT ;  /* 0x0000080015150812 */ /* 0x000fe200078efcff */
[----:B------:R-:W-:Y:S06]  /*25e0*/  @!P0 BRA `(.L_x_280) ;  /* 0x0000000400a88947 */ /* 0x000fec0003800000 */
[----:B------:R-:W-:-:S04]  /*25f0*/  ISETP.NE.U32.AND P0, PT, RZ, UR8, PT ;  /* 0x00000008ff007c0c */ /* 0x000fc8000bf05070 */
[----:B------:R-:W-:-:S13]  /*2600*/  ISETP.NE.AND.EX P0, PT, RZ, UR9, PT, P0 ;  /* 0x00000009ff007c0c */ /* 0x000fda000bf05300 */
[----:B------:R-:W1:Y:S02]  /*2610*/  @P0 LDC.64 R22, c[0x0][0x3a0] ;  /* 0x0000e800ff160b82 */ /* 0x000e640000000a00 */
[----:B-1----:R-:W-:-:S05]  /*2620*/  @P0 IMAD.WIDE.U32 R22, R184, 0x10, R22 ;  /* 0x00000010b8160825 */ /* 0x002fca00078e0016 */
[----:B------:R1:W5:Y:S02]  /*2630*/  @P0 LDG.E.128 R52, desc[UR6][R22.64] ;  /* 0x0000000616340981 */ /* 0x000364000c1e1d00 */
[----:B-1----:R-:W1:Y:S02]  /*2640*/  LDC.64 R22, c[0x0][0x390] ;  /* 0x0000e400ff167b82 */ /* 0x002e640000000a00 */
[----:B-1----:R-:W-:-:S05]  /*2650*/  IMAD.WIDE.U32 R22, R184, 0x10, R22 ;  /* 0x00000010b8167825 */ /* 0x002fca00078e0016 */
[----:B0-----:R0:W5:Y:S01]  /*2660*/  LDG.E.128 R104, desc[UR6][R22.64] ;  /* 0x0000000616687981 */ /* 0x001162000c1e1d00 */
[----:B------:R-:W-:Y:S05]  /*2670*/  @!P0 BRA `(.L_x_281) ;  /* 0x0000000000d48947 */ /* 0x000fea0003800000 */
[----:B0----5:R-:W-:Y:S02]  /*2680*/  PRMT R22, R104, 0x7632, R22 ;  /* 0x0000763268167816 */ /* 0x021fe40000000016 */
[----:B------:R-:W-:Y:S02]  /*2690*/  PRMT R25, R52, 0x7632, R25 ;  /* 0x0000763234197816 */ /* 0x000fe40000000019 */
[----:B------:R-:W-:Y:S02]  /*26a0*/  SHF.L.U32 R22, R22, 0x10, RZ ;  /* 0x0000001016167819 */ /* 0x000fe400000006ff */
[----:B------:R-:W-:Y:S02]  /*26b0*/  SHF.L.U32 R25, R25, 0x10, RZ ;  /* 0x0000001019197819 */ /* 0x000fe400000006ff */
[----:B------:R-:W-:Y:S01]  /*26c0*/  SHF.L.U32 R23, R221, 0x10, RZ ;  /* 0x00000010dd177819 */ /* 0x000fe200000006ff */
[----:B------:R-:W-:Y:S01]  /*26d0*/  FMUL.FTZ R22, R22, R141 ;  /* 0x0000008d16167220 */ /* 0x000fe20000410000 */
[----:B------:R-:W-:-:S02]  /*26e0*/  PRMT R24, R53, 0x7632, R24 ;  /* 0x0000763235187816 */ /* 0x000fc40000000018 */
[----:B------:R-:W-:Y:S01]  /*26f0*/  SHF.L.U32 R111, R106, 0x10, RZ ;  /* 0x000000106a6f7819 */ /* 0x000fe200000006ff */
[----:B------:R-:W-:Y:S01]  /*2700*/  FFMA.FTZ R25, R22, R23, R25 ;  /* 0x0000001716197223 */ /* 0x000fe20000010019 */
[----:B------:R-:W-:Y:S02]  /*2710*/  PRMT R22, R105, 0x7632, R22 ;  /* 0x0000763269167816 */ /* 0x000fe40000000016 */
[----:B------:R-:W-:Y:S01]  /*2720*/  SHF.L.U32 R24, R24, 0x10, RZ ;  /* 0x0000001018187819 */ /* 0x000fe200000006ff */
[-C--:B------:R-:W-:Y:S01]  /*2730*/  FMUL.FTZ R111, R111, R141.reuse ;  /* 0x0000008d6f6f7220 */ /* 0x080fe20000410000 */
[----:B------:R-:W-:Y:S02]  /*2740*/  SHF.L.U32 R22, R22, 0x10, RZ ;  /* 0x0000001016167819 */ /* 0x000fe400000006ff */
[----:B------:R-:W-:Y:S02]  /*2750*/  SHF.L.U32 R23, R222, 0x10, RZ ;  /* 0x00000010de177819 */ /* 0x000fe400000006ff */
[----:B------:R-:W-:Y:S01]  /*2760*/  SHF.L.U32 R105, R105, 0x10, RZ ;  /* 0x0000001069697819 */ /* 0x000fe200000006ff */
[----:B------:R-:W-:Y:S01]  /*2770*/  FMUL.FTZ R22, R22, R141 ;  /* 0x0000008d16167220 */ /* 0x000fe20000410000 */
[----:B------:R-:W-:-:S02]  /*2780*/  PRMT R129, R54, 0x7632, R129 ;  /* 0x0000763236817816 */ /* 0x000fc40000000081 */
[----:B------:R-:W-:Y:S01]  /*2790*/  SHF.L.U32 R110, R107, 0x10, RZ ;  /* 0x000000106b6e7819 */ /* 0x000fe200000006ff */
[----:B------:R-:W-:Y:S01]  /*27a0*/  FFMA.FTZ R24, R22, R23, R24 ;  /* 0x0000001716187223 */ /* 0x000fe20000010018 */
[----:B------:R-:W-:Y:S01]  /*27b0*/  SHF.L.U32 R23, R104, 0x10, RZ ;  /* 0x0000001068177819 */ /* 0x000fe200000006ff */
[----:B------:R-:W-:Y:S01]  /*27c0*/  IMAD.U32 R22, R88, 0x10000, RZ ;  /* 0x0001000058167824 */ /* 0x000fe200078e00ff */
[----:B------:R-:W-:Y:S01]  /*27d0*/  SHF.L.U32 R104, R52, 0x10, RZ ;  /* 0x0000001034687819 */ /* 0x000fe200000006ff */
[-C--:B------:R-:W-:Y:S01]  /*27e0*/  FMUL.FTZ R105, R105, R141.reuse ;  /* 0x0000008d69697220 */ /* 0x080fe20000410000 */
[----:B------:R-:W-:Y:S01]  /*27f0*/  SHF.L.U32 R129, R129, 0x10, RZ ;  /* 0x0000001081817819 */ /* 0x000fe200000006ff */
[-C--:B------:R-:W-:Y:S01]  /*2800*/  FMUL.FTZ R23, R23, R141.reuse ;  /* 0x0000008d17177220 */ /* 0x080fe20000410000 */
[----:B------:R-:W-:Y:S01]  /*2810*/  FMUL.FTZ R110, R110, R141 ;  /* 0x0000008d6e6e7220 */ /* 0x000fe20000410000 */
[----:B------:R-:W-:Y:S02]  /*2820*/  PRMT R132, R55, 0x7632, R132 ;  /* 0x0000763237847816 */ /* 0x000fe40000000084 */
[----:B------:R-:W-:Y:S01]  /*2830*/  FFMA.FTZ R23, R23, R22, R104 ;  /* 0x0000001617177223 */ /* 0x000fe20000010068 */
[----:B------:R-:W-:-:S02]  /*2840*/  SHF.L.U32 R22, R89, 0x10, RZ ;  /* 0x0000001059167819 */ /* 0x000fc400000006ff */
[----:B------:R-:W-:Y:S01]  /*2850*/  SHF.L.U32 R104, R53, 0x10, RZ ;  /* 0x0000001035687819 */ /* 0x000fe200000006ff */
[----:B------:R-:W-:-:S04]  /*2860*/  IMAD.U32 R132, R132, 0x10000, RZ ;  /* 0x0001000084847824 */ /* 0x000fc800078e00ff */
[----:B------:R-:W-:Y:S01]  /*2870*/  FFMA.FTZ R22, R105, R22, R104 ;  /* 0x0000001669167223 */ /* 0x000fe20000010068 */
[----:B------:R-:W-:Y:S02]  /*2880*/  SHF.L.U32 R104, R90, 0x10, RZ ;  /* 0x000000105a687819 */ /* 0x000fe400000006ff */
[----:B------:R-:W-:-:S05]  /*2890*/  SHF.L.U32 R105, R54, 0x10, RZ ;  /* 0x0000001036697819 */ /* 0x000fca00000006ff */
[----:B------:R-:W-:Y:S01]  /*28a0*/  FFMA.FTZ R111, R111, R104, R105 ;  /* 0x000000686f6f7223 */ /* 0x000fe20000010069 */
[----:B------:R-:W-:Y:S02]  /*28b0*/  PRMT R104, R106, 0x7632, R104 ;  /* 0x000076326a687816 */ /* 0x000fe40000000068 */
[----:B------:R-:W-:Y:S02]  /*28c0*/  SHF.L.U32 R105, R223, 0x10, RZ ;  /* 0x00000010df697819 */ /* 0x000fe400000006ff */
[----:B------:R-:W-:-:S05]  /*28d0*/  SHF.L.U32 R104, R104, 0x10, RZ ;  /* 0x0000001068687819 */ /* 0x000fca00000006ff */
[----:B------:R-:W-:-:S04]  /*28e0*/  FMUL.FTZ R104, R104, R141 ;  /* 0x0000008d68687220 */ /* 0x000fc80000410000 */
        /* <DEDUP_REMOVED lines=8> */
[----:B------:R-:W-:-:S04]  /*2970*/  FMUL.FTZ R104, R104, R141 ;  /* 0x0000008d68687220 */ /* 0x000fc80000410000 */
[----:B------:R-:W-:Y:S01]  /*2980*/  FFMA.FTZ R132, R104, R105, R132 ;  /* 0x0000006968847223 */ /* 0x000fe20000010084 */
[----:B------:R-:W-:Y:S02]  /*2990*/  F2FP.BF16.F32.PACK_AB R105, R24, R22 ;  /* 0x000000161869723e */ /* 0x000fe400000010ff */
[----:B------:R-:W-:Y:S02]  /*29a0*/  F2FP.BF16.F32.PACK_AB R104, R25, R23 ;  /* 0x000000171968723e */ /* 0x000fe400000010ff */
[----:B------:R-:W-:Y:S01]  /*29b0*/  F2FP.BF16.F32.PACK_AB R107, R132, R110 ;  /* 0x0000006e846b723e */ /* 0x000fe200000010ff */
[----:B------:R-:W-:Y:S06]  /*29c0*/  BRA `(.L_x_282) ;  /* 0x0000000000a07947 */ /* 0x000fec0003800000 */
.L_x_281:
[----:B0----5:R-:W-:Y:S02]  /*29d0*/  SHF.L.U32 R23, R104, 0x10, RZ ;  /* 0x0000001068177819 */ /* 0x021fe400000006ff */
        /* <DEDUP_REMOVED lines=17> */
[----:B------:R-:W-:Y:S01]  /*2af0*/  PRMT R105, R105, 0x7632, R105 ;  /* 0x0000763269697816 */ /* 0x000fe20000000069 */
[----:B------:R-:W-:Y:S01]  /*2b00*/  IMAD.U32 R25, R25, 0x10000, RZ ;  /* 0x0001000019197824 */ /* 0x000fe200078e00ff */
[----:B------:R-:W-:-:S02]  /*2b10*/  SHF.L.U32 R104, R104, 0x10, RZ ;  /* 0x0000001068687819 */ /* 0x000fc400000006ff */
[----:B------:R-:W-:Y:S01]  /*2b20*/  SHF.L.U32 R24, R105, 0x10, RZ ;  /* 0x0000001069187819 */ /* 0x000fe200000006ff */
[-C--:B------:R-:W-:Y:S01]  /*2b30*/  FMUL.FTZ R25, R25, R141.reuse ;  /* 0x0000008d19197220 */ /* 0x080fe20000410000 */
[----:B------:R-:W-:Y:S01]  /*2b40*/  PRMT R105, R107, 0x7632, R105 ;  /* 0x000076326b697816 */ /* 0x000fe20000000069 */
[-C--:B------:R-:W-:Y:S01]  /*2b50*/  FMUL.FTZ R104, R104, R141.reuse ;  /* 0x0000008d68687220 */ /* 0x080fe20000410000 */
[----:B------:R-:W-:Y:S01]  /*2b60*/  SHF.L.U32 R129, R223, 0x10, RZ ;  /* 0x00000010df817819 */ /* 0x000fe200000006ff */
[----:B------:R-:W-:Y:S01]  /*2b70*/  FMUL.FTZ R24, R24, R141 ;  /* 0x0000008d18187220 */ /* 0x000fe20000410000 */
[----:B------:R-:W-:Y:S02]  /*2b80*/  SHF.L.U32 R105, R105, 0x10, RZ ;  /* 0x0000001069697819 */ /* 0x000fe400000006ff */
[----:B------:R-:W-:Y:S01]  /*2b90*/  SHF.L.U32 R106, R222, 0x10, RZ ;  /* 0x00000010de6a7819 */ /* 0x000fe200000006ff */
[----:B------:R-:W-:Y:S01]  /*2ba0*/  FMUL.FTZ R129, R104, R129 ;  /* 0x0000008168817220 */ /* 0x000fe20000410000 */
[----:B------:R-:W-:Y:S01]  /*2bb0*/  SHF.L.U32 R132, R224, 0x10, RZ ;  /* 0x00000010e0847819 */ /* 0x000fe200000006ff */
[----:B------:R-:W-:Y:S01]  /*2bc0*/  FMUL.FTZ R105, R105, R141 ;  /* 0x0000008d69697220 */ /* 0x000fe20000410000 */
[----:B------:R-:W-:Y:S01]  /*2bd0*/  SHF.L.U32 R104, R221, 0x10, RZ ;  /* 0x00000010dd687819 */ /* 0x000fe200000006ff */
[----:B------:R-:W-:Y:S01]  /*2be0*/  FMUL.FTZ R24, R24, R106 ;  /* 0x0000006a18187220 */ /* 0x000fe20000410000 */
[----:B------:R-:W-:Y:S01]  /*2bf0*/  F2FP.BF16.F32.PACK_AB R106, R129, R111 ;  /* 0x0000006f816a723e */ /* 0x000fe200000010ff */
[----:B------:R-:W-:-:S02]  /*2c00*/  FMUL.FTZ R132, R105, R132 ;  /* 0x0000008469847220 */ /* 0x000fc40000410000 */
[----:B------:R-:W-:Y:S01]  /*2c10*/  FMUL.FTZ R25, R25, R104 ;  /* 0x0000006819197220 */ /* 0x000fe20000410000 */
[----:B------:R-:W-:Y:S02]  /*2c20*/  F2FP.BF16.F32.PACK_AB R105, R24, R22 ;  /* 0x000000161869723e */ /* 0x000fe400000010ff */
[----:B------:R-:W-:Y:S02]  /*2c30*/  F2FP.BF16.F32.PACK_AB R107, R132, R110 ;  /* 0x0000006e846b723e */ /* 0x000fe400000010ff */
[----:B------:R-:W-:-:S07]  /*2c40*/  F2FP.BF16.F32.PACK_AB R104, R25, R23 ;  /* 0x000000171968723e */ /* 0x000fce00000010ff */
.L_x_282:
[----:B------:R-:W0:Y:S02]  /*2c50*/  LDC.64 R142, c[0x0][0x3a8] ;  /* 0x0000ea00ff8e7b82 */ /* 0x000e240000000a00 */
[C---:B0-----:R-:W-:Y:S01]  /*2c60*/  IMAD.WIDE.U32 R142, R184.reuse, 0x10, R142 ;  /* 0x00000010b88e7825 */ /* 0x041fe200078e008e */
[----:B------:R-:W-:-:S04]  /*2c70*/  IADD3 R184, PT, PT, R184, 0x20, RZ ;  /* 0x00000020b8b87810 */ /* 0x000fc80007ffe0ff */
[----:B------:R1:W-:Y:S03]  /*2c80*/  STG.E.128 desc[UR6][R142.64], R104 ;  /* 0x000000688e007986 */ /* 0x0003e6000c101d06 */
.L_x_280:
[----:B------:R-:W-:Y:S05]  /*2c90*/  BSYNC.RECONVERGENT B0 ;  /* 0x0000000000007941 */ /* 0x000fea0003800200 */
.L_x_279:
[----:B------:R-:W-:Y:S01]  /*2ca0*/  ISETP.GE.U32.AND P0, PT, R32, 0x60, PT ;  /* 0x000000602000780c */ /* 0x000fe20003f06070 */
[----:B------:R-:W-:Y:S01]  /*2cb0*/  BSSY.RECONVERGENT B0, `(.L_x_283) ;  /* 0x000006e000007945 */ /* 0x000fe20003800200 */
[----:B------:R-:W-:-:S11]  /*2cc0*/  LOP3.LUT R21, R21, 0xffffefff, RZ, 0xc0, !PT ;  /* 0xffffefff15157812 */ /* 0x000fd600078ec0ff */
[----:B------:R-:W-:Y:S01]  /*2cd0*/  @P0 LOP3.LUT R21, R21, 0x1000, RZ, 0xfc, !PT ;  /* 0x0000100015150812 */ /* 0x000fe200078efcff */
[----:B------:R-:W-:Y:S06]  /*2ce0*/  @!P0 BRA `(.L_x_284) ;  /* 0x0000000400a88947 */ /* 0x000fec0003800000 */
[----:B------:R-:W-:-:S04]  /*2cf0*/  ISETP.NE.U32.AND P0, PT, RZ, UR8, PT ;  /* 0x00000008ff007c0c */ /* 0x000fc8000bf05070 */
[----:B------:R-:W-:-:S13]  /*2d00*/  ISETP.NE.AND.EX P0, PT, RZ, UR9, PT, P0 ;  /* 0x00000009ff007c0c */ /* 0x000fda000bf05300 */
[----:B------:R-:W2:Y:S02]  /*2d10*/  @P0 LDC.64 R18, c[0x0][0x3a0] ;  /* 0x0000e800ff120b82 */ /* 0x000ea40000000a00 */
[----:B--2---:R-:W-:-:S05]  /*2d20*/  @P0 IMAD.WIDE.U32 R18, R184, 0x10, R18 ;  /* 0x00000010b8120825 */ /* 0x004fca00078e0012 */
[----:B------:R2:W5:Y:S02]  /*2d30*/  @P0 LDG.E.128 R52, desc[UR6][R18.64] ;  /* 0x0000000612340981 */ /* 0x000564000c1e1d00 */
[----:B--2---:R-:W2:Y:S02]  /*2d40*/  LDC.64 R18, c[0x0][0x390] ;  /* 0x0000e400ff127b82 */ /* 0x004ea40000000a00 */
[----:B--2---:R-:W-:-:S05]  /*2d50*/  IMAD.WIDE.U32 R18, R184, 0x10, R18 ;  /* 0x00000010b8127825 */ /* 0x004fca00078e0012 */
[----:B01----:R0:W5:Y:S01]  /*2d60*/  LDG.E.128 R104, desc[UR6][R18.64] ;  /* 0x0000000612687981 */ /* 0x003162000c1e1d00 */
[----:B------:R-:W-:Y:S05]  /*2d70*/  @!P0 BRA `(.L_x_285) ;  /* 0x0000000000d48947 */ /* 0x000fea0003800000 */
[----:B-----5:R-:W-:Y:S02]  /*2d80*/  PRMT R17, R104, 0x7632, R17 ;  /* 0x0000763268117816 */ /* 0x020fe40000000011 */
[----:B------:R-:W-:Y:S02]  /*2d90*/  PRMT R20, R52, 0x7632, R20 ;  /* 0x0000763234147816 */ /* 0x000fe40000000014 */
[----:B------:R-:W-:Y:S02]  /*2da0*/  SHF.L.U32 R17, R17, 0x10, RZ ;  /* 0x0000001011117819 */ /* 0x000fe400000006ff */
[----:B------:R-:W-:Y:S02]  /*2db0*/  SHF.L.U32 R20, R20, 0x10, RZ ;  /* 0x0000001014147819 */ /* 0x000fe400000006ff */
[----:B0-----:R-:W-:Y:S01]  /*2dc0*/  SHF.L.U32 R18, R225, 0x10, RZ ;  /* 0x00000010e1127819 */ /* 0x001fe200000006ff */
        /* <DEDUP_REMOVED lines=24> */
[----:B------:R-:W-:Y:S02]  /*2f50*/  SHF.L.U32 R104, R53, 0x10, RZ ;  /* 0x0000001035687819 */ /* 0x000fe400000006ff */
[----:B------:R-:W-:-:S03]  /*2f60*/  SHF.L.U32 R133, R133, 0x10, RZ ;  /* 0x0000001085857819 */ /* 0x000fc600000006ff */
        /* <DEDUP_REMOVED lines=13> */
[----:B------:R-:W-:Y:S01]  /*3040*/  PRMT R104, R107, 0x7632, R104 ;  /* 0x000076326b687816 */ /* 0x000fe20000000068 */
[----:B------:R-:W-:-:S03]  /*3050*/  IMAD.U32 R105, R228, 0x10000, RZ ;  /* 0x00010000e4697824 */ /* 0x000fc600078e00ff */
[----:B------:R-:W-:-:S05]  /*3060*/  SHF.L.U32 R104, R104, 0x10, RZ ;  /* 0x0000001068687819 */ /* 0x000fca00000006ff */
[----:B------:R-:W-:-:S04]  /*3070*/  FMUL.FTZ R104, R104, R141 ;  /* 0x0000008d68687220 */ /* 0x000fc80000410000 */
[----:B------:R-:W-:Y:S01]  /*3080*/  FFMA.FTZ R133, R104, R105, R133 ;  /* 0x0000006968857223 */ /* 0x000fe20000010085 */
[----:B------:R-:W-:Y:S02]  /*3090*/  F2FP.BF16.F32.PACK_AB R105, R19, R17 ;  /* 0x000000111369723e */ /* 0x000fe400000010ff */
[----:B------:R-:W-:Y:S02]  /*30a0*/  F2FP.BF16.F32.PACK_AB R104, R20, R18 ;  /* 0x000000121468723e */ /* 0x000fe400000010ff */
[----:B------:R-:W-:Y:S01]  /*30b0*/  F2FP.BF16.F32.PACK_AB R107, R133, R108 ;  /* 0x0000006c856b723e */ /* 0x000fe200000010ff */
[----:B------:R-:W-:Y:S06]  /*30c0*/  BRA `(.L_x_286) ;  /* 0x0000000000a07947 */ /* 0x000fec0003800000 */
.L_x_285:
[----:B0----5:R-:W-:Y:S01]  /*30d0*/  SHF.L.U32 R18, R104, 0x10, RZ ;  /* 0x0000001068127819 */ /* 0x021fe200000006ff */
[----:B------:R-:W-:Y:S01]  /*30e0*/  IMAD.U32 R128, R227, 0x10000, RZ ;  /* 0x00010000e3807824 */ /* 0x000fe200078e00ff */
[----:B------:R-:W-:Y:S02]  /*30f0*/  SHF.L.U32 R20, R84, 0x10, RZ ;  /* 0x0000001054147819 */ /* 0x000fe400000006ff */
[----:B------:R-:W-:Y:S01]  /*3100*/  SHF.L.U32 R17, R105, 0x10, RZ ;  /* 0x0000001069117819 */ /* 0x000fe200000006ff */
[-C--:B------:R-:W-:Y:S01]  /*3110*/  FMUL.FTZ R18, R18, R141.reuse ;  /* 0x0000008d12127220 */ /* 0x080fe20000410000 */
        /* <DEDUP_REMOVED lines=22> */
[----:B------:R-:W-:Y:S01]  /*3280*/  FMUL.FTZ R128, R104, R128 ;  /* 0x0000008068807220 */ /* 0x000fe20000410000 */
[----:B------:R-:W-:Y:S01]  /*3290*/  SHF.L.U32 R106, R226, 0x10, RZ ;  /* 0x00000010e26a7819 */ /* 0x000fe200000006ff */
[-C--:B------:R-:W-:Y:S01]  /*32a0*/  FMUL.FTZ R20, R20, R141.reuse ;  /* 0x0000008d14147220 */ /* 0x080fe20000410000 */
        /* <DEDUP_REMOVED lines=10> */
.L_x_286:
[----:B------:R-:W0:Y:S02]  /*3350*/  LDC.64 R142, c[0x0][0x3a8] ;  /* 0x0000ea00ff8e7b82 */ /* 0x000e240000000a00 */
[C---:B0-----:R-:W-:Y:S01]  /*3360*/  IMAD.WIDE.U32 R142, R184.reuse, 0x10, R142 ;  /* 0x00000010b88e7825 */ /* 0x041fe200078e008e */
[----:B------:R-:W-:-:S04]  /*3370*/  IADD3 R184, PT, PT, R184, 0x20, RZ ;  /* 0x00000020b8b87810 */ /* 0x000fc80007ffe0ff */
[----:B------:R2:W-:Y:S03]  /*3380*/  STG.E.128 desc[UR6][R142.64], R104 ;  /* 0x000000688e007986 */ /* 0x0005e6000c101d06 */
.L_x_284:
[----:B------:R-:W-:Y:S05]  /*3390*/  BSYNC.RECONVERGENT B0 ;  /* 0x0000000000007941 */ /* 0x000fea0003800200 */
.L_x_283:
[----:B------:R-:W-:Y:S01]  /*33a0*/  ISETP.GE.U32.AND P0, PT, R32, 0x80, PT ;  /* 0x000000802000780c */ /* 0x000fe20003f06070 */
[----:B------:R-:W-:Y:S01]  /*33b0*/  BSSY.RECONVERGENT B0, `(.L_x_287) ;  /* 0x000006e000007945 */ /* 0x000fe20003800200 */
[----:B------:R-:W-:-:S11]  /*33c0*/  LOP3.LUT R21, R21, 0xffffdfff, RZ, 0xc0, !PT ;  /* 0xffffdfff15157812 */ /* 0x000fd600078ec0ff */
[----:B------:R-:W-:Y:S01]  /*33d0*/  @P0 LOP3.LUT R21, R21, 0x2000, RZ, 0xfc, !PT ;  /* 0x0000200015150812 */ /* 0x000fe200078efcff */
[----:B------:R-:W-:Y:S06]  /*33e0*/  @!P0 BRA `(.L_x_288) ;  /* 0x0000000400a88947 */ /* 0x000fec0003800000 */
[----:B------:R-:W-:-:S04]  /*33f0*/  ISETP.NE.U32.AND P0, PT, RZ, UR8, PT ;  /* 0x00000008ff007c0c */ /* 0x000fc8000bf05070 */
[----:B------:R-:W-:-:S13]  /*3400*/  ISETP.NE.AND.EX P0, PT, RZ, UR9, PT, P0 ;  /* 0x00000009ff007c0c */ /* 0x000fda000bf05300 */
[----:B------:R-:W3:Y:S02]  /*3410*/  @P0 LDC.64 R14, c[0x0][0x3a0] ;  /* 0x0000e800ff0e0b82 */ /* 0x000ee40000000a00 */
[----:B---3--:R-:W-:-:S05]  /*3420*/  @P0 IMAD.WIDE.U32 R14, R184, 0x10, R14 ;  /* 0x00000010b80e0825 */ /* 0x008fca00078e000e */
[----:B------:R3:W5:Y:S02]  /*3430*/  @P0 LDG.E.128 R52, desc[UR6][R14.64] ;  /* 0x000000060e340981 */ /* 0x000764000c1e1d00 */
[----:B---3--:R-:W3:Y:S02]  /*3440*/  LDC.64 R14, c[0x0][0x390] ;  /* 0x0000e400ff0e7b82 */ /* 0x008ee40000000a00 */
[----:B---3--:R-:W-:-:S05]  /*3450*/  IMAD.WIDE.U32 R14, R184, 0x10, R14 ;  /* 0x00000010b80e7825 */ /* 0x008fca00078e000e */
[----:B012---:R0:W5:Y:S01]  /*3460*/  LDG.E.128 R104, desc[UR6][R14.64] ;  /* 0x000000060e687981 */ /* 0x007162000c1e1d00 */
        /* <DEDUP_REMOVED lines=11> */
[----:B------:R-:W-:Y:S02]  /*3520*/  SHF.L.U32 R15, R15, 0x10, RZ ;  /* 0x000000100f0f7819 */ /* 0x000fe400000006ff */
[----:B------:R-:W-:Y:S02]  /*3530*/  SHF.L.U32 R13, R13, 0x10, RZ ;  /* 0x000000100d0d7819 */ /* 0x000fe400000006ff */
[----:B------:R-:W-:Y:S02]  /*3540*/  SHF.L.U32 R14, R230, 0x10, RZ ;  /* 0x00000010e60e7819 */ /* 0x000fe400000006ff */
[----:B------:R-:W-:Y:S01]  /*3550*/  SHF.L.U32 R105, R105, 0x10, RZ ;  /* 0x0000001069697819 */ /* 0x000fe200000006ff */
[----:B------:R-:W-:Y:S01]  /*3560*/  FMUL.FTZ R13, R13, R141 ;  /* 0x0000008d0d0d7220 */ /* 0x000fe20000410000 */
[----:B------:R-:W-:-:S02]  /*3570*/  SHF.L.U32 R51, R106, 0x10, RZ ;  /* 0x000000106a337819 */ /* 0x000fc400000006ff */
[----:B------:R-:W-:Y:S01]  /*3580*/  PRMT R127, R54, 0x7632, R127 ;  /* 0x00007632367f7816 */ /* 0x000fe2000000007f */
[----:B------:R-:W-:Y:S01]  /*3590*/  FFMA.FTZ R15, R13, R14, R15 ;  /* 0x0000000e0d0f7223 */ /* 0x000fe2000001000f */
[----:B------:R-:W-:Y:S01]  /*35a0*/  SHF.L.U32 R14, R104, 0x10, RZ ;  /* 0x00000010680e7819 */ /* 0x000fe200000006ff */
[-C--:B------:R-:W-:Y:S01]  /*35b0*/  FMUL.FTZ R105, R105, R141.reuse ;  /* 0x0000008d69697220 */ /* 0x080fe20000410000 */
[----:B------:R-:W-:Y:S01]  /*35c0*/  SHF.L.U32 R13, R80, 0x10, RZ ;  /* 0x00000010500d7819 */ /* 0x000fe200000006ff */
[-C--:B------:R-:W-:Y:S01]  /*35d0*/  FMUL.FTZ R51, R51, R141.reuse ;  /* 0x0000008d33337220 */ /* 0x080fe20000410000 */
[----:B------:R-:W-:Y:S01]  /*35e0*/  SHF.L.U32 R104, R54, 0x10, RZ ;  /* 0x0000001036687819 */ /* 0x000fe200000006ff */
[----:B------:R-:W-:Y:S01]  /*35f0*/  FMUL.FTZ R14, R14, R141 ;  /* 0x0000008d0e0e7220 */ /* 0x000fe20000410000 */
[----:B------:R-:W-:Y:S02]  /*3600*/  SHF.L.U32 R127, R127, 0x10, RZ ;  /* 0x000000107f7f7819 */ /* 0x000fe400000006ff */
[----:B------:R-:W-:Y:S01]  /*3610*/  PRMT R134, R55, 0x7632, R134 ;  /* 0x0000763237867816 */ /* 0x000fe20000000086 */
[----:B------:R-:W-:Y:S01]  /*3620*/  FFMA.FTZ R14, R14, R13, R50 ;  /* 0x0000000d0e0e7223 */ /* 0x000fe20000010032 */
[----:B------:R-:W-:Y:S01]  /*3630*/  SHF.L.U32 R50, R53, 0x10, RZ ;  /* 0x0000001035327819 */ /* 0x000fe200000006ff */
[----:B------:R-:W-:Y:S01]  /*3640*/  IMAD.U32 R13, R81, 0x10000, RZ ;  /* 0x00010000510d7824 */ /* 0x000fe200078e00ff */
[----:B------:R-:W-:-:S03]  /*3650*/  SHF.L.U32 R134, R134, 0x10, RZ ;  /* 0x0000001086867819 */ /* 0x000fc600000006ff */
[----:B------:R-:W-:Y:S01]  /*3660*/  FFMA.FTZ R13, R105, R13, R50 ;  /* 0x0000000d690d7223 */ /* 0x000fe20000010032 */
[----:B------:R-:W-:Y:S02]  /*3670*/  SHF.L.U32 R50, R82, 0x10, RZ ;  /* 0x0000001052327819 */ /* 0x000fe400000006ff */
[----:B------:R-:W-:-:S03]  /*3680*/  SHF.L.U32 R105, R55, 0x10, RZ ;  /* 0x0000001037697819 */ /* 0x000fc600000006ff */
        /* <DEDUP_REMOVED lines=8> */
[----:B------:R-:W-:Y:S01]  /*3710*/  F2FP.BF16.F32.PACK_AB R106, R127, R51 ;  /* 0x000000337f6a723e */ /* 0x000fe200000010ff */
[----:B------:R-:W-:-:S04]  /*3720*/  FMUL.FTZ R50, R50, R141 ;  /* 0x0000008d32327220 */ /* 0x000fc80000410000 */
        /* <DEDUP_REMOVED lines=10> */
.L_x_289:
[----:B0----5:R-:W-:Y:S01]  /*37d0*/  IMAD.U32 R14, R104, 0x10000, RZ ;  /* 0x00010000680e7824 */ /* 0x021fe200078e00ff */
[----:B------:R-:W-:Y:S01]  /*37e0*/  SHF.L.U32 R16, R80, 0x10, RZ ;  /* 0x0000001050107819 */ /* 0x000fe200000006ff */
[----:B------:R-:W-:Y:S01]  /*37f0*/  IMAD.U32 R134, R232, 0x10000, RZ ;  /* 0x00010000e8867824 */ /* 0x000fe200078e00ff */
        /* <DEDUP_REMOVED lines=27> */
[-C--:B------:R-:W-:Y:S01]  /*39b0*/  FMUL.FTZ R105, R105, R141.reuse ;  /* 0x0000008d69697220 */ /* 0x080fe20000410000 */
[----:B------:R-:W-:Y:S01]  /*39c0*/  SHF.L.U32 R104, R229, 0x10, RZ ;  /* 0x00000010e5687819 */ /* 0x000fe200000006ff */
[----:B------:R-:W-:-:S02]  /*39d0*/  FMUL.FTZ R16, R16, R141 ;  /* 0x0000008d10107220 */ /* 0x000fc40000410000 */
[----:B------:R-:W-:Y:S01]  /*39e0*/  FMUL.FTZ R15, R15, R106 ;  /* 0x0000006a0f0f7220 */ /* 0x000fe20000410000 */
[----:B------:R-:W-:Y:S01]  /*39f0*/  FMUL.FTZ R134, R105, R134 ;  /* 0x0000008669867220 */ /* 0x000fe20000410000 */
[----:B------:R-:W-:Y:S01]  /*3a00*/  FMUL.FTZ R16, R16, R104 ;  /* 0x0000006810107220 */ /* 0x000fe20000410000 */
[----:B------:R-:W-:Y:S02]  /*3a10*/  F2FP.BF16.F32.PACK_AB R106, R127, R51 ;  /* 0x000000337f6a723e */ /* 0x000fe400000010ff */
[----:B------:R-:W-:Y:S02]  /*3a20*/  F2FP.BF16.F32.PACK_AB R105, R15, R13 ;  /* 0x0000000d0f69723e */ /* 0x000fe400000010ff */
[----:B------:R-:W-:Y:S02]  /*3a30*/  F2FP.BF16.F32.PACK_AB R107, R134, R50 ;  /* 0x00000032866b723e */ /* 0x000fe400000010ff */
[----:B------:R-:W-:-:S07]  /*3a40*/  F2FP.BF16.F32.PACK_AB R104, R16, R14 ;  /* 0x0000000e1068723e */ /* 0x000fce00000010ff */
.L_x_290:
[----:B------:R-:W0:Y:S02]  /*3a50*/  LDC.64 R142, c[0x0][0x3a8] ;  /* 0x0000ea00ff8e7b82 */ /* 0x000e240000000a00 */
[C---:B0-----:R-:W-:Y:S01]  /*3a60*/  IMAD.WIDE.U32 R142, R184.reuse, 0x10, R142 ;  /* 0x00000010b88e7825 */ /* 0x041fe200078e008e */
[----:B------:R-:W-:-:S04]  /*3a70*/  IADD3 R184, PT, PT, R184, 0x20, RZ ;  /* 0x00000020b8b87810 */ /* 0x000fc80007ffe0ff */
[----:B------:R3:W-:Y:S03]  /*3a80*/  STG.E.128 desc[UR6][R142.64], R104 ;  /* 0x000000688e007986 */ /* 0x0007e6000c101d06 */
.L_x_288:
[----:B------:R-:W-:Y:S05]  /*3a90*/  BSYNC.RECONVERGENT B0 ;  /* 0x0000000000007941 */ /* 0x000fea0003800200 */
.L_x_287:
[----:B------:R-:W-:Y:S01]  /*3aa0*/  ISETP.GE.U32.AND P0, PT, R32, 0xa0, PT ;  /* 0x000000a02000780c */ /* 0x000fe20003f06070 */
[----:B------:R-:W-:Y:S01]  /*3ab0*/  BSSY.RECONVERGENT B0, `(.L_x_291) ;  /* 0x000006e000007945 */ /* 0x000fe20003800200 */
[----:B------:R-:W-:-:S11]  /*3ac0*/  LOP3.LUT R21, R21, 0xfffffbff, RZ, 0xc0, !PT ;  /* 0xfffffbff15157812 */ /* 0x000fd600078ec0ff */
[----:B------:R-:W-:Y:S01]  /*3ad0*/  @P0 LOP3.LUT R21, R21, 0x400, RZ, 0xfc, !PT ;  /* 0x0000040015150812 */ /* 0x000fe200078efcff */
[----:B------:R-:W-:Y:S06]  /*3ae0*/  @!P0 BRA `(.L_x_292) ;  /* 0x0000000400a88947 */ /* 0x000fec0003800000 */
[----:B------:R-:W-:-:S04]  /*3af0*/  ISETP.NE.U32.AND P0, PT, RZ, UR8, PT ;  /* 0x00000008ff007c0c */ /* 0x000fc8000bf05070 */
[----:B------:R-:W-:-:S13]  /*3b00*/  ISETP.NE.AND.EX P0, PT, RZ, UR9, PT, P0 ;  /* 0x00000009ff007c0c */ /* 0x000fda000bf05300 */
[----:B------:R-:W4:Y:S02]  /*3b10*/  @P0 LDC.64 R10, c[0x0][0x3a0] ;  /* 0x0000e800ff0a0b82 */ /* 0x000f240000000a00 */
[----:B----4-:R-:W-:-:S05]  /*3b20*/  @P0 IMAD.WIDE.U32 R10, R184, 0x10, R10 ;  /* 0x00000010b80a0825 */ /* 0x010fca00078e000a */
[----:B------:R4:W5:Y:S02]  /*3b30*/  @P0 LDG.E.128 R52, desc[UR6][R10.64] ;  /* 0x000000060a340981 */ /* 0x000964000c1e1d00 */
[----:B----4-:R-:W4:Y:S02]  /*3b40*/  LDC.64 R10, c[0x0][0x390] ;  /* 0x0000e400ff0a7b82 */ /* 0x010f240000000a00 */
[----:B----4-:R-:W-:-:S05]  /*3b50*/  IMAD.WIDE.U32 R10, R184, 0x10, R10 ;  /* 0x00000010b80a7825 */ /* 0x010fca00078e000a */
[----:B0123--:R0:W5:Y:S01]  /*3b60*/  LDG.E.128 R104, desc[UR6][R10.64] ;  /* 0x000000060a687981 */ /* 0x00f162000c1e1d00 */
        /* <DEDUP_REMOVED lines=54> */
.L_x_293:
[----:B0----5:R-:W-:Y:S01]  /*3ed0*/  SHF.L.U32 R10, R104, 0x10, RZ ;  /* 0x00000010680a7819 */ /* 0x021fe200000006ff */
[----:B------:R-:W-:Y:S01]  /*3ee0*/  IMAD.U32 R9, R105, 0x10000, RZ ;  /* 0x0001000069097824 */ /* 0x000fe200078e00ff */
[----:B------:R-:W-:Y:S02]  /*3ef0*/  SHF.L.U32 R12, R76, 0x10, RZ ;  /* 0x000000104c0c7819 */ /* 0x000fe400000006ff */
[----:B------:R-:W-:Y:S01]  /*3f00*/  SHF.L.U32 R49, R106, 0x10, RZ ;  /* 0x000000106a317819 */ /* 0x000fe200000006ff */
[-C--:B------:R-:W-:Y:S01]  /*3f10*/  FMUL.FTZ R10, R10, R141.reuse ;  /* 0x0000008d0a0a7220 */ /* 0x080fe20000410000 */
[----:B------:R-:W-:Y:S01]  /*3f20*/  SHF.L.U32 R11, R77, 0x10, RZ ;  /* 0x000000104d0b7819 */ /* 0x000fe200000006ff */
[-C--:B------:R-:W-:Y:S01]  /*3f30*/  FMUL.FTZ R9, R9, R141.reuse ;  /* 0x0000008d09097220 */ /* 0x080fe20000410000 */
[----:B------:R-:W-:Y:S01]  /*3f40*/  SHF.L.U32 R48, R107, 0x10, RZ ;  /* 0x000000106b307819 */ /* 0x000fe200000006ff */
[----:B------:R-:W-:Y:S01]  /*3f50*/  FMUL.FTZ R10, R10, R12 ;  /* 0x0000000c0a0a7220 */ /* 0x000fe20000410000 */
[----:B------:R-:W-:Y:S01]  /*3f60*/  SHF.L.U32 R12, R78, 0x10, RZ ;  /* 0x000000104e0c7819 */ /* 0x000fe200000006ff */
[----:B------:R-:W-:Y:S01]  /*3f70*/  FMUL.FTZ R49, R49, R141 ;  /* 0x0000008d31317220 */ /* 0x000fe20000410000 */
[----:B------:R-:W-:Y:S01]  /*3f80*/  FMUL.FTZ R9, R9, R11 ;  /* 0x0000000b09097220 */ /* 0x000fe20000410000 */
[----:B------:R-:W-:Y:S01]  /*3f90*/  SHF.L.U32 R11, R79, 0x10, RZ ;  /* 0x000000104f0b7819 */ /* 0x000fe200000006ff */
[----:B------:R-:W-:Y:S01]  /*3fa0*/  FMUL.FTZ R48, R48, R141 ;  /* 0x0000008d30307220 */ /* 0x000fe20000410000 */
[----:B------:R-:W-:Y:S01]  /*3fb0*/  FMUL.FTZ R49, R49, R12 ;  /* 0x0000000c31317220 */ /* 0x000fe20000410000 */
[----:B------:R-:W-:-:S02]  /*3fc0*/  PRMT R12, R104, 0x7632, R12 ;  /* 0x00007632680c7816 */ /* 0x000fc4000000000c */
[----:B------:R-:W-:Y:S01]  /*3fd0*/  PRMT R105, R105, 0x7632, R105 ;  /* 0x0000763269697816 */ /* 0x000fe20000000069 */
[----:B------:R-:W-:Y:S01]  /*3fe0*/  FMUL.FTZ R48, R48, R11 ;  /* 0x0000000b30307220 */ /* 0x000fe20000410000 */
[----:B------:R-:W-:Y:S02]  /*3ff0*/  PRMT R104, R106, 0x7632, R104 ;  /* 0x000076326a687816 */ /* 0x000fe40000000068 */
[----:B------:R-:W-:Y:S02]  /*4000*/  SHF.L.U32 R11, R105, 0x10, RZ ;  /* 0x00000010690b7819 */ /* 0x000fe400000006ff */
[----:B------:R-:W-:Y:S02]  /*4010*/  SHF.L.U32 R104, R104, 0x10, RZ ;  /* 0x0000001068687819 */ /* 0x000fe400000006ff */
[----:B------:R-:W-:Y:S01]  /*4020*/  PRMT R105, R107, 0x7632, R105 ;  /* 0x000076326b697816 */ /* 0x000fe20000000069 */
[-C--:B------:R-:W-:Y:S01]  /*4030*/  FMUL.FTZ R11, R11, R141.reuse ;  /* 0x0000008d0b0b7220 */ /* 0x080fe20000410000 */
[----:B------:R-:W-:Y:S01]  /*4040*/  SHF.L.U32 R126, R235, 0x10, RZ ;  /* 0x00000010eb7e7819 */ /* 0x000fe200000006ff */
[----:B------:R-:W-:Y:S01]  /*4050*/  FMUL.FTZ R104, R104, R141 ;  /* 0x0000008d68687220 */ /* 0x000fe20000410000 */
[----:B------:R-:W-:-:S02]  /*4060*/  SHF.L.U32 R105, R105, 0x10, RZ ;  /* 0x0000001069697819 */ /* 0x000fc400000006ff */
[----:B------:R-:W-:Y:S01]  /*4070*/  SHF.L.U32 R12, R12, 0x10, RZ ;  /* 0x000000100c0c7819 */ /* 0x000fe200000006ff */
[----:B------:R-:W-:Y:S01]  /*4080*/  FMUL.FTZ R126, R104, R126 ;  /* 0x0000007e687e7220 */ /* 0x000fe20000410000 */
[----:B------:R-:W-:Y:S01]  /*4090*/  SHF.L.U32 R106, R234, 0x10, RZ ;  /* 0x00000010ea6a7819 */ /* 0x000fe200000006ff */
[-C--:B------:R-:W-:Y:S01]  /*40a0*/  FMUL.FTZ R105, R105, R141.reuse ;  /* 0x0000008d69697220 */ /* 0x080fe20000410000 */
[----:B------:R-:W-:Y:S01]  /*40b0*/  SHF.L.U32 R135, R236, 0x10, RZ ;  /* 0x00000010ec877819 */ /* 0x000fe200000006ff */
[----:B------:R-:W-:Y:S01]  /*40c0*/  FMUL.FTZ R12, R12, R141 ;  /* 0x0000008d0c0c7220 */ /* 0x000fe20000410000 */
[----:B------:R-:W-:Y:S02]  /*40d0*/  IMAD.U32 R104, R233, 0x10000, RZ ;  /* 0x00010000e9687824 */ /* 0x000fe400078e00ff */
[----:B------:R-:W-:Y:S01]  /*40e0*/  FMUL.FTZ R11, R11, R106 ;  /* 0x0000006a0b0b7220 */ /* 0x000fe20000410000 */
[----:B------:R-:W-:Y:S01]  /*40f0*/  F2FP.BF16.F32.PACK_AB R106, R126, R49 ;  /* 0x000000317e6a723e */ /* 0x000fe200000010ff */
[----:B------:R-:W-:Y:S01]  /*4100*/  FMUL.FTZ R135, R105, R135 ;  /* 0x0000008769877220 */ /* 0x000fe20000410000 */
[----:B------:R-:W-:-:S02]  /*4110*/  FMUL.FTZ R12, R12, R104 ;  /* 0x000000680c0c7220 */ /* 0x000fc40000410000 */
[----:B------:R-:W-:Y:S02]  /*4120*/  F2FP.BF16.F32.PACK_AB R105, R11, R9 ;  /* 0x000000090b69723e */ /* 0x000fe400000010ff */
[----:B------:R-:W-:Y:S02]  /*4130*/  F2FP.BF16.F32.PACK_AB R107, R135, R48 ;  /* 0x00000030876b723e */ /* 0x000fe400000010ff */
[----:B------:R-:W-:-:S07]  /*4140*/  F2FP.BF16.F32.PACK_AB R104, R12, R10 ;  /* 0x0000000a0c68723e */ /* 0x000fce00000010ff */
.L_x_294:
[----:B------:R-:W0:Y:S02]  /*4150*/  LDC.64 R142, c[0x0][0x3a8] ;  /* 0x0000ea00ff8e7b82 */ /* 0x000e240000000a00 */
[C---:B0-----:R-:W-:Y:S01]  /*4160*/  IMAD.WIDE.U32 R142, R184.reuse, 0x10, R142 ;  /* 0x00000010b88e7825 */ /* 0x041fe200078e008e */
[----:B------:R-:W-:-:S04]  /*4170*/  IADD3 R184, PT, PT, R184, 0x20, RZ ;  /* 0x00000020b8b87810 */ /* 0x000fc80007ffe0ff */
[----:B------:R4:W-:Y:S03]  /*4180*/  STG.E.128 desc[UR6][R142.64], R104 ;  /* 0x000000688e007986 */ /* 0x0009e6000c101d06 */
.L_x_292:
[----:B------:R-:W-:Y:S05]  /*4190*/  BSYNC.RECONVERGENT B0 ;  /* 0x0000000000007941 */ /* 0x000fea0003800200 */
.L_x_291:
[----:B------:R-:W-:Y:S01]  /*41a0*/  ISETP.GE.U32.AND P0, PT, R32, 0xc0, PT ;  /* 0x000000c02000780c */ /* 0x000fe20003f06070 */
[----:B------:R-:W-:Y:S01]  /*41b0*/  BSSY.RECONVERGENT B0, `(.L_x_295) ;  /* 0x000006e000007945 */ /* 0x000fe20003800200 */
[----:B------:R-:W-:-:S11]  /*41c0*/  LOP3.LUT R21, R21, 0xfffffeff, RZ, 0xc0, !PT ;  /* 0xfffffeff15157812 */ /* 0x000fd600078ec0ff */
[----:B------:R-:W-:Y:S01]  /*41d0*/  @P0 LOP3.LUT R21, R21, 0x100, RZ, 0xfc, !PT ;  /* 0x0000010015150812 */ /* 0x000fe200078efcff */
[----:B------:R-:W-:Y:S06]  /*41e0*/  @!P0 BRA `(.L_x_296) ;  /* 0x0000000400a88947 */ /* 0x000fec0003800000 */
[----:B------:R-:W-:-:S04]  /*41f0*/  ISETP.NE.U32.AND P0, PT, RZ, UR8, PT ;  /* 0x00000008ff007c0c */ /* 0x000fc8000bf05070 */
[----:B------:R-:W-:-:S13]  /*4200*/  ISETP.NE.AND.EX P0, PT, RZ, UR9, PT, P0 ;  /* 0x00000009ff007c0c */ /* 0x000fda000bf05300 */
[----:B------:R-:W0:Y:S02]  /*4210*/  @P0 LDC.64 R6, c[0x0][0x3a0] ;  /* 0x0000e800ff060b82 */ /* 0x000e240000000a00 */
[----:B0-----:R-:W-:-:S05]  /*4220*/  @P0 IMAD.WIDE.U32 R6, R184, 0x10, R6 ;  /* 0x00000010b8060825 */ /* 0x001fca00078e0006 */
[----:B------:R0:W5:Y:S02]  /*4230*/  @P0 LDG.E.128 R52, desc[UR6][R6.64] ;  /* 0x0000000606340981 */ /* 0x000164000c1e1d00 */
[----:B0-----:R-:W0:Y:S02]  /*4240*/  LDC.64 R6, c[0x0][0x390] ;  /* 0x0000e400ff067b82 */ /* 0x001e240000000a00 */
[----:B0-----:R-:W-:-:S05]  /*4250*/  IMAD.WIDE.U32 R6, R184, 0x10, R6 ;  /* 0x00000010b8067825 */ /* 0x001fca00078e0006 */
[----:B-1234-:R0:W5:Y:S01]  /*4260*/  LDG.E.128 R104, desc[UR6][R6.64] ;  /* 0x0000000606687981 */ /* 0x01e162000c1e1d00 */
[----:B------:R-:W-:Y:S05]  /*4270*/  @!P0 BRA `(.L_x_297) ;  /* 0x0000000000d48947 */ /* 0x000fea0003800000 */
[----:B-----5:R-:W-:Y:S01]  /*4280*/  PRMT R5, R104, 0x7632, R5 ;  /* 0x0000763268057816 */ /* 0x020fe20000000005 */
[----:B------:R-:W-:Y:S01]  /*4290*/  IMAD.U32 R47, R106, 0x10000, RZ ;  /* 0x000100006a2f7824 */ /* 0x000fe200078e00ff */
[----:B------:R-:W-:Y:S02]  /*42a0*/  PRMT R8, R52, 0x7632, R8 ;  /* 0x0000763234087816 */ /* 0x000fe40000000008 */
[----:B------:R-:W-:Y:S01]  /*42b0*/  SHF.L.U32 R5, R5, 0x10, RZ ;  /* 0x0000001005057819 */ /* 0x000fe200000006ff */
[-C--:B------:R-:W-:Y:S01]  /*42c0*/  FMUL.FTZ R47, R47, R141.reuse ;  /* 0x0000008d2f2f7220 */ /* 0x080fe20000410000 */
        /* <DEDUP_REMOVED lines=12> */
[----:B------:R-:W-:-:S02]  /*4390*/  PRMT R125, R54, 0x7632, R125 ;  /* 0x00007632367d7816 */ /* 0x000fc4000000007d */
[----:B------:R-:W-:Y:S01]  /*43a0*/  PRMT R136, R55, 0x7632, R136 ;  /* 0x0000763237887816 */ /* 0x000fe20000000088 */
[----:B------:R-:W-:Y:S01]  /*43b0*/  FFMA.FTZ R7, R5, R6, R7 ;  /* 0x0000000605077223 */ /* 0x000fe20000010007 */
[----:B------:R-:W-:Y:S01]  /*43c0*/  SHF.L.U32 R6, R104, 0x10, RZ ;  /* 0x0000001068067819 */ /* 0x000fe200000006ff */
[-C--:B------:R-:W-:Y:S01]  /*43d0*/  FMUL.FTZ R105, R105, R141.reuse ;  /* 0x0000008d69697220 */ /* 0x080fe20000410000 */
[----:B------:R-:W-:Y:S02]  /*43e0*/  SHF.L.U32 R5, R72, 0x10, RZ ;  /* 0x0000001048057819 */ /* 0x000fe400000006ff */
[----:B------:R-:W-:Y:S01]  /*43f0*/  SHF.L.U32 R104, R54, 0x10, RZ ;  /* 0x0000001036687819 */ /* 0x000fe200000006ff */
[----:B------:R-:W-:Y:S01]  /*4400*/  FMUL.FTZ R6, R6, R141 ;  /* 0x0000008d06067220 */ /* 0x000fe20000410000 */
[----:B------:R-:W-:Y:S02]  /*4410*/  SHF.L.U32 R125, R125, 0x10, RZ ;  /* 0x000000107d7d7819 */ /* 0x000fe400000006ff */
[----:B------:R-:W-:Y:S01]  /*4420*/  SHF.L.U32 R136, R136, 0x10, RZ ;  /* 0x0000001088887819 */ /* 0x000fe200000006ff */
[----:B------:R-:W-:Y:S01]  /*4430*/  FFMA.FTZ R6, R6, R5, R46 ;  /* 0x0000000506067223 */ /* 0x000fe2000001002e */
[----:B------:R-:W-:-:S02]  /*4440*/  SHF.L.U32 R5, R73, 0x10, RZ ;  /* 0x0000001049057819 */ /* 0x000fc400000006ff */
[----:B------:R-:W-:-:S05]  /*4450*/  SHF.L.U32 R46, R53, 0x10, RZ ;  /* 0x00000010352e7819 */ /* 0x000fca00000006ff */
        /* <DEDUP_REMOVED lines=23> */
.L_x_297:
        /* <DEDUP_REMOVED lines=35> */
[----:B------:R-:W-:Y:S02]  /*4800*/  FMUL.FTZ R136, R105, R136 ;  /* 0x0000008869887220 */ /* 0x000fe40000410000 */
[----:B------:R-:W-:Y:S01]  /*4810*/  FMUL.FTZ R8, R8, R104 ;  /* 0x0000006808087220 */ /* 0x000fe20000410000 */
[----:B------:R-:W-:-:S02]  /*4820*/  F2FP.BF16.F32.PACK_AB R105, R7, R5 ;  /* 0x000000050769723e */ /* 0x000fc400000010ff */
[----:B------:R-:W-:Y:S02]  /*4830*/  F2FP.BF16.F32.PACK_AB R107, R136, R46 ;  /* 0x0000002e886b723e */ /* 0x000fe400000010ff */
[----:B------:R-:W-:-:S07]  /*4840*/  F2FP.BF16.F32.PACK_AB R104, R8, R6 ;  /* 0x000000060868723e */ /* 0x000fce00000010ff */
.L_x_298:
[----:B------:R-:W0:Y:S02]  /*4850*/  LDC.64 R142, c[0x0][0x3a8] ;  /* 0x0000ea00ff8e7b82 */ /* 0x000e240000000a00 */
[----:B0-----:R-:W-:-:S04]  /*4860*/  IMAD.WIDE.U32 R142, R184, 0x10, R142 ;  /* 0x00000010b88e7825 */ /* 0x001fc800078e008e */
[----:B------:R-:W-:Y:S01]  /*4870*/  VIADD R184, R184, 0x20 ;  /* 0x00000020b8b87836 */ /* 0x000fe20000000000 */
[----:B------:R0:W-:Y:S06]  /*4880*/  STG.E.128 desc[UR6][R142.64], R104 ;  /* 0x000000688e007986 */ /* 0x0001ec000c101d06 */
.L_x_296:
[----:B------:R-:W-:Y:S05]  /*4890*/  BSYNC.RECONVERGENT B0 ;  /* 0x0000000000007941 */ /* 0x000fea0003800200 */
.L_x_295:
        /* <DEDUP_REMOVED lines=41> */
[----:B------:R-:W-:-:S02]  /*4b30*/  SHF.L.U32 R0, R69, 0x10, RZ ;  /* 0x0000001045007819 */ /* 0x000fc400000006ff */
[----:B------:R-:W-:Y:S02]  /*4b40*/  SHF.L.U32 R44, R53, 0x10, RZ ;  /* 0x00000010352c7819 */ /* 0x000fe400000006ff */
[----:B------:R-:W-:-:S03]  /*4b50*/  SHF.L.U32 R137, R137, 0x10, RZ ;  /* 0x0000001089897819 */ /* 0x000fc600000006ff */
[----:B------:R-:W-:Y:S01]  /*4b60*/  FFMA.FTZ R0, R105, R0, R44 ;  /* 0x0000000069007223 */ /* 0x000fe2000001002c */
[----:B------:R-:W-:Y:S01]  /*4b70*/  IMAD.U32 R44, R70, 0x10000, RZ ;  /* 0x00010000462c7824 */ /* 0x000fe200078e00ff */
        /* <DEDUP_REMOVED lines=21> */
.L_x_301:
        /* <DEDUP_REMOVED lines=10> */
[-C--:B------:R-:W-:Y:S01]  /*4d70*/  FMUL.FTZ R45, R45, R141.reuse ;  /* 0x0000008d2d2d7220 */ /* 0x080fe20000410000 */
[----:B------:R-:W-:Y:S01]  /*4d80*/  FMUL.FTZ R44, R44, R141 ;  /* 0x0000008d2c2c7220 */ /* 0x000fe20000410000 */
[----:B------:R-:W-:Y:S01]  /*4d90*/  PRMT R105, R105, 0x7632, R105 ;  /* 0x0000763269697816 */ /* 0x000fe20000000069 */
[----:B------:R-:W-:Y:S01]  /*4da0*/  FMUL.FTZ R0, R0, R3 ;  /* 0x0000000300007220 */ /* 0x000fe20000410000 */
[----:B------:R-:W-:Y:S01]  /*4db0*/  FMUL.FTZ R45, R45, R4 ;  /* 0x000000042d2d7220 */ /* 0x000fe20000410000 */
[----:B------:R-:W-:-:S02]  /*4dc0*/  SHF.L.U32 R3, R71, 0x10, RZ ;  /* 0x0000001047037819 */ /* 0x000fc400000006ff */
[----:B------:R-:W-:Y:S02]  /*4dd0*/  PRMT R4, R104, 0x7632, R4 ;  /* 0x0000763268047816 */ /* 0x000fe40000000004 */
[----:B------:R-:W-:Y:S01]  /*4de0*/  PRMT R104, R106, 0x7632, R104 ;  /* 0x000076326a687816 */ /* 0x000fe20000000068 */
[----:B------:R-:W-:Y:S01]  /*4df0*/  FMUL.FTZ R44, R44, R3 ;  /* 0x000000032c2c7220 */ /* 0x000fe20000410000 */
        /* <DEDUP_REMOVED lines=21> */
.L_x_302:
[----:B------:R-:W0:Y:S02]  /*4f50*/  LDC.64 R142, c[0x0][0x3a8] ;  /* 0x0000ea00ff8e7b82 */ /* 0x000e240000000a00 */
[C---:B0-----:R-:W-:Y:S01]  /*4f60*/  IMAD.WIDE.U32 R142, R184.reuse, 0x10, R142 ;  /* 0x00000010b88e7825 */ /* 0x041fe200078e008e */
[----:B------:R-:W-:-:S04]  /*4f70*/  IADD3 R184, PT, PT, R184, 0x20, RZ ;  /* 0x00000020b8b87810 */ /* 0x000fc80007ffe0ff */
[----:B------:R0:W-:Y:S03]  /*4f80*/  STG.E.128 desc[UR6][R142.64], R104 ;  /* 0x000000688e007986 */ /* 0x0001e6000c101d06 */
.L_x_300:
[----:B------:R-:W-:Y:S05]  /*4f90*/  BSYNC.RECONVERGENT B0 ;  /* 0x0000000000007941 */ /* 0x000fea0003800200 */
.L_x_299:
        /* <DEDUP_REMOVED lines=14> */
[----:B0----5:R-:W-:Y:S02]  /*5080*/  PRMT R34, R104, 0x7632, R34 ;  /* 0x0000763268227816 */ /* 0x021fe40000000022 */
[----:B------:R-:W-:Y:S02]  /*5090*/  PRMT R33, R52, 0x7632, R33 ;  /* 0x0000763234217816 */ /* 0x000fe40000000021 */
[----:B------:R-:W-:Y:S01]  /*50a0*/  SHF.L.U32 R35, R245, 0x10, RZ ;  /* 0x00000010f5237819 */ /* 0x000fe200000006ff */
[----:B------:R-:W-:Y:S01]  /*50b0*/  IMAD.U32 R34, R34, 0x10000, RZ ;  /* 0x0001000022227824 */ /* 0x000fe200078e00ff */
[----:B------:R-:W-:Y:S02]  /*50c0*/  SHF.L.U32 R33, R33, 0x10, RZ ;  /* 0x0000001021217819 */ /* 0x000fe400000006ff */
[----:B------:R-:W-:Y:S01]  /*50d0*/  SHF.L.U32 R36, R246, 0x10, RZ ;  /* 0x00000010f6247819 */ /* 0x000fe200000006ff */
[----:B------:R-:W-:Y:S01]  /*50e0*/  FMUL.FTZ R34, R34, R141 ;  /* 0x0000008d22227220 */ /* 0x000fe20000410000 */
[----:B------:R-:W-:-:S02]  /*50f0*/  SHF.L.U32 R42, R52, 0x10, RZ ;  /* 0x00000010342a7819 */ /* 0x000fc400000006ff */
[----:B------:R-:W-:Y:S01]  /*5100*/  SHF.L.U32 R43, R106, 0x10, RZ ;  /* 0x000000106a2b7819 */ /* 0x000fe200000006ff */
[----:B------:R-:W-:Y:S01]  /*5110*/  FFMA.FTZ R33, R34, R35, R33 ;  /* 0x0000002322217223 */ /* 0x000fe20000010021 */
[----:B------:R-:W-:Y:S02]  /*5120*/  PRMT R35, R105, 0x7632, R35 ;  /* 0x0000763269237816 */ /* 0x000fe40000000023 */
[----:B------:R-:W-:Y:S01]  /*5130*/  PRMT R34, R53, 0x7632, R34 ;  /* 0x0000763235227816 */ /* 0x000fe20000000022 */
[-C--:B------:R-:W-:Y:S01]  /*5140*/  FMUL.FTZ R43, R43, R141.reuse ;  /* 0x0000008d2b2b7220 */ /* 0x080fe20000410000 */
        /* <DEDUP_REMOVED lines=9> */
[----:B------:R-:W-:Y:S01]  /*51e0*/  SHF.L.U32 R36, R64, 0x10, RZ ;  /* 0x0000001040247819 */ /* 0x000fe200000006ff */
[----:B------:R-:W-:Y:S01]  /*51f0*/  IMAD.U32 R104, R54, 0x10000, RZ ;  /* 0x0001000036687824 */ /* 0x000fe200078e00ff */
[----:B------:R-:W-:Y:S01]  /*5200*/  SHF.L.U32 R123, R123, 0x10, RZ ;  /* 0x000000107b7b7819 */ /* 0x000fe200000006ff */
[----:B------:R-:W-:Y:S01]  /*5210*/  FMUL.FTZ R35, R35, R141 ;  /* 0x0000008d23237220 */ /* 0x000fe20000410000 */
[----:B------:R-:W-:-:S03]  /*5220*/  SHF.L.U32 R138, R138, 0x10, RZ ;  /* 0x000000108a8a7819 */ /* 0x000fc600000006ff */
[----:B------:R-:W-:Y:S01]  /*5230*/  FFMA.FTZ R35, R35, R36, R42 ;  /* 0x0000002423237223 */ /* 0x000fe2000001002a */
[----:B------:R-:W-:Y:S02]  /*5240*/  SHF.L.U32 R36, R65, 0x10, RZ ;  /* 0x0000001041247819 */ /* 0x000fe400000006ff */
        /* <DEDUP_REMOVED lines=24> */
.L_x_305:
[----:B-----5:R-:W-:Y:S01]  /*53d0*/  SHF.L.U32 R36, R105, 0x10, RZ ;  /* 0x0000001069247819 */ /* 0x020fe200000006ff */
[----:B------:R-:W-:Y:S01]  /*53e0*/  IMAD.U32 R43, R106, 0x10000, RZ ;  /* 0x000100006a2b7824 */ /* 0x000fe200078e00ff */
[----:B------:R-:W-:Y:S02]  /*53f0*/  SHF.L.U32 R33, R65, 0x10, RZ ;  /* 0x0000001041217819 */ /* 0x000fe400000006ff */
[----:B0-----:R-:W-:Y:S01]  /*5400*/  SHF.L.U32 R35, R104, 0x10, RZ ;  /* 0x0000001068237819 */ /* 0x001fe200000006ff */
[-C--:B------:R-:W-:Y:S01]  /*5410*/  FMUL.FTZ R36, R36, R141.reuse ;  /* 0x0000008d24247220 */ /* 0x080fe20000410000 */
[----:B------:R-:W-:Y:S01]  /*5420*/  SHF.L.U32 R42, R107, 0x10, RZ ;  /* 0x000000106b2a7819 */ /* 0x000fe200000006ff */
[----:B------:R-:W-:Y:S01]  /*5430*/  FMUL.FTZ R43, R43, R141 ;  /* 0x0000008d2b2b7220 */ /* 0x000fe20000410000 */
[----:B------:R-:W-:Y:S01]  /*5440*/  SHF.L.U32 R34, R64, 0x10, RZ ;  /* 0x0000001040227819 */ /* 0x000fe200000006ff */
[----:B------:R-:W-:Y:S01]  /*5450*/  FMUL.FTZ R36, R36, R33 ;  /* 0x0000002124247220 */ /* 0x000fe20000410000 */
[----:B------:R-:W-:Y:S01]  /*5460*/  SHF.L.U32 R33, R67, 0x10, RZ ;  /* 0x0000001043217819 */ /* 0x000fe200000006ff */
[-C--:B------:R-:W-:Y:S01]  /*5470*/  FMUL.FTZ R35, R35, R141.reuse ;  /* 0x0000008d23237220 */ /* 0x080fe20000410000 */
[----:B------:R-:W-:Y:S01]  /*5480*/  FMUL.FTZ R42, R42, R141 ;  /* 0x0000008d2a2a7220 */ /* 0x000fe20000410000 */
[----:B------:R-:W-:-:S02]  /*5490*/  PRMT R105, R105, 0x7632, R105 ;  /* 0x0000763269697816 */ /* 0x000fc40000000069 */
[----:B------:R-:W-:Y:S01]  /*54a0*/  FMUL.FTZ R35, R35, R34 ;  /* 0x0000002223237220 */ /* 0x000fe20000410000 */
[----:B------:R-:W-:Y:S01]  /*54b0*/  FMUL.FTZ R42, R42, R33 ;  /* 0x000000212a2a7220 */ /* 0x000fe20000410000 */
[----:B------:R-:W-:Y:S02]  /*54c0*/  SHF.L.U32 R34, R66, 0x10, RZ ;  /* 0x0000001042227819 */ /* 0x000fe400000006ff */
[----:B------:R-:W-:Y:S02]  /*54d0*/  PRMT R33, R104, 0x7632, R33 ;  /* 0x0000763268217816 */ /* 0x000fe40000000021 */
[----:B------:R-:W-:Y:S01]  /*54e0*/  PRMT R104, R106, 0x7632, R104 ;  /* 0x000076326a687816 */ /* 0x000fe20000000068 */
[----:B------:R-:W-:Y:S01]  /*54f0*/  FMUL.FTZ R43, R43, R34 ;  /* 0x000000222b2b7220 */ /* 0x000fe20000410000 */
[----:B------:R-:W-:Y:S02]  /*5500*/  SHF.L.U32 R34, R105, 0x10, RZ ;  /* 0x0000001069227819 */ /* 0x000fe400000006ff */
[----:B------:R-:W-:-:S02]  /*5510*/  SHF.L.U32 R104, R104, 0x10, RZ ;  /* 0x0000001068687819 */ /* 0x000fc400000006ff */
        /* <DEDUP_REMOVED lines=19> */
.L_x_306:
[----:B------:R-:W0:Y:S02]  /*5650*/  LDC.64 R142, c[0x0][0x3a8] ;  /* 0x0000ea00ff8e7b82 */ /* 0x000e240000000a00 */
[C---:B0-----:R-:W-:Y:S01]  /*5660*/  IMAD.WIDE.U32 R142, R184.reuse, 0x10, R142 ;  /* 0x00000010b88e7825 */ /* 0x041fe200078e008e */
[----:B------:R-:W-:-:S04]  /*5670*/  IADD3 R184, PT, PT, R184, 0x20, RZ ;  /* 0x00000020b8b87810 */ /* 0x000fc80007ffe0ff */
[----:B------:R0:W-:Y:S03]  /*5680*/  STG.E.128 desc[UR6][R142.64], R104 ;  /* 0x000000688e007986 */ /* 0x0001e6000c101d06 */
.L_x_304:
[----:B------:R-:W-:Y:S05]  /*5690*/  BSYNC.RECONVERGENT B0 ;  /* 0x0000000000007941 */ /* 0x000fea0003800200 */
.L_x_303:
[----:B------:R-:W-:Y:S01]  /*56a0*/  ISETP.GE.U32.AND P0, PT, R32, 0x120, PT ;  /* 0x000001202000780c */ /* 0x000fe20003f06070 */
[----:B------:R-:W-:Y:S01]  /*56b0*/  BSSY.RECONVERGENT B0, `(.L_x_307) ;  /* 0x0000072000007945 */ /* 0x000fe20003800200 */
[----:B------:R-:W-:-:S11]  /*56c0*/  LOP3.LUT R21, R21, 0xffffffdf, RZ, 0xc0, !PT ;  /* 0xffffffdf15157812 */ /* 0x000fd600078ec0ff */
[----:B------:R-:W-:Y:S01]  /*56d0*/  @P0 LOP3.LUT R21, R21, 0x20, RZ, 0xfc, !PT ;  /* 0x0000002015150812 */ /* 0x000fe200078efcff */
[----:B------:R-:W-:Y:S06]  /*56e0*/  @!P0 BRA `(.L_x_308) ;  /* 0x0000000400b88947 */ /* 0x000fec0003800000 */
[----:B------:R-:W-:Y:S01]  /*56f0*/  ISETP.NE.U32.AND P0, PT, RZ, UR8, PT ;  /* 0x00000008ff007c0c */ /* 0x000fe2000bf05070 */
[----:B------:R-:W5:Y:S03]  /*5700*/  LDL R251, [R1+0x4] ;  /* 0x0000040001fb7983 */ /* 0x000f660000100800 */
[----:B------:R-:W-:Y:S01]  /*5710*/  ISETP.NE.AND.EX P0, PT, RZ, UR9, PT, P0 ;  /* 0x00000009ff007c0c */ /* 0x000fe2000bf05300 */
[----:B------:R-:W5:Y:S04]  /*5720*/  LDL R250, [R1+0x8] ;  /* 0x0000080001fa7983 */ /* 0x000f680000100800 */
[----:B01234-:R-:W5:Y:S04]  /*5730*/  LDL R143, [R1+0xc] ;  /* 0x00000c00018f7983 */ /* 0x01ff680000100800 */
[----:B------:R-:W5:Y:S04]  /*5740*/  LDL R142, [R1] ;  /* 0x00000000018e7983 */ /* 0x000f680000100800 */
[----:B------:R-:W0:Y:S02]  /*5750*/  @P0 LDC.64 R38, c[0x0][0x3a0] ;  /* 0x0000e800ff260b82 */ /* 0x000e240000000a00 */
[----:B0-----:R-:W-:-:S05]  /*5760*/  @P0 IMAD.WIDE.U32 R38, R184, 0x10, R38 ;  /* 0x00000010b8260825 */ /* 0x001fca00078e0026 */
[----:B------:R0:W5:Y:S02]  /*5770*/  @P0 LDG.E.128 R52, desc[UR6][R38.64] ;  /* 0x0000000626340981 */ /* 0x000164000c1e1d00 */
[----:B0-----:R-:W0:Y:S02]  /*5780*/  LDC.64 R38, c[0x0][0x390] ;  /* 0x0000e400ff267b82 */ /* 0x001e240000000a00 */
[----:B0-----:R-:W-:-:S05]  /*5790*/  IMAD.WIDE.U32 R38, R184, 0x10, R38 ;  /* 0x00000010b8267825 */ /* 0x001fca00078e0026 */
[----:B------:R0:W5:Y:S01]  /*57a0*/  LDG.E.128 R104, desc[UR6][R38.64] ;  /* 0x0000000626687981 */ /* 0x000162000c1e1d00 */
[----:B------:R-:W-:Y:S05]  /*57b0*/  @!P0 BRA `(.L_x_309) ;  /* 0x0000000000d48947 */ /* 0x000fea0003800000 */
[----:B0----5:R-:W-:Y:S02]  /*57c0*/  PRMT R38, R104, 0x7632, R38 ;  /* 0x0000763268267816 */ /* 0x021fe40000000026 */
[----:B------:R-:W-:Y:S02]  /*57d0*/  PRMT R37, R52, 0x7632, R37 ;  /* 0x0000763234257816 */ /* 0x000fe40000000025 */
[----:B------:R-:W-:Y:S02]  /*57e0*/  SHF.L.U32 R38, R38, 0x10, RZ ;  /* 0x0000001026267819 */ /* 0x000fe400000006ff */
[----:B------:R-:W-:Y:S01]  /*57f0*/  SHF.L.U32 R39, R142, 0x10, RZ ;  /* 0x000000108e277819 */ /* 0x000fe200000006ff */
[----:B------:R-:W-:Y:S01]  /*5800*/  IMAD.U32 R37, R37, 0x10000, RZ ;  /* 0x0001000025257824 */ /* 0x000fe200078e00ff */
[----:B------:R-:W-:Y:S01]  /*5810*/  SHF.L.U32 R40, R251, 0x10, RZ ;  /* 0x00000010fb287819 */ /* 0x000fe200000006ff */
[----:B------:R-:W-:Y:S01]  /*5820*/  FMUL.FTZ R38, R38, R141 ;  /* 0x0000008d26267220 */ /* 0x000fe20000410000 */
[----:B------:R-:W-:-:S02]  /*5830*/  SHF.L.U32 R114, R106, 0x10, RZ ;  /* 0x000000106a727819 */ /* 0x000fc400000006ff */
[----:B------:R-:W-:Y:S01]  /*5840*/  PRMT R122, R54, 0x7632, R122 ;  /* 0x00007632367a7816 */ /* 0x000fe2000000007a */
[----:B------:R-:W-:Y:S01]  /*5850*/  FFMA.FTZ R37, R38, R39, R37 ;  /* 0x0000002726257223 */ /* 0x000fe20000010025 */
[----:B------:R-:W-:Y:S01]  /*5860*/  PRMT R39, R105, 0x7632, R39 ;  /* 0x0000763269277816 */ /* 0x000fe20000000027 */
[-C--:B------:R-:W-:Y:S01]  /*5870*/  FMUL.FTZ R114, R114, R141.reuse ;  /* 0x0000008d72727220 */ /* 0x080fe20000410000 */
[----:B------:R-:W-:Y:S02]  /*5880*/  PRMT R38, R53, 0x7632, R38 ;  /* 0x0000763235267816 */ /* 0x000fe40000000026 */
[----:B------:R-:W-:Y:S02]  /*5890*/  SHF.L.U32 R39, R39, 0x10, RZ ;  /* 0x0000001027277819 */ /* 0x000fe400000006ff */
[----:B------:R-:W-:Y:S02]  /*58a0*/  SHF.L.U32 R38, R38, 0x10, RZ ;  /* 0x0000001026267819 */ /* 0x000fe400000006ff */
[----:B------:R-:W-:Y:S01]  /*58b0*/  SHF.L.U32 R105, R105, 0x10, RZ ;  /* 0x0000001069697819 */ /* 0x000fe200000006ff */
[----:B------:R-:W-:Y:S01]  /*58c0*/  FMUL.FTZ R39, R39, R141 ;  /* 0x0000008d27277220 */ /* 0x000fe20000410000 */
[----:B------:R-:W-:-:S02]  /*58d0*/  SHF.L.U32 R122, R122, 0x10, RZ ;  /* 0x000000107a7a7819 */ /* 0x000fc400000006ff */
[----:B------:R-:W-:Y:S01]  /*58e0*/  SHF.L.U32 R115, R107, 0x10, RZ ;  /* 0x000000106b737819 */ /* 0x000fe200000006ff */
[----:B------:R-:W-:Y:S01]  /*58f0*/  FFMA.FTZ R38, R39, R40, R38 ;  /* 0x0000002827267223 */ /* 0x000fe20000010026 */
[----:B------:R-:W-:Y:S01]  /*5900*/  SHF.L.U32 R39, R104, 0x10, RZ ;  /* 0x0000001068277819 */ /* 0x000fe200000006ff */
[-C--:B------:R-:W-:Y:S01]  /*5910*/  FMUL.FTZ R105, R105, R141.reuse ;  /* 0x0000008d69697220 */ /* 0x080fe20000410000 */
[----:B------:R-:W-:Y:S01]  /*5920*/  SHF.L.U32 R40, R60, 0x10, RZ ;  /* 0x000000103c287819 */ /* 0x000fe200000006ff */
[-C--:B------:R-:W-:Y:S01]  /*5930*/  FMUL.FTZ R115, R115, R141.reuse ;  /* 0x0000008d73737220 */ /* 0x080fe20000410000 */
[----:B------:R-:W-:Y:S01]  /*5940*/  SHF.L.U32 R104, R52, 0x10, RZ ;  /* 0x0000001034687819 */ /* 0x000fe200000006ff */
[----:B------:R-:W-:Y:S01]  /*5950*/  FMUL.FTZ R39, R39, R141 ;  /* 0x0000008d27277220 */ /* 0x000fe20000410000 */
[----:B------:R-:W-:-:S03]  /*5960*/  PRMT R139, R55, 0x7632, R139 ;  /* 0x00007632378b7816 */ /* 0x000fc6000000008b */
[----:B------:R-:W-:Y:S01]  /*5970*/  FFMA.FTZ R39, R39, R40, R104 ;  /* 0x0000002827277223 */ /* 0x000fe20000010068 */
[----:B------:R-:W-:Y:S02]  /*5980*/  SHF.L.U32 R40, R61, 0x10, RZ ;  /* 0x000000103d287819 */ /* 0x000fe400000006ff */
[----:B------:R-:W-:Y:S02]  /*5990*/  SHF.L.U32 R104, R53, 0x10, RZ ;  /* 0x0000001035687819 */ /* 0x000fe400000006ff */
[----:B------:R-:W-:-:S03]  /*59a0*/  SHF.L.U32 R139, R139, 0x10, RZ ;  /* 0x000000108b8b7819 */ /* 0x000fc600000006ff */
[----:B------:R-:W-:Y:S01]  /*59b0*/  FFMA.FTZ R40, R105, R40, R104 ;  /* 0x0000002869287223 */ /* 0x000fe20000010068 */
[----:B------:R-:W-:Y:S02]  /*59c0*/  SHF.L.U32 R104, R62, 0x10, RZ ;  /* 0x000000103e687819 */ /* 0x000fe400000006ff */
[----:B------:R-:W-:-:S05]  /*59d0*/  SHF.L.U32 R105, R54, 0x10, RZ ;  /* 0x0000001036697819 */ /* 0x000fca00000006ff */
[----:B------:R-:W-:Y:S01]  /*59e0*/  FFMA.FTZ R114, R114, R104, R105 ;  /* 0x0000006872727223 */ /* 0x000fe20000010069 */
[----:B------:R-:W-:Y:S02]  /*59f0*/  PRMT R104, R106, 0x7632, R104 ;  /* 0x000076326a687816 */ /* 0x000fe40000000068 */
[----:B------:R-:W-:-:S03]  /*5a00*/  SHF.L.U32 R105, R250, 0x10, RZ ;  /* 0x00000010fa697819 */ /* 0x000fc600000006ff */
[----:B------:R-:W-:-:S04]  /*5a10*/  IMAD.U32 R104, R104, 0x10000, RZ ;  /* 0x0001000068687824 */ /* 0x000fc800078e00ff */
        /* <DEDUP_REMOVED lines=15> */
.L_x_309:
        /* <DEDUP_REMOVED lines=11> */
[----:B------:R-:W-:Y:S01]  /*5bc0*/  PRMT R105, R105, 0x7632, R105 ;  /* 0x0000763269697816 */ /* 0x000fe20000000069 */
[----:B------:R-:W-:Y:S01]  /*5bd0*/  FMUL.FTZ R114, R114, R141 ;  /* 0x0000008d72727220 */ /* 0x000fe20000410000 */
[----:B------:R-:W-:Y:S01]  /*5be0*/  SHF.L.U32 R122, R250, 0x10, RZ ;  /* 0x00000010fa7a7819 */ /* 0x000fe200000006ff */
        /* <DEDUP_REMOVED lines=22> */
[----:B------:R-:W-:Y:S02]  /*5d50*/  FMUL.FTZ R37, R37, R104 ;  /* 0x0000006825257220 */ /* 0x000fe40000410000 */
[----:B------:R-:W-:-:S02]  /*5d60*/  F2FP.BF16.F32.PACK_AB R105, R38, R40 ;  /* 0x000000282669723e */ /* 0x000fc400000010ff */
[----:B------:R-:W-:Y:S02]  /*5d70*/  F2FP.BF16.F32.PACK_AB R107, R139, R115 ;  /* 0x000000738b6b723e */ /* 0x000fe400000010ff */
[----:B------:R-:W-:-:S07]  /*5d80*/  F2FP.BF16.F32.PACK_AB R104, R37, R39 ;  /* 0x000000272568723e */ /* 0x000fce00000010ff */
.L_x_310:
[----:B------:R-:W0:Y:S02]  /*5d90*/  LDC.64 R142, c[0x0][0x3a8] ;  /* 0x0000ea00ff8e7b82 */ /* 0x000e240000000a00 */
[C---:B0-----:R-:W-:Y:S01]  /*5da0*/  IMAD.WIDE.U32 R142, R184.reuse, 0x10, R142 ;  /* 0x00000010b88e7825 */ /* 0x041fe200078e008e */
[----:B------:R-:W-:-:S04]  /*5db0*/  IADD3 R184, PT, PT, R184, 0x20, RZ ;  /* 0x00000020b8b87810 */ /* 0x000fc80007ffe0ff */
[----:B------:R0:W-:Y:S03]  /*5dc0*/  STG.E.128 desc[UR6][R142.64], R104 ;  /* 0x000000688e007986 */ /* 0x0001e6000c101d06 */
.L_x_308:
[----:B------:R-:W-:Y:S05]  /*5dd0*/  BSYNC.RECONVERGENT B0 ;  /* 0x0000000000007941 */ /* 0x000fea0003800200 */
.L_x_307:
        /* <DEDUP_REMOVED lines=10> */
[----:B------:R-:W5:Y:S04]  /*5e80*/  LDL R142, [R1+0x10] ;  /* 0x00001000018e7983 */ /* 0x000f680000100800 */
[----:B------:R-:W0:Y:S02]  /*5e90*/  @P0 LDC.64 R104, c[0x0][0x3a0] ;  /* 0x0000e800ff680b82 */ /* 0x000e240000000a00 */
[----:B0-----:R-:W-:-:S05]  /*5ea0*/  @P0 IMAD.WIDE.U32 R104, R184, 0x10, R104 ;  /* 0x00000010b8680825 */ /* 0x001fca00078e0068 */
[----:B------:R0:W5:Y:S02]  /*5eb0*/  @P0 LDG.E.128 R52, desc[UR6][R104.64] ;  /* 0x0000000668340981 */ /* 0x000164000c1e1d00 */
[----:B0-----:R-:W0:Y:S02]  /*5ec0*/  LDC.64 R104, c[0x0][0x390] ;  /* 0x0000e400ff687b82 */ /* 0x001e240000000a00 */
[----:B0-----:R-:W-:-:S06]  /*5ed0*/  IMAD.WIDE.U32 R104, R184, 0x10, R104 ;  /* 0x00000010b8687825 */ /* 0x001fcc00078e0068 */
[----:B------:R-:W5:Y:S01]  /*5ee0*/  LDG.E.128 R104, desc[UR6][R104.64] ;  /* 0x0000000668687981 */ /* 0x000f62000c1e1d00 */
[----:B------:R-:W-:Y:S05]  /*5ef0*/  @!P0 BRA `(.L_x_313) ;  /* 0x0000000000d48947 */ /* 0x000fea0003800000 */
[----:B-----5:R-:W-:Y:S01]  /*5f00*/  PRMT R116, R104, 0x7632, R116 ;  /* 0x0000763268747816 */ /* 0x020fe20000000074 */
[----:B------:R-:W-:Y:S01]  /*5f10*/  IMAD.U32 R120, R107, 0x10000, RZ ;  /* 0x000100006b787824 */ /* 0x000fe200078e00ff */
[----:B------:R-:W-:Y:S02]  /*5f20*/  PRMT R41, R52, 0x7632, R41 ;  /* 0x0000763234297816 */ /* 0x000fe40000000029 */
[----:B------:R-:W-:Y:S01]  /*5f30*/  SHF.L.U32 R116, R116, 0x10, RZ ;  /* 0x0000001074747819 */ /* 0x000fe200000006ff */
[-C--:B------:R-:W-:Y:S01]  /*5f40*/  FMUL.FTZ R120, R120, R141.reuse ;  /* 0x0000008d78787220 */ /* 0x080fe20000410000 */
[----:B------:R-:W-:Y:S02]  /*5f50*/  SHF.L.U32 R41, R41, 0x10, RZ ;  /* 0x0000001029297819 */ /* 0x000fe400000006ff */
[----:B------:R-:W-:Y:S01]  /*5f60*/  SHF.L.U32 R117, R142, 0x10, RZ ;  /* 0x000000108e757819 */ /* 0x000fe200000006ff */
[----:B------:R-:W-:Y:S01]  /*5f70*/  FMUL.FTZ R116, R116, R141 ;  /* 0x0000008d74747220 */ /* 0x000fe20000410000 */
[----:B------:R-:W-:-:S02]  /*5f80*/  SHF.L.U32 R118, R53, 0x10, RZ ;  /* 0x0000001035767819 */ /* 0x000fc400000006ff */
[----:B------:R-:W-:Y:S01]  /*5f90*/  SHF.L.U32 R119, R106, 0x10, RZ ;  /* 0x000000106a777819 */ /* 0x000fe200000006ff */
[----:B------:R-:W-:Y:S01]  /*5fa0*/  FFMA.FTZ R41, R116, R117, R41 ;  /* 0x0000007574297223 */ /* 0x000fe20000010029 */
[----:B------:R-:W-:Y:S01]  /*5fb0*/  IMAD.U32 R116, R104, 0x10000, RZ ;  /* 0x0001000068747824 */ /* 0x000fe200078e00ff */
[----:B------:R-:W-:Y:S02]  /*5fc0*/  SHF.L.U32 R104, R56, 0x10, RZ ;  /* 0x0000001038687819 */ /* 0x000fe400000006ff */
[----:B------:R-:W-:Y:S01]  /*5fd0*/  SHF.L.U32 R117, R52, 0x10, RZ ;  /* 0x0000001034757819 */ /* 0x000fe200000006ff */
[-C--:B------:R-:W-:Y:S01]  /*5fe0*/  FMUL.FTZ R116, R116, R141.reuse ;  /* 0x0000008d74747220 */ /* 0x080fe20000410000 */
[----:B------:R-:W-:Y:S01]  /*5ff0*/  FMUL.FTZ R119, R119, R141 ;  /* 0x0000008d77777220 */ /* 0x000fe20000410000 */
[----:B------:R-:W-:Y:S02]  /*6000*/  PRMT R121, R54, 0x7632, R121 ;  /* 0x0000763236797816 */ /* 0x000fe40000000079 */
[----:B------:R-:W-:Y:S01]  /*6010*/  FFMA.FTZ R116, R116, R104, R117 ;  /* 0x0000006874747223 */ /* 0x000fe20000010075 */
[----:B------:R-:W-:-:S02]  /*6020*/  SHF.L.U32 R117, R105, 0x10, RZ ;  /* 0x0000001069757819 */ /* 0x000fc400000006ff */
[----:B------:R-:W-:Y:S02]  /*6030*/  SHF.L.U32 R104, R57, 0x10, RZ ;  /* 0x0000001039687819 */ /* 0x000fe400000006ff */
[----:B------:R-:W-:Y:S01]  /*6040*/  SHF.L.U32 R121, R121, 0x10, RZ ;  /* 0x0000001079797819 */ /* 0x000fe200000006ff */
[----:B------:R-:W-:Y:S01]  /*6050*/  FMUL.FTZ R117, R117, R141 ;  /* 0x0000008d75757220 */ /* 0x000fe20000410000 */
[----:B------:R-:W-:-:S03]  /*6060*/  PRMT R107, R107, 0x7632, R107 ;  /* 0x000076326b6b7816 */ /* 0x000fc6000000006b */
[----:B------:R-:W-:Y:S01]  /*6070*/  FFMA.FTZ R117, R117, R104, R118 ;  /* 0x0000006875757223 */ /* 0x000fe20000010076 */
[----:B------:R-:W-:Y:S02]  /*6080*/  PRMT R104, R105, 0x7632, R104 ;  /* 0x0000763269687816 */ /* 0x000fe40000000068 */
[----:B------:R-:W-:Y:S02]  /*6090*/  PRMT R118, R53, 0x7632, R118 ;  /* 0x0000763235767816 */ /* 0x000fe40000000076 */
[----:B------:R-:W-:Y:S02]  /*60a0*/  SHF.L.U32 R104, R104, 0x10, RZ ;  /* 0x0000001068687819 */ /* 0x000fe400000006ff */
[----:B------:R-:W-:Y:S02]  /*60b0*/  SHF.L.U32 R118, R118, 0x10, RZ ;  /* 0x0000001076767819 */ /* 0x000fe400000006ff */
        /* <DEDUP_REMOVED lines=25> */
.L_x_313:
[C---:B-----5:R-:W-:Y:S02]  /*6250*/  SHF.L.U32 R116, R104.reuse, 0x10, RZ ;  /* 0x0000001068747819 */ /* 0x060fe400000006ff */
[----:B------:R-:W-:Y:S02]  /*6260*/  PRMT R41, R104, 0x7632, R41 ;  /* 0x0000763268297816 */ /* 0x000fe40000000029 */
[----:B------:R-:W-:Y:S01]  /*6270*/  SHF.L.U32 R104, R56, 0x10, RZ ;  /* 0x0000001038687819 */ /* 0x000fe200000006ff */
[----:B------:R-:W-:Y:S01]  /*6280*/  FMUL.FTZ R116, R116, R141 ;  /* 0x0000008d74747220 */ /* 0x000fe20000410000 */
[----:B------:R-:W-:Y:S02]  /*6290*/  SHF.L.U32 R117, R105, 0x10, RZ ;  /* 0x0000001069757819 */ /* 0x000fe400000006ff */
[----:B------:R-:W-:Y:S01]  /*62a0*/  SHF.L.U32 R119, R106, 0x10, RZ ;  /* 0x000000106a777819 */ /* 0x000fe200000006ff */
[----:B------:R-:W-:Y:S01]  /*62b0*/  FMUL.FTZ R116, R116, R104 ;  /* 0x0000006874747220 */ /* 0x000fe20000410000 */
[----:B------:R-:W-:-:S02]  /*62c0*/  IMAD.U32 R104, R57, 0x10000, RZ ;  /* 0x0001000039687824 */ /* 0x000fc400078e00ff */
[-C--:B------:R-:W-:Y:S01]  /*62d0*/  FMUL.FTZ R117, R117, R141.reuse ;  /* 0x0000008d75757220 */ /* 0x080fe20000410000 */
[----:B------:R-:W-:Y:S01]  /*62e0*/  PRMT R118, R105, 0x7632, R118 ;  /* 0x0000763269767816 */ /* 0x000fe20000000076 */
[-C--:B------:R-:W-:Y:S01]  /*62f0*/  FMUL.FTZ R119, R119, R141.reuse ;  /* 0x0000008d77777220 */ /* 0x080fe20000410000 */
[----:B------:R-:W-:Y:S01]  /*6300*/  PRMT R140, R107, 0x7632, R140 ;  /* 0x000076326b8c7816 */ /* 0x000fe2000000008c */
[----:B------:R-:W-:Y:S01]  /*6310*/  FMUL.FTZ R117, R117, R104 ;  /* 0x0000006875757220 */ /* 0x000fe20000410000 */
[----:B------:R-:W-:Y:S02]  /*6320*/  SHF.L.U32 R104, R58, 0x10, RZ ;  /* 0x000000103a687819 */ /* 0x000fe400000006ff */
[----:B------:R-:W-:Y:S02]  /*6330*/  SHF.L.U32 R118, R118, 0x10, RZ ;  /* 0x0000001076767819 */ /* 0x000fe400000006ff */
[----:B------:R-:W-:Y:S01]  /*6340*/  SHF.L.U32 R120, R107, 0x10, RZ ;  /* 0x000000106b787819 */ /* 0x000fe200000006ff */
[----:B------:R-:W-:Y:S01]  /*6350*/  FMUL.FTZ R119, R119, R104 ;  /* 0x0000006877777220 */ /* 0x000fe20000410000 */
[----:B------:R-:W-:Y:S01]  /*6360*/  SHF.L.U32 R104, R251, 0x10, RZ ;  /* 0x00000010fb687819 */ /* 0x000fe200000006ff */
[-C--:B------:R-:W-:Y:S01]  /*6370*/  FMUL.FTZ R118, R118, R141.reuse ;  /* 0x0000008d76767220 */ /* 0x080fe20000410000 */
[----:B------:R-:W-:Y:S01]  /*6380*/  SHF.L.U32 R140, R140, 0x10, RZ ;  /* 0x000000108c8c7819 */ /* 0x000fe200000006ff */
[-C--:B------:R-:W-:Y:S01]  /*6390*/  FMUL.FTZ R120, R120, R141.reuse ;  /* 0x0000008d78787220 */ /* 0x080fe20000410000 */
[----:B------:R-:W-:Y:S01]  /*63a0*/  PRMT R121, R106, 0x7632, R121 ;  /* 0x000076326a797816 */ /* 0x000fe20000000079 */
[----:B------:R-:W-:Y:S01]  /*63b0*/  FMUL.FTZ R118, R118, R104 ;  /* 0x0000006876767220 */ /* 0x000fe20000410000 */
[----:B------:R-:W-:Y:S01]  /*63c0*/  SHF.L.U32 R105, R59, 0x10, RZ ;  /* 0x000000103b697819 */ /* 0x000fe200000006ff */
[----:B------:R-:W-:Y:S01]  /*63d0*/  FMUL.FTZ R140, R140, R141 ;  /* 0x0000008d8c8c7220 */ /* 0x000fe20000410000 */
[----:B------:R-:W-:-:S02]  /*63e0*/  SHF.L.U32 R104, R143, 0x10, RZ ;  /* 0x000000108f687819 */ /* 0x000fc400000006ff */
[----:B------:R-:W-:Y:S01]  /*63f0*/  SHF.L.U32 R41, R41, 0x10, RZ ;  /* 0x0000001029297819 */ /* 0x000fe200000006ff */
[----:B------:R-:W-:Y:S01]  /*6400*/  FMUL.FTZ R120, R120, R105 ;  /* 0x0000006978787220 */ /* 0x000fe20000410000 */
[----:B------:R-:W-:Y:S01]  /*6410*/  SHF.L.U32 R121, R121, 0x10, RZ ;  /* 0x0000001079797819 */ /* 0x000fe200000006ff */
[----:B------:R-:W-:Y:S01]  /*6420*/  FMUL.FTZ R140, R140, R104 ;  /* 0x000000688c8c7220 */ /* 0x000fe20000410000 */
[----:B------:R-:W-:Y:S01]  /*6430*/  SHF.L.U32 R105, R250, 0x10, RZ ;  /* 0x00000010fa697819 */ /* 0x000fe200000006ff */
[-C--:B------:R-:W-:Y:S01]  /*6440*/  FMUL.FTZ R41, R41, R141.reuse ;  /* 0x0000008d29297220 */ /* 0x080fe20000410000 */
[----:B------:R-:W-:Y:S01]  /*6450*/  SHF.L.U32 R104, R142, 0x10, RZ ;  /* 0x000000108e687819 */ /* 0x000fe200000006ff */
[----:B------:R-:W-:Y:S01]  /*6460*/  FMUL.FTZ R121, R121, R141 ;  /* 0x0000008d79797220 */ /* 0x000fe20000410000 */
[----:B------:R-:W-:-:S03]  /*6470*/  F2FP.BF16.F32.PACK_AB R107, R140, R120 ;  /* 0x000000788c6b723e */ /* 0x000fc600000010ff */
[----:B------:R-:W-:Y:S01]  /*6480*/  FMUL.FTZ R121, R121, R105 ;  /* 0x0000006979797220 */ /* 0x000fe20000410000 */
[----:B------:R-:W-:Y:S01]  /*6490*/  FMUL.FTZ R41, R41, R104 ;  /* 0x0000006829297220 */ /* 0x000fe20000410000 */
[----:B------:R-:W-:-:S03]  /*64a0*/  F2FP.BF16.F32.PACK_AB R105, R118, R117 ;  /* 0x000000757669723e */ /* 0x000fc600000010ff */
[----:B------:R-:W-:Y:S02]  /*64b0*/  F2FP.BF16.F32.PACK_AB R106, R121, R119 ;  /* 0x00000077796a723e */ /* 0x000fe400000010ff */
[----:B------:R-:W-:-:S07]  /*64c0*/  F2FP.BF16.F32.PACK_AB R104, R41, R116 ;  /* 0x000000742968723e */ /* 0x000fce00000010ff */
.L_x_314:
[----:B------:R-:W0:Y:S02]  /*64d0*/  LDC.64 R142, c[0x0][0x3a8] ;  /* 0x0000ea00ff8e7b82 */ /* 0x000e240000000a00 */
[----:B0-----:R-:W-:-:S05]  /*64e0*/  IMAD.WIDE.U32 R142, R184, 0x10, R142 ;  /* 0x00000010b88e7825 */ /* 0x001fca00078e008e */
[----:B------:R0:W-:Y:S02]  /*64f0*/  STG.E.128 desc[UR6][R142.64], R104 ;  /* 0x000000688e007986 */ /* 0x0001e4000c101d06 */
.L_x_312:
[----:B------:R-:W-:Y:S05]  /*6500*/  BSYNC.RECONVERGENT B0 ;  /* 0x0000000000007941 */ /* 0x000fea0003800200 */
.L_x_311:
[----:B01234-:R-:W-:Y:S01]  /*6510*/  FADD.FTZ R104, RZ, R27 ;  /* 0x0000001bff687221 */ /* 0x01ffe20000010000 */
[C---:B------:R-:W-:Y:S01]  /*6520*/  ISETP.GT.U32.AND P4, PT, R32.reuse, 0x3f, PT ;  /* 0x0000003f2000780c */ /* 0x040fe20003f84070 */
[----:B------:R-:W-:Y:S01]  /*6530*/  UMOV UR4, 0xffffffff ;  /* 0xffffffff00047882 */ /* 0x000fe20000000000 */
[C---:B------:R-:W-:Y:S01]  /*6540*/  ISETP.GT.U32.AND P3, PT, R32.reuse, 0x5f, PT ;  /* 0x0000005f2000780c */ /* 0x040fe20003f64070 */
[----:B------:R-:W-:Y:S01]  /*6550*/  FADD.FTZ R104, R29, R104 ;  /* 0x000000681d687221 */ /* 0x000fe20000010000 */
[C---:B------:R-:W-:Y:S02]  /*6560*/  ISETP.GT.U32.AND P2, PT, R32.reuse, 0x7f, PT ;  /* 0x0000007f2000780c */ /* 0x040fe40003f44070 */
[----:B------:R-:W-:Y:S01]  /*6570*/  ISETP.GT.U32.AND P1, PT, R32, 0x9f, PT ;  /* 0x0000009f2000780c */ /* 0x000fe20003f24070 */
[----:B------:R-:W-:Y:S01]  /*6580*/  FADD.FTZ R104, R26, R104 ;  /* 0x000000681a687221 */ /* 0x000fe20000010000 */
[----:B------:R-:W-:Y:S02]  /*6590*/  LOP3.LUT P0, RZ, R249, 0x1f, RZ, 0xc0, !PT ;  /* 0x0000001ff9ff7812 */ /* 0x000fe4000780c0ff */
[----:B------:R-:W-:Y:S01]  /*65a0*/  LOP3.LUT R21, R21, 0xfffffdff, RZ, 0xc0, !PT ;  /* 0xfffffdff15157812 */ /* 0x000fe200078ec0ff */
[----:B------:R-:W-:Y:S01]  /*65b0*/  FADD.FTZ R104, R28, R104 ;  /* 0x000000681c687221 */ /* 0x000fe20000010000 */
[----:B------:R-:W-:-:S03]  /*65c0*/  ISETP.GT.U32.AND P6, PT, R32, 0xdf, PT ;  /* 0x000000df2000780c */ /* 0x000fc60003fc4070 */
[----:B------:R-:W-:-:S04]  /*65d0*/  FADD.FTZ R104, R113, R104 ;  /* 0x0000006871687221 */ /* 0x000fc80000010000 */
[----:B------:R-:W-:Y:S02]  /*65e0*/  FADD.FTZ R104, R130, R104 ;  /* 0x0000006882687221 */ /* 0x000fe40000010000 */
[----:B------:R-:W-:Y:S02]  /*65f0*/  @P0 LOP3.LUT R21, R21, 0x200, RZ, 0xfc, !PT ;  /* 0x0000020015150812 */ /* 0x000fe400078efcff */
[----:B------:R-:W-:Y:S01]  /*6600*/  FADD.FTZ R104, R112, R104 ;  /* 0x0000006870687221 */ /* 0x000fe20000010000 */
[----:B------:R-:W-:Y:S02]  /*6610*/  ISETP.GT.U32.AND P0, PT, R32, 0xbf, PT ;  /* 0x000000bf2000780c */ /* 0x000fe40003f04070 */
[----:B------:R-:W-:Y:S01]  /*6620*/  LOP3.LUT R21, R21, 0xfffffffe, RZ, 0xc0, !PT ;  /* 0xfffffffe15157812 */ /* 0x000fe200078ec0ff */
[----:B------:R-:W-:-:S03]  /*6630*/  FADD.FTZ R104, R131, R104 ;  /* 0x0000006883687221 */ /* 0x000fc60000010000 */
[----:B------:R-:W-:Y:S02]  /*6640*/  @P6 LOP3.LUT R21, R21, 0x1, RZ, 0xfc, !PT ;  /* 0x0000000115156812 */ /* 0x000fe400078efcff */
[----:B------:R-:W-:Y:S02]  /*6650*/  FSEL R107, R104, RZ, P5 ;  /* 0x000000ff686b7208 */ /* 0x000fe40002800000 */
[----:B------:R-:W-:-:S03]  /*6660*/  LOP3.LUT R21, R21, 0xfffffffd, RZ, 0xc0, !PT ;  /* 0xfffffffd15157812 */ /* 0x000fc600078ec0ff */
        /* <DEDUP_REMOVED lines=75> */
[----:B------:R-:W-:-:S04]  /*6b20*/  FADD.FTZ R104, R118, R104 ;  /* 0x0000006876687221 */ /* 0x000fc80000010000 */
[----:B------:R-:W-:-:S04]  /*6b30*/  FADD.FTZ R104, R119, R104 ;  /* 0x0000006877687221 */ /* 0x000fc80000010000 */
[----:B------:R-:W-:-:S04]  /*6b40*/  FADD.FTZ R104, R121, R104 ;  /* 0x0000006879687221 */ /* 0x000fc80000010000 */
[----:B------:R-:W-:-:S04]  /*6b50*/  FADD.FTZ R104, R120, R104 ;  /* 0x0000006878687221 */ /* 0x000fc80000010000 */
[----:B------:R-:W-:Y:S01]  /*6b60*/  @P6 FADD.FTZ R107, R140, R104 ;  /* 0x000000688c6b6221 */ /* 0x000fe20000010000 */
[----:B------:R-:W-:Y:S06]  /*6b70*/  BRA.DIV UR4, `(.L_x_315) ;  /* 0x0000003204907947 */ /* 0x000fec000b800000 */
[----:B------:R-:W0:Y:S01]  /*6b80*/  SHFL.BFLY PT, R104, R107, 0x1, 0x1f ;  /* 0x0c201f006b687f89 */ /* 0x000e2200000e0000 */
[----:B------:R-:W1:Y:S01]  /*6b90*/  LDC R142, c[0x0][0x400] ;  /* 0x00010000ff8e7b82 */ /* 0x000e620000000800 */
[----:B------:R-:W-:Y:S01]  /*6ba0*/  ISETP.GT.U32.AND P6, PT, R32, 0xdf, PT ;  /* 0x000000df2000780c */ /* 0x000fe20003fc4070 */
        /* <DEDUP_REMOVED lines=11> */
[----:B------:R-:W-:-:S03]  /*6c60*/  FADD.FTZ R105, R29, -R107 ;  /* 0x8000006b1d697221 */ /* 0x000fc60000010000 */
        /* <DEDUP_REMOVED lines=15> */
[----:B------:R-:W-:Y:S01]  /*6d60*/  FSEL R141, R104, RZ, P5 ;  /* 0x000000ff688d7208 */ /* 0x000fe20002800000 */
        /* <DEDUP_REMOVED lines=155> */
.L_x_348:
[----:B------:R-:W-:Y:S01]  /*7720*/  LOP3.LUT P1, RZ, R249, 0x1f, RZ, 0xc0, !PT ;  /* 0x0000001ff9ff7812 */ /* 0x000fe2000782c0ff */
[----:B-1----:R-:W-:Y:S01]  /*7730*/  FADD.FTZ R104, R141, R104 ;  /* 0x000000688d687221 */ /* 0x002fe20000010000 */
[----:B------:R-:W-:Y:S01]  /*7740*/  ISETP.NE.AND P0, PT, RZ, UR10, PT ;  /* 0x0000000aff007c0c */ /* 0x000fe2000bf05270 */
[----:B------:R-:W-:Y:S02]  /*7750*/  BSSY.RECONVERGENT B0, `(.L_x_316) ;  /* 0x0000046000007945 */ /* 0x000fe40003800200 */
[----:B------:R-:W-:Y:S01]  /*7760*/  FFMA.FTZ R106, R104, R142, UR11 ;  /* 0x0000000b686a7e23 */ /* 0x000fe2000801008e */
[----:B------:R-:W-:-:S07]  /*7770*/  FSEL R184, R107, RZ, !P0 ;  /* 0x000000ff6bb87208 */ /* 0x000fce0004000000 */
[----:B------:R-:W1:Y:S02]  /*7780*/  @!P1 LDC.64 R104, c[0x0][0x3c0] ;  /* 0x0000f000ff689b82 */ /* 0x000e640000000a00 */
[----:B-1----:R-:W-:-:S05]  /*7790*/  @!P1 IMAD.WIDE R104, R31, 0x4, R104 ;  /* 0x000000041f689825 */ /* 0x002fca00078e0268 */
[----:B------:R1:W-:Y:S02]  /*77a0*/  @!P1 STG.E desc[UR6][R104.64], R107 ;  /* 0x0000006b68009986 */ /* 0x0003e4000c101906 */
[----:B-1----:R-:W-:-:S05]  /*77b0*/  FMUL.FTZ R104, R107, R107 ;  /* 0x0000006b6b687220 */ /* 0x002fca0000410000 */
[----:B------:R-:W-:-:S05]  /*77c0*/  FSEL R104, R104, RZ, P0 ;  /* 0x000000ff68687208 */ /* 0x000fca0000000000 */
[----:B------:R-:W-:Y:S02]  /*77d0*/  FADD.FTZ R106, R106, R104 ;  /* 0x000000686a6a7221 */ /* 0x000fe40000010000 */
[----:B------:R-:W1:Y:S02]  /*77e0*/  @!P1 LDC.64 R104, c[0x0][0x3c8] ;  /* 0x0000f200ff689b82 */ /* 0x000e640000000a00 */
[----:B0-----:R-:W0:Y:S01]  /*77f0*/  MUFU.RSQ R141, R106 ;  /* 0x0000006a008d7308 */ /* 0x001e220000001400 */
[----:B-1----:R-:W-:-:S05]  /*7800*/  @!P1 IMAD.WIDE R104, R31, 0x4, R104 ;  /* 0x000000041f689825 */ /* 0x002fca00078e0268 */
[----:B0-----:R0:W-:Y:S01]  /*7810*/  @!P1 STG.E desc[UR6][R104.64], R141 ;  /* 0x0000008d68009986 */ /* 0x0011e2000c101906 */
[----:B------:R-:W-:Y:S05]  /*7820*/  @!P5 BRA `(.L_x_317) ;  /* 0x0000000000e0d947 */ /* 0x000fea0003800000 */
[----:B------:R-:W2:Y:S04]  /*7830*/  LDL R250, [R1+0x20] ;  /* 0x0000200001fa7983 */ /* 0x000ea80000100800 */
[----:B------:R-:W3:Y:S04]  /*7840*/  LDL R143, [R1+0x24] ;  /* 0x00002400018f7983 */ /* 0x000ee80000100800 */
[----:B------:R-:W4:Y:S04]  /*7850*/  LDL R249, [R1+0x28] ;  /* 0x0000280001f97983 */ /* 0x000f280000100800 */
[----:B------:R-:W5:Y:S01]  /*7860*/  LDL R252, [R1+0x2c] ;  /* 0x00002c0001fc7983 */ /* 0x000f620000100800 */
[----:B------:R-:W-:Y:S01]  /*7870*/  FADD.FTZ R142, R27, -R184 ;  /* 0x800000b81b8e7221 */ /* 0x000fe20000010000 */
[----:B0-----:R-:W-:-:S02]  /*7880*/  SHF.L.U32 R104, R216, 0x10, RZ ;  /* 0x00000010d8687819 */ /* 0x001fc400000006ff */
[----:B------:R-:W-:Y:S01]  /*7890*/  SHF.L.U32 R105, R100, 0x10, RZ ;  /* 0x0000001064697819 */ /* 0x000fe200000006ff */
[----:B------:R-:W-:Y:S01]  /*78a0*/  FMUL.FTZ R142, R141, R142 ;  /* 0x0000008e8d8e7220 */ /* 0x000fe20000410000 */
[----:B------:R-:W5:Y:S03]  /*78b0*/  LDL R251, [R1+0x30] ;  /* 0x0000300001fb7983 */ /* 0x000f660000100800 */
[----:B------:R-:W-:Y:S01]  /*78c0*/  FFMA.FTZ R142, R142, R104, R105 ;  /* 0x000000688e8e7223 */ /* 0x000fe20000010069 */
[----:B------:R-:W-:-:S04]  /*78d0*/  FADD.FTZ R104, R29, -R184 ;  /* 0x800000b81d687221 */ /* 0x000fc80000010000 */
[----:B------:R-:W-:Y:S01]  /*78e0*/  FMUL.FTZ R104, R141, R104 ;  /* 0x000000688d687220 */ /* 0x000fe20000410000 */
[----:B--2---:R-:W-:Y:S02]  /*78f0*/  SHF.L.U32 R105, R250, 0x10, RZ ;  /* 0x00000010fa697819 */ /* 0x004fe400000006ff */
[----:B------:R-:W2:Y:S01]  /*7900*/  LDL R250, [R1+0x34] ;  /* 0x0000340001fa7983 */ /* 0x000ea20000100800 */
[----:B---3--:R-:W-:Y:S01]  /*7910*/  SHF.L.U32 R106, R143, 0x10, RZ ;  /* 0x000000108f6a7819 */ /* 0x008fe200000006ff */
[----:B------:R-:W-:-:S04]  /*7920*/  FADD.FTZ R143, R26, -R184 ;  /* 0x800000b81a8f7221 */ /* 0x000fc80000010000 */
[----:B------:R-:W-:Y:S01]  /*7930*/  FFMA.FTZ R104, R104, R105, R106 ;  /* 0x0000006968687223 */ /* 0x000fe2000001006a */
[----:B------:R-:W-:Y:S01]  /*7940*/  SHF.L.U32 R105, R217, 0x10, RZ ;  /* 0x00000010d9697819 */ /* 0x000fe200000006ff */
[----:B------:R-:W-:Y:S01]  /*7950*/  FMUL.FTZ R143, R141, R143 ;  /* 0x0000008f8d8f7220 */ /* 0x000fe20000410000 */
[----:B------:R-:W-:-:S05]  /*7960*/  SHF.L.U32 R106, R101, 0x10, RZ ;  /* 0x00000010656a7819 */ /* 0x000fca00000006ff */
[----:B------:R-:W-:Y:S01]  /*7970*/  FFMA.FTZ R143, R143, R105, R106 ;  /* 0x000000698f8f7223 */ /* 0x000fe2000001006a */
[--C-:B------:R-:W-:Y:S01]  /*7980*/  FADD.FTZ R105, R28, -R184.reuse ;  /* 0x800000b81c697221 */ /* 0x100fe20000010000 */
[----:B----4-:R-:W-:Y:S02]  /*7990*/  SHF.L.U32 R106, R249, 0x10, RZ ;  /* 0x00000010f96a7819 */ /* 0x010fe400000006ff */
[----:B-----5:R-:W-:Y:S01]  /*79a0*/  SHF.L.U32 R107, R252, 0x10, RZ ;  /* 0x00000010fc6b7819 */ /* 0x020fe200000006ff */
[----:B------:R-:W-:Y:S01]  /*79b0*/  FMUL.FTZ R105, R141, R105 ;  /* 0x000000698d697220 */ /* 0x000fe20000410000 */
[----:B------:R-:W-:Y:S01]  /*79c0*/  FADD.FTZ R249, R113, -R184 ;  /* 0x800000b871f97221 */ /* 0x000fe20000010000 */
[----:B------:R-:W3:Y:S02]  /*79d0*/  LDL R252, [R1+0x3c] ;  /* 0x00003c0001fc7983 */ /* 0x000ee40000100800 */
[----:B------:R-:W-:Y:S01]  /*79e0*/  FFMA.FTZ R105, R105, R106, R107 ;  /* 0x0000006a69697223 */ /* 0x000fe2000001006b */
[----:B------:R-:W-:Y:S01]  /*79f0*/  SHF.L.U32 R107, R102, 0x10, RZ ;  /* 0x00000010666b7819 */ /* 0x000fe200000006ff */
[----:B------:R-:W-:Y:S01]  /*7a00*/  FMUL.FTZ R249, R141, R249 ;  /* 0x000000f98df97220 */ /* 0x000fe20000410000 */
[----:B------:R-:W-:-:S04]  /*7a10*/  IMAD.U32 R106, R218, 0x10000, RZ ;  /* 0x00010000da6a7824 */ /* 0x000fc800078e00ff */
[----:B------:R-:W-:Y:S01]  /*7a20*/  FFMA.FTZ R249, R249, R106, R107 ;  /* 0x0000006af9f97223 */ /* 0x000fe2000001006b */
[----:B------:R-:W-:Y:S01]  /*7a30*/  FADD.FTZ R106, R130, -R184 ;  /* 0x800000b8826a7221 */ /* 0x000fe20000010000 */
[----:B------:R-:W-:-:S03]  /*7a40*/  SHF.L.U32 R107, R251, 0x10, RZ ;  /* 0x00000010fb6b7819 */ /* 0x000fc600000006ff */
[----:B------:R-:W-:Y:S01]  /*7a50*/  FMUL.FTZ R106, R141, R106 ;  /* 0x0000006a8d6a7220 */ /* 0x000fe20000410000 */
[----:B------:R-:W-:Y:S02]  /*7a60*/  SHF.L.U32 R251, R103, 0x10, RZ ;  /* 0x0000001067fb7819 */ /* 0x000fe400000006ff */
[----:B--2---:R-:W-:-:S05]  /*7a70*/  SHF.L.U32 R250, R250, 0x10, RZ ;  /* 0x00000010fafa7819 */ /* 0x004fca00000006ff */
[----:B------:R-:W-:Y:S01]  /*7a80*/  FFMA.FTZ R106, R106, R107, R250 ;  /* 0x0000006b6a6a7223 */ /* 0x000fe200000100fa */
[----:B------:R-:W-:Y:S01]  /*7a90*/  FADD.FTZ R107, R112, -R184 ;  /* 0x800000b8706b7221 */ /* 0x000fe20000010000 */
[----:B------:R-:W-:-:S03]  /*7aa0*/  SHF.L.U32 R250, R219, 0x10, RZ ;  /* 0x00000010dbfa7819 */ /* 0x000fc600000006ff */
[----:B------:R-:W-:-:S04]  /*7ab0*/  FMUL.FTZ R107, R141, R107 ;  /* 0x0000006b8d6b7220 */ /* 0x000fc80000410000 */
[----:B------:R-:W-:Y:S02]  /*7ac0*/  FFMA.FTZ R107, R107, R250, R251 ;  /* 0x000000fa6b6b7223 */ /* 0x000fe400000100fb */
[----:B------:R-:W2:Y:S01]  /*7ad0*/  LDL R251, [R1+0x38] ;  /* 0x0000380001fb7983 */ /* 0x000ea20000100800 */
[----:B------:R-:W-:-:S04]  /*7ae0*/  FADD.FTZ R250, R131, -R184 ;  /* 0x800000b883fa7221 */ /* 0x000fc80000010000 */
[----:B------:R-:W-:Y:S01]  /*7af0*/  FMUL.FTZ R250, R141, R250 ;  /* 0x000000fa8dfa7220 */ /* 0x000fe20000410000 */
[----:B---3--:R-:W-:Y:S02]  /*7b00*/  SHF.L.U32 R252, R252, 0x10, RZ ;  /* 0x00000010fcfc7819 */ /* 0x008fe400000006ff */
[----:B------:R-:W-:Y:S02]  /*7b10*/  F2FP.BF16.F32.PACK_AB R105, R105, R143 ;  /* 0x0000008f6969723e */ /* 0x000fe400000010ff */
[----:B------:R-:W-:Y:S02]  /*7b20*/  F2FP.BF16.F32.PACK_AB R104, R104, R142 ;  /* 0x0000008e6868723e */ /* 0x000fe400000010ff */
[----:B------:R-:W-:Y:S02]  /*7b30*/  F2FP.BF16.F32.PACK_AB R106, R106, R249 ;  /* 0x000000f96a6a723e */ /* 0x000fe400000010ff */
[----:B--2---:R-:W-:-:S05]  /*7b40*/  SHF.L.U32 R251, R251, 0x10, RZ ;  /* 0x00000010fbfb7819 */ /* 0x004fca00000006ff */
[----:B------:R-:W-:-:S05]  /*7b50*/  FFMA.FTZ R250, R250, R251, R252 ;  /* 0x000000fbfafa7223 */ /* 0x000fca00000100fc */
[----:B------:R-:W-:Y:S02]  /*7b60*/  F2FP.BF16.F32.PACK_AB R107, R250, R107 ;  /* 0x0000006bfa6b723e */ /* 0x000fe400000010ff */
[----:B------:R-:W0:Y:S02]  /*7b70*/  LDC.64 R250, c[0x0][0x428] ;  /* 0x00010a00fffa7b82 */ /* 0x000e240000000a00 */
[----:B0-----:R-:W-:-:S05]  /*7b80*/  IMAD.WIDE.U32 R142, R30, 0x10, R250 ;  /* 0x000000101e8e7825 */ /* 0x001fca00078e00fa */
[----:B------:R1:W-:Y:S01]  /*7b90*/  STG.E.128 desc[UR6][R142.64], R104 ;  /* 0x000000688e007986 */ /* 0x0003e2000c101d06 */
[----:B------:R-:W-:-:S07]  /*7ba0*/  IADD3 R30, PT, PT, R30, 0x20, RZ ;  /* 0x000000201e1e7810 */ /* 0x000fce0007ffe0ff */
.L_x_317:
[----:B------:R-:W-:Y:S05]  /*7bb0*/  BSYNC.RECONVERGENT B0 ;  /* 0x0000000000007941 */ /* 0x000fea0003800200 */
.L_x_316:
[----:B------:R-:W-:Y:S01]  /*7bc0*/  ISETP.GE.U32.AND P0, PT, R32, 0x40, PT ;  /* 0x000000402000780c */ /* 0x000fe20003f06070 */
[----:B------:R-:W-:-:S12]  /*7bd0*/  BSSY.RECONVERGENT B0, `(.L_x_318) ;  /* 0x000003a000007945 */ /* 0x000fd80003800200 */
[----:B------:R-:W-:Y:S05]  /*7be0*/  @!P0 BRA `(.L_x_319) ;  /* 0x0000000000e08947 */ /* 0x000fea0003800000 */
[----:B-1----:R-:W2:Y:S04]  /*7bf0*/  LDL R143, [R1+0x40] ;  /* 0x00004000018f7983 */ /* 0x002ea80000100800 */
[----:B------:R-:W3:Y:S04]  /*7c00*/  LDL R106, [R1+0x44] ;  /* 0x00004400016a7983 */ /* 0x000ee80000100800 */
[----:B------:R-:W4:Y:S04]  /*7c10*/  LDL R107, [R1+0x4c] ;  /* 0x00004c00016b7983 */ /* 0x000f280000100800 */
[----:B------:R-:W5:Y:S04]  /*7c20*/  LDL R249, [R1+0x48] ;  /* 0x0000480001f97983 */ /* 0x000f680000100800 */
[----:B------:R-:W5:Y:S04]  /*7c30*/  LDL R251, [R1+0x50] ;  /* 0x0000500001fb7983 */ /* 0x000f680000100800 */
        /* <DEDUP_REMOVED lines=9> */
[----:B--2---:R-:W-:Y:S01]  /*7cd0*/  SHF.L.U32 R105, R143, 0x10, RZ ;  /* 0x000000108f697819 */ /* 0x004fe200000006ff */
[----:B------:R-:W-:Y:S01]  /*7ce0*/  FADD.FTZ R143, R22, -R184 ;  /* 0x800000b8168f7221 */ /* 0x000fe20000010000 */
[----:B---3--:R-:W-:-:S03]  /*7cf0*/  SHF.L.U32 R106, R106, 0x10, RZ ;  /* 0x000000106a6a7819 */ /* 0x008fc600000006ff */
[----:B------:R-:W-:Y:S02]  /*7d00*/  FMUL.FTZ R143, R141, R143 ;  /* 0x0000008f8d8f7220 */ /* 0x000fe40000410000 */
[----:B------:R-:W-:Y:S01]  /*7d10*/  FFMA.FTZ R104, R104, R105, R106 ;  /* 0x0000006968687223 */ /* 0x000fe2000001006a */
[----:B------:R-:W-:Y:S02]  /*7d20*/  SHF.L.U32 R105, R213, 0x10, RZ ;  /* 0x00000010d5697819 */ /* 0x000fe400000006ff */
[----:B------:R-:W-:-:S05]  /*7d30*/  SHF.L.U32 R106, R93, 0x10, RZ ;  /* 0x000000105d6a7819 */ /* 0x000fca00000006ff */
[----:B------:R-:W-:Y:S01]  /*7d40*/  FFMA.FTZ R143, R143, R105, R106 ;  /* 0x000000698f8f7223 */ /* 0x000fe2000001006a */
[--C-:B------:R-:W-:Y:S01]  /*7d50*/  FADD.FTZ R105, R24, -R184.reuse ;  /* 0x800000b818697221 */ /* 0x100fe20000010000 */
[----:B----4-:R-:W-:Y:S01]  /*7d60*/  SHF.L.U32 R107, R107, 0x10, RZ ;  /* 0x000000106b6b7819 */ /* 0x010fe200000006ff */
[----:B-----5:R-:W-:Y:S02]  /*7d70*/  IMAD.U32 R106, R249, 0x10000, RZ ;  /* 0x00010000f96a7824 */ /* 0x020fe400078e00ff */
[----:B------:R-:W-:Y:S01]  /*7d80*/  FMUL.FTZ R105, R141, R105 ;  /* 0x000000698d697220 */ /* 0x000fe20000410000 */
[----:B------:R-:W-:-:S03]  /*7d90*/  FADD.FTZ R249, R111, -R184 ;  /* 0x800000b86ff97221 */ /* 0x000fc60000010000 */
[----:B------:R-:W-:Y:S01]  /*7da0*/  FFMA.FTZ R105, R105, R106, R107 ;  /* 0x0000006a69697223 */ /* 0x000fe2000001006b */
[----:B------:R-:W-:Y:S01]  /*7db0*/  SHF.L.U32 R106, R214, 0x10, RZ ;  /* 0x00000010d66a7819 */ /* 0x000fe200000006ff */
[----:B------:R-:W-:Y:S01]  /*7dc0*/  FMUL.FTZ R249, R141, R249 ;  /* 0x000000f98df97220 */ /* 0x000fe20000410000 */
[----:B------:R-:W-:-:S05]  /*7dd0*/  SHF.L.U32 R107, R94, 0x10, RZ ;  /* 0x000000105e6b7819 */ /* 0x000fca00000006ff */
[----:B------:R-:W-:Y:S01]  /*7de0*/  FFMA.FTZ R249, R249, R106, R107 ;  /* 0x0000006af9f97223 */ /* 0x000fe2000001006b */
[----:B------:R-:W-:Y:S01]  /*7df0*/  FADD.FTZ R106, R129, -R184 ;  /* 0x800000b8816a7221 */ /* 0x000fe20000010000 */
[----:B------:R-:W-:Y:S02]  /*7e00*/  SHF.L.U32 R107, R251, 0x10, RZ ;  /* 0x00000010fb6b7819 */ /* 0x000fe400000006ff */
[----:B------:R-:W-:Y:S01]  /*7e10*/  SHF.L.U32 R250, R250, 0x10, RZ ;  /* 0x00000010fafa7819 */ /* 0x000fe200000006ff */
[----:B------:R-:W-:-:S04]  /*7e20*/  FMUL.FTZ R106, R141, R106 ;  /* 0x0000006a8d6a7220 */ /* 0x000fc80000410000 */
[----:B------:R-:W-:Y:S01]  /*7e30*/  FFMA.FTZ R106, R106, R107, R250 ;  /* 0x0000006b6a6a7223 */ /* 0x000fe200000100fa */
[----:B------:R-:W-:Y:S01]  /*7e40*/  FADD.FTZ R107, R110, -R184 ;  /* 0x800000b86e6b7221 */ /* 0x000fe20000010000 */
[----:B------:R-:W-:Y:S02]  /*7e50*/  SHF.L.U32 R250, R215, 0x10, RZ ;  /* 0x00000010d7fa7819 */ /* 0x000fe400000006ff */
[----:B------:R-:W-:Y:S01]  /*7e60*/  SHF.L.U32 R251, R95, 0x10, RZ ;  /* 0x000000105ffb7819 */ /* 0x000fe200000006ff */
[----:B------:R-:W-:-:S04]  /*7e70*/  FMUL.FTZ R107, R141, R107 ;  /* 0x0000006b8d6b7220 */ /* 0x000fc80000410000 */
[----:B------:R-:W-:Y:S02]  /*7e80*/  FFMA.FTZ R107, R107, R250, R251 ;  /* 0x000000fa6b6b7223 */ /* 0x000fe400000100fb */
[----:B------:R-:W2:Y:S01]  /*7e90*/  LDL R251, [R1+0x58] ;  /* 0x0000580001fb7983 */ /* 0x000ea20000100800 */
[----:B------:R-:W-:Y:S01]  /*7ea0*/  FADD.FTZ R250, R132, -R184 ;  /* 0x800000b884fa7221 */ /* 0x000fe20000010000 */
[----:B------:R-:W-:-:S03]  /*7eb0*/  SHF.L.U32 R252, R252, 0x10, RZ ;  /* 0x00000010fcfc7819 */ /* 0x000fc600000006ff */
[----:B------:R-:W-:Y:S01]  /*7ec0*/  FMUL.FTZ R250, R141, R250 ;  /* 0x000000fa8dfa7220 */ /* 0x000fe20000410000 */
        /* <DEDUP_REMOVED lines=10> */
.L_x_319:
[----:B------:R-:W-:Y:S05]  /*7f70*/  BSYNC.RECONVERGENT B0 ;  /* 0x0000000000007941 */ /* 0x000fea0003800200 */
.L_x_318:
[----:B------:R-:W-:Y:S01]  /*7f80*/  ISETP.GE.U32.AND P0, PT, R32, 0x60, PT ;  /* 0x000000602000780c */ /* 0x000fe20003f06070 */
[----:B------:R-:W-:-:S12]  /*7f90*/  BSSY.RECONVERGENT B0, `(.L_x_320) ;  /* 0x000003a000007945 */ /* 0x000fd80003800200 */
[----:B------:R-:W-:Y:S05]  /*7fa0*/  @!P0 BRA `(.L_x_321) ;  /* 0x0000000000e08947 */ /* 0x000fea0003800000 */
[----:B-12---:R-:W2:Y:S04]  /*7fb0*/  LDL R143, [R1+0x60] ;  /* 0x00006000018f7983 */ /* 0x006ea80000100800 */
[----:B------:R-:W3:Y:S04]  /*7fc0*/  LDL R106, [R1+0x64] ;  /* 0x00006400016a7983 */ /* 0x000ee80000100800 */
[----:B------:R-:W4:Y:S04]  /*7fd0*/  LDL R249, [R1+0x68] ;  /* 0x0000680001f97983 */ /* 0x000f280000100800 */
[----:B------:R-:W5:Y:S01]  /*7fe0*/  LDL R107, [R1+0x6c] ;  /* 0x00006c00016b7983 */ /* 0x000f620000100800 */
[----:B------:R-:W-:Y:S01]  /*7ff0*/  FADD.FTZ R142, R18, -R184 ;  /* 0x800000b8128e7221 */ /* 0x000fe20000010000 */
[----:B0-----:R-:W-:-:S02]  /*8000*/  SHF.L.U32 R104, R208, 0x10, RZ ;  /* 0x00000010d0687819 */ /* 0x001fc400000006ff */
[----:B------:R-:W5:Y:S01]  /*8010*/  LDL R251, [R1+0x70] ;  /* 0x0000700001fb7983 */ /* 0x000f620000100800 */
[----:B------:R-:W-:Y:S01]  /*8020*/  SHF.L.U32 R105, R144, 0x10, RZ ;  /* 0x0000001090697819 */ /* 0x000fe200000006ff */
[C---:B------:R-:W-:Y:S02]  /*8030*/  FMUL.FTZ R142, R141.reuse, R142 ;  /* 0x0000008e8d8e7220 */ /* 0x040fe40000410000 */
[----:B------:R-:W5:Y:S02]  /*8040*/  LDL R250, [R1+0x74] ;  /* 0x0000740001fa7983 */ /* 0x000f640000100800 */
[----:B------:R-:W-:Y:S01]  /*8050*/  FFMA.FTZ R142, R142, R104, R105 ;  /* 0x000000688e8e7223 */ /* 0x000fe20000010069 */
[--C-:B------:R-:W-:Y:S01]  /*8060*/  FADD.FTZ R104, R20, -R184.reuse ;  /* 0x800000b814687221 */ /* 0x100fe20000010000 */
[----:B------:R-:W5:Y:S03]  /*8070*/  LDL R252, [R1+0x7c] ;  /* 0x00007c0001fc7983 */ /* 0x000f660000100800 */
[----:B------:R-:W-:Y:S01]  /*8080*/  FMUL.FTZ R104, R141, R104 ;  /* 0x000000688d687220 */ /* 0x000fe20000410000 */
[----:B--2---:R-:W-:Y:S01]  /*8090*/  SHF.L.U32 R105, R143, 0x10, RZ ;  /* 0x000000108f697819 */ /* 0x004fe200000006ff */
[----:B------:R-:W-:Y:S01]  /*80a0*/  FADD.FTZ R143, R17, -R184 ;  /* 0x800000b8118f7221 */ /* 0x000fe20000010000 */
[----:B---3--:R-:W-:-:S03]  /*80b0*/  SHF.L.U32 R106, R106, 0x10, RZ ;  /* 0x000000106a6a7819 */ /* 0x008fc600000006ff */
[----:B------:R-:W-:Y:S02]  /*80c0*/  FMUL.FTZ R143, R141, R143 ;  /* 0x0000008f8d8f7220 */ /* 0x000fe40000410000 */
[----:B------:R-:W-:Y:S01]  /*80d0*/  FFMA.FTZ R104, R104, R105, R106 ;  /* 0x0000006968687223 */ /* 0x000fe2000001006a */
[----:B------:R-:W-:Y:S01]  /*80e0*/  SHF.L.U32 R106, R145, 0x10, RZ ;  /* 0x00000010916a7819 */ /* 0x000fe200000006ff */
[----:B------:R-:W-:-:S04]  /*80f0*/  IMAD.U32 R105, R209, 0x10000, RZ ;  /* 0x00010000d1697824 */ /* 0x000fc800078e00ff */
[----:B------:R-:W-:Y:S01]  /*8100*/  FFMA.FTZ R143, R143, R105, R106 ;  /* 0x000000698f8f7223 */ /* 0x000fe2000001006a */
[--C-:B------:R-:W-:Y:S01]  /*8110*/  FADD.FTZ R105, R19, -R184.reuse ;  /* 0x800000b813697221 */ /* 0x100fe20000010000 */
[----:B----4-:R-:W-:Y:S02]  /*8120*/  SHF.L.U32 R106, R249, 0x10, RZ ;  /* 0x00000010f96a7819 */ /* 0x010fe400000006ff */
[----:B-----5:R-:W-:Y:S01]  /*8130*/  SHF.L.U32 R107, R107, 0x10, RZ ;  /* 0x000000106b6b7819 */ /* 0x020fe200000006ff */
        /* <DEDUP_REMOVED lines=31> */
.L_x_321:
[----:B------:R-:W-:Y:S05]  /*8330*/  BSYNC.RECONVERGENT B0 ;  /* 0x0000000000007941 */ /* 0x000fea0003800200 */
.L_x_320:
[----:B------:R-:W-:Y:S01]  /*8340*/  ISETP.GE.U32.AND P0, PT, R32, 0x80, PT ;  /* 0x000000802000780c */ /* 0x000fe20003f06070 */
[----:B------:R-:W-:-:S12]  /*8350*/  BSSY.RECONVERGENT B0, `(.L_x_322) ;  /* 0x000003a000007945 */ /* 0x000fd80003800200 */
[----:B------:R-:W-:Y:S05]  /*8360*/  @!P0 BRA `(.L_x_323) ;  /* 0x0000000000e08947 */ /* 0x000fea0003800000 */
[----:B-123--:R-:W2:Y:S04]  /*8370*/  LDL R106, [R1+0x84] ;  /* 0x00008400016a7983 */ /* 0x00eea80000100800 */
        /* <DEDUP_REMOVED lines=14> */
[----:B---3--:R-:W-:Y:S02]  /*8460*/  IMAD.U32 R105, R143, 0x10000, RZ ;  /* 0x000100008f697824 */ /* 0x008fe400078e00ff */
[----:B------:R-:W-:Y:S02]  /*8470*/  FADD.FTZ R143, R13, -R184 ;  /* 0x800000b80d8f7221 */ /* 0x000fe40000010000 */
        /* <DEDUP_REMOVED lines=39> */
.L_x_323:
[----:B------:R-:W-:Y:S05]  /*86f0*/  BSYNC.RECONVERGENT B0 ;  /* 0x0000000000007941 */ /* 0x000fea0003800200 */
.L_x_322:
[----:B------:R-:W-:Y:S01]  /*8700*/  ISETP.GE.U32.AND P0, PT, R32, 0xa0, PT ;  /* 0x000000a02000780c */ /* 0x000fe20003f06070 */
[----:B------:R-:W-:-:S12]  /*8710*/  BSSY.RECONVERGENT B0, `(.L_x_324) ;  /* 0x000003a000007945 */ /* 0x000fd80003800200 */
[----:B------:R-:W-:Y:S05]  /*8720*/  @!P0 BRA `(.L_x_325) ;  /* 0x0000000000e08947 */ /* 0x000fea0003800000 */
[----:B-1234-:R-:W2:Y:S04]  /*8730*/  LDL R143, [R1+0xa0] ;  /* 0x0000a000018f7983 */ /* 0x01eea80000100800 */
[----:B------:R-:W3:Y:S04]  /*8740*/  LDL R106, [R1+0xa4] ;  /* 0x0000a400016a7983 */ /* 0x000ee80000100800 */
[----:B------:R-:W4:Y:S04]  /*8750*/  LDL R249, [R1+0xa8] ;  /* 0x0000a80001f97983 */ /* 0x000f280000100800 */
[----:B------:R-:W5:Y:S01]  /*8760*/  LDL R107, [R1+0xac] ;  /* 0x0000ac00016b7983 */ /* 0x000f620000100800 */
[----:B------:R-:W-:Y:S01]  /*8770*/  FADD.FTZ R142, R10, -R184 ;  /* 0x800000b80a8e7221 */ /* 0x000fe20000010000 */
[----:B0-----:R-:W-:Y:S01]  /*8780*/  SHF.L.U32 R105, R152, 0x10, RZ ;  /* 0x0000001098697819 */ /* 0x001fe200000006ff */
[----:B------:R-:W-:Y:S01]  /*8790*/  IMAD.U32 R104, R200, 0x10000, RZ ;  /* 0x00010000c8687824 */ /* 0x000fe200078e00ff */
[----:B------:R-:W5:Y:S01]  /*87a0*/  LDL R251, [R1+0xb0] ;  /* 0x0000b00001fb7983 */ /* 0x000f620000100800 */
[----:B------:R-:W-:-:S03]  /*87b0*/  FMUL.FTZ R142, R141, R142 ;  /* 0x0000008e8d8e7220 */ /* 0x000fc60000410000 */
[----:B------:R-:W5:Y:S01]  /*87c0*/  LDL R250, [R1+0xb4] ;  /* 0x0000b40001fa7983 */ /* 0x000f620000100800 */
[----:B------:R-:W-:Y:S01]  /*87d0*/  FFMA.FTZ R142, R142, R104, R105 ;  /* 0x000000688e8e7223 */ /* 0x000fe20000010069 */
[--C-:B------:R-:W-:Y:S02]  /*87e0*/  FADD.FTZ R104, R12, -R184.reuse ;  /* 0x800000b80c687221 */ /* 0x100fe40000010000 */
[----:B------:R-:W5:Y:S02]  /*87f0*/  LDL R252, [R1+0xbc] ;  /* 0x0000bc0001fc7983 */ /* 0x000f640000100800 */
        /* <DEDUP_REMOVED lines=31> */
[----:B------:R-:W-:-:S03]  /*89f0*/  IMAD.U32 R252, R252, 0x10000, RZ ;  /* 0x00010000fcfc7824 */ /* 0x000fc600078e00ff */
        /* <DEDUP_REMOVED lines=11> */
.L_x_325:
[----:B------:R-:W-:Y:S05]  /*8ab0*/  BSYNC.RECONVERGENT B0 ;  /* 0x0000000000007941 */ /* 0x000fea0003800200 */
.L_x_324:
[----:B------:R-:W-:Y:S01]  /*8ac0*/  ISETP.GE.U32.AND P0, PT, R32, 0xc0, PT ;  /* 0x000000c02000780c */ /* 0x000fe20003f06070 */
[----:B------:R-:W-:-:S12]  /*8ad0*/  BSSY.RECONVERGENT B0, `(.L_x_326) ;  /* 0x000003a000007945 */ /* 0x000fd80003800200 */
[----:B------:R-:W-:Y:S05]  /*8ae0*/  @!P0 BRA `(.L_x_327) ;  /* 0x0000000000e08947 */ /* 0x000fea0003800000 */
[----:B01234-:R-:W2:Y:S04]  /*8af0*/  LDL R143, [R1+0xc0] ;  /* 0x0000c000018f7983 */ /* 0x01fea80000100800 */
[----:B------:R-:W3:Y:S04]  /*8b00*/  LDL R106, [R1+0xc4] ;  /* 0x0000c400016a7983 */ /* 0x000ee80000100800 */
[----:B------:R-:W4:Y:S04]  /*8b10*/  LDL R249, [R1+0xc8] ;  /* 0x0000c80001f97983 */ /* 0x000f280000100800 */
[----:B------:R-:W5:Y:S01]  /*8b20*/  LDL R107, [R1+0xcc] ;  /* 0x0000cc00016b7983 */ /* 0x000f620000100800 */
[----:B------:R-:W-:Y:S01]  /*8b30*/  FADD.FTZ R142, R6, -R184 ;  /* 0x800000b8068e7221 */ /* 0x000fe20000010000 */
[----:B------:R-:W-:-:S02]  /*8b40*/  SHF.L.U32 R104, R196, 0x10, RZ ;  /* 0x00000010c4687819 */ /* 0x000fc400000006ff */
        /* <DEDUP_REMOVED lines=32> */
[----:B------:R-:W-:Y:S01]  /*8d50*/  SHF.L.U32 R250, R199, 0x10, RZ ;  /* 0x00000010c7fa7819 */ /* 0x000fe200000006ff */
[----:B------:R-:W-:Y:S02]  /*8d60*/  IMAD.U32 R251, R159, 0x10000, RZ ;  /* 0x000100009ffb7824 */ /* 0x000fe400078e00ff */
        /* <DEDUP_REMOVED lines=16> */
.L_x_327:
[----:B------:R-:W-:Y:S05]  /*8e70*/  BSYNC.RECONVERGENT B0 ;  /* 0x0000000000007941 */ /* 0x000fea0003800200 */
.L_x_326:
        /* <DEDUP_REMOVED lines=36> */
[----:B------:R-:W-:Y:S01]  /*90c0*/  SHF.L.U32 R107, R251, 0x10, RZ ;  /* 0x00000010fb6b7819 */ /* 0x000fe200000006ff */
[----:B------:R-:W-:Y:S02]  /*90d0*/  IMAD.U32 R250, R250, 0x10000, RZ ;  /* 0x00010000fafa7824 */ /* 0x000fe400078e00ff */
        /* <DEDUP_REMOVED lines=21> */
.L_x_329:
[----:B------:R-:W-:Y:S05]  /*9230*/  BSYNC.RECONVERGENT B0 ;  /* 0x0000000000007941 */ /* 0x000fea0003800200 */
.L_x_328:
        /* <DEDUP_REMOVED lines=11> */
[----:B------:R-:W-:Y:S02]  /*92f0*/  FMUL.FTZ R142, R141, R142 ;  /* 0x0000008e8d8e7220 */ /* 0x000fe40000410000 */
        /* <DEDUP_REMOVED lines=21> */
[----:B------:R-:W-:-:S04]  /*9450*/  IMAD.U32 R107, R166, 0x10000, RZ ;  /* 0x00010000a66b7824 */ /* 0x000fc800078e00ff */
        /* <DEDUP_REMOVED lines=25> */
.L_x_331:
[----:B------:R-:W-:Y:S05]  /*95f0*/  BSYNC.RECONVERGENT B0 ;  /* 0x0000000000007941 */ /* 0x000fea0003800200 */
.L_x_330:
        /* <DEDUP_REMOVED lines=59> */
.L_x_333:
[----:B------:R-:W-:Y:S05]  /*99b0*/  BSYNC.RECONVERGENT B0 ;  /* 0x0000000000007941 */ /* 0x000fea0003800200 */
.L_x_332:
        /* <DEDUP_REMOVED lines=53> */
[----:B------:R-:W-:Y:S02]  /*9d10*/  FFMA.FTZ R141, R141, R184, R250 ;  /* 0x000000b88d8d7223 */ /* 0x000fe400000100fa */
[----:B------:R-:W0:Y:S03]  /*9d20*/  LDC.64 R250, c[0x0][0x428] ;  /* 0x00010a00fffa7b82 */ /* 0x000e260000000a00 */
[----:B------:R-:W-:Y:S01]  /*9d30*/  F2FP.BF16.F32.PACK_AB R107, R141, R107 ;  /* 0x0000006b8d6b723e */ /* 0x000fe200000010ff */
[----:B0-----:R-:W-:-:S05]  /*9d40*/  IMAD.WIDE.U32 R142, R30, 0x10, R250 ;  /* 0x000000101e8e7825 */ /* 0x001fca00078e00fa */
[----:B------:R0:W-:Y:S02]  /*9d50*/  STG.E.128 desc[UR6][R142.64], R104 ;  /* 0x000000688e007986 */ /* 0x0001e4000c101d06 */
.L_x_335:
[----:B------:R-:W-:Y:S05]  /*9d60*/  BSYNC.RECONVERGENT B0 ;  /* 0x0000000000007941 */ /* 0x000fea0003800200 */
.L_x_334:
[----:B01234-:R-:W0:Y:S02]  /*9d70*/  LDC.64 R104, c[0x0][0x380] ;  /* 0x0000e000ff687b82 */ /* 0x01fe240000000a00 */
[----:B0-----:R-:W-:-:S04]  /*9d80*/  LEA R31, R104, R31, 0x2 ;  /* 0x0000001f681f7211 */ /* 0x001fc800078e10ff */
[----:B------:R-:W-:-:S13]  /*9d90*/  ISETP.GE.AND P0, PT, R31, R105, PT ;  /* 0x000000691f00720c */ /* 0x000fda0003f06270 */
[----:B------:R-:W-:Y:S05]  /*9da0*/  @!P0 BRA `(.L_x_336) ;  /* 0xffffff8000048947 */ /* 0x000fea000383ffff */
[----:B------:R-:W-:Y:S05]  /*9db0*/  EXIT ;  /* 0x000000000000794d */ /* 0x000fea0003800000 */
.L_x_315:
[----:B------:R-:W-:Y:S01]  /*9dc0*/  HFMA2 R106, -RZ, RZ, 0, 5.9604644775390625e-08 ;  /* 0x00000001ff6a7431 */ /* 0x000fe200000001ff */
[----:B------:R-:W-:Y:S01]  /*9dd0*/  BSSY B0, `(.L_x_337) ;  /* 0x0000007000007945 */ /* 0x000fe20003800000 */
[----:B------:R-:W-:Y:S01]  /*9de0*/  MOV R143, R107 ;  /* 0x0000006b008f7202 */ /* 0x000fe20000000f00 */
[----:B------:R-:W-:Y:S01]  /*9df0*/  IMAD.MOV.U32 R104, RZ, RZ, -0x1 ;  /* 0xffffffffff687424 */ /* 0x000fe200078e00ff */
[----:B------:R-:W-:-:S07]  /*9e00*/  MOV R105, 0x1f ;  /* 0x0000001f00697802 */ /* 0x000fce0000000f00 */
[----:B------:R-:W-:Y:S05]  /*9e10*/  WARPSYNC.COLLECTIVE R104, `(.L_x_338) ;  /* 0x0000000068087348 */ /* 0x000fea0003c00000 */
[----:B------:R0:W1:Y:S02]  /*9e20*/  SHFL.BFLY P6, R104, R143, R106, R105 ;  /* 0x0c00006a8f687389 */ /* 0x00006400000c0069 */
[----:B01----:R-:W-:Y:S05]  /*9e30*/  ENDCOLLECTIVE ;  /* 0x000000000000791b */ /* 0x003fea0003800000 */
.L_x_338:
[----:B------:R-:W-:Y:S05]  /*9e40*/  BSYNC B0 ;  /* 0x0000000000007941 */ /* 0x000fea0003800000 */
.L_x_337:
[----:B------:R-:W-:Y:S01]  /*9e50*/  FADD.FTZ R107, R107, R104 ;  /* 0x000000686b6b7221 */ /* 0x000fe20000010000 */
[----:B------:R-:W-:Y:S01]  /*9e60*/  MOV R104, 0xffffffff ;  /* 0xffffffff00687802 */ /* 0x000fe20000000f00 */
[----:B------:R-:W-:Y:S01]  /*9e70*/  HFMA2 R106, -RZ, RZ, 0, 1.1920928955078125e-07 ;  /* 0x00000002ff6a7431 */ /* 0x000fe200000001ff */
[----:B------:R-:W-:Y:S01]  /*9e80*/  MOV R105, 0x1f ;  /* 0x0000001f00697802 */ /* 0x000fe20000000f00 */
[----:B------:R-:W0:Y:S01]  /*9e90*/  LDC R142, c[0x0][0x400] ;  /* 0x00010000ff8e7b82 */ /* 0x000e220000000800 */
[----:B------:R-:W-:-:S07]  /*9ea0*/  MOV R143, R107 ;  /* 0x0000006b008f7202 */ /* 0x000fce0000000f00 */
[----:B0-----:R-:W-:Y:S05]  /*9eb0*/  WARPSYNC.COLLECTIVE R104, `(.L_x_339) ;  /* 0x0000000068087348 */ /* 0x001fea0003c00000 */
[----:B------:R1:W2:Y:S02]  /*9ec0*/  SHFL.BFLY P6, R104, R143, R106, R105 ;  /* 0x0c00006a8f687389 */ /* 0x0002a400000c0069 */
[----:B012---:R-:W-:Y:S05]  /*9ed0*/  ENDCOLLECTIVE ;  /* 0x000000000000791b */ /* 0x007fea0003800000 */
.L_x_339:
[----:B------:R-:W-:Y:S02]  /*9ee0*/  HFMA2 R106, -RZ, RZ, 0, 2.384185791015625e-07 ;  /* 0x00000004ff6a7431 */ /* 0x000fe400000001ff */
[----:B------:R-:W-:Y:S01]  /*9ef0*/  FADD.FTZ R107, R107, R104 ;  /* 0x000000686b6b7221 */ /* 0x000fe20000010000 */
[----:B------:R-:W-:-:S04]  /*9f00*/  MOV R104, 0xffffffff ;  /* 0xffffffff00687802 */ /* 0x000fc80000000f00 */
[----:B------:R-:W-:-:S07]  /*9f10*/  MOV R143, R107 ;  /* 0x0000006b008f7202 */ /* 0x000fce0000000f00 */
[----:B------:R-:W-:Y:S05]  /*9f20*/  WARPSYNC.COLLECTIVE R104, `(.L_x_340) ;  /* 0x0000000068087348 */ /* 0x000fea0003c00000 */
[----:B------:R0:W1:Y:S02]  /*9f30*/  SHFL.BFLY P6, R104, R143, R106, R105 ;  /* 0x0c00006a8f687389 */ /* 0x00006400000c0069 */
[----:B01----:R-:W-:Y:S05]  /*9f40*/  ENDCOLLECTIVE ;  /* 0x000000000000791b */ /* 0x003fea0003800000 */
.L_x_340:
[----:B------:R-:W-:Y:S02]  /*9f50*/  HFMA2 R106, -RZ, RZ, 0, 4.76837158203125e-07 ;  /* 0x00000008ff6a7431 */ /* 0x000fe400000001ff */
[----:B------:R-:W-:Y:S01]  /*9f60*/  FADD.FTZ R107, R107, R104 ;  /* 0x000000686b6b7221 */ /* 0x000fe20000010000 */
[----:B------:R-:W-:-:S04]  /*9f70*/  MOV R104, 0xffffffff ;  /* 0xffffffff00687802 */ /* 0x000fc80000000f00 */
[----:B------:R-:W-:-:S07]  /*9f80*/  MOV R143, R107 ;  /* 0x0000006b008f7202 */ /* 0x000fce0000000f00 */
[----:B------:R-:W-:Y:S05]  /*9f90*/  WARPSYNC.COLLECTIVE R104, `(.L_x_341) ;  /* 0x0000000068087348 */ /* 0x000fea0003c00000 */
[----:B------:R0:W1:Y:S02]  /*9fa0*/  SHFL.BFLY P6, R104, R143, R106, R105 ;  /* 0x0c00006a8f687389 */ /* 0x00006400000c0069 */
[----:B01----:R-:W-:Y:S05]  /*9fb0*/  ENDCOLLECTIVE ;  /* 0x000000000000791b */ /* 0x003fea0003800000 */
.L_x_341:
[----:B------:R-:W-:Y:S02]  /*9fc0*/  HFMA2 R106, -RZ, RZ, 0, 9.5367431640625e-07 ;  /* 0x00000010ff6a7431 */ /* 0x000fe400000001ff */
[----:B------:R-:W-:Y:S01]  /*9fd0*/  FADD.FTZ R107, R107, R104 ;  /* 0x000000686b6b7221 */ /* 0x000fe20000010000 */
[----:B------:R-:W-:-:S04]  /*9fe0*/  MOV R104, 0xffffffff ;  /* 0xffffffff00687802 */ /* 0x000fc80000000f00 */
[----:B------:R-:W-:-:S07]  /*9ff0*/  MOV R143, R107 ;  /* 0x0000006b008f7202 */ /* 0x000fce0000000f00 */
[----:B------:R-:W-:Y:S05]  /*a000*/  WARPSYNC.COLLECTIVE R104, `(.L_x_342) ;  /* 0x0000000068087348 */ /* 0x000fea0003c00000 */
[----:B------:R0:W1:Y:S02]  /*a010*/  SHFL.BFLY P6, R104, R143, R106, R105 ;  /* 0x0c00006a8f687389 */ /* 0x00006400000c0069 */
[----:B01----:R-:W-:Y:S05]  /*a020*/  ENDCOLLECTIVE ;  /* 0x000000000000791b */ /* 0x003fea0003800000 */
.L_x_342:
[----:B------:R-:W-:Y:S02]  /*a030*/  IMAD.MOV.U32 R106, RZ, RZ, 0x1 ;  /* 0x00000001ff6a7424 */ /* 0x000fe400078e00ff */
[----:B------:R-:W-:Y:S01]  /*a040*/  FADD.FTZ R107, R107, R104 ;  /* 0x000000686b6b7221 */ /* 0x000fe20000010000 */
[----:B------:R-:W-:-:S03]  /*a050*/  ISETP.GT.U32.AND P6, PT, R32, 0xdf, PT ;  /* 0x000000df2000780c */ /* 0x000fc60003fc4070 */
[----:B------:R-:W-:-:S04]  /*a060*/  FMUL.FTZ R107, R107, R142 ;  /* 0x0000008e6b6b7220 */ /* 0x000fc80000410000 */
        /* <DEDUP_REMOVED lines=164> */
[----:B------:R-:W-:Y:S01]  /*aab0*/  MOV R104, 0xffffffff ;  /* 0xffffffff00687802 */ /* 0x000fe20000000f00 */
[----:B------:R-:W-:-:S03]  /*aac0*/  HFMA2 R105, -RZ, RZ, 0, 1.847743988037109375e-06 ;  /* 0x0000001fff697431 */ /* 0x000fc600000001ff */
[----:B------:R-:W-:-:S07]  /*aad0*/  MOV R143, R141 ;  /* 0x0000008d008f7202 */ /* 0x000fce0000000f00 */
[----:B------:R-:W-:Y:S05]  /*aae0*/  WARPSYNC.COLLECTIVE R104, `(.L_x_343) ;  /* 0x0000000068087348 */ /* 0x000fea0003c00000 */
[----:B------:R0:W1:Y:S02]  /*aaf0*/  SHFL.BFLY P6, R104, R143, R106, R105 ;  /* 0x0c00006a8f687389 */ /* 0x00006400000c0069 */
[----:B01----:R-:W-:Y:S05]  /*ab00*/  ENDCOLLECTIVE ;  /* 0x000000000000791b */ /* 0x003fea0003800000 */
.L_x_343:
[----:B------:R-:W-:Y:S02]  /*ab10*/  HFMA2 R106, -RZ, RZ, 0, 1.1920928955078125e-07 ;  /* 0x00000002ff6a7431 */ /* 0x000fe400000001ff */
[----:B------:R-:W-:Y:S01]  /*ab20*/  FADD.FTZ R141, R141, R104 ;  /* 0x000000688d8d7221 */ /* 0x000fe20000010000 */
[----:B------:R-:W-:-:S04]  /*ab30*/  MOV R104, 0xffffffff ;  /* 0xffffffff00687802 */ /* 0x000fc80000000f00 */
[----:B------:R-:W-:-:S07]  /*ab40*/  MOV R143, R141 ;  /* 0x0000008d008f7202 */ /* 0x000fce0000000f00 */
[----:B------:R-:W-:Y:S05]  /*ab50*/  WARPSYNC.COLLECTIVE R104, `(.L_x_344) ;  /* 0x0000000068087348 */ /* 0x000fea0003c00000 */
[----:B------:R0:W1:Y:S02]  /*ab60*/  SHFL.BFLY P6, R104, R143, R106, R105 ;  /* 0x0c00006a8f687389 */ /* 0x00006400000c0069 */
[----:B01----:R-:W-:Y:S05]  /*ab70*/  ENDCOLLECTIVE ;  /* 0x000000000000791b */ /* 0x003fea0003800000 */
.L_x_344:
[----:B------:R-:W-:Y:S02]  /*ab80*/  HFMA2 R106, -RZ, RZ, 0, 2.384185791015625e-07 ;  /* 0x00000004ff6a7431 */ /* 0x000fe400000001ff */
[----:B------:R-:W-:Y:S01]  /*ab90*/  FADD.FTZ R141, R141, R104 ;  /* 0x000000688d8d7221 */ /* 0x000fe20000010000 */
[----:B------:R-:W-:-:S04]  /*aba0*/  MOV R104, 0xffffffff ;  /* 0xffffffff00687802 */ /* 0x000fc80000000f00 */
[----:B------:R-:W-:-:S07]  /*abb0*/  MOV R143, R141 ;  /* 0x0000008d008f7202 */ /* 0x000fce0000000f00 */
[----:B------:R-:W-:Y:S05]  /*abc0*/  WARPSYNC.COLLECTIVE R104, `(.L_x_345) ;  /* 0x0000000068087348 */ /* 0x000fea0003c00000 */
[----:B------:R0:W1:Y:S02]  /*abd0*/  SHFL.BFLY P6, R104, R143, R106, R105 ;  /* 0x0c00006a8f687389 */ /* 0x00006400000c0069 */
[----:B01----:R-:W-:Y:S05]  /*abe0*/  ENDCOLLECTIVE ;  /* 0x000000000000791b */ /* 0x003fea0003800000 */
.L_x_345:
[----:B------:R-:W-:Y:S02]  /*abf0*/  HFMA2 R106, -RZ, RZ, 0, 4.76837158203125e-07 ;  /* 0x00000008ff6a7431 */ /* 0x000fe400000001ff */
[----:B------:R-:W-:Y:S01]  /*ac00*/  FADD.FTZ R141, R141, R104 ;  /* 0x000000688d8d7221 */ /* 0x000fe20000010000 */
[----:B------:R-:W-:-:S04]  /*ac10*/  MOV R104, 0xffffffff ;  /* 0xffffffff00687802 */ /* 0x000fc80000000f00 */
[----:B------:R-:W-:-:S07]  /*ac20*/  MOV R143, R141 ;  /* 0x0000008d008f7202 */ /* 0x000fce0000000f00 */
[----:B------:R-:W-:Y:S05]  /*ac30*/  WARPSYNC.COLLECTIVE R104, `(.L_x_346) ;  /* 0x0000000068087348 */ /* 0x000fea0003c00000 */
[----:B------:R0:W1:Y:S02]  /*ac40*/  SHFL.BFLY P6, R104, R143, R106, R105 ;  /* 0x0c00006a8f687389 */ /* 0x00006400000c0069 */
[----:B01----:R-:W-:Y:S05]  /*ac50*/  ENDCOLLECTIVE ;  /* 0x000000000000791b */ /* 0x003fea0003800000 */
.L_x_346:
[----:B------:R-:W-:Y:S02]  /*ac60*/  HFMA2 R106, -RZ, RZ, 0, 9.5367431640625e-07 ;  /* 0x00000010ff6a7431 */ /* 0x000fe400000001ff */
[----:B------:R-:W-:Y:S01]  /*ac70*/  FADD.FTZ R141, R141, R104 ;  /* 0x000000688d8d7221 */ /* 0x000fe20000010000 */
[----:B------:R-:W-:-:S04]  /*ac80*/  MOV R104, 0xffffffff ;  /* 0xffffffff00687802 */ /* 0x000fc80000000f00 */
[----:B------:R-:W-:-:S07]  /*ac90*/  MOV R143, R141 ;  /* 0x0000008d008f7202 */ /* 0x000fce0000000f00 */
[----:B------:R-:W-:Y:S05]  /*aca0*/  WARPSYNC.COLLECTIVE R104, `(.L_x_347) ;  /* 0x0000000068087348 */ /* 0x000fea0003c00000 */
[----:B------:R0:W1:Y:S02]  /*acb0*/  SHFL.BFLY P6, R104, R143, R106, R105 ;  /* 0x0c00006a8f687389 */ /* 0x00006400000c0069 */
[----:B01----:R-:W-:Y:S05]  /*acc0*/  ENDCOLLECTIVE ;  /* 0x000000000000791b */ /* 0x003fea0003800000 */
.L_x_347:
[----:B------:R-:W-:Y:S05]  /*acd0*/  BRA `(.L_x_348) ;  /* 0xffffffc800907947 */ /* 0x000fea000383ffff */
.L_x_349:
        /* <DEDUP_REMOVED lines=10> */
.L_x_88420:


//--------------------- .text._ZN10layer_norm13ln_fwd_kernelINS_13Kernel_traitsI13__nv_bfloat16S2_S2_S2_fjLj2560ELj1ELj4ELj1ELj16ENS_18Kernel_traits_baseILj2560ES2_S2_S2_S2_fjLj128EEEEELb0ELb1ELb0ELb1EEEvNS_9FwdParamsE --------------------------
	.section	.text._ZN10layer_norm13ln_fwd_kernelINS_13Kernel_traitsI13__nv_bfloat16S2_S2_S2_fjLj2560ELj1ELj4ELj1ELj16ENS_18Kernel_traits_baseILj2560ES2_S2_S2_S2_fjLj128EEEEELb0ELb1ELb0ELb1EEEvNS_9FwdParamsE,"ax",@progbits
	.align	128
        .global         _ZN10layer_norm13ln_fwd_kernelINS_13Kernel_traitsI13__nv_bfloat16S2_S2_S2_fjLj2560ELj1ELj4ELj1ELj16ENS_18Kernel_traits_baseILj2560ES2_S2_S2_S2_fjLj128EEEEELb0ELb1ELb0ELb1EEEvNS_9FwdParamsE
        .type           _ZN10layer_norm13ln_fwd_kernelINS_13Kernel_traitsI13__nv_bfloat16S2_S2_S2_fjLj2560ELj1ELj4ELj1ELj16ENS_18Kernel_traits_baseILj2560ES2_S2_S2_S2_fjLj128EEEEELb0ELb1ELb0ELb1EEEvNS_9FwdParamsE,@function
        .size           _ZN10layer_norm13ln_fwd_kernelINS_13Kernel_traitsI13__nv_bfloat16S2_S2_S2_fjLj2560ELj1ELj4ELj1ELj16ENS_18Kernel_traits_baseILj2560ES2_S2_S2_S2_fjLj128EEEEELb0ELb1ELb0ELb1EEEvNS_9FwdParamsE,(.L_x_88421 - _ZN10layer_norm13ln_fwd_kernelINS_13Kernel_traitsI13__nv_bfloat16S2_S2_S2_fjLj2560ELj1ELj4ELj1ELj16ENS_18Kernel_traits_baseILj2560ES2_S2_S2_S2_fjLj128EEEEELb0ELb1ELb0ELb1EEEvNS_9FwdParamsE)
        .other          _ZN10layer_norm13ln_fwd_kernelINS_13Kernel_traitsI13__nv_bfloat16S2_S2_S2_fjLj2560ELj1ELj4ELj1ELj16ENS_18Kernel_traits_baseILj2560ES2_S2_S2_S2_fjLj128EEEEELb0ELb1ELb0ELb1EEEvNS_9FwdParamsE,@"STO_CUDA_ENTRY STV_DEFAULT"
_ZN10layer_norm13ln_fwd_kernelINS_13Kernel_traitsI13__nv_bfloat16S2_S2_S2_fjLj2560ELj1ELj4ELj1ELj16ENS_18Kernel_traits_baseILj2560ES2_S2_S2_S2_fjLj128EEEEELb0ELb1ELb0ELb1EEEvNS_9FwdParamsE:
.text._ZN10layer_norm13ln_fwd_kernelINS_13Kernel_traitsI13__nv_bfloat16S2_S2_S2_fjLj2560ELj1ELj4ELj1ELj16ENS_18Kernel_traits_baseILj2560ES2_S2_S2_S2_fjLj128EEEEELb0ELb1ELb0ELb1EEEvNS_9FwdParamsE:
[----:B------:R-:W0:Y:S01]  /*0000*/  LDC R1, c[0x0][0x37c] ;  /* 0x0000df00ff017b82 */ /* 0x000e220000000800 */
[----:B------:R-:W1:Y:S01]  /*0010*/  LDCU.64 UR4, c[0x0][0x438] ;  /* 0x00008700ff0477ac */ /* 0x000e620008000a00 */
[----:B------:R-:W2:Y:S01]  /*0020*/  S2R R0, SR_TID.X ;  /* 0x0000000000007919 */ /* 0x000ea20000002100 */
[----:B0-----:R-:W-:Y:S01]  /*0030*/  IADD3 R1, PT, PT, R1, -0x168, RZ ;  /* 0xfffffe9801017810 */ /* 0x001fe20007ffe0ff */
[----:B------:R-:W0:Y:S01]  /*0040*/  LDCU.64 UR6, c[0x0][0x358] ;  /* 0x00006b00ff0677ac */ /* 0x000e220008000a00 */
[----:B-1----:R-:W-:-:S04]  /*0050*/  UISETP.NE.U32.AND UP0, UPT, UR4, URZ, UPT ;  /* 0x000000ff0400728c */ /* 0x002fc8000bf05070 */
[----:B------:R-:W-:Y:S01]  /*0060*/  UISETP.NE.AND.EX UP0, UPT, UR5, URZ, UPT, UP0 ;  /* 0x000000ff0500728c */ /* 0x000fe2000bf05300 */
[----:B--2---:R-:W-:-:S08]  /*0070*/  LOP3.LUT R8, R0, 0x1f, RZ, 0xc0, !PT ;  /* 0x0000001f00087812 */ /* 0x004fd000078ec0ff */
[----:B------:R-:W-:Y:S05]  /*0080*/  BRA.U !UP0, `(.L_x_350) ;  /* 0x0000000108947547 */ /* 0x000fea000b800000 */
[----:B------:R-:W1:Y:S08]  /*0090*/  LDC.64 R2, c[0x0][0x3d0] ;  /* 0x0000f400ff027b82 */ /* 0x000e700000000a00 */
[----:B------:R-:W2:Y:S08]  /*00a0*/  LDC.64 R4, c[0x0][0x438] ;  /* 0x00010e00ff047b82 */ /* 0x000eb00000000a00 */
[----:B------:R-:W3:Y:S01]  /*00b0*/  LDC.64 R6, c[0x0][0x3e8] ;  /* 0x0000fa00ff067b82 */ /* 0x000ee20000000a00 */
[----:B-1----:R-:W-:-:S05]  /*00c0*/  IMAD.WIDE.U32 R2, R8, 0x10, R2 ;  /* 0x0000001008027825 */ /* 0x002fca00078e0002 */
[----:B0-----:R0:W5:Y:S01]  /*00d0*/  LDG.E.128 R152, desc[UR6][R2.64] ;  /* 0x0000000602987981 */ /* 0x001162000c1e1d00 */
[----:B--2---:R-:W-:-:S03]  /*00e0*/  IMAD.WIDE.U32 R4, R8, 0x10, R4 ;  /* 0x0000001008047825 */ /* 0x004fc600078e0004 */
[----:B------:R0:W5:Y:S04]  /*00f0*/  LDG.E.128 R148, desc[UR6][R2.64+0x200] ;  /* 0x0002000602947981 */ /* 0x000168000c1e1d00 */
[----:B------:R0:W5:Y:S01]  /*0100*/  LDG.E.128 R144, desc[UR6][R2.64+0x400] ;  /* 0x0004000602907981 */ /* 0x000162000c1e1d00 */
[----:B---3--:R-:W-:-:S03]  /*0110*/  IMAD.WIDE.U32 R6, R8, 0x10, R6 ;  /* 0x0000001008067825 */ /* 0x008fc600078e0006 */
        /* <DEDUP_REMOVED lines=28> */
.L_x_350:
[----:B------:R-:W1:Y:S08]  /*02e0*/  LDC.64 R2, c[0x0][0x3d0] ;  /* 0x0000f400ff027b82 */ /* 0x000e700000000a00 */
[----:B------:R-:W2:Y:S01]  /*02f0*/  LDC.64 R4, c[0x0][0x3e8] ;  /* 0x0000fa00ff047b82 */ /* 0x000ea20000000a00 */
[----:B-1----:R-:W-:-:S05]  /*0300*/  IMAD.WIDE.U32 R2, R8, 0x10, R2 ;  /* 0x0000001008027825 */ /* 0x002fca00078e0002 */
[----:B0-----:R0:W5:Y:S01]  /*0310*/  LDG.E.128 R152, desc[UR6][R2.64] ;  /* 0x0000000602987981 */ /* 0x001162000c1e1d00 */
[----:B--2---:R-:W-:-:S03]  /*0320*/  IMAD.WIDE.U32 R4, R8, 0x10, R4 ;  /* 0x0000001008047825 */ /* 0x004fc600078e0004 */
        /* <DEDUP_REMOVED lines=39> */
.L_x_351:
        /* <DEDUP_REMOVED lines=135> */
[----:B0-----:R-:W-:Y:S01]  /*0e10*/  PRMT R7, R43, 0x7632, R7 ;  /* 0x000076322b077816 */ /* 0x001fe20000000007 */
        /* <DEDUP_REMOVED lines=83> */
[----:B------:R2:W-:Y:S01]  /*1350*/  STL.S16 [R1], R2 ;  /* 0x0000000201007387 */ /* 0x0005e20000100600 */
[----:B------:R-:W-:Y:S05]  /*1360*/  BRA.U UP0, `(.L_x_352) ;  /* 0x0000006900e47547 */ /* 0x000fea000b800000 */
[----:B------:R-:W0:Y:S01]  /*1370*/  LDCU.64 UR4, c[0x0][0x3a0] ;  /* 0x00007400ff0477ac */ /* 0x000e220008000a00 */
[----:B--2---:R-:W-:Y:S01]  /*1380*/  MOV R14, R0 ;  /* 0x00000000000e7202 */ /* 0x004fe20000000f00 */
[----:B------:R-:W1:Y:S01]  /*1390*/  LDCU UR8, c[0x0][0x388] ;  /* 0x00007100ff0877ac */ /* 0x000e620008000800 */
[----:B------:R-:W2:Y:S01]  /*13a0*/  LDCU.64 UR10, c[0x0][0x3a0] ;  /* 0x00007400ff0a77ac */ /* 0x000ea20008000a00 */
[----:B0-----:R-:W-:Y:S01]  /*13b0*/  UISETP.NE.U32.AND UP0, UPT, UR4, URZ, UPT ;  /* 0x000000ff0400728c */ /* 0x001fe2000bf05070 */
[----:B------:R-:W0:Y:S03]  /*13c0*/  LDCU.U8 UR4, c[0x0][0x410] ;  /* 0x00008200ff0477ac */ /* 0x000e260008000000 */
[----:B------:R-:W-:Y:S01]  /*13d0*/  UISETP.NE.AND.EX UP0, UPT, UR5, URZ, UPT, UP0 ;  /* 0x000000ff0500728c */ /* 0x000fe2000bf05300 */
[----:B------:R-:W3:Y:S05]  /*13e0*/  LDCU UR5, c[0x0][0x448] ;  /* 0x00008900ff0577ac */ /* 0x000eea0008000800 */
[----:B-12---:R-:W-:-:S13]  /*13f0*/  PLOP3.LUT P1, PT, PT, PT, UP0, 0x80, 0x8 ;  /* 0x000000000008781c */ /* 0x006fda0003f2f008 */
.L_x_375:
[----:B-1----:R-:W1:Y:S01]  /*1400*/  S2R R2, SR_TID.X ;  /* 0x0000000000027919 */ /* 0x002e620000002100 */
[----:B------:R-:W2:Y:S01]  /*1410*/  LDC.64 R224, c[0x0][0x390] ;  /* 0x0000e400ffe07b82 */ /* 0x000ea20000000a00 */
[----:B------:R-:W-:-:S05]  /*1420*/  IMAD R0, R14, UR8, RZ ;  /* 0x000000080e007c24 */ /* 0x000fca000f8e02ff */
[----:B------:R-:W-:-:S04]  /*1430*/  SHF.R.S32.HI R3, RZ, 0x1f, R0 ;  /* 0x0000001fff037819 */ /* 0x000fc80000011400 */
[----:B------:R-:W-:Y:S02]  /*1440*/  LEA.HI R3, R3, R0, RZ, 0x3 ;  /* 0x0000000003037211 */ /* 0x000fe400078f18ff */
[----:B-1----:R-:W-:-:S04]  /*1450*/  LOP3.LUT R2, R2, 0x1f, RZ, 0xc0, !PT ;  /* 0x0000001f02027812 */ /* 0x002fc800078ec0ff */
[----:B------:R-:W-:-:S05]  /*1460*/  LEA.HI.SX32 R15, R3, R2, 0x1d ;  /* 0x00000002030f7211 */ /* 0x000fca00078feaff */
[----:B--2---:R-:W-:-:S06]  /*1470*/  IMAD.WIDE.U32 R4, R15, 0x10, R224 ;  /* 0x000000100f047825 */ /* 0x004fcc00078e00e0 */
[----:B------:R-:W5:Y:S01]  /*1480*/  LDG.E.128 R4, desc[UR6][R4.64] ;  /* 0x0000000604047981 */ /* 0x000f62000c1e1d00 */
[----:B------:R-:W-:Y:S04]  /*1490*/  BSSY.RECONVERGENT B0, `(.L_x_353) ;  /* 0x0000052000007945 */ /* 0x000fe80003800200 */
[----:B------:R-:W-:Y:S05]  /*14a0*/  @!P1 BRA `(.L_x_354) ;  /* 0x0000000000c09947 */ /* 0x000fea0003800000 */
[----:B------:R-:W1:Y:S02]  /*14b0*/  LDC.64 R28, c[0x0][0x3a0] ;  /* 0x0000e800ff1c7b82 */ /* 0x000e640000000a00 */
[----:B-1----:R-:W-:-:S06]  /*14c0*/  IMAD.WIDE.U32 R28, R15, 0x10, R28 ;  /* 0x000000100f1c7825 */ /* 0x002fcc00078e001c */
[----:B------:R-:W2:Y:S01]  /*14d0*/  LDG.E.128 R28, desc[UR6][R28.64] ;  /* 0x000000061c1c7981 */ /* 0x000ea2000c1e1d00 */
[----:B-----5:R-:W-:Y:S02]  /*14e0*/  PRMT R24, R4, 0x7632, R24 ;  /* 0x0000763204187816 */ /* 0x020fe40000000018 */
[----:B------:R-:W-:Y:S02]  /*14f0*/  SHF.L.U32 R2, R205, 0x10, RZ ;  /* 0x00000010cd027819 */ /* 0x000fe400000006ff */
[----:B------:R-:W-:Y:S02]  /*1500*/  SHF.L.U32 R24, R24, 0x10, RZ ;  /* 0x0000001018187819 */ /* 0x000fe400000006ff */
[----:B------:R-:W-:Y:S02]  /*1510*/  PRMT R25, R5, 0x7632, R25 ;  /* 0x0000763205197816 */ /* 0x000fe40000000019 */
[----:B------:R-:W-:Y:S02]  /*1520*/  PRMT R26, R6, 0x7632, R26 ;  /* 0x00007632061a7816 */ /* 0x000fe4000000001a */
[----:B------:R-:W-:-:S02]  /*1530*/  SHF.L.U32 R25, R25, 0x10, RZ ;  /* 0x0000001019197819 */ /* 0x000fc400000006ff */
[----:B------:R-:W-:Y:S02]  /*1540*/  SHF.L.U32 R26, R26, 0x10, RZ ;  /* 0x000000101a1a7819 */ /* 0x000fe400000006ff */
[----:B------:R-:W-:Y:S02]  /*1550*/  SHF.L.U32 R4, R4, 0x10, RZ ;  /* 0x0000001004047819 */ /* 0x000fe400000006ff */
[----:B------:R-:W-:Y:S02]  /*1560*/  SHF.L.U32 R27, R72, 0x10, RZ ;  /* 0x00000010481b7819 */ /* 0x000fe400000006ff */
[----:B------:R-:W-:Y:S02]  /*1570*/  SHF.L.U32 R5, R5, 0x10, RZ ;  /* 0x0000001005057819 */ /* 0x000fe400000006ff */
[----:B------:R-:W-:Y:S02]  /*1580*/  SHF.L.U32 R32, R73, 0x10, RZ ;  /* 0x0000001049207819 */ /* 0x000fe400000006ff */
[----:B------:R-:W-:-:S02]  /*1590*/  SHF.L.U32 R6, R6, 0x10, RZ ;  /* 0x0000001006067819 */ /* 0x000fc400000006ff */
[----:B------:R-:W-:Y:S02]  /*15a0*/  SHF.L.U32 R33, R74, 0x10, RZ ;  /* 0x000000104a217819 */ /* 0x000fe400000006ff */
[C---:B------:R-:W-:Y:S02]  /*15b0*/  SHF.L.U32 R34, R7.reuse, 0x10, RZ ;  /* 0x0000001007227819 */ /* 0x040fe400000006ff */
[----:B------:R-:W-:-:S04]  /*15c0*/  PRMT R35, R7, 0x7632, R35 ;  /* 0x0000763207237816 */ /* 0x000fc80000000023 */
[----:B------:R-:W-:Y:S02]  /*15d0*/  SHF.L.U32 R35, R35, 0x10, RZ ;  /* 0x0000001023237819 */ /* 0x000fe400000006ff */
[----:B--2---:R-:W-:-:S04]  /*15e0*/  PRMT R0, R28, 0x7632, R0 ;  /* 0x000076321c007816 */ /* 0x004fc80000000000 */
[----:B------:R-:W-:-:S05]  /*15f0*/  SHF.L.U32 R0, R0, 0x10, RZ ;  /* 0x0000001000007819 */ /* 0x000fca00000006ff */
[--C-:B------:R-:W-:Y:S01]  /*1600*/  FFMA.FTZ R24, R24, R2, R0.reuse ;  /* 0x0000000218187223 */ /* 0x100fe20000010000 */
[----:B------:R-:W-:Y:S02]  /*1610*/  PRMT R0, R29, 0x7632, R0 ;  /* 0x000076321d007816 */ /* 0x000fe40000000000 */
[----:B------:R-:W-:Y:S02]  /*1620*/  SHF.L.U32 R2, R213, 0x10, RZ ;  /* 0x00000010d5027819 */ /* 0x000fe400000006ff */
[----:B------:R-:W-:-:S05]  /*1630*/  SHF.L.U32 R0, R0, 0x10, RZ ;  /* 0x0000001000007819 */ /* 0x000fca00000006ff */
[--C-:B------:R-:W-:Y:S01]  /*1640*/  FFMA.FTZ R25, R25, R2, R0.reuse ;  /* 0x0000000219197223 */ /* 0x100fe20000010000 */
[----:B------:R-:W-:Y:S02]  /*1650*/  PRMT R0, R30, 0x7632, R0 ;  /* 0x000076321e007816 */ /* 0x000fe40000000000 */
[----:B------:R-:W-:Y:S02]  /*1660*/  SHF.L.U32 R2, R216, 0x10, RZ ;  /* 0x00000010d8027819 */ /* 0x000fe400000006ff */
[----:B------:R-:W-:-:S05]  /*1670*/  SHF.L.U32 R0, R0, 0x10, RZ ;  /* 0x0000001000007819 */ /* 0x000fca00000006ff */
[----:B------:R-:W-:Y:S01]  /*1680*/  FFMA.FTZ R26, R26, R2, R0 ;  /* 0x000000021a1a7223 */ /* 0x000fe20000010000 */
[----:B------:R-:W-:Y:S02]  /*1690*/  SHF.L.U32 R0, R28, 0x10, RZ ;  /* 0x000000101c007819 */ /* 0x000fe400000006ff */
[----:B------:R-:W-:-:S03]  /*16a0*/  SHF.L.U32 R2, R31, 0x10, RZ ;  /* 0x000000101f027819 */ /* 0x000fc600000006ff */
[----:B------:R-:W-:Y:S01]  /*16b0*/  FFMA.FTZ R27, R4, R27, R0 ;  /* 0x0000001b041b7223 */ /* 0x000fe20000010000 */
[----:B------:R-:W-:-:S04]  /*16c0*/  SHF.L.U32 R0, R29, 0x10, RZ ;  /* 0x000000101d007819 */ /* 0x000fc800000006ff */
[----:B------:R-:W-:Y:S01]  /*16d0*/  F2FP.BF16.F32.PACK_AB R4, R24, R27 ;  /* 0x0000001b1804723e */ /* 0x000fe200000010ff */
[----:B------:R-:W-:Y:S01]  /*16e0*/  FFMA.FTZ R32, R5, R32, R0 ;  /* 0x0000002005207223 */ /* 0x000fe20000010000 */
[----:B------:R-:W-:-:S04]  /*16f0*/  SHF.L.U32 R0, R30, 0x10, RZ ;  /* 0x000000101e007819 */ /* 0x000fc800000006ff */
[----:B------:R-:W-:Y:S01]  /*1700*/  F2FP.BF16.F32.PACK_AB R5, R25, R32 ;  /* 0x000000201905723e */ /* 0x000fe200000010ff */
[----:B------:R-:W-:Y:S01]  /*1710*/  FFMA.FTZ R33, R6, R33, R0 ;  /* 0x0000002106217223 */ /* 0x000fe20000010000 */
[----:B------:R-:W-:-:S04]  /*1720*/  SHF.L.U32 R0, R75, 0x10, RZ ;  /* 0x000000104b007819 */ /* 0x000fc800000006ff */
[----:B------:R-:W-:Y:S01]  /*1730*/  F2FP.BF16.F32.PACK_AB R6, R26, R33 ;  /* 0x000000211a06723e */ /* 0x000fe200000010ff */
[----:B------:R-:W-:Y:S01]  /*1740*/  FFMA.FTZ R34, R34, R0, R2 ;  /* 0x0000000022227223 */ /* 0x000fe20000010002 */
[----:B------:R-:W-:Y:S02]  /*1750*/  PRMT R0, R31, 0x7632, R0 ;  /* 0x000076321f007816 */ /* 0x000fe40000000000 */
[----:B------:R-:W-:Y:S02]  /*1760*/  SHF.L.U32 R2, R217, 0x10, RZ ;  /* 0x00000010d9027819 */ /* 0x000fe400000006ff */
[----:B------:R-:W-:-:S05]  /*1770*/  SHF.L.U32 R0, R0, 0x10, RZ ;  /* 0x0000001000007819 */ /* 0x000fca00000006ff */
[----:B------:R-:W-:-:S05]  /*1780*/  FFMA.FTZ R35, R35, R2, R0 ;  /* 0x0000000223237223 */ /* 0x000fca0000010000 */
[----:B------:R-:W-:Y:S01]  /*1790*/  F2FP.BF16.F32.PACK_AB R7, R35, R34 ;  /* 0x000000222307723e */ /* 0x000fe200000010ff */
[----:B------:R-:W-:Y:S06]  /*17a0*/  BRA `(.L_x_355) ;  /* 0x0000000000807947 */ /* 0x000fec0003800000 */
.L_x_354:
[----:B-----5:R-:W-:Y:S02]  /*17b0*/  SHF.L.U32 R27, R4, 0x10, RZ ;  /* 0x00000010041b7819 */ /* 0x020fe400000006ff */
[----:B------:R-:W-:Y:S02]  /*17c0*/  SHF.L.U32 R0, R72, 0x10, RZ ;  /* 0x0000001048007819 */ /* 0x000fe400000006ff */
[----:B------:R-:W-:Y:S02]  /*17d0*/  SHF.L.U32 R33, R6, 0x10, RZ ;  /* 0x0000001006217819 */ /* 0x000fe400000006ff */
[----:B------:R-:W-:Y:S01]  /*17e0*/  PRMT R4, R4, 0x7632, R4 ;  /* 0x0000763204047816 */ /* 0x000fe20000000004 */
[----:B------:R-:W-:Y:S01]  /*17f0*/  FMUL.FTZ R27, R27, R0 ;  /* 0x000000001b1b7220 */ /* 0x000fe20000410000 */
[----:B------:R-:W-:Y:S02]  /*1800*/  SHF.L.U32 R0, R74, 0x10, RZ ;  /* 0x000000104a007819 */ /* 0x000fe400000006ff */
[----:B------:R-:W-:-:S02]  /*1810*/  SHF.L.U32 R24, R205, 0x10, RZ ;  /* 0x00000010cd187819 */ /* 0x000fc400000006ff */
[----:B------:R-:W-:Y:S01]  /*1820*/  PRMT R25, R5, 0x7632, R25 ;  /* 0x0000763205197816 */ /* 0x000fe20000000019 */
[----:B------:R-:W-:Y:S01]  /*1830*/  FMUL.FTZ R33, R33, R0 ;  /* 0x0000000021217220 */ /* 0x000fe20000410000 */
[----:B------:R-:W-:Y:S02]  /*1840*/  SHF.L.U32 R0, R4, 0x10, RZ ;  /* 0x0000001004007819 */ /* 0x000fe400000006ff */
[----:B------:R-:W-:Y:S02]  /*1850*/  SHF.L.U32 R25, R25, 0x10, RZ ;  /* 0x0000001019197819 */ /* 0x000fe400000006ff */
[----:B------:R-:W-:Y:S01]  /*1860*/  SHF.L.U32 R34, R7, 0x10, RZ ;  /* 0x0000001007227819 */ /* 0x000fe200000006ff */
[----:B------:R-:W-:Y:S01]  /*1870*/  FMUL.FTZ R24, R0, R24 ;  /* 0x0000001800187220 */ /* 0x000fe20000410000 */
[----:B------:R-:W-:Y:S02]  /*1880*/  SHF.L.U32 R0, R213, 0x10, RZ ;  /* 0x00000010d5007819 */ /* 0x000fe400000006ff */
[----:B------:R-:W-:-:S02]  /*1890*/  PRMT R6, R6, 0x7632, R6 ;  /* 0x0000763206067816 */ /* 0x000fc40000000006 */
[----:B------:R-:W-:Y:S01]  /*18a0*/  PRMT R7, R7, 0x7632, R7 ;  /* 0x0000763207077816 */ /* 0x000fe20000000007 */
[----:B------:R-:W-:Y:S01]  /*18b0*/  FMUL.FTZ R25, R25, R0 ;  /* 0x0000000019197220 */ /* 0x000fe20000410000 */
[----:B------:R-:W-:Y:S02]  /*18c0*/  SHF.L.U32 R32, R5, 0x10, RZ ;  /* 0x0000001005207819 */ /* 0x000fe400000006ff */
[----:B------:R-:W-:Y:S02]  /*18d0*/  SHF.L.U32 R2, R73, 0x10, RZ ;  /* 0x0000001049027819 */ /* 0x000fe400000006ff */
[----:B------:R-:W-:Y:S02]  /*18e0*/  SHF.L.U32 R6, R6, 0x10, RZ ;  /* 0x0000001006067819 */ /* 0x000fe400000006ff */
[----:B------:R-:W-:Y:S01]  /*18f0*/  SHF.L.U32 R26, R216, 0x10, RZ ;  /* 0x00000010d81a7819 */ /* 0x000fe200000006ff */
[----:B------:R-:W-:Y:S01]  /*1900*/  FMUL.FTZ R32, R32, R2 ;  /* 0x0000000220207220 */ /* 0x000fe20000410000 */
[----:B------:R-:W-:-:S02]  /*1910*/  SHF.L.U32 R0, R75, 0x10, RZ ;  /* 0x000000104b007819 */ /* 0x000fc400000006ff */
[----:B------:R-:W-:Y:S01]  /*1920*/  SHF.L.U32 R7, R7, 0x10, RZ ;  /* 0x0000001007077819 */ /* 0x000fe200000006ff */
[----:B------:R-:W-:Y:S01]  /*1930*/  FMUL.FTZ R26, R6, R26 ;  /* 0x0000001a061a7220 */ /* 0x000fe20000410000 */
[----:B------:R-:W-:Y:S01]  /*1940*/  SHF.L.U32 R35, R217, 0x10, RZ ;  /* 0x00000010d9237819 */ /* 0x000fe200000006ff */
[----:B------:R-:W-:Y:S01]  /*1950*/  FMUL.FTZ R34, R34, R0 ;  /* 0x0000000022227220 */ /* 0x000fe20000410000 */
[----:B------:R-:W-:Y:S02]  /*1960*/  F2FP.BF16.F32.PACK_AB R5, R25, R32 ;  /* 0x000000201905723e */ /* 0x000fe400000010ff */
[----:B------:R-:W-:Y:S01]  /*1970*/  F2FP.BF16.F32.PACK_AB R6, R26, R33 ;  /* 0x000000211a06723e */ /* 0x000fe200000010ff */
[----:B------:R-:W-:Y:S01]  /*1980*/  FMUL.FTZ R35, R7, R35 ;  /* 0x0000002307237220 */ /* 0x000fe20000410000 */
[----:B------:R-:W-:-:S04]  /*1990*/  F2FP.BF16.F32.PACK_AB R4, R24, R27 ;  /* 0x0000001b1804723e */ /* 0x000fc800000010ff */
[----:B------:R-:W-:-:S07]  /*19a0*/  F2FP.BF16.F32.PACK_AB R7, R35, R34 ;  /* 0x000000222307723e */ /* 0x000fce00000010ff */
.L_x_355:
[----:B0--3--:R-:W-:Y:S05]  /*19b0*/  BSYNC.RECONVERGENT B0 ;  /* 0x0000000000007941 */ /* 0x009fea0003800200 */
.L_x_353:
[----:B------:R-:W0:Y:S01]  /*19c0*/  LDC.64 R228, c[0x0][0x3a8] ;  /* 0x0000ea00ffe47b82 */ /* 0x000e220000000a00 */
[----:B------:R-:W-:Y:S01]  /*19d0*/  UISETP.NE.U32.AND UP0, UPT, UR10, URZ, UPT ;  /* 0x000000ff0a00728c */ /* 0x000fe2000bf05070 */
[----:B------:R-:W-:-:S03]  /*19e0*/  IADD3 R13, PT, PT, R15, 0x20, RZ ;  /* 0x000000200f0d7810 */ /* 0x000fc60007ffe0ff */
[----:B------:R-:W-:-:S06]  /*19f0*/  UISETP.NE.AND.EX UP0, UPT, UR11, URZ, UPT, UP0 ;  /* 0x000000ff0b00728c */ /* 0x000fcc000bf05300 */
[----:B------:R-:W-:Y:S01]  /*1a00*/  PLOP3.LUT P1, PT, PT, PT, UP0, 0x80, 0x8 ;  /* 0x000000000008781c */ /* 0x000fe20003f2f008 */
[----:B0-----:R-:W-:-:S05]  /*1a10*/  IMAD.WIDE.U32 R2, R15, 0x10, R228 ;  /* 0x000000100f027825 */ /* 0x001fca00078e00e4 */
[----:B------:R0:W-:Y:S07]  /*1a20*/  STG.E.128 desc[UR6][R2.64], R4 ;  /* 0x0000000402007986 */ /* 0x0001ee000c101d06 */
[----:B0-----:R-:W0:Y:S01]  /*1a30*/  @P1 LDC.64 R2, c[0x0][0x3a0] ;  /* 0x0000e800ff021b82 */ /* 0x001e220000000a00 */
[----:B------:R-:W-:-:S06]  /*1a40*/  IMAD.WIDE.U32 R4, R13, 0x10, R224 ;  /* 0x000000100d047825 */ /* 0x000fcc00078e00e0 */
[----:B------:R-:W5:Y:S01]  /*1a50*/  LDG.E.128 R4, desc[UR6][R4.64] ;  /* 0x0000000604047981 */ /* 0x000f62000c1e1d00 */
[----:B0-----:R-:W-:-:S05]  /*1a60*/  @P1 IMAD.WIDE.U32 R2, R13, 0x10, R2 ;  /* 0x000000100d021825 */ /* 0x001fca00078e0002 */
[----:B------:R0:W5:Y:S01]  /*1a70*/  @P1 LDG.E.128 R28, desc[UR6][R2.64] ;  /* 0x00000006021c1981 */ /* 0x000162000c1e1d00 */
[----:B------:R-:W-:Y:S05]  /*1a80*/  @!P1 BRA `(.L_x_356) ;  /* 0x0000000000b49947 */ /* 0x000fea0003800000 */
[----:B-----5:R-:W-:Y:S02]  /*1a90*/  PRMT R16, R4, 0x7632, R16 ;  /* 0x0000763204107816 */ /* 0x020fe40000000010 */
[----:B------:R-:W-:Y:S02]  /*1aa0*/  PRMT R0, R28, 0x7632, R0 ;  /* 0x000076321c007816 */ /* 0x000fe40000000000 */
[----:B------:R-:W-:Y:S02]  /*1ab0*/  SHF.L.U32 R16, R16, 0x10, RZ ;  /* 0x0000001010107819 */ /* 0x000fe400000006ff */
[----:B------:R-:W-:Y:S02]  /*1ac0*/  SHF.L.U32 R0, R0, 0x10, RZ ;  /* 0x0000001000007819 */ /* 0x000fe400000006ff */
[----:B0-----:R-:W-:Y:S02]  /*1ad0*/  SHF.L.U32 R2, R218, 0x10, RZ ;  /* 0x00000010da027819 */ /* 0x001fe400000006ff */
[----:B------:R-:W-:-:S02]  /*1ae0*/  SHF.L.U32 R4, R4, 0x10, RZ ;  /* 0x0000001004047819 */ /* 0x000fc400000006ff */
[----:B------:R-:W-:Y:S01]  /*1af0*/  SHF.L.U32 R17, R68, 0x10, RZ ;  /* 0x0000001044117819 */ /* 0x000fe200000006ff */
[----:B------:R-:W-:Y:S01]  /*1b00*/  FFMA.FTZ R16, R16, R2, R0 ;  /* 0x0000000210107223 */ /* 0x000fe20000010000 */
[----:B------:R-:W-:Y:S02]  /*1b10*/  SHF.L.U32 R0, R28, 0x10, RZ ;  /* 0x000000101c007819 */ /* 0x000fe400000006ff */
[----:B------:R-:W-:Y:S02]  /*1b20*/  SHF.L.U32 R18, R5, 0x10, RZ ;  /* 0x0000001005127819 */ /* 0x000fe400000006ff */
[----:B------:R-:W-:Y:S01]  /*1b30*/  SHF.L.U32 R2, R29, 0x10, RZ ;  /* 0x000000101d027819 */ /* 0x000fe200000006ff */
[----:B------:R-:W-:Y:S01]  /*1b40*/  FFMA.FTZ R17, R4, R17, R0 ;  /* 0x0000001104117223 */ /* 0x000fe20000010000 */
[----:B------:R-:W-:Y:S02]  /*1b50*/  SHF.L.U32 R0, R69, 0x10, RZ ;  /* 0x0000001045007819 */ /* 0x000fe400000006ff */
[----:B------:R-:W-:-:S02]  /*1b60*/  PRMT R19, R5, 0x7632, R19 ;  /* 0x0000763205137816 */ /* 0x000fc40000000013 */
[----:B------:R-:W-:Y:S01]  /*1b70*/  SHF.L.U32 R20, R6, 0x10, RZ ;  /* 0x0000001006147819 */ /* 0x000fe200000006ff */
[----:B------:R-:W-:Y:S01]  /*1b80*/  FFMA.FTZ R18, R18, R0, R2 ;  /* 0x0000000012127223 */ /* 0x000fe20000010002 */
[----:B------:R-:W-:Y:S02]  /*1b90*/  PRMT R0, R29, 0x7632, R0 ;  /* 0x000076321d007816 */ /* 0x000fe40000000000 */
[----:B------:R-:W-:Y:S02]  /*1ba0*/  SHF.L.U32 R19, R19, 0x10, RZ ;  /* 0x0000001013137819 */ /* 0x000fe400000006ff */
[----:B------:R-:W-:Y:S02]  /*1bb0*/  SHF.L.U32 R0, R0, 0x10, RZ ;  /* 0x0000001000007819 */ /* 0x000fe400000006ff */
[----:B------:R-:W-:Y:S02]  /*1bc0*/  SHF.L.U32 R2, R219, 0x10, RZ ;  /* 0x00000010db027819 */ /* 0x000fe400000006ff */
[----:B------:R-:W-:-:S02]  /*1bd0*/  PRMT R21, R6, 0x7632, R21 ;  /* 0x0000763206157816 */ /* 0x000fc40000000015 */
[----:B------:R-:W-:Y:S01]  /*1be0*/  SHF.L.U32 R22, R7, 0x10, RZ ;  /* 0x0000001007167819 */ /* 0x000fe200000006ff */
[----:B------:R-:W-:Y:S01]  /*1bf0*/  FFMA.FTZ R19, R19, R2, R0 ;  /* 0x0000000213137223 */ /* 0x000fe20000010000 */
[----:B------:R-:W-:Y:S02]  /*1c00*/  SHF.L.U32 R0, R70, 0x10, RZ ;  /* 0x0000001046007819 */ /* 0x000fe400000006ff */
[----:B------:R-:W-:Y:S02]  /*1c10*/  SHF.L.U32 R2, R30, 0x10, RZ ;  /* 0x000000101e027819 */ /* 0x000fe400000006ff */
[----:B------:R-:W-:Y:S02]  /*1c20*/  SHF.L.U32 R21, R21, 0x10, RZ ;  /* 0x0000001015157819 */ /* 0x000fe400000006ff */
[----:B------:R-:W-:Y:S01]  /*1c30*/  PRMT R23, R7, 0x7632, R23 ;  /* 0x0000763207177816 */ /* 0x000fe20000000017 */
[----:B------:R-:W-:Y:S01]  /*1c40*/  FFMA.FTZ R20, R20, R0, R2 ;  /* 0x0000000014147223 */ /* 0x000fe20000010002 */
[----:B------:R-:W-:-:S02]  /*1c50*/  PRMT R0, R30, 0x7632, R0 ;  /* 0x000076321e007816 */ /* 0x000fc40000000000 */
[----:B------:R-:W-:Y:S02]  /*1c60*/  SHF.L.U32 R2, R220, 0x10, RZ ;  /* 0x00000010dc027819 */ /* 0x000fe400000006ff */
[----:B------:R-:W-:Y:S02]  /*1c70*/  SHF.L.U32 R0, R0, 0x10, RZ ;  /* 0x0000001000007819 */ /* 0x000fe400000006ff */
[----:B------:R-:W-:Y:S02]  /*1c80*/  SHF.L.U32 R23, R23, 0x10, RZ ;  /* 0x0000001017177819 */ /* 0x000fe400000006ff */
[----:B------:R-:W-:Y:S01]  /*1c90*/  F2FP.BF16.F32.PACK_AB R5, R19, R18 ;  /* 0x000000121305723e */ /* 0x000fe200000010ff */
[----:B------:R-:W-:Y:S01]  /*1ca0*/  FFMA.FTZ R21, R21, R2, R0 ;  /* 0x0000000215157223 */ /* 0x000fe20000010000 */
[----:B------:R-:W-:Y:S02]  /*1cb0*/  SHF.L.U32 R0, R71, 0x10, RZ ;  /* 0x0000001047007819 */ /* 0x000fe400000006ff */
[----:B------:R-:W-:-:S02]  /*1cc0*/  SHF.L.U32 R2, R31, 0x10, RZ ;  /* 0x000000101f027819 */ /* 0x000fc400000006ff */
[----:B------:R-:W-:Y:S02]  /*1cd0*/  F2FP.BF16.F32.PACK_AB R6, R21, R20 ;  /* 0x000000141506723e */ /* 0x000fe400000010ff */
        /* <DEDUP_REMOVED lines=8> */
.L_x_356:
        /* <DEDUP_REMOVED lines=18> */
[----:B0-----:R-:W-:Y:S02]  /*1e80*/  SHF.L.U32 R2, R69, 0x10, RZ ;  /* 0x0000001045027819 */ /* 0x001fe400000006ff */
        /* <DEDUP_REMOVED lines=13> */
.L_x_357:
[----:B------:R-:W-:Y:S01]  /*1f60*/  IMAD.WIDE.U32 R2, R13, 0x10, R228 ;  /* 0x000000100d027825 */ /* 0x000fe200078e00e4 */
[----:B------:R-:W-:-:S04]  /*1f70*/  IADD3 R12, PT, PT, R15, 0x40, RZ ;  /* 0x000000400f0c7810 */ /* 0x000fc80007ffe0ff */
[----:B------:R0:W-:Y:S02]  /*1f80*/  STG.E.128 desc[UR6][R2.64], R4 ;  /* 0x0000000402007986 */ /* 0x0001e4000c101d06 */
        /* <DEDUP_REMOVED lines=16> */
[----:B------:R-:W-:Y:S02]  /*2090*/  PRMT R8, R157, 0x7632, R8 ;  /* 0x000076329d087816 */ /* 0x000fe40000000008 */
[----:B------:R-:W-:Y:S01]  /*20a0*/  SHF.L.U32 R7, R158, 0x10, RZ ;  /* 0x000000109e077819 */ /* 0x000fe200000006ff */
[----:B------:R-:W-:Y:S01]  /*20b0*/  FFMA.FTZ R10, R10, R0, R2 ;  /* 0x000000000a0a7223 */ /* 0x000fe20000010002 */
[----:B------:R-:W-:-:S02]  /*20c0*/  SHF.L.U32 R0, R65, 0x10, RZ ;  /* 0x0000001041007819 */ /* 0x000fc400000006ff */
[----:B------:R-:W-:Y:S02]  /*20d0*/  SHF.L.U32 R2, R29, 0x10, RZ ;  /* 0x000000101d027819 */ /* 0x000fe400000006ff */
[----:B------:R-:W-:Y:S02]  /*20e0*/  SHF.L.U32 R8, R8, 0x10, RZ ;  /* 0x0000001008087819 */ /* 0x000fe400000006ff */
[----:B------:R-:W-:Y:S01]  /*20f0*/  PRMT R6, R158, 0x7632, R6 ;  /* 0x000076329e067816 */ /* 0x000fe20000000006 */
[----:B------:R-:W-:Y:S01]  /*2100*/  FFMA.FTZ R9, R9, R0, R2 ;  /* 0x0000000009097223 */ /* 0x000fe20000010002 */
[----:B------:R-:W-:Y:S02]  /*2110*/  PRMT R0, R29, 0x7632, R0 ;  /* 0x000076321d007816 */ /* 0x000fe40000000000 */
[----:B------:R-:W-:Y:S02]  /*2120*/  SHF.L.U32 R2, R232, 0x10, RZ ;  /* 0x00000010e8027819 */ /* 0x000fe400000006ff */
[----:B------:R-:W-:-:S02]  /*2130*/  SHF.L.U32 R0, R0, 0x10, RZ ;  /* 0x0000001000007819 */ /* 0x000fc400000006ff */
[----:B------:R-:W-:Y:S02]  /*2140*/  SHF.L.U32 R6, R6, 0x10, RZ ;  /* 0x0000001006067819 */ /* 0x000fe400000006ff */
[C---:B------:R-:W-:Y:S01]  /*2150*/  SHF.L.U32 R5, R159.reuse, 0x10, RZ ;  /* 0x000000109f057819 */ /* 0x040fe200000006ff */
[----:B------:R-:W-:Y:S01]  /*2160*/  FFMA.FTZ R8, R8, R2, R0 ;  /* 0x0000000208087223 */ /* 0x000fe20000010000 */
[----:B------:R-:W-:Y:S02]  /*2170*/  SHF.L.U32 R0, R66, 0x10, RZ ;  /* 0x0000001042007819 */ /* 0x000fe400000006ff */
[----:B------:R-:W-:Y:S02]  /*2180*/  SHF.L.U32 R2, R30, 0x10, RZ ;  /* 0x000000101e027819 */ /* 0x000fe400000006ff */
[----:B------:R-:W-:Y:S02]  /*2190*/  PRMT R4, R159, 0x7632, R4 ;  /* 0x000076329f047816 */ /* 0x000fe40000000004 */
[----:B------:R-:W-:Y:S01]  /*21a0*/  F2FP.BF16.F32.PACK_AB R157, R8, R9 ;  /* 0x00000009089d723e */ /* 0x000fe200000010ff */
        /* <DEDUP_REMOVED lines=9> */
[----:B------:R-:W-:-:S03]  /*2240*/  F2FP.BF16.F32.PACK_AB R158, R6, R7 ;  /* 0x00000007069e723e */ /* 0x000fc600000010ff */
[----:B------:R-:W-:Y:S01]  /*2250*/  FFMA.FTZ R5, R5, R0, R2 ;  /* 0x0000000005057223 */ /* 0x000fe20000010002 */
[----:B------:R-:W-:Y:S02]  /*2260*/  PRMT R0, R31, 0x7632, R0 ;  /* 0x000076321f007816 */ /* 0x000fe40000000000 */
[----:B------:R-:W-:Y:S02]  /*2270*/  SHF.L.U32 R2, R234, 0x10, RZ ;  /* 0x00000010ea027819 */ /* 0x000fe400000006ff */
[----:B------:R-:W-:-:S05]  /*2280*/  SHF.L.U32 R0, R0, 0x10, RZ ;  /* 0x0000001000007819 */ /* 0x000fca00000006ff */
[----:B------:R-:W-:-:S05]  /*2290*/  FFMA.FTZ R4, R4, R2, R0 ;  /* 0x0000000204047223 */ /* 0x000fca0000010000 */
[----:B------:R-:W-:Y:S01]  /*22a0*/  F2FP.BF16.F32.PACK_AB R159, R4, R5 ;  /* 0x00000005049f723e */ /* 0x000fe200000010ff */
[----:B------:R-:W-:Y:S06]  /*22b0*/  BRA `(.L_x_359) ;  /* 0x0000000000807947 */ /* 0x000fec0003800000 */
.L_x_358:
        /* <DEDUP_REMOVED lines=32> */
.L_x_359:
[----:B------:R-:W-:-:S05]  /*24c0*/  IMAD.WIDE.U32 R2, R12, 0x10, R228 ;  /* 0x000000100c027825 */ /* 0x000fca00078e00e4 */
[----:B------:R0:W-:Y:S02]  /*24d0*/  STG.E.128 desc[UR6][R2.64], R156 ;  /* 0x0000009c02007986 */ /* 0x0001e4000c101d06 */
[----:B0-----:R-:W0:Y:S01]  /*24e0*/  @P1 LDC.64 R156, c[0x0][0x3a0] ;  /* 0x0000e800ff9c1b82 */ /* 0x001e220000000a00 */
[----:B------:R-:W-:-:S05]  /*24f0*/  IADD3 R3, PT, PT, R15, 0x60, RZ ;  /* 0x000000600f037810 */ /* 0x000fca0007ffe0ff */
[----:B0-----:R-:W-:-:S05]  /*2500*/  @P1 IMAD.WIDE.U32 R156, R3, 0x10, R156 ;  /* 0x00000010039c1825 */ /* 0x001fca00078e009c */
[----:B------:R0:W5:Y:S02]  /*2510*/  @P1 LDG.E.128 R28, desc[UR6][R156.64] ;  /* 0x000000069c1c1981 */ /* 0x000164000c1e1d00 */
[----:B0-----:R-:W-:-:S06]  /*2520*/  IMAD.WIDE.U32 R156, R3, 0x10, R224 ;  /* 0x00000010039c7825 */ /* 0x001fcc00078e00e0 */
[----:B------:R-:W5:Y:S01]  /*2530*/  LDG.E.128 R156, desc[UR6][R156.64] ;  /* 0x000000069c9c7981 */ /* 0x000f62000c1e1d00 */
[----:B------:R-:W-:Y:S05]  /*2540*/  @!P1 BRA `(.L_x_360) ;  /* 0x0000000000b49947 */ /* 0x000fea0003800000 */
[----:B-----5:R-:W-:Y:S02]  /*2550*/  PRMT R2, R156, 0x7632, R2 ;  /* 0x000076329c027816 */ /* 0x020fe40000000002 */
[----:B------:R-:W-:Y:S02]  /*2560*/  PRMT R0, R28, 0x7632, R0 ;  /* 0x000076321c007816 */ /* 0x000fe40000000000 */
[----:B------:R-:W-:Y:S02]  /*2570*/  SHF.L.U32 R2, R2, 0x10, RZ ;  /* 0x0000001002027819 */ /* 0x000fe400000006ff */
[----:B------:R-:W-:Y:S02]  /*2580*/  SHF.L.U32 R0, R0, 0x10, RZ ;  /* 0x0000001000007819 */ /* 0x000fe400000006ff */
[----:B------:R-:W-:Y:S02]  /*2590*/  SHF.L.U32 R160, R235, 0x10, RZ ;  /* 0x00000010eba07819 */ /* 0x000fe400000006ff */
[----:B------:R-:W-:-:S02]  /*25a0*/  SHF.L.U32 R161, R29, 0x10, RZ ;  /* 0x000000101da17819 */ /* 0x000fc400000006ff */
[C---:B------:R-:W-:Y:S01]  /*25b0*/  PRMT R162, R157.reuse, 0x7632, R162 ;  /* 0x000076329da27816 */ /* 0x040fe200000000a2 */
[----:B------:R-:W-:Y:S01]  /*25c0*/  FFMA.FTZ R2, R2, R160, R0 ;  /* 0x000000a002027223 */ /* 0x000fe20000010000 */
[----:B------:R-:W-:Y:S02]  /*25d0*/  SHF.L.U32 R0, R156, 0x10, RZ ;  /* 0x000000109c007819 */ /* 0x000fe400000006ff */
[----:B------:R-:W-:Y:S02]  /*25e0*/  SHF.L.U32 R156, R60, 0x10, RZ ;  /* 0x000000103c9c7819 */ /* 0x000fe400000006ff */
[----:B------:R-:W-:Y:S02]  /*25f0*/  SHF.L.U32 R160, R28, 0x10, RZ ;  /* 0x000000101ca07819 */ /* 0x000fe400000006ff */
[----:B------:R-:W-:Y:S02]  /*2600*/  SHF.L.U32 R162, R162, 0x10, RZ ;  /* 0x00000010a2a27819 */ /* 0x000fe400000006ff */
[----:B------:R-:W-:Y:S01]  /*2610*/  PRMT R163, R158, 0x7632, R163 ;  /* 0x000076329ea37816 */ /* 0x000fe200000000a3 */
[----:B------:R-:W-:Y:S01]  /*2620*/  FFMA.FTZ R0, R0, R156, R160 ;  /* 0x0000009c00007223 */ /* 0x000fe200000100a0 */
[----:B------:R-:W-:-:S02]  /*2630*/  SHF.L.U32 R160, R157, 0x10, RZ ;  /* 0x000000109da07819 */ /* 0x000fc400000006ff */
[----:B------:R-:W-:Y:S02]  /*2640*/  SHF.L.U32 R156, R61, 0x10, RZ ;  /* 0x000000103d9c7819 */ /* 0x000fe400000006ff */
[----:B------:R-:W-:Y:S02]  /*2650*/  SHF.L.U32 R157, R236, 0x10, RZ ;  /* 0x00000010ec9d7819 */ /* 0x000fe400000006ff */
[----:B------:R-:W-:Y:S01]  /*2660*/  SHF.L.U32 R163, R163, 0x10, RZ ;  /* 0x00000010a3a37819 */ /* 0x000fe200000006ff */
[----:B------:R-:W-:Y:S01]  /*2670*/  FFMA.FTZ R160, R160, R156, R161 ;  /* 0x0000009ca0a07223 */ /* 0x000fe200000100a1 */
[----:B------:R-:W-:Y:S02]  /*2680*/  PRMT R156, R29, 0x7632, R156 ;  /* 0x000076321d9c7816 */ /* 0x000fe4000000009c */
[----:B------:R-:W-:Y:S02]  /*2690*/  SHF.L.U32 R161, R158, 0x10, RZ ;  /* 0x000000109ea17819 */ /* 0x000fe400000006ff */
[----:B------:R-:W-:-:S02]  /*26a0*/  SHF.L.U32 R156, R156, 0x10, RZ ;  /* 0x000000109c9c7819 */ /* 0x000fc400000006ff */
[C---:B------:R-:W-:Y:S02]  /*26b0*/  SHF.L.U32 R164, R159.reuse, 0x10, RZ ;  /* 0x000000109fa47819 */ /* 0x040fe400000006ff */
[----:B------:R-:W-:Y:S01]  /*26c0*/  PRMT R165, R159, 0x7632, R165 ;  /* 0x000076329fa57816 */ /* 0x000fe200000000a5 */
[----:B------:R-:W-:Y:S01]  /*26d0*/  FFMA.FTZ R162, R162, R157, R156 ;  /* 0x0000009da2a27223 */ /* 0x000fe2000001009c */
[----:B------:R-:W-:Y:S02]  /*26e0*/  SHF.L.U32 R156, R62, 0x10, RZ ;  /* 0x000000103e9c7819 */ /* 0x000fe400000006ff */
[----:B------:R-:W-:Y:S02]  /*26f0*/  SHF.L.U32 R157, R30, 0x10, RZ ;  /* 0x000000101e9d7819 */ /* 0x000fe400000006ff */
[----:B------:R-:W-:-:S03]  /*2700*/  SHF.L.U32 R165, R165, 0x10, RZ ;  /* 0x00000010a5a57819 */ /* 0x000fc600000006ff */
        /* <DEDUP_REMOVED lines=17> */
.L_x_360:
[----:B-----5:R-:W-:Y:S02]  /*2820*/  SHF.L.U32 R0, R156, 0x10, RZ ;  /* 0x000000109c007819 */ /* 0x020fe400000006ff */
[----:B------:R-:W-:Y:S02]  /*2830*/  SHF.L.U32 R2, R60, 0x10, RZ ;  /* 0x000000103c027819 */ /* 0x000fe400000006ff */
[----:B------:R-:W-:Y:S02]  /*2840*/  SHF.L.U32 R161, R158, 0x10, RZ ;  /* 0x000000109ea17819 */ /* 0x000fe400000006ff */
[----:B------:R-:W-:Y:S01]  /*2850*/  SHF.L.U32 R160, R157, 0x10, RZ ;  /* 0x000000109da07819 */ /* 0x000fe200000006ff */
[----:B------:R-:W-:Y:S01]  /*2860*/  FMUL.FTZ R0, R0, R2 ;  /* 0x0000000200007220 */ /* 0x000fe20000410000 */
[----:B------:R-:W-:Y:S02]  /*2870*/  SHF.L.U32 R2, R62, 0x10, RZ ;  /* 0x000000103e027819 */ /* 0x000fe400000006ff */
[----:B------:R-:W-:-:S02]  /*2880*/  SHF.L.U32 R162, R61, 0x10, RZ ;  /* 0x000000103da27819 */ /* 0x000fc400000006ff */
[----:B------:R-:W-:Y:S01]  /*2890*/  PRMT R156, R156, 0x7632, R156 ;  /* 0x000076329c9c7816 */ /* 0x000fe2000000009c */
[----:B------:R-:W-:Y:S01]  /*28a0*/  FMUL.FTZ R161, R161, R2 ;  /* 0x00000002a1a17220 */ /* 0x000fe20000410000 */
[----:B------:R-:W-:Y:S01]  /*28b0*/  SHF.L.U32 R2, R235, 0x10, RZ ;  /* 0x00000010eb027819 */ /* 0x000fe200000006ff */
[----:B------:R-:W-:Y:S01]  /*28c0*/  FMUL.FTZ R160, R160, R162 ;  /* 0x000000a2a0a07220 */ /* 0x000fe20000410000 */
[----:B------:R-:W-:Y:S02]  /*28d0*/  SHF.L.U32 R156, R156, 0x10, RZ ;  /* 0x000000109c9c7819 */ /* 0x000fe400000006ff */
[----:B------:R-:W-:Y:S02]  /*28e0*/  PRMT R162, R157, 0x7632, R162 ;  /* 0x000076329da27816 */ /* 0x000fe400000000a2 */
[----:B------:R-:W-:Y:S01]  /*28f0*/  SHF.L.U32 R164, R159, 0x10, RZ ;  /* 0x000000109fa47819 */ /* 0x000fe200000006ff */
[----:B------:R-:W-:Y:S01]  /*2900*/  FMUL.FTZ R2, R156, R2 ;  /* 0x000000029c027220 */ /* 0x000fe20000410000 */
[----:B------:R-:W-:-:S02]  /*2910*/  SHF.L.U32 R162, R162, 0x10, RZ ;  /* 0x00000010a2a27819 */ /* 0x000fc400000006ff */
[----:B------:R-:W-:Y:S02]  /*2920*/  SHF.L.U32 R156, R236, 0x10, RZ ;  /* 0x00000010ec9c7819 */ /* 0x000fe400000006ff */
[----:B------:R-:W-:Y:S02]  /*2930*/  PRMT R158, R158, 0x7632, R158 ;  /* 0x000076329e9e7816 */ /* 0x000fe4000000009e */
[----:B------:R-:W-:Y:S01]  /*2940*/  PRMT R159, R159, 0x7632, R159 ;  /* 0x000076329f9f7816 */ /* 0x000fe2000000009f */
[----:B------:R-:W-:Y:S01]  /*2950*/  FMUL.FTZ R162, R162, R156 ;  /* 0x0000009ca2a27220 */ /* 0x000fe20000410000 */
[----:B------:R-:W-:Y:S02]  /*2960*/  SHF.L.U32 R158, R158, 0x10, RZ ;  /* 0x000000109e9e7819 */ /* 0x000fe400000006ff */
[----:B------:R-:W-:Y:S02]  /*2970*/  SHF.L.U32 R163, R237, 0x10, RZ ;  /* 0x00000010eda37819 */ /* 0x000fe400000006ff */
        /* <DEDUP_REMOVED lines=10> */
.L_x_361:
        /* <DEDUP_REMOVED lines=23> */
[C---:B------:R-:W-:Y:S02]  /*2b90*/  SHF.L.U32 R168, R29.reuse, 0x10, RZ ;  /* 0x000000101da87819 */ /* 0x040fe400000006ff */
[----:B------:R-:W-:Y:S02]  /*2ba0*/  SHF.L.U32 R172, R172, 0x10, RZ ;  /* 0x00000010acac7819 */ /* 0x000fe400000006ff */
[----:B------:R-:W-:Y:S01]  /*2bb0*/  SHF.L.U32 R171, R158, 0x10, RZ ;  /* 0x000000109eab7819 */ /* 0x000fe200000006ff */
[----:B------:R-:W-:Y:S01]  /*2bc0*/  FFMA.FTZ R170, R170, R156, R168 ;  /* 0x0000009caaaa7223 */ /* 0x000fe200000100a8 */
[----:B------:R-:W-:Y:S02]  /*2bd0*/  PRMT R156, R29, 0x7632, R156 ;  /* 0x000076321d9c7816 */ /* 0x000fe4000000009c */
[----:B------:R-:W-:Y:S02]  /*2be0*/  PRMT R173, R158, 0x7632, R173 ;  /* 0x000076329ead7816 */ /* 0x000fe400000000ad */
[----:B------:R-:W-:-:S02]  /*2bf0*/  SHF.L.U32 R156, R156, 0x10, RZ ;  /* 0x000000109c9c7819 */ /* 0x000fc400000006ff */
[----:B------:R-:W-:Y:S02]  /*2c00*/  SHF.L.U32 R173, R173, 0x10, RZ ;  /* 0x00000010adad7819 */ /* 0x000fe400000006ff */
[C---:B------:R-:W-:Y:S01]  /*2c10*/  SHF.L.U32 R174, R159.reuse, 0x10, RZ ;  /* 0x000000109fae7819 */ /* 0x040fe200000006ff */
[----:B------:R-:W-:Y:S01]  /*2c20*/  FFMA.FTZ R172, R172, R157, R156 ;  /* 0x0000009dacac7223 */ /* 0x000fe2000001009c */
[----:B------:R-:W-:Y:S02]  /*2c30*/  SHF.L.U32 R156, R58, 0x10, RZ ;  /* 0x000000103a9c7819 */ /* 0x000fe400000006ff */
[----:B------:R-:W-:Y:S02]  /*2c40*/  SHF.L.U32 R157, R30, 0x10, RZ ;  /* 0x000000101e9d7819 */ /* 0x000fe400000006ff */
[----:B------:R-:W-:-:S03]  /*2c50*/  PRMT R175, R159, 0x7632, R175 ;  /* 0x000076329faf7816 */ /* 0x000fc600000000af */
[----:B------:R-:W-:Y:S01]  /*2c60*/  FFMA.FTZ R171, R171, R156, R157 ;  /* 0x0000009cabab7223 */ /* 0x000fe2000001009d */
[----:B------:R-:W-:Y:S02]  /*2c70*/  PRMT R156, R30, 0x7632, R156 ;  /* 0x000076321e9c7816 */ /* 0x000fe4000000009c */
[----:B------:R-:W-:Y:S02]  /*2c80*/  SHF.L.U32 R157, R241, 0x10, RZ ;  /* 0x00000010f19d7819 */ /* 0x000fe400000006ff */
[----:B------:R-:W-:Y:S02]  /*2c90*/  SHF.L.U32 R156, R156, 0x10, RZ ;  /* 0x000000109c9c7819 */ /* 0x000fe400000006ff */
[----:B------:R-:W-:-:S03]  /*2ca0*/  SHF.L.U32 R175, R175, 0x10, RZ ;  /* 0x00000010afaf7819 */ /* 0x000fc600000006ff */
        /* <DEDUP_REMOVED lines=13> */
.L_x_362:
        /* <DEDUP_REMOVED lines=32> */
.L_x_363:
        /* <DEDUP_REMOVED lines=25> */
[C---:B------:R-:W-:Y:S01]  /*3110*/  SHF.L.U32 R180, R158.reuse, 0x10, RZ ;  /* 0x000000109eb47819 */ /* 0x040fe200000006ff */
[----:B------:R-:W-:Y:S01]  /*3120*/  FFMA.FTZ R179, R179, R156, R168 ;  /* 0x0000009cb3b37223 */ /* 0x000fe200000100a8 */
[----:B------:R-:W-:Y:S02]  /*3130*/  PRMT R156, R29, 0x7632, R156 ;  /* 0x000076321d9c7816 */ /* 0x000fe4000000009c */
[----:B------:R-:W-:Y:S02]  /*3140*/  PRMT R182, R158, 0x7632, R182 ;  /* 0x000076329eb67816 */ /* 0x000fe400000000b6 */
[----:B------:R-:W-:-:S02]  /*3150*/  SHF.L.U32 R156, R156, 0x10, RZ ;  /* 0x000000109c9c7819 */ /* 0x000fc400000006ff */
[----:B------:R-:W-:Y:S02]  /*3160*/  SHF.L.U32 R182, R182, 0x10, RZ ;  /* 0x00000010b6b67819 */ /* 0x000fe400000006ff */
[----:B------:R-:W-:Y:S01]  /*3170*/  SHF.L.U32 R183, R159, 0x10, RZ ;  /* 0x000000109fb77819 */ /* 0x000fe200000006ff */
        /* <DEDUP_REMOVED lines=22> */
.L_x_364:
[----:B-----5:R-:W-:Y:S02]  /*32e0*/  SHF.L.U32 R179, R157, 0x10, RZ ;  /* 0x000000109db37819 */ /* 0x020fe400000006ff */
[----:B------:R-:W-:Y:S02]  /*32f0*/  SHF.L.U32 R177, R53, 0x10, RZ ;  /* 0x0000001035b17819 */ /* 0x000fe400000006ff */
[C---:B------:R-:W-:Y:S02]  /*3300*/  SHF.L.U32 R178, R156.reuse, 0x10, RZ ;  /* 0x000000109cb27819 */ /* 0x040fe400000006ff */
[----:B------:R-:W-:Y:S01]  /*3310*/  PRMT R156, R156, 0x7632, R156 ;  /* 0x000076329c9c7816 */ /* 0x000fe2000000009c */
[----:B------:R-:W-:Y:S01]  /*3320*/  FMUL.FTZ R179, R179, R177 ;  /* 0x000000b1b3b37220 */ /* 0x000fe20000410000 */
[----:B------:R-:W-:Y:S02]  /*3330*/  SHF.L.U32 R177, R243, 0x10, RZ ;  /* 0x00000010f3b17819 */ /* 0x000fe400000006ff */
[----:B------:R-:W-:-:S02]  /*3340*/  SHF.L.U32 R156, R156, 0x10, RZ ;  /* 0x000000109c9c7819 */ /* 0x000fc400000006ff */
[----:B------:R-:W-:Y:S02]  /*3350*/  PRMT R181, R157, 0x7632, R181 ;  /* 0x000076329db57816 */ /* 0x000fe400000000b5 */
[----:B------:R-:W-:Y:S01]  /*3360*/  SHF.L.U32 R168, R52, 0x10, RZ ;  /* 0x0000001034a87819 */ /* 0x000fe200000006ff */
[----:B------:R-:W-:Y:S01]  /*3370*/  FMUL.FTZ R177, R156, R177 ;  /* 0x000000b19cb17220 */ /* 0x000fe20000410000 */
[----:B------:R-:W-:Y:S02]  /*3380*/  SHF.L.U32 R181, R181, 0x10, RZ ;  /* 0x00000010b5b57819 */ /* 0x000fe400000006ff */
[----:B------:R-:W-:Y:S01]  /*3390*/  SHF.L.U32 R156, R244, 0x10, RZ ;  /* 0x00000010f49c7819 */ /* 0x000fe200000006ff */
[----:B------:R-:W-:Y:S01]  /*33a0*/  FMUL.FTZ R178, R178, R168 ;  /* 0x000000a8b2b27220 */ /* 0x000fe20000410000 */
[C---:B------:R-:W-:Y:S02]  /*33b0*/  SHF.L.U32 R180, R158.reuse, 0x10, RZ ;  /* 0x000000109eb47819 */ /* 0x040fe400000006ff */
[----:B------:R-:W-:Y:S01]  /*33c0*/  SHF.L.U32 R183, R159, 0x10, RZ ;  /* 0x000000109fb77819 */ /* 0x000fe200000006ff */
[----:B------:R-:W-:Y:S01]  /*33d0*/  FMUL.FTZ R181, R181, R156 ;  /* 0x0000009cb5b57220 */ /* 0x000fe20000410000 */
[----:B------:R-:W-:-:S02]  /*33e0*/  PRMT R158, R158, 0x7632, R158 ;  /* 0x000076329e9e7816 */ /* 0x000fc4000000009e */
[----:B------:R-:W-:Y:S02]  /*33f0*/  PRMT R159, R159, 0x7632, R159 ;  /* 0x000076329f9f7816 */ /* 0x000fe4000000009f */
[----:B------:R-:W-:Y:S02]  /*3400*/  SHF.L.U32 R168, R54, 0x10, RZ ;  /* 0x0000001036a87819 */ /* 0x000fe400000006ff */
[----:B------:R-:W-:Y:S02]  /*3410*/  SHF.L.U32 R158, R158, 0x10, RZ ;  /* 0x000000109e9e7819 */ /* 0x000fe400000006ff */
[----:B------:R-:W-:Y:S01]  /*3420*/  SHF.L.U32 R182, R245, 0x10, RZ ;  /* 0x00000010f5b67819 */ /* 0x000fe200000006ff */
[----:B------:R-:W-:Y:S01]  /*3430*/  FMUL.FTZ R180, R180, R168 ;  /* 0x000000a8b4b47220 */ /* 0x000fe20000410000 */
[----:B------:R-:W-:Y:S02]  /*3440*/  SHF.L.U32 R156, R55, 0x10, RZ ;  /* 0x00000010379c7819 */ /* 0x000fe400000006ff */
[----:B------:R-:W-:Y:S01]  /*3450*/  SHF.L.U32 R159, R159, 0x10, RZ ;  /* 0x000000109f9f7819 */ /* 0x000fe200000006ff */
[----:B------:R-:W-:Y:S01]  /*3460*/  FMUL.FTZ R182, R158, R182 ;  /* 0x000000b69eb67220 */ /* 0x000fe20000410000 */
[----:B------:R-:W-:Y:S01]  /*3470*/  SHF.L.U32 R184, R246, 0x10, RZ ;  /* 0x00000010f6b87819 */ /* 0x000fe200000006ff */
[----:B------:R-:W-:Y:S01]  /*3480*/  FMUL.FTZ R183, R183, R156 ;  /* 0x0000009cb7b77220 */ /* 0x000fe20000410000 */
[----:B------:R-:W-:-:S02]  /*3490*/  F2FP.BF16.F32.PACK_AB R157, R181, R179 ;  /* 0x000000b3b59d723e */ /* 0x000fc400000010ff */
[----:B------:R-:W-:Y:S01]  /*34a0*/  F2FP.BF16.F32.PACK_AB R158, R182, R180 ;  /* 0x000000b4b69e723e */ /* 0x000fe200000010ff */
[----:B------:R-:W-:Y:S01]  /*34b0*/  FMUL.FTZ R184, R159, R184 ;  /* 0x000000b89fb87220 */ /* 0x000fe20000410000 */
[----:B------:R-:W-:-:S04]  /*34c0*/  F2FP.BF16.F32.PACK_AB R156, R177, R178 ;  /* 0x000000b2b19c723e */ /* 0x000fc800000010ff */
[----:B------:R-:W-:-:S07]  /*34d0*/  F2FP.BF16.F32.PACK_AB R159, R184, R183 ;  /* 0x000000b7b89f723e */ /* 0x000fce00000010ff */
.L_x_365:
[----:B------:R-:W-:Y:S01]  /*34e0*/  IMAD.WIDE.U32 R186, R176, 0x10, R228 ;  /* 0x00000010b0ba7825 */ /* 0x000fe200078e00e4 */
[----:B------:R-:W-:-:S04]  /*34f0*/  IADD3 R185, PT, PT, R15, 0xc0, RZ ;  /* 0x000000c00fb97810 */ /* 0x000fc80007ffe0ff */
[----:B------:R0:W-:Y:S02]  /*3500*/  STG.E.128 desc[UR6][R186.64], R156 ;  /* 0x0000009cba007986 */ /* 0x0001e4000c101d06 */
[----:B0-----:R-:W0:Y:S02]  /*3510*/  @P1 LDC.64 R156, c[0x0][0x3a0] ;  /* 0x0000e800ff9c1b82 */ /* 0x001e240000000a00 */
        /* <DEDUP_REMOVED lines=12> */
[--C-:B------:R-:W-:Y:S01]  /*35e0*/  FFMA.FTZ R186, R186, R187, R168.reuse ;  /* 0x000000bbbaba7223 */ /* 0x100fe200000100a8 */
[----:B------:R-:W-:Y:S02]  /*35f0*/  PRMT R187, R157, 0x7632, R187 ;  /* 0x000076329dbb7816 */ /* 0x000fe400000000bb */
[----:B------:R-:W-:Y:S02]  /*3600*/  PRMT R168, R29, 0x7632, R168 ;  /* 0x000076321da87816 */ /* 0x000fe400000000a8 */
[----:B------:R-:W-:Y:S02]  /*3610*/  SHF.L.U32 R187, R187, 0x10, RZ ;  /* 0x00000010bbbb7819 */ /* 0x000fe400000006ff */
[----:B------:R-:W-:Y:S02]  /*3620*/  SHF.L.U32 R168, R168, 0x10, RZ ;  /* 0x00000010a8a87819 */ /* 0x000fe400000006ff */
[----:B------:R-:W-:-:S02]  /*3630*/  SHF.L.U32 R157, R157, 0x10, RZ ;  /* 0x000000109d9d7819 */ /* 0x000fc400000006ff */
[----:B------:R-:W-:Y:S01]  /*3640*/  SHF.L.U32 R189, R49, 0x10, RZ ;  /* 0x0000001031bd7819 */ /* 0x000fe200000006ff */
[----:B------:R-:W-:Y:S01]  /*3650*/  FFMA.FTZ R187, R187, R188, R168 ;  /* 0x000000bcbbbb7223 */ /* 0x000fe200000100a8 */
[----:B------:R-:W-:Y:S02]  /*3660*/  SHF.L.U32 R188, R48, 0x10, RZ ;  /* 0x0000001030bc7819 */ /* 0x000fe400000006ff */
[----:B------:R-:W-:Y:S02]  /*3670*/  SHF.L.U32 R168, R28, 0x10, RZ ;  /* 0x000000101ca87819 */ /* 0x000fe400000006ff */
[C---:B------:R-:W-:Y:S02]  /*3680*/  SHF.L.U32 R192, R158.reuse, 0x10, RZ ;  /* 0x000000109ec07819 */ /* 0x040fe400000006ff */
[----:B------:R-:W-:Y:S01]  /*3690*/  PRMT R194, R158, 0x7632, R194 ;  /* 0x000076329ec27816 */ /* 0x000fe200000000c2 */
[----:B------:R-:W-:Y:S01]  /*36a0*/  FFMA.FTZ R188, R156, R188, R168 ;  /* 0x000000bc9cbc7223 */ /* 0x000fe200000100a8 */
        /* <DEDUP_REMOVED lines=25> */
.L_x_366:
[----:B-----5:R-:W-:Y:S02]  /*3840*/  SHF.L.U32 R188, R156, 0x10, RZ ;  /* 0x000000109cbc7819 */ /* 0x020fe400000006ff */
[----:B------:R-:W-:Y:S02]  /*3850*/  SHF.L.U32 R186, R48, 0x10, RZ ;  /* 0x0000001030ba7819 */ /* 0x000fe400000006ff */
[C---:B------:R-:W-:Y:S02]  /*3860*/  PRMT R187, R157.reuse, 0x7632, R187 ;  /* 0x000076329dbb7816 */ /* 0x040fe400000000bb */
[----:B------:R-:W-:Y:S01]  /*3870*/  SHF.L.U32 R189, R157, 0x10, RZ ;  /* 0x000000109dbd7819 */ /* 0x000fe200000006ff */
[----:B------:R-:W-:Y:S01]  /*3880*/  FMUL.FTZ R188, R188, R186 ;  /* 0x000000babcbc7220 */ /* 0x000fe20000410000 */
[----:B------:R-:W-:Y:S02]  /*3890*/  SHF.L.U32 R168, R49, 0x10, RZ ;  /* 0x0000001031a87819 */ /* 0x000fe400000006ff */
[----:B------:R-:W-:-:S02]  /*38a0*/  SHF.L.U32 R192, R158, 0x10, RZ ;  /* 0x000000109ec07819 */ /* 0x000fc400000006ff */
[----:B------:R-:W-:Y:S01]  /*38b0*/  SHF.L.U32 R186, R50, 0x10, RZ ;  /* 0x0000001032ba7819 */ /* 0x000fe200000006ff */
[----:B------:R-:W-:Y:S01]  /*38c0*/  FMUL.FTZ R189, R189, R168 ;  /* 0x000000a8bdbd7220 */ /* 0x000fe20000410000 */
[----:B------:R-:W-:Y:S02]  /*38d0*/  SHF.L.U32 R187, R187, 0x10, RZ ;  /* 0x00000010bbbb7819 */ /* 0x000fe400000006ff */
[----:B------:R-:W-:Y:S01]  /*38e0*/  SHF.L.U32 R157, R248, 0x10, RZ ;  /* 0x00000010f89d7819 */ /* 0x000fe200000006ff */
[----:B------:R-:W-:Y:S01]  /*38f0*/  FMUL.FTZ R192, R192, R186 ;  /* 0x000000bac0c07220 */ /* 0x000fe20000410000 */
[----:B------:R-:W-:Y:S02]  /*3900*/  PRMT R194, R158, 0x7632, R194 ;  /* 0x000076329ec27816 */ /* 0x000fe400000000c2 */
[----:B------:R-:W-:Y:S01]  /*3910*/  PRMT R195, R159, 0x7632, R195 ;  /* 0x000076329fc37816 */ /* 0x000fe200000000c3 */
[----:B------:R-:W-:Y:S01]  /*3920*/  FMUL.FTZ R187, R187, R157 ;  /* 0x0000009dbbbb7220 */ /* 0x000fe20000410000 */
[----:B------:R-:W-:-:S02]  /*3930*/  PRMT R156, R156, 0x7632, R156 ;  /* 0x000076329c9c7816 */ /* 0x000fc4000000009c */
[----:B------:R-:W-:Y:S02]  /*3940*/  SHF.L.U32 R193, R159, 0x10, RZ ;  /* 0x000000109fc17819 */ /* 0x000fe400000006ff */
[----:B------:R-:W-:Y:S02]  /*3950*/  SHF.L.U32 R168, R51, 0x10, RZ ;  /* 0x0000001033a87819 */ /* 0x000fe400000006ff */
[----:B------:R-:W-:Y:S02]  /*3960*/  SHF.L.U32 R194, R194, 0x10, RZ ;  /* 0x00000010c2c27819 */ /* 0x000fe400000006ff */
[----:B------:R-:W-:Y:S01]  /*3970*/  SHF.L.U32 R195, R195, 0x10, RZ ;  /* 0x00000010c3c37819 */ /* 0x000fe200000006ff */
[----:B------:R-:W-:Y:S01]  /*3980*/  FMUL.FTZ R193, R193, R168 ;  /* 0x000000a8c1c17220 */ /* 0x000fe20000410000 */
        /* <DEDUP_REMOVED lines=11> */
.L_x_367:
[----:B------:R-:W-:Y:S01]  /*3a40*/  IMAD.WIDE.U32 R190, R185, 0x10, R228 ;  /* 0x00000010b9be7825 */ /* 0x000fe200078e00e4 */
[----:B------:R-:W5:Y:S04]  /*3a50*/  LDL R207, [R1] ;  /* 0x0000000001cf7983 */ /* 0x000f680000100800 */
[----:B------:R0:W-:Y:S04]  /*3a60*/  STG.E.128 desc[UR6][R190.64], R156 ;  /* 0x0000009cbe007986 */ /* 0x0001e8000c101d06 */
[----:B------:R-:W5:Y:S01]  /*3a70*/  LDL R206, [R1+0x4] ;  /* 0x0000040001ce7983 */ /* 0x000f620000100800 */
[----:B------:R-:W-:Y:S01]  /*3a80*/  IADD3 R196, PT, PT, R15, 0xe0, RZ ;  /* 0x000000e00fc47810 */ /* 0x000fe20007ffe0ff */
[----:B0-----:R-:W0:Y:S04]  /*3a90*/  @P1 LDC.64 R156, c[0x0][0x3a0] ;  /* 0x0000e800ff9c1b82 */ /* 0x001e280000000a00 */
        /* <DEDUP_REMOVED lines=10> */
[----:B------:R-:W-:-:S02]  /*3b40*/  PRMT R198, R157, 0x7632, R198 ;  /* 0x000076329dc67816 */ /* 0x000fc400000000c6 */
[----:B------:R-:W-:Y:S01]  /*3b50*/  SHF.L.U32 R156, R156, 0x10, RZ ;  /* 0x000000109c9c7819 */ /* 0x000fe200000006ff */
[--C-:B------:R-:W-:Y:S01]  /*3b60*/  FFMA.FTZ R197, R197, R190, R168.reuse ;  /* 0x000000bec5c57223 */ /* 0x100fe200000100a8 */
        /* <DEDUP_REMOVED lines=15> */
[----:B------:R-:W-:Y:S02]  /*3c60*/  SHF.L.U32 R156, R46, 0x10, RZ ;  /* 0x000000102e9c7819 */ /* 0x000fe400000006ff */
[C---:B------:R-:W-:Y:S02]  /*3c70*/  SHF.L.U32 R157, R30.reuse, 0x10, RZ ;  /* 0x000000101e9d7819 */ /* 0x040fe400000006ff */
[----:B------:R-:W-:Y:S02]  /*3c80*/  SHF.L.U32 R203, R203, 0x10, RZ ;  /* 0x00000010cbcb7819 */ /* 0x000fe400000006ff */
[----:B------:R-:W-:Y:S01]  /*3c90*/  PRMT R204, R159, 0x7632, R204 ;  /* 0x000076329fcc7816 */ /* 0x000fe200000000cc */
[----:B------:R-:W-:Y:S01]  /*3ca0*/  FFMA.FTZ R201, R201, R156, R157 ;  /* 0x0000009cc9c97223 */ /* 0x000fe2000001009d */
[----:B------:R-:W-:-:S02]  /*3cb0*/  PRMT R156, R30, 0x7632, R156 ;  /* 0x000076321e9c7816 */ /* 0x000fc4000000009c */
        /* <DEDUP_REMOVED lines=16> */
.L_x_368:
[C---:B-----5:R-:W-:Y:S02]  /*3dc0*/  PRMT R198, R157.reuse, 0x7632, R198 ;  /* 0x000076329dc67816 */ /* 0x060fe400000000c6 */
[----:B------:R-:W-:Y:S02]  /*3dd0*/  SHF.L.U32 R200, R157, 0x10, RZ ;  /* 0x000000109dc87819 */ /* 0x000fe400000006ff */
[----:B------:R-:W-:Y:S02]  /*3de0*/  SHF.L.U32 R199, R156, 0x10, RZ ;  /* 0x000000109cc77819 */ /* 0x000fe400000006ff */
[----:B------:R-:W-:Y:S02]  /*3df0*/  SHF.L.U32 R190, R44, 0x10, RZ ;  /* 0x000000102cbe7819 */ /* 0x000fe400000006ff */
[----:B------:R-:W-:Y:S02]  /*3e00*/  SHF.L.U32 R168, R45, 0x10, RZ ;  /* 0x000000102da87819 */ /* 0x000fe400000006ff */
[----:B------:R-:W-:Y:S01]  /*3e10*/  SHF.L.U32 R198, R198, 0x10, RZ ;  /* 0x00000010c6c67819 */ /* 0x000fe200000006ff */
[----:B------:R-:W-:Y:S01]  /*3e20*/  FMUL.FTZ R199, R199, R190 ;  /* 0x000000bec7c77220 */ /* 0x000fe20000410000 */
[----:B------:R-:W-:Y:S01]  /*3e30*/  SHF.L.U32 R157, R252, 0x10, RZ ;  /* 0x00000010fc9d7819 */ /* 0x000fe200000006ff */
[----:B------:R-:W-:Y:S01]  /*3e40*/  FMUL.FTZ R200, R200, R168 ;  /* 0x000000a8c8c87220 */ /* 0x000fe20000410000 */
[----:B------:R-:W-:-:S02]  /*3e50*/  PRMT R203, R158, 0x7632, R203 ;  /* 0x000076329ecb7816 */ /* 0x000fc400000000cb */
[C---:B------:R-:W-:Y:S01]  /*3e60*/  PRMT R204, R159.reuse, 0x7632, R204 ;  /* 0x000076329fcc7816 */ /* 0x040fe200000000cc */
[----:B------:R-:W-:Y:S01]  /*3e70*/  FMUL.FTZ R198, R198, R157 ;  /* 0x0000009dc6c67220 */ /* 0x000fe20000410000 */
[----:B------:R-:W-:Y:S02]  /*3e80*/  PRMT R156, R156, 0x7632, R156 ;  /* 0x000076329c9c7816 */ /* 0x000fe4000000009c */
        /* <DEDUP_REMOVED lines=8> */
[----:B------:R-:W-:Y:S02]  /*3f10*/  SHF.L.U32 R158, R207, 0x10, RZ ;  /* 0x00000010cf9e7819 */ /* 0x000fe400000006ff */
        /* <DEDUP_REMOVED lines=10> */
.L_x_369:
[----:B------:R-:W-:Y:S01]  /*3fc0*/  IMAD.WIDE.U32 R190, R196, 0x10, R228 ;  /* 0x00000010c4be7825 */ /* 0x000fe200078e00e4 */
[----:B------:R-:W5:Y:S04]  /*3fd0*/  LDL R230, [R1+0xc] ;  /* 0x00000c0001e67983 */ /* 0x000f680000100800 */
[----:B------:R0:W-:Y:S04]  /*3fe0*/  STG.E.128 desc[UR6][R190.64], R156 ;  /* 0x0000009cbe007986 */ /* 0x0001e8000c101d06 */
[----:B------:R-:W5:Y:S04]  /*3ff0*/  LDL R227, [R1+0x10] ;  /* 0x0000100001e37983 */ /* 0x000f680000100800 */
[----:B------:R-:W5:Y:S04]  /*4000*/  LDL R226, [R1+0x14] ;  /* 0x0000140001e27983 */ /* 0x000f680000100800 */
        /* <DEDUP_REMOVED lines=53> */
.L_x_370:
        /* <DEDUP_REMOVED lines=10> */
[----:B------:R-:W-:Y:S01]  /*4400*/  PRMT R215, R159, 0x7632, R215 ;  /* 0x000076329fd77816 */ /* 0x000fe200000000d7 */
        /* <DEDUP_REMOVED lines=21> */
.L_x_371:
[----:B------:R-:W-:-:S05]  /*4560*/  IMAD.WIDE.U32 R190, R206, 0x10, R228 ;  /* 0x00000010cebe7825 */ /* 0x000fca00078e00e4 */
[----:B------:R0:W-:Y:S02]  /*4570*/  STG.E.128 desc[UR6][R190.64], R156 ;  /* 0x0000009cbe007986 */ /* 0x0001e4000c101d06 */
[----:B0-----:R-:W0:Y:S01]  /*4580*/  @P1 LDC.64 R156, c[0x0][0x3a0] ;  /* 0x0000e800ff9c1b82 */ /* 0x001e220000000a00 */
[----:B------:R-:W-:Y:S01]  /*4590*/  IADD3 R221, PT, PT, R15, 0x120, RZ ;  /* 0x000001200fdd7810 */ /* 0x000fe20007ffe0ff */
[----:B------:R-:W5:Y:S04]  /*45a0*/  LDL R191, [R1+0x18] ;  /* 0x0000180001bf7983 */ /* 0x000f680000100800 */
[----:B0-----:R-:W-:-:S05]  /*45b0*/  @P1 IMAD.WIDE.U32 R156, R221, 0x10, R156 ;  /* 0x00000010dd9c1825 */ /* 0x001fca00078e009c */
[----:B------:R0:W5:Y:S02]  /*45c0*/  @P1 LDG.E.128 R28, desc[UR6][R156.64] ;  /* 0x000000069c1c1981 */ /* 0x000164000c1e1d00 */
[----:B0-----:R-:W-:-:S06]  /*45d0*/  IMAD.WIDE.U32 R156, R221, 0x10, R224 ;  /* 0x00000010dd9c7825 */ /* 0x001fcc00078e00e0 */
[----:B------:R-:W5:Y:S01]  /*45e0*/  LDG.E.128 R156, desc[UR6][R156.64] ;  /* 0x000000069c9c7981 */ /* 0x000f62000c1e1d00 */
[----:B------:R-:W-:Y:S05]  /*45f0*/  @!P1 BRA `(.L_x_372) ;  /* 0x0000000000c09947 */ /* 0x000fea0003800000 */
[----:B------:R-:W2:Y:S01]  /*4600*/  LDL R228, [R1+0x1c] ;  /* 0x00001c0001e47983 */ /* 0x000ea20000100800 */
[----:B-----5:R-:W-:Y:S02]  /*4610*/  SHF.L.U32 R190, R191, 0x10, RZ ;  /* 0x00000010bfbe7819 */ /* 0x020fe400000006ff */
[----:B------:R-:W-:Y:S01]  /*4620*/  PRMT R227, R156, 0x7632, R227 ;  /* 0x000076329ce37816 */ /* 0x000fe200000000e3 */
[----:B------:R-:W3:Y:S01]  /*4630*/  LDL R229, [R1+0x20] ;  /* 0x0000200001e57983 */ /* 0x000ee20000100800 */
[----:B------:R-:W-:Y:S02]  /*4640*/  PRMT R168, R28, 0x7632, R168 ;  /* 0x000076321ca87816 */ /* 0x000fe400000000a8 */
[----:B------:R-:W-:Y:S01]  /*4650*/  SHF.L.U32 R227, R227, 0x10, RZ ;  /* 0x00000010e3e37819 */ /* 0x000fe200000006ff */
[----:B------:R-:W4:Y:S01]  /*4660*/  LDL R191, [R1+0x24] ;  /* 0x0000240001bf7983 */ /* 0x000f220000100800 */
[----:B------:R-:W-:Y:S02]  /*4670*/  SHF.L.U32 R168, R168, 0x10, RZ ;  /* 0x00000010a8a87819 */ /* 0x000fe400000006ff */
[----:B------:R-:W-:-:S03]  /*4680*/  PRMT R226, R157, 0x7632, R226 ;  /* 0x000076329de27816 */ /* 0x000fc600000000e2 */
[--C-:B------:R-:W-:Y:S01]  /*4690*/  FFMA.FTZ R227, R227, R190, R168.reuse ;  /* 0x000000bee3e37223 */ /* 0x100fe200000100a8 */
[----:B------:R-:W-:Y:S02]  /*46a0*/  PRMT R168, R29, 0x7632, R168 ;  /* 0x000076321da87816 */ /* 0x000fe400000000a8 */
[----:B------:R-:W-:Y:S02]  /*46b0*/  SHF.L.U32 R226, R226, 0x10, RZ ;  /* 0x00000010e2e27819 */ /* 0x000fe400000006ff */
[----:B------:R-:W-:Y:S02]  /*46c0*/  SHF.L.U32 R168, R168, 0x10, RZ ;  /* 0x00000010a8a87819 */ /* 0x000fe400000006ff */
[----:B------:R-:W-:Y:S02]  /*46d0*/  SHF.L.U32 R156, R156, 0x10, RZ ;  /* 0x000000109c9c7819 */ /* 0x000fe400000006ff */
[----:B------:R-:W-:Y:S02]  /*46e0*/  SHF.L.U32 R225, R36, 0x10, RZ ;  /* 0x0000001024e17819 */ /* 0x000fe400000006ff */
[----:B------:R-:W-:-:S02]  /*46f0*/  SHF.L.U32 R157, R157, 0x10, RZ ;  /* 0x000000109d9d7819 */ /* 0x000fc400000006ff */
[----:B------:R-:W-:Y:S02]  /*4700*/  SHF.L.U32 R224, R37, 0x10, RZ ;  /* 0x0000001025e07819 */ /* 0x000fe400000006ff */
[----:B------:R-:W-:-:S04]  /*4710*/  PRMT R230, R158, 0x7632, R230 ;  /* 0x000076329ee67816 */ /* 0x000fc800000000e6 */
[----:B------:R-:W-:Y:S02]  /*4720*/  SHF.L.U32 R230, R230, 0x10, RZ ;  /* 0x00000010e6e67819 */ /* 0x000fe400000006ff */
[----:B------:R-:W-:-:S04]  /*4730*/  PRMT R231, R159, 0x7632, R231 ;  /* 0x000076329fe77816 */ /* 0x000fc800000000e7 */
[----:B------:R-:W-:Y:S02]  /*4740*/  SHF.L.U32 R231, R231, 0x10, RZ ;  /* 0x00000010e7e77819 */ /* 0x000fe400000006ff */
[----:B--2---:R-:W-:-:S05]  /*4750*/  SHF.L.U32 R190, R228, 0x10, RZ ;  /* 0x00000010e4be7819 */ /* 0x004fca00000006ff */
[----:B------:R-:W-:Y:S01]  /*4760*/  FFMA.FTZ R226, R226, R190, R168 ;  /* 0x000000bee2e27223 */ /* 0x000fe200000100a8 */
[----:B------:R-:W-:-:S05]  /*4770*/  SHF.L.U32 R168, R28, 0x10, RZ ;  /* 0x000000101ca87819 */ /* 0x000fca00000006ff */
[----:B------:R-:W-:Y:S01]  /*4780*/  FFMA.FTZ R225, R156, R225, R168 ;  /* 0x000000e19ce17223 */ /* 0x000fe200000100a8 */
[----:B------:R-:W-:Y:S02]  /*4790*/  SHF.L.U32 R156, R29, 0x10, RZ ;  /* 0x000000101d9c7819 */ /* 0x000fe400000006ff */
[----:B------:R-:W-:-:S03]  /*47a0*/  SHF.L.U32 R228, R158, 0x10, RZ ;  /* 0x000000109ee47819 */ /* 0x000fc600000006ff */
[----:B------:R-:W-:Y:S01]  /*47b0*/  FFMA.FTZ R224, R157, R224, R156 ;  /* 0x000000e09de07223 */ /* 0x000fe2000001009c */
[----:B------:R-:W-:Y:S02]  /*47c0*/  SHF.L.U32 R156, R38, 0x10, RZ ;  /* 0x00000010269c7819 */ /* 0x000fe400000006ff */
[----:B------:R-:W-:-:S05]  /*47d0*/  SHF.L.U32 R157, R30, 0x10, RZ ;  /* 0x000000101e9d7819 */ /* 0x000fca00000006ff */
[----:B------:R-:W-:Y:S01]  /*47e0*/  FFMA.FTZ R228, R228, R156, R157 ;  /* 0x0000009ce4e47223 */ /* 0x000fe2000001009d */
[----:B------:R-:W-:Y:S02]  /*47f0*/  PRMT R156, R30, 0x7632, R156 ;  /* 0x000076321e9c7816 */ /* 0x000fe4000000009c */
[----:B---3--:R-:W-:Y:S02]  /*4800*/  SHF.L.U32 R157, R229, 0x10, RZ ;  /* 0x00000010e59d7819 */ /* 0x008fe400000006ff */
[----:B------:R-:W-:Y:S02]  /*4810*/  SHF.L.U32 R156, R156, 0x10, RZ ;  /* 0x000000109c9c7819 */ /* 0x000fe400000006ff */
[----:B------:R-:W-:-:S03]  /*4820*/  SHF.L.U32 R229, R159, 0x10, RZ ;  /* 0x000000109fe57819 */ /* 0x000fc600000006ff */
[----:B------:R-:W-:Y:S01]  /*4830*/  FFMA.FTZ R230, R230, R157, R156 ;  /* 0x0000009de6e67223 */ /* 0x000fe2000001009c */
[----:B------:R-:W-:Y:S02]  /*4840*/  SHF.L.U32 R156, R39, 0x10, RZ ;  /* 0x00000010279c7819 */ /* 0x000fe400000006ff */
[----:B------:R-:W-:-:S05]  /*4850*/  SHF.L.U32 R157, R31, 0x10, RZ ;  /* 0x000000101f9d7819 */ /* 0x000fca00000006ff */
[----:B------:R-:W-:Y:S01]  /*4860*/  FFMA.FTZ R229, R229, R156, R157 ;  /* 0x0000009ce5e57223 */ /* 0x000fe2000001009d */
[----:B------:R-:W-:Y:S02]  /*4870*/  PRMT R156, R31, 0x7632, R156 ;  /* 0x000076321f9c7816 */ /* 0x000fe4000000009c */
[----:B----4-:R-:W-:Y:S02]  /*4880*/  SHF.L.U32 R157, R191, 0x10, RZ ;  /* 0x00000010bf9d7819 */ /* 0x010fe400000006ff */
[----:B------:R-:W-:-:S05]  /*4890*/  SHF.L.U32 R156, R156, 0x10, RZ ;  /* 0x000000109c9c7819 */ /* 0x000fca00000006ff */
[----:B------:R-:W-:Y:S01]  /*48a0*/  FFMA.FTZ R231, R231, R157, R156 ;  /* 0x0000009de7e77223 */ /* 0x000fe2000001009c */
[----:B------:R-:W-:Y:S02]  /*48b0*/  F2FP.BF16.F32.PACK_AB R158, R230, R228 ;  /* 0x000000e4e69e723e */ /* 0x000fe400000010ff */
[----:B------:R-:W-:Y:S02]  /*48c0*/  F2FP.BF16.F32.PACK_AB R157, R226, R224 ;  /* 0x000000e0e29d723e */ /* 0x000fe400000010ff */
[----:B------:R-:W-:Y:S02]  /*48d0*/  F2FP.BF16.F32.PACK_AB R159, R231, R229 ;  /* 0x000000e5e79f723e */ /* 0x000fe400000010ff */
[----:B------:R-:W-:Y:S01]  /*48e0*/  F2FP.BF16.F32.PACK_AB R156, R227, R225 ;  /* 0x000000e1e39c723e */ /* 0x000fe200000010ff */
[----:B------:R-:W-:Y:S06]  /*48f0*/  BRA `(.L_x_373) ;  /* 0x00000000008c7947 */ /* 0x000fec0003800000 */
.L_x_372:
[----:B-----5:R-:W-:Y:S01]  /*4900*/  SHF.L.U32 R225, R156, 0x10, RZ ;  /* 0x000000109ce17819 */ /* 0x020fe200000006ff */
[----:B------:R-:W2:Y:S01]  /*4910*/  LDL R227, [R1+0x24] ;  /* 0x0000240001e37983 */ /* 0x000ea20000100800 */
[----:B------:R-:W-:Y:S02]  /*4920*/  SHF.L.U32 R190, R36, 0x10, RZ ;  /* 0x0000001024be7819 */ /* 0x000fe400000006ff */
[C---:B------:R-:W-:Y:S02]  /*4930*/  SHF.L.U32 R224, R157.reuse, 0x10, RZ ;  /* 0x000000109de07819 */ /* 0x040fe400000006ff */
[----:B------:R-:W-:Y:S01]  /*4940*/  PRMT R226, R157, 0x7632, R226 ;  /* 0x000076329de27816 */ /* 0x000fe200000000e2 */
[----:B------:R-:W-:Y:S01]  /*4950*/  FMUL.FTZ R225, R225, R190 ;  /* 0x000000bee1e17220 */ /* 0x000fe20000410000 */
[----:B------:R-:W3:Y:S01]  /*4960*/  LDL R157, [R1+0x1c] ;  /* 0x00001c00019d7983 */ /* 0x000ee20000100800 */
[----:B------:R-:W-:Y:S02]  /*4970*/  SHF.L.U32 R228, R158, 0x10, RZ ;  /* 0x000000109ee47819 */ /* 0x000fe400000006ff */
[----:B------:R-:W-:-:S02]  /*4980*/  SHF.L.U32 R190, R38, 0x10, RZ ;  /* 0x0000001026be7819 */ /* 0x000fc400000006ff */
[----:B------:R-:W-:Y:S02]  /*4990*/  SHF.L.U32 R168, R37, 0x10, RZ ;  /* 0x0000001025a87819 */ /* 0x000fe400000006ff */
[C---:B------:R-:W-:Y:S01]  /*49a0*/  SHF.L.U32 R229, R159.reuse, 0x10, RZ ;  /* 0x000000109fe57819 */ /* 0x040fe200000006ff */
[----:B------:R-:W-:Y:S02]  /*49b0*/  FMUL.FTZ R228, R228, R190 ;  /* 0x000000bee4e47220 */ /* 0x000fe40000410000 */
[----:B------:R-:W4:Y:S01]  /*49c0*/  LDL R190, [R1+0x20] ;  /* 0x0000200001be7983 */ /* 0x000f220000100800 */
[----:B------:R-:W-:Y:S01]  /*49d0*/  SHF.L.U32 R226, R226, 0x10, RZ ;  /* 0x00000010e2e27819 */ /* 0x000fe200000006ff */
[----:B------:R-:W-:Y:S01]  /*49e0*/  FMUL.FTZ R224, R224, R168 ;  /* 0x000000a8e0e07220 */ /* 0x000fe20000410000 */
[----:B------:R-:W-:Y:S02]  /*49f0*/  PRMT R230, R158, 0x7632, R230 ;  /* 0x000076329ee67816 */ /* 0x000fe400000000e6 */
[----:B------:R-:W-:-:S02]  /*4a00*/  PRMT R231, R159, 0x7632, R231 ;  /* 0x000076329fe77816 */ /* 0x000fc400000000e7 */
[----:B------:R-:W-:Y:S02]  /*4a10*/  PRMT R156, R156, 0x7632, R156 ;  /* 0x000076329c9c7816 */ /* 0x000fe4000000009c */
[----:B------:R-:W-:Y:S02]  /*4a20*/  SHF.L.U32 R168, R39, 0x10, RZ ;  /* 0x0000001027a87819 */ /* 0x000fe400000006ff */
[----:B------:R-:W-:Y:S02]  /*4a30*/  SHF.L.U32 R230, R230, 0x10, RZ ;  /* 0x00000010e6e67819 */ /* 0x000fe400000006ff */
[----:B------:R-:W-:Y:S02]  /*4a40*/  SHF.L.U32 R231, R231, 0x10, RZ ;  /* 0x00000010e7e77819 */ /* 0x000fe400000006ff */
[----:B------:R-:W-:Y:S01]  /*4a50*/  SHF.L.U32 R156, R156, 0x10, RZ ;  /* 0x000000109c9c7819 */ /* 0x000fe200000006ff */
[----:B------:R-:W-:Y:S01]  /*4a60*/  FMUL.FTZ R229, R229, R168 ;  /* 0x000000a8e5e57220 */ /* 0x000fe20000410000 */
[----:B---3--:R-:W-:-:S05]  /*4a70*/  SHF.L.U32 R157, R157, 0x10, RZ ;  /* 0x000000109d9d7819 */ /* 0x008fca00000006ff */
[----:B------:R-:W-:Y:S01]  /*4a80*/  FMUL.FTZ R226, R226, R157 ;  /* 0x0000009de2e27220 */ /* 0x000fe20000410000 */
[----:B--2---:R-:W-:Y:S02]  /*4a90*/  SHF.L.U32 R157, R227, 0x10, RZ ;  /* 0x00000010e39d7819 */ /* 0x004fe400000006ff */
[----:B------:R-:W-:Y:S02]  /*4aa0*/  SHF.L.U32 R227, R191, 0x10, RZ ;  /* 0x00000010bfe37819 */ /* 0x000fe400000006ff */
[----:B----4-:R-:W-:Y:S01]  /*4ab0*/  SHF.L.U32 R158, R190, 0x10, RZ ;  /* 0x00000010be9e7819 */ /* 0x010fe200000006ff */
[----:B------:R-:W-:Y:S02]  /*4ac0*/  FMUL.FTZ R231, R231, R157 ;  /* 0x0000009de7e77220 */ /* 0x000fe40000410000 */
[----:B------:R-:W-:Y:S02]  /*4ad0*/  FMUL.FTZ R227, R156, R227 ;  /* 0x000000e39ce37220 */ /* 0x000fe40000410000 */
[----:B------:R-:W-:Y:S01]  /*4ae0*/  FMUL.FTZ R230, R230, R158 ;  /* 0x0000009ee6e67220 */ /* 0x000fe20000410000 */
[----:B------:R-:W-:-:S02]  /*4af0*/  F2FP.BF16.F32.PACK_AB R159, R231, R229 ;  /* 0x000000e5e79f723e */ /* 0x000fc400000010ff */
[----:B------:R-:W-:Y:S02]  /*4b00*/  F2FP.BF16.F32.PACK_AB R157, R226, R224 ;  /* 0x000000e0e29d723e */ /* 0x000fe400000010ff */
[----:B------:R-:W-:Y:S02]  /*4b10*/  F2FP.BF16.F32.PACK_AB R158, R230, R228 ;  /* 0x000000e4e69e723e */ /* 0x000fe400000010ff */
[----:B------:R-:W-:-:S07]  /*4b20*/  F2FP.BF16.F32.PACK_AB R156, R227, R225 ;  /* 0x000000e1e39c723e */ /* 0x000fce00000010ff */
.L_x_373:
[----:B------:R-:W0:Y:S01]  /*4b30*/  LDC.64 R190, c[0x0][0x3a8] ;  /* 0x0000ea00ffbe7b82 */ /* 0x000e220000000a00 */
[----:B------:R-:W-:Y:S01]  /*4b40*/  UMOV UR9, 0xffffffff ;  /* 0xffffffff00097882 */ /* 0x000fe20000000000 */
[----:B0-----:R-:W-:-:S05]  /*4b50*/  IMAD.WIDE.U32 R190, R221, 0x10, R190 ;  /* 0x00000010ddbe7825 */ /* 0x001fca00078e00be */
[----:B------:R0:W-:Y:S02]  /*4b60*/  STG.E.128 desc[UR6][R190.64], R156 ;  /* 0x0000009cbe007986 */ /* 0x0001e4000c101d06 */
[----:B0-----:R-:W-:Y:S01]  /*4b70*/  FADD.FTZ R156, RZ, R27 ;  /* 0x0000001bff9c7221 */ /* 0x001fe20000010000 */
[----:B------:R-:W0:Y:S03]  /*4b80*/  S2R R157, SR_TID.X ;  /* 0x00000000009d7919 */ /* 0x000e260000002100 */
        /* <DEDUP_REMOVED lines=8> */
[----:B0-----:R-:W-:-:S03]  /*4c10*/  LOP3.LUT P2, RZ, R157, 0x1f, RZ, 0xc0, !PT ;  /* 0x0000001f9dff7812 */ /* 0x001fc6000784c0ff */
        /* <DEDUP_REMOVED lines=253> */
.L_x_410:
[----:B------:R-:W-:Y:S01]  /*5bf0*/  FMUL.FTZ R157, R191, R191 ;  /* 0x000000bfbf9d7220 */ /* 0x000fe20000410000 */
[----:B------:R-:W-:Y:S01]  /*5c00*/  ISETP.NE.AND P0, PT, RZ, UR4, PT ;  /* 0x00000004ff007c0c */ /* 0x000fe2000bf05270 */
[----:B01----:R-:W-:Y:S01]  /*5c10*/  FADD.FTZ R156, R156, R168 ;  /* 0x000000a89c9c7221 */ /* 0x003fe20000010000 */
[----:B------:R-:W-:Y:S01]  /*5c20*/  SHF.L.U32 R159, R112, 0x10, RZ ;  /* 0x00000010709f7819 */ /* 0x000fe200000006ff */
[----:B------:R-:W2:Y:S01]  /*5c30*/  LDL R168, [R1+0x2c] ;  /* 0x00002c0001a87983 */ /* 0x000ea20000100800 */
[----:B------:R-:W-:Y:S01]  /*5c40*/  FSEL R157, R157, RZ, P0 ;  /* 0x000000ff9d9d7208 */ /* 0x000fe20000000000 */
[----:B------:R-:W-:Y:S02]  /*5c50*/  FFMA.FTZ R156, R156, R190, UR5 ;  /* 0x000000059c9c7e23 */ /* 0x000fe400080100be */
[----:B------:R-:W3:Y:S02]  /*5c60*/  LDL R190, [R1+0x34] ;  /* 0x0000340001be7983 */ /* 0x000ee40000100800 */
[----:B------:R-:W-:Y:S01]  /*5c70*/  FADD.FTZ R156, R156, R157 ;  /* 0x0000009d9c9c7221 */ /* 0x000fe20000010000 */
[----:B------:R-:W-:-:S05]  /*5c80*/  FSEL R157, R191, RZ, !P0 ;  /* 0x000000ffbf9d7208 */ /* 0x000fca0004000000 */
[----:B------:R-:W0:Y:S01]  /*5c90*/  MUFU.RSQ R156, R156 ;  /* 0x0000009c009c7308 */ /* 0x000e220000001400 */
[----:B------:R-:W-:Y:S01]  /*5ca0*/  FADD.FTZ R158, -R157, R27 ;  /* 0x0000001b9d9e7221 */ /* 0x000fe20000010100 */
[----:B------:R-:W-:-:S03]  /*5cb0*/  SHF.L.U32 R27, R152, 0x10, RZ ;  /* 0x00000010981b7819 */ /* 0x000fc600000006ff */
[----:B0-----:R-:W-:-:S04]  /*5cc0*/  FMUL.FTZ R158, R156, R158 ;  /* 0x0000009e9c9e7220 */ /* 0x001fc80000410000 */
[----:B------:R-:W-:Y:S02]  /*5cd0*/  FFMA.FTZ R158, R158, R27, R159 ;  /* 0x0000001b9e9e7223 */ /* 0x000fe4000001009f */
[----:B------:R-:W4:Y:S01]  /*5ce0*/  LDL R27, [R1+0x28] ;  /* 0x00002800011b7983 */ /* 0x000f220000100800 */
[C---:B------:R-:W-:Y:S01]  /*5cf0*/  FADD.FTZ R159, -R157.reuse, R24 ;  /* 0x000000189d9f7221 */ /* 0x040fe20000010100 */
[----:B------:R-:W-:-:S03]  /*5d00*/  FADD.FTZ R32, -R157, R32 ;  /* 0x000000209d207221 */ /* 0x000fc60000010100 */
[C---:B------:R-:W-:Y:S01]  /*5d10*/  FMUL.FTZ R159, R156.reuse, R159 ;  /* 0x0000009f9c9f7220 */ /* 0x040fe20000410000 */
[----:B------:R-:W-:Y:S01]  /*5d20*/  FMUL.FTZ R32, R156, R32 ;  /* 0x000000209c207220 */ /* 0x000fe20000410000 */
[----:B----4-:R-:W-:Y:S02]  /*5d30*/  SHF.L.U32 R24, R27, 0x10, RZ ;  /* 0x000000101b187819 */ /* 0x010fe400000006ff */
[----:B--2---:R-:W-:-:S05]  /*5d40*/  SHF.L.U32 R27, R168, 0x10, RZ ;  /* 0x00000010a81b7819 */ /* 0x004fca00000006ff */
[----:B------:R-:W-:Y:S01]  /*5d50*/  FFMA.FTZ R159, R159, R24, R27 ;  /* 0x000000189f9f7223 */ /* 0x000fe2000001001b */
[----:B------:R-:W-:Y:S02]  /*5d60*/  SHF.L.U32 R24, R153, 0x10, RZ ;  /* 0x0000001099187819 */ /* 0x000fe400000006ff */
[----:B------:R-:W-:-:S05]  /*5d70*/  SHF.L.U32 R27, R113, 0x10, RZ ;  /* 0x00000010711b7819 */ /* 0x000fca00000006ff */
[----:B------:R-:W-:Y:S02]  /*5d80*/  FFMA.FTZ R32, R32, R24, R27 ;  /* 0x0000001820207223 */ /* 0x000fe4000001001b */
[----:B------:R-:W2:Y:S01]  /*5d90*/  LDL R24, [R1+0x30] ;  /* 0x0000300001187983 */ /* 0x000ea20000100800 */
[C---:B------:R-:W-:Y:S01]  /*5da0*/  FADD.FTZ R168, -R157.reuse, R25 ;  /* 0x000000199da87221 */ /* 0x040fe20000010100 */
[----:B---3--:R-:W-:Y:S01]  /*5db0*/  SHF.L.U32 R25, R190, 0x10, RZ ;  /* 0x00000010be197819 */ /* 0x008fe200000006ff */
[C---:B------:R-:W-:Y:S01]  /*5dc0*/  FADD.FTZ R33, -R157.reuse, R33 ;  /* 0x000000219d217221 */ /* 0x040fe20000010100 */
[----:B------:R-:W3:Y:S01]  /*5dd0*/  LDL R27, [R1+0x3c] ;  /* 0x00003c00011b7983 */ /* 0x000ee20000100800 */
[C---:B------:R-:W-:Y:S02]  /*5de0*/  FMUL.FTZ R168, R156.reuse, R168 ;  /* 0x000000a89ca87220 */ /* 0x040fe40000410000 */
[----:B------:R-:W-:Y:S01]  /*5df0*/  FMUL.FTZ R33, R156, R33 ;  /* 0x000000219c217220 */ /* 0x000fe20000410000 */
[----:B------:R-:W-:Y:S01]  /*5e00*/  FADD.FTZ R26, -R157, R26 ;  /* 0x0000001a9d1a7221 */ /* 0x000fe20000010100 */
[----:B------:R-:W4:Y:S01]  /*5e10*/  LDL R190, [R1+0x44] ;  /* 0x0000440001be7983 */ /* 0x000f220000100800 */
[----:B--2---:R-:W-:-:S05]  /*5e20*/  SHF.L.U32 R24, R24, 0x10, RZ ;  /* 0x0000001018187819 */ /* 0x004fca00000006ff */
[----:B------:R-:W-:Y:S01]  /*5e30*/  FFMA.FTZ R168, R168, R24, R25 ;  /* 0x00000018a8a87223 */ /* 0x000fe20000010019 */
[----:B------:R-:W-:Y:S02]  /*5e40*/  SHF.L.U32 R24, R154, 0x10, RZ ;  /* 0x000000109a187819 */ /* 0x000fe400000006ff */
[----:B------:R-:W-:-:S05]  /*5e50*/  SHF.L.U32 R25, R114, 0x10, RZ ;  /* 0x0000001072197819 */ /* 0x000fca00000006ff */
[----:B------:R-:W-:Y:S02]  /*5e60*/  FFMA.FTZ R33, R33, R24, R25 ;  /* 0x0000001821217223 */ /* 0x000fe40000010019 */
[----:B------:R-:W2:Y:S01]  /*5e70*/  LDL R25, [R1+0x38] ;  /* 0x0000380001197983 */ /* 0x000ea20000100800 */
[----:B------:R-:W-:Y:S01]  /*5e80*/  FMUL.FTZ R26, R156, R26 ;  /* 0x0000001a9c1a7220 */ /* 0x000fe20000410000 */
[----:B--2---:R-:W-:Y:S02]  /*5e90*/  SHF.L.U32 R24, R25, 0x10, RZ ;  /* 0x0000001019187819 */ /* 0x004fe400000006ff */
[----:B---3--:R-:W-:Y:S01]  /*5ea0*/  SHF.L.U32 R25, R27, 0x10, RZ ;  /* 0x000000101b197819 */ /* 0x008fe200000006ff */
[----:B------:R-:W-:-:S04]  /*5eb0*/  FADD.FTZ R27, -R157, R34 ;  /* 0x000000229d1b7221 */ /* 0x000fc80000010100 */
[----:B------:R-:W-:Y:S01]  /*5ec0*/  FFMA.FTZ R26, R26, R24, R25 ;  /* 0x000000181a1a7223 */ /* 0x000fe20000010019 */
[----:B------:R-:W-:Y:S01]  /*5ed0*/  SHF.L.U32 R24, R155, 0x10, RZ ;  /* 0x000000109b187819 */ /* 0x000fe200000006ff */
[----:B------:R-:W-:Y:S01]  /*5ee0*/  FMUL.FTZ R27, R156, R27 ;  /* 0x0000001b9c1b7220 */ /* 0x000fe20000410000 */
[----:B------:R-:W-:-:S05]  /*5ef0*/  SHF.L.U32 R25, R115, 0x10, RZ ;  /* 0x0000001073197819 */ /* 0x000fca00000006ff */
[----:B------:R-:W-:Y:S02]  /*5f00*/  FFMA.FTZ R27, R27, R24, R25 ;  /* 0x000000181b1b7223 */ /* 0x000fe40000010019 */
[----:B------:R-:W2:Y:S01]  /*5f10*/  LDL R25, [R1+0x40] ;  /* 0x0000400001197983 */ /* 0x000ea20000100800 */
[----:B------:R-:W-:Y:S01]  /*5f20*/  FADD.FTZ R34, -R157, R35 ;  /* 0x000000239d227221 */ /* 0x000fe20000010100 */
[----:B------:R-:W-:Y:S02]  /*5f30*/  F2FP.BF16.F32.PACK_AB R26, R26, R33 ;  /* 0x000000211a1a723e */ /* 0x000fe400000010ff */
[----:B------:R-:W3:Y:S01]  /*5f40*/  LDL R35, [R1+0x48] ;  /* 0x0000480001237983 */ /* 0x000ee20000100800 */
[----:B------:R-:W-:Y:S01]  /*5f50*/  FMUL.FTZ R34, R156, R34 ;  /* 0x000000229c227220 */ /* 0x000fe20000410000 */
[----:B--2---:R-:W-:Y:S02]  /*5f60*/  SHF.L.U32 R24, R25, 0x10, RZ ;  /* 0x0000001019187819 */ /* 0x004fe400000006ff */
[----:B----4-:R-:W-:-:S05]  /*5f70*/  SHF.L.U32 R25, R190, 0x10, RZ ;  /* 0x00000010be197819 */ /* 0x010fca00000006ff */
[----:B------:R-:W-:Y:S02]  /*5f80*/  FFMA.FTZ R34, R34, R24, R25 ;  /* 0x0000001822227223 */ /* 0x000fe40000010019 */
[----:B------:R-:W0:Y:S02]  /*5f90*/  @!P2 LDC.64 R24, c[0x0][0x3c0] ;  /* 0x0000f000ff18ab82 */ /* 0x000e240000000a00 */
[----:B0-----:R-:W-:-:S05]  /*5fa0*/  @!P2 IMAD.WIDE R24, R14, 0x4, R24 ;  /* 0x000000040e18a825 */ /* 0x001fca00078e0218 */
[----:B------:R0:W-:Y:S02]  /*5fb0*/  @!P2 STG.E desc[UR6][R24.64], R191 ;  /* 0x000000bf1800a986 */ /* 0x0001e4000c101906 */
[----:B0-----:R-:W0:Y:S08]  /*5fc0*/  @!P2 LDC.64 R24, c[0x0][0x3c8] ;  /* 0x0000f200ff18ab82 */ /* 0x001e300000000a00 */
[----:B------:R-:W1:Y:S01]  /*5fd0*/  LDC.64 R190, c[0x0][0x428] ;  /* 0x00010a00ffbe7b82 */ /* 0x000e620000000a00 */
[----:B------:R-:W-:-:S02]  /*5fe0*/  F2FP.BF16.F32.PACK_AB R27, R34, R27 ;  /* 0x0000001b221b723e */ /* 0x000fc400000010ff */
[----:B------:R-:W2:Y:S01]  /*5ff0*/  LDL R34, [R1+0x64] ;  /* 0x0000640001227983 */ /* 0x000ea20000100800 */
[----:B0-----:R-:W-:-:S05]  /*6000*/  @!P2 IMAD.WIDE R24, R14, 0x4, R24 ;  /* 0x000000040e18a825 */ /* 0x001fca00078e0218 */
[----:B------:R0:W-:Y:S02]  /*6010*/  @!P2 STG.E desc[UR6][R24.64], R156 ;  /* 0x0000009c1800a986 */ /* 0x0001e4000c101906 */
[----:B0-----:R-:W-:Y:S01]  /*6020*/  F2FP.BF16.F32.PACK_AB R25, R168, R32 ;  /* 0x00000020a819723e */ /* 0x001fe200000010ff */
[----:B-1----:R-:W-:Y:S01]  /*6030*/  IMAD.WIDE.U32 R32, R15, 0x10, R190 ;  /* 0x000000100f207825 */ /* 0x002fe200078e00be */
[----:B------:R-:W-:Y:S01]  /*6040*/  F2FP.BF16.F32.PACK_AB R24, R159, R158 ;  /* 0x0000009e9f18723e */ /* 0x000fe200000010ff */
[----:B------:R-:W4:Y:S04]  /*6050*/  LDL R168, [R1+0x60] ;  /* 0x0000600001a87983 */ /* 0x000f280000100800 */
[----:B------:R0:W-:Y:S04]  /*6060*/  STG.E.128 desc[UR6][R32.64], R24 ;  /* 0x0000001820007986 */ /* 0x0001e8000c101d06 */
[----:B------:R-:W5:Y:S04]  /*6070*/  LDL R158, [R1+0x58] ;  /* 0x00005800019e7983 */ /* 0x000f680000100800 */
[----:B------:R-:W3:Y:S04]  /*6080*/  LDL R159, [R1+0x5c] ;  /* 0x00005c00019f7983 */ /* 0x000ee80000100800 */
[----:B0-----:R-:W2:Y:S04]  /*6090*/  LDL R33, [R1+0x54] ;  /* 0x0000540001217983 */ /* 0x001ea80000100800 */
[----:B------:R-:W4:Y:S01]  /*60a0*/  LDL R32, [R1+0x50] ;  /* 0x0000500001207983 */ /* 0x000f220000100800 */
[----:B------:R-:W-:Y:S01]  /*60b0*/  FADD.FTZ R15, -R157, R17 ;  /* 0x000000119d0f7221 */ /* 0x000fe20000010100 */
[----:B------:R-:W-:-:S02]  /*60c0*/  SHF.L.U32 R17, R148, 0x10, RZ ;  /* 0x0000001094117819 */ /* 0x000fc400000006ff */
[----:B------:R-:W-:Y:S01]  /*60d0*/  SHF.L.U32 R24, R108, 0x10, RZ ;  /* 0x000000106c187819 */ /* 0x000fe200000006ff */
[C---:B------:R-:W-:Y:S01]  /*60e0*/  FMUL.FTZ R15, R156.reuse, R15 ;  /* 0x0000000f9c0f7220 */ /* 0x040fe20000410000 */
[----:B------:R-:W3:Y:S03]  /*60f0*/  LDL R27, [R1+0x6c] ;  /* 0x00006c00011b7983 */ /* 0x000ee60000100800 */
[----:B------:R-:W-:Y:S01]  /*6100*/  FFMA.FTZ R15, R15, R17, R24 ;  /* 0x000000110f0f7223 */ /* 0x000fe20000010018 */
[----:B------:R-:W-:Y:S01]  /*6110*/  FADD.FTZ R17, -R157, R18 ;  /* 0x000000129d117221 */ /* 0x000fe20000010100 */
[----:B------:R-:W-:Y:S01]  /*6120*/  SHF.L.U32 R18, R149, 0x10, RZ ;  /* 0x0000001095127819 */ /* 0x000fe200000006ff */
[----:B------:R-:W3:Y:S01]  /*6130*/  LDL R26, [R1+0x70] ;  /* 0x00007000011a7983 */ /* 0x000ee20000100800 */
[----:B------:R-:W-:Y:S01]  /*6140*/  SHF.L.U32 R24, R109, 0x10, RZ ;  /* 0x000000106d187819 */ /* 0x000fe200000006ff */
[----:B------:R-:W-:-:S02]  /*6150*/  FMUL.FTZ R17, R156, R17 ;  /* 0x000000119c117220 */ /* 0x000fc40000410000 */
[----:B------:R-:W3:Y:S02]  /*6160*/  LDL R25, [R1+0x74] ;  /* 0x0000740001197983 */ /* 0x000ee40000100800 */
[----:B------:R-:W-:Y:S01]  /*6170*/  FFMA.FTZ R17, R17, R18, R24 ;  /* 0x0000001211117223 */ /* 0x000fe20000010018 */
[----:B------:R-:W-:-:S04]  /*6180*/  FADD.FTZ R24, -R157, R19 ;  /* 0x000000139d187221 */ /* 0x000fc80000010100 */
[----:B------:R-:W-:Y:S01]  /*6190*/  FMUL.FTZ R24, R156, R24 ;  /* 0x000000189c187220 */ /* 0x000fe20000410000 */
[----:B--2---:R-:W-:Y:S02]  /*61a0*/  SHF.L.U32 R19, R33, 0x10, RZ ;  /* 0x0000001021137819 */ /* 0x004fe400000006ff */
[----:B------:R-:W2:Y:S01]  /*61b0*/  LDL R33, [R1+0x4c] ;  /* 0x00004c0001217983 */ /* 0x000ea20000100800 */
[----:B----4-:R-:W-:-:S03]  /*61c0*/  SHF.L.U32 R18, R32, 0x10, RZ ;  /* 0x0000001020127819 */ /* 0x010fc600000006ff */
[----:B------:R-:W4:Y:S02]  /*61d0*/  LDL R32, [R1+0x68] ;  /* 0x0000680001207983 */ /* 0x000f240000100800 */
[----:B------:R-:W-:Y:S01]  /*61e0*/  FFMA.FTZ R24, R24, R18, R19 ;  /* 0x0000001218187223 */ /* 0x000fe20000010013 */
[----:B------:R-:W-:Y:S01]  /*61f0*/  FADD.FTZ R18, -R157, R20 ;  /* 0x000000149d127221 */ /* 0x000fe20000010100 */
[----:B------:R-:W-:Y:S02]  /*6200*/  SHF.L.U32 R19, R150, 0x10, RZ ;  /* 0x0000001096137819 */ /* 0x000fe400000006ff */
[----:B------:R-:W-:Y:S01]  /*6210*/  SHF.L.U32 R20, R110, 0x10, RZ ;  /* 0x000000106e147819 */ /* 0x000fe200000006ff */
[----:B------:R-:W-:-:S04]  /*6220*/  FMUL.FTZ R18, R156, R18 ;  /* 0x000000129c127220 */ /* 0x000fc80000410000 */
[----:B------:R-:W-:Y:S01]  /*6230*/  FFMA.FTZ R18, R18, R19, R20 ;  /* 0x0000001312127223 */ /* 0x000fe20000010014 */
[----:B------:R-:W-:Y:S01]  /*6240*/  FADD.FTZ R19, -R157, R21 ;  /* 0x000000159d137221 */ /* 0x000fe20000010100 */
[----:B-----5:R-:W-:Y:S02]  /*6250*/  SHF.L.U32 R20, R158, 0x10, RZ ;  /* 0x000000109e147819 */ /* 0x020fe400000006ff */
[----:B---3--:R-:W-:Y:S01]  /*6260*/  SHF.L.U32 R21, R159, 0x10, RZ ;  /* 0x000000109f157819 */ /* 0x008fe200000006ff */
[----:B------:R-:W-:Y:S01]  /*6270*/  FMUL.FTZ R19, R156, R19 ;  /* 0x000000139c137220 */ /* 0x000fe20000410000 */
[C---:B------:R-:W-:Y:S01]  /*6280*/  FADD.FTZ R16, -R157.reuse, R16 ;  /* 0x000000109d107221 */ /* 0x040fe20000010100 */
[----:B------:R-:W-:Y:S01]  /*6290*/  F2FP.BF16.F32.PACK_AB R17, R24, R17 ;  /* 0x000000111811723e */ /* 0x000fe200000010ff */
[----:B------:R-:W-:Y:S01]  /*62a0*/  FADD.FTZ R10, -R157, R10 ;  /* 0x0000000a9d0a7221 */ /* 0x000fe20000010100 */
[----:B------:R-:W-:Y:S01]  /*62b0*/  FFMA.FTZ R20, R19, R20, R21 ;  /* 0x0000001413147223 */ /* 0x000fe20000010015 */
[----:B------:R-:W-:Y:S01]  /*62c0*/  FADD.FTZ R19, -R157, R22 ;  /* 0x000000169d137221 */ /* 0x000fe20000010100 */
[----:B------:R-:W-:Y:S01]  /*62d0*/  SHF.L.U32 R21, R151, 0x10, RZ ;  /* 0x0000001097157819 */ /* 0x000fe200000006ff */
[----:B------:R-:W-:Y:S01]  /*62e0*/  FADD.FTZ R11, -R157, R11 ;  /* 0x0000000b9d0b7221 */ /* 0x000fe20000010100 */
[----:B------:R-:W-:Y:S01]  /*62f0*/  SHF.L.U32 R22, R111, 0x10, RZ ;  /* 0x000000106f167819 */ /* 0x000fe200000006ff */
[----:B------:R-:W-:Y:S01]  /*6300*/  FMUL.FTZ R19, R156, R19 ;  /* 0x000000139c137220 */ /* 0x000fe20000410000 */
[C---:B------:R-:W-:Y:S01]  /*6310*/  FADD.FTZ R9, -R157.reuse, R9 ;  /* 0x000000099d097221 */ /* 0x040fe20000010100 */
[C---:B------:R-:W-:Y:S01]  /*6320*/  FADD.FTZ R8, -R157.reuse, R8 ;  /* 0x000000089d087221 */ /* 0x040fe20000010100 */
[----:B------:R-:W-:Y:S01]  /*6330*/  FADD.FTZ R7, -R157, R7 ;  /* 0x000000079d077221 */ /* 0x000fe20000010100 */
[----:B------:R-:W-:Y:S01]  /*6340*/  FFMA.FTZ R19, R19, R21, R22 ;  /* 0x0000001513137223 */ /* 0x000fe20000010016 */
[C---:B------:R-:W-:Y:S01]  /*6350*/  FADD.FTZ R21, -R157.reuse, R23 ;  /* 0x000000179d157221 */ /* 0x040fe20000010100 */
[----:B------:R-:W-:Y:S01]  /*6360*/  SHF.L.U32 R22, R168, 0x10, RZ ;  /* 0x00000010a8167819 */ /* 0x000fe200000006ff */
[----:B------:R-:W-:Y:S01]  /*6370*/  FADD.FTZ R6, -R157, R6 ;  /* 0x000000069d067221 */ /* 0x000fe20000010100 */
[----:B------:R-:W-:Y:S01]  /*6380*/  SHF.L.U32 R23, R34, 0x10, RZ ;  /* 0x0000001022177819 */ /* 0x000fe200000006ff */
[C---:B------:R-:W-:Y:S01]  /*6390*/  FMUL.FTZ R21, R156.reuse, R21 ;  /* 0x000000159c157220 */ /* 0x040fe20000410000 */
[----:B------:R-:W-:Y:S01]  /*63a0*/  FMUL.FTZ R16, R156, R16 ;  /* 0x000000109c107220 */ /* 0x000fe20000410000 */
[----:B------:R-:W-:Y:S01]  /*63b0*/  F2FP.BF16.F32.PACK_AB R18, R20, R18 ;  /* 0x000000121412723e */ /* 0x000fe200000010ff */
[C---:B------:R-:W-:Y:S01]  /*63c0*/  FMUL.FTZ R10, R156.reuse, R10 ;  /* 0x0000000a9c0a7220 */ /* 0x040fe20000410000 */
[----:B------:R-:W-:Y:S01]  /*63d0*/  FFMA.FTZ R21, R21, R22, R23 ;  /* 0x0000001615157223 */ /* 0x000fe20000010017 */
[----:B------:R-:W-:Y:S01]  /*63e0*/  SHF.L.U32 R22, R35, 0x10, RZ ;  /* 0x0000001023167819 */ /* 0x000fe200000006ff */
[C---:B------:R-:W-:Y:S01]  /*63f0*/  FMUL.FTZ R11, R156.reuse, R11 ;  /* 0x0000000b9c0b7220 */ /* 0x040fe20000410000 */
[C---:B------:R-:W-:Y:S01]  /*6400*/  FMUL.FTZ R9, R156.reuse, R9 ;  /* 0x000000099c097220 */ /* 0x040fe20000410000 */
[----:B------:R-:W-:Y:S01]  /*6410*/  FMUL.FTZ R8, R156, R8 ;  /* 0x000000089c087220 */ /* 0x000fe20000410000 */
[----:B------:R-:W-:Y:S01]  /*6420*/  F2FP.BF16.F32.PACK_AB R19, R21, R19 ;  /* 0x000000131513723e */ /* 0x000fe200000010ff */
[----:B------:R-:W-:-:S04]  /*6430*/  IMAD.WIDE.U32 R20, R13, 0x10, R190 ;  /* 0x000000100d147825 */ /* 0x000fc800078e00be */
[C---:B------:R-:W-:Y:S01]  /*6440*/  FMUL.FTZ R7, R156.reuse, R7 ;  /* 0x000000079c077220 */ /* 0x040fe20000410000 */
[----:B------:R-:W-:Y:S01]  /*6450*/  FMUL.FTZ R6, R156, R6 ;  /* 0x000000069c067220 */ /* 0x000fe20000410000 */
[C---:B------:R-:W-:Y:S01]  /*6460*/  FADD.FTZ R5, -R157.reuse, R5 ;  /* 0x000000059d057221 */ /* 0x040fe20000010100 */
[C---:B------:R-:W-:Y:S01]  /*6470*/  FADD.FTZ R4, -R157.reuse, R4 ;  /* 0x000000049d047221 */ /* 0x040fe20000010100 */
[C---:B------:R-:W-:Y:S01]  /*6480*/  FADD.FTZ R0, -R157.reuse, R0 ;  /* 0x000000009d007221 */ /* 0x040fe20000010100 */
[----:B------:R-:W-:Y:S01]  /*6490*/  FADD.FTZ R2, -R157, R2 ;  /* 0x000000029d027221 */ /* 0x000fe20000010100 */
[----:B------:R-:W3:Y:S04]  /*64a0*/  LDL R34, [R1+0xb8] ;  /* 0x0000b80001227983 */ /* 0x000ee80000100800 */
[----:B------:R-:W5:Y:S04]  /*64b0*/  LDL R159, [R1+0xc0] ;  /* 0x0000c000019f7983 */ /* 0x000f680000100800 */
[----:B------:R-:W5:Y:S01]  /*64c0*/  LDL R158, [R1+0xc4] ;  /* 0x0000c400019e7983 */ /* 0x000f620000100800 */
[----:B--2---:R-:W-:Y:S01]  /*64d0*/  SHF.L.U32 R23, R33, 0x10, RZ ;  /* 0x0000001021177819 */ /* 0x004fe200000006ff */
[C---:B------:R-:W-:Y:S01]  /*64e0*/  FADD.FTZ R24, -R157.reuse, R169 ;  /* 0x000000a99d187221 */ /* 0x040fe20000010100 */
[----:B------:R-:W-:Y:S01]  /*64f0*/  SHF.L.U32 R13, R144, 0x10, RZ ;  /* 0x00000010900d7819 */ /* 0x000fe200000006ff */
[C---:B------:R-:W-:Y:S01]  /*6500*/  FMUL.FTZ R5, R156.reuse, R5 ;  /* 0x000000059c057220 */ /* 0x040fe20000410000 */
[----:B------:R-:W-:Y:S01]  /*6510*/  FMUL.FTZ R4, R156, R4 ;  /* 0x000000049c047220 */ /* 0x000fe20000410000 */
[----:B------:R-:W-:Y:S01]  /*6520*/  FFMA.FTZ R16, R16, R22, R23 ;  /* 0x0000001610107223 */ /* 0x000fe20000010017 */
[----:B------:R-:W-:Y:S01]  /*6530*/  FMUL.FTZ R0, R156, R0 ;  /* 0x000000009c007220 */ /* 0x000fe20000410000 */
[----:B------:R-:W2:Y:S04]  /*6540*/  LDL R23, [R1+0x78] ;  /* 0x0000780001177983 */ /* 0x000ea80000100800 */
[----:B------:R-:W3:Y:S01]  /*6550*/  LDL R22, [R1+0x7c] ;  /* 0x00007c0001167983 */ /* 0x000ee20000100800 */
[----:B------:R-:W-:Y:S01]  /*6560*/  F2FP.BF16.F32.PACK_AB R16, R16, R15 ;  /* 0x0000000f1010723e */ /* 0x000fe200000010ff */
[----:B------:R-:W-:Y:S01]  /*6570*/  FMUL.FTZ R2, R156, R2 ;  /* 0x000000029c027220 */ /* 0x000fe20000410000 */
[C---:B------:R-:W-:Y:S01]  /*6580*/  FADD.FTZ R33, -R157.reuse, R173 ;  /* 0x000000ad9d217221 */ /* 0x040fe20000010100 */
[----:B------:R-:W-:Y:S01]  /*6590*/  SHF.L.U32 R15, R104, 0x10, RZ ;  /* 0x00000010680f7819 */ /* 0x000fe200000006ff */
[----:B------:R-:W-:Y:S01]  /*65a0*/  FMUL.FTZ R24, R156, R24 ;  /* 0x000000189c187220 */ /* 0x000fe20000410000 */
[----:B------:R0:W-:Y:S01]  /*65b0*/  STG.E.128 desc[UR6][R20.64], R16 ;  /* 0x0000001014007986 */ /* 0x0001e2000c101d06 */
[----:B------:R-:W-:-:S02]  /*65c0*/  FADD.FTZ R35, -R157, R175 ;  /* 0x000000af9d237221 */ /* 0x000fc40000010100 */
[----:B------:R-:W-:Y:S01]  /*65d0*/  FFMA.FTZ R10, R10, R13, R15 ;  /* 0x0000000d0a0a7223 */ /* 0x000fe2000001000f */
[----:B------:R-:W5:Y:S04]  /*65e0*/  LDL R169, [R1+0xe8] ;  /* 0x0000e80001a97983 */ /* 0x000f680000100800 */
[----:B------:R-:W5:Y:S01]  /*65f0*/  LDL R173, [R1+0xf8] ;  /* 0x0000f80001ad7983 */ /* 0x000f620000100800 */
[----:B------:R-:W-:-:S03]  /*6600*/  FADD.FTZ R168, -R157, R186 ;  /* 0x000000ba9da87221 */ /* 0x000fc60000010100 */
[----:B------:R-:W5:Y:S04]  /*6610*/  LDL R191, [R1+0x13c] ;  /* 0x00013c0001bf7983 */ /* 0x000f680000100800 */
[----:B0-----:R-:W5:Y:S04]  /*6620*/  LDL R20, [R1+0x80] ;  /* 0x0000800001147983 */ /* 0x001f680000100800 */
[----:B------:R-:W5:Y:S01]  /*6630*/  LDL R19, [R1+0x84] ;  /* 0x0000840001137983 */ /* 0x000f620000100800 */
[----:B----4-:R-:W-:Y:S02]  /*6640*/  SHF.L.U32 R13, R32, 0x10, RZ ;  /* 0x00000010200d7819 */ /* 0x010fe400000006ff */
[----:B------:R-:W-:Y:S01]  /*6650*/  SHF.L.U32 R15, R27, 0x10, RZ ;  /* 0x000000101b0f7819 */ /* 0x000fe200000006ff */
[----:B------:R-:W4:Y:S04]  /*6660*/  LDL R21, [R1+0x88] ;  /* 0x0000880001157983 */ /* 0x000f280000100800 */
[----:B------:R-:W4:Y:S01]  /*6670*/  LDL R16, [R1+0x8c] ;  /* 0x00008c0001107983 */ /* 0x000f220000100800 */
[----:B------:R-:W-:Y:S01]  /*6680*/  FFMA.FTZ R11, R11, R13, R15 ;  /* 0x0000000d0b0b7223 */ /* 0x000fe2000001000f */
[----:B------:R-:W-:-:S02]  /*6690*/  SHF.L.U32 R13, R145, 0x10, RZ ;  /* 0x00000010910d7819 */ /* 0x000fc400000006ff */
[----:B------:R-:W-:Y:S01]  /*66a0*/  SHF.L.U32 R15, R105, 0x10, RZ ;  /* 0x00000010690f7819 */ /* 0x000fe200000006ff */
[----:B------:R-:W4:Y:S04]  /*66b0*/  LDL R18, [R1+0x90] ;  /* 0x0000900001127983 */ /* 0x000f280000100800 */
[----:B------:R-:W-:Y:S01]  /*66c0*/  FFMA.FTZ R9, R9, R13, R15 ;  /* 0x0000000d09097223 */ /* 0x000fe2000001000f */
[----:B------:R-:W-:Y:S01]  /*66d0*/  SHF.L.U32 R13, R26, 0x10, RZ ;  /* 0x000000101a0d7819 */ /* 0x000fe200000006ff */
[----:B------:R-:W4:Y:S01]  /*66e0*/  LDL R17, [R1+0x94] ;  /* 0x0000940001117983 */ /* 0x000f220000100800 */
[----:B------:R-:W-:-:S03]  /*66f0*/  SHF.L.U32 R15, R25, 0x10, RZ ;  /* 0x00000010190f7819 */ /* 0x000fc600000006ff */
[----:B------:R-:W4:Y:S02]  /*6700*/  LDL R27, [R1+0xa8] ;  /* 0x0000a800011b7983 */ /* 0x000f240000100800 */
[----:B------:R-:W-:Y:S01]  /*6710*/  FFMA.FTZ R8, R8, R13, R15 ;  /* 0x0000000d08087223 */ /* 0x000fe2000001000f */
[----:B------:R-:W-:Y:S01]  /*6720*/  SHF.L.U32 R13, R146, 0x10, RZ ;  /* 0x00000010920d7819 */ /* 0x000fe200000006ff */
[----:B------:R-:W4:Y:S01]  /*6730*/  LDL R26, [R1+0xac] ;  /* 0x0000ac00011a7983 */ /* 0x000f220000100800 */
[----:B------:R-:W-:-:S03]  /*6740*/  SHF.L.U32 R15, R106, 0x10, RZ ;  /* 0x000000106a0f7819 */ /* 0x000fc600000006ff */
[----:B------:R-:W4:Y:S02]  /*6750*/  LDL R32, [R1+0xb0] ;  /* 0x0000b00001207983 */ /* 0x000f240000100800 */
[----:B------:R-:W-:Y:S01]  /*6760*/  FFMA.FTZ R7, R7, R13, R15 ;  /* 0x0000000d07077223 */ /* 0x000fe2000001000f */
[C---:B------:R-:W-:Y:S01]  /*6770*/  FMUL.FTZ R33, R156.reuse, R33 ;  /* 0x000000219c217220 */ /* 0x040fe20000410000 */
[----:B------:R-:W-:Y:S01]  /*6780*/  FMUL.FTZ R35, R156, R35 ;  /* 0x000000239c237220 */ /* 0x000fe20000410000 */
[----:B------:R-:W4:Y:S04]  /*6790*/  LDL R175, [R1+0x100] ;  /* 0x0001000001af7983 */ /* 0x000f280000100800 */
[----:B------:R-:W4:Y:S01]  /*67a0*/  LDL R186, [R1+0x120] ;  /* 0x0001200001ba7983 */ /* 0x000f220000100800 */
[----:B--2---:R-:W-:-:S03]  /*67b0*/  SHF.L.U32 R13, R23, 0x10, RZ ;  /* 0x00000010170d7819 */ /* 0x004fc600000006ff */
[----:B------:R-:W2:Y:S01]  /*67c0*/  LDL R23, [R1+0xb4] ;  /* 0x0000b40001177983 */ /* 0x000ea20000100800 */
[----:B---3--:R-:W-:-:S03]  /*67d0*/  SHF.L.U32 R15, R22, 0x10, RZ ;  /* 0x00000010160f7819 */ /* 0x008fc600000006ff */
[----:B------:R-:W3:Y:S02]  /*67e0*/  LDL R22, [R1+0xa0] ;  /* 0x0000a00001167983 */ /* 0x000ee40000100800 */
[----:B------:R-:W-:Y:S01]  /*67f0*/  FFMA.FTZ R6, R6, R13, R15 ;  /* 0x0000000d06067223 */ /* 0x000fe2000001000f */
[----:B------:R-:W-:Y:S02]  /*6800*/  SHF.L.U32 R13, R147, 0x10, RZ ;  /* 0x00000010930d7819 */ /* 0x000fe400000006ff */
[----:B------:R-:W-:-:S05]  /*6810*/  SHF.L.U32 R15, R107, 0x10, RZ ;  /* 0x000000106b0f7819 */ /* 0x000fca00000006ff */
[----:B------:R-:W-:Y:S01]  /*6820*/  FFMA.FTZ R5, R5, R13, R15 ;  /* 0x0000000d05057223 */ /* 0x000fe2000001000f */
[----:B-----5:R-:W-:Y:S02]  /*6830*/  SHF.L.U32 R13, R20, 0x10, RZ ;  /* 0x00000010140d7819 */ /* 0x020fe400000006ff */
[----:B------:R-:W5:Y:S01]  /*6840*/  LDL R20, [R1+0x98] ;  /* 0x0000980001147983 */ /* 0x000f620000100800 */
[----:B------:R-:W-:-:S03]  /*6850*/  SHF.L.U32 R15, R19, 0x10, RZ ;  /* 0x00000010130f7819 */ /* 0x000fc600000006ff */
[----:B------:R-:W2:Y:S02]  /*6860*/  LDL R19, [R1+0x9c] ;  /* 0x00009c0001137983 */ /* 0x000ea40000100800 */
[----:B------:R-:W-:Y:S01]  /*6870*/  FFMA.FTZ R4, R4, R13, R15 ;  /* 0x0000000d04047223 */ /* 0x000fe2000001000f */
[----:B------:R-:W-:Y:S02]  /*6880*/  SHF.L.U32 R13, R140, 0x10, RZ ;  /* 0x000000108c0d7819 */ /* 0x000fe400000006ff */
[----:B------:R-:W-:-:S05]  /*6890*/  SHF.L.U32 R15, R100, 0x10, RZ ;  /* 0x00000010640f7819 */ /* 0x000fca00000006ff */
[----:B------:R-:W-:Y:S01]  /*68a0*/  FFMA.FTZ R0, R0, R13, R15 ;  /* 0x0000000d00007223 */ /* 0x000fe2000001000f */
[----:B----4-:R-:W-:Y:S02]  /*68b0*/  SHF.L.U32 R13, R21, 0x10, RZ ;  /* 0x00000010150d7819 */ /* 0x010fe400000006ff */
[----:B------:R-:W-:Y:S01]  /*68c0*/  SHF.L.U32 R15, R16, 0x10, RZ ;  /* 0x00000010100f7819 */ /* 0x000fe200000006ff */
[----:B------:R-:W4:Y:S04]  /*68d0*/  LDL R21, [R1+0xa4] ;  /* 0x0000a40001157983 */ /* 0x000f280000100800 */
[----:B------:R-:W-:Y:S01]  /*68e0*/  FFMA.FTZ R2, R2, R13, R15 ;  /* 0x0000000d02027223 */ /* 0x000fe2000001000f */
[----:B------:R-:W-:Y:S01]  /*68f0*/  FADD.FTZ R13, -R157, R160 ;  /* 0x000000a09d0d7221 */ /* 0x000fe20000010100 */
[----:B------:R-:W-:-:S02]  /*6900*/  SHF.L.U32 R15, R141, 0x10, RZ ;  /* 0x000000108d0f7819 */ /* 0x000fc400000006ff */
[----:B------:R-:W-:Y:S01]  /*6910*/  SHF.L.U32 R17, R17, 0x10, RZ ;  /* 0x0000001011117819 */ /* 0x000fe200000006ff */
[----:B------:R-:W-:Y:S01]  /*6920*/  FMUL.FTZ R13, R156, R13 ;  /* 0x0000000d9c0d7220 */ /* 0x000fe20000410000 */
[----:B------:R-:W-:Y:S01]  /*6930*/  SHF.L.U32 R16, R101, 0x10, RZ ;  /* 0x0000001065107819 */ /* 0x000fe200000006ff */
[----:B------:R-:W-:Y:S01]  /*6940*/  FADD.FTZ R25, -R157, R167 ;  /* 0x000000a79d197221 */ /* 0x000fe20000010100 */
[----:B------:R-:W4:Y:S03]  /*6950*/  LDL R160, [R1+0xc8] ;  /* 0x0000c80001a07983 */ /* 0x000f260000100800 */
[----:B------:R-:W-:Y:S01]  /*6960*/  FFMA.FTZ R13, R13, R15, R16 ;  /* 0x0000000f0d0d7223 */ /* 0x000fe20000010010 */
[----:B------:R-:W-:Y:S01]  /*6970*/  FADD.FTZ R15, -R157, R162 ;  /* 0x000000a29d0f7221 */ /* 0x000fe20000010100 */
[----:B------:R-:W-:Y:S02]  /*6980*/  SHF.L.U32 R16, R18, 0x10, RZ ;  /* 0x0000001012107819 */ /* 0x000fe400000006ff */
[----:B--2---:R-:W-:Y:S01]  /*6990*/  SHF.L.U32 R19, R19, 0x10, RZ ;  /* 0x0000001013137819 */ /* 0x004fe200000006ff */
[C---:B------:R-:W-:Y:S01]  /*69a0*/  FMUL.FTZ R15, R156.reuse, R15 ;  /* 0x0000000f9c0f7220 */ /* 0x040fe20000410000 */
[----:B------:R-:W-:Y:S01]  /*69b0*/  FMUL.FTZ R25, R156, R25 ;  /* 0x000000199c197220 */ /* 0x000fe20000410000 */
[----:B------:R-:W2:Y:S02]  /*69c0*/  LDL R162, [R1+0xd0] ;  /* 0x0000d00001a27983 */ /* 0x000ea40000100800 */
[----:B------:R-:W-:Y:S01]  /*69d0*/  FFMA.FTZ R15, R15, R16, R17 ;  /* 0x000000100f0f7223 */ /* 0x000fe20000010011 */
[----:B------:R-:W-:Y:S01]  /*69e0*/  FADD.FTZ R16, -R157, R161 ;  /* 0x000000a19d107221 */ /* 0x000fe20000010100 */
[----:B------:R-:W-:Y:S01]  /*69f0*/  SHF.L.U32 R17, R142, 0x10, RZ ;  /* 0x000000108e117819 */ /* 0x000fe200000006ff */
[----:B------:R-:W2:Y:S01]  /*6a00*/  LDL R167, [R1+0xe0] ;  /* 0x0000e00001a77983 */ /* 0x000ea20000100800 */
[----:B------:R-:W-:Y:S01]  /*6a10*/  SHF.L.U32 R18, R102, 0x10, RZ ;  /* 0x0000001066127819 */ /* 0x000fe200000006ff */
[----:B------:R-:W-:-:S04]  /*6a20*/  FMUL.FTZ R16, R156, R16 ;  /* 0x000000109c107220 */ /* 0x000fc80000410000 */
[----:B------:R-:W-:Y:S01]  /*6a30*/  FFMA.FTZ R16, R16, R17, R18 ;  /* 0x0000001110107223 */ /* 0x000fe20000010012 */
[----:B------:R-:W-:Y:S01]  /*6a40*/  FADD.FTZ R17, -R157, R163 ;  /* 0x000000a39d117221 */ /* 0x000fe20000010100 */
[----:B-----5:R-:W-:-:S03]  /*6a50*/  SHF.L.U32 R18, R20, 0x10, RZ ;  /* 0x0000001014127819 */ /* 0x020fc600000006ff */
[----:B------:R-:W-:-:S04]  /*6a60*/  FMUL.FTZ R17, R156, R17 ;  /* 0x000000119c117220 */ /* 0x000fc80000410000 */
[----:B------:R-:W-:Y:S01]  /*6a70*/  FFMA.FTZ R17, R17, R18, R19 ;  /* 0x0000001211117223 */ /* 0x000fe20000010013 */
[----:B------:R-:W-:Y:S01]  /*6a80*/  FADD.FTZ R18, -R157, R164 ;  /* 0x000000a49d127221 */ /* 0x000fe20000010100 */
[----:B------:R-:W-:Y:S01]  /*6a90*/  SHF.L.U32 R19, R143, 0x10, RZ ;  /* 0x000000108f137819 */ /* 0x000fe200000006ff */
[----:B------:R-:W5:Y:S01]  /*6aa0*/  LDL R164, [R1+0xdc] ;  /* 0x0000dc0001a47983 */ /* 0x000f620000100800 */
[----:B------:R-:W-:Y:S01]  /*6ab0*/  SHF.L.U32 R20, R103, 0x10, RZ ;  /* 0x0000001067147819 */ /* 0x000fe200000006ff */
[----:B------:R-:W-:-:S04]  /*6ac0*/  FMUL.FTZ R18, R156, R18 ;  /* 0x000000129c127220 */ /* 0x000fc80000410000 */
[----:B------:R-:W-:Y:S01]  /*6ad0*/  FFMA.FTZ R18, R18, R19, R20 ;  /* 0x0000001312127223 */ /* 0x000fe20000010014 */
[----:B---3--:R-:W-:Y:S02]  /*6ae0*/  SHF.L.U32 R20, R22, 0x10, RZ ;  /* 0x0000001016147819 */ /* 0x008fe400000006ff */
[----:B------:R-:W3:Y:S01]  /*6af0*/  LDL R22, [R1+0xbc] ;  /* 0x0000bc0001167983 */ /* 0x000ee20000100800 */
[----:B------:R-:W-:Y:S01]  /*6b00*/  FADD.FTZ R19, -R157, R165 ;  /* 0x000000a59d137221 */ /* 0x000fe20000010100 */
[----:B----4-:R-:W-:Y:S02]  /*6b10*/  SHF.L.U32 R21, R21, 0x10, RZ ;  /* 0x0000001015157819 */ /* 0x010fe400000006ff */
[----:B------:R-:W4:Y:S01]  /*6b20*/  LDL R165, [R1+0xd8] ;  /* 0x0000d80001a57983 */ /* 0x000f220000100800 */
[----:B------:R-:W-:-:S04]  /*6b30*/  FMUL.FTZ R19, R156, R19 ;  /* 0x000000139c137220 */ /* 0x000fc80000410000 */
[----:B------:R-:W-:Y:S01]  /*6b40*/  FFMA.FTZ R19, R19, R20, R21 ;  /* 0x0000001413137223 */ /* 0x000fe20000010015 */
[----:B------:R-:W-:Y:S02]  /*6b50*/  SHF.L.U32 R20, R136, 0x10, RZ ;  /* 0x0000001088147819 */ /* 0x000fe400000006ff */
[----:B------:R-:W-:-:S05]  /*6b60*/  SHF.L.U32 R21, R96, 0x10, RZ ;  /* 0x0000001060157819 */ /* 0x000fca00000006ff */
[----:B------:R-:W-:Y:S01]  /*6b70*/  FFMA.FTZ R24, R24, R20, R21 ;  /* 0x0000001418187223 */ /* 0x000fe20000010015 */
[----:B------:R-:W-:Y:S02]  /*6b80*/  SHF.L.U32 R20, R27, 0x10, RZ ;  /* 0x000000101b147819 */ /* 0x000fe400000006ff */
[----:B------:R-:W-:Y:S01]  /*6b90*/  SHF.L.U32 R21, R26, 0x10, RZ ;  /* 0x000000101a157819 */ /* 0x000fe200000006ff */
[----:B------:R-:W-:-:S04]  /*6ba0*/  FADD.FTZ R26, -R157, R170 ;  /* 0x000000aa9d1a7221 */ /* 0x000fc80000010100 */
[----:B------:R-:W-:Y:S01]  /*6bb0*/  FFMA.FTZ R25, R25, R20, R21 ;  /* 0x0000001419197223 */ /* 0x000fe20000010015 */
[----:B------:R-:W-:Y:S01]  /*6bc0*/  SHF.L.U32 R20, R137, 0x10, RZ ;  /* 0x0000001089147819 */ /* 0x000fe200000006ff */
[----:B------:R-:W-:Y:S01]  /*6bd0*/  FMUL.FTZ R26, R156, R26 ;  /* 0x0000001a9c1a7220 */ /* 0x000fe20000410000 */
[----:B------:R-:W-:Y:S01]  /*6be0*/  SHF.L.U32 R21, R97, 0x10, RZ ;  /* 0x0000001061157819 */ /* 0x000fe200000006ff */
[C---:B------:R-:W-:Y:S01]  /*6bf0*/  FADD.FTZ R27, -R157.reuse, R172 ;  /* 0x000000ac9d1b7221 */ /* 0x040fe20000010100 */
[C---:B------:R-:W-:Y:S01]  /*6c00*/  FADD.FTZ R161, -R157.reuse, R181 ;  /* 0x000000b59da17221 */ /* 0x040fe20000010100 */
[----:B------:R-:W-:Y:S01]  /*6c10*/  FADD.FTZ R163, -R157, R182 ;  /* 0x000000b69da37221 */ /* 0x000fe20000010100 */
[----:B------:R-:W5:Y:S01]  /*6c20*/  LDL R172, [R1+0xf0] ;  /* 0x0000f00001ac7983 */ /* 0x000f620000100800 */
[----:B------:R-:W-:Y:S01]  /*6c30*/  FFMA.FTZ R26, R26, R20, R21 ;  /* 0x000000141a1a7223 */ /* 0x000fe20000010015 */
[----:B------:R-:W-:Y:S01]  /*6c40*/  SHF.L.U32 R20, R32, 0x10, RZ ;  /* 0x0000001020147819 */ /* 0x000fe200000006ff */
[C---:B------:R-:W-:Y:S01]  /*6c50*/  FMUL.FTZ R27, R156.reuse, R27 ;  /* 0x0000001b9c1b7220 */ /* 0x040fe20000410000 */
[----:B------:R-:W-:Y:S01]  /*6c60*/  SHF.L.U32 R21, R23, 0x10, RZ ;  /* 0x0000001017157819 */ /* 0x000fe200000006ff */
[----:B------:R-:W-:Y:S01]  /*6c70*/  FMUL.FTZ R161, R156, R161 ;  /* 0x000000a19ca17220 */ /* 0x000fe20000410000 */
[----:B------:R-:W2:Y:S01]  /*6c80*/  LDL R23, [R1+0xcc] ;  /* 0x0000cc0001177983 */ /* 0x000ea20000100800 */
[----:B------:R-:W-:-:S02]  /*6c90*/  FADD.FTZ R32, -R157, R171 ;  /* 0x000000ab9d207221 */ /* 0x000fc40000010100 */
[----:B------:R-:W-:Y:S01]  /*6ca0*/  FFMA.FTZ R27, R27, R20, R21 ;  /* 0x000000141b1b7223 */ /* 0x000fe20000010015 */
[----:B------:R-:W-:Y:S01]  /*6cb0*/  SHF.L.U32 R20, R138, 0x10, RZ ;  /* 0x000000108a147819 */ /* 0x000fe200000006ff */
[----:B------:R-:W-:Y:S01]  /*6cc0*/  FMUL.FTZ R32, R156, R32 ;  /* 0x000000209c207220 */ /* 0x000fe20000410000 */
[----:B------:R-:W-:Y:S01]  /*6cd0*/  SHF.L.U32 R21, R98, 0x10, RZ ;  /* 0x0000001062157819 */ /* 0x000fe200000006ff */
[----:B------:R-:W-:Y:S01]  /*6ce0*/  FMUL.FTZ R163, R156, R163 ;  /* 0x000000a39ca37220 */ /* 0x000fe20000410000 */
[----:B------:R-:W5:Y:S03]  /*6cf0*/  LDL R171, [R1+0xf4] ;  /* 0x0000f40001ab7983 */ /* 0x000f660000100800 */
[----:B------:R-:W-:Y:S01]  /*6d00*/  FFMA.FTZ R32, R32, R20, R21 ;  /* 0x0000001420207223 */ /* 0x000fe20000010015 */
[----:B------:R-:W-:Y:S01]  /*6d10*/  FMUL.FTZ R168, R156, R168 ;  /* 0x000000a89ca87220 */ /* 0x000fe20000410000 */
[----:B------:R-:W-:Y:S01]  /*6d20*/  FADD.FTZ R170, -R157, R187 ;  /* 0x000000bb9daa7221 */ /* 0x000fe20000010100 */
[----:B------:R-:W-:Y:S01]  /*6d30*/  SHF.L.U32 R20, R34, 0x10, RZ ;  /* 0x0000001022147819 */ /* 0x000fe200000006ff */
[----:B------:R-:W5:Y:S01]  /*6d40*/  LDL R182, [R1+0x118] ;  /* 0x0001180001b67983 */ /* 0x000f620000100800 */
[----:B---3--:R-:W-:-:S03]  /*6d50*/  SHF.L.U32 R21, R22, 0x10, RZ ;  /* 0x0000001016157819 */ /* 0x008fc600000006ff */
[----:B------:R-:W3:Y:S04]  /*6d60*/  LDL R187, [R1+0x128] ;  /* 0x0001280001bb7983 */ /* 0x000ee80000100800 */
[----:B------:R-:W4:Y:S01]  /*6d70*/  LDL R22, [R1+0xd4] ;  /* 0x0000d40001167983 */ /* 0x000f220000100800 */
[----:B------:R-:W-:Y:S01]  /*6d80*/  FADD.FTZ R34, -R157, R174 ;  /* 0x000000ae9d227221 */ /* 0x000fe20000010100 */
[----:B------:R-:W-:Y:S01]  /*6d90*/  FFMA.FTZ R33, R33, R20, R21 ;  /* 0x0000001421217223 */ /* 0x000fe20000010015 */
[----:B------:R-:W-:Y:S02]  /*6da0*/  SHF.L.U32 R20, R139, 0x10, RZ ;  /* 0x000000108b147819 */ /* 0x000fe400000006ff */
[----:B------:R-:W-:Y:S01]  /*6db0*/  SHF.L.U32 R21, R99, 0x10, RZ ;  /* 0x0000001063157819 */ /* 0x000fe200000006ff */
[----:B------:R-:W-:-:S04]  /*6dc0*/  FMUL.FTZ R34, R156, R34 ;  /* 0x000000229c227220 */ /* 0x000fc80000410000 */
[----:B------:R-:W-:Y:S01]  /*6dd0*/  FFMA.FTZ R34, R34, R20, R21 ;  /* 0x0000001422227223 */ /* 0x000fe20000010015 */
[----:B------:R-:W-:Y:S02]  /*6de0*/  SHF.L.U32 R20, R159, 0x10, RZ ;  /* 0x000000109f147819 */ /* 0x000fe400000006ff */
[----:B------:R-:W-:Y:S01]  /*6df0*/  SHF.L.U32 R21, R158, 0x10, RZ ;  /* 0x000000109e157819 */ /* 0x000fe200000006ff */
[C---:B------:R-:W-:Y:S01]  /*6e00*/  FADD.FTZ R158, -R157.reuse, R178 ;  /* 0x000000b29d9e7221 */ /* 0x040fe20000010100 */
[----:B------:R-:W-:Y:S01]  /*6e10*/  FADD.FTZ R159, -R157, R177 ;  /* 0x000000b19d9f7221 */ /* 0x000fe20000010100 */
[----:B------:R-:W-:Y:S01]  /*6e20*/  FMUL.FTZ R170, R156, R170 ;  /* 0x000000aa9caa7220 */ /* 0x000fe20000410000 */
[----:B------:R-:W3:Y:S01]  /*6e30*/  LDL R178, [R1+0x10c] ;  /* 0x00010c0001b27983 */ /* 0x000ee20000100800 */
[----:B------:R-:W-:Y:S01]  /*6e40*/  FFMA.FTZ R35, R35, R20, R21 ;  /* 0x0000001423237223 */ /* 0x000fe20000010015 */
[----:B------:R-:W-:Y:S01]  /*6e50*/  SHF.L.U32 R20, R132, 0x10, RZ ;  /* 0x0000001084147819 */ /* 0x000fe200000006ff */
[----:B------:R-:W-:Y:S01]  /*6e60*/  FMUL.FTZ R158, R156, R158 ;  /* 0x0000009e9c9e7220 */ /* 0x000fe20000410000 */
[----:B------:R-:W-:Y:S01]  /*6e70*/  SHF.L.U32 R21, R92, 0x10, RZ ;  /* 0x000000105c157819 */ /* 0x000fe200000006ff */
[----:B------:R-:W-:-:S04]  /*6e80*/  FMUL.FTZ R159, R156, R159 ;  /* 0x0000009f9c9f7220 */ /* 0x000fc80000410000 */
[----:B------:R-:W-:Y:S01]  /*6e90*/  FFMA.FTZ R158, R158, R20, R21 ;  /* 0x000000149e9e7223 */ /* 0x000fe20000010015 */
[----:B------:R-:W-:Y:S01]  /*6ea0*/  SHF.L.U32 R20, R160, 0x10, RZ ;  /* 0x00000010a0147819 */ /* 0x000fe200000006ff */
[----:B------:R-:W-:Y:S02]  /*6eb0*/  FADD.FTZ R160, -R157, R179 ;  /* 0x000000b39da07221 */ /* 0x000fe40000010100 */
[----:B------:R-:W3:Y:S01]  /*6ec0*/  LDL R179, [R1+0x108] ;  /* 0x0001080001b37983 */ /* 0x000ee20000100800 */
[----:B--2---:R-:W-:-:S03]  /*6ed0*/  SHF.L.U32 R21, R23, 0x10, RZ ;  /* 0x0000001017157819 */ /* 0x004fc600000006ff */
[----:B------:R-:W2:Y:S01]  /*6ee0*/  LDL R23, [R1+0xe4] ;  /* 0x0000e40001177983 */ /* 0x000ea20000100800 */
[----:B------:R-:W-:Y:S01]  /*6ef0*/  FMUL.FTZ R160, R156, R160 ;  /* 0x000000a09ca07220 */ /* 0x000fe20000410000 */
[----:B------:R-:W-:Y:S01]  /*6f00*/  FFMA.FTZ R159, R159, R20, R21 ;  /* 0x000000149f9f7223 */ /* 0x000fe20000010015 */
[----:B------:R-:W-:Y:S02]  /*6f10*/  SHF.L.U32 R20, R133, 0x10, RZ ;  /* 0x0000001085147819 */ /* 0x000fe400000006ff */
[----:B------:R-:W-:-:S05]  /*6f20*/  SHF.L.U32 R21, R93, 0x10, RZ ;  /* 0x000000105d157819 */ /* 0x000fca00000006ff */
[----:B------:R-:W-:Y:S01]  /*6f30*/  FFMA.FTZ R160, R160, R20, R21 ;  /* 0x00000014a0a07223 */ /* 0x000fe20000010015 */
[----:B----4-:R-:W-:Y:S02]  /*6f40*/  SHF.L.U32 R21, R22, 0x10, RZ ;  /* 0x0000001016157819 */ /* 0x010fe400000006ff */
[----:B------:R-:W4:Y:S01]  /*6f50*/  LDL R22, [R1+0xec] ;  /* 0x0000ec0001167983 */ /* 0x000f220000100800 */
[----:B------:R-:W-:Y:S01]  /*6f60*/  SHF.L.U32 R20, R162, 0x10, RZ ;  /* 0x00000010a2147819 */ /* 0x000fe200000006ff */
[----:B------:R-:W-:Y:S02]  /*6f70*/  FADD.FTZ R162, -R157, R180 ;  /* 0x000000b49da27221 */ /* 0x000fe40000010100 */
[----:B------:R-:W3:Y:S02]  /*6f80*/  LDL R180, [R1+0x110] ;  /* 0x0001100001b47983 */ /* 0x000ee40000100800 */
[----:B------:R-:W-:Y:S01]  /*6f90*/  FFMA.FTZ R161, R161, R20, R21 ;  /* 0x00000014a1a17223 */ /* 0x000fe20000010015 */
[----:B------:R-:W-:Y:S01]  /*6fa0*/  SHF.L.U32 R20, R134, 0x10, RZ ;  /* 0x0000001086147819 */ /* 0x000fe200000006ff */
[----:B------:R-:W-:Y:S01]  /*6fb0*/  FMUL.FTZ R162, R156, R162 ;  /* 0x000000a29ca27220 */ /* 0x000fe20000410000 */
[----:B------:R-:W-:-:S05]  /*6fc0*/  SHF.L.U32 R21, R94, 0x10, RZ ;  /* 0x000000105e157819 */ /* 0x000fca00000006ff */
[----:B------:R-:W-:Y:S01]  /*6fd0*/  FFMA.FTZ R162, R162, R20, R21 ;  /* 0x00000014a2a27223 */ /* 0x000fe20000010015 */
[----:B------:R-:W-:Y:S02]  /*6fe0*/  SHF.L.U32 R20, R165, 0x10, RZ ;  /* 0x00000010a5147819 */ /* 0x000fe400000006ff */
[----:B-----5:R-:W-:Y:S01]  /*6ff0*/  SHF.L.U32 R21, R164, 0x10, RZ ;  /* 0x00000010a4157819 */ /* 0x020fe200000006ff */
        /* <DEDUP_REMOVED lines=12> */
[----:B--2---:R-:W-:Y:S01]  /*70c0*/  SHF.L.U32 R21, R23, 0x10, RZ ;  /* 0x0000001017157819 */ /* 0x004fe200000006ff */
[----:B------:R-:W-:Y:S01]  /*70d0*/  FMUL.FTZ R174, R156, R174 ;  /* 0x000000ae9cae7220 */ /* 0x000fe20000410000 */
[----:B------:R-:W2:Y:S01]  /*70e0*/  LDL R23, [R1+0xfc] ;  /* 0x0000fc0001177983 */ /* 0x000ea20000100800 */
[----:B------:R-:W-:-:S02]  /*70f0*/  FADD.FTZ R167, -R157, R188 ;  /* 0x000000bc9da77221 */ /* 0x000fc40000010100 */
[----:B------:R-:W-:Y:S01]  /*7100*/  FFMA.FTZ R165, R165, R20, R21 ;  /* 0x00000014a5a57223 */ /* 0x000fe20000010015 */
[----:B------:R-:W-:Y:S01]  /*7110*/  SHF.L.U32 R20, R128, 0x10, RZ ;  /* 0x0000001080147819 */ /* 0x000fe200000006ff */
[----:B------:R-:W-:Y:S01]  /*7120*/  FMUL.FTZ R167, R156, R167 ;  /* 0x000000a79ca77220 */ /* 0x000fe20000410000 */
[----:B------:R-:W-:Y:S01]  /*7130*/  SHF.L.U32 R21, R88, 0x10, RZ ;  /* 0x0000001058157819 */ /* 0x000fe200000006ff */
[C---:B------:R-:W-:Y:S01]  /*7140*/  FADD.FTZ R181, -R157.reuse, R203 ;  /* 0x000000cb9db57221 */ /* 0x040fe20000010100 */
[----:B------:R-:W-:Y:S01]  /*7150*/  FADD.FTZ R183, -R157, R204 ;  /* 0x000000cc9db77221 */ /* 0x000fe20000010100 */
[----:B------:R-:W5:Y:S02]  /*7160*/  LDL R195, [R1+0x14c] ;  /* 0x00014c0001c37983 */ /* 0x000f640000100800 */
[----:B------:R-:W-:Y:S01]  /*7170*/  FFMA.FTZ R167, R167, R20, R21 ;  /* 0x00000014a7a77223 */ /* 0x000fe20000010015 */
[----:B------:R-:W-:Y:S01]  /*7180*/  FADD.FTZ R190, -R157, R214 ;  /* 0x000000d69dbe7221 */ /* 0x000fe20000010100 */
[----:B------:R-:W5:Y:S01]  /*7190*/  LDL R197, [R1+0x15c] ;  /* 0x00015c0001c57983 */ /* 0x000f620000100800 */
[----:B----4-:R-:W-:-:S03]  /*71a0*/  SHF.L.U32 R21, R22, 0x10, RZ ;  /* 0x0000001016157819 */ /* 0x010fc600000006ff */
[----:B------:R-:W4:Y:S01]  /*71b0*/  LDL R22, [R1+0x104] ;  /* 0x0001040001167983 */ /* 0x000f220000100800 */
[----:B------:R-:W-:Y:S01]  /*71c0*/  SHF.L.U32 R20, R169, 0x10, RZ ;  /* 0x00000010a9147819 */ /* 0x000fe200000006ff */
[----:B------:R-:W-:Y:S01]  /*71d0*/  FADD.FTZ R169, -R157, R189 ;  /* 0x000000bd9da97221 */ /* 0x000fe20000010100 */
[C---:B------:R-:W-:Y:S01]  /*71e0*/  FMUL.FTZ R177, R156.reuse, R177 ;  /* 0x000000b19cb17220 */ /* 0x040fe20000410000 */
[----:B------:R-:W-:Y:S01]  /*71f0*/  FMUL.FTZ R181, R156, R181 ;  /* 0x000000b59cb57220 */ /* 0x000fe20000410000 */
[----:B------:R-:W5:Y:S01]  /*7200*/  LDL R189, [R1+0x130] ;  /* 0x0001300001bd7983 */ /* 0x000f620000100800 */
[----:B------:R-:W-:Y:S01]  /*7210*/  FFMA.FTZ R168, R168, R20, R21 ;  /* 0x00000014a8a87223 */ /* 0x000fe20000010015 */
[----:B------:R-:W-:Y:S01]  /*7220*/  SHF.L.U32 R20, R129, 0x10, RZ ;  /* 0x0000001081147819 */ /* 0x000fe200000006ff */
[----:B------:R-:W-:Y:S01]  /*7230*/  FMUL.FTZ R169, R156, R169 ;  /* 0x000000a99ca97220 */ /* 0x000fe20000410000 */
[----:B------:R-:W-:-:S05]  /*7240*/  SHF.L.U32 R21, R89, 0x10, RZ ;  /* 0x0000001059157819 */ /* 0x000fca00000006ff */
[----:B------:R-:W-:Y:S01]  /*7250*/  FFMA.FTZ R169, R169, R20, R21 ;  /* 0x00000014a9a97223 */ /* 0x000fe20000010015 */
[----:B------:R-:W-:Y:S02]  /*7260*/  SHF.L.U32 R20, R172, 0x10, RZ ;  /* 0x00000010ac147819 */ /* 0x000fe400000006ff */
[----:B------:R-:W-:Y:S01]  /*7270*/  SHF.L.U32 R21, R171, 0x10, RZ ;  /* 0x00000010ab157819 */ /* 0x000fe200000006ff */
[C---:B------:R-:W-:Y:S01]  /*7280*/  FADD.FTZ R171, -R157.reuse, R192 ;  /* 0x000000c09dab7221 */ /* 0x040fe20000010100 */
[----:B------:R-:W-:Y:S01]  /*7290*/  FADD.FTZ R172, -R157, R194 ;  /* 0x000000c29dac7221 */ /* 0x000fe20000010100 */
[----:B------:R-:W-:Y:S01]  /*72a0*/  FMUL.FTZ R183, R156, R183 ;  /* 0x000000b79cb77220 */ /* 0x000fe20000410000 */
[----:B------:R-:W5:Y:S01]  /*72b0*/  LDL R192, [R1+0x138] ;  /* 0x0001380001c07983 */ /* 0x000f620000100800 */
[----:B------:R-:W-:Y:S01]  /*72c0*/  FFMA.FTZ R170, R170, R20, R21 ;  /* 0x00000014aaaa7223 */ /* 0x000fe20000010015 */
[----:B------:R-:W-:Y:S01]  /*72d0*/  SHF.L.U32 R20, R130, 0x10, RZ ;  /* 0x0000001082147819 */ /* 0x000fe200000006ff */
[----:B------:R-:W-:Y:S01]  /*72e0*/  FMUL.FTZ R171, R156, R171 ;  /* 0x000000ab9cab7220 */ /* 0x000fe20000410000 */
[----:B------:R-:W-:Y:S01]  /*72f0*/  SHF.L.U32 R21, R90, 0x10, RZ ;  /* 0x000000105a157819 */ /* 0x000fe200000006ff */
[----:B------:R-:W-:-:S04]  /*7300*/  FMUL.FTZ R172, R156, R172 ;  /* 0x000000ac9cac7220 */ /* 0x000fc80000410000 */
[----:B------:R-:W-:Y:S01]  /*7310*/  FFMA.FTZ R171, R171, R20, R21 ;  /* 0x00000014abab7223 */ /* 0x000fe20000010015 */
[----:B------:R-:W-:Y:S02]  /*7320*/  SHF.L.U32 R20, R173, 0x10, RZ ;  /* 0x00000010ad147819 */ /* 0x000fe400000006ff */
[----:B--2---:R-:W-:Y:S02]  /*7330*/  SHF.L.U32 R21, R23, 0x10, RZ ;  /* 0x0000001017157819 */ /* 0x004fe400000006ff */
[----:B------:R-:W2:Y:S01]  /*7340*/  LDL R23, [R1+0x114] ;  /* 0x0001140001177983 */ /* 0x000ea20000100800 */
[----:B------:R-:W-:Y:S02]  /*7350*/  FADD.FTZ R173, -R157, R193 ;  /* 0x000000c19dad7221 */ /* 0x000fe40000010100 */
[----:B------:R-:W-:Y:S01]  /*7360*/  FFMA.FTZ R172, R172, R20, R21 ;  /* 0x00000014acac7223 */ /* 0x000fe20000010015 */
[----:B------:R-:W-:Y:S01]  /*7370*/  SHF.L.U32 R20, R131, 0x10, RZ ;  /* 0x0000001083147819 */ /* 0x000fe200000006ff */
[----:B------:R-:W-:Y:S01]  /*7380*/  FMUL.FTZ R173, R156, R173 ;  /* 0x000000ad9cad7220 */ /* 0x000fe20000410000 */
[----:B------:R-:W-:Y:S01]  /*7390*/  SHF.L.U32 R21, R91, 0x10, RZ ;  /* 0x000000105b157819 */ /* 0x000fe200000006ff */
[----:B------:R-:W5:Y:S04]  /*73a0*/  LDL R193, [R1+0x140] ;  /* 0x0001400001c17983 */ /* 0x000f680000100800 */
[----:B------:R-:W-:Y:S01]  /*73b0*/  FFMA.FTZ R173, R173, R20, R21 ;  /* 0x00000014adad7223 */ /* 0x000fe20000010015 */
[----:B----4-:R-:W-:-:S02]  /*73c0*/  SHF.L.U32 R21, R22, 0x10, RZ ;  /* 0x0000001016157819 */ /* 0x010fc400000006ff */
[----:B------:R-:W4:Y:S01]  /*73d0*/  LDL R22, [R1+0x11c] ;  /* 0x00011c0001167983 */ /* 0x000f220000100800 */
        /* <DEDUP_REMOVED lines=8> */
[----:B------:R-:W-:-:S05]  /*7460*/  SHF.L.U32 R21, R84, 0x10, RZ ;  /* 0x0000001054157819 */ /* 0x000fca00000006ff */
[----:B------:R-:W-:Y:S01]  /*7470*/  FFMA.FTZ R175, R175, R20, R21 ;  /* 0x00000014afaf7223 */ /* 0x000fe20000010015 */
[----:B---3--:R-:W-:Y:S02]  /*7480*/  SHF.L.U32 R20, R179, 0x10, RZ ;  /* 0x00000010b3147819 */ /* 0x008fe400000006ff */
[----:B------:R-:W-:Y:S01]  /*7490*/  SHF.L.U32 R21, R178, 0x10, RZ ;  /* 0x00000010b2157819 */ /* 0x000fe200000006ff */
[C---:B------:R-:W-:Y:S01]  /*74a0*/  FADD.FTZ R178, -R157.reuse, R200 ;  /* 0x000000c89db27221 */ /* 0x040fe20000010100 */
[----:B------:R-:W-:Y:S01]  /*74b0*/  FADD.FTZ R179, -R157, R198 ;  /* 0x000000c69db37221 */ /* 0x000fe20000010100 */
[C---:B------:R-:W-:Y:S01]  /*74c0*/  FMUL.FTZ R188, R156.reuse, R188 ;  /* 0x000000bc9cbc7220 */ /* 0x040fe20000410000 */
[----:B------:R-:W3:Y:S01]  /*74d0*/  LDL R200, [R1+0x150] ;  /* 0x0001500001c87983 */ /* 0x000ee20000100800 */
[----:B------:R-:W-:Y:S01]  /*74e0*/  FFMA.FTZ R177, R177, R20, R21 ;  /* 0x00000014b1b17223 */ /* 0x000fe20000010015 */
[----:B------:R-:W-:Y:S01]  /*74f0*/  SHF.L.U32 R20, R125, 0x10, RZ ;  /* 0x000000107d147819 */ /* 0x000fe200000006ff */
[C---:B------:R-:W-:Y:S01]  /*7500*/  FMUL.FTZ R178, R156.reuse, R178 ;  /* 0x000000b29cb27220 */ /* 0x040fe20000410000 */
        /* <DEDUP_REMOVED lines=11> */
[----:B------:R-:W3:Y:S04]  /*75c0*/  LDL R201, [R1+0x158] ;  /* 0x0001580001c97983 */ /* 0x000ee80000100800 */
[----:B------:R-:W-:Y:S01]  /*75d0*/  FFMA.FTZ R180, R180, R20, R21 ;  /* 0x00000014b4b47223 */ /* 0x000fe20000010015 */
[----:B----4-:R-:W-:-:S02]  /*75e0*/  SHF.L.U32 R21, R22, 0x10, RZ ;  /* 0x0000001016157819 */ /* 0x010fc400000006ff */
[----:B------:R-:W4:Y:S01]  /*75f0*/  LDL R22, [R1+0x134] ;  /* 0x0001340001167983 */ /* 0x000f220000100800 */
[----:B------:R-:W-:Y:S01]  /*7600*/  SHF.L.U32 R20, R182, 0x10, RZ ;  /* 0x00000010b6147819 */ /* 0x000fe200000006ff */
[C---:B------:R-:W-:Y:S01]  /*7610*/  FADD.FTZ R182, -R157.reuse, R202 ;  /* 0x000000ca9db67221 */ /* 0x040fe20000010100 */
[C---:B------:R-:W-:Y:S01]  /*7620*/  FADD.FTZ R194, -R157.reuse, R227 ;  /* 0x000000e39dc27221 */ /* 0x040fe20000010100 */
[----:B------:R-:W-:Y:S01]  /*7630*/  FADD.FTZ R198, -R157, R226 ;  /* 0x000000e29dc67221 */ /* 0x000fe20000010100 */
[----:B------:R-:W0:Y:S01]  /*7640*/  LDC.64 R202, c[0x0][0x428] ;  /* 0x00010a00ffca7b82 */ /* 0x000e220000000a00 */
        /* <DEDUP_REMOVED lines=12> */
[----:B------:R-:W-:-:S04]  /*7710*/  FADD.FTZ R186, -R157, R210 ;  /* 0x000000d29dba7221 */ /* 0x000fc80000010100 */
[----:B------:R-:W-:Y:S01]  /*7720*/  FFMA.FTZ R184, R184, R20, R21 ;  /* 0x00000014b8b87223 */ /* 0x000fe20000010015 */
[----:B------:R-:W-:Y:S01]  /*7730*/  SHF.L.U32 R20, R187, 0x10, RZ ;  /* 0x00000010bb147819 */ /* 0x000fe200000006ff */
[----:B------:R-:W-:Y:S01]  /*7740*/  FMUL.FTZ R186, R156, R186 ;  /* 0x000000ba9cba7220 */ /* 0x000fe20000410000 */
[----:B--2---:R-:W-:Y:S02]  /*7750*/  SHF.L.U32 R21, R23, 0x10, RZ ;  /* 0x0000001017157819 */ /* 0x004fe400000006ff */
[----:B------:R-:W2:Y:S01]  /*7760*/  LDL R23, [R1+0x144] ;  /* 0x0001440001177983 */ /* 0x000ea20000100800 */
[----:B------:R-:W-:Y:S02]  /*7770*/  FADD.FTZ R187, -R157, R207 ;  /* 0x000000cf9dbb7221 */ /* 0x000fe40000010100 */
[----:B------:R-:W-:Y:S01]  /*7780*/  FFMA.FTZ R186, R186, R20, R21 ;  /* 0x00000014baba7223 */ /* 0x000fe20000010015 */
[----:B------:R-:W-:Y:S01]  /*7790*/  SHF.L.U32 R20, R121, 0x10, RZ ;  /* 0x0000001079147819 */ /* 0x000fe200000006ff */
[----:B------:R-:W-:Y:S01]  /*77a0*/  FMUL.FTZ R187, R156, R187 ;  /* 0x000000bb9cbb7220 */ /* 0x000fe20000410000 */
[----:B------:R-:W-:-:S05]  /*77b0*/  SHF.L.U32 R21, R81, 0x10, RZ ;  /* 0x0000001051157819 */ /* 0x000fca00000006ff */
[----:B------:R-:W-:Y:S01]  /*77c0*/  FFMA.FTZ R187, R187, R20, R21 ;  /* 0x00000014bbbb7223 */ /* 0x000fe20000010015 */
[----:B----4-:R-:W-:Y:S02]  /*77d0*/  SHF.L.U32 R21, R22, 0x10, RZ ;  /* 0x0000001016157819 */ /* 0x010fe400000006ff */
[----:B------:R-:W4:Y:S01]  /*77e0*/  LDL R22, [R1+0x148] ;  /* 0x0001480001167983 */ /* 0x000f220000100800 */
[----:B------:R-:W-:Y:S01]  /*77f0*/  SHF.L.U32 R20, R189, 0x10, RZ ;  /* 0x00000010bd147819 */ /* 0x000fe200000006ff */
[----:B------:R-:W-:-:S04]  /*7800*/  FADD.FTZ R189, -R157, R211 ;  /* 0x000000d39dbd7221 */ /* 0x000fc80000010100 */
[----:B------:R-:W-:Y:S01]  /*7810*/  FFMA.FTZ R188, R188, R20, R21 ;  /* 0x00000014bcbc7223 */ /* 0x000fe20000010015 */
[----:B------:R-:W-:Y:S01]  /*7820*/  SHF.L.U32 R20, R122, 0x10, RZ ;  /* 0x000000107a147819 */ /* 0x000fe200000006ff */
[----:B------:R-:W-:Y:S01]  /*7830*/  FMUL.FTZ R189, R156, R189 ;  /* 0x000000bd9cbd7220 */ /* 0x000fe20000410000 */
        /* <DEDUP_REMOVED lines=13> */
[----:B--2---:R-:W-:Y:S01]  /*7910*/  SHF.L.U32 R21, R23, 0x10, RZ ;  /* 0x0000001017157819 */ /* 0x004fe200000006ff */
[----:B------:R-:W-:Y:S01]  /*7920*/  FADD.FTZ R193, -R157, R225 ;  /* 0x000000e19dc17221 */ /* 0x000fe20000010100 */
[----:B------:R-:W2:Y:S03]  /*7930*/  LDL R23, [R1+0x160] ;  /* 0x0001600001177983 */ /* 0x000ea60000100800 */
        /* <DEDUP_REMOVED lines=8> */
[----:B------:R-:W-:Y:S01]  /*79c0*/  FMUL.FTZ R194, R156, R194 ;  /* 0x000000c29cc27220 */ /* 0x000fe20000410000 */
[----:B------:R-:W-:-:S03]  /*79d0*/  FADD.FTZ R195, -R157, R224 ;  /* 0x000000e09dc37221 */ /* 0x000fc60000010100 */
[----:B------:R-:W-:Y:S01]  /*79e0*/  FFMA.FTZ R194, R194, R20, R21 ;  /* 0x00000014c2c27223 */ /* 0x000fe20000010015 */
[----:B------:R-:W-:Y:S01]  /*79f0*/  SHF.L.U32 R20, R117, 0x10, RZ ;  /* 0x0000001075147819 */ /* 0x000fe200000006ff */
[C---:B------:R-:W-:Y:S01]  /*7a00*/  FMUL.FTZ R195, R156.reuse, R195 ;  /* 0x000000c39cc37220 */ /* 0x040fe20000410000 */
[----:B------:R-:W-:Y:S01]  /*7a10*/  SHF.L.U32 R21, R77, 0x10, RZ ;  /* 0x000000104d157819 */ /* 0x000fe200000006ff */
[----:B------:R-:W-:-:S04]  /*7a20*/  FMUL.FTZ R198, R156, R198 ;  /* 0x000000c69cc67220 */ /* 0x000fc80000410000 */
[----:B------:R-:W-:Y:S01]  /*7a30*/  FFMA.FTZ R195, R195, R20, R21 ;  /* 0x00000014c3c37223 */ /* 0x000fe20000010015 */
[----:B---3--:R-:W-:Y:S02]  /*7a40*/  SHF.L.U32 R20, R200, 0x10, RZ ;  /* 0x00000010c8147819 */ /* 0x008fe400000006ff */
        /* <DEDUP_REMOVED lines=10> */
[----:B------:R-:W-:Y:S01]  /*7af0*/  SHF.L.U32 R21, R197, 0x10, RZ ;  /* 0x00000010c5157819 */ /* 0x000fe200000006ff */
[C---:B------:R-:W-:Y:S01]  /*7b00*/  FADD.FTZ R229, -R157.reuse, R229 ;  /* 0x000000e59de57221 */ /* 0x040fe20000010100 */
[----:B------:R-:W-:-:S03]  /*7b10*/  FADD.FTZ R231, -R157, R231 ;  /* 0x000000e79de77221 */ /* 0x000fc60000010100 */
[----:B------:R-:W-:Y:S01]  /*7b20*/  FFMA.FTZ R200, R200, R20, R21 ;  /* 0x00000014c8c87223 */ /* 0x000fe20000010015 */
[----:B------:R-:W-:Y:S01]  /*7b30*/  SHF.L.U32 R20, R119, 0x10, RZ ;  /* 0x0000001077147819 */ /* 0x000fe200000006ff */
[C---:B------:R-:W-:Y:S01]  /*7b40*/  FMUL.FTZ R157, R156.reuse, R229 ;  /* 0x000000e59c9d7220 */ /* 0x040fe20000410000 */
[----:B------:R-:W-:Y:S01]  /*7b50*/  SHF.L.U32 R21, R79, 0x10, RZ ;  /* 0x000000104f157819 */ /* 0x000fe200000006ff */
[----:B------:R-:W-:-:S04]  /*7b60*/  FMUL.FTZ R156, R156, R231 ;  /* 0x000000e79c9c7220 */ /* 0x000fc80000410000 */
[----:B------:R-:W-:Y:S01]  /*7b70*/  FFMA.FTZ R157, R157, R20, R21 ;  /* 0x000000149d9d7223 */ /* 0x000fe20000010015 */
[----:B--2---:R-:W-:Y:S02]  /*7b80*/  SHF.L.U32 R20, R23, 0x10, RZ ;  /* 0x0000001017147819 */ /* 0x004fe400000006ff */
[----:B------:R-:W-:Y:S01]  /*7b90*/  F2FP.BF16.F32.PACK_AB R23, R4, R5 ;  /* 0x000000050417723e */ /* 0x000fe200000010ff */
[----:B0-----:R-:W-:Y:S01]  /*7ba0*/  IMAD.WIDE.U32 R4, R12, 0x10, R202 ;  /* 0x000000100c047825 */ /* 0x001fe200078e00ca */
[----:B------:R-:W-:Y:S02]  /*7bb0*/  F2FP.BF16.F32.PACK_AB R19, R19, R18 ;  /* 0x000000121313723e */ /* 0x000fe400000010ff */
[----:B------:R-:W-:Y:S02]  /*7bc0*/  F2FP.BF16.F32.PACK_AB R18, R17, R16 ;  /* 0x000000101112723e */ /* 0x000fe400000010ff */
[----:B------:R-:W-:Y:S02]  /*7bd0*/  F2FP.BF16.F32.PACK_AB R35, R35, R34 ;  /* 0x000000222323723e */ /* 0x000fe400000010ff */
[----:B------:R-:W-:-:S02]  /*7be0*/  F2FP.BF16.F32.PACK_AB R17, R15, R13 ;  /* 0x0000000d0f11723e */ /* 0x000fc400000010ff */
[----:B------:R-:W-:Y:S02]  /*7bf0*/  F2FP.BF16.F32.PACK_AB R16, R2, R0 ;  /* 0x000000000210723e */ /* 0x000fe400000010ff */
[----:B------:R-:W-:Y:S02]  /*7c00*/  F2FP.BF16.F32.PACK_AB R34, R33, R32 ;  /* 0x000000202122723e */ /* 0x000fe400000010ff */
[----:B------:R-:W-:Y:S02]  /*7c10*/  F2FP.BF16.F32.PACK_AB R33, R27, R26 ;  /* 0x0000001a1b21723e */ /* 0x000fe400000010ff */
[----:B------:R-:W-:Y:S01]  /*7c20*/  F2FP.BF16.F32.PACK_AB R32, R25, R24 ;  /* 0x000000181920723e */ /* 0x000fe200000010ff */
[--C-:B------:R-:W-:Y:S01]  /*7c30*/  IMAD.WIDE.U32 R12, R185, 0x10, R202.reuse ;  /* 0x00000010b90c7825 */ /* 0x100fe200078e00ca */
[----:B------:R-:W-:Y:S02]  /*7c40*/  F2FP.BF16.F32.PACK_AB R183, R183, R182 ;  /* 0x000000b6b7b7723e */ /* 0x000fe400000010ff */
[----:B------:R-:W-:Y:S01]  /*7c50*/  F2FP.BF16.F32.PACK_AB R182, R181, R180 ;  /* 0x000000b4b5b6723e */ /* 0x000fe200000010ff */
[----:B------:R-:W-:Y:S01]  /*7c60*/  IMAD.WIDE.U32 R196, R196, 0x10, R202 ;  /* 0x00000010c4c47825 */ /* 0x000fe200078e00ca */
[----:B------:R-:W-:-:S02]  /*7c70*/  F2FP.BF16.F32.PACK_AB R190, R190, R189 ;  /* 0x000000bdbebe723e */ /* 0x000fc400000010ff */
[----:B------:R-:W-:Y:S01]  /*7c80*/  F2FP.BF16.F32.PACK_AB R181, R179, R178 ;  /* 0x000000b2b3b5723e */ /* 0x000fe200000010ff */
[--C-:B------:R-:W-:Y:S01]  /*7c90*/  IMAD.WIDE.U32 R206, R206, 0x10, R202.reuse ;  /* 0x00000010cece7825 */ /* 0x100fe200078e00ca */
[----:B------:R-:W-:Y:S02]  /*7ca0*/  F2FP.BF16.F32.PACK_AB R180, R177, R175 ;  /* 0x000000afb1b4723e */ /* 0x000fe400000010ff */
[----:B------:R-:W-:Y:S01]  /*7cb0*/  F2FP.BF16.F32.PACK_AB R189, R188, R187 ;  /* 0x000000bbbcbd723e */ /* 0x000fe200000010ff */
[----:B------:R-:W-:Y:S01]  /*7cc0*/  IMAD.WIDE.U32 R24, R221, 0x10, R202 ;  /* 0x00000010dd187825 */ /* 0x000fe200078e00ca */
[----:B------:R-:W-:Y:S02]  /*7cd0*/  F2FP.BF16.F32.PACK_AB R191, R192, R191 ;  /* 0x000000bfc0bf723e */ /* 0x000fe400000010ff */
[----:B------:R-:W-:Y:S02]  /*7ce0*/  F2FP.BF16.F32.PACK_AB R188, R186, R184 ;  /* 0x000000b8babc723e */ /* 0x000fe400000010ff */
[----:B----4-:R-:W-:-:S02]  /*7cf0*/  SHF.L.U32 R21, R22, 0x10, RZ ;  /* 0x0000001016157819 */ /* 0x010fc400000006ff */
[----:B------:R-:W-:-:S03]  /*7d00*/  F2FP.BF16.F32.PACK_AB R22, R6, R7 ;  /* 0x000000070616723e */ /* 0x000fc600000010ff */
[----:B------:R-:W-:Y:S01]  /*7d10*/  FFMA.FTZ R156, R156, R20, R21 ;  /* 0x000000149c9c7223 */ /* 0x000fe20000010015 */
[----:B------:R-:W-:Y:S02]  /*7d20*/  F2FP.BF16.F32.PACK_AB R21, R8, R9 ;  /* 0x000000090815723e */ /* 0x000fe400000010ff */
[----:B------:R-:W-:-:S05]  /*7d30*/  F2FP.BF16.F32.PACK_AB R20, R11, R10 ;  /* 0x0000000a0b14723e */ /* 0x000fca00000010ff */
[----:B------:R0:W-:Y:S01]  /*7d40*/  STG.E.128 desc[UR6][R4.64], R20 ;  /* 0x0000001404007986 */ /* 0x0001e2000c101d06 */
[----:B------:R-:W-:-:S04]  /*7d50*/  IMAD.WIDE.U32 R6, R3, 0x10, R202 ;  /* 0x0000001003067825 */ /* 0x000fc800078e00ca */
[--C-:B------:R-:W-:Y:S01]  /*7d60*/  IMAD.WIDE.U32 R8, R166, 0x10, R202.reuse ;  /* 0x00000010a6087825 */ /* 0x100fe200078e00ca */
[----:B0-----:R-:W0:Y:S01]  /*7d70*/  LDC.64 R20, c[0x0][0x380] ;  /* 0x0000e000ff147b82 */ /* 0x001e220000000a00 */
[----:B------:R1:W-:Y:S02]  /*7d80*/  STG.E.128 desc[UR6][R6.64], R16 ;  /* 0x0000001006007986 */ /* 0x0003e4000c101d06 */
[----:B------:R-:W-:Y:S01]  /*7d90*/  IMAD.WIDE.U32 R2, R176, 0x10, R202 ;  /* 0x00000010b0027825 */ /* 0x000fe200078e00ca */
[----:B------:R-:W-:Y:S01]  /*7da0*/  F2FP.BF16.F32.PACK_AB R5, R161, R160 ;  /* 0x000000a0a105723e */ /* 0x000fe200000010ff */
[----:B------:R2:W-:Y:S01]  /*7db0*/  STG.E.128 desc[UR6][R8.64], R32 ;  /* 0x0000002008007986 */ /* 0x0005e2000c101d06 */
[----:B------:R-:W-:Y:S02]  /*7dc0*/  F2FP.BF16.F32.PACK_AB R4, R159, R158 ;  /* 0x0000009e9f04723e */ /* 0x000fe400000010ff */
[----:B------:R-:W-:Y:S02]  /*7dd0*/  F2FP.BF16.F32.PACK_AB R11, R174, R173 ;  /* 0x000000adae0b723e */ /* 0x000fe400000010ff */
[----:B------:R-:W-:-:S02]  /*7de0*/  F2FP.BF16.F32.PACK_AB R10, R172, R171 ;  /* 0x000000abac0a723e */ /* 0x000fc400000010ff */
[----:B-1----:R-:W-:Y:S02]  /*7df0*/  F2FP.BF16.F32.PACK_AB R7, R165, R164 ;  /* 0x000000a4a507723e */ /* 0x002fe400000010ff */
[----:B------:R-:W-:Y:S02]  /*7e00*/  F2FP.BF16.F32.PACK_AB R6, R163, R162 ;  /* 0x000000a2a306723e */ /* 0x000fe400000010ff */
[----:B--2---:R-:W-:Y:S02]  /*7e10*/  F2FP.BF16.F32.PACK_AB R9, R170, R169 ;  /* 0x000000a9aa09723e */ /* 0x004fe400000010ff */
[----:B------:R-:W-:Y:S01]  /*7e20*/  F2FP.BF16.F32.PACK_AB R8, R168, R167 ;  /* 0x000000a7a808723e */ /* 0x000fe200000010ff */
[----:B------:R1:W-:Y:S01]  /*7e30*/  STG.E.128 desc[UR6][R2.64], R4 ;  /* 0x0000000402007986 */ /* 0x0003e2000c101d06 */
[----:B------:R-:W-:Y:S02]  /*7e40*/  F2FP.BF16.F32.PACK_AB R19, R156, R157 ;  /* 0x0000009d9c13723e */ /* 0x000fe400000010ff */
[----:B------:R-:W-:-:S02]  /*7e50*/  F2FP.BF16.F32.PACK_AB R18, R200, R199 ;  /* 0x000000c7c812723e */ /* 0x000fc400000010ff */
[----:B------:R-:W-:Y:S02]  /*7e60*/  F2FP.BF16.F32.PACK_AB R17, R198, R195 ;  /* 0x000000c3c611723e */ /* 0x000fe400000010ff */
[----:B------:R-:W-:Y:S01]  /*7e70*/  F2FP.BF16.F32.PACK_AB R16, R194, R193 ;  /* 0x000000c1c210723e */ /* 0x000fe200000010ff */
[----:B------:R1:W-:Y:S01]  /*7e80*/  STG.E.128 desc[UR6][R12.64], R8 ;  /* 0x000000080c007986 */ /* 0x0003e2000c101d06 */
[----:B0-----:R-:W-:-:S03]  /*7e90*/  LEA R14, R20, R14, 0x2 ;  /* 0x0000000e140e7211 */ /* 0x001fc600078e10ff */
[----:B------:R1:W-:Y:S04]  /*7ea0*/  STG.E.128 desc[UR6][R196.64], R180 ;  /* 0x000000b4c4007986 */ /* 0x0003e8000c101d06 */
[----:B------:R1:W-:Y:S04]  /*7eb0*/  STG.E.128 desc[UR6][R206.64], R188 ;  /* 0x000000bcce007986 */ /* 0x0003e8000c101d06 */
[----:B------:R1:W-:Y:S01]  /*7ec0*/  STG.E.128 desc[UR6][R24.64], R16 ;  /* 0x0000001018007986 */ /* 0x0003e2000c101d06 */
[----:B------:R-:W-:-:S13]  /*7ed0*/  ISETP.GE.AND P0, PT, R14, R21, PT ;  /* 0x000000150e00720c */ /* 0x000fda0003f06270 */
[----:B------:R-:W-:Y:S05]  /*7ee0*/  @!P0 BRA `(.L_x_375) ;  /* 0xffffff9400448947 */ /* 0x000fea000383ffff */
[----:B------:R-:W-:Y:S05]  /*7ef0*/  EXIT ;  /* 0x000000000000794d */ /* 0x000fea0003800000 */
.L_x_352:
[----:B------:R-:W0:Y:S01]  /*7f00*/  LDCU.64 UR4, c[0x0][0x3a0] ;  /* 0x00007400ff0477ac */ /* 0x000e220008000a00 */
[----:B------:R-:W1:Y:S01]  /*7f10*/  LDCU UR8, c[0x0][0x388] ;  /* 0x00007100ff0877ac */ /* 0x000e620008000800 */
[----:B------:R-:W3:Y:S01]  /*7f20*/  LDCU.U8 UR9, c[0x0][0x410] ;  /* 0x00008200ff0977ac */ /* 0x000ee20008000000 */
[----:B------:R-:W4:Y:S01]  /*7f30*/  LDCU UR10, c[0x0][0x448] ;  /* 0x00008900ff0a77ac */ /* 0x000f220008000800 */
[----:B0-----:R-:W-:-:S04]  /*7f40*/  UISETP.NE.U32.AND UP0, UPT, UR4, URZ, UPT ;  /* 0x000000ff0400728c */ /* 0x001fc8000bf05070 */
[----:B------:R-:W-:Y:S01]  /*7f50*/  UISETP.NE.AND.EX UP0, UPT, UR5, URZ, UPT, UP0 ;  /* 0x000000ff0500728c */ /* 0x000fe2000bf05300 */
[----:B------:R-:W0:Y:S05]  /*7f60*/  LDCU.64 UR4, c[0x0][0x3a0] ;  /* 0x00007400ff0477ac */ /* 0x000e2a0008000a00 */
[----:B-1-34-:R-:W-:-:S13]  /*7f70*/  PLOP3.LUT P1, PT, PT, PT, UP0, 0x80, 0x8 ;  /* 0x000000000008781c */ /* 0x01afda0003f2f008 */
.L_x_398:
[----:B-12---:R-:W1:Y:S01]  /*7f80*/  S2R R4, SR_TID.X ;  /* 0x0000000000047919 */ /* 0x006e620000002100 */
[----:B------:R-:W2:Y:S01]  /*7f90*/  LDC.64 R2, c[0x0][0x3e0] ;  /* 0x0000f800ff027b82 */ /* 0x000ea20000000a00 */
[----:B------:R-:W-:-:S05]  /*7fa0*/  IMAD R14, R0, UR8, RZ ;  /* 0x00000008000e7c24 */ /* 0x000fca000f8e02ff */
[----:B------:R-:W-:Y:S02]  /*7fb0*/  SHF.R.S32.HI R5, RZ, 0x1f, R14 ;  /* 0x0000001fff057819 */ /* 0x000fe4000001140e */
[----:B------:R-:W3:Y:S02]  /*7fc0*/  LDC.64 R224, c[0x0][0x390] ;  /* 0x0000e400ffe07b82 */ /* 0x000ee40000000a00 */
[----:B------:R-:W-:Y:S01]  /*7fd0*/  LEA.HI R14, R5, R14, RZ, 0x3 ;  /* 0x0000000e050e7211 */ /* 0x000fe200078f18ff */
[----:B--2---:R-:W-:-:S06]  /*7fe0*/  IMAD.WIDE R2, R0, 0x2, R2 ;  /* 0x0000000200027825 */ /* 0x004fcc00078e0202 */
[----:B------:R-:W2:Y:S01]  /*7ff0*/  LDG.E.U16 R2, desc[UR6][R2.64] ;  /* 0x0000000602027981 */ /* 0x000ea2000c1e1500 */
[----:B-1----:R-:W-:-:S04]  /*8000*/  LOP3.LUT R4, R4, 0x1f, RZ, 0xc0, !PT ;  /* 0x0000001f04047812 */ /* 0x002fc800078ec0ff */
[----:B------:R-:W-:-:S05]  /*8010*/  LEA.HI.SX32 R14, R14, R4, 0x1d ;  /* 0x000000040e0e7211 */ /* 0x000fca00078feaff */
[----:B---3--:R-:W-:-:S06]  /*8020*/  IMAD.WIDE.U32 R4, R14, 0x10, R224 ;  /* 0x000000100e047825 */ /* 0x008fcc00078e00e0 */
[----:B------:R-:W5:Y:S01]  /*8030*/  LDG.E.128 R4, desc[UR6][R4.64] ;  /* 0x0000000604047981 */ /* 0x000f62000c1e1d00 */
[----:B------:R-:W-:Y:S01]  /*8040*/  BSSY.RECONVERGENT B0, `(.L_x_376) ;  /* 0x0000063000007945 */ /* 0x000fe20003800200 */
[----:B--2---:R-:W-:-:S03]  /*8050*/  SHF.L.U32 R168, R2, 0x10, RZ ;  /* 0x0000001002a87819 */ /* 0x004fc600000006ff */
[----:B------:R-:W-:Y:S05]  /*8060*/  @!P1 BRA `(.L_x_377) ;  /* 0x0000000000e09947 */ /* 0x000fea0003800000 */
[----:B------:R-:W1:Y:S02]  /*8070*/  LDC.64 R32, c[0x0][0x3a0] ;  /* 0x0000e800ff207b82 */ /* 0x000e640000000a00 */
[----:B-1----:R-:W-:-:S06]  /*8080*/  IMAD.WIDE.U32 R32, R14, 0x10, R32 ;  /* 0x000000100e207825 */ /* 0x002fcc00078e0020 */
[----:B------:R-:W2:Y:S01]  /*8090*/  LDG.E.128 R32, desc[UR6][R32.64] ;  /* 0x0000000620207981 */ /* 0x000ea2000c1e1d00 */
[C---:B-----5:R-:W-:Y:S02]  /*80a0*/  PRMT R23, R4.reuse, 0x7632, R23 ;  /* 0x0000763204177816 */ /* 0x060fe40000000017 */
[----:B------:R-:W-:Y:S02]  /*80b0*/  SHF.L.U32 R3, R205, 0x10, RZ ;  /* 0x00000010cd037819 */ /* 0x000fe400000006ff */
[----:B------:R-:W-:Y:S02]  /*80c0*/  SHF.L.U32 R23, R23, 0x10, RZ ;  /* 0x0000001017177819 */ /* 0x000fe400000006ff */
[----:B------:R-:W-:Y:S02]  /*80d0*/  PRMT R24, R5, 0x7632, R24 ;  /* 0x0000763205187816 */ /* 0x000fe40000000018 */
[----:B------:R-:W-:Y:S01]  /*80e0*/  SHF.L.U32 R25, R4, 0x10, RZ ;  /* 0x0000001004197819 */ /* 0x000fe200000006ff */
[----:B------:R-:W-:Y:S01]  /*80f0*/  FMUL.FTZ R23, R168, R23 ;  /* 0x00000017a8177220 */ /* 0x000fe20000410000 */
[----:B------:R-:W-:-:S02]  /*8100*/  SHF.L.U32 R24, R24, 0x10, RZ ;  /* 0x0000001018187819 */ /* 0x000fc400000006ff */
[----:B------:R-:W-:Y:S01]  /*8110*/  SHF.L.U32 R5, R5, 0x10, RZ ;  /* 0x0000001005057819 */ /* 0x000fe200000006ff */
[C---:B------:R-:W-:Y:S01]  /*8120*/  FMUL.FTZ R25, R168.reuse, R25 ;  /* 0x00000019a8197220 */ /* 0x040fe20000410000 */
[----:B------:R-:W-:Y:S01]  /*8130*/  SHF.L.U32 R26, R73, 0x10, RZ ;  /* 0x00000010491a7819 */ /* 0x000fe200000006ff */
[----:B------:R-:W-:Y:S01]  /*8140*/  FMUL.FTZ R24, R168, R24 ;  /* 0x00000018a8187220 */ /* 0x000fe20000410000 */
[----:B------:R-:W-:Y:S01]  /*8150*/  SHF.L.U32 R27, R6, 0x10, RZ ;  /* 0x00000010061b7819 */ /* 0x000fe200000006ff */
[----:B------:R-:W-:Y:S01]  /*8160*/  FMUL.FTZ R5, R168, R5 ;  /* 0x00000005a8057220 */ /* 0x000fe20000410000 */
[----:B------:R-:W-:Y:S02]  /*8170*/  PRMT R28, R6, 0x7632, R28 ;  /* 0x00007632061c7816 */ /* 0x000fe4000000001c */
[----:B------:R-:W-:Y:S01]  /*8180*/  SHF.L.U32 R29, R7, 0x10, RZ ;  /* 0x00000010071d7819 */ /* 0x000fe200000006ff */
[----:B------:R-:W-:Y:S01]  /*8190*/  FMUL.FTZ R27, R168, R27 ;  /* 0x0000001ba81b7220 */ /* 0x000fe20000410000 */
[----:B------:R-:W-:-:S02]  /*81a0*/  SHF.L.U32 R28, R28, 0x10, RZ ;  /* 0x000000101c1c7819 */ /* 0x000fc400000006ff */
[----:B------:R-:W-:Y:S01]  /*81b0*/  PRMT R30, R7, 0x7632, R30 ;  /* 0x00007632071e7816 */ /* 0x000fe2000000001e */
[C---:B------:R-:W-:Y:S02]  /*81c0*/  FMUL.FTZ R29, R168.reuse, R29 ;  /* 0x0000001da81d7220 */ /* 0x040fe40000410000 */
[----:B------:R-:W-:Y:S01]  /*81d0*/  FMUL.FTZ R28, R168, R28 ;  /* 0x0000001ca81c7220 */ /* 0x000fe20000410000 */
[----:B------:R-:W-:-:S05]  /*81e0*/  SHF.L.U32 R30, R30, 0x10, RZ ;  /* 0x000000101e1e7819 */ /* 0x000fca00000006ff */
        /* <DEDUP_REMOVED lines=9> */
[----:B------:R-:W-:-:S05]  /*8280*/  SHF.L.U32 R3, R32, 0x10, RZ ;  /* 0x0000001020037819 */ /* 0x000fca00000006ff */
[----:B------:R-:W-:Y:S01]  /*8290*/  FFMA.FTZ R25, R2, R25, R3 ;  /* 0x0000001902197223 */ /* 0x000fe20000010003 */
[----:B------:R-:W-:Y:S02]  /*82a0*/  SHF.L.U32 R2, R33, 0x10, RZ ;  /* 0x0000001021027819 */ /* 0x000fe400000006ff */
[----:B------:R-:W-:Y:S02]  /*82b0*/  SHF.L.U32 R3, R34, 0x10, RZ ;  /* 0x0000001022037819 */ /* 0x000fe400000006ff */
        /* <DEDUP_REMOVED lines=19> */
.L_x_377:
[----:B-----5:R-:W-:Y:S02]  /*83f0*/  SHF.L.U32 R26, R5, 0x10, RZ ;  /* 0x00000010051a7819 */ /* 0x020fe400000006ff */
[----:B------:R-:W-:Y:S02]  /*8400*/  SHF.L.U32 R2, R73, 0x10, RZ ;  /* 0x0000001049027819 */ /* 0x000fe400000006ff */
[----:B------:R-:W-:Y:S01]  /*8410*/  SHF.L.U32 R25, R4, 0x10, RZ ;  /* 0x0000001004197819 */ /* 0x000fe200000006ff */
[----:B------:R-:W-:Y:S01]  /*8420*/  FMUL.FTZ R26, R168, R26 ;  /* 0x0000001aa81a7220 */ /* 0x000fe20000410000 */
[----:B------:R-:W-:Y:S02]  /*8430*/  SHF.L.U32 R3, R72, 0x10, RZ ;  /* 0x0000001048037819 */ /* 0x000fe400000006ff */
[----:B------:R-:W-:Y:S01]  /*8440*/  SHF.L.U32 R27, R74, 0x10, RZ ;  /* 0x000000104a1b7819 */ /* 0x000fe200000006ff */
[----:B------:R-:W-:Y:S01]  /*8450*/  FMUL.FTZ R26, R2, R26 ;  /* 0x0000001a021a7220 */ /* 0x000fe20000410000 */
[----:B------:R-:W-:Y:S01]  /*8460*/  FMUL.FTZ R25, R168, R25 ;  /* 0x00000019a8197220 */ /* 0x000fe20000410000 */
[----:B------:R-:W-:-:S02]  /*8470*/  SHF.L.U32 R2, R6, 0x10, RZ ;  /* 0x0000001006027819 */ /* 0x000fc400000006ff */
[----:B------:R-:W-:Y:S01]  /*8480*/  PRMT R23, R4, 0x7632, R23 ;  /* 0x0000763204177816 */ /* 0x000fe20000000017 */
[----:B------:R-:W-:Y:S01]  /*8490*/  FMUL.FTZ R25, R3, R25 ;  /* 0x0000001903197220 */ /* 0x000fe20000410000 */
[----:B------:R-:W-:Y:S01]  /*84a0*/  PRMT R3, R5, 0x7632, R3 ;  /* 0x0000763205037816 */ /* 0x000fe20000000003 */
[----:B------:R-:W-:Y:S01]  /*84b0*/  FMUL.FTZ R2, R168, R2 ;  /* 0x00000002a8027220 */ /* 0x000fe20000410000 */
[----:B------:R-:W-:Y:S02]  /*84c0*/  PRMT R6, R6, 0x7632, R6 ;  /* 0x0000763206067816 */ /* 0x000fe40000000006 */
[----:B------:R-:W-:Y:S01]  /*84d0*/  SHF.L.U32 R3, R3, 0x10, RZ ;  /* 0x0000001003037819 */ /* 0x000fe200000006ff */
[----:B------:R-:W-:Y:S01]  /*84e0*/  FMUL.FTZ R27, R27, R2 ;  /* 0x000000021b1b7220 */ /* 0x000fe20000410000 */
[C---:B------:R-:W-:Y:S02]  /*84f0*/  SHF.L.U32 R2, R7.reuse, 0x10, RZ ;  /* 0x0000001007027819 */ /* 0x040fe400000006ff */
[----:B------:R-:W-:Y:S01]  /*8500*/  PRMT R7, R7, 0x7632, R7 ;  /* 0x0000763207077816 */ /* 0x000fe20000000007 */
[C---:B------:R-:W-:Y:S01]  /*8510*/  FMUL.FTZ R3, R168.reuse, R3 ;  /* 0x00000003a8037220 */ /* 0x040fe20000410000 */
[----:B------:R-:W-:Y:S01]  /*8520*/  SHF.L.U32 R24, R213, 0x10, RZ ;  /* 0x00000010d5187819 */ /* 0x000fe200000006ff */
[----:B------:R-:W-:Y:S01]  /*8530*/  FMUL.FTZ R2, R168, R2 ;  /* 0x00000002a8027220 */ /* 0x000fe20000410000 */
[----:B------:R-:W-:-:S02]  /*8540*/  SHF.L.U32 R23, R23, 0x10, RZ ;  /* 0x0000001017177819 */ /* 0x000fc400000006ff */
[----:B------:R-:W-:Y:S01]  /*8550*/  SHF.L.U32 R6, R6, 0x10, RZ ;  /* 0x0000001006067819 */ /* 0x000fe200000006ff */
[----:B------:R-:W-:Y:S01]  /*8560*/  FMUL.FTZ R24, R24, R3 ;  /* 0x0000000318187220 */ /* 0x000fe20000410000 */
[----:B------:R-:W-:Y:S01]  /*8570*/  SHF.L.U32 R7, R7, 0x10, RZ ;  /* 0x0000001007077819 */ /* 0x000fe200000006ff */
[C---:B------:R-:W-:Y:S01]  /*8580*/  FMUL.FTZ R23, R168.reuse, R23 ;  /* 0x00000017a8177220 */ /* 0x040fe20000410000 */
[----:B------:R-:W-:Y:S01]  /*8590*/  SHF.L.U32 R4, R205, 0x10, RZ ;  /* 0x00000010cd047819 */ /* 0x000fe200000006ff */
[----:B------:R-:W-:Y:S01]  /*85a0*/  FMUL.FTZ R28, R168, R6 ;  /* 0x00000006a81c7220 */ /* 0x000fe20000410000 */
[----:B------:R-:W-:Y:S01]  /*85b0*/  SHF.L.U32 R3, R216, 0x10, RZ ;  /* 0x00000010d8037819 */ /* 0x000fe200000006ff */
[----:B------:R-:W-:Y:S01]  /*85c0*/  FMUL.FTZ R7, R168, R7 ;  /* 0x00000007a8077220 */ /* 0x000fe20000410000 */
[----:B------:R-:W-:Y:S01]  /*85d0*/  SHF.L.U32 R29, R75, 0x10, RZ ;  /* 0x000000104b1d7819 */ /* 0x000fe200000006ff */
[----:B------:R-:W-:Y:S01]  /*85e0*/  FMUL.FTZ R23, R4, R23 ;  /* 0x0000001704177220 */ /* 0x000fe20000410000 */
[----:B------:R-:W-:Y:S01]  /*85f0*/  SHF.L.U32 R30, R217, 0x10, RZ ;  /* 0x00000010d91e7819 */ /* 0x000fe200000006ff */
[----:B------:R-:W-:Y:S01]  /*8600*/  FMUL.FTZ R28, R3, R28 ;  /* 0x0000001c031c7220 */ /* 0x000fe20000410000 */
[----:B------:R-:W-:Y:S01]  /*8610*/  F2FP.BF16.F32.PACK_AB R5, R24, R26 ;  /* 0x0000001a1805723e */ /* 0x000fe200000010ff */
[----:B------:R-:W-:Y:S01]  /*8620*/  FMUL.FTZ R29, R29, R2 ;  /* 0x000000021d1d7220 */ /* 0x000fe20000410000 */
[----:B------:R-:W-:Y:S01]  /*8630*/  F2FP.BF16.F32.PACK_AB R4, R23, R25 ;  /* 0x000000191704723e */ /* 0x000fe200000010ff */
[----:B------:R-:W-:Y:S01]  /*8640*/  FMUL.FTZ R30, R30, R7 ;  /* 0x000000071e1e7220 */ /* 0x000fe20000410000 */
[----:B------:R-:W-:-:S04]  /*8650*/  F2FP.BF16.F32.PACK_AB R6, R28, R27 ;  /* 0x0000001b1c06723e */ /* 0x000fc800000010ff */
[----:B------:R-:W-:-:S07]  /*8660*/  F2FP.BF16.F32.PACK_AB R7, R30, R29 ;  /* 0x0000001d1e07723e */ /* 0x000fce00000010ff */
.L_x_378:
[----:B0-----:R-:W-:Y:S05]  /*8670*/  BSYNC.RECONVERGENT B0 ;  /* 0x0000000000007941 */ /* 0x001fea0003800200 */
.L_x_376:
[----:B------:R-:W0:Y:S01]  /*8680*/  LDC.64 R226, c[0x0][0x3a8] ;  /* 0x0000ea00ffe27b82 */ /* 0x000e220000000a00 */
[----:B------:R-:W-:-:S04]  /*8690*/  UISETP.NE.U32.AND UP0, UPT, UR4, URZ, UPT ;  /* 0x000000ff0400728c */ /* 0x000fc8000bf05070 */
[----:B------:R-:W-:-:S06]  /*86a0*/  UISETP.NE.AND.EX UP0, UPT, UR5, URZ, UPT, UP0 ;  /* 0x000000ff0500728c */ /* 0x000fcc000bf05300 */
[----:B------:R-:W-:Y:S01]  /*86b0*/  PLOP3.LUT P1, PT, PT, PT, UP0, 0x80, 0x8 ;  /* 0x000000000008781c */ /* 0x000fe20003f2f008 */
[----:B0-----:R-:W-:-:S05]  /*86c0*/  IMAD.WIDE.U32 R2, R14, 0x10, R226 ;  /* 0x000000100e027825 */ /* 0x001fca00078e00e2 */
[----:B------:R0:W-:Y:S07]  /*86d0*/  STG.E.128 desc[UR6][R2.64], R4 ;  /* 0x0000000402007986 */ /* 0x0001ee000c101d06 */
        /* <DEDUP_REMOVED lines=17> */
[C---:B------:R-:W-:Y:S01]  /*87f0*/  FMUL.FTZ R16, R168.reuse, R16 ;  /* 0x00000010a8107220 */ /* 0x040fe20000410000 */
[----:B------:R-:W-:Y:S02]  /*8800*/  SHF.L.U32 R17, R5, 0x10, RZ ;  /* 0x0000001005117819 */ /* 0x000fe400000006ff */
[----:B------:R-:W-:Y:S01]  /*8810*/  PRMT R18, R33, 0x7632, R18 ;  /* 0x0000763221127816 */ /* 0x000fe20000000012 */
[----:B------:R-:W-:Y:S01]  /*8820*/  FFMA.FTZ R16, R3, R16, R4 ;  /* 0x0000001003107223 */ /* 0x000fe20000010004 */
[----:B------:R-:W-:Y:S01]  /*8830*/  SHF.L.U32 R3, R69, 0x10, RZ ;  /* 0x0000001045037819 */ /* 0x000fe200000006ff */
[----:B------:R-:W-:Y:S01]  /*8840*/  FMUL.FTZ R17, R168, R17 ;  /* 0x00000011a8117220 */ /* 0x000fe20000410000 */
[----:B------:R-:W-:-:S02]  /*8850*/  SHF.L.U32 R4, R33, 0x10, RZ ;  /* 0x0000001021047819 */ /* 0x000fc400000006ff */
[----:B------:R-:W-:Y:S02]  /*8860*/  SHF.L.U32 R18, R18, 0x10, RZ ;  /* 0x0000001012127819 */ /* 0x000fe400000006ff */
[----:B------:R-:W-:Y:S01]  /*8870*/  SHF.L.U32 R19, R6, 0x10, RZ ;  /* 0x0000001006137819 */ /* 0x000fe200000006ff */
[----:B------:R-:W-:Y:S01]  /*8880*/  FFMA.FTZ R17, R3, R17, R4 ;  /* 0x0000001103117223 */ /* 0x000fe20000010004 */
[----:B------:R-:W-:Y:S02]  /*8890*/  PRMT R3, R5, 0x7632, R3 ;  /* 0x0000763205037816 */ /* 0x000fe40000000003 */
[----:B------:R-:W-:Y:S01]  /*88a0*/  SHF.L.U32 R4, R219, 0x10, RZ ;  /* 0x00000010db047819 */ /* 0x000fe200000006ff */
[----:B------:R-:W-:Y:S01]  /*88b0*/  FMUL.FTZ R19, R168, R19 ;  /* 0x00000013a8137220 */ /* 0x000fe20000410000 */
[----:B------:R-:W-:Y:S02]  /*88c0*/  SHF.L.U32 R3, R3, 0x10, RZ ;  /* 0x0000001003037819 */ /* 0x000fe400000006ff */
[----:B------:R-:W-:-:S02]  /*88d0*/  PRMT R20, R34, 0x7632, R20 ;  /* 0x0000763222147816 */ /* 0x000fc40000000014 */
[----:B------:R-:W-:Y:S01]  /*88e0*/  SHF.L.U32 R21, R7, 0x10, RZ ;  /* 0x0000001007157819 */ /* 0x000fe200000006ff */
[----:B------:R-:W-:Y:S01]  /*88f0*/  FMUL.FTZ R3, R168, R3 ;  /* 0x00000003a8037220 */ /* 0x000fe20000410000 */
[----:B------:R-:W-:Y:S02]  /*8900*/  SHF.L.U32 R20, R20, 0x10, RZ ;  /* 0x0000001014147819 */ /* 0x000fe400000006ff */
[----:B------:R-:W-:Y:S01]  /*8910*/  PRMT R22, R35, 0x7632, R22 ;  /* 0x0000763223167816 */ /* 0x000fe20000000016 */
[----:B------:R-:W-:Y:S01]  /*8920*/  FFMA.FTZ R18, R4, R3, R18 ;  /* 0x0000000304127223 */ /* 0x000fe20000010012 */
[----:B------:R-:W-:Y:S01]  /*8930*/  SHF.L.U32 R3, R70, 0x10, RZ ;  /* 0x0000001046037819 */ /* 0x000fe200000006ff */
[----:B------:R-:W-:Y:S01]  /*8940*/  FMUL.FTZ R21, R168, R21 ;  /* 0x00000015a8157220 */ /* 0x000fe20000410000 */
[----:B------:R-:W-:Y:S02]  /*8950*/  SHF.L.U32 R4, R34, 0x10, RZ ;  /* 0x0000001022047819 */ /* 0x000fe400000006ff */
[----:B------:R-:W-:-:S02]  /*8960*/  SHF.L.U32 R22, R22, 0x10, RZ ;  /* 0x0000001016167819 */ /* 0x000fc400000006ff */
[----:B------:R-:W-:Y:S01]  /*8970*/  F2FP.BF16.F32.PACK_AB R5, R18, R17 ;  /* 0x000000111205723e */ /* 0x000fe200000010ff */
        /* <DEDUP_REMOVED lines=15> */
[----:B------:R-:W-:-:S04]  /*8a70*/  F2FP.BF16.F32.PACK_AB R4, R15, R16 ;  /* 0x000000100f04723e */ /* 0x000fc800000010ff */
[----:B------:R-:W-:Y:S01]  /*8a80*/  F2FP.BF16.F32.PACK_AB R7, R22, R21 ;  /* 0x000000151607723e */ /* 0x000fe200000010ff */
[----:B------:R-:W-:Y:S06]  /*8a90*/  BRA `(.L_x_380) ;  /* 0x0000000000a07947 */ /* 0x000fec0003800000 */
.L_x_379:
[----:B-----5:R-:W-:Y:S02]  /*8aa0*/  SHF.L.U32 R17, R5, 0x10, RZ ;  /* 0x0000001005117819 */ /* 0x020fe400000006ff */
[----:B------:R-:W-:Y:S02]  /*8ab0*/  SHF.L.U32 R3, R69, 0x10, RZ ;  /* 0x0000001045037819 */ /* 0x000fe400000006ff */
[----:B------:R-:W-:Y:S01]  /*8ac0*/  SHF.L.U32 R16, R4, 0x10, RZ ;  /* 0x0000001004107819 */ /* 0x000fe200000006ff */
[----:B------:R-:W-:Y:S01]  /*8ad0*/  FMUL.FTZ R17, R168, R17 ;  /* 0x00000011a8117220 */ /* 0x000fe20000410000 */
[----:B------:R-:W-:Y:S02]  /*8ae0*/  PRMT R15, R4, 0x7632, R15 ;  /* 0x00007632040f7816 */ /* 0x000fe4000000000f */
[----:B------:R-:W-:Y:S01]  /*8af0*/  SHF.L.U32 R4, R68, 0x10, RZ ;  /* 0x0000001044047819 */ /* 0x000fe200000006ff */
[----:B------:R-:W-:Y:S01]  /*8b00*/  FMUL.FTZ R17, R3, R17 ;  /* 0x0000001103117220 */ /* 0x000fe20000410000 */
[----:B------:R-:W-:Y:S01]  /*8b10*/  FMUL.FTZ R16, R168, R16 ;  /* 0x00000010a8107220 */ /* 0x000fe20000410000 */
[----:B------:R-:W-:-:S02]  /*8b20*/  SHF.L.U32 R3, R6, 0x10, RZ ;  /* 0x0000001006037819 */ /* 0x000fc400000006ff */
[----:B------:R-:W-:Y:S01]  /*8b30*/  SHF.L.U32 R19, R70, 0x10, RZ ;  /* 0x0000001046137819 */ /* 0x000fe200000006ff */
        /* <DEDUP_REMOVED lines=30> */
.L_x_380:
        /* <DEDUP_REMOVED lines=9> */
[----:B0----5:R-:W-:Y:S02]  /*8db0*/  PRMT R5, R8, 0x7632, R5 ;  /* 0x0000763208057816 */ /* 0x021fe40000000005 */
        /* <DEDUP_REMOVED lines=11> */
[----:B------:R-:W-:Y:S01]  /*8e70*/  FMUL.FTZ R5, R168, R5 ;  /* 0x00000005a8057220 */ /* 0x000fe20000410000 */
[----:B------:R-:W-:-:S03]  /*8e80*/  SHF.L.U32 R13, R35, 0x10, RZ ;  /* 0x00000010230d7819 */ /* 0x000fc600000006ff */
[----:B------:R-:W-:Y:S01]  /*8e90*/  FFMA.FTZ R5, R6, R5, R7 ;  /* 0x0000000506057223 */ /* 0x000fe20000010007 */
[----:B------:R-:W-:Y:S02]  /*8ea0*/  SHF.L.U32 R6, R9, 0x10, RZ ;  /* 0x0000001009067819 */ /* 0x000fe400000006ff */
[----:B------:R-:W-:Y:S02]  /*8eb0*/  SHF.L.U32 R7, R65, 0x10, RZ ;  /* 0x0000001041077819 */ /* 0x000fe400000006ff */
[----:B------:R-:W-:Y:S01]  /*8ec0*/  F2FP.BF16.F32.PACK_AB R156, R4, R5 ;  /* 0x00000005049c723e */ /* 0x000fe200000010ff */
[----:B------:R-:W-:-:S04]  /*8ed0*/  FMUL.FTZ R6, R168, R6 ;  /* 0x00000006a8067220 */ /* 0x000fc80000410000 */
[--C-:B------:R-:W-:Y:S01]  /*8ee0*/  FFMA.FTZ R6, R7, R6, R8.reuse ;  /* 0x0000000607067223 */ /* 0x100fe20000010008 */
[----:B------:R-:W-:Y:S02]  /*8ef0*/  PRMT R8, R9, 0x7632, R8 ;  /* 0x0000763209087816 */ /* 0x000fe40000000008 */
[----:B------:R-:W-:Y:S02]  /*8f00*/  PRMT R7, R33, 0x7632, R7 ;  /* 0x0000763221077816 */ /* 0x000fe40000000007 */
[----:B------:R-:W-:Y:S02]  /*8f10*/  SHF.L.U32 R8, R8, 0x10, RZ ;  /* 0x0000001008087819 */ /* 0x000fe400000006ff */
[----:B------:R-:W-:Y:S02]  /*8f20*/  SHF.L.U32 R7, R7, 0x10, RZ ;  /* 0x0000001007077819 */ /* 0x000fe400000006ff */
[----:B------:R-:W-:Y:S01]  /*8f30*/  SHF.L.U32 R9, R232, 0x10, RZ ;  /* 0x00000010e8097819 */ /* 0x000fe200000006ff */
[----:B------:R-:W-:-:S04]  /*8f40*/  FMUL.FTZ R8, R168, R8 ;  /* 0x00000008a8087220 */ /* 0x000fc80000410000 */
[----:B------:R-:W-:Y:S01]  /*8f50*/  FFMA.FTZ R7, R9, R8, R7 ;  /* 0x0000000809077223 */ /* 0x000fe20000010007 */
[----:B------:R-:W-:Y:S02]  /*8f60*/  SHF.L.U32 R8, R10, 0x10, RZ ;  /* 0x000000100a087819 */ /* 0x000fe400000006ff */
[----:B------:R-:W-:Y:S02]  /*8f70*/  SHF.L.U32 R9, R66, 0x10, RZ ;  /* 0x0000001042097819 */ /* 0x000fe400000006ff */
[----:B------:R-:W-:Y:S01]  /*8f80*/  PRMT R10, R10, 0x7632, R10 ;  /* 0x000076320a0a7816 */ /* 0x000fe2000000000a */
[----:B------:R-:W-:Y:S01]  /*8f90*/  FMUL.FTZ R8, R168, R8 ;  /* 0x00000008a8087220 */ /* 0x000fe20000410000 */
[----:B------:R-:W-:Y:S02]  /*8fa0*/  F2FP.BF16.F32.PACK_AB R157, R7, R6 ;  /* 0x00000006079d723e */ /* 0x000fe400000010ff */
[----:B------:R-:W-:Y:S01]  /*8fb0*/  SHF.L.U32 R10, R10, 0x10, RZ ;  /* 0x000000100a0a7819 */ /* 0x000fe200000006ff */
[----:B------:R-:W-:Y:S01]  /*8fc0*/  FFMA.FTZ R8, R9, R8, R12 ;  /* 0x0000000809087223 */ /* 0x000fe2000001000c */
[----:B------:R-:W-:-:S02]  /*8fd0*/  PRMT R9, R34, 0x7632, R9 ;  /* 0x0000763222097816 */ /* 0x000fc40000000009 */
[----:B------:R-:W-:Y:S01]  /*8fe0*/  SHF.L.U32 R12, R233, 0x10, RZ ;  /* 0x00000010e90c7819 */ /* 0x000fe200000006ff */
[----:B------:R-:W-:Y:S01]  /*8ff0*/  FMUL.FTZ R10, R168, R10 ;  /* 0x0000000aa80a7220 */ /* 0x000fe20000410000 */
[----:B------:R-:W-:-:S05]  /*9000*/  SHF.L.U32 R9, R9, 0x10, RZ ;  /* 0x0000001009097819 */ /* 0x000fca00000006ff */
[----:B------:R-:W-:Y:S01]  /*9010*/  FFMA.FTZ R9, R12, R10, R9 ;  /* 0x0000000a0c097223 */ /* 0x000fe20000010009 */
[----:B------:R-:W-:Y:S02]  /*9020*/  SHF.L.U32 R10, R11, 0x10, RZ ;  /* 0x000000100b0a7819 */ /* 0x000fe400000006ff */
[----:B------:R-:W-:Y:S02]  /*9030*/  SHF.L.U32 R12, R67, 0x10, RZ ;  /* 0x00000010430c7819 */ /* 0x000fe400000006ff */
[----:B------:R-:W-:Y:S01]  /*9040*/  F2FP.BF16.F32.PACK_AB R158, R9, R8 ;  /* 0x00000008099e723e */ /* 0x000fe200000010ff */
[----:B------:R-:W-:-:S04]  /*9050*/  FMUL.FTZ R10, R168, R10 ;  /* 0x0000000aa80a7220 */ /* 0x000fc80000410000 */
[----:B------:R-:W-:Y:S01]  /*9060*/  FFMA.FTZ R10, R12, R10, R13 ;  /* 0x0000000a0c0a7223 */ /* 0x000fe2000001000d */
[----:B------:R-:W-:Y:S02]  /*9070*/  PRMT R12, R11, 0x7632, R12 ;  /* 0x000076320b0c7816 */ /* 0x000fe4000000000c */
[----:B------:R-:W-:Y:S02]  /*9080*/  PRMT R11, R35, 0x7632, R11 ;  /* 0x00007632230b7816 */ /* 0x000fe4000000000b */
[----:B------:R-:W-:Y:S02]  /*9090*/  SHF.L.U32 R12, R12, 0x10, RZ ;  /* 0x000000100c0c7819 */ /* 0x000fe400000006ff */
[----:B------:R-:W-:Y:S02]  /*90a0*/  SHF.L.U32 R11, R11, 0x10, RZ ;  /* 0x000000100b0b7819 */ /* 0x000fe400000006ff */
[----:B------:R-:W-:Y:S01]  /*90b0*/  SHF.L.U32 R13, R234, 0x10, RZ ;  /* 0x00000010ea0d7819 */ /* 0x000fe200000006ff */
[----:B------:R-:W-:-:S04]  /*90c0*/  FMUL.FTZ R12, R168, R12 ;  /* 0x0000000ca80c7220 */ /* 0x000fc80000410000 */
[----:B------:R-:W-:-:S05]  /*90d0*/  FFMA.FTZ R11, R13, R12, R11 ;  /* 0x0000000c0d0b7223 */ /* 0x000fca000001000b */
[----:B------:R-:W-:Y:S01]  /*90e0*/  F2FP.BF16.F32.PACK_AB R159, R11, R10 ;  /* 0x0000000a0b9f723e */ /* 0x000fe200000010ff */
[----:B------:R-:W-:Y:S06]  /*90f0*/  BRA `(.L_x_382) ;  /* 0x0000000000a07947 */ /* 0x000fec0003800000 */
.L_x_381:
[C---:B0----5:R-:W-:Y:S02]  /*9100*/  SHF.L.U32 R5, R8.reuse, 0x10, RZ ;  /* 0x0000001008057819 */ /* 0x061fe400000006ff */
[----:B------:R-:W-:Y:S02]  /*9110*/  SHF.L.U32 R6, R9, 0x10, RZ ;  /* 0x0000001009067819 */ /* 0x000fe400000006ff */
[----:B------:R-:W-:Y:S01]  /*9120*/  PRMT R4, R8, 0x7632, R4 ;  /* 0x0000763208047816 */ /* 0x000fe20000000004 */
[----:B------:R-:W-:Y:S01]  /*9130*/  FMUL.FTZ R5, R168, R5 ;  /* 0x00000005a8057220 */ /* 0x000fe20000410000 */
[----:B------:R-:W-:Y:S01]  /*9140*/  SHF.L.U32 R8, R64, 0x10, RZ ;  /* 0x0000001040087819 */ /* 0x000fe200000006ff */
[----:B------:R-:W-:Y:S01]  /*9150*/  FMUL.FTZ R6, R168, R6 ;  /* 0x00000006a8067220 */ /* 0x000fe20000410000 */
[----:B------:R-:W-:Y:S02]  /*9160*/  SHF.L.U32 R7, R65, 0x10, RZ ;  /* 0x0000001041077819 */ /* 0x000fe400000006ff */
[----:B------:R-:W-:Y:S01]  /*9170*/  SHF.L.U32 R4, R4, 0x10, RZ ;  /* 0x0000001004047819 */ /* 0x000fe200000006ff */
[----:B------:R-:W-:Y:S01]  /*9180*/  FMUL.FTZ R5, R8, R5 ;  /* 0x0000000508057220 */ /* 0x000fe20000410000 */
[----:B------:R-:W-:Y:S01]  /*9190*/  PRMT R8, R9, 0x7632, R8 ;  /* 0x0000763209087816 */ /* 0x000fe20000000008 */
[----:B------:R-:W-:Y:S01]  /*91a0*/  FMUL.FTZ R6, R7, R6 ;  /* 0x0000000607067220 */ /* 0x000fe20000410000 */
[----:B------:R-:W-:Y:S01]  /*91b0*/  SHF.L.U32 R9, R223, 0x10, RZ ;  /* 0x00000010df097819 */ /* 0x000fe200000006ff */
[----:B------:R-:W-:Y:S01]  /*91c0*/  FMUL.FTZ R4, R168, R4 ;  /* 0x00000004a8047220 */ /* 0x000fe20000410000 */
[----:B------:R-:W-:-:S02]  /*91d0*/  SHF.L.U32 R7, R10, 0x10, RZ ;  /* 0x000000100a077819 */ /* 0x000fc400000006ff */
[----:B------:R-:W-:Y:S01]  /*91e0*/  PRMT R10, R10, 0x7632, R10 ;  /* 0x000076320a0a7816 */ /* 0x000fe2000000000a */
[----:B------:R-:W-:Y:S01]  /*91f0*/  FMUL.FTZ R4, R9, R4 ;  /* 0x0000000409047220 */ /* 0x000fe20000410000 */
[----:B------:R-:W-:Y:S01]  /*9200*/  SHF.L.U32 R8, R8, 0x10, RZ ;  /* 0x0000001008087819 */ /* 0x000fe200000006ff */
[----:B------:R-:W-:Y:S01]  /*9210*/  FMUL.FTZ R7, R168, R7 ;  /* 0x00000007a8077220 */ /* 0x000fe20000410000 */
[----:B------:R-:W-:Y:S02]  /*9220*/  SHF.L.U32 R9, R10, 0x10, RZ ;  /* 0x000000100a097819 */ /* 0x000fe400000006ff */
[----:B------:R-:W-:Y:S01]  /*9230*/  SHF.L.U32 R12, R232, 0x10, RZ ;  /* 0x00000010e80c7819 */ /* 0x000fe200000006ff */
[----:B------:R-:W-:Y:S01]  /*9240*/  FMUL.FTZ R10, R168, R8 ;  /* 0x00000008a80a7220 */ /* 0x000fe20000410000 */
[----:B------:R-:W-:Y:S01]  /*9250*/  SHF.L.U32 R8, R66, 0x10, RZ ;  /* 0x0000001042087819 */ /* 0x000fe200000006ff */
[----:B------:R-:W-:Y:S01]  /*9260*/  FMUL.FTZ R9, R168, R9 ;  /* 0x00000009a8097220 */ /* 0x000fe20000410000 */
[----:B------:R-:W-:-:S03]  /*9270*/  F2FP.BF16.F32.PACK_AB R156, R4, R5 ;  /* 0x00000005049c723e */ /* 0x000fc600000010ff */
[----:B------:R-:W-:Y:S01]  /*9280*/  FMUL.FTZ R8, R8, R7 ;  /* 0x0000000708087220 */ /* 0x000fe20000410000 */
[----:B------:R-:W-:Y:S01]  /*9290*/  FMUL.FTZ R7, R12, R10 ;  /* 0x0000000a0c077220 */ /* 0x000fe20000410000 */
[----:B------:R-:W-:Y:S02]  /*92a0*/  SHF.L.U32 R12, R233, 0x10, RZ ;  /* 0x00000010e90c7819 */ /* 0x000fe400000006ff */
[C---:B------:R-:W-:Y:S02]  /*92b0*/  SHF.L.U32 R10, R11.reuse, 0x10, RZ ;  /* 0x000000100b0a7819 */ /* 0x040fe400000006ff */
[----:B------:R-:W-:Y:S01]  /*92c0*/  PRMT R11, R11, 0x7632, R11 ;  /* 0x000076320b0b7816 */ /* 0x000fe2000000000b */
[----:B------:R-:W-:Y:S01]  /*92d0*/  FMUL.FTZ R9, R12, R9 ;  /* 0x000000090c097220 */ /* 0x000fe20000410000 */
[----:B------:R-:W-:Y:S01]  /*92e0*/  SHF.L.U32 R12, R67, 0x10, RZ ;  /* 0x00000010430c7819 */ /* 0x000fe200000006ff */
[----:B------:R-:W-:Y:S01]  /*92f0*/  FMUL.FTZ R10, R168, R10 ;  /* 0x0000000aa80a7220 */ /* 0x000fe20000410000 */
[----:B------:R-:W-:-:S02]  /*9300*/  SHF.L.U32 R11, R11, 0x10, RZ ;  /* 0x000000100b0b7819 */ /* 0x000fc400000006ff */
[----:B------:R-:W-:Y:S01]  /*9310*/  F2FP.BF16.F32.PACK_AB R158, R9, R8 ;  /* 0x00000008099e723e */ /* 0x000fe200000010ff */
[----:B------:R-:W-:Y:S01]  /*9320*/  FMUL.FTZ R10, R12, R10 ;  /* 0x0000000a0c0a7220 */ /* 0x000fe20000410000 */
[----:B------:R-:W-:Y:S01]  /*9330*/  SHF.L.U32 R12, R234, 0x10, RZ ;  /* 0x00000010ea0c7819 */ /* 0x000fe200000006ff */
[----:B------:R-:W-:Y:S01]  /*9340*/  FMUL.FTZ R11, R168, R11 ;  /* 0x0000000ba80b7220 */ /* 0x000fe20000410000 */
[----:B------:R-:W-:-:S03]  /*9350*/  F2FP.BF16.F32.PACK_AB R157, R7, R6 ;  /* 0x00000006079d723e */ /* 0x000fc600000010ff */
[----:B------:R-:W-:-:S05]  /*9360*/  FMUL.FTZ R11, R12, R11 ;  /* 0x0000000b0c0b7220 */ /* 0x000fca0000410000 */
[----:B------:R-:W-:-:S07]  /*9370*/  F2FP.BF16.F32.PACK_AB R159, R11, R10 ;  /* 0x0000000a0b9f723e */ /* 0x000fce00000010ff */
.L_x_382:
        /* <DEDUP_REMOVED lines=19> */
[----:B------:R-:W-:Y:S01]  /*94b0*/  SHF.L.U32 R31, R60, 0x10, RZ ;  /* 0x000000103c1f7819 */ /* 0x000fe200000006ff */
[----:B------:R-:W-:Y:S01]  /*94c0*/  FMUL.FTZ R162, R168, R162 ;  /* 0x000000a2a8a27220 */ /* 0x000fe20000410000 */
[----:B------:R-:W-:Y:S01]  /*94d0*/  SHF.L.U32 R156, R32, 0x10, RZ ;  /* 0x00000010209c7819 */ /* 0x000fe200000006ff */
[----:B------:R-:W-:Y:S01]  /*94e0*/  FMUL.FTZ R160, R168, R160 ;  /* 0x000000a0a8a07220 */ /* 0x000fe20000410000 */
[----:B------:R-:W-:Y:S02]  /*94f0*/  PRMT R163, R34, 0x7632, R163 ;  /* 0x0000763222a37816 */ /* 0x000fe400000000a3 */
[----:B------:R-:W-:Y:S01]  /*9500*/  SHF.L.U32 R164, R159, 0x10, RZ ;  /* 0x000000109fa47819 */ /* 0x000fe200000006ff */
[----:B------:R-:W-:Y:S01]  /*9510*/  FFMA.FTZ R160, R31, R160, R156 ;  /* 0x000000a01fa07223 */ /* 0x000fe2000001009c */
[----:B------:R-:W-:-:S02]  /*9520*/  SHF.L.U32 R31, R157, 0x10, RZ ;  /* 0x000000109d1f7819 */ /* 0x000fc400000006ff */
[----:B------:R-:W-:Y:S01]  /*9530*/  SHF.L.U32 R156, R61, 0x10, RZ ;  /* 0x000000103d9c7819 */ /* 0x000fe200000006ff */
[C---:B------:R-:W-:Y:S01]  /*9540*/  FMUL.FTZ R164, R168.reuse, R164 ;  /* 0x000000a4a8a47220 */ /* 0x040fe20000410000 */
[----:B------:R-:W-:Y:S01]  /*9550*/  SHF.L.U32 R163, R163, 0x10, RZ ;  /* 0x00000010a3a37819 */ /* 0x000fe200000006ff */
[----:B------:R-:W-:Y:S01]  /*9560*/  FMUL.FTZ R31, R168, R31 ;  /* 0x0000001fa81f7220 */ /* 0x000fe20000410000 */
[----:B------:R-:W-:-:S03]  /*9570*/  PRMT R165, R35, 0x7632, R165 ;  /* 0x0000763223a57816 */ /* 0x000fc600000000a5 */
[--C-:B------:R-:W-:Y:S01]  /*9580*/  FFMA.FTZ R31, R156, R31, R161.reuse ;  /* 0x0000001f9c1f7223 */ /* 0x100fe200000100a1 */
        /* <DEDUP_REMOVED lines=29> */
.L_x_383:
[----:B-----5:R-:W-:Y:S02]  /*9760*/  SHF.L.U32 R31, R157, 0x10, RZ ;  /* 0x000000109d1f7819 */ /* 0x020fe400000006ff */
[C---:B------:R-:W-:Y:S02]  /*9770*/  SHF.L.U32 R160, R156.reuse, 0x10, RZ ;  /* 0x000000109ca07819 */ /* 0x040fe400000006ff */
[----:B------:R-:W-:Y:S01]  /*9780*/  PRMT R13, R156, 0x7632, R13 ;  /* 0x000076329c0d7816 */ /* 0x000fe2000000000d */
[C---:B------:R-:W-:Y:S01]  /*9790*/  FMUL.FTZ R31, R168.reuse, R31 ;  /* 0x0000001fa81f7220 */ /* 0x040fe20000410000 */
        /* <DEDUP_REMOVED lines=8> */
[C---:B------:R-:W-:Y:S01]  /*9820*/  FMUL.FTZ R13, R168.reuse, R13 ;  /* 0x0000000da80d7220 */ /* 0x040fe20000410000 */
[----:B------:R-:W-:Y:S01]  /*9830*/  PRMT R157, R157, 0x7632, R157 ;  /* 0x000076329d9d7816 */ /* 0x000fe2000000009d */
[----:B------:R-:W-:Y:S01]  /*9840*/  FMUL.FTZ R156, R168, R156 ;  /* 0x0000009ca89c7220 */ /* 0x000fe20000410000 */
[----:B------:R-:W-:-:S02]  /*9850*/  SHF.L.U32 R161, R235, 0x10, RZ ;  /* 0x00000010eba17819 */ /* 0x000fc400000006ff */
[----:B------:R-:W-:Y:S01]  /*9860*/  SHF.L.U32 R157, R157, 0x10, RZ ;  /* 0x000000109d9d7819 */ /* 0x000fe200000006ff */
[----:B------:R-:W-:Y:S01]  /*9870*/  FMUL.FTZ R162, R162, R156 ;  /* 0x0000009ca2a27220 */ /* 0x000fe20000410000 */
[----:B------:R-:W-:Y:S01]  /*9880*/  SHF.L.U32 R156, R159, 0x10, RZ ;  /* 0x000000109f9c7819 */ /* 0x000fe200000006ff */
[----:B------:R-:W-:Y:S01]  /*9890*/  FMUL.FTZ R13, R161, R13 ;  /* 0x0000000da10d7220 */ /* 0x000fe20000410000 */
[----:B------:R-:W-:Y:S01]  /*98a0*/  PRMT R158, R158, 0x7632, R158 ;  /* 0x000076329e9e7816 */ /* 0x000fe2000000009e */
[C---:B------:R-:W-:Y:S01]  /*98b0*/  FMUL.FTZ R157, R168.reuse, R157 ;  /* 0x0000009da89d7220 */ /* 0x040fe20000410000 */
[----:B------:R-:W-:Y:S01]  /*98c0*/  PRMT R159, R159, 0x7632, R159 ;  /* 0x000076329f9f7816 */ /* 0x000fe2000000009f */
[----:B------:R-:W-:Y:S01]  /*98d0*/  FMUL.FTZ R156, R168, R156 ;  /* 0x0000009ca89c7220 */ /* 0x000fe20000410000 */
[----:B------:R-:W-:Y:S02]  /*98e0*/  SHF.L.U32 R161, R236, 0x10, RZ ;  /* 0x00000010eca17819 */ /* 0x000fe400000006ff */
        /* <DEDUP_REMOVED lines=15> */
.L_x_384:
        /* <DEDUP_REMOVED lines=62> */
.L_x_385:
        /* <DEDUP_REMOVED lines=40> */
.L_x_386:
        /* <DEDUP_REMOVED lines=28> */
[----:B------:R-:W-:Y:S01]  /*a200*/  FMUL.FTZ R183, R168, R183 ;  /* 0x000000b7a8b77220 */ /* 0x000fe20000410000 */
        /* <DEDUP_REMOVED lines=33> */
.L_x_387:
        /* <DEDUP_REMOVED lines=18> */
[C---:B------:R-:W-:Y:S01]  /*a540*/  SHF.L.U32 R156, R159.reuse, 0x10, RZ ;  /* 0x000000109f9c7819 */ /* 0x040fe200000006ff */
        /* <DEDUP_REMOVED lines=21> */
.L_x_388:
        /* <DEDUP_REMOVED lines=20> */
[----:B------:R-:W-:Y:S01]  /*a7e0*/  FMUL.FTZ R192, R168, R192 ;  /* 0x000000c0a8c07220 */ /* 0x000fe20000410000 */
        /* <DEDUP_REMOVED lines=8> */
[----:B------:R-:W-:Y:S01]  /*a870*/  FMUL.FTZ R157, R168, R157 ;  /* 0x0000009da89d7220 */ /* 0x000fe20000410000 */
[----:B------:R-:W-:Y:S01]  /*a880*/  SHF.L.U32 R156, R48, 0x10, RZ ;  /* 0x00000010309c7819 */ /* 0x000fe200000006ff */
[----:B------:R-:W-:Y:S01]  /*a890*/  FMUL.FTZ R193, R168, R193 ;  /* 0x000000c1a8c17220 */ /* 0x000fe20000410000 */
        /* <DEDUP_REMOVED lines=30> */
.L_x_389:
[----:B-----5:R-:W-:Y:S02]  /*aa80*/  SHF.L.U32 R189, R157, 0x10, RZ ;  /* 0x000000109dbd7819 */ /* 0x020fe400000006ff */
[----:B------:R-:W-:Y:S02]  /*aa90*/  SHF.L.U32 R188, R156, 0x10, RZ ;  /* 0x000000109cbc7819 */ /* 0x000fe400000006ff */
[----:B------:R-:W-:Y:S01]  /*aaa0*/  SHF.L.U32 R186, R49, 0x10, RZ ;  /* 0x0000001031ba7819 */ /* 0x000fe200000006ff */
[C---:B------:R-:W-:Y:S01]  /*aab0*/  FMUL.FTZ R189, R168.reuse, R189 ;  /* 0x000000bda8bd7220 */ /* 0x040fe20000410000 */
[----:B------:R-:W-:Y:S01]  /*aac0*/  SHF.L.U32 R193, R159, 0x10, RZ ;  /* 0x000000109fc17819 */ /* 0x000fe200000006ff */
[----:B------:R-:W-:Y:S01]  /*aad0*/  FMUL.FTZ R188, R168, R188 ;  /* 0x000000bca8bc7220 */ /* 0x000fe20000410000 */
[----:B------:R-:W-:Y:S01]  /*aae0*/  SHF.L.U32 R187, R48, 0x10, RZ ;  /* 0x0000001030bb7819 */ /* 0x000fe200000006ff */
[----:B------:R-:W-:Y:S01]  /*aaf0*/  FMUL.FTZ R189, R186, R189 ;  /* 0x000000bdbabd7220 */ /* 0x000fe20000410000 */
[----:B------:R-:W-:Y:S01]  /*ab00*/  SHF.L.U32 R192, R158, 0x10, RZ ;  /* 0x000000109ec07819 */ /* 0x000fe200000006ff */
[C---:B------:R-:W-:Y:S01]  /*ab10*/  FMUL.FTZ R193, R168.reuse, R193 ;  /* 0x000000c1a8c17220 */ /* 0x040fe20000410000 */
        /* <DEDUP_REMOVED lines=9> */
[----:B------:R-:W-:Y:S01]  /*abb0*/  PRMT R156, R156, 0x7632, R156 ;  /* 0x000076329c9c7816 */ /* 0x000fe2000000009c */
[----:B------:R-:W-:Y:S01]  /*abc0*/  FMUL.FTZ R187, R168, R157 ;  /* 0x0000009da8bb7220 */ /* 0x000fe20000410000 */
[----:B------:R-:W-:Y:S02]  /*abd0*/  PRMT R158, R159, 0x7632, R158 ;  /* 0x000076329f9e7816 */ /* 0x000fe4000000009e */
[----:B------:R-:W-:Y:S02]  /*abe0*/  SHF.L.U32 R157, R186, 0x10, RZ ;  /* 0x00000010ba9d7819 */ /* 0x000fe400000006ff */
[----:B------:R-:W-:Y:S02]  /*abf0*/  SHF.L.U32 R158, R158, 0x10, RZ ;  /* 0x000000109e9e7819 */ /* 0x000fe400000006ff */
        /* <DEDUP_REMOVED lines=16> */
.L_x_390:
        /* <DEDUP_REMOVED lines=22> */
[----:B------:R-:W-:Y:S01]  /*ae60*/  FMUL.FTZ R198, R168, R198 ;  /* 0x000000c6a8c67220 */ /* 0x000fe20000410000 */
        /* <DEDUP_REMOVED lines=8> */
[----:B------:R-:W-:Y:S01]  /*aef0*/  FMUL.FTZ R157, R168, R157 ;  /* 0x0000009da89d7220 */ /* 0x000fe20000410000 */
[----:B------:R-:W-:Y:S02]  /*af00*/  SHF.L.U32 R201, R158, 0x10, RZ ;  /* 0x000000109ec97819 */ /* 0x000fe400000006ff */
[----:B------:R-:W-:Y:S01]  /*af10*/  PRMT R203, R34, 0x7632, R203 ;  /* 0x0000763222cb7816 */ /* 0x000fe200000000cb */
[----:B------:R-:W-:Y:S01]  /*af20*/  FFMA.FTZ R198, R156, R198, R190 ;  /* 0x000000c69cc67223 */ /* 0x000fe200000100be */
        /* <DEDUP_REMOVED lines=8> */
[----:B------:R-:W-:-:S03]  /*afb0*/  PRMT R204, R35, 0x7632, R204 ;  /* 0x0000763223cc7816 */ /* 0x000fc600000000cc */
[----:B------:R-:W-:Y:S01]  /*afc0*/  FFMA.FTZ R201, R156, R201, R157 ;  /* 0x000000c99cc97223 */ /* 0x000fe2000001009d */
[----:B------:R-:W-:Y:S02]  /*afd0*/  PRMT R156, R158, 0x7632, R156 ;  /* 0x000076329e9c7816 */ /* 0x000fe4000000009c */
[----:B------:R-:W-:Y:S02]  /*afe0*/  SHF.L.U32 R157, R207, 0x10, RZ ;  /* 0x00000010cf9d7819 */ /* 0x000fe400000006ff */
[----:B------:R-:W-:Y:S02]  /*aff0*/  SHF.L.U32 R156, R156, 0x10, RZ ;  /* 0x000000109c9c7819 */ /* 0x000fe400000006ff */
[----:B------:R-:W-:-:S03]  /*b000*/  SHF.L.U32 R204, R204, 0x10, RZ ;  /* 0x00000010cccc7819 */ /* 0x000fc600000006ff */
        /* <DEDUP_REMOVED lines=15> */
.L_x_391:
[----:B-----5:R-:W-:Y:S02]  /*b100*/  SHF.L.U32 R197, R157, 0x10, RZ ;  /* 0x000000109dc57819 */ /* 0x020fe400000006ff */
[----:B------:R-:W-:Y:S02]  /*b110*/  SHF.L.U32 R190, R45, 0x10, RZ ;  /* 0x000000102dbe7819 */ /* 0x000fe400000006ff */
[----:B------:R-:W-:Y:S01]  /*b120*/  SHF.L.U32 R202, R159, 0x10, RZ ;  /* 0x000000109fca7819 */ /* 0x000fe200000006ff */
[----:B------:R-:W-:Y:S01]  /*b130*/  FMUL.FTZ R197, R168, R197 ;  /* 0x000000c5a8c57220 */ /* 0x000fe20000410000 */
[----:B------:R-:W-:Y:S02]  /*b140*/  PRMT R157, R157, 0x7632, R157 ;  /* 0x000076329d9d7816 */ /* 0x000fe4000000009d */
        /* <DEDUP_REMOVED lines=8> */
[----:B------:R-:W-:Y:S01]  /*b1d0*/  PRMT R190, R158, 0x7632, R190 ;  /* 0x000076329ebe7816 */ /* 0x000fe200000000be */
[----:B------:R-:W-:Y:S01]  /*b1e0*/  FMUL.FTZ R199, R168, R157 ;  /* 0x0000009da8c77220 */ /* 0x000fe20000410000 */
[----:B------:R-:W-:Y:S01]  /*b1f0*/  PRMT R156, R156, 0x7632, R156 ;  /* 0x000076329c9c7816 */ /* 0x000fe2000000009c */
[----:B------:R-:W-:Y:S01]  /*b200*/  FMUL.FTZ R201, R168, R201 ;  /* 0x000000c9a8c97220 */ /* 0x000fe20000410000 */
[----:B------:R-:W-:-:S02]  /*b210*/  PRMT R158, R159, 0x7632, R158 ;  /* 0x000076329f9e7816 */ /* 0x000fc4000000009e */
[----:B------:R-:W-:Y:S02]  /*b220*/  SHF.L.U32 R191, R44, 0x10, RZ ;  /* 0x000000102cbf7819 */ /* 0x000fe400000006ff */
[----:B------:R-:W-:Y:S02]  /*b230*/  SHF.L.U32 R157, R190, 0x10, RZ ;  /* 0x00000010be9d7819 */ /* 0x000fe400000006ff */
        /* <DEDUP_REMOVED lines=20> */
.L_x_392:
        /* <DEDUP_REMOVED lines=66> */
.L_x_393:
        /* <DEDUP_REMOVED lines=40> */
.L_x_394:
        /* <DEDUP_REMOVED lines=9> */
[----:B------:R-:W2:Y:S01]  /*bab0*/  LDL R226, [R1+0x18] ;  /* 0x0000180001e27983 */ /* 0x000ea20000100800 */
[----:B-----5:R-:W-:Y:S02]  /*bac0*/  PRMT R190, R156, 0x7632, R190 ;  /* 0x000076329cbe7816 */ /* 0x020fe400000000be */
[----:B------:R-:W-:Y:S01]  /*bad0*/  PRMT R224, R32, 0x7632, R224 ;  /* 0x0000763220e07816 */ /* 0x000fe200000000e0 */
[----:B------:R-:W3:Y:S01]  /*bae0*/  LDL R227, [R1+0x1c] ;  /* 0x00001c0001e37983 */ /* 0x000ee20000100800 */
[----:B------:R-:W-:Y:S02]  /*baf0*/  SHF.L.U32 R190, R190, 0x10, RZ ;  /* 0x00000010bebe7819 */ /* 0x000fe400000006ff */
[----:B------:R-:W-:Y:S01]  /*bb00*/  SHF.L.U32 R224, R224, 0x10, RZ ;  /* 0x00000010e0e07819 */ /* 0x000fe200000006ff */
[----:B------:R-:W4:Y:S02]  /*bb10*/  LDL R229, [R1+0x20] ;  /* 0x0000200001e57983 */ /* 0x000f240000100800 */
[----:B------:R-:W-:Y:S01]  /*bb20*/  FMUL.FTZ R190, R168, R190 ;  /* 0x000000bea8be7220 */ /* 0x000fe20000410000 */
[----:B------:R-:W-:-:S05]  /*bb30*/  SHF.L.U32 R225, R157, 0x10, RZ ;  /* 0x000000109de17819 */ /* 0x000fca00000006ff */
[----:B------:R-:W-:Y:S01]  /*bb40*/  FMUL.FTZ R225, R168, R225 ;  /* 0x000000e1a8e17220 */ /* 0x000fe20000410000 */
[----:B------:R-:W-:Y:S02]  /*bb50*/  PRMT R228, R33, 0x7632, R228 ;  /* 0x0000763221e47816 */ /* 0x000fe400000000e4 */
[----:B--2---:R-:W-:Y:S02]  /*bb60*/  SHF.L.U32 R191, R226, 0x10, RZ ;  /* 0x00000010e2bf7819 */ /* 0x004fe400000006ff */
[----:B------:R-:W-:Y:S02]  /*bb70*/  SHF.L.U32 R226, R156, 0x10, RZ ;  /* 0x000000109ce27819 */ /* 0x000fe400000006ff */
[----:B------:R-:W-:Y:S01]  /*bb80*/  SHF.L.U32 R156, R36, 0x10, RZ ;  /* 0x00000010249c7819 */ /* 0x000fe200000006ff */
[----:B------:R-:W-:Y:S01]  /*bb90*/  FFMA.FTZ R224, R191, R190, R224 ;  /* 0x000000bebfe07223 */ /* 0x000fe200000100e0 */
[----:B------:R-:W-:Y:S01]  /*bba0*/  SHF.L.U32 R190, R32, 0x10, RZ ;  /* 0x0000001020be7819 */ /* 0x000fe200000006ff */
[----:B------:R-:W-:-:S04]  /*bbb0*/  FMUL.FTZ R226, R168, R226 ;  /* 0x000000e2a8e27220 */ /* 0x000fc80000410000 */
[----:B------:R-:W-:Y:S01]  /*bbc0*/  FFMA.FTZ R226, R156, R226, R190 ;  /* 0x000000e29ce27223 */ /* 0x000fe200000100be */
[----:B------:R-:W-:Y:S02]  /*bbd0*/  SHF.L.U32 R156, R37, 0x10, RZ ;  /* 0x00000010259c7819 */ /* 0x000fe400000006ff */
[----:B------:R-:W-:-:S05]  /*bbe0*/  SHF.L.U32 R190, R33, 0x10, RZ ;  /* 0x0000001021be7819 */ /* 0x000fca00000006ff */
[----:B------:R-:W-:Y:S02]  /*bbf0*/  FFMA.FTZ R225, R156, R225, R190 ;  /* 0x000000e19ce17223 */ /* 0x000fe400000100be */
[----:B------:R-:W2:Y:S01]  /*bc00*/  LDL R190, [R1+0x24] ;  /* 0x0000240001be7983 */ /* 0x000ea20000100800 */
[----:B------:R-:W-:-:S04]  /*bc10*/  PRMT R156, R157, 0x7632, R156 ;  /* 0x000076329d9c7816 */ /* 0x000fc8000000009c */
[----:B------:R-:W-:Y:S02]  /*bc20*/  SHF.L.U32 R156, R156, 0x10, RZ ;  /* 0x000000109c9c7819 */ /* 0x000fe400000006ff */
[----:B------:R-:W-:Y:S02]  /*bc30*/  SHF.L.U32 R228, R228, 0x10, RZ ;  /* 0x00000010e4e47819 */ /* 0x000fe400000006ff */
[----:B---3--:R-:W-:Y:S01]  /*bc40*/  SHF.L.U32 R157, R227, 0x10, RZ ;  /* 0x00000010e39d7819 */ /* 0x008fe200000006ff */
        /* <DEDUP_REMOVED lines=8> */
[----:B------:R-:W-:Y:S02]  /*bcd0*/  PRMT R230, R34, 0x7632, R230 ;  /* 0x0000763222e67816 */ /* 0x000fe400000000e6 */
[----:B------:R-:W-:Y:S02]  /*bce0*/  SHF.L.U32 R156, R156, 0x10, RZ ;  /* 0x000000109c9c7819 */ /* 0x000fe400000006ff */
[----:B------:R-:W-:Y:S02]  /*bcf0*/  SHF.L.U32 R230, R230, 0x10, RZ ;  /* 0x00000010e6e67819 */ /* 0x000fe400000006ff */
[----:B----4-:R-:W-:Y:S01]  /*bd00*/  SHF.L.U32 R157, R229, 0x10, RZ ;  /* 0x00000010e59d7819 */ /* 0x010fe200000006ff */
[----:B------:R-:W-:Y:S01]  /*bd10*/  FMUL.FTZ R156, R168, R156 ;  /* 0x0000009ca89c7220 */ /* 0x000fe20000410000 */
[----:B------:R-:W-:-:S02]  /*bd20*/  SHF.L.U32 R229, R159, 0x10, RZ ;  /* 0x000000109fe57819 */ /* 0x000fc400000006ff */
[----:B------:R-:W-:Y:S01]  /*bd30*/  PRMT R159, R159, 0x7632, R159 ;  /* 0x000076329f9f7816 */ /* 0x000fe2000000009f */
[----:B------:R-:W-:Y:S01]  /*bd40*/  FFMA.FTZ R230, R157, R156, R230 ;  /* 0x0000009c9de67223 */ /* 0x000fe200000100e6 */
[----:B------:R-:W-:Y:S01]  /*bd50*/  SHF.L.U32 R156, R39, 0x10, RZ ;  /* 0x00000010279c7819 */ /* 0x000fe200000006ff */
[----:B------:R-:W-:Y:S01]  /*bd60*/  FMUL.FTZ R229, R168, R229 ;  /* 0x000000e5a8e57220 */ /* 0x000fe20000410000 */
[----:B------:R-:W-:Y:S02]  /*bd70*/  SHF.L.U32 R157, R35, 0x10, RZ ;  /* 0x00000010239d7819 */ /* 0x000fe400000006ff */
[----:B------:R-:W-:Y:S02]  /*bd80*/  SHF.L.U32 R159, R159, 0x10, RZ ;  /* 0x000000109f9f7819 */ /* 0x000fe400000006ff */
[----:B------:R-:W-:Y:S01]  /*bd90*/  PRMT R231, R35, 0x7632, R231 ;  /* 0x0000763223e77816 */ /* 0x000fe200000000e7 */
[----:B------:R-:W-:Y:S02]  /*bda0*/  FFMA.FTZ R229, R156, R229, R157 ;  /* 0x000000e59ce57223 */ /* 0x000fe4000001009d */
[----:B------:R-:W-:Y:S01]  /*bdb0*/  FMUL.FTZ R168, R168, R159 ;  /* 0x0000009fa8a87220 */ /* 0x000fe20000410000 */
[----:B------:R-:W-:-:S02]  /*bdc0*/  SHF.L.U32 R231, R231, 0x10, RZ ;  /* 0x00000010e7e77819 */ /* 0x000fc400000006ff */
[----:B------:R-:W-:Y:S02]  /*bdd0*/  F2FP.BF16.F32.PACK_AB R158, R230, R227 ;  /* 0x000000e3e69e723e */ /* 0x000fe400000010ff */
[----:B------:R-:W-:Y:S02]  /*bde0*/  F2FP.BF16.F32.PACK_AB R157, R228, R225 ;  /* 0x000000e1e49d723e */ /* 0x000fe400000010ff */
[----:B--2---:R-:W-:-:S05]  /*bdf0*/  SHF.L.U32 R156, R190, 0x10, RZ ;  /* 0x00000010be9c7819 */ /* 0x004fca00000006ff */
[----:B------:R-:W-:Y:S01]  /*be00*/  FFMA.FTZ R231, R156, R168, R231 ;  /* 0x000000a89ce77223 */ /* 0x000fe200000100e7 */
[----:B------:R-:W-:-:S04]  /*be10*/  F2FP.BF16.F32.PACK_AB R156, R224, R226 ;  /* 0x000000e2e09c723e */ /* 0x000fc800000010ff */
[----:B------:R-:W-:Y:S01]  /*be20*/  F2FP.BF16.F32.PACK_AB R159, R231, R229 ;  /* 0x000000e5e79f723e */ /* 0x000fe200000010ff */
[----:B------:R-:W-:Y:S06]  /*be30*/  BRA `(.L_x_396) ;  /* 0x0000000000b07947 */ /* 0x000fec0003800000 */
.L_x_395:
[C---:B-----5:R-:W-:Y:S01]  /*be40*/  PRMT R230, R158.reuse, 0x7632, R230 ;  /* 0x000076329ee67816 */ /* 0x060fe200000000e6 */
[----:B------:R-:W2:Y:S01]  /*be50*/  LDL R231, [R1+0x20] ;  /* 0x0000200001e77983 */ /* 0x000ea20000100800 */
[----:B------:R-:W-:-:S03]  /*be60*/  SHF.L.U32 R227, R158, 0x10, RZ ;  /* 0x000000109ee37819 */ /* 0x000fc600000006ff */
[----:B------:R-:W3:Y:S04]  /*be70*/  LDL R158, [R1+0x1c] ;  /* 0x00001c00019e7983 */ /* 0x000ee80000100800 */
[----:B------:R-:W4:Y:S04]  /*be80*/  LDL R191, [R1+0x24] ;  /* 0x0000240001bf7983 */ /* 0x000f280000100800 */
[----:B------:R-:W4:Y:S01]  /*be90*/  LDL R190, [R1+0x18] ;  /* 0x0000180001be7983 */ /* 0x000f220000100800 */
[C---:B------:R-:W-:Y:S02]  /*bea0*/  PRMT R224, R156.reuse, 0x7632, R224 ;  /* 0x000076329ce07816 */ /* 0x040fe400000000e0 */
[----:B------:R-:W-:-:S02]  /*beb0*/  SHF.L.U32 R226, R156, 0x10, RZ ;  /* 0x000000109ce27819 */ /* 0x000fc400000006ff */
[----:B------:R-:W-:Y:S02]  /*bec0*/  PRMT R228, R157, 0x7632, R228 ;  /* 0x000076329de47816 */ /* 0x000fe400000000e4 */
[----:B------:R-:W-:Y:S02]  /*bed0*/  PRMT R156, R159, 0x7632, R156 ;  /* 0x000076329f9c7816 */ /* 0x000fe4000000009c */
[----:B------:R-:W-:Y:S02]  /*bee0*/  SHF.L.U32 R225, R157, 0x10, RZ ;  /* 0x000000109de17819 */ /* 0x000fe400000006ff */
[----:B------:R-:W-:Y:S02]  /*bef0*/  SHF.L.U32 R229, R159, 0x10, RZ ;  /* 0x000000109fe57819 */ /* 0x000fe400000006ff */
[----:B------:R-:W-:Y:S02]  /*bf00*/  SHF.L.U32 R224, R224, 0x10, RZ ;  /* 0x00000010e0e07819 */ /* 0x000fe400000006ff */
[----:B------:R-:W-:-:S02]  /*bf10*/  SHF.L.U32 R228, R228, 0x10, RZ ;  /* 0x00000010e4e47819 */ /* 0x000fc400000006ff */
[----:B------:R-:W-:Y:S02]  /*bf20*/  SHF.L.U32 R230, R230, 0x10, RZ ;  /* 0x00000010e6e67819 */ /* 0x000fe400000006ff */
[----:B------:R-:W-:Y:S01]  /*bf30*/  SHF.L.U32 R156, R156, 0x10, RZ ;  /* 0x000000109c9c7819 */ /* 0x000fe200000006ff */
[C---:B------:R-:W-:Y:S01]  /*bf40*/  FMUL.FTZ R226, R168.reuse, R226 ;  /* 0x000000e2a8e27220 */ /* 0x040fe20000410000 */
[C---:B------:R-:W-:Y:S01]  /*bf50*/  FMUL.FTZ R225, R168.reuse, R225 ;  /* 0x000000e1a8e17220 */ /* 0x040fe20000410000 */
[C---:B------:R-:W-:Y:S01]  /*bf60*/  FMUL.FTZ R227, R168.reuse, R227 ;  /* 0x000000e3a8e37220 */ /* 0x040fe20000410000 */
[C---:B------:R-:W-:Y:S01]  /*bf70*/  FMUL.FTZ R229, R168.reuse, R229 ;  /* 0x000000e5a8e57220 */ /* 0x040fe20000410000 */
[C---:B------:R-:W-:Y:S01]  /*bf80*/  FMUL.FTZ R224, R168.reuse, R224 ;  /* 0x000000e0a8e07220 */ /* 0x040fe20000410000 */
[C---:B------:R-:W-:Y:S01]  /*bf90*/  FMUL.FTZ R228, R168.reuse, R228 ;  /* 0x000000e4a8e47220 */ /* 0x040fe20000410000 */
[C---:B------:R-:W-:Y:S01]  /*bfa0*/  FMUL.FTZ R230, R168.reuse, R230 ;  /* 0x000000e6a8e67220 */ /* 0x040fe20000410000 */
[----:B------:R-:W-:Y:S01]  /*bfb0*/  FMUL.FTZ R168, R168, R156 ;  /* 0x0000009ca8a87220 */ /* 0x000fe20000410000 */
[----:B------:R-:W-:-:S05]  /*bfc0*/  SHF.L.U32 R156, R36, 0x10, RZ ;  /* 0x00000010249c7819 */ /* 0x000fca00000006ff */
[----:B------:R-:W-:Y:S01]  /*bfd0*/  FMUL.FTZ R226, R156, R226 ;  /* 0x000000e29ce27220 */ /* 0x000fe20000410000 */
[----:B------:R-:W-:-:S05]  /*bfe0*/  SHF.L.U32 R156, R37, 0x10, RZ ;  /* 0x00000010259c7819 */ /* 0x000fca00000006ff */
[----:B------:R-:W-:Y:S01]  /*bff0*/  FMUL.FTZ R225, R156, R225 ;  /* 0x000000e19ce17220 */ /* 0x000fe20000410000 */
[----:B------:R-:W-:-:S05]  /*c000*/  SHF.L.U32 R156, R38, 0x10, RZ ;  /* 0x00000010269c7819 */ /* 0x000fca00000006ff */
[----:B------:R-:W-:Y:S01]  /*c010*/  FMUL.FTZ R227, R156, R227 ;  /* 0x000000e39ce37220 */ /* 0x000fe20000410000 */
[----:B------:R-:W-:-:S05]  /*c020*/  SHF.L.U32 R157, R39, 0x10, RZ ;  /* 0x00000010279d7819 */ /* 0x000fca00000006ff */
[----:B------:R-:W-:Y:S01]  /*c030*/  FMUL.FTZ R229, R157, R229 ;  /* 0x000000e59de57220 */ /* 0x000fe20000410000 */
[----:B---3--:R-:W-:-:S05]  /*c040*/  SHF.L.U32 R156, R158, 0x10, RZ ;  /* 0x000000109e9c7819 */ /* 0x008fca00000006ff */
[----:B------:R-:W-:Y:S01]  /*c050*/  FMUL.FTZ R228, R156, R228 ;  /* 0x000000e49ce47220 */ /* 0x000fe20000410000 */
[----:B--2---:R-:W-:Y:S02]  /*c060*/  SHF.L.U32 R156, R231, 0x10, RZ ;  /* 0x00000010e79c7819 */ /* 0x004fe400000006ff */
[----:B----4-:R-:W-:-:S03]  /*c070*/  SHF.L.U32 R231, R191, 0x10, RZ ;  /* 0x00000010bfe77819 */ /* 0x010fc600000006ff */
[----:B------:R-:W-:Y:S01]  /*c080*/  FMUL.FTZ R230, R156, R230 ;  /* 0x000000e69ce67220 */ /* 0x000fe20000410000 */
[----:B------:R-:W-:Y:S01]  /*c090*/  SHF.L.U32 R156, R190, 0x10, RZ ;  /* 0x00000010be9c7819 */ /* 0x000fe200000006ff */
[----:B------:R-:W-:-:S04]  /*c0a0*/  FMUL.FTZ R231, R231, R168 ;  /* 0x000000a8e7e77220 */ /* 0x000fc80000410000 */
[----:B------:R-:W-:Y:S01]  /*c0b0*/  FMUL.FTZ R224, R156, R224 ;  /* 0x000000e09ce07220 */ /* 0x000fe20000410000 */
[----:B------:R-:W-:Y:S02]  /*c0c0*/  F2FP.BF16.F32.PACK_AB R159, R231, R229 ;  /* 0x000000e5e79f723e */ /* 0x000fe400000010ff */
[----:B------:R-:W-:Y:S02]  /*c0d0*/  F2FP.BF16.F32.PACK_AB R158, R230, R227 ;  /* 0x000000e3e69e723e */ /* 0x000fe400000010ff */
[----:B------:R-:W-:Y:S02]  /*c0e0*/  F2FP.BF16.F32.PACK_AB R157, R228, R225 ;  /* 0x000000e1e49d723e */ /* 0x000fe400000010ff */
[----:B------:R-:W-:-:S07]  /*c0f0*/  F2FP.BF16.F32.PACK_AB R156, R224, R226 ;  /* 0x000000e2e09c723e */ /* 0x000fce00000010ff */
.L_x_396:
        /* <DEDUP_REMOVED lines=268> */
.L_x_422:
        /* <DEDUP_REMOVED lines=16> */
[----:B------:R-:W-:-:S04]  /*d2c0*/  FADD.FTZ R23, -R157, R23 ;  /* 0x000000179d177221 */ /* 0x000fc80000010100 */
[----:B------:R-:W-:Y:S01]  /*d2d0*/  FMUL.FTZ R23, R156, R23 ;  /* 0x000000179c177220 */ /* 0x000fe20000410000 */
[----:B----4-:R-:W-:Y:S02]  /*d2e0*/  SHF.L.U32 R25, R159, 0x10, RZ ;  /* 0x000000109f197819 */ /* 0x010fe400000006ff */
[----:B--2---:R-:W-:-:S05]  /*d2f0*/  SHF.L.U32 R159, R168, 0x10, RZ ;  /* 0x00000010a89f7819 */ /* 0x004fca00000006ff */
[----:B------:R-:W-:Y:S01]  /*d300*/  FFMA.FTZ R23, R25, R23, R159 ;  /* 0x0000001719177223 */ /* 0x000fe2000001009f */
[----:B------:R-:W-:Y:S01]  /*d310*/  FADD.FTZ R159, -R157, R26 ;  /* 0x0000001a9d9f7221 */ /* 0x000fe20000010100 */
[----:B------:R-:W-:Y:S02]  /*d320*/  SHF.L.U32 R25, R153, 0x10, RZ ;  /* 0x0000001099197819 */ /* 0x000fe400000006ff */
[----:B------:R-:W-:Y:S01]  /*d330*/  SHF.L.U32 R26, R113, 0x10, RZ ;  /* 0x00000010711a7819 */ /* 0x000fe200000006ff */
[----:B------:R-:W-:-:S04]  /*d340*/  FMUL.FTZ R159, R156, R159 ;  /* 0x0000009f9c9f7220 */ /* 0x000fc80000410000 */
[----:B------:R-:W-:Y:S02]  /*d350*/  FFMA.FTZ R159, R25, R159, R26 ;  /* 0x0000009f199f7223 */ /* 0x000fe4000001001a */
[----:B------:R-:W2:Y:S01]  /*d360*/  LDL R26, [R1+0x30] ;  /* 0x00003000011a7983 */ /* 0x000ea20000100800 */
[----:B------:R-:W-:Y:S01]  /*d370*/  FADD.FTZ R168, -R157, R24 ;  /* 0x000000189da87221 */ /* 0x000fe20000010100 */
[----:B---3--:R-:W-:Y:S01]  /*d380*/  SHF.L.U32 R25, R191, 0x10, RZ ;  /* 0x00000010bf197819 */ /* 0x008fe200000006ff */
[C---:B------:R-:W-:Y:S01]  /*d390*/  FADD.FTZ R28, -R157.reuse, R28 ;  /* 0x0000001c9d1c7221 */ /* 0x040fe20000010100 */
[----:B------:R-:W3:Y:S01]  /*d3a0*/  LDL R191, [R1+0x44] ;  /* 0x0000440001bf7983 */ /* 0x000ee20000100800 */
[----:B------:R-:W-:Y:S01]  /*d3b0*/  FMUL.FTZ R168, R156, R168 ;  /* 0x000000a89ca87220 */ /* 0x000fe20000410000 */
[----:B--2---:R-:W-:Y:S01]  /*d3c0*/  SHF.L.U32 R24, R26, 0x10, RZ ;  /* 0x000000101a187819 */ /* 0x004fe200000006ff */
[----:B------:R-:W-:Y:S02]  /*d3d0*/  FADD.FTZ R26, -R157, R27 ;  /* 0x0000001b9d1a7221 */ /* 0x000fe40000010100 */
[----:B------:R-:W2:Y:S02]  /*d3e0*/  LDL R27, [R1+0x3c] ;  /* 0x00003c00011b7983 */ /* 0x000ea40000100800 */
[----:B------:R-:W-:Y:S01]  /*d3f0*/  FFMA.FTZ R168, R24, R168, R25 ;  /* 0x000000a818a87223 */ /* 0x000fe20000010019 */
[----:B------:R-:W-:Y:S01]  /*d400*/  SHF.L.U32 R24, R154, 0x10, RZ ;  /* 0x000000109a187819 */ /* 0x000fe200000006ff */
[----:B------:R-:W-:Y:S01]  /*d410*/  FMUL.FTZ R26, R156, R26 ;  /* 0x0000001a9c1a7220 */ /* 0x000fe20000410000 */
[----:B------:R-:W-:-:S05]  /*d420*/  SHF.L.U32 R25, R114, 0x10, RZ ;  /* 0x0000001072197819 */ /* 0x000fca00000006ff */
[----:B------:R-:W-:Y:S02]  /*d430*/  FFMA.FTZ R26, R24, R26, R25 ;  /* 0x0000001a181a7223 */ /* 0x000fe40000010019 */
[----:B------:R-:W4:Y:S01]  /*d440*/  LDL R25, [R1+0x38] ;  /* 0x0000380001197983 */ /* 0x000f220000100800 */
[----:B------:R-:W-:Y:S01]  /*d450*/  FMUL.FTZ R28, R156, R28 ;  /* 0x0000001c9c1c7220 */ /* 0x000fe20000410000 */
[----:B----4-:R-:W-:Y:S02]  /*d460*/  SHF.L.U32 R24, R25, 0x10, RZ ;  /* 0x0000001019187819 */ /* 0x010fe400000006ff */
[----:B--2---:R-:W-:Y:S01]  /*d470*/  SHF.L.U32 R25, R27, 0x10, RZ ;  /* 0x000000101b197819 */ /* 0x004fe200000006ff */
[----:B------:R-:W-:-:S04]  /*d480*/  FADD.FTZ R27, -R157, R29 ;  /* 0x0000001d9d1b7221 */ /* 0x000fc80000010100 */
[----:B------:R-:W-:Y:S01]  /*d490*/  FFMA.FTZ R28, R24, R28, R25 ;  /* 0x0000001c181c7223 */ /* 0x000fe20000010019 */
[----:B------:R-:W-:Y:S01]  /*d4a0*/  SHF.L.U32 R24, R155, 0x10, RZ ;  /* 0x000000109b187819 */ /* 0x000fe200000006ff */
[----:B------:R-:W-:Y:S01]  /*d4b0*/  FMUL.FTZ R27, R156, R27 ;  /* 0x0000001b9c1b7220 */ /* 0x000fe20000410000 */
[----:B------:R-:W-:-:S05]  /*d4c0*/  SHF.L.U32 R25, R115, 0x10, RZ ;  /* 0x0000001073197819 */ /* 0x000fca00000006ff */
[----:B------:R-:W-:Y:S02]  /*d4d0*/  FFMA.FTZ R27, R24, R27, R25 ;  /* 0x0000001b181b7223 */ /* 0x000fe40000010019 */
[----:B------:R-:W2:Y:S01]  /*d4e0*/  LDL R25, [R1+0x40] ;  /* 0x0000400001197983 */ /* 0x000ea20000100800 */
[C---:B------:R-:W-:Y:S01]  /*d4f0*/  FADD.FTZ R29, -R157.reuse, R30 ;  /* 0x0000001e9d1d7221 */ /* 0x040fe20000010100 */
[----:B------:R-:W-:Y:S01]  /*d500*/  F2FP.BF16.F32.PACK_AB R26, R28, R26 ;  /* 0x0000001a1c1a723e */ /* 0x000fe200000010ff */
[C---:B------:R-:W-:Y:S01]  /*d510*/  FADD.FTZ R16, -R157.reuse, R16 ;  /* 0x000000109d107221 */ /* 0x040fe20000010100 */
[----:B------:R-:W-:Y:S01]  /*d520*/  FADD.FTZ R17, -R157, R17 ;  /* 0x000000119d117221 */ /* 0x000fe20000010100 */
[----:B------:R-:W-:Y:S01]  /*d530*/  FMUL.FTZ R29, R156, R29 ;  /* 0x0000001d9c1d7220 */ /* 0x000fe20000410000 */
[----:B------:R-:W4:Y:S01]  /*d540*/  LDL R30, [R1+0x48] ;  /* 0x00004800011e7983 */ /* 0x000f220000100800 */
[----:B--2---:R-:W-:Y:S02]  /*d550*/  SHF.L.U32 R24, R25, 0x10, RZ ;  /* 0x0000001019187819 */ /* 0x004fe400000006ff */
[----:B---3--:R-:W-:-:S05]  /*d560*/  SHF.L.U32 R25, R191, 0x10, RZ ;  /* 0x00000010bf197819 */ /* 0x008fca00000006ff */
[----:B------:R-:W-:Y:S02]  /*d570*/  FFMA.FTZ R29, R24, R29, R25 ;  /* 0x0000001d181d7223 */ /* 0x000fe40000010019 */
[----:B------:R-:W0:Y:S02]  /*d580*/  @!P2 LDC.64 R24, c[0x0][0x3c0] ;  /* 0x0000f000ff18ab82 */ /* 0x000e240000000a00 */
[----:B0-----:R-:W-:-:S05]  /*d590*/  @!P2 IMAD.WIDE R24, R0, 0x4, R24 ;  /* 0x000000040018a825 */ /* 0x001fca00078e0218 */
[----:B------:R0:W-:Y:S02]  /*d5a0*/  @!P2 STG.E desc[UR6][R24.64], R190 ;  /* 0x000000be1800a986 */ /* 0x0001e4000c101906 */
[----:B0-----:R-:W0:Y:S08]  /*d5b0*/  @!P2 LDC.64 R24, c[0x0][0x3c8] ;  /* 0x0000f200ff18ab82 */ /* 0x001e300000000a00 */
[----:B------:R-:W1:Y:S01]  /*d5c0*/  LDC.64 R190, c[0x0][0x428] ;  /* 0x00010a00ffbe7b82 */ /* 0x000e620000000a00 */
[----:B------:R-:W-:Y:S01]  /*d5d0*/  F2FP.BF16.F32.PACK_AB R27, R29, R27 ;  /* 0x0000001b1d1b723e */ /* 0x000fe200000010ff */
[----:B0-----:R-:W-:-:S05]  /*d5e0*/  @!P2 IMAD.WIDE R24, R0, 0x4, R24 ;  /* 0x000000040018a825 */ /* 0x001fca00078e0218 */
[----:B------:R0:W-:Y:S01]  /*d5f0*/  @!P2 STG.E desc[UR6][R24.64], R156 ;  /* 0x0000009c1800a986 */ /* 0x0001e2000c101906 */
[----:B-1----:R-:W-:Y:S01]  /*d600*/  IMAD.WIDE.U32 R28, R14, 0x10, R190 ;  /* 0x000000100e1c7825 */ /* 0x002fe200078e00be */
[----:B0-----:R-:W-:Y:S02]  /*d610*/  F2FP.BF16.F32.PACK_AB R25, R168, R159 ;  /* 0x0000009fa819723e */ /* 0x001fe400000010ff */
[----:B------:R-:W-:Y:S01]  /*d620*/  F2FP.BF16.F32.PACK_AB R24, R23, R158 ;  /* 0x0000009e1718723e */ /* 0x000fe200000010ff */
[----:B------:R-:W-:Y:S01]  /*d630*/  FMUL.FTZ R16, R156, R16 ;  /* 0x000000109c107220 */ /* 0x000fe20000410000 */
[----:B------:R-:W2:Y:S04]  /*d640*/  LDL R158, [R1+0x5c] ;  /* 0x00005c00019e7983 */ /* 0x000ea80000100800 */
[----:B------:R0:W-:Y:S01]  /*d650*/  STG.E.128 desc[UR6][R28.64], R24 ;  /* 0x000000181c007986 */ /* 0x0001e2000c101d06 */
[----:B------:R-:W-:Y:S01]  /*d660*/  SHF.L.U32 R14, R148, 0x10, RZ ;  /* 0x00000010940e7819 */ /* 0x000fe200000006ff */
[----:B------:R-:W-:-:S02]  /*d670*/  FMUL.FTZ R17, R156, R17 ;  /* 0x000000119c117220 */ /* 0x000fc40000410000 */
[----:B------:R-:W3:Y:S04]  /*d680*/  LDL R159, [R1+0x60] ;  /* 0x00006000019f7983 */ /* 0x000ee80000100800 */
[----:B------:R-:W5:Y:S04]  /*d690*/  LDL R168, [R1+0x64] ;  /* 0x0000640001a87983 */ /* 0x000f680000100800 */
[----:B0-----:R-:W4:Y:S04]  /*d6a0*/  LDL R28, [R1+0x54] ;  /* 0x00005400011c7983 */ /* 0x001f280000100800 */
[----:B------:R-:W2:Y:S04]  /*d6b0*/  LDL R27, [R1+0x50] ;  /* 0x00005000011b7983 */ /* 0x000ea80000100800 */
[----:B------:R-:W3:Y:S01]  /*d6c0*/  LDL R29, [R1+0x58] ;  /* 0x00005800011d7983 */ /* 0x000ee20000100800 */
[----:B------:R-:W-:-:S03]  /*d6d0*/  SHF.L.U32 R23, R108, 0x10, RZ ;  /* 0x000000106c177819 */ /* 0x000fc600000006ff */
[----:B------:R-:W5:Y:S02]  /*d6e0*/  LDL R26, [R1+0x6c] ;  /* 0x00006c00011a7983 */ /* 0x000f640000100800 */
[----:B------:R-:W-:Y:S01]  /*d6f0*/  FFMA.FTZ R16, R14, R16, R23 ;  /* 0x000000100e107223 */ /* 0x000fe20000010017 */
[----:B------:R-:W-:Y:S01]  /*d700*/  SHF.L.U32 R14, R149, 0x10, RZ ;  /* 0x00000010950e7819 */ /* 0x000fe200000006ff */
[----:B------:R-:W5:Y:S01]  /*d710*/  LDL R25, [R1+0x70] ;  /* 0x0000700001197983 */ /* 0x000f620000100800 */
[----:B------:R-:W-:-:S03]  /*d720*/  SHF.L.U32 R23, R109, 0x10, RZ ;  /* 0x000000106d177819 */ /* 0x000fc600000006ff */
[----:B------:R-:W5:Y:S02]  /*d730*/  LDL R24, [R1+0x74] ;  /* 0x0000740001187983 */ /* 0x000f640000100800 */
[----:B------:R-:W-:Y:S01]  /*d740*/  FFMA.FTZ R17, R14, R17, R23 ;  /* 0x000000110e117223 */ /* 0x000fe20000010017 */
[----:B------:R-:W-:-:S04]  /*d750*/  FADD.FTZ R14, -R157, R18 ;  /* 0x000000129d0e7221 */ /* 0x000fc80000010100 */
[----:B------:R-:W-:Y:S01]  /*d760*/  FMUL.FTZ R14, R156, R14 ;  /* 0x0000000e9c0e7220 */ /* 0x000fe20000410000 */
[----:B----4-:R-:W-:Y:S02]  /*d770*/  SHF.L.U32 R23, R28, 0x10, RZ ;  /* 0x000000101c177819 */ /* 0x010fe400000006ff */
[----:B------:R-:W4:Y:S01]  /*d780*/  LDL R28, [R1+0x4c] ;  /* 0x00004c00011c7983 */ /* 0x000f220000100800 */
[----:B--2---:R-:W-:-:S03]  /*d790*/  SHF.L.U32 R18, R27, 0x10, RZ ;  /* 0x000000101b127819 */ /* 0x004fc600000006ff */
[----:B------:R-:W2:Y:S02]  /*d7a0*/  LDL R27, [R1+0x68] ;  /* 0x00006800011b7983 */ /* 0x000ea40000100800 */
[----:B------:R-:W-:Y:S01]  /*d7b0*/  FFMA.FTZ R14, R18, R14, R23 ;  /* 0x0000000e120e7223 */ /* 0x000fe20000010017 */
[----:B------:R-:W-:Y:S01]  /*d7c0*/  FADD.FTZ R18, -R157, R19 ;  /* 0x000000139d127221 */ /* 0x000fe20000010100 */
[----:B------:R-:W-:Y:S02]  /*d7d0*/  SHF.L.U32 R19, R150, 0x10, RZ ;  /* 0x0000001096137819 */ /* 0x000fe400000006ff */
[----:B------:R-:W-:Y:S01]  /*d7e0*/  SHF.L.U32 R23, R110, 0x10, RZ ;  /* 0x000000106e177819 */ /* 0x000fe200000006ff */
[----:B------:R-:W-:-:S04]  /*d7f0*/  FMUL.FTZ R18, R156, R18 ;  /* 0x000000129c127220 */ /* 0x000fc80000410000 */
[----:B------:R-:W-:Y:S01]  /*d800*/  FFMA.FTZ R18, R19, R18, R23 ;  /* 0x0000001213127223 */ /* 0x000fe20000010017 */
[----:B------:R-:W-:Y:S01]  /*d810*/  FADD.FTZ R19, -R157, R20 ;  /* 0x000000149d137221 */ /* 0x000fe20000010100 */
[----:B---3--:R-:W-:Y:S02]  /*d820*/  SHF.L.U32 R20, R29, 0x10, RZ ;  /* 0x000000101d147819 */ /* 0x008fe400000006ff */
[----:B------:R-:W-:Y:S01]  /*d830*/  SHF.L.U32 R23, R158, 0x10, RZ ;  /* 0x000000109e177819 */ /* 0x000fe200000006ff */
[----:B------:R-:W-:Y:S01]  /*d840*/  FMUL.FTZ R19, R156, R19 ;  /* 0x000000139c137220 */ /* 0x000fe20000410000 */
[C---:B------:R-:W-:Y:S01]  /*d850*/  FADD.FTZ R15, -R157.reuse, R15 ;  /* 0x0000000f9d0f7221 */ /* 0x040fe20000010100 */
[----:B------:R-:W-:Y:S01]  /*d860*/  F2FP.BF16.F32.PACK_AB R17, R14, R17 ;  /* 0x000000110e11723e */ /* 0x000fe200000010ff */
[C---:B------:R-:W-:Y:S01]  /*d870*/  FADD.FTZ R4, -R157.reuse, R4 ;  /* 0x000000049d047221 */ /* 0x040fe20000010100 */
[----:B------:R-:W-:Y:S01]  /*d880*/  FFMA.FTZ R20, R20, R19, R23 ;  /* 0x0000001314147223 */ /* 0x000fe20000010017 */
[----:B------:R-:W-:Y:S01]  /*d890*/  FADD.FTZ R19, -R157, R21 ;  /* 0x000000159d137221 */ /* 0x000fe20000010100 */
[----:B------:R-:W-:Y:S01]  /*d8a0*/  SHF.L.U32 R21, R151, 0x10, RZ ;  /* 0x0000001097157819 */ /* 0x000fe200000006ff */
[----:B------:R-:W-:Y:S01]  /*d8b0*/  FADD.FTZ R13, -R157, R13 ;  /* 0x0000000d9d0d7221 */ /* 0x000fe20000010100 */
[----:B------:R-:W-:Y:S01]  /*d8c0*/  SHF.L.U32 R23, R111, 0x10, RZ ;  /* 0x000000106f177819 */ /* 0x000fe200000006ff */
[----:B------:R-:W-:Y:S01]  /*d8d0*/  FMUL.FTZ R19, R156, R19 ;  /* 0x000000139c137220 */ /* 0x000fe20000410000 */
[----:B------:R-:W3:Y:S03]  /*d8e0*/  LDL R158, [R1+0xc4] ;  /* 0x0000c400019e7983 */ /* 0x000ee60000100800 */
[----:B------:R-:W-:Y:S01]  /*d8f0*/  FFMA.FTZ R19, R21, R19, R23 ;  /* 0x0000001315137223 */ /* 0x000fe20000010017 */
[----:B------:R-:W-:Y:S01]  /*d900*/  FADD.FTZ R21, -R157, R22 ;  /* 0x000000169d157221 */ /* 0x000fe20000010100 */
[----:B------:R-:W-:-:S02]  /*d910*/  SHF.L.U32 R22, R159, 0x10, RZ ;  /* 0x000000109f167819 */ /* 0x000fc400000006ff */
[----:B-----5:R-:W-:Y:S01]  /*d920*/  SHF.L.U32 R23, R168, 0x10, RZ ;  /* 0x00000010a8177819 */ /* 0x020fe200000006ff */
[C---:B------:R-:W-:Y:S01]  /*d930*/  FMUL.FTZ R21, R156.reuse, R21 ;  /* 0x000000159c157220 */ /* 0x040fe20000410000 */
[----:B------:R-:W-:Y:S01]  /*d940*/  FMUL.FTZ R15, R156, R15 ;  /* 0x0000000f9c0f7220 */ /* 0x000fe20000410000 */
[----:B------:R-:W-:Y:S01]  /*d950*/  F2FP.BF16.F32.PACK_AB R18, R20, R18 ;  /* 0x000000121412723e */ /* 0x000fe200000010ff */
[----:B------:R-:W-:Y:S01]  /*d960*/  FMUL.FTZ R4, R156, R4 ;  /* 0x000000049c047220 */ /* 0x000fe20000410000 */
[----:B------:R-:W-:Y:S01]  /*d970*/  FFMA.FTZ R21, R22, R21, R23 ;  /* 0x0000001516157223 */ /* 0x000fe20000010017 */
[----:B------:R-:W-:Y:S01]  /*d980*/  SHF.L.U32 R22, R30, 0x10, RZ ;  /* 0x000000101e167819 */ /* 0x000fe200000006ff */
[----:B------:R-:W5:Y:S03]  /*d990*/  LDL R20, [R1+0x7c] ;  /* 0x00007c0001147983 */ /* 0x000f660000100800 */
[----:B------:R-:W-:Y:S01]  /*d9a0*/  F2FP.BF16.F32.PACK_AB R19, R21, R19 ;  /* 0x000000131513723e */ /* 0x000fe200000010ff */
[----:B------:R-:W-:Y:S01]  /*d9b0*/  FMUL.FTZ R13, R156, R13 ;  /* 0x0000000d9c0d7220 */ /* 0x000fe20000410000 */
[----:B------:R-:W3:Y:S04]  /*d9c0*/  LDL R21, [R1+0x88] ;  /* 0x0000880001157983 */ /* 0x000ee80000100800 */
[----:B------:R-:W3:Y:S04]  /*d9d0*/  LDL R30, [R1+0xb8] ;  /* 0x0000b800011e7983 */ /* 0x000ee80000100800 */
[----:B------:R-:W3:Y:S01]  /*d9e0*/  LDL R159, [R1+0xc0] ;  /* 0x0000c000019f7983 */ /* 0x000ee20000100800 */
[----:B----4-:R-:W-:-:S03]  /*d9f0*/  SHF.L.U32 R23, R28, 0x10, RZ ;  /* 0x000000101c177819 */ /* 0x010fc600000006ff */
[----:B------:R-:W4:Y:S02]  /*da00*/  LDL R28, [R1+0xb0] ;  /* 0x0000b000011c7983 */ /* 0x000f240000100800 */
[----:B------:R-:W-:Y:S02]  /*da10*/  FFMA.FTZ R15, R22, R15, R23 ;  /* 0x0000000f160f7223 */ /* 0x000fe40000010017 */
[----:B------:R-:W3:Y:S03]  /*da20*/  LDL R22, [R1+0x78] ;  /* 0x0000780001167983 */ /* 0x000ee60000100800 */
[----:B------:R-:W-:Y:S01]  /*da30*/  F2FP.BF16.F32.PACK_AB R16, R15, R16 ;  /* 0x000000100f10723e */ /* 0x000fe200000010ff */
[----:B------:R-:W-:-:S04]  /*da40*/  IMAD.WIDE.U32 R14, R2, 0x10, R190 ;  /* 0x00000010020e7825 */ /* 0x000fc800078e00be */
[C---:B------:R-:W-:Y:S01]  /*da50*/  FADD.FTZ R2, -R157.reuse, R5 ;  /* 0x000000059d027221 */ /* 0x040fe20000010100 */
[----:B------:R-:W4:Y:S04]  /*da60*/  LDL R23, [R1+0xb4] ;  /* 0x0000b40001177983 */ /* 0x000f280000100800 */
[----:B------:R0:W-:Y:S01]  /*da70*/  STG.E.128 desc[UR6][R14.64], R16 ;  /* 0x000000100e007986 */ /* 0x0001e2000c101d06 */
[C---:B------:R-:W-:Y:S01]  /*da80*/  FADD.FTZ R29, -R157.reuse, R173 ;  /* 0x000000ad9d1d7221 */ /* 0x040fe20000010100 */
[----:B------:R-:W-:Y:S01]  /*da90*/  SHF.L.U32 R5, R144, 0x10, RZ ;  /* 0x0000001090057819 */ /* 0x000fe200000006ff */
[----:B------:R-:W-:Y:S01]  /*daa0*/  FMUL.FTZ R2, R156, R2 ;  /* 0x000000029c027220 */ /* 0x000fe20000410000 */
[----:B------:R-:W4:Y:S01]  /*dab0*/  LDL R173, [R1+0xf8] ;  /* 0x0000f80001ad7983 */ /* 0x000f220000100800 */
[----:B------:R-:W-:-:S03]  /*dac0*/  FADD.FTZ R168, -R157, R186 ;  /* 0x000000ba9da87221 */ /* 0x000fc60000010100 */
[----:B------:R-:W4:Y:S04]  /*dad0*/  LDL R191, [R1+0x13c] ;  /* 0x00013c0001bf7983 */ /* 0x000f280000100800 */
[----:B0-----:R-:W4:Y:S01]  /*dae0*/  LDL R19, [R1+0x80] ;  /* 0x0000800001137983 */ /* 0x001f220000100800 */
[----:B------:R-:W-:-:S03]  /*daf0*/  SHF.L.U32 R14, R104, 0x10, RZ ;  /* 0x00000010680e7819 */ /* 0x000fc600000006ff */
[----:B------:R-:W4:Y:S02]  /*db00*/  LDL R15, [R1+0x84] ;  /* 0x00008400010f7983 */ /* 0x000f240000100800 */
[----:B------:R-:W-:Y:S01]  /*db10*/  FFMA.FTZ R2, R5, R2, R14 ;  /* 0x0000000205027223 */ /* 0x000fe2000001000e */
[----:B--2---:R-:W-:Y:S01]  /*db20*/  SHF.L.U32 R5, R27, 0x10, RZ ;  /* 0x000000101b057819 */ /* 0x004fe200000006ff */
[----:B------:R-:W2:Y:S01]  /*db30*/  LDL R16, [R1+0x8c] ;  /* 0x00008c0001107983 */ /* 0x000ea20000100800 */
[----:B------:R-:W-:-:S03]  /*db40*/  SHF.L.U32 R14, R26, 0x10, RZ ;  /* 0x000000101a0e7819 */ /* 0x000fc600000006ff */
[----:B------:R-:W2:Y:S02]  /*db50*/  LDL R18, [R1+0x90] ;  /* 0x0000900001127983 */ /* 0x000ea40000100800 */
[----:B------:R-:W-:Y:S01]  /*db60*/  FFMA.FTZ R4, R5, R4, R14 ;  /* 0x0000000405047223 */ /* 0x000fe2000001000e */
[----:B------:R-:W-:Y:S01]  /*db70*/  FADD.FTZ R5, -R157, R6 ;  /* 0x000000069d057221 */ /* 0x000fe20000010100 */
[----:B------:R-:W-:Y:S01]  /*db80*/  SHF.L.U32 R6, R145, 0x10, RZ ;  /* 0x0000001091067819 */ /* 0x000fe200000006ff */
[----:B------:R-:W2:Y:S01]  /*db90*/  LDL R17, [R1+0x94] ;  /* 0x0000940001117983 */ /* 0x000ea20000100800 */
[----:B------:R-:W-:Y:S01]  /*dba0*/  SHF.L.U32 R14, R105, 0x10, RZ ;  /* 0x00000010690e7819 */ /* 0x000fe200000006ff */
[----:B------:R-:W-:Y:S02]  /*dbb0*/  FMUL.FTZ R5, R156, R5 ;  /* 0x000000059c057220 */ /* 0x000fe40000410000 */
[----:B------:R-:W2:Y:S02]  /*dbc0*/  LDL R27, [R1+0xa8] ;  /* 0x0000a800011b7983 */ /* 0x000ea40000100800 */
[----:B------:R-:W-:Y:S01]  /*dbd0*/  FFMA.FTZ R5, R6, R5, R14 ;  /* 0x0000000506057223 */ /* 0x000fe2000001000e */
[----:B------:R-:W-:Y:S01]  /*dbe0*/  FADD.FTZ R6, -R157, R7 ;  /* 0x000000079d067221 */ /* 0x000fe20000010100 */
[----:B------:R-:W-:Y:S01]  /*dbf0*/  SHF.L.U32 R7, R25, 0x10, RZ ;  /* 0x0000001019077819 */ /* 0x000fe200000006ff */
[----:B------:R-:W2:Y:S01]  /*dc00*/  LDL R26, [R1+0xac] ;  /* 0x0000ac00011a7983 */ /* 0x000ea20000100800 */
[----:B------:R-:W-:Y:S01]  /*dc10*/  SHF.L.U32 R14, R24, 0x10, RZ ;  /* 0x00000010180e7819 */ /* 0x000fe200000006ff */
[C---:B------:R-:W-:Y:S01]  /*dc20*/  FMUL.FTZ R6, R156.reuse, R6 ;  /* 0x000000069c067220 */ /* 0x040fe20000410000 */
[----:B------:R-:W-:Y:S01]  /*dc30*/  FMUL.FTZ R29, R156, R29 ;  /* 0x0000001d9c1d7220 */ /* 0x000fe20000410000 */
[----:B------:R-:W2:Y:S02]  /*dc40*/  LDL R186, [R1+0x120] ;  /* 0x0001200001ba7983 */ /* 0x000ea40000100800 */
[----:B------:R-:W-:Y:S01]  /*dc50*/  FFMA.FTZ R6, R7, R6, R14 ;  /* 0x0000000607067223 */ /* 0x000fe2000001000e */
[----:B------:R-:W-:Y:S01]  /*dc60*/  FADD.FTZ R7, -R157, R8 ;  /* 0x000000089d077221 */ /* 0x000fe20000010100 */
[----:B------:R-:W-:-:S02]  /*dc70*/  SHF.L.U32 R8, R146, 0x10, RZ ;  /* 0x0000001092087819 */ /* 0x000fc400000006ff */
[----:B------:R-:W-:Y:S01]  /*dc80*/  SHF.L.U32 R14, R106, 0x10, RZ ;  /* 0x000000106a0e7819 */ /* 0x000fe200000006ff */
[----:B------:R-:W-:-:S04]  /*dc90*/  FMUL.FTZ R7, R156, R7 ;  /* 0x000000079c077220 */ /* 0x000fc80000410000 */
[----:B------:R-:W-:Y:S01]  /*dca0*/  FFMA.FTZ R7, R8, R7, R14 ;  /* 0x0000000708077223 */ /* 0x000fe2000001000e */
[----:B------:R-:W-:Y:S01]  /*dcb0*/  FADD.FTZ R8, -R157, R9 ;  /* 0x000000099d087221 */ /* 0x000fe20000010100 */
[----:B-----5:R-:W-:Y:S02]  /*dcc0*/  SHF.L.U32 R14, R20, 0x10, RZ ;  /* 0x00000010140e7819 */ /* 0x020fe400000006ff */
[----:B------:R-:W5:Y:S01]  /*dcd0*/  LDL R20, [R1+0x98] ;  /* 0x0000980001147983 */ /* 0x000f620000100800 */
[----:B------:R-:W-:Y:S01]  /*dce0*/  FMUL.FTZ R8, R156, R8 ;  /* 0x000000089c087220 */ /* 0x000fe20000410000 */
[----:B---3--:R-:W-:Y:S02]  /*dcf0*/  SHF.L.U32 R9, R22, 0x10, RZ ;  /* 0x0000001016097819 */ /* 0x008fe400000006ff */
[----:B------:R-:W3:Y:S03]  /*dd00*/  LDL R22, [R1+0xa0] ;  /* 0x0000a00001167983 */ /* 0x000ee60000100800 */
[----:B------:R-:W-:Y:S01]  /*dd10*/  FFMA.FTZ R8, R9, R8, R14 ;  /* 0x0000000809087223 */ /* 0x000fe2000001000e */
[----:B------:R-:W-:Y:S01]  /*dd20*/  FADD.FTZ R9, -R157, R10 ;  /* 0x0000000a9d097221 */ /* 0x000fe20000010100 */
[----:B------:R-:W-:-:S02]  /*dd30*/  SHF.L.U32 R10, R147, 0x10, RZ ;  /* 0x00000010930a7819 */ /* 0x000fc400000006ff */
[----:B------:R-:W-:Y:S01]  /*dd40*/  SHF.L.U32 R14, R107, 0x10, RZ ;  /* 0x000000106b0e7819 */ /* 0x000fe200000006ff */
[----:B------:R-:W-:-:S04]  /*dd50*/  FMUL.FTZ R9, R156, R9 ;  /* 0x000000099c097220 */ /* 0x000fc80000410000 */
[----:B------:R-:W-:Y:S01]  /*dd60*/  FFMA.FTZ R9, R10, R9, R14 ;  /* 0x000000090a097223 */ /* 0x000fe2000001000e */
[----:B------:R-:W-:Y:S01]  /*dd70*/  FADD.FTZ R10, -R157, R11 ;  /* 0x0000000b9d0a7221 */ /* 0x000fe20000010100 */
[----:B----4-:R-:W-:Y:S02]  /*dd80*/  SHF.L.U32 R11, R19, 0x10, RZ ;  /* 0x00000010130b7819 */ /* 0x010fe400000006ff */
[----:B------:R-:W4:Y:S01]  /*dd90*/  LDL R19, [R1+0x9c] ;  /* 0x00009c0001137983 */ /* 0x000f220000100800 */
[----:B------:R-:W-:Y:S01]  /*dda0*/  FMUL.FTZ R10, R156, R10 ;  /* 0x0000000a9c0a7220 */ /* 0x000fe20000410000 */
[----:B------:R-:W-:-:S05]  /*ddb0*/  SHF.L.U32 R14, R15, 0x10, RZ ;  /* 0x000000100f0e7819 */ /* 0x000fca00000006ff */
[----:B------:R-:W-:Y:S01]  /*ddc0*/  FFMA.FTZ R10, R11, R10, R14 ;  /* 0x0000000a0b0a7223 */ /* 0x000fe2000001000e */
[----:B------:R-:W-:Y:S01]  /*ddd0*/  FADD.FTZ R11, -R157, R160 ;  /* 0x000000a09d0b7221 */ /* 0x000fe20000010100 */
[----:B------:R-:W-:Y:S02]  /*dde0*/  SHF.L.U32 R14, R140, 0x10, RZ ;  /* 0x000000108c0e7819 */ /* 0x000fe400000006ff */
[----:B--2---:R-:W-:Y:S01]  /*ddf0*/  SHF.L.U32 R17, R17, 0x10, RZ ;  /* 0x0000001011117819 */ /* 0x004fe200000006ff */
[----:B------:R-:W-:Y:S01]  /*de00*/  FMUL.FTZ R11, R156, R11 ;  /* 0x0000000b9c0b7220 */ /* 0x000fe20000410000 */
[----:B------:R-:W-:Y:S01]  /*de10*/  SHF.L.U32 R15, R100, 0x10, RZ ;  /* 0x00000010640f7819 */ /* 0x000fe200000006ff */
[C---:B------:R-:W-:Y:S01]  /*de20*/  FADD.FTZ R24, -R157.reuse, R169 ;  /* 0x000000a99d187221 */ /* 0x040fe20000010100 */
[----:B------:R-:W-:Y:S01]  /*de30*/  FADD.FTZ R25, -R157, R167 ;  /* 0x000000a79d197221 */ /* 0x000fe20000010100 */
[----:B------:R-:W2:Y:S02]  /*de40*/  LDL R160, [R1+0xc8] ;  /* 0x0000c80001a07983 */ /* 0x000ea40000100800 */
[----:B------:R-:W-:Y:S01]  /*de50*/  FFMA.FTZ R11, R14, R11, R15 ;  /* 0x0000000b0e0b7223 */ /* 0x000fe2000001000f */
[----:B------:R-:W-:-:S02]  /*de60*/  SHF.L.U32 R14, R21, 0x10, RZ ;  /* 0x00000010150e7819 */ /* 0x000fc400000006ff */
[----:B----4-:R-:W-:Y:S01]  /*de70*/  SHF.L.U32 R19, R19, 0x10, RZ ;  /* 0x0000001013137819 */ /* 0x010fe200000006ff */
[----:B------:R-:W4:Y:S01]  /*de80*/  LDL R21, [R1+0xa4] ;  /* 0x0000a40001157983 */ /* 0x000f220000100800 */
        /* <DEDUP_REMOVED lines=11> */
[----:B------:R-:W-:-:S03]  /*df40*/  SHF.L.U32 R16, R18, 0x10, RZ ;  /* 0x0000001012107819 */ /* 0x000fc600000006ff */
[----:B------:R-:W-:-:S04]  /*df50*/  FMUL.FTZ R15, R156, R15 ;  /* 0x0000000f9c0f7220 */ /* 0x000fc80000410000 */
[----:B------:R-:W-:Y:S01]  /*df60*/  FFMA.FTZ R15, R16, R15, R17 ;  /* 0x0000000f100f7223 */ /* 0x000fe20000010011 */
[----:B------:R-:W-:Y:S01]  /*df70*/  FADD.FTZ R16, -R157, R162 ;  /* 0x000000a29d107221 */ /* 0x000fe20000010100 */
[----:B------:R-:W-:Y:S01]  /*df80*/  SHF.L.U32 R17, R142, 0x10, RZ ;  /* 0x000000108e117819 */ /* 0x000fe200000006ff */
[----:B------:R-:W-:Y:S01]  /*df90*/  FMUL.FTZ R25, R156, R25 ;  /* 0x000000199c197220 */ /* 0x000fe20000410000 */
[----:B------:R-:W-:Y:S01]  /*dfa0*/  SHF.L.U32 R18, R102, 0x10, RZ ;  /* 0x0000001066127819 */ /* 0x000fe200000006ff */
[----:B------:R-:W-:Y:S01]  /*dfb0*/  FMUL.FTZ R16, R156, R16 ;  /* 0x000000109c107220 */ /* 0x000fe20000410000 */
[----:B------:R-:W2:Y:S03]  /*dfc0*/  LDL R162, [R1+0xd0] ;  /* 0x0000d00001a27983 */ /* 0x000ea60000100800 */
[----:B------:R-:W-:Y:S01]  /*dfd0*/  FFMA.FTZ R16, R17, R16, R18 ;  /* 0x0000001011107223 */ /* 0x000fe20000010012 */
[----:B------:R-:W-:Y:S01]  /*dfe0*/  FADD.FTZ R17, -R157, R163 ;  /* 0x000000a39d117221 */ /* 0x000fe20000010100 */
[----:B-----5:R-:W-:-:S03]  /*dff0*/  SHF.L.U32 R18, R20, 0x10, RZ ;  /* 0x0000001014127819 */ /* 0x020fc600000006ff */
[----:B------:R-:W-:-:S04]  /*e000*/  FMUL.FTZ R17, R156, R17 ;  /* 0x000000119c117220 */ /* 0x000fc80000410000 */
[----:B------:R-:W-:Y:S01]  /*e010*/  FFMA.FTZ R17, R18, R17, R19 ;  /* 0x0000001112117223 */ /* 0x000fe20000010013 */
[----:B------:R-:W-:Y:S01]  /*e020*/  FADD.FTZ R18, -R157, R164 ;  /* 0x000000a49d127221 */ /* 0x000fe20000010100 */
[----:B------:R-:W-:Y:S02]  /*e030*/  SHF.L.U32 R19, R143, 0x10, RZ ;  /* 0x000000108f137819 */ /* 0x000fe400000006ff */
[----:B----4-:R-:W-:Y:S01]  /*e040*/  SHF.L.U32 R21, R21, 0x10, RZ ;  /* 0x0000001015157819 */ /* 0x010fe200000006ff */
[----:B------:R-:W-:Y:S01]  /*e050*/  FMUL.FTZ R18, R156, R18 ;  /* 0x000000129c127220 */ /* 0x000fe20000410000 */
[----:B------:R-:W-:Y:S01]  /*e060*/  SHF.L.U32 R20, R103, 0x10, RZ ;  /* 0x0000001067147819 */ /* 0x000fe200000006ff */
[----:B------:R-:W-:Y:S01]  /*e070*/  FADD.FTZ R31, -R157, R175 ;  /* 0x000000af9d1f7221 */ /* 0x000fe20000010100 */
[----:B------:R-:W4:Y:S03]  /*e080*/  LDL R164, [R1+0xdc] ;  /* 0x0000dc0001a47983 */ /* 0x000f260000100800 */
[----:B------:R-:W-:Y:S01]  /*e090*/  FFMA.FTZ R18, R19, R18, R20 ;  /* 0x0000001213127223 */ /* 0x000fe20000010014 */
[----:B---3--:R-:W-:Y:S01]  /*e0a0*/  SHF.L.U32 R20, R22, 0x10, RZ ;  /* 0x0000001016147819 */ /* 0x008fe200000006ff */
[C---:B------:R-:W-:Y:S01]  /*e0b0*/  FADD.FTZ R161, -R157.reuse, R180 ;  /* 0x000000b49da17221 */ /* 0x040fe20000010100 */
[----:B------:R-:W3:Y:S01]  /*e0c0*/  LDL R22, [R1+0xbc] ;  /* 0x0000bc0001167983 */ /* 0x000ee20000100800 */
[----:B------:R-:W-:Y:S01]  /*e0d0*/  FADD.FTZ R19, -R157, R165 ;  /* 0x000000a59d137221 */ /* 0x000fe20000010100 */
[----:B------:R-:W-:-:S02]  /*e0e0*/  FMUL.FTZ R31, R156, R31 ;  /* 0x0000001f9c1f7220 */ /* 0x000fc40000410000 */
[----:B------:R-:W5:Y:S01]  /*e0f0*/  LDL R165, [R1+0xd8] ;  /* 0x0000d80001a57983 */ /* 0x000f620000100800 */
[C---:B------:R-:W-:Y:S01]  /*e100*/  FMUL.FTZ R19, R156.reuse, R19 ;  /* 0x000000139c137220 */ /* 0x040fe20000410000 */
[----:B------:R-:W-:Y:S01]  /*e110*/  FADD.FTZ R163, -R157, R182 ;  /* 0x000000b69da37221 */ /* 0x000fe20000010100 */
[C---:B------:R-:W-:Y:S01]  /*e120*/  FMUL.FTZ R161, R156.reuse, R161 ;  /* 0x000000a19ca17220 */ /* 0x040fe20000410000 */
[----:B------:R-:W-:Y:S01]  /*e130*/  FMUL.FTZ R168, R156, R168 ;  /* 0x000000a89ca87220 */ /* 0x000fe20000410000 */
        /* <DEDUP_REMOVED lines=8> */
[----:B------:R-:W-:Y:S01]  /*e1c0*/  SHF.L.U32 R21, R26, 0x10, RZ ;  /* 0x000000101a157819 */ /* 0x000fe200000006ff */
[----:B------:R-:W-:-:S04]  /*e1d0*/  FADD.FTZ R26, -R157, R170 ;  /* 0x000000aa9d1a7221 */ /* 0x000fc80000010100 */
[----:B------:R-:W-:Y:S01]  /*e1e0*/  FFMA.FTZ R25, R20, R25, R21 ;  /* 0x0000001914197223 */ /* 0x000fe20000010015 */
[----:B------:R-:W-:Y:S01]  /*e1f0*/  SHF.L.U32 R20, R137, 0x10, RZ ;  /* 0x0000001089147819 */ /* 0x000fe200000006ff */
[C---:B------:R-:W-:Y:S01]  /*e200*/  FMUL.FTZ R26, R156.reuse, R26 ;  /* 0x0000001a9c1a7220 */ /* 0x040fe20000410000 */
[----:B------:R-:W-:Y:S01]  /*e210*/  SHF.L.U32 R21, R97, 0x10, RZ ;  /* 0x0000001061157819 */ /* 0x000fe200000006ff */
[----:B------:R-:W-:Y:S01]  /*e220*/  FADD.FTZ R27, -R157, R171 ;  /* 0x000000ab9d1b7221 */ /* 0x000fe20000010100 */
[----:B------:R-:W-:Y:S01]  /*e230*/  FMUL.FTZ R163, R156, R163 ;  /* 0x000000a39ca37220 */ /* 0x000fe20000410000 */
[----:B------:R-:W4:Y:S02]  /*e240*/  LDL R171, [R1+0xf4] ;  /* 0x0000f40001ab7983 */ /* 0x000f240000100800 */
[----:B------:R-:W-:Y:S01]  /*e250*/  FFMA.FTZ R26, R20, R26, R21 ;  /* 0x0000001a141a7223 */ /* 0x000fe20000010015 */
[----:B------:R-:W-:Y:S01]  /*e260*/  SHF.L.U32 R20, R28, 0x10, RZ ;  /* 0x000000101c147819 */ /* 0x000fe200000006ff */
[----:B------:R-:W-:Y:S01]  /*e270*/  FMUL.FTZ R27, R156, R27 ;  /* 0x0000001b9c1b7220 */ /* 0x000fe20000410000 */
[----:B------:R-:W-:-:S02]  /*e280*/  SHF.L.U32 R21, R23, 0x10, RZ ;  /* 0x0000001017157819 */ /* 0x000fc400000006ff */
[----:B------:R-:W5:Y:S01]  /*e290*/  LDL R23, [R1+0xcc] ;  /* 0x0000cc0001177983 */ /* 0x000f620000100800 */
[----:B------:R-:W-:Y:S02]  /*e2a0*/  FADD.FTZ R28, -R157, R172 ;  /* 0x000000ac9d1c7221 */ /* 0x000fe40000010100 */
[----:B------:R-:W-:Y:S01]  /*e2b0*/  FFMA.FTZ R27, R20, R27, R21 ;  /* 0x0000001b141b7223 */ /* 0x000fe20000010015 */
[----:B------:R-:W-:Y:S01]  /*e2c0*/  SHF.L.U32 R20, R138, 0x10, RZ ;  /* 0x000000108a147819 */ /* 0x000fe200000006ff */
[----:B------:R-:W-:Y:S01]  /*e2d0*/  FMUL.FTZ R28, R156, R28 ;  /* 0x0000001c9c1c7220 */ /* 0x000fe20000410000 */
[----:B------:R-:W-:Y:S01]  /*e2e0*/  SHF.L.U32 R21, R98, 0x10, RZ ;  /* 0x0000001062157819 */ /* 0x000fe200000006ff */
[----:B------:R-:W4:Y:S04]  /*e2f0*/  LDL R172, [R1+0xf0] ;  /* 0x0000f00001ac7983 */ /* 0x000f280000100800 */
[----:B------:R-:W-:Y:S01]  /*e300*/  FFMA.FTZ R28, R20, R28, R21 ;  /* 0x0000001c141c7223 */ /* 0x000fe20000010015 */
[----:B---3--:R-:W-:-:S02]  /*e310*/  SHF.L.U32 R21, R22, 0x10, RZ ;  /* 0x0000001016157819 */ /* 0x008fc400000006ff */
[----:B------:R-:W3:Y:S01]  /*e320*/  LDL R22, [R1+0xd4] ;  /* 0x0000d40001167983 */ /* 0x000ee20000100800 */
        /* <DEDUP_REMOVED lines=10> */
[C---:B------:R-:W-:Y:S01]  /*e3d0*/  FADD.FTZ R159, -R157.reuse, R177 ;  /* 0x000000b19d9f7221 */ /* 0x040fe20000010100 */
[C---:B------:R-:W-:Y:S01]  /*e3e0*/  FADD.FTZ R170, -R157.reuse, R187 ;  /* 0x000000bb9daa7221 */ /* 0x040fe20000010100 */
[----:B------:R-:W4:Y:S01]  /*e3f0*/  LDL R178, [R1+0x10c] ;  /* 0x00010c0001b27983 */ /* 0x000f220000100800 */
[----:B------:R-:W-:Y:S01]  /*e400*/  FFMA.FTZ R31, R20, R31, R21 ;  /* 0x0000001f141f7223 */ /* 0x000fe20000010015 */
[----:B------:R-:W-:Y:S01]  /*e410*/  SHF.L.U32 R20, R132, 0x10, RZ ;  /* 0x0000001084147819 */ /* 0x000fe200000006ff */
[----:B------:R-:W-:Y:S01]  /*e420*/  FMUL.FTZ R158, R156, R158 ;  /* 0x0000009e9c9e7220 */ /* 0x000fe20000410000 */
[----:B------:R-:W-:Y:S01]  /*e430*/  SHF.L.U32 R21, R92, 0x10, RZ ;  /* 0x000000105c157819 */ /* 0x000fe200000006ff */
[C---:B------:R-:W-:Y:S01]  /*e440*/  FMUL.FTZ R159, R156.reuse, R159 ;  /* 0x0000009f9c9f7220 */ /* 0x040fe20000410000 */
[C---:B------:R-:W-:Y:S01]  /*e450*/  FADD.FTZ R174, -R157.reuse, R195 ;  /* 0x000000c39dae7221 */ /* 0x040fe20000010100 */
[----:B------:R-:W-:Y:S01]  /*e460*/  FMUL.FTZ R170, R156, R170 ;  /* 0x000000aa9caa7220 */ /* 0x000fe20000410000 */
[C---:B------:R-:W-:Y:S01]  /*e470*/  FADD.FTZ R177, -R157.reuse, R200 ;  /* 0x000000c89db17221 */ /* 0x040fe20000010100 */
[----:B------:R-:W-:Y:S01]  /*e480*/  FFMA.FTZ R158, R20, R158, R21 ;  /* 0x0000009e149e7223 */ /* 0x000fe20000010015 */
[----:B--2---:R-:W-:Y:S01]  /*e490*/  SHF.L.U32 R20, R160, 0x10, RZ ;  /* 0x00000010a0147819 */ /* 0x004fe200000006ff */
[----:B------:R-:W-:Y:S01]  /*e4a0*/  FADD.FTZ R160, -R157, R179 ;  /* 0x000000b39da07221 */ /* 0x000fe20000010100 */
[----:B------:R-:W-:Y:S01]  /*e4b0*/  FMUL.FTZ R174, R156, R174 ;  /* 0x000000ae9cae7220 */ /* 0x000fe20000410000 */
[----:B------:R-:W2:Y:S01]  /*e4c0*/  LDL R179, [R1+0x108] ;  /* 0x0001080001b37983 */ /* 0x000ea20000100800 */
[----:B-----5:R-:W-:-:S03]  /*e4d0*/  SHF.L.U32 R21, R23, 0x10, RZ ;  /* 0x0000001017157819 */ /* 0x020fc600000006ff */
[----:B------:R-:W5:Y:S01]  /*e4e0*/  LDL R23, [R1+0xe4] ;  /* 0x0000e40001177983 */ /* 0x000f620000100800 */
[----:B------:R-:W-:Y:S01]  /*e4f0*/  FMUL.FTZ R160, R156, R160 ;  /* 0x000000a09ca07220 */ /* 0x000fe20000410000 */
[----:B------:R-:W-:Y:S01]  /*e500*/  FFMA.FTZ R159, R20, R159, R21 ;  /* 0x0000009f149f7223 */ /* 0x000fe20000010015 */
[----:B------:R-:W-:Y:S01]  /*e510*/  SHF.L.U32 R20, R133, 0x10, RZ ;  /* 0x0000001085147819 */ /* 0x000fe200000006ff */
[----:B------:R-:W2:Y:S01]  /*e520*/  LDL R187, [R1+0x128] ;  /* 0x0001280001bb7983 */ /* 0x000ea20000100800 */
[----:B------:R-:W-:-:S03]  /*e530*/  SHF.L.U32 R21, R93, 0x10, RZ ;  /* 0x000000105d157819 */ /* 0x000fc600000006ff */
[----:B------:R-:W2:Y:S02]  /*e540*/  LDL R195, [R1+0x14c] ;  /* 0x00014c0001c37983 */ /* 0x000ea40000100800 */
[----:B------:R-:W-:Y:S01]  /*e550*/  FFMA.FTZ R160, R20, R160, R21 ;  /* 0x000000a014a07223 */ /* 0x000fe20000010015 */
[----:B------:R-:W-:Y:S01]  /*e560*/  FADD.FTZ R190, -R157, R214 ;  /* 0x000000d69dbe7221 */ /* 0x000fe20000010100 */
[----:B------:R-:W2:Y:S01]  /*e570*/  LDL R200, [R1+0x150] ;  /* 0x0001500001c87983 */ /* 0x000ea20000100800 */
[----:B---3--:R-:W-:-:S03]  /*e580*/  SHF.L.U32 R21, R22, 0x10, RZ ;  /* 0x0000001016157819 */ /* 0x008fc600000006ff */
        /* <DEDUP_REMOVED lines=9> */
[----:B----4-:R-:W-:Y:S01]  /*e620*/  SHF.L.U32 R21, R164, 0x10, RZ ;  /* 0x00000010a4157819 */ /* 0x010fe200000006ff */
        /* <DEDUP_REMOVED lines=11> */
[----:B------:R-:W-:Y:S01]  /*e6e0*/  FADD.FTZ R167, -R157, R188 ;  /* 0x000000bc9da77221 */ /* 0x000fe20000010100 */
[----:B-----5:R-:W-:-:S02]  /*e6f0*/  SHF.L.U32 R21, R23, 0x10, RZ ;  /* 0x0000001017157819 */ /* 0x020fc400000006ff */
[----:B------:R-:W5:Y:S01]  /*e700*/  LDL R23, [R1+0xfc] ;  /* 0x0000fc0001177983 */ /* 0x000f620000100800 */
[----:B------:R-:W-:Y:S02]  /*e710*/  FMUL.FTZ R167, R156, R167 ;  /* 0x000000a79ca77220 */ /* 0x000fe40000410000 */
[----:B------:R-:W-:Y:S01]  /*e720*/  FFMA.FTZ R165, R20, R165, R21 ;  /* 0x000000a514a57223 */ /* 0x000fe20000010015 */
[----:B------:R-:W-:Y:S02]  /*e730*/  SHF.L.U32 R20, R128, 0x10, RZ ;  /* 0x0000001080147819 */ /* 0x000fe400000006ff */
[----:B------:R-:W-:-:S05]  /*e740*/  SHF.L.U32 R21, R88, 0x10, RZ ;  /* 0x0000001058157819 */ /* 0x000fca00000006ff */
[----:B------:R-:W-:Y:S01]  /*e750*/  FFMA.FTZ R167, R20, R167, R21 ;  /* 0x000000a714a77223 */ /* 0x000fe20000010015 */
[----:B---3--:R-:W-:Y:S02]  /*e760*/  SHF.L.U32 R21, R22, 0x10, RZ ;  /* 0x0000001016157819 */ /* 0x008fe400000006ff */
[----:B------:R-:W3:Y:S01]  /*e770*/  LDL R22, [R1+0x104] ;  /* 0x0001040001167983 */ /* 0x000ee20000100800 */
[----:B------:R-:W-:Y:S01]  /*e780*/  SHF.L.U32 R20, R169, 0x10, RZ ;  /* 0x00000010a9147819 */ /* 0x000fe200000006ff */
[C---:B------:R-:W-:Y:S01]  /*e790*/  FADD.FTZ R169, -R157.reuse, R189 ;  /* 0x000000bd9da97221 */ /* 0x040fe20000010100 */
[----:B------:R-:W-:Y:S01]  /*e7a0*/  FADD.FTZ R181, -R157, R203 ;  /* 0x000000cb9db57221 */ /* 0x000fe20000010100 */
[----:B------:R-:W4:Y:S02]  /*e7b0*/  LDL R189, [R1+0x130] ;  /* 0x0001300001bd7983 */ /* 0x000f240000100800 */
        /* <DEDUP_REMOVED lines=9> */
[----:B------:R-:W-:Y:S01]  /*e850*/  FMUL.FTZ R181, R156, R181 ;  /* 0x000000b59cb57220 */ /* 0x000fe20000410000 */
[----:B------:R-:W-:Y:S01]  /*e860*/  FADD.FTZ R183, -R157, R204 ;  /* 0x000000cc9db77221 */ /* 0x000fe20000010100 */
[----:B------:R-:W-:Y:S01]  /*e870*/  FFMA.FTZ R170, R20, R170, R21 ;  /* 0x000000aa14aa7223 */ /* 0x000fe20000010015 */
[----:B------:R-:W-:Y:S01]  /*e880*/  SHF.L.U32 R20, R130, 0x10, RZ ;  /* 0x0000001082147819 */ /* 0x000fe200000006ff */
[----:B------:R-:W-:Y:S01]  /*e890*/  FMUL.FTZ R171, R156, R171 ;  /* 0x000000ab9cab7220 */ /* 0x000fe20000410000 */
[----:B------:R-:W-:Y:S01]  /*e8a0*/  SHF.L.U32 R21, R90, 0x10, RZ ;  /* 0x000000105a157819 */ /* 0x000fe200000006ff */
[----:B------:R-:W-:Y:S01]  /*e8b0*/  FMUL.FTZ R172, R156, R172 ;  /* 0x000000ac9cac7220 */ /* 0x000fe20000410000 */
[----:B------:R-:W4:Y:S03]  /*e8c0*/  LDL R192, [R1+0x138] ;  /* 0x0001380001c07983 */ /* 0x000f260000100800 */
[----:B------:R-:W-:Y:S01]  /*e8d0*/  FFMA.FTZ R171, R20, R171, R21 ;  /* 0x000000ab14ab7223 */ /* 0x000fe20000010015 */
[----:B------:R-:W-:Y:S01]  /*e8e0*/  SHF.L.U32 R20, R173, 0x10, RZ ;  /* 0x00000010ad147819 */ /* 0x000fe200000006ff */
[----:B------:R-:W-:Y:S01]  /*e8f0*/  FADD.FTZ R173, -R157, R193 ;  /* 0x000000c19dad7221 */ /* 0x000fe20000010100 */
[----:B------:R-:W-:Y:S01]  /*e900*/  FMUL.FTZ R183, R156, R183 ;  /* 0x000000b79cb77220 */ /* 0x000fe20000410000 */
[----:B------:R-:W4:Y:S01]  /*e910*/  LDL R193, [R1+0x140] ;  /* 0x0001400001c17983 */ /* 0x000f220000100800 */
[----:B-----5:R-:W-:-:S03]  /*e920*/  SHF.L.U32 R21, R23, 0x10, RZ ;  /* 0x0000001017157819 */ /* 0x020fc600000006ff */
[----:B------:R-:W5:Y:S01]  /*e930*/  LDL R23, [R1+0x114] ;  /* 0x0001140001177983 */ /* 0x000f620000100800 */
[----:B------:R-:W-:Y:S01]  /*e940*/  FMUL.FTZ R173, R156, R173 ;  /* 0x000000ad9cad7220 */ /* 0x000fe20000410000 */
[----:B------:R-:W-:Y:S01]  /*e950*/  FFMA.FTZ R172, R20, R172, R21 ;  /* 0x000000ac14ac7223 */ /* 0x000fe20000010015 */
[----:B------:R-:W-:Y:S02]  /*e960*/  SHF.L.U32 R20, R131, 0x10, RZ ;  /* 0x0000001083147819 */ /* 0x000fe400000006ff */
[----:B------:R-:W-:-:S05]  /*e970*/  SHF.L.U32 R21, R91, 0x10, RZ ;  /* 0x000000105b157819 */ /* 0x000fca00000006ff */
[----:B------:R-:W-:Y:S01]  /*e980*/  FFMA.FTZ R173, R20, R173, R21 ;  /* 0x000000ad14ad7223 */ /* 0x000fe20000010015 */
[----:B---3--:R-:W-:Y:S02]  /*e990*/  SHF.L.U32 R21, R22, 0x10, RZ ;  /* 0x0000001016157819 */ /* 0x008fe400000006ff */
        /* <DEDUP_REMOVED lines=8> */
[----:B--2---:R-:W-:Y:S02]  /*ea20*/  SHF.L.U32 R20, R179, 0x10, RZ ;  /* 0x00000010b3147819 */ /* 0x004fe400000006ff */
[----:B------:R-:W-:Y:S01]  /*ea30*/  SHF.L.U32 R21, R178, 0x10, RZ ;  /* 0x00000010b2157819 */ /* 0x000fe200000006ff */
[C---:B------:R-:W-:Y:S01]  /*ea40*/  FADD.FTZ R178, -R157.reuse, R197 ;  /* 0x000000c59db27221 */ /* 0x040fe20000010100 */
[C---:B------:R-:W-:Y:S01]  /*ea50*/  FADD.FTZ R179, -R157.reuse, R199 ;  /* 0x000000c79db37221 */ /* 0x040fe20000010100 */
[----:B------:R-:W-:Y:S01]  /*ea60*/  FADD.FTZ R188, -R157, R209 ;  /* 0x000000d19dbc7221 */ /* 0x000fe20000010100 */
[----:B------:R-:W-:Y:S01]  /*ea70*/  FMUL.FTZ R190, R156, R190 ;  /* 0x000000be9cbe7220 */ /* 0x000fe20000410000 */
[----:B------:R-:W-:Y:S01]  /*ea80*/  FFMA.FTZ R177, R20, R177, R21 ;  /* 0x000000b114b17223 */ /* 0x000fe20000010015 */
[----:B------:R-:W-:Y:S01]  /*ea90*/  SHF.L.U32 R20, R125, 0x10, RZ ;  /* 0x000000107d147819 */ /* 0x000fe200000006ff */
[C---:B------:R-:W-:Y:S01]  /*eaa0*/  FMUL.FTZ R178, R156.reuse, R178 ;  /* 0x000000b29cb27220 */ /* 0x040fe20000410000 */
[----:B------:R-:W-:Y:S01]  /*eab0*/  SHF.L.U32 R21, R85, 0x10, RZ ;  /* 0x0000001055157819 */ /* 0x000fe200000006ff */
[----:B------:R-:W-:Y:S01]  /*eac0*/  FMUL.FTZ R179, R156, R179 ;  /* 0x000000b39cb37220 */ /* 0x000fe20000410000 */
[----:B------:R-:W2:Y:S03]  /*ead0*/  LDL R199, [R1+0x154] ;  /* 0x0001540001c77983 */ /* 0x000ea60000100800 */
[----:B------:R-:W-:Y:S01]  /*eae0*/  FFMA.FTZ R178, R20, R178, R21 ;  /* 0x000000b214b27223 */ /* 0x000fe20000010015 */
[----:B------:R-:W-:Y:S01]  /*eaf0*/  SHF.L.U32 R20, R180, 0x10, RZ ;  /* 0x00000010b4147819 */ /* 0x000fe200000006ff */
        /* <DEDUP_REMOVED lines=9> */
[----:B------:R-:W-:-:S05]  /*eb90*/  SHF.L.U32 R21, R86, 0x10, RZ ;  /* 0x0000001056157819 */ /* 0x000fca00000006ff */
[----:B------:R-:W-:Y:S01]  /*eba0*/  FFMA.FTZ R180, R20, R180, R21 ;  /* 0x000000b414b47223 */ /* 0x000fe20000010015 */
[----:B---3--:R-:W-:Y:S02]  /*ebb0*/  SHF.L.U32 R21, R22, 0x10, RZ ;  /* 0x0000001016157819 */ /* 0x008fe400000006ff */
[----:B------:R-:W3:Y:S01]  /*ebc0*/  LDL R22, [R1+0x134] ;  /* 0x0001340001167983 */ /* 0x000ee20000100800 */
        /* <DEDUP_REMOVED lines=20> */
[C---:B------:R-:W-:Y:S01]  /*ed10*/  FMUL.FTZ R186, R156.reuse, R186 ;  /* 0x000000ba9cba7220 */ /* 0x040fe20000410000 */
[----:B------:R-:W-:Y:S01]  /*ed20*/  FADD.FTZ R187, -R157, R207 ;  /* 0x000000cf9dbb7221 */ /* 0x000fe20000010100 */
[----:B-----5:R-:W-:Y:S02]  /*ed30*/  SHF.L.U32 R21, R23, 0x10, RZ ;  /* 0x0000001017157819 */ /* 0x020fe400000006ff */
[----:B------:R-:W4:Y:S01]  /*ed40*/  LDL R23, [R1+0x144] ;  /* 0x0001440001177983 */ /* 0x000f220000100800 */
[----:B------:R-:W-:Y:S02]  /*ed50*/  FMUL.FTZ R187, R156, R187 ;  /* 0x000000bb9cbb7220 */ /* 0x000fe40000410000 */
[----:B------:R-:W-:Y:S01]  /*ed60*/  FFMA.FTZ R186, R20, R186, R21 ;  /* 0x000000ba14ba7223 */ /* 0x000fe20000010015 */
[----:B------:R-:W-:-:S02]  /*ed70*/  SHF.L.U32 R20, R121, 0x10, RZ ;  /* 0x0000001079147819 */ /* 0x000fc400000006ff */
        /* <DEDUP_REMOVED lines=22> */
[----:B------:R-:W-:Y:S01]  /*eee0*/  FADD.FTZ R193, -R157, R226 ;  /* 0x000000e29dc17221 */ /* 0x000fe20000010100 */
[----:B----4-:R-:W-:-:S03]  /*eef0*/  SHF.L.U32 R21, R23, 0x10, RZ ;  /* 0x0000001017157819 */ /* 0x010fc600000006ff */
[----:B------:R-:W-:Y:S01]  /*ef00*/  FMUL.FTZ R193, R156, R193 ;  /* 0x000000c19cc17220 */ /* 0x000fe20000410000 */
[----:B------:R-:W4:Y:S01]  /*ef10*/  LDL R23, [R1+0x160] ;  /* 0x0001600001177983 */ /* 0x000f220000100800 */
[----:B------:R-:W-:Y:S01]  /*ef20*/  FFMA.FTZ R192, R20, R192, R21 ;  /* 0x000000c014c07223 */ /* 0x000fe20000010015 */
[----:B------:R-:W-:Y:S02]  /*ef30*/  SHF.L.U32 R20, R116, 0x10, RZ ;  /* 0x0000001074147819 */ /* 0x000fe400000006ff */
[----:B------:R-:W-:-:S05]  /*ef40*/  SHF.L.U32 R21, R76, 0x10, RZ ;  /* 0x000000104c157819 */ /* 0x000fca00000006ff */
[----:B------:R-:W-:Y:S01]  /*ef50*/  FFMA.FTZ R193, R20, R193, R21 ;  /* 0x000000c114c17223 */ /* 0x000fe20000010015 */
[----:B---3--:R-:W-:Y:S02]  /*ef60*/  SHF.L.U32 R20, R22, 0x10, RZ ;  /* 0x0000001016147819 */ /* 0x008fe400000006ff */
[----:B------:R-:W3:Y:S01]  /*ef70*/  LDL R22, [R1+0x164] ;  /* 0x0001640001167983 */ /* 0x000ee20000100800 */
        /* <DEDUP_REMOVED lines=9> */
[----:B------:R-:W-:Y:S02]  /*f010*/  SHF.L.U32 R20, R200, 0x10, RZ ;  /* 0x00000010c8147819 */ /* 0x000fe400000006ff */
[----:B--2---:R-:W-:Y:S01]  /*f020*/  SHF.L.U32 R21, R199, 0x10, RZ ;  /* 0x00000010c7157819 */ /* 0x004fe200000006ff */
        /* <DEDUP_REMOVED lines=18> */
[----:B----4-:R-:W-:Y:S02]  /*f150*/  SHF.L.U32 R20, R23, 0x10, RZ ;  /* 0x0000001017147819 */ /* 0x010fe400000006ff */
[----:B------:R-:W-:Y:S02]  /*f160*/  F2FP.BF16.F32.PACK_AB R23, R10, R9 ;  /* 0x000000090a17723e */ /* 0x000fe400000010ff */
[----:B------:R-:W-:Y:S02]  /*f170*/  F2FP.BF16.F32.PACK_AB R19, R19, R18 ;  /* 0x000000121313723e */ /* 0x000fe400000010ff */
[----:B------:R-:W-:Y:S02]  /*f180*/  F2FP.BF16.F32.PACK_AB R18, R17, R16 ;  /* 0x000000101112723e */ /* 0x000fe400000010ff */
[----:B------:R-:W-:Y:S02]  /*f190*/  F2FP.BF16.F32.PACK_AB R31, R31, R30 ;  /* 0x0000001e1f1f723e */ /* 0x000fe400000010ff */
[----:B------:R-:W-:-:S02]  /*f1a0*/  F2FP.BF16.F32.PACK_AB R17, R15, R14 ;  /* 0x0000000e0f11723e */ /* 0x000fc400000010ff */
[----:B------:R-:W-:Y:S02]  /*f1b0*/  F2FP.BF16.F32.PACK_AB R16, R13, R11 ;  /* 0x0000000b0d10723e */ /* 0x000fe400000010ff */
[----:B------:R-:W-:Y:S02]  /*f1c0*/  F2FP.BF16.F32.PACK_AB R30, R29, R28 ;  /* 0x0000001c1d1e723e */ /* 0x000fe400000010ff */
[----:B------:R-:W-:Y:S02]  /*f1d0*/  F2FP.BF16.F32.PACK_AB R29, R27, R26 ;  /* 0x0000001a1b1d723e */ /* 0x000fe400000010ff */
[----:B------:R-:W-:Y:S02]  /*f1e0*/  F2FP.BF16.F32.PACK_AB R28, R25, R24 ;  /* 0x00000018191c723e */ /* 0x000fe400000010ff */
[----:B------:R-:W-:Y:S01]  /*f1f0*/  F2FP.BF16.F32.PACK_AB R183, R183, R182 ;  /* 0x000000b6b7b7723e */ /* 0x000fe200000010ff */
[----:B0-----:R-:W-:Y:S01]  /*f200*/  IMAD.WIDE.U32 R196, R196, 0x10, R202 ;  /* 0x00000010c4c47825 */ /* 0x001fe200078e00ca */
[----:B------:R-:W-:-:S02]  /*f210*/  F2FP.BF16.F32.PACK_AB R11, R174, R173 ;  /* 0x000000adae0b723e */ /* 0x000fc400000010ff */
[----:B------:R-:W-:Y:S02]  /*f220*/  F2FP.BF16.F32.PACK_AB R10, R172, R171 ;  /* 0x000000abac0a723e */ /* 0x000fe400000010ff */
[----:B------:R-:W-:Y:S02]  /*f230*/  F2FP.BF16.F32.PACK_AB R182, R181, R180 ;  /* 0x000000b4b5b6723e */ /* 0x000fe400000010ff */
[----:B------:R-:W-:Y:S01]  /*f240*/  F2FP.BF16.F32.PACK_AB R190, R190, R189 ;  /* 0x000000bdbebe723e */ /* 0x000fe200000010ff */
[--C-:B------:R-:W-:Y:S01]  /*f250*/  IMAD.WIDE.U32 R206, R206, 0x10, R202.reuse ;  /* 0x00000010cece7825 */ /* 0x100fe200078e00ca */
[----:B------:R-:W-:Y:S02]  /*f260*/  F2FP.BF16.F32.PACK_AB R181, R179, R178 ;  /* 0x000000b2b3b5723e */ /* 0x000fe400000010ff */
[----:B------:R-:W-:Y:S02]  /*f270*/  F2FP.BF16.F32.PACK_AB R180, R177, R175 ;  /* 0x000000afb1b4723e */ /* 0x000fe400000010ff */
[----:B------:R-:W-:Y:S01]  /*f280*/  F2FP.BF16.F32.PACK_AB R189, R188, R187 ;  /* 0x000000bbbcbd723e */ /* 0x000fe200000010ff */
[----:B------:R-:W-:Y:S01]  /*f290*/  IMAD.WIDE.U32 R14, R221, 0x10, R202 ;  /* 0x00000010dd0e7825 */ /* 0x000fe200078e00ca */
[----:B------:R-:W-:-:S02]  /*f2a0*/  F2FP.BF16.F32.PACK_AB R191, R192, R191 ;  /* 0x000000bfc0bf723e */ /* 0x000fc400000010ff */
[----:B------:R-:W-:Y:S02]  /*f2b0*/  F2FP.BF16.F32.PACK_AB R188, R186, R184 ;  /* 0x000000b8babc723e */ /* 0x000fe400000010ff */
[----:B---3--:R-:W-:Y:S02]  /*f2c0*/  SHF.L.U32 R21, R22, 0x10, RZ ;  /* 0x0000001016157819 */ /* 0x008fe400000006ff */
[----:B------:R-:W-:-:S03]  /*f2d0*/  F2FP.BF16.F32.PACK_AB R22, R8, R7 ;  /* 0x000000070816723e */ /* 0x000fc600000010ff */
[----:B------:R-:W-:Y:S01]  /*f2e0*/  FFMA.FTZ R156, R20, R156, R21 ;  /* 0x0000009c149c7223 */ /* 0x000fe20000010015 */
[----:B------:R-:W-:Y:S02]  /*f2f0*/  F2FP.BF16.F32.PACK_AB R21, R6, R5 ;  /* 0x000000050615723e */ /* 0x000fe400000010ff */
[----:B------:R-:W-:Y:S01]  /*f300*/  F2FP.BF16.F32.PACK_AB R20, R4, R2 ;  /* 0x000000020414723e */ /* 0x000fe200000010ff */
[----:B------:R-:W-:-:S05]  /*f310*/  IMAD.WIDE.U32 R4, R3, 0x10, R202 ;  /* 0x0000001003047825 */ /* 0x000fca00078e00ca */
[----:B------:R0:W-:Y:S01]  /*f320*/  STG.E.128 desc[UR6][R4.64], R20 ;  /* 0x0000001404007986 */ /* 0x0001e2000c101d06 */
[----:B------:R-:W-:-:S04]  /*f330*/  IMAD.WIDE.U32 R6, R12, 0x10, R202 ;  /* 0x000000100c067825 */ /* 0x000fc800078e00ca */
[--C-:B------:R-:W-:Y:S01]  /*f340*/  IMAD.WIDE.U32 R8, R166, 0x10, R202.reuse ;  /* 0x00000010a6087825 */ /* 0x100fe200078e00ca */
[----:B0-----:R-:W0:Y:S01]  /*f350*/  LDC.64 R20, c[0x0][0x380] ;  /* 0x0000e000ff147b82 */ /* 0x001e220000000a00 */
[----:B------:R1:W-:Y:S02]  /*f360*/  STG.E.128 desc[UR6][R6.64], R16 ;  /* 0x0000001006007986 */ /* 0x0003e4000c101d06 */
[--C-:B------:R-:W-:Y:S01]  /*f370*/  IMAD.WIDE.U32 R2, R176, 0x10, R202.reuse ;  /* 0x00000010b0027825 */ /* 0x100fe200078e00ca */
[----:B------:R-:W-:Y:S01]  /*f380*/  F2FP.BF16.F32.PACK_AB R5, R161, R160 ;  /* 0x000000a0a105723e */ /* 0x000fe200000010ff */
[----:B------:R2:W-:Y:S01]  /*f390*/  STG.E.128 desc[UR6][R8.64], R28 ;  /* 0x0000001c08007986 */ /* 0x0005e2000c101d06 */
[----:B------:R-:W-:Y:S01]  /*f3a0*/  F2FP.BF16.F32.PACK_AB R4, R159, R158 ;  /* 0x0000009e9f04723e */ /* 0x000fe200000010ff */
[----:B------:R-:W-:Y:S01]  /*f3b0*/  IMAD.WIDE.U32 R12, R185, 0x10, R202 ;  /* 0x00000010b90c7825 */ /* 0x000fe200078e00ca */
[----:B-1----:R-:W-:Y:S02]  /*f3c0*/  F2FP.BF16.F32.PACK_AB R7, R165, R164 ;  /* 0x000000a4a507723e */ /* 0x002fe400000010ff */
[----:B------:R-:W-:-:S02]  /*f3d0*/  F2FP.BF16.F32.PACK_AB R6, R163, R162 ;  /* 0x000000a2a306723e */ /* 0x000fc400000010ff */
[----:B--2---:R-:W-:Y:S02]  /*f3e0*/  F2FP.BF16.F32.PACK_AB R9, R170, R169 ;  /* 0x000000a9aa09723e */ /* 0x004fe400000010ff */
[----:B------:R-:W-:Y:S01]  /*f3f0*/  F2FP.BF16.F32.PACK_AB R8, R168, R167 ;  /* 0x000000a7a808723e */ /* 0x000fe200000010ff */
[----:B------:R1:W-:Y:S01]  /*f400*/  STG.E.128 desc[UR6][R2.64], R4 ;  /* 0x0000000402007986 */ /* 0x0003e2000c101d06 */
[----:B------:R-:W-:Y:S02]  /*f410*/  F2FP.BF16.F32.PACK_AB R19, R156, R157 ;  /* 0x0000009d9c13723e */ /* 0x000fe400000010ff */
[----:B------:R-:W-:Y:S02]  /*f420*/  F2FP.BF16.F32.PACK_AB R18, R200, R199 ;  /* 0x000000c7c812723e */ /* 0x000fe400000010ff */
        /* <DEDUP_REMOVED lines=10> */
.L_x_374:
[----:B------:R-:W-:Y:S01]  /*f4d0*/  HFMA2 R157, -RZ, RZ, 0, 5.9604644775390625e-08 ;  /* 0x00000001ff9d7431 */ /* 0x000fe200000001ff */
[----:B------:R-:W-:Y:S01]  /*f4e0*/  BSSY B0, `(.L_x_399) ;  /* 0x0000006000007945 */ /* 0x000fe20003800000 */
[----:B------:R-:W-:Y:S02]  /*f4f0*/  MOV R158, 0x1f ;  /* 0x0000001f009e7802 */ /* 0x000fe40000000f00 */
[----:B------:R-:W-:-:S07]  /*f500*/  MOV R159, 0xffffffff ;  /* 0xffffffff009f7802 */ /* 0x000fce0000000f00 */
[----:B------:R-:W-:Y:S05]  /*f510*/  WARPSYNC.COLLECTIVE R159, `(.L_x_400) ;  /* 0x000000009f087348 */ /* 0x000fea0003c00000 */
[----:B------:R0:W1:Y:S02]  /*f520*/  SHFL.BFLY P0, R168, R156, R157, R158 ;  /* 0x0c00009d9ca87389 */ /* 0x000064000000009e */
[----:B01----:R-:W-:Y:S05]  /*f530*/  ENDCOLLECTIVE ;  /* 0x000000000000791b */ /* 0x003fea0003800000 */
.L_x_400:
[----:B------:R-:W-:Y:S05]  /*f540*/  BSYNC B0 ;  /* 0x0000000000007941 */ /* 0x000fea0003800000 */
.L_x_399:
[----:B------:R-:W-:Y:S01]  /*f550*/  FADD.FTZ R156, R156, R168 ;  /* 0x000000a89c9c7221 */ /* 0x000fe20000010000 */
[----:B------:R-:W-:Y:S01]  /*f560*/  HFMA2 R157, -RZ, RZ, 0, 1.1920928955078125e-07 ;  /* 0x00000002ff9d7431 */ /* 0x000fe200000001ff */
[----:B------:R-:W-:Y:S01]  /*f570*/  MOV R158, 0x1f ;  /* 0x0000001f009e7802 */ /* 0x000fe20000000f00 */
[----:B------:R-:W0:Y:S01]  /*f580*/  LDC R190, c[0x0][0x400] ;  /* 0x00010000ffbe7b82 */ /* 0x000e220000000800 */
[----:B------:R-:W-:-:S07]  /*f590*/  MOV R159, 0xffffffff ;  /* 0xffffffff009f7802 */ /* 0x000fce0000000f00 */
[----:B0-----:R-:W-:Y:S05]  /*f5a0*/  WARPSYNC.COLLECTIVE R159, `(.L_x_401) ;  /* 0x000000009f087348 */ /* 0x001fea0003c00000 */
[----:B------:R1:W2:Y:S02]  /*f5b0*/  SHFL.BFLY P0, R168, R156, R157, R158 ;  /* 0x0c00009d9ca87389 */ /* 0x0002a4000000009e */
[----:B012---:R-:W-:Y:S05]  /*f5c0*/  ENDCOLLECTIVE ;  /* 0x000000000000791b */ /* 0x007fea0003800000 */
.L_x_401:
[----:B------:R-:W-:Y:S02]  /*f5d0*/  HFMA2 R157, -RZ, RZ, 0, 2.384185791015625e-07 ;  /* 0x00000004ff9d7431 */ /* 0x000fe400000001ff */
[----:B------:R-:W-:-:S07]  /*f5e0*/  FADD.FTZ R156, R156, R168 ;  /* 0x000000a89c9c7221 */ /* 0x000fce0000010000 */
[----:B------:R-:W-:Y:S05]  /*f5f0*/  WARPSYNC.COLLECTIVE R159, `(.L_x_402) ;  /* 0x000000009f087348 */ /* 0x000fea0003c00000 */
[----:B------:R0:W1:Y:S02]  /*f600*/  SHFL.BFLY P0, R168, R156, R157, R158 ;  /* 0x0c00009d9ca87389 */ /* 0x000064000000009e */
[----:B01----:R-:W-:Y:S05]  /*f610*/  ENDCOLLECTIVE ;  /* 0x000000000000791b */ /* 0x003fea0003800000 */
.L_x_402:
[----:B------:R-:W-:Y:S01]  /*f620*/  MOV R157, 0x8 ;  /* 0x00000008009d7802 */ /* 0x000fe20000000f00 */
[----:B------:R-:W-:-:S07]  /*f630*/  FADD.FTZ R156, R156, R168 ;  /* 0x000000a89c9c7221 */ /* 0x000fce0000010000 */
[----:B------:R-:W-:Y:S05]  /*f640*/  WARPSYNC.COLLECTIVE R159, `(.L_x_403) ;  /* 0x000000009f087348 */ /* 0x000fea0003c00000 */
[----:B------:R0:W1:Y:S02]  /*f650*/  SHFL.BFLY P0, R168, R156, R157, R158 ;  /* 0x0c00009d9ca87389 */ /* 0x000064000000009e */
[----:B01----:R-:W-:Y:S05]  /*f660*/  ENDCOLLECTIVE ;  /* 0x000000000000791b */ /* 0x003fea0003800000 */
.L_x_403:
[----:B------:R-:W-:Y:S02]  /*f670*/  HFMA2 R157, -RZ, RZ, 0, 9.5367431640625e-07 ;  /* 0x00000010ff9d7431 */ /* 0x000fe400000001ff */
[----:B------:R-:W-:-:S07]  /*f680*/  FADD.FTZ R156, R156, R168 ;  /* 0x000000a89c9c7221 */ /* 0x000fce0000010000 */
[----:B------:R-:W-:Y:S05]  /*f690*/  WARPSYNC.COLLECTIVE R159, `(.L_x_404) ;  /* 0x000000009f087348 */ /* 0x000fea0003c00000 */
[----:B------:R0:W1:Y:S02]  /*f6a0*/  SHFL.BFLY P0, R168, R156, R157, R158 ;  /* 0x0c00009d9ca87389 */ /* 0x000064000000009e */
[----:B01----:R-:W-:Y:S05]  /*f6b0*/  ENDCOLLECTIVE ;  /* 0x000000000000791b */ /* 0x003fea0003800000 */
.L_x_404:
[----:B------:R-:W-:-:S04]  /*f6c0*/  FADD.FTZ R156, R156, R168 ;  /* 0x000000a89c9c7221 */ /* 0x000fc80000010000 */
[----:B------:R-:W-:-:S04]  /*f6d0*/  FMUL.FTZ R191, R156, R190 ;  /* 0x000000be9cbf7220 */ /* 0x000fc80000410000 */
        /* <DEDUP_REMOVED lines=160> */
[----:B------:R-:W-:-:S07]  /*100e0*/  MOV R157, 0x1 ;  /* 0x00000001009d7802 */ /* 0x000fce0000000f00 */
[----:B------:R-:W-:Y:S05]  /*100f0*/  WARPSYNC.COLLECTIVE R159, `(.L_x_405) ;  /* 0x000000009f087348 */ /* 0x000fea0003c00000 */
[----:B------:R0:W1:Y:S02]  /*10100*/  SHFL.BFLY P0, R168, R156, R157, R158 ;  /* 0x0c00009d9ca87389 */ /* 0x000064000000009e */
[----:B01----:R-:W-:Y:S05]  /*10110*/  ENDCOLLECTIVE ;  /* 0x000000000000791b */ /* 0x003fea0003800000 */
.L_x_405:
[----:B------:R-:W-:Y:S02]  /*10120*/  HFMA2 R157, -RZ, RZ, 0, 1.1920928955078125e-07 ;  /* 0x00000002ff9d7431 */ /* 0x000fe400000001ff */
[----:B------:R-:W-:-:S07]  /*10130*/  FADD.FTZ R156, R156, R168 ;  /* 0x000000a89c9c7221 */ /* 0x000fce0000010000 */
[----:B------:R-:W-:Y:S05]  /*10140*/  WARPSYNC.COLLECTIVE R159, `(.L_x_406) ;  /* 0x000000009f087348 */ /* 0x000fea0003c00000 */
[----:B------:R0:W1:Y:S02]  /*10150*/  SHFL.BFLY P0, R168, R156, R157, R158 ;  /* 0x0c00009d9ca87389 */ /* 0x000064000000009e */
[----:B01----:R-:W-:Y:S05]  /*10160*/  ENDCOLLECTIVE ;  /* 0x000000000000791b */ /* 0x003fea0003800000 */
.L_x_406:
[----:B------:R-:W-:Y:S01]  /*10170*/  MOV R157, 0x4 ;  /* 0x00000004009d7802 */ /* 0x000fe20000000f00 */
[----:B------:R-:W-:-:S07]  /*10180*/  FADD.FTZ R156, R156, R168 ;  /* 0x000000a89c9c7221 */ /* 0x000fce0000010000 */
[----:B------:R-:W-:Y:S05]  /*10190*/  WARPSYNC.COLLECTIVE R159, `(.L_x_407) ;  /* 0x000000009f087348 */ /* 0x000fea0003c00000 */
[----:B------:R0:W1:Y:S02]  /*101a0*/  SHFL.BFLY P0, R168, R156, R157, R158 ;  /* 0x0c00009d9ca87389 */ /* 0x000064000000009e */
[----:B01----:R-:W-:Y:S05]  /*101b0*/  ENDCOLLECTIVE ;  /* 0x000000000000791b */ /* 0x003fea0003800000 */
.L_x_407:
[----:B------:R-:W-:Y:S02]  /*101c0*/  HFMA2 R157, -RZ, RZ, 0, 4.76837158203125e-07 ;  /* 0x00000008ff9d7431 */ /* 0x000fe400000001ff */
[----:B------:R-:W-:-:S07]  /*101d0*/  FADD.FTZ R156, R156, R168 ;  /* 0x000000a89c9c7221 */ /* 0x000fce0000010000 */
[----:B------:R-:W-:Y:S05]  /*101e0*/  WARPSYNC.COLLECTIVE R159, `(.L_x_408) ;  /* 0x000000009f087348 */ /* 0x000fea0003c00000 */
[----:B------:R0:W1:Y:S02]  /*101f0*/  SHFL.BFLY P0, R168, R156, R157, R158 ;  /* 0x0c00009d9ca87389 */ /* 0x000064000000009e */
[----:B01----:R-:W-:Y:S05]  /*10200*/  ENDCOLLECTIVE ;  /* 0x000000000000791b */ /* 0x003fea0003800000 */
.L_x_408:
[----:B------:R-:W-:Y:S01]  /*10210*/  MOV R157, 0x10 ;  /* 0x00000010009d7802 */ /* 0x000fe20000000f00 */
[----:B------:R-:W-:-:S07]  /*10220*/  FADD.FTZ R156, R156, R168 ;  /* 0x000000a89c9c7221 */ /* 0x000fce0000010000 */
[----:B------:R-:W-:Y:S05]  /*10230*/  WARPSYNC.COLLECTIVE R159, `(.L_x_409) ;  /* 0x000000009f087348 */ /* 0x000fea0003c00000 */
[----:B------:R0:W1:Y:S02]  /*10240*/  SHFL.BFLY P0, R168, R156, R157, R158 ;  /* 0x0c00009d9ca87389 */ /* 0x000064000000009e */
[----:B01----:R-:W-:Y:S05]  /*10250*/  ENDCOLLECTIVE ;  /* 0x000000000000791b */ /* 0x003fea0003800000 */
.L_x_409:
[----:B------:R-:W-:Y:S05]  /*10260*/  BRA `(.L_x_410) ;  /* 0xffffff5800607947 */ /* 0x000fea000383ffff */
.L_x_397:
[----:B------:R-:W-:Y:S01]  /*10270*/  HFMA2 R157, -RZ, RZ, 0, 5.9604644775390625e-08 ;  /* 0x00000001ff9d7431 */ /* 0x000fe200000001ff */
[----:B------:R-:W-:Y:S01]  /*10280*/  BSSY B0, `(.L_x_411) ;  /* 0x0000006000007945 */ /* 0x000fe20003800000 */
[----:B------:R-:W-:Y:S02]  /*10290*/  MOV R158, 0x1f ;  /* 0x0000001f009e7802 */ /* 0x000fe40000000f00 */
[----:B------:R-:W-:-:S07]  /*102a0*/  MOV R159, 0xffffffff ;  /* 0xffffffff009f7802 */ /* 0x000fce0000000f00 */
[----:B------:R-:W-:Y:S05]  /*102b0*/  WARPSYNC.COLLECTIVE R159, `(.L_x_412) ;  /* 0x000000009f087348 */ /* 0x000fea0003c00000 */
[----:B------:R0:W1:Y:S02]  /*102c0*/  SHFL.BFLY P0, R168, R156, R157, R158 ;  /* 0x0c00009d9ca87389 */ /* 0x000064000000009e */
[----:B01----:R-:W-:Y:S05]  /*102d0*/  ENDCOLLECTIVE ;  /* 0x000000000000791b */ /* 0x003fea0003800000 */
.L_x_412:
[----:B------:R-:W-:Y:S05]  /*102e0*/  BSYNC B0 ;  /* 0x0000000000007941 */ /* 0x000fea0003800000 */
.L_x_411:
        /* <DEDUP_REMOVED lines=8> */
.L_x_413:
[----:B------:R-:W-:Y:S02]  /*10370*/  HFMA2 R157, -RZ, RZ, 0, 2.384185791015625e-07 ;  /* 0x00000004ff9d7431 */ /* 0x000fe400000001ff */
[----:B------:R-:W-:-:S07]  /*10380*/  FADD.FTZ R156, R156, R168 ;  /* 0x000000a89c9c7221 */ /* 0x000fce0000010000 */
[----:B------:R-:W-:Y:S05]  /*10390*/  WARPSYNC.COLLECTIVE R159, `(.L_x_414) ;  /* 0x000000009f087348 */ /* 0x000fea0003c00000 */
[----:B------:R0:W1:Y:S02]  /*103a0*/  SHFL.BFLY P0, R168, R156, R157, R158 ;  /* 0x0c00009d9ca87389 */ /* 0x000064000000009e */
[----:B01----:R-:W-:Y:S05]  /*103b0*/  ENDCOLLECTIVE ;  /* 0x000000000000791b */ /* 0x003fea0003800000 */
.L_x_414:
[----:B------:R-:W-:Y:S01]  /*103c0*/  MOV R157, 0x8 ;  /* 0x00000008009d7802 */ /* 0x000fe20000000f00 */
[----:B------:R-:W-:-:S07]  /*103d0*/  FADD.FTZ R156, R156, R168 ;  /* 0x000000a89c9c7221 */ /* 0x000fce0000010000 */
[----:B------:R-:W-:Y:S05]  /*103e0*/  WARPSYNC.COLLECTIVE R159, `(.L_x_415) ;  /* 0x000000009f087348 */ /* 0x000fea0003c00000 */
[----:B------:R0:W1:Y:S02]  /*103f0*/  SHFL.BFLY P0, R168, R156, R157, R158 ;  /* 0x0c00009d9ca87389 */ /* 0x000064000000009e */
[----:B01----:R-:W-:Y:S05]  /*10400*/  ENDCOLLECTIVE ;  /* 0x000000000000791b */ /* 0x003fea0003800000 */
.L_x_415:
[----:B------:R-:W-:Y:S02]  /*10410*/  HFMA2 R157, -RZ, RZ, 0, 9.5367431640625e-07 ;  /* 0x00000010ff9d7431 */ /* 0x000fe400000001ff */
[----:B------:R-:W-:-:S07]  /*10420*/  FADD.FTZ R156, R156, R168 ;  /* 0x000000a89c9c7221 */ /* 0x000fce0000010000 */
[----:B------:R-:W-:Y:S05]  /*10430*/  WARPSYNC.COLLECTIVE R159, `(.L_x_416) ;  /* 0x000000009f087348 */ /* 0x000fea0003c00000 */
[----:B------:R0:W1:Y:S02]  /*10440*/  SHFL.BFLY P0, R168, R156, R157, R158 ;  /* 0x0c00009d9ca87389 */ /* 0x000064000000009e */
[----:B01----:R-:W-:Y:S05]  /*10450*/  ENDCOLLECTIVE ;  /* 0x000000000000791b */ /* 0x003fea0003800000 */
.L_x_416:
        /* <DEDUP_REMOVED lines=166> */
.L_x_417:
[----:B------:R-:W-:Y:S02]  /*10ec0*/  HFMA2 R157, -RZ, RZ, 0, 1.1920928955078125e-07 ;  /* 0x00000002ff9d7431 */ /* 0x000fe400000001ff */
[----:B------:R-:W-:-:S07]  /*10ed0*/  FADD.FTZ R156, R156, R168 ;  /* 0x000000a89c9c7221 */ /* 0x000fce0000010000 */
[----:B------:R-:W-:Y:S05]  /*10ee0*/  WARPSYNC.COLLECTIVE R159, `(.L_x_418) ;  /* 0x000000009f087348 */ /* 0x000fea0003c00000 */
[----:B------:R0:W1:Y:S02]  /*10ef0*/  SHFL.BFLY P0, R168, R156, R157, R158 ;  /* 0x0c00009d9ca87389 */ /* 0x000064000000009e */
[----:B01----:R-:W-:Y:S05]  /*10f00*/  ENDCOLLECTIVE ;  /* 0x000000000000791b */ /* 0x003fea0003800000 */
.L_x_418:
[----:B------:R-:W-:Y:S01]  /*10f10*/  MOV R157, 0x4 ;  /* 0x00000004009d7802 */ /* 0x000fe20000000f00 */
[----:B------:R-:W-:-:S07]  /*10f20*/  FADD.FTZ R156, R156, R168 ;  /* 0x000000a89c9c7221 */ /* 0x000fce0000010000 */
[----:B------:R-:W-:Y:S05]  /*10f30*/  WARPSYNC.COLLECTIVE R159, `(.L_x_419) ;  /* 0x000000009f087348 */ /* 0x000fea0003c00000 */
[----:B------:R0:W1:Y:S02]  /*10f40*/  SHFL.BFLY P0, R168, R156, R157, R158 ;  /* 0x0c00009d9ca87389 */ /* 0x000064000000009e */
[----:B01----:R-:W-:Y:S05]  /*10f50*/  ENDCOLLECTIVE ;  /* 0x000000000000791b */ /* 0x003fea0003800000 */
.L_x_419:
[----:B------:R-:W-:Y:S02]  /*10f60*/  HFMA2 R157, -RZ, RZ, 0, 4.76837158203125e-07 ;  /* 0x00000008ff9d7431 */ /* 0x000fe400000001ff */
[----:B------:R-:W-:-:S07]  /*10f70*/  FADD.FTZ R156, R156, R168 ;  /* 0x000000a89c9c7221 */ /* 0x000fce0000010000 */
[----:B------:R-:W-:Y:S05]  /*10f80*/  WARPSYNC.COLLECTIVE R159, `(.L_x_420) ;  /* 0x000000009f087348 */ /* 0x000fea0003c00000 */
[----:B------:R0:W1:Y:S02]  /*10f90*/  SHFL.BFLY P0, R168, R156, R157, R158 ;  /* 0x0c00009d9ca87389 */ /* 0x000064000000009e */
[----:B01----:R-:W-:Y:S05]  /*10fa0*/  ENDCOLLECTIVE ;  /* 0x000000000000791b */ /* 0x003fea0003800000 */
.L_x_420:
[----:B------:R-:W-:Y:S01]  /*10fb0*/  MOV R157, 0x10 ;  /* 0x00000010009d7802 */ /* 0x000fe20000000f00 */
[----:B------:R-:W-:-:S07]  /*10fc0*/  FADD.FTZ R156, R156, R168 ;  /* 0x000000a89c9c7221 */ /* 0x000fce0000010000 */
[----:B------:R-:W-:Y:S05]  /*10fd0*/  WARPSYNC.COLLECTIVE R159, `(.L_x_421) ;  /* 0x000000009f087348 */ /* 0x000fea0003c00000 */
[----:B------:R0:W1:Y:S02]  /*10fe0*/  SHFL.BFLY P0, R168, R156, R157, R158 ;  /* 0x0c00009d9ca87389 */ /* 0x000064000000009e */
[----:B01----:R-:W-:Y:S05]  /*10ff0*/  ENDCOLLECTIVE ;  /* 0x000000000000791b */ /* 0x003fea0003800000 */
.L_x_421:
[----:B------:R-:W-:Y:S05]  /*11000*/  BRA `(.L_x_422) ;  /* 0xffffffc0006c7947 */ /* 0x000fea000383ffff */
.L_x_423:
        /* <DEDUP_REMOVED lines=15> */
.L_x_88421:


//--------------------- .text._ZN10layer_norm13ln_fwd_kernelINS_13Kernel_traitsI13__nv_bfloat16S2_S2_S2_fjLj2560ELj1ELj4ELj1ELj16ENS_18Kernel_traits_baseILj2560ES2_S2_S2_S2_fjLj128EEEEELb0ELb1ELb1ELb0EEEvNS_9FwdParamsE --------------------------
	.section	.text._ZN10layer_norm13ln_fwd_kernelINS_13Kernel_traitsI13__nv_bfloat16S2_S2_S2_fjLj2560ELj1ELj4ELj1ELj16ENS_18Kernel_traits_baseILj2560ES2_S2_S2_S2_fjLj128EEEEELb0ELb1ELb1ELb0EEEvNS_9FwdParamsE,"ax",@progbits
	.align	128
        .global         _ZN10layer_norm13ln_fwd_kernelINS_13Kernel_traitsI13__nv_bfloat16S2_S2_S2_fjLj2560ELj1ELj4ELj1ELj16ENS_18Kernel_traits_baseILj2560ES2_S2_S2_S2_fjLj128EEEEELb0ELb1ELb1ELb0EEEvNS_9FwdParamsE
        .type           _ZN10layer_norm13ln_fwd_kernelINS_13Kernel_traitsI13__nv_bfloat16S2_S2_S2_fjLj2560ELj1ELj4ELj1ELj16ENS_18Kernel_traits_baseILj2560ES2_S2_S2_S2_fjLj128EEEEELb0ELb1ELb1ELb0EEEvNS_9FwdParamsE,@function
        .size           _ZN10layer_norm13ln_fwd_kernelINS_13Kernel_traitsI13__nv_bfloat16S2_S2_S2_fjLj2560ELj1ELj4ELj1ELj16ENS_18Kernel_traits_baseILj2560ES2_S2_S2_S2_fjLj128EEEEELb0ELb1ELb1ELb0EEEvNS_9FwdParamsE,(.L_x_88422 - _ZN10layer_norm13ln_fwd_kernelINS_13Kernel_traitsI13__nv_bfloat16S2_S2_S2_fjLj2560ELj1ELj4ELj1ELj16ENS_18Kernel_traits_baseILj2560ES2_S2_S2_S2_fjLj128EEEEELb0ELb1ELb1ELb0EEEvNS_9FwdParamsE)
        .other          _ZN10layer_norm13ln_fwd_kernelINS_13Kernel_traitsI13__nv_bfloat16S2_S2_S2_fjLj2560ELj1ELj4ELj1ELj16ENS_18Kernel_traits_baseILj2560ES2_S2_S2_S2_fjLj128EEEEELb0ELb1ELb1ELb0EEEvNS_9FwdParamsE,@"STO_CUDA_ENTRY STV_DEFAULT"
_ZN10layer_norm13ln_fwd_kernelINS_13Kernel_traitsI13__nv_bfloat16S2_S2_S2_fjLj2560ELj1ELj4ELj1ELj16ENS_18Kernel_traits_baseILj2560ES2_S2_S2_S2_fjLj128EEEEELb0ELb1ELb1ELb0EEEvNS_9FwdParamsE:
.text._ZN10layer_norm13ln_fwd_kernelINS_13Kernel_traitsI13__nv_bfloat16S2_S2_S2_fjLj2560ELj1ELj4ELj1ELj16ENS_18Kernel_traits_baseILj2560ES2_S2_S2_S2_fjLj128EEEEELb0ELb1ELb1ELb0EEEvNS_9FwdParamsE:
        /* <DEDUP_REMOVED lines=12> */
[----:B------:R-:W-:-:S04]  /*00c0*/  LOP3.LUT R3, R185, 0x1f, RZ, 0x3c, !PT ;  /* 0x0000001fb9037812 */ /* 0x000fc800078e3cff */
[----:B------:R-:W-:Y:S02]  /*00d0*/  LEA.HI.SX32 R0, R0, R3, 0x1d ;  /* 0x0000000300007211 */ /* 0x000fe400078feaff */
[----:B------:R-:W-:Y:S01]  /*00e0*/  MOV R3, R185 ;  /* 0x000000b900037202 */ /* 0x000fe20000000f00 */
        /* <DEDUP_REMOVED lines=9> */
[C---:B------:R-:W-:Y:S01]  /*0180*/  ISETP.GE.U32.AND P2, PT, R0.reuse, 0xa0, PT ;  /* 0x000000a00000780c */ /* 0x040fe20003f46070 */
        /* <DEDUP_REMOVED lines=19> */
[C---:B0-----:R-:W-:Y:S01]  /*02c0*/  @P5 IMAD.WIDE.U32 R14, R3.reuse, 0x10, R14 ;  /* 0x00000010030e5825 */ /* 0x041fe200078e000e */
[----:B------:R0:W5:Y:S06]  /*02d0*/  @P5 LD.E.128 R116, desc[UR6][R12.64] ;  /* 0x000000060c745980 */ /* 0x00016c000c101d00 */
[----:B------:R-:W3:Y:S01]  /*02e0*/  @P1 LDC.64 R4, c[0x0][0x3e8] ;  /* 0x0000fa00ff041b82 */ /* 0x000ee20000000a00 */
[----:B------:R-:W-:Y:S01]  /*02f0*/  @P5 VIADD R3, R3, 0x20 ;  /* 0x0000002003035836 */ /* 0x000fe20000000000 */
[----:B------:R-:W-:Y:S01]  /*0300*/  ISETP.GE.U32.AND P6, PT, R0, 0x100, PT ;  /* 0x000001000000780c */ /* 0x000fe20003fc6070 */
[----:B------:R3:W5:Y:S05]  /*0310*/  @P5 LDG.E.128 R112, desc[UR6][R14.64] ;  /* 0x000000060e705981 */ /* 0x00076a000c1e1d00 */
[----:B-1----:R-:W1:Y:S01]  /*0320*/  @P2 LDC.64 R6, c[0x0][0x3d0] ;  /* 0x0000f400ff062b82 */ /* 0x002e620000000a00 */
[----:B--2---:R-:W-:-:S07]  /*0330*/  @P0 IMAD.WIDE.U32 R16, R3, 0x10, R16 ;  /* 0x0000001003100825 */ /* 0x004fce00078e0010 */
[----:B------:R-:W2:Y:S08]  /*0340*/  @P2 LDC.64 R8, c[0x0][0x438] ;  /* 0x00010e00ff082b82 */ /* 0x000eb00000000a00 */
[----:B------:R-:W2:Y:S01]  /*0350*/  @P2 LDC.64 R26, c[0x0][0x3e8] ;  /* 0x0000fa00ff1a2b82 */ /* 0x000ea20000000a00 */
[----:B------:R-:W-:Y:S01]  /*0360*/  ISETP.GE.U32.AND P5, PT, R0, 0x120, PT ;  /* 0x000001200000780c */ /* 0x000fe20003fa6070 */
[----:B------:R3:W5:Y:S06]  /*0370*/  @P0 LDG.E.128 R212, desc[UR6][R16.64] ;  /* 0x0000000610d40981 */ /* 0x00076c000c1e1d00 */
[----:B----4-:R-:W4:Y:S01]  /*0380*/  @P4 LDC.64 R10, c[0x0][0x3d0] ;  /* 0x0000f400ff0a4b82 */ /* 0x010f220000000a00 */
[----:B------:R-:W-:-:S07]  /*0390*/  @P0 IMAD.WIDE.U32 R18, R3, 0x10, R18 ;  /* 0x0000001003120825 */ /* 0x000fce00078e0012 */
[----:B0-----:R-:W0:Y:S01]  /*03a0*/  @P4 LDC.64 R12, c[0x0][0x438] ;  /* 0x00010e00ff0c4b82 */ /* 0x001e220000000a00 */
[----:B------:R-:W-:-:S07]  /*03b0*/  @P0 IMAD.WIDE.U32 R20, R3, 0x10, R20 ;  /* 0x0000001003140825 */ /* 0x000fce00078e0014 */
[----:B------:R-:W0:Y:S01]  /*03c0*/  @P4 LDC.64 R28, c[0x0][0x3e8] ;  /* 0x0000fa00ff1c4b82 */ /* 0x000e220000000a00 */
[----:B------:R-:W-:Y:S01]  /*03d0*/  @P0 IADD3 R3, PT, PT, R3, 0x20, RZ ;  /* 0x0000002003030810 */ /* 0x000fe20007ffe0ff */
[----:B------:R1:W5:Y:S06]  /*03e0*/  @P0 LD.E.128 R108, desc[UR6][R18.64] ;  /* 0x00000006126c0980 */ /* 0x00036c000c101d00 */
[----:B------:R-:W0:Y:S01]  /*03f0*/  @P3 LDC.64 R30, c[0x0][0x3d0] ;  /* 0x0000f400ff1e3b82 */ /* 0x000e220000000a00 */
[C---:B---3--:R-:W-:Y:S01]  /*0400*/  @P1 IMAD.WIDE.U32 R22, R3.reuse, 0x10, R22 ;  /* 0x0000001003161825 */ /* 0x048fe200078e0016 */
[----:B------:R3:W5:Y:S06]  /*0410*/  @P0 LDG.E.128 R104, desc[UR6][R20.64] ;  /* 0x0000000614680981 */ /* 0x00076c000c1e1d00 */
[----:B------:R-:W3:Y:S01]  /*0420*/  @P3 LDC.64 R14, c[0x0][0x438] ;  /* 0x00010e00ff0e3b82 */ /* 0x000ee20000000a00 */
[C---:B------:R-:W-:Y:S01]  /*0430*/  @P1 IMAD.WIDE.U32 R24, R3.reuse, 0x10, R24 ;  /* 0x0000001003181825 */ /* 0x040fe200078e0018 */
[----:B------:R0:W5:Y:S06]  /*0440*/  @P1 LDG.E.128 R208, desc[UR6][R22.64] ;  /* 0x0000000616d01981 */ /* 0x00016c000c1e1d00 */
[----:B------:R-:W3:Y:S01]  /*0450*/  @P3 LDC.64 R16, c[0x0][0x3e8] ;  /* 0x0000fa00ff103b82 */ /* 0x000ee20000000a00 */
[C---:B------:R-:W-:Y:S01]  /*0460*/  @P1 IMAD.WIDE.U32 R4, R3.reuse, 0x10, R4 ;  /* 0x0000001003041825 */ /* 0x040fe200078e0004 */
[----:B------:R-:W-:Y:S01]  /*0470*/  @P1 IADD3 R3, PT, PT, R3, 0x20, RZ ;  /* 0x0000002003031810 */ /* 0x000fe20007ffe0ff */
[----:B------:R0:W5:Y:S05]  /*0480*/  @P1 LD.E.128 R100, desc[UR6][R24.64] ;  /* 0x0000000618641980 */ /* 0x00016a000c101d00 */
[----:B-1----:R-:W1:Y:S01]  /*0490*/  @P6 LDC.64 R18, c[0x0][0x3d0] ;  /* 0x0000f400ff126b82 */ /* 0x002e620000000a00 */
[C---:B------:R-:W-:Y:S01]  /*04a0*/  @P2 IMAD.WIDE.U32 R6, R3.reuse, 0x10, R6 ;  /* 0x0000001003062825 */ /* 0x040fe200078e0006 */
[----:B------:R0:W5:Y:S06]  /*04b0*/  @P1 LDG.E.128 R96, desc[UR6][R4.64] ;  /* 0x0000000604601981 */ /* 0x00016c000c1e1d00 */
[----:B------:R-:W1:Y:S01]  /*04c0*/  @P6 LDC.64 R32, c[0x0][0x438] ;  /* 0x00010e00ff206b82 */ /* 0x000e620000000a00 */
[C---:B--2---:R-:W-:Y:S01]  /*04d0*/  @P2 IMAD.WIDE.U32 R8, R3.reuse, 0x10, R8 ;  /* 0x0000001003082825 */ /* 0x044fe200078e0008 */
[----:B------:R2:W5:Y:S06]  /*04e0*/  @P2 LDG.E.128 R204, desc[UR6][R6.64] ;  /* 0x0000000606cc2981 */ /* 0x00056c000c1e1d00 */
[----:B------:R-:W2:Y:S01]  /*04f0*/  @P6 LDC.64 R34, c[0x0][0x3e8] ;  /* 0x0000fa00ff226b82 */ /* 0x000ea20000000a00 */
[C---:B------:R-:W-:Y:S01]  /*0500*/  @P2 IMAD.WIDE.U32 R26, R3.reuse, 0x10, R26 ;  /* 0x00000010031a2825 */ /* 0x040fe200078e001a */
[----:B------:R0:W5:Y:S03]  /*0510*/  @P2 LD.E.128 R92, desc[UR6][R8.64] ;  /* 0x00000006085c2980 */ /* 0x000166000c101d00 */
[----:B------:R-:W-:Y:S01]  /*0520*/  @P2 VIADD R3, R3, 0x20 ;  /* 0x0000002003032836 */ /* 0x000fe20000000000 */
[----:B------:R0:W5:Y:S02]  /*0530*/  @P2 LDG.E.128 R88, desc[UR6][R26.64] ;  /* 0x000000061a582981 */ /* 0x000164000c1e1d00 */
[----:B------:R-:W2:Y:S01]  /*0540*/  @P5 LDC.64 R36, c[0x0][0x3d0] ;  /* 0x0000f400ff245b82 */ /* 0x000ea20000000a00 */
[----:B----4-:R-:W-:-:S07]  /*0550*/  @P4 IMAD.WIDE.U32 R10, R3, 0x10, R10 ;  /* 0x00000010030a4825 */ /* 0x010fce00078e000a */
[----:B------:R-:W4:Y:S01]  /*0560*/  @P5 LDC.64 R38, c[0x0][0x438] ;  /* 0x00010e00ff265b82 */ /* 0x000f220000000a00 */
[C---:B0-----:R-:W-:Y:S01]  /*0570*/  @P4 IMAD.WIDE.U32 R12, R3.reuse, 0x10, R12 ;  /* 0x00000010030c4825 */ /* 0x041fe200078e000c */
[----:B------:R0:W5:Y:S06]  /*0580*/  @P4 LDG.E.128 R200, desc[UR6][R10.64] ;  /* 0x000000060ac84981 */ /* 0x00016c000c1e1d00 */
[----:B---3--:R-:W3:Y:S01]  /*0590*/  @P5 LDC.64 R20, c[0x0][0x3e8] ;  /* 0x0000fa00ff145b82 */ /* 0x008ee20000000a00 */
[C---:B------:R-:W-:Y:S01]  /*05a0*/  @P4 IMAD.WIDE.U32 R28, R3.reuse, 0x10, R28 ;  /* 0x00000010031c4825 */ /* 0x040fe200078e001c */
[----:B------:R-:W-:Y:S01]  /*05b0*/  @P4 IADD3 R3, PT, PT, R3, 0x20, RZ ;  /* 0x0000002003034810 */ /* 0x000fe20007ffe0ff */
[----:B------:R0:W5:Y:S04]  /*05c0*/  @P4 LD.E.128 R84, desc[UR6][R12.64] ;  /* 0x000000060c544980 */ /* 0x000168000c101d00 */
[C---:B------:R-:W-:Y:S01]  /*05d0*/  @P3 IMAD.WIDE.U32 R30, R3.reuse, 0x10, R30 ;  /* 0x00000010031e3825 */ /* 0x040fe200078e001e */
[----:B------:R0:W5:Y:S03]  /*05e0*/  @P4 LDG.E.128 R80, desc[UR6][R28.64] ;  /* 0x000000061c504981 */ /* 0x000166000c1e1d00 */
[C---:B------:R-:W-:Y:S01]  /*05f0*/  @P3 IMAD.WIDE.U32 R14, R3.reuse, 0x10, R14 ;  /* 0x00000010030e3825 */ /* 0x040fe200078e000e */
[----:B------:R0:W5:Y:S03]  /*0600*/  @P3 LDG.E.128 R196, desc[UR6][R30.64] ;  /* 0x000000061ec43981 */ /* 0x000166000c1e1d00 */
[C---:B------:R-:W-:Y:S01]  /*0610*/  @P3 IMAD.WIDE.U32 R16, R3.reuse, 0x10, R16 ;  /* 0x0000001003103825 */ /* 0x040fe200078e0010 */
[----:B------:R-:W-:Y:S01]  /*0620*/  @P3 IADD3 R3, PT, PT, R3, 0x20, RZ ;  /* 0x0000002003033810 */ /* 0x000fe20007ffe0ff */
[----:B------:R0:W5:Y:S04]  /*0630*/  @P3 LD.E.128 R76, desc[UR6][R14.64] ;  /* 0x000000060e4c3980 */ /* 0x000168000c101d00 */
[C---:B-1----:R-:W-:Y:S01]  /*0640*/  @P6 IMAD.WIDE.U32 R18, R3.reuse, 0x10, R18 ;  /* 0x0000001003126825 */ /* 0x042fe200078e0012 */
[----:B------:R0:W5:Y:S03]  /*0650*/  @P3 LDG.E.128 R72, desc[UR6][R16.64] ;  /* 0x0000000610483981 */ /* 0x000166000c1e1d00 */
[C---:B------:R-:W-:Y:S01]  /*0660*/  @P6 IMAD.WIDE.U32 R32, R3.reuse, 0x10, R32 ;  /* 0x0000001003206825 */ /* 0x040fe200078e0020 */
[----:B------:R0:W5:Y:S03]  /*0670*/  @P6 LDG.E.128 R192, desc[UR6][R18.64] ;  /* 0x0000000612c06981 */ /* 0x000166000c1e1d00 */
[C---:B--2---:R-:W-:Y:S01]  /*0680*/  @P6 IMAD.WIDE.U32 R34, R3.reuse, 0x10, R34 ;  /* 0x0000001003226825 */ /* 0x044fe200078e0022 */
[----:B------:R0:W5:Y:S03]  /*0690*/  @P6 LD.E.128 R68, desc[UR6][R32.64] ;  /* 0x0000000620446980 */ /* 0x000166000c101d00 */
[----:B------:R-:W-:Y:S01]  /*06a0*/  @P6 VIADD R3, R3, 0x20 ;  /* 0x0000002003036836 */ /* 0x000fe20000000000 */
[----:B------:R0:W5:Y:S03]  /*06b0*/  @P6 LDG.E.128 R64, desc[UR6][R34.64] ;  /* 0x0000000622406981 */ /* 0x000166000c1e1d00 */
[----:B------:R-:W-:-:S04]  /*06c0*/  @P5 IMAD.WIDE.U32 R36, R3, 0x10, R36 ;  /* 0x0000001003245825 */ /* 0x000fc800078e0024 */
[C---:B----4-:R-:W-:Y:S01]  /*06d0*/  @P5 IMAD.WIDE.U32 R38, R3.reuse, 0x10, R38 ;  /* 0x0000001003265825 */ /* 0x050fe200078e0026 */
[----:B------:R0:W5:Y:S03]  /*06e0*/  @P5 LDG.E.128 R188, desc[UR6][R36.64] ;  /* 0x0000000624bc5981 */ /* 0x000166000c1e1d00 */
[----:B---3--:R-:W-:Y:S01]  /*06f0*/  @P5 IMAD.WIDE.U32 R20, R3, 0x10, R20 ;  /* 0x0000001003145825 */ /* 0x008fe200078e0014 */
[----:B------:R0:W5:Y:S04]  /*0700*/  @P5 LD.E.128 R60, desc[UR6][R38.64] ;  /* 0x00000006263c5980 */ /* 0x000168000c101d00 */
[----:B------:R0:W5:Y:S01]  /*0710*/  @P5 LDG.E.128 R56, desc[UR6][R20.64] ;  /* 0x0000000614385981 */ /* 0x000162000c1e1d00 */
[----:B------:R-:W-:-:S02]  /*0720*/  ISETP.GE.U32.AND P0, PT, R0, 0x140, PT ;  /* 0x000001400000780c */ /* 0x000fc40003f06070 */
[----:B------:R-:W-:-:S11]  /*0730*/  @P5 IADD3 R3, PT, PT, R3, 0x20, RZ ;  /* 0x0000002003035810 */ /* 0x000fd60007ffe0ff */
[----:B0-----:R-:W-:Y:S05]  /*0740*/  @!P0 BRA `(.L_x_426) ;  /* 0x0000000800248947 */ /* 0x001fea0003800000 */
[----:B------:R-:W0:Y:S08]  /*0750*/  LDC.64 R52, c[0x0][0x3e8] ;  /* 0x0000fa00ff347b82 */ /* 0x000e300000000a00 */
[----:B------:R-:W1:Y:S08]  /*0760*/  LDC.64 R176, c[0x0][0x3d0] ;  /* 0x0000f400ffb07b82 */ /* 0x000e700000000a00 */
[----:B------:R-:W2:Y:S01]  /*0770*/  LDC.64 R172, c[0x0][0x438] ;  /* 0x00010e00ffac7b82 */ /* 0x000ea20000000a00 */
[----:B0-----:R-:W-:-:S06]  /*0780*/  IMAD.WIDE.U32 R52, R3, 0x10, R52 ;  /* 0x0000001003347825 */ /* 0x001fcc00078e0034 */
[----:B------:R-:W5:Y:S01]  /*0790*/  LDG.E.128 R52, desc[UR6][R52.64] ;  /* 0x0000000634347981 */ /* 0x000f62000c1e1d00 */
[----:B-1----:R-:W-:-:S06]  /*07a0*/  IMAD.WIDE.U32 R176, R3, 0x10, R176 ;  /* 0x0000001003b07825 */ /* 0x002fcc00078e00b0 */
[----:B------:R-:W5:Y:S01]  /*07b0*/  LDG.E.128 R176, desc[UR6][R176.64] ;  /* 0x00000006b0b07981 */ /* 0x000f62000c1e1d00 */
[----:B--2---:R-:W-:-:S06]  /*07c0*/  IMAD.WIDE.U32 R172, R3, 0x10, R172 ;  /* 0x0000001003ac7825 */ /* 0x004fcc00078e00ac */
[----:B------:R-:W5:Y:S01]  /*07d0*/  LD.E.128 R172, desc[UR6][R172.64] ;  /* 0x00000006acac7980 */ /* 0x000f62000c101d00 */
[----:B------:R-:W-:Y:S05]  /*07e0*/  BRA `(.L_x_426) ;  /* 0x0000000400fc7947 */ /* 0x000fea0003800000 */
.L_x_425:
        /* <DEDUP_REMOVED lines=24> */
[C---:B---3--:R-:W-:Y:S01]  /*0970*/  @P6 IMAD.WIDE.U32 R10, R3.reuse, 0x10, R10 ;  /* 0x00000010030a6825 */ /* 0x048fe200078e000a */
[----:B------:R3:W5:Y:S06]  /*0980*/  @P6 LDG.E.128 R216, desc[UR6][R8.64] ;  /* 0x0000000608d86981 */ /* 0x00076c000c1e1d00 */
[----:B------:R-:W2:Y:S01]  /*0990*/  @P4 LDC.64 R22, c[0x0][0x3e8] ;  /* 0x0000fa00ff164b82 */ /* 0x000ea20000000a00 */
[----:B------:R3:W5:Y:S01]  /*09a0*/  @P6 LDG.E.128 R112, desc[UR6][R10.64] ;  /* 0x000000060a706981 */ /* 0x000762000c1e1d00 */
[----:B------:R-:W-:Y:S01]  /*09b0*/  @P6 VIADD R3, R3, 0x20 ;  /* 0x0000002003036836 */ /* 0x000fe20000000000 */
[----:B------:R-:W-:-:S05]  /*09c0*/  @P6 MOV R119, RZ ;  /* 0x000000ff00776202 */ /* 0x000fca0000000f00 */
[----:B0-----:R-:W0:Y:S01]  /*09d0*/  @P3 LDC.64 R4, c[0x0][0x3d0] ;  /* 0x0000f400ff043b82 */ /* 0x001e220000000a00 */
[----:B------:R-:W-:-:S07]  /*09e0*/  ISETP.GE.U32.AND P6, PT, R0, 0x120, PT ;  /* 0x000001200000780c */ /* 0x000fce0003fc6070 */
[----:B-1----:R-:W1:Y:S01]  /*09f0*/  @P3 LDC.64 R6, c[0x0][0x3e8] ;  /* 0x0000fa00ff063b82 */ /* 0x002e620000000a00 */
[----:B----4-:R-:W-:-:S04]  /*0a00*/  @P5 IMAD.WIDE.U32 R12, R3, 0x10, R12 ;  /* 0x00000010030c5825 */ /* 0x010fc800078e000c */
[C---:B------:R-:W-:Y:S01]  /*0a10*/  @P5 IMAD.WIDE.U32 R14, R3.reuse, 0x10, R14 ;  /* 0x00000010030e5825 */ /* 0x040fe200078e000e */
[----:B------:R-:W-:Y:S01]  /*0a20*/  @P5 IADD3 R3, PT, PT, R3, 0x20, RZ ;  /* 0x0000002003035810 */ /* 0x000fe20007ffe0ff */
[----:B------:R4:W5:Y:S01]  /*0a30*/  @P5 LDG.E.128 R212, desc[UR6][R12.64] ;  /* 0x000000060cd45981 */ /* 0x000962000c1e1d00 */
[----:B---3--:R-:W3:Y:S08]  /*0a40*/  @P2 LDC.64 R8, c[0x0][0x3d0] ;  /* 0x0000f400ff082b82 */ /* 0x008ef00000000a00 */
        /* <DEDUP_REMOVED lines=10> */
[C---:B------:R-:W-:Y:S01]  /*0af0*/  @P4 IMAD.WIDE.U32 R22, R3.reuse, 0x10, R22 ;  /* 0x0000001003164825 */ /* 0x040fe200078e0016 */
[----:B------:R-:W-:Y:S01]  /*0b00*/  @P4 IADD3 R3, PT, PT, R3, 0x20, RZ ;  /* 0x0000002003034810 */ /* 0x000fe20007ffe0ff */
[----:B------:R2:W5:Y:S01]  /*0b10*/  @P4 LDG.E.128 R204, desc[UR6][R20.64] ;  /* 0x0000000614cc4981 */ /* 0x000562000c1e1d00 */
[----:B------:R-:W2:Y:S08]  /*0b20*/  @P6 LDC.64 R28, c[0x0][0x3d0] ;  /* 0x0000f400ff1c6b82 */ /* 0x000eb00000000a00 */
[----:B------:R-:W2:Y:S01]  /*0b30*/  @P6 LDC.64 R30, c[0x0][0x3e8] ;  /* 0x0000fa00ff1e6b82 */ /* 0x000ea20000000a00 */
[C---:B0-----:R-:W-:Y:S01]  /*0b40*/  @P3 IMAD.WIDE.U32 R4, R3.reuse, 0x10, R4 ;  /* 0x0000001003043825 */ /* 0x041fe200078e0004 */
[----:B------:R0:W5:Y:S03]  /*0b50*/  @P4 LDG.E.128 R88, desc[UR6][R22.64] ;  /* 0x0000000616584981 */ /* 0x000166000c1e1d00 */
[C---:B-1----:R-:W-:Y:S01]  /*0b60*/  @P3 IMAD.WIDE.U32 R6, R3.reuse, 0x10, R6 ;  /* 0x0000001003063825 */ /* 0x042fe200078e0006 */
[----:B------:R-:W-:Y:S01]  /*0b70*/  @P3 IADD3 R3, PT, PT, R3, 0x20, RZ ;  /* 0x0000002003033810 */ /* 0x000fe20007ffe0ff */
[----:B------:R0:W5:Y:S04]  /*0b80*/  @P3 LDG.E.128 R200, desc[UR6][R4.64] ;  /* 0x0000000604c83981 */ /* 0x000168000c1e1d00 */
[C---:B---3--:R-:W-:Y:S01]  /*0b90*/  @P2 IMAD.WIDE.U32 R8, R3.reuse, 0x10, R8 ;  /* 0x0000001003082825 */ /* 0x048fe200078e0008 */
[----:B------:R0:W5:Y:S03]  /*0ba0*/  @P3 LDG.E.128 R80, desc[UR6][R6.64] ;  /* 0x0000000606503981 */ /* 0x000166000c1e1d00 */
[C---:B----4-:R-:W-:Y:S01]  /*0bb0*/  @P2 IMAD.WIDE.U32 R10, R3.reuse, 0x10, R10 ;  /* 0x00000010030a2825 */ /* 0x050fe200078e000a */
[----:B------:R0:W5:Y:S03]  /*0bc0*/  @P2 LDG.E.128 R196, desc[UR6][R8.64] ;  /* 0x0000000608c42981 */ /* 0x000166000c1e1d00 */
[----:B------:R-:W-:Y:S01]  /*0bd0*/  @P2 VIADD R3, R3, 0x20 ;  /* 0x0000002003032836 */ /* 0x000fe20000000000 */
[----:B------:R0:W5:Y:S03]  /*0be0*/  @P2 LDG.E.128 R72, desc[UR6][R10.64] ;  /* 0x000000060a482981 */ /* 0x000166000c1e1d00 */
[----:B------:R-:W-:-:S04]  /*0bf0*/  @P1 IMAD.WIDE.U32 R24, R3, 0x10, R24 ;  /* 0x0000001003181825 */ /* 0x000fc800078e0018 */
[C---:B------:R-:W-:Y:S01]  /*0c00*/  @P1 IMAD.WIDE.U32 R26, R3.reuse, 0x10, R26 ;  /* 0x00000010031a1825 */ /* 0x040fe200078e001a */
[----:B------:R-:W-:Y:S01]  /*0c10*/  @P1 IADD3 R3, PT, PT, R3, 0x20, RZ ;  /* 0x0000002003031810 */ /* 0x000fe20007ffe0ff */
[----:B------:R0:W5:Y:S04]  /*0c20*/  @P1 LDG.E.128 R192, desc[UR6][R24.64] ;  /* 0x0000000618c01981 */ /* 0x000168000c1e1d00 */
[C---:B--2---:R-:W-:Y:S01]  /*0c30*/  @P6 IMAD.WIDE.U32 R28, R3.reuse, 0x10, R28 ;  /* 0x00000010031c6825 */ /* 0x044fe200078e001c */
[----:B------:R0:W5:Y:S03]  /*0c40*/  @P1 LDG.E.128 R64, desc[UR6][R26.64] ;  /* 0x000000061a401981 */ /* 0x000166000c1e1d00 */
[----:B------:R-:W-:Y:S01]  /*0c50*/  @P6 IMAD.WIDE.U32 R30, R3, 0x10, R30 ;  /* 0x00000010031e6825 */ /* 0x000fe200078e001e */
[----:B------:R0:W5:Y:S04]  /*0c60*/  @P6 LDG.E.128 R188, desc[UR6][R28.64] ;  /* 0x000000061cbc6981 */ /* 0x000168000c1e1d00 */
[----:B------:R0:W5:Y:S01]  /*0c70*/  @P6 LDG.E.128 R56, desc[UR6][R30.64] ;  /* 0x000000061e386981 */ /* 0x000162000c1e1d00 */
[----:B------:R-:W-:-:S02]  /*0c80*/  @P5 MOV R111, RZ ;  /* 0x000000ff006f5202 */ /* 0x000fc40000000f00 */
[----:B------:R-:W-:Y:S01]  /*0c90*/  ISETP.GE.U32.AND P5, PT, R0, 0x140, PT ;  /* 0x000001400000780c */ /* 0x000fe20003fa6070 */
[----:B------:R-:W-:Y:S02]  /*0ca0*/  HFMA2 R70, -RZ, RZ, 0, 0 ;  /* 0x00000000ff467431 */ /* 0x000fe400000001ff */
[----:B------:R-:W-:Y:S02]  /*0cb0*/  HFMA2 R94, -RZ, RZ, 0, 0 ;  /* 0x00000000ff5e7431 */ /* 0x000fe400000001ff */
[----:B------:R-:W-:Y:S02]  /*0cc0*/  HFMA2 R118, -RZ, RZ, 0, 0 ;  /* 0x00000000ff767431 */ /* 0x000fe400000001ff */
[----:B------:R-:W-:Y:S01]  /*0cd0*/  IMAD.MOV.U32 R62, RZ, RZ, RZ ;  /* 0x000000ffff3e7224 */ /* 0x000fe200078e00ff */
[----:B------:R-:W-:Y:S02]  /*0ce0*/  CS2R R60, SRZ ;  /* 0x00000000003c7805 */ /* 0x000fe4000001ff00 */
[----:B------:R-:W-:-:S02]  /*0cf0*/  CS2R R68, SRZ ;  /* 0x0000000000447805 */ /* 0x000fc4000001ff00 */
[----:B------:R-:W-:Y:S02]  /*0d00*/  MOV R78, RZ ;  /* 0x000000ff004e7202 */ /* 0x000fe40000000f00 */
[----:B------:R-:W-:Y:S01]  /*0d10*/  CS2R R76, SRZ ;  /* 0x00000000004c7805 */ /* 0x000fe2000001ff00 */
[----:B------:R-:W-:Y:S01]  /*0d20*/  IMAD.MOV.U32 R86, RZ, RZ, RZ ;  /* 0x000000ffff567224 */ /* 0x000fe200078e00ff */
[----:B------:R-:W-:Y:S02]  /*0d30*/  CS2R R84, SRZ ;  /* 0x0000000000547805 */ /* 0x000fe4000001ff00 */
[----:B------:R-:W-:Y:S02]  /*0d40*/  CS2R R92, SRZ ;  /* 0x00000000005c7805 */ /* 0x000fe4000001ff00 */
[----:B------:R-:W-:Y:S02]  /*0d50*/  MOV R102, RZ ;  /* 0x000000ff00667202 */ /* 0x000fe40000000f00 */
[----:B------:R-:W-:Y:S01]  /*0d60*/  CS2R R100, SRZ ;  /* 0x0000000000647805 */ /* 0x000fe2000001ff00 */
[----:B------:R-:W-:Y:S01]  /*0d70*/  IMAD.MOV.U32 R110, RZ, RZ, RZ ;  /* 0x000000ffff6e7224 */ /* 0x000fe200078e00ff */
[----:B------:R-:W-:-:S02]  /*0d80*/  CS2R R108, SRZ ;  /* 0x00000000006c7805 */ /* 0x000fc4000001ff00 */
[----:B------:R-:W-:Y:S02]  /*0d90*/  CS2R R116, SRZ ;  /* 0x0000000000747805 */ /* 0x000fe4000001ff00 */
[----:B------:R-:W-:Y:S02]  /*0da0*/  MOV R126, RZ ;  /* 0x000000ff007e7202 */ /* 0x000fe40000000f00 */
[----:B------:R-:W-:Y:S01]  /*0db0*/  CS2R R124, SRZ ;  /* 0x00000000007c7805 */ /* 0x000fe2000001ff00 */
[----:B------:R-:W-:Y:S01]  /*0dc0*/  @P0 IMAD.MOV.U32 R103, RZ, RZ, RZ ;  /* 0x000000ffff670224 */ /* 0x000fe200078e00ff */
[----:B------:R-:W-:Y:S01]  /*0dd0*/  @P4 MOV R95, RZ ;  /* 0x000000ff005f4202 */ /* 0x000fe20000000f00 */
[----:B------:R-:W-:Y:S01]  /*0de0*/  @P2 IMAD.MOV.U32 R79, RZ, RZ, RZ ;  /* 0x000000ffff4f2224 */ /* 0x000fe200078e00ff */
[----:B------:R-:W-:Y:S01]  /*0df0*/  @P3 MOV R87, RZ ;  /* 0x000000ff00573202 */ /* 0x000fe20000000f00 */
[----:B------:R-:W-:Y:S01]  /*0e00*/  @P6 VIADD R3, R3, 0x20 ;  /* 0x0000002003036836 */ /* 0x000fe20000000000 */
[----:B------:R-:W-:-:S02]  /*0e10*/  @P1 MOV R71, RZ ;  /* 0x000000ff00471202 */ /* 0x000fc40000000f00 */
[----:B------:R-:W-:Y:S01]  /*0e20*/  @P6 MOV R63, RZ ;  /* 0x000000ff003f6202 */ /* 0x000fe20000000f00 */
[----:B0-----:R-:W-:Y:S06]  /*0e30*/  @!P5 BRA `(.L_x_426) ;  /* 0x000000000068d947 */ /* 0x001fec0003800000 */
[----:B------:R-:W0:Y:S08]  /*0e40*/  LDC.64 R52, c[0x0][0x3e8] ;  /* 0x0000fa00ff347b82 */ /* 0x000e300000000a00 */
[----:B------:R-:W1:Y:S01]  /*0e50*/  LDC.64 R176, c[0x0][0x3d0] ;  /* 0x0000f400ffb07b82 */ /* 0x000e620000000a00 */
[----:B0-----:R-:W-:-:S06]  /*0e60*/  IMAD.WIDE.U32 R52, R3, 0x10, R52 ;  /* 0x0000001003347825 */ /* 0x001fcc00078e0034 */
[----:B------:R-:W5:Y:S01]  /*0e70*/  LDG.E.128 R52, desc[UR6][R52.64] ;  /* 0x0000000634347981 */ /* 0x000f62000c1e1d00 */
[----:B-1----:R-:W-:-:S06]  /*0e80*/  IMAD.WIDE.U32 R176, R3, 0x10, R176 ;  /* 0x0000001003b07825 */ /* 0x002fcc00078e00b0 */
[----:B------:R-:W5:Y:S01]  /*0e90*/  LDG.E.128 R176, desc[UR6][R176.64] ;  /* 0x00000006b0b07981 */ /* 0x000f62000c1e1d00 */
[----:B------:R-:W-:Y:S02]  /*0ea0*/  CS2R R174, SRZ ;  /* 0x0000000000ae7805 */ /* 0x000fe4000001ff00 */
        /* <DEDUP_REMOVED lines=10> */
[----:B------:R-:W-:Y:S01]  /*0f50*/  CS2R R92, SRZ ;  /* 0x00000000005c7805 */ /* 0x000fe2000001ff00 */
[----:B------:R-:W-:Y:S01]  /*0f60*/  IMAD.MOV.U32 R102, RZ, RZ, RZ ;  /* 0x000000ffff667224 */ /* 0x000fe200078e00ff */
[----:B------:R-:W-:Y:S02]  /*0f70*/  CS2R R100, SRZ ;  /* 0x0000000000647805 */ /* 0x000fe4000001ff00 */
[----:B------:R-:W-:-:S02]  /*0f80*/  MOV R110, RZ ;  /* 0x000000ff006e7202 */ /* 0x000fc40000000f00 */
[----:B------:R-:W-:Y:S02]  /*0f90*/  CS2R R108, SRZ ;  /* 0x00000000006c7805 */ /* 0x000fe4000001ff00 */
[----:B------:R-:W-:Y:S02]  /*0fa0*/  MOV R118, RZ ;  /* 0x000000ff00767202 */ /* 0x000fe40000000f00 */
[----:B------:R-:W-:Y:S02]  /*0fb0*/  CS2R R116, SRZ ;  /* 0x0000000000747805 */ /* 0x000fe4000001ff00 */
[----:B------:R-:W-:Y:S02]  /*0fc0*/  MOV R126, RZ ;  /* 0x000000ff007e7202 */ /* 0x000fe40000000f00 */
[----:B------:R-:W-:-:S07]  /*0fd0*/  CS2R R124, SRZ ;  /* 0x00000000007c7805 */ /* 0x000fce000001ff00 */
.L_x_426:
[----:B------:R-:W-:Y:S05]  /*0fe0*/  BSYNC.RECONVERGENT B0 ;  /* 0x0000000000007941 */ /* 0x000fea0003800200 */
.L_x_424:
[----:B------:R-:W0:Y:S01]  /*0ff0*/  S2UR UR4, SR_CTAID.X ;  /* 0x00000000000479c3 */ /* 0x000e220000002500 */
[----:B------:R-:W1:Y:S01]  /*1000*/  LDCU UR5, c[0x0][0x384] ;  /* 0x00007080ff0577ac */ /* 0x000e620008000800 */
[----:B------:R-:W-:Y:S01]  /*1010*/  SHF.R.U32.HI R2, RZ, 0x5, R2 ;  /* 0x00000005ff027819 */ /* 0x000fe20000011602 */
[----:B0-----:R-:W-:-:S06]  /*1020*/  USHF.L.U32 UR4, UR4, 0x2, URZ ;  /* 0x0000000204047899 */ /* 0x001fcc00080006ff */
[----:B------:R-:W-:-:S04]  /*1030*/  LOP3.LUT R2, R2, UR4, RZ, 0xfc, !PT ;  /* 0x0000000402027c12 */ /* 0x000fc8000f8efcff */
[----:B-1----:R-:W-:-:S13]  /*1040*/  ISETP.GE.AND P0, PT, R2, UR5, PT ;  /* 0x0000000502007c0c */ /* 0x002fda000bf06270 */
[----:B------:R-:W-:Y:S05]  /*1050*/  @P0 EXIT ;  /* 0x000000000000094d */ /* 0x000fea0003800000 */
[----:B-----5:R-:W-:Y:S01]  /*1060*/  PRMT R171, R175, 0x7632, R171 ;  /* 0x00007632afab7816 */ /* 0x020fe200000000ab */
[----:B------:R-:W0:Y:S01]  /*1070*/  LDCU.U8 UR8, c[0x0][0x410] ;  /* 0x00008200ff0877ac */ /* 0x000e220008000000 */
[----:B------:R-:W-:Y:S02]  /*1080*/  PRMT R170, R179, 0x7632, R170 ;  /* 0x00007632b3aa7816 */ /* 0x000fe400000000aa */
[----:B------:R-:W-:Y:S01]  /*1090*/  PRMT R169, R174, 0x7632, R169 ;  /* 0x00007632aea97816 */ /* 0x000fe200000000a9 */
[----:B------:R1:W-:Y:S01]  /*10a0*/  STL.S16 [R1+0x170], R171 ;  /* 0x000170ab01007387 */ /* 0x0003e20000100600 */
[----:B------:R-:W-:Y:S01]  /*10b0*/  PRMT R168, R178, 0x7632, R168 ;  /* 0x00007632b2a87816 */ /* 0x000fe200000000a8 */
[----:B------:R-:W2:Y:S01]  /*10c0*/  LDCU UR9, c[0x0][0x448] ;  /* 0x00008900ff0977ac */ /* 0x000ea20008000800 */
[----:B------:R-:W-:Y:S01]  /*10d0*/  PRMT R167, R173, 0x7632, R167 ;  /* 0x00007632ada77816 */ /* 0x000fe200000000a7 */
[----:B------:R1:W-:Y:S01]  /*10e0*/  STL.S16 [R1+0x16c], R170 ;  /* 0x00016caa01007387 */ /* 0x0003e20000100600 */
[----:B------:R-:W-:Y:S01]  /*10f0*/  PRMT R166, R177, 0x7632, R166 ;  /* 0x00007632b1a67816 */ /* 0x000fe200000000a6 */
[----:B------:R-:W3:Y:S01]  /*1100*/  LDCU.64 UR4, c[0x0][0x3a0] ;  /* 0x00007400ff0477ac */ /* 0x000ee20008000a00 */
        /* <DEDUP_REMOVED lines=204> */
[----:B0-23--:R1:W-:Y:S02]  /*1dd0*/  STL.S16 [R1], R3 ;  /* 0x0000000301007387 */ /* 0x00d3e40000100600 */
.L_x_490:
[----:B-1----:R-:W0:Y:S08]  /*1de0*/  LDC.64 R128, c[0x0][0x3f0] ;  /* 0x0000fc00ff807b82 */ /* 0x002e300000000a00 */
[----:B------:R-:W1:Y:S01]  /*1df0*/  LDC R252, c[0x0][0x388] ;  /* 0x0000e200fffc7b82 */ /* 0x000e620000000800 */
[----:B0-----:R-:W-:-:S05]  /*1e00*/  IMAD.WIDE R128, R2, 0x4, R128 ;  /* 0x0000000402807825 */ /* 0x001fca00078e0280 */
[----:B------:R0:W2:Y:S02]  /*1e10*/  LDG.E R183, desc[UR6][R128.64] ;  /* 0x0000000680b77981 */ /* 0x0000a4000c1e1900 */
[----:B0-----:R-:W0:Y:S01]  /*1e20*/  LDC.64 R128, c[0x0][0x3f8] ;  /* 0x0000fe00ff807b82 */ /* 0x001e220000000a00 */
[C---:B-1----:R-:W-:Y:S02]  /*1e30*/  IMAD R182, R2.reuse, R252, RZ ;  /* 0x000000fc02b67224 */ /* 0x042fe400078e02ff */
[----:B0-----:R-:W-:-:S05]  /*1e40*/  IMAD.WIDE R128, R2, 0x4, R128 ;  /* 0x0000000402807825 */ /* 0x001fca00078e0280 */
[----:B------:R0:W5:Y:S01]  /*1e50*/  LDG.E R186, desc[UR6][R128.64] ;  /* 0x0000000680ba7981 */ /* 0x000162000c1e1900 */
[----:B------:R-:W-:Y:S01]  /*1e60*/  ISETP.GE.U32.AND P5, PT, R0, 0x20, PT ;  /* 0x000000200000780c */ /* 0x000fe20003fa6070 */
[----:B------:R-:W-:Y:S01]  /*1e70*/  BSSY.RECONVERGENT B0, `(.L_x_427) ;  /* 0x00000b1000007945 */ /* 0x000fe20003800200 */
[----:B------:R-:W-:Y:S01]  /*1e80*/  HFMA2 R184, -RZ, RZ, 0, 0 ;  /* 0x00000000ffb87431 */ /* 0x000fe200000001ff */
[----:B0-----:R-:W-:-:S04]  /*1e90*/  SHF.R.S32.HI R128, RZ, 0x1f, R182 ;  /* 0x0000001fff807819 */ /* 0x001fc800000114b6 */
[----:B------:R-:W-:-:S04]  /*1ea0*/  LEA.HI R182, R128, R182, RZ, 0x3 ;  /* 0x000000b680b67211 */ /* 0x000fc800078f18ff */
[----:B------:R-:W-:Y:S02]  /*1eb0*/  LEA.HI.SX32 R182, R182, R185, 0x1d ;  /* 0x000000b9b6b67211 */ /* 0x000fe400078feaff */
[----:B--2---:R-:W-:-:S13]  /*1ec0*/  ISETP.GE.AND P0, PT, R183, 0x1, PT ;  /* 0x00000001b700780c */ /* 0x004fda0003f06270 */
[----:B------:R-:W-:-:S04]  /*1ed0*/  @P0 VIADD R128, R183, 0xffffffff ;  /* 0xffffffffb7800836 */ /* 0x000fc80000000000 */
[----:B------:R-:W-:-:S05]  /*1ee0*/  @P0 IMAD R128, R128, R252, RZ ;  /* 0x000000fc80800224 */ /* 0x000fca00078e02ff */
[----:B------:R-:W-:-:S04]  /*1ef0*/  @P0 SHF.R.S32.HI R129, RZ, 0x1f, R128 ;  /* 0x0000001fff810819 */ /* 0x000fc80000011480 */
[----:B------:R-:W-:Y:S02]  /*1f00*/  @P0 LEA.HI R128, R129, R128, RZ, 0x3 ;  /* 0x0000008081800211 */ /* 0x000fe400078f18ff */
[----:B------:R-:W0:Y:S02]  /*1f10*/  @P0 S2R R129, SR_TID.X ;  /* 0x0000000000810919 */ /* 0x000e240000002100 */
[----:B0-----:R-:W-:-:S04]  /*1f20*/  @P0 LOP3.LUT R185, R129, 0x1f, RZ, 0xc0, !PT ;  /* 0x0000001f81b90812 */ /* 0x001fc800078ec0ff */
[----:B------:R-:W-:Y:S01]  /*1f30*/  @P0 LEA.HI.SX32 R184, R128, R185, 0x1d ;  /* 0x000000b980b80211 */ /* 0x000fe200078feaff */
[----:B------:R-:W-:Y:S06]  /*1f40*/  @!P5 BRA `(.L_x_428) ;  /* 0x00000008008cd947 */ /* 0x000fec0003800000 */
[----:B------:R-:W-:Y:S04]  /*1f50*/  BSSY.RECONVERGENT B1, `(.L_x_429) ;  /* 0x0000005000017945 */ /* 0x000fe80003800200 */
[----:B------:R-:W-:Y:S05]  /*1f60*/  @!P0 BRA `(.L_x_430) ;  /* 0x00000000000c8947 */ /* 0x000fea0003800000 */
[----:B------:R-:W0:Y:S02]  /*1f70*/  LDC.64 R4, c[0x0][0x390] ;  /* 0x0000e400ff047b82 */ /* 0x000e240000000a00 */
[----:B0-----:R-:W-:-:S05]  /*1f80*/  IMAD.WIDE.U32 R4, R184, 0x10, R4 ;  /* 0x00000010b8047825 */ /* 0x001fca00078e0004 */
[----:B------:R0:W5:Y:S02]  /*1f90*/  LDG.E.128 R48, desc[UR6][R4.64] ;  /* 0x0000000604307981 */ /* 0x000164000c1e1d00 */
.L_x_430:
[----:B------:R-:W-:Y:S05]  /*1fa0*/  BSYNC.RECONVERGENT B1 ;  /* 0x0000000000017941 */ /* 0x000fea0003800200 */
.L_x_429:
[----:B------:R-:W-:-:S04]  /*1fb0*/  UISETP.NE.U32.AND UP0, UPT, UR4, URZ, UPT ;  /* 0x000000ff0400728c */ /* 0x000fc8000bf05070 */
[----:B------:R-:W-:-:S09]  /*1fc0*/  UISETP.NE.AND.EX UP0, UPT, UR5, URZ, UPT, UP0 ;  /* 0x000000ff0500728c */ /* 0x000fd2000bf05300 */
[----:B------:R-:W-:Y:S05]  /*1fd0*/  BRA.U !UP0, `(.L_x_431) ;  /* 0x0000000508547547 */ /* 0x000fea000b800000 */
[----:B0-----:R-:W0:Y:S02]  /*1fe0*/  LDC.64 R4, c[0x0][0x3a0] ;  /* 0x0000e800ff047b82 */ /* 0x001e240000000a00 */
[----:B0-----:R-:W-:-:S05]  /*1ff0*/  IMAD.WIDE.U32 R4, R182, 0x10, R4 ;  /* 0x00000010b6047825 */ /* 0x001fca00078e0004 */
[----:B------:R0:W2:Y:S01]  /*2000*/  LDG.E.128 R44, desc[UR6][R4.64] ;  /* 0x00000006042c7981 */ /* 0x0000a2000c1e1d00 */
[----:B------:R-:W-:-:S13]  /*2010*/  ISETP.GT.AND P1, PT, R183, RZ, PT ;  /* 0x000000ffb700720c */ /* 0x000fda0003f24270 */
[----:B0-----:R-:W0:Y:S01]  /*2020*/  @P1 LDC R4, c[0x0][0x40c] ;  /* 0x00010300ff041b82 */ /* 0x001e220000000800 */
[----:B-----5:R-:W-:Y:S02]  /*2030*/  @P1 SHF.L.U32 R3, R48, 0x10, RZ ;  /* 0x0000001030031819 */ /* 0x020fe400000006ff */
[----:B------:R-:W-:Y:S02]  /*2040*/  @P1 SHF.L.U32 R6, R120, 0x10, RZ ;  /* 0x0000001078061819 */ /* 0x000fe400000006ff */
[----:B------:R-:W-:Y:S02]  /*2050*/  @P1 SHF.L.U32 R8, R187, 0x10, RZ ;  /* 0x00000010bb081819 */ /* 0x000fe400000006ff */
[----:B------:R-:W-:Y:S01]  /*2060*/  @P1 SHF.L.U32 R10, R224, 0x10, RZ ;  /* 0x00000010e00a1819 */ /* 0x000fe200000006ff */
[----:B------:R-:W1:Y:S01]  /*2070*/  @P1 LDC R5, c[0x0][0x40c] ;  /* 0x00010300ff051b82 */ /* 0x000e620000000800 */
[----:B------:R-:W-:Y:S01]  /*2080*/  @P1 SHF.L.U32 R129, R225, 0x10, RZ ;  /* 0x00000010e1811819 */ /* 0x000fe200000006ff */
[----:B0-----:R-:W-:Y:S01]  /*2090*/  @P1 FMUL.FTZ R4, R3, R4 ;  /* 0x0000000403041220 */ /* 0x001fe20000410000 */
[C---:B--2---:R-:W-:Y:S01]  /*20a0*/  @P1 SHF.L.U32 R7, R44.reuse, 0x10, RZ ;  /* 0x000000102c071819 */ /* 0x044fe200000006ff */
[----:B------:R-:W-:Y:S01]  /*20b0*/  @!P1 IMAD.U32 R3, R44, 0x10000, RZ ;  /* 0x000100002c039824 */ /* 0x000fe200078e00ff */
[----:B------:R-:W-:-:S02]  /*20c0*/  @P1 SHF.L.U32 R9, R45, 0x10, RZ ;  /* 0x000000102d091819 */ /* 0x000fc400000006ff */
[----:B------:R-:W-:Y:S01]  /*20d0*/  @P1 SHF.L.U32 R128, R46, 0x10, RZ ;  /* 0x000000102e801819 */ /* 0x000fe200000006ff */
[--C-:B------:R-:W-:Y:S01]  /*20e0*/  @P1 FFMA.FTZ R3, R4, R6, R7.reuse ;  /* 0x0000000604031223 */ /* 0x100fe20000010007 */
[----:B------:R-:W-:Y:S01]  /*20f0*/  @P1 PRMT R4, R48, 0x7632, R4 ;  /* 0x0000763230041816 */ /* 0x000fe20000000004 */
[----:B------:R-:W0:Y:S01]  /*2100*/  @P1 LDC R6, c[0x0][0x40c] ;  /* 0x00010300ff061b82 */ /* 0x000e220000000800 */
[----:B------:R-:W-:Y:S02]  /*2110*/  @P1 PRMT R7, R44, 0x7632, R7 ;  /* 0x000076322c071816 */ /* 0x000fe40000000007 */
[----:B------:R-:W-:Y:S02]  /*2120*/  @P1 SHF.L.U32 R4, R4, 0x10, RZ ;  /* 0x0000001004041819 */ /* 0x000fe400000006ff */
[----:B------:R-:W-:Y:S01]  /*2130*/  @P1 SHF.L.U32 R130, R47, 0x10, RZ ;  /* 0x000000102f821819 */ /* 0x000fe200000006ff */
[----:B------:R-:W-:Y:S02]  /*2140*/  @P1 IMAD.U32 R7, R7, 0x10000, RZ ;  /* 0x0001000007071824 */ /* 0x000fe400078e00ff */
[----:B-1----:R-:W-:Y:S01]  /*2150*/  @P1 FMUL.FTZ R5, R4, R5 ;  /* 0x0000000504051220 */ /* 0x002fe20000410000 */
[----:B------:R-:W-:-:S04]  /*2160*/  @!P1 PRMT R4, R44, 0x7632, R4 ;  /* 0x000076322c049816 */ /* 0x000fc80000000004 */
[----:B------:R-:W-:Y:S01]  /*2170*/  @!P1 SHF.L.U32 R4, R4, 0x10, RZ ;  /* 0x0000001004049819 */ /* 0x000fe200000006ff */
[----:B------:R-:W-:Y:S01]  /*2180*/  @P1 FFMA.FTZ R4, R5, R8, R7 ;  /* 0x0000000805041223 */ /* 0x000fe20000010007 */
[----:B------:R-:W-:Y:S01]  /*2190*/  @P1 SHF.L.U32 R5, R49, 0x10, RZ ;  /* 0x0000001031051819 */ /* 0x000fe200000006ff */
[----:B------:R-:W1:Y:S01]  /*21a0*/  @P1 LDC R7, c[0x0][0x40c] ;  /* 0x00010300ff071b82 */ /* 0x000e620000000800 */
[----:B------:R-:W-:Y:S02]  /*21b0*/  @P1 SHF.L.U32 R8, R121, 0x10, RZ ;  /* 0x0000001079081819 */ /* 0x000fe400000006ff */
[----:B------:R-:W-:Y:S01]  /*21c0*/  F2FP.BF16.F32.PACK_AB R251, RZ, R4 ;  /* 0x00000004fffb723e */ /* 0x000fe200000010ff */
[----:B0-----:R-:W-:Y:S01]  /*21d0*/  @P1 FMUL.FTZ R6, R5, R6 ;  /* 0x0000000605061220 */ /* 0x001fe20000410000 */
[----:B------:R-:W-:-:S03]  /*21e0*/  @!P1 IMAD.U32 R5, R45, 0x10000, RZ ;  /* 0x000100002d059824 */ /* 0x000fc600078e00ff */
[--C-:B------:R-:W-:Y:S01]  /*21f0*/  @P1 FFMA.FTZ R5, R6, R8, R9.reuse ;  /* 0x0000000806051223 */ /* 0x100fe20000010009 */
[----:B------:R-:W-:Y:S01]  /*2200*/  @P1 PRMT R6, R49, 0x7632, R6 ;  /* 0x0000763231061816 */ /* 0x000fe20000000006 */
[----:B------:R-:W0:Y:S01]  /*2210*/  @P1 LDC R8, c[0x0][0x40c] ;  /* 0x00010300ff081b82 */ /* 0x000e220000000800 */
[----:B------:R-:W-:Y:S02]  /*2220*/  @P1 PRMT R9, R45, 0x7632, R9 ;  /* 0x000076322d091816 */ /* 0x000fe40000000009 */
[----:B------:R-:W-:-:S03]  /*2230*/  @P1 SHF.L.U32 R6, R6, 0x10, RZ ;  /* 0x0000001006061819 */ /* 0x000fc600000006ff */
        /* <DEDUP_REMOVED lines=11> */
[----:B------:R-:W-:Y:S01]  /*22f0*/  @P1 FFMA.FTZ R7, R8, R10, R128 ;  /* 0x0000000a08071223 */ /* 0x000fe20000010080 */
        /* <DEDUP_REMOVED lines=16> */
[----:B------:R-:W-:Y:S02]  /*2400*/  @P1 PRMT R128, R51, 0x7632, R128 ;  /* 0x0000763233801816 */ /* 0x000fe40000000080 */
[----:B------:R-:W-:Y:S02]  /*2410*/  @P1 PRMT R129, R47, 0x7632, R129 ;  /* 0x000076322f811816 */ /* 0x000fe40000000081 */
[----:B------:R-:W-:Y:S02]  /*2420*/  @P1 SHF.L.U32 R128, R128, 0x10, RZ ;  /* 0x0000001080801819 */ /* 0x000fe400000006ff */
[----:B------:R-:W-:Y:S01]  /*2430*/  @P1 SHF.L.U32 R130, R226, 0x10, RZ ;  /* 0x00000010e2821819 */ /* 0x000fe200000006ff */
[----:B------:R-:W-:Y:S01]  /*2440*/  @P1 IMAD.U32 R129, R129, 0x10000, RZ ;  /* 0x0001000081811824 */ /* 0x000fe200078e00ff */
[----:B------:R-:W-:Y:S01]  /*2450*/  F2FP.BF16.F32.PACK_AB R180, RZ, R9 ;  /* 0x00000009ffb4723e */ /* 0x000fe200000010ff */
[----:B-1----:R-:W-:Y:S01]  /*2460*/  @P1 FMUL.FTZ R128, R128, R10 ;  /* 0x0000000a80801220 */ /* 0x002fe20000410000 */
[----:B------:R-:W-:-:S04]  /*2470*/  @!P1 PRMT R10, R47, 0x7632, R10 ;  /* 0x000076322f0a9816 */ /* 0x000fc8000000000a */
[----:B------:R-:W-:Y:S01]  /*2480*/  @!P1 SHF.L.U32 R10, R10, 0x10, RZ ;  /* 0x000000100a0a9819 */ /* 0x000fe200000006ff */
[----:B------:R-:W-:Y:S01]  /*2490*/  @P1 FFMA.FTZ R10, R128, R130, R129 ;  /* 0x00000082800a1223 */ /* 0x000fe20000010081 */
        /* <DEDUP_REMOVED lines=9> */
.L_x_431:
[----:B0-----:R-:W0:Y:S01]  /*2530*/  @P0 LDC R4, c[0x0][0x40c] ;  /* 0x00010300ff040b82 */ /* 0x001e220000000800 */
[----:B-----5:R-:W-:Y:S01]  /*2540*/  @P0 SHF.L.U32 R3, R48, 0x10, RZ ;  /* 0x0000001030030819 */ /* 0x020fe200000006ff */
[----:B------:R-:W-:Y:S01]  /*2550*/  @P0 IMAD.U32 R6, R120, 0x10000, RZ ;  /* 0x0001000078060824 */ /* 0x000fe200078e00ff */
[----:B------:R-:W-:Y:S01]  /*2560*/  @P0 SHF.L.U32 R7, R187, 0x10, RZ ;  /* 0x00000010bb070819 */ /* 0x000fe200000006ff */
[----:B------:R-:W-:Y:S01]  /*2570*/  @P0 IMAD.U32 R10, R122, 0x10000, RZ ;  /* 0x000100007a0a0824 */ /* 0x000fe200078e00ff */
[----:B------:R-:W-:Y:S02]  /*2580*/  @P0 SHF.L.U32 R8, R121, 0x10, RZ ;  /* 0x0000001079080819 */ /* 0x000fe400000006ff */
[----:B------:R-:W-:Y:S01]  /*2590*/  @P0 SHF.L.U32 R9, R224, 0x10, RZ ;  /* 0x00000010e0090819 */ /* 0x000fe200000006ff */
[----:B------:R-:W1:Y:S01]  /*25a0*/  @P0 LDC R5, c[0x0][0x40c] ;  /* 0x00010300ff050b82 */ /* 0x000e620000000800 */
[----:B------:R-:W-:-:S07]  /*25b0*/  @P0 SHF.L.U32 R129, R123, 0x10, RZ ;  /* 0x000000107b810819 */ /* 0x000fce00000006ff */
[----:B------:R-:W2:Y:S01]  /*25c0*/  @P0 LDC R128, c[0x0][0x40c] ;  /* 0x00010300ff800b82 */ /* 0x000ea20000000800 */
[----:B0-----:R-:W-:Y:S01]  /*25d0*/  @P0 FMUL.FTZ R4, R3, R4 ;  /* 0x0000000403040220 */ /* 0x001fe20000410000 */
[----:B------:R-:W-:-:S03]  /*25e0*/  MOV R3, RZ ;  /* 0x000000ff00037202 */ /* 0x000fc60000000f00 */
[----:B------:R-:W-:Y:S01]  /*25f0*/  @P0 FMUL.FTZ R3, R4, R6 ;  /* 0x0000000604030220 */ /* 0x000fe20000410000 */
[----:B------:R-:W-:Y:S02]  /*2600*/  @P0 PRMT R4, R48, 0x7632, R4 ;  /* 0x0000763230040816 */ /* 0x000fe40000000004 */
[----:B------:R-:W0:Y:S02]  /*2610*/  @P0 LDC R6, c[0x0][0x40c] ;  /* 0x00010300ff060b82 */ /* 0x000e240000000800 */
[----:B------:R-:W-:-:S05]  /*2620*/  @P0 SHF.L.U32 R4, R4, 0x10, RZ ;  /* 0x0000001004040819 */ /* 0x000fca00000006ff */
[----:B-1----:R-:W-:Y:S01]  /*2630*/  @P0 FMUL.FTZ R5, R4, R5 ;  /* 0x0000000504050220 */ /* 0x002fe20000410000 */
[----:B------:R-:W-:-:S03]  /*2640*/  HFMA2 R4, -RZ, RZ, 0, 0 ;  /* 0x00000000ff047431 */ /* 0x000fc600000001ff */
[----:B------:R-:W-:Y:S01]  /*2650*/  @P0 FMUL.FTZ R4, R5, R7 ;  /* 0x0000000705040220 */ /* 0x000fe20000410000 */
[----:B------:R-:W-:Y:S01]  /*2660*/  @P0 IMAD.U32 R5, R49, 0x10000, RZ ;  /* 0x0001000031050824 */ /* 0x000fe200078e00ff */
[----:B------:R-:W1:Y:S03]  /*2670*/  @P0 LDC R7, c[0x0][0x40c] ;  /* 0x00010300ff070b82 */ /* 0x000e660000000800 */
[----:B------:R-:W-:Y:S01]  /*2680*/  F2FP.BF16.F32.PACK_AB R251, RZ, R4 ;  /* 0x00000004fffb723e */ /* 0x000fe200000010ff */
[----:B0-----:R-:W-:Y:S01]  /*2690*/  @P0 FMUL.FTZ R6, R5, R6 ;  /* 0x0000000605060220 */ /* 0x001fe20000410000 */
[----:B------:R-:W-:-:S03]  /*26a0*/  MOV R5, RZ ;  /* 0x000000ff00057202 */ /* 0x000fc60000000f00 */
[----:B------:R-:W-:Y:S01]  /*26b0*/  @P0 FMUL.FTZ R5, R6, R8 ;  /* 0x0000000806050220 */ /* 0x000fe20000410000 */
[----:B------:R-:W-:Y:S01]  /*26c0*/  @P0 PRMT R6, R49, 0x7632, R6 ;  /* 0x0000763231060816 */ /* 0x000fe20000000006 */
[----:B------:R-:W0:Y:S03]  /*26d0*/  @P0 LDC R8, c[0x0][0x40c] ;  /* 0x00010300ff080b82 */ /* 0x000e260000000800 */
[----:B------:R-:W-:-:S05]  /*26e0*/  @P0 SHF.L.U32 R6, R6, 0x10, RZ ;  /* 0x0000001006060819 */ /* 0x000fca00000006ff */
[----:B-1----:R-:W-:Y:S01]  /*26f0*/  @P0 FMUL.FTZ R7, R6, R7 ;  /* 0x0000000706070220 */ /* 0x002fe20000410000 */
[----:B------:R-:W-:-:S03]  /*2700*/  IMAD.MOV.U32 R6, RZ, RZ, RZ ;  /* 0x000000ffff067224 */ /* 0x000fc600078e00ff */
[----:B------:R-:W-:Y:S01]  /*2710*/  @P0 FMUL.FTZ R6, R7, R9 ;  /* 0x0000000907060220 */ /* 0x000fe20000410000 */
[----:B------:R-:W-:Y:S01]  /*2720*/  @P0 SHF.L.U32 R7, R50, 0x10, RZ ;  /* 0x0000001032070819 */ /* 0x000fe200000006ff */
[----:B------:R-:W1:Y:S03]  /*2730*/  @P0 LDC R9, c[0x0][0x40c] ;  /* 0x00010300ff090b82 */ /* 0x000e660000000800 */
[----:B------:R-:W-:Y:S01]  /*2740*/  F2FP.BF16.F32.PACK_AB R250, RZ, R6 ;  /* 0x00000006fffa723e */ /* 0x000fe200000010ff */
[----:B0-----:R-:W-:Y:S01]  /*2750*/  @P0 FMUL.FTZ R8, R7, R8 ;  /* 0x0000000807080220 */ /* 0x001fe20000410000 */
[----:B------:R-:W-:-:S03]  /*2760*/  HFMA2 R7, -RZ, RZ, 0, 0 ;  /* 0x00000000ff077431 */ /* 0x000fc600000001ff */
[----:B------:R-:W-:Y:S01]  /*2770*/  @P0 FMUL.FTZ R7, R8, R10 ;  /* 0x0000000a08070220 */ /* 0x000fe20000410000 */
[----:B------:R-:W-:Y:S02]  /*2780*/  @P0 PRMT R8, R50, 0x7632, R8 ;  /* 0x0000763232080816 */ /* 0x000fe40000000008 */
[----:B------:R-:W-:Y:S02]  /*2790*/  @P0 SHF.L.U32 R10, R225, 0x10, RZ ;  /* 0x00000010e10a0819 */ /* 0x000fe400000006ff */
[----:B------:R-:W-:Y:S02]  /*27a0*/  @P0 SHF.L.U32 R8, R8, 0x10, RZ ;  /* 0x0000001008080819 */ /* 0x000fe400000006ff */
[----:B------:R-:W-:-:S03]  /*27b0*/  F2FP.BF16.F32.PACK_AB R130, RZ, R7 ;  /* 0x00000007ff82723e */ /* 0x000fc600000010ff */
[----:B-1----:R-:W-:Y:S01]  /*27c0*/  @P0 FMUL.FTZ R9, R8, R9 ;  /* 0x0000000908090220 */ /* 0x002fe20000410000 */
[----:B------:R-:W-:-:S03]  /*27d0*/  MOV R8, RZ ;  /* 0x000000ff00087202 */ /* 0x000fc60000000f00 */
[----:B------:R-:W-:Y:S01]  /*27e0*/  @P0 FMUL.FTZ R8, R9, R10 ;  /* 0x0000000a09080220 */ /* 0x000fe20000410000 */
[----:B------:R-:W-:Y:S01]  /*27f0*/  @P0 IMAD.U32 R9, R51, 0x10000, RZ ;  /* 0x0001000033090824 */ /* 0x000fe200078e00ff */
[----:B------:R-:W0:Y:S03]  /*2800*/  @P0 LDC R10, c[0x0][0x40c] ;  /* 0x00010300ff0a0b82 */ /* 0x000e260000000800 */
[----:B--2---:R-:W-:Y:S01]  /*2810*/  @P0 FMUL.FTZ R128, R9, R128 ;  /* 0x0000008009800220 */ /* 0x004fe20000410000 */
[----:B------:R-:W-:Y:S01]  /*2820*/  HFMA2 R9, -RZ, RZ, 0, 0 ;  /* 0x00000000ff097431 */ /* 0x000fe200000001ff */
[----:B------:R-:W-:Y:S02]  /*2830*/  F2FP.BF16.F32.PACK_AB R181, RZ, R8 ;  /* 0x00000008ffb5723e */ /* 0x000fe400000010ff */
[----:B------:R-:W-:Y:S01]  /*2840*/  @P0 FMUL.FTZ R9, R128, R129 ;  /* 0x0000008180090220 */ /* 0x000fe20000410000 */
[----:B------:R-:W-:-:S02]  /*2850*/  @P0 PRMT R128, R51, 0x7632, R128 ;  /* 0x0000763233800816 */ /* 0x000fc40000000080 */
[----:B------:R-:W-:Y:S02]  /*2860*/  @P0 SHF.L.U32 R129, R226, 0x10, RZ ;  /* 0x00000010e2810819 */ /* 0x000fe400000006ff */
[----:B------:R-:W-:Y:S02]  /*2870*/  @P0 SHF.L.U32 R128, R128, 0x10, RZ ;  /* 0x0000001080800819 */ /* 0x000fe400000006ff */
[----:B------:R-:W-:Y:S02]  /*2880*/  F2FP.BF16.F32.PACK_AB R180, RZ, R9 ;  /* 0x00000009ffb4723e */ /* 0x000fe400000010ff */
[----:B------:R-:W-:Y:S01]  /*2890*/  PRMT R130, R130, 0x5410, R181 ;  /* 0x0000541082827816 */ /* 0x000fe200000000b5 */
[----:B0-----:R-:W-:Y:S01]  /*28a0*/  @P0 FMUL.FTZ R128, R128, R10 ;  /* 0x0000000a80800220 */ /* 0x001fe20000410000 */
[----:B------:R-:W-:-:S03]  /*28b0*/  IMAD.MOV.U32 R10, RZ, RZ, RZ ;  /* 0x000000ffff0a7224 */ /* 0x000fc600078e00ff */
[----:B------:R-:W-:Y:S01]  /*28c0*/  @P0 FMUL.FTZ R10, R128, R129 ;  /* 0x00000081800a0220 */ /* 0x000fe20000410000 */
[----:B------:R-:W-:Y:S02]  /*28d0*/  F2FP.BF16.F32.PACK_AB R128, RZ, R3 ;  /* 0x00000003ff80723e */ /* 0x000fe400000010ff */
[----:B------:R-:W-:Y:S02]  /*28e0*/  F2FP.BF16.F32.PACK_AB R129, RZ, R5 ;  /* 0x00000005ff81723e */ /* 0x000fe400000010ff */
[----:B------:R-:W-:Y:S02]  /*28f0*/  F2FP.BF16.F32.PACK_AB R131, RZ, R10 ;  /* 0x0000000aff83723e */ /* 0x000fe400000010ff */
[----:B------:R-:W-:Y:S02]  /*2900*/  PRMT R128, R128, 0x5410, R251 ;  /* 0x0000541080807816 */ /* 0x000fe400000000fb */
[----:B------:R-:W-:Y:S02]  /*2910*/  PRMT R129, R129, 0x5410, R250 ;  /* 0x0000541081817816 */ /* 0x000fe400000000fa */
[----:B------:R-:W-:-:S07]  /*2920*/  PRMT R131, R180, 0x5410, R131 ;  /* 0x00005410b4837816 */ /* 0x000fce0000000083 */
.L_x_432:
[----:B------:R-:W0:Y:S01]  /*2930*/  LDC.64 R180, c[0x0][0x3a8] ;  /* 0x0000ea00ffb47b82 */ /* 0x000e220000000a00 */
[----:B------:R-:W-:Y:S01]  /*2940*/  IADD3 R184, PT, PT, R184, 0x20, RZ ;  /* 0x00000020b8b87810 */ /* 0x000fe20007ffe0ff */
[C---:B0-----:R-:W-:Y:S01]  /*2950*/  IMAD.WIDE.U32 R180, R182.reuse, 0x10, R180 ;  /* 0x00000010b6b47825 */ /* 0x041fe200078e00b4 */
[----:B------:R-:W-:-:S04]  /*2960*/  IADD3 R182, PT, PT, R182, 0x20, RZ ;  /* 0x00000020b6b67810 */ /* 0x000fc80007ffe0ff */
[----:B------:R0:W-:Y:S03]  /*2970*/  STG.E.128 desc[UR6][R180.64], R128 ;  /* 0x00000080b4007986 */ /* 0x0001e6000c101d06 */
.L_x_428:
[----:B------:R-:W-:Y:S05]  /*2980*/  BSYNC.RECONVERGENT B0 ;  /* 0x0000000000007941 */ /* 0x000fea0003800200 */
.L_x_427:
[----:B------:R-:W-:Y:S01]  /*2990*/  ISETP.GE.U32.AND P1, PT, R0, 0x40, PT ;  /* 0x000000400000780c */ /* 0x000fe20003f26070 */
[----:B------:R-:W-:Y:S01]  /*29a0*/  BSSY.RECONVERGENT B0, `(.L_x_433) ;  /* 0x0000098000007945 */ /* 0x000fe20003800200 */
[----:B------:R-:W-:-:S11]  /*29b0*/  LOP3.LUT R19, R19, 0xfffff7ff, RZ, 0xc0, !PT ;  /* 0xfffff7ff13137812 */ /* 0x000fd600078ec0ff */
[----:B------:R-:W-:Y:S01]  /*29c0*/  @P1 LOP3.LUT R19, R19, 0x800, RZ, 0xfc, !PT ;  /* 0x0000080013131812 */ /* 0x000fe200078efcff */
[----:B------:R-:W-:Y:S06]  /*29d0*/  @!P1 BRA `(.L_x_434) ;  /* 0x0000000800509947 */ /* 0x000fec0003800000 */
[----:B------:R-:W1:Y:S01]  /*29e0*/  @P0 LDC.64 R12, c[0x0][0x390] ;  /* 0x0000e400ff0c0b82 */ /* 0x000e620000000a00 */
[----:B------:R-:W-:-:S04]  /*29f0*/  ISETP.NE.U32.AND P1, PT, RZ, UR4, PT ;  /* 0x00000004ff007c0c */ /* 0x000fc8000bf25070 */
[----:B------:R-:W-:Y:S01]  /*2a00*/  ISETP.NE.AND.EX P1, PT, RZ, UR5, PT, P1 ;  /* 0x00000005ff007c0c */ /* 0x000fe2000bf25310 */
[----:B-1----:R-:W-:-:S05]  /*2a10*/  @P0 IMAD.WIDE.U32 R12, R184, 0x10, R12 ;  /* 0x00000010b80c0825 */ /* 0x002fca00078e000c */
[----:B------:R1:W5:Y:S07]  /*2a20*/  @P0 LDG.E.128 R48, desc[UR6][R12.64] ;  /* 0x000000060c300981 */ /* 0x00036e000c1e1d00 */
[----:B-1----:R-:W1:Y:S02]  /*2a30*/  @P1 LDC.64 R12, c[0x0][0x3a0] ;  /* 0x0000e800ff0c1b82 */ /* 0x002e640000000a00 */
[----:B-1----:R-:W-:-:S05]  /*2a40*/  @P1 IMAD.WIDE.U32 R12, R182, 0x10, R12 ;  /* 0x00000010b60c1825 */ /* 0x002fca00078e000c */
[----:B------:R1:W5:Y:S01]  /*2a50*/  @P1 LDG.E.128 R44, desc[UR6][R12.64] ;  /* 0x000000060c2c1981 */ /* 0x000362000c1e1d00 */
[----:B------:R-:W-:Y:S05]  /*2a60*/  @!P1 BRA `(.L_x_435) ;  /* 0x0000000400189947 */ /* 0x000fea0003800000 */
[----:B------:R-:W-:-:S13]  /*2a70*/  ISETP.GT.AND P1, PT, R183, RZ, PT ;  /* 0x000000ffb700720c */ /* 0x000fda0003f24270 */
[----:B-1----:R-:W1:Y:S01]  /*2a80*/  @P1 LDC R12, c[0x0][0x40c] ;  /* 0x00010300ff0c1b82 */ /* 0x002e620000000800 */
[----:B-----5:R-:W-:Y:S01]  /*2a90*/  @P1 IMAD.U32 R11, R48, 0x10000, RZ ;  /* 0x00010000300b1824 */ /* 0x020fe200078e00ff */
[----:B------:R-:W-:Y:S01]  /*2aa0*/  @P1 SHF.L.U32 R14, R112, 0x10, RZ ;  /* 0x00000010700e1819 */ /* 0x000fe200000006ff */
[----:B------:R-:W-:Y:S01]  /*2ab0*/  @P1 IMAD.U32 R16, R113, 0x10000, RZ ;  /* 0x0001000071101824 */ /* 0x000fe200078e00ff */
[----:B------:R-:W-:Y:S01]  /*2ac0*/  @P1 PRMT R15, R48, 0x7632, R15 ;  /* 0x00007632300f1816 */ /* 0x000fe2000000000f */
[----:B0-----:R-:W-:Y:S01]  /*2ad0*/  @P1 IMAD.U32 R129, R115, 0x10000, RZ ;  /* 0x0001000073811824 */ /* 0x001fe200078e00ff */
[----:B------:R-:W-:Y:S02]  /*2ae0*/  @P1 PRMT R17, R49, 0x7632, R17 ;  /* 0x0000763231111816 */ /* 0x000fe40000000011 */
[----:B------:R-:W0:Y:S01]  /*2af0*/  @P1 LDC R13, c[0x0][0x40c] ;  /* 0x00010300ff0d1b82 */ /* 0x000e220000000800 */
[----:B------:R-:W-:Y:S02]  /*2b00*/  @P1 SHF.L.U32 R15, R15, 0x10, RZ ;  /* 0x000000100f0f1819 */ /* 0x000fe400000006ff */
[----:B------:R-:W-:-:S02]  /*2b10*/  @P1 SHF.L.U32 R17, R17, 0x10, RZ ;  /* 0x0000001011111819 */ /* 0x000fc400000006ff */
[----:B------:R-:W-:Y:S02]  /*2b20*/  @P1 SHF.L.U32 R18, R114, 0x10, RZ ;  /* 0x0000001072121819 */ /* 0x000fe400000006ff */
[----:B------:R-:W-:-:S04]  /*2b30*/  @P1 PRMT R128, R50, 0x7632, R128 ;  /* 0x0000763232801816 */ /* 0x000fc80000000080 */
[----:B------:R-:W-:Y:S01]  /*2b40*/  @P1 SHF.L.U32 R128, R128, 0x10, RZ ;  /* 0x0000001080801819 */ /* 0x000fe200000006ff */
[----:B-1----:R-:W-:Y:S01]  /*2b50*/  @P1 FMUL.FTZ R12, R11, R12 ;  /* 0x0000000c0b0c1220 */ /* 0x002fe20000410000 */
[----:B------:R-:W-:-:S05]  /*2b60*/  SHF.L.U32 R11, R44, 0x10, RZ ;  /* 0x000000102c0b7819 */ /* 0x000fca00000006ff */
[----:B------:R-:W-:Y:S01]  /*2b70*/  @P1 FFMA.FTZ R11, R12, R14, R11 ;  /* 0x0000000e0c0b1223 */ /* 0x000fe2000001000b */
[----:B------:R-:W-:Y:S01]  /*2b80*/  PRMT R12, R44, 0x7632, R12 ;  /* 0x000076322c0c7816 */ /* 0x000fe2000000000c */
[----:B------:R-:W1:Y:S01]  /*2b90*/  @P1 LDC R14, c[0x0][0x40c] ;  /* 0x00010300ff0e1b82 */ /* 0x000e620000000800 */
[----:B0-----:R-:W-:Y:S01]  /*2ba0*/  @P1 FMUL.FTZ R13, R15, R13 ;  /* 0x0000000d0f0d1220 */ /* 0x001fe20000410000 */
[----:B------:R-:W-:Y:S02]  /*2bb0*/  @P1 SHF.L.U32 R15, R227, 0x10, RZ ;  /* 0x00000010e30f1819 */ /* 0x000fe400000006ff */
[----:B------:R-:W-:-:S04]  /*2bc0*/  IMAD.U32 R12, R12, 0x10000, RZ ;  /* 0x000100000c0c7824 */ /* 0x000fc800078e00ff */
[----:B------:R-:W-:Y:S01]  /*2bd0*/  @P1 FFMA.FTZ R12, R13, R15, R12 ;  /* 0x0000000f0d0c1223 */ /* 0x000fe2000001000c */
[----:B------:R-:W-:Y:S01]  /*2be0*/  @P1 SHF.L.U32 R13, R49, 0x10, RZ ;  /* 0x00000010310d1819 */ /* 0x000fe200000006ff */
[----:B------:R-:W0:Y:S03]  /*2bf0*/  @P1 LDC R15, c[0x0][0x40c] ;  /* 0x00010300ff0f1b82 */ /* 0x000e260000000800 */
[----:B------:R-:W-:Y:S01]  /*2c00*/  F2FP.BF16.F32.PACK_AB R251, RZ, R12 ;  /* 0x0000000cfffb723e */ /* 0x000fe200000010ff */
[----:B-1----:R-:W-:Y:S01]  /*2c10*/  @P1 FMUL.FTZ R14, R13, R14 ;  /* 0x0000000e0d0e1220 */ /* 0x002fe20000410000 */
[----:B------:R-:W-:-:S05]  /*2c20*/  SHF.L.U32 R13, R45, 0x10, RZ ;  /* 0x000000102d0d7819 */ /* 0x000fca00000006ff */
[----:B------:R-:W-:Y:S01]  /*2c30*/  @P1 FFMA.FTZ R13, R14, R16, R13 ;  /* 0x000000100e0d1223 */ /* 0x000fe2000001000d */
[----:B------:R-:W-:Y:S01]  /*2c40*/  PRMT R14, R45, 0x7632, R14 ;  /* 0x000076322d0e7816 */ /* 0x000fe2000000000e */
[----:B------:R-:W1:Y:S01]  /*2c50*/  @P1 LDC R16, c[0x0][0x40c] ;  /* 0x00010300ff101b82 */ /* 0x000e620000000800 */
[----:B0-----:R-:W-:Y:S02]  /*2c60*/  @P1 FMUL.FTZ R15, R17, R15 ;  /* 0x0000000f110f1220 */ /* 0x001fe40000410000 */
[----:B------:R-:W-:Y:S02]  /*2c70*/  SHF.L.U32 R14, R14, 0x10, RZ ;  /* 0x000000100e0e7819 */ /* 0x000fe400000006ff */
[----:B------:R-:W-:-:S05]  /*2c80*/  @P1 SHF.L.U32 R17, R228, 0x10, RZ ;  /* 0x00000010e4111819 */ /* 0x000fca00000006ff */
[----:B------:R-:W-:Y:S01]  /*2c90*/  @P1 FFMA.FTZ R14, R15, R17, R14 ;  /* 0x000000110f0e1223 */ /* 0x000fe2000001000e */
[----:B------:R-:W-:Y:S01]  /*2ca0*/  @P1 IMAD.U32 R15, R50, 0x10000, RZ ;  /* 0x00010000320f1824 */ /* 0x000fe200078e00ff */
[----:B------:R-:W0:Y:S03]  /*2cb0*/  @P1 LDC R17, c[0x0][0x40c] ;  /* 0x00010300ff111b82 */ /* 0x000e260000000800 */
[----:B------:R-:W-:Y:S01]  /*2cc0*/  F2FP.BF16.F32.PACK_AB R250, RZ, R14 ;  /* 0x0000000efffa723e */ /* 0x000fe200000010ff */
[----:B-1----:R-:W-:Y:S01]  /*2cd0*/  @P1 FMUL.FTZ R16, R15, R16 ;  /* 0x000000100f101220 */ /* 0x002fe20000410000 */
[----:B------:R-:W-:-:S05]  /*2ce0*/  SHF.L.U32 R15, R46, 0x10, RZ ;  /* 0x000000102e0f7819 */ /* 0x000fca00000006ff */
[----:B------:R-:W-:Y:S01]  /*2cf0*/  @P1 FFMA.FTZ R15, R16, R18, R15 ;  /* 0x00000012100f1223 */ /* 0x000fe2000001000f */
[----:B------:R-:W-:Y:S01]  /*2d00*/  PRMT R16, R46, 0x7632, R16 ;  /* 0x000076322e107816 */ /* 0x000fe20000000010 */
[----:B------:R-:W1:Y:S03]  /*2d10*/  @P1 LDC R18, c[0x0][0x40c] ;  /* 0x00010300ff121b82 */ /* 0x000e660000000800 */
[----:B------:R-:W-:Y:S01]  /*2d20*/  F2FP.BF16.F32.PACK_AB R130, RZ, R15 ;  /* 0x0000000fff82723e */ /* 0x000fe200000010ff */
[----:B0-----:R-:W-:Y:S01]  /*2d30*/  @P1 FMUL.FTZ R17, R128, R17 ;  /* 0x0000001180111220 */ /* 0x001fe20000410000 */
[----:B------:R-:W-:Y:S01]  /*2d40*/  @P1 SHF.L.U32 R128, R229, 0x10, RZ ;  /* 0x00000010e5801819 */ /* 0x000fe200000006ff */
[----:B------:R-:W-:-:S04]  /*2d50*/  IMAD.U32 R16, R16, 0x10000, RZ ;  /* 0x0001000010107824 */ /* 0x000fc800078e00ff */
[----:B------:R-:W-:Y:S01]  /*2d60*/  @P1 FFMA.FTZ R16, R17, R128, R16 ;  /* 0x0000008011101223 */ /* 0x000fe20000010010 */
[----:B------:R-:W-:Y:S01]  /*2d70*/  @P1 SHF.L.U32 R17, R51, 0x10, RZ ;  /* 0x0000001033111819 */ /* 0x000fe200000006ff */
[----:B------:R-:W0:Y:S03]  /*2d80*/  @P1 LDC R128, c[0x0][0x40c] ;  /* 0x00010300ff801b82 */ /* 0x000e260000000800 */
[----:B------:R-:W-:-:S04]  /*2d90*/  F2FP.BF16.F32.PACK_AB R181, RZ, R16 ;  /* 0x00000010ffb5723e */ /* 0x000fc800000010ff */
[----:B------:R-:W-:Y:S01]  /*2da0*/  PRMT R130, R130, 0x5410, R181 ;  /* 0x0000541082827816 */ /* 0x000fe200000000b5 */
[----:B-1----:R-:W-:Y:S01]  /*2db0*/  @P1 FMUL.FTZ R18, R17, R18 ;  /* 0x0000001211121220 */ /* 0x002fe20000410000 */
[----:B------:R-:W-:-:S05]  /*2dc0*/  SHF.L.U32 R17, R47, 0x10, RZ ;  /* 0x000000102f117819 */ /* 0x000fca00000006ff */
[----:B------:R-:W-:Y:S01]  /*2dd0*/  @P1 FFMA.FTZ R17, R18, R129, R17 ;  /* 0x0000008112111223 */ /* 0x000fe20000010011 */
[----:B------:R-:W-:Y:S02]  /*2de0*/  @P1 PRMT R129, R51, 0x7632, R129 ;  /* 0x0000763233811816 */ /* 0x000fe40000000081 */
[----:B------:R-:W-:Y:S02]  /*2df0*/  PRMT R18, R47, 0x7632, R18 ;  /* 0x000076322f127816 */ /* 0x000fe40000000012 */
[----:B------:R-:W-:Y:S02]  /*2e00*/  @P1 SHF.L.U32 R129, R129, 0x10, RZ ;  /* 0x0000001081811819 */ /* 0x000fe400000006ff */
[----:B------:R-:W-:Y:S02]  /*2e10*/  SHF.L.U32 R18, R18, 0x10, RZ ;  /* 0x0000001012127819 */ /* 0x000fe400000006ff */
[----:B------:R-:W-:Y:S01]  /*2e20*/  F2FP.BF16.F32.PACK_AB R180, RZ, R17 ;  /* 0x00000011ffb4723e */ /* 0x000fe200000010ff */
[----:B0-----:R-:W-:Y:S01]  /*2e30*/  @P1 FMUL.FTZ R128, R129, R128 ;  /* 0x0000008081801220 */ /* 0x001fe20000410000 */
[----:B------:R-:W-:-:S05]  /*2e40*/  @P1 SHF.L.U32 R129, R230, 0x10, RZ ;  /* 0x00000010e6811819 */ /* 0x000fca00000006ff */
[----:B------:R-:W-:Y:S01]  /*2e50*/  @P1 FFMA.FTZ R18, R128, R129, R18 ;  /* 0x0000008180121223 */ /* 0x000fe20000010012 */
[----:B------:R-:W-:Y:S02]  /*2e60*/  F2FP.BF16.F32.PACK_AB R128, RZ, R11 ;  /* 0x0000000bff80723e */ /* 0x000fe400000010ff */
[----:B------:R-:W-:Y:S02]  /*2e70*/  F2FP.BF16.F32.PACK_AB R129, RZ, R13 ;  /* 0x0000000dff81723e */ /* 0x000fe400000010ff */
[----:B------:R-:W-:Y:S02]  /*2e80*/  F2FP.BF16.F32.PACK_AB R131, RZ, R18 ;  /* 0x00000012ff83723e */ /* 0x000fe400000010ff */
[----:B------:R-:W-:Y:S02]  /*2e90*/  PRMT R128, R128, 0x5410, R251 ;  /* 0x0000541080807816 */ /* 0x000fe400000000fb */
[----:B------:R-:W-:Y:S02]  /*2ea0*/  PRMT R129, R129, 0x5410, R250 ;  /* 0x0000541081817816 */ /* 0x000fe400000000fa */
[----:B------:R-:W-:Y:S01]  /*2eb0*/  PRMT R131, R180, 0x5410, R131 ;  /* 0x00005410b4837816 */ /* 0x000fe20000000083 */
[----:B------:R-:W-:Y:S06]  /*2ec0*/  BRA `(.L_x_436) ;  /* 0x0000000400007947 */ /* 0x000fec0003800000 */
.L_x_435:
[----:B-1----:R-:W1:Y:S01]  /*2ed0*/  @P0 LDC R12, c[0x0][0x40c] ;  /* 0x00010300ff0c0b82 */ /* 0x002e620000000800 */
[----:B-----5:R-:W-:Y:S01]  /*2ee0*/  @P0 IMAD.U32 R11, R48, 0x10000, RZ ;  /* 0x00010000300b0824 */ /* 0x020fe200078e00ff */
[----:B------:R-:W-:Y:S01]  /*2ef0*/  @P0 SHF.L.U32 R14, R112, 0x10, RZ ;  /* 0x00000010700e0819 */ /* 0x000fe200000006ff */
[----:B------:R-:W-:Y:S01]  /*2f00*/  @P0 IMAD.U32 R16, R113, 0x10000, RZ ;  /* 0x0001000071100824 */ /* 0x000fe200078e00ff */
[----:B------:R-:W-:Y:S01]  /*2f10*/  @P0 SHF.L.U32 R15, R227, 0x10, RZ ;  /* 0x00000010e30f0819 */ /* 0x000fe200000006ff */
[----:B0-----:R-:W-:Y:S01]  /*2f20*/  @P0 IMAD.U32 R129, R115, 0x10000, RZ ;  /* 0x0001000073810824 */ /* 0x001fe200078e00ff */
[----:B------:R-:W-:Y:S02]  /*2f30*/  @P0 SHF.L.U32 R17, R228, 0x10, RZ ;  /* 0x00000010e4110819 */ /* 0x000fe400000006ff */
[----:B------:R-:W0:Y:S01]  /*2f40*/  @P0 LDC R13, c[0x0][0x40c] ;  /* 0x00010300ff0d0b82 */ /* 0x000e220000000800 */
[----:B------:R-:W-:-:S07]  /*2f50*/  @P0 SHF.L.U32 R18, R114, 0x10, RZ ;  /* 0x0000001072120819 */ /* 0x000fce00000006ff */
[----:B------:R-:W2:Y:S01]  /*2f60*/  @P0 LDC R128, c[0x0][0x40c] ;  /* 0x00010300ff800b82 */ /* 0x000ea20000000800 */
[----:B-1----:R-:W-:Y:S01]  /*2f70*/  @P0 FMUL.FTZ R12, R11, R12 ;  /* 0x0000000c0b0c0220 */ /* 0x002fe20000410000 */
[----:B------:R-:W-:-:S03]  /*2f80*/  MOV R11, RZ ;  /* 0x000000ff000b7202 */ /* 0x000fc60000000f00 */
[----:B------:R-:W-:Y:S01]  /*2f90*/  @P0 FMUL.FTZ R11, R12, R14 ;  /* 0x0000000e0c0b0220 */ /* 0x000fe20000410000 */
[----:B------:R-:W-:Y:S02]  /*2fa0*/  @P0 PRMT R12, R48, 0x7632, R12 ;  /* 0x00007632300c0816 */ /* 0x000fe4000000000c */
[----:B------:R-:W1:Y:S02]  /*2fb0*/  @P0 LDC R14, c[0x0][0x40c] ;  /* 0x00010300ff0e0b82 */ /* 0x000e640000000800 */
[----:B------:R-:W-:-:S05]  /*2fc0*/  @P0 SHF.L.U32 R12, R12, 0x10, RZ ;  /* 0x000000100c0c0819 */ /* 0x000fca00000006ff */
[----:B0-----:R-:W-:Y:S01]  /*2fd0*/  @P0 FMUL.FTZ R13, R12, R13 ;  /* 0x0000000d0c0d0220 */ /* 0x001fe20000410000 */
[----:B------:R-:W-:-:S03]  /*2fe0*/  IMAD.MOV.U32 R12, RZ, RZ, RZ ;  /* 0x000000ffff0c7224 */ /* 0x000fc600078e00ff */
[----:B------:R-:W-:Y:S01]  /*2ff0*/  @P0 FMUL.FTZ R12, R15, R13 ;  /* 0x0000000d0f0c0220 */ /* 0x000fe20000410000 */
[----:B------:R-:W-:Y:S01]  /*3000*/  @P0 SHF.L.U32 R13, R49, 0x10, RZ ;  /* 0x00000010310d0819 */ /* 0x000fe200000006ff */
[----:B------:R-:W0:Y:S03]  /*3010*/  @P0 LDC R15, c[0x0][0x40c] ;  /* 0x00010300ff0f0b82 */ /* 0x000e260000000800 */
[----:B------:R-:W-:Y:S01]  /*3020*/  F2FP.BF16.F32.PACK_AB R251, RZ, R12 ;  /* 0x0000000cfffb723e */ /* 0x000fe200000010ff */
[----:B-1----:R-:W-:Y:S01]  /*3030*/  @P0 FMUL.FTZ R14, R13, R14 ;  /* 0x0000000e0d0e0220 */ /* 0x002fe20000410000 */
[----:B------:R-:W-:-:S03]  /*3040*/  HFMA2 R13, -RZ, RZ, 0, 0 ;  /* 0x00000000ff0d7431 */ /* 0x000fc600000001ff */
[----:B------:R-:W-:Y:S01]  /*3050*/  @P0 FMUL.FTZ R13, R14, R16 ;  /* 0x000000100e0d0220 */ /* 0x000fe20000410000 */
[----:B------:R-:W-:Y:S01]  /*3060*/  @P0 PRMT R14, R49, 0x7632, R14 ;  /* 0x00007632310e0816 */ /* 0x000fe2000000000e */
[----:B------:R-:W1:Y:S03]  /*3070*/  @P0 LDC R16, c[0x0][0x40c] ;  /* 0x00010300ff100b82 */ /* 0x000e660000000800 */
[----:B------:R-:W-:-:S05]  /*3080*/  @P0 SHF.L.U32 R14, R14, 0x10, RZ ;  /* 0x000000100e0e0819 */ /* 0x000fca00000006ff */
[----:B0-----:R-:W-:Y:S01]  /*3090*/  @P0 FMUL.FTZ R15, R14, R15 ;  /* 0x0000000f0e0f0220 */ /* 0x001fe20000410000 */
[----:B------:R-:W-:-:S03]  /*30a0*/  MOV R14, RZ ;  /* 0x000000ff000e7202 */ /* 0x000fc60000000f00 */
[----:B------:R-:W-:Y:S01]  /*30b0*/  @P0 FMUL.FTZ R14, R17, R15 ;  /* 0x0000000f110e0220 */ /* 0x000fe20000410000 */
[----:B------:R-:W-:Y:S01]  /*30c0*/  @P0 IMAD.U32 R15, R50, 0x10000, RZ ;  /* 0x00010000320f0824 */ /* 0x000fe200078e00ff */
[----:B------:R-:W0:Y:S03]  /*30d0*/  @P0 LDC R17, c[0x0][0x40c] ;  /* 0x00010300ff110b82 */ /* 0x000e260000000800 */
[----:B------:R-:W-:Y:S01]  /*30e0*/  F2FP.BF16.F32.PACK_AB R250, RZ, R14 ;  /* 0x0000000efffa723e */ /* 0x000fe200000010ff */
[----:B-1----:R-:W-:Y:S01]  /*30f0*/  @P0 FMUL.FTZ R16, R15, R16 ;  /* 0x000000100f100220 */ /* 0x002fe20000410000 */
[----:B------:R-:W-:-:S03]  /*3100*/  HFMA2 R15, -RZ, RZ, 0, 0 ;  /* 0x00000000ff0f7431 */ /* 0x000fc600000001ff */
[----:B------:R-:W-:Y:S01]  /*3110*/  @P0 FMUL.FTZ R15, R16, R18 ;  /* 0x00000012100f0220 */ /* 0x000fe20000410000 */
[----:B------:R-:W-:Y:S02]  /*3120*/  @P0 PRMT R16, R50, 0x7632, R16 ;  /* 0x0000763232100816 */ /* 0x000fe40000000010 */
[----:B------:R-:W-:Y:S02]  /*3130*/  @P0 SHF.L.U32 R18, R229, 0x10, RZ ;  /* 0x00000010e5120819 */ /* 0x000fe400000006ff */
[----:B------:R-:W-:Y:S02]  /*3140*/  @P0 SHF.L.U32 R16, R16, 0x10, RZ ;  /* 0x0000001010100819 */ /* 0x000fe400000006ff */
[----:B------:R-:W-:-:S03]  /*3150*/  F2FP.BF16.F32.PACK_AB R130, RZ, R15 ;  /* 0x0000000fff82723e */ /* 0x000fc600000010ff */
[----:B0-----:R-:W-:Y:S01]  /*3160*/  @P0 FMUL.FTZ R17, R16, R17 ;  /* 0x0000001110110220 */ /* 0x001fe20000410000 */
[----:B------:R-:W-:-:S03]  /*3170*/  IMAD.MOV.U32 R16, RZ, RZ, RZ ;  /* 0x000000ffff107224 */ /* 0x000fc600078e00ff */
[----:B------:R-:W-:Y:S01]  /*3180*/  @P0 FMUL.FTZ R16, R18, R17 ;  /* 0x0000001112100220 */ /* 0x000fe20000410000 */
[----:B------:R-:W-:Y:S01]  /*3190*/  @P0 SHF.L.U32 R17, R51, 0x10, RZ ;  /* 0x0000001033110819 */ /* 0x000fe200000006ff */
[----:B------:R-:W0:Y:S03]  /*31a0*/  @P0 LDC R18, c[0x0][0x40c] ;  /* 0x00010300ff120b82 */ /* 0x000e260000000800 */
[----:B------:R-:W-:Y:S01]  /*31b0*/  F2FP.BF16.F32.PACK_AB R181, RZ, R16 ;  /* 0x00000010ffb5723e */ /* 0x000fe200000010ff */
[----:B--2---:R-:W-:Y:S01]  /*31c0*/  @P0 FMUL.FTZ R128, R17, R128 ;  /* 0x0000008011800220 */ /* 0x004fe20000410000 */
[----:B------:R-:W-:Y:S02]  /*31d0*/  MOV R17, RZ ;  /* 0x000000ff00117202 */ /* 0x000fe40000000f00 */
[----:B------:R-:W-:Y:S01]  /*31e0*/  PRMT R130, R130, 0x5410, R181 ;  /* 0x0000541082827816 */ /* 0x000fe200000000b5 */
[----:B------:R-:W-:Y:S01]  /*31f0*/  @P0 FMUL.FTZ R17, R128, R129 ;  /* 0x0000008180110220 */ /* 0x000fe20000410000 */
[----:B------:R-:W-:-:S02]  /*3200*/  @P0 PRMT R128, R51, 0x7632, R128 ;  /* 0x0000763233800816 */ /* 0x000fc40000000080 */
[----:B------:R-:W-:Y:S02]  /*3210*/  @P0 SHF.L.U32 R129, R230, 0x10, RZ ;  /* 0x00000010e6810819 */ /* 0x000fe400000006ff */
[----:B------:R-:W-:Y:S02]  /*3220*/  @P0 SHF.L.U32 R128, R128, 0x10, RZ ;  /* 0x0000001080800819 */ /* 0x000fe400000006ff */
[----:B------:R-:W-:-:S03]  /*3230*/  F2FP.BF16.F32.PACK_AB R180, RZ, R17 ;  /* 0x00000011ffb4723e */ /* 0x000fc600000010ff */
[----:B0-----:R-:W-:Y:S01]  /*3240*/  @P0 FMUL.FTZ R128, R128, R18 ;  /* 0x0000001280800220 */ /* 0x001fe20000410000 */
[----:B------:R-:W-:-:S03]  /*3250*/  HFMA2 R18, -RZ, RZ, 0, 0 ;  /* 0x00000000ff127431 */ /* 0x000fc600000001ff */
[----:B------:R-:W-:Y:S01]  /*3260*/  @P0 FMUL.FTZ R18, R129, R128 ;  /* 0x0000008081120220 */ /* 0x000fe20000410000 */
[----:B------:R-:W-:Y:S02]  /*3270*/  F2FP.BF16.F32.PACK_AB R128, RZ, R11 ;  /* 0x0000000bff80723e */ /* 0x000fe400000010ff */
[----:B------:R-:W-:Y:S02]  /*3280*/  F2FP.BF16.F32.PACK_AB R129, RZ, R13 ;  /* 0x0000000dff81723e */ /* 0x000fe400000010ff */
[----:B------:R-:W-:Y:S02]  /*3290*/  F2FP.BF16.F32.PACK_AB R131, RZ, R18 ;  /* 0x00000012ff83723e */ /* 0x000fe400000010ff */
[----:B------:R-:W-:Y:S02]  /*32a0*/  PRMT R128, R128, 0x5410, R251 ;  /* 0x0000541080807816 */ /* 0x000fe400000000fb */
[----:B------:R-:W-:Y:S02]  /*32b0*/  PRMT R129, R129, 0x5410, R250 ;  /* 0x0000541081817816 */ /* 0x000fe400000000fa */
[----:B------:R-:W-:-:S07]  /*32c0*/  PRMT R131, R180, 0x5410, R131 ;  /* 0x00005410b4837816 */ /* 0x000fce0000000083 */
.L_x_436:
[----:B------:R-:W0:Y:S01]  /*32d0*/  LDC.64 R180, c[0x0][0x3a8] ;  /* 0x0000ea00ffb47b82 */ /* 0x000e220000000a00 */
[----:B------:R-:W-:Y:S02]  /*32e0*/  VIADD R184, R184, 0x20 ;  /* 0x00000020b8b87836 */ /* 0x000fe40000000000 */
[C---:B0-----:R-:W-:Y:S01]  /*32f0*/  IMAD.WIDE.U32 R180, R182.reuse, 0x10, R180 ;  /* 0x00000010b6b47825 */ /* 0x041fe200078e00b4 */
[----:B------:R-:W-:-:S04]  /*3300*/  IADD3 R182, PT, PT, R182, 0x20, RZ ;  /* 0x00000020b6b67810 */ /* 0x000fc80007ffe0ff */
[----:B------:R1:W-:Y:S03]  /*3310*/  STG.E.128 desc[UR6][R180.64], R128 ;  /* 0x00000080b4007986 */ /* 0x0003e6000c101d06 */
.L_x_434:
[----:B------:R-:W-:Y:S05]  /*3320*/  BSYNC.RECONVERGENT B0 ;  /* 0x0000000000007941 */ /* 0x000fea0003800200 */
.L_x_433:
[----:B------:R-:W-:Y:S01]  /*3330*/  ISETP.GE.U32.AND P1, PT, R0, 0x60, PT ;  /* 0x000000600000780c */ /* 0x000fe20003f26070 */
[----:B------:R-:W-:Y:S01]  /*3340*/  BSSY.RECONVERGENT B0, `(.L_x_437) ;  /* 0x0000098000007945 */ /* 0x000fe20003800200 */
[----:B------:R-:W-:-:S11]  /*3350*/  LOP3.LUT R19, R19, 0xffffefff, RZ, 0xc0, !PT ;  /* 0xffffefff13137812 */ /* 0x000fd600078ec0ff */
[----:B------:R-:W-:Y:S01]  /*3360*/  @P1 LOP3.LUT R19, R19, 0x1000, RZ, 0xfc, !PT ;  /* 0x0000100013131812 */ /* 0x000fe200078efcff */
[----:B------:R-:W-:Y:S06]  /*3370*/  @!P1 BRA `(.L_x_438) ;  /* 0x0000000800509947 */ /* 0x000fec0003800000 */
[----:B------:R-:W2:Y:S01]  /*3380*/  @P0 LDC.64 R20, c[0x0][0x390] ;  /* 0x0000e400ff140b82 */ /* 0x000ea20000000a00 */
[----:B------:R-:W-:-:S04]  /*3390*/  ISETP.NE.U32.AND P1, PT, RZ, UR4, PT ;  /* 0x00000004ff007c0c */ /* 0x000fc8000bf25070 */
[----:B------:R-:W-:Y:S01]  /*33a0*/  ISETP.NE.AND.EX P1, PT, RZ, UR5, PT, P1 ;  /* 0x00000005ff007c0c */ /* 0x000fe2000bf25310 */
[----:B--2---:R-:W-:-:S05]  /*33b0*/  @P0 IMAD.WIDE.U32 R20, R184, 0x10, R20 ;  /* 0x00000010b8140825 */ /* 0x004fca00078e0014 */
[----:B------:R2:W5:Y:S07]  /*33c0*/  @P0 LDG.E.128 R48, desc[UR6][R20.64] ;  /* 0x0000000614300981 */ /* 0x00056e000c1e1d00 */
[----:B--2---:R-:W2:Y:S02]  /*33d0*/  @P1 LDC.64 R20, c[0x0][0x3a0] ;  /* 0x0000e800ff141b82 */ /* 0x004ea40000000a00 */
[----:B--2---:R-:W-:-:S05]  /*33e0*/  @P1 IMAD.WIDE.U32 R20, R182, 0x10, R20 ;  /* 0x00000010b6141825 */ /* 0x004fca00078e0014 */
[----:B------:R2:W5:Y:S01]  /*33f0*/  @P1 LDG.E.128 R44, desc[UR6][R20.64] ;  /* 0x00000006142c1981 */ /* 0x000562000c1e1d00 */
[----:B------:R-:W-:Y:S05]  /*3400*/  @!P1 BRA `(.L_x_439) ;  /* 0x0000000400189947 */ /* 0x000fea0003800000 */
[----:B------:R-:W-:-:S13]  /*3410*/  ISETP.GT.AND P1, PT, R183, RZ, PT ;  /* 0x000000ffb700720c */ /* 0x000fda0003f24270 */
[----:B--2---:R-:W2:Y:S01]  /*3420*/  @P1 LDC R21, c[0x0][0x40c] ;  /* 0x00010300ff151b82 */ /* 0x004ea20000000800 */
[----:B-----5:R-:W-:Y:S01]  /*3430*/  @P1 SHF.L.U32 R20, R48, 0x10, RZ ;  /* 0x0000001030141819 */ /* 0x020fe200000006ff */
[----:B------:R-:W-:Y:S01]  /*3440*/  @P1 IMAD.U32 R23, R104, 0x10000, RZ ;  /* 0x0001000068171824 */ /* 0x000fe200078e00ff */
[----:B------:R-:W-:Y:S01]  /*3450*/  @P1 PRMT R24, R48, 0x7632, R24 ;  /* 0x0000763230181816 */ /* 0x000fe20000000018 */
[----:B------:R-:W-:Y:S01]  /*3460*/  @P1 IMAD.U32 R27, R106, 0x10000, RZ ;  /* 0x000100006a1b1824 */ /* 0x000fe200078e00ff */
[----:B------:R-:W-:Y:S02]  /*3470*/  @P1 SHF.L.U32 R25, R105, 0x10, RZ ;  /* 0x0000001069191819 */ /* 0x000fe400000006ff */
[----:B------:R-:W-:Y:S01]  /*3480*/  @P1 SHF.L.U32 R24, R24, 0x10, RZ ;  /* 0x0000001018181819 */ /* 0x000fe200000006ff */
[----:B------:R-:W3:Y:S01]  /*3490*/  @P1 LDC R22, c[0x0][0x40c] ;  /* 0x00010300ff161b82 */ /* 0x000ee20000000800 */
[----:B------:R-:W-:Y:S02]  /*34a0*/  @P1 PRMT R26, R49, 0x7632, R26 ;  /* 0x00007632311a1816 */ /* 0x000fe4000000001a */
[----:B01----:R-:W-:-:S02]  /*34b0*/  @P1 PRMT R128, R50, 0x7632, R128 ;  /* 0x0000763232801816 */ /* 0x003fc40000000080 */
[----:B------:R-:W-:Y:S02]  /*34c0*/  @P1 SHF.L.U32 R26, R26, 0x10, RZ ;  /* 0x000000101a1a1819 */ /* 0x000fe400000006ff */
[----:B------:R-:W-:Y:S02]  /*34d0*/  @P1 SHF.L.U32 R128, R128, 0x10, RZ ;  /* 0x0000001080801819 */ /* 0x000fe400000006ff */
[----:B------:R-:W-:Y:S01]  /*34e0*/  @P1 SHF.L.U32 R129, R107, 0x10, RZ ;  /* 0x000000106b811819 */ /* 0x000fe200000006ff */
[----:B--2---:R-:W-:Y:S01]  /*34f0*/  @P1 FMUL.FTZ R21, R20, R21 ;  /* 0x0000001514151220 */ /* 0x004fe20000410000 */
[----:B------:R-:W-:-:S05]  /*3500*/  SHF.L.U32 R20, R44, 0x10, RZ ;  /* 0x000000102c147819 */ /* 0x000fca00000006ff */
[----:B------:R-:W-:Y:S01]  /*3510*/  @P1 FFMA.FTZ R20, R21, R23, R20 ;  /* 0x0000001715141223 */ /* 0x000fe20000010014 */
[----:B------:R-:W-:Y:S01]  /*3520*/  PRMT R21, R44, 0x7632, R21 ;  /* 0x000076322c157816 */ /* 0x000fe20000000015 */
[----:B------:R-:W0:Y:S01]  /*3530*/  @P1 LDC R23, c[0x0][0x40c] ;  /* 0x00010300ff171b82 */ /* 0x000e220000000800 */
[----:B---3--:R-:W-:Y:S01]  /*3540*/  @P1 FMUL.FTZ R22, R24, R22 ;  /* 0x0000001618161220 */ /* 0x008fe20000410000 */
[----:B------:R-:W-:Y:S02]  /*3550*/  @P1 SHF.L.U32 R24, R231, 0x10, RZ ;  /* 0x00000010e7181819 */ /* 0x000fe400000006ff */
[----:B------:R-:W-:-:S05]  /*3560*/  SHF.L.U32 R21, R21, 0x10, RZ ;  /* 0x0000001015157819 */ /* 0x000fca00000006ff */
[----:B------:R-:W-:Y:S01]  /*3570*/  @P1 FFMA.FTZ R21, R22, R24, R21 ;  /* 0x0000001816151223 */ /* 0x000fe20000010015 */
[----:B------:R-:W-:Y:S01]  /*3580*/  @P1 IMAD.U32 R22, R49, 0x10000, RZ ;  /* 0x0001000031161824 */ /* 0x000fe200078e00ff */
[----:B------:R-:W1:Y:S03]  /*3590*/  @P1 LDC R24, c[0x0][0x40c] ;  /* 0x00010300ff181b82 */ /* 0x000e660000000800 */
[----:B------:R-:W-:Y:S01]  /*35a0*/  F2FP.BF16.F32.PACK_AB R251, RZ, R21 ;  /* 0x00000015fffb723e */ /* 0x000fe200000010ff */
[----:B0-----:R-:W-:Y:S01]  /*35b0*/  @P1 FMUL.FTZ R23, R22, R23 ;  /* 0x0000001716171220 */ /* 0x001fe20000410000 */
[----:B------:R-:W-:-:S05]  /*35c0*/  SHF.L.U32 R22, R45, 0x10, RZ ;  /* 0x000000102d167819 */ /* 0x000fca00000006ff */
[----:B------:R-:W-:Y:S01]  /*35d0*/  @P1 FFMA.FTZ R22, R23, R25, R22 ;  /* 0x0000001917161223 */ /* 0x000fe20000010016 */
[----:B------:R-:W-:Y:S01]  /*35e0*/  PRMT R23, R45, 0x7632, R23 ;  /* 0x000076322d177816 */ /* 0x000fe20000000017 */
[----:B------:R-:W0:Y:S01]  /*35f0*/  @P1 LDC R25, c[0x0][0x40c] ;  /* 0x00010300ff191b82 */ /* 0x000e220000000800 */
[----:B-1----:R-:W-:Y:S01]  /*3600*/  @P1 FMUL.FTZ R24, R26, R24 ;  /* 0x000000181a181220 */ /* 0x002fe20000410000 */
[----:B------:R-:W-:Y:S02]  /*3610*/  @P1 SHF.L.U32 R26, R232, 0x10, RZ ;  /* 0x00000010e81a1819 */ /* 0x000fe400000006ff */
[----:B------:R-:W-:-:S04]  /*3620*/  IMAD.U32 R23, R23, 0x10000, RZ ;  /* 0x0001000017177824 */ /* 0x000fc800078e00ff */
[----:B------:R-:W-:Y:S01]  /*3630*/  @P1 FFMA.FTZ R23, R24, R26, R23 ;  /* 0x0000001a18171223 */ /* 0x000fe20000010017 */
[----:B------:R-:W-:Y:S01]  /*3640*/  @P1 SHF.L.U32 R24, R50, 0x10, RZ ;  /* 0x0000001032181819 */ /* 0x000fe200000006ff */
[----:B------:R-:W1:Y:S03]  /*3650*/  @P1 LDC R26, c[0x0][0x40c] ;  /* 0x00010300ff1a1b82 */ /* 0x000e660000000800 */
[----:B------:R-:W-:Y:S01]  /*3660*/  F2FP.BF16.F32.PACK_AB R250, RZ, R23 ;  /* 0x00000017fffa723e */ /* 0x000fe200000010ff */
[----:B0-----:R-:W-:Y:S01]  /*3670*/  @P1 FMUL.FTZ R25, R24, R25 ;  /* 0x0000001918191220 */ /* 0x001fe20000410000 */
[----:B------:R-:W-:-:S05]  /*3680*/  SHF.L.U32 R24, R46, 0x10, RZ ;  /* 0x000000102e187819 */ /* 0x000fca00000006ff */
[----:B------:R-:W-:Y:S01]  /*3690*/  @P1 FFMA.FTZ R24, R25, R27, R24 ;  /* 0x0000001b19181223 */ /* 0x000fe20000010018 */
[----:B------:R-:W-:Y:S01]  /*36a0*/  PRMT R25, R46, 0x7632, R25 ;  /* 0x000076322e197816 */ /* 0x000fe20000000019 */
[----:B------:R-:W0:Y:S01]  /*36b0*/  @P1 LDC R27, c[0x0][0x40c] ;  /* 0x00010300ff1b1b82 */ /* 0x000e220000000800 */
[----:B-1----:R-:W-:Y:S02]  /*36c0*/  @P1 FMUL.FTZ R26, R128, R26 ;  /* 0x0000001a801a1220 */ /* 0x002fe40000410000 */
[----:B------:R-:W-:Y:S02]  /*36d0*/  SHF.L.U32 R25, R25, 0x10, RZ ;  /* 0x0000001019197819 */ /* 0x000fe400000006ff */
[----:B------:R-:W-:Y:S02]  /*36e0*/  @P1 SHF.L.U32 R128, R233, 0x10, RZ ;  /* 0x00000010e9801819 */ /* 0x000fe400000006ff */
[----:B------:R-:W-:-:S03]  /*36f0*/  F2FP.BF16.F32.PACK_AB R130, RZ, R24 ;  /* 0x00000018ff82723e */ /* 0x000fc600000010ff */
[----:B------:R-:W-:Y:S01]  /*3700*/  @P1 FFMA.FTZ R25, R26, R128, R25 ;  /* 0x000000801a191223 */ /* 0x000fe20000010019 */
[----:B------:R-:W-:Y:S01]  /*3710*/  @P1 IMAD.U32 R26, R51, 0x10000, RZ ;  /* 0x00010000331a1824 */ /* 0x000fe200078e00ff */
[----:B------:R-:W1:Y:S03]  /*3720*/  @P1 LDC R128, c[0x0][0x40c] ;  /* 0x00010300ff801b82 */ /* 0x000e660000000800 */
[----:B------:R-:W-:-:S04]  /*3730*/  F2FP.BF16.F32.PACK_AB R181, RZ, R25 ;  /* 0x00000019ffb5723e */ /* 0x000fc800000010ff */
[----:B------:R-:W-:Y:S01]  /*3740*/  PRMT R130, R130, 0x5410, R181 ;  /* 0x0000541082827816 */ /* 0x000fe200000000b5 */
[----:B0-----:R-:W-:Y:S01]  /*3750*/  @P1 FMUL.FTZ R27, R26, R27 ;  /* 0x0000001b1a1b1220 */ /* 0x001fe20000410000 */
[----:B------:R-:W-:-:S05]  /*3760*/  SHF.L.U32 R26, R47, 0x10, RZ ;  /* 0x000000102f1a7819 */ /* 0x000fca00000006ff */
[----:B------:R-:W-:Y:S01]  /*3770*/  @P1 FFMA.FTZ R26, R27, R129, R26 ;  /* 0x000000811b1a1223 */ /* 0x000fe2000001001a */
[----:B------:R-:W-:Y:S02]  /*3780*/  @P1 PRMT R129, R51, 0x7632, R129 ;  /* 0x0000763233811816 */ /* 0x000fe40000000081 */
[----:B------:R-:W-:Y:S02]  /*3790*/  PRMT R27, R47, 0x7632, R27 ;  /* 0x000076322f1b7816 */ /* 0x000fe4000000001b */
[----:B------:R-:W-:Y:S02]  /*37a0*/  @P1 SHF.L.U32 R129, R129, 0x10, RZ ;  /* 0x0000001081811819 */ /* 0x000fe400000006ff */
[----:B------:R-:W-:Y:S01]  /*37b0*/  F2FP.BF16.F32.PACK_AB R180, RZ, R26 ;  /* 0x0000001affb4723e */ /* 0x000fe200000010ff */
[----:B------:R-:W-:Y:S02]  /*37c0*/  IMAD.U32 R27, R27, 0x10000, RZ ;  /* 0x000100001b1b7824 */ /* 0x000fe400078e00ff */
[----:B-1----:R-:W-:Y:S01]  /*37d0*/  @P1 FMUL.FTZ R128, R129, R128 ;  /* 0x0000008081801220 */ /* 0x002fe20000410000 */
        /* <DEDUP_REMOVED lines=9> */
.L_x_439:
[----:B--2---:R-:W2:Y:S01]  /*3870*/  @P0 LDC R21, c[0x0][0x40c] ;  /* 0x00010300ff150b82 */ /* 0x004ea20000000800 */
[----:B-----5:R-:W-:Y:S01]  /*3880*/  @P0 SHF.L.U32 R20, R48, 0x10, RZ ;  /* 0x0000001030140819 */ /* 0x020fe200000006ff */
[----:B------:R-:W-:Y:S01]  /*3890*/  @P0 IMAD.U32 R23, R104, 0x10000, RZ ;  /* 0x0001000068170824 */ /* 0x000fe200078e00ff */
[----:B------:R-:W-:Y:S01]  /*38a0*/  @P0 SHF.L.U32 R24, R231, 0x10, RZ ;  /* 0x00000010e7180819 */ /* 0x000fe200000006ff */
[----:B------:R-:W-:Y:S01]  /*38b0*/  @P0 IMAD.U32 R27, R106, 0x10000, RZ ;  /* 0x000100006a1b0824 */ /* 0x000fe200078e00ff */
[----:B------:R-:W-:Y:S02]  /*38c0*/  @P0 SHF.L.U32 R25, R105, 0x10, RZ ;  /* 0x0000001069190819 */ /* 0x000fe400000006ff */
[----:B------:R-:W-:Y:S01]  /*38d0*/  @P0 SHF.L.U32 R26, R232, 0x10, RZ ;  /* 0x00000010e81a0819 */ /* 0x000fe200000006ff */
[----:B------:R-:W3:Y:S01]  /*38e0*/  @P0 LDC R22, c[0x0][0x40c] ;  /* 0x00010300ff160b82 */ /* 0x000ee20000000800 */
[----:B01----:R-:W-:-:S07]  /*38f0*/  @P0 SHF.L.U32 R129, R107, 0x10, RZ ;  /* 0x000000106b810819 */ /* 0x003fce00000006ff */
[----:B------:R-:W0:Y:S01]  /*3900*/  @P0 LDC R128, c[0x0][0x40c] ;  /* 0x00010300ff800b82 */ /* 0x000e220000000800 */
[----:B--2---:R-:W-:Y:S01]  /*3910*/  @P0 FMUL.FTZ R21, R20, R21 ;  /* 0x0000001514150220 */ /* 0x004fe20000410000 */
[----:B------:R-:W-:-:S03]  /*3920*/  MOV R20, RZ ;  /* 0x000000ff00147202 */ /* 0x000fc60000000f00 */
[----:B------:R-:W-:Y:S01]  /*3930*/  @P0 FMUL.FTZ R20, R21, R23 ;  /* 0x0000001715140220 */ /* 0x000fe20000410000 */
[----:B------:R-:W-:Y:S02]  /*3940*/  @P0 PRMT R21, R48, 0x7632, R21 ;  /* 0x0000763230150816 */ /* 0x000fe40000000015 */
[----:B------:R-:W1:Y:S02]  /*3950*/  @P0 LDC R23, c[0x0][0x40c] ;  /* 0x00010300ff170b82 */ /* 0x000e640000000800 */
[----:B------:R-:W-:-:S05]  /*3960*/  @P0 SHF.L.U32 R21, R21, 0x10, RZ ;  /* 0x0000001015150819 */ /* 0x000fca00000006ff */
[----:B---3--:R-:W-:Y:S01]  /*3970*/  @P0 FMUL.FTZ R22, R21, R22 ;  /* 0x0000001615160220 */ /* 0x008fe20000410000 */
[----:B------:R-:W-:-:S03]  /*3980*/  HFMA2 R21, -RZ, RZ, 0, 0 ;  /* 0x00000000ff157431 */ /* 0x000fc600000001ff */
[----:B------:R-:W-:Y:S01]  /*3990*/  @P0 FMUL.FTZ R21, R24, R22 ;  /* 0x0000001618150220 */ /* 0x000fe20000410000 */
[----:B------:R-:W-:Y:S01]  /*39a0*/  @P0 IMAD.U32 R22, R49, 0x10000, RZ ;  /* 0x0001000031160824 */ /* 0x000fe200078e00ff */
[----:B------:R-:W2:Y:S03]  /*39b0*/  @P0 LDC R24, c[0x0][0x40c] ;  /* 0x00010300ff180b82 */ /* 0x000ea60000000800 */
[----:B------:R-:W-:Y:S01]  /*39c0*/  F2FP.BF16.F32.PACK_AB R251, RZ, R21 ;  /* 0x00000015fffb723e */ /* 0x000fe200000010ff */
[----:B-1----:R-:W-:Y:S01]  /*39d0*/  @P0 FMUL.FTZ R23, R22, R23 ;  /* 0x0000001716170220 */ /* 0x002fe20000410000 */
[----:B------:R-:W-:-:S03]  /*39e0*/  MOV R22, RZ ;  /* 0x000000ff00167202 */ /* 0x000fc60000000f00 */
[----:B------:R-:W-:Y:S01]  /*39f0*/  @P0 FMUL.FTZ R22, R23, R25 ;  /* 0x0000001917160220 */ /* 0x000fe20000410000 */
[----:B------:R-:W-:Y:S01]  /*3a00*/  @P0 PRMT R23, R49, 0x7632, R23 ;  /* 0x0000763231170816 */ /* 0x000fe20000000017 */
[----:B------:R-:W1:Y:S03]  /*3a10*/  @P0 LDC R25, c[0x0][0x40c] ;  /* 0x00010300ff190b82 */ /* 0x000e660000000800 */
[----:B------:R-:W-:-:S05]  /*3a20*/  @P0 SHF.L.U32 R23, R23, 0x10, RZ ;  /* 0x0000001017170819 */ /* 0x000fca00000006ff */
[----:B--2---:R-:W-:Y:S01]  /*3a30*/  @P0 FMUL.FTZ R24, R23, R24 ;  /* 0x0000001817180220 */ /* 0x004fe20000410000 */
[----:B------:R-:W-:-:S03]  /*3a40*/  IMAD.MOV.U32 R23, RZ, RZ, RZ ;  /* 0x000000ffff177224 */ /* 0x000fc600078e00ff */
[----:B------:R-:W-:Y:S01]  /*3a50*/  @P0 FMUL.FTZ R23, R26, R24 ;  /* 0x000000181a170220 */ /* 0x000fe20000410000 */
[----:B------:R-:W-:Y:S01]  /*3a60*/  @P0 SHF.L.U32 R24, R50, 0x10, RZ ;  /* 0x0000001032180819 */ /* 0x000fe200000006ff */
[----:B------:R-:W2:Y:S03]  /*3a70*/  @P0 LDC R26, c[0x0][0x40c] ;  /* 0x00010300ff1a0b82 */ /* 0x000ea60000000800 */
        /* <DEDUP_REMOVED lines=8> */
[----:B--2---:R-:W-:Y:S01]  /*3b00*/  @P0 FMUL.FTZ R26, R25, R26 ;  /* 0x0000001a191a0220 */ /* 0x004fe20000410000 */
[----:B------:R-:W-:-:S03]  /*3b10*/  MOV R25, RZ ;  /* 0x000000ff00197202 */ /* 0x000fc60000000f00 */
[----:B------:R-:W-:Y:S01]  /*3b20*/  @P0 FMUL.FTZ R25, R27, R26 ;  /* 0x0000001a1b190220 */ /* 0x000fe20000410000 */
[C---:B------:R-:W-:Y:S01]  /*3b30*/  @P0 IMAD.U32 R26, R51.reuse, 0x10000, RZ ;  /* 0x00010000331a0824 */ /* 0x040fe200078e00ff */
[----:B------:R-:W1:Y:S03]  /*3b40*/  @P0 LDC R27, c[0x0][0x40c] ;  /* 0x00010300ff1b0b82 */ /* 0x000e660000000800 */
[----:B0-----:R-:W-:Y:S01]  /*3b50*/  @P0 FMUL.FTZ R128, R26, R128 ;  /* 0x000000801a800220 */ /* 0x001fe20000410000 */
        /* <DEDUP_REMOVED lines=8> */
[----:B-1----:R-:W-:Y:S01]  /*3be0*/  @P0 FMUL.FTZ R128, R128, R27 ;  /* 0x0000001b80800220 */ /* 0x002fe20000410000 */
        /* <DEDUP_REMOVED lines=8> */
.L_x_440:
[----:B------:R-:W0:Y:S01]  /*3c70*/  LDC.64 R180, c[0x0][0x3a8] ;  /* 0x0000ea00ffb47b82 */ /* 0x000e220000000a00 */
[----:B------:R-:W-:Y:S01]  /*3c80*/  IADD3 R184, PT, PT, R184, 0x20, RZ ;  /* 0x00000020b8b87810 */ /* 0x000fe20007ffe0ff */
[C---:B0-----:R-:W-:Y:S01]  /*3c90*/  IMAD.WIDE.U32 R180, R182.reuse, 0x10, R180 ;  /* 0x00000010b6b47825 */ /* 0x041fe200078e00b4 */
[----:B------:R-:W-:-:S04]  /*3ca0*/  IADD3 R182, PT, PT, R182, 0x20, RZ ;  /* 0x00000020b6b67810 */ /* 0x000fc80007ffe0ff */
[----:B------:R2:W-:Y:S03]  /*3cb0*/  STG.E.128 desc[UR6][R180.64], R128 ;  /* 0x00000080b4007986 */ /* 0x0005e6000c101d06 */
.L_x_438:
[----:B------:R-:W-:Y:S05]  /*3cc0*/  BSYNC.RECONVERGENT B0 ;  /* 0x0000000000007941 */ /* 0x000fea0003800200 */
.L_x_437:
[----:B------:R-:W-:Y:S01]  /*3cd0*/  ISETP.GE.U32.AND P1, PT, R0, 0x80, PT ;  /* 0x000000800000780c */ /* 0x000fe20003f26070 */
[----:B------:R-:W-:Y:S01]  /*3ce0*/  BSSY.RECONVERGENT B0, `(.L_x_441) ;  /* 0x0000098000007945 */ /* 0x000fe20003800200 */
[----:B------:R-:W-:-:S11]  /*3cf0*/  LOP3.LUT R19, R19, 0xffffdfff, RZ, 0xc0, !PT ;  /* 0xffffdfff13137812 */ /* 0x000fd600078ec0ff */
[----:B------:R-:W-:Y:S01]  /*3d00*/  @P1 LOP3.LUT R19, R19, 0x2000, RZ, 0xfc, !PT ;  /* 0x0000200013131812 */ /* 0x000fe200078efcff */
[----:B------:R-:W-:Y:S06]  /*3d10*/  @!P1 BRA `(.L_x_442) ;  /* 0x0000000800509947 */ /* 0x000fec0003800000 */
[----:B------:R-:W3:Y:S01]  /*3d20*/  @P0 LDC.64 R28, c[0x0][0x390] ;  /* 0x0000e400ff1c0b82 */ /* 0x000ee20000000a00 */
[----:B------:R-:W-:-:S04]  /*3d30*/  ISETP.NE.U32.AND P1, PT, RZ, UR4, PT ;  /* 0x00000004ff007c0c */ /* 0x000fc8000bf25070 */
[----:B------:R-:W-:Y:S01]  /*3d40*/  ISETP.NE.AND.EX P1, PT, RZ, UR5, PT, P1 ;  /* 0x00000005ff007c0c */ /* 0x000fe2000bf25310 */
[----:B---3--:R-:W-:-:S05]  /*3d50*/  @P0 IMAD.WIDE.U32 R28, R184, 0x10, R28 ;  /* 0x00000010b81c0825 */ /* 0x008fca00078e001c */
[----:B------:R3:W5:Y:S07]  /*3d60*/  @P0 LDG.E.128 R48, desc[UR6][R28.64] ;  /* 0x000000061c300981 */ /* 0x00076e000c1e1d00 */
[----:B---3--:R-:W3:Y:S02]  /*3d70*/  @P1 LDC.64 R28, c[0x0][0x3a0] ;  /* 0x0000e800ff1c1b82 */ /* 0x008ee40000000a00 */
[----:B---3--:R-:W-:-:S05]  /*3d80*/  @P1 IMAD.WIDE.U32 R28, R182, 0x10, R28 ;  /* 0x00000010b61c1825 */ /* 0x008fca00078e001c */
[----:B------:R3:W5:Y:S01]  /*3d90*/  @P1 LDG.E.128 R44, desc[UR6][R28.64] ;  /* 0x000000061c2c1981 */ /* 0x000762000c1e1d00 */
[----:B------:R-:W-:Y:S05]  /*3da0*/  @!P1 BRA `(.L_x_443) ;  /* 0x0000000400189947 */ /* 0x000fea0003800000 */
[----:B------:R-:W-:-:S13]  /*3db0*/  ISETP.GT.AND P1, PT, R183, RZ, PT ;  /* 0x000000ffb700720c */ /* 0x000fda0003f24270 */
[----:B---3--:R-:W3:Y:S01]  /*3dc0*/  @P1 LDC R29, c[0x0][0x40c] ;  /* 0x00010300ff1d1b82 */ /* 0x008ee20000000800 */
[----:B-----5:R-:W-:Y:S01]  /*3dd0*/  @P1 IMAD.U32 R28, R48, 0x10000, RZ ;  /* 0x00010000301c1824 */ /* 0x020fe200078e00ff */
[----:B------:R-:W-:Y:S01]  /*3de0*/  @P1 SHF.L.U32 R31, R96, 0x10, RZ ;  /* 0x00000010601f1819 */ /* 0x000fe200000006ff */
[----:B------:R-:W-:Y:S01]  /*3df0*/  @P1 IMAD.U32 R33, R97, 0x10000, RZ ;  /* 0x0001000061211824 */ /* 0x000fe200078e00ff */
[----:B------:R-:W-:Y:S01]  /*3e00*/  @P1 PRMT R32, R48, 0x7632, R32 ;  /* 0x0000763230201816 */ /* 0x000fe20000000020 */
[----:B012---:R-:W-:Y:S01]  /*3e10*/  @P1 IMAD.U32 R129, R99, 0x10000, RZ ;  /* 0x0001000063811824 */ /* 0x007fe200078e00ff */
[----:B------:R-:W-:Y:S02]  /*3e20*/  @P1 PRMT R34, R49, 0x7632, R34 ;  /* 0x0000763231221816 */ /* 0x000fe40000000022 */
[----:B------:R-:W0:Y:S01]  /*3e30*/  @P1 LDC R30, c[0x0][0x40c] ;  /* 0x00010300ff1e1b82 */ /* 0x000e220000000800 */
[----:B------:R-:W-:Y:S02]  /*3e40*/  @P1 SHF.L.U32 R32, R32, 0x10, RZ ;  /* 0x0000001020201819 */ /* 0x000fe400000006ff */
[----:B------:R-:W-:-:S02]  /*3e50*/  @P1 SHF.L.U32 R34, R34, 0x10, RZ ;  /* 0x0000001022221819 */ /* 0x000fc400000006ff */
[----:B------:R-:W-:Y:S02]  /*3e60*/  @P1 SHF.L.U32 R35, R98, 0x10, RZ ;  /* 0x0000001062231819 */ /* 0x000fe400000006ff */
[----:B------:R-:W-:-:S04]  /*3e70*/  @P1 PRMT R128, R50, 0x7632, R128 ;  /* 0x0000763232801816 */ /* 0x000fc80000000080 */
[----:B------:R-:W-:Y:S01]  /*3e80*/  @P1 SHF.L.U32 R128, R128, 0x10, RZ ;  /* 0x0000001080801819 */ /* 0x000fe200000006ff */
[----:B---3--:R-:W-:Y:S01]  /*3e90*/  @P1 FMUL.FTZ R29, R28, R29 ;  /* 0x0000001d1c1d1220 */ /* 0x008fe20000410000 */
        /* <DEDUP_REMOVED lines=55> */
.L_x_443:
[----:B---3--:R-:W3:Y:S01]  /*4210*/  @P0 LDC R29, c[0x0][0x40c] ;  /* 0x00010300ff1d0b82 */ /* 0x008ee20000000800 */
[----:B-----5:R-:W-:Y:S01]  /*4220*/  @P0 IMAD.U32 R28, R48, 0x10000, RZ ;  /* 0x00010000301c0824 */ /* 0x020fe200078e00ff */
[----:B------:R-:W-:Y:S01]  /*4230*/  @P0 SHF.L.U32 R31, R96, 0x10, RZ ;  /* 0x00000010601f0819 */ /* 0x000fe200000006ff */
[----:B------:R-:W-:Y:S01]  /*4240*/  @P0 IMAD.U32 R33, R97, 0x10000, RZ ;  /* 0x0001000061210824 */ /* 0x000fe200078e00ff */
[----:B------:R-:W-:Y:S01]  /*4250*/  @P0 SHF.L.U32 R32, R235, 0x10, RZ ;  /* 0x00000010eb200819 */ /* 0x000fe200000006ff */
[----:B012---:R-:W-:Y:S01]  /*4260*/  @P0 IMAD.U32 R129, R99, 0x10000, RZ ;  /* 0x0001000063810824 */ /* 0x007fe200078e00ff */
[----:B------:R-:W-:Y:S02]  /*4270*/  @P0 SHF.L.U32 R34, R236, 0x10, RZ ;  /* 0x00000010ec220819 */ /* 0x000fe400000006ff */
[----:B------:R-:W0:Y:S01]  /*4280*/  @P0 LDC R30, c[0x0][0x40c] ;  /* 0x00010300ff1e0b82 */ /* 0x000e220000000800 */
[----:B------:R-:W-:-:S07]  /*4290*/  @P0 SHF.L.U32 R35, R98, 0x10, RZ ;  /* 0x0000001062230819 */ /* 0x000fce00000006ff */
[----:B------:R-:W1:Y:S01]  /*42a0*/  @P0 LDC R128, c[0x0][0x40c] ;  /* 0x00010300ff800b82 */ /* 0x000e620000000800 */
[----:B---3--:R-:W-:Y:S01]  /*42b0*/  @P0 FMUL.FTZ R29, R28, R29 ;  /* 0x0000001d1c1d0220 */ /* 0x008fe20000410000 */
[----:B------:R-:W-:-:S03]  /*42c0*/  MOV R28, RZ ;  /* 0x000000ff001c7202 */ /* 0x000fc60000000f00 */
[----:B------:R-:W-:Y:S01]  /*42d0*/  @P0 FMUL.FTZ R28, R29, R31 ;  /* 0x0000001f1d1c0220 */ /* 0x000fe20000410000 */
[----:B------:R-:W-:Y:S02]  /*42e0*/  @P0 PRMT R29, R48, 0x7632, R29 ;  /* 0x00007632301d0816 */ /* 0x000fe4000000001d */
[----:B------:R-:W2:Y:S02]  /*42f0*/  @P0 LDC R31, c[0x0][0x40c] ;  /* 0x00010300ff1f0b82 */ /* 0x000ea40000000800 */
[----:B------:R-:W-:-:S05]  /*4300*/  @P0 SHF.L.U32 R29, R29, 0x10, RZ ;  /* 0x000000101d1d0819 */ /* 0x000fca00000006ff */
[----:B0-----:R-:W-:Y:S01]  /*4310*/  @P0 FMUL.FTZ R30, R29, R30 ;  /* 0x0000001e1d1e0220 */ /* 0x001fe20000410000 */
[----:B------:R-:W-:-:S03]  /*4320*/  IMAD.MOV.U32 R29, RZ, RZ, RZ ;  /* 0x000000ffff1d7224 */ /* 0x000fc600078e00ff */
[----:B------:R-:W-:Y:S01]  /*4330*/  @P0 FMUL.FTZ R29, R32, R30 ;  /* 0x0000001e201d0220 */ /* 0x000fe20000410000 */
[----:B------:R-:W-:Y:S01]  /*4340*/  @P0 SHF.L.U32 R30, R49, 0x10, RZ ;  /* 0x00000010311e0819 */ /* 0x000fe200000006ff */
[----:B------:R-:W0:Y:S03]  /*4350*/  @P0 LDC R32, c[0x0][0x40c] ;  /* 0x00010300ff200b82 */ /* 0x000e260000000800 */
[----:B------:R-:W-:Y:S01]  /*4360*/  F2FP.BF16.F32.PACK_AB R251, RZ, R29 ;  /* 0x0000001dfffb723e */ /* 0x000fe200000010ff */
[----:B--2---:R-:W-:Y:S01]  /*4370*/  @P0 FMUL.FTZ R31, R30, R31 ;  /* 0x0000001f1e1f0220 */ /* 0x004fe20000410000 */
[----:B------:R-:W-:-:S03]  /*4380*/  HFMA2 R30, -RZ, RZ, 0, 0 ;  /* 0x00000000ff1e7431 */ /* 0x000fc600000001ff */
[----:B------:R-:W-:Y:S01]  /*4390*/  @P0 FMUL.FTZ R30, R31, R33 ;  /* 0x000000211f1e0220 */ /* 0x000fe20000410000 */
[----:B------:R-:W-:Y:S01]  /*43a0*/  @P0 PRMT R31, R49, 0x7632, R31 ;  /* 0x00007632311f0816 */ /* 0x000fe2000000001f */
[----:B------:R-:W2:Y:S03]  /*43b0*/  @P0 LDC R33, c[0x0][0x40c] ;  /* 0x00010300ff210b82 */ /* 0x000ea60000000800 */
[----:B------:R-:W-:-:S05]  /*43c0*/  @P0 SHF.L.U32 R31, R31, 0x10, RZ ;  /* 0x000000101f1f0819 */ /* 0x000fca00000006ff */
[----:B0-----:R-:W-:Y:S01]  /*43d0*/  @P0 FMUL.FTZ R32, R31, R32 ;  /* 0x000000201f200220 */ /* 0x001fe20000410000 */
[----:B------:R-:W-:-:S03]  /*43e0*/  MOV R31, RZ ;  /* 0x000000ff001f7202 */ /* 0x000fc60000000f00 */
[----:B------:R-:W-:Y:S01]  /*43f0*/  @P0 FMUL.FTZ R31, R34, R32 ;  /* 0x00000020221f0220 */ /* 0x000fe20000410000 */
[----:B------:R-:W-:Y:S01]  /*4400*/  @P0 IMAD.U32 R32, R50, 0x10000, RZ ;  /* 0x0001000032200824 */ /* 0x000fe200078e00ff */
[----:B------:R-:W0:Y:S03]  /*4410*/  @P0 LDC R34, c[0x0][0x40c] ;  /* 0x00010300ff220b82 */ /* 0x000e260000000800 */
[----:B------:R-:W-:Y:S01]  /*4420*/  F2FP.BF16.F32.PACK_AB R250, RZ, R31 ;  /* 0x0000001ffffa723e */ /* 0x000fe200000010ff */
[----:B--2---:R-:W-:Y:S01]  /*4430*/  @P0 FMUL.FTZ R33, R32, R33 ;  /* 0x0000002120210220 */ /* 0x004fe20000410000 */
        /* <DEDUP_REMOVED lines=9> */
[C---:B------:R-:W-:Y:S01]  /*44d0*/  @P0 SHF.L.U32 R34, R51.reuse, 0x10, RZ ;  /* 0x0000001033220819 */ /* 0x040fe200000006ff */
[----:B------:R-:W0:Y:S03]  /*44e0*/  @P0 LDC R35, c[0x0][0x40c] ;  /* 0x00010300ff230b82 */ /* 0x000e260000000800 */
[----:B------:R-:W-:Y:S01]  /*44f0*/  F2FP.BF16.F32.PACK_AB R181, RZ, R33 ;  /* 0x00000021ffb5723e */ /* 0x000fe200000010ff */
[----:B-1----:R-:W-:Y:S01]  /*4500*/  @P0 FMUL.FTZ R128, R34, R128 ;  /* 0x0000008022800220 */ /* 0x002fe20000410000 */
        /* <DEDUP_REMOVED lines=16> */
.L_x_444:
[----:B------:R-:W0:Y:S01]  /*4610*/  LDC.64 R180, c[0x0][0x3a8] ;  /* 0x0000ea00ffb47b82 */ /* 0x000e220000000a00 */
[----:B------:R-:W-:Y:S02]  /*4620*/  VIADD R184, R184, 0x20 ;  /* 0x00000020b8b87836 */ /* 0x000fe40000000000 */
[C---:B0-----:R-:W-:Y:S01]  /*4630*/  IMAD.WIDE.U32 R180, R182.reuse, 0x10, R180 ;  /* 0x00000010b6b47825 */ /* 0x041fe200078e00b4 */
[----:B------:R-:W-:-:S04]  /*4640*/  IADD3 R182, PT, PT, R182, 0x20, RZ ;  /* 0x00000020b6b67810 */ /* 0x000fc80007ffe0ff */
[----:B------:R3:W-:Y:S03]  /*4650*/  STG.E.128 desc[UR6][R180.64], R128 ;  /* 0x00000080b4007986 */ /* 0x0007e6000c101d06 */
.L_x_442:
[----:B------:R-:W-:Y:S05]  /*4660*/  BSYNC.RECONVERGENT B0 ;  /* 0x0000000000007941 */ /* 0x000fea0003800200 */
.L_x_441:
[----:B------:R-:W-:Y:S01]  /*4670*/  ISETP.GE.U32.AND P1, PT, R0, 0xa0, PT ;  /* 0x000000a00000780c */ /* 0x000fe20003f26070 */
[----:B------:R-:W-:Y:S01]  /*4680*/  BSSY.RECONVERGENT B0, `(.L_x_445) ;  /* 0x0000098000007945 */ /* 0x000fe20003800200 */
[----:B------:R-:W-:-:S11]  /*4690*/  LOP3.LUT R19, R19, 0xfffffbff, RZ, 0xc0, !PT ;  /* 0xfffffbff13137812 */ /* 0x000fd600078ec0ff */
[----:B------:R-:W-:Y:S01]  /*46a0*/  @P1 LOP3.LUT R19, R19, 0x400, RZ, 0xfc, !PT ;  /* 0x0000040013131812 */ /* 0x000fe200078efcff */
[----:B------:R-:W-:Y:S06]  /*46b0*/  @!P1 BRA `(.L_x_446) ;  /* 0x0000000800509947 */ /* 0x000fec0003800000 */
[----:B------:R-:W4:Y:S01]  /*46c0*/  @P0 LDC.64 R36, c[0x0][0x390] ;  /* 0x0000e400ff240b82 */ /* 0x000f220000000a00 */
[----:B------:R-:W-:-:S04]  /*46d0*/  ISETP.NE.U32.AND P1, PT, RZ, UR4, PT ;  /* 0x00000004ff007c0c */ /* 0x000fc8000bf25070 */
[----:B------:R-:W-:Y:S01]  /*46e0*/  ISETP.NE.AND.EX P1, PT, RZ, UR5, PT, P1 ;  /* 0x00000005ff007c0c */ /* 0x000fe2000bf25310 */
[----:B----4-:R-:W-:-:S05]  /*46f0*/  @P0 IMAD.WIDE.U32 R36, R184, 0x10, R36 ;  /* 0x00000010b8240825 */ /* 0x010fca00078e0024 */
[----:B------:R4:W5:Y:S07]  /*4700*/  @P0 LDG.E.128 R48, desc[UR6][R36.64] ;  /* 0x0000000624300981 */ /* 0x00096e000c1e1d00 */
[----:B----4-:R-:W4:Y:S02]  /*4710*/  @P1 LDC.64 R36, c[0x0][0x3a0] ;  /* 0x0000e800ff241b82 */ /* 0x010f240000000a00 */
[----:B----4-:R-:W-:-:S05]  /*4720*/  @P1 IMAD.WIDE.U32 R36, R182, 0x10, R36 ;  /* 0x00000010b6241825 */ /* 0x010fca00078e0024 */
[----:B------:R4:W5:Y:S01]  /*4730*/  @P1 LDG.E.128 R44, desc[UR6][R36.64] ;  /* 0x00000006242c1981 */ /* 0x000962000c1e1d00 */
[----:B------:R-:W-:Y:S05]  /*4740*/  @!P1 BRA `(.L_x_447) ;  /* 0x0000000400189947 */ /* 0x000fea0003800000 */
[----:B------:R-:W-:-:S13]  /*4750*/  ISETP.GT.AND P1, PT, R183, RZ, PT ;  /* 0x000000ffb700720c */ /* 0x000fda0003f24270 */
[----:B----4-:R-:W4:Y:S01]  /*4760*/  @P1 LDC R37, c[0x0][0x40c] ;  /* 0x00010300ff251b82 */ /* 0x010f220000000800 */
[----:B-----5:R-:W-:Y:S01]  /*4770*/  @P1 SHF.L.U32 R36, R48, 0x10, RZ ;  /* 0x0000001030241819 */ /* 0x020fe200000006ff */
[----:B------:R-:W-:Y:S01]  /*4780*/  @P1 IMAD.U32 R39, R88, 0x10000, RZ ;  /* 0x0001000058271824 */ /* 0x000fe200078e00ff */
[----:B------:R-:W-:Y:S01]  /*4790*/  @P1 PRMT R40, R48, 0x7632, R40 ;  /* 0x0000763230281816 */ /* 0x000fe20000000028 */
[----:B------:R-:W-:Y:S01]  /*47a0*/  @P1 IMAD.U32 R43, R90, 0x10000, RZ ;  /* 0x000100005a2b1824 */ /* 0x000fe200078e00ff */
[----:B------:R-:W-:Y:S02]  /*47b0*/  @P1 SHF.L.U32 R41, R89, 0x10, RZ ;  /* 0x0000001059291819 */ /* 0x000fe400000006ff */
[----:B------:R-:W-:Y:S01]  /*47c0*/  @P1 SHF.L.U32 R40, R40, 0x10, RZ ;  /* 0x0000001028281819 */ /* 0x000fe200000006ff */
[----:B------:R-:W4:Y:S01]  /*47d0*/  @P1 LDC R38, c[0x0][0x40c] ;  /* 0x00010300ff261b82 */ /* 0x000f220000000800 */
[----:B------:R-:W-:Y:S02]  /*47e0*/  @P1 PRMT R42, R49, 0x7632, R42 ;  /* 0x00007632312a1816 */ /* 0x000fe4000000002a */
[----:B0123--:R-:W-:-:S02]  /*47f0*/  @P1 PRMT R128, R50, 0x7632, R128 ;  /* 0x0000763232801816 */ /* 0x00ffc40000000080 */
[----:B------:R-:W-:Y:S02]  /*4800*/  @P1 SHF.L.U32 R42, R42, 0x10, RZ ;  /* 0x000000102a2a1819 */ /* 0x000fe400000006ff */
[----:B------:R-:W-:Y:S02]  /*4810*/  @P1 SHF.L.U32 R128, R128, 0x10, RZ ;  /* 0x0000001080801819 */ /* 0x000fe400000006ff */
[----:B------:R-:W-:Y:S01]  /*4820*/  @P1 SHF.L.U32 R129, R91, 0x10, RZ ;  /* 0x000000105b811819 */ /* 0x000fe200000006ff */
[----:B----4-:R-:W-:Y:S01]  /*4830*/  @P1 FMUL.FTZ R37, R36, R37 ;  /* 0x0000002524251220 */ /* 0x010fe20000410000 */
[----:B------:R-:W-:-:S05]  /*4840*/  SHF.L.U32 R36, R44, 0x10, RZ ;  /* 0x000000102c247819 */ /* 0x000fca00000006ff */
[----:B------:R-:W-:Y:S01]  /*4850*/  @P1 FFMA.FTZ R36, R37, R39, R36 ;  /* 0x0000002725241223 */ /* 0x000fe20000010024 */
[----:B------:R-:W-:Y:S01]  /*4860*/  PRMT R37, R44, 0x7632, R37 ;  /* 0x000076322c257816 */ /* 0x000fe20000000025 */
[----:B------:R-:W0:Y:S01]  /*4870*/  @P1 LDC R39, c[0x0][0x40c] ;  /* 0x00010300ff271b82 */ /* 0x000e220000000800 */
[----:B------:R-:W-:Y:S01]  /*4880*/  @P1 FMUL.FTZ R38, R40, R38 ;  /* 0x0000002628261220 */ /* 0x000fe20000410000 */
        /* <DEDUP_REMOVED lines=50> */
.L_x_447:
[----:B----4-:R-:W4:Y:S01]  /*4bb0*/  @P0 LDC R37, c[0x0][0x40c] ;  /* 0x00010300ff250b82 */ /* 0x010f220000000800 */
[----:B-----5:R-:W-:Y:S01]  /*4bc0*/  @P0 SHF.L.U32 R36, R48, 0x10, RZ ;  /* 0x0000001030240819 */ /* 0x020fe200000006ff */
[----:B------:R-:W-:Y:S01]  /*4bd0*/  @P0 IMAD.U32 R39, R88, 0x10000, RZ ;  /* 0x0001000058270824 */ /* 0x000fe200078e00ff */
[----:B------:R-:W-:Y:S01]  /*4be0*/  @P0 SHF.L.U32 R40, R239, 0x10, RZ ;  /* 0x00000010ef280819 */ /* 0x000fe200000006ff */
[----:B------:R-:W-:Y:S01]  /*4bf0*/  @P0 IMAD.U32 R43, R90, 0x10000, RZ ;  /* 0x000100005a2b0824 */ /* 0x000fe200078e00ff */
[----:B------:R-:W-:Y:S02]  /*4c00*/  @P0 SHF.L.U32 R41, R89, 0x10, RZ ;  /* 0x0000001059290819 */ /* 0x000fe400000006ff */
[----:B------:R-:W-:Y:S01]  /*4c10*/  @P0 SHF.L.U32 R42, R240, 0x10, RZ ;  /* 0x00000010f02a0819 */ /* 0x000fe200000006ff */
[----:B------:R-:W4:Y:S01]  /*4c20*/  @P0 LDC R38, c[0x0][0x40c] ;  /* 0x00010300ff260b82 */ /* 0x000f220000000800 */
[----:B0123--:R-:W-:-:S07]  /*4c30*/  @P0 SHF.L.U32 R129, R91, 0x10, RZ ;  /* 0x000000105b810819 */ /* 0x00ffce00000006ff */
[----:B------:R-:W0:Y:S01]  /*4c40*/  @P0 LDC R128, c[0x0][0x40c] ;  /* 0x00010300ff800b82 */ /* 0x000e220000000800 */
[----:B----4-:R-:W-:Y:S01]  /*4c50*/  @P0 FMUL.FTZ R37, R36, R37 ;  /* 0x0000002524250220 */ /* 0x010fe20000410000 */
[----:B------:R-:W-:-:S03]  /*4c60*/  MOV R36, RZ ;  /* 0x000000ff00247202 */ /* 0x000fc60000000f00 */
[----:B------:R-:W-:Y:S01]  /*4c70*/  @P0 FMUL.FTZ R36, R37, R39 ;  /* 0x0000002725240220 */ /* 0x000fe20000410000 */
[----:B------:R-:W-:Y:S02]  /*4c80*/  @P0 PRMT R37, R48, 0x7632, R37 ;  /* 0x0000763230250816 */ /* 0x000fe40000000025 */
[----:B------:R-:W1:Y:S02]  /*4c90*/  @P0 LDC R39, c[0x0][0x40c] ;  /* 0x00010300ff270b82 */ /* 0x000e640000000800 */
[----:B------:R-:W-:-:S05]  /*4ca0*/  @P0 SHF.L.U32 R37, R37, 0x10, RZ ;  /* 0x0000001025250819 */ /* 0x000fca00000006ff */
[----:B------:R-:W-:Y:S01]  /*4cb0*/  @P0 FMUL.FTZ R38, R37, R38 ;  /* 0x0000002625260220 */ /* 0x000fe20000410000 */
        /* <DEDUP_REMOVED lines=47> */
.L_x_448:
[----:B------:R-:W0:Y:S01]  /*4fb0*/  LDC.64 R180, c[0x0][0x3a8] ;  /* 0x0000ea00ffb47b82 */ /* 0x000e220000000a00 */
[----:B------:R-:W-:Y:S01]  /*4fc0*/  IADD3 R184, PT, PT, R184, 0x20, RZ ;  /* 0x00000020b8b87810 */ /* 0x000fe20007ffe0ff */
[C---:B0-----:R-:W-:Y:S01]  /*4fd0*/  IMAD.WIDE.U32 R180, R182.reuse, 0x10, R180 ;  /* 0x00000010b6b47825 */ /* 0x041fe200078e00b4 */
[----:B------:R-:W-:-:S04]  /*4fe0*/  IADD3 R182, PT, PT, R182, 0x20, RZ ;  /* 0x00000020b6b67810 */ /* 0x000fc80007ffe0ff */
[----:B------:R4:W-:Y:S03]  /*4ff0*/  STG.E.128 desc[UR6][R180.64], R128 ;  /* 0x00000080b4007986 */ /* 0x0009e6000c101d06 */
.L_x_446:
[----:B------:R-:W-:Y:S05]  /*5000*/  BSYNC.RECONVERGENT B0 ;  /* 0x0000000000007941 */ /* 0x000fea0003800200 */
.L_x_445:
[----:B------:R-:W-:Y:S01]  /*5010*/  ISETP.GE.U32.AND P1, PT, R0, 0xc0, PT ;  /* 0x000000c00000780c */ /* 0x000fe20003f26070 */
[----:B------:R-:W-:Y:S01]  /*5020*/  BSSY.RECONVERGENT B0, `(.L_x_449) ;  /* 0x000009c000007945 */ /* 0x000fe20003800200 */
[----:B------:R-:W-:-:S11]  /*5030*/  LOP3.LUT R19, R19, 0xfffffeff, RZ, 0xc0, !PT ;  /* 0xfffffeff13137812 */ /* 0x000fd600078ec0ff */
[----:B------:R-:W-:Y:S01]  /*5040*/  @P1 LOP3.LUT R19, R19, 0x100, RZ, 0xfc, !PT ;  /* 0x0000010013131812 */ /* 0x000fe200078efcff */
[----:B------:R-:W-:Y:S06]  /*5050*/  @!P1 BRA `(.L_x_450) ;  /* 0x0000000800609947 */ /* 0x000fec0003800000 */
[----:B01234-:R-:W0:Y:S01]  /*5060*/  @P0 LDC.64 R128, c[0x0][0x390] ;  /* 0x0000e400ff800b82 */ /* 0x01fe220000000a00 */
[----:B------:R-:W-:-:S04]  /*5070*/  ISETP.NE.U32.AND P1, PT, RZ, UR4, PT ;  /* 0x00000004ff007c0c */ /* 0x000fc8000bf25070 */
[----:B------:R-:W-:Y:S01]  /*5080*/  ISETP.NE.AND.EX P1, PT, RZ, UR5, PT, P1 ;  /* 0x00000005ff007c0c */ /* 0x000fe2000bf25310 */
[----:B0-----:R-:W-:-:S05]  /*5090*/  @P0 IMAD.WIDE.U32 R128, R184, 0x10, R128 ;  /* 0x00000010b8800825 */ /* 0x001fca00078e0080 */
[----:B------:R0:W5:Y:S07]  /*50a0*/  @P0 LDG.E.128 R48, desc[UR6][R128.64] ;  /* 0x0000000680300981 */ /* 0x00016e000c1e1d00 */
[----:B0-----:R-:W0:Y:S02]  /*50b0*/  @P1 LDC.64 R128, c[0x0][0x3a0] ;  /* 0x0000e800ff801b82 */ /* 0x001e240000000a00 */
[----:B0-----:R-:W-:-:S05]  /*50c0*/  @P1 IMAD.WIDE.U32 R128, R182, 0x10, R128 ;  /* 0x00000010b6801825 */ /* 0x001fca00078e0080 */
[----:B------:R0:W5:Y:S01]  /*50d0*/  @P1 LDG.E.128 R44, desc[UR6][R128.64] ;  /* 0x00000006802c1981 */ /* 0x000162000c1e1d00 */
[----:B------:R-:W-:Y:S05]  /*50e0*/  @!P1 BRA `(.L_x_451) ;  /* 0x0000000400389947 */ /* 0x000fea0003800000 */
[----:B------:R-:W-:Y:S02]  /*50f0*/  ISETP.GT.AND P1, PT, R183, RZ, PT ;  /* 0x000000ffb700720c */ /* 0x000fe40003f24270 */
[----:B-----5:R-:W-:-:S11]  /*5100*/  SHF.L.U32 R131, R44, 0x10, RZ ;  /* 0x000000102c837819 */ /* 0x020fd600000006ff */
[----:B0-----:R-:W0:Y:S01]  /*5110*/  @P1 LDC R129, c[0x0][0x40c] ;  /* 0x00010300ff811b82 */ /* 0x001e220000000800 */
[----:B------:R-:W-:Y:S01]  /*5120*/  @P1 IMAD.U32 R128, R48, 0x10000, RZ ;  /* 0x0001000030801824 */ /* 0x000fe200078e00ff */
[----:B------:R-:W-:Y:S02]  /*5130*/  @P1 SHF.L.U32 R130, R80, 0x10, RZ ;  /* 0x0000001050821819 */ /* 0x000fe400000006ff */
[----:B------:R-:W-:Y:S01]  /*5140*/  @!P1 MOV R132, R131 ;  /* 0x0000008300849202 */ /* 0x000fe20000000f00 */
[----:B0-----:R-:W-:-:S03]  /*5150*/  @P1 FMUL.FTZ R129, R128, R129 ;  /* 0x0000008180811220 */ /* 0x001fc60000410000 */
[----:B------:R-:W0:Y:S01]  /*5160*/  @P1 LDC R128, c[0x0][0x40c] ;  /* 0x00010300ff801b82 */ /* 0x000e220000000800 */
[--C-:B------:R-:W-:Y:S01]  /*5170*/  @P1 FFMA.FTZ R132, R129, R130, R131.reuse ;  /* 0x0000008281841223 */ /* 0x100fe20000010083 */
[----:B------:R-:W-:Y:S02]  /*5180*/  @P1 PRMT R130, R48, 0x7632, R130 ;  /* 0x0000763230821816 */ /* 0x000fe40000000082 */
[----:B------:R-:W-:-:S04]  /*5190*/  PRMT R131, R44, 0x7632, R131 ;  /* 0x000076322c837816 */ /* 0x000fc80000000083 */
[----:B------:R-:W1:Y:S01]  /*51a0*/  @P1 LDC R129, c[0x0][0x40c] ;  /* 0x00010300ff811b82 */ /* 0x000e620000000800 */
[----:B------:R-:W-:Y:S01]  /*51b0*/  @P1 IMAD.U32 R130, R130, 0x10000, RZ ;  /* 0x0001000082821824 */ /* 0x000fe200078e00ff */
[----:B------:R-:W-:-:S04]  /*51c0*/  SHF.L.U32 R131, R131, 0x10, RZ ;  /* 0x0000001083837819 */ /* 0x000fc800000006ff */
[----:B------:R-:W-:Y:S01]  /*51d0*/  @!P1 MOV R133, R131 ;  /* 0x0000008300859202 */ /* 0x000fe20000000f00 */
[----:B0-----:R-:W-:Y:S01]  /*51e0*/  @P1 FMUL.FTZ R128, R130, R128 ;  /* 0x0000008082801220 */ /* 0x001fe20000410000 */
[----:B------:R-:W-:-:S05]  /*51f0*/  @P1 SHF.L.U32 R130, R243, 0x10, RZ ;  /* 0x00000010f3821819 */ /* 0x000fca00000006ff */
[----:B------:R-:W-:Y:S01]  /*5200*/  @P1 FFMA.FTZ R133, R128, R130, R131 ;  /* 0x0000008280851223 */ /* 0x000fe20000010083 */
[----:B------:R-:W-:Y:S01]  /*5210*/  @P1 IMAD.U32 R128, R49, 0x10000, RZ ;  /* 0x0001000031801824 */ /* 0x000fe200078e00ff */
[----:B------:R-:W-:Y:S02]  /*5220*/  SHF.L.U32 R131, R45, 0x10, RZ ;  /* 0x000000102d837819 */ /* 0x000fe400000006ff */
[----:B------:R-:W-:Y:S01]  /*5230*/  @P1 SHF.L.U32 R130, R81, 0x10, RZ ;  /* 0x0000001051821819 */ /* 0x000fe200000006ff */
[----:B-1----:R-:W-:Y:S01]  /*5240*/  @P1 FMUL.FTZ R129, R128, R129 ;  /* 0x0000008180811220 */ /* 0x002fe20000410000 */
[----:B------:R-:W-:Y:S01]  /*5250*/  @!P1 MOV R134, R131 ;  /* 0x0000008300869202 */ /* 0x000fe20000000f00 */
[----:B------:R-:W0:Y:S01]  /*5260*/  @P1 LDC R128, c[0x0][0x40c] ;  /* 0x00010300ff801b82 */ /* 0x000e220000000800 */
[----:B------:R-:W-:Y:S01]  /*5270*/  F2FP.BF16.F32.PACK_AB R251, RZ, R133 ;  /* 0x00000085fffb723e */ /* 0x000fe200000010ff */
[----:B------:R-:W-:Y:S01]  /*5280*/  @P1 FFMA.FTZ R134, R129, R130, R131 ;  /* 0x0000008281861223 */ /* 0x000fe20000010083 */
[----:B------:R-:W-:-:S02]  /*5290*/  @P1 PRMT R130, R49, 0x7632, R130 ;  /* 0x0000763231821816 */ /* 0x000fc40000000082 */
[----:B------:R-:W-:-:S03]  /*52a0*/  PRMT R131, R45, 0x7632, R131 ;  /* 0x000076322d837816 */ /* 0x000fc60000000083 */
        /* <DEDUP_REMOVED lines=33> */
[----:B------:R-:W-:Y:S02]  /*54c0*/  PRMT R130, R47, 0x7632, R130 ;  /* 0x000076322f827816 */ /* 0x000fe40000000082 */
[----:B------:R-:W-:Y:S01]  /*54d0*/  F2FP.BF16.F32.PACK_AB R180, RZ, R138 ;  /* 0x0000008affb4723e */ /* 0x000fe200000010ff */
[----:B------:R-:W-:Y:S01]  /*54e0*/  @P1 IMAD.U32 R129, R129, 0x10000, RZ ;  /* 0x0001000081811824 */ /* 0x000fe200078e00ff */
[----:B------:R-:W-:-:S04]  /*54f0*/  SHF.L.U32 R130, R130, 0x10, RZ ;  /* 0x0000001082827819 */ /* 0x000fc800000006ff */
[----:B------:R-:W-:Y:S01]  /*5500*/  @!P1 MOV R139, R130 ;  /* 0x00000082008b9202 */ /* 0x000fe20000000f00 */
[----:B0-----:R-:W-:Y:S01]  /*5510*/  @P1 FMUL.FTZ R128, R129, R128 ;  /* 0x0000008081801220 */ /* 0x001fe20000410000 */
[----:B------:R-:W-:-:S05]  /*5520*/  @P1 SHF.L.U32 R129, R246, 0x10, RZ ;  /* 0x00000010f6811819 */ /* 0x000fca00000006ff */
[----:B------:R-:W-:Y:S01]  /*5530*/  @P1 FFMA.FTZ R139, R128, R129, R130 ;  /* 0x00000081808b1223 */ /* 0x000fe20000010082 */
        /* <DEDUP_REMOVED lines=9> */
.L_x_451:
[----:B0-----:R-:W0:Y:S01]  /*55d0*/  @P0 LDC R129, c[0x0][0x40c] ;  /* 0x00010300ff810b82 */ /* 0x001e220000000800 */
[----:B-----5:R-:W-:Y:S01]  /*55e0*/  @P0 IMAD.U32 R130, R48, 0x10000, RZ ;  /* 0x0001000030820824 */ /* 0x020fe200078e00ff */
[----:B------:R-:W-:Y:S02]  /*55f0*/  CS2R R132, SRZ ;  /* 0x0000000000847805 */ /* 0x000fe4000001ff00 */
[----:B------:R-:W-:Y:S02]  /*5600*/  CS2R R134, SRZ ;  /* 0x0000000000867805 */ /* 0x000fe4000001ff00 */
[----:B------:R-:W-:Y:S02]  /*5610*/  CS2R R136, SRZ ;  /* 0x0000000000887805 */ /* 0x000fe4000001ff00 */
[----:B------:R-:W-:Y:S01]  /*5620*/  CS2R R138, SRZ ;  /* 0x00000000008a7805 */ /* 0x000fe2000001ff00 */
[----:B------:R-:W1:Y:S01]  /*5630*/  @P0 LDC R128, c[0x0][0x40c] ;  /* 0x00010300ff800b82 */ /* 0x000e620000000800 */
[----:B0-----:R-:W-:Y:S01]  /*5640*/  @P0 FMUL.FTZ R129, R130, R129 ;  /* 0x0000008182810220 */ /* 0x001fe20000410000 */
[----:B------:R-:W-:-:S05]  /*5650*/  @P0 SHF.L.U32 R130, R80, 0x10, RZ ;  /* 0x0000001050820819 */ /* 0x000fca00000006ff */
[----:B------:R-:W-:Y:S01]  /*5660*/  @P0 FMUL.FTZ R132, R129, R130 ;  /* 0x0000008281840220 */ /* 0x000fe20000410000 */
[----:B------:R-:W-:Y:S01]  /*5670*/  @P0 PRMT R130, R48, 0x7632, R130 ;  /* 0x0000763230820816 */ /* 0x000fe20000000082 */
[----:B------:R-:W0:Y:S03]  /*5680*/  @P0 LDC R129, c[0x0][0x40c] ;  /* 0x00010300ff810b82 */ /* 0x000e260000000800 */
[----:B------:R-:W-:-:S05]  /*5690*/  @P0 SHF.L.U32 R130, R130, 0x10, RZ ;  /* 0x0000001082820819 */ /* 0x000fca00000006ff */
[----:B-1----:R-:W-:Y:S01]  /*56a0*/  @P0 FMUL.FTZ R128, R130, R128 ;  /* 0x0000008082800220 */ /* 0x002fe20000410000 */
[----:B------:R-:W-:-:S05]  /*56b0*/  @P0 SHF.L.U32 R130, R243, 0x10, RZ ;  /* 0x00000010f3820819 */ /* 0x000fca00000006ff */
[----:B------:R-:W-:Y:S01]  /*56c0*/  @P0 FMUL.FTZ R133, R130, R128 ;  /* 0x0000008082850220 */ /* 0x000fe20000410000 */
[----:B------:R-:W-:Y:S01]  /*56d0*/  @P0 IMAD.U32 R130, R49, 0x10000, RZ ;  /* 0x0001000031820824 */ /* 0x000fe200078e00ff */
[----:B------:R-:W1:Y:S03]  /*56e0*/  @P0 LDC R128, c[0x0][0x40c] ;  /* 0x00010300ff800b82 */ /* 0x000e660000000800 */
[----:B------:R-:W-:Y:S01]  /*56f0*/  F2FP.BF16.F32.PACK_AB R251, RZ, R133 ;  /* 0x00000085fffb723e */ /* 0x000fe200000010ff */
        /* <DEDUP_REMOVED lines=27> */
[----:B------:R-:W-:Y:S02]  /*58b0*/  @P0 PRMT R129, R51, 0x7632, R129 ;  /* 0x0000763233810816 */ /* 0x000fe40000000081 */
[----:B------:R-:W-:Y:S02]  /*58c0*/  F2FP.BF16.F32.PACK_AB R130, RZ, R136 ;  /* 0x00000088ff82723e */ /* 0x000fe400000010ff */
[----:B------:R-:W-:Y:S02]  /*58d0*/  @P0 SHF.L.U32 R129, R129, 0x10, RZ ;  /* 0x0000001081810819 */ /* 0x000fe400000006ff */
[----:B------:R-:W-:Y:S02]  /*58e0*/  F2FP.BF16.F32.PACK_AB R180, RZ, R138 ;  /* 0x0000008affb4723e */ /* 0x000fe400000010ff */
[----:B------:R-:W-:Y:S01]  /*58f0*/  PRMT R130, R130, 0x5410, R181 ;  /* 0x0000541082827816 */ /* 0x000fe200000000b5 */
[----:B-1----:R-:W-:Y:S01]  /*5900*/  @P0 FMUL.FTZ R128, R129, R128 ;  /* 0x0000008081800220 */ /* 0x002fe20000410000 */
[----:B------:R-:W-:-:S05]  /*5910*/  @P0 SHF.L.U32 R129, R246, 0x10, RZ ;  /* 0x00000010f6810819 */ /* 0x000fca00000006ff */
[----:B------:R-:W-:Y:S01]  /*5920*/  @P0 FMUL.FTZ R139, R129, R128 ;  /* 0x00000080818b0220 */ /* 0x000fe20000410000 */
[----:B------:R-:W-:Y:S02]  /*5930*/  F2FP.BF16.F32.PACK_AB R128, RZ, R132 ;  /* 0x00000084ff80723e */ /* 0x000fe400000010ff */
[----:B------:R-:W-:Y:S02]  /*5940*/  F2FP.BF16.F32.PACK_AB R129, RZ, R134 ;  /* 0x00000086ff81723e */ /* 0x000fe400000010ff */
[----:B------:R-:W-:Y:S02]  /*5950*/  F2FP.BF16.F32.PACK_AB R131, RZ, R139 ;  /* 0x0000008bff83723e */ /* 0x000fe400000010ff */
[----:B------:R-:W-:Y:S02]  /*5960*/  PRMT R128, R128, 0x5410, R251 ;  /* 0x0000541080807816 */ /* 0x000fe400000000fb */
[----:B------:R-:W-:Y:S02]  /*5970*/  PRMT R129, R129, 0x5410, R250 ;  /* 0x0000541081817816 */ /* 0x000fe400000000fa */
[----:B------:R-:W-:-:S07]  /*5980*/  PRMT R131, R180, 0x5410, R131 ;  /* 0x00005410b4837816 */ /* 0x000fce0000000083 */
.L_x_452:
[----:B------:R-:W0:Y:S01]  /*5990*/  LDC.64 R180, c[0x0][0x3a8] ;  /* 0x0000ea00ffb47b82 */ /* 0x000e220000000a00 */
[----:B------:R-:W-:Y:S02]  /*59a0*/  VIADD R184, R184, 0x20 ;  /* 0x00000020b8b87836 */ /* 0x000fe40000000000 */
[C---:B0-----:R-:W-:Y:S01]  /*59b0*/  IMAD.WIDE.U32 R180, R182.reuse, 0x10, R180 ;  /* 0x00000010b6b47825 */ /* 0x041fe200078e00b4 */
[----:B------:R-:W-:-:S04]  /*59c0*/  IADD3 R182, PT, PT, R182, 0x20, RZ ;  /* 0x00000020b6b67810 */ /* 0x000fc80007ffe0ff */
[----:B------:R0:W-:Y:S03]  /*59d0*/  STG.E.128 desc[UR6][R180.64], R128 ;  /* 0x00000080b4007986 */ /* 0x0001e6000c101d06 */
.L_x_450:
[----:B------:R-:W-:Y:S05]  /*59e0*/  BSYNC.RECONVERGENT B0 ;  /* 0x0000000000007941 */ /* 0x000fea0003800200 */
.L_x_449:
        /* <DEDUP_REMOVED lines=14> */
[----:B------:R-:W2:Y:S01]  /*5ad0*/  LDL R147, [R1] ;  /* 0x0000000001937983 */ /* 0x000ea20000100800 */
[----:B------:R-:W-:Y:S02]  /*5ae0*/  ISETP.GT.AND P1, PT, R183, RZ, PT ;  /* 0x000000ffb700720c */ /* 0x000fe40003f24270 */
[----:B-----5:R-:W-:-:S11]  /*5af0*/  SHF.L.U32 R131, R44, 0x10, RZ ;  /* 0x000000102c837819 */ /* 0x020fd600000006ff */
[----:B0-----:R-:W0:Y:S01]  /*5b00*/  @P1 LDC R129, c[0x0][0x40c] ;  /* 0x00010300ff811b82 */ /* 0x001e220000000800 */
[----:B------:R-:W-:Y:S01]  /*5b10*/  @P1 SHF.L.U32 R128, R48, 0x10, RZ ;  /* 0x0000001030801819 */ /* 0x000fe200000006ff */
[----:B------:R-:W-:Y:S01]  /*5b20*/  @!P1 IMAD.MOV.U32 R140, RZ, RZ, R131 ;  /* 0x000000ffff8c9224 */ /* 0x000fe200078e0083 */
[----:B------:R-:W-:-:S03]  /*5b30*/  @P1 SHF.L.U32 R130, R72, 0x10, RZ ;  /* 0x0000001048821819 */ /* 0x000fc600000006ff */
[----:B0-----:R-:W-:Y:S02]  /*5b40*/  @P1 FMUL.FTZ R129, R128, R129 ;  /* 0x0000008180811220 */ /* 0x001fe40000410000 */
[----:B------:R-:W0:Y:S02]  /*5b50*/  @P1 LDC R128, c[0x0][0x40c] ;  /* 0x00010300ff801b82 */ /* 0x000e240000000800 */
[--C-:B------:R-:W-:Y:S01]  /*5b60*/  @P1 FFMA.FTZ R140, R129, R130, R131.reuse ;  /* 0x00000082818c1223 */ /* 0x100fe20000010083 */
[----:B------:R-:W-:Y:S02]  /*5b70*/  @P1 PRMT R130, R48, 0x7632, R130 ;  /* 0x0000763230821816 */ /* 0x000fe40000000082 */
[----:B------:R-:W-:Y:S02]  /*5b80*/  PRMT R131, R44, 0x7632, R131 ;  /* 0x000076322c837816 */ /* 0x000fe40000000083 */
[----:B------:R-:W-:Y:S01]  /*5b90*/  @P1 SHF.L.U32 R130, R130, 0x10, RZ ;  /* 0x0000001082821819 */ /* 0x000fe200000006ff */
[----:B------:R-:W1:Y:S01]  /*5ba0*/  @P1 LDC R129, c[0x0][0x40c] ;  /* 0x00010300ff811b82 */ /* 0x000e620000000800 */
[----:B------:R-:W-:-:S04]  /*5bb0*/  SHF.L.U32 R131, R131, 0x10, RZ ;  /* 0x0000001083837819 */ /* 0x000fc800000006ff */
[----:B------:R-:W-:Y:S01]  /*5bc0*/  @!P1 MOV R141, R131 ;  /* 0x00000083008d9202 */ /* 0x000fe20000000f00 */
[----:B0-----:R-:W-:Y:S01]  /*5bd0*/  @P1 FMUL.FTZ R128, R130, R128 ;  /* 0x0000008082801220 */ /* 0x001fe20000410000 */
[----:B------:R-:W-:-:S04]  /*5be0*/  @P1 IMAD.U32 R130, R247, 0x10000, RZ ;  /* 0x00010000f7821824 */ /* 0x000fc800078e00ff */
[----:B------:R-:W-:Y:S01]  /*5bf0*/  @P1 FFMA.FTZ R141, R128, R130, R131 ;  /* 0x00000082808d1223 */ /* 0x000fe20000010083 */
[----:B------:R-:W-:Y:S02]  /*5c00*/  @P1 SHF.L.U32 R128, R49, 0x10, RZ ;  /* 0x0000001031801819 */ /* 0x000fe400000006ff */
[----:B------:R-:W-:Y:S02]  /*5c10*/  SHF.L.U32 R131, R45, 0x10, RZ ;  /* 0x000000102d837819 */ /* 0x000fe400000006ff */
[----:B------:R-:W-:Y:S01]  /*5c20*/  @P1 SHF.L.U32 R130, R73, 0x10, RZ ;  /* 0x0000001049821819 */ /* 0x000fe200000006ff */
[----:B-1----:R-:W-:Y:S01]  /*5c30*/  @P1 FMUL.FTZ R129, R128, R129 ;  /* 0x0000008180811220 */ /* 0x002fe20000410000 */
[----:B------:R-:W-:Y:S01]  /*5c40*/  F2FP.BF16.F32.PACK_AB R251, RZ, R141 ;  /* 0x0000008dfffb723e */ /* 0x000fe200000010ff */
[----:B------:R-:W0:Y:S01]  /*5c50*/  @P1 LDC R128, c[0x0][0x40c] ;  /* 0x00010300ff801b82 */ /* 0x000e220000000800 */
[--C-:B------:R-:W-:Y:S02]  /*5c60*/  @!P1 IMAD.MOV.U32 R142, RZ, RZ, R131.reuse ;  /* 0x000000ffff8e9224 */ /* 0x100fe400078e0083 */
[----:B------:R-:W-:Y:S01]  /*5c70*/  @P1 FFMA.FTZ R142, R129, R130, R131 ;  /* 0x00000082818e1223 */ /* 0x000fe20000010083 */
[----:B------:R-:W-:-:S02]  /*5c80*/  @P1 PRMT R130, R49, 0x7632, R130 ;  /* 0x0000763231821816 */ /* 0x000fc40000000082 */
        /* <DEDUP_REMOVED lines=35> */
[----:B------:R-:W-:Y:S02]  /*5ec0*/  @P1 SHF.L.U32 R129, R129, 0x10, RZ ;  /* 0x0000001081811819 */ /* 0x000fe400000006ff */
[----:B------:R-:W-:Y:S02]  /*5ed0*/  SHF.L.U32 R130, R130, 0x10, RZ ;  /* 0x0000001082827819 */ /* 0x000fe400000006ff */
[----:B------:R-:W-:Y:S01]  /*5ee0*/  F2FP.BF16.F32.PACK_AB R180, RZ, R146 ;  /* 0x00000092ffb4723e */ /* 0x000fe200000010ff */
[----:B0-----:R-:W-:Y:S01]  /*5ef0*/  @P1 FMUL.FTZ R128, R129, R128 ;  /* 0x0000008081801220 */ /* 0x001fe20000410000 */
[----:B--2---:R-:W-:Y:S01]  /*5f00*/  @P1 IMAD.U32 R129, R147, 0x10000, RZ ;  /* 0x0001000093811824 */ /* 0x004fe200078e00ff */
[----:B------:R-:W-:-:S03]  /*5f10*/  @!P1 MOV R147, R130 ;  /* 0x0000008200939202 */ /* 0x000fc60000000f00 */
        /* <DEDUP_REMOVED lines=10> */
.L_x_455:
[----:B0-----:R-:W0:Y:S01]  /*5fc0*/  @P0 LDC R129, c[0x0][0x40c] ;  /* 0x00010300ff810b82 */ /* 0x001e220000000800 */
[----:B-----5:R-:W-:Y:S02]  /*5fd0*/  @P0 SHF.L.U32 R130, R48, 0x10, RZ ;  /* 0x0000001030820819 */ /* 0x020fe400000006ff */
        /* <DEDUP_REMOVED lines=9> */
[----:B------:R-:W0:Y:S04]  /*6070*/  @P0 LDC R129, c[0x0][0x40c] ;  /* 0x00010300ff810b82 */ /* 0x000e280000000800 */
[----:B------:R-:W-:-:S04]  /*6080*/  @P0 IMAD.U32 R130, R130, 0x10000, RZ ;  /* 0x0001000082820824 */ /* 0x000fc800078e00ff */
[----:B-1----:R-:W-:Y:S01]  /*6090*/  @P0 FMUL.FTZ R128, R130, R128 ;  /* 0x0000008082800220 */ /* 0x002fe20000410000 */
[----:B------:R-:W-:-:S05]  /*60a0*/  @P0 SHF.L.U32 R130, R247, 0x10, RZ ;  /* 0x00000010f7820819 */ /* 0x000fca00000006ff */
[----:B------:R-:W-:Y:S01]  /*60b0*/  @P0 FMUL.FTZ R141, R130, R128 ;  /* 0x00000080828d0220 */ /* 0x000fe20000410000 */
[----:B------:R-:W-:Y:S01]  /*60c0*/  @P0 SHF.L.U32 R130, R49, 0x10, RZ ;  /* 0x0000001031820819 */ /* 0x000fe200000006ff */
[----:B------:R-:W1:Y:S04]  /*60d0*/  @P0 LDC R128, c[0x0][0x40c] ;  /* 0x00010300ff800b82 */ /* 0x000e680000000800 */
        /* <DEDUP_REMOVED lines=25> */
[----:B------:R-:W-:-:S05]  /*6270*/  @P0 PRMT R129, R51, 0x7632, R129 ;  /* 0x0000763233810816 */ /* 0x000fca0000000081 */
[----:B------:R-:W-:-:S04]  /*6280*/  @P0 IMAD.U32 R129, R129, 0x10000, RZ ;  /* 0x0001000081810824 */ /* 0x000fc800078e00ff */
[----:B-1----:R-:W-:Y:S02]  /*6290*/  @P0 FMUL.FTZ R128, R129, R128 ;  /* 0x0000008081800220 */ /* 0x002fe40000410000 */
[----:B------:R-:W2:Y:S01]  /*62a0*/  LDL R129, [R1] ;  /* 0x0000000001817983 */ /* 0x000ea20000100800 */
[----:B------:R-:W-:Y:S02]  /*62b0*/  F2FP.BF16.F32.PACK_AB R251, RZ, R141 ;  /* 0x0000008dfffb723e */ /* 0x000fe400000010ff */
[----:B------:R-:W-:Y:S02]  /*62c0*/  F2FP.BF16.F32.PACK_AB R180, RZ, R146 ;  /* 0x00000092ffb4723e */ /* 0x000fe400000010ff */
[----:B------:R-:W-:Y:S02]  /*62d0*/  F2FP.BF16.F32.PACK_AB R250, RZ, R143 ;  /* 0x0000008ffffa723e */ /* 0x000fe400000010ff */
[----:B------:R-:W-:Y:S02]  /*62e0*/  F2FP.BF16.F32.PACK_AB R130, RZ, R144 ;  /* 0x00000090ff82723e */ /* 0x000fe400000010ff */
[----:B------:R-:W-:-:S04]  /*62f0*/  F2FP.BF16.F32.PACK_AB R181, RZ, R145 ;  /* 0x00000091ffb5723e */ /* 0x000fc800000010ff */
[----:B------:R-:W-:Y:S02]  /*6300*/  PRMT R130, R130, 0x5410, R181 ;  /* 0x0000541082827816 */ /* 0x000fe400000000b5 */
[----:B--2---:R-:W-:-:S05]  /*6310*/  @P0 SHF.L.U32 R129, R129, 0x10, RZ ;  /* 0x0000001081810819 */ /* 0x004fca00000006ff */
[----:B------:R-:W-:Y:S01]  /*6320*/  @P0 FMUL.FTZ R147, R129, R128 ;  /* 0x0000008081930220 */ /* 0x000fe20000410000 */
[----:B------:R-:W-:Y:S02]  /*6330*/  F2FP.BF16.F32.PACK_AB R128, RZ, R140 ;  /* 0x0000008cff80723e */ /* 0x000fe400000010ff */
[----:B------:R-:W-:Y:S02]  /*6340*/  F2FP.BF16.F32.PACK_AB R129, RZ, R142 ;  /* 0x0000008eff81723e */ /* 0x000fe400000010ff */
[----:B------:R-:W-:Y:S02]  /*6350*/  F2FP.BF16.F32.PACK_AB R131, RZ, R147 ;  /* 0x00000093ff83723e */ /* 0x000fe400000010ff */
[----:B------:R-:W-:Y:S02]  /*6360*/  PRMT R128, R128, 0x5410, R251 ;  /* 0x0000541080807816 */ /* 0x000fe400000000fb */
[----:B------:R-:W-:Y:S02]  /*6370*/  PRMT R129, R129, 0x5410, R250 ;  /* 0x0000541081817816 */ /* 0x000fe400000000fa */
[----:B------:R-:W-:-:S07]  /*6380*/  PRMT R131, R180, 0x5410, R131 ;  /* 0x00005410b4837816 */ /* 0x000fce0000000083 */
.L_x_456:
[----:B------:R-:W0:Y:S01]  /*6390*/  LDC.64 R180, c[0x0][0x3a8] ;  /* 0x0000ea00ffb47b82 */ /* 0x000e220000000a00 */
[----:B------:R-:W-:Y:S01]  /*63a0*/  IADD3 R184, PT, PT, R184, 0x20, RZ ;  /* 0x00000020b8b87810 */ /* 0x000fe20007ffe0ff */
[C---:B0-----:R-:W-:Y:S01]  /*63b0*/  IMAD.WIDE.U32 R180, R182.reuse, 0x10, R180 ;  /* 0x00000010b6b47825 */ /* 0x041fe200078e00b4 */
[----:B------:R-:W-:-:S04]  /*63c0*/  IADD3 R182, PT, PT, R182, 0x20, RZ ;  /* 0x00000020b6b67810 */ /* 0x000fc80007ffe0ff */
[----:B------:R0:W-:Y:S03]  /*63d0*/  STG.E.128 desc[UR6][R180.64], R128 ;  /* 0x00000080b4007986 */ /* 0x0001e6000c101d06 */
.L_x_454:
[----:B------:R-:W-:Y:S05]  /*63e0*/  BSYNC.RECONVERGENT B0 ;  /* 0x0000000000007941 */ /* 0x000fea0003800200 */
.L_x_453:
        /* <DEDUP_REMOVED lines=14> */
[----:B------:R-:W2:Y:S04]  /*64d0*/  LDL R154, [R1+0x4] ;  /* 0x00000400019a7983 */ /* 0x000ea80000100800 */
[----:B------:R-:W3:Y:S01]  /*64e0*/  LDL R155, [R1+0x8] ;  /* 0x00000800019b7983 */ /* 0x000ee20000100800 */
[----:B------:R-:W-:Y:S02]  /*64f0*/  ISETP.GT.AND P1, PT, R183, RZ, PT ;  /* 0x000000ffb700720c */ /* 0x000fe40003f24270 */
[----:B-----5:R-:W-:Y:S01]  /*6500*/  SHF.L.U32 R131, R44, 0x10, RZ ;  /* 0x000000102c837819 */ /* 0x020fe200000006ff */
[----:B------:R-:W4:Y:S10]  /*6510*/  LDL R153, [R1+0xc] ;  /* 0x00000c0001997983 */ /* 0x000f340000100800 */
[----:B0-----:R-:W0:Y:S01]  /*6520*/  @P1 LDC R129, c[0x0][0x40c] ;  /* 0x00010300ff811b82 */ /* 0x001e220000000800 */
[----:B------:R-:W-:Y:S01]  /*6530*/  @P1 IMAD.U32 R128, R48, 0x10000, RZ ;  /* 0x0001000030801824 */ /* 0x000fe200078e00ff */
[----:B------:R-:W-:-:S02]  /*6540*/  @P1 SHF.L.U32 R130, R64, 0x10, RZ ;  /* 0x0000001040821819 */ /* 0x000fc400000006ff */
        /* <DEDUP_REMOVED lines=11> */
[----:B--2---:R-:W-:-:S05]  /*6600*/  @P1 SHF.L.U32 R130, R154, 0x10, RZ ;  /* 0x000000109a821819 */ /* 0x004fca00000006ff */
[----:B------:R-:W-:Y:S01]  /*6610*/  @P1 FFMA.FTZ R149, R128, R130, R131 ;  /* 0x0000008280951223 */ /* 0x000fe20000010083 */
[----:B------:R-:W-:-:S04]  /*6620*/  @P1 IMAD.U32 R128, R49, 0x10000, RZ ;  /* 0x0001000031801824 */ /* 0x000fc800078e00ff */
[----:B-1----:R-:W-:Y:S02]  /*6630*/  @P1 FMUL.FTZ R129, R128, R129 ;  /* 0x0000008180811220 */ /* 0x002fe40000410000 */
[----:B------:R-:W0:Y:S01]  /*6640*/  @P1 LDC R128, c[0x0][0x40c] ;  /* 0x00010300ff801b82 */ /* 0x000e220000000800 */
[----:B------:R-:W-:Y:S02]  /*6650*/  SHF.L.U32 R131, R45, 0x10, RZ ;  /* 0x000000102d837819 */ /* 0x000fe400000006ff */
[----:B------:R-:W-:Y:S02]  /*6660*/  @P1 SHF.L.U32 R130, R65, 0x10, RZ ;  /* 0x0000001041821819 */ /* 0x000fe400000006ff */
[----:B------:R-:W-:-:S03]  /*6670*/  @!P1 MOV R150, R131 ;  /* 0x0000008300969202 */ /* 0x000fc60000000f00 */
[----:B------:R-:W-:Y:S01]  /*6680*/  @P1 FFMA.FTZ R150, R129, R130, R131 ;  /* 0x0000008281961223 */ /* 0x000fe20000010083 */
[----:B------:R-:W-:Y:S01]  /*6690*/  @P1 PRMT R130, R49, 0x7632, R130 ;  /* 0x0000763231821816 */ /* 0x000fe20000000082 */
[----:B------:R-:W1:Y:S04]  /*66a0*/  @P1 LDC R129, c[0x0][0x40c] ;  /* 0x00010300ff811b82 */ /* 0x000e680000000800 */
[----:B------:R-:W-:-:S04]  /*66b0*/  @P1 IMAD.U32 R130, R130, 0x10000, RZ ;  /* 0x0001000082821824 */ /* 0x000fc800078e00ff */
[----:B0-----:R-:W-:Y:S01]  /*66c0*/  @P1 FMUL.FTZ R128, R130, R128 ;  /* 0x0000008082801220 */ /* 0x001fe20000410000 */
[----:B---3--:R-:W-:Y:S02]  /*66d0*/  @P1 SHF.L.U32 R130, R155, 0x10, RZ ;  /* 0x000000109b821819 */ /* 0x008fe400000006ff */
[----:B------:R-:W2:Y:S01]  /*66e0*/  LDL R155, [R1+0x10] ;  /* 0x00001000019b7983 */ /* 0x000ea20000100800 */
[----:B------:R-:W-:-:S04]  /*66f0*/  PRMT R131, R45, 0x7632, R131 ;  /* 0x000076322d837816 */ /* 0x000fc80000000083 */
[----:B------:R-:W-:-:S04]  /*6700*/  SHF.L.U32 R131, R131, 0x10, RZ ;  /* 0x0000001083837819 */ /* 0x000fc800000006ff */
[----:B------:R-:W-:Y:S01]  /*6710*/  @!P1 MOV R151, R131 ;  /* 0x0000008300979202 */ /* 0x000fe20000000f00 */
[----:B------:R-:W-:Y:S01]  /*6720*/  @P1 FFMA.FTZ R151, R128, R130, R131 ;  /* 0x0000008280971223 */ /* 0x000fe20000010083 */
[----:B------:R-:W-:-:S04]  /*6730*/  @P1 IMAD.U32 R128, R50, 0x10000, RZ ;  /* 0x0001000032801824 */ /* 0x000fc800078e00ff */
[----:B-1----:R-:W-:Y:S02]  /*6740*/  @P1 FMUL.FTZ R129, R128, R129 ;  /* 0x0000008180811220 */ /* 0x002fe40000410000 */
[----:B------:R-:W0:Y:S01]  /*6750*/  @P1 LDC R128, c[0x0][0x40c] ;  /* 0x00010300ff801b82 */ /* 0x000e220000000800 */
[----:B------:R-:W-:Y:S02]  /*6760*/  SHF.L.U32 R131, R46, 0x10, RZ ;  /* 0x000000102e837819 */ /* 0x000fe400000006ff */
[----:B------:R-:W-:Y:S02]  /*6770*/  @P1 SHF.L.U32 R130, R66, 0x10, RZ ;  /* 0x0000001042821819 */ /* 0x000fe400000006ff */
[----:B------:R-:W-:-:S03]  /*6780*/  @!P1 MOV R152, R131 ;  /* 0x0000008300989202 */ /* 0x000fc60000000f00 */
[--C-:B------:R-:W-:Y:S02]  /*6790*/  @P1 FFMA.FTZ R152, R129, R130, R131.reuse ;  /* 0x0000008281981223 */ /* 0x100fe40000010083 */
[----:B------:R-:W1:Y:S01]  /*67a0*/  @P1 LDC R129, c[0x0][0x40c] ;  /* 0x00010300ff811b82 */ /* 0x000e620000000800 */
[----:B------:R-:W-:Y:S02]  /*67b0*/  @P1 PRMT R130, R50, 0x7632, R130 ;  /* 0x0000763232821816 */ /* 0x000fe40000000082 */
[----:B------:R-:W-:-:S03]  /*67c0*/  PRMT R131, R46, 0x7632, R131 ;  /* 0x000076322e837816 */ /* 0x000fc60000000083 */
[----:B------:R-:W-:Y:S01]  /*67d0*/  @P1 IMAD.U32 R130, R130, 0x10000, RZ ;  /* 0x0001000082821824 */ /* 0x000fe200078e00ff */
[----:B------:R-:W-:-:S03]  /*67e0*/  SHF.L.U32 R131, R131, 0x10, RZ ;  /* 0x0000001083837819 */ /* 0x000fc600000006ff */
[----:B0-----:R-:W-:Y:S01]  /*67f0*/  @P1 FMUL.FTZ R128, R130, R128 ;  /* 0x0000008082801220 */ /* 0x001fe20000410000 */
[----:B----4-:R-:W-:Y:S02]  /*6800*/  @P1 SHF.L.U32 R130, R153, 0x10, RZ ;  /* 0x0000001099821819 */ /* 0x010fe400000006ff */
[----:B------:R-:W-:-:S03]  /*6810*/  @!P1 MOV R153, R131 ;  /* 0x0000008300999202 */ /* 0x000fc60000000f00 */
        /* <DEDUP_REMOVED lines=8> */
[----:B------:R-:W-:Y:S02]  /*68a0*/  @P1 PRMT R129, R51, 0x7632, R129 ;  /* 0x0000763233811816 */ /* 0x000fe40000000081 */
[----:B------:R-:W-:-:S03]  /*68b0*/  PRMT R130, R47, 0x7632, R130 ;  /* 0x000076322f827816 */ /* 0x000fc60000000082 */
[----:B------:R-:W-:Y:S01]  /*68c0*/  @P1 IMAD.U32 R129, R129, 0x10000, RZ ;  /* 0x0001000081811824 */ /* 0x000fe200078e00ff */
[----:B------:R-:W-:-:S03]  /*68d0*/  SHF.L.U32 R130, R130, 0x10, RZ ;  /* 0x0000001082827819 */ /* 0x000fc600000006ff */
[----:B0-----:R-:W-:Y:S01]  /*68e0*/  @P1 FMUL.FTZ R128, R129, R128 ;  /* 0x0000008081801220 */ /* 0x001fe20000410000 */
[----:B------:R-:W-:Y:S02]  /*68f0*/  F2FP.BF16.F32.PACK_AB R251, RZ, R149 ;  /* 0x00000095fffb723e */ /* 0x000fe400000010ff */
[----:B------:R-:W-:Y:S02]  /*6900*/  F2FP.BF16.F32.PACK_AB R180, RZ, R154 ;  /* 0x0000009affb4723e */ /* 0x000fe400000010ff */
[----:B------:R-:W-:Y:S02]  /*6910*/  F2FP.BF16.F32.PACK_AB R250, RZ, R151 ;  /* 0x00000097fffa723e */ /* 0x000fe400000010ff */
[----:B------:R-:W-:Y:S02]  /*6920*/  F2FP.BF16.F32.PACK_AB R181, RZ, R153 ;  /* 0x00000099ffb5723e */ /* 0x000fe400000010ff */
[----:B--2---:R-:W-:Y:S02]  /*6930*/  @P1 SHF.L.U32 R129, R155, 0x10, RZ ;  /* 0x000000109b811819 */ /* 0x004fe400000006ff */
        /* <DEDUP_REMOVED lines=11> */
.L_x_459:
[----:B------:R-:W2:Y:S01]  /*69f0*/  LDL R153, [R1+0x4] ;  /* 0x0000040001997983 */ /* 0x000ea20000100800 */
[----:B0-----:R-:W0:Y:S03]  /*6a00*/  @P0 LDC R129, c[0x0][0x40c] ;  /* 0x00010300ff810b82 */ /* 0x001e260000000800 */
[----:B------:R-:W3:Y:S04]  /*6a10*/  LDL R154, [R1+0x8] ;  /* 0x00000800019a7983 */ /* 0x000ee80000100800 */
[----:B------:R-:W4:Y:S01]  /*6a20*/  LDL R155, [R1+0xc] ;  /* 0x00000c00019b7983 */ /* 0x000f220000100800 */
[----:B------:R-:W1:Y:S01]  /*6a30*/  @P0 LDC R128, c[0x0][0x40c] ;  /* 0x00010300ff800b82 */ /* 0x000e620000000800 */
[----:B-----5:R-:W-:Y:S01]  /*6a40*/  @P0 IMAD.U32 R130, R48, 0x10000, RZ ;  /* 0x0001000030820824 */ /* 0x020fe200078e00ff */
[----:B------:R-:W-:-:S02]  /*6a50*/  CS2R R148, SRZ ;  /* 0x0000000000947805 */ /* 0x000fc4000001ff00 */
[----:B------:R-:W-:Y:S01]  /*6a60*/  CS2R R150, SRZ ;  /* 0x0000000000967805 */ /* 0x000fe2000001ff00 */
[----:B0-----:R-:W-:Y:S01]  /*6a70*/  @P0 FMUL.FTZ R129, R130, R129 ;  /* 0x0000008182810220 */ /* 0x001fe20000410000 */
[----:B------:R-:W-:-:S05]  /*6a80*/  @P0 SHF.L.U32 R130, R64, 0x10, RZ ;  /* 0x0000001040820819 */ /* 0x000fca00000006ff */
[----:B------:R-:W-:Y:S01]  /*6a90*/  @P0 FMUL.FTZ R148, R129, R130 ;  /* 0x0000008281940220 */ /* 0x000fe20000410000 */
[----:B------:R-:W-:Y:S01]  /*6aa0*/  @P0 PRMT R130, R48, 0x7632, R130 ;  /* 0x0000763230820816 */ /* 0x000fe20000000082 */
[----:B------:R-:W0:Y:S03]  /*6ab0*/  @P0 LDC R129, c[0x0][0x40c] ;  /* 0x00010300ff810b82 */ /* 0x000e260000000800 */
[----:B------:R-:W-:-:S05]  /*6ac0*/  @P0 SHF.L.U32 R130, R130, 0x10, RZ ;  /* 0x0000001082820819 */ /* 0x000fca00000006ff */
[----:B-1----:R-:W-:Y:S01]  /*6ad0*/  @P0 FMUL.FTZ R128, R130, R128 ;  /* 0x0000008082800220 */ /* 0x002fe20000410000 */
[----:B--2---:R-:W-:Y:S02]  /*6ae0*/  @P0 SHF.L.U32 R130, R153, 0x10, RZ ;  /* 0x0000001099820819 */ /* 0x004fe400000006ff */
[----:B------:R-:W-:-:S03]  /*6af0*/  CS2R R152, SRZ ;  /* 0x0000000000987805 */ /* 0x000fc6000001ff00 */
[----:B------:R-:W-:Y:S01]  /*6b00*/  @P0 FMUL.FTZ R149, R130, R128 ;  /* 0x0000008082950220 */ /* 0x000fe20000410000 */
[----:B------:R-:W-:Y:S01]  /*6b10*/  @P0 IMAD.U32 R130, R49, 0x10000, RZ ;  /* 0x0001000031820824 */ /* 0x000fe200078e00ff */
[----:B------:R-:W1:Y:S03]  /*6b20*/  @P0 LDC R128, c[0x0][0x40c] ;  /* 0x00010300ff800b82 */ /* 0x000e660000000800 */
[----:B0-----:R-:W-:Y:S01]  /*6b30*/  @P0 FMUL.FTZ R129, R130, R129 ;  /* 0x0000008182810220 */ /* 0x001fe20000410000 */
[----:B------:R-:W-:-:S05]  /*6b40*/  @P0 SHF.L.U32 R130, R65, 0x10, RZ ;  /* 0x0000001041820819 */ /* 0x000fca00000006ff */
[----:B------:R-:W-:Y:S01]  /*6b50*/  @P0 FMUL.FTZ R150, R129, R130 ;  /* 0x0000008281960220 */ /* 0x000fe20000410000 */
[----:B------:R-:W-:Y:S01]  /*6b60*/  @P0 PRMT R130, R49, 0x7632, R130 ;  /* 0x0000763231820816 */ /* 0x000fe20000000082 */
[----:B------:R-:W0:Y:S03]  /*6b70*/  @P0 LDC R129, c[0x0][0x40c] ;  /* 0x00010300ff810b82 */ /* 0x000e260000000800 */
[----:B------:R-:W-:-:S05]  /*6b80*/  @P0 SHF.L.U32 R130, R130, 0x10, RZ ;  /* 0x0000001082820819 */ /* 0x000fca00000006ff */
[----:B-1----:R-:W-:Y:S01]  /*6b90*/  @P0 FMUL.FTZ R128, R130, R128 ;  /* 0x0000008082800220 */ /* 0x002fe20000410000 */
[----:B---3--:R-:W-:-:S05]  /*6ba0*/  @P0 SHF.L.U32 R130, R154, 0x10, RZ ;  /* 0x000000109a820819 */ /* 0x008fca00000006ff */
        /* <DEDUP_REMOVED lines=10> */
[----:B----4-:R-:W-:Y:S02]  /*6c50*/  @P0 SHF.L.U32 R130, R155, 0x10, RZ ;  /* 0x000000109b820819 */ /* 0x010fe400000006ff */
[----:B------:R-:W-:-:S03]  /*6c60*/  CS2R R154, SRZ ;  /* 0x00000000009a7805 */ /* 0x000fc6000001ff00 */
[----:B------:R-:W-:Y:S01]  /*6c70*/  @P0 FMUL.FTZ R153, R130, R128 ;  /* 0x0000008082990220 */ /* 0x000fe20000410000 */
[----:B------:R-:W-:Y:S01]  /*6c80*/  @P0 IMAD.U32 R130, R51, 0x10000, RZ ;  /* 0x0001000033820824 */ /* 0x000fe200078e00ff */
[----:B------:R-:W1:Y:S03]  /*6c90*/  @P0 LDC R128, c[0x0][0x40c] ;  /* 0x00010300ff800b82 */ /* 0x000e660000000800 */
[----:B0-----:R-:W-:Y:S01]  /*6ca0*/  @P0 FMUL.FTZ R129, R130, R129 ;  /* 0x0000008182810220 */ /* 0x001fe20000410000 */
[----:B------:R-:W-:-:S05]  /*6cb0*/  @P0 SHF.L.U32 R130, R67, 0x10, RZ ;  /* 0x0000001043820819 */ /* 0x000fca00000006ff */
[----:B------:R-:W-:Y:S01]  /*6cc0*/  @P0 FMUL.FTZ R154, R129, R130 ;  /* 0x00000082819a0220 */ /* 0x000fe20000410000 */
[----:B------:R-:W-:-:S04]  /*6cd0*/  @P0 PRMT R129, R51, 0x7632, R129 ;  /* 0x0000763233810816 */ /* 0x000fc80000000081 */
[----:B------:R-:W-:-:S05]  /*6ce0*/  @P0 SHF.L.U32 R129, R129, 0x10, RZ ;  /* 0x0000001081810819 */ /* 0x000fca00000006ff */
[----:B-1----:R-:W-:Y:S02]  /*6cf0*/  @P0 FMUL.FTZ R128, R129, R128 ;  /* 0x0000008081800220 */ /* 0x002fe40000410000 */
[----:B------:R-:W2:Y:S01]  /*6d00*/  LDL R129, [R1+0x10] ;  /* 0x0000100001817983 */ /* 0x000ea20000100800 */
        /* <DEDUP_REMOVED lines=14> */
.L_x_460:
[----:B------:R-:W0:Y:S01]  /*6df0*/  LDC.64 R180, c[0x0][0x3a8] ;  /* 0x0000ea00ffb47b82 */ /* 0x000e220000000a00 */
[----:B------:R-:W-:Y:S02]  /*6e00*/  VIADD R184, R184, 0x20 ;  /* 0x00000020b8b87836 */ /* 0x000fe40000000000 */
[C---:B0-----:R-:W-:Y:S01]  /*6e10*/  IMAD.WIDE.U32 R180, R182.reuse, 0x10, R180 ;  /* 0x00000010b6b47825 */ /* 0x041fe200078e00b4 */
[----:B------:R-:W-:-:S04]  /*6e20*/  IADD3 R182, PT, PT, R182, 0x20, RZ ;  /* 0x00000020b6b67810 */ /* 0x000fc80007ffe0ff */
[----:B------:R0:W-:Y:S03]  /*6e30*/  STG.E.128 desc[UR6][R180.64], R128 ;  /* 0x00000080b4007986 */ /* 0x0001e6000c101d06 */
.L_x_458:
[----:B------:R-:W-:Y:S05]  /*6e40*/  BSYNC.RECONVERGENT B0 ;  /* 0x0000000000007941 */ /* 0x000fea0003800200 */
.L_x_457:
        /* <DEDUP_REMOVED lines=33> */
[----:B--2---:R-:W-:-:S04]  /*7060*/  @P1 IMAD.U32 R130, R162, 0x10000, RZ ;  /* 0x00010000a2821824 */ /* 0x004fc800078e00ff */
[----:B------:R-:W-:Y:S01]  /*7070*/  @P1 FFMA.FTZ R157, R128, R130, R131 ;  /* 0x00000082809d1223 */ /* 0x000fe20000010083 */
[----:B------:R-:W-:-:S05]  /*7080*/  @P1 SHF.L.U32 R128, R49, 0x10, RZ ;  /* 0x0000001031801819 */ /* 0x000fca00000006ff */
[----:B-1----:R-:W-:Y:S02]  /*7090*/  @P1 FMUL.FTZ R129, R128, R129 ;  /* 0x0000008180811220 */ /* 0x002fe40000410000 */
[----:B------:R-:W0:Y:S01]  /*70a0*/  @P1 LDC R128, c[0x0][0x40c] ;  /* 0x00010300ff801b82 */ /* 0x000e220000000800 */
[----:B------:R-:W-:Y:S02]  /*70b0*/  SHF.L.U32 R131, R45, 0x10, RZ ;  /* 0x000000102d837819 */ /* 0x000fe400000006ff */
[----:B------:R-:W-:-:S03]  /*70c0*/  @P1 SHF.L.U32 R130, R57, 0x10, RZ ;  /* 0x0000001039821819 */ /* 0x000fc600000006ff */
[--C-:B------:R-:W-:Y:S02]  /*70d0*/  @!P1 IMAD.MOV.U32 R158, RZ, RZ, R131.reuse ;  /* 0x000000ffff9e9224 */ /* 0x100fe400078e0083 */
[----:B------:R-:W-:Y:S01]  /*70e0*/  @P1 FFMA.FTZ R158, R129, R130, R131 ;  /* 0x00000082819e1223 */ /* 0x000fe20000010083 */
[----:B------:R-:W-:Y:S01]  /*70f0*/  @P1 PRMT R130, R49, 0x7632, R130 ;  /* 0x0000763231821816 */ /* 0x000fe20000000082 */
[----:B------:R-:W1:Y:S03]  /*7100*/  @P1 LDC R129, c[0x0][0x40c] ;  /* 0x00010300ff811b82 */ /* 0x000e660000000800 */
[----:B------:R-:W-:-:S05]  /*7110*/  @P1 SHF.L.U32 R130, R130, 0x10, RZ ;  /* 0x0000001082821819 */ /* 0x000fca00000006ff */
[----:B0-----:R-:W-:Y:S01]  /*7120*/  @P1 FMUL.FTZ R128, R130, R128 ;  /* 0x0000008082801220 */ /* 0x001fe20000410000 */
[----:B---3--:R-:W-:Y:S02]  /*7130*/  @P1 IMAD.U32 R130, R163, 0x10000, RZ ;  /* 0x00010000a3821824 */ /* 0x008fe400078e00ff */
[----:B------:R-:W2:Y:S01]  /*7140*/  LDL R163, [R1+0x20] ;  /* 0x0000200001a37983 */ /* 0x000ea20000100800 */
[----:B------:R-:W-:-:S04]  /*7150*/  PRMT R131, R45, 0x7632, R131 ;  /* 0x000076322d837816 */ /* 0x000fc80000000083 */
[----:B------:R-:W-:-:S04]  /*7160*/  SHF.L.U32 R131, R131, 0x10, RZ ;  /* 0x0000001083837819 */ /* 0x000fc800000006ff */
[----:B------:R-:W-:Y:S01]  /*7170*/  @!P1 MOV R159, R131 ;  /* 0x00000083009f9202 */ /* 0x000fe20000000f00 */
[----:B------:R-:W-:Y:S01]  /*7180*/  @P1 FFMA.FTZ R159, R128, R130, R131 ;  /* 0x00000082809f1223 */ /* 0x000fe20000010083 */
[----:B------:R-:W-:-:S05]  /*7190*/  @P1 SHF.L.U32 R128, R50, 0x10, RZ ;  /* 0x0000001032801819 */ /* 0x000fca00000006ff */
[----:B-1----:R-:W-:Y:S02]  /*71a0*/  @P1 FMUL.FTZ R129, R128, R129 ;  /* 0x0000008180811220 */ /* 0x002fe40000410000 */
[----:B------:R-:W0:Y:S01]  /*71b0*/  @P1 LDC R128, c[0x0][0x40c] ;  /* 0x00010300ff801b82 */ /* 0x000e220000000800 */
[----:B------:R-:W-:Y:S02]  /*71c0*/  SHF.L.U32 R131, R46, 0x10, RZ ;  /* 0x000000102e837819 */ /* 0x000fe400000006ff */
[----:B------:R-:W-:-:S03]  /*71d0*/  @P1 SHF.L.U32 R130, R58, 0x10, RZ ;  /* 0x000000103a821819 */ /* 0x000fc600000006ff */
[--C-:B------:R-:W-:Y:S02]  /*71e0*/  @!P1 IMAD.MOV.U32 R160, RZ, RZ, R131.reuse ;  /* 0x000000ffffa09224 */ /* 0x100fe400078e0083 */
[--C-:B------:R-:W-:Y:S02]  /*71f0*/  @P1 FFMA.FTZ R160, R129, R130, R131.reuse ;  /* 0x0000008281a01223 */ /* 0x100fe40000010083 */
[----:B------:R-:W1:Y:S01]  /*7200*/  @P1 LDC R129, c[0x0][0x40c] ;  /* 0x00010300ff811b82 */ /* 0x000e620000000800 */
[----:B------:R-:W-:Y:S02]  /*7210*/  @P1 PRMT R130, R50, 0x7632, R130 ;  /* 0x0000763232821816 */ /* 0x000fe40000000082 */
[----:B------:R-:W-:Y:S02]  /*7220*/  PRMT R131, R46, 0x7632, R131 ;  /* 0x000076322e837816 */ /* 0x000fe40000000083 */
[----:B------:R-:W-:Y:S02]  /*7230*/  @P1 SHF.L.U32 R130, R130, 0x10, RZ ;  /* 0x0000001082821819 */ /* 0x000fe400000006ff */
[----:B------:R-:W-:-:S03]  /*7240*/  SHF.L.U32 R131, R131, 0x10, RZ ;  /* 0x0000001083837819 */ /* 0x000fc600000006ff */
[----:B0-----:R-:W-:Y:S01]  /*7250*/  @P1 FMUL.FTZ R128, R130, R128 ;  /* 0x0000008082801220 */ /* 0x001fe20000410000 */
[----:B----4-:R-:W-:Y:S01]  /*7260*/  @P1 IMAD.U32 R130, R161, 0x10000, RZ ;  /* 0x00010000a1821824 */ /* 0x010fe200078e00ff */
[----:B------:R-:W-:-:S03]  /*7270*/  @!P1 MOV R161, R131 ;  /* 0x0000008300a19202 */ /* 0x000fc60000000f00 */
        /* <DEDUP_REMOVED lines=8> */
[----:B------:R-:W-:Y:S02]  /*7300*/  @P1 PRMT R129, R51, 0x7632, R129 ;  /* 0x0000763233811816 */ /* 0x000fe40000000081 */
[----:B------:R-:W-:Y:S02]  /*7310*/  PRMT R130, R47, 0x7632, R130 ;  /* 0x000076322f827816 */ /* 0x000fe40000000082 */
[----:B------:R-:W-:Y:S02]  /*7320*/  @P1 SHF.L.U32 R129, R129, 0x10, RZ ;  /* 0x0000001081811819 */ /* 0x000fe400000006ff */
[----:B------:R-:W-:-:S03]  /*7330*/  SHF.L.U32 R130, R130, 0x10, RZ ;  /* 0x0000001082827819 */ /* 0x000fc600000006ff */
[----:B0-----:R-:W-:Y:S01]  /*7340*/  @P1 FMUL.FTZ R128, R129, R128 ;  /* 0x0000008081801220 */ /* 0x001fe20000410000 */
[----:B------:R-:W-:Y:S02]  /*7350*/  F2FP.BF16.F32.PACK_AB R251, RZ, R157 ;  /* 0x0000009dfffb723e */ /* 0x000fe400000010ff */
[----:B------:R-:W-:Y:S02]  /*7360*/  F2FP.BF16.F32.PACK_AB R180, RZ, R162 ;  /* 0x000000a2ffb4723e */ /* 0x000fe400000010ff */
[----:B------:R-:W-:Y:S02]  /*7370*/  F2FP.BF16.F32.PACK_AB R250, RZ, R159 ;  /* 0x0000009ffffa723e */ /* 0x000fe400000010ff */
[----:B------:R-:W-:Y:S01]  /*7380*/  F2FP.BF16.F32.PACK_AB R181, RZ, R161 ;  /* 0x000000a1ffb5723e */ /* 0x000fe200000010ff */
        /* <DEDUP_REMOVED lines=12> */
.L_x_463:
[----:B------:R-:W2:Y:S01]  /*7450*/  LDL R161, [R1+0x14] ;  /* 0x0000140001a17983 */ /* 0x000ea20000100800 */
[----:B0-----:R-:W0:Y:S03]  /*7460*/  @P0 LDC R129, c[0x0][0x40c] ;  /* 0x00010300ff810b82 */ /* 0x001e260000000800 */
[----:B------:R-:W3:Y:S04]  /*7470*/  LDL R162, [R1+0x18] ;  /* 0x0000180001a27983 */ /* 0x000ee80000100800 */
[----:B------:R-:W4:Y:S01]  /*7480*/  LDL R163, [R1+0x1c] ;  /* 0x00001c0001a37983 */ /* 0x000f220000100800 */
[----:B------:R-:W1:Y:S01]  /*7490*/  @P0 LDC R128, c[0x0][0x40c] ;  /* 0x00010300ff800b82 */ /* 0x000e620000000800 */
[----:B-----5:R-:W-:-:S02]  /*74a0*/  @P0 SHF.L.U32 R130, R48, 0x10, RZ ;  /* 0x0000001030820819 */ /* 0x020fc400000006ff */
[----:B------:R-:W-:Y:S02]  /*74b0*/  CS2R R156, SRZ ;  /* 0x00000000009c7805 */ /* 0x000fe4000001ff00 */
[----:B------:R-:W-:Y:S01]  /*74c0*/  CS2R R158, SRZ ;  /* 0x00000000009e7805 */ /* 0x000fe2000001ff00 */
[----:B0-----:R-:W-:Y:S01]  /*74d0*/  @P0 FMUL.FTZ R129, R130, R129 ;  /* 0x0000008182810220 */ /* 0x001fe20000410000 */
[----:B------:R-:W-:-:S05]  /*74e0*/  @P0 SHF.L.U32 R130, R56, 0x10, RZ ;  /* 0x0000001038820819 */ /* 0x000fca00000006ff */
[----:B------:R-:W-:Y:S01]  /*74f0*/  @P0 FMUL.FTZ R156, R129, R130 ;  /* 0x00000082819c0220 */ /* 0x000fe20000410000 */
[----:B------:R-:W-:Y:S01]  /*7500*/  @P0 PRMT R130, R48, 0x7632, R130 ;  /* 0x0000763230820816 */ /* 0x000fe20000000082 */
[----:B------:R-:W0:Y:S04]  /*7510*/  @P0 LDC R129, c[0x0][0x40c] ;  /* 0x00010300ff810b82 */ /* 0x000e280000000800 */
[----:B------:R-:W-:-:S04]  /*7520*/  @P0 IMAD.U32 R130, R130, 0x10000, RZ ;  /* 0x0001000082820824 */ /* 0x000fc800078e00ff */
[----:B-1----:R-:W-:Y:S01]  /*7530*/  @P0 FMUL.FTZ R128, R130, R128 ;  /* 0x0000008082800220 */ /* 0x002fe20000410000 */
[----:B--2---:R-:W-:Y:S02]  /*7540*/  @P0 SHF.L.U32 R130, R161, 0x10, RZ ;  /* 0x00000010a1820819 */ /* 0x004fe400000006ff */
[----:B------:R-:W-:-:S03]  /*7550*/  CS2R R160, SRZ ;  /* 0x0000000000a07805 */ /* 0x000fc6000001ff00 */
        /* <DEDUP_REMOVED lines=10> */
[----:B---3--:R-:W-:-:S05]  /*7600*/  @P0 SHF.L.U32 R130, R162, 0x10, RZ ;  /* 0x00000010a2820819 */ /* 0x008fca00000006ff */
        /* <DEDUP_REMOVED lines=10> */
[----:B----4-:R-:W-:Y:S02]  /*76b0*/  @P0 SHF.L.U32 R130, R163, 0x10, RZ ;  /* 0x00000010a3820819 */ /* 0x010fe400000006ff */
[----:B------:R-:W-:-:S03]  /*76c0*/  CS2R R162, SRZ ;  /* 0x0000000000a27805 */ /* 0x000fc6000001ff00 */
        /* <DEDUP_REMOVED lines=24> */
.L_x_464:
[----:B------:R-:W0:Y:S01]  /*7850*/  LDC.64 R180, c[0x0][0x3a8] ;  /* 0x0000ea00ffb47b82 */ /* 0x000e220000000a00 */
[----:B------:R-:W-:Y:S01]  /*7860*/  IADD3 R184, PT, PT, R184, 0x20, RZ ;  /* 0x00000020b8b87810 */ /* 0x000fe20007ffe0ff */
[C---:B0-----:R-:W-:Y:S01]  /*7870*/  IMAD.WIDE.U32 R180, R182.reuse, 0x10, R180 ;  /* 0x00000010b6b47825 */ /* 0x041fe200078e00b4 */
[----:B------:R-:W-:-:S04]  /*7880*/  IADD3 R182, PT, PT, R182, 0x20, RZ ;  /* 0x00000020b6b67810 */ /* 0x000fc80007ffe0ff */
[----:B------:R0:W-:Y:S03]  /*7890*/  STG.E.128 desc[UR6][R180.64], R128 ;  /* 0x00000080b4007986 */ /* 0x0001e6000c101d06 */
.L_x_462:
[----:B------:R-:W-:Y:S05]  /*78a0*/  BSYNC.RECONVERGENT B0 ;  /* 0x0000000000007941 */ /* 0x000fea0003800200 */
.L_x_461:
[----:B------:R-:W-:Y:S01]  /*78b0*/  ISETP.GE.U32.AND P1, PT, R0, 0x140, PT ;  /* 0x000001400000780c */ /* 0x000fe20003f26070 */
[----:B------:R-:W-:Y:S01]  /*78c0*/  BSSY.RECONVERGENT B0, `(.L_x_465) ;  /* 0x00000a0000007945 */ /* 0x000fe20003800200 */
[----:B------:R-:W-:-:S11]  /*78d0*/  LOP3.LUT R19, R19, 0xffffffef, RZ, 0xc0, !PT ;  /* 0xffffffef13137812 */ /* 0x000fd600078ec0ff */
[----:B------:R-:W-:Y:S01]  /*78e0*/  @P1 LOP3.LUT R19, R19, 0x10, RZ, 0xfc, !PT ;  /* 0x0000001013131812 */ /* 0x000fe200078efcff */
[----:B------:R-:W-:Y:S06]  /*78f0*/  @!P1 BRA `(.L_x_466) ;  /* 0x0000000800709947 */ /* 0x000fec0003800000 */
[----:B01234-:R-:W0:Y:S01]  /*7900*/  @P0 LDC.64 R128, c[0x0][0x390] ;  /* 0x0000e400ff800b82 */ /* 0x01fe220000000a00 */
[----:B------:R-:W-:Y:S01]  /*7910*/  ISETP.NE.U32.AND P1, PT, RZ, UR4, PT ;  /* 0x00000004ff007c0c */ /* 0x000fe2000bf25070 */
[----:B------:R-:W5:Y:S03]  /*7920*/  LDL R251, [R1+0x2c] ;  /* 0x00002c0001fb7983 */ /* 0x000f660000100800 */
[----:B------:R-:W-:Y:S01]  /*7930*/  ISETP.NE.AND.EX P1, PT, RZ, UR5, PT, P1 ;  /* 0x00000005ff007c0c */ /* 0x000fe2000bf25310 */
[----:B------:R-:W5:Y:S01]  /*7940*/  LDL R250, [R1+0x30] ;  /* 0x0000300001fa7983 */ /* 0x000f620000100800 */
[----:B0-----:R-:W-:-:S05]  /*7950*/  @P0 IMAD.WIDE.U32 R128, R184, 0x10, R128 ;  /* 0x00000010b8800825 */ /* 0x001fca00078e0080 */
[----:B------:R0:W5:Y:S06]  /*7960*/  @P0 LDG.E.128 R48, desc[UR6][R128.64] ;  /* 0x0000000680300981 */ /* 0x00016c000c1e1d00 */
[----:B0-----:R-:W0:Y:S02]  /*7970*/  @P1 LDC.64 R128, c[0x0][0x3a0] ;  /* 0x0000e800ff801b82 */ /* 0x001e240000000a00 */
[----:B0-----:R-:W-:-:S05]  /*7980*/  @P1 IMAD.WIDE.U32 R128, R182, 0x10, R128 ;  /* 0x00000010b6801825 */ /* 0x001fca00078e0080 */
[----:B------:R0:W5:Y:S01]  /*7990*/  @P1 LDG.E.128 R44, desc[UR6][R128.64] ;  /* 0x00000006802c1981 */ /* 0x000162000c1e1d00 */
[----:B------:R-:W-:Y:S05]  /*79a0*/  @!P1 BRA `(.L_x_467) ;  /* 0x0000000400409947 */ /* 0x000fea0003800000 */
[----:B------:R-:W2:Y:S04]  /*79b0*/  LDL R170, [R1+0x24] ;  /* 0x0000240001aa7983 */ /* 0x000ea80000100800 */
[----:B------:R-:W3:Y:S01]  /*79c0*/  LDL R171, [R1+0x28] ;  /* 0x0000280001ab7983 */ /* 0x000ee20000100800 */
        /* <DEDUP_REMOVED lines=33> */
[----:B---3--:R-:W-:-:S05]  /*7be0*/  @P0 SHF.L.U32 R130, R171, 0x10, RZ ;  /* 0x00000010ab820819 */ /* 0x008fca00000006ff */
        /* <DEDUP_REMOVED lines=44> */
.L_x_467:
[----:B------:R-:W2:Y:S01]  /*7eb0*/  LDL R170, [R1+0x24] ;  /* 0x0000240001aa7983 */ /* 0x000ea20000100800 */
[----:B0-----:R-:W0:Y:S03]  /*7ec0*/  @P0 LDC R129, c[0x0][0x40c] ;  /* 0x00010300ff810b82 */ /* 0x001e260000000800 */
[----:B------:R-:W3:Y:S01]  /*7ed0*/  LDL R171, [R1+0x28] ;  /* 0x0000280001ab7983 */ /* 0x000ee20000100800 */
[----:B-----5:R-:W-:Y:S01]  /*7ee0*/  @P0 IMAD.U32 R130, R48, 0x10000, RZ ;  /* 0x0001000030820824 */ /* 0x020fe200078e00ff */
        /* <DEDUP_REMOVED lines=11> */
[----:B--2---:R-:W-:-:S05]  /*7fa0*/  @P0 SHF.L.U32 R130, R170, 0x10, RZ ;  /* 0x00000010aa820819 */ /* 0x004fca00000006ff */
[----:B------:R-:W-:Y:S01]  /*7fb0*/  @P0 FMUL.FTZ R165, R130, R128 ;  /* 0x0000008082a50220 */ /* 0x000fe20000410000 */
[----:B------:R-:W-:Y:S01]  /*7fc0*/  @P0 IMAD.U32 R130, R49, 0x10000, RZ ;  /* 0x0001000031820824 */ /* 0x000fe200078e00ff */
[----:B------:R-:W1:Y:S03]  /*7fd0*/  @P0 LDC R128, c[0x0][0x40c] ;  /* 0x00010300ff800b82 */ /* 0x000e660000000800 */
[----:B0-----:R-:W-:Y:S01]  /*7fe0*/  @P0 FMUL.FTZ R129, R130, R129 ;  /* 0x0000008182810220 */ /* 0x001fe20000410000 */
[----:B------:R-:W-:Y:S02]  /*7ff0*/  @P0 SHF.L.U32 R130, R53, 0x10, RZ ;  /* 0x0000001035820819 */ /* 0x000fe400000006ff */
[----:B------:R-:W-:-:S03]  /*8000*/  F2FP.BF16.F32.PACK_AB R184, RZ, R165 ;  /* 0x000000a5ffb8723e */ /* 0x000fc600000010ff */
[----:B------:R-:W-:Y:S01]  /*8010*/  @P0 FMUL.FTZ R166, R129, R130 ;  /* 0x0000008281a60220 */ /* 0x000fe20000410000 */
[----:B------:R-:W-:Y:S01]  /*8020*/  @P0 PRMT R130, R49, 0x7632, R130 ;  /* 0x0000763231820816 */ /* 0x000fe20000000082 */
[----:B------:R-:W0:Y:S03]  /*8030*/  @P0 LDC R129, c[0x0][0x40c] ;  /* 0x00010300ff810b82 */ /* 0x000e260000000800 */
[----:B------:R-:W-:-:S05]  /*8040*/  @P0 SHF.L.U32 R130, R130, 0x10, RZ ;  /* 0x0000001082820819 */ /* 0x000fca00000006ff */
[----:B-1----:R-:W-:Y:S01]  /*8050*/  @P0 FMUL.FTZ R128, R130, R128 ;  /* 0x0000008082800220 */ /* 0x002fe20000410000 */
[----:B---3--:R-:W-:Y:S02]  /*8060*/  @P0 SHF.L.U32 R130, R171, 0x10, RZ ;  /* 0x00000010ab820819 */ /* 0x008fe400000006ff */
[----:B------:R-:W-:-:S03]  /*8070*/  CS2R R170, SRZ ;  /* 0x0000000000aa7805 */ /* 0x000fc6000001ff00 */
        /* <DEDUP_REMOVED lines=15> */
[----:B0-----:R-:W-:Y:S01]  /*8170*/  @P0 FMUL.FTZ R129, R130, R129 ;  /* 0x0000008182810220 */ /* 0x001fe20000410000 */
[----:B------:R-:W-:Y:S02]  /*8180*/  @P0 SHF.L.U32 R130, R55, 0x10, RZ ;  /* 0x0000001037820819 */ /* 0x000fe400000006ff */
[----:B------:R-:W-:-:S03]  /*8190*/  F2FP.BF16.F32.PACK_AB R181, RZ, R169 ;  /* 0x000000a9ffb5723e */ /* 0x000fc600000010ff */
        /* <DEDUP_REMOVED lines=15> */
.L_x_468:
[----:B------:R-:W0:Y:S02]  /*8290*/  LDC.64 R180, c[0x0][0x3a8] ;  /* 0x0000ea00ffb47b82 */ /* 0x000e240000000a00 */
[----:B0-----:R-:W-:-:S05]  /*82a0*/  IMAD.WIDE.U32 R180, R182, 0x10, R180 ;  /* 0x00000010b6b47825 */ /* 0x001fca00078e00b4 */
[----:B------:R0:W-:Y:S02]  /*82b0*/  STG.E.128 desc[UR6][R180.64], R128 ;  /* 0x00000080b4007986 */ /* 0x0001e4000c101d06 */
.L_x_466:
[----:B------:R-:W-:Y:S05]  /*82c0*/  BSYNC.RECONVERGENT B0 ;  /* 0x0000000000007941 */ /* 0x000fea0003800200 */
.L_x_465:
        /* <DEDUP_REMOVED lines=290> */
.L_x_502:
[----:B------:R-:W-:Y:S01]  /*94f0*/  LOP3.LUT P1, RZ, R183, 0x1f, RZ, 0xc0, !PT ;  /* 0x0000001fb7ff7812 */ /* 0x000fe2000782c0ff */
[----:B-1----:R-:W-:Y:S01]  /*9500*/  FADD.FTZ R128, R180, R128 ;  /* 0x00000080b4807221 */ /* 0x002fe20000010000 */
[----:B------:R-:W-:Y:S01]  /*9510*/  ISETP.NE.AND P0, PT, RZ, UR8, PT ;  /* 0x00000008ff007c0c */ /* 0x000fe2000bf05270 */
[----:B------:R-:W-:Y:S02]  /*9520*/  BSSY.RECONVERGENT B0, `(.L_x_470) ;  /* 0x0000269000007945 */ /* 0x000fe40003800200 */
[----:B------:R-:W-:-:S08]  /*9530*/  FFMA.FTZ R130, R128, R182, UR9 ;  /* 0x0000000980827e23 */ /* 0x000fd000080100b6 */
[----:B------:R-:W1:Y:S02]  /*9540*/  @!P1 LDC.64 R128, c[0x0][0x3c0] ;  /* 0x0000f000ff809b82 */ /* 0x000e640000000a00 */
[----:B-1----:R-:W-:-:S05]  /*9550*/  @!P1 IMAD.WIDE R128, R2, 0x4, R128 ;  /* 0x0000000402809825 */ /* 0x002fca00078e0280 */
[----:B------:R1:W-:Y:S02]  /*9560*/  @!P1 STG.E desc[UR6][R128.64], R131 ;  /* 0x0000008380009986 */ /* 0x0003e4000c101906 */
[----:B-1----:R-:W-:-:S05]  /*9570*/  FMUL.FTZ R128, R131, R131 ;  /* 0x0000008383807220 */ /* 0x002fca0000410000 */
[----:B------:R-:W-:-:S05]  /*9580*/  FSEL R128, R128, RZ, P0 ;  /* 0x000000ff80807208 */ /* 0x000fca0000000000 */
[----:B------:R-:W-:Y:S02]  /*9590*/  FADD.FTZ R130, R130, R128 ;  /* 0x0000008082827221 */ /* 0x000fe40000010000 */
[----:B------:R-:W1:Y:S02]  /*95a0*/  @!P1 LDC.64 R128, c[0x0][0x3c8] ;  /* 0x0000f200ff809b82 */ /* 0x000e640000000a00 */
[----:B------:R-:W2:Y:S01]  /*95b0*/  MUFU.RSQ R182, R130 ;  /* 0x0000008200b67308 */ /* 0x000ea20000001400 */
[----:B-1----:R-:W-:-:S05]  /*95c0*/  @!P1 IMAD.WIDE R128, R2, 0x4, R128 ;  /* 0x0000000402809825 */ /* 0x002fca00078e0280 */
[----:B--2---:R1:W-:Y:S01]  /*95d0*/  @!P1 STG.E desc[UR6][R128.64], R182 ;  /* 0x000000b680009986 */ /* 0x0043e2000c101906 */
[----:B-----5:R-:W-:-:S13]  /*95e0*/  ISETP.GE.AND P1, PT, R186, 0x1, PT ;  /* 0x00000001ba00780c */ /* 0x020fda0003f26270 */
[----:B-1----:R-:W-:Y:S05]  /*95f0*/  @!P1 BRA `(.L_x_471) ;  /* 0x00000024006c9947 */ /* 0x002fea0003800000 */
[----:B------:R-:W-:Y:S01]  /*9600*/  VIADD R128, R186, 0xffffffff ;  /* 0xffffffffba807836 */ /* 0x000fe20000000000 */
[----:B------:R-:W-:Y:S01]  /*9610*/  LOP3.LUT R185, R183, 0x1f, RZ, 0xc0, !PT ;  /* 0x0000001fb7b97812 */ /* 0x000fe200078ec0ff */
[----:B------:R-:W-:Y:S01]  /*9620*/  BSSY.RECONVERGENT B1, `(.L_x_472) ;  /* 0x000003f000017945 */ /* 0x000fe20003800200 */
[----:B------:R-:W-:Y:S01]  /*9630*/  FSEL R184, R131, RZ, !P0 ;  /* 0x000000ff83b87208 */ /* 0x000fe20004000000 */
[----:B------:R-:W-:-:S05]  /*9640*/  IMAD R128, R128, R252, RZ ;  /* 0x000000fc80807224 */ /* 0x000fca00078e02ff */
[----:B------:R-:W-:-:S04]  /*9650*/  SHF.R.S32.HI R129, RZ, 0x1f, R128 ;  /* 0x0000001fff817819 */ /* 0x000fc80000011480 */
[----:B------:R-:W-:-:S04]  /*9660*/  LEA.HI R129, R129, R128, RZ, 0x3 ;  /* 0x0000008081817211 */ /* 0x000fc800078f18ff */
[----:B------:R-:W-:Y:S01]  /*9670*/  LEA.HI.SX32 R183, R129, R185, 0x1d ;  /* 0x000000b981b77211 */ /* 0x000fe200078feaff */
[----:B------:R-:W-:Y:S06]  /*9680*/  @!P5 BRA `(.L_x_473) ;  /* 0x0000000000e0d947 */ /* 0x000fec0003800000 */
[----:B------:R-:W2:Y:S04]  /*9690*/  LDL R250, [R1+0x34] ;  /* 0x0000340001fa7983 */ /* 0x000ea80000100800 */
[----:B------:R-:W3:Y:S04]  /*96a0*/  LDL R181, [R1+0x38] ;  /* 0x0000380001b57983 */ /* 0x000ee80000100800 */
[----:B------:R-:W4:Y:S04]  /*96b0*/  LDL R252, [R1+0x3c] ;  /* 0x00003c0001fc7983 */ /* 0x000f280000100800 */
[----:B------:R-:W5:Y:S01]  /*96c0*/  LDL R186, [R1+0x40] ;  /* 0x0000400001ba7983 */ /* 0x000f620000100800 */
[----:B0-----:R-:W-:Y:S01]  /*96d0*/  FADD.FTZ R180, R3, -R184 ;  /* 0x800000b803b47221 */ /* 0x001fe20000010000 */
[----:B------:R-:W-:-:S02]  /*96e0*/  SHF.L.U32 R128, R220, 0x10, RZ ;  /* 0x00000010dc807819 */ /* 0x000fc400000006ff */
        /* <DEDUP_REMOVED lines=16> */
[----:B----4-:R-:W-:Y:S01]  /*97f0*/  SHF.L.U32 R130, R252, 0x10, RZ ;  /* 0x00000010fc827819 */ /* 0x010fe200000006ff */
[----:B-----5:R-:W-:Y:S02]  /*9800*/  IMAD.U32 R131, R186, 0x10000, RZ ;  /* 0x00010000ba837824 */ /* 0x020fe400078e00ff */
[----:B------:R-:W-:Y:S01]  /*9810*/  FMUL.FTZ R129, R182, R129 ;  /* 0x00000081b6817220 */ /* 0x000fe20000410000 */
[----:B------:R-:W-:Y:S01]  /*9820*/  FADD.FTZ R186, R7, -R184 ;  /* 0x800000b807ba7221 */ /* 0x000fe20000010000 */
[----:B------:R-:W3:Y:S02]  /*9830*/  LDL R252, [R1+0x50] ;  /* 0x0000500001fc7983 */ /* 0x000ee40000100800 */
[----:B------:R-:W-:Y:S01]  /*9840*/  FFMA.FTZ R129, R129, R130, R131 ;  /* 0x0000008281817223 */ /* 0x000fe20000010083 */
[----:B------:R-:W-:Y:S01]  /*9850*/  SHF.L.U32 R130, R222, 0x10, RZ ;  /* 0x00000010de827819 */ /* 0x000fe200000006ff */
[----:B------:R-:W-:Y:S01]  /*9860*/  FMUL.FTZ R186, R182, R186 ;  /* 0x000000bab6ba7220 */ /* 0x000fe20000410000 */
[----:B------:R-:W-:-:S05]  /*9870*/  SHF.L.U32 R131, R126, 0x10, RZ ;  /* 0x000000107e837819 */ /* 0x000fca00000006ff */
[----:B------:R-:W-:Y:S01]  /*9880*/  FFMA.FTZ R186, R186, R130, R131 ;  /* 0x00000082baba7223 */ /* 0x000fe20000010083 */
[----:B------:R-:W-:Y:S01]  /*9890*/  FADD.FTZ R130, R8, -R184 ;  /* 0x800000b808827221 */ /* 0x000fe20000010000 */
[----:B------:R-:W-:-:S03]  /*98a0*/  SHF.L.U32 R131, R251, 0x10, RZ ;  /* 0x00000010fb837819 */ /* 0x000fc600000006ff */
[----:B------:R-:W-:Y:S01]  /*98b0*/  FMUL.FTZ R130, R182, R130 ;  /* 0x00000082b6827220 */ /* 0x000fe20000410000 */
[----:B------:R-:W-:Y:S01]  /*98c0*/  SHF.L.U32 R251, R127, 0x10, RZ ;  /* 0x000000107ffb7819 */ /* 0x000fe200000006ff */
[----:B--2---:R-:W-:-:S04]  /*98d0*/  IMAD.U32 R250, R250, 0x10000, RZ ;  /* 0x00010000fafa7824 */ /* 0x004fc800078e00ff */
        /* <DEDUP_REMOVED lines=8> */
[----:B---3--:R-:W-:Y:S01]  /*9960*/  IMAD.U32 R252, R252, 0x10000, RZ ;  /* 0x00010000fcfc7824 */ /* 0x008fe200078e00ff */
        /* <DEDUP_REMOVED lines=10> */
.L_x_473:
[----:B------:R-:W-:Y:S05]  /*9a10*/  BSYNC.RECONVERGENT B1 ;  /* 0x0000000000017941 */ /* 0x000fea0003800200 */
.L_x_472:
[----:B------:R-:W-:Y:S01]  /*9a20*/  LOP3.LUT P0, RZ, R19, 0x800, RZ, 0xc0, !PT ;  /* 0x0000080013ff7812 */ /* 0x000fe2000780c0ff */
        /* <DEDUP_REMOVED lines=50> */
[----:B------:R-:W-:Y:S01]  /*9d50*/  F2FP.BF16.F32.PACK_AB R130, R130, R186 ;  /* 0x000000ba8282723e */ /* 0x000fe200000010ff */
[----:B--2---:R-:W-:-:S04]  /*9d60*/  IMAD.U32 R251, R251, 0x10000, RZ ;  /* 0x00010000fbfb7824 */ /* 0x004fc800078e00ff */
[----:B------:R-:W-:-:S05]  /*9d70*/  FFMA.FTZ R250, R250, R251, R252 ;  /* 0x000000fbfafa7223 */ /* 0x000fca00000100fc */
[----:B------:R-:W-:Y:S02]  /*9d80*/  F2FP.BF16.F32.PACK_AB R131, R250, R131 ;  /* 0x00000083fa83723e */ /* 0x000fe400000010ff */
[----:B------:R-:W0:Y:S02]  /*9d90*/  LDC.64 R250, c[0x0][0x428] ;  /* 0x00010a00fffa7b82 */ /* 0x000e240000000a00 */
[----:B0-----:R-:W-:-:S05]  /*9da0*/  IMAD.WIDE.U32 R180, R183, 0x10, R250 ;  /* 0x00000010b7b47825 */ /* 0x001fca00078e00fa */
[----:B------:R2:W-:Y:S01]  /*9db0*/  STG.E.128 desc[UR6][R180.64], R128 ;  /* 0x00000080b4007986 */ /* 0x0005e2000c101d06 */
[----:B------:R-:W-:-:S07]  /*9dc0*/  IADD3 R183, PT, PT, R183, 0x20, RZ ;  /* 0x00000020b7b77810 */ /* 0x000fce0007ffe0ff */
.L_x_475:
[----:B------:R-:W-:Y:S05]  /*9dd0*/  BSYNC.RECONVERGENT B1 ;  /* 0x0000000000017941 */ /* 0x000fea0003800200 */
.L_x_474:
[----:B------:R-:W-:Y:S01]  /*9de0*/  LOP3.LUT P0, RZ, R19, 0x1000, RZ, 0xc0, !PT ;  /* 0x0000100013ff7812 */ /* 0x000fe2000780c0ff */
[----:B------:R-:W-:-:S12]  /*9df0*/  BSSY.RECONVERGENT B1, `(.L_x_476) ;  /* 0x000003a000017945 */ /* 0x000fd80003800200 */
[----:B------:R-:W-:Y:S05]  /*9e00*/  @!P0 BRA `(.L_x_477) ;  /* 0x0000000000e08947 */ /* 0x000fea0003800000 */
[----:B-12---:R-:W2:Y:S04]  /*9e10*/  LDL R181, [R1+0x74] ;  /* 0x0000740001b57983 */ /* 0x006ea80000100800 */
[----:B------:R-:W3:Y:S04]  /*9e20*/  LDL R130, [R1+0x78] ;  /* 0x0000780001827983 */ /* 0x000ee80000100800 */
[----:B------:R-:W4:Y:S04]  /*9e30*/  LDL R186, [R1+0x7c] ;  /* 0x00007c0001ba7983 */ /* 0x000f280000100800 */
[----:B------:R-:W5:Y:S01]  /*9e40*/  LDL R131, [R1+0x80] ;  /* 0x0000800001837983 */ /* 0x000f620000100800 */
[----:B0-----:R-:W-:Y:S01]  /*9e50*/  FADD.FTZ R180, R20, -R184 ;  /* 0x800000b814b47221 */ /* 0x001fe20000010000 */
[----:B------:R-:W-:Y:S01]  /*9e60*/  SHF.L.U32 R128, R212, 0x10, RZ ;  /* 0x00000010d4807819 */ /* 0x000fe200000006ff */
        /* <DEDUP_REMOVED lines=50> */
.L_x_477:
[----:B------:R-:W-:Y:S05]  /*a190*/  BSYNC.RECONVERGENT B1 ;  /* 0x0000000000017941 */ /* 0x000fea0003800200 */
.L_x_476:
[----:B------:R-:W-:Y:S01]  /*a1a0*/  LOP3.LUT P0, RZ, R19, 0x2000, RZ, 0xc0, !PT ;  /* 0x0000200013ff7812 */ /* 0x000fe2000780c0ff */
[----:B------:R-:W-:-:S12]  /*a1b0*/  BSSY.RECONVERGENT B1, `(.L_x_478) ;  /* 0x000003a000017945 */ /* 0x000fd80003800200 */
[----:B------:R-:W-:Y:S05]  /*a1c0*/  @!P0 BRA `(.L_x_479) ;  /* 0x0000000000e08947 */ /* 0x000fea0003800000 */
[----:B-123--:R-:W2:Y:S04]  /*a1d0*/  LDL R181, [R1+0x94] ;  /* 0x0000940001b57983 */ /* 0x00eea80000100800 */
        /* <DEDUP_REMOVED lines=54> */
[----:B------:R-:W-:-:S07]  /*a540*/  VIADD R183, R183, 0x20 ;  /* 0x00000020b7b77836 */ /* 0x000fce0000000000 */
.L_x_479:
[----:B------:R-:W-:Y:S05]  /*a550*/  BSYNC.RECONVERGENT B1 ;  /* 0x0000000000017941 */ /* 0x000fea0003800200 */
.L_x_478:
[----:B------:R-:W-:Y:S01]  /*a560*/  LOP3.LUT P0, RZ, R19, 0x400, RZ, 0xc0, !PT ;  /* 0x0000040013ff7812 */ /* 0x000fe2000780c0ff */
[----:B------:R-:W-:-:S12]  /*a570*/  BSSY.RECONVERGENT B1, `(.L_x_480) ;  /* 0x000003a000017945 */ /* 0x000fd80003800200 */
[----:B------:R-:W-:Y:S05]  /*a580*/  @!P0 BRA `(.L_x_481) ;  /* 0x0000000000e08947 */ /* 0x000fea0003800000 */
[----:B-1234-:R-:W2:Y:S04]  /*a590*/  LDL R181, [R1+0xb4] ;  /* 0x0000b40001b57983 */ /* 0x01eea80000100800 */
[----:B------:R-:W3:Y:S04]  /*a5a0*/  LDL R130, [R1+0xb8] ;  /* 0x0000b80001827983 */ /* 0x000ee80000100800 */
[----:B------:R-:W4:Y:S04]  /*a5b0*/  LDL R186, [R1+0xbc] ;  /* 0x0000bc0001ba7983 */ /* 0x000f280000100800 */
[----:B------:R-:W5:Y:S01]  /*a5c0*/  LDL R131, [R1+0xc0] ;  /* 0x0000c00001837983 */ /* 0x000f620000100800 */
[----:B0-----:R-:W-:Y:S01]  /*a5d0*/  FADD.FTZ R180, R36, -R184 ;  /* 0x800000b824b47221 */ /* 0x001fe20000010000 */
        /* <DEDUP_REMOVED lines=11> */
[----:B---3--:R-:W-:-:S03]  /*a690*/  IMAD.U32 R130, R130, 0x10000, RZ ;  /* 0x0001000082827824 */ /* 0x008fc600078e00ff */
[----:B------:R-:W-:Y:S01]  /*a6a0*/  FMUL.FTZ R181, R182, R181 ;  /* 0x000000b5b6b57220 */ /* 0x000fe20000410000 */
        /* <DEDUP_REMOVED lines=38> */
.L_x_481:
[----:B------:R-:W-:Y:S05]  /*a910*/  BSYNC.RECONVERGENT B1 ;  /* 0x0000000000017941 */ /* 0x000fea0003800200 */
.L_x_480:
[----:B------:R-:W-:Y:S01]  /*a920*/  LOP3.LUT P0, RZ, R19, 0x100, RZ, 0xc0, !PT ;  /* 0x0000010013ff7812 */ /* 0x000fe2000780c0ff */
[----:B------:R-:W-:-:S12]  /*a930*/  BSSY.RECONVERGENT B1, `(.L_x_482) ;  /* 0x000003a000017945 */ /* 0x000fd80003800200 */
[----:B------:R-:W-:Y:S05]  /*a940*/  @!P0 BRA `(.L_x_483) ;  /* 0x0000000000e08947 */ /* 0x000fea0003800000 */
[----:B01234-:R-:W2:Y:S04]  /*a950*/  LDL R130, [R1+0xd8] ;  /* 0x0000d80001827983 */ /* 0x01fea80000100800 */
[----:B------:R-:W3:Y:S04]  /*a960*/  LDL R181, [R1+0xd4] ;  /* 0x0000d40001b57983 */ /* 0x000ee80000100800 */
[----:B------:R-:W4:Y:S04]  /*a970*/  LDL R131, [R1+0xe0] ;  /* 0x0000e00001837983 */ /* 0x000f280000100800 */
[----:B------:R-:W5:Y:S04]  /*a980*/  LDL R186, [R1+0xdc] ;  /* 0x0000dc0001ba7983 */ /* 0x000f680000100800 */
[----:B------:R-:W5:Y:S04]  /*a990*/  LDL R250, [R1+0xe8] ;  /* 0x0000e80001fa7983 */ /* 0x000f680000100800 */
[----:B------:R-:W5:Y:S01]  /*a9a0*/  LDL R251, [R1+0xe4] ;  /* 0x0000e40001fb7983 */ /* 0x000f620000100800 */
[----:B------:R-:W-:Y:S01]  /*a9b0*/  FADD.FTZ R180, R132, -R184 ;  /* 0x800000b884b47221 */ /* 0x000fe20000010000 */
        /* <DEDUP_REMOVED lines=49> */
.L_x_483:
[----:B------:R-:W-:Y:S05]  /*acd0*/  BSYNC.RECONVERGENT B1 ;  /* 0x0000000000017941 */ /* 0x000fea0003800200 */
.L_x_482:
[----:B------:R-:W-:Y:S01]  /*ace0*/  LOP3.LUT P0, RZ, R19, 0x80, RZ, 0xc0, !PT ;  /* 0x0000008013ff7812 */ /* 0x000fe2000780c0ff */
[----:B------:R-:W-:-:S12]  /*acf0*/  BSSY.RECONVERGENT B1, `(.L_x_484) ;  /* 0x000003a000017945 */ /* 0x000fd80003800200 */
[----:B------:R-:W-:Y:S05]  /*ad00*/  @!P0 BRA `(.L_x_485) ;  /* 0x0000000000e08947 */ /* 0x000fea0003800000 */
[----:B01234-:R-:W2:Y:S04]  /*ad10*/  LDL R181, [R1+0xf4] ;  /* 0x0000f40001b57983 */ /* 0x01fea80000100800 */
[----:B------:R-:W3:Y:S04]  /*ad20*/  LDL R130, [R1+0xf8] ;  /* 0x0000f80001827983 */ /* 0x000ee80000100800 */
[----:B------:R-:W4:Y:S04]  /*ad30*/  LDL R186, [R1+0xfc] ;  /* 0x0000fc0001ba7983 */ /* 0x000f280000100800 */
[----:B------:R-:W5:Y:S01]  /*ad40*/  LDL R131, [R1+0x100] ;  /* 0x0001000001837983 */ /* 0x000f620000100800 */
[----:B------:R-:W-:Y:S01]  /*ad50*/  FADD.FTZ R180, R140, -R184 ;  /* 0x800000b88cb47221 */ /* 0x000fe20000010000 */
        /* <DEDUP_REMOVED lines=51> */
.L_x_485:
[----:B------:R-:W-:Y:S05]  /*b090*/  BSYNC.RECONVERGENT B1 ;  /* 0x0000000000017941 */ /* 0x000fea0003800200 */
.L_x_484:
        /* <DEDUP_REMOVED lines=59> */
.L_x_487:
[----:B------:R-:W-:Y:S05]  /*b450*/  BSYNC.RECONVERGENT B1 ;  /* 0x0000000000017941 */ /* 0x000fea0003800200 */
.L_x_486:
        /* <DEDUP_REMOVED lines=59> */
.L_x_489:
[----:B------:R-:W-:Y:S05]  /*b810*/  BSYNC.RECONVERGENT B1 ;  /* 0x0000000000017941 */ /* 0x000fea0003800200 */
.L_x_488:
[----:B------:R-:W-:-:S13]  /*b820*/  LOP3.LUT P0, RZ, R19, 0x10, RZ, 0xc0, !PT ;  /* 0x0000001013ff7812 */ /* 0x000fda000780c0ff */
        /* <DEDUP_REMOVED lines=51> */
[----:B------:R-:W-:Y:S02]  /*bb60*/  FFMA.FTZ R182, R182, R184, R250 ;  /* 0x000000b8b6b67223 */ /* 0x000fe400000100fa */
[----:B------:R-:W0:Y:S03]  /*bb70*/  LDC.64 R250, c[0x0][0x428] ;  /* 0x00010a00fffa7b82 */ /* 0x000e260000000a00 */
[----:B------:R-:W-:Y:S01]  /*bb80*/  F2FP.BF16.F32.PACK_AB R131, R182, R131 ;  /* 0x00000083b683723e */ /* 0x000fe200000010ff */
[----:B0-----:R-:W-:-:S05]  /*bb90*/  IMAD.WIDE.U32 R180, R183, 0x10, R250 ;  /* 0x00000010b7b47825 */ /* 0x001fca00078e00fa */
[----:B------:R0:W-:Y:S02]  /*bba0*/  STG.E.128 desc[UR6][R180.64], R128 ;  /* 0x00000080b4007986 */ /* 0x0001e4000c101d06 */
.L_x_471:
[----:B------:R-:W-:Y:S05]  /*bbb0*/  BSYNC.RECONVERGENT B0 ;  /* 0x0000000000007941 */ /* 0x000fea0003800200 */
.L_x_470:
[----:B01234-:R-:W0:Y:S02]  /*bbc0*/  LDC.64 R128, c[0x0][0x380] ;  /* 0x0000e000ff807b82 */ /* 0x01fe240000000a00 */
[----:B0-----:R-:W-:-:S04]  /*bbd0*/  LEA R2, R128, R2, 0x2 ;  /* 0x0000000280027211 */ /* 0x001fc800078e10ff */
[----:B------:R-:W-:-:S13]  /*bbe0*/  ISETP.GE.AND P0, PT, R2, R129, PT ;  /* 0x000000810200720c */ /* 0x000fda0003f06270 */
[----:B------:R-:W-:Y:S05]  /*bbf0*/  @!P0 BRA `(.L_x_490) ;  /* 0xffffff6000788947 */ /* 0x000fea000383ffff */
[----:B------:R-:W-:Y:S05]  /*bc00*/  EXIT ;  /* 0x000000000000794d */ /* 0x000fea0003800000 */
.L_x_469:
[----:B------:R-:W-:Y:S01]  /*bc10*/  HFMA2 R129, -RZ, RZ, 0, 1.847743988037109375e-06 ;  /* 0x0000001fff817431 */ /* 0x000fe200000001ff */
[----:B------:R-:W-:Y:S01]  /*bc20*/  BSSY B0, `(.L_x_491) ;  /* 0x0000007000007945 */ /* 0x000fe20003800000 */
[----:B------:R-:W-:Y:S01]  /*bc30*/  MOV R181, R131 ;  /* 0x0000008300b57202 */ /* 0x000fe20000000f00 */
[----:B------:R-:W-:Y:S01]  /*bc40*/  IMAD.MOV.U32 R130, RZ, RZ, 0x1 ;  /* 0x00000001ff827424 */ /* 0x000fe200078e00ff */
[----:B------:R-:W-:-:S07]  /*bc50*/  MOV R128, 0xffffffff ;  /* 0xffffffff00807802 */ /* 0x000fce0000000f00 */
[----:B-----5:R-:W-:Y:S05]  /*bc60*/  WARPSYNC.COLLECTIVE R128, `(.L_x_492) ;  /* 0x0000000080087348 */ /* 0x020fea0003c00000 */
[----:B------:R0:W1:Y:S02]  /*bc70*/  SHFL.BFLY P6, R128, R181, R130, R129 ;  /* 0x0c000082b5807389 */ /* 0x00006400000c0081 */
[----:B01---5:R-:W-:Y:S05]  /*bc80*/  ENDCOLLECTIVE ;  /* 0x000000000000791b */ /* 0x023fea0003800000 */
.L_x_492:
[----:B------:R-:W-:Y:S05]  /*bc90*/  BSYNC B0 ;  /* 0x0000000000007941 */ /* 0x000fea0003800000 */
.L_x_491:
[----:B------:R-:W-:Y:S01]  /*bca0*/  FADD.FTZ R131, R131, R128 ;  /* 0x0000008083837221 */ /* 0x000fe20000010000 */
[----:B------:R-:W-:Y:S01]  /*bcb0*/  MOV R128, 0xffffffff ;  /* 0xffffffff00807802 */ /* 0x000fe20000000f00 */
[----:B------:R-:W-:Y:S02]  /*bcc0*/  IMAD.MOV.U32 R130, RZ, RZ, 0x2 ;  /* 0x00000002ff827424 */ /* 0x000fe400078e00ff */
[----:B------:R-:W-:Y:S01]  /*bcd0*/  HFMA2 R129, -RZ, RZ, 0, 1.847743988037109375e-06 ;  /* 0x0000001fff817431 */ /* 0x000fe200000001ff */
[----:B------:R-:W0:Y:S01]  /*bce0*/  LDC R182, c[0x0][0x400] ;  /* 0x00010000ffb67b82 */ /* 0x000e220000000800 */
[----:B------:R-:W-:-:S07]  /*bcf0*/  MOV R181, R131 ;  /* 0x0000008300b57202 */ /* 0x000fce0000000f00 */
[----:B0-----:R-:W-:Y:S05]  /*bd00*/  WARPSYNC.COLLECTIVE R128, `(.L_x_493) ;  /* 0x0000000080087348 */ /* 0x001fea0003c00000 */
[----:B------:R1:W2:Y:S02]  /*bd10*/  SHFL.BFLY P6, R128, R181, R130, R129 ;  /* 0x0c000082b5807389 */ /* 0x0002a400000c0081 */
[----:B012---:R-:W-:Y:S05]  /*bd20*/  ENDCOLLECTIVE ;  /* 0x000000000000791b */ /* 0x007fea0003800000 */
.L_x_493:
[----:B------:R-:W-:Y:S02]  /*bd30*/  IMAD.MOV.U32 R130, RZ, RZ, 0x4 ;  /* 0x00000004ff827424 */ /* 0x000fe400078e00ff */
[----:B------:R-:W-:Y:S01]  /*bd40*/  FADD.FTZ R131, R131, R128 ;  /* 0x0000008083837221 */ /* 0x000fe20000010000 */
[----:B------:R-:W-:-:S04]  /*bd50*/  MOV R128, 0xffffffff ;  /* 0xffffffff00807802 */ /* 0x000fc80000000f00 */
[----:B------:R-:W-:-:S07]  /*bd60*/  MOV R181, R131 ;  /* 0x0000008300b57202 */ /* 0x000fce0000000f00 */
[----:B------:R-:W-:Y:S05]  /*bd70*/  WARPSYNC.COLLECTIVE R128, `(.L_x_494) ;  /* 0x0000000080087348 */ /* 0x000fea0003c00000 */
[----:B------:R0:W1:Y:S02]  /*bd80*/  SHFL.BFLY P6, R128, R181, R130, R129 ;  /* 0x0c000082b5807389 */ /* 0x00006400000c0081 */
[----:B01----:R-:W-:Y:S05]  /*bd90*/  ENDCOLLECTIVE ;  /* 0x000000000000791b */ /* 0x003fea0003800000 */
.L_x_494:
[----:B------:R-:W-:Y:S02]  /*bda0*/  HFMA2 R130, -RZ, RZ, 0, 4.76837158203125e-07 ;  /* 0x00000008ff827431 */ /* 0x000fe400000001ff */
[----:B------:R-:W-:Y:S01]  /*bdb0*/  FADD.FTZ R131, R131, R128 ;  /* 0x0000008083837221 */ /* 0x000fe20000010000 */
[----:B------:R-:W-:-:S04]  /*bdc0*/  IMAD.MOV.U32 R128, RZ, RZ, -0x1 ;  /* 0xffffffffff807424 */ /* 0x000fc800078e00ff */
[----:B------:R-:W-:-:S07]  /*bdd0*/  MOV R181, R131 ;  /* 0x0000008300b57202 */ /* 0x000fce0000000f00 */
[----:B------:R-:W-:Y:S05]  /*bde0*/  WARPSYNC.COLLECTIVE R128, `(.L_x_495) ;  /* 0x0000000080087348 */ /* 0x000fea0003c00000 */
[----:B------:R0:W1:Y:S02]  /*bdf0*/  SHFL.BFLY P6, R128, R181, R130, R129 ;  /* 0x0c000082b5807389 */ /* 0x00006400000c0081 */
[----:B01----:R-:W-:Y:S05]  /*be00*/  ENDCOLLECTIVE ;  /* 0x000000000000791b */ /* 0x003fea0003800000 */
.L_x_495:
[----:B------:R-:W-:Y:S02]  /*be10*/  HFMA2 R130, -RZ, RZ, 0, 9.5367431640625e-07 ;  /* 0x00000010ff827431 */ /* 0x000fe400000001ff */
[----:B------:R-:W-:Y:S01]  /*be20*/  FADD.FTZ R131, R131, R128 ;  /* 0x0000008083837221 */ /* 0x000fe20000010000 */
[----:B------:R-:W-:-:S04]  /*be30*/  MOV R128, 0xffffffff ;  /* 0xffffffff00807802 */ /* 0x000fc80000000f00 */
[----:B------:R-:W-:-:S07]  /*be40*/  MOV R181, R131 ;  /* 0x0000008300b57202 */ /* 0x000fce0000000f00 */
[----:B------:R-:W-:Y:S05]  /*be50*/  WARPSYNC.COLLECTIVE R128, `(.L_x_496) ;  /* 0x0000000080087348 */ /* 0x000fea0003c00000 */
[----:B------:R0:W1:Y:S02]  /*be60*/  SHFL.BFLY P6, R128, R181, R130, R129 ;  /* 0x0c000082b5807389 */ /* 0x00006400000c0081 */
[----:B01----:R-:W-:Y:S05]  /*be70*/  ENDCOLLECTIVE ;  /* 0x000000000000791b */ /* 0x003fea0003800000 */
.L_x_496:
[----:B------:R-:W-:Y:S02]  /*be80*/  HFMA2 R130, -RZ, RZ, 0, 5.9604644775390625e-08 ;  /* 0x00000001ff827431 */ /* 0x000fe400000001ff */
[----:B------:R-:W-:Y:S01]  /*be90*/  FADD.FTZ R131, R131, R128 ;  /* 0x0000008083837221 */ /* 0x000fe20000010000 */
[----:B------:R-:W-:-:S03]  /*bea0*/  LOP3.LUT P6, RZ, R19, 0x2, RZ, 0xc0, !PT ;  /* 0x0000000213ff7812 */ /* 0x000fc600078cc0ff */
        /* <DEDUP_REMOVED lines=165> */
[----:B------:R-:W-:Y:S02]  /*c900*/  MOV R128, 0xffffffff ;  /* 0xffffffff00807802 */ /* 0x000fe40000000f00 */
[----:B------:R-:W-:Y:S01]  /*c910*/  MOV R129, 0x1f ;  /* 0x0000001f00817802 */ /* 0x000fe20000000f00 */
[----:B------:R-:W-:-:S07]  /*c920*/  IMAD.MOV.U32 R181, RZ, RZ, R180 ;  /* 0x000000ffffb57224 */ /* 0x000fce00078e00b4 */
[----:B------:R-:W-:Y:S05]  /*c930*/  WARPSYNC.COLLECTIVE R128, `(.L_x_497) ;  /* 0x0000000080087348 */ /* 0x000fea0003c00000 */
[----:B------:R0:W1:Y:S02]  /*c940*/  SHFL.BFLY P6, R128, R181, R130, R129 ;  /* 0x0c000082b5807389 */ /* 0x00006400000c0081 */
[----:B01----:R-:W-:Y:S05]  /*c950*/  ENDCOLLECTIVE ;  /* 0x000000000000791b */ /* 0x003fea0003800000 */
.L_x_497:
[----:B------:R-:W-:Y:S02]  /*c960*/  HFMA2 R130, -RZ, RZ, 0, 1.1920928955078125e-07 ;  /* 0x00000002ff827431 */ /* 0x000fe400000001ff */
[----:B------:R-:W-:Y:S01]  /*c970*/  FADD.FTZ R180, R180, R128 ;  /* 0x00000080b4b47221 */ /* 0x000fe20000010000 */
[----:B------:R-:W-:-:S03]  /*c980*/  MOV R128, 0xffffffff ;  /* 0xffffffff00807802 */ /* 0x000fc60000000f00 */
[----:B------:R-:W-:-:S07]  /*c990*/  IMAD.MOV.U32 R181, RZ, RZ, R180 ;  /* 0x000000ffffb57224 */ /* 0x000fce00078e00b4 */
[----:B------:R-:W-:Y:S05]  /*c9a0*/  WARPSYNC.COLLECTIVE R128, `(.L_x_498) ;  /* 0x0000000080087348 */ /* 0x000fea0003c00000 */
[----:B------:R0:W1:Y:S02]  /*c9b0*/  SHFL.BFLY P6, R128, R181, R130, R129 ;  /* 0x0c000082b5807389 */ /* 0x00006400000c0081 */
[----:B01----:R-:W-:Y:S05]  /*c9c0*/  ENDCOLLECTIVE ;  /* 0x000000000000791b */ /* 0x003fea0003800000 */
.L_x_498:
[----:B------:R-:W-:Y:S02]  /*c9d0*/  IMAD.MOV.U32 R130, RZ, RZ, 0x4 ;  /* 0x00000004ff827424 */ /* 0x000fe400078e00ff */
[----:B------:R-:W-:Y:S01]  /*c9e0*/  FADD.FTZ R180, R180, R128 ;  /* 0x00000080b4b47221 */ /* 0x000fe20000010000 */
[----:B------:R-:W-:-:S04]  /*c9f0*/  MOV R128, 0xffffffff ;  /* 0xffffffff00807802 */ /* 0x000fc80000000f00 */
[----:B------:R-:W-:-:S07]  /*ca00*/  MOV R181, R180 ;  /* 0x000000b400b57202 */ /* 0x000fce0000000f00 */
[----:B------:R-:W-:Y:S05]  /*ca10*/  WARPSYNC.COLLECTIVE R128, `(.L_x_499) ;  /* 0x0000000080087348 */ /* 0x000fea0003c00000 */
[----:B------:R0:W1:Y:S02]  /*ca20*/  SHFL.BFLY P6, R128, R181, R130, R129 ;  /* 0x0c000082b5807389 */ /* 0x00006400000c0081 */
[----:B01----:R-:W-:Y:S05]  /*ca30*/  ENDCOLLECTIVE ;  /* 0x000000000000791b */ /* 0x003fea0003800000 */
.L_x_499:
[----:B------:R-:W-:Y:S02]  /*ca40*/  HFMA2 R130, -RZ, RZ, 0, 4.76837158203125e-07 ;  /* 0x00000008ff827431 */ /* 0x000fe400000001ff */
[----:B------:R-:W-:Y:S01]  /*ca50*/  FADD.FTZ R180, R180, R128 ;  /* 0x00000080b4b47221 */ /* 0x000fe20000010000 */
[----:B------:R-:W-:-:S04]  /*ca60*/  IMAD.MOV.U32 R128, RZ, RZ, -0x1 ;  /* 0xffffffffff807424 */ /* 0x000fc800078e00ff */
[----:B------:R-:W-:-:S07]  /*ca70*/  MOV R181, R180 ;  /* 0x000000b400b57202 */ /* 0x000fce0000000f00 */
[----:B------:R-:W-:Y:S05]  /*ca80*/  WARPSYNC.COLLECTIVE R128, `(.L_x_500) ;  /* 0x0000000080087348 */ /* 0x000fea0003c00000 */
[----:B------:R0:W1:Y:S02]  /*ca90*/  SHFL.BFLY P6, R128, R181, R130, R129 ;  /* 0x0c000082b5807389 */ /* 0x00006400000c0081 */
[----:B01----:R-:W-:Y:S05]  /*caa0*/  ENDCOLLECTIVE ;  /* 0x000000000000791b */ /* 0x003fea0003800000 */
.L_x_500:
[----:B------:R-:W-:Y:S02]  /*cab0*/  HFMA2 R130, -RZ, RZ, 0, 9.5367431640625e-07 ;  /* 0x00000010ff827431 */ /* 0x000fe400000001ff */
[----:B------:R-:W-:Y:S01]  /*cac0*/  FADD.FTZ R180, R180, R128 ;  /* 0x00000080b4b47221 */ /* 0x000fe20000010000 */
[----:B------:R-:W-:-:S04]  /*cad0*/  MOV R128, 0xffffffff ;  /* 0xffffffff00807802 */ /* 0x000fc80000000f00 */
[----:B------:R-:W-:-:S07]  /*cae0*/  MOV R181, R180 ;  /* 0x000000b400b57202 */ /* 0x000fce0000000f00 */
[----:B------:R-:W-:Y:S05]  /*caf0*/  WARPSYNC.COLLECTIVE R128, `(.L_x_501) ;  /* 0x0000000080087348 */ /* 0x000fea0003c00000 */
[----:B------:R0:W1:Y:S02]  /*cb00*/  SHFL.BFLY P6, R128, R181, R130, R129 ;  /* 0x0c000082b5807389 */ /* 0x00006400000c0081 */
[----:B01----:R-:W-:Y:S05]  /*cb10*/  ENDCOLLECTIVE ;  /* 0x000000000000791b */ /* 0x003fea0003800000 */
.L_x_501:
[----:B------:R-:W-:Y:S05]  /*cb20*/  BRA `(.L_x_502) ;  /* 0xffffffc800707947 */ /* 0x000fea000383ffff */
.L_x_503:
        /* <DEDUP_REMOVED lines=13> */
.L_x_88422:


//--------------------- .text._ZN10layer_norm13ln_fwd_kernelINS_13Kernel_traitsI13__nv_bfloat16S2_S2_S2_fjLj2560ELj1ELj4ELj1ELj16ENS_18Kernel_traits_baseILj2560ES2_S2_S2_S2_fjLj128EEEEELb0ELb1ELb1ELb1EEEvNS_9FwdParamsE --------------------------
	.section	.text._ZN10layer_norm13ln_fwd_kernelINS_13Kernel_traitsI13__nv_bfloat16S2_S2_S2_fjLj2560ELj1ELj4ELj1ELj16ENS_18Kernel_traits_baseILj2560ES2_S2_S2_S2_fjLj128EEEEELb0ELb1ELb1ELb1EEEvNS_9FwdParamsE,"ax",@progbits
	.align	128
        .global         _ZN10layer_norm13ln_fwd_kernelINS_13Kernel_traitsI13__nv_bfloat16S2_S2_S2_fjLj2560ELj1ELj4ELj1ELj16ENS_18Kernel_traits_baseILj2560ES2_S2_S2_S2_fjLj128EEEEELb0ELb1ELb1ELb1EEEvNS_9FwdParamsE
        .type           _ZN10layer_norm13ln_fwd_kernelINS_13Kernel_traitsI13__nv_bfloat16S2_S2_S2_fjLj2560ELj1ELj4ELj1ELj16ENS_18Kernel_traits_baseILj2560ES2_S2_S2_S2_fjLj128EEEEELb0ELb1ELb1ELb1EEEvNS_9FwdParamsE,@function
        .size           _ZN10layer_norm13ln_fwd_kernelINS_13Kernel_traitsI13__nv_bfloat16S2_S2_S2_fjLj2560ELj1ELj4ELj1ELj16ENS_18Kernel_traits_baseILj2560ES2_S2_S2_S2_fjLj128EEEEELb0ELb1ELb1ELb1EEEvNS_9FwdParamsE,(.L_x_88423 - _ZN10layer_norm13ln_fwd_kernelINS_13Kernel_traitsI13__nv_bfloat16S2_S2_S2_fjLj2560ELj1ELj4ELj1ELj16ENS_18Kernel_traits_baseILj2560ES2_S2_S2_S2_fjLj128EEEEELb0ELb1ELb1ELb1EEEvNS_9FwdParamsE)
        .other          _ZN10layer_norm13ln_fwd_kernelINS_13Kernel_traitsI13__nv_bfloat16S2_S2_S2_fjLj2560ELj1ELj4ELj1ELj16ENS_18Kernel_traits_baseILj2560ES2_S2_S2_S2_fjLj128EEEEELb0ELb1ELb1ELb1EEEvNS_9FwdParamsE,@"STO_CUDA_ENTRY STV_DEFAULT"
_ZN10layer_norm13ln_fwd_kernelINS_13Kernel_traitsI13__nv_bfloat16S2_S2_S2_fjLj2560ELj1ELj4ELj1ELj16ENS_18Kernel_traits_baseILj2560ES2_S2_S2_S2_fjLj128EEEEELb0ELb1ELb1ELb1EEEvNS_9FwdParamsE:
.text._ZN10layer_norm13ln_fwd_kernelINS_13Kernel_traitsI13__nv_bfloat16S2_S2_S2_fjLj2560ELj1ELj4ELj1ELj16ENS_18Kernel_traits_baseILj2560ES2_S2_S2_S2_fjLj128EEEEELb0ELb1ELb1ELb1EEEvNS_9FwdParamsE:
        /* <DEDUP_REMOVED lines=46> */
.L_x_504:
        /* <DEDUP_REMOVED lines=44> */
.L_x_505:
[----:B------:R-:W1:Y:S01]  /*05a0*/  S2UR UR4, SR_CTAID.X ;  /* 0x00000000000479c3 */ /* 0x000e620000002500 */
[----:B------:R-:W2:Y:S01]  /*05b0*/  LDCU UR5, c[0x0][0x384] ;  /* 0x00007080ff0577ac */ /* 0x000ea20008000800 */
[----:B0-----:R-:W-:Y:S01]  /*05c0*/  SHF.R.U32.HI R2, RZ, 0x5, R8 ;  /* 0x00000005ff027819 */ /* 0x001fe20000011608 */
[----:B-1----:R-:W-:-:S06]  /*05d0*/  USHF.L.U32 UR4, UR4, 0x2, URZ ;  /* 0x0000000204047899 */ /* 0x002fcc00080006ff */
[----:B------:R-:W-:-:S04]  /*05e0*/  LOP3.LUT R2, R2, UR4, RZ, 0xfc, !PT ;  /* 0x0000000402027c12 */ /* 0x000fc8000f8efcff */
[----:B--2---:R-:W-:-:S13]  /*05f0*/  ISETP.GE.AND P0, PT, R2, UR5, PT ;  /* 0x0000000502007c0c */ /* 0x004fda000bf06270 */
        /* <DEDUP_REMOVED lines=212> */
.L_x_529:
[----:B-1----:R-:W0:Y:S08]  /*1340*/  LDC.64 R8, c[0x0][0x3f0] ;  /* 0x0000fc00ff087b82 */ /* 0x002e300000000a00 */
[----:B------:R-:W1:Y:S01]  /*1350*/  LDC R16, c[0x0][0x388] ;  /* 0x0000e200ff107b82 */ /* 0x000e620000000800 */
[----:B------:R-:W-:-:S07]  /*1360*/  HFMA2 R201, -RZ, RZ, 0, 0 ;  /* 0x00000000ffc97431 */ /* 0x000fce00000001ff */
[----:B------:R-:W2:Y:S01]  /*1370*/  LDC.64 R188, c[0x0][0x3f8] ;  /* 0x0000fe00ffbc7b82 */ /* 0x000ea20000000a00 */
[----:B0-----:R-:W-:-:S05]  /*1380*/  IMAD.WIDE R8, R2, 0x4, R8 ;  /* 0x0000000402087825 */ /* 0x001fca00078e0208 */
[----:B------:R-:W3:Y:S01]  /*1390*/  LDG.E R199, desc[UR6][R8.64] ;  /* 0x0000000608c77981 */ /* 0x000ee2000c1e1900 */
[----:B-1----:R-:W-:-:S05]  /*13a0*/  IMAD R10, R2, R16, RZ ;  /* 0x00000010020a7224 */ /* 0x002fca00078e02ff */
[----:B------:R-:W-:-:S04]  /*13b0*/  SHF.R.S32.HI R11, RZ, 0x1f, R10 ;  /* 0x0000001fff0b7819 */ /* 0x000fc8000001140a */
[----:B------:R-:W-:-:S04]  /*13c0*/  LEA.HI R11, R11, R10, RZ, 0x3 ;  /* 0x0000000a0b0b7211 */ /* 0x000fc800078f18ff */
[----:B------:R-:W-:Y:S01]  /*13d0*/  LEA.HI.SX32 R200, R11, R0, 0x1d ;  /* 0x000000000bc87211 */ /* 0x000fe200078feaff */
[----:B--2---:R-:W-:-:S06]  /*13e0*/  IMAD.WIDE R188, R2, 0x4, R188 ;  /* 0x0000000402bc7825 */ /* 0x004fcc00078e02bc */
[----:B------:R0:W5:Y:S01]  /*13f0*/  LDG.E R188, desc[UR6][R188.64] ;  /* 0x00000006bcbc7981 */ /* 0x000162000c1e1900 */
[----:B---3--:R-:W-:-:S13]  /*1400*/  ISETP.GE.AND P1, PT, R199, 0x1, PT ;  /* 0x00000001c700780c */ /* 0x008fda0003f26270 */
[----:B------:R-:W1:Y:S01]  /*1410*/  @P1 S2R R8, SR_TID.X ;  /* 0x0000000000081919 */ /* 0x000e620000002100 */
[----:B------:R-:W-:-:S05]  /*1420*/  @P1 IADD3 R9, PT, PT, R199, -0x1, RZ ;  /* 0xffffffffc7091810 */ /* 0x000fca0007ffe0ff */
[----:B------:R-:W-:Y:S01]  /*1430*/  @P1 IMAD R9, R9, R16, RZ ;  /* 0x0000001009091224 */ /* 0x000fe200078e02ff */
[----:B-1----:R-:W-:-:S04]  /*1440*/  @P1 LOP3.LUT R0, R8, 0x1f, RZ, 0xc0, !PT ;  /* 0x0000001f08001812 */ /* 0x002fc800078ec0ff */
[----:B------:R-:W-:-:S04]  /*1450*/  @P1 SHF.R.S32.HI R8, RZ, 0x1f, R9 ;  /* 0x0000001fff081819 */ /* 0x000fc80000011409 */
[----:B------:R-:W-:-:S04]  /*1460*/  @P1 LEA.HI R8, R8, R9, RZ, 0x3 ;  /* 0x0000000908081211 */ /* 0x000fc800078f18ff */
[----:B------:R-:W-:Y:S02]  /*1470*/  @P1 LEA.HI.SX32 R201, R8, R0, 0x1d ;  /* 0x0000000008c91211 */ /* 0x000fe400078feaff */
[----:B------:R-:W1:Y:S03]  /*1480*/  @P1 LDC.64 R8, c[0x0][0x390] ;  /* 0x0000e400ff081b82 */ /* 0x000e660000000a00 */
[----:B-1----:R-:W-:-:S05]  /*1490*/  @P1 IMAD.WIDE.U32 R8, R201, 0x10, R8 ;  /* 0x00000010c9081825 */ /* 0x002fca00078e0008 */
[----:B------:R0:W5:Y:S01]  /*14a0*/  @P1 LDG.E.128 R36, desc[UR6][R8.64] ;  /* 0x0000000608241981 */ /* 0x000162000c1e1d00 */
[----:B------:R-:W-:-:S04]  /*14b0*/  ISETP.NE.U32.AND P0, PT, RZ, UR4, PT ;  /* 0x00000004ff007c0c */ /* 0x000fc8000bf05070 */
[----:B------:R-:W-:-:S13]  /*14c0*/  ISETP.NE.AND.EX P0, PT, RZ, UR5, PT, P0 ;  /* 0x00000005ff007c0c */ /* 0x000fda000bf05300 */
[----:B0-----:R-:W-:Y:S05]  /*14d0*/  @!P0 BRA `(.L_x_506) ;  /* 0x0000000400548947 */ /* 0x001fea0003800000 */
[----:B------:R-:W0:Y:S02]  /*14e0*/  LDC.64 R32, c[0x0][0x3a0] ;  /* 0x0000e800ff207b82 */ /* 0x000e240000000a00 */
[----:B0-----:R-:W-:-:S06]  /*14f0*/  IMAD.WIDE.U32 R32, R200, 0x10, R32 ;  /* 0x00000010c8207825 */ /* 0x001fcc00078e0020 */
[----:B------:R-:W2:Y:S01]  /*1500*/  LDG.E.128 R32, desc[UR6][R32.64] ;  /* 0x0000000620207981 */ /* 0x000ea2000c1e1d00 */
[----:B------:R-:W-:-:S13]  /*1510*/  ISETP.GT.AND P2, PT, R199, RZ, PT ;  /* 0x000000ffc700720c */ /* 0x000fda0003f44270 */
[----:B------:R-:W0:Y:S01]  /*1520*/  @P2 LDC R9, c[0x0][0x40c] ;  /* 0x00010300ff092b82 */ /* 0x000e220000000800 */
[----:B-----5:R-:W-:-:S07]  /*1530*/  @P2 IMAD.U32 R10, R36, 0x10000, RZ ;  /* 0x00010000240a2824 */ /* 0x020fce00078e00ff */
[----:B------:R-:W1:Y:S01]  /*1540*/  @P2 LDC R8, c[0x0][0x40c] ;  /* 0x00010300ff082b82 */ /* 0x000e620000000800 */
[----:B0-----:R-:W-:Y:S01]  /*1550*/  @P2 FMUL.FTZ R9, R10, R9 ;  /* 0x000000090a092220 */ /* 0x001fe20000410000 */
[----:B------:R-:W-:Y:S02]  /*1560*/  @P2 SHF.L.U32 R10, R76, 0x10, RZ ;  /* 0x000000104c0a2819 */ /* 0x000fe400000006ff */
[C---:B--2---:R-:W-:Y:S02]  /*1570*/  @P2 SHF.L.U32 R11, R32.reuse, 0x10, RZ ;  /* 0x00000010200b2819 */ /* 0x044fe400000006ff */
[C---:B------:R-:W-:Y:S02]  /*1580*/  @!P2 SHF.L.U32 R187, R32.reuse, 0x10, RZ ;  /* 0x0000001020bba819 */ /* 0x040fe400000006ff */
[----:B------:R-:W-:Y:S01]  /*1590*/  @!P2 PRMT R186, R32, 0x7632, R186 ;  /* 0x0000763220baa816 */ /* 0x000fe200000000ba */
[----:B------:R-:W-:Y:S01]  /*15a0*/  @P2 FFMA.FTZ R187, R9, R10, R11 ;  /* 0x0000000a09bb2223 */ /* 0x000fe2000001000b */
[----:B------:R-:W-:Y:S01]  /*15b0*/  @P2 PRMT R10, R36, 0x7632, R10 ;  /* 0x00007632240a2816 */ /* 0x000fe2000000000a */
[----:B------:R-:W0:Y:S01]  /*15c0*/  @P2 LDC R9, c[0x0][0x40c] ;  /* 0x00010300ff092b82 */ /* 0x000e220000000800 */
[----:B------:R-:W-:-:S02]  /*15d0*/  @P2 SHF.L.U32 R11, R7, 0x10, RZ ;  /* 0x00000010070b2819 */ /* 0x000fc400000006ff */
[----:B------:R-:W-:Y:S01]  /*15e0*/  @!P2 SHF.L.U32 R186, R186, 0x10, RZ ;  /* 0x00000010babaa819 */ /* 0x000fe200000006ff */
[----:B------:R-:W-:Y:S01]  /*15f0*/  @P2 IMAD.U32 R10, R10, 0x10000, RZ ;  /* 0x000100000a0a2824 */ /* 0x000fe200078e00ff */
[C---:B------:R-:W-:Y:S02]  /*1600*/  @!P2 SHF.L.U32 R185, R33.reuse, 0x10, RZ ;  /* 0x0000001021b9a819 */ /* 0x040fe400000006ff */
[----:B------:R-:W-:Y:S01]  /*1610*/  @!P2 PRMT R184, R33, 0x7632, R184 ;  /* 0x0000763221b8a816 */ /* 0x000fe200000000b8 */
[----:B-1----:R-:W-:Y:S01]  /*1620*/  @P2 FMUL.FTZ R8, R10, R8 ;  /* 0x000000080a082220 */ /* 0x002fe20000410000 */
[----:B------:R-:W-:Y:S02]  /*1630*/  @P2 PRMT R10, R32, 0x7632, R10 ;  /* 0x00007632200a2816 */ /* 0x000fe4000000000a */
[----:B------:R-:W-:Y:S02]  /*1640*/  @!P2 SHF.L.U32 R184, R184, 0x10, RZ ;  /* 0x00000010b8b8a819 */ /* 0x000fe400000006ff */
[----:B------:R-:W-:-:S02]  /*1650*/  @P2 SHF.L.U32 R10, R10, 0x10, RZ ;  /* 0x000000100a0a2819 */ /* 0x000fc400000006ff */
[C---:B------:R-:W-:Y:S02]  /*1660*/  @!P2 SHF.L.U32 R183, R34.reuse, 0x10, RZ ;  /* 0x0000001022b7a819 */ /* 0x040fe400000006ff */
[----:B------:R-:W-:Y:S01]  /*1670*/  @!P2 PRMT R182, R34, 0x7632, R182 ;  /* 0x0000763222b6a816 */ /* 0x000fe200000000b6 */
[----:B------:R-:W-:Y:S01]  /*1680*/  @P2 FFMA.FTZ R186, R8, R11, R10 ;  /* 0x0000000b08ba2223 */ /* 0x000fe2000001000a */
[----:B------:R-:W-:Y:S01]  /*1690*/  @P2 IMAD.U32 R10, R37, 0x10000, RZ ;  /* 0x00010000250a2824 */ /* 0x000fe200078e00ff */
[----:B------:R-:W1:Y:S01]  /*16a0*/  @P2 LDC R8, c[0x0][0x40c] ;  /* 0x00010300ff082b82 */ /* 0x000e620000000800 */
[----:B------:R-:W-:Y:S02]  /*16b0*/  @P2 SHF.L.U32 R11, R33, 0x10, RZ ;  /* 0x00000010210b2819 */ /* 0x000fe400000006ff */
[----:B------:R-:W-:Y:S01]  /*16c0*/  @!P2 SHF.L.U32 R182, R182, 0x10, RZ ;  /* 0x00000010b6b6a819 */ /* 0x000fe200000006ff */
[----:B0-----:R-:W-:Y:S01]  /*16d0*/  @P2 FMUL.FTZ R9, R10, R9 ;  /* 0x000000090a092220 */ /* 0x001fe20000410000 */
[----:B------:R-:W-:-:S02]  /*16e0*/  @P2 SHF.L.U32 R10, R77, 0x10, RZ ;  /* 0x000000104d0a2819 */ /* 0x000fc400000006ff */
[C---:B------:R-:W-:Y:S02]  /*16f0*/  @!P2 SHF.L.U32 R181, R35.reuse, 0x10, RZ ;  /* 0x0000001023b5a819 */ /* 0x040fe400000006ff */
[----:B------:R-:W-:Y:S01]  /*1700*/  @!P2 PRMT R180, R35, 0x7632, R180 ;  /* 0x0000763223b4a816 */ /* 0x000fe200000000b4 */
[----:B------:R-:W-:Y:S01]  /*1710*/  @P2 FFMA.FTZ R185, R9, R10, R11 ;  /* 0x0000000a09b92223 */ /* 0x000fe2000001000b */
[----:B------:R-:W-:Y:S01]  /*1720*/  @P2 PRMT R10, R37, 0x7632, R10 ;  /* 0x00007632250a2816 */ /* 0x000fe2000000000a */
[----:B------:R-:W0:Y:S01]  /*1730*/  @P2 LDC R9, c[0x0][0x40c] ;  /* 0x00010300ff092b82 */ /* 0x000e220000000800 */
[----:B------:R-:W-:Y:S02]  /*1740*/  @P2 SHF.L.U32 R11, R6, 0x10, RZ ;  /* 0x00000010060b2819 */ /* 0x000fe400000006ff */
[----:B------:R-:W-:Y:S01]  /*1750*/  @!P2 SHF.L.U32 R180, R180, 0x10, RZ ;  /* 0x00000010b4b4a819 */ /* 0x000fe200000006ff */
[----:B------:R-:W-:Y:S01]  /*1760*/  @P2 IMAD.U32 R10, R10, 0x10000, RZ ;  /* 0x000100000a0a2824 */ /* 0x000fe200078e00ff */
[----:B------:R-:W-:-:S03]  /*1770*/  F2FP.BF16.F32.PACK_AB R15, RZ, R186 ;  /* 0x000000baff0f723e */ /* 0x000fc600000010ff */
[----:B-1----:R-:W-:Y:S01]  /*1780*/  @P2 FMUL.FTZ R8, R10, R8 ;  /* 0x000000080a082220 */ /* 0x002fe20000410000 */
[----:B------:R-:W-:-:S04]  /*1790*/  @P2 PRMT R10, R33, 0x7632, R10 ;  /* 0x00007632210a2816 */ /* 0x000fc8000000000a */
[----:B------:R-:W-:-:S05]  /*17a0*/  @P2 SHF.L.U32 R10, R10, 0x10, RZ ;  /* 0x000000100a0a2819 */ /* 0x000fca00000006ff */
[----:B------:R-:W-:Y:S01]  /*17b0*/  @P2 FFMA.FTZ R184, R8, R11, R10 ;  /* 0x0000000b08b82223 */ /* 0x000fe2000001000a */
[----:B------:R-:W-:Y:S01]  /*17c0*/  @P2 IMAD.U32 R10, R38, 0x10000, RZ ;  /* 0x00010000260a2824 */ /* 0x000fe200078e00ff */
[----:B------:R-:W1:Y:S01]  /*17d0*/  @P2 LDC R8, c[0x0][0x40c] ;  /* 0x00010300ff082b82 */ /* 0x000e620000000800 */
[----:B------:R-:W-:Y:S02]  /*17e0*/  @P2 SHF.L.U32 R11, R34, 0x10, RZ ;  /* 0x00000010220b2819 */ /* 0x000fe400000006ff */
[----:B0-----:R-:W-:Y:S01]  /*17f0*/  @P2 FMUL.FTZ R9, R10, R9 ;  /* 0x000000090a092220 */ /* 0x001fe20000410000 */
[----:B------:R-:W-:Y:S02]  /*1800*/  @P2 SHF.L.U32 R10, R78, 0x10, RZ ;  /* 0x000000104e0a2819 */ /* 0x000fe400000006ff */
[----:B------:R-:W-:-:S03]  /*1810*/  F2FP.BF16.F32.PACK_AB R14, RZ, R184 ;  /* 0x000000b8ff0e723e */ /* 0x000fc600000010ff */
[----:B------:R-:W-:Y:S01]  /*1820*/  @P2 FFMA.FTZ R183, R9, R10, R11 ;  /* 0x0000000a09b72223 */ /* 0x000fe2000001000b */
[----:B------:R-:W-:Y:S01]  /*1830*/  @P2 PRMT R10, R38, 0x7632, R10 ;  /* 0x00007632260a2816 */ /* 0x000fe2000000000a */
[----:B------:R-:W0:Y:S01]  /*1840*/  @P2 LDC R9, c[0x0][0x40c] ;  /* 0x00010300ff092b82 */ /* 0x000e220000000800 */
[----:B------:R-:W-:-:S03]  /*1850*/  @P2 SHF.L.U32 R11, R5, 0x10, RZ ;  /* 0x00000010050b2819 */ /* 0x000fc600000006ff */
[----:B------:R-:W-:-:S04]  /*1860*/  @P2 IMAD.U32 R10, R10, 0x10000, RZ ;  /* 0x000100000a0a2824 */ /* 0x000fc800078e00ff */
        /* <DEDUP_REMOVED lines=11> */
[----:B------:R-:W-:Y:S02]  /*1920*/  @P2 PRMT R9, R39, 0x7632, R9 ;  /* 0x0000763227092816 */ /* 0x000fe40000000009 */
[----:B------:R-:W-:Y:S02]  /*1930*/  @P2 SHF.L.U32 R10, R4, 0x10, RZ ;  /* 0x00000010040a2819 */ /* 0x000fe400000006ff */
[----:B------:R-:W-:Y:S01]  /*1940*/  F2FP.BF16.F32.PACK_AB R12, RZ, R181 ;  /* 0x000000b5ff0c723e */ /* 0x000fe200000010ff */
[----:B------:R-:W-:-:S04]  /*1950*/  @P2 IMAD.U32 R9, R9, 0x10000, RZ ;  /* 0x0001000009092824 */ /* 0x000fc800078e00ff */
[----:B-1----:R-:W-:Y:S01]  /*1960*/  @P2 FMUL.FTZ R8, R9, R8 ;  /* 0x0000000809082220 */ /* 0x002fe20000410000 */
[----:B------:R-:W-:-:S04]  /*1970*/  @P2 PRMT R9, R35, 0x7632, R9 ;  /* 0x0000763223092816 */ /* 0x000fc80000000009 */
        /* <DEDUP_REMOVED lines=11> */
.L_x_506:
[----:B------:R-:W0:Y:S01]  /*1a30*/  @P1 LDC R9, c[0x0][0x40c] ;  /* 0x00010300ff091b82 */ /* 0x000e220000000800 */
[----:B-----5:R-:W-:Y:S02]  /*1a40*/  @P1 SHF.L.U32 R10, R36, 0x10, RZ ;  /* 0x00000010240a1819 */ /* 0x020fe400000006ff */
[----:B------:R-:W-:Y:S02]  /*1a50*/  CS2R R186, SRZ ;  /* 0x0000000000ba7805 */ /* 0x000fe4000001ff00 */
[----:B------:R-:W-:Y:S02]  /*1a60*/  CS2R R184, SRZ ;  /* 0x0000000000b87805 */ /* 0x000fe4000001ff00 */
[----:B------:R-:W-:Y:S02]  /*1a70*/  CS2R R182, SRZ ;  /* 0x0000000000b67805 */ /* 0x000fe4000001ff00 */
[----:B------:R-:W-:Y:S01]  /*1a80*/  CS2R R180, SRZ ;  /* 0x0000000000b47805 */ /* 0x000fe2000001ff00 */
[----:B------:R-:W1:Y:S01]  /*1a90*/  @P1 LDC R8, c[0x0][0x40c] ;  /* 0x00010300ff081b82 */ /* 0x000e620000000800 */
[----:B0-----:R-:W-:Y:S01]  /*1aa0*/  @P1 FMUL.FTZ R9, R10, R9 ;  /* 0x000000090a091220 */ /* 0x001fe20000410000 */
[----:B------:R-:W-:-:S04]  /*1ab0*/  @P1 IMAD.U32 R10, R76, 0x10000, RZ ;  /* 0x000100004c0a1824 */ /* 0x000fc800078e00ff */
[----:B------:R-:W-:Y:S01]  /*1ac0*/  @P1 FMUL.FTZ R187, R9, R10 ;  /* 0x0000000a09bb1220 */ /* 0x000fe20000410000 */
[----:B------:R-:W-:Y:S01]  /*1ad0*/  @P1 PRMT R10, R36, 0x7632, R10 ;  /* 0x00007632240a1816 */ /* 0x000fe2000000000a */
[----:B------:R-:W0:Y:S03]  /*1ae0*/  @P1 LDC R9, c[0x0][0x40c] ;  /* 0x00010300ff091b82 */ /* 0x000e260000000800 */
[----:B------:R-:W-:-:S05]  /*1af0*/  @P1 SHF.L.U32 R10, R10, 0x10, RZ ;  /* 0x000000100a0a1819 */ /* 0x000fca00000006ff */
[----:B-1----:R-:W-:Y:S01]  /*1b00*/  @P1 FMUL.FTZ R8, R10, R8 ;  /* 0x000000080a081220 */ /* 0x002fe20000410000 */
[----:B------:R-:W-:-:S05]  /*1b10*/  @P1 SHF.L.U32 R10, R7, 0x10, RZ ;  /* 0x00000010070a1819 */ /* 0x000fca00000006ff */
[----:B------:R-:W-:Y:S01]  /*1b20*/  @P1 FMUL.FTZ R186, R8, R10 ;  /* 0x0000000a08ba1220 */ /* 0x000fe20000410000 */
[----:B------:R-:W-:Y:S01]  /*1b30*/  @P1 SHF.L.U32 R10, R37, 0x10, RZ ;  /* 0x00000010250a1819 */ /* 0x000fe200000006ff */
[----:B------:R-:W1:Y:S03]  /*1b40*/  @P1 LDC R8, c[0x0][0x40c] ;  /* 0x00010300ff081b82 */ /* 0x000e660000000800 */
[----:B------:R-:W-:Y:S01]  /*1b50*/  F2FP.BF16.F32.PACK_AB R15, RZ, R186 ;  /* 0x000000baff0f723e */ /* 0x000fe200000010ff */
        /* <DEDUP_REMOVED lines=19> */
[----:B------:R-:W-:-:S04]  /*1c90*/  @P1 IMAD.U32 R10, R5, 0x10000, RZ ;  /* 0x00010000050a1824 */ /* 0x000fc800078e00ff */
[----:B------:R-:W-:Y:S01]  /*1ca0*/  @P1 FMUL.FTZ R182, R8, R10 ;  /* 0x0000000a08b61220 */ /* 0x000fe20000410000 */
[----:B------:R-:W-:Y:S01]  /*1cb0*/  @P1 SHF.L.U32 R10, R39, 0x10, RZ ;  /* 0x00000010270a1819 */ /* 0x000fe200000006ff */
        /* <DEDUP_REMOVED lines=19> */
.L_x_507:
[----:B------:R-:W0:Y:S02]  /*1df0*/  LDC.64 R228, c[0x0][0x3a8] ;  /* 0x0000ea00ffe47b82 */ /* 0x000e240000000a00 */
[----:B0-----:R-:W-:-:S05]  /*1e00*/  IMAD.WIDE.U32 R12, R200, 0x10, R228 ;  /* 0x00000010c80c7825 */ /* 0x001fca00078e00e4 */
[----:B------:R0:W-:Y:S02]  /*1e10*/  STG.E.128 desc[UR6][R12.64], R8 ;  /* 0x000000080c007986 */ /* 0x0001e4000c101d06 */
[----:B0-----:R-:W0:Y:S01]  /*1e20*/  @P1 LDC.64 R10, c[0x0][0x390] ;  /* 0x0000e400ff0a1b82 */ /* 0x001e220000000a00 */
[----:B------:R-:W-:-:S07]  /*1e30*/  @P1 VIADD R12, R201, 0x20 ;  /* 0x00000020c90c1836 */ /* 0x000fce0000000000 */
[----:B------:R-:W1:Y:S01]  /*1e40*/  @P0 LDC.64 R8, c[0x0][0x3a0] ;  /* 0x0000e800ff080b82 */ /* 0x000e620000000a00 */
[----:B0-----:R-:W-:Y:S01]  /*1e50*/  @P1 IMAD.WIDE.U32 R10, R12, 0x10, R10 ;  /* 0x000000100c0a1825 */ /* 0x001fe200078e000a */
[----:B------:R-:W-:-:S04]  /*1e60*/  @P0 IADD3 R12, PT, PT, R200, 0x20, RZ ;  /* 0x00000020c80c0810 */ /* 0x000fc80007ffe0ff */
[----:B------:R0:W5:Y:S01]  /*1e70*/  @P1 LDG.E.128 R36, desc[UR6][R10.64] ;  /* 0x000000060a241981 */ /* 0x000162000c1e1d00 */
[----:B-1----:R-:W-:-:S05]  /*1e80*/  @P0 IMAD.WIDE.U32 R8, R12, 0x10, R8 ;  /* 0x000000100c080825 */ /* 0x002fca00078e0008 */
[----:B------:R0:W5:Y:S01]  /*1e90*/  @P0 LDG.E.128 R32, desc[UR6][R8.64] ;  /* 0x0000000608200981 */ /* 0x000162000c1e1d00 */
[----:B------:R-:W-:Y:S05]  /*1ea0*/  @!P0 BRA `(.L_x_508) ;  /* 0x0000000400388947 */ /* 0x000fea0003800000 */
[----:B------:R-:W-:Y:S02]  /*1eb0*/  ISETP.GT.AND P2, PT, R199, RZ, PT ;  /* 0x000000ffc700720c */ /* 0x000fe40003f44270 */
[----:B0----5:R-:W-:-:S11]  /*1ec0*/  SHF.L.U32 R11, R32, 0x10, RZ ;  /* 0x00000010200b7819 */ /* 0x021fd600000006ff */
[----:B------:R-:W0:Y:S01]  /*1ed0*/  @P2 LDC R8, c[0x0][0x40c] ;  /* 0x00010300ff082b82 */ /* 0x000e220000000800 */
[----:B------:R-:W-:Y:S01]  /*1ee0*/  @P2 SHF.L.U32 R9, R36, 0x10, RZ ;  /* 0x0000001024092819 */ /* 0x000fe200000006ff */
[----:B------:R-:W-:Y:S01]  /*1ef0*/  @P2 IMAD.U32 R10, R72, 0x10000, RZ ;  /* 0x00010000480a2824 */ /* 0x000fe200078e00ff */
[----:B------:R-:W-:-:S03]  /*1f00*/  @!P2 MOV R24, R11 ;  /* 0x0000000b0018a202 */ /* 0x000fc60000000f00 */
        /* <DEDUP_REMOVED lines=22> */
[----:B------:R-:W-:Y:S01]  /*2070*/  @P2 SHF.L.U32 R10, R10, 0x10, RZ ;  /* 0x000000100a0a2819 */ /* 0x000fe200000006ff */
[----:B------:R-:W1:Y:S02]  /*2080*/  @P2 LDC R8, c[0x0][0x40c] ;  /* 0x00010300ff082b82 */ /* 0x000e640000000800 */
[----:B------:R-:W-:-:S05]  /*2090*/  IMAD.U32 R11, R11, 0x10000, RZ ;  /* 0x000100000b0b7824 */ /* 0x000fca00078e00ff */
[----:B------:R-:W-:Y:S01]  /*20a0*/  @!P2 MOV R27, R11 ;  /* 0x0000000b001ba202 */ /* 0x000fe20000000f00 */
[----:B0-----:R-:W-:Y:S01]  /*20b0*/  @P2 FMUL.FTZ R9, R10, R9 ;  /* 0x000000090a092220 */ /* 0x001fe20000410000 */
[----:B------:R-:W-:-:S05]  /*20c0*/  @P2 SHF.L.U32 R10, R202, 0x10, RZ ;  /* 0x00000010ca0a2819 */ /* 0x000fca00000006ff */
        /* <DEDUP_REMOVED lines=13> */
[----:B------:R-:W-:-:S05]  /*21a0*/  SHF.L.U32 R11, R11, 0x10, RZ ;  /* 0x000000100b0b7819 */ /* 0x000fca00000006ff */
[----:B------:R-:W-:Y:S02]  /*21b0*/  @!P2 IMAD.MOV.U32 R29, RZ, RZ, R11 ;  /* 0x000000ffff1da224 */ /* 0x000fe400078e000b */
[----:B0-----:R-:W-:Y:S01]  /*21c0*/  @P2 FMUL.FTZ R9, R10, R9 ;  /* 0x000000090a092220 */ /* 0x001fe20000410000 */
[----:B------:R-:W-:-:S05]  /*21d0*/  @P2 SHF.L.U32 R10, R211, 0x10, RZ ;  /* 0x00000010d30a2819 */ /* 0x000fca00000006ff */
[----:B------:R-:W-:Y:S01]  /*21e0*/  @P2 FFMA.FTZ R29, R9, R10, R11 ;  /* 0x0000000a091d2223 */ /* 0x000fe2000001000b */
[----:B------:R-:W-:Y:S02]  /*21f0*/  @P2 SHF.L.U32 R9, R39, 0x10, RZ ;  /* 0x0000001027092819 */ /* 0x000fe400000006ff */
[----:B------:R-:W-:Y:S02]  /*2200*/  SHF.L.U32 R10, R35, 0x10, RZ ;  /* 0x00000010230a7819 */ /* 0x000fe400000006ff */
[----:B------:R-:W-:Y:S01]  /*2210*/  F2FP.BF16.F32.PACK_AB R13, RZ, R29 ;  /* 0x0000001dff0d723e */ /* 0x000fe200000010ff */
[----:B-1----:R-:W-:Y:S01]  /*2220*/  @P2 FMUL.FTZ R8, R9, R8 ;  /* 0x0000000809082220 */ /* 0x002fe20000410000 */
[----:B------:R-:W-:Y:S02]  /*2230*/  @P2 SHF.L.U32 R9, R75, 0x10, RZ ;  /* 0x000000104b092819 */ /* 0x000fe400000006ff */
[----:B------:R-:W-:-:S03]  /*2240*/  @!P2 MOV R30, R10 ;  /* 0x0000000a001ea202 */ /* 0x000fc60000000f00 */
[--C-:B------:R-:W-:Y:S01]  /*2250*/  @P2 FFMA.FTZ R30, R8, R9, R10.reuse ;  /* 0x00000009081e2223 */ /* 0x100fe2000001000a */
[----:B------:R-:W-:Y:S01]  /*2260*/  @P2 PRMT R9, R39, 0x7632, R9 ;  /* 0x0000763227092816 */ /* 0x000fe20000000009 */
[----:B------:R-:W0:Y:S01]  /*2270*/  @P2 LDC R8, c[0x0][0x40c] ;  /* 0x00010300ff082b82 */ /* 0x000e220000000800 */
        /* <DEDUP_REMOVED lines=17> */
.L_x_508:
        /* <DEDUP_REMOVED lines=60> */
.L_x_509:
[----:B------:R-:W-:-:S04]  /*2750*/  VIADD R12, R200, 0x20 ;  /* 0x00000020c80c7836 */ /* 0x000fc80000000000 */
[----:B------:R-:W-:-:S05]  /*2760*/  IMAD.WIDE.U32 R12, R12, 0x10, R228 ;  /* 0x000000100c0c7825 */ /* 0x000fca00078e00e4 */
[----:B------:R0:W-:Y:S02]  /*2770*/  STG.E.128 desc[UR6][R12.64], R8 ;  /* 0x000000080c007986 */ /* 0x0001e4000c101d06 */
[----:B0-----:R-:W0:Y:S01]  /*2780*/  @P1 LDC.64 R10, c[0x0][0x390] ;  /* 0x0000e400ff0a1b82 */ /* 0x001e220000000a00 */
[----:B------:R-:W-:-:S07]  /*2790*/  @P1 IADD3 R12, PT, PT, R201, 0x40, RZ ;  /* 0x00000040c90c1810 */ /* 0x000fce0007ffe0ff */
[----:B------:R-:W1:Y:S01]  /*27a0*/  @P0 LDC.64 R8, c[0x0][0x3a0] ;  /* 0x0000e800ff080b82 */ /* 0x000e620000000a00 */
[----:B0-----:R-:W-:Y:S01]  /*27b0*/  @P1 IMAD.WIDE.U32 R10, R12, 0x10, R10 ;  /* 0x000000100c0a1825 */ /* 0x001fe200078e000a */
[----:B------:R-:W-:-:S04]  /*27c0*/  @P0 IADD3 R12, PT, PT, R200, 0x40, RZ ;  /* 0x00000040c80c0810 */ /* 0x000fc80007ffe0ff */
[----:B------:R0:W5:Y:S01]  /*27d0*/  @P1 LDG.E.128 R36, desc[UR6][R10.64] ;  /* 0x000000060a241981 */ /* 0x000162000c1e1d00 */
[----:B-1----:R-:W-:-:S05]  /*27e0*/  @P0 IMAD.WIDE.U32 R8, R12, 0x10, R8 ;  /* 0x000000100c080825 */ /* 0x002fca00078e0008 */
[----:B------:R0:W5:Y:S01]  /*27f0*/  @P0 LDG.E.128 R32, desc[UR6][R8.64] ;  /* 0x0000000608200981 */ /* 0x000162000c1e1d00 */
[----:B------:R-:W-:Y:S05]  /*2800*/  @!P0 BRA `(.L_x_510) ;  /* 0x0000000400188947 */ /* 0x000fea0003800000 */
[----:B------:R-:W-:-:S13]  /*2810*/  ISETP.GT.AND P2, PT, R199, RZ, PT ;  /* 0x000000ffc700720c */ /* 0x000fda0003f44270 */
[----:B0-----:R-:W0:Y:S01]  /*2820*/  @P2 LDC R9, c[0x0][0x40c] ;  /* 0x00010300ff092b82 */ /* 0x001e220000000800 */
[----:B-----5:R-:W-:Y:S01]  /*2830*/  @P2 SHF.L.U32 R8, R36, 0x10, RZ ;  /* 0x0000001024082819 */ /* 0x020fe200000006ff */
[----:B------:R-:W-:Y:S01]  /*2840*/  @P2 IMAD.U32 R11, R68, 0x10000, RZ ;  /* 0x00010000440b2824 */ /* 0x000fe200078e00ff */
[----:B------:R-:W-:Y:S02]  /*2850*/  @P2 PRMT R12, R36, 0x7632, R12 ;  /* 0x00007632240c2816 */ /* 0x000fe4000000000c */
[----:B------:R-:W-:Y:S02]  /*2860*/  @P2 SHF.L.U32 R13, R69, 0x10, RZ ;  /* 0x00000010450d2819 */ /* 0x000fe400000006ff */
[----:B------:R-:W-:Y:S01]  /*2870*/  @P2 SHF.L.U32 R12, R12, 0x10, RZ ;  /* 0x000000100c0c2819 */ /* 0x000fe200000006ff */
[----:B------:R-:W1:Y:S01]  /*2880*/  @P2 LDC R10, c[0x0][0x40c] ;  /* 0x00010300ff0a2b82 */ /* 0x000e620000000800 */
[----:B------:R-:W-:Y:S02]  /*2890*/  @P2 PRMT R14, R37, 0x7632, R14 ;  /* 0x00007632250e2816 */ /* 0x000fe4000000000e */
[----:B------:R-:W-:-:S02]  /*28a0*/  @P2 PRMT R16, R38, 0x7632, R16 ;  /* 0x0000763226102816 */ /* 0x000fc40000000010 */
[----:B------:R-:W-:Y:S02]  /*28b0*/  @P2 SHF.L.U32 R14, R14, 0x10, RZ ;  /* 0x000000100e0e2819 */ /* 0x000fe400000006ff */
[----:B------:R-:W-:Y:S01]  /*28c0*/  @P2 SHF.L.U32 R16, R16, 0x10, RZ ;  /* 0x0000001010102819 */ /* 0x000fe200000006ff */
[----:B------:R-:W2:Y:S01]  /*28d0*/  @P2 LDC R15, c[0x0][0x40c] ;  /* 0x00010300ff0f2b82 */ /* 0x000ea20000000800 */
[----:B------:R-:W-:-:S04]  /*28e0*/  @P2 PRMT R17, R39, 0x7632, R17 ;  /* 0x0000763227112816 */ /* 0x000fc80000000011 */
[----:B------:R-:W-:Y:S01]  /*28f0*/  @P2 SHF.L.U32 R17, R17, 0x10, RZ ;  /* 0x0000001011112819 */ /* 0x000fe200000006ff */
[----:B0-----:R-:W-:Y:S01]  /*2900*/  @P2 FMUL.FTZ R9, R8, R9 ;  /* 0x0000000908092220 */ /* 0x001fe20000410000 */
[----:B------:R-:W-:-:S05]  /*2910*/  SHF.L.U32 R8, R32, 0x10, RZ ;  /* 0x0000001020087819 */ /* 0x000fca00000006ff */
[----:B------:R-:W-:Y:S01]  /*2920*/  @P2 FFMA.FTZ R8, R9, R11, R8 ;  /* 0x0000000b09082223 */ /* 0x000fe20000010008 */
[----:B------:R-:W-:Y:S01]  /*2930*/  PRMT R9, R32, 0x7632, R9 ;  /* 0x0000763220097816 */ /* 0x000fe20000000009 */
[----:B------:R-:W0:Y:S01]  /*2940*/  @P2 LDC R11, c[0x0][0x40c] ;  /* 0x00010300ff0b2b82 */ /* 0x000e220000000800 */
[----:B-1----:R-:W-:Y:S01]  /*2950*/  @P2 FMUL.FTZ R10, R12, R10 ;  /* 0x0000000a0c0a2220 */ /* 0x002fe20000410000 */
[----:B------:R-:W-:Y:S02]  /*2960*/  @P2 SHF.L.U32 R12, R221, 0x10, RZ ;  /* 0x00000010dd0c2819 */ /* 0x000fe400000006ff */
[----:B------:R-:W-:Y:S01]  /*2970*/  SHF.L.U32 R9, R9, 0x10, RZ ;  /* 0x0000001009097819 */ /* 0x000fe200000006ff */
[----:B--2---:R-:W-:-:S04]  /*2980*/  @P2 FMUL.FTZ R15, R16, R15 ;  /* 0x0000000f100f2220 */ /* 0x004fc80000410000 */
[----:B------:R-:W-:Y:S01]  /*2990*/  @P2 FFMA.FTZ R9, R10, R12, R9 ;  /* 0x0000000c0a092223 */ /* 0x000fe20000010009 */
[----:B------:R-:W-:Y:S01]  /*29a0*/  @P2 SHF.L.U32 R10, R37, 0x10, RZ ;  /* 0x00000010250a2819 */ /* 0x000fe200000006ff */
[----:B------:R-:W1:Y:S01]  /*29b0*/  @P2 LDC R12, c[0x0][0x40c] ;  /* 0x00010300ff0c2b82 */ /* 0x000e620000000800 */
[----:B------:R-:W-:Y:S02]  /*29c0*/  @P2 IMAD.U32 R16, R223, 0x10000, RZ ;  /* 0x00010000df102824 */ /* 0x000fe400078e00ff */
[----:B------:R-:W-:Y:S01]  /*29d0*/  F2FP.BF16.F32.PACK_AB R23, RZ, R9 ;  /* 0x00000009ff17723e */ /* 0x000fe200000010ff */
[----:B0-----:R-:W-:Y:S01]  /*29e0*/  @P2 FMUL.FTZ R11, R10, R11 ;  /* 0x0000000b0a0b2220 */ /* 0x001fe20000410000 */
[----:B------:R-:W-:-:S04]  /*29f0*/  IMAD.U32 R10, R33, 0x10000, RZ ;  /* 0x00010000210a7824 */ /* 0x000fc800078e00ff */
[----:B------:R-:W-:Y:S01]  /*2a00*/  @P2 FFMA.FTZ R10, R11, R13, R10 ;  /* 0x0000000d0b0a2223 */ /* 0x000fe2000001000a */
[----:B------:R-:W-:Y:S01]  /*2a10*/  PRMT R11, R33, 0x7632, R11 ;  /* 0x00007632210b7816 */ /* 0x000fe2000000000b */
[----:B------:R-:W0:Y:S03]  /*2a20*/  @P2 LDC R13, c[0x0][0x40c] ;  /* 0x00010300ff0d2b82 */ /* 0x000e260000000800 */
[----:B------:R-:W-:Y:S01]  /*2a30*/  SHF.L.U32 R11, R11, 0x10, RZ ;  /* 0x000000100b0b7819 */ /* 0x000fe200000006ff */
[----:B-1----:R-:W-:Y:S01]  /*2a40*/  @P2 FMUL.FTZ R12, R14, R12 ;  /* 0x0000000c0e0c2220 */ /* 0x002fe20000410000 */
[----:B------:R-:W-:-:S05]  /*2a50*/  @P2 SHF.L.U32 R14, R222, 0x10, RZ ;  /* 0x00000010de0e2819 */ /* 0x000fca00000006ff */
[----:B------:R-:W-:Y:S01]  /*2a60*/  @P2 FFMA.FTZ R11, R12, R14, R11 ;  /* 0x0000000e0c0b2223 */ /* 0x000fe2000001000b */
[----:B------:R-:W-:Y:S01]  /*2a70*/  @P2 IMAD.U32 R12, R38, 0x10000, RZ ;  /* 0x00010000260c2824 */ /* 0x000fe200078e00ff */
[----:B------:R-:W-:-:S03]  /*2a80*/  @P2 SHF.L.U32 R14, R70, 0x10, RZ ;  /* 0x00000010460e2819 */ /* 0x000fc600000006ff */
[----:B------:R-:W-:Y:S01]  /*2a90*/  F2FP.BF16.F32.PACK_AB R22, RZ, R11 ;  /* 0x0000000bff16723e */ /* 0x000fe200000010ff */
[----:B0-----:R-:W-:Y:S01]  /*2aa0*/  @P2 FMUL.FTZ R13, R12, R13 ;  /* 0x0000000d0c0d2220 */ /* 0x001fe20000410000 */
[----:B------:R-:W-:-:S05]  /*2ab0*/  SHF.L.U32 R12, R34, 0x10, RZ ;  /* 0x00000010220c7819 */ /* 0x000fca00000006ff */
[----:B------:R-:W-:Y:S01]  /*2ac0*/  @P2 FFMA.FTZ R12, R13, R14, R12 ;  /* 0x0000000e0d0c2223 */ /* 0x000fe2000001000c */
[----:B------:R-:W-:Y:S01]  /*2ad0*/  PRMT R13, R34, 0x7632, R13 ;  /* 0x00007632220d7816 */ /* 0x000fe2000000000d */
[----:B------:R-:W0:Y:S03]  /*2ae0*/  @P2 LDC R14, c[0x0][0x40c] ;  /* 0x00010300ff0e2b82 */ /* 0x000e260000000800 */
[----:B------:R-:W-:Y:S02]  /*2af0*/  SHF.L.U32 R13, R13, 0x10, RZ ;  /* 0x000000100d0d7819 */ /* 0x000fe400000006ff */
[----:B------:R-:W-:-:S03]  /*2b00*/  F2FP.BF16.F32.PACK_AB R18, RZ, R12 ;  /* 0x0000000cff12723e */ /* 0x000fc600000010ff */
[----:B------:R-:W-:Y:S01]  /*2b10*/  @P2 FFMA.FTZ R13, R15, R16, R13 ;  /* 0x000000100f0d2223 */ /* 0x000fe2000001000d */
[----:B------:R-:W-:Y:S02]  /*2b20*/  @P2 SHF.L.U32 R15, R39, 0x10, RZ ;  /* 0x00000010270f2819 */ /* 0x000fe400000006ff */
[----:B------:R-:W-:Y:S02]  /*2b30*/  @P2 SHF.L.U32 R16, R71, 0x10, RZ ;  /* 0x0000001047102819 */ /* 0x000fe400000006ff */
[----:B------:R-:W-:-:S04]  /*2b40*/  F2FP.BF16.F32.PACK_AB R21, RZ, R13 ;  /* 0x0000000dff15723e */ /* 0x000fc800000010ff */
[----:B------:R-:W-:Y:S01]  /*2b50*/  PRMT R18, R18, 0x5410, R21 ;  /* 0x0000541012127816 */ /* 0x000fe20000000015 */
[----:B0-----:R-:W-:Y:S01]  /*2b60*/  @P2 FMUL.FTZ R15, R15, R14 ;  /* 0x0000000e0f0f2220 */ /* 0x001fe20000410000 */
[----:B------:R-:W-:-:S05]  /*2b70*/  SHF.L.U32 R14, R35, 0x10, RZ ;  /* 0x00000010230e7819 */ /* 0x000fca00000006ff */
[----:B------:R-:W-:Y:S01]  /*2b80*/  @P2 FFMA.FTZ R14, R15, R16, R14 ;  /* 0x000000100f0e2223 */ /* 0x000fe2000001000e */
[----:B------:R-:W-:Y:S01]  /*2b90*/  PRMT R15, R35, 0x7632, R15 ;  /* 0x00007632230f7816 */ /* 0x000fe2000000000f */
[----:B------:R-:W0:Y:S03]  /*2ba0*/  @P2 LDC R16, c[0x0][0x40c] ;  /* 0x00010300ff102b82 */ /* 0x000e260000000800 */
[----:B------:R-:W-:Y:S01]  /*2bb0*/  F2FP.BF16.F32.PACK_AB R20, RZ, R14 ;  /* 0x0000000eff14723e */ /* 0x000fe200000010ff */
[----:B------:R-:W-:Y:S02]  /*2bc0*/  IMAD.U32 R15, R15, 0x10000, RZ ;  /* 0x000100000f0f7824 */ /* 0x000fe400078e00ff */
        /* <DEDUP_REMOVED lines=10> */
.L_x_510:
[----:B0-----:R-:W0:Y:S01]  /*2c70*/  @P1 LDC R9, c[0x0][0x40c] ;  /* 0x00010300ff091b82 */ /* 0x001e220000000800 */
[----:B-----5:R-:W-:Y:S01]  /*2c80*/  @P1 SHF.L.U32 R8, R36, 0x10, RZ ;  /* 0x0000001024081819 */ /* 0x020fe200000006ff */
[----:B------:R-:W-:Y:S01]  /*2c90*/  @P1 IMAD.U32 R13, R69, 0x10000, RZ ;  /* 0x00010000450d1824 */ /* 0x000fe200078e00ff */
[----:B------:R-:W-:Y:S02]  /*2ca0*/  @P1 SHF.L.U32 R11, R68, 0x10, RZ ;  /* 0x00000010440b1819 */ /* 0x000fe400000006ff */
[----:B------:R-:W-:Y:S02]  /*2cb0*/  @P1 SHF.L.U32 R12, R221, 0x10, RZ ;  /* 0x00000010dd0c1819 */ /* 0x000fe400000006ff */
[----:B------:R-:W-:Y:S01]  /*2cc0*/  @P1 SHF.L.U32 R14, R222, 0x10, RZ ;  /* 0x00000010de0e1819 */ /* 0x000fe200000006ff */
[----:B------:R-:W1:Y:S01]  /*2cd0*/  @P1 LDC R10, c[0x0][0x40c] ;  /* 0x00010300ff0a1b82 */ /* 0x000e620000000800 */
[----:B------:R-:W-:Y:S02]  /*2ce0*/  @P1 SHF.L.U32 R15, R70, 0x10, RZ ;  /* 0x00000010460f1819 */ /* 0x000fe400000006ff */
[----:B------:R-:W-:-:S05]  /*2cf0*/  @P1 SHF.L.U32 R17, R71, 0x10, RZ ;  /* 0x0000001047111819 */ /* 0x000fca00000006ff */
[----:B------:R-:W2:Y:S01]  /*2d00*/  @P1 LDC R16, c[0x0][0x40c] ;  /* 0x00010300ff101b82 */ /* 0x000ea20000000800 */
[----:B0-----:R-:W-:Y:S01]  /*2d10*/  @P1 FMUL.FTZ R9, R8, R9 ;  /* 0x0000000908091220 */ /* 0x001fe20000410000 */
[----:B------:R-:W-:-:S03]  /*2d20*/  HFMA2 R8, -RZ, RZ, 0, 0 ;  /* 0x00000000ff087431 */ /* 0x000fc600000001ff */
[----:B------:R-:W-:Y:S01]  /*2d30*/  @P1 FMUL.FTZ R8, R9, R11 ;  /* 0x0000000b09081220 */ /* 0x000fe20000410000 */
[----:B------:R-:W-:Y:S02]  /*2d40*/  @P1 PRMT R9, R36, 0x7632, R9 ;  /* 0x0000763224091816 */ /* 0x000fe40000000009 */
[----:B------:R-:W0:Y:S03]  /*2d50*/  @P1 LDC R11, c[0x0][0x40c] ;  /* 0x00010300ff0b1b82 */ /* 0x000e260000000800 */
[----:B------:R-:W-:-:S04]  /*2d60*/  @P1 IMAD.U32 R9, R9, 0x10000, RZ ;  /* 0x0001000009091824 */ /* 0x000fc800078e00ff */
[----:B-1----:R-:W-:Y:S01]  /*2d70*/  @P1 FMUL.FTZ R10, R9, R10 ;  /* 0x0000000a090a1220 */ /* 0x002fe20000410000 */
[----:B------:R-:W-:-:S03]  /*2d80*/  MOV R9, RZ ;  /* 0x000000ff00097202 */ /* 0x000fc60000000f00 */
[----:B------:R-:W-:Y:S01]  /*2d90*/  @P1 FMUL.FTZ R9, R12, R10 ;  /* 0x0000000a0c091220 */ /* 0x000fe20000410000 */
[----:B------:R-:W-:Y:S01]  /*2da0*/  @P1 SHF.L.U32 R10, R37, 0x10, RZ ;  /* 0x00000010250a1819 */ /* 0x000fe200000006ff */
[----:B------:R-:W1:Y:S03]  /*2db0*/  @P1 LDC R12, c[0x0][0x40c] ;  /* 0x00010300ff0c1b82 */ /* 0x000e660000000800 */
[----:B------:R-:W-:Y:S01]  /*2dc0*/  F2FP.BF16.F32.PACK_AB R23, RZ, R9 ;  /* 0x00000009ff17723e */ /* 0x000fe200000010ff */
[----:B0-----:R-:W-:Y:S01]  /*2dd0*/  @P1 FMUL.FTZ R11, R10, R11 ;  /* 0x0000000b0a0b1220 */ /* 0x001fe20000410000 */
[----:B------:R-:W-:-:S03]  /*2de0*/  HFMA2 R10, -RZ, RZ, 0, 0 ;  /* 0x00000000ff0a7431 */ /* 0x000fc600000001ff */
[----:B------:R-:W-:Y:S01]  /*2df0*/  @P1 FMUL.FTZ R10, R11, R13 ;  /* 0x0000000d0b0a1220 */ /* 0x000fe20000410000 */
[----:B------:R-:W-:Y:S01]  /*2e00*/  @P1 PRMT R11, R37, 0x7632, R11 ;  /* 0x00007632250b1816 */ /* 0x000fe2000000000b */
[----:B------:R-:W0:Y:S03]  /*2e10*/  @P1 LDC R13, c[0x0][0x40c] ;  /* 0x00010300ff0d1b82 */ /* 0x000e260000000800 */
[----:B------:R-:W-:-:S05]  /*2e20*/  @P1 SHF.L.U32 R11, R11, 0x10, RZ ;  /* 0x000000100b0b1819 */ /* 0x000fca00000006ff */
[----:B-1----:R-:W-:Y:S01]  /*2e30*/  @P1 FMUL.FTZ R12, R11, R12 ;  /* 0x0000000c0b0c1220 */ /* 0x002fe20000410000 */
[----:B------:R-:W-:-:S03]  /*2e40*/  MOV R11, RZ ;  /* 0x000000ff000b7202 */ /* 0x000fc60000000f00 */
[----:B------:R-:W-:Y:S01]  /*2e50*/  @P1 FMUL.FTZ R11, R14, R12 ;  /* 0x0000000c0e0b1220 */ /* 0x000fe20000410000 */
[----:B------:R-:W-:Y:S01]  /*2e60*/  @P1 SHF.L.U32 R12, R38, 0x10, RZ ;  /* 0x00000010260c1819 */ /* 0x000fe200000006ff */
[----:B------:R-:W1:Y:S03]  /*2e70*/  @P1 LDC R14, c[0x0][0x40c] ;  /* 0x00010300ff0e1b82 */ /* 0x000e660000000800 */
[----:B------:R-:W-:Y:S01]  /*2e80*/  F2FP.BF16.F32.PACK_AB R22, RZ, R11 ;  /* 0x0000000bff16723e */ /* 0x000fe200000010ff */
[----:B0-----:R-:W-:Y:S01]  /*2e90*/  @P1 FMUL.FTZ R13, R12, R13 ;  /* 0x0000000d0c0d1220 */ /* 0x001fe20000410000 */
[----:B------:R-:W-:-:S03]  /*2ea0*/  IMAD.MOV.U32 R12, RZ, RZ, RZ ;  /* 0x000000ffff0c7224 */ /* 0x000fc600078e00ff */
[----:B------:R-:W-:Y:S01]  /*2eb0*/  @P1 FMUL.FTZ R12, R13, R15 ;  /* 0x0000000f0d0c1220 */ /* 0x000fe20000410000 */
[----:B------:R-:W-:Y:S02]  /*2ec0*/  @P1 PRMT R13, R38, 0x7632, R13 ;  /* 0x00007632260d1816 */ /* 0x000fe4000000000d */
[----:B------:R-:W-:Y:S02]  /*2ed0*/  @P1 SHF.L.U32 R15, R223, 0x10, RZ ;  /* 0x00000010df0f1819 */ /* 0x000fe400000006ff */
[----:B------:R-:W-:Y:S02]  /*2ee0*/  @P1 SHF.L.U32 R13, R13, 0x10, RZ ;  /* 0x000000100d0d1819 */ /* 0x000fe400000006ff */
[----:B------:R-:W-:-:S03]  /*2ef0*/  F2FP.BF16.F32.PACK_AB R18, RZ, R12 ;  /* 0x0000000cff12723e */ /* 0x000fc600000010ff */
[----:B-1----:R-:W-:Y:S01]  /*2f00*/  @P1 FMUL.FTZ R14, R13, R14 ;  /* 0x0000000e0d0e1220 */ /* 0x002fe20000410000 */
[----:B------:R-:W-:-:S03]  /*2f10*/  HFMA2 R13, -RZ, RZ, 0, 0 ;  /* 0x00000000ff0d7431 */ /* 0x000fc600000001ff */
[----:B------:R-:W-:Y:S01]  /*2f20*/  @P1 FMUL.FTZ R13, R15, R14 ;  /* 0x0000000e0f0d1220 */ /* 0x000fe20000410000 */
[C---:B------:R-:W-:Y:S01]  /*2f30*/  @P1 IMAD.U32 R14, R39.reuse, 0x10000, RZ ;  /* 0x00010000270e1824 */ /* 0x040fe200078e00ff */
[----:B------:R-:W0:Y:S03]  /*2f40*/  @P1 LDC R15, c[0x0][0x40c] ;  /* 0x00010300ff0f1b82 */ /* 0x000e260000000800 */
[----:B--2---:R-:W-:Y:S01]  /*2f50*/  @P1 FMUL.FTZ R16, R14, R16 ;  /* 0x000000100e101220 */ /* 0x004fe20000410000 */
[----:B------:R-:W-:Y:S02]  /*2f60*/  MOV R14, RZ ;  /* 0x000000ff000e7202 */ /* 0x000fe40000000f00 */
[----:B------:R-:W-:Y:S01]  /*2f70*/  F2FP.BF16.F32.PACK_AB R21, RZ, R13 ;  /* 0x0000000dff15723e */ /* 0x000fe200000010ff */
[----:B------:R-:W-:Y:S01]  /*2f80*/  @P1 FMUL.FTZ R14, R16, R17 ;  /* 0x00000011100e1220 */ /* 0x000fe20000410000 */
[----:B------:R-:W-:Y:S01]  /*2f90*/  @P1 PRMT R16, R39, 0x7632, R16 ;  /* 0x0000763227101816 */ /* 0x000fe20000000010 */
[----:B------:R-:W-:Y:S01]  /*2fa0*/  @P1 IMAD.U32 R17, R224, 0x10000, RZ ;  /* 0x00010000e0111824 */ /* 0x000fe200078e00ff */
[----:B------:R-:W-:-:S02]  /*2fb0*/  PRMT R18, R18, 0x5410, R21 ;  /* 0x0000541012127816 */ /* 0x000fc40000000015 */
        /* <DEDUP_REMOVED lines=11> */
.L_x_511:
[----:B------:R-:W-:-:S05]  /*3070*/  IADD3 R20, PT, PT, R200, 0x40, RZ ;  /* 0x00000040c8147810 */ /* 0x000fca0007ffe0ff */
        /* <DEDUP_REMOVED lines=13> */
[----:B-----5:R-:W-:Y:S02]  /*3150*/  @P2 SHF.L.U32 R16, R36, 0x10, RZ ;  /* 0x0000001024102819 */ /* 0x020fe400000006ff */
[----:B------:R-:W-:Y:S02]  /*3160*/  @P2 SHF.L.U32 R19, R64, 0x10, RZ ;  /* 0x0000001040132819 */ /* 0x000fe400000006ff */
[----:B------:R-:W-:Y:S02]  /*3170*/  @P2 PRMT R20, R36, 0x7632, R20 ;  /* 0x0000763224142816 */ /* 0x000fe40000000014 */
[----:B------:R-:W-:Y:S01]  /*3180*/  @P2 SHF.L.U32 R21, R65, 0x10, RZ ;  /* 0x0000001041152819 */ /* 0x000fe200000006ff */
[----:B------:R-:W1:Y:S01]  /*3190*/  @P2 LDC R18, c[0x0][0x40c] ;  /* 0x00010300ff122b82 */ /* 0x000e620000000800 */
[----:B------:R-:W-:Y:S02]  /*31a0*/  @P2 SHF.L.U32 R20, R20, 0x10, RZ ;  /* 0x0000001014142819 */ /* 0x000fe400000006ff */
[----:B------:R-:W-:-:S02]  /*31b0*/  @P2 PRMT R22, R37, 0x7632, R22 ;  /* 0x0000763225162816 */ /* 0x000fc40000000016 */
[----:B------:R-:W-:Y:S02]  /*31c0*/  @P2 PRMT R160, R38, 0x7632, R160 ;  /* 0x0000763226a02816 */ /* 0x000fe400000000a0 */
[----:B------:R-:W-:Y:S01]  /*31d0*/  @P2 SHF.L.U32 R22, R22, 0x10, RZ ;  /* 0x0000001016162819 */ /* 0x000fe200000006ff */
[----:B------:R-:W2:Y:S01]  /*31e0*/  @P2 LDC R23, c[0x0][0x40c] ;  /* 0x00010300ff172b82 */ /* 0x000ea20000000800 */
[----:B------:R-:W-:Y:S02]  /*31f0*/  @P2 SHF.L.U32 R160, R160, 0x10, RZ ;  /* 0x00000010a0a02819 */ /* 0x000fe400000006ff */
[----:B------:R-:W-:Y:S01]  /*3200*/  @P2 PRMT R161, R39, 0x7632, R161 ;  /* 0x0000763227a12816 */ /* 0x000fe200000000a1 */
[----:B0-----:R-:W-:Y:S01]  /*3210*/  @P2 FMUL.FTZ R17, R16, R17 ;  /* 0x0000001110112220 */ /* 0x001fe20000410000 */
[----:B------:R-:W-:-:S03]  /*3220*/  IMAD.U32 R16, R32, 0x10000, RZ ;  /* 0x0001000020107824 */ /* 0x000fc600078e00ff */
[----:B------:R-:W-:Y:S02]  /*3230*/  @P2 IMAD.U32 R161, R161, 0x10000, RZ ;  /* 0x00010000a1a12824 */ /* 0x000fe400078e00ff */
[----:B------:R-:W-:Y:S01]  /*3240*/  @P2 FFMA.FTZ R16, R17, R19, R16 ;  /* 0x0000001311102223 */ /* 0x000fe20000010010 */
[----:B------:R-:W-:Y:S01]  /*3250*/  PRMT R17, R32, 0x7632, R17 ;  /* 0x0000763220117816 */ /* 0x000fe20000000011 */
[----:B------:R-:W0:Y:S01]  /*3260*/  @P2 LDC R19, c[0x0][0x40c] ;  /* 0x00010300ff132b82 */ /* 0x000e220000000800 */
[----:B-1----:R-:W-:Y:S01]  /*3270*/  @P2 FMUL.FTZ R18, R20, R18 ;  /* 0x0000001214122220 */ /* 0x002fe20000410000 */
[----:B------:R-:W-:Y:S02]  /*3280*/  @P2 SHF.L.U32 R20, R225, 0x10, RZ ;  /* 0x00000010e1142819 */ /* 0x000fe400000006ff */
[----:B------:R-:W-:-:S05]  /*3290*/  SHF.L.U32 R17, R17, 0x10, RZ ;  /* 0x0000001011117819 */ /* 0x000fca00000006ff */
[----:B------:R-:W-:Y:S01]  /*32a0*/  @P2 FFMA.FTZ R17, R18, R20, R17 ;  /* 0x0000001412112223 */ /* 0x000fe20000010011 */
[----:B------:R-:W-:Y:S01]  /*32b0*/  @P2 IMAD.U32 R18, R37, 0x10000, RZ ;  /* 0x0001000025122824 */ /* 0x000fe200078e00ff */
[----:B------:R-:W1:Y:S01]  /*32c0*/  @P2 LDC R20, c[0x0][0x40c] ;  /* 0x00010300ff142b82 */ /* 0x000e620000000800 */
[----:B--2---:R-:W-:Y:S01]  /*32d0*/  @P2 FMUL.FTZ R23, R160, R23 ;  /* 0x00000017a0172220 */ /* 0x004fe20000410000 */
[----:B------:R-:W-:Y:S02]  /*32e0*/  @P2 SHF.L.U32 R160, R232, 0x10, RZ ;  /* 0x00000010e8a02819 */ /* 0x000fe400000006ff */
[----:B------:R-:W-:Y:S01]  /*32f0*/  F2FP.BF16.F32.PACK_AB R167, RZ, R17 ;  /* 0x00000011ffa7723e */ /* 0x000fe200000010ff */
[----:B0-----:R-:W-:Y:S01]  /*3300*/  @P2 FMUL.FTZ R19, R18, R19 ;  /* 0x0000001312132220 */ /* 0x001fe20000410000 */
[----:B------:R-:W-:-:S05]  /*3310*/  SHF.L.U32 R18, R33, 0x10, RZ ;  /* 0x0000001021127819 */ /* 0x000fca00000006ff */
[----:B------:R-:W-:Y:S01]  /*3320*/  @P2 FFMA.FTZ R18, R19, R21, R18 ;  /* 0x0000001513122223 */ /* 0x000fe20000010012 */
[----:B------:R-:W-:Y:S01]  /*3330*/  PRMT R19, R33, 0x7632, R19 ;  /* 0x0000763221137816 */ /* 0x000fe20000000013 */
[----:B------:R-:W0:Y:S03]  /*3340*/  @P2 LDC R21, c[0x0][0x40c] ;  /* 0x00010300ff152b82 */ /* 0x000e260000000800 */
[----:B------:R-:W-:Y:S01]  /*3350*/  SHF.L.U32 R19, R19, 0x10, RZ ;  /* 0x0000001013137819 */ /* 0x000fe200000006ff */
[----:B-1----:R-:W-:Y:S01]  /*3360*/  @P2 FMUL.FTZ R20, R22, R20 ;  /* 0x0000001416142220 */ /* 0x002fe20000410000 */
[----:B------:R-:W-:-:S04]  /*3370*/  @P2 IMAD.U32 R22, R231, 0x10000, RZ ;  /* 0x00010000e7162824 */ /* 0x000fc800078e00ff */
[----:B------:R-:W-:Y:S01]  /*3380*/  @P2 FFMA.FTZ R19, R20, R22, R19 ;  /* 0x0000001614132223 */ /* 0x000fe20000010013 */
[----:B------:R-:W-:Y:S02]  /*3390*/  @P2 SHF.L.U32 R20, R38, 0x10, RZ ;  /* 0x0000001026142819 */ /* 0x000fe400000006ff */
[----:B------:R-:W-:Y:S02]  /*33a0*/  @P2 SHF.L.U32 R22, R66, 0x10, RZ ;  /* 0x0000001042162819 */ /* 0x000fe400000006ff */
[----:B------:R-:W-:Y:S01]  /*33b0*/  F2FP.BF16.F32.PACK_AB R166, RZ, R19 ;  /* 0x00000013ffa6723e */ /* 0x000fe200000010ff */
[----:B0-----:R-:W-:Y:S01]  /*33c0*/  @P2 FMUL.FTZ R21, R20, R21 ;  /* 0x0000001514152220 */ /* 0x001fe20000410000 */
[----:B------:R-:W-:-:S05]  /*33d0*/  SHF.L.U32 R20, R34, 0x10, RZ ;  /* 0x0000001022147819 */ /* 0x000fca00000006ff */
[----:B------:R-:W-:Y:S01]  /*33e0*/  @P2 FFMA.FTZ R20, R21, R22, R20 ;  /* 0x0000001615142223 */ /* 0x000fe20000010014 */
[----:B------:R-:W-:Y:S01]  /*33f0*/  PRMT R21, R34, 0x7632, R21 ;  /* 0x0000763222157816 */ /* 0x000fe20000000015 */
[----:B------:R-:W0:Y:S03]  /*3400*/  @P2 LDC R22, c[0x0][0x40c] ;  /* 0x00010300ff162b82 */ /* 0x000e260000000800 */
[----:B------:R-:W-:Y:S01]  /*3410*/  F2FP.BF16.F32.PACK_AB R162, RZ, R20 ;  /* 0x00000014ffa2723e */ /* 0x000fe200000010ff */
[----:B------:R-:W-:-:S04]  /*3420*/  IMAD.U32 R21, R21, 0x10000, RZ ;  /* 0x0001000015157824 */ /* 0x000fc800078e00ff */
        /* <DEDUP_REMOVED lines=22> */
.L_x_512:
        /* <DEDUP_REMOVED lines=19> */
[----:B------:R-:W-:Y:S01]  /*36c0*/  @P1 SHF.L.U32 R18, R37, 0x10, RZ ;  /* 0x0000001025121819 */ /* 0x000fe200000006ff */
[----:B------:R-:W1:Y:S03]  /*36d0*/  @P1 LDC R20, c[0x0][0x40c] ;  /* 0x00010300ff141b82 */ /* 0x000e660000000800 */
[----:B------:R-:W-:Y:S01]  /*36e0*/  F2FP.BF16.F32.PACK_AB R167, RZ, R17 ;  /* 0x00000011ffa7723e */ /* 0x000fe200000010ff */
[----:B0-----:R-:W-:Y:S01]  /*36f0*/  @P1 FMUL.FTZ R19, R18, R19 ;  /* 0x0000001312131220 */ /* 0x001fe20000410000 */
[----:B------:R-:W-:-:S03]  /*3700*/  IMAD.MOV.U32 R18, RZ, RZ, RZ ;  /* 0x000000ffff127224 */ /* 0x000fc600078e00ff */
[----:B------:R-:W-:Y:S01]  /*3710*/  @P1 FMUL.FTZ R18, R19, R21 ;  /* 0x0000001513121220 */ /* 0x000fe20000410000 */
[----:B------:R-:W-:Y:S01]  /*3720*/  @P1 PRMT R19, R37, 0x7632, R19 ;  /* 0x0000763225131816 */ /* 0x000fe20000000013 */
[----:B------:R-:W0:Y:S03]  /*3730*/  @P1 LDC R21, c[0x0][0x40c] ;  /* 0x00010300ff151b82 */ /* 0x000e260000000800 */
[----:B------:R-:W-:-:S05]  /*3740*/  @P1 SHF.L.U32 R19, R19, 0x10, RZ ;  /* 0x0000001013131819 */ /* 0x000fca00000006ff */
[----:B-1----:R-:W-:Y:S01]  /*3750*/  @P1 FMUL.FTZ R20, R19, R20 ;  /* 0x0000001413141220 */ /* 0x002fe20000410000 */
[----:B------:R-:W-:-:S03]  /*3760*/  MOV R19, RZ ;  /* 0x000000ff00137202 */ /* 0x000fc60000000f00 */
[----:B------:R-:W-:Y:S01]  /*3770*/  @P1 FMUL.FTZ R19, R22, R20 ;  /* 0x0000001416131220 */ /* 0x000fe20000410000 */
[----:B------:R-:W-:Y:S01]  /*3780*/  @P1 IMAD.U32 R20, R38, 0x10000, RZ ;  /* 0x0001000026141824 */ /* 0x000fe200078e00ff */
[----:B------:R-:W1:Y:S03]  /*3790*/  @P1 LDC R22, c[0x0][0x40c] ;  /* 0x00010300ff161b82 */ /* 0x000e660000000800 */
[----:B------:R-:W-:Y:S01]  /*37a0*/  F2FP.BF16.F32.PACK_AB R166, RZ, R19 ;  /* 0x00000013ffa6723e */ /* 0x000fe200000010ff */
[----:B0-----:R-:W-:Y:S01]  /*37b0*/  @P1 FMUL.FTZ R21, R20, R21 ;  /* 0x0000001514151220 */ /* 0x001fe20000410000 */
[----:B------:R-:W-:-:S03]  /*37c0*/  HFMA2 R20, -RZ, RZ, 0, 0 ;  /* 0x00000000ff147431 */ /* 0x000fc600000001ff */
[----:B------:R-:W-:Y:S01]  /*37d0*/  @P1 FMUL.FTZ R20, R21, R23 ;  /* 0x0000001715141220 */ /* 0x000fe20000410000 */
[----:B------:R-:W-:Y:S01]  /*37e0*/  @P1 PRMT R21, R38, 0x7632, R21 ;  /* 0x0000763226151816 */ /* 0x000fe20000000015 */
[----:B------:R-:W-:-:S03]  /*37f0*/  @P1 IMAD.U32 R23, R232, 0x10000, RZ ;  /* 0x00010000e8171824 */ /* 0x000fc600078e00ff */
[----:B------:R-:W-:Y:S02]  /*3800*/  @P1 SHF.L.U32 R21, R21, 0x10, RZ ;  /* 0x0000001015151819 */ /* 0x000fe400000006ff */
[----:B------:R-:W-:-:S03]  /*3810*/  F2FP.BF16.F32.PACK_AB R162, RZ, R20 ;  /* 0x00000014ffa2723e */ /* 0x000fc600000010ff */
[----:B-1----:R-:W-:Y:S01]  /*3820*/  @P1 FMUL.FTZ R22, R21, R22 ;  /* 0x0000001615161220 */ /* 0x002fe20000410000 */
[----:B------:R-:W-:-:S03]  /*3830*/  MOV R21, RZ ;  /* 0x000000ff00157202 */ /* 0x000fc60000000f00 */
[----:B------:R-:W-:Y:S01]  /*3840*/  @P1 FMUL.FTZ R21, R23, R22 ;  /* 0x0000001617151220 */ /* 0x000fe20000410000 */
[C---:B------:R-:W-:Y:S01]  /*3850*/  @P1 SHF.L.U32 R22, R39.reuse, 0x10, RZ ;  /* 0x0000001027161819 */ /* 0x040fe200000006ff */
[----:B------:R-:W0:Y:S03]  /*3860*/  @P1 LDC R23, c[0x0][0x40c] ;  /* 0x00010300ff171b82 */ /* 0x000e260000000800 */
[----:B------:R-:W-:Y:S01]  /*3870*/  F2FP.BF16.F32.PACK_AB R165, RZ, R21 ;  /* 0x00000015ffa5723e */ /* 0x000fe200000010ff */
[----:B--2---:R-:W-:Y:S01]  /*3880*/  @P1 FMUL.FTZ R160, R22, R160 ;  /* 0x000000a016a01220 */ /* 0x004fe20000410000 */
[----:B------:R-:W-:Y:S02]  /*3890*/  HFMA2 R22, -RZ, RZ, 0, 0 ;  /* 0x00000000ff167431 */ /* 0x000fe400000001ff */
[----:B------:R-:W-:Y:S01]  /*38a0*/  PRMT R162, R162, 0x5410, R165 ;  /* 0x00005410a2a27816 */ /* 0x000fe200000000a5 */
[----:B------:R-:W-:Y:S01]  /*38b0*/  @P1 FMUL.FTZ R22, R160, R161 ;  /* 0x000000a1a0161220 */ /* 0x000fe20000410000 */
[----:B------:R-:W-:-:S02]  /*38c0*/  @P1 PRMT R160, R39, 0x7632, R160 ;  /* 0x0000763227a01816 */ /* 0x000fc400000000a0 */
[----:B------:R-:W-:Y:S02]  /*38d0*/  @P1 SHF.L.U32 R161, R233, 0x10, RZ ;  /* 0x00000010e9a11819 */ /* 0x000fe400000006ff */
[----:B------:R-:W-:Y:S02]  /*38e0*/  @P1 SHF.L.U32 R160, R160, 0x10, RZ ;  /* 0x00000010a0a01819 */ /* 0x000fe400000006ff */
[----:B------:R-:W-:-:S03]  /*38f0*/  F2FP.BF16.F32.PACK_AB R164, RZ, R22 ;  /* 0x00000016ffa4723e */ /* 0x000fc600000010ff */
        /* <DEDUP_REMOVED lines=9> */
.L_x_513:
        /* <DEDUP_REMOVED lines=15> */
[----:B------:R-:W-:Y:S01]  /*3a80*/  @P2 IMAD.U32 R161, R36, 0x10000, RZ ;  /* 0x0001000024a12824 */ /* 0x000fe200078e00ff */
[----:B------:R-:W-:Y:S02]  /*3a90*/  @P2 SHF.L.U32 R162, R60, 0x10, RZ ;  /* 0x000000103ca22819 */ /* 0x000fe400000006ff */
[----:B------:R-:W-:Y:S01]  /*3aa0*/  @!P2 MOV R164, R163 ;  /* 0x000000a300a4a202 */ /* 0x000fe20000000f00 */
[----:B0-----:R-:W-:-:S03]  /*3ab0*/  @P2 FMUL.FTZ R160, R161, R160 ;  /* 0x000000a0a1a02220 */ /* 0x001fc60000410000 */
[----:B------:R-:W0:Y:S01]  /*3ac0*/  @P2 LDC R161, c[0x0][0x40c] ;  /* 0x00010300ffa12b82 */ /* 0x000e220000000800 */
[--C-:B------:R-:W-:Y:S01]  /*3ad0*/  @P2 FFMA.FTZ R164, R160, R162, R163.reuse ;  /* 0x000000a2a0a42223 */ /* 0x100fe200000100a3 */
[----:B------:R-:W-:Y:S02]  /*3ae0*/  @P2 PRMT R162, R36, 0x7632, R162 ;  /* 0x0000763224a22816 */ /* 0x000fe400000000a2 */
[----:B------:R-:W-:Y:S02]  /*3af0*/  PRMT R163, R32, 0x7632, R163 ;  /* 0x0000763220a37816 */ /* 0x000fe400000000a3 */
[----:B------:R-:W-:Y:S02]  /*3b00*/  @P2 SHF.L.U32 R162, R162, 0x10, RZ ;  /* 0x00000010a2a22819 */ /* 0x000fe400000006ff */
[----:B------:R-:W1:Y:S01]  /*3b10*/  @P2 LDC R160, c[0x0][0x40c] ;  /* 0x00010300ffa02b82 */ /* 0x000e620000000800 */
        /* <DEDUP_REMOVED lines=39> */
[----:B------:R-:W-:Y:S01]  /*3d90*/  @P2 SHF.L.U32 R161, R39, 0x10, RZ ;  /* 0x0000001027a12819 */ /* 0x000fe200000006ff */
[----:B------:R-:W-:-:S03]  /*3da0*/  IMAD.U32 R162, R35, 0x10000, RZ ;  /* 0x0001000023a27824 */ /* 0x000fc600078e00ff */
        /* <DEDUP_REMOVED lines=8> */
[----:B------:R-:W-:Y:S02]  /*3e30*/  @P2 SHF.L.U32 R161, R161, 0x10, RZ ;  /* 0x00000010a1a12819 */ /* 0x000fe400000006ff */
[----:B------:R-:W-:Y:S02]  /*3e40*/  SHF.L.U32 R162, R162, 0x10, RZ ;  /* 0x00000010a2a27819 */ /* 0x000fe400000006ff */
[----:B------:R-:W-:Y:S02]  /*3e50*/  F2FP.BF16.F32.PACK_AB R172, RZ, R170 ;  /* 0x000000aaffac723e */ /* 0x000fe400000010ff */
[----:B------:R-:W-:Y:S01]  /*3e60*/  @!P2 MOV R171, R162 ;  /* 0x000000a200aba202 */ /* 0x000fe20000000f00 */
[----:B0-----:R-:W-:Y:S01]  /*3e70*/  @P2 FMUL.FTZ R160, R161, R160 ;  /* 0x000000a0a1a02220 */ /* 0x001fe20000410000 */
[----:B------:R-:W-:-:S04]  /*3e80*/  @P2 IMAD.U32 R161, R237, 0x10000, RZ ;  /* 0x00010000eda12824 */ /* 0x000fc800078e00ff */
        /* <DEDUP_REMOVED lines=10> */
.L_x_514:
        /* <DEDUP_REMOVED lines=44> */
[----:B------:R-:W-:-:S04]  /*41f0*/  @P1 IMAD.U32 R162, R63, 0x10000, RZ ;  /* 0x000100003fa21824 */ /* 0x000fc800078e00ff */
        /* <DEDUP_REMOVED lines=15> */
.L_x_515:
[----:B------:R-:W-:-:S05]  /*42f0*/  IADD3 R172, PT, PT, R200, 0x80, RZ ;  /* 0x00000080c8ac7810 */ /* 0x000fca0007ffe0ff */
[----:B------:R-:W-:-:S05]  /*4300*/  IMAD.WIDE.U32 R172, R172, 0x10, R228 ;  /* 0x00000010acac7825 */ /* 0x000fca00078e00e4 */
[----:B------:R0:W-:Y:S02]  /*4310*/  STG.E.128 desc[UR6][R172.64], R160 ;  /* 0x000000a0ac007986 */ /* 0x0001e4000c101d06 */
[----:B0-----:R-:W0:Y:S01]  /*4320*/  @P1 LDC.64 R162, c[0x0][0x390] ;  /* 0x0000e400ffa21b82 */ /* 0x001e220000000a00 */
[----:B------:R-:W-:-:S07]  /*4330*/  @P1 IADD3 R172, PT, PT, R201, 0xa0, RZ ;  /* 0x000000a0c9ac1810 */ /* 0x000fce0007ffe0ff */
[----:B------:R-:W1:Y:S01]  /*4340*/  @P0 LDC.64 R160, c[0x0][0x3a0] ;  /* 0x0000e800ffa00b82 */ /* 0x000e620000000a00 */
[----:B0-----:R-:W-:-:S04]  /*4350*/  @P1 IMAD.WIDE.U32 R162, R172, 0x10, R162 ;  /* 0x00000010aca21825 */ /* 0x001fc800078e00a2 */
[----:B------:R-:W-:Y:S01]  /*4360*/  @P0 VIADD R172, R200, 0xa0 ;  /* 0x000000a0c8ac0836 */ /* 0x000fe20000000000 */
[----:B------:R0:W5:Y:S03]  /*4370*/  @P1 LDG.E.128 R36, desc[UR6][R162.64] ;  /* 0x00000006a2241981 */ /* 0x000166000c1e1d00 */
[----:B-1----:R-:W-:-:S05]  /*4380*/  @P0 IMAD.WIDE.U32 R160, R172, 0x10, R160 ;  /* 0x00000010aca00825 */ /* 0x002fca00078e00a0 */
[----:B------:R0:W5:Y:S01]  /*4390*/  @P0 LDG.E.128 R32, desc[UR6][R160.64] ;  /* 0x00000006a0200981 */ /* 0x000162000c1e1d00 */
[----:B------:R-:W-:Y:S05]  /*43a0*/  @!P0 BRA `(.L_x_516) ;  /* 0x0000000400388947 */ /* 0x000fea0003800000 */
[----:B------:R-:W-:Y:S02]  /*43b0*/  ISETP.GT.AND P2, PT, R199, RZ, PT ;  /* 0x000000ffc700720c */ /* 0x000fe40003f44270 */
[----:B0----5:R-:W-:-:S11]  /*43c0*/  SHF.L.U32 R163, R32, 0x10, RZ ;  /* 0x0000001020a37819 */ /* 0x021fd600000006ff */
[----:B------:R-:W0:Y:S01]  /*43d0*/  @P2 LDC R160, c[0x0][0x40c] ;  /* 0x00010300ffa02b82 */ /* 0x000e220000000800 */
[----:B------:R-:W-:Y:S02]  /*43e0*/  @P2 SHF.L.U32 R161, R36, 0x10, RZ ;  /* 0x0000001024a12819 */ /* 0x000fe400000006ff */
[----:B------:R-:W-:Y:S02]  /*43f0*/  @P2 SHF.L.U32 R162, R56, 0x10, RZ ;  /* 0x0000001038a22819 */ /* 0x000fe400000006ff */
[----:B------:R-:W-:Y:S01]  /*4400*/  @!P2 MOV R179, R163 ;  /* 0x000000a300b3a202 */ /* 0x000fe20000000f00 */
[----:B0-----:R-:W-:Y:S02]  /*4410*/  @P2 FMUL.FTZ R160, R161, R160 ;  /* 0x000000a0a1a02220 */ /* 0x001fe40000410000 */
[----:B------:R-:W0:Y:S02]  /*4420*/  @P2 LDC R161, c[0x0][0x40c] ;  /* 0x00010300ffa12b82 */ /* 0x000e240000000800 */
        /* <DEDUP_REMOVED lines=11> */
[----:B------:R-:W-:Y:S01]  /*44e0*/  IMAD.U32 R163, R33, 0x10000, RZ ;  /* 0x0001000021a37824 */ /* 0x000fe200078e00ff */
[----:B------:R-:W-:Y:S02]  /*44f0*/  @P2 SHF.L.U32 R162, R57, 0x10, RZ ;  /* 0x0000001039a22819 */ /* 0x000fe400000006ff */
[----:B------:R-:W-:Y:S01]  /*4500*/  F2FP.BF16.F32.PACK_AB R192, RZ, R178 ;  /* 0x000000b2ffc0723e */ /* 0x000fe200000010ff */
[----:B-1----:R-:W-:Y:S01]  /*4510*/  @P2 FMUL.FTZ R160, R161, R160 ;  /* 0x000000a0a1a02220 */ /* 0x002fe20000410000 */
[----:B------:R-:W-:Y:S01]  /*4520*/  @!P2 MOV R177, R163 ;  /* 0x000000a300b1a202 */ /* 0x000fe20000000f00 */
[----:B------:R-:W0:Y:S02]  /*4530*/  @P2 LDC R161, c[0x0][0x40c] ;  /* 0x00010300ffa12b82 */ /* 0x000e240000000800 */
        /* <DEDUP_REMOVED lines=10> */
[----:B------:R-:W-:Y:S01]  /*45e0*/  @P2 SHF.L.U32 R161, R38, 0x10, RZ ;  /* 0x0000001026a12819 */ /* 0x000fe200000006ff */
[----:B------:R-:W-:Y:S01]  /*45f0*/  @P2 IMAD.U32 R162, R58, 0x10000, RZ ;  /* 0x000100003aa22824 */ /* 0x000fe200078e00ff */
[----:B------:R-:W-:Y:S02]  /*4600*/  SHF.L.U32 R163, R34, 0x10, RZ ;  /* 0x0000001022a37819 */ /* 0x000fe400000006ff */
        /* <DEDUP_REMOVED lines=15> */
[----:B------:R-:W-:-:S03]  /*4700*/  SHF.L.U32 R162, R35, 0x10, RZ ;  /* 0x0000001023a27819 */ /* 0x000fc600000006ff */
[----:B-1----:R-:W-:Y:S01]  /*4710*/  @P2 FMUL.FTZ R160, R161, R160 ;  /* 0x000000a0a1a02220 */ /* 0x002fe20000410000 */
[----:B------:R-:W-:Y:S02]  /*4720*/  @P2 SHF.L.U32 R161, R59, 0x10, RZ ;  /* 0x000000103ba12819 */ /* 0x000fe400000006ff */
[----:B------:R-:W-:Y:S02]  /*4730*/  @!P2 MOV R173, R162 ;  /* 0x000000a200ada202 */ /* 0x000fe40000000f00 */
[----:B------:R-:W-:Y:S01]  /*4740*/  F2FP.BF16.F32.PACK_AB R190, RZ, R174 ;  /* 0x000000aeffbe723e */ /* 0x000fe200000010ff */
[--C-:B------:R-:W-:Y:S01]  /*4750*/  @P2 FFMA.FTZ R173, R160, R161, R162.reuse ;  /* 0x000000a1a0ad2223 */ /* 0x100fe200000100a2 */
[----:B------:R-:W-:Y:S01]  /*4760*/  @P2 PRMT R161, R39, 0x7632, R161 ;  /* 0x0000763227a12816 */ /* 0x000fe200000000a1 */
[----:B------:R-:W0:Y:S01]  /*4770*/  @P2 LDC R160, c[0x0][0x40c] ;  /* 0x00010300ffa02b82 */ /* 0x000e220000000800 */
[----:B------:R-:W-:Y:S02]  /*4780*/  PRMT R162, R35, 0x7632, R162 ;  /* 0x0000763223a27816 */ /* 0x000fe400000000a2 */
[----:B------:R-:W-:-:S02]  /*4790*/  @P2 SHF.L.U32 R161, R161, 0x10, RZ ;  /* 0x00000010a1a12819 */ /* 0x000fc400000006ff */
[----:B------:R-:W-:Y:S01]  /*47a0*/  F2FP.BF16.F32.PACK_AB R189, RZ, R173 ;  /* 0x000000adffbd723e */ /* 0x000fe200000010ff */
[----:B------:R-:W-:-:S05]  /*47b0*/  IMAD.U32 R162, R162, 0x10000, RZ ;  /* 0x00010000a2a27824 */ /* 0x000fca00078e00ff */
        /* <DEDUP_REMOVED lines=13> */
.L_x_516:
        /* <DEDUP_REMOVED lines=60> */
.L_x_517:
[----:B------:R-:W-:Y:S01]  /*4c50*/  IADD3 R190, PT, PT, R200, 0xa0, RZ ;  /* 0x000000a0c8be7810 */ /* 0x000fe20007ffe0ff */
[----:B------:R-:W-:-:S04]  /*4c60*/  @P1 VIADD R189, R201, 0xc0 ;  /* 0x000000c0c9bd1836 */ /* 0x000fc80000000000 */
[----:B------:R-:W-:-:S05]  /*4c70*/  IMAD.WIDE.U32 R190, R190, 0x10, R228 ;  /* 0x00000010bebe7825 */ /* 0x000fca00078e00e4 */
[----:B------:R0:W-:Y:S02]  /*4c80*/  STG.E.128 desc[UR6][R190.64], R160 ;  /* 0x000000a0be007986 */ /* 0x0001e4000c101d06 */
[----:B0-----:R-:W0:Y:S08]  /*4c90*/  @P1 LDC.64 R162, c[0x0][0x390] ;  /* 0x0000e400ffa21b82 */ /* 0x001e300000000a00 */
        /* <DEDUP_REMOVED lines=85> */
.L_x_518:
[----:B0-----:R-:W0:Y:S01]  /*51f0*/  @P1 LDC R161, c[0x0][0x40c] ;  /* 0x00010300ffa11b82 */ /* 0x001e220000000800 */
[----:B-----5:R-:W-:Y:S01]  /*5200*/  @P1 SHF.L.U32 R162, R36, 0x10, RZ ;  /* 0x0000001024a21819 */ /* 0x020fe200000006ff */
[----:B------:R-:W-:Y:S01]  /*5210*/  IMAD.MOV.U32 R189, RZ, RZ, RZ ;  /* 0x000000ffffbd7224 */ /* 0x000fe200078e00ff */
[----:B------:R-:W-:Y:S02]  /*5220*/  CS2R R190, SRZ ;  /* 0x0000000000be7805 */ /* 0x000fe4000001ff00 */
[----:B------:R-:W-:Y:S02]  /*5230*/  CS2R R194, SRZ ;  /* 0x0000000000c27805 */ /* 0x000fe4000001ff00 */
[----:B------:R-:W-:Y:S01]  /*5240*/  CS2R R196, SRZ ;  /* 0x0000000000c47805 */ /* 0x000fe2000001ff00 */
[----:B------:R-:W-:Y:S01]  /*5250*/  IMAD.MOV.U32 R198, RZ, RZ, RZ ;  /* 0x000000ffffc67224 */ /* 0x000fe200078e00ff */
        /* <DEDUP_REMOVED lines=54> */
.L_x_519:
        /* <DEDUP_REMOVED lines=90> */
.L_x_520:
[----:B0-----:R-:W0:Y:S01]  /*5b60*/  @P1 LDC R161, c[0x0][0x40c] ;  /* 0x00010300ffa11b82 */ /* 0x001e220000000800 */
[----:B-----5:R-:W-:Y:S01]  /*5b70*/  @P1 SHF.L.U32 R162, R36, 0x10, RZ ;  /* 0x0000001024a21819 */ /* 0x020fe200000006ff */
[----:B------:R-:W-:Y:S01]  /*5b80*/  HFMA2 R203, -RZ, RZ, 0, 0 ;  /* 0x00000000ffcb7431 */ /* 0x000fe200000001ff */
[----:B------:R-:W-:Y:S02]  /*5b90*/  CS2R R204, SRZ ;  /* 0x0000000000cc7805 */ /* 0x000fe4000001ff00 */
[----:B------:R-:W-:Y:S02]  /*5ba0*/  CS2R R206, SRZ ;  /* 0x0000000000ce7805 */ /* 0x000fe4000001ff00 */
[----:B------:R-:W-:Y:S02]  /*5bb0*/  CS2R R208, SRZ ;  /* 0x0000000000d07805 */ /* 0x000fe4000001ff00 */
[----:B------:R-:W-:Y:S01]  /*5bc0*/  MOV R210, RZ ;  /* 0x000000ff00d27202 */ /* 0x000fe20000000f00 */
        /* <DEDUP_REMOVED lines=54> */
.L_x_521:
[----:B------:R-:W-:Y:S01]  /*5f30*/  VIADD R192, R200, 0xe0 ;  /* 0x000000e0c8c07836 */ /* 0x000fe20000000000 */
[----:B------:R0:W5:Y:S03]  /*5f40*/  LDL R251, [R1] ;  /* 0x0000000001fb7983 */ /* 0x0001660000100800 */
[----:B------:R-:W-:Y:S01]  /*5f50*/  IMAD.WIDE.U32 R192, R192, 0x10, R228 ;  /* 0x00000010c0c07825 */ /* 0x000fe200078e00e4 */
[----:B------:R0:W5:Y:S04]  /*5f60*/  LDL R250, [R1+0x4] ;  /* 0x0000040001fa7983 */ /* 0x0001680000100800 */
[----:B------:R1:W-:Y:S04]  /*5f70*/  STG.E.128 desc[UR6][R192.64], R160 ;  /* 0x000000a0c0007986 */ /* 0x0003e8000c101d06 */
[----:B------:R0:W5:Y:S04]  /*5f80*/  LDL R249, [R1+0x8] ;  /* 0x0000080001f97983 */ /* 0x0001680000100800 */
[----:B------:R0:W5:Y:S01]  /*5f90*/  LDL R230, [R1+0xc] ;  /* 0x00000c0001e67983 */ /* 0x0001620000100800 */
[----:B-1----:R-:W1:Y:S01]  /*5fa0*/  @P1 LDC.64 R160, c[0x0][0x390] ;  /* 0x0000e400ffa01b82 */ /* 0x002e620000000a00 */
[----:B------:R-:W-:-:S07]  /*5fb0*/  @P1 IADD3 R192, PT, PT, R201, 0x100, RZ ;  /* 0x00000100c9c01810 */ /* 0x000fce0007ffe0ff */
[----:B------:R-:W2:Y:S01]  /*5fc0*/  @P0 LDC.64 R162, c[0x0][0x3a0] ;  /* 0x0000e800ffa20b82 */ /* 0x000ea20000000a00 */
[----:B-1----:R-:W-:Y:S01]  /*5fd0*/  @P1 IMAD.WIDE.U32 R160, R192, 0x10, R160 ;  /* 0x00000010c0a01825 */ /* 0x002fe200078e00a0 */
[----:B------:R-:W-:-:S04]  /*5fe0*/  @P0 IADD3 R192, PT, PT, R200, 0x100, RZ ;  /* 0x00000100c8c00810 */ /* 0x000fc80007ffe0ff */
[----:B------:R0:W5:Y:S01]  /*5ff0*/  @P1 LDG.E.128 R36, desc[UR6][R160.64] ;  /* 0x00000006a0241981 */ /* 0x000162000c1e1d00 */
[----:B--2---:R-:W-:-:S05]  /*6000*/  @P0 IMAD.WIDE.U32 R162, R192, 0x10, R162 ;  /* 0x00000010c0a20825 */ /* 0x004fca00078e00a2 */
[----:B------:R0:W5:Y:S01]  /*6010*/  @P0 LDG.E.128 R32, desc[UR6][R162.64] ;  /* 0x00000006a2200981 */ /* 0x000162000c1e1d00 */
[----:B------:R-:W-:Y:S05]  /*6020*/  @!P0 BRA `(.L_x_522) ;  /* 0x0000000400388947 */ /* 0x000fea0003800000 */
[----:B------:R-:W-:Y:S02]  /*6030*/  ISETP.GT.AND P2, PT, R199, RZ, PT ;  /* 0x000000ffc700720c */ /* 0x000fe40003f44270 */
[----:B0----5:R-:W-:-:S11]  /*6040*/  SHF.L.U32 R163, R32, 0x10, RZ ;  /* 0x0000001020a37819 */ /* 0x021fd600000006ff */
[----:B------:R-:W0:Y:S01]  /*6050*/  @P2 LDC R161, c[0x0][0x40c] ;  /* 0x00010300ffa12b82 */ /* 0x000e220000000800 */
        /* <DEDUP_REMOVED lines=75> */
.L_x_522:
[----:B0-----:R-:W0:Y:S01]  /*6510*/  @P1 LDC R161, c[0x0][0x40c] ;  /* 0x00010300ffa11b82 */ /* 0x001e220000000800 */
[----:B-----5:R-:W-:Y:S01]  /*6520*/  @P1 IMAD.U32 R162, R36, 0x10000, RZ ;  /* 0x0001000024a21824 */ /* 0x020fe200078e00ff */
[----:B------:R-:W-:Y:S01]  /*6530*/  CS2R R216, SRZ ;  /* 0x0000000000d87805 */ /* 0x000fe2000001ff00 */
[----:B------:R-:W-:Y:S01]  /*6540*/  IMAD.MOV.U32 R213, RZ, RZ, RZ ;  /* 0x000000ffffd57224 */ /* 0x000fe200078e00ff */
[----:B------:R-:W-:Y:S02]  /*6550*/  CS2R R218, SRZ ;  /* 0x0000000000da7805 */ /* 0x000fe4000001ff00 */
[----:B------:R-:W-:Y:S01]  /*6560*/  CS2R R214, SRZ ;  /* 0x0000000000d67805 */ /* 0x000fe2000001ff00 */
[----:B------:R-:W-:Y:S01]  /*6570*/  HFMA2 R220, -RZ, RZ, 0, 0 ;  /* 0x00000000ffdc7431 */ /* 0x000fe200000001ff */
        /* <DEDUP_REMOVED lines=42> */
[----:B------:R-:W-:Y:S01]  /*6820*/  F2FP.BF16.F32.PACK_AB R192, RZ, R215 ;  /* 0x000000d7ffc0723e */ /* 0x000fe200000010ff */
[----:B------:R-:W-:Y:S01]  /*6830*/  @P1 IMAD.U32 R161, R161, 0x10000, RZ ;  /* 0x00010000a1a11824 */ /* 0x000fe200078e00ff */
[----:B------:R-:W-:-:S03]  /*6840*/  PRMT R162, R162, 0x5410, R193 ;  /* 0x00005410a2a27816 */ /* 0x000fc600000000c1 */
        /* <DEDUP_REMOVED lines=9> */
.L_x_523:
[----:B------:R-:W-:Y:S02]  /*68e0*/  IADD3 R192, PT, PT, R200, 0x100, RZ ;  /* 0x00000100c8c07810 */ /* 0x000fe40007ffe0ff */
[----:B------:R-:W-:-:S03]  /*68f0*/  @P1 IADD3 R201, PT, PT, R201, 0x120, RZ ;  /* 0x00000120c9c91810 */ /* 0x000fc60007ffe0ff */
[----:B------:R-:W-:-:S05]  /*6900*/  IMAD.WIDE.U32 R192, R192, 0x10, R228 ;  /* 0x00000010c0c07825 */ /* 0x000fca00078e00e4 */
[----:B------:R0:W-:Y:S02]  /*6910*/  STG.E.128 desc[UR6][R192.64], R160 ;  /* 0x000000a0c0007986 */ /* 0x0001e4000c101d06 */
[----:B0-----:R-:W0:Y:S08]  /*6920*/  @P1 LDC.64 R160, c[0x0][0x390] ;  /* 0x0000e400ffa01b82 */ /* 0x001e300000000a00 */
[----:B------:R-:W1:Y:S01]  /*6930*/  @P0 LDC.64 R162, c[0x0][0x3a0] ;  /* 0x0000e800ffa20b82 */ /* 0x000e620000000a00 */
[----:B------:R-:W-:-:S02]  /*6940*/  VIADD R192, R200, 0x120 ;  /* 0x00000120c8c07836 */ /* 0x000fc40000000000 */
[----:B0-----:R-:W-:-:S05]  /*6950*/  @P1 IMAD.WIDE.U32 R160, R201, 0x10, R160 ;  /* 0x00000010c9a01825 */ /* 0x001fca00078e00a0 */
[----:B------:R1:W5:Y:S02]  /*6960*/  @P1 LDG.E.128 R36, desc[UR6][R160.64] ;  /* 0x00000006a0241981 */ /* 0x000364000c1e1d00 */
[----:B-1----:R-:W-:-:S05]  /*6970*/  @P0 IMAD.WIDE.U32 R160, R192, 0x10, R162 ;  /* 0x00000010c0a00825 */ /* 0x002fca00078e00a2 */
[----:B------:R0:W5:Y:S01]  /*6980*/  @P0 LDG.E.128 R32, desc[UR6][R160.64] ;  /* 0x00000006a0200981 */ /* 0x000162000c1e1d00 */
[----:B------:R-:W-:Y:S05]  /*6990*/  @!P0 BRA `(.L_x_524) ;  /* 0x0000000400488947 */ /* 0x000fea0003800000 */
[----:B------:R-:W2:Y:S04]  /*69a0*/  LDL R227, [R1+0x10] ;  /* 0x0000100001e37983 */ /* 0x000ea80000100800 */
[----:B------:R-:W3:Y:S01]  /*69b0*/  LDL R226, [R1+0x14] ;  /* 0x0000140001e27983 */ /* 0x000ee20000100800 */
[----:B------:R-:W-:Y:S02]  /*69c0*/  ISETP.GT.AND P0, PT, R199, RZ, PT ;  /* 0x000000ffc700720c */ /* 0x000fe40003f04270 */
[----:B-----5:R-:W-:Y:S01]  /*69d0*/  SHF.L.U32 R163, R32, 0x10, RZ ;  /* 0x0000001020a37819 */ /* 0x020fe200000006ff */
[----:B------:R-:W4:Y:S04]  /*69e0*/  LDL R228, [R1+0x18] ;  /* 0x0000180001e47983 */ /* 0x000f280000100800 */
[----:B------:R-:W4:Y:S06]  /*69f0*/  LDL R230, [R1+0x1c] ;  /* 0x00001c0001e67983 */ /* 0x000f2c0000100800 */
[----:B0-----:R-:W0:Y:S01]  /*6a00*/  @P0 LDC R161, c[0x0][0x40c] ;  /* 0x00010300ffa10b82 */ /* 0x001e220000000800 */
[----:B------:R-:W-:-:S02]  /*6a10*/  @P0 SHF.L.U32 R160, R36, 0x10, RZ ;  /* 0x0000001024a00819 */ /* 0x000fc400000006ff */
[----:B------:R-:W-:Y:S02]  /*6a20*/  @P0 SHF.L.U32 R162, R40, 0x10, RZ ;  /* 0x0000001028a20819 */ /* 0x000fe400000006ff */
[----:B------:R-:W-:Y:S01]  /*6a30*/  @!P0 MOV R199, R163 ;  /* 0x000000a300c78202 */ /* 0x000fe20000000f00 */
[----:B0-----:R-:W-:Y:S02]  /*6a40*/  @P0 FMUL.FTZ R161, R160, R161 ;  /* 0x000000a1a0a10220 */ /* 0x001fe40000410000 */
[----:B------:R-:W0:Y:S02]  /*6a50*/  @P0 LDC R160, c[0x0][0x40c] ;  /* 0x00010300ffa00b82 */ /* 0x000e240000000800 */
[--C-:B------:R-:W-:Y:S01]  /*6a60*/  @P0 FFMA.FTZ R199, R161, R162, R163.reuse ;  /* 0x000000a2a1c70223 */ /* 0x100fe200000100a3 */
[----:B------:R-:W-:Y:S02]  /*6a70*/  @P0 PRMT R162, R36, 0x7632, R162 ;  /* 0x0000763224a20816 */ /* 0x000fe400000000a2 */
[----:B------:R-:W-:-:S03]  /*6a80*/  PRMT R163, R32, 0x7632, R163 ;  /* 0x0000763220a37816 */ /* 0x000fc600000000a3 */
[----:B------:R-:W1:Y:S01]  /*6a90*/  @P0 LDC R161, c[0x0][0x40c] ;  /* 0x00010300ffa10b82 */ /* 0x000e620000000800 */
[----:B------:R-:W-:Y:S01]  /*6aa0*/  @P0 IMAD.U32 R162, R162, 0x10000, RZ ;  /* 0x00010000a2a20824 */ /* 0x000fe200078e00ff */
[----:B------:R-:W-:-:S04]  /*6ab0*/  SHF.L.U32 R163, R163, 0x10, RZ ;  /* 0x00000010a3a37819 */ /* 0x000fc800000006ff */
[----:B------:R-:W-:Y:S01]  /*6ac0*/  @!P0 MOV R200, R163 ;  /* 0x000000a300c88202 */ /* 0x000fe20000000f00 */
[----:B0-----:R-:W-:Y:S01]  /*6ad0*/  @P0 FMUL.FTZ R160, R162, R160 ;  /* 0x000000a0a2a00220 */ /* 0x001fe20000410000 */
[----:B--2---:R-:W-:-:S05]  /*6ae0*/  @P0 SHF.L.U32 R162, R227, 0x10, RZ ;  /* 0x00000010e3a20819 */ /* 0x004fca00000006ff */
[----:B------:R-:W-:Y:S01]  /*6af0*/  @P0 FFMA.FTZ R200, R160, R162, R163 ;  /* 0x000000a2a0c80223 */ /* 0x000fe200000100a3 */
[----:B------:R-:W-:-:S05]  /*6b00*/  @P0 SHF.L.U32 R160, R37, 0x10, RZ ;  /* 0x0000001025a00819 */ /* 0x000fca00000006ff */
[----:B-1----:R-:W-:Y:S02]  /*6b10*/  @P0 FMUL.FTZ R161, R160, R161 ;  /* 0x000000a1a0a10220 */ /* 0x002fe40000410000 */
[----:B------:R-:W0:Y:S01]  /*6b20*/  @P0 LDC R160, c[0x0][0x40c] ;  /* 0x00010300ffa00b82 */ /* 0x000e220000000800 */
[----:B------:R-:W-:Y:S01]  /*6b30*/  IMAD.U32 R163, R33, 0x10000, RZ ;  /* 0x0001000021a37824 */ /* 0x000fe200078e00ff */
[----:B------:R-:W-:-:S04]  /*6b40*/  @P0 SHF.L.U32 R162, R41, 0x10, RZ ;  /* 0x0000001029a20819 */ /* 0x000fc800000006ff */
[----:B------:R-:W-:Y:S01]  /*6b50*/  @!P0 MOV R201, R163 ;  /* 0x000000a300c98202 */ /* 0x000fe20000000f00 */
[--C-:B------:R-:W-:Y:S02]  /*6b60*/  @P0 FFMA.FTZ R201, R161, R162, R163.reuse ;  /* 0x000000a2a1c90223 */ /* 0x100fe400000100a3 */
[----:B------:R-:W1:Y:S01]  /*6b70*/  @P0 LDC R161, c[0x0][0x40c] ;  /* 0x00010300ffa10b82 */ /* 0x000e620000000800 */
[----:B------:R-:W-:Y:S02]  /*6b80*/  @P0 PRMT R162, R37, 0x7632, R162 ;  /* 0x0000763225a20816 */ /* 0x000fe400000000a2 */
[----:B------:R-:W-:Y:S02]  /*6b90*/  PRMT R163, R33, 0x7632, R163 ;  /* 0x0000763221a37816 */ /* 0x000fe400000000a3 */
[----:B------:R-:W-:Y:S02]  /*6ba0*/  @P0 SHF.L.U32 R162, R162, 0x10, RZ ;  /* 0x00000010a2a20819 */ /* 0x000fe400000006ff */
[----:B------:R-:W-:-:S03]  /*6bb0*/  SHF.L.U32 R163, R163, 0x10, RZ ;  /* 0x00000010a3a37819 */ /* 0x000fc600000006ff */
[----:B0-----:R-:W-:Y:S01]  /*6bc0*/  @P0 FMUL.FTZ R160, R162, R160 ;  /* 0x000000a0a2a00220 */ /* 0x001fe20000410000 */
[----:B---3--:R-:W-:Y:S01]  /*6bd0*/  @P0 IMAD.U32 R162, R226, 0x10000, RZ ;  /* 0x00010000e2a20824 */ /* 0x008fe200078e00ff */
[----:B------:R-:W-:-:S03]  /*6be0*/  @!P0 MOV R226, R163 ;  /* 0x000000a300e28202 */ /* 0x000fc60000000f00 */
[----:B------:R-:W-:Y:S01]  /*6bf0*/  @P0 FFMA.FTZ R226, R160, R162, R163 ;  /* 0x000000a2a0e20223 */ /* 0x000fe200000100a3 */
[----:B------:R-:W-:-:S05]  /*6c00*/  @P0 SHF.L.U32 R160, R38, 0x10, RZ ;  /* 0x0000001026a00819 */ /* 0x000fca00000006ff */
[----:B-1----:R-:W-:Y:S02]  /*6c10*/  @P0 FMUL.FTZ R161, R160, R161 ;  /* 0x000000a1a0a10220 */ /* 0x002fe40000410000 */
[----:B------:R-:W0:Y:S01]  /*6c20*/  @P0 LDC R160, c[0x0][0x40c] ;  /* 0x00010300ffa00b82 */ /* 0x000e220000000800 */
[----:B------:R-:W-:Y:S01]  /*6c30*/  SHF.L.U32 R163, R34, 0x10, RZ ;  /* 0x0000001022a37819 */ /* 0x000fe200000006ff */
[----:B------:R-:W-:-:S03]  /*6c40*/  @P0 IMAD.U32 R162, R42, 0x10000, RZ ;  /* 0x000100002aa20824 */ /* 0x000fc600078e00ff */
        /* <DEDUP_REMOVED lines=19> */
[----:B------:R-:W-:Y:S02]  /*6d80*/  PRMT R162, R35, 0x7632, R162 ;  /* 0x0000763223a27816 */ /* 0x000fe400000000a2 */
[----:B------:R-:W-:-:S03]  /*6d90*/  @P0 SHF.L.U32 R161, R161, 0x10, RZ ;  /* 0x00000010a1a10819 */ /* 0x000fc600000006ff */
[----:B------:R-:W-:Y:S02]  /*6da0*/  IMAD.U32 R162, R162, 0x10000, RZ ;  /* 0x00010000a2a27824 */ /* 0x000fe400078e00ff */
[----:B0-----:R-:W-:Y:S01]  /*6db0*/  @P0 FMUL.FTZ R160, R161, R160 ;  /* 0x000000a0a1a00220 */ /* 0x001fe20000410000 */
[----:B------:R-:W-:Y:S02]  /*6dc0*/  @P0 SHF.L.U32 R161, R230, 0x10, RZ ;  /* 0x00000010e6a10819 */ /* 0x000fe400000006ff */
[----:B------:R-:W-:-:S03]  /*6dd0*/  @!P0 MOV R230, R162 ;  /* 0x000000a200e68202 */ /* 0x000fc60000000f00 */
[----:B------:R-:W-:Y:S01]  /*6de0*/  @P0 FFMA.FTZ R230, R160, R161, R162 ;  /* 0x000000a1a0e60223 */ /* 0x000fe200000100a2 */
[----:B------:R-:W-:Y:S02]  /*6df0*/  F2FP.BF16.F32.PACK_AB R160, RZ, R199 ;  /* 0x000000c7ffa0723e */ /* 0x000fe400000010ff */
[----:B------:R-:W-:Y:S02]  /*6e00*/  F2FP.BF16.F32.PACK_AB R251, RZ, R200 ;  /* 0x000000c8fffb723e */ /* 0x000fe400000010ff */
[----:B------:R-:W-:Y:S02]  /*6e10*/  F2FP.BF16.F32.PACK_AB R161, RZ, R201 ;  /* 0x000000c9ffa1723e */ /* 0x000fe400000010ff */
[----:B------:R-:W-:Y:S02]  /*6e20*/  F2FP.BF16.F32.PACK_AB R193, RZ, R229 ;  /* 0x000000e5ffc1723e */ /* 0x000fe400000010ff */
[----:B------:R-:W-:Y:S02]  /*6e30*/  F2FP.BF16.F32.PACK_AB R163, RZ, R230 ;  /* 0x000000e6ffa3723e */ /* 0x000fe400000010ff */
        /* <DEDUP_REMOVED lines=8> */
.L_x_524:
[----:B------:R-:W2:Y:S01]  /*6ec0*/  LDL R228, [R1+0x10] ;  /* 0x0000100001e47983 */ /* 0x000ea20000100800 */
[----:B0-----:R-:W0:Y:S03]  /*6ed0*/  @P1 LDC R161, c[0x0][0x40c] ;  /* 0x00010300ffa11b82 */ /* 0x001e260000000800 */
[----:B------:R-:W3:Y:S04]  /*6ee0*/  LDL R229, [R1+0x14] ;  /* 0x0000140001e57983 */ /* 0x000ee80000100800 */
[----:B------:R-:W4:Y:S01]  /*6ef0*/  LDL R230, [R1+0x18] ;  /* 0x0000180001e67983 */ /* 0x000f220000100800 */
[----:B------:R-:W1:Y:S01]  /*6f00*/  @P1 LDC R160, c[0x0][0x40c] ;  /* 0x00010300ffa01b82 */ /* 0x000e620000000800 */
[----:B-----5:R-:W-:Y:S01]  /*6f10*/  @P1 SHF.L.U32 R162, R36, 0x10, RZ ;  /* 0x0000001024a21819 */ /* 0x020fe200000006ff */
[----:B------:R-:W-:Y:S01]  /*6f20*/  HFMA2 R199, -RZ, RZ, 0, 0 ;  /* 0x00000000ffc77431 */ /* 0x000fe200000001ff */
[----:B------:R-:W-:-:S02]  /*6f30*/  CS2R R200, SRZ ;  /* 0x0000000000c87805 */ /* 0x000fc4000001ff00 */
[----:B------:R-:W-:Y:S01]  /*6f40*/  CS2R R226, SRZ ;  /* 0x0000000000e27805 */ /* 0x000fe2000001ff00 */
[----:B0-----:R-:W-:Y:S01]  /*6f50*/  @P1 FMUL.FTZ R161, R162, R161 ;  /* 0x000000a1a2a11220 */ /* 0x001fe20000410000 */
[----:B------:R-:W-:-:S04]  /*6f60*/  @P1 IMAD.U32 R162, R40, 0x10000, RZ ;  /* 0x0001000028a21824 */ /* 0x000fc800078e00ff */
[----:B------:R-:W-:Y:S01]  /*6f70*/  @P1 FMUL.FTZ R199, R161, R162 ;  /* 0x000000a2a1c71220 */ /* 0x000fe20000410000 */
[----:B------:R-:W-:Y:S01]  /*6f80*/  @P1 PRMT R162, R36, 0x7632, R162 ;  /* 0x0000763224a21816 */ /* 0x000fe200000000a2 */
[----:B------:R-:W0:Y:S03]  /*6f90*/  @P1 LDC R161, c[0x0][0x40c] ;  /* 0x00010300ffa11b82 */ /* 0x000e260000000800 */
[----:B------:R-:W-:-:S05]  /*6fa0*/  @P1 SHF.L.U32 R162, R162, 0x10, RZ ;  /* 0x00000010a2a21819 */ /* 0x000fca00000006ff */
[----:B-1----:R-:W-:Y:S01]  /*6fb0*/  @P1 FMUL.FTZ R160, R162, R160 ;  /* 0x000000a0a2a01220 */ /* 0x002fe20000410000 */
[----:B--2---:R-:W-:-:S05]  /*6fc0*/  @P1 SHF.L.U32 R162, R228, 0x10, RZ ;  /* 0x00000010e4a21819 */ /* 0x004fca00000006ff */
        /* <DEDUP_REMOVED lines=10> */
[----:B---3--:R-:W-:Y:S02]  /*7070*/  @P1 SHF.L.U32 R162, R229, 0x10, RZ ;  /* 0x00000010e5a21819 */ /* 0x008fe400000006ff */
        /* <DEDUP_REMOVED lines=8> */
[----:B------:R-:W0:Y:S03]  /*7100*/  @P1 LDC R161, c[0x0][0x40c] ;  /* 0x00010300ffa11b82 */ /* 0x000e260000000800 */
[----:B------:R-:W-:-:S05]  /*7110*/  @P1 SHF.L.U32 R162, R162, 0x10, RZ ;  /* 0x00000010a2a21819 */ /* 0x000fca00000006ff */
[----:B-1----:R-:W-:Y:S01]  /*7120*/  @P1 FMUL.FTZ R160, R162, R160 ;  /* 0x000000a0a2a01220 */ /* 0x002fe20000410000 */
[----:B----4-:R-:W-:-:S04]  /*7130*/  @P1 IMAD.U32 R162, R230, 0x10000, RZ ;  /* 0x00010000e6a21824 */ /* 0x010fc800078e00ff */
[----:B------:R-:W-:Y:S01]  /*7140*/  @P1 FMUL.FTZ R228, R162, R160 ;  /* 0x000000a0a2e41220 */ /* 0x000fe20000410000 */
[----:B------:R-:W-:Y:S01]  /*7150*/  @P1 SHF.L.U32 R162, R39, 0x10, RZ ;  /* 0x0000001027a21819 */ /* 0x000fe200000006ff */
[----:B------:R-:W1:Y:S04]  /*7160*/  @P1 LDC R160, c[0x0][0x40c] ;  /* 0x00010300ffa01b82 */ /* 0x000e680000000800 */
[----:B0-----:R-:W-:Y:S01]  /*7170*/  @P1 FMUL.FTZ R161, R162, R161 ;  /* 0x000000a1a2a11220 */ /* 0x001fe20000410000 */
[----:B------:R-:W-:-:S05]  /*7180*/  @P1 SHF.L.U32 R162, R43, 0x10, RZ ;  /* 0x000000102ba21819 */ /* 0x000fca00000006ff */
[----:B------:R-:W-:Y:S01]  /*7190*/  @P1 FMUL.FTZ R229, R161, R162 ;  /* 0x000000a2a1e51220 */ /* 0x000fe20000410000 */
[----:B------:R-:W-:-:S04]  /*71a0*/  @P1 PRMT R161, R39, 0x7632, R161 ;  /* 0x0000763227a11816 */ /* 0x000fc800000000a1 */
[----:B------:R-:W-:-:S05]  /*71b0*/  @P1 SHF.L.U32 R161, R161, 0x10, RZ ;  /* 0x00000010a1a11819 */ /* 0x000fca00000006ff */
[----:B-1----:R-:W-:Y:S02]  /*71c0*/  @P1 FMUL.FTZ R160, R161, R160 ;  /* 0x000000a0a1a01220 */ /* 0x002fe40000410000 */
[----:B------:R-:W2:Y:S01]  /*71d0*/  LDL R161, [R1+0x1c] ;  /* 0x00001c0001a17983 */ /* 0x000ea20000100800 */
[----:B------:R-:W-:Y:S02]  /*71e0*/  MOV R230, RZ ;  /* 0x000000ff00e67202 */ /* 0x000fe40000000f00 */
[----:B------:R-:W-:Y:S02]  /*71f0*/  F2FP.BF16.F32.PACK_AB R251, RZ, R200 ;  /* 0x000000c8fffb723e */ /* 0x000fe400000010ff */
[----:B------:R-:W-:Y:S02]  /*7200*/  F2FP.BF16.F32.PACK_AB R193, RZ, R229 ;  /* 0x000000e5ffc1723e */ /* 0x000fe400000010ff */
[----:B------:R-:W-:Y:S02]  /*7210*/  F2FP.BF16.F32.PACK_AB R250, RZ, R226 ;  /* 0x000000e2fffa723e */ /* 0x000fe400000010ff */
[----:B------:R-:W-:-:S02]  /*7220*/  F2FP.BF16.F32.PACK_AB R162, RZ, R227 ;  /* 0x000000e3ffa2723e */ /* 0x000fc400000010ff */
[----:B------:R-:W-:-:S04]  /*7230*/  F2FP.BF16.F32.PACK_AB R249, RZ, R228 ;  /* 0x000000e4fff9723e */ /* 0x000fc800000010ff */
[----:B------:R-:W-:Y:S01]  /*7240*/  PRMT R162, R162, 0x5410, R249 ;  /* 0x00005410a2a27816 */ /* 0x000fe200000000f9 */
[----:B--2---:R-:W-:-:S04]  /*7250*/  @P1 IMAD.U32 R161, R161, 0x10000, RZ ;  /* 0x00010000a1a11824 */ /* 0x004fc800078e00ff */
[----:B------:R-:W-:Y:S01]  /*7260*/  @P1 FMUL.FTZ R230, R161, R160 ;  /* 0x000000a0a1e61220 */ /* 0x000fe20000410000 */
[----:B------:R-:W-:Y:S02]  /*7270*/  F2FP.BF16.F32.PACK_AB R160, RZ, R199 ;  /* 0x000000c7ffa0723e */ /* 0x000fe400000010ff */
[----:B------:R-:W-:Y:S02]  /*7280*/  F2FP.BF16.F32.PACK_AB R161, RZ, R201 ;  /* 0x000000c9ffa1723e */ /* 0x000fe400000010ff */
[----:B------:R-:W-:Y:S02]  /*7290*/  F2FP.BF16.F32.PACK_AB R163, RZ, R230 ;  /* 0x000000e6ffa3723e */ /* 0x000fe400000010ff */
[----:B------:R-:W-:Y:S02]  /*72a0*/  PRMT R160, R160, 0x5410, R251 ;  /* 0x00005410a0a07816 */ /* 0x000fe400000000fb */
[----:B------:R-:W-:Y:S02]  /*72b0*/  PRMT R161, R161, 0x5410, R250 ;  /* 0x00005410a1a17816 */ /* 0x000fe400000000fa */
[----:B------:R-:W-:-:S07]  /*72c0*/  PRMT R163, R193, 0x5410, R163 ;  /* 0x00005410c1a37816 */ /* 0x000fce00000000a3 */
.L_x_525:
[----:B------:R-:W0:Y:S01]  /*72d0*/  LDC.64 R250, c[0x0][0x3a8] ;  /* 0x0000ea00fffa7b82 */ /* 0x000e220000000a00 */
[----:B------:R-:W1:Y:S01]  /*72e0*/  S2R R249, SR_TID.X ;  /* 0x0000000000f97919 */ /* 0x000e620000002100 */
[----:B------:R-:W-:Y:S01]  /*72f0*/  UMOV UR10, 0xffffffff ;  /* 0xffffffff000a7882 */ /* 0x000fe20000000000 */
[----:B0-----:R-:W-:-:S05]  /*7300*/  IMAD.WIDE.U32 R192, R192, 0x10, R250 ;  /* 0x00000010c0c07825 */ /* 0x001fca00078e00fa */
[----:B------:R0:W-:Y:S01]  /*7310*/  STG.E.128 desc[UR6][R192.64], R160 ;  /* 0x000000a0c0007986 */ /* 0x0001e2000c101d06 */
[----:B-1----:R-:W-:Y:S01]  /*7320*/  LOP3.LUT P0, RZ, R249, 0x1f, RZ, 0xc0, !PT ;  /* 0x0000001ff9ff7812 */ /* 0x002fe2000780c0ff */
[----:B0-----:R-:W-:-:S04]  /*7330*/  FADD.FTZ R160, RZ, R187 ;  /* 0x000000bbffa07221 */ /* 0x001fc80000010000 */
        /* <DEDUP_REMOVED lines=93> */
[C---:B------:R-:W-:Y:S01]  /*7910*/  FADD.FTZ R161, -R163.reuse, R186 ;  /* 0x000000baa3a17221 */ /* 0x040fe20000010100 */
[----:B------:R-:W-:Y:S02]  /*7920*/  FADD.FTZ R192, -R163, R230 ;  /* 0x000000e6a3c07221 */ /* 0x000fe40000010100 */
        /* <DEDUP_REMOVED lines=155> */
[----:B------:R-:W-:-:S04]  /*82e0*/  FFMA.FTZ R160, R161, R161, R160 ;  /* 0x000000a1a1a07223 */ /* 0x000fc800000100a0 */
        /* <DEDUP_REMOVED lines=10> */
.L_x_541:
[----:B-1----:R-:W-:Y:S01]  /*8390*/  FADD.FTZ R160, R192, R160 ;  /* 0x000000a0c0a07221 */ /* 0x002fe20000010000 */
[----:B------:R-:W-:Y:S01]  /*83a0*/  ISETP.NE.AND P1, PT, RZ, UR8, PT ;  /* 0x00000008ff007c0c */ /* 0x000fe2000bf25270 */
[----:B------:R-:W1:Y:S01]  /*83b0*/  @!P0 LDC.64 R250, c[0x0][0x3c8] ;  /* 0x0000f200fffa8b82 */ /* 0x000e620000000a00 */
[----:B------:R-:W-:Y:S01]  /*83c0*/  BSSY.RECONVERGENT B0, `(.L_x_527) ;  /* 0x000023c000007945 */ /* 0x000fe20003800200 */
[----:B------:R-:W-:-:S06]  /*83d0*/  FFMA.FTZ R162, R160, R249, UR9 ;  /* 0x00000009a0a27e23 */ /* 0x000fcc00080100f9 */
[----:B------:R-:W2:Y:S02]  /*83e0*/  @!P0 LDC.64 R160, c[0x0][0x3c0] ;  /* 0x0000f000ffa08b82 */ /* 0x000ea40000000a00 */
[----:B--2---:R-:W-:-:S05]  /*83f0*/  @!P0 IMAD.WIDE R160, R2, 0x4, R160 ;  /* 0x0000000402a08825 */ /* 0x004fca00078e02a0 */
[----:B------:R2:W-:Y:S02]  /*8400*/  @!P0 STG.E desc[UR6][R160.64], R163 ;  /* 0x000000a3a0008986 */ /* 0x0005e4000c101906 */
[----:B--2---:R-:W-:-:S05]  /*8410*/  FMUL.FTZ R160, R163, R163 ;  /* 0x000000a3a3a07220 */ /* 0x004fca0000410000 */
[----:B------:R-:W-:-:S05]  /*8420*/  FSEL R160, R160, RZ, P1 ;  /* 0x000000ffa0a07208 */ /* 0x000fca0000800000 */
[----:B------:R-:W-:-:S04]  /*8430*/  FADD.FTZ R160, R162, R160 ;  /* 0x000000a0a2a07221 */ /* 0x000fc80000010000 */
[----:B0-----:R1:W0:Y:S02]  /*8440*/  MUFU.RSQ R192, R160 ;  /* 0x000000a000c07308 */ /* 0x0012240000001400 */
[----:B-1----:R-:W-:-:S05]  /*8450*/  @!P0 IMAD.WIDE R160, R2, 0x4, R250 ;  /* 0x0000000402a08825 */ /* 0x002fca00078e02fa */
[----:B0-----:R0:W-:Y:S01]  /*8460*/  @!P0 STG.E desc[UR6][R160.64], R192 ;  /* 0x000000c0a0008986 */ /* 0x0011e2000c101906 */
[----:B------:R-:W-:-:S13]  /*8470*/  ISETP.GE.AND P0, PT, R188, 0x1, PT ;  /* 0x00000001bc00780c */ /* 0x000fda0003f06270 */
[----:B0-----:R-:W-:Y:S05]  /*8480*/  @!P0 BRA `(.L_x_528) ;  /* 0x0000002000bc8947 */ /* 0x001fea0003800000 */
[----:B------:R-:W2:Y:S01]  /*8490*/  LDL R249, [R1+0x20] ;  /* 0x0000200001f97983 */ /* 0x000ea20000100800 */
[----:B------:R-:W0:Y:S03]  /*84a0*/  LDC R162, c[0x0][0x388] ;  /* 0x0000e200ffa27b82 */ /* 0x000e260000000800 */
[----:B------:R-:W3:Y:S01]  /*84b0*/  LDL R193, [R1+0x24] ;  /* 0x0000240001c17983 */ /* 0x000ee20000100800 */
[----:B------:R-:W-:Y:S02]  /*84c0*/  IADD3 R0, PT, PT, R188, -0x1, RZ ;  /* 0xffffffffbc007810 */ /* 0x000fe40007ffe0ff */
[----:B------:R-:W-:Y:S01]  /*84d0*/  FSEL R188, R163, RZ, !P1 ;  /* 0x000000ffa3bc7208 */ /* 0x000fe20004800000 */
[----:B------:R-:W4:Y:S01]  /*84e0*/  LDL R251, [R1+0x2c] ;  /* 0x00002c0001fb7983 */ /* 0x000f220000100800 */
[----:B------:R-:W-:-:S03]  /*84f0*/  SHF.L.U32 R161, R156, 0x10, RZ ;  /* 0x000000109ca17819 */ /* 0x000fc600000006ff */
[C---:B------:R-:W-:Y:S01]  /*8500*/  FADD.FTZ R160, -R188.reuse, R187 ;  /* 0x000000bbbca07221 */ /* 0x040fe20000010100 */
[----:B------:R-:W-:Y:S01]  /*8510*/  FADD.FTZ R186, -R188, R186 ;  /* 0x000000babcba7221 */ /* 0x000fe20000010100 */
[----:B------:R-:W5:Y:S02]  /*8520*/  LDL R250, [R1+0x30] ;  /* 0x0000300001fa7983 */ /* 0x000f640000100800 */
[C---:B------:R-:W-:Y:S01]  /*8530*/  FMUL.FTZ R160, R192.reuse, R160 ;  /* 0x000000a0c0a07220 */ /* 0x040fe20000410000 */
[----:B------:R-:W-:Y:S01]  /*8540*/  FMUL.FTZ R186, R192, R186 ;  /* 0x000000bac0ba7220 */ /* 0x000fe20000410000 */
[----:B------:R-:W5:Y:S01]  /*8550*/  LDL R187, [R1+0x3c] ;  /* 0x00003c0001bb7983 */ /* 0x000f620000100800 */
[----:B0-----:R-:W-:Y:S01]  /*8560*/  IMAD R0, R0, R162, RZ ;  /* 0x000000a200007224 */ /* 0x001fe200078e02ff */
[----:B------:R-:W-:-:S05]  /*8570*/  SHF.L.U32 R162, R116, 0x10, RZ ;  /* 0x0000001074a27819 */ /* 0x000fca00000006ff */
[----:B------:R-:W-:Y:S01]  /*8580*/  FFMA.FTZ R160, R160, R161, R162 ;  /* 0x000000a1a0a07223 */ /* 0x000fe200000100a2 */
[----:B--2---:R-:W-:Y:S02]  /*8590*/  SHF.L.U32 R161, R249, 0x10, RZ ;  /* 0x00000010f9a17819 */ /* 0x004fe400000006ff */
[----:B------:R-:W2:Y:S01]  /*85a0*/  LDL R249, [R1+0x34] ;  /* 0x0000340001f97983 */ /* 0x000ea20000100800 */
[----:B---3--:R-:W-:-:S03]  /*85b0*/  IMAD.U32 R162, R193, 0x10000, RZ ;  /* 0x00010000c1a27824 */ /* 0x008fc600078e00ff */
[----:B------:R-:W3:Y:S01]  /*85c0*/  LDL R193, [R1+0x38] ;  /* 0x0000380001c17983 */ /* 0x000ee20000100800 */
[----:B------:R-:W-:Y:S01]  /*85d0*/  FFMA.FTZ R186, R186, R161, R162 ;  /* 0x000000a1baba7223 */ /* 0x000fe200000100a2 */
[----:B------:R-:W-:Y:S02]  /*85e0*/  FADD.FTZ R161, -R188, R185 ;  /* 0x000000b9bca17221 */ /* 0x000fe40000010100 */
[----:B------:R-:W5:Y:S01]  /*85f0*/  LDL R185, [R1+0x28] ;  /* 0x0000280001b97983 */ /* 0x000f620000100800 */
[----:B------:R-:W-:Y:S01]  /*8600*/  SHF.L.U32 R162, R157, 0x10, RZ ;  /* 0x000000109da27819 */ /* 0x000fe200000006ff */
[----:B------:R-:W-:Y:S01]  /*8610*/  FMUL.FTZ R161, R192, R161 ;  /* 0x000000a1c0a17220 */ /* 0x000fe20000410000 */
[----:B------:R-:W-:Y:S01]  /*8620*/  SHF.L.U32 R163, R117, 0x10, RZ ;  /* 0x0000001075a37819 */ /* 0x000fe200000006ff */
[----:B------:R-:W-:-:S04]  /*8630*/  FADD.FTZ R184, -R188, R184 ;  /* 0x000000b8bcb87221 */ /* 0x000fc80000010100 */
[----:B------:R-:W-:Y:S01]  /*8640*/  FFMA.FTZ R161, R161, R162, R163 ;  /* 0x000000a2a1a17223 */ /* 0x000fe200000100a3 */
[----:B----4-:R-:W-:Y:S01]  /*8650*/  SHF.L.U32 R163, R251, 0x10, RZ ;  /* 0x00000010fba37819 */ /* 0x010fe200000006ff */
[----:B------:R-:W-:Y:S01]  /*8660*/  FMUL.FTZ R184, R192, R184 ;  /* 0x000000b8c0b87220 */ /* 0x000fe20000410000 */
[----:B------:R-:W-:-:S04]  /*8670*/  FADD.FTZ R180, -R188, R180 ;  /* 0x000000b4bcb47221 */ /* 0x000fc80000010100 */
[----:B------:R-:W-:Y:S01]  /*8680*/  FMUL.FTZ R180, R192, R180 ;  /* 0x000000b4c0b47220 */ /* 0x000fe20000410000 */
[----:B------:R-:W-:Y:S02]  /*8690*/  F2FP.BF16.F32.PACK_AB R160, R186, R160 ;  /* 0x000000a0baa0723e */ /* 0x000fe400000010ff */
[----:B------:R-:W4:Y:S01]  /*86a0*/  LDL R186, [R1+0x4c] ;  /* 0x00004c0001ba7983 */ /* 0x000f220000100800 */
[----:B-----5:R-:W-:-:S03]  /*86b0*/  SHF.L.U32 R162, R185, 0x10, RZ ;  /* 0x00000010b9a27819 */ /* 0x020fc600000006ff */
[----:B------:R-:W5:Y:S02]  /*86c0*/  LDL R185, [R1+0x5c] ;  /* 0x00005c0001b97983 */ /* 0x000f640000100800 */
[----:B------:R-:W-:Y:S01]  /*86d0*/  FFMA.FTZ R184, R184, R162, R163 ;  /* 0x000000a2b8b87223 */ /* 0x000fe200000100a3 */
[----:B------:R-:W-:Y:S01]  /*86e0*/  FADD.FTZ R162, -R188, R183 ;  /* 0x000000b7bca27221 */ /* 0x000fe20000010100 */
[----:B------:R-:W-:Y:S01]  /*86f0*/  SHF.L.U32 R183, R118, 0x10, RZ ;  /* 0x0000001076b77819 */ /* 0x000fe200000006ff */
[----:B------:R-:W-:Y:S02]  /*8700*/  IMAD.U32 R163, R158, 0x10000, RZ ;  /* 0x000100009ea37824 */ /* 0x000fe400078e00ff */
[----:B------:R-:W-:-:S04]  /*8710*/  FMUL.FTZ R162, R192, R162 ;  /* 0x000000a2c0a27220 */ /* 0x000fc80000410000 */
[----:B------:R-:W-:Y:S01]  /*8720*/  FFMA.FTZ R162, R162, R163, R183 ;  /* 0x000000a3a2a27223 */ /* 0x000fe200000100b7 */
[----:B------:R-:W-:Y:S01]  /*8730*/  FADD.FTZ R163, -R188, R182 ;  /* 0x000000b6bca37221 */ /* 0x000fe20000010100 */
[----:B------:R-:W-:Y:S02]  /*8740*/  SHF.L.U32 R182, R250, 0x10, RZ ;  /* 0x00000010fab67819 */ /* 0x000fe400000006ff */
[----:B--2---:R-:W-:Y:S01]  /*8750*/  SHF.L.U32 R183, R249, 0x10, RZ ;  /* 0x00000010f9b77819 */ /* 0x004fe200000006ff */
[----:B------:R-:W-:Y:S01]  /*8760*/  FMUL.FTZ R163, R192, R163 ;  /* 0x000000a3c0a37220 */ /* 0x000fe20000410000 */
[----:B------:R-:W0:Y:S01]  /*8770*/  LDC.64 R250, c[0x0][0x428] ;  /* 0x00010a00fffa7b82 */ /* 0x000e220000000a00 */
[----:B------:R-:W-:Y:S01]  /*8780*/  F2FP.BF16.F32.PACK_AB R161, R184, R161 ;  /* 0x000000a1b8a1723e */ /* 0x000fe200000010ff */
[----:B------:R-:W2:Y:S01]  /*8790*/  LDL R249, [R1+0x54] ;  /* 0x0000540001f97983 */ /* 0x000ea20000100800 */
[----:B------:R-:W-:Y:S01]  /*87a0*/  FFMA.FTZ R182, R163, R182, R183 ;  /* 0x000000b6a3b67223 */ /* 0x000fe200000100b7 */
[----:B------:R-:W-:Y:S01]  /*87b0*/  FADD.FTZ R163, -R188, R181 ;  /* 0x000000b5bca37221 */ /* 0x000fe20000010100 */
[----:B------:R-:W-:Y:S01]  /*87c0*/  SHF.L.U32 R181, R159, 0x10, RZ ;  /* 0x000000109fb57819 */ /* 0x000fe200000006ff */
[----:B------:R-:W-:Y:S01]  /*87d0*/  IMAD.U32 R183, R119, 0x10000, RZ ;  /* 0x0001000077b77824 */ /* 0x000fe200078e00ff */
[----:B------:R-:W5:Y:S01]  /*87e0*/  LDL R184, [R1+0x50] ;  /* 0x0000500001b87983 */ /* 0x000f620000100800 */
[----:B------:R-:W-:-:S04]  /*87f0*/  FMUL.FTZ R163, R192, R163 ;  /* 0x000000a3c0a37220 */ /* 0x000fc80000410000 */
[----:B------:R-:W-:Y:S01]  /*8800*/  FFMA.FTZ R163, R163, R181, R183 ;  /* 0x000000b5a3a37223 */ /* 0x000fe200000100b7 */
[----:B---3--:R-:W-:Y:S02]  /*8810*/  SHF.L.U32 R181, R193, 0x10, RZ ;  /* 0x00000010c1b57819 */ /* 0x008fe400000006ff */
[----:B------:R-:W1:Y:S01]  /*8820*/  S2R R193, SR_TID.X ;  /* 0x0000000000c17919 */ /* 0x000e620000002100 */
[----:B------:R-:W-:Y:S02]  /*8830*/  SHF.L.U32 R183, R187, 0x10, RZ ;  /* 0x00000010bbb77819 */ /* 0x000fe400000006ff */
[----:B------:R-:W-:Y:S01]  /*8840*/  F2FP.BF16.F32.PACK_AB R162, R182, R162 ;  /* 0x000000a2b6a2723e */ /* 0x000fe200000010ff */
[----:B------:R-:W3:Y:S02]  /*8850*/  LDL R187, [R1+0x40] ;  /* 0x0000400001bb7983 */ /* 0x000ee40000100800 */
[----:B------:R-:W-:Y:S02]  /*8860*/  FFMA.FTZ R180, R180, R181, R183 ;  /* 0x000000b5b4b47223 */ /* 0x000fe400000100b7 */
[----:B------:R-:W3:Y:S03]  /*8870*/  LDL R183, [R1+0x44] ;  /* 0x0000440001b77983 */ /* 0x000ee60000100800 */
[----:B------:R-:W-:-:S02]  /*8880*/  F2FP.BF16.F32.PACK_AB R163, R180, R163 ;  /* 0x000000a3b4a3723e */ /* 0x000fc400000010ff */
[----:B------:R-:W-:-:S04]  /*8890*/  SHF.R.S32.HI R180, RZ, 0x1f, R0 ;  /* 0x0000001fffb47819 */ /* 0x000fc80000011400 */
[----:B------:R-:W-:Y:S02]  /*88a0*/  LEA.HI R180, R180, R0, RZ, 0x3 ;  /* 0x00000000b4b47211 */ /* 0x000fe400078f18ff */
[----:B-1----:R-:W-:Y:S02]  /*88b0*/  LOP3.LUT R0, R193, 0x1f, RZ, 0xc0, !PT ;  /* 0x0000001fc1007812 */ /* 0x002fe400078ec0ff */
[----:B------:R-:W3:Y:S02]  /*88c0*/  LDL R193, [R1+0x58] ;  /* 0x0000580001c17983 */ /* 0x000ee40000100800 */
[----:B------:R-:W-:-:S05]  /*88d0*/  LEA.HI.SX32 R182, R180, R0, 0x1d ;  /* 0x00000000b4b67211 */ /* 0x000fca00078feaff */
[----:B0-----:R-:W-:-:S05]  /*88e0*/  IMAD.WIDE.U32 R180, R182, 0x10, R250 ;  /* 0x00000010b6b47825 */ /* 0x001fca00078e00fa */
[----:B------:R0:W-:Y:S04]  /*88f0*/  STG.E.128 desc[UR6][R180.64], R160 ;  /* 0x000000a0b4007986 */ /* 0x0001e8000c101d06 */
[----:B0-----:R-:W2:Y:S01]  /*8900*/  LDL R181, [R1+0x48] ;  /* 0x0000480001b57983 */ /* 0x001ea20000100800 */
[----:B------:R-:W-:Y:S01]  /*8910*/  FADD.FTZ R24, -R188, R24 ;  /* 0x00000018bc187221 */ /* 0x000fe20000010100 */
[----:B------:R-:W-:Y:S02]  /*8920*/  SHF.L.U32 R160, R152, 0x10, RZ ;  /* 0x0000001098a07819 */ /* 0x000fe400000006ff */
[----:B------:R-:W-:Y:S01]  /*8930*/  SHF.L.U32 R161, R112, 0x10, RZ ;  /* 0x0000001070a17819 */ /* 0x000fe200000006ff */
[----:B------:R-:W-:Y:S01]  /*8940*/  FMUL.FTZ R24, R192, R24 ;  /* 0x00000018c0187220 */ /* 0x000fe20000410000 */
[----:B------:R-:W3:Y:S03]  /*8950*/  LDL R180, [R1+0x7c] ;  /* 0x00007c0001b47983 */ /* 0x000ee60000100800 */
[----:B------:R-:W-:Y:S01]  /*8960*/  FFMA.FTZ R24, R24, R160, R161 ;  /* 0x000000a018187223 */ /* 0x000fe200000100a1 */
[----:B------:R-:W-:Y:S01]  /*8970*/  FADD.FTZ R160, -R188, R26 ;  /* 0x0000001abca07221 */ /* 0x000fe20000010100 */
[----:B------:R-:W-:Y:S01]  /*8980*/  SHF.L.U32 R161, R113, 0x10, RZ ;  /* 0x0000001071a17819 */ /* 0x000fe200000006ff */
[----:B------:R-:W-:Y:S01]  /*8990*/  IMAD.U32 R26, R153, 0x10000, RZ ;  /* 0x00010000991a7824 */ /* 0x000fe200078e00ff */
[----:B------:R-:W3:Y:S01]  /*89a0*/  LDL R163, [R1+0x60] ;  /* 0x0000600001a37983 */ /* 0x000ee20000100800 */
[----:B------:R-:W-:-:S03]  /*89b0*/  FMUL.FTZ R160, R192, R160 ;  /* 0x000000a0c0a07220 */ /* 0x000fc60000410000 */
[----:B------:R-:W3:Y:S01]  /*89c0*/  LDL R162, [R1+0x64] ;  /* 0x0000640001a27983 */ /* 0x000ee20000100800 */
[----:B------:R-:W-:Y:S01]  /*89d0*/  FFMA.FTZ R160, R160, R26, R161 ;  /* 0x0000001aa0a07223 */ /* 0x000fe200000100a1 */
[----:B------:R-:W-:Y:S01]  /*89e0*/  FADD.FTZ R161, -R188, R27 ;  /* 0x0000001bbca17221 */ /* 0x000fe20000010100 */
[----:B----4-:R-:W-:Y:S02]  /*89f0*/  SHF.L.U32 R27, R186, 0x10, RZ ;  /* 0x00000010ba1b7819 */ /* 0x010fe400000006ff */
[----:B------:R-:W4:Y:S01]  /*8a00*/  LDL R186, [R1+0x68] ;  /* 0x0000680001ba7983 */ /* 0x000f220000100800 */
[----:B------:R-:W-:Y:S01]  /*8a10*/  FMUL.FTZ R161, R192, R161 ;  /* 0x000000a1c0a17220 */ /* 0x000fe20000410000 */
[----:B--2---:R-:W-:Y:S02]  /*8a20*/  SHF.L.U32 R26, R181, 0x10, RZ ;  /* 0x00000010b51a7819 */ /* 0x004fe400000006ff */
[----:B------:R-:W2:Y:S03]  /*8a30*/  LDL R181, [R1+0x78] ;  /* 0x0000780001b57983 */ /* 0x000ea60000100800 */
[----:B------:R-:W-:Y:S01]  /*8a40*/  FFMA.FTZ R161, R161, R26, R27 ;  /* 0x0000001aa1a17223 */ /* 0x000fe2000001001b */
[----:B------:R-:W-:Y:S01]  /*8a50*/  FADD.FTZ R26, -R188, R28 ;  /* 0x0000001cbc1a7221 */ /* 0x000fe20000010100 */
[----:B------:R-:W-:Y:S01]  /*8a60*/  SHF.L.U32 R27, R154, 0x10, RZ ;  /* 0x000000109a1b7819 */ /* 0x000fe200000006ff */
[----:B------:R-:W-:-:S02]  /*8a70*/  IMAD.U32 R28, R114, 0x10000, RZ ;  /* 0x00010000721c7824 */ /* 0x000fc400078e00ff */
[----:B------:R-:W-:-:S04]  /*8a80*/  FMUL.FTZ R26, R192, R26 ;  /* 0x0000001ac01a7220 */ /* 0x000fc80000410000 */
[----:B------:R-:W-:Y:S01]  /*8a90*/  FFMA.FTZ R26, R26, R27, R28 ;  /* 0x0000001b1a1a7223 */ /* 0x000fe2000001001c */
[----:B------:R-:W-:Y:S01]  /*8aa0*/  FADD.FTZ R27, -R188, R29 ;  /* 0x0000001dbc1b7221 */ /* 0x000fe20000010100 */
[----:B-----5:R-:W-:Y:S02]  /*8ab0*/  SHF.L.U32 R28, R184, 0x10, RZ ;  /* 0x00000010b81c7819 */ /* 0x020fe400000006ff */
[----:B------:R-:W-:Y:S01]  /*8ac0*/  SHF.L.U32 R29, R249, 0x10, RZ ;  /* 0x00000010f91d7819 */ /* 0x000fe200000006ff */
[----:B------:R-:W-:Y:S01]  /*8ad0*/  FMUL.FTZ R27, R192, R27 ;  /* 0x0000001bc01b7220 */ /* 0x000fe20000410000 */
[----:B------:R-:W5:Y:S03]  /*8ae0*/  LDL R184, [R1+0x70] ;  /* 0x0000700001b87983 */ /* 0x000f660000100800 */
[----:B------:R-:W-:Y:S01]  /*8af0*/  FFMA.FTZ R28, R27, R28, R29 ;  /* 0x0000001c1b1c7223 */ /* 0x000fe2000001001d */
[----:B------:R-:W-:Y:S01]  /*8b00*/  FADD.FTZ R27, -R188, R30 ;  /* 0x0000001ebc1b7221 */ /* 0x000fe20000010100 */
[----:B------:R-:W-:-:S02]  /*8b10*/  SHF.L.U32 R29, R155, 0x10, RZ ;  /* 0x000000109b1d7819 */ /* 0x000fc400000006ff */
[----:B------:R-:W-:Y:S01]  /*8b20*/  SHF.L.U32 R30, R115, 0x10, RZ ;  /* 0x00000010731e7819 */ /* 0x000fe200000006ff */
[----:B------:R-:W-:-:S04]  /*8b30*/  FMUL.FTZ R27, R192, R27 ;  /* 0x0000001bc01b7220 */ /* 0x000fc80000410000 */
[----:B------:R-:W-:Y:S01]  /*8b40*/  FFMA.FTZ R27, R27, R29, R30 ;  /* 0x0000001d1b1b7223 */ /* 0x000fe2000001001e */
[----:B------:R-:W-:Y:S01]  /*8b50*/  FADD.FTZ R29, -R188, R31 ;  /* 0x0000001fbc1d7221 */ /* 0x000fe20000010100 */
[----:B------:R-:W-:Y:S02]  /*8b60*/  SHF.L.U32 R31, R185, 0x10, RZ ;  /* 0x00000010b91f7819 */ /* 0x000fe400000006ff */
[----:B------:R-:W2:Y:S01]  /*8b70*/  LDL R185, [R1+0x6c] ;  /* 0x00006c0001b97983 */ /* 0x000ea20000100800 */
[----:B------:R-:W-:Y:S01]  /*8b80*/  FMUL.FTZ R29, R192, R29 ;  /* 0x0000001dc01d7220 */ /* 0x000fe20000410000 */
[----:B---3--:R-:W-:-:S04]  /*8b90*/  IMAD.U32 R30, R193, 0x10000, RZ ;  /* 0x00010000c11e7824 */ /* 0x008fc800078e00ff */
[----:B------:R-:W-:Y:S01]  /*8ba0*/  FFMA.FTZ R30, R29, R30, R31 ;  /* 0x0000001e1d1e7223 */ /* 0x000fe2000001001f */
[----:B------:R-:W-:Y:S02]  /*8bb0*/  SHF.L.U32 R31, R183, 0x10, RZ ;  /* 0x00000010b71f7819 */ /* 0x000fe400000006ff */
[----:B------:R-:W3:Y:S01]  /*8bc0*/  LDL R183, [R1+0x74] ;  /* 0x0000740001b77983 */ /* 0x000ee20000100800 */
[----:B------:R-:W-:Y:S01]  /*8bd0*/  FADD.FTZ R29, -R188, R25 ;  /* 0x00000019bc1d7221 */ /* 0x000fe20000010100 */
[----:B------:R-:W-:-:S03]  /*8be0*/  SHF.L.U32 R25, R187, 0x10, RZ ;  /* 0x00000010bb197819 */ /* 0x000fc600000006ff */
[----:B------:R-:W-:Y:S01]  /*8bf0*/  FMUL.FTZ R29, R192, R29 ;  /* 0x0000001dc01d7220 */ /* 0x000fe20000410000 */
[----:B------:R-:W-:Y:S02]  /*8c00*/  F2FP.BF16.F32.PACK_AB R26, R28, R26 ;  /* 0x0000001a1c1a723e */ /* 0x000fe400000010ff */
[----:B------:R-:W-:Y:S01]  /*8c10*/  IADD3 R28, PT, PT, R182, 0x20, RZ ;  /* 0x00000020b61c7810 */ /* 0x000fe20007ffe0ff */
[----:B------:R-:W-:Y:S01]  /*8c20*/  FFMA.FTZ R29, R29, R25, R31 ;  /* 0x000000191d1d7223 */ /* 0x000fe2000001001f */
[----:B------:R-:W-:Y:S01]  /*8c30*/  F2FP.BF16.F32.PACK_AB R27, R30, R27 ;  /* 0x0000001b1e1b723e */ /* 0x000fe200000010ff */
[----:B------:R-:W-:Y:S01]  /*8c40*/  FADD.FTZ R8, -R188, R8 ;  /* 0x00000008bc087221 */ /* 0x000fe20000010100 */
[----:B------:R-:W-:Y:S01]  /*8c50*/  F2FP.BF16.F32.PACK_AB R25, R161, R160 ;  /* 0x000000a0a119723e */ /* 0x000fe200000010ff */
[----:B------:R-:W3:Y:S01]  /*8c60*/  LDL R31, [R1+0x80] ;  /* 0x00008000011f7983 */ /* 0x000ee20000100800 */
[----:B------:R-:W-:Y:S01]  /*8c70*/  F2FP.BF16.F32.PACK_AB R24, R29, R24 ;  /* 0x000000181d18723e */ /* 0x000fe200000010ff */
[----:B------:R-:W-:-:S04]  /*8c80*/  IMAD.WIDE.U32 R28, R28, 0x10, R250 ;  /* 0x000000101c1c7825 */ /* 0x000fc800078e00fa */
[----:B------:R-:W-:Y:S01]  /*8c90*/  FMUL.FTZ R8, R192, R8 ;  /* 0x00000008c0087220 */ /* 0x000fe20000410000 */
[----:B------:R-:W3:Y:S04]  /*8ca0*/  LDL R30, [R1+0x88] ;  /* 0x00008800011e7983 */ /* 0x000ee80000100800 */
[----:B------:R0:W-:Y:S01]  /*8cb0*/  STG.E.128 desc[UR6][R28.64], R24 ;  /* 0x000000181c007986 */ /* 0x0001e2000c101d06 */
[C---:B------:R-:W-:Y:S01]  /*8cc0*/  FADD.FTZ R17, -R188.reuse, R17 ;  /* 0x00000011bc117221 */ /* 0x040fe20000010100 */
        /* <DEDUP_REMOVED lines=10> */
[----:B------:R-:W-:Y:S01]  /*8d70*/  FADD.FTZ R168, -R188, R168 ;  /* 0x000000a8bca87221 */ /* 0x000fe20000010100 */
[----:B------:R-:W3:Y:S04]  /*8d80*/  LDL R160, [R1+0xd4] ;  /* 0x0000d40001a07983 */ /* 0x000ee80000100800 */
[----:B------:R-:W3:Y:S04]  /*8d90*/  LDL R161, [R1+0xd0] ;  /* 0x0000d00001a17983 */ /* 0x000ee80000100800 */
[----:B0-----:R-:W3:Y:S01]  /*8da0*/  LDL R26, [R1+0x84] ;  /* 0x00008400011a7983 */ /* 0x001ee20000100800 */
[----:B------:R-:W-:Y:S01]  /*8db0*/  SHF.L.U32 R25, R108, 0x10, RZ ;  /* 0x000000106c197819 */ /* 0x000fe200000006ff */
[----:B------:R-:W-:-:S02]  /*8dc0*/  IMAD.U32 R24, R148, 0x10000, RZ ;  /* 0x0001000094187824 */ /* 0x000fc400078e00ff */
[----:B------:R-:W3:Y:S02]  /*8dd0*/  LDL R29, [R1+0x8c] ;  /* 0x00008c00011d7983 */ /* 0x000ee40000100800 */
[----:B------:R-:W-:Y:S01]  /*8de0*/  FFMA.FTZ R8, R8, R24, R25 ;  /* 0x0000001808087223 */ /* 0x000fe20000010019 */
[----:B------:R-:W-:Y:S01]  /*8df0*/  FADD.FTZ R24, -R188, R10 ;  /* 0x0000000abc187221 */ /* 0x000fe20000010100 */
[----:B------:R-:W-:Y:S01]  /*8e00*/  SHF.L.U32 R10, R149, 0x10, RZ ;  /* 0x00000010950a7819 */ /* 0x000fe200000006ff */
[----:B------:R-:W3:Y:S01]  /*8e10*/  LDL R28, [R1+0x90] ;  /* 0x00009000011c7983 */ /* 0x000ee20000100800 */
[----:B------:R-:W-:Y:S01]  /*8e20*/  SHF.L.U32 R25, R109, 0x10, RZ ;  /* 0x000000106d197819 */ /* 0x000fe200000006ff */
[----:B------:R-:W-:Y:S02]  /*8e30*/  FMUL.FTZ R24, R192, R24 ;  /* 0x00000018c0187220 */ /* 0x000fe40000410000 */
[----:B------:R-:W3:Y:S02]  /*8e40*/  LDL R27, [R1+0x94] ;  /* 0x00009400011b7983 */ /* 0x000ee40000100800 */
[----:B------:R-:W-:Y:S01]  /*8e50*/  FFMA.FTZ R24, R24, R10, R25 ;  /* 0x0000000a18187223 */ /* 0x000fe20000010019 */
[----:B------:R-:W-:Y:S01]  /*8e60*/  FADD.FTZ R25, -R188, R11 ;  /* 0x0000000bbc197221 */ /* 0x000fe20000010100 */
[----:B----4-:R-:W-:Y:S01]  /*8e70*/  SHF.L.U32 R10, R186, 0x10, RZ ;  /* 0x00000010ba0a7819 */ /* 0x010fe200000006ff */
[----:B------:R-:W-:Y:S01]  /*8e80*/  FMUL.FTZ R23, R192, R23 ;  /* 0x00000017c0177220 */ /* 0x000fe20000410000 */
[----:B------:R-:W-:Y:S01]  /*8e90*/  FADD.FTZ R169, -R188, R169 ;  /* 0x000000a9bca97221 */ /* 0x000fe20000010100 */
[----:B------:R-:W-:Y:S01]  /*8ea0*/  FMUL.FTZ R25, R192, R25 ;  /* 0x00000019c0197220 */ /* 0x000fe20000410000 */
        /* <DEDUP_REMOVED lines=26> */
[----:B------:R-:W4:Y:S01]  /*9050*/  LDL R186, [R1+0x130] ;  /* 0x0001300001ba7983 */ /* 0x000f220000100800 */
[----:B--2---:R-:W-:-:S04]  /*9060*/  IMAD.U32 R11, R185, 0x10000, RZ ;  /* 0x00010000b90b7824 */ /* 0x004fc800078e00ff */
        /* <DEDUP_REMOVED lines=9> */
[----:B------:R-:W-:-:S04]  /*9100*/  FMUL.FTZ R11, R192, R11 ;  /* 0x0000000bc00b7220 */ /* 0x000fc80000410000 */
        /* <DEDUP_REMOVED lines=8> */
[----:B------:R-:W-:Y:S01]  /*9190*/  SHF.L.U32 R15, R180, 0x10, RZ ;  /* 0x00000010b40f7819 */ /* 0x000fe200000006ff */
[----:B------:R-:W-:-:S04]  /*91a0*/  FMUL.FTZ R13, R192, R13 ;  /* 0x0000000dc00d7220 */ /* 0x000fc80000410000 */
[----:B------:R-:W-:Y:S01]  /*91b0*/  FFMA.FTZ R14, R13, R14, R15 ;  /* 0x0000000e0d0e7223 */ /* 0x000fe2000001000f */
[----:B------:R-:W-:Y:S01]  /*91c0*/  FADD.FTZ R13, -R188, R9 ;  /* 0x00000009bc0d7221 */ /* 0x000fe20000010100 */
[----:B------:R-:W-:Y:S01]  /*91d0*/  SHF.L.U32 R9, R163, 0x10, RZ ;  /* 0x00000010a3097819 */ /* 0x000fe200000006ff */
[----:B------:R-:W-:Y:S02]  /*91e0*/  IMAD.U32 R15, R162, 0x10000, RZ ;  /* 0x00010000a20f7824 */ /* 0x000fe400078e00ff */
[----:B------:R-:W-:Y:S01]  /*91f0*/  FMUL.FTZ R13, R192, R13 ;  /* 0x0000000dc00d7220 */ /* 0x000fe20000410000 */
[----:B------:R-:W-:Y:S01]  /*9200*/  F2FP.BF16.F32.PACK_AB R10, R12, R10 ;  /* 0x0000000a0c0a723e */ /* 0x000fe200000010ff */
[----:B------:R-:W2:Y:S01]  /*9210*/  LDL R162, [R1+0xe8] ;  /* 0x0000e80001a27983 */ /* 0x000ea20000100800 */
[----:B------:R-:W-:Y:S01]  /*9220*/  IADD3 R12, PT, PT, R182, 0x40, RZ ;  /* 0x00000040b60c7810 */ /* 0x000fe20007ffe0ff */
[----:B------:R-:W-:Y:S01]  /*9230*/  FFMA.FTZ R13, R13, R9, R15 ;  /* 0x000000090d0d7223 */ /* 0x000fe2000001000f */
[----:B------:R-:W-:-:S02]  /*9240*/  F2FP.BF16.F32.PACK_AB R11, R14, R11 ;  /* 0x0000000b0e0b723e */ /* 0x000fc400000010ff */
[----:B------:R-:W-:Y:S02]  /*9250*/  F2FP.BF16.F32.PACK_AB R9, R25, R24 ;  /* 0x000000181909723e */ /* 0x000fe400000010ff */
[----:B------:R-:W-:Y:S01]  /*9260*/  F2FP.BF16.F32.PACK_AB R8, R13, R8 ;  /* 0x000000080d08723e */ /* 0x000fe200000010ff */
[----:B------:R-:W-:Y:S01]  /*9270*/  IMAD.WIDE.U32 R12, R12, 0x10, R250 ;  /* 0x000000100c0c7825 */ /* 0x000fe200078e00fa */
[----:B------:R-:W3:Y:S04]  /*9280*/  LDL R25, [R1+0xa0] ;  /* 0x0000a00001197983 */ /* 0x000ee80000100800 */
[----:B------:R0:W-:Y:S01]  /*9290*/  STG.E.128 desc[UR6][R12.64], R8 ;  /* 0x000000080c007986 */ /* 0x0001e2000c101d06 */
[----:B------:R-:W-:Y:S01]  /*92a0*/  SHF.L.U32 R14, R106, 0x10, RZ ;  /* 0x000000106a0e7819 */ /* 0x000fe200000006ff */
[----:B------:R-:W-:-:S02]  /*92b0*/  FMUL.FTZ R15, R192, R21 ;  /* 0x00000015c00f7220 */ /* 0x000fc40000410000 */
[----:B------:R-:W5:Y:S01]  /*92c0*/  LDL R24, [R1+0xa8] ;  /* 0x0000a80001187983 */ /* 0x000f620000100800 */
[----:B0-----:R-:W-:Y:S01]  /*92d0*/  FADD.FTZ R8, -R188, R16 ;  /* 0x00000010bc087221 */ /* 0x001fe20000010100 */
[----:B------:R-:W-:Y:S02]  /*92e0*/  SHF.L.U32 R9, R144, 0x10, RZ ;  /* 0x0000001090097819 */ /* 0x000fe400000006ff */
[----:B------:R-:W-:Y:S01]  /*92f0*/  SHF.L.U32 R10, R104, 0x10, RZ ;  /* 0x00000010680a7819 */ /* 0x000fe200000006ff */
[----:B------:R-:W-:-:S04]  /*9300*/  FMUL.FTZ R8, R192, R8 ;  /* 0x00000008c0087220 */ /* 0x000fc80000410000 */
[----:B------:R-:W-:Y:S01]  /*9310*/  FFMA.FTZ R8, R8, R9, R10 ;  /* 0x0000000908087223 */ /* 0x000fe2000001000a */
[----:B------:R-:W-:Y:S02]  /*9320*/  IMAD.U32 R10, R26, 0x10000, RZ ;  /* 0x000100001a0a7824 */ /* 0x000fe400078e00ff */
[----:B------:R-:W4:Y:S01]  /*9330*/  LDL R26, [R1+0x98] ;  /* 0x00009800011a7983 */ /* 0x000f220000100800 */
[----:B------:R-:W-:Y:S01]  /*9340*/  FMUL.FTZ R12, R192, R17 ;  /* 0x00000011c00c7220 */ /* 0x000fe20000410000 */
[----:B------:R-:W-:Y:S02]  /*9350*/  SHF.L.U32 R9, R31, 0x10, RZ ;  /* 0x000000101f097819 */ /* 0x000fe400000006ff */
[----:B------:R-:W2:Y:S01]  /*9360*/  LDL R17, [R1+0x9c] ;  /* 0x00009c0001117983 */ /* 0x000ea20000100800 */
[----:B------:R-:W-:Y:S02]  /*9370*/  SHF.L.U32 R11, R105, 0x10, RZ ;  /* 0x00000010690b7819 */ /* 0x000fe400000006ff */
[----:B------:R-:W-:Y:S01]  /*9380*/  FFMA.FTZ R12, R12, R9, R10 ;  /* 0x000000090c0c7223 */ /* 0x000fe2000001000a */
[----:B------:R-:W-:Y:S01]  /*9390*/  SHF.L.U32 R10, R145, 0x10, RZ ;  /* 0x00000010910a7819 */ /* 0x000fe200000006ff */
[C---:B------:R-:W-:Y:S01]  /*93a0*/  FMUL.FTZ R9, R192.reuse, R18 ;  /* 0x00000012c0097220 */ /* 0x040fe20000410000 */
[----:B------:R-:W-:Y:S01]  /*93b0*/  FMUL.FTZ R13, R192, R19 ;  /* 0x00000013c00d7220 */ /* 0x000fe20000410000 */
[----:B------:R-:W3:Y:S02]  /*93c0*/  LDL R18, [R1+0xac] ;  /* 0x0000ac0001127983 */ /* 0x000ee40000100800 */
[----:B------:R-:W-:Y:S01]  /*93d0*/  FFMA.FTZ R9, R9, R10, R11 ;  /* 0x0000000a09097223 */ /* 0x000fe2000001000b */
[----:B------:R-:W-:Y:S01]  /*93e0*/  SHF.L.U32 R10, R30, 0x10, RZ ;  /* 0x000000101e0a7819 */ /* 0x000fe200000006ff */
[----:B------:R-:W5:Y:S01]  /*93f0*/  LDL R19, [R1+0xa4] ;  /* 0x0000a40001137983 */ /* 0x000f620000100800 */
[----:B------:R-:W-:Y:S01]  /*9400*/  SHF.L.U32 R11, R29, 0x10, RZ ;  /* 0x000000101d0b7819 */ /* 0x000fe200000006ff */
[----:B------:R-:W-:-:S02]  /*9410*/  IMAD.U32 R16, R107, 0x10000, RZ ;  /* 0x000100006b107824 */ /* 0x000fc400078e00ff */
[C---:B------:R-:W-:Y:S01]  /*9420*/  FMUL.FTZ R21, R192.reuse, R166 ;  /* 0x000000a6c0157220 */ /* 0x040fe20000410000 */
[----:B------:R-:W5:Y:S01]  /*9430*/  LDL R29, [R1+0xdc] ;  /* 0x0000dc00011d7983 */ /* 0x000f620000100800 */
[----:B------:R-:W-:Y:S01]  /*9440*/  FFMA.FTZ R13, R13, R10, R11 ;  /* 0x0000000a0d0d7223 */ /* 0x000fe2000001000b */
[----:B------:R-:W-:Y:S01]  /*9450*/  FMUL.FTZ R10, R192, R20 ;  /* 0x00000014c00a7220 */ /* 0x000fe20000410000 */
[----:B------:R-:W-:Y:S01]  /*9460*/  IMAD.U32 R11, R146, 0x10000, RZ ;  /* 0x00010000920b7824 */ /* 0x000fe200078e00ff */
[----:B------:R-:W5:Y:S03]  /*9470*/  LDL R31, [R1+0xe0] ;  /* 0x0000e000011f7983 */ /* 0x000f660000100800 */
[----:B------:R-:W-:Y:S01]  /*9480*/  FFMA.FTZ R10, R10, R11, R14 ;  /* 0x0000000b0a0a7223 */ /* 0x000fe2000001000e */
[----:B------:R-:W-:Y:S01]  /*9490*/  SHF.L.U32 R11, R28, 0x10, RZ ;  /* 0x000000101c0b7819 */ /* 0x000fe200000006ff */
[----:B------:R-:W5:Y:S01]  /*94a0*/  LDL R30, [R1+0xe4] ;  /* 0x0000e400011e7983 */ /* 0x000f620000100800 */
[----:B------:R-:W-:-:S03]  /*94b0*/  SHF.L.U32 R14, R27, 0x10, RZ ;  /* 0x000000101b0e7819 */ /* 0x000fc600000006ff */
[----:B------:R-:W5:Y:S02]  /*94c0*/  LDL R27, [R1+0xb0] ;  /* 0x0000b000011b7983 */ /* 0x000f640000100800 */
[----:B------:R-:W-:Y:S01]  /*94d0*/  FFMA.FTZ R15, R15, R11, R14 ;  /* 0x0000000b0f0f7223 */ /* 0x000fe2000001000e */
[----:B------:R-:W-:Y:S01]  /*94e0*/  SHF.L.U32 R14, R147, 0x10, RZ ;  /* 0x00000010930e7819 */ /* 0x000fe200000006ff */
[C---:B------:R-:W-:Y:S01]  /*94f0*/  FMUL.FTZ R11, R192.reuse, R22 ;  /* 0x00000016c00b7220 */ /* 0x040fe20000410000 */
[C---:B------:R-:W-:Y:S01]  /*9500*/  FMUL.FTZ R20, R192.reuse, R165 ;  /* 0x000000a5c0147220 */ /* 0x040fe20000410000 */
[----:B------:R-:W5:Y:S02]  /*9510*/  LDL R28, [R1+0xb8] ;  /* 0x0000b800011c7983 */ /* 0x000f640000100800 */
[----:B------:R-:W-:Y:S01]  /*9520*/  FFMA.FTZ R11, R11, R14, R16 ;  /* 0x0000000e0b0b7223 */ /* 0x000fe20000010010 */
[----:B------:R-:W-:Y:S01]  /*9530*/  FMUL.FTZ R22, R192, R168 ;  /* 0x000000a8c0167220 */ /* 0x000fe20000410000 */
[----:B---3--:R-:W-:Y:S01]  /*9540*/  IMAD.U32 R18, R18, 0x10000, RZ ;  /* 0x0001000012127824 */ /* 0x008fe200078e00ff */
[----:B----4-:R-:W-:Y:S01]  /*9550*/  SHF.L.U32 R14, R26, 0x10, RZ ;  /* 0x000000101a0e7819 */ /* 0x010fe200000006ff */
[----:B------:R-:W-:Y:S01]  /*9560*/  FMUL.FTZ R166, R192, R169 ;  /* 0x000000a9c0a67220 */ /* 0x000fe20000410000 */
[----:B------:R-:W3:Y:S01]  /*9570*/  LDL R26, [R1+0xb4] ;  /* 0x0000b400011a7983 */ /* 0x000ee20000100800 */
[----:B--2---:R-:W-:-:S02]  /*9580*/  SHF.L.U32 R16, R17, 0x10, RZ ;  /* 0x0000001011107819 */ /* 0x004fc400000006ff */
[----:B------:R-:W-:Y:S01]  /*9590*/  SHF.L.U32 R17, R100, 0x10, RZ ;  /* 0x0000001064117819 */ /* 0x000fe200000006ff */
[C---:B------:R-:W-:Y:S01]  /*95a0*/  FMUL.FTZ R168, R192.reuse, R171 ;  /* 0x000000abc0a87220 */ /* 0x040fe20000410000 */
[----:B------:R-:W-:Y:S01]  /*95b0*/  FMUL.FTZ R163, R192, R172 ;  /* 0x000000acc0a37220 */ /* 0x000fe20000410000 */
[----:B------:R-:W-:Y:S01]  /*95c0*/  FFMA.FTZ R23, R23, R14, R16 ;  /* 0x0000000e17177223 */ /* 0x000fe20000010010 */
[----:B------:R-:W-:Y:S01]  /*95d0*/  SHF.L.U32 R16, R140, 0x10, RZ ;  /* 0x000000108c107819 */ /* 0x000fe200000006ff */
[----:B------:R-:W-:Y:S01]  /*95e0*/  FMUL.FTZ R14, R192, R164 ;  /* 0x000000a4c00e7220 */ /* 0x000fe20000410000 */
[----:B------:R-:W2:Y:S03]  /*95f0*/  LDL R172, [R1+0xf4] ;  /* 0x0000f40001ac7983 */ /* 0x000ea60000100800 */
[----:B------:R-:W-:Y:S01]  /*9600*/  FFMA.FTZ R14, R14, R16, R17 ;  /* 0x000000100e0e7223 */ /* 0x000fe20000010011 */
[----:B-----5:R-:W-:Y:S01]  /*9610*/  SHF.L.U32 R17, R19, 0x10, RZ ;  /* 0x0000001013117819 */ /* 0x020fe200000006ff */
[----:B------:R-:W-:Y:S01]  /*9620*/  IMAD.U32 R16, R25, 0x10000, RZ ;  /* 0x0001000019107824 */ /* 0x000fe200078e00ff */
[----:B------:R-:W4:Y:S03]  /*9630*/  LDL R19, [R1+0xbc] ;  /* 0x0000bc0001137983 */ /* 0x000f260000100800 */
[----:B------:R-:W-:Y:S01]  /*9640*/  FFMA.FTZ R20, R20, R16, R17 ;  /* 0x0000001014147223 */ /* 0x000fe20000010011 */
[----:B------:R-:W-:Y:S01]  /*9650*/  SHF.L.U32 R16, R141, 0x10, RZ ;  /* 0x000000108d107819 */ /* 0x000fe200000006ff */
[----:B------:R-:W5:Y:S01]  /*9660*/  LDL R25, [R1+0xc0] ;  /* 0x0000c00001197983 */ /* 0x000f620000100800 */
[----:B------:R-:W-:-:S03]  /*9670*/  SHF.L.U32 R17, R101, 0x10, RZ ;  /* 0x0000001065117819 */ /* 0x000fc600000006ff */
[----:B------:R-:W2:Y:S02]  /*9680*/  LDL R164, [R1+0xd8] ;  /* 0x0000d80001a47983 */ /* 0x000ea40000100800 */
[----:B------:R-:W-:Y:S01]  /*9690*/  FFMA.FTZ R21, R21, R16, R17 ;  /* 0x0000001015157223 */ /* 0x000fe20000010011 */
[----:B------:R-:W-:Y:S01]  /*96a0*/  SHF.L.U32 R16, R24, 0x10, RZ ;  /* 0x0000001018107819 */ /* 0x000fe200000006ff */
[----:B------:R-:W-:Y:S01]  /*96b0*/  FMUL.FTZ R17, R192, R167 ;  /* 0x000000a7c0117220 */ /* 0x000fe20000410000 */
[----:B------:R-:W2:Y:S03]  /*96c0*/  LDL R24, [R1+0xc4] ;  /* 0x0000c40001187983 */ /* 0x000ea60000100800 */
[----:B------:R-:W-:Y:S01]  /*96d0*/  FFMA.FTZ R17, R17, R16, R18 ;  /* 0x0000001011117223 */ /* 0x000fe20000010012 */
[----:B------:R-:W-:Y:S01]  /*96e0*/  SHF.L.U32 R16, R142, 0x10, RZ ;  /* 0x000000108e107819 */ /* 0x000fe200000006ff */
[----:B------:R-:W2:Y:S01]  /*96f0*/  LDL R171, [R1+0xf8] ;  /* 0x0000f80001ab7983 */ /* 0x000ea20000100800 */
[----:B------:R-:W-:-:S02]  /*9700*/  SHF.L.U32 R18, R102, 0x10, RZ ;  /* 0x0000001066127819 */ /* 0x000fc400000006ff */
[----:B------:R-:W-:Y:S01]  /*9710*/  SHF.L.U32 R30, R30, 0x10, RZ ;  /* 0x000000101e1e7819 */ /* 0x000fe200000006ff */
[----:B------:R-:W2:Y:S02]  /*9720*/  LDL R165, [R1+0xfc] ;  /* 0x0000fc0001a57983 */ /* 0x000ea40000100800 */
[----:B------:R-:W-:Y:S01]  /*9730*/  FFMA.FTZ R22, R22, R16, R18 ;  /* 0x0000001016167223 */ /* 0x000fe20000010012 */
[----:B------:R-:W-:Y:S01]  /*9740*/  SHF.L.U32 R16, R27, 0x10, RZ ;  /* 0x000000101b107819 */ /* 0x000fe200000006ff */
[----:B------:R-:W2:Y:S04]  /*9750*/  LDL R169, [R1+0x104] ;  /* 0x0001040001a97983 */ /* 0x000ea80000100800 */
[----:B------:R-:W2:Y:S01]  /*9760*/  LDL R27, [R1+0xc8] ;  /* 0x0000c800011b7983 */ /* 0x000ea20000100800 */
[----:B---3--:R-:W-:-:S03]  /*9770*/  SHF.L.U32 R18, R26, 0x10, RZ ;  /* 0x000000101a127819 */ /* 0x008fc600000006ff */
[----:B------:R-:W3:Y:S01]  /*9780*/  LDL R26, [R1+0xcc] ;  /* 0x0000cc00011a7983 */ /* 0x000ee20000100800 */
[----:B------:R-:W-:Y:S01]  /*9790*/  FMUL.FTZ R167, R192, R170 ;  /* 0x000000aac0a77220 */ /* 0x000fe20000410000 */
[----:B------:R-:W-:Y:S01]  /*97a0*/  FFMA.FTZ R166, R166, R16, R18 ;  /* 0x00000010a6a67223 */ /* 0x000fe20000010012 */
[----:B------:R-:W-:Y:S01]  /*97b0*/  SHF.L.U32 R18, R103, 0x10, RZ ;  /* 0x0000001067127819 */ /* 0x000fe200000006ff */
[----:B------:R-:W-:Y:S01]  /*97c0*/  IMAD.U32 R16, R143, 0x10000, RZ ;  /* 0x000100008f107824 */ /* 0x000fe200078e00ff */
[----:B------:R-:W3:Y:S03]  /*97d0*/  LDL R170, [R1+0x100] ;  /* 0x0001000001aa7983 */ /* 0x000ee60000100800 */
[----:B------:R-:W-:Y:S01]  /*97e0*/  FFMA.FTZ R167, R167, R16, R18 ;  /* 0x00000010a7a77223 */ /* 0x000fe20000010012 */
[----:B------:R-:W-:Y:S02]  /*97f0*/  SHF.L.U32 R16, R28, 0x10, RZ ;  /* 0x000000101c107819 */ /* 0x000fe400000006ff */
[----:B----4-:R-:W-:Y:S01]  /*9800*/  SHF.L.U32 R18, R19, 0x10, RZ ;  /* 0x0000001013127819 */ /* 0x010fe200000006ff */
[----:B------:R-:W-:-:S04]  /*9810*/  IMAD.U32 R19, R96, 0x10000, RZ ;  /* 0x0001000060137824 */ /* 0x000fc800078e00ff */
[----:B------:R-:W-:Y:S01]  /*9820*/  FFMA.FTZ R168, R168, R16, R18 ;  /* 0x00000010a8a87223 */ /* 0x000fe20000010012 */
[----:B------:R-:W-:Y:S01]  /*9830*/  SHF.L.U32 R18, R136, 0x10, RZ ;  /* 0x0000001088127819 */ /* 0x000fe200000006ff */
[----:B------:R-:W-:-:S04]  /*9840*/  FMUL.FTZ R16, R192, R179 ;  /* 0x000000b3c0107220 */ /* 0x000fc80000410000 */
[----:B------:R-:W-:Y:S01]  /*9850*/  FFMA.FTZ R16, R16, R18, R19 ;  /* 0x0000001210107223 */ /* 0x000fe20000010013 */
[----:B-----5:R-:W-:Y:S01]  /*9860*/  SHF.L.U32 R19, R25, 0x10, RZ ;  /* 0x0000001019137819 */ /* 0x020fe200000006ff */
[----:B------:R-:W-:Y:S01]  /*9870*/  FMUL.FTZ R18, R192, R178 ;  /* 0x000000b2c0127220 */ /* 0x000fe20000410000 */
[----:B--2---:R-:W-:Y:S02]  /*9880*/  SHF.L.U32 R24, R24, 0x10, RZ ;  /* 0x0000001018187819 */ /* 0x004fe400000006ff */
[----:B------:R-:W-:-:S03]  /*9890*/  SHF.L.U32 R25, R97, 0x10, RZ ;  /* 0x0000001061197819 */ /* 0x000fc600000006ff */
[----:B------:R-:W-:Y:S01]  /*98a0*/  FFMA.FTZ R18, R18, R19, R24 ;  /* 0x0000001312127223 */ /* 0x000fe20000010018 */
[----:B------:R-:W-:Y:S01]  /*98b0*/  SHF.L.U32 R24, R137, 0x10, RZ ;  /* 0x0000001089187819 */ /* 0x000fe200000006ff */
[----:B------:R-:W-:Y:S01]  /*98c0*/  FMUL.FTZ R19, R192, R177 ;  /* 0x000000b1c0137220 */ /* 0x000fe20000410000 */
[----:B---3--:R-:W-:-:S03]  /*98d0*/  SHF.L.U32 R26, R26, 0x10, RZ ;  /* 0x000000101a1a7819 */ /* 0x008fc600000006ff */
[----:B------:R-:W-:Y:S01]  /*98e0*/  FFMA.FTZ R19, R19, R24, R25 ;  /* 0x0000001813137223 */ /* 0x000fe20000010019 */
[C---:B------:R-:W-:Y:S01]  /*98f0*/  FMUL.FTZ R24, R192.reuse, R176 ;  /* 0x000000b0c0187220 */ /* 0x040fe20000410000 */
[----:B------:R-:W-:Y:S02]  /*9900*/  IMAD.U32 R25, R27, 0x10000, RZ ;  /* 0x000100001b197824 */ /* 0x000fe400078e00ff */
[C---:B------:R-:W-:Y:S01]  /*9910*/  FMUL.FTZ R27, R192.reuse, R175 ;  /* 0x000000afc01b7220 */ /* 0x040fe20000410000 */
[C---:B------:R-:W-:Y:S01]  /*9920*/  FMUL.FTZ R28, R192.reuse, R174 ;  /* 0x000000aec01c7220 */ /* 0x040fe20000410000 */
[----:B------:R-:W-:Y:S01]  /*9930*/  FMUL.FTZ R178, R192, R197 ;  /* 0x000000c5c0b27220 */ /* 0x000fe20000410000 */
[----:B------:R-:W-:Y:S01]  /*9940*/  FFMA.FTZ R24, R24, R25, R26 ;  /* 0x0000001918187223 */ /* 0x000fe2000001001a */
[----:B------:R-:W-:Y:S01]  /*9950*/  SHF.L.U32 R25, R138, 0x10, RZ ;  /* 0x000000108a197819 */ /* 0x000fe200000006ff */
[----:B------:R-:W2:Y:S01]  /*9960*/  LDL R174, [R1+0x108] ;  /* 0x0001080001ae7983 */ /* 0x000ea20000100800 */
[----:B------:R-:W-:Y:S01]  /*9970*/  SHF.L.U32 R26, R98, 0x10, RZ ;  /* 0x00000010621a7819 */ /* 0x000fe200000006ff */
[----:B------:R-:W-:Y:S01]  /*9980*/  FMUL.FTZ R180, R192, R198 ;  /* 0x000000c6c0b47220 */ /* 0x000fe20000410000 */
[----:B------:R-:W-:Y:S01]  /*9990*/  SHF.L.U32 R169, R169, 0x10, RZ ;  /* 0x00000010a9a97819 */ /* 0x000fe200000006ff */
[----:B------:R-:W3:Y:S02]  /*99a0*/  LDL R175, [R1+0x11c] ;  /* 0x00011c0001af7983 */ /* 0x000ee40000100800 */
[----:B------:R-:W-:Y:S01]  /*99b0*/  FFMA.FTZ R27, R27, R25, R26 ;  /* 0x000000191b1b7223 */ /* 0x000fe2000001001a */
[----:B------:R-:W-:Y:S01]  /*99c0*/  IMAD.U32 R26, R160, 0x10000, RZ ;  /* 0x00010000a01a7824 */ /* 0x000fe200078e00ff */
[----:B------:R-:W4:Y:S04]  /*99d0*/  LDL R177, [R1+0x118] ;  /* 0x0001180001b17983 */ /* 0x000f280000100800 */
[----:B------:R-:W5:Y:S01]  /*99e0*/  LDL R160, [R1+0xec] ;  /* 0x0000ec0001a07983 */ /* 0x000f620000100800 */
[----:B------:R-:W-:Y:S01]  /*99f0*/  SHF.L.U32 R25, R161, 0x10, RZ ;  /* 0x00000010a1197819 */ /* 0x000fe200000006ff */
[----:B------:R-:W-:-:S02]  /*9a00*/  FMUL.FTZ R161, R192, R173 ;  /* 0x000000adc0a17220 */ /* 0x000fc40000410000 */
[----:B------:R-:W2:Y:S02]  /*9a10*/  LDL R173, [R1+0xf0] ;  /* 0x0000f00001ad7983 */ /* 0x000ea40000100800 */
[----:B------:R-:W-:Y:S01]  /*9a20*/  FFMA.FTZ R28, R28, R25, R26 ;  /* 0x000000191c1c7223 */ /* 0x000fe2000001001a */
[----:B------:R-:W-:Y:S01]  /*9a30*/  SHF.L.U32 R25, R139, 0x10, RZ ;  /* 0x000000108b197819 */ /* 0x000fe200000006ff */
[C---:B------:R-:W-:Y:S01]  /*9a40*/  FMUL.FTZ R176, R192.reuse, R206 ;  /* 0x000000cec0b07220 */ /* 0x040fe20000410000 */
[----:B------:R-:W-:Y:S01]  /*9a50*/  SHF.L.U32 R26, R99, 0x10, RZ ;  /* 0x00000010631a7819 */ /* 0x000fe200000006ff */
        /* <DEDUP_REMOVED lines=8> */
[----:B------:R-:W-:Y:S01]  /*9ae0*/  FADD.FTZ R218, -R188, R218 ;  /* 0x000000dabcda7221 */ /* 0x000fe20000010100 */
[----:B------:R-:W-:Y:S01]  /*9af0*/  SHF.L.U32 R29, R92, 0x10, RZ ;  /* 0x000000105c1d7819 */ /* 0x000fe200000006ff */
[C---:B------:R-:W-:Y:S01]  /*9b00*/  FADD.FTZ R214, -R188.reuse, R214 ;  /* 0x000000d6bcd67221 */ /* 0x040fe20000010100 */
[----:B------:R-:W-:Y:S01]  /*9b10*/  FADD.FTZ R219, -R188, R219 ;  /* 0x000000dbbcdb7221 */ /* 0x000fe20000010100 */
[----:B------:R-:W-:Y:S01]  /*9b20*/  FFMA.FTZ R163, R163, R25, R26 ;  /* 0x00000019a3a37223 */ /* 0x000fe2000001001a */
[----:B------:R-:W-:Y:S01]  /*9b30*/  FMUL.FTZ R25, R192, R189 ;  /* 0x000000bdc0197220 */ /* 0x000fe20000410000 */
[----:B------:R-:W-:-:S02]  /*9b40*/  IMAD.U32 R26, R132, 0x10000, RZ ;  /* 0x00010000841a7824 */ /* 0x000fc400078e00ff */
[----:B------:R-:W-:Y:S01]  /*9b50*/  FADD.FTZ R215, -R188, R215 ;  /* 0x000000d7bcd77221 */ /* 0x000fe20000010100 */
[----:B------:R-:W4:Y:S01]  /*9b60*/  LDL R197, [R1+0x148] ;  /* 0x0001480001c57983 */ /* 0x000f220000100800 */
[----:B------:R-:W-:Y:S01]  /*9b70*/  FFMA.FTZ R25, R25, R26, R29 ;  /* 0x0000001a19197223 */ /* 0x000fe2000001001d */
[----:B------:R-:W-:Y:S01]  /*9b80*/  SHF.L.U32 R29, R31, 0x10, RZ ;  /* 0x000000101f1d7819 */ /* 0x000fe200000006ff */
[----:B------:R-:W-:Y:S01]  /*9b90*/  FMUL.FTZ R26, R192, R190 ;  /* 0x000000bec01a7220 */ /* 0x000fe20000410000 */
[----:B------:R-:W-:-:S03]  /*9ba0*/  IMAD.U32 R31, R93, 0x10000, RZ ;  /* 0x000100005d1f7824 */ /* 0x000fc600078e00ff */
[----:B------:R-:W-:Y:S01]  /*9bb0*/  FFMA.FTZ R26, R26, R29, R30 ;  /* 0x0000001d1a1a7223 */ /* 0x000fe2000001001e */
[----:B------:R-:W-:Y:S01]  /*9bc0*/  SHF.L.U32 R30, R133, 0x10, RZ ;  /* 0x00000010851e7819 */ /* 0x000fe200000006ff */
[----:B------:R-:W-:-:S04]  /*9bd0*/  FMUL.FTZ R29, R192, R191 ;  /* 0x000000bfc01d7220 */ /* 0x000fc80000410000 */
[----:B------:R-:W-:Y:S01]  /*9be0*/  FFMA.FTZ R29, R29, R30, R31 ;  /* 0x0000001e1d1d7223 */ /* 0x000fe2000001001f */
[----:B------:R-:W-:Y:S01]  /*9bf0*/  SHF.L.U32 R31, R162, 0x10, RZ ;  /* 0x00000010a21f7819 */ /* 0x000fe200000006ff */
[C---:B------:R-:W-:Y:S01]  /*9c00*/  FMUL.FTZ R30, R192.reuse, R194 ;  /* 0x000000c2c01e7220 */ /* 0x040fe20000410000 */
[C---:B------:R-:W-:Y:S01]  /*9c10*/  FMUL.FTZ R162, R192.reuse, R195 ;  /* 0x000000c3c0a27220 */ /* 0x040fe20000410000 */
[----:B------:R-:W-:Y:S01]  /*9c20*/  FMUL.FTZ R164, R192, R196 ;  /* 0x000000c4c0a47220 */ /* 0x000fe20000410000 */
[----:B-----5:R-:W-:-:S05]  /*9c30*/  SHF.L.U32 R160, R160, 0x10, RZ ;  /* 0x00000010a0a07819 */ /* 0x020fca00000006ff */
[----:B------:R-:W-:Y:S01]  /*9c40*/  FFMA.FTZ R30, R30, R31, R160 ;  /* 0x0000001f1e1e7223 */ /* 0x000fe200000100a0 */
[----:B------:R-:W-:Y:S02]  /*9c50*/  SHF.L.U32 R31, R134, 0x10, RZ ;  /* 0x00000010861f7819 */ /* 0x000fe400000006ff */
[----:B------:R-:W-:-:S05]  /*9c60*/  SHF.L.U32 R160, R94, 0x10, RZ ;  /* 0x000000105ea07819 */ /* 0x000fca00000006ff */
[----:B------:R-:W-:Y:S01]  /*9c70*/  FFMA.FTZ R162, R162, R31, R160 ;  /* 0x0000001fa2a27223 */ /* 0x000fe200000100a0 */
[----:B--2---:R-:W-:Y:S01]  /*9c80*/  IMAD.U32 R31, R173, 0x10000, RZ ;  /* 0x00010000ad1f7824 */ /* 0x004fe200078e00ff */
[----:B------:R-:W-:Y:S01]  /*9c90*/  SHF.L.U32 R160, R172, 0x10, RZ ;  /* 0x00000010aca07819 */ /* 0x000fe200000006ff */
[----:B------:R-:W2:Y:S04]  /*9ca0*/  LDL R173, [R1+0x10c] ;  /* 0x00010c0001ad7983 */ /* 0x000ea80000100800 */
[----:B------:R-:W-:Y:S01]  /*9cb0*/  FFMA.FTZ R164, R164, R31, R160 ;  /* 0x0000001fa4a47223 */ /* 0x000fe200000100a0 */
[----:B------:R-:W-:Y:S01]  /*9cc0*/  SHF.L.U32 R31, R135, 0x10, RZ ;  /* 0x00000010871f7819 */ /* 0x000fe200000006ff */
[----:B------:R-:W5:Y:S01]  /*9cd0*/  LDL R172, [R1+0x110] ;  /* 0x0001100001ac7983 */ /* 0x000f620000100800 */
[----:B------:R-:W-:-:S05]  /*9ce0*/  SHF.L.U32 R160, R95, 0x10, RZ ;  /* 0x000000105fa07819 */ /* 0x000fca00000006ff */
[----:B------:R-:W-:Y:S01]  /*9cf0*/  FFMA.FTZ R178, R178, R31, R160 ;  /* 0x0000001fb2b27223 */ /* 0x000fe200000100a0 */
[----:B------:R-:W-:Y:S02]  /*9d00*/  SHF.L.U32 R31, R171, 0x10, RZ ;  /* 0x00000010ab1f7819 */ /* 0x000fe400000006ff */
[----:B------:R-:W3:Y:S01]  /*9d10*/  LDL R171, [R1+0x114] ;  /* 0x0001140001ab7983 */ /* 0x000ee20000100800 */
[----:B------:R-:W-:Y:S01]  /*9d20*/  IMAD.U32 R160, R165, 0x10000, RZ ;  /* 0x00010000a5a07824 */ /* 0x000fe200078e00ff */
[----:B------:R-:W-:-:S03]  /*9d30*/  SHF.L.U32 R165, R88, 0x10, RZ ;  /* 0x0000001058a57819 */ /* 0x000fc600000006ff */
[----:B------:R-:W-:Y:S01]  /*9d40*/  FFMA.FTZ R180, R180, R31, R160 ;  /* 0x0000001fb4b47223 */ /* 0x000fe200000100a0 */
[----:B------:R-:W-:Y:S01]  /*9d50*/  SHF.L.U32 R160, R128, 0x10, RZ ;  /* 0x0000001080a07819 */ /* 0x000fe200000006ff */
[----:B------:R-:W-:-:S04]  /*9d60*/  FMUL.FTZ R31, R192, R203 ;  /* 0x000000cbc01f7220 */ /* 0x000fc80000410000 */
[----:B------:R-:W-:Y:S01]  /*9d70*/  FFMA.FTZ R31, R31, R160, R165 ;  /* 0x000000a01f1f7223 */ /* 0x000fe200000100a5 */
[----:B------:R-:W-:Y:S01]  /*9d80*/  SHF.L.U32 R165, R170, 0x10, RZ ;  /* 0x00000010aaa57819 */ /* 0x000fe200000006ff */
[----:B------:R-:W-:Y:S01]  /*9d90*/  FMUL.FTZ R160, R192, R204 ;  /* 0x000000ccc0a07220 */ /* 0x000fe20000410000 */
[----:B------:R-:W-:-:S03]  /*9da0*/  SHF.L.U32 R170, R89, 0x10, RZ ;  /* 0x0000001059aa7819 */ /* 0x000fc600000006ff */
[----:B------:R-:W-:Y:S01]  /*9db0*/  FFMA.FTZ R160, R160, R165, R169 ;  /* 0x000000a5a0a07223 */ /* 0x000fe200000100a9 */
[----:B------:R-:W-:Y:S01]  /*9dc0*/  FMUL.FTZ R165, R192, R205 ;  /* 0x000000cdc0a57220 */ /* 0x000fe20000410000 */
[----:B------:R-:W-:-:S04]  /*9dd0*/  IMAD.U32 R169, R129, 0x10000, RZ ;  /* 0x0001000081a97824 */ /* 0x000fc800078e00ff */
[----:B------:R-:W-:Y:S01]  /*9de0*/  FFMA.FTZ R165, R165, R169, R170 ;  /* 0x000000a9a5a57223 */ /* 0x000fe200000100aa */
[----:B------:R-:W-:Y:S02]  /*9df0*/  SHF.L.U32 R169, R174, 0x10, RZ ;  /* 0x00000010aea97819 */ /* 0x000fe400000006ff */
[----:B------:R-:W4:Y:S01]  /*9e00*/  LDL R174, [R1+0x120] ;  /* 0x0001200001ae7983 */ /* 0x000f220000100800 */
[----:B--2---:R-:W-:-:S03]  /*9e10*/  SHF.L.U32 R170, R173, 0x10, RZ ;  /* 0x00000010adaa7819 */ /* 0x004fc600000006ff */
[----:B------:R-:W2:Y:S02]  /*9e20*/  LDL R173, [R1+0x124] ;  /* 0x0001240001ad7983 */ /* 0x000ea40000100800 */
[----:B------:R-:W-:Y:S01]  /*9e30*/  FFMA.FTZ R176, R176, R169, R170 ;  /* 0x000000a9b0b07223 */ /* 0x000fe200000100aa */
[----:B------:R-:W-:Y:S01]  /*9e40*/  SHF.L.U32 R169, R130, 0x10, RZ ;  /* 0x0000001082a97819 */ /* 0x000fe200000006ff */
[----:B------:R-:W-:-:S04]  /*9e50*/  IMAD.U32 R170, R90, 0x10000, RZ ;  /* 0x000100005aaa7824 */ /* 0x000fc800078e00ff */
[----:B------:R-:W-:Y:S01]  /*9e60*/  FFMA.FTZ R181, R181, R169, R170 ;  /* 0x000000a9b5b57223 */ /* 0x000fe200000100aa */
[----:B-----5:R-:W-:Y:S02]  /*9e70*/  SHF.L.U32 R169, R172, 0x10, RZ ;  /* 0x00000010aca97819 */ /* 0x020fe400000006ff */
[----:B------:R-:W5:Y:S01]  /*9e80*/  LDL R172, [R1+0x128] ;  /* 0x0001280001ac7983 */ /* 0x000f620000100800 */
[----:B---3--:R-:W-:-:S03]  /*9e90*/  SHF.L.U32 R170, R171, 0x10, RZ ;  /* 0x00000010abaa7819 */ /* 0x008fc600000006ff */
[----:B------:R-:W3:Y:S02]  /*9ea0*/  LDL R171, [R1+0x12c] ;  /* 0x00012c0001ab7983 */ /* 0x000ee40000100800 */
[----:B------:R-:W-:Y:S01]  /*9eb0*/  FFMA.FTZ R183, R183, R169, R170 ;  /* 0x000000a9b7b77223 */ /* 0x000fe200000100aa */
[----:B------:R-:W-:Y:S01]  /*9ec0*/  SHF.L.U32 R169, R131, 0x10, RZ ;  /* 0x0000001083a97819 */ /* 0x000fe200000006ff */
[C---:B------:R-:W-:Y:S01]  /*9ed0*/  FMUL.FTZ R189, R192.reuse, R209 ;  /* 0x000000d1c0bd7220 */ /* 0x040fe20000410000 */
[----:B------:R-:W-:Y:S01]  /*9ee0*/  SHF.L.U32 R170, R91, 0x10, RZ ;  /* 0x000000105baa7819 */ /* 0x000fe200000006ff */
[----:B------:R-:W-:-:S04]  /*9ef0*/  FMUL.FTZ R190, R192, R210 ;  /* 0x000000d2c0be7220 */ /* 0x000fc80000410000 */
[----:B------:R-:W-:Y:S01]  /*9f00*/  FFMA.FTZ R189, R189, R169, R170 ;  /* 0x000000a9bdbd7223 */ /* 0x000fe200000100aa */
[----:B------:R-:W-:Y:S01]  /*9f10*/  SHF.L.U32 R170, R175, 0x10, RZ ;  /* 0x00000010afaa7819 */ /* 0x000fe200000006ff */
[----:B----4-:R-:W-:Y:S01]  /*9f20*/  IMAD.U32 R169, R177, 0x10000, RZ ;  /* 0x00010000b1a97824 */ /* 0x010fe200078e00ff */
[----:B------:R-:W4:Y:S01]  /*9f30*/  LDL R175, [R1+0x134] ;  /* 0x0001340001af7983 */ /* 0x000f220000100800 */
[----:B------:R-:W-:Y:S02]  /*9f40*/  FMUL.FTZ R177, R192, R216 ;  /* 0x000000d8c0b17220 */ /* 0x000fe40000410000 */
[----:B------:R-:W-:Y:S01]  /*9f50*/  FFMA.FTZ R190, R190, R169, R170 ;  /* 0x000000a9bebe7223 */ /* 0x000fe200000100aa */
[----:B------:R-:W-:Y:S02]  /*9f60*/  SHF.L.U32 R169, R124, 0x10, RZ ;  /* 0x000000107ca97819 */ /* 0x000fe400000006ff */
[----:B------:R-:W-:Y:S01]  /*9f70*/  SHF.L.U32 R170, R84, 0x10, RZ ;  /* 0x0000001054aa7819 */ /* 0x000fe200000006ff */
[----:B------:R-:W-:-:S04]  /*9f80*/  FMUL.FTZ R179, R192, R217 ;  /* 0x000000d9c0b37220 */ /* 0x000fc80000410000 */
[----:B------:R-:W-:Y:S01]  /*9f90*/  FFMA.FTZ R177, R177, R169, R170 ;  /* 0x000000a9b1b17223 */ /* 0x000fe200000100aa */
[----:B------:R-:W-:Y:S02]  /*9fa0*/  SHF.L.U32 R169, R174, 0x10, RZ ;  /* 0x00000010aea97819 */ /* 0x000fe400000006ff */
[----:B------:R-:W4:Y:S01]  /*9fb0*/  LDL R174, [R1+0x138] ;  /* 0x0001380001ae7983 */ /* 0x000f220000100800 */
[----:B------:R-:W-:Y:S01]  /*9fc0*/  FMUL.FTZ R184, R192, R213 ;  /* 0x000000d5c0b87220 */ /* 0x000fe20000410000 */
[----:B--2---:R-:W-:Y:S02]  /*9fd0*/  IMAD.U32 R170, R173, 0x10000, RZ ;  /* 0x00010000adaa7824 */ /* 0x004fe400078e00ff */
[----:B------:R-:W2:Y:S02]  /*9fe0*/  LDL R173, [R1+0x13c] ;  /* 0x00013c0001ad7983 */ /* 0x000ea40000100800 */
[----:B------:R-:W-:Y:S01]  /*9ff0*/  FFMA.FTZ R179, R179, R169, R170 ;  /* 0x000000a9b3b37223 */ /* 0x000fe200000100aa */
[----:B------:R-:W-:-:S02]  /*a000*/  SHF.L.U32 R169, R125, 0x10, RZ ;  /* 0x000000107da97819 */ /* 0x000fc400000006ff */
[----:B------:R-:W-:-:S05]  /*a010*/  SHF.L.U32 R170, R85, 0x10, RZ ;  /* 0x0000001055aa7819 */ /* 0x000fca00000006ff */
[----:B------:R-:W-:Y:S01]  /*a020*/  FFMA.FTZ R184, R184, R169, R170 ;  /* 0x000000a9b8b87223 */ /* 0x000fe200000100aa */
[----:B-----5:R-:W-:Y:S02]  /*a030*/  SHF.L.U32 R169, R172, 0x10, RZ ;  /* 0x00000010aca97819 */ /* 0x020fe400000006ff */
[----:B------:R-:W5:Y:S01]  /*a040*/  LDL R172, [R1+0x140] ;  /* 0x0001400001ac7983 */ /* 0x000f620000100800 */
[----:B---3--:R-:W-:-:S03]  /*a050*/  SHF.L.U32 R170, R171, 0x10, RZ ;  /* 0x00000010abaa7819 */ /* 0x008fc600000006ff */
[----:B------:R-:W3:Y:S01]  /*a060*/  LDL R171, [R1+0x144] ;  /* 0x0001440001ab7983 */ /* 0x000ee20000100800 */
[C---:B------:R-:W-:Y:S01]  /*a070*/  FMUL.FTZ R185, R192.reuse, R218 ;  /* 0x000000dac0b97220 */ /* 0x040fe20000410000 */
[----:B------:R-:W-:-:S03]  /*a080*/  FMUL.FTZ R191, R192, R214 ;  /* 0x000000d6c0bf7220 */ /* 0x000fc60000410000 */
[----:B------:R-:W-:Y:S01]  /*a090*/  FFMA.FTZ R185, R185, R169, R170 ;  /* 0x000000a9b9b97223 */ /* 0x000fe200000100aa */
[----:B------:R-:W-:Y:S01]  /*a0a0*/  SHF.L.U32 R170, R86, 0x10, RZ ;  /* 0x0000001056aa7819 */ /* 0x000fe200000006ff */
[----:B------:R-:W-:Y:S02]  /*a0b0*/  IMAD.U32 R169, R126, 0x10000, RZ ;  /* 0x000100007ea97824 */ /* 0x000fe400078e00ff */
[----:B------:R-:W-:Y:S02]  /*a0c0*/  FMUL.FTZ R193, R192, R219 ;  /* 0x000000dbc0c17220 */ /* 0x000fe40000410000 */
[----:B------:R-:W-:Y:S01]  /*a0d0*/  FFMA.FTZ R191, R191, R169, R170 ;  /* 0x000000a9bfbf7223 */ /* 0x000fe200000100aa */
[----:B------:R-:W-:Y:S02]  /*a0e0*/  SHF.L.U32 R169, R186, 0x10, RZ ;  /* 0x00000010baa97819 */ /* 0x000fe400000006ff */
[----:B----4-:R-:W-:Y:S01]  /*a0f0*/  SHF.L.U32 R170, R175, 0x10, RZ ;  /* 0x00000010afaa7819 */ /* 0x010fe200000006ff */
[----:B------:R-:W-:Y:S01]  /*a100*/  FMUL.FTZ R196, R192, R215 ;  /* 0x000000d7c0c47220 */ /* 0x000fe20000410000 */
[----:B------:R-:W-:Y:S01]  /*a110*/  FADD.FTZ R220, -R188, R220 ;  /* 0x000000dcbcdc7221 */ /* 0x000fe20000010100 */
[----:B------:R-:W4:Y:S02]  /*a120*/  LDL R175, [R1+0x14c] ;  /* 0x00014c0001af7983 */ /* 0x000f240000100800 */
[----:B------:R-:W-:Y:S01]  /*a130*/  FFMA.FTZ R193, R193, R169, R170 ;  /* 0x000000a9c1c17223 */ /* 0x000fe200000100aa */
[----:B------:R-:W-:Y:S01]  /*a140*/  SHF.L.U32 R169, R127, 0x10, RZ ;  /* 0x000000107fa97819 */ /* 0x000fe200000006ff */
[----:B------:R-:W-:-:S02]  /*a150*/  IMAD.U32 R170, R87, 0x10000, RZ ;  /* 0x0001000057aa7824 */ /* 0x000fc400078e00ff */
[----:B------:R-:W-:Y:S02]  /*a160*/  FMUL.FTZ R198, R192, R220 ;  /* 0x000000dcc0c67220 */ /* 0x000fe40000410000 */
[----:B------:R-:W-:Y:S01]  /*a170*/  FFMA.FTZ R196, R196, R169, R170 ;  /* 0x000000a9c4c47223 */ /* 0x000fe200000100aa */
[----:B------:R-:W-:Y:S01]  /*a180*/  SHF.L.U32 R169, R174, 0x10, RZ ;  /* 0x00000010aea97819 */ /* 0x000fe200000006ff */
[----:B------:R-:W-:Y:S01]  /*a190*/  FADD.FTZ R199, -R188, R199 ;  /* 0x000000c7bcc77221 */ /* 0x000fe20000010100 */
[----:B------:R-:W4:Y:S03]  /*a1a0*/  LDL R174, [R1+0x150] ;  /* 0x0001500001ae7983 */ /* 0x000f260000100800 */
[----:B------:R-:W-:Y:S01]  /*a1b0*/  FMUL.FTZ R186, R192, R199 ;  /* 0x000000c7c0ba7220 */ /* 0x000fe20000410000 */
[----:B--2---:R-:W-:Y:S02]  /*a1c0*/  SHF.L.U32 R170, R173, 0x10, RZ ;  /* 0x00000010adaa7819 */ /* 0x004fe400000006ff */
[----:B------:R-:W2:Y:S03]  /*a1d0*/  LDL R173, [R1+0x154] ;  /* 0x0001540001ad7983 */ /* 0x000ea60000100800 */
[----:B------:R-:W-:Y:S01]  /*a1e0*/  FFMA.FTZ R198, R198, R169, R170 ;  /* 0x000000a9c6c67223 */ /* 0x000fe200000100aa */
[----:B------:R-:W-:-:S02]  /*a1f0*/  SHF.L.U32 R169, R120, 0x10, RZ ;  /* 0x0000001078a97819 */ /* 0x000fc400000006ff */
[----:B------:R-:W-:-:S05]  /*a200*/  SHF.L.U32 R170, R80, 0x10, RZ ;  /* 0x0000001050aa7819 */ /* 0x000fca00000006ff */
[----:B------:R-:W-:Y:S01]  /*a210*/  FFMA.FTZ R186, R186, R169, R170 ;  /* 0x000000a9baba7223 */ /* 0x000fe200000100aa */
[----:B-----5:R-:W-:Y:S02]  /*a220*/  IMAD.U32 R169, R172, 0x10000, RZ ;  /* 0x00010000aca97824 */ /* 0x020fe400078e00ff */
[----:B------:R-:W5:Y:S01]  /*a230*/  LDL R172, [R1+0x158] ;  /* 0x0001580001ac7983 */ /* 0x000f620000100800 */
[----:B---3--:R-:W-:-:S03]  /*a240*/  SHF.L.U32 R170, R171, 0x10, RZ ;  /* 0x00000010abaa7819 */ /* 0x008fc600000006ff */
[----:B------:R-:W3:Y:S01]  /*a250*/  LDL R171, [R1+0x15c] ;  /* 0x00015c0001ab7983 */ /* 0x000ee20000100800 */
[C---:B------:R-:W-:Y:S01]  /*a260*/  FADD.FTZ R200, -R188.reuse, R200 ;  /* 0x000000c8bcc87221 */ /* 0x040fe20000010100 */
[----:B------:R-:W-:-:S03]  /*a270*/  FADD.FTZ R201, -R188, R201 ;  /* 0x000000c9bcc97221 */ /* 0x000fc60000010100 */
[C---:B------:R-:W-:Y:S01]  /*a280*/  FMUL.FTZ R187, R192.reuse, R200 ;  /* 0x000000c8c0bb7220 */ /* 0x040fe20000410000 */
[----:B------:R-:W-:-:S03]  /*a290*/  FMUL.FTZ R194, R192, R201 ;  /* 0x000000c9c0c27220 */ /* 0x000fc60000410000 */
[----:B------:R-:W-:Y:S01]  /*a2a0*/  FFMA.FTZ R187, R187, R169, R170 ;  /* 0x000000a9bbbb7223 */ /* 0x000fe200000100aa */
[----:B------:R-:W-:Y:S02]  /*a2b0*/  SHF.L.U32 R169, R121, 0x10, RZ ;  /* 0x0000001079a97819 */ /* 0x000fe400000006ff */
[----:B------:R-:W-:Y:S01]  /*a2c0*/  SHF.L.U32 R170, R81, 0x10, RZ ;  /* 0x0000001051aa7819 */ /* 0x000fe200000006ff */
[----:B------:R-:W-:-:S04]  /*a2d0*/  FADD.FTZ R226, -R188, R226 ;  /* 0x000000e2bce27221 */ /* 0x000fc80000010100 */
[----:B------:R-:W-:Y:S01]  /*a2e0*/  FFMA.FTZ R194, R194, R169, R170 ;  /* 0x000000a9c2c27223 */ /* 0x000fe200000100aa */
[----:B------:R-:W-:Y:S01]  /*a2f0*/  SHF.L.U32 R169, R197, 0x10, RZ ;  /* 0x00000010c5a97819 */ /* 0x000fe200000006ff */
[----:B------:R-:W-:Y:S01]  /*a300*/  FMUL.FTZ R195, R192, R226 ;  /* 0x000000e2c0c37220 */ /* 0x000fe20000410000 */
[----:B----4-:R-:W-:Y:S02]  /*a310*/  IMAD.U32 R170, R175, 0x10000, RZ ;  /* 0x00010000afaa7824 */ /* 0x010fe400078e00ff */
[----:B------:R-:W-:Y:S01]  /*a320*/  FADD.FTZ R227, -R188, R227 ;  /* 0x000000e3bce37221 */ /* 0x000fe20000010100 */
[----:B------:R-:W-:Y:S01]  /*a330*/  F2FP.BF16.F32.PACK_AB R8, R12, R8 ;  /* 0x000000080c08723e */ /* 0x000fe200000010ff */
[----:B------:R-:W-:Y:S01]  /*a340*/  FFMA.FTZ R195, R195, R169, R170 ;  /* 0x000000a9c3c37223 */ /* 0x000fe200000100aa */
[----:B------:R-:W-:Y:S01]  /*a350*/  SHF.L.U32 R169, R122, 0x10, RZ ;  /* 0x000000107aa97819 */ /* 0x000fe200000006ff */
[----:B------:R-:W-:Y:S01]  /*a360*/  FMUL.FTZ R197, R192, R227 ;  /* 0x000000e3c0c57220 */ /* 0x000fe20000410000 */
[----:B------:R-:W-:Y:S01]  /*a370*/  SHF.L.U32 R170, R82, 0x10, RZ ;  /* 0x0000001052aa7819 */ /* 0x000fe200000006ff */
[----:B------:R-:W-:-:S02]  /*a380*/  VIADD R12, R182, 0x60 ;  /* 0x00000060b60c7836 */ /* 0x000fc40000000000 */
[C---:B------:R-:W-:Y:S01]  /*a390*/  FADD.FTZ R228, -R188.reuse, R228 ;  /* 0x000000e4bce47221 */ /* 0x040fe20000010100 */
[----:B------:R-:W-:Y:S01]  /*a3a0*/  F2FP.BF16.F32.PACK_AB R9, R13, R9 ;  /* 0x000000090d09723e */ /* 0x000fe200000010ff */
[C---:B------:R-:W-:Y:S01]  /*a3b0*/  FADD.FTZ R199, -R188.reuse, R230 ;  /* 0x000000e6bcc77221 */ /* 0x040fe20000010100 */
[----:B------:R-:W-:Y:S01]  /*a3c0*/  FFMA.FTZ R197, R197, R169, R170 ;  /* 0x000000a9c5c57223 */ /* 0x000fe200000100aa */
[----:B------:R-:W-:Y:S01]  /*a3d0*/  FADD.FTZ R169, -R188, R229 ;  /* 0x000000e5bca97221 */ /* 0x000fe20000010100 */
[----:B------:R-:W-:Y:S01]  /*a3e0*/  F2FP.BF16.F32.PACK_AB R11, R23, R11 ;  /* 0x0000000b170b723e */ /* 0x000fe200000010ff */
[----:B------:R-:W-:Y:S01]  /*a3f0*/  IMAD.WIDE.U32 R12, R12, 0x10, R250 ;  /* 0x000000100c0c7825 */ /* 0x000fe200078e00fa */
[----:B------:R-:W-:-:S03]  /*a400*/  F2FP.BF16.F32.PACK_AB R10, R15, R10 ;  /* 0x0000000a0f0a723e */ /* 0x000fc600000010ff */
[----:B------:R-:W-:Y:S01]  /*a410*/  FMUL.FTZ R228, R192, R228 ;  /* 0x000000e4c0e47220 */ /* 0x000fe20000410000 */
[----:B------:R-:W-:Y:S01]  /*a420*/  SHF.L.U32 R170, R174, 0x10, RZ ;  /* 0x00000010aeaa7819 */ /* 0x000fe200000006ff */
[C---:B------:R-:W-:Y:S01]  /*a430*/  FMUL.FTZ R199, R192.reuse, R199 ;  /* 0x000000c7c0c77220 */ /* 0x040fe20000410000 */
[----:B------:R-:W-:Y:S01]  /*a440*/  FMUL.FTZ R169, R192, R169 ;  /* 0x000000a9c0a97220 */ /* 0x000fe20000410000 */
[----:B------:R0:W-:Y:S01]  /*a450*/  STG.E.128 desc[UR6][R12.64], R8 ;  /* 0x000000080c007986 */ /* 0x0001e2000c101d06 */
[----:B------:R-:W-:Y:S02]  /*a460*/  SHF.L.U32 R192, R123, 0x10, RZ ;  /* 0x000000107bc07819 */ /* 0x000fe400000006ff */
[----:B------:R-:W-:Y:S02]  /*a470*/  F2FP.BF16.F32.PACK_AB R22, R166, R22 ;  /* 0x00000016a616723e */ /* 0x000fe400000010ff */
[----:B------:R-:W-:Y:S02]  /*a480*/  F2FP.BF16.F32.PACK_AB R21, R17, R21 ;  /* 0x000000151115723e */ /* 0x000fe400000010ff */
[----:B------:R-:W-:-:S02]  /*a490*/  F2FP.BF16.F32.PACK_AB R20, R20, R14 ;  /* 0x0000000e1414723e */ /* 0x000fc400000010ff */
[C---:B------:R-:W-:Y:S01]  /*a4a0*/  IADD3 R166, PT, PT, R182.reuse, 0xa0, RZ ;  /* 0x000000a0b6a67810 */ /* 0x040fe20007ffe0ff */
[----:B0-----:R-:W-:-:S04]  /*a4b0*/  VIADD R8, R182, 0x80 ;  /* 0x00000080b6087836 */ /* 0x001fc80000000000 */
[--C-:B------:R-:W-:Y:S01]  /*a4c0*/  IMAD.WIDE.U32 R8, R8, 0x10, R250.reuse ;  /* 0x0000001008087825 */ /* 0x100fe200078e00fa */
[----:B------:R-:W-:Y:S02]  /*a4d0*/  F2FP.BF16.F32.PACK_AB R11, R163, R161 ;  /* 0x000000a1a30b723e */ /* 0x000fe400000010ff */
[----:B------:R-:W-:Y:S01]  /*a4e0*/  F2FP.BF16.F32.PACK_AB R10, R28, R27 ;  /* 0x0000001b1c0a723e */ /* 0x000fe200000010ff */
[----:B------:R-:W-:Y:S01]  /*a4f0*/  VIADD R174, R182, 0x120 ;  /* 0x00000120b6ae7836 */ /* 0x000fe20000000000 */
[----:B------:R-:W-:Y:S02]  /*a500*/  F2FP.BF16.F32.PACK_AB R14, R164, R162 ;  /* 0x000000a2a40e723e */ /* 0x000fe400000010ff */
[----:B------:R-:W-:Y:S02]  /*a510*/  F2FP.BF16.F32.PACK_AB R13, R30, R29 ;  /* 0x0000001d1e0d723e */ /* 0x000fe400000010ff */
[----:B------:R-:W-:Y:S02]  /*a520*/  F2FP.BF16.F32.PACK_AB R12, R26, R25 ;  /* 0x000000191a0c723e */ /* 0x000fe400000010ff */
[----:B------:R-:W-:Y:S01]  /*a530*/  F2FP.BF16.F32.PACK_AB R17, R176, R165 ;  /* 0x000000a5b011723e */ /* 0x000fe200000010ff */
[----:B------:R-:W-:Y:S01]  /*a540*/  IMAD.WIDE.U32 R174, R174, 0x10, R250 ;  /* 0x00000010aeae7825 */ /* 0x000fe200078e00fa */
[----:B------:R-:W-:-:S02]  /*a550*/  F2FP.BF16.F32.PACK_AB R25, R195, R194 ;  /* 0x000000c2c319723e */ /* 0x000fc400000010ff */
[----:B--2---:R-:W-:-:S05]  /*a560*/  SHF.L.U32 R188, R173, 0x10, RZ ;  /* 0x00000010adbc7819 */ /* 0x004fca00000006ff */
[----:B------:R-:W-:Y:S01]  /*a570*/  FFMA.FTZ R188, R228, R170, R188 ;  /* 0x000000aae4bc7223 */ /* 0x000fe200000100bc */
[----:B------:R-:W-:Y:S02]  /*a580*/  SHF.L.U32 R170, R83, 0x10, RZ ;  /* 0x0000001053aa7819 */ /* 0x000fe400000006ff */
[----:B-----5:R-:W-:Y:S02]  /*a590*/  SHF.L.U32 R15, R172, 0x10, RZ ;  /* 0x00000010ac0f7819 */ /* 0x020fe400000006ff */
[----:B---3--:R-:W-:Y:S01]  /*a5a0*/  SHF.L.U32 R23, R171, 0x10, RZ ;  /* 0x00000010ab177819 */ /* 0x008fe200000006ff */
[----:B------:R-:W-:-:S04]  /*a5b0*/  FFMA.FTZ R192, R169, R192, R170 ;  /* 0x000000c0a9c07223 */ /* 0x000fc800000100aa */
[----:B------:R-:W-:Y:S01]  /*a5c0*/  FFMA.FTZ R199, R199, R15, R23 ;  /* 0x0000000fc7c77223 */ /* 0x000fe20000010017 */
[----:B------:R-:W-:Y:S02]  /*a5d0*/  F2FP.BF16.F32.PACK_AB R23, R168, R167 ;  /* 0x000000a7a817723e */ /* 0x000fe400000010ff */
[C---:B------:R-:W-:Y:S02]  /*a5e0*/  IADD3 R168, PT, PT, R182.reuse, 0xc0, RZ ;  /* 0x000000c0b6a87810 */ /* 0x040fe40007ffe0ff */
[C---:B------:R-:W-:Y:S01]  /*a5f0*/  IADD3 R170, PT, PT, R182.reuse, 0xe0, RZ ;  /* 0x000000e0b6aa7810 */ /* 0x040fe20007ffe0ff */
[----:B------:R0:W-:Y:S01]  /*a600*/  STG.E.128 desc[UR6][R8.64], R20 ;  /* 0x0000001408007986 */ /* 0x0001e2000c101d06 */
[----:B------:R-:W-:Y:S01]  /*a610*/  IADD3 R172, PT, PT, R182, 0x100, RZ ;  /* 0x00000100b6ac7810 */ /* 0x000fe20007ffe0ff */
[----:B------:R-:W-:Y:S01]  /*a620*/  IMAD.WIDE.U32 R166, R166, 0x10, R250 ;  /* 0x00000010a6a67825 */ /* 0x000fe200078e00fa */
[----:B------:R-:W-:-:S03]  /*a630*/  F2FP.BF16.F32.PACK_AB R15, R180, R178 ;  /* 0x000000b2b40f723e */ /* 0x000fc600000010ff */
[----:B------:R-:W-:Y:S01]  /*a640*/  IMAD.WIDE.U32 R168, R168, 0x10, R250 ;  /* 0x00000010a8a87825 */ /* 0x000fe200078e00fa */
[----:B------:R-:W-:-:S03]  /*a650*/  F2FP.BF16.F32.PACK_AB R27, R199, R192 ;  /* 0x000000c0c71b723e */ /* 0x000fc600000010ff */
[----:B------:R-:W-:Y:S01]  /*a660*/  IMAD.WIDE.U32 R170, R170, 0x10, R250 ;  /* 0x00000010aaaa7825 */ /* 0x000fe200078e00fa */
[----:B------:R-:W-:-:S03]  /*a670*/  F2FP.BF16.F32.PACK_AB R26, R188, R197 ;  /* 0x000000c5bc1a723e */ /* 0x000fc600000010ff */
[----:B------:R-:W-:Y:S01]  /*a680*/  IMAD.WIDE.U32 R172, R172, 0x10, R250 ;  /* 0x00000010acac7825 */ /* 0x000fe200078e00fa */
[----:B0-----:R-:W-:Y:S02]  /*a690*/  F2FP.BF16.F32.PACK_AB R9, R24, R19 ;  /* 0x000000131809723e */ /* 0x001fe400000010ff */
[----:B------:R-:W-:Y:S02]  /*a6a0*/  F2FP.BF16.F32.PACK_AB R8, R18, R16 ;  /* 0x000000101208723e */ /* 0x000fe400000010ff */
[----:B------:R-:W-:Y:S02]  /*a6b0*/  F2FP.BF16.F32.PACK_AB R19, R190, R189 ;  /* 0x000000bdbe13723e */ /* 0x000fe400000010ff */
[----:B------:R-:W-:Y:S02]  /*a6c0*/  F2FP.BF16.F32.PACK_AB R18, R183, R181 ;  /* 0x000000b5b712723e */ /* 0x000fe400000010ff */
[----:B------:R-:W-:Y:S02]  /*a6d0*/  F2FP.BF16.F32.PACK_AB R16, R160, R31 ;  /* 0x0000001fa010723e */ /* 0x000fe400000010ff */
[----:B------:R-:W-:-:S02]  /*a6e0*/  F2FP.BF16.F32.PACK_AB R23, R198, R196 ;  /* 0x000000c4c617723e */ /* 0x000fc400000010ff */
[----:B------:R-:W-:Y:S02]  /*a6f0*/  F2FP.BF16.F32.PACK_AB R22, R193, R191 ;  /* 0x000000bfc116723e */ /* 0x000fe400000010ff */
[----:B------:R-:W-:Y:S02]  /*a700*/  F2FP.BF16.F32.PACK_AB R21, R185, R184 ;  /* 0x000000b8b915723e */ /* 0x000fe400000010ff */
[----:B------:R-:W-:Y:S01]  /*a710*/  F2FP.BF16.F32.PACK_AB R20, R179, R177 ;  /* 0x000000b1b314723e */ /* 0x000fe200000010ff */
[----:B------:R0:W-:Y:S01]  /*a720*/  STG.E.128 desc[UR6][R166.64], R8 ;  /* 0x00000008a6007986 */ /* 0x0001e2000c101d06 */
[----:B------:R-:W-:-:S03]  /*a730*/  F2FP.BF16.F32.PACK_AB R24, R187, R186 ;  /* 0x000000babb18723e */ /* 0x000fc600000010ff */
[----:B------:R0:W-:Y:S04]  /*a740*/  STG.E.128 desc[UR6][R168.64], R12 ;  /* 0x0000000ca8007986 */ /* 0x0001e8000c101d06 */
[----:B------:R0:W-:Y:S04]  /*a750*/  STG.E.128 desc[UR6][R170.64], R16 ;  /* 0x00000010aa007986 */ /* 0x0001e8000c101d06 */
[----:B------:R0:W-:Y:S04]  /*a760*/  STG.E.128 desc[UR6][R172.64], R20 ;  /* 0x00000014ac007986 */ /* 0x0001e8000c101d06 */
[----:B------:R0:W-:Y:S02]  /*a770*/  STG.E.128 desc[UR6][R174.64], R24 ;  /* 0x00000018ae007986 */ /* 0x0001e4000c101d06 */
.L_x_528:
[----:B------:R-:W-:Y:S05]  /*a780*/  BSYNC.RECONVERGENT B0 ;  /* 0x0000000000007941 */ /* 0x000fea0003800200 */
.L_x_527:
[----:B0-----:R-:W0:Y:S02]  /*a790*/  LDC.64 R8, c[0x0][0x380] ;  /* 0x0000e000ff087b82 */ /* 0x001e240000000a00 */
[----:B0-----:R-:W-:-:S04]  /*a7a0*/  LEA R2, R8, R2, 0x2 ;  /* 0x0000000208027211 */ /* 0x001fc800078e10ff */
[----:B------:R-:W-:-:S13]  /*a7b0*/  ISETP.GE.AND P0, PT, R2, R9, PT ;  /* 0x000000090200720c */ /* 0x000fda0003f06270 */
[----:B------:R-:W-:Y:S05]  /*a7c0*/  @!P0 BRA `(.L_x_529) ;  /* 0xffffff6800dc8947 */ /* 0x000fea000383ffff */
[----:B------:R-:W-:Y:S05]  /*a7d0*/  EXIT ;  /* 0x000000000000794d */ /* 0x000fea0003800000 */
.L_x_526:
        /* <DEDUP_REMOVED lines=8> */
.L_x_531:
[----:B------:R-:W-:Y:S05]  /*a860*/  BSYNC B0 ;  /* 0x0000000000007941 */ /* 0x000fea0003800000 */
.L_x_530:
        /* <DEDUP_REMOVED lines=9> */
.L_x_532:
[----:B------:R-:W-:Y:S02]  /*a900*/  HFMA2 R162, -RZ, RZ, 0, 2.384185791015625e-07 ;  /* 0x00000004ffa27431 */ /* 0x000fe400000001ff */
[----:B------:R-:W-:Y:S01]  /*a910*/  FADD.FTZ R163, R163, R160 ;  /* 0x000000a0a3a37221 */ /* 0x000fe20000010000 */
[----:B------:R-:W-:-:S03]  /*a920*/  MOV R160, 0xffffffff ;  /* 0xffffffff00a07802 */ /* 0x000fc60000000f00 */
[----:B------:R-:W-:-:S07]  /*a930*/  IMAD.MOV.U32 R193, RZ, RZ, R163 ;  /* 0x000000ffffc17224 */ /* 0x000fce00078e00a3 */
[----:B------:R-:W-:Y:S05]  /*a940*/  WARPSYNC.COLLECTIVE R160, `(.L_x_533) ;  /* 0x00000000a0087348 */ /* 0x000fea0003c00000 */
[----:B------:R0:W1:Y:S02]  /*a950*/  SHFL.BFLY P1, R160, R193, R162, R161 ;  /* 0x0c0000a2c1a07389 */ /* 0x00006400000200a1 */
[----:B01----:R-:W-:Y:S05]  /*a960*/  ENDCOLLECTIVE ;  /* 0x000000000000791b */ /* 0x003fea0003800000 */
.L_x_533:
[----:B------:R-:W-:Y:S02]  /*a970*/  HFMA2 R162, -RZ, RZ, 0, 4.76837158203125e-07 ;  /* 0x00000008ffa27431 */ /* 0x000fe400000001ff */
[----:B------:R-:W-:Y:S01]  /*a980*/  FADD.FTZ R163, R163, R160 ;  /* 0x000000a0a3a37221 */ /* 0x000fe20000010000 */
[----:B------:R-:W-:-:S04]  /*a990*/  IMAD.MOV.U32 R160, RZ, RZ, -0x1 ;  /* 0xffffffffffa07424 */ /* 0x000fc800078e00ff */
[----:B------:R-:W-:-:S07]  /*a9a0*/  MOV R193, R163 ;  /* 0x000000a300c17202 */ /* 0x000fce0000000f00 */
[----:B------:R-:W-:Y:S05]  /*a9b0*/  WARPSYNC.COLLECTIVE R160, `(.L_x_534) ;  /* 0x00000000a0087348 */ /* 0x000fea0003c00000 */
[----:B------:R0:W1:Y:S02]  /*a9c0*/  SHFL.BFLY P1, R160, R193, R162, R161 ;  /* 0x0c0000a2c1a07389 */ /* 0x00006400000200a1 */
[----:B01----:R-:W-:Y:S05]  /*a9d0*/  ENDCOLLECTIVE ;  /* 0x000000000000791b */ /* 0x003fea0003800000 */
.L_x_534:
[----:B------:R-:W-:Y:S02]  /*a9e0*/  HFMA2 R162, -RZ, RZ, 0, 9.5367431640625e-07 ;  /* 0x00000010ffa27431 */ /* 0x000fe400000001ff */
[----:B------:R-:W-:Y:S01]  /*a9f0*/  FADD.FTZ R163, R163, R160 ;  /* 0x000000a0a3a37221 */ /* 0x000fe20000010000 */
[----:B------:R-:W-:-:S04]  /*aa00*/  MOV R160, 0xffffffff ;  /* 0xffffffff00a07802 */ /* 0x000fc80000000f00 */
[----:B------:R-:W-:-:S07]  /*aa10*/  MOV R193, R163 ;  /* 0x000000a300c17202 */ /* 0x000fce0000000f00 */
[----:B------:R-:W-:Y:S05]  /*aa20*/  WARPSYNC.COLLECTIVE R160, `(.L_x_535) ;  /* 0x00000000a0087348 */ /* 0x000fea0003c00000 */
[----:B------:R0:W1:Y:S02]  /*aa30*/  SHFL.BFLY P1, R160, R193, R162, R161 ;  /* 0x0c0000a2c1a07389 */ /* 0x00006400000200a1 */
[----:B01----:R-:W-:Y:S05]  /*aa40*/  ENDCOLLECTIVE ;  /* 0x000000000000791b */ /* 0x003fea0003800000 */
.L_x_535:
[----:B------:R-:W-:Y:S02]  /*aa50*/  IMAD.MOV.U32 R162, RZ, RZ, 0x1 ;  /* 0x00000001ffa27424 */ /* 0x000fe400078e00ff */
        /* <DEDUP_REMOVED lines=162> */
[----:B------:R-:W-:Y:S01]  /*b480*/  FFMA.FTZ R192, R192, R192, R160 ;  /* 0x000000c0c0c07223 */ /* 0x000fe200000100a0 */
[----:B------:R-:W-:-:S04]  /*b490*/  MOV R160, 0xffffffff ;  /* 0xffffffff00a07802 */ /* 0x000fc80000000f00 */
[----:B------:R-:W-:-:S07]  /*b4a0*/  MOV R193, R192 ;  /* 0x000000c000c17202 */ /* 0x000fce0000000f00 */
[----:B------:R-:W-:Y:S05]  /*b4b0*/  WARPSYNC.COLLECTIVE R160, `(.L_x_536) ;  /* 0x00000000a0087348 */ /* 0x000fea0003c00000 */
[----:B------:R0:W1:Y:S02]  /*b4c0*/  SHFL.BFLY P1, R160, R193, R162, R161 ;  /* 0x0c0000a2c1a07389 */ /* 0x00006400000200a1 */
[----:B01----:R-:W-:Y:S05]  /*b4d0*/  ENDCOLLECTIVE ;  /* 0x000000000000791b */ /* 0x003fea0003800000 */
.L_x_536:
[----:B------:R-:W-:Y:S02]  /*b4e0*/  HFMA2 R162, -RZ, RZ, 0, 1.1920928955078125e-07 ;  /* 0x00000002ffa27431 */ /* 0x000fe400000001ff */
[----:B------:R-:W-:Y:S01]  /*b4f0*/  FADD.FTZ R192, R192, R160 ;  /* 0x000000a0c0c07221 */ /* 0x000fe20000010000 */
[----:B------:R-:W-:-:S04]  /*b500*/  IMAD.MOV.U32 R160, RZ, RZ, -0x1 ;  /* 0xffffffffffa07424 */ /* 0x000fc800078e00ff */
[----:B------:R-:W-:-:S07]  /*b510*/  MOV R193, R192 ;  /* 0x000000c000c17202 */ /* 0x000fce0000000f00 */
[----:B------:R-:W-:Y:S05]  /*b520*/  WARPSYNC.COLLECTIVE R160, `(.L_x_537) ;  /* 0x00000000a0087348 */ /* 0x000fea0003c00000 */
[----:B------:R0:W1:Y:S02]  /*b530*/  SHFL.BFLY P1, R160, R193, R162, R161 ;  /* 0x0c0000a2c1a07389 */ /* 0x00006400000200a1 */
[----:B01----:R-:W-:Y:S05]  /*b540*/  ENDCOLLECTIVE ;  /* 0x000000000000791b */ /* 0x003fea0003800000 */
.L_x_537:
[----:B------:R-:W-:Y:S02]  /*b550*/  HFMA2 R162, -RZ, RZ, 0, 2.384185791015625e-07 ;  /* 0x00000004ffa27431 */ /* 0x000fe400000001ff */
[----:B------:R-:W-:Y:S01]  /*b560*/  FADD.FTZ R192, R192, R160 ;  /* 0x000000a0c0c07221 */ /* 0x000fe20000010000 */
[----:B------:R-:W-:-:S04]  /*b570*/  MOV R160, 0xffffffff ;  /* 0xffffffff00a07802 */ /* 0x000fc80000000f00 */
[----:B------:R-:W-:-:S07]  /*b580*/  MOV R193, R192 ;  /* 0x000000c000c17202 */ /* 0x000fce0000000f00 */
[----:B------:R-:W-:Y:S05]  /*b590*/  WARPSYNC.COLLECTIVE R160, `(.L_x_538) ;  /* 0x00000000a0087348 */ /* 0x000fea0003c00000 */
[----:B------:R0:W1:Y:S02]  /*b5a0*/  SHFL.BFLY P1, R160, R193, R162, R161 ;  /* 0x0c0000a2c1a07389 */ /* 0x00006400000200a1 */
[----:B01----:R-:W-:Y:S05]  /*b5b0*/  ENDCOLLECTIVE ;  /* 0x000000000000791b */ /* 0x003fea0003800000 */
.L_x_538:
[----:B------:R-:W-:Y:S02]  /*b5c0*/  IMAD.MOV.U32 R162, RZ, RZ, 0x8 ;  /* 0x00000008ffa27424 */ /* 0x000fe400078e00ff */
[----:B------:R-:W-:Y:S01]  /*b5d0*/  FADD.FTZ R192, R192, R160 ;  /* 0x000000a0c0c07221 */ /* 0x000fe20000010000 */
[----:B------:R-:W-:-:S04]  /*b5e0*/  MOV R160, 0xffffffff ;  /* 0xffffffff00a07802 */ /* 0x000fc80000000f00 */
[----:B------:R-:W-:-:S07]  /*b5f0*/  MOV R193, R192 ;  /* 0x000000c000c17202 */ /* 0x000fce0000000f00 */
[----:B------:R-:W-:Y:S05]  /*b600*/  WARPSYNC.COLLECTIVE R160, `(.L_x_539) ;  /* 0x00000000a0087348 */ /* 0x000fea0003c00000 */
[----:B------:R0:W1:Y:S02]  /*b610*/  SHFL.BFLY P1, R160, R193, R162, R161 ;  /* 0x0c0000a2c1a07389 */ /* 0x00006400000200a1 */
[----:B01----:R-:W-:Y:S05]  /*b620*/  ENDCOLLECTIVE ;  /* 0x000000000000791b */ /* 0x003fea0003800000 */
.L_x_539:
[----:B------:R-:W-:Y:S02]  /*b630*/  HFMA2 R162, -RZ, RZ, 0, 9.5367431640625e-07 ;  /* 0x00000010ffa27431 */ /* 0x000fe400000001ff */
[----:B------:R-:W-:Y:S01]  /*b640*/  FADD.FTZ R192, R192, R160 ;  /* 0x000000a0c0c07221 */ /* 0x000fe20000010000 */
[----:B------:R-:W-:-:S04]  /*b650*/  MOV R160, 0xffffffff ;  /* 0xffffffff00a07802 */ /* 0x000fc80000000f00 */
[----:B------:R-:W-:-:S07]  /*b660*/  MOV R193, R192 ;  /* 0x000000c000c17202 */ /* 0x000fce0000000f00 */
[----:B------:R-:W-:Y:S05]  /*b670*/  WARPSYNC.COLLECTIVE R160, `(.L_x_540) ;  /* 0x00000000a0087348 */ /* 0x000fea0003c00000 */
[----:B------:R0:W1:Y:S02]  /*b680*/  SHFL.BFLY P1, R160, R193, R162, R161 ;  /* 0x0c0000a2c1a07389 */ /* 0x00006400000200a1 */
[----:B01----:R-:W-:Y:S05]  /*b690*/  ENDCOLLECTIVE ;  /* 0x000000000000791b */ /* 0x003fea0003800000 */
.L_x_540:
[----:B------:R-:W-:Y:S05]  /*b6a0*/  BRA `(.L_x_541) ;  /* 0xffffffcc00387947 */ /* 0x000fea000383ffff */
.L_x_542:
        /* <DEDUP_REMOVED lines=13> */
.L_x_88423:


//--------------------- .text._ZN10layer_norm13ln_fwd_kernelINS_13Kernel_traitsI13__nv_bfloat16S2_S2_S2_fjLj2560ELj1ELj4ELj1ELj16ENS_18Kernel_traits_baseILj2560ES2_S2_S2_S2_fjLj128EEEEELb1ELb0ELb0ELb0EEEvNS_9FwdParamsE --------------------------
	.section	.text._ZN10layer_norm13ln_fwd_kernelINS_13Kernel_traitsI13__nv_bfloat16S2_S2_S2_fjLj2560ELj1ELj4ELj1ELj16ENS_18Kernel_traits_baseILj2560ES2_S2_S2_S2_fjLj128EEEEELb1ELb0ELb0ELb0EEEvNS_9FwdParamsE,"ax",@progbits
	.align	128
        .global         _ZN10layer_norm13ln_fwd_kernelINS_13Kernel_traitsI13__nv_bfloat16S2_S2_S2_fjLj2560ELj1ELj4ELj1ELj16ENS_18Kernel_traits_baseILj2560ES2_S2_S2_S2_fjLj128EEEEELb1ELb0ELb0ELb0EEEvNS_9FwdParamsE
        .type           _ZN10layer_norm13ln_fwd_kernelINS_13Kernel_traitsI13__nv_bfloat16S2_S2_S2_fjLj2560ELj1ELj4ELj1ELj16ENS_18Kernel_traits_baseILj2560ES2_S2_S2_S2_fjLj128EEEEELb1ELb0ELb0ELb0EEEvNS_9FwdParamsE,@function
        .size           _ZN10layer_norm13ln_fwd_kernelINS_13Kernel_traitsI13__nv_bfloat16S2_S2_S2_fjLj2560ELj1ELj4ELj1ELj16ENS_18Kernel_traits_baseILj2560ES2_S2_S2_S2_fjLj128EEEEELb1ELb0ELb0ELb0EEEvNS_9FwdParamsE,(.L_x_88424 - _ZN10layer_norm13ln_fwd_kernelINS_13Kernel_traitsI13__nv_bfloat16S2_S2_S2_fjLj2560ELj1ELj4ELj1ELj16ENS_18Kernel_traits_baseILj2560ES2_S2_S2_S2_fjLj128EEEEELb1ELb0ELb0ELb0EEEvNS_9FwdParamsE)
        .other          _ZN10layer_norm13ln_fwd_kernelINS_13Kernel_traitsI13__nv_bfloat16S2_S2_S2_fjLj2560ELj1ELj4ELj1ELj16ENS_18Kernel_traits_baseILj2560ES2_S2_S2_S2_fjLj128EEEEELb1ELb0ELb0ELb0EEEvNS_9FwdParamsE,@"STO_CUDA_ENTRY STV_DEFAULT"
_ZN10layer_norm13ln_fwd_kernelINS_13Kernel_traitsI13__nv_bfloat16S2_S2_S2_fjLj2560ELj1ELj4ELj1ELj16ENS_18Kernel_traits_baseILj2560ES2_S2_S2_S2_fjLj128EEEEELb1ELb0ELb0ELb0EEEvNS_9FwdParamsE:
.text._ZN10layer_norm13ln_fwd_kernelINS_13Kernel_traitsI13__nv_bfloat16S2_S2_S2_fjLj2560ELj1ELj4ELj1ELj16ENS_18Kernel_traits_baseILj2560ES2_S2_S2_S2_fjLj128EEEEELb1ELb0ELb0ELb0EEEvNS_9FwdParamsE:
[----:B------:R-:W0:Y:S01]  /*0000*/  LDC R1, c[0x0][0x37c] ;  /* 0x0000df00ff017b82 */ /* 0x000e220000000800 */
[----:B------:R-:W1:Y:S01]  /*0010*/  LDCU.U8 UR8, c[0x0][0x464] ;  /* 0x00008c80ff0877ac */ /* 0x000e620008000000 */
[----:B0-----:R-:W-:Y:S01]  /*0020*/  VIADD R1, R1, 0xffffffb8 ;  /* 0xffffffb801017836 */ /* 0x001fe20000000000 */
[----:B------:R-:W0:Y:S01]  /*0030*/  LDCU.64 UR4, c[0x0][0x450] ;  /* 0x00008a00ff0477ac */ /* 0x000e220008000a00 */
[----:B------:R-:W2:Y:S04]  /*0040*/  LDCU.64 UR6, c[0x0][0x358] ;  /* 0x00006b00ff0677ac */ /* 0x000ea80008000a00 */
[----:B------:R-:W3:Y:S08]  /*0050*/  LDC R13, c[0x0][0x45c] ;  /* 0x00011700ff0d7b82 */ /* 0x000ef00000000800 */
[----:B------:R-:W4:Y:S01]  /*0060*/  LDC R6, c[0x0][0x458] ;  /* 0x00011600ff067b82 */ /* 0x000f220000000800 */
[----:B-1----:R-:W-:Y:S01]  /*0070*/  ISETP.NE.AND P0, PT, RZ, UR8, PT ;  /* 0x00000008ff007c0c */ /* 0x002fe2000bf05270 */
[----:B------:R-:W1:Y:S01]  /*0080*/  LDCU.64 UR10, c[0x0][0x438] ;  /* 0x00008700ff0a77ac */ /* 0x000e620008000a00 */
[----:B0-----:R-:W-:Y:S01]  /*0090*/  IMAD.U32 R2, RZ, RZ, UR4 ;  /* 0x00000004ff027e24 */ /* 0x001fe2000f8e00ff */
[----:B------:R-:W-:Y:S01]  /*00a0*/  MOV R3, UR5 ;  /* 0x0000000500037c02 */ /* 0x000fe20008000f00 */
[----:B------:R-:W0:Y:S03]  /*00b0*/  S2R R10, SR_TID.X ;  /* 0x00000000000a7919 */ /* 0x000e260000002100 */
[----:B------:R-:W5:Y:S06]  /*00c0*/  LDC R11, c[0x0][0x388] ;  /* 0x0000e200ff0b7b82 */ /* 0x000f6c0000000800 */
[----:B--2---:R-:W2:Y:S01]  /*00d0*/  @P0 LDG.E.64 R2, desc[UR6][R2.64] ;  /* 0x0000000602020981 */ /* 0x004ea2000c1e1b00 */
[----:B---3--:R-:W-:Y:S01]  /*00e0*/  @P0 IMAD.MOV.U32 R7, RZ, RZ, R13 ;  /* 0x000000ffff070224 */ /* 0x008fe200078e000d */
[----:B------:R-:W3:Y:S04]  /*00f0*/  @P0 LDC R9, c[0x0][0x460] ;  /* 0x00011800ff090b82 */ /* 0x000ee80000000800 */
[----:B----4-:R0:W3:Y:S04]  /*0100*/  @P0 LDG.E.64 R4, desc[UR6][R6.64] ;  /* 0x0000000606040981 */ /* 0x0100e8000c1e1b00 */
[----:B------:R-:W4:Y:S01]  /*0110*/  S2UR UR9, SR_CTAID.X ;  /* 0x00000000000979c3 */ /* 0x000f220000002500 */
[----:B-1----:R-:W-:Y:S01]  /*0120*/  UISETP.NE.U32.AND UP0, UPT, UR10, URZ, UPT ;  /* 0x000000ff0a00728c */ /* 0x002fe2000bf05070 */
[----:B------:R-:W-:Y:S03]  /*0130*/  BSSY.RECONVERGENT B0, `(.L_x_543) ;  /* 0x00000d7000007945 */ /* 0x000fe60003800200 */
[----:B------:R-:W-:Y:S01]  /*0140*/  UISETP.NE.AND.EX UP0, UPT, UR11, URZ, UPT, UP0 ;  /* 0x000000ff0b00728c */ /* 0x000fe2000bf05300 */
[----:B-----5:R-:W-:-:S04]  /*0150*/  SHF.R.S32.HI R0, RZ, 0x1f, R11 ;  /* 0x0000001fff007819 */ /* 0x020fc8000001140b */
[----:B------:R-:W-:Y:S02]  /*0160*/  LEA.HI R0, R0, R11, RZ, 0x3 ;  /* 0x0000000b00007211 */ /* 0x000fe400078f18ff */
[----:B0-----:R-:W-:-:S04]  /*0170*/  LOP3.LUT R7, R10, 0x1f, RZ, 0xc0, !PT ;  /* 0x0000001f0a077812 */ /* 0x001fc800078ec0ff */
[----:B------:R-:W-:-:S04]  /*0180*/  LOP3.LUT R11, R7, 0x1f, RZ, 0x3c, !PT ;  /* 0x0000001f070b7812 */ /* 0x000fc800078e3cff */
[----:B------:R-:W-:Y:S01]  /*0190*/  LEA.HI.SX32 R11, R0, R11, 0x1d ;  /* 0x0000000b000b7211 */ /* 0x000fe200078feaff */
[----:B----4-:R-:W-:Y:S01]  /*01a0*/  USHF.L.U32 UR8, UR9, 0x2, URZ ;  /* 0x0000000209087899 */ /* 0x010fe200080006ff */
[----:B--2---:R-:W-:Y:S02]  /*01b0*/  @P0 R2UR UR5, R3 ;  /* 0x00000000030502ca */ /* 0x004fe400000e0000 */
[----:B------:R-:W0:Y:S01]  /*01c0*/  LDC R3, c[0x0][0x360] ;  /* 0x0000d800ff037b82 */ /* 0x000e220000000800 */
[----:B------:R-:W-:Y:S02]  /*01d0*/  @P0 R2UR UR4, R2 ;  /* 0x00000000020402ca */ /* 0x000fe400000e0000 */
[----:B---3--:R-:W-:-:S08]  /*01e0*/  @P0 IADD3 R6, P1, PT, R4, R9, RZ ;  /* 0x0000000904060210 */ /* 0x008fd00007f3e0ff */
[----:B------:R-:W-:Y:S01]  /*01f0*/  UIADD3 UR12, UPT, UPT, UR5, -0x4498517b, URZ ;  /* 0xbb67ae85050c7890 */ /* 0x000fe2000fffe0ff */
[----:B------:R-:W-:Y:S02]  /*0200*/  @P0 IMAD.X R13, RZ, RZ, R5, P1 ;  /* 0x000000ffff0d0224 */ /* 0x000fe400008e0605 */
[----:B------:R-:W-:Y:S02]  /*0210*/  UIADD3 UR10, UPT, UPT, UR4, -0x61c88647, URZ ;  /* 0x9e3779b9040a7890 */ /* 0x000fe4000fffe0ff */
[----:B------:R-:W-:Y:S01]  /*0220*/  UIADD3 UR13, UPT, UPT, UR4, 0x3c6ef372, URZ ;  /* 0x3c6ef372040d7890 */ /* 0x000fe2000fffe0ff */
[--C-:B------:R-:W-:Y:S01]  /*0230*/  SHF.R.U64 R9, R6, 0x2, R13.reuse ;  /* 0x0000000206097819 */ /* 0x100fe2000000120d */
[----:B------:R-:W-:Y:S01]  /*0240*/  UIADD3 UR14, UPT, UPT, UR5, 0x76cf5d0a, URZ ;  /* 0x76cf5d0a050e7890 */ /* 0x000fe2000fffe0ff */
[----:B------:R-:W-:Y:S01]  /*0250*/  SHF.R.U32.HI R5, RZ, 0x2, R13 ;  /* 0x00000002ff057819 */ /* 0x000fe2000001160d */
[----:B------:R-:W-:Y:S02]  /*0260*/  UIADD3 UR15, UPT, UPT, UR4, -0x255992d5, URZ ;  /* 0xdaa66d2b040f7890 */ /* 0x000fe4000fffe0ff */
[----:B------:R-:W-:Y:S01]  /*0270*/  UIADD3 UR16, UPT, UPT, UR5, 0x32370b8f, URZ ;  /* 0x32370b8f05107890 */ /* 0x000fe2000fffe0ff */
[--C-:B0-----:R-:W-:Y:S01]  /*0280*/  IMAD R12, R3, UR9, R10.reuse ;  /* 0x00000009030c7c24 */ /* 0x101fe2000f8e020a */
[----:B------:R-:W-:Y:S01]  /*0290*/  SHF.R.U32.HI R10, RZ, 0x5, R10 ;  /* 0x00000005ff0a7819 */ /* 0x000fe2000001160a */
[----:B------:R-:W-:-:S02]  /*02a0*/  UIADD3 UR17, UPT, UPT, UR4, 0x78dde6e4, URZ ;  /* 0x78dde6e404117890 */ /* 0x000fc4000fffe0ff */
[----:B------:R-:W-:Y:S01]  /*02b0*/  UIADD3 UR18, UPT, UPT, UR5, -0x126145ec, URZ ;  /* 0xed9eba1405127890 */ /* 0x000fe2000fffe0ff */
[----:B------:R-:W-:Y:S01]  /*02c0*/  LOP3.LUT R10, R10, UR8, RZ, 0xfc, !PT ;  /* 0x000000080a0a7c12 */ /* 0x000fe2000f8efcff */
[----:B------:R-:W-:Y:S02]  /*02d0*/  UIADD3 UR19, UPT, UPT, UR4, 0x1715609d, URZ ;  /* 0x1715609d04137890 */ /* 0x000fe4000fffe0ff */
[----:B------:R-:W-:Y:S02]  /*02e0*/  UIADD3 UR20, UPT, UPT, UR5, -0x56f99767, URZ ;  /* 0xa906689905147890 */ /* 0x000fe4000fffe0ff */
[----:B------:R-:W-:Y:S02]  /*02f0*/  UIADD3 UR21, UPT, UPT, UR4, -0x4ab325aa, URZ ;  /* 0xb54cda5604157890 */ /* 0x000fe4000fffe0ff */
[----:B------:R-:W-:Y:S02]  /*0300*/  UIADD3 UR22, UPT, UPT, UR5, 0x646e171e, URZ ;  /* 0x646e171e05167890 */ /* 0x000fe4000fffe0ff */
[----:B------:R-:W-:-:S02]  /*0310*/  UIADD3 UR23, UPT, UPT, UR4, 0x5384540f, URZ ;  /* 0x5384540f04177890 */ /* 0x000fc4000fffe0ff */
[----:B------:R-:W-:Y:S02]  /*0320*/  UIADD3 UR24, UPT, UPT, UR5, 0x1fd5c5a3, URZ ;  /* 0x1fd5c5a305187890 */ /* 0x000fe4000fffe0ff */
[----:B------:R-:W-:Y:S02]  /*0330*/  UIADD3 UR25, UPT, UPT, UR4, -0xe443238, URZ ;  /* 0xf1bbcdc804197890 */ /* 0x000fe4000fffe0ff */
[----:B------:R-:W-:Y:S02]  /*0340*/  UIADD3 UR26, UPT, UPT, UR5, -0x24c28bd8, URZ ;  /* 0xdb3d7428051a7890 */ /* 0x000fe4000fffe0ff */
[----:B------:R-:W-:Y:S02]  /*0350*/  UIADD3 UR27, UPT, UPT, UR4, -0x700cb87f, URZ ;  /* 0x8ff34781041b7890 */ /* 0x000fe4000fffe0ff */
[----:B------:R-:W-:Y:S01]  /*0360*/  UIADD3 UR28, UPT, UPT, UR5, -0x695add53, URZ ;  /* 0x96a522ad051c7890 */ /* 0x000fe2000fffe0ff */
[----:B------:R-:W-:Y:S11]  /*0370*/  BRA.U !UP0, `(.L_x_544) ;  /* 0x0000000508447547 */ /* 0x000ff6000b800000 */
        /* <DEDUP_REMOVED lines=29> */
[----:B0-----:R-:W0:Y:S08]  /*0550*/  @P3 LDC.64 R2, c[0x0][0x3d0] ;  /* 0x0000f400ff023b82 */ /* 0x001e300000000a00 */
[----:B------:R-:W0:Y:S01]  /*0560*/  @P3 LDC.64 R32, c[0x0][0x438] ;  /* 0x00010e00ff203b82 */ /* 0x000e220000000a00 */
[----:B----4-:R-:W-:-:S04]  /*0570*/  @P0 IMAD.WIDE.U32 R20, R7, 0x10, R20 ;  /* 0x0000001007140825 */ /* 0x010fc800078e0014 */
[C---:B-1----:R-:W-:Y:S01]  /*0580*/  @P0 IMAD.WIDE.U32 R22, R7.reuse, 0x10, R22 ;  /* 0x0000001007160825 */ /* 0x042fe200078e0016 */
[----:B------:R1:W5:Y:S02]  /*0590*/  @P0 LDG.E.128 R180, desc[UR6][R20.64] ;  /* 0x0000000614b40981 */ /* 0x000364000c1e1d00 */
[----:B------:R-:W4:Y:S01]  /*05a0*/  @P4 LDC.64 R14, c[0x0][0x3d0] ;  /* 0x0000f400ff0e4b82 */ /* 0x000f220000000a00 */
[----:B------:R-:W-:Y:S01]  /*05b0*/  @P0 VIADD R7, R7, 0x20 ;  /* 0x0000002007070836 */ /* 0x000fe20000000000 */
[----:B------:R1:W5:Y:S06]  /*05c0*/  @P0 LD.E.128 R112, desc[UR6][R22.64] ;  /* 0x0000000616700980 */ /* 0x00036c000c101d00 */
[----:B--2---:R-:W2:Y:S01]  /*05d0*/  @P4 LDC.64 R16, c[0x0][0x438] ;  /* 0x00010e00ff104b82 */ /* 0x004ea20000000a00 */
[----:B------:R-:W-:-:S04]  /*05e0*/  @P1 IMAD.WIDE.U32 R24, R7, 0x10, R24 ;  /* 0x0000001007181825 */ /* 0x000fc800078e0018 */
[C---:B---3--:R-:W-:Y:S01]  /*05f0*/  @P1 IMAD.WIDE.U32 R26, R7.reuse, 0x10, R26 ;  /* 0x00000010071a1825 */ /* 0x048fe200078e001a */
[----:B------:R1:W5:Y:S02]  /*0600*/  @P1 LDG.E.128 R176, desc[UR6][R24.64] ;  /* 0x0000000618b01981 */ /* 0x000364000c1e1d00 */
[----:B------:R-:W3:Y:S01]  /*0610*/  @P6 LDC.64 R18, c[0x0][0x3d0] ;  /* 0x0000f400ff126b82 */ /* 0x000ee20000000a00 */
[----:B------:R-:W-:Y:S01]  /*0620*/  @P1 VIADD R7, R7, 0x20 ;  /* 0x0000002007071836 */ /* 0x000fe20000000000 */
[----:B------:R1:W5:Y:S06]  /*0630*/  @P1 LD.E.128 R116, desc[UR6][R26.64] ;  /* 0x000000061a741980 */ /* 0x00036c000c101d00 */
[----:B------:R-:W1:Y:S01]  /*0640*/  @P6 LDC.64 R34, c[0x0][0x438] ;  /* 0x00010e00ff226b82 */ /* 0x000e620000000a00 */
[----:B------:R-:W-:-:S04]  /*0650*/  @P2 IMAD.WIDE.U32 R28, R7, 0x10, R28 ;  /* 0x00000010071c2825 */ /* 0x000fc800078e001c */
[----:B------:R-:W-:-:S03]  /*0660*/  @P2 IMAD.WIDE.U32 R30, R7, 0x10, R30 ;  /* 0x00000010071e2825 */ /* 0x000fc600078e001e */
[----:B------:R-:W1:Y:S01]  /*0670*/  @P5 LDC.64 R36, c[0x0][0x3d0] ;  /* 0x0000f400ff245b82 */ /* 0x000e620000000a00 */
[----:B------:R-:W-:Y:S01]  /*0680*/  @P2 IADD3 R7, PT, PT, R7, 0x20, RZ ;  /* 0x0000002007072810 */ /* 0x000fe20007ffe0ff */
[----:B------:R1:W5:Y:S06]  /*0690*/  @P2 LDG.E.128 R172, desc[UR6][R28.64] ;  /* 0x000000061cac2981 */ /* 0x00036c000c1e1d00 */
[----:B------:R-:W1:Y:S01]  /*06a0*/  @P5 LDC.64 R38, c[0x0][0x438] ;  /* 0x00010e00ff265b82 */ /* 0x000e620000000a00 */
[C---:B0-----:R-:W-:Y:S01]  /*06b0*/  @P3 IMAD.WIDE.U32 R2, R7.reuse, 0x10, R2 ;  /* 0x0000001007023825 */ /* 0x041fe200078e0002 */
[----:B------:R0:W5:Y:S03]  /*06c0*/  @P2 LD.E.128 R120, desc[UR6][R30.64] ;  /* 0x000000061e782980 */ /* 0x000166000c101d00 */
[C---:B------:R-:W-:Y:S01]  /*06d0*/  @P3 IMAD.WIDE.U32 R32, R7.reuse, 0x10, R32 ;  /* 0x0000001007203825 */ /* 0x040fe200078e0020 */
[----:B------:R0:W5:Y:S03]  /*06e0*/  @P3 LDG.E.128 R164, desc[UR6][R2.64] ;  /* 0x0000000602a43981 */ /* 0x000166000c1e1d00 */
[----:B------:R-:W-:Y:S01]  /*06f0*/  @P3 VIADD R7, R7, 0x20 ;  /* 0x0000002007073836 */ /* 0x000fe20000000000 */
[----:B------:R0:W5:Y:S03]  /*0700*/  @P3 LD.E.128 R124, desc[UR6][R32.64] ;  /* 0x00000006207c3980 */ /* 0x000166000c101d00 */
[----:B----4-:R-:W-:-:S04]  /*0710*/  @P4 IMAD.WIDE.U32 R14, R7, 0x10, R14 ;  /* 0x00000010070e4825 */ /* 0x010fc800078e000e */
[C---:B--2---:R-:W-:Y:S01]  /*0720*/  @P4 IMAD.WIDE.U32 R16, R7.reuse, 0x10, R16 ;  /* 0x0000001007104825 */ /* 0x044fe200078e0010 */
[----:B------:R0:W5:Y:S03]  /*0730*/  @P4 LDG.E.128 R160, desc[UR6][R14.64] ;  /* 0x000000060ea04981 */ /* 0x000166000c1e1d00 */
[----:B------:R-:W-:Y:S01]  /*0740*/  @P4 VIADD R7, R7, 0x20 ;  /* 0x0000002007074836 */ /* 0x000fe20000000000 */
[----:B------:R0:W5:Y:S03]  /*0750*/  @P4 LD.E.128 R128, desc[UR6][R16.64] ;  /* 0x0000000610804980 */ /* 0x000166000c101d00 */
[----:B---3--:R-:W-:-:S04]  /*0760*/  @P6 IMAD.WIDE.U32 R18, R7, 0x10, R18 ;  /* 0x0000001007126825 */ /* 0x008fc800078e0012 */
[C---:B-1----:R-:W-:Y:S01]  /*0770*/  @P6 IMAD.WIDE.U32 R34, R7.reuse, 0x10, R34 ;  /* 0x0000001007226825 */ /* 0x042fe200078e0022 */
[----:B------:R-:W-:Y:S01]  /*0780*/  @P6 IADD3 R7, PT, PT, R7, 0x20, RZ ;  /* 0x0000002007076810 */ /* 0x000fe20007ffe0ff */
[----:B------:R0:W5:Y:S04]  /*0790*/  @P6 LDG.E.128 R152, desc[UR6][R18.64] ;  /* 0x0000000612986981 */ /* 0x000168000c1e1d00 */
[C---:B------:R-:W-:Y:S01]  /*07a0*/  @P5 IMAD.WIDE.U32 R36, R7.reuse, 0x10, R36 ;  /* 0x0000001007245825 */ /* 0x040fe200078e0024 */
[----:B------:R0:W5:Y:S03]  /*07b0*/  @P6 LD.E.128 R132, desc[UR6][R34.64] ;  /* 0x0000000622846980 */ /* 0x000166000c101d00 */
[----:B------:R-:W-:Y:S01]  /*07c0*/  @P5 IMAD.WIDE.U32 R38, R7, 0x10, R38 ;  /* 0x0000001007265825 */ /* 0x000fe200078e0026 */
[----:B------:R0:W5:Y:S04]  /*07d0*/  @P5 LDG.E.128 R148, desc[UR6][R36.64] ;  /* 0x0000000624945981 */ /* 0x000168000c1e1d00 */
[----:B------:R0:W5:Y:S01]  /*07e0*/  @P5 LD.E.128 R136, desc[UR6][R38.64] ;  /* 0x0000000626885980 */ /* 0x000162000c101d00 */
[----:B------:R-:W-:Y:S01]  /*07f0*/  ISETP.GE.U32.AND P0, PT, R11, 0x140, PT ;  /* 0x000001400b00780c */ /* 0x000fe20003f06070 */
[----:B------:R-:W-:-:S12]  /*0800*/  @P5 VIADD R7, R7, 0x20 ;  /* 0x0000002007075836 */ /* 0x000fd80000000000 */
[----:B0-----:R-:W-:Y:S05]  /*0810*/  @!P0 BRA `(.L_x_545) ;  /* 0x0000000400a08947 */ /* 0x001fea0003800000 */
[----:B------:R-:W0:Y:S08]  /*0820*/  LDC.64 R144, c[0x0][0x3d0] ;  /* 0x0000f400ff907b82 */ /* 0x000e300000000a00 */
[----:B------:R-:W1:Y:S01]  /*0830*/  LDC.64 R140, c[0x0][0x438] ;  /* 0x00010e00ff8c7b82 */ /* 0x000e620000000a00 */
[----:B0-----:R-:W-:-:S06]  /*0840*/  IMAD.WIDE.U32 R144, R7, 0x10, R144 ;  /* 0x0000001007907825 */ /* 0x001fcc00078e0090 */
[----:B------:R-:W5:Y:S01]  /*0850*/  LDG.E.128 R144, desc[UR6][R144.64] ;  /* 0x0000000690907981 */ /* 0x000f62000c1e1d00 */
[----:B-1----:R-:W-:-:S06]  /*0860*/  IMAD.WIDE.U32 R140, R7, 0x10, R140 ;  /* 0x00000010078c7825 */ /* 0x002fcc00078e008c */
[----:B------:R-:W5:Y:S01]  /*0870*/  LD.E.128 R140, desc[UR6][R140.64] ;  /* 0x000000068c8c7980 */ /* 0x000f62000c101d00 */
[----:B------:R-:W-:Y:S05]  /*0880*/  BRA `(.L_x_545) ;  /* 0x0000000400847947 */ /* 0x000fea0003800000 */
.L_x_544:
        /* <DEDUP_REMOVED lines=12> */
[----:B------:R-:W-:-:S03]  /*0950*/  @P1 LOP3.LUT R7, R7, 0x20, RZ, 0xfc, !PT ;  /* 0x0000002007071812 */ /* 0x000fc600078efcff */
[----:B------:R-:W-:Y:S01]  /*0960*/  @P1 IMAD.MOV.U32 R67, RZ, RZ, RZ ;  /* 0x000000ffff431224 */ /* 0x000fe200078e00ff */
[----:B------:R0:W5:Y:S02]  /*0970*/  @P1 LDG.E.128 R188, desc[UR6][R2.64] ;  /* 0x0000000602bc1981 */ /* 0x000164000c1e1d00 */
[----:B------:R-:W4:Y:S01]  /*0980*/  @P4 LDC.64 R20, c[0x0][0x3d0] ;  /* 0x0000f400ff144b82 */ /* 0x000f220000000a00 */
[----:B-1----:R-:W-:Y:S01]  /*0990*/  @P6 IMAD.WIDE.U32 R14, R7, 0x10, R14 ;  /* 0x00000010070e6825 */ /* 0x002fe200078e000e */
[----:B------:R-:W-:Y:S02]  /*09a0*/  ISETP.GE.U32.AND P1, PT, R11, 0x100, PT ;  /* 0x000001000b00780c */ /* 0x000fe40003f26070 */
[----:B------:R-:W-:Y:S01]  /*09b0*/  @P6 IADD3 R7, PT, PT, R7, 0x20, RZ ;  /* 0x0000002007076810 */ /* 0x000fe20007ffe0ff */
[----:B------:R-:W-:Y:S01]  /*09c0*/  @P6 IMAD.MOV.U32 R63, RZ, RZ, RZ ;  /* 0x000000ffff3f6224 */ /* 0x000fe200078e00ff */
[----:B------:R1:W5:Y:S02]  /*09d0*/  @P6 LDG.E.128 R184, desc[UR6][R14.64] ;  /* 0x000000060eb86981 */ /* 0x000364000c1e1d00 */
[----:B------:R-:W1:Y:S01]  /*09e0*/  @P3 LDC.64 R22, c[0x0][0x3d0] ;  /* 0x0000f400ff163b82 */ /* 0x000e620000000a00 */
[----:B------:R-:W-:Y:S01]  /*09f0*/  ISETP.GE.U32.AND P6, PT, R11, 0x120, PT ;  /* 0x000001200b00780c */ /* 0x000fe20003fc6070 */
[----:B--2---:R-:W-:-:S06]  /*0a00*/  @P5 IMAD.WIDE.U32 R16, R7, 0x10, R16 ;  /* 0x0000001007105825 */ /* 0x004fcc00078e0010 */
[----:B------:R-:W2:Y:S01]  /*0a10*/  @P2 LDC.64 R24, c[0x0][0x3d0] ;  /* 0x0000f400ff182b82 */ /* 0x000ea20000000a00 */
[----:B------:R-:W-:Y:S01]  /*0a20*/  @P5 VIADD R7, R7, 0x20 ;  /* 0x0000002007075836 */ /* 0x000fe20000000000 */
[----:B------:R1:W5:Y:S03]  /*0a30*/  @P5 LDG.E.128 R180, desc[UR6][R16.64] ;  /* 0x0000000610b45981 */ /* 0x000366000c1e1d00 */
[----:B---3--:R-:W-:-:S03]  /*0a40*/  @P0 IMAD.WIDE.U32 R18, R7, 0x10, R18 ;  /* 0x0000001007120825 */ /* 0x008fc600078e0012 */
[----:B0-----:R-:W0:Y:S01]  /*0a50*/  @P1 LDC.64 R2, c[0x0][0x3d0] ;  /* 0x0000f400ff021b82 */ /* 0x001e220000000a00 */
[----:B------:R-:W-:Y:S01]  /*0a60*/  @P0 IADD3 R7, PT, PT, R7, 0x20, RZ ;  /* 0x0000002007070810 */ /* 0x000fe20007ffe0ff */
[----:B------:R3:W5:Y:S06]  /*0a70*/  @P0 LDG.E.128 R176, desc[UR6][R18.64] ;  /* 0x0000000612b00981 */ /* 0x00076c000c1e1d00 */
[----:B------:R-:W3:Y:S01]  /*0a80*/  @P6 LDC.64 R26, c[0x0][0x3d0] ;  /* 0x0000f400ff1a6b82 */ /* 0x000ee20000000a00 */
[----:B----4-:R-:W-:-:S04]  /*0a90*/  @P4 IMAD.WIDE.U32 R20, R7, 0x10, R20 ;  /* 0x0000001007144825 */ /* 0x010fc800078e0014 */
[----:B------:R-:W-:Y:S01]  /*0aa0*/  @P4 VIADD R7, R7, 0x20 ;  /* 0x0000002007074836 */ /* 0x000fe20000000000 */
[----:B------:R4:W5:Y:S03]  /*0ab0*/  @P4 LDG.E.128 R172, desc[UR6][R20.64] ;  /* 0x0000000614ac4981 */ /* 0x000966000c1e1d00 */
[----:B-1----:R-:W-:-:S04]  /*0ac0*/  @P3 IMAD.WIDE.U32 R22, R7, 0x10, R22 ;  /* 0x0000001007163825 */ /* 0x002fc800078e0016 */
[----:B------:R-:W-:Y:S01]  /*0ad0*/  @P3 VIADD R7, R7, 0x20 ;  /* 0x0000002007073836 */ /* 0x000fe20000000000 */
[----:B------:R4:W5:Y:S03]  /*0ae0*/  @P3 LDG.E.128 R164, desc[UR6][R22.64] ;  /* 0x0000000616a43981 */ /* 0x000966000c1e1d00 */
[C---:B--2---:R-:W-:Y:S01]  /*0af0*/  @P2 IMAD.WIDE.U32 R24, R7.reuse, 0x10, R24 ;  /* 0x0000001007182825 */ /* 0x044fe200078e0018 */
[----:B------:R-:W-:-:S04]  /*0b00*/  @P2 IADD3 R7, PT, PT, R7, 0x20, RZ ;  /* 0x0000002007072810 */ /* 0x000fc80007ffe0ff */
[----:B------:R4:W5:Y:S01]  /*0b10*/  @P2 LDG.E.128 R160, desc[UR6][R24.64] ;  /* 0x0000000618a02981 */ /* 0x000962000c1e1d00 */
[----:B0-----:R-:W-:-:S04]  /*0b20*/  @P1 IMAD.WIDE.U32 R2, R7, 0x10, R2 ;  /* 0x0000001007021825 */ /* 0x001fc800078e0002 */
[----:B------:R-:W-:Y:S01]  /*0b30*/  @P1 VIADD R7, R7, 0x20 ;  /* 0x0000002007071836 */ /* 0x000fe20000000000 */
[----:B------:R4:W5:Y:S03]  /*0b40*/  @P1 LDG.E.128 R152, desc[UR6][R2.64] ;  /* 0x0000000602981981 */ /* 0x000966000c1e1d00 */
[----:B---3--:R-:W-:-:S05]  /*0b50*/  @P6 IMAD.WIDE.U32 R26, R7, 0x10, R26 ;  /* 0x00000010071a6825 */ /* 0x008fca00078e001a */
[----:B------:R4:W5:Y:S01]  /*0b60*/  @P6 LDG.E.128 R148, desc[UR6][R26.64] ;  /* 0x000000061a946981 */ /* 0x000962000c1e1d00 */
[----:B------:R-:W-:Y:S01]  /*0b70*/  @P5 IMAD.MOV.U32 R115, RZ, RZ, RZ ;  /* 0x000000ffff735224 */ /* 0x000fe200078e00ff */
[----:B------:R-:W-:Y:S01]  /*0b80*/  ISETP.GE.U32.AND P5, PT, R11, 0x140, PT ;  /* 0x000001400b00780c */ /* 0x000fe20003fa6070 */
[----:B------:R-:W-:Y:S02]  /*0b90*/  HFMA2 R138, -RZ, RZ, 0, 0 ;  /* 0x00000000ff8a7431 */ /* 0x000fe400000001ff */
[----:B------:R-:W-:Y:S01]  /*0ba0*/  HFMA2 R114, -RZ, RZ, 0, 0 ;  /* 0x00000000ff727431 */ /* 0x000fe200000001ff */
[----:B------:R-:W-:Y:S01]  /*0bb0*/  CS2R R136, SRZ ;  /* 0x0000000000887805 */ /* 0x000fe2000001ff00 */
[----:B------:R-:W-:Y:S01]  /*0bc0*/  IMAD.MOV.U32 R134, RZ, RZ, RZ ;  /* 0x000000ffff867224 */ /* 0x000fe200078e00ff */
[----:B------:R-:W-:Y:S01]  /*0bd0*/  CS2R R132, SRZ ;  /* 0x0000000000847805 */ /* 0x000fe2000001ff00 */
[----:B------:R-:W-:Y:S01]  /*0be0*/  IMAD.MOV.U32 R130, RZ, RZ, RZ ;  /* 0x000000ffff827224 */ /* 0x000fe200078e00ff */
[----:B------:R-:W-:-:S02]  /*0bf0*/  CS2R R128, SRZ ;  /* 0x0000000000807805 */ /* 0x000fc4000001ff00 */
[----:B------:R-:W-:Y:S02]  /*0c00*/  MOV R126, RZ ;  /* 0x000000ff007e7202 */ /* 0x000fe40000000f00 */
[----:B------:R-:W-:Y:S01]  /*0c10*/  CS2R R124, SRZ ;  /* 0x00000000007c7805 */ /* 0x000fe2000001ff00 */
[----:B------:R-:W-:Y:S01]  /*0c20*/  IMAD.MOV.U32 R122, RZ, RZ, RZ ;  /* 0x000000ffff7a7224 */ /* 0x000fe200078e00ff */
[----:B------:R-:W-:Y:S01]  /*0c30*/  CS2R R120, SRZ ;  /* 0x0000000000787805 */ /* 0x000fe2000001ff00 */
[----:B------:R-:W-:Y:S01]  /*0c40*/  IMAD.MOV.U32 R118, RZ, RZ, RZ ;  /* 0x000000ffff767224 */ /* 0x000fe200078e00ff */
[----:B------:R-:W-:Y:S02]  /*0c50*/  CS2R R116, SRZ ;  /* 0x0000000000747805 */ /* 0x000fe4000001ff00 */
[----:B------:R-:W-:Y:S01]  /*0c60*/  CS2R R112, SRZ ;  /* 0x0000000000707805 */ /* 0x000fe2000001ff00 */
[----:B------:R-:W-:Y:S01]  /*0c70*/  IMAD.MOV.U32 R62, RZ, RZ, RZ ;  /* 0x000000ffff3e7224 */ /* 0x000fe200078e00ff */
[----:B------:R-:W-:Y:S01]  /*0c80*/  CS2R R60, SRZ ;  /* 0x00000000003c7805 */ /* 0x000fe2000001ff00 */
[----:B------:R-:W-:Y:S01]  /*0c90*/  IMAD.MOV.U32 R66, RZ, RZ, RZ ;  /* 0x000000ffff427224 */ /* 0x000fe200078e00ff */
[----:B------:R-:W-:-:S02]  /*0ca0*/  CS2R R64, SRZ ;  /* 0x0000000000407805 */ /* 0x000fc4000001ff00 */
[----:B------:R-:W-:Y:S01]  /*0cb0*/  @P0 MOV R119, RZ ;  /* 0x000000ff00770202 */ /* 0x000fe20000000f00 */
[----:B------:R-:W-:Y:S01]  /*0cc0*/  @P4 IMAD.MOV.U32 R123, RZ, RZ, RZ ;  /* 0x000000ffff7b4224 */ /* 0x000fe200078e00ff */
[----:B------:R-:W-:Y:S01]  /*0cd0*/  @P2 MOV R131, RZ ;  /* 0x000000ff00832202 */ /* 0x000fe20000000f00 */
[----:B------:R-:W-:Y:S01]  /*0ce0*/  @P3 IMAD.MOV.U32 R127, RZ, RZ, RZ ;  /* 0x000000ffff7f3224 */ /* 0x000fe200078e00ff */
[----:B------:R-:W-:Y:S01]  /*0cf0*/  @P6 IADD3 R7, PT, PT, R7, 0x20, RZ ;  /* 0x0000002007076810 */ /* 0x000fe20007ffe0ff */
[----:B------:R-:W-:Y:S02]  /*0d00*/  @P1 IMAD.MOV.U32 R135, RZ, RZ, RZ ;  /* 0x000000ffff871224 */ /* 0x000fe400078e00ff */
[----:B------:R-:W-:Y:S01]  /*0d10*/  @P6 IMAD.MOV.U32 R139, RZ, RZ, RZ ;  /* 0x000000ffff8b6224 */ /* 0x000fe200078e00ff */
[----:B----4-:R-:W-:Y:S06]  /*0d20*/  @!P5 BRA `(.L_x_545) ;  /* 0x00000000005cd947 */ /* 0x010fec0003800000 */
[----:B------:R-:W0:Y:S02]  /*0d30*/  LDC.64 R144, c[0x0][0x3d0] ;  /* 0x0000f400ff907b82 */ /* 0x000e240000000a00 */
[----:B0-----:R-:W-:-:S06]  /*0d40*/  IMAD.WIDE.U32 R144, R7, 0x10, R144 ;  /* 0x0000001007907825 */ /* 0x001fcc00078e0090 */
[----:B------:R-:W5:Y:S01]  /*0d50*/  LDG.E.128 R144, desc[UR6][R144.64] ;  /* 0x0000000690907981 */ /* 0x000f62000c1e1d00 */
[----:B------:R-:W-:Y:S02]  /*0d60*/  CS2R R142, SRZ ;  /* 0x00000000008e7805 */ /* 0x000fe4000001ff00 */
[----:B------:R-:W-:Y:S01]  /*0d70*/  CS2R R140, SRZ ;  /* 0x00000000008c7805 */ /* 0x000fe2000001ff00 */
[----:B------:R-:W-:Y:S01]  /*0d80*/  IMAD.MOV.U32 R138, RZ, RZ, RZ ;  /* 0x000000ffff8a7224 */ /* 0x000fe200078e00ff */
[----:B------:R-:W-:Y:S01]  /*0d90*/  CS2R R136, SRZ ;  /* 0x0000000000887805 */ /* 0x000fe2000001ff00 */
[----:B------:R-:W-:Y:S01]  /*0da0*/  IMAD.MOV.U32 R134, RZ, RZ, RZ ;  /* 0x000000ffff867224 */ /* 0x000fe200078e00ff */
[----:B------:R-:W-:Y:S02]  /*0db0*/  CS2R R132, SRZ ;  /* 0x0000000000847805 */ /* 0x000fe4000001ff00 */
[----:B------:R-:W-:Y:S02]  /*0dc0*/  MOV R130, RZ ;  /* 0x000000ff00827202 */ /* 0x000fe40000000f00 */
        /* <DEDUP_REMOVED lines=11> */
[----:B------:R-:W-:Y:S02]  /*0e80*/  MOV R66, RZ ;  /* 0x000000ff00427202 */ /* 0x000fe40000000f00 */
[----:B------:R-:W-:-:S07]  /*0e90*/  CS2R R64, SRZ ;  /* 0x0000000000407805 */ /* 0x000fce000001ff00 */
.L_x_545:
[----:B------:R-:W-:Y:S05]  /*0ea0*/  BSYNC.RECONVERGENT B0 ;  /* 0x0000000000007941 */ /* 0x000fea0003800200 */
.L_x_543:
[----:B------:R-:W0:Y:S02]  /*0eb0*/  LDCU UR8, c[0x0][0x384] ;  /* 0x00007080ff0877ac */ /* 0x000e240008000800 */
[----:B0-----:R-:W-:-:S13]  /*0ec0*/  ISETP.GE.AND P0, PT, R10, UR8, PT ;  /* 0x000000080a007c0c */ /* 0x001fda000bf06270 */
[----:B------:R-:W-:Y:S05]  /*0ed0*/  @P0 EXIT ;  /* 0x000000000000094d */ /* 0x000fea0003800000 */
[----:B------:R-:W-:Y:S01]  /*0ee0*/  IMAD.HI.U32 R2, R9, -0x2daee0ad, RZ ;  /* 0xd2511f5309027827 */ /* 0x000fe200078e00ff */
[----:B-----5:R-:W-:Y:S01]  /*0ef0*/  PRMT R27, R143, 0x7632, R27 ;  /* 0x000076328f1b7816 */ /* 0x020fe2000000001b */
[----:B------:R-:W0:Y:S01]  /*0f00*/  LDCU.64 UR8, c[0x0][0x3e0] ;  /* 0x00007c00ff0877ac */ /* 0x000e220008000a00 */
[----:B------:R-:W-:Y:S01]  /*0f10*/  PRMT R26, R147, 0x7632, R26 ;  /* 0x00007632931a7816 */ /* 0x000fe2000000001a */
[----:B------:R-:W-:Y:S01]  /*0f20*/  IMAD.HI.U32 R0, R12, -0x326172a9, RZ ;  /* 0xcd9e8d570c007827 */ /* 0x000fe200078e00ff */
[----:B------:R-:W-:Y:S01]  /*0f30*/  LOP3.LUT R2, R2, UR5, RZ, 0x3c, !PT ;  /* 0x0000000502027c12 */ /* 0x000fe2000f8e3cff */
[----:B------:R-:W-:Y:S01]  /*0f40*/  STL.S16 [R1+0x40], R27 ;  /* 0x0000401b01007387 */ /* 0x000fe20000100600 */
[----:B------:R-:W-:Y:S01]  /*0f50*/  PRMT R25, R142, 0x7632, R25 ;  /* 0x000076328e197816 */ /* 0x000fe20000000019 */
[----:B------:R-:W-:Y:S01]  /*0f60*/  IMAD R4, R12, -0x326172a9, RZ ;  /* 0xcd9e8d570c047824 */ /* 0x000fe200078e02ff */
[----:B------:R-:W-:Y:S01]  /*0f70*/  LOP3.LUT R0, R5, UR4, R0, 0x96, !PT ;  /* 0x0000000405007c12 */ /* 0x000fe2000f8e9600 */
[----:B------:R-:W-:Y:S01]  /*0f80*/  IMAD.HI.U32 R3, R2, -0x326172a9, RZ ;  /* 0xcd9e8d5702037827 */ /* 0x000fe200078e00ff */
[----:B------:R-:W-:Y:S01]  /*0f90*/  PRMT R24, R146, 0x7632, R24 ;  /* 0x0000763292187816 */ /* 0x000fe20000000018 */
        /* <DEDUP_REMOVED lines=10> */
[----:B------:R-:W-:Y:S01]  /*1040*/  IMAD R15, R0, -0x2daee0ad, RZ ;  /* 0xd2511f53000f7824 */ /* 0x000fe200078e02ff */
[----:B------:R-:W-:Y:S01]  /*1050*/  PRMT R20, R144, 0x7632, R20 ;  /* 0x0000763290147816 */ /* 0x000fe20000000014 */
[----:B------:R-:W-:Y:S01]  /*1060*/  IMAD.HI.U32 R2, R3, -0x2daee0ad, RZ ;  /* 0xd2511f5303027827 */ /* 0x000fe200078e00ff */
[----:B------:R-:W-:Y:S01]  /*1070*/  STL.S16 [R1+0x34], R24 ;  /* 0x0000341801007387 */ /* 0x000fe20000100600 */
[----:B------:R-:W-:Y:S01]  /*1080*/  PRMT R19, R139, 0x7632, R19 ;  /* 0x000076328b137816 */ /* 0x000fe20000000013 */
[----:B0-----:R-:W-:Y:S01]  /*1090*/  UISETP.NE.U32.AND UP0, UPT, UR8, URZ, UPT ;  /* 0x000000ff0800728c */ /* 0x001fe2000bf05070 */
[----:B------:R-:W-:Y:S01]  /*10a0*/  IMAD.HI.U32 R0, R7, -0x326172a9, RZ ;  /* 0xcd9e8d5707007827 */ /* 0x000fe200078e00ff */
[----:B------:R-:W-:Y:S01]  /*10b0*/  LOP3.LUT R2, R15, UR14, R2, 0x96, !PT ;  /* 0x0000000e0f027c12 */ /* 0x000fe2000f8e9602 */
[----:B------:R-:W-:Y:S01]  /*10c0*/  STL.S16 [R1+0x30], R23 ;  /* 0x0000301701007387 */ /* 0x000fe20000100600 */
[----:B------:R-:W-:Y:S01]  /*10d0*/  PRMT R18, R151, 0x7632, R18 ;  /* 0x0000763297127816 */ /* 0x000fe20000000012 */
[----:B------:R-:W-:Y:S01]  /*10e0*/  IMAD R8, R3, -0x2daee0ad, RZ ;  /* 0xd2511f5303087824 */ /* 0x000fe200078e02ff */
[----:B------:R-:W-:Y:S01]  /*10f0*/  LOP3.LUT R0, R13, UR13, R0, 0x96, !PT ;  /* 0x0000000d0d007c12 */ /* 0x000fe2000f8e9600 */
[----:B------:R-:W-:Y:S01]  /*1100*/  IMAD R4, R7, -0x326172a9, RZ ;  /* 0xcd9e8d5707047824 */ /* 0x000fe200078e02ff */
[----:B------:R-:W-:Y:S01]  /*1110*/  STL.S16 [R1+0x2c], R22 ;  /* 0x00002c1601007387 */ /* 0x000fe20000100600 */
[----:B------:R-:W-:Y:S01]  /*1120*/  IMAD.HI.U32 R3, R2, -0x326172a9, RZ ;  /* 0xcd9e8d5702037827 */ /* 0x000fe200078e00ff */
[----:B------:R-:W-:Y:S01]  /*1130*/  PRMT R17, R138, 0x7632, R17 ;  /* 0x000076328a117816 */ /* 0x000fe20000000011 */
[----:B------:R-:W-:Y:S01]  /*1140*/  UISETP.NE.AND.EX UP0, UPT, UR9, URZ, UPT, UP0 ;  /* 0x000000ff0900728c */ /* 0x000fe2000bf05300 */
[----:B------:R-:W-:Y:S01]  /*1150*/  STL.S16 [R1+0x28], R21 ;  /* 0x0000281501007387 */ /* 0x000fe20000100600 */
[----:B------:R-:W-:Y:S01]  /*1160*/  IMAD.HI.U32 R7, R0, -0x2daee0ad, RZ ;  /* 0xd2511f5300077827 */ /* 0x000fe200078e00ff */
[----:B------:R-:W-:Y:S01]  /*1170*/  LOP3.LUT R3, R4, UR15, R3, 0x96, !PT ;  /* 0x0000000f04037c12 */ /* 0x000fe2000f8e9603 */
[----:B------:R-:W0:Y:S01]  /*1180*/  LDCU UR10, c[0x0][0x388] ;  /* 0x00007100ff0a77ac */ /* 0x000e220008000800 */
[----:B------:R-:W-:Y:S01]  /*1190*/  PRMT R16, R150, 0x7632, R16 ;  /* 0x0000763296107816 */ /* 0x000fe20000000010 */
[----:B------:R-:W-:Y:S01]  /*11a0*/  IMAD R13, R2, -0x326172a9, RZ ;  /* 0xcd9e8d57020d7824 */ /* 0x000fe200078e02ff */
[----:B------:R-:W-:Y:S01]  /*11b0*/  LOP3.LUT R7, R8, UR16, R7, 0x96, !PT ;  /* 0x0000001008077c12 */ /* 0x000fe2000f8e9607 */
[----:B------:R-:W-:Y:S01]  /*11c0*/  IMAD R15, R0, -0x2daee0ad, RZ ;  /* 0xd2511f53000f7824 */ /* 0x000fe200078e02ff */
[----:B------:R-:W-:Y:S01]  /*11d0*/  STL.S16 [R1+0x24], R20 ;  /* 0x0000241401007387 */ /* 0x000fe20000100600 */
[----:B------:R-:W-:Y:S01]  /*11e0*/  IMAD.HI.U32 R2, R3, -0x2daee0ad, RZ ;  /* 0xd2511f5303027827 */ /* 0x000fe200078e00ff */
[----:B------:R-:W-:Y:S01]  /*11f0*/  PRMT R14, R149, 0x7632, R14 ;  /* 0x00007632950e7816 */ /* 0x000fe2000000000e */
[----:B------:R-:W1:Y:S01]  /*1200*/  LDCU.U8 UR11, c[0x0][0x410] ;  /* 0x00008200ff0b77ac */ /* 0x000e620008000000 */
[----:B------:R-:W-:Y:S01]  /*1210*/  STL.S16 [R1+0x20], R19 ;  /* 0x0000201301007387 */ /* 0x000fe20000100600 */
[----:B------:R-:W-:Y:S01]  /*1220*/  IMAD.HI.U32 R0, R7, -0x326172a9, RZ ;  /* 0xcd9e8d5707007827 */ /* 0x000fe200078e00ff */
[----:B------:R-:W-:Y:S01]  /*1230*/  LOP3.LUT R2, R15, UR18, R2, 0x96, !PT ;  /* 0x000000120f027c12 */ /* 0x000fe2000f8e9602 */
[----:B------:R-:W2:Y:S01]  /*1240*/  LDCU UR12, c[0x0][0x448] ;  /* 0x00008900ff0c77ac */ /* 0x000ea20008000800 */
[----:B------:R-:W-:Y:S01]  /*1250*/  STL.S16 [R1+0x1c], R18 ;  /* 0x00001c1201007387 */ /* 0x000fe20000100600 */
[----:B------:R-:W-:Y:S01]  /*1260*/  IMAD R8, R3, -0x2daee0ad, RZ ;  /* 0xd2511f5303087824 */ /* 0x000fe200078e02ff */
[----:B------:R-:W-:Y:S01]  /*1270*/  LOP3.LUT R0, R13, UR17, R0, 0x96, !PT ;  /* 0x000000110d007c12 */ /* 0x000fe2000f8e9600 */
[----:B------:R-:W-:Y:S01]  /*1280*/  IMAD R4, R7, -0x326172a9, RZ ;  /* 0xcd9e8d5707047824 */ /* 0x000fe200078e02ff */
[----:B------:R-:W-:Y:S01]  /*1290*/  STL.S16 [R1+0x18], R17 ;  /* 0x0000181101007387 */ /* 0x000fe20000100600 */
[----:B------:R-:W-:Y:S01]  /*12a0*/  IMAD.HI.U32 R3, R2, -0x326172a9, RZ ;  /* 0xcd9e8d5702037827 */ /* 0x000fe200078e00ff */
[----:B------:R-:W-:Y:S01]  /*12b0*/  LOP3.LUT R6, R6, 0x3, RZ, 0xc0, !PT ;  /* 0x0000000306067812 */ /* 0x000fe200078ec0ff */
[----:B------:R-:W3:Y:S01]  /*12c0*/  LDCU.64 UR8, c[0x0][0x3a0] ;  /* 0x00007400ff0877ac */ /* 0x000ee20008000a00 */
[----:B------:R-:W-:Y:S01]  /*12d0*/  STL.S16 [R1+0x14], R16 ;  /* 0x0000141001007387 */ /* 0x000fe20000100600 */
[----:B------:R-:W-:Y:S01]  /*12e0*/  IMAD.HI.U32 R7, R0, -0x2daee0ad, RZ ;  /* 0xd2511f5300077827 */ /* 0x000fe200078e00ff */
[----:B------:R-:W-:-:S02]  /*12f0*/  LOP3.LUT R3, R4, UR19, R3, 0x96, !PT ;  /* 0x0000001304037c12 */ /* 0x000fc4000f8e9603 */
[----:B------:R-:W-:Y:S01]  /*1300*/  PRMT R252, R155, 0x7632, R252 ;  /* 0x000076329bfc7816 */ /* 0x000fe200000000fc */
[----:B------:R-:W-:Y:S01]  /*1310*/  IMAD R13, R2, -0x326172a9, RZ ;  /* 0xcd9e8d57020d7824 */ /* 0x000fe200078e02ff */
[----:B------:R-:W-:Y:S01]  /*1320*/  LOP3.LUT R7, R8, UR20, R7, 0x96, !PT ;  /* 0x0000001408077c12 */ /* 0x000fe2000f8e9607 */
[----:B------:R-:W-:Y:S01]  /*1330*/  IMAD R15, R0, -0x2daee0ad, RZ ;  /* 0xd2511f53000f7824 */ /* 0x000fe200078e02ff */
[----:B------:R-:W-:Y:S01]  /*1340*/  PRMT R251, R134, 0x7632, R251 ;  /* 0x0000763286fb7816 */ /* 0x000fe200000000fb */
[----:B------:R-:W-:Y:S01]  /*1350*/  IMAD.HI.U32 R2, R3, -0x2daee0ad, RZ ;  /* 0xd2511f5303027827 */ /* 0x000fe200078e00ff */
[----:B------:R-:W-:Y:S02]  /*1360*/  PRMT R250, R154, 0x7632, R250 ;  /* 0x000076329afa7816 */ /* 0x000fe400000000fa */
[----:B------:R-:W-:Y:S01]  /*1370*/  PRMT R249, R133, 0x7632, R249 ;  /* 0x0000763285f97816 */ /* 0x000fe200000000f9 */
        /* <DEDUP_REMOVED lines=37> */
[----:B------:R-:W-:Y:S01]  /*15d0*/  STL.S16 [R1+0x8], R13 ;  /* 0x0000080d01007387 */ /* 0x000fe20000100600 */
[----:B------:R-:W-:-:S02]  /*15e0*/  PRMT R3, R135, 0x7632, R3 ;  /* 0x0000763287037816 */ /* 0x000fc40000000003 */
[----:B------:R-:W-:Y:S01]  /*15f0*/  PRMT R238, R160, 0x7632, R238 ;  /* 0x00007632a0ee7816 */ /* 0x000fe200000000ee */
[----:B------:R4:W-:Y:S01]  /*1600*/  STL.S16 [R1+0x4], R4 ;  /* 0x0000040401007387 */ /* 0x0009e20000100600 */
[----:B------:R-:W-:Y:S02]  /*1610*/  PRMT R237, R127, 0x7632, R237 ;  /* 0x000076327fed7816 */ /* 0x000fe400000000ed */
[----:B------:R-:W-:Y:S01]  /*1620*/  PRMT R236, R167, 0x7632, R236 ;  /* 0x00007632a7ec7816 */ /* 0x000fe200000000ec */
[----:B------:R0:W-:Y:S01]  /*1630*/  STL.S16 [R1], R3 ;  /* 0x0000000301007387 */ /* 0x0001e20000100600 */
[----:B------:R-:W-:Y:S02]  /*1640*/  PRMT R235, R126, 0x7632, R235 ;  /* 0x000076327eeb7816 */ /* 0x000fe400000000eb */
[----:B------:R-:W-:Y:S02]  /*1650*/  PRMT R234, R166, 0x7632, R234 ;  /* 0x00007632a6ea7816 */ /* 0x000fe400000000ea */
[----:B------:R-:W-:Y:S01]  /*1660*/  PRMT R233, R125, 0x7632, R233 ;  /* 0x000076327de97816 */ /* 0x000fe200000000e9 */
[----:B----4-:R-:W-:Y:S01]  /*1670*/  IMAD R4, R2, -0x326172a9, RZ ;  /* 0xcd9e8d5702047824 */ /* 0x010fe200078e02ff */
[----:B------:R-:W-:-:S02]  /*1680*/  PRMT R232, R165, 0x7632, R232 ;  /* 0x00007632a5e87816 */ /* 0x000fc400000000e8 */
[----:B------:R-:W-:Y:S01]  /*1690*/  PRMT R231, R124, 0x7632, R231 ;  /* 0x000076327ce77816 */ /* 0x000fe200000000e7 */
[----:B0-----:R-:W-:Y:S01]  /*16a0*/  IMAD.MOV.U32 R3, RZ, RZ, RZ ;  /* 0x000000ffff037224 */ /* 0x001fe200078e00ff */
        /* <DEDUP_REMOVED lines=40> */
[----:B-123--:R-:W-:-:S07]  /*1930*/  PRMT R170, R188, 0x7632, R170 ;  /* 0x00007632bcaa7816 */ /* 0x00efce00000000aa */
.L_x_1406:
[----:B------:R-:W0:Y:S01]  /*1940*/  @UP0 LDCU.64 UR14, c[0x0][0x3e0] ;  /* 0x00007c00ff0e07ac */ /* 0x000e220008000a00 */
[----:B------:R-:W-:Y:S01]  /*1950*/  PLOP3.LUT P0, PT, PT, PT, UP0, 0x80, 0x8 ;  /* 0x000000000008781c */ /* 0x000fe20003f0f008 */
[----:B------:R-:W-:Y:S01]  /*1960*/  IMAD.MOV.U32 R68, RZ, RZ, 0x2 ;  /* 0x00000002ff447424 */ /* 0x000fe200078e00ff */
[----:B------:R-:W-:-:S11]  /*1970*/  PLOP3.LUT P1, PT, PT, PT, UP0, 0x80, 0x8 ;  /* 0x000000000008781c */ /* 0x000fd60003f2f008 */
[----:B0-----:R-:W-:-:S06]  /*1980*/  @P0 IMAD.WIDE R68, R10, R68, UR14 ;  /* 0x0000000e0a440e25 */ /* 0x001fcc000f8e0244 */
[----:B------:R-:W2:Y:S01]  /*1990*/  @P1 LDG.E.U16 R68, desc[UR6][R68.64] ;  /* 0x0000000644441981 */ /* 0x000ea2000c1e1500 */
[----:B------:R-:W-:Y:S01]  /*19a0*/  PLOP3.LUT P0, PT, PT, PT, UP0, 0x80, 0x8 ;  /* 0x000000000008781c */ /* 0x000fe20003f0f008 */
[----:B------:R-:W-:Y:S02]  /*19b0*/  IMAD R2, R10, UR10, RZ ;  /* 0x0000000a0a027c24 */ /* 0x000fe4000f8e02ff */
[----:B------:R-:W-:Y:S01]  /*19c0*/  HFMA2 R110, -RZ, RZ, 1.875, 0 ;  /* 0x3f800000ff6e7431 */ /* 0x000fe200000001ff */
[----:B------:R-:W0:Y:S01]  /*19d0*/  S2R R70, SR_TID.X ;  /* 0x0000000000467919 */ /* 0x000e220000002100 */
[----:B------:R-:W-:Y:S01]  /*19e0*/  ISETP.GE.U32.AND P2, PT, R11, 0x20, PT ;  /* 0x000000200b00780c */ /* 0x000fe20003f46070 */
[----:B------:R-:W-:Y:S01]  /*19f0*/  BSSY.RECONVERGENT B0, `(.L_x_546) ;  /* 0x000067c000007945 */ /* 0x000fe20003800200 */
[----:B------:R-:W-:-:S11]  /*1a00*/  LOP3.LUT R0, R0, 0xffffff7f, RZ, 0xc0, !PT ;  /* 0xffffff7f00007812 */ /* 0x000fd600078ec0ff */
[----:B------:R-:W-:Y:S01]  /*1a10*/  @P2 LOP3.LUT R0, R0, 0x80, RZ, 0xfc, !PT ;  /* 0x0000008000002812 */ /* 0x000fe200078efcff */
[----:B--2---:R-:W-:Y:S01]  /*1a20*/  @P0 IMAD.U32 R110, R68, 0x10000, RZ ;  /* 0x00010000446e0824 */ /* 0x004fe200078e00ff */
[----:B------:R-:W-:-:S04]  /*1a30*/  SHF.R.S32.HI R68, RZ, 0x1f, R2 ;  /* 0x0000001fff447819 */ /* 0x000fc80000011402 */
[----:B------:R-:W-:Y:S02]  /*1a40*/  LEA.HI R2, R68, R2, RZ, 0x3 ;  /* 0x0000000244027211 */ /* 0x000fe400078f18ff */
[----:B0-----:R-:W-:-:S04]  /*1a50*/  LOP3.LUT R68, R70, 0x1f, RZ, 0xc0, !PT ;  /* 0x0000001f46447812 */ /* 0x001fc800078ec0ff */
[----:B------:R-:W-:-:S05]  /*1a60*/  LEA.HI.SX32 R2, R2, R68, 0x1d ;  /* 0x0000004402027211 */ /* 0x000fca00078feaff */
[----:B------:R-:W-:Y:S01]  /*1a70*/  IMAD.MOV.U32 R111, RZ, RZ, R2 ;  /* 0x000000ffff6f7224 */ /* 0x000fe200078e0002 */
        /* <DEDUP_REMOVED lines=8> */
[----:B0-----:R-:W-:-:S06]  /*1b00*/  IMAD.WIDE.U32 R68, R2, 0x10, R68 ;  /* 0x0000001002447825 */ /* 0x001fcc00078e0044 */
[----:B------:R-:W5:Y:S01]  /*1b10*/  LDG.E.128 R68, desc[UR6][R68.64] ;  /* 0x0000000644447981 */ /* 0x000f62000c1e1d00 */
[----:B------:R-:W-:Y:S01]  /*1b20*/  ISETP.NE.AND P0, PT, R6, 0x1, PT ;  /* 0x000000010600780c */ /* 0x000fe20003f05270 */
[----:B------:R-:W-:Y:S01]  /*1b30*/  BSSY.RECONVERGENT B1, `(.L_x_549) ;  /* 0x000005e000017945 */ /* 0x000fe20003800200 */
[----:B------:R-:W-:Y:S01]  /*1b40*/  MOV R49, 0x2 ;  /* 0x0000000200317802 */ /* 0x000fe20000000f00 */
[----:B------:R-:W-:Y:S02]  /*1b50*/  IMAD.MOV.U32 R27, RZ, RZ, R4 ;  /* 0x000000ffff1b7224 */ /* 0x000fe400078e0004 */
[----:B------:R-:W-:-:S08]  /*1b60*/  IMAD.MOV.U32 R111, RZ, RZ, R109 ;  /* 0x000000ffff6f7224 */ /* 0x000fd000078e006d */
[----:B------:R-:W-:Y:S05]  /*1b70*/  @!P0 BRA `(.L_x_550) ;  /* 0x0000000400648947 */ /* 0x000fea0003800000 */
[----:B------:R-:W-:-:S05]  /*1b80*/  HFMA2 R27, -RZ, RZ, 0, 1.1920928955078125e-07 ;  /* 0x00000002ff1b7431 */ /* 0x000fca00000001ff */
[----:B------:R-:W-:-:S05]  /*1b90*/  VIADDMNMX.U32 R27, R6, 0xfffffffe, R27, PT ;  /* 0xfffffffe061b7846 */ /* 0x000fca000380001b */
[----:B------:R-:W-:-:S04]  /*1ba0*/  IMAD.SHL.U32 R27, R27, 0x4, RZ ;  /* 0x000000041b1b7824 */ /* 0x000fc800078e00ff */
[----:B------:R-:W0:Y:S02]  /*1bb0*/  LDC R88, c[0x2][R27] ;  /* 0x008000001b587b82 */ /* 0x000e240000000800 */
[----:B0-----:R-:W-:-:S04]  /*1bc0*/  SHF.R.S32.HI R89, RZ, 0x1f, R88 ;  /* 0x0000001fff597819 */ /* 0x001fc80000011458 */
.L_x_88256:
[----:B------:R-:W-:Y:S05]  /*1bd0*/  BRX R88 -0x1be0                                        (*"BRANCH_TARGETS .L_x_88257,.L_x_88258,.L_x_88259"*) ;  /* 0xffffffe458087949 */ /* 0x000fea000383ffff */
.L_x_88259:
[----:B------:R-:W-:Y:S01]  /*1be0*/  VIADD R49, R6, 0x1 ;  /* 0x0000000106317836 */ /* 0x000fe20000000000 */
[----:B------:R-:W-:Y:S01]  /*1bf0*/  MOV R111, R109 ;  /* 0x0000006d006f7202 */ /* 0x000fe20000000f00 */
[----:B------:R-:W-:Y:S01]  /*1c00*/  IMAD.MOV.U32 R27, RZ, RZ, R7 ;  /* 0x000000ffff1b7224 */ /* 0x000fe200078e0007 */
[----:B------:R-:W-:Y:S06]  /*1c10*/  BRA `(.L_x_550) ;  /* 0x00000004003c7947 */ /* 0x000fec0003800000 */
.L_x_88257:
[----:B------:R-:W-:Y:S01]  /*1c20*/  IMAD.MOV.U32 R111, RZ, RZ, R109 ;  /* 0x000000ffff6f7224 */ /* 0x000fe200078e006d */
[----:B------:R-:W-:Y:S01]  /*1c30*/  MOV R49, 0x3 ;  /* 0x0000000300317802 */ /* 0x000fe20000000f00 */
[----:B------:R-:W-:Y:S01]  /*1c40*/  IMAD.MOV.U32 R27, RZ, RZ, R8 ;  /* 0x000000ffff1b7224 */ /* 0x000fe200078e0008 */
[----:B------:R-:W-:Y:S06]  /*1c50*/  BRA `(.L_x_550) ;  /* 0x00000004002c7947 */ /* 0x000fec0003800000 */
.L_x_88258:
[----:B------:R-:W-:Y:S01]  /*1c60*/  VIADD R9, R9, 0x1 ;  /* 0x0000000109097836 */ /* 0x000fe20000000000 */
[----:B------:R-:W-:Y:S04]  /*1c70*/  BSSY.RECONVERGENT B2, `(.L_x_551) ;  /* 0x000000b000027945 */ /* 0x000fe80003800200 */
[----:B------:R-:W-:-:S13]  /*1c80*/  ISETP.NE.AND P0, PT, R9, RZ, PT ;  /* 0x000000ff0900720c */ /* 0x000fda0003f05270 */
[----:B------:R-:W-:Y:S05]  /*1c90*/  @P0 BRA `(.L_x_552) ;  /* 0x0000000000200947 */ /* 0x000fea0003800000 */
[----:B------:R-:W-:-:S04]  /*1ca0*/  IADD3 R5, PT, PT, R5, 0x1, RZ ;  /* 0x0000000105057810 */ /* 0x000fc80007ffe0ff */
[----:B------:R-:W-:-:S13]  /*1cb0*/  ISETP.NE.AND P0, PT, R5, RZ, PT ;  /* 0x000000ff0500720c */ /* 0x000fda0003f05270 */
[----:B------:R-:W-:Y:S02]  /*1cc0*/  @!P0 VIADD R12, R12, 0x1 ;  /* 0x000000010c0c8836 */ /* 0x000fe40000000000 */
[----:B------:R-:W-:Y:S02]  /*1cd0*/  @!P0 VIADD R4, R3, 0x1 ;  /* 0x0000000103048836 */ /* 0x000fe40000000000 */
[----:B------:R-:W-:Y:S01]  /*1ce0*/  @!P0 IMAD.MOV.U32 R5, RZ, RZ, RZ ;  /* 0x000000ffff058224 */ /* 0x000fe200078e00ff */
[----:B------:R-:W-:-:S13]  /*1cf0*/  ISETP.NE.AND P1, PT, R12, RZ, !P0 ;  /* 0x000000ff0c00720c */ /* 0x000fda0004725270 */
[----:B------:R-:W-:-:S05]  /*1d00*/  @P1 IADD3 R4, PT, PT, R3, RZ, RZ ;  /* 0x000000ff03041210 */ /* 0x000fca0007ffe0ff */
[----:B------:R-:W-:-:S07]  /*1d10*/  @!P0 IMAD.MOV.U32 R3, RZ, RZ, R4 ;  /* 0x000000ffff038224 */ /* 0x000fce00078e0004 */
.L_x_552:
[----:B------:R-:W-:Y:S05]  /*1d20*/  BSYNC.RECONVERGENT B2 ;  /* 0x0000000000027941 */ /* 0x000fea0003800200 */
.L_x_551:
[----:B------:R-:W-:Y:S01]  /*1d30*/  IMAD.WIDE.U32 R156, R9, -0x2daee0ad, RZ ;  /* 0xd2511f53099c7825 */ /* 0x000fe200078e00ff */
[----:B------:R-:W-:-:S03]  /*1d40*/  UIADD3 UR13, UPT, UPT, UR4, -0x61c88647, URZ ;  /* 0x9e3779b9040d7890 */ /* 0x000fc6000fffe0ff */
[----:B------:R-:W-:Y:S02]  /*1d50*/  HFMA2 R49, -RZ, RZ, 0, 0 ;  /* 0x00000000ff317431 */ /* 0x000fe400000001ff */
[----:B------:R-:W-:Y:S01]  /*1d60*/  IMAD.WIDE.U32 R88, R12, -0x326172a9, RZ ;  /* 0xcd9e8d570c587825 */ /* 0x000fe200078e00ff */
[----:B------:R-:W-:-:S03]  /*1d70*/  LOP3.LUT R6, R3, UR5, R157, 0x96, !PT ;  /* 0x0000000503067c12 */ /* 0x000fc6000f8e969d */
[----:B------:R-:W-:Y:S01]  /*1d80*/  IMAD.MOV.U32 R27, RZ, RZ, R109 ;  /* 0x000000ffff1b7224 */ /* 0x000fe200078e006d */
[----:B------:R-:W-:Y:S01]  /*1d90*/  LOP3.LUT R89, R5, UR4, R89, 0x96, !PT ;  /* 0x0000000405597c12 */ /* 0x000fe2000f8e9659 */
[----:B------:R-:W-:-:S05]  /*1da0*/  IMAD.WIDE.U32 R6, R6, -0x326172a9, RZ ;  /* 0xcd9e8d5706067825 */ /* 0x000fca00078e00ff */
[----:B------:R-:W-:Y:S01]  /*1db0*/  LOP3.LUT R157, R88, UR13, R7, 0x96, !PT ;  /* 0x0000000d589d7c12 */ /* 0x000fe2000f8e9607 */
[----:B------:R-:W-:Y:S01]  /*1dc0*/  UIADD3 UR13, UPT, UPT, UR5, -0x4498517b, URZ ;  /* 0xbb67ae85050d7890 */ /* 0x000fe2000fffe0ff */
[----:B------:R-:W-:-:S05]  /*1dd0*/  IMAD.WIDE.U32 R88, R89, -0x2daee0ad, RZ ;  /* 0xd2511f5359587825 */ /* 0x000fca00078e00ff */
[----:B------:R-:W-:Y:S01]  /*1de0*/  LOP3.LUT R89, R156, UR13, R89, 0x96, !PT ;  /* 0x0000000d9c597c12 */ /* 0x000fe2000f8e9659 */
[----:B------:R-:W-:Y:S01]  /*1df0*/  UIADD3 UR13, UPT, UPT, UR5, 0x76cf5d0a, URZ ;  /* 0x76cf5d0a050d7890 */ /* 0x000fe2000fffe0ff */
[----:B------:R-:W-:-:S05]  /*1e00*/  IMAD.WIDE.U32 R156, R157, -0x2daee0ad, RZ ;  /* 0xd2511f539d9c7825 */ /* 0x000fca00078e00ff */
[----:B------:R-:W-:Y:S01]  /*1e10*/  LOP3.LUT R157, R88, UR13, R157, 0x96, !PT ;  /* 0x0000000d589d7c12 */ /* 0x000fe2000f8e969d */
[----:B------:R-:W-:Y:S01]  /*1e20*/  UIADD3 UR13, UPT, UPT, UR4, 0x3c6ef372, URZ ;  /* 0x3c6ef372040d7890 */ /* 0x000fe2000fffe0ff */
[----:B------:R-:W-:-:S05]  /*1e30*/  IMAD.WIDE.U32 R88, R89, -0x326172a9, RZ ;  /* 0xcd9e8d5759587825 */ /* 0x000fca00078e00ff */
[----:B------:R-:W-:Y:S01]  /*1e40*/  LOP3.LUT R6, R6, UR13, R89, 0x96, !PT ;  /* 0x0000000d06067c12 */ /* 0x000fe2000f8e9659 */
[----:B------:R-:W-:-:S04]  /*1e50*/  UIADD3 UR13, UPT, UPT, UR5, 0x32370b8f, URZ ;  /* 0x32370b8f050d7890 */ /* 0x000fc8000fffe0ff */
[----:B------:R-:W-:-:S05]  /*1e60*/  IMAD.WIDE.U32 R6, R6, -0x2daee0ad, RZ ;  /* 0xd2511f5306067825 */ /* 0x000fca00078e00ff */
[----:B------:R-:W-:Y:S01]  /*1e70*/  LOP3.LUT R7, R156, UR13, R7, 0x96, !PT ;  /* 0x0000000d9c077c12 */ /* 0x000fe2000f8e9607 */
[----:B------:R-:W-:Y:S01]  /*1e80*/  UIADD3 UR13, UPT, UPT, UR4, -0x255992d5, URZ ;  /* 0xdaa66d2b040d7890 */ /* 0x000fe2000fffe0ff */
[----:B------:R-:W-:-:S05]  /*1e90*/  IMAD.WIDE.U32 R156, R157, -0x326172a9, RZ ;  /* 0xcd9e8d579d9c7825 */ /* 0x000fca00078e00ff */
[----:B------:R-:W-:Y:S01]  /*1ea0*/  LOP3.LUT R88, R88, UR13, R157, 0x96, !PT ;  /* 0x0000000d58587c12 */ /* 0x000fe2000f8e969d */
[----:B------:R-:W-:-:S04]  /*1eb0*/  UIADD3 UR13, UPT, UPT, UR5, -0x126145ec, URZ ;  /* 0xed9eba14050d7890 */ /* 0x000fc8000fffe0ff */
[----:B------:R-:W-:-:S05]  /*1ec0*/  IMAD.WIDE.U32 R88, R88, -0x2daee0ad, RZ ;  /* 0xd2511f5358587825 */ /* 0x000fca00078e00ff */
[----:B------:R-:W-:Y:S01]  /*1ed0*/  LOP3.LUT R89, R6, UR13, R89, 0x96, !PT ;  /* 0x0000000d06597c12 */ /* 0x000fe2000f8e9659 */
[----:B------:R-:W-:Y:S01]  /*1ee0*/  UIADD3 UR13, UPT, UPT, UR4, 0x78dde6e4, URZ ;  /* 0x78dde6e4040d7890 */ /* 0x000fe2000fffe0ff */
        /* <DEDUP_REMOVED lines=14> */
[----:B------:R-:W-:-:S04]  /*1fd0*/  UIADD3 UR13, UPT, UPT, UR5, 0x1fd5c5a3, URZ ;  /* 0x1fd5c5a3050d7890 */ /* 0x000fc8000fffe0ff */
        /* <DEDUP_REMOVED lines=14> */
[----:B------:R-:W-:Y:S01]  /*20c0*/  UIADD3 UR13, UPT, UPT, UR4, -0x700cb87f, URZ ;  /* 0x8ff34781040d7890 */ /* 0x000fe2000fffe0ff */
[----:B------:R-:W-:Y:S01]  /*20d0*/  MOV R111, R6 ;  /* 0x00000006006f7202 */ /* 0x000fe20000000f00 */
[----:B------:R-:W-:-:S04]  /*20e0*/  IMAD.WIDE.U32 R6, R4, -0x326172a9, RZ ;  /* 0xcd9e8d5704067825 */ /* 0x000fc800078e00ff */
[----:B------:R-:W-:Y:S01]  /*20f0*/  IMAD.MOV.U32 R4, RZ, RZ, R6 ;  /* 0x000000ffff047224 */ /* 0x000fe200078e0006 */
[----:B------:R-:W-:-:S07]  /*2100*/  LOP3.LUT R7, R88, UR13, R7, 0x96, !PT ;  /* 0x0000000d58077c12 */ /* 0x000fce000f8e9607 */
.L_x_550:
[----:B------:R-:W-:Y:S05]  /*2110*/  BSYNC.RECONVERGENT B1 ;  /* 0x0000000000017941 */ /* 0x000fea0003800200 */
.L_x_549:
[----:B------:R-:W0:Y:S01]  /*2120*/  LDC R109, c[0x0][0x404] ;  /* 0x00010100ff6d7b82 */ /* 0x000e220000000800 */
[----:B------:R-:W-:Y:S01]  /*2130*/  I2FP.F32.U32 R6, R27 ;  /* 0x0000001b00067245 */ /* 0x000fe20000201000 */
[----:B------:R-:W-:Y:S01]  /*2140*/  IMAD.MOV.U32 R158, RZ, RZ, 0x2f800000 ;  /* 0x2f800000ff9e7424 */ /* 0x000fe200078e00ff */
[----:B------:R-:W-:Y:S01]  /*2150*/  ISETP.NE.AND P1, PT, R49, 0x1, PT ;  /* 0x000000013100780c */ /* 0x000fe20003f25270 */
[----:B------:R-:W-:Y:S01]  /*2160*/  BSSY.RECONVERGENT B1, `(.L_x_553) ;  /* 0x0000065000017945 */ /* 0x000fe20003800200 */
[----:B------:R-:W-:Y:S01]  /*2170*/  LOP3.LUT R0, R0, 0xfffffffd, RZ, 0xc0, !PT ;  /* 0xfffffffd00007812 */ /* 0x000fe200078ec0ff */
[----:B------:R-:W-:Y:S01]  /*2180*/  FFMA.FTZ R6, R6, R158, 1.1641532182693481445e-10 ;  /* 0x2f00000006067423 */ /* 0x000fe2000001009e */
[----:B------:R-:W-:Y:S01]  /*2190*/  IMAD.MOV.U32 R27, RZ, RZ, R4 ;  /* 0x000000ffff1b7224 */ /* 0x000fe200078e0004 */
[----:B------:R-:W1:Y:S03]  /*21a0*/  LDC R90, c[0x0][0x408] ;  /* 0x00010200ff5a7b82 */ /* 0x000e660000000800 */
[----:B0-----:R-:W-:Y:S01]  /*21b0*/  FSETP.GTU.FTZ.AND P0, PT, R6, R109, PT ;  /* 0x0000006d0600720b */ /* 0x001fe20003f1c000 */
[C---:B-----5:R-:W-:Y:S01]  /*21c0*/  IMAD.U32 R6, R72.reuse, 0x10000, RZ ;  /* 0x0001000048067824 */ /* 0x060fe200078e00ff */
[----:B------:R-:W-:-:S03]  /*21d0*/  PRMT R72, R72, 0x7632, R72 ;  /* 0x0000763248487816 */ /* 0x000fc60000000048 */
[----:B------:R-:W-:-:S04]  /*21e0*/  FMUL.FTZ R6, R6, R110 ;  /* 0x0000006e06067220 */ /* 0x000fc80000410000 */
[----:B-1----:R-:W-:-:S05]  /*21f0*/  FMUL.FTZ R6, R6, R90 ;  /* 0x0000005a06067220 */ /* 0x002fca0000410000 */
[----:B------:R-:W-:Y:S02]  /*2200*/  FSEL R28, R6, RZ, !P0 ;  /* 0x000000ff061c7208 */ /* 0x000fe40004000000 */
[----:B------:R-:W-:Y:S02]  /*2210*/  PLOP3.LUT P0, PT, P0, PT, PT, 0x8, 0x80 ;  /* 0x000000000080781c */ /* 0x000fe4000070e170 */
[C---:B------:R-:W-:Y:S02]  /*2220*/  SHF.L.U32 R6, R68.reuse, 0x10, RZ ;  /* 0x0000001044067819 */ /* 0x040fe400000006ff */
[----:B------:R-:W-:-:S03]  /*2230*/  PRMT R68, R68, 0x7632, R68 ;  /* 0x0000763244447816 */ /* 0x000fc60000000044 */
[----:B------:R-:W-:Y:S01]  /*2240*/  FADD.FTZ R28, R28, R6 ;  /* 0x000000061c1c7221 */ /* 0x000fe20000010000 */
[----:B------:R-:W-:-:S05]  /*2250*/  IMAD.MOV.U32 R6, RZ, RZ, 0x2 ;  /* 0x00000002ff067424 */ /* 0x000fca00078e00ff */
[----:B------:R-:W-:Y:S01]  /*2260*/  @P0 LOP3.LUT R0, R0, 0x2, RZ, 0xfc, !PT ;  /* 0x0000000200000812 */ /* 0x000fe200078efcff */
[----:B------:R-:W-:Y:S06]  /*2270*/  @!P1 BRA `(.L_x_554) ;  /* 0x00000004004c9947 */ /* 0x000fec0003800000 */
[----:B------:R-:W-:-:S13]  /*2280*/  ISETP.NE.AND P0, PT, R49, 0x3, PT ;  /* 0x000000033100780c */ /* 0x000fda0003f05270 */
[----:B------:R-:W-:Y:S05]  /*2290*/  @!P0 BRA `(.L_x_555) ;  /* 0x0000000000188947 */ /* 0x000fea0003800000 */
[----:B------:R-:W-:-:S13]  /*22a0*/  ISETP.NE.AND P0, PT, R49, 0x2, PT ;  /* 0x000000023100780c */ /* 0x000fda0003f05270 */
[----:B------:R-:W-:Y:S01]  /*22b0*/  @!P0 MOV R6, 0x3 ;  /* 0x0000000300068802 */ /* 0x000fe20000000f00 */
[----:B------:R-:W-:Y:S01]  /*22c0*/  @!P0 IMAD.MOV.U32 R27, RZ, RZ, R8 ;  /* 0x000000ffff1b8224 */ /* 0x000fe200078e0008 */
[----:B------:R-:W-:Y:S01]  /*22d0*/  @P0 MOV R27, R7 ;  /* 0x00000007001b0202 */ /* 0x000fe20000000f00 */
[----:B------:R-:W-:Y:S01]  /*22e0*/  @P0 VIADD R6, R49, 0x1 ;  /* 0x0000000131060836 */ /* 0x000fe20000000000 */
[----:B------:R-:W-:Y:S06]  /*22f0*/  BRA `(.L_x_554) ;  /* 0x00000004002c7947 */ /* 0x000fec0003800000 */
.L_x_555:
[----:B------:R-:W-:Y:S01]  /*2300*/  VIADD R9, R9, 0x1 ;  /* 0x0000000109097836 */ /* 0x000fe20000000000 */
[----:B------:R-:W-:Y:S04]  /*2310*/  BSSY.RECONVERGENT B2, `(.L_x_556) ;  /* 0x000000b000027945 */ /* 0x000fe80003800200 */
[----:B------:R-:W-:-:S13]  /*2320*/  ISETP.NE.AND P0, PT, R9, RZ, PT ;  /* 0x000000ff0900720c */ /* 0x000fda0003f05270 */
[----:B------:R-:W-:Y:S05]  /*2330*/  @P0 BRA `(.L_x_557) ;  /* 0x0000000000200947 */ /* 0x000fea0003800000 */
[----:B------:R-:W-:-:S05]  /*2340*/  VIADD R5, R5, 0x1 ;  /* 0x0000000105057836 */ /* 0x000fca0000000000 */
[----:B------:R-:W-:-:S13]  /*2350*/  ISETP.NE.AND P0, PT, R5, RZ, PT ;  /* 0x000000ff0500720c */ /* 0x000fda0003f05270 */
[----:B------:R-:W-:Y:S01]  /*2360*/  @!P0 IADD3 R12, PT, PT, R12, 0x1, RZ ;  /* 0x000000010c0c8810 */ /* 0x000fe20007ffe0ff */
[----:B------:R-:W-:Y:S02]  /*2370*/  @!P0 VIADD R4, R3, 0x1 ;  /* 0x0000000103048836 */ /* 0x000fe40000000000 */
[----:B------:R-:W-:Y:S01]  /*2380*/  @!P0 IMAD.MOV.U32 R5, RZ, RZ, RZ ;  /* 0x000000ffff058224 */ /* 0x000fe200078e00ff */
[----:B------:R-:W-:-:S13]  /*2390*/  ISETP.NE.AND P1, PT, R12, RZ, !P0 ;  /* 0x000000ff0c00720c */ /* 0x000fda0004725270 */
[----:B------:R-:W-:-:S05]  /*23a0*/  @P1 IMAD.MOV R4, RZ, RZ, R3 ;  /* 0x000000ffff041224 */ /* 0x000fca00078e0203 */
[----:B------:R-:W-:-:S07]  /*23b0*/  @!P0 MOV R3, R4 ;  /* 0x0000000400038202 */ /* 0x000fce0000000f00 */
.L_x_557:
[----:B------:R-:W-:Y:S05]  /*23c0*/  BSYNC.RECONVERGENT B2 ;  /* 0x0000000000027941 */ /* 0x000fea0003800200 */
.L_x_556:
[----:B------:R-:W-:Y:S01]  /*23d0*/  IMAD.WIDE.U32 R156, R9, -0x2daee0ad, RZ ;  /* 0xd2511f53099c7825 */ /* 0x000fe200078e00ff */
[----:B------:R-:W-:-:S03]  /*23e0*/  UIADD3 UR13, UPT, UPT, UR4, -0x61c88647, URZ ;  /* 0x9e3779b9040d7890 */ /* 0x000fc6000fffe0ff */
        /* <DEDUP_REMOVED lines=58> */
[----:B------:R-:W-:Y:S01]  /*2790*/  LOP3.LUT R7, R88, UR13, R7, 0x96, !PT ;  /* 0x0000000d58077c12 */ /* 0x000fe2000f8e9607 */
[----:B------:R-:W-:-:S07]  /*27a0*/  IMAD.MOV.U32 R6, RZ, RZ, RZ ;  /* 0x000000ffff067224 */ /* 0x000fce00078e00ff */
.L_x_554:
[----:B------:R-:W-:Y:S05]  /*27b0*/  BSYNC.RECONVERGENT B1 ;  /* 0x0000000000017941 */ /* 0x000fea0003800200 */
.L_x_553:
[----:B------:R-:W-:Y:S01]  /*27c0*/  I2FP.F32.U32 R27, R27 ;  /* 0x0000001b001b7245 */ /* 0x000fe20000201000 */
[----:B------:R-:W-:Y:S01]  /*27d0*/  IMAD.U32 R68, R68, 0x10000, RZ ;  /* 0x0001000044447824 */ /* 0x000fe200078e00ff */
[----:B------:R-:W-:Y:S01]  /*27e0*/  SHF.L.U32 R72, R72, 0x10, RZ ;  /* 0x0000001048487819 */ /* 0x000fe200000006ff */
[----:B------:R-:W-:Y:S01]  /*27f0*/  BSSY.RECONVERGENT B1, `(.L_x_558) ;  /* 0x000005f000017945 */ /* 0x000fe20003800200 */
[----:B------:R-:W-:Y:S01]  /*2800*/  ISETP.NE.AND P1, PT, R6, 0x1, PT ;  /* 0x000000010600780c */ /* 0x000fe20003f25270 */
[----:B------:R-:W-:Y:S01]  /*2810*/  FFMA.FTZ R27, R27, R158, 1.1641532182693481445e-10 ;  /* 0x2f0000001b1b7423 */ /* 0x000fe2000001009e */
[----:B------:R-:W-:-:S04]  /*2820*/  MOV R49, R4 ;  /* 0x0000000400317202 */ /* 0x000fc80000000f00 */
[----:B------:R-:W-:Y:S01]  /*2830*/  FSETP.GTU.FTZ.AND P0, PT, R27, R109, PT ;  /* 0x0000006d1b00720b */ /* 0x000fe20003f1c000 */
[----:B------:R-:W-:-:S04]  /*2840*/  FMUL.FTZ R27, R72, R110 ;  /* 0x0000006e481b7220 */ /* 0x000fc80000410000 */
[----:B------:R-:W-:-:S05]  /*2850*/  FMUL.FTZ R27, R27, R90 ;  /* 0x0000005a1b1b7220 */ /* 0x000fca0000410000 */
[----:B------:R-:W-:Y:S02]  /*2860*/  FSEL R27, R27, RZ, !P0 ;  /* 0x000000ff1b1b7208 */ /* 0x000fe40004000000 */
[----:B------:R-:W-:-:S03]  /*2870*/  PLOP3.LUT P0, PT, P0, PT, PT, 0x8, 0x80 ;  /* 0x000000000080781c */ /* 0x000fc6000070e170 */
[----:B------:R-:W-:Y:S01]  /*2880*/  FADD.FTZ R27, R27, R68 ;  /* 0x000000441b1b7221 */ /* 0x000fe20000010000 */
[----:B------:R-:W-:Y:S01]  /*2890*/  IMAD.MOV.U32 R68, RZ, RZ, 0x2 ;  /* 0x00000002ff447424 */ /* 0x000fe200078e00ff */
[----:B------:R-:W-:Y:S08]  /*28a0*/  @!P1 BRA `(.L_x_559) ;  /* 0x00000004004c9947 */ /* 0x000ff00003800000 */
[----:B------:R-:W-:-:S13]  /*28b0*/  ISETP.NE.AND P1, PT, R6, 0x3, PT ;  /* 0x000000030600780c */ /* 0x000fda0003f25270 */
[----:B------:R-:W-:Y:S05]  /*28c0*/  @!P1 BRA `(.L_x_560) ;  /* 0x0000000000189947 */ /* 0x000fea0003800000 */
[----:B------:R-:W-:-:S13]  /*28d0*/  ISETP.NE.AND P1, PT, R6, 0x2, PT ;  /* 0x000000020600780c */ /* 0x000fda0003f25270 */
[----:B------:R-:W-:Y:S01]  /*28e0*/  @!P1 IMAD.MOV.U32 R68, RZ, RZ, 0x3 ;  /* 0x00000003ff449424 */ /* 0x000fe200078e00ff */
[----:B------:R-:W-:Y:S01]  /*28f0*/  @!P1 MOV R49, R8 ;  /* 0x0000000800319202 */ /* 0x000fe20000000f00 */
[----:B------:R-:W-:Y:S02]  /*2900*/  @P1 VIADD R68, R6, 0x1 ;  /* 0x0000000106441836 */ /* 0x000fe40000000000 */
[----:B------:R-:W-:Y:S01]  /*2910*/  @P1 IMAD.MOV.U32 R49, RZ, RZ, R7 ;  /* 0x000000ffff311224 */ /* 0x000fe200078e0007 */
[----:B------:R-:W-:Y:S06]  /*2920*/  BRA `(.L_x_559) ;  /* 0x00000004002c7947 */ /* 0x000fec0003800000 */
.L_x_560:
        /* <DEDUP_REMOVED lines=12> */
.L_x_562:
[----:B------:R-:W-:Y:S05]  /*29f0*/  BSYNC.RECONVERGENT B2 ;  /* 0x0000000000027941 */ /* 0x000fea0003800200 */
.L_x_561:
[----:B------:R-:W-:Y:S01]  /*2a00*/  IMAD.WIDE.U32 R156, R9, -0x2daee0ad, RZ ;  /* 0xd2511f53099c7825 */ /* 0x000fe200078e00ff */
[----:B------:R-:W-:Y:S01]  /*2a10*/  UIADD3 UR13, UPT, UPT, UR4, -0x61c88647, URZ ;  /* 0x9e3779b9040d7890 */ /* 0x000fe2000fffe0ff */
[----:B------:R-:W-:Y:S02]  /*2a20*/  MOV R49, R111 ;  /* 0x0000006f00317202 */ /* 0x000fe40000000f00 */
[----:B------:R-:W-:Y:S02]  /*2a30*/  HFMA2 R68, -RZ, RZ, 0, 0 ;  /* 0x00000000ff447431 */ /* 0x000fe400000001ff */
[----:B------:R-:W-:Y:S01]  /*2a40*/  IMAD.WIDE.U32 R88, R12, -0x326172a9, RZ ;  /* 0xcd9e8d570c587825 */ /* 0x000fe200078e00ff */
[----:B------:R-:W-:-:S04]  /*2a50*/  LOP3.LUT R6, R3, UR5, R157, 0x96, !PT ;  /* 0x0000000503067c12 */ /* 0x000fc8000f8e969d */
        /* <DEDUP_REMOVED lines=49> */
[----:B------:R-:W-:-:S04]  /*2d70*/  IMAD.WIDE.U32 R6, R6, -0x2daee0ad, RZ ;  /* 0xd2511f5306067825 */ /* 0x000fc800078e00ff */
[----:B------:R-:W-:Y:S01]  /*2d80*/  IMAD.MOV.U32 R111, RZ, RZ, R6 ;  /* 0x000000ffff6f7224 */ /* 0x000fe200078e0006 */
[----:B------:R-:W-:Y:S01]  /*2d90*/  LOP3.LUT R8, R156, UR13, R7, 0x96, !PT ;  /* 0x0000000d9c087c12 */ /* 0x000fe2000f8e9607 */
[----:B------:R-:W-:Y:S01]  /*2da0*/  UIADD3 UR13, UPT, UPT, UR4, -0x700cb87f, URZ ;  /* 0x8ff34781040d7890 */ /* 0x000fe2000fffe0ff */
[----:B------:R-:W-:-:S04]  /*2db0*/  IMAD.WIDE.U32 R6, R4, -0x326172a9, RZ ;  /* 0xcd9e8d5704067825 */ /* 0x000fc800078e00ff */
[----:B------:R-:W-:Y:S01]  /*2dc0*/  IMAD.MOV.U32 R4, RZ, RZ, R6 ;  /* 0x000000ffff047224 */ /* 0x000fe200078e0006 */
[----:B------:R-:W-:-:S07]  /*2dd0*/  LOP3.LUT R7, R88, UR13, R7, 0x96, !PT ;  /* 0x0000000d58077c12 */ /* 0x000fce000f8e9607 */
.L_x_559:
[----:B------:R-:W-:Y:S05]  /*2de0*/  BSYNC.RECONVERGENT B1 ;  /* 0x0000000000017941 */ /* 0x000fea0003800200 */
.L_x_558:
[----:B------:R-:W-:Y:S01]  /*2df0*/  I2FP.F32.U32 R6, R49 ;  /* 0x0000003100067245 */ /* 0x000fe20000201000 */
[----:B------:R-:W-:Y:S01]  /*2e00*/  BSSY.RECONVERGENT B1, `(.L_x_563) ;  /* 0x0000063000017945 */ /* 0x000fe20003800200 */
[----:B------:R-:W-:Y:S02]  /*2e10*/  ISETP.NE.AND P2, PT, R68, 0x1, PT ;  /* 0x000000014400780c */ /* 0x000fe40003f45270 */
[----:B------:R-:W-:Y:S01]  /*2e20*/  PRMT R87, R69, 0x7632, R87 ;  /* 0x0000763245577816 */ /* 0x000fe20000000057 */
[----:B------:R-:W-:Y:S01]  /*2e30*/  FFMA.FTZ R6, R6, R158, 1.1641532182693481445e-10 ;  /* 0x2f00000006067423 */ /* 0x000fe2000001009e */
[----:B------:R-:W-:-:S04]  /*2e40*/  PRMT R49, R73, 0x7632, R49 ;  /* 0x0000763249317816 */ /* 0x000fc80000000031 */
[----:B------:R-:W-:Y:S01]  /*2e50*/  FSETP.GTU.FTZ.AND P1, PT, R6, R109, PT ;  /* 0x0000006d0600720b */ /* 0x000fe20003f3c000 */
[----:B------:R-:W-:-:S04]  /*2e60*/  IMAD.U32 R6, R73, 0x10000, RZ ;  /* 0x0001000049067824 */ /* 0x000fc800078e00ff */
[----:B------:R-:W-:-:S04]  /*2e70*/  FMUL.FTZ R6, R6, R110 ;  /* 0x0000006e06067220 */ /* 0x000fc80000410000 */
[----:B------:R-:W-:-:S05]  /*2e80*/  FMUL.FTZ R6, R6, R90 ;  /* 0x0000005a06067220 */ /* 0x000fca0000410000 */
[----:B------:R-:W-:Y:S01]  /*2e90*/  FSEL R50, R6, RZ, !P1 ;  /* 0x000000ff06327208 */ /* 0x000fe20004800000 */
[----:B------:R-:W-:Y:S01]  /*2ea0*/  IMAD.U32 R6, R69, 0x10000, RZ ;  /* 0x0001000045067824 */ /* 0x000fe200078e00ff */
[----:B------:R-:W-:Y:S01]  /*2eb0*/  PLOP3.LUT P1, PT, P1, PT, PT, 0x8, 0x80 ;  /* 0x000000000080781c */ /* 0x000fe20000f2e170 */
[----:B------:R-:W-:Y:S02]  /*2ec0*/  IMAD.MOV.U32 R69, RZ, RZ, R4 ;  /* 0x000000ffff457224 */ /* 0x000fe400078e0004 */
[----:B------:R-:W-:Y:S01]  /*2ed0*/  FADD.FTZ R50, R50, R6 ;  /* 0x0000000632327221 */ /* 0x000fe20000010000 */
[----:B------:R-:W-:Y:S01]  /*2ee0*/  HFMA2 R6, -RZ, RZ, 0, 1.1920928955078125e-07 ;  /* 0x00000002ff067431 */ /* 0x000fe200000001ff */
[----:B------:R-:W-:Y:S08]  /*2ef0*/  @!P2 BRA `(.L_x_564) ;  /* 0x00000004004ca947 */ /* 0x000ff00003800000 */
[----:B------:R-:W-:-:S13]  /*2f00*/  ISETP.NE.AND P2, PT, R68, 0x3, PT ;  /* 0x000000034400780c */ /* 0x000fda0003f45270 */
[----:B------:R-:W-:Y:S05]  /*2f10*/  @!P2 BRA `(.L_x_565) ;  /* 0x000000000018a947 */ /* 0x000fea0003800000 */
[----:B------:R-:W-:-:S13]  /*2f20*/  ISETP.NE.AND P2, PT, R68, 0x2, PT ;  /* 0x000000024400780c */ /* 0x000fda0003f45270 */
[----:B------:R-:W-:Y:S01]  /*2f30*/  @!P2 IMAD.MOV.U32 R6, RZ, RZ, 0x3 ;  /* 0x00000003ff06a424 */ /* 0x000fe200078e00ff */
[----:B------:R-:W-:Y:S01]  /*2f40*/  @P2 IADD3 R6, PT, PT, R68, 0x1, RZ ;  /* 0x0000000144062810 */ /* 0x000fe20007ffe0ff */
[----:B------:R-:W-:Y:S02]  /*2f50*/  @!P2 IMAD.MOV.U32 R69, RZ, RZ, R8 ;  /* 0x000000ffff45a224 */ /* 0x000fe400078e0008 */
[----:B------:R-:W-:Y:S01]  /*2f60*/  @P2 IMAD.MOV.U32 R69, RZ, RZ, R7 ;  /* 0x000000ffff452224 */ /* 0x000fe200078e0007 */
[----:B------:R-:W-:Y:S06]  /*2f70*/  BRA `(.L_x_564) ;  /* 0x00000004002c7947 */ /* 0x000fec0003800000 */
.L_x_565:
[----:B------:R-:W-:Y:S01]  /*2f80*/  IADD3 R9, PT, PT, R9, 0x1, RZ ;  /* 0x0000000109097810 */ /* 0x000fe20007ffe0ff */
[----:B------:R-:W-:Y:S03]  /*2f90*/  BSSY.RECONVERGENT B2, `(.L_x_566) ;  /* 0x000000b000027945 */ /* 0x000fe60003800200 */
[----:B------:R-:W-:-:S13]  /*2fa0*/  ISETP.NE.AND P2, PT, R9, RZ, PT ;  /* 0x000000ff0900720c */ /* 0x000fda0003f45270 */
[----:B------:R-:W-:Y:S05]  /*2fb0*/  @P2 BRA `(.L_x_567) ;  /* 0x0000000000202947 */ /* 0x000fea0003800000 */
[----:B------:R-:W-:-:S05]  /*2fc0*/  VIADD R5, R5, 0x1 ;  /* 0x0000000105057836 */ /* 0x000fca0000000000 */
[----:B------:R-:W-:-:S13]  /*2fd0*/  ISETP.NE.AND P2, PT, R5, RZ, PT ;  /* 0x000000ff0500720c */ /* 0x000fda0003f45270 */
[----:B------:R-:W-:Y:S01]  /*2fe0*/  @!P2 VIADD R12, R12, 0x1 ;  /* 0x000000010c0ca836 */ /* 0x000fe20000000000 */
[----:B------:R-:W-:Y:S02]  /*2ff0*/  @!P2 IADD3 R4, PT, PT, R3, 0x1, RZ ;  /* 0x000000010304a810 */ /* 0x000fe40007ffe0ff */
[----:B------:R-:W-:Y:S02]  /*3000*/  @!P2 MOV R5, RZ ;  /* 0x000000ff0005a202 */ /* 0x000fe40000000f00 */
[----:B------:R-:W-:-:S13]  /*3010*/  ISETP.NE.AND P3, PT, R12, RZ, !P2 ;  /* 0x000000ff0c00720c */ /* 0x000fda0005765270 */
[----:B------:R-:W-:-:S04]  /*3020*/  @P3 IMAD.MOV R4, RZ, RZ, R3 ;  /* 0x000000ffff043224 */ /* 0x000fc800078e0203 */
[----:B------:R-:W-:-:S07]  /*3030*/  @!P2 IMAD.MOV.U32 R3, RZ, RZ, R4 ;  /* 0x000000ffff03a224 */ /* 0x000fce00078e0004 */
.L_x_567:
[----:B------:R-:W-:Y:S05]  /*3040*/  BSYNC.RECONVERGENT B2 ;  /* 0x0000000000027941 */ /* 0x000fea0003800200 */
.L_x_566:
[----:B------:R-:W-:Y:S01]  /*3050*/  IMAD.WIDE.U32 R72, R9, -0x2daee0ad, RZ ;  /* 0xd2511f5309487825 */ /* 0x000fe200078e00ff */
[----:B------:R-:W-:-:S03]  /*3060*/  UIADD3 UR13, UPT, UPT, UR4, -0x61c88647, URZ ;  /* 0x9e3779b9040d7890 */ /* 0x000fc6000fffe0ff */
        /* <DEDUP_REMOVED lines=50> */
[----:B------:R-:W-:Y:S01]  /*3390*/  UIADD3 UR13, UPT, UPT, UR5, -0x695add53, URZ ;  /* 0x96a522ad050d7890 */ /* 0x000fe2000fffe0ff */
[----:B------:R-:W-:-:S03]  /*33a0*/  IMAD.MOV.U32 R69, RZ, RZ, R111 ;  /* 0x000000ffff457224 */ /* 0x000fc600078e006f */
[----:B------:R-:W-:-:S04]  /*33b0*/  IMAD.WIDE.U32 R6, R6, -0x2daee0ad, RZ ;  /* 0xd2511f5306067825 */ /* 0x000fc800078e00ff */
[----:B------:R-:W-:Y:S01]  /*33c0*/  IMAD.MOV.U32 R111, RZ, RZ, R6 ;  /* 0x000000ffff6f7224 */ /* 0x000fe200078e0006 */
[----:B------:R-:W-:Y:S01]  /*33d0*/  LOP3.LUT R8, R72, UR13, R7, 0x96, !PT ;  /* 0x0000000d48087c12 */ /* 0x000fe2000f8e9607 */
[----:B------:R-:W-:Y:S01]  /*33e0*/  UIADD3 UR13, UPT, UPT, UR4, -0x700cb87f, URZ ;  /* 0x8ff34781040d7890 */ /* 0x000fe2000fffe0ff */
[----:B------:R-:W-:-:S03]  /*33f0*/  IMAD.WIDE.U32 R6, R4, -0x326172a9, RZ ;  /* 0xcd9e8d5704067825 */ /* 0x000fc600078e00ff */
[----:B------:R-:W-:Y:S01]  /*3400*/  MOV R4, R6 ;  /* 0x0000000600047202 */ /* 0x000fe20000000f00 */
[----:B------:R-:W-:Y:S01]  /*3410*/  IMAD.MOV.U32 R6, RZ, RZ, RZ ;  /* 0x000000ffff067224 */ /* 0x000fe200078e00ff */
[----:B------:R-:W-:-:S07]  /*3420*/  LOP3.LUT R7, R68, UR13, R7, 0x96, !PT ;  /* 0x0000000d44077c12 */ /* 0x000fce000f8e9607 */
.L_x_564:
[----:B------:R-:W-:Y:S05]  /*3430*/  BSYNC.RECONVERGENT B1 ;  /* 0x0000000000017941 */ /* 0x000fea0003800200 */
.L_x_563:
[----:B------:R-:W-:Y:S01]  /*3440*/  I2FP.F32.U32 R68, R69 ;  /* 0x0000004500447245 */ /* 0x000fe20000201000 */
[----:B------:R-:W-:Y:S01]  /*3450*/  IMAD.U32 R49, R49, 0x10000, RZ ;  /* 0x0001000031317824 */ /* 0x000fe200078e00ff */
[----:B------:R-:W-:Y:S01]  /*3460*/  ISETP.NE.AND P3, PT, R6, 0x1, PT ;  /* 0x000000010600780c */ /* 0x000fe20003f65270 */
[----:B------:R-:W-:Y:S01]  /*3470*/  BSSY.RECONVERGENT B1, `(.L_x_568) ;  /* 0x000005f000017945 */ /* 0x000fe20003800200 */
[----:B------:R-:W-:Y:S01]  /*3480*/  SHF.L.U32 R87, R87, 0x10, RZ ;  /* 0x0000001057577819 */ /* 0x000fe200000006ff */
[----:B------:R-:W-:Y:S01]  /*3490*/  FFMA.FTZ R68, R68, R158, 1.1641532182693481445e-10 ;  /* 0x2f00000044447423 */ /* 0x000fe2000001009e */
[----:B------:R-:W-:Y:S01]  /*34a0*/  FMUL.FTZ R49, R49, R110 ;  /* 0x0000006e31317220 */ /* 0x000fe20000410000 */
[----:B------:R-:W-:-:S03]  /*34b0*/  IMAD.MOV.U32 R69, RZ, RZ, R4 ;  /* 0x000000ffff457224 */ /* 0x000fc600078e0004 */
[----:B------:R-:W-:Y:S01]  /*34c0*/  FMUL.FTZ R49, R49, R90 ;  /* 0x0000005a31317220 */ /* 0x000fe20000410000 */
[----:B------:R-:W-:Y:S01]  /*34d0*/  FSETP.GTU.FTZ.AND P2, PT, R68, R109, PT ;  /* 0x0000006d4400720b */ /* 0x000fe20003f5c000 */
[----:B------:R-:W-:-:S03]  /*34e0*/  IMAD.MOV.U32 R68, RZ, RZ, 0x2 ;  /* 0x00000002ff447424 */ /* 0x000fc600078e00ff */
[----:B------:R-:W-:Y:S02]  /*34f0*/  FSEL R49, R49, RZ, !P2 ;  /* 0x000000ff31317208 */ /* 0x000fe40005000000 */
[----:B------:R-:W-:-:S03]  /*3500*/  PLOP3.LUT P2, PT, P2, PT, PT, 0x8, 0x80 ;  /* 0x000000000080781c */ /* 0x000fc6000174e170 */
[----:B------:R-:W-:Y:S01]  /*3510*/  FADD.FTZ R49, R49, R87 ;  /* 0x0000005731317221 */ /* 0x000fe20000010000 */
[----:B------:R-:W-:Y:S09]  /*3520*/  @!P3 BRA `(.L_x_569) ;  /* 0x00000004004cb947 */ /* 0x000ff20003800000 */
        /* <DEDUP_REMOVED lines=8> */
.L_x_570:
        /* <DEDUP_REMOVED lines=12> */
.L_x_572:
[----:B------:R-:W-:Y:S05]  /*3670*/  BSYNC.RECONVERGENT B2 ;  /* 0x0000000000027941 */ /* 0x000fea0003800200 */
.L_x_571:
        /* <DEDUP_REMOVED lines=62> */
.L_x_569:
[----:B------:R-:W-:Y:S05]  /*3a60*/  BSYNC.RECONVERGENT B1 ;  /* 0x0000000000017941 */ /* 0x000fea0003800200 */
.L_x_568:
[----:B------:R-:W-:Y:S01]  /*3a70*/  I2FP.F32.U32 R6, R69 ;  /* 0x0000004500067245 */ /* 0x000fe20000201000 */
[----:B------:R-:W-:Y:S01]  /*3a80*/  BSSY.RECONVERGENT B1, `(.L_x_573) ;  /* 0x0000063000017945 */ /* 0x000fe20003800200 */
[----:B------:R-:W-:Y:S02]  /*3a90*/  ISETP.NE.AND P4, PT, R68, 0x1, PT ;  /* 0x000000014400780c */ /* 0x000fe40003f85270 */
[----:B------:R-:W-:Y:S01]  /*3aa0*/  MOV R69, R4 ;  /* 0x0000000400457202 */ /* 0x000fe20000000f00 */
[----:B------:R-:W-:-:S05]  /*3ab0*/  FFMA.FTZ R6, R6, R158, 1.1641532182693481445e-10 ;  /* 0x2f00000006067423 */ /* 0x000fca000001009e */
[----:B------:R-:W-:Y:S02]  /*3ac0*/  FSETP.GTU.FTZ.AND P3, PT, R6, R109, PT ;  /* 0x0000006d0600720b */ /* 0x000fe40003f7c000 */
[C---:B------:R-:W-:Y:S02]  /*3ad0*/  SHF.L.U32 R6, R74.reuse, 0x10, RZ ;  /* 0x000000104a067819 */ /* 0x040fe400000006ff */
[----:B------:R-:W-:-:S03]  /*3ae0*/  PRMT R74, R74, 0x7632, R74 ;  /* 0x000076324a4a7816 */ /* 0x000fc6000000004a */
[----:B------:R-:W-:-:S04]  /*3af0*/  FMUL.FTZ R6, R6, R110 ;  /* 0x0000006e06067220 */ /* 0x000fc80000410000 */
[----:B------:R-:W-:-:S05]  /*3b00*/  FMUL.FTZ R6, R6, R90 ;  /* 0x0000005a06067220 */ /* 0x000fca0000410000 */
[----:B------:R-:W-:Y:S01]  /*3b10*/  FSEL R88, R6, RZ, !P3 ;  /* 0x000000ff06587208 */ /* 0x000fe20005800000 */
[C---:B------:R-:W-:Y:S01]  /*3b20*/  IMAD.U32 R6, R70.reuse, 0x10000, RZ ;  /* 0x0001000046067824 */ /* 0x040fe200078e00ff */
[----:B------:R-:W-:Y:S02]  /*3b30*/  PLOP3.LUT P3, PT, P3, PT, PT, 0x8, 0x80 ;  /* 0x000000000080781c */ /* 0x000fe40001f6e170 */
[----:B------:R-:W-:Y:S01]  /*3b40*/  PRMT R70, R70, 0x7632, R70 ;  /* 0x0000763246467816 */ /* 0x000fe20000000046 */
        /* <DEDUP_REMOVED lines=11> */
.L_x_575:
        /* <DEDUP_REMOVED lines=12> */
.L_x_577:
[----:B------:R-:W-:Y:S05]  /*3cc0*/  BSYNC.RECONVERGENT B2 ;  /* 0x0000000000027941 */ /* 0x000fea0003800200 */
.L_x_576:
        /* <DEDUP_REMOVED lines=53> */
[----:B------:R-:W-:-:S03]  /*4020*/  MOV R69, R111 ;  /* 0x0000006f00457202 */ /* 0x000fc60000000f00 */
[----:B------:R-:W-:-:S04]  /*4030*/  IMAD.WIDE.U32 R6, R6, -0x2daee0ad, RZ ;  /* 0xd2511f5306067825 */ /* 0x000fc800078e00ff */
[----:B------:R-:W-:Y:S01]  /*4040*/  IMAD.MOV.U32 R111, RZ, RZ, R6 ;  /* 0x000000ffff6f7224 */ /* 0x000fe200078e0006 */
[----:B------:R-:W-:Y:S01]  /*4050*/  LOP3.LUT R8, R72, UR13, R7, 0x96, !PT ;  /* 0x0000000d48087c12 */ /* 0x000fe2000f8e9607 */
[----:B------:R-:W-:Y:S01]  /*4060*/  IMAD.WIDE.U32 R6, R4, -0x326172a9, RZ ;  /* 0xcd9e8d5704067825 */ /* 0x000fe200078e00ff */
[----:B------:R-:W-:-:S03]  /*4070*/  UIADD3 UR13, UPT, UPT, UR4, -0x700cb87f, URZ ;  /* 0x8ff34781040d7890 */ /* 0x000fc6000fffe0ff */
[----:B------:R-:W-:Y:S02]  /*4080*/  IMAD.MOV.U32 R4, RZ, RZ, R6 ;  /* 0x000000ffff047224 */ /* 0x000fe400078e0006 */
[----:B------:R-:W-:Y:S01]  /*4090*/  HFMA2 R6, -RZ, RZ, 0, 0 ;  /* 0x00000000ff067431 */ /* 0x000fe200000001ff */
[----:B------:R-:W-:-:S07]  /*40a0*/  LOP3.LUT R7, R68, UR13, R7, 0x96, !PT ;  /* 0x0000000d44077c12 */ /* 0x000fce000f8e9607 */
.L_x_574:
[----:B------:R-:W-:Y:S05]  /*40b0*/  BSYNC.RECONVERGENT B1 ;  /* 0x0000000000017941 */ /* 0x000fea0003800200 */
.L_x_573:
[----:B------:R-:W-:Y:S01]  /*40c0*/  I2FP.F32.U32 R68, R69 ;  /* 0x0000004500447245 */ /* 0x000fe20000201000 */
[----:B------:R-:W-:Y:S01]  /*40d0*/  IMAD.U32 R74, R74, 0x10000, RZ ;  /* 0x000100004a4a7824 */ /* 0x000fe200078e00ff */
[----:B------:R-:W-:Y:S01]  /*40e0*/  ISETP.NE.AND P5, PT, R6, 0x1, PT ;  /* 0x000000010600780c */ /* 0x000fe20003fa5270 */
[----:B------:R-:W-:Y:S01]  /*40f0*/  IMAD.U32 R70, R70, 0x10000, RZ ;  /* 0x0001000046467824 */ /* 0x000fe200078e00ff */
[----:B------:R-:W-:Y:S01]  /*4100*/  BSSY.RECONVERGENT B1, `(.L_x_578) ;  /* 0x000005f000017945 */ /* 0x000fe20003800200 */
[----:B------:R-:W-:Y:S01]  /*4110*/  FFMA.FTZ R68, R68, R158, 1.1641532182693481445e-10 ;  /* 0x2f00000044447423 */ /* 0x000fe2000001009e */
[----:B------:R-:W-:-:S04]  /*4120*/  IMAD.MOV.U32 R69, RZ, RZ, R4 ;  /* 0x000000ffff457224 */ /* 0x000fc800078e0004 */
[----:B------:R-:W-:Y:S01]  /*4130*/  FSETP.GTU.FTZ.AND P4, PT, R68, R109, PT ;  /* 0x0000006d4400720b */ /* 0x000fe20003f9c000 */
[----:B------:R-:W-:-:S04]  /*4140*/  FMUL.FTZ R68, R74, R110 ;  /* 0x0000006e4a447220 */ /* 0x000fc80000410000 */
[----:B------:R-:W-:-:S05]  /*4150*/  FMUL.FTZ R68, R68, R90 ;  /* 0x0000005a44447220 */ /* 0x000fca0000410000 */
[----:B------:R-:W-:Y:S02]  /*4160*/  FSEL R68, R68, RZ, !P4 ;  /* 0x000000ff44447208 */ /* 0x000fe40006000000 */
[----:B------:R-:W-:-:S03]  /*4170*/  PLOP3.LUT P4, PT, P4, PT, PT, 0x8, 0x80 ;  /* 0x000000000080781c */ /* 0x000fc6000278e170 */
[----:B------:R-:W-:Y:S01]  /*4180*/  FADD.FTZ R74, R68, R70 ;  /* 0x00000046444a7221 */ /* 0x000fe20000010000 */
[----:B------:R-:W-:-:S03]  /*4190*/  HFMA2 R68, -RZ, RZ, 0, 1.1920928955078125e-07 ;  /* 0x00000002ff447431 */ /* 0x000fc600000001ff */
[----:B------:R-:W-:Y:S01]  /*41a0*/  IMAD.MOV.U32 R87, RZ, RZ, R74 ;  /* 0x000000ffff577224 */ /* 0x000fe200078e004a */
        /* <DEDUP_REMOVED lines=9> */
.L_x_580:
        /* <DEDUP_REMOVED lines=12> */
.L_x_582:
[----:B------:R-:W-:Y:S05]  /*4300*/  BSYNC.RECONVERGENT B2 ;  /* 0x0000000000027941 */ /* 0x000fea0003800200 */
.L_x_581:
        /* <DEDUP_REMOVED lines=62> */
.L_x_579:
[----:B------:R-:W-:Y:S05]  /*46f0*/  BSYNC.RECONVERGENT B1 ;  /* 0x0000000000017941 */ /* 0x000fea0003800200 */
.L_x_578:
[----:B------:R-:W-:Y:S01]  /*4700*/  I2FP.F32.U32 R6, R69 ;  /* 0x0000004500067245 */ /* 0x000fe20000201000 */
[----:B------:R-:W-:Y:S01]  /*4710*/  BSSY.RECONVERGENT B1, `(.L_x_583) ;  /* 0x0000067000017945 */ /* 0x000fe20003800200 */
[----:B------:R-:W-:Y:S02]  /*4720*/  ISETP.NE.AND P6, PT, R68, 0x1, PT ;  /* 0x000000014400780c */ /* 0x000fe40003fc5270 */
[----:B------:R-:W-:Y:S01]  /*4730*/  PRMT R73, R71, 0x7632, R73 ;  /* 0x0000763247497816 */ /* 0x000fe20000000049 */
[----:B------:R-:W-:Y:S01]  /*4740*/  FFMA.FTZ R6, R6, R158, 1.1641532182693481445e-10 ;  /* 0x2f00000006067423 */ /* 0x000fe2000001009e */
[----:B------:R-:W-:-:S04]  /*4750*/  MOV R69, R4 ;  /* 0x0000000400457202 */ /* 0x000fc80000000f00 */
[----:B------:R-:W-:Y:S02]  /*4760*/  FSETP.GTU.FTZ.AND P5, PT, R6, R109, PT ;  /* 0x0000006d0600720b */ /* 0x000fe40003fbc000 */
[C---:B------:R-:W-:Y:S02]  /*4770*/  SHF.L.U32 R6, R75.reuse, 0x10, RZ ;  /* 0x000000104b067819 */ /* 0x040fe400000006ff */
[----:B------:R-:W-:-:S03]  /*4780*/  PRMT R75, R75, 0x7632, R75 ;  /* 0x000076324b4b7816 */ /* 0x000fc6000000004b */
[----:B------:R-:W-:-:S04]  /*4790*/  FMUL.FTZ R6, R6, R110 ;  /* 0x0000006e06067220 */ /* 0x000fc80000410000 */
[----:B------:R-:W-:-:S05]  /*47a0*/  FMUL.FTZ R6, R6, R90 ;  /* 0x0000005a06067220 */ /* 0x000fca0000410000 */
[----:B------:R-:W-:Y:S01]  /*47b0*/  FSEL R72, R6, RZ, !P5 ;  /* 0x000000ff06487208 */ /* 0x000fe20006800000 */
[----:B------:R-:W-:Y:S01]  /*47c0*/  IMAD.U32 R6, R71, 0x10000, RZ ;  /* 0x0001000047067824 */ /* 0x000fe200078e00ff */
[----:B------:R-:W-:-:S03]  /*47d0*/  PLOP3.LUT P5, PT, P5, PT, PT, 0x8, 0x80 ;  /* 0x000000000080781c */ /* 0x000fc60002fae170 */
[----:B------:R-:W-:Y:S01]  /*47e0*/  FADD.FTZ R72, R72, R6 ;  /* 0x0000000648487221 */ /* 0x000fe20000010000 */
[----:B------:R-:W-:-:S03]  /*47f0*/  IMAD.MOV.U32 R6, RZ, RZ, 0x2 ;  /* 0x00000002ff067424 */ /* 0x000fc600078e00ff */
[----:B------:R-:W-:Y:S01]  /*4800*/  IMAD.MOV.U32 R89, RZ, RZ, R72 ;  /* 0x000000ffff597224 */ /* 0x000fe200078e0048 */
[----:B------:R-:W-:Y:S06]  /*4810*/  @!P6 BRA `(.L_x_584) ;  /* 0x000000040058e947 */ /* 0x000fec0003800000 */
        /* <DEDUP_REMOVED lines=8> */
.L_x_585:
[----:B------:R-:W-:Y:S01]  /*48a0*/  IADD3 R9, PT, PT, R9, 0x1, RZ ;  /* 0x0000000109097810 */ /* 0x000fe20007ffe0ff */
[----:B------:R-:W-:Y:S03]  /*48b0*/  BSSY.RECONVERGENT B2, `(.L_x_586) ;  /* 0x000000e000027945 */ /* 0x000fe60003800200 */
[----:B------:R-:W-:-:S13]  /*48c0*/  ISETP.NE.AND P6, PT, R9, RZ, PT ;  /* 0x000000ff0900720c */ /* 0x000fda0003fc5270 */
[----:B------:R-:W-:Y:S05]  /*48d0*/  @P6 BRA `(.L_x_587) ;  /* 0x00000000002c6947 */ /* 0x000fea0003800000 */
[----:B------:R-:W-:Y:S01]  /*48e0*/  VIADD R5, R5, 0x1 ;  /* 0x0000000105057836 */ /* 0x000fe20000000000 */
[----:B------:R-:W-:-:S04]  /*48f0*/  LOP3.LUT R0, R0, 0xffffbfff, RZ, 0xc0, !PT ;  /* 0xffffbfff00007812 */ /* 0x000fc800078ec0ff */
[----:B------:R-:W-:Y:S02]  /*4900*/  ISETP.NE.AND P6, PT, R5, RZ, PT ;  /* 0x000000ff0500720c */ /* 0x000fe40003fc5270 */
[----:B------:R-:W-:-:S11]  /*4910*/  @P0 LOP3.LUT R0, R0, 0x4000, RZ, 0xfc, !PT ;  /* 0x0000400000000812 */ /* 0x000fd600078efcff */
[----:B------:R-:W-:Y:S01]  /*4920*/  @!P6 VIADD R12, R12, 0x1 ;  /* 0x000000010c0ce836 */ /* 0x000fe20000000000 */
[----:B------:R-:W-:Y:S02]  /*4930*/  @!P6 IADD3 R4, PT, PT, R3, 0x1, RZ ;  /* 0x000000010304e810 */ /* 0x000fe40007ffe0ff */
[----:B------:R-:W-:Y:S02]  /*4940*/  @!P6 MOV R5, RZ ;  /* 0x000000ff0005e202 */ /* 0x000fe40000000f00 */
[----:B------:R-:W-:-:S13]  /*4950*/  ISETP.NE.AND P0, PT, R12, RZ, !P6 ;  /* 0x000000ff0c00720c */ /* 0x000fda0007705270 */
[----:B------:R-:W-:Y:S01]  /*4960*/  @P0 IMAD.MOV R4, RZ, RZ, R3 ;  /* 0x000000ffff040224 */ /* 0x000fe200078e0203 */
[----:B------:R-:W-:-:S03]  /*4970*/  LOP3.LUT P0, RZ, R0, 0x4000, RZ, 0xc0, !PT ;  /* 0x0000400000ff7812 */ /* 0x000fc6000780c0ff */
[----:B------:R-:W-:-:S10]  /*4980*/  @!P6 IMAD.MOV.U32 R3, RZ, RZ, R4 ;  /* 0x000000ffff03e224 */ /* 0x000fd400078e0004 */
.L_x_587:
[----:B------:R-:W-:Y:S05]  /*4990*/  BSYNC.RECONVERGENT B2 ;  /* 0x0000000000027941 */ /* 0x000fea0003800200 */
.L_x_586:
        /* <DEDUP_REMOVED lines=62> */
.L_x_584:
[----:B------:R-:W-:Y:S05]  /*4d80*/  BSYNC.RECONVERGENT B1 ;  /* 0x0000000000017941 */ /* 0x000fea0003800200 */
.L_x_583:
[----:B------:R-:W-:Y:S01]  /*4d90*/  I2FP.F32.U32 R68, R69 ;  /* 0x0000004500447245 */ /* 0x000fe20000201000 */
[----:B------:R-:W-:Y:S01]  /*4da0*/  IMAD.U32 R75, R75, 0x10000, RZ ;  /* 0x000100004b4b7824 */ /* 0x000fe200078e00ff */
[----:B------:R-:W-:Y:S02]  /*4db0*/  SHF.L.U32 R73, R73, 0x10, RZ ;  /* 0x0000001049497819 */ /* 0x000fe400000006ff */
[----:B------:R-:W-:Y:S01]  /*4dc0*/  F2FP.BF16.F32.PACK_AB R70, R74, R88 ;  /* 0x000000584a46723e */ /* 0x000fe200000010ff */
[----:B------:R-:W-:Y:S01]  /*4dd0*/  FFMA.FTZ R68, R68, R158, 1.1641532182693481445e-10 ;  /* 0x2f00000044447423 */ /* 0x000fe2000001009e */
[----:B------:R-:W-:Y:S01]  /*4de0*/  FMUL.FTZ R75, R75, R110 ;  /* 0x0000006e4b4b7220 */ /* 0x000fe20000410000 */
[----:B------:R-:W-:-:S03]  /*4df0*/  F2FP.BF16.F32.PACK_AB R69, R49, R50 ;  /* 0x000000323145723e */ /* 0x000fc600000010ff */
[----:B------:R-:W-:Y:S01]  /*4e00*/  FMUL.FTZ R75, R75, R90 ;  /* 0x0000005a4b4b7220 */ /* 0x000fe20000410000 */
[----:B------:R-:W-:Y:S02]  /*4e10*/  FSETP.GTU.FTZ.AND P6, PT, R68, R109, PT ;  /* 0x0000006d4400720b */ /* 0x000fe40003fdc000 */
[----:B------:R-:W-:Y:S02]  /*4e20*/  F2FP.BF16.F32.PACK_AB R68, R27, R28 ;  /* 0x0000001c1b44723e */ /* 0x000fe400000010ff */
[----:B------:R-:W-:Y:S02]  /*4e30*/  FSEL R75, R75, RZ, !P6 ;  /* 0x000000ff4b4b7208 */ /* 0x000fe40007000000 */
[----:B------:R-:W-:-:S03]  /*4e40*/  PLOP3.LUT P6, PT, P6, PT, PT, 0x8, 0x80 ;  /* 0x000000000080781c */ /* 0x000fc600037ce170 */
[----:B------:R-:W-:-:S05]  /*4e50*/  FADD.FTZ R90, R75, R73 ;  /* 0x000000494b5a7221 */ /* 0x000fca0000010000 */
[----:B------:R-:W-:Y:S01]  /*4e60*/  F2FP.BF16.F32.PACK_AB R71, R90, R72 ;  /* 0x000000485a47723e */ /* 0x000fe200000010ff */
[----:B------:R-:W-:Y:S06]  /*4e70*/  BRA `(.L_x_588) ;  /* 0x0000003000787947 */ /* 0x000fec0003800000 */
.L_x_548:
[----:B------:R-:W-:Y:S01]  /*4e80*/  ISETP.NE.AND P0, PT, R6, 0x1, PT ;  /* 0x000000010600780c */ /* 0x000fe20003f05270 */
[----:B------:R-:W-:Y:S01]  /*4e90*/  BSSY.RECONVERGENT B1, `(.L_x_589) ;  /* 0x000005a000017945 */ /* 0x000fe20003800200 */
[----:B------:R-:W-:Y:S01]  /*4ea0*/  IMAD.MOV.U32 R49, RZ, RZ, 0x2 ;  /* 0x00000002ff317424 */ /* 0x000fe200078e00ff */
[----:B------:R-:W-:Y:S01]  /*4eb0*/  MOV R111, R109 ;  /* 0x0000006d006f7202 */ /* 0x000fe20000000f00 */
[----:B------:R-:W-:-:S09]  /*4ec0*/  IMAD.MOV.U32 R27, RZ, RZ, R4 ;  /* 0x000000ffff1b7224 */ /* 0x000fd200078e0004 */
[----:B------:R-:W-:Y:S05]  /*4ed0*/  @!P0 BRA `(.L_x_590) ;  /* 0x0000000400548947 */ /* 0x000fea0003800000 */
[----:B------:R-:W-:-:S13]  /*4ee0*/  ISETP.NE.AND P0, PT, R6, 0x3, PT ;  /* 0x000000030600780c */ /* 0x000fda0003f05270 */
[----:B------:R-:W-:Y:S05]  /*4ef0*/  @!P0 BRA `(.L_x_591) ;  /* 0x0000000000208947 */ /* 0x000fea0003800000 */
[----:B------:R-:W-:-:S13]  /*4f00*/  ISETP.NE.AND P0, PT, R6, 0x2, PT ;  /* 0x000000020600780c */ /* 0x000fda0003f05270 */
[----:B------:R-:W-:Y:S01]  /*4f10*/  @!P0 IMAD.MOV.U32 R49, RZ, RZ, 0x3 ;  /* 0x00000003ff318424 */ /* 0x000fe200078e00ff */
[----:B------:R-:W-:Y:S01]  /*4f20*/  @!P0 MOV R111, R109 ;  /* 0x0000006d006f8202 */ /* 0x000fe20000000f00 */
[----:B------:R-:W-:Y:S01]  /*4f30*/  @!P0 IMAD.MOV.U32 R27, RZ, RZ, R8 ;  /* 0x000000ffff1b8224 */ /* 0x000fe200078e0008 */
[----:B------:R-:W-:Y:S01]  /*4f40*/  @P0 MOV R27, R7 ;  /* 0x00000007001b0202 */ /* 0x000fe20000000f00 */
[----:B------:R-:W-:Y:S02]  /*4f50*/  @P0 VIADD R49, R6, 0x1 ;  /* 0x0000000106310836 */ /* 0x000fe40000000000 */
[----:B------:R-:W-:Y:S01]  /*4f60*/  @P0 IMAD.MOV.U32 R111, RZ, RZ, R109 ;  /* 0x000000ffff6f0224 */ /* 0x000fe200078e006d */
[----:B------:R-:W-:Y:S06]  /*4f70*/  BRA `(.L_x_590) ;  /* 0x00000004002c7947 */ /* 0x000fec0003800000 */
.L_x_591:
        /* <DEDUP_REMOVED lines=12> */
.L_x_593:
[----:B------:R-:W-:Y:S05]  /*5040*/  BSYNC.RECONVERGENT B2 ;  /* 0x0000000000027941 */ /* 0x000fea0003800200 */
.L_x_592:
[----:B------:R-:W-:Y:S01]  /*5050*/  IMAD.WIDE.U32 R70, R9, -0x2daee0ad, RZ ;  /* 0xd2511f5309467825 */ /* 0x000fe200078e00ff */
[----:B------:R-:W-:-:S03]  /*5060*/  UIADD3 UR13, UPT, UPT, UR4, -0x61c88647, URZ ;  /* 0x9e3779b9040d7890 */ /* 0x000fc6000fffe0ff */
[----:B------:R-:W-:Y:S01]  /*5070*/  IMAD.WIDE.U32 R68, R12, -0x326172a9, RZ ;  /* 0xcd9e8d570c447825 */ /* 0x000fe200078e00ff */
[----:B------:R-:W-:-:S03]  /*5080*/  LOP3.LUT R6, R3, UR5, R71, 0x96, !PT ;  /* 0x0000000503067c12 */ /* 0x000fc6000f8e9647 */
[----:B------:R-:W-:Y:S01]  /*5090*/  IMAD.MOV.U32 R27, RZ, RZ, R109 ;  /* 0x000000ffff1b7224 */ /* 0x000fe200078e006d */
[----:B------:R-:W-:Y:S01]  /*50a0*/  LOP3.LUT R69, R5, UR4, R69, 0x96, !PT ;  /* 0x0000000405457c12 */ /* 0x000fe2000f8e9645 */
[----:B------:R-:W-:-:S04]  /*50b0*/  IMAD.WIDE.U32 R6, R6, -0x326172a9, RZ ;  /* 0xcd9e8d5706067825 */ /* 0x000fc800078e00ff */
[----:B------:R-:W-:Y:S01]  /*50c0*/  IMAD.MOV.U32 R49, RZ, RZ, RZ ;  /* 0x000000ffff317224 */ /* 0x000fe200078e00ff */
        /* <DEDUP_REMOVED lines=51> */
[----:B------:R-:W-:-:S05]  /*5400*/  IMAD.WIDE.U32 R6, R4, -0x326172a9, RZ ;  /* 0xcd9e8d5704067825 */ /* 0x000fca00078e00ff */
[----:B------:R-:W-:Y:S02]  /*5410*/  LOP3.LUT R7, R68, UR13, R7, 0x96, !PT ;  /* 0x0000000d44077c12 */ /* 0x000fe4000f8e9607 */
[----:B------:R-:W-:-:S07]  /*5420*/  MOV R4, R6 ;  /* 0x0000000600047202 */ /* 0x000fce0000000f00 */
.L_x_590:
[----:B------:R-:W-:Y:S05]  /*5430*/  BSYNC.RECONVERGENT B1 ;  /* 0x0000000000017941 */ /* 0x000fea0003800200 */
.L_x_589:
[----:B------:R-:W0:Y:S01]  /*5440*/  LDC R109, c[0x0][0x404] ;  /* 0x00010100ff6d7b82 */ /* 0x000e220000000800 */
[----:B------:R-:W-:Y:S01]  /*5450*/  I2FP.F32.U32 R6, R27 ;  /* 0x0000001b00067245 */ /* 0x000fe20000201000 */
[----:B------:R-:W-:Y:S01]  /*5460*/  HFMA2 R156, -RZ, RZ, 0.1171875, 0 ;  /* 0x2f800000ff9c7431 */ /* 0x000fe200000001ff */
[----:B------:R-:W-:Y:S01]  /*5470*/  ISETP.NE.AND P1, PT, R49, 0x1, PT ;  /* 0x000000013100780c */ /* 0x000fe20003f25270 */
[----:B------:R-:W-:Y:S01]  /*5480*/  BSSY.RECONVERGENT B1, `(.L_x_594) ;  /* 0x0000062000017945 */ /* 0x000fe20003800200 */
[----:B------:R-:W-:Y:S02]  /*5490*/  LOP3.LUT R0, R0, 0xfffffffd, RZ, 0xc0, !PT ;  /* 0xfffffffd00007812 */ /* 0x000fe400078ec0ff */
[----:B------:R-:W-:Y:S01]  /*54a0*/  FFMA.FTZ R6, R6, R156, 1.1641532182693481445e-10 ;  /* 0x2f00000006067423 */ /* 0x000fe2000001009c */
[----:B------:R-:W1:Y:S01]  /*54b0*/  LDC R90, c[0x0][0x408] ;  /* 0x00010200ff5a7b82 */ /* 0x000e620000000800 */
[----:B------:R-:W-:-:S03]  /*54c0*/  MOV R27, R4 ;  /* 0x00000004001b7202 */ /* 0x000fc60000000f00 */
[----:B0-----:R-:W-:Y:S01]  /*54d0*/  FSETP.GTU.FTZ.AND P0, PT, R6, R109, PT ;  /* 0x0000006d0600720b */ /* 0x001fe20003f1c000 */
[C---:B-----5:R-:W-:Y:S01]  /*54e0*/  IMAD.U32 R6, R72.reuse, 0x10000, RZ ;  /* 0x0001000048067824 */ /* 0x060fe200078e00ff */
[----:B------:R-:W-:Y:S02]  /*54f0*/  PRMT R72, R72, 0x7632, R72 ;  /* 0x0000763248487816 */ /* 0x000fe40000000048 */
[----:B------:R-:W-:Y:S01]  /*5500*/  PLOP3.LUT P2, PT, P0, PT, PT, 0x8, 0x80 ;  /* 0x000000000080781c */ /* 0x000fe2000074e170 */
[----:B------:R-:W-:-:S04]  /*5510*/  FMUL.FTZ R6, R6, R110 ;  /* 0x0000006e06067220 */ /* 0x000fc80000410000 */
[----:B-1----:R-:W-:-:S05]  /*5520*/  FMUL.FTZ R6, R6, R90 ;  /* 0x0000005a06067220 */ /* 0x002fca0000410000 */
[----:B------:R-:W-:Y:S01]  /*5530*/  FSEL R28, R6, RZ, !P0 ;  /* 0x000000ff061c7208 */ /* 0x000fe20004000000 */
[----:B------:R-:W-:Y:S02]  /*5540*/  IMAD.MOV.U32 R6, RZ, RZ, 0x2 ;  /* 0x00000002ff067424 */ /* 0x000fe400078e00ff */
[----:B------:R-:W-:Y:S01]  /*5550*/  @P2 LOP3.LUT R0, R0, 0x2, RZ, 0xfc, !PT ;  /* 0x0000000200002812 */ /* 0x000fe200078efcff */
[----:B------:R-:W-:Y:S06]  /*5560*/  @!P1 BRA `(.L_x_595) ;  /* 0x00000004004c9947 */ /* 0x000fec0003800000 */
        /* <DEDUP_REMOVED lines=8> */
.L_x_596:
        /* <DEDUP_REMOVED lines=12> */
.L_x_598:
[----:B------:R-:W-:Y:S05]  /*56b0*/  BSYNC.RECONVERGENT B2 ;  /* 0x0000000000027941 */ /* 0x000fea0003800200 */
.L_x_597:
[----:B------:R-:W-:Y:S01]  /*56c0*/  IMAD.WIDE.U32 R70, R9, -0x2daee0ad, RZ ;  /* 0xd2511f5309467825 */ /* 0x000fe200078e00ff */
[----:B------:R-:W-:Y:S01]  /*56d0*/  UIADD3 UR13, UPT, UPT, UR4, -0x61c88647, URZ ;  /* 0x9e3779b9040d7890 */ /* 0x000fe2000fffe0ff */
[----:B------:R-:W-:Y:S02]  /*56e0*/  MOV R27, R111 ;  /* 0x0000006f001b7202 */ /* 0x000fe40000000f00 */
        /* <DEDUP_REMOVED lines=59> */
.L_x_595:
[----:B------:R-:W-:Y:S05]  /*5aa0*/  BSYNC.RECONVERGENT B1 ;  /* 0x0000000000017941 */ /* 0x000fea0003800200 */
.L_x_594:
[----:B------:R-:W-:Y:S01]  /*5ab0*/  I2FP.F32.U32 R27, R27 ;  /* 0x0000001b001b7245 */ /* 0x000fe20000201000 */
[----:B------:R-:W-:Y:S01]  /*5ac0*/  IMAD.U32 R72, R72, 0x10000, RZ ;  /* 0x0001000048487824 */ /* 0x000fe200078e00ff */
[----:B------:R-:W-:Y:S01]  /*5ad0*/  ISETP.NE.AND P2, PT, R6, 0x1, PT ;  /* 0x000000010600780c */ /* 0x000fe20003f45270 */
[----:B------:R-:W-:Y:S01]  /*5ae0*/  BSSY.RECONVERGENT B1, `(.L_x_599) ;  /* 0x000005d000017945 */ /* 0x000fe20003800200 */
[----:B------:R-:W-:Y:S02]  /*5af0*/  IMAD.MOV.U32 R68, RZ, RZ, 0x2 ;  /* 0x00000002ff447424 */ /* 0x000fe400078e00ff */
[----:B------:R-:W-:Y:S01]  /*5b00*/  FFMA.FTZ R27, R27, R156, 1.1641532182693481445e-10 ;  /* 0x2f0000001b1b7423 */ /* 0x000fe2000001009c */
[----:B------:R-:W-:Y:S01]  /*5b10*/  FMUL.FTZ R72, R72, R110 ;  /* 0x0000006e48487220 */ /* 0x000fe20000410000 */
[----:B------:R-:W-:-:S03]  /*5b20*/  MOV R49, R4 ;  /* 0x0000000400317202 */ /* 0x000fc60000000f00 */
[----:B------:R-:W-:Y:S01]  /*5b30*/  FSETP.GTU.FTZ.AND P1, PT, R27, R109, PT ;  /* 0x0000006d1b00720b */ /* 0x000fe20003f3c000 */
[----:B------:R-:W-:-:S03]  /*5b40*/  FMUL.FTZ R27, R72, R90 ;  /* 0x0000005a481b7220 */ /* 0x000fc60000410000 */
[----:B------:R-:W-:Y:S02]  /*5b50*/  PLOP3.LUT P0, PT, P1, PT, PT, 0x8, 0x80 ;  /* 0x000000000080781c */ /* 0x000fe40000f0e170 */
[----:B------:R-:W-:Y:S01]  /*5b60*/  FSEL R27, R27, RZ, !P1 ;  /* 0x000000ff1b1b7208 */ /* 0x000fe20004800000 */
[----:B------:R-:W-:Y:S10]  /*5b70*/  @!P2 BRA `(.L_x_600) ;  /* 0x00000004004ca947 */ /* 0x000ff40003800000 */
        /* <DEDUP_REMOVED lines=8> */
.L_x_601:
        /* <DEDUP_REMOVED lines=12> */
.L_x_603:
[----:B------:R-:W-:Y:S05]  /*5cc0*/  BSYNC.RECONVERGENT B2 ;  /* 0x0000000000027941 */ /* 0x000fea0003800200 */
.L_x_602:
        /* <DEDUP_REMOVED lines=60> */
[----:B------:R-:W-:Y:S01]  /*6090*/  LOP3.LUT R7, R68, UR13, R7, 0x96, !PT ;  /* 0x0000000d44077c12 */ /* 0x000fe2000f8e9607 */
[----:B------:R-:W-:-:S07]  /*60a0*/  HFMA2 R68, -RZ, RZ, 0, 0 ;  /* 0x00000000ff447431 */ /* 0x000fce00000001ff */
.L_x_600:
[----:B------:R-:W-:Y:S05]  /*60b0*/  BSYNC.RECONVERGENT B1 ;  /* 0x0000000000017941 */ /* 0x000fea0003800200 */
.L_x_599:
[----:B------:R-:W-:Y:S01]  /*60c0*/  I2FP.F32.U32 R6, R49 ;  /* 0x0000003100067245 */ /* 0x000fe20000201000 */
[----:B------:R-:W-:Y:S01]  /*60d0*/  BSSY.RECONVERGENT B1, `(.L_x_604) ;  /* 0x0000060000017945 */ /* 0x000fe20003800200 */
[----:B------:R-:W-:Y:S02]  /*60e0*/  ISETP.NE.AND P3, PT, R68, 0x1, PT ;  /* 0x000000014400780c */ /* 0x000fe40003f65270 */
[----:B------:R-:W-:Y:S01]  /*60f0*/  MOV R49, R4 ;  /* 0x0000000400317202 */ /* 0x000fe20000000f00 */
[----:B------:R-:W-:-:S05]  /*6100*/  FFMA.FTZ R6, R6, R156, 1.1641532182693481445e-10 ;  /* 0x2f00000006067423 */ /* 0x000fca000001009c */
[----:B------:R-:W-:Y:S01]  /*6110*/  FSETP.GTU.FTZ.AND P2, PT, R6, R109, PT ;  /* 0x0000006d0600720b */ /* 0x000fe20003f5c000 */
[C---:B------:R-:W-:Y:S01]  /*6120*/  IMAD.U32 R6, R73.reuse, 0x10000, RZ ;  /* 0x0001000049067824 */ /* 0x040fe200078e00ff */
[----:B------:R-:W-:Y:S02]  /*6130*/  PRMT R73, R73, 0x7632, R73 ;  /* 0x0000763249497816 */ /* 0x000fe40000000049 */
[----:B------:R-:W-:Y:S01]  /*6140*/  PLOP3.LUT P1, PT, P2, PT, PT, 0x8, 0x80 ;  /* 0x000000000080781c */ /* 0x000fe2000172e170 */
[----:B------:R-:W-:-:S04]  /*6150*/  FMUL.FTZ R6, R6, R110 ;  /* 0x0000006e06067220 */ /* 0x000fc80000410000 */
[----:B------:R-:W-:-:S05]  /*6160*/  FMUL.FTZ R6, R6, R90 ;  /* 0x0000005a06067220 */ /* 0x000fca0000410000 */
[----:B------:R-:W-:Y:S01]  /*6170*/  FSEL R50, R6, RZ, !P2 ;  /* 0x000000ff06327208 */ /* 0x000fe20005000000 */
[----:B------:R-:W-:Y:S01]  /*6180*/  IMAD.MOV.U32 R6, RZ, RZ, 0x2 ;  /* 0x00000002ff067424 */ /* 0x000fe200078e00ff */
        /* <DEDUP_REMOVED lines=9> */
.L_x_606:
        /* <DEDUP_REMOVED lines=12> */
.L_x_608:
[----:B------:R-:W-:Y:S05]  /*62e0*/  BSYNC.RECONVERGENT B2 ;  /* 0x0000000000027941 */ /* 0x000fea0003800200 */
.L_x_607:
        /* <DEDUP_REMOVED lines=62> */
.L_x_605:
[----:B------:R-:W-:Y:S05]  /*66d0*/  BSYNC.RECONVERGENT B1 ;  /* 0x0000000000017941 */ /* 0x000fea0003800200 */
.L_x_604:
        /* <DEDUP_REMOVED lines=21> */
.L_x_611:
        /* <DEDUP_REMOVED lines=12> */
.L_x_613:
[----:B------:R-:W-:Y:S05]  /*68f0*/  BSYNC.RECONVERGENT B2 ;  /* 0x0000000000027941 */ /* 0x000fea0003800200 */
.L_x_612:
        /* <DEDUP_REMOVED lines=57> */
[----:B------:R-:W-:Y:S01]  /*6c90*/  UIADD3 UR13, UPT, UPT, UR4, -0x700cb87f, URZ ;  /* 0x8ff34781040d7890 */ /* 0x000fe2000fffe0ff */
[----:B------:R-:W-:-:S04]  /*6ca0*/  IMAD.WIDE.U32 R6, R4, -0x326172a9, RZ ;  /* 0xcd9e8d5704067825 */ /* 0x000fc800078e00ff */
[----:B------:R-:W-:Y:S02]  /*6cb0*/  HFMA2 R70, -RZ, RZ, 0, 0 ;  /* 0x00000000ff467431 */ /* 0x000fe400000001ff */
[----:B------:R-:W-:Y:S01]  /*6cc0*/  IMAD.MOV.U32 R4, RZ, RZ, R6 ;  /* 0x000000ffff047224 */ /* 0x000fe200078e0006 */
[----:B------:R-:W-:-:S07]  /*6cd0*/  LOP3.LUT R7, R68, UR13, R7, 0x96, !PT ;  /* 0x0000000d44077c12 */ /* 0x000fce000f8e9607 */
.L_x_610:
[----:B------:R-:W-:Y:S05]  /*6ce0*/  BSYNC.RECONVERGENT B1 ;  /* 0x0000000000017941 */ /* 0x000fea0003800200 */
.L_x_609:
[----:B------:R-:W-:Y:S01]  /*6cf0*/  I2FP.F32.U32 R6, R69 ;  /* 0x0000004500067245 */ /* 0x000fe20000201000 */
[----:B------:R-:W-:Y:S01]  /*6d00*/  BSSY.RECONVERGENT B1, `(.L_x_614) ;  /* 0x0000061000017945 */ /* 0x000fe20003800200 */
[----:B------:R-:W-:Y:S02]  /*6d10*/  ISETP.NE.AND P4, PT, R70, 0x1, PT ;  /* 0x000000014600780c */ /* 0x000fe40003f85270 */
[----:B------:R-:W-:Y:S01]  /*6d20*/  MOV R69, R4 ;  /* 0x0000000400457202 */ /* 0x000fe20000000f00 */
[----:B------:R-:W-:-:S05]  /*6d30*/  FFMA.FTZ R6, R6, R156, 1.1641532182693481445e-10 ;  /* 0x2f00000006067423 */ /* 0x000fca000001009c */
[----:B------:R-:W-:Y:S01]  /*6d40*/  FSETP.GTU.FTZ.AND P3, PT, R6, R109, PT ;  /* 0x0000006d0600720b */ /* 0x000fe20003f7c000 */
[C---:B------:R-:W-:Y:S01]  /*6d50*/  IMAD.U32 R6, R74.reuse, 0x10000, RZ ;  /* 0x000100004a067824 */ /* 0x040fe200078e00ff */
[----:B------:R-:W-:-:S03]  /*6d60*/  PRMT R74, R74, 0x7632, R74 ;  /* 0x000076324a4a7816 */ /* 0x000fc6000000004a */
[----:B------:R-:W-:-:S04]  /*6d70*/  FMUL.FTZ R6, R6, R110 ;  /* 0x0000006e06067220 */ /* 0x000fc80000410000 */
[----:B------:R-:W-:-:S05]  /*6d80*/  FMUL.FTZ R6, R6, R90 ;  /* 0x0000005a06067220 */ /* 0x000fca0000410000 */
[----:B------:R-:W-:Y:S01]  /*6d90*/  FSEL R68, R6, RZ, !P3 ;  /* 0x000000ff06447208 */ /* 0x000fe20005800000 */
[----:B------:R-:W-:Y:S01]  /*6da0*/  IMAD.MOV.U32 R6, RZ, RZ, 0x2 ;  /* 0x00000002ff067424 */ /* 0x000fe200078e00ff */
[----:B------:R-:W-:-:S03]  /*6db0*/  PLOP3.LUT P3, PT, P3, PT, PT, 0x8, 0x80 ;  /* 0x000000000080781c */ /* 0x000fc60001f6e170 */
[----:B------:R-:W-:Y:S01]  /*6dc0*/  IMAD.MOV.U32 R88, RZ, RZ, R68 ;  /* 0x000000ffff587224 */ /* 0x000fe200078e0044 */
[----:B------:R-:W-:Y:S09]  /*6dd0*/  @!P4 BRA `(.L_x_615) ;  /* 0x00000004004cc947 */ /* 0x000ff20003800000 */
        /* <DEDUP_REMOVED lines=8> */
.L_x_616:
        /* <DEDUP_REMOVED lines=12> */
.L_x_618:
[----:B------:R-:W-:Y:S05]  /*6f20*/  BSYNC.RECONVERGENT B2 ;  /* 0x0000000000027941 */ /* 0x000fea0003800200 */
.L_x_617:
        /* <DEDUP_REMOVED lines=62> */
.L_x_615:
[----:B------:R-:W-:Y:S05]  /*7310*/  BSYNC.RECONVERGENT B1 ;  /* 0x0000000000017941 */ /* 0x000fea0003800200 */
.L_x_614:
[----:B------:R-:W-:Y:S01]  /*7320*/  I2FP.F32.U32 R69, R69 ;  /* 0x0000004500457245 */ /* 0x000fe20000201000 */
[----:B------:R-:W-:Y:S01]  /*7330*/  IMAD.U32 R74, R74, 0x10000, RZ ;  /* 0x000100004a4a7824 */ /* 0x000fe200078e00ff */
[----:B------:R-:W-:Y:S01]  /*7340*/  ISETP.NE.AND P5, PT, R6, 0x1, PT ;  /* 0x000000010600780c */ /* 0x000fe20003fa5270 */
[----:B------:R-:W-:Y:S01]  /*7350*/  BSSY.RECONVERGENT B1, `(.L_x_619) ;  /* 0x000005e000017945 */ /* 0x000fe20003800200 */
[----:B------:R-:W-:Y:S02]  /*7360*/  HFMA2 R70, -RZ, RZ, 0, 1.1920928955078125e-07 ;  /* 0x00000002ff467431 */ /* 0x000fe400000001ff */
[----:B------:R-:W-:Y:S01]  /*7370*/  FFMA.FTZ R69, R69, R156, 1.1641532182693481445e-10 ;  /* 0x2f00000045457423 */ /* 0x000fe2000001009c */
[----:B------:R-:W-:Y:S01]  /*7380*/  FMUL.FTZ R74, R74, R110 ;  /* 0x0000006e4a4a7220 */ /* 0x000fe20000410000 */
[----:B------:R-:W-:-:S03]  /*7390*/  IMAD.MOV.U32 R71, RZ, RZ, R4 ;  /* 0x000000ffff477224 */ /* 0x000fc600078e0004 */
[----:B------:R-:W-:Y:S01]  /*73a0*/  FSETP.GTU.FTZ.AND P4, PT, R69, R109, PT ;  /* 0x0000006d4500720b */ /* 0x000fe20003f9c000 */
[----:B------:R-:W-:-:S05]  /*73b0*/  FMUL.FTZ R69, R74, R90 ;  /* 0x0000005a4a457220 */ /* 0x000fca0000410000 */
[----:B------:R-:W-:Y:S02]  /*73c0*/  FSEL R69, R69, RZ, !P4 ;  /* 0x000000ff45457208 */ /* 0x000fe40006000000 */
[----:B------:R-:W-:-:S03]  /*73d0*/  PLOP3.LUT P4, PT, P4, PT, PT, 0x8, 0x80 ;  /* 0x000000000080781c */ /* 0x000fc6000278e170 */
[----:B------:R-:W-:Y:S01]  /*73e0*/  IMAD.MOV.U32 R87, RZ, RZ, R69 ;  /* 0x000000ffff577224 */ /* 0x000fe200078e0045 */
        /* <DEDUP_REMOVED lines=9> */
.L_x_621:
        /* <DEDUP_REMOVED lines=12> */
.L_x_623:
[----:B------:R-:W-:Y:S05]  /*7540*/  BSYNC.RECONVERGENT B2 ;  /* 0x0000000000027941 */ /* 0x000fea0003800200 */
.L_x_622:
        /* <DEDUP_REMOVED lines=62> */
.L_x_620:
[----:B------:R-:W-:Y:S05]  /*7930*/  BSYNC.RECONVERGENT B1 ;  /* 0x0000000000017941 */ /* 0x000fea0003800200 */
.L_x_619:
[----:B------:R-:W-:Y:S01]  /*7940*/  I2FP.F32.U32 R6, R71 ;  /* 0x0000004700067245 */ /* 0x000fe20000201000 */
[----:B------:R-:W-:Y:S01]  /*7950*/  BSSY.RECONVERGENT B1, `(.L_x_624) ;  /* 0x0000064000017945 */ /* 0x000fe20003800200 */
[----:B------:R-:W-:Y:S01]  /*7960*/  ISETP.NE.AND P6, PT, R70, 0x1, PT ;  /* 0x000000014600780c */ /* 0x000fe20003fc5270 */
[----:B------:R-:W-:Y:S02]  /*7970*/  IMAD.MOV.U32 R71, RZ, RZ, R4 ;  /* 0x000000ffff477224 */ /* 0x000fe400078e0004 */
[----:B------:R-:W-:-:S05]  /*7980*/  FFMA.FTZ R6, R6, R156, 1.1641532182693481445e-10 ;  /* 0x2f00000006067423 */ /* 0x000fca000001009c */
[----:B------:R-:W-:Y:S02]  /*7990*/  FSETP.GTU.FTZ.AND P5, PT, R6, R109, PT ;  /* 0x0000006d0600720b */ /* 0x000fe40003fbc000 */
[C---:B------:R-:W-:Y:S02]  /*79a0*/  SHF.L.U32 R6, R75.reuse, 0x10, RZ ;  /* 0x000000104b067819 */ /* 0x040fe400000006ff */
[----:B------:R-:W-:-:S03]  /*79b0*/  PRMT R75, R75, 0x7632, R75 ;  /* 0x000076324b4b7816 */ /* 0x000fc6000000004b */
[----:B------:R-:W-:-:S04]  /*79c0*/  FMUL.FTZ R6, R6, R110 ;  /* 0x0000006e06067220 */ /* 0x000fc80000410000 */
[----:B------:R-:W-:Y:S01]  /*79d0*/  FMUL.FTZ R74, R6, R90 ;  /* 0x0000005a064a7220 */ /* 0x000fe20000410000 */
[----:B------:R-:W-:-:S04]  /*79e0*/  IMAD.MOV.U32 R6, RZ, RZ, 0x2 ;  /* 0x00000002ff067424 */ /* 0x000fc800078e00ff */
[----:B------:R-:W-:Y:S02]  /*79f0*/  FSEL R74, R74, RZ, !P5 ;  /* 0x000000ff4a4a7208 */ /* 0x000fe40006800000 */
[----:B------:R-:W-:Y:S02]  /*7a00*/  PLOP3.LUT P5, PT, P5, PT, PT, 0x8, 0x80 ;  /* 0x000000000080781c */ /* 0x000fe40002fae170 */
[----:B------:R-:W-:Y:S01]  /*7a10*/  MOV R89, R74 ;  /* 0x0000004a00597202 */ /* 0x000fe20000000f00 */
        /* <DEDUP_REMOVED lines=9> */
.L_x_626:
[----:B------:R-:W-:Y:S01]  /*7ab0*/  VIADD R9, R9, 0x1 ;  /* 0x0000000109097836 */ /* 0x000fe20000000000 */
[----:B------:R-:W-:Y:S04]  /*7ac0*/  BSSY.RECONVERGENT B2, `(.L_x_627) ;  /* 0x000000e000027945 */ /* 0x000fe80003800200 */
[----:B------:R-:W-:-:S13]  /*7ad0*/  ISETP.NE.AND P6, PT, R9, RZ, PT ;  /* 0x000000ff0900720c */ /* 0x000fda0003fc5270 */
[----:B------:R-:W-:Y:S05]  /*7ae0*/  @P6 BRA `(.L_x_628) ;  /* 0x00000000002c6947 */ /* 0x000fea0003800000 */
[----:B------:R-:W-:Y:S02]  /*7af0*/  IADD3 R5, PT, PT, R5, 0x1, RZ ;  /* 0x0000000105057810 */ /* 0x000fe40007ffe0ff */
[----:B------:R-:W-:Y:S02]  /*7b00*/  LOP3.LUT R0, R0, 0xffffbfff, RZ, 0xc0, !PT ;  /* 0xffffbfff00007812 */ /* 0x000fe400078ec0ff */
[----:B------:R-:W-:Y:S02]  /*7b10*/  ISETP.NE.AND P6, PT, R5, RZ, PT ;  /* 0x000000ff0500720c */ /* 0x000fe40003fc5270 */
[----:B------:R-:W-:-:S11]  /*7b20*/  @P0 LOP3.LUT R0, R0, 0x4000, RZ, 0xfc, !PT ;  /* 0x0000400000000812 */ /* 0x000fd600078efcff */
[----:B------:R-:W-:Y:S02]  /*7b30*/  @!P6 VIADD R12, R12, 0x1 ;  /* 0x000000010c0ce836 */ /* 0x000fe40000000000 */
[----:B------:R-:W-:Y:S02]  /*7b40*/  @!P6 VIADD R4, R3, 0x1 ;  /* 0x000000010304e836 */ /* 0x000fe40000000000 */
[----:B------:R-:W-:Y:S01]  /*7b50*/  @!P6 IMAD.MOV.U32 R5, RZ, RZ, RZ ;  /* 0x000000ffff05e224 */ /* 0x000fe200078e00ff */
[----:B------:R-:W-:-:S13]  /*7b60*/  ISETP.NE.AND P0, PT, R12, RZ, !P6 ;  /* 0x000000ff0c00720c */ /* 0x000fda0007705270 */
[----:B------:R-:W-:Y:S02]  /*7b70*/  @P0 IADD3 R4, PT, PT, R3, RZ, RZ ;  /* 0x000000ff03040210 */ /* 0x000fe40007ffe0ff */
[----:B------:R-:W-:-:S03]  /*7b80*/  LOP3.LUT P0, RZ, R0, 0x4000, RZ, 0xc0, !PT ;  /* 0x0000400000ff7812 */ /* 0x000fc6000780c0ff */
[----:B------:R-:W-:-:S10]  /*7b90*/  @!P6 IMAD.MOV.U32 R3, RZ, RZ, R4 ;  /* 0x000000ffff03e224 */ /* 0x000fd400078e0004 */
.L_x_628:
[----:B------:R-:W-:Y:S05]  /*7ba0*/  BSYNC.RECONVERGENT B2 ;  /* 0x0000000000027941 */ /* 0x000fea0003800200 */
.L_x_627:
        /* <DEDUP_REMOVED lines=62> */
.L_x_625:
[----:B------:R-:W-:Y:S05]  /*7f90*/  BSYNC.RECONVERGENT B1 ;  /* 0x0000000000017941 */ /* 0x000fea0003800200 */
.L_x_624:
[----:B------:R-:W-:Y:S01]  /*7fa0*/  I2FP.F32.U32 R70, R71 ;  /* 0x0000004700467245 */ /* 0x000fe20000201000 */
[----:B------:R-:W-:-:S04]  /*7fb0*/  IMAD.U32 R75, R75, 0x10000, RZ ;  /* 0x000100004b4b7824 */ /* 0x000fc800078e00ff */
[----:B------:R-:W-:Y:S01]  /*7fc0*/  FFMA.FTZ R70, R70, R156, 1.1641532182693481445e-10 ;  /* 0x2f00000046467423 */ /* 0x000fe2000001009c */
[----:B------:R-:W-:-:S04]  /*7fd0*/  FMUL.FTZ R75, R75, R110 ;  /* 0x0000006e4b4b7220 */ /* 0x000fc80000410000 */
[----:B------:R-:W-:Y:S01]  /*7fe0*/  FMUL.FTZ R75, R75, R90 ;  /* 0x0000005a4b4b7220 */ /* 0x000fe20000410000 */
[----:B------:R-:W-:Y:S02]  /*7ff0*/  FSETP.GTU.FTZ.AND P6, PT, R70, R109, PT ;  /* 0x0000006d4600720b */ /* 0x000fe40003fdc000 */
[----:B------:R-:W-:Y:S02]  /*8000*/  F2FP.BF16.F32.PACK_AB R70, R69, R68 ;  /* 0x000000444546723e */ /* 0x000fe400000010ff */
[----:B------:R-:W-:Y:S02]  /*8010*/  FSEL R90, R75, RZ, !P6 ;  /* 0x000000ff4b5a7208 */ /* 0x000fe40007000000 */
[----:B------:R-:W-:Y:S02]  /*8020*/  PLOP3.LUT P6, PT, P6, PT, PT, 0x8, 0x80 ;  /* 0x000000000080781c */ /* 0x000fe400037ce170 */
[----:B------:R-:W-:Y:S02]  /*8030*/  F2FP.BF16.F32.PACK_AB R69, R49, R50 ;  /* 0x000000323145723e */ /* 0x000fe400000010ff */
[----:B------:R-:W-:-:S02]  /*8040*/  F2FP.BF16.F32.PACK_AB R68, R27, R28 ;  /* 0x0000001c1b44723e */ /* 0x000fc400000010ff */
[----:B------:R-:W-:-:S07]  /*8050*/  F2FP.BF16.F32.PACK_AB R71, R90, R74 ;  /* 0x0000004a5a47723e */ /* 0x000fce00000010ff */
.L_x_588:
[----:B------:R-:W0:Y:S01]  /*8060*/  LDC.64 R72, c[0x0][0x3a8] ;  /* 0x0000ea00ff487b82 */ /* 0x000e220000000a00 */
[----:B------:R-:W-:Y:S01]  /*8070*/  IMAD.MOV.U32 R109, RZ, RZ, R111 ;  /* 0x000000ffff6d7224 */ /* 0x000fe200078e006f */
[C---:B------:R-:W-:Y:S01]  /*8080*/  IADD3 R111, PT, PT, R2.reuse, 0x20, RZ ;  /* 0x00000020026f7810 */ /* 0x040fe20007ffe0ff */
[----:B0-----:R-:W-:-:S05]  /*8090*/  IMAD.WIDE.U32 R72, R2, 0x10, R72 ;  /* 0x0000001002487825 */ /* 0x001fca00078e0048 */
[----:B------:R0:W-:Y:S02]  /*80a0*/  STG.E.128 desc[UR6][R72.64], R68 ;  /* 0x0000004448007986 */ /* 0x0001e4000c101d06 */
[----:B0-----:R-:W-:Y:S02]  /*80b0*/  SEL R68, RZ, 0x1000000, !P6 ;  /* 0x01000000ff447807 */ /* 0x001fe40007000000 */
[----:B------:R-:W-:Y:S02]  /*80c0*/  SEL R69, RZ, 0x10000, !P5 ;  /* 0x00010000ff457807 */ /* 0x000fe40006800000 */
[----:B------:R-:W-:Y:S02]  /*80d0*/  SEL R70, RZ, 0x100, !P4 ;  /* 0x00000100ff467807 */ /* 0x000fe40006000000 */
[----:B------:R-:W-:Y:S02]  /*80e0*/  SEL R71, RZ, 0x100, !P0 ;  /* 0x00000100ff477807 */ /* 0x000fe40004000000 */
[----:B------:R-:W-:-:S02]  /*80f0*/  LOP3.LUT R68, R70, R68, R69, 0xfe, !PT ;  /* 0x0000004446447212 */ /* 0x000fc400078efe45 */
[----:B------:R-:W-:Y:S02]  /*8100*/  SEL R69, RZ, 0x1, !P3 ;  /* 0x00000001ff457807 */ /* 0x000fe40005800000 */
[----:B------:R-:W-:Y:S02]  /*8110*/  SEL R70, RZ, 0x10000, !P1 ;  /* 0x00010000ff467807 */ /* 0x000fe40004800000 */
[----:B------:R-:W-:Y:S02]  /*8120*/  LOP3.LUT R69, R68, R69, RZ, 0xfc, !PT ;  /* 0x0000004544457212 */ /* 0x000fe400078efcff */
[----:B------:R-:W-:Y:S02]  /*8130*/  SEL R68, RZ, 0x1000000, !P2 ;  /* 0x01000000ff447807 */ /* 0x000fe40005000000 */
[----:B------:R-:W-:Y:S02]  /*8140*/  LOP3.LUT P6, RZ, R0, 0x2, RZ, 0xc0, !PT ;  /* 0x0000000200ff7812 */ /* 0x000fe400078cc0ff */
[----:B------:R-:W-:-:S02]  /*8150*/  LOP3.LUT R68, R71, R68, R70, 0xfe, !PT ;  /* 0x0000004447447212 */ /* 0x000fc400078efe46 */
[----:B------:R-:W-:-:S04]  /*8160*/  SEL R70, RZ, 0x1, !P6 ;  /* 0x00000001ff467807 */ /* 0x000fc80007000000 */
[----:B------:R-:W-:Y:S02]  /*8170*/  LOP3.LUT R68, R68, R70, RZ, 0xfc, !PT ;  /* 0x0000004644447212 */ /* 0x000fe400078efcff */
[----:B------:R-:W0:Y:S02]  /*8180*/  LDC.64 R70, c[0x0][0x3b0] ;  /* 0x0000ec00ff467b82 */ /* 0x000e240000000a00 */
[----:B0-----:R-:W-:-:S05]  /*8190*/  IMAD.WIDE.U32 R70, R2, 0x8, R70 ;  /* 0x0000000802467825 */ /* 0x001fca00078e0046 */
[----:B------:R0:W-:Y:S02]  /*81a0*/  STG.E.64 desc[UR6][R70.64], R68 ;  /* 0x0000004446007986 */ /* 0x0001e4000c101b06 */
.L_x_547:
[----:B------:R-:W-:Y:S05]  /*81b0*/  BSYNC.RECONVERGENT B0 ;  /* 0x0000000000007941 */ /* 0x000fea0003800200 */
.L_x_546:
[----:B------:R-:W-:Y:S01]  /*81c0*/  ISETP.GE.U32.AND P0, PT, R11, 0x40, PT ;  /* 0x000000400b00780c */ /* 0x000fe20003f06070 */
[----:B------:R-:W-:Y:S01]  /*81d0*/  BSSY.RECONVERGENT B0, `(.L_x_629) ;  /* 0x0000673000007945 */ /* 0x000fe20003800200 */
[----:B------:R-:W-:-:S11]  /*81e0*/  LOP3.LUT R0, R0, 0xffffdfff, RZ, 0xc0, !PT ;  /* 0xffffdfff00007812 */ /* 0x000fd600078ec0ff */
[----:B------:R-:W-:Y:S01]  /*81f0*/  @P0 LOP3.LUT R0, R0, 0x2000, RZ, 0xfc, !PT ;  /* 0x0000200000000812 */ /* 0x000fe200078efcff */
[----:B------:R-:W-:Y:S06]  /*8200*/  @!P0 BRA `(.L_x_630) ;  /* 0x0000006400bc8947 */ /* 0x000fec0003800000 */
[----:B0-----:R-:W0:Y:S02]  /*8210*/  LDC.64 R68, c[0x0][0x390] ;  /* 0x0000e400ff447b82 */ /* 0x001e240000000a00 */
        /* <DEDUP_REMOVED lines=24> */
.L_x_634:
        /* <DEDUP_REMOVED lines=12> */
.L_x_636:
[----:B------:R-:W-:Y:S05]  /*8460*/  BSYNC.RECONVERGENT B2 ;  /* 0x0000000000027941 */ /* 0x000fea0003800200 */
.L_x_635:
        /* <DEDUP_REMOVED lines=57> */
[----:B------:R-:W-:Y:S01]  /*8800*/  IMAD.MOV.U32 R156, RZ, RZ, R6 ;  /* 0x000000ffff9c7224 */ /* 0x000fe200078e0006 */
[----:B------:R-:W-:Y:S01]  /*8810*/  UIADD3 UR13, UPT, UPT, UR4, -0x700cb87f, URZ ;  /* 0x8ff34781040d7890 */ /* 0x000fe2000fffe0ff */
[----:B------:R-:W-:-:S05]  /*8820*/  IMAD.WIDE.U32 R6, R4, -0x326172a9, RZ ;  /* 0xcd9e8d5704067825 */ /* 0x000fca00078e00ff */
[----:B------:R-:W-:Y:S02]  /*8830*/  LOP3.LUT R7, R158, UR13, R7, 0x96, !PT ;  /* 0x0000000d9e077c12 */ /* 0x000fe4000f8e9607 */
[----:B------:R-:W-:-:S07]  /*8840*/  MOV R4, R6 ;  /* 0x0000000600047202 */ /* 0x000fce0000000f00 */
.L_x_633:
[----:B------:R-:W-:Y:S05]  /*8850*/  BSYNC.RECONVERGENT B1 ;  /* 0x0000000000017941 */ /* 0x000fea0003800200 */
.L_x_632:
[----:B------:R-:W0:Y:S01]  /*8860*/  LDC R109, c[0x0][0x404] ;  /* 0x00010100ff6d7b82 */ /* 0x000e220000000800 */
[----:B------:R-:W-:Y:S01]  /*8870*/  I2FP.F32.U32 R6, R25 ;  /* 0x0000001900067245 */ /* 0x000fe20000201000 */
[----:B------:R-:W-:Y:S01]  /*8880*/  HFMA2 R157, -RZ, RZ, 0.1171875, 0 ;  /* 0x2f800000ff9d7431 */ /* 0x000fe200000001ff */
[----:B------:R-:W-:Y:S01]  /*8890*/  ISETP.NE.AND P1, PT, R47, 0x1, PT ;  /* 0x000000012f00780c */ /* 0x000fe20003f25270 */
[----:B------:R-:W-:Y:S01]  /*88a0*/  BSSY.RECONVERGENT B1, `(.L_x_637) ;  /* 0x0000065000017945 */ /* 0x000fe20003800200 */
[----:B------:R-:W-:Y:S01]  /*88b0*/  LOP3.LUT R0, R0, 0xfffffffd, RZ, 0xc0, !PT ;  /* 0xfffffffd00007812 */ /* 0x000fe200078ec0ff */
[----:B------:R-:W-:Y:S02]  /*88c0*/  IMAD.MOV.U32 R25, RZ, RZ, R4 ;  /* 0x000000ffff197224 */ /* 0x000fe400078e0004 */
[----:B------:R-:W-:Y:S01]  /*88d0*/  FFMA.FTZ R6, R6, R157, 1.1641532182693481445e-10 ;  /* 0x2f00000006067423 */ /* 0x000fe2000001009d */
[----:B------:R-:W1:Y:S04]  /*88e0*/  LDC R92, c[0x0][0x408] ;  /* 0x00010200ff5c7b82 */ /* 0x000e680000000800 */
[----:B0-----:R-:W-:Y:S01]  /*88f0*/  FSETP.GTU.FTZ.AND P0, PT, R6, R109, PT ;  /* 0x0000006d0600720b */ /* 0x001fe20003f1c000 */
[C---:B-----5:R-:W-:Y:S01]  /*8900*/  IMAD.U32 R6, R72.reuse, 0x10000, RZ ;  /* 0x0001000048067824 */ /* 0x060fe200078e00ff */
[----:B------:R-:W-:-:S03]  /*8910*/  PRMT R72, R72, 0x7632, R72 ;  /* 0x0000763248487816 */ /* 0x000fc60000000048 */
[----:B------:R-:W-:-:S04]  /*8920*/  FMUL.FTZ R6, R6, R110 ;  /* 0x0000006e06067220 */ /* 0x000fc80000410000 */
[----:B-1----:R-:W-:-:S05]  /*8930*/  FMUL.FTZ R6, R6, R92 ;  /* 0x0000005c06067220 */ /* 0x002fca0000410000 */
[----:B------:R-:W-:Y:S01]  /*8940*/  FSEL R26, R6, RZ, !P0 ;  /* 0x000000ff061a7208 */ /* 0x000fe20004000000 */
[C---:B------:R-:W-:Y:S01]  /*8950*/  IMAD.U32 R6, R68.reuse, 0x10000, RZ ;  /* 0x0001000044067824 */ /* 0x040fe200078e00ff */
[----:B------:R-:W-:Y:S02]  /*8960*/  PLOP3.LUT P0, PT, P0, PT, PT, 0x8, 0x80 ;  /* 0x000000000080781c */ /* 0x000fe4000070e170 */
[----:B------:R-:W-:Y:S01]  /*8970*/  PRMT R68, R68, 0x7632, R68 ;  /* 0x0000763244447816 */ /* 0x000fe20000000044 */
[----:B------:R-:W-:Y:S01]  /*8980*/  FADD.FTZ R26, R26, R6 ;  /* 0x000000061a1a7221 */ /* 0x000fe20000010000 */
[----:B------:R-:W-:-:S09]  /*8990*/  HFMA2 R6, -RZ, RZ, 0, 1.1920928955078125e-07 ;  /* 0x00000002ff067431 */ /* 0x000fd200000001ff */
[----:B------:R-:W-:Y:S01]  /*89a0*/  @P0 LOP3.LUT R0, R0, 0x2, RZ, 0xfc, !PT ;  /* 0x0000000200000812 */ /* 0x000fe200078efcff */
        /* <DEDUP_REMOVED lines=9> */
.L_x_639:
        /* <DEDUP_REMOVED lines=12> */
.L_x_641:
[----:B------:R-:W-:Y:S05]  /*8b00*/  BSYNC.RECONVERGENT B2 ;  /* 0x0000000000027941 */ /* 0x000fea0003800200 */
.L_x_640:
        /* <DEDUP_REMOVED lines=62> */
.L_x_638:
[----:B------:R-:W-:Y:S05]  /*8ef0*/  BSYNC.RECONVERGENT B1 ;  /* 0x0000000000017941 */ /* 0x000fea0003800200 */
.L_x_637:
[----:B------:R-:W-:Y:S01]  /*8f00*/  I2FP.F32.U32 R25, R25 ;  /* 0x0000001900197245 */ /* 0x000fe20000201000 */
[----:B------:R-:W-:Y:S01]  /*8f10*/  IMAD.U32 R72, R72, 0x10000, RZ ;  /* 0x0001000048487824 */ /* 0x000fe200078e00ff */
[----:B------:R-:W-:Y:S01]  /*8f20*/  ISETP.NE.AND P1, PT, R6, 0x1, PT ;  /* 0x000000010600780c */ /* 0x000fe20003f25270 */
[----:B------:R-:W-:Y:S01]  /*8f30*/  BSSY.RECONVERGENT B1, `(.L_x_642) ;  /* 0x000005f000017945 */ /* 0x000fe20003800200 */
[----:B------:R-:W-:Y:S01]  /*8f40*/  SHF.L.U32 R68, R68, 0x10, RZ ;  /* 0x0000001044447819 */ /* 0x000fe200000006ff */
        /* <DEDUP_REMOVED lines=18> */
.L_x_644:
        /* <DEDUP_REMOVED lines=12> */
.L_x_646:
[----:B------:R-:W-:Y:S05]  /*9130*/  BSYNC.RECONVERGENT B2 ;  /* 0x0000000000027941 */ /* 0x000fea0003800200 */
.L_x_645:
        /* <DEDUP_REMOVED lines=62> */
.L_x_643:
[----:B------:R-:W-:Y:S05]  /*9520*/  BSYNC.RECONVERGENT B1 ;  /* 0x0000000000017941 */ /* 0x000fea0003800200 */
.L_x_642:
[----:B------:R-:W-:Y:S01]  /*9530*/  I2FP.F32.U32 R6, R47 ;  /* 0x0000002f00067245 */ /* 0x000fe20000201000 */
[----:B------:R-:W-:Y:S01]  /*9540*/  BSSY.RECONVERGENT B1, `(.L_x_647) ;  /* 0x0000063000017945 */ /* 0x000fe20003800200 */
[----:B------:R-:W-:Y:S02]  /*9550*/  ISETP.NE.AND P2, PT, R68, 0x1, PT ;  /* 0x000000014400780c */ /* 0x000fe40003f45270 */
[----:B------:R-:W-:Y:S01]  /*9560*/  PRMT R85, R69, 0x7632, R85 ;  /* 0x0000763245557816 */ /* 0x000fe20000000055 */
[----:B------:R-:W-:Y:S01]  /*9570*/  FFMA.FTZ R6, R6, R157, 1.1641532182693481445e-10 ;  /* 0x2f00000006067423 */ /* 0x000fe2000001009d */
[----:B------:R-:W-:-:S04]  /*9580*/  PRMT R47, R73, 0x7632, R47 ;  /* 0x00007632492f7816 */ /* 0x000fc8000000002f */
[----:B------:R-:W-:Y:S02]  /*9590*/  FSETP.GTU.FTZ.AND P1, PT, R6, R109, PT ;  /* 0x0000006d0600720b */ /* 0x000fe40003f3c000 */
[----:B------:R-:W-:-:S05]  /*95a0*/  SHF.L.U32 R6, R73, 0x10, RZ ;  /* 0x0000001049067819 */ /* 0x000fca00000006ff */
[----:B------:R-:W-:-:S04]  /*95b0*/  FMUL.FTZ R6, R6, R110 ;  /* 0x0000006e06067220 */ /* 0x000fc80000410000 */
[----:B------:R-:W-:-:S05]  /*95c0*/  FMUL.FTZ R6, R6, R92 ;  /* 0x0000005c06067220 */ /* 0x000fca0000410000 */
[----:B------:R-:W-:Y:S01]  /*95d0*/  FSEL R48, R6, RZ, !P1 ;  /* 0x000000ff06307208 */ /* 0x000fe20004800000 */
[----:B------:R-:W-:Y:S01]  /*95e0*/  IMAD.U32 R6, R69, 0x10000, RZ ;  /* 0x0001000045067824 */ /* 0x000fe200078e00ff */
[----:B------:R-:W-:Y:S02]  /*95f0*/  PLOP3.LUT P1, PT, P1, PT, PT, 0x8, 0x80 ;  /* 0x000000000080781c */ /* 0x000fe40000f2e170 */
[----:B------:R-:W-:Y:S01]  /*9600*/  MOV R69, R4 ;  /* 0x0000000400457202 */ /* 0x000fe20000000f00 */
        /* <DEDUP_REMOVED lines=11> */
.L_x_649:
        /* <DEDUP_REMOVED lines=12> */
.L_x_651:
[----:B------:R-:W-:Y:S05]  /*9780*/  BSYNC.RECONVERGENT B2 ;  /* 0x0000000000027941 */ /* 0x000fea0003800200 */
.L_x_650:
        /* <DEDUP_REMOVED lines=62> */
.L_x_648:
[----:B------:R-:W-:Y:S05]  /*9b70*/  BSYNC.RECONVERGENT B1 ;  /* 0x0000000000017941 */ /* 0x000fea0003800200 */
.L_x_647:
[----:B------:R-:W-:Y:S01]  /*9b80*/  I2FP.F32.U32 R68, R69 ;  /* 0x0000004500447245 */ /* 0x000fe20000201000 */
[----:B------:R-:W-:Y:S01]  /*9b90*/  IMAD.U32 R47, R47, 0x10000, RZ ;  /* 0x000100002f2f7824 */ /* 0x000fe200078e00ff */
[----:B------:R-:W-:Y:S01]  /*9ba0*/  ISETP.NE.AND P3, PT, R6, 0x1, PT ;  /* 0x000000010600780c */ /* 0x000fe20003f65270 */
[----:B------:R-:W-:Y:S01]  /*9bb0*/  IMAD.U32 R85, R85, 0x10000, RZ ;  /* 0x0001000055557824 */ /* 0x000fe200078e00ff */
[----:B------:R-:W-:Y:S01]  /*9bc0*/  BSSY.RECONVERGENT B1, `(.L_x_652) ;  /* 0x000005e000017945 */ /* 0x000fe20003800200 */
[----:B------:R-:W-:Y:S01]  /*9bd0*/  FFMA.FTZ R68, R68, R157, 1.1641532182693481445e-10 ;  /* 0x2f00000044447423 */ /* 0x000fe2000001009d */
[----:B------:R-:W-:Y:S01]  /*9be0*/  FMUL.FTZ R47, R47, R110 ;  /* 0x0000006e2f2f7220 */ /* 0x000fe20000410000 */
[----:B------:R-:W-:Y:S02]  /*9bf0*/  HFMA2 R72, -RZ, RZ, 0, 1.1920928955078125e-07 ;  /* 0x00000002ff487431 */ /* 0x000fe400000001ff */
[----:B------:R-:W-:Y:S02]  /*9c00*/  IMAD.MOV.U32 R69, RZ, RZ, R4 ;  /* 0x000000ffff457224 */ /* 0x000fe400078e0004 */
[----:B------:R-:W-:Y:S01]  /*9c10*/  FMUL.FTZ R47, R47, R92 ;  /* 0x0000005c2f2f7220 */ /* 0x000fe20000410000 */
[----:B------:R-:W-:-:S04]  /*9c20*/  FSETP.GTU.FTZ.AND P2, PT, R68, R109, PT ;  /* 0x0000006d4400720b */ /* 0x000fc80003f5c000 */
[----:B------:R-:W-:Y:S02]  /*9c30*/  FSEL R47, R47, RZ, !P2 ;  /* 0x000000ff2f2f7208 */ /* 0x000fe40005000000 */
[----:B------:R-:W-:-:S03]  /*9c40*/  PLOP3.LUT P2, PT, P2, PT, PT, 0x8, 0x80 ;  /* 0x000000000080781c */ /* 0x000fc6000174e170 */
[----:B------:R-:W-:Y:S01]  /*9c50*/  FADD.FTZ R47, R47, R85 ;  /* 0x000000552f2f7221 */ /* 0x000fe20000010000 */
        /* <DEDUP_REMOVED lines=9> */
.L_x_654:
        /* <DEDUP_REMOVED lines=12> */
.L_x_656:
[----:B------:R-:W-:Y:S05]  /*9db0*/  BSYNC.RECONVERGENT B2 ;  /* 0x0000000000027941 */ /* 0x000fea0003800200 */
.L_x_655:
        /* <DEDUP_REMOVED lines=58> */
[----:B------:R-:W-:-:S04]  /*a160*/  IMAD.WIDE.U32 R6, R4, -0x326172a9, RZ ;  /* 0xcd9e8d5704067825 */ /* 0x000fc800078e00ff */
[----:B------:R-:W-:Y:S01]  /*a170*/  IMAD.MOV.U32 R72, RZ, RZ, RZ ;  /* 0x000000ffff487224 */ /* 0x000fe200078e00ff */
[----:B------:R-:W-:Y:S02]  /*a180*/  LOP3.LUT R7, R68, UR13, R7, 0x96, !PT ;  /* 0x0000000d44077c12 */ /* 0x000fe4000f8e9607 */
[----:B------:R-:W-:-:S07]  /*a190*/  MOV R4, R6 ;  /* 0x0000000600047202 */ /* 0x000fce0000000f00 */
.L_x_653:
[----:B------:R-:W-:Y:S05]  /*a1a0*/  BSYNC.RECONVERGENT B1 ;  /* 0x0000000000017941 */ /* 0x000fea0003800200 */
.L_x_652:
[----:B------:R-:W-:Y:S01]  /*a1b0*/  I2FP.F32.U32 R6, R69 ;  /* 0x0000004500067245 */ /* 0x000fe20000201000 */
[----:B------:R-:W-:Y:S01]  /*a1c0*/  BSSY.RECONVERGENT B1, `(.L_x_657) ;  /* 0x0000064000017945 */ /* 0x000fe20003800200 */
[----:B------:R-:W-:Y:S01]  /*a1d0*/  ISETP.NE.AND P4, PT, R72, 0x1, PT ;  /* 0x000000014800780c */ /* 0x000fe20003f85270 */
[----:B------:R-:W-:Y:S02]  /*a1e0*/  IMAD.MOV.U32 R69, RZ, RZ, R4 ;  /* 0x000000ffff457224 */ /* 0x000fe400078e0004 */
[----:B------:R-:W-:-:S05]  /*a1f0*/  FFMA.FTZ R6, R6, R157, 1.1641532182693481445e-10 ;  /* 0x2f00000006067423 */ /* 0x000fca000001009d */
[----:B------:R-:W-:Y:S01]  /*a200*/  FSETP.GTU.FTZ.AND P3, PT, R6, R109, PT ;  /* 0x0000006d0600720b */ /* 0x000fe20003f7c000 */
[C---:B------:R-:W-:Y:S01]  /*a210*/  IMAD.U32 R6, R74.reuse, 0x10000, RZ ;  /* 0x000100004a067824 */ /* 0x040fe200078e00ff */
[----:B------:R-:W-:-:S03]  /*a220*/  PRMT R74, R74, 0x7632, R74 ;  /* 0x000076324a4a7816 */ /* 0x000fc6000000004a */
[----:B------:R-:W-:-:S04]  /*a230*/  FMUL.FTZ R6, R6, R110 ;  /* 0x0000006e06067220 */ /* 0x000fc80000410000 */
[----:B------:R-:W-:-:S05]  /*a240*/  FMUL.FTZ R6, R6, R92 ;  /* 0x0000005c06067220 */ /* 0x000fca0000410000 */
[----:B------:R-:W-:Y:S02]  /*a250*/  FSEL R68, R6, RZ, !P3 ;  /* 0x000000ff06447208 */ /* 0x000fe40005800000 */
[C---:B------:R-:W-:Y:S02]  /*a260*/  SHF.L.U32 R6, R70.reuse, 0x10, RZ ;  /* 0x0000001046067819 */ /* 0x040fe400000006ff */
[----:B------:R-:W-:Y:S02]  /*a270*/  PRMT R70, R70, 0x7632, R70 ;  /* 0x0000763246467816 */ /* 0x000fe40000000046 */
[----:B------:R-:W-:Y:S01]  /*a280*/  PLOP3.LUT P3, PT, P3, PT, PT, 0x8, 0x80 ;  /* 0x000000000080781c */ /* 0x000fe20001f6e170 */
[----:B------:R-:W-:Y:S01]  /*a290*/  FADD.FTZ R68, R68, R6 ;  /* 0x0000000644447221 */ /* 0x000fe20000010000 */
[----:B------:R-:W-:-:S04]  /*a2a0*/  IMAD.MOV.U32 R6, RZ, RZ, 0x2 ;  /* 0x00000002ff067424 */ /* 0x000fc800078e00ff */
[----:B------:R-:W-:Y:S01]  /*a2b0*/  MOV R86, R68 ;  /* 0x0000004400567202 */ /* 0x000fe20000000f00 */
        /* <DEDUP_REMOVED lines=9> */
.L_x_659:
        /* <DEDUP_REMOVED lines=12> */
.L_x_661:
[----:B------:R-:W-:Y:S05]  /*a410*/  BSYNC.RECONVERGENT B2 ;  /* 0x0000000000027941 */ /* 0x000fea0003800200 */
.L_x_660:
        /* <DEDUP_REMOVED lines=62> */
.L_x_658:
[----:B------:R-:W-:Y:S05]  /*a800*/  BSYNC.RECONVERGENT B1 ;  /* 0x0000000000017941 */ /* 0x000fea0003800200 */
.L_x_657:
[----:B------:R-:W-:Y:S01]  /*a810*/  I2FP.F32.U32 R69, R69 ;  /* 0x0000004500457245 */ /* 0x000fe20000201000 */
[----:B------:R-:W-:Y:S01]  /*a820*/  IMAD.U32 R74, R74, 0x10000, RZ ;  /* 0x000100004a4a7824 */ /* 0x000fe200078e00ff */
[----:B------:R-:W-:Y:S01]  /*a830*/  ISETP.NE.AND P5, PT, R6, 0x1, PT ;  /* 0x000000010600780c */ /* 0x000fe20003fa5270 */
[----:B------:R-:W-:Y:S01]  /*a840*/  IMAD.U32 R70, R70, 0x10000, RZ ;  /* 0x0001000046467824 */ /* 0x000fe200078e00ff */
[----:B------:R-:W-:Y:S01]  /*a850*/  BSSY.RECONVERGENT B1, `(.L_x_662) ;  /* 0x000005f000017945 */ /* 0x000fe20003800200 */
[----:B------:R-:W-:Y:S01]  /*a860*/  FFMA.FTZ R69, R69, R157, 1.1641532182693481445e-10 ;  /* 0x2f00000045457423 */ /* 0x000fe2000001009d */
[----:B------:R-:W-:-:S04]  /*a870*/  HFMA2 R72, -RZ, RZ, 0, 1.1920928955078125e-07 ;  /* 0x00000002ff487431 */ /* 0x000fc800000001ff */
[----:B------:R-:W-:Y:S01]  /*a880*/  FSETP.GTU.FTZ.AND P4, PT, R69, R109, PT ;  /* 0x0000006d4500720b */ /* 0x000fe20003f9c000 */
[----:B------:R-:W-:-:S04]  /*a890*/  FMUL.FTZ R69, R74, R110 ;  /* 0x0000006e4a457220 */ /* 0x000fc80000410000 */
[----:B------:R-:W-:-:S05]  /*a8a0*/  FMUL.FTZ R69, R69, R92 ;  /* 0x0000005c45457220 */ /* 0x000fca0000410000 */
[----:B------:R-:W-:Y:S02]  /*a8b0*/  FSEL R69, R69, RZ, !P4 ;  /* 0x000000ff45457208 */ /* 0x000fe40006000000 */
[----:B------:R-:W-:-:S03]  /*a8c0*/  PLOP3.LUT P4, PT, P4, PT, PT, 0x8, 0x80 ;  /* 0x000000000080781c */ /* 0x000fc6000278e170 */
[----:B------:R-:W-:Y:S01]  /*a8d0*/  FADD.FTZ R69, R69, R70 ;  /* 0x0000004645457221 */ /* 0x000fe20000010000 */
[----:B------:R-:W-:-:S03]  /*a8e0*/  IMAD.MOV.U32 R70, RZ, RZ, R4 ;  /* 0x000000ffff467224 */ /* 0x000fc600078e0004 */
        /* <DEDUP_REMOVED lines=10> */
.L_x_664:
        /* <DEDUP_REMOVED lines=12> */
.L_x_666:
[----:B------:R-:W-:Y:S05]  /*aa50*/  BSYNC.RECONVERGENT B2 ;  /* 0x0000000000027941 */ /* 0x000fea0003800200 */
.L_x_665:
        /* <DEDUP_REMOVED lines=62> */
.L_x_663:
[----:B------:R-:W-:Y:S05]  /*ae40*/  BSYNC.RECONVERGENT B1 ;  /* 0x0000000000017941 */ /* 0x000fea0003800200 */
.L_x_662:
[----:B------:R-:W-:Y:S01]  /*ae50*/  I2FP.F32.U32 R6, R70 ;  /* 0x0000004600067245 */ /* 0x000fe20000201000 */
[----:B------:R-:W-:Y:S01]  /*ae60*/  BSSY.RECONVERGENT B1, `(.L_x_667) ;  /* 0x0000067000017945 */ /* 0x000fe20003800200 */
[----:B------:R-:W-:Y:S02]  /*ae70*/  ISETP.NE.AND P6, PT, R72, 0x1, PT ;  /* 0x000000014800780c */ /* 0x000fe40003fc5270 */
[----:B------:R-:W-:Y:S01]  /*ae80*/  PRMT R158, R71, 0x7632, R158 ;  /* 0x00007632479e7816 */ /* 0x000fe2000000009e */
[----:B------:R-:W-:-:S05]  /*ae90*/  FFMA.FTZ R6, R6, R157, 1.1641532182693481445e-10 ;  /* 0x2f00000006067423 */ /* 0x000fca000001009d */
[----:B------:R-:W-:Y:S02]  /*aea0*/  FSETP.GTU.FTZ.AND P5, PT, R6, R109, PT ;  /* 0x0000006d0600720b */ /* 0x000fe40003fbc000 */
[C---:B------:R-:W-:Y:S02]  /*aeb0*/  SHF.L.U32 R6, R75.reuse, 0x10, RZ ;  /* 0x000000104b067819 */ /* 0x040fe400000006ff */
[----:B------:R-:W-:-:S03]  /*aec0*/  PRMT R75, R75, 0x7632, R75 ;  /* 0x000076324b4b7816 */ /* 0x000fc6000000004b */
[----:B------:R-:W-:-:S04]  /*aed0*/  FMUL.FTZ R6, R6, R110 ;  /* 0x0000006e06067220 */ /* 0x000fc80000410000 */
[----:B------:R-:W-:-:S05]  /*aee0*/  FMUL.FTZ R6, R6, R92 ;  /* 0x0000005c06067220 */ /* 0x000fca0000410000 */
[----:B------:R-:W-:Y:S01]  /*aef0*/  FSEL R74, R6, RZ, !P5 ;  /* 0x000000ff064a7208 */ /* 0x000fe20006800000 */
[----:B------:R-:W-:Y:S01]  /*af00*/  IMAD.U32 R6, R71, 0x10000, RZ ;  /* 0x0001000047067824 */ /* 0x000fe200078e00ff */
[----:B------:R-:W-:Y:S02]  /*af10*/  PLOP3.LUT P5, PT, P5, PT, PT, 0x8, 0x80 ;  /* 0x000000000080781c */ /* 0x000fe40002fae170 */
[----:B------:R-:W-:Y:S01]  /*af20*/  MOV R71, R4 ;  /* 0x0000000400477202 */ /* 0x000fe20000000f00 */
        /* <DEDUP_REMOVED lines=12> */
.L_x_669:
        /* <DEDUP_REMOVED lines=15> */
.L_x_671:
[----:B------:R-:W-:Y:S05]  /*b0e0*/  BSYNC.RECONVERGENT B2 ;  /* 0x0000000000027941 */ /* 0x000fea0003800200 */
.L_x_670:
        /* <DEDUP_REMOVED lines=62> */
.L_x_668:
[----:B------:R-:W-:Y:S05]  /*b4d0*/  BSYNC.RECONVERGENT B1 ;  /* 0x0000000000017941 */ /* 0x000fea0003800200 */
.L_x_667:
[----:B------:R-:W-:Y:S01]  /*b4e0*/  I2FP.F32.U32 R70, R71 ;  /* 0x0000004700467245 */ /* 0x000fe20000201000 */
[----:B------:R-:W-:Y:S01]  /*b4f0*/  IMAD.U32 R75, R75, 0x10000, RZ ;  /* 0x000100004b4b7824 */ /* 0x000fe200078e00ff */
[----:B------:R-:W-:-:S03]  /*b500*/  SHF.L.U32 R158, R158, 0x10, RZ ;  /* 0x000000109e9e7819 */ /* 0x000fc600000006ff */
[----:B------:R-:W-:Y:S01]  /*b510*/  FFMA.FTZ R70, R70, R157, 1.1641532182693481445e-10 ;  /* 0x2f00000046467423 */ /* 0x000fe2000001009d */
[----:B------:R-:W-:-:S04]  /*b520*/  FMUL.FTZ R75, R75, R110 ;  /* 0x0000006e4b4b7220 */ /* 0x000fc80000410000 */
[----:B------:R-:W-:Y:S01]  /*b530*/  FMUL.FTZ R75, R75, R92 ;  /* 0x0000005c4b4b7220 */ /* 0x000fe20000410000 */
[----:B------:R-:W-:Y:S02]  /*b540*/  FSETP.GTU.FTZ.AND P6, PT, R70, R109, PT ;  /* 0x0000006d4600720b */ /* 0x000fe40003fdc000 */
[----:B------:R-:W-:Y:S02]  /*b550*/  F2FP.BF16.F32.PACK_AB R70, R69, R68 ;  /* 0x000000444546723e */ /* 0x000fe400000010ff */
[----:B------:R-:W-:Y:S02]  /*b560*/  FSEL R75, R75, RZ, !P6 ;  /* 0x000000ff4b4b7208 */ /* 0x000fe40007000000 */
[----:B------:R-:W-:Y:S02]  /*b570*/  PLOP3.LUT P6, PT, P6, PT, PT, 0x8, 0x80 ;  /* 0x000000000080781c */ /* 0x000fe400037ce170 */
[----:B------:R-:W-:Y:S01]  /*b580*/  F2FP.BF16.F32.PACK_AB R69, R47, R48 ;  /* 0x000000302f45723e */ /* 0x000fe200000010ff */
[----:B------:R-:W-:Y:S01]  /*b590*/  FADD.FTZ R92, R75, R158 ;  /* 0x0000009e4b5c7221 */ /* 0x000fe20000010000 */
[----:B------:R-:W-:-:S04]  /*b5a0*/  F2FP.BF16.F32.PACK_AB R68, R25, R26 ;  /* 0x0000001a1944723e */ /* 0x000fc800000010ff */
[----:B------:R-:W-:Y:S01]  /*b5b0*/  F2FP.BF16.F32.PACK_AB R71, R92, R74 ;  /* 0x0000004a5c47723e */ /* 0x000fe200000010ff */
[----:B------:R-:W-:Y:S06]  /*b5c0*/  BRA `(.L_x_672) ;  /* 0x0000003000787947 */ /* 0x000fec0003800000 */
.L_x_631:
        /* <DEDUP_REMOVED lines=16> */
.L_x_675:
        /* <DEDUP_REMOVED lines=12> */
.L_x_677:
[----:B------:R-:W-:Y:S05]  /*b790*/  BSYNC.RECONVERGENT B2 ;  /* 0x0000000000027941 */ /* 0x000fea0003800200 */
.L_x_676:
        /* <DEDUP_REMOVED lines=62> */
.L_x_674:
[----:B------:R-:W-:Y:S05]  /*bb80*/  BSYNC.RECONVERGENT B1 ;  /* 0x0000000000017941 */ /* 0x000fea0003800200 */
.L_x_673:
        /* <DEDUP_REMOVED lines=27> */
.L_x_680:
        /* <DEDUP_REMOVED lines=12> */
.L_x_682:
[----:B------:R-:W-:Y:S05]  /*be00*/  BSYNC.RECONVERGENT B2 ;  /* 0x0000000000027941 */ /* 0x000fea0003800200 */
.L_x_681:
        /* <DEDUP_REMOVED lines=62> */
.L_x_679:
[----:B------:R-:W-:Y:S05]  /*c1f0*/  BSYNC.RECONVERGENT B1 ;  /* 0x0000000000017941 */ /* 0x000fea0003800200 */
.L_x_678:
        /* <DEDUP_REMOVED lines=21> */
.L_x_685:
        /* <DEDUP_REMOVED lines=12> */
.L_x_687:
[----:B------:R-:W-:Y:S05]  /*c410*/  BSYNC.RECONVERGENT B2 ;  /* 0x0000000000027941 */ /* 0x000fea0003800200 */
.L_x_686:
        /* <DEDUP_REMOVED lines=62> */
.L_x_684:
[----:B------:R-:W-:Y:S05]  /*c800*/  BSYNC.RECONVERGENT B1 ;  /* 0x0000000000017941 */ /* 0x000fea0003800200 */
.L_x_683:
        /* <DEDUP_REMOVED lines=22> */
.L_x_690:
        /* <DEDUP_REMOVED lines=12> */
.L_x_692:
[----:B------:R-:W-:Y:S05]  /*ca30*/  BSYNC.RECONVERGENT B2 ;  /* 0x0000000000027941 */ /* 0x000fea0003800200 */
.L_x_691:
        /* <DEDUP_REMOVED lines=62> */
.L_x_689:
[----:B------:R-:W-:Y:S05]  /*ce20*/  BSYNC.RECONVERGENT B1 ;  /* 0x0000000000017941 */ /* 0x000fea0003800200 */
.L_x_688:
        /* <DEDUP_REMOVED lines=9> */
[----:B------:R-:W-:-:S05]  /*cec0*/  FMUL.FTZ R47, R73, R92 ;  /* 0x0000005c492f7220 */ /* 0x000fca0000410000 */
[----:B------:R-:W-:Y:S02]  /*ced0*/  FSEL R47, R47, RZ, !P2 ;  /* 0x000000ff2f2f7208 */ /* 0x000fe40005000000 */
[----:B------:R-:W-:Y:S01]  /*cee0*/  PLOP3.LUT P2, PT, P2, PT, PT, 0x8, 0x80 ;  /* 0x000000000080781c */ /* 0x000fe2000174e170 */
[----:B------:R-:W-:-:S12]  /*cef0*/  @!P3 BRA `(.L_x_694) ;  /* 0x00000004004cb947 */ /* 0x000fd80003800000 */
        /* <DEDUP_REMOVED lines=8> */
.L_x_695:
        /* <DEDUP_REMOVED lines=12> */
.L_x_697:
[----:B------:R-:W-:Y:S05]  /*d040*/  BSYNC.RECONVERGENT B2 ;  /* 0x0000000000027941 */ /* 0x000fea0003800200 */
.L_x_696:
        /* <DEDUP_REMOVED lines=62> */
.L_x_694:
[----:B------:R-:W-:Y:S05]  /*d430*/  BSYNC.RECONVERGENT B1 ;  /* 0x0000000000017941 */ /* 0x000fea0003800200 */
.L_x_693:
        /* <DEDUP_REMOVED lines=9> */
[----:B------:R-:W-:Y:S01]  /*d4d0*/  FMUL.FTZ R72, R6, R92 ;  /* 0x0000005c06487220 */ /* 0x000fe20000410000 */
[----:B------:R-:W-:-:S04]  /*d4e0*/  IMAD.MOV.U32 R6, RZ, RZ, 0x2 ;  /* 0x00000002ff067424 */ /* 0x000fc800078e00ff */
[----:B------:R-:W-:Y:S02]  /*d4f0*/  FSEL R72, R72, RZ, !P3 ;  /* 0x000000ff48487208 */ /* 0x000fe40005800000 */
        /* <DEDUP_REMOVED lines=11> */
.L_x_700:
        /* <DEDUP_REMOVED lines=12> */
.L_x_702:
[----:B------:R-:W-:Y:S05]  /*d670*/  BSYNC.RECONVERGENT B2 ;  /* 0x0000000000027941 */ /* 0x000fea0003800200 */
.L_x_701:
        /* <DEDUP_REMOVED lines=62> */
.L_x_699:
[----:B------:R-:W-:Y:S05]  /*da60*/  BSYNC.RECONVERGENT B1 ;  /* 0x0000000000017941 */ /* 0x000fea0003800200 */
.L_x_698:
[----:B------:R-:W-:Y:S01]  /*da70*/  I2FP.F32.U32 R68, R69 ;  /* 0x0000004500447245 */ /* 0x000fe20000201000 */
[----:B------:R-:W-:Y:S01]  /*da80*/  IMAD.U32 R74, R74, 0x10000, RZ ;  /* 0x000100004a4a7824 */ /* 0x000fe200078e00ff */
[----:B------:R-:W-:Y:S01]  /*da90*/  ISETP.NE.AND P5, PT, R6, 0x1, PT ;  /* 0x000000010600780c */ /* 0x000fe20003fa5270 */
[----:B------:R-:W-:Y:S01]  /*daa0*/  BSSY.RECONVERGENT B1, `(.L_x_703) ;  /* 0x000005e000017945 */ /* 0x000fe20003800200 */
[----:B------:R-:W-:Y:S02]  /*dab0*/  IMAD.MOV.U32 R69, RZ, RZ, R4 ;  /* 0x000000ffff457224 */ /* 0x000fe400078e0004 */
[----:B------:R-:W-:Y:S01]  /*dac0*/  FFMA.FTZ R68, R68, R157, 1.1641532182693481445e-10 ;  /* 0x2f00000044447423 */ /* 0x000fe2000001009d */
[----:B------:R-:W-:-:S04]  /*dad0*/  FMUL.FTZ R74, R74, R110 ;  /* 0x0000006e4a4a7220 */ /* 0x000fc80000410000 */
[----:B------:R-:W-:Y:S01]  /*dae0*/  FMUL.FTZ R73, R74, R92 ;  /* 0x0000005c4a497220 */ /* 0x000fe20000410000 */
[----:B------:R-:W-:Y:S01]  /*daf0*/  FSETP.GTU.FTZ.AND P4, PT, R68, R109, PT ;  /* 0x0000006d4400720b */ /* 0x000fe20003f9c000 */
[----:B------:R-:W-:-:S03]  /*db00*/  HFMA2 R68, -RZ, RZ, 0, 1.1920928955078125e-07 ;  /* 0x00000002ff447431 */ /* 0x000fc600000001ff */
        /* <DEDUP_REMOVED lines=12> */
.L_x_705:
        /* <DEDUP_REMOVED lines=12> */
.L_x_707:
[----:B------:R-:W-:Y:S05]  /*dc90*/  BSYNC.RECONVERGENT B2 ;  /* 0x0000000000027941 */ /* 0x000fea0003800200 */
.L_x_706:
        /* <DEDUP_REMOVED lines=62> */
.L_x_704:
[----:B------:R-:W-:Y:S05]  /*e080*/  BSYNC.RECONVERGENT B1 ;  /* 0x0000000000017941 */ /* 0x000fea0003800200 */
.L_x_703:
        /* <DEDUP_REMOVED lines=23> */
.L_x_710:
        /* <DEDUP_REMOVED lines=15> */
.L_x_712:
[----:B------:R-:W-:Y:S05]  /*e2f0*/  BSYNC.RECONVERGENT B2 ;  /* 0x0000000000027941 */ /* 0x000fea0003800200 */
.L_x_711:
        /* <DEDUP_REMOVED lines=62> */
.L_x_709:
[----:B------:R-:W-:Y:S05]  /*e6e0*/  BSYNC.RECONVERGENT B1 ;  /* 0x0000000000017941 */ /* 0x000fea0003800200 */
.L_x_708:
[----:B------:R-:W-:Y:S01]  /*e6f0*/  I2FP.F32.U32 R68, R69 ;  /* 0x0000004500447245 */ /* 0x000fe20000201000 */
[----:B------:R-:W-:Y:S01]  /*e700*/  IMAD.U32 R75, R75, 0x10000, RZ ;  /* 0x000100004b4b7824 */ /* 0x000fe200078e00ff */
[----:B------:R-:W-:Y:S02]  /*e710*/  F2FP.BF16.F32.PACK_AB R70, R73, R72 ;  /* 0x000000484946723e */ /* 0x000fe400000010ff */
[----:B------:R-:W-:Y:S01]  /*e720*/  F2FP.BF16.F32.PACK_AB R69, R47, R48 ;  /* 0x000000302f45723e */ /* 0x000fe200000010ff */
[----:B------:R-:W-:Y:S01]  /*e730*/  FFMA.FTZ R68, R68, R157, 1.1641532182693481445e-10 ;  /* 0x2f00000044447423 */ /* 0x000fe2000001009d */
[----:B------:R-:W-:-:S04]  /*e740*/  FMUL.FTZ R75, R75, R110 ;  /* 0x0000006e4b4b7220 */ /* 0x000fc80000410000 */
[----:B------:R-:W-:Y:S01]  /*e750*/  FMUL.FTZ R75, R75, R92 ;  /* 0x0000005c4b4b7220 */ /* 0x000fe20000410000 */
[----:B------:R-:W-:Y:S02]  /*e760*/  FSETP.GTU.FTZ.AND P6, PT, R68, R109, PT ;  /* 0x0000006d4400720b */ /* 0x000fe40003fdc000 */
[----:B------:R-:W-:Y:S02]  /*e770*/  F2FP.BF16.F32.PACK_AB R68, R25, R26 ;  /* 0x0000001a1944723e */ /* 0x000fe400000010ff */
[----:B------:R-:W-:Y:S02]  /*e780*/  FSEL R92, R75, RZ, !P6 ;  /* 0x000000ff4b5c7208 */ /* 0x000fe40007000000 */
[----:B------:R-:W-:Y:S02]  /*e790*/  PLOP3.LUT P6, PT, P6, PT, PT, 0x8, 0x80 ;  /* 0x000000000080781c */ /* 0x000fe400037ce170 */
[----:B------:R-:W-:-:S11]  /*e7a0*/  F2FP.BF16.F32.PACK_AB R71, R92, R74 ;  /* 0x0000004a5c47723e */ /* 0x000fd600000010ff */
.L_x_672:
[----:B------:R-:W0:Y:S01]  /*e7b0*/  LDC.64 R72, c[0x0][0x3a8] ;  /* 0x0000ea00ff487b82 */ /* 0x000e220000000a00 */
[----:B------:R-:W-:Y:S02]  /*e7c0*/  IMAD.MOV.U32 R109, RZ, RZ, R156 ;  /* 0x000000ffff6d7224 */ /* 0x000fe400078e009c */
        /* <DEDUP_REMOVED lines=16> */
[C---:B0-----:R-:W-:Y:S01]  /*e8d0*/  IMAD.WIDE.U32 R70, R111.reuse, 0x8, R70 ;  /* 0x000000086f467825 */ /* 0x041fe200078e0046 */
[----:B------:R-:W-:-:S04]  /*e8e0*/  IADD3 R111, PT, PT, R111, 0x20, RZ ;  /* 0x000000206f6f7810 */ /* 0x000fc80007ffe0ff */
[----:B------:R1:W-:Y:S03]  /*e8f0*/  STG.E.64 desc[UR6][R70.64], R68 ;  /* 0x0000004446007986 */ /* 0x0003e6000c101b06 */
.L_x_630:
[----:B------:R-:W-:Y:S05]  /*e900*/  BSYNC.RECONVERGENT B0 ;  /* 0x0000000000007941 */ /* 0x000fea0003800200 */
.L_x_629:
[----:B------:R-:W-:Y:S01]  /*e910*/  ISETP.GE.U32.AND P0, PT, R11, 0x60, PT ;  /* 0x000000600b00780c */ /* 0x000fe20003f06070 */
[----:B------:R-:W-:Y:S01]  /*e920*/  BSSY.RECONVERGENT B0, `(.L_x_713) ;  /* 0x0000673000007945 */ /* 0x000fe20003800200 */
[----:B------:R-:W-:-:S11]  /*e930*/  LOP3.LUT R0, R0, 0xffffefff, RZ, 0xc0, !PT ;  /* 0xffffefff00007812 */ /* 0x000fd600078ec0ff */
[----:B------:R-:W-:Y:S01]  /*e940*/  @P0 LOP3.LUT R0, R0, 0x1000, RZ, 0xfc, !PT ;  /* 0x0000100000000812 */ /* 0x000fe200078efcff */
[----:B------:R-:W-:Y:S06]  /*e950*/  @!P0 BRA `(.L_x_714) ;  /* 0x0000006400bc8947 */ /* 0x000fec0003800000 */
[----:B01----:R-:W0:Y:S02]  /*e960*/  LDC.64 R68, c[0x0][0x390] ;  /* 0x0000e400ff447b82 */ /* 0x003e240000000a00 */
        /* <DEDUP_REMOVED lines=24> */
.L_x_718:
        /* <DEDUP_REMOVED lines=12> */
.L_x_720:
[----:B------:R-:W-:Y:S05]  /*ebb0*/  BSYNC.RECONVERGENT B2 ;  /* 0x0000000000027941 */ /* 0x000fea0003800200 */
.L_x_719:
        /* <DEDUP_REMOVED lines=62> */
.L_x_717:
[----:B------:R-:W-:Y:S05]  /*efa0*/  BSYNC.RECONVERGENT B1 ;  /* 0x0000000000017941 */ /* 0x000fea0003800200 */
.L_x_716:
        /* <DEDUP_REMOVED lines=30> */
.L_x_723:
        /* <DEDUP_REMOVED lines=12> */
.L_x_725:
[----:B------:R-:W-:Y:S05]  /*f250*/  BSYNC.RECONVERGENT B2 ;  /* 0x0000000000027941 */ /* 0x000fea0003800200 */
.L_x_724:
        /* <DEDUP_REMOVED lines=62> */
.L_x_722:
[----:B------:R-:W-:Y:S05]  /*f640*/  BSYNC.RECONVERGENT B1 ;  /* 0x0000000000017941 */ /* 0x000fea0003800200 */
.L_x_721:
        /* <DEDUP_REMOVED lines=23> */
.L_x_728:
        /* <DEDUP_REMOVED lines=12> */
.L_x_730:
[----:B------:R-:W-:Y:S05]  /*f880*/  BSYNC.RECONVERGENT B2 ;  /* 0x0000000000027941 */ /* 0x000fea0003800200 */
.L_x_729:
        /* <DEDUP_REMOVED lines=62> */
.L_x_727:
[----:B------:R-:W-:Y:S05]  /*fc70*/  BSYNC.RECONVERGENT B1 ;  /* 0x0000000000017941 */ /* 0x000fea0003800200 */
.L_x_726:
        /* <DEDUP_REMOVED lines=25> */
.L_x_733:
        /* <DEDUP_REMOVED lines=12> */
.L_x_735:
[----:B------:R-:W-:Y:S05]  /*fed0*/  BSYNC.RECONVERGENT B2 ;  /* 0x0000000000027941 */ /* 0x000fea0003800200 */
.L_x_734:
        /* <DEDUP_REMOVED lines=62> */
.L_x_732:
[----:B------:R-:W-:Y:S05]  /*102c0*/  BSYNC.RECONVERGENT B1 ;  /* 0x0000000000017941 */ /* 0x000fea0003800200 */
.L_x_731:
        /* <DEDUP_REMOVED lines=23> */
.L_x_738:
        /* <DEDUP_REMOVED lines=12> */
.L_x_740:
[----:B------:R-:W-:Y:S05]  /*10500*/  BSYNC.RECONVERGENT B2 ;  /* 0x0000000000027941 */ /* 0x000fea0003800200 */
.L_x_739:
        /* <DEDUP_REMOVED lines=62> */
.L_x_737:
[----:B------:R-:W-:Y:S05]  /*108f0*/  BSYNC.RECONVERGENT B1 ;  /* 0x0000000000017941 */ /* 0x000fea0003800200 */
.L_x_736:
        /* <DEDUP_REMOVED lines=26> */
.L_x_743:
        /* <DEDUP_REMOVED lines=12> */
.L_x_745:
[----:B------:R-:W-:Y:S05]  /*10b60*/  BSYNC.RECONVERGENT B2 ;  /* 0x0000000000027941 */ /* 0x000fea0003800200 */
.L_x_744:
        /* <DEDUP_REMOVED lines=62> */
.L_x_742:
[----:B------:R-:W-:Y:S05]  /*10f50*/  BSYNC.RECONVERGENT B1 ;  /* 0x0000000000017941 */ /* 0x000fea0003800200 */
.L_x_741:
        /* <DEDUP_REMOVED lines=24> */
.L_x_748:
        /* <DEDUP_REMOVED lines=12> */
.L_x_750:
[----:B------:R-:W-:Y:S05]  /*111a0*/  BSYNC.RECONVERGENT B2 ;  /* 0x0000000000027941 */ /* 0x000fea0003800200 */
.L_x_749:
        /* <DEDUP_REMOVED lines=62> */
.L_x_747:
[----:B------:R-:W-:Y:S05]  /*11590*/  BSYNC.RECONVERGENT B1 ;  /* 0x0000000000017941 */ /* 0x000fea0003800200 */
.L_x_746:
        /* <DEDUP_REMOVED lines=26> */
.L_x_753:
        /* <DEDUP_REMOVED lines=15> */
.L_x_755:
[----:B------:R-:W-:Y:S05]  /*11830*/  BSYNC.RECONVERGENT B2 ;  /* 0x0000000000027941 */ /* 0x000fea0003800200 */
.L_x_754:
        /* <DEDUP_REMOVED lines=62> */
.L_x_752:
[----:B------:R-:W-:Y:S05]  /*11c20*/  BSYNC.RECONVERGENT B1 ;  /* 0x0000000000017941 */ /* 0x000fea0003800200 */
.L_x_751:
        /* <DEDUP_REMOVED lines=15> */
.L_x_715:
        /* <DEDUP_REMOVED lines=16> */
.L_x_759:
        /* <DEDUP_REMOVED lines=12> */
.L_x_761:
[----:B------:R-:W-:Y:S05]  /*11ee0*/  BSYNC.RECONVERGENT B2 ;  /* 0x0000000000027941 */ /* 0x000fea0003800200 */
.L_x_760:
        /* <DEDUP_REMOVED lines=62> */
.L_x_758:
[----:B------:R-:W-:Y:S05]  /*122d0*/  BSYNC.RECONVERGENT B1 ;  /* 0x0000000000017941 */ /* 0x000fea0003800200 */
.L_x_757:
        /* <DEDUP_REMOVED lines=27> */
.L_x_764:
        /* <DEDUP_REMOVED lines=12> */
.L_x_766:
[----:B------:R-:W-:Y:S05]  /*12550*/  BSYNC.RECONVERGENT B2 ;  /* 0x0000000000027941 */ /* 0x000fea0003800200 */
.L_x_765:
        /* <DEDUP_REMOVED lines=62> */
.L_x_763:
[----:B------:R-:W-:Y:S05]  /*12940*/  BSYNC.RECONVERGENT B1 ;  /* 0x0000000000017941 */ /* 0x000fea0003800200 */
.L_x_762:
        /* <DEDUP_REMOVED lines=21> */
.L_x_769:
        /* <DEDUP_REMOVED lines=12> */
.L_x_771:
[----:B------:R-:W-:Y:S05]  /*12b60*/  BSYNC.RECONVERGENT B2 ;  /* 0x0000000000027941 */ /* 0x000fea0003800200 */
.L_x_770:
        /* <DEDUP_REMOVED lines=62> */
.L_x_768:
[----:B------:R-:W-:Y:S05]  /*12f50*/  BSYNC.RECONVERGENT B1 ;  /* 0x0000000000017941 */ /* 0x000fea0003800200 */
.L_x_767:
        /* <DEDUP_REMOVED lines=22> */
.L_x_774:
        /* <DEDUP_REMOVED lines=12> */
.L_x_776:
[----:B------:R-:W-:Y:S05]  /*13180*/  BSYNC.RECONVERGENT B2 ;  /* 0x0000000000027941 */ /* 0x000fea0003800200 */
.L_x_775:
        /* <DEDUP_REMOVED lines=62> */
.L_x_773:
[----:B------:R-:W-:Y:S05]  /*13570*/  BSYNC.RECONVERGENT B1 ;  /* 0x0000000000017941 */ /* 0x000fea0003800200 */
.L_x_772:
        /* <DEDUP_REMOVED lines=21> */
.L_x_779:
        /* <DEDUP_REMOVED lines=12> */
.L_x_781:
[----:B------:R-:W-:Y:S05]  /*13790*/  BSYNC.RECONVERGENT B2 ;  /* 0x0000000000027941 */ /* 0x000fea0003800200 */
.L_x_780:
        /* <DEDUP_REMOVED lines=62> */
.L_x_778:
[----:B------:R-:W-:Y:S05]  /*13b80*/  BSYNC.RECONVERGENT B1 ;  /* 0x0000000000017941 */ /* 0x000fea0003800200 */
.L_x_777:
        /* <DEDUP_REMOVED lines=23> */
.L_x_784:
        /* <DEDUP_REMOVED lines=12> */
.L_x_786:
[----:B------:R-:W-:Y:S05]  /*13dc0*/  BSYNC.RECONVERGENT B2 ;  /* 0x0000000000027941 */ /* 0x000fea0003800200 */
.L_x_785:
        /* <DEDUP_REMOVED lines=62> */
.L_x_783:
[----:B------:R-:W-:Y:S05]  /*141b0*/  BSYNC.RECONVERGENT B1 ;  /* 0x0000000000017941 */ /* 0x000fea0003800200 */
.L_x_782:
        /* <DEDUP_REMOVED lines=22> */
.L_x_789:
        /* <DEDUP_REMOVED lines=12> */
.L_x_791:
[----:B------:R-:W-:Y:S05]  /*143e0*/  BSYNC.RECONVERGENT B2 ;  /* 0x0000000000027941 */ /* 0x000fea0003800200 */
.L_x_790:
        /* <DEDUP_REMOVED lines=62> */
.L_x_788:
[----:B------:R-:W-:Y:S05]  /*147d0*/  BSYNC.RECONVERGENT B1 ;  /* 0x0000000000017941 */ /* 0x000fea0003800200 */
.L_x_787:
        /* <DEDUP_REMOVED lines=23> */
.L_x_794:
        /* <DEDUP_REMOVED lines=15> */
.L_x_796:
[----:B------:R-:W-:Y:S05]  /*14a40*/  BSYNC.RECONVERGENT B2 ;  /* 0x0000000000027941 */ /* 0x000fea0003800200 */
.L_x_795:
        /* <DEDUP_REMOVED lines=62> */
.L_x_793:
[----:B------:R-:W-:Y:S05]  /*14e30*/  BSYNC.RECONVERGENT B1 ;  /* 0x0000000000017941 */ /* 0x000fea0003800200 */
.L_x_792:
        /* <DEDUP_REMOVED lines=12> */
.L_x_756:
        /* <DEDUP_REMOVED lines=21> */
.L_x_714:
[----:B------:R-:W-:Y:S05]  /*15050*/  BSYNC.RECONVERGENT B0 ;  /* 0x0000000000007941 */ /* 0x000fea0003800200 */
.L_x_713:
[----:B------:R-:W-:Y:S01]  /*15060*/  ISETP.GE.U32.AND P0, PT, R11, 0x80, PT ;  /* 0x000000800b00780c */ /* 0x000fe20003f06070 */
[----:B------:R-:W-:Y:S01]  /*15070*/  BSSY.RECONVERGENT B0, `(.L_x_797) ;  /* 0x0000673000007945 */ /* 0x000fe20003800200 */
[----:B------:R-:W-:-:S11]  /*15080*/  LOP3.LUT R0, R0, 0xfffff7ff, RZ, 0xc0, !PT ;  /* 0xfffff7ff00007812 */ /* 0x000fd600078ec0ff */
[----:B------:R-:W-:Y:S01]  /*15090*/  @P0 LOP3.LUT R0, R0, 0x800, RZ, 0xfc, !PT ;  /* 0x0000080000000812 */ /* 0x000fe200078efcff */
[----:B------:R-:W-:Y:S06]  /*150a0*/  @!P0 BRA `(.L_x_798) ;  /* 0x0000006400bc8947 */ /* 0x000fec0003800000 */
[----:B012---:R-:W0:Y:S02]  /*150b0*/  LDC.64 R68, c[0x0][0x390] ;  /* 0x0000e400ff447b82 */ /* 0x007e240000000a00 */
        /* <DEDUP_REMOVED lines=24> */
.L_x_802:
        /* <DEDUP_REMOVED lines=12> */
.L_x_804:
[----:B------:R-:W-:Y:S05]  /*15300*/  BSYNC.RECONVERGENT B2 ;  /* 0x0000000000027941 */ /* 0x000fea0003800200 */
.L_x_803:
        /* <DEDUP_REMOVED lines=62> */
.L_x_801:
[----:B------:R-:W-:Y:S05]  /*156f0*/  BSYNC.RECONVERGENT B1 ;  /* 0x0000000000017941 */ /* 0x000fea0003800200 */
.L_x_800:
        /* <DEDUP_REMOVED lines=30> */
.L_x_807:
        /* <DEDUP_REMOVED lines=12> */
.L_x_809:
[----:B------:R-:W-:Y:S05]  /*159a0*/  BSYNC.RECONVERGENT B2 ;  /* 0x0000000000027941 */ /* 0x000fea0003800200 */
.L_x_808:
        /* <DEDUP_REMOVED lines=62> */
.L_x_806:
[----:B------:R-:W-:Y:S05]  /*15d90*/  BSYNC.RECONVERGENT B1 ;  /* 0x0000000000017941 */ /* 0x000fea0003800200 */
.L_x_805:
        /* <DEDUP_REMOVED lines=23> */
.L_x_812:
        /* <DEDUP_REMOVED lines=12> */
.L_x_814:
[----:B------:R-:W-:Y:S05]  /*15fd0*/  BSYNC.RECONVERGENT B2 ;  /* 0x0000000000027941 */ /* 0x000fea0003800200 */
.L_x_813:
        /* <DEDUP_REMOVED lines=62> */
.L_x_811:
[----:B------:R-:W-:Y:S05]  /*163c0*/  BSYNC.RECONVERGENT B1 ;  /* 0x0000000000017941 */ /* 0x000fea0003800200 */
.L_x_810:
        /* <DEDUP_REMOVED lines=25> */
.L_x_817:
        /* <DEDUP_REMOVED lines=12> */
.L_x_819:
[----:B------:R-:W-:Y:S05]  /*16620*/  BSYNC.RECONVERGENT B2 ;  /* 0x0000000000027941 */ /* 0x000fea0003800200 */
.L_x_818:
        /* <DEDUP_REMOVED lines=62> */
.L_x_816:
[----:B------:R-:W-:Y:S05]  /*16a10*/  BSYNC.RECONVERGENT B1 ;  /* 0x0000000000017941 */ /* 0x000fea0003800200 */
.L_x_815:
        /* <DEDUP_REMOVED lines=23> */
.L_x_822:
        /* <DEDUP_REMOVED lines=12> */
.L_x_824:
[----:B------:R-:W-:Y:S05]  /*16c50*/  BSYNC.RECONVERGENT B2 ;  /* 0x0000000000027941 */ /* 0x000fea0003800200 */
.L_x_823:
        /* <DEDUP_REMOVED lines=62> */
.L_x_821:
[----:B------:R-:W-:Y:S05]  /*17040*/  BSYNC.RECONVERGENT B1 ;  /* 0x0000000000017941 */ /* 0x000fea0003800200 */
.L_x_820:
        /* <DEDUP_REMOVED lines=26> */
.L_x_827:
        /* <DEDUP_REMOVED lines=12> */
.L_x_829:
[----:B------:R-:W-:Y:S05]  /*172b0*/  BSYNC.RECONVERGENT B2 ;  /* 0x0000000000027941 */ /* 0x000fea0003800200 */
.L_x_828:
        /* <DEDUP_REMOVED lines=62> */
.L_x_826:
[----:B------:R-:W-:Y:S05]  /*176a0*/  BSYNC.RECONVERGENT B1 ;  /* 0x0000000000017941 */ /* 0x000fea0003800200 */
.L_x_825:
        /* <DEDUP_REMOVED lines=24> */
.L_x_832:
        /* <DEDUP_REMOVED lines=12> */
.L_x_834:
[----:B------:R-:W-:Y:S05]  /*178f0*/  BSYNC.RECONVERGENT B2 ;  /* 0x0000000000027941 */ /* 0x000fea0003800200 */
.L_x_833:
        /* <DEDUP_REMOVED lines=62> */
.L_x_831:
[----:B------:R-:W-:Y:S05]  /*17ce0*/  BSYNC.RECONVERGENT B1 ;  /* 0x0000000000017941 */ /* 0x000fea0003800200 */
.L_x_830:
        /* <DEDUP_REMOVED lines=26> */
.L_x_837:
        /* <DEDUP_REMOVED lines=15> */
.L_x_839:
[----:B------:R-:W-:Y:S05]  /*17f80*/  BSYNC.RECONVERGENT B2 ;  /* 0x0000000000027941 */ /* 0x000fea0003800200 */
.L_x_838:
        /* <DEDUP_REMOVED lines=62> */
.L_x_836:
[----:B------:R-:W-:Y:S05]  /*18370*/  BSYNC.RECONVERGENT B1 ;  /* 0x0000000000017941 */ /* 0x000fea0003800200 */
.L_x_835:
        /* <DEDUP_REMOVED lines=15> */
.L_x_799:
        /* <DEDUP_REMOVED lines=16> */
.L_x_843:
        /* <DEDUP_REMOVED lines=12> */
.L_x_845:
[----:B------:R-:W-:Y:S05]  /*18630*/  BSYNC.RECONVERGENT B2 ;  /* 0x0000000000027941 */ /* 0x000fea0003800200 */
.L_x_844:
        /* <DEDUP_REMOVED lines=62> */
.L_x_842:
[----:B------:R-:W-:Y:S05]  /*18a20*/  BSYNC.RECONVERGENT B1 ;  /* 0x0000000000017941 */ /* 0x000fea0003800200 */
.L_x_841:
        /* <DEDUP_REMOVED lines=27> */
.L_x_848:
        /* <DEDUP_REMOVED lines=12> */
.L_x_850:
[----:B------:R-:W-:Y:S05]  /*18ca0*/  BSYNC.RECONVERGENT B2 ;  /* 0x0000000000027941 */ /* 0x000fea0003800200 */
.L_x_849:
        /* <DEDUP_REMOVED lines=62> */
.L_x_847:
[----:B------:R-:W-:Y:S05]  /*19090*/  BSYNC.RECONVERGENT B1 ;  /* 0x0000000000017941 */ /* 0x000fea0003800200 */
.L_x_846:
        /* <DEDUP_REMOVED lines=21> */
.L_x_853:
        /* <DEDUP_REMOVED lines=12> */
.L_x_855:
[----:B------:R-:W-:Y:S05]  /*192b0*/  BSYNC.RECONVERGENT B2 ;  /* 0x0000000000027941 */ /* 0x000fea0003800200 */
.L_x_854:
        /* <DEDUP_REMOVED lines=62> */
.L_x_852:
[----:B------:R-:W-:Y:S05]  /*196a0*/  BSYNC.RECONVERGENT B1 ;  /* 0x0000000000017941 */ /* 0x000fea0003800200 */
.L_x_851:
        /* <DEDUP_REMOVED lines=22> */
.L_x_858:
        /* <DEDUP_REMOVED lines=12> */
.L_x_860:
[----:B------:R-:W-:Y:S05]  /*198d0*/  BSYNC.RECONVERGENT B2 ;  /* 0x0000000000027941 */ /* 0x000fea0003800200 */
.L_x_859:
        /* <DEDUP_REMOVED lines=62> */
.L_x_857:
[----:B------:R-:W-:Y:S05]  /*19cc0*/  BSYNC.RECONVERGENT B1 ;  /* 0x0000000000017941 */ /* 0x000fea0003800200 */
.L_x_856:
        /* <DEDUP_REMOVED lines=21> */
.L_x_863:
        /* <DEDUP_REMOVED lines=12> */
.L_x_865:
[----:B------:R-:W-:Y:S05]  /*19ee0*/  BSYNC.RECONVERGENT B2 ;  /* 0x0000000000027941 */ /* 0x000fea0003800200 */
.L_x_864:
        /* <DEDUP_REMOVED lines=62> */
.L_x_862:
[----:B------:R-:W-:Y:S05]  /*1a2d0*/  BSYNC.RECONVERGENT B1 ;  /* 0x0000000000017941 */ /* 0x000fea0003800200 */
.L_x_861:
        /* <DEDUP_REMOVED lines=23> */
.L_x_868:
        /* <DEDUP_REMOVED lines=12> */
.L_x_870:
[----:B------:R-:W-:Y:S05]  /*1a510*/  BSYNC.RECONVERGENT B2 ;  /* 0x0000000000027941 */ /* 0x000fea0003800200 */
.L_x_869:
        /* <DEDUP_REMOVED lines=62> */
.L_x_867:
[----:B------:R-:W-:Y:S05]  /*1a900*/  BSYNC.RECONVERGENT B1 ;  /* 0x0000000000017941 */ /* 0x000fea0003800200 */
.L_x_866:
        /* <DEDUP_REMOVED lines=22> */
.L_x_873:
        /* <DEDUP_REMOVED lines=12> */
.L_x_875:
[----:B------:R-:W-:Y:S05]  /*1ab30*/  BSYNC.RECONVERGENT B2 ;  /* 0x0000000000027941 */ /* 0x000fea0003800200 */
.L_x_874:
        /* <DEDUP_REMOVED lines=62> */
.L_x_872:
[----:B------:R-:W-:Y:S05]  /*1af20*/  BSYNC.RECONVERGENT B1 ;  /* 0x0000000000017941 */ /* 0x000fea0003800200 */
.L_x_871:
        /* <DEDUP_REMOVED lines=23> */
.L_x_878:
        /* <DEDUP_REMOVED lines=15> */
.L_x_880:
[----:B------:R-:W-:Y:S05]  /*1b190*/  BSYNC.RECONVERGENT B2 ;  /* 0x0000000000027941 */ /* 0x000fea0003800200 */
.L_x_879:
        /* <DEDUP_REMOVED lines=62> */
.L_x_877:
[----:B------:R-:W-:Y:S05]  /*1b580*/  BSYNC.RECONVERGENT B1 ;  /* 0x0000000000017941 */ /* 0x000fea0003800200 */
.L_x_876:
        /* <DEDUP_REMOVED lines=12> */
.L_x_840:
        /* <DEDUP_REMOVED lines=21> */
.L_x_798:
[----:B------:R-:W-:Y:S05]  /*1b7a0*/  BSYNC.RECONVERGENT B0 ;  /* 0x0000000000007941 */ /* 0x000fea0003800200 */
.L_x_797:
[----:B------:R-:W-:Y:S01]  /*1b7b0*/  ISETP.GE.U32.AND P0, PT, R11, 0xa0, PT ;  /* 0x000000a00b00780c */ /* 0x000fe20003f06070 */
[----:B------:R-:W-:Y:S01]  /*1b7c0*/  BSSY.RECONVERGENT B0, `(.L_x_881) ;  /* 0x0000673000007945 */ /* 0x000fe20003800200 */
[----:B------:R-:W-:-:S11]  /*1b7d0*/  LOP3.LUT R0, R0, 0xfffffbff, RZ, 0xc0, !PT ;  /* 0xfffffbff00007812 */ /* 0x000fd600078ec0ff */
[----:B------:R-:W-:Y:S01]  /*1b7e0*/  @P0 LOP3.LUT R0, R0, 0x400, RZ, 0xfc, !PT ;  /* 0x0000040000000812 */ /* 0x000fe200078efcff */
[----:B------:R-:W-:Y:S06]  /*1b7f0*/  @!P0 BRA `(.L_x_882) ;  /* 0x0000006400bc8947 */ /* 0x000fec0003800000 */
[----:B0123--:R-:W0:Y:S02]  /*1b800*/  LDC.64 R68, c[0x0][0x390] ;  /* 0x0000e400ff447b82 */ /* 0x00fe240000000a00 */
        /* <DEDUP_REMOVED lines=24> */
.L_x_886:
        /* <DEDUP_REMOVED lines=12> */
.L_x_888:
[----:B------:R-:W-:Y:S05]  /*1ba50*/  BSYNC.RECONVERGENT B2 ;  /* 0x0000000000027941 */ /* 0x000fea0003800200 */
.L_x_887:
        /* <DEDUP_REMOVED lines=62> */
.L_x_885:
[----:B------:R-:W-:Y:S05]  /*1be40*/  BSYNC.RECONVERGENT B1 ;  /* 0x0000000000017941 */ /* 0x000fea0003800200 */
.L_x_884:
        /* <DEDUP_REMOVED lines=30> */
.L_x_891:
        /* <DEDUP_REMOVED lines=12> */
.L_x_893:
[----:B------:R-:W-:Y:S05]  /*1c0f0*/  BSYNC.RECONVERGENT B2 ;  /* 0x0000000000027941 */ /* 0x000fea0003800200 */
.L_x_892:
        /* <DEDUP_REMOVED lines=62> */
.L_x_890:
[----:B------:R-:W-:Y:S05]  /*1c4e0*/  BSYNC.RECONVERGENT B1 ;  /* 0x0000000000017941 */ /* 0x000fea0003800200 */
.L_x_889:
        /* <DEDUP_REMOVED lines=23> */
.L_x_896:
        /* <DEDUP_REMOVED lines=12> */
.L_x_898:
[----:B------:R-:W-:Y:S05]  /*1c720*/  BSYNC.RECONVERGENT B2 ;  /* 0x0000000000027941 */ /* 0x000fea0003800200 */
.L_x_897:
        /* <DEDUP_REMOVED lines=62> */
.L_x_895:
[----:B------:R-:W-:Y:S05]  /*1cb10*/  BSYNC.RECONVERGENT B1 ;  /* 0x0000000000017941 */ /* 0x000fea0003800200 */
.L_x_894:
        /* <DEDUP_REMOVED lines=25> */
.L_x_901:
        /* <DEDUP_REMOVED lines=12> */
.L_x_903:
[----:B------:R-:W-:Y:S05]  /*1cd70*/  BSYNC.RECONVERGENT B2 ;  /* 0x0000000000027941 */ /* 0x000fea0003800200 */
.L_x_902:
        /* <DEDUP_REMOVED lines=62> */
.L_x_900:
[----:B------:R-:W-:Y:S05]  /*1d160*/  BSYNC.RECONVERGENT B1 ;  /* 0x0000000000017941 */ /* 0x000fea0003800200 */
.L_x_899:
        /* <DEDUP_REMOVED lines=23> */
.L_x_906:
        /* <DEDUP_REMOVED lines=12> */
.L_x_908:
[----:B------:R-:W-:Y:S05]  /*1d3a0*/  BSYNC.RECONVERGENT B2 ;  /* 0x0000000000027941 */ /* 0x000fea0003800200 */
.L_x_907:
        /* <DEDUP_REMOVED lines=62> */
.L_x_905:
[----:B------:R-:W-:Y:S05]  /*1d790*/  BSYNC.RECONVERGENT B1 ;  /* 0x0000000000017941 */ /* 0x000fea0003800200 */
.L_x_904:
        /* <DEDUP_REMOVED lines=26> */
.L_x_911:
        /* <DEDUP_REMOVED lines=12> */
.L_x_913:
[----:B------:R-:W-:Y:S05]  /*1da00*/  BSYNC.RECONVERGENT B2 ;  /* 0x0000000000027941 */ /* 0x000fea0003800200 */
.L_x_912:
        /* <DEDUP_REMOVED lines=62> */
.L_x_910:
[----:B------:R-:W-:Y:S05]  /*1ddf0*/  BSYNC.RECONVERGENT B1 ;  /* 0x0000000000017941 */ /* 0x000fea0003800200 */
.L_x_909:
        /* <DEDUP_REMOVED lines=24> */
.L_x_916:
        /* <DEDUP_REMOVED lines=12> */
.L_x_918:
[----:B------:R-:W-:Y:S05]  /*1e040*/  BSYNC.RECONVERGENT B2 ;  /* 0x0000000000027941 */ /* 0x000fea0003800200 */
.L_x_917:
        /* <DEDUP_REMOVED lines=62> */
.L_x_915:
[----:B------:R-:W-:Y:S05]  /*1e430*/  BSYNC.RECONVERGENT B1 ;  /* 0x0000000000017941 */ /* 0x000fea0003800200 */
.L_x_914:
        /* <DEDUP_REMOVED lines=26> */
.L_x_921:
        /* <DEDUP_REMOVED lines=15> */
.L_x_923:
[----:B------:R-:W-:Y:S05]  /*1e6d0*/  BSYNC.RECONVERGENT B2 ;  /* 0x0000000000027941 */ /* 0x000fea0003800200 */
.L_x_922:
        /* <DEDUP_REMOVED lines=62> */
.L_x_920:
[----:B------:R-:W-:Y:S05]  /*1eac0*/  BSYNC.RECONVERGENT B1 ;  /* 0x0000000000017941 */ /* 0x000fea0003800200 */
.L_x_919:
        /* <DEDUP_REMOVED lines=15> */
.L_x_883:
        /* <DEDUP_REMOVED lines=16> */
.L_x_927:
        /* <DEDUP_REMOVED lines=12> */
.L_x_929:
[----:B------:R-:W-:Y:S05]  /*1ed80*/  BSYNC.RECONVERGENT B2 ;  /* 0x0000000000027941 */ /* 0x000fea0003800200 */
.L_x_928:
        /* <DEDUP_REMOVED lines=62> */
.L_x_926:
[----:B------:R-:W-:Y:S05]  /*1f170*/  BSYNC.RECONVERGENT B1 ;  /* 0x0000000000017941 */ /* 0x000fea0003800200 */
.L_x_925:
        /* <DEDUP_REMOVED lines=11> */
[----:B------:R-:W-:-:S03]  /*1f230*/  PRMT R72, R72, 0x7632, R72 ;  /* 0x0000763248487816 */ /* 0x000fc60000000048 */
[----:B------:R-:W-:-:S04]  /*1f240*/  FMUL.FTZ R6, R6, R110 ;  /* 0x0000006e06067220 */ /* 0x000fc80000410000 */
[----:B-1----:R-:W-:-:S05]  /*1f250*/  FMUL.FTZ R6, R6, R98 ;  /* 0x0000006206067220 */ /* 0x002fca0000410000 */
[----:B------:R-:W-:Y:S01]  /*1f260*/  FSEL R20, R6, RZ, !P1 ;  /* 0x000000ff06147208 */ /* 0x000fe20004800000 */
[----:B------:R-:W-:Y:S01]  /*1f270*/  IMAD.MOV.U32 R6, RZ, RZ, 0x2 ;  /* 0x00000002ff067424 */ /* 0x000fe200078e00ff */
[----:B------:R-:W-:-:S13]  /*1f280*/  PLOP3.LUT P1, PT, P1, PT, PT, 0x8, 0x80 ;  /* 0x000000000080781c */ /* 0x000fda0000f2e170 */
        /* <DEDUP_REMOVED lines=10> */
.L_x_932:
        /* <DEDUP_REMOVED lines=12> */
.L_x_934:
[----:B------:R-:W-:Y:S05]  /*1f3f0*/  BSYNC.RECONVERGENT B2 ;  /* 0x0000000000027941 */ /* 0x000fea0003800200 */
.L_x_933:
        /* <DEDUP_REMOVED lines=62> */
.L_x_931:
[----:B------:R-:W-:Y:S05]  /*1f7e0*/  BSYNC.RECONVERGENT B1 ;  /* 0x0000000000017941 */ /* 0x000fea0003800200 */
.L_x_930:
        /* <DEDUP_REMOVED lines=21> */
.L_x_937:
        /* <DEDUP_REMOVED lines=12> */
.L_x_939:
[----:B------:R-:W-:Y:S05]  /*1fa00*/  BSYNC.RECONVERGENT B2 ;  /* 0x0000000000027941 */ /* 0x000fea0003800200 */
.L_x_938:
        /* <DEDUP_REMOVED lines=62> */
.L_x_936:
[----:B------:R-:W-:Y:S05]  /*1fdf0*/  BSYNC.RECONVERGENT B1 ;  /* 0x0000000000017941 */ /* 0x000fea0003800200 */
.L_x_935:
        /* <DEDUP_REMOVED lines=22> */
.L_x_942:
        /* <DEDUP_REMOVED lines=12> */
.L_x_944:
[----:B------:R-:W-:Y:S05]  /*20020*/  BSYNC.RECONVERGENT B2 ;  /* 0x0000000000027941 */ /* 0x000fea0003800200 */
.L_x_943:
        /* <DEDUP_REMOVED lines=62> */
.L_x_941:
[----:B------:R-:W-:Y:S05]  /*20410*/  BSYNC.RECONVERGENT B1 ;  /* 0x0000000000017941 */ /* 0x000fea0003800200 */
.L_x_940:
        /* <DEDUP_REMOVED lines=21> */
.L_x_947:
        /* <DEDUP_REMOVED lines=12> */
.L_x_949:
[----:B------:R-:W-:Y:S05]  /*20630*/  BSYNC.RECONVERGENT B2 ;  /* 0x0000000000027941 */ /* 0x000fea0003800200 */
.L_x_948:
        /* <DEDUP_REMOVED lines=62> */
.L_x_946:
[----:B------:R-:W-:Y:S05]  /*20a20*/  BSYNC.RECONVERGENT B1 ;  /* 0x0000000000017941 */ /* 0x000fea0003800200 */
.L_x_945:
        /* <DEDUP_REMOVED lines=23> */
.L_x_952:
        /* <DEDUP_REMOVED lines=12> */
.L_x_954:
[----:B------:R-:W-:Y:S05]  /*20c60*/  BSYNC.RECONVERGENT B2 ;  /* 0x0000000000027941 */ /* 0x000fea0003800200 */
.L_x_953:
        /* <DEDUP_REMOVED lines=62> */
.L_x_951:
[----:B------:R-:W-:Y:S05]  /*21050*/  BSYNC.RECONVERGENT B1 ;  /* 0x0000000000017941 */ /* 0x000fea0003800200 */
.L_x_950:
        /* <DEDUP_REMOVED lines=22> */
.L_x_957:
        /* <DEDUP_REMOVED lines=12> */
.L_x_959:
[----:B------:R-:W-:Y:S05]  /*21280*/  BSYNC.RECONVERGENT B2 ;  /* 0x0000000000027941 */ /* 0x000fea0003800200 */
.L_x_958:
        /* <DEDUP_REMOVED lines=62> */
.L_x_956:
[----:B------:R-:W-:Y:S05]  /*21670*/  BSYNC.RECONVERGENT B1 ;  /* 0x0000000000017941 */ /* 0x000fea0003800200 */
.L_x_955:
        /* <DEDUP_REMOVED lines=23> */
.L_x_962:
        /* <DEDUP_REMOVED lines=15> */
.L_x_964:
[----:B------:R-:W-:Y:S05]  /*218e0*/  BSYNC.RECONVERGENT B2 ;  /* 0x0000000000027941 */ /* 0x000fea0003800200 */
.L_x_963:
        /* <DEDUP_REMOVED lines=62> */
.L_x_961:
[----:B------:R-:W-:Y:S05]  /*21cd0*/  BSYNC.RECONVERGENT B1 ;  /* 0x0000000000017941 */ /* 0x000fea0003800200 */
.L_x_960:
        /* <DEDUP_REMOVED lines=12> */
.L_x_924:
        /* <DEDUP_REMOVED lines=21> */
.L_x_882:
[----:B------:R-:W-:Y:S05]  /*21ef0*/  BSYNC.RECONVERGENT B0 ;  /* 0x0000000000007941 */ /* 0x000fea0003800200 */
.L_x_881:
[----:B------:R-:W-:Y:S01]  /*21f00*/  ISETP.GE.U32.AND P0, PT, R11, 0xc0, PT ;  /* 0x000000c00b00780c */ /* 0x000fe20003f06070 */
[----:B------:R-:W-:Y:S01]  /*21f10*/  BSSY.RECONVERGENT B0, `(.L_x_965) ;  /* 0x0000673000007945 */ /* 0x000fe20003800200 */
[----:B------:R-:W-:-:S11]  /*21f20*/  LOP3.LUT R0, R0, 0xfffffdff, RZ, 0xc0, !PT ;  /* 0xfffffdff00007812 */ /* 0x000fd600078ec0ff */
[----:B------:R-:W-:Y:S01]  /*21f30*/  @P0 LOP3.LUT R0, R0, 0x200, RZ, 0xfc, !PT ;  /* 0x0000020000000812 */ /* 0x000fe200078efcff */
[----:B------:R-:W-:Y:S06]  /*21f40*/  @!P0 BRA `(.L_x_966) ;  /* 0x0000006400bc8947 */ /* 0x000fec0003800000 */
[----:B01234-:R-:W0:Y:S02]  /*21f50*/  LDC.64 R68, c[0x0][0x390] ;  /* 0x0000e400ff447b82 */ /* 0x01fe240000000a00 */
        /* <DEDUP_REMOVED lines=24> */
.L_x_970:
        /* <DEDUP_REMOVED lines=12> */
.L_x_972:
[----:B------:R-:W-:Y:S05]  /*221a0*/  BSYNC.RECONVERGENT B2 ;  /* 0x0000000000027941 */ /* 0x000fea0003800200 */
.L_x_971:
        /* <DEDUP_REMOVED lines=62> */
.L_x_969:
[----:B------:R-:W-:Y:S05]  /*22590*/  BSYNC.RECONVERGENT B1 ;  /* 0x0000000000017941 */ /* 0x000fea0003800200 */
.L_x_968:
[----:B------:R-:W0:Y:S01]  /*225a0*/  LDC R109, c[0x0][0x404] ;  /* 0x00010100ff6d7b82 */ /* 0x000e220000000800 */
[----:B------:R-:W-:Y:S01]  /*225b0*/  I2FP.F32.U32 R6, R17 ;  /* 0x0000001100067245 */ /* 0x000fe20000201000 */
[----:B------:R-:W-:Y:S01]  /*225c0*/  HFMA2 R157, -RZ, RZ, 0.1171875, 0 ;  /* 0x2f800000ff9d7431 */ /* 0x000fe200000001ff */
[----:B------:R-:W-:Y:S01]  /*225d0*/  LOP3.LUT R0, R0, 0xfffffffd, RZ, 0xc0, !PT ;  /* 0xfffffffd00007812 */ /* 0x000fe200078ec0ff */
[----:B------:R-:W-:Y:S01]  /*225e0*/  BSSY.RECONVERGENT B1, `(.L_x_973) ;  /* 0x0000065000017945 */ /* 0x000fe20003800200 */
        /* <DEDUP_REMOVED lines=14> */
[----:B------:R-:W-:Y:S02]  /*226d0*/  @P0 LOP3.LUT R0, R0, 0x2, RZ, 0xfc, !PT ;  /* 0x0000000200000812 */ /* 0x000fe400078efcff */
[----:B------:R-:W-:-:S13]  /*226e0*/  ISETP.NE.AND P0, PT, R39, 0x1, PT ;  /* 0x000000012700780c */ /* 0x000fda0003f05270 */
[----:B------:R-:W-:Y:S05]  /*226f0*/  @!P0 BRA `(.L_x_974) ;  /* 0x00000004004c8947 */ /* 0x000fea0003800000 */
        /* <DEDUP_REMOVED lines=8> */
.L_x_975:
        /* <DEDUP_REMOVED lines=12> */
.L_x_977:
[----:B------:R-:W-:Y:S05]  /*22840*/  BSYNC.RECONVERGENT B2 ;  /* 0x0000000000027941 */ /* 0x000fea0003800200 */
.L_x_976:
        /* <DEDUP_REMOVED lines=62> */
.L_x_974:
[----:B------:R-:W-:Y:S05]  /*22c30*/  BSYNC.RECONVERGENT B1 ;  /* 0x0000000000017941 */ /* 0x000fea0003800200 */
.L_x_973:
        /* <DEDUP_REMOVED lines=23> */
.L_x_980:
        /* <DEDUP_REMOVED lines=12> */
.L_x_982:
[----:B------:R-:W-:Y:S05]  /*22e70*/  BSYNC.RECONVERGENT B2 ;  /* 0x0000000000027941 */ /* 0x000fea0003800200 */
.L_x_981:
        /* <DEDUP_REMOVED lines=62> */
.L_x_979:
[----:B------:R-:W-:Y:S05]  /*23260*/  BSYNC.RECONVERGENT B1 ;  /* 0x0000000000017941 */ /* 0x000fea0003800200 */
.L_x_978:
        /* <DEDUP_REMOVED lines=25> */
.L_x_985:
        /* <DEDUP_REMOVED lines=12> */
.L_x_987:
[----:B------:R-:W-:Y:S05]  /*234c0*/  BSYNC.RECONVERGENT B2 ;  /* 0x0000000000027941 */ /* 0x000fea0003800200 */
.L_x_986:
        /* <DEDUP_REMOVED lines=62> */
.L_x_984:
[----:B------:R-:W-:Y:S05]  /*238b0*/  BSYNC.RECONVERGENT B1 ;  /* 0x0000000000017941 */ /* 0x000fea0003800200 */
.L_x_983:
        /* <DEDUP_REMOVED lines=23> */
.L_x_990:
        /* <DEDUP_REMOVED lines=12> */
.L_x_992:
[----:B------:R-:W-:Y:S05]  /*23af0*/  BSYNC.RECONVERGENT B2 ;  /* 0x0000000000027941 */ /* 0x000fea0003800200 */
.L_x_991:
        /* <DEDUP_REMOVED lines=62> */
.L_x_989:
[----:B------:R-:W-:Y:S05]  /*23ee0*/  BSYNC.RECONVERGENT B1 ;  /* 0x0000000000017941 */ /* 0x000fea0003800200 */
.L_x_988:
        /* <DEDUP_REMOVED lines=26> */
.L_x_995:
        /* <DEDUP_REMOVED lines=12> */
.L_x_997:
[----:B------:R-:W-:Y:S05]  /*24150*/  BSYNC.RECONVERGENT B2 ;  /* 0x0000000000027941 */ /* 0x000fea0003800200 */
.L_x_996:
        /* <DEDUP_REMOVED lines=62> */
.L_x_994:
[----:B------:R-:W-:Y:S05]  /*24540*/  BSYNC.RECONVERGENT B1 ;  /* 0x0000000000017941 */ /* 0x000fea0003800200 */
.L_x_993:
        /* <DEDUP_REMOVED lines=24> */
.L_x_1000:
        /* <DEDUP_REMOVED lines=12> */
.L_x_1002:
[----:B------:R-:W-:Y:S05]  /*24790*/  BSYNC.RECONVERGENT B2 ;  /* 0x0000000000027941 */ /* 0x000fea0003800200 */
.L_x_1001:
        /* <DEDUP_REMOVED lines=62> */
.L_x_999:
[----:B------:R-:W-:Y:S05]  /*24b80*/  BSYNC.RECONVERGENT B1 ;  /* 0x0000000000017941 */ /* 0x000fea0003800200 */
.L_x_998:
        /* <DEDUP_REMOVED lines=26> */
.L_x_1005:
        /* <DEDUP_REMOVED lines=15> */
.L_x_1007:
[----:B------:R-:W-:Y:S05]  /*24e20*/  BSYNC.RECONVERGENT B2 ;  /* 0x0000000000027941 */ /* 0x000fea0003800200 */
.L_x_1006:
        /* <DEDUP_REMOVED lines=62> */
.L_x_1004:
[----:B------:R-:W-:Y:S05]  /*25210*/  BSYNC.RECONVERGENT B1 ;  /* 0x0000000000017941 */ /* 0x000fea0003800200 */
.L_x_1003:
        /* <DEDUP_REMOVED lines=15> */
.L_x_967:
        /* <DEDUP_REMOVED lines=16> */
.L_x_1011:
        /* <DEDUP_REMOVED lines=12> */
.L_x_1013:
[----:B------:R-:W-:Y:S05]  /*254d0*/  BSYNC.RECONVERGENT B2 ;  /* 0x0000000000027941 */ /* 0x000fea0003800200 */
.L_x_1012:
        /* <DEDUP_REMOVED lines=62> */
.L_x_1010:
[----:B------:R-:W-:Y:S05]  /*258c0*/  BSYNC.RECONVERGENT B1 ;  /* 0x0000000000017941 */ /* 0x000fea0003800200 */
.L_x_1009:
[----:B------:R-:W0:Y:S01]  /*258d0*/  LDC R109, c[0x0][0x404] ;  /* 0x00010100ff6d7b82 */ /* 0x000e220000000800 */
[----:B------:R-:W-:Y:S01]  /*258e0*/  I2FP.F32.U32 R6, R17 ;  /* 0x0000001100067245 */ /* 0x000fe20000201000 */
[----:B------:R-:W-:Y:S01]  /*258f0*/  HFMA2 R157, -RZ, RZ, 0.1171875, 0 ;  /* 0x2f800000ff9d7431 */ /* 0x000fe200000001ff */
[----:B------:R-:W-:Y:S01]  /*25900*/  LOP3.LUT R0, R0, 0xfffffffd, RZ, 0xc0, !PT ;  /* 0xfffffffd00007812 */ /* 0x000fe200078ec0ff */
[----:B------:R-:W-:Y:S01]  /*25910*/  BSSY.RECONVERGENT B1, `(.L_x_1014) ;  /* 0x0000062000017945 */ /* 0x000fe20003800200 */
[----:B------:R-:W-:Y:S02]  /*25920*/  MOV R17, R4 ;  /* 0x0000000400117202 */ /* 0x000fe40000000f00 */
[----:B------:R-:W-:Y:S01]  /*25930*/  FFMA.FTZ R6, R6, R157, 1.1641532182693481445e-10 ;  /* 0x2f00000006067423 */ /* 0x000fe2000001009d */
[----:B------:R-:W1:Y:S04]  /*25940*/  LDC R100, c[0x0][0x408] ;  /* 0x00010200ff647b82 */ /* 0x000e680000000800 */
[----:B0-----:R-:W-:Y:S01]  /*25950*/  FSETP.GTU.FTZ.AND P0, PT, R6, R109, PT ;  /* 0x0000006d0600720b */ /* 0x001fe20003f1c000 */
[C---:B-----5:R-:W-:Y:S01]  /*25960*/  IMAD.U32 R6, R72.reuse, 0x10000, RZ ;  /* 0x0001000048067824 */ /* 0x060fe200078e00ff */
[----:B------:R-:W-:-:S03]  /*25970*/  PRMT R72, R72, 0x7632, R72 ;  /* 0x0000763248487816 */ /* 0x000fc60000000048 */
[----:B------:R-:W-:-:S04]  /*25980*/  FMUL.FTZ R6, R6, R110 ;  /* 0x0000006e06067220 */ /* 0x000fc80000410000 */
[----:B-1----:R-:W-:Y:S01]  /*25990*/  FMUL.FTZ R18, R6, R100 ;  /* 0x0000006406127220 */ /* 0x002fe20000410000 */
[----:B------:R-:W-:-:S04]  /*259a0*/  IMAD.MOV.U32 R6, RZ, RZ, 0x2 ;  /* 0x00000002ff067424 */ /* 0x000fc800078e00ff */
[----:B------:R-:W-:Y:S02]  /*259b0*/  FSEL R18, R18, RZ, !P0 ;  /* 0x000000ff12127208 */ /* 0x000fe40004000000 */
[----:B------:R-:W-:-:S13]  /*259c0*/  PLOP3.LUT P0, PT, P0, PT, PT, 0x8, 0x80 ;  /* 0x000000000080781c */ /* 0x000fda000070e170 */
[----:B------:R-:W-:Y:S02]  /*259d0*/  @P0 LOP3.LUT R0, R0, 0x2, RZ, 0xfc, !PT ;  /* 0x0000000200000812 */ /* 0x000fe400078efcff */
[----:B------:R-:W-:-:S13]  /*259e0*/  ISETP.NE.AND P0, PT, R39, 0x1, PT ;  /* 0x000000012700780c */ /* 0x000fda0003f05270 */
[----:B------:R-:W-:Y:S05]  /*259f0*/  @!P0 BRA `(.L_x_1015) ;  /* 0x00000004004c8947 */ /* 0x000fea0003800000 */
        /* <DEDUP_REMOVED lines=8> */
.L_x_1016:
        /* <DEDUP_REMOVED lines=12> */
.L_x_1018:
[----:B------:R-:W-:Y:S05]  /*25b40*/  BSYNC.RECONVERGENT B2 ;  /* 0x0000000000027941 */ /* 0x000fea0003800200 */
.L_x_1017:
        /* <DEDUP_REMOVED lines=62> */
.L_x_1015:
[----:B------:R-:W-:Y:S05]  /*25f30*/  BSYNC.RECONVERGENT B1 ;  /* 0x0000000000017941 */ /* 0x000fea0003800200 */
.L_x_1014:
        /* <DEDUP_REMOVED lines=21> */
.L_x_1021:
        /* <DEDUP_REMOVED lines=12> */
.L_x_1023:
[----:B------:R-:W-:Y:S05]  /*26150*/  BSYNC.RECONVERGENT B2 ;  /* 0x0000000000027941 */ /* 0x000fea0003800200 */
.L_x_1022:
        /* <DEDUP_REMOVED lines=62> */
.L_x_1020:
[----:B------:R-:W-:Y:S05]  /*26540*/  BSYNC.RECONVERGENT B1 ;  /* 0x0000000000017941 */ /* 0x000fea0003800200 */
.L_x_1019:
        /* <DEDUP_REMOVED lines=22> */
.L_x_1026:
        /* <DEDUP_REMOVED lines=12> */
.L_x_1028:
[----:B------:R-:W-:Y:S05]  /*26770*/  BSYNC.RECONVERGENT B2 ;  /* 0x0000000000027941 */ /* 0x000fea0003800200 */
.L_x_1027:
        /* <DEDUP_REMOVED lines=62> */
.L_x_1025:
[----:B------:R-:W-:Y:S05]  /*26b60*/  BSYNC.RECONVERGENT B1 ;  /* 0x0000000000017941 */ /* 0x000fea0003800200 */
.L_x_1024:
        /* <DEDUP_REMOVED lines=21> */
.L_x_1031:
        /* <DEDUP_REMOVED lines=12> */
.L_x_1033:
[----:B------:R-:W-:Y:S05]  /*26d80*/  BSYNC.RECONVERGENT B2 ;  /* 0x0000000000027941 */ /* 0x000fea0003800200 */
.L_x_1032:
        /* <DEDUP_REMOVED lines=62> */
.L_x_1030:
[----:B------:R-:W-:Y:S05]  /*27170*/  BSYNC.RECONVERGENT B1 ;  /* 0x0000000000017941 */ /* 0x000fea0003800200 */
.L_x_1029:
        /* <DEDUP_REMOVED lines=23> */
.L_x_1036:
        /* <DEDUP_REMOVED lines=12> */
.L_x_1038:
[----:B------:R-:W-:Y:S05]  /*273b0*/  BSYNC.RECONVERGENT B2 ;  /* 0x0000000000027941 */ /* 0x000fea0003800200 */
.L_x_1037:
        /* <DEDUP_REMOVED lines=62> */
.L_x_1035:
[----:B------:R-:W-:Y:S05]  /*277a0*/  BSYNC.RECONVERGENT B1 ;  /* 0x0000000000017941 */ /* 0x000fea0003800200 */
.L_x_1034:
        /* <DEDUP_REMOVED lines=22> */
.L_x_1041:
        /* <DEDUP_REMOVED lines=12> */
.L_x_1043:
[----:B------:R-:W-:Y:S05]  /*279d0*/  BSYNC.RECONVERGENT B2 ;  /* 0x0000000000027941 */ /* 0x000fea0003800200 */
.L_x_1042:
        /* <DEDUP_REMOVED lines=62> */
.L_x_1040:
[----:B------:R-:W-:Y:S05]  /*27dc0*/  BSYNC.RECONVERGENT B1 ;  /* 0x0000000000017941 */ /* 0x000fea0003800200 */
.L_x_1039:
        /* <DEDUP_REMOVED lines=23> */
.L_x_1046:
        /* <DEDUP_REMOVED lines=15> */
.L_x_1048:
[----:B------:R-:W-:Y:S05]  /*28030*/  BSYNC.RECONVERGENT B2 ;  /* 0x0000000000027941 */ /* 0x000fea0003800200 */
.L_x_1047:
        /* <DEDUP_REMOVED lines=62> */
.L_x_1045:
[----:B------:R-:W-:Y:S05]  /*28420*/  BSYNC.RECONVERGENT B1 ;  /* 0x0000000000017941 */ /* 0x000fea0003800200 */
.L_x_1044:
        /* <DEDUP_REMOVED lines=12> */
.L_x_1008:
        /* <DEDUP_REMOVED lines=21> */
.L_x_966:
[----:B------:R-:W-:Y:S05]  /*28640*/  BSYNC.RECONVERGENT B0 ;  /* 0x0000000000007941 */ /* 0x000fea0003800200 */
.L_x_965:
        /* <DEDUP_REMOVED lines=30> */
.L_x_1054:
        /* <DEDUP_REMOVED lines=12> */
.L_x_1056:
[----:B------:R-:W-:Y:S05]  /*288f0*/  BSYNC.RECONVERGENT B2 ;  /* 0x0000000000027941 */ /* 0x000fea0003800200 */
.L_x_1055:
        /* <DEDUP_REMOVED lines=62> */
.L_x_1053:
[----:B------:R-:W-:Y:S05]  /*28ce0*/  BSYNC.RECONVERGENT B1 ;  /* 0x0000000000017941 */ /* 0x000fea0003800200 */
.L_x_1052:
[----:B------:R-:W0:Y:S01]  /*28cf0*/  LDC R102, c[0x0][0x408] ;  /* 0x00010200ff667b82 */ /* 0x000e220000000800 */
[----:B------:R-:W-:Y:S01]  /*28d00*/  I2FP.F32.U32 R15, R15 ;  /* 0x0000000f000f7245 */ /* 0x000fe20000201000 */
[----:B------:R-:W-:Y:S02]  /*28d10*/  HFMA2 R157, -RZ, RZ, 0.1171875, 0 ;  /* 0x2f800000ff9d7431 */ /* 0x000fe400000001ff */
[----:B-----5:R-:W-:Y:S01]  /*28d20*/  IMAD.U32 R6, R72, 0x10000, RZ ;  /* 0x0001000048067824 */ /* 0x020fe200078e00ff */
[----:B------:R-:W-:Y:S01]  /*28d30*/  LOP3.LUT R0, R0, 0xfffffffd, RZ, 0xc0, !PT ;  /* 0xfffffffd00007812 */ /* 0x000fe200078ec0ff */
[----:B------:R-:W-:Y:S01]  /*28d40*/  BSSY.RECONVERGENT B1, `(.L_x_1057) ;  /* 0x0000064000017945 */ /* 0x000fe20003800200 */
[----:B------:R-:W-:Y:S01]  /*28d50*/  PRMT R72, R72, 0x7632, R72 ;  /* 0x0000763248487816 */ /* 0x000fe20000000048 */
[----:B------:R-:W-:Y:S01]  /*28d60*/  FFMA.FTZ R15, R15, R157, 1.1641532182693481445e-10 ;  /* 0x2f0000000f0f7423 */ /* 0x000fe2000001009d */
[----:B------:R-:W1:Y:S01]  /*28d70*/  LDC R109, c[0x0][0x404] ;  /* 0x00010100ff6d7b82 */ /* 0x000e620000000800 */
[----:B------:R-:W-:-:S04]  /*28d80*/  FMUL.FTZ R6, R6, R110 ;  /* 0x0000006e06067220 */ /* 0x000fc80000410000 */
[----:B0-----:R-:W-:Y:S01]  /*28d90*/  FMUL.FTZ R6, R6, R102 ;  /* 0x0000006606067220 */ /* 0x001fe20000410000 */
[----:B-1----:R-:W-:Y:S01]  /*28da0*/  FSETP.GTU.FTZ.AND P0, PT, R15, R109, PT ;  /* 0x0000006d0f00720b */ /* 0x002fe20003f1c000 */
[----:B------:R-:W-:-:S03]  /*28db0*/  IMAD.MOV.U32 R15, RZ, RZ, R4 ;  /* 0x000000ffff0f7224 */ /* 0x000fc600078e0004 */
        /* <DEDUP_REMOVED lines=17> */
.L_x_1059:
        /* <DEDUP_REMOVED lines=12> */
.L_x_1061:
[----:B------:R-:W-:Y:S05]  /*28f90*/  BSYNC.RECONVERGENT B2 ;  /* 0x0000000000027941 */ /* 0x000fea0003800200 */
.L_x_1060:
        /* <DEDUP_REMOVED lines=62> */
.L_x_1058:
[----:B------:R-:W-:Y:S05]  /*29380*/  BSYNC.RECONVERGENT B1 ;  /* 0x0000000000017941 */ /* 0x000fea0003800200 */
.L_x_1057:
        /* <DEDUP_REMOVED lines=23> */
.L_x_1064:
        /* <DEDUP_REMOVED lines=12> */
.L_x_1066:
[----:B------:R-:W-:Y:S05]  /*295c0*/  BSYNC.RECONVERGENT B2 ;  /* 0x0000000000027941 */ /* 0x000fea0003800200 */
.L_x_1065:
        /* <DEDUP_REMOVED lines=62> */
.L_x_1063:
[----:B------:R-:W-:Y:S05]  /*299b0*/  BSYNC.RECONVERGENT B1 ;  /* 0x0000000000017941 */ /* 0x000fea0003800200 */
.L_x_1062:
        /* <DEDUP_REMOVED lines=25> */
.L_x_1069:
        /* <DEDUP_REMOVED lines=12> */
.L_x_1071:
[----:B------:R-:W-:Y:S05]  /*29c10*/  BSYNC.RECONVERGENT B2 ;  /* 0x0000000000027941 */ /* 0x000fea0003800200 */
.L_x_1070:
        /* <DEDUP_REMOVED lines=62> */
.L_x_1068:
[----:B------:R-:W-:Y:S05]  /*2a000*/  BSYNC.RECONVERGENT B1 ;  /* 0x0000000000017941 */ /* 0x000fea0003800200 */
.L_x_1067:
[----:B------:R-:W-:Y:S01]  /*2a010*/  I2FP.F32.U32 R68, R69 ;  /* 0x0000004500447245 */ /* 0x000fe20000201000 */
[----:B------:R-:W-:Y:S01]  /*2a020*/  IMAD.U32 R37, R37, 0x10000, RZ ;  /* 0x0001000025257824 */ /* 0x000fe200078e00ff */
[----:B------:R-:W-:Y:S01]  /*2a030*/  ISETP.NE.AND P3, PT, R6, 0x1, PT ;  /* 0x000000010600780c */ /* 0x000fe20003f65270 */
[----:B------:R-:W-:Y:S01]  /*2a040*/  IMAD.U32 R59, R59, 0x10000, RZ ;  /* 0x000100003b3b7824 */ /* 0x000fe200078e00ff */
[----:B------:R-:W-:Y:S01]  /*2a050*/  BSSY.RECONVERGENT B1, `(.L_x_1072) ;  /* 0x000005e000017945 */ /* 0x000fe20003800200 */
[----:B------:R-:W-:Y:S01]  /*2a060*/  FFMA.FTZ R68, R68, R157, 1.1641532182693481445e-10 ;  /* 0x2f00000044447423 */ /* 0x000fe2000001009d */
[----:B------:R-:W-:Y:S01]  /*2a070*/  FMUL.FTZ R37, R37, R110 ;  /* 0x0000006e25257220 */ /* 0x000fe20000410000 */
[----:B------:R-:W-:-:S03]  /*2a080*/  HFMA2 R69, -RZ, RZ, 0, 1.1920928955078125e-07 ;  /* 0x00000002ff457431 */ /* 0x000fc600000001ff */
[----:B------:R-:W-:Y:S01]  /*2a090*/  FMUL.FTZ R37, R37, R102 ;  /* 0x0000006625257220 */ /* 0x000fe20000410000 */
[----:B------:R-:W-:-:S04]  /*2a0a0*/  FSETP.GTU.FTZ.AND P2, PT, R68, R109, PT ;  /* 0x0000006d4400720b */ /* 0x000fc80003f5c000 */
[----:B------:R-:W-:Y:S02]  /*2a0b0*/  FSEL R37, R37, RZ, !P2 ;  /* 0x000000ff25257208 */ /* 0x000fe40005000000 */
[----:B------:R-:W-:-:S03]  /*2a0c0*/  PLOP3.LUT P2, PT, P2, PT, PT, 0x8, 0x80 ;  /* 0x000000000080781c */ /* 0x000fc6000174e170 */
[----:B------:R-:W-:Y:S01]  /*2a0d0*/  FADD.FTZ R37, R37, R59 ;  /* 0x0000003b25257221 */ /* 0x000fe20000010000 */
[----:B------:R-:W-:Y:S01]  /*2a0e0*/  IMAD.MOV.U32 R59, RZ, RZ, R4 ;  /* 0x000000ffff3b7224 */ /* 0x000fe200078e0004 */
        /* <DEDUP_REMOVED lines=9> */
.L_x_1074:
        /* <DEDUP_REMOVED lines=12> */
.L_x_1076:
[----:B------:R-:W-:Y:S05]  /*2a240*/  BSYNC.RECONVERGENT B2 ;  /* 0x0000000000027941 */ /* 0x000fea0003800200 */
.L_x_1075:
        /* <DEDUP_REMOVED lines=54> */
[----:B------:R-:W-:-:S03]  /*2a5b0*/  IMAD.MOV.U32 R69, RZ, RZ, RZ ;  /* 0x000000ffff457224 */ /* 0x000fc600078e00ff */
[----:B------:R-:W-:-:S04]  /*2a5c0*/  IMAD.WIDE.U32 R6, R6, -0x2daee0ad, RZ ;  /* 0xd2511f5306067825 */ /* 0x000fc800078e00ff */
[----:B------:R-:W-:Y:S01]  /*2a5d0*/  IMAD.MOV.U32 R156, RZ, RZ, R6 ;  /* 0x000000ffff9c7224 */ /* 0x000fe200078e0006 */
[----:B------:R-:W-:Y:S01]  /*2a5e0*/  LOP3.LUT R8, R72, UR13, R7, 0x96, !PT ;  /* 0x0000000d48087c12 */ /* 0x000fe2000f8e9607 */
[----:B------:R-:W-:Y:S01]  /*2a5f0*/  UIADD3 UR13, UPT, UPT, UR4, -0x700cb87f, URZ ;  /* 0x8ff34781040d7890 */ /* 0x000fe2000fffe0ff */
[----:B------:R-:W-:-:S05]  /*2a600*/  IMAD.WIDE.U32 R6, R4, -0x326172a9, RZ ;  /* 0xcd9e8d5704067825 */ /* 0x000fca00078e00ff */
[----:B------:R-:W-:Y:S02]  /*2a610*/  LOP3.LUT R7, R68, UR13, R7, 0x96, !PT ;  /* 0x0000000d44077c12 */ /* 0x000fe4000f8e9607 */
[----:B------:R-:W-:-:S07]  /*2a620*/  MOV R4, R6 ;  /* 0x0000000600047202 */ /* 0x000fce0000000f00 */
.L_x_1073:
[----:B------:R-:W-:Y:S05]  /*2a630*/  BSYNC.RECONVERGENT B1 ;  /* 0x0000000000017941 */ /* 0x000fea0003800200 */
.L_x_1072:
        /* <DEDUP_REMOVED lines=26> */
.L_x_1079:
        /* <DEDUP_REMOVED lines=12> */
.L_x_1081:
[----:B------:R-:W-:Y:S05]  /*2a8a0*/  BSYNC.RECONVERGENT B2 ;  /* 0x0000000000027941 */ /* 0x000fea0003800200 */
.L_x_1080:
        /* <DEDUP_REMOVED lines=62> */
.L_x_1078:
[----:B------:R-:W-:Y:S05]  /*2ac90*/  BSYNC.RECONVERGENT B1 ;  /* 0x0000000000017941 */ /* 0x000fea0003800200 */
.L_x_1077:
        /* <DEDUP_REMOVED lines=23> */
.L_x_1084:
        /* <DEDUP_REMOVED lines=12> */
.L_x_1086:
[----:B------:R-:W-:Y:S05]  /*2aed0*/  BSYNC.RECONVERGENT B2 ;  /* 0x0000000000027941 */ /* 0x000fea0003800200 */
.L_x_1085:
        /* <DEDUP_REMOVED lines=62> */
.L_x_1083:
[----:B------:R-:W-:Y:S05]  /*2b2c0*/  BSYNC.RECONVERGENT B1 ;  /* 0x0000000000017941 */ /* 0x000fea0003800200 */
.L_x_1082:
[----:B------:R-:W-:Y:S01]  /*2b2d0*/  I2FP.F32.U32 R6, R69 ;  /* 0x0000004500067245 */ /* 0x000fe20000201000 */
[----:B------:R-:W-:Y:S01]  /*2b2e0*/  BSSY.RECONVERGENT B1, `(.L_x_1087) ;  /* 0x0000067000017945 */ /* 0x000fe20003800200 */
[----:B------:R-:W-:Y:S02]  /*2b2f0*/  ISETP.NE.AND P6, PT, R70, 0x1, PT ;  /* 0x000000014600780c */ /* 0x000fe40003fc5270 */
[----:B------:R-:W-:Y:S01]  /*2b300*/  PRMT R69, R71, 0x7632, R69 ;  /* 0x0000763247457816 */ /* 0x000fe20000000045 */
[----:B------:R-:W-:-:S05]  /*2b310*/  FFMA.FTZ R6, R6, R157, 1.1641532182693481445e-10 ;  /* 0x2f00000006067423 */ /* 0x000fca000001009d */
[----:B------:R-:W-:Y:S01]  /*2b320*/  FSETP.GTU.FTZ.AND P5, PT, R6, R109, PT ;  /* 0x0000006d0600720b */ /* 0x000fe20003fbc000 */
[C---:B------:R-:W-:Y:S01]  /*2b330*/  IMAD.U32 R6, R75.reuse, 0x10000, RZ ;  /* 0x000100004b067824 */ /* 0x040fe200078e00ff */
[----:B------:R-:W-:-:S03]  /*2b340*/  PRMT R75, R75, 0x7632, R75 ;  /* 0x000076324b4b7816 */ /* 0x000fc6000000004b */
[----:B------:R-:W-:-:S04]  /*2b350*/  FMUL.FTZ R6, R6, R110 ;  /* 0x0000006e06067220 */ /* 0x000fc80000410000 */
[----:B------:R-:W-:-:S05]  /*2b360*/  FMUL.FTZ R6, R6, R102 ;  /* 0x0000006606067220 */ /* 0x000fca0000410000 */
[----:B------:R-:W-:Y:S02]  /*2b370*/  FSEL R74, R6, RZ, !P5 ;  /* 0x000000ff064a7208 */ /* 0x000fe40006800000 */
[----:B------:R-:W-:Y:S01]  /*2b380*/  SHF.L.U32 R6, R71, 0x10, RZ ;  /* 0x0000001047067819 */ /* 0x000fe200000006ff */
[----:B------:R-:W-:Y:S01]  /*2b390*/  IMAD.MOV.U32 R71, RZ, RZ, R4 ;  /* 0x000000ffff477224 */ /* 0x000fe200078e0004 */
[----:B------:R-:W-:-:S03]  /*2b3a0*/  PLOP3.LUT P5, PT, P5, PT, PT, 0x8, 0x80 ;  /* 0x000000000080781c */ /* 0x000fc60002fae170 */
        /* <DEDUP_REMOVED lines=12> */
.L_x_1089:
        /* <DEDUP_REMOVED lines=15> */
.L_x_1091:
[----:B------:R-:W-:Y:S05]  /*2b560*/  BSYNC.RECONVERGENT B2 ;  /* 0x0000000000027941 */ /* 0x000fea0003800200 */
.L_x_1090:
        /* <DEDUP_REMOVED lines=62> */
.L_x_1088:
[----:B------:R-:W-:Y:S05]  /*2b950*/  BSYNC.RECONVERGENT B1 ;  /* 0x0000000000017941 */ /* 0x000fea0003800200 */
.L_x_1087:
[----:B------:R-:W-:Y:S01]  /*2b960*/  I2FP.F32.U32 R70, R71 ;  /* 0x0000004700467245 */ /* 0x000fe20000201000 */
[----:B------:R-:W-:Y:S02]  /*2b970*/  IMAD.U32 R75, R75, 0x10000, RZ ;  /* 0x000100004b4b7824 */ /* 0x000fe400078e00ff */
[----:B------:R-:W-:Y:S02]  /*2b980*/  IMAD.U32 R69, R69, 0x10000, RZ ;  /* 0x0001000045457824 */ /* 0x000fe400078e00ff */
        /* <DEDUP_REMOVED lines=12> */
.L_x_1051:
[----:B------:R-:W-:Y:S01]  /*2ba50*/  ISETP.NE.AND P0, PT, R6, 0x1, PT ;  /* 0x000000010600780c */ /* 0x000fe20003f05270 */
[----:B------:R-:W-:Y:S01]  /*2ba60*/  BSSY.RECONVERGENT B1, `(.L_x_1093) ;  /* 0x000005a000017945 */ /* 0x000fe20003800200 */
[----:B------:R-:W-:Y:S02]  /*2ba70*/  HFMA2 R37, -RZ, RZ, 0, 1.1920928955078125e-07 ;  /* 0x00000002ff257431 */ /* 0x000fe400000001ff */
[----:B------:R-:W-:Y:S02]  /*2ba80*/  IMAD.MOV.U32 R15, RZ, RZ, R4 ;  /* 0x000000ffff0f7224 */ /* 0x000fe400078e0004 */
[----:B------:R-:W-:-:S07]  /*2ba90*/  IMAD.MOV.U32 R156, RZ, RZ, R109 ;  /* 0x000000ffff9c7224 */ /* 0x000fce00078e006d */
[----:B------:R-:W-:Y:S05]  /*2baa0*/  @!P0 BRA `(.L_x_1094) ;  /* 0x0000000400548947 */ /* 0x000fea0003800000 */
[----:B------:R-:W-:-:S13]  /*2bab0*/  ISETP.NE.AND P0, PT, R6, 0x3, PT ;  /* 0x000000030600780c */ /* 0x000fda0003f05270 */
[----:B------:R-:W-:Y:S05]  /*2bac0*/  @!P0 BRA `(.L_x_1095) ;  /* 0x0000000000208947 */ /* 0x000fea0003800000 */
[----:B------:R-:W-:-:S13]  /*2bad0*/  ISETP.NE.AND P0, PT, R6, 0x2, PT ;  /* 0x000000020600780c */ /* 0x000fda0003f05270 */
[----:B------:R-:W-:Y:S01]  /*2bae0*/  @!P0 MOV R37, 0x3 ;  /* 0x0000000300258802 */ /* 0x000fe20000000f00 */
[----:B------:R-:W-:Y:S01]  /*2baf0*/  @!P0 IMAD.MOV.U32 R156, RZ, RZ, R109 ;  /* 0x000000ffff9c8224 */ /* 0x000fe200078e006d */
[----:B------:R-:W-:Y:S01]  /*2bb00*/  @P0 MOV R156, R109 ;  /* 0x0000006d009c0202 */ /* 0x000fe20000000f00 */
[----:B------:R-:W-:Y:S02]  /*2bb10*/  @!P0 IMAD.MOV.U32 R15, RZ, RZ, R8 ;  /* 0x000000ffff0f8224 */ /* 0x000fe400078e0008 */
[----:B------:R-:W-:Y:S02]  /*2bb20*/  @P0 VIADD R37, R6, 0x1 ;  /* 0x0000000106250836 */ /* 0x000fe40000000000 */
[----:B------:R-:W-:Y:S01]  /*2bb30*/  @P0 IMAD.MOV.U32 R15, RZ, RZ, R7 ;  /* 0x000000ffff0f0224 */ /* 0x000fe200078e0007 */
[----:B------:R-:W-:Y:S06]  /*2bb40*/  BRA `(.L_x_1094) ;  /* 0x00000004002c7947 */ /* 0x000fec0003800000 */
.L_x_1095:
        /* <DEDUP_REMOVED lines=12> */
.L_x_1097:
[----:B------:R-:W-:Y:S05]  /*2bc10*/  BSYNC.RECONVERGENT B2 ;  /* 0x0000000000027941 */ /* 0x000fea0003800200 */
.L_x_1096:
[----:B------:R-:W-:Y:S01]  /*2bc20*/  IMAD.WIDE.U32 R70, R9, -0x2daee0ad, RZ ;  /* 0xd2511f5309467825 */ /* 0x000fe200078e00ff */
[----:B------:R-:W-:Y:S01]  /*2bc30*/  UIADD3 UR13, UPT, UPT, UR4, -0x61c88647, URZ ;  /* 0x9e3779b9040d7890 */ /* 0x000fe2000fffe0ff */
[----:B------:R-:W-:Y:S02]  /*2bc40*/  MOV R15, R109 ;  /* 0x0000006d000f7202 */ /* 0x000fe40000000f00 */
[----:B------:R-:W-:Y:S01]  /*2bc50*/  IMAD.WIDE.U32 R68, R12, -0x326172a9, RZ ;  /* 0xcd9e8d570c447825 */ /* 0x000fe200078e00ff */
[----:B------:R-:W-:-:S03]  /*2bc60*/  LOP3.LUT R6, R3, UR5, R71, 0x96, !PT ;  /* 0x0000000503067c12 */ /* 0x000fc6000f8e9647 */
[----:B------:R-:W-:Y:S01]  /*2bc70*/  IMAD.MOV.U32 R37, RZ, RZ, RZ ;  /* 0x000000ffff257224 */ /* 0x000fe200078e00ff */
        /* <DEDUP_REMOVED lines=56> */
.L_x_1094:
[----:B------:R-:W-:Y:S05]  /*2c000*/  BSYNC.RECONVERGENT B1 ;  /* 0x0000000000017941 */ /* 0x000fea0003800200 */
.L_x_1093:
[----:B------:R-:W0:Y:S01]  /*2c010*/  LDC R102, c[0x0][0x408] ;  /* 0x00010200ff667b82 */ /* 0x000e220000000800 */
[----:B------:R-:W-:Y:S01]  /*2c020*/  I2FP.F32.U32 R15, R15 ;  /* 0x0000000f000f7245 */ /* 0x000fe20000201000 */
[----:B------:R-:W-:Y:S01]  /*2c030*/  IMAD.MOV.U32 R157, RZ, RZ, 0x2f800000 ;  /* 0x2f800000ff9d7424 */ /* 0x000fe200078e00ff */
[----:B-----5:R-:W-:Y:S01]  /*2c040*/  SHF.L.U32 R6, R72, 0x10, RZ ;  /* 0x0000001048067819 */ /* 0x020fe200000006ff */
[----:B------:R-:W-:Y:S01]  /*2c050*/  BSSY.RECONVERGENT B1, `(.L_x_1098) ;  /* 0x0000062000017945 */ /* 0x000fe20003800200 */
[----:B------:R-:W-:Y:S01]  /*2c060*/  LOP3.LUT R0, R0, 0xfffffffd, RZ, 0xc0, !PT ;  /* 0xfffffffd00007812 */ /* 0x000fe200078ec0ff */
[----:B------:R-:W-:Y:S01]  /*2c070*/  FFMA.FTZ R15, R15, R157, 1.1641532182693481445e-10 ;  /* 0x2f0000000f0f7423 */ /* 0x000fe2000001009d */
[----:B------:R-:W-:Y:S01]  /*2c080*/  PRMT R72, R72, 0x7632, R72 ;  /* 0x0000763248487816 */ /* 0x000fe20000000048 */
[----:B------:R-:W1:Y:S01]  /*2c090*/  LDC R109, c[0x0][0x404] ;  /* 0x00010100ff6d7b82 */ /* 0x000e620000000800 */
[----:B------:R-:W-:-:S04]  /*2c0a0*/  FMUL.FTZ R6, R6, R110 ;  /* 0x0000006e06067220 */ /* 0x000fc80000410000 */
[----:B0-----:R-:W-:Y:S01]  /*2c0b0*/  FMUL.FTZ R6, R6, R102 ;  /* 0x0000006606067220 */ /* 0x001fe20000410000 */
[----:B-1----:R-:W-:Y:S01]  /*2c0c0*/  FSETP.GTU.FTZ.AND P0, PT, R15, R109, PT ;  /* 0x0000006d0f00720b */ /* 0x002fe20003f1c000 */
[----:B------:R-:W-:-:S03]  /*2c0d0*/  IMAD.MOV.U32 R15, RZ, RZ, R4 ;  /* 0x000000ffff0f7224 */ /* 0x000fc600078e0004 */
[----:B------:R-:W-:Y:S01]  /*2c0e0*/  FSEL R16, R6, RZ, !P0 ;  /* 0x000000ff06107208 */ /* 0x000fe20004000000 */
[----:B------:R-:W-:Y:S01]  /*2c0f0*/  IMAD.MOV.U32 R6, RZ, RZ, 0x2 ;  /* 0x00000002ff067424 */ /* 0x000fe200078e00ff */
[----:B------:R-:W-:-:S13]  /*2c100*/  PLOP3.LUT P0, PT, P0, PT, PT, 0x8, 0x80 ;  /* 0x000000000080781c */ /* 0x000fda000070e170 */
[----:B------:R-:W-:Y:S02]  /*2c110*/  @P0 LOP3.LUT R0, R0, 0x2, RZ, 0xfc, !PT ;  /* 0x0000000200000812 */ /* 0x000fe400078efcff */
[----:B------:R-:W-:-:S13]  /*2c120*/  ISETP.NE.AND P0, PT, R37, 0x1, PT ;  /* 0x000000012500780c */ /* 0x000fda0003f05270 */
[----:B------:R-:W-:Y:S05]  /*2c130*/  @!P0 BRA `(.L_x_1099) ;  /* 0x00000004004c8947 */ /* 0x000fea0003800000 */
        /* <DEDUP_REMOVED lines=8> */
.L_x_1100:
        /* <DEDUP_REMOVED lines=12> */
.L_x_1102:
[----:B------:R-:W-:Y:S05]  /*2c280*/  BSYNC.RECONVERGENT B2 ;  /* 0x0000000000027941 */ /* 0x000fea0003800200 */
.L_x_1101:
        /* <DEDUP_REMOVED lines=62> */
.L_x_1099:
[----:B------:R-:W-:Y:S05]  /*2c670*/  BSYNC.RECONVERGENT B1 ;  /* 0x0000000000017941 */ /* 0x000fea0003800200 */
.L_x_1098:
[----:B------:R-:W-:Y:S01]  /*2c680*/  I2FP.F32.U32 R15, R15 ;  /* 0x0000000f000f7245 */ /* 0x000fe20000201000 */
[----:B------:R-:W-:Y:S01]  /*2c690*/  BSSY.RECONVERGENT B1, `(.L_x_1103) ;  /* 0x000005f000017945 */ /* 0x000fe20003800200 */
[----:B------:R-:W-:Y:S01]  /*2c6a0*/  SHF.L.U32 R72, R72, 0x10, RZ ;  /* 0x0000001048487819 */ /* 0x000fe200000006ff */
[----:B------:R-:W-:Y:S01]  /*2c6b0*/  IMAD.MOV.U32 R59, RZ, RZ, 0x2 ;  /* 0x00000002ff3b7424 */ /* 0x000fe200078e00ff */
[----:B------:R-:W-:Y:S01]  /*2c6c0*/  ISETP.NE.AND P1, PT, R6, 0x1, PT ;  /* 0x000000010600780c */ /* 0x000fe20003f25270 */
[----:B------:R-:W-:Y:S01]  /*2c6d0*/  FFMA.FTZ R15, R15, R157, 1.1641532182693481445e-10 ;  /* 0x2f0000000f0f7423 */ /* 0x000fe2000001009d */
[----:B------:R-:W-:Y:S02]  /*2c6e0*/  IMAD.MOV.U32 R37, RZ, RZ, R4 ;  /* 0x000000ffff257224 */ /* 0x000fe400078e0004 */
[----:B------:R-:W-:Y:S02]  /*2c6f0*/  FMUL.FTZ R72, R72, R110 ;  /* 0x0000006e48487220 */ /* 0x000fe40000410000 */
[----:B------:R-:W-:-:S02]  /*2c700*/  FSETP.GTU.FTZ.AND P0, PT, R15, R109, PT ;  /* 0x0000006d0f00720b */ /* 0x000fc40003f1c000 */
[----:B------:R-:W-:-:S05]  /*2c710*/  FMUL.FTZ R15, R72, R102 ;  /* 0x00000066480f7220 */ /* 0x000fca0000410000 */
[----:B------:R-:W-:Y:S02]  /*2c720*/  FSEL R15, R15, RZ, !P0 ;  /* 0x000000ff0f0f7208 */ /* 0x000fe40004000000 */
[----:B------:R-:W-:Y:S01]  /*2c730*/  PLOP3.LUT P0, PT, P0, PT, PT, 0x8, 0x80 ;  /* 0x000000000080781c */ /* 0x000fe2000070e170 */
[----:B------:R-:W-:-:S12]  /*2c740*/  @!P1 BRA `(.L_x_1104) ;  /* 0x00000004004c9947 */ /* 0x000fd80003800000 */
        /* <DEDUP_REMOVED lines=8> */
.L_x_1105:
        /* <DEDUP_REMOVED lines=12> */
.L_x_1107:
[----:B------:R-:W-:Y:S05]  /*2c890*/  BSYNC.RECONVERGENT B2 ;  /* 0x0000000000027941 */ /* 0x000fea0003800200 */
.L_x_1106:
        /* <DEDUP_REMOVED lines=62> */
.L_x_1104:
[----:B------:R-:W-:Y:S05]  /*2cc80*/  BSYNC.RECONVERGENT B1 ;  /* 0x0000000000017941 */ /* 0x000fea0003800200 */
.L_x_1103:
        /* <DEDUP_REMOVED lines=22> */
.L_x_1110:
        /* <DEDUP_REMOVED lines=12> */
.L_x_1112:
[----:B------:R-:W-:Y:S05]  /*2ceb0*/  BSYNC.RECONVERGENT B2 ;  /* 0x0000000000027941 */ /* 0x000fea0003800200 */
.L_x_1111:
        /* <DEDUP_REMOVED lines=62> */
.L_x_1109:
[----:B------:R-:W-:Y:S05]  /*2d2a0*/  BSYNC.RECONVERGENT B1 ;  /* 0x0000000000017941 */ /* 0x000fea0003800200 */
.L_x_1108:
        /* <DEDUP_REMOVED lines=21> */
.L_x_1115:
        /* <DEDUP_REMOVED lines=12> */
.L_x_1117:
[----:B------:R-:W-:Y:S05]  /*2d4c0*/  BSYNC.RECONVERGENT B2 ;  /* 0x0000000000027941 */ /* 0x000fea0003800200 */
.L_x_1116:
        /* <DEDUP_REMOVED lines=62> */
.L_x_1114:
[----:B------:R-:W-:Y:S05]  /*2d8b0*/  BSYNC.RECONVERGENT B1 ;  /* 0x0000000000017941 */ /* 0x000fea0003800200 */
.L_x_1113:
        /* <DEDUP_REMOVED lines=23> */
.L_x_1120:
        /* <DEDUP_REMOVED lines=12> */
.L_x_1122:
[----:B------:R-:W-:Y:S05]  /*2daf0*/  BSYNC.RECONVERGENT B2 ;  /* 0x0000000000027941 */ /* 0x000fea0003800200 */
.L_x_1121:
        /* <DEDUP_REMOVED lines=62> */
.L_x_1119:
[----:B------:R-:W-:Y:S05]  /*2dee0*/  BSYNC.RECONVERGENT B1 ;  /* 0x0000000000017941 */ /* 0x000fea0003800200 */
.L_x_1118:
        /* <DEDUP_REMOVED lines=21> */
.L_x_1125:
        /* <DEDUP_REMOVED lines=12> */
.L_x_1127:
[----:B------:R-:W-:Y:S05]  /*2e100*/  BSYNC.RECONVERGENT B2 ;  /* 0x0000000000027941 */ /* 0x000fea0003800200 */
.L_x_1126:
        /* <DEDUP_REMOVED lines=62> */
.L_x_1124:
[----:B------:R-:W-:Y:S05]  /*2e4f0*/  BSYNC.RECONVERGENT B1 ;  /* 0x0000000000017941 */ /* 0x000fea0003800200 */
.L_x_1123:
        /* <DEDUP_REMOVED lines=23> */
.L_x_1130:
        /* <DEDUP_REMOVED lines=15> */
.L_x_1132:
[----:B------:R-:W-:Y:S05]  /*2e760*/  BSYNC.RECONVERGENT B2 ;  /* 0x0000000000027941 */ /* 0x000fea0003800200 */
.L_x_1131:
        /* <DEDUP_REMOVED lines=62> */
.L_x_1129:
[----:B------:R-:W-:Y:S05]  /*2eb50*/  BSYNC.RECONVERGENT B1 ;  /* 0x0000000000017941 */ /* 0x000fea0003800200 */
.L_x_1128:
        /* <DEDUP_REMOVED lines=12> */
.L_x_1092:
[----:B------:R-:W0:Y:S01]  /*2ec20*/  LDC.64 R72, c[0x0][0x3a8] ;  /* 0x0000ea00ff487b82 */ /* 0x000e220000000a00 */
[----:B------:R-:W-:Y:S01]  /*2ec30*/  MOV R109, R156 ;  /* 0x0000009c006d7202 */ /* 0x000fe20000000f00 */
        /* <DEDUP_REMOVED lines=16> */
[----:B0-----:R-:W-:-:S04]  /*2ed40*/  IMAD.WIDE.U32 R70, R111, 0x8, R70 ;  /* 0x000000086f467825 */ /* 0x001fc800078e0046 */
[----:B------:R-:W-:Y:S01]  /*2ed50*/  VIADD R111, R111, 0x20 ;  /* 0x000000206f6f7836 */ /* 0x000fe20000000000 */
[----:B------:R0:W-:Y:S06]  /*2ed60*/  STG.E.64 desc[UR6][R70.64], R68 ;  /* 0x0000004446007986 */ /* 0x0001ec000c101b06 */
.L_x_1050:
[----:B------:R-:W-:Y:S05]  /*2ed70*/  BSYNC.RECONVERGENT B0 ;  /* 0x0000000000007941 */ /* 0x000fea0003800200 */
.L_x_1049:
        /* <DEDUP_REMOVED lines=8> */
[----:B------:R-:W-:-:S04]  /*2ee00*/  UISETP.NE.U32.AND UP1, UPT, UR8, URZ, UPT ;  /* 0x000000ff0800728c */ /* 0x000fc8000bf25070 */
[----:B------:R-:W-:-:S09]  /*2ee10*/  UISETP.NE.AND.EX UP1, UPT, UR9, URZ, UPT, UP1 ;  /* 0x000000ff0900728c */ /* 0x000fd2000bf25310 */
[----:B------:R-:W-:Y:S05]  /*2ee20*/  BRA.U !UP1, `(.L_x_1135) ;  /* 0x0000003109d07547 */ /* 0x000fea000b800000 */
        /* <DEDUP_REMOVED lines=14> */
[--C-:B------:R-:W-:Y:S01]  /*2ef10*/  @!P0 IMAD.MOV.U32 R156, RZ, RZ, R109.reuse ;  /* 0x000000ffff9c8224 */ /* 0x100fe200078e006d */
[----:B------:R-:W-:Y:S01]  /*2ef20*/  @P0 IADD3 R35, PT, PT, R6, 0x1, RZ ;  /* 0x0000000106230810 */ /* 0x000fe20007ffe0ff */
[----:B------:R-:W-:Y:S02]  /*2ef30*/  @P0 IMAD.MOV.U32 R156, RZ, RZ, R109 ;  /* 0x000000ffff9c0224 */ /* 0x000fe400078e006d */
[----:B------:R-:W-:Y:S01]  /*2ef40*/  @P0 IMAD.MOV.U32 R13, RZ, RZ, R7 ;  /* 0x000000ffff0d0224 */ /* 0x000fe200078e0007 */
[----:B------:R-:W-:Y:S06]  /*2ef50*/  BRA `(.L_x_1137) ;  /* 0x00000004002c7947 */ /* 0x000fec0003800000 */
.L_x_1138:
        /* <DEDUP_REMOVED lines=12> */
.L_x_1140:
[----:B------:R-:W-:Y:S05]  /*2f020*/  BSYNC.RECONVERGENT B2 ;  /* 0x0000000000027941 */ /* 0x000fea0003800200 */
.L_x_1139:
        /* <DEDUP_REMOVED lines=62> */
.L_x_1137:
[----:B------:R-:W-:Y:S05]  /*2f410*/  BSYNC.RECONVERGENT B1 ;  /* 0x0000000000017941 */ /* 0x000fea0003800200 */
.L_x_1136:
[----:B------:R-:W0:Y:S01]  /*2f420*/  LDC R104, c[0x0][0x408] ;  /* 0x00010200ff687b82 */ /* 0x000e220000000800 */
[----:B------:R-:W-:Y:S01]  /*2f430*/  I2FP.F32.U32 R13, R13 ;  /* 0x0000000d000d7245 */ /* 0x000fe20000201000 */
[----:B------:R-:W-:Y:S01]  /*2f440*/  IMAD.MOV.U32 R157, RZ, RZ, 0x2f800000 ;  /* 0x2f800000ff9d7424 */ /* 0x000fe200078e00ff */
[----:B------:R-:W-:Y:S01]  /*2f450*/  LOP3.LUT R0, R0, 0xfffffffd, RZ, 0xc0, !PT ;  /* 0xfffffffd00007812 */ /* 0x000fe200078ec0ff */
[C---:B-----5:R-:W-:Y:S01]  /*2f460*/  IMAD.U32 R6, R68.reuse, 0x10000, RZ ;  /* 0x0001000044067824 */ /* 0x060fe200078e00ff */
[----:B------:R-:W-:Y:S01]  /*2f470*/  BSSY.RECONVERGENT B1, `(.L_x_1141) ;  /* 0x0000064000017945 */ /* 0x000fe20003800200 */
[----:B------:R-:W-:Y:S01]  /*2f480*/  FFMA.FTZ R13, R13, R157, 1.1641532182693481445e-10 ;  /* 0x2f0000000d0d7423 */ /* 0x000fe2000001009d */
[----:B------:R-:W-:Y:S01]  /*2f490*/  PRMT R68, R68, 0x7632, R68 ;  /* 0x0000763244447816 */ /* 0x000fe20000000044 */
[----:B------:R-:W1:Y:S01]  /*2f4a0*/  LDC R109, c[0x0][0x404] ;  /* 0x00010100ff6d7b82 */ /* 0x000e620000000800 */
[----:B------:R-:W-:-:S04]  /*2f4b0*/  FMUL.FTZ R6, R6, R110 ;  /* 0x0000006e06067220 */ /* 0x000fc80000410000 */
[----:B0-----:R-:W-:Y:S01]  /*2f4c0*/  FMUL.FTZ R6, R6, R104 ;  /* 0x0000006806067220 */ /* 0x001fe20000410000 */
[----:B-1----:R-:W-:Y:S01]  /*2f4d0*/  FSETP.GTU.FTZ.AND P0, PT, R13, R109, PT ;  /* 0x0000006d0d00720b */ /* 0x002fe20003f1c000 */
[----:B------:R-:W-:-:S03]  /*2f4e0*/  IMAD.MOV.U32 R13, RZ, RZ, R4 ;  /* 0x000000ffff0d7224 */ /* 0x000fc600078e0004 */
[----:B------:R-:W-:Y:S02]  /*2f4f0*/  FSEL R14, R6, RZ, !P0 ;  /* 0x000000ff060e7208 */ /* 0x000fe40004000000 */
[----:B------:R-:W-:Y:S02]  /*2f500*/  PLOP3.LUT P0, PT, P0, PT, PT, 0x8, 0x80 ;  /* 0x000000000080781c */ /* 0x000fe4000070e170 */
[C---:B------:R-:W-:Y:S02]  /*2f510*/  SHF.L.U32 R6, R72.reuse, 0x10, RZ ;  /* 0x0000001048067819 */ /* 0x040fe400000006ff */
[----:B------:R-:W-:-:S03]  /*2f520*/  PRMT R72, R72, 0x7632, R72 ;  /* 0x0000763248487816 */ /* 0x000fc60000000048 */
[----:B------:R-:W-:Y:S01]  /*2f530*/  FADD.FTZ R14, R14, R6 ;  /* 0x000000060e0e7221 */ /* 0x000fe20000010000 */
[----:B------:R-:W-:-:S05]  /*2f540*/  IMAD.MOV.U32 R6, RZ, RZ, 0x2 ;  /* 0x00000002ff067424 */ /* 0x000fca00078e00ff */
        /* <DEDUP_REMOVED lines=11> */
.L_x_1143:
        /* <DEDUP_REMOVED lines=12> */
.L_x_1145:
[----:B------:R-:W-:Y:S05]  /*2f6c0*/  BSYNC.RECONVERGENT B2 ;  /* 0x0000000000027941 */ /* 0x000fea0003800200 */
.L_x_1144:
        /* <DEDUP_REMOVED lines=62> */
.L_x_1142:
[----:B------:R-:W-:Y:S05]  /*2fab0*/  BSYNC.RECONVERGENT B1 ;  /* 0x0000000000017941 */ /* 0x000fea0003800200 */
.L_x_1141:
        /* <DEDUP_REMOVED lines=8> */
[----:B------:R-:W-:Y:S01]  /*2fb40*/  FMUL.FTZ R13, R68, R110 ;  /* 0x0000006e440d7220 */ /* 0x000fe20000410000 */
[----:B------:R-:W-:-:S03]  /*2fb50*/  IMAD.MOV.U32 R68, RZ, RZ, 0x2 ;  /* 0x00000002ff447424 */ /* 0x000fc600078e00ff */
[----:B------:R-:W-:-:S05]  /*2fb60*/  FMUL.FTZ R13, R13, R104 ;  /* 0x000000680d0d7220 */ /* 0x000fca0000410000 */
        /* <DEDUP_REMOVED lines=12> */
.L_x_1148:
        /* <DEDUP_REMOVED lines=12> */
.L_x_1150:
[----:B------:R-:W-:Y:S05]  /*2fcf0*/  BSYNC.RECONVERGENT B2 ;  /* 0x0000000000027941 */ /* 0x000fea0003800200 */
.L_x_1149:
        /* <DEDUP_REMOVED lines=62> */
.L_x_1147:
[----:B------:R-:W-:Y:S05]  /*300e0*/  BSYNC.RECONVERGENT B1 ;  /* 0x0000000000017941 */ /* 0x000fea0003800200 */
.L_x_1146:
[----:B------:R-:W-:Y:S01]  /*300f0*/  I2FP.F32.U32 R6, R35 ;  /* 0x0000002300067245 */ /* 0x000fe20000201000 */
[----:B------:R-:W-:Y:S01]  /*30100*/  BSSY.RECONVERGENT B1, `(.L_x_1151) ;  /* 0x0000063000017945 */ /* 0x000fe20003800200 */
[----:B------:R-:W-:Y:S01]  /*30110*/  ISETP.NE.AND P2, PT, R68, 0x1, PT ;  /* 0x000000014400780c */ /* 0x000fe20003f45270 */
[----:B------:R-:W-:Y:S01]  /*30120*/  IMAD.MOV.U32 R58, RZ, RZ, R4 ;  /* 0x000000ffff3a7224 */ /* 0x000fe200078e0004 */
        /* <DEDUP_REMOVED lines=21> */
.L_x_1153:
        /* <DEDUP_REMOVED lines=12> */
.L_x_1155:
[----:B------:R-:W-:Y:S05]  /*30340*/  BSYNC.RECONVERGENT B2 ;  /* 0x0000000000027941 */ /* 0x000fea0003800200 */
.L_x_1154:
        /* <DEDUP_REMOVED lines=62> */
.L_x_1152:
[----:B------:R-:W-:Y:S05]  /*30730*/  BSYNC.RECONVERGENT B1 ;  /* 0x0000000000017941 */ /* 0x000fea0003800200 */
.L_x_1151:
[----:B------:R-:W-:Y:S01]  /*30740*/  I2FP.F32.U32 R58, R58 ;  /* 0x0000003a003a7245 */ /* 0x000fe20000201000 */
[----:B------:R-:W-:Y:S01]  /*30750*/  IMAD.U32 R35, R35, 0x10000, RZ ;  /* 0x0001000023237824 */ /* 0x000fe200078e00ff */
[----:B------:R-:W-:Y:S01]  /*30760*/  ISETP.NE.AND P3, PT, R6, 0x1, PT ;  /* 0x000000010600780c */ /* 0x000fe20003f65270 */
[----:B------:R-:W-:Y:S01]  /*30770*/  BSSY.RECONVERGENT B1, `(.L_x_1156) ;  /* 0x000005f000017945 */ /* 0x000fe20003800200 */
[----:B------:R-:W-:Y:S01]  /*30780*/  SHF.L.U32 R57, R57, 0x10, RZ ;  /* 0x0000001039397819 */ /* 0x000fe200000006ff */
[----:B------:R-:W-:Y:S01]  /*30790*/  FFMA.FTZ R58, R58, R157, 1.1641532182693481445e-10 ;  /* 0x2f0000003a3a7423 */ /* 0x000fe2000001009d */
[----:B------:R-:W-:Y:S01]  /*307a0*/  FMUL.FTZ R35, R35, R110 ;  /* 0x0000006e23237220 */ /* 0x000fe20000410000 */
[----:B------:R-:W-:-:S03]  /*307b0*/  IMAD.MOV.U32 R68, RZ, RZ, 0x2 ;  /* 0x00000002ff447424 */ /* 0x000fc600078e00ff */
        /* <DEDUP_REMOVED lines=15> */
.L_x_1158:
        /* <DEDUP_REMOVED lines=12> */
.L_x_1160:
[----:B------:R-:W-:Y:S05]  /*30970*/  BSYNC.RECONVERGENT B2 ;  /* 0x0000000000027941 */ /* 0x000fea0003800200 */
.L_x_1159:
        /* <DEDUP_REMOVED lines=62> */
.L_x_1157:
[----:B------:R-:W-:Y:S05]  /*30d60*/  BSYNC.RECONVERGENT B1 ;  /* 0x0000000000017941 */ /* 0x000fea0003800200 */
.L_x_1156:
        /* <DEDUP_REMOVED lines=12> */
[----:B------:R-:W-:Y:S02]  /*30e30*/  PRMT R74, R74, 0x7632, R74 ;  /* 0x000076324a4a7816 */ /* 0x000fe4000000004a */
[----:B------:R-:W-:Y:S01]  /*30e40*/  PLOP3.LUT P3, PT, P3, PT, PT, 0x8, 0x80 ;  /* 0x000000000080781c */ /* 0x000fe20001f6e170 */
[----:B------:R-:W-:Y:S01]  /*30e50*/  FADD.FTZ R58, R58, R6 ;  /* 0x000000063a3a7221 */ /* 0x000fe20000010000 */
[----:B------:R-:W-:Y:S01]  /*30e60*/  IMAD.MOV.U32 R6, RZ, RZ, 0x2 ;  /* 0x00000002ff067424 */ /* 0x000fe200078e00ff */
        /* <DEDUP_REMOVED lines=9> */
.L_x_1163:
        /* <DEDUP_REMOVED lines=12> */
.L_x_1165:
[----:B------:R-:W-:Y:S05]  /*30fc0*/  BSYNC.RECONVERGENT B2 ;  /* 0x0000000000027941 */ /* 0x000fea0003800200 */
.L_x_1164:
        /* <DEDUP_REMOVED lines=62> */
.L_x_1162:
[----:B------:R-:W-:Y:S05]  /*313b0*/  BSYNC.RECONVERGENT B1 ;  /* 0x0000000000017941 */ /* 0x000fea0003800200 */
.L_x_1161:
[----:B------:R-:W-:Y:S01]  /*313c0*/  I2FP.F32.U32 R57, R57 ;  /* 0x0000003900397245 */ /* 0x000fe20000201000 */
[----:B------:R-:W-:Y:S01]  /*313d0*/  IMAD.U32 R70, R70, 0x10000, RZ ;  /* 0x0001000046467824 */ /* 0x000fe200078e00ff */
[----:B------:R-:W-:Y:S01]  /*313e0*/  ISETP.NE.AND P5, PT, R6, 0x1, PT ;  /* 0x000000010600780c */ /* 0x000fe20003fa5270 */
[----:B------:R-:W-:Y:S01]  /*313f0*/  IMAD.U32 R74, R74, 0x10000, RZ ;  /* 0x000100004a4a7824 */ /* 0x000fe200078e00ff */
[----:B------:R-:W-:Y:S01]  /*31400*/  BSSY.RECONVERGENT B1, `(.L_x_1166) ;  /* 0x000005e000017945 */ /* 0x000fe20003800200 */
[----:B------:R-:W-:Y:S01]  /*31410*/  FFMA.FTZ R57, R57, R157, 1.1641532182693481445e-10 ;  /* 0x2f00000039397423 */ /* 0x000fe2000001009d */
[----:B------:R-:W-:Y:S02]  /*31420*/  HFMA2 R68, -RZ, RZ, 0, 1.1920928955078125e-07 ;  /* 0x00000002ff447431 */ /* 0x000fe400000001ff */
[----:B------:R-:W-:Y:S02]  /*31430*/  IMAD.MOV.U32 R69, RZ, RZ, R4 ;  /* 0x000000ffff457224 */ /* 0x000fe400078e0004 */
[----:B------:R-:W-:Y:S01]  /*31440*/  FSETP.GTU.FTZ.AND P4, PT, R57, R109, PT ;  /* 0x0000006d3900720b */ /* 0x000fe20003f9c000 */
[----:B------:R-:W-:-:S04]  /*31450*/  FMUL.FTZ R57, R70, R110 ;  /* 0x0000006e46397220 */ /* 0x000fc80000410000 */
        /* <DEDUP_REMOVED lines=13> */
.L_x_1168:
        /* <DEDUP_REMOVED lines=12> */
.L_x_1170:
[----:B------:R-:W-:Y:S05]  /*315f0*/  BSYNC.RECONVERGENT B2 ;  /* 0x0000000000027941 */ /* 0x000fea0003800200 */
.L_x_1169:
        /* <DEDUP_REMOVED lines=58> */
[----:B------:R-:W-:-:S05]  /*319a0*/  IMAD.WIDE.U32 R6, R4, -0x326172a9, RZ ;  /* 0xcd9e8d5704067825 */ /* 0x000fca00078e00ff */
[----:B------:R-:W-:Y:S01]  /*319b0*/  LOP3.LUT R7, R68, UR13, R7, 0x96, !PT ;  /* 0x0000000d44077c12 */ /* 0x000fe2000f8e9607 */
[----:B------:R-:W-:Y:S01]  /*319c0*/  IMAD.MOV.U32 R68, RZ, RZ, RZ ;  /* 0x000000ffff447224 */ /* 0x000fe200078e00ff */
[----:B------:R-:W-:-:S07]  /*319d0*/  MOV R4, R6 ;  /* 0x0000000600047202 */ /* 0x000fce0000000f00 */
.L_x_1167:
[----:B------:R-:W-:Y:S05]  /*319e0*/  BSYNC.RECONVERGENT B1 ;  /* 0x0000000000017941 */ /* 0x000fea0003800200 */
.L_x_1166:
[----:B------:R-:W-:Y:S01]  /*319f0*/  I2FP.F32.U32 R6, R69 ;  /* 0x0000004500067245 */ /* 0x000fe20000201000 */
[----:B------:R-:W-:Y:S01]  /*31a00*/  BSSY.RECONVERGENT B1, `(.L_x_1171) ;  /* 0x0000067000017945 */ /* 0x000fe20003800200 */
[----:B------:R-:W-:Y:S01]  /*31a10*/  ISETP.NE.AND P6, PT, R68, 0x1, PT ;  /* 0x000000014400780c */ /* 0x000fe20003fc5270 */
[----:B------:R-:W-:Y:S01]  /*31a20*/  IMAD.MOV.U32 R69, RZ, RZ, R4 ;  /* 0x000000ffff457224 */ /* 0x000fe200078e0004 */
[----:B------:R-:W-:Y:S01]  /*31a30*/  PRMT R73, R71, 0x7632, R73 ;  /* 0x0000763247497816 */ /* 0x000fe20000000049 */
[----:B------:R-:W-:-:S05]  /*31a40*/  FFMA.FTZ R6, R6, R157, 1.1641532182693481445e-10 ;  /* 0x2f00000006067423 */ /* 0x000fca000001009d */
[----:B------:R-:W-:Y:S01]  /*31a50*/  FSETP.GTU.FTZ.AND P5, PT, R6, R109, PT ;  /* 0x0000006d0600720b */ /* 0x000fe20003fbc000 */
[----:B------:R-:W-:-:S04]  /*31a60*/  IMAD.U32 R6, R71, 0x10000, RZ ;  /* 0x0001000047067824 */ /* 0x000fc800078e00ff */
        /* <DEDUP_REMOVED lines=18> */
.L_x_1173:
        /* <DEDUP_REMOVED lines=15> */
.L_x_1175:
[----:B------:R-:W-:Y:S05]  /*31c80*/  BSYNC.RECONVERGENT B2 ;  /* 0x0000000000027941 */ /* 0x000fea0003800200 */
.L_x_1174:
        /* <DEDUP_REMOVED lines=62> */
.L_x_1172:
[----:B------:R-:W-:Y:S05]  /*32070*/  BSYNC.RECONVERGENT B1 ;  /* 0x0000000000017941 */ /* 0x000fea0003800200 */
.L_x_1171:
[----:B------:R-:W-:Y:S01]  /*32080*/  I2FP.F32.U32 R68, R69 ;  /* 0x0000004500447245 */ /* 0x000fe20000201000 */
[----:B------:R-:W-:Y:S01]  /*32090*/  IMAD.U32 R73, R73, 0x10000, RZ ;  /* 0x0001000049497824 */ /* 0x000fe200078e00ff */
[----:B------:R-:W-:Y:S01]  /*320a0*/  F2FP.BF16.F32.PACK_AB R70, R57, R58 ;  /* 0x0000003a3946723e */ /* 0x000fe200000010ff */
[----:B------:R-:W-:Y:S01]  /*320b0*/  IMAD.U32 R75, R75, 0x10000, RZ ;  /* 0x000100004b4b7824 */ /* 0x000fe200078e00ff */
[----:B------:R-:W-:Y:S01]  /*320c0*/  F2FP.BF16.F32.PACK_AB R69, R35, R36 ;  /* 0x000000242345723e */ /* 0x000fe200000010ff */
[----:B------:R-:W-:Y:S01]  /*320d0*/  FFMA.FTZ R68, R68, R157, 1.1641532182693481445e-10 ;  /* 0x2f00000044447423 */ /* 0x000fe2000001009d */
[----:B------:R-:W-:-:S04]  /*320e0*/  FMUL.FTZ R73, R73, R110 ;  /* 0x0000006e49497220 */ /* 0x000fc80000410000 */
        /* <DEDUP_REMOVED lines=8> */
.L_x_1135:
        /* <DEDUP_REMOVED lines=16> */
.L_x_1179:
        /* <DEDUP_REMOVED lines=12> */
.L_x_1181:
[----:B------:R-:W-:Y:S05]  /*32330*/  BSYNC.RECONVERGENT B2 ;  /* 0x0000000000027941 */ /* 0x000fea0003800200 */
.L_x_1180:
        /* <DEDUP_REMOVED lines=62> */
.L_x_1178:
[----:B------:R-:W-:Y:S05]  /*32720*/  BSYNC.RECONVERGENT B1 ;  /* 0x0000000000017941 */ /* 0x000fea0003800200 */
.L_x_1177:
        /* <DEDUP_REMOVED lines=27> */
.L_x_1184:
        /* <DEDUP_REMOVED lines=12> */
.L_x_1186:
[----:B------:R-:W-:Y:S05]  /*329a0*/  BSYNC.RECONVERGENT B2 ;  /* 0x0000000000027941 */ /* 0x000fea0003800200 */
.L_x_1185:
        /* <DEDUP_REMOVED lines=62> */
.L_x_1183:
[----:B------:R-:W-:Y:S05]  /*32d90*/  BSYNC.RECONVERGENT B1 ;  /* 0x0000000000017941 */ /* 0x000fea0003800200 */
.L_x_1182:
        /* <DEDUP_REMOVED lines=21> */
.L_x_1189:
        /* <DEDUP_REMOVED lines=12> */
.L_x_1191:
[----:B------:R-:W-:Y:S05]  /*32fb0*/  BSYNC.RECONVERGENT B2 ;  /* 0x0000000000027941 */ /* 0x000fea0003800200 */
.L_x_1190:
        /* <DEDUP_REMOVED lines=62> */
.L_x_1188:
[----:B------:R-:W-:Y:S05]  /*333a0*/  BSYNC.RECONVERGENT B1 ;  /* 0x0000000000017941 */ /* 0x000fea0003800200 */
.L_x_1187:
[----:B------:R-:W-:Y:S01]  /*333b0*/  I2FP.F32.U32 R6, R35 ;  /* 0x0000002300067245 */ /* 0x000fe20000201000 */
[----:B------:R-:W-:Y:S01]  /*333c0*/  BSSY.RECONVERGENT B1, `(.L_x_1192) ;  /* 0x0000060000017945 */ /* 0x000fe20003800200 */
[----:B------:R-:W-:Y:S01]  /*333d0*/  ISETP.NE.AND P2, PT, R58, 0x1, PT ;  /* 0x000000013a00780c */ /* 0x000fe20003f45270 */
[----:B------:R-:W-:Y:S01]  /*333e0*/  IMAD.MOV.U32 R57, RZ, RZ, R4 ;  /* 0x000000ffff397224 */ /* 0x000fe200078e0004 */
[----:B------:R-:W-:Y:S01]  /*333f0*/  PRMT R35, R69, 0x7632, R35 ;  /* 0x0000763245237816 */ /* 0x000fe20000000023 */
[----:B------:R-:W-:-:S05]  /*33400*/  FFMA.FTZ R6, R6, R157, 1.1641532182693481445e-10 ;  /* 0x2f00000006067423 */ /* 0x000fca000001009d */
[----:B------:R-:W-:Y:S02]  /*33410*/  FSETP.GTU.FTZ.AND P1, PT, R6, R109, PT ;  /* 0x0000006d0600720b */ /* 0x000fe40003f3c000 */
[----:B------:R-:W-:-:S05]  /*33420*/  SHF.L.U32 R6, R69, 0x10, RZ ;  /* 0x0000001045067819 */ /* 0x000fca00000006ff */
        /* <DEDUP_REMOVED lines=14> */
.L_x_1194:
        /* <DEDUP_REMOVED lines=12> */
.L_x_1196:
[----:B------:R-:W-:Y:S05]  /*335d0*/  BSYNC.RECONVERGENT B2 ;  /* 0x0000000000027941 */ /* 0x000fea0003800200 */
.L_x_1195:
        /* <DEDUP_REMOVED lines=62> */
.L_x_1193:
[----:B------:R-:W-:Y:S05]  /*339c0*/  BSYNC.RECONVERGENT B1 ;  /* 0x0000000000017941 */ /* 0x000fea0003800200 */
.L_x_1192:
[----:B------:R-:W-:Y:S01]  /*339d0*/  I2FP.F32.U32 R57, R57 ;  /* 0x0000003900397245 */ /* 0x000fe20000201000 */
[----:B------:R-:W-:Y:S01]  /*339e0*/  BSSY.RECONVERGENT B1, `(.L_x_1197) ;  /* 0x000005f000017945 */ /* 0x000fe20003800200 */
[----:B------:R-:W-:Y:S01]  /*339f0*/  SHF.L.U32 R35, R35, 0x10, RZ ;  /* 0x0000001023237819 */ /* 0x000fe200000006ff */
[----:B------:R-:W-:Y:S01]  /*33a00*/  IMAD.MOV.U32 R68, RZ, RZ, 0x2 ;  /* 0x00000002ff447424 */ /* 0x000fe200078e00ff */
[----:B------:R-:W-:Y:S01]  /*33a10*/  ISETP.NE.AND P3, PT, R6, 0x1, PT ;  /* 0x000000010600780c */ /* 0x000fe20003f65270 */
[----:B------:R-:W-:Y:S02]  /*33a20*/  FFMA.FTZ R57, R57, R157, 1.1641532182693481445e-10 ;  /* 0x2f00000039397423 */ /* 0x000fe4000001009d */
[----:B------:R-:W-:-:S03]  /*33a30*/  FMUL.FTZ R35, R35, R110 ;  /* 0x0000006e23237220 */ /* 0x000fc60000410000 */
[----:B------:R-:W-:Y:S01]  /*33a40*/  FSETP.GTU.FTZ.AND P2, PT, R57, R109, PT ;  /* 0x0000006d3900720b */ /* 0x000fe20003f5c000 */
[----:B------:R-:W-:Y:S01]  /*33a50*/  FMUL.FTZ R35, R35, R104 ;  /* 0x0000006823237220 */ /* 0x000fe20000410000 */
[----:B------:R-:W-:-:S04]  /*33a60*/  IMAD.MOV.U32 R57, RZ, RZ, R4 ;  /* 0x000000ffff397224 */ /* 0x000fc800078e0004 */
        /* <DEDUP_REMOVED lines=11> */
.L_x_1199:
        /* <DEDUP_REMOVED lines=12> */
.L_x_1201:
[----:B------:R-:W-:Y:S05]  /*33be0*/  BSYNC.RECONVERGENT B2 ;  /* 0x0000000000027941 */ /* 0x000fea0003800200 */
.L_x_1200:
        /* <DEDUP_REMOVED lines=62> */
.L_x_1198:
[----:B------:R-:W-:Y:S05]  /*33fd0*/  BSYNC.RECONVERGENT B1 ;  /* 0x0000000000017941 */ /* 0x000fea0003800200 */
.L_x_1197:
        /* <DEDUP_REMOVED lines=22> */
.L_x_1204:
        /* <DEDUP_REMOVED lines=12> */
.L_x_1206:
[----:B------:R-:W-:Y:S05]  /*34200*/  BSYNC.RECONVERGENT B2 ;  /* 0x0000000000027941 */ /* 0x000fea0003800200 */
.L_x_1205:
        /* <DEDUP_REMOVED lines=62> */
.L_x_1203:
[----:B------:R-:W-:Y:S05]  /*345f0*/  BSYNC.RECONVERGENT B1 ;  /* 0x0000000000017941 */ /* 0x000fea0003800200 */
.L_x_1202:
        /* <DEDUP_REMOVED lines=21> */
.L_x_1209:
        /* <DEDUP_REMOVED lines=12> */
.L_x_1211:
[----:B------:R-:W-:Y:S05]  /*34810*/  BSYNC.RECONVERGENT B2 ;  /* 0x0000000000027941 */ /* 0x000fea0003800200 */
.L_x_1210:
        /* <DEDUP_REMOVED lines=62> */
.L_x_1208:
[----:B------:R-:W-:Y:S05]  /*34c00*/  BSYNC.RECONVERGENT B1 ;  /* 0x0000000000017941 */ /* 0x000fea0003800200 */
.L_x_1207:
        /* <DEDUP_REMOVED lines=23> */
.L_x_1214:
        /* <DEDUP_REMOVED lines=15> */
.L_x_1216:
[----:B------:R-:W-:Y:S05]  /*34e70*/  BSYNC.RECONVERGENT B2 ;  /* 0x0000000000027941 */ /* 0x000fea0003800200 */
.L_x_1215:
        /* <DEDUP_REMOVED lines=62> */
.L_x_1213:
[----:B------:R-:W-:Y:S05]  /*35260*/  BSYNC.RECONVERGENT B1 ;  /* 0x0000000000017941 */ /* 0x000fea0003800200 */
.L_x_1212:
        /* <DEDUP_REMOVED lines=12> */
.L_x_1176:
        /* <DEDUP_REMOVED lines=21> */
.L_x_1134:
[----:B------:R-:W-:Y:S05]  /*35480*/  BSYNC.RECONVERGENT B0 ;  /* 0x0000000000007941 */ /* 0x000fea0003800200 */
.L_x_1133:
        /* <DEDUP_REMOVED lines=30> */
.L_x_1222:
        /* <DEDUP_REMOVED lines=12> */
.L_x_1224:
[----:B------:R-:W-:Y:S05]  /*35730*/  BSYNC.RECONVERGENT B2 ;  /* 0x0000000000027941 */ /* 0x000fea0003800200 */
.L_x_1223:
        /* <DEDUP_REMOVED lines=62> */
.L_x_1221:
[----:B------:R-:W-:Y:S05]  /*35b20*/  BSYNC.RECONVERGENT B1 ;  /* 0x0000000000017941 */ /* 0x000fea0003800200 */
.L_x_1220:
        /* <DEDUP_REMOVED lines=9> */
[----:B------:R-:W-:Y:S01]  /*35bc0*/  FMUL.FTZ R6, R6, R110 ;  /* 0x0000006e06067220 */ /* 0x000fe20000410000 */
[----:B------:R-:W-:-:S03]  /*35bd0*/  IMAD.MOV.U32 R30, RZ, RZ, R4 ;  /* 0x000000ffff1e7224 */ /* 0x000fc600078e0004 */
[----:B0-----:R-:W-:Y:S01]  /*35be0*/  FMUL.FTZ R6, R6, R106 ;  /* 0x0000006a06067220 */ /* 0x001fe20000410000 */
[----:B-1----:R-:W-:-:S04]  /*35bf0*/  FSETP.GTU.FTZ.AND P0, PT, R29, R109, PT ;  /* 0x0000006d1d00720b */ /* 0x002fc80003f1c000 */
        /* <DEDUP_REMOVED lines=17> */
.L_x_1227:
        /* <DEDUP_REMOVED lines=12> */
.L_x_1229:
[----:B------:R-:W-:Y:S05]  /*35dd0*/  BSYNC.RECONVERGENT B2 ;  /* 0x0000000000027941 */ /* 0x000fea0003800200 */
.L_x_1228:
        /* <DEDUP_REMOVED lines=62> */
.L_x_1226:
[----:B------:R-:W-:Y:S05]  /*361c0*/  BSYNC.RECONVERGENT B1 ;  /* 0x0000000000017941 */ /* 0x000fea0003800200 */
.L_x_1225:
        /* <DEDUP_REMOVED lines=23> */
.L_x_1232:
        /* <DEDUP_REMOVED lines=12> */
.L_x_1234:
[----:B------:R-:W-:Y:S05]  /*36400*/  BSYNC.RECONVERGENT B2 ;  /* 0x0000000000027941 */ /* 0x000fea0003800200 */
.L_x_1233:
        /* <DEDUP_REMOVED lines=62> */
.L_x_1231:
[----:B------:R-:W-:Y:S05]  /*367f0*/  BSYNC.RECONVERGENT B1 ;  /* 0x0000000000017941 */ /* 0x000fea0003800200 */
.L_x_1230:
[----:B------:R-:W-:Y:S01]  /*36800*/  I2FP.F32.U32 R6, R33 ;  /* 0x0000002100067245 */ /* 0x000fe20000201000 */
[----:B------:R-:W-:Y:S01]  /*36810*/  BSSY.RECONVERGENT B1, `(.L_x_1235) ;  /* 0x0000063000017945 */ /* 0x000fe20003800200 */
[----:B------:R-:W-:Y:S02]  /*36820*/  ISETP.NE.AND P2, PT, R68, 0x1, PT ;  /* 0x000000014400780c */ /* 0x000fe40003f45270 */
[----:B------:R-:W-:Y:S01]  /*36830*/  PRMT R33, R69, 0x7632, R33 ;  /* 0x0000763245217816 */ /* 0x000fe20000000021 */
[----:B------:R-:W-:Y:S01]  /*36840*/  FFMA.FTZ R6, R6, R157, 1.1641532182693481445e-10 ;  /* 0x2f00000006067423 */ /* 0x000fe2000001009d */
[----:B------:R-:W-:Y:S02]  /*36850*/  PRMT R55, R73, 0x7632, R55 ;  /* 0x0000763249377816 */ /* 0x000fe40000000037 */
[----:B------:R-:W-:Y:S02]  /*36860*/  MOV R56, R4 ;  /* 0x0000000400387202 */ /* 0x000fe40000000f00 */
[----:B------:R-:W-:-:S02]  /*36870*/  FSETP.GTU.FTZ.AND P1, PT, R6, R109, PT ;  /* 0x0000006d0600720b */ /* 0x000fc40003f3c000 */
[----:B------:R-:W-:-:S05]  /*36880*/  SHF.L.U32 R6, R69, 0x10, RZ ;  /* 0x0000001045067819 */ /* 0x000fca00000006ff */
[----:B------:R-:W-:-:S04]  /*36890*/  FMUL.FTZ R6, R6, R110 ;  /* 0x0000006e06067220 */ /* 0x000fc80000410000 */
[----:B------:R-:W-:-:S05]  /*368a0*/  FMUL.FTZ R6, R6, R106 ;  /* 0x0000006a06067220 */ /* 0x000fca0000410000 */
[----:B------:R-:W-:Y:S01]  /*368b0*/  FSEL R34, R6, RZ, !P1 ;  /* 0x000000ff06227208 */ /* 0x000fe20004800000 */
[----:B------:R-:W-:Y:S01]  /*368c0*/  IMAD.U32 R6, R73, 0x10000, RZ ;  /* 0x0001000049067824 */ /* 0x000fe200078e00ff */
        /* <DEDUP_REMOVED lines=12> */
.L_x_1237:
        /* <DEDUP_REMOVED lines=12> */
.L_x_1239:
[----:B------:R-:W-:Y:S05]  /*36a50*/  BSYNC.RECONVERGENT B2 ;  /* 0x0000000000027941 */ /* 0x000fea0003800200 */
.L_x_1238:
        /* <DEDUP_REMOVED lines=62> */
.L_x_1236:
[----:B------:R-:W-:Y:S05]  /*36e40*/  BSYNC.RECONVERGENT B1 ;  /* 0x0000000000017941 */ /* 0x000fea0003800200 */
.L_x_1235:
        /* <DEDUP_REMOVED lines=23> */
.L_x_1242:
        /* <DEDUP_REMOVED lines=12> */
.L_x_1244:
[----:B------:R-:W-:Y:S05]  /*37080*/  BSYNC.RECONVERGENT B2 ;  /* 0x0000000000027941 */ /* 0x000fea0003800200 */
.L_x_1243:
        /* <DEDUP_REMOVED lines=62> */
.L_x_1241:
[----:B------:R-:W-:Y:S05]  /*37470*/  BSYNC.RECONVERGENT B1 ;  /* 0x0000000000017941 */ /* 0x000fea0003800200 */
.L_x_1240:
        /* <DEDUP_REMOVED lines=25> */
.L_x_1247:
        /* <DEDUP_REMOVED lines=12> */
.L_x_1249:
[----:B------:R-:W-:Y:S05]  /*376d0*/  BSYNC.RECONVERGENT B2 ;  /* 0x0000000000027941 */ /* 0x000fea0003800200 */
.L_x_1248:
        /* <DEDUP_REMOVED lines=62> */
.L_x_1246:
[----:B------:R-:W-:Y:S05]  /*37ac0*/  BSYNC.RECONVERGENT B1 ;  /* 0x0000000000017941 */ /* 0x000fea0003800200 */
.L_x_1245:
[----:B------:R-:W-:Y:S01]  /*37ad0*/  I2FP.F32.U32 R55, R55 ;  /* 0x0000003700377245 */ /* 0x000fe20000201000 */
[----:B------:R-:W-:Y:S01]  /*37ae0*/  IMAD.U32 R74, R74, 0x10000, RZ ;  /* 0x000100004a4a7824 */ /* 0x000fe200078e00ff */
[----:B------:R-:W-:Y:S01]  /*37af0*/  SHF.L.U32 R70, R70, 0x10, RZ ;  /* 0x0000001046467819 */ /* 0x000fe200000006ff */
[----:B------:R-:W-:Y:S01]  /*37b00*/  BSSY.RECONVERGENT B1, `(.L_x_1250) ;  /* 0x000005f000017945 */ /* 0x000fe20003800200 */
[----:B------:R-:W-:Y:S01]  /*37b10*/  ISETP.NE.AND P5, PT, R6, 0x1, PT ;  /* 0x000000010600780c */ /* 0x000fe20003fa5270 */
[----:B------:R-:W-:Y:S01]  /*37b20*/  FFMA.FTZ R55, R55, R157, 1.1641532182693481445e-10 ;  /* 0x2f00000037377423 */ /* 0x000fe2000001009d */
[----:B------:R-:W-:Y:S01]  /*37b30*/  IMAD.MOV.U32 R68, RZ, RZ, 0x2 ;  /* 0x00000002ff447424 */ /* 0x000fe200078e00ff */
[----:B------:R-:W-:-:S03]  /*37b40*/  MOV R69, R4 ;  /* 0x0000000400457202 */ /* 0x000fc60000000f00 */
        /* <DEDUP_REMOVED lines=15> */
.L_x_1252:
        /* <DEDUP_REMOVED lines=12> */
.L_x_1254:
[----:B------:R-:W-:Y:S05]  /*37d00*/  BSYNC.RECONVERGENT B2 ;  /* 0x0000000000027941 */ /* 0x000fea0003800200 */
.L_x_1253:
        /* <DEDUP_REMOVED lines=62> */
.L_x_1251:
[----:B------:R-:W-:Y:S05]  /*380f0*/  BSYNC.RECONVERGENT B1 ;  /* 0x0000000000017941 */ /* 0x000fea0003800200 */
.L_x_1250:
        /* <DEDUP_REMOVED lines=10> */
[----:B------:R-:W-:Y:S01]  /*381a0*/  FSEL R72, R6, RZ, !P5 ;  /* 0x000000ff06487208 */ /* 0x000fe20006800000 */
[C---:B------:R-:W-:Y:S01]  /*381b0*/  IMAD.U32 R6, R75.reuse, 0x10000, RZ ;  /* 0x000100004b067824 */ /* 0x040fe200078e00ff */
[----:B------:R-:W-:Y:S02]  /*381c0*/  PRMT R75, R75, 0x7632, R75 ;  /* 0x000076324b4b7816 */ /* 0x000fe4000000004b */
[----:B------:R-:W-:Y:S01]  /*381d0*/  PLOP3.LUT P5, PT, P5, PT, PT, 0x8, 0x80 ;  /* 0x000000000080781c */ /* 0x000fe20002fae170 */
[----:B------:R-:W-:Y:S01]  /*381e0*/  FADD.FTZ R72, R72, R6 ;  /* 0x0000000648487221 */ /* 0x000fe20000010000 */
[----:B------:R-:W-:-:S03]  /*381f0*/  HFMA2 R6, -RZ, RZ, 0, 1.1920928955078125e-07 ;  /* 0x00000002ff067431 */ /* 0x000fc600000001ff */
[----:B------:R-:W-:Y:S01]  /*38200*/  IMAD.MOV.U32 R105, RZ, RZ, R72 ;  /* 0x000000ffff697224 */ /* 0x000fe200078e0048 */
[----:B------:R-:W-:Y:S07]  /*38210*/  @!P6 BRA `(.L_x_1256) ;  /* 0x000000040058e947 */ /* 0x000fee0003800000 */
        /* <DEDUP_REMOVED lines=8> */
.L_x_1257:
[----:B------:R-:W-:Y:S01]  /*382a0*/  VIADD R9, R9, 0x1 ;  /* 0x0000000109097836 */ /* 0x000fe20000000000 */
[----:B------:R-:W-:Y:S04]  /*382b0*/  BSSY.RECONVERGENT B2, `(.L_x_1258) ;  /* 0x000000e000027945 */ /* 0x000fe80003800200 */
[----:B------:R-:W-:-:S13]  /*382c0*/  ISETP.NE.AND P6, PT, R9, RZ, PT ;  /* 0x000000ff0900720c */ /* 0x000fda0003fc5270 */
[----:B------:R-:W-:Y:S05]  /*382d0*/  @P6 BRA `(.L_x_1259) ;  /* 0x00000000002c6947 */ /* 0x000fea0003800000 */
[----:B------:R-:W-:Y:S01]  /*382e0*/  VIADD R5, R5, 0x1 ;  /* 0x0000000105057836 */ /* 0x000fe20000000000 */
[----:B------:R-:W-:-:S04]  /*382f0*/  LOP3.LUT R0, R0, 0xffffbfff, RZ, 0xc0, !PT ;  /* 0xffffbfff00007812 */ /* 0x000fc800078ec0ff */
[----:B------:R-:W-:Y:S02]  /*38300*/  ISETP.NE.AND P6, PT, R5, RZ, PT ;  /* 0x000000ff0500720c */ /* 0x000fe40003fc5270 */
[----:B------:R-:W-:-:S11]  /*38310*/  @P0 LOP3.LUT R0, R0, 0x4000, RZ, 0xfc, !PT ;  /* 0x0000400000000812 */ /* 0x000fd600078efcff */
[----:B------:R-:W-:Y:S01]  /*38320*/  @!P6 IADD3 R12, PT, PT, R12, 0x1, RZ ;  /* 0x000000010c0ce810 */ /* 0x000fe20007ffe0ff */
[----:B------:R-:W-:Y:S02]  /*38330*/  @!P6 VIADD R4, R3, 0x1 ;  /* 0x000000010304e836 */ /* 0x000fe40000000000 */
[----:B------:R-:W-:Y:S01]  /*38340*/  @!P6 IMAD.MOV.U32 R5, RZ, RZ, RZ ;  /* 0x000000ffff05e224 */ /* 0x000fe200078e00ff */
[----:B------:R-:W-:-:S13]  /*38350*/  ISETP.NE.AND P0, PT, R12, RZ, !P6 ;  /* 0x000000ff0c00720c */ /* 0x000fda0007705270 */
[----:B------:R-:W-:Y:S01]  /*38360*/  @P0 IMAD.MOV R4, RZ, RZ, R3 ;  /* 0x000000ffff040224 */ /* 0x000fe200078e0203 */
[----:B------:R-:W-:-:S04]  /*38370*/  LOP3.LUT P0, RZ, R0, 0x4000, RZ, 0xc0, !PT ;  /* 0x0000400000ff7812 */ /* 0x000fc8000780c0ff */
[----:B------:R-:W-:-:S09]  /*38380*/  @!P6 MOV R3, R4 ;  /* 0x000000040003e202 */ /* 0x000fd20000000f00 */
.L_x_1259:
[----:B------:R-:W-:Y:S05]  /*38390*/  BSYNC.RECONVERGENT B2 ;  /* 0x0000000000027941 */ /* 0x000fea0003800200 */
.L_x_1258:
        /* <DEDUP_REMOVED lines=62> */
.L_x_1256:
[----:B------:R-:W-:Y:S05]  /*38780*/  BSYNC.RECONVERGENT B1 ;  /* 0x0000000000017941 */ /* 0x000fea0003800200 */
.L_x_1255:
[----:B------:R-:W-:Y:S01]  /*38790*/  I2FP.F32.U32 R68, R69 ;  /* 0x0000004500447245 */ /* 0x000fe20000201000 */
[----:B------:R-:W-:Y:S01]  /*387a0*/  IMAD.U32 R75, R75, 0x10000, RZ ;  /* 0x000100004b4b7824 */ /* 0x000fe200078e00ff */
[----:B------:R-:W-:Y:S02]  /*387b0*/  SHF.L.U32 R73, R73, 0x10, RZ ;  /* 0x0000001049497819 */ /* 0x000fe400000006ff */
[----:B------:R-:W-:Y:S01]  /*387c0*/  F2FP.BF16.F32.PACK_AB R70, R55, R56 ;  /* 0x000000383746723e */ /* 0x000fe200000010ff */
[----:B------:R-:W-:Y:S01]  /*387d0*/  FFMA.FTZ R68, R68, R157, 1.1641532182693481445e-10 ;  /* 0x2f00000044447423 */ /* 0x000fe2000001009d */
[----:B------:R-:W-:Y:S01]  /*387e0*/  F2FP.BF16.F32.PACK_AB R69, R33, R34 ;  /* 0x000000222145723e */ /* 0x000fe200000010ff */
[----:B------:R-:W-:-:S03]  /*387f0*/  FMUL.FTZ R73, R73, R110 ;  /* 0x0000006e49497220 */ /* 0x000fc60000410000 */
[----:B------:R-:W-:Y:S01]  /*38800*/  FSETP.GTU.FTZ.AND P6, PT, R68, R109, PT ;  /* 0x0000006d4400720b */ /* 0x000fe20003fdc000 */
[----:B------:R-:W-:Y:S01]  /*38810*/  FMUL.FTZ R73, R73, R106 ;  /* 0x0000006a49497220 */ /* 0x000fe20000410000 */
[----:B------:R-:W-:-:S04]  /*38820*/  F2FP.BF16.F32.PACK_AB R68, R30, R29 ;  /* 0x0000001d1e44723e */ /* 0x000fc800000010ff */
[----:B------:R-:W-:Y:S02]  /*38830*/  FSEL R73, R73, RZ, !P6 ;  /* 0x000000ff49497208 */ /* 0x000fe40007000000 */
[----:B------:R-:W-:-:S03]  /*38840*/  PLOP3.LUT P6, PT, P6, PT, PT, 0x8, 0x80 ;  /* 0x000000000080781c */ /* 0x000fc600037ce170 */
[----:B------:R-:W-:-:S05]  /*38850*/  FADD.FTZ R106, R73, R75 ;  /* 0x0000004b496a7221 */ /* 0x000fca0000010000 */
[----:B------:R-:W-:Y:S01]  /*38860*/  F2FP.BF16.F32.PACK_AB R71, R106, R72 ;  /* 0x000000486a47723e */ /* 0x000fe200000010ff */
[----:B------:R-:W-:Y:S06]  /*38870*/  BRA `(.L_x_1260) ;  /* 0x0000003000707947 */ /* 0x000fec0003800000 */
.L_x_1219:
        /* <DEDUP_REMOVED lines=16> */
.L_x_1263:
        /* <DEDUP_REMOVED lines=12> */
.L_x_1265:
[----:B------:R-:W-:Y:S05]  /*38a40*/  BSYNC.RECONVERGENT B2 ;  /* 0x0000000000027941 */ /* 0x000fea0003800200 */
.L_x_1264:
        /* <DEDUP_REMOVED lines=62> */
.L_x_1262:
[----:B------:R-:W-:Y:S05]  /*38e30*/  BSYNC.RECONVERGENT B1 ;  /* 0x0000000000017941 */ /* 0x000fea0003800200 */
.L_x_1261:
        /* <DEDUP_REMOVED lines=9> */
[----:B------:R-:W-:Y:S01]  /*38ed0*/  FMUL.FTZ R6, R6, R110 ;  /* 0x0000006e06067220 */ /* 0x000fe20000410000 */
[----:B------:R-:W-:-:S03]  /*38ee0*/  IMAD.MOV.U32 R30, RZ, RZ, R4 ;  /* 0x000000ffff1e7224 */ /* 0x000fc600078e0004 */
[----:B0-----:R-:W-:Y:S01]  /*38ef0*/  FMUL.FTZ R6, R6, R106 ;  /* 0x0000006a06067220 */ /* 0x001fe20000410000 */
[----:B-1----:R-:W-:-:S04]  /*38f00*/  FSETP.GTU.FTZ.AND P0, PT, R29, R109, PT ;  /* 0x0000006d1d00720b */ /* 0x002fc80003f1c000 */
[----:B------:R-:W-:Y:S01]  /*38f10*/  FSEL R29, R6, RZ, !P0 ;  /* 0x000000ff061d7208 */ /* 0x000fe20004000000 */
[----:B------:R-:W-:Y:S01]  /*38f20*/  HFMA2 R6, -RZ, RZ, 0, 1.1920928955078125e-07 ;  /* 0x00000002ff067431 */ /* 0x000fe200000001ff */
        /* <DEDUP_REMOVED lines=12> */
.L_x_1268:
        /* <DEDUP_REMOVED lines=12> */
.L_x_1270:
[----:B------:R-:W-:Y:S05]  /*390b0*/  BSYNC.RECONVERGENT B2 ;  /* 0x0000000000027941 */ /* 0x000fea0003800200 */
.L_x_1269:
        /* <DEDUP_REMOVED lines=62> */
.L_x_1267:
[----:B------:R-:W-:Y:S05]  /*394a0*/  BSYNC.RECONVERGENT B1 ;  /* 0x0000000000017941 */ /* 0x000fea0003800200 */
.L_x_1266:
        /* <DEDUP_REMOVED lines=21> */
.L_x_1273:
        /* <DEDUP_REMOVED lines=12> */
.L_x_1275:
[----:B------:R-:W-:Y:S05]  /*396c0*/  BSYNC.RECONVERGENT B2 ;  /* 0x0000000000027941 */ /* 0x000fea0003800200 */
.L_x_1274:
        /* <DEDUP_REMOVED lines=62> */
.L_x_1272:
[----:B------:R-:W-:Y:S05]  /*39ab0*/  BSYNC.RECONVERGENT B1 ;  /* 0x0000000000017941 */ /* 0x000fea0003800200 */
.L_x_1271:
        /* <DEDUP_REMOVED lines=9> */
[----:B------:R-:W-:Y:S01]  /*39b50*/  FMUL.FTZ R34, R6, R106 ;  /* 0x0000006a06227220 */ /* 0x000fe20000410000 */
[----:B------:R-:W-:-:S04]  /*39b60*/  HFMA2 R6, -RZ, RZ, 0, 1.1920928955078125e-07 ;  /* 0x00000002ff067431 */ /* 0x000fc800000001ff */
        /* <DEDUP_REMOVED lines=11> */
.L_x_1278:
        /* <DEDUP_REMOVED lines=12> */
.L_x_1280:
[----:B------:R-:W-:Y:S05]  /*39ce0*/  BSYNC.RECONVERGENT B2 ;  /* 0x0000000000027941 */ /* 0x000fea0003800200 */
.L_x_1279:
        /* <DEDUP_REMOVED lines=62> */
.L_x_1277:
[----:B------:R-:W-:Y:S05]  /*3a0d0*/  BSYNC.RECONVERGENT B1 ;  /* 0x0000000000017941 */ /* 0x000fea0003800200 */
.L_x_1276:
[----:B------:R-:W-:Y:S01]  /*3a0e0*/  I2FP.F32.U32 R55, R55 ;  /* 0x0000003700377245 */ /* 0x000fe20000201000 */
[----:B------:R-:W-:Y:S01]  /*3a0f0*/  IMAD.U32 R33, R33, 0x10000, RZ ;  /* 0x0001000021217824 */ /* 0x000fe200078e00ff */
[----:B------:R-:W-:Y:S01]  /*3a100*/  ISETP.NE.AND P3, PT, R6, 0x1, PT ;  /* 0x000000010600780c */ /* 0x000fe20003f65270 */
[----:B------:R-:W-:Y:S01]  /*3a110*/  BSSY.RECONVERGENT B1, `(.L_x_1281) ;  /* 0x000005d000017945 */ /* 0x000fe20003800200 */
[----:B------:R-:W-:Y:S02]  /*3a120*/  HFMA2 R68, -RZ, RZ, 0, 1.1920928955078125e-07 ;  /* 0x00000002ff447431 */ /* 0x000fe400000001ff */
[----:B------:R-:W-:Y:S01]  /*3a130*/  FFMA.FTZ R55, R55, R157, 1.1641532182693481445e-10 ;  /* 0x2f00000037377423 */ /* 0x000fe2000001009d */
[----:B------:R-:W-:-:S04]  /*3a140*/  FMUL.FTZ R33, R33, R110 ;  /* 0x0000006e21217220 */ /* 0x000fc80000410000 */
[----:B------:R-:W-:Y:S01]  /*3a150*/  FMUL.FTZ R33, R33, R106 ;  /* 0x0000006a21217220 */ /* 0x000fe20000410000 */
[----:B------:R-:W-:Y:S01]  /*3a160*/  FSETP.GTU.FTZ.AND P2, PT, R55, R109, PT ;  /* 0x0000006d3700720b */ /* 0x000fe20003f5c000 */
[----:B------:R-:W-:-:S03]  /*3a170*/  IMAD.MOV.U32 R55, RZ, RZ, R4 ;  /* 0x000000ffff377224 */ /* 0x000fc600078e0004 */
        /* <DEDUP_REMOVED lines=11> */
.L_x_1283:
        /* <DEDUP_REMOVED lines=12> */
.L_x_1285:
[----:B------:R-:W-:Y:S05]  /*3a2f0*/  BSYNC.RECONVERGENT B2 ;  /* 0x0000000000027941 */ /* 0x000fea0003800200 */
.L_x_1284:
        /* <DEDUP_REMOVED lines=62> */
.L_x_1282:
[----:B------:R-:W-:Y:S05]  /*3a6e0*/  BSYNC.RECONVERGENT B1 ;  /* 0x0000000000017941 */ /* 0x000fea0003800200 */
.L_x_1281:
        /* <DEDUP_REMOVED lines=22> */
.L_x_1288:
        /* <DEDUP_REMOVED lines=12> */
.L_x_1290:
[----:B------:R-:W-:Y:S05]  /*3a910*/  BSYNC.RECONVERGENT B2 ;  /* 0x0000000000027941 */ /* 0x000fea0003800200 */
.L_x_1289:
        /* <DEDUP_REMOVED lines=62> */
.L_x_1287:
[----:B------:R-:W-:Y:S05]  /*3ad00*/  BSYNC.RECONVERGENT B1 ;  /* 0x0000000000017941 */ /* 0x000fea0003800200 */
.L_x_1286:
        /* <DEDUP_REMOVED lines=21> */
.L_x_1293:
        /* <DEDUP_REMOVED lines=12> */
.L_x_1295:
[----:B------:R-:W-:Y:S05]  /*3af20*/  BSYNC.RECONVERGENT B2 ;  /* 0x0000000000027941 */ /* 0x000fea0003800200 */
.L_x_1294:
        /* <DEDUP_REMOVED lines=62> */
.L_x_1292:
[----:B------:R-:W-:Y:S05]  /*3b310*/  BSYNC.RECONVERGENT B1 ;  /* 0x0000000000017941 */ /* 0x000fea0003800200 */
.L_x_1291:
        /* <DEDUP_REMOVED lines=23> */
.L_x_1298:
        /* <DEDUP_REMOVED lines=15> */
.L_x_1300:
[----:B------:R-:W-:Y:S05]  /*3b580*/  BSYNC.RECONVERGENT B2 ;  /* 0x0000000000027941 */ /* 0x000fea0003800200 */
.L_x_1299:
        /* <DEDUP_REMOVED lines=62> */
.L_x_1297:
[----:B------:R-:W-:Y:S05]  /*3b970*/  BSYNC.RECONVERGENT B1 ;  /* 0x0000000000017941 */ /* 0x000fea0003800200 */
.L_x_1296:
[----:B------:R-:W-:Y:S02]  /*3b980*/  I2FP.F32.U32 R68, R69 ;  /* 0x0000004500447245 */ /* 0x000fe40000201000 */
        /* <DEDUP_REMOVED lines=9> */
[----:B------:R-:W-:Y:S02]  /*3ba20*/  PLOP3.LUT P6, PT, P6, PT, PT, 0x8, 0x80 ;  /* 0x000000000080781c */ /* 0x000fe400037ce170 */
[----:B------:R-:W-:-:S11]  /*3ba30*/  F2FP.BF16.F32.PACK_AB R71, R106, R72 ;  /* 0x000000486a47723e */ /* 0x000fd600000010ff */
.L_x_1260:
        /* <DEDUP_REMOVED lines=21> */
.L_x_1218:
[----:B------:R-:W-:Y:S05]  /*3bb90*/  BSYNC.RECONVERGENT B0 ;  /* 0x0000000000007941 */ /* 0x000fea0003800200 */
.L_x_1217:
[----:B------:R-:W-:Y:S01]  /*3bba0*/  ISETP.GE.U32.AND P0, PT, R11, 0x140, PT ;  /* 0x000001400b00780c */ /* 0x000fe20003f06070 */
[----:B------:R-:W-:Y:S01]  /*3bbb0*/  BSSY.RECONVERGENT B0, `(.L_x_1301) ;  /* 0x000066e000007945 */ /* 0x000fe20003800200 */
[----:B------:R-:W-:-:S11]  /*3bbc0*/  LOP3.LUT R0, R0, 0xffffffef, RZ, 0xc0, !PT ;  /* 0xffffffef00007812 */ /* 0x000fd600078ec0ff */
[----:B------:R-:W-:Y:S01]  /*3bbd0*/  @P0 LOP3.LUT R0, R0, 0x10, RZ, 0xfc, !PT ;  /* 0x0000001000000812 */ /* 0x000fe200078efcff */
[----:B------:R-:W-:Y:S06]  /*3bbe0*/  @!P0 BRA `(.L_x_1302) ;  /* 0x0000006400a88947 */ /* 0x000fec0003800000 */
[----:B------:R-:W0:Y:S02]  /*3bbf0*/  LDC.64 R52, c[0x0][0x390] ;  /* 0x0000e400ff347b82 */ /* 0x000e240000000a00 */
[----:B0-----:R-:W-:-:S05]  /*3bc00*/  IMAD.WIDE.U32 R52, R111, 0x10, R52 ;  /* 0x000000106f347825 */ /* 0x001fca00078e0034 */
[----:B-1234-:R0:W5:Y:S01]  /*3bc10*/  LDG.E.128 R68, desc[UR6][R52.64] ;  /* 0x0000000634447981 */ /* 0x01e162000c1e1d00 */
[----:B------:R-:W-:-:S04]  /*3bc20*/  UISETP.NE.U32.AND UP1, UPT, UR8, URZ, UPT ;  /* 0x000000ff0800728c */ /* 0x000fc8000bf25070 */
[----:B------:R-:W-:-:S09]  /*3bc30*/  UISETP.NE.AND.EX UP1, UPT, UR9, URZ, UPT, UP1 ;  /* 0x000000ff0900728c */ /* 0x000fd2000bf25310 */
[----:B0-----:R-:W-:Y:S05]  /*3bc40*/  BRA.U !UP1, `(.L_x_1303) ;  /* 0x0000003109d07547 */ /* 0x001fea000b800000 */
[----:B------:R-:W0:Y:S02]  /*3bc50*/  LDC.64 R52, c[0x0][0x3a0] ;  /* 0x0000e800ff347b82 */ /* 0x000e240000000a00 */
[----:B0-----:R-:W-:-:S05]  /*3bc60*/  IMAD.WIDE.U32 R52, R111, 0x10, R52 ;  /* 0x000000106f347825 */ /* 0x001fca00078e0034 */
[----:B------:R0:W5:Y:S01]  /*3bc70*/  LDG.E.128 R72, desc[UR6][R52.64] ;  /* 0x0000000634487981 */ /* 0x000162000c1e1d00 */
[----:B------:R-:W-:Y:S01]  /*3bc80*/  ISETP.NE.AND P0, PT, R6, 0x1, PT ;  /* 0x000000010600780c */ /* 0x000fe20003f05270 */
[----:B------:R-:W-:Y:S01]  /*3bc90*/  BSSY.RECONVERGENT B1, `(.L_x_1304) ;  /* 0x000005a000017945 */ /* 0x000fe20003800200 */
[----:B------:R-:W-:Y:S02]  /*3bca0*/  HFMA2 R51, -RZ, RZ, 0, 1.1920928955078125e-07 ;  /* 0x00000002ff337431 */ /* 0x000fe400000001ff */
[----:B------:R-:W-:Y:S02]  /*3bcb0*/  IMAD.MOV.U32 R31, RZ, RZ, R4 ;  /* 0x000000ffff1f7224 */ /* 0x000fe400078e0004 */
[----:B------:R-:W-:-:S07]  /*3bcc0*/  IMAD.MOV.U32 R156, RZ, RZ, R109 ;  /* 0x000000ffff9c7224 */ /* 0x000fce00078e006d */
[----:B0-----:R-:W-:Y:S05]  /*3bcd0*/  @!P0 BRA `(.L_x_1305) ;  /* 0x0000000400548947 */ /* 0x001fea0003800000 */
        /* <DEDUP_REMOVED lines=10> */
.L_x_1306:
        /* <DEDUP_REMOVED lines=12> */
.L_x_1308:
[----:B------:R-:W-:Y:S05]  /*3be40*/  BSYNC.RECONVERGENT B2 ;  /* 0x0000000000027941 */ /* 0x000fea0003800200 */
.L_x_1307:
        /* <DEDUP_REMOVED lines=59> */
[----:B------:R-:W-:-:S04]  /*3c200*/  IMAD.WIDE.U32 R6, R4, -0x326172a9, RZ ;  /* 0xcd9e8d5704067825 */ /* 0x000fc800078e00ff */
[----:B------:R-:W-:Y:S01]  /*3c210*/  IMAD.MOV.U32 R4, RZ, RZ, R6 ;  /* 0x000000ffff047224 */ /* 0x000fe200078e0006 */
[----:B------:R-:W-:-:S07]  /*3c220*/  LOP3.LUT R7, R52, UR13, R7, 0x96, !PT ;  /* 0x0000000d34077c12 */ /* 0x000fce000f8e9607 */
.L_x_1305:
[----:B------:R-:W-:Y:S05]  /*3c230*/  BSYNC.RECONVERGENT B1 ;  /* 0x0000000000017941 */ /* 0x000fea0003800200 */
.L_x_1304:
        /* <DEDUP_REMOVED lines=25> */
[----:B------:R-:W-:Y:S01]  /*3c3d0*/  @!P0 MOV R6, 0x3 ;  /* 0x0000000300068802 */ /* 0x000fe20000000f00 */
[----:B------:R-:W-:Y:S01]  /*3c3e0*/  @P0 VIADD R6, R51, 0x1 ;  /* 0x0000000133060836 */ /* 0x000fe20000000000 */
[----:B------:R-:W-:Y:S01]  /*3c3f0*/  @!P0 MOV R32, R8 ;  /* 0x0000000800208202 */ /* 0x000fe20000000f00 */
[----:B------:R-:W-:Y:S01]  /*3c400*/  @P0 IMAD.MOV.U32 R32, RZ, RZ, R7 ;  /* 0x000000ffff200224 */ /* 0x000fe200078e0007 */
[----:B------:R-:W-:Y:S06]  /*3c410*/  BRA `(.L_x_1310) ;  /* 0x00000004002c7947 */ /* 0x000fec0003800000 */
.L_x_1311:
[----:B------:R-:W-:Y:S01]  /*3c420*/  IADD3 R9, PT, PT, R9, 0x1, RZ ;  /* 0x0000000109097810 */ /* 0x000fe20007ffe0ff */
[----:B------:R-:W-:Y:S03]  /*3c430*/  BSSY.RECONVERGENT B2, `(.L_x_1312) ;  /* 0x000000b000027945 */ /* 0x000fe60003800200 */
[----:B------:R-:W-:-:S13]  /*3c440*/  ISETP.NE.AND P0, PT, R9, RZ, PT ;  /* 0x000000ff0900720c */ /* 0x000fda0003f05270 */
[----:B------:R-:W-:Y:S05]  /*3c450*/  @P0 BRA `(.L_x_1313) ;  /* 0x0000000000200947 */ /* 0x000fea0003800000 */
[----:B------:R-:W-:-:S05]  /*3c460*/  VIADD R5, R5, 0x1 ;  /* 0x0000000105057836 */ /* 0x000fca0000000000 */
[----:B------:R-:W-:-:S13]  /*3c470*/  ISETP.NE.AND P0, PT, R5, RZ, PT ;  /* 0x000000ff0500720c */ /* 0x000fda0003f05270 */
[----:B------:R-:W-:Y:S01]  /*3c480*/  @!P0 IADD3 R12, PT, PT, R12, 0x1, RZ ;  /* 0x000000010c0c8810 */ /* 0x000fe20007ffe0ff */
[----:B------:R-:W-:Y:S01]  /*3c490*/  @!P0 VIADD R4, R3, 0x1 ;  /* 0x0000000103048836 */ /* 0x000fe20000000000 */
[----:B------:R-:W-:Y:S02]  /*3c4a0*/  @!P0 MOV R5, RZ ;  /* 0x000000ff00058202 */ /* 0x000fe40000000f00 */
[----:B------:R-:W-:-:S13]  /*3c4b0*/  ISETP.NE.AND P1, PT, R12, RZ, !P0 ;  /* 0x000000ff0c00720c */ /* 0x000fda0004725270 */
[----:B------:R-:W-:-:S05]  /*3c4c0*/  @P1 IADD3 R4, PT, PT, R3, RZ, RZ ;  /* 0x000000ff03041210 */ /* 0x000fca0007ffe0ff */
[----:B------:R-:W-:-:S07]  /*3c4d0*/  @!P0 IMAD.MOV.U32 R3, RZ, RZ, R4 ;  /* 0x000000ffff038224 */ /* 0x000fce00078e0004 */
.L_x_1313:
[----:B------:R-:W-:Y:S05]  /*3c4e0*/  BSYNC.RECONVERGENT B2 ;  /* 0x0000000000027941 */ /* 0x000fea0003800200 */
.L_x_1312:
        /* <DEDUP_REMOVED lines=59> */
[----:B------:R-:W-:Y:S02]  /*3c8a0*/  IMAD.MOV.U32 R4, RZ, RZ, R6 ;  /* 0x000000ffff047224 */ /* 0x000fe400078e0006 */
[----:B------:R-:W-:Y:S01]  /*3c8b0*/  HFMA2 R6, -RZ, RZ, 0, 0 ;  /* 0x00000000ff067431 */ /* 0x000fe200000001ff */
[----:B------:R-:W-:-:S07]  /*3c8c0*/  LOP3.LUT R7, R52, UR13, R7, 0x96, !PT ;  /* 0x0000000d34077c12 */ /* 0x000fce000f8e9607 */
.L_x_1310:
[----:B------:R-:W-:Y:S05]  /*3c8d0*/  BSYNC.RECONVERGENT B1 ;  /* 0x0000000000017941 */ /* 0x000fea0003800200 */
.L_x_1309:
[----:B------:R-:W-:Y:S01]  /*3c8e0*/  I2FP.F32.U32 R32, R32 ;  /* 0x0000002000207245 */ /* 0x000fe20000201000 */
[----:B------:R-:W-:Y:S01]  /*3c8f0*/  IMAD.U32 R68, R68, 0x10000, RZ ;  /* 0x0001000044447824 */ /* 0x000fe200078e00ff */
[----:B------:R-:W-:Y:S01]  /*3c900*/  ISETP.NE.AND P1, PT, R6, 0x1, PT ;  /* 0x000000010600780c */ /* 0x000fe20003f25270 */
[----:B------:R-:W-:Y:S01]  /*3c910*/  BSSY.RECONVERGENT B1, `(.L_x_1314) ;  /* 0x000005f000017945 */ /* 0x000fe20003800200 */
[----:B------:R-:W-:Y:S01]  /*3c920*/  SHF.L.U32 R72, R72, 0x10, RZ ;  /* 0x0000001048487819 */ /* 0x000fe200000006ff */
        /* <DEDUP_REMOVED lines=15> */
[----:B------:R-:W-:Y:S01]  /*3ca20*/  @!P1 IMAD.MOV.U32 R51, RZ, RZ, R8 ;  /* 0x000000ffff339224 */ /* 0x000fe200078e0008 */
[----:B------:R-:W-:Y:S01]  /*3ca30*/  @P1 MOV R51, R7 ;  /* 0x0000000700331202 */ /* 0x000fe20000000f00 */
[----:B------:R-:W-:Y:S06]  /*3ca40*/  BRA `(.L_x_1315) ;  /* 0x00000004002c7947 */ /* 0x000fec0003800000 */
.L_x_1316:
[----:B------:R-:W-:Y:S01]  /*3ca50*/  VIADD R9, R9, 0x1 ;  /* 0x0000000109097836 */ /* 0x000fe20000000000 */
[----:B------:R-:W-:Y:S04]  /*3ca60*/  BSSY.RECONVERGENT B2, `(.L_x_1317) ;  /* 0x000000b000027945 */ /* 0x000fe80003800200 */
[----:B------:R-:W-:-:S13]  /*3ca70*/  ISETP.NE.AND P1, PT, R9, RZ, PT ;  /* 0x000000ff0900720c */ /* 0x000fda0003f25270 */
[----:B------:R-:W-:Y:S05]  /*3ca80*/  @P1 BRA `(.L_x_1318) ;  /* 0x0000000000201947 */ /* 0x000fea0003800000 */
[----:B------:R-:W-:-:S04]  /*3ca90*/  IADD3 R5, PT, PT, R5, 0x1, RZ ;  /* 0x0000000105057810 */ /* 0x000fc80007ffe0ff */
[----:B------:R-:W-:-:S13]  /*3caa0*/  ISETP.NE.AND P1, PT, R5, RZ, PT ;  /* 0x000000ff0500720c */ /* 0x000fda0003f25270 */
[----:B------:R-:W-:Y:S01]  /*3cab0*/  @!P1 VIADD R12, R12, 0x1 ;  /* 0x000000010c0c9836 */ /* 0x000fe20000000000 */
[----:B------:R-:W-:Y:S01]  /*3cac0*/  @!P1 IADD3 R4, PT, PT, R3, 0x1, RZ ;  /* 0x0000000103049810 */ /* 0x000fe20007ffe0ff */
[----:B------:R-:W-:-:S03]  /*3cad0*/  @!P1 IMAD.MOV.U32 R5, RZ, RZ, RZ ;  /* 0x000000ffff059224 */ /* 0x000fc600078e00ff */
[----:B------:R-:W-:-:S13]  /*3cae0*/  ISETP.NE.AND P2, PT, R12, RZ, !P1 ;  /* 0x000000ff0c00720c */ /* 0x000fda0004f45270 */
[----:B------:R-:W-:-:S05]  /*3caf0*/  @P2 IMAD.MOV R4, RZ, RZ, R3 ;  /* 0x000000ffff042224 */ /* 0x000fca00078e0203 */
[----:B------:R-:W-:-:S07]  /*3cb00*/  @!P1 MOV R3, R4 ;  /* 0x0000000400039202 */ /* 0x000fce0000000f00 */
.L_x_1318:
[----:B------:R-:W-:Y:S05]  /*3cb10*/  BSYNC.RECONVERGENT B2 ;  /* 0x0000000000027941 */ /* 0x000fea0003800200 */
.L_x_1317:
        /* <DEDUP_REMOVED lines=62> */
.L_x_1315:
[----:B------:R-:W-:Y:S05]  /*3cf00*/  BSYNC.RECONVERGENT B1 ;  /* 0x0000000000017941 */ /* 0x000fea0003800200 */
.L_x_1314:
        /* <DEDUP_REMOVED lines=9> */
[----:B------:R-:W-:-:S05]  /*3cfa0*/  FMUL.FTZ R6, R6, R157 ;  /* 0x0000009d06067220 */ /* 0x000fca0000410000 */
[----:B------:R-:W-:Y:S01]  /*3cfb0*/  FSEL R51, R6, RZ, !P1 ;  /* 0x000000ff06337208 */ /* 0x000fe20004800000 */
[C---:B------:R-:W-:Y:S01]  /*3cfc0*/  IMAD.U32 R6, R73.reuse, 0x10000, RZ ;  /* 0x0001000049067824 */ /* 0x040fe200078e00ff */
[----:B------:R-:W-:Y:S02]  /*3cfd0*/  PRMT R73, R73, 0x7632, R73 ;  /* 0x0000763249497816 */ /* 0x000fe40000000049 */
[----:B------:R-:W-:Y:S01]  /*3cfe0*/  PLOP3.LUT P1, PT, P1, PT, PT, 0x8, 0x80 ;  /* 0x000000000080781c */ /* 0x000fe20000f2e170 */
[----:B------:R-:W-:Y:S01]  /*3cff0*/  FADD.FTZ R51, R51, R6 ;  /* 0x0000000633337221 */ /* 0x000fe20000010000 */
[----:B------:R-:W-:Y:S01]  /*3d000*/  HFMA2 R6, -RZ, RZ, 0, 1.1920928955078125e-07 ;  /* 0x00000002ff067431 */ /* 0x000fe200000001ff */
[----:B------:R-:W-:Y:S10]  /*3d010*/  @!P2 BRA `(.L_x_1320) ;  /* 0x00000004004ca947 */ /* 0x000ff40003800000 */
        /* <DEDUP_REMOVED lines=8> */
.L_x_1321:
        /* <DEDUP_REMOVED lines=12> */
.L_x_1323:
[----:B------:R-:W-:Y:S05]  /*3d160*/  BSYNC.RECONVERGENT B2 ;  /* 0x0000000000027941 */ /* 0x000fea0003800200 */
.L_x_1322:
        /* <DEDUP_REMOVED lines=62> */
.L_x_1320:
[----:B------:R-:W-:Y:S05]  /*3d550*/  BSYNC.RECONVERGENT B1 ;  /* 0x0000000000017941 */ /* 0x000fea0003800200 */
.L_x_1319:
        /* <DEDUP_REMOVED lines=23> */
.L_x_1326:
        /* <DEDUP_REMOVED lines=12> */
.L_x_1328:
[----:B------:R-:W-:Y:S05]  /*3d790*/  BSYNC.RECONVERGENT B2 ;  /* 0x0000000000027941 */ /* 0x000fea0003800200 */
.L_x_1327:
        /* <DEDUP_REMOVED lines=62> */
.L_x_1325:
[----:B------:R-:W-:Y:S05]  /*3db80*/  BSYNC.RECONVERGENT B1 ;  /* 0x0000000000017941 */ /* 0x000fea0003800200 */
.L_x_1324:
        /* <DEDUP_REMOVED lines=25> */
.L_x_1331:
        /* <DEDUP_REMOVED lines=12> */
.L_x_1333:
[----:B------:R-:W-:Y:S05]  /*3dde0*/  BSYNC.RECONVERGENT B2 ;  /* 0x0000000000027941 */ /* 0x000fea0003800200 */
.L_x_1332:
        /* <DEDUP_REMOVED lines=62> */
.L_x_1330:
[----:B------:R-:W-:Y:S05]  /*3e1d0*/  BSYNC.RECONVERGENT B1 ;  /* 0x0000000000017941 */ /* 0x000fea0003800200 */
.L_x_1329:
        /* <DEDUP_REMOVED lines=23> */
.L_x_1336:
        /* <DEDUP_REMOVED lines=12> */
.L_x_1338:
[----:B------:R-:W-:Y:S05]  /*3e410*/  BSYNC.RECONVERGENT B2 ;  /* 0x0000000000027941 */ /* 0x000fea0003800200 */
.L_x_1337:
        /* <DEDUP_REMOVED lines=62> */
.L_x_1335:
[----:B------:R-:W-:Y:S05]  /*3e800*/  BSYNC.RECONVERGENT B1 ;  /* 0x0000000000017941 */ /* 0x000fea0003800200 */
.L_x_1334:
        /* <DEDUP_REMOVED lines=15> */
[----:B------:R-:W-:-:S04]  /*3e900*/  HFMA2 R6, -RZ, RZ, 0, 1.1920928955078125e-07 ;  /* 0x00000002ff067431 */ /* 0x000fc800000001ff */
[----:B------:R-:W-:Y:S01]  /*3e910*/  MOV R107, R72 ;  /* 0x00000048006b7202 */ /* 0x000fe20000000f00 */
[----:B------:R-:W-:Y:S06]  /*3e920*/  @!P6 BRA `(.L_x_1340) ;  /* 0x000000040058e947 */ /* 0x000fec0003800000 */
        /* <DEDUP_REMOVED lines=8> */
.L_x_1341:
        /* <DEDUP_REMOVED lines=8> */
[----:B------:R-:W-:Y:S01]  /*3ea30*/  @!P6 VIADD R12, R12, 0x1 ;  /* 0x000000010c0ce836 */ /* 0x000fe20000000000 */
[----:B------:R-:W-:Y:S01]  /*3ea40*/  @!P6 IADD3 R4, PT, PT, R3, 0x1, RZ ;  /* 0x000000010304e810 */ /* 0x000fe20007ffe0ff */
[----:B------:R-:W-:-:S03]  /*3ea50*/  @!P6 IMAD.MOV.U32 R5, RZ, RZ, RZ ;  /* 0x000000ffff05e224 */ /* 0x000fc600078e00ff */
[----:B------:R-:W-:-:S13]  /*3ea60*/  ISETP.NE.AND P0, PT, R12, RZ, !P6 ;  /* 0x000000ff0c00720c */ /* 0x000fda0007705270 */
[----:B------:R-:W-:Y:S01]  /*3ea70*/  @P0 IMAD.MOV R4, RZ, RZ, R3 ;  /* 0x000000ffff040224 */ /* 0x000fe200078e0203 */
[----:B------:R-:W-:-:S04]  /*3ea80*/  LOP3.LUT P0, RZ, R0, 0x4000, RZ, 0xc0, !PT ;  /* 0x0000400000ff7812 */ /* 0x000fc8000780c0ff */
[----:B------:R-:W-:-:S09]  /*3ea90*/  @!P6 MOV R3, R4 ;  /* 0x000000040003e202 */ /* 0x000fd20000000f00 */
.L_x_1343:
[----:B------:R-:W-:Y:S05]  /*3eaa0*/  BSYNC.RECONVERGENT B2 ;  /* 0x0000000000027941 */ /* 0x000fea0003800200 */
.L_x_1342:
        /* <DEDUP_REMOVED lines=62> */
.L_x_1340:
[----:B------:R-:W-:Y:S05]  /*3ee90*/  BSYNC.RECONVERGENT B1 ;  /* 0x0000000000017941 */ /* 0x000fea0003800200 */
.L_x_1339:
        /* <DEDUP_REMOVED lines=15> */
.L_x_1303:
[----:B------:R-:W-:Y:S01]  /*3ef90*/  ISETP.NE.AND P0, PT, R6, 0x1, PT ;  /* 0x000000010600780c */ /* 0x000fe20003f05270 */
[----:B------:R-:W-:Y:S01]  /*3efa0*/  BSSY.RECONVERGENT B1, `(.L_x_1345) ;  /* 0x000005a000017945 */ /* 0x000fe20003800200 */
[----:B------:R-:W-:Y:S02]  /*3efb0*/  HFMA2 R51, -RZ, RZ, 0, 1.1920928955078125e-07 ;  /* 0x00000002ff337431 */ /* 0x000fe400000001ff */
[----:B------:R-:W-:Y:S01]  /*3efc0*/  IMAD.MOV.U32 R31, RZ, RZ, R4 ;  /* 0x000000ffff1f7224 */ /* 0x000fe200078e0004 */
[----:B------:R-:W-:-:S08]  /*3efd0*/  MOV R156, R109 ;  /* 0x0000006d009c7202 */ /* 0x000fd00000000f00 */
[----:B------:R-:W-:Y:S05]  /*3efe0*/  @!P0 BRA `(.L_x_1346) ;  /* 0x0000000400548947 */ /* 0x000fea0003800000 */
[----:B------:R-:W-:-:S13]  /*3eff0*/  ISETP.NE.AND P0, PT, R6, 0x3, PT ;  /* 0x000000030600780c */ /* 0x000fda0003f05270 */
[----:B------:R-:W-:Y:S05]  /*3f000*/  @!P0 BRA `(.L_x_1347) ;  /* 0x0000000000208947 */ /* 0x000fea0003800000 */
[----:B------:R-:W-:-:S13]  /*3f010*/  ISETP.NE.AND P0, PT, R6, 0x2, PT ;  /* 0x000000020600780c */ /* 0x000fda0003f05270 */
[----:B------:R-:W-:Y:S01]  /*3f020*/  @!P0 IMAD.MOV.U32 R51, RZ, RZ, 0x3 ;  /* 0x00000003ff338424 */ /* 0x000fe200078e00ff */
[----:B------:R-:W-:Y:S01]  /*3f030*/  @P0 IADD3 R51, PT, PT, R6, 0x1, RZ ;  /* 0x0000000106330810 */ /* 0x000fe20007ffe0ff */
[----:B------:R-:W-:Y:S01]  /*3f040*/  @!P0 IMAD.MOV.U32 R156, RZ, RZ, R109 ;  /* 0x000000ffff9c8224 */ /* 0x000fe200078e006d */
[----:B------:R-:W-:Y:S01]  /*3f050*/  @P0 MOV R156, R109 ;  /* 0x0000006d009c0202 */ /* 0x000fe20000000f00 */
[----:B------:R-:W-:Y:S01]  /*3f060*/  @!P0 IMAD.MOV.U32 R31, RZ, RZ, R8 ;  /* 0x000000ffff1f8224 */ /* 0x000fe200078e0008 */
[----:B------:R-:W-:Y:S01]  /*3f070*/  @P0 MOV R31, R7 ;  /* 0x00000007001f0202 */ /* 0x000fe20000000f00 */
[----:B------:R-:W-:Y:S06]  /*3f080*/  BRA `(.L_x_1346) ;  /* 0x00000004002c7947 */ /* 0x000fec0003800000 */
.L_x_1347:
        /* <DEDUP_REMOVED lines=12> */
.L_x_1349:
[----:B------:R-:W-:Y:S05]  /*3f150*/  BSYNC.RECONVERGENT B2 ;  /* 0x0000000000027941 */ /* 0x000fea0003800200 */
.L_x_1348:
        /* <DEDUP_REMOVED lines=62> */
.L_x_1346:
[----:B------:R-:W-:Y:S05]  /*3f540*/  BSYNC.RECONVERGENT B1 ;  /* 0x0000000000017941 */ /* 0x000fea0003800200 */
.L_x_1345:
        /* <DEDUP_REMOVED lines=27> */
.L_x_1352:
        /* <DEDUP_REMOVED lines=12> */
.L_x_1354:
[----:B------:R-:W-:Y:S05]  /*3f7c0*/  BSYNC.RECONVERGENT B2 ;  /* 0x0000000000027941 */ /* 0x000fea0003800200 */
.L_x_1353:
        /* <DEDUP_REMOVED lines=62> */
.L_x_1351:
[----:B------:R-:W-:Y:S05]  /*3fbb0*/  BSYNC.RECONVERGENT B1 ;  /* 0x0000000000017941 */ /* 0x000fea0003800200 */
.L_x_1350:
        /* <DEDUP_REMOVED lines=21> */
.L_x_1357:
        /* <DEDUP_REMOVED lines=12> */
.L_x_1359:
[----:B------:R-:W-:Y:S05]  /*3fdd0*/  BSYNC.RECONVERGENT B2 ;  /* 0x0000000000027941 */ /* 0x000fea0003800200 */
.L_x_1358:
        /* <DEDUP_REMOVED lines=61> */
[----:B------:R-:W-:-:S07]  /*401b0*/  HFMA2 R52, -RZ, RZ, 0, 0 ;  /* 0x00000000ff347431 */ /* 0x000fce00000001ff */
.L_x_1356:
[----:B------:R-:W-:Y:S05]  /*401c0*/  BSYNC.RECONVERGENT B1 ;  /* 0x0000000000017941 */ /* 0x000fea0003800200 */
.L_x_1355:
        /* <DEDUP_REMOVED lines=22> */
.L_x_1362:
        /* <DEDUP_REMOVED lines=12> */
.L_x_1364:
[----:B------:R-:W-:Y:S05]  /*403f0*/  BSYNC.RECONVERGENT B2 ;  /* 0x0000000000027941 */ /* 0x000fea0003800200 */
.L_x_1363:
        /* <DEDUP_REMOVED lines=62> */
.L_x_1361:
[----:B------:R-:W-:Y:S05]  /*407e0*/  BSYNC.RECONVERGENT B1 ;  /* 0x0000000000017941 */ /* 0x000fea0003800200 */
.L_x_1360:
        /* <DEDUP_REMOVED lines=21> */
.L_x_1367:
        /* <DEDUP_REMOVED lines=12> */
.L_x_1369:
[----:B------:R-:W-:Y:S05]  /*40a00*/  BSYNC.RECONVERGENT B2 ;  /* 0x0000000000027941 */ /* 0x000fea0003800200 */
.L_x_1368:
        /* <DEDUP_REMOVED lines=62> */
.L_x_1366:
[----:B------:R-:W-:Y:S05]  /*40df0*/  BSYNC.RECONVERGENT B1 ;  /* 0x0000000000017941 */ /* 0x000fea0003800200 */
.L_x_1365:
        /* <DEDUP_REMOVED lines=22> */
.L_x_1372:
        /* <DEDUP_REMOVED lines=12> */
.L_x_1374:
[----:B------:R-:W-:Y:S05]  /*41020*/  BSYNC.RECONVERGENT B2 ;  /* 0x0000000000027941 */ /* 0x000fea0003800200 */
.L_x_1373:
        /* <DEDUP_REMOVED lines=62> */
.L_x_1371:
[----:B------:R-:W-:Y:S05]  /*41410*/  BSYNC.RECONVERGENT B1 ;  /* 0x0000000000017941 */ /* 0x000fea0003800200 */
.L_x_1370:
        /* <DEDUP_REMOVED lines=21> */
.L_x_1377:
        /* <DEDUP_REMOVED lines=12> */
.L_x_1379:
[----:B------:R-:W-:Y:S05]  /*41630*/  BSYNC.RECONVERGENT B2 ;  /* 0x0000000000027941 */ /* 0x000fea0003800200 */
.L_x_1378:
        /* <DEDUP_REMOVED lines=62> */
.L_x_1376:
[----:B------:R-:W-:Y:S05]  /*41a20*/  BSYNC.RECONVERGENT B1 ;  /* 0x0000000000017941 */ /* 0x000fea0003800200 */
.L_x_1375:
        /* <DEDUP_REMOVED lines=23> */
.L_x_1382:
        /* <DEDUP_REMOVED lines=15> */
.L_x_1384:
[----:B------:R-:W-:Y:S05]  /*41c90*/  BSYNC.RECONVERGENT B2 ;  /* 0x0000000000027941 */ /* 0x000fea0003800200 */
.L_x_1383:
        /* <DEDUP_REMOVED lines=62> */
.L_x_1381:
[----:B------:R-:W-:Y:S05]  /*42080*/  BSYNC.RECONVERGENT B1 ;  /* 0x0000000000017941 */ /* 0x000fea0003800200 */
.L_x_1380:
        /* <DEDUP_REMOVED lines=12> */
.L_x_1344:
        /* <DEDUP_REMOVED lines=20> */
.L_x_1302:
[----:B------:R-:W-:Y:S05]  /*42290*/  BSYNC.RECONVERGENT B0 ;  /* 0x0000000000007941 */ /* 0x000fea0003800200 */
.L_x_1301:
[----:B01234-:R-:W-:Y:S01]  /*422a0*/  FADD.FTZ R68, RZ, R28 ;  /* 0x0000001cff447221 */ /* 0x01ffe20000010000 */
[----:B------:R-:W-:Y:S01]  /*422b0*/  LOP3.LUT P0, RZ, R0, 0x80, RZ, 0xc0, !PT ;  /* 0x0000008000ff7812 */ /* 0x000fe2000780c0ff */
[----:B------:R-:W0:Y:S01]  /*422c0*/  S2R R74, SR_TID.X ;  /* 0x00000000004a7919 */ /* 0x000e220000002100 */
[----:B------:R-:W-:Y:S01]  /*422d0*/  ISETP.GT.U32.AND P5, PT, R11, 0x3f, PT ;  /* 0x0000003f0b00780c */ /* 0x000fe20003fa4070 */
[----:B------:R-:W-:Y:S01]  /*422e0*/  FADD.FTZ R68, R27, R68 ;  /* 0x000000441b447221 */ /* 0x000fe20000010000 */
[C---:B------:R-:W-:Y:S01]  /*422f0*/  ISETP.GT.U32.AND P4, PT, R11.reuse, 0x5f, PT ;  /* 0x0000005f0b00780c */ /* 0x040fe20003f84070 */
[----:B------:R-:W-:Y:S01]  /*42300*/  UMOV UR13, 0xffffffff ;  /* 0xffffffff000d7882 */ /* 0x000fe20000000000 */
[C---:B------:R-:W-:Y:S01]  /*42310*/  ISETP.GT.U32.AND P3, PT, R11.reuse, 0x7f, PT ;  /* 0x0000007f0b00780c */ /* 0x040fe20003f64070 */
[----:B------:R-:W-:Y:S01]  /*42320*/  FADD.FTZ R68, R50, R68 ;  /* 0x0000004432447221 */ /* 0x000fe20000010000 */
[----:B------:R-:W-:Y:S02]  /*42330*/  ISETP.GT.U32.AND P2, PT, R11, 0x9f, PT ;  /* 0x0000009f0b00780c */ /* 0x000fe40003f44070 */
[----:B------:R-:W-:Y:S01]  /*42340*/  LOP3.LUT R0, R0, 0xfffffff7, RZ, 0xc0, !PT ;  /* 0xfffffff700007812 */ /* 0x000fe200078ec0ff */
[----:B------:R-:W-:Y:S01]  /*42350*/  FADD.FTZ R68, R49, R68 ;  /* 0x0000004431447221 */ /* 0x000fe20000010000 */
[----:B------:R-:W-:-:S03]  /*42360*/  ISETP.GT.U32.AND P6, PT, R11, 0xff, PT ;  /* 0x000000ff0b00780c */ /* 0x000fc60003fc4070 */
[----:B------:R-:W-:-:S04]  /*42370*/  FADD.FTZ R68, R88, R68 ;  /* 0x0000004458447221 */ /* 0x000fc80000010000 */
[----:B------:R-:W-:-:S04]  /*42380*/  FADD.FTZ R68, R87, R68 ;  /* 0x0000004457447221 */ /* 0x000fc80000010000 */
[----:B------:R-:W-:-:S04]  /*42390*/  FADD.FTZ R68, R89, R68 ;  /* 0x0000004459447221 */ /* 0x000fc80000010000 */
[----:B------:R-:W-:-:S05]  /*423a0*/  FADD.FTZ R68, R90, R68 ;  /* 0x000000445a447221 */ /* 0x000fca0000010000 */
[----:B------:R-:W-:Y:S02]  /*423b0*/  FSEL R68, R68, RZ, P0 ;  /* 0x000000ff44447208 */ /* 0x000fe40000000000 */
[----:B0-----:R-:W-:Y:S02]  /*423c0*/  LOP3.LUT P1, RZ, R74, 0x1f, RZ, 0xc0, !PT ;  /* 0x0000001f4aff7812 */ /* 0x001fe4000782c0ff */
[----:B------:R-:W-:Y:S01]  /*423d0*/  ISETP.GT.U32.AND P0, PT, R11, 0xdf, PT ;  /* 0x000000df0b00780c */ /* 0x000fe20003f04070 */
[----:B------:R-:W-:-:S04]  /*423e0*/  FADD.FTZ R69, R26, R68 ;  /* 0x000000441a457221 */ /* 0x000fc80000010000 */
[----:B------:R-:W-:-:S04]  /*423f0*/  FADD.FTZ R69, R25, R69 ;  /* 0x0000004519457221 */ /* 0x000fc80000010000 */
[----:B------:R-:W-:Y:S02]  /*42400*/  FADD.FTZ R69, R48, R69 ;  /* 0x0000004530457221 */ /* 0x000fe40000010000 */
[----:B------:R-:W-:Y:S02]  /*42410*/  @P1 LOP3.LUT R0, R0, 0x8, RZ, 0xfc, !PT ;  /* 0x0000000800001812 */ /* 0x000fe400078efcff */
[----:B------:R-:W-:Y:S01]  /*42420*/  FADD.FTZ R69, R47, R69 ;  /* 0x000000452f457221 */ /* 0x000fe20000010000 */
[----:B------:R-:W-:Y:S02]  /*42430*/  ISETP.GT.U32.AND P1, PT, R11, 0xbf, PT ;  /* 0x000000bf0b00780c */ /* 0x000fe40003f24070 */
[----:B------:R-:W-:Y:S01]  /*42440*/  LOP3.LUT R0, R0, 0xfffffffe, RZ, 0xc0, !PT ;  /* 0xfffffffe00007812 */ /* 0x000fe200078ec0ff */
[----:B------:R-:W-:-:S03]  /*42450*/  FADD.FTZ R69, R86, R69 ;  /* 0x0000004556457221 */ /* 0x000fc60000010000 */
[----:B------:R-:W-:Y:S01]  /*42460*/  @P6 LOP3.LUT R0, R0, 0x1, RZ, 0xfc, !PT ;  /* 0x0000000100006812 */ /* 0x000fe200078efcff */
[----:B------:R-:W-:-:S03]  /*42470*/  FADD.FTZ R69, R85, R69 ;  /* 0x0000004555457221 */ /* 0x000fc60000010000 */
[----:B------:R-:W-:Y:S01]  /*42480*/  LOP3.LUT R0, R0, 0xfffffffd, RZ, 0xc0, !PT ;  /* 0xfffffffd00007812 */ /* 0x000fe200078ec0ff */
        /* <DEDUP_REMOVED lines=82> */
[----:B0-----:R-:W-:Y:S02]  /*429b0*/  FADD.FTZ R69, R68, R69 ;  /* 0x0000004544457221 */ /* 0x001fe40000010000 */
[----:B------:R-:W0:Y:S02]  /*429c0*/  LDC R68, c[0x0][0x400] ;  /* 0x00010000ff447b82 */ /* 0x000e240000000800 */
[----:B0-----:R-:W-:-:S04]  /*429d0*/  FMUL.FTZ R71, R69, R68 ;  /* 0x0000004445477220 */ /* 0x001fc80000410000 */
        /* <DEDUP_REMOVED lines=18> */
[----:B------:R-:W-:Y:S01]  /*42b00*/  FADD.FTZ R69, R26, -R71 ;  /* 0x800000471a457221 */ /* 0x000fe20000010000 */
[----:B------:R-:W-:-:S03]  /*42b10*/  LOP3.LUT P6, RZ, R0, 0x1, RZ, 0xc0, !PT ;  /* 0x0000000100ff7812 */ /* 0x000fc600078cc0ff */
        /* <DEDUP_REMOVED lines=153> */
.L_x_1418:
[----:B------:R-:W-:Y:S01]  /*434b0*/  LOP3.LUT P2, RZ, R74, 0x1f, RZ, 0xc0, !PT ;  /* 0x0000001f4aff7812 */ /* 0x000fe2000784c0ff */
[----:B-1----:R-:W-:Y:S01]  /*434c0*/  FADD.FTZ R69, R73, R69 ;  /* 0x0000004549457221 */ /* 0x002fe20000010000 */
[----:B------:R-:W-:Y:S01]  /*434d0*/  ISETP.NE.AND P0, PT, RZ, UR11, PT ;  /* 0x0000000bff007c0c */ /* 0x000fe2000bf05270 */
[----:B------:R-:W-:Y:S01]  /*434e0*/  BSSY.RECONVERGENT B0, `(.L_x_1386) ;  /* 0x000003f000007945 */ /* 0x000fe20003800200 */
[----:B------:R-:W-:Y:S01]  /*434f0*/  LOP3.LUT P1, RZ, R0, 0x80, RZ, 0xc0, !PT ;  /* 0x0000008000ff7812 */ /* 0x000fe2000782c0ff */
        /* <DEDUP_REMOVED lines=12> */
[----:B------:R-:W-:Y:S05]  /*435c0*/  @!P1 BRA `(.L_x_1387) ;  /* 0x0000000000c09947 */ /* 0x000fea0003800000 */
[--C-:B------:R-:W-:Y:S01]  /*435d0*/  FADD.FTZ R110, R28, -R75.reuse ;  /* 0x8000004b1c6e7221 */ /* 0x100fe20000010000 */
[----:B-1----:R-:W-:Y:S01]  /*435e0*/  SHF.L.U32 R68, R188, 0x10, RZ ;  /* 0x00000010bc447819 */ /* 0x002fe200000006ff */
[----:B------:R-:W-:Y:S02]  /*435f0*/  IMAD.U32 R69, R64, 0x10000, RZ ;  /* 0x0001000040457824 */ /* 0x000fe400078e00ff */
[--C-:B------:R-:W-:Y:S01]  /*43600*/  FADD.FTZ R72, R50, -R75.reuse ;  /* 0x8000004b32487221 */ /* 0x100fe20000010000 */
[----:B------:R-:W-:Y:S01]  /*43610*/  FMUL.FTZ R110, R74, R110 ;  /* 0x0000006e4a6e7220 */ /* 0x000fe20000410000 */
[----:B------:R-:W-:Y:S02]  /*43620*/  IMAD.U32 R70, R171, 0x10000, RZ ;  /* 0x00010000ab467824 */ /* 0x000fe400078e00ff */
[----:B0-----:R-:W-:Y:S01]  /*43630*/  FADD.FTZ R73, R88, -R75 ;  /* 0x8000004b58497221 */ /* 0x001fe20000010000 */
[----:B------:R-:W-:Y:S01]  /*43640*/  FMUL.FTZ R72, R74, R72 ;  /* 0x000000484a487220 */ /* 0x000fe20000410000 */
[----:B------:R-:W-:Y:S01]  /*43650*/  FFMA.FTZ R110, R110, R68, R69 ;  /* 0x000000446e6e7223 */ /* 0x000fe20000010045 */
[----:B------:R-:W-:Y:S01]  /*43660*/  FADD.FTZ R68, R27, -R75 ;  /* 0x8000004b1b447221 */ /* 0x000fe20000010000 */
[----:B------:R-:W-:Y:S01]  /*43670*/  SHF.L.U32 R69, R170, 0x10, RZ ;  /* 0x00000010aa457819 */ /* 0x000fe200000006ff */
[----:B------:R-:W-:-:S02]  /*43680*/  IMAD.U32 R71, R193, 0x10000, RZ ;  /* 0x00010000c1477824 */ /* 0x000fc400078e00ff */
[C---:B------:R-:W-:Y:S01]  /*43690*/  FMUL.FTZ R73, R74.reuse, R73 ;  /* 0x000000494a497220 */ /* 0x040fe20000410000 */
[----:B------:R-:W-:Y:S01]  /*436a0*/  FMUL.FTZ R68, R74, R68 ;  /* 0x000000444a447220 */ /* 0x000fe20000410000 */
[----:B------:R-:W-:Y:S02]  /*436b0*/  IMAD.U32 R111, R195, 0x10000, RZ ;  /* 0x00010000c36f7824 */ /* 0x000fe400078e00ff */
[----:B------:R-:W-:Y:S02]  /*436c0*/  IMAD.U32 R156, R67, 0x10000, RZ ;  /* 0x00010000439c7824 */ /* 0x000fe400078e00ff */
[----:B------:R-:W-:Y:S01]  /*436d0*/  FFMA.FTZ R68, R68, R69, R70 ;  /* 0x0000004544447223 */ /* 0x000fe20000010046 */
[----:B------:R-:W-:Y:S01]  /*436e0*/  SHF.L.U32 R69, R189, 0x10, RZ ;  /* 0x00000010bd457819 */ /* 0x000fe200000006ff */
[----:B------:R-:W-:Y:S02]  /*436f0*/  IMAD.U32 R70, R65, 0x10000, RZ ;  /* 0x0001000041467824 */ /* 0x000fe400078e00ff */
[----:B------:R-:W-:Y:S01]  /*43700*/  IMAD.U32 R157, R197, 0x10000, RZ ;  /* 0x00010000c59d7824 */ /* 0x000fe200078e00ff */
[----:B------:R-:W-:Y:S01]  /*43710*/  F2FP.BF16.F32.PACK_AB R68, R68, R110 ;  /* 0x0000006e4444723e */ /* 0x000fe200000010ff */
[----:B------:R-:W-:Y:S01]  /*43720*/  FFMA.FTZ R72, R72, R69, R70 ;  /* 0x0000004548487223 */ /* 0x000fe20000010046 */
[----:B------:R-:W-:Y:S01]  /*43730*/  FADD.FTZ R69, R49, -R75 ;  /* 0x8000004b31457221 */ /* 0x000fe20000010000 */
[----:B------:R-:W-:-:S03]  /*43740*/  SHF.L.U32 R70, R192, 0x10, RZ ;  /* 0x00000010c0467819 */ /* 0x000fc600000006ff */
[----:B------:R-:W-:-:S04]  /*43750*/  FMUL.FTZ R69, R74, R69 ;  /* 0x000000454a457220 */ /* 0x000fc80000410000 */
[----:B------:R-:W-:Y:S01]  /*43760*/  FFMA.FTZ R69, R69, R70, R71 ;  /* 0x0000004645457223 */ /* 0x000fe20000010047 */
[----:B------:R-:W-:Y:S01]  /*43770*/  SHF.L.U32 R70, R190, 0x10, RZ ;  /* 0x00000010be467819 */ /* 0x000fe200000006ff */
[----:B------:R-:W-:-:S03]  /*43780*/  IMAD.U32 R71, R66, 0x10000, RZ ;  /* 0x0001000042477824 */ /* 0x000fc600078e00ff */
[----:B------:R-:W-:Y:S01]  /*43790*/  F2FP.BF16.F32.PACK_AB R69, R69, R72 ;  /* 0x000000484545723e */ /* 0x000fe200000010ff */
[----:B------:R-:W-:Y:S01]  /*437a0*/  FFMA.FTZ R73, R73, R70, R71 ;  /* 0x0000004649497223 */ /* 0x000fe20000010047 */
[----:B------:R-:W-:Y:S01]  /*437b0*/  FADD.FTZ R70, R87, -R75 ;  /* 0x8000004b57467221 */ /* 0x000fe20000010000 */
[----:B------:R-:W-:-:S03]  /*437c0*/  SHF.L.U32 R71, R194, 0x10, RZ ;  /* 0x00000010c2477819 */ /* 0x000fc600000006ff */
[----:B------:R-:W-:-:S04]  /*437d0*/  FMUL.FTZ R70, R74, R70 ;  /* 0x000000464a467220 */ /* 0x000fc80000410000 */
[----:B------:R-:W-:Y:S01]  /*437e0*/  FFMA.FTZ R70, R70, R71, R111 ;  /* 0x0000004746467223 */ /* 0x000fe2000001006f */
[----:B------:R-:W-:Y:S01]  /*437f0*/  FADD.FTZ R71, R89, -R75 ;  /* 0x8000004b59477221 */ /* 0x000fe20000010000 */
[----:B------:R-:W-:-:S03]  /*43800*/  SHF.L.U32 R111, R191, 0x10, RZ ;  /* 0x00000010bf6f7819 */ /* 0x000fc600000006ff */
[----:B------:R-:W-:Y:S01]  /*43810*/  F2FP.BF16.F32.PACK_AB R70, R70, R73 ;  /* 0x000000494646723e */ /* 0x000fe200000010ff */
[----:B------:R-:W-:Y:S01]  /*43820*/  FMUL.FTZ R71, R74, R71 ;  /* 0x000000474a477220 */ /* 0x000fe20000410000 */
[----:B------:R-:W0:Y:S03]  /*43830*/  LDC.64 R72, c[0x0][0x428] ;  /* 0x00010a00ff487b82 */ /* 0x000e260000000a00 */
[----:B------:R-:W-:Y:S01]  /*43840*/  FFMA.FTZ R71, R71, R111, R156 ;  /* 0x0000006f47477223 */ /* 0x000fe2000001009c */
[----:B------:R-:W-:Y:S01]  /*43850*/  FADD.FTZ R111, R90, -R75 ;  /* 0x8000004b5a6f7221 */ /* 0x000fe20000010000 */
[----:B------:R-:W-:-:S03]  /*43860*/  SHF.L.U32 R156, R196, 0x10, RZ ;  /* 0x00000010c49c7819 */ /* 0x000fc600000006ff */
[----:B------:R-:W-:-:S04]  /*43870*/  FMUL.FTZ R111, R74, R111 ;  /* 0x0000006f4a6f7220 */ /* 0x000fc80000410000 */
[----:B------:R-:W-:-:S05]  /*43880*/  FFMA.FTZ R111, R111, R156, R157 ;  /* 0x0000009c6f6f7223 */ /* 0x000fca000001009d */
[----:B------:R-:W-:Y:S01]  /*43890*/  F2FP.BF16.F32.PACK_AB R71, R111, R71 ;  /* 0x000000476f47723e */ /* 0x000fe200000010ff */
[C---:B0-----:R-:W-:Y:S01]  /*438a0*/  IMAD.WIDE.U32 R72, R2.reuse, 0x10, R72 ;  /* 0x0000001002487825 */ /* 0x041fe200078e0048 */
[----:B------:R-:W-:-:S04]  /*438b0*/  IADD3 R2, PT, PT, R2, 0x20, RZ ;  /* 0x0000002002027810 */ /* 0x000fc80007ffe0ff */
[----:B------:R2:W-:Y:S03]  /*438c0*/  STG.E.128 desc[UR6][R72.64], R68 ;  /* 0x0000004448007986 */ /* 0x0005e6000c101d06 */
.L_x_1387:
[----:B------:R-:W-:Y:S05]  /*438d0*/  BSYNC.RECONVERGENT B0 ;  /* 0x0000000000007941 */ /* 0x000fea0003800200 */
.L_x_1386:
[----:B------:R-:W-:Y:S01]  /*438e0*/  LOP3.LUT P0, RZ, R0, 0x2000, RZ, 0xc0, !PT ;  /* 0x0000200000ff7812 */ /* 0x000fe2000780c0ff */
[----:B------:R-:W-:-:S12]  /*438f0*/  BSSY.RECONVERGENT B0, `(.L_x_1388) ;  /* 0x0000032000007945 */ /* 0x000fd80003800200 */
[----:B------:R-:W-:Y:S05]  /*43900*/  @!P0 BRA `(.L_x_1389) ;  /* 0x0000000000c08947 */ /* 0x000fea0003800000 */
[--C-:B------:R-:W-:Y:S01]  /*43910*/  FADD.FTZ R110, R26, -R75.reuse ;  /* 0x8000004b1a6e7221 */ /* 0x100fe20000010000 */
[----:B-12---:R-:W-:Y:S01]  /*43920*/  SHF.L.U32 R69, R60, 0x10, RZ ;  /* 0x000000103c457819 */ /* 0x006fe200000006ff */
[----:B------:R-:W-:Y:S01]  /*43930*/  IMAD.U32 R68, R184, 0x10000, RZ ;  /* 0x00010000b8447824 */ /* 0x000fe200078e00ff */
[----:B------:R-:W-:Y:S01]  /*43940*/  SHF.L.U32 R70, R199, 0x10, RZ ;  /* 0x00000010c7467819 */ /* 0x000fe200000006ff */
[----:B------:R-:W-:Y:S01]  /*43950*/  FMUL.FTZ R110, R74, R110 ;  /* 0x0000006e4a6e7220 */ /* 0x000fe20000410000 */
[--C-:B------:R-:W-:Y:S01]  /*43960*/  FADD.FTZ R72, R48, -R75.reuse ;  /* 0x8000004b30487221 */ /* 0x100fe20000010000 */
[----:B------:R-:W-:Y:S01]  /*43970*/  SHF.L.U32 R71, R201, 0x10, RZ ;  /* 0x00000010c9477819 */ /* 0x000fe200000006ff */
[----:B0-----:R-:W-:Y:S01]  /*43980*/  FADD.FTZ R73, R86, -R75 ;  /* 0x8000004b56497221 */ /* 0x001fe20000010000 */
[----:B------:R-:W-:Y:S01]  /*43990*/  FFMA.FTZ R110, R110, R68, R69 ;  /* 0x000000446e6e7223 */ /* 0x000fe20000010045 */
[----:B------:R-:W-:Y:S01]  /*439a0*/  FADD.FTZ R68, R25, -R75 ;  /* 0x8000004b19447221 */ /* 0x000fe20000010000 */
[----:B------:R-:W-:-:S02]  /*439b0*/  IMAD.U32 R69, R198, 0x10000, RZ ;  /* 0x00010000c6457824 */ /* 0x000fc400078e00ff */
[C---:B------:R-:W-:Y:S01]  /*439c0*/  FMUL.FTZ R72, R74.reuse, R72 ;  /* 0x000000484a487220 */ /* 0x040fe20000410000 */
[C---:B------:R-:W-:Y:S01]  /*439d0*/  FMUL.FTZ R73, R74.reuse, R73 ;  /* 0x000000494a497220 */ /* 0x040fe20000410000 */
[----:B------:R-:W-:Y:S01]  /*439e0*/  FMUL.FTZ R68, R74, R68 ;  /* 0x000000444a447220 */ /* 0x000fe20000410000 */
[----:B------:R-:W-:Y:S02]  /*439f0*/  SHF.L.U32 R111, R203, 0x10, RZ ;  /* 0x00000010cb6f7819 */ /* 0x000fe400000006ff */
[----:B------:R-:W-:Y:S01]  /*43a00*/  SHF.L.U32 R156, R63, 0x10, RZ ;  /* 0x000000103f9c7819 */ /* 0x000fe200000006ff */
[----:B------:R-:W-:Y:S01]  /*43a10*/  FFMA.FTZ R68, R68, R69, R70 ;  /* 0x0000004544447223 */ /* 0x000fe20000010046 */
[----:B------:R-:W-:Y:S01]  /*43a20*/  SHF.L.U32 R70, R61, 0x10, RZ ;  /* 0x000000103d467819 */ /* 0x000fe200000006ff */
[----:B------:R-:W-:Y:S01]  /*43a30*/  IMAD.U32 R69, R185, 0x10000, RZ ;  /* 0x00010000b9457824 */ /* 0x000fe200078e00ff */
[----:B------:R-:W-:Y:S02]  /*43a40*/  SHF.L.U32 R157, R205, 0x10, RZ ;  /* 0x00000010cd9d7819 */ /* 0x000fe400000006ff */
[----:B------:R-:W-:Y:S01]  /*43a50*/  F2FP.BF16.F32.PACK_AB R68, R68, R110 ;  /* 0x0000006e4444723e */ /* 0x000fe200000010ff */
[----:B------:R-:W-:Y:S01]  /*43a60*/  FFMA.FTZ R72, R72, R69, R70 ;  /* 0x0000004548487223 */ /* 0x000fe20000010046 */
[----:B------:R-:W-:Y:S01]  /*43a70*/  FADD.FTZ R69, R47, -R75 ;  /* 0x8000004b2f457221 */ /* 0x000fe20000010000 */
[----:B------:R-:W-:-:S03]  /*43a80*/  IMAD.U32 R70, R200, 0x10000, RZ ;  /* 0x00010000c8467824 */ /* 0x000fc600078e00ff */
[----:B------:R-:W-:-:S04]  /*43a90*/  FMUL.FTZ R69, R74, R69 ;  /* 0x000000454a457220 */ /* 0x000fc80000410000 */
[----:B------:R-:W-:Y:S01]  /*43aa0*/  FFMA.FTZ R69, R69, R70, R71 ;  /* 0x0000004645457223 */ /* 0x000fe20000010047 */
[----:B------:R-:W-:Y:S01]  /*43ab0*/  SHF.L.U32 R71, R62, 0x10, RZ ;  /* 0x000000103e477819 */ /* 0x000fe200000006ff */
[----:B------:R-:W-:-:S03]  /*43ac0*/  IMAD.U32 R70, R186, 0x10000, RZ ;  /* 0x00010000ba467824 */ /* 0x000fc600078e00ff */
[----:B------:R-:W-:Y:S01]  /*43ad0*/  F2FP.BF16.F32.PACK_AB R69, R69, R72 ;  /* 0x000000484545723e */ /* 0x000fe200000010ff */
[----:B------:R-:W-:Y:S01]  /*43ae0*/  FFMA.FTZ R73, R73, R70, R71 ;  /* 0x0000004649497223 */ /* 0x000fe20000010047 */
[----:B------:R-:W-:Y:S01]  /*43af0*/  FADD.FTZ R70, R85, -R75 ;  /* 0x8000004b55467221 */ /* 0x000fe20000010000 */
[----:B------:R-:W-:-:S03]  /*43b00*/  IMAD.U32 R71, R202, 0x10000, RZ ;  /* 0x00010000ca477824 */ /* 0x000fc600078e00ff */
[----:B------:R-:W-:-:S04]  /*43b10*/  FMUL.FTZ R70, R74, R70 ;  /* 0x000000464a467220 */ /* 0x000fc80000410000 */
[----:B------:R-:W-:Y:S01]  /*43b20*/  FFMA.FTZ R70, R70, R71, R111 ;  /* 0x0000004746467223 */ /* 0x000fe2000001006f */
[----:B------:R-:W-:Y:S01]  /*43b30*/  FADD.FTZ R71, R91, -R75 ;  /* 0x8000004b5b477221 */ /* 0x000fe20000010000 */
[----:B------:R-:W-:-:S03]  /*43b40*/  IMAD.U32 R111, R187, 0x10000, RZ ;  /* 0x00010000bb6f7824 */ /* 0x000fc600078e00ff */
[----:B------:R-:W-:Y:S01]  /*43b50*/  F2FP.BF16.F32.PACK_AB R70, R70, R73 ;  /* 0x000000494646723e */ /* 0x000fe200000010ff */
[----:B------:R-:W-:Y:S01]  /*43b60*/  FMUL.FTZ R71, R74, R71 ;  /* 0x000000474a477220 */ /* 0x000fe20000410000 */
[----:B------:R-:W0:Y:S03]  /*43b70*/  LDC.64 R72, c[0x0][0x428] ;  /* 0x00010a00ff487b82 */ /* 0x000e260000000a00 */
[----:B------:R-:W-:Y:S01]  /*43b80*/  FFMA.FTZ R71, R71, R111, R156 ;  /* 0x0000006f47477223 */ /* 0x000fe2000001009c */
[----:B------:R-:W-:Y:S01]  /*43b90*/  FADD.FTZ R111, R92, -R75 ;  /* 0x8000004b5c6f7221 */ /* 0x000fe20000010000 */
[----:B------:R-:W-:-:S03]  /*43ba0*/  IMAD.U32 R156, R204, 0x10000, RZ ;  /* 0x00010000cc9c7824 */ /* 0x000fc600078e00ff */
[----:B------:R-:W-:-:S04]  /*43bb0*/  FMUL.FTZ R111, R74, R111 ;  /* 0x0000006f4a6f7220 */ /* 0x000fc80000410000 */
[----:B------:R-:W-:-:S05]  /*43bc0*/  FFMA.FTZ R111, R111, R156, R157 ;  /* 0x0000009c6f6f7223 */ /* 0x000fca000001009d */
[----:B------:R-:W-:Y:S01]  /*43bd0*/  F2FP.BF16.F32.PACK_AB R71, R111, R71 ;  /* 0x000000476f47723e */ /* 0x000fe200000010ff */
[----:B0-----:R-:W-:-:S04]  /*43be0*/  IMAD.WIDE.U32 R72, R2, 0x10, R72 ;  /* 0x0000001002487825 */ /* 0x001fc800078e0048 */
[----:B------:R-:W-:Y:S01]  /*43bf0*/  VIADD R2, R2, 0x20 ;  /* 0x0000002002027836 */ /* 0x000fe20000000000 */
[----:B------:R3:W-:Y:S06]  /*43c00*/  STG.E.128 desc[UR6][R72.64], R68 ;  /* 0x0000004448007986 */ /* 0x0007ec000c101d06 */
.L_x_1389:
[----:B------:R-:W-:Y:S05]  /*43c10*/  BSYNC.RECONVERGENT B0 ;  /* 0x0000000000007941 */ /* 0x000fea0003800200 */
.L_x_1388:
[----:B------:R-:W-:Y:S01]  /*43c20*/  LOP3.LUT P0, RZ, R0, 0x1000, RZ, 0xc0, !PT ;  /* 0x0000100000ff7812 */ /* 0x000fe2000780c0ff */
[----:B------:R-:W-:-:S12]  /*43c30*/  BSSY.RECONVERGENT B0, `(.L_x_1390) ;  /* 0x0000032000007945 */ /* 0x000fd80003800200 */
[----:B------:R-:W-:Y:S05]  /*43c40*/  @!P0 BRA `(.L_x_1391) ;  /* 0x0000000000c08947 */ /* 0x000fea0003800000 */
[--C-:B------:R-:W-:Y:S01]  /*43c50*/  FADD.FTZ R110, R24, -R75.reuse ;  /* 0x8000004b186e7221 */ /* 0x100fe20000010000 */
[----:B-123--:R-:W-:Y:S01]  /*43c60*/  SHF.L.U32 R68, R180, 0x10, RZ ;  /* 0x00000010b4447819 */ /* 0x00efe200000006ff */
        /* <DEDUP_REMOVED lines=46> */
.L_x_1391:
[----:B------:R-:W-:Y:S05]  /*43f50*/  BSYNC.RECONVERGENT B0 ;  /* 0x0000000000007941 */ /* 0x000fea0003800200 */
.L_x_1390:
[----:B------:R-:W-:Y:S01]  /*43f60*/  LOP3.LUT P0, RZ, R0, 0x800, RZ, 0xc0, !PT ;  /* 0x0000080000ff7812 */ /* 0x000fe2000780c0ff */
[----:B------:R-:W-:-:S12]  /*43f70*/  BSSY.RECONVERGENT B0, `(.L_x_1392) ;  /* 0x0000032000007945 */ /* 0x000fd80003800200 */
[----:B------:R-:W-:Y:S05]  /*43f80*/  @!P0 BRA `(.L_x_1393) ;  /* 0x0000000000c08947 */ /* 0x000fea0003800000 */
[--C-:B------:R-:W-:Y:S01]  /*43f90*/  FADD.FTZ R110, R22, -R75.reuse ;  /* 0x8000004b166e7221 */ /* 0x100fe20000010000 */
[----:B-1234-:R-:W-:Y:S01]  /*43fa0*/  SHF.L.U32 R69, R116, 0x10, RZ ;  /* 0x0000001074457819 */ /* 0x01efe200000006ff */
        /* <DEDUP_REMOVED lines=46> */
.L_x_1393:
[----:B------:R-:W-:Y:S05]  /*44290*/  BSYNC.RECONVERGENT B0 ;  /* 0x0000000000007941 */ /* 0x000fea0003800200 */
.L_x_1392:
[----:B------:R-:W-:Y:S01]  /*442a0*/  LOP3.LUT P0, RZ, R0, 0x400, RZ, 0xc0, !PT ;  /* 0x0000040000ff7812 */ /* 0x000fe2000780c0ff */
[----:B------:R-:W-:-:S12]  /*442b0*/  BSSY.RECONVERGENT B0, `(.L_x_1394) ;  /* 0x0000032000007945 */ /* 0x000fd80003800200 */
[----:B------:R-:W-:Y:S05]  /*442c0*/  @!P0 BRA `(.L_x_1395) ;  /* 0x0000000000c08947 */ /* 0x000fea0003800000 */
[--C-:B------:R-:W-:Y:S01]  /*442d0*/  FADD.FTZ R110, R20, -R75.reuse ;  /* 0x8000004b146e7221 */ /* 0x100fe20000010000 */
[----:B01234-:R-:W-:Y:S01]  /*442e0*/  SHF.L.U32 R68, R172, 0x10, RZ ;  /* 0x00000010ac447819 */ /* 0x01ffe200000006ff */
[----:B------:R-:W-:Y:S02]  /*442f0*/  IMAD.U32 R69, R120, 0x10000, RZ ;  /* 0x0001000078457824 */ /* 0x000fe400078e00ff */
[--C-:B------:R-:W-:Y:S01]  /*44300*/  FADD.FTZ R72, R42, -R75.reuse ;  /* 0x8000004b2a487221 */ /* 0x100fe20000010000 */
[----:B------:R-:W-:Y:S01]  /*44310*/  FMUL.FTZ R110, R74, R110 ;  /* 0x0000006e4a6e7220 */ /* 0x000fe20000410000 */
[----:B------:R-:W-:Y:S02]  /*44320*/  IMAD.U32 R70, R223, 0x10000, RZ ;  /* 0x00010000df467824 */ /* 0x000fe400078e00ff */
[----:B------:R-:W-:Y:S01]  /*44330*/  FADD.FTZ R73, R80, -R75 ;  /* 0x8000004b50497221 */ /* 0x000fe20000010000 */
        /* <DEDUP_REMOVED lines=41> */
.L_x_1395:
[----:B------:R-:W-:Y:S05]  /*445d0*/  BSYNC.RECONVERGENT B0 ;  /* 0x0000000000007941 */ /* 0x000fea0003800200 */
.L_x_1394:
[----:B------:R-:W-:Y:S01]  /*445e0*/  LOP3.LUT P0, RZ, R0, 0x200, RZ, 0xc0, !PT ;  /* 0x0000020000ff7812 */ /* 0x000fe2000780c0ff */
[----:B------:R-:W-:-:S12]  /*445f0*/  BSSY.RECONVERGENT B0, `(.L_x_1396) ;  /* 0x0000032000007945 */ /* 0x000fd80003800200 */
[----:B------:R-:W-:Y:S05]  /*44600*/  @!P0 BRA `(.L_x_1397) ;  /* 0x0000000000c08947 */ /* 0x000fea0003800000 */
[--C-:B------:R-:W-:Y:S01]  /*44610*/  FADD.FTZ R110, R18, -R75.reuse ;  /* 0x8000004b126e7221 */ /* 0x100fe20000010000 */
[----:B01234-:R-:W-:Y:S01]  /*44620*/  SHF.L.U32 R69, R124, 0x10, RZ ;  /* 0x000000107c457819 */ /* 0x01ffe200000006ff */
[----:B------:R-:W-:Y:S01]  /*44630*/  IMAD.U32 R68, R164, 0x10000, RZ ;  /* 0x00010000a4447824 */ /* 0x000fe200078e00ff */
[----:B------:R-:W-:Y:S01]  /*44640*/  SHF.L.U32 R70, R231, 0x10, RZ ;  /* 0x00000010e7467819 */ /* 0x000fe200000006ff */
[----:B------:R-:W-:Y:S01]  /*44650*/  FMUL.FTZ R110, R74, R110 ;  /* 0x0000006e4a6e7220 */ /* 0x000fe20000410000 */
[--C-:B------:R-:W-:Y:S01]  /*44660*/  FADD.FTZ R72, R40, -R75.reuse ;  /* 0x8000004b28487221 */ /* 0x100fe20000010000 */
[----:B------:R-:W-:Y:S01]  /*44670*/  SHF.L.U32 R71, R233, 0x10, RZ ;  /* 0x00000010e9477819 */ /* 0x000fe200000006ff */
[----:B------:R-:W-:Y:S01]  /*44680*/  FADD.FTZ R73, R78, -R75 ;  /* 0x8000004b4e497221 */ /* 0x000fe20000010000 */
        /* <DEDUP_REMOVED lines=40> */
.L_x_1397:
[----:B------:R-:W-:Y:S05]  /*44910*/  BSYNC.RECONVERGENT B0 ;  /* 0x0000000000007941 */ /* 0x000fea0003800200 */
.L_x_1396:
        /* <DEDUP_REMOVED lines=51> */
.L_x_1399:
[----:B------:R-:W-:Y:S05]  /*44c50*/  BSYNC.RECONVERGENT B0 ;  /* 0x0000000000007941 */ /* 0x000fea0003800200 */
.L_x_1398:
[----:B------:R-:W-:Y:S01]  /*44c60*/  LOP3.LUT P0, RZ, R0, 0x40, RZ, 0xc0, !PT ;  /* 0x0000004000ff7812 */ /* 0x000fe2000780c0ff */
[----:B------:R-:W-:-:S12]  /*44c70*/  BSSY.RECONVERGENT B0, `(.L_x_1400) ;  /* 0x0000033000007945 */ /* 0x000fd80003800200 */
[----:B------:R-:W-:Y:S05]  /*44c80*/  @!P0 BRA `(.L_x_1401) ;  /* 0x0000000000c48947 */ /* 0x000fea0003800000 */
[----:B------:R-:W5:Y:S01]  /*44c90*/  LDL R157, [R1] ;  /* 0x00000000019d7983 */ /* 0x000f620000100800 */
        /* <DEDUP_REMOVED lines=41> */
[----:B------:R-:W-:Y:S01]  /*44f30*/  FMUL.FTZ R111, R74, R111 ;  /* 0x0000006f4a6f7220 */ /* 0x000fe20000410000 */
[----:B0-----:R-:W-:-:S04]  /*44f40*/  IMAD.WIDE.U32 R72, R2, 0x10, R72 ;  /* 0x0000001002487825 */ /* 0x001fc800078e0048 */
[----:B------:R-:W-:Y:S01]  /*44f50*/  VIADD R2, R2, 0x20 ;  /* 0x0000002002027836 */ /* 0x000fe20000000000 */
[----:B-----5:R-:W-:-:S05]  /*44f60*/  SHF.L.U32 R157, R157, 0x10, RZ ;  /* 0x000000109d9d7819 */ /* 0x020fca00000006ff */
[----:B------:R-:W-:-:S05]  /*44f70*/  FFMA.FTZ R111, R111, R156, R157 ;  /* 0x0000009c6f6f7223 */ /* 0x000fca000001009d */
[----:B------:R-:W-:-:S05]  /*44f80*/  F2FP.BF16.F32.PACK_AB R71, R111, R71 ;  /* 0x000000476f47723e */ /* 0x000fca00000010ff */
[----:B------:R0:W-:Y:S02]  /*44f90*/  STG.E.128 desc[UR6][R72.64], R68 ;  /* 0x0000004448007986 */ /* 0x0001e4000c101d06 */
.L_x_1401:
[----:B------:R-:W-:Y:S05]  /*44fa0*/  BSYNC.RECONVERGENT B0 ;  /* 0x0000000000007941 */ /* 0x000fea0003800200 */
.L_x_1400:
[----:B------:R-:W-:Y:S01]  /*44fb0*/  LOP3.LUT P0, RZ, R0, 0x20, RZ, 0xc0, !PT ;  /* 0x0000002000ff7812 */ /* 0x000fe2000780c0ff */
[----:B------:R-:W-:-:S12]  /*44fc0*/  BSSY.RECONVERGENT B0, `(.L_x_1402) ;  /* 0x000003a000007945 */ /* 0x000fd80003800200 */
[----:B------:R-:W-:Y:S05]  /*44fd0*/  @!P0 BRA `(.L_x_1403) ;  /* 0x0000000000e08947 */ /* 0x000fea0003800000 */
[----:B0-234-:R-:W2:Y:S04]  /*44fe0*/  LDL R72, [R1+0x4] ;  /* 0x0000040001487983 */ /* 0x01dea80000100800 */
[----:B------:R-:W3:Y:S04]  /*44ff0*/  LDL R70, [R1+0x8] ;  /* 0x0000080001467983 */ /* 0x000ee80000100800 */
[----:B------:R-:W4:Y:S04]  /*45000*/  LDL R73, [R1+0xc] ;  /* 0x00000c0001497983 */ /* 0x000f280000100800 */
[----:B------:R-:W5:Y:S01]  /*45010*/  LDL R71, [R1+0x10] ;  /* 0x0000100001477983 */ /* 0x000f620000100800 */
[----:B------:R-:W-:Y:S01]  /*45020*/  FADD.FTZ R110, R29, -R75 ;  /* 0x8000004b1d6e7221 */ /* 0x000fe20000010000 */
[----:B-1----:R-:W-:Y:S01]  /*45030*/  SHF.L.U32 R68, R148, 0x10, RZ ;  /* 0x0000001094447819 */ /* 0x002fe200000006ff */
[----:B------:R-:W-:Y:S01]  /*45040*/  IMAD.U32 R69, R136, 0x10000, RZ ;  /* 0x0001000088457824 */ /* 0x000fe200078e00ff */
[----:B------:R-:W5:Y:S01]  /*45050*/  LDL R156, [R1+0x14] ;  /* 0x00001400019c7983 */ /* 0x000f620000100800 */
[----:B------:R-:W-:-:S03]  /*45060*/  FMUL.FTZ R110, R74, R110 ;  /* 0x0000006e4a6e7220 */ /* 0x000fc60000410000 */
[----:B------:R-:W5:Y:S01]  /*45070*/  LDL R111, [R1+0x18] ;  /* 0x00001800016f7983 */ /* 0x000f620000100800 */
[----:B------:R-:W-:Y:S01]  /*45080*/  FFMA.FTZ R110, R110, R68, R69 ;  /* 0x000000446e6e7223 */ /* 0x000fe20000010045 */
[--C-:B------:R-:W-:Y:S02]  /*45090*/  FADD.FTZ R68, R30, -R75.reuse ;  /* 0x8000004b1e447221 */ /* 0x100fe40000010000 */
[----:B------:R-:W5:Y:S02]  /*450a0*/  LDL R158, [R1+0x1c] ;  /* 0x00001c00019e7983 */ /* 0x000f640000100800 */
[----:B------:R-:W-:Y:S02]  /*450b0*/  FMUL.FTZ R68, R74, R68 ;  /* 0x000000444a447220 */ /* 0x000fe40000410000 */
[----:B------:R-:W5:Y:S01]  /*450c0*/  LDL R157, [R1+0x20] ;  /* 0x00002000019d7983 */ /* 0x000f620000100800 */
[----:B--2---:R-:W-:Y:S01]  /*450d0*/  SHF.L.U32 R69, R72, 0x10, RZ ;  /* 0x0000001048457819 */ /* 0x004fe200000006ff */
[----:B------:R-:W-:Y:S01]  /*450e0*/  FADD.FTZ R72, R34, -R75 ;  /* 0x8000004b22487221 */ /* 0x000fe20000010000 */
[----:B---3--:R-:W-:-:S03]  /*450f0*/  IMAD.U32 R70, R70, 0x10000, RZ ;  /* 0x0001000046467824 */ /* 0x008fc600078e00ff */
[----:B------:R-:W-:Y:S01]  /*45100*/  FMUL.FTZ R72, R74, R72 ;  /* 0x000000484a487220 */ /* 0x000fe20000410000 */
[----:B------:R-:W-:Y:S01]  /*45110*/  FFMA.FTZ R68, R68, R69, R70 ;  /* 0x0000004544447223 */ /* 0x000fe20000010046 */
[----:B------:R-:W-:Y:S01]  /*45120*/  SHF.L.U32 R69, R149, 0x10, RZ ;  /* 0x0000001095457819 */ /* 0x000fe200000006ff */
[----:B------:R-:W-:-:S04]  /*45130*/  IMAD.U32 R70, R137, 0x10000, RZ ;  /* 0x0001000089467824 */ /* 0x000fc800078e00ff */
        /* <DEDUP_REMOVED lines=12> */
[----:B------:R-:W-:Y:S01]  /*45200*/  SHF.L.U32 R71, R156, 0x10, RZ ;  /* 0x000000109c477819 */ /* 0x000fe200000006ff */
[----:B------:R-:W-:Y:S02]  /*45210*/  IMAD.U32 R111, R111, 0x10000, RZ ;  /* 0x000100006f6f7824 */ /* 0x000fe400078e00ff */
[----:B------:R-:W-:-:S04]  /*45220*/  FMUL.FTZ R70, R74, R70 ;  /* 0x000000464a467220 */ /* 0x000fc80000410000 */
[----:B------:R-:W-:Y:S01]  /*45230*/  FFMA.FTZ R70, R70, R71, R111 ;  /* 0x0000004746467223 */ /* 0x000fe2000001006f */
[----:B------:R-:W-:Y:S01]  /*45240*/  F2FP.BF16.F32.PACK_AB R69, R69, R72 ;  /* 0x000000484545723e */ /* 0x000fe200000010ff */
[----:B------:R-:W-:-:S03]  /*45250*/  FADD.FTZ R71, R105, -R75 ;  /* 0x8000004b69477221 */ /* 0x000fc60000010000 */
[----:B------:R-:W-:Y:S02]  /*45260*/  F2FP.BF16.F32.PACK_AB R70, R70, R73 ;  /* 0x000000494646723e */ /* 0x000fe400000010ff */
[----:B------:R-:W0:Y:S01]  /*45270*/  LDC.64 R72, c[0x0][0x428] ;  /* 0x00010a00ff487b82 */ /* 0x000e220000000a00 */
        /* <DEDUP_REMOVED lines=9> */
[----:B------:R-:W-:-:S04]  /*45310*/  F2FP.BF16.F32.PACK_AB R68, R68, R110 ;  /* 0x0000006e4444723e */ /* 0x000fc800000010ff */
[----:B------:R-:W-:Y:S01]  /*45320*/  F2FP.BF16.F32.PACK_AB R71, R111, R71 ;  /* 0x000000476f47723e */ /* 0x000fe200000010ff */
[----:B0-----:R-:W-:-:S05]  /*45330*/  IMAD.WIDE.U32 R72, R2, 0x10, R72 ;  /* 0x0000001002487825 */ /* 0x001fca00078e0048 */
[----:B------:R0:W-:Y:S01]  /*45340*/  STG.E.128 desc[UR6][R72.64], R68 ;  /* 0x0000004448007986 */ /* 0x0001e2000c101d06 */
[----:B------:R-:W-:-:S07]  /*45350*/  IADD3 R2, PT, PT, R2, 0x20, RZ ;  /* 0x0000002002027810 */ /* 0x000fce0007ffe0ff */
.L_x_1403:
[----:B------:R-:W-:Y:S05]  /*45360*/  BSYNC.RECONVERGENT B0 ;  /* 0x0000000000007941 */ /* 0x000fea0003800200 */
.L_x_1402:
        /* <DEDUP_REMOVED lines=13> */
[----:B------:R-:W-:-:S03]  /*45440*/  FFMA.FTZ R110, R110, R68, R69 ;  /* 0x000000446e6e7223 */ /* 0x000fc60000010045 */
[----:B------:R-:W5:Y:S01]  /*45450*/  LDL R158, [R1+0x3c] ;  /* 0x00003c00019e7983 */ /* 0x000f620000100800 */
[--C-:B------:R-:W-:Y:S01]  /*45460*/  FADD.FTZ R68, R32, -R75.reuse ;  /* 0x8000004b20447221 */ /* 0x100fe20000010000 */
[----:B------:R-:W-:Y:S01]  /*45470*/  FADD.FTZ R111, R51, -R75 ;  /* 0x8000004b336f7221 */ /* 0x000fe20000010000 */
[----:B--2---:R-:W-:Y:S02]  /*45480*/  IMAD.U32 R69, R73, 0x10000, RZ ;  /* 0x0001000049457824 */ /* 0x004fe400078e00ff */
[----:B------:R-:W2:Y:S01]  /*45490*/  LDL R73, [R1+0x38] ;  /* 0x0000380001497983 */ /* 0x000ea20000100800 */
[----:B------:R-:W-:Y:S01]  /*454a0*/  FMUL.FTZ R68, R74, R68 ;  /* 0x000000444a447220 */ /* 0x000fe20000410000 */
[----:B---3--:R-:W-:Y:S01]  /*454b0*/  SHF.L.U32 R70, R70, 0x10, RZ ;  /* 0x0000001046467819 */ /* 0x008fe200000006ff */
[----:B------:R-:W-:-:S04]  /*454c0*/  FMUL.FTZ R111, R74, R111 ;  /* 0x0000006f4a6f7220 */ /* 0x000fc80000410000 */
        /* <DEDUP_REMOVED lines=15> */
[----:B------:R-:W-:-:S03]  /*455c0*/  IMAD.U32 R71, R156, 0x10000, RZ ;  /* 0x000100009c477824 */ /* 0x000fc600078e00ff */
[----:B------:R-:W-:Y:S01]  /*455d0*/  FMUL.FTZ R70, R74, R70 ;  /* 0x000000464a467220 */ /* 0x000fe20000410000 */
[----:B------:R-:W-:Y:S02]  /*455e0*/  SHF.L.U32 R156, R143, 0x10, RZ ;  /* 0x000000108f9c7819 */ /* 0x000fe400000006ff */
[----:B------:R-:W-:Y:S02]  /*455f0*/  F2FP.BF16.F32.PACK_AB R69, R69, R111 ;  /* 0x0000006f4545723e */ /* 0x000fe400000010ff */
[----:B------:R-:W-:Y:S02]  /*45600*/  F2FP.BF16.F32.PACK_AB R68, R68, R110 ;  /* 0x0000006e4444723e */ /* 0x000fe400000010ff */
[----:B--2---:R-:W-:-:S05]  /*45610*/  SHF.L.U32 R73, R73, 0x10, RZ ;  /* 0x0000001049497819 */ /* 0x004fca00000006ff */
[----:B------:R-:W-:Y:S01]  /*45620*/  FFMA.FTZ R70, R70, R71, R73 ;  /* 0x0000004746467223 */ /* 0x000fe20000010049 */
[--C-:B------:R-:W-:Y:S01]  /*45630*/  FADD.FTZ R71, R107, -R75.reuse ;  /* 0x8000004b6b477221 */ /* 0x100fe20000010000 */
[----:B------:R-:W-:Y:S01]  /*45640*/  FADD.FTZ R75, R108, -R75 ;  /* 0x8000004b6c4b7221 */ /* 0x000fe20000010000 */
[----:B------:R-:W-:Y:S02]  /*45650*/  IMAD.U32 R73, R147, 0x10000, RZ ;  /* 0x0001000093497824 */ /* 0x000fe400078e00ff */
[C---:B------:R-:W-:Y:S01]  /*45660*/  FMUL.FTZ R71, R74.reuse, R71 ;  /* 0x000000474a477220 */ /* 0x040fe20000410000 */
[----:B------:R-:W-:Y:S01]  /*45670*/  FMUL.FTZ R74, R74, R75 ;  /* 0x0000004b4a4a7220 */ /* 0x000fe20000410000 */
[----:B------:R-:W-:Y:S02]  /*45680*/  SHF.L.U32 R75, R157, 0x10, RZ ;  /* 0x000000109d4b7819 */ /* 0x000fe400000006ff */
[----:B------:R-:W-:Y:S01]  /*45690*/  FFMA.FTZ R71, R71, R73, R156 ;  /* 0x0000004947477223 */ /* 0x000fe2000001009c */
[----:B------:R-:W-:-:S04]  /*456a0*/  IMAD.U32 R73, R158, 0x10000, RZ ;  /* 0x000100009e497824 */ /* 0x000fc800078e00ff */
[----:B------:R-:W-:Y:S01]  /*456b0*/  FFMA.FTZ R73, R74, R73, R75 ;  /* 0x000000494a497223 */ /* 0x000fe2000001004b */
[----:B------:R-:W-:-:S04]  /*456c0*/  F2FP.BF16.F32.PACK_AB R70, R70, R72 ;  /* 0x000000484646723e */ /* 0x000fc800000010ff */
[----:B------:R-:W-:Y:S02]  /*456d0*/  F2FP.BF16.F32.PACK_AB R71, R73, R71 ;  /* 0x000000474947723e */ /* 0x000fe400000010ff */
[----:B------:R-:W0:Y:S02]  /*456e0*/  LDC.64 R72, c[0x0][0x428] ;  /* 0x00010a00ff487b82 */ /* 0x000e240000000a00 */
[----:B0-----:R-:W-:-:S05]  /*456f0*/  IMAD.WIDE.U32 R72, R2, 0x10, R72 ;  /* 0x0000001002487825 */ /* 0x001fca00078e0048 */
[----:B------:R0:W-:Y:S02]  /*45700*/  STG.E.128 desc[UR6][R72.64], R68 ;  /* 0x0000004448007986 */ /* 0x0001e4000c101d06 */
.L_x_1405:
[----:B------:R-:W-:Y:S05]  /*45710*/  BSYNC.RECONVERGENT B0 ;  /* 0x0000000000007941 */ /* 0x000fea0003800200 */
.L_x_1404:
[----:B01234-:R-:W0:Y:S02]  /*45720*/  LDC.64 R68, c[0x0][0x380] ;  /* 0x0000e000ff447b82 */ /* 0x01fe240000000a00 */
[----:B0-----:R-:W-:-:S05]  /*45730*/  IMAD R10, R68, 0x4, R10 ;  /* 0x00000004440a7824 */ /* 0x001fca00078e020a */
[----:B------:R-:W-:-:S13]  /*45740*/  ISETP.GE.AND P0, PT, R10, R69, PT ;  /* 0x000000450a00720c */ /* 0x000fda0003f06270 */
[----:B------:R-:W-:Y:S05]  /*45750*/  @!P0 BRA `(.L_x_1406) ;  /* 0xfffffbc000788947 */ /* 0x000fea000383ffff */
[----:B------:R-:W-:Y:S05]  /*45760*/  EXIT ;  /* 0x000000000000794d */ /* 0x000fea0003800000 */
.L_x_1385:
[----:B------:R-:W-:Y:S01]  /*45770*/  HFMA2 R70, -RZ, RZ, 0, 1.847743988037109375e-06 ;  /* 0x0000001fff467431 */ /* 0x000fe200000001ff */
[----:B------:R-:W-:Y:S01]  /*45780*/  BSSY B0, `(.L_x_1407) ;  /* 0x0000007000007945 */ /* 0x000fe20003800000 */
[----:B------:R-:W-:Y:S01]  /*45790*/  MOV R75, R68 ;  /* 0x00000044004b7202 */ /* 0x000fe20000000f00 */
[----:B------:R-:W-:Y:S02]  /*457a0*/  IMAD.MOV.U32 R72, RZ, RZ, 0x1 ;  /* 0x00000001ff487424 */ /* 0x000fe400078e00ff */
[----:B------:R-:W-:-:S07]  /*457b0*/  IMAD.MOV.U32 R69, RZ, RZ, -0x1 ;  /* 0xffffffffff457424 */ /* 0x000fce00078e00ff */
[----:B------:R-:W-:Y:S05]  /*457c0*/  WARPSYNC.COLLECTIVE R69, `(.L_x_1408) ;  /* 0x0000000045087348 */ /* 0x000fea0003c00000 */
[----:B------:R0:W1:Y:S02]  /*457d0*/  SHFL.BFLY P6, R69, R75, R72, R70 ;  /* 0x0c0000484b457389 */ /* 0x00006400000c0046 */
[----:B01----:R-:W-:Y:S05]  /*457e0*/  ENDCOLLECTIVE ;  /* 0x000000000000791b */ /* 0x003fea0003800000 */
.L_x_1408:
[----:B------:R-:W-:Y:S05]  /*457f0*/  BSYNC B0 ;  /* 0x0000000000007941 */ /* 0x000fea0003800000 */
.L_x_1407:
[----:B------:R-:W-:Y:S01]  /*45800*/  FADD.FTZ R68, R68, R69 ;  /* 0x0000004544447221 */ /* 0x000fe20000010000 */
[----:B------:R-:W-:Y:S02]  /*45810*/  IMAD.MOV.U32 R69, RZ, RZ, -0x1 ;  /* 0xffffffffff457424 */ /* 0x000fe400078e00ff */
[----:B------:R-:W-:Y:S02]  /*45820*/  HFMA2 R70, -RZ, RZ, 0, 1.847743988037109375e-06 ;  /* 0x0000001fff467431 */ /* 0x000fe400000001ff */
[----:B------:R-:W-:Y:S01]  /*45830*/  IMAD.MOV.U32 R72, RZ, RZ, 0x2 ;  /* 0x00000002ff487424 */ /* 0x000fe200078e00ff */
[----:B------:R-:W-:-:S07]  /*45840*/  MOV R75, R68 ;  /* 0x00000044004b7202 */ /* 0x000fce0000000f00 */
[----:B------:R-:W-:Y:S05]  /*45850*/  WARPSYNC.COLLECTIVE R69, `(.L_x_1409) ;  /* 0x0000000045087348 */ /* 0x000fea0003c00000 */
[----:B------:R0:W1:Y:S02]  /*45860*/  SHFL.BFLY P6, R69, R75, R72, R70 ;  /* 0x0c0000484b457389 */ /* 0x00006400000c0046 */
[----:B01----:R-:W-:Y:S05]  /*45870*/  ENDCOLLECTIVE ;  /* 0x000000000000791b */ /* 0x003fea0003800000 */
.L_x_1409:
[----:B------:R-:W-:Y:S02]  /*45880*/  IMAD.MOV.U32 R72, RZ, RZ, 0x4 ;  /* 0x00000004ff487424 */ /* 0x000fe400078e00ff */
[----:B------:R-:W-:Y:S01]  /*45890*/  FADD.FTZ R68, R68, R69 ;  /* 0x0000004544447221 */ /* 0x000fe20000010000 */
[----:B------:R-:W-:-:S04]  /*458a0*/  MOV R69, 0xffffffff ;  /* 0xffffffff00457802 */ /* 0x000fc80000000f00 */
[----:B------:R-:W-:-:S07]  /*458b0*/  MOV R75, R68 ;  /* 0x00000044004b7202 */ /* 0x000fce0000000f00 */
[----:B------:R-:W-:Y:S05]  /*458c0*/  WARPSYNC.COLLECTIVE R69, `(.L_x_1410) ;  /* 0x0000000045087348 */ /* 0x000fea0003c00000 */
[----:B------:R0:W1:Y:S02]  /*458d0*/  SHFL.BFLY P6, R69, R75, R72, R70 ;  /* 0x0c0000484b457389 */ /* 0x00006400000c0046 */
[----:B01----:R-:W-:Y:S05]  /*458e0*/  ENDCOLLECTIVE ;  /* 0x000000000000791b */ /* 0x003fea0003800000 */
.L_x_1410:
[----:B------:R-:W-:Y:S02]  /*458f0*/  HFMA2 R72, -RZ, RZ, 0, 4.76837158203125e-07 ;  /* 0x00000008ff487431 */ /* 0x000fe400000001ff */
[----:B------:R-:W-:Y:S01]  /*45900*/  FADD.FTZ R68, R68, R69 ;  /* 0x0000004544447221 */ /* 0x000fe20000010000 */
[----:B------:R-:W-:-:S03]  /*45910*/  IMAD.MOV.U32 R69, RZ, RZ, -0x1 ;  /* 0xffffffffff457424 */ /* 0x000fc600078e00ff */
[----:B------:R-:W-:-:S07]  /*45920*/  IMAD.MOV.U32 R75, RZ, RZ, R68 ;  /* 0x000000ffff4b7224 */ /* 0x000fce00078e0044 */
[----:B------:R-:W-:Y:S05]  /*45930*/  WARPSYNC.COLLECTIVE R69, `(.L_x_1411) ;  /* 0x0000000045087348 */ /* 0x000fea0003c00000 */
[----:B------:R0:W1:Y:S02]  /*45940*/  SHFL.BFLY P6, R69, R75, R72, R70 ;  /* 0x0c0000484b457389 */ /* 0x00006400000c0046 */
[----:B01----:R-:W-:Y:S05]  /*45950*/  ENDCOLLECTIVE ;  /* 0x000000000000791b */ /* 0x003fea0003800000 */
.L_x_1411:
[----:B------:R-:W-:Y:S02]  /*45960*/  IMAD.MOV.U32 R72, RZ, RZ, 0x10 ;  /* 0x00000010ff487424 */ /* 0x000fe400078e00ff */
[----:B------:R-:W-:Y:S01]  /*45970*/  FADD.FTZ R68, R68, R69 ;  /* 0x0000004544447221 */ /* 0x000fe20000010000 */
[----:B------:R-:W-:-:S04]  /*45980*/  MOV R69, 0xffffffff ;  /* 0xffffffff00457802 */ /* 0x000fc80000000f00 */
[----:B------:R-:W-:-:S07]  /*45990*/  MOV R75, R68 ;  /* 0x00000044004b7202 */ /* 0x000fce0000000f00 */
[----:B------:R-:W-:Y:S05]  /*459a0*/  WARPSYNC.COLLECTIVE R69, `(.L_x_1412) ;  /* 0x0000000045087348 */ /* 0x000fea0003c00000 */
[----:B------:R0:W1:Y:S02]  /*459b0*/  SHFL.BFLY P6, R69, R75, R72, R70 ;  /* 0x0c0000484b457389 */ /* 0x00006400000c0046 */
[----:B01----:R-:W-:Y:S05]  /*459c0*/  ENDCOLLECTIVE ;  /* 0x000000000000791b */ /* 0x003fea0003800000 */
.L_x_1412:
[----:B------:R-:W-:Y:S02]  /*459d0*/  HFMA2 R72, -RZ, RZ, 0, 5.9604644775390625e-08 ;  /* 0x00000001ff487431 */ /* 0x000fe400000001ff */
[----:B------:R-:W-:Y:S01]  /*459e0*/  FADD.FTZ R69, R68, R69 ;  /* 0x0000004544457221 */ /* 0x000fe20000010000 */
[----:B------:R-:W-:Y:S01]  /*459f0*/  LOP3.LUT P6, RZ, R0, 0x80, RZ, 0xc0, !PT ;  /* 0x0000008000ff7812 */ /* 0x000fe200078cc0ff */
        /* <DEDUP_REMOVED lines=167> */
[----:B------:R-:W-:Y:S02]  /*46470*/  IMAD.MOV.U32 R70, RZ, RZ, 0x1f ;  /* 0x0000001fff467424 */ /* 0x000fe400078e00ff */
[----:B------:R-:W-:-:S07]  /*46480*/  IMAD.MOV.U32 R75, RZ, RZ, R73 ;  /* 0x000000ffff4b7224 */ /* 0x000fce00078e0049 */
[----:B------:R-:W-:Y:S05]  /*46490*/  WARPSYNC.COLLECTIVE R69, `(.L_x_1413) ;  /* 0x0000000045087348 */ /* 0x000fea0003c00000 */
[----:B------:R0:W1:Y:S02]  /*464a0*/  SHFL.BFLY P6, R69, R75, R72, R70 ;  /* 0x0c0000484b457389 */ /* 0x00006400000c0046 */
[----:B01----:R-:W-:Y:S05]  /*464b0*/  ENDCOLLECTIVE ;  /* 0x000000000000791b */ /* 0x003fea0003800000 */
.L_x_1413:
[----:B------:R-:W-:Y:S02]  /*464c0*/  HFMA2 R72, -RZ, RZ, 0, 1.1920928955078125e-07 ;  /* 0x00000002ff487431 */ /* 0x000fe400000001ff */
[----:B------:R-:W-:Y:S01]  /*464d0*/  FADD.FTZ R73, R73, R69 ;  /* 0x0000004549497221 */ /* 0x000fe20000010000 */
[----:B------:R-:W-:-:S03]  /*464e0*/  IMAD.MOV.U32 R69, RZ, RZ, -0x1 ;  /* 0xffffffffff457424 */ /* 0x000fc600078e00ff */
[----:B------:R-:W-:-:S07]  /*464f0*/  IMAD.MOV.U32 R75, RZ, RZ, R73 ;  /* 0x000000ffff4b7224 */ /* 0x000fce00078e0049 */
[----:B------:R-:W-:Y:S05]  /*46500*/  WARPSYNC.COLLECTIVE R69, `(.L_x_1414) ;  /* 0x0000000045087348 */ /* 0x000fea0003c00000 */
[----:B------:R0:W1:Y:S02]  /*46510*/  SHFL.BFLY P6, R69, R75, R72, R70 ;  /* 0x0c0000484b457389 */ /* 0x00006400000c0046 */
[----:B01----:R-:W-:Y:S05]  /*46520*/  ENDCOLLECTIVE ;  /* 0x000000000000791b */ /* 0x003fea0003800000 */
.L_x_1414:
[----:B------:R-:W-:Y:S02]  /*46530*/  IMAD.MOV.U32 R72, RZ, RZ, 0x4 ;  /* 0x00000004ff487424 */ /* 0x000fe400078e00ff */
[----:B------:R-:W-:Y:S01]  /*46540*/  FADD.FTZ R73, R73, R69 ;  /* 0x0000004549497221 */ /* 0x000fe20000010000 */
[----:B------:R-:W-:-:S04]  /*46550*/  MOV R69, 0xffffffff ;  /* 0xffffffff00457802 */ /* 0x000fc80000000f00 */
[----:B------:R-:W-:-:S07]  /*46560*/  MOV R75, R73 ;  /* 0x00000049004b7202 */ /* 0x000fce0000000f00 */
[----:B------:R-:W-:Y:S05]  /*46570*/  WARPSYNC.COLLECTIVE R69, `(.L_x_1415) ;  /* 0x0000000045087348 */ /* 0x000fea0003c00000 */
[----:B------:R0:W1:Y:S02]  /*46580*/  SHFL.BFLY P6, R69, R75, R72, R70 ;  /* 0x0c0000484b457389 */ /* 0x00006400000c0046 */
[----:B01----:R-:W-:Y:S05]  /*46590*/  ENDCOLLECTIVE ;  /* 0x000000000000791b */ /* 0x003fea0003800000 */
.L_x_1415:
[----:B------:R-:W-:Y:S02]  /*465a0*/  HFMA2 R72, -RZ, RZ, 0, 4.76837158203125e-07 ;  /* 0x00000008ff487431 */ /* 0x000fe400000001ff */
[----:B------:R-:W-:Y:S01]  /*465b0*/  FADD.FTZ R73, R73, R69 ;  /* 0x0000004549497221 */ /* 0x000fe20000010000 */
[----:B------:R-:W-:-:S03]  /*465c0*/  IMAD.MOV.U32 R69, RZ, RZ, -0x1 ;  /* 0xffffffffff457424 */ /* 0x000fc600078e00ff */
[----:B------:R-:W-:-:S07]  /*465d0*/  IMAD.MOV.U32 R75, RZ, RZ, R73 ;  /* 0x000000ffff4b7224 */ /* 0x000fce00078e0049 */
[----:B------:R-:W-:Y:S05]  /*465e0*/  WARPSYNC.COLLECTIVE R69, `(.L_x_1416) ;  /* 0x0000000045087348 */ /* 0x000fea0003c00000 */
[----:B------:R0:W1:Y:S02]  /*465f0*/  SHFL.BFLY P6, R69, R75, R72, R70 ;  /* 0x0c0000484b457389 */ /* 0x00006400000c0046 */
[----:B01----:R-:W-:Y:S05]  /*46600*/  ENDCOLLECTIVE ;  /* 0x000000000000791b */ /* 0x003fea0003800000 */
.L_x_1416:
[----:B------:R-:W-:Y:S02]  /*46610*/  IMAD.MOV.U32 R72, RZ, RZ, 0x10 ;  /* 0x00000010ff487424 */ /* 0x000fe400078e00ff */
[----:B------:R-:W-:Y:S01]  /*46620*/  FADD.FTZ R73, R73, R69 ;  /* 0x0000004549497221 */ /* 0x000fe20000010000 */
[----:B------:R-:W-:-:S04]  /*46630*/  MOV R69, 0xffffffff ;  /* 0xffffffff00457802 */ /* 0x000fc80000000f00 */
[----:B------:R-:W-:-:S07]  /*46640*/  MOV R75, R73 ;  /* 0x00000049004b7202 */ /* 0x000fce0000000f00 */
[----:B------:R-:W-:Y:S05]  /*46650*/  WARPSYNC.COLLECTIVE R69, `(.L_x_1417) ;  /* 0x0000000045087348 */ /* 0x000fea0003c00000 */
[----:B------:R0:W1:Y:S02]  /*46660*/  SHFL.BFLY P6, R69, R75, R72, R70 ;  /* 0x0c0000484b457389 */ /* 0x00006400000c0046 */
[----:B01----:R-:W-:Y:S05]  /*46670*/  ENDCOLLECTIVE ;  /* 0x000000000000791b */ /* 0x003fea0003800000 */
.L_x_1417:
[----:B------:R-:W-:Y:S05]  /*46680*/  BRA `(.L_x_1418) ;  /* 0xffffffcc00887947 */ /* 0x000fea000383ffff */
.L_x_1419:
        /* <DEDUP_REMOVED lines=15> */
.L_x_88424:


//--------------------- .text._ZN10layer_norm13ln_fwd_kernelINS_13Kernel_traitsI13__nv_bfloat16S2_S2_S2_fjLj2560ELj1ELj4ELj1ELj16ENS_18Kernel_traits_baseILj2560ES2_S2_S2_S2_fjLj128EEEEELb1ELb0ELb0ELb1EEEvNS_9FwdParamsE --------------------------
	.section	.text._ZN10layer_norm13ln_fwd_kernelINS_13Kernel_traitsI13__nv_bfloat16S2_S2_S2_fjLj2560ELj1ELj4ELj1ELj16ENS_18Kernel_traits_baseILj2560ES2_S2_S2_S2_fjLj128EEEEELb1ELb0ELb0ELb1EEEvNS_9FwdParamsE,"ax",@progbits
	.align	128
        .global         _ZN10layer_norm13ln_fwd_kernelINS_13Kernel_traitsI13__nv_bfloat16S2_S2_S2_fjLj2560ELj1ELj4ELj1ELj16ENS_18Kernel_traits_baseILj2560ES2_S2_S2_S2_fjLj128EEEEELb1ELb0ELb0ELb1EEEvNS_9FwdParamsE
        .type           _ZN10layer_norm13ln_fwd_kernelINS_13Kernel_traitsI13__nv_bfloat16S2_S2_S2_fjLj2560ELj1ELj4ELj1ELj16ENS_18Kernel_traits_baseILj2560ES2_S2_S2_S2_fjLj128EEEEELb1ELb0ELb0ELb1EEEvNS_9FwdParamsE,@function
        .size           _ZN10layer_norm13ln_fwd_kernelINS_13Kernel_traitsI13__nv_bfloat16S2_S2_S2_fjLj2560ELj1ELj4ELj1ELj16ENS_18Kernel_traits_baseILj2560ES2_S2_S2_S2_fjLj128EEEEELb1ELb0ELb0ELb1EEEvNS_9FwdParamsE,(.L_x_88425 - _ZN10layer_norm13ln_fwd_kernelINS_13Kernel_traitsI13__nv_bfloat16S2_S2_S2_fjLj2560ELj1ELj4ELj1ELj16ENS_18Kernel_traits_baseILj2560ES2_S2_S2_S2_fjLj128EEEEELb1ELb0ELb0ELb1EEEvNS_9FwdParamsE)
        .other          _ZN10layer_norm13ln_fwd_kernelINS_13Kernel_traitsI13__nv_bfloat16S2_S2_S2_fjLj2560ELj1ELj4ELj1ELj16ENS_18Kernel_traits_baseILj2560ES2_S2_S2_S2_fjLj128EEEEELb1ELb0ELb0ELb1EEEvNS_9FwdParamsE,@"STO_CUDA_ENTRY STV_DEFAULT"
_ZN10layer_norm13ln_fwd_kernelINS_13Kernel_traitsI13__nv_bfloat16S2_S2_S2_fjLj2560ELj1ELj4ELj1ELj16ENS_18Kernel_traits_baseILj2560ES2_S2_S2_S2_fjLj128EEEEELb1ELb0ELb0ELb1EEEvNS_9FwdParamsE:
.text._ZN10layer_norm13ln_fwd_kernelINS_13Kernel_traitsI13__nv_bfloat16S2_S2_S2_fjLj2560ELj1ELj4ELj1ELj16ENS_18Kernel_traits_baseILj2560ES2_S2_S2_S2_fjLj128EEEEELb1ELb0ELb0ELb1EEEvNS_9FwdParamsE:
[----:B------:R-:W0:Y:S01]  /*0000*/  LDC R1, c[0x0][0x37c] ;  /* 0x0000df00ff017b82 */ /* 0x000e220000000800 */
[----:B------:R-:W1:Y:S07]  /*0010*/  LDCU.U8 UR4, c[0x0][0x464] ;  /* 0x00008c80ff0477ac */ /* 0x000e6e0008000000 */
[----:B------:R-:W2:Y:S01]  /*0020*/  LDC R90, c[0x0][0x458] ;  /* 0x00011600ff5a7b82 */ /* 0x000ea20000000800 */
[----:B0-----:R-:W-:Y:S01]  /*0030*/  VIADD R1, R1, 0xffffffd0 ;  /* 0xffffffd001017836 */ /* 0x001fe20000000000 */
[----:B------:R-:W0:Y:S01]  /*0040*/  LDCU.64 UR6, c[0x0][0x450] ;  /* 0x00008a00ff0677ac */ /* 0x000e220008000a00 */
[----:B------:R-:W3:Y:S05]  /*0050*/  LDCU.64 UR8, c[0x0][0x358] ;  /* 0x00006b00ff0877ac */ /* 0x000eea0008000a00 */
[----:B------:R-:W4:Y:S01]  /*0060*/  LDC R91, c[0x0][0x45c] ;  /* 0x00011700ff5b7b82 */ /* 0x000f220000000800 */
[----:B------:R-:W5:Y:S01]  /*0070*/  LDCU.64 UR10, c[0x0][0x438] ;  /* 0x00008700ff0a77ac */ /* 0x000f620008000a00 */
[----:B-1----:R-:W-:Y:S01]  /*0080*/  ISETP.NE.AND P0, PT, RZ, UR4, PT ;  /* 0x00000004ff007c0c */ /* 0x002fe2000bf05270 */
[----:B0-----:R-:W-:Y:S01]  /*0090*/  IMAD.U32 R2, RZ, RZ, UR6 ;  /* 0x00000006ff027e24 */ /* 0x001fe2000f8e00ff */
[----:B------:R-:W-:-:S11]  /*00a0*/  MOV R3, UR7 ;  /* 0x0000000700037c02 */ /* 0x000fd60008000f00 */
[----:B--2---:R-:W-:Y:S01]  /*00b0*/  @P0 IMAD.MOV.U32 R4, RZ, RZ, R90 ;  /* 0x000000ffff040224 */ /* 0x004fe200078e005a */
[----:B---3--:R-:W2:Y:S01]  /*00c0*/  @P0 LDG.E.64 R2, desc[UR8][R2.64] ;  /* 0x0000000802020981 */ /* 0x008ea2000c1e1b00 */
[----:B----4-:R-:W-:Y:S01]  /*00d0*/  @P0 IMAD.MOV.U32 R5, RZ, RZ, R91 ;  /* 0x000000ffff050224 */ /* 0x010fe200078e005b */
[----:B------:R-:W0:Y:S05]  /*00e0*/  @P0 LDC R9, c[0x0][0x460] ;  /* 0x00011800ff090b82 */ /* 0x000e2a0000000800 */
[----:B------:R-:W0:Y:S01]  /*00f0*/  @P0 LDG.E.64 R4, desc[UR8][R4.64] ;  /* 0x0000000804040981 */ /* 0x000e22000c1e1b00 */
[----:B-----5:R-:W-:Y:S02]  /*0100*/  UISETP.NE.U32.AND UP0, UPT, UR10, URZ, UPT ;  /* 0x000000ff0a00728c */ /* 0x020fe4000bf05070 */
[----:B------:R-:W1:Y:S01]  /*0110*/  S2UR UR5, SR_CTAID.X ;  /* 0x00000000000579c3 */ /* 0x000e620000002500 */
[----:B------:R-:W3:Y:S01]  /*0120*/  S2R R7, SR_TID.X ;  /* 0x0000000000077919 */ /* 0x000ee20000002100 */
[----:B------:R-:W-:-:S06]  /*0130*/  UISETP.NE.AND.EX UP0, UPT, UR11, URZ, UPT, UP0 ;  /* 0x000000ff0b00728c */ /* 0x000fcc000bf05300 */
[----:B------:R-:W4:Y:S01]  /*0140*/  LDC R26, c[0x0][0x360] ;  /* 0x0000d800ff1a7b82 */ /* 0x000f220000000800 */
[----:B-1----:R-:W-:Y:S01]  /*0150*/  USHF.L.U32 UR4, UR5, 0x2, URZ ;  /* 0x0000000205047899 */ /* 0x002fe200080006ff */
[--C-:B---3--:R-:W-:Y:S01]  /*0160*/  SHF.R.U32.HI R25, RZ, 0x5, R7.reuse ;  /* 0x00000005ff197819 */ /* 0x108fe20000011607 */
[----:B----4-:R-:W-:Y:S01]  /*0170*/  IMAD R26, R26, UR5, R7 ;  /* 0x000000051a1a7c24 */ /* 0x010fe2000f8e0207 */
[----:B------:R-:W-:-:S03]  /*0180*/  LOP3.LUT R7, R7, 0x1f, RZ, 0xc0, !PT ;  /* 0x0000001f07077812 */ /* 0x000fc600078ec0ff */
[----:B------:R-:W-:Y:S02]  /*0190*/  LOP3.LUT R25, R25, UR4, RZ, 0xfc, !PT ;  /* 0x0000000419197c12 */ /* 0x000fe4000f8efcff */
[----:B--2---:R-:W-:Y:S02]  /*01a0*/  @P0 R2UR UR6, R2 ;  /* 0x00000000020602ca */ /* 0x004fe400000e0000 */
[----:B------:R-:W-:Y:S02]  /*01b0*/  @P0 R2UR UR7, R3 ;  /* 0x00000000030702ca */ /* 0x000fe400000e0000 */
[----:B0-----:R-:W-:-:S04]  /*01c0*/  @P0 IADD3 R90, P1, PT, R4, R9, RZ ;  /* 0x00000009045a0210 */ /* 0x001fc80007f3e0ff */
[----:B------:R-:W-:-:S05]  /*01d0*/  @P0 IADD3.X R91, PT, PT, RZ, R5, RZ, P1, !PT ;  /* 0x00000005ff5b0210 */ /* 0x000fca0000ffe4ff */
[----:B------:R-:W-:Y:S01]  /*01e0*/  UIADD3 UR10, UPT, UPT, UR6, -0x61c88647, URZ ;  /* 0x9e3779b9060a7890 */ /* 0x000fe2000fffe0ff */
[--C-:B------:R-:W-:Y:S01]  /*01f0*/  SHF.R.U64 R24, R90, 0x2, R91.reuse ;  /* 0x000000025a187819 */ /* 0x100fe2000000125b */
[----:B------:R-:W-:Y:S01]  /*0200*/  UIADD3 UR11, UPT, UPT, UR7, -0x4498517b, URZ ;  /* 0xbb67ae85070b7890 */ /* 0x000fe2000fffe0ff */
[----:B------:R-:W-:Y:S01]  /*0210*/  SHF.R.U32.HI R23, RZ, 0x2, R91 ;  /* 0x00000002ff177819 */ /* 0x000fe2000001165b */
[----:B------:R-:W-:Y:S02]  /*0220*/  UIADD3 UR12, UPT, UPT, UR6, 0x3c6ef372, URZ ;  /* 0x3c6ef372060c7890 */ /* 0x000fe4000fffe0ff */
[----:B------:R-:W-:Y:S02]  /*0230*/  UIADD3 UR13, UPT, UPT, UR7, 0x76cf5d0a, URZ ;  /* 0x76cf5d0a070d7890 */ /* 0x000fe4000fffe0ff */
[----:B------:R-:W-:Y:S02]  /*0240*/  UIADD3 UR14, UPT, UPT, UR6, -0x255992d5, URZ ;  /* 0xdaa66d2b060e7890 */ /* 0x000fe4000fffe0ff */
[----:B------:R-:W-:-:S02]  /*0250*/  UIADD3 UR15, UPT, UPT, UR7, 0x32370b8f, URZ ;  /* 0x32370b8f070f7890 */ /* 0x000fc4000fffe0ff */
[----:B------:R-:W-:Y:S02]  /*0260*/  UIADD3 UR16, UPT, UPT, UR6, 0x78dde6e4, URZ ;  /* 0x78dde6e406107890 */ /* 0x000fe4000fffe0ff */
[----:B------:R-:W-:Y:S02]  /*0270*/  UIADD3 UR17, UPT, UPT, UR7, -0x126145ec, URZ ;  /* 0xed9eba1407117890 */ /* 0x000fe4000fffe0ff */
[----:B------:R-:W-:Y:S02]  /*0280*/  UIADD3 UR18, UPT, UPT, UR6, 0x1715609d, URZ ;  /* 0x1715609d06127890 */ /* 0x000fe4000fffe0ff */
[----:B------:R-:W-:Y:S02]  /*0290*/  UIADD3 UR19, UPT, UPT, UR7, -0x56f99767, URZ ;  /* 0xa906689907137890 */ /* 0x000fe4000fffe0ff */
[----:B------:R-:W-:Y:S02]  /*02a0*/  UIADD3 UR20, UPT, UPT, UR6, -0x4ab325aa, URZ ;  /* 0xb54cda5606147890 */ /* 0x000fe4000fffe0ff */
[----:B------:R-:W-:-:S02]  /*02b0*/  UIADD3 UR21, UPT, UPT, UR7, 0x646e171e, URZ ;  /* 0x646e171e07157890 */ /* 0x000fc4000fffe0ff */
[----:B------:R-:W-:Y:S02]  /*02c0*/  UIADD3 UR22, UPT, UPT, UR6, 0x5384540f, URZ ;  /* 0x5384540f06167890 */ /* 0x000fe4000fffe0ff */
[----:B------:R-:W-:Y:S02]  /*02d0*/  UIADD3 UR23, UPT, UPT, UR7, 0x1fd5c5a3, URZ ;  /* 0x1fd5c5a307177890 */ /* 0x000fe4000fffe0ff */
[----:B------:R-:W-:Y:S02]  /*02e0*/  UIADD3 UR24, UPT, UPT, UR6, -0xe443238, URZ ;  /* 0xf1bbcdc806187890 */ /* 0x000fe4000fffe0ff */
[----:B------:R-:W-:Y:S02]  /*02f0*/  UIADD3 UR25, UPT, UPT, UR7, -0x24c28bd8, URZ ;  /* 0xdb3d742807197890 */ /* 0x000fe4000fffe0ff */
[----:B------:R-:W-:Y:S02]  /*0300*/  UIADD3 UR26, UPT, UPT, UR6, -0x700cb87f, URZ ;  /* 0x8ff34781061a7890 */ /* 0x000fe4000fffe0ff */
[----:B------:R-:W-:Y:S01]  /*0310*/  UIADD3 UR27, UPT, UPT, UR7, -0x695add53, URZ ;  /* 0x96a522ad071b7890 */ /* 0x000fe2000fffe0ff */
[----:B------:R-:W-:Y:S11]  /*0320*/  BRA.U !UP0, `(.L_x_1420) ;  /* 0x0000000108647547 */ /* 0x000ff6000b800000 */
        /* <DEDUP_REMOVED lines=25> */
.L_x_1420:
        /* <DEDUP_REMOVED lines=32> */
.L_x_1421:
[----:B------:R-:W1:Y:S02]  /*06c0*/  LDCU UR4, c[0x0][0x384] ;  /* 0x00007080ff0477ac */ /* 0x000e640008000800 */
[----:B-1----:R-:W-:-:S13]  /*06d0*/  ISETP.GE.AND P0, PT, R25, UR4, PT ;  /* 0x0000000419007c0c */ /* 0x002fda000bf06270 */
[----:B------:R-:W-:Y:S05]  /*06e0*/  @P0 EXIT ;  /* 0x000000000000094d */ /* 0x000fea0003800000 */
[----:B0-----:R-:W-:Y:S01]  /*06f0*/  IMAD.HI.U32 R2, R24, -0x2daee0ad, RZ ;  /* 0xd2511f5318027827 */ /* 0x001fe200078e00ff */
[----:B-----5:R-:W-:Y:S01]  /*0700*/  PRMT R13, R68, 0x7632, R13 ;  /* 0x00007632440d7816 */ /* 0x020fe2000000000d */
[----:B------:R-:W0:Y:S01]  /*0710*/  LDCU.64 UR4, c[0x0][0x3e0] ;  /* 0x00007c00ff0477ac */ /* 0x000e220008000a00 */
[----:B------:R-:W-:Y:S01]  /*0720*/  PRMT R12, R84, 0x7632, R12 ;  /* 0x00007632540c7816 */ /* 0x000fe2000000000c */
[----:B------:R-:W-:Y:S01]  /*0730*/  IMAD.HI.U32 R0, R26, -0x326172a9, RZ ;  /* 0xcd9e8d571a007827 */ /* 0x000fe200078e00ff */
[----:B------:R-:W-:Y:S01]  /*0740*/  LOP3.LUT R2, R2, UR7, RZ, 0x3c, !PT ;  /* 0x0000000702027c12 */ /* 0x000fe2000f8e3cff */
[----:B------:R1:W-:Y:S01]  /*0750*/  STL.S16 [R1+0x28], R13 ;  /* 0x0000280d01007387 */ /* 0x0003e20000100600 */
[----:B------:R-:W-:Y:S01]  /*0760*/  PRMT R11, R191, 0x7632, R11 ;  /* 0x00007632bf0b7816 */ /* 0x000fe2000000000b */
[----:B------:R-:W-:Y:S01]  /*0770*/  IMAD R4, R26, -0x326172a9, RZ ;  /* 0xcd9e8d571a047824 */ /* 0x000fe200078e02ff */
[----:B------:R-:W-:Y:S01]  /*0780*/  LOP3.LUT R0, R23, UR6, R0, 0x96, !PT ;  /* 0x0000000617007c12 */ /* 0x000fe2000f8e9600 */
[----:B------:R-:W-:Y:S01]  /*0790*/  IMAD.HI.U32 R3, R2, -0x326172a9, RZ ;  /* 0xcd9e8d5702037827 */ /* 0x000fe200078e00ff */
[----:B------:R-:W-:Y:S01]  /*07a0*/  PRMT R10, R195, 0x7632, R10 ;  /* 0x00007632c30a7816 */ /* 0x000fe2000000000a */
[----:B------:R1:W-:Y:S01]  /*07b0*/  STL.S16 [R1+0x24], R12 ;  /* 0x0000240c01007387 */ /* 0x0003e20000100600 */
[----:B------:R-:W-:Y:S01]  /*07c0*/  PRMT R8, R194, 0x7632, R8 ;  /* 0x00007632c2087816 */ /* 0x000fe20000000008 */
[----:B------:R-:W-:Y:S01]  /*07d0*/  IMAD R6, R24, -0x2daee0ad, RZ ;  /* 0xd2511f5318067824 */ /* 0x000fe200078e02ff */
[----:B------:R-:W-:Y:S01]  /*07e0*/  LOP3.LUT R3, R4, UR10, R3, 0x96, !PT ;  /* 0x0000000a04037c12 */ /* 0x000fe2000f8e9603 */
[----:B------:R-:W-:Y:S01]  /*07f0*/  IMAD.HI.U32 R5, R0, -0x2daee0ad, RZ ;  /* 0xd2511f5300057827 */ /* 0x000fe200078e00ff */
[----:B------:R1:W-:Y:S01]  /*0800*/  STL.S16 [R1+0x20], R11 ;  /* 0x0000200b01007387 */ /* 0x0003e20000100600 */
[----:B------:R-:W-:-:S02]  /*0810*/  LOP3.LUT R90, R90, 0x3, RZ, 0xc0, !PT ;  /* 0x000000035a5a7812 */ /* 0x000fc400078ec0ff */
[----:B------:R-:W-:Y:S01]  /*0820*/  IMAD R7, R2, -0x326172a9, RZ ;  /* 0xcd9e8d5702077824 */ /* 0x000fe200078e02ff */
[----:B------:R-:W-:Y:S01]  /*0830*/  LOP3.LUT R5, R6, UR11, R5, 0x96, !PT ;  /* 0x0000000b06057c12 */ /* 0x000fe2000f8e9605 */
[----:B------:R-:W-:Y:S01]  /*0840*/  IMAD R9, R0, -0x2daee0ad, RZ ;  /* 0xd2511f5300097824 */ /* 0x000fe200078e02ff */
[----:B------:R1:W-:Y:S01]  /*0850*/  STL.S16 [R1+0x1c], R10 ;  /* 0x00001c0a01007387 */ /* 0x0003e20000100600 */
[----:B------:R-:W-:Y:S01]  /*0860*/  IMAD.HI.U32 R2, R3, -0x2daee0ad, RZ ;  /* 0xd2511f5303027827 */ /* 0x000fe200078e00ff */
[----:B0-----:R-:W-:Y:S01]  /*0870*/  UISETP.NE.U32.AND UP0, UPT, UR4, URZ, UPT ;  /* 0x000000ff0400728c */ /* 0x001fe2000bf05070 */
[----:B------:R-:W-:Y:S01]  /*0880*/  PRMT R252, R199, 0x7632, R252 ;  /* 0x00007632c7fc7816 */ /* 0x000fe200000000fc */
[----:B------:R-:W0:Y:S01]  /*0890*/  LDCU.64 UR10, c[0x0][0x3a0] ;  /* 0x00007400ff0a77ac */ /* 0x000e220008000a00 */
[----:B------:R-:W-:Y:S01]  /*08a0*/  IMAD.HI.U32 R0, R5, -0x326172a9, RZ ;  /* 0xcd9e8d5705007827 */ /* 0x000fe200078e00ff */
[----:B------:R-:W-:Y:S02]  /*08b0*/  LOP3.LUT R2, R9, UR13, R2, 0x96, !PT ;  /* 0x0000000d09027c12 */ /* 0x000fe4000f8e9602 */
[----:B------:R-:W-:Y:S01]  /*08c0*/  PRMT R251, R186, 0x7632, R251 ;  /* 0x00007632bafb7816 */ /* 0x000fe200000000fb */
[----:B------:R-:W-:Y:S01]  /*08d0*/  IMAD R6, R3, -0x2daee0ad, RZ ;  /* 0xd2511f5303067824 */ /* 0x000fe200078e02ff */
[----:B------:R-:W-:Y:S01]  /*08e0*/  LOP3.LUT R0, R7, UR12, R0, 0x96, !PT ;  /* 0x0000000c07007c12 */ /* 0x000fe2000f8e9600 */
[----:B------:R-:W-:Y:S01]  /*08f0*/  IMAD R4, R5, -0x326172a9, RZ ;  /* 0xcd9e8d5705047824 */ /* 0x000fe200078e02ff */
[----:B------:R-:W-:Y:S01]  /*0900*/  PRMT R250, R198, 0x7632, R250 ;  /* 0x00007632c6fa7816 */ /* 0x000fe200000000fa */
[----:B------:R-:W-:Y:S01]  /*0910*/  IMAD.HI.U32 R3, R2, -0x326172a9, RZ ;  /* 0xcd9e8d5702037827 */ /* 0x000fe200078e00ff */
[----:B------:R-:W-:Y:S01]  /*0920*/  PRMT R249, R185, 0x7632, R249 ;  /* 0x00007632b9f97816 */ /* 0x000fe200000000f9 */
[----:B------:R-:W-:Y:S01]  /*0930*/  UISETP.NE.AND.EX UP0, UPT, UR5, URZ, UPT, UP0 ;  /* 0x000000ff0500728c */ /* 0x000fe2000bf05300 */
[----:B------:R-:W-:Y:S01]  /*0940*/  PRMT R248, R197, 0x7632, R248 ;  /* 0x00007632c5f87816 */ /* 0x000fe200000000f8 */
[----:B------:R-:W-:Y:S01]  /*0950*/  IMAD.HI.U32 R5, R0, -0x2daee0ad, RZ ;  /* 0xd2511f5300057827 */ /* 0x000fe200078e00ff */
[----:B------:R-:W-:Y:S01]  /*0960*/  LOP3.LUT R3, R4, UR14, R3, 0x96, !PT ;  /* 0x0000000e04037c12 */ /* 0x000fe2000f8e9603 */
[----:B------:R-:W2:Y:S01]  /*0970*/  LDCU UR12, c[0x0][0x388] ;  /* 0x00007100ff0c77ac */ /* 0x000ea20008000800 */
[----:B------:R-:W-:Y:S01]  /*0980*/  PRMT R247, R184, 0x7632, R247 ;  /* 0x00007632b8f77816 */ /* 0x000fe200000000f7 */
[----:B------:R-:W-:Y:S01]  /*0990*/  IMAD R7, R2, -0x326172a9, RZ ;  /* 0xcd9e8d5702077824 */ /* 0x000fe200078e02ff */
[----:B------:R-:W-:Y:S01]  /*09a0*/  LOP3.LUT R5, R6, UR15, R5, 0x96, !PT ;  /* 0x0000000f06057c12 */ /* 0x000fe2000f8e9605 */
[----:B------:R-:W-:Y:S01]  /*09b0*/  IMAD R9, R0, -0x2daee0ad, RZ ;  /* 0xd2511f5300097824 */ /* 0x000fe200078e02ff */
[----:B------:R-:W-:Y:S01]  /*09c0*/  PRMT R246, R196, 0x7632, R246 ;  /* 0x00007632c4f67816 */ /* 0x000fe200000000f6 */
[----:B------:R-:W-:Y:S01]  /*09d0*/  IMAD.HI.U32 R2, R3, -0x2daee0ad, RZ ;  /* 0xd2511f5303027827 */ /* 0x000fe200078e00ff */
[----:B------:R-:W-:Y:S01]  /*09e0*/  PRMT R245, R183, 0x7632, R245 ;  /* 0x00007632b7f57816 */ /* 0x000fe200000000f5 */
[----:B------:R-:W3:Y:S01]  /*09f0*/  LDCU UR15, c[0x0][0x404] ;  /* 0x00008080ff0f77ac */ /* 0x000ee20008000800 */
[----:B------:R-:W-:Y:S01]  /*0a00*/  PRMT R244, R203, 0x7632, R244 ;  /* 0x00007632cbf47816 */ /* 0x000fe200000000f4 */
[----:B------:R-:W-:Y:S01]  /*0a10*/  IMAD.HI.U32 R0, R5, -0x326172a9, RZ ;  /* 0xcd9e8d5705007827 */ /* 0x000fe200078e00ff */
[----:B------:R-:W-:Y:S01]  /*0a20*/  LOP3.LUT R2, R9, UR17, R2, 0x96, !PT ;  /* 0x0000001109027c12 */ /* 0x000fe2000f8e9602 */
[----:B------:R-:W4:Y:S01]  /*0a30*/  LDCU.U8 UR13, c[0x0][0x410] ;  /* 0x00008200ff0d77ac */ /* 0x000f220008000000 */
[----:B------:R-:W-:Y:S01]  /*0a40*/  PRMT R243, R182, 0x7632, R243 ;  /* 0x00007632b6f37816 */ /* 0x000fe200000000f3 */
[----:B------:R-:W-:Y:S01]  /*0a50*/  IMAD R6, R3, -0x2daee0ad, RZ ;  /* 0xd2511f5303067824 */ /* 0x000fe200078e02ff */
[----:B------:R-:W-:Y:S01]  /*0a60*/  LOP3.LUT R0, R7, UR16, R0, 0x96, !PT ;  /* 0x0000001007007c12 */ /* 0x000fe2000f8e9600 */
[----:B------:R-:W-:Y:S01]  /*0a70*/  IMAD R4, R5, -0x326172a9, RZ ;  /* 0xcd9e8d5705047824 */ /* 0x000fe200078e02ff */
[----:B------:R-:W-:Y:S01]  /*0a80*/  PRMT R242, R202, 0x7632, R242 ;  /* 0x00007632caf27816 */ /* 0x000fe200000000f2 */
[----:B------:R-:W-:Y:S01]  /*0a90*/  IMAD.HI.U32 R3, R2, -0x326172a9, RZ ;  /* 0xcd9e8d5702037827 */ /* 0x000fe200078e00ff */
[----:B------:R-:W-:Y:S01]  /*0aa0*/  PRMT R241, R181, 0x7632, R241 ;  /* 0x00007632b5f17816 */ /* 0x000fe200000000f1 */
[----:B------:R-:W0:Y:S01]  /*0ab0*/  LDCU UR16, c[0x0][0x408] ;  /* 0x00008100ff1077ac */ /* 0x000e220008000800 */
[----:B------:R-:W-:Y:S01]  /*0ac0*/  PRMT R240, R201, 0x7632, R240 ;  /* 0x00007632c9f07816 */ /* 0x000fe200000000f0 */
[----:B------:R-:W-:Y:S01]  /*0ad0*/  IMAD.HI.U32 R5, R0, -0x2daee0ad, RZ ;  /* 0xd2511f5300057827 */ /* 0x000fe200078e00ff */
[----:B------:R-:W-:Y:S01]  /*0ae0*/  LOP3.LUT R3, R4, UR18, R3, 0x96, !PT ;  /* 0x0000001204037c12 */ /* 0x000fe2000f8e9603 */
[----:B------:R-:W0:Y:S01]  /*0af0*/  LDCU UR14, c[0x0][0x448] ;  /* 0x00008900ff0e77ac */ /* 0x000e220008000800 */
[----:B------:R-:W-:Y:S01]  /*0b00*/  PRMT R239, R180, 0x7632, R239 ;  /* 0x00007632b4ef7816 */ /* 0x000fe200000000ef */
[----:B------:R-:W-:Y:S01]  /*0b10*/  IMAD R7, R2, -0x326172a9, RZ ;  /* 0xcd9e8d5702077824 */ /* 0x000fe200078e02ff */
[----:B------:R-:W-:Y:S01]  /*0b20*/  LOP3.LUT R5, R6, UR19, R5, 0x96, !PT ;  /* 0x0000001306057c12 */ /* 0x000fe2000f8e9605 */
[----:B------:R-:W-:Y:S01]  /*0b30*/  IMAD R9, R0, -0x2daee0ad, RZ ;  /* 0xd2511f5300097824 */ /* 0x000fe200078e02ff */
[----:B------:R-:W-:Y:S01]  /*0b40*/  PRMT R238, R200, 0x7632, R238 ;  /* 0x00007632c8ee7816 */ /* 0x000fe200000000ee */
[----:B------:R-:W-:Y:S01]  /*0b50*/  IMAD.HI.U32 R2, R3, -0x2daee0ad, RZ ;  /* 0xd2511f5303027827 */ /* 0x000fe200078e00ff */
[----:B------:R-:W-:-:S02]  /*0b60*/  PRMT R237, R179, 0x7632, R237 ;  /* 0x00007632b3ed7816 */ /* 0x000fc400000000ed */
[----:B------:R-:W-:Y:S01]  /*0b70*/  PRMT R236, R207, 0x7632, R236 ;  /* 0x00007632cfec7816 */ /* 0x000fe200000000ec */
        /* <DEDUP_REMOVED lines=35> */
[----:B------:R-:W-:Y:S01]  /*0db0*/  IMAD.MOV.U32 R22, RZ, RZ, RZ ;  /* 0x000000ffff167224 */ /* 0x000fe200078e00ff */
[----:B------:R-:W-:Y:S01]  /*0dc0*/  LOP3.LUT R143, R4, UR27, R143, 0x96, !PT ;  /* 0x0000001b048f7c12 */ /* 0x000fe2000f8e968f */
[----:B------:R1:W-:Y:S01]  /*0dd0*/  STL.S16 [R1+0x10], R7 ;  /* 0x0000100701007387 */ /* 0x0003e20000100600 */
[----:B------:R-:W-:Y:S01]  /*0de0*/  PRMT R4, R192, 0x7632, R4 ;  /* 0x00007632c0047816 */ /* 0x000fe20000000004 */
[----:B------:R-:W-:Y:S01]  /*0df0*/  IMAD R141, R0, -0x2daee0ad, RZ ;  /* 0xd2511f53008d7824 */ /* 0x000fe200078e02ff */
[----:B------:R-:W-:Y:S01]  /*0e00*/  PRMT R227, R174, 0x7632, R227 ;  /* 0x00007632aee37816 */ /* 0x000fe200000000e3 */
[----:B------:R1:W-:Y:S01]  /*0e10*/  STL.S16 [R1+0xc], R6 ;  /* 0x00000c0601007387 */ /* 0x0003e20000100600 */
[----:B------:R-:W-:Y:S01]  /*0e20*/  PRMT R226, R210, 0x7632, R226 ;  /* 0x00007632d2e27816 */ /* 0x000fe200000000e2 */
[----:B------:R-:W-:Y:S01]  /*0e30*/  IMAD R144, R2, -0x326172a9, RZ ;  /* 0xcd9e8d5702907824 */ /* 0x000fe200078e02ff */
[----:B------:R-:W-:Y:S01]  /*0e40*/  PRMT R225, R173, 0x7632, R225 ;  /* 0x00007632ade17816 */ /* 0x000fe200000000e1 */
[----:B------:R1:W-:Y:S01]  /*0e50*/  STL.S16 [R1+0x8], R5 ;  /* 0x0000080501007387 */ /* 0x0003e20000100600 */
        /* <DEDUP_REMOVED lines=8> */
[----:B------:R-:W-:-:S02]  /*0ee0*/  PRMT R218, R214, 0x7632, R218 ;  /* 0x00007632d6da7816 */ /* 0x000fc400000000da */
[----:B------:R-:W-:Y:S02]  /*0ef0*/  PRMT R217, R169, 0x7632, R217 ;  /* 0x00007632a9d97816 */ /* 0x000fe400000000d9 */
[----:B------:R-:W-:Y:S02]  /*0f00*/  PRMT R216, R213, 0x7632, R216 ;  /* 0x00007632d5d87816 */ /* 0x000fe400000000d8 */
[----:B------:R-:W-:Y:S02]  /*0f10*/  PRMT R167, R168, 0x7632, R167 ;  /* 0x00007632a8a77816 */ /* 0x000fe400000000a7 */
[----:B01234-:R-:W-:-:S07]  /*0f20*/  PRMT R166, R212, 0x7632, R166 ;  /* 0x00007632d4a67816 */ /* 0x01ffce00000000a6 */
.L_x_2242:
[----:B---3--:R-:W0:Y:S01]  /*0f30*/  S2R R4, SR_TID.X ;  /* 0x0000000000047919 */ /* 0x008e220000002100 */
[----:B------:R-:W1:Y:S01]  /*0f40*/  @UP0 LDCU.64 UR4, c[0x0][0x3e0] ;  /* 0x00007c00ff0407ac */ /* 0x000e620008000a00 */
[----:B------:R-:W2:Y:S01]  /*0f50*/  LDC.64 R148, c[0x0][0x390] ;  /* 0x0000e400ff947b82 */ /* 0x000ea20000000a00 */
[----:B------:R-:W-:Y:S01]  /*0f60*/  IMAD R0, R25, UR12, RZ ;  /* 0x0000000c19007c24 */ /* 0x000fe2000f8e02ff */
[----:B------:R-:W-:Y:S02]  /*0f70*/  PLOP3.LUT P0, PT, PT, PT, UP0, 0x80, 0x8 ;  /* 0x000000000008781c */ /* 0x000fe40003f0f008 */
[----:B------:R-:W-:Y:S02]  /*0f80*/  PLOP3.LUT P1, PT, PT, PT, UP0, 0x80, 0x8 ;  /* 0x000000000008781c */ /* 0x000fe40003f2f008 */
[----:B------:R-:W-:-:S04]  /*0f90*/  SHF.R.S32.HI R5, RZ, 0x1f, R0 ;  /* 0x0000001fff057819 */ /* 0x000fc80000011400 */
[----:B------:R-:W-:Y:S02]  /*0fa0*/  LEA.HI R5, R5, R0, RZ, 0x3 ;  /* 0x0000000005057211 */ /* 0x000fe400078f18ff */
[----:B-1----:R-:W-:Y:S01]  /*0fb0*/  MOV R3, UR5 ;  /* 0x0000000500037c02 */ /* 0x002fe20008000f00 */
[----:B------:R-:W-:-:S04]  /*0fc0*/  IMAD.U32 R2, RZ, RZ, UR4 ;  /* 0x00000004ff027e24 */ /* 0x000fc8000f8e00ff */
[----:B------:R-:W-:-:S06]  /*0fd0*/  @P0 IMAD.WIDE R2, R25, 0x2, R2 ;  /* 0x0000000219020825 */ /* 0x000fcc00078e0202 */
[----:B------:R-:W3:Y:S01]  /*0fe0*/  @P1 LDG.E.U16 R2, desc[UR8][R2.64] ;  /* 0x0000000802021981 */ /* 0x000ee2000c1e1500 */
[----:B0-----:R-:W-:-:S04]  /*0ff0*/  LOP3.LUT R0, R4, 0x1f, RZ, 0xc0, !PT ;  /* 0x0000001f04007812 */ /* 0x001fc800078ec0ff */
[----:B------:R-:W-:-:S05]  /*1000*/  LEA.HI.SX32 R21, R5, R0, 0x1d ;  /* 0x0000000005157211 */ /* 0x000fca00078feaff */
[----:B--2---:R-:W-:-:S06]  /*1010*/  IMAD.WIDE.U32 R4, R21, 0x10, R148 ;  /* 0x0000001015047825 */ /* 0x004fcc00078e0094 */
[----:B------:R-:W5:Y:S01]  /*1020*/  LDG.E.128 R4, desc[UR8][R4.64] ;  /* 0x0000000804047981 */ /* 0x000f62000c1e1d00 */
[----:B------:R-:W-:Y:S01]  /*1030*/  ISETP.NE.U32.AND P0, PT, RZ, UR10, PT ;  /* 0x0000000aff007c0c */ /* 0x000fe2000bf05070 */
[----:B------:R-:W-:Y:S01]  /*1040*/  IMAD.U32 R32, RZ, RZ, UR6 ;  /* 0x00000006ff207e24 */ /* 0x000fe2000f8e00ff */
[----:B------:R-:W-:Y:S01]  /*1050*/  PLOP3.LUT P1, PT, PT, PT, UP0, 0x80, 0x8 ;  /* 0x000000000008781c */ /* 0x000fe20003f2f008 */
[----:B------:R-:W-:Y:S01]  /*1060*/  IMAD.U32 R35, RZ, RZ, UR6 ;  /* 0x00000006ff237e24 */ /* 0x000fe2000f8e00ff */
[----:B------:R-:W-:Y:S01]  /*1070*/  ISETP.NE.AND.EX P2, PT, RZ, UR11, PT, P0 ;  /* 0x0000000bff007c0c */ /* 0x000fe2000bf45300 */
[----:B------:R-:W-:Y:S01]  /*1080*/  IMAD.U32 R38, RZ, RZ, UR6 ;  /* 0x00000006ff267e24 */ /* 0x000fe2000f8e00ff */
[----:B------:R-:W-:Y:S01]  /*1090*/  MOV R30, UR7 ;  /* 0x00000007001e7c02 */ /* 0x000fe20008000f00 */
        /* <DEDUP_REMOVED lines=11> */
[----:B------:R-:W-:Y:S01]  /*1150*/  LOP3.LUT R20, R20, 0xfffffffb, RZ, 0xc0, !PT ;  /* 0xfffffffb14147812 */ /* 0x000fe200078ec0ff */
[----:B------:R-:W-:-:S02]  /*1160*/  IMAD.U32 R40, RZ, RZ, UR6 ;  /* 0x00000006ff287e24 */ /* 0x000fc4000f8e00ff */
[----:B------:R-:W-:Y:S02]  /*1170*/  HFMA2 R165, -RZ, RZ, 0.1171875, 0 ;  /* 0x2f800000ffa57431 */ /* 0x000fe400000001ff */
[----:B------:R-:W-:Y:S01]  /*1180*/  IMAD.U32 R43, RZ, RZ, UR7 ;  /* 0x00000007ff2b7e24 */ /* 0x000fe2000f8e00ff */
[----:B------:R-:W-:Y:S01]  /*1190*/  IADD3 R32, PT, PT, R32, -0x700cb87f, RZ ;  /* 0x8ff3478120207810 */ /* 0x000fe20007ffe0ff */
[----:B------:R-:W-:Y:S01]  /*11a0*/  IMAD.U32 R46, RZ, RZ, UR6 ;  /* 0x00000006ff2e7e24 */ /* 0x000fe2000f8e00ff */
[----:B------:R-:W-:Y:S01]  /*11b0*/  @P2 LOP3.LUT R20, R20, 0x4, RZ, 0xfc, !PT ;  /* 0x0000000414142812 */ /* 0x000fe200078efcff */
[----:B------:R-:W-:Y:S01]  /*11c0*/  IMAD.MOV.U32 R29, RZ, RZ, 0x3f800000 ;  /* 0x3f800000ff1d7424 */ /* 0x000fe200078e00ff */
[----:B------:R-:W-:Y:S01]  /*11d0*/  IADD3 R35, PT, PT, R35, 0x1715609d, RZ ;  /* 0x1715609d23237810 */ /* 0x000fe20007ffe0ff */
[----:B------:R-:W-:Y:S01]  /*11e0*/  VIADD R30, R30, 0x76cf5d0a ;  /* 0x76cf5d0a1e1e7836 */ /* 0x000fe20000000000 */
[----:B------:R-:W-:Y:S01]  /*11f0*/  IADD3 R38, PT, PT, R38, 0x5384540f, RZ ;  /* 0x5384540f26267810 */ /* 0x000fe20007ffe0ff */
[----:B------:R-:W-:Y:S01]  /*1200*/  VIADD R31, R31, 0xdaa66d2b ;  /* 0xdaa66d2b1f1f7836 */ /* 0x000fe20000000000 */
[----:B------:R-:W-:Y:S01]  /*1210*/  IADD3 R41, PT, PT, R41, -0x56f99767, RZ ;  /* 0xa906689929297810 */ /* 0x000fe20007ffe0ff */
[----:B------:R-:W-:Y:S01]  /*1220*/  VIADD R33, R33, 0x32370b8f ;  /* 0x32370b8f21217836 */ /* 0x000fe20000000000 */
[----:B------:R-:W-:Y:S01]  /*1230*/  IADD3 R44, PT, PT, R44, -0x126145ec, RZ ;  /* 0xed9eba142c2c7810 */ /* 0x000fe20007ffe0ff */
[----:B------:R-:W-:Y:S01]  /*1240*/  VIADD R34, R34, 0x96a522ad ;  /* 0x96a522ad22227836 */ /* 0x000fe20000000000 */
[----:B------:R-:W-:Y:S01]  /*1250*/  IADD3 R47, PT, PT, R47, -0xe443238, RZ ;  /* 0xf1bbcdc82f2f7810 */ /* 0x000fe20007ffe0ff */
[----:B------:R-:W-:-:S02]  /*1260*/  VIADD R36, R36, 0xbb67ae85 ;  /* 0xbb67ae8524247836 */ /* 0x000fc40000000000 */
[----:B------:R-:W-:Y:S02]  /*1270*/  VIADD R37, R37, 0x646e171e ;  /* 0x646e171e25257836 */ /* 0x000fe40000000000 */
[----:B------:R-:W-:Y:S02]  /*1280*/  VIADD R39, R39, 0x9e3779b9 ;  /* 0x9e3779b927277836 */ /* 0x000fe40000000000 */
[----:B------:R-:W-:Y:S02]  /*1290*/  VIADD R40, R40, 0x78dde6e4 ;  /* 0x78dde6e428287836 */ /* 0x000fe40000000000 */
[----:B------:R-:W-:Y:S02]  /*12a0*/  VIADD R42, R42, 0xb54cda56 ;  /* 0xb54cda562a2a7836 */ /* 0x000fe40000000000 */
[----:B------:R-:W-:Y:S02]  /*12b0*/  VIADD R43, R43, 0x1fd5c5a3 ;  /* 0x1fd5c5a32b2b7836 */ /* 0x000fe40000000000 */
[----:B------:R-:W-:-:S02]  /*12c0*/  VIADD R45, R45, 0xdb3d7428 ;  /* 0xdb3d74282d2d7836 */ /* 0x000fc40000000000 */
[----:B------:R-:W-:Y:S02]  /*12d0*/  VIADD R46, R46, 0x3c6ef372 ;  /* 0x3c6ef3722e2e7836 */ /* 0x000fe40000000000 */
[----:B---3--:R-:W-:Y:S01]  /*12e0*/  @P1 IMAD.U32 R29, R2, 0x10000, RZ ;  /* 0x00010000021d1824 */ /* 0x008fe200078e00ff */
[----:B------:R-:W-:Y:S06]  /*12f0*/  @!P2 BRA `(.L_x_1422) ;  /* 0x000000280084a947 */ /* 0x000fec0003800000 */
[----:B------:R-:W0:Y:S02]  /*1300*/  LDC.64 R2, c[0x0][0x3a0] ;  /* 0x0000e800ff027b82 */ /* 0x000e240000000a00 */
[----:B0-----:R-:W-:-:S05]  /*1310*/  IMAD.WIDE.U32 R2, R21, 0x10, R2 ;  /* 0x0000001015027825 */ /* 0x001fca00078e0002 */
[----:B------:R0:W5:Y:S01]  /*1320*/  LDG.E.128 R8, desc[UR8][R2.64] ;  /* 0x0000000802087981 */ /* 0x000162000c1e1d00 */
[----:B------:R-:W-:Y:S01]  /*1330*/  ISETP.NE.AND P0, PT, R90, 0x1, PT ;  /* 0x000000015a00780c */ /* 0x000fe20003f05270 */
[----:B------:R-:W-:Y:S01]  /*1340*/  BSSY.RECONVERGENT B0, `(.L_x_1423) ;  /* 0x000004a000007945 */ /* 0x000fe20003800200 */
[----:B------:R-:W-:Y:S01]  /*1350*/  IMAD.MOV.U32 R12, RZ, RZ, 0x2 ;  /* 0x00000002ff0c7424 */ /* 0x000fe200078e00ff */
[----:B------:R-:W-:Y:S01]  /*1360*/  MOV R14, R141 ;  /* 0x0000008d000e7202 */ /* 0x000fe20000000f00 */
[----:B------:R-:W-:-:S09]  /*1370*/  IMAD.MOV.U32 R0, RZ, RZ, R144 ;  /* 0x000000ffff007224 */ /* 0x000fd200078e0090 */
[----:B0-----:R-:W-:Y:S05]  /*1380*/  @!P0 BRA `(.L_x_1424) ;  /* 0x0000000400148947 */ /* 0x001fea0003800000 */
[----:B------:R-:W-:-:S05]  /*1390*/  IMAD.MOV.U32 R3, RZ, RZ, 0x2 ;  /* 0x00000002ff037424 */ /* 0x000fca00078e00ff */
[----:B------:R-:W-:-:S05]  /*13a0*/  VIADDMNMX.U32 R0, R90, 0xfffffffe, R3, PT ;  /* 0xfffffffe5a007846 */ /* 0x000fca0003800003 */
[----:B------:R-:W-:-:S04]  /*13b0*/  IMAD.SHL.U32 R0, R0, 0x4, RZ ;  /* 0x0000000400007824 */ /* 0x000fc800078e00ff */
[----:B------:R-:W0:Y:S02]  /*13c0*/  LDC R2, c[0x2][R0] ;  /* 0x0080000000027b82 */ /* 0x000e240000000800 */
[----:B0-----:R-:W-:-:S04]  /*13d0*/  SHF.R.S32.HI R3, RZ, 0x1f, R2 ;  /* 0x0000001fff037819 */ /* 0x001fc80000011402 */
.L_x_88260:
[----:B------:R-:W-:Y:S05]  /*13e0*/  BRX R2 -0x13f0                                         (*"BRANCH_TARGETS .L_x_88261,.L_x_88262,.L_x_88263"*) ;  /* 0xffffffec02047949 */ /* 0x000fea000383ffff */
.L_x_88263:
[----:B------:R-:W-:Y:S01]  /*13f0*/  IADD3 R12, PT, PT, R90, 0x1, RZ ;  /* 0x000000015a0c7810 */ /* 0x000fe20007ffe0ff */
[----:B------:R-:W-:Y:S02]  /*1400*/  IMAD.MOV.U32 R14, RZ, RZ, R141 ;  /* 0x000000ffff0e7224 */ /* 0x000fe400078e008d */
[----:B------:R-:W-:Y:S01]  /*1410*/  IMAD.MOV.U32 R0, RZ, RZ, R146 ;  /* 0x000000ffff007224 */ /* 0x000fe200078e0092 */
[----:B------:R-:W-:Y:S06]  /*1420*/  BRA `(.L_x_1424) ;  /* 0x0000000000ec7947 */ /* 0x000fec0003800000 */
.L_x_88261:
[----:B------:R-:W-:Y:S01]  /*1430*/  MOV R14, R141 ;  /* 0x0000008d000e7202 */ /* 0x000fe20000000f00 */
[----:B------:R-:W-:Y:S02]  /*1440*/  IMAD.MOV.U32 R12, RZ, RZ, 0x3 ;  /* 0x00000003ff0c7424 */ /* 0x000fe400078e00ff */
[----:B------:R-:W-:Y:S01]  /*1450*/  IMAD.MOV.U32 R0, RZ, RZ, R143 ;  /* 0x000000ffff007224 */ /* 0x000fe200078e008f */
[----:B------:R-:W-:Y:S06]  /*1460*/  BRA `(.L_x_1424) ;  /* 0x0000000000dc7947 */ /* 0x000fec0003800000 */
.L_x_88262:
[----:B------:R-:W-:Y:S01]  /*1470*/  IADD3 R24, PT, PT, R24, 0x1, RZ ;  /* 0x0000000118187810 */ /* 0x000fe20007ffe0ff */
[----:B------:R-:W-:Y:S03]  /*1480*/  BSSY.RECONVERGENT B1, `(.L_x_1425) ;  /* 0x000000c000017945 */ /* 0x000fe60003800200 */
[C---:B------:R-:W-:Y:S01]  /*1490*/  ISETP.NE.AND P0, PT, R24.reuse, RZ, PT ;  /* 0x000000ff1800720c */ /* 0x040fe20003f05270 */
[----:B------:R-:W-:-:S12]  /*14a0*/  IMAD.WIDE.U32 R2, R24, -0x2daee0ad, RZ ;  /* 0xd2511f5318027825 */ /* 0x000fd800078e00ff */
[----:B------:R-:W-:Y:S05]  /*14b0*/  @P0 BRA `(.L_x_1426) ;  /* 0x0000000000200947 */ /* 0x000fea0003800000 */
[----:B------:R-:W-:-:S05]  /*14c0*/  VIADD R23, R23, 0x1 ;  /* 0x0000000117177836 */ /* 0x000fca0000000000 */
[----:B------:R-:W-:-:S13]  /*14d0*/  ISETP.NE.AND P0, PT, R23, RZ, PT ;  /* 0x000000ff1700720c */ /* 0x000fda0003f05270 */
[----:B------:R-:W-:Y:S01]  /*14e0*/  @!P0 VIADD R26, R26, 0x1 ;  /* 0x000000011a1a8836 */ /* 0x000fe20000000000 */
[----:B------:R-:W-:Y:S01]  /*14f0*/  @!P0 IADD3 R0, PT, PT, R22, 0x1, RZ ;  /* 0x0000000116008810 */ /* 0x000fe20007ffe0ff */
[----:B------:R-:W-:-:S03]  /*1500*/  @!P0 IMAD.MOV.U32 R23, RZ, RZ, RZ ;  /* 0x000000ffff178224 */ /* 0x000fc600078e00ff */
[----:B------:R-:W-:-:S13]  /*1510*/  ISETP.NE.AND P1, PT, R26, RZ, !P0 ;  /* 0x000000ff1a00720c */ /* 0x000fda0004725270 */
[----:B------:R-:W-:-:S05]  /*1520*/  @P1 IMAD.MOV R0, RZ, RZ, R22 ;  /* 0x000000ffff001224 */ /* 0x000fca00078e0216 */
[----:B------:R-:W-:-:S07]  /*1530*/  @!P0 MOV R22, R0 ;  /* 0x0000000000168202 */ /* 0x000fce0000000f00 */
.L_x_1426:
[----:B------:R-:W-:Y:S05]  /*1540*/  BSYNC.RECONVERGENT B1 ;  /* 0x0000000000017941 */ /* 0x000fea0003800200 */
.L_x_1425:
[----:B------:R-:W-:Y:S01]  /*1550*/  IMAD.WIDE.U32 R16, R26, -0x326172a9, RZ ;  /* 0xcd9e8d571a107825 */ /* 0x000fe200078e00ff */
[----:B------:R-:W-:-:S03]  /*1560*/  LOP3.LUT R12, R22, UR7, R3, 0x96, !PT ;  /* 0x00000007160c7c12 */ /* 0x000fc6000f8e9603 */
[----:B------:R-:W-:Y:S01]  /*1570*/  IMAD.MOV.U32 R0, RZ, RZ, R141 ;  /* 0x000000ffff007224 */ /* 0x000fe200078e008d */
[----:B------:R-:W-:Y:S01]  /*1580*/  LOP3.LUT R14, R23, UR6, R17, 0x96, !PT ;  /* 0x00000006170e7c12 */ /* 0x000fe2000f8e9611 */
[----:B------:R-:W-:-:S04]  /*1590*/  IMAD.WIDE.U32 R12, R12, -0x326172a9, RZ ;  /* 0xcd9e8d570c0c7825 */ /* 0x000fc800078e00ff */
[----:B------:R-:W-:Y:S01]  /*15a0*/  IMAD.WIDE.U32 R14, R14, -0x2daee0ad, RZ ;  /* 0xd2511f530e0e7825 */ /* 0x000fe200078e00ff */
[----:B------:R-:W-:-:S04]  /*15b0*/  LOP3.LUT R3, R39, R16, R13, 0x96, !PT ;  /* 0x0000001027037212 */ /* 0x000fc800078e960d */
[----:B------:R-:W-:Y:S01]  /*15c0*/  LOP3.LUT R16, R36, R2, R15, 0x96, !PT ;  /* 0x0000000224107212 */ /* 0x000fe200078e960f */
        /* <DEDUP_REMOVED lines=30> */
[----:B------:R-:W-:-:S03]  /*17b0*/  LOP3.LUT R146, R32, R146, R145, 0x96, !PT ;  /* 0x0000009220927212 */ /* 0x000fc600078e9691 */
[----:B------:R-:W-:Y:S01]  /*17c0*/  IMAD.MOV.U32 R12, RZ, RZ, RZ ;  /* 0x000000ffff0c7224 */ /* 0x000fe200078e00ff */
[----:B------:R-:W-:-:S07]  /*17d0*/  LOP3.LUT R143, R34, R2, R15, 0x96, !PT ;  /* 0x00000002228f7212 */ /* 0x000fce00078e960f */
.L_x_1424:
[----:B------:R-:W-:Y:S05]  /*17e0*/  BSYNC.RECONVERGENT B0 ;  /* 0x0000000000007941 */ /* 0x000fea0003800200 */
.L_x_1423:
[----:B------:R-:W-:Y:S01]  /*17f0*/  I2FP.F32.U32 R0, R0 ;  /* 0x0000000000007245 */ /* 0x000fe20000201000 */
[----:B------:R-:W-:Y:S01]  /*1800*/  IMAD.U32 R48, RZ, RZ, UR16 ;  /* 0x00000010ff307e24 */ /* 0x000fe2000f8e00ff */
[----:B-----5:R-:W-:Y:S01]  /*1810*/  SHF.L.U32 R2, R4, 0x10, RZ ;  /* 0x0000001004027819 */ /* 0x020fe200000006ff */
[----:B------:R-:W-:Y:S01]  /*1820*/  IMAD.U32 R49, RZ, RZ, UR15 ;  /* 0x0000000fff317e24 */ /* 0x000fe2000f8e00ff */
[----:B------:R-:W-:Y:S01]  /*1830*/  ISETP.NE.AND P1, PT, R12, 0x1, PT ;  /* 0x000000010c00780c */ /* 0x000fe20003f25270 */
[----:B------:R-:W-:Y:S01]  /*1840*/  FFMA.FTZ R0, R0, R165, 1.1641532182693481445e-10 ;  /* 0x2f00000000007423 */ /* 0x000fe200000100a5 */
[----:B------:R-:W-:Y:S01]  /*1850*/  SHF.L.U32 R13, R8, 0x10, RZ ;  /* 0x00000010080d7819 */ /* 0x000fe200000006ff */
[----:B------:R-:W-:Y:S01]  /*1860*/  FMUL.FTZ R3, R2, R29 ;  /* 0x0000001d02037220 */ /* 0x000fe20000410000 */
[----:B------:R-:W-:Y:S01]  /*1870*/  BSSY.RECONVERGENT B0, `(.L_x_1427) ;  /* 0x000004d000007945 */ /* 0x000fe20003800200 */
[----:B------:R-:W-:Y:S02]  /*1880*/  PRMT R4, R4, 0x7632, R4 ;  /* 0x0000763204047816 */ /* 0x000fe40000000004 */
[----:B------:R-:W-:Y:S01]  /*1890*/  FMUL.FTZ R3, R3, R48 ;  /* 0x0000003003037220 */ /* 0x000fe20000410000 */
[----:B------:R-:W-:-:S02]  /*18a0*/  FSETP.GTU.FTZ.AND P0, PT, R0, R49, PT ;  /* 0x000000310000720b */ /* 0x000fc40003f1c000 */
[----:B------:R-:W-:Y:S02]  /*18b0*/  PRMT R8, R8, 0x7632, R8 ;  /* 0x0000763208087816 */ /* 0x000fe40000000008 */
[----:B------:R-:W-:Y:S01]  /*18c0*/  FSEL R2, R3, RZ, !P0 ;  /* 0x000000ff03027208 */ /* 0x000fe20004000000 */
[----:B------:R-:W-:Y:S01]  /*18d0*/  IMAD.MOV.U32 R3, RZ, RZ, R144 ;  /* 0x000000ffff037224 */ /* 0x000fe200078e0090 */
[----:B------:R-:W-:-:S03]  /*18e0*/  PLOP3.LUT P0, PT, P0, PT, PT, 0x8, 0x80 ;  /* 0x000000000080781c */ /* 0x000fc6000070e170 */
[----:B------:R-:W-:Y:S01]  /*18f0*/  FADD.FTZ R2, R2, R13 ;  /* 0x0000000d02027221 */ /* 0x000fe20000010000 */
[----:B------:R-:W-:Y:S01]  /*1900*/  P2R R0, PR, RZ, 0x1 ;  /* 0x00000001ff007803 */ /* 0x000fe20000000000 */
[----:B------:R-:W-:-:S03]  /*1910*/  IMAD.MOV.U32 R13, RZ, RZ, 0x2 ;  /* 0x00000002ff0d7424 */ /* 0x000fc600078e00ff */
[----:B------:R-:W-:Y:S01]  /*1920*/  MOV R19, R2 ;  /* 0x0000000200137202 */ /* 0x000fe20000000f00 */
        /* <DEDUP_REMOVED lines=9> */
.L_x_1429:
[----:B------:R-:W-:Y:S01]  /*19c0*/  VIADD R24, R24, 0x1 ;  /* 0x0000000118187836 */ /* 0x000fe20000000000 */
[----:B------:R-:W-:Y:S03]  /*19d0*/  BSSY.RECONVERGENT B1, `(.L_x_1430) ;  /* 0x000000c000017945 */ /* 0x000fe60003800200 */
[C---:B------:R-:W-:Y:S01]  /*19e0*/  IMAD.WIDE.U32 R16, R24.reuse, -0x2daee0ad, RZ ;  /* 0xd2511f5318107825 */ /* 0x040fe200078e00ff */
        /* <DEDUP_REMOVED lines=10> */
.L_x_1431:
[----:B------:R-:W-:Y:S05]  /*1a90*/  BSYNC.RECONVERGENT B1 ;  /* 0x0000000000017941 */ /* 0x000fea0003800200 */
.L_x_1430:
[----:B------:R-:W-:Y:S01]  /*1aa0*/  IMAD.WIDE.U32 R52, R26, -0x326172a9, RZ ;  /* 0xcd9e8d571a347825 */ /* 0x000fe200078e00ff */
[----:B------:R-:W-:Y:S02]  /*1ab0*/  LOP3.LUT R12, R22, UR7, R17, 0x96, !PT ;  /* 0x00000007160c7c12 */ /* 0x000fe4000f8e9611 */
[----:B------:R-:W-:Y:S02]  /*1ac0*/  MOV R3, R14 ;  /* 0x0000000e00037202 */ /* 0x000fe40000000f00 */
        /* <DEDUP_REMOVED lines=36> */
[----:B------:R-:W-:Y:S01]  /*1d10*/  IMAD.MOV.U32 R14, RZ, RZ, R12 ;  /* 0x000000ffff0e7224 */ /* 0x000fe200078e000c */
[----:B------:R-:W-:Y:S01]  /*1d20*/  LOP3.LUT R143, R34, R16, R13, 0x96, !PT ;  /* 0x00000010228f7212 */ /* 0x000fe200078e960d */
[----:B------:R-:W-:-:S07]  /*1d30*/  IMAD.MOV.U32 R13, RZ, RZ, RZ ;  /* 0x000000ffff0d7224 */ /* 0x000fce00078e00ff */
.L_x_1428:
[----:B------:R-:W-:Y:S05]  /*1d40*/  BSYNC.RECONVERGENT B0 ;  /* 0x0000000000007941 */ /* 0x000fea0003800200 */
.L_x_1427:
[----:B------:R-:W-:Y:S01]  /*1d50*/  I2FP.F32.U32 R12, R3 ;  /* 0x00000003000c7245 */ /* 0x000fe20000201000 */
[----:B------:R-:W-:Y:S01]  /*1d60*/  IMAD.U32 R8, R8, 0x10000, RZ ;  /* 0x0001000008087824 */ /* 0x000fe200078e00ff */
[----:B------:R-:W-:Y:S01]  /*1d70*/  SHF.L.U32 R4, R4, 0x10, RZ ;  /* 0x0000001004047819 */ /* 0x000fe200000006ff */
[----:B------:R-:W-:Y:S01]  /*1d80*/  BSSY.RECONVERGENT B0, `(.L_x_1432) ;  /* 0x000004d000007945 */ /* 0x000fe20003800200 */
[----:B------:R-:W-:Y:S01]  /*1d90*/  ISETP.NE.AND P1, PT, R13, 0x1, PT ;  /* 0x000000010d00780c */ /* 0x000fe20003f25270 */
[----:B------:R-:W-:Y:S02]  /*1da0*/  FFMA.FTZ R12, R12, R165, 1.1641532182693481445e-10 ;  /* 0x2f0000000c0c7423 */ /* 0x000fe400000100a5 */
[----:B------:R-:W-:Y:S01]  /*1db0*/  FMUL.FTZ R3, R4, R29 ;  /* 0x0000001d04037220 */ /* 0x000fe20000410000 */
[----:B------:R-:W-:Y:S02]  /*1dc0*/  MOV R4, R144 ;  /* 0x0000009000047202 */ /* 0x000fe40000000f00 */
[----:B------:R-:W-:Y:S01]  /*1dd0*/  FSETP.GTU.FTZ.AND P0, PT, R12, R49, PT ;  /* 0x000000310c00720b */ /* 0x000fe20003f1c000 */
[----:B------:R-:W-:Y:S01]  /*1de0*/  FMUL.FTZ R3, R3, R48 ;  /* 0x0000003003037220 */ /* 0x000fe20000410000 */
[----:B------:R-:W-:-:S04]  /*1df0*/  IMAD.MOV.U32 R12, RZ, RZ, 0x2 ;  /* 0x00000002ff0c7424 */ /* 0x000fc800078e00ff */
[----:B------:R-:W-:Y:S02]  /*1e00*/  FSEL R3, R3, RZ, !P0 ;  /* 0x000000ff03037208 */ /* 0x000fe40004000000 */
[----:B------:R-:W-:-:S03]  /*1e10*/  PLOP3.LUT P0, PT, P0, PT, PT, 0x8, 0x80 ;  /* 0x000000000080781c */ /* 0x000fc6000070e170 */
[----:B------:R-:W-:-:S04]  /*1e20*/  FADD.FTZ R3, R3, R8 ;  /* 0x0000000803037221 */ /* 0x000fc80000010000 */
[----:B------:R-:W-:Y:S01]  /*1e30*/  IMAD.MOV.U32 R164, RZ, RZ, R3 ;  /* 0x000000ffffa47224 */ /* 0x000fe200078e0003 */
        /* <DEDUP_REMOVED lines=9> */
.L_x_1434:
        /* <DEDUP_REMOVED lines=13> */
.L_x_1436:
[----:B------:R-:W-:Y:S05]  /*1fa0*/  BSYNC.RECONVERGENT B1 ;  /* 0x0000000000017941 */ /* 0x000fea0003800200 */
.L_x_1435:
        /* <DEDUP_REMOVED lines=39> */
[----:B------:R-:W-:Y:S02]  /*2220*/  IMAD.MOV.U32 R14, RZ, RZ, R12 ;  /* 0x000000ffff0e7224 */ /* 0x000fe400078e000c */
[----:B------:R-:W-:Y:S01]  /*2230*/  HFMA2 R12, -RZ, RZ, 0, 0 ;  /* 0x00000000ff0c7431 */ /* 0x000fe200000001ff */
[----:B------:R-:W-:-:S07]  /*2240*/  LOP3.LUT R143, R34, R16, R13, 0x96, !PT ;  /* 0x00000010228f7212 */ /* 0x000fce00078e960d */
.L_x_1433:
[----:B------:R-:W-:Y:S05]  /*2250*/  BSYNC.RECONVERGENT B0 ;  /* 0x0000000000007941 */ /* 0x000fea0003800200 */
.L_x_1432:
[----:B------:R-:W-:Y:S01]  /*2260*/  I2FP.F32.U32 R4, R4 ;  /* 0x0000000400047245 */ /* 0x000fe20000201000 */
[----:B------:R-:W-:Y:S01]  /*2270*/  IMAD.U32 R8, R5, 0x10000, RZ ;  /* 0x0001000005087824 */ /* 0x000fe200078e00ff */
[----:B------:R-:W-:Y:S01]  /*2280*/  ISETP.NE.AND P2, PT, R12, 0x1, PT ;  /* 0x000000010c00780c */ /* 0x000fe20003f45270 */
[----:B------:R-:W-:Y:S01]  /*2290*/  IMAD.U32 R15, R9, 0x10000, RZ ;  /* 0x00010000090f7824 */ /* 0x000fe200078e00ff */
[----:B------:R-:W-:Y:S01]  /*22a0*/  BSSY.RECONVERGENT B0, `(.L_x_1437) ;  /* 0x000004e000007945 */ /* 0x000fe20003800200 */
[----:B------:R-:W-:Y:S01]  /*22b0*/  FFMA.FTZ R4, R4, R165, 1.1641532182693481445e-10 ;  /* 0x2f00000004047423 */ /* 0x000fe200000100a5 */
[----:B------:R-:W-:Y:S01]  /*22c0*/  FMUL.FTZ R13, R8, R29 ;  /* 0x0000001d080d7220 */ /* 0x000fe20000410000 */
[----:B------:R-:W-:-:S03]  /*22d0*/  PRMT R5, R5, 0x7632, R5 ;  /* 0x0000763205057816 */ /* 0x000fc60000000005 */
[----:B------:R-:W-:Y:S01]  /*22e0*/  FMUL.FTZ R13, R13, R48 ;  /* 0x000000300d0d7220 */ /* 0x000fe20000410000 */
[----:B------:R-:W-:-:S04]  /*22f0*/  FSETP.GTU.FTZ.AND P1, PT, R4, R49, PT ;  /* 0x000000310400720b */ /* 0x000fc80003f3c000 */
[----:B------:R-:W-:Y:S01]  /*2300*/  FSEL R4, R13, RZ, !P1 ;  /* 0x000000ff0d047208 */ /* 0x000fe20004800000 */
[----:B------:R-:W-:Y:S01]  /*2310*/  HFMA2 R13, -RZ, RZ, 0, 1.1920928955078125e-07 ;  /* 0x00000002ff0d7431 */ /* 0x000fe200000001ff */
[----:B------:R-:W-:-:S03]  /*2320*/  PLOP3.LUT P1, PT, P1, PT, PT, 0x8, 0x80 ;  /* 0x000000000080781c */ /* 0x000fc60000f2e170 */
[--C-:B------:R-:W-:Y:S01]  /*2330*/  FADD.FTZ R4, R4, R15.reuse ;  /* 0x0000000f04047221 */ /* 0x100fe20000010000 */
[----:B------:R-:W-:Y:S01]  /*2340*/  PRMT R15, R9, 0x7632, R15 ;  /* 0x00007632090f7816 */ /* 0x000fe2000000000f */
[----:B------:R-:W-:Y:S02]  /*2350*/  IMAD.MOV.U32 R9, RZ, RZ, R144 ;  /* 0x000000ffff097224 */ /* 0x000fe400078e0090 */
        /* <DEDUP_REMOVED lines=10> */
.L_x_1439:
[----:B------:R-:W-:Y:S01]  /*2400*/  VIADD R24, R24, 0x1 ;  /* 0x0000000118187836 */ /* 0x000fe20000000000 */
[----:B------:R-:W-:Y:S03]  /*2410*/  BSSY.RECONVERGENT B1, `(.L_x_1440) ;  /* 0x000000c000017945 */ /* 0x000fe60003800200 */
[C---:B------:R-:W-:Y:S01]  /*2420*/  IMAD.WIDE.U32 R12, R24.reuse, -0x2daee0ad, RZ ;  /* 0xd2511f53180c7825 */ /* 0x040fe200078e00ff */
        /* <DEDUP_REMOVED lines=8> */
[----:B------:R-:W-:-:S04]  /*24b0*/  @P3 IMAD.MOV R8, RZ, RZ, R22 ;  /* 0x000000ffff083224 */ /* 0x000fc800078e0216 */
[----:B------:R-:W-:-:S07]  /*24c0*/  @!P2 IMAD.MOV.U32 R22, RZ, RZ, R8 ;  /* 0x000000ffff16a224 */ /* 0x000fce00078e0008 */
.L_x_1441:
[----:B------:R-:W-:Y:S05]  /*24d0*/  BSYNC.RECONVERGENT B1 ;  /* 0x0000000000017941 */ /* 0x000fea0003800200 */
.L_x_1440:
[----:B------:R-:W-:Y:S01]  /*24e0*/  IMAD.WIDE.U32 R50, R26, -0x326172a9, RZ ;  /* 0xcd9e8d571a327825 */ /* 0x000fe200078e00ff */
[----:B------:R-:W-:-:S04]  /*24f0*/  LOP3.LUT R8, R22, UR7, R13, 0x96, !PT ;  /* 0x0000000716087c12 */ /* 0x000fc8000f8e960d */
        /* <DEDUP_REMOVED lines=33> */
[----:B------:R-:W-:Y:S01]  /*2710*/  LOP3.LUT R8, R47, R8, R147, 0x96, !PT ;  /* 0x000000082f087212 */ /* 0x000fe200078e9693 */
[----:B------:R-:W-:-:S04]  /*2720*/  IMAD.WIDE.U32 R144, R144, -0x326172a9, RZ ;  /* 0xcd9e8d5790907825 */ /* 0x000fc800078e00ff */
[----:B------:R-:W-:Y:S01]  /*2730*/  IMAD.WIDE.U32 R8, R8, -0x2daee0ad, RZ ;  /* 0xd2511f5308087825 */ /* 0x000fe200078e00ff */
[----:B------:R-:W-:-:S04]  /*2740*/  LOP3.LUT R146, R32, R146, R145, 0x96, !PT ;  /* 0x0000009220927212 */ /* 0x000fc800078e9691 */
[----:B------:R-:W-:Y:S01]  /*2750*/  LOP3.LUT R143, R34, R12, R9, 0x96, !PT ;  /* 0x0000000c228f7212 */ /* 0x000fe200078e9609 */
[----:B------:R-:W-:Y:S01]  /*2760*/  IMAD.MOV.U32 R9, RZ, RZ, R14 ;  /* 0x000000ffff097224 */ /* 0x000fe200078e000e */
[----:B------:R-:W-:-:S07]  /*2770*/  MOV R14, R8 ;  /* 0x00000008000e7202 */ /* 0x000fce0000000f00 */
.L_x_1438:
[----:B------:R-:W-:Y:S05]  /*2780*/  BSYNC.RECONVERGENT B0 ;  /* 0x0000000000007941 */ /* 0x000fea0003800200 */
.L_x_1437:
[----:B------:R-:W-:Y:S01]  /*2790*/  I2FP.F32.U32 R8, R9 ;  /* 0x0000000900087245 */ /* 0x000fe20000201000 */
[----:B------:R-:W-:Y:S01]  /*27a0*/  IMAD.U32 R12, R5, 0x10000, RZ ;  /* 0x00010000050c7824 */ /* 0x000fe200078e00ff */
[----:B------:R-:W-:Y:S01]  /*27b0*/  ISETP.NE.AND P3, PT, R13, 0x1, PT ;  /* 0x000000010d00780c */ /* 0x000fe20003f65270 */
[----:B------:R-:W-:Y:S01]  /*27c0*/  BSSY.RECONVERGENT B0, `(.L_x_1442) ;  /* 0x000004d000007945 */ /* 0x000fe20003800200 */
[----:B------:R-:W-:Y:S02]  /*27d0*/  IMAD.MOV.U32 R16, RZ, RZ, 0x2 ;  /* 0x00000002ff107424 */ /* 0x000fe400078e00ff */
[----:B------:R-:W-:Y:S01]  /*27e0*/  FFMA.FTZ R8, R8, R165, 1.1641532182693481445e-10 ;  /* 0x2f00000008087423 */ /* 0x000fe200000100a5 */
[----:B------:R-:W-:Y:S01]  /*27f0*/  FMUL.FTZ R5, R12, R29 ;  /* 0x0000001d0c057220 */ /* 0x000fe20000410000 */
[----:B------:R-:W-:-:S03]  /*2800*/  IMAD.MOV.U32 R9, RZ, RZ, R144 ;  /* 0x000000ffff097224 */ /* 0x000fc600078e0090 */
[----:B------:R-:W-:Y:S01]  /*2810*/  FMUL.FTZ R5, R5, R48 ;  /* 0x0000003005057220 */ /* 0x000fe20000410000 */
[----:B------:R-:W-:Y:S02]  /*2820*/  FSETP.GTU.FTZ.AND P2, PT, R8, R49, PT ;  /* 0x000000310800720b */ /* 0x000fe40003f5c000 */
[----:B------:R-:W-:Y:S02]  /*2830*/  SHF.L.U32 R8, R15, 0x10, RZ ;  /* 0x000000100f087819 */ /* 0x000fe400000006ff */
[----:B------:R-:W-:Y:S02]  /*2840*/  FSEL R5, R5, RZ, !P2 ;  /* 0x000000ff05057208 */ /* 0x000fe40005000000 */
[----:B------:R-:W-:-:S03]  /*2850*/  PLOP3.LUT P2, PT, P2, PT, PT, 0x8, 0x80 ;  /* 0x000000000080781c */ /* 0x000fc6000174e170 */
[----:B------:R-:W-:-:S05]  /*2860*/  FADD.FTZ R5, R5, R8 ;  /* 0x0000000805057221 */ /* 0x000fca0000010000 */
        /* <DEDUP_REMOVED lines=10> */
.L_x_1444:
        /* <DEDUP_REMOVED lines=13> */
.L_x_1446:
[----:B------:R-:W-:Y:S05]  /*29e0*/  BSYNC.RECONVERGENT B1 ;  /* 0x0000000000017941 */ /* 0x000fea0003800200 */
.L_x_1445:
        /* <DEDUP_REMOVED lines=39> */
[----:B------:R-:W-:Y:S02]  /*2c60*/  LOP3.LUT R143, R34, R12, R9, 0x96, !PT ;  /* 0x0000000c228f7212 */ /* 0x000fe400078e9609 */
[----:B------:R-:W-:Y:S01]  /*2c70*/  MOV R9, R14 ;  /* 0x0000000e00097202 */ /* 0x000fe20000000f00 */
[----:B------:R-:W-:-:S07]  /*2c80*/  IMAD.MOV.U32 R14, RZ, RZ, R8 ;  /* 0x000000ffff0e7224 */ /* 0x000fce00078e0008 */
.L_x_1443:
[----:B------:R-:W-:Y:S05]  /*2c90*/  BSYNC.RECONVERGENT B0 ;  /* 0x0000000000007941 */ /* 0x000fea0003800200 */
.L_x_1442:
[----:B------:R-:W-:Y:S01]  /*2ca0*/  I2FP.F32.U32 R8, R9 ;  /* 0x0000000900087245 */ /* 0x000fe20000201000 */
[----:B------:R-:W-:Y:S01]  /*2cb0*/  BSSY.RECONVERGENT B0, `(.L_x_1447) ;  /* 0x0000051000007945 */ /* 0x000fe20003800200 */
[----:B------:R-:W-:Y:S02]  /*2cc0*/  SHF.L.U32 R12, R6, 0x10, RZ ;  /* 0x00000010060c7819 */ /* 0x000fe400000006ff */
[----:B------:R-:W-:Y:S01]  /*2cd0*/  ISETP.NE.AND P4, PT, R16, 0x1, PT ;  /* 0x000000011000780c */ /* 0x000fe20003f85270 */
[----:B------:R-:W-:Y:S01]  /*2ce0*/  FFMA.FTZ R8, R8, R165, 1.1641532182693481445e-10 ;  /* 0x2f00000008087423 */ /* 0x000fe200000100a5 */
[----:B------:R-:W-:Y:S01]  /*2cf0*/  PRMT R6, R6, 0x7632, R6 ;  /* 0x0000763206067816 */ /* 0x000fe20000000006 */
[----:B------:R-:W-:Y:S01]  /*2d00*/  FMUL.FTZ R9, R12, R29 ;  /* 0x0000001d0c097220 */ /* 0x000fe20000410000 */
[----:B------:R-:W-:Y:S02]  /*2d10*/  IMAD.MOV.U32 R12, RZ, RZ, 0x2 ;  /* 0x00000002ff0c7424 */ /* 0x000fe400078e00ff */
[----:B------:R-:W-:Y:S01]  /*2d20*/  FSETP.GTU.FTZ.AND P3, PT, R8, R49, PT ;  /* 0x000000310800720b */ /* 0x000fe20003f7c000 */
[----:B------:R-:W-:Y:S01]  /*2d30*/  FMUL.FTZ R9, R9, R48 ;  /* 0x0000003009097220 */ /* 0x000fe20000410000 */
[C---:B------:R-:W-:Y:S01]  /*2d40*/  IMAD.U32 R8, R10.reuse, 0x10000, RZ ;  /* 0x000100000a087824 */ /* 0x040fe200078e00ff */
[----:B------:R-:W-:-:S03]  /*2d50*/  PRMT R10, R10, 0x7632, R10 ;  /* 0x000076320a0a7816 */ /* 0x000fc6000000000a */
[----:B------:R-:W-:Y:S02]  /*2d60*/  FSEL R9, R9, RZ, !P3 ;  /* 0x000000ff09097208 */ /* 0x000fe40005800000 */
[----:B------:R-:W-:-:S03]  /*2d70*/  PLOP3.LUT P3, PT, P3, PT, PT, 0x8, 0x80 ;  /* 0x000000000080781c */ /* 0x000fc60001f6e170 */
[----:B------:R-:W-:Y:S01]  /*2d80*/  FADD.FTZ R15, R9, R8 ;  /* 0x00000008090f7221 */ /* 0x000fe20000010000 */
[----:B------:R-:W-:-:S03]  /*2d90*/  MOV R9, R144 ;  /* 0x0000009000097202 */ /* 0x000fc60000000f00 */
        /* <DEDUP_REMOVED lines=10> */
.L_x_1449:
        /* <DEDUP_REMOVED lines=13> */
.L_x_1451:
[----:B------:R-:W-:Y:S05]  /*2f10*/  BSYNC.RECONVERGENT B1 ;  /* 0x0000000000017941 */ /* 0x000fea0003800200 */
.L_x_1450:
        /* <DEDUP_REMOVED lines=39> */
[----:B------:R-:W-:Y:S02]  /*3190*/  HFMA2 R12, -RZ, RZ, 0, 0 ;  /* 0x00000000ff0c7431 */ /* 0x000fe400000001ff */
[----:B------:R-:W-:Y:S02]  /*31a0*/  IMAD.MOV.U32 R9, RZ, RZ, R14 ;  /* 0x000000ffff097224 */ /* 0x000fe400078e000e */
[----:B------:R-:W-:-:S07]  /*31b0*/  IMAD.MOV.U32 R14, RZ, RZ, R8 ;  /* 0x000000ffff0e7224 */ /* 0x000fce00078e0008 */
.L_x_1448:
[----:B------:R-:W-:Y:S05]  /*31c0*/  BSYNC.RECONVERGENT B0 ;  /* 0x0000000000007941 */ /* 0x000fea0003800200 */
.L_x_1447:
[----:B------:R-:W-:Y:S01]  /*31d0*/  I2FP.F32.U32 R8, R9 ;  /* 0x0000000900087245 */ /* 0x000fe20000201000 */
[----:B------:R-:W-:Y:S01]  /*31e0*/  IMAD.U32 R6, R6, 0x10000, RZ ;  /* 0x0001000006067824 */ /* 0x000fe200078e00ff */
[----:B------:R-:W-:Y:S01]  /*31f0*/  ISETP.NE.AND P5, PT, R12, 0x1, PT ;  /* 0x000000010c00780c */ /* 0x000fe20003fa5270 */
[----:B------:R-:W-:Y:S01]  /*3200*/  IMAD.U32 R10, R10, 0x10000, RZ ;  /* 0x000100000a0a7824 */ /* 0x000fe200078e00ff */
[----:B------:R-:W-:Y:S01]  /*3210*/  BSSY.RECONVERGENT B0, `(.L_x_1452) ;  /* 0x000004c000007945 */ /* 0x000fe20003800200 */
[----:B------:R-:W-:Y:S01]  /*3220*/  FFMA.FTZ R8, R8, R165, 1.1641532182693481445e-10 ;  /* 0x2f00000008087423 */ /* 0x000fe200000100a5 */
[----:B------:R-:W-:Y:S01]  /*3230*/  FMUL.FTZ R9, R6, R29 ;  /* 0x0000001d06097220 */ /* 0x000fe20000410000 */
[----:B------:R-:W-:-:S03]  /*3240*/  IMAD.MOV.U32 R6, RZ, RZ, R144 ;  /* 0x000000ffff067224 */ /* 0x000fc600078e0090 */
[----:B------:R-:W-:Y:S01]  /*3250*/  FMUL.FTZ R9, R9, R48 ;  /* 0x0000003009097220 */ /* 0x000fe20000410000 */
[----:B------:R-:W-:-:S04]  /*3260*/  FSETP.GTU.FTZ.AND P4, PT, R8, R49, PT ;  /* 0x000000310800720b */ /* 0x000fc80003f9c000 */
[----:B------:R-:W-:Y:S02]  /*3270*/  FSEL R9, R9, RZ, !P4 ;  /* 0x000000ff09097208 */ /* 0x000fe40006000000 */
[----:B------:R-:W-:-:S03]  /*3280*/  PLOP3.LUT P4, PT, P4, PT, PT, 0x8, 0x80 ;  /* 0x000000000080781c */ /* 0x000fc6000278e170 */
[----:B------:R-:W-:Y:S01]  /*3290*/  FADD.FTZ R27, R9, R10 ;  /* 0x0000000a091b7221 */ /* 0x000fe20000010000 */
[----:B------:R-:W-:-:S03]  /*32a0*/  MOV R10, 0x2 ;  /* 0x00000002000a7802 */ /* 0x000fc60000000f00 */
        /* <DEDUP_REMOVED lines=10> */
.L_x_1454:
        /* <DEDUP_REMOVED lines=13> */
.L_x_1456:
[----:B------:R-:W-:Y:S05]  /*3420*/  BSYNC.RECONVERGENT B1 ;  /* 0x0000000000017941 */ /* 0x000fea0003800200 */
.L_x_1455:
[----:B------:R-:W-:Y:S01]  /*3430*/  IMAD.WIDE.U32 R50, R26, -0x326172a9, RZ ;  /* 0xcd9e8d571a327825 */ /* 0x000fe200078e00ff */
[----:B------:R-:W-:-:S03]  /*3440*/  LOP3.LUT R8, R22, UR7, R13, 0x96, !PT ;  /* 0x0000000716087c12 */ /* 0x000fc6000f8e960d */
[----:B------:R-:W-:Y:S01]  /*3450*/  IMAD.MOV.U32 R6, RZ, RZ, R14 ;  /* 0x000000ffff067224 */ /* 0x000fe200078e000e */
[----:B------:R-:W-:Y:S01]  /*3460*/  LOP3.LUT R16, R23, UR6, R51, 0x96, !PT ;  /* 0x0000000617107c12 */ /* 0x000fe2000f8e9633 */
        /* <DEDUP_REMOVED lines=36> */
[----:B------:R-:W-:Y:S02]  /*36b0*/  LOP3.LUT R143, R34, R12, R9, 0x96, !PT ;  /* 0x0000000c228f7212 */ /* 0x000fe400078e9609 */
[----:B------:R-:W-:-:S07]  /*36c0*/  MOV R14, R8 ;  /* 0x00000008000e7202 */ /* 0x000fce0000000f00 */
.L_x_1453:
[----:B------:R-:W-:Y:S05]  /*36d0*/  BSYNC.RECONVERGENT B0 ;  /* 0x0000000000007941 */ /* 0x000fea0003800200 */
.L_x_1452:
[----:B------:R-:W-:Y:S01]  /*36e0*/  I2FP.F32.U32 R6, R6 ;  /* 0x0000000600067245 */ /* 0x000fe20000201000 */
[C---:B------:R-:W-:Y:S01]  /*36f0*/  IMAD.U32 R8, R7.reuse, 0x10000, RZ ;  /* 0x0001000007087824 */ /* 0x040fe200078e00ff */
[----:B------:R-:W-:Y:S01]  /*3700*/  ISETP.NE.AND P6, PT, R10, 0x1, PT ;  /* 0x000000010a00780c */ /* 0x000fe20003fc5270 */
[----:B------:R-:W-:Y:S01]  /*3710*/  BSSY.RECONVERGENT B0, `(.L_x_1457) ;  /* 0x0000050000007945 */ /* 0x000fe20003800200 */
[----:B------:R-:W-:Y:S01]  /*3720*/  PRMT R16, R7, 0x7632, R16 ;  /* 0x0000763207107816 */ /* 0x000fe20000000010 */
[----:B------:R-:W-:Y:S01]  /*3730*/  FFMA.FTZ R6, R6, R165, 1.1641532182693481445e-10 ;  /* 0x2f00000006067423 */ /* 0x000fe200000100a5 */
[----:B------:R-:W-:Y:S01]  /*3740*/  FMUL.FTZ R9, R8, R29 ;  /* 0x0000001d08097220 */ /* 0x000fe20000410000 */
[C---:B------:R-:W-:Y:S01]  /*3750*/  SHF.L.U32 R8, R11.reuse, 0x10, RZ ;  /* 0x000000100b087819 */ /* 0x040fe200000006ff */
[----:B------:R-:W-:Y:S01]  /*3760*/  IMAD.MOV.U32 R28, RZ, RZ, 0x2 ;  /* 0x00000002ff1c7424 */ /* 0x000fe200078e00ff */
[----:B------:R-:W-:Y:S01]  /*3770*/  PRMT R17, R11, 0x7632, R17 ;  /* 0x000076320b117816 */ /* 0x000fe20000000011 */
[----:B------:R-:W-:Y:S01]  /*3780*/  FMUL.FTZ R9, R9, R48 ;  /* 0x0000003009097220 */ /* 0x000fe20000410000 */
[----:B------:R-:W-:Y:S01]  /*3790*/  FSETP.GTU.FTZ.AND P5, PT, R6, R49, PT ;  /* 0x000000310600720b */ /* 0x000fe20003fbc000 */
[----:B------:R-:W-:-:S03]  /*37a0*/  IMAD.MOV.U32 R7, RZ, RZ, R144 ;  /* 0x000000ffff077224 */ /* 0x000fc600078e0090 */
        /* <DEDUP_REMOVED lines=12> */
.L_x_1459:
[----:B------:R-:W-:Y:S01]  /*3870*/  VIADD R24, R24, 0x1 ;  /* 0x0000000118187836 */ /* 0x000fe20000000000 */
[----:B------:R-:W-:Y:S03]  /*3880*/  BSSY.RECONVERGENT B1, `(.L_x_1460) ;  /* 0x000000e000017945 */ /* 0x000fe60003800200 */
[C---:B------:R-:W-:Y:S01]  /*3890*/  IMAD.WIDE.U32 R8, R24.reuse, -0x2daee0ad, RZ ;  /* 0xd2511f5318087825 */ /* 0x040fe200078e00ff */
[----:B------:R-:W-:-:S13]  /*38a0*/  ISETP.NE.AND P6, PT, R24, RZ, PT ;  /* 0x000000ff1800720c */ /* 0x000fda0003fc5270 */
[----:B------:R-:W-:Y:S05]  /*38b0*/  @P6 BRA `(.L_x_1461) ;  /* 0x0000000000286947 */ /* 0x000fea0003800000 */
[----:B------:R-:W-:Y:S01]  /*38c0*/  VIADD R23, R23, 0x1 ;  /* 0x0000000117177836 */ /* 0x000fe20000000000 */
[----:B------:R-:W-:-:S04]  /*38d0*/  P2R R6, PR, RZ, 0x1 ;  /* 0x00000001ff067803 */ /* 0x000fc80000000000 */
[----:B------:R-:W-:-:S13]  /*38e0*/  ISETP.NE.AND P6, PT, R23, RZ, PT ;  /* 0x000000ff1700720c */ /* 0x000fda0003fc5270 */
[----:B------:R-:W-:Y:S01]  /*38f0*/  @!P6 IADD3 R26, PT, PT, R26, 0x1, RZ ;  /* 0x000000011a1ae810 */ /* 0x000fe20007ffe0ff */
[----:B------:R-:W-:Y:S01]  /*3900*/  @!P6 VIADD R7, R22, 0x1 ;  /* 0x000000011607e836 */ /* 0x000fe20000000000 */
[----:B------:R-:W-:Y:S02]  /*3910*/  @!P6 MOV R23, RZ ;  /* 0x000000ff0017e202 */ /* 0x000fe40000000f00 */
[----:B------:R-:W-:-:S13]  /*3920*/  ISETP.NE.AND P0, PT, R26, RZ, !P6 ;  /* 0x000000ff1a00720c */ /* 0x000fda0007705270 */
[----:B------:R-:W-:Y:S01]  /*3930*/  @P0 IMAD.MOV R7, RZ, RZ, R22 ;  /* 0x000000ffff070224 */ /* 0x000fe200078e0216 */
[----:B------:R-:W-:-:S03]  /*3940*/  ISETP.NE.AND P0, PT, R6, RZ, PT ;  /* 0x000000ff0600720c */ /* 0x000fc60003f05270 */
[----:B------:R-:W-:-:S10]  /*3950*/  @!P6 IMAD.MOV.U32 R22, RZ, RZ, R7 ;  /* 0x000000ffff16e224 */ /* 0x000fd400078e0007 */
.L_x_1461:
[----:B------:R-:W-:Y:S05]  /*3960*/  BSYNC.RECONVERGENT B1 ;  /* 0x0000000000017941 */ /* 0x000fea0003800200 */
.L_x_1460:
[----:B------:R-:W-:Y:S01]  /*3970*/  IMAD.WIDE.U32 R12, R26, -0x326172a9, RZ ;  /* 0xcd9e8d571a0c7825 */ /* 0x000fe200078e00ff */
[----:B------:R-:W-:-:S03]  /*3980*/  LOP3.LUT R6, R22, UR7, R9, 0x96, !PT ;  /* 0x0000000716067c12 */ /* 0x000fc6000f8e9609 */
[----:B------:R-:W-:Y:S01]  /*3990*/  IMAD.MOV.U32 R28, RZ, RZ, RZ ;  /* 0x000000ffff1c7224 */ /* 0x000fe200078e00ff */
        /* <DEDUP_REMOVED lines=37> */
[----:B------:R-:W-:Y:S01]  /*3bf0*/  IMAD.MOV.U32 R7, RZ, RZ, R14 ;  /* 0x000000ffff077224 */ /* 0x000fe200078e000e */
[----:B------:R-:W-:-:S07]  /*3c00*/  MOV R14, R6 ;  /* 0x00000006000e7202 */ /* 0x000fce0000000f00 */
.L_x_1458:
[----:B------:R-:W-:Y:S05]  /*3c10*/  BSYNC.RECONVERGENT B0 ;  /* 0x0000000000007941 */ /* 0x000fea0003800200 */
.L_x_1457:
        /* <DEDUP_REMOVED lines=15> */
.L_x_1422:
        /* <DEDUP_REMOVED lines=12> */
[----:B------:R-:W-:Y:S01]  /*3dd0*/  @P0 MOV R0, R146 ;  /* 0x0000009200000202 */ /* 0x000fe20000000f00 */
[----:B------:R-:W-:Y:S02]  /*3de0*/  @P0 VIADD R8, R90, 0x1 ;  /* 0x000000015a080836 */ /* 0x000fe40000000000 */
[----:B------:R-:W-:Y:S01]  /*3df0*/  @P0 IMAD.MOV.U32 R14, RZ, RZ, R141 ;  /* 0x000000ffff0e0224 */ /* 0x000fe200078e008d */
[----:B------:R-:W-:Y:S06]  /*3e00*/  BRA `(.L_x_1464) ;  /* 0x0000000000dc7947 */ /* 0x000fec0003800000 */
.L_x_1465:
        /* <DEDUP_REMOVED lines=13> */
.L_x_1467:
[----:B------:R-:W-:Y:S05]  /*3ee0*/  BSYNC.RECONVERGENT B1 ;  /* 0x0000000000017941 */ /* 0x000fea0003800200 */
.L_x_1466:
        /* <DEDUP_REMOVED lines=37> */
[----:B------:R-:W-:Y:S02]  /*4140*/  HFMA2 R8, -RZ, RZ, 0, 0 ;  /* 0x00000000ff087431 */ /* 0x000fe400000001ff */
[----:B------:R-:W-:Y:S01]  /*4150*/  IMAD.WIDE.U32 R14, R14, -0x2daee0ad, RZ ;  /* 0xd2511f530e0e7825 */ /* 0x000fe200078e00ff */
[----:B------:R-:W-:-:S04]  /*4160*/  LOP3.LUT R146, R32, R146, R145, 0x96, !PT ;  /* 0x0000009220927212 */ /* 0x000fc800078e9691 */
[----:B------:R-:W-:-:S07]  /*4170*/  LOP3.LUT R143, R34, R2, R15, 0x96, !PT ;  /* 0x00000002228f7212 */ /* 0x000fce00078e960f */
.L_x_1464:
[----:B------:R-:W-:Y:S05]  /*4180*/  BSYNC.RECONVERGENT B0 ;  /* 0x0000000000007941 */ /* 0x000fea0003800200 */
.L_x_1463:
[----:B------:R-:W-:Y:S01]  /*4190*/  I2FP.F32.U32 R0, R0 ;  /* 0x0000000000007245 */ /* 0x000fe20000201000 */
[----:B-----5:R-:W-:Y:S01]  /*41a0*/  IMAD.U32 R2, R4, 0x10000, RZ ;  /* 0x0001000004027824 */ /* 0x020fe200078e00ff */
[----:B------:R-:W-:Y:S01]  /*41b0*/  ISETP.NE.AND P1, PT, R8, 0x1, PT ;  /* 0x000000010800780c */ /* 0x000fe20003f25270 */
[----:B------:R-:W-:Y:S01]  /*41c0*/  IMAD.U32 R49, RZ, RZ, UR15 ;  /* 0x0000000fff317e24 */ /* 0x000fe2000f8e00ff */
[----:B------:R-:W-:Y:S01]  /*41d0*/  MOV R48, UR16 ;  /* 0x0000001000307c02 */ /* 0x000fe20008000f00 */
[----:B------:R-:W-:Y:S01]  /*41e0*/  FFMA.FTZ R0, R0, R165, 1.1641532182693481445e-10 ;  /* 0x2f00000000007423 */ /* 0x000fe200000100a5 */
[----:B------:R-:W-:Y:S01]  /*41f0*/  FMUL.FTZ R3, R2, R29 ;  /* 0x0000001d02037220 */ /* 0x000fe20000410000 */
[----:B------:R-:W-:Y:S01]  /*4200*/  BSSY.RECONVERGENT B0, `(.L_x_1468) ;  /* 0x000004b000007945 */ /* 0x000fe20003800200 */
[----:B------:R-:W-:Y:S01]  /*4210*/  PRMT R4, R4, 0x7632, R4 ;  /* 0x0000763204047816 */ /* 0x000fe20000000004 */
[----:B------:R-:W-:Y:S02]  /*4220*/  IMAD.MOV.U32 R9, RZ, RZ, 0x2 ;  /* 0x00000002ff097424 */ /* 0x000fe400078e00ff */
[----:B------:R-:W-:Y:S01]  /*4230*/  FMUL.FTZ R2, R3, R48 ;  /* 0x0000003003027220 */ /* 0x000fe20000410000 */
[----:B------:R-:W-:Y:S01]  /*4240*/  FSETP.GTU.FTZ.AND P0, PT, R0, R49, PT ;  /* 0x000000310000720b */ /* 0x000fe20003f1c000 */
[----:B------:R-:W-:-:S03]  /*4250*/  IMAD.MOV.U32 R3, RZ, RZ, R144 ;  /* 0x000000ffff037224 */ /* 0x000fc600078e0090 */
[----:B------:R-:W-:Y:S02]  /*4260*/  PLOP3.LUT P2, PT, P0, PT, PT, 0x8, 0x80 ;  /* 0x000000000080781c */ /* 0x000fe4000074e170 */
[----:B------:R-:W-:Y:S02]  /*4270*/  FSEL R2, R2, RZ, !P0 ;  /* 0x000000ff02027208 */ /* 0x000fe40004000000 */
[----:B------:R-:W-:Y:S02]  /*4280*/  P2R R0, PR, RZ, 0x4 ;  /* 0x00000004ff007803 */ /* 0x000fe40000000000 */
        /* <DEDUP_REMOVED lines=10> */
.L_x_1470:
        /* <DEDUP_REMOVED lines=13> */
.L_x_1472:
[----:B------:R-:W-:Y:S05]  /*4400*/  BSYNC.RECONVERGENT B1 ;  /* 0x0000000000017941 */ /* 0x000fea0003800200 */
.L_x_1471:
        /* <DEDUP_REMOVED lines=42> */
.L_x_1469:
[----:B------:R-:W-:Y:S05]  /*46b0*/  BSYNC.RECONVERGENT B0 ;  /* 0x0000000000007941 */ /* 0x000fea0003800200 */
.L_x_1468:
[----:B------:R-:W-:Y:S01]  /*46c0*/  I2FP.F32.U32 R8, R3 ;  /* 0x0000000300087245 */ /* 0x000fe20000201000 */
[----:B------:R-:W-:Y:S01]  /*46d0*/  BSSY.RECONVERGENT B0, `(.L_x_1473) ;  /* 0x000004d000007945 */ /* 0x000fe20003800200 */
[----:B------:R-:W-:Y:S01]  /*46e0*/  SHF.L.U32 R4, R4, 0x10, RZ ;  /* 0x0000001004047819 */ /* 0x000fe200000006ff */
[----:B------:R-:W-:Y:S01]  /*46f0*/  IMAD.MOV.U32 R10, RZ, RZ, 0x2 ;  /* 0x00000002ff0a7424 */ /* 0x000fe200078e00ff */
[----:B------:R-:W-:Y:S01]  /*4700*/  ISETP.NE.AND P2, PT, R9, 0x1, PT ;  /* 0x000000010900780c */ /* 0x000fe20003f45270 */
[----:B------:R-:W-:Y:S02]  /*4710*/  FFMA.FTZ R8, R8, R165, 1.1641532182693481445e-10 ;  /* 0x2f00000008087423 */ /* 0x000fe400000100a5 */
[----:B------:R-:W-:Y:S01]  /*4720*/  FMUL.FTZ R3, R4, R29 ;  /* 0x0000001d04037220 */ /* 0x000fe20000410000 */
[----:B------:R-:W-:Y:S02]  /*4730*/  IMAD.MOV.U32 R4, RZ, RZ, R144 ;  /* 0x000000ffff047224 */ /* 0x000fe400078e0090 */
[----:B------:R-:W-:Y:S01]  /*4740*/  FSETP.GTU.FTZ.AND P1, PT, R8, R49, PT ;  /* 0x000000310800720b */ /* 0x000fe20003f3c000 */
[----:B------:R-:W-:-:S03]  /*4750*/  FMUL.FTZ R3, R3, R48 ;  /* 0x0000003003037220 */ /* 0x000fc60000410000 */
[----:B------:R-:W-:Y:S02]  /*4760*/  PLOP3.LUT P0, PT, P1, PT, PT, 0x8, 0x80 ;  /* 0x000000000080781c */ /* 0x000fe40000f0e170 */
[----:B------:R-:W-:-:S04]  /*4770*/  FSEL R3, R3, RZ, !P1 ;  /* 0x000000ff03037208 */ /* 0x000fc80004800000 */
        /* <DEDUP_REMOVED lines=10> */
.L_x_1475:
        /* <DEDUP_REMOVED lines=13> */
.L_x_1477:
[----:B------:R-:W-:Y:S05]  /*48f0*/  BSYNC.RECONVERGENT B1 ;  /* 0x0000000000017941 */ /* 0x000fea0003800200 */
.L_x_1476:
        /* <DEDUP_REMOVED lines=42> */
.L_x_1474:
[----:B------:R-:W-:Y:S05]  /*4ba0*/  BSYNC.RECONVERGENT B0 ;  /* 0x0000000000007941 */ /* 0x000fea0003800200 */
.L_x_1473:
[----:B------:R-:W-:Y:S01]  /*4bb0*/  I2FP.F32.U32 R4, R4 ;  /* 0x0000000400047245 */ /* 0x000fe20000201000 */
[----:B------:R-:W-:Y:S01]  /*4bc0*/  BSSY.RECONVERGENT B0, `(.L_x_1478) ;  /* 0x000004e000007945 */ /* 0x000fe20003800200 */
[C---:B------:R-:W-:Y:S01]  /*4bd0*/  SHF.L.U32 R8, R5.reuse, 0x10, RZ ;  /* 0x0000001005087819 */ /* 0x040fe200000006ff */
[----:B------:R-:W-:Y:S01]  /*4be0*/  IMAD.MOV.U32 R11, RZ, RZ, 0x2 ;  /* 0x00000002ff0b7424 */ /* 0x000fe200078e00ff */
[----:B------:R-:W-:Y:S01]  /*4bf0*/  ISETP.NE.AND P3, PT, R10, 0x1, PT ;  /* 0x000000010a00780c */ /* 0x000fe20003f65270 */
[----:B------:R-:W-:Y:S01]  /*4c00*/  FFMA.FTZ R4, R4, R165, 1.1641532182693481445e-10 ;  /* 0x2f00000004047423 */ /* 0x000fe200000100a5 */
[----:B------:R-:W-:Y:S01]  /*4c10*/  PRMT R5, R5, 0x7632, R5 ;  /* 0x0000763205057816 */ /* 0x000fe20000000005 */
[----:B------:R-:W-:-:S03]  /*4c20*/  FMUL.FTZ R9, R8, R29 ;  /* 0x0000001d08097220 */ /* 0x000fc60000410000 */
[----:B------:R-:W-:Y:S01]  /*4c30*/  FSETP.GTU.FTZ.AND P2, PT, R4, R49, PT ;  /* 0x000000310400720b */ /* 0x000fe20003f5c000 */
[----:B------:R-:W-:Y:S01]  /*4c40*/  FMUL.FTZ R4, R9, R48 ;  /* 0x0000003009047220 */ /* 0x000fe20000410000 */
[----:B------:R-:W-:Y:S02]  /*4c50*/  IMAD.MOV.U32 R9, RZ, RZ, R144 ;  /* 0x000000ffff097224 */ /* 0x000fe400078e0090 */
        /* <DEDUP_REMOVED lines=12> */
.L_x_1480:
        /* <DEDUP_REMOVED lines=13> */
.L_x_1482:
[----:B------:R-:W-:Y:S05]  /*4df0*/  BSYNC.RECONVERGENT B1 ;  /* 0x0000000000017941 */ /* 0x000fea0003800200 */
.L_x_1481:
        /* <DEDUP_REMOVED lines=42> */
.L_x_1479:
[----:B------:R-:W-:Y:S05]  /*50a0*/  BSYNC.RECONVERGENT B0 ;  /* 0x0000000000007941 */ /* 0x000fea0003800200 */
.L_x_1478:
        /* <DEDUP_REMOVED lines=9> */
[----:B------:R-:W-:Y:S02]  /*5140*/  FMUL.FTZ R5, R5, R48 ;  /* 0x0000003005057220 */ /* 0x000fe40000410000 */
[----:B------:R-:W-:-:S03]  /*5150*/  PLOP3.LUT P2, PT, P3, PT, PT, 0x8, 0x80 ;  /* 0x000000000080781c */ /* 0x000fc60001f4e170 */
        /* <DEDUP_REMOVED lines=11> */
.L_x_1485:
        /* <DEDUP_REMOVED lines=13> */
.L_x_1487:
[----:B------:R-:W-:Y:S05]  /*52e0*/  BSYNC.RECONVERGENT B1 ;  /* 0x0000000000017941 */ /* 0x000fea0003800200 */
.L_x_1486:
        /* <DEDUP_REMOVED lines=42> */
.L_x_1484:
[----:B------:R-:W-:Y:S05]  /*5590*/  BSYNC.RECONVERGENT B0 ;  /* 0x0000000000007941 */ /* 0x000fea0003800200 */
.L_x_1483:
        /* <DEDUP_REMOVED lines=9> */
[----:B------:R-:W-:-:S05]  /*5630*/  FMUL.FTZ R9, R9, R48 ;  /* 0x0000003009097220 */ /* 0x000fca0000410000 */
[----:B------:R-:W-:Y:S01]  /*5640*/  FSEL R15, R9, RZ, !P3 ;  /* 0x000000ff090f7208 */ /* 0x000fe20005800000 */
[----:B------:R-:W-:Y:S01]  /*5650*/  IMAD.MOV.U32 R9, RZ, RZ, R144 ;  /* 0x000000ffff097224 */ /* 0x000fe200078e0090 */
        /* <DEDUP_REMOVED lines=11> */
.L_x_1490:
        /* <DEDUP_REMOVED lines=13> */
.L_x_1492:
[----:B------:R-:W-:Y:S05]  /*57e0*/  BSYNC.RECONVERGENT B1 ;  /* 0x0000000000017941 */ /* 0x000fea0003800200 */
.L_x_1491:
        /* <DEDUP_REMOVED lines=39> */
[----:B------:R-:W-:Y:S01]  /*5a60*/  IMAD.MOV.U32 R10, RZ, RZ, RZ ;  /* 0x000000ffff0a7224 */ /* 0x000fe200078e00ff */
[----:B------:R-:W-:Y:S01]  /*5a70*/  MOV R9, R14 ;  /* 0x0000000e00097202 */ /* 0x000fe20000000f00 */
[----:B------:R-:W-:-:S07]  /*5a80*/  IMAD.MOV.U32 R14, RZ, RZ, R8 ;  /* 0x000000ffff0e7224 */ /* 0x000fce00078e0008 */
.L_x_1489:
[----:B------:R-:W-:Y:S05]  /*5a90*/  BSYNC.RECONVERGENT B0 ;  /* 0x0000000000007941 */ /* 0x000fea0003800200 */
.L_x_1488:
        /* <DEDUP_REMOVED lines=9> */
[----:B------:R-:W-:-:S05]  /*5b30*/  FMUL.FTZ R9, R9, R48 ;  /* 0x0000003009097220 */ /* 0x000fca0000410000 */
        /* <DEDUP_REMOVED lines=12> */
.L_x_1495:
        /* <DEDUP_REMOVED lines=13> */
.L_x_1497:
[----:B------:R-:W-:Y:S05]  /*5cd0*/  BSYNC.RECONVERGENT B1 ;  /* 0x0000000000017941 */ /* 0x000fea0003800200 */
.L_x_1496:
        /* <DEDUP_REMOVED lines=39> */
[----:B------:R-:W-:-:S03]  /*5f50*/  LOP3.LUT R146, R32, R146, R145, 0x96, !PT ;  /* 0x0000009220927212 */ /* 0x000fc600078e9691 */
[----:B------:R-:W-:Y:S01]  /*5f60*/  IMAD.MOV.U32 R14, RZ, RZ, R8 ;  /* 0x000000ffff0e7224 */ /* 0x000fe200078e0008 */
[----:B------:R-:W-:-:S07]  /*5f70*/  LOP3.LUT R143, R34, R10, R9, 0x96, !PT ;  /* 0x0000000a228f7212 */ /* 0x000fce00078e9609 */
.L_x_1494:
[----:B------:R-:W-:Y:S05]  /*5f80*/  BSYNC.RECONVERGENT B0 ;  /* 0x0000000000007941 */ /* 0x000fea0003800200 */
.L_x_1493:
[----:B------:R-:W-:Y:S01]  /*5f90*/  I2FP.F32.U32 R6, R6 ;  /* 0x0000000600067245 */ /* 0x000fe20000201000 */
[----:B------:R-:W-:Y:S01]  /*5fa0*/  BSSY.RECONVERGENT B0, `(.L_x_1498) ;  /* 0x000004f000007945 */ /* 0x000fe20003800200 */
[----:B------:R-:W-:Y:S01]  /*5fb0*/  SHF.L.U32 R8, R7, 0x10, RZ ;  /* 0x0000001007087819 */ /* 0x000fe200000006ff */
[----:B------:R-:W-:Y:S01]  /*5fc0*/  IMAD.MOV.U32 R28, RZ, RZ, 0x2 ;  /* 0x00000002ff1c7424 */ /* 0x000fe200078e00ff */
[----:B------:R-:W-:Y:S01]  /*5fd0*/  ISETP.NE.AND P6, PT, R11, 0x1, PT ;  /* 0x000000010b00780c */ /* 0x000fe20003fc5270 */
[----:B------:R-:W-:Y:S01]  /*5fe0*/  FFMA.FTZ R6, R6, R165, 1.1641532182693481445e-10 ;  /* 0x2f00000006067423 */ /* 0x000fe200000100a5 */
[----:B------:R-:W-:Y:S01]  /*5ff0*/  PRMT R16, R7, 0x7632, R16 ;  /* 0x0000763207107816 */ /* 0x000fe20000000010 */
[----:B------:R-:W-:Y:S01]  /*6000*/  FMUL.FTZ R9, R8, R29 ;  /* 0x0000001d08097220 */ /* 0x000fe20000410000 */
[----:B------:R-:W-:Y:S02]  /*6010*/  IMAD.MOV.U32 R7, RZ, RZ, R144 ;  /* 0x000000ffff077224 */ /* 0x000fe400078e0090 */
        /* <DEDUP_REMOVED lines=13> */
.L_x_1500:
        /* <DEDUP_REMOVED lines=15> */
.L_x_1502:
[----:B------:R-:W-:Y:S05]  /*61e0*/  BSYNC.RECONVERGENT B1 ;  /* 0x0000000000017941 */ /* 0x000fea0003800200 */
.L_x_1501:
        /* <DEDUP_REMOVED lines=42> */
.L_x_1499:
[----:B------:R-:W-:Y:S05]  /*6490*/  BSYNC.RECONVERGENT B0 ;  /* 0x0000000000007941 */ /* 0x000fea0003800200 */
.L_x_1498:
        /* <DEDUP_REMOVED lines=12> */
.L_x_1462:
[----:B------:R-:W0:Y:S01]  /*6560*/  LDC.64 R154, c[0x0][0x3a8] ;  /* 0x0000ea00ff9a7b82 */ /* 0x000e220000000a00 */
[----:B------:R-:W-:Y:S02]  /*6570*/  SEL R10, RZ, 0x1000000, !P6 ;  /* 0x01000000ff0a7807 */ /* 0x000fe40007000000 */
[----:B------:R-:W-:Y:S02]  /*6580*/  SEL R8, RZ, 0x10000, !P5 ;  /* 0x00010000ff087807 */ /* 0x000fe40006800000 */
[----:B------:R-:W-:Y:S02]  /*6590*/  SEL R9, RZ, 0x100, !P4 ;  /* 0x00000100ff097807 */ /* 0x000fe40006000000 */
[----:B------:R-:W-:Y:S01]  /*65a0*/  ISETP.NE.AND P5, PT, R0, RZ, PT ;  /* 0x000000ff0000720c */ /* 0x000fe20003fa5270 */
[----:B------:R-:W1:Y:S01]  /*65b0*/  LDC.64 R152, c[0x0][0x3b0] ;  /* 0x0000ec00ff987b82 */ /* 0x000e620000000a00 */
[----:B------:R-:W-:Y:S02]  /*65c0*/  SEL R2, RZ, 0x1000000, !P2 ;  /* 0x01000000ff027807 */ /* 0x000fe40005000000 */
[----:B------:R-:W-:-:S02]  /*65d0*/  SEL R3, RZ, 0x10000, !P1 ;  /* 0x00010000ff037807 */ /* 0x000fc40004800000 */
[----:B------:R-:W-:Y:S02]  /*65e0*/  SEL R0, RZ, 0x100, !P0 ;  /* 0x00000100ff007807 */ /* 0x000fe40004000000 */
[----:B------:R-:W-:Y:S02]  /*65f0*/  LOP3.LUT R9, R9, R10, R8, 0xfe, !PT ;  /* 0x0000000a09097212 */ /* 0x000fe400078efe08 */
[----:B------:R-:W-:Y:S02]  /*6600*/  SEL R8, RZ, 0x1, !P3 ;  /* 0x00000001ff087807 */ /* 0x000fe40005800000 */
[----:B------:R-:W-:Y:S02]  /*6610*/  LOP3.LUT R0, R0, R2, R3, 0xfe, !PT ;  /* 0x0000000200007212 */ /* 0x000fe400078efe03 */
[----:B------:R-:W-:Y:S02]  /*6620*/  SEL R11, RZ, 0x1, !P5 ;  /* 0x00000001ff0b7807 */ /* 0x000fe40006800000 */
[----:B------:R-:W-:-:S02]  /*6630*/  IADD3 R17, PT, PT, R21, 0x20, RZ ;  /* 0x0000002015117810 */ /* 0x000fc40007ffe0ff */
[----:B------:R-:W-:Y:S01]  /*6640*/  LOP3.LUT R3, R9, R8, RZ, 0xfc, !PT ;  /* 0x0000000809037212 */ /* 0x000fe200078efcff */
[----:B0-----:R-:W-:Y:S01]  /*6650*/  IMAD.WIDE.U32 R8, R21, 0x10, R154 ;  /* 0x0000001015087825 */ /* 0x001fe200078e009a */
[----:B------:R-:W-:Y:S02]  /*6660*/  LOP3.LUT R2, R0, R11, RZ, 0xfc, !PT ;  /* 0x0000000b00027212 */ /* 0x000fe400078efcff */
[----:B------:R-:W-:Y:S01]  /*6670*/  LOP3.LUT P6, RZ, R20, 0x4, RZ, 0xc0, !PT ;  /* 0x0000000414ff7812 */ /* 0x000fe200078cc0ff */
[----:B------:R-:W-:Y:S01]  /*6680*/  IMAD.WIDE.U32 R12, R17, 0x10, R148 ;  /* 0x00000010110c7825 */ /* 0x000fe200078e0094 */
[----:B------:R0:W-:Y:S03]  /*6690*/  STG.E.128 desc[UR8][R8.64], R4 ;  /* 0x0000000408007986 */ /* 0x0001e6000c101d08 */
[----:B-1----:R-:W-:-:S05]  /*66a0*/  IMAD.WIDE.U32 R10, R21, 0x8, R152 ;  /* 0x00000008150a7825 */ /* 0x002fca00078e0098 */
[----:B------:R1:W-:Y:S04]  /*66b0*/  STG.E.64 desc[UR8][R10.64], R2 ;  /* 0x000000020a007986 */ /* 0x0003e8000c101b08 */
[----:B0-----:R1:W5:Y:S01]  /*66c0*/  LDG.E.128 R4, desc[UR8][R12.64] ;  /* 0x000000080c047981 */ /* 0x001362000c1e1d00 */
[----:B------:R-:W-:Y:S05]  /*66d0*/  @!P6 BRA `(.L_x_1503) ;  /* 0x00000028006ce947 */ /* 0x000fea0003800000 */
[----:B-1----:R-:W0:Y:S02]  /*66e0*/  LDC.64 R2, c[0x0][0x3a0] ;  /* 0x0000e800ff027b82 */ /* 0x002e240000000a00 */
        /* <DEDUP_REMOVED lines=18> */
.L_x_1506:
        /* <DEDUP_REMOVED lines=13> */
.L_x_1508:
[----:B------:R-:W-:Y:S05]  /*68e0*/  BSYNC.RECONVERGENT B1 ;  /* 0x0000000000017941 */ /* 0x000fea0003800200 */
.L_x_1507:
        /* <DEDUP_REMOVED lines=33> */
[----:B------:R-:W-:Y:S02]  /*6b00*/  LOP3.LUT R144, R45, R50, R13, 0x96, !PT ;  /* 0x000000322d907212 */ /* 0x000fe400078e960d */
[----:B------:R-:W-:Y:S02]  /*6b10*/  MOV R13, R14 ;  /* 0x0000000e000d7202 */ /* 0x000fe40000000f00 */
[----:B------:R-:W-:Y:S01]  /*6b20*/  LOP3.LUT R2, R47, R2, R147, 0x96, !PT ;  /* 0x000000022f027212 */ /* 0x000fe200078e9693 */
[----:B------:R-:W-:-:S04]  /*6b30*/  IMAD.WIDE.U32 R144, R144, -0x326172a9, RZ ;  /* 0xcd9e8d5790907825 */ /* 0x000fc800078e00ff */
[----:B------:R-:W-:Y:S01]  /*6b40*/  IMAD.WIDE.U32 R2, R2, -0x2daee0ad, RZ ;  /* 0xd2511f5302027825 */ /* 0x000fe200078e00ff */
[----:B------:R-:W-:-:S03]  /*6b50*/  LOP3.LUT R146, R32, R146, R145, 0x96, !PT ;  /* 0x0000009220927212 */ /* 0x000fc600078e9691 */
[----:B------:R-:W-:Y:S01]  /*6b60*/  IMAD.MOV.U32 R0, RZ, RZ, R2 ;  /* 0x000000ffff007224 */ /* 0x000fe200078e0002 */
[----:B------:R-:W-:Y:S01]  /*6b70*/  LOP3.LUT R143, R34, R12, R3, 0x96, !PT ;  /* 0x0000000c228f7212 */ /* 0x000fe200078e9603 */
[----:B------:R-:W-:-:S07]  /*6b80*/  IMAD.MOV.U32 R12, RZ, RZ, RZ ;  /* 0x000000ffff0c7224 */ /* 0x000fce00078e00ff */
.L_x_1505:
[----:B------:R-:W-:Y:S05]  /*6b90*/  BSYNC.RECONVERGENT B0 ;  /* 0x0000000000007941 */ /* 0x000fea0003800200 */
.L_x_1504:
[----:B------:R-:W-:Y:S01]  /*6ba0*/  I2FP.F32.U32 R2, R13 ;  /* 0x0000000d00027245 */ /* 0x000fe20000201000 */
[----:B-----5:R-:W-:Y:S01]  /*6bb0*/  IMAD.U32 R14, R4, 0x10000, RZ ;  /* 0x00010000040e7824 */ /* 0x020fe200078e00ff */
[----:B------:R-:W-:Y:S01]  /*6bc0*/  ISETP.NE.AND P1, PT, R12, 0x1, PT ;  /* 0x000000010c00780c */ /* 0x000fe20003f25270 */
[----:B------:R-:W-:Y:S01]  /*6bd0*/  BSSY.RECONVERGENT B0, `(.L_x_1509) ;  /* 0x0000050000007945 */ /* 0x000fe20003800200 */
[----:B------:R-:W-:Y:S01]  /*6be0*/  PRMT R4, R4, 0x7632, R4 ;  /* 0x0000763204047816 */ /* 0x000fe20000000004 */
[----:B------:R-:W-:Y:S01]  /*6bf0*/  FFMA.FTZ R2, R2, R165, 1.1641532182693481445e-10 ;  /* 0x2f00000002027423 */ /* 0x000fe200000100a5 */
[----:B------:R-:W-:Y:S01]  /*6c00*/  FMUL.FTZ R3, R14, R29 ;  /* 0x0000001d0e037220 */ /* 0x000fe20000410000 */
[----:B------:R-:W-:Y:S02]  /*6c10*/  IMAD.MOV.U32 R14, RZ, RZ, 0x2 ;  /* 0x00000002ff0e7424 */ /* 0x000fe400078e00ff */
[----:B------:R-:W-:Y:S02]  /*6c20*/  IMAD.MOV.U32 R13, RZ, RZ, R144 ;  /* 0x000000ffff0d7224 */ /* 0x000fe400078e0090 */
[----:B------:R-:W-:Y:S01]  /*6c30*/  FMUL.FTZ R3, R3, R48 ;  /* 0x0000003003037220 */ /* 0x000fe20000410000 */
[----:B------:R-:W-:-:S02]  /*6c40*/  FSETP.GTU.FTZ.AND P0, PT, R2, R49, PT ;  /* 0x000000310200720b */ /* 0x000fc40003f1c000 */
[C---:B------:R-:W-:Y:S02]  /*6c50*/  SHF.L.U32 R2, R8.reuse, 0x10, RZ ;  /* 0x0000001008027819 */ /* 0x040fe400000006ff */
[----:B------:R-:W-:Y:S02]  /*6c60*/  FSEL R3, R3, RZ, !P0 ;  /* 0x000000ff03037208 */ /* 0x000fe40004000000 */
[----:B------:R-:W-:Y:S02]  /*6c70*/  PLOP3.LUT P0, PT, P0, PT, PT, 0x8, 0x80 ;  /* 0x000000000080781c */ /* 0x000fe4000070e170 */
[----:B------:R-:W-:Y:S01]  /*6c80*/  PRMT R8, R8, 0x7632, R8 ;  /* 0x0000763208087816 */ /* 0x000fe20000000008 */
[----:B------:R-:W-:Y:S01]  /*6c90*/  FADD.FTZ R3, R3, R2 ;  /* 0x0000000203037221 */ /* 0x000fe20000010000 */
[----:B------:R-:W-:-:S04]  /*6ca0*/  P2R R2, PR, RZ, 0x1 ;  /* 0x00000001ff027803 */ /* 0x000fc80000000000 */
        /* <DEDUP_REMOVED lines=10> */
.L_x_1511:
        /* <DEDUP_REMOVED lines=13> */
.L_x_1513:
[----:B------:R-:W-:Y:S05]  /*6e20*/  BSYNC.RECONVERGENT B1 ;  /* 0x0000000000017941 */ /* 0x000fea0003800200 */
.L_x_1512:
        /* <DEDUP_REMOVED lines=42> */
.L_x_1510:
[----:B------:R-:W-:Y:S05]  /*70d0*/  BSYNC.RECONVERGENT B0 ;  /* 0x0000000000007941 */ /* 0x000fea0003800200 */
.L_x_1509:
[----:B------:R-:W-:Y:S01]  /*70e0*/  I2FP.F32.U32 R12, R13 ;  /* 0x0000000d000c7245 */ /* 0x000fe20000201000 */
[----:B------:R-:W-:Y:S01]  /*70f0*/  IMAD.U32 R15, R8, 0x10000, RZ ;  /* 0x00010000080f7824 */ /* 0x000fe200078e00ff */
[----:B------:R-:W-:Y:S01]  /*7100*/  SHF.L.U32 R4, R4, 0x10, RZ ;  /* 0x0000001004047819 */ /* 0x000fe200000006ff */
[----:B------:R-:W-:Y:S01]  /*7110*/  BSSY.RECONVERGENT B0, `(.L_x_1514) ;  /* 0x000004d000007945 */ /* 0x000fe20003800200 */
[----:B------:R-:W-:Y:S01]  /*7120*/  ISETP.NE.AND P1, PT, R14, 0x1, PT ;  /* 0x000000010e00780c */ /* 0x000fe20003f25270 */
[----:B------:R-:W-:Y:S01]  /*7130*/  FFMA.FTZ R12, R12, R165, 1.1641532182693481445e-10 ;  /* 0x2f0000000c0c7423 */ /* 0x000fe200000100a5 */
[----:B------:R-:W-:Y:S02]  /*7140*/  IMAD.MOV.U32 R27, RZ, RZ, 0x2 ;  /* 0x00000002ff1b7424 */ /* 0x000fe400078e00ff */
[----:B------:R-:W-:Y:S01]  /*7150*/  FMUL.FTZ R13, R4, R29 ;  /* 0x0000001d040d7220 */ /* 0x000fe20000410000 */
[----:B------:R-:W-:Y:S02]  /*7160*/  MOV R8, R144 ;  /* 0x0000009000087202 */ /* 0x000fe40000000f00 */
[----:B------:R-:W-:Y:S01]  /*7170*/  FSETP.GTU.FTZ.AND P0, PT, R12, R49, PT ;  /* 0x000000310c00720b */ /* 0x000fe20003f1c000 */
[----:B------:R-:W-:-:S05]  /*7180*/  FMUL.FTZ R13, R13, R48 ;  /* 0x000000300d0d7220 */ /* 0x000fca0000410000 */
        /* <DEDUP_REMOVED lines=13> */
.L_x_1516:
        /* <DEDUP_REMOVED lines=13> */
.L_x_1518:
[----:B------:R-:W-:Y:S05]  /*7330*/  BSYNC.RECONVERGENT B1 ;  /* 0x0000000000017941 */ /* 0x000fea0003800200 */
.L_x_1517:
[----:B------:R-:W-:Y:S01]  /*7340*/  IMAD.WIDE.U32 R52, R26, -0x326172a9, RZ ;  /* 0xcd9e8d571a347825 */ /* 0x000fe200078e00ff */
[----:B------:R-:W-:-:S03]  /*7350*/  LOP3.LUT R12, R22, UR7, R15, 0x96, !PT ;  /* 0x00000007160c7c12 */ /* 0x000fc6000f8e960f */
[----:B------:R-:W-:Y:S02]  /*7360*/  HFMA2 R27, -RZ, RZ, 0, 0 ;  /* 0x00000000ff1b7431 */ /* 0x000fe400000001ff */
        /* <DEDUP_REMOVED lines=38> */
[----:B------:R-:W-:-:S07]  /*75d0*/  LOP3.LUT R143, R34, R14, R13, 0x96, !PT ;  /* 0x0000000e228f7212 */ /* 0x000fce00078e960d */
.L_x_1515:
[----:B------:R-:W-:Y:S05]  /*75e0*/  BSYNC.RECONVERGENT B0 ;  /* 0x0000000000007941 */ /* 0x000fea0003800200 */
.L_x_1514:
[----:B------:R-:W-:Y:S01]  /*75f0*/  I2FP.F32.U32 R8, R8 ;  /* 0x0000000800087245 */ /* 0x000fe20000201000 */
[----:B------:R-:W-:Y:S01]  /*7600*/  IMAD.U32 R12, R5, 0x10000, RZ ;  /* 0x00010000050c7824 */ /* 0x000fe200078e00ff */
[----:B------:R-:W-:Y:S01]  /*7610*/  ISETP.NE.AND P2, PT, R27, 0x1, PT ;  /* 0x000000011b00780c */ /* 0x000fe20003f45270 */
[----:B------:R-:W-:Y:S01]  /*7620*/  IMAD.U32 R15, R9, 0x10000, RZ ;  /* 0x00010000090f7824 */ /* 0x000fe200078e00ff */
[----:B------:R-:W-:Y:S01]  /*7630*/  BSSY.RECONVERGENT B0, `(.L_x_1519) ;  /* 0x000004e000007945 */ /* 0x000fe20003800200 */
[----:B------:R-:W-:Y:S01]  /*7640*/  FFMA.FTZ R8, R8, R165, 1.1641532182693481445e-10 ;  /* 0x2f00000008087423 */ /* 0x000fe200000100a5 */
[----:B------:R-:W-:Y:S01]  /*7650*/  FMUL.FTZ R13, R12, R29 ;  /* 0x0000001d0c0d7220 */ /* 0x000fe20000410000 */
[----:B------:R-:W-:Y:S01]  /*7660*/  HFMA2 R28, -RZ, RZ, 0, 1.1920928955078125e-07 ;  /* 0x00000002ff1c7431 */ /* 0x000fe200000001ff */
[----:B------:R-:W-:Y:S02]  /*7670*/  PRMT R5, R5, 0x7632, R5 ;  /* 0x0000763205057816 */ /* 0x000fe40000000005 */
[----:B------:R-:W-:Y:S01]  /*7680*/  FMUL.FTZ R13, R13, R48 ;  /* 0x000000300d0d7220 */ /* 0x000fe20000410000 */
[----:B------:R-:W-:-:S02]  /*7690*/  FSETP.GTU.FTZ.AND P1, PT, R8, R49, PT ;  /* 0x000000310800720b */ /* 0x000fc40003f3c000 */
[----:B------:R-:W-:Y:S02]  /*76a0*/  PRMT R9, R9, 0x7632, R9 ;  /* 0x0000763209097816 */ /* 0x000fe40000000009 */
[----:B------:R-:W-:Y:S01]  /*76b0*/  FSEL R8, R13, RZ, !P1 ;  /* 0x000000ff0d087208 */ /* 0x000fe20004800000 */
[----:B------:R-:W-:Y:S01]  /*76c0*/  IMAD.MOV.U32 R13, RZ, RZ, R144 ;  /* 0x000000ffff0d7224 */ /* 0x000fe200078e0090 */
[----:B------:R-:W-:-:S03]  /*76d0*/  PLOP3.LUT P1, PT, P1, PT, PT, 0x8, 0x80 ;  /* 0x000000000080781c */ /* 0x000fc60000f2e170 */
[----:B------:R-:W-:-:S04]  /*76e0*/  FADD.FTZ R8, R8, R15 ;  /* 0x0000000f08087221 */ /* 0x000fc80000010000 */
        /* <DEDUP_REMOVED lines=10> */
.L_x_1521:
        /* <DEDUP_REMOVED lines=13> */
.L_x_1523:
[----:B------:R-:W-:Y:S05]  /*7860*/  BSYNC.RECONVERGENT B1 ;  /* 0x0000000000017941 */ /* 0x000fea0003800200 */
.L_x_1522:
        /* <DEDUP_REMOVED lines=42> */
.L_x_1520:
[----:B------:R-:W-:Y:S05]  /*7b10*/  BSYNC.RECONVERGENT B0 ;  /* 0x0000000000007941 */ /* 0x000fea0003800200 */
.L_x_1519:
[----:B------:R-:W-:Y:S01]  /*7b20*/  I2FP.F32.U32 R12, R13 ;  /* 0x0000000d000c7245 */ /* 0x000fe20000201000 */
[----:B------:R-:W-:Y:S01]  /*7b30*/  IMAD.U32 R14, R5, 0x10000, RZ ;  /* 0x00010000050e7824 */ /* 0x000fe200078e00ff */
[----:B------:R-:W-:Y:S01]  /*7b40*/  ISETP.NE.AND P3, PT, R28, 0x1, PT ;  /* 0x000000011c00780c */ /* 0x000fe20003f65270 */
[----:B------:R-:W-:Y:S01]  /*7b50*/  BSSY.RECONVERGENT B0, `(.L_x_1524) ;  /* 0x000004d000007945 */ /* 0x000fe20003800200 */
[----:B------:R-:W-:Y:S02]  /*7b60*/  IMAD.MOV.U32 R27, RZ, RZ, 0x2 ;  /* 0x00000002ff1b7424 */ /* 0x000fe400078e00ff */
[----:B------:R-:W-:Y:S01]  /*7b70*/  FFMA.FTZ R12, R12, R165, 1.1641532182693481445e-10 ;  /* 0x2f0000000c0c7423 */ /* 0x000fe200000100a5 */
[----:B------:R-:W-:-:S04]  /*7b80*/  FMUL.FTZ R5, R14, R29 ;  /* 0x0000001d0e057220 */ /* 0x000fc80000410000 */
[----:B------:R-:W-:Y:S01]  /*7b90*/  FMUL.FTZ R5, R5, R48 ;  /* 0x0000003005057220 */ /* 0x000fe20000410000 */
[----:B------:R-:W-:Y:S02]  /*7ba0*/  FSETP.GTU.FTZ.AND P2, PT, R12, R49, PT ;  /* 0x000000310c00720b */ /* 0x000fe40003f5c000 */
[----:B------:R-:W-:Y:S01]  /*7bb0*/  SHF.L.U32 R12, R9, 0x10, RZ ;  /* 0x00000010090c7819 */ /* 0x000fe200000006ff */
[----:B------:R-:W-:Y:S01]  /*7bc0*/  IMAD.MOV.U32 R9, RZ, RZ, R144 ;  /* 0x000000ffff097224 */ /* 0x000fe200078e0090 */
        /* <DEDUP_REMOVED lines=13> */
.L_x_1526:
        /* <DEDUP_REMOVED lines=13> */
.L_x_1528:
[----:B------:R-:W-:Y:S05]  /*7d70*/  BSYNC.RECONVERGENT B1 ;  /* 0x0000000000017941 */ /* 0x000fea0003800200 */
.L_x_1527:
[----:B------:R-:W-:Y:S01]  /*7d80*/  IMAD.WIDE.U32 R54, R26, -0x326172a9, RZ ;  /* 0xcd9e8d571a367825 */ /* 0x000fe200078e00ff */
[----:B------:R-:W-:Y:S02]  /*7d90*/  LOP3.LUT R12, R22, UR7, R51, 0x96, !PT ;  /* 0x00000007160c7c12 */ /* 0x000fe4000f8e9633 */
[----:B------:R-:W-:Y:S01]  /*7da0*/  MOV R9, R0 ;  /* 0x0000000000097202 */ /* 0x000fe20000000f00 */
        /* <DEDUP_REMOVED lines=39> */
.L_x_1525:
[----:B------:R-:W-:Y:S05]  /*8020*/  BSYNC.RECONVERGENT B0 ;  /* 0x0000000000007941 */ /* 0x000fea0003800200 */
.L_x_1524:
        /* <DEDUP_REMOVED lines=8> */
[----:B------:R-:W-:Y:S02]  /*80b0*/  MOV R13, R144 ;  /* 0x00000090000d7202 */ /* 0x000fe40000000f00 */
[----:B------:R-:W-:Y:S01]  /*80c0*/  FSETP.GTU.FTZ.AND P3, PT, R12, R49, PT ;  /* 0x000000310c00720b */ /* 0x000fe20003f7c000 */
[----:B------:R-:W-:Y:S01]  /*80d0*/  FMUL.FTZ R9, R9, R48 ;  /* 0x0000003009097220 */ /* 0x000fe20000410000 */
[C---:B------:R-:W-:Y:S01]  /*80e0*/  IMAD.U32 R12, R10.reuse, 0x10000, RZ ;  /* 0x000100000a0c7824 */ /* 0x040fe200078e00ff */
[----:B------:R-:W-:-:S03]  /*80f0*/  PRMT R10, R10, 0x7632, R10 ;  /* 0x000076320a0a7816 */ /* 0x000fc6000000000a */
        /* <DEDUP_REMOVED lines=13> */
.L_x_1531:
        /* <DEDUP_REMOVED lines=13> */
.L_x_1533:
[----:B------:R-:W-:Y:S05]  /*82a0*/  BSYNC.RECONVERGENT B1 ;  /* 0x0000000000017941 */ /* 0x000fea0003800200 */
.L_x_1532:
[----:B------:R-:W-:Y:S01]  /*82b0*/  IMAD.WIDE.U32 R54, R26, -0x326172a9, RZ ;  /* 0xcd9e8d571a367825 */ /* 0x000fe200078e00ff */
[----:B------:R-:W-:-:S03]  /*82c0*/  LOP3.LUT R12, R22, UR7, R51, 0x96, !PT ;  /* 0x00000007160c7c12 */ /* 0x000fc6000f8e9633 */
[----:B------:R-:W-:Y:S01]  /*82d0*/  HFMA2 R28, -RZ, RZ, 0, 0 ;  /* 0x00000000ff1c7431 */ /* 0x000fe200000001ff */
        /* <DEDUP_REMOVED lines=37> */
[----:B------:R-:W-:Y:S02]  /*8530*/  IMAD.MOV.U32 R13, RZ, RZ, R0 ;  /* 0x000000ffff0d7224 */ /* 0x000fe400078e0000 */
[----:B------:R-:W-:-:S07]  /*8540*/  IMAD.MOV.U32 R0, RZ, RZ, R12 ;  /* 0x000000ffff007224 */ /* 0x000fce00078e000c */
.L_x_1530:
[----:B------:R-:W-:Y:S05]  /*8550*/  BSYNC.RECONVERGENT B0 ;  /* 0x0000000000007941 */ /* 0x000fea0003800200 */
.L_x_1529:
[----:B------:R-:W-:Y:S01]  /*8560*/  I2FP.F32.U32 R12, R13 ;  /* 0x0000000d000c7245 */ /* 0x000fe20000201000 */
[----:B------:R-:W-:Y:S01]  /*8570*/  IMAD.U32 R6, R6, 0x10000, RZ ;  /* 0x0001000006067824 */ /* 0x000fe200078e00ff */
[----:B------:R-:W-:Y:S01]  /*8580*/  ISETP.NE.AND P5, PT, R28, 0x1, PT ;  /* 0x000000011c00780c */ /* 0x000fe20003fa5270 */
[----:B------:R-:W-:Y:S01]  /*8590*/  IMAD.U32 R10, R10, 0x10000, RZ ;  /* 0x000100000a0a7824 */ /* 0x000fe200078e00ff */
[----:B------:R-:W-:Y:S01]  /*85a0*/  BSSY.RECONVERGENT B0, `(.L_x_1534) ;  /* 0x000004b000007945 */ /* 0x000fe20003800200 */
[----:B------:R-:W-:Y:S01]  /*85b0*/  FFMA.FTZ R12, R12, R165, 1.1641532182693481445e-10 ;  /* 0x2f0000000c0c7423 */ /* 0x000fe200000100a5 */
[----:B------:R-:W-:Y:S01]  /*85c0*/  FMUL.FTZ R13, R6, R29 ;  /* 0x0000001d060d7220 */ /* 0x000fe20000410000 */
[----:B------:R-:W-:Y:S01]  /*85d0*/  MOV R50, 0x2 ;  /* 0x0000000200327802 */ /* 0x000fe20000000f00 */
        /* <DEDUP_REMOVED lines=15> */
.L_x_1536:
        /* <DEDUP_REMOVED lines=13> */
.L_x_1538:
[----:B------:R-:W-:Y:S05]  /*87a0*/  BSYNC.RECONVERGENT B1 ;  /* 0x0000000000017941 */ /* 0x000fea0003800200 */
.L_x_1537:
        /* <DEDUP_REMOVED lines=42> */
.L_x_1535:
[----:B------:R-:W-:Y:S05]  /*8a50*/  BSYNC.RECONVERGENT B0 ;  /* 0x0000000000007941 */ /* 0x000fea0003800200 */
.L_x_1534:
[----:B------:R-:W-:Y:S01]  /*8a60*/  I2FP.F32.U32 R6, R6 ;  /* 0x0000000600067245 */ /* 0x000fe20000201000 */
[----:B------:R-:W-:Y:S01]  /*8a70*/  IMAD.U32 R10, R7, 0x10000, RZ ;  /* 0x00010000070a7824 */ /* 0x000fe200078e00ff */
[----:B------:R-:W-:Y:S01]  /*8a80*/  ISETP.NE.AND P6, PT, R50, 0x1, PT ;  /* 0x000000013200780c */ /* 0x000fe20003fc5270 */
[----:B------:R-:W-:Y:S01]  /*8a90*/  IMAD.U32 R51, R11, 0x10000, RZ ;  /* 0x000100000b337824 */ /* 0x000fe200078e00ff */
[----:B------:R-:W-:Y:S01]  /*8aa0*/  BSSY.RECONVERGENT B0, `(.L_x_1539) ;  /* 0x000004f000007945 */ /* 0x000fe20003800200 */
[----:B------:R-:W-:Y:S01]  /*8ab0*/  FFMA.FTZ R6, R6, R165, 1.1641532182693481445e-10 ;  /* 0x2f00000006067423 */ /* 0x000fe200000100a5 */
[----:B------:R-:W-:Y:S01]  /*8ac0*/  FMUL.FTZ R27, R10, R29 ;  /* 0x0000001d0a1b7220 */ /* 0x000fe20000410000 */
[----:B------:R-:W-:Y:S01]  /*8ad0*/  PRMT R28, R7, 0x7632, R28 ;  /* 0x00007632071c7816 */ /* 0x000fe2000000001c */
[----:B------:R-:W-:Y:S01]  /*8ae0*/  IMAD.MOV.U32 R7, RZ, RZ, R144 ;  /* 0x000000ffff077224 */ /* 0x000fe200078e0090 */
[----:B------:R-:W-:Y:S01]  /*8af0*/  MOV R92, 0x2 ;  /* 0x00000002005c7802 */ /* 0x000fe20000000f00 */
[----:B------:R-:W-:Y:S01]  /*8b00*/  FMUL.FTZ R27, R27, R48 ;  /* 0x000000301b1b7220 */ /* 0x000fe20000410000 */
[----:B------:R-:W-:-:S04]  /*8b10*/  FSETP.GTU.FTZ.AND P5, PT, R6, R49, PT ;  /* 0x000000310600720b */ /* 0x000fc80003fbc000 */
[----:B------:R-:W-:Y:S02]  /*8b20*/  FSEL R12, R27, RZ, !P5 ;  /* 0x000000ff1b0c7208 */ /* 0x000fe40006800000 */
[----:B------:R-:W-:Y:S02]  /*8b30*/  PRMT R27, R11, 0x7632, R27 ;  /* 0x000076320b1b7816 */ /* 0x000fe4000000001b */
[----:B------:R-:W-:Y:S01]  /*8b40*/  PLOP3.LUT P5, PT, P5, PT, PT, 0x8, 0x80 ;  /* 0x000000000080781c */ /* 0x000fe20002fae170 */
[----:B------:R-:W-:Y:S01]  /*8b50*/  FADD.FTZ R12, R12, R51 ;  /* 0x000000330c0c7221 */ /* 0x000fe20000010000 */
[----:B------:R-:W-:Y:S11]  /*8b60*/  @!P6 BRA `(.L_x_1540) ;  /* 0x000000040008e947 */ /* 0x000ff60003800000 */
        /* <DEDUP_REMOVED lines=8> */
.L_x_1541:
[----:B------:R-:W-:Y:S01]  /*8bf0*/  IADD3 R24, PT, PT, R24, 0x1, RZ ;  /* 0x0000000118187810 */ /* 0x000fe20007ffe0ff */
[----:B------:R-:W-:Y:S03]  /*8c00*/  BSSY.RECONVERGENT B1, `(.L_x_1542) ;  /* 0x000000e000017945 */ /* 0x000fe60003800200 */
[C---:B------:R-:W-:Y:S01]  /*8c10*/  ISETP.NE.AND P6, PT, R24.reuse, RZ, PT ;  /* 0x000000ff1800720c */ /* 0x040fe20003fc5270 */
[----:B------:R-:W-:-:S12]  /*8c20*/  IMAD.WIDE.U32 R10, R24, -0x2daee0ad, RZ ;  /* 0xd2511f53180a7825 */ /* 0x000fd800078e00ff */
[----:B------:R-:W-:Y:S05]  /*8c30*/  @P6 BRA `(.L_x_1543) ;  /* 0x0000000000286947 */ /* 0x000fea0003800000 */
[----:B------:R-:W-:Y:S01]  /*8c40*/  VIADD R23, R23, 0x1 ;  /* 0x0000000117177836 */ /* 0x000fe20000000000 */
[----:B------:R-:W-:-:S04]  /*8c50*/  P2R R6, PR, RZ, 0x1 ;  /* 0x00000001ff067803 */ /* 0x000fc80000000000 */
[----:B------:R-:W-:-:S13]  /*8c60*/  ISETP.NE.AND P6, PT, R23, RZ, PT ;  /* 0x000000ff1700720c */ /* 0x000fda0003fc5270 */
[----:B------:R-:W-:Y:S01]  /*8c70*/  @!P6 VIADD R26, R26, 0x1 ;  /* 0x000000011a1ae836 */ /* 0x000fe20000000000 */
[----:B------:R-:W-:Y:S01]  /*8c80*/  @!P6 IADD3 R7, PT, PT, R22, 0x1, RZ ;  /* 0x000000011607e810 */ /* 0x000fe20007ffe0ff */
[----:B------:R-:W-:-:S03]  /*8c90*/  @!P6 IMAD.MOV.U32 R23, RZ, RZ, RZ ;  /* 0x000000ffff17e224 */ /* 0x000fc600078e00ff */
[----:B------:R-:W-:-:S13]  /*8ca0*/  ISETP.NE.AND P0, PT, R26, RZ, !P6 ;  /* 0x000000ff1a00720c */ /* 0x000fda0007705270 */
[----:B------:R-:W-:Y:S01]  /*8cb0*/  @P0 IMAD.MOV R7, RZ, RZ, R22 ;  /* 0x000000ffff070224 */ /* 0x000fe200078e0216 */
[----:B------:R-:W-:-:S04]  /*8cc0*/  ISETP.NE.AND P0, PT, R6, RZ, PT ;  /* 0x000000ff0600720c */ /* 0x000fc80003f05270 */
[----:B------:R-:W-:-:S09]  /*8cd0*/  @!P6 MOV R22, R7 ;  /* 0x000000070016e202 */ /* 0x000fd20000000f00 */
.L_x_1543:
[----:B------:R-:W-:Y:S05]  /*8ce0*/  BSYNC.RECONVERGENT B1 ;  /* 0x0000000000017941 */ /* 0x000fea0003800200 */
.L_x_1542:
        /* <DEDUP_REMOVED lines=42> */
.L_x_1540:
[----:B------:R-:W-:Y:S05]  /*8f90*/  BSYNC.RECONVERGENT B0 ;  /* 0x0000000000007941 */ /* 0x000fea0003800200 */
.L_x_1539:
        /* <DEDUP_REMOVED lines=15> */
.L_x_1503:
[----:B------:R-:W-:Y:S01]  /*9090*/  ISETP.NE.AND P0, PT, R28, 0x1, PT ;  /* 0x000000011c00780c */ /* 0x000fe20003f05270 */
[----:B------:R-:W-:Y:S01]  /*90a0*/  BSSY.RECONVERGENT B0, `(.L_x_1545) ;  /* 0x0000047000007945 */ /* 0x000fe20003800200 */
[----:B-1----:R-:W-:Y:S02]  /*90b0*/  HFMA2 R10, -RZ, RZ, 0, 1.1920928955078125e-07 ;  /* 0x00000002ff0a7431 */ /* 0x002fe400000001ff */
[----:B------:R-:W-:Y:S02]  /*90c0*/  IMAD.MOV.U32 R2, RZ, RZ, R144 ;  /* 0x000000ffff027224 */ /* 0x000fe400078e0090 */
[----:B------:R-:W-:-:S07]  /*90d0*/  IMAD.MOV.U32 R0, RZ, RZ, R14 ;  /* 0x000000ffff007224 */ /* 0x000fce00078e000e */
[----:B------:R-:W-:Y:S05]  /*90e0*/  @!P0 BRA `(.L_x_1546) ;  /* 0x0000000400088947 */ /* 0x000fea0003800000 */
[----:B------:R-:W-:-:S13]  /*90f0*/  ISETP.NE.AND P0, PT, R28, 0x3, PT ;  /* 0x000000031c00780c */ /* 0x000fda0003f05270 */
[----:B------:R-:W-:Y:S05]  /*9100*/  @!P0 BRA `(.L_x_1547) ;  /* 0x0000000000208947 */ /* 0x000fea0003800000 */
[----:B------:R-:W-:-:S13]  /*9110*/  ISETP.NE.AND P0, PT, R28, 0x2, PT ;  /* 0x000000021c00780c */ /* 0x000fda0003f05270 */
[----:B------:R-:W-:Y:S01]  /*9120*/  @!P0 MOV R10, 0x3 ;  /* 0x00000003000a8802 */ /* 0x000fe20000000f00 */
[--C-:B------:R-:W-:Y:S01]  /*9130*/  @!P0 IMAD.MOV.U32 R0, RZ, RZ, R14.reuse ;  /* 0x000000ffff008224 */ /* 0x100fe200078e000e */
[----:B------:R-:W-:Y:S01]  /*9140*/  @P0 IADD3 R10, PT, PT, R28, 0x1, RZ ;  /* 0x000000011c0a0810 */ /* 0x000fe20007ffe0ff */
[----:B------:R-:W-:Y:S02]  /*9150*/  @!P0 IMAD.MOV.U32 R2, RZ, RZ, R143 ;  /* 0x000000ffff028224 */ /* 0x000fe400078e008f */
[----:B------:R-:W-:Y:S02]  /*9160*/  @P0 IMAD.MOV.U32 R0, RZ, RZ, R14 ;  /* 0x000000ffff000224 */ /* 0x000fe400078e000e */
[----:B------:R-:W-:Y:S01]  /*9170*/  @P0 IMAD.MOV.U32 R2, RZ, RZ, R146 ;  /* 0x000000ffff020224 */ /* 0x000fe200078e0092 */
[----:B------:R-:W-:Y:S06]  /*9180*/  BRA `(.L_x_1546) ;  /* 0x0000000000e07947 */ /* 0x000fec0003800000 */
.L_x_1547:
        /* <DEDUP_REMOVED lines=13> */
.L_x_1549:
[----:B------:R-:W-:Y:S05]  /*9260*/  BSYNC.RECONVERGENT B1 ;  /* 0x0000000000017941 */ /* 0x000fea0003800200 */
.L_x_1548:
        /* <DEDUP_REMOVED lines=34> */
[----:B------:R-:W-:Y:S01]  /*9490*/  HFMA2 R10, -RZ, RZ, 0, 0 ;  /* 0x00000000ff0a7431 */ /* 0x000fe200000001ff */
[----:B------:R-:W-:Y:S01]  /*94a0*/  LOP3.LUT R2, R47, R2, R147, 0x96, !PT ;  /* 0x000000022f027212 */ /* 0x000fe200078e9693 */
[----:B------:R-:W-:-:S04]  /*94b0*/  IMAD.WIDE.U32 R144, R144, -0x326172a9, RZ ;  /* 0xcd9e8d5790907825 */ /* 0x000fc800078e00ff */
[----:B------:R-:W-:Y:S01]  /*94c0*/  IMAD.WIDE.U32 R2, R2, -0x2daee0ad, RZ ;  /* 0xd2511f5302027825 */ /* 0x000fe200078e00ff */
[----:B------:R-:W-:-:S03]  /*94d0*/  LOP3.LUT R146, R32, R146, R145, 0x96, !PT ;  /* 0x0000009220927212 */ /* 0x000fc600078e9691 */
[----:B------:R-:W-:Y:S01]  /*94e0*/  IMAD.MOV.U32 R0, RZ, RZ, R2 ;  /* 0x000000ffff007224 */ /* 0x000fe200078e0002 */
[----:B------:R-:W-:Y:S01]  /*94f0*/  LOP3.LUT R143, R34, R8, R3, 0x96, !PT ;  /* 0x00000008228f7212 */ /* 0x000fe200078e9603 */
[----:B------:R-:W-:-:S07]  /*9500*/  IMAD.MOV.U32 R2, RZ, RZ, R14 ;  /* 0x000000ffff027224 */ /* 0x000fce00078e000e */
.L_x_1546:
[----:B------:R-:W-:Y:S05]  /*9510*/  BSYNC.RECONVERGENT B0 ;  /* 0x0000000000007941 */ /* 0x000fea0003800200 */
.L_x_1545:
[----:B------:R-:W-:Y:S01]  /*9520*/  I2FP.F32.U32 R2, R2 ;  /* 0x0000000200027245 */ /* 0x000fe20000201000 */
[----:B-----5:R-:W-:Y:S01]  /*9530*/  IMAD.U32 R8, R4, 0x10000, RZ ;  /* 0x0001000004087824 */ /* 0x020fe200078e00ff */
[----:B------:R-:W-:Y:S01]  /*9540*/  ISETP.NE.AND P1, PT, R10, 0x1, PT ;  /* 0x000000010a00780c */ /* 0x000fe20003f25270 */
[----:B------:R-:W-:Y:S01]  /*9550*/  BSSY.RECONVERGENT B0, `(.L_x_1550) ;  /* 0x000004d000007945 */ /* 0x000fe20003800200 */
[----:B------:R-:W-:Y:S01]  /*9560*/  PRMT R4, R4, 0x7632, R4 ;  /* 0x0000763204047816 */ /* 0x000fe20000000004 */
[----:B------:R-:W-:Y:S01]  /*9570*/  FFMA.FTZ R2, R2, R165, 1.1641532182693481445e-10 ;  /* 0x2f00000002027423 */ /* 0x000fe200000100a5 */
[----:B------:R-:W-:Y:S01]  /*9580*/  FMUL.FTZ R3, R8, R29 ;  /* 0x0000001d08037220 */ /* 0x000fe20000410000 */
[----:B------:R-:W-:Y:S01]  /*9590*/  IMAD.MOV.U32 R11, RZ, RZ, 0x2 ;  /* 0x00000002ff0b7424 */ /* 0x000fe200078e00ff */
[----:B------:R-:W-:Y:S02]  /*95a0*/  MOV R9, R144 ;  /* 0x0000009000097202 */ /* 0x000fe40000000f00 */
[----:B------:R-:W-:Y:S01]  /*95b0*/  FMUL.FTZ R3, R3, R48 ;  /* 0x0000003003037220 */ /* 0x000fe20000410000 */
[----:B------:R-:W-:-:S04]  /*95c0*/  FSETP.GTU.FTZ.AND P0, PT, R2, R49, PT ;  /* 0x000000310200720b */ /* 0x000fc80003f1c000 */
[----:B------:R-:W-:Y:S02]  /*95d0*/  FSEL R3, R3, RZ, !P0 ;  /* 0x000000ff03037208 */ /* 0x000fe40004000000 */
[----:B------:R-:W-:-:S03]  /*95e0*/  PLOP3.LUT P2, PT, P0, PT, PT, 0x8, 0x80 ;  /* 0x000000000080781c */ /* 0x000fc6000074e170 */
[----:B------:R-:W-:Y:S01]  /*95f0*/  IMAD.MOV.U32 R158, RZ, RZ, R3 ;  /* 0x000000ffff9e7224 */ /* 0x000fe200078e0003 */
[----:B------:R-:W-:Y:S01]  /*9600*/  P2R R2, PR, RZ, 0x4 ;  /* 0x00000004ff027803 */ /* 0x000fe20000000000 */
        /* <DEDUP_REMOVED lines=9> */
.L_x_1552:
        /* <DEDUP_REMOVED lines=13> */
.L_x_1554:
[----:B------:R-:W-:Y:S05]  /*9770*/  BSYNC.RECONVERGENT B1 ;  /* 0x0000000000017941 */ /* 0x000fea0003800200 */
.L_x_1553:
        /* <DEDUP_REMOVED lines=38> */
[----:B------:R-:W-:-:S04]  /*99e0*/  LOP3.LUT R146, R32, R146, R145, 0x96, !PT ;  /* 0x0000009220927212 */ /* 0x000fc800078e9691 */
[----:B------:R-:W-:Y:S01]  /*99f0*/  LOP3.LUT R143, R34, R10, R9, 0x96, !PT ;  /* 0x0000000a228f7212 */ /* 0x000fe200078e9609 */
[----:B------:R-:W-:Y:S02]  /*9a00*/  IMAD.MOV.U32 R9, RZ, RZ, R0 ;  /* 0x000000ffff097224 */ /* 0x000fe400078e0000 */
[----:B------:R-:W-:-:S07]  /*9a10*/  IMAD.MOV.U32 R0, RZ, RZ, R8 ;  /* 0x000000ffff007224 */ /* 0x000fce00078e0008 */
.L_x_1551:
[----:B------:R-:W-:Y:S05]  /*9a20*/  BSYNC.RECONVERGENT B0 ;  /* 0x0000000000007941 */ /* 0x000fea0003800200 */
.L_x_1550:
        /* <DEDUP_REMOVED lines=9> */
[----:B------:R-:W-:Y:S02]  /*9ac0*/  MOV R9, R144 ;  /* 0x0000009000097202 */ /* 0x000fe40000000f00 */
        /* <DEDUP_REMOVED lines=12> */
.L_x_1557:
        /* <DEDUP_REMOVED lines=13> */
.L_x_1559:
[----:B------:R-:W-:Y:S05]  /*9c60*/  BSYNC.RECONVERGENT B1 ;  /* 0x0000000000017941 */ /* 0x000fea0003800200 */
.L_x_1558:
        /* <DEDUP_REMOVED lines=42> */
.L_x_1556:
[----:B------:R-:W-:Y:S05]  /*9f10*/  BSYNC.RECONVERGENT B0 ;  /* 0x0000000000007941 */ /* 0x000fea0003800200 */
.L_x_1555:
[----:B------:R-:W-:Y:S01]  /*9f20*/  I2FP.F32.U32 R8, R9 ;  /* 0x0000000900087245 */ /* 0x000fe20000201000 */
[C---:B------:R-:W-:Y:S01]  /*9f30*/  IMAD.U32 R10, R5.reuse, 0x10000, RZ ;  /* 0x00010000050a7824 */ /* 0x040fe200078e00ff */
[----:B------:R-:W-:Y:S01]  /*9f40*/  ISETP.NE.AND P3, PT, R12, 0x1, PT ;  /* 0x000000010c00780c */ /* 0x000fe20003f65270 */
[----:B------:R-:W-:Y:S01]  /*9f50*/  BSSY.RECONVERGENT B0, `(.L_x_1560) ;  /* 0x000004c000007945 */ /* 0x000fe20003800200 */
[----:B------:R-:W-:Y:S01]  /*9f60*/  PRMT R5, R5, 0x7632, R5 ;  /* 0x0000763205057816 */ /* 0x000fe20000000005 */
[----:B------:R-:W-:Y:S01]  /*9f70*/  FFMA.FTZ R8, R8, R165, 1.1641532182693481445e-10 ;  /* 0x2f00000008087423 */ /* 0x000fe200000100a5 */
[----:B------:R-:W-:Y:S01]  /*9f80*/  FMUL.FTZ R9, R10, R29 ;  /* 0x0000001d0a097220 */ /* 0x000fe20000410000 */
[----:B------:R-:W-:-:S03]  /*9f90*/  IMAD.MOV.U32 R11, RZ, RZ, 0x2 ;  /* 0x00000002ff0b7424 */ /* 0x000fc600078e00ff */
[----:B------:R-:W-:Y:S01]  /*9fa0*/  FSETP.GTU.FTZ.AND P2, PT, R8, R49, PT ;  /* 0x000000310800720b */ /* 0x000fe20003f5c000 */
[----:B------:R-:W-:Y:S01]  /*9fb0*/  FMUL.FTZ R8, R9, R48 ;  /* 0x0000003009087220 */ /* 0x000fe20000410000 */
[----:B------:R-:W-:Y:S02]  /*9fc0*/  MOV R9, R144 ;  /* 0x0000009000097202 */ /* 0x000fe40000000f00 */
[----:B------:R-:W-:Y:S02]  /*9fd0*/  PLOP3.LUT P1, PT, P2, PT, PT, 0x8, 0x80 ;  /* 0x000000000080781c */ /* 0x000fe4000172e170 */
[----:B------:R-:W-:-:S05]  /*9fe0*/  FSEL R8, R8, RZ, !P2 ;  /* 0x000000ff08087208 */ /* 0x000fca0005000000 */
        /* <DEDUP_REMOVED lines=10> */
.L_x_1562:
        /* <DEDUP_REMOVED lines=13> */
.L_x_1564:
[----:B------:R-:W-:Y:S05]  /*a160*/  BSYNC.RECONVERGENT B1 ;  /* 0x0000000000017941 */ /* 0x000fea0003800200 */
.L_x_1563:
        /* <DEDUP_REMOVED lines=41> */
[----:B------:R-:W-:-:S07]  /*a400*/  HFMA2 R11, -RZ, RZ, 0, 0 ;  /* 0x00000000ff0b7431 */ /* 0x000fce00000001ff */
.L_x_1561:
[----:B------:R-:W-:Y:S05]  /*a410*/  BSYNC.RECONVERGENT B0 ;  /* 0x0000000000007941 */ /* 0x000fea0003800200 */
.L_x_1560:
        /* <DEDUP_REMOVED lines=8> */
[----:B------:R-:W-:Y:S01]  /*a4a0*/  FMUL.FTZ R5, R5, R48 ;  /* 0x0000003005057220 */ /* 0x000fe20000410000 */
[----:B------:R-:W-:-:S04]  /*a4b0*/  FSETP.GTU.FTZ.AND P3, PT, R10, R49, PT ;  /* 0x000000310a00720b */ /* 0x000fc80003f7c000 */
        /* <DEDUP_REMOVED lines=12> */
.L_x_1567:
        /* <DEDUP_REMOVED lines=13> */
.L_x_1569:
[----:B------:R-:W-:Y:S05]  /*a650*/  BSYNC.RECONVERGENT B1 ;  /* 0x0000000000017941 */ /* 0x000fea0003800200 */
.L_x_1568:
        /* <DEDUP_REMOVED lines=41> */
[----:B------:R-:W-:-:S07]  /*a8f0*/  LOP3.LUT R143, R34, R12, R11, 0x96, !PT ;  /* 0x0000000c228f7212 */ /* 0x000fce00078e960b */
.L_x_1566:
[----:B------:R-:W-:Y:S05]  /*a900*/  BSYNC.RECONVERGENT B0 ;  /* 0x0000000000007941 */ /* 0x000fea0003800200 */
.L_x_1565:
[----:B------:R-:W-:Y:S01]  /*a910*/  I2FP.F32.U32 R10, R9 ;  /* 0x00000009000a7245 */ /* 0x000fe20000201000 */
[C---:B------:R-:W-:Y:S01]  /*a920*/  IMAD.U32 R12, R6.reuse, 0x10000, RZ ;  /* 0x00010000060c7824 */ /* 0x040fe200078e00ff */
        /* <DEDUP_REMOVED lines=21> */
.L_x_1572:
        /* <DEDUP_REMOVED lines=13> */
.L_x_1574:
[----:B------:R-:W-:Y:S05]  /*ab50*/  BSYNC.RECONVERGENT B1 ;  /* 0x0000000000017941 */ /* 0x000fea0003800200 */
.L_x_1573:
        /* <DEDUP_REMOVED lines=42> */
.L_x_1571:
[----:B------:R-:W-:Y:S05]  /*ae00*/  BSYNC.RECONVERGENT B0 ;  /* 0x0000000000007941 */ /* 0x000fea0003800200 */
.L_x_1570:
        /* <DEDUP_REMOVED lines=21> */
.L_x_1577:
        /* <DEDUP_REMOVED lines=13> */
.L_x_1579:
[----:B------:R-:W-:Y:S05]  /*b030*/  BSYNC.RECONVERGENT B1 ;  /* 0x0000000000017941 */ /* 0x000fea0003800200 */
.L_x_1578:
        /* <DEDUP_REMOVED lines=42> */
.L_x_1576:
[----:B------:R-:W-:Y:S05]  /*b2e0*/  BSYNC.RECONVERGENT B0 ;  /* 0x0000000000007941 */ /* 0x000fea0003800200 */
.L_x_1575:
[----:B------:R-:W-:Y:S01]  /*b2f0*/  I2FP.F32.U32 R6, R6 ;  /* 0x0000000600067245 */ /* 0x000fe20000201000 */
[----:B------:R-:W-:Y:S01]  /*b300*/  BSSY.RECONVERGENT B0, `(.L_x_1580) ;  /* 0x000004f000007945 */ /* 0x000fe20003800200 */
[C---:B------:R-:W-:Y:S01]  /*b310*/  SHF.L.U32 R10, R7.reuse, 0x10, RZ ;  /* 0x00000010070a7819 */ /* 0x040fe200000006ff */
        /* <DEDUP_REMOVED lines=19> */
.L_x_1582:
        /* <DEDUP_REMOVED lines=15> */
.L_x_1584:
[----:B------:R-:W-:Y:S05]  /*b540*/  BSYNC.RECONVERGENT B1 ;  /* 0x0000000000017941 */ /* 0x000fea0003800200 */
.L_x_1583:
        /* <DEDUP_REMOVED lines=42> */
.L_x_1581:
[----:B------:R-:W-:Y:S05]  /*b7f0*/  BSYNC.RECONVERGENT B0 ;  /* 0x0000000000007941 */ /* 0x000fea0003800200 */
.L_x_1580:
        /* <DEDUP_REMOVED lines=12> */
.L_x_1544:
[----:B------:R-:W-:Y:S01]  /*b8c0*/  SEL R10, RZ, 0x1000000, !P6 ;  /* 0x01000000ff0a7807 */ /* 0x000fe20007000000 */
[----:B------:R-:W-:Y:S01]  /*b8d0*/  IMAD.WIDE.U32 R50, R17, 0x8, R152 ;  /* 0x0000000811327825 */ /* 0x000fe200078e0098 */
[----:B------:R-:W-:Y:S02]  /*b8e0*/  SEL R9, RZ, 0x10000, !P5 ;  /* 0x00010000ff097807 */ /* 0x000fe40006800000 */
[----:B------:R-:W-:Y:S02]  /*b8f0*/  SEL R28, RZ, 0x100, !P4 ;  /* 0x00000100ff1c7807 */ /* 0x000fe40006000000 */
[----:B------:R-:W-:Y:S02]  /*b900*/  ISETP.NE.AND P5, PT, R2, RZ, PT ;  /* 0x000000ff0200720c */ /* 0x000fe40003fa5270 */
[----:B------:R-:W-:Y:S02]  /*b910*/  SEL R8, RZ, 0x1000000, !P2 ;  /* 0x01000000ff087807 */ /* 0x000fe40005000000 */
[----:B------:R-:W-:-:S02]  /*b920*/  SEL R3, RZ, 0x10000, !P1 ;  /* 0x00010000ff037807 */ /* 0x000fc40004800000 */
[----:B------:R-:W-:Y:S02]  /*b930*/  SEL R2, RZ, 0x100, !P0 ;  /* 0x00000100ff027807 */ /* 0x000fe40004000000 */
[----:B------:R-:W-:Y:S02]  /*b940*/  LOP3.LUT R28, R28, R10, R9, 0xfe, !PT ;  /* 0x0000000a1c1c7212 */ /* 0x000fe400078efe09 */
[----:B------:R-:W-:Y:S02]  /*b950*/  SEL R9, RZ, 0x1, !P3 ;  /* 0x00000001ff097807 */ /* 0x000fe40005800000 */
[----:B------:R-:W-:Y:S02]  /*b960*/  IADD3 R10, PT, PT, R21, 0x40, RZ ;  /* 0x00000040150a7810 */ /* 0x000fe40007ffe0ff */
[----:B------:R-:W-:Y:S02]  /*b970*/  LOP3.LUT R2, R2, R8, R3, 0xfe, !PT ;  /* 0x0000000802027212 */ /* 0x000fe400078efe03 */
[----:B------:R-:W-:Y:S01]  /*b980*/  SEL R27, RZ, 0x1, !P5 ;  /* 0x00000001ff1b7807 */ /* 0x000fe20006800000 */
[----:B------:R-:W-:Y:S01]  /*b990*/  IMAD.WIDE.U32 R52, R10, 0x10, R148 ;  /* 0x000000100a347825 */ /* 0x000fe200078e0094 */
[----:B------:R-:W-:-:S02]  /*b9a0*/  LOP3.LUT R3, R28, R9, RZ, 0xfc, !PT ;  /* 0x000000091c037212 */ /* 0x000fc400078efcff */
[----:B------:R-:W-:Y:S01]  /*b9b0*/  LOP3.LUT R2, R2, R27, RZ, 0xfc, !PT ;  /* 0x0000001b02027212 */ /* 0x000fe200078efcff */
[----:B------:R-:W-:Y:S01]  /*b9c0*/  IMAD.WIDE.U32 R8, R17, 0x10, R154 ;  /* 0x0000001011087825 */ /* 0x000fe200078e009a */
[----:B------:R-:W-:-:S04]  /*b9d0*/  LOP3.LUT P6, RZ, R20, 0x4, RZ, 0xc0, !PT ;  /* 0x0000000414ff7812 */ /* 0x000fc800078cc0ff */
[----:B------:R0:W-:Y:S04]  /*b9e0*/  STG.E.128 desc[UR8][R8.64], R4 ;  /* 0x0000000408007986 */ /* 0x0001e8000c101d08 */
[----:B------:R0:W-:Y:S04]  /*b9f0*/  STG.E.64 desc[UR8][R50.64], R2 ;  /* 0x0000000232007986 */ /* 0x0001e8000c101b08 */
[----:B------:R-:W5:Y:S01]  /*ba00*/  LDG.E.128 R52, desc[UR8][R52.64] ;  /* 0x0000000834347981 */ /* 0x000f62000c1e1d00 */
[----:B------:R-:W-:Y:S05]  /*ba10*/  @!P6 BRA `(.L_x_1585) ;  /* 0x000000280058e947 */ /* 0x000fea0003800000 */
[----:B0-----:R-:W0:Y:S02]  /*ba20*/  LDC.64 R2, c[0x0][0x3a0] ;  /* 0x0000e800ff027b82 */ /* 0x001e240000000a00 */
        /* <DEDUP_REMOVED lines=18> */
.L_x_1588:
        /* <DEDUP_REMOVED lines=13> */
.L_x_1590:
[----:B------:R-:W-:Y:S05]  /*bc20*/  BSYNC.RECONVERGENT B1 ;  /* 0x0000000000017941 */ /* 0x000fea0003800200 */
.L_x_1589:
        /* <DEDUP_REMOVED lines=42> */
.L_x_1587:
[----:B------:R-:W-:Y:S05]  /*bed0*/  BSYNC.RECONVERGENT B0 ;  /* 0x0000000000007941 */ /* 0x000fea0003800200 */
.L_x_1586:
[----:B------:R-:W-:Y:S01]  /*bee0*/  I2FP.F32.U32 R0, R5 ;  /* 0x0000000500007245 */ /* 0x000fe20000201000 */
[----:B-----5:R-:W-:Y:S01]  /*bef0*/  IMAD.U32 R2, R52, 0x10000, RZ ;  /* 0x0001000034027824 */ /* 0x020fe200078e00ff */
[----:B------:R-:W-:Y:S01]  /*bf00*/  ISETP.NE.AND P1, PT, R4, 0x1, PT ;  /* 0x000000010400780c */ /* 0x000fe20003f25270 */
[----:B------:R-:W-:Y:S01]  /*bf10*/  BSSY.RECONVERGENT B0, `(.L_x_1591) ;  /* 0x000004f000007945 */ /* 0x000fe20003800200 */
[----:B------:R-:W-:Y:S01]  /*bf20*/  PRMT R52, R52, 0x7632, R52 ;  /* 0x0000763234347816 */ /* 0x000fe20000000034 */
[----:B------:R-:W-:Y:S01]  /*bf30*/  FFMA.FTZ R0, R0, R165, 1.1641532182693481445e-10 ;  /* 0x2f00000000007423 */ /* 0x000fe200000100a5 */
[----:B------:R-:W-:Y:S01]  /*bf40*/  FMUL.FTZ R3, R2, R29 ;  /* 0x0000001d02037220 */ /* 0x000fe20000410000 */
[----:B------:R-:W-:-:S03]  /*bf50*/  IMAD.MOV.U32 R5, RZ, RZ, 0x2 ;  /* 0x00000002ff057424 */ /* 0x000fc600078e00ff */
[----:B------:R-:W-:Y:S01]  /*bf60*/  FMUL.FTZ R3, R3, R48 ;  /* 0x0000003003037220 */ /* 0x000fe20000410000 */
[----:B------:R-:W-:Y:S02]  /*bf70*/  FSETP.GTU.FTZ.AND P0, PT, R0, R49, PT ;  /* 0x000000310000720b */ /* 0x000fe40003f1c000 */
[C---:B------:R-:W-:Y:S02]  /*bf80*/  SHF.L.U32 R0, R88.reuse, 0x10, RZ ;  /* 0x0000001058007819 */ /* 0x040fe400000006ff */
[----:B------:R-:W-:Y:S02]  /*bf90*/  FSEL R3, R3, RZ, !P0 ;  /* 0x000000ff03037208 */ /* 0x000fe40004000000 */
[----:B------:R-:W-:Y:S02]  /*bfa0*/  PLOP3.LUT P0, PT, P0, PT, PT, 0x8, 0x80 ;  /* 0x000000000080781c */ /* 0x000fe4000070e170 */
[----:B------:R-:W-:Y:S01]  /*bfb0*/  PRMT R88, R88, 0x7632, R88 ;  /* 0x0000763258587816 */ /* 0x000fe20000000058 */
[----:B------:R-:W-:Y:S01]  /*bfc0*/  FADD.FTZ R9, R3, R0 ;  /* 0x0000000003097221 */ /* 0x000fe20000010000 */
[----:B------:R-:W-:Y:S01]  /*bfd0*/  P2R R0, PR, RZ, 0x1 ;  /* 0x00000001ff007803 */ /* 0x000fe20000000000 */
        /* <DEDUP_REMOVED lines=10> */
.L_x_1593:
        /* <DEDUP_REMOVED lines=13> */
.L_x_1595:
[----:B------:R-:W-:Y:S05]  /*c150*/  BSYNC.RECONVERGENT B1 ;  /* 0x0000000000017941 */ /* 0x000fea0003800200 */
.L_x_1594:
        /* <DEDUP_REMOVED lines=42> */
.L_x_1592:
[----:B------:R-:W-:Y:S05]  /*c400*/  BSYNC.RECONVERGENT B0 ;  /* 0x0000000000007941 */ /* 0x000fea0003800200 */
.L_x_1591:
        /* <DEDUP_REMOVED lines=23> */
.L_x_1598:
        /* <DEDUP_REMOVED lines=13> */
.L_x_1600:
[----:B------:R-:W-:Y:S05]  /*c650*/  BSYNC.RECONVERGENT B1 ;  /* 0x0000000000017941 */ /* 0x000fea0003800200 */
.L_x_1599:
        /* <DEDUP_REMOVED lines=42> */
.L_x_1597:
[----:B------:R-:W-:Y:S05]  /*c900*/  BSYNC.RECONVERGENT B0 ;  /* 0x0000000000007941 */ /* 0x000fea0003800200 */
.L_x_1596:
        /* <DEDUP_REMOVED lines=10> */
[----:B------:R-:W-:Y:S02]  /*c9b0*/  SHF.L.U32 R2, R89, 0x10, RZ ;  /* 0x0000001059027819 */ /* 0x000fe400000006ff */
[----:B------:R-:W-:Y:S02]  /*c9c0*/  FSEL R3, R3, RZ, !P1 ;  /* 0x000000ff03037208 */ /* 0x000fe40004800000 */
[----:B------:R-:W-:Y:S02]  /*c9d0*/  PLOP3.LUT P1, PT, P1, PT, PT, 0x8, 0x80 ;  /* 0x000000000080781c */ /* 0x000fe40000f2e170 */
[----:B------:R-:W-:Y:S01]  /*c9e0*/  PRMT R89, R89, 0x7632, R89 ;  /* 0x0000763259597816 */ /* 0x000fe20000000059 */
        /* <DEDUP_REMOVED lines=11> */
.L_x_1603:
        /* <DEDUP_REMOVED lines=13> */
.L_x_1605:
[----:B------:R-:W-:Y:S05]  /*cb70*/  BSYNC.RECONVERGENT B1 ;  /* 0x0000000000017941 */ /* 0x000fea0003800200 */
.L_x_1604:
        /* <DEDUP_REMOVED lines=40> */
[----:B------:R-:W-:Y:S01]  /*ce00*/  MOV R27, R2 ;  /* 0x00000002001b7202 */ /* 0x000fe20000000f00 */
[----:B------:R-:W-:-:S07]  /*ce10*/  IMAD.MOV.U32 R4, RZ, RZ, RZ ;  /* 0x000000ffff047224 */ /* 0x000fce00078e00ff */
.L_x_1602:
[----:B------:R-:W-:Y:S05]  /*ce20*/  BSYNC.RECONVERGENT B0 ;  /* 0x0000000000007941 */ /* 0x000fea0003800200 */
.L_x_1601:
[----:B------:R-:W-:Y:S01]  /*ce30*/  I2FP.F32.U32 R2, R3 ;  /* 0x0000000300027245 */ /* 0x000fe20000201000 */
[----:B------:R-:W-:Y:S01]  /*ce40*/  IMAD.U32 R6, R6, 0x10000, RZ ;  /* 0x0001000006067824 */ /* 0x000fe200078e00ff */
[----:B------:R-:W-:Y:S01]  /*ce50*/  ISETP.NE.AND P3, PT, R4, 0x1, PT ;  /* 0x000000010400780c */ /* 0x000fe20003f65270 */
[----:B------:R-:W-:Y:S01]  /*ce60*/  BSSY.RECONVERGENT B0, `(.L_x_1606) ;  /* 0x000004c000007945 */ /* 0x000fe20003800200 */
[----:B------:R-:W-:Y:S02]  /*ce70*/  IMAD.MOV.U32 R28, RZ, RZ, 0x2 ;  /* 0x00000002ff1c7424 */ /* 0x000fe400078e00ff */
[----:B------:R-:W-:Y:S01]  /*ce80*/  FFMA.FTZ R2, R2, R165, 1.1641532182693481445e-10 ;  /* 0x2f00000002027423 */ /* 0x000fe200000100a5 */
[----:B------:R-:W-:Y:S01]  /*ce90*/  FMUL.FTZ R3, R6, R29 ;  /* 0x0000001d06037220 */ /* 0x000fe20000410000 */
[----:B------:R-:W-:-:S03]  /*cea0*/  SHF.L.U32 R6, R89, 0x10, RZ ;  /* 0x0000001059067819 */ /* 0x000fc600000006ff */
        /* <DEDUP_REMOVED lines=15> */
.L_x_1608:
        /* <DEDUP_REMOVED lines=13> */
.L_x_1610:
[----:B------:R-:W-:Y:S05]  /*d070*/  BSYNC.RECONVERGENT B1 ;  /* 0x0000000000017941 */ /* 0x000fea0003800200 */
.L_x_1609:
        /* <DEDUP_REMOVED lines=42> */
.L_x_1607:
[----:B------:R-:W-:Y:S05]  /*d320*/  BSYNC.RECONVERGENT B0 ;  /* 0x0000000000007941 */ /* 0x000fea0003800200 */
.L_x_1606:
[----:B------:R-:W-:Y:S01]  /*d330*/  I2FP.F32.U32 R2, R3 ;  /* 0x0000000300027245 */ /* 0x000fe20000201000 */
[----:B------:R-:W-:Y:S01]  /*d340*/  IMAD.U32 R4, R54, 0x10000, RZ ;  /* 0x0001000036047824 */ /* 0x000fe200078e00ff */
        /* <DEDUP_REMOVED lines=23> */
.L_x_1613:
        /* <DEDUP_REMOVED lines=13> */
.L_x_1615:
[----:B------:R-:W-:Y:S05]  /*d590*/  BSYNC.RECONVERGENT B1 ;  /* 0x0000000000017941 */ /* 0x000fea0003800200 */
.L_x_1614:
        /* <DEDUP_REMOVED lines=42> */
.L_x_1612:
[----:B------:R-:W-:Y:S05]  /*d840*/  BSYNC.RECONVERGENT B0 ;  /* 0x0000000000007941 */ /* 0x000fea0003800200 */
.L_x_1611:
        /* <DEDUP_REMOVED lines=23> */
.L_x_1618:
        /* <DEDUP_REMOVED lines=13> */
.L_x_1620:
[----:B------:R-:W-:Y:S05]  /*da90*/  BSYNC.RECONVERGENT B1 ;  /* 0x0000000000017941 */ /* 0x000fea0003800200 */
.L_x_1619:
        /* <DEDUP_REMOVED lines=42> */
.L_x_1617:
[----:B------:R-:W-:Y:S05]  /*dd40*/  BSYNC.RECONVERGENT B0 ;  /* 0x0000000000007941 */ /* 0x000fea0003800200 */
.L_x_1616:
[----:B------:R-:W-:Y:S01]  /*dd50*/  I2FP.F32.U32 R2, R3 ;  /* 0x0000000300027245 */ /* 0x000fe20000201000 */
[----:B------:R-:W-:Y:S01]  /*dd60*/  IMAD.U32 R28, R55, 0x10000, RZ ;  /* 0x00010000371c7824 */ /* 0x000fe200078e00ff */
[----:B------:R-:W-:Y:S01]  /*dd70*/  ISETP.NE.AND P6, PT, R51, 0x1, PT ;  /* 0x000000013300780c */ /* 0x000fe20003fc5270 */
[----:B------:R-:W-:Y:S01]  /*dd80*/  BSSY.RECONVERGENT B0, `(.L_x_1621) ;  /* 0x0000050000007945 */ /* 0x000fe20003800200 */
[----:B------:R-:W-:Y:S02]  /*dd90*/  IMAD.MOV.U32 R94, RZ, RZ, 0x2 ;  /* 0x00000002ff5e7424 */ /* 0x000fe400078e00ff */
[----:B------:R-:W-:Y:S01]  /*dda0*/  FFMA.FTZ R2, R2, R165, 1.1641532182693481445e-10 ;  /* 0x2f00000002027423 */ /* 0x000fe200000100a5 */
[----:B------:R-:W-:Y:S01]  /*ddb0*/  FMUL.FTZ R3, R28, R29 ;  /* 0x0000001d1c037220 */ /* 0x000fe20000410000 */
[C---:B------:R-:W-:Y:S02]  /*ddc0*/  SHF.L.U32 R28, R91.reuse, 0x10, RZ ;  /* 0x000000105b1c7819 */ /* 0x040fe400000006ff */
[----:B------:R-:W-:Y:S01]  /*ddd0*/  PRMT R91, R91, 0x7632, R91 ;  /* 0x000076325b5b7816 */ /* 0x000fe2000000005b */
[----:B------:R-:W-:Y:S01]  /*dde0*/  FMUL.FTZ R3, R3, R48 ;  /* 0x0000003003037220 */ /* 0x000fe20000410000 */
[----:B------:R-:W-:-:S02]  /*ddf0*/  FSETP.GTU.FTZ.AND P5, PT, R2, R49, PT ;  /* 0x000000310200720b */ /* 0x000fc40003fbc000 */
[----:B------:R-:W-:Y:S02]  /*de00*/  PRMT R2, R55, 0x7632, R2 ;  /* 0x0000763237027816 */ /* 0x000fe40000000002 */
        /* <DEDUP_REMOVED lines=13> */
.L_x_1623:
        /* <DEDUP_REMOVED lines=15> */
.L_x_1625:
[----:B------:R-:W-:Y:S05]  /*dfd0*/  BSYNC.RECONVERGENT B1 ;  /* 0x0000000000017941 */ /* 0x000fea0003800200 */
.L_x_1624:
        /* <DEDUP_REMOVED lines=42> */
.L_x_1622:
[----:B------:R-:W-:Y:S05]  /*e280*/  BSYNC.RECONVERGENT B0 ;  /* 0x0000000000007941 */ /* 0x000fea0003800200 */
.L_x_1621:
[----:B------:R-:W-:Y:S01]  /*e290*/  I2FP.F32.U32 R28, R28 ;  /* 0x0000001c001c7245 */ /* 0x000fe20000201000 */
[----:B------:R-:W-:Y:S01]  /*e2a0*/  IMAD.U32 R2, R2, 0x10000, RZ ;  /* 0x0001000002027824 */ /* 0x000fe200078e00ff */
[----:B------:R-:W-:Y:S02]  /*e2b0*/  F2FP.BF16.F32.PACK_AB R54, R4, R5 ;  /* 0x000000050436723e */ /* 0x000fe400000010ff */
[----:B------:R-:W-:Y:S01]  /*e2c0*/  F2FP.BF16.F32.PACK_AB R53, R6, R7 ;  /* 0x000000070635723e */ /* 0x000fe200000010ff */
[----:B------:R-:W-:Y:S01]  /*e2d0*/  FFMA.FTZ R28, R28, R165, 1.1641532182693481445e-10 ;  /* 0x2f0000001c1c7423 */ /* 0x000fe200000100a5 */
[----:B------:R-:W-:Y:S01]  /*e2e0*/  FMUL.FTZ R51, R2, R29 ;  /* 0x0000001d02337220 */ /* 0x000fe20000410000 */
[----:B------:R-:W-:Y:S02]  /*e2f0*/  SHF.L.U32 R2, R91, 0x10, RZ ;  /* 0x000000105b027819 */ /* 0x000fe400000006ff */
[----:B------:R-:W-:Y:S01]  /*e300*/  F2FP.BF16.F32.PACK_AB R52, R8, R9 ;  /* 0x000000090834723e */ /* 0x000fe200000010ff */
[----:B------:R-:W-:Y:S01]  /*e310*/  FMUL.FTZ R51, R51, R48 ;  /* 0x0000003033337220 */ /* 0x000fe20000410000 */
[----:B------:R-:W-:-:S04]  /*e320*/  FSETP.GTU.FTZ.AND P6, PT, R28, R49, PT ;  /* 0x000000311c00720b */ /* 0x000fc80003fdc000 */
[----:B------:R-:W-:Y:S02]  /*e330*/  FSEL R51, R51, RZ, !P6 ;  /* 0x000000ff33337208 */ /* 0x000fe40007000000 */
[----:B------:R-:W-:-:S03]  /*e340*/  PLOP3.LUT P6, PT, P6, PT, PT, 0x8, 0x80 ;  /* 0x000000000080781c */ /* 0x000fc600037ce170 */
[----:B------:R-:W-:-:S05]  /*e350*/  FADD.FTZ R2, R51, R2 ;  /* 0x0000000233027221 */ /* 0x000fca0000010000 */
[----:B------:R-:W-:Y:S01]  /*e360*/  F2FP.BF16.F32.PACK_AB R55, R2, R3 ;  /* 0x000000030237723e */ /* 0x000fe200000010ff */
[----:B------:R-:W-:Y:S06]  /*e370*/  BRA `(.L_x_1626) ;  /* 0x0000002400f87947 */ /* 0x000fec0003800000 */
.L_x_1585:
[----:B------:R-:W-:Y:S01]  /*e380*/  ISETP.NE.AND P0, PT, R92, 0x1, PT ;  /* 0x000000015c00780c */ /* 0x000fe20003f05270 */
[----:B------:R-:W-:Y:S01]  /*e390*/  BSSY.RECONVERGENT B0, `(.L_x_1627) ;  /* 0x0000047000007945 */ /* 0x000fe20003800200 */
[----:B0-----:R-:W-:Y:S01]  /*e3a0*/  IMAD.MOV.U32 R4, RZ, RZ, 0x2 ;  /* 0x00000002ff047424 */ /* 0x001fe200078e00ff */
        /* <DEDUP_REMOVED lines=13> */
.L_x_1629:
        /* <DEDUP_REMOVED lines=13> */
.L_x_1631:
[----:B------:R-:W-:Y:S05]  /*e550*/  BSYNC.RECONVERGENT B1 ;  /* 0x0000000000017941 */ /* 0x000fea0003800200 */
.L_x_1630:
        /* <DEDUP_REMOVED lines=40> */
[----:B------:R-:W-:Y:S01]  /*e7e0*/  IMAD.MOV.U32 R4, RZ, RZ, RZ ;  /* 0x000000ffff047224 */ /* 0x000fe200078e00ff */
[----:B------:R-:W-:-:S07]  /*e7f0*/  MOV R2, R0 ;  /* 0x0000000000027202 */ /* 0x000fce0000000f00 */
.L_x_1628:
[----:B------:R-:W-:Y:S05]  /*e800*/  BSYNC.RECONVERGENT B0 ;  /* 0x0000000000007941 */ /* 0x000fea0003800200 */
.L_x_1627:
[----:B------:R-:W-:Y:S01]  /*e810*/  I2FP.F32.U32 R0, R2 ;  /* 0x0000000200007245 */ /* 0x000fe20000201000 */
[----:B-----5:R-:W-:Y:S01]  /*e820*/  IMAD.U32 R2, R52, 0x10000, RZ ;  /* 0x0001000034027824 */ /* 0x020fe200078e00ff */
[----:B------:R-:W-:Y:S01]  /*e830*/  ISETP.NE.AND P1, PT, R4, 0x1, PT ;  /* 0x000000010400780c */ /* 0x000fe20003f25270 */
[----:B------:R-:W-:Y:S01]  /*e840*/  BSSY.RECONVERGENT B0, `(.L_x_1632) ;  /* 0x000004c000007945 */ /* 0x000fe20003800200 */
[----:B------:R-:W-:Y:S02]  /*e850*/  HFMA2 R5, -RZ, RZ, 0, 1.1920928955078125e-07 ;  /* 0x00000002ff057431 */ /* 0x000fe400000001ff */
[----:B------:R-:W-:Y:S01]  /*e860*/  FFMA.FTZ R0, R0, R165, 1.1641532182693481445e-10 ;  /* 0x2f00000000007423 */ /* 0x000fe200000100a5 */
[----:B------:R-:W-:Y:S01]  /*e870*/  FMUL.FTZ R3, R2, R29 ;  /* 0x0000001d02037220 */ /* 0x000fe20000410000 */
[----:B------:R-:W-:-:S03]  /*e880*/  PRMT R52, R52, 0x7632, R52 ;  /* 0x0000763234347816 */ /* 0x000fc60000000034 */
[----:B------:R-:W-:Y:S01]  /*e890*/  FSETP.GTU.FTZ.AND P0, PT, R0, R49, PT ;  /* 0x000000310000720b */ /* 0x000fe20003f1c000 */
[----:B------:R-:W-:-:S03]  /*e8a0*/  FMUL.FTZ R3, R3, R48 ;  /* 0x0000003003037220 */ /* 0x000fc60000410000 */
[----:B------:R-:W-:Y:S02]  /*e8b0*/  PLOP3.LUT P2, PT, P0, PT, PT, 0x8, 0x80 ;  /* 0x000000000080781c */ /* 0x000fe4000074e170 */
[----:B------:R-:W-:Y:S01]  /*e8c0*/  FSEL R9, R3, RZ, !P0 ;  /* 0x000000ff03097208 */ /* 0x000fe20004000000 */
        /* <DEDUP_REMOVED lines=11> */
.L_x_1634:
        /* <DEDUP_REMOVED lines=13> */
.L_x_1636:
[----:B------:R-:W-:Y:S05]  /*ea50*/  BSYNC.RECONVERGENT B1 ;  /* 0x0000000000017941 */ /* 0x000fea0003800200 */
.L_x_1635:
        /* <DEDUP_REMOVED lines=42> */
.L_x_1633:
[----:B------:R-:W-:Y:S05]  /*ed00*/  BSYNC.RECONVERGENT B0 ;  /* 0x0000000000007941 */ /* 0x000fea0003800200 */
.L_x_1632:
        /* <DEDUP_REMOVED lines=8> */
[----:B------:R-:W-:-:S04]  /*ed90*/  FSETP.GTU.FTZ.AND P1, PT, R2, R49, PT ;  /* 0x000000310200720b */ /* 0x000fc80003f3c000 */
        /* <DEDUP_REMOVED lines=12> */
.L_x_1639:
        /* <DEDUP_REMOVED lines=13> */
.L_x_1641:
[----:B------:R-:W-:Y:S05]  /*ef30*/  BSYNC.RECONVERGENT B1 ;  /* 0x0000000000017941 */ /* 0x000fea0003800200 */
.L_x_1640:
        /* <DEDUP_REMOVED lines=40> */
[----:B------:R-:W-:Y:S01]  /*f1c0*/  MOV R3, R27 ;  /* 0x0000001b00037202 */ /* 0x000fe20000000f00 */
[----:B------:R-:W-:-:S07]  /*f1d0*/  IMAD.MOV.U32 R27, RZ, RZ, R2 ;  /* 0x000000ffff1b7224 */ /* 0x000fce00078e0002 */
.L_x_1638:
[----:B------:R-:W-:Y:S05]  /*f1e0*/  BSYNC.RECONVERGENT B0 ;  /* 0x0000000000007941 */ /* 0x000fea0003800200 */
.L_x_1637:
[----:B------:R-:W-:Y:S01]  /*f1f0*/  I2FP.F32.U32 R2, R3 ;  /* 0x0000000300027245 */ /* 0x000fe20000201000 */
[----:B------:R-:W-:Y:S01]  /*f200*/  BSSY.RECONVERGENT B0, `(.L_x_1642) ;  /* 0x000004d000007945 */ /* 0x000fe20003800200 */
[C---:B------:R-:W-:Y:S02]  /*f210*/  SHF.L.U32 R4, R53.reuse, 0x10, RZ ;  /* 0x0000001035047819 */ /* 0x040fe400000006ff */
[----:B------:R-:W-:Y:S01]  /*f220*/  ISETP.NE.AND P3, PT, R28, 0x1, PT ;  /* 0x000000011c00780c */ /* 0x000fe20003f65270 */
[----:B------:R-:W-:Y:S01]  /*f230*/  FFMA.FTZ R2, R2, R165, 1.1641532182693481445e-10 ;  /* 0x2f00000002027423 */ /* 0x000fe200000100a5 */
[----:B------:R-:W-:Y:S01]  /*f240*/  PRMT R6, R53, 0x7632, R6 ;  /* 0x0000763235067816 */ /* 0x000fe20000000006 */
[----:B------:R-:W-:Y:S01]  /*f250*/  FMUL.FTZ R3, R4, R29 ;  /* 0x0000001d04037220 */ /* 0x000fe20000410000 */
[----:B------:R-:W-:Y:S02]  /*f260*/  IMAD.MOV.U32 R4, RZ, RZ, 0x2 ;  /* 0x00000002ff047424 */ /* 0x000fe400078e00ff */
[----:B------:R-:W-:Y:S01]  /*f270*/  FSETP.GTU.FTZ.AND P2, PT, R2, R49, PT ;  /* 0x000000310200720b */ /* 0x000fe20003f5c000 */
[----:B------:R-:W-:-:S03]  /*f280*/  FMUL.FTZ R3, R3, R48 ;  /* 0x0000003003037220 */ /* 0x000fc60000410000 */
[----:B------:R-:W-:Y:S02]  /*f290*/  PLOP3.LUT P1, PT, P2, PT, PT, 0x8, 0x80 ;  /* 0x000000000080781c */ /* 0x000fe4000172e170 */
[----:B------:R-:W-:Y:S01]  /*f2a0*/  FSEL R7, R3, RZ, !P2 ;  /* 0x000000ff03077208 */ /* 0x000fe20005000000 */
        /* <DEDUP_REMOVED lines=10> */
.L_x_1644:
        /* <DEDUP_REMOVED lines=13> */
.L_x_1646:
[----:B------:R-:W-:Y:S05]  /*f420*/  BSYNC.RECONVERGENT B1 ;  /* 0x0000000000017941 */ /* 0x000fea0003800200 */
.L_x_1645:
        /* <DEDUP_REMOVED lines=42> */
.L_x_1643:
[----:B------:R-:W-:Y:S05]  /*f6d0*/  BSYNC.RECONVERGENT B0 ;  /* 0x0000000000007941 */ /* 0x000fea0003800200 */
.L_x_1642:
        /* <DEDUP_REMOVED lines=8> */
[----:B------:R-:W-:-:S04]  /*f760*/  FSETP.GTU.FTZ.AND P3, PT, R2, R49, PT ;  /* 0x000000310200720b */ /* 0x000fc80003f7c000 */
[----:B------:R-:W-:Y:S01]  /*f770*/  FSEL R6, R3, RZ, !P3 ;  /* 0x000000ff03067208 */ /* 0x000fe20005800000 */
[----:B------:R-:W-:Y:S01]  /*f780*/  IMAD.MOV.U32 R3, RZ, RZ, R144 ;  /* 0x000000ffff037224 */ /* 0x000fe200078e0090 */
        /* <DEDUP_REMOVED lines=10> */
.L_x_1649:
        /* <DEDUP_REMOVED lines=13> */
.L_x_1651:
[----:B------:R-:W-:Y:S05]  /*f900*/  BSYNC.RECONVERGENT B1 ;  /* 0x0000000000017941 */ /* 0x000fea0003800200 */
.L_x_1650:
        /* <DEDUP_REMOVED lines=42> */
.L_x_1648:
[----:B------:R-:W-:Y:S05]  /*fbb0*/  BSYNC.RECONVERGENT B0 ;  /* 0x0000000000007941 */ /* 0x000fea0003800200 */
.L_x_1647:
        /* <DEDUP_REMOVED lines=22> */
.L_x_1654:
        /* <DEDUP_REMOVED lines=13> */
.L_x_1656:
[----:B------:R-:W-:Y:S05]  /*fdf0*/  BSYNC.RECONVERGENT B1 ;  /* 0x0000000000017941 */ /* 0x000fea0003800200 */
.L_x_1655:
        /* <DEDUP_REMOVED lines=42> */
.L_x_1653:
[----:B------:R-:W-:Y:S05]  /*100a0*/  BSYNC.RECONVERGENT B0 ;  /* 0x0000000000007941 */ /* 0x000fea0003800200 */
.L_x_1652:
        /* <DEDUP_REMOVED lines=8> */
[----:B------:R-:W-:-:S05]  /*10130*/  FMUL.FTZ R3, R3, R48 ;  /* 0x0000003003037220 */ /* 0x000fca0000410000 */
[----:B------:R-:W-:Y:S01]  /*10140*/  FSEL R4, R3, RZ, !P4 ;  /* 0x000000ff03047208 */ /* 0x000fe20006000000 */
[----:B------:R-:W-:Y:S01]  /*10150*/  IMAD.MOV.U32 R3, RZ, RZ, R144 ;  /* 0x000000ffff037224 */ /* 0x000fe200078e0090 */
        /* <DEDUP_REMOVED lines=10> */
.L_x_1659:
        /* <DEDUP_REMOVED lines=13> */
.L_x_1661:
[----:B------:R-:W-:Y:S05]  /*102d0*/  BSYNC.RECONVERGENT B1 ;  /* 0x0000000000017941 */ /* 0x000fea0003800200 */
.L_x_1660:
        /* <DEDUP_REMOVED lines=42> */
.L_x_1658:
[----:B------:R-:W-:Y:S05]  /*10580*/  BSYNC.RECONVERGENT B0 ;  /* 0x0000000000007941 */ /* 0x000fea0003800200 */
.L_x_1657:
[----:B------:R-:W-:Y:S01]  /*10590*/  I2FP.F32.U32 R2, R3 ;  /* 0x0000000300027245 */ /* 0x000fe20000201000 */
[----:B------:R-:W-:Y:S01]  /*105a0*/  IMAD.U32 R50, R55, 0x10000, RZ ;  /* 0x0001000037327824 */ /* 0x000fe200078e00ff */
[----:B------:R-:W-:Y:S01]  /*105b0*/  ISETP.NE.AND P6, PT, R51, 0x1, PT ;  /* 0x000000013300780c */ /* 0x000fe20003fc5270 */
[----:B------:R-:W-:Y:S01]  /*105c0*/  BSSY.RECONVERGENT B0, `(.L_x_1662) ;  /* 0x000004d000007945 */ /* 0x000fe20003800200 */
[----:B------:R-:W-:Y:S02]  /*105d0*/  HFMA2 R94, -RZ, RZ, 0, 1.1920928955078125e-07 ;  /* 0x00000002ff5e7431 */ /* 0x000fe400000001ff */
[----:B------:R-:W-:Y:S01]  /*105e0*/  FFMA.FTZ R28, R2, R165, 1.1641532182693481445e-10 ;  /* 0x2f000000021c7423 */ /* 0x000fe200000100a5 */
[----:B------:R-:W-:Y:S01]  /*105f0*/  FMUL.FTZ R3, R50, R29 ;  /* 0x0000001d32037220 */ /* 0x000fe20000410000 */
[----:B------:R-:W-:-:S03]  /*10600*/  PRMT R2, R55, 0x7632, R2 ;  /* 0x0000763237027816 */ /* 0x000fc60000000002 */
        /* <DEDUP_REMOVED lines=14> */
.L_x_1664:
        /* <DEDUP_REMOVED lines=15> */
.L_x_1666:
[----:B------:R-:W-:Y:S05]  /*107e0*/  BSYNC.RECONVERGENT B1 ;  /* 0x0000000000017941 */ /* 0x000fea0003800200 */
.L_x_1665:
        /* <DEDUP_REMOVED lines=42> */
.L_x_1663:
[----:B------:R-:W-:Y:S05]  /*10a90*/  BSYNC.RECONVERGENT B0 ;  /* 0x0000000000007941 */ /* 0x000fea0003800200 */
.L_x_1662:
[----:B------:R-:W-:Y:S01]  /*10aa0*/  I2FP.F32.U32 R28, R28 ;  /* 0x0000001c001c7245 */ /* 0x000fe20000201000 */
[----:B------:R-:W-:Y:S01]  /*10ab0*/  IMAD.U32 R2, R2, 0x10000, RZ ;  /* 0x0001000002027824 */ /* 0x000fe200078e00ff */
[----:B------:R-:W-:Y:S02]  /*10ac0*/  F2FP.BF16.F32.PACK_AB R54, R4, R5 ;  /* 0x000000050436723e */ /* 0x000fe400000010ff */
[----:B------:R-:W-:Y:S01]  /*10ad0*/  F2FP.BF16.F32.PACK_AB R53, R6, R7 ;  /* 0x000000070635723e */ /* 0x000fe200000010ff */
[----:B------:R-:W-:Y:S01]  /*10ae0*/  FFMA.FTZ R28, R28, R165, 1.1641532182693481445e-10 ;  /* 0x2f0000001c1c7423 */ /* 0x000fe200000100a5 */
[----:B------:R-:W-:Y:S01]  /*10af0*/  FMUL.FTZ R51, R2, R29 ;  /* 0x0000001d02337220 */ /* 0x000fe20000410000 */
[----:B------:R-:W-:-:S03]  /*10b00*/  F2FP.BF16.F32.PACK_AB R52, R8, R9 ;  /* 0x000000090834723e */ /* 0x000fc600000010ff */
[----:B------:R-:W-:Y:S01]  /*10b10*/  FMUL.FTZ R51, R51, R48 ;  /* 0x0000003033337220 */ /* 0x000fe20000410000 */
[----:B------:R-:W-:-:S04]  /*10b20*/  FSETP.GTU.FTZ.AND P6, PT, R28, R49, PT ;  /* 0x000000311c00720b */ /* 0x000fc80003fdc000 */
[----:B------:R-:W-:Y:S02]  /*10b30*/  FSEL R2, R51, RZ, !P6 ;  /* 0x000000ff33027208 */ /* 0x000fe40007000000 */
[----:B------:R-:W-:Y:S02]  /*10b40*/  PLOP3.LUT P6, PT, P6, PT, PT, 0x8, 0x80 ;  /* 0x000000000080781c */ /* 0x000fe400037ce170 */
[----:B------:R-:W-:-:S11]  /*10b50*/  F2FP.BF16.F32.PACK_AB R55, R2, R3 ;  /* 0x000000030237723e */ /* 0x000fd600000010ff */
.L_x_1626:
[----:B------:R-:W-:Y:S02]  /*10b60*/  SEL R88, RZ, 0x1000000, !P6 ;  /* 0x01000000ff587807 */ /* 0x000fe40007000000 */
        /* <DEDUP_REMOVED lines=8> */
[----:B------:R-:W-:Y:S01]  /*10bf0*/  LOP3.LUT R28, R28, R0, R51, 0xfe, !PT ;  /* 0x000000001c1c7212 */ /* 0x000fe200078efe33 */
[----:B------:R-:W-:Y:S01]  /*10c00*/  VIADD R0, R21, 0x60 ;  /* 0x0000006015007836 */ /* 0x000fe20000000000 */
[----:B------:R-:W-:Y:S02]  /*10c10*/  SEL R91, RZ, 0x1, !P5 ;  /* 0x00000001ff5b7807 */ /* 0x000fe40006800000 */
[----:B------:R-:W-:Y:S01]  /*10c20*/  LOP3.LUT R51, R89, R50, RZ, 0xfc, !PT ;  /* 0x0000003259337212 */ /* 0x000fe200078efcff */
[----:B------:R-:W-:Y:S01]  /*10c30*/  IMAD.WIDE.U32 R88, R10, 0x10, R154 ;  /* 0x000000100a587825 */ /* 0x000fe200078e009a */
[----:B------:R-:W-:-:S02]  /*10c40*/  LOP3.LUT R50, R28, R91, RZ, 0xfc, !PT ;  /* 0x0000005b1c327212 */ /* 0x000fc400078efcff */
[----:B------:R-:W-:Y:S01]  /*10c50*/  LOP3.LUT P6, RZ, R20, 0x4, RZ, 0xc0, !PT ;  /* 0x0000000414ff7812 */ /* 0x000fe200078cc0ff */
[----:B------:R-:W-:Y:S01]  /*10c60*/  IMAD.WIDE.U32 R90, R10, 0x8, R152 ;  /* 0x000000080a5a7825 */ /* 0x000fe200078e0098 */
[----:B------:R-:W-:Y:S03]  /*10c70*/  STG.E.128 desc[UR8][R88.64], R52 ;  /* 0x0000003458007986 */ /* 0x000fe6000c101d08 */
[----:B------:R-:W-:Y:S01]  /*10c80*/  IMAD.WIDE.U32 R92, R0, 0x10, R148 ;  /* 0x00000010005c7825 */ /* 0x000fe200078e0094 */
[----:B------:R0:W-:Y:S04]  /*10c90*/  STG.E.64 desc[UR8][R90.64], R50 ;  /* 0x000000325a007986 */ /* 0x0001e8000c101b08 */
[----:B0-----:R0:W5:Y:S03]  /*10ca0*/  LDG.E.128 R88, desc[UR8][R92.64] ;  /* 0x000000085c587981 */ /* 0x001166000c1e1d00 */
[----:B------:R-:W-:Y:S05]  /*10cb0*/  @!P6 BRA `(.L_x_1667) ;  /* 0x000000280058e947 */ /* 0x000fea0003800000 */
[----:B------:R-:W1:Y:S02]  /*10cc0*/  LDC.64 R50, c[0x0][0x3a0] ;  /* 0x0000e800ff327b82 */ /* 0x000e640000000a00 */
[----:B-1----:R-:W-:-:S05]  /*10cd0*/  IMAD.WIDE.U32 R50, R0, 0x10, R50 ;  /* 0x0000001000327825 */ /* 0x002fca00078e0032 */
[----:B------:R1:W5:Y:S01]  /*10ce0*/  LDG.E.128 R52, desc[UR8][R50.64] ;  /* 0x0000000832347981 */ /* 0x000362000c1e1d00 */
[----:B------:R-:W-:Y:S01]  /*10cf0*/  ISETP.NE.AND P0, PT, R94, 0x1, PT ;  /* 0x000000015e00780c */ /* 0x000fe20003f05270 */
[----:B------:R-:W-:Y:S01]  /*10d00*/  BSSY.RECONVERGENT B0, `(.L_x_1668) ;  /* 0x0000047000007945 */ /* 0x000fe20003800200 */
[----:B------:R-:W-:Y:S02]  /*10d10*/  HFMA2 R28, -RZ, RZ, 0, 1.1920928955078125e-07 ;  /* 0x00000002ff1c7431 */ /* 0x000fe400000001ff */
[----:B0-----:R-:W-:Y:S02]  /*10d20*/  IMAD.MOV.U32 R92, RZ, RZ, R144 ;  /* 0x000000ffff5c7224 */ /* 0x001fe400078e0090 */
[----:B------:R-:W-:-:S07]  /*10d30*/  IMAD.MOV.U32 R97, RZ, RZ, R27 ;  /* 0x000000ffff617224 */ /* 0x000fce00078e001b */
[----:B-1----:R-:W-:Y:S05]  /*10d40*/  @!P0 BRA `(.L_x_1669) ;  /* 0x0000000400088947 */ /* 0x002fea0003800000 */
[----:B------:R-:W-:-:S13]  /*10d50*/  ISETP.NE.AND P0, PT, R94, 0x3, PT ;  /* 0x000000035e00780c */ /* 0x000fda0003f05270 */
[----:B------:R-:W-:Y:S05]  /*10d60*/  @!P0 BRA `(.L_x_1670) ;  /* 0x0000000000208947 */ /* 0x000fea0003800000 */
[----:B------:R-:W-:-:S13]  /*10d70*/  ISETP.NE.AND P0, PT, R94, 0x2, PT ;  /* 0x000000025e00780c */ /* 0x000fda0003f05270 */
[----:B------:R-:W-:Y:S01]  /*10d80*/  @!P0 MOV R28, 0x3 ;  /* 0x00000003001c8802 */ /* 0x000fe20000000f00 */
[----:B------:R-:W-:Y:S01]  /*10d90*/  @!P0 IMAD.MOV.U32 R97, RZ, RZ, R27 ;  /* 0x000000ffff618224 */ /* 0x000fe200078e001b */
[----:B------:R-:W-:Y:S01]  /*10da0*/  @P0 IADD3 R28, PT, PT, R94, 0x1, RZ ;  /* 0x000000015e1c0810 */ /* 0x000fe20007ffe0ff */
[----:B------:R-:W-:Y:S02]  /*10db0*/  @!P0 IMAD.MOV.U32 R92, RZ, RZ, R143 ;  /* 0x000000ffff5c8224 */ /* 0x000fe400078e008f */
[----:B------:R-:W-:Y:S02]  /*10dc0*/  @P0 IMAD.MOV.U32 R97, RZ, RZ, R27 ;  /* 0x000000ffff610224 */ /* 0x000fe400078e001b */
[----:B------:R-:W-:Y:S01]  /*10dd0*/  @P0 IMAD.MOV.U32 R92, RZ, RZ, R146 ;  /* 0x000000ffff5c0224 */ /* 0x000fe200078e0092 */
[----:B------:R-:W-:Y:S06]  /*10de0*/  BRA `(.L_x_1669) ;  /* 0x0000000000e07947 */ /* 0x000fec0003800000 */
.L_x_1670:
        /* <DEDUP_REMOVED lines=13> */
.L_x_1672:
[----:B------:R-:W-:Y:S05]  /*10ec0*/  BSYNC.RECONVERGENT B1 ;  /* 0x0000000000017941 */ /* 0x000fea0003800200 */
.L_x_1671:
        /* <DEDUP_REMOVED lines=41> */
[----:B------:R-:W-:-:S07]  /*11160*/  IMAD.MOV.U32 R92, RZ, RZ, R27 ;  /* 0x000000ffff5c7224 */ /* 0x000fce00078e001b */
.L_x_1669:
[----:B------:R-:W-:Y:S05]  /*11170*/  BSYNC.RECONVERGENT B0 ;  /* 0x0000000000007941 */ /* 0x000fea0003800200 */
.L_x_1668:
[----:B------:R-:W-:Y:S01]  /*11180*/  I2FP.F32.U32 R50, R92 ;  /* 0x0000005c00327245 */ /* 0x000fe20000201000 */
[----:B-----5:R-:W-:Y:S01]  /*11190*/  IMAD.U32 R92, R88, 0x10000, RZ ;  /* 0x00010000585c7824 */ /* 0x020fe200078e00ff */
[----:B------:R-:W-:Y:S01]  /*111a0*/  ISETP.NE.AND P1, PT, R28, 0x1, PT ;  /* 0x000000011c00780c */ /* 0x000fe20003f25270 */
[----:B------:R-:W-:Y:S01]  /*111b0*/  BSSY.RECONVERGENT B0, `(.L_x_1673) ;  /* 0x000004f000007945 */ /* 0x000fe20003800200 */
[----:B------:R-:W-:Y:S01]  /*111c0*/  PRMT R88, R88, 0x7632, R88 ;  /* 0x0000763258587816 */ /* 0x000fe20000000058 */
[----:B------:R-:W-:Y:S01]  /*111d0*/  FFMA.FTZ R50, R50, R165, 1.1641532182693481445e-10 ;  /* 0x2f00000032327423 */ /* 0x000fe200000100a5 */
[----:B------:R-:W-:Y:S01]  /*111e0*/  FMUL.FTZ R27, R92, R29 ;  /* 0x0000001d5c1b7220 */ /* 0x000fe20000410000 */
[----:B------:R-:W-:-:S03]  /*111f0*/  IMAD.MOV.U32 R51, RZ, RZ, R144 ;  /* 0x000000ffff337224 */ /* 0x000fc600078e0090 */
[----:B------:R-:W-:Y:S01]  /*11200*/  FMUL.FTZ R27, R27, R48 ;  /* 0x000000301b1b7220 */ /* 0x000fe20000410000 */
[----:B------:R-:W-:Y:S01]  /*11210*/  FSETP.GTU.FTZ.AND P0, PT, R50, R49, PT ;  /* 0x000000313200720b */ /* 0x000fe20003f1c000 */
[C---:B------:R-:W-:Y:S01]  /*11220*/  IMAD.U32 R50, R52.reuse, 0x10000, RZ ;  /* 0x0001000034327824 */ /* 0x040fe200078e00ff */
[----:B------:R-:W-:Y:S02]  /*11230*/  PRMT R52, R52, 0x7632, R52 ;  /* 0x0000763234347816 */ /* 0x000fe40000000034 */
[----:B------:R-:W-:Y:S02]  /*11240*/  FSEL R27, R27, RZ, !P0 ;  /* 0x000000ff1b1b7208 */ /* 0x000fe40004000000 */
[----:B------:R-:W-:-:S03]  /*11250*/  PLOP3.LUT P0, PT, P0, PT, PT, 0x8, 0x80 ;  /* 0x000000000080781c */ /* 0x000fc6000070e170 */
[----:B------:R-:W-:Y:S01]  /*11260*/  FADD.FTZ R27, R27, R50 ;  /* 0x000000321b1b7221 */ /* 0x000fe20000010000 */
[----:B------:R-:W-:Y:S01]  /*11270*/  HFMA2 R50, -RZ, RZ, 0, 1.1920928955078125e-07 ;  /* 0x00000002ff327431 */ /* 0x000fe200000001ff */
[----:B------:R-:W-:Y:S01]  /*11280*/  P2R R92, PR, RZ, 0x1 ;  /* 0x00000001ff5c7803 */ /* 0x000fe20000000000 */
[----:B------:R-:W-:Y:S07]  /*11290*/  @!P1 BRA `(.L_x_1674) ;  /* 0x0000000400009947 */ /* 0x000fee0003800000 */
        /* <DEDUP_REMOVED lines=8> */
.L_x_1675:
        /* <DEDUP_REMOVED lines=13> */
.L_x_1677:
[----:B------:R-:W-:Y:S05]  /*113f0*/  BSYNC.RECONVERGENT B1 ;  /* 0x0000000000017941 */ /* 0x000fea0003800200 */
.L_x_1676:
        /* <DEDUP_REMOVED lines=40> */
[----:B------:R-:W-:Y:S02]  /*11680*/  IMAD.MOV.U32 R97, RZ, RZ, R50 ;  /* 0x000000ffff617224 */ /* 0x000fe400078e0032 */
[----:B------:R-:W-:-:S07]  /*11690*/  HFMA2 R50, -RZ, RZ, 0, 0 ;  /* 0x00000000ff327431 */ /* 0x000fce00000001ff */
.L_x_1674:
[----:B------:R-:W-:Y:S05]  /*116a0*/  BSYNC.RECONVERGENT B0 ;  /* 0x0000000000007941 */ /* 0x000fea0003800200 */
.L_x_1673:
        /* <DEDUP_REMOVED lines=10> */
[----:B------:R-:W-:Y:S01]  /*11750*/  FSEL R28, R51, RZ, !P0 ;  /* 0x000000ff331c7208 */ /* 0x000fe20004000000 */
[----:B------:R-:W-:Y:S01]  /*11760*/  IMAD.MOV.U32 R51, RZ, RZ, R144 ;  /* 0x000000ffff337224 */ /* 0x000fe200078e0090 */
        /* <DEDUP_REMOVED lines=11> */
.L_x_1680:
        /* <DEDUP_REMOVED lines=13> */
.L_x_1682:
[----:B------:R-:W-:Y:S05]  /*118f0*/  BSYNC.RECONVERGENT B1 ;  /* 0x0000000000017941 */ /* 0x000fea0003800200 */
.L_x_1681:
        /* <DEDUP_REMOVED lines=42> */
.L_x_1679:
[----:B------:R-:W-:Y:S05]  /*11ba0*/  BSYNC.RECONVERGENT B0 ;  /* 0x0000000000007941 */ /* 0x000fea0003800200 */
.L_x_1678:
[----:B------:R-:W-:Y:S01]  /*11bb0*/  I2FP.F32.U32 R50, R51 ;  /* 0x0000003300327245 */ /* 0x000fe20000201000 */
[----:B------:R-:W-:Y:S01]  /*11bc0*/  IMAD.U32 R52, R89, 0x10000, RZ ;  /* 0x0001000059347824 */ /* 0x000fe200078e00ff */
[----:B------:R-:W-:Y:S01]  /*11bd0*/  ISETP.NE.AND P2, PT, R88, 0x1, PT ;  /* 0x000000015800780c */ /* 0x000fe20003f45270 */
[----:B------:R-:W-:Y:S01]  /*11be0*/  IMAD.U32 R93, R53, 0x10000, RZ ;  /* 0x00010000355d7824 */ /* 0x000fe200078e00ff */
[----:B------:R-:W-:Y:S01]  /*11bf0*/  BSSY.RECONVERGENT B0, `(.L_x_1683) ;  /* 0x000004d000007945 */ /* 0x000fe20003800200 */
[----:B------:R-:W-:Y:S01]  /*11c00*/  FFMA.FTZ R50, R50, R165, 1.1641532182693481445e-10 ;  /* 0x2f00000032327423 */ /* 0x000fe200000100a5 */
[----:B------:R-:W-:-:S04]  /*11c10*/  FMUL.FTZ R51, R52, R29 ;  /* 0x0000001d34337220 */ /* 0x000fc80000410000 */
[----:B------:R-:W-:Y:S01]  /*11c20*/  FMUL.FTZ R51, R51, R48 ;  /* 0x0000003033337220 */ /* 0x000fe20000410000 */
[----:B------:R-:W-:-:S04]  /*11c30*/  FSETP.GTU.FTZ.AND P1, PT, R50, R49, PT ;  /* 0x000000313200720b */ /* 0x000fc80003f3c000 */
[----:B------:R-:W-:Y:S02]  /*11c40*/  FSEL R50, R51, RZ, !P1 ;  /* 0x000000ff33327208 */ /* 0x000fe40004800000 */
[----:B------:R-:W-:Y:S01]  /*11c50*/  PRMT R51, R89, 0x7632, R51 ;  /* 0x0000763259337816 */ /* 0x000fe20000000033 */
[----:B------:R-:W-:Y:S01]  /*11c60*/  HFMA2 R89, -RZ, RZ, 0, 1.1920928955078125e-07 ;  /* 0x00000002ff597431 */ /* 0x000fe200000001ff */
[----:B------:R-:W-:Y:S01]  /*11c70*/  PLOP3.LUT P1, PT, P1, PT, PT, 0x8, 0x80 ;  /* 0x000000000080781c */ /* 0x000fe20000f2e170 */
[--C-:B------:R-:W-:Y:S01]  /*11c80*/  FADD.FTZ R50, R50, R93.reuse ;  /* 0x0000005d32327221 */ /* 0x100fe20000010000 */
[----:B------:R-:W-:Y:S01]  /*11c90*/  PRMT R93, R53, 0x7632, R93 ;  /* 0x00007632355d7816 */ /* 0x000fe2000000005d */
        /* <DEDUP_REMOVED lines=10> */
.L_x_1685:
        /* <DEDUP_REMOVED lines=13> */
.L_x_1687:
[----:B------:R-:W-:Y:S05]  /*11e10*/  BSYNC.RECONVERGENT B1 ;  /* 0x0000000000017941 */ /* 0x000fea0003800200 */
.L_x_1686:
        /* <DEDUP_REMOVED lines=42> */
.L_x_1684:
[----:B------:R-:W-:Y:S05]  /*120c0*/  BSYNC.RECONVERGENT B0 ;  /* 0x0000000000007941 */ /* 0x000fea0003800200 */
.L_x_1683:
        /* <DEDUP_REMOVED lines=9> */
[----:B------:R-:W-:Y:S02]  /*12160*/  IMAD.U32 R52, R93, 0x10000, RZ ;  /* 0x000100005d347824 */ /* 0x000fe400078e00ff */
[----:B------:R-:W-:Y:S01]  /*12170*/  HFMA2 R93, -RZ, RZ, 0, 1.1920928955078125e-07 ;  /* 0x00000002ff5d7431 */ /* 0x000fe200000001ff */
        /* <DEDUP_REMOVED lines=12> */
.L_x_1690:
        /* <DEDUP_REMOVED lines=13> */
.L_x_1692:
[----:B------:R-:W-:Y:S05]  /*12310*/  BSYNC.RECONVERGENT B1 ;  /* 0x0000000000017941 */ /* 0x000fea0003800200 */
.L_x_1691:
        /* <DEDUP_REMOVED lines=42> */
.L_x_1689:
[----:B------:R-:W-:Y:S05]  /*125c0*/  BSYNC.RECONVERGENT B0 ;  /* 0x0000000000007941 */ /* 0x000fea0003800200 */
.L_x_1688:
[----:B------:R-:W-:Y:S01]  /*125d0*/  I2FP.F32.U32 R52, R53 ;  /* 0x0000003500347245 */ /* 0x000fe20000201000 */
[----:B------:R-:W-:Y:S01]  /*125e0*/  IMAD.U32 R88, R90, 0x10000, RZ ;  /* 0x000100005a587824 */ /* 0x000fe200078e00ff */
[----:B------:R-:W-:Y:S01]  /*125f0*/  ISETP.NE.AND P4, PT, R93, 0x1, PT ;  /* 0x000000015d00780c */ /* 0x000fe20003f85270 */
[----:B------:R-:W-:Y:S01]  /*12600*/  IMAD.U32 R89, R54, 0x10000, RZ ;  /* 0x0001000036597824 */ /* 0x000fe200078e00ff */
[----:B------:R-:W-:Y:S01]  /*12610*/  BSSY.RECONVERGENT B0, `(.L_x_1693) ;  /* 0x000004d000007945 */ /* 0x000fe20003800200 */
[----:B------:R-:W-:Y:S01]  /*12620*/  FFMA.FTZ R52, R52, R165, 1.1641532182693481445e-10 ;  /* 0x2f00000034347423 */ /* 0x000fe200000100a5 */
[----:B------:R-:W-:Y:S01]  /*12630*/  FMUL.FTZ R53, R88, R29 ;  /* 0x0000001d58357220 */ /* 0x000fe20000410000 */
[----:B------:R-:W-:Y:S02]  /*12640*/  PRMT R90, R90, 0x7632, R90 ;  /* 0x000076325a5a7816 */ /* 0x000fe4000000005a */
[----:B------:R-:W-:Y:S01]  /*12650*/  PRMT R54, R54, 0x7632, R54 ;  /* 0x0000763236367816 */ /* 0x000fe20000000036 */
[----:B------:R-:W-:Y:S01]  /*12660*/  FMUL.FTZ R53, R53, R48 ;  /* 0x0000003035357220 */ /* 0x000fe20000410000 */
[----:B------:R-:W-:-:S04]  /*12670*/  FSETP.GTU.FTZ.AND P3, PT, R52, R49, PT ;  /* 0x000000313400720b */ /* 0x000fc80003f7c000 */
[----:B------:R-:W-:Y:S01]  /*12680*/  FSEL R52, R53, RZ, !P3 ;  /* 0x000000ff35347208 */ /* 0x000fe20005800000 */
[----:B------:R-:W-:Y:S01]  /*12690*/  IMAD.MOV.U32 R53, RZ, RZ, R144 ;  /* 0x000000ffff357224 */ /* 0x000fe200078e0090 */
        /* <DEDUP_REMOVED lines=12> */
.L_x_1695:
        /* <DEDUP_REMOVED lines=13> */
.L_x_1697:
[----:B------:R-:W-:Y:S05]  /*12830*/  BSYNC.RECONVERGENT B1 ;  /* 0x0000000000017941 */ /* 0x000fea0003800200 */
.L_x_1696:
        /* <DEDUP_REMOVED lines=42> */
.L_x_1694:
[----:B------:R-:W-:Y:S05]  /*12ae0*/  BSYNC.RECONVERGENT B0 ;  /* 0x0000000000007941 */ /* 0x000fea0003800200 */
.L_x_1693:
[----:B------:R-:W-:Y:S01]  /*12af0*/  I2FP.F32.U32 R88, R53 ;  /* 0x0000003500587245 */ /* 0x000fe20000201000 */
[----:B------:R-:W-:Y:S01]  /*12b00*/  IMAD.U32 R90, R90, 0x10000, RZ ;  /* 0x000100005a5a7824 */ /* 0x000fe200078e00ff */
[----:B------:R-:W-:Y:S01]  /*12b10*/  ISETP.NE.AND P5, PT, R89, 0x1, PT ;  /* 0x000000015900780c */ /* 0x000fe20003fa5270 */
[----:B------:R-:W-:Y:S01]  /*12b20*/  IMAD.U32 R54, R54, 0x10000, RZ ;  /* 0x0001000036367824 */ /* 0x000fe200078e00ff */
[----:B------:R-:W-:Y:S01]  /*12b30*/  BSSY.RECONVERGENT B0, `(.L_x_1698) ;  /* 0x000004b000007945 */ /* 0x000fe20003800200 */
[----:B------:R-:W-:Y:S01]  /*12b40*/  FFMA.FTZ R88, R88, R165, 1.1641532182693481445e-10 ;  /* 0x2f00000058587423 */ /* 0x000fe200000100a5 */
[----:B------:R-:W-:Y:S01]  /*12b50*/  FMUL.FTZ R53, R90, R29 ;  /* 0x0000001d5a357220 */ /* 0x000fe20000410000 */
[----:B------:R-:W-:-:S03]  /*12b60*/  MOV R90, 0x2 ;  /* 0x00000002005a7802 */ /* 0x000fc60000000f00 */
        /* <DEDUP_REMOVED lines=15> */
.L_x_1700:
        /* <DEDUP_REMOVED lines=13> */
.L_x_1702:
[----:B------:R-:W-:Y:S05]  /*12d30*/  BSYNC.RECONVERGENT B1 ;  /* 0x0000000000017941 */ /* 0x000fea0003800200 */
.L_x_1701:
        /* <DEDUP_REMOVED lines=42> */
.L_x_1699:
[----:B------:R-:W-:Y:S05]  /*12fe0*/  BSYNC.RECONVERGENT B0 ;  /* 0x0000000000007941 */ /* 0x000fea0003800200 */
.L_x_1698:
[----:B------:R-:W-:Y:S01]  /*12ff0*/  I2FP.F32.U32 R54, R54 ;  /* 0x0000003600367245 */ /* 0x000fe20000201000 */
[----:B------:R-:W-:Y:S01]  /*13000*/  IMAD.U32 R88, R91, 0x10000, RZ ;  /* 0x000100005b587824 */ /* 0x000fe200078e00ff */
[----:B------:R-:W-:Y:S01]  /*13010*/  ISETP.NE.AND P6, PT, R90, 0x1, PT ;  /* 0x000000015a00780c */ /* 0x000fe20003fc5270 */
[----:B------:R-:W-:Y:S01]  /*13020*/  IMAD.U32 R93, R55, 0x10000, RZ ;  /* 0x00010000375d7824 */ /* 0x000fe200078e00ff */
[----:B------:R-:W-:Y:S01]  /*13030*/  PRMT R55, R91, 0x7632, R55 ;  /* 0x000076325b377816 */ /* 0x000fe20000000037 */
[----:B------:R-:W-:Y:S01]  /*13040*/  FFMA.FTZ R54, R54, R165, 1.1641532182693481445e-10 ;  /* 0x2f00000036367423 */ /* 0x000fe200000100a5 */
[----:B------:R-:W-:Y:S01]  /*13050*/  FMUL.FTZ R89, R88, R29 ;  /* 0x0000001d58597220 */ /* 0x000fe20000410000 */
[----:B------:R-:W-:Y:S01]  /*13060*/  BSSY.RECONVERGENT B0, `(.L_x_1703) ;  /* 0x000004c000007945 */ /* 0x000fe20003800200 */
[----:B------:R-:W-:Y:S02]  /*13070*/  MOV R102, 0x2 ;  /* 0x0000000200667802 */ /* 0x000fe40000000f00 */
[----:B------:R-:W-:Y:S01]  /*13080*/  FMUL.FTZ R89, R89, R48 ;  /* 0x0000003059597220 */ /* 0x000fe20000410000 */
[----:B------:R-:W-:-:S04]  /*13090*/  FSETP.GTU.FTZ.AND P5, PT, R54, R49, PT ;  /* 0x000000313600720b */ /* 0x000fc80003fbc000 */
[----:B------:R-:W-:Y:S01]  /*130a0*/  FSEL R54, R89, RZ, !P5 ;  /* 0x000000ff59367208 */ /* 0x000fe20006800000 */
[----:B------:R-:W-:Y:S01]  /*130b0*/  IMAD.MOV.U32 R89, RZ, RZ, R144 ;  /* 0x000000ffff597224 */ /* 0x000fe200078e0090 */
[----:B------:R-:W-:-:S03]  /*130c0*/  PLOP3.LUT P5, PT, P5, PT, PT, 0x8, 0x80 ;  /* 0x000000000080781c */ /* 0x000fc60002fae170 */
[--C-:B------:R-:W-:Y:S01]  /*130d0*/  FADD.FTZ R54, R54, R93.reuse ;  /* 0x0000005d36367221 */ /* 0x100fe20000010000 */
[----:B------:R-:W-:Y:S01]  /*130e0*/  PRMT R93, R55, 0x7632, R93 ;  /* 0x00007632375d7816 */ /* 0x000fe2000000005d */
        /* <DEDUP_REMOVED lines=9> */
.L_x_1705:
        /* <DEDUP_REMOVED lines=15> */
.L_x_1707:
[----:B------:R-:W-:Y:S05]  /*13270*/  BSYNC.RECONVERGENT B1 ;  /* 0x0000000000017941 */ /* 0x000fea0003800200 */
.L_x_1706:
        /* <DEDUP_REMOVED lines=42> */
.L_x_1704:
[----:B------:R-:W-:Y:S05]  /*13520*/  BSYNC.RECONVERGENT B0 ;  /* 0x0000000000007941 */ /* 0x000fea0003800200 */
.L_x_1703:
[----:B------:R-:W-:Y:S01]  /*13530*/  I2FP.F32.U32 R88, R89 ;  /* 0x0000005900587245 */ /* 0x000fe20000201000 */
[----:B------:R-:W-:Y:S01]  /*13540*/  IMAD.U32 R90, R55, 0x10000, RZ ;  /* 0x00010000375a7824 */ /* 0x000fe200078e00ff */
[----:B------:R-:W-:-:S03]  /*13550*/  F2FP.BF16.F32.PACK_AB R89, R51, R50 ;  /* 0x000000323359723e */ /* 0x000fc600000010ff */
[----:B------:R-:W-:Y:S01]  /*13560*/  FFMA.FTZ R88, R88, R165, 1.1641532182693481445e-10 ;  /* 0x2f00000058587423 */ /* 0x000fe200000100a5 */
[----:B------:R-:W-:Y:S01]  /*13570*/  FMUL.FTZ R55, R90, R29 ;  /* 0x0000001d5a377220 */ /* 0x000fe20000410000 */
[----:B------:R-:W-:-:S03]  /*13580*/  IMAD.U32 R90, R93, 0x10000, RZ ;  /* 0x000100005d5a7824 */ /* 0x000fc600078e00ff */
[----:B------:R-:W-:Y:S01]  /*13590*/  FMUL.FTZ R55, R55, R48 ;  /* 0x0000003037377220 */ /* 0x000fe20000410000 */
[----:B------:R-:W-:Y:S02]  /*135a0*/  FSETP.GTU.FTZ.AND P6, PT, R88, R49, PT ;  /* 0x000000315800720b */ /* 0x000fe40003fdc000 */
[----:B------:R-:W-:Y:S02]  /*135b0*/  F2FP.BF16.F32.PACK_AB R88, R28, R27 ;  /* 0x0000001b1c58723e */ /* 0x000fe400000010ff */
[----:B------:R-:W-:Y:S02]  /*135c0*/  FSEL R55, R55, RZ, !P6 ;  /* 0x000000ff37377208 */ /* 0x000fe40007000000 */
[----:B------:R-:W-:-:S03]  /*135d0*/  PLOP3.LUT P6, PT, P6, PT, PT, 0x8, 0x80 ;  /* 0x000000000080781c */ /* 0x000fc600037ce170 */
[----:B------:R-:W-:Y:S01]  /*135e0*/  FADD.FTZ R55, R55, R90 ;  /* 0x0000005a37377221 */ /* 0x000fe20000010000 */
[----:B------:R-:W-:-:S04]  /*135f0*/  F2FP.BF16.F32.PACK_AB R90, R53, R52 ;  /* 0x00000034355a723e */ /* 0x000fc800000010ff */
[----:B------:R-:W-:Y:S01]  /*13600*/  F2FP.BF16.F32.PACK_AB R91, R55, R54 ;  /* 0x00000036375b723e */ /* 0x000fe200000010ff */
[----:B------:R-:W-:Y:S06]  /*13610*/  BRA `(.L_x_1708) ;  /* 0x0000002400f87947 */ /* 0x000fec0003800000 */
.L_x_1667:
        /* <DEDUP_REMOVED lines=16> */
.L_x_1711:
        /* <DEDUP_REMOVED lines=13> */
.L_x_1713:
[----:B------:R-:W-:Y:S05]  /*137f0*/  BSYNC.RECONVERGENT B1 ;  /* 0x0000000000017941 */ /* 0x000fea0003800200 */
.L_x_1712:
[----:B0-----:R-:W-:Y:S01]  /*13800*/  IMAD.WIDE.U32 R92, R26, -0x326172a9, RZ ;  /* 0xcd9e8d571a5c7825 */ /* 0x001fe200078e00ff */
        /* <DEDUP_REMOVED lines=41> */
.L_x_1710:
[----:B------:R-:W-:Y:S05]  /*13aa0*/  BSYNC.RECONVERGENT B0 ;  /* 0x0000000000007941 */ /* 0x000fea0003800200 */
.L_x_1709:
[----:B------:R-:W-:Y:S01]  /*13ab0*/  I2FP.F32.U32 R28, R28 ;  /* 0x0000001c001c7245 */ /* 0x000fe20000201000 */
[C---:B-----5:R-:W-:Y:S01]  /*13ac0*/  IMAD.U32 R50, R88.reuse, 0x10000, RZ ;  /* 0x0001000058327824 */ /* 0x060fe200078e00ff */
        /* <DEDUP_REMOVED lines=10> */
[----:B------:R-:W-:Y:S02]  /*13b70*/  FSEL R27, R27, RZ, !P0 ;  /* 0x000000ff1b1b7208 */ /* 0x000fe40004000000 */
[----:B0-----:R-:W-:Y:S01]  /*13b80*/  P2R R92, PR, RZ, 0x4 ;  /* 0x00000004ff5c7803 */ /* 0x001fe20000000000 */
        /* <DEDUP_REMOVED lines=9> */
.L_x_1716:
        /* <DEDUP_REMOVED lines=13> */
.L_x_1718:
[----:B------:R-:W-:Y:S05]  /*13cf0*/  BSYNC.RECONVERGENT B1 ;  /* 0x0000000000017941 */ /* 0x000fea0003800200 */
.L_x_1717:
        /* <DEDUP_REMOVED lines=42> */
.L_x_1715:
[----:B------:R-:W-:Y:S05]  /*13fa0*/  BSYNC.RECONVERGENT B0 ;  /* 0x0000000000007941 */ /* 0x000fea0003800200 */
.L_x_1714:
[----:B------:R-:W-:Y:S01]  /*13fb0*/  I2FP.F32.U32 R28, R28 ;  /* 0x0000001c001c7245 */ /* 0x000fe20000201000 */
[----:B------:R-:W-:Y:S01]  /*13fc0*/  BSSY.RECONVERGENT B0, `(.L_x_1719) ;  /* 0x000004c000007945 */ /* 0x000fe20003800200 */
[----:B------:R-:W-:Y:S01]  /*13fd0*/  ISETP.NE.AND P2, PT, R50, 0x1, PT ;  /* 0x000000013200780c */ /* 0x000fe20003f45270 */
[----:B------:R-:W-:Y:S01]  /*13fe0*/  IMAD.MOV.U32 R54, RZ, RZ, 0x2 ;  /* 0x00000002ff367424 */ /* 0x000fe200078e00ff */
[----:B------:R-:W-:Y:S01]  /*13ff0*/  SHF.L.U32 R88, R88, 0x10, RZ ;  /* 0x0000001058587819 */ /* 0x000fe200000006ff */
[----:B------:R-:W-:-:S04]  /*14000*/  FFMA.FTZ R28, R28, R165, 1.1641532182693481445e-10 ;  /* 0x2f0000001c1c7423 */ /* 0x000fc800000100a5 */
[----:B------:R-:W-:Y:S01]  /*14010*/  FMUL.FTZ R51, R88, R29 ;  /* 0x0000001d58337220 */ /* 0x000fe20000410000 */
[----:B------:R-:W-:-:S03]  /*14020*/  FSETP.GTU.FTZ.AND P1, PT, R28, R49, PT ;  /* 0x000000311c00720b */ /* 0x000fc60003f3c000 */
[----:B------:R-:W-:Y:S01]  /*14030*/  FMUL.FTZ R28, R51, R48 ;  /* 0x00000030331c7220 */ /* 0x000fe20000410000 */
[----:B------:R-:W-:Y:S01]  /*14040*/  PLOP3.LUT P0, PT, P1, PT, PT, 0x8, 0x80 ;  /* 0x000000000080781c */ /* 0x000fe20000f0e170 */
[----:B------:R-:W-:-:S03]  /*14050*/  IMAD.MOV.U32 R51, RZ, RZ, R144 ;  /* 0x000000ffff337224 */ /* 0x000fc600078e0090 */
[----:B------:R-:W-:Y:S01]  /*14060*/  FSEL R28, R28, RZ, !P1 ;  /* 0x000000ff1c1c7208 */ /* 0x000fe20004800000 */
        /* <DEDUP_REMOVED lines=9> */
.L_x_1721:
        /* <DEDUP_REMOVED lines=13> */
.L_x_1723:
[----:B------:R-:W-:Y:S05]  /*141d0*/  BSYNC.RECONVERGENT B1 ;  /* 0x0000000000017941 */ /* 0x000fea0003800200 */
.L_x_1722:
        /* <DEDUP_REMOVED lines=42> */
.L_x_1720:
[----:B------:R-:W-:Y:S05]  /*14480*/  BSYNC.RECONVERGENT B0 ;  /* 0x0000000000007941 */ /* 0x000fea0003800200 */
.L_x_1719:
        /* <DEDUP_REMOVED lines=9> */
[----:B------:R-:W-:Y:S01]  /*14520*/  FMUL.FTZ R50, R51, R48 ;  /* 0x0000003033327220 */ /* 0x000fe20000410000 */
[----:B------:R-:W-:Y:S02]  /*14530*/  PRMT R51, R89, 0x7632, R51 ;  /* 0x0000763259337816 */ /* 0x000fe40000000033 */
        /* <DEDUP_REMOVED lines=11> */
.L_x_1726:
        /* <DEDUP_REMOVED lines=13> */
.L_x_1728:
[----:B------:R-:W-:Y:S05]  /*146c0*/  BSYNC.RECONVERGENT B1 ;  /* 0x0000000000017941 */ /* 0x000fea0003800200 */
.L_x_1727:
        /* <DEDUP_REMOVED lines=42> */
.L_x_1725:
[----:B------:R-:W-:Y:S05]  /*14970*/  BSYNC.RECONVERGENT B0 ;  /* 0x0000000000007941 */ /* 0x000fea0003800200 */
.L_x_1724:
[----:B------:R-:W-:Y:S01]  /*14980*/  ISETP.NE.AND P4, PT, R55, 0x1, PT ;  /* 0x000000013700780c */ /* 0x000fe20003f85270 */
[----:B------:R-:W-:Y:S01]  /*14990*/  IMAD.U32 R54, R51, 0x10000, RZ ;  /* 0x0001000033367824 */ /* 0x000fe200078e00ff */
[----:B------:R-:W-:Y:S01]  /*149a0*/  I2FP.F32.U32 R52, R53 ;  /* 0x0000003500347245 */ /* 0x000fe20000201000 */
[----:B------:R-:W-:Y:S01]  /*149b0*/  BSSY.RECONVERGENT B0, `(.L_x_1729) ;  /* 0x000004a000007945 */ /* 0x000fe20003800200 */
[----:B------:R-:W-:Y:S02]  /*149c0*/  IMAD.MOV.U32 R88, RZ, RZ, 0x2 ;  /* 0x00000002ff587424 */ /* 0x000fe400078e00ff */
[----:B------:R-:W-:Y:S01]  /*149d0*/  FMUL.FTZ R51, R54, R29 ;  /* 0x0000001d36337220 */ /* 0x000fe20000410000 */
[----:B------:R-:W-:Y:S01]  /*149e0*/  MOV R53, R144 ;  /* 0x0000009000357202 */ /* 0x000fe20000000f00 */
[----:B------:R-:W-:Y:S02]  /*149f0*/  FFMA.FTZ R52, R52, R165, 1.1641532182693481445e-10 ;  /* 0x2f00000034347423 */ /* 0x000fe400000100a5 */
[----:B------:R-:W-:-:S03]  /*14a00*/  FMUL.FTZ R51, R51, R48 ;  /* 0x0000003033337220 */ /* 0x000fc60000410000 */
[----:B------:R-:W-:-:S04]  /*14a10*/  FSETP.GTU.FTZ.AND P3, PT, R52, R49, PT ;  /* 0x000000313400720b */ /* 0x000fc80003f7c000 */
[----:B------:R-:W-:Y:S02]  /*14a20*/  PLOP3.LUT P2, PT, P3, PT, PT, 0x8, 0x80 ;  /* 0x000000000080781c */ /* 0x000fe40001f4e170 */
[----:B------:R-:W-:Y:S01]  /*14a30*/  FSEL R51, R51, RZ, !P3 ;  /* 0x000000ff33337208 */ /* 0x000fe20005800000 */
        /* <DEDUP_REMOVED lines=9> */
.L_x_1731:
        /* <DEDUP_REMOVED lines=13> */
.L_x_1733:
[----:B------:R-:W-:Y:S05]  /*14ba0*/  BSYNC.RECONVERGENT B1 ;  /* 0x0000000000017941 */ /* 0x000fea0003800200 */
.L_x_1732:
        /* <DEDUP_REMOVED lines=42> */
.L_x_1730:
[----:B------:R-:W-:Y:S05]  /*14e50*/  BSYNC.RECONVERGENT B0 ;  /* 0x0000000000007941 */ /* 0x000fea0003800200 */
.L_x_1729:
[----:B------:R-:W-:Y:S01]  /*14e60*/  I2FP.F32.U32 R52, R53 ;  /* 0x0000003500347245 */ /* 0x000fe20000201000 */
[----:B------:R-:W-:Y:S01]  /*14e70*/  BSSY.RECONVERGENT B0, `(.L_x_1734) ;  /* 0x000004d000007945 */ /* 0x000fe20003800200 */
[----:B------:R-:W-:Y:S01]  /*14e80*/  SHF.L.U32 R54, R90, 0x10, RZ ;  /* 0x000000105a367819 */ /* 0x000fe200000006ff */
[----:B------:R-:W-:Y:S01]  /*14e90*/  IMAD.MOV.U32 R89, RZ, RZ, 0x2 ;  /* 0x00000002ff597424 */ /* 0x000fe200078e00ff */
[----:B------:R-:W-:Y:S01]  /*14ea0*/  ISETP.NE.AND P4, PT, R88, 0x1, PT ;  /* 0x000000015800780c */ /* 0x000fe20003f85270 */
[----:B------:R-:W-:Y:S01]  /*14eb0*/  FFMA.FTZ R52, R52, R165, 1.1641532182693481445e-10 ;  /* 0x2f00000034347423 */ /* 0x000fe200000100a5 */
[----:B------:R-:W-:Y:S01]  /*14ec0*/  PRMT R90, R90, 0x7632, R90 ;  /* 0x000076325a5a7816 */ /* 0x000fe2000000005a */
        /* <DEDUP_REMOVED lines=15> */
.L_x_1736:
        /* <DEDUP_REMOVED lines=13> */
.L_x_1738:
[----:B------:R-:W-:Y:S05]  /*15090*/  BSYNC.RECONVERGENT B1 ;  /* 0x0000000000017941 */ /* 0x000fea0003800200 */
.L_x_1737:
        /* <DEDUP_REMOVED lines=41> */
[----:B------:R-:W-:-:S07]  /*15330*/  MOV R97, R54 ;  /* 0x0000003600617202 */ /* 0x000fce0000000f00 */
.L_x_1735:
[----:B------:R-:W-:Y:S05]  /*15340*/  BSYNC.RECONVERGENT B0 ;  /* 0x0000000000007941 */ /* 0x000fea0003800200 */
.L_x_1734:
[----:B------:R-:W-:Y:S01]  /*15350*/  I2FP.F32.U32 R54, R53 ;  /* 0x0000003500367245 */ /* 0x000fe20000201000 */
[----:B------:R-:W-:Y:S01]  /*15360*/  IMAD.U32 R90, R90, 0x10000, RZ ;  /* 0x000100005a5a7824 */ /* 0x000fe200078e00ff */
[----:B------:R-:W-:Y:S01]  /*15370*/  ISETP.NE.AND P5, PT, R89, 0x1, PT ;  /* 0x000000015900780c */ /* 0x000fe20003fa5270 */
[----:B------:R-:W-:Y:S01]  /*15380*/  BSSY.RECONVERGENT B0, `(.L_x_1739) ;  /* 0x000004a000007945 */ /* 0x000fe20003800200 */
[----:B------:R-:W-:Y:S02]  /*15390*/  IMAD.MOV.U32 R55, RZ, RZ, R144 ;  /* 0x000000ffff377224 */ /* 0x000fe400078e0090 */
[----:B------:R-:W-:Y:S01]  /*153a0*/  FFMA.FTZ R54, R54, R165, 1.1641532182693481445e-10 ;  /* 0x2f00000036367423 */ /* 0x000fe200000100a5 */
[----:B------:R-:W-:Y:S01]  /*153b0*/  FMUL.FTZ R53, R90, R29 ;  /* 0x0000001d5a357220 */ /* 0x000fe20000410000 */
[----:B------:R-:W-:-:S03]  /*153c0*/  HFMA2 R90, -RZ, RZ, 0, 1.1920928955078125e-07 ;  /* 0x00000002ff5a7431 */ /* 0x000fc600000001ff */
        /* <DEDUP_REMOVED lines=13> */
.L_x_1741:
        /* <DEDUP_REMOVED lines=13> */
.L_x_1743:
[----:B------:R-:W-:Y:S05]  /*15570*/  BSYNC.RECONVERGENT B1 ;  /* 0x0000000000017941 */ /* 0x000fea0003800200 */
.L_x_1742:
        /* <DEDUP_REMOVED lines=42> */
.L_x_1740:
[----:B------:R-:W-:Y:S05]  /*15820*/  BSYNC.RECONVERGENT B0 ;  /* 0x0000000000007941 */ /* 0x000fea0003800200 */
.L_x_1739:
        /* <DEDUP_REMOVED lines=11> */
[----:B------:R-:W-:Y:S02]  /*158e0*/  MOV R89, R144 ;  /* 0x0000009000597202 */ /* 0x000fe40000000f00 */
        /* <DEDUP_REMOVED lines=10> */
.L_x_1746:
[----:B------:R-:W-:Y:S01]  /*15990*/  VIADD R24, R24, 0x1 ;  /* 0x0000000118187836 */ /* 0x000fe20000000000 */
[----:B------:R-:W-:Y:S03]  /*159a0*/  BSSY.RECONVERGENT B1, `(.L_x_1747) ;  /* 0x000000e000017945 */ /* 0x000fe60003800200 */
[C---:B------:R-:W-:Y:S01]  /*159b0*/  IMAD.WIDE.U32 R90, R24.reuse, -0x2daee0ad, RZ ;  /* 0xd2511f53185a7825 */ /* 0x040fe200078e00ff */
[----:B------:R-:W-:-:S13]  /*159c0*/  ISETP.NE.AND P6, PT, R24, RZ, PT ;  /* 0x000000ff1800720c */ /* 0x000fda0003fc5270 */
[----:B------:R-:W-:Y:S05]  /*159d0*/  @P6 BRA `(.L_x_1748) ;  /* 0x0000000000286947 */ /* 0x000fea0003800000 */
[----:B------:R-:W-:Y:S02]  /*159e0*/  IADD3 R23, PT, PT, R23, 0x1, RZ ;  /* 0x0000000117177810 */ /* 0x000fe40007ffe0ff */
[----:B------:R-:W-:Y:S02]  /*159f0*/  P2R R88, PR, RZ, 0x1 ;  /* 0x00000001ff587803 */ /* 0x000fe40000000000 */
[----:B------:R-:W-:-:S13]  /*15a00*/  ISETP.NE.AND P6, PT, R23, RZ, PT ;  /* 0x000000ff1700720c */ /* 0x000fda0003fc5270 */
[----:B------:R-:W-:Y:S02]  /*15a10*/  @!P6 VIADD R26, R26, 0x1 ;  /* 0x000000011a1ae836 */ /* 0x000fe40000000000 */
[----:B------:R-:W-:Y:S02]  /*15a20*/  @!P6 VIADD R89, R22, 0x1 ;  /* 0x000000011659e836 */ /* 0x000fe40000000000 */
[----:B------:R-:W-:Y:S01]  /*15a30*/  @!P6 IMAD.MOV.U32 R23, RZ, RZ, RZ ;  /* 0x000000ffff17e224 */ /* 0x000fe200078e00ff */
[----:B------:R-:W-:-:S13]  /*15a40*/  ISETP.NE.AND P0, PT, R26, RZ, !P6 ;  /* 0x000000ff1a00720c */ /* 0x000fda0007705270 */
[----:B------:R-:W-:Y:S02]  /*15a50*/  @P0 IADD3 R89, PT, PT, R22, RZ, RZ ;  /* 0x000000ff16590210 */ /* 0x000fe40007ffe0ff */
[----:B------:R-:W-:-:S03]  /*15a60*/  ISETP.NE.AND P0, PT, R88, RZ, PT ;  /* 0x000000ff5800720c */ /* 0x000fc60003f05270 */
[----:B------:R-:W-:-:S10]  /*15a70*/  @!P6 IMAD.MOV.U32 R22, RZ, RZ, R89 ;  /* 0x000000ffff16e224 */ /* 0x000fd400078e0059 */
.L_x_1748:
[----:B------:R-:W-:Y:S05]  /*15a80*/  BSYNC.RECONVERGENT B1 ;  /* 0x0000000000017941 */ /* 0x000fea0003800200 */
.L_x_1747:
        /* <DEDUP_REMOVED lines=42> */
.L_x_1745:
[----:B------:R-:W-:Y:S05]  /*15d30*/  BSYNC.RECONVERGENT B0 ;  /* 0x0000000000007941 */ /* 0x000fea0003800200 */
.L_x_1744:
[----:B------:R-:W-:Y:S02]  /*15d40*/  I2FP.F32.U32 R88, R89 ;  /* 0x0000005900587245 */ /* 0x000fe40000201000 */
[----:B------:R-:W-:Y:S02]  /*15d50*/  SHF.L.U32 R90, R55, 0x10, RZ ;  /* 0x00000010375a7819 */ /* 0x000fe400000006ff */
[----:B------:R-:W-:Y:S01]  /*15d60*/  F2FP.BF16.F32.PACK_AB R89, R51, R50 ;  /* 0x000000323359723e */ /* 0x000fe200000010ff */
[----:B------:R-:W-:Y:S02]  /*15d70*/  FFMA.FTZ R88, R88, R165, 1.1641532182693481445e-10 ;  /* 0x2f00000058587423 */ /* 0x000fe400000100a5 */
[----:B------:R-:W-:Y:S01]  /*15d80*/  FMUL.FTZ R55, R90, R29 ;  /* 0x0000001d5a377220 */ /* 0x000fe20000410000 */
[----:B------:R-:W-:Y:S02]  /*15d90*/  F2FP.BF16.F32.PACK_AB R90, R53, R52 ;  /* 0x00000034355a723e */ /* 0x000fe400000010ff */
[----:B------:R-:W-:Y:S01]  /*15da0*/  FSETP.GTU.FTZ.AND P6, PT, R88, R49, PT ;  /* 0x000000315800720b */ /* 0x000fe20003fdc000 */
[----:B------:R-:W-:Y:S01]  /*15db0*/  FMUL.FTZ R55, R55, R48 ;  /* 0x0000003037377220 */ /* 0x000fe20000410000 */
[----:B------:R-:W-:-:S04]  /*15dc0*/  F2FP.BF16.F32.PACK_AB R88, R28, R27 ;  /* 0x0000001b1c58723e */ /* 0x000fc800000010ff */
[----:B------:R-:W-:Y:S02]  /*15dd0*/  FSEL R55, R55, RZ, !P6 ;  /* 0x000000ff37377208 */ /* 0x000fe40007000000 */
[----:B------:R-:W-:Y:S02]  /*15de0*/  PLOP3.LUT P6, PT, P6, PT, PT, 0x8, 0x80 ;  /* 0x000000000080781c */ /* 0x000fe400037ce170 */
[----:B------:R-:W-:-:S11]  /*15df0*/  F2FP.BF16.F32.PACK_AB R91, R55, R54 ;  /* 0x00000036375b723e */ /* 0x000fd600000010ff */
.L_x_1708:
[----:B------:R-:W-:Y:S02]  /*15e00*/  SEL R96, RZ, 0x1000000, !P6 ;  /* 0x01000000ff607807 */ /* 0x000fe40007000000 */
[----:B------:R-:W-:Y:S02]  /*15e10*/  SEL R95, RZ, 0x10000, !P5 ;  /* 0x00010000ff5f7807 */ /* 0x000fe40006800000 */
[----:B------:R-:W-:Y:S02]  /*15e20*/  SEL R98, RZ, 0x100, !P4 ;  /* 0x00000100ff627807 */ /* 0x000fe40006000000 */
[----:B------:R-:W-:Y:S02]  /*15e30*/  ISETP.NE.AND P5, PT, R92, RZ, PT ;  /* 0x000000ff5c00720c */ /* 0x000fe40003fa5270 */
[----:B------:R-:W-:Y:S02]  /*15e40*/  SEL R94, RZ, 0x1000000, !P2 ;  /* 0x01000000ff5e7807 */ /* 0x000fe40005000000 */
[----:B------:R-:W-:-:S02]  /*15e50*/  SEL R93, RZ, 0x10000, !P1 ;  /* 0x00010000ff5d7807 */ /* 0x000fc40004800000 */
[----:B------:R-:W-:Y:S02]  /*15e60*/  SEL R92, RZ, 0x100, !P0 ;  /* 0x00000100ff5c7807 */ /* 0x000fe40004000000 */
[----:B------:R-:W-:Y:S01]  /*15e70*/  LOP3.LUT R98, R98, R96, R95, 0xfe, !PT ;  /* 0x0000006062627212 */ /* 0x000fe200078efe5f */
[----:B------:R-:W-:Y:S01]  /*15e80*/  VIADD R96, R21, 0x80 ;  /* 0x0000008015607836 */ /* 0x000fe20000000000 */
[----:B------:R-:W-:Y:S02]  /*15e90*/  SEL R95, RZ, 0x1, !P3 ;  /* 0x00000001ff5f7807 */ /* 0x000fe40005800000 */
[----:B------:R-:W-:Y:S01]  /*15ea0*/  LOP3.LUT R92, R92, R94, R93, 0xfe, !PT ;  /* 0x0000005e5c5c7212 */ /* 0x000fe200078efe5d */
[----:B------:R-:W-:Y:S01]  /*15eb0*/  IMAD.WIDE.U32 R100, R96, 0x10, R148 ;  /* 0x0000001060647825 */ /* 0x000fe200078e0094 */
[----:B------:R-:W-:Y:S02]  /*15ec0*/  SEL R99, RZ, 0x1, !P5 ;  /* 0x00000001ff637807 */ /* 0x000fe40006800000 */
[----:B------:R-:W-:Y:S01]  /*15ed0*/  LOP3.LUT R93, R98, R95, RZ, 0xfc, !PT ;  /* 0x0000005f625d7212 */ /* 0x000fe200078efcff */
[----:B------:R-:W-:Y:S01]  /*15ee0*/  IMAD.WIDE.U32 R94, R0, 0x10, R154 ;  /* 0x00000010005e7825 */ /* 0x000fe200078e009a */
[----:B------:R-:W-:-:S02]  /*15ef0*/  LOP3.LUT R92, R92, R99, RZ, 0xfc, !PT ;  /* 0x000000635c5c7212 */ /* 0x000fc400078efcff */
[----:B------:R-:W-:Y:S01]  /*15f00*/  LOP3.LUT P6, RZ, R20, 0x4, RZ, 0xc0, !PT ;  /* 0x0000000414ff7812 */ /* 0x000fe200078cc0ff */
[----:B------:R-:W-:Y:S01]  /*15f10*/  IMAD.WIDE.U32 R98, R0, 0x8, R152 ;  /* 0x0000000800627825 */ /* 0x000fe200078e0098 */
[----:B------:R0:W-:Y:S04]  /*15f20*/  STG.E.128 desc[UR8][R94.64], R88 ;  /* 0x000000585e007986 */ /* 0x0001e8000c101d08 */
[----:B------:R1:W-:Y:S04]  /*15f30*/  STG.E.64 desc[UR8][R98.64], R92 ;  /* 0x0000005c62007986 */ /* 0x0003e8000c101b08 */
[----:B0-----:R1:W5:Y:S03]  /*15f40*/  LDG.E.128 R88, desc[UR8][R100.64] ;  /* 0x0000000864587981 */ /* 0x001366000c1e1d00 */
[----:B------:R-:W-:Y:S05]  /*15f50*/  @!P6 BRA `(.L_x_1749) ;  /* 0x000000280064e947 */ /* 0x000fea0003800000 */
[----:B-1----:R-:W0:Y:S02]  /*15f60*/  LDC.64 R92, c[0x0][0x3a0] ;  /* 0x0000e800ff5c7b82 */ /* 0x002e240000000a00 */
        /* <DEDUP_REMOVED lines=12> */
[-C--:B------:R-:W-:Y:S01]  /*16030*/  @!P0 MOV R110, R97.reuse ;  /* 0x00000061006e8202 */ /* 0x080fe20000000f00 */
[----:B------:R-:W-:Y:S01]  /*16040*/  @!P0 IMAD.MOV.U32 R99, RZ, RZ, R143 ;  /* 0x000000ffff638224 */ /* 0x000fe200078e008f */
[----:B------:R-:W-:Y:S01]  /*16050*/  @P0 MOV R110, R97 ;  /* 0x00000061006e0202 */ /* 0x000fe20000000f00 */
[----:B------:R-:W-:Y:S02]  /*16060*/  @P0 VIADD R98, R102, 0x1 ;  /* 0x0000000166620836 */ /* 0x000fe40000000000 */
[----:B------:R-:W-:Y:S01]  /*16070*/  @P0 IMAD.MOV.U32 R99, RZ, RZ, R146 ;  /* 0x000000ffff630224 */ /* 0x000fe200078e0092 */
[----:B------:R-:W-:Y:S06]  /*16080*/  BRA `(.L_x_1751) ;  /* 0x0000000000dc7947 */ /* 0x000fec0003800000 */
.L_x_1752:
        /* <DEDUP_REMOVED lines=13> */
.L_x_1754:
[----:B------:R-:W-:Y:S05]  /*16160*/  BSYNC.RECONVERGENT B1 ;  /* 0x0000000000017941 */ /* 0x000fea0003800200 */
.L_x_1753:
        /* <DEDUP_REMOVED lines=38> */
[----:B------:R-:W-:-:S04]  /*163d0*/  LOP3.LUT R146, R32, R146, R145, 0x96, !PT ;  /* 0x0000009220927212 */ /* 0x000fc800078e9691 */
[----:B------:R-:W-:Y:S01]  /*163e0*/  LOP3.LUT R143, R34, R98, R111, 0x96, !PT ;  /* 0x00000062228f7212 */ /* 0x000fe200078e966f */
[----:B------:R-:W-:-:S07]  /*163f0*/  IMAD.MOV.U32 R98, RZ, RZ, RZ ;  /* 0x000000ffff627224 */ /* 0x000fce00078e00ff */
.L_x_1751:
[----:B------:R-:W-:Y:S05]  /*16400*/  BSYNC.RECONVERGENT B0 ;  /* 0x0000000000007941 */ /* 0x000fea0003800200 */
.L_x_1750:
        /* <DEDUP_REMOVED lines=16> */
[----:B------:R-:W-:Y:S01]  /*16510*/  IMAD.MOV.U32 R100, RZ, RZ, 0x2 ;  /* 0x00000002ff647424 */ /* 0x000fe200078e00ff */
        /* <DEDUP_REMOVED lines=9> */
.L_x_1757:
        /* <DEDUP_REMOVED lines=13> */
.L_x_1759:
[----:B------:R-:W-:Y:S05]  /*16680*/  BSYNC.RECONVERGENT B1 ;  /* 0x0000000000017941 */ /* 0x000fea0003800200 */
.L_x_1758:
        /* <DEDUP_REMOVED lines=42> */
.L_x_1756:
[----:B------:R-:W-:Y:S05]  /*16930*/  BSYNC.RECONVERGENT B0 ;  /* 0x0000000000007941 */ /* 0x000fea0003800200 */
.L_x_1755:
[----:B------:R-:W-:Y:S01]  /*16940*/  I2FP.F32.U32 R98, R99 ;  /* 0x0000006300627245 */ /* 0x000fe20000201000 */
[----:B------:R-:W-:Y:S01]  /*16950*/  IMAD.U32 R88, R88, 0x10000, RZ ;  /* 0x0001000058587824 */ /* 0x000fe200078e00ff */
[----:B------:R-:W-:Y:S01]  /*16960*/  ISETP.NE.AND P1, PT, R100, 0x1, PT ;  /* 0x000000016400780c */ /* 0x000fe20003f25270 */
[----:B------:R-:W-:Y:S01]  /*16970*/  BSSY.RECONVERGENT B0, `(.L_x_1760) ;  /* 0x000004d000007945 */ /* 0x000fe20003800200 */
[----:B------:R-:W-:Y:S01]  /*16980*/  SHF.L.U32 R101, R92, 0x10, RZ ;  /* 0x000000105c657819 */ /* 0x000fe200000006ff */
[----:B------:R-:W-:Y:S01]  /*16990*/  FFMA.FTZ R98, R98, R165, 1.1641532182693481445e-10 ;  /* 0x2f00000062627423 */ /* 0x000fe200000100a5 */
[----:B------:R-:W-:Y:S01]  /*169a0*/  FMUL.FTZ R99, R88, R29 ;  /* 0x0000001d58637220 */ /* 0x000fe20000410000 */
[----:B------:R-:W-:Y:S02]  /*169b0*/  IMAD.MOV.U32 R102, RZ, RZ, 0x2 ;  /* 0x00000002ff667424 */ /* 0x000fe400078e00ff */
[----:B------:R-:W-:Y:S02]  /*169c0*/  IMAD.MOV.U32 R92, RZ, RZ, R144 ;  /* 0x000000ffff5c7224 */ /* 0x000fe400078e0090 */
[----:B------:R-:W-:Y:S01]  /*169d0*/  FMUL.FTZ R99, R99, R48 ;  /* 0x0000003063637220 */ /* 0x000fe20000410000 */
[----:B------:R-:W-:-:S04]  /*169e0*/  FSETP.GTU.FTZ.AND P0, PT, R98, R49, PT ;  /* 0x000000316200720b */ /* 0x000fc80003f1c000 */
        /* <DEDUP_REMOVED lines=13> */
.L_x_1762:
        /* <DEDUP_REMOVED lines=13> */
.L_x_1764:
[----:B------:R-:W-:Y:S05]  /*16b90*/  BSYNC.RECONVERGENT B1 ;  /* 0x0000000000017941 */ /* 0x000fea0003800200 */
.L_x_1763:
        /* <DEDUP_REMOVED lines=42> */
.L_x_1761:
[----:B------:R-:W-:Y:S05]  /*16e40*/  BSYNC.RECONVERGENT B0 ;  /* 0x0000000000007941 */ /* 0x000fea0003800200 */
.L_x_1760:
[----:B------:R-:W-:Y:S01]  /*16e50*/  I2FP.F32.U32 R92, R92 ;  /* 0x0000005c005c7245 */ /* 0x000fe20000201000 */
[----:B------:R-:W-:Y:S01]  /*16e60*/  IMAD.U32 R101, R93, 0x10000, RZ ;  /* 0x000100005d657824 */ /* 0x000fe200078e00ff */
[C---:B------:R-:W-:Y:S01]  /*16e70*/  SHF.L.U32 R100, R89.reuse, 0x10, RZ ;  /* 0x0000001059647819 */ /* 0x040fe200000006ff */
[----:B------:R-:W-:Y:S01]  /*16e80*/  BSSY.RECONVERGENT B0, `(.L_x_1765) ;  /* 0x000004f000007945 */ /* 0x000fe20003800200 */
[----:B------:R-:W-:Y:S01]  /*16e90*/  ISETP.NE.AND P2, PT, R102, 0x1, PT ;  /* 0x000000016600780c */ /* 0x000fe20003f45270 */
[----:B------:R-:W-:Y:S01]  /*16ea0*/  FFMA.FTZ R92, R92, R165, 1.1641532182693481445e-10 ;  /* 0x2f0000005c5c7423 */ /* 0x000fe200000100a5 */
[----:B------:R-:W-:Y:S01]  /*16eb0*/  PRMT R89, R89, 0x7632, R89 ;  /* 0x0000763259597816 */ /* 0x000fe20000000059 */
[----:B------:R-:W-:Y:S01]  /*16ec0*/  FMUL.FTZ R99, R100, R29 ;  /* 0x0000001d64637220 */ /* 0x000fe20000410000 */
[----:B------:R-:W-:Y:S01]  /*16ed0*/  PRMT R93, R93, 0x7632, R93 ;  /* 0x000076325d5d7816 */ /* 0x000fe2000000005d */
[----:B------:R-:W-:Y:S01]  /*16ee0*/  IMAD.MOV.U32 R103, RZ, RZ, 0x2 ;  /* 0x00000002ff677424 */ /* 0x000fe200078e00ff */
[----:B------:R-:W-:Y:S01]  /*16ef0*/  FSETP.GTU.FTZ.AND P1, PT, R92, R49, PT ;  /* 0x000000315c00720b */ /* 0x000fe20003f3c000 */
[----:B------:R-:W-:-:S05]  /*16f00*/  FMUL.FTZ R99, R99, R48 ;  /* 0x0000003063637220 */ /* 0x000fca0000410000 */
        /* <DEDUP_REMOVED lines=14> */
.L_x_1767:
        /* <DEDUP_REMOVED lines=13> */
.L_x_1769:
[----:B------:R-:W-:Y:S05]  /*170c0*/  BSYNC.RECONVERGENT B1 ;  /* 0x0000000000017941 */ /* 0x000fea0003800200 */
.L_x_1768:
        /* <DEDUP_REMOVED lines=42> */
.L_x_1766:
[----:B------:R-:W-:Y:S05]  /*17370*/  BSYNC.RECONVERGENT B0 ;  /* 0x0000000000007941 */ /* 0x000fea0003800200 */
.L_x_1765:
        /* <DEDUP_REMOVED lines=9> */
[----:B------:R-:W-:Y:S02]  /*17410*/  IMAD.U32 R100, R93, 0x10000, RZ ;  /* 0x000100005d647824 */ /* 0x000fe400078e00ff */
[----:B------:R-:W-:Y:S01]  /*17420*/  IMAD.MOV.U32 R93, RZ, RZ, R144 ;  /* 0x000000ffff5d7224 */ /* 0x000fe200078e0090 */
        /* <DEDUP_REMOVED lines=13> */
.L_x_1772:
        /* <DEDUP_REMOVED lines=13> */
.L_x_1774:
[----:B------:R-:W-:Y:S05]  /*175d0*/  BSYNC.RECONVERGENT B1 ;  /* 0x0000000000017941 */ /* 0x000fea0003800200 */
.L_x_1773:
        /* <DEDUP_REMOVED lines=41> */
[----:B------:R-:W-:-:S07]  /*17870*/  MOV R110, R102 ;  /* 0x00000066006e7202 */ /* 0x000fce0000000f00 */
.L_x_1771:
[----:B------:R-:W-:Y:S05]  /*17880*/  BSYNC.RECONVERGENT B0 ;  /* 0x0000000000007941 */ /* 0x000fea0003800200 */
.L_x_1770:
[----:B------:R-:W-:Y:S01]  /*17890*/  I2FP.F32.U32 R102, R93 ;  /* 0x0000005d00667245 */ /* 0x000fe20000201000 */
[----:B------:R-:W-:Y:S01]  /*178a0*/  IMAD.U32 R104, R90, 0x10000, RZ ;  /* 0x000100005a687824 */ /* 0x000fe200078e00ff */
        /* <DEDUP_REMOVED lines=24> */
.L_x_1777:
        /* <DEDUP_REMOVED lines=13> */
.L_x_1779:
[----:B------:R-:W-:Y:S05]  /*17b00*/  BSYNC.RECONVERGENT B1 ;  /* 0x0000000000017941 */ /* 0x000fea0003800200 */
.L_x_1778:
        /* <DEDUP_REMOVED lines=42> */
.L_x_1776:
[----:B------:R-:W-:Y:S05]  /*17db0*/  BSYNC.RECONVERGENT B0 ;  /* 0x0000000000007941 */ /* 0x000fea0003800200 */
.L_x_1775:
        /* <DEDUP_REMOVED lines=23> */
.L_x_1782:
        /* <DEDUP_REMOVED lines=13> */
.L_x_1784:
[----:B------:R-:W-:Y:S05]  /*18000*/  BSYNC.RECONVERGENT B1 ;  /* 0x0000000000017941 */ /* 0x000fea0003800200 */
.L_x_1783:
        /* <DEDUP_REMOVED lines=42> */
.L_x_1781:
[----:B------:R-:W-:Y:S05]  /*182b0*/  BSYNC.RECONVERGENT B0 ;  /* 0x0000000000007941 */ /* 0x000fea0003800200 */
.L_x_1780:
        /* <DEDUP_REMOVED lines=8> */
[C---:B------:R-:W-:Y:S01]  /*18340*/  IMAD.U32 R94, R95.reuse, 0x10000, RZ ;  /* 0x000100005f5e7824 */ /* 0x040fe200078e00ff */
[----:B------:R-:W-:Y:S02]  /*18350*/  PRMT R111, R95, 0x7632, R111 ;  /* 0x000076325f6f7816 */ /* 0x000fe4000000006f */
[----:B------:R-:W-:Y:S01]  /*18360*/  FMUL.FTZ R103, R103, R48 ;  /* 0x0000003067677220 */ /* 0x000fe20000410000 */
[----:B------:R-:W-:-:S02]  /*18370*/  FSETP.GTU.FTZ.AND P5, PT, R90, R49, PT ;  /* 0x000000315a00720b */ /* 0x000fc40003fbc000 */
[----:B------:R-:W-:Y:S02]  /*18380*/  MOV R91, R144 ;  /* 0x00000090005b7202 */ /* 0x000fe40000000f00 */
        /* <DEDUP_REMOVED lines=12> */
.L_x_1787:
        /* <DEDUP_REMOVED lines=15> */
.L_x_1789:
[----:B------:R-:W-:Y:S05]  /*18540*/  BSYNC.RECONVERGENT B1 ;  /* 0x0000000000017941 */ /* 0x000fea0003800200 */
.L_x_1788:
        /* <DEDUP_REMOVED lines=42> */
.L_x_1786:
[----:B------:R-:W-:Y:S05]  /*187f0*/  BSYNC.RECONVERGENT B0 ;  /* 0x0000000000007941 */ /* 0x000fea0003800200 */
.L_x_1785:
[----:B------:R-:W-:Y:S02]  /*18800*/  I2FP.F32.U32 R90, R91 ;  /* 0x0000005b005a7245 */ /* 0x000fe40000201000 */
[----:B------:R-:W-:Y:S02]  /*18810*/  SHF.L.U32 R104, R104, 0x10, RZ ;  /* 0x0000001068687819 */ /* 0x000fe400000006ff */
[----:B------:R-:W-:Y:S01]  /*18820*/  F2FP.BF16.F32.PACK_AB R89, R89, R92 ;  /* 0x0000005c5959723e */ /* 0x000fe200000010ff */
[----:B------:R-:W-:Y:S01]  /*18830*/  FFMA.FTZ R90, R90, R165, 1.1641532182693481445e-10 ;  /* 0x2f0000005a5a7423 */ /* 0x000fe200000100a5 */
[----:B------:R-:W-:Y:S01]  /*18840*/  F2FP.BF16.F32.PACK_AB R88, R88, R97 ;  /* 0x000000615858723e */ /* 0x000fe200000010ff */
[----:B------:R-:W-:Y:S01]  /*18850*/  FMUL.FTZ R91, R104, R29 ;  /* 0x0000001d685b7220 */ /* 0x000fe20000410000 */
[----:B------:R-:W-:Y:S02]  /*18860*/  IMAD.U32 R104, R111, 0x10000, RZ ;  /* 0x000100006f687824 */ /* 0x000fe400078e00ff */
        /* <DEDUP_REMOVED lines=8> */
.L_x_1749:
[----:B------:R-:W-:Y:S01]  /*188f0*/  ISETP.NE.AND P0, PT, R102, 0x1, PT ;  /* 0x000000016600780c */ /* 0x000fe20003f05270 */
[----:B------:R-:W-:Y:S01]  /*18900*/  BSSY.RECONVERGENT B0, `(.L_x_1791) ;  /* 0x0000046000007945 */ /* 0x000fe20003800200 */
[----:B------:R-:W-:Y:S01]  /*18910*/  IMAD.MOV.U32 R95, RZ, RZ, 0x2 ;  /* 0x00000002ff5f7424 */ /* 0x000fe200078e00ff */
[----:B-1----:R-:W-:Y:S01]  /*18920*/  MOV R92, R144 ;  /* 0x00000090005c7202 */ /* 0x002fe20000000f00 */
        /* <DEDUP_REMOVED lines=12> */
.L_x_1793:
        /* <DEDUP_REMOVED lines=13> */
.L_x_1795:
[----:B------:R-:W-:Y:S05]  /*18ac0*/  BSYNC.RECONVERGENT B1 ;  /* 0x0000000000017941 */ /* 0x000fea0003800200 */
.L_x_1794:
        /* <DEDUP_REMOVED lines=41> */
.L_x_1792:
[----:B------:R-:W-:Y:S05]  /*18d60*/  BSYNC.RECONVERGENT B0 ;  /* 0x0000000000007941 */ /* 0x000fea0003800200 */
.L_x_1791:
        /* <DEDUP_REMOVED lines=9> */
[----:B------:R-:W-:Y:S01]  /*18e00*/  FMUL.FTZ R92, R93, R48 ;  /* 0x000000305d5c7220 */ /* 0x000fe20000410000 */
[----:B------:R-:W-:Y:S02]  /*18e10*/  IMAD.MOV.U32 R93, RZ, RZ, R144 ;  /* 0x000000ffff5d7224 */ /* 0x000fe400078e0090 */
[----:B------:R-:W-:Y:S02]  /*18e20*/  PLOP3.LUT P2, PT, P0, PT, PT, 0x8, 0x80 ;  /* 0x000000000080781c */ /* 0x000fe4000074e170 */
[----:B------:R-:W-:Y:S02]  /*18e30*/  FSEL R92, R92, RZ, !P0 ;  /* 0x000000ff5c5c7208 */ /* 0x000fe40004000000 */
[----:B------:R-:W-:-:S03]  /*18e40*/  P2R R105, PR, RZ, 0x4 ;  /* 0x00000004ff697803 */ /* 0x000fc60000000000 */
        /* <DEDUP_REMOVED lines=10> */
.L_x_1798:
        /* <DEDUP_REMOVED lines=13> */
.L_x_1800:
[----:B------:R-:W-:Y:S05]  /*18fc0*/  BSYNC.RECONVERGENT B1 ;  /* 0x0000000000017941 */ /* 0x000fea0003800200 */
.L_x_1799:
        /* <DEDUP_REMOVED lines=42> */
.L_x_1797:
[----:B------:R-:W-:Y:S05]  /*19270*/  BSYNC.RECONVERGENT B0 ;  /* 0x0000000000007941 */ /* 0x000fea0003800200 */
.L_x_1796:
        /* <DEDUP_REMOVED lines=22> */
.L_x_1803:
        /* <DEDUP_REMOVED lines=13> */
.L_x_1805:
[----:B------:R-:W-:Y:S05]  /*194b0*/  BSYNC.RECONVERGENT B1 ;  /* 0x0000000000017941 */ /* 0x000fea0003800200 */
.L_x_1804:
        /* <DEDUP_REMOVED lines=42> */
.L_x_1802:
[----:B------:R-:W-:Y:S05]  /*19760*/  BSYNC.RECONVERGENT B0 ;  /* 0x0000000000007941 */ /* 0x000fea0003800200 */
.L_x_1801:
[----:B------:R-:W-:Y:S01]  /*19770*/  I2FP.F32.U32 R94, R93 ;  /* 0x0000005d005e7245 */ /* 0x000fe20000201000 */
[----:B------:R-:W-:Y:S01]  /*19780*/  IMAD.U32 R100, R89, 0x10000, RZ ;  /* 0x0001000059647824 */ /* 0x000fe200078e00ff */
[----:B------:R-:W-:Y:S01]  /*19790*/  ISETP.NE.AND P3, PT, R101, 0x1, PT ;  /* 0x000000016500780c */ /* 0x000fe20003f65270 */
[----:B------:R-:W-:Y:S01]  /*197a0*/  BSSY.RECONVERGENT B0, `(.L_x_1806) ;  /* 0x000004c000007945 */ /* 0x000fe20003800200 */
[----:B------:R-:W-:Y:S02]  /*197b0*/  HFMA2 R102, -RZ, RZ, 0, 1.1920928955078125e-07 ;  /* 0x00000002ff667431 */ /* 0x000fe400000001ff */
[----:B------:R-:W-:Y:S01]  /*197c0*/  FFMA.FTZ R94, R94, R165, 1.1641532182693481445e-10 ;  /* 0x2f0000005e5e7423 */ /* 0x000fe200000100a5 */
[----:B------:R-:W-:Y:S01]  /*197d0*/  FMUL.FTZ R93, R100, R29 ;  /* 0x0000001d645d7220 */ /* 0x000fe20000410000 */
[----:B------:R-:W-:Y:S01]  /*197e0*/  PRMT R89, R89, 0x7632, R89 ;  /* 0x0000763259597816 */ /* 0x000fe20000000059 */
[----:B------:R-:W-:Y:S02]  /*197f0*/  IMAD.MOV.U32 R95, RZ, RZ, R144 ;  /* 0x000000ffff5f7224 */ /* 0x000fe400078e0090 */
        /* <DEDUP_REMOVED lines=14> */
.L_x_1808:
        /* <DEDUP_REMOVED lines=13> */
.L_x_1810:
[----:B------:R-:W-:Y:S05]  /*199b0*/  BSYNC.RECONVERGENT B1 ;  /* 0x0000000000017941 */ /* 0x000fea0003800200 */
.L_x_1809:
        /* <DEDUP_REMOVED lines=42> */
.L_x_1807:
[----:B------:R-:W-:Y:S05]  /*19c60*/  BSYNC.RECONVERGENT B0 ;  /* 0x0000000000007941 */ /* 0x000fea0003800200 */
.L_x_1806:
        /* <DEDUP_REMOVED lines=22> */
.L_x_1813:
        /* <DEDUP_REMOVED lines=13> */
.L_x_1815:
[----:B------:R-:W-:Y:S05]  /*19ea0*/  BSYNC.RECONVERGENT B1 ;  /* 0x0000000000017941 */ /* 0x000fea0003800200 */
.L_x_1814:
        /* <DEDUP_REMOVED lines=42> */
.L_x_1812:
[----:B------:R-:W-:Y:S05]  /*1a150*/  BSYNC.RECONVERGENT B0 ;  /* 0x0000000000007941 */ /* 0x000fea0003800200 */
.L_x_1811:
        /* <DEDUP_REMOVED lines=22> */
.L_x_1818:
        /* <DEDUP_REMOVED lines=13> */
.L_x_1820:
[----:B------:R-:W-:Y:S05]  /*1a390*/  BSYNC.RECONVERGENT B1 ;  /* 0x0000000000017941 */ /* 0x000fea0003800200 */
.L_x_1819:
        /* <DEDUP_REMOVED lines=42> */
.L_x_1817:
[----:B------:R-:W-:Y:S05]  /*1a640*/  BSYNC.RECONVERGENT B0 ;  /* 0x0000000000007941 */ /* 0x000fea0003800200 */
.L_x_1816:
        /* <DEDUP_REMOVED lines=21> */
.L_x_1823:
        /* <DEDUP_REMOVED lines=13> */
.L_x_1825:
[----:B------:R-:W-:Y:S05]  /*1a870*/  BSYNC.RECONVERGENT B1 ;  /* 0x0000000000017941 */ /* 0x000fea0003800200 */
.L_x_1824:
        /* <DEDUP_REMOVED lines=42> */
.L_x_1822:
[----:B------:R-:W-:Y:S05]  /*1ab20*/  BSYNC.RECONVERGENT B0 ;  /* 0x0000000000007941 */ /* 0x000fea0003800200 */
.L_x_1821:
        /* <DEDUP_REMOVED lines=22> */
.L_x_1828:
        /* <DEDUP_REMOVED lines=15> */
.L_x_1830:
[----:B------:R-:W-:Y:S05]  /*1ad80*/  BSYNC.RECONVERGENT B1 ;  /* 0x0000000000017941 */ /* 0x000fea0003800200 */
.L_x_1829:
        /* <DEDUP_REMOVED lines=42> */
.L_x_1827:
[----:B------:R-:W-:Y:S05]  /*1b030*/  BSYNC.RECONVERGENT B0 ;  /* 0x0000000000007941 */ /* 0x000fea0003800200 */
.L_x_1826:
        /* <DEDUP_REMOVED lines=12> */
.L_x_1790:
        /* <DEDUP_REMOVED lines=13> */
[----:B------:R-:W-:Y:S01]  /*1b1d0*/  IMAD.WIDE.U32 R94, R96, 0x10, R154 ;  /* 0x00000010605e7825 */ /* 0x000fe200078e009a */
[----:B------:R-:W-:Y:S02]  /*1b1e0*/  LOP3.LUT R92, R92, R107, RZ, 0xfc, !PT ;  /* 0x0000006b5c5c7212 */ /* 0x000fe400078efcff */
[----:B------:R-:W-:Y:S01]  /*1b1f0*/  LOP3.LUT P6, RZ, R20, 0x4, RZ, 0xc0, !PT ;  /* 0x0000000414ff7812 */ /* 0x000fe200078cc0ff */
[----:B------:R-:W-:Y:S01]  /*1b200*/  IMAD.WIDE.U32 R106, R96, 0x8, R152 ;  /* 0x00000008606a7825 */ /* 0x000fe200078e0098 */
[----:B------:R0:W-:Y:S03]  /*1b210*/  STG.E.128 desc[UR8][R94.64], R88 ;  /* 0x000000585e007986 */ /* 0x0001e6000c101d08 */
[----:B------:R-:W-:Y:S01]  /*1b220*/  IMAD.WIDE.U32 R108, R105, 0x10, R148 ;  /* 0x00000010696c7825 */ /* 0x000fe200078e0094 */
        /* <DEDUP_REMOVED lines=22> */
.L_x_1834:
        /* <DEDUP_REMOVED lines=13> */
.L_x_1836:
[----:B------:R-:W-:Y:S05]  /*1b460*/  BSYNC.RECONVERGENT B1 ;  /* 0x0000000000017941 */ /* 0x000fea0003800200 */
.L_x_1835:
        /* <DEDUP_REMOVED lines=42> */
.L_x_1833:
[----:B------:R-:W-:Y:S05]  /*1b710*/  BSYNC.RECONVERGENT B0 ;  /* 0x0000000000007941 */ /* 0x000fea0003800200 */
.L_x_1832:
[----:B------:R-:W-:Y:S01]  /*1b720*/  I2FP.F32.U32 R106, R106 ;  /* 0x0000006a006a7245 */ /* 0x000fe20000201000 */
[----:B-----5:R-:W-:Y:S01]  /*1b730*/  IMAD.U32 R108, R88, 0x10000, RZ ;  /* 0x00010000586c7824 */ /* 0x020fe200078e00ff */
[----:B------:R-:W-:Y:S01]  /*1b740*/  ISETP.NE.AND P1, PT, R107, 0x1, PT ;  /* 0x000000016b00780c */ /* 0x000fe20003f25270 */
[----:B------:R-:W-:Y:S01]  /*1b750*/  BSSY.RECONVERGENT B0, `(.L_x_1837) ;  /* 0x0000050000007945 */ /* 0x000fe20003800200 */
[----:B------:R-:W-:Y:S01]  /*1b760*/  SHF.L.U32 R111, R92, 0x10, RZ ;  /* 0x000000105c6f7819 */ /* 0x000fe200000006ff */
[----:B------:R-:W-:Y:S01]  /*1b770*/  FFMA.FTZ R106, R106, R165, 1.1641532182693481445e-10 ;  /* 0x2f0000006a6a7423 */ /* 0x000fe200000100a5 */
[----:B------:R-:W-:Y:S01]  /*1b780*/  FMUL.FTZ R109, R108, R29 ;  /* 0x0000001d6c6d7220 */ /* 0x000fe20000410000 */
[----:B------:R-:W-:Y:S01]  /*1b790*/  PRMT R88, R88, 0x7632, R88 ;  /* 0x0000763258587816 */ /* 0x000fe20000000058 */
[----:B------:R-:W-:Y:S01]  /*1b7a0*/  IMAD.MOV.U32 R110, RZ, RZ, 0x2 ;  /* 0x00000002ff6e7424 */ /* 0x000fe200078e00ff */
[----:B------:R-:W-:Y:S01]  /*1b7b0*/  PRMT R92, R92, 0x7632, R92 ;  /* 0x000076325c5c7816 */ /* 0x000fe2000000005c */
[----:B------:R-:W-:Y:S01]  /*1b7c0*/  FMUL.FTZ R109, R109, R48 ;  /* 0x000000306d6d7220 */ /* 0x000fe20000410000 */
[----:B------:R-:W-:-:S04]  /*1b7d0*/  FSETP.GTU.FTZ.AND P0, PT, R106, R49, PT ;  /* 0x000000316a00720b */ /* 0x000fc80003f1c000 */
[----:B------:R-:W-:Y:S01]  /*1b7e0*/  FSEL R106, R109, RZ, !P0 ;  /* 0x000000ff6d6a7208 */ /* 0x000fe20004000000 */
[----:B------:R-:W-:Y:S01]  /*1b7f0*/  IMAD.MOV.U32 R109, RZ, RZ, R144 ;  /* 0x000000ffff6d7224 */ /* 0x000fe200078e0090 */
[----:B------:R-:W-:-:S03]  /*1b800*/  PLOP3.LUT P0, PT, P0, PT, PT, 0x8, 0x80 ;  /* 0x000000000080781c */ /* 0x000fc6000070e170 */
[----:B------:R-:W-:Y:S01]  /*1b810*/  FADD.FTZ R106, R106, R111 ;  /* 0x0000006f6a6a7221 */ /* 0x000fe20000010000 */
[----:B------:R-:W-:Y:S01]  /*1b820*/  P2R R114, PR, RZ, 0x1 ;  /* 0x00000001ff727803 */ /* 0x000fe20000000000 */
        /* <DEDUP_REMOVED lines=9> */
.L_x_1839:
        /* <DEDUP_REMOVED lines=13> */
.L_x_1841:
[----:B------:R-:W-:Y:S05]  /*1b990*/  BSYNC.RECONVERGENT B1 ;  /* 0x0000000000017941 */ /* 0x000fea0003800200 */
.L_x_1840:
        /* <DEDUP_REMOVED lines=41> */
[----:B------:R-:W-:Y:S01]  /*1bc30*/  MOV R109, R115 ;  /* 0x00000073006d7202 */ /* 0x000fe20000000f00 */
[----:B------:R-:W-:-:S07]  /*1bc40*/  IMAD.MOV.U32 R115, RZ, RZ, R108 ;  /* 0x000000ffff737224 */ /* 0x000fce00078e006c */
.L_x_1838:
[----:B------:R-:W-:Y:S05]  /*1bc50*/  BSYNC.RECONVERGENT B0 ;  /* 0x0000000000007941 */ /* 0x000fea0003800200 */
.L_x_1837:
        /* <DEDUP_REMOVED lines=24> */
.L_x_1844:
        /* <DEDUP_REMOVED lines=13> */
.L_x_1846:
[----:B------:R-:W-:Y:S05]  /*1beb0*/  BSYNC.RECONVERGENT B1 ;  /* 0x0000000000017941 */ /* 0x000fea0003800200 */
.L_x_1845:
        /* <DEDUP_REMOVED lines=43> */
.L_x_1843:
[----:B------:R-:W-:Y:S05]  /*1c170*/  BSYNC.RECONVERGENT B0 ;  /* 0x0000000000007941 */ /* 0x000fea0003800200 */
.L_x_1842:
[----:B------:R-:W-:Y:S01]  /*1c180*/  I2FP.F32.U32 R92, R92 ;  /* 0x0000005c005c7245 */ /* 0x000fe20000201000 */
[----:B------:R-:W-:Y:S01]  /*1c190*/  IMAD.U32 R108, R89, 0x10000, RZ ;  /* 0x00010000596c7824 */ /* 0x000fe200078e00ff */
[----:B------:R-:W-:Y:S01]  /*1c1a0*/  ISETP.NE.AND P2, PT, R112, 0x1, PT ;  /* 0x000000017000780c */ /* 0x000fe20003f45270 */
[----:B------:R-:W-:Y:S01]  /*1c1b0*/  BSSY.RECONVERGENT B0, `(.L_x_1847) ;  /* 0x0000050000007945 */ /* 0x000fe20003800200 */
[----:B------:R-:W-:Y:S01]  /*1c1c0*/  SHF.L.U32 R111, R93, 0x10, RZ ;  /* 0x000000105d6f7819 */ /* 0x000fe200000006ff */
        /* <DEDUP_REMOVED lines=21> */
.L_x_1849:
        /* <DEDUP_REMOVED lines=13> */
.L_x_1851:
[----:B------:R-:W-:Y:S05]  /*1c3f0*/  BSYNC.RECONVERGENT B1 ;  /* 0x0000000000017941 */ /* 0x000fea0003800200 */
.L_x_1850:
        /* <DEDUP_REMOVED lines=39> */
[----:B------:R-:W-:Y:S01]  /*1c670*/  MOV R144, R116 ;  /* 0x0000007400907202 */ /* 0x000fe20000000f00 */
[----:B------:R-:W-:Y:S01]  /*1c680*/  IMAD.MOV.U32 R115, RZ, RZ, R110 ;  /* 0x000000ffff737224 */ /* 0x000fe200078e006e */
[----:B------:R-:W-:Y:S01]  /*1c690*/  LOP3.LUT R143, R34, R112, R111, 0x96, !PT ;  /* 0x00000070228f7212 */ /* 0x000fe200078e966f */
[----:B------:R-:W-:-:S07]  /*1c6a0*/  HFMA2 R111, -RZ, RZ, 0, 0 ;  /* 0x00000000ff6f7431 */ /* 0x000fce00000001ff */
.L_x_1848:
[----:B------:R-:W-:Y:S05]  /*1c6b0*/  BSYNC.RECONVERGENT B0 ;  /* 0x0000000000007941 */ /* 0x000fea0003800200 */
.L_x_1847:
        /* <DEDUP_REMOVED lines=24> */
.L_x_1854:
        /* <DEDUP_REMOVED lines=13> */
.L_x_1856:
[----:B------:R-:W-:Y:S05]  /*1c910*/  BSYNC.RECONVERGENT B1 ;  /* 0x0000000000017941 */ /* 0x000fea0003800200 */
.L_x_1855:
        /* <DEDUP_REMOVED lines=41> */
[----:B------:R-:W-:Y:S01]  /*1cbb0*/  LOP3.LUT R143, R34, R112, R111, 0x96, !PT ;  /* 0x00000070228f7212 */ /* 0x000fe200078e966f */
[----:B------:R-:W-:-:S07]  /*1cbc0*/  IMAD.MOV.U32 R115, RZ, RZ, R110 ;  /* 0x000000ffff737224 */ /* 0x000fce00078e006e */
.L_x_1853:
[----:B------:R-:W-:Y:S05]  /*1cbd0*/  BSYNC.RECONVERGENT B0 ;  /* 0x0000000000007941 */ /* 0x000fea0003800200 */
.L_x_1852:
        /* <DEDUP_REMOVED lines=26> */
.L_x_1859:
        /* <DEDUP_REMOVED lines=13> */
.L_x_1861:
[----:B------:R-:W-:Y:S05]  /*1ce50*/  BSYNC.RECONVERGENT B1 ;  /* 0x0000000000017941 */ /* 0x000fea0003800200 */
.L_x_1860:
        /* <DEDUP_REMOVED lines=43> */
.L_x_1858:
[----:B------:R-:W-:Y:S05]  /*1d110*/  BSYNC.RECONVERGENT B0 ;  /* 0x0000000000007941 */ /* 0x000fea0003800200 */
.L_x_1857:
        /* <DEDUP_REMOVED lines=23> */
.L_x_1864:
        /* <DEDUP_REMOVED lines=13> */
.L_x_1866:
[----:B------:R-:W-:Y:S05]  /*1d360*/  BSYNC.RECONVERGENT B1 ;  /* 0x0000000000017941 */ /* 0x000fea0003800200 */
.L_x_1865:
        /* <DEDUP_REMOVED lines=41> */
[----:B------:R-:W-:Y:S02]  /*1d600*/  IMAD.MOV.U32 R115, RZ, RZ, R112 ;  /* 0x000000ffff737224 */ /* 0x000fe400078e0070 */
[----:B------:R-:W-:-:S07]  /*1d610*/  IMAD.MOV.U32 R118, RZ, RZ, RZ ;  /* 0x000000ffff767224 */ /* 0x000fce00078e00ff */
.L_x_1863:
[----:B------:R-:W-:Y:S05]  /*1d620*/  BSYNC.RECONVERGENT B0 ;  /* 0x0000000000007941 */ /* 0x000fea0003800200 */
.L_x_1862:
[----:B------:R-:W-:Y:S01]  /*1d630*/  I2FP.F32.U32 R90, R90 ;  /* 0x0000005a005a7245 */ /* 0x000fe20000201000 */
[----:B------:R-:W-:Y:S01]  /*1d640*/  IMAD.U32 R117, R95, 0x10000, RZ ;  /* 0x000100005f757824 */ /* 0x000fe200078e00ff */
[----:B------:R-:W-:Y:S01]  /*1d650*/  SHF.L.U32 R94, R91, 0x10, RZ ;  /* 0x000000105b5e7819 */ /* 0x000fe200000006ff */
[----:B------:R-:W-:Y:S01]  /*1d660*/  BSSY.RECONVERGENT B0, `(.L_x_1867) ;  /* 0x0000051000007945 */ /* 0x000fe20003800200 */
[----:B------:R-:W-:Y:S01]  /*1d670*/  ISETP.NE.AND P6, PT, R118, 0x1, PT ;  /* 0x000000017600780c */ /* 0x000fe20003fc5270 */
[----:B------:R-:W-:Y:S01]  /*1d680*/  FFMA.FTZ R90, R90, R165, 1.1641532182693481445e-10 ;  /* 0x2f0000005a5a7423 */ /* 0x000fe200000100a5 */
[----:B------:R-:W-:Y:S01]  /*1d690*/  PRMT R120, R95, 0x7632, R120 ;  /* 0x000076325f787816 */ /* 0x000fe20000000078 */
[----:B------:R-:W-:Y:S01]  /*1d6a0*/  FMUL.FTZ R113, R94, R29 ;  /* 0x0000001d5e717220 */ /* 0x000fe20000410000 */
[----:B------:R-:W-:Y:S02]  /*1d6b0*/  IMAD.MOV.U32 R116, RZ, RZ, 0x2 ;  /* 0x00000002ff747424 */ /* 0x000fe400078e00ff */
[----:B------:R-:W-:Y:S01]  /*1d6c0*/  FSETP.GTU.FTZ.AND P5, PT, R90, R49, PT ;  /* 0x000000315a00720b */ /* 0x000fe20003fbc000 */
[----:B------:R-:W-:-:S05]  /*1d6d0*/  FMUL.FTZ R113, R113, R48 ;  /* 0x0000003071717220 */ /* 0x000fca0000410000 */
[----:B------:R-:W-:Y:S02]  /*1d6e0*/  FSEL R112, R113, RZ, !P5 ;  /* 0x000000ff71707208 */ /* 0x000fe40006800000 */
[----:B------:R-:W-:Y:S02]  /*1d6f0*/  PRMT R113, R91, 0x7632, R113 ;  /* 0x000076325b717816 */ /* 0x000fe40000000071 */
[----:B------:R-:W-:Y:S01]  /*1d700*/  MOV R91, R144 ;  /* 0x00000090005b7202 */ /* 0x000fe20000000f00 */
[----:B------:R-:W-:Y:S01]  /*1d710*/  FADD.FTZ R112, R112, R117 ;  /* 0x0000007570707221 */ /* 0x000fe20000010000 */
        /* <DEDUP_REMOVED lines=10> */
.L_x_1869:
        /* <DEDUP_REMOVED lines=15> */
.L_x_1871:
[----:B------:R-:W-:Y:S05]  /*1d8b0*/  BSYNC.RECONVERGENT B1 ;  /* 0x0000000000017941 */ /* 0x000fea0003800200 */
.L_x_1870:
        /* <DEDUP_REMOVED lines=37> */
[----:B------:R-:W-:-:S03]  /*1db10*/  MOV R144, R116 ;  /* 0x0000007400907202 */ /* 0x000fc60000000f00 */
[----:B------:R-:W-:Y:S01]  /*1db20*/  HFMA2 R116, -RZ, RZ, 0, 0 ;  /* 0x00000000ff747431 */ /* 0x000fe200000001ff */
[----:B------:R-:W-:Y:S02]  /*1db30*/  LOP3.LUT R146, R32, R118, R117, 0x96, !PT ;  /* 0x0000007620927212 */ /* 0x000fe400078e9675 */
[----:B------:R-:W-:Y:S01]  /*1db40*/  LOP3.LUT R143, R34, R94, R91, 0x96, !PT ;  /* 0x0000005e228f7212 */ /* 0x000fe200078e965b */
[----:B------:R-:W-:Y:S02]  /*1db50*/  IMAD.MOV.U32 R91, RZ, RZ, R115 ;  /* 0x000000ffff5b7224 */ /* 0x000fe400078e0073 */
[----:B------:R-:W-:-:S07]  /*1db60*/  IMAD.MOV.U32 R115, RZ, RZ, R90 ;  /* 0x000000ffff737224 */ /* 0x000fce00078e005a */
.L_x_1868:
[----:B------:R-:W-:Y:S05]  /*1db70*/  BSYNC.RECONVERGENT B0 ;  /* 0x0000000000007941 */ /* 0x000fea0003800200 */
.L_x_1867:
        /* <DEDUP_REMOVED lines=15> */
.L_x_1831:
[----:B------:R-:W-:Y:S01]  /*1dc70*/  ISETP.NE.AND P0, PT, R112, 0x1, PT ;  /* 0x000000017000780c */ /* 0x000fe20003f05270 */
[----:B------:R-:W-:Y:S01]  /*1dc80*/  BSSY.RECONVERGENT B0, `(.L_x_1873) ;  /* 0x0000047000007945 */ /* 0x000fe20003800200 */
[----:B------:R-:W-:Y:S02]  /*1dc90*/  HFMA2 R95, -RZ, RZ, 0, 1.1920928955078125e-07 ;  /* 0x00000002ff5f7431 */ /* 0x000fe400000001ff */
[----:B-1----:R-:W-:Y:S02]  /*1dca0*/  IMAD.MOV.U32 R92, RZ, RZ, R144 ;  /* 0x000000ffff5c7224 */ /* 0x002fe400078e0090 */
        /* <DEDUP_REMOVED lines=12> */
.L_x_1875:
        /* <DEDUP_REMOVED lines=13> */
.L_x_1877:
[----:B------:R-:W-:Y:S05]  /*1de40*/  BSYNC.RECONVERGENT B1 ;  /* 0x0000000000017941 */ /* 0x000fea0003800200 */
.L_x_1876:
        /* <DEDUP_REMOVED lines=42> */
.L_x_1874:
[----:B------:R-:W-:Y:S05]  /*1e0f0*/  BSYNC.RECONVERGENT B0 ;  /* 0x0000000000007941 */ /* 0x000fea0003800200 */
.L_x_1873:
        /* <DEDUP_REMOVED lines=24> */
.L_x_1880:
        /* <DEDUP_REMOVED lines=13> */
.L_x_1882:
[----:B------:R-:W-:Y:S05]  /*1e350*/  BSYNC.RECONVERGENT B1 ;  /* 0x0000000000017941 */ /* 0x000fea0003800200 */
.L_x_1881:
        /* <DEDUP_REMOVED lines=42> */
.L_x_1879:
[----:B------:R-:W-:Y:S05]  /*1e600*/  BSYNC.RECONVERGENT B0 ;  /* 0x0000000000007941 */ /* 0x000fea0003800200 */
.L_x_1878:
        /* <DEDUP_REMOVED lines=22> */
.L_x_1885:
        /* <DEDUP_REMOVED lines=13> */
.L_x_1887:
[----:B------:R-:W-:Y:S05]  /*1e840*/  BSYNC.RECONVERGENT B1 ;  /* 0x0000000000017941 */ /* 0x000fea0003800200 */
.L_x_1886:
        /* <DEDUP_REMOVED lines=41> */
[----:B------:R-:W-:Y:S02]  /*1eae0*/  LOP3.LUT R143, R34, R108, R95, 0x96, !PT ;  /* 0x0000006c228f7212 */ /* 0x000fe400078e965f */
[----:B------:R-:W-:-:S07]  /*1eaf0*/  MOV R115, R94 ;  /* 0x0000005e00737202 */ /* 0x000fce0000000f00 */
.L_x_1884:
[----:B------:R-:W-:Y:S05]  /*1eb00*/  BSYNC.RECONVERGENT B0 ;  /* 0x0000000000007941 */ /* 0x000fea0003800200 */
.L_x_1883:
        /* <DEDUP_REMOVED lines=23> */
.L_x_1890:
        /* <DEDUP_REMOVED lines=13> */
.L_x_1892:
[----:B------:R-:W-:Y:S05]  /*1ed50*/  BSYNC.RECONVERGENT B1 ;  /* 0x0000000000017941 */ /* 0x000fea0003800200 */
.L_x_1891:
        /* <DEDUP_REMOVED lines=41> */
[----:B------:R-:W-:Y:S01]  /*1eff0*/  MOV R95, R115 ;  /* 0x00000073005f7202 */ /* 0x000fe20000000f00 */
[----:B------:R-:W-:-:S07]  /*1f000*/  IMAD.MOV.U32 R115, RZ, RZ, R94 ;  /* 0x000000ffff737224 */ /* 0x000fce00078e005e */
.L_x_1889:
[----:B------:R-:W-:Y:S05]  /*1f010*/  BSYNC.RECONVERGENT B0 ;  /* 0x0000000000007941 */ /* 0x000fea0003800200 */
.L_x_1888:
        /* <DEDUP_REMOVED lines=22> */
.L_x_1895:
        /* <DEDUP_REMOVED lines=13> */
.L_x_1897:
[----:B------:R-:W-:Y:S05]  /*1f250*/  BSYNC.RECONVERGENT B1 ;  /* 0x0000000000017941 */ /* 0x000fea0003800200 */
.L_x_1896:
        /* <DEDUP_REMOVED lines=43> */
.L_x_1894:
[----:B------:R-:W-:Y:S05]  /*1f510*/  BSYNC.RECONVERGENT B0 ;  /* 0x0000000000007941 */ /* 0x000fea0003800200 */
.L_x_1893:
        /* <DEDUP_REMOVED lines=22> */
.L_x_1900:
        /* <DEDUP_REMOVED lines=13> */
.L_x_1902:
[----:B------:R-:W-:Y:S05]  /*1f750*/  BSYNC.RECONVERGENT B1 ;  /* 0x0000000000017941 */ /* 0x000fea0003800200 */
.L_x_1901:
        /* <DEDUP_REMOVED lines=38> */
[----:B------:R-:W-:Y:S02]  /*1f9c0*/  LOP3.LUT R146, R32, R118, R117, 0x96, !PT ;  /* 0x0000007620927212 */ /* 0x000fe400078e9675 */
[----:B------:R-:W-:Y:S02]  /*1f9d0*/  MOV R144, R116 ;  /* 0x0000007400907202 */ /* 0x000fe40000000f00 */
[----:B------:R-:W-:Y:S01]  /*1f9e0*/  LOP3.LUT R143, R34, R112, R95, 0x96, !PT ;  /* 0x00000070228f7212 */ /* 0x000fe200078e965f */
[----:B------:R-:W-:Y:S02]  /*1f9f0*/  IMAD.MOV.U32 R95, RZ, RZ, R115 ;  /* 0x000000ffff5f7224 */ /* 0x000fe400078e0073 */
[----:B------:R-:W-:-:S07]  /*1fa00*/  IMAD.MOV.U32 R115, RZ, RZ, R94 ;  /* 0x000000ffff737224 */ /* 0x000fce00078e005e */
.L_x_1899:
[----:B------:R-:W-:Y:S05]  /*1fa10*/  BSYNC.RECONVERGENT B0 ;  /* 0x0000000000007941 */ /* 0x000fea0003800200 */
.L_x_1898:
        /* <DEDUP_REMOVED lines=21> */
.L_x_1905:
        /* <DEDUP_REMOVED lines=13> */
.L_x_1907:
[----:B------:R-:W-:Y:S05]  /*1fc40*/  BSYNC.RECONVERGENT B1 ;  /* 0x0000000000017941 */ /* 0x000fea0003800200 */
.L_x_1906:
        /* <DEDUP_REMOVED lines=40> */
[----:B------:R-:W-:Y:S01]  /*1fed0*/  MOV R144, R116 ;  /* 0x0000007400907202 */ /* 0x000fe20000000f00 */
[----:B------:R-:W-:Y:S01]  /*1fee0*/  IMAD.MOV.U32 R115, RZ, RZ, R94 ;  /* 0x000000ffff737224 */ /* 0x000fe200078e005e */
[----:B------:R-:W-:-:S07]  /*1fef0*/  LOP3.LUT R143, R34, R112, R95, 0x96, !PT ;  /* 0x00000070228f7212 */ /* 0x000fce00078e965f */
.L_x_1904:
[----:B------:R-:W-:Y:S05]  /*1ff00*/  BSYNC.RECONVERGENT B0 ;  /* 0x0000000000007941 */ /* 0x000fea0003800200 */
.L_x_1903:
[----:B------:R-:W-:Y:S01]  /*1ff10*/  I2FP.F32.U32 R90, R90 ;  /* 0x0000005a005a7245 */ /* 0x000fe20000201000 */
[----:B------:R-:W-:Y:S01]  /*1ff20*/  IMAD.U32 R94, R91, 0x10000, RZ ;  /* 0x000100005b5e7824 */ /* 0x000fe200078e00ff */
        /* <DEDUP_REMOVED lines=20> */
.L_x_1910:
        /* <DEDUP_REMOVED lines=15> */
.L_x_1912:
[----:B------:R-:W-:Y:S05]  /*20160*/  BSYNC.RECONVERGENT B1 ;  /* 0x0000000000017941 */ /* 0x000fea0003800200 */
.L_x_1911:
        /* <DEDUP_REMOVED lines=43> */
.L_x_1909:
[----:B------:R-:W-:Y:S05]  /*20420*/  BSYNC.RECONVERGENT B0 ;  /* 0x0000000000007941 */ /* 0x000fea0003800200 */
.L_x_1908:
        /* <DEDUP_REMOVED lines=12> */
.L_x_1872:
[----:B------:R-:W-:Y:S01]  /*204f0*/  SEL R117, RZ, 0x10000, !P5 ;  /* 0x00010000ff757807 */ /* 0x000fe20006800000 */
[----:B------:R-:W-:Y:S01]  /*20500*/  IMAD.WIDE.U32 R92, R105, 0x10, R154 ;  /* 0x00000010695c7825 */ /* 0x000fe200078e009a */
[----:B------:R-:W-:Y:S02]  /*20510*/  ISETP.NE.AND P5, PT, R114, RZ, PT ;  /* 0x000000ff7200720c */ /* 0x000fe40003fa5270 */
[----:B------:R-:W-:Y:S02]  /*20520*/  SEL R119, RZ, 0x1000000, !P6 ;  /* 0x01000000ff777807 */ /* 0x000fe40007000000 */
[----:B------:R-:W-:Y:S01]  /*20530*/  SEL R118, RZ, 0x100, !P4 ;  /* 0x00000100ff767807 */ /* 0x000fe20006000000 */
[----:B------:R0:W-:Y:S01]  /*20540*/  STG.E.128 desc[UR8][R92.64], R88 ;  /* 0x000000585c007986 */ /* 0x0001e2000c101d08 */
[----:B------:R-:W-:Y:S02]  /*20550*/  SEL R114, RZ, 0x1000000, !P2 ;  /* 0x01000000ff727807 */ /* 0x000fe40005000000 */
[----:B------:R-:W-:-:S02]  /*20560*/  SEL R95, RZ, 0x10000, !P1 ;  /* 0x00010000ff5f7807 */ /* 0x000fc40004800000 */
[----:B------:R-:W-:Y:S02]  /*20570*/  SEL R94, RZ, 0x100, !P0 ;  /* 0x00000100ff5e7807 */ /* 0x000fe40004000000 */
[----:B------:R-:W-:Y:S02]  /*20580*/  LOP3.LUT R118, R118, R119, R117, 0xfe, !PT ;  /* 0x0000007776767212 */ /* 0x000fe400078efe75 */
[----:B------:R-:W-:Y:S01]  /*20590*/  LOP3.LUT R94, R94, R114, R95, 0xfe, !PT ;  /* 0x000000725e5e7212 */ /* 0x000fe200078efe5f */
[----:B------:R-:W-:Y:S01]  /*205a0*/  VIADD R114, R21, 0xc0 ;  /* 0x000000c015727836 */ /* 0x000fe20000000000 */
[----:B------:R-:W-:Y:S02]  /*205b0*/  SEL R117, RZ, 0x1, !P3 ;  /* 0x00000001ff757807 */ /* 0x000fe40005800000 */
[----:B------:R-:W-:Y:S02]  /*205c0*/  SEL R95, RZ, 0x1, !P5 ;  /* 0x00000001ff5f7807 */ /* 0x000fe40006800000 */
[----:B------:R-:W-:-:S02]  /*205d0*/  LOP3.LUT P6, RZ, R20, 0x4, RZ, 0xc0, !PT ;  /* 0x0000000414ff7812 */ /* 0x000fc400078cc0ff */
[----:B0-----:R-:W-:Y:S01]  /*205e0*/  LOP3.LUT R89, R118, R117, RZ, 0xfc, !PT ;  /* 0x0000007576597212 */ /* 0x001fe200078efcff */
[----:B------:R-:W-:Y:S01]  /*205f0*/  IMAD.WIDE.U32 R90, R105, 0x8, R152 ;  /* 0x00000008695a7825 */ /* 0x000fe200078e0098 */
[----:B------:R-:W-:-:S03]  /*20600*/  LOP3.LUT R88, R94, R95, RZ, 0xfc, !PT ;  /* 0x0000005f5e587212 */ /* 0x000fc600078efcff */
[----:B------:R-:W-:Y:S02]  /*20610*/  IMAD.WIDE.U32 R92, R114, 0x10, R148 ;  /* 0x00000010725c7825 */ /* 0x000fe400078e0094 */
[----:B------:R0:W-:Y:S04]  /*20620*/  STG.E.64 desc[UR8][R90.64], R88 ;  /* 0x000000585a007986 */ /* 0x0001e8000c101b08 */
[----:B0-----:R0:W5:Y:S01]  /*20630*/  LDG.E.128 R88, desc[UR8][R92.64] ;  /* 0x000000085c587981 */ /* 0x001162000c1e1d00 */
[----:B------:R-:W-:Y:S05]  /*20640*/  @!P6 BRA `(.L_x_1913) ;  /* 0x000000280088e947 */ /* 0x000fea0003800000 */
[----:B0-----:R-:W0:Y:S02]  /*20650*/  LDC.64 R92, c[0x0][0x3a0] ;  /* 0x0000e800ff5c7b82 */ /* 0x001e240000000a00 */
[----:B0-----:R-:W-:-:S06]  /*20660*/  IMAD.WIDE.U32 R92, R114, 0x10, R92 ;  /* 0x00000010725c7825 */ /* 0x001fcc00078e005c */
[----:B------:R-:W5:Y:S01]  /*20670*/  LDG.E.128 R92, desc[UR8][R92.64] ;  /* 0x000000085c5c7981 */ /* 0x000f62000c1e1d00 */
        /* <DEDUP_REMOVED lines=11> */
[----:B------:R-:W-:Y:S01]  /*20730*/  @!P0 MOV R118, R143 ;  /* 0x0000008f00768202 */ /* 0x000fe20000000f00 */
[----:B------:R-:W-:Y:S02]  /*20740*/  @P0 VIADD R117, R116, 0x1 ;  /* 0x0000000174750836 */ /* 0x000fe40000000000 */
[----:B------:R-:W-:Y:S02]  /*20750*/  @P0 IMAD.MOV.U32 R124, RZ, RZ, R115 ;  /* 0x000000ffff7c0224 */ /* 0x000fe400078e0073 */
[----:B------:R-:W-:Y:S01]  /*20760*/  @P0 IMAD.MOV.U32 R118, RZ, RZ, R146 ;  /* 0x000000ffff760224 */ /* 0x000fe200078e0092 */
[----:B------:R-:W-:Y:S06]  /*20770*/  BRA `(.L_x_1915) ;  /* 0x0000000000e47947 */ /* 0x000fec0003800000 */
.L_x_1916:
        /* <DEDUP_REMOVED lines=13> */
.L_x_1918:
[----:B------:R-:W-:Y:S05]  /*20850*/  BSYNC.RECONVERGENT B1 ;  /* 0x0000000000017941 */ /* 0x000fea0003800200 */
.L_x_1917:
[----:B------:R-:W-:Y:S01]  /*20860*/  LOP3.LUT R120, R22, UR7, R119, 0x96, !PT ;  /* 0x0000000716787c12 */ /* 0x000fe2000f8e9677 */
[----:B------:R-:W-:-:S04]  /*20870*/  IMAD.WIDE.U32 R116, R26, -0x326172a9, RZ ;  /* 0xcd9e8d571a747825 */ /* 0x000fc800078e00ff */
[----:B------:R-:W-:Y:S01]  /*20880*/  IMAD.WIDE.U32 R120, R120, -0x326172a9, RZ ;  /* 0xcd9e8d5778787825 */ /* 0x000fe200078e00ff */
[----:B------:R-:W-:-:S04]  /*20890*/  LOP3.LUT R117, R23, UR6, R117, 0x96, !PT ;  /* 0x0000000617757c12 */ /* 0x000fc8000f8e9675 */
[----:B------:R-:W-:Y:S01]  /*208a0*/  LOP3.LUT R119, R39, R116, R121, 0x96, !PT ;  /* 0x0000007427777212 */ /* 0x000fe200078e9679 */
[----:B------:R-:W-:-:S05]  /*208b0*/  IMAD.WIDE.U32 R116, R117, -0x2daee0ad, RZ ;  /* 0xd2511f5375747825 */ /* 0x000fca00078e00ff */
        /* <DEDUP_REMOVED lines=29> */
[----:B------:R-:W-:-:S04]  /*20a90*/  IMAD.WIDE.U32 R120, R121, -0x326172a9, RZ ;  /* 0xcd9e8d5779787825 */ /* 0x000fc800078e00ff */
[----:B------:R-:W-:Y:S01]  /*20aa0*/  IMAD.MOV.U32 R144, RZ, RZ, R120 ;  /* 0x000000ffff907224 */ /* 0x000fe200078e0078 */
[----:B------:R-:W-:Y:S01]  /*20ab0*/  LOP3.LUT R146, R32, R116, R121, 0x96, !PT ;  /* 0x0000007420927212 */ /* 0x000fe200078e9679 */
[----:B------:R-:W-:-:S04]  /*20ac0*/  IMAD.WIDE.U32 R116, R117, -0x2daee0ad, RZ ;  /* 0xd2511f5375747825 */ /* 0x000fc800078e00ff */
[----:B------:R-:W-:Y:S01]  /*20ad0*/  IMAD.MOV.U32 R124, RZ, RZ, R116 ;  /* 0x000000ffff7c7224 */ /* 0x000fe200078e0074 */
[----:B------:R-:W-:Y:S01]  /*20ae0*/  LOP3.LUT R143, R34, R118, R117, 0x96, !PT ;  /* 0x00000076228f7212 */ /* 0x000fe200078e9675 */
[----:B------:R-:W-:Y:S01]  /*20af0*/  IMAD.MOV.U32 R117, RZ, RZ, RZ ;  /* 0x000000ffff757224 */ /* 0x000fe200078e00ff */
[----:B------:R-:W-:-:S07]  /*20b00*/  MOV R118, R115 ;  /* 0x0000007300767202 */ /* 0x000fce0000000f00 */
.L_x_1915:
[----:B------:R-:W-:Y:S05]  /*20b10*/  BSYNC.RECONVERGENT B0 ;  /* 0x0000000000007941 */ /* 0x000fea0003800200 */
.L_x_1914:
[----:B------:R-:W-:Y:S01]  /*20b20*/  I2FP.F32.U32 R116, R118 ;  /* 0x0000007600747245 */ /* 0x000fe20000201000 */
[C---:B-----5:R-:W-:Y:S01]  /*20b30*/  IMAD.U32 R118, R88.reuse, 0x10000, RZ ;  /* 0x0001000058767824 */ /* 0x060fe200078e00ff */
        /* <DEDUP_REMOVED lines=24> */
.L_x_1921:
        /* <DEDUP_REMOVED lines=13> */
.L_x_1923:
[----:B------:R-:W-:Y:S05]  /*20d90*/  BSYNC.RECONVERGENT B1 ;  /* 0x0000000000017941 */ /* 0x000fea0003800200 */
.L_x_1922:
        /* <DEDUP_REMOVED lines=39> */
[----:B------:R-:W-:Y:S01]  /*21010*/  IMAD.MOV.U32 R120, RZ, RZ, RZ ;  /* 0x000000ffff787224 */ /* 0x000fe200078e00ff */
[----:B------:R-:W-:Y:S02]  /*21020*/  LOP3.LUT R143, R34, R118, R117, 0x96, !PT ;  /* 0x00000076228f7212 */ /* 0x000fe400078e9675 */
[----:B------:R-:W-:Y:S01]  /*21030*/  MOV R118, R124 ;  /* 0x0000007c00767202 */ /* 0x000fe20000000f00 */
[----:B------:R-:W-:-:S07]  /*21040*/  IMAD.MOV.U32 R124, RZ, RZ, R116 ;  /* 0x000000ffff7c7224 */ /* 0x000fce00078e0074 */
.L_x_1920:
[----:B------:R-:W-:Y:S05]  /*21050*/  BSYNC.RECONVERGENT B0 ;  /* 0x0000000000007941 */ /* 0x000fea0003800200 */
.L_x_1919:
        /* <DEDUP_REMOVED lines=24> */
.L_x_1926:
        /* <DEDUP_REMOVED lines=13> */
.L_x_1928:
[----:B------:R-:W-:Y:S05]  /*212b0*/  BSYNC.RECONVERGENT B1 ;  /* 0x0000000000017941 */ /* 0x000fea0003800200 */
.L_x_1927:
        /* <DEDUP_REMOVED lines=34> */
[----:B------:R-:W-:Y:S01]  /*214e0*/  IMAD.MOV.U32 R121, RZ, RZ, RZ ;  /* 0x000000ffff797224 */ /* 0x000fe200078e00ff */
[----:B------:R-:W-:Y:S01]  /*214f0*/  LOP3.LUT R92, R47, R118, R127, 0x96, !PT ;  /* 0x000000762f5c7212 */ /* 0x000fe200078e967f */
[----:B------:R-:W-:-:S04]  /*21500*/  IMAD.WIDE.U32 R118, R119, -0x326172a9, RZ ;  /* 0xcd9e8d5777767825 */ /* 0x000fc800078e00ff */
[----:B------:R-:W-:Y:S01]  /*21510*/  IMAD.MOV.U32 R144, RZ, RZ, R118 ;  /* 0x000000ffff907224 */ /* 0x000fe200078e0076 */
[----:B------:R-:W-:Y:S01]  /*21520*/  LOP3.LUT R146, R32, R126, R119, 0x96, !PT ;  /* 0x0000007e20927212 */ /* 0x000fe200078e9677 */
[----:B------:R-:W-:-:S04]  /*21530*/  IMAD.WIDE.U32 R118, R92, -0x2daee0ad, RZ ;  /* 0xd2511f535c767825 */ /* 0x000fc800078e00ff */
[----:B------:R-:W-:Y:S01]  /*21540*/  IMAD.MOV.U32 R92, RZ, RZ, R124 ;  /* 0x000000ffff5c7224 */ /* 0x000fe200078e007c */
[----:B------:R-:W-:Y:S02]  /*21550*/  LOP3.LUT R143, R34, R120, R119, 0x96, !PT ;  /* 0x00000078228f7212 */ /* 0x000fe400078e9677 */
[----:B------:R-:W-:-:S07]  /*21560*/  MOV R124, R118 ;  /* 0x00000076007c7202 */ /* 0x000fce0000000f00 */
.L_x_1925:
[----:B------:R-:W-:Y:S05]  /*21570*/  BSYNC.RECONVERGENT B0 ;  /* 0x0000000000007941 */ /* 0x000fea0003800200 */
.L_x_1924:
        /* <DEDUP_REMOVED lines=10> */
[----:B------:R-:W-:-:S04]  /*21620*/  FSETP.GTU.FTZ.AND P1, PT, R92, R49, PT ;  /* 0x000000315c00720b */ /* 0x000fc80003f3c000 */
[----:B------:R-:W-:Y:S02]  /*21630*/  FSEL R92, R117, RZ, !P1 ;  /* 0x000000ff755c7208 */ /* 0x000fe40004800000 */
[C---:B------:R-:W-:Y:S02]  /*21640*/  SHF.L.U32 R117, R93.reuse, 0x10, RZ ;  /* 0x000000105d757819 */ /* 0x040fe400000006ff */
        /* <DEDUP_REMOVED lines=13> */
.L_x_1931:
        /* <DEDUP_REMOVED lines=13> */
.L_x_1933:
[----:B------:R-:W-:Y:S05]  /*217f0*/  BSYNC.RECONVERGENT B1 ;  /* 0x0000000000017941 */ /* 0x000fea0003800200 */
.L_x_1932:
[----:B------:R-:W-:Y:S01]  /*21800*/  LOP3.LUT R118, R22, UR7, R121, 0x96, !PT ;  /* 0x0000000716767c12 */ /* 0x000fe2000f8e9679 */
[----:B------:R-:W-:-:S04]  /*21810*/  IMAD.WIDE.U32 R126, R26, -0x326172a9, RZ ;  /* 0xcd9e8d571a7e7825 */ /* 0x000fc800078e00ff */
[----:B------:R-:W-:Y:S02]  /*21820*/  HFMA2 R122, -RZ, RZ, 0, 0 ;  /* 0x00000000ff7a7431 */ /* 0x000fe400000001ff */
        /* <DEDUP_REMOVED lines=34> */
[----:B------:R-:W-:Y:S02]  /*21a50*/  LOP3.LUT R146, R32, R126, R119, 0x96, !PT ;  /* 0x0000007e20927212 */ /* 0x000fe400078e9677 */
[----:B------:R-:W-:Y:S01]  /*21a60*/  MOV R144, R118 ;  /* 0x0000007600907202 */ /* 0x000fe20000000f00 */
[----:B------:R-:W-:-:S05]  /*21a70*/  IMAD.WIDE.U32 R118, R121, -0x2daee0ad, RZ ;  /* 0xd2511f5379767825 */ /* 0x000fca00078e00ff */
[----:B------:R-:W-:Y:S01]  /*21a80*/  LOP3.LUT R143, R34, R120, R119, 0x96, !PT ;  /* 0x00000078228f7212 */ /* 0x000fe200078e9677 */
[----:B------:R-:W-:Y:S02]  /*21a90*/  IMAD.MOV.U32 R119, RZ, RZ, R124 ;  /* 0x000000ffff777224 */ /* 0x000fe400078e007c */
[----:B------:R-:W-:-:S07]  /*21aa0*/  IMAD.MOV.U32 R124, RZ, RZ, R118 ;  /* 0x000000ffff7c7224 */ /* 0x000fce00078e0076 */
.L_x_1930:
[----:B------:R-:W-:Y:S05]  /*21ab0*/  BSYNC.RECONVERGENT B0 ;  /* 0x0000000000007941 */ /* 0x000fea0003800200 */
.L_x_1929:
        /* <DEDUP_REMOVED lines=24> */
.L_x_1936:
        /* <DEDUP_REMOVED lines=13> */
.L_x_1938:
[----:B------:R-:W-:Y:S05]  /*21d10*/  BSYNC.RECONVERGENT B1 ;  /* 0x0000000000017941 */ /* 0x000fea0003800200 */
.L_x_1937:
[----:B------:R-:W-:Y:S01]  /*21d20*/  LOP3.LUT R120, R22, UR7, R127, 0x96, !PT ;  /* 0x0000000716787c12 */ /* 0x000fe2000f8e967f */
[----:B------:R-:W-:-:S04]  /*21d30*/  IMAD.WIDE.U32 R128, R26, -0x326172a9, RZ ;  /* 0xcd9e8d571a807825 */ /* 0x000fc800078e00ff */
[----:B------:R-:W-:Y:S01]  /*21d40*/  IMAD.WIDE.U32 R120, R120, -0x326172a9, RZ ;  /* 0xcd9e8d5778787825 */ /* 0x000fe200078e00ff */
[----:B------:R-:W-:-:S03]  /*21d50*/  LOP3.LUT R129, R23, UR6, R129, 0x96, !PT ;  /* 0x0000000617817c12 */ /* 0x000fc6000f8e9681 */
[----:B------:R-:W-:Y:S01]  /*21d60*/  IMAD.MOV.U32 R125, RZ, RZ, RZ ;  /* 0x000000ffff7d7224 */ /* 0x000fe200078e00ff */
        /* <DEDUP_REMOVED lines=34> */
[----:B------:R-:W-:Y:S01]  /*21f90*/  IMAD.WIDE.U32 R120, R93, -0x2daee0ad, RZ ;  /* 0xd2511f535d787825 */ /* 0x000fe200078e00ff */
[----:B------:R-:W-:-:S03]  /*21fa0*/  MOV R93, R124 ;  /* 0x0000007c005d7202 */ /* 0x000fc60000000f00 */
[----:B------:R-:W-:Y:S01]  /*21fb0*/  IMAD.MOV.U32 R124, RZ, RZ, R120 ;  /* 0x000000ffff7c7224 */ /* 0x000fe200078e0078 */
[----:B------:R-:W-:-:S07]  /*21fc0*/  LOP3.LUT R143, R34, R126, R121, 0x96, !PT ;  /* 0x0000007e228f7212 */ /* 0x000fce00078e9679 */
.L_x_1935:
[----:B------:R-:W-:Y:S05]  /*21fd0*/  BSYNC.RECONVERGENT B0 ;  /* 0x0000000000007941 */ /* 0x000fea0003800200 */
.L_x_1934:
[----:B------:R-:W-:Y:S01]  /*21fe0*/  I2FP.F32.U32 R120, R93 ;  /* 0x0000005d00787245 */ /* 0x000fe20000201000 */
[----:B------:R-:W-:Y:S01]  /*21ff0*/  BSSY.RECONVERGENT B0, `(.L_x_1939) ;  /* 0x0000052000007945 */ /* 0x000fe20003800200 */
[----:B------:R-:W-:Y:S02]  /*22000*/  SHF.L.U32 R122, R90, 0x10, RZ ;  /* 0x000000105a7a7819 */ /* 0x000fe400000006ff */
[----:B------:R-:W-:Y:S01]  /*22010*/  ISETP.NE.AND P4, PT, R125, 0x1, PT ;  /* 0x000000017d00780c */ /* 0x000fe20003f85270 */
[----:B------:R-:W-:Y:S01]  /*22020*/  FFMA.FTZ R120, R120, R165, 1.1641532182693481445e-10 ;  /* 0x2f00000078787423 */ /* 0x000fe200000100a5 */
[----:B------:R-:W-:Y:S01]  /*22030*/  PRMT R90, R90, 0x7632, R90 ;  /* 0x000076325a5a7816 */ /* 0x000fe2000000005a */
[----:B------:R-:W-:Y:S01]  /*22040*/  FMUL.FTZ R93, R122, R29 ;  /* 0x0000001d7a5d7220 */ /* 0x000fe20000410000 */
[----:B------:R-:W-:Y:S01]  /*22050*/  IMAD.MOV.U32 R122, RZ, RZ, 0x2 ;  /* 0x00000002ff7a7424 */ /* 0x000fe200078e00ff */
[----:B------:R-:W-:Y:S02]  /*22060*/  MOV R121, R144 ;  /* 0x0000009000797202 */ /* 0x000fe40000000f00 */
[----:B------:R-:W-:Y:S01]  /*22070*/  FMUL.FTZ R93, R93, R48 ;  /* 0x000000305d5d7220 */ /* 0x000fe20000410000 */
[----:B------:R-:W-:Y:S01]  /*22080*/  FSETP.GTU.FTZ.AND P3, PT, R120, R49, PT ;  /* 0x000000317800720b */ /* 0x000fe20003f7c000 */
[C---:B------:R-:W-:Y:S01]  /*22090*/  IMAD.U32 R120, R94.reuse, 0x10000, RZ ;  /* 0x000100005e787824 */ /* 0x040fe200078e00ff */
[----:B------:R-:W-:-:S02]  /*220a0*/  PRMT R94, R94, 0x7632, R94 ;  /* 0x000076325e5e7816 */ /* 0x000fc4000000005e */
        /* <DEDUP_REMOVED lines=13> */
.L_x_1941:
        /* <DEDUP_REMOVED lines=13> */
.L_x_1943:
[----:B------:R-:W-:Y:S05]  /*22250*/  BSYNC.RECONVERGENT B1 ;  /* 0x0000000000017941 */ /* 0x000fea0003800200 */
.L_x_1942:
        /* <DEDUP_REMOVED lines=40> */
[----:B------:R-:W-:Y:S01]  /*224e0*/  LOP3.LUT R143, R34, R126, R121, 0x96, !PT ;  /* 0x0000007e228f7212 */ /* 0x000fe200078e9679 */
[----:B------:R-:W-:Y:S01]  /*224f0*/  IMAD.MOV.U32 R121, RZ, RZ, R124 ;  /* 0x000000ffff797224 */ /* 0x000fe200078e007c */
[----:B------:R-:W-:-:S07]  /*22500*/  MOV R124, R120 ;  /* 0x00000078007c7202 */ /* 0x000fce0000000f00 */
.L_x_1940:
[----:B------:R-:W-:Y:S05]  /*22510*/  BSYNC.RECONVERGENT B0 ;  /* 0x0000000000007941 */ /* 0x000fea0003800200 */
.L_x_1939:
        /* <DEDUP_REMOVED lines=23> */
.L_x_1946:
        /* <DEDUP_REMOVED lines=13> */
.L_x_1948:
[----:B------:R-:W-:Y:S05]  /*22760*/  BSYNC.RECONVERGENT B1 ;  /* 0x0000000000017941 */ /* 0x000fea0003800200 */
.L_x_1947:
        /* <DEDUP_REMOVED lines=41> */
[----:B------:R-:W-:Y:S01]  /*22a00*/  LOP3.LUT R143, R34, R128, R127, 0x96, !PT ;  /* 0x00000080228f7212 */ /* 0x000fe200078e967f */
[----:B------:R-:W-:-:S07]  /*22a10*/  IMAD.MOV.U32 R127, RZ, RZ, RZ ;  /* 0x000000ffff7f7224 */ /* 0x000fce00078e00ff */
.L_x_1945:
[----:B------:R-:W-:Y:S05]  /*22a20*/  BSYNC.RECONVERGENT B0 ;  /* 0x0000000000007941 */ /* 0x000fea0003800200 */
.L_x_1944:
        /* <DEDUP_REMOVED lines=8> */
[----:B------:R-:W-:Y:S02]  /*22ab0*/  PRMT R125, R95, 0x7632, R125 ;  /* 0x000076325f7d7816 */ /* 0x000fe4000000007d */
[----:B------:R-:W-:Y:S01]  /*22ac0*/  FSETP.GTU.FTZ.AND P5, PT, R90, R49, PT ;  /* 0x000000315a00720b */ /* 0x000fe20003fbc000 */
[----:B------:R-:W-:Y:S01]  /*22ad0*/  FMUL.FTZ R121, R121, R48 ;  /* 0x0000003079797220 */ /* 0x000fe20000410000 */
[----:B------:R-:W-:Y:S01]  /*22ae0*/  IMAD.U32 R90, R95, 0x10000, RZ ;  /* 0x000100005f5a7824 */ /* 0x000fe200078e00ff */
[----:B------:R-:W-:-:S03]  /*22af0*/  MOV R91, R144 ;  /* 0x00000090005b7202 */ /* 0x000fc60000000f00 */
        /* <DEDUP_REMOVED lines=12> */
.L_x_1951:
        /* <DEDUP_REMOVED lines=15> */
.L_x_1953:
[----:B------:R-:W-:Y:S05]  /*22cb0*/  BSYNC.RECONVERGENT B1 ;  /* 0x0000000000017941 */ /* 0x000fea0003800200 */
.L_x_1952:
        /* <DEDUP_REMOVED lines=37> */
[----:B------:R-:W-:Y:S01]  /*22f10*/  HFMA2 R126, -RZ, RZ, 0, 0 ;  /* 0x00000000ff7e7431 */ /* 0x000fe200000001ff */
[----:B------:R-:W-:Y:S01]  /*22f20*/  MOV R144, R90 ;  /* 0x0000005a00907202 */ /* 0x000fe20000000f00 */
[----:B------:R-:W-:-:S05]  /*22f30*/  IMAD.WIDE.U32 R90, R95, -0x2daee0ad, RZ ;  /* 0xd2511f535f5a7825 */ /* 0x000fca00078e00ff */
[----:B------:R-:W-:Y:S01]  /*22f40*/  LOP3.LUT R143, R34, R94, R91, 0x96, !PT ;  /* 0x0000005e228f7212 */ /* 0x000fe200078e965b */
[----:B------:R-:W-:Y:S02]  /*22f50*/  IMAD.MOV.U32 R91, RZ, RZ, R124 ;  /* 0x000000ffff5b7224 */ /* 0x000fe400078e007c */
[----:B------:R-:W-:-:S07]  /*22f60*/  IMAD.MOV.U32 R124, RZ, RZ, R90 ;  /* 0x000000ffff7c7224 */ /* 0x000fce00078e005a */
.L_x_1950:
[----:B------:R-:W-:Y:S05]  /*22f70*/  BSYNC.RECONVERGENT B0 ;  /* 0x0000000000007941 */ /* 0x000fea0003800200 */
.L_x_1949:
[----:B------:R-:W-:Y:S01]  /*22f80*/  I2FP.F32.U32 R90, R91 ;  /* 0x0000005b005a7245 */ /* 0x000fe20000201000 */
[----:B------:R-:W-:Y:S01]  /*22f90*/  IMAD.U32 R122, R122, 0x10000, RZ ;  /* 0x000100007a7a7824 */ /* 0x000fe200078e00ff */
[----:B------:R-:W-:Y:S02]  /*22fa0*/  F2FP.BF16.F32.PACK_AB R89, R89, R92 ;  /* 0x0000005c5959723e */ /* 0x000fe400000010ff */
[----:B------:R-:W-:Y:S01]  /*22fb0*/  F2FP.BF16.F32.PACK_AB R88, R88, R115 ;  /* 0x000000735858723e */ /* 0x000fe200000010ff */
        /* <DEDUP_REMOVED lines=11> */
.L_x_1913:
[----:B------:R-:W-:Y:S01]  /*23070*/  ISETP.NE.AND P0, PT, R116, 0x1, PT ;  /* 0x000000017400780c */ /* 0x000fe20003f05270 */
[----:B------:R-:W-:Y:S01]  /*23080*/  BSSY.RECONVERGENT B0, `(.L_x_1955) ;  /* 0x0000048000007945 */ /* 0x000fe20003800200 */
[----:B------:R-:W-:Y:S02]  /*23090*/  HFMA2 R95, -RZ, RZ, 0, 1.1920928955078125e-07 ;  /* 0x00000002ff5f7431 */ /* 0x000fe400000001ff */
[----:B0-----:R-:W-:Y:S02]  /*230a0*/  IMAD.MOV.U32 R92, RZ, RZ, R144 ;  /* 0x000000ffff5c7224 */ /* 0x001fe400078e0090 */
        /* <DEDUP_REMOVED lines=12> */
.L_x_1957:
        /* <DEDUP_REMOVED lines=13> */
.L_x_1959:
[----:B------:R-:W-:Y:S05]  /*23240*/  BSYNC.RECONVERGENT B1 ;  /* 0x0000000000017941 */ /* 0x000fea0003800200 */
.L_x_1958:
        /* <DEDUP_REMOVED lines=41> */
[----:B------:R-:W-:Y:S01]  /*234e0*/  IMAD.MOV.U32 R144, RZ, RZ, R116 ;  /* 0x000000ffff907224 */ /* 0x000fe200078e0074 */
[----:B------:R-:W-:-:S07]  /*234f0*/  MOV R92, R115 ;  /* 0x00000073005c7202 */ /* 0x000fce0000000f00 */
.L_x_1956:
[----:B------:R-:W-:Y:S05]  /*23500*/  BSYNC.RECONVERGENT B0 ;  /* 0x0000000000007941 */ /* 0x000fea0003800200 */
.L_x_1955:
        /* <DEDUP_REMOVED lines=24> */
.L_x_1962:
        /* <DEDUP_REMOVED lines=13> */
.L_x_1964:
[----:B------:R-:W-:Y:S05]  /*23760*/  BSYNC.RECONVERGENT B1 ;  /* 0x0000000000017941 */ /* 0x000fea0003800200 */
.L_x_1963:
        /* <DEDUP_REMOVED lines=43> */
.L_x_1961:
[----:B------:R-:W-:Y:S05]  /*23a20*/  BSYNC.RECONVERGENT B0 ;  /* 0x0000000000007941 */ /* 0x000fea0003800200 */
.L_x_1960:
        /* <DEDUP_REMOVED lines=22> */
.L_x_1967:
        /* <DEDUP_REMOVED lines=13> */
.L_x_1969:
[----:B------:R-:W-:Y:S05]  /*23c60*/  BSYNC.RECONVERGENT B1 ;  /* 0x0000000000017941 */ /* 0x000fea0003800200 */
.L_x_1968:
        /* <DEDUP_REMOVED lines=40> */
[----:B------:R-:W-:Y:S01]  /*23ef0*/  MOV R144, R120 ;  /* 0x0000007800907202 */ /* 0x000fe20000000f00 */
[----:B------:R-:W-:Y:S01]  /*23f00*/  IMAD.MOV.U32 R124, RZ, RZ, R94 ;  /* 0x000000ffff7c7224 */ /* 0x000fe200078e005e */
[----:B------:R-:W-:-:S07]  /*23f10*/  LOP3.LUT R143, R34, R118, R95, 0x96, !PT ;  /* 0x00000076228f7212 */ /* 0x000fce00078e965f */
.L_x_1966:
[----:B------:R-:W-:Y:S05]  /*23f20*/  BSYNC.RECONVERGENT B0 ;  /* 0x0000000000007941 */ /* 0x000fea0003800200 */
.L_x_1965:
        /* <DEDUP_REMOVED lines=23> */
.L_x_1972:
        /* <DEDUP_REMOVED lines=13> */
.L_x_1974:
[----:B------:R-:W-:Y:S05]  /*24170*/  BSYNC.RECONVERGENT B1 ;  /* 0x0000000000017941 */ /* 0x000fea0003800200 */
.L_x_1973:
        /* <DEDUP_REMOVED lines=43> */
.L_x_1971:
[----:B------:R-:W-:Y:S05]  /*24430*/  BSYNC.RECONVERGENT B0 ;  /* 0x0000000000007941 */ /* 0x000fea0003800200 */
.L_x_1970:
        /* <DEDUP_REMOVED lines=22> */
.L_x_1977:
        /* <DEDUP_REMOVED lines=13> */
.L_x_1979:
[----:B------:R-:W-:Y:S05]  /*24670*/  BSYNC.RECONVERGENT B1 ;  /* 0x0000000000017941 */ /* 0x000fea0003800200 */
.L_x_1978:
        /* <DEDUP_REMOVED lines=39> */
[----:B------:R-:W-:-:S05]  /*248f0*/  IMAD.WIDE.U32 R94, R119, -0x2daee0ad, RZ ;  /* 0xd2511f53775e7825 */ /* 0x000fca00078e00ff */
[----:B------:R-:W-:Y:S02]  /*24900*/  LOP3.LUT R143, R34, R120, R95, 0x96, !PT ;  /* 0x00000078228f7212 */ /* 0x000fe400078e965f */
[----:B------:R-:W-:Y:S01]  /*24910*/  MOV R95, R124 ;  /* 0x0000007c005f7202 */ /* 0x000fe20000000f00 */
[----:B------:R-:W-:-:S07]  /*24920*/  IMAD.MOV.U32 R124, RZ, RZ, R94 ;  /* 0x000000ffff7c7224 */ /* 0x000fce00078e005e */
.L_x_1976:
[----:B------:R-:W-:Y:S05]  /*24930*/  BSYNC.RECONVERGENT B0 ;  /* 0x0000000000007941 */ /* 0x000fea0003800200 */
.L_x_1975:
        /* <DEDUP_REMOVED lines=22> */
.L_x_1982:
        /* <DEDUP_REMOVED lines=13> */
.L_x_1984:
[----:B------:R-:W-:Y:S05]  /*24b70*/  BSYNC.RECONVERGENT B1 ;  /* 0x0000000000017941 */ /* 0x000fea0003800200 */
.L_x_1983:
        /* <DEDUP_REMOVED lines=43> */
.L_x_1981:
[----:B------:R-:W-:Y:S05]  /*24e30*/  BSYNC.RECONVERGENT B0 ;  /* 0x0000000000007941 */ /* 0x000fea0003800200 */
.L_x_1980:
        /* <DEDUP_REMOVED lines=21> */
.L_x_1987:
        /* <DEDUP_REMOVED lines=13> */
.L_x_1989:
[----:B------:R-:W-:Y:S05]  /*25060*/  BSYNC.RECONVERGENT B1 ;  /* 0x0000000000017941 */ /* 0x000fea0003800200 */
.L_x_1988:
        /* <DEDUP_REMOVED lines=43> */
.L_x_1986:
[----:B------:R-:W-:Y:S05]  /*25320*/  BSYNC.RECONVERGENT B0 ;  /* 0x0000000000007941 */ /* 0x000fea0003800200 */
.L_x_1985:
        /* <DEDUP_REMOVED lines=22> */
.L_x_1992:
        /* <DEDUP_REMOVED lines=9> */
[----:B------:R-:W-:Y:S02]  /*25520*/  @!P6 VIADD R91, R22, 0x1 ;  /* 0x00000001165be836 */ /* 0x000fe40000000000 */
[----:B------:R-:W-:Y:S01]  /*25530*/  @!P6 IMAD.MOV.U32 R23, RZ, RZ, RZ ;  /* 0x000000ffff17e224 */ /* 0x000fe200078e00ff */
[----:B------:R-:W-:-:S13]  /*25540*/  ISETP.NE.AND P0, PT, R26, RZ, !P6 ;  /* 0x000000ff1a00720c */ /* 0x000fda0007705270 */
[----:B------:R-:W-:Y:S01]  /*25550*/  @P0 IMAD.MOV R91, RZ, RZ, R22 ;  /* 0x000000ffff5b0224 */ /* 0x000fe200078e0216 */
[----:B------:R-:W-:-:S04]  /*25560*/  ISETP.NE.AND P0, PT, R90, RZ, PT ;  /* 0x000000ff5a00720c */ /* 0x000fc80003f05270 */
[----:B------:R-:W-:-:S09]  /*25570*/  @!P6 MOV R22, R91 ;  /* 0x0000005b0016e202 */ /* 0x000fd20000000f00 */
.L_x_1994:
[----:B------:R-:W-:Y:S05]  /*25580*/  BSYNC.RECONVERGENT B1 ;  /* 0x0000000000017941 */ /* 0x000fea0003800200 */
.L_x_1993:
        /* <DEDUP_REMOVED lines=43> */
.L_x_1991:
[----:B------:R-:W-:Y:S05]  /*25840*/  BSYNC.RECONVERGENT B0 ;  /* 0x0000000000007941 */ /* 0x000fea0003800200 */
.L_x_1990:
        /* <DEDUP_REMOVED lines=12> */
.L_x_1954:
[----:B------:R-:W-:Y:S01]  /*25910*/  SEL R94, RZ, 0x1000000, !P6 ;  /* 0x01000000ff5e7807 */ /* 0x000fe20007000000 */
[----:B------:R-:W-:Y:S01]  /*25920*/  IMAD.WIDE.U32 R92, R114, 0x10, R154 ;  /* 0x00000010725c7825 */ /* 0x000fe200078e009a */
[----:B------:R-:W-:Y:S02]  /*25930*/  SEL R95, RZ, 0x10000, !P5 ;  /* 0x00010000ff5f7807 */ /* 0x000fe40006800000 */
[----:B------:R-:W-:Y:S02]  /*25940*/  SEL R128, RZ, 0x100, !P4 ;  /* 0x00000100ff807807 */ /* 0x000fe40006000000 */
[----:B------:R-:W-:Y:S01]  /*25950*/  ISETP.NE.AND P5, PT, R123, RZ, PT ;  /* 0x000000ff7b00720c */ /* 0x000fe20003fa5270 */
[----:B------:R0:W-:Y:S01]  /*25960*/  STG.E.128 desc[UR8][R92.64], R88 ;  /* 0x000000585c007986 */ /* 0x0001e2000c101d08 */
[----:B------:R-:W-:Y:S02]  /*25970*/  LOP3.LUT R128, R128, R94, R95, 0xfe, !PT ;  /* 0x0000005e80807212 */ /* 0x000fe400078efe5f */
[----:B------:R-:W-:-:S02]  /*25980*/  SEL R123, RZ, 0x1000000, !P2 ;  /* 0x01000000ff7b7807 */ /* 0x000fc40005000000 */
[----:B------:R-:W-:Y:S02]  /*25990*/  SEL R95, RZ, 0x10000, !P1 ;  /* 0x00010000ff5f7807 */ /* 0x000fe40004800000 */
[----:B------:R-:W-:Y:S02]  /*259a0*/  SEL R94, RZ, 0x100, !P0 ;  /* 0x00000100ff5e7807 */ /* 0x000fe40004000000 */
[----:B------:R-:W-:Y:S02]  /*259b0*/  LOP3.LUT P6, RZ, R20, 0x4, RZ, 0xc0, !PT ;  /* 0x0000000414ff7812 */ /* 0x000fe400078cc0ff */
[----:B------:R-:W-:Y:S01]  /*259c0*/  LOP3.LUT R94, R94, R123, R95, 0xfe, !PT ;  /* 0x0000007b5e5e7212 */ /* 0x000fe200078efe5f */
[----:B------:R-:W-:Y:S01]  /*259d0*/  VIADD R123, R21, 0xe0 ;  /* 0x000000e0157b7836 */ /* 0x000fe20000000000 */
[----:B------:R-:W-:-:S04]  /*259e0*/  SEL R95, RZ, 0x1, !P3 ;  /* 0x00000001ff5f7807 */ /* 0x000fc80005800000 */
[----:B0-----:R-:W-:Y:S01]  /*259f0*/  LOP3.LUT R89, R128, R95, RZ, 0xfc, !PT ;  /* 0x0000005f80597212 */ /* 0x001fe200078efcff */
[----:B------:R-:W-:Y:S01]  /*25a00*/  IMAD.WIDE.U32 R90, R114, 0x8, R152 ;  /* 0x00000008725a7825 */ /* 0x000fe200078e0098 */
[----:B------:R-:W-:-:S04]  /*25a10*/  SEL R95, RZ, 0x1, !P5 ;  /* 0x00000001ff5f7807 */ /* 0x000fc80006800000 */
[----:B------:R-:W-:-:S05]  /*25a20*/  LOP3.LUT R88, R94, R95, RZ, 0xfc, !PT ;  /* 0x0000005f5e587212 */ /* 0x000fca00078efcff */
[----:B------:R0:W-:Y:S02]  /*25a30*/  STG.E.64 desc[UR8][R90.64], R88 ;  /* 0x000000585a007986 */ /* 0x0001e4000c101b08 */
[----:B0-----:R-:W-:-:S06]  /*25a40*/  IMAD.WIDE.U32 R88, R123, 0x10, R148 ;  /* 0x000000107b587825 */ /* 0x001fcc00078e0094 */
[----:B------:R-:W5:Y:S01]  /*25a50*/  LDG.E.128 R88, desc[UR8][R88.64] ;  /* 0x0000000858587981 */ /* 0x000f62000c1e1d00 */
[----:B------:R-:W-:Y:S05]  /*25a60*/  @!P6 BRA `(.L_x_1995) ;  /* 0x000000280090e947 */ /* 0x000fea0003800000 */
        /* <DEDUP_REMOVED lines=19> */
.L_x_1998:
        /* <DEDUP_REMOVED lines=13> */
.L_x_2000:
[----:B------:R-:W-:Y:S05]  /*25c70*/  BSYNC.RECONVERGENT B1 ;  /* 0x0000000000017941 */ /* 0x000fea0003800200 */
.L_x_1999:
        /* <DEDUP_REMOVED lines=38> */
[----:B------:R-:W-:-:S04]  /*25ee0*/  IMAD.WIDE.U32 R126, R125, -0x2daee0ad, RZ ;  /* 0xd2511f537d7e7825 */ /* 0x000fc800078e00ff */
[----:B------:R-:W-:Y:S02]  /*25ef0*/  HFMA2 R125, -RZ, RZ, 0, 0 ;  /* 0x00000000ff7d7431 */ /* 0x000fe400000001ff */
[----:B------:R-:W-:Y:S01]  /*25f00*/  IMAD.MOV.U32 R133, RZ, RZ, R126 ;  /* 0x000000ffff857224 */ /* 0x000fe200078e007e */
[----:B------:R-:W-:Y:S01]  /*25f10*/  LOP3.LUT R143, R34, R128, R127, 0x96, !PT ;  /* 0x00000080228f7212 */ /* 0x000fe200078e967f */
[----:B------:R-:W-:-:S07]  /*25f20*/  IMAD.MOV.U32 R127, RZ, RZ, R124 ;  /* 0x000000ffff7f7224 */ /* 0x000fce00078e007c */
.L_x_1997:
[----:B------:R-:W-:Y:S05]  /*25f30*/  BSYNC.RECONVERGENT B0 ;  /* 0x0000000000007941 */ /* 0x000fea0003800200 */
.L_x_1996:
[----:B------:R-:W-:Y:S01]  /*25f40*/  I2FP.F32.U32 R124, R127 ;  /* 0x0000007f007c7245 */ /* 0x000fe20000201000 */
[----:B-----5:R-:W-:Y:S01]  /*25f50*/  IMAD.U32 R126, R88, 0x10000, RZ ;  /* 0x00010000587e7824 */ /* 0x020fe200078e00ff */
[----:B------:R-:W-:Y:S01]  /*25f60*/  ISETP.NE.AND P1, PT, R125, 0x1, PT ;  /* 0x000000017d00780c */ /* 0x000fe20003f25270 */
[----:B------:R-:W-:Y:S01]  /*25f70*/  BSSY.RECONVERGENT B0, `(.L_x_2001) ;  /* 0x0000051000007945 */ /* 0x000fe20003800200 */
[----:B------:R-:W-:Y:S01]  /*25f80*/  LOP3.LUT R20, R20, 0xfffffffd, RZ, 0xc0, !PT ;  /* 0xfffffffd14147812 */ /* 0x000fe200078ec0ff */
[----:B------:R-:W-:Y:S01]  /*25f90*/  FFMA.FTZ R124, R124, R165, 1.1641532182693481445e-10 ;  /* 0x2f0000007c7c7423 */ /* 0x000fe200000100a5 */
[----:B------:R-:W-:Y:S01]  /*25fa0*/  FMUL.FTZ R127, R126, R29 ;  /* 0x0000001d7e7f7220 */ /* 0x000fe20000410000 */
[----:B------:R-:W-:Y:S01]  /*25fb0*/  HFMA2 R128, -RZ, RZ, 0, 1.1920928955078125e-07 ;  /* 0x00000002ff807431 */ /* 0x000fe200000001ff */
[----:B------:R-:W-:Y:S02]  /*25fc0*/  PRMT R88, R88, 0x7632, R88 ;  /* 0x0000763258587816 */ /* 0x000fe40000000058 */
[----:B------:R-:W-:Y:S01]  /*25fd0*/  FMUL.FTZ R127, R127, R48 ;  /* 0x000000307f7f7220 */ /* 0x000fe20000410000 */
[----:B------:R-:W-:-:S04]  /*25fe0*/  FSETP.GTU.FTZ.AND P0, PT, R124, R49, PT ;  /* 0x000000317c00720b */ /* 0x000fc80003f1c000 */
[----:B------:R-:W-:Y:S01]  /*25ff0*/  FSEL R124, R127, RZ, !P0 ;  /* 0x000000ff7f7c7208 */ /* 0x000fe20004000000 */
[C---:B------:R-:W-:Y:S01]  /*26000*/  IMAD.U32 R127, R92.reuse, 0x10000, RZ ;  /* 0x000100005c7f7824 */ /* 0x040fe200078e00ff */
[----:B------:R-:W-:Y:S02]  /*26010*/  PLOP3.LUT P0, PT, P0, PT, PT, 0x8, 0x80 ;  /* 0x000000000080781c */ /* 0x000fe4000070e170 */
[----:B------:R-:W-:Y:S01]  /*26020*/  PRMT R92, R92, 0x7632, R92 ;  /* 0x000076325c5c7816 */ /* 0x000fe2000000005c */
[----:B------:R-:W-:Y:S01]  /*26030*/  FADD.FTZ R124, R124, R127 ;  /* 0x0000007f7c7c7221 */ /* 0x000fe20000010000 */
[----:B------:R-:W-:-:S09]  /*26040*/  IMAD.MOV.U32 R127, RZ, RZ, R144 ;  /* 0x000000ffff7f7224 */ /* 0x000fd200078e0090 */
        /* <DEDUP_REMOVED lines=10> */
.L_x_2003:
        /* <DEDUP_REMOVED lines=13> */
.L_x_2005:
[----:B------:R-:W-:Y:S05]  /*261c0*/  BSYNC.RECONVERGENT B1 ;  /* 0x0000000000017941 */ /* 0x000fea0003800200 */
.L_x_2004:
        /* <DEDUP_REMOVED lines=39> */
[----:B------:R-:W-:Y:S01]  /*26440*/  LOP3.LUT R143, R34, R128, R127, 0x96, !PT ;  /* 0x00000080228f7212 */ /* 0x000fe200078e967f */
[----:B------:R-:W-:Y:S01]  /*26450*/  IMAD.MOV.U32 R127, RZ, RZ, R133 ;  /* 0x000000ffff7f7224 */ /* 0x000fe200078e0085 */
[----:B------:R-:W-:Y:S01]  /*26460*/  MOV R133, R126 ;  /* 0x0000007e00857202 */ /* 0x000fe20000000f00 */
[----:B------:R-:W-:-:S07]  /*26470*/  IMAD.MOV.U32 R128, RZ, RZ, RZ ;  /* 0x000000ffff807224 */ /* 0x000fce00078e00ff */
.L_x_2002:
[----:B------:R-:W-:Y:S05]  /*26480*/  BSYNC.RECONVERGENT B0 ;  /* 0x0000000000007941 */ /* 0x000fea0003800200 */
.L_x_2001:
        /* <DEDUP_REMOVED lines=24> */
.L_x_2008:
        /* <DEDUP_REMOVED lines=13> */
.L_x_2010:
[----:B------:R-:W-:Y:S05]  /*266e0*/  BSYNC.RECONVERGENT B1 ;  /* 0x0000000000017941 */ /* 0x000fea0003800200 */
.L_x_2009:
        /* <DEDUP_REMOVED lines=39> */
[----:B------:R-:W-:Y:S01]  /*26960*/  IMAD.MOV.U32 R92, RZ, RZ, R133 ;  /* 0x000000ffff5c7224 */ /* 0x000fe200078e0085 */
[----:B------:R-:W-:Y:S01]  /*26970*/  LOP3.LUT R143, R34, R128, R127, 0x96, !PT ;  /* 0x00000080228f7212 */ /* 0x000fe200078e967f */
[----:B------:R-:W-:Y:S02]  /*26980*/  HFMA2 R127, -RZ, RZ, 0, 0 ;  /* 0x00000000ff7f7431 */ /* 0x000fe400000001ff */
[----:B------:R-:W-:-:S07]  /*26990*/  IMAD.MOV.U32 R133, RZ, RZ, R126 ;  /* 0x000000ffff857224 */ /* 0x000fce00078e007e */
.L_x_2007:
[----:B------:R-:W-:Y:S05]  /*269a0*/  BSYNC.RECONVERGENT B0 ;  /* 0x0000000000007941 */ /* 0x000fea0003800200 */
.L_x_2006:
        /* <DEDUP_REMOVED lines=11> */
[C---:B------:R-:W-:Y:S01]  /*26a60*/  IMAD.U32 R129, R93.reuse, 0x10000, RZ ;  /* 0x000100005d817824 */ /* 0x040fe200078e00ff */
[----:B------:R-:W-:Y:S02]  /*26a70*/  PLOP3.LUT P1, PT, P1, PT, PT, 0x8, 0x80 ;  /* 0x000000000080781c */ /* 0x000fe40000f2e170 */
[----:B------:R-:W-:Y:S01]  /*26a80*/  PRMT R93, R93, 0x7632, R93 ;  /* 0x000076325d5d7816 */ /* 0x000fe2000000005d */
        /* <DEDUP_REMOVED lines=12> */
.L_x_2013:
        /* <DEDUP_REMOVED lines=13> */
.L_x_2015:
[----:B------:R-:W-:Y:S05]  /*26c20*/  BSYNC.RECONVERGENT B1 ;  /* 0x0000000000017941 */ /* 0x000fea0003800200 */
.L_x_2014:
        /* <DEDUP_REMOVED lines=40> */
[----:B------:R-:W-:Y:S01]  /*26eb0*/  IMAD.MOV.U32 R130, RZ, RZ, RZ ;  /* 0x000000ffff827224 */ /* 0x000fe200078e00ff */
[----:B------:R-:W-:Y:S01]  /*26ec0*/  MOV R129, R133 ;  /* 0x0000008500817202 */ /* 0x000fe20000000f00 */
[----:B------:R-:W-:-:S07]  /*26ed0*/  IMAD.MOV.U32 R133, RZ, RZ, R128 ;  /* 0x000000ffff857224 */ /* 0x000fce00078e0080 */
.L_x_2012:
[----:B------:R-:W-:Y:S05]  /*26ee0*/  BSYNC.RECONVERGENT B0 ;  /* 0x0000000000007941 */ /* 0x000fea0003800200 */
.L_x_2011:
[----:B------:R-:W-:Y:S01]  /*26ef0*/  I2FP.F32.U32 R128, R129 ;  /* 0x0000008100807245 */ /* 0x000fe20000201000 */
[----:B------:R-:W-:Y:S01]  /*26f00*/  BSSY.RECONVERGENT B0, `(.L_x_2016) ;  /* 0x0000050000007945 */ /* 0x000fe20003800200 */
[----:B------:R-:W-:Y:S02]  /*26f10*/  SHF.L.U32 R132, R89, 0x10, RZ ;  /* 0x0000001059847819 */ /* 0x000fe400000006ff */
[----:B------:R-:W-:Y:S01]  /*26f20*/  ISETP.NE.AND P3, PT, R130, 0x1, PT ;  /* 0x000000018200780c */ /* 0x000fe20003f65270 */
[----:B------:R-:W-:Y:S02]  /*26f30*/  FFMA.FTZ R128, R128, R165, 1.1641532182693481445e-10 ;  /* 0x2f00000080807423 */ /* 0x000fe400000100a5 */
[----:B------:R-:W-:-:S03]  /*26f40*/  FMUL.FTZ R89, R132, R29 ;  /* 0x0000001d84597220 */ /* 0x000fc60000410000 */
[----:B------:R-:W-:Y:S01]  /*26f50*/  FSETP.GTU.FTZ.AND P2, PT, R128, R49, PT ;  /* 0x000000318000720b */ /* 0x000fe20003f5c000 */
[----:B------:R-:W-:Y:S01]  /*26f60*/  FMUL.FTZ R89, R89, R48 ;  /* 0x0000003059597220 */ /* 0x000fe20000410000 */
[----:B------:R-:W-:Y:S01]  /*26f70*/  IMAD.U32 R128, R93, 0x10000, RZ ;  /* 0x000100005d807824 */ /* 0x000fe200078e00ff */
[----:B------:R-:W-:-:S03]  /*26f80*/  MOV R93, R144 ;  /* 0x00000090005d7202 */ /* 0x000fc60000000f00 */
[----:B------:R-:W-:Y:S02]  /*26f90*/  FSEL R89, R89, RZ, !P2 ;  /* 0x000000ff59597208 */ /* 0x000fe40005000000 */
        /* <DEDUP_REMOVED lines=13> */
.L_x_2018:
        /* <DEDUP_REMOVED lines=13> */
.L_x_2020:
[----:B------:R-:W-:Y:S05]  /*27140*/  BSYNC.RECONVERGENT B1 ;  /* 0x0000000000017941 */ /* 0x000fea0003800200 */
.L_x_2019:
        /* <DEDUP_REMOVED lines=40> */
[----:B------:R-:W-:Y:S01]  /*273d0*/  MOV R133, R128 ;  /* 0x0000008000857202 */ /* 0x000fe20000000f00 */
[----:B------:R-:W-:Y:S01]  /*273e0*/  IMAD.MOV.U32 R128, RZ, RZ, RZ ;  /* 0x000000ffff807224 */ /* 0x000fe200078e00ff */
[----:B------:R-:W-:-:S07]  /*273f0*/  LOP3.LUT R143, R34, R130, R129, 0x96, !PT ;  /* 0x00000082228f7212 */ /* 0x000fce00078e9681 */
.L_x_2017:
[----:B------:R-:W-:Y:S05]  /*27400*/  BSYNC.RECONVERGENT B0 ;  /* 0x0000000000007941 */ /* 0x000fea0003800200 */
.L_x_2016:
[----:B------:R-:W-:Y:S01]  /*27410*/  I2FP.F32.U32 R130, R93 ;  /* 0x0000005d00827245 */ /* 0x000fe20000201000 */
[----:B------:R-:W-:Y:S01]  /*27420*/  IMAD.U32 R132, R90, 0x10000, RZ ;  /* 0x000100005a847824 */ /* 0x000fe200078e00ff */
        /* <DEDUP_REMOVED lines=24> */
.L_x_2023:
        /* <DEDUP_REMOVED lines=13> */
.L_x_2025:
[----:B------:R-:W-:Y:S05]  /*27680*/  BSYNC.RECONVERGENT B1 ;  /* 0x0000000000017941 */ /* 0x000fea0003800200 */
.L_x_2024:
[----:B------:R-:W-:Y:S01]  /*27690*/  LOP3.LUT R130, R22, UR7, R137, 0x96, !PT ;  /* 0x0000000716827c12 */ /* 0x000fe2000f8e9689 */
[----:B------:R-:W-:Y:S01]  /*276a0*/  IMAD.WIDE.U32 R134, R26, -0x326172a9, RZ ;  /* 0xcd9e8d571a867825 */ /* 0x000fe200078e00ff */
[----:B------:R-:W-:-:S03]  /*276b0*/  MOV R132, R133 ;  /* 0x0000008500847202 */ /* 0x000fc60000000f00 */
        /* <DEDUP_REMOVED lines=8> */
[----:B------:R-:W-:-:S05]  /*27740*/  LOP3.LUT R130, R46, R130, R135, 0x96, !PT ;  /* 0x000000822e827212 */ /* 0x000fca00078e9687 */
        /* <DEDUP_REMOVED lines=24> */
[----:B------:R-:W-:-:S04]  /*278d0*/  IMAD.WIDE.U32 R130, R130, -0x2daee0ad, RZ ;  /* 0xd2511f5382827825 */ /* 0x000fc800078e00ff */
[----:B------:R-:W-:Y:S01]  /*278e0*/  IMAD.MOV.U32 R133, RZ, RZ, R130 ;  /* 0x000000ffff857224 */ /* 0x000fe200078e0082 */
[----:B------:R-:W-:Y:S01]  /*278f0*/  LOP3.LUT R143, R34, R136, R131, 0x96, !PT ;  /* 0x00000088228f7212 */ /* 0x000fe200078e9683 */
[----:B------:R-:W-:-:S04]  /*27900*/  IMAD.WIDE.U32 R130, R128, -0x326172a9, RZ ;  /* 0xcd9e8d5780827825 */ /* 0x000fc800078e00ff */
[----:B------:R-:W-:Y:S02]  /*27910*/  IMAD.MOV.U32 R144, RZ, RZ, R130 ;  /* 0x000000ffff907224 */ /* 0x000fe400078e0082 */
[----:B------:R-:W-:Y:S01]  /*27920*/  HFMA2 R130, -RZ, RZ, 0, 0 ;  /* 0x00000000ff827431 */ /* 0x000fe200000001ff */
[----:B------:R-:W-:-:S07]  /*27930*/  LOP3.LUT R146, R32, R134, R131, 0x96, !PT ;  /* 0x0000008620927212 */ /* 0x000fce00078e9683 */
.L_x_2022:
[----:B------:R-:W-:Y:S05]  /*27940*/  BSYNC.RECONVERGENT B0 ;  /* 0x0000000000007941 */ /* 0x000fea0003800200 */
.L_x_2021:
        /* <DEDUP_REMOVED lines=23> */
.L_x_2028:
        /* <DEDUP_REMOVED lines=13> */
.L_x_2030:
[----:B------:R-:W-:Y:S05]  /*27b90*/  BSYNC.RECONVERGENT B1 ;  /* 0x0000000000017941 */ /* 0x000fea0003800200 */
.L_x_2029:
[----:B------:R-:W-:Y:S01]  /*27ba0*/  LOP3.LUT R130, R22, UR7, R137, 0x96, !PT ;  /* 0x0000000716827c12 */ /* 0x000fe2000f8e9689 */
[----:B------:R-:W-:-:S04]  /*27bb0*/  IMAD.WIDE.U32 R134, R26, -0x326172a9, RZ ;  /* 0xcd9e8d571a867825 */ /* 0x000fc800078e00ff */
[----:B------:R-:W-:Y:S01]  /*27bc0*/  IMAD.WIDE.U32 R130, R130, -0x326172a9, RZ ;  /* 0xcd9e8d5782827825 */ /* 0x000fe200078e00ff */
[----:B------:R-:W-:-:S03]  /*27bd0*/  LOP3.LUT R135, R23, UR6, R135, 0x96, !PT ;  /* 0x0000000617877c12 */ /* 0x000fc6000f8e9687 */
[----:B------:R-:W-:Y:S01]  /*27be0*/  IMAD.MOV.U32 R90, RZ, RZ, R133 ;  /* 0x000000ffff5a7224 */ /* 0x000fe200078e0085 */
        /* <DEDUP_REMOVED lines=35> */
[----:B------:R-:W-:Y:S01]  /*27e20*/  IMAD.MOV.U32 R94, RZ, RZ, RZ ;  /* 0x000000ffff5e7224 */ /* 0x000fe200078e00ff */
[----:B------:R-:W-:Y:S02]  /*27e30*/  LOP3.LUT R146, R32, R134, R131, 0x96, !PT ;  /* 0x0000008620927212 */ /* 0x000fe400078e9683 */
[----:B------:R-:W-:-:S07]  /*27e40*/  MOV R144, R130 ;  /* 0x0000008200907202 */ /* 0x000fce0000000f00 */
.L_x_2027:
[----:B------:R-:W-:Y:S05]  /*27e50*/  BSYNC.RECONVERGENT B0 ;  /* 0x0000000000007941 */ /* 0x000fea0003800200 */
.L_x_2026:
        /* <DEDUP_REMOVED lines=11> */
[----:B------:R-:W-:Y:S01]  /*27f10*/  SHF.L.U32 R131, R95, 0x10, RZ ;  /* 0x000000105f837819 */ /* 0x000fe200000006ff */
        /* <DEDUP_REMOVED lines=13> */
.L_x_2033:
[----:B------:R-:W-:Y:S01]  /*27ff0*/  VIADD R24, R24, 0x1 ;  /* 0x0000000118187836 */ /* 0x000fe20000000000 */
[----:B------:R-:W-:Y:S03]  /*28000*/  BSSY.RECONVERGENT B1, `(.L_x_2034) ;  /* 0x000000f000017945 */ /* 0x000fe60003800200 */
[C---:B------:R-:W-:Y:S01]  /*28010*/  IMAD.WIDE.U32 R134, R24.reuse, -0x2daee0ad, RZ ;  /* 0xd2511f5318867825 */ /* 0x040fe200078e00ff */
        /* <DEDUP_REMOVED lines=13> */
.L_x_2035:
[----:B------:R-:W-:Y:S05]  /*280f0*/  BSYNC.RECONVERGENT B1 ;  /* 0x0000000000017941 */ /* 0x000fea0003800200 */
.L_x_2034:
        /* <DEDUP_REMOVED lines=34> */
[----:B------:R-:W-:Y:S01]  /*28320*/  LOP3.LUT R90, R47, R90, R95, 0x96, !PT ;  /* 0x0000005a2f5a7212 */ /* 0x000fe200078e965f */
[----:B------:R-:W-:-:S04]  /*28330*/  IMAD.MOV.U32 R95, RZ, RZ, R133 ;  /* 0x000000ffff5f7224 */ /* 0x000fc800078e0085 */
[----:B------:R-:W-:-:S05]  /*28340*/  IMAD.WIDE.U32 R90, R90, -0x2daee0ad, RZ ;  /* 0xd2511f535a5a7825 */ /* 0x000fca00078e00ff */
[----:B------:R-:W-:Y:S01]  /*28350*/  LOP3.LUT R143, R34, R134, R91, 0x96, !PT ;  /* 0x00000086228f7212 */ /* 0x000fe200078e965b */
[----:B------:R-:W-:Y:S01]  /*28360*/  IMAD.MOV.U32 R134, RZ, RZ, RZ ;  /* 0x000000ffff867224 */ /* 0x000fe200078e00ff */
[----:B------:R-:W-:Y:S01]  /*28370*/  MOV R133, R90 ;  /* 0x0000005a00857202 */ /* 0x000fe20000000f00 */
[----:B------:R-:W-:-:S04]  /*28380*/  IMAD.WIDE.U32 R90, R135, -0x326172a9, RZ ;  /* 0xcd9e8d57875a7825 */ /* 0x000fc800078e00ff */
[----:B------:R-:W-:Y:S01]  /*28390*/  IMAD.MOV.U32 R144, RZ, RZ, R90 ;  /* 0x000000ffff907224 */ /* 0x000fe200078e005a */
[----:B------:R-:W-:-:S07]  /*283a0*/  LOP3.LUT R146, R32, R94, R91, 0x96, !PT ;  /* 0x0000005e20927212 */ /* 0x000fce00078e965b */
.L_x_2032:
[----:B------:R-:W-:Y:S05]  /*283b0*/  BSYNC.RECONVERGENT B0 ;  /* 0x0000000000007941 */ /* 0x000fea0003800200 */
.L_x_2031:
[----:B------:R-:W-:Y:S01]  /*283c0*/  I2FP.F32.U32 R90, R95 ;  /* 0x0000005f005a7245 */ /* 0x000fe20000201000 */
[----:B------:R-:W-:Y:S01]  /*283d0*/  IMAD.U32 R132, R132, 0x10000, RZ ;  /* 0x0001000084847824 */ /* 0x000fe200078e00ff */
[----:B------:R-:W-:Y:S02]  /*283e0*/  F2FP.BF16.F32.PACK_AB R89, R89, R92 ;  /* 0x0000005c5959723e */ /* 0x000fe400000010ff */
[----:B------:R-:W-:Y:S01]  /*283f0*/  F2FP.BF16.F32.PACK_AB R88, R88, R124 ;  /* 0x0000007c5858723e */ /* 0x000fe200000010ff */
[----:B------:R-:W-:-:S05]  /*28400*/  FFMA.FTZ R90, R90, R165, 1.1641532182693481445e-10 ;  /* 0x2f0000005a5a7423 */ /* 0x000fca00000100a5 */
[----:B------:R-:W-:Y:S02]  /*28410*/  FSETP.GTU.FTZ.AND P6, PT, R90, R49, PT ;  /* 0x000000315a00720b */ /* 0x000fe40003fdc000 */
[----:B------:R-:W-:-:S05]  /*28420*/  SHF.L.U32 R90, R131, 0x10, RZ ;  /* 0x00000010835a7819 */ /* 0x000fca00000006ff */
[----:B------:R-:W-:Y:S01]  /*28430*/  FMUL.FTZ R91, R90, R29 ;  /* 0x0000001d5a5b7220 */ /* 0x000fe20000410000 */
[----:B------:R-:W-:-:S03]  /*28440*/  F2FP.BF16.F32.PACK_AB R90, R128, R93 ;  /* 0x0000005d805a723e */ /* 0x000fc600000010ff */
[----:B------:R-:W-:-:S05]  /*28450*/  FMUL.FTZ R91, R91, R48 ;  /* 0x000000305b5b7220 */ /* 0x000fca0000410000 */
[----:B------:R-:W-:Y:S02]  /*28460*/  FSEL R91, R91, RZ, !P6 ;  /* 0x000000ff5b5b7208 */ /* 0x000fe40007000000 */
[----:B------:R-:W-:-:S03]  /*28470*/  PLOP3.LUT P6, PT, P6, PT, PT, 0x8, 0x80 ;  /* 0x000000000080781c */ /* 0x000fc600037ce170 */
[----:B------:R-:W-:-:S05]  /*28480*/  FADD.FTZ R131, R91, R132 ;  /* 0x000000845b837221 */ /* 0x000fca0000010000 */
[----:B------:R-:W-:Y:S01]  /*28490*/  F2FP.BF16.F32.PACK_AB R91, R131, R130 ;  /* 0x00000082835b723e */ /* 0x000fe200000010ff */
[----:B------:R-:W-:Y:S06]  /*284a0*/  BRA `(.L_x_2036) ;  /* 0x00000028002c7947 */ /* 0x000fec0003800000 */
.L_x_1995:
        /* <DEDUP_REMOVED lines=16> */
.L_x_2039:
        /* <DEDUP_REMOVED lines=13> */
.L_x_2041:
[----:B------:R-:W-:Y:S05]  /*28680*/  BSYNC.RECONVERGENT B1 ;  /* 0x0000000000017941 */ /* 0x000fea0003800200 */
.L_x_2040:
        /* <DEDUP_REMOVED lines=43> */
.L_x_2038:
[----:B------:R-:W-:Y:S05]  /*28940*/  BSYNC.RECONVERGENT B0 ;  /* 0x0000000000007941 */ /* 0x000fea0003800200 */
.L_x_2037:
[----:B------:R-:W-:Y:S01]  /*28950*/  I2FP.F32.U32 R92, R92 ;  /* 0x0000005c005c7245 */ /* 0x000fe20000201000 */
[----:B-----5:R-:W-:Y:S01]  /*28960*/  IMAD.U32 R94, R88, 0x10000, RZ ;  /* 0x00010000585e7824 */ /* 0x020fe200078e00ff */
[----:B------:R-:W-:Y:S01]  /*28970*/  ISETP.NE.AND P1, PT, R95, 0x1, PT ;  /* 0x000000015f00780c */ /* 0x000fe20003f25270 */
[----:B------:R-:W-:Y:S01]  /*28980*/  BSSY.RECONVERGENT B0, `(.L_x_2042) ;  /* 0x000004f000007945 */ /* 0x000fe20003800200 */
[----:B------:R-:W-:Y:S01]  /*28990*/  LOP3.LUT R20, R20, 0xfffffffd, RZ, 0xc0, !PT ;  /* 0xfffffffd14147812 */ /* 0x000fe200078ec0ff */
[----:B------:R-:W-:Y:S01]  /*289a0*/  FFMA.FTZ R92, R92, R165, 1.1641532182693481445e-10 ;  /* 0x2f0000005c5c7423 */ /* 0x000fe200000100a5 */
[----:B------:R-:W-:Y:S01]  /*289b0*/  FMUL.FTZ R93, R94, R29 ;  /* 0x0000001d5e5d7220 */ /* 0x000fe20000410000 */
[----:B------:R-:W-:Y:S01]  /*289c0*/  PRMT R88, R88, 0x7632, R88 ;  /* 0x0000763258587816 */ /* 0x000fe20000000058 */
[----:B------:R-:W-:Y:S02]  /*289d0*/  IMAD.MOV.U32 R126, RZ, RZ, 0x2 ;  /* 0x00000002ff7e7424 */ /* 0x000fe400078e00ff */
[----:B------:R-:W-:Y:S01]  /*289e0*/  FSETP.GTU.FTZ.AND P0, PT, R92, R49, PT ;  /* 0x000000315c00720b */ /* 0x000fe20003f1c000 */
[----:B------:R-:W-:Y:S01]  /*289f0*/  FMUL.FTZ R92, R93, R48 ;  /* 0x000000305d5c7220 */ /* 0x000fe20000410000 */
[----:B------:R-:W-:-:S02]  /*28a00*/  MOV R93, R144 ;  /* 0x00000090005d7202 */ /* 0x000fc40000000f00 */
[----:B------:R-:W-:Y:S02]  /*28a10*/  PLOP3.LUT P2, PT, P0, PT, PT, 0x8, 0x80 ;  /* 0x000000000080781c */ /* 0x000fe4000074e170 */
[----:B------:R-:W-:-:S05]  /*28a20*/  FSEL R92, R92, RZ, !P0 ;  /* 0x000000ff5c5c7208 */ /* 0x000fca0004000000 */
[----:B------:R-:W-:-:S06]  /*28a30*/  IMAD.MOV.U32 R124, RZ, RZ, R92 ;  /* 0x000000ffff7c7224 */ /* 0x000fcc00078e005c */
        /* <DEDUP_REMOVED lines=10> */
.L_x_2044:
        /* <DEDUP_REMOVED lines=13> */
.L_x_2046:
[----:B------:R-:W-:Y:S05]  /*28bb0*/  BSYNC.RECONVERGENT B1 ;  /* 0x0000000000017941 */ /* 0x000fea0003800200 */
.L_x_2045:
        /* <DEDUP_REMOVED lines=43> */
.L_x_2043:
[----:B------:R-:W-:Y:S05]  /*28e70*/  BSYNC.RECONVERGENT B0 ;  /* 0x0000000000007941 */ /* 0x000fea0003800200 */
.L_x_2042:
        /* <DEDUP_REMOVED lines=22> */
.L_x_2049:
        /* <DEDUP_REMOVED lines=13> */
.L_x_2051:
[----:B------:R-:W-:Y:S05]  /*290b0*/  BSYNC.RECONVERGENT B1 ;  /* 0x0000000000017941 */ /* 0x000fea0003800200 */
.L_x_2050:
        /* <DEDUP_REMOVED lines=43> */
.L_x_2048:
[----:B------:R-:W-:Y:S05]  /*29370*/  BSYNC.RECONVERGENT B0 ;  /* 0x0000000000007941 */ /* 0x000fea0003800200 */
.L_x_2047:
        /* <DEDUP_REMOVED lines=23> */
.L_x_2054:
        /* <DEDUP_REMOVED lines=13> */
.L_x_2056:
[----:B------:R-:W-:Y:S05]  /*295c0*/  BSYNC.RECONVERGENT B1 ;  /* 0x0000000000017941 */ /* 0x000fea0003800200 */
.L_x_2055:
        /* <DEDUP_REMOVED lines=34> */
[----:B------:R-:W-:Y:S01]  /*297f0*/  HFMA2 R129, -RZ, RZ, 0, 0 ;  /* 0x00000000ff817431 */ /* 0x000fe200000001ff */
        /* <DEDUP_REMOVED lines=8> */
.L_x_2053:
[----:B------:R-:W-:Y:S05]  /*29880*/  BSYNC.RECONVERGENT B0 ;  /* 0x0000000000007941 */ /* 0x000fea0003800200 */
.L_x_2052:
[----:B------:R-:W-:Y:S01]  /*29890*/  I2FP.F32.U32 R94, R95 ;  /* 0x0000005f005e7245 */ /* 0x000fe20000201000 */
[----:B------:R-:W-:Y:S01]  /*298a0*/  IMAD.U32 R128, R89, 0x10000, RZ ;  /* 0x0001000059807824 */ /* 0x000fe200078e00ff */
[----:B------:R-:W-:Y:S01]  /*298b0*/  ISETP.NE.AND P4, PT, R129, 0x1, PT ;  /* 0x000000018100780c */ /* 0x000fe20003f85270 */
[----:B------:R-:W-:Y:S01]  /*298c0*/  BSSY.RECONVERGENT B0, `(.L_x_2057) ;  /* 0x000004c000007945 */ /* 0x000fe20003800200 */
[----:B------:R-:W-:Y:S01]  /*298d0*/  MOV R95, R144 ;  /* 0x00000090005f7202 */ /* 0x000fe20000000f00 */
[----:B------:R-:W-:Y:S01]  /*298e0*/  FFMA.FTZ R94, R94, R165, 1.1641532182693481445e-10 ;  /* 0x2f0000005e5e7423 */ /* 0x000fe200000100a5 */
[----:B------:R-:W-:Y:S01]  /*298f0*/  FMUL.FTZ R89, R128, R29 ;  /* 0x0000001d80597220 */ /* 0x000fe20000410000 */
[----:B------:R-:W-:-:S03]  /*29900*/  IMAD.MOV.U32 R128, RZ, RZ, 0x2 ;  /* 0x00000002ff807424 */ /* 0x000fc600078e00ff */
        /* <DEDUP_REMOVED lines=14> */
.L_x_2059:
        /* <DEDUP_REMOVED lines=13> */
.L_x_2061:
[----:B------:R-:W-:Y:S05]  /*29ac0*/  BSYNC.RECONVERGENT B1 ;  /* 0x0000000000017941 */ /* 0x000fea0003800200 */
.L_x_2060:
        /* <DEDUP_REMOVED lines=43> */
.L_x_2058:
[----:B------:R-:W-:Y:S05]  /*29d80*/  BSYNC.RECONVERGENT B0 ;  /* 0x0000000000007941 */ /* 0x000fea0003800200 */
.L_x_2057:
[----:B------:R-:W-:Y:S01]  /*29d90*/  I2FP.F32.U32 R94, R95 ;  /* 0x0000005f005e7245 */ /* 0x000fe20000201000 */
[----:B------:R-:W-:Y:S01]  /*29da0*/  IMAD.U32 R130, R90, 0x10000, RZ ;  /* 0x000100005a827824 */ /* 0x000fe200078e00ff */
[----:B------:R-:W-:Y:S01]  /*29db0*/  ISETP.NE.AND P4, PT, R128, 0x1, PT ;  /* 0x000000018000780c */ /* 0x000fe20003f85270 */
[----:B------:R-:W-:Y:S01]  /*29dc0*/  BSSY.RECONVERGENT B0, `(.L_x_2062) ;  /* 0x000004c000007945 */ /* 0x000fe20003800200 */
[----:B------:R-:W-:Y:S01]  /*29dd0*/  PRMT R90, R90, 0x7632, R90 ;  /* 0x000076325a5a7816 */ /* 0x000fe2000000005a */
[----:B------:R-:W-:Y:S01]  /*29de0*/  FFMA.FTZ R94, R94, R165, 1.1641532182693481445e-10 ;  /* 0x2f0000005e5e7423 */ /* 0x000fe200000100a5 */
[----:B------:R-:W-:Y:S01]  /*29df0*/  FMUL.FTZ R95, R130, R29 ;  /* 0x0000001d825f7220 */ /* 0x000fe20000410000 */
[----:B------:R-:W-:-:S03]  /*29e00*/  HFMA2 R130, -RZ, RZ, 0, 1.1920928955078125e-07 ;  /* 0x00000002ff827431 */ /* 0x000fc600000001ff */
        /* <DEDUP_REMOVED lines=14> */
.L_x_2064:
        /* <DEDUP_REMOVED lines=13> */
.L_x_2066:
[----:B------:R-:W-:Y:S05]  /*29fc0*/  BSYNC.RECONVERGENT B1 ;  /* 0x0000000000017941 */ /* 0x000fea0003800200 */
.L_x_2065:
        /* <DEDUP_REMOVED lines=43> */
.L_x_2063:
[----:B------:R-:W-:Y:S05]  /*2a280*/  BSYNC.RECONVERGENT B0 ;  /* 0x0000000000007941 */ /* 0x000fea0003800200 */
.L_x_2062:
[----:B------:R-:W-:Y:S01]  /*2a290*/  I2FP.F32.U32 R94, R95 ;  /* 0x0000005f005e7245 */ /* 0x000fe20000201000 */
[----:B------:R-:W-:Y:S01]  /*2a2a0*/  IMAD.U32 R90, R90, 0x10000, RZ ;  /* 0x000100005a5a7824 */ /* 0x000fe200078e00ff */
[----:B------:R-:W-:Y:S01]  /*2a2b0*/  ISETP.NE.AND P5, PT, R130, 0x1, PT ;  /* 0x000000018200780c */ /* 0x000fe20003fa5270 */
[----:B------:R-:W-:Y:S02]  /*2a2c0*/  BSSY.RECONVERGENT B0, `(.L_x_2067) ;  /* 0x000004b000007945 */ /* 0x000fe40003800200 */
        /* <DEDUP_REMOVED lines=17> */
.L_x_2069:
        /* <DEDUP_REMOVED lines=13> */
.L_x_2071:
[----:B------:R-:W-:Y:S05]  /*2a4b0*/  BSYNC.RECONVERGENT B1 ;  /* 0x0000000000017941 */ /* 0x000fea0003800200 */
.L_x_2070:
        /* <DEDUP_REMOVED lines=38> */
[----:B------:R-:W-:-:S04]  /*2a720*/  IMAD.WIDE.U32 R130, R131, -0x326172a9, RZ ;  /* 0xcd9e8d5783827825 */ /* 0x000fc800078e00ff */
[----:B------:R-:W-:Y:S01]  /*2a730*/  IMAD.MOV.U32 R95, RZ, RZ, R133 ;  /* 0x000000ffff5f7224 */ /* 0x000fe200078e0085 */
[----:B------:R-:W-:Y:S01]  /*2a740*/  LOP3.LUT R146, R32, R134, R131, 0x96, !PT ;  /* 0x0000008620927212 */ /* 0x000fe200078e9683 */
[----:B------:R-:W-:Y:S01]  /*2a750*/  IMAD.MOV.U32 R144, RZ, RZ, R130 ;  /* 0x000000ffff907224 */ /* 0x000fe200078e0082 */
[----:B------:R-:W-:-:S07]  /*2a760*/  MOV R133, R94 ;  /* 0x0000005e00857202 */ /* 0x000fce0000000f00 */
.L_x_2068:
[----:B------:R-:W-:Y:S05]  /*2a770*/  BSYNC.RECONVERGENT B0 ;  /* 0x0000000000007941 */ /* 0x000fea0003800200 */
.L_x_2067:
[----:B------:R-:W-:Y:S01]  /*2a780*/  I2FP.F32.U32 R94, R95 ;  /* 0x0000005f005e7245 */ /* 0x000fe20000201000 */
[C---:B------:R-:W-:Y:S01]  /*2a790*/  IMAD.U32 R130, R91.reuse, 0x10000, RZ ;  /* 0x000100005b827824 */ /* 0x040fe200078e00ff */
        /* <DEDUP_REMOVED lines=20> */
.L_x_2074:
        /* <DEDUP_REMOVED lines=9> */
[----:B------:R-:W-:Y:S02]  /*2a970*/  @!P6 IADD3 R91, PT, PT, R22, 0x1, RZ ;  /* 0x00000001165be810 */ /* 0x000fe40007ffe0ff */
[----:B------:R-:W-:Y:S02]  /*2a980*/  @!P6 MOV R23, RZ ;  /* 0x000000ff0017e202 */ /* 0x000fe40000000f00 */
[----:B------:R-:W-:-:S13]  /*2a990*/  ISETP.NE.AND P0, PT, R26, RZ, !P6 ;  /* 0x000000ff1a00720c */ /* 0x000fda0007705270 */
[----:B------:R-:W-:Y:S01]  /*2a9a0*/  @P0 IMAD.MOV R91, RZ, RZ, R22 ;  /* 0x000000ffff5b0224 */ /* 0x000fe200078e0216 */
[----:B------:R-:W-:-:S03]  /*2a9b0*/  ISETP.NE.AND P0, PT, R90, RZ, PT ;  /* 0x000000ff5a00720c */ /* 0x000fc60003f05270 */
[----:B------:R-:W-:-:S10]  /*2a9c0*/  @!P6 IMAD.MOV.U32 R22, RZ, RZ, R91 ;  /* 0x000000ffff16e224 */ /* 0x000fd400078e005b */
.L_x_2076:
[----:B------:R-:W-:Y:S05]  /*2a9d0*/  BSYNC.RECONVERGENT B1 ;  /* 0x0000000000017941 */ /* 0x000fea0003800200 */
.L_x_2075:
        /* <DEDUP_REMOVED lines=36> */
[----:B------:R-:W-:-:S04]  /*2ac20*/  IMAD.WIDE.U32 R90, R90, -0x2daee0ad, RZ ;  /* 0xd2511f535a5a7825 */ /* 0x000fc800078e00ff */
[----:B------:R-:W-:Y:S01]  /*2ac30*/  IMAD.MOV.U32 R133, RZ, RZ, R90 ;  /* 0x000000ffff857224 */ /* 0x000fe200078e005a */
[----:B------:R-:W-:Y:S01]  /*2ac40*/  LOP3.LUT R143, R34, R134, R91, 0x96, !PT ;  /* 0x00000086228f7212 */ /* 0x000fe200078e965b */
[----:B------:R-:W-:-:S04]  /*2ac50*/  IMAD.WIDE.U32 R90, R132, -0x326172a9, RZ ;  /* 0xcd9e8d57845a7825 */ /* 0x000fc800078e00ff */
[----:B------:R-:W-:Y:S01]  /*2ac60*/  IMAD.MOV.U32 R134, RZ, RZ, RZ ;  /* 0x000000ffff867224 */ /* 0x000fe200078e00ff */
[----:B------:R-:W-:Y:S02]  /*2ac70*/  LOP3.LUT R146, R32, R94, R91, 0x96, !PT ;  /* 0x0000005e20927212 */ /* 0x000fe400078e965b */
[----:B------:R-:W-:-:S07]  /*2ac80*/  MOV R144, R90 ;  /* 0x0000005a00907202 */ /* 0x000fce0000000f00 */
.L_x_2073:
[----:B------:R-:W-:Y:S05]  /*2ac90*/  BSYNC.RECONVERGENT B0 ;  /* 0x0000000000007941 */ /* 0x000fea0003800200 */
.L_x_2072:
        /* <DEDUP_REMOVED lines=12> */
.L_x_2036:
[----:B------:R-:W-:Y:S01]  /*2ad60*/  SEL R94, RZ, 0x1000000, !P6 ;  /* 0x01000000ff5e7807 */ /* 0x000fe20007000000 */
[----:B------:R-:W-:Y:S01]  /*2ad70*/  IMAD.WIDE.U32 R92, R123, 0x10, R154 ;  /* 0x000000107b5c7825 */ /* 0x000fe200078e009a */
[----:B------:R-:W-:Y:S02]  /*2ad80*/  SEL R95, RZ, 0x10000, !P5 ;  /* 0x00010000ff5f7807 */ /* 0x000fe40006800000 */
[----:B------:R-:W-:Y:S02]  /*2ad90*/  SEL R136, RZ, 0x100, !P4 ;  /* 0x00000100ff887807 */ /* 0x000fe40006000000 */
[----:B------:R-:W-:Y:S01]  /*2ada0*/  SEL R132, RZ, 0x1000000, !P2 ;  /* 0x01000000ff847807 */ /* 0x000fe20005000000 */
[----:B------:R0:W-:Y:S01]  /*2adb0*/  STG.E.128 desc[UR8][R92.64], R88 ;  /* 0x000000585c007986 */ /* 0x0001e2000c101d08 */
[----:B------:R-:W-:Y:S02]  /*2adc0*/  LOP3.LUT R136, R136, R94, R95, 0xfe, !PT ;  /* 0x0000005e88887212 */ /* 0x000fe400078efe5f */
[----:B------:R-:W-:-:S02]  /*2add0*/  SEL R95, RZ, 0x10000, !P1 ;  /* 0x00010000ff5f7807 */ /* 0x000fc40004800000 */
[----:B------:R-:W-:Y:S02]  /*2ade0*/  SEL R94, RZ, 0x100, !P0 ;  /* 0x00000100ff5e7807 */ /* 0x000fe40004000000 */
[----:B------:R-:W-:Y:S02]  /*2adf0*/  LOP3.LUT P5, RZ, R20, 0x2, RZ, 0xc0, !PT ;  /* 0x0000000214ff7812 */ /* 0x000fe400078ac0ff */
[----:B------:R-:W-:Y:S02]  /*2ae00*/  LOP3.LUT R94, R94, R132, R95, 0xfe, !PT ;  /* 0x000000845e5e7212 */ /* 0x000fe400078efe5f */
[----:B------:R-:W-:Y:S02]  /*2ae10*/  SEL R95, RZ, 0x1, !P3 ;  /* 0x00000001ff5f7807 */ /* 0x000fe40005800000 */
[----:B------:R-:W-:Y:S02]  /*2ae20*/  IADD3 R132, PT, PT, R21, 0x100, RZ ;  /* 0x0000010015847810 */ /* 0x000fe40007ffe0ff */
[----:B------:R-:W-:-:S02]  /*2ae30*/  LOP3.LUT P6, RZ, R20, 0x4, RZ, 0xc0, !PT ;  /* 0x0000000414ff7812 */ /* 0x000fc400078cc0ff */
        /* <DEDUP_REMOVED lines=27> */
.L_x_2080:
        /* <DEDUP_REMOVED lines=13> */
.L_x_2082:
[----:B------:R-:W-:Y:S05]  /*2b0c0*/  BSYNC.RECONVERGENT B1 ;  /* 0x0000000000017941 */ /* 0x000fea0003800200 */
.L_x_2081:
        /* <DEDUP_REMOVED lines=43> */
.L_x_2079:
[----:B------:R-:W-:Y:S05]  /*2b380*/  BSYNC.RECONVERGENT B0 ;  /* 0x0000000000007941 */ /* 0x000fea0003800200 */
.L_x_2078:
[----:B------:R-:W-:Y:S01]  /*2b390*/  I2FP.F32.U32 R134, R136 ;  /* 0x0000008800867245 */ /* 0x000fe20000201000 */
[----:B------:R-:W-:Y:S01]  /*2b3a0*/  BSSY.RECONVERGENT B0, `(.L_x_2083) ;  /* 0x0000053000007945 */ /* 0x000fe20003800200 */
[----:B------:R-:W-:Y:S01]  /*2b3b0*/  ISETP.NE.AND P1, PT, R135, 0x1, PT ;  /* 0x000000018700780c */ /* 0x000fe20003f25270 */
[----:B------:R-:W-:Y:S01]  /*2b3c0*/  IMAD.MOV.U32 R138, RZ, RZ, 0x2 ;  /* 0x00000002ff8a7424 */ /* 0x000fe200078e00ff */
[----:B------:R-:W-:Y:S01]  /*2b3d0*/  LOP3.LUT R20, R20, 0xfffffffd, RZ, 0xc0, !PT ;  /* 0xfffffffd14147812 */ /* 0x000fe200078ec0ff */
[----:B------:R-:W-:Y:S01]  /*2b3e0*/  FFMA.FTZ R134, R134, R165, 1.1641532182693481445e-10 ;  /* 0x2f00000086867423 */ /* 0x000fe200000100a5 */
[----:B------:R-:W-:-:S04]  /*2b3f0*/  MOV R137, R144 ;  /* 0x0000009000897202 */ /* 0x000fc80000000f00 */
[----:B------:R-:W-:Y:S02]  /*2b400*/  FSETP.GTU.FTZ.AND P0, PT, R134, R49, PT ;  /* 0x000000318600720b */ /* 0x000fe40003f1c000 */
[C---:B-----5:R-:W-:Y:S02]  /*2b410*/  SHF.L.U32 R134, R88.reuse, 0x10, RZ ;  /* 0x0000001058867819 */ /* 0x060fe400000006ff */
[----:B------:R-:W-:-:S03]  /*2b420*/  PRMT R88, R88, 0x7632, R88 ;  /* 0x0000763258587816 */ /* 0x000fc60000000058 */
[----:B------:R-:W-:Y:S01]  /*2b430*/  FMUL.FTZ R133, R134, R29 ;  /* 0x0000001d86857220 */ /* 0x000fe20000410000 */
[C---:B------:R-:W-:Y:S01]  /*2b440*/  IMAD.U32 R134, R92.reuse, 0x10000, RZ ;  /* 0x000100005c867824 */ /* 0x040fe200078e00ff */
[----:B------:R-:W-:Y:S02]  /*2b450*/  PRMT R92, R92, 0x7632, R92 ;  /* 0x000076325c5c7816 */ /* 0x000fe4000000005c */
[----:B------:R-:W-:-:S05]  /*2b460*/  FMUL.FTZ R133, R133, R48 ;  /* 0x0000003085857220 */ /* 0x000fca0000410000 */
[----:B------:R-:W-:Y:S02]  /*2b470*/  FSEL R133, R133, RZ, !P0 ;  /* 0x000000ff85857208 */ /* 0x000fe40004000000 */
[----:B------:R-:W-:-:S03]  /*2b480*/  PLOP3.LUT P0, PT, P0, PT, PT, 0x8, 0x80 ;  /* 0x000000000080781c */ /* 0x000fc6000070e170 */
[----:B------:R-:W-:-:S10]  /*2b490*/  FADD.FTZ R133, R133, R134 ;  /* 0x0000008685857221 */ /* 0x000fd40000010000 */
        /* <DEDUP_REMOVED lines=10> */
.L_x_2085:
        /* <DEDUP_REMOVED lines=13> */
.L_x_2087:
[----:B------:R-:W-:Y:S05]  /*2b610*/  BSYNC.RECONVERGENT B1 ;  /* 0x0000000000017941 */ /* 0x000fea0003800200 */
.L_x_2086:
        /* <DEDUP_REMOVED lines=34> */
[----:B------:R-:W-:Y:S02]  /*2b840*/  LOP3.LUT R134, R47, R134, R137, 0x96, !PT ;  /* 0x000000862f867212 */ /* 0x000fe400078e9689 */
[----:B------:R-:W-:-:S03]  /*2b850*/  MOV R137, R150 ;  /* 0x0000009600897202 */ /* 0x000fc60000000f00 */
[----:B------:R-:W-:-:S04]  /*2b860*/  IMAD.WIDE.U32 R134, R134, -0x2daee0ad, RZ ;  /* 0xd2511f5386867825 */ /* 0x000fc800078e00ff */
[----:B------:R-:W-:Y:S01]  /*2b870*/  IMAD.MOV.U32 R150, RZ, RZ, R134 ;  /* 0x000000ffff967224 */ /* 0x000fe200078e0086 */
[----:B------:R-:W-:Y:S01]  /*2b880*/  LOP3.LUT R143, R34, R138, R135, 0x96, !PT ;  /* 0x0000008a228f7212 */ /* 0x000fe200078e9687 */
[----:B------:R-:W-:-:S04]  /*2b890*/  IMAD.WIDE.U32 R134, R139, -0x326172a9, RZ ;  /* 0xcd9e8d578b867825 */ /* 0x000fc800078e00ff */
[----:B------:R-:W-:Y:S02]  /*2b8a0*/  HFMA2 R138, -RZ, RZ, 0, 0 ;  /* 0x00000000ff8a7431 */ /* 0x000fe400000001ff */
[----:B------:R-:W-:Y:S01]  /*2b8b0*/  IMAD.MOV.U32 R144, RZ, RZ, R134 ;  /* 0x000000ffff907224 */ /* 0x000fe200078e0086 */
[----:B------:R-:W-:-:S07]  /*2b8c0*/  LOP3.LUT R146, R32, R136, R135, 0x96, !PT ;  /* 0x0000008820927212 */ /* 0x000fce00078e9687 */
.L_x_2084:
[----:B------:R-:W-:Y:S05]  /*2b8d0*/  BSYNC.RECONVERGENT B0 ;  /* 0x0000000000007941 */ /* 0x000fea0003800200 */
.L_x_2083:
        /* <DEDUP_REMOVED lines=24> */
.L_x_2090:
        /* <DEDUP_REMOVED lines=13> */
.L_x_2092:
[----:B------:R-:W-:Y:S05]  /*2bb30*/  BSYNC.RECONVERGENT B1 ;  /* 0x0000000000017941 */ /* 0x000fea0003800200 */
.L_x_2091:
        /* <DEDUP_REMOVED lines=37> */
[----:B------:R-:W-:Y:S02]  /*2bd90*/  LOP3.LUT R143, R34, R140, R137, 0x96, !PT ;  /* 0x0000008c228f7212 */ /* 0x000fe400078e9689 */
[----:B------:R-:W-:Y:S01]  /*2bda0*/  MOV R150, R136 ;  /* 0x0000008800967202 */ /* 0x000fe20000000f00 */
[----:B------:R-:W-:-:S04]  /*2bdb0*/  IMAD.WIDE.U32 R136, R135, -0x326172a9, RZ ;  /* 0xcd9e8d5787887825 */ /* 0x000fc800078e00ff */
[----:B------:R-:W-:Y:S01]  /*2bdc0*/  IMAD.MOV.U32 R144, RZ, RZ, R136 ;  /* 0x000000ffff907224 */ /* 0x000fe200078e0088 */
[----:B------:R-:W-:Y:S01]  /*2bdd0*/  LOP3.LUT R146, R32, R138, R137, 0x96, !PT ;  /* 0x0000008a20927212 */ /* 0x000fe200078e9689 */
[----:B------:R-:W-:-:S07]  /*2bde0*/  IMAD.MOV.U32 R136, RZ, RZ, RZ ;  /* 0x000000ffff887224 */ /* 0x000fce00078e00ff */
.L_x_2089:
[----:B------:R-:W-:Y:S05]  /*2bdf0*/  BSYNC.RECONVERGENT B0 ;  /* 0x0000000000007941 */ /* 0x000fea0003800200 */
.L_x_2088:
[----:B------:R-:W-:Y:S01]  /*2be00*/  I2FP.F32.U32 R92, R92 ;  /* 0x0000005c005c7245 */ /* 0x000fe20000201000 */
[C---:B------:R-:W-:Y:S01]  /*2be10*/  IMAD.U32 R135, R93.reuse, 0x10000, RZ ;  /* 0x000100005d877824 */ /* 0x040fe200078e00ff */
[----:B------:R-:W-:Y:S01]  /*2be20*/  ISETP.NE.AND P2, PT, R136, 0x1, PT ;  /* 0x000000018800780c */ /* 0x000fe20003f45270 */
[----:B------:R-:W-:Y:S01]  /*2be30*/  BSSY.RECONVERGENT B0, `(.L_x_2093) ;  /* 0x0000050000007945 */ /* 0x000fe20003800200 */
[----:B------:R-:W-:Y:S01]  /*2be40*/  PRMT R93, R93, 0x7632, R93 ;  /* 0x000076325d5d7816 */ /* 0x000fe2000000005d */
[----:B------:R-:W-:Y:S01]  /*2be50*/  FFMA.FTZ R92, R92, R165, 1.1641532182693481445e-10 ;  /* 0x2f0000005c5c7423 */ /* 0x000fe200000100a5 */
[----:B------:R-:W-:Y:S01]  /*2be60*/  IMAD.MOV.U32 R137, RZ, RZ, 0x2 ;  /* 0x00000002ff897424 */ /* 0x000fe200078e00ff */
[----:B------:R-:W-:-:S03]  /*2be70*/  MOV R139, R144 ;  /* 0x00000090008b7202 */ /* 0x000fc60000000f00 */
[----:B------:R-:W-:Y:S02]  /*2be80*/  FSETP.GTU.FTZ.AND P1, PT, R92, R49, PT ;  /* 0x000000315c00720b */ /* 0x000fe40003f3c000 */
[C---:B------:R-:W-:Y:S02]  /*2be90*/  SHF.L.U32 R92, R89.reuse, 0x10, RZ ;  /* 0x00000010595c7819 */ /* 0x040fe400000006ff */
[----:B------:R-:W-:-:S03]  /*2bea0*/  PRMT R89, R89, 0x7632, R89 ;  /* 0x0000763259597816 */ /* 0x000fc60000000059 */
[----:B------:R-:W-:-:S04]  /*2beb0*/  FMUL.FTZ R92, R92, R29 ;  /* 0x0000001d5c5c7220 */ /* 0x000fc80000410000 */
        /* <DEDUP_REMOVED lines=14> */
.L_x_2095:
        /* <DEDUP_REMOVED lines=13> */
.L_x_2097:
[----:B------:R-:W-:Y:S05]  /*2c070*/  BSYNC.RECONVERGENT B1 ;  /* 0x0000000000017941 */ /* 0x000fea0003800200 */
.L_x_2096:
        /* <DEDUP_REMOVED lines=39> */
[----:B------:R-:W-:-:S05]  /*2c2f0*/  IMAD.WIDE.U32 R136, R141, -0x326172a9, RZ ;  /* 0xcd9e8d578d887825 */ /* 0x000fca00078e00ff */
[----:B------:R-:W-:Y:S01]  /*2c300*/  LOP3.LUT R146, R32, R138, R137, 0x96, !PT ;  /* 0x0000008a20927212 */ /* 0x000fe200078e9689 */
[----:B------:R-:W-:Y:S01]  /*2c310*/  IMAD.MOV.U32 R137, RZ, RZ, RZ ;  /* 0x000000ffff897224 */ /* 0x000fe200078e00ff */
[----:B------:R-:W-:-:S07]  /*2c320*/  MOV R144, R136 ;  /* 0x0000008800907202 */ /* 0x000fce0000000f00 */
.L_x_2094:
[----:B------:R-:W-:Y:S05]  /*2c330*/  BSYNC.RECONVERGENT B0 ;  /* 0x0000000000007941 */ /* 0x000fea0003800200 */
.L_x_2093:
        /* <DEDUP_REMOVED lines=13> */
[----:B------:R-:W-:-:S04]  /*2c410*/  IMAD.MOV.U32 R93, RZ, RZ, R144 ;  /* 0x000000ffff5d7224 */ /* 0x000fc800078e0090 */
        /* <DEDUP_REMOVED lines=10> */
.L_x_2100:
        /* <DEDUP_REMOVED lines=13> */
.L_x_2102:
[----:B------:R-:W-:Y:S05]  /*2c590*/  BSYNC.RECONVERGENT B1 ;  /* 0x0000000000017941 */ /* 0x000fea0003800200 */
.L_x_2101:
        /* <DEDUP_REMOVED lines=40> */
[----:B------:R-:W-:Y:S01]  /*2c820*/  IMAD.MOV.U32 R144, RZ, RZ, R138 ;  /* 0x000000ffff907224 */ /* 0x000fe200078e008a */
[----:B------:R-:W-:Y:S01]  /*2c830*/  LOP3.LUT R146, R32, R140, R139, 0x96, !PT ;  /* 0x0000008c20927212 */ /* 0x000fe200078e968b */
[----:B------:R-:W-:-:S07]  /*2c840*/  HFMA2 R140, -RZ, RZ, 0, 0 ;  /* 0x00000000ff8c7431 */ /* 0x000fce00000001ff */
.L_x_2099:
[----:B------:R-:W-:Y:S05]  /*2c850*/  BSYNC.RECONVERGENT B0 ;  /* 0x0000000000007941 */ /* 0x000fea0003800200 */
.L_x_2098:
[----:B------:R-:W-:Y:S01]  /*2c860*/  I2FP.F32.U32 R93, R93 ;  /* 0x0000005d005d7245 */ /* 0x000fe20000201000 */
[----:B------:R-:W-:Y:S01]  /*2c870*/  IMAD.U32 R137, R94, 0x10000, RZ ;  /* 0x000100005e897824 */ /* 0x000fe200078e00ff */
[----:B------:R-:W-:Y:S01]  /*2c880*/  ISETP.NE.AND P4, PT, R140, 0x1, PT ;  /* 0x000000018c00780c */ /* 0x000fe20003f85270 */
[----:B------:R-:W-:Y:S01]  /*2c890*/  BSSY.RECONVERGENT B0, `(.L_x_2103) ;  /* 0x0000050000007945 */ /* 0x000fe20003800200 */
[----:B------:R-:W-:Y:S02]  /*2c8a0*/  HFMA2 R139, -RZ, RZ, 0, 1.1920928955078125e-07 ;  /* 0x00000002ff8b7431 */ /* 0x000fe400000001ff */
[----:B------:R-:W-:Y:S01]  /*2c8b0*/  FFMA.FTZ R93, R93, R165, 1.1641532182693481445e-10 ;  /* 0x2f0000005d5d7423 */ /* 0x000fe200000100a5 */
[----:B------:R-:W-:-:S04]  /*2c8c0*/  PRMT R94, R94, 0x7632, R94 ;  /* 0x000076325e5e7816 */ /* 0x000fc8000000005e */
[----:B------:R-:W-:Y:S01]  /*2c8d0*/  FSETP.GTU.FTZ.AND P3, PT, R93, R49, PT ;  /* 0x000000315d00720b */ /* 0x000fe20003f7c000 */
[C---:B------:R-:W-:Y:S01]  /*2c8e0*/  IMAD.U32 R93, R90.reuse, 0x10000, RZ ;  /* 0x000100005a5d7824 */ /* 0x040fe200078e00ff */
[----:B------:R-:W-:-:S03]  /*2c8f0*/  PRMT R90, R90, 0x7632, R90 ;  /* 0x000076325a5a7816 */ /* 0x000fc6000000005a */
        /* <DEDUP_REMOVED lines=16> */
.L_x_2105:
        /* <DEDUP_REMOVED lines=13> */
.L_x_2107:
[----:B------:R-:W-:Y:S05]  /*2cad0*/  BSYNC.RECONVERGENT B1 ;  /* 0x0000000000017941 */ /* 0x000fea0003800200 */
.L_x_2106:
        /* <DEDUP_REMOVED lines=43> */
.L_x_2104:
[----:B------:R-:W-:Y:S05]  /*2cd90*/  BSYNC.RECONVERGENT B0 ;  /* 0x0000000000007941 */ /* 0x000fea0003800200 */
.L_x_2103:
[----:B------:R-:W-:Y:S01]  /*2cda0*/  I2FP.F32.U32 R137, R137 ;  /* 0x0000008900897245 */ /* 0x000fe20000201000 */
[----:B------:R-:W-:Y:S01]  /*2cdb0*/  IMAD.U32 R94, R94, 0x10000, RZ ;  /* 0x000100005e5e7824 */ /* 0x000fe200078e00ff */
[----:B------:R-:W-:Y:S01]  /*2cdc0*/  SHF.L.U32 R90, R90, 0x10, RZ ;  /* 0x000000105a5a7819 */ /* 0x000fe200000006ff */
[----:B------:R-:W-:Y:S01]  /*2cdd0*/  BSSY.RECONVERGENT B0, `(.L_x_2108) ;  /* 0x000004d000007945 */ /* 0x000fe20003800200 */
[----:B------:R-:W-:Y:S01]  /*2cde0*/  ISETP.NE.AND P5, PT, R139, 0x1, PT ;  /* 0x000000018b00780c */ /* 0x000fe20003fa5270 */
[----:B------:R-:W-:Y:S02]  /*2cdf0*/  FFMA.FTZ R137, R137, R165, 1.1641532182693481445e-10 ;  /* 0x2f00000089897423 */ /* 0x000fe400000100a5 */
[----:B------:R-:W-:-:S03]  /*2ce00*/  FMUL.FTZ R90, R90, R29 ;  /* 0x0000001d5a5a7220 */ /* 0x000fc60000410000 */
[----:B------:R-:W-:Y:S01]  /*2ce10*/  FSETP.GTU.FTZ.AND P4, PT, R137, R49, PT ;  /* 0x000000318900720b */ /* 0x000fe20003f9c000 */
[----:B------:R-:W-:-:S05]  /*2ce20*/  FMUL.FTZ R90, R90, R48 ;  /* 0x000000305a5a7220 */ /* 0x000fca0000410000 */
[----:B------:R-:W-:Y:S02]  /*2ce30*/  FSEL R90, R90, RZ, !P4 ;  /* 0x000000ff5a5a7208 */ /* 0x000fe40006000000 */
[----:B------:R-:W-:-:S03]  /*2ce40*/  PLOP3.LUT P4, PT, P4, PT, PT, 0x8, 0x80 ;  /* 0x000000000080781c */ /* 0x000fc6000278e170 */
[----:B------:R-:W-:Y:S01]  /*2ce50*/  FADD.FTZ R137, R90, R94 ;  /* 0x0000005e5a897221 */ /* 0x000fe20000010000 */
[----:B------:R-:W-:Y:S01]  /*2ce60*/  IMAD.MOV.U32 R94, RZ, RZ, 0x2 ;  /* 0x00000002ff5e7424 */ /* 0x000fe200078e00ff */
[----:B------:R-:W-:Y:S01]  /*2ce70*/  MOV R90, R144 ;  /* 0x00000090005a7202 */ /* 0x000fe20000000f00 */
        /* <DEDUP_REMOVED lines=9> */
.L_x_2110:
        /* <DEDUP_REMOVED lines=13> */
.L_x_2112:
[----:B------:R-:W-:Y:S05]  /*2cfe0*/  BSYNC.RECONVERGENT B1 ;  /* 0x0000000000017941 */ /* 0x000fea0003800200 */
.L_x_2111:
        /* <DEDUP_REMOVED lines=40> */
[----:B------:R-:W-:Y:S02]  /*2d270*/  HFMA2 R94, -RZ, RZ, 0, 0 ;  /* 0x00000000ff5e7431 */ /* 0x000fe400000001ff */
[----:B------:R-:W-:Y:S01]  /*2d280*/  IMAD.MOV.U32 R144, RZ, RZ, R140 ;  /* 0x000000ffff907224 */ /* 0x000fe200078e008c */
[----:B------:R-:W-:-:S07]  /*2d290*/  LOP3.LUT R146, R32, R142, R141, 0x96, !PT ;  /* 0x0000008e20927212 */ /* 0x000fce00078e968d */
.L_x_2109:
[----:B------:R-:W-:Y:S05]  /*2d2a0*/  BSYNC.RECONVERGENT B0 ;  /* 0x0000000000007941 */ /* 0x000fea0003800200 */
.L_x_2108:
[----:B------:R-:W-:Y:S01]  /*2d2b0*/  I2FP.F32.U32 R90, R90 ;  /* 0x0000005a005a7245 */ /* 0x000fe20000201000 */
[----:B------:R-:W-:Y:S01]  /*2d2c0*/  BSSY.RECONVERGENT B0, `(.L_x_2113) ;  /* 0x0000054000007945 */ /* 0x000fe20003800200 */
[----:B------:R-:W-:Y:S01]  /*2d2d0*/  ISETP.NE.AND P6, PT, R94, 0x1, PT ;  /* 0x000000015e00780c */ /* 0x000fe20003fc5270 */
[----:B------:R-:W-:Y:S01]  /*2d2e0*/  HFMA2 R147, -RZ, RZ, 0, 1.1920928955078125e-07 ;  /* 0x00000002ff937431 */ /* 0x000fe200000001ff */
        /* <DEDUP_REMOVED lines=21> */
.L_x_2115:
[----:B------:R-:W-:Y:S01]  /*2d440*/  IADD3 R24, PT, PT, R24, 0x1, RZ ;  /* 0x0000000118187810 */ /* 0x000fe20007ffe0ff */
[----:B------:R-:W-:Y:S03]  /*2d450*/  BSSY.RECONVERGENT B1, `(.L_x_2116) ;  /* 0x000000f000017945 */ /* 0x000fe60003800200 */
[C---:B------:R-:W-:Y:S01]  /*2d460*/  ISETP.NE.AND P6, PT, R24.reuse, RZ, PT ;  /* 0x000000ff1800720c */ /* 0x040fe20003fc5270 */
[----:B------:R-:W-:-:S12]  /*2d470*/  IMAD.WIDE.U32 R140, R24, -0x2daee0ad, RZ ;  /* 0xd2511f53188c7825 */ /* 0x000fd800078e00ff */
        /* <DEDUP_REMOVED lines=12> */
.L_x_2117:
[----:B------:R-:W-:Y:S05]  /*2d540*/  BSYNC.RECONVERGENT B1 ;  /* 0x0000000000017941 */ /* 0x000fea0003800200 */
.L_x_2116:
        /* <DEDUP_REMOVED lines=41> */
[----:B------:R-:W-:Y:S02]  /*2d7e0*/  LOP3.LUT R146, R32, R94, R91, 0x96, !PT ;  /* 0x0000005e20927212 */ /* 0x000fe400078e965b */
[----:B------:R-:W-:-:S07]  /*2d7f0*/  MOV R144, R90 ;  /* 0x0000005a00907202 */ /* 0x000fce0000000f00 */
.L_x_2114:
[----:B------:R-:W-:Y:S05]  /*2d800*/  BSYNC.RECONVERGENT B0 ;  /* 0x0000000000007941 */ /* 0x000fea0003800200 */
.L_x_2113:
[----:B------:R-:W-:Y:S01]  /*2d810*/  I2FP.F32.U32 R90, R95 ;  /* 0x0000005f005a7245 */ /* 0x000fe20000201000 */
[----:B------:R-:W-:Y:S01]  /*2d820*/  IMAD.U32 R142, R142, 0x10000, RZ ;  /* 0x000100008e8e7824 */ /* 0x000fe200078e00ff */
[----:B------:R-:W-:Y:S02]  /*2d830*/  SHF.L.U32 R145, R145, 0x10, RZ ;  /* 0x0000001091917819 */ /* 0x000fe400000006ff */
[----:B------:R-:W-:Y:S01]  /*2d840*/  F2FP.BF16.F32.PACK_AB R89, R89, R92 ;  /* 0x0000005c5959723e */ /* 0x000fe200000010ff */
[----:B------:R-:W-:Y:S01]  /*2d850*/  FFMA.FTZ R90, R90, R165, 1.1641532182693481445e-10 ;  /* 0x2f0000005a5a7423 */ /* 0x000fe200000100a5 */
[----:B------:R-:W-:-:S04]  /*2d860*/  F2FP.BF16.F32.PACK_AB R88, R88, R133 ;  /* 0x000000855858723e */ /* 0x000fc800000010ff */
[----:B------:R-:W-:Y:S01]  /*2d870*/  FSETP.GTU.FTZ.AND P6, PT, R90, R49, PT ;  /* 0x000000315a00720b */ /* 0x000fe20003fdc000 */
[----:B------:R-:W-:-:S04]  /*2d880*/  FMUL.FTZ R90, R142, R29 ;  /* 0x0000001d8e5a7220 */ /* 0x000fc80000410000 */
[----:B------:R-:W-:-:S05]  /*2d890*/  FMUL.FTZ R90, R90, R48 ;  /* 0x000000305a5a7220 */ /* 0x000fca0000410000 */
[----:B------:R-:W-:Y:S02]  /*2d8a0*/  FSEL R90, R90, RZ, !P6 ;  /* 0x000000ff5a5a7208 */ /* 0x000fe40007000000 */
[----:B------:R-:W-:-:S03]  /*2d8b0*/  PLOP3.LUT P6, PT, P6, PT, PT, 0x8, 0x80 ;  /* 0x000000000080781c */ /* 0x000fc600037ce170 */
[----:B------:R-:W-:Y:S01]  /*2d8c0*/  FADD.FTZ R140, R90, R145 ;  /* 0x000000915a8c7221 */ /* 0x000fe20000010000 */
[----:B------:R-:W-:-:S04]  /*2d8d0*/  F2FP.BF16.F32.PACK_AB R90, R137, R93 ;  /* 0x0000005d895a723e */ /* 0x000fc800000010ff */
[----:B------:R-:W-:Y:S01]  /*2d8e0*/  F2FP.BF16.F32.PACK_AB R91, R140, R139 ;  /* 0x0000008b8c5b723e */ /* 0x000fe200000010ff */
[----:B------:R-:W-:Y:S06]  /*2d8f0*/  BRA `(.L_x_2118) ;  /* 0x0000002800307947 */ /* 0x000fec0003800000 */
.L_x_2077:
        /* <DEDUP_REMOVED lines=16> */
.L_x_2121:
        /* <DEDUP_REMOVED lines=13> */
.L_x_2123:
[----:B------:R-:W-:Y:S05]  /*2dad0*/  BSYNC.RECONVERGENT B1 ;  /* 0x0000000000017941 */ /* 0x000fea0003800200 */
.L_x_2122:
        /* <DEDUP_REMOVED lines=38> */
[----:B------:R-:W-:Y:S01]  /*2dd40*/  IMAD.WIDE.U32 R94, R95, -0x326172a9, RZ ;  /* 0xcd9e8d575f5e7825 */ /* 0x000fe200078e00ff */
[----:B------:R-:W-:Y:S02]  /*2dd50*/  MOV R92, R133 ;  /* 0x00000085005c7202 */ /* 0x000fe40000000f00 */
[----:B------:R-:W-:Y:S01]  /*2dd60*/  MOV R144, R94 ;  /* 0x0000005e00907202 */ /* 0x000fe20000000f00 */
[----:B------:R-:W-:Y:S01]  /*2dd70*/  IMAD.MOV.U32 R94, RZ, RZ, RZ ;  /* 0x000000ffff5e7224 */ /* 0x000fe200078e00ff */
[----:B------:R-:W-:-:S07]  /*2dd80*/  LOP3.LUT R146, R32, R134, R95, 0x96, !PT ;  /* 0x0000008620927212 */ /* 0x000fce00078e965f */
.L_x_2120:
[----:B------:R-:W-:Y:S05]  /*2dd90*/  BSYNC.RECONVERGENT B0 ;  /* 0x0000000000007941 */ /* 0x000fea0003800200 */
.L_x_2119:
[----:B------:R-:W-:Y:S01]  /*2dda0*/  I2FP.F32.U32 R92, R92 ;  /* 0x0000005c005c7245 */ /* 0x000fe20000201000 */
[----:B------:R-:W-:Y:S01]  /*2ddb0*/  BSSY.RECONVERGENT B0, `(.L_x_2124) ;  /* 0x0000051000007945 */ /* 0x000fe20003800200 */
[----:B-----5:R-:W-:Y:S01]  /*2ddc0*/  SHF.L.U32 R134, R88, 0x10, RZ ;  /* 0x0000001058867819 */ /* 0x020fe200000006ff */
[----:B------:R-:W-:Y:S01]  /*2ddd0*/  IMAD.MOV.U32 R95, RZ, RZ, 0x2 ;  /* 0x00000002ff5f7424 */ /* 0x000fe200078e00ff */
[----:B------:R-:W-:Y:S01]  /*2dde0*/  ISETP.NE.AND P1, PT, R94, 0x1, PT ;  /* 0x000000015e00780c */ /* 0x000fe20003f25270 */
[----:B------:R-:W-:Y:S01]  /*2ddf0*/  FFMA.FTZ R92, R92, R165, 1.1641532182693481445e-10 ;  /* 0x2f0000005c5c7423 */ /* 0x000fe200000100a5 */
[----:B------:R-:W-:Y:S01]  /*2de00*/  LOP3.LUT R20, R20, 0xfffffffd, RZ, 0xc0, !PT ;  /* 0xfffffffd14147812 */ /* 0x000fe200078ec0ff */
[----:B------:R-:W-:Y:S01]  /*2de10*/  FMUL.FTZ R93, R134, R29 ;  /* 0x0000001d865d7220 */ /* 0x000fe20000410000 */
[----:B------:R-:W-:Y:S02]  /*2de20*/  PRMT R88, R88, 0x7632, R88 ;  /* 0x0000763258587816 */ /* 0x000fe40000000058 */
        /* <DEDUP_REMOVED lines=16> */
.L_x_2126:
[----:B------:R-:W-:Y:S01]  /*2df30*/  IADD3 R24, PT, PT, R24, 0x1, RZ ;  /* 0x0000000118187810 */ /* 0x000fe20007ffe0ff */
[----:B------:R-:W-:Y:S03]  /*2df40*/  BSSY.RECONVERGENT B1, `(.L_x_2127) ;  /* 0x000000c000017945 */ /* 0x000fe60003800200 */
[C---:B------:R-:W-:Y:S01]  /*2df50*/  ISETP.NE.AND P0, PT, R24.reuse, RZ, PT ;  /* 0x000000ff1800720c */ /* 0x040fe20003f05270 */
[----:B------:R-:W-:-:S12]  /*2df60*/  IMAD.WIDE.U32 R136, R24, -0x2daee0ad, RZ ;  /* 0xd2511f5318887825 */ /* 0x000fd800078e00ff */
        /* <DEDUP_REMOVED lines=9> */
.L_x_2128:
[----:B------:R-:W-:Y:S05]  /*2e000*/  BSYNC.RECONVERGENT B1 ;  /* 0x0000000000017941 */ /* 0x000fea0003800200 */
.L_x_2127:
        /* <DEDUP_REMOVED lines=42> */
[----:B------:R-:W-:-:S07]  /*2e2b0*/  HFMA2 R95, -RZ, RZ, 0, 0 ;  /* 0x00000000ff5f7431 */ /* 0x000fce00000001ff */
.L_x_2125:
[----:B------:R-:W-:Y:S05]  /*2e2c0*/  BSYNC.RECONVERGENT B0 ;  /* 0x0000000000007941 */ /* 0x000fea0003800200 */
.L_x_2124:
[----:B------:R-:W-:Y:S01]  /*2e2d0*/  I2FP.F32.U32 R94, R93 ;  /* 0x0000005d005e7245 */ /* 0x000fe20000201000 */
[----:B------:R-:W-:Y:S01]  /*2e2e0*/  IMAD.U32 R88, R88, 0x10000, RZ ;  /* 0x0001000058587824 */ /* 0x000fe200078e00ff */
[----:B------:R-:W-:Y:S01]  /*2e2f0*/  ISETP.NE.AND P2, PT, R95, 0x1, PT ;  /* 0x000000015f00780c */ /* 0x000fe20003f45270 */
[----:B------:R-:W-:Y:S02]  /*2e300*/  BSSY.RECONVERGENT B0, `(.L_x_2129) ;  /* 0x000004c000007945 */ /* 0x000fe40003800200 */
[----:B------:R-:W-:Y:S01]  /*2e310*/  FFMA.FTZ R94, R94, R165, 1.1641532182693481445e-10 ;  /* 0x2f0000005e5e7423 */ /* 0x000fe200000100a5 */
[----:B------:R-:W-:-:S04]  /*2e320*/  FMUL.FTZ R93, R88, R29 ;  /* 0x0000001d585d7220 */ /* 0x000fc80000410000 */
[----:B------:R-:W-:Y:S01]  /*2e330*/  FMUL.FTZ R88, R93, R48 ;  /* 0x000000305d587220 */ /* 0x000fe20000410000 */
[----:B------:R-:W-:Y:S01]  /*2e340*/  FSETP.GTU.FTZ.AND P1, PT, R94, R49, PT ;  /* 0x000000315e00720b */ /* 0x000fe20003f3c000 */
[----:B------:R-:W-:Y:S02]  /*2e350*/  HFMA2 R94, -RZ, RZ, 0, 1.1920928955078125e-07 ;  /* 0x00000002ff5e7431 */ /* 0x000fe400000001ff */
[----:B------:R-:W-:Y:S01]  /*2e360*/  IMAD.MOV.U32 R93, RZ, RZ, R144 ;  /* 0x000000ffff5d7224 */ /* 0x000fe200078e0090 */
        /* <DEDUP_REMOVED lines=12> */
.L_x_2131:
[----:B------:R-:W-:Y:S01]  /*2e430*/  VIADD R24, R24, 0x1 ;  /* 0x0000000118187836 */ /* 0x000fe20000000000 */
[----:B------:R-:W-:Y:S03]  /*2e440*/  BSSY.RECONVERGENT B1, `(.L_x_2132) ;  /* 0x000000c000017945 */ /* 0x000fe60003800200 */
[C---:B------:R-:W-:Y:S01]  /*2e450*/  IMAD.WIDE.U32 R138, R24.reuse, -0x2daee0ad, RZ ;  /* 0xd2511f53188a7825 */ /* 0x040fe200078e00ff */
        /* <DEDUP_REMOVED lines=10> */
.L_x_2133:
[----:B------:R-:W-:Y:S05]  /*2e500*/  BSYNC.RECONVERGENT B1 ;  /* 0x0000000000017941 */ /* 0x000fea0003800200 */
.L_x_2132:
        /* <DEDUP_REMOVED lines=39> */
[----:B------:R-:W-:-:S03]  /*2e780*/  IMAD.WIDE.U32 R94, R135, -0x326172a9, RZ ;  /* 0xcd9e8d57875e7825 */ /* 0x000fc600078e00ff */
[----:B------:R-:W-:Y:S01]  /*2e790*/  MOV R144, R94 ;  /* 0x0000005e00907202 */ /* 0x000fe20000000f00 */
[----:B------:R-:W-:Y:S01]  /*2e7a0*/  IMAD.MOV.U32 R94, RZ, RZ, RZ ;  /* 0x000000ffff5e7224 */ /* 0x000fe200078e00ff */
[----:B------:R-:W-:-:S07]  /*2e7b0*/  LOP3.LUT R146, R32, R136, R95, 0x96, !PT ;  /* 0x0000008820927212 */ /* 0x000fce00078e965f */
.L_x_2130:
[----:B------:R-:W-:Y:S05]  /*2e7c0*/  BSYNC.RECONVERGENT B0 ;  /* 0x0000000000007941 */ /* 0x000fea0003800200 */
.L_x_2129:
[----:B------:R-:W-:Y:S01]  /*2e7d0*/  I2FP.F32.U32 R136, R93 ;  /* 0x0000005d00887245 */ /* 0x000fe20000201000 */
[----:B------:R-:W-:Y:S01]  /*2e7e0*/  BSSY.RECONVERGENT B0, `(.L_x_2134) ;  /* 0x000004f000007945 */ /* 0x000fe20003800200 */
[----:B------:R-:W-:Y:S01]  /*2e7f0*/  ISETP.NE.AND P3, PT, R94, 0x1, PT ;  /* 0x000000015e00780c */ /* 0x000fe20003f65270 */
[----:B------:R-:W-:Y:S01]  /*2e800*/  IMAD.MOV.U32 R95, RZ, RZ, 0x2 ;  /* 0x00000002ff5f7424 */ /* 0x000fe200078e00ff */
[----:B------:R-:W-:Y:S01]  /*2e810*/  MOV R137, R144 ;  /* 0x0000009000897202 */ /* 0x000fe20000000f00 */
[----:B------:R-:W-:-:S05]  /*2e820*/  FFMA.FTZ R136, R136, R165, 1.1641532182693481445e-10 ;  /* 0x2f00000088887423 */ /* 0x000fca00000100a5 */
[----:B------:R-:W-:Y:S02]  /*2e830*/  FSETP.GTU.FTZ.AND P2, PT, R136, R49, PT ;  /* 0x000000318800720b */ /* 0x000fe40003f5c000 */
[C---:B------:R-:W-:Y:S02]  /*2e840*/  SHF.L.U32 R136, R89.reuse, 0x10, RZ ;  /* 0x0000001059887819 */ /* 0x040fe400000006ff */
[----:B------:R-:W-:Y:S02]  /*2e850*/  PLOP3.LUT P1, PT, P2, PT, PT, 0x8, 0x80 ;  /* 0x000000000080781c */ /* 0x000fe4000172e170 */
[----:B------:R-:W-:Y:S01]  /*2e860*/  PRMT R89, R89, 0x7632, R89 ;  /* 0x0000763259597816 */ /* 0x000fe20000000059 */
[----:B------:R-:W-:-:S04]  /*2e870*/  FMUL.FTZ R93, R136, R29 ;  /* 0x0000001d885d7220 */ /* 0x000fc80000410000 */
[----:B------:R-:W-:-:S05]  /*2e880*/  FMUL.FTZ R93, R93, R48 ;  /* 0x000000305d5d7220 */ /* 0x000fca0000410000 */
[----:B------:R-:W-:-:S05]  /*2e890*/  FSEL R93, R93, RZ, !P2 ;  /* 0x000000ff5d5d7208 */ /* 0x000fca0005000000 */
[----:B------:R-:W-:Y:S01]  /*2e8a0*/  IMAD.MOV.U32 R135, RZ, RZ, R93 ;  /* 0x000000ffff877224 */ /* 0x000fe200078e005d */
        /* <DEDUP_REMOVED lines=9> */
.L_x_2136:
        /* <DEDUP_REMOVED lines=13> */
.L_x_2138:
[----:B------:R-:W-:Y:S05]  /*2ea10*/  BSYNC.RECONVERGENT B1 ;  /* 0x0000000000017941 */ /* 0x000fea0003800200 */
.L_x_2137:
        /* <DEDUP_REMOVED lines=37> */
[----:B------:R-:W-:Y:S02]  /*2ec70*/  LOP3.LUT R143, R34, R138, R95, 0x96, !PT ;  /* 0x0000008a228f7212 */ /* 0x000fe400078e965f */
[----:B------:R-:W-:Y:S01]  /*2ec80*/  MOV R150, R94 ;  /* 0x0000005e00967202 */ /* 0x000fe20000000f00 */
[----:B------:R-:W-:-:S04]  /*2ec90*/  IMAD.WIDE.U32 R94, R139, -0x326172a9, RZ ;  /* 0xcd9e8d578b5e7825 */ /* 0x000fc800078e00ff */
[----:B------:R-:W-:Y:S01]  /*2eca0*/  IMAD.MOV.U32 R144, RZ, RZ, R94 ;  /* 0x000000ffff907224 */ /* 0x000fe200078e005e */
[----:B------:R-:W-:Y:S01]  /*2ecb0*/  LOP3.LUT R146, R32, R136, R95, 0x96, !PT ;  /* 0x0000008820927212 */ /* 0x000fe200078e965f */
[----:B------:R-:W-:-:S07]  /*2ecc0*/  HFMA2 R95, -RZ, RZ, 0, 0 ;  /* 0x00000000ff5f7431 */ /* 0x000fce00000001ff */
.L_x_2135:
[----:B------:R-:W-:Y:S05]  /*2ecd0*/  BSYNC.RECONVERGENT B0 ;  /* 0x0000000000007941 */ /* 0x000fea0003800200 */
.L_x_2134:
[----:B------:R-:W-:Y:S01]  /*2ece0*/  I2FP.F32.U32 R94, R137 ;  /* 0x00000089005e7245 */ /* 0x000fe20000201000 */
[----:B------:R-:W-:Y:S01]  /*2ecf0*/  BSSY.RECONVERGENT B0, `(.L_x_2139) ;  /* 0x000004e000007945 */ /* 0x000fe20003800200 */
[----:B------:R-:W-:Y:S01]  /*2ed00*/  ISETP.NE.AND P4, PT, R95, 0x1, PT ;  /* 0x000000015f00780c */ /* 0x000fe20003f85270 */
[----:B------:R-:W-:Y:S02]  /*2ed10*/  IMAD.MOV.U32 R137, RZ, RZ, R144 ;  /* 0x000000ffff897224 */ /* 0x000fe400078e0090 */
[----:B------:R-:W-:-:S05]  /*2ed20*/  FFMA.FTZ R94, R94, R165, 1.1641532182693481445e-10 ;  /* 0x2f0000005e5e7423 */ /* 0x000fca00000100a5 */
[----:B------:R-:W-:Y:S01]  /*2ed30*/  FSETP.GTU.FTZ.AND P3, PT, R94, R49, PT ;  /* 0x000000315e00720b */ /* 0x000fe20003f7c000 */
[----:B------:R-:W-:-:S03]  /*2ed40*/  IMAD.U32 R94, R89, 0x10000, RZ ;  /* 0x00010000595e7824 */ /* 0x000fc600078e00ff */
[----:B------:R-:W-:Y:S01]  /*2ed50*/  PLOP3.LUT P2, PT, P3, PT, PT, 0x8, 0x80 ;  /* 0x000000000080781c */ /* 0x000fe20001f4e170 */
[----:B------:R-:W-:Y:S01]  /*2ed60*/  FMUL.FTZ R89, R94, R29 ;  /* 0x0000001d5e597220 */ /* 0x000fe20000410000 */
[----:B------:R-:W-:-:S03]  /*2ed70*/  HFMA2 R94, -RZ, RZ, 0, 1.1920928955078125e-07 ;  /* 0x00000002ff5e7431 */ /* 0x000fc600000001ff */
[----:B------:R-:W-:-:S05]  /*2ed80*/  FMUL.FTZ R89, R89, R48 ;  /* 0x0000003059597220 */ /* 0x000fca0000410000 */
        /* <DEDUP_REMOVED lines=11> */
.L_x_2141:
        /* <DEDUP_REMOVED lines=13> */
.L_x_2143:
[----:B------:R-:W-:Y:S05]  /*2ef10*/  BSYNC.RECONVERGENT B1 ;  /* 0x0000000000017941 */ /* 0x000fea0003800200 */
.L_x_2142:
        /* <DEDUP_REMOVED lines=43> */
.L_x_2140:
[----:B------:R-:W-:Y:S05]  /*2f1d0*/  BSYNC.RECONVERGENT B0 ;  /* 0x0000000000007941 */ /* 0x000fea0003800200 */
.L_x_2139:
        /* <DEDUP_REMOVED lines=22> */
.L_x_2146:
        /* <DEDUP_REMOVED lines=13> */
.L_x_2148:
[----:B------:R-:W-:Y:S05]  /*2f410*/  BSYNC.RECONVERGENT B1 ;  /* 0x0000000000017941 */ /* 0x000fea0003800200 */
.L_x_2147:
        /* <DEDUP_REMOVED lines=41> */
[----:B------:R-:W-:Y:S01]  /*2f6b0*/  IMAD.MOV.U32 R95, RZ, RZ, RZ ;  /* 0x000000ffff5f7224 */ /* 0x000fe200078e00ff */
[----:B------:R-:W-:-:S07]  /*2f6c0*/  MOV R144, R94 ;  /* 0x0000005e00907202 */ /* 0x000fce0000000f00 */
.L_x_2145:
[----:B------:R-:W-:Y:S05]  /*2f6d0*/  BSYNC.RECONVERGENT B0 ;  /* 0x0000000000007941 */ /* 0x000fea0003800200 */
.L_x_2144:
        /* <DEDUP_REMOVED lines=21> */
.L_x_2151:
        /* <DEDUP_REMOVED lines=13> */
.L_x_2153:
[----:B------:R-:W-:Y:S05]  /*2f900*/  BSYNC.RECONVERGENT B1 ;  /* 0x0000000000017941 */ /* 0x000fea0003800200 */
.L_x_2152:
        /* <DEDUP_REMOVED lines=43> */
.L_x_2150:
[----:B------:R-:W-:Y:S05]  /*2fbc0*/  BSYNC.RECONVERGENT B0 ;  /* 0x0000000000007941 */ /* 0x000fea0003800200 */
.L_x_2149:
[----:B------:R-:W-:Y:S01]  /*2fbd0*/  I2FP.F32.U32 R90, R90 ;  /* 0x0000005a005a7245 */ /* 0x000fe20000201000 */
[----:B------:R-:W-:Y:S01]  /*2fbe0*/  BSSY.RECONVERGENT B0, `(.L_x_2154) ;  /* 0x0000051000007945 */ /* 0x000fe20003800200 */
[----:B------:R-:W-:Y:S01]  /*2fbf0*/  ISETP.NE.AND P6, PT, R94, 0x1, PT ;  /* 0x000000015e00780c */ /* 0x000fe20003fc5270 */
[----:B------:R-:W-:Y:S01]  /*2fc00*/  IMAD.MOV.U32 R147, RZ, RZ, 0x2 ;  /* 0x00000002ff937424 */ /* 0x000fe200078e00ff */
[----:B------:R-:W-:Y:S01]  /*2fc10*/  PRMT R142, R91, 0x7632, R142 ;  /* 0x000076325b8e7816 */ /* 0x000fe2000000008e */
[----:B------:R-:W-:Y:S01]  /*2fc20*/  FFMA.FTZ R90, R90, R165, 1.1641532182693481445e-10 ;  /* 0x2f0000005a5a7423 */ /* 0x000fe200000100a5 */
[----:B------:R-:W-:-:S04]  /*2fc30*/  MOV R95, R144 ;  /* 0x00000090005f7202 */ /* 0x000fc80000000f00 */
[----:B------:R-:W-:Y:S02]  /*2fc40*/  FSETP.GTU.FTZ.AND P5, PT, R90, R49, PT ;  /* 0x000000315a00720b */ /* 0x000fe40003fbc000 */
[----:B------:R-:W-:-:S05]  /*2fc50*/  SHF.L.U32 R90, R91, 0x10, RZ ;  /* 0x000000105b5a7819 */ /* 0x000fca00000006ff */
[----:B------:R-:W-:-:S04]  /*2fc60*/  FMUL.FTZ R90, R90, R29 ;  /* 0x0000001d5a5a7220 */ /* 0x000fc80000410000 */
        /* <DEDUP_REMOVED lines=12> */
.L_x_2156:
[----:B------:R-:W-:Y:S01]  /*2fd30*/  VIADD R24, R24, 0x1 ;  /* 0x0000000118187836 */ /* 0x000fe20000000000 */
[----:B------:R-:W-:Y:S03]  /*2fd40*/  BSSY.RECONVERGENT B1, `(.L_x_2157) ;  /* 0x000000f000017945 */ /* 0x000fe60003800200 */
[C---:B------:R-:W-:Y:S01]  /*2fd50*/  IMAD.WIDE.U32 R140, R24.reuse, -0x2daee0ad, RZ ;  /* 0xd2511f53188c7825 */ /* 0x040fe200078e00ff */
        /* <DEDUP_REMOVED lines=13> */
.L_x_2158:
[----:B------:R-:W-:Y:S05]  /*2fe30*/  BSYNC.RECONVERGENT B1 ;  /* 0x0000000000017941 */ /* 0x000fea0003800200 */
.L_x_2157:
        /* <DEDUP_REMOVED lines=40> */
[----:B------:R-:W-:-:S05]  /*300c0*/  IMAD.WIDE.U32 R90, R141, -0x326172a9, RZ ;  /* 0xcd9e8d578d5a7825 */ /* 0x000fca00078e00ff */
[----:B------:R-:W-:Y:S02]  /*300d0*/  LOP3.LUT R146, R32, R94, R91, 0x96, !PT ;  /* 0x0000005e20927212 */ /* 0x000fe400078e965b */
[----:B------:R-:W-:-:S07]  /*300e0*/  MOV R144, R90 ;  /* 0x0000005a00907202 */ /* 0x000fce0000000f00 */
.L_x_2155:
[----:B------:R-:W-:Y:S05]  /*300f0*/  BSYNC.RECONVERGENT B0 ;  /* 0x0000000000007941 */ /* 0x000fea0003800200 */
.L_x_2154:
        /* <DEDUP_REMOVED lines=12> */
.L_x_2118:
[----:B------:R-:W-:-:S04]  /*301c0*/  IMAD.WIDE.U32 R92, R132, 0x10, R154 ;  /* 0x00000010845c7825 */ /* 0x000fc800078e009a */
[----:B------:R-:W-:Y:S01]  /*301d0*/  VIADD R142, R21, 0x120 ;  /* 0x00000120158e7836 */ /* 0x000fe20000000000 */
        /* <DEDUP_REMOVED lines=8> */
[C---:B------:R-:W-:Y:S02]  /*30260*/  LOP3.LUT P5, RZ, R20.reuse, 0x2, RZ, 0xc0, !PT ;  /* 0x0000000214ff7812 */ /* 0x040fe400078ac0ff */
[----:B------:R-:W-:Y:S02]  /*30270*/  LOP3.LUT R88, R91, R88, R90, 0xfe, !PT ;  /* 0x000000585b587212 */ /* 0x000fe400078efe5a */
[----:B------:R-:W-:Y:S02]  /*30280*/  SEL R90, RZ, 0x1, !P3 ;  /* 0x00000001ff5a7807 */ /* 0x000fe40005800000 */
[----:B------:R-:W-:-:S02]  /*30290*/  LOP3.LUT P6, RZ, R20, 0x4, RZ, 0xc0, !PT ;  /* 0x0000000414ff7812 */ /* 0x000fc400078cc0ff */
[----:B------:R-:W-:Y:S02]  /*302a0*/  LOP3.LUT R89, R89, R90, RZ, 0xfc, !PT ;  /* 0x0000005a59597212 */ /* 0x000fe400078efcff */
[----:B------:R-:W-:-:S04]  /*302b0*/  SEL R90, RZ, 0x1, !P5 ;  /* 0x00000001ff5a7807 */ /* 0x000fc80006800000 */
[----:B------:R-:W-:Y:S01]  /*302c0*/  LOP3.LUT R88, R88, R90, RZ, 0xfc, !PT ;  /* 0x0000005a58587212 */ /* 0x000fe200078efcff */
[----:B------:R-:W-:-:S05]  /*302d0*/  IMAD.WIDE.U32 R90, R132, 0x8, R152 ;  /* 0x00000008845a7825 */ /* 0x000fca00078e0098 */
        /* <DEDUP_REMOVED lines=23> */
.L_x_2162:
        /* <DEDUP_REMOVED lines=13> */
.L_x_2164:
[----:B------:R-:W-:Y:S05]  /*30520*/  BSYNC.RECONVERGENT B1 ;  /* 0x0000000000017941 */ /* 0x000fea0003800200 */
.L_x_2163:
        /* <DEDUP_REMOVED lines=37> */
[----:B------:R-:W-:Y:S01]  /*30780*/  IMAD.MOV.U32 R148, RZ, RZ, R150 ;  /* 0x000000ffff947224 */ /* 0x000fe200078e0096 */
[----:B------:R-:W-:Y:S01]  /*30790*/  MOV R141, R144 ;  /* 0x00000090008d7202 */ /* 0x000fe20000000f00 */
[----:B------:R-:W-:-:S05]  /*307a0*/  IMAD.WIDE.U32 R144, R149, -0x326172a9, RZ ;  /* 0xcd9e8d5795907825 */ /* 0x000fca00078e00ff */
[----:B------:R-:W-:Y:S01]  /*307b0*/  LOP3.LUT R146, R32, R146, R145, 0x96, !PT ;  /* 0x0000009220927212 */ /* 0x000fe200078e9691 */
[----:B------:R-:W-:-:S07]  /*307c0*/  HFMA2 R145, -RZ, RZ, 0, 0 ;  /* 0x00000000ff917431 */ /* 0x000fce00000001ff */
.L_x_2161:
[----:B------:R-:W-:Y:S05]  /*307d0*/  BSYNC.RECONVERGENT B0 ;  /* 0x0000000000007941 */ /* 0x000fea0003800200 */
.L_x_2160:
[----:B------:R-:W-:Y:S01]  /*307e0*/  I2FP.F32.U32 R147, R148 ;  /* 0x0000009400937245 */ /* 0x000fe20000201000 */
[----:B------:R-:W-:Y:S01]  /*307f0*/  BSSY.RECONVERGENT B0, `(.L_x_2165) ;  /* 0x0000053000007945 */ /* 0x000fe20003800200 */
[----:B------:R-:W-:Y:S01]  /*30800*/  ISETP.NE.AND P1, PT, R145, 0x1, PT ;  /* 0x000000019100780c */ /* 0x000fe20003f25270 */
[----:B------:R-:W-:Y:S01]  /*30810*/  IMAD.MOV.U32 R149, RZ, RZ, 0x2 ;  /* 0x00000002ff957424 */ /* 0x000fe200078e00ff */
[----:B------:R-:W-:Y:S01]  /*30820*/  LOP3.LUT R20, R20, 0xfffffffd, RZ, 0xc0, !PT ;  /* 0xfffffffd14147812 */ /* 0x000fe200078ec0ff */
[----:B------:R-:W-:-:S05]  /*30830*/  FFMA.FTZ R147, R147, R165, 1.1641532182693481445e-10 ;  /* 0x2f00000093937423 */ /* 0x000fca00000100a5 */
[----:B------:R-:W-:Y:S01]  /*30840*/  FSETP.GTU.FTZ.AND P0, PT, R147, R49, PT ;  /* 0x000000319300720b */ /* 0x000fe20003f1c000 */
[----:B-----5:R-:W-:-:S04]  /*30850*/  IMAD.U32 R147, R88, 0x10000, RZ ;  /* 0x0001000058937824 */ /* 0x020fc800078e00ff */
[----:B------:R-:W-:-:S04]  /*30860*/  FMUL.FTZ R147, R147, R29 ;  /* 0x0000001d93937220 */ /* 0x000fc80000410000 */
[----:B------:R-:W-:-:S05]  /*30870*/  FMUL.FTZ R147, R147, R48 ;  /* 0x0000003093937220 */ /* 0x000fca0000410000 */
[----:B------:R-:W-:Y:S02]  /*30880*/  FSEL R157, R147, RZ, !P0 ;  /* 0x000000ff939d7208 */ /* 0x000fe40004000000 */
[----:B------:R-:W-:Y:S02]  /*30890*/  PLOP3.LUT P0, PT, P0, PT, PT, 0x8, 0x80 ;  /* 0x000000000080781c */ /* 0x000fe4000070e170 */
[----:B------:R-:W-:Y:S02]  /*308a0*/  SHF.L.U32 R147, R92, 0x10, RZ ;  /* 0x000000105c937819 */ /* 0x000fe400000006ff */
[----:B------:R-:W-:-:S03]  /*308b0*/  PRMT R92, R88, 0x7632, R92 ;  /* 0x00007632585c7816 */ /* 0x000fc6000000005c */
[----:B------:R-:W-:Y:S01]  /*308c0*/  FADD.FTZ R157, R157, R147 ;  /* 0x000000939d9d7221 */ /* 0x000fe20000010000 */
[----:B------:R-:W-:Y:S02]  /*308d0*/  PRMT R152, R92, 0x7632, R152 ;  /* 0x000076325c987816 */ /* 0x000fe40000000098 */
[----:B------:R-:W-:Y:S01]  /*308e0*/  MOV R147, R144 ;  /* 0x0000009000937202 */ /* 0x000fe20000000f00 */
[----:B------:R-:W-:Y:S02]  /*308f0*/  IMAD.MOV.U32 R88, RZ, RZ, R157 ;  /* 0x000000ffff587224 */ /* 0x000fe400078e009d */
        /* <DEDUP_REMOVED lines=10> */
.L_x_2167:
        /* <DEDUP_REMOVED lines=13> */
.L_x_2169:
[----:B------:R-:W-:Y:S05]  /*30a70*/  BSYNC.RECONVERGENT B1 ;  /* 0x0000000000017941 */ /* 0x000fea0003800200 */
.L_x_2168:
[----:B------:R-:W-:Y:S01]  /*30a80*/  LOP3.LUT R144, R22, UR7, R147, 0x96, !PT ;  /* 0x0000000716907c12 */ /* 0x000fe2000f8e9693 */
[----:B------:R-:W-:-:S04]  /*30a90*/  IMAD.WIDE.U32 R148, R26, -0x326172a9, RZ ;  /* 0xcd9e8d571a947825 */ /* 0x000fc800078e00ff */
[----:B------:R-:W-:Y:S01]  /*30aa0*/  IMAD.WIDE.U32 R144, R144, -0x326172a9, RZ ;  /* 0xcd9e8d5790907825 */ /* 0x000fe200078e00ff */
[----:B------:R-:W-:-:S04]  /*30ab0*/  LOP3.LUT R149, R23, UR6, R149, 0x96, !PT ;  /* 0x0000000617957c12 */ /* 0x000fc8000f8e9695 */
        /* <DEDUP_REMOVED lines=36> */
[----:B------:R-:W-:Y:S01]  /*30d00*/  IMAD.MOV.U32 R149, RZ, RZ, RZ ;  /* 0x000000ffff957224 */ /* 0x000fe200078e00ff */
[----:B------:R-:W-:-:S07]  /*30d10*/  LOP3.LUT R146, R32, R146, R145, 0x96, !PT ;  /* 0x0000009220927212 */ /* 0x000fce00078e9691 */
.L_x_2166:
[----:B------:R-:W-:Y:S05]  /*30d20*/  BSYNC.RECONVERGENT B0 ;  /* 0x0000000000007941 */ /* 0x000fea0003800200 */
.L_x_2165:
[----:B------:R-:W-:Y:S01]  /*30d30*/  I2FP.F32.U32 R145, R147 ;  /* 0x0000009300917245 */ /* 0x000fe20000201000 */
[----:B------:R-:W-:Y:S01]  /*30d40*/  IMAD.U32 R152, R152, 0x10000, RZ ;  /* 0x0001000098987824 */ /* 0x000fe200078e00ff */
[----:B------:R-:W-:Y:S01]  /*30d50*/  SHF.L.U32 R92, R92, 0x10, RZ ;  /* 0x000000105c5c7819 */ /* 0x000fe200000006ff */
[----:B------:R-:W-:Y:S01]  /*30d60*/  BSSY.RECONVERGENT B0, `(.L_x_2170) ;  /* 0x000004c000007945 */ /* 0x000fe20003800200 */
[----:B------:R-:W-:Y:S01]  /*30d70*/  ISETP.NE.AND P1, PT, R149, 0x1, PT ;  /* 0x000000019500780c */ /* 0x000fe20003f25270 */
[----:B------:R-:W-:Y:S01]  /*30d80*/  FFMA.FTZ R145, R145, R165, 1.1641532182693481445e-10 ;  /* 0x2f00000091917423 */ /* 0x000fe200000100a5 */
[----:B------:R-:W-:Y:S02]  /*30d90*/  HFMA2 R148, -RZ, RZ, 0, 1.1920928955078125e-07 ;  /* 0x00000002ff947431 */ /* 0x000fe400000001ff */
[----:B------:R-:W-:Y:S01]  /*30da0*/  FMUL.FTZ R92, R92, R29 ;  /* 0x0000001d5c5c7220 */ /* 0x000fe20000410000 */
[----:B------:R-:W-:Y:S01]  /*30db0*/  IMAD.MOV.U32 R147, RZ, RZ, R144 ;  /* 0x000000ffff937224 */ /* 0x000fe200078e0090 */
[----:B------:R-:W-:-:S02]  /*30dc0*/  FSETP.GTU.FTZ.AND P0, PT, R145, R49, PT ;  /* 0x000000319100720b */ /* 0x000fc40003f1c000 */
        /* <DEDUP_REMOVED lines=13> */
.L_x_2172:
        /* <DEDUP_REMOVED lines=13> */
.L_x_2174:
[----:B------:R-:W-:Y:S05]  /*30f70*/  BSYNC.RECONVERGENT B1 ;  /* 0x0000000000017941 */ /* 0x000fea0003800200 */
.L_x_2173:
        /* <DEDUP_REMOVED lines=21> */
[----:B------:R-:W-:-:S04]  /*310d0*/  IMAD.WIDE.U32 R146, R147, -0x326172a9, RZ ;  /* 0xcd9e8d5793927825 */ /* 0x000fc800078e00ff */
[----:B------:R-:W-:Y:S01]  /*310e0*/  IMAD.WIDE.U32 R150, R150, -0x326172a9, RZ ;  /* 0xcd9e8d5796967825 */ /* 0x000fe200078e00ff */
[----:B------:R-:W-:-:S05]  /*310f0*/  LOP3.LUT R144, R35, R144, R147, 0x96, !PT ;  /* 0x0000009023907212 */ /* 0x000fca00078e9693 */
[----:B------:R-:W-:-:S05]  /*31100*/  IMAD.WIDE.U32 R144, R144, -0x2daee0ad, RZ ;  /* 0xd2511f5390907825 */ /* 0x000fca00078e00ff */
[----:B------:R-:W-:Y:S02]  /*31110*/  LOP3.LUT R147, R37, R148, R145, 0x96, !PT ;  /* 0x0000009425937212 */ /* 0x000fe400078e9691 */
[----:B------:R-:W-:-:S03]  /*31120*/  LOP3.LUT R148, R42, R146, R151, 0x96, !PT ;  /* 0x000000922a947212 */ /* 0x000fc600078e9697 */
[----:B------:R-:W-:-:S04]  /*31130*/  IMAD.WIDE.U32 R146, R147, -0x326172a9, RZ ;  /* 0xcd9e8d5793927825 */ /* 0x000fc800078e00ff */
[----:B------:R-:W-:-:S05]  /*31140*/  IMAD.WIDE.U32 R148, R148, -0x2daee0ad, RZ ;  /* 0xd2511f5394947825 */ /* 0x000fca00078e00ff */
[----:B------:R-:W-:Y:S02]  /*31150*/  LOP3.LUT R149, R43, R144, R149, 0x96, !PT ;  /* 0x000000902b957212 */ /* 0x000fe400078e9695 */
        /* <DEDUP_REMOVED lines=9> */
[----:B------:R-:W-:Y:S02]  /*311f0*/  MOV R141, R146 ;  /* 0x00000092008d7202 */ /* 0x000fe40000000f00 */
[----:B------:R-:W-:Y:S01]  /*31200*/  LOP3.LUT R146, R32, R148, R145, 0x96, !PT ;  /* 0x0000009420927212 */ /* 0x000fe200078e9691 */
[----:B------:R-:W-:-:S07]  /*31210*/  IMAD.MOV.U32 R148, RZ, RZ, RZ ;  /* 0x000000ffff947224 */ /* 0x000fce00078e00ff */
.L_x_2171:
[----:B------:R-:W-:Y:S05]  /*31220*/  BSYNC.RECONVERGENT B0 ;  /* 0x0000000000007941 */ /* 0x000fea0003800200 */
.L_x_2170:
[----:B------:R-:W-:Y:S01]  /*31230*/  I2FP.F32.U32 R145, R147 ;  /* 0x0000009300917245 */ /* 0x000fe20000201000 */
[----:B------:R-:W-:Y:S01]  /*31240*/  BSSY.RECONVERGENT B0, `(.L_x_2175) ;  /* 0x0000051000007945 */ /* 0x000fe20003800200 */
[----:B------:R-:W-:Y:S01]  /*31250*/  ISETP.NE.AND P2, PT, R148, 0x1, PT ;  /* 0x000000019400780c */ /* 0x000fe20003f45270 */
[----:B------:R-:W-:Y:S02]  /*31260*/  IMAD.MOV.U32 R147, RZ, RZ, R144 ;  /* 0x000000ffff937224 */ /* 0x000fe400078e0090 */
[----:B------:R-:W-:-:S05]  /*31270*/  FFMA.FTZ R145, R145, R165, 1.1641532182693481445e-10 ;  /* 0x2f00000091917423 */ /* 0x000fca00000100a5 */
[----:B------:R-:W-:Y:S02]  /*31280*/  FSETP.GTU.FTZ.AND P1, PT, R145, R49, PT ;  /* 0x000000319100720b */ /* 0x000fe40003f3c000 */
[----:B------:R-:W-:-:S05]  /*31290*/  SHF.L.U32 R145, R89, 0x10, RZ ;  /* 0x0000001059917819 */ /* 0x000fca00000006ff */
[----:B------:R-:W-:-:S04]  /*312a0*/  FMUL.FTZ R145, R145, R29 ;  /* 0x0000001d91917220 */ /* 0x000fc80000410000 */
[----:B------:R-:W-:-:S05]  /*312b0*/  FMUL.FTZ R145, R145, R48 ;  /* 0x0000003091917220 */ /* 0x000fca0000410000 */
[----:B------:R-:W-:Y:S01]  /*312c0*/  FSEL R155, R145, RZ, !P1 ;  /* 0x000000ff919b7208 */ /* 0x000fe20004800000 */
[----:B------:R-:W-:Y:S01]  /*312d0*/  IMAD.U32 R145, R93, 0x10000, RZ ;  /* 0x000100005d917824 */ /* 0x000fe200078e00ff */
[----:B------:R-:W-:Y:S02]  /*312e0*/  PRMT R93, R89, 0x7632, R93 ;  /* 0x00007632595d7816 */ /* 0x000fe4000000005d */
[----:B------:R-:W-:Y:S01]  /*312f0*/  PLOP3.LUT P1, PT, P1, PT, PT, 0x8, 0x80 ;  /* 0x000000000080781c */ /* 0x000fe20000f2e170 */
[----:B------:R-:W-:Y:S01]  /*31300*/  FADD.FTZ R155, R155, R145 ;  /* 0x000000919b9b7221 */ /* 0x000fe20000010000 */
[----:B------:R-:W-:Y:S01]  /*31310*/  HFMA2 R145, -RZ, RZ, 0, 1.1920928955078125e-07 ;  /* 0x00000002ff917431 */ /* 0x000fe200000001ff */
[----:B------:R-:W-:-:S03]  /*31320*/  PRMT R152, R93, 0x7632, R152 ;  /* 0x000076325d987816 */ /* 0x000fc60000000098 */
        /* <DEDUP_REMOVED lines=10> */
.L_x_2177:
        /* <DEDUP_REMOVED lines=13> */
.L_x_2179:
[----:B------:R-:W-:Y:S05]  /*314a0*/  BSYNC.RECONVERGENT B1 ;  /* 0x0000000000017941 */ /* 0x000fea0003800200 */
.L_x_2178:
        /* <DEDUP_REMOVED lines=40> */
[----:B------:R-:W-:Y:S01]  /*31730*/  LOP3.LUT R146, R32, R146, R145, 0x96, !PT ;  /* 0x0000009220927212 */ /* 0x000fe200078e9691 */
[----:B------:R-:W-:-:S07]  /*31740*/  HFMA2 R145, -RZ, RZ, 0, 0 ;  /* 0x00000000ff917431 */ /* 0x000fce00000001ff */
.L_x_2176:
[----:B------:R-:W-:Y:S05]  /*31750*/  BSYNC.RECONVERGENT B0 ;  /* 0x0000000000007941 */ /* 0x000fea0003800200 */
.L_x_2175:
        /* <DEDUP_REMOVED lines=9> */
[----:B------:R-:W-:Y:S02]  /*317f0*/  FSETP.GTU.FTZ.AND P2, PT, R147, R49, PT ;  /* 0x000000319300720b */ /* 0x000fe40003f5c000 */
        /* <DEDUP_REMOVED lines=13> */
.L_x_2182:
        /* <DEDUP_REMOVED lines=13> */
.L_x_2184:
[----:B------:R-:W-:Y:S05]  /*319a0*/  BSYNC.RECONVERGENT B1 ;  /* 0x0000000000017941 */ /* 0x000fea0003800200 */
.L_x_2183:
        /* <DEDUP_REMOVED lines=37> */
[----:B------:R-:W-:Y:S01]  /*31c00*/  IMAD.WIDE.U32 R144, R145, -0x326172a9, RZ ;  /* 0xcd9e8d5791907825 */ /* 0x000fe200078e00ff */
[----:B------:R-:W-:-:S03]  /*31c10*/  MOV R147, R141 ;  /* 0x0000008d00937202 */ /* 0x000fc60000000f00 */
[----:B------:R-:W-:Y:S01]  /*31c20*/  IMAD.MOV.U32 R141, RZ, RZ, R146 ;  /* 0x000000ffff8d7224 */ /* 0x000fe200078e0092 */
[----:B------:R-:W-:Y:S01]  /*31c30*/  LOP3.LUT R146, R32, R148, R145, 0x96, !PT ;  /* 0x0000009420927212 */ /* 0x000fe200078e9691 */
[----:B------:R-:W-:-:S07]  /*31c40*/  HFMA2 R148, -RZ, RZ, 0, 0 ;  /* 0x00000000ff947431 */ /* 0x000fce00000001ff */
.L_x_2181:
[----:B------:R-:W-:Y:S05]  /*31c50*/  BSYNC.RECONVERGENT B0 ;  /* 0x0000000000007941 */ /* 0x000fea0003800200 */
.L_x_2180:
        /* <DEDUP_REMOVED lines=25> */
.L_x_2187:
        /* <DEDUP_REMOVED lines=13> */
.L_x_2189:
[----:B------:R-:W-:Y:S05]  /*31ec0*/  BSYNC.RECONVERGENT B1 ;  /* 0x0000000000017941 */ /* 0x000fea0003800200 */
.L_x_2188:
        /* <DEDUP_REMOVED lines=9> */
[----:B------:R-:W-:-:S05]  /*31f60*/  IMAD.WIDE.U32 R146, R147, -0x326172a9, RZ ;  /* 0xcd9e8d5793927825 */ /* 0x000fca00078e00ff */
[----:B------:R-:W-:Y:S01]  /*31f70*/  LOP3.LUT R144, R46, R148, R147, 0x96, !PT ;  /* 0x000000942e907212 */ /* 0x000fe200078e9693 */
[----:B------:R-:W-:-:S04]  /*31f80*/  IMAD.WIDE.U32 R148, R149, -0x326172a9, RZ ;  /* 0xcd9e8d5795947825 */ /* 0x000fc800078e00ff */
[----:B------:R-:W-:Y:S01]  /*31f90*/  IMAD.WIDE.U32 R144, R144, -0x2daee0ad, RZ ;  /* 0xd2511f5390907825 */ /* 0x000fe200078e00ff */
[----:B------:R-:W-:-:S04]  /*31fa0*/  LOP3.LUT R146, R31, R146, R149, 0x96, !PT ;  /* 0x000000921f927212 */ /* 0x000fc800078e9695 */
[----:B------:R-:W-:Y:S01]  /*31fb0*/  LOP3.LUT R145, R33, R152, R145, 0x96, !PT ;  /* 0x0000009821917212 */ /* 0x000fe200078e9691 */
[----:B------:R-:W-:-:S05]  /*31fc0*/  IMAD.WIDE.U32 R146, R146, -0x2daee0ad, RZ ;  /* 0xd2511f5392927825 */ /* 0x000fca00078e00ff */
        /* <DEDUP_REMOVED lines=18> */
[----:B------:R-:W-:-:S04]  /*320f0*/  MOV R147, R141 ;  /* 0x0000008d00937202 */ /* 0x000fc80000000f00 */
[----:B------:R-:W-:-:S05]  /*32100*/  LOP3.LUT R144, R47, R144, R149, 0x96, !PT ;  /* 0x000000902f907212 */ /* 0x000fca00078e9695 */
[----:B------:R-:W-:-:S04]  /*32110*/  IMAD.WIDE.U32 R144, R144, -0x2daee0ad, RZ ;  /* 0xd2511f5390907825 */ /* 0x000fc800078e00ff */
[----:B------:R-:W-:Y:S01]  /*32120*/  IMAD.MOV.U32 R141, RZ, RZ, R144 ;  /* 0x000000ffff8d7224 */ /* 0x000fe200078e0090 */
[----:B------:R-:W-:Y:S01]  /*32130*/  LOP3.LUT R143, R34, R146, R145, 0x96, !PT ;  /* 0x00000092228f7212 */ /* 0x000fe200078e9691 */
[----:B------:R-:W-:-:S05]  /*32140*/  IMAD.WIDE.U32 R144, R151, -0x326172a9, RZ ;  /* 0xcd9e8d5797907825 */ /* 0x000fca00078e00ff */
[----:B------:R-:W-:Y:S01]  /*32150*/  LOP3.LUT R146, R32, R148, R145, 0x96, !PT ;  /* 0x0000009420927212 */ /* 0x000fe200078e9691 */
[----:B------:R-:W-:-:S07]  /*32160*/  HFMA2 R145, -RZ, RZ, 0, 0 ;  /* 0x00000000ff917431 */ /* 0x000fce00000001ff */
.L_x_2186:
[----:B------:R-:W-:Y:S05]  /*32170*/  BSYNC.RECONVERGENT B0 ;  /* 0x0000000000007941 */ /* 0x000fea0003800200 */
.L_x_2185:
[----:B------:R-:W-:Y:S01]  /*32180*/  I2FP.F32.U32 R147, R147 ;  /* 0x0000009300937245 */ /* 0x000fe20000201000 */
[----:B------:R-:W-:Y:S01]  /*32190*/  IMAD.U32 R90, R90, 0x10000, RZ ;  /* 0x000100005a5a7824 */ /* 0x000fe200078e00ff */
[----:B------:R-:W-:Y:S01]  /*321a0*/  ISETP.NE.AND P5, PT, R145, 0x1, PT ;  /* 0x000000019100780c */ /* 0x000fe20003fa5270 */
[----:B------:R-:W-:Y:S01]  /*321b0*/  BSSY.RECONVERGENT B0, `(.L_x_2190) ;  /* 0x000004d000007945 */ /* 0x000fe20003800200 */
[----:B------:R-:W-:Y:S01]  /*321c0*/  SHF.L.U32 R94, R94, 0x10, RZ ;  /* 0x000000105e5e7819 */ /* 0x000fe200000006ff */
[----:B------:R-:W-:Y:S01]  /*321d0*/  FFMA.FTZ R147, R147, R165, 1.1641532182693481445e-10 ;  /* 0x2f00000093937423 */ /* 0x000fe200000100a5 */
[----:B------:R-:W-:-:S04]  /*321e0*/  FMUL.FTZ R90, R90, R29 ;  /* 0x0000001d5a5a7220 */ /* 0x000fc80000410000 */
[----:B------:R-:W-:Y:S01]  /*321f0*/  FMUL.FTZ R90, R90, R48 ;  /* 0x000000305a5a7220 */ /* 0x000fe20000410000 */
[----:B------:R-:W-:-:S04]  /*32200*/  FSETP.GTU.FTZ.AND P4, PT, R147, R49, PT ;  /* 0x000000319300720b */ /* 0x000fc80003f9c000 */
[----:B------:R-:W-:Y:S02]  /*32210*/  FSEL R90, R90, RZ, !P4 ;  /* 0x000000ff5a5a7208 */ /* 0x000fe40006000000 */
[----:B------:R-:W-:-:S03]  /*32220*/  PLOP3.LUT P4, PT, P4, PT, PT, 0x8, 0x80 ;  /* 0x000000000080781c */ /* 0x000fc6000278e170 */
[----:B------:R-:W-:Y:S01]  /*32230*/  FADD.FTZ R151, R90, R94 ;  /* 0x0000005e5a977221 */ /* 0x000fe20000010000 */
[----:B------:R-:W-:Y:S01]  /*32240*/  IMAD.MOV.U32 R94, RZ, RZ, 0x2 ;  /* 0x00000002ff5e7424 */ /* 0x000fe200078e00ff */
[----:B------:R-:W-:Y:S02]  /*32250*/  MOV R90, R144 ;  /* 0x00000090005a7202 */ /* 0x000fe40000000f00 */
        /* <DEDUP_REMOVED lines=10> */
.L_x_2192:
        /* <DEDUP_REMOVED lines=13> */
.L_x_2194:
[----:B------:R-:W-:Y:S05]  /*323d0*/  BSYNC.RECONVERGENT B1 ;  /* 0x0000000000017941 */ /* 0x000fea0003800200 */
.L_x_2193:
[----:B------:R-:W-:Y:S01]  /*323e0*/  LOP3.LUT R148, R22, UR7, R145, 0x96, !PT ;  /* 0x0000000716947c12 */ /* 0x000fe2000f8e9691 */
[----:B------:R-:W-:-:S04]  /*323f0*/  IMAD.WIDE.U32 R146, R26, -0x326172a9, RZ ;  /* 0xcd9e8d571a927825 */ /* 0x000fc800078e00ff */
[----:B------:R-:W-:Y:S01]  /*32400*/  IMAD.WIDE.U32 R148, R148, -0x326172a9, RZ ;  /* 0xcd9e8d5794947825 */ /* 0x000fe200078e00ff */
[----:B------:R-:W-:-:S03]  /*32410*/  LOP3.LUT R147, R23, UR6, R147, 0x96, !PT ;  /* 0x0000000617937c12 */ /* 0x000fc6000f8e9693 */
[----:B------:R-:W-:Y:S01]  /*32420*/  IMAD.MOV.U32 R90, RZ, RZ, R141 ;  /* 0x000000ffff5a7224 */ /* 0x000fe200078e008d */
        /* <DEDUP_REMOVED lines=35> */
[----:B------:R-:W-:Y:S01]  /*32660*/  IMAD.MOV.U32 R94, RZ, RZ, RZ ;  /* 0x000000ffff5e7224 */ /* 0x000fe200078e00ff */
[----:B------:R-:W-:-:S07]  /*32670*/  LOP3.LUT R146, R32, R148, R145, 0x96, !PT ;  /* 0x0000009420927212 */ /* 0x000fce00078e9691 */
.L_x_2191:
[----:B------:R-:W-:Y:S05]  /*32680*/  BSYNC.RECONVERGENT B0 ;  /* 0x0000000000007941 */ /* 0x000fea0003800200 */
.L_x_2190:
[----:B------:R-:W-:Y:S01]  /*32690*/  I2FP.F32.U32 R90, R90 ;  /* 0x0000005a005a7245 */ /* 0x000fe20000201000 */
[----:B------:R-:W-:Y:S01]  /*326a0*/  BSSY.RECONVERGENT B0, `(.L_x_2195) ;  /* 0x0000054000007945 */ /* 0x000fe20003800200 */
[----:B------:R-:W-:Y:S02]  /*326b0*/  ISETP.NE.AND P6, PT, R94, 0x1, PT ;  /* 0x000000015e00780c */ /* 0x000fe40003fc5270 */
[----:B------:R-:W-:Y:S01]  /*326c0*/  PRMT R148, R91, 0x7632, R148 ;  /* 0x000076325b947816 */ /* 0x000fe20000000094 */
[----:B------:R-:W-:Y:S01]  /*326d0*/  FFMA.FTZ R90, R90, R165, 1.1641532182693481445e-10 ;  /* 0x2f0000005a5a7423 */ /* 0x000fe200000100a5 */
[----:B------:R-:W-:-:S04]  /*326e0*/  PRMT R149, R95, 0x7632, R149 ;  /* 0x000076325f957816 */ /* 0x000fc80000000095 */
[----:B------:R-:W-:Y:S02]  /*326f0*/  FSETP.GTU.FTZ.AND P5, PT, R90, R49, PT ;  /* 0x000000315a00720b */ /* 0x000fe40003fbc000 */
[----:B------:R-:W-:Y:S01]  /*32700*/  SHF.L.U32 R90, R91, 0x10, RZ ;  /* 0x000000105b5a7819 */ /* 0x000fe200000006ff */
[----:B------:R-:W-:-:S04]  /*32710*/  IMAD.MOV.U32 R91, RZ, RZ, R144 ;  /* 0x000000ffff5b7224 */ /* 0x000fc800078e0090 */
        /* <DEDUP_REMOVED lines=16> */
.L_x_2197:
        /* <DEDUP_REMOVED lines=9> */
[----:B------:R-:W-:Y:S01]  /*328b0*/  @!P6 IADD3 R26, PT, PT, R26, 0x1, RZ ;  /* 0x000000011a1ae810 */ /* 0x000fe20007ffe0ff */
[----:B------:R-:W-:Y:S01]  /*328c0*/  @!P6 VIADD R94, R22, 0x1 ;  /* 0x00000001165ee836 */ /* 0x000fe20000000000 */
[----:B------:R-:W-:Y:S02]  /*328d0*/  @!P6 MOV R23, RZ ;  /* 0x000000ff0017e202 */ /* 0x000fe40000000f00 */
[----:B------:R-:W-:-:S13]  /*328e0*/  ISETP.NE.AND P0, PT, R26, RZ, !P6 ;  /* 0x000000ff1a00720c */ /* 0x000fda0007705270 */
[----:B------:R-:W-:Y:S02]  /*328f0*/  @P0 IADD3 R94, PT, PT, R22, RZ, RZ ;  /* 0x000000ff165e0210 */ /* 0x000fe40007ffe0ff */
[----:B------:R-:W-:-:S03]  /*32900*/  LOP3.LUT P0, RZ, R20, 0x8, RZ, 0xc0, !PT ;  /* 0x0000000814ff7812 */ /* 0x000fc6000780c0ff */
[----:B------:R-:W-:-:S10]  /*32910*/  @!P6 IMAD.MOV.U32 R22, RZ, RZ, R94 ;  /* 0x000000ffff16e224 */ /* 0x000fd400078e005e */
.L_x_2199:
[----:B------:R-:W-:Y:S05]  /*32920*/  BSYNC.RECONVERGENT B1 ;  /* 0x0000000000017941 */ /* 0x000fea0003800200 */
.L_x_2198:
        /* <DEDUP_REMOVED lines=17> */
[----:B------:R-:W-:Y:S01]  /*32a40*/  IMAD.WIDE.U32 R30, R31, -0x326172a9, RZ ;  /* 0xcd9e8d571f1e7825 */ /* 0x000fe200078e00ff */
[----:B------:R-:W-:-:S03]  /*32a50*/  MOV R91, R141 ;  /* 0x0000008d005b7202 */ /* 0x000fc60000000f00 */
[----:B------:R-:W-:Y:S01]  /*32a60*/  IMAD.WIDE.U32 R94, R94, -0x326172a9, RZ ;  /* 0xcd9e8d575e5e7825 */ /* 0x000fe200078e00ff */
[----:B------:R-:W-:-:S04]  /*32a70*/  LOP3.LUT R31, R40, R144, R31, 0x96, !PT ;  /* 0x00000090281f7212 */ /* 0x000fc800078e961f */
[----:B------:R-:W-:Y:S01]  /*32a80*/  LOP3.LUT R40, R35, R30, R95, 0x96, !PT ;  /* 0x0000001e23287212 */ /* 0x000fe200078e965f */
[----:B------:R-:W-:-:S05]  /*32a90*/  IMAD.WIDE.U32 R30, R31, -0x2daee0ad, RZ ;  /* 0xd2511f531f1e7825 */ /* 0x000fca00078e00ff */
[----:B------:R-:W-:Y:S01]  /*32aa0*/  LOP3.LUT R31, R41, R90, R31, 0x96, !PT ;  /* 0x0000005a291f7212 */ /* 0x000fe200078e961f */
[----:B------:R-:W-:-:S04]  /*32ab0*/  IMAD.WIDE.U32 R40, R40, -0x2daee0ad, RZ ;  /* 0xd2511f5328287825 */ /* 0x000fc800078e00ff */
[----:B------:R-:W-:Y:S01]  /*32ac0*/  HFMA2 R90, -RZ, RZ, 0, 0 ;  /* 0x00000000ff5a7431 */ /* 0x000fe200000001ff */
        /* <DEDUP_REMOVED lines=14> */
[----:B------:R-:W-:-:S04]  /*32bb0*/  IMAD.WIDE.U32 R32, R33, -0x2daee0ad, RZ ;  /* 0xd2511f5321207825 */ /* 0x000fc800078e00ff */
[----:B------:R-:W-:Y:S01]  /*32bc0*/  IMAD.MOV.U32 R141, RZ, RZ, R32 ;  /* 0x000000ffff8d7224 */ /* 0x000fe200078e0020 */
[----:B------:R-:W-:-:S07]  /*32bd0*/  LOP3.LUT R143, R34, R38, R33, 0x96, !PT ;  /* 0x00000026228f7212 */ /* 0x000fce00078e9621 */
.L_x_2196:
[----:B------:R-:W-:Y:S05]  /*32be0*/  BSYNC.RECONVERGENT B0 ;  /* 0x0000000000007941 */ /* 0x000fea0003800200 */
.L_x_2195:
[----:B------:R-:W-:Y:S01]  /*32bf0*/  I2FP.F32.U32 R30, R91 ;  /* 0x0000005b001e7245 */ /* 0x000fe20000201000 */
[----:B------:R-:W-:Y:S01]  /*32c00*/  IMAD.U32 R148, R148, 0x10000, RZ ;  /* 0x0001000094947824 */ /* 0x000fe200078e00ff */
[----:B------:R-:W-:Y:S02]  /*32c10*/  SHF.L.U32 R46, R149, 0x10, RZ ;  /* 0x00000010952e7819 */ /* 0x000fe400000006ff */
[----:B------:R-:W-:Y:S01]  /*32c20*/  F2FP.BF16.F32.PACK_AB R34, R151, R150 ;  /* 0x000000969722723e */ /* 0x000fe200000010ff */
[----:B------:R-:W-:Y:S01]  /*32c30*/  FMUL.FTZ R29, R148, R29 ;  /* 0x0000001d941d7220 */ /* 0x000fe20000410000 */
[----:B------:R-:W-:Y:S01]  /*32c40*/  FFMA.FTZ R30, R30, R165, 1.1641532182693481445e-10 ;  /* 0x2f0000001e1e7423 */ /* 0x000fe200000100a5 */
[----:B------:R-:W-:Y:S02]  /*32c50*/  F2FP.BF16.F32.PACK_AB R33, R93, R155 ;  /* 0x0000009b5d21723e */ /* 0x000fe400000010ff */
[----:B------:R-:W-:Y:S01]  /*32c60*/  FMUL.FTZ R29, R29, R48 ;  /* 0x000000301d1d7220 */ /* 0x000fe20000410000 */
[----:B------:R-:W-:-:S02]  /*32c70*/  F2FP.BF16.F32.PACK_AB R32, R92, R157 ;  /* 0x0000009d5c20723e */ /* 0x000fc400000010ff */
[----:B------:R-:W-:-:S04]  /*32c80*/  FSETP.GTU.FTZ.AND P6, PT, R30, R49, PT ;  /* 0x000000311e00720b */ /* 0x000fc80003fdc000 */
[----:B------:R-:W-:Y:S02]  /*32c90*/  FSEL R29, R29, RZ, !P6 ;  /* 0x000000ff1d1d7208 */ /* 0x000fe40007000000 */
[----:B------:R-:W-:-:S03]  /*32ca0*/  PLOP3.LUT P6, PT, P6, PT, PT, 0x8, 0x80 ;  /* 0x000000000080781c */ /* 0x000fc600037ce170 */
[----:B------:R-:W-:-:S05]  /*32cb0*/  FADD.FTZ R46, R29, R46 ;  /* 0x0000002e1d2e7221 */ /* 0x000fca0000010000 */
[----:B------:R-:W-:Y:S01]  /*32cc0*/  F2FP.BF16.F32.PACK_AB R35, R46, R147 ;  /* 0x000000932e23723e */ /* 0x000fe200000010ff */
[----:B------:R-:W-:Y:S06]  /*32cd0*/  BRA `(.L_x_2200) ;  /* 0x0000002800287947 */ /* 0x000fec0003800000 */
.L_x_2159:
        /* <DEDUP_REMOVED lines=13> */
[----:B------:R-:W-:Y:S01]  /*32db0*/  @!P0 MOV R93, R143 ;  /* 0x0000008f005d8202 */ /* 0x000fe20000000f00 */
[----:B------:R-:W-:Y:S01]  /*32dc0*/  @P0 IMAD.MOV.U32 R93, RZ, RZ, R146 ;  /* 0x000000ffff5d0224 */ /* 0x000fe200078e0092 */
[----:B------:R-:W-:Y:S06]  /*32dd0*/  BRA `(.L_x_2202) ;  /* 0x0000000000e47947 */ /* 0x000fec0003800000 */
.L_x_2203:
        /* <DEDUP_REMOVED lines=13> */
.L_x_2205:
[----:B------:R-:W-:Y:S05]  /*32eb0*/  BSYNC.RECONVERGENT B1 ;  /* 0x0000000000017941 */ /* 0x000fea0003800200 */
.L_x_2204:
        /* <DEDUP_REMOVED lines=40> */
[----:B------:R-:W-:Y:S01]  /*33140*/  HFMA2 R92, -RZ, RZ, 0, 0 ;  /* 0x00000000ff5c7431 */ /* 0x000fe200000001ff */
[----:B------:R-:W-:Y:S01]  /*33150*/  LOP3.LUT R146, R32, R94, R93, 0x96, !PT ;  /* 0x0000005e20927212 */ /* 0x000fe200078e965d */
[----:B------:R-:W-:-:S07]  /*33160*/  IMAD.MOV.U32 R93, RZ, RZ, R150 ;  /* 0x000000ffff5d7224 */ /* 0x000fce00078e0096 */
.L_x_2202:
[----:B------:R-:W-:Y:S05]  /*33170*/  BSYNC.RECONVERGENT B0 ;  /* 0x0000000000007941 */ /* 0x000fea0003800200 */
.L_x_2201:
[----:B------:R-:W-:Y:S01]  /*33180*/  I2FP.F32.U32 R93, R93 ;  /* 0x0000005d005d7245 */ /* 0x000fe20000201000 */
[----:B------:R-:W-:Y:S01]  /*33190*/  BSSY.RECONVERGENT B0, `(.L_x_2206) ;  /* 0x0000051000007945 */ /* 0x000fe20003800200 */
[----:B------:R-:W-:Y:S01]  /*331a0*/  ISETP.NE.AND P1, PT, R92, 0x1, PT ;  /* 0x000000015c00780c */ /* 0x000fe20003f25270 */
[----:B------:R-:W-:Y:S01]  /*331b0*/  HFMA2 R145, -RZ, RZ, 0, 1.1920928955078125e-07 ;  /* 0x00000002ff917431 */ /* 0x000fe200000001ff */
[----:B------:R-:W-:Y:S01]  /*331c0*/  LOP3.LUT R20, R20, 0xfffffffd, RZ, 0xc0, !PT ;  /* 0xfffffffd14147812 */ /* 0x000fe200078ec0ff */
[----:B------:R-:W-:Y:S01]  /*331d0*/  FFMA.FTZ R93, R93, R165, 1.1641532182693481445e-10 ;  /* 0x2f0000005d5d7423 */ /* 0x000fe200000100a5 */
[----:B-----5:R-:W-:Y:S01]  /*331e0*/  PRMT R147, R88, 0x7632, R147 ;  /* 0x0000763258937816 */ /* 0x020fe20000000093 */
[----:B------:R-:W-:-:S03]  /*331f0*/  IMAD.MOV.U32 R95, RZ, RZ, R144 ;  /* 0x000000ffff5f7224 */ /* 0x000fc600078e0090 */
[----:B------:R-:W-:Y:S01]  /*33200*/  FSETP.GTU.FTZ.AND P0, PT, R93, R49, PT ;  /* 0x000000315d00720b */ /* 0x000fe20003f1c000 */
[----:B------:R-:W-:-:S03]  /*33210*/  IMAD.U32 R93, R88, 0x10000, RZ ;  /* 0x00010000585d7824 */ /* 0x000fc600078e00ff */
[----:B------:R-:W-:Y:S01]  /*33220*/  PLOP3.LUT P2, PT, P0, PT, PT, 0x8, 0x80 ;  /* 0x000000000080781c */ /* 0x000fe2000074e170 */
[----:B------:R-:W-:-:S04]  /*33230*/  FMUL.FTZ R93, R93, R29 ;  /* 0x0000001d5d5d7220 */ /* 0x000fc80000410000 */
[----:B------:R-:W-:-:S05]  /*33240*/  FMUL.FTZ R93, R93, R48 ;  /* 0x000000305d5d7220 */ /* 0x000fca0000410000 */
[----:B------:R-:W-:-:S03]  /*33250*/  FSEL R152, R93, RZ, !P0 ;  /* 0x000000ff5d987208 */ /* 0x000fc60004000000 */
[----:B------:R-:W-:Y:S02]  /*33260*/  @P2 LOP3.LUT R20, R20, 0x2, RZ, 0xfc, !PT ;  /* 0x0000000214142812 */ /* 0x000fe400078efcff */
        /* <DEDUP_REMOVED lines=10> */
.L_x_2208:
        /* <DEDUP_REMOVED lines=13> */
.L_x_2210:
[----:B------:R-:W-:Y:S05]  /*333e0*/  BSYNC.RECONVERGENT B1 ;  /* 0x0000000000017941 */ /* 0x000fea0003800200 */
.L_x_2209:
        /* <DEDUP_REMOVED lines=40> */
[----:B------:R-:W-:Y:S01]  /*33670*/  IMAD.MOV.U32 R145, RZ, RZ, RZ ;  /* 0x000000ffff917224 */ /* 0x000fe200078e00ff */
[----:B------:R-:W-:Y:S02]  /*33680*/  LOP3.LUT R146, R32, R94, R93, 0x96, !PT ;  /* 0x0000005e20927212 */ /* 0x000fe400078e965d */
[----:B------:R-:W-:-:S07]  /*33690*/  MOV R144, R92 ;  /* 0x0000005c00907202 */ /* 0x000fce0000000f00 */
.L_x_2207:
[----:B------:R-:W-:Y:S05]  /*336a0*/  BSYNC.RECONVERGENT B0 ;  /* 0x0000000000007941 */ /* 0x000fea0003800200 */
.L_x_2206:
[----:B------:R-:W-:Y:S01]  /*336b0*/  I2FP.F32.U32 R92, R95 ;  /* 0x0000005f005c7245 */ /* 0x000fe20000201000 */
[----:B------:R-:W-:Y:S01]  /*336c0*/  BSSY.RECONVERGENT B0, `(.L_x_2211) ;  /* 0x000004d000007945 */ /* 0x000fe20003800200 */
[----:B------:R-:W-:Y:S01]  /*336d0*/  ISETP.NE.AND P2, PT, R145, 0x1, PT ;  /* 0x000000019100780c */ /* 0x000fe20003f45270 */
[----:B------:R-:W-:Y:S01]  /*336e0*/  IMAD.MOV.U32 R94, RZ, RZ, 0x2 ;  /* 0x00000002ff5e7424 */ /* 0x000fe200078e00ff */
[----:B------:R-:W-:Y:S01]  /*336f0*/  SHF.L.U32 R147, R147, 0x10, RZ ;  /* 0x0000001093937819 */ /* 0x000fe200000006ff */
[----:B------:R-:W-:Y:S01]  /*33700*/  FFMA.FTZ R92, R92, R165, 1.1641532182693481445e-10 ;  /* 0x2f0000005c5c7423 */ /* 0x000fe200000100a5 */
[----:B------:R-:W-:-:S03]  /*33710*/  MOV R93, R144 ;  /* 0x00000090005d7202 */ /* 0x000fc60000000f00 */
[----:B------:R-:W-:Y:S01]  /*33720*/  FMUL.FTZ R147, R147, R29 ;  /* 0x0000001d93937220 */ /* 0x000fe20000410000 */
[----:B------:R-:W-:-:S03]  /*33730*/  FSETP.GTU.FTZ.AND P1, PT, R92, R49, PT ;  /* 0x000000315c00720b */ /* 0x000fc60003f3c000 */
[----:B------:R-:W-:Y:S01]  /*33740*/  FMUL.FTZ R92, R147, R48 ;  /* 0x00000030935c7220 */ /* 0x000fe20000410000 */
[----:B------:R-:W-:-:S04]  /*33750*/  PLOP3.LUT P0, PT, P1, PT, PT, 0x8, 0x80 ;  /* 0x000000000080781c */ /* 0x000fc80000f0e170 */
[----:B------:R-:W-:Y:S01]  /*33760*/  FSEL R92, R92, RZ, !P1 ;  /* 0x000000ff5c5c7208 */ /* 0x000fe20004800000 */
        /* <DEDUP_REMOVED lines=9> */
.L_x_2213:
        /* <DEDUP_REMOVED lines=13> */
.L_x_2215:
[----:B------:R-:W-:Y:S05]  /*338d0*/  BSYNC.RECONVERGENT B1 ;  /* 0x0000000000017941 */ /* 0x000fea0003800200 */
.L_x_2214:
        /* <DEDUP_REMOVED lines=43> */
.L_x_2212:
[----:B------:R-:W-:Y:S05]  /*33b90*/  BSYNC.RECONVERGENT B0 ;  /* 0x0000000000007941 */ /* 0x000fea0003800200 */
.L_x_2211:
[----:B------:R-:W-:Y:S01]  /*33ba0*/  I2FP.F32.U32 R93, R93 ;  /* 0x0000005d005d7245 */ /* 0x000fe20000201000 */
[----:B------:R-:W-:Y:S01]  /*33bb0*/  BSSY.RECONVERGENT B0, `(.L_x_2216) ;  /* 0x000004e000007945 */ /* 0x000fe20003800200 */
[----:B------:R-:W-:Y:S01]  /*33bc0*/  ISETP.NE.AND P3, PT, R94, 0x1, PT ;  /* 0x000000015e00780c */ /* 0x000fe20003f65270 */
[----:B------:R-:W-:Y:S01]  /*33bd0*/  IMAD.MOV.U32 R147, RZ, RZ, 0x2 ;  /* 0x00000002ff937424 */ /* 0x000fe200078e00ff */
[----:B------:R-:W-:Y:S01]  /*33be0*/  MOV R95, R144 ;  /* 0x00000090005f7202 */ /* 0x000fe20000000f00 */
[----:B------:R-:W-:-:S05]  /*33bf0*/  FFMA.FTZ R93, R93, R165, 1.1641532182693481445e-10 ;  /* 0x2f0000005d5d7423 */ /* 0x000fca00000100a5 */
[----:B------:R-:W-:Y:S02]  /*33c00*/  FSETP.GTU.FTZ.AND P2, PT, R93, R49, PT ;  /* 0x000000315d00720b */ /* 0x000fe40003f5c000 */
[----:B------:R-:W-:Y:S02]  /*33c10*/  SHF.L.U32 R93, R89, 0x10, RZ ;  /* 0x00000010595d7819 */ /* 0x000fe400000006ff */
[----:B------:R-:W-:-:S03]  /*33c20*/  PLOP3.LUT P1, PT, P2, PT, PT, 0x8, 0x80 ;  /* 0x000000000080781c */ /* 0x000fc6000172e170 */
[----:B------:R-:W-:-:S04]  /*33c30*/  FMUL.FTZ R93, R93, R29 ;  /* 0x0000001d5d5d7220 */ /* 0x000fc80000410000 */
[----:B------:R-:W-:-:S05]  /*33c40*/  FMUL.FTZ R93, R93, R48 ;  /* 0x000000305d5d7220 */ /* 0x000fca0000410000 */
[----:B------:R-:W-:Y:S02]  /*33c50*/  FSEL R151, R93, RZ, !P2 ;  /* 0x000000ff5d977208 */ /* 0x000fe40005000000 */
[----:B------:R-:W-:-:S03]  /*33c60*/  PRMT R93, R89, 0x7632, R93 ;  /* 0x00007632595d7816 */ /* 0x000fc6000000005d */
        /* <DEDUP_REMOVED lines=10> */
.L_x_2218:
        /* <DEDUP_REMOVED lines=13> */
.L_x_2220:
[----:B------:R-:W-:Y:S05]  /*33de0*/  BSYNC.RECONVERGENT B1 ;  /* 0x0000000000017941 */ /* 0x000fea0003800200 */
.L_x_2219:
        /* <DEDUP_REMOVED lines=42> */
.L_x_2217:
[----:B------:R-:W-:Y:S05]  /*34090*/  BSYNC.RECONVERGENT B0 ;  /* 0x0000000000007941 */ /* 0x000fea0003800200 */
.L_x_2216:
[----:B------:R-:W-:Y:S01]  /*340a0*/  ISETP.NE.AND P4, PT, R147, 0x1, PT ;  /* 0x000000019300780c */ /* 0x000fe20003f85270 */
[----:B------:R-:W-:Y:S01]  /*340b0*/  BSSY.RECONVERGENT B0, `(.L_x_2221) ;  /* 0x000004d000007945 */ /* 0x000fe20003800200 */
[----:B------:R-:W-:Y:S02]  /*340c0*/  I2FP.F32.U32 R94, R95 ;  /* 0x0000005f005e7245 */ /* 0x000fe40000201000 */
[----:B------:R-:W-:Y:S02]  /*340d0*/  SHF.L.U32 R93, R93, 0x10, RZ ;  /* 0x000000105d5d7819 */ /* 0x000fe400000006ff */
[----:B------:R-:W-:Y:S01]  /*340e0*/  MOV R145, R144 ;  /* 0x0000009000917202 */ /* 0x000fe20000000f00 */
[----:B------:R-:W-:Y:S02]  /*340f0*/  FFMA.FTZ R94, R94, R165, 1.1641532182693481445e-10 ;  /* 0x2f0000005e5e7423 */ /* 0x000fe400000100a5 */
[----:B------:R-:W-:-:S03]  /*34100*/  FMUL.FTZ R93, R93, R29 ;  /* 0x0000001d5d5d7220 */ /* 0x000fc60000410000 */
[----:B------:R-:W-:Y:S01]  /*34110*/  FSETP.GTU.FTZ.AND P3, PT, R94, R49, PT ;  /* 0x000000315e00720b */ /* 0x000fe20003f7c000 */
[----:B------:R-:W-:Y:S01]  /*34120*/  FMUL.FTZ R93, R93, R48 ;  /* 0x000000305d5d7220 */ /* 0x000fe20000410000 */
[----:B------:R-:W-:Y:S02]  /*34130*/  IMAD.MOV.U32 R94, RZ, RZ, 0x2 ;  /* 0x00000002ff5e7424 */ /* 0x000fe400078e00ff */
        /* <DEDUP_REMOVED lines=11> */
.L_x_2223:
        /* <DEDUP_REMOVED lines=13> */
.L_x_2225:
[----:B------:R-:W-:Y:S05]  /*342c0*/  BSYNC.RECONVERGENT B1 ;  /* 0x0000000000017941 */ /* 0x000fea0003800200 */
.L_x_2224:
        /* <DEDUP_REMOVED lines=41> */
[----:B------:R-:W-:Y:S01]  /*34560*/  MOV R144, R94 ;  /* 0x0000005e00907202 */ /* 0x000fe20000000f00 */
[----:B------:R-:W-:-:S07]  /*34570*/  IMAD.MOV.U32 R94, RZ, RZ, RZ ;  /* 0x000000ffff5e7224 */ /* 0x000fce00078e00ff */
.L_x_2222:
[----:B------:R-:W-:Y:S05]  /*34580*/  BSYNC.RECONVERGENT B0 ;  /* 0x0000000000007941 */ /* 0x000fea0003800200 */
.L_x_2221:
[----:B------:R-:W-:Y:S01]  /*34590*/  I2FP.F32.U32 R95, R145 ;  /* 0x00000091005f7245 */ /* 0x000fe20000201000 */
[----:B------:R-:W-:Y:S01]  /*345a0*/  BSSY.RECONVERGENT B0, `(.L_x_2226) ;  /* 0x000004e000007945 */ /* 0x000fe20003800200 */
[----:B------:R-:W-:Y:S02]  /*345b0*/  ISETP.NE.AND P5, PT, R94, 0x1, PT ;  /* 0x000000015e00780c */ /* 0x000fe40003fa5270 */
        /* <DEDUP_REMOVED lines=19> */
.L_x_2228:
        /* <DEDUP_REMOVED lines=13> */
.L_x_2230:
[----:B------:R-:W-:Y:S05]  /*347c0*/  BSYNC.RECONVERGENT B1 ;  /* 0x0000000000017941 */ /* 0x000fea0003800200 */
.L_x_2229:
        /* <DEDUP_REMOVED lines=43> */
.L_x_2227:
[----:B------:R-:W-:Y:S05]  /*34a80*/  BSYNC.RECONVERGENT B0 ;  /* 0x0000000000007941 */ /* 0x000fea0003800200 */
.L_x_2226:
        /* <DEDUP_REMOVED lines=12> */
[----:B------:R-:W-:Y:S01]  /*34b50*/  IMAD.MOV.U32 R154, RZ, RZ, R153 ;  /* 0x000000ffff9a7224 */ /* 0x000fe200078e0099 */
        /* <DEDUP_REMOVED lines=9> */
.L_x_2233:
        /* <DEDUP_REMOVED lines=13> */
.L_x_2235:
[----:B------:R-:W-:Y:S05]  /*34cc0*/  BSYNC.RECONVERGENT B1 ;  /* 0x0000000000017941 */ /* 0x000fea0003800200 */
.L_x_2234:
        /* <DEDUP_REMOVED lines=39> */
[----:B------:R-:W-:-:S05]  /*34f40*/  IMAD.WIDE.U32 R94, R147, -0x326172a9, RZ ;  /* 0xcd9e8d57935e7825 */ /* 0x000fca00078e00ff */
[----:B------:R-:W-:Y:S01]  /*34f50*/  LOP3.LUT R146, R32, R144, R95, 0x96, !PT ;  /* 0x0000009020927212 */ /* 0x000fe200078e965f */
[----:B------:R-:W-:Y:S02]  /*34f60*/  IMAD.MOV.U32 R144, RZ, RZ, R94 ;  /* 0x000000ffff907224 */ /* 0x000fe400078e005e */
[----:B------:R-:W-:-:S07]  /*34f70*/  HFMA2 R94, -RZ, RZ, 0, 0 ;  /* 0x00000000ff5e7431 */ /* 0x000fce00000001ff */
.L_x_2232:
[----:B------:R-:W-:Y:S05]  /*34f80*/  BSYNC.RECONVERGENT B0 ;  /* 0x0000000000007941 */ /* 0x000fea0003800200 */
.L_x_2231:
[----:B------:R-:W-:Y:S01]  /*34f90*/  I2FP.F32.U32 R90, R90 ;  /* 0x0000005a005a7245 */ /* 0x000fe20000201000 */
[----:B------:R-:W-:Y:S01]  /*34fa0*/  BSSY.RECONVERGENT B0, `(.L_x_2236) ;  /* 0x0000051000007945 */ /* 0x000fe20003800200 */
[----:B------:R-:W-:Y:S02]  /*34fb0*/  ISETP.NE.AND P6, PT, R94, 0x1, PT ;  /* 0x000000015e00780c */ /* 0x000fe40003fc5270 */
[----:B------:R-:W-:Y:S01]  /*34fc0*/  PRMT R148, R91, 0x7632, R148 ;  /* 0x000076325b947816 */ /* 0x000fe20000000094 */
[----:B------:R-:W-:-:S05]  /*34fd0*/  FFMA.FTZ R90, R90, R165, 1.1641532182693481445e-10 ;  /* 0x2f0000005a5a7423 */ /* 0x000fca00000100a5 */
[----:B------:R-:W-:Y:S01]  /*34fe0*/  FSETP.GTU.FTZ.AND P5, PT, R90, R49, PT ;  /* 0x000000315a00720b */ /* 0x000fe20003fbc000 */
[----:B------:R-:W-:Y:S02]  /*34ff0*/  IMAD.U32 R90, R91, 0x10000, RZ ;  /* 0x000100005b5a7824 */ /* 0x000fe400078e00ff */
[----:B------:R-:W-:Y:S02]  /*35000*/  IMAD.MOV.U32 R91, RZ, RZ, R144 ;  /* 0x000000ffff5b7224 */ /* 0x000fe400078e0090 */
        /* <DEDUP_REMOVED lines=14> */
.L_x_2238:
        /* <DEDUP_REMOVED lines=16> */
.L_x_2240:
[----:B------:R-:W-:Y:S05]  /*351f0*/  BSYNC.RECONVERGENT B1 ;  /* 0x0000000000017941 */ /* 0x000fea0003800200 */
.L_x_2239:
        /* <DEDUP_REMOVED lines=43> */
.L_x_2237:
[----:B------:R-:W-:Y:S05]  /*354b0*/  BSYNC.RECONVERGENT B0 ;  /* 0x0000000000007941 */ /* 0x000fea0003800200 */
.L_x_2236:
        /* <DEDUP_REMOVED lines=12> */
.L_x_2200:
[----:B------:R-:W0:Y:S01]  /*35580*/  LDC.64 R30, c[0x0][0x3a8] ;  /* 0x0000ea00ff1e7b82 */ /* 0x000e220000000a00 */
[----:B------:R-:W-:Y:S01]  /*35590*/  SEL R29, RZ, 0x1000000, !P6 ;  /* 0x01000000ff1d7807 */ /* 0x000fe20007000000 */
[----:B------:R-:W1:Y:S01]  /*355a0*/  S2R R38, SR_TID.X ;  /* 0x0000000000267919 */ /* 0x000e620000002100 */
[----:B------:R-:W-:Y:S01]  /*355b0*/  SEL R36, RZ, 0x10000, !P5 ;  /* 0x00010000ff247807 */ /* 0x000fe20006800000 */
[----:B------:R-:W-:Y:S01]  /*355c0*/  UMOV UR4, 0xffffffff ;  /* 0xffffffff00047882 */ /* 0x000fe20000000000 */
[----:B------:R-:W-:Y:S02]  /*355d0*/  SEL R39, RZ, 0x100, !P4 ;  /* 0x00000100ff277807 */ /* 0x000fe40006000000 */
[----:B------:R-:W-:Y:S01]  /*355e0*/  SEL R37, RZ, 0x1000000, !P2 ;  /* 0x01000000ff257807 */ /* 0x000fe20005000000 */
[----:B------:R-:W2:Y:S01]  /*355f0*/  LDC.64 R40, c[0x0][0x3b0] ;  /* 0x0000ec00ff287b82 */ /* 0x000ea20000000a00 */
[----:B------:R-:W-:Y:S02]  /*35600*/  LOP3.LUT R39, R39, R29, R36, 0xfe, !PT ;  /* 0x0000001d27277212 */ /* 0x000fe400078efe24 */
[----:B------:R-:W-:-:S02]  /*35610*/  SEL R36, RZ, 0x10000, !P1 ;  /* 0x00010000ff247807 */ /* 0x000fc40004800000 */
[----:B------:R-:W-:Y:S02]  /*35620*/  SEL R29, RZ, 0x100, !P0 ;  /* 0x00000100ff1d7807 */ /* 0x000fe40004000000 */
[----:B------:R-:W-:Y:S02]  /*35630*/  LOP3.LUT P6, RZ, R20, 0x2, RZ, 0xc0, !PT ;  /* 0x0000000214ff7812 */ /* 0x000fe400078cc0ff */
[----:B------:R-:W-:Y:S02]  /*35640*/  LOP3.LUT R29, R29, R37, R36, 0xfe, !PT ;  /* 0x000000251d1d7212 */ /* 0x000fe400078efe24 */
[----:B------:R-:W-:Y:S01]  /*35650*/  SEL R36, RZ, 0x1, !P3 ;  /* 0x00000001ff247807 */ /* 0x000fe20005800000 */
[----:B0-----:R-:W-:-:S05]  /*35660*/  IMAD.WIDE.U32 R30, R142, 0x10, R30 ;  /* 0x000000108e1e7825 */ /* 0x001fca00078e001e */
[----:B------:R0:W-:Y:S01]  /*35670*/  STG.E.128 desc[UR8][R30.64], R32 ;  /* 0x000000201e007986 */ /* 0x0001e2000c101d08 */
[----:B-1----:R-:W-:Y:S02]  /*35680*/  LOP3.LUT P0, RZ, R38, 0x1f, RZ, 0xc0, !PT ;  /* 0x0000001f26ff7812 */ /* 0x002fe4000780c0ff */
[----:B0-----:R-:W-:Y:S01]  /*35690*/  LOP3.LUT R31, R39, R36, RZ, 0xfc, !PT ;  /* 0x00000024271f7212 */ /* 0x001fe200078efcff */
[----:B--2---:R-:W-:Y:S01]  /*356a0*/  IMAD.WIDE.U32 R32, R142, 0x8, R40 ;  /* 0x000000088e207825 */ /* 0x004fe200078e0028 */
[----:B------:R-:W-:-:S04]  /*356b0*/  SEL R36, RZ, 0x1, !P6 ;  /* 0x00000001ff247807 */ /* 0x000fc80007000000 */
[----:B------:R-:W-:Y:S01]  /*356c0*/  LOP3.LUT R30, R29, R36, RZ, 0xfc, !PT ;  /* 0x000000241d1e7212 */ /* 0x000fe200078efcff */
[----:B------:R-:W-:-:S04]  /*356d0*/  FADD.FTZ R29, RZ, R19 ;  /* 0x00000013ff1d7221 */ /* 0x000fc80000010000 */
[----:B------:R-:W-:Y:S01]  /*356e0*/  FADD.FTZ R34, R29, R164 ;  /* 0x000000a41d227221 */ /* 0x000fe20000010000 */
[----:B------:R0:W-:Y:S03]  /*356f0*/  STG.E.64 desc[UR8][R32.64], R30 ;  /* 0x0000001e20007986 */ /* 0x0001e6000c101b08 */
        /* <DEDUP_REMOVED lines=87> */
[----:B-1----:R-:W-:-:S05]  /*35c70*/  FADD.FTZ R35, R34, R33 ;  /* 0x0000002122237221 */ /* 0x002fca0000010000 */
[----:B------:R-:W1:Y:S02]  /*35c80*/  SHFL.BFLY PT, R36, R35, 0x10, 0x1f ;  /* 0x0e001f0023247f89 */ /* 0x000e6400000e0000 */
[----:B-1----:R-:W-:-:S04]  /*35c90*/  FADD.FTZ R33, R35, R36 ;  /* 0x0000002423217221 */ /* 0x002fc80000010000 */
[----:B0-----:R-:W-:-:S04]  /*35ca0*/  FMUL.FTZ R33, R33, R32 ;  /* 0x0000002021217220 */ /* 0x001fc80000410000 */
        /* <DEDUP_REMOVED lines=169> */
.L_x_2254:
[----:B------:R-:W-:Y:S01]  /*36740*/  FMUL.FTZ R29, R33, R33 ;  /* 0x00000021211d7220 */ /* 0x000fe20000410000 */
[----:B------:R-:W-:Y:S01]  /*36750*/  ISETP.NE.AND P1, PT, RZ, UR13, PT ;  /* 0x0000000dff007c0c */ /* 0x000fe2000bf25270 */
[----:B01----:R-:W-:Y:S01]  /*36760*/  FADD.FTZ R35, R35, R36 ;  /* 0x0000002423237221 */ /* 0x003fe20000010000 */
[----:B------:R-:W0:Y:S01]  /*36770*/  @!P0 LDC.64 R30, c[0x0][0x3c0] ;  /* 0x0000f000ff1e8b82 */ /* 0x000e220000000a00 */
[----:B------:R-:W2:Y:S01]  /*36780*/  LDL R155, [R1] ;  /* 0x00000000019b7983 */ /* 0x000ea20000100800 */
[----:B------:R-:W-:Y:S01]  /*36790*/  FSEL R29, R29, RZ, P1 ;  /* 0x000000ff1d1d7208 */ /* 0x000fe20000800000 */
[----:B------:R-:W-:Y:S02]  /*367a0*/  FFMA.FTZ R32, R35, R32, UR14 ;  /* 0x0000000e23207e23 */ /* 0x000fe40008010020 */
[----:B------:R-:W3:Y:S02]  /*367b0*/  LDL R165, [R1+0xc] ;  /* 0x00000c0001a57983 */ /* 0x000ee40000100800 */
[----:B------:R-:W-:-:S02]  /*367c0*/  FADD.FTZ R32, R32, R29 ;  /* 0x0000001d20207221 */ /* 0x000fc40000010000 */
[----:B------:R-:W4:Y:S01]  /*367d0*/  LDL R157, [R1+0x10] ;  /* 0x00001000019d7983 */ /* 0x000f220000100800 */
[----:B------:R-:W-:Y:S01]  /*367e0*/  FSEL R45, R33, RZ, !P1 ;  /* 0x000000ff212d7208 */ /* 0x000fe20004800000 */
[----:B------:R1:W5:Y:S01]  /*367f0*/  MUFU.RSQ R44, R32 ;  /* 0x00000020002c7308 */ /* 0x0003620000001400 */
[----:B------:R-:W-:Y:S02]  /*36800*/  PRMT R34, R85, 0x7632, R34 ;  /* 0x0000763255227816 */ /* 0x000fe40000000022 */
[----:B------:R-:W-:Y:S01]  /*36810*/  PRMT R36, R69, 0x7632, R36 ;  /* 0x0000763245247816 */ /* 0x000fe20000000024 */
[C---:B------:R-:W-:Y:S01]  /*36820*/  FADD.FTZ R29, -R45.reuse, R118 ;  /* 0x000000762d1d7221 */ /* 0x040fe20000010100 */
[----:B------:R-:W-:Y:S01]  /*36830*/  SHF.L.U32 R34, R34, 0x10, RZ ;  /* 0x0000001022227819 */ /* 0x000fe200000006ff */
[C---:B------:R-:W-:Y:S01]  /*36840*/  FADD.FTZ R125, -R45.reuse, R125 ;  /* 0x0000007d2d7d7221 */ /* 0x040fe20000010100 */
[----:B------:R-:W-:Y:S01]  /*36850*/  PRMT R35, R64, 0x7632, R35 ;  /* 0x0000763240237816 */ /* 0x000fe20000000023 */
[----:B------:R-:W-:Y:S01]  /*36860*/  IMAD.U32 R36, R36, 0x10000, RZ ;  /* 0x0001000024247824 */ /* 0x000fe200078e00ff */
[----:B-1----:R-:W-:Y:S01]  /*36870*/  PRMT R32, R86, 0x7632, R32 ;  /* 0x0000763256207816 */ /* 0x002fe20000000020 */
[----:B------:R-:W-:Y:S01]  /*36880*/  FADD.FTZ R127, -R45, R127 ;  /* 0x0000007f2d7f7221 */ /* 0x000fe20000010100 */
[----:B------:R-:W-:Y:S01]  /*36890*/  PRMT R38, R67, 0x7632, R38 ;  /* 0x0000763243267816 */ /* 0x000fe20000000026 */
[----:B------:R-:W-:Y:S01]  /*368a0*/  IMAD.U32 R35, R35, 0x10000, RZ ;  /* 0x0001000023237824 */ /* 0x000fe200078e00ff */
[----:B------:R-:W-:Y:S01]  /*368b0*/  SHF.L.U32 R32, R32, 0x10, RZ ;  /* 0x0000001020207819 */ /* 0x000fe200000006ff */
[----:B0-----:R-:W-:-:S04]  /*368c0*/  @!P0 IMAD.WIDE R30, R25, 0x4, R30 ;  /* 0x00000004191e8825 */ /* 0x001fc800078e021e */
[----:B------:R-:W-:Y:S01]  /*368d0*/  FADD.FTZ R131, -R45, R131 ;  /* 0x000000832d837221 */ /* 0x000fe20000010100 */
[----:B------:R-:W-:Y:S01]  /*368e0*/  PRMT R40, R61, 0x7632, R40 ;  /* 0x000076323d287816 */ /* 0x000fe20000000028 */
[----:B------:R-:W-:Y:S01]  /*368f0*/  FADD.FTZ R137, -R45, R137 ;  /* 0x000000892d897221 */ /* 0x000fe20000010100 */
[----:B-----5:R-:W-:Y:S01]  /*36900*/  FMUL.FTZ R29, R44, R29 ;  /* 0x0000001d2c1d7220 */ /* 0x020fe20000410000 */
[----:B------:R0:W-:Y:S01]  /*36910*/  @!P0 STG.E desc[UR8][R30.64], R33 ;  /* 0x000000211e008986 */ /* 0x0001e2000c101908 */
[----:B------:R-:W-:Y:S02]  /*36920*/  IMAD.U32 R38, R38, 0x10000, RZ ;  /* 0x0001000026267824 */ /* 0x000fe400078e00ff */
[----:B------:R-:W-:Y:S01]  /*36930*/  FMUL.FTZ R37, R44, R131 ;  /* 0x000000832c257220 */ /* 0x000fe20000410000 */
[----:B------:R-:W-:Y:S01]  /*36940*/  FFMA.FTZ R29, R29, R34, R36 ;  /* 0x000000221d1d7223 */ /* 0x000fe20000010024 */
[----:B------:R-:W-:Y:S01]  /*36950*/  PRMT R34, R70, 0x7632, R34 ;  /* 0x0000763246227816 */ /* 0x000fe20000000022 */
[----:B------:R-:W-:Y:S01]  /*36960*/  IMAD.U32 R40, R40, 0x10000, RZ ;  /* 0x0001000028287824 */ /* 0x000fe200078e00ff */
[----:B------:R-:W-:Y:S01]  /*36970*/  PRMT R36, R65, 0x7632, R36 ;  /* 0x0000763241247816 */ /* 0x000fe20000000024 */
[C---:B------:R-:W-:Y:S01]  /*36980*/  FADD.FTZ R93, -R45.reuse, R93 ;  /* 0x0000005d2d5d7221 */ /* 0x040fe20000010100 */
[----:B------:R-:W-:Y:S01]  /*36990*/  PRMT R41, R62, 0x7632, R41 ;  /* 0x000076323e297816 */ /* 0x000fe20000000029 */
[----:B------:R-:W-:Y:S01]  /*369a0*/  FADD.FTZ R47, -R45, R154 ;  /* 0x0000009a2d2f7221 */ /* 0x000fe20000010100 */
[----:B------:R-:W-:Y:S01]  /*369b0*/  PRMT R42, R63, 0x7632, R42 ;  /* 0x000076323f2a7816 */ /* 0x000fe2000000002a */
[----:B------:R-:W-:-:S02]  /*369c0*/  IMAD.U32 R36, R36, 0x10000, RZ ;  /* 0x0001000024247824 */ /* 0x000fc400078e00ff */
[----:B0-----:R-:W-:Y:S01]  /*369d0*/  FADD.FTZ R31, -R45, R120 ;  /* 0x000000782d1f7221 */ /* 0x001fe20000010100 */
[----:B------:R-:W-:Y:S01]  /*369e0*/  IMAD.U32 R30, R34, 0x10000, RZ ;  /* 0x00010000221e7824 */ /* 0x000fe200078e00ff */
[----:B------:R-:W-:Y:S01]  /*369f0*/  PRMT R34, R71, 0x7632, R34 ;  /* 0x0000763247227816 */ /* 0x000fe20000000022 */
[----:B------:R-:W-:Y:S02]  /*36a00*/  IMAD.U32 R41, R41, 0x10000, RZ ;  /* 0x0001000029297824 */ /* 0x000fe400078e00ff */
[----:B------:R-:W-:Y:S01]  /*36a10*/  FMUL.FTZ R31, R44, R31 ;  /* 0x0000001f2c1f7220 */ /* 0x000fe20000410000 */
[----:B------:R-:W-:Y:S01]  /*36a20*/  IMAD.U32 R42, R42, 0x10000, RZ ;  /* 0x000100002a2a7824 */ /* 0x000fe200078e00ff */
[----:B------:R-:W-:Y:S01]  /*36a30*/  PRMT R48, R57, 0x7632, R48 ;  /* 0x0000763239307816 */ /* 0x000fe20000000030 */
[----:B------:R-:W-:Y:S02]  /*36a40*/  IMAD.U32 R34, R34, 0x10000, RZ ;  /* 0x0001000022227824 */ /* 0x000fe400078e00ff */
[--C-:B------:R-:W-:Y:S01]  /*36a50*/  FFMA.FTZ R32, R31, R32, R30.reuse ;  /* 0x000000201f207223 */ /* 0x100fe2000001001e */
[----:B------:R-:W-:Y:S01]  /*36a60*/  PRMT R30, R87, 0x7632, R30 ;  /* 0x00007632571e7816 */ /* 0x000fe2000000001e */
[----:B------:R-:W-:Y:S01]  /*36a70*/  FADD.FTZ R31, -R45, R122 ;  /* 0x0000007a2d1f7221 */ /* 0x000fe20000010100 */
[----:B------:R-:W-:-:S02]  /*36a80*/  IMAD.U32 R48, R48, 0x10000, RZ ;  /* 0x0001000030307824 */ /* 0x000fc400078e00ff */
[----:B------:R-:W-:Y:S01]  /*36a90*/  FMUL.FTZ R43, R44, R93 ;  /* 0x0000005d2c2b7220 */ /* 0x000fe20000410000 */
[----:B------:R-:W-:Y:S01]  /*36aa0*/  SHF.L.U32 R30, R30, 0x10, RZ ;  /* 0x000000101e1e7819 */ /* 0x000fe200000006ff */
[----:B------:R-:W-:Y:S01]  /*36ab0*/  FMUL.FTZ R31, R44, R31 ;  /* 0x0000001f2c1f7220 */ /* 0x000fe20000410000 */
[C---:B------:R-:W-:Y:S01]  /*36ac0*/  FADD.FTZ R19, -R45.reuse, R19 ;  /* 0x000000132d137221 */ /* 0x040fe20000010100 */
[----:B------:R-:W-:Y:S01]  /*36ad0*/  FADD.FTZ R163, -R45, R163 ;  /* 0x000000a32da37221 */ /* 0x000fe20000010100 */
[----:B------:R-:W-:Y:S01]  /*36ae0*/  SHF.L.U32 R91, R216, 0x10, RZ ;  /* 0x00000010d85b7819 */ /* 0x000fe200000006ff */
[----:B------:R-:W-:Y:S01]  /*36af0*/  FFMA.FTZ R33, R31, R30, R34 ;  /* 0x0000001e1f217223 */ /* 0x000fe20000010022 */
[----:B------:R-:W-:Y:S01]  /*36b00*/  PRMT R31, R80, 0x7632, R31 ;  /* 0x00007632501f7816 */ /* 0x000fe2000000001f */
[----:B------:R-:W-:Y:S01]  /*36b10*/  FMUL.FTZ R34, R44, R125 ;  /* 0x0000007d2c227220 */ /* 0x000fe20000410000 */
[----:B------:R-:W-:Y:S01]  /*36b20*/  PRMT R30, R81, 0x7632, R30 ;  /* 0x00007632511e7816 */ /* 0x000fe2000000001e */
[----:B------:R-:W-:Y:S01]  /*36b30*/  FADD.FTZ R161, -R45, R161 ;  /* 0x000000a12da17221 */ /* 0x000fe20000010100 */
[----:B------:R-:W-:Y:S01]  /*36b40*/  SHF.L.U32 R31, R31, 0x10, RZ ;  /* 0x000000101f1f7819 */ /* 0x000fe200000006ff */
[----:B------:R-:W-:Y:S01]  /*36b50*/  IMAD.U32 R94, R170, 0x10000, RZ ;  /* 0x00010000aa5e7824 */ /* 0x000fe200078e00ff */
[----:B------:R-:W-:Y:S01]  /*36b60*/  SHF.L.U32 R30, R30, 0x10, RZ ;  /* 0x000000101e1e7819 */ /* 0x000fe200000006ff */
[C---:B------:R-:W-:Y:S01]  /*36b70*/  FADD.FTZ R159, -R45.reuse, R159 ;  /* 0x0000009f2d9f7221 */ /* 0x040fe20000010100 */
[C---:B------:R-:W-:Y:S01]  /*36b80*/  FADD.FTZ R95, -R45.reuse, R18 ;  /* 0x000000122d5f7221 */ /* 0x040fe20000010100 */
[----:B------:R-:W-:Y:S01]  /*36b90*/  FFMA.FTZ R34, R34, R31, R35 ;  /* 0x0000001f22227223 */ /* 0x000fe20000010023 */
[----:B------:R-:W-:Y:S01]  /*36ba0*/  FMUL.FTZ R35, R44, R127 ;  /* 0x0000007f2c237220 */ /* 0x000fe20000410000 */
[----:B------:R-:W-:Y:S01]  /*36bb0*/  FADD.FTZ R31, -R45, R128 ;  /* 0x000000802d1f7221 */ /* 0x000fe20000010100 */
[----:B------:R-:W-:-:S02]  /*36bc0*/  IMAD.U32 R118, R223, 0x10000, RZ ;  /* 0x00010000df767824 */ /* 0x000fc400078e00ff */
[----:B------:R-:W-:Y:S01]  /*36bd0*/  FADD.FTZ R7, -R45, R7 ;  /* 0x000000072d077221 */ /* 0x000fe20000010100 */
[--C-:B------:R-:W-:Y:S01]  /*36be0*/  FFMA.FTZ R35, R35, R30, R36.reuse ;  /* 0x0000001e23237223 */ /* 0x100fe20000010024 */
[----:B------:R-:W-:Y:S01]  /*36bf0*/  PRMT R36, R82, 0x7632, R36 ;  /* 0x0000763252247816 */ /* 0x000fe20000000024 */
[----:B------:R-:W-:Y:S01]  /*36c00*/  FMUL.FTZ R31, R44, R31 ;  /* 0x0000001f2c1f7220 */ /* 0x000fe20000410000 */
[----:B------:R-:W-:Y:S01]  /*36c10*/  PRMT R30, R66, 0x7632, R30 ;  /* 0x00007632421e7816 */ /* 0x000fe2000000001e */
[----:B------:R-:W-:Y:S01]  /*36c20*/  IMAD.U32 R131, R176, 0x10000, RZ ;  /* 0x00010000b0837824 */ /* 0x000fe200078e00ff */
[----:B------:R-:W-:Y:S01]  /*36c30*/  SHF.L.U32 R36, R36, 0x10, RZ ;  /* 0x0000001024247819 */ /* 0x000fe200000006ff */
[C---:B------:R-:W-:Y:S01]  /*36c40*/  FADD.FTZ R5, -R45.reuse, R5 ;  /* 0x000000052d057221 */ /* 0x040fe20000010100 */
[C---:B------:R-:W-:Y:S01]  /*36c50*/  FADD.FTZ R3, -R45.reuse, R3 ;  /* 0x000000032d037221 */ /* 0x040fe20000010100 */
[----:B------:R-:W-:Y:S02]  /*36c60*/  IMAD.U32 R30, R30, 0x10000, RZ ;  /* 0x000100001e1e7824 */ /* 0x000fe400078e00ff */
[C---:B------:R-:W-:Y:S01]  /*36c70*/  FADD.FTZ R27, -R45.reuse, R27 ;  /* 0x0000001b2d1b7221 */ /* 0x040fe20000010100 */
[C---:B------:R-:W-:Y:S01]  /*36c80*/  FADD.FTZ R51, -R45.reuse, R51 ;  /* 0x000000332d337221 */ /* 0x040fe20000010100 */
[----:B------:R-:W-:Y:S01]  /*36c90*/  FADD.FTZ R53, -R45, R53 ;  /* 0x000000352d357221 */ /* 0x000fe20000010100 */
[--C-:B------:R-:W-:Y:S01]  /*36ca0*/  FFMA.FTZ R36, R31, R36, R30.reuse ;  /* 0x000000241f247223 */ /* 0x100fe2000001001e */
[----:B------:R-:W-:Y:S01]  /*36cb0*/  PRMT R30, R83, 0x7632, R30 ;  /* 0x00007632531e7816 */ /* 0x000fe2000000001e */
[----:B------:R-:W-:Y:S01]  /*36cc0*/  FADD.FTZ R31, -R45, R134 ;  /* 0x000000862d1f7221 */ /* 0x000fe20000010100 */
[----:B------:R-:W-:Y:S01]  /*36cd0*/  SHF.L.U32 R148, R203, 0x10, RZ ;  /* 0x00000010cb947819 */ /* 0x000fe200000006ff */
[----:B------:R-:W-:Y:S01]  /*36ce0*/  FADD.FTZ R55, -R45, R55 ;  /* 0x000000372d377221 */ /* 0x000fe20000010100 */
[----:B------:R-:W-:Y:S01]  /*36cf0*/  SHF.L.U32 R30, R30, 0x10, RZ ;  /* 0x000000101e1e7819 */ /* 0x000fe200000006ff */
[----:B------:R-:W-:Y:S01]  /*36d00*/  FMUL.FTZ R31, R44, R31 ;  /* 0x0000001f2c1f7220 */ /* 0x000fe20000410000 */
[----:B------:R-:W5:Y:S03]  /*36d10*/  LDL R154, [R1+0x8] ;  /* 0x00000800019a7983 */ /* 0x000f660000100800 */
[--C-:B------:R-:W-:Y:S01]  /*36d20*/  FFMA.FTZ R37, R37, R30, R38.reuse ;  /* 0x0000001e25257223 */ /* 0x100fe20000010026 */
[----:B------:R-:W-:-:S02]  /*36d30*/  PRMT R38, R76, 0x7632, R38 ;  /* 0x000076324c267816 */ /* 0x000fc40000000026 */
[----:B------:R-:W-:Y:S02]  /*36d40*/  PRMT R30, R60, 0x7632, R30 ;  /* 0x000076323c1e7816 */ /* 0x000fe4000000001e */
[----:B------:R-:W-:-:S03]  /*36d50*/  SHF.L.U32 R38, R38, 0x10, RZ ;  /* 0x0000001026267819 */ /* 0x000fc600000006ff */
[----:B------:R-:W-:-:S04]  /*36d60*/  IMAD.U32 R30, R30, 0x10000, RZ ;  /* 0x000100001e1e7824 */ /* 0x000fc800078e00ff */
[--C-:B------:R-:W-:Y:S01]  /*36d70*/  FFMA.FTZ R38, R31, R38, R30.reuse ;  /* 0x000000261f267223 */ /* 0x100fe2000001001e */
[----:B------:R-:W-:Y:S01]  /*36d80*/  PRMT R30, R77, 0x7632, R30 ;  /* 0x000076324d1e7816 */ /* 0x000fe2000000001e */
[----:B------:R-:W-:-:S03]  /*36d90*/  FADD.FTZ R31, -R45, R136 ;  /* 0x000000882d1f7221 */ /* 0x000fc60000010100 */
[----:B------:R-:W-:Y:S01]  /*36da0*/  SHF.L.U32 R30, R30, 0x10, RZ ;  /* 0x000000101e1e7819 */ /* 0x000fe200000006ff */
[----:B------:R-:W-:-:S04]  /*36db0*/  FMUL.FTZ R31, R44, R31 ;  /* 0x0000001f2c1f7220 */ /* 0x000fc80000410000 */
[----:B------:R-:W-:Y:S01]  /*36dc0*/  FFMA.FTZ R39, R31, R30, R40 ;  /* 0x0000001e1f277223 */ /* 0x000fe20000010028 */
[----:B------:R-:W-:Y:S01]  /*36dd0*/  PRMT R31, R78, 0x7632, R31 ;  /* 0x000076324e1f7816 */ /* 0x000fe2000000001f */
[----:B------:R-:W-:Y:S01]  /*36de0*/  FMUL.FTZ R40, R44, R137 ;  /* 0x000000892c287220 */ /* 0x000fe20000410000 */
[----:B------:R-:W-:Y:S02]  /*36df0*/  PRMT R30, R79, 0x7632, R30 ;  /* 0x000076324f1e7816 */ /* 0x000fe4000000001e */
[----:B------:R-:W-:Y:S02]  /*36e00*/  SHF.L.U32 R31, R31, 0x10, RZ ;  /* 0x000000101f1f7819 */ /* 0x000fe400000006ff */
[----:B------:R-:W-:-:S03]  /*36e10*/  SHF.L.U32 R30, R30, 0x10, RZ ;  /* 0x000000101e1e7819 */ /* 0x000fc600000006ff */
[----:B------:R-:W-:Y:S01]  /*36e20*/  FFMA.FTZ R40, R40, R31, R41 ;  /* 0x0000001f28287223 */ /* 0x000fe20000010029 */
[----:B------:R-:W-:-:S04]  /*36e30*/  FADD.FTZ R31, -R45, R140 ;  /* 0x0000008c2d1f7221 */ /* 0x000fc80000010100 */
[----:B------:R-:W-:-:S04]  /*36e40*/  FMUL.FTZ R31, R44, R31 ;  /* 0x0000001f2c1f7220 */ /* 0x000fc80000410000 */
[--C-:B------:R-:W-:Y:S01]  /*36e50*/  FFMA.FTZ R41, R31, R30, R42.reuse ;  /* 0x0000001e1f297223 */ /* 0x100fe2000001002a */
[----:B------:R-:W-:Y:S01]  /*36e60*/  PRMT R42, R72, 0x7632, R42 ;  /* 0x00007632482a7816 */ /* 0x000fe2000000002a */
[----:B------:R-:W-:Y:S01]  /*36e70*/  FADD.FTZ R31, -R45, R92 ;  /* 0x0000005c2d1f7221 */ /* 0x000fe20000010100 */
[----:B------:R-:W-:Y:S02]  /*36e80*/  PRMT R30, R56, 0x7632, R30 ;  /* 0x00007632381e7816 */ /* 0x000fe4000000001e */
[----:B------:R-:W-:Y:S01]  /*36e90*/  SHF.L.U32 R42, R42, 0x10, RZ ;  /* 0x000000102a2a7819 */ /* 0x000fe200000006ff */
[----:B------:R-:W-:Y:S02]  /*36ea0*/  FMUL.FTZ R31, R44, R31 ;  /* 0x0000001f2c1f7220 */ /* 0x000fe40000410000 */
[----:B------:R-:W-:-:S04]  /*36eb0*/  IMAD.U32 R30, R30, 0x10000, RZ ;  /* 0x000100001e1e7824 */ /* 0x000fc800078e00ff */
[--C-:B------:R-:W-:Y:S01]  /*36ec0*/  FFMA.FTZ R42, R31, R42, R30.reuse ;  /* 0x0000002a1f2a7223 */ /* 0x100fe2000001001e */
[----:B------:R-:W-:-:S04]  /*36ed0*/  PRMT R30, R73, 0x7632, R30 ;  /* 0x00007632491e7816 */ /* 0x000fc8000000001e */
[----:B------:R-:W-:Y:S02]  /*36ee0*/  SHF.L.U32 R30, R30, 0x10, RZ ;  /* 0x000000101e1e7819 */ /* 0x000fe400000006ff */
[----:B------:R-:W-:-:S03]  /*36ef0*/  PRMT R92, R58, 0x7632, R92 ;  /* 0x000076323a5c7816 */ /* 0x000fc6000000005c */
[--C-:B------:R-:W-:Y:S01]  /*36f00*/  FFMA.FTZ R43, R43, R30, R48.reuse ;  /* 0x0000001e2b2b7223 */ /* 0x100fe20000010030 */
[----:B------:R-:W-:Y:S01]  /*36f10*/  PRMT R48, R74, 0x7632, R48 ;  /* 0x000076324a307816 */ /* 0x000fe20000000030 */
[----:B------:R-:W0:Y:S01]  /*36f20*/  @!P0 LDC.64 R30, c[0x0][0x3c8] ;  /* 0x0000f200ff1e8b82 */ /* 0x000e220000000a00 */
[----:B------:R-:W-:Y:S02]  /*36f30*/  IMAD.U32 R92, R92, 0x10000, RZ ;  /* 0x000100005c5c7824 */ /* 0x000fe400078e00ff */
[----:B------:R-:W-:Y:S01]  /*36f40*/  FMUL.FTZ R47, R44, R47 ;  /* 0x0000002f2c2f7220 */ /* 0x000fe20000410000 */
[----:B------:R-:W-:-:S05]  /*36f50*/  SHF.L.U32 R48, R48, 0x10, RZ ;  /* 0x0000001030307819 */ /* 0x000fca00000006ff */
[----:B------:R-:W-:Y:S01]  /*36f60*/  FFMA.FTZ R48, R47, R48, R92 ;  /* 0x000000302f307223 */ /* 0x000fe2000001005c */
[--C-:B------:R-:W-:Y:S01]  /*36f70*/  FADD.FTZ R47, -R45, R46.reuse ;  /* 0x0000002e2d2f7221 */ /* 0x100fe20000010100 */
[----:B------:R-:W-:Y:S02]  /*36f80*/  PRMT R46, R75, 0x7632, R46 ;  /* 0x000076324b2e7816 */ /* 0x000fe4000000002e */
[----:B------:R-:W-:Y:S01]  /*36f90*/  PRMT R92, R59, 0x7632, R92 ;  /* 0x000076323b5c7816 */ /* 0x000fe2000000005c */
[----:B------:R-:W-:Y:S01]  /*36fa0*/  FMUL.FTZ R47, R44, R47 ;  /* 0x0000002f2c2f7220 */ /* 0x000fe20000410000 */
[----:B------:R-:W-:-:S03]  /*36fb0*/  SHF.L.U32 R46, R46, 0x10, RZ ;  /* 0x000000102e2e7819 */ /* 0x000fc600000006ff */
[----:B------:R-:W-:Y:S02]  /*36fc0*/  IMAD.U32 R92, R92, 0x10000, RZ ;  /* 0x000100005c5c7824 */ /* 0x000fe400078e00ff */
[----:B------:R-:W-:Y:S02]  /*36fd0*/  FMUL.FTZ R19, R44, R19 ;  /* 0x000000132c137220 */ /* 0x000fe40000410000 */
[----:B------:R-:W-:Y:S01]  /*36fe0*/  FFMA.FTZ R49, R47, R46, R92 ;  /* 0x0000002e2f317223 */ /* 0x000fe2000001005c */
[----:B------:R-:W-:Y:S01]  /*36ff0*/  SHF.L.U32 R46, R212, 0x10, RZ ;  /* 0x00000010d42e7819 */ /* 0x000fe200000006ff */
[----:B------:R-:W-:Y:S02]  /*37000*/  IMAD.U32 R92, R168, 0x10000, RZ ;  /* 0x00010000a85c7824 */ /* 0x000fe400078e00ff */
[----:B------:R-:W-:Y:S01]  /*37010*/  FADD.FTZ R47, -R45, R164 ;  /* 0x000000a42d2f7221 */ /* 0x000fe20000010100 */
[----:B0-----:R-:W-:-:S04]  /*37020*/  @!P0 IMAD.WIDE R30, R25, 0x4, R30 ;  /* 0x00000004191e8825 */ /* 0x001fc800078e021e */
[----:B------:R-:W-:Y:S02]  /*37030*/  IMAD.U32 R93, R217, 0x10000, RZ ;  /* 0x00010000d95d7824 */ /* 0x000fe400078e00ff */
[----:B------:R-:W-:Y:S01]  /*37040*/  FFMA.FTZ R19, R19, R46, R92 ;  /* 0x0000002e13137223 */ /* 0x000fe2000001005c */
[----:B------:R-:W-:Y:S01]  /*37050*/  SHF.L.U32 R46, R166, 0x10, RZ ;  /* 0x00000010a62e7819 */ /* 0x000fe200000006ff */
[----:B------:R-:W-:Y:S02]  /*37060*/  IMAD.U32 R92, R167, 0x10000, RZ ;  /* 0x00010000a75c7824 */ /* 0x000fe400078e00ff */
[----:B------:R-:W-:Y:S01]  /*37070*/  FMUL.FTZ R47, R44, R47 ;  /* 0x0000002f2c2f7220 */ /* 0x000fe20000410000 */
[----:B------:R0:W-:Y:S01]  /*37080*/  @!P0 STG.E desc[UR8][R30.64], R44 ;  /* 0x0000002c1e008986 */ /* 0x0001e2000c101908 */
[----:B------:R-:W-:Y:S01]  /*37090*/  SHF.L.U32 R125, R220, 0x10, RZ ;  /* 0x00000010dc7d7819 */ /* 0x000fe200000006ff */
[----:B------:R-:W-:Y:S02]  /*370a0*/  IMAD.U32 R127, R221, 0x10000, RZ ;  /* 0x00010000dd7f7824 */ /* 0x000fe400078e00ff */
[----:B------:R-:W-:Y:S01]  /*370b0*/  FMUL.FTZ R7, R44, R7 ;  /* 0x000000072c077220 */ /* 0x000fe20000410000 */
[----:B------:R-:W-:Y:S01]  /*370c0*/  SHF.L.U32 R122, R206, 0x10, RZ ;  /* 0x00000010ce7a7819 */ /* 0x000fe200000006ff */
[C---:B------:R-:W-:Y:S01]  /*370d0*/  FMUL.FTZ R5, R44.reuse, R5 ;  /* 0x000000052c057220 */ /* 0x040fe20000410000 */
[----:B------:R-:W-:Y:S01]  /*370e0*/  FMUL.FTZ R3, R44, R3 ;  /* 0x000000032c037220 */ /* 0x000fe20000410000 */
[----:B------:R-:W-:Y:S01]  /*370f0*/  SHF.L.U32 R134, R236, 0x10, RZ ;  /* 0x00000010ec867819 */ /* 0x000fe200000006ff */
[----:B------:R-:W-:Y:S01]  /*37100*/  FMUL.FTZ R53, R44, R53 ;  /* 0x000000352c357220 */ /* 0x000fe20000410000 */
[----:B------:R-:W-:Y:S01]  /*37110*/  SHF.L.U32 R136, R202, 0x10, RZ ;  /* 0x00000010ca887819 */ /* 0x000fe200000006ff */
[----:B------:R-:W3:Y:S01]  /*37120*/  LDL R164, [R1+0x4] ;  /* 0x0000040001a47983 */ /* 0x000ee20000100800 */
[----:B0-----:R-:W-:Y:S01]  /*37130*/  FFMA.FTZ R30, R47, R46, R92 ;  /* 0x0000002e2f1e7223 */ /* 0x001fe2000001005c */
[----:B------:R-:W-:Y:S01]  /*37140*/  SHF.L.U32 R46, R213, 0x10, RZ ;  /* 0x00000010d52e7819 */ /* 0x000fe200000006ff */
[----:B------:R-:W-:-:S02]  /*37150*/  IMAD.U32 R92, R169, 0x10000, RZ ;  /* 0x00010000a95c7824 */ /* 0x000fc400078e00ff */
[----:B------:R-:W-:Y:S01]  /*37160*/  FMUL.FTZ R31, R44, R163 ;  /* 0x000000a32c1f7220 */ /* 0x000fe20000410000 */
[----:B------:R-:W-:-:S03]  /*37170*/  FADD.FTZ R47, -R45, R162 ;  /* 0x000000a22d2f7221 */ /* 0x000fc60000010100 */
[----:B------:R-:W-:Y:S01]  /*37180*/  FFMA.FTZ R31, R31, R46, R92 ;  /* 0x0000002e1f1f7223 */ /* 0x000fe2000001005c */
[----:B------:R-:W-:Y:S01]  /*37190*/  FMUL.FTZ R46, R44, R47 ;  /* 0x0000002f2c2e7220 */ /* 0x000fe20000410000 */
[----:B------:R-:W-:Y:S01]  /*371a0*/  SHF.L.U32 R92, R214, 0x10, RZ ;  /* 0x00000010d65c7819 */ /* 0x000fe200000006ff */
[----:B------:R-:W-:Y:S02]  /*371b0*/  FMUL.FTZ R47, R44, R161 ;  /* 0x000000a12c2f7220 */ /* 0x000fe40000410000 */
[----:B------:R-:W-:Y:S01]  /*371c0*/  FFMA.FTZ R46, R46, R91, R93 ;  /* 0x0000005b2e2e7223 */ /* 0x000fe2000001005d */
[----:B------:R-:W-:Y:S01]  /*371d0*/  FADD.FTZ R91, -R45, R160 ;  /* 0x000000a02d5b7221 */ /* 0x000fe20000010100 */
[----:B------:R-:W-:Y:S01]  /*371e0*/  FFMA.FTZ R47, R47, R92, R94 ;  /* 0x0000005c2f2f7223 */ /* 0x000fe2000001005e */
[----:B------:R-:W-:Y:S01]  /*371f0*/  SHF.L.U32 R92, R218, 0x10, RZ ;  /* 0x00000010da5c7819 */ /* 0x000fe200000006ff */
[----:B------:R-:W-:Y:S02]  /*37200*/  IMAD.U32 R94, R219, 0x10000, RZ ;  /* 0x00010000db5e7824 */ /* 0x000fe400078e00ff */
[C---:B------:R-:W-:Y:S01]  /*37210*/  FMUL.FTZ R91, R44.reuse, R91 ;  /* 0x0000005b2c5b7220 */ /* 0x040fe20000410000 */
[----:B------:R-:W-:-:S03]  /*37220*/  FMUL.FTZ R93, R44, R159 ;  /* 0x0000009f2c5d7220 */ /* 0x000fc60000410000 */
[----:B------:R-:W-:Y:S01]  /*37230*/  FFMA.FTZ R91, R91, R92, R94 ;  /* 0x0000005c5b5b7223 */ /* 0x000fe2000001005e */
[----:B------:R-:W-:Y:S01]  /*37240*/  SHF.L.U32 R92, R215, 0x10, RZ ;  /* 0x00000010d75c7819 */ /* 0x000fe200000006ff */
[----:B------:R-:W-:-:S04]  /*37250*/  IMAD.U32 R94, R171, 0x10000, RZ ;  /* 0x00010000ab5e7824 */ /* 0x000fc800078e00ff */
[----:B------:R-:W-:Y:S01]  /*37260*/  FFMA.FTZ R93, R93, R92, R94 ;  /* 0x0000005c5d5d7223 */ /* 0x000fe2000001005e */
[----:B------:R-:W-:Y:S01]  /*37270*/  FMUL.FTZ R94, R44, R95 ;  /* 0x0000005f2c5e7220 */ /* 0x000fe20000410000 */
[----:B------:R-:W-:-:S03]  /*37280*/  FADD.FTZ R95, -R45, R158 ;  /* 0x0000009e2d5f7221 */ /* 0x000fc60000010100 */
[----:B------:R-:W-:Y:S01]  /*37290*/  FFMA.FTZ R94, R94, R125, R127 ;  /* 0x0000007d5e5e7223 */ /* 0x000fe2000001007f */
[----:B------:R-:W-:Y:S01]  /*372a0*/  FMUL.FTZ R18, R44, R95 ;  /* 0x0000005f2c127220 */ /* 0x000fe20000410000 */
[----:B------:R-:W-:Y:S01]  /*372b0*/  SHF.L.U32 R125, R208, 0x10, RZ ;  /* 0x00000010d07d7819 */ /* 0x000fe200000006ff */
[C---:B------:R-:W-:Y:S01]  /*372c0*/  FADD.FTZ R95, -R45.reuse, R156 ;  /* 0x0000009c2d5f7221 */ /* 0x040fe20000010100 */
[----:B------:R-:W-:Y:S01]  /*372d0*/  IMAD.U32 R127, R172, 0x10000, RZ ;  /* 0x00010000ac7f7824 */ /* 0x000fe200078e00ff */
[----:B------:R-:W-:Y:S02]  /*372e0*/  SHF.L.U32 R92, R222, 0x10, RZ ;  /* 0x00000010de5c7819 */ /* 0x000fe400000006ff */
[----:B------:R-:W-:Y:S01]  /*372f0*/  FMUL.FTZ R95, R44, R95 ;  /* 0x0000005f2c5f7220 */ /* 0x000fe20000410000 */
[----:B------:R-:W-:Y:S01]  /*37300*/  FFMA.FTZ R18, R18, R125, R127 ;  /* 0x0000007d12127223 */ /* 0x000fe2000001007f */
[----:B------:R-:W-:Y:S02]  /*37310*/  FADD.FTZ R125, -R45, R16 ;  /* 0x000000102d7d7221 */ /* 0x000fe40000010100 */
[----:B------:R-:W-:Y:S01]  /*37320*/  FFMA.FTZ R16, R95, R92, R118 ;  /* 0x0000005c5f107223 */ /* 0x000fe20000010076 */
[----:B------:R-:W-:Y:S01]  /*37330*/  SHF.L.U32 R92, R209, 0x10, RZ ;  /* 0x00000010d15c7819 */ /* 0x000fe200000006ff */
[----:B------:R-:W-:-:S02]  /*37340*/  IMAD.U32 R118, R173, 0x10000, RZ ;  /* 0x00010000ad767824 */ /* 0x000fc400078e00ff */
[----:B------:R-:W-:Y:S01]  /*37350*/  FMUL.FTZ R125, R44, R125 ;  /* 0x0000007d2c7d7220 */ /* 0x000fe20000410000 */
[----:B------:R-:W-:-:S03]  /*37360*/  FADD.FTZ R95, -R45, R15 ;  /* 0x0000000f2d5f7221 */ /* 0x000fc60000010100 */
[----:B------:R-:W-:Y:S01]  /*37370*/  FFMA.FTZ R15, R125, R92, R118 ;  /* 0x0000005c7d0f7223 */ /* 0x000fe20000010076 */
[----:B------:R-:W-:Y:S01]  /*37380*/  SHF.L.U32 R92, R224, 0x10, RZ ;  /* 0x00000010e05c7819 */ /* 0x000fe200000006ff */
[----:B------:R-:W-:Y:S02]  /*37390*/  IMAD.U32 R118, R225, 0x10000, RZ ;  /* 0x00010000e1767824 */ /* 0x000fe400078e00ff */
        /* <DEDUP_REMOVED lines=10> */
[C---:B------:R-:W-:Y:S01]  /*37440*/  FMUL.FTZ R95, R44.reuse, R95 ;  /* 0x0000005f2c5f7220 */ /* 0x040fe20000410000 */
[----:B------:R-:W-:Y:S01]  /*37450*/  FADD.FTZ R125, -R45, R12 ;  /* 0x0000000c2d7d7221 */ /* 0x000fe20000010100 */
[----:B------:R-:W-:Y:S02]  /*37460*/  SHF.L.U32 R12, R211, 0x10, RZ ;  /* 0x00000010d30c7819 */ /* 0x000fe400000006ff */
[----:B------:R-:W-:Y:S01]  /*37470*/  FFMA.FTZ R95, R95, R92, R118 ;  /* 0x0000005c5f5f7223 */ /* 0x000fe20000010076 */
        /* <DEDUP_REMOVED lines=10> */
[----:B------:R-:W-:Y:S01]  /*37520*/  FMUL.FTZ R12, R44, R125 ;  /* 0x0000007d2c0c7220 */ /* 0x000fe20000410000 */
[----:B------:R-:W-:Y:S01]  /*37530*/  FADD.FTZ R125, -R45, R8 ;  /* 0x000000082d7d7221 */ /* 0x000fe20000010100 */
[----:B------:R-:W-:Y:S01]  /*37540*/  SHF.L.U32 R118, R205, 0x10, RZ ;  /* 0x00000010cd767819 */ /* 0x000fe200000006ff */
[----:B------:R-:W-:Y:S02]  /*37550*/  IMAD.U32 R8, R177, 0x10000, RZ ;  /* 0x00010000b1087824 */ /* 0x000fe400078e00ff */
[----:B------:R-:W-:Y:S01]  /*37560*/  FFMA.FTZ R12, R12, R127, R131 ;  /* 0x0000007f0c0c7223 */ /* 0x000fe20000010083 */
[----:B------:R-:W-:Y:S01]  /*37570*/  SHF.L.U32 R127, R230, 0x10, RZ ;  /* 0x00000010e67f7819 */ /* 0x000fe200000006ff */
[----:B------:R-:W-:Y:S02]  /*37580*/  IMAD.U32 R131, R231, 0x10000, RZ ;  /* 0x00010000e7837824 */ /* 0x000fe400078e00ff */
[----:B------:R-:W-:Y:S01]  /*37590*/  FMUL.FTZ R92, R44, R125 ;  /* 0x0000007d2c5c7220 */ /* 0x000fe20000410000 */
[----:B------:R-:W-:Y:S01]  /*375a0*/  FADD.FTZ R125, -R45, R6 ;  /* 0x000000062d7d7221 */ /* 0x000fe20000010100 */
[----:B------:R-:W-:Y:S01]  /*375b0*/  FFMA.FTZ R118, R7, R118, R8 ;  /* 0x0000007607767223 */ /* 0x000fe20000010008 */
[----:B------:R-:W-:Y:S01]  /*375c0*/  SHF.L.U32 R7, R232, 0x10, RZ ;  /* 0x00000010e8077819 */ /* 0x000fe200000006ff */
[----:B------:R-:W-:Y:S01]  /*375d0*/  FFMA.FTZ R92, R92, R127, R131 ;  /* 0x0000007f5c5c7223 */ /* 0x000fe20000010083 */
[----:B------:R-:W-:-:S02]  /*375e0*/  IMAD.U32 R127, R233, 0x10000, RZ ;  /* 0x00010000e97f7824 */ /* 0x000fc400078e00ff */
[----:B------:R-:W-:Y:S01]  /*375f0*/  FMUL.FTZ R120, R44, R125 ;  /* 0x0000007d2c787220 */ /* 0x000fe20000410000 */
[----:B------:R-:W-:Y:S02]  /*37600*/  IMAD.U32 R6, R178, 0x10000, RZ ;  /* 0x00010000b2067824 */ /* 0x000fe400078e00ff */
[----:B------:R-:W-:Y:S01]  /*37610*/  FMUL.FTZ R55, R44, R55 ;  /* 0x000000372c377220 */ /* 0x000fe20000410000 */
[----:B------:R-:W4:Y:S01]  /*37620*/  LDL R8, [R1+0x28] ;  /* 0x0000280001087983 */ /* 0x000f220000100800 */
[----:B------:R-:W-:Y:S01]  /*37630*/  FFMA.FTZ R120, R120, R7, R127 ;  /* 0x0000000778787223 */ /* 0x000fe2000001007f */
[----:B------:R-:W-:Y:S01]  /*37640*/  FADD.FTZ R7, -R45, R4 ;  /* 0x000000042d077221 */ /* 0x000fe20000010100 */
        /* <DEDUP_REMOVED lines=9> */
[----:B------:R-:W-:Y:S02]  /*376e0*/  IMAD.U32 R2, R237, 0x10000, RZ ;  /* 0x00010000ed027824 */ /* 0x000fe400078e00ff */
[----:B------:R-:W-:Y:S01]  /*376f0*/  FFMA.FTZ R131, R3, R4, R6 ;  /* 0x0000000403837223 */ /* 0x000fe20000010006 */
[----:B------:R-:W-:Y:S01]  /*37700*/  SHF.L.U32 R3, R200, 0x10, RZ ;  /* 0x00000010c8037819 */ /* 0x000fe200000006ff */
[----:B------:R-:W-:Y:S01]  /*37710*/  FFMA.FTZ R134, R5, R134, R2 ;  /* 0x0000008605867223 */ /* 0x000fe20000010002 */
[----:B------:R-:W-:-:S02]  /*37720*/  IMAD.U32 R5, R180, 0x10000, RZ ;  /* 0x00010000b4057824 */ /* 0x000fc400078e00ff */
[----:B------:R-:W-:Y:S01]  /*37730*/  FMUL.FTZ R2, R44, R27 ;  /* 0x0000001b2c027220 */ /* 0x000fe20000410000 */
[----:B------:R-:W-:Y:S01]  /*37740*/  FADD.FTZ R7, -R45, R28 ;  /* 0x0000001c2d077221 */ /* 0x000fe20000010100 */
[----:B------:R-:W-:Y:S01]  /*37750*/  SHF.L.U32 R4, R238, 0x10, RZ ;  /* 0x00000010ee047819 */ /* 0x000fe200000006ff */
[----:B------:R-:W-:Y:S02]  /*37760*/  IMAD.U32 R6, R239, 0x10000, RZ ;  /* 0x00010000ef067824 */ /* 0x000fe400078e00ff */
[----:B------:R-:W-:Y:S01]  /*37770*/  FFMA.FTZ R2, R2, R3, R5 ;  /* 0x0000000302027223 */ /* 0x000fe20000010005 */
[C---:B------:R-:W-:Y:S01]  /*37780*/  FMUL.FTZ R3, R44.reuse, R7 ;  /* 0x000000072c037220 */ /* 0x040fe20000410000 */
[----:B------:R-:W-:Y:S01]  /*37790*/  FADD.FTZ R5, -R45, R50 ;  /* 0x000000322d057221 */ /* 0x000fe20000010100 */
[----:B------:R-:W-:Y:S02]  /*377a0*/  FMUL.FTZ R28, R44, R51 ;  /* 0x000000332c1c7220 */ /* 0x000fe40000410000 */
[----:B------:R-:W-:Y:S01]  /*377b0*/  FFMA.FTZ R3, R3, R4, R6 ;  /* 0x0000000403037223 */ /* 0x000fe20000010006 */
[----:B------:R-:W-:Y:S01]  /*377c0*/  SHF.L.U32 R4, R201, 0x10, RZ ;  /* 0x00000010c9047819 */ /* 0x000fe200000006ff */
[----:B------:R-:W-:-:S02]  /*377d0*/  IMAD.U32 R6, R181, 0x10000, RZ ;  /* 0x00010000b5067824 */ /* 0x000fc400078e00ff */
[----:B------:R-:W-:Y:S01]  /*377e0*/  FMUL.FTZ R5, R44, R5 ;  /* 0x000000052c057220 */ /* 0x000fe20000410000 */
[----:B------:R-:W-:Y:S01]  /*377f0*/  FADD.FTZ R51, -R45, R52 ;  /* 0x000000342d337221 */ /* 0x000fe20000010100 */
[----:B------:R-:W-:Y:S01]  /*37800*/  IMAD.U32 R7, R241, 0x10000, RZ ;  /* 0x00010000f1077824 */ /* 0x000fe200078e00ff */
[----:B------:R-:W4:Y:S01]  /*37810*/  LDL R52, [R1+0x20] ;  /* 0x0000200001347983 */ /* 0x000f220000100800 */
[----:B------:R-:W-:Y:S01]  /*37820*/  FFMA.FTZ R27, R5, R4, R6 ;  /* 0x00000004051b7223 */ /* 0x000fe20000010006 */
[----:B------:R-:W-:Y:S02]  /*37830*/  IMAD.U32 R4, R182, 0x10000, RZ ;  /* 0x00010000b6047824 */ /* 0x000fe400078e00ff */
[----:B------:R-:W-:Y:S01]  /*37840*/  FMUL.FTZ R51, R44, R51 ;  /* 0x000000332c337220 */ /* 0x000fe20000410000 */
[----:B------:R-:W-:Y:S01]  /*37850*/  SHF.L.U32 R5, R240, 0x10, RZ ;  /* 0x00000010f0057819 */ /* 0x000fe200000006ff */
[----:B------:R-:W-:Y:S01]  /*37860*/  IMAD.U32 R6, R243, 0x10000, RZ ;  /* 0x00010000f3067824 */ /* 0x000fe200078e00ff */
[----:B------:R-:W4:Y:S01]  /*37870*/  LDL R50, [R1+0x24] ;  /* 0x0000240001327983 */ /* 0x000f220000100800 */
[----:B------:R-:W-:Y:S01]  /*37880*/  FFMA.FTZ R136, R51, R136, R4 ;  /* 0x0000008833887223 */ /* 0x000fe20000010004 */
[----:B------:R-:W-:Y:S01]  /*37890*/  SHF.L.U32 R4, R242, 0x10, RZ ;  /* 0x00000010f2047819 */ /* 0x000fe200000006ff */
[----:B------:R-:W-:Y:S01]  /*378a0*/  FFMA.FTZ R28, R28, R5, R7 ;  /* 0x000000051c1c7223 */ /* 0x000fe20000010007 */
[----:B------:R-:W-:-:S02]  /*378b0*/  FADD.FTZ R5, -R45, R54 ;  /* 0x000000362d057221 */ /* 0x000fc40000010100 */
[----:B------:R-:W4:Y:S01]  /*378c0*/  LDL R54, [R1+0x18] ;  /* 0x0000180001367983 */ /* 0x000f220000100800 */
[----:B------:R-:W-:Y:S01]  /*378d0*/  FFMA.FTZ R137, R53, R4, R6 ;  /* 0x0000000435897223 */ /* 0x000fe20000010006 */
[----:B------:R-:W-:Y:S02]  /*378e0*/  IMAD.U32 R4, R183, 0x10000, RZ ;  /* 0x00010000b7047824 */ /* 0x000fe400078e00ff */
[----:B------:R-:W-:Y:S01]  /*378f0*/  FMUL.FTZ R5, R44, R5 ;  /* 0x000000052c057220 */ /* 0x000fe20000410000 */
[----:B------:R-:W-:Y:S01]  /*37900*/  IMAD.U32 R6, R245, 0x10000, RZ ;  /* 0x00010000f5067824 */ /* 0x000fe200078e00ff */
[----:B------:R-:W4:Y:S02]  /*37910*/  LDL R53, [R1+0x1c] ;  /* 0x00001c0001357983 */ /* 0x000f240000100800 */
[----:B------:R-:W-:Y:S01]  /*37920*/  FFMA.FTZ R148, R5, R148, R4 ;  /* 0x0000009405947223 */ /* 0x000fe20000010004 */
[----:B------:R-:W-:-:S05]  /*37930*/  SHF.L.U32 R4, R244, 0x10, RZ ;  /* 0x00000010f4047819 */ /* 0x000fca00000006ff */
[----:B------:R-:W-:Y:S02]  /*37940*/  FFMA.FTZ R149, R55, R4, R6 ;  /* 0x0000000437957223 */ /* 0x000fe40000010006 */
[----:B------:R-:W4:Y:S01]  /*37950*/  LDL R55, [R1+0x14] ;  /* 0x0000140001377983 */ /* 0x000f220000100800 */
[C---:B------:R-:W-:Y:S01]  /*37960*/  FADD.FTZ R97, -R45.reuse, R97 ;  /* 0x000000612d617221 */ /* 0x040fe20000010100 */
[----:B------:R-:W-:Y:S01]  /*37970*/  SHF.L.U32 R4, R196, 0x10, RZ ;  /* 0x00000010c4047819 */ /* 0x000fe200000006ff */
[----:B------:R-:W-:Y:S02]  /*37980*/  IMAD.U32 R6, R184, 0x10000, RZ ;  /* 0x00010000b8067824 */ /* 0x000fe400078e00ff */
[C---:B------:R-:W-:Y:S01]  /*37990*/  FADD.FTZ R5, -R45.reuse, R98 ;  /* 0x000000622d057221 */ /* 0x040fe20000010100 */
[----:B------:R-:W-:Y:S01]  /*379a0*/  FMUL.FTZ R97, R44, R97 ;  /* 0x000000612c617220 */ /* 0x000fe20000410000 */
[----:B------:R-:W-:Y:S01]  /*379b0*/  SHF.L.U32 R128, R246, 0x10, RZ ;  /* 0x00000010f6807819 */ /* 0x000fe200000006ff */
[----:B------:R-:W-:Y:S01]  /*379c0*/  FADD.FTZ R99, -R45, R99 ;  /* 0x000000632d637221 */ /* 0x000fe20000010100 */
[C---:B------:R-:W-:Y:S01]  /*379d0*/  FMUL.FTZ R5, R44.reuse, R5 ;  /* 0x000000052c057220 */ /* 0x040fe20000410000 */
[----:B------:R-:W-:Y:S01]  /*379e0*/  FFMA.FTZ R127, R97, R4, R6 ;  /* 0x00000004617f7223 */ /* 0x000fe20000010006 */
[----:B------:R-:W-:Y:S01]  /*379f0*/  IMAD.U32 R4, R247, 0x10000, RZ ;  /* 0x00010000f7047824 */ /* 0x000fe200078e00ff */
[----:B------:R-:W-:Y:S01]  /*37a00*/  SHF.L.U32 R140, R197, 0x10, RZ ;  /* 0x00000010c58c7819 */ /* 0x000fe200000006ff */
[----:B------:R-:W-:-:S02]  /*37a10*/  FMUL.FTZ R99, R44, R99 ;  /* 0x000000632c637220 */ /* 0x000fc40000410000 */
[----:B------:R-:W-:Y:S01]  /*37a20*/  FFMA.FTZ R128, R5, R128, R4 ;  /* 0x0000008005807223 */ /* 0x000fe20000010004 */
[----:B------:R-:W-:Y:S02]  /*37a30*/  IMAD.U32 R4, R185, 0x10000, RZ ;  /* 0x00010000b9047824 */ /* 0x000fe400078e00ff */
[----:B------:R-:W-:Y:S01]  /*37a40*/  FADD.FTZ R5, -R45, R100 ;  /* 0x000000642d057221 */ /* 0x000fe20000010100 */
[----:B------:R-:W-:Y:S02]  /*37a50*/  IMAD.U32 R6, R249, 0x10000, RZ ;  /* 0x00010000f9067824 */ /* 0x000fe400078e00ff */
[----:B------:R-:W-:Y:S01]  /*37a60*/  FFMA.FTZ R140, R99, R140, R4 ;  /* 0x0000008c638c7223 */ /* 0x000fe20000010004 */
[----:B------:R-:W-:Y:S01]  /*37a70*/  SHF.L.U32 R4, R248, 0x10, RZ ;  /* 0x00000010f8047819 */ /* 0x000fe200000006ff */
[----:B------:R-:W-:Y:S01]  /*37a80*/  FMUL.FTZ R5, R44, R5 ;  /* 0x000000052c057220 */ /* 0x000fe20000410000 */
[----:B------:R-:W-:-:S03]  /*37a90*/  FADD.FTZ R101, -R45, R101 ;  /* 0x000000652d657221 */ /* 0x000fc60000010100 */
[----:B------:R-:W-:Y:S01]  /*37aa0*/  FFMA.FTZ R145, R5, R4, R6 ;  /* 0x0000000405917223 */ /* 0x000fe20000010006 */
[----:B------:R-:W-:Y:S01]  /*37ab0*/  SHF.L.U32 R4, R198, 0x10, RZ ;  /* 0x00000010c6047819 */ /* 0x000fe200000006ff */
[----:B------:R-:W-:Y:S02]  /*37ac0*/  IMAD.U32 R6, R186, 0x10000, RZ ;  /* 0x00010000ba067824 */ /* 0x000fe400078e00ff */
[----:B------:R-:W-:Y:S01]  /*37ad0*/  FMUL.FTZ R101, R44, R101 ;  /* 0x000000652c657220 */ /* 0x000fe20000410000 */
[----:B------:R-:W-:Y:S01]  /*37ae0*/  FADD.FTZ R5, -R45, R102 ;  /* 0x000000662d057221 */ /* 0x000fe20000010100 */
[----:B------:R-:W-:Y:S02]  /*37af0*/  SHF.L.U32 R152, R250, 0x10, RZ ;  /* 0x00000010fa987819 */ /* 0x000fe400000006ff */
[----:B------:R-:W-:Y:S01]  /*37b00*/  FFMA.FTZ R151, R101, R4, R6 ;  /* 0x0000000465977223 */ /* 0x000fe20000010006 */
[----:B------:R-:W-:Y:S02]  /*37b10*/  IMAD.U32 R4, R251, 0x10000, RZ ;  /* 0x00010000fb047824 */ /* 0x000fe400078e00ff */
[----:B------:R-:W-:Y:S01]  /*37b20*/  FMUL.FTZ R5, R44, R5 ;  /* 0x000000052c057220 */ /* 0x000fe20000410000 */
[----:B------:R-:W-:Y:S01]  /*37b30*/  FADD.FTZ R103, -R45, R103 ;  /* 0x000000672d677221 */ /* 0x000fe20000010100 */
[----:B------:R-:W-:-:S02]  /*37b40*/  IMAD.U32 R6, R187, 0x10000, RZ ;  /* 0x00010000bb067824 */ /* 0x000fc400078e00ff */
[----:B------:R-:W-:Y:S01]  /*37b50*/  FADD.FTZ R7, -R45, R106 ;  /* 0x0000006a2d077221 */ /* 0x000fe20000010100 */
[----:B------:R-:W-:Y:S01]  /*37b60*/  FFMA.FTZ R152, R5, R152, R4 ;  /* 0x0000009805987223 */ /* 0x000fe20000010004 */
[----:B------:R-:W-:Y:S01]  /*37b70*/  SHF.L.U32 R4, R199, 0x10, RZ ;  /* 0x00000010c7047819 */ /* 0x000fe200000006ff */
[----:B------:R-:W-:Y:S01]  /*37b80*/  FMUL.FTZ R103, R44, R103 ;  /* 0x000000672c677220 */ /* 0x000fe20000410000 */
[C---:B------:R-:W-:Y:S01]  /*37b90*/  FADD.FTZ R5, -R45.reuse, R104 ;  /* 0x000000682d057221 */ /* 0x040fe20000010100 */
[C---:B------:R-:W-:Y:S01]  /*37ba0*/  FADD.FTZ R51, -R45.reuse, R108 ;  /* 0x0000006c2d337221 */ /* 0x040fe20000010100 */
[----:B------:R-:W-:Y:S01]  /*37bb0*/  FADD.FTZ R107, -R45, R107 ;  /* 0x0000006b2d6b7221 */ /* 0x000fe20000010100 */
[----:B------:R-:W-:Y:S01]  /*37bc0*/  FFMA.FTZ R153, R103, R4, R6 ;  /* 0x0000000467997223 */ /* 0x000fe20000010006 */
[----:B------:R-:W-:Y:S01]  /*37bd0*/  SHF.L.U32 R4, R252, 0x10, RZ ;  /* 0x00000010fc047819 */ /* 0x000fe200000006ff */
[----:B--2---:R-:W-:Y:S02]  /*37be0*/  IMAD.U32 R6, R155, 0x10000, RZ ;  /* 0x000100009b067824 */ /* 0x004fe400078e00ff */
[----:B------:R-:W-:Y:S01]  /*37bf0*/  FMUL.FTZ R5, R44, R5 ;  /* 0x000000052c057220 */ /* 0x000fe20000410000 */
[----:B------:R-:W-:Y:S01]  /*37c00*/  SHF.L.U32 R104, R192, 0x10, RZ ;  /* 0x00000010c0687819 */ /* 0x000fe200000006ff */
[----:B------:R-:W-:Y:S01]  /*37c10*/  FMUL.FTZ R7, R44, R7 ;  /* 0x000000072c077220 */ /* 0x000fe20000410000 */
[----:B------:R-:W-:Y:S01]  /*37c20*/  FADD.FTZ R109, -R45, R109 ;  /* 0x0000006d2d6d7221 */ /* 0x000fe20000010100 */
[----:B------:R-:W-:Y:S01]  /*37c30*/  FFMA.FTZ R155, R5, R4, R6 ;  /* 0x00000004059b7223 */ /* 0x000fe20000010006 */
[----:B------:R-:W-:-:S02]  /*37c40*/  IMAD.U32 R4, R188, 0x10000, RZ ;  /* 0x00010000bc047824 */ /* 0x000fc400078e00ff */
[C---:B------:R-:W-:Y:S01]  /*37c50*/  FMUL.FTZ R51, R44.reuse, R51 ;  /* 0x000000332c337220 */ /* 0x040fe20000410000 */
[----:B------:R-:W-:Y:S02]  /*37c60*/  IMAD.U32 R6, R189, 0x10000, RZ ;  /* 0x00010000bd067824 */ /* 0x000fe400078e00ff */
[----:B------:R-:W-:Y:S01]  /*37c70*/  FADD.FTZ R111, -R45, R111 ;  /* 0x0000006f2d6f7221 */ /* 0x000fe20000010100 */
[----:B------:R-:W-:Y:S01]  /*37c80*/  FFMA.FTZ R104, R7, R104, R4 ;  /* 0x0000006807687223 */ /* 0x000fe20000010004 */
[----:B------:R-:W-:Y:S01]  /*37c90*/  SHF.L.U32 R4, R193, 0x10, RZ ;  /* 0x00000010c1047819 */ /* 0x000fe200000006ff */
[----:B------:R-:W-:Y:S01]  /*37ca0*/  FMUL.FTZ R106, R44, R107 ;  /* 0x0000006b2c6a7220 */ /* 0x000fe20000410000 */
[----:B-----5:R-:W-:Y:S02]  /*37cb0*/  IMAD.U32 R7, R154, 0x10000, RZ ;  /* 0x000100009a077824 */ /* 0x020fe400078e00ff */
[C---:B------:R-:W-:Y:S01]  /*37cc0*/  FADD.FTZ R113, -R45.reuse, R113 ;  /* 0x000000712d717221 */ /* 0x040fe20000010100 */
[----:B------:R-:W-:Y:S01]  /*37cd0*/  FADD.FTZ R115, -R45, R115 ;  /* 0x000000732d737221 */ /* 0x000fe20000010100 */
[----:B------:R-:W-:Y:S01]  /*37ce0*/  FFMA.FTZ R107, R51, R4, R6 ;  /* 0x00000004336b7223 */ /* 0x000fe20000010006 */
[----:B------:R-:W-:Y:S01]  /*37cf0*/  FADD.FTZ R51, -R45, R110 ;  /* 0x0000006e2d337221 */ /* 0x000fe20000010100 */
[----:B------:R-:W-:Y:S01]  /*37d00*/  SHF.L.U32 R154, R194, 0x10, RZ ;  /* 0x00000010c29a7819 */ /* 0x000fe200000006ff */
[----:B------:R-:W-:-:S02]  /*37d10*/  IMAD.U32 R4, R190, 0x10000, RZ ;  /* 0x00010000be047824 */ /* 0x000fc400078e00ff */
[C---:B------:R-:W-:Y:S01]  /*37d20*/  FADD.FTZ R119, -R45.reuse, R119 ;  /* 0x000000772d777221 */ /* 0x040fe20000010100 */
[C---:B------:R-:W-:Y:S01]  /*37d30*/  FMUL.FTZ R51, R44.reuse, R51 ;  /* 0x000000332c337220 */ /* 0x040fe20000410000 */
[C---:B------:R-:W-:Y:S01]  /*37d40*/  FMUL.FTZ R108, R44.reuse, R109 ;  /* 0x0000006d2c6c7220 */ /* 0x040fe20000410000 */
[C---:B------:R-:W-:Y:S01]  /*37d50*/  FMUL.FTZ R111, R44.reuse, R111 ;  /* 0x0000006f2c6f7220 */ /* 0x040fe20000410000 */
[----:B------:R-:W-:Y:S01]  /*37d60*/  FADD.FTZ R117, -R45, R117 ;  /* 0x000000752d757221 */ /* 0x000fe20000010100 */
[----:B------:R-:W-:Y:S01]  /*37d70*/  FFMA.FTZ R154, R51, R154, R4 ;  /* 0x0000009a339a7223 */ /* 0x000fe20000010004 */
[C---:B------:R-:W-:Y:S01]  /*37d80*/  FMUL.FTZ R113, R44.reuse, R113 ;  /* 0x000000712c717220 */ /* 0x040fe20000410000 */
[----:B------:R-:W-:Y:S01]  /*37d90*/  FMUL.FTZ R109, R44, R115 ;  /* 0x000000732c6d7220 */ /* 0x000fe20000410000 */
[----:B------:R-:W-:Y:S01]  /*37da0*/  SHF.L.U32 R156, R86, 0x10, RZ ;  /* 0x00000010569c7819 */ /* 0x000fe200000006ff */
[C---:B------:R-:W-:Y:S01]  /*37db0*/  FMUL.FTZ R119, R44.reuse, R119 ;  /* 0x000000772c777220 */ /* 0x040fe20000410000 */
[C---:B------:R-:W-:Y:S01]  /*37dc0*/  FADD.FTZ R121, -R45.reuse, R121 ;  /* 0x000000792d797221 */ /* 0x040fe20000010100 */
[C---:B------:R-:W-:Y:S01]  /*37dd0*/  FADD.FTZ R133, -R45.reuse, R133 ;  /* 0x000000852d857221 */ /* 0x040fe20000010100 */
[C---:B------:R-:W-:Y:S01]  /*37de0*/  FADD.FTZ R129, -R45.reuse, R129 ;  /* 0x000000812d817221 */ /* 0x040fe20000010100 */
[C---:B------:R-:W-:Y:S01]  /*37df0*/  FADD.FTZ R135, -R45.reuse, R135 ;  /* 0x000000872d877221 */ /* 0x040fe20000010100 */
[----:B------:R-:W-:Y:S01]  /*37e00*/  FMUL.FTZ R121, R44, R121 ;  /* 0x000000792c797220 */ /* 0x000fe20000410000 */
[----:B------:R-:W-:Y:S01]  /*37e10*/  FADD.FTZ R139, -R45, R139 ;  /* 0x0000008b2d8b7221 */ /* 0x000fe20000010100 */
[----:B------:R-:W0:Y:S01]  /*37e20*/  LDC.64 R100, c[0x0][0x428] ;  /* 0x00010a00ff647b82 */ /* 0x000e220000000a00 */
[----:B---3--:R-:W-:-:S05]  /*37e30*/  SHF.L.U32 R5, R164, 0x10, RZ ;  /* 0x00000010a4057819 */ /* 0x008fca00000006ff */
[----:B------:R-:W-:Y:S01]  /*37e40*/  FFMA.FTZ R106, R106, R5, R7 ;  /* 0x000000056a6a7223 */ /* 0x000fe20000010007 */
[----:B------:R-:W-:Y:S01]  /*37e50*/  SHF.L.U32 R5, R165, 0x10, RZ ;  /* 0x00000010a5057819 */ /* 0x000fe200000006ff */
[----:B----4-:R-:W-:-:S04]  /*37e60*/  IMAD.U32 R7, R157, 0x10000, RZ ;  /* 0x000100009d077824 */ /* 0x010fc800078e00ff */
[----:B------:R-:W-:Y:S01]  /*37e70*/  FFMA.FTZ R108, R108, R5, R7 ;  /* 0x000000056c6c7223 */ /* 0x000fe20000010007 */
[----:B------:R-:W-:-:S04]  /*37e80*/  FADD.FTZ R5, -R45, R112 ;  /* 0x000000702d057221 */ /* 0x000fc80000010100 */
[----:B------:R-:W-:Y:S01]  /*37e90*/  FMUL.FTZ R5, R44, R5 ;  /* 0x000000052c057220 */ /* 0x000fe20000410000 */
[----:B------:R-:W-:Y:S02]  /*37ea0*/  IMAD.U32 R7, R69, 0x10000, RZ ;  /* 0x0001000045077824 */ /* 0x000fe400078e00ff */
[----:B------:R-:W-:Y:S01]  /*37eb0*/  FADD.FTZ R51, -R45, R130 ;  /* 0x000000822d337221 */ /* 0x000fe20000010100 */
[----:B------:R-:W-:-:S03]  /*37ec0*/  SHF.L.U32 R130, R83, 0x10, RZ ;  /* 0x0000001053827819 */ /* 0x000fc600000006ff */
[----:B------:R-:W-:Y:S01]  /*37ed0*/  FMUL.FTZ R51, R44, R51 ;  /* 0x000000332c337220 */ /* 0x000fe20000410000 */
[----:B------:R-:W-:-:S04]  /*37ee0*/  FADD.FTZ R89, -R45, R89 ;  /* 0x000000592d597221 */ /* 0x000fc80000010100 */
[----:B------:R-:W-:Y:S01]  /*37ef0*/  FMUL.FTZ R89, R44, R89 ;  /* 0x000000592c597220 */ /* 0x000fe20000410000 */
[----:B------:R-:W-:Y:S02]  /*37f00*/  F2FP.BF16.F32.PACK_AB R11, R9, R11 ;  /* 0x0000000b090b723e */ /* 0x000fe400000010ff */
[----:B------:R-:W-:Y:S01]  /*37f10*/  F2FP.BF16.F32.PACK_AB R9, R14, R15 ;  /* 0x0000000f0e09723e */ /* 0x000fe200000010ff */
[--C-:B0-----:R-:W-:Y:S01]  /*37f20*/  IMAD.WIDE.U32 R98, R0, 0x10, R100.reuse ;  /* 0x0000001000627825 */ /* 0x101fe200078e0064 */
[----:B------:R-:W-:Y:S02]  /*37f30*/  F2FP.BF16.F32.PACK_AB R15, R134, R131 ;  /* 0x00000083860f723e */ /* 0x000fe400000010ff */
[----:B------:R-:W-:Y:S02]  /*37f40*/  F2FP.BF16.F32.PACK_AB R14, R125, R122 ;  /* 0x0000007a7d0e723e */ /* 0x000fe400000010ff */
[----:B------:R-:W-:Y:S01]  /*37f50*/  F2FP.BF16.F32.PACK_AB R12, R92, R12 ;  /* 0x0000000c5c0c723e */ /* 0x000fe200000010ff */
[----:B------:R-:W-:Y:S01]  /*37f60*/  IMAD.WIDE.U32 R102, R96, 0x10, R100 ;  /* 0x0000001060667825 */ /* 0x000fe200078e0064 */
[----:B------:R-:W-:-:S03]  /*37f70*/  F2FP.BF16.F32.PACK_AB R92, R106, R104 ;  /* 0x000000686a5c723e */ /* 0x000fc600000010ff */
[----:B------:R-:W-:-:S04]  /*37f80*/  IMAD.WIDE.U32 R114, R114, 0x10, R100 ;  /* 0x0000001072727825 */ /* 0x000fc800078e0064 */
[----:B------:R-:W-:-:S04]  /*37f90*/  IMAD.WIDE.U32 R96, R123, 0x10, R100 ;  /* 0x000000107b607825 */ /* 0x000fc800078e0064 */
[----:B------:R-:W-:Y:S01]  /*37fa0*/  IMAD.U32 R6, R54, 0x10000, RZ ;  /* 0x0001000036067824 */ /* 0x000fe200078e00ff */
[----:B------:R-:W-:-:S05]  /*37fb0*/  SHF.L.U32 R4, R55, 0x10, RZ ;  /* 0x0000001037047819 */ /* 0x000fca00000006ff */
[----:B------:R-:W-:Y:S01]  /*37fc0*/  FFMA.FTZ R112, R111, R4, R6 ;  /* 0x000000046f707223 */ /* 0x000fe20000010006 */
[----:B------:R-:W-:Y:S01]  /*37fd0*/  SHF.L.U32 R4, R195, 0x10, RZ ;  /* 0x00000010c3047819 */ /* 0x000fe200000006ff */
[----:B------:R-:W-:Y:S01]  /*37fe0*/  IMAD.U32 R6, R191, 0x10000, RZ ;  /* 0x00010000bf067824 */ /* 0x000fe200078e00ff */
[----:B------:R-:W-:-:S03]  /*37ff0*/  SHF.L.U32 R158, R53, 0x10, RZ ;  /* 0x00000010359e7819 */ /* 0x000fc600000006ff */
[----:B------:R-:W-:Y:S01]  /*38000*/  FFMA.FTZ R157, R5, R4, R6 ;  /* 0x00000004059d7223 */ /* 0x000fe20000010006 */
[----:B------:R-:W-:Y:S02]  /*38010*/  IMAD.U32 R4, R52, 0x10000, RZ ;  /* 0x0001000034047824 */ /* 0x000fe400078e00ff */
[----:B------:R-:W-:Y:S01]  /*38020*/  FADD.FTZ R5, -R45, R116 ;  /* 0x000000742d057221 */ /* 0x000fe20000010100 */
[----:B------:R-:W-:Y:S02]  /*38030*/  IMAD.U32 R6, R68, 0x10000, RZ ;  /* 0x0001000044067824 */ /* 0x000fe400078e00ff */
[----:B------:R-:W-:Y:S01]  /*38040*/  FFMA.FTZ R158, R113, R158, R4 ;  /* 0x0000009e719e7223 */ /* 0x000fe20000010004 */
[----:B------:R-:W-:Y:S01]  /*38050*/  SHF.L.U32 R4, R84, 0x10, RZ ;  /* 0x0000001054047819 */ /* 0x000fe200000006ff */
[----:B------:R-:W-:Y:S01]  /*38060*/  FMUL.FTZ R5, R44, R5 ;  /* 0x000000052c057220 */ /* 0x000fe20000410000 */
[----:B------:R-:W-:-:S03]  /*38070*/  SHF.L.U32 R110, R50, 0x10, RZ ;  /* 0x00000010326e7819 */ /* 0x000fc600000006ff */
[----:B------:R-:W-:Y:S01]  /*38080*/  FFMA.FTZ R109, R109, R4, R6 ;  /* 0x000000046d6d7223 */ /* 0x000fe20000010006 */
[----:B------:R-:W-:-:S04]  /*38090*/  IMAD.U32 R4, R8, 0x10000, RZ ;  /* 0x0001000008047824 */ /* 0x000fc800078e00ff */
[----:B------:R-:W-:Y:S01]  /*380a0*/  FFMA.FTZ R110, R5, R110, R4 ;  /* 0x0000006e056e7223 */ /* 0x000fe20000010004 */
[----:B------:R-:W-:Y:S01]  /*380b0*/  IMAD.U32 R4, R70, 0x10000, RZ ;  /* 0x0001000046047824 */ /* 0x000fe200078e00ff */
[----:B------:R-:W-:Y:S01]  /*380c0*/  SHF.L.U32 R5, R85, 0x10, RZ ;  /* 0x0000001055057819 */ /* 0x000fe200000006ff */
[----:B------:R-:W-:Y:S02]  /*380d0*/  FMUL.FTZ R116, R44, R117 ;  /* 0x000000752c747220 */ /* 0x000fe40000410000 */
[----:B------:R-:W-:Y:S01]  /*380e0*/  FFMA.FTZ R156, R119, R156, R4 ;  /* 0x0000009c779c7223 */ /* 0x000fe20000010004 */
[----:B------:R-:W-:Y:S01]  /*380f0*/  SHF.L.U32 R4, R87, 0x10, RZ ;  /* 0x0000001057047819 */ /* 0x000fe200000006ff */
[----:B------:R-:W-:Y:S02]  /*38100*/  IMAD.U32 R6, R71, 0x10000, RZ ;  /* 0x0001000047067824 */ /* 0x000fe400078e00ff */
[----:B------:R-:W-:Y:S01]  /*38110*/  FFMA.FTZ R116, R116, R5, R7 ;  /* 0x0000000574747223 */ /* 0x000fe20000010007 */
[----:B------:R-:W-:Y:S01]  /*38120*/  FADD.FTZ R5, -R45, R124 ;  /* 0x0000007c2d057221 */ /* 0x000fe20000010100 */
        /* <DEDUP_REMOVED lines=8> */
[----:B------:R-:W-:-:S04]  /*381b0*/  FMUL.FTZ R7, R44, R7 ;  /* 0x000000072c077220 */ /* 0x000fc80000410000 */
[----:B------:R-:W-:Y:S01]  /*381c0*/  FFMA.FTZ R113, R7, R4, R6 ;  /* 0x0000000407717223 */ /* 0x000fe20000010006 */
[----:B------:R-:W-:Y:S02]  /*381d0*/  IMAD.U32 R4, R67, 0x10000, RZ ;  /* 0x0001000043047824 */ /* 0x000fe400078e00ff */
[----:B------:R-:W-:Y:S01]  /*381e0*/  FMUL.FTZ R117, R44, R133 ;  /* 0x000000852c757220 */ /* 0x000fe20000410000 */
[----:B------:R-:W-:Y:S02]  /*381f0*/  IMAD.U32 R6, R60, 0x10000, RZ ;  /* 0x000100003c067824 */ /* 0x000fe400078e00ff */
[----:B------:R-:W-:Y:S01]  /*38200*/  FFMA.FTZ R130, R51, R130, R4 ;  /* 0x0000008233827223 */ /* 0x000fe20000010004 */
[----:B------:R-:W-:Y:S01]  /*38210*/  SHF.L.U32 R4, R76, 0x10, RZ ;  /* 0x000000104c047819 */ /* 0x000fe200000006ff */
[----:B------:R-:W-:Y:S01]  /*38220*/  IMAD.U32 R7, R66, 0x10000, RZ ;  /* 0x0001000042077824 */ /* 0x000fe200078e00ff */
[----:B------:R-:W-:Y:S01]  /*38230*/  SHF.L.U32 R5, R82, 0x10, RZ ;  /* 0x0000001052057819 */ /* 0x000fe200000006ff */
[----:B------:R-:W-:-:S02]  /*38240*/  FMUL.FTZ R126, R44, R129 ;  /* 0x000000812c7e7220 */ /* 0x000fc40000410000 */
[----:B------:R-:W-:Y:S01]  /*38250*/  FFMA.FTZ R117, R117, R4, R6 ;  /* 0x0000000475757223 */ /* 0x000fe20000010006 */
[----:B------:R-:W-:Y:S01]  /*38260*/  SHF.L.U32 R4, R77, 0x10, RZ ;  /* 0x000000104d047819 */ /* 0x000fe200000006ff */
[----:B------:R-:W-:Y:S02]  /*38270*/  IMAD.U32 R6, R61, 0x10000, RZ ;  /* 0x000100003d067824 */ /* 0x000fe400078e00ff */
        /* <DEDUP_REMOVED lines=11> */
[C---:B------:R-:W-:Y:S01]  /*38330*/  FMUL.FTZ R51, R44.reuse, R51 ;  /* 0x000000332c337220 */ /* 0x040fe20000410000 */
[----:B------:R-:W-:Y:S01]  /*38340*/  SHF.L.U32 R5, R79, 0x10, RZ ;  /* 0x000000104f057819 */ /* 0x000fe200000006ff */
[----:B------:R-:W-:Y:S02]  /*38350*/  IMAD.U32 R7, R63, 0x10000, RZ ;  /* 0x000100003f077824 */ /* 0x000fe400078e00ff */
[----:B------:R-:W-:Y:S01]  /*38360*/  FMUL.FTZ R138, R44, R139 ;  /* 0x0000008b2c8a7220 */ /* 0x000fe20000410000 */
[----:B------:R-:W-:Y:S01]  /*38370*/  FFMA.FTZ R121, R51, R4, R6 ;  /* 0x0000000433797223 */ /* 0x000fe20000010006 */
[----:B------:R-:W-:Y:S01]  /*38380*/  SHF.L.U32 R124, R73, 0x10, RZ ;  /* 0x00000010497c7819 */ /* 0x000fe200000006ff */
[----:B------:R-:W-:-:S02]  /*38390*/  IMAD.U32 R4, R57, 0x10000, RZ ;  /* 0x0001000039047824 */ /* 0x000fc400078e00ff */
[----:B------:R-:W-:Y:S01]  /*383a0*/  FFMA.FTZ R138, R138, R5, R7 ;  /* 0x000000058a8a7223 */ /* 0x000fe20000010007 */
[----:B------:R-:W-:Y:S01]  /*383b0*/  FADD.FTZ R5, -R45, R150 ;  /* 0x000000962d057221 */ /* 0x000fe20000010100 */
[----:B------:R-:W-:Y:S01]  /*383c0*/  FFMA.FTZ R124, R89, R124, R4 ;  /* 0x0000007c597c7223 */ /* 0x000fe20000010004 */
[----:B------:R-:W-:Y:S02]  /*383d0*/  SHF.L.U32 R4, R74, 0x10, RZ ;  /* 0x000000104a047819 */ /* 0x000fe400000006ff */
[----:B------:R-:W-:Y:S01]  /*383e0*/  FMUL.FTZ R5, R44, R5 ;  /* 0x000000052c057220 */ /* 0x000fe20000410000 */
[----:B------:R-:W-:Y:S01]  /*383f0*/  IMAD.U32 R6, R58, 0x10000, RZ ;  /* 0x000100003a067824 */ /* 0x000fe200078e00ff */
[----:B------:R-:W-:Y:S01]  /*38400*/  F2FP.BF16.F32.PACK_AB R8, R16, R18 ;  /* 0x000000121008723e */ /* 0x000fe200000010ff */
[----:B------:R-:W-:Y:S01]  /*38410*/  FADD.FTZ R45, -R45, R147 ;  /* 0x000000932d2d7221 */ /* 0x000fe20000010100 */
[----:B------:R-:W-:Y:S02]  /*38420*/  F2FP.BF16.F32.PACK_AB R16, R3, R2 ;  /* 0x000000020310723e */ /* 0x000fe400000010ff */
[----:B------:R-:W0:Y:S01]  /*38430*/  LDC.64 R2, c[0x0][0x380] ;  /* 0x0000e000ff027b82 */ /* 0x000e220000000a00 */
        /* <DEDUP_REMOVED lines=10> */
[----:B------:R-:W-:Y:S02]  /*384e0*/  F2FP.BF16.F32.PACK_AB R4, R30, R19 ;  /* 0x000000131e04723e */ /* 0x000fe400000010ff */
[----:B------:R-:W-:Y:S01]  /*384f0*/  F2FP.BF16.F32.PACK_AB R10, R95, R13 ;  /* 0x0000000d5f0a723e */ /* 0x000fe200000010ff */
[----:B------:R-:W-:Y:S01]  /*38500*/  IMAD.WIDE.U32 R52, R17, 0x10, R100 ;  /* 0x0000001011347825 */ /* 0x000fe200078e0064 */
[----:B------:R-:W-:Y:S02]  /*38510*/  F2FP.BF16.F32.PACK_AB R13, R120, R118 ;  /* 0x00000076780d723e */ /* 0x000fe400000010ff */
[----:B------:R-:W-:Y:S02]  /*38520*/  F2FP.BF16.F32.PACK_AB R19, R149, R148 ;  /* 0x000000949513723e */ /* 0x000fe400000010ff */
[----:B------:R-:W-:-:S02]  /*38530*/  F2FP.BF16.F32.PACK_AB R18, R137, R136 ;  /* 0x000000888912723e */ /* 0x000fc400000010ff */
[----:B------:R-:W-:Y:S01]  /*38540*/  F2FP.BF16.F32.PACK_AB R17, R28, R27 ;  /* 0x0000001b1c11723e */ /* 0x000fe200000010ff */
[----:B------:R-:W-:Y:S01]  /*38550*/  IMAD.WIDE.U32 R88, R105, 0x10, R100 ;  /* 0x0000001069587825 */ /* 0x000fe200078e0064 */
[----:B------:R-:W-:Y:S01]  /*38560*/  F2FP.BF16.F32.PACK_AB R47, R155, R153 ;  /* 0x000000999b2f723e */ /* 0x000fe200000010ff */
[----:B------:R1:W-:Y:S01]  /*38570*/  STG.E.128 desc[UR8][R50.64], R4 ;  /* 0x0000000432007986 */ /* 0x0003e2000c101d08 */
[----:B------:R-:W-:Y:S02]  /*38580*/  F2FP.BF16.F32.PACK_AB R46, R152, R151 ;  /* 0x00000097982e723e */ /* 0x000fe400000010ff */
[----:B------:R-:W-:Y:S02]  /*38590*/  F2FP.BF16.F32.PACK_AB R45, R145, R140 ;  /* 0x0000008c912d723e */ /* 0x000fe400000010ff */
[----:B------:R-:W-:Y:S01]  /*385a0*/  F2FP.BF16.F32.PACK_AB R44, R128, R127 ;  /* 0x0000007f802c723e */ /* 0x000fe200000010ff */
[----:B------:R2:W-:Y:S01]  /*385b0*/  STG.E.128 desc[UR8][R52.64], R8 ;  /* 0x0000000834007986 */ /* 0x0005e2000c101d08 */
[----:B------:R-:W-:-:S02]  /*385c0*/  F2FP.BF16.F32.PACK_AB R95, R158, R157 ;  /* 0x0000009d9e5f723e */ /* 0x000fc400000010ff */
[----:B------:R-:W-:Y:S02]  /*385d0*/  F2FP.BF16.F32.PACK_AB R94, R112, R154 ;  /* 0x0000009a705e723e */ /* 0x000fe400000010ff */
[----:B------:R-:W-:Y:S01]  /*385e0*/  F2FP.BF16.F32.PACK_AB R93, R108, R107 ;  /* 0x0000006b6c5d723e */ /* 0x000fe200000010ff */
[----:B------:R3:W-:Y:S01]  /*385f0*/  STG.E.128 desc[UR8][R54.64], R12 ;  /* 0x0000000c36007986 */ /* 0x0007e2000c101d08 */
[----:B------:R-:W-:Y:S02]  /*38600*/  F2FP.BF16.F32.PACK_AB R31, R33, R159 ;  /* 0x0000009f211f723e */ /* 0x000fe400000010ff */
[----:B------:R-:W-:Y:S02]  /*38610*/  F2FP.BF16.F32.PACK_AB R30, R32, R156 ;  /* 0x0000009c201e723e */ /* 0x000fe400000010ff */
[----:B------:R-:W-:Y:S02]  /*38620*/  F2FP.BF16.F32.PACK_AB R29, R29, R116 ;  /* 0x000000741d1d723e */ /* 0x000fe400000010ff */
[----:B------:R-:W-:Y:S01]  /*38630*/  F2FP.BF16.F32.PACK_AB R28, R110, R109 ;  /* 0x0000006d6e1c723e */ /* 0x000fe200000010ff */
[----:B------:R-:W-:Y:S01]  /*38640*/  IMAD.WIDE.U32 R132, R132, 0x10, R100 ;  /* 0x0000001084847825 */ /* 0x000fe200078e0064 */
[----:B-1----:R-:W-:Y:S01]  /*38650*/  F2FP.BF16.F32.PACK_AB R7, R37, R130 ;  /* 0x000000822507723e */ /* 0x002fe200000010ff */
[----:B------:R3:W-:Y:S01]  /*38660*/  STG.E.128 desc[UR8][R98.64], R16 ;  /* 0x0000001062007986 */ /* 0x0007e2000c101d08 */
[----:B------:R-:W-:-:S02]  /*38670*/  F2FP.BF16.F32.PACK_AB R6, R36, R126 ;  /* 0x0000007e2406723e */ /* 0x000fc400000010ff */
[----:B------:R-:W-:Y:S02]  /*38680*/  F2FP.BF16.F32.PACK_AB R5, R35, R113 ;  /* 0x000000712305723e */ /* 0x000fe400000010ff */
[----:B------:R-:W-:Y:S01]  /*38690*/  F2FP.BF16.F32.PACK_AB R4, R34, R111 ;  /* 0x0000006f2204723e */ /* 0x000fe200000010ff */
[----:B------:R-:W-:Y:S01]  /*386a0*/  IMAD.WIDE.U32 R100, R142, 0x10, R100 ;  /* 0x000000108e647825 */ /* 0x000fe200078e0064 */
[----:B--2---:R-:W-:Y:S01]  /*386b0*/  F2FP.BF16.F32.PACK_AB R11, R41, R138 ;  /* 0x0000008a290b723e */ /* 0x004fe200000010ff */
[----:B------:R3:W-:Y:S01]  /*386c0*/  STG.E.128 desc[UR8][R102.64], R44 ;  /* 0x0000002c66007986 */ /* 0x0007e2000c101d08 */
[----:B------:R-:W-:Y:S02]  /*386d0*/  F2FP.BF16.F32.PACK_AB R10, R40, R129 ;  /* 0x00000081280a723e */ /* 0x000fe400000010ff */
[----:B------:R-:W-:Y:S02]  /*386e0*/  F2FP.BF16.F32.PACK_AB R9, R39, R119 ;  /* 0x000000772709723e */ /* 0x000fe400000010ff */
[----:B------:R-:W-:Y:S01]  /*386f0*/  F2FP.BF16.F32.PACK_AB R8, R38, R117 ;  /* 0x000000752608723e */ /* 0x000fe200000010ff */
[----:B------:R3:W-:Y:S01]  /*38700*/  STG.E.128 desc[UR8][R88.64], R92 ;  /* 0x0000005c58007986 */ /* 0x0007e2000c101d08 */
[----:B------:R-:W-:-:S02]  /*38710*/  F2FP.BF16.F32.PACK_AB R139, R49, R139 ;  /* 0x0000008b318b723e */ /* 0x000fc400000010ff */
        /* <DEDUP_REMOVED lines=11> */
.L_x_2241:
[----:B------:R-:W-:Y:S01]  /*387d0*/  HFMA2 R39, -RZ, RZ, 0, 5.9604644775390625e-08 ;  /* 0x00000001ff277431 */ /* 0x000fe200000001ff */
[----:B------:R-:W-:Y:S01]  /*387e0*/  BSSY B0, `(.L_x_2243) ;  /* 0x0000007000007945 */ /* 0x000fe20003800000 */
[----:B------:R-:W-:Y:S01]  /*387f0*/  IMAD.MOV.U32 R38, RZ, RZ, R29 ;  /* 0x000000ffff267224 */ /* 0x000fe200078e001d */
[----:B------:R-:W-:Y:S01]  /*38800*/  MOV R37, 0xffffffff ;  /* 0xffffffff00257802 */ /* 0x000fe20000000f00 */
[----:B------:R-:W-:-:S07]  /*38810*/  IMAD.MOV.U32 R40, RZ, RZ, 0x1f ;  /* 0x0000001fff287424 */ /* 0x000fce00078e00ff */
[----:B------:R-:W-:Y:S05]  /*38820*/  WARPSYNC.COLLECTIVE R37, `(.L_x_2244) ;  /* 0x0000000025087348 */ /* 0x000fea0003c00000 */
[----:B------:R0:W1:Y:S02]  /*38830*/  SHFL.BFLY P1, R36, R38, R39, R40 ;  /* 0x0c00002726247389 */ /* 0x0000640000020028 */
[----:B01----:R-:W-:Y:S05]  /*38840*/  ENDCOLLECTIVE ;  /* 0x000000000000791b */ /* 0x003fea0003800000 */
.L_x_2244:
[----:B------:R-:W-:Y:S05]  /*38850*/  BSYNC B0 ;  /* 0x0000000000007941 */ /* 0x000fea0003800000 */
.L_x_2243:
[----:B------:R-:W-:Y:S02]  /*38860*/  IMAD.MOV.U32 R30, RZ, RZ, R36 ;  /* 0x000000ffff1e7224 */ /* 0x000fe400078e0024 */
[----:B------:R-:W-:Y:S02]  /*38870*/  HFMA2 R40, -RZ, RZ, 0, 1.847743988037109375e-06 ;  /* 0x0000001fff287431 */ /* 0x000fe400000001ff */
[----:B------:R-:W-:Y:S02]  /*38880*/  IMAD.MOV.U32 R39, RZ, RZ, 0x2 ;  /* 0x00000002ff277424 */ /* 0x000fe400078e00ff */
[----:B------:R-:W-:Y:S01]  /*38890*/  FADD.FTZ R30, R29, R30 ;  /* 0x0000001e1d1e7221 */ /* 0x000fe20000010000 */
[----:B------:R-:W-:-:S04]  /*388a0*/  IMAD.MOV.U32 R37, RZ, RZ, -0x1 ;  /* 0xffffffffff257424 */ /* 0x000fc800078e00ff */
[----:B------:R-:W-:-:S07]  /*388b0*/  MOV R38, R30 ;  /* 0x0000001e00267202 */ /* 0x000fce0000000f00 */
[----:B------:R-:W-:Y:S05]  /*388c0*/  WARPSYNC.COLLECTIVE R37, `(.L_x_2245) ;  /* 0x0000000025087348 */ /* 0x000fea0003c00000 */
[----:B------:R0:W1:Y:S02]  /*388d0*/  SHFL.BFLY P1, R36, R38, R39, R40 ;  /* 0x0c00002726247389 */ /* 0x0000640000020028 */
[----:B01----:R-:W-:Y:S05]  /*388e0*/  ENDCOLLECTIVE ;  /* 0x000000000000791b */ /* 0x003fea0003800000 */
.L_x_2245:
[----:B------:R-:W-:Y:S01]  /*388f0*/  HFMA2 R39, -RZ, RZ, 0, 2.384185791015625e-07 ;  /* 0x00000004ff277431 */ /* 0x000fe200000001ff */
[----:B------:R-:W-:-:S05]  /*38900*/  MOV R31, R36 ;  /* 0x00000024001f7202 */ /* 0x000fca0000000f00 */
[----:B------:R-:W-:-:S04]  /*38910*/  FADD.FTZ R31, R30, R31 ;  /* 0x0000001f1e1f7221 */ /* 0x000fc80000010000 */
[----:B------:R-:W-:-:S07]  /*38920*/  IMAD.MOV.U32 R38, RZ, RZ, R31 ;  /* 0x000000ffff267224 */ /* 0x000fce00078e001f */
[----:B------:R-:W-:Y:S05]  /*38930*/  WARPSYNC.COLLECTIVE R37, `(.L_x_2246) ;  /* 0x0000000025087348 */ /* 0x000fea0003c00000 */
[----:B------:R0:W1:Y:S02]  /*38940*/  SHFL.BFLY P1, R36, R38, R39, R40 ;  /* 0x0c00002726247389 */ /* 0x0000640000020028 */
[----:B01----:R-:W-:Y:S05]  /*38950*/  ENDCOLLECTIVE ;  /* 0x000000000000791b */ /* 0x003fea0003800000 */
.L_x_2246:
[----:B------:R-:W-:Y:S02]  /*38960*/  IMAD.MOV.U32 R39, RZ, RZ, 0x8 ;  /* 0x00000008ff277424 */ /* 0x000fe400078e00ff */
[----:B------:R-:W-:-:S04]  /*38970*/  IMAD.MOV.U32 R32, RZ, RZ, R36 ;  /* 0x000000ffff207224 */ /* 0x000fc800078e0024 */
[----:B------:R-:W-:Y:S02]  /*38980*/  FADD.FTZ R34, R31, R32 ;  /* 0x000000201f227221 */ /* 0x000fe40000010000 */
[----:B------:R-:W0:Y:S03]  /*38990*/  LDC R32, c[0x0][0x400] ;  /* 0x00010000ff207b82 */ /* 0x000e260000000800 */
[----:B------:R-:W-:-:S07]  /*389a0*/  MOV R38, R34 ;  /* 0x0000002200267202 */ /* 0x000fce0000000f00 */
[----:B0-----:R-:W-:Y:S05]  /*389b0*/  WARPSYNC.COLLECTIVE R37, `(.L_x_2247) ;  /* 0x0000000025087348 */ /* 0x001fea0003c00000 */
[----:B------:R1:W2:Y:S02]  /*389c0*/  SHFL.BFLY P1, R36, R38, R39, R40 ;  /* 0x0c00002726247389 */ /* 0x0002a40000020028 */
[----:B012---:R-:W-:Y:S05]  /*389d0*/  ENDCOLLECTIVE ;  /* 0x000000000000791b */ /* 0x007fea0003800000 */
.L_x_2247:
[----:B------:R-:W-:Y:S01]  /*389e0*/  HFMA2 R39, -RZ, RZ, 0, 9.5367431640625e-07 ;  /* 0x00000010ff277431 */ /* 0x000fe200000001ff */
[----:B------:R-:W-:-:S05]  /*389f0*/  MOV R33, R36 ;  /* 0x0000002400217202 */ /* 0x000fca0000000f00 */
[----:B------:R-:W-:-:S04]  /*38a00*/  FADD.FTZ R35, R34, R33 ;  /* 0x0000002122237221 */ /* 0x000fc80000010000 */
[----:B------:R-:W-:-:S07]  /*38a10*/  IMAD.MOV.U32 R38, RZ, RZ, R35 ;  /* 0x000000ffff267224 */ /* 0x000fce00078e0023 */
[----:B------:R-:W-:Y:S05]  /*38a20*/  WARPSYNC.COLLECTIVE R37, `(.L_x_2248) ;  /* 0x0000000025087348 */ /* 0x000fea0003c00000 */
[----:B------:R0:W1:Y:S02]  /*38a30*/  SHFL.BFLY P1, R36, R38, R39, R40 ;  /* 0x0c00002726247389 */ /* 0x0000640000020028 */
[----:B01----:R-:W-:Y:S05]  /*38a40*/  ENDCOLLECTIVE ;  /* 0x000000000000791b */ /* 0x003fea0003800000 */
.L_x_2248:
[----:B------:R-:W-:Y:S01]  /*38a50*/  MOV R39, 0x1 ;  /* 0x0000000100277802 */ /* 0x000fe20000000f00 */
        /* <DEDUP_REMOVED lines=162> */
[----:B------:R-:W-:-:S07]  /*39480*/  IMAD.MOV.U32 R38, RZ, RZ, R29 ;  /* 0x000000ffff267224 */ /* 0x000fce00078e001d */
[----:B------:R-:W-:Y:S05]  /*39490*/  WARPSYNC.COLLECTIVE R37, `(.L_x_2249) ;  /* 0x0000000025087348 */ /* 0x000fea0003c00000 */
[----:B------:R0:W1:Y:S02]  /*394a0*/  SHFL.BFLY P1, R36, R38, R39, R40 ;  /* 0x0c00002726247389 */ /* 0x0000640000020028 */
[----:B01----:R-:W-:Y:S05]  /*394b0*/  ENDCOLLECTIVE ;  /* 0x000000000000791b */ /* 0x003fea0003800000 */
.L_x_2249:
[----:B------:R-:W-:Y:S02]  /*394c0*/  IMAD.MOV.U32 R39, RZ, RZ, 0x2 ;  /* 0x00000002ff277424 */ /* 0x000fe400078e00ff */
[----:B------:R-:W-:-:S04]  /*394d0*/  IMAD.MOV.U32 R30, RZ, RZ, R36 ;  /* 0x000000ffff1e7224 */ /* 0x000fc800078e0024 */
[----:B------:R-:W-:-:S05]  /*394e0*/  FADD.FTZ R30, R29, R30 ;  /* 0x0000001e1d1e7221 */ /* 0x000fca0000010000 */
[----:B------:R-:W-:-:S07]  /*394f0*/  MOV R38, R30 ;  /* 0x0000001e00267202 */ /* 0x000fce0000000f00 */
[----:B------:R-:W-:Y:S05]  /*39500*/  WARPSYNC.COLLECTIVE R37, `(.L_x_2250) ;  /* 0x0000000025087348 */ /* 0x000fea0003c00000 */
[----:B------:R0:W1:Y:S02]  /*39510*/  SHFL.BFLY P1, R36, R38, R39, R40 ;  /* 0x0c00002726247389 */ /* 0x0000640000020028 */
[----:B01----:R-:W-:Y:S05]  /*39520*/  ENDCOLLECTIVE ;  /* 0x000000000000791b */ /* 0x003fea0003800000 */
.L_x_2250:
[----:B------:R-:W-:Y:S01]  /*39530*/  HFMA2 R39, -RZ, RZ, 0, 2.384185791015625e-07 ;  /* 0x00000004ff277431 */ /* 0x000fe200000001ff */
[----:B------:R-:W-:-:S05]  /*39540*/  MOV R31, R36 ;  /* 0x00000024001f7202 */ /* 0x000fca0000000f00 */
[----:B------:R-:W-:-:S04]  /*39550*/  FADD.FTZ R31, R30, R31 ;  /* 0x0000001f1e1f7221 */ /* 0x000fc80000010000 */
[----:B------:R-:W-:-:S07]  /*39560*/  IMAD.MOV.U32 R38, RZ, RZ, R31 ;  /* 0x000000ffff267224 */ /* 0x000fce00078e001f */
[----:B------:R-:W-:Y:S05]  /*39570*/  WARPSYNC.COLLECTIVE R37, `(.L_x_2251) ;  /* 0x0000000025087348 */ /* 0x000fea0003c00000 */
[----:B------:R0:W1:Y:S02]  /*39580*/  SHFL.BFLY P1, R36, R38, R39, R40 ;  /* 0x0c00002726247389 */ /* 0x0000640000020028 */
[----:B01----:R-:W-:Y:S05]  /*39590*/  ENDCOLLECTIVE ;  /* 0x000000000000791b */ /* 0x003fea0003800000 */
.L_x_2251:
[----:B------:R-:W-:Y:S02]  /*395a0*/  IMAD.MOV.U32 R39, RZ, RZ, 0x8 ;  /* 0x00000008ff277424 */ /* 0x000fe400078e00ff */
[----:B------:R-:W-:-:S04]  /*395b0*/  IMAD.MOV.U32 R34, RZ, RZ, R36 ;  /* 0x000000ffff227224 */ /* 0x000fc800078e0024 */
[----:B------:R-:W-:-:S05]  /*395c0*/  FADD.FTZ R34, R31, R34 ;  /* 0x000000221f227221 */ /* 0x000fca0000010000 */
[----:B------:R-:W-:-:S07]  /*395d0*/  MOV R38, R34 ;  /* 0x0000002200267202 */ /* 0x000fce0000000f00 */
[----:B------:R-:W-:Y:S05]  /*395e0*/  WARPSYNC.COLLECTIVE R37, `(.L_x_2252) ;  /* 0x0000000025087348 */ /* 0x000fea0003c00000 */
[----:B------:R0:W1:Y:S02]  /*395f0*/  SHFL.BFLY P1, R36, R38, R39, R40 ;  /* 0x0c00002726247389 */ /* 0x0000640000020028 */
[----:B01----:R-:W-:Y:S05]  /*39600*/  ENDCOLLECTIVE ;  /* 0x000000000000791b */ /* 0x003fea0003800000 */
.L_x_2252:
[----:B------:R-:W-:Y:S01]  /*39610*/  HFMA2 R39, -RZ, RZ, 0, 9.5367431640625e-07 ;  /* 0x00000010ff277431 */ /* 0x000fe200000001ff */
[----:B------:R-:W-:-:S05]  /*39620*/  MOV R35, R36 ;  /* 0x0000002400237202 */ /* 0x000fca0000000f00 */
[----:B------:R-:W-:-:S04]  /*39630*/  FADD.FTZ R35, R34, R35 ;  /* 0x0000002322237221 */ /* 0x000fc80000010000 */
[----:B------:R-:W-:-:S07]  /*39640*/  IMAD.MOV.U32 R38, RZ, RZ, R35 ;  /* 0x000000ffff267224 */ /* 0x000fce00078e0023 */
[----:B------:R-:W-:Y:S05]  /*39650*/  WARPSYNC.COLLECTIVE R37, `(.L_x_2253) ;  /* 0x0000000025087348 */ /* 0x000fea0003c00000 */
[----:B------:R0:W1:Y:S02]  /*39660*/  SHFL.BFLY P1, R36, R38, R39, R40 ;  /* 0x0c00002726247389 */ /* 0x0000640000020028 */
[----:B01----:R-:W-:Y:S05]  /*39670*/  ENDCOLLECTIVE ;  /* 0x000000000000791b */ /* 0x003fea0003800000 */
.L_x_2253:
[----:B------:R-:W-:Y:S05]  /*39680*/  BRA `(.L_x_2254) ;  /* 0xffffffd0002c7947 */ /* 0x000fea000383ffff */
.L_x_2255:
        /* <DEDUP_REMOVED lines=15> */
.L_x_88425:


//--------------------- .text._ZN10layer_norm13ln_fwd_kernelINS_13Kernel_traitsI13__nv_bfloat16S2_S2_S2_fjLj2560ELj1ELj4ELj1ELj16ENS_18Kernel_traits_baseILj2560ES2_S2_S2_S2_fjLj128EEEEELb1ELb0ELb1ELb0EEEvNS_9FwdParamsE --------------------------
	.section	.text._ZN10layer_norm13ln_fwd_kernelINS_13Kernel_traitsI13__nv_bfloat16S2_S2_S2_fjLj2560ELj1ELj4ELj1ELj16ENS_18Kernel_traits_baseILj2560ES2_S2_S2_S2_fjLj128EEEEELb1ELb0ELb1ELb0EEEvNS_9FwdParamsE,"ax",@progbits
	.align	128
        .global         _ZN10layer_norm13ln_fwd_kernelINS_13Kernel_traitsI13__nv_bfloat16S2_S2_S2_fjLj2560ELj1ELj4ELj1ELj16ENS_18Kernel_traits_baseILj2560ES2_S2_S2_S2_fjLj128EEEEELb1ELb0ELb1ELb0EEEvNS_9FwdParamsE
        .type           _ZN10layer_norm13ln_fwd_kernelINS_13Kernel_traitsI13__nv_bfloat16S2_S2_S2_fjLj2560ELj1ELj4ELj1ELj16ENS_18Kernel_traits_baseILj2560ES2_S2_S2_S2_fjLj128EEEEELb1ELb0ELb1ELb0EEEvNS_9FwdParamsE,@function
        .size           _ZN10layer_norm13ln_fwd_kernelINS_13Kernel_traitsI13__nv_bfloat16S2_S2_S2_fjLj2560ELj1ELj4ELj1ELj16ENS_18Kernel_traits_baseILj2560ES2_S2_S2_S2_fjLj128EEEEELb1ELb0ELb1ELb0EEEvNS_9FwdParamsE,(.L_x_88426 - _ZN10layer_norm13ln_fwd_kernelINS_13Kernel_traitsI13__nv_bfloat16S2_S2_S2_fjLj2560ELj1ELj4ELj1ELj16ENS_18Kernel_traits_baseILj2560ES2_S2_S2_S2_fjLj128EEEEELb1ELb0ELb1ELb0EEEvNS_9FwdParamsE)
        .other          _ZN10layer_norm13ln_fwd_kernelINS_13Kernel_traitsI13__nv_bfloat16S2_S2_S2_fjLj2560ELj1ELj4ELj1ELj16ENS_18Kernel_traits_baseILj2560ES2_S2_S2_S2_fjLj128EEEEELb1ELb0ELb1ELb0EEEvNS_9FwdParamsE,@"STO_CUDA_ENTRY STV_DEFAULT"
_ZN10layer_norm13ln_fwd_kernelINS_13Kernel_traitsI13__nv_bfloat16S2_S2_S2_fjLj2560ELj1ELj4ELj1ELj16ENS_18Kernel_traits_baseILj2560ES2_S2_S2_S2_fjLj128EEEEELb1ELb0ELb1ELb0EEEvNS_9FwdParamsE:
.text._ZN10layer_norm13ln_fwd_kernelINS_13Kernel_traitsI13__nv_bfloat16S2_S2_S2_fjLj2560ELj1ELj4ELj1ELj16ENS_18Kernel_traits_baseILj2560ES2_S2_S2_S2_fjLj128EEEEELb1ELb0ELb1ELb0EEEvNS_9FwdParamsE:
[----:B------:R-:W0:Y:S01]  /*0000*/  LDC R1, c[0x0][0x37c] ;  /* 0x0000df00ff017b82 */ /* 0x000e220000000800 */
[----:B------:R-:W1:Y:S07]  /*0010*/  LDCU.U8 UR4, c[0x0][0x464] ;  /* 0x00008c80ff0477ac */ /* 0x000e6e0008000000 */
[----:B------:R-:W2:Y:S01]  /*0020*/  LDC R34, c[0x0][0x458] ;  /* 0x00011600ff227b82 */ /* 0x000ea20000000800 */
[----:B0-----:R-:W-:Y:S01]  /*0030*/  VIADD R1, R1, 0xffffff88 ;  /* 0xffffff8801017836 */ /* 0x001fe20000000000 */
[----:B------:R-:W0:Y:S06]  /*0040*/  LDCU.64 UR6, c[0x0][0x358] ;  /* 0x00006b00ff0677ac */ /* 0x000e2c0008000a00 */
[----:B------:R-:W3:Y:S01]  /*0050*/  LDC R33, c[0x0][0x45c] ;  /* 0x00011700ff217b82 */ /* 0x000ee20000000800 */
[----:B------:R-:W4:Y:S01]  /*0060*/  S2R R38, SR_TID.X ;  /* 0x0000000000267919 */ /* 0x000f220000002100 */
[----:B------:R-:W5:Y:S06]  /*0070*/  LDCU.64 UR8, c[0x0][0x438] ;  /* 0x00008700ff0877ac */ /* 0x000f6c0008000a00 */
[----:B------:R-:W4:Y:S01]  /*0080*/  LDC R9, c[0x0][0x388] ;  /* 0x0000e200ff097b82 */ /* 0x000f220000000800 */
[----:B-1----:R-:W-:Y:S01]  /*0090*/  ISETP.NE.AND P0, PT, RZ, UR4, PT ;  /* 0x00000004ff007c0c */ /* 0x002fe2000bf05270 */
[----:B------:R-:W1:-:S12]  /*00a0*/  LDCU.64 UR4, c[0x0][0x450] ;  /* 0x00008a00ff0477ac */ /* 0x000e580008000a00 */
[----:B--2---:R-:W-:Y:S01]  /*00b0*/  @P0 IMAD.MOV.U32 R2, RZ, RZ, R34 ;  /* 0x000000ffff020224 */ /* 0x004fe200078e0022 */
[----:B------:R-:W2:Y:S01]  /*00c0*/  @P0 LDC R7, c[0x0][0x460] ;  /* 0x00011800ff070b82 */ /* 0x000ea20000000800 */
[----:B---3--:R-:W-:-:S06]  /*00d0*/  @P0 MOV R3, R33 ;  /* 0x0000002100030202 */ /* 0x008fcc0000000f00 */
[----:B0-----:R-:W2:Y:S01]  /*00e0*/  @P0 LDG.E.64 R2, desc[UR6][R2.64] ;  /* 0x0000000602020981 */ /* 0x001ea2000c1e1b00 */
[----:B-1----:R-:W-:Y:S02]  /*00f0*/  IMAD.U32 R54, RZ, RZ, UR4 ;  /* 0x00000004ff367e24 */ /* 0x002fe4000f8e00ff */
[----:B------:R-:W-:-:S06]  /*0100*/  IMAD.U32 R55, RZ, RZ, UR5 ;  /* 0x00000005ff377e24 */ /* 0x000fcc000f8e00ff */
[----:B------:R-:W3:Y:S01]  /*0110*/  @P0 LDG.E.64 R54, desc[UR6][R54.64] ;  /* 0x0000000636360981 */ /* 0x000ee2000c1e1b00 */
[----:B------:R-:W0:Y:S01]  /*0120*/  S2UR UR5, SR_CTAID.X ;  /* 0x00000000000579c3 */ /* 0x000e220000002500 */
[----:B-----5:R-:W-:Y:S01]  /*0130*/  UISETP.NE.U32.AND UP0, UPT, UR8, URZ, UPT ;  /* 0x000000ff0800728c */ /* 0x020fe2000bf05070 */
[----:B----4-:R-:W-:Y:S01]  /*0140*/  SHF.R.S32.HI R0, RZ, 0x1f, R9 ;  /* 0x0000001fff007819 */ /* 0x010fe20000011409 */
[----:B------:R-:W-:Y:S01]  /*0150*/  BSSY.RECONVERGENT B0, `(.L_x_2256) ;  /* 0x00000d4000007945 */ /* 0x000fe20003800200 */
[----:B------:R-:W-:Y:S01]  /*0160*/  LOP3.LUT R11, R38, 0x1f, RZ, 0xc0, !PT ;  /* 0x0000001f260b7812 */ /* 0x000fe200078ec0ff */
[----:B------:R-:W-:Y:S01]  /*0170*/  UISETP.NE.AND.EX UP0, UPT, UR9, URZ, UPT, UP0 ;  /* 0x000000ff0900728c */ /* 0x000fe2000bf05300 */
[----:B------:R-:W-:Y:S02]  /*0180*/  LEA.HI R0, R0, R9, RZ, 0x3 ;  /* 0x0000000900007211 */ /* 0x000fe400078f18ff */
[----:B------:R-:W1:Y:S01]  /*0190*/  LDC R5, c[0x0][0x360] ;  /* 0x0000d800ff057b82 */ /* 0x000e620000000800 */
[----:B------:R-:W-:-:S04]  /*01a0*/  LOP3.LUT R39, R11, 0x1f, RZ, 0x3c, !PT ;  /* 0x0000001f0b277812 */ /* 0x000fc800078e3cff */
[----:B------:R-:W-:Y:S01]  /*01b0*/  LEA.HI.SX32 R39, R0, R39, 0x1d ;  /* 0x0000002700277211 */ /* 0x000fe200078feaff */
[----:B0-----:R-:W-:Y:S02]  /*01c0*/  USHF.L.U32 UR4, UR5, 0x2, URZ ;  /* 0x0000000205047899 */ /* 0x001fe400080006ff */
[--C-:B-1----:R-:W-:Y:S01]  /*01d0*/  IMAD R32, R5, UR5, R38.reuse ;  /* 0x0000000505207c24 */ /* 0x102fe2000f8e0226 */
[----:B------:R-:W-:-:S04]  /*01e0*/  SHF.R.U32.HI R38, RZ, 0x5, R38 ;  /* 0x00000005ff267819 */ /* 0x000fc80000011626 */
[----:B------:R-:W-:Y:S02]  /*01f0*/  LOP3.LUT R38, R38, UR4, RZ, 0xfc, !PT ;  /* 0x0000000426267c12 */ /* 0x000fe4000f8efcff */
[----:B--2---:R-:W-:-:S04]  /*0200*/  @P0 IADD3 R34, P1, PT, R2, R7, RZ ;  /* 0x0000000702220210 */ /* 0x004fc80007f3e0ff */
[----:B------:R-:W-:-:S04]  /*0210*/  @P0 IADD3.X R33, PT, PT, RZ, R3, RZ, P1, !PT ;  /* 0x00000003ff210210 */ /* 0x000fc80000ffe4ff */
[--C-:B------:R-:W-:Y:S01]  /*0220*/  SHF.R.U64 R37, R34, 0x2, R33.reuse ;  /* 0x0000000222257819 */ /* 0x100fe20000001221 */
[C---:B---3--:R-:W-:Y:S01]  /*0230*/  VIADD R48, R54.reuse, 0x9e3779b9 ;  /* 0x9e3779b936307836 */ /* 0x048fe20000000000 */
[C---:B------:R-:W-:Y:S01]  /*0240*/  IADD3 R50, PT, PT, R54.reuse, 0x3c6ef372, RZ ;  /* 0x3c6ef37236327810 */ /* 0x040fe20007ffe0ff */
[C---:B------:R-:W-:Y:S01]  /*0250*/  VIADD R49, R55.reuse, 0xbb67ae85 ;  /* 0xbb67ae8537317836 */ /* 0x040fe20000000000 */
[C---:B------:R-:W-:Y:S01]  /*0260*/  IADD3 R53, PT, PT, R55.reuse, 0x32370b8f, RZ ;  /* 0x32370b8f37357810 */ /* 0x040fe20007ffe0ff */
[C---:B------:R-:W-:Y:S01]  /*0270*/  VIADD R51, R55.reuse, 0x76cf5d0a ;  /* 0x76cf5d0a37337836 */ /* 0x040fe20000000000 */
[C---:B------:R-:W-:Y:S01]  /*0280*/  IADD3 R7, PT, PT, R54.reuse, 0x1715609d, RZ ;  /* 0x1715609d36077810 */ /* 0x040fe20007ffe0ff */
[C---:B------:R-:W-:Y:S01]  /*0290*/  VIADD R52, R54.reuse, 0xdaa66d2b ;  /* 0xdaa66d2b36347836 */ /* 0x040fe20000000000 */
[C---:B------:R-:W-:Y:S01]  /*02a0*/  IADD3 R5, PT, PT, R55.reuse, 0x646e171e, RZ ;  /* 0x646e171e37057810 */ /* 0x040fe20007ffe0ff */
[C---:B------:R-:W-:Y:S01]  /*02b0*/  VIADD R10, R54.reuse, 0x78dde6e4 ;  /* 0x78dde6e4360a7836 */ /* 0x040fe20000000000 */
[C---:B------:R-:W-:Y:S01]  /*02c0*/  IADD3 R3, PT, PT, R54.reuse, -0xe443238, RZ ;  /* 0xf1bbcdc836037810 */ /* 0x040fe20007ffe0ff */
[C---:B------:R-:W-:Y:S01]  /*02d0*/  VIADD R9, R55.reuse, 0xed9eba14 ;  /* 0xed9eba1437097836 */ /* 0x040fe20000000000 */
[C---:B------:R-:W-:Y:S01]  /*02e0*/  IADD3 R36, PT, PT, R55.reuse, -0x695add53, RZ ;  /* 0x96a522ad37247810 */ /* 0x040fe20007ffe0ff */
[----:B------:R-:W-:Y:S01]  /*02f0*/  VIADD R8, R55, 0xa9066899 ;  /* 0xa906689937087836 */ /* 0x000fe20000000000 */
[----:B------:R-:W-:Y:S01]  /*0300*/  SHF.R.U32.HI R33, RZ, 0x2, R33 ;  /* 0x00000002ff217819 */ /* 0x000fe20000011621 */
[----:B------:R-:W-:-:S02]  /*0310*/  VIADD R6, R54, 0xb54cda56 ;  /* 0xb54cda5636067836 */ /* 0x000fc40000000000 */
[C---:B------:R-:W-:Y:S02]  /*0320*/  VIADD R4, R54.reuse, 0x5384540f ;  /* 0x5384540f36047836 */ /* 0x040fe40000000000 */
[C---:B------:R-:W-:Y:S02]  /*0330*/  VIADD R0, R55.reuse, 0x1fd5c5a3 ;  /* 0x1fd5c5a337007836 */ /* 0x040fe40000000000 */
[----:B------:R-:W-:Y:S02]  /*0340*/  VIADD R2, R55, 0xdb3d7428 ;  /* 0xdb3d742837027836 */ /* 0x000fe40000000000 */
[----:B------:R-:W-:Y:S01]  /*0350*/  VIADD R35, R54, 0x8ff34781 ;  /* 0x8ff3478136237836 */ /* 0x000fe20000000000 */
[----:B------:R-:W-:Y:S06]  /*0360*/  BRA.U !UP0, `(.L_x_2257) ;  /* 0x0000000508447547 */ /* 0x000fec000b800000 */
        /* <DEDUP_REMOVED lines=24> */
[----:B------:R-:W-:Y:S01]  /*04f0*/  @P6 VIADD R11, R11, 0x20 ;  /* 0x000000200b0b6836 */ /* 0x000fe20000000000 */
[----:B------:R-:W-:-:S05]  /*0500*/  ISETP.GE.U32.AND P6, PT, R39, 0x100, PT ;  /* 0x000001002700780c */ /* 0x000fca0003fc6070 */
        /* <DEDUP_REMOVED lines=13> */
[----:B---3--:R-:W-:-:S03]  /*05e0*/  @P1 IMAD.WIDE.U32 R26, R11, 0x10, R26 ;  /* 0x000000100b1a1825 */ /* 0x008fc600078e001a */
[----:B------:R-:W3:Y:S01]  /*05f0*/  @P6 LDC.64 R18, c[0x0][0x3d0] ;  /* 0x0000f400ff126b82 */ /* 0x000ee20000000a00 */
[----:B------:R-:W-:Y:S01]  /*0600*/  @P1 IADD3 R11, PT, PT, R11, 0x20, RZ ;  /* 0x000000200b0b1810 */ /* 0x000fe20007ffe0ff */
[----:B------:R1:W5:Y:S06]  /*0610*/  @P1 LDG.E.128 R184, desc[UR6][R24.64] ;  /* 0x0000000618b81981 */ /* 0x00036c000c1e1d00 */
[----:B------:R-:W1:Y:S01]  /*0620*/  @P6 LDC.64 R42, c[0x0][0x438] ;  /* 0x00010e00ff2a6b82 */ /* 0x000e620000000a00 */
[C---:B------:R-:W-:Y:S01]  /*0630*/  @P2 IMAD.WIDE.U32 R28, R11.reuse, 0x10, R28 ;  /* 0x000000100b1c2825 */ /* 0x040fe200078e001c */
[----:B------:R0:W5:Y:S03]  /*0640*/  @P1 LD.E.128 R72, desc[UR6][R26.64] ;  /* 0x000000061a481980 */ /* 0x000166000c101d00 */
[C---:B------:R-:W-:Y:S01]  /*0650*/  @P2 IMAD.WIDE.U32 R30, R11.reuse, 0x10, R30 ;  /* 0x000000100b1e2825 */ /* 0x040fe200078e001e */
[----:B------:R0:W5:Y:S02]  /*0660*/  @P2 LDG.E.128 R180, desc[UR6][R28.64] ;  /* 0x000000061cb42981 */ /* 0x000164000c1e1d00 */
[----:B------:R-:W1:Y:S01]  /*0670*/  @P5 LDC.64 R44, c[0x0][0x3d0] ;  /* 0x0000f400ff2c5b82 */ /* 0x000e620000000a00 */
[----:B------:R-:W-:Y:S01]  /*0680*/  @P2 VIADD R11, R11, 0x20 ;  /* 0x000000200b0b2836 */ /* 0x000fe20000000000 */
[----:B------:R1:W5:Y:S06]  /*0690*/  @P2 LD.E.128 R68, desc[UR6][R30.64] ;  /* 0x000000061e442980 */ /* 0x00036c000c101d00 */
[----:B------:R-:W1:Y:S01]  /*06a0*/  @P5 LDC.64 R46, c[0x0][0x438] ;  /* 0x00010e00ff2e5b82 */ /* 0x000e620000000a00 */
[----:B0-----:R-:W-:-:S04]  /*06b0*/  @P3 IMAD.WIDE.U32 R12, R11, 0x10, R12 ;  /* 0x000000100b0c3825 */ /* 0x001fc800078e000c */
[C---:B------:R-:W-:Y:S01]  /*06c0*/  @P3 IMAD.WIDE.U32 R40, R11.reuse, 0x10, R40 ;  /* 0x000000100b283825 */ /* 0x040fe200078e0028 */
[----:B------:R0:W5:Y:S03]  /*06d0*/  @P3 LDG.E.128 R176, desc[UR6][R12.64] ;  /* 0x000000060cb03981 */ /* 0x000166000c1e1d00 */
[----:B------:R-:W-:Y:S01]  /*06e0*/  @P3 VIADD R11, R11, 0x20 ;  /* 0x000000200b0b3836 */ /* 0x000fe20000000000 */
[----:B------:R0:W5:Y:S03]  /*06f0*/  @P3 LD.E.128 R64, desc[UR6][R40.64] ;  /* 0x0000000628403980 */ /* 0x000166000c101d00 */
[----:B----4-:R-:W-:-:S04]  /*0700*/  @P4 IMAD.WIDE.U32 R14, R11, 0x10, R14 ;  /* 0x000000100b0e4825 */ /* 0x010fc800078e000e */
[C---:B--2---:R-:W-:Y:S01]  /*0710*/  @P4 IMAD.WIDE.U32 R16, R11.reuse, 0x10, R16 ;  /* 0x000000100b104825 */ /* 0x044fe200078e0010 */
[----:B------:R-:W-:Y:S01]  /*0720*/  @P4 IADD3 R11, PT, PT, R11, 0x20, RZ ;  /* 0x000000200b0b4810 */ /* 0x000fe20007ffe0ff */
[----:B------:R0:W5:Y:S04]  /*0730*/  @P4 LDG.E.128 R172, desc[UR6][R14.64] ;  /* 0x000000060eac4981 */ /* 0x000168000c1e1d00 */
[C---:B---3--:R-:W-:Y:S01]  /*0740*/  @P6 IMAD.WIDE.U32 R18, R11.reuse, 0x10, R18 ;  /* 0x000000100b126825 */ /* 0x048fe200078e0012 */
[----:B------:R0:W5:Y:S03]  /*0750*/  @P4 LD.E.128 R60, desc[UR6][R16.64] ;  /* 0x00000006103c4980 */ /* 0x000166000c101d00 */
[C---:B-1----:R-:W-:Y:S01]  /*0760*/  @P6 IMAD.WIDE.U32 R42, R11.reuse, 0x10, R42 ;  /* 0x000000100b2a6825 */ /* 0x042fe200078e002a */
[----:B------:R0:W5:Y:S03]  /*0770*/  @P6 LDG.E.128 R168, desc[UR6][R18.64] ;  /* 0x0000000612a86981 */ /* 0x000166000c1e1d00 */
[----:B------:R-:W-:Y:S01]  /*0780*/  @P6 VIADD R11, R11, 0x20 ;  /* 0x000000200b0b6836 */ /* 0x000fe20000000000 */
[----:B------:R0:W5:Y:S03]  /*0790*/  @P6 LD.E.128 R140, desc[UR6][R42.64] ;  /* 0x000000062a8c6980 */ /* 0x000166000c101d00 */
[----:B------:R-:W-:-:S04]  /*07a0*/  @P5 IMAD.WIDE.U32 R44, R11, 0x10, R44 ;  /* 0x000000100b2c5825 */ /* 0x000fc800078e002c */
        /* <DEDUP_REMOVED lines=13> */
.L_x_2257:
        /* <DEDUP_REMOVED lines=9> */
[----:B------:R-:W2:Y:S01]  /*0910*/  @P5 LDC.64 R16, c[0x0][0x3d0] ;  /* 0x0000f400ff105b82 */ /* 0x000ea20000000a00 */
[----:B------:R-:W-:-:S07]  /*0920*/  @P1 MOV R87, RZ ;  /* 0x000000ff00571202 */ /* 0x000fce0000000f00 */
[----:B------:R-:W3:Y:S01]  /*0930*/  @P0 LDC.64 R18, c[0x0][0x3d0] ;  /* 0x0000f400ff120b82 */ /* 0x000ee20000000a00 */
[C---:B0-----:R-:W-:Y:S01]  /*0940*/  @P1 IMAD.WIDE.U32 R12, R11.reuse, 0x10, R12 ;  /* 0x000000100b0c1825 */ /* 0x041fe200078e000c */
[----:B------:R-:W-:-:S04]  /*0950*/  @P1 LOP3.LUT R11, R11, 0x20, RZ, 0xfc, !PT ;  /* 0x000000200b0b1812 */ /* 0x000fc800078efcff */
[----:B------:R0:W5:Y:S02]  /*0960*/  @P1 LDG.E.128 R196, desc[UR6][R12.64] ;  /* 0x000000060cc41981 */ /* 0x000164000c1e1d00 */
[----:B------:R-:W4:Y:S01]  /*0970*/  @P4 LDC.64 R20, c[0x0][0x3d0] ;  /* 0x0000f400ff144b82 */ /* 0x000f220000000a00 */
[----:B-1----:R-:W-:Y:S01]  /*0980*/  @P6 IMAD.WIDE.U32 R14, R11, 0x10, R14 ;  /* 0x000000100b0e6825 */ /* 0x002fe200078e000e */
[----:B------:R-:W-:-:S03]  /*0990*/  ISETP.GE.U32.AND P1, PT, R39, 0x100, PT ;  /* 0x000001002700780c */ /* 0x000fc60003f26070 */
[----:B------:R-:W-:Y:S01]  /*09a0*/  @P6 VIADD R11, R11, 0x20 ;  /* 0x000000200b0b6836 */ /* 0x000fe20000000000 */
[----:B------:R1:W5:Y:S02]  /*09b0*/  @P6 LDG.E.128 R192, desc[UR6][R14.64] ;  /* 0x000000060ec06981 */ /* 0x000364000c1e1d00 */
[----:B------:R-:W1:Y:S01]  /*09c0*/  @P3 LDC.64 R22, c[0x0][0x3d0] ;  /* 0x0000f400ff163b82 */ /* 0x000e620000000a00 */
[----:B------:R-:W-:Y:S01]  /*09d0*/  @P6 IMAD.MOV.U32 R83, RZ, RZ, RZ ;  /* 0x000000ffff536224 */ /* 0x000fe200078e00ff */
[----:B------:R-:W-:Y:S01]  /*09e0*/  ISETP.GE.U32.AND P6, PT, R39, 0x120, PT ;  /* 0x000001202700780c */ /* 0x000fe20003fc6070 */
[C---:B--2---:R-:W-:Y:S01]  /*09f0*/  @P5 IMAD.WIDE.U32 R16, R11.reuse, 0x10, R16 ;  /* 0x000000100b105825 */ /* 0x044fe200078e0010 */
[----:B------:R-:W-:-:S04]  /*0a00*/  @P5 IADD3 R11, PT, PT, R11, 0x20, RZ ;  /* 0x000000200b0b5810 */ /* 0x000fc80007ffe0ff */
[----:B------:R-:W2:Y:S01]  /*0a10*/  @P2 LDC.64 R24, c[0x0][0x3d0] ;  /* 0x0000f400ff182b82 */ /* 0x000ea20000000a00 */
[C---:B---3--:R-:W-:Y:S01]  /*0a20*/  @P0 IMAD.WIDE.U32 R18, R11.reuse, 0x10, R18 ;  /* 0x000000100b120825 */ /* 0x048fe200078e0012 */
[----:B------:R3:W5:Y:S06]  /*0a30*/  @P5 LDG.E.128 R188, desc[UR6][R16.64] ;  /* 0x0000000610bc5981 */ /* 0x00076c000c1e1d00 */
[----:B0-----:R-:W0:Y:S01]  /*0a40*/  @P1 LDC.64 R12, c[0x0][0x3d0] ;  /* 0x0000f400ff0c1b82 */ /* 0x001e220000000a00 */
[----:B------:R-:W-:Y:S01]  /*0a50*/  @P0 VIADD R11, R11, 0x20 ;  /* 0x000000200b0b0836 */ /* 0x000fe20000000000 */
[----:B------:R3:W5:Y:S03]  /*0a60*/  @P0 LDG.E.128 R184, desc[UR6][R18.64] ;  /* 0x0000000612b80981 */ /* 0x000766000c1e1d00 */
[----:B----4-:R-:W-:-:S03]  /*0a70*/  @P4 IMAD.WIDE.U32 R20, R11, 0x10, R20 ;  /* 0x000000100b144825 */ /* 0x010fc600078e0014 */
[----:B------:R-:W4:Y:S01]  /*0a80*/  @P6 LDC.64 R26, c[0x0][0x3d0] ;  /* 0x0000f400ff1a6b82 */ /* 0x000f220000000a00 */
[----:B------:R-:W-:Y:S01]  /*0a90*/  @P4 VIADD R11, R11, 0x20 ;  /* 0x000000200b0b4836 */ /* 0x000fe20000000000 */
[----:B------:R3:W5:Y:S03]  /*0aa0*/  @P4 LDG.E.128 R180, desc[UR6][R20.64] ;  /* 0x0000000614b44981 */ /* 0x000766000c1e1d00 */
[C---:B-1----:R-:W-:Y:S01]  /*0ab0*/  @P3 IMAD.WIDE.U32 R22, R11.reuse, 0x10, R22 ;  /* 0x000000100b163825 */ /* 0x042fe200078e0016 */
[----:B------:R-:W-:-:S04]  /*0ac0*/  @P3 IADD3 R11, PT, PT, R11, 0x20, RZ ;  /* 0x000000200b0b3810 */ /* 0x000fc80007ffe0ff */
[----:B------:R3:W5:Y:S01]  /*0ad0*/  @P3 LDG.E.128 R176, desc[UR6][R22.64] ;  /* 0x0000000616b03981 */ /* 0x000762000c1e1d00 */
[----:B--2---:R-:W-:-:S04]  /*0ae0*/  @P2 IMAD.WIDE.U32 R24, R11, 0x10, R24 ;  /* 0x000000100b182825 */ /* 0x004fc800078e0018 */
[----:B------:R-:W-:Y:S01]  /*0af0*/  @P2 VIADD R11, R11, 0x20 ;  /* 0x000000200b0b2836 */ /* 0x000fe20000000000 */
[----:B------:R3:W5:Y:S03]  /*0b00*/  @P2 LDG.E.128 R172, desc[UR6][R24.64] ;  /* 0x0000000618ac2981 */ /* 0x000766000c1e1d00 */
[----:B0-----:R-:W-:-:S04]  /*0b10*/  @P1 IMAD.WIDE.U32 R12, R11, 0x10, R12 ;  /* 0x000000100b0c1825 */ /* 0x001fc800078e000c */
[----:B------:R-:W-:Y:S01]  /*0b20*/  @P1 VIADD R11, R11, 0x20 ;  /* 0x000000200b0b1836 */ /* 0x000fe20000000000 */
[----:B------:R3:W5:Y:S03]  /*0b30*/  @P1 LDG.E.128 R168, desc[UR6][R12.64] ;  /* 0x000000060ca81981 */ /* 0x000766000c1e1d00 */
[----:B----4-:R-:W-:-:S05]  /*0b40*/  @P6 IMAD.WIDE.U32 R26, R11, 0x10, R26 ;  /* 0x000000100b1a6825 */ /* 0x010fca00078e001a */
[----:B------:R3:W5:Y:S01]  /*0b50*/  @P6 LDG.E.128 R164, desc[UR6][R26.64] ;  /* 0x000000061aa46981 */ /* 0x000762000c1e1d00 */
[----:B------:R-:W-:Y:S02]  /*0b60*/  @P5 MOV R79, RZ ;  /* 0x000000ff004f5202 */ /* 0x000fe40000000f00 */
[----:B------:R-:W-:Y:S01]  /*0b70*/  ISETP.GE.U32.AND P5, PT, R39, 0x140, PT ;  /* 0x000001402700780c */ /* 0x000fe20003fa6070 */
[----:B------:R-:W-:Y:S02]  /*0b80*/  HFMA2 R62, -RZ, RZ, 0, 0 ;  /* 0x00000000ff3e7431 */ /* 0x000fe400000001ff */
[----:B------:R-:W-:Y:S02]  /*0b90*/  HFMA2 R86, -RZ, RZ, 0, 0 ;  /* 0x00000000ff567431 */ /* 0x000fe400000001ff */
[----:B------:R-:W-:Y:S01]  /*0ba0*/  IMAD.MOV.U32 R150, RZ, RZ, RZ ;  /* 0x000000ffff967224 */ /* 0x000fe200078e00ff */
[----:B------:R-:W-:Y:S01]  /*0bb0*/  CS2R R148, SRZ ;  /* 0x0000000000947805 */ /* 0x000fe2000001ff00 */
[----:B------:R-:W-:Y:S01]  /*0bc0*/  IMAD.MOV.U32 R142, RZ, RZ, RZ ;  /* 0x000000ffff8e7224 */ /* 0x000fe200078e00ff */
[----:B------:R-:W-:-:S02]  /*0bd0*/  CS2R R140, SRZ ;  /* 0x00000000008c7805 */ /* 0x000fc4000001ff00 */
        /* <DEDUP_REMOVED lines=11> */
[----:B------:R-:W-:Y:S01]  /*0c90*/  CS2R R84, SRZ ;  /* 0x0000000000547805 */ /* 0x000fe2000001ff00 */
[----:B------:R-:W-:Y:S01]  /*0ca0*/  @P0 IMAD.MOV.U32 R75, RZ, RZ, RZ ;  /* 0x000000ffff4b0224 */ /* 0x000fe200078e00ff */
[----:B------:R-:W-:Y:S01]  /*0cb0*/  @P3 MOV R67, RZ ;  /* 0x000000ff00433202 */ /* 0x000fe20000000f00 */
[----:B------:R-:W-:Y:S01]  /*0cc0*/  @P4 IMAD.MOV.U32 R71, RZ, RZ, RZ ;  /* 0x000000ffff474224 */ /* 0x000fe200078e00ff */
[----:B------:R-:W-:Y:S01]  /*0cd0*/  @P6 MOV R151, RZ ;  /* 0x000000ff00976202 */ /* 0x000fe20000000f00 */
[----:B------:R-:W-:Y:S02]  /*0ce0*/  @P2 IMAD.MOV.U32 R63, RZ, RZ, RZ ;  /* 0x000000ffff3f2224 */ /* 0x000fe400078e00ff */
[----:B------:R-:W-:Y:S02]  /*0cf0*/  @P1 IMAD.MOV.U32 R143, RZ, RZ, RZ ;  /* 0x000000ffff8f1224 */ /* 0x000fe400078e00ff */
[----:B------:R-:W-:Y:S01]  /*0d00*/  @P6 VIADD R11, R11, 0x20 ;  /* 0x000000200b0b6836 */ /* 0x000fe20000000000 */
        /* <DEDUP_REMOVED lines=23> */
[----:B------:R-:W-:-:S07]  /*0e80*/  CS2R R84, SRZ ;  /* 0x0000000000547805 */ /* 0x000fce000001ff00 */
.L_x_2258:
[----:B------:R-:W-:Y:S05]  /*0e90*/  BSYNC.RECONVERGENT B0 ;  /* 0x0000000000007941 */ /* 0x000fea0003800200 */
.L_x_2256:
[----:B------:R-:W0:Y:S02]  /*0ea0*/  LDCU UR4, c[0x0][0x384] ;  /* 0x00007080ff0477ac */ /* 0x000e240008000800 */
[----:B0-----:R-:W-:-:S13]  /*0eb0*/  ISETP.GE.AND P0, PT, R38, UR4, PT ;  /* 0x0000000426007c0c */ /* 0x001fda000bf06270 */
[----:B------:R-:W-:Y:S05]  /*0ec0*/  @P0 EXIT ;  /* 0x000000000000094d */ /* 0x000fea0003800000 */
[----:B------:R-:W-:Y:S01]  /*0ed0*/  IMAD.HI.U32 R13, R37, -0x2daee0ad, RZ ;  /* 0xd2511f53250d7827 */ /* 0x000fe200078e00ff */
[----:B-----5:R-:W-:Y:S01]  /*0ee0*/  PRMT R40, R159, 0x7632, R40 ;  /* 0x000076329f287816 */ /* 0x020fe20000000028 */
[----:B------:R-:W0:Y:S01]  /*0ef0*/  LDCU UR8, c[0x0][0x404] ;  /* 0x00008080ff0877ac */ /* 0x000e220008000800 */
[----:B------:R-:W-:Y:S01]  /*0f00*/  PRMT R31, R163, 0x7632, R31 ;  /* 0x00007632a31f7816 */ /* 0x000fe2000000001f */
[----:B------:R-:W-:Y:S01]  /*0f10*/  IMAD.HI.U32 R11, R32, -0x326172a9, RZ ;  /* 0xcd9e8d57200b7827 */ /* 0x000fe200078e00ff */
[----:B------:R-:W-:Y:S01]  /*0f20*/  LOP3.LUT R13, R13, R55, RZ, 0x3c, !PT ;  /* 0x000000370d0d7212 */ /* 0x000fe200078e3cff */
[----:B------:R-:W-:Y:S01]  /*0f30*/  STL.S16 [R1+0x74], R40 ;  /* 0x0000742801007387 */ /* 0x000fe20000100600 */
[----:B------:R-:W-:Y:S01]  /*0f40*/  PRMT R30, R158, 0x7632, R30 ;  /* 0x000076329e1e7816 */ /* 0x000fe2000000001e */
[----:B------:R-:W-:Y:S01]  /*0f50*/  IMAD R15, R32, -0x326172a9, RZ ;  /* 0xcd9e8d57200f7824 */ /* 0x000fe200078e02ff */
[----:B------:R-:W-:Y:S01]  /*0f60*/  LOP3.LUT R11, R33, R11, R54, 0x96, !PT ;  /* 0x0000000b210b7212 */ /* 0x000fe200078e9636 */
[----:B------:R-:W-:Y:S01]  /*0f70*/  IMAD.HI.U32 R12, R13, -0x326172a9, RZ ;  /* 0xcd9e8d570d0c7827 */ /* 0x000fe200078e00ff */
[----:B------:R-:W-:Y:S01]  /*0f80*/  PRMT R29, R162, 0x7632, R29 ;  /* 0x00007632a21d7816 */ /* 0x000fe2000000001d */
[----:B------:R1:W-:Y:S01]  /*0f90*/  STL.S16 [R1+0x70], R31 ;  /* 0x0000701f01007387 */ /* 0x0003e20000100600 */
        /* <DEDUP_REMOVED lines=9> */
[----:B------:R-:W-:Y:S01]  /*1030*/  IMAD R18, R11, -0x2daee0ad, RZ ;  /* 0xd2511f530b127824 */ /* 0x000fe200078e02ff */
[----:B------:R-:W-:Y:S01]  /*1040*/  PRMT R25, R160, 0x7632, R25 ;  /* 0x00007632a0197816 */ /* 0x000fe20000000019 */
[----:B------:R-:W-:Y:S01]  /*1050*/  IMAD.HI.U32 R13, R12, -0x2daee0ad, RZ ;  /* 0xd2511f530c0d7827 */ /* 0x000fe200078e00ff */
[----:B------:R3:W-:Y:S01]  /*1060*/  STL.S16 [R1+0x68], R29 ;  /* 0x0000681d01007387 */ /* 0x0007e20000100600 */
[----:B------:R-:W-:Y:S01]  /*1070*/  PRMT R24, R151, 0x7632, R24 ;  /* 0x0000763297187816 */ /* 0x000fe20000000018 */
[----:B------:R-:W4:Y:S01]  /*1080*/  LDCU.U8 UR9, c[0x0][0x410] ;  /* 0x00008200ff0977ac */ /* 0x000f220008000000 */
[----:B------:R-:W-:Y:S01]  /*1090*/  IMAD.HI.U32 R11, R14, -0x326172a9, RZ ;  /* 0xcd9e8d570e0b7827 */ /* 0x000fe200078e00ff */
[----:B------:R-:W-:Y:S01]  /*10a0*/  LOP3.LUT R13, R51, R18, R13, 0x96, !PT ;  /* 0x00000012330d7212 */ /* 0x000fe200078e960d */
[----:B------:R3:W-:Y:S01]  /*10b0*/  STL.S16 [R1+0x64], R28 ;  /* 0x0000641c01007387 */ /* 0x0007e20000100600 */
[----:B------:R-:W-:Y:S01]  /*10c0*/  PRMT R23, R167, 0x7632, R23 ;  /* 0x00007632a7177816 */ /* 0x000fe20000000017 */
[----:B------:R-:W-:Y:S01]  /*10d0*/  IMAD R17, R12, -0x2daee0ad, RZ ;  /* 0xd2511f530c117824 */ /* 0x000fe200078e02ff */
[----:B------:R-:W-:Y:S01]  /*10e0*/  LOP3.LUT R11, R50, R16, R11, 0x96, !PT ;  /* 0x00000010320b7212 */ /* 0x000fe200078e960b */
[----:B------:R-:W-:Y:S01]  /*10f0*/  IMAD R15, R14, -0x326172a9, RZ ;  /* 0xcd9e8d570e0f7824 */ /* 0x000fe200078e02ff */
[----:B------:R3:W-:Y:S01]  /*1100*/  STL.S16 [R1+0x60], R27 ;  /* 0x0000601b01007387 */ /* 0x0007e20000100600 */
[----:B------:R-:W-:Y:S01]  /*1110*/  IMAD.HI.U32 R12, R13, -0x326172a9, RZ ;  /* 0xcd9e8d570d0c7827 */ /* 0x000fe200078e00ff */
[----:B------:R-:W-:Y:S01]  /*1120*/  PRMT R22, R150, 0x7632, R22 ;  /* 0x0000763296167816 */ /* 0x000fe20000000016 */
[----:B------:R-:W0:Y:S01]  /*1130*/  LDCU UR12, c[0x0][0x448] ;  /* 0x00008900ff0c77ac */ /* 0x000e220008000800 */
[----:B------:R3:W-:Y:S01]  /*1140*/  STL.S16 [R1+0x5c], R26 ;  /* 0x00005c1a01007387 */ /* 0x0007e20000100600 */
[C---:B------:R-:W-:Y:S01]  /*1150*/  IMAD.HI.U32 R14, R11.reuse, -0x2daee0ad, RZ ;  /* 0xd2511f530b0e7827 */ /* 0x040fe200078e00ff */
[----:B------:R-:W-:Y:S01]  /*1160*/  LOP3.LUT R12, R52, R15, R12, 0x96, !PT ;  /* 0x0000000f340c7212 */ /* 0x000fe200078e960c */
[----:B------:R-:W0:Y:S01]  /*1170*/  LDCU.64 UR10, c[0x0][0x408] ;  /* 0x00008100ff0a77ac */ /* 0x000e220008000a00 */
[----:B------:R-:W-:Y:S01]  /*1180*/  PRMT R21, R166, 0x7632, R21 ;  /* 0x00007632a6157816 */ /* 0x000fe20000000015 */
[----:B------:R-:W-:Y:S01]  /*1190*/  IMAD R15, R11, -0x2daee0ad, RZ ;  /* 0xd2511f530b0f7824 */ /* 0x000fe200078e02ff */
[----:B------:R-:W-:Y:S01]  /*11a0*/  LOP3.LUT R14, R53, R17, R14, 0x96, !PT ;  /* 0x00000011350e7212 */ /* 0x000fe200078e960e */
[----:B------:R-:W-:Y:S01]  /*11b0*/  IMAD.HI.U32 R16, R12, -0x2daee0ad, RZ ;  /* 0xd2511f530c107827 */ /* 0x000fe200078e00ff */
[----:B------:R3:W-:Y:S01]  /*11c0*/  STL.S16 [R1+0x58], R25 ;  /* 0x0000581901007387 */ /* 0x0007e20000100600 */
[----:B------:R-:W-:Y:S01]  /*11d0*/  PRMT R20, R149, 0x7632, R20 ;  /* 0x0000763295147816 */ /* 0x000fe20000000014 */
[----:B------:R-:W0:Y:S01]  /*11e0*/  LDCU.64 UR4, c[0x0][0x3a0] ;  /* 0x00007400ff0477ac */ /* 0x000e220008000a00 */
[----:B------:R-:W-:Y:S01]  /*11f0*/  IMAD R13, R13, -0x326172a9, RZ ;  /* 0xcd9e8d570d0d7824 */ /* 0x000fe200078e02ff */
[----:B------:R-:W-:Y:S01]  /*1200*/  LOP3.LUT R9, R9, R15, R16, 0x96, !PT ;  /* 0x0000000f09097212 */ /* 0x000fe200078e9610 */
[----:B------:R-:W-:Y:S01]  /*1210*/  IMAD.HI.U32 R11, R14, -0x326172a9, RZ ;  /* 0xcd9e8d570e0b7827 */ /* 0x000fe200078e00ff */
[----:B------:R3:W-:Y:S01]  /*1220*/  STL.S16 [R1+0x54], R24 ;  /* 0x0000541801007387 */ /* 0x0007e20000100600 */
[----:B------:R-:W-:-:S02]  /*1230*/  PRMT R19, R165, 0x7632, R19 ;  /* 0x00007632a5137816 */ /* 0x000fc40000000013 */
[----:B------:R-:W-:Y:S01]  /*1240*/  IMAD R14, R14, -0x326172a9, RZ ;  /* 0xcd9e8d570e0e7824 */ /* 0x000fe200078e02ff */
[----:B------:R-:W-:Y:S01]  /*1250*/  LOP3.LUT R10, R10, R13, R11, 0x96, !PT ;  /* 0x0000000d0a0a7212 */ /* 0x000fe200078e960b */
[----:B------:R-:W-:Y:S01]  /*1260*/  IMAD R13, R12, -0x2daee0ad, RZ ;  /* 0xd2511f530c0d7824 */ /* 0x000fe200078e02ff */
[----:B------:R3:W-:Y:S01]  /*1270*/  STL.S16 [R1+0x50], R23 ;  /* 0x0000501701007387 */ /* 0x0007e20000100600 */
[----:B------:R-:W-:Y:S01]  /*1280*/  IMAD.HI.U32 R12, R9, -0x326172a9, RZ ;  /* 0xcd9e8d57090c7827 */ /* 0x000fe200078e00ff */
[----:B------:R-:W-:Y:S02]  /*1290*/  PRMT R18, R148, 0x7632, R18 ;  /* 0x0000763294127816 */ /* 0x000fe40000000012 */
[----:B------:R3:W-:Y:S01]  /*12a0*/  STL.S16 [R1+0x4c], R22 ;  /* 0x00004c1601007387 */ /* 0x0007e20000100600 */
[----:B------:R-:W-:Y:S01]  /*12b0*/  IMAD.HI.U32 R11, R10, -0x2daee0ad, RZ ;  /* 0xd2511f530a0b7827 */ /* 0x000fe200078e00ff */
[----:B------:R-:W-:Y:S02]  /*12c0*/  LOP3.LUT R7, R7, R14, R12, 0x96, !PT ;  /* 0x0000000e07077212 */ /* 0x000fe400078e960c */
[----:B------:R-:W-:Y:S01]  /*12d0*/  PRMT R17, R164, 0x7632, R17 ;  /* 0x00007632a4117816 */ /* 0x000fe20000000011 */
[----:B------:R-:W-:Y:S01]  /*12e0*/  IMAD R12, R10, -0x2daee0ad, RZ ;  /* 0xd2511f530a0c7824 */ /* 0x000fe200078e02ff */
[----:B------:R-:W-:Y:S01]  /*12f0*/  LOP3.LUT R8, R8, R13, R11, 0x96, !PT ;  /* 0x0000000d08087212 */ /* 0x000fe200078e960b */
[----:B------:R-:W-:Y:S01]  /*1300*/  IMAD R11, R9, -0x326172a9, RZ ;  /* 0xcd9e8d57090b7824 */ /* 0x000fe200078e02ff */
[----:B------:R3:W-:Y:S01]  /*1310*/  STL.S16 [R1+0x48], R21 ;  /* 0x0000481501007387 */ /* 0x0007e20000100600 */
[----:B------:R-:W-:Y:S01]  /*1320*/  IMAD.HI.U32 R10, R7, -0x2daee0ad, RZ ;  /* 0xd2511f53070a7827 */ /* 0x000fe200078e00ff */
[----:B------:R-:W-:-:S02]  /*1330*/  PRMT R16, R143, 0x7632, R16 ;  /* 0x000076328f107816 */ /* 0x000fc40000000010 */
        /* <DEDUP_REMOVED lines=16> */
[----:B------:R-:W-:Y:S01]  /*1440*/  IMAD.HI.U32 R7, R4, -0x2daee0ad, RZ ;  /* 0xd2511f5304077827 */ /* 0x000fe200078e00ff */
[----:B------:R3:W-:Y:S01]  /*1450*/  STL.S16 [R1+0x38], R17 ;  /* 0x0000381101007387 */ /* 0x0007e20000100600 */
[----:B------:R-:W-:Y:S02]  /*1460*/  PRMT R12, R141, 0x7632, R12 ;  /* 0x000076328d0c7816 */ /* 0x000fe4000000000c */
        /* <DEDUP_REMOVED lines=13> */
[----:B------:R-:W-:Y:S02]  /*1540*/  PRMT R9, R168, 0x7632, R9 ;  /* 0x00007632a8097816 */ /* 0x000fe40000000009 */
[----:B------:R3:W-:Y:S01]  /*1550*/  STL.S16 [R1+0x28], R13 ;  /* 0x0000280d01007387 */ /* 0x0007e20000100600 */
[----:B------:R-:W-:Y:S01]  /*1560*/  PRMT R8, R63, 0x7632, R8 ;  /* 0x000076323f087816 */ /* 0x000fe20000000008 */
[----:B-1----:R-:W-:Y:S01]  /*1570*/  IMAD.MOV.U32 R31, RZ, RZ, RZ ;  /* 0x000000ffff1f7224 */ /* 0x002fe200078e00ff */
[----:B------:R-:W-:Y:S01]  /*1580*/  LOP3.LUT R35, R35, R6, R0, 0x96, !PT ;  /* 0x0000000623237212 */ /* 0x000fe200078e9600 */
[----:B------:R3:W-:Y:S01]  /*1590*/  STL.S16 [R1+0x24], R12 ;  /* 0x0000240c01007387 */ /* 0x0007e20000100600 */
[----:B------:R-:W-:Y:S01]  /*15a0*/  PRMT R7, R175, 0x7632, R7 ;  /* 0x00007632af077816 */ /* 0x000fe20000000007 */
[----:B--2---:R-:W-:Y:S01]  /*15b0*/  IMAD R30, R2, -0x326172a9, RZ ;  /* 0xcd9e8d57021e7824 */ /* 0x004fe200078e02ff */
[--C-:B------:R-:W-:Y:S01]  /*15c0*/  LOP3.LUT R36, R36, R4, R5.reuse, 0x96, !PT ;  /* 0x0000000424247212 */ /* 0x100fe200078e9605 */
        /* <DEDUP_REMOVED lines=8> */
[----:B------:R-:W-:Y:S02]  /*1650*/  LOP3.LUT R34, R34, 0x3, RZ, 0xc0, !PT ;  /* 0x0000000322227812 */ /* 0x000fe400078ec0ff */
        /* <DEDUP_REMOVED lines=16> */
[----:B------:R3:W-:Y:S01]  /*1760*/  STL.S16 [R1], R0 ;  /* 0x0000000001007387 */ /* 0x0007e20000100600 */
        /* <DEDUP_REMOVED lines=38> */
[----:B0--34-:R-:W-:-:S07]  /*19d0*/  PRMT R201, R196, 0x7632, R201 ;  /* 0x00007632c4c97816 */ /* 0x019fce00000000c9 */
.L_x_3478:
[----:B------:R-:W0:Y:S08]  /*19e0*/  LDC.64 R88, c[0x0][0x3f0] ;  /* 0x0000fc00ff587b82 */ /* 0x000e300000000a00 */
[----:B------:R-:W1:Y:S01]  /*19f0*/  LDC R91, c[0x0][0x388] ;  /* 0x0000e200ff5b7b82 */ /* 0x000e620000000800 */
[----:B0-----:R-:W-:-:S05]  /*1a00*/  IMAD.WIDE R88, R38, 0x4, R88 ;  /* 0x0000000426587825 */ /* 0x001fca00078e0258 */
[----:B------:R0:W2:Y:S02]  /*1a10*/  LDG.E R145, desc[UR6][R88.64] ;  /* 0x0000000658917981 */ /* 0x0000a4000c1e1900 */
[----:B0-----:R-:W0:Y:S01]  /*1a20*/  LDC.64 R88, c[0x0][0x3f8] ;  /* 0x0000fe00ff587b82 */ /* 0x001e220000000a00 */
[----:B------:R-:W3:Y:S01]  /*1a30*/  S2R R90, SR_TID.X ;  /* 0x00000000005a7919 */ /* 0x000ee20000002100 */
[C---:B-1----:R-:W-:Y:S01]  /*1a40*/  IMAD R144, R38.reuse, R91, RZ ;  /* 0x0000005b26907224 */ /* 0x042fe200078e02ff */
[----:B------:R-:W-:Y:S01]  /*1a50*/  ISETP.GE.U32.AND P5, PT, R39, 0x20, PT ;  /* 0x000000202700780c */ /* 0x000fe20003fa6070 */
[----:B0-----:R-:W-:-:S05]  /*1a60*/  IMAD.WIDE R88, R38, 0x4, R88 ;  /* 0x0000000426587825 */ /* 0x001fca00078e0258 */
[----:B------:R0:W5:Y:S01]  /*1a70*/  LDG.E R200, desc[UR6][R88.64] ;  /* 0x0000000658c87981 */ /* 0x000162000c1e1900 */
[----:B------:R-:W-:Y:S01]  /*1a80*/  BSSY.RECONVERGENT B0, `(.L_x_2259) ;  /* 0x0000703000007945 */ /* 0x000fe20003800200 */
[----:B------:R-:W-:Y:S01]  /*1a90*/  IMAD.MOV.U32 R139, RZ, RZ, RZ ;  /* 0x000000ffff8b7224 */ /* 0x000fe200078e00ff */
[----:B---3--:R-:W-:Y:S02]  /*1aa0*/  LOP3.LUT R90, R90, 0x1f, RZ, 0xc0, !PT ;  /* 0x0000001f5a5a7812 */ /* 0x008fe400078ec0ff */
[----:B0-----:R-:W-:-:S04]  /*1ab0*/  SHF.R.S32.HI R89, RZ, 0x1f, R144 ;  /* 0x0000001fff597819 */ /* 0x001fc80000011490 */
[----:B------:R-:W-:-:S04]  /*1ac0*/  LEA.HI R144, R89, R144, RZ, 0x3 ;  /* 0x0000009059907211 */ /* 0x000fc800078f18ff */
[----:B------:R-:W-:Y:S02]  /*1ad0*/  LEA.HI.SX32 R144, R144, R90, 0x1d ;  /* 0x0000005a90907211 */ /* 0x000fe400078feaff */
[----:B--2---:R-:W-:-:S13]  /*1ae0*/  ISETP.GE.AND P0, PT, R145, 0x1, PT ;  /* 0x000000019100780c */ /* 0x004fda0003f06270 */
[----:B------:R-:W-:-:S05]  /*1af0*/  @P0 IADD3 R88, PT, PT, R145, -0x1, RZ ;  /* 0xffffffff91580810 */ /* 0x000fca0007ffe0ff */
[----:B------:R-:W-:-:S05]  /*1b00*/  @P0 IMAD R88, R88, R91, RZ ;  /* 0x0000005b58580224 */ /* 0x000fca00078e02ff */
[----:B------:R-:W-:-:S04]  /*1b10*/  @P0 SHF.R.S32.HI R89, RZ, 0x1f, R88 ;  /* 0x0000001fff590819 */ /* 0x000fc80000011458 */
[----:B------:R-:W-:-:S04]  /*1b20*/  @P0 LEA.HI R89, R89, R88, RZ, 0x3 ;  /* 0x0000005859590211 */ /* 0x000fc800078f18ff */
[----:B------:R-:W-:Y:S01]  /*1b30*/  @P0 LEA.HI.SX32 R139, R89, R90, 0x1d ;  /* 0x0000005a598b0211 */ /* 0x000fe200078feaff */
[----:B------:R-:W-:Y:S06]  /*1b40*/  @!P5 BRA `(.L_x_2260) ;  /* 0x0000006c00d8d947 */ /* 0x000fec0003800000 */
[----:B------:R-:W-:Y:S04]  /*1b50*/  BSSY.RECONVERGENT B1, `(.L_x_2261) ;  /* 0x0000005000017945 */ /* 0x000fe80003800200 */
[----:B------:R-:W-:Y:S05]  /*1b60*/  @!P0 BRA `(.L_x_2262) ;  /* 0x00000000000c8947 */ /* 0x000fea0003800000 */
[----:B------:R-:W0:Y:S02]  /*1b70*/  LDC.64 R40, c[0x0][0x390] ;  /* 0x0000e400ff287b82 */ /* 0x000e240000000a00 */
[----:B0-----:R-:W-:-:S05]  /*1b80*/  IMAD.WIDE.U32 R40, R139, 0x10, R40 ;  /* 0x000000108b287825 */ /* 0x001fca00078e0028 */
[----:B------:R0:W5:Y:S02]  /*1b90*/  LDG.E.128 R56, desc[UR6][R40.64] ;  /* 0x0000000628387981 */ /* 0x000164000c1e1d00 */
.L_x_2262:
[----:B------:R-:W-:Y:S05]  /*1ba0*/  BSYNC.RECONVERGENT B1 ;  /* 0x0000000000017941 */ /* 0x000fea0003800200 */
.L_x_2261:
[----:B------:R-:W-:-:S04]  /*1bb0*/  UISETP.NE.U32.AND UP0, UPT, UR4, URZ, UPT ;  /* 0x000000ff0400728c */ /* 0x000fc8000bf05070 */
[----:B------:R-:W-:-:S09]  /*1bc0*/  UISETP.NE.AND.EX UP0, UPT, UR5, URZ, UPT, UP0 ;  /* 0x000000ff0500728c */ /* 0x000fd2000bf05300 */
[----:B------:R-:W-:Y:S05]  /*1bd0*/  BRA.U !UP0, `(.L_x_2263) ;  /* 0x0000003908107547 */ /* 0x000fea000b800000 */
[----:B0-----:R-:W0:Y:S02]  /*1be0*/  LDC.64 R40, c[0x0][0x3a0] ;  /* 0x0000e800ff287b82 */ /* 0x001e240000000a00 */
[----:B0-----:R-:W-:-:S05]  /*1bf0*/  IMAD.WIDE.U32 R40, R144, 0x10, R40 ;  /* 0x0000001090287825 */ /* 0x001fca00078e0028 */
[----:B------:R0:W2:Y:S01]  /*1c00*/  LDG.E.128 R88, desc[UR6][R40.64] ;  /* 0x0000000628587981 */ /* 0x0000a2000c1e1d00 */
[----:B------:R-:W-:Y:S01]  /*1c10*/  ISETP.GT.AND P1, PT, R145, RZ, PT ;  /* 0x000000ff9100720c */ /* 0x000fe20003f24270 */
[----:B------:R-:W-:-:S12]  /*1c20*/  BSSY.RECONVERGENT B1, `(.L_x_2264) ;  /* 0x000006c000017945 */ /* 0x000fd80003800200 */
[----:B------:R-:W-:Y:S01]  /*1c30*/  @!P1 IMAD.MOV.U32 R98, RZ, RZ, R138 ;  /* 0x000000ffff629224 */ /* 0x000fe200078e008a */
[----:B0-----:R-:W-:Y:S01]  /*1c40*/  @!P1 MOV R40, R34 ;  /* 0x0000002200289202 */ /* 0x001fe20000000f00 */
[----:B--2---:R-:W-:Y:S01]  /*1c50*/  @!P1 IMAD.U32 R29, R88, 0x10000, RZ ;  /* 0x00010000581d9824 */ /* 0x004fe200078e00ff */
[----:B------:R-:W-:Y:S06]  /*1c60*/  @!P1 BRA `(.L_x_2265) ;  /* 0x00000004009c9947 */ /* 0x000fec0003800000 */
        /* <DEDUP_REMOVED lines=16> */
.L_x_2268:
        /* <DEDUP_REMOVED lines=13> */
.L_x_2270:
[----:B------:R-:W-:Y:S05]  /*1e40*/  BSYNC.RECONVERGENT B3 ;  /* 0x0000000000037941 */ /* 0x000fea0003800200 */
.L_x_2269:
[----:B------:R-:W-:Y:S01]  /*1e50*/  LOP3.LUT R34, R31, R41, R55, 0x96, !PT ;  /* 0x000000291f227212 */ /* 0x000fe200078e9637 */
[----:B------:R-:W-:Y:S01]  /*1e60*/  IMAD.WIDE.U32 R28, R32, -0x326172a9, RZ ;  /* 0xcd9e8d57201c7825 */ /* 0x000fe200078e00ff */
[----:B------:R-:W-:-:S03]  /*1e70*/  IADD3 R41, PT, PT, R54, -0x61c88647, RZ ;  /* 0x9e3779b936297810 */ /* 0x000fc60007ffe0ff */
[----:B------:R-:W-:Y:S01]  /*1e80*/  IMAD.WIDE.U32 R34, R34, -0x326172a9, RZ ;  /* 0xcd9e8d5722227825 */ /* 0x000fe200078e00ff */
[----:B------:R-:W-:-:S03]  /*1e90*/  LOP3.LUT R29, R33, R29, R54, 0x96, !PT ;  /* 0x0000001d211d7212 */ /* 0x000fc600078e9636 */
[----:B------:R-:W-:Y:S01]  /*1ea0*/  VIADD R27, R55, 0xbb67ae85 ;  /* 0xbb67ae85371b7836 */ /* 0x000fe20000000000 */
[----:B------:R-:W-:Y:S01]  /*1eb0*/  LOP3.LUT R41, R41, R28, R35, 0x96, !PT ;  /* 0x0000001c29297212 */ /* 0x000fe200078e9623 */
[----:B------:R-:W-:-:S04]  /*1ec0*/  IMAD.WIDE.U32 R28, R29, -0x2daee0ad, RZ ;  /* 0xd2511f531d1c7825 */ /* 0x000fc800078e00ff */
[----:B------:R-:W-:Y:S01]  /*1ed0*/  VIADD R35, R55, 0x76cf5d0a ;  /* 0x76cf5d0a37237836 */ /* 0x000fe20000000000 */
[----:B------:R-:W-:Y:S01]  /*1ee0*/  LOP3.LUT R29, R27, R40, R29, 0x96, !PT ;  /* 0x000000281b1d7212 */ /* 0x000fe200078e961d */
[----:B------:R-:W-:Y:S01]  /*1ef0*/  IMAD.WIDE.U32 R40, R41, -0x2daee0ad, RZ ;  /* 0xd2511f5329287825 */ /* 0x000fe200078e00ff */
[----:B------:R-:W-:-:S03]  /*1f00*/  IADD3 R27, PT, PT, R54, 0x3c6ef372, RZ ;  /* 0x3c6ef372361b7810 */ /* 0x000fc60007ffe0ff */
[----:B------:R-:W-:Y:S01]  /*1f10*/  VIADD R36, R55, 0x96a522ad ;  /* 0x96a522ad37247836 */ /* 0x000fe20000000000 */
[----:B------:R-:W-:Y:S01]  /*1f20*/  LOP3.LUT R35, R35, R28, R41, 0x96, !PT ;  /* 0x0000001c23237212 */ /* 0x000fe200078e9629 */
[----:B------:R-:W-:-:S05]  /*1f30*/  IMAD.WIDE.U32 R28, R29, -0x326172a9, RZ ;  /* 0xcd9e8d571d1c7825 */ /* 0x000fca00078e00ff */
[----:B------:R-:W-:Y:S01]  /*1f40*/  LOP3.LUT R29, R27, R34, R29, 0x96, !PT ;  /* 0x000000221b1d7212 */ /* 0x000fe200078e961d */
[----:B------:R-:W-:-:S04]  /*1f50*/  IMAD.WIDE.U32 R34, R35, -0x326172a9, RZ ;  /* 0xcd9e8d5723227825 */ /* 0x000fc800078e00ff */
[----:B------:R-:W-:-:S05]  /*1f60*/  VIADD R27, R54, 0xdaa66d2b ;  /* 0xdaa66d2b361b7836 */ /* 0x000fca0000000000 */
[----:B------:R-:W-:Y:S01]  /*1f70*/  LOP3.LUT R35, R27, R28, R35, 0x96, !PT ;  /* 0x0000001c1b237212 */ /* 0x000fe200078e9623 */
[----:B------:R-:W-:-:S04]  /*1f80*/  IMAD.WIDE.U32 R28, R29, -0x2daee0ad, RZ ;  /* 0xd2511f531d1c7825 */ /* 0x000fc800078e00ff */
[----:B------:R-:W-:-:S05]  /*1f90*/  VIADD R27, R55, 0x32370b8f ;  /* 0x32370b8f371b7836 */ /* 0x000fca0000000000 */
[----:B------:R-:W-:Y:S02]  /*1fa0*/  LOP3.LUT R40, R27, R40, R29, 0x96, !PT ;  /* 0x000000281b287212 */ /* 0x000fe400078e961d */
[----:B------:R-:W-:-:S03]  /*1fb0*/  IADD3 R27, PT, PT, R54, 0x78dde6e4, RZ ;  /* 0x78dde6e4361b7810 */ /* 0x000fc60007ffe0ff */
[----:B------:R-:W-:-:S05]  /*1fc0*/  IMAD.WIDE.U32 R40, R40, -0x326172a9, RZ ;  /* 0xcd9e8d5728287825 */ /* 0x000fca00078e00ff */
[----:B------:R-:W-:Y:S01]  /*1fd0*/  LOP3.LUT R41, R27, R34, R41, 0x96, !PT ;  /* 0x000000221b297212 */ /* 0x000fe200078e9629 */
[----:B------:R-:W-:-:S04]  /*1fe0*/  IMAD.WIDE.U32 R34, R35, -0x2daee0ad, RZ ;  /* 0xd2511f5323227825 */ /* 0x000fc800078e00ff */
[----:B------:R-:W-:-:S05]  /*1ff0*/  VIADD R27, R55, 0xed9eba14 ;  /* 0xed9eba14371b7836 */ /* 0x000fca0000000000 */
[----:B------:R-:W-:Y:S01]  /*2000*/  LOP3.LUT R28, R27, R28, R35, 0x96, !PT ;  /* 0x0000001c1b1c7212 */ /* 0x000fe200078e9623 */
[----:B------:R-:W-:-:S04]  /*2010*/  VIADD R27, R54, 0x1715609d ;  /* 0x1715609d361b7836 */ /* 0x000fc80000000000 */
[----:B------:R-:W-:-:S05]  /*2020*/  IMAD.WIDE.U32 R28, R28, -0x326172a9, RZ ;  /* 0xcd9e8d571c1c7825 */ /* 0x000fca00078e00ff */
[----:B------:R-:W-:Y:S01]  /*2030*/  LOP3.LUT R29, R27, R40, R29, 0x96, !PT ;  /* 0x000000281b1d7212 */ /* 0x000fe200078e961d */
[----:B------:R-:W-:Y:S01]  /*2040*/  IMAD.WIDE.U32 R40, R41, -0x2daee0ad, RZ ;  /* 0xd2511f5329287825 */ /* 0x000fe200078e00ff */
[----:B------:R-:W-:-:S04]  /*2050*/  IADD3 R27, PT, PT, R55, -0x56f99767, RZ ;  /* 0xa9066899371b7810 */ /* 0x000fc80007ffe0ff */
[----:B------:R-:W-:Y:S01]  /*2060*/  LOP3.LUT R34, R27, R34, R41, 0x96, !PT ;  /* 0x000000221b227212 */ /* 0x000fe200078e9629 */
[----:B------:R-:W-:-:S04]  /*2070*/  VIADD R27, R54, 0xb54cda56 ;  /* 0xb54cda56361b7836 */ /* 0x000fc80000000000 */
[----:B------:R-:W-:-:S05]  /*2080*/  IMAD.WIDE.U32 R34, R34, -0x326172a9, RZ ;  /* 0xcd9e8d5722227825 */ /* 0x000fca00078e00ff */
        /* <DEDUP_REMOVED lines=19> */
[----:B------:R-:W-:Y:S01]  /*21c0*/  IMAD.WIDE.U32 R28, R29, -0x2daee0ad, RZ ;  /* 0xd2511f531d1c7825 */ /* 0x000fe200078e00ff */
[----:B------:R-:W-:-:S03]  /*21d0*/  MOV R30, R34 ;  /* 0x00000022001e7202 */ /* 0x000fc60000000f00 */
[----:B------:R-:W-:Y:S01]  /*21e0*/  IMAD.MOV.U32 R98, RZ, RZ, R28 ;  /* 0x000000ffff627224 */ /* 0x000fe200078e001c */
[----:B------:R-:W-:Y:S01]  /*21f0*/  LOP3.LUT R36, R36, R40, R29, 0x96, !PT ;  /* 0x0000002824247212 */ /* 0x000fe200078e961d */
[----:B------:R-:W-:Y:S02]  /*2200*/  HFMA2 R40, -RZ, RZ, 0, 0 ;  /* 0x00000000ff287431 */ /* 0x000fe400000001ff */
[----:B------:R-:W-:-:S07]  /*2210*/  IMAD.MOV.U32 R27, RZ, RZ, R138 ;  /* 0x000000ffff1b7224 */ /* 0x000fce00078e008a */
.L_x_2267:
[----:B------:R-:W-:Y:S05]  /*2220*/  BSYNC.RECONVERGENT B2 ;  /* 0x0000000000027941 */ /* 0x000fea0003800200 */
.L_x_2266:
[----:B------:R-:W-:Y:S01]  /*2230*/  I2FP.F32.U32 R27, R27 ;  /* 0x0000001b001b7245 */ /* 0x000fe20000201000 */
[----:B------:R-:W-:-:S04]  /*2240*/  IMAD.MOV.U32 R28, RZ, RZ, 0x2f800000 ;  /* 0x2f800000ff1c7424 */ /* 0x000fc800078e00ff */
[----:B------:R-:W-:-:S05]  /*2250*/  FFMA.FTZ R27, R27, R28, 1.1641532182693481445e-10 ;  /* 0x2f0000001b1b7423 */ /* 0x000fca000001001c */
[----:B------:R-:W-:Y:S01]  /*2260*/  FSETP.GTU.FTZ.AND P2, PT, R27, UR8, PT ;  /* 0x000000081b007c0b */ /* 0x000fe2000bf5c000 */
[----:B-----5:R-:W-:-:S03]  /*2270*/  IMAD.U32 R27, R56, 0x10000, RZ ;  /* 0x00010000381b7824 */ /* 0x020fc600078e00ff */
[----:B------:R-:W-:Y:S01]  /*2280*/  SEL R28, RZ, 0x1, P2 ;  /* 0x00000001ff1c7807 */ /* 0x000fe20001000000 */
[----:B------:R-:W-:-:S04]  /*2290*/  FMUL.FTZ R27, R27, UR11 ;  /* 0x0000000b1b1b7c20 */ /* 0x000fc80008410000 */
[----:B------:R-:W-:-:S05]  /*22a0*/  FMUL.FTZ R27, R27, UR10 ;  /* 0x0000000a1b1b7c20 */ /* 0x000fca0008410000 */
[----:B------:R-:W-:Y:S02]  /*22b0*/  FSEL R29, R27, RZ, !P2 ;  /* 0x000000ff1b1d7208 */ /* 0x000fe40005000000 */
[----:B------:R-:W-:-:S05]  /*22c0*/  SHF.L.U32 R27, R88, 0x10, RZ ;  /* 0x00000010581b7819 */ /* 0x000fca00000006ff */
[----:B------:R-:W-:-:S07]  /*22d0*/  FADD.FTZ R29, R27, R29 ;  /* 0x0000001d1b1d7221 */ /* 0x000fce0000010000 */
.L_x_2265:
[----:B------:R-:W-:Y:S05]  /*22e0*/  BSYNC.RECONVERGENT B1 ;  /* 0x0000000000017941 */ /* 0x000fea0003800200 */
.L_x_2264:
[----:B------:R-:W-:Y:S01]  /*22f0*/  @!P1 PRMT R27, R88, 0x7632, R27 ;  /* 0x00007632581b9816 */ /* 0x000fe2000000001b */
[----:B------:R-:W-:Y:S01]  /*2300*/  BSSY.RECONVERGENT B1, `(.L_x_2271) ;  /* 0x000006f000017945 */ /* 0x000fe20003800200 */
[----:B------:R-:W-:Y:S01]  /*2310*/  F2FP.BF16.F32.PACK_AB R138, RZ, R29 ;  /* 0x0000001dff8a723e */ /* 0x000fe200000010ff */
[----:B------:R-:W-:Y:S01]  /*2320*/  @!P1 IMAD.MOV.U32 R118, RZ, RZ, R98 ;  /* 0x000000ffff769224 */ /* 0x000fe200078e0062 */
[----:B------:R-:W-:Y:S01]  /*2330*/  @!P1 MOV R34, R40 ;  /* 0x0000002800229202 */ /* 0x000fe20000000f00 */
[----:B------:R-:W-:Y:S01]  /*2340*/  @!P1 IMAD.U32 R27, R27, 0x10000, RZ ;  /* 0x000100001b1b9824 */ /* 0x000fe200078e00ff */
        /* <DEDUP_REMOVED lines=17> */
.L_x_2275:
        /* <DEDUP_REMOVED lines=13> */
.L_x_2277:
[----:B------:R-:W-:Y:S05]  /*2530*/  BSYNC.RECONVERGENT B3 ;  /* 0x0000000000037941 */ /* 0x000fea0003800200 */
.L_x_2276:
[----:B------:R-:W-:Y:S01]  /*2540*/  LOP3.LUT R34, R31, R41, R55, 0x96, !PT ;  /* 0x000000291f227212 */ /* 0x000fe200078e9637 */
[----:B------:R-:W-:Y:S01]  /*2550*/  IMAD.WIDE.U32 R26, R32, -0x326172a9, RZ ;  /* 0xcd9e8d57201a7825 */ /* 0x000fe200078e00ff */
[----:B------:R-:W-:-:S03]  /*2560*/  IADD3 R30, PT, PT, R55, -0x4498517b, RZ ;  /* 0xbb67ae85371e7810 */ /* 0x000fc60007ffe0ff */
[----:B------:R-:W-:Y:S01]  /*2570*/  VIADD R41, R54, 0x9e3779b9 ;  /* 0x9e3779b936297836 */ /* 0x000fe20000000000 */
[----:B------:R-:W-:Y:S01]  /*2580*/  LOP3.LUT R27, R33, R27, R54, 0x96, !PT ;  /* 0x0000001b211b7212 */ /* 0x000fe200078e9636 */
[----:B------:R-:W-:-:S04]  /*2590*/  IMAD.WIDE.U32 R34, R34, -0x326172a9, RZ ;  /* 0xcd9e8d5722227825 */ /* 0x000fc800078e00ff */
        /* <DEDUP_REMOVED lines=8> */
[----:B------:R-:W-:-:S05]  /*2620*/  IMAD.WIDE.U32 R26, R27, -0x326172a9, RZ ;  /* 0xcd9e8d571b1a7825 */ /* 0x000fca00078e00ff */
[----:B------:R-:W-:Y:S01]  /*2630*/  LOP3.LUT R27, R30, R34, R27, 0x96, !PT ;  /* 0x000000221e1b7212 */ /* 0x000fe200078e961b */
[----:B------:R-:W-:Y:S01]  /*2640*/  IMAD.WIDE.U32 R34, R35, -0x326172a9, RZ ;  /* 0xcd9e8d5723227825 */ /* 0x000fe200078e00ff */
[----:B------:R-:W-:-:S04]  /*2650*/  IADD3 R30, PT, PT, R54, -0x255992d5, RZ ;  /* 0xdaa66d2b361e7810 */ /* 0x000fc80007ffe0ff */
[----:B------:R-:W-:Y:S01]  /*2660*/  LOP3.LUT R35, R30, R26, R35, 0x96, !PT ;  /* 0x0000001a1e237212 */ /* 0x000fe200078e9623 */
[----:B------:R-:W-:-:S04]  /*2670*/  IMAD.WIDE.U32 R26, R27, -0x2daee0ad, RZ ;  /* 0xd2511f531b1a7825 */ /* 0x000fc800078e00ff */
[----:B------:R-:W-:-:S05]  /*2680*/  VIADD R30, R55, 0x32370b8f ;  /* 0x32370b8f371e7836 */ /* 0x000fca0000000000 */
[----:B------:R-:W-:Y:S01]  /*2690*/  LOP3.LUT R40, R30, R40, R27, 0x96, !PT ;  /* 0x000000281e287212 */ /* 0x000fe200078e961b */
[C---:B------:R-:W-:Y:S02]  /*26a0*/  VIADD R27, R54.reuse, 0x78dde6e4 ;  /* 0x78dde6e4361b7836 */ /* 0x040fe40000000000 */
[----:B------:R-:W-:Y:S02]  /*26b0*/  VIADD R30, R54, 0x1715609d ;  /* 0x1715609d361e7836 */ /* 0x000fe40000000000 */
[----:B------:R-:W-:-:S05]  /*26c0*/  IMAD.WIDE.U32 R40, R40, -0x326172a9, RZ ;  /* 0xcd9e8d5728287825 */ /* 0x000fca00078e00ff */
[----:B------:R-:W-:Y:S01]  /*26d0*/  LOP3.LUT R41, R27, R34, R41, 0x96, !PT ;  /* 0x000000221b297212 */ /* 0x000fe200078e9629 */
[----:B------:R-:W-:Y:S01]  /*26e0*/  IMAD.WIDE.U32 R34, R35, -0x2daee0ad, RZ ;  /* 0xd2511f5323227825 */ /* 0x000fe200078e00ff */
[----:B------:R-:W-:-:S04]  /*26f0*/  IADD3 R27, PT, PT, R55, -0x126145ec, RZ ;  /* 0xed9eba14371b7810 */ /* 0x000fc80007ffe0ff */
[----:B------:R-:W-:-:S05]  /*2700*/  LOP3.LUT R27, R27, R26, R35, 0x96, !PT ;  /* 0x0000001a1b1b7212 */ /* 0x000fca00078e9623 */
[----:B------:R-:W-:-:S05]  /*2710*/  IMAD.WIDE.U32 R26, R27, -0x326172a9, RZ ;  /* 0xcd9e8d571b1a7825 */ /* 0x000fca00078e00ff */
[----:B------:R-:W-:Y:S01]  /*2720*/  LOP3.LUT R27, R30, R40, R27, 0x96, !PT ;  /* 0x000000281e1b7212 */ /* 0x000fe200078e961b */
[----:B------:R-:W-:-:S04]  /*2730*/  IMAD.WIDE.U32 R40, R41, -0x2daee0ad, RZ ;  /* 0xd2511f5329287825 */ /* 0x000fc800078e00ff */
[----:B------:R-:W-:-:S05]  /*2740*/  VIADD R30, R55, 0xa9066899 ;  /* 0xa9066899371e7836 */ /* 0x000fca0000000000 */
[----:B------:R-:W-:Y:S02]  /*2750*/  LOP3.LUT R34, R30, R34, R41, 0x96, !PT ;  /* 0x000000221e227212 */ /* 0x000fe400078e9629 */
[----:B------:R-:W-:-:S03]  /*2760*/  IADD3 R30, PT, PT, R54, -0x4ab325aa, RZ ;  /* 0xb54cda56361e7810 */ /* 0x000fc60007ffe0ff */
[----:B------:R-:W-:-:S05]  /*2770*/  IMAD.WIDE.U32 R34, R34, -0x326172a9, RZ ;  /* 0xcd9e8d5722227825 */ /* 0x000fca00078e00ff */
        /* <DEDUP_REMOVED lines=9> */
[----:B------:R-:W-:-:S04]  /*2810*/  IADD3 R27, PT, PT, R55, 0x1fd5c5a3, RZ ;  /* 0x1fd5c5a3371b7810 */ /* 0x000fc80007ffe0ff */
        /* <DEDUP_REMOVED lines=10> */
[----:B------:R-:W-:Y:S01]  /*28c0*/  IMAD.MOV.U32 R30, RZ, RZ, R34 ;  /* 0x000000ffff1e7224 */ /* 0x000fe200078e0022 */
[----:B------:R-:W-:Y:S01]  /*28d0*/  MOV R118, R26 ;  /* 0x0000001a00767202 */ /* 0x000fe20000000f00 */
[----:B------:R-:W-:Y:S01]  /*28e0*/  IMAD.MOV.U32 R26, RZ, RZ, R98 ;  /* 0x000000ffff1a7224 */ /* 0x000fe200078e0062 */
[----:B------:R-:W-:Y:S01]  /*28f0*/  LOP3.LUT R36, R36, R40, R27, 0x96, !PT ;  /* 0x0000002824247212 */ /* 0x000fe200078e961b */
[----:B------:R-:W-:-:S07]  /*2900*/  IMAD.MOV.U32 R34, RZ, RZ, RZ ;  /* 0x000000ffff227224 */ /* 0x000fce00078e00ff */
.L_x_2274:
[----:B------:R-:W-:Y:S05]  /*2910*/  BSYNC.RECONVERGENT B2 ;  /* 0x0000000000027941 */ /* 0x000fea0003800200 */
.L_x_2273:
[----:B------:R-:W-:Y:S01]  /*2920*/  I2FP.F32.U32 R26, R26 ;  /* 0x0000001a001a7245 */ /* 0x000fe20000201000 */
[----:B------:R-:W-:Y:S01]  /*2930*/  HFMA2 R27, -RZ, RZ, 0.1171875, 0 ;  /* 0x2f800000ff1b7431 */ /* 0x000fe200000001ff */
[----:B------:R-:W-:-:S04]  /*2940*/  PRMT R88, R88, 0x7632, R88 ;  /* 0x0000763258587816 */ /* 0x000fc80000000058 */
[----:B------:R-:W-:Y:S01]  /*2950*/  FFMA.FTZ R26, R26, R27, 1.1641532182693481445e-10 ;  /* 0x2f0000001a1a7423 */ /* 0x000fe2000001001b */
[----:B------:R-:W-:-:S04]  /*2960*/  IMAD.U32 R88, R88, 0x10000, RZ ;  /* 0x0001000058587824 */ /* 0x000fc800078e00ff */
[----:B------:R-:W-:Y:S02]  /*2970*/  FSETP.GTU.FTZ.AND P2, PT, R26, UR8, PT ;  /* 0x000000081a007c0b */ /* 0x000fe4000bf5c000 */
[----:B-----5:R-:W-:-:S05]  /*2980*/  PRMT R26, R56, 0x7632, R26 ;  /* 0x00007632381a7816 */ /* 0x020fca000000001a */
[----:B------:R-:W-:-:S04]  /*2990*/  IMAD.U32 R26, R26, 0x10000, RZ ;  /* 0x000100001a1a7824 */ /* 0x000fc800078e00ff */
[----:B------:R-:W-:-:S04]  /*29a0*/  FMUL.FTZ R26, R26, UR11 ;  /* 0x0000000b1a1a7c20 */ /* 0x000fc80008410000 */
[----:B------:R-:W-:-:S05]  /*29b0*/  FMUL.FTZ R26, R26, UR10 ;  /* 0x0000000a1a1a7c20 */ /* 0x000fca0008410000 */
[----:B------:R-:W-:-:S05]  /*29c0*/  FSEL R26, R26, RZ, !P2 ;  /* 0x000000ff1a1a7208 */ /* 0x000fca0005000000 */
[----:B------:R-:W-:Y:S01]  /*29d0*/  FADD.FTZ R27, R88, R26 ;  /* 0x0000001a581b7221 */ /* 0x000fe20000010000 */
[----:B------:R-:W-:-:S07]  /*29e0*/  SEL R26, RZ, 0x1, P2 ;  /* 0x00000001ff1a7807 */ /* 0x000fce0001000000 */
.L_x_2272:
[----:B------:R-:W-:Y:S05]  /*29f0*/  BSYNC.RECONVERGENT B1 ;  /* 0x0000000000017941 */ /* 0x000fea0003800200 */
.L_x_2271:
[----:B------:R-:W-:Y:S01]  /*2a00*/  BSSY.RECONVERGENT B1, `(.L_x_2278) ;  /* 0x000006d000017945 */ /* 0x000fe20003800200 */
[----:B------:R-:W-:Y:S01]  /*2a10*/  F2FP.BF16.F32.PACK_AB R88, RZ, R27 ;  /* 0x0000001bff58723e */ /* 0x000fe200000010ff */
[----:B------:R-:W-:Y:S01]  /*2a20*/  @!P1 IMAD.MOV.U32 R152, RZ, RZ, R118 ;  /* 0x000000ffff989224 */ /* 0x000fe200078e0076 */
[----:B------:R-:W-:Y:S01]  /*2a30*/  @!P1 SHF.L.U32 R40, R89, 0x10, RZ ;  /* 0x0000001059289819 */ /* 0x000fe200000006ff */
[----:B------:R-:W-:Y:S01]  /*2a40*/  @!P1 IMAD.MOV.U32 R98, RZ, RZ, R34 ;  /* 0x000000ffff629224 */ /* 0x000fe200078e0022 */
[----:B------:R-:W-:Y:S06]  /*2a50*/  @!P1 BRA `(.L_x_2279) ;  /* 0x00000004009c9947 */ /* 0x000fec0003800000 */
[----:B------:R-:W-:Y:S01]  /*2a60*/  ISETP.NE.AND P2, PT, R34, 0x1, PT ;  /* 0x000000012200780c */ /* 0x000fe20003f45270 */
[----:B------:R-:W-:Y:S01]  /*2a70*/  BSSY.RECONVERGENT B2, `(.L_x_2280) ;  /* 0x000005a000027945 */ /* 0x000fe20003800200 */
[----:B------:R-:W-:Y:S01]  /*2a80*/  MOV R98, 0x2 ;  /* 0x0000000200627802 */ /* 0x000fe20000000f00 */
[----:B------:R-:W-:Y:S02]  /*2a90*/  IMAD.MOV.U32 R25, RZ, RZ, R30 ;  /* 0x000000ffff197224 */ /* 0x000fe400078e001e */
[----:B------:R-:W-:-:S08]  /*2aa0*/  IMAD.MOV.U32 R152, RZ, RZ, R118 ;  /* 0x000000ffff987224 */ /* 0x000fd000078e0076 */
        /* <DEDUP_REMOVED lines=11> */
.L_x_2282:
        /* <DEDUP_REMOVED lines=13> */
.L_x_2284:
[----:B------:R-:W-:Y:S05]  /*2c30*/  BSYNC.RECONVERGENT B3 ;  /* 0x0000000000037941 */ /* 0x000fea0003800200 */
.L_x_2283:
        /* <DEDUP_REMOVED lines=8> */
[----:B------:R-:W-:Y:S01]  /*2cc0*/  IMAD.WIDE.U32 R40, R41, -0x2daee0ad, RZ ;  /* 0xd2511f5329287825 */ /* 0x000fe200078e00ff */
[----:B------:R-:W-:-:S04]  /*2cd0*/  IADD3 R35, PT, PT, R55, 0x76cf5d0a, RZ ;  /* 0x76cf5d0a37237810 */ /* 0x000fc80007ffe0ff */
[----:B------:R-:W-:Y:S01]  /*2ce0*/  LOP3.LUT R41, R25, R98, R41, 0x96, !PT ;  /* 0x0000006219297212 */ /* 0x000fe200078e9629 */
[----:B------:R-:W-:-:S04]  /*2cf0*/  IMAD.WIDE.U32 R98, R99, -0x2daee0ad, RZ ;  /* 0xd2511f5363627825 */ /* 0x000fc800078e00ff */
[----:B------:R-:W-:Y:S01]  /*2d00*/  VIADD R25, R54, 0x3c6ef372 ;  /* 0x3c6ef37236197836 */ /* 0x000fe20000000000 */
[----:B------:R-:W-:Y:S01]  /*2d10*/  LOP3.LUT R35, R35, R40, R99, 0x96, !PT ;  /* 0x0000002823237212 */ /* 0x000fe200078e9663 */
[----:B------:R-:W-:-:S05]  /*2d20*/  IMAD.WIDE.U32 R40, R41, -0x326172a9, RZ ;  /* 0xcd9e8d5729287825 */ /* 0x000fca00078e00ff */
[----:B------:R-:W-:Y:S01]  /*2d30*/  LOP3.LUT R41, R25, R34, R41, 0x96, !PT ;  /* 0x0000002219297212 */ /* 0x000fe200078e9629 */
[----:B------:R-:W-:-:S04]  /*2d40*/  IMAD.WIDE.U32 R34, R35, -0x326172a9, RZ ;  /* 0xcd9e8d5723227825 */ /* 0x000fc800078e00ff */
[----:B------:R-:W-:-:S05]  /*2d50*/  VIADD R25, R54, 0xdaa66d2b ;  /* 0xdaa66d2b36197836 */ /* 0x000fca0000000000 */
[----:B------:R-:W-:Y:S01]  /*2d60*/  LOP3.LUT R35, R25, R40, R35, 0x96, !PT ;  /* 0x0000002819237212 */ /* 0x000fe200078e9623 */
[----:B------:R-:W-:Y:S01]  /*2d70*/  IMAD.WIDE.U32 R40, R41, -0x2daee0ad, RZ ;  /* 0xd2511f5329287825 */ /* 0x000fe200078e00ff */
[----:B------:R-:W-:-:S04]  /*2d80*/  IADD3 R25, PT, PT, R55, 0x32370b8f, RZ ;  /* 0x32370b8f37197810 */ /* 0x000fc80007ffe0ff */
        /* <DEDUP_REMOVED lines=31> */
[----:B------:R-:W-:-:S04]  /*2f80*/  VIADD R25, R54, 0x8ff34781 ;  /* 0x8ff3478136197836 */ /* 0x000fc80000000000 */
        /* <DEDUP_REMOVED lines=8> */
.L_x_2281:
[----:B------:R-:W-:Y:S05]  /*3010*/  BSYNC.RECONVERGENT B2 ;  /* 0x0000000000027941 */ /* 0x000fea0003800200 */
.L_x_2280:
[----:B------:R-:W-:Y:S01]  /*3020*/  I2FP.F32.U32 R25, R25 ;  /* 0x0000001900197245 */ /* 0x000fe20000201000 */
[----:B------:R-:W-:-:S04]  /*3030*/  IMAD.MOV.U32 R34, RZ, RZ, 0x2f800000 ;  /* 0x2f800000ff227424 */ /* 0x000fc800078e00ff */
[----:B------:R-:W-:-:S05]  /*3040*/  FFMA.FTZ R25, R25, R34, 1.1641532182693481445e-10 ;  /* 0x2f00000019197423 */ /* 0x000fca0000010022 */
[----:B------:R-:W-:Y:S02]  /*3050*/  FSETP.GTU.FTZ.AND P2, PT, R25, UR8, PT ;  /* 0x0000000819007c0b */ /* 0x000fe4000bf5c000 */
[----:B-----5:R-:W-:-:S05]  /*3060*/  SHF.L.U32 R25, R57, 0x10, RZ ;  /* 0x0000001039197819 */ /* 0x020fca00000006ff */
[----:B------:R-:W-:-:S04]  /*3070*/  FMUL.FTZ R25, R25, UR11 ;  /* 0x0000000b19197c20 */ /* 0x000fc80008410000 */
[----:B------:R-:W-:-:S05]  /*3080*/  FMUL.FTZ R25, R25, UR10 ;  /* 0x0000000a19197c20 */ /* 0x000fca0008410000 */
[----:B------:R-:W-:Y:S01]  /*3090*/  FSEL R40, R25, RZ, !P2 ;  /* 0x000000ff19287208 */ /* 0x000fe20005000000 */
[----:B------:R-:W-:-:S04]  /*30a0*/  IMAD.U32 R25, R89, 0x10000, RZ ;  /* 0x0001000059197824 */ /* 0x000fc800078e00ff */
[----:B------:R-:W-:Y:S01]  /*30b0*/  FADD.FTZ R40, R25, R40 ;  /* 0x0000002819287221 */ /* 0x000fe20000010000 */
[----:B------:R-:W-:-:S07]  /*30c0*/  SEL R25, RZ, 0x1, P2 ;  /* 0x00000001ff197807 */ /* 0x000fce0001000000 */
.L_x_2279:
[----:B------:R-:W-:Y:S05]  /*30d0*/  BSYNC.RECONVERGENT B1 ;  /* 0x0000000000017941 */ /* 0x000fea0003800200 */
.L_x_2278:
        /* <DEDUP_REMOVED lines=23> */
.L_x_2289:
        /* <DEDUP_REMOVED lines=13> */
.L_x_2291:
[----:B------:R-:W-:Y:S05]  /*3320*/  BSYNC.RECONVERGENT B3 ;  /* 0x0000000000037941 */ /* 0x000fea0003800200 */
.L_x_2290:
        /* <DEDUP_REMOVED lines=57> */
[----:B------:R-:W-:Y:S02]  /*36c0*/  HFMA2 R34, -RZ, RZ, 0, 0 ;  /* 0x00000000ff227431 */ /* 0x000fe400000001ff */
[----:B------:R-:W-:Y:S01]  /*36d0*/  IMAD.MOV.U32 R147, RZ, RZ, R98 ;  /* 0x000000ffff937224 */ /* 0x000fe200078e0062 */
[----:B------:R-:W-:Y:S01]  /*36e0*/  LOP3.LUT R36, R36, R118, R99, 0x96, !PT ;  /* 0x0000007624247212 */ /* 0x000fe200078e9663 */
[----:B------:R-:W-:-:S07]  /*36f0*/  IMAD.MOV.U32 R24, RZ, RZ, R152 ;  /* 0x000000ffff187224 */ /* 0x000fce00078e0098 */
.L_x_2288:
[----:B------:R-:W-:Y:S05]  /*3700*/  BSYNC.RECONVERGENT B2 ;  /* 0x0000000000027941 */ /* 0x000fea0003800200 */
.L_x_2287:
[----:B------:R-:W-:Y:S01]  /*3710*/  I2FP.F32.U32 R24, R24 ;  /* 0x0000001800187245 */ /* 0x000fe20000201000 */
[----:B------:R-:W-:Y:S01]  /*3720*/  IMAD.MOV.U32 R41, RZ, RZ, 0x2f800000 ;  /* 0x2f800000ff297424 */ /* 0x000fe200078e00ff */
[----:B------:R-:W-:-:S03]  /*3730*/  PRMT R89, R89, 0x7632, R89 ;  /* 0x0000763259597816 */ /* 0x000fc60000000059 */
[----:B------:R-:W-:Y:S01]  /*3740*/  FFMA.FTZ R24, R24, R41, 1.1641532182693481445e-10 ;  /* 0x2f00000018187423 */ /* 0x000fe20000010029 */
[----:B------:R-:W-:-:S04]  /*3750*/  SHF.L.U32 R89, R89, 0x10, RZ ;  /* 0x0000001059597819 */ /* 0x000fc800000006ff */
        /* <DEDUP_REMOVED lines=8> */
.L_x_2286:
[----:B------:R-:W-:Y:S05]  /*37e0*/  BSYNC.RECONVERGENT B1 ;  /* 0x0000000000017941 */ /* 0x000fea0003800200 */
.L_x_2285:
[----:B------:R-:W-:Y:S01]  /*37f0*/  BSSY.RECONVERGENT B1, `(.L_x_2292) ;  /* 0x000006d000017945 */ /* 0x000fe20003800200 */
[----:B------:R-:W-:Y:S01]  /*3800*/  F2FP.BF16.F32.PACK_AB R89, RZ, R41 ;  /* 0x00000029ff59723e */ /* 0x000fe200000010ff */
[----:B------:R-:W-:Y:S01]  /*3810*/  @!P1 IMAD.U32 R98, R90, 0x10000, RZ ;  /* 0x000100005a629824 */ /* 0x000fe200078e00ff */
[----:B------:R-:W-:Y:S01]  /*3820*/  @!P1 MOV R118, R34 ;  /* 0x0000002200769202 */ /* 0x000fe20000000f00 */
[----:B------:R-:W-:Y:S01]  /*3830*/  @!P1 IMAD.MOV.U32 R155, RZ, RZ, R147 ;  /* 0x000000ffff9b9224 */ /* 0x000fe200078e0093 */
        /* <DEDUP_REMOVED lines=17> */
.L_x_2296:
        /* <DEDUP_REMOVED lines=13> */
.L_x_2298:
[----:B------:R-:W-:Y:S05]  /*3a20*/  BSYNC.RECONVERGENT B3 ;  /* 0x0000000000037941 */ /* 0x000fea0003800200 */
.L_x_2297:
        /* <DEDUP_REMOVED lines=61> */
.L_x_2295:
[----:B------:R-:W-:Y:S05]  /*3e00*/  BSYNC.RECONVERGENT B2 ;  /* 0x0000000000027941 */ /* 0x000fea0003800200 */
.L_x_2294:
[----:B------:R-:W-:Y:S01]  /*3e10*/  I2FP.F32.U32 R23, R23 ;  /* 0x0000001700177245 */ /* 0x000fe20000201000 */
[----:B------:R-:W-:-:S05]  /*3e20*/  HFMA2 R34, -RZ, RZ, 0.1171875, 0 ;  /* 0x2f800000ff227431 */ /* 0x000fca00000001ff */
[----:B------:R-:W-:-:S05]  /*3e30*/  FFMA.FTZ R23, R23, R34, 1.1641532182693481445e-10 ;  /* 0x2f00000017177423 */ /* 0x000fca0000010022 */
[----:B------:R-:W-:Y:S01]  /*3e40*/  FSETP.GTU.FTZ.AND P2, PT, R23, UR8, PT ;  /* 0x0000000817007c0b */ /* 0x000fe2000bf5c000 */
[----:B-----5:R-:W-:-:S04]  /*3e50*/  IMAD.U32 R23, R58, 0x10000, RZ ;  /* 0x000100003a177824 */ /* 0x020fc800078e00ff */
[----:B------:R-:W-:-:S04]  /*3e60*/  FMUL.FTZ R23, R23, UR11 ;  /* 0x0000000b17177c20 */ /* 0x000fc80008410000 */
[----:B------:R-:W-:-:S05]  /*3e70*/  FMUL.FTZ R23, R23, UR10 ;  /* 0x0000000a17177c20 */ /* 0x000fca0008410000 */
[----:B------:R-:W-:Y:S01]  /*3e80*/  FSEL R98, R23, RZ, !P2 ;  /* 0x000000ff17627208 */ /* 0x000fe20005000000 */
[----:B------:R-:W-:-:S04]  /*3e90*/  IMAD.U32 R23, R90, 0x10000, RZ ;  /* 0x000100005a177824 */ /* 0x000fc800078e00ff */
[----:B------:R-:W-:Y:S01]  /*3ea0*/  FADD.FTZ R98, R23, R98 ;  /* 0x0000006217627221 */ /* 0x000fe20000010000 */
[----:B------:R-:W-:-:S07]  /*3eb0*/  SEL R23, RZ, 0x1, P2 ;  /* 0x00000001ff177807 */ /* 0x000fce0001000000 */
.L_x_2293:
[----:B------:R-:W-:Y:S05]  /*3ec0*/  BSYNC.RECONVERGENT B1 ;  /* 0x0000000000017941 */ /* 0x000fea0003800200 */
.L_x_2292:
[----:B------:R-:W-:Y:S01]  /*3ed0*/  @!P1 PRMT R99, R90, 0x7632, R99 ;  /* 0x000076325a639816 */ /* 0x000fe20000000063 */
        /* <DEDUP_REMOVED lines=22> */
.L_x_2303:
        /* <DEDUP_REMOVED lines=13> */
.L_x_2305:
[----:B------:R-:W-:Y:S05]  /*4110*/  BSYNC.RECONVERGENT B3 ;  /* 0x0000000000037941 */ /* 0x000fea0003800200 */
.L_x_2304:
        /* <DEDUP_REMOVED lines=61> */
.L_x_2302:
[----:B------:R-:W-:Y:S05]  /*44f0*/  BSYNC.RECONVERGENT B2 ;  /* 0x0000000000027941 */ /* 0x000fea0003800200 */
.L_x_2301:
[----:B------:R-:W-:Y:S01]  /*4500*/  I2FP.F32.U32 R22, R22 ;  /* 0x0000001600167245 */ /* 0x000fe20000201000 */
[----:B------:R-:W-:Y:S01]  /*4510*/  IMAD.MOV.U32 R99, RZ, RZ, 0x2f800000 ;  /* 0x2f800000ff637424 */ /* 0x000fe200078e00ff */
[----:B------:R-:W-:-:S03]  /*4520*/  PRMT R90, R90, 0x7632, R90 ;  /* 0x000076325a5a7816 */ /* 0x000fc6000000005a */
[----:B------:R-:W-:Y:S02]  /*4530*/  FFMA.FTZ R22, R22, R99, 1.1641532182693481445e-10 ;  /* 0x2f00000016167423 */ /* 0x000fe40000010063 */
[----:B------:R-:W-:-:S03]  /*4540*/  IMAD.U32 R90, R90, 0x10000, RZ ;  /* 0x000100005a5a7824 */ /* 0x000fc600078e00ff */
[----:B------:R-:W-:Y:S02]  /*4550*/  FSETP.GTU.FTZ.AND P2, PT, R22, UR8, PT ;  /* 0x0000000816007c0b */ /* 0x000fe4000bf5c000 */
[----:B-----5:R-:W-:-:S04]  /*4560*/  PRMT R22, R58, 0x7632, R22 ;  /* 0x000076323a167816 */ /* 0x020fc80000000016 */
[----:B------:R-:W-:-:S05]  /*4570*/  SHF.L.U32 R22, R22, 0x10, RZ ;  /* 0x0000001016167819 */ /* 0x000fca00000006ff */
[----:B------:R-:W-:-:S04]  /*4580*/  FMUL.FTZ R22, R22, UR11 ;  /* 0x0000000b16167c20 */ /* 0x000fc80008410000 */
[----:B------:R-:W-:-:S05]  /*4590*/  FMUL.FTZ R22, R22, UR10 ;  /* 0x0000000a16167c20 */ /* 0x000fca0008410000 */
[----:B------:R-:W-:-:S05]  /*45a0*/  FSEL R22, R22, RZ, !P2 ;  /* 0x000000ff16167208 */ /* 0x000fca0005000000 */
[----:B------:R-:W-:Y:S01]  /*45b0*/  FADD.FTZ R99, R90, R22 ;  /* 0x000000165a637221 */ /* 0x000fe20000010000 */
[----:B------:R-:W-:-:S07]  /*45c0*/  SEL R22, RZ, 0x1, P2 ;  /* 0x00000001ff167807 */ /* 0x000fce0001000000 */
.L_x_2300:
[----:B------:R-:W-:Y:S05]  /*45d0*/  BSYNC.RECONVERGENT B1 ;  /* 0x0000000000017941 */ /* 0x000fea0003800200 */
.L_x_2299:
        /* <DEDUP_REMOVED lines=22> */
.L_x_2310:
        /* <DEDUP_REMOVED lines=13> */
.L_x_2312:
[----:B------:R-:W-:Y:S05]  /*4810*/  BSYNC.RECONVERGENT B3 ;  /* 0x0000000000037941 */ /* 0x000fea0003800200 */
.L_x_2311:
        /* <DEDUP_REMOVED lines=52> */
[----:B------:R-:W-:Y:S02]  /*4b60*/  VIADD R21, R54, 0x8ff34781 ;  /* 0x8ff3478136157836 */ /* 0x000fe40000000000 */
[----:B------:R-:W-:Y:S02]  /*4b70*/  HFMA2 R153, -RZ, RZ, 0, 0 ;  /* 0x00000000ff997431 */ /* 0x000fe400000001ff */
[----:B------:R-:W-:-:S05]  /*4b80*/  IMAD.WIDE.U32 R34, R34, -0x326172a9, RZ ;  /* 0xcd9e8d5722227825 */ /* 0x000fca00078e00ff */
[----:B------:R-:W-:Y:S01]  /*4b90*/  LOP3.LUT R35, R21, R118, R35, 0x96, !PT ;  /* 0x0000007615237212 */ /* 0x000fe200078e9623 */
[----:B------:R-:W-:Y:S01]  /*4ba0*/  IMAD.WIDE.U32 R118, R119, -0x2daee0ad, RZ ;  /* 0xd2511f5377767825 */ /* 0x000fe200078e00ff */
[----:B------:R-:W-:-:S03]  /*4bb0*/  MOV R30, R34 ;  /* 0x00000022001e7202 */ /* 0x000fc60000000f00 */
[----:B------:R-:W-:Y:S01]  /*4bc0*/  IMAD.MOV.U32 R215, RZ, RZ, R118 ;  /* 0x000000ffffd77224 */ /* 0x000fe200078e0076 */
[----:B------:R-:W-:Y:S01]  /*4bd0*/  LOP3.LUT R36, R36, R152, R119, 0x96, !PT ;  /* 0x0000009824247212 */ /* 0x000fe200078e9677 */
[----:B------:R-:W-:-:S07]  /*4be0*/  IMAD.MOV.U32 R21, RZ, RZ, R154 ;  /* 0x000000ffff157224 */ /* 0x000fce00078e009a */
.L_x_2309:
[----:B------:R-:W-:Y:S05]  /*4bf0*/  BSYNC.RECONVERGENT B2 ;  /* 0x0000000000027941 */ /* 0x000fea0003800200 */
.L_x_2308:
[----:B------:R-:W-:Y:S01]  /*4c00*/  I2FP.F32.U32 R21, R21 ;  /* 0x0000001500157245 */ /* 0x000fe20000201000 */
[----:B------:R-:W-:-:S04]  /*4c10*/  IMAD.MOV.U32 R34, RZ, RZ, 0x2f800000 ;  /* 0x2f800000ff227424 */ /* 0x000fc800078e00ff */
[----:B------:R-:W-:-:S05]  /*4c20*/  FFMA.FTZ R21, R21, R34, 1.1641532182693481445e-10 ;  /* 0x2f00000015157423 */ /* 0x000fca0000010022 */
[----:B------:R-:W-:Y:S01]  /*4c30*/  FSETP.GTU.FTZ.AND P2, PT, R21, UR8, PT ;  /* 0x0000000815007c0b */ /* 0x000fe2000bf5c000 */
[----:B-----5:R-:W-:-:S04]  /*4c40*/  IMAD.U32 R21, R59, 0x10000, RZ ;  /* 0x000100003b157824 */ /* 0x020fc800078e00ff */
[----:B------:R-:W-:-:S04]  /*4c50*/  FMUL.FTZ R21, R21, UR11 ;  /* 0x0000000b15157c20 */ /* 0x000fc80008410000 */
[----:B------:R-:W-:-:S05]  /*4c60*/  FMUL.FTZ R21, R21, UR10 ;  /* 0x0000000a15157c20 */ /* 0x000fca0008410000 */
[----:B------:R-:W-:Y:S02]  /*4c70*/  FSEL R118, R21, RZ, !P2 ;  /* 0x000000ff15767208 */ /* 0x000fe40005000000 */
[----:B------:R-:W-:-:S05]  /*4c80*/  SHF.L.U32 R21, R91, 0x10, RZ ;  /* 0x000000105b157819 */ /* 0x000fca00000006ff */
[----:B------:R-:W-:Y:S01]  /*4c90*/  FADD.FTZ R118, R21, R118 ;  /* 0x0000007615767221 */ /* 0x000fe20000010000 */
[----:B------:R-:W-:-:S07]  /*4ca0*/  SEL R21, RZ, 0x1, P2 ;  /* 0x00000001ff157807 */ /* 0x000fce0001000000 */
.L_x_2307:
[----:B------:R-:W-:Y:S05]  /*4cb0*/  BSYNC.RECONVERGENT B1 ;  /* 0x0000000000017941 */ /* 0x000fea0003800200 */
.L_x_2306:
        /* <DEDUP_REMOVED lines=23> */
.L_x_2317:
        /* <DEDUP_REMOVED lines=13> */
.L_x_2319:
[----:B------:R-:W-:Y:S05]  /*4f00*/  BSYNC.RECONVERGENT B3 ;  /* 0x0000000000037941 */ /* 0x000fea0003800200 */
.L_x_2318:
        /* <DEDUP_REMOVED lines=56> */
[----:B------:R-:W-:Y:S01]  /*5290*/  IMAD.WIDE.U32 R152, R153, -0x2daee0ad, RZ ;  /* 0xd2511f5399987825 */ /* 0x000fe200078e00ff */
[----:B------:R-:W-:-:S03]  /*52a0*/  MOV R20, R215 ;  /* 0x000000d700147202 */ /* 0x000fc60000000f00 */
[----:B------:R-:W-:Y:S01]  /*52b0*/  IMAD.MOV.U32 R34, RZ, RZ, RZ ;  /* 0x000000ffff227224 */ /* 0x000fe200078e00ff */
[----:B------:R-:W-:-:S07]  /*52c0*/  LOP3.LUT R36, R36, R154, R153, 0x96, !PT ;  /* 0x0000009a24247212 */ /* 0x000fce00078e9699 */
.L_x_2316:
[----:B------:R-:W-:Y:S05]  /*52d0*/  BSYNC.RECONVERGENT B2 ;  /* 0x0000000000027941 */ /* 0x000fea0003800200 */
.L_x_2315:
        /* <DEDUP_REMOVED lines=13> */
.L_x_2314:
[----:B------:R-:W-:Y:S05]  /*53b0*/  BSYNC.RECONVERGENT B1 ;  /* 0x0000000000017941 */ /* 0x000fea0003800200 */
.L_x_2313:
[----:B------:R-:W-:Y:S02]  /*53c0*/  F2FP.BF16.F32.PACK_AB R91, RZ, R119 ;  /* 0x00000077ff5b723e */ /* 0x000fe400000010ff */
[----:B------:R-:W-:Y:S02]  /*53d0*/  PRMT R90, R147, 0x5410, R90 ;  /* 0x00005410935a7816 */ /* 0x000fe4000000005a */
[----:B------:R-:W-:Y:S02]  /*53e0*/  PRMT R89, R146, 0x5410, R89 ;  /* 0x0000541092597816 */ /* 0x000fe40000000059 */
[----:B------:R-:W-:Y:S02]  /*53f0*/  PRMT R88, R138, 0x5410, R88 ;  /* 0x000054108a587816 */ /* 0x000fe40000000058 */
[----:B------:R-:W-:Y:S01]  /*5400*/  PRMT R91, R211, 0x5410, R91 ;  /* 0x00005410d35b7816 */ /* 0x000fe2000000005b */
[----:B------:R-:W-:Y:S06]  /*5410*/  BRA `(.L_x_2320) ;  /* 0x0000003400307947 */ /* 0x000fec0003800000 */
.L_x_2263:
[----:B------:R-:W-:Y:S01]  /*5420*/  BSSY.RECONVERGENT B1, `(.L_x_2321) ;  /* 0x000006a000017945 */ /* 0x000fe20003800200 */
[----:B------:R-:W-:Y:S01]  /*5430*/  IMAD.MOV.U32 R29, RZ, RZ, RZ ;  /* 0x000000ffff1d7224 */ /* 0x000fe200078e00ff */
[----:B------:R-:W-:Y:S01]  /*5440*/  MOV R152, R138 ;  /* 0x0000008a00987202 */ /* 0x000fe20000000f00 */
[----:B0-----:R-:W-:Y:S01]  /*5450*/  IMAD.MOV.U32 R40, RZ, RZ, R34 ;  /* 0x000000ffff287224 */ /* 0x001fe200078e0022 */
        /* <DEDUP_REMOVED lines=17> */
.L_x_2325:
        /* <DEDUP_REMOVED lines=13> */
.L_x_2327:
[----:B------:R-:W-:Y:S05]  /*5640*/  BSYNC.RECONVERGENT B3 ;  /* 0x0000000000037941 */ /* 0x000fea0003800200 */
.L_x_2326:
        /* <DEDUP_REMOVED lines=61> */
.L_x_2324:
[----:B------:R-:W-:Y:S05]  /*5a20*/  BSYNC.RECONVERGENT B2 ;  /* 0x0000000000027941 */ /* 0x000fea0003800200 */
.L_x_2323:
        /* <DEDUP_REMOVED lines=8> */
[----:B------:R-:W-:-:S07]  /*5ab0*/  FSEL R29, R29, RZ, !P1 ;  /* 0x000000ff1d1d7208 */ /* 0x000fce0004800000 */
.L_x_2322:
[----:B------:R-:W-:Y:S05]  /*5ac0*/  BSYNC.RECONVERGENT B1 ;  /* 0x0000000000017941 */ /* 0x000fea0003800200 */
.L_x_2321:
[----:B------:R-:W-:Y:S01]  /*5ad0*/  BSSY.RECONVERGENT B1, `(.L_x_2328) ;  /* 0x0000068000017945 */ /* 0x000fe20003800200 */
[----:B------:R-:W-:Y:S01]  /*5ae0*/  F2FP.BF16.F32.PACK_AB R88, RZ, R29 ;  /* 0x0000001dff58723e */ /* 0x000fe200000010ff */
[----:B------:R-:W-:Y:S01]  /*5af0*/  IMAD.MOV.U32 R34, RZ, RZ, R40 ;  /* 0x000000ffff227224 */ /* 0x000fe200078e0028 */
[----:B------:R-:W-:Y:S01]  /*5b00*/  MOV R27, RZ ;  /* 0x000000ff001b7202 */ /* 0x000fe20000000f00 */
[----:B------:R-:W-:Y:S06]  /*5b10*/  @!P0 BRA `(.L_x_2329) ;  /* 0x00000004008c8947 */ /* 0x000fec0003800000 */
[----:B------:R-:W-:Y:S01]  /*5b20*/  ISETP.NE.AND P1, PT, R40, 0x1, PT ;  /* 0x000000012800780c */ /* 0x000fe20003f25270 */
[----:B------:R-:W-:Y:S01]  /*5b30*/  BSSY.RECONVERGENT B2, `(.L_x_2330) ;  /* 0x0000057000027945 */ /* 0x000fe20003800200 */
[----:B------:R-:W-:Y:S01]  /*5b40*/  IMAD.MOV.U32 R34, RZ, RZ, 0x2 ;  /* 0x00000002ff227424 */ /* 0x000fe200078e00ff */
[----:B------:R-:W-:-:S10]  /*5b50*/  MOV R27, R30 ;  /* 0x0000001e001b7202 */ /* 0x000fd40000000f00 */
        /* <DEDUP_REMOVED lines=9> */
.L_x_2332:
        /* <DEDUP_REMOVED lines=13> */
.L_x_2334:
[----:B------:R-:W-:Y:S05]  /*5cc0*/  BSYNC.RECONVERGENT B3 ;  /* 0x0000000000037941 */ /* 0x000fea0003800200 */
.L_x_2333:
        /* <DEDUP_REMOVED lines=21> */
[----:B------:R-:W-:Y:S01]  /*5e20*/  LOP3.LUT R40, R30, R40, R27, 0x96, !PT ;  /* 0x000000281e287212 */ /* 0x000fe200078e961b */
[C---:B------:R-:W-:Y:S01]  /*5e30*/  VIADD R30, R54.reuse, 0x1715609d ;  /* 0x1715609d361e7836 */ /* 0x040fe20000000000 */
[----:B------:R-:W-:-:S03]  /*5e40*/  IADD3 R27, PT, PT, R54, 0x78dde6e4, RZ ;  /* 0x78dde6e4361b7810 */ /* 0x000fc60007ffe0ff */
[----:B------:R-:W-:-:S05]  /*5e50*/  IMAD.WIDE.U32 R40, R40, -0x326172a9, RZ ;  /* 0xcd9e8d5728287825 */ /* 0x000fca00078e00ff */
[----:B------:R-:W-:Y:S01]  /*5e60*/  LOP3.LUT R41, R27, R34, R41, 0x96, !PT ;  /* 0x000000221b297212 */ /* 0x000fe200078e9629 */
[----:B------:R-:W-:-:S04]  /*5e70*/  IMAD.WIDE.U32 R34, R35, -0x2daee0ad, RZ ;  /* 0xd2511f5323227825 */ /* 0x000fc800078e00ff */
[----:B------:R-:W-:-:S05]  /*5e80*/  VIADD R27, R55, 0xed9eba14 ;  /* 0xed9eba14371b7836 */ /* 0x000fca0000000000 */
[----:B------:R-:W-:-:S05]  /*5e90*/  LOP3.LUT R27, R27, R26, R35, 0x96, !PT ;  /* 0x0000001a1b1b7212 */ /* 0x000fca00078e9623 */
        /* <DEDUP_REMOVED lines=28> */
[----:B------:R-:W-:Y:S01]  /*6060*/  HFMA2 R34, -RZ, RZ, 0, 0 ;  /* 0x00000000ff227431 */ /* 0x000fe200000001ff */
[----:B------:R-:W-:Y:S01]  /*6070*/  LOP3.LUT R36, R36, R40, R27, 0x96, !PT ;  /* 0x0000002824247212 */ /* 0x000fe200078e961b */
[----:B------:R-:W-:Y:S02]  /*6080*/  IMAD.MOV.U32 R27, RZ, RZ, R152 ;  /* 0x000000ffff1b7224 */ /* 0x000fe400078e0098 */
[----:B------:R-:W-:-:S07]  /*6090*/  IMAD.MOV.U32 R152, RZ, RZ, R26 ;  /* 0x000000ffff987224 */ /* 0x000fce00078e001a */
.L_x_2331:
[----:B------:R-:W-:Y:S05]  /*60a0*/  BSYNC.RECONVERGENT B2 ;  /* 0x0000000000027941 */ /* 0x000fea0003800200 */
.L_x_2330:
[----:B------:R-:W-:Y:S01]  /*60b0*/  I2FP.F32.U32 R26, R27 ;  /* 0x0000001b001a7245 */ /* 0x000fe20000201000 */
[----:B------:R-:W-:-:S04]  /*60c0*/  IMAD.MOV.U32 R27, RZ, RZ, 0x2f800000 ;  /* 0x2f800000ff1b7424 */ /* 0x000fc800078e00ff */
[----:B------:R-:W-:-:S05]  /*60d0*/  FFMA.FTZ R26, R26, R27, 1.1641532182693481445e-10 ;  /* 0x2f0000001a1a7423 */ /* 0x000fca000001001b */
[----:B------:R-:W-:Y:S02]  /*60e0*/  FSETP.GTU.FTZ.AND P1, PT, R26, UR8, PT ;  /* 0x000000081a007c0b */ /* 0x000fe4000bf3c000 */
[----:B-----5:R-:W-:-:S05]  /*60f0*/  PRMT R26, R56, 0x7632, R26 ;  /* 0x00007632381a7816 */ /* 0x020fca000000001a */
[----:B------:R-:W-:-:S04]  /*6100*/  IMAD.U32 R26, R26, 0x10000, RZ ;  /* 0x000100001a1a7824 */ /* 0x000fc800078e00ff */
[----:B------:R-:W-:-:S04]  /*6110*/  FMUL.FTZ R26, R26, UR11 ;  /* 0x0000000b1a1a7c20 */ /* 0x000fc80008410000 */
[----:B------:R-:W-:Y:S01]  /*6120*/  FMUL.FTZ R27, R26, UR10 ;  /* 0x0000000a1a1b7c20 */ /* 0x000fe20008410000 */
[----:B------:R-:W-:-:S04]  /*6130*/  SEL R26, RZ, 0x1, P1 ;  /* 0x00000001ff1a7807 */ /* 0x000fc80000800000 */
[----:B------:R-:W-:-:S07]  /*6140*/  FSEL R27, R27, RZ, !P1 ;  /* 0x000000ff1b1b7208 */ /* 0x000fce0004800000 */
.L_x_2329:
[----:B------:R-:W-:Y:S05]  /*6150*/  BSYNC.RECONVERGENT B1 ;  /* 0x0000000000017941 */ /* 0x000fea0003800200 */
.L_x_2328:
        /* <DEDUP_REMOVED lines=18> */
.L_x_2339:
        /* <DEDUP_REMOVED lines=13> */
.L_x_2341:
[----:B------:R-:W-:Y:S05]  /*6350*/  BSYNC.RECONVERGENT B3 ;  /* 0x0000000000037941 */ /* 0x000fea0003800200 */
.L_x_2340:
[----:B------:R-:W-:Y:S01]  /*6360*/  LOP3.LUT R34, R31, R99, R55, 0x96, !PT ;  /* 0x000000631f227212 */ /* 0x000fe200078e9637 */
[----:B------:R-:W-:Y:S01]  /*6370*/  IMAD.WIDE.U32 R40, R32, -0x326172a9, RZ ;  /* 0xcd9e8d5720287825 */ /* 0x000fe200078e00ff */
[----:B------:R-:W-:-:S03]  /*6380*/  IADD3 R99, PT, PT, R54, -0x61c88647, RZ ;  /* 0x9e3779b936637810 */ /* 0x000fc60007ffe0ff */
[----:B------:R-:W-:Y:S02]  /*6390*/  HFMA2 R90, -RZ, RZ, 0, 0 ;  /* 0x00000000ff5a7431 */ /* 0x000fe400000001ff */
        /* <DEDUP_REMOVED lines=56> */
[----:B------:R-:W-:-:S07]  /*6720*/  IMAD.MOV.U32 R152, RZ, RZ, R40 ;  /* 0x000000ffff987224 */ /* 0x000fce00078e0028 */
.L_x_2338:
[----:B------:R-:W-:Y:S05]  /*6730*/  BSYNC.RECONVERGENT B2 ;  /* 0x0000000000027941 */ /* 0x000fea0003800200 */
.L_x_2337:
[----:B------:R-:W-:Y:S01]  /*6740*/  I2FP.F32.U32 R25, R25 ;  /* 0x0000001900197245 */ /* 0x000fe20000201000 */
[----:B------:R-:W-:-:S04]  /*6750*/  IMAD.MOV.U32 R34, RZ, RZ, 0x2f800000 ;  /* 0x2f800000ff227424 */ /* 0x000fc800078e00ff */
[----:B------:R-:W-:-:S05]  /*6760*/  FFMA.FTZ R25, R25, R34, 1.1641532182693481445e-10 ;  /* 0x2f00000019197423 */ /* 0x000fca0000010022 */
[----:B------:R-:W-:Y:S01]  /*6770*/  FSETP.GTU.FTZ.AND P1, PT, R25, UR8, PT ;  /* 0x0000000819007c0b */ /* 0x000fe2000bf3c000 */
[----:B-----5:R-:W-:-:S04]  /*6780*/  IMAD.U32 R25, R57, 0x10000, RZ ;  /* 0x0001000039197824 */ /* 0x020fc800078e00ff */
[----:B------:R-:W-:-:S04]  /*6790*/  FMUL.FTZ R25, R25, UR11 ;  /* 0x0000000b19197c20 */ /* 0x000fc80008410000 */
[----:B------:R-:W-:Y:S01]  /*67a0*/  FMUL.FTZ R40, R25, UR10 ;  /* 0x0000000a19287c20 */ /* 0x000fe20008410000 */
[----:B------:R-:W-:-:S04]  /*67b0*/  SEL R25, RZ, 0x1, P1 ;  /* 0x00000001ff197807 */ /* 0x000fc80000800000 */
[----:B------:R-:W-:-:S07]  /*67c0*/  FSEL R40, R40, RZ, !P1 ;  /* 0x000000ff28287208 */ /* 0x000fce0004800000 */
.L_x_2336:
[----:B------:R-:W-:Y:S05]  /*67d0*/  BSYNC.RECONVERGENT B1 ;  /* 0x0000000000017941 */ /* 0x000fea0003800200 */
.L_x_2335:
        /* <DEDUP_REMOVED lines=18> */
.L_x_2346:
        /* <DEDUP_REMOVED lines=13> */
.L_x_2348:
[----:B------:R-:W-:Y:S05]  /*69d0*/  BSYNC.RECONVERGENT B3 ;  /* 0x0000000000037941 */ /* 0x000fea0003800200 */
.L_x_2347:
        /* <DEDUP_REMOVED lines=61> */
.L_x_2345:
[----:B------:R-:W-:Y:S05]  /*6db0*/  BSYNC.RECONVERGENT B2 ;  /* 0x0000000000027941 */ /* 0x000fea0003800200 */
.L_x_2344:
        /* <DEDUP_REMOVED lines=10> */
.L_x_2343:
[----:B------:R-:W-:Y:S05]  /*6e60*/  BSYNC.RECONVERGENT B1 ;  /* 0x0000000000017941 */ /* 0x000fea0003800200 */
.L_x_2342:
        /* <DEDUP_REMOVED lines=18> */
.L_x_2353:
        /* <DEDUP_REMOVED lines=13> */
.L_x_2355:
[----:B------:R-:W-:Y:S05]  /*7060*/  BSYNC.RECONVERGENT B3 ;  /* 0x0000000000037941 */ /* 0x000fea0003800200 */
.L_x_2354:
        /* <DEDUP_REMOVED lines=61> */
.L_x_2352:
[----:B------:R-:W-:Y:S05]  /*7440*/  BSYNC.RECONVERGENT B2 ;  /* 0x0000000000027941 */ /* 0x000fea0003800200 */
.L_x_2351:
        /* <DEDUP_REMOVED lines=9> */
.L_x_2350:
[----:B------:R-:W-:Y:S05]  /*74e0*/  BSYNC.RECONVERGENT B1 ;  /* 0x0000000000017941 */ /* 0x000fea0003800200 */
.L_x_2349:
        /* <DEDUP_REMOVED lines=18> */
.L_x_2360:
        /* <DEDUP_REMOVED lines=13> */
.L_x_2362:
[----:B------:R-:W-:Y:S05]  /*76e0*/  BSYNC.RECONVERGENT B3 ;  /* 0x0000000000037941 */ /* 0x000fea0003800200 */
.L_x_2361:
        /* <DEDUP_REMOVED lines=61> */
.L_x_2359:
[----:B------:R-:W-:Y:S05]  /*7ac0*/  BSYNC.RECONVERGENT B2 ;  /* 0x0000000000027941 */ /* 0x000fea0003800200 */
.L_x_2358:
        /* <DEDUP_REMOVED lines=10> */
.L_x_2357:
[----:B------:R-:W-:Y:S05]  /*7b70*/  BSYNC.RECONVERGENT B1 ;  /* 0x0000000000017941 */ /* 0x000fea0003800200 */
.L_x_2356:
        /* <DEDUP_REMOVED lines=18> */
.L_x_2367:
        /* <DEDUP_REMOVED lines=13> */
.L_x_2369:
[----:B------:R-:W-:Y:S05]  /*7d70*/  BSYNC.RECONVERGENT B3 ;  /* 0x0000000000037941 */ /* 0x000fea0003800200 */
.L_x_2368:
        /* <DEDUP_REMOVED lines=61> */
.L_x_2366:
[----:B------:R-:W-:Y:S05]  /*8150*/  BSYNC.RECONVERGENT B2 ;  /* 0x0000000000027941 */ /* 0x000fea0003800200 */
.L_x_2365:
        /* <DEDUP_REMOVED lines=9> */
.L_x_2364:
[----:B------:R-:W-:Y:S05]  /*81f0*/  BSYNC.RECONVERGENT B1 ;  /* 0x0000000000017941 */ /* 0x000fea0003800200 */
.L_x_2363:
        /* <DEDUP_REMOVED lines=18> */
.L_x_2374:
        /* <DEDUP_REMOVED lines=13> */
.L_x_2376:
[----:B------:R-:W-:Y:S05]  /*83f0*/  BSYNC.RECONVERGENT B3 ;  /* 0x0000000000037941 */ /* 0x000fea0003800200 */
.L_x_2375:
        /* <DEDUP_REMOVED lines=61> */
.L_x_2373:
[----:B------:R-:W-:Y:S05]  /*87d0*/  BSYNC.RECONVERGENT B2 ;  /* 0x0000000000027941 */ /* 0x000fea0003800200 */
.L_x_2372:
        /* <DEDUP_REMOVED lines=10> */
.L_x_2371:
[----:B------:R-:W-:Y:S05]  /*8880*/  BSYNC.RECONVERGENT B1 ;  /* 0x0000000000017941 */ /* 0x000fea0003800200 */
.L_x_2370:
[----:B------:R-:W-:Y:S02]  /*8890*/  F2FP.BF16.F32.PACK_AB R146, RZ, R119 ;  /* 0x00000077ff92723e */ /* 0x000fe400000010ff */
[----:B------:R-:W-:Y:S02]  /*88a0*/  PRMT R88, R88, 0x5410, R91 ;  /* 0x0000541058587816 */ /* 0x000fe4000000005b */
[----:B------:R-:W-:Y:S02]  /*88b0*/  PRMT R90, R90, 0x5410, R153 ;  /* 0x000054105a5a7816 */ /* 0x000fe40000000099 */
[----:B------:R-:W-:Y:S02]  /*88c0*/  PRMT R89, R89, 0x5410, R138 ;  /* 0x0000541059597816 */ /* 0x000fe4000000008a */
[----:B------:R-:W-:-:S07]  /*88d0*/  PRMT R91, R211, 0x5410, R146 ;  /* 0x00005410d35b7816 */ /* 0x000fce0000000092 */
.L_x_2320:
[----:B------:R-:W0:Y:S01]  /*88e0*/  LDC.64 R146, c[0x0][0x3a8] ;  /* 0x0000ea00ff927b82 */ /* 0x000e220000000a00 */
[----:B------:R-:W-:Y:S01]  /*88f0*/  BSSY.RECONVERGENT B1, `(.L_x_2377) ;  /* 0x0000019000017945 */ /* 0x000fe20003800200 */
[----:B------:R-:W-:Y:S01]  /*8900*/  MOV R138, R152 ;  /* 0x00000098008a7202 */ /* 0x000fe20000000f00 */
[----:B0-----:R-:W-:-:S05]  /*8910*/  IMAD.WIDE.U32 R146, R144, 0x10, R146 ;  /* 0x0000001090927825 */ /* 0x001fca00078e0092 */
[----:B------:R0:W-:Y:S01]  /*8920*/  STG.E.128 desc[UR6][R146.64], R88 ;  /* 0x0000005892007986 */ /* 0x0001e2000c101d06 */
[----:B------:R-:W-:Y:S05]  /*8930*/  @!P0 BRA `(.L_x_2378) ;  /* 0x0000000000508947 */ /* 0x000fea0003800000 */
[----:B0-----:R-:W-:Y:S01]  /*8940*/  IMAD.U32 R88, R21, 0x10000, RZ ;  /* 0x0001000015587824 */ /* 0x001fe200078e00ff */
[----:B------:R-:W-:Y:S02]  /*8950*/  LOP3.LUT R89, R20, 0xffff, RZ, 0xc0, !PT ;  /* 0x0000ffff14597812 */ /* 0x000fe400078ec0ff */
[----:B------:R-:W-:Y:S02]  /*8960*/  PRMT R152, R22, 0x7104, RZ ;  /* 0x0000710416987816 */ /* 0x000fe400000000ff */
[----:B------:R-:W-:Y:S02]  /*8970*/  LOP3.LUT R88, R88, 0xff0000, RZ, 0xc0, !PT ;  /* 0x00ff000058587812 */ /* 0x000fe400078ec0ff */
[----:B------:R-:W-:Y:S02]  /*8980*/  LOP3.LUT R90, R25, 0xff, RZ, 0xc0, !PT ;  /* 0x000000ff195a7812 */ /* 0x000fe400078ec0ff */
[----:B------:R-:W-:Y:S02]  /*8990*/  PRMT R88, R88, 0x4210, R89 ;  /* 0x0000421058587816 */ /* 0x000fe40000000059 */
[----:B------:R-:W-:Y:S01]  /*89a0*/  LOP3.LUT R146, R26, 0xff, RZ, 0xc0, !PT ;  /* 0x000000ff1a927812 */ /* 0x000fe200078ec0ff */
[----:B------:R-:W-:Y:S01]  /*89b0*/  IMAD.WIDE.U32 R90, R90, 0x10000, RZ ;  /* 0x000100005a5a7825 */ /* 0x000fe200078e00ff */
[----:B------:R-:W-:-:S02]  /*89c0*/  LOP3.LUT R152, R88, 0xff00, R152, 0xf8, !PT ;  /* 0x0000ff0058987812 */ /* 0x000fc400078ef898 */
[----:B------:R-:W-:Y:S01]  /*89d0*/  LOP3.LUT R88, R24, 0xff, RZ, 0xc0, !PT ;  /* 0x000000ff18587812 */ /* 0x000fe200078ec0ff */
[----:B------:R-:W-:Y:S01]  /*89e0*/  IMAD.WIDE.U32 R146, R146, 0x100, RZ ;  /* 0x0000010092927825 */ /* 0x000fe200078e00ff */
[----:B------:R-:W-:-:S03]  /*89f0*/  LOP3.LUT R152, R152, 0xff, R23, 0xf8, !PT ;  /* 0x000000ff98987812 */ /* 0x000fc600078ef817 */
[----:B------:R-:W-:-:S05]  /*8a00*/  IMAD.WIDE.U32 R88, R88, 0x1000000, RZ ;  /* 0x0100000058587825 */ /* 0x000fca00078e00ff */
[----:B------:R-:W-:Y:S02]  /*8a10*/  LOP3.LUT R89, R91, R152, R89, 0xfe, !PT ;  /* 0x000000985b597212 */ /* 0x000fe400078efe59 */
[----:B------:R-:W-:Y:S02]  /*8a20*/  LOP3.LUT R88, R146, R88, R90, 0xfe, !PT ;  /* 0x0000005892587212 */ /* 0x000fe400078efe5a */
[----:B------:R-:W0:Y:S01]  /*8a30*/  LDC.64 R90, c[0x0][0x3b0] ;  /* 0x0000ec00ff5a7b82 */ /* 0x000e220000000a00 */
[----:B------:R-:W-:Y:S02]  /*8a40*/  LOP3.LUT R89, R89, R147, RZ, 0xfc, !PT ;  /* 0x0000009359597212 */ /* 0x000fe400078efcff */
[----:B------:R-:W-:Y:S01]  /*8a50*/  LOP3.LUT R88, R88, 0xff, R28, 0xf8, !PT ;  /* 0x000000ff58587812 */ /* 0x000fe200078ef81c */
[----:B0-----:R-:W-:-:S05]  /*8a60*/  IMAD.WIDE.U32 R90, R139, 0x8, R90 ;  /* 0x000000088b5a7825 */ /* 0x001fca00078e005a */
[----:B------:R1:W-:Y:S02]  /*8a70*/  STG.E.64 desc[UR6][R90.64], R88 ;  /* 0x000000585a007986 */ /* 0x0003e4000c101b06 */
.L_x_2378:
[----:B------:R-:W-:Y:S05]  /*8a80*/  BSYNC.RECONVERGENT B1 ;  /* 0x0000000000017941 */ /* 0x000fea0003800200 */
.L_x_2377:
[----:B------:R-:W-:Y:S01]  /*8a90*/  VIADD R144, R144, 0x20 ;  /* 0x0000002090907836 */ /* 0x000fe20000000000 */
[----:B------:R-:W-:-:S07]  /*8aa0*/  IADD3 R139, PT, PT, R139, 0x20, RZ ;  /* 0x000000208b8b7810 */ /* 0x000fce0007ffe0ff */
.L_x_2260:
[----:B------:R-:W-:Y:S05]  /*8ab0*/  BSYNC.RECONVERGENT B0 ;  /* 0x0000000000007941 */ /* 0x000fea0003800200 */
.L_x_2259:
        /* <DEDUP_REMOVED lines=8> */
[----:B--2---:R-:W-:-:S05]  /*8b40*/  IMAD.WIDE.U32 R18, R139, 0x10, R18 ;  /* 0x000000108b127825 */ /* 0x004fca00078e0012 */
[----:B-----5:R2:W5:Y:S02]  /*8b50*/  LDG.E.128 R56, desc[UR6][R18.64] ;  /* 0x0000000612387981 */ /* 0x020564000c1e1d00 */
.L_x_2382:
[----:B------:R-:W-:Y:S05]  /*8b60*/  BSYNC.RECONVERGENT B1 ;  /* 0x0000000000017941 */ /* 0x000fea0003800200 */
.L_x_2381:
[----:B------:R-:W-:-:S04]  /*8b70*/  UISETP.NE.U32.AND UP0, UPT, UR4, URZ, UPT ;  /* 0x000000ff0400728c */ /* 0x000fc8000bf05070 */
[----:B------:R-:W-:-:S09]  /*8b80*/  UISETP.NE.AND.EX UP0, UPT, UR5, URZ, UPT, UP0 ;  /* 0x000000ff0500728c */ /* 0x000fd2000bf05300 */
[----:B------:R-:W-:Y:S05]  /*8b90*/  BRA.U !UP0, `(.L_x_2383) ;  /* 0x0000003908107547 */ /* 0x000fea000b800000 */
[----:B--2---:R-:W2:Y:S02]  /*8ba0*/  LDC.64 R18, c[0x0][0x3a0] ;  /* 0x0000e800ff127b82 */ /* 0x004ea40000000a00 */
[----:B--2---:R-:W-:-:S05]  /*8bb0*/  IMAD.WIDE.U32 R18, R144, 0x10, R18 ;  /* 0x0000001090127825 */ /* 0x004fca00078e0012 */
[----:B01----:R-:W2:Y:S01]  /*8bc0*/  LDG.E.128 R88, desc[UR6][R18.64] ;  /* 0x0000000612587981 */ /* 0x003ea2000c1e1d00 */
[----:B------:R-:W-:Y:S01]  /*8bd0*/  ISETP.GT.AND P1, PT, R145, RZ, PT ;  /* 0x000000ff9100720c */ /* 0x000fe20003f24270 */
[----:B------:R-:W-:-:S12]  /*8be0*/  BSSY.RECONVERGENT B1, `(.L_x_2384) ;  /* 0x000006c000017945 */ /* 0x000fd80003800200 */
[----:B------:R-:W-:Y:S02]  /*8bf0*/  @!P1 IMAD.MOV.U32 R121, RZ, RZ, R138 ;  /* 0x000000ffff799224 */ /* 0x000fe400078e008a */
[----:B------:R-:W-:Y:S01]  /*8c00*/  @!P1 IMAD.MOV.U32 R42, RZ, RZ, R34 ;  /* 0x000000ffff2a9224 */ /* 0x000fe200078e0022 */
[----:B--2---:R-:W-:Y:S01]  /*8c10*/  @!P1 SHF.L.U32 R19, R88, 0x10, RZ ;  /* 0x0000001058139819 */ /* 0x004fe200000006ff */
        /* <DEDUP_REMOVED lines=17> */
.L_x_2388:
        /* <DEDUP_REMOVED lines=13> */
.L_x_2390:
[----:B------:R-:W-:Y:S05]  /*8e00*/  BSYNC.RECONVERGENT B3 ;  /* 0x0000000000037941 */ /* 0x000fea0003800200 */
.L_x_2389:
        /* <DEDUP_REMOVED lines=61> */
.L_x_2387:
[----:B------:R-:W-:Y:S05]  /*91e0*/  BSYNC.RECONVERGENT B2 ;  /* 0x0000000000027941 */ /* 0x000fea0003800200 */
.L_x_2386:
[----:B------:R-:W-:Y:S01]  /*91f0*/  I2FP.F32.U32 R18, R18 ;  /* 0x0000001200127245 */ /* 0x000fe20000201000 */
[----:B------:R-:W-:-:S05]  /*9200*/  HFMA2 R19, -RZ, RZ, 0.1171875, 0 ;  /* 0x2f800000ff137431 */ /* 0x000fca00000001ff */
[----:B------:R-:W-:-:S05]  /*9210*/  FFMA.FTZ R18, R18, R19, 1.1641532182693481445e-10 ;  /* 0x2f00000012127423 */ /* 0x000fca0000010013 */
[----:B------:R-:W-:Y:S01]  /*9220*/  FSETP.GTU.FTZ.AND P2, PT, R18, UR8, PT ;  /* 0x0000000812007c0b */ /* 0x000fe2000bf5c000 */
[----:B-----5:R-:W-:-:S03]  /*9230*/  IMAD.U32 R18, R56, 0x10000, RZ ;  /* 0x0001000038127824 */ /* 0x020fc600078e00ff */
[----:B------:R-:W-:Y:S01]  /*9240*/  SEL R28, RZ, 0x1, P2 ;  /* 0x00000001ff1c7807 */ /* 0x000fe20001000000 */
[----:B------:R-:W-:-:S04]  /*9250*/  FMUL.FTZ R18, R18, UR11 ;  /* 0x0000000b12127c20 */ /* 0x000fc80008410000 */
[----:B------:R-:W-:-:S05]  /*9260*/  FMUL.FTZ R18, R18, UR10 ;  /* 0x0000000a12127c20 */ /* 0x000fca0008410000 */
[----:B------:R-:W-:Y:S01]  /*9270*/  FSEL R19, R18, RZ, !P2 ;  /* 0x000000ff12137208 */ /* 0x000fe20005000000 */
[----:B------:R-:W-:-:S04]  /*9280*/  IMAD.U32 R18, R88, 0x10000, RZ ;  /* 0x0001000058127824 */ /* 0x000fc800078e00ff */
[----:B------:R-:W-:-:S07]  /*9290*/  FADD.FTZ R19, R18, R19 ;  /* 0x0000001312137221 */ /* 0x000fce0000010000 */
.L_x_2385:
[----:B------:R-:W-:Y:S05]  /*92a0*/  BSYNC.RECONVERGENT B1 ;  /* 0x0000000000017941 */ /* 0x000fea0003800200 */
.L_x_2384:
        /* <DEDUP_REMOVED lines=23> */
.L_x_2395:
        /* <DEDUP_REMOVED lines=13> */
.L_x_2397:
[----:B------:R-:W-:Y:S05]  /*94f0*/  BSYNC.RECONVERGENT B3 ;  /* 0x0000000000037941 */ /* 0x000fea0003800200 */
.L_x_2396:
        /* <DEDUP_REMOVED lines=61> */
.L_x_2394:
[----:B------:R-:W-:Y:S05]  /*98d0*/  BSYNC.RECONVERGENT B2 ;  /* 0x0000000000027941 */ /* 0x000fea0003800200 */
.L_x_2393:
[----:B------:R-:W-:Y:S01]  /*98e0*/  I2FP.F32.U32 R18, R18 ;  /* 0x0000001200127245 */ /* 0x000fe20000201000 */
[----:B------:R-:W-:Y:S01]  /*98f0*/  IMAD.MOV.U32 R26, RZ, RZ, 0x2f800000 ;  /* 0x2f800000ff1a7424 */ /* 0x000fe200078e00ff */
[----:B------:R-:W-:-:S03]  /*9900*/  PRMT R88, R88, 0x7632, R88 ;  /* 0x0000763258587816 */ /* 0x000fc60000000058 */
[----:B------:R-:W-:Y:S02]  /*9910*/  FFMA.FTZ R18, R18, R26, 1.1641532182693481445e-10 ;  /* 0x2f00000012127423 */ /* 0x000fe4000001001a */
[----:B------:R-:W-:-:S03]  /*9920*/  IMAD.U32 R88, R88, 0x10000, RZ ;  /* 0x0001000058587824 */ /* 0x000fc600078e00ff */
[----:B------:R-:W-:Y:S02]  /*9930*/  FSETP.GTU.FTZ.AND P2, PT, R18, UR8, PT ;  /* 0x0000000812007c0b */ /* 0x000fe4000bf5c000 */
[----:B-----5:R-:W-:Y:S02]  /*9940*/  PRMT R18, R56, 0x7632, R18 ;  /* 0x0000763238127816 */ /* 0x020fe40000000012 */
[----:B------:R-:W-:Y:S02]  /*9950*/  SEL R26, RZ, 0x1, P2 ;  /* 0x00000001ff1a7807 */ /* 0x000fe40001000000 */
[----:B------:R-:W-:-:S05]  /*9960*/  SHF.L.U32 R18, R18, 0x10, RZ ;  /* 0x0000001012127819 */ /* 0x000fca00000006ff */
[----:B------:R-:W-:-:S04]  /*9970*/  FMUL.FTZ R18, R18, UR11 ;  /* 0x0000000b12127c20 */ /* 0x000fc80008410000 */
[----:B------:R-:W-:-:S05]  /*9980*/  FMUL.FTZ R18, R18, UR10 ;  /* 0x0000000a12127c20 */ /* 0x000fca0008410000 */
[----:B------:R-:W-:-:S05]  /*9990*/  FSEL R18, R18, RZ, !P2 ;  /* 0x000000ff12127208 */ /* 0x000fca0005000000 */
[----:B------:R-:W-:-:S07]  /*99a0*/  FADD.FTZ R18, R88, R18 ;  /* 0x0000001258127221 */ /* 0x000fce0000010000 */
.L_x_2392:
[----:B------:R-:W-:Y:S05]  /*99b0*/  BSYNC.RECONVERGENT B1 ;  /* 0x0000000000017941 */ /* 0x000fea0003800200 */
.L_x_2391:
        /* <DEDUP_REMOVED lines=22> */
.L_x_2402:
        /* <DEDUP_REMOVED lines=13> */
.L_x_2404:
[----:B------:R-:W-:Y:S05]  /*9bf0*/  BSYNC.RECONVERGENT B3 ;  /* 0x0000000000037941 */ /* 0x000fea0003800200 */
.L_x_2403:
        /* <DEDUP_REMOVED lines=61> */
.L_x_2401:
[----:B------:R-:W-:Y:S05]  /*9fd0*/  BSYNC.RECONVERGENT B2 ;  /* 0x0000000000027941 */ /* 0x000fea0003800200 */
.L_x_2400:
        /* <DEDUP_REMOVED lines=11> */
.L_x_2399:
[----:B------:R-:W-:Y:S05]  /*a090*/  BSYNC.RECONVERGENT B1 ;  /* 0x0000000000017941 */ /* 0x000fea0003800200 */
.L_x_2398:
        /* <DEDUP_REMOVED lines=23> */
.L_x_2409:
        /* <DEDUP_REMOVED lines=13> */
.L_x_2411:
[----:B------:R-:W-:Y:S05]  /*a2e0*/  BSYNC.RECONVERGENT B3 ;  /* 0x0000000000037941 */ /* 0x000fea0003800200 */
.L_x_2410:
        /* <DEDUP_REMOVED lines=61> */
.L_x_2408:
[----:B------:R-:W-:Y:S05]  /*a6c0*/  BSYNC.RECONVERGENT B2 ;  /* 0x0000000000027941 */ /* 0x000fea0003800200 */
.L_x_2407:
        /* <DEDUP_REMOVED lines=13> */
.L_x_2406:
[----:B------:R-:W-:Y:S05]  /*a7a0*/  BSYNC.RECONVERGENT B1 ;  /* 0x0000000000017941 */ /* 0x000fea0003800200 */
.L_x_2405:
        /* <DEDUP_REMOVED lines=22> */
.L_x_2416:
        /* <DEDUP_REMOVED lines=13> */
.L_x_2418:
[----:B------:R-:W-:Y:S05]  /*a9e0*/  BSYNC.RECONVERGENT B3 ;  /* 0x0000000000037941 */ /* 0x000fea0003800200 */
.L_x_2417:
        /* <DEDUP_REMOVED lines=61> */
.L_x_2415:
[----:B------:R-:W-:Y:S05]  /*adc0*/  BSYNC.RECONVERGENT B2 ;  /* 0x0000000000027941 */ /* 0x000fea0003800200 */
.L_x_2414:
        /* <DEDUP_REMOVED lines=11> */
.L_x_2413:
[----:B------:R-:W-:Y:S05]  /*ae80*/  BSYNC.RECONVERGENT B1 ;  /* 0x0000000000017941 */ /* 0x000fea0003800200 */
.L_x_2412:
        /* <DEDUP_REMOVED lines=23> */
.L_x_2423:
        /* <DEDUP_REMOVED lines=13> */
.L_x_2425:
[----:B------:R-:W-:Y:S05]  /*b0d0*/  BSYNC.RECONVERGENT B3 ;  /* 0x0000000000037941 */ /* 0x000fea0003800200 */
.L_x_2424:
        /* <DEDUP_REMOVED lines=61> */
.L_x_2422:
[----:B------:R-:W-:Y:S05]  /*b4b0*/  BSYNC.RECONVERGENT B2 ;  /* 0x0000000000027941 */ /* 0x000fea0003800200 */
.L_x_2421:
        /* <DEDUP_REMOVED lines=13> */
.L_x_2420:
[----:B------:R-:W-:Y:S05]  /*b590*/  BSYNC.RECONVERGENT B1 ;  /* 0x0000000000017941 */ /* 0x000fea0003800200 */
.L_x_2419:
        /* <DEDUP_REMOVED lines=22> */
.L_x_2430:
        /* <DEDUP_REMOVED lines=13> */
.L_x_2432:
[----:B------:R-:W-:Y:S05]  /*b7d0*/  BSYNC.RECONVERGENT B3 ;  /* 0x0000000000037941 */ /* 0x000fea0003800200 */
.L_x_2431:
        /* <DEDUP_REMOVED lines=51> */
[----:B------:R-:W-:Y:S01]  /*bb10*/  LOP3.LUT R34, R21, R34, R153, 0x96, !PT ;  /* 0x0000002215227212 */ /* 0x000fe200078e9699 */
[----:B------:R-:W-:Y:S01]  /*bb20*/  IMAD.MOV.U32 R153, RZ, RZ, RZ ;  /* 0x000000ffff997224 */ /* 0x000fe200078e00ff */
[----:B------:R-:W-:-:S03]  /*bb30*/  IADD3 R21, PT, PT, R54, -0x700cb87f, RZ ;  /* 0x8ff3478136157810 */ /* 0x000fc60007ffe0ff */
[----:B------:R-:W-:-:S04]  /*bb40*/  IMAD.WIDE.U32 R34, R34, -0x326172a9, RZ ;  /* 0xcd9e8d5722227825 */ /* 0x000fc800078e00ff */
[----:B------:R-:W-:Y:S01]  /*bb50*/  IMAD.MOV.U32 R30, RZ, RZ, R34 ;  /* 0x000000ffff1e7224 */ /* 0x000fe200078e0022 */
[----:B------:R-:W-:Y:S01]  /*bb60*/  LOP3.LUT R35, R21, R120, R35, 0x96, !PT ;  /* 0x0000007815237212 */ /* 0x000fe200078e9623 */
[----:B------:R-:W-:-:S04]  /*bb70*/  IMAD.WIDE.U32 R120, R121, -0x2daee0ad, RZ ;  /* 0xd2511f5379787825 */ /* 0x000fc800078e00ff */
[----:B------:R-:W-:Y:S01]  /*bb80*/  IMAD.MOV.U32 R21, RZ, RZ, R154 ;  /* 0x000000ffff157224 */ /* 0x000fe200078e009a */
[----:B------:R-:W-:Y:S02]  /*bb90*/  LOP3.LUT R36, R36, R152, R121, 0x96, !PT ;  /* 0x0000009824247212 */ /* 0x000fe400078e9679 */
[----:B------:R-:W-:-:S07]  /*bba0*/  MOV R215, R120 ;  /* 0x0000007800d77202 */ /* 0x000fce0000000f00 */
.L_x_2429:
[----:B------:R-:W-:Y:S05]  /*bbb0*/  BSYNC.RECONVERGENT B2 ;  /* 0x0000000000027941 */ /* 0x000fea0003800200 */
.L_x_2428:
        /* <DEDUP_REMOVED lines=11> */
.L_x_2427:
[----:B------:R-:W-:Y:S05]  /*bc70*/  BSYNC.RECONVERGENT B1 ;  /* 0x0000000000017941 */ /* 0x000fea0003800200 */
.L_x_2426:
        /* <DEDUP_REMOVED lines=23> */
.L_x_2437:
        /* <DEDUP_REMOVED lines=13> */
.L_x_2439:
[----:B------:R-:W-:Y:S05]  /*bec0*/  BSYNC.RECONVERGENT B3 ;  /* 0x0000000000037941 */ /* 0x000fea0003800200 */
.L_x_2438:
        /* <DEDUP_REMOVED lines=56> */
[----:B------:R-:W-:-:S04]  /*c250*/  IMAD.WIDE.U32 R152, R153, -0x2daee0ad, RZ ;  /* 0xd2511f5399987825 */ /* 0x000fc800078e00ff */
[----:B------:R-:W-:Y:S02]  /*c260*/  HFMA2 R34, -RZ, RZ, 0, 0 ;  /* 0x00000000ff227431 */ /* 0x000fe400000001ff */
[----:B------:R-:W-:Y:S01]  /*c270*/  IMAD.MOV.U32 R20, RZ, RZ, R215 ;  /* 0x000000ffff147224 */ /* 0x000fe200078e00d7 */
[----:B------:R-:W-:-:S07]  /*c280*/  LOP3.LUT R36, R36, R154, R153, 0x96, !PT ;  /* 0x0000009a24247212 */ /* 0x000fce00078e9699 */
.L_x_2436:
[----:B------:R-:W-:Y:S05]  /*c290*/  BSYNC.RECONVERGENT B2 ;  /* 0x0000000000027941 */ /* 0x000fea0003800200 */
.L_x_2435:
        /* <DEDUP_REMOVED lines=13> */
.L_x_2434:
[----:B------:R-:W-:Y:S05]  /*c370*/  BSYNC.RECONVERGENT B1 ;  /* 0x0000000000017941 */ /* 0x000fea0003800200 */
.L_x_2433:
[----:B------:R-:W-:Y:S02]  /*c380*/  F2FP.BF16.F32.PACK_AB R91, RZ, R121 ;  /* 0x00000079ff5b723e */ /* 0x000fe400000010ff */
[----:B------:R-:W-:Y:S02]  /*c390*/  PRMT R90, R147, 0x5410, R90 ;  /* 0x00005410935a7816 */ /* 0x000fe4000000005a */
[----:B------:R-:W-:Y:S02]  /*c3a0*/  PRMT R89, R146, 0x5410, R89 ;  /* 0x0000541092597816 */ /* 0x000fe40000000059 */
[----:B------:R-:W-:Y:S02]  /*c3b0*/  PRMT R88, R138, 0x5410, R88 ;  /* 0x000054108a587816 */ /* 0x000fe40000000058 */
[----:B------:R-:W-:Y:S01]  /*c3c0*/  PRMT R91, R211, 0x5410, R91 ;  /* 0x00005410d35b7816 */ /* 0x000fe2000000005b */
[----:B------:R-:W-:Y:S06]  /*c3d0*/  BRA `(.L_x_2440) ;  /* 0x0000003400307947 */ /* 0x000fec0003800000 */
.L_x_2383:
[----:B------:R-:W-:Y:S01]  /*c3e0*/  BSSY.RECONVERGENT B1, `(.L_x_2441) ;  /* 0x000006a000017945 */ /* 0x000fe20003800200 */
[----:B--2---:R-:W-:Y:S01]  /*c3f0*/  IMAD.MOV.U32 R19, RZ, RZ, RZ ;  /* 0x000000ffff137224 */ /* 0x004fe200078e00ff */
[----:B------:R-:W-:Y:S01]  /*c400*/  MOV R42, R34 ;  /* 0x00000022002a7202 */ /* 0x000fe20000000f00 */
[----:B------:R-:W-:Y:S01]  /*c410*/  IMAD.MOV.U32 R152, RZ, RZ, R138 ;  /* 0x000000ffff987224 */ /* 0x000fe200078e008a */
        /* <DEDUP_REMOVED lines=17> */
.L_x_2445:
        /* <DEDUP_REMOVED lines=13> */
.L_x_2447:
[----:B------:R-:W-:Y:S05]  /*c600*/  BSYNC.RECONVERGENT B3 ;  /* 0x0000000000037941 */ /* 0x000fea0003800200 */
.L_x_2446:
        /* <DEDUP_REMOVED lines=61> */
.L_x_2444:
[----:B------:R-:W-:Y:S05]  /*c9e0*/  BSYNC.RECONVERGENT B2 ;  /* 0x0000000000027941 */ /* 0x000fea0003800200 */
.L_x_2443:
        /* <DEDUP_REMOVED lines=8> */
[----:B------:R-:W-:-:S07]  /*ca70*/  FSEL R19, R19, RZ, !P1 ;  /* 0x000000ff13137208 */ /* 0x000fce0004800000 */
.L_x_2442:
[----:B------:R-:W-:Y:S05]  /*ca80*/  BSYNC.RECONVERGENT B1 ;  /* 0x0000000000017941 */ /* 0x000fea0003800200 */
.L_x_2441:
[----:B------:R-:W-:Y:S01]  /*ca90*/  BSSY.RECONVERGENT B1, `(.L_x_2448) ;  /* 0x0000068000017945 */ /* 0x000fe20003800200 */
[----:B01----:R-:W-:Y:S01]  /*caa0*/  F2FP.BF16.F32.PACK_AB R88, RZ, R19 ;  /* 0x00000013ff58723e */ /* 0x003fe200000010ff */
[----:B------:R-:W-:Y:S01]  /*cab0*/  IMAD.MOV.U32 R18, RZ, RZ, RZ ;  /* 0x000000ffff127224 */ /* 0x000fe200078e00ff */
[----:B------:R-:W-:Y:S01]  /*cac0*/  MOV R34, R42 ;  /* 0x0000002a00227202 */ /* 0x000fe20000000f00 */
[----:B------:R-:W-:Y:S06]  /*cad0*/  @!P0 BRA `(.L_x_2449) ;  /* 0x00000004008c8947 */ /* 0x000fec0003800000 */
[----:B------:R-:W-:Y:S01]  /*cae0*/  ISETP.NE.AND P1, PT, R42, 0x1, PT ;  /* 0x000000012a00780c */ /* 0x000fe20003f25270 */
[----:B------:R-:W-:Y:S01]  /*caf0*/  BSSY.RECONVERGENT B2, `(.L_x_2450) ;  /* 0x0000057000027945 */ /* 0x000fe20003800200 */
[----:B------:R-:W-:Y:S02]  /*cb00*/  IMAD.MOV.U32 R34, RZ, RZ, 0x2 ;  /* 0x00000002ff227424 */ /* 0x000fe400078e00ff */
[----:B------:R-:W-:-:S09]  /*cb10*/  IMAD.MOV.U32 R18, RZ, RZ, R30 ;  /* 0x000000ffff127224 */ /* 0x000fd200078e001e */
        /* <DEDUP_REMOVED lines=9> */
.L_x_2452:
        /* <DEDUP_REMOVED lines=13> */
.L_x_2454:
[----:B------:R-:W-:Y:S05]  /*cc80*/  BSYNC.RECONVERGENT B3 ;  /* 0x0000000000037941 */ /* 0x000fea0003800200 */
.L_x_2453:
        /* <DEDUP_REMOVED lines=61> */
.L_x_2451:
[----:B------:R-:W-:Y:S05]  /*d060*/  BSYNC.RECONVERGENT B2 ;  /* 0x0000000000027941 */ /* 0x000fea0003800200 */
.L_x_2450:
[----:B------:R-:W-:Y:S01]  /*d070*/  I2FP.F32.U32 R18, R18 ;  /* 0x0000001200127245 */ /* 0x000fe20000201000 */
[----:B------:R-:W-:-:S05]  /*d080*/  HFMA2 R26, -RZ, RZ, 0.1171875, 0 ;  /* 0x2f800000ff1a7431 */ /* 0x000fca00000001ff */
[----:B------:R-:W-:-:S05]  /*d090*/  FFMA.FTZ R18, R18, R26, 1.1641532182693481445e-10 ;  /* 0x2f00000012127423 */ /* 0x000fca000001001a */
[----:B------:R-:W-:Y:S02]  /*d0a0*/  FSETP.GTU.FTZ.AND P1, PT, R18, UR8, PT ;  /* 0x0000000812007c0b */ /* 0x000fe4000bf3c000 */
[----:B-----5:R-:W-:Y:S02]  /*d0b0*/  PRMT R18, R56, 0x7632, R18 ;  /* 0x0000763238127816 */ /* 0x020fe40000000012 */
[----:B------:R-:W-:-:S03]  /*d0c0*/  SEL R26, RZ, 0x1, P1 ;  /* 0x00000001ff1a7807 */ /* 0x000fc60000800000 */
[----:B------:R-:W-:-:S04]  /*d0d0*/  IMAD.U32 R18, R18, 0x10000, RZ ;  /* 0x0001000012127824 */ /* 0x000fc800078e00ff */
[----:B------:R-:W-:-:S04]  /*d0e0*/  FMUL.FTZ R18, R18, UR11 ;  /* 0x0000000b12127c20 */ /* 0x000fc80008410000 */
[----:B------:R-:W-:-:S05]  /*d0f0*/  FMUL.FTZ R18, R18, UR10 ;  /* 0x0000000a12127c20 */ /* 0x000fca0008410000 */
[----:B------:R-:W-:-:S07]  /*d100*/  FSEL R18, R18, RZ, !P1 ;  /* 0x000000ff12127208 */ /* 0x000fce0004800000 */
.L_x_2449:
[----:B------:R-:W-:Y:S05]  /*d110*/  BSYNC.RECONVERGENT B1 ;  /* 0x0000000000017941 */ /* 0x000fea0003800200 */
.L_x_2448:
[----:B------:R-:W-:Y:S01]  /*d120*/  BSSY.RECONVERGENT B1, `(.L_x_2455) ;  /* 0x0000067000017945 */ /* 0x000fe20003800200 */
[----:B------:R-:W-:Y:S01]  /*d130*/  F2FP.BF16.F32.PACK_AB R91, RZ, R18 ;  /* 0x00000012ff5b723e */ /* 0x000fe200000010ff */
        /* <DEDUP_REMOVED lines=16> */
.L_x_2459:
        /* <DEDUP_REMOVED lines=13> */
.L_x_2461:
[----:B------:R-:W-:Y:S05]  /*d310*/  BSYNC.RECONVERGENT B3 ;  /* 0x0000000000037941 */ /* 0x000fea0003800200 */
.L_x_2460:
        /* <DEDUP_REMOVED lines=15> */
[----:B------:R-:W-:Y:S01]  /*d410*/  IMAD.MOV.U32 R90, RZ, RZ, RZ ;  /* 0x000000ffff5a7224 */ /* 0x000fe200078e00ff */
        /* <DEDUP_REMOVED lines=44> */
[----:B------:R-:W-:-:S07]  /*d6e0*/  LOP3.LUT R36, R36, R100, R43, 0x96, !PT ;  /* 0x0000006424247212 */ /* 0x000fce00078e962b */
.L_x_2458:
[----:B------:R-:W-:Y:S05]  /*d6f0*/  BSYNC.RECONVERGENT B2 ;  /* 0x0000000000027941 */ /* 0x000fea0003800200 */
.L_x_2457:
[----:B------:R-:W-:Y:S01]  /*d700*/  I2FP.F32.U32 R25, R25 ;  /* 0x0000001900197245 */ /* 0x000fe20000201000 */
[----:B------:R-:W-:-:S05]  /*d710*/  HFMA2 R34, -RZ, RZ, 0.1171875, 0 ;  /* 0x2f800000ff227431 */ /* 0x000fca00000001ff */
[----:B------:R-:W-:-:S05]  /*d720*/  FFMA.FTZ R25, R25, R34, 1.1641532182693481445e-10 ;  /* 0x2f00000019197423 */ /* 0x000fca0000010022 */
[----:B------:R-:W-:Y:S01]  /*d730*/  FSETP.GTU.FTZ.AND P1, PT, R25, UR8, PT ;  /* 0x0000000819007c0b */ /* 0x000fe2000bf3c000 */
[----:B-----5:R-:W-:-:S04]  /*d740*/  IMAD.U32 R25, R57, 0x10000, RZ ;  /* 0x0001000039197824 */ /* 0x020fc800078e00ff */
[----:B------:R-:W-:-:S04]  /*d750*/  FMUL.FTZ R25, R25, UR11 ;  /* 0x0000000b19197c20 */ /* 0x000fc80008410000 */
[----:B------:R-:W-:Y:S01]  /*d760*/  FMUL.FTZ R42, R25, UR10 ;  /* 0x0000000a192a7c20 */ /* 0x000fe20008410000 */
[----:B------:R-:W-:-:S04]  /*d770*/  SEL R25, RZ, 0x1, P1 ;  /* 0x00000001ff197807 */ /* 0x000fc80000800000 */
[----:B------:R-:W-:-:S07]  /*d780*/  FSEL R42, R42, RZ, !P1 ;  /* 0x000000ff2a2a7208 */ /* 0x000fce0004800000 */
.L_x_2456:
[----:B------:R-:W-:Y:S05]  /*d790*/  BSYNC.RECONVERGENT B1 ;  /* 0x0000000000017941 */ /* 0x000fea0003800200 */
.L_x_2455:
        /* <DEDUP_REMOVED lines=18> */
.L_x_2466:
        /* <DEDUP_REMOVED lines=13> */
.L_x_2468:
[----:B------:R-:W-:Y:S05]  /*d990*/  BSYNC.RECONVERGENT B3 ;  /* 0x0000000000037941 */ /* 0x000fea0003800200 */
.L_x_2467:
        /* <DEDUP_REMOVED lines=61> */
.L_x_2465:
[----:B------:R-:W-:Y:S05]  /*dd70*/  BSYNC.RECONVERGENT B2 ;  /* 0x0000000000027941 */ /* 0x000fea0003800200 */
.L_x_2464:
[----:B------:R-:W-:Y:S01]  /*dd80*/  I2FP.F32.U32 R24, R24 ;  /* 0x0000001800187245 */ /* 0x000fe20000201000 */
[----:B------:R-:W-:-:S05]  /*dd90*/  HFMA2 R43, -RZ, RZ, 0.1171875, 0 ;  /* 0x2f800000ff2b7431 */ /* 0x000fca00000001ff */
        /* <DEDUP_REMOVED lines=8> */
.L_x_2463:
[----:B------:R-:W-:Y:S05]  /*de20*/  BSYNC.RECONVERGENT B1 ;  /* 0x0000000000017941 */ /* 0x000fea0003800200 */
.L_x_2462:
        /* <DEDUP_REMOVED lines=18> */
.L_x_2473:
        /* <DEDUP_REMOVED lines=13> */
.L_x_2475:
[----:B------:R-:W-:Y:S05]  /*e020*/  BSYNC.RECONVERGENT B3 ;  /* 0x0000000000037941 */ /* 0x000fea0003800200 */
.L_x_2474:
        /* <DEDUP_REMOVED lines=61> */
.L_x_2472:
[----:B------:R-:W-:Y:S05]  /*e400*/  BSYNC.RECONVERGENT B2 ;  /* 0x0000000000027941 */ /* 0x000fea0003800200 */
.L_x_2471:
        /* <DEDUP_REMOVED lines=9> */
.L_x_2470:
[----:B------:R-:W-:Y:S05]  /*e4a0*/  BSYNC.RECONVERGENT B1 ;  /* 0x0000000000017941 */ /* 0x000fea0003800200 */
.L_x_2469:
        /* <DEDUP_REMOVED lines=18> */
.L_x_2480:
        /* <DEDUP_REMOVED lines=13> */
.L_x_2482:
[----:B------:R-:W-:Y:S05]  /*e6a0*/  BSYNC.RECONVERGENT B3 ;  /* 0x0000000000037941 */ /* 0x000fea0003800200 */
.L_x_2481:
        /* <DEDUP_REMOVED lines=61> */
.L_x_2479:
[----:B------:R-:W-:Y:S05]  /*ea80*/  BSYNC.RECONVERGENT B2 ;  /* 0x0000000000027941 */ /* 0x000fea0003800200 */
.L_x_2478:
        /* <DEDUP_REMOVED lines=10> */
.L_x_2477:
[----:B------:R-:W-:Y:S05]  /*eb30*/  BSYNC.RECONVERGENT B1 ;  /* 0x0000000000017941 */ /* 0x000fea0003800200 */
.L_x_2476:
        /* <DEDUP_REMOVED lines=18> */
.L_x_2487:
        /* <DEDUP_REMOVED lines=13> */
.L_x_2489:
[----:B------:R-:W-:Y:S05]  /*ed30*/  BSYNC.RECONVERGENT B3 ;  /* 0x0000000000037941 */ /* 0x000fea0003800200 */
.L_x_2488:
        /* <DEDUP_REMOVED lines=61> */
.L_x_2486:
[----:B------:R-:W-:Y:S05]  /*f110*/  BSYNC.RECONVERGENT B2 ;  /* 0x0000000000027941 */ /* 0x000fea0003800200 */
.L_x_2485:
        /* <DEDUP_REMOVED lines=9> */
.L_x_2484:
[----:B------:R-:W-:Y:S05]  /*f1b0*/  BSYNC.RECONVERGENT B1 ;  /* 0x0000000000017941 */ /* 0x000fea0003800200 */
.L_x_2483:
        /* <DEDUP_REMOVED lines=18> */
.L_x_2494:
        /* <DEDUP_REMOVED lines=13> */
.L_x_2496:
[----:B------:R-:W-:Y:S05]  /*f3b0*/  BSYNC.RECONVERGENT B3 ;  /* 0x0000000000037941 */ /* 0x000fea0003800200 */
.L_x_2495:
        /* <DEDUP_REMOVED lines=61> */
.L_x_2493:
[----:B------:R-:W-:Y:S05]  /*f790*/  BSYNC.RECONVERGENT B2 ;  /* 0x0000000000027941 */ /* 0x000fea0003800200 */
.L_x_2492:
        /* <DEDUP_REMOVED lines=10> */
.L_x_2491:
[----:B------:R-:W-:Y:S05]  /*f840*/  BSYNC.RECONVERGENT B1 ;  /* 0x0000000000017941 */ /* 0x000fea0003800200 */
.L_x_2490:
[----:B------:R-:W-:Y:S02]  /*f850*/  F2FP.BF16.F32.PACK_AB R146, RZ, R121 ;  /* 0x00000079ff92723e */ /* 0x000fe400000010ff */
[----:B------:R-:W-:Y:S02]  /*f860*/  PRMT R88, R88, 0x5410, R91 ;  /* 0x0000541058587816 */ /* 0x000fe4000000005b */
[----:B------:R-:W-:Y:S02]  /*f870*/  PRMT R90, R90, 0x5410, R153 ;  /* 0x000054105a5a7816 */ /* 0x000fe40000000099 */
[----:B------:R-:W-:Y:S02]  /*f880*/  PRMT R89, R89, 0x5410, R138 ;  /* 0x0000541059597816 */ /* 0x000fe4000000008a */
[----:B------:R-:W-:-:S07]  /*f890*/  PRMT R91, R211, 0x5410, R146 ;  /* 0x00005410d35b7816 */ /* 0x000fce0000000092 */
.L_x_2440:
[----:B------:R-:W0:Y:S01]  /*f8a0*/  LDC.64 R146, c[0x0][0x3a8] ;  /* 0x0000ea00ff927b82 */ /* 0x000e220000000a00 */
[----:B------:R-:W-:Y:S01]  /*f8b0*/  BSSY.RECONVERGENT B1, `(.L_x_2497) ;  /* 0x0000019000017945 */ /* 0x000fe20003800200 */
[----:B------:R-:W-:Y:S02]  /*f8c0*/  IMAD.MOV.U32 R138, RZ, RZ, R152 ;  /* 0x000000ffff8a7224 */ /* 0x000fe400078e0098 */
[----:B0-----:R-:W-:-:S05]  /*f8d0*/  IMAD.WIDE.U32 R146, R144, 0x10, R146 ;  /* 0x0000001090927825 */ /* 0x001fca00078e0092 */
[----:B------:R0:W-:Y:S01]  /*f8e0*/  STG.E.128 desc[UR6][R146.64], R88 ;  /* 0x0000005892007986 */ /* 0x0001e2000c101d06 */
[----:B------:R-:W-:Y:S05]  /*f8f0*/  @!P0 BRA `(.L_x_2498) ;  /* 0x0000000000508947 */ /* 0x000fea0003800000 */
[----:B0-----:R-:W-:Y:S02]  /*f900*/  SHF.L.U32 R88, R21, 0x10, RZ ;  /* 0x0000001015587819 */ /* 0x001fe400000006ff */
[----:B------:R-:W-:Y:S02]  /*f910*/  LOP3.LUT R89, R20, 0xffff, RZ, 0xc0, !PT ;  /* 0x0000ffff14597812 */ /* 0x000fe400078ec0ff */
[----:B------:R-:W-:Y:S02]  /*f920*/  LOP3.LUT R88, R88, 0xff0000, RZ, 0xc0, !PT ;  /* 0x00ff000058587812 */ /* 0x000fe400078ec0ff */
[----:B------:R-:W-:Y:S02]  /*f930*/  PRMT R152, R22, 0x7104, RZ ;  /* 0x0000710416987816 */ /* 0x000fe400000000ff */
[----:B------:R-:W-:Y:S02]  /*f940*/  PRMT R88, R88, 0x4210, R89 ;  /* 0x0000421058587816 */ /* 0x000fe40000000059 */
[----:B------:R-:W-:-:S02]  /*f950*/  LOP3.LUT R90, R25, 0xff, RZ, 0xc0, !PT ;  /* 0x000000ff195a7812 */ /* 0x000fc400078ec0ff */
[----:B------:R-:W-:Y:S02]  /*f960*/  LOP3.LUT R152, R88, 0xff00, R152, 0xf8, !PT ;  /* 0x0000ff0058987812 */ /* 0x000fe400078ef898 */
[----:B------:R-:W-:Y:S01]  /*f970*/  LOP3.LUT R88, R24, 0xff, RZ, 0xc0, !PT ;  /* 0x000000ff18587812 */ /* 0x000fe200078ec0ff */
[----:B------:R-:W-:Y:S01]  /*f980*/  IMAD.WIDE.U32 R90, R90, 0x10000, RZ ;  /* 0x000100005a5a7825 */ /* 0x000fe200078e00ff */
[----:B------:R-:W-:Y:S02]  /*f990*/  LOP3.LUT R146, R26, 0xff, RZ, 0xc0, !PT ;  /* 0x000000ff1a927812 */ /* 0x000fe400078ec0ff */
[----:B------:R-:W-:Y:S01]  /*f9a0*/  LOP3.LUT R152, R152, 0xff, R23, 0xf8, !PT ;  /* 0x000000ff98987812 */ /* 0x000fe200078ef817 */
[----:B------:R-:W-:-:S04]  /*f9b0*/  IMAD.WIDE.U32 R88, R88, 0x1000000, RZ ;  /* 0x0100000058587825 */ /* 0x000fc800078e00ff */
[----:B------:R-:W-:Y:S01]  /*f9c0*/  IMAD.WIDE.U32 R146, R146, 0x100, RZ ;  /* 0x0000010092927825 */ /* 0x000fe200078e00ff */
[----:B------:R-:W-:Y:S02]  /*f9d0*/  LOP3.LUT R89, R91, R152, R89, 0xfe, !PT ;  /* 0x000000985b597212 */ /* 0x000fe400078efe59 */
[----:B------:R-:W-:Y:S02]  /*f9e0*/  LOP3.LUT R88, R146, R88, R90, 0xfe, !PT ;  /* 0x0000005892587212 */ /* 0x000fe400078efe5a */
[----:B------:R-:W0:Y:S01]  /*f9f0*/  LDC.64 R90, c[0x0][0x3b0] ;  /* 0x0000ec00ff5a7b82 */ /* 0x000e220000000a00 */
[----:B------:R-:W-:Y:S02]  /*fa00*/  LOP3.LUT R89, R89, R147, RZ, 0xfc, !PT ;  /* 0x0000009359597212 */ /* 0x000fe400078efcff */
[----:B------:R-:W-:Y:S01]  /*fa10*/  LOP3.LUT R88, R88, 0xff, R28, 0xf8, !PT ;  /* 0x000000ff58587812 */ /* 0x000fe200078ef81c */
[----:B0-----:R-:W-:-:S05]  /*fa20*/  IMAD.WIDE.U32 R90, R139, 0x8, R90 ;  /* 0x000000088b5a7825 */ /* 0x001fca00078e005a */
[----:B------:R1:W-:Y:S02]  /*fa30*/  STG.E.64 desc[UR6][R90.64], R88 ;  /* 0x000000585a007986 */ /* 0x0003e4000c101b06 */
.L_x_2498:
[----:B------:R-:W-:Y:S05]  /*fa40*/  BSYNC.RECONVERGENT B1 ;  /* 0x0000000000017941 */ /* 0x000fea0003800200 */
.L_x_2497:
[----:B------:R-:W-:Y:S02]  /*fa50*/  VIADD R144, R144, 0x20 ;  /* 0x0000002090907836 */ /* 0x000fe40000000000 */
[----:B------:R-:W-:-:S07]  /*fa60*/  VIADD R139, R139, 0x20 ;  /* 0x000000208b8b7836 */ /* 0x000fce0000000000 */
.L_x_2380:
[----:B------:R-:W-:Y:S05]  /*fa70*/  BSYNC.RECONVERGENT B0 ;  /* 0x0000000000007941 */ /* 0x000fea0003800200 */
.L_x_2379:
        /* <DEDUP_REMOVED lines=10> */
.L_x_2502:
[----:B------:R-:W-:Y:S05]  /*fb20*/  BSYNC.RECONVERGENT B1 ;  /* 0x0000000000017941 */ /* 0x000fea0003800200 */
.L_x_2501:
[----:B------:R-:W-:-:S04]  /*fb30*/  UISETP.NE.U32.AND UP0, UPT, UR4, URZ, UPT ;  /* 0x000000ff0400728c */ /* 0x000fc8000bf05070 */
[----:B------:R-:W-:-:S09]  /*fb40*/  UISETP.NE.AND.EX UP0, UPT, UR5, URZ, UPT, UP0 ;  /* 0x000000ff0500728c */ /* 0x000fd2000bf05300 */
[----:B------:R-:W-:Y:S05]  /*fb50*/  BRA.U !UP0, `(.L_x_2503) ;  /* 0x0000003908107547 */ /* 0x000fea000b800000 */
[----:B--2---:R-:W2:Y:S02]  /*fb60*/  LDC.64 R44, c[0x0][0x3a0] ;  /* 0x0000e800ff2c7b82 */ /* 0x004ea40000000a00 */
[----:B--2---:R-:W-:-:S05]  /*fb70*/  IMAD.WIDE.U32 R44, R144, 0x10, R44 ;  /* 0x00000010902c7825 */ /* 0x004fca00078e002c */
[----:B01----:R0:W2:Y:S01]  /*fb80*/  LDG.E.128 R88, desc[UR6][R44.64] ;  /* 0x000000062c587981 */ /* 0x0030a2000c1e1d00 */
[----:B------:R-:W-:Y:S01]  /*fb90*/  ISETP.GT.AND P1, PT, R145, RZ, PT ;  /* 0x000000ff9100720c */ /* 0x000fe20003f24270 */
[----:B------:R-:W-:-:S12]  /*fba0*/  BSSY.RECONVERGENT B1, `(.L_x_2504) ;  /* 0x000006c000017945 */ /* 0x000fd80003800200 */
[----:B------:R-:W-:Y:S01]  /*fbb0*/  @!P1 MOV R123, R138 ;  /* 0x0000008a007b9202 */ /* 0x000fe20000000f00 */
[----:B0-----:R-:W-:Y:S02]  /*fbc0*/  @!P1 IMAD.MOV.U32 R44, RZ, RZ, R34 ;  /* 0x000000ffff2c9224 */ /* 0x001fe400078e0022 */
[----:B--2---:R-:W-:Y:S01]  /*fbd0*/  @!P1 IMAD.U32 R16, R88, 0x10000, RZ ;  /* 0x0001000058109824 */ /* 0x004fe200078e00ff */
[----:B------:R-:W-:Y:S06]  /*fbe0*/  @!P1 BRA `(.L_x_2505) ;  /* 0x00000004009c9947 */ /* 0x000fec0003800000 */
        /* <DEDUP_REMOVED lines=16> */
.L_x_2508:
        /* <DEDUP_REMOVED lines=13> */
.L_x_2510:
[----:B------:R-:W-:Y:S05]  /*fdc0*/  BSYNC.RECONVERGENT B3 ;  /* 0x0000000000037941 */ /* 0x000fea0003800200 */
.L_x_2509:
        /* <DEDUP_REMOVED lines=61> */
.L_x_2507:
[----:B------:R-:W-:Y:S05]  /*101a0*/  BSYNC.RECONVERGENT B2 ;  /* 0x0000000000027941 */ /* 0x000fea0003800200 */
.L_x_2506:
[----:B------:R-:W-:Y:S01]  /*101b0*/  I2FP.F32.U32 R15, R15 ;  /* 0x0000000f000f7245 */ /* 0x000fe20000201000 */
[----:B------:R-:W-:-:S04]  /*101c0*/  IMAD.MOV.U32 R16, RZ, RZ, 0x2f800000 ;  /* 0x2f800000ff107424 */ /* 0x000fc800078e00ff */
[----:B------:R-:W-:-:S05]  /*101d0*/  FFMA.FTZ R15, R15, R16, 1.1641532182693481445e-10 ;  /* 0x2f0000000f0f7423 */ /* 0x000fca0000010010 */
[----:B------:R-:W-:Y:S02]  /*101e0*/  FSETP.GTU.FTZ.AND P2, PT, R15, UR8, PT ;  /* 0x000000080f007c0b */ /* 0x000fe4000bf5c000 */
[----:B-----5:R-:W-:Y:S02]  /*101f0*/  SHF.L.U32 R15, R56, 0x10, RZ ;  /* 0x00000010380f7819 */ /* 0x020fe400000006ff */
[----:B------:R-:W-:-:S03]  /*10200*/  SEL R28, RZ, 0x1, P2 ;  /* 0x00000001ff1c7807 */ /* 0x000fc60001000000 */
[----:B------:R-:W-:-:S04]  /*10210*/  FMUL.FTZ R15, R15, UR11 ;  /* 0x0000000b0f0f7c20 */ /* 0x000fc80008410000 */
[----:B------:R-:W-:-:S05]  /*10220*/  FMUL.FTZ R15, R15, UR10 ;  /* 0x0000000a0f0f7c20 */ /* 0x000fca0008410000 */
[----:B------:R-:W-:Y:S01]  /*10230*/  FSEL R16, R15, RZ, !P2 ;  /* 0x000000ff0f107208 */ /* 0x000fe20005000000 */
[----:B------:R-:W-:-:S04]  /*10240*/  IMAD.U32 R15, R88, 0x10000, RZ ;  /* 0x00010000580f7824 */ /* 0x000fc800078e00ff */
[----:B------:R-:W-:-:S07]  /*10250*/  FADD.FTZ R16, R15, R16 ;  /* 0x000000100f107221 */ /* 0x000fce0000010000 */
.L_x_2505:
[----:B------:R-:W-:Y:S05]  /*10260*/  BSYNC.RECONVERGENT B1 ;  /* 0x0000000000017941 */ /* 0x000fea0003800200 */
.L_x_2504:
        /* <DEDUP_REMOVED lines=23> */
.L_x_2515:
        /* <DEDUP_REMOVED lines=13> */
.L_x_2517:
[----:B------:R-:W-:Y:S05]  /*104b0*/  BSYNC.RECONVERGENT B3 ;  /* 0x0000000000037941 */ /* 0x000fea0003800200 */
.L_x_2516:
        /* <DEDUP_REMOVED lines=61> */
.L_x_2514:
[----:B------:R-:W-:Y:S05]  /*10890*/  BSYNC.RECONVERGENT B2 ;  /* 0x0000000000027941 */ /* 0x000fea0003800200 */
.L_x_2513:
[----:B------:R-:W-:Y:S01]  /*108a0*/  I2FP.F32.U32 R15, R15 ;  /* 0x0000000f000f7245 */ /* 0x000fe20000201000 */
[----:B------:R-:W-:Y:S01]  /*108b0*/  IMAD.MOV.U32 R26, RZ, RZ, 0x2f800000 ;  /* 0x2f800000ff1a7424 */ /* 0x000fe200078e00ff */
[----:B------:R-:W-:-:S03]  /*108c0*/  PRMT R88, R88, 0x7632, R88 ;  /* 0x0000763258587816 */ /* 0x000fc60000000058 */
[----:B------:R-:W-:Y:S01]  /*108d0*/  FFMA.FTZ R15, R15, R26, 1.1641532182693481445e-10 ;  /* 0x2f0000000f0f7423 */ /* 0x000fe2000001001a */
[----:B------:R-:W-:-:S04]  /*108e0*/  SHF.L.U32 R88, R88, 0x10, RZ ;  /* 0x0000001058587819 */ /* 0x000fc800000006ff */
[----:B------:R-:W-:Y:S02]  /*108f0*/  FSETP.GTU.FTZ.AND P2, PT, R15, UR8, PT ;  /* 0x000000080f007c0b */ /* 0x000fe4000bf5c000 */
[----:B-----5:R-:W-:Y:S02]  /*10900*/  PRMT R15, R56, 0x7632, R15 ;  /* 0x00007632380f7816 */ /* 0x020fe4000000000f */
[----:B------:R-:W-:-:S03]  /*10910*/  SEL R26, RZ, 0x1, P2 ;  /* 0x00000001ff1a7807 */ /* 0x000fc60001000000 */
[----:B------:R-:W-:-:S04]  /*10920*/  IMAD.U32 R15, R15, 0x10000, RZ ;  /* 0x000100000f0f7824 */ /* 0x000fc800078e00ff */
[----:B------:R-:W-:-:S04]  /*10930*/  FMUL.FTZ R15, R15, UR11 ;  /* 0x0000000b0f0f7c20 */ /* 0x000fc80008410000 */
[----:B------:R-:W-:-:S05]  /*10940*/  FMUL.FTZ R15, R15, UR10 ;  /* 0x0000000a0f0f7c20 */ /* 0x000fca0008410000 */
[----:B------:R-:W-:-:S05]  /*10950*/  FSEL R15, R15, RZ, !P2 ;  /* 0x000000ff0f0f7208 */ /* 0x000fca0005000000 */
[----:B------:R-:W-:-:S07]  /*10960*/  FADD.FTZ R15, R88, R15 ;  /* 0x0000000f580f7221 */ /* 0x000fce0000010000 */
.L_x_2512:
[----:B------:R-:W-:Y:S05]  /*10970*/  BSYNC.RECONVERGENT B1 ;  /* 0x0000000000017941 */ /* 0x000fea0003800200 */
.L_x_2511:
        /* <DEDUP_REMOVED lines=22> */
.L_x_2522:
        /* <DEDUP_REMOVED lines=13> */
.L_x_2524:
[----:B------:R-:W-:Y:S05]  /*10bb0*/  BSYNC.RECONVERGENT B3 ;  /* 0x0000000000037941 */ /* 0x000fea0003800200 */
.L_x_2523:
        /* <DEDUP_REMOVED lines=61> */
.L_x_2521:
[----:B------:R-:W-:Y:S05]  /*10f90*/  BSYNC.RECONVERGENT B2 ;  /* 0x0000000000027941 */ /* 0x000fea0003800200 */
.L_x_2520:
        /* <DEDUP_REMOVED lines=11> */
.L_x_2519:
[----:B------:R-:W-:Y:S05]  /*11050*/  BSYNC.RECONVERGENT B1 ;  /* 0x0000000000017941 */ /* 0x000fea0003800200 */
.L_x_2518:
        /* <DEDUP_REMOVED lines=23> */
.L_x_2529:
        /* <DEDUP_REMOVED lines=13> */
.L_x_2531:
[----:B------:R-:W-:Y:S05]  /*112a0*/  BSYNC.RECONVERGENT B3 ;  /* 0x0000000000037941 */ /* 0x000fea0003800200 */
.L_x_2530:
        /* <DEDUP_REMOVED lines=61> */
.L_x_2528:
[----:B------:R-:W-:Y:S05]  /*11680*/  BSYNC.RECONVERGENT B2 ;  /* 0x0000000000027941 */ /* 0x000fea0003800200 */
.L_x_2527:
        /* <DEDUP_REMOVED lines=13> */
.L_x_2526:
[----:B------:R-:W-:Y:S05]  /*11760*/  BSYNC.RECONVERGENT B1 ;  /* 0x0000000000017941 */ /* 0x000fea0003800200 */
.L_x_2525:
        /* <DEDUP_REMOVED lines=22> */
.L_x_2536:
        /* <DEDUP_REMOVED lines=13> */
.L_x_2538:
[----:B------:R-:W-:Y:S05]  /*119a0*/  BSYNC.RECONVERGENT B3 ;  /* 0x0000000000037941 */ /* 0x000fea0003800200 */
.L_x_2537:
        /* <DEDUP_REMOVED lines=61> */
.L_x_2535:
[----:B------:R-:W-:Y:S05]  /*11d80*/  BSYNC.RECONVERGENT B2 ;  /* 0x0000000000027941 */ /* 0x000fea0003800200 */
.L_x_2534:
        /* <DEDUP_REMOVED lines=11> */
.L_x_2533:
[----:B------:R-:W-:Y:S05]  /*11e40*/  BSYNC.RECONVERGENT B1 ;  /* 0x0000000000017941 */ /* 0x000fea0003800200 */
.L_x_2532:
        /* <DEDUP_REMOVED lines=23> */
.L_x_2543:
        /* <DEDUP_REMOVED lines=13> */
.L_x_2545:
[----:B------:R-:W-:Y:S05]  /*12090*/  BSYNC.RECONVERGENT B3 ;  /* 0x0000000000037941 */ /* 0x000fea0003800200 */
.L_x_2544:
        /* <DEDUP_REMOVED lines=61> */
.L_x_2542:
[----:B------:R-:W-:Y:S05]  /*12470*/  BSYNC.RECONVERGENT B2 ;  /* 0x0000000000027941 */ /* 0x000fea0003800200 */
.L_x_2541:
        /* <DEDUP_REMOVED lines=13> */
.L_x_2540:
[----:B------:R-:W-:Y:S05]  /*12550*/  BSYNC.RECONVERGENT B1 ;  /* 0x0000000000017941 */ /* 0x000fea0003800200 */
.L_x_2539:
        /* <DEDUP_REMOVED lines=22> */
.L_x_2550:
        /* <DEDUP_REMOVED lines=13> */
.L_x_2552:
[----:B------:R-:W-:Y:S05]  /*12790*/  BSYNC.RECONVERGENT B3 ;  /* 0x0000000000037941 */ /* 0x000fea0003800200 */
.L_x_2551:
        /* <DEDUP_REMOVED lines=52> */
[----:B------:R-:W-:Y:S02]  /*12ae0*/  VIADD R21, R54, 0x8ff34781 ;  /* 0x8ff3478136157836 */ /* 0x000fe40000000000 */
[----:B------:R-:W-:Y:S02]  /*12af0*/  IMAD.MOV.U32 R153, RZ, RZ, RZ ;  /* 0x000000ffff997224 */ /* 0x000fe400078e00ff */
[----:B------:R-:W-:-:S04]  /*12b00*/  IMAD.WIDE.U32 R34, R34, -0x326172a9, RZ ;  /* 0xcd9e8d5722227825 */ /* 0x000fc800078e00ff */
[----:B------:R-:W-:Y:S01]  /*12b10*/  IMAD.MOV.U32 R30, RZ, RZ, R34 ;  /* 0x000000ffff1e7224 */ /* 0x000fe200078e0022 */
[----:B------:R-:W-:Y:S01]  /*12b20*/  LOP3.LUT R35, R21, R122, R35, 0x96, !PT ;  /* 0x0000007a15237212 */ /* 0x000fe200078e9623 */
[----:B------:R-:W-:Y:S01]  /*12b30*/  IMAD.WIDE.U32 R122, R123, -0x2daee0ad, RZ ;  /* 0xd2511f537b7a7825 */ /* 0x000fe200078e00ff */
[----:B------:R-:W-:-:S03]  /*12b40*/  MOV R21, R154 ;  /* 0x0000009a00157202 */ /* 0x000fc60000000f00 */
[----:B------:R-:W-:Y:S01]  /*12b50*/  IMAD.MOV.U32 R215, RZ, RZ, R122 ;  /* 0x000000ffffd77224 */ /* 0x000fe200078e007a */
[----:B------:R-:W-:-:S07]  /*12b60*/  LOP3.LUT R36, R36, R152, R123, 0x96, !PT ;  /* 0x0000009824247212 */ /* 0x000fce00078e967b */
.L_x_2549:
[----:B------:R-:W-:Y:S05]  /*12b70*/  BSYNC.RECONVERGENT B2 ;  /* 0x0000000000027941 */ /* 0x000fea0003800200 */
.L_x_2548:
        /* <DEDUP_REMOVED lines=11> */
.L_x_2547:
[----:B------:R-:W-:Y:S05]  /*12c30*/  BSYNC.RECONVERGENT B1 ;  /* 0x0000000000017941 */ /* 0x000fea0003800200 */
.L_x_2546:
        /* <DEDUP_REMOVED lines=23> */
.L_x_2557:
        /* <DEDUP_REMOVED lines=13> */
.L_x_2559:
[----:B------:R-:W-:Y:S05]  /*12e80*/  BSYNC.RECONVERGENT B3 ;  /* 0x0000000000037941 */ /* 0x000fea0003800200 */
.L_x_2558:
        /* <DEDUP_REMOVED lines=59> */
[----:B------:R-:W-:-:S07]  /*13240*/  IMAD.MOV.U32 R34, RZ, RZ, RZ ;  /* 0x000000ffff227224 */ /* 0x000fce00078e00ff */
.L_x_2556:
[----:B------:R-:W-:Y:S05]  /*13250*/  BSYNC.RECONVERGENT B2 ;  /* 0x0000000000027941 */ /* 0x000fea0003800200 */
.L_x_2555:
        /* <DEDUP_REMOVED lines=13> */
.L_x_2554:
[----:B------:R-:W-:Y:S05]  /*13330*/  BSYNC.RECONVERGENT B1 ;  /* 0x0000000000017941 */ /* 0x000fea0003800200 */
.L_x_2553:
[----:B------:R-:W-:Y:S02]  /*13340*/  F2FP.BF16.F32.PACK_AB R91, RZ, R123 ;  /* 0x0000007bff5b723e */ /* 0x000fe400000010ff */
[----:B------:R-:W-:Y:S02]  /*13350*/  PRMT R90, R147, 0x5410, R90 ;  /* 0x00005410935a7816 */ /* 0x000fe4000000005a */
[----:B------:R-:W-:Y:S02]  /*13360*/  PRMT R89, R146, 0x5410, R89 ;  /* 0x0000541092597816 */ /* 0x000fe40000000059 */
[----:B------:R-:W-:Y:S02]  /*13370*/  PRMT R88, R138, 0x5410, R88 ;  /* 0x000054108a587816 */ /* 0x000fe40000000058 */
[----:B------:R-:W-:Y:S01]  /*13380*/  PRMT R91, R211, 0x5410, R91 ;  /* 0x00005410d35b7816 */ /* 0x000fe2000000005b */
[----:B------:R-:W-:Y:S06]  /*13390*/  BRA `(.L_x_2560) ;  /* 0x0000003400307947 */ /* 0x000fec0003800000 */
.L_x_2503:
[----:B------:R-:W-:Y:S01]  /*133a0*/  BSSY.RECONVERGENT B1, `(.L_x_2561) ;  /* 0x000006a000017945 */ /* 0x000fe20003800200 */
[----:B------:R-:W-:Y:S01]  /*133b0*/  MOV R16, RZ ;  /* 0x000000ff00107202 */ /* 0x000fe20000000f00 */
[----:B------:R-:W-:Y:S02]  /*133c0*/  IMAD.MOV.U32 R152, RZ, RZ, R138 ;  /* 0x000000ffff987224 */ /* 0x000fe400078e008a */
[----:B--2---:R-:W-:Y:S01]  /*133d0*/  IMAD.MOV.U32 R44, RZ, RZ, R34 ;  /* 0x000000ffff2c7224 */ /* 0x004fe200078e0022 */
        /* <DEDUP_REMOVED lines=17> */
.L_x_2565:
[----:B------:R-:W-:Y:S01]  /*134f0*/  IADD3 R37, PT, PT, R37, 0x1, RZ ;  /* 0x0000000125257810 */ /* 0x000fe20007ffe0ff */
[----:B------:R-:W-:Y:S03]  /*13500*/  BSSY.RECONVERGENT B3, `(.L_x_2566) ;  /* 0x000000c000037945 */ /* 0x000fe60003800200 */
[C---:B------:R-:W-:Y:S01]  /*13510*/  ISETP.NE.AND P1, PT, R37.reuse, RZ, PT ;  /* 0x000000ff2500720c */ /* 0x040fe20003f25270 */
[----:B01----:R-:W-:-:S12]  /*13520*/  IMAD.WIDE.U32 R88, R37, -0x2daee0ad, RZ ;  /* 0xd2511f5325587825 */ /* 0x003fd800078e00ff */
        /* <DEDUP_REMOVED lines=9> */
.L_x_2567:
[----:B------:R-:W-:Y:S05]  /*135c0*/  BSYNC.RECONVERGENT B3 ;  /* 0x0000000000037941 */ /* 0x000fea0003800200 */
.L_x_2566:
        /* <DEDUP_REMOVED lines=61> */
.L_x_2564:
[----:B------:R-:W-:Y:S05]  /*139a0*/  BSYNC.RECONVERGENT B2 ;  /* 0x0000000000027941 */ /* 0x000fea0003800200 */
.L_x_2563:
        /* <DEDUP_REMOVED lines=8> */
[----:B------:R-:W-:-:S07]  /*13a30*/  FSEL R16, R16, RZ, !P1 ;  /* 0x000000ff10107208 */ /* 0x000fce0004800000 */
.L_x_2562:
[----:B------:R-:W-:Y:S05]  /*13a40*/  BSYNC.RECONVERGENT B1 ;  /* 0x0000000000017941 */ /* 0x000fea0003800200 */
.L_x_2561:
[----:B------:R-:W-:Y:S01]  /*13a50*/  BSSY.RECONVERGENT B1, `(.L_x_2568) ;  /* 0x0000068000017945 */ /* 0x000fe20003800200 */
[----:B01----:R-:W-:Y:S01]  /*13a60*/  F2FP.BF16.F32.PACK_AB R88, RZ, R16 ;  /* 0x00000010ff58723e */ /* 0x003fe200000010ff */
[----:B------:R-:W-:Y:S02]  /*13a70*/  IMAD.MOV.U32 R15, RZ, RZ, RZ ;  /* 0x000000ffff0f7224 */ /* 0x000fe400078e00ff */
[----:B------:R-:W-:Y:S01]  /*13a80*/  IMAD.MOV.U32 R34, RZ, RZ, R44 ;  /* 0x000000ffff227224 */ /* 0x000fe200078e002c */
[----:B------:R-:W-:Y:S06]  /*13a90*/  @!P0 BRA `(.L_x_2569) ;  /* 0x00000004008c8947 */ /* 0x000fec0003800000 */
[----:B------:R-:W-:Y:S01]  /*13aa0*/  ISETP.NE.AND P1, PT, R44, 0x1, PT ;  /* 0x000000012c00780c */ /* 0x000fe20003f25270 */
[----:B------:R-:W-:Y:S01]  /*13ab0*/  BSSY.RECONVERGENT B2, `(.L_x_2570) ;  /* 0x0000057000027945 */ /* 0x000fe20003800200 */
[----:B------:R-:W-:Y:S02]  /*13ac0*/  HFMA2 R34, -RZ, RZ, 0, 1.1920928955078125e-07 ;  /* 0x00000002ff227431 */ /* 0x000fe400000001ff */
[----:B------:R-:W-:-:S09]  /*13ad0*/  IMAD.MOV.U32 R15, RZ, RZ, R30 ;  /* 0x000000ffff0f7224 */ /* 0x000fd200078e001e */
        /* <DEDUP_REMOVED lines=9> */
.L_x_2572:
        /* <DEDUP_REMOVED lines=13> */
.L_x_2574:
[----:B------:R-:W-:Y:S05]  /*13c40*/  BSYNC.RECONVERGENT B3 ;  /* 0x0000000000037941 */ /* 0x000fea0003800200 */
.L_x_2573:
        /* <DEDUP_REMOVED lines=61> */
.L_x_2571:
[----:B------:R-:W-:Y:S05]  /*14020*/  BSYNC.RECONVERGENT B2 ;  /* 0x0000000000027941 */ /* 0x000fea0003800200 */
.L_x_2570:
[----:B------:R-:W-:Y:S01]  /*14030*/  I2FP.F32.U32 R15, R15 ;  /* 0x0000000f000f7245 */ /* 0x000fe20000201000 */
[----:B------:R-:W-:-:S04]  /*14040*/  IMAD.MOV.U32 R26, RZ, RZ, 0x2f800000 ;  /* 0x2f800000ff1a7424 */ /* 0x000fc800078e00ff */
[----:B------:R-:W-:-:S05]  /*14050*/  FFMA.FTZ R15, R15, R26, 1.1641532182693481445e-10 ;  /* 0x2f0000000f0f7423 */ /* 0x000fca000001001a */
[----:B------:R-:W-:Y:S02]  /*14060*/  FSETP.GTU.FTZ.AND P1, PT, R15, UR8, PT ;  /* 0x000000080f007c0b */ /* 0x000fe4000bf3c000 */
[----:B-----5:R-:W-:Y:S02]  /*14070*/  PRMT R15, R56, 0x7632, R15 ;  /* 0x00007632380f7816 */ /* 0x020fe4000000000f */
[----:B------:R-:W-:Y:S02]  /*14080*/  SEL R26, RZ, 0x1, P1 ;  /* 0x00000001ff1a7807 */ /* 0x000fe40000800000 */
[----:B------:R-:W-:-:S05]  /*14090*/  SHF.L.U32 R15, R15, 0x10, RZ ;  /* 0x000000100f0f7819 */ /* 0x000fca00000006ff */
[----:B------:R-:W-:-:S04]  /*140a0*/  FMUL.FTZ R15, R15, UR11 ;  /* 0x0000000b0f0f7c20 */ /* 0x000fc80008410000 */
[----:B------:R-:W-:-:S05]  /*140b0*/  FMUL.FTZ R15, R15, UR10 ;  /* 0x0000000a0f0f7c20 */ /* 0x000fca0008410000 */
[----:B------:R-:W-:-:S07]  /*140c0*/  FSEL R15, R15, RZ, !P1 ;  /* 0x000000ff0f0f7208 */ /* 0x000fce0004800000 */
.L_x_2569:
[----:B------:R-:W-:Y:S05]  /*140d0*/  BSYNC.RECONVERGENT B1 ;  /* 0x0000000000017941 */ /* 0x000fea0003800200 */
.L_x_2568:
[----:B------:R-:W-:Y:S01]  /*140e0*/  BSSY.RECONVERGENT B1, `(.L_x_2575) ;  /* 0x0000067000017945 */ /* 0x000fe20003800200 */
[----:B------:R-:W-:Y:S01]  /*140f0*/  F2FP.BF16.F32.PACK_AB R91, RZ, R15 ;  /* 0x0000000fff5b723e */ /* 0x000fe200000010ff */
        /* <DEDUP_REMOVED lines=16> */
.L_x_2579:
        /* <DEDUP_REMOVED lines=13> */
.L_x_2581:
[----:B------:R-:W-:Y:S05]  /*142d0*/  BSYNC.RECONVERGENT B3 ;  /* 0x0000000000037941 */ /* 0x000fea0003800200 */
.L_x_2580:
        /* <DEDUP_REMOVED lines=9> */
[----:B------:R-:W-:-:S03]  /*14370*/  IADD3 R35, PT, PT, R55, 0x76cf5d0a, RZ ;  /* 0x76cf5d0a37237810 */ /* 0x000fc60007ffe0ff */
[----:B------:R-:W-:Y:S01]  /*14380*/  IMAD.MOV.U32 R90, RZ, RZ, RZ ;  /* 0x000000ffff5a7224 */ /* 0x000fe200078e00ff */
        /* <DEDUP_REMOVED lines=48> */
[----:B------:R-:W-:Y:S02]  /*14690*/  LOP3.LUT R36, R36, R102, R45, 0x96, !PT ;  /* 0x0000006624247212 */ /* 0x000fe400078e962d */
[----:B------:R-:W-:-:S07]  /*146a0*/  MOV R152, R44 ;  /* 0x0000002c00987202 */ /* 0x000fce0000000f00 */
.L_x_2578:
[----:B------:R-:W-:Y:S05]  /*146b0*/  BSYNC.RECONVERGENT B2 ;  /* 0x0000000000027941 */ /* 0x000fea0003800200 */
.L_x_2577:
[----:B------:R-:W-:Y:S01]  /*146c0*/  I2FP.F32.U32 R25, R25 ;  /* 0x0000001900197245 */ /* 0x000fe20000201000 */
[----:B------:R-:W-:-:S04]  /*146d0*/  IMAD.MOV.U32 R34, RZ, RZ, 0x2f800000 ;  /* 0x2f800000ff227424 */ /* 0x000fc800078e00ff */
[----:B------:R-:W-:-:S05]  /*146e0*/  FFMA.FTZ R25, R25, R34, 1.1641532182693481445e-10 ;  /* 0x2f00000019197423 */ /* 0x000fca0000010022 */
[----:B------:R-:W-:Y:S02]  /*146f0*/  FSETP.GTU.FTZ.AND P1, PT, R25, UR8, PT ;  /* 0x0000000819007c0b */ /* 0x000fe4000bf3c000 */
[----:B-----5:R-:W-:-:S05]  /*14700*/  SHF.L.U32 R25, R57, 0x10, RZ ;  /* 0x0000001039197819 */ /* 0x020fca00000006ff */
[----:B------:R-:W-:-:S04]  /*14710*/  FMUL.FTZ R25, R25, UR11 ;  /* 0x0000000b19197c20 */ /* 0x000fc80008410000 */
[----:B------:R-:W-:Y:S01]  /*14720*/  FMUL.FTZ R44, R25, UR10 ;  /* 0x0000000a192c7c20 */ /* 0x000fe20008410000 */
[----:B------:R-:W-:-:S04]  /*14730*/  SEL R25, RZ, 0x1, P1 ;  /* 0x00000001ff197807 */ /* 0x000fc80000800000 */
[----:B------:R-:W-:-:S07]  /*14740*/  FSEL R44, R44, RZ, !P1 ;  /* 0x000000ff2c2c7208 */ /* 0x000fce0004800000 */
.L_x_2576:
[----:B------:R-:W-:Y:S05]  /*14750*/  BSYNC.RECONVERGENT B1 ;  /* 0x0000000000017941 */ /* 0x000fea0003800200 */
.L_x_2575:
        /* <DEDUP_REMOVED lines=18> */
.L_x_2586:
        /* <DEDUP_REMOVED lines=13> */
.L_x_2588:
[----:B------:R-:W-:Y:S05]  /*14950*/  BSYNC.RECONVERGENT B3 ;  /* 0x0000000000037941 */ /* 0x000fea0003800200 */
.L_x_2587:
        /* <DEDUP_REMOVED lines=61> */
.L_x_2585:
[----:B------:R-:W-:Y:S05]  /*14d30*/  BSYNC.RECONVERGENT B2 ;  /* 0x0000000000027941 */ /* 0x000fea0003800200 */
.L_x_2584:
[----:B------:R-:W-:Y:S01]  /*14d40*/  I2FP.F32.U32 R24, R24 ;  /* 0x0000001800187245 */ /* 0x000fe20000201000 */
[----:B------:R-:W-:-:S04]  /*14d50*/  IMAD.MOV.U32 R45, RZ, RZ, 0x2f800000 ;  /* 0x2f800000ff2d7424 */ /* 0x000fc800078e00ff */
[----:B------:R-:W-:-:S05]  /*14d60*/  FFMA.FTZ R24, R24, R45, 1.1641532182693481445e-10 ;  /* 0x2f00000018187423 */ /* 0x000fca000001002d */
[----:B------:R-:W-:Y:S02]  /*14d70*/  FSETP.GTU.FTZ.AND P1, PT, R24, UR8, PT ;  /* 0x0000000818007c0b */ /* 0x000fe4000bf3c000 */
[----:B-----5:R-:W-:-:S04]  /*14d80*/  PRMT R24, R57, 0x7632, R24 ;  /* 0x0000763239187816 */ /* 0x020fc80000000018 */
[----:B------:R-:W-:-:S05]  /*14d90*/  SHF.L.U32 R24, R24, 0x10, RZ ;  /* 0x0000001018187819 */ /* 0x000fca00000006ff */
[----:B------:R-:W-:-:S04]  /*14da0*/  FMUL.FTZ R24, R24, UR11 ;  /* 0x0000000b18187c20 */ /* 0x000fc80008410000 */
[----:B------:R-:W-:Y:S01]  /*14db0*/  FMUL.FTZ R45, R24, UR10 ;  /* 0x0000000a182d7c20 */ /* 0x000fe20008410000 */
[----:B------:R-:W-:-:S04]  /*14dc0*/  SEL R24, RZ, 0x1, P1 ;  /* 0x00000001ff187807 */ /* 0x000fc80000800000 */
[----:B------:R-:W-:-:S07]  /*14dd0*/  FSEL R45, R45, RZ, !P1 ;  /* 0x000000ff2d2d7208 */ /* 0x000fce0004800000 */
.L_x_2583:
[----:B------:R-:W-:Y:S05]  /*14de0*/  BSYNC.RECONVERGENT B1 ;  /* 0x0000000000017941 */ /* 0x000fea0003800200 */
.L_x_2582:
        /* <DEDUP_REMOVED lines=18> */
.L_x_2593:
        /* <DEDUP_REMOVED lines=13> */
.L_x_2595:
[----:B------:R-:W-:Y:S05]  /*14fe0*/  BSYNC.RECONVERGENT B3 ;  /* 0x0000000000037941 */ /* 0x000fea0003800200 */
.L_x_2594:
        /* <DEDUP_REMOVED lines=61> */
.L_x_2592:
[----:B------:R-:W-:Y:S05]  /*153c0*/  BSYNC.RECONVERGENT B2 ;  /* 0x0000000000027941 */ /* 0x000fea0003800200 */
.L_x_2591:
        /* <DEDUP_REMOVED lines=9> */
.L_x_2590:
[----:B------:R-:W-:Y:S05]  /*15460*/  BSYNC.RECONVERGENT B1 ;  /* 0x0000000000017941 */ /* 0x000fea0003800200 */
.L_x_2589:
        /* <DEDUP_REMOVED lines=18> */
.L_x_2600:
        /* <DEDUP_REMOVED lines=13> */
.L_x_2602:
[----:B------:R-:W-:Y:S05]  /*15660*/  BSYNC.RECONVERGENT B3 ;  /* 0x0000000000037941 */ /* 0x000fea0003800200 */
.L_x_2601:
        /* <DEDUP_REMOVED lines=61> */
.L_x_2599:
[----:B------:R-:W-:Y:S05]  /*15a40*/  BSYNC.RECONVERGENT B2 ;  /* 0x0000000000027941 */ /* 0x000fea0003800200 */
.L_x_2598:
        /* <DEDUP_REMOVED lines=10> */
.L_x_2597:
[----:B------:R-:W-:Y:S05]  /*15af0*/  BSYNC.RECONVERGENT B1 ;  /* 0x0000000000017941 */ /* 0x000fea0003800200 */
.L_x_2596:
        /* <DEDUP_REMOVED lines=18> */
.L_x_2607:
        /* <DEDUP_REMOVED lines=13> */
.L_x_2609:
[----:B------:R-:W-:Y:S05]  /*15cf0*/  BSYNC.RECONVERGENT B3 ;  /* 0x0000000000037941 */ /* 0x000fea0003800200 */
.L_x_2608:
        /* <DEDUP_REMOVED lines=61> */
.L_x_2606:
[----:B------:R-:W-:Y:S05]  /*160d0*/  BSYNC.RECONVERGENT B2 ;  /* 0x0000000000027941 */ /* 0x000fea0003800200 */
.L_x_2605:
        /* <DEDUP_REMOVED lines=9> */
.L_x_2604:
[----:B------:R-:W-:Y:S05]  /*16170*/  BSYNC.RECONVERGENT B1 ;  /* 0x0000000000017941 */ /* 0x000fea0003800200 */
.L_x_2603:
        /* <DEDUP_REMOVED lines=18> */
.L_x_2614:
        /* <DEDUP_REMOVED lines=13> */
.L_x_2616:
[----:B------:R-:W-:Y:S05]  /*16370*/  BSYNC.RECONVERGENT B3 ;  /* 0x0000000000037941 */ /* 0x000fea0003800200 */
.L_x_2615:
        /* <DEDUP_REMOVED lines=61> */
.L_x_2613:
[----:B------:R-:W-:Y:S05]  /*16750*/  BSYNC.RECONVERGENT B2 ;  /* 0x0000000000027941 */ /* 0x000fea0003800200 */
.L_x_2612:
        /* <DEDUP_REMOVED lines=10> */
.L_x_2611:
[----:B------:R-:W-:Y:S05]  /*16800*/  BSYNC.RECONVERGENT B1 ;  /* 0x0000000000017941 */ /* 0x000fea0003800200 */
.L_x_2610:
[----:B------:R-:W-:Y:S02]  /*16810*/  F2FP.BF16.F32.PACK_AB R146, RZ, R123 ;  /* 0x0000007bff92723e */ /* 0x000fe400000010ff */
[----:B------:R-:W-:Y:S02]  /*16820*/  PRMT R88, R88, 0x5410, R91 ;  /* 0x0000541058587816 */ /* 0x000fe4000000005b */
[----:B------:R-:W-:Y:S02]  /*16830*/  PRMT R90, R90, 0x5410, R153 ;  /* 0x000054105a5a7816 */ /* 0x000fe40000000099 */
[----:B------:R-:W-:Y:S02]  /*16840*/  PRMT R89, R89, 0x5410, R138 ;  /* 0x0000541059597816 */ /* 0x000fe4000000008a */
[----:B------:R-:W-:-:S07]  /*16850*/  PRMT R91, R211, 0x5410, R146 ;  /* 0x00005410d35b7816 */ /* 0x000fce0000000092 */
.L_x_2560:
[----:B------:R-:W0:Y:S01]  /*16860*/  LDC.64 R146, c[0x0][0x3a8] ;  /* 0x0000ea00ff927b82 */ /* 0x000e220000000a00 */
[----:B------:R-:W-:Y:S01]  /*16870*/  BSSY.RECONVERGENT B1, `(.L_x_2617) ;  /* 0x0000019000017945 */ /* 0x000fe20003800200 */
[----:B------:R-:W-:Y:S02]  /*16880*/  IMAD.MOV.U32 R138, RZ, RZ, R152 ;  /* 0x000000ffff8a7224 */ /* 0x000fe400078e0098 */
        /* <DEDUP_REMOVED lines=23> */
.L_x_2618:
[----:B------:R-:W-:Y:S05]  /*16a00*/  BSYNC.RECONVERGENT B1 ;  /* 0x0000000000017941 */ /* 0x000fea0003800200 */
.L_x_2617:
[----:B------:R-:W-:Y:S01]  /*16a10*/  IADD3 R144, PT, PT, R144, 0x20, RZ ;  /* 0x0000002090907810 */ /* 0x000fe20007ffe0ff */
[----:B------:R-:W-:-:S07]  /*16a20*/  VIADD R139, R139, 0x20 ;  /* 0x000000208b8b7836 */ /* 0x000fce0000000000 */
.L_x_2500:
[----:B------:R-:W-:Y:S05]  /*16a30*/  BSYNC.RECONVERGENT B0 ;  /* 0x0000000000007941 */ /* 0x000fea0003800200 */
.L_x_2499:
        /* <DEDUP_REMOVED lines=10> */
.L_x_2622:
[----:B------:R-:W-:Y:S05]  /*16ae0*/  BSYNC.RECONVERGENT B1 ;  /* 0x0000000000017941 */ /* 0x000fea0003800200 */
.L_x_2621:
        /* <DEDUP_REMOVED lines=25> */
[--C-:B------:R-:W-:Y:S02]  /*16c80*/  @!P2 IMAD.MOV.U32 R125, RZ, RZ, R138.reuse ;  /* 0x000000ffff7da224 */ /* 0x100fe400078e008a */
[----:B------:R-:W-:Y:S01]  /*16c90*/  @P2 IMAD.MOV.U32 R125, RZ, RZ, R138 ;  /* 0x000000ffff7d2224 */ /* 0x000fe200078e008a */
[----:B------:R-:W-:Y:S06]  /*16ca0*/  BRA `(.L_x_2627) ;  /* 0x00000004002c7947 */ /* 0x000fec0003800000 */
.L_x_2628:
        /* <DEDUP_REMOVED lines=13> */
.L_x_2630:
[----:B------:R-:W-:Y:S05]  /*16d80*/  BSYNC.RECONVERGENT B3 ;  /* 0x0000000000037941 */ /* 0x000fea0003800200 */
.L_x_2629:
        /* <DEDUP_REMOVED lines=57> */
[----:B------:R-:W-:Y:S02]  /*17120*/  IMAD.MOV.U32 R125, RZ, RZ, R46 ;  /* 0x000000ffff7d7224 */ /* 0x000fe400078e002e */
[----:B------:R-:W-:Y:S01]  /*17130*/  HFMA2 R46, -RZ, RZ, 0, 0 ;  /* 0x00000000ff2e7431 */ /* 0x000fe200000001ff */
[----:B------:R-:W-:Y:S01]  /*17140*/  LOP3.LUT R36, R36, R104, R47, 0x96, !PT ;  /* 0x0000006824247212 */ /* 0x000fe200078e962f */
[----:B------:R-:W-:-:S07]  /*17150*/  IMAD.MOV.U32 R13, RZ, RZ, R138 ;  /* 0x000000ffff0d7224 */ /* 0x000fce00078e008a */
.L_x_2627:
[----:B------:R-:W-:Y:S05]  /*17160*/  BSYNC.RECONVERGENT B2 ;  /* 0x0000000000027941 */ /* 0x000fea0003800200 */
.L_x_2626:
        /* <DEDUP_REMOVED lines=11> */
.L_x_2625:
[----:B------:R-:W-:Y:S05]  /*17220*/  BSYNC.RECONVERGENT B1 ;  /* 0x0000000000017941 */ /* 0x000fea0003800200 */
.L_x_2624:
        /* <DEDUP_REMOVED lines=23> */
.L_x_2635:
        /* <DEDUP_REMOVED lines=13> */
.L_x_2637:
[----:B------:R-:W-:Y:S05]  /*17470*/  BSYNC.RECONVERGENT B3 ;  /* 0x0000000000037941 */ /* 0x000fea0003800200 */
.L_x_2636:
        /* <DEDUP_REMOVED lines=61> */
.L_x_2634:
[----:B------:R-:W-:Y:S05]  /*17850*/  BSYNC.RECONVERGENT B2 ;  /* 0x0000000000027941 */ /* 0x000fea0003800200 */
.L_x_2633:
[----:B------:R-:W-:Y:S01]  /*17860*/  I2FP.F32.U32 R13, R13 ;  /* 0x0000000d000d7245 */ /* 0x000fe20000201000 */
[----:B------:R-:W-:Y:S01]  /*17870*/  HFMA2 R26, -RZ, RZ, 0.1171875, 0 ;  /* 0x2f800000ff1a7431 */ /* 0x000fe200000001ff */
[----:B------:R-:W-:-:S04]  /*17880*/  PRMT R88, R88, 0x7632, R88 ;  /* 0x0000763258587816 */ /* 0x000fc80000000058 */
[----:B------:R-:W-:Y:S01]  /*17890*/  FFMA.FTZ R13, R13, R26, 1.1641532182693481445e-10 ;  /* 0x2f0000000d0d7423 */ /* 0x000fe2000001001a */
[----:B------:R-:W-:-:S04]  /*178a0*/  IMAD.U32 R88, R88, 0x10000, RZ ;  /* 0x0001000058587824 */ /* 0x000fc800078e00ff */
        /* <DEDUP_REMOVED lines=8> */
.L_x_2632:
[----:B------:R-:W-:Y:S05]  /*17930*/  BSYNC.RECONVERGENT B1 ;  /* 0x0000000000017941 */ /* 0x000fea0003800200 */
.L_x_2631:
        /* <DEDUP_REMOVED lines=17> */
[----:B------:R-:W-:Y:S01]  /*17a50*/  @!P2 MOV R152, R124 ;  /* 0x0000007c0098a202 */ /* 0x000fe20000000f00 */
[----:B------:R-:W-:Y:S02]  /*17a60*/  @P2 VIADD R104, R34, 0x1 ;  /* 0x0000000122682836 */ /* 0x000fe40000000000 */
[----:B------:R-:W-:Y:S02]  /*17a70*/  @P2 IMAD.MOV.U32 R25, RZ, RZ, R35 ;  /* 0x000000ffff192224 */ /* 0x000fe400078e0023 */
[----:B------:R-:W-:Y:S01]  /*17a80*/  @P2 IMAD.MOV.U32 R152, RZ, RZ, R124 ;  /* 0x000000ffff982224 */ /* 0x000fe200078e007c */
[----:B------:R-:W-:Y:S06]  /*17a90*/  BRA `(.L_x_2641) ;  /* 0x00000004002c7947 */ /* 0x000fec0003800000 */
.L_x_2642:
        /* <DEDUP_REMOVED lines=13> */
.L_x_2644:
[----:B------:R-:W-:Y:S05]  /*17b70*/  BSYNC.RECONVERGENT B3 ;  /* 0x0000000000037941 */ /* 0x000fea0003800200 */
.L_x_2643:
        /* <DEDUP_REMOVED lines=61> */
.L_x_2641:
[----:B------:R-:W-:Y:S05]  /*17f50*/  BSYNC.RECONVERGENT B2 ;  /* 0x0000000000027941 */ /* 0x000fea0003800200 */
.L_x_2640:
        /* <DEDUP_REMOVED lines=11> */
.L_x_2639:
[----:B------:R-:W-:Y:S05]  /*18010*/  BSYNC.RECONVERGENT B1 ;  /* 0x0000000000017941 */ /* 0x000fea0003800200 */
.L_x_2638:
        /* <DEDUP_REMOVED lines=23> */
.L_x_2649:
        /* <DEDUP_REMOVED lines=13> */
.L_x_2651:
[----:B------:R-:W-:Y:S05]  /*18260*/  BSYNC.RECONVERGENT B3 ;  /* 0x0000000000037941 */ /* 0x000fea0003800200 */
.L_x_2650:
        /* <DEDUP_REMOVED lines=61> */
.L_x_2648:
[----:B------:R-:W-:Y:S05]  /*18640*/  BSYNC.RECONVERGENT B2 ;  /* 0x0000000000027941 */ /* 0x000fea0003800200 */
.L_x_2647:
        /* <DEDUP_REMOVED lines=13> */
.L_x_2646:
[----:B------:R-:W-:Y:S05]  /*18720*/  BSYNC.RECONVERGENT B1 ;  /* 0x0000000000017941 */ /* 0x000fea0003800200 */
.L_x_2645:
        /* <DEDUP_REMOVED lines=22> */
.L_x_2656:
        /* <DEDUP_REMOVED lines=13> */
.L_x_2658:
[----:B------:R-:W-:Y:S05]  /*18960*/  BSYNC.RECONVERGENT B3 ;  /* 0x0000000000037941 */ /* 0x000fea0003800200 */
.L_x_2657:
        /* <DEDUP_REMOVED lines=61> */
.L_x_2655:
[----:B------:R-:W-:Y:S05]  /*18d40*/  BSYNC.RECONVERGENT B2 ;  /* 0x0000000000027941 */ /* 0x000fea0003800200 */
.L_x_2654:
        /* <DEDUP_REMOVED lines=11> */
.L_x_2653:
[----:B------:R-:W-:Y:S05]  /*18e00*/  BSYNC.RECONVERGENT B1 ;  /* 0x0000000000017941 */ /* 0x000fea0003800200 */
.L_x_2652:
        /* <DEDUP_REMOVED lines=23> */
.L_x_2663:
        /* <DEDUP_REMOVED lines=13> */
.L_x_2665:
[----:B------:R-:W-:Y:S05]  /*19050*/  BSYNC.RECONVERGENT B3 ;  /* 0x0000000000037941 */ /* 0x000fea0003800200 */
.L_x_2664:
        /* <DEDUP_REMOVED lines=61> */
.L_x_2662:
[----:B------:R-:W-:Y:S05]  /*19430*/  BSYNC.RECONVERGENT B2 ;  /* 0x0000000000027941 */ /* 0x000fea0003800200 */
.L_x_2661:
        /* <DEDUP_REMOVED lines=13> */
.L_x_2660:
[----:B------:R-:W-:Y:S05]  /*19510*/  BSYNC.RECONVERGENT B1 ;  /* 0x0000000000017941 */ /* 0x000fea0003800200 */
.L_x_2659:
        /* <DEDUP_REMOVED lines=22> */
.L_x_2670:
        /* <DEDUP_REMOVED lines=13> */
.L_x_2672:
[----:B------:R-:W-:Y:S05]  /*19750*/  BSYNC.RECONVERGENT B3 ;  /* 0x0000000000037941 */ /* 0x000fea0003800200 */
.L_x_2671:
        /* <DEDUP_REMOVED lines=61> */
.L_x_2669:
[----:B------:R-:W-:Y:S05]  /*19b30*/  BSYNC.RECONVERGENT B2 ;  /* 0x0000000000027941 */ /* 0x000fea0003800200 */
.L_x_2668:
        /* <DEDUP_REMOVED lines=11> */
.L_x_2667:
[----:B------:R-:W-:Y:S05]  /*19bf0*/  BSYNC.RECONVERGENT B1 ;  /* 0x0000000000017941 */ /* 0x000fea0003800200 */
.L_x_2666:
        /* <DEDUP_REMOVED lines=23> */
.L_x_2677:
        /* <DEDUP_REMOVED lines=13> */
.L_x_2679:
[----:B------:R-:W-:Y:S05]  /*19e40*/  BSYNC.RECONVERGENT B3 ;  /* 0x0000000000037941 */ /* 0x000fea0003800200 */
.L_x_2678:
        /* <DEDUP_REMOVED lines=60> */
.L_x_2676:
[----:B------:R-:W-:Y:S05]  /*1a210*/  BSYNC.RECONVERGENT B2 ;  /* 0x0000000000027941 */ /* 0x000fea0003800200 */
.L_x_2675:
        /* <DEDUP_REMOVED lines=13> */
.L_x_2674:
[----:B------:R-:W-:Y:S05]  /*1a2f0*/  BSYNC.RECONVERGENT B1 ;  /* 0x0000000000017941 */ /* 0x000fea0003800200 */
.L_x_2673:
[----:B------:R-:W-:Y:S02]  /*1a300*/  F2FP.BF16.F32.PACK_AB R91, RZ, R125 ;  /* 0x0000007dff5b723e */ /* 0x000fe400000010ff */
[----:B------:R-:W-:Y:S02]  /*1a310*/  PRMT R90, R147, 0x5410, R90 ;  /* 0x00005410935a7816 */ /* 0x000fe4000000005a */
[----:B------:R-:W-:Y:S02]  /*1a320*/  PRMT R89, R146, 0x5410, R89 ;  /* 0x0000541092597816 */ /* 0x000fe40000000059 */
[----:B------:R-:W-:Y:S02]  /*1a330*/  PRMT R88, R138, 0x5410, R88 ;  /* 0x000054108a587816 */ /* 0x000fe40000000058 */
[----:B------:R-:W-:Y:S01]  /*1a340*/  PRMT R91, R211, 0x5410, R91 ;  /* 0x00005410d35b7816 */ /* 0x000fe2000000005b */
[----:B------:R-:W-:Y:S06]  /*1a350*/  BRA `(.L_x_2680) ;  /* 0x0000003400307947 */ /* 0x000fec0003800000 */
.L_x_2623:
[----:B------:R-:W-:Y:S01]  /*1a360*/  BSSY.RECONVERGENT B1, `(.L_x_2681) ;  /* 0x000006a000017945 */ /* 0x000fe20003800200 */
[----:B------:R-:W-:Y:S01]  /*1a370*/  IMAD.MOV.U32 R14, RZ, RZ, RZ ;  /* 0x000000ffff0e7224 */ /* 0x000fe200078e00ff */
[----:B------:R-:W-:Y:S01]  /*1a380*/  MOV R152, R138 ;  /* 0x0000008a00987202 */ /* 0x000fe20000000f00 */
[----:B--2---:R-:W-:Y:S01]  /*1a390*/  IMAD.MOV.U32 R46, RZ, RZ, R34 ;  /* 0x000000ffff2e7224 */ /* 0x004fe200078e0022 */
        /* <DEDUP_REMOVED lines=17> */
.L_x_2685:
[----:B------:R-:W-:Y:S01]  /*1a4b0*/  VIADD R37, R37, 0x1 ;  /* 0x0000000125257836 */ /* 0x000fe20000000000 */
[----:B------:R-:W-:Y:S03]  /*1a4c0*/  BSSY.RECONVERGENT B3, `(.L_x_2686) ;  /* 0x000000c000037945 */ /* 0x000fe60003800200 */
[C---:B01----:R-:W-:Y:S01]  /*1a4d0*/  IMAD.WIDE.U32 R88, R37.reuse, -0x2daee0ad, RZ ;  /* 0xd2511f5325587825 */ /* 0x043fe200078e00ff */
        /* <DEDUP_REMOVED lines=10> */
.L_x_2687:
[----:B------:R-:W-:Y:S05]  /*1a580*/  BSYNC.RECONVERGENT B3 ;  /* 0x0000000000037941 */ /* 0x000fea0003800200 */
.L_x_2686:
        /* <DEDUP_REMOVED lines=61> */
.L_x_2684:
[----:B------:R-:W-:Y:S05]  /*1a960*/  BSYNC.RECONVERGENT B2 ;  /* 0x0000000000027941 */ /* 0x000fea0003800200 */
.L_x_2683:
        /* <DEDUP_REMOVED lines=9> */
.L_x_2682:
[----:B------:R-:W-:Y:S05]  /*1aa00*/  BSYNC.RECONVERGENT B1 ;  /* 0x0000000000017941 */ /* 0x000fea0003800200 */
.L_x_2681:
[----:B------:R-:W-:Y:S01]  /*1aa10*/  BSSY.RECONVERGENT B1, `(.L_x_2688) ;  /* 0x0000068000017945 */ /* 0x000fe20003800200 */
[----:B01----:R-:W-:Y:S01]  /*1aa20*/  F2FP.BF16.F32.PACK_AB R88, RZ, R14 ;  /* 0x0000000eff58723e */ /* 0x003fe200000010ff */
        /* <DEDUP_REMOVED lines=16> */
.L_x_2692:
        /* <DEDUP_REMOVED lines=13> */
.L_x_2694:
[----:B------:R-:W-:Y:S05]  /*1ac00*/  BSYNC.RECONVERGENT B3 ;  /* 0x0000000000037941 */ /* 0x000fea0003800200 */
.L_x_2693:
        /* <DEDUP_REMOVED lines=61> */
.L_x_2691:
[----:B------:R-:W-:Y:S05]  /*1afe0*/  BSYNC.RECONVERGENT B2 ;  /* 0x0000000000027941 */ /* 0x000fea0003800200 */
.L_x_2690:
[----:B------:R-:W-:Y:S01]  /*1aff0*/  I2FP.F32.U32 R13, R13 ;  /* 0x0000000d000d7245 */ /* 0x000fe20000201000 */
[----:B------:R-:W-:-:S04]  /*1b000*/  IMAD.MOV.U32 R26, RZ, RZ, 0x2f800000 ;  /* 0x2f800000ff1a7424 */ /* 0x000fc800078e00ff */
        /* <DEDUP_REMOVED lines=8> */
.L_x_2689:
[----:B------:R-:W-:Y:S05]  /*1b090*/  BSYNC.RECONVERGENT B1 ;  /* 0x0000000000017941 */ /* 0x000fea0003800200 */
.L_x_2688:
        /* <DEDUP_REMOVED lines=18> */
.L_x_2699:
        /* <DEDUP_REMOVED lines=13> */
.L_x_2701:
[----:B------:R-:W-:Y:S05]  /*1b290*/  BSYNC.RECONVERGENT B3 ;  /* 0x0000000000037941 */ /* 0x000fea0003800200 */
.L_x_2700:
        /* <DEDUP_REMOVED lines=61> */
.L_x_2698:
[----:B------:R-:W-:Y:S05]  /*1b670*/  BSYNC.RECONVERGENT B2 ;  /* 0x0000000000027941 */ /* 0x000fea0003800200 */
.L_x_2697:
        /* <DEDUP_REMOVED lines=9> */
.L_x_2696:
[----:B------:R-:W-:Y:S05]  /*1b710*/  BSYNC.RECONVERGENT B1 ;  /* 0x0000000000017941 */ /* 0x000fea0003800200 */
.L_x_2695:
        /* <DEDUP_REMOVED lines=18> */
.L_x_2706:
        /* <DEDUP_REMOVED lines=13> */
.L_x_2708:
[----:B------:R-:W-:Y:S05]  /*1b910*/  BSYNC.RECONVERGENT B3 ;  /* 0x0000000000037941 */ /* 0x000fea0003800200 */
.L_x_2707:
        /* <DEDUP_REMOVED lines=61> */
.L_x_2705:
[----:B------:R-:W-:Y:S05]  /*1bcf0*/  BSYNC.RECONVERGENT B2 ;  /* 0x0000000000027941 */ /* 0x000fea0003800200 */
.L_x_2704:
        /* <DEDUP_REMOVED lines=10> */
.L_x_2703:
[----:B------:R-:W-:Y:S05]  /*1bda0*/  BSYNC.RECONVERGENT B1 ;  /* 0x0000000000017941 */ /* 0x000fea0003800200 */
.L_x_2702:
        /* <DEDUP_REMOVED lines=18> */
.L_x_2713:
        /* <DEDUP_REMOVED lines=13> */
.L_x_2715:
[----:B------:R-:W-:Y:S05]  /*1bfa0*/  BSYNC.RECONVERGENT B3 ;  /* 0x0000000000037941 */ /* 0x000fea0003800200 */
.L_x_2714:
        /* <DEDUP_REMOVED lines=61> */
.L_x_2712:
[----:B------:R-:W-:Y:S05]  /*1c380*/  BSYNC.RECONVERGENT B2 ;  /* 0x0000000000027941 */ /* 0x000fea0003800200 */
.L_x_2711:
        /* <DEDUP_REMOVED lines=9> */
.L_x_2710:
[----:B------:R-:W-:Y:S05]  /*1c420*/  BSYNC.RECONVERGENT B1 ;  /* 0x0000000000017941 */ /* 0x000fea0003800200 */
.L_x_2709:
        /* <DEDUP_REMOVED lines=18> */
.L_x_2720:
        /* <DEDUP_REMOVED lines=13> */
.L_x_2722:
[----:B------:R-:W-:Y:S05]  /*1c620*/  BSYNC.RECONVERGENT B3 ;  /* 0x0000000000037941 */ /* 0x000fea0003800200 */
.L_x_2721:
        /* <DEDUP_REMOVED lines=61> */
.L_x_2719:
[----:B------:R-:W-:Y:S05]  /*1ca00*/  BSYNC.RECONVERGENT B2 ;  /* 0x0000000000027941 */ /* 0x000fea0003800200 */
.L_x_2718:
        /* <DEDUP_REMOVED lines=10> */
.L_x_2717:
[----:B------:R-:W-:Y:S05]  /*1cab0*/  BSYNC.RECONVERGENT B1 ;  /* 0x0000000000017941 */ /* 0x000fea0003800200 */
.L_x_2716:
        /* <DEDUP_REMOVED lines=18> */
.L_x_2727:
        /* <DEDUP_REMOVED lines=13> */
.L_x_2729:
[----:B------:R-:W-:Y:S05]  /*1ccb0*/  BSYNC.RECONVERGENT B3 ;  /* 0x0000000000037941 */ /* 0x000fea0003800200 */
.L_x_2728:
        /* <DEDUP_REMOVED lines=61> */
.L_x_2726:
[----:B------:R-:W-:Y:S05]  /*1d090*/  BSYNC.RECONVERGENT B2 ;  /* 0x0000000000027941 */ /* 0x000fea0003800200 */
.L_x_2725:
        /* <DEDUP_REMOVED lines=9> */
.L_x_2724:
[----:B------:R-:W-:Y:S05]  /*1d130*/  BSYNC.RECONVERGENT B1 ;  /* 0x0000000000017941 */ /* 0x000fea0003800200 */
.L_x_2723:
        /* <DEDUP_REMOVED lines=18> */
.L_x_2734:
        /* <DEDUP_REMOVED lines=13> */
.L_x_2736:
[----:B------:R-:W-:Y:S05]  /*1d330*/  BSYNC.RECONVERGENT B3 ;  /* 0x0000000000037941 */ /* 0x000fea0003800200 */
.L_x_2735:
        /* <DEDUP_REMOVED lines=61> */
.L_x_2733:
[----:B------:R-:W-:Y:S05]  /*1d710*/  BSYNC.RECONVERGENT B2 ;  /* 0x0000000000027941 */ /* 0x000fea0003800200 */
.L_x_2732:
        /* <DEDUP_REMOVED lines=10> */
.L_x_2731:
[----:B------:R-:W-:Y:S05]  /*1d7c0*/  BSYNC.RECONVERGENT B1 ;  /* 0x0000000000017941 */ /* 0x000fea0003800200 */
.L_x_2730:
[----:B------:R-:W-:Y:S02]  /*1d7d0*/  F2FP.BF16.F32.PACK_AB R146, RZ, R125 ;  /* 0x0000007dff92723e */ /* 0x000fe400000010ff */
[----:B------:R-:W-:Y:S02]  /*1d7e0*/  PRMT R88, R88, 0x5410, R91 ;  /* 0x0000541058587816 */ /* 0x000fe4000000005b */
[----:B------:R-:W-:Y:S02]  /*1d7f0*/  PRMT R90, R90, 0x5410, R153 ;  /* 0x000054105a5a7816 */ /* 0x000fe40000000099 */
[----:B------:R-:W-:Y:S02]  /*1d800*/  PRMT R89, R89, 0x5410, R138 ;  /* 0x0000541059597816 */ /* 0x000fe4000000008a */
[----:B------:R-:W-:-:S07]  /*1d810*/  PRMT R91, R211, 0x5410, R146 ;  /* 0x00005410d35b7816 */ /* 0x000fce0000000092 */
.L_x_2680:
        /* <DEDUP_REMOVED lines=26> */
.L_x_2738:
[----:B------:R-:W-:Y:S05]  /*1d9c0*/  BSYNC.RECONVERGENT B1 ;  /* 0x0000000000017941 */ /* 0x000fea0003800200 */
.L_x_2737:
[----:B------:R-:W-:Y:S01]  /*1d9d0*/  VIADD R144, R144, 0x20 ;  /* 0x0000002090907836 */ /* 0x000fe20000000000 */
[----:B------:R-:W-:-:S07]  /*1d9e0*/  IADD3 R139, PT, PT, R139, 0x20, RZ ;  /* 0x000000208b8b7810 */ /* 0x000fce0007ffe0ff */
.L_x_2620:
[----:B------:R-:W-:Y:S05]  /*1d9f0*/  BSYNC.RECONVERGENT B0 ;  /* 0x0000000000007941 */ /* 0x000fea0003800200 */
.L_x_2619:
        /* <DEDUP_REMOVED lines=10> */
.L_x_2742:
[----:B------:R-:W-:Y:S05]  /*1daa0*/  BSYNC.RECONVERGENT B1 ;  /* 0x0000000000017941 */ /* 0x000fea0003800200 */
.L_x_2741:
        /* <DEDUP_REMOVED lines=8> */
[----:B------:R-:W-:Y:S02]  /*1db30*/  @!P1 IMAD.MOV.U32 R127, RZ, RZ, R138 ;  /* 0x000000ffff7f9224 */ /* 0x000fe400078e008a */
[----:B0-----:R-:W-:Y:S01]  /*1db40*/  @!P1 IMAD.MOV.U32 R48, RZ, RZ, R34 ;  /* 0x000000ffff309224 */ /* 0x001fe200078e0022 */
        /* <DEDUP_REMOVED lines=18> */
.L_x_2748:
        /* <DEDUP_REMOVED lines=13> */
.L_x_2750:
[----:B------:R-:W-:Y:S05]  /*1dd40*/  BSYNC.RECONVERGENT B3 ;  /* 0x0000000000037941 */ /* 0x000fea0003800200 */
.L_x_2749:
        /* <DEDUP_REMOVED lines=61> */
.L_x_2747:
[----:B------:R-:W-:Y:S05]  /*1e120*/  BSYNC.RECONVERGENT B2 ;  /* 0x0000000000027941 */ /* 0x000fea0003800200 */
.L_x_2746:
        /* <DEDUP_REMOVED lines=11> */
.L_x_2745:
[----:B------:R-:W-:Y:S05]  /*1e1e0*/  BSYNC.RECONVERGENT B1 ;  /* 0x0000000000017941 */ /* 0x000fea0003800200 */
.L_x_2744:
        /* <DEDUP_REMOVED lines=23> */
.L_x_2755:
        /* <DEDUP_REMOVED lines=13> */
.L_x_2757:
[----:B------:R-:W-:Y:S05]  /*1e430*/  BSYNC.RECONVERGENT B3 ;  /* 0x0000000000037941 */ /* 0x000fea0003800200 */
.L_x_2756:
        /* <DEDUP_REMOVED lines=61> */
.L_x_2754:
[----:B------:R-:W-:Y:S05]  /*1e810*/  BSYNC.RECONVERGENT B2 ;  /* 0x0000000000027941 */ /* 0x000fea0003800200 */
.L_x_2753:
        /* <DEDUP_REMOVED lines=13> */
.L_x_2752:
[----:B------:R-:W-:Y:S05]  /*1e8f0*/  BSYNC.RECONVERGENT B1 ;  /* 0x0000000000017941 */ /* 0x000fea0003800200 */
.L_x_2751:
        /* <DEDUP_REMOVED lines=22> */
.L_x_2762:
        /* <DEDUP_REMOVED lines=13> */
.L_x_2764:
[----:B------:R-:W-:Y:S05]  /*1eb30*/  BSYNC.RECONVERGENT B3 ;  /* 0x0000000000037941 */ /* 0x000fea0003800200 */
.L_x_2763:
        /* <DEDUP_REMOVED lines=61> */
.L_x_2761:
[----:B------:R-:W-:Y:S05]  /*1ef10*/  BSYNC.RECONVERGENT B2 ;  /* 0x0000000000027941 */ /* 0x000fea0003800200 */
.L_x_2760:
        /* <DEDUP_REMOVED lines=11> */
.L_x_2759:
[----:B------:R-:W-:Y:S05]  /*1efd0*/  BSYNC.RECONVERGENT B1 ;  /* 0x0000000000017941 */ /* 0x000fea0003800200 */
.L_x_2758:
        /* <DEDUP_REMOVED lines=23> */
.L_x_2769:
        /* <DEDUP_REMOVED lines=13> */
.L_x_2771:
[----:B------:R-:W-:Y:S05]  /*1f220*/  BSYNC.RECONVERGENT B3 ;  /* 0x0000000000037941 */ /* 0x000fea0003800200 */
.L_x_2770:
        /* <DEDUP_REMOVED lines=61> */
.L_x_2768:
[----:B------:R-:W-:Y:S05]  /*1f600*/  BSYNC.RECONVERGENT B2 ;  /* 0x0000000000027941 */ /* 0x000fea0003800200 */
.L_x_2767:
        /* <DEDUP_REMOVED lines=13> */
.L_x_2766:
[----:B------:R-:W-:Y:S05]  /*1f6e0*/  BSYNC.RECONVERGENT B1 ;  /* 0x0000000000017941 */ /* 0x000fea0003800200 */
.L_x_2765:
        /* <DEDUP_REMOVED lines=22> */
.L_x_2776:
        /* <DEDUP_REMOVED lines=13> */
.L_x_2778:
[----:B------:R-:W-:Y:S05]  /*1f920*/  BSYNC.RECONVERGENT B3 ;  /* 0x0000000000037941 */ /* 0x000fea0003800200 */
.L_x_2777:
        /* <DEDUP_REMOVED lines=61> */
.L_x_2775:
[----:B------:R-:W-:Y:S05]  /*1fd00*/  BSYNC.RECONVERGENT B2 ;  /* 0x0000000000027941 */ /* 0x000fea0003800200 */
.L_x_2774:
        /* <DEDUP_REMOVED lines=11> */
.L_x_2773:
[----:B------:R-:W-:Y:S05]  /*1fdc0*/  BSYNC.RECONVERGENT B1 ;  /* 0x0000000000017941 */ /* 0x000fea0003800200 */
.L_x_2772:
        /* <DEDUP_REMOVED lines=23> */
.L_x_2783:
        /* <DEDUP_REMOVED lines=13> */
.L_x_2785:
[----:B------:R-:W-:Y:S05]  /*20010*/  BSYNC.RECONVERGENT B3 ;  /* 0x0000000000037941 */ /* 0x000fea0003800200 */
.L_x_2784:
        /* <DEDUP_REMOVED lines=61> */
.L_x_2782:
[----:B------:R-:W-:Y:S05]  /*203f0*/  BSYNC.RECONVERGENT B2 ;  /* 0x0000000000027941 */ /* 0x000fea0003800200 */
.L_x_2781:
        /* <DEDUP_REMOVED lines=13> */
.L_x_2780:
[----:B------:R-:W-:Y:S05]  /*204d0*/  BSYNC.RECONVERGENT B1 ;  /* 0x0000000000017941 */ /* 0x000fea0003800200 */
.L_x_2779:
        /* <DEDUP_REMOVED lines=22> */
.L_x_2790:
        /* <DEDUP_REMOVED lines=13> */
.L_x_2792:
[----:B------:R-:W-:Y:S05]  /*20710*/  BSYNC.RECONVERGENT B3 ;  /* 0x0000000000037941 */ /* 0x000fea0003800200 */
.L_x_2791:
        /* <DEDUP_REMOVED lines=61> */
.L_x_2789:
[----:B------:R-:W-:Y:S05]  /*20af0*/  BSYNC.RECONVERGENT B2 ;  /* 0x0000000000027941 */ /* 0x000fea0003800200 */
.L_x_2788:
        /* <DEDUP_REMOVED lines=11> */
.L_x_2787:
[----:B------:R-:W-:Y:S05]  /*20bb0*/  BSYNC.RECONVERGENT B1 ;  /* 0x0000000000017941 */ /* 0x000fea0003800200 */
.L_x_2786:
        /* <DEDUP_REMOVED lines=23> */
.L_x_2797:
        /* <DEDUP_REMOVED lines=13> */
.L_x_2799:
[----:B------:R-:W-:Y:S05]  /*20e00*/  BSYNC.RECONVERGENT B3 ;  /* 0x0000000000037941 */ /* 0x000fea0003800200 */
.L_x_2798:
        /* <DEDUP_REMOVED lines=60> */
.L_x_2796:
[----:B------:R-:W-:Y:S05]  /*211d0*/  BSYNC.RECONVERGENT B2 ;  /* 0x0000000000027941 */ /* 0x000fea0003800200 */
.L_x_2795:
        /* <DEDUP_REMOVED lines=13> */
.L_x_2794:
[----:B------:R-:W-:Y:S05]  /*212b0*/  BSYNC.RECONVERGENT B1 ;  /* 0x0000000000017941 */ /* 0x000fea0003800200 */
.L_x_2793:
[----:B------:R-:W-:Y:S02]  /*212c0*/  F2FP.BF16.F32.PACK_AB R91, RZ, R127 ;  /* 0x0000007fff5b723e */ /* 0x000fe400000010ff */
[----:B------:R-:W-:Y:S02]  /*212d0*/  PRMT R90, R147, 0x5410, R90 ;  /* 0x00005410935a7816 */ /* 0x000fe4000000005a */
[----:B------:R-:W-:Y:S02]  /*212e0*/  PRMT R89, R146, 0x5410, R89 ;  /* 0x0000541092597816 */ /* 0x000fe40000000059 */
[----:B------:R-:W-:Y:S02]  /*212f0*/  PRMT R88, R138, 0x5410, R88 ;  /* 0x000054108a587816 */ /* 0x000fe40000000058 */
[----:B------:R-:W-:Y:S01]  /*21300*/  PRMT R91, R211, 0x5410, R91 ;  /* 0x00005410d35b7816 */ /* 0x000fe2000000005b */
[----:B------:R-:W-:Y:S06]  /*21310*/  BRA `(.L_x_2800) ;  /* 0x0000003400307947 */ /* 0x000fec0003800000 */
.L_x_2743:
[----:B------:R-:W-:Y:S01]  /*21320*/  BSSY.RECONVERGENT B1, `(.L_x_2801) ;  /* 0x000006a000017945 */ /* 0x000fe20003800200 */
[----:B------:R-:W-:Y:S01]  /*21330*/  IMAD.MOV.U32 R12, RZ, RZ, RZ ;  /* 0x000000ffff0c7224 */ /* 0x000fe200078e00ff */
[----:B--2---:R-:W-:Y:S01]  /*21340*/  MOV R48, R34 ;  /* 0x0000002200307202 */ /* 0x004fe20000000f00 */
        /* <DEDUP_REMOVED lines=14> */
[----:B------:R-:W-:Y:S01]  /*21430*/  @P1 IADD3 R48, PT, PT, R34, 0x1, RZ ;  /* 0x0000000122301810 */ /* 0x000fe20007ffe0ff */
[----:B------:R-:W-:Y:S01]  /*21440*/  @P1 IMAD.MOV.U32 R11, RZ, RZ, R35 ;  /* 0x000000ffff0b1224 */ /* 0x000fe200078e0023 */
[----:B------:R-:W-:Y:S01]  /*21450*/  @P1 MOV R152, R138 ;  /* 0x0000008a00981202 */ /* 0x000fe20000000f00 */
[----:B------:R-:W-:Y:S06]  /*21460*/  BRA `(.L_x_2804) ;  /* 0x00000004002c7947 */ /* 0x000fec0003800000 */
.L_x_2805:
[----:B------:R-:W-:Y:S01]  /*21470*/  VIADD R37, R37, 0x1 ;  /* 0x0000000125257836 */ /* 0x000fe20000000000 */
[----:B------:R-:W-:Y:S03]  /*21480*/  BSSY.RECONVERGENT B3, `(.L_x_2806) ;  /* 0x000000c000037945 */ /* 0x000fe60003800200 */
[C---:B01----:R-:W-:Y:S01]  /*21490*/  IMAD.WIDE.U32 R88, R37.reuse, -0x2daee0ad, RZ ;  /* 0xd2511f5325587825 */ /* 0x043fe200078e00ff */
        /* <DEDUP_REMOVED lines=10> */
.L_x_2807:
[----:B------:R-:W-:Y:S05]  /*21540*/  BSYNC.RECONVERGENT B3 ;  /* 0x0000000000037941 */ /* 0x000fea0003800200 */
.L_x_2806:
[----:B------:R-:W-:Y:S01]  /*21550*/  LOP3.LUT R34, R31, R89, R55, 0x96, !PT ;  /* 0x000000591f227212 */ /* 0x000fe200078e9637 */
[----:B------:R-:W-:Y:S01]  /*21560*/  IMAD.WIDE.U32 R48, R32, -0x326172a9, RZ ;  /* 0xcd9e8d5720307825 */ /* 0x000fe200078e00ff */
[----:B------:R-:W-:-:S03]  /*21570*/  IADD3 R89, PT, PT, R54, -0x61c88647, RZ ;  /* 0x9e3779b936597810 */ /* 0x000fc60007ffe0ff */
[----:B------:R-:W-:Y:S01]  /*21580*/  IMAD.WIDE.U32 R34, R34, -0x326172a9, RZ ;  /* 0xcd9e8d5722227825 */ /* 0x000fe200078e00ff */
[----:B------:R-:W-:-:S03]  /*21590*/  LOP3.LUT R49, R33, R49, R54, 0x96, !PT ;  /* 0x0000003121317212 */ /* 0x000fc600078e9636 */
[----:B------:R-:W-:Y:S01]  /*215a0*/  VIADD R11, R55, 0xbb67ae85 ;  /* 0xbb67ae85370b7836 */ /* 0x000fe20000000000 */
[----:B------:R-:W-:Y:S01]  /*215b0*/  LOP3.LUT R89, R89, R48, R35, 0x96, !PT ;  /* 0x0000003059597212 */ /* 0x000fe200078e9623 */
[----:B------:R-:W-:Y:S01]  /*215c0*/  IMAD.WIDE.U32 R48, R49, -0x2daee0ad, RZ ;  /* 0xd2511f5331307825 */ /* 0x000fe200078e00ff */
[----:B------:R-:W-:-:S03]  /*215d0*/  IADD3 R35, PT, PT, R55, 0x76cf5d0a, RZ ;  /* 0x76cf5d0a37237810 */ /* 0x000fc60007ffe0ff */
        /* <DEDUP_REMOVED lines=46> */
[----:B------:R-:W-:Y:S01]  /*218c0*/  IMAD.WIDE.U32 R48, R49, -0x2daee0ad, RZ ;  /* 0xd2511f5331307825 */ /* 0x000fe200078e00ff */
[----:B------:R-:W-:Y:S02]  /*218d0*/  MOV R30, R34 ;  /* 0x00000022001e7202 */ /* 0x000fe40000000f00 */
[----:B------:R-:W-:Y:S01]  /*218e0*/  MOV R11, R138 ;  /* 0x0000008a000b7202 */ /* 0x000fe20000000f00 */
[----:B------:R-:W-:Y:S01]  /*218f0*/  IMAD.MOV.U32 R152, RZ, RZ, R48 ;  /* 0x000000ffff987224 */ /* 0x000fe200078e0030 */
[----:B------:R-:W-:Y:S01]  /*21900*/  LOP3.LUT R36, R36, R88, R49, 0x96, !PT ;  /* 0x0000005824247212 */ /* 0x000fe200078e9631 */
[----:B------:R-:W-:-:S07]  /*21910*/  IMAD.MOV.U32 R48, RZ, RZ, RZ ;  /* 0x000000ffff307224 */ /* 0x000fce00078e00ff */
.L_x_2804:
[----:B------:R-:W-:Y:S05]  /*21920*/  BSYNC.RECONVERGENT B2 ;  /* 0x0000000000027941 */ /* 0x000fea0003800200 */
.L_x_2803:
        /* <DEDUP_REMOVED lines=9> */
.L_x_2802:
[----:B------:R-:W-:Y:S05]  /*219c0*/  BSYNC.RECONVERGENT B1 ;  /* 0x0000000000017941 */ /* 0x000fea0003800200 */
.L_x_2801:
[----:B------:R-:W-:Y:S01]  /*219d0*/  BSSY.RECONVERGENT B1, `(.L_x_2808) ;  /* 0x0000068000017945 */ /* 0x000fe20003800200 */
[----:B01----:R-:W-:Y:S01]  /*219e0*/  F2FP.BF16.F32.PACK_AB R88, RZ, R12 ;  /* 0x0000000cff58723e */ /* 0x003fe200000010ff */
[----:B------:R-:W-:Y:S01]  /*219f0*/  IMAD.MOV.U32 R34, RZ, RZ, R48 ;  /* 0x000000ffff227224 */ /* 0x000fe200078e0030 */
[----:B------:R-:W-:Y:S01]  /*21a00*/  MOV R11, RZ ;  /* 0x000000ff000b7202 */ /* 0x000fe20000000f00 */
        /* <DEDUP_REMOVED lines=14> */
.L_x_2812:
        /* <DEDUP_REMOVED lines=13> */
.L_x_2814:
[----:B------:R-:W-:Y:S05]  /*21bc0*/  BSYNC.RECONVERGENT B3 ;  /* 0x0000000000037941 */ /* 0x000fea0003800200 */
.L_x_2813:
[----:B------:R-:W-:Y:S01]  /*21bd0*/  LOP3.LUT R34, R31, R91, R55, 0x96, !PT ;  /* 0x0000005b1f227212 */ /* 0x000fe200078e9637 */
[----:B------:R-:W-:Y:S01]  /*21be0*/  IMAD.WIDE.U32 R48, R32, -0x326172a9, RZ ;  /* 0xcd9e8d5720307825 */ /* 0x000fe200078e00ff */
[C---:B------:R-:W-:Y:S02]  /*21bf0*/  IADD3 R11, PT, PT, R55.reuse, -0x4498517b, RZ ;  /* 0xbb67ae85370b7810 */ /* 0x040fe40007ffe0ff */
[----:B------:R-:W-:Y:S01]  /*21c00*/  IADD3 R36, PT, PT, R55, -0x695add53, RZ ;  /* 0x96a522ad37247810 */ /* 0x000fe20007ffe0ff */
[----:B------:R-:W-:Y:S01]  /*21c10*/  VIADD R91, R54, 0x9e3779b9 ;  /* 0x9e3779b9365b7836 */ /* 0x000fe20000000000 */
[----:B------:R-:W-:Y:S01]  /*21c20*/  LOP3.LUT R49, R33, R49, R54, 0x96, !PT ;  /* 0x0000003121317212 */ /* 0x000fe200078e9636 */
[----:B------:R-:W-:-:S05]  /*21c30*/  IMAD.WIDE.U32 R34, R34, -0x326172a9, RZ ;  /* 0xcd9e8d5722227825 */ /* 0x000fca00078e00ff */
[----:B------:R-:W-:Y:S01]  /*21c40*/  LOP3.LUT R91, R91, R48, R35, 0x96, !PT ;  /* 0x000000305b5b7212 */ /* 0x000fe200078e9623 */
[----:B------:R-:W-:-:S04]  /*21c50*/  IMAD.WIDE.U32 R48, R49, -0x2daee0ad, RZ ;  /* 0xd2511f5331307825 */ /* 0x000fc800078e00ff */
[----:B------:R-:W-:Y:S01]  /*21c60*/  VIADD R35, R55, 0x76cf5d0a ;  /* 0x76cf5d0a37237836 */ /* 0x000fe20000000000 */
[----:B------:R-:W-:Y:S01]  /*21c70*/  LOP3.LUT R49, R11, R90, R49, 0x96, !PT ;  /* 0x0000005a0b317212 */ /* 0x000fe200078e9631 */
[----:B------:R-:W-:Y:S01]  /*21c80*/  IMAD.WIDE.U32 R90, R91, -0x2daee0ad, RZ ;  /* 0xd2511f535b5a7825 */ /* 0x000fe200078e00ff */
[----:B------:R-:W-:-:S04]  /*21c90*/  IADD3 R11, PT, PT, R54, 0x3c6ef372, RZ ;  /* 0x3c6ef372360b7810 */ /* 0x000fc80007ffe0ff */
        /* <DEDUP_REMOVED lines=40> */
[----:B------:R-:W-:-:S04]  /*21f20*/  IMAD.WIDE.U32 R34, R34, -0x326172a9, RZ ;  /* 0xcd9e8d5722227825 */ /* 0x000fc800078e00ff */
[----:B------:R-:W-:Y:S01]  /*21f30*/  IMAD.MOV.U32 R30, RZ, RZ, R34 ;  /* 0x000000ffff1e7224 */ /* 0x000fe200078e0022 */
[----:B------:R-:W-:Y:S01]  /*21f40*/  LOP3.LUT R35, R11, R48, R35, 0x96, !PT ;  /* 0x000000300b237212 */ /* 0x000fe200078e9623 */
[----:B------:R-:W-:-:S04]  /*21f50*/  IMAD.WIDE.U32 R48, R49, -0x2daee0ad, RZ ;  /* 0xd2511f5331307825 */ /* 0x000fc800078e00ff */
[----:B------:R-:W-:Y:S01]  /*21f60*/  HFMA2 R34, -RZ, RZ, 0, 0 ;  /* 0x00000000ff227431 */ /* 0x000fe200000001ff */
[----:B------:R-:W-:Y:S01]  /*21f70*/  MOV R11, R152 ;  /* 0x00000098000b7202 */ /* 0x000fe20000000f00 */
[----:B------:R-:W-:Y:S01]  /*21f80*/  IMAD.MOV.U32 R152, RZ, RZ, R48 ;  /* 0x000000ffff987224 */ /* 0x000fe200078e0030 */
[----:B------:R-:W-:-:S07]  /*21f90*/  LOP3.LUT R36, R36, R90, R49, 0x96, !PT ;  /* 0x0000005a24247212 */ /* 0x000fce00078e9631 */
.L_x_2811:
[----:B------:R-:W-:Y:S05]  /*21fa0*/  BSYNC.RECONVERGENT B2 ;  /* 0x0000000000027941 */ /* 0x000fea0003800200 */
.L_x_2810:
        /* <DEDUP_REMOVED lines=10> */
.L_x_2809:
[----:B------:R-:W-:Y:S05]  /*22050*/  BSYNC.RECONVERGENT B1 ;  /* 0x0000000000017941 */ /* 0x000fea0003800200 */
.L_x_2808:
[----:B------:R-:W-:Y:S01]  /*22060*/  BSSY.RECONVERGENT B1, `(.L_x_2815) ;  /* 0x0000067000017945 */ /* 0x000fe20003800200 */
[----:B------:R-:W-:Y:S01]  /*22070*/  F2FP.BF16.F32.PACK_AB R91, RZ, R11 ;  /* 0x0000000bff5b723e */ /* 0x000fe200000010ff */
[----:B------:R-:W-:Y:S01]  /*22080*/  IMAD.MOV.U32 R48, RZ, RZ, RZ ;  /* 0x000000ffff307224 */ /* 0x000fe200078e00ff */
[----:B------:R-:W-:Y:S01]  /*22090*/  MOV R90, R34 ;  /* 0x00000022005a7202 */ /* 0x000fe20000000f00 */
        /* <DEDUP_REMOVED lines=14> */
.L_x_2819:
        /* <DEDUP_REMOVED lines=13> */
.L_x_2821:
[----:B------:R-:W-:Y:S05]  /*22250*/  BSYNC.RECONVERGENT B3 ;  /* 0x0000000000037941 */ /* 0x000fea0003800200 */
.L_x_2820:
        /* <DEDUP_REMOVED lines=57> */
[----:B------:R-:W-:-:S03]  /*225f0*/  MOV R30, R34 ;  /* 0x00000022001e7202 */ /* 0x000fc60000000f00 */
[----:B------:R-:W-:Y:S01]  /*22600*/  IMAD.MOV.U32 R25, RZ, RZ, R152 ;  /* 0x000000ffff197224 */ /* 0x000fe200078e0098 */
[----:B------:R-:W-:Y:S02]  /*22610*/  LOP3.LUT R36, R36, R106, R49, 0x96, !PT ;  /* 0x0000006a24247212 */ /* 0x000fe400078e9631 */
[----:B------:R-:W-:-:S07]  /*22620*/  MOV R152, R48 ;  /* 0x0000003000987202 */ /* 0x000fce0000000f00 */
.L_x_2818:
[----:B------:R-:W-:Y:S05]  /*22630*/  BSYNC.RECONVERGENT B2 ;  /* 0x0000000000027941 */ /* 0x000fea0003800200 */
.L_x_2817:
[----:B------:R-:W-:Y:S01]  /*22640*/  I2FP.F32.U32 R25, R25 ;  /* 0x0000001900197245 */ /* 0x000fe20000201000 */
[----:B------:R-:W-:-:S05]  /*22650*/  HFMA2 R34, -RZ, RZ, 0.1171875, 0 ;  /* 0x2f800000ff227431 */ /* 0x000fca00000001ff */
[----:B------:R-:W-:-:S05]  /*22660*/  FFMA.FTZ R25, R25, R34, 1.1641532182693481445e-10 ;  /* 0x2f00000019197423 */ /* 0x000fca0000010022 */
[----:B------:R-:W-:Y:S01]  /*22670*/  FSETP.GTU.FTZ.AND P1, PT, R25, UR8, PT ;  /* 0x0000000819007c0b */ /* 0x000fe2000bf3c000 */
[----:B-----5:R-:W-:-:S04]  /*22680*/  IMAD.U32 R25, R57, 0x10000, RZ ;  /* 0x0001000039197824 */ /* 0x020fc800078e00ff */
[----:B------:R-:W-:-:S04]  /*22690*/  FMUL.FTZ R25, R25, UR11 ;  /* 0x0000000b19197c20 */ /* 0x000fc80008410000 */
[----:B------:R-:W-:-:S05]  /*226a0*/  FMUL.FTZ R25, R25, UR10 ;  /* 0x0000000a19197c20 */ /* 0x000fca0008410000 */
[----:B------:R-:W-:Y:S02]  /*226b0*/  FSEL R48, R25, RZ, !P1 ;  /* 0x000000ff19307208 */ /* 0x000fe40004800000 */
[----:B------:R-:W-:-:S07]  /*226c0*/  SEL R25, RZ, 0x1, P1 ;  /* 0x00000001ff197807 */ /* 0x000fce0000800000 */
.L_x_2816:
[----:B------:R-:W-:Y:S05]  /*226d0*/  BSYNC.RECONVERGENT B1 ;  /* 0x0000000000017941 */ /* 0x000fea0003800200 */
.L_x_2815:
[----:B------:R-:W-:Y:S01]  /*226e0*/  BSSY.RECONVERGENT B1, `(.L_x_2822) ;  /* 0x0000068000017945 */ /* 0x000fe20003800200 */
[----:B------:R-:W-:Y:S01]  /*226f0*/  F2FP.BF16.F32.PACK_AB R89, RZ, R48 ;  /* 0x00000030ff59723e */ /* 0x000fe200000010ff */
        /* <DEDUP_REMOVED lines=16> */
.L_x_2826:
        /* <DEDUP_REMOVED lines=13> */
.L_x_2828:
[----:B------:R-:W-:Y:S05]  /*228d0*/  BSYNC.RECONVERGENT B3 ;  /* 0x0000000000037941 */ /* 0x000fea0003800200 */
.L_x_2827:
        /* <DEDUP_REMOVED lines=61> */
.L_x_2825:
[----:B------:R-:W-:Y:S05]  /*22cb0*/  BSYNC.RECONVERGENT B2 ;  /* 0x0000000000027941 */ /* 0x000fea0003800200 */
.L_x_2824:
[----:B------:R-:W-:Y:S01]  /*22cc0*/  I2FP.F32.U32 R24, R24 ;  /* 0x0000001800187245 */ /* 0x000fe20000201000 */
[----:B------:R-:W-:-:S04]  /*22cd0*/  IMAD.MOV.U32 R49, RZ, RZ, 0x2f800000 ;  /* 0x2f800000ff317424 */ /* 0x000fc800078e00ff */
[----:B------:R-:W-:-:S05]  /*22ce0*/  FFMA.FTZ R24, R24, R49, 1.1641532182693481445e-10 ;  /* 0x2f00000018187423 */ /* 0x000fca0000010031 */
[----:B------:R-:W-:Y:S02]  /*22cf0*/  FSETP.GTU.FTZ.AND P1, PT, R24, UR8, PT ;  /* 0x0000000818007c0b */ /* 0x000fe4000bf3c000 */
[----:B-----5:R-:W-:-:S04]  /*22d00*/  PRMT R24, R57, 0x7632, R24 ;  /* 0x0000763239187816 */ /* 0x020fc80000000018 */
[----:B------:R-:W-:-:S05]  /*22d10*/  SHF.L.U32 R24, R24, 0x10, RZ ;  /* 0x0000001018187819 */ /* 0x000fca00000006ff */
[----:B------:R-:W-:-:S04]  /*22d20*/  FMUL.FTZ R24, R24, UR11 ;  /* 0x0000000b18187c20 */ /* 0x000fc80008410000 */
[----:B------:R-:W-:-:S05]  /*22d30*/  FMUL.FTZ R24, R24, UR10 ;  /* 0x0000000a18187c20 */ /* 0x000fca0008410000 */
[----:B------:R-:W-:Y:S02]  /*22d40*/  FSEL R49, R24, RZ, !P1 ;  /* 0x000000ff18317208 */ /* 0x000fe40004800000 */
[----:B------:R-:W-:-:S07]  /*22d50*/  SEL R24, RZ, 0x1, P1 ;  /* 0x00000001ff187807 */ /* 0x000fce0000800000 */
.L_x_2823:
[----:B------:R-:W-:Y:S05]  /*22d60*/  BSYNC.RECONVERGENT B1 ;  /* 0x0000000000017941 */ /* 0x000fea0003800200 */
.L_x_2822:
        /* <DEDUP_REMOVED lines=18> */
.L_x_2833:
        /* <DEDUP_REMOVED lines=13> */
.L_x_2835:
[----:B------:R-:W-:Y:S05]  /*22f60*/  BSYNC.RECONVERGENT B3 ;  /* 0x0000000000037941 */ /* 0x000fea0003800200 */
.L_x_2834:
        /* <DEDUP_REMOVED lines=58> */
[----:B------:R-:W-:Y:S01]  /*23310*/  LOP3.LUT R36, R36, R126, R107, 0x96, !PT ;  /* 0x0000007e24247212 */ /* 0x000fe200078e966b */
[----:B------:R-:W-:Y:S01]  /*23320*/  IMAD.MOV.U32 R126, RZ, RZ, RZ ;  /* 0x000000ffff7e7224 */ /* 0x000fe200078e00ff */
[----:B------:R-:W-:-:S07]  /*23330*/  MOV R152, R106 ;  /* 0x0000006a00987202 */ /* 0x000fce0000000f00 */
.L_x_2832:
[----:B------:R-:W-:Y:S05]  /*23340*/  BSYNC.RECONVERGENT B2 ;  /* 0x0000000000027941 */ /* 0x000fea0003800200 */
.L_x_2831:
        /* <DEDUP_REMOVED lines=9> */
.L_x_2830:
[----:B------:R-:W-:Y:S05]  /*233e0*/  BSYNC.RECONVERGENT B1 ;  /* 0x0000000000017941 */ /* 0x000fea0003800200 */
.L_x_2829:
        /* <DEDUP_REMOVED lines=18> */
.L_x_2840:
        /* <DEDUP_REMOVED lines=13> */
.L_x_2842:
[----:B------:R-:W-:Y:S05]  /*235e0*/  BSYNC.RECONVERGENT B3 ;  /* 0x0000000000037941 */ /* 0x000fea0003800200 */
.L_x_2841:
        /* <DEDUP_REMOVED lines=61> */
.L_x_2839:
[----:B------:R-:W-:Y:S05]  /*239c0*/  BSYNC.RECONVERGENT B2 ;  /* 0x0000000000027941 */ /* 0x000fea0003800200 */
.L_x_2838:
        /* <DEDUP_REMOVED lines=10> */
.L_x_2837:
[----:B------:R-:W-:Y:S05]  /*23a70*/  BSYNC.RECONVERGENT B1 ;  /* 0x0000000000017941 */ /* 0x000fea0003800200 */
.L_x_2836:
        /* <DEDUP_REMOVED lines=18> */
.L_x_2847:
        /* <DEDUP_REMOVED lines=13> */
.L_x_2849:
[----:B------:R-:W-:Y:S05]  /*23c70*/  BSYNC.RECONVERGENT B3 ;  /* 0x0000000000037941 */ /* 0x000fea0003800200 */
.L_x_2848:
        /* <DEDUP_REMOVED lines=61> */
.L_x_2846:
[----:B------:R-:W-:Y:S05]  /*24050*/  BSYNC.RECONVERGENT B2 ;  /* 0x0000000000027941 */ /* 0x000fea0003800200 */
.L_x_2845:
        /* <DEDUP_REMOVED lines=9> */
.L_x_2844:
[----:B------:R-:W-:Y:S05]  /*240f0*/  BSYNC.RECONVERGENT B1 ;  /* 0x0000000000017941 */ /* 0x000fea0003800200 */
.L_x_2843:
        /* <DEDUP_REMOVED lines=18> */
.L_x_2854:
        /* <DEDUP_REMOVED lines=13> */
.L_x_2856:
[----:B------:R-:W-:Y:S05]  /*242f0*/  BSYNC.RECONVERGENT B3 ;  /* 0x0000000000037941 */ /* 0x000fea0003800200 */
.L_x_2855:
        /* <DEDUP_REMOVED lines=61> */
.L_x_2853:
[----:B------:R-:W-:Y:S05]  /*246d0*/  BSYNC.RECONVERGENT B2 ;  /* 0x0000000000027941 */ /* 0x000fea0003800200 */
.L_x_2852:
        /* <DEDUP_REMOVED lines=10> */
.L_x_2851:
[----:B------:R-:W-:Y:S05]  /*24780*/  BSYNC.RECONVERGENT B1 ;  /* 0x0000000000017941 */ /* 0x000fea0003800200 */
.L_x_2850:
[----:B------:R-:W-:Y:S02]  /*24790*/  F2FP.BF16.F32.PACK_AB R146, RZ, R127 ;  /* 0x0000007fff92723e */ /* 0x000fe400000010ff */
[----:B------:R-:W-:Y:S02]  /*247a0*/  PRMT R88, R88, 0x5410, R91 ;  /* 0x0000541058587816 */ /* 0x000fe4000000005b */
[----:B------:R-:W-:Y:S02]  /*247b0*/  PRMT R90, R90, 0x5410, R153 ;  /* 0x000054105a5a7816 */ /* 0x000fe40000000099 */
[----:B------:R-:W-:Y:S02]  /*247c0*/  PRMT R89, R89, 0x5410, R138 ;  /* 0x0000541059597816 */ /* 0x000fe4000000008a */
[----:B------:R-:W-:-:S07]  /*247d0*/  PRMT R91, R211, 0x5410, R146 ;  /* 0x00005410d35b7816 */ /* 0x000fce0000000092 */
.L_x_2800:
        /* <DEDUP_REMOVED lines=26> */
.L_x_2858:
[----:B------:R-:W-:Y:S05]  /*24980*/  BSYNC.RECONVERGENT B1 ;  /* 0x0000000000017941 */ /* 0x000fea0003800200 */
.L_x_2857:
[----:B------:R-:W-:Y:S01]  /*24990*/  VIADD R144, R144, 0x20 ;  /* 0x0000002090907836 */ /* 0x000fe20000000000 */
[----:B------:R-:W-:-:S07]  /*249a0*/  IADD3 R139, PT, PT, R139, 0x20, RZ ;  /* 0x000000208b8b7810 */ /* 0x000fce0007ffe0ff */
.L_x_2740:
[----:B------:R-:W-:Y:S05]  /*249b0*/  BSYNC.RECONVERGENT B0 ;  /* 0x0000000000007941 */ /* 0x000fea0003800200 */
.L_x_2739:
        /* <DEDUP_REMOVED lines=10> */
.L_x_2862:
[----:B------:R-:W-:Y:S05]  /*24a60*/  BSYNC.RECONVERGENT B1 ;  /* 0x0000000000017941 */ /* 0x000fea0003800200 */
.L_x_2861:
        /* <DEDUP_REMOVED lines=28> */
.L_x_2868:
        /* <DEDUP_REMOVED lines=13> */
.L_x_2870:
[----:B------:R-:W-:Y:S05]  /*24d00*/  BSYNC.RECONVERGENT B3 ;  /* 0x0000000000037941 */ /* 0x000fea0003800200 */
.L_x_2869:
        /* <DEDUP_REMOVED lines=61> */
.L_x_2867:
[----:B------:R-:W-:Y:S05]  /*250e0*/  BSYNC.RECONVERGENT B2 ;  /* 0x0000000000027941 */ /* 0x000fea0003800200 */
.L_x_2866:
        /* <DEDUP_REMOVED lines=11> */
.L_x_2865:
[----:B------:R-:W-:Y:S05]  /*251a0*/  BSYNC.RECONVERGENT B1 ;  /* 0x0000000000017941 */ /* 0x000fea0003800200 */
.L_x_2864:
        /* <DEDUP_REMOVED lines=23> */
.L_x_2875:
        /* <DEDUP_REMOVED lines=13> */
.L_x_2877:
[----:B------:R-:W-:Y:S05]  /*253f0*/  BSYNC.RECONVERGENT B3 ;  /* 0x0000000000037941 */ /* 0x000fea0003800200 */
.L_x_2876:
        /* <DEDUP_REMOVED lines=61> */
.L_x_2874:
[----:B------:R-:W-:Y:S05]  /*257d0*/  BSYNC.RECONVERGENT B2 ;  /* 0x0000000000027941 */ /* 0x000fea0003800200 */
.L_x_2873:
[----:B------:R-:W-:Y:S01]  /*257e0*/  I2FP.F32.U32 R9, R9 ;  /* 0x0000000900097245 */ /* 0x000fe20000201000 */
[----:B------:R-:W-:Y:S01]  /*257f0*/  HFMA2 R26, -RZ, RZ, 0.1171875, 0 ;  /* 0x2f800000ff1a7431 */ /* 0x000fe200000001ff */
[----:B------:R-:W-:-:S04]  /*25800*/  PRMT R88, R88, 0x7632, R88 ;  /* 0x0000763258587816 */ /* 0x000fc80000000058 */
        /* <DEDUP_REMOVED lines=10> */
.L_x_2872:
[----:B------:R-:W-:Y:S05]  /*258b0*/  BSYNC.RECONVERGENT B1 ;  /* 0x0000000000017941 */ /* 0x000fea0003800200 */
.L_x_2871:
        /* <DEDUP_REMOVED lines=22> */
.L_x_2882:
        /* <DEDUP_REMOVED lines=13> */
.L_x_2884:
[----:B------:R-:W-:Y:S05]  /*25af0*/  BSYNC.RECONVERGENT B3 ;  /* 0x0000000000037941 */ /* 0x000fea0003800200 */
.L_x_2883:
        /* <DEDUP_REMOVED lines=61> */
.L_x_2881:
[----:B------:R-:W-:Y:S05]  /*25ed0*/  BSYNC.RECONVERGENT B2 ;  /* 0x0000000000027941 */ /* 0x000fea0003800200 */
.L_x_2880:
        /* <DEDUP_REMOVED lines=11> */
.L_x_2879:
[----:B------:R-:W-:Y:S05]  /*25f90*/  BSYNC.RECONVERGENT B1 ;  /* 0x0000000000017941 */ /* 0x000fea0003800200 */
.L_x_2878:
        /* <DEDUP_REMOVED lines=23> */
.L_x_2889:
        /* <DEDUP_REMOVED lines=13> */
.L_x_2891:
[----:B------:R-:W-:Y:S05]  /*261e0*/  BSYNC.RECONVERGENT B3 ;  /* 0x0000000000037941 */ /* 0x000fea0003800200 */
.L_x_2890:
        /* <DEDUP_REMOVED lines=61> */
.L_x_2888:
[----:B------:R-:W-:Y:S05]  /*265c0*/  BSYNC.RECONVERGENT B2 ;  /* 0x0000000000027941 */ /* 0x000fea0003800200 */
.L_x_2887:
[----:B------:R-:W-:Y:S01]  /*265d0*/  I2FP.F32.U32 R24, R24 ;  /* 0x0000001800187245 */ /* 0x000fe20000201000 */
[----:B------:R-:W-:Y:S01]  /*265e0*/  HFMA2 R51, -RZ, RZ, 0.1171875, 0 ;  /* 0x2f800000ff337431 */ /* 0x000fe200000001ff */
[----:B------:R-:W-:-:S04]  /*265f0*/  PRMT R89, R89, 0x7632, R89 ;  /* 0x0000763259597816 */ /* 0x000fc80000000059 */
        /* <DEDUP_REMOVED lines=10> */
.L_x_2886:
[----:B------:R-:W-:Y:S05]  /*266a0*/  BSYNC.RECONVERGENT B1 ;  /* 0x0000000000017941 */ /* 0x000fea0003800200 */
.L_x_2885:
        /* <DEDUP_REMOVED lines=22> */
.L_x_2896:
        /* <DEDUP_REMOVED lines=13> */
.L_x_2898:
[----:B------:R-:W-:Y:S05]  /*268e0*/  BSYNC.RECONVERGENT B3 ;  /* 0x0000000000037941 */ /* 0x000fea0003800200 */
.L_x_2897:
        /* <DEDUP_REMOVED lines=61> */
.L_x_2895:
[----:B------:R-:W-:Y:S05]  /*26cc0*/  BSYNC.RECONVERGENT B2 ;  /* 0x0000000000027941 */ /* 0x000fea0003800200 */
.L_x_2894:
        /* <DEDUP_REMOVED lines=11> */
.L_x_2893:
[----:B------:R-:W-:Y:S05]  /*26d80*/  BSYNC.RECONVERGENT B1 ;  /* 0x0000000000017941 */ /* 0x000fea0003800200 */
.L_x_2892:
        /* <DEDUP_REMOVED lines=23> */
.L_x_2903:
        /* <DEDUP_REMOVED lines=13> */
.L_x_2905:
[----:B------:R-:W-:Y:S05]  /*26fd0*/  BSYNC.RECONVERGENT B3 ;  /* 0x0000000000037941 */ /* 0x000fea0003800200 */
.L_x_2904:
        /* <DEDUP_REMOVED lines=61> */
.L_x_2902:
[----:B------:R-:W-:Y:S05]  /*273b0*/  BSYNC.RECONVERGENT B2 ;  /* 0x0000000000027941 */ /* 0x000fea0003800200 */
.L_x_2901:
        /* <DEDUP_REMOVED lines=13> */
.L_x_2900:
[----:B------:R-:W-:Y:S05]  /*27490*/  BSYNC.RECONVERGENT B1 ;  /* 0x0000000000017941 */ /* 0x000fea0003800200 */
.L_x_2899:
        /* <DEDUP_REMOVED lines=22> */
.L_x_2910:
        /* <DEDUP_REMOVED lines=13> */
.L_x_2912:
[----:B------:R-:W-:Y:S05]  /*276d0*/  BSYNC.RECONVERGENT B3 ;  /* 0x0000000000037941 */ /* 0x000fea0003800200 */
.L_x_2911:
        /* <DEDUP_REMOVED lines=52> */
[----:B------:R-:W-:Y:S01]  /*27a20*/  IMAD.MOV.U32 R153, RZ, RZ, RZ ;  /* 0x000000ffff997224 */ /* 0x000fe200078e00ff */
[----:B------:R-:W-:-:S03]  /*27a30*/  IADD3 R21, PT, PT, R54, -0x700cb87f, RZ ;  /* 0x8ff3478136157810 */ /* 0x000fc60007ffe0ff */
[----:B------:R-:W-:-:S05]  /*27a40*/  IMAD.WIDE.U32 R34, R34, -0x326172a9, RZ ;  /* 0xcd9e8d5722227825 */ /* 0x000fca00078e00ff */
[----:B------:R-:W-:Y:S01]  /*27a50*/  LOP3.LUT R35, R21, R128, R35, 0x96, !PT ;  /* 0x0000008015237212 */ /* 0x000fe200078e9623 */
[----:B------:R-:W-:Y:S01]  /*27a60*/  IMAD.WIDE.U32 R128, R129, -0x2daee0ad, RZ ;  /* 0xd2511f5381807825 */ /* 0x000fe200078e00ff */
[----:B------:R-:W-:Y:S02]  /*27a70*/  MOV R30, R34 ;  /* 0x00000022001e7202 */ /* 0x000fe40000000f00 */
[----:B------:R-:W-:Y:S01]  /*27a80*/  MOV R21, R154 ;  /* 0x0000009a00157202 */ /* 0x000fe20000000f00 */
[----:B------:R-:W-:Y:S01]  /*27a90*/  IMAD.MOV.U32 R215, RZ, RZ, R128 ;  /* 0x000000ffffd77224 */ /* 0x000fe200078e0080 */
[----:B------:R-:W-:-:S07]  /*27aa0*/  LOP3.LUT R36, R36, R152, R129, 0x96, !PT ;  /* 0x0000009824247212 */ /* 0x000fce00078e9681 */
.L_x_2909:
[----:B------:R-:W-:Y:S05]  /*27ab0*/  BSYNC.RECONVERGENT B2 ;  /* 0x0000000000027941 */ /* 0x000fea0003800200 */
.L_x_2908:
        /* <DEDUP_REMOVED lines=11> */
.L_x_2907:
[----:B------:R-:W-:Y:S05]  /*27b70*/  BSYNC.RECONVERGENT B1 ;  /* 0x0000000000017941 */ /* 0x000fea0003800200 */
.L_x_2906:
        /* <DEDUP_REMOVED lines=23> */
.L_x_2917:
        /* <DEDUP_REMOVED lines=13> */
.L_x_2919:
[----:B------:R-:W-:Y:S05]  /*27dc0*/  BSYNC.RECONVERGENT B3 ;  /* 0x0000000000037941 */ /* 0x000fea0003800200 */
.L_x_2918:
        /* <DEDUP_REMOVED lines=57> */
[----:B------:R-:W-:Y:S02]  /*28160*/  HFMA2 R34, -RZ, RZ, 0, 0 ;  /* 0x00000000ff227431 */ /* 0x000fe400000001ff */
[----:B------:R-:W-:Y:S01]  /*28170*/  IMAD.MOV.U32 R20, RZ, RZ, R215 ;  /* 0x000000ffff147224 */ /* 0x000fe200078e00d7 */
[----:B------:R-:W-:-:S07]  /*28180*/  LOP3.LUT R36, R36, R154, R153, 0x96, !PT ;  /* 0x0000009a24247212 */ /* 0x000fce00078e9699 */
.L_x_2916:
[----:B------:R-:W-:Y:S05]  /*28190*/  BSYNC.RECONVERGENT B2 ;  /* 0x0000000000027941 */ /* 0x000fea0003800200 */
.L_x_2915:
        /* <DEDUP_REMOVED lines=13> */
.L_x_2914:
[----:B------:R-:W-:Y:S05]  /*28270*/  BSYNC.RECONVERGENT B1 ;  /* 0x0000000000017941 */ /* 0x000fea0003800200 */
.L_x_2913:
[----:B------:R-:W-:Y:S02]  /*28280*/  F2FP.BF16.F32.PACK_AB R91, RZ, R129 ;  /* 0x00000081ff5b723e */ /* 0x000fe400000010ff */
[----:B------:R-:W-:Y:S02]  /*28290*/  PRMT R90, R147, 0x5410, R90 ;  /* 0x00005410935a7816 */ /* 0x000fe4000000005a */
[----:B------:R-:W-:Y:S02]  /*282a0*/  PRMT R89, R146, 0x5410, R89 ;  /* 0x0000541092597816 */ /* 0x000fe40000000059 */
[----:B------:R-:W-:Y:S02]  /*282b0*/  PRMT R88, R138, 0x5410, R88 ;  /* 0x000054108a587816 */ /* 0x000fe40000000058 */
[----:B------:R-:W-:Y:S01]  /*282c0*/  PRMT R91, R211, 0x5410, R91 ;  /* 0x00005410d35b7816 */ /* 0x000fe2000000005b */
[----:B------:R-:W-:Y:S06]  /*282d0*/  BRA `(.L_x_2920) ;  /* 0x0000003400307947 */ /* 0x000fec0003800000 */
.L_x_2863:
[----:B------:R-:W-:Y:S01]  /*282e0*/  BSSY.RECONVERGENT B1, `(.L_x_2921) ;  /* 0x000006a000017945 */ /* 0x000fe20003800200 */
[----:B------:R-:W-:Y:S01]  /*282f0*/  MOV R10, RZ ;  /* 0x000000ff000a7202 */ /* 0x000fe20000000f00 */
[----:B------:R-:W-:Y:S01]  /*28300*/  IMAD.MOV.U32 R152, RZ, RZ, R138 ;  /* 0x000000ffff987224 */ /* 0x000fe200078e008a */
[----:B--2---:R-:W-:Y:S01]  /*28310*/  MOV R50, R34 ;  /* 0x0000002200327202 */ /* 0x004fe20000000f00 */
        /* <DEDUP_REMOVED lines=17> */
.L_x_2925:
[----:B------:R-:W-:Y:S01]  /*28430*/  IADD3 R37, PT, PT, R37, 0x1, RZ ;  /* 0x0000000125257810 */ /* 0x000fe20007ffe0ff */
[----:B------:R-:W-:Y:S03]  /*28440*/  BSSY.RECONVERGENT B3, `(.L_x_2926) ;  /* 0x000000c000037945 */ /* 0x000fe60003800200 */
[C---:B------:R-:W-:Y:S01]  /*28450*/  ISETP.NE.AND P1, PT, R37.reuse, RZ, PT ;  /* 0x000000ff2500720c */ /* 0x040fe20003f25270 */
[----:B01----:R-:W-:-:S12]  /*28460*/  IMAD.WIDE.U32 R88, R37, -0x2daee0ad, RZ ;  /* 0xd2511f5325587825 */ /* 0x003fd800078e00ff */
        /* <DEDUP_REMOVED lines=9> */
.L_x_2927:
[----:B------:R-:W-:Y:S05]  /*28500*/  BSYNC.RECONVERGENT B3 ;  /* 0x0000000000037941 */ /* 0x000fea0003800200 */
.L_x_2926:
        /* <DEDUP_REMOVED lines=57> */
[----:B------:R-:W-:Y:S01]  /*288a0*/  IMAD.MOV.U32 R9, RZ, RZ, R138 ;  /* 0x000000ffff097224 */ /* 0x000fe200078e008a */
[----:B------:R-:W-:Y:S01]  /*288b0*/  MOV R152, R50 ;  /* 0x0000003200987202 */ /* 0x000fe20000000f00 */
[----:B------:R-:W-:Y:S01]  /*288c0*/  HFMA2 R50, -RZ, RZ, 0, 0 ;  /* 0x00000000ff327431 */ /* 0x000fe200000001ff */
[----:B------:R-:W-:-:S07]  /*288d0*/  LOP3.LUT R36, R36, R88, R51, 0x96, !PT ;  /* 0x0000005824247212 */ /* 0x000fce00078e9633 */
.L_x_2924:
[----:B------:R-:W-:Y:S05]  /*288e0*/  BSYNC.RECONVERGENT B2 ;  /* 0x0000000000027941 */ /* 0x000fea0003800200 */
.L_x_2923:
        /* <DEDUP_REMOVED lines=9> */
.L_x_2922:
[----:B------:R-:W-:Y:S05]  /*28980*/  BSYNC.RECONVERGENT B1 ;  /* 0x0000000000017941 */ /* 0x000fea0003800200 */
.L_x_2921:
[----:B------:R-:W-:Y:S01]  /*28990*/  BSSY.RECONVERGENT B1, `(.L_x_2928) ;  /* 0x0000068000017945 */ /* 0x000fe20003800200 */
[----:B01----:R-:W-:Y:S01]  /*289a0*/  F2FP.BF16.F32.PACK_AB R88, RZ, R10 ;  /* 0x0000000aff58723e */ /* 0x003fe200000010ff */
        /* <DEDUP_REMOVED lines=16> */
.L_x_2932:
        /* <DEDUP_REMOVED lines=13> */
.L_x_2934:
[----:B------:R-:W-:Y:S05]  /*28b80*/  BSYNC.RECONVERGENT B3 ;  /* 0x0000000000037941 */ /* 0x000fea0003800200 */
.L_x_2933:
        /* <DEDUP_REMOVED lines=61> */
.L_x_2931:
[----:B------:R-:W-:Y:S05]  /*28f60*/  BSYNC.RECONVERGENT B2 ;  /* 0x0000000000027941 */ /* 0x000fea0003800200 */
.L_x_2930:
        /* <DEDUP_REMOVED lines=10> */
.L_x_2929:
[----:B------:R-:W-:Y:S05]  /*29010*/  BSYNC.RECONVERGENT B1 ;  /* 0x0000000000017941 */ /* 0x000fea0003800200 */
.L_x_2928:
        /* <DEDUP_REMOVED lines=18> */
.L_x_2939:
        /* <DEDUP_REMOVED lines=13> */
.L_x_2941:
[----:B------:R-:W-:Y:S05]  /*29210*/  BSYNC.RECONVERGENT B3 ;  /* 0x0000000000037941 */ /* 0x000fea0003800200 */
.L_x_2940:
[----:B------:R-:W-:Y:S01]  /*29220*/  LOP3.LUT R34, R31, R109, R55, 0x96, !PT ;  /* 0x0000006d1f227212 */ /* 0x000fe200078e9637 */
[----:B------:R-:W-:Y:S01]  /*29230*/  IMAD.WIDE.U32 R50, R32, -0x326172a9, RZ ;  /* 0xcd9e8d5720327825 */ /* 0x000fe200078e00ff */
[----:B------:R-:W-:-:S03]  /*29240*/  IADD3 R25, PT, PT, R55, -0x4498517b, RZ ;  /* 0xbb67ae8537197810 */ /* 0x000fc60007ffe0ff */
[----:B------:R-:W-:Y:S01]  /*29250*/  HFMA2 R90, -RZ, RZ, 0, 0 ;  /* 0x00000000ff5a7431 */ /* 0x000fe200000001ff */
        /* <DEDUP_REMOVED lines=56> */
[----:B------:R-:W-:-:S07]  /*295e0*/  LOP3.LUT R36, R36, R108, R51, 0x96, !PT ;  /* 0x0000006c24247212 */ /* 0x000fce00078e9633 */
.L_x_2938:
[----:B------:R-:W-:Y:S05]  /*295f0*/  BSYNC.RECONVERGENT B2 ;  /* 0x0000000000027941 */ /* 0x000fea0003800200 */
.L_x_2937:
        /* <DEDUP_REMOVED lines=9> */
.L_x_2936:
[----:B------:R-:W-:Y:S05]  /*29690*/  BSYNC.RECONVERGENT B1 ;  /* 0x0000000000017941 */ /* 0x000fea0003800200 */
.L_x_2935:
        /* <DEDUP_REMOVED lines=18> */
.L_x_2946:
        /* <DEDUP_REMOVED lines=13> */
.L_x_2948:
[----:B------:R-:W-:Y:S05]  /*29890*/  BSYNC.RECONVERGENT B3 ;  /* 0x0000000000037941 */ /* 0x000fea0003800200 */
.L_x_2947:
        /* <DEDUP_REMOVED lines=61> */
.L_x_2945:
[----:B------:R-:W-:Y:S05]  /*29c70*/  BSYNC.RECONVERGENT B2 ;  /* 0x0000000000027941 */ /* 0x000fea0003800200 */
.L_x_2944:
        /* <DEDUP_REMOVED lines=10> */
.L_x_2943:
[----:B------:R-:W-:Y:S05]  /*29d20*/  BSYNC.RECONVERGENT B1 ;  /* 0x0000000000017941 */ /* 0x000fea0003800200 */
.L_x_2942:
        /* <DEDUP_REMOVED lines=18> */
.L_x_2953:
        /* <DEDUP_REMOVED lines=13> */
.L_x_2955:
[----:B------:R-:W-:Y:S05]  /*29f20*/  BSYNC.RECONVERGENT B3 ;  /* 0x0000000000037941 */ /* 0x000fea0003800200 */
.L_x_2954:
        /* <DEDUP_REMOVED lines=60> */
[----:B------:R-:W-:-:S07]  /*2a2f0*/  HFMA2 R128, -RZ, RZ, 0, 0 ;  /* 0x00000000ff807431 */ /* 0x000fce00000001ff */
.L_x_2952:
[----:B------:R-:W-:Y:S05]  /*2a300*/  BSYNC.RECONVERGENT B2 ;  /* 0x0000000000027941 */ /* 0x000fea0003800200 */
.L_x_2951:
        /* <DEDUP_REMOVED lines=9> */
.L_x_2950:
[----:B------:R-:W-:Y:S05]  /*2a3a0*/  BSYNC.RECONVERGENT B1 ;  /* 0x0000000000017941 */ /* 0x000fea0003800200 */
.L_x_2949:
        /* <DEDUP_REMOVED lines=18> */
.L_x_2960:
        /* <DEDUP_REMOVED lines=13> */
.L_x_2962:
[----:B------:R-:W-:Y:S05]  /*2a5a0*/  BSYNC.RECONVERGENT B3 ;  /* 0x0000000000037941 */ /* 0x000fea0003800200 */
.L_x_2961:
        /* <DEDUP_REMOVED lines=61> */
.L_x_2959:
[----:B------:R-:W-:Y:S05]  /*2a980*/  BSYNC.RECONVERGENT B2 ;  /* 0x0000000000027941 */ /* 0x000fea0003800200 */
.L_x_2958:
        /* <DEDUP_REMOVED lines=10> */
.L_x_2957:
[----:B------:R-:W-:Y:S05]  /*2aa30*/  BSYNC.RECONVERGENT B1 ;  /* 0x0000000000017941 */ /* 0x000fea0003800200 */
.L_x_2956:
        /* <DEDUP_REMOVED lines=18> */
.L_x_2967:
        /* <DEDUP_REMOVED lines=13> */
.L_x_2969:
[----:B------:R-:W-:Y:S05]  /*2ac30*/  BSYNC.RECONVERGENT B3 ;  /* 0x0000000000037941 */ /* 0x000fea0003800200 */
.L_x_2968:
        /* <DEDUP_REMOVED lines=61> */
.L_x_2966:
[----:B------:R-:W-:Y:S05]  /*2b010*/  BSYNC.RECONVERGENT B2 ;  /* 0x0000000000027941 */ /* 0x000fea0003800200 */
.L_x_2965:
        /* <DEDUP_REMOVED lines=9> */
.L_x_2964:
[----:B------:R-:W-:Y:S05]  /*2b0b0*/  BSYNC.RECONVERGENT B1 ;  /* 0x0000000000017941 */ /* 0x000fea0003800200 */
.L_x_2963:
        /* <DEDUP_REMOVED lines=18> */
.L_x_2974:
        /* <DEDUP_REMOVED lines=13> */
.L_x_2976:
[----:B------:R-:W-:Y:S05]  /*2b2b0*/  BSYNC.RECONVERGENT B3 ;  /* 0x0000000000037941 */ /* 0x000fea0003800200 */
.L_x_2975:
        /* <DEDUP_REMOVED lines=61> */
.L_x_2973:
[----:B------:R-:W-:Y:S05]  /*2b690*/  BSYNC.RECONVERGENT B2 ;  /* 0x0000000000027941 */ /* 0x000fea0003800200 */
.L_x_2972:
        /* <DEDUP_REMOVED lines=10> */
.L_x_2971:
[----:B------:R-:W-:Y:S05]  /*2b740*/  BSYNC.RECONVERGENT B1 ;  /* 0x0000000000017941 */ /* 0x000fea0003800200 */
.L_x_2970:
[----:B------:R-:W-:Y:S02]  /*2b750*/  F2FP.BF16.F32.PACK_AB R146, RZ, R129 ;  /* 0x00000081ff92723e */ /* 0x000fe400000010ff */
[----:B------:R-:W-:Y:S02]  /*2b760*/  PRMT R88, R88, 0x5410, R91 ;  /* 0x0000541058587816 */ /* 0x000fe4000000005b */
[----:B------:R-:W-:Y:S02]  /*2b770*/  PRMT R90, R90, 0x5410, R153 ;  /* 0x000054105a5a7816 */ /* 0x000fe40000000099 */
[----:B------:R-:W-:Y:S02]  /*2b780*/  PRMT R89, R89, 0x5410, R138 ;  /* 0x0000541059597816 */ /* 0x000fe4000000008a */
[----:B------:R-:W-:-:S07]  /*2b790*/  PRMT R91, R211, 0x5410, R146 ;  /* 0x00005410d35b7816 */ /* 0x000fce0000000092 */
.L_x_2920:
        /* <DEDUP_REMOVED lines=26> */
.L_x_2978:
[----:B------:R-:W-:Y:S05]  /*2b940*/  BSYNC.RECONVERGENT B1 ;  /* 0x0000000000017941 */ /* 0x000fea0003800200 */
.L_x_2977:
[----:B------:R-:W-:Y:S01]  /*2b950*/  IADD3 R144, PT, PT, R144, 0x20, RZ ;  /* 0x0000002090907810 */ /* 0x000fe20007ffe0ff */
[----:B------:R-:W-:-:S07]  /*2b960*/  VIADD R139, R139, 0x20 ;  /* 0x000000208b8b7836 */ /* 0x000fce0000000000 */
.L_x_2860:
[----:B------:R-:W-:Y:S05]  /*2b970*/  BSYNC.RECONVERGENT B0 ;  /* 0x0000000000007941 */ /* 0x000fea0003800200 */
.L_x_2859:
        /* <DEDUP_REMOVED lines=10> */
.L_x_2982:
[----:B------:R-:W-:Y:S05]  /*2ba20*/  BSYNC.RECONVERGENT B1 ;  /* 0x0000000000017941 */ /* 0x000fea0003800200 */
.L_x_2981:
        /* <DEDUP_REMOVED lines=28> */
.L_x_2988:
        /* <DEDUP_REMOVED lines=13> */
.L_x_2990:
[----:B------:R-:W-:Y:S05]  /*2bcc0*/  BSYNC.RECONVERGENT B3 ;  /* 0x0000000000037941 */ /* 0x000fea0003800200 */
.L_x_2989:
        /* <DEDUP_REMOVED lines=61> */
.L_x_2987:
[----:B------:R-:W-:Y:S05]  /*2c0a0*/  BSYNC.RECONVERGENT B2 ;  /* 0x0000000000027941 */ /* 0x000fea0003800200 */
.L_x_2986:
        /* <DEDUP_REMOVED lines=11> */
.L_x_2985:
[----:B------:R-:W-:Y:S05]  /*2c160*/  BSYNC.RECONVERGENT B1 ;  /* 0x0000000000017941 */ /* 0x000fea0003800200 */
.L_x_2984:
[----:B------:R-:W-:Y:S01]  /*2c170*/  @!P1 PRMT R7, R88, 0x7632, R7 ;  /* 0x0000763258079816 */ /* 0x000fe20000000007 */
[----:B------:R-:W-:Y:S01]  /*2c180*/  BSSY.RECONVERGENT B1, `(.L_x_2991) ;  /* 0x000006f000017945 */ /* 0x000fe20003800200 */
[----:B------:R-:W-:Y:S01]  /*2c190*/  F2FP.BF16.F32.PACK_AB R138, RZ, R8 ;  /* 0x00000008ff8a723e */ /* 0x000fe200000010ff */
[----:B------:R-:W-:Y:S01]  /*2c1a0*/  @!P1 IMAD.MOV.U32 R130, RZ, RZ, R131 ;  /* 0x000000ffff829224 */ /* 0x000fe200078e0083 */
[----:B------:R-:W-:Y:S02]  /*2c1b0*/  @!P1 SHF.L.U32 R7, R7, 0x10, RZ ;  /* 0x0000001007079819 */ /* 0x000fe400000006ff */
[----:B------:R-:W-:Y:S01]  /*2c1c0*/  @!P1 MOV R34, R52 ;  /* 0x0000003400229202 */ /* 0x000fe20000000f00 */
        /* <DEDUP_REMOVED lines=17> */
.L_x_2995:
        /* <DEDUP_REMOVED lines=13> */
.L_x_2997:
[----:B------:R-:W-:Y:S05]  /*2c3b0*/  BSYNC.RECONVERGENT B3 ;  /* 0x0000000000037941 */ /* 0x000fea0003800200 */
.L_x_2996:
        /* <DEDUP_REMOVED lines=59> */
[----:B------:R-:W-:Y:S02]  /*2c770*/  LOP3.LUT R36, R36, R110, R53, 0x96, !PT ;  /* 0x0000006e24247212 */ /* 0x000fe400078e9635 */
[----:B------:R-:W-:-:S07]  /*2c780*/  MOV R130, R52 ;  /* 0x0000003400827202 */ /* 0x000fce0000000f00 */
.L_x_2994:
[----:B------:R-:W-:Y:S05]  /*2c790*/  BSYNC.RECONVERGENT B2 ;  /* 0x0000000000027941 */ /* 0x000fea0003800200 */
.L_x_2993:
        /* <DEDUP_REMOVED lines=13> */
.L_x_2992:
[----:B------:R-:W-:Y:S05]  /*2c870*/  BSYNC.RECONVERGENT B1 ;  /* 0x0000000000017941 */ /* 0x000fea0003800200 */
.L_x_2991:
        /* <DEDUP_REMOVED lines=22> */
.L_x_3002:
        /* <DEDUP_REMOVED lines=13> */
.L_x_3004:
[----:B------:R-:W-:Y:S05]  /*2cab0*/  BSYNC.RECONVERGENT B3 ;  /* 0x0000000000037941 */ /* 0x000fea0003800200 */
.L_x_3003:
        /* <DEDUP_REMOVED lines=59> */
[----:B------:R-:W-:Y:S01]  /*2ce70*/  HFMA2 R110, -RZ, RZ, 0, 0 ;  /* 0x00000000ff6e7431 */ /* 0x000fe200000001ff */
[----:B------:R-:W-:-:S07]  /*2ce80*/  MOV R152, R52 ;  /* 0x0000003400987202 */ /* 0x000fce0000000f00 */
.L_x_3001:
[----:B------:R-:W-:Y:S05]  /*2ce90*/  BSYNC.RECONVERGENT B2 ;  /* 0x0000000000027941 */ /* 0x000fea0003800200 */
.L_x_3000:
        /* <DEDUP_REMOVED lines=11> */
.L_x_2999:
[----:B------:R-:W-:Y:S05]  /*2cf50*/  BSYNC.RECONVERGENT B1 ;  /* 0x0000000000017941 */ /* 0x000fea0003800200 */
.L_x_2998:
        /* <DEDUP_REMOVED lines=23> */
.L_x_3009:
        /* <DEDUP_REMOVED lines=13> */
.L_x_3011:
[----:B------:R-:W-:Y:S05]  /*2d1a0*/  BSYNC.RECONVERGENT B3 ;  /* 0x0000000000037941 */ /* 0x000fea0003800200 */
.L_x_3010:
        /* <DEDUP_REMOVED lines=61> */
.L_x_3008:
[----:B------:R-:W-:Y:S05]  /*2d580*/  BSYNC.RECONVERGENT B2 ;  /* 0x0000000000027941 */ /* 0x000fea0003800200 */
.L_x_3007:
        /* <DEDUP_REMOVED lines=13> */
.L_x_3006:
[----:B------:R-:W-:Y:S05]  /*2d660*/  BSYNC.RECONVERGENT B1 ;  /* 0x0000000000017941 */ /* 0x000fea0003800200 */
.L_x_3005:
        /* <DEDUP_REMOVED lines=22> */
.L_x_3016:
        /* <DEDUP_REMOVED lines=13> */
.L_x_3018:
[----:B------:R-:W-:Y:S05]  /*2d8a0*/  BSYNC.RECONVERGENT B3 ;  /* 0x0000000000037941 */ /* 0x000fea0003800200 */
.L_x_3017:
        /* <DEDUP_REMOVED lines=61> */
.L_x_3015:
[----:B------:R-:W-:Y:S05]  /*2dc80*/  BSYNC.RECONVERGENT B2 ;  /* 0x0000000000027941 */ /* 0x000fea0003800200 */
.L_x_3014:
        /* <DEDUP_REMOVED lines=11> */
.L_x_3013:
[----:B------:R-:W-:Y:S05]  /*2dd40*/  BSYNC.RECONVERGENT B1 ;  /* 0x0000000000017941 */ /* 0x000fea0003800200 */
.L_x_3012:
        /* <DEDUP_REMOVED lines=23> */
.L_x_3023:
        /* <DEDUP_REMOVED lines=13> */
.L_x_3025:
[----:B------:R-:W-:Y:S05]  /*2df90*/  BSYNC.RECONVERGENT B3 ;  /* 0x0000000000037941 */ /* 0x000fea0003800200 */
.L_x_3024:
        /* <DEDUP_REMOVED lines=61> */
.L_x_3022:
[----:B------:R-:W-:Y:S05]  /*2e370*/  BSYNC.RECONVERGENT B2 ;  /* 0x0000000000027941 */ /* 0x000fea0003800200 */
.L_x_3021:
        /* <DEDUP_REMOVED lines=13> */
.L_x_3020:
[----:B------:R-:W-:Y:S05]  /*2e450*/  BSYNC.RECONVERGENT B1 ;  /* 0x0000000000017941 */ /* 0x000fea0003800200 */
.L_x_3019:
        /* <DEDUP_REMOVED lines=22> */
.L_x_3030:
        /* <DEDUP_REMOVED lines=13> */
.L_x_3032:
[----:B------:R-:W-:Y:S05]  /*2e690*/  BSYNC.RECONVERGENT B3 ;  /* 0x0000000000037941 */ /* 0x000fea0003800200 */
.L_x_3031:
        /* <DEDUP_REMOVED lines=54> */
[----:B------:R-:W-:-:S04]  /*2ea00*/  IMAD.WIDE.U32 R34, R34, -0x326172a9, RZ ;  /* 0xcd9e8d5722227825 */ /* 0x000fc800078e00ff */
[----:B------:R-:W-:Y:S01]  /*2ea10*/  IMAD.MOV.U32 R30, RZ, RZ, R34 ;  /* 0x000000ffff1e7224 */ /* 0x000fe200078e0022 */
[----:B------:R-:W-:Y:S01]  /*2ea20*/  LOP3.LUT R35, R21, R130, R35, 0x96, !PT ;  /* 0x0000008215237212 */ /* 0x000fe200078e9623 */
[----:B------:R-:W-:-:S04]  /*2ea30*/  IMAD.WIDE.U32 R130, R131, -0x2daee0ad, RZ ;  /* 0xd2511f5383827825 */ /* 0x000fc800078e00ff */
[----:B------:R-:W-:Y:S01]  /*2ea40*/  IMAD.MOV.U32 R21, RZ, RZ, R154 ;  /* 0x000000ffff157224 */ /* 0x000fe200078e009a */
[----:B------:R-:W-:Y:S02]  /*2ea50*/  LOP3.LUT R36, R36, R152, R131, 0x96, !PT ;  /* 0x0000009824247212 */ /* 0x000fe400078e9683 */
[----:B------:R-:W-:-:S07]  /*2ea60*/  MOV R215, R130 ;  /* 0x0000008200d77202 */ /* 0x000fce0000000f00 */
.L_x_3029:
[----:B------:R-:W-:Y:S05]  /*2ea70*/  BSYNC.RECONVERGENT B2 ;  /* 0x0000000000027941 */ /* 0x000fea0003800200 */
.L_x_3028:
        /* <DEDUP_REMOVED lines=11> */
.L_x_3027:
[----:B------:R-:W-:Y:S05]  /*2eb30*/  BSYNC.RECONVERGENT B1 ;  /* 0x0000000000017941 */ /* 0x000fea0003800200 */
.L_x_3026:
        /* <DEDUP_REMOVED lines=23> */
.L_x_3037:
        /* <DEDUP_REMOVED lines=13> */
.L_x_3039:
[----:B------:R-:W-:Y:S05]  /*2ed80*/  BSYNC.RECONVERGENT B3 ;  /* 0x0000000000037941 */ /* 0x000fea0003800200 */
.L_x_3038:
        /* <DEDUP_REMOVED lines=58> */
[----:B------:R-:W-:Y:S01]  /*2f130*/  IMAD.MOV.U32 R34, RZ, RZ, RZ ;  /* 0x000000ffff227224 */ /* 0x000fe200078e00ff */
[----:B------:R-:W-:-:S07]  /*2f140*/  LOP3.LUT R36, R36, R154, R153, 0x96, !PT ;  /* 0x0000009a24247212 */ /* 0x000fce00078e9699 */
.L_x_3036:
[----:B------:R-:W-:Y:S05]  /*2f150*/  BSYNC.RECONVERGENT B2 ;  /* 0x0000000000027941 */ /* 0x000fea0003800200 */
.L_x_3035:
        /* <DEDUP_REMOVED lines=13> */
.L_x_3034:
[----:B------:R-:W-:Y:S05]  /*2f230*/  BSYNC.RECONVERGENT B1 ;  /* 0x0000000000017941 */ /* 0x000fea0003800200 */
.L_x_3033:
[----:B------:R-:W-:Y:S02]  /*2f240*/  F2FP.BF16.F32.PACK_AB R91, RZ, R131 ;  /* 0x00000083ff5b723e */ /* 0x000fe400000010ff */
[----:B------:R-:W-:Y:S02]  /*2f250*/  PRMT R90, R147, 0x5410, R90 ;  /* 0x00005410935a7816 */ /* 0x000fe4000000005a */
[----:B------:R-:W-:Y:S02]  /*2f260*/  PRMT R89, R146, 0x5410, R89 ;  /* 0x0000541092597816 */ /* 0x000fe40000000059 */
[----:B------:R-:W-:Y:S02]  /*2f270*/  PRMT R88, R138, 0x5410, R88 ;  /* 0x000054108a587816 */ /* 0x000fe40000000058 */
[----:B------:R-:W-:Y:S01]  /*2f280*/  PRMT R91, R211, 0x5410, R91 ;  /* 0x00005410d35b7816 */ /* 0x000fe2000000005b */
[----:B------:R-:W-:Y:S06]  /*2f290*/  BRA `(.L_x_3040) ;  /* 0x0000003400307947 */ /* 0x000fec0003800000 */
.L_x_2983:
[----:B------:R-:W-:Y:S01]  /*2f2a0*/  BSSY.RECONVERGENT B1, `(.L_x_3041) ;  /* 0x000006a000017945 */ /* 0x000fe20003800200 */
[----:B------:R-:W-:Y:S01]  /*2f2b0*/  IMAD.MOV.U32 R8, RZ, RZ, RZ ;  /* 0x000000ffff087224 */ /* 0x000fe200078e00ff */
[----:B------:R-:W-:Y:S01]  /*2f2c0*/  MOV R152, R138 ;  /* 0x0000008a00987202 */ /* 0x000fe20000000f00 */
[----:B--2---:R-:W-:Y:S01]  /*2f2d0*/  IMAD.MOV.U32 R52, RZ, RZ, R34 ;  /* 0x000000ffff347224 */ /* 0x004fe200078e0022 */
        /* <DEDUP_REMOVED lines=17> */
.L_x_3045:
        /* <DEDUP_REMOVED lines=13> */
.L_x_3047:
[----:B------:R-:W-:Y:S05]  /*2f4c0*/  BSYNC.RECONVERGENT B3 ;  /* 0x0000000000037941 */ /* 0x000fea0003800200 */
.L_x_3046:
        /* <DEDUP_REMOVED lines=61> */
.L_x_3044:
[----:B------:R-:W-:Y:S05]  /*2f8a0*/  BSYNC.RECONVERGENT B2 ;  /* 0x0000000000027941 */ /* 0x000fea0003800200 */
.L_x_3043:
        /* <DEDUP_REMOVED lines=9> */
.L_x_3042:
[----:B------:R-:W-:Y:S05]  /*2f940*/  BSYNC.RECONVERGENT B1 ;  /* 0x0000000000017941 */ /* 0x000fea0003800200 */
.L_x_3041:
        /* <DEDUP_REMOVED lines=18> */
.L_x_3052:
        /* <DEDUP_REMOVED lines=13> */
.L_x_3054:
[----:B------:R-:W-:Y:S05]  /*2fb40*/  BSYNC.RECONVERGENT B3 ;  /* 0x0000000000037941 */ /* 0x000fea0003800200 */
.L_x_3053:
        /* <DEDUP_REMOVED lines=61> */
.L_x_3051:
[----:B------:R-:W-:Y:S05]  /*2ff20*/  BSYNC.RECONVERGENT B2 ;  /* 0x0000000000027941 */ /* 0x000fea0003800200 */
.L_x_3050:
        /* <DEDUP_REMOVED lines=10> */
.L_x_3049:
[----:B------:R-:W-:Y:S05]  /*2ffd0*/  BSYNC.RECONVERGENT B1 ;  /* 0x0000000000017941 */ /* 0x000fea0003800200 */
.L_x_3048:
        /* <DEDUP_REMOVED lines=18> */
.L_x_3059:
        /* <DEDUP_REMOVED lines=13> */
.L_x_3061:
[----:B------:R-:W-:Y:S05]  /*301d0*/  BSYNC.RECONVERGENT B3 ;  /* 0x0000000000037941 */ /* 0x000fea0003800200 */
.L_x_3060:
        /* <DEDUP_REMOVED lines=61> */
.L_x_3058:
[----:B------:R-:W-:Y:S05]  /*305b0*/  BSYNC.RECONVERGENT B2 ;  /* 0x0000000000027941 */ /* 0x000fea0003800200 */
.L_x_3057:
        /* <DEDUP_REMOVED lines=9> */
.L_x_3056:
[----:B------:R-:W-:Y:S05]  /*30650*/  BSYNC.RECONVERGENT B1 ;  /* 0x0000000000017941 */ /* 0x000fea0003800200 */
.L_x_3055:
        /* <DEDUP_REMOVED lines=18> */
.L_x_3066:
        /* <DEDUP_REMOVED lines=13> */
.L_x_3068:
[----:B------:R-:W-:Y:S05]  /*30850*/  BSYNC.RECONVERGENT B3 ;  /* 0x0000000000037941 */ /* 0x000fea0003800200 */
.L_x_3067:
        /* <DEDUP_REMOVED lines=61> */
.L_x_3065:
[----:B------:R-:W-:Y:S05]  /*30c30*/  BSYNC.RECONVERGENT B2 ;  /* 0x0000000000027941 */ /* 0x000fea0003800200 */
.L_x_3064:
        /* <DEDUP_REMOVED lines=10> */
.L_x_3063:
[----:B------:R-:W-:Y:S05]  /*30ce0*/  BSYNC.RECONVERGENT B1 ;  /* 0x0000000000017941 */ /* 0x000fea0003800200 */
.L_x_3062:
        /* <DEDUP_REMOVED lines=18> */
.L_x_3073:
        /* <DEDUP_REMOVED lines=13> */
.L_x_3075:
[----:B------:R-:W-:Y:S05]  /*30ee0*/  BSYNC.RECONVERGENT B3 ;  /* 0x0000000000037941 */ /* 0x000fea0003800200 */
.L_x_3074:
        /* <DEDUP_REMOVED lines=61> */
.L_x_3072:
[----:B------:R-:W-:Y:S05]  /*312c0*/  BSYNC.RECONVERGENT B2 ;  /* 0x0000000000027941 */ /* 0x000fea0003800200 */
.L_x_3071:
        /* <DEDUP_REMOVED lines=9> */
.L_x_3070:
[----:B------:R-:W-:Y:S05]  /*31360*/  BSYNC.RECONVERGENT B1 ;  /* 0x0000000000017941 */ /* 0x000fea0003800200 */
.L_x_3069:
        /* <DEDUP_REMOVED lines=18> */
.L_x_3080:
        /* <DEDUP_REMOVED lines=13> */
.L_x_3082:
[----:B------:R-:W-:Y:S05]  /*31560*/  BSYNC.RECONVERGENT B3 ;  /* 0x0000000000037941 */ /* 0x000fea0003800200 */
.L_x_3081:
        /* <DEDUP_REMOVED lines=61> */
.L_x_3079:
[----:B------:R-:W-:Y:S05]  /*31940*/  BSYNC.RECONVERGENT B2 ;  /* 0x0000000000027941 */ /* 0x000fea0003800200 */
.L_x_3078:
        /* <DEDUP_REMOVED lines=10> */
.L_x_3077:
[----:B------:R-:W-:Y:S05]  /*319f0*/  BSYNC.RECONVERGENT B1 ;  /* 0x0000000000017941 */ /* 0x000fea0003800200 */
.L_x_3076:
        /* <DEDUP_REMOVED lines=18> */
.L_x_3087:
        /* <DEDUP_REMOVED lines=13> */
.L_x_3089:
[----:B------:R-:W-:Y:S05]  /*31bf0*/  BSYNC.RECONVERGENT B3 ;  /* 0x0000000000037941 */ /* 0x000fea0003800200 */
.L_x_3088:
        /* <DEDUP_REMOVED lines=61> */
.L_x_3086:
[----:B------:R-:W-:Y:S05]  /*31fd0*/  BSYNC.RECONVERGENT B2 ;  /* 0x0000000000027941 */ /* 0x000fea0003800200 */
.L_x_3085:
        /* <DEDUP_REMOVED lines=9> */
.L_x_3084:
[----:B------:R-:W-:Y:S05]  /*32070*/  BSYNC.RECONVERGENT B1 ;  /* 0x0000000000017941 */ /* 0x000fea0003800200 */
.L_x_3083:
        /* <DEDUP_REMOVED lines=18> */
.L_x_3094:
        /* <DEDUP_REMOVED lines=13> */
.L_x_3096:
[----:B------:R-:W-:Y:S05]  /*32270*/  BSYNC.RECONVERGENT B3 ;  /* 0x0000000000037941 */ /* 0x000fea0003800200 */
.L_x_3095:
        /* <DEDUP_REMOVED lines=61> */
.L_x_3093:
[----:B------:R-:W-:Y:S05]  /*32650*/  BSYNC.RECONVERGENT B2 ;  /* 0x0000000000027941 */ /* 0x000fea0003800200 */
.L_x_3092:
        /* <DEDUP_REMOVED lines=10> */
.L_x_3091:
[----:B------:R-:W-:Y:S05]  /*32700*/  BSYNC.RECONVERGENT B1 ;  /* 0x0000000000017941 */ /* 0x000fea0003800200 */
.L_x_3090:
[----:B------:R-:W-:Y:S02]  /*32710*/  F2FP.BF16.F32.PACK_AB R146, RZ, R131 ;  /* 0x00000083ff92723e */ /* 0x000fe400000010ff */
[----:B------:R-:W-:Y:S02]  /*32720*/  PRMT R88, R88, 0x5410, R91 ;  /* 0x0000541058587816 */ /* 0x000fe4000000005b */
[----:B------:R-:W-:Y:S02]  /*32730*/  PRMT R90, R90, 0x5410, R153 ;  /* 0x000054105a5a7816 */ /* 0x000fe40000000099 */
[----:B------:R-:W-:Y:S02]  /*32740*/  PRMT R89, R89, 0x5410, R138 ;  /* 0x0000541059597816 */ /* 0x000fe4000000008a */
[----:B------:R-:W-:-:S07]  /*32750*/  PRMT R91, R211, 0x5410, R146 ;  /* 0x00005410d35b7816 */ /* 0x000fce0000000092 */
.L_x_3040:
        /* <DEDUP_REMOVED lines=26> */
.L_x_3098:
[----:B------:R-:W-:Y:S05]  /*32900*/  BSYNC.RECONVERGENT B1 ;  /* 0x0000000000017941 */ /* 0x000fea0003800200 */
.L_x_3097:
[----:B------:R-:W-:Y:S01]  /*32910*/  VIADD R144, R144, 0x20 ;  /* 0x0000002090907836 */ /* 0x000fe20000000000 */
[----:B------:R-:W-:-:S07]  /*32920*/  IADD3 R139, PT, PT, R139, 0x20, RZ ;  /* 0x000000208b8b7810 */ /* 0x000fce0007ffe0ff */
.L_x_2980:
[----:B------:R-:W-:Y:S05]  /*32930*/  BSYNC.RECONVERGENT B0 ;  /* 0x0000000000007941 */ /* 0x000fea0003800200 */
.L_x_2979:
[----:B------:R-:W-:Y:S01]  /*32940*/  ISETP.GE.U32.AND P1, PT, R39, 0x100, PT ;  /* 0x000001002700780c */ /* 0x000fe20003f26070 */
[----:B------:R-:W-:Y:S01]  /*32950*/  BSSY.RECONVERGENT B0, `(.L_x_3099) ;  /* 0x00006fa000007945 */ /* 0x000fe20003800200 */
[----:B------:R-:W-:-:S11]  /*32960*/  LOP3.LUT R17, R17, 0xffffff7f, RZ, 0xc0, !PT ;  /* 0xffffff7f11117812 */ /* 0x000fd600078ec0ff */
[----:B------:R-:W-:Y:S01]  /*32970*/  @P1 LOP3.LUT R17, R17, 0x80, RZ, 0xfc, !PT ;  /* 0x0000008011111812 */ /* 0x000fe200078efcff */
[----:B------:R-:W-:Y:S06]  /*32980*/  @!P1 BRA `(.L_x_3100) ;  /* 0x0000006c00d89947 */ /* 0x000fec0003800000 */
[----:B------:R-:W-:Y:S04]  /*32990*/  BSSY.RECONVERGENT B1, `(.L_x_3101) ;  /* 0x0000005000017945 */ /* 0x000fe80003800200 */
[----:B------:R-:W-:Y:S05]  /*329a0*/  @!P0 BRA `(.L_x_3102) ;  /* 0x00000000000c8947 */ /* 0x000fea0003800000 */
[----:B-----5:R-:W2:Y:S02]  /*329b0*/  LDC.64 R56, c[0x0][0x390] ;  /* 0x0000e400ff387b82 */ /* 0x020ea40000000a00 */
[----:B--2---:R-:W-:-:S06]  /*329c0*/  IMAD.WIDE.U32 R56, R139, 0x10, R56 ;  /* 0x000000108b387825 */ /* 0x004fcc00078e0038 */
[----:B------:R-:W5:Y:S02]  /*329d0*/  LDG.E.128 R56, desc[UR6][R56.64] ;  /* 0x0000000638387981 */ /* 0x000f64000c1e1d00 */
.L_x_3102:
[----:B------:R-:W-:Y:S05]  /*329e0*/  BSYNC.RECONVERGENT B1 ;  /* 0x0000000000017941 */ /* 0x000fea0003800200 */
.L_x_3101:
[----:B------:R-:W-:-:S04]  /*329f0*/  UISETP.NE.U32.AND UP0, UPT, UR4, URZ, UPT ;  /* 0x000000ff0400728c */ /* 0x000fc8000bf05070 */
[----:B------:R-:W-:-:S09]  /*32a00*/  UISETP.NE.AND.EX UP0, UPT, UR5, URZ, UPT, UP0 ;  /* 0x000000ff0500728c */ /* 0x000fd2000bf05300 */
[----:B------:R-:W-:Y:S05]  /*32a10*/  BRA.U !UP0, `(.L_x_3103) ;  /* 0x0000003908107547 */ /* 0x000fea000b800000 */
[----:B01----:R-:W0:Y:S02]  /*32a20*/  LDC.64 R88, c[0x0][0x3a0] ;  /* 0x0000e800ff587b82 */ /* 0x003e240000000a00 */
[----:B0-----:R-:W-:-:S06]  /*32a30*/  IMAD.WIDE.U32 R88, R144, 0x10, R88 ;  /* 0x0000001090587825 */ /* 0x001fcc00078e0058 */
[----:B------:R-:W2:Y:S01]  /*32a40*/  LDG.E.128 R88, desc[UR6][R88.64] ;  /* 0x0000000658587981 */ /* 0x000ea2000c1e1d00 */
[----:B------:R-:W-:Y:S01]  /*32a50*/  ISETP.GT.AND P1, PT, R145, RZ, PT ;  /* 0x000000ff9100720c */ /* 0x000fe20003f24270 */
[----:B------:R-:W-:-:S12]  /*32a60*/  BSSY.RECONVERGENT B1, `(.L_x_3104) ;  /* 0x000006c000017945 */ /* 0x000fd80003800200 */
[----:B------:R-:W-:Y:S01]  /*32a70*/  @!P1 IMAD.MOV.U32 R133, RZ, RZ, R138 ;  /* 0x000000ffff859224 */ /* 0x000fe200078e008a */
[----:B------:R-:W-:Y:S01]  /*32a80*/  @!P1 MOV R92, R34 ;  /* 0x00000022005c9202 */ /* 0x000fe20000000f00 */
        /* <DEDUP_REMOVED lines=18> */
.L_x_3108:
        /* <DEDUP_REMOVED lines=13> */
.L_x_3110:
[----:B------:R-:W-:Y:S05]  /*32c80*/  BSYNC.RECONVERGENT B3 ;  /* 0x0000000000037941 */ /* 0x000fea0003800200 */
.L_x_3109:
        /* <DEDUP_REMOVED lines=61> */
.L_x_3107:
[----:B------:R-:W-:Y:S05]  /*33060*/  BSYNC.RECONVERGENT B2 ;  /* 0x0000000000027941 */ /* 0x000fea0003800200 */
.L_x_3106:
        /* <DEDUP_REMOVED lines=11> */
.L_x_3105:
[----:B------:R-:W-:Y:S05]  /*33120*/  BSYNC.RECONVERGENT B1 ;  /* 0x0000000000017941 */ /* 0x000fea0003800200 */
.L_x_3104:
        /* <DEDUP_REMOVED lines=23> */
.L_x_3115:
        /* <DEDUP_REMOVED lines=13> */
.L_x_3117:
[----:B------:R-:W-:Y:S05]  /*33370*/  BSYNC.RECONVERGENT B3 ;  /* 0x0000000000037941 */ /* 0x000fea0003800200 */
.L_x_3116:
        /* <DEDUP_REMOVED lines=61> */
.L_x_3114:
[----:B------:R-:W-:Y:S05]  /*33750*/  BSYNC.RECONVERGENT B2 ;  /* 0x0000000000027941 */ /* 0x000fea0003800200 */
.L_x_3113:
        /* <DEDUP_REMOVED lines=13> */
.L_x_3112:
[----:B------:R-:W-:Y:S05]  /*33830*/  BSYNC.RECONVERGENT B1 ;  /* 0x0000000000017941 */ /* 0x000fea0003800200 */
.L_x_3111:
        /* <DEDUP_REMOVED lines=22> */
.L_x_3122:
        /* <DEDUP_REMOVED lines=13> */
.L_x_3124:
[----:B------:R-:W-:Y:S05]  /*33a70*/  BSYNC.RECONVERGENT B3 ;  /* 0x0000000000037941 */ /* 0x000fea0003800200 */
.L_x_3123:
        /* <DEDUP_REMOVED lines=61> */
.L_x_3121:
[----:B------:R-:W-:Y:S05]  /*33e50*/  BSYNC.RECONVERGENT B2 ;  /* 0x0000000000027941 */ /* 0x000fea0003800200 */
.L_x_3120:
        /* <DEDUP_REMOVED lines=11> */
.L_x_3119:
[----:B------:R-:W-:Y:S05]  /*33f10*/  BSYNC.RECONVERGENT B1 ;  /* 0x0000000000017941 */ /* 0x000fea0003800200 */
.L_x_3118:
        /* <DEDUP_REMOVED lines=23> */
.L_x_3129:
        /* <DEDUP_REMOVED lines=13> */
.L_x_3131:
[----:B------:R-:W-:Y:S05]  /*34160*/  BSYNC.RECONVERGENT B3 ;  /* 0x0000000000037941 */ /* 0x000fea0003800200 */
.L_x_3130:
        /* <DEDUP_REMOVED lines=61> */
.L_x_3128:
[----:B------:R-:W-:Y:S05]  /*34540*/  BSYNC.RECONVERGENT B2 ;  /* 0x0000000000027941 */ /* 0x000fea0003800200 */
.L_x_3127:
        /* <DEDUP_REMOVED lines=13> */
.L_x_3126:
[----:B------:R-:W-:Y:S05]  /*34620*/  BSYNC.RECONVERGENT B1 ;  /* 0x0000000000017941 */ /* 0x000fea0003800200 */
.L_x_3125:
        /* <DEDUP_REMOVED lines=22> */
.L_x_3136:
        /* <DEDUP_REMOVED lines=13> */
.L_x_3138:
[----:B------:R-:W-:Y:S05]  /*34860*/  BSYNC.RECONVERGENT B3 ;  /* 0x0000000000037941 */ /* 0x000fea0003800200 */
.L_x_3137:
        /* <DEDUP_REMOVED lines=61> */
.L_x_3135:
[----:B------:R-:W-:Y:S05]  /*34c40*/  BSYNC.RECONVERGENT B2 ;  /* 0x0000000000027941 */ /* 0x000fea0003800200 */
.L_x_3134:
        /* <DEDUP_REMOVED lines=11> */
.L_x_3133:
[----:B------:R-:W-:Y:S05]  /*34d00*/  BSYNC.RECONVERGENT B1 ;  /* 0x0000000000017941 */ /* 0x000fea0003800200 */
.L_x_3132:
        /* <DEDUP_REMOVED lines=23> */
.L_x_3143:
        /* <DEDUP_REMOVED lines=13> */
.L_x_3145:
[----:B------:R-:W-:Y:S05]  /*34f50*/  BSYNC.RECONVERGENT B3 ;  /* 0x0000000000037941 */ /* 0x000fea0003800200 */
.L_x_3144:
        /* <DEDUP_REMOVED lines=61> */
.L_x_3142:
[----:B------:R-:W-:Y:S05]  /*35330*/  BSYNC.RECONVERGENT B2 ;  /* 0x0000000000027941 */ /* 0x000fea0003800200 */
.L_x_3141:
        /* <DEDUP_REMOVED lines=13> */
.L_x_3140:
[----:B------:R-:W-:Y:S05]  /*35410*/  BSYNC.RECONVERGENT B1 ;  /* 0x0000000000017941 */ /* 0x000fea0003800200 */
.L_x_3139:
        /* <DEDUP_REMOVED lines=22> */
.L_x_3150:
        /* <DEDUP_REMOVED lines=13> */
.L_x_3152:
[----:B------:R-:W-:Y:S05]  /*35650*/  BSYNC.RECONVERGENT B3 ;  /* 0x0000000000037941 */ /* 0x000fea0003800200 */
.L_x_3151:
        /* <DEDUP_REMOVED lines=61> */
.L_x_3149:
[----:B------:R-:W-:Y:S05]  /*35a30*/  BSYNC.RECONVERGENT B2 ;  /* 0x0000000000027941 */ /* 0x000fea0003800200 */
.L_x_3148:
        /* <DEDUP_REMOVED lines=11> */
.L_x_3147:
[----:B------:R-:W-:Y:S05]  /*35af0*/  BSYNC.RECONVERGENT B1 ;  /* 0x0000000000017941 */ /* 0x000fea0003800200 */
.L_x_3146:
        /* <DEDUP_REMOVED lines=23> */
.L_x_3157:
        /* <DEDUP_REMOVED lines=13> */
.L_x_3159:
[----:B------:R-:W-:Y:S05]  /*35d40*/  BSYNC.RECONVERGENT B3 ;  /* 0x0000000000037941 */ /* 0x000fea0003800200 */
.L_x_3158:
        /* <DEDUP_REMOVED lines=60> */
.L_x_3156:
[----:B------:R-:W-:Y:S05]  /*36110*/  BSYNC.RECONVERGENT B2 ;  /* 0x0000000000027941 */ /* 0x000fea0003800200 */
.L_x_3155:
        /* <DEDUP_REMOVED lines=13> */
.L_x_3154:
[----:B------:R-:W-:Y:S05]  /*361f0*/  BSYNC.RECONVERGENT B1 ;  /* 0x0000000000017941 */ /* 0x000fea0003800200 */
.L_x_3153:
[----:B------:R-:W-:Y:S02]  /*36200*/  F2FP.BF16.F32.PACK_AB R91, RZ, R133 ;  /* 0x00000085ff5b723e */ /* 0x000fe400000010ff */
[----:B------:R-:W-:Y:S02]  /*36210*/  PRMT R90, R147, 0x5410, R90 ;  /* 0x00005410935a7816 */ /* 0x000fe4000000005a */
[----:B------:R-:W-:Y:S02]  /*36220*/  PRMT R89, R146, 0x5410, R89 ;  /* 0x0000541092597816 */ /* 0x000fe40000000059 */
[----:B------:R-:W-:Y:S02]  /*36230*/  PRMT R88, R138, 0x5410, R88 ;  /* 0x000054108a587816 */ /* 0x000fe40000000058 */
[----:B------:R-:W-:Y:S01]  /*36240*/  PRMT R91, R211, 0x5410, R91 ;  /* 0x00005410d35b7816 */ /* 0x000fe2000000005b */
[----:B------:R-:W-:Y:S06]  /*36250*/  BRA `(.L_x_3160) ;  /* 0x0000003400307947 */ /* 0x000fec0003800000 */
.L_x_3103:
[----:B------:R-:W-:Y:S01]  /*36260*/  BSSY.RECONVERGENT B1, `(.L_x_3161) ;  /* 0x000006a000017945 */ /* 0x000fe20003800200 */
[----:B------:R-:W-:Y:S01]  /*36270*/  MOV R6, RZ ;  /* 0x000000ff00067202 */ /* 0x000fe20000000f00 */
[----:B------:R-:W-:Y:S01]  /*36280*/  IMAD.MOV.U32 R152, RZ, RZ, R138 ;  /* 0x000000ffff987224 */ /* 0x000fe200078e008a */
[----:B01----:R-:W-:Y:S01]  /*36290*/  MOV R89, R34 ;  /* 0x0000002200597202 */ /* 0x003fe20000000f00 */
        /* <DEDUP_REMOVED lines=17> */
.L_x_3165:
        /* <DEDUP_REMOVED lines=13> */
.L_x_3167:
[----:B------:R-:W-:Y:S05]  /*36480*/  BSYNC.RECONVERGENT B3 ;  /* 0x0000000000037941 */ /* 0x000fea0003800200 */
.L_x_3166:
        /* <DEDUP_REMOVED lines=61> */
.L_x_3164:
[----:B------:R-:W-:Y:S05]  /*36860*/  BSYNC.RECONVERGENT B2 ;  /* 0x0000000000027941 */ /* 0x000fea0003800200 */
.L_x_3163:
        /* <DEDUP_REMOVED lines=9> */
.L_x_3162:
[----:B------:R-:W-:Y:S05]  /*36900*/  BSYNC.RECONVERGENT B1 ;  /* 0x0000000000017941 */ /* 0x000fea0003800200 */
.L_x_3161:
        /* <DEDUP_REMOVED lines=18> */
.L_x_3172:
        /* <DEDUP_REMOVED lines=13> */
.L_x_3174:
[----:B------:R-:W-:Y:S05]  /*36b00*/  BSYNC.RECONVERGENT B3 ;  /* 0x0000000000037941 */ /* 0x000fea0003800200 */
.L_x_3173:
        /* <DEDUP_REMOVED lines=61> */
.L_x_3171:
[----:B------:R-:W-:Y:S05]  /*36ee0*/  BSYNC.RECONVERGENT B2 ;  /* 0x0000000000027941 */ /* 0x000fea0003800200 */
.L_x_3170:
        /* <DEDUP_REMOVED lines=10> */
.L_x_3169:
[----:B------:R-:W-:Y:S05]  /*36f90*/  BSYNC.RECONVERGENT B1 ;  /* 0x0000000000017941 */ /* 0x000fea0003800200 */
.L_x_3168:
        /* <DEDUP_REMOVED lines=18> */
.L_x_3179:
        /* <DEDUP_REMOVED lines=13> */
.L_x_3181:
[----:B------:R-:W-:Y:S05]  /*37190*/  BSYNC.RECONVERGENT B3 ;  /* 0x0000000000037941 */ /* 0x000fea0003800200 */
.L_x_3180:
        /* <DEDUP_REMOVED lines=61> */
.L_x_3178:
[----:B------:R-:W-:Y:S05]  /*37570*/  BSYNC.RECONVERGENT B2 ;  /* 0x0000000000027941 */ /* 0x000fea0003800200 */
.L_x_3177:
        /* <DEDUP_REMOVED lines=9> */
.L_x_3176:
[----:B------:R-:W-:Y:S05]  /*37610*/  BSYNC.RECONVERGENT B1 ;  /* 0x0000000000017941 */ /* 0x000fea0003800200 */
.L_x_3175:
        /* <DEDUP_REMOVED lines=18> */
.L_x_3186:
        /* <DEDUP_REMOVED lines=13> */
.L_x_3188:
[----:B------:R-:W-:Y:S05]  /*37810*/  BSYNC.RECONVERGENT B3 ;  /* 0x0000000000037941 */ /* 0x000fea0003800200 */
.L_x_3187:
        /* <DEDUP_REMOVED lines=61> */
.L_x_3185:
[----:B------:R-:W-:Y:S05]  /*37bf0*/  BSYNC.RECONVERGENT B2 ;  /* 0x0000000000027941 */ /* 0x000fea0003800200 */
.L_x_3184:
        /* <DEDUP_REMOVED lines=10> */
.L_x_3183:
[----:B------:R-:W-:Y:S05]  /*37ca0*/  BSYNC.RECONVERGENT B1 ;  /* 0x0000000000017941 */ /* 0x000fea0003800200 */
.L_x_3182:
        /* <DEDUP_REMOVED lines=18> */
.L_x_3193:
        /* <DEDUP_REMOVED lines=13> */
.L_x_3195:
[----:B------:R-:W-:Y:S05]  /*37ea0*/  BSYNC.RECONVERGENT B3 ;  /* 0x0000000000037941 */ /* 0x000fea0003800200 */
.L_x_3194:
        /* <DEDUP_REMOVED lines=61> */
.L_x_3192:
[----:B------:R-:W-:Y:S05]  /*38280*/  BSYNC.RECONVERGENT B2 ;  /* 0x0000000000027941 */ /* 0x000fea0003800200 */
.L_x_3191:
        /* <DEDUP_REMOVED lines=9> */
.L_x_3190:
[----:B------:R-:W-:Y:S05]  /*38320*/  BSYNC.RECONVERGENT B1 ;  /* 0x0000000000017941 */ /* 0x000fea0003800200 */
.L_x_3189:
        /* <DEDUP_REMOVED lines=18> */
.L_x_3200:
        /* <DEDUP_REMOVED lines=13> */
.L_x_3202:
[----:B------:R-:W-:Y:S05]  /*38520*/  BSYNC.RECONVERGENT B3 ;  /* 0x0000000000037941 */ /* 0x000fea0003800200 */
.L_x_3201:
        /* <DEDUP_REMOVED lines=61> */
.L_x_3199:
[----:B------:R-:W-:Y:S05]  /*38900*/  BSYNC.RECONVERGENT B2 ;  /* 0x0000000000027941 */ /* 0x000fea0003800200 */
.L_x_3198:
        /* <DEDUP_REMOVED lines=10> */
.L_x_3197:
[----:B------:R-:W-:Y:S05]  /*389b0*/  BSYNC.RECONVERGENT B1 ;  /* 0x0000000000017941 */ /* 0x000fea0003800200 */
.L_x_3196:
        /* <DEDUP_REMOVED lines=18> */
.L_x_3207:
        /* <DEDUP_REMOVED lines=13> */
.L_x_3209:
[----:B------:R-:W-:Y:S05]  /*38bb0*/  BSYNC.RECONVERGENT B3 ;  /* 0x0000000000037941 */ /* 0x000fea0003800200 */
.L_x_3208:
        /* <DEDUP_REMOVED lines=61> */
.L_x_3206:
[----:B------:R-:W-:Y:S05]  /*38f90*/  BSYNC.RECONVERGENT B2 ;  /* 0x0000000000027941 */ /* 0x000fea0003800200 */
.L_x_3205:
        /* <DEDUP_REMOVED lines=9> */
.L_x_3204:
[----:B------:R-:W-:Y:S05]  /*39030*/  BSYNC.RECONVERGENT B1 ;  /* 0x0000000000017941 */ /* 0x000fea0003800200 */
.L_x_3203:
        /* <DEDUP_REMOVED lines=18> */
.L_x_3214:
        /* <DEDUP_REMOVED lines=13> */
.L_x_3216:
[----:B------:R-:W-:Y:S05]  /*39230*/  BSYNC.RECONVERGENT B3 ;  /* 0x0000000000037941 */ /* 0x000fea0003800200 */
.L_x_3215:
        /* <DEDUP_REMOVED lines=61> */
.L_x_3213:
[----:B------:R-:W-:Y:S05]  /*39610*/  BSYNC.RECONVERGENT B2 ;  /* 0x0000000000027941 */ /* 0x000fea0003800200 */
.L_x_3212:
        /* <DEDUP_REMOVED lines=10> */
.L_x_3211:
[----:B------:R-:W-:Y:S05]  /*396c0*/  BSYNC.RECONVERGENT B1 ;  /* 0x0000000000017941 */ /* 0x000fea0003800200 */
.L_x_3210:
[----:B------:R-:W-:Y:S02]  /*396d0*/  F2FP.BF16.F32.PACK_AB R146, RZ, R133 ;  /* 0x00000085ff92723e */ /* 0x000fe400000010ff */
[----:B------:R-:W-:Y:S02]  /*396e0*/  PRMT R88, R88, 0x5410, R91 ;  /* 0x0000541058587816 */ /* 0x000fe4000000005b */
[----:B------:R-:W-:Y:S02]  /*396f0*/  PRMT R90, R90, 0x5410, R153 ;  /* 0x000054105a5a7816 */ /* 0x000fe40000000099 */
[----:B------:R-:W-:Y:S02]  /*39700*/  PRMT R89, R89, 0x5410, R138 ;  /* 0x0000541059597816 */ /* 0x000fe4000000008a */
[----:B------:R-:W-:-:S07]  /*39710*/  PRMT R91, R211, 0x5410, R146 ;  /* 0x00005410d35b7816 */ /* 0x000fce0000000092 */
.L_x_3160:
        /* <DEDUP_REMOVED lines=26> */
.L_x_3218:
[----:B------:R-:W-:Y:S05]  /*398c0*/  BSYNC.RECONVERGENT B1 ;  /* 0x0000000000017941 */ /* 0x000fea0003800200 */
.L_x_3217:
[----:B------:R-:W-:Y:S01]  /*398d0*/  IADD3 R144, PT, PT, R144, 0x20, RZ ;  /* 0x0000002090907810 */ /* 0x000fe20007ffe0ff */
[----:B------:R-:W-:-:S07]  /*398e0*/  VIADD R139, R139, 0x20 ;  /* 0x000000208b8b7836 */ /* 0x000fce0000000000 */
.L_x_3100:
[----:B------:R-:W-:Y:S05]  /*398f0*/  BSYNC.RECONVERGENT B0 ;  /* 0x0000000000007941 */ /* 0x000fea0003800200 */
.L_x_3099:
        /* <DEDUP_REMOVED lines=10> */
.L_x_3222:
[----:B------:R-:W-:Y:S05]  /*399a0*/  BSYNC.RECONVERGENT B1 ;  /* 0x0000000000017941 */ /* 0x000fea0003800200 */
.L_x_3221:
        /* <DEDUP_REMOVED lines=8> */
[----:B------:R-:W-:Y:S01]  /*39a30*/  @!P1 MOV R135, R138 ;  /* 0x0000008a00879202 */ /* 0x000fe20000000f00 */
        /* <DEDUP_REMOVED lines=19> */
.L_x_3228:
        /* <DEDUP_REMOVED lines=13> */
.L_x_3230:
[----:B------:R-:W-:Y:S05]  /*39c40*/  BSYNC.RECONVERGENT B3 ;  /* 0x0000000000037941 */ /* 0x000fea0003800200 */
.L_x_3229:
        /* <DEDUP_REMOVED lines=61> */
.L_x_3227:
[----:B------:R-:W-:Y:S05]  /*3a020*/  BSYNC.RECONVERGENT B2 ;  /* 0x0000000000027941 */ /* 0x000fea0003800200 */
.L_x_3226:
        /* <DEDUP_REMOVED lines=11> */
.L_x_3225:
[----:B------:R-:W-:Y:S05]  /*3a0e0*/  BSYNC.RECONVERGENT B1 ;  /* 0x0000000000017941 */ /* 0x000fea0003800200 */
.L_x_3224:
        /* <DEDUP_REMOVED lines=23> */
.L_x_3235:
        /* <DEDUP_REMOVED lines=13> */
.L_x_3237:
[----:B------:R-:W-:Y:S05]  /*3a330*/  BSYNC.RECONVERGENT B3 ;  /* 0x0000000000037941 */ /* 0x000fea0003800200 */
.L_x_3236:
        /* <DEDUP_REMOVED lines=61> */
.L_x_3234:
[----:B------:R-:W-:Y:S05]  /*3a710*/  BSYNC.RECONVERGENT B2 ;  /* 0x0000000000027941 */ /* 0x000fea0003800200 */
.L_x_3233:
        /* <DEDUP_REMOVED lines=13> */
.L_x_3232:
[----:B------:R-:W-:Y:S05]  /*3a7f0*/  BSYNC.RECONVERGENT B1 ;  /* 0x0000000000017941 */ /* 0x000fea0003800200 */
.L_x_3231:
        /* <DEDUP_REMOVED lines=22> */
.L_x_3242:
        /* <DEDUP_REMOVED lines=13> */
.L_x_3244:
[----:B------:R-:W-:Y:S05]  /*3aa30*/  BSYNC.RECONVERGENT B3 ;  /* 0x0000000000037941 */ /* 0x000fea0003800200 */
.L_x_3243:
        /* <DEDUP_REMOVED lines=61> */
.L_x_3241:
[----:B------:R-:W-:Y:S05]  /*3ae10*/  BSYNC.RECONVERGENT B2 ;  /* 0x0000000000027941 */ /* 0x000fea0003800200 */
.L_x_3240:
        /* <DEDUP_REMOVED lines=11> */
.L_x_3239:
[----:B------:R-:W-:Y:S05]  /*3aed0*/  BSYNC.RECONVERGENT B1 ;  /* 0x0000000000017941 */ /* 0x000fea0003800200 */
.L_x_3238:
        /* <DEDUP_REMOVED lines=23> */
.L_x_3249:
        /* <DEDUP_REMOVED lines=13> */
.L_x_3251:
[----:B------:R-:W-:Y:S05]  /*3b120*/  BSYNC.RECONVERGENT B3 ;  /* 0x0000000000037941 */ /* 0x000fea0003800200 */
.L_x_3250:
        /* <DEDUP_REMOVED lines=61> */
.L_x_3248:
[----:B------:R-:W-:Y:S05]  /*3b500*/  BSYNC.RECONVERGENT B2 ;  /* 0x0000000000027941 */ /* 0x000fea0003800200 */
.L_x_3247:
        /* <DEDUP_REMOVED lines=13> */
.L_x_3246:
[----:B------:R-:W-:Y:S05]  /*3b5e0*/  BSYNC.RECONVERGENT B1 ;  /* 0x0000000000017941 */ /* 0x000fea0003800200 */
.L_x_3245:
        /* <DEDUP_REMOVED lines=22> */
.L_x_3256:
        /* <DEDUP_REMOVED lines=13> */
.L_x_3258:
[----:B------:R-:W-:Y:S05]  /*3b820*/  BSYNC.RECONVERGENT B3 ;  /* 0x0000000000037941 */ /* 0x000fea0003800200 */
.L_x_3257:
        /* <DEDUP_REMOVED lines=61> */
.L_x_3255:
[----:B------:R-:W-:Y:S05]  /*3bc00*/  BSYNC.RECONVERGENT B2 ;  /* 0x0000000000027941 */ /* 0x000fea0003800200 */
.L_x_3254:
        /* <DEDUP_REMOVED lines=11> */
.L_x_3253:
[----:B------:R-:W-:Y:S05]  /*3bcc0*/  BSYNC.RECONVERGENT B1 ;  /* 0x0000000000017941 */ /* 0x000fea0003800200 */
.L_x_3252:
        /* <DEDUP_REMOVED lines=23> */
.L_x_3263:
        /* <DEDUP_REMOVED lines=13> */
.L_x_3265:
[----:B------:R-:W-:Y:S05]  /*3bf10*/  BSYNC.RECONVERGENT B3 ;  /* 0x0000000000037941 */ /* 0x000fea0003800200 */
.L_x_3264:
        /* <DEDUP_REMOVED lines=61> */
.L_x_3262:
[----:B------:R-:W-:Y:S05]  /*3c2f0*/  BSYNC.RECONVERGENT B2 ;  /* 0x0000000000027941 */ /* 0x000fea0003800200 */
.L_x_3261:
        /* <DEDUP_REMOVED lines=13> */
.L_x_3260:
[----:B------:R-:W-:Y:S05]  /*3c3d0*/  BSYNC.RECONVERGENT B1 ;  /* 0x0000000000017941 */ /* 0x000fea0003800200 */
.L_x_3259:
        /* <DEDUP_REMOVED lines=22> */
.L_x_3270:
        /* <DEDUP_REMOVED lines=13> */
.L_x_3272:
[----:B------:R-:W-:Y:S05]  /*3c610*/  BSYNC.RECONVERGENT B3 ;  /* 0x0000000000037941 */ /* 0x000fea0003800200 */
.L_x_3271:
        /* <DEDUP_REMOVED lines=61> */
.L_x_3269:
[----:B------:R-:W-:Y:S05]  /*3c9f0*/  BSYNC.RECONVERGENT B2 ;  /* 0x0000000000027941 */ /* 0x000fea0003800200 */
.L_x_3268:
        /* <DEDUP_REMOVED lines=11> */
.L_x_3267:
[----:B------:R-:W-:Y:S05]  /*3cab0*/  BSYNC.RECONVERGENT B1 ;  /* 0x0000000000017941 */ /* 0x000fea0003800200 */
.L_x_3266:
        /* <DEDUP_REMOVED lines=23> */
.L_x_3277:
        /* <DEDUP_REMOVED lines=13> */
.L_x_3279:
[----:B------:R-:W-:Y:S05]  /*3cd00*/  BSYNC.RECONVERGENT B3 ;  /* 0x0000000000037941 */ /* 0x000fea0003800200 */
.L_x_3278:
        /* <DEDUP_REMOVED lines=60> */
.L_x_3276:
[----:B------:R-:W-:Y:S05]  /*3d0d0*/  BSYNC.RECONVERGENT B2 ;  /* 0x0000000000027941 */ /* 0x000fea0003800200 */
.L_x_3275:
        /* <DEDUP_REMOVED lines=13> */
.L_x_3274:
[----:B------:R-:W-:Y:S05]  /*3d1b0*/  BSYNC.RECONVERGENT B1 ;  /* 0x0000000000017941 */ /* 0x000fea0003800200 */
.L_x_3273:
[----:B------:R-:W-:Y:S02]  /*3d1c0*/  F2FP.BF16.F32.PACK_AB R91, RZ, R135 ;  /* 0x00000087ff5b723e */ /* 0x000fe400000010ff */
[----:B------:R-:W-:Y:S02]  /*3d1d0*/  PRMT R90, R147, 0x5410, R90 ;  /* 0x00005410935a7816 */ /* 0x000fe4000000005a */
[----:B------:R-:W-:Y:S02]  /*3d1e0*/  PRMT R89, R146, 0x5410, R89 ;  /* 0x0000541092597816 */ /* 0x000fe40000000059 */
[----:B------:R-:W-:Y:S02]  /*3d1f0*/  PRMT R88, R138, 0x5410, R88 ;  /* 0x000054108a587816 */ /* 0x000fe40000000058 */
[----:B------:R-:W-:Y:S01]  /*3d200*/  PRMT R91, R211, 0x5410, R91 ;  /* 0x00005410d35b7816 */ /* 0x000fe2000000005b */
[----:B------:R-:W-:Y:S06]  /*3d210*/  BRA `(.L_x_3280) ;  /* 0x0000003400307947 */ /* 0x000fec0003800000 */
.L_x_3223:
[----:B------:R-:W-:Y:S01]  /*3d220*/  BSSY.RECONVERGENT B1, `(.L_x_3281) ;  /* 0x000006a000017945 */ /* 0x000fe20003800200 */
[----:B------:R-:W-:Y:S01]  /*3d230*/  IMAD.MOV.U32 R4, RZ, RZ, RZ ;  /* 0x000000ffff047224 */ /* 0x000fe200078e00ff */
[----:B------:R-:W-:Y:S01]  /*3d240*/  MOV R152, R138 ;  /* 0x0000008a00987202 */ /* 0x000fe20000000f00 */
[----:B01----:R-:W-:Y:S01]  /*3d250*/  IMAD.MOV.U32 R89, RZ, RZ, R34 ;  /* 0x000000ffff597224 */ /* 0x003fe200078e0022 */
        /* <DEDUP_REMOVED lines=17> */
.L_x_3285:
        /* <DEDUP_REMOVED lines=13> */
.L_x_3287:
[----:B------:R-:W-:Y:S05]  /*3d440*/  BSYNC.RECONVERGENT B3 ;  /* 0x0000000000037941 */ /* 0x000fea0003800200 */
.L_x_3286:
        /* <DEDUP_REMOVED lines=61> */
.L_x_3284:
[----:B------:R-:W-:Y:S05]  /*3d820*/  BSYNC.RECONVERGENT B2 ;  /* 0x0000000000027941 */ /* 0x000fea0003800200 */
.L_x_3283:
        /* <DEDUP_REMOVED lines=9> */
.L_x_3282:
[----:B------:R-:W-:Y:S05]  /*3d8c0*/  BSYNC.RECONVERGENT B1 ;  /* 0x0000000000017941 */ /* 0x000fea0003800200 */
.L_x_3281:
        /* <DEDUP_REMOVED lines=18> */
.L_x_3292:
        /* <DEDUP_REMOVED lines=13> */
.L_x_3294:
[----:B------:R-:W-:Y:S05]  /*3dac0*/  BSYNC.RECONVERGENT B3 ;  /* 0x0000000000037941 */ /* 0x000fea0003800200 */
.L_x_3293:
        /* <DEDUP_REMOVED lines=61> */
.L_x_3291:
[----:B------:R-:W-:Y:S05]  /*3dea0*/  BSYNC.RECONVERGENT B2 ;  /* 0x0000000000027941 */ /* 0x000fea0003800200 */
.L_x_3290:
        /* <DEDUP_REMOVED lines=10> */
.L_x_3289:
[----:B------:R-:W-:Y:S05]  /*3df50*/  BSYNC.RECONVERGENT B1 ;  /* 0x0000000000017941 */ /* 0x000fea0003800200 */
.L_x_3288:
        /* <DEDUP_REMOVED lines=18> */
.L_x_3299:
        /* <DEDUP_REMOVED lines=13> */
.L_x_3301:
[----:B------:R-:W-:Y:S05]  /*3e150*/  BSYNC.RECONVERGENT B3 ;  /* 0x0000000000037941 */ /* 0x000fea0003800200 */
.L_x_3300:
        /* <DEDUP_REMOVED lines=61> */
.L_x_3298:
[----:B------:R-:W-:Y:S05]  /*3e530*/  BSYNC.RECONVERGENT B2 ;  /* 0x0000000000027941 */ /* 0x000fea0003800200 */
.L_x_3297:
        /* <DEDUP_REMOVED lines=9> */
.L_x_3296:
[----:B------:R-:W-:Y:S05]  /*3e5d0*/  BSYNC.RECONVERGENT B1 ;  /* 0x0000000000017941 */ /* 0x000fea0003800200 */
.L_x_3295:
        /* <DEDUP_REMOVED lines=18> */
.L_x_3306:
        /* <DEDUP_REMOVED lines=13> */
.L_x_3308:
[----:B------:R-:W-:Y:S05]  /*3e7d0*/  BSYNC.RECONVERGENT B3 ;  /* 0x0000000000037941 */ /* 0x000fea0003800200 */
.L_x_3307:
        /* <DEDUP_REMOVED lines=61> */
.L_x_3305:
[----:B------:R-:W-:Y:S05]  /*3ebb0*/  BSYNC.RECONVERGENT B2 ;  /* 0x0000000000027941 */ /* 0x000fea0003800200 */
.L_x_3304:
        /* <DEDUP_REMOVED lines=10> */
.L_x_3303:
[----:B------:R-:W-:Y:S05]  /*3ec60*/  BSYNC.RECONVERGENT B1 ;  /* 0x0000000000017941 */ /* 0x000fea0003800200 */
.L_x_3302:
        /* <DEDUP_REMOVED lines=18> */
.L_x_3313:
        /* <DEDUP_REMOVED lines=13> */
.L_x_3315:
[----:B------:R-:W-:Y:S05]  /*3ee60*/  BSYNC.RECONVERGENT B3 ;  /* 0x0000000000037941 */ /* 0x000fea0003800200 */
.L_x_3314:
        /* <DEDUP_REMOVED lines=61> */
.L_x_3312:
[----:B------:R-:W-:Y:S05]  /*3f240*/  BSYNC.RECONVERGENT B2 ;  /* 0x0000000000027941 */ /* 0x000fea0003800200 */
.L_x_3311:
        /* <DEDUP_REMOVED lines=9> */
.L_x_3310:
[----:B------:R-:W-:Y:S05]  /*3f2e0*/  BSYNC.RECONVERGENT B1 ;  /* 0x0000000000017941 */ /* 0x000fea0003800200 */
.L_x_3309:
        /* <DEDUP_REMOVED lines=18> */
.L_x_3320:
        /* <DEDUP_REMOVED lines=13> */
.L_x_3322:
[----:B------:R-:W-:Y:S05]  /*3f4e0*/  BSYNC.RECONVERGENT B3 ;  /* 0x0000000000037941 */ /* 0x000fea0003800200 */
.L_x_3321:
        /* <DEDUP_REMOVED lines=61> */
.L_x_3319:
[----:B------:R-:W-:Y:S05]  /*3f8c0*/  BSYNC.RECONVERGENT B2 ;  /* 0x0000000000027941 */ /* 0x000fea0003800200 */
.L_x_3318:
        /* <DEDUP_REMOVED lines=10> */
.L_x_3317:
[----:B------:R-:W-:Y:S05]  /*3f970*/  BSYNC.RECONVERGENT B1 ;  /* 0x0000000000017941 */ /* 0x000fea0003800200 */
.L_x_3316:
        /* <DEDUP_REMOVED lines=18> */
.L_x_3327:
        /* <DEDUP_REMOVED lines=13> */
.L_x_3329:
[----:B------:R-:W-:Y:S05]  /*3fb70*/  BSYNC.RECONVERGENT B3 ;  /* 0x0000000000037941 */ /* 0x000fea0003800200 */
.L_x_3328:
        /* <DEDUP_REMOVED lines=61> */
.L_x_3326:
[----:B------:R-:W-:Y:S05]  /*3ff50*/  BSYNC.RECONVERGENT B2 ;  /* 0x0000000000027941 */ /* 0x000fea0003800200 */
.L_x_3325:
        /* <DEDUP_REMOVED lines=9> */
.L_x_3324:
[----:B------:R-:W-:Y:S05]  /*3fff0*/  BSYNC.RECONVERGENT B1 ;  /* 0x0000000000017941 */ /* 0x000fea0003800200 */
.L_x_3323:
        /* <DEDUP_REMOVED lines=18> */
.L_x_3334:
        /* <DEDUP_REMOVED lines=13> */
.L_x_3336:
[----:B------:R-:W-:Y:S05]  /*401f0*/  BSYNC.RECONVERGENT B3 ;  /* 0x0000000000037941 */ /* 0x000fea0003800200 */
.L_x_3335:
        /* <DEDUP_REMOVED lines=61> */
.L_x_3333:
[----:B------:R-:W-:Y:S05]  /*405d0*/  BSYNC.RECONVERGENT B2 ;  /* 0x0000000000027941 */ /* 0x000fea0003800200 */
.L_x_3332:
        /* <DEDUP_REMOVED lines=10> */
.L_x_3331:
[----:B------:R-:W-:Y:S05]  /*40680*/  BSYNC.RECONVERGENT B1 ;  /* 0x0000000000017941 */ /* 0x000fea0003800200 */
.L_x_3330:
[----:B------:R-:W-:Y:S02]  /*40690*/  F2FP.BF16.F32.PACK_AB R146, RZ, R135 ;  /* 0x00000087ff92723e */ /* 0x000fe400000010ff */
[----:B------:R-:W-:Y:S02]  /*406a0*/  PRMT R88, R88, 0x5410, R91 ;  /* 0x0000541058587816 */ /* 0x000fe4000000005b */
[----:B------:R-:W-:Y:S02]  /*406b0*/  PRMT R90, R90, 0x5410, R153 ;  /* 0x000054105a5a7816 */ /* 0x000fe40000000099 */
[----:B------:R-:W-:Y:S02]  /*406c0*/  PRMT R89, R89, 0x5410, R138 ;  /* 0x0000541059597816 */ /* 0x000fe4000000008a */
[----:B------:R-:W-:-:S07]  /*406d0*/  PRMT R91, R211, 0x5410, R146 ;  /* 0x00005410d35b7816 */ /* 0x000fce0000000092 */
.L_x_3280:
        /* <DEDUP_REMOVED lines=26> */
.L_x_3338:
[----:B------:R-:W-:Y:S05]  /*40880*/  BSYNC.RECONVERGENT B1 ;  /* 0x0000000000017941 */ /* 0x000fea0003800200 */
.L_x_3337:
[----:B------:R-:W-:Y:S01]  /*40890*/  VIADD R144, R144, 0x20 ;  /* 0x0000002090907836 */ /* 0x000fe20000000000 */
[----:B------:R-:W-:-:S07]  /*408a0*/  IADD3 R139, PT, PT, R139, 0x20, RZ ;  /* 0x000000208b8b7810 */ /* 0x000fce0007ffe0ff */
.L_x_3220:
[----:B------:R-:W-:Y:S05]  /*408b0*/  BSYNC.RECONVERGENT B0 ;  /* 0x0000000000007941 */ /* 0x000fea0003800200 */
.L_x_3219:
        /* <DEDUP_REMOVED lines=10> */
.L_x_3342:
[----:B------:R-:W-:Y:S05]  /*40960*/  BSYNC.RECONVERGENT B1 ;  /* 0x0000000000017941 */ /* 0x000fea0003800200 */
.L_x_3341:
        /* <DEDUP_REMOVED lines=28> */
.L_x_3348:
        /* <DEDUP_REMOVED lines=13> */
.L_x_3350:
[----:B------:R-:W-:Y:S05]  /*40c00*/  BSYNC.RECONVERGENT B3 ;  /* 0x0000000000037941 */ /* 0x000fea0003800200 */
.L_x_3349:
        /* <DEDUP_REMOVED lines=61> */
.L_x_3347:
[----:B------:R-:W-:Y:S05]  /*40fe0*/  BSYNC.RECONVERGENT B2 ;  /* 0x0000000000027941 */ /* 0x000fea0003800200 */
.L_x_3346:
        /* <DEDUP_REMOVED lines=11> */
.L_x_3345:
[----:B------:R-:W-:Y:S05]  /*410a0*/  BSYNC.RECONVERGENT B1 ;  /* 0x0000000000017941 */ /* 0x000fea0003800200 */
.L_x_3344:
        /* <DEDUP_REMOVED lines=23> */
.L_x_3355:
        /* <DEDUP_REMOVED lines=13> */
.L_x_3357:
[----:B------:R-:W-:Y:S05]  /*412f0*/  BSYNC.RECONVERGENT B3 ;  /* 0x0000000000037941 */ /* 0x000fea0003800200 */
.L_x_3356:
        /* <DEDUP_REMOVED lines=61> */
.L_x_3354:
[----:B------:R-:W-:Y:S05]  /*416d0*/  BSYNC.RECONVERGENT B2 ;  /* 0x0000000000027941 */ /* 0x000fea0003800200 */
.L_x_3353:
        /* <DEDUP_REMOVED lines=13> */
.L_x_3352:
[----:B------:R-:W-:Y:S05]  /*417b0*/  BSYNC.RECONVERGENT B1 ;  /* 0x0000000000017941 */ /* 0x000fea0003800200 */
.L_x_3351:
        /* <DEDUP_REMOVED lines=22> */
.L_x_3362:
        /* <DEDUP_REMOVED lines=13> */
.L_x_3364:
[----:B------:R-:W-:Y:S05]  /*419f0*/  BSYNC.RECONVERGENT B3 ;  /* 0x0000000000037941 */ /* 0x000fea0003800200 */
.L_x_3363:
        /* <DEDUP_REMOVED lines=61> */
.L_x_3361:
[----:B------:R-:W-:Y:S05]  /*41dd0*/  BSYNC.RECONVERGENT B2 ;  /* 0x0000000000027941 */ /* 0x000fea0003800200 */
.L_x_3360:
        /* <DEDUP_REMOVED lines=11> */
.L_x_3359:
[----:B------:R-:W-:Y:S05]  /*41e90*/  BSYNC.RECONVERGENT B1 ;  /* 0x0000000000017941 */ /* 0x000fea0003800200 */
.L_x_3358:
        /* <DEDUP_REMOVED lines=23> */
.L_x_3369:
        /* <DEDUP_REMOVED lines=13> */
.L_x_3371:
[----:B------:R-:W-:Y:S05]  /*420e0*/  BSYNC.RECONVERGENT B3 ;  /* 0x0000000000037941 */ /* 0x000fea0003800200 */
.L_x_3370:
        /* <DEDUP_REMOVED lines=61> */
.L_x_3368:
[----:B------:R-:W-:Y:S05]  /*424c0*/  BSYNC.RECONVERGENT B2 ;  /* 0x0000000000027941 */ /* 0x000fea0003800200 */
.L_x_3367:
        /* <DEDUP_REMOVED lines=13> */
.L_x_3366:
[----:B------:R-:W-:Y:S05]  /*425a0*/  BSYNC.RECONVERGENT B1 ;  /* 0x0000000000017941 */ /* 0x000fea0003800200 */
.L_x_3365:
        /* <DEDUP_REMOVED lines=22> */
.L_x_3376:
        /* <DEDUP_REMOVED lines=13> */
.L_x_3378:
[----:B------:R-:W-:Y:S05]  /*427e0*/  BSYNC.RECONVERGENT B3 ;  /* 0x0000000000037941 */ /* 0x000fea0003800200 */
.L_x_3377:
        /* <DEDUP_REMOVED lines=61> */
.L_x_3375:
[----:B------:R-:W-:Y:S05]  /*42bc0*/  BSYNC.RECONVERGENT B2 ;  /* 0x0000000000027941 */ /* 0x000fea0003800200 */
.L_x_3374:
        /* <DEDUP_REMOVED lines=11> */
.L_x_3373:
[----:B------:R-:W-:Y:S05]  /*42c80*/  BSYNC.RECONVERGENT B1 ;  /* 0x0000000000017941 */ /* 0x000fea0003800200 */
.L_x_3372:
        /* <DEDUP_REMOVED lines=23> */
.L_x_3383:
        /* <DEDUP_REMOVED lines=13> */
.L_x_3385:
[----:B------:R-:W-:Y:S05]  /*42ed0*/  BSYNC.RECONVERGENT B3 ;  /* 0x0000000000037941 */ /* 0x000fea0003800200 */
.L_x_3384:
        /* <DEDUP_REMOVED lines=61> */
.L_x_3382:
[----:B------:R-:W-:Y:S05]  /*432b0*/  BSYNC.RECONVERGENT B2 ;  /* 0x0000000000027941 */ /* 0x000fea0003800200 */
.L_x_3381:
        /* <DEDUP_REMOVED lines=13> */
.L_x_3380:
[----:B------:R-:W-:Y:S05]  /*43390*/  BSYNC.RECONVERGENT B1 ;  /* 0x0000000000017941 */ /* 0x000fea0003800200 */
.L_x_3379:
        /* <DEDUP_REMOVED lines=22> */
.L_x_3390:
        /* <DEDUP_REMOVED lines=13> */
.L_x_3392:
[----:B------:R-:W-:Y:S05]  /*435d0*/  BSYNC.RECONVERGENT B3 ;  /* 0x0000000000037941 */ /* 0x000fea0003800200 */
.L_x_3391:
        /* <DEDUP_REMOVED lines=61> */
.L_x_3389:
[----:B------:R-:W-:Y:S05]  /*439b0*/  BSYNC.RECONVERGENT B2 ;  /* 0x0000000000027941 */ /* 0x000fea0003800200 */
.L_x_3388:
        /* <DEDUP_REMOVED lines=11> */
.L_x_3387:
[----:B------:R-:W-:Y:S05]  /*43a70*/  BSYNC.RECONVERGENT B1 ;  /* 0x0000000000017941 */ /* 0x000fea0003800200 */
.L_x_3386:
        /* <DEDUP_REMOVED lines=23> */
.L_x_3397:
        /* <DEDUP_REMOVED lines=13> */
.L_x_3399:
[----:B------:R-:W-:Y:S05]  /*43cc0*/  BSYNC.RECONVERGENT B3 ;  /* 0x0000000000037941 */ /* 0x000fea0003800200 */
.L_x_3398:
        /* <DEDUP_REMOVED lines=61> */
.L_x_3396:
[----:B------:R-:W-:Y:S05]  /*440a0*/  BSYNC.RECONVERGENT B2 ;  /* 0x0000000000027941 */ /* 0x000fea0003800200 */
.L_x_3395:
        /* <DEDUP_REMOVED lines=13> */
.L_x_3394:
[----:B------:R-:W-:Y:S05]  /*44180*/  BSYNC.RECONVERGENT B1 ;  /* 0x0000000000017941 */ /* 0x000fea0003800200 */
.L_x_3393:
[----:B------:R-:W-:Y:S02]  /*44190*/  F2FP.BF16.F32.PACK_AB R91, RZ, R137 ;  /* 0x00000089ff5b723e */ /* 0x000fe400000010ff */
[----:B------:R-:W-:Y:S02]  /*441a0*/  PRMT R90, R155, 0x5410, R90 ;  /* 0x000054109b5a7816 */ /* 0x000fe4000000005a */
[----:B------:R-:W-:Y:S02]  /*441b0*/  PRMT R89, R154, 0x5410, R89 ;  /* 0x000054109a597816 */ /* 0x000fe40000000059 */
[----:B------:R-:W-:Y:S02]  /*441c0*/  PRMT R88, R145, 0x5410, R88 ;  /* 0x0000541091587816 */ /* 0x000fe40000000058 */
[----:B------:R-:W-:Y:S01]  /*441d0*/  PRMT R91, R211, 0x5410, R91 ;  /* 0x00005410d35b7816 */ /* 0x000fe2000000005b */
[----:B------:R-:W-:Y:S06]  /*441e0*/  BRA `(.L_x_3400) ;  /* 0x0000003400347947 */ /* 0x000fec0003800000 */
.L_x_3343:
        /* <DEDUP_REMOVED lines=21> */
.L_x_3405:
        /* <DEDUP_REMOVED lines=13> */
.L_x_3407:
[----:B------:R-:W-:Y:S05]  /*44410*/  BSYNC.RECONVERGENT B3 ;  /* 0x0000000000037941 */ /* 0x000fea0003800200 */
.L_x_3406:
        /* <DEDUP_REMOVED lines=61> */
.L_x_3404:
[----:B------:R-:W-:Y:S05]  /*447f0*/  BSYNC.RECONVERGENT B2 ;  /* 0x0000000000027941 */ /* 0x000fea0003800200 */
.L_x_3403:
        /* <DEDUP_REMOVED lines=9> */
.L_x_3402:
[----:B------:R-:W-:Y:S05]  /*44890*/  BSYNC.RECONVERGENT B1 ;  /* 0x0000000000017941 */ /* 0x000fea0003800200 */
.L_x_3401:
        /* <DEDUP_REMOVED lines=18> */
.L_x_3412:
        /* <DEDUP_REMOVED lines=13> */
.L_x_3414:
[----:B------:R-:W-:Y:S05]  /*44a90*/  BSYNC.RECONVERGENT B3 ;  /* 0x0000000000037941 */ /* 0x000fea0003800200 */
.L_x_3413:
        /* <DEDUP_REMOVED lines=61> */
.L_x_3411:
[----:B------:R-:W-:Y:S05]  /*44e70*/  BSYNC.RECONVERGENT B2 ;  /* 0x0000000000027941 */ /* 0x000fea0003800200 */
.L_x_3410:
        /* <DEDUP_REMOVED lines=10> */
.L_x_3409:
[----:B------:R-:W-:Y:S05]  /*44f20*/  BSYNC.RECONVERGENT B1 ;  /* 0x0000000000017941 */ /* 0x000fea0003800200 */
.L_x_3408:
        /* <DEDUP_REMOVED lines=18> */
.L_x_3419:
        /* <DEDUP_REMOVED lines=13> */
.L_x_3421:
[----:B------:R-:W-:Y:S05]  /*45120*/  BSYNC.RECONVERGENT B3 ;  /* 0x0000000000037941 */ /* 0x000fea0003800200 */
.L_x_3420:
        /* <DEDUP_REMOVED lines=61> */
.L_x_3418:
[----:B------:R-:W-:Y:S05]  /*45500*/  BSYNC.RECONVERGENT B2 ;  /* 0x0000000000027941 */ /* 0x000fea0003800200 */
.L_x_3417:
        /* <DEDUP_REMOVED lines=9> */
.L_x_3416:
[----:B------:R-:W-:Y:S05]  /*455a0*/  BSYNC.RECONVERGENT B1 ;  /* 0x0000000000017941 */ /* 0x000fea0003800200 */
.L_x_3415:
        /* <DEDUP_REMOVED lines=18> */
.L_x_3426:
        /* <DEDUP_REMOVED lines=13> */
.L_x_3428:
[----:B------:R-:W-:Y:S05]  /*457a0*/  BSYNC.RECONVERGENT B3 ;  /* 0x0000000000037941 */ /* 0x000fea0003800200 */
.L_x_3427:
        /* <DEDUP_REMOVED lines=61> */
.L_x_3425:
[----:B------:R-:W-:Y:S05]  /*45b80*/  BSYNC.RECONVERGENT B2 ;  /* 0x0000000000027941 */ /* 0x000fea0003800200 */
.L_x_3424:
        /* <DEDUP_REMOVED lines=10> */
.L_x_3423:
[----:B------:R-:W-:Y:S05]  /*45c30*/  BSYNC.RECONVERGENT B1 ;  /* 0x0000000000017941 */ /* 0x000fea0003800200 */
.L_x_3422:
        /* <DEDUP_REMOVED lines=18> */
.L_x_3433:
        /* <DEDUP_REMOVED lines=13> */
.L_x_3435:
[----:B------:R-:W-:Y:S05]  /*45e30*/  BSYNC.RECONVERGENT B3 ;  /* 0x0000000000037941 */ /* 0x000fea0003800200 */
.L_x_3434:
        /* <DEDUP_REMOVED lines=61> */
.L_x_3432:
[----:B------:R-:W-:Y:S05]  /*46210*/  BSYNC.RECONVERGENT B2 ;  /* 0x0000000000027941 */ /* 0x000fea0003800200 */
.L_x_3431:
        /* <DEDUP_REMOVED lines=9> */
.L_x_3430:
[----:B------:R-:W-:Y:S05]  /*462b0*/  BSYNC.RECONVERGENT B1 ;  /* 0x0000000000017941 */ /* 0x000fea0003800200 */
.L_x_3429:
        /* <DEDUP_REMOVED lines=18> */
.L_x_3440:
        /* <DEDUP_REMOVED lines=13> */
.L_x_3442:
[----:B------:R-:W-:Y:S05]  /*464b0*/  BSYNC.RECONVERGENT B3 ;  /* 0x0000000000037941 */ /* 0x000fea0003800200 */
.L_x_3441:
        /* <DEDUP_REMOVED lines=61> */
.L_x_3439:
[----:B------:R-:W-:Y:S05]  /*46890*/  BSYNC.RECONVERGENT B2 ;  /* 0x0000000000027941 */ /* 0x000fea0003800200 */
.L_x_3438:
        /* <DEDUP_REMOVED lines=10> */
.L_x_3437:
[----:B------:R-:W-:Y:S05]  /*46940*/  BSYNC.RECONVERGENT B1 ;  /* 0x0000000000017941 */ /* 0x000fea0003800200 */
.L_x_3436:
        /* <DEDUP_REMOVED lines=18> */
.L_x_3447:
        /* <DEDUP_REMOVED lines=13> */
.L_x_3449:
[----:B------:R-:W-:Y:S05]  /*46b40*/  BSYNC.RECONVERGENT B3 ;  /* 0x0000000000037941 */ /* 0x000fea0003800200 */
.L_x_3448:
        /* <DEDUP_REMOVED lines=61> */
.L_x_3446:
[----:B------:R-:W-:Y:S05]  /*46f20*/  BSYNC.RECONVERGENT B2 ;  /* 0x0000000000027941 */ /* 0x000fea0003800200 */
.L_x_3445:
        /* <DEDUP_REMOVED lines=9> */
.L_x_3444:
[----:B------:R-:W-:Y:S05]  /*46fc0*/  BSYNC.RECONVERGENT B1 ;  /* 0x0000000000017941 */ /* 0x000fea0003800200 */
.L_x_3443:
        /* <DEDUP_REMOVED lines=18> */
.L_x_3454:
        /* <DEDUP_REMOVED lines=13> */
.L_x_3456:
[----:B------:R-:W-:Y:S05]  /*471c0*/  BSYNC.RECONVERGENT B3 ;  /* 0x0000000000037941 */ /* 0x000fea0003800200 */
.L_x_3455:
        /* <DEDUP_REMOVED lines=61> */
.L_x_3453:
[----:B------:R-:W-:Y:S05]  /*475a0*/  BSYNC.RECONVERGENT B2 ;  /* 0x0000000000027941 */ /* 0x000fea0003800200 */
.L_x_3452:
        /* <DEDUP_REMOVED lines=10> */
.L_x_3451:
[----:B------:R-:W-:Y:S05]  /*47650*/  BSYNC.RECONVERGENT B1 ;  /* 0x0000000000017941 */ /* 0x000fea0003800200 */
.L_x_3450:
[----:B------:R-:W-:Y:S01]  /*47660*/  F2FP.BF16.F32.PACK_AB R146, RZ, R137 ;  /* 0x00000089ff92723e */ /* 0x000fe200000010ff */
[----:B------:R-:W-:Y:S01]  /*47670*/  IMAD.MOV.U32 R138, RZ, RZ, R154 ;  /* 0x000000ffff8a7224 */ /* 0x000fe200078e009a */
[----:B------:R-:W-:Y:S02]  /*47680*/  PRMT R88, R88, 0x5410, R91 ;  /* 0x0000541058587816 */ /* 0x000fe4000000005b */
[----:B------:R-:W-:Y:S02]  /*47690*/  PRMT R90, R90, 0x5410, R155 ;  /* 0x000054105a5a7816 */ /* 0x000fe4000000009b */
[----:B------:R-:W-:Y:S02]  /*476a0*/  PRMT R89, R89, 0x5410, R145 ;  /* 0x0000541059597816 */ /* 0x000fe40000000091 */
[----:B------:R-:W-:-:S07]  /*476b0*/  PRMT R91, R211, 0x5410, R146 ;  /* 0x00005410d35b7816 */ /* 0x000fce0000000092 */
.L_x_3400:
[----:B------:R-:W0:Y:S02]  /*476c0*/  LDC.64 R146, c[0x0][0x3a8] ;  /* 0x0000ea00ff927b82 */ /* 0x000e240000000a00 */
[----:B0-----:R-:W-:-:S05]  /*476d0*/  IMAD.WIDE.U32 R144, R144, 0x10, R146 ;  /* 0x0000001090907825 */ /* 0x001fca00078e0092 */
[----:B------:R2:W-:Y:S01]  /*476e0*/  STG.E.128 desc[UR6][R144.64], R88 ;  /* 0x0000005890007986 */ /* 0x0005e2000c101d06 */
[----:B------:R-:W-:Y:S05]  /*476f0*/  @!P0 BRA `(.L_x_3340) ;  /* 0x0000000000508947 */ /* 0x000fea0003800000 */
[----:B--2---:R-:W-:Y:S02]  /*47700*/  SHF.L.U32 R88, R21, 0x10, RZ ;  /* 0x0000001015587819 */ /* 0x004fe400000006ff */
        /* <DEDUP_REMOVED lines=19> */
.L_x_3340:
[----:B------:R-:W-:Y:S05]  /*47840*/  BSYNC.RECONVERGENT B0 ;  /* 0x0000000000007941 */ /* 0x000fea0003800200 */
.L_x_3339:
[----:B0123--:R-:W-:Y:S01]  /*47850*/  FADD.FTZ R88, RZ, R29 ;  /* 0x0000001dff587221 */ /* 0x00ffe20000010000 */
[C---:B------:R-:W-:Y:S01]  /*47860*/  ISETP.GT.U32.AND P4, PT, R39.reuse, 0x3f, PT ;  /* 0x0000003f2700780c */ /* 0x040fe20003f84070 */
[----:B------:R-:W0:Y:S01]  /*47870*/  S2R R145, SR_TID.X ;  /* 0x0000000000917919 */ /* 0x000e220000002100 */
[----:B------:R-:W-:Y:S01]  /*47880*/  ISETP.GT.U32.AND P3, PT, R39, 0x5f, PT ;  /* 0x0000005f2700780c */ /* 0x000fe20003f64070 */
[----:B------:R-:W-:Y:S01]  /*47890*/  FADD.FTZ R88, R27, R88 ;  /* 0x000000581b587221 */ /* 0x000fe20000010000 */
[C---:B------:R-:W-:Y:S01]  /*478a0*/  ISETP.GT.U32.AND P2, PT, R39.reuse, 0x7f, PT ;  /* 0x0000007f2700780c */ /* 0x040fe20003f44070 */
[----:B------:R-:W-:Y:S01]  /*478b0*/  UMOV UR13, 0xffffffff ;  /* 0xffffffff000d7882 */ /* 0x000fe20000000000 */
[----:B------:R-:W-:Y:S01]  /*478c0*/  ISETP.GT.U32.AND P1, PT, R39, 0x9f, PT ;  /* 0x0000009f2700780c */ /* 0x000fe20003f24070 */
[----:B------:R-:W-:Y:S01]  /*478d0*/  FADD.FTZ R88, R40, R88 ;  /* 0x0000005828587221 */ /* 0x000fe20000010000 */
[----:B------:R-:W-:Y:S02]  /*478e0*/  LOP3.LUT R17, R17, 0xffffffbf, RZ, 0xc0, !PT ;  /* 0xffffffbf11117812 */ /* 0x000fe400078ec0ff */
[----:B------:R-:W-:Y:S01]  /*478f0*/  ISETP.GT.U32.AND P6, PT, R39, 0xdf, PT ;  /* 0x000000df2700780c */ /* 0x000fe20003fc4070 */
[----:B------:R-:W-:-:S04]  /*47900*/  FADD.FTZ R88, R41, R88 ;  /* 0x0000005829587221 */ /* 0x000fc80000010000 */
[----:B------:R-:W-:-:S04]  /*47910*/  FADD.FTZ R88, R98, R88 ;  /* 0x0000005862587221 */ /* 0x000fc80000010000 */
[----:B------:R-:W-:-:S04]  /*47920*/  FADD.FTZ R88, R99, R88 ;  /* 0x0000005863587221 */ /* 0x000fc80000010000 */
[----:B------:R-:W-:-:S04]  /*47930*/  FADD.FTZ R88, R118, R88 ;  /* 0x0000005876587221 */ /* 0x000fc80000010000 */
[----:B------:R-:W-:-:S05]  /*47940*/  FADD.FTZ R88, R119, R88 ;  /* 0x0000005877587221 */ /* 0x000fca0000010000 */
[----:B------:R-:W-:Y:S02]  /*47950*/  FSEL R88, R88, RZ, P5 ;  /* 0x000000ff58587208 */ /* 0x000fe40002800000 */
[----:B0-----:R-:W-:-:S03]  /*47960*/  LOP3.LUT P0, RZ, R145, 0x1f, RZ, 0xc0, !PT ;  /* 0x0000001f91ff7812 */ /* 0x001fc6000780c0ff */
        /* <DEDUP_REMOVED lines=272> */
.L_x_3490:
        /* <DEDUP_REMOVED lines=17> */
[----:B------:R-:W1:Y:S01]  /*48b80*/  LDC R144, c[0x0][0x388] ;  /* 0x0000e200ff907b82 */ /* 0x000e620000000800 */
[----:B------:R-:W-:Y:S01]  /*48b90*/  VIADD R88, R200, 0xffffffff ;  /* 0xffffffffc8587836 */ /* 0x000fe20000000000 */
[----:B------:R-:W-:Y:S01]  /*48ba0*/  LOP3.LUT R91, R145, 0x1f, RZ, 0xc0, !PT ;  /* 0x0000001f915b7812 */ /* 0x000fe200078ec0ff */
[----:B------:R-:W-:Y:S01]  /*48bb0*/  BSSY.RECONVERGENT B1, `(.L_x_3460) ;  /* 0x0000037000017945 */ /* 0x000fe20003800200 */
[----:B------:R-:W-:Y:S01]  /*48bc0*/  FSEL R147, R147, RZ, !P0 ;  /* 0x000000ff93937208 */ /* 0x000fe20004000000 */
[----:B-1----:R-:W-:-:S05]  /*48bd0*/  IMAD R88, R88, R144, RZ ;  /* 0x0000009058587224 */ /* 0x002fca00078e02ff */
[----:B------:R-:W-:-:S04]  /*48be0*/  SHF.R.S32.HI R89, RZ, 0x1f, R88 ;  /* 0x0000001fff597819 */ /* 0x000fc80000011458 */
[----:B------:R-:W-:-:S04]  /*48bf0*/  LEA.HI R89, R89, R88, RZ, 0x3 ;  /* 0x0000005859597211 */ /* 0x000fc800078f18ff */
[----:B0-----:R-:W-:Y:S01]  /*48c00*/  LEA.HI.SX32 R139, R89, R91, 0x1d ;  /* 0x0000005b598b7211 */ /* 0x001fe200078feaff */
[----:B------:R-:W-:Y:S06]  /*48c10*/  @!P5 BRA `(.L_x_3461) ;  /* 0x0000000000c0d947 */ /* 0x000fec0003800000 */
[--C-:B------:R-:W-:Y:S01]  /*48c20*/  FADD.FTZ R152, R29, -R147.reuse ;  /* 0x800000931d987221 */ /* 0x100fe20000010000 */
[----:B------:R-:W-:Y:S01]  /*48c30*/  SHF.L.U32 R88, R196, 0x10, RZ ;  /* 0x00000010c4587819 */ /* 0x000fe200000006ff */
        /* <DEDUP_REMOVED lines=46> */
.L_x_3461:
[----:B------:R-:W-:Y:S05]  /*48f20*/  BSYNC.RECONVERGENT B1 ;  /* 0x0000000000017941 */ /* 0x000fea0003800200 */
.L_x_3460:
[----:B------:R-:W-:Y:S01]  /*48f30*/  LOP3.LUT P0, RZ, R17, 0x800, RZ, 0xc0, !PT ;  /* 0x0000080011ff7812 */ /* 0x000fe2000780c0ff */
[----:B------:R-:W-:-:S12]  /*48f40*/  BSSY.RECONVERGENT B1, `(.L_x_3462) ;  /* 0x0000032000017945 */ /* 0x000fd80003800200 */
[----:B------:R-:W-:Y:S05]  /*48f50*/  @!P0 BRA `(.L_x_3463) ;  /* 0x0000000000c08947 */ /* 0x000fea0003800000 */
[--C-:B------:R-:W-:Y:S01]  /*48f60*/  FADD.FTZ R152, R19, -R147.reuse ;  /* 0x8000009313987221 */ /* 0x100fe20000010000 */
[----:B0-----:R-:W-:Y:S01]  /*48f70*/  SHF.L.U32 R89, R80, 0x10, RZ ;  /* 0x0000001050597819 */ /* 0x001fe200000006ff */
        /* <DEDUP_REMOVED lines=46> */
.L_x_3463:
[----:B------:R-:W-:Y:S05]  /*49260*/  BSYNC.RECONVERGENT B1 ;  /* 0x0000000000017941 */ /* 0x000fea0003800200 */
.L_x_3462:
[----:B------:R-:W-:Y:S01]  /*49270*/  LOP3.LUT P0, RZ, R17, 0x1000, RZ, 0xc0, !PT ;  /* 0x0000100011ff7812 */ /* 0x000fe2000780c0ff */
[----:B------:R-:W-:-:S12]  /*49280*/  BSSY.RECONVERGENT B1, `(.L_x_3464) ;  /* 0x0000032000017945 */ /* 0x000fd80003800200 */
[----:B------:R-:W-:Y:S05]  /*49290*/  @!P0 BRA `(.L_x_3465) ;  /* 0x0000000000c08947 */ /* 0x000fea0003800000 */
[--C-:B------:R-:W-:Y:S01]  /*492a0*/  FADD.FTZ R152, R16, -R147.reuse ;  /* 0x8000009310987221 */ /* 0x100fe20000010000 */
[----:B01----:R-:W-:Y:S01]  /*492b0*/  SHF.L.U32 R88, R188, 0x10, RZ ;  /* 0x00000010bc587819 */ /* 0x003fe200000006ff */
        /* <DEDUP_REMOVED lines=46> */
.L_x_3465:
[----:B------:R-:W-:Y:S05]  /*495a0*/  BSYNC.RECONVERGENT B1 ;  /* 0x0000000000017941 */ /* 0x000fea0003800200 */
.L_x_3464:
[----:B------:R-:W-:Y:S01]  /*495b0*/  LOP3.LUT P0, RZ, R17, 0x2000, RZ, 0xc0, !PT ;  /* 0x0000200011ff7812 */ /* 0x000fe2000780c0ff */
[----:B------:R-:W-:-:S12]  /*495c0*/  BSSY.RECONVERGENT B1, `(.L_x_3466) ;  /* 0x0000032000017945 */ /* 0x000fd80003800200 */
[----:B------:R-:W-:Y:S05]  /*495d0*/  @!P0 BRA `(.L_x_3467) ;  /* 0x0000000000c08947 */ /* 0x000fea0003800000 */
[--C-:B------:R-:W-:Y:S01]  /*495e0*/  FADD.FTZ R152, R14, -R147.reuse ;  /* 0x800000930e987221 */ /* 0x100fe20000010000 */
[----:B012---:R-:W-:Y:S01]  /*495f0*/  SHF.L.U32 R89, R72, 0x10, RZ ;  /* 0x0000001048597819 */ /* 0x007fe200000006ff */
        /* <DEDUP_REMOVED lines=46> */
.L_x_3467:
[----:B------:R-:W-:Y:S05]  /*498e0*/  BSYNC.RECONVERGENT B1 ;  /* 0x0000000000017941 */ /* 0x000fea0003800200 */
.L_x_3466:
[----:B------:R-:W-:Y:S01]  /*498f0*/  LOP3.LUT P0, RZ, R17, 0x400, RZ, 0xc0, !PT ;  /* 0x0000040011ff7812 */ /* 0x000fe2000780c0ff */
[----:B------:R-:W-:-:S12]  /*49900*/  BSSY.RECONVERGENT B1, `(.L_x_3468) ;  /* 0x0000032000017945 */ /* 0x000fd80003800200 */
[----:B------:R-:W-:Y:S05]  /*49910*/  @!P0 BRA `(.L_x_3469) ;  /* 0x0000000000c08947 */ /* 0x000fea0003800000 */
[--C-:B------:R-:W-:Y:S01]  /*49920*/  FADD.FTZ R152, R12, -R147.reuse ;  /* 0x800000930c987221 */ /* 0x100fe20000010000 */
[----:B0123--:R-:W-:Y:S01]  /*49930*/  SHF.L.U32 R88, R180, 0x10, RZ ;  /* 0x00000010b4587819 */ /* 0x00ffe200000006ff */
        /* <DEDUP_REMOVED lines=46> */
.L_x_3469:
[----:B------:R-:W-:Y:S05]  /*49c20*/  BSYNC.RECONVERGENT B1 ;  /* 0x0000000000017941 */ /* 0x000fea0003800200 */
.L_x_3468:
        /* <DEDUP_REMOVED lines=51> */
.L_x_3471:
[----:B------:R-:W-:Y:S05]  /*49f60*/  BSYNC.RECONVERGENT B1 ;  /* 0x0000000000017941 */ /* 0x000fea0003800200 */
.L_x_3470:
[----:B------:R-:W-:Y:S01]  /*49f70*/  LOP3.LUT P0, RZ, R17, 0x100, RZ, 0xc0, !PT ;  /* 0x0000010011ff7812 */ /* 0x000fe2000780c0ff */
[----:B------:R-:W-:-:S12]  /*49f80*/  BSSY.RECONVERGENT B1, `(.L_x_3472) ;  /* 0x0000038000017945 */ /* 0x000fd80003800200 */
[----:B------:R-:W-:Y:S05]  /*49f90*/  @!P0 BRA `(.L_x_3473) ;  /* 0x0000000000d88947 */ /* 0x000fea0003800000 */
[----:B01234-:R-:W2:Y:S04]  /*49fa0*/  LDL R145, [R1] ;  /* 0x0000000001917983 */ /* 0x01fea80000100800 */
[----:B------:R-:W3:Y:S04]  /*49fb0*/  LDL R91, [R1+0x4] ;  /* 0x00000400015b7983 */ /* 0x000ee80000100800 */
[----:B------:R-:W4:Y:S04]  /*49fc0*/  LDL R154, [R1+0x8] ;  /* 0x00000800019a7983 */ /* 0x000f280000100800 */
[----:B------:R-:W5:Y:S01]  /*49fd0*/  LDL R153, [R1+0xc] ;  /* 0x00000c0001997983 */ /* 0x000f620000100800 */
[----:B------:R-:W-:Y:S01]  /*49fe0*/  FADD.FTZ R152, R8, -R147 ;  /* 0x8000009308987221 */ /* 0x000fe20000010000 */
[----:B------:R-:W-:Y:S01]  /*49ff0*/  SHF.L.U32 R88, R172, 0x10, RZ ;  /* 0x00000010ac587819 */ /* 0x000fe200000006ff */
[----:B------:R-:W-:Y:S01]  /*4a000*/  IMAD.U32 R89, R60, 0x10000, RZ ;  /* 0x000100003c597824 */ /* 0x000fe200078e00ff */
[----:B------:R-:W5:Y:S01]  /*4a010*/  LDL R200, [R1+0x10] ;  /* 0x0000100001c87983 */ /* 0x000f620000100800 */
[----:B------:R-:W-:Y:S01]  /*4a020*/  FMUL.FTZ R152, R146, R152 ;  /* 0x0000009892987220 */ /* 0x000fe20000410000 */
[----:B------:R-:W-:-:S02]  /*4a030*/  IMAD.U32 R90, R252, 0x10000, RZ ;  /* 0x00010000fc5a7824 */ /* 0x000fc400078e00ff */
[----:B------:R-:W-:Y:S01]  /*4a040*/  FADD.FTZ R144, R52, -R147 ;  /* 0x8000009334907221 */ /* 0x000fe20000010000 */
[----:B------:R-:W5:Y:S01]  /*4a050*/  LDL R155, [R1+0x14] ;  /* 0x00001400019b7983 */ /* 0x000f620000100800 */
[----:B------:R-:W-:Y:S01]  /*4a060*/  FFMA.FTZ R152, R152, R88, R89 ;  /* 0x0000005898987223 */ /* 0x000fe20000010059 */
[----:B------:R-:W-:Y:S01]  /*4a070*/  FADD.FTZ R88, R7, -R147 ;  /* 0x8000009307587221 */ /* 0x000fe20000010000 */
[----:B------:R-:W-:Y:S01]  /*4a080*/  SHF.L.U32 R89, R251, 0x10, RZ ;  /* 0x00000010fb597819 */ /* 0x000fe200000006ff */
[C---:B------:R-:W-:Y:S02]  /*4a090*/  FMUL.FTZ R144, R146.reuse, R144 ;  /* 0x0000009092907220 */ /* 0x040fe40000410000 */
[----:B------:R-:W-:-:S04]  /*4a0a0*/  FMUL.FTZ R88, R146, R88 ;  /* 0x0000005892587220 */ /* 0x000fc80000410000 */
[----:B------:R-:W-:Y:S01]  /*4a0b0*/  FFMA.FTZ R88, R88, R89, R90 ;  /* 0x0000005958587223 */ /* 0x000fe2000001005a */
[----:B------:R-:W-:Y:S01]  /*4a0c0*/  SHF.L.U32 R89, R173, 0x10, RZ ;  /* 0x00000010ad597819 */ /* 0x000fe200000006ff */
[----:B------:R-:W-:-:S04]  /*4a0d0*/  IMAD.U32 R90, R61, 0x10000, RZ ;  /* 0x000100003d5a7824 */ /* 0x000fc800078e00ff */
[----:B------:R-:W-:Y:S01]  /*4a0e0*/  FFMA.FTZ R144, R144, R89, R90 ;  /* 0x0000005990907223 */ /* 0x000fe2000001005a */
[----:B------:R-:W-:-:S04]  /*4a0f0*/  FADD.FTZ R89, R53, -R147 ;  /* 0x8000009335597221 */ /* 0x000fc80000010000 */
[----:B------:R-:W-:Y:S01]  /*4a100*/  FMUL.FTZ R89, R146, R89 ;  /* 0x0000005992597220 */ /* 0x000fe20000410000 */
[----:B------:R-:W-:Y:S02]  /*4a110*/  F2FP.BF16.F32.PACK_AB R88, R88, R152 ;  /* 0x000000985858723e */ /* 0x000fe400000010ff */
        /* <DEDUP_REMOVED lines=8> */
[----:B------:R-:W-:Y:S01]  /*4a1a0*/  FADD.FTZ R90, R111, -R147 ;  /* 0x800000936f5a7221 */ /* 0x000fe20000010000 */
[----:B----4-:R-:W-:Y:S01]  /*4a1b0*/  SHF.L.U32 R91, R154, 0x10, RZ ;  /* 0x000000109a5b7819 */ /* 0x010fe200000006ff */
[----:B-----5:R-:W-:Y:S02]  /*4a1c0*/  IMAD.U32 R153, R153, 0x10000, RZ ;  /* 0x0001000099997824 */ /* 0x020fe400078e00ff */
        /* <DEDUP_REMOVED lines=14> */
[----:B------:R-:W-:-:S05]  /*4a2b0*/  FFMA.FTZ R153, R153, R154, R155 ;  /* 0x0000009a99997223 */ /* 0x000fca000001009b */
[----:B------:R-:W-:Y:S01]  /*4a2c0*/  F2FP.BF16.F32.PACK_AB R91, R153, R91 ;  /* 0x0000005b995b723e */ /* 0x000fe200000010ff */
[----:B0-----:R-:W-:-:S05]  /*4a2d0*/  IMAD.WIDE.U32 R144, R139, 0x10, R144 ;  /* 0x000000108b907825 */ /* 0x001fca00078e0090 */
[----:B------:R0:W-:Y:S01]  /*4a2e0*/  STG.E.128 desc[UR6][R144.64], R88 ;  /* 0x0000005890007986 */ /* 0x0001e2000c101d06 */
[----:B------:R-:W-:-:S07]  /*4a2f0*/  IADD3 R139, PT, PT, R139, 0x20, RZ ;  /* 0x000000208b8b7810 */ /* 0x000fce0007ffe0ff */
.L_x_3473:
[----:B------:R-:W-:Y:S05]  /*4a300*/  BSYNC.RECONVERGENT B1 ;  /* 0x0000000000017941 */ /* 0x000fea0003800200 */
.L_x_3472:
        /* <DEDUP_REMOVED lines=8> */
[----:B------:R-:W5:Y:S04]  /*4a390*/  LDL R154, [R1+0x28] ;  /* 0x00002800019a7983 */ /* 0x000f680000100800 */
[----:B------:R-:W5:Y:S04]  /*4a3a0*/  LDL R155, [R1+0x34] ;  /* 0x00003400019b7983 */ /* 0x000f680000100800 */
[----:B------:R-:W5:Y:S01]  /*4a3b0*/  LDL R200, [R1+0x30] ;  /* 0x0000300001c87983 */ /* 0x000f620000100800 */
[----:B------:R-:W-:Y:S01]  /*4a3c0*/  FADD.FTZ R152, R6, -R147 ;  /* 0x8000009306987221 */ /* 0x000fe20000010000 */
[----:B------:R-:W-:Y:S01]  /*4a3d0*/  SHF.L.U32 R89, R140, 0x10, RZ ;  /* 0x000000108c597819 */ /* 0x000fe200000006ff */
[----:B------:R-:W-:-:S02]  /*4a3e0*/  IMAD.U32 R88, R168, 0x10000, RZ ;  /* 0x00010000a8587824 */ /* 0x000fc400078e00ff */
[----:B------:R-:W-:-:S04]  /*4a3f0*/  FMUL.FTZ R152, R146, R152 ;  /* 0x0000009892987220 */ /* 0x000fc80000410000 */
        /* <DEDUP_REMOVED lines=43> */
[----:B------:R-:W-:-:S07]  /*4a6b0*/  VIADD R139, R139, 0x20 ;  /* 0x000000208b8b7836 */ /* 0x000fce0000000000 */
.L_x_3475:
[----:B------:R-:W-:Y:S05]  /*4a6c0*/  BSYNC.RECONVERGENT B1 ;  /* 0x0000000000017941 */ /* 0x000fea0003800200 */
.L_x_3474:
        /* <DEDUP_REMOVED lines=59> */
.L_x_3477:
[----:B------:R-:W-:Y:S05]  /*4aa80*/  BSYNC.RECONVERGENT B1 ;  /* 0x0000000000017941 */ /* 0x000fea0003800200 */
.L_x_3476:
[----:B------:R-:W-:-:S13]  /*4aa90*/  LOP3.LUT P0, RZ, R17, 0x10, RZ, 0xc0, !PT ;  /* 0x0000001011ff7812 */ /* 0x000fda000780c0ff */
        /* <DEDUP_REMOVED lines=56> */
.L_x_3459:
[----:B------:R-:W-:Y:S05]  /*4ae20*/  BSYNC.RECONVERGENT B0 ;  /* 0x0000000000007941 */ /* 0x000fea0003800200 */
.L_x_3458:
[----:B01234-:R-:W0:Y:S02]  /*4ae30*/  LDC.64 R88, c[0x0][0x380] ;  /* 0x0000e000ff587b82 */ /* 0x01fe240000000a00 */
[----:B0-----:R-:W-:-:S05]  /*4ae40*/  IMAD R38, R88, 0x4, R38 ;  /* 0x0000000458267824 */ /* 0x001fca00078e0226 */
[----:B------:R-:W-:-:S13]  /*4ae50*/  ISETP.GE.AND P0, PT, R38, R89, PT ;  /* 0x000000592600720c */ /* 0x000fda0003f06270 */
[----:B------:R-:W-:Y:S05]  /*4ae60*/  @!P0 BRA `(.L_x_3478) ;  /* 0xfffffb6800dc8947 */ /* 0x000fea000383ffff */
[----:B------:R-:W-:Y:S05]  /*4ae70*/  EXIT ;  /* 0x000000000000794d */ /* 0x000fea0003800000 */
.L_x_3457:
[----:B------:R-:W-:Y:S01]  /*4ae80*/  HFMA2 R90, -RZ, RZ, 0, 1.847743988037109375e-06 ;  /* 0x0000001fff5a7431 */ /* 0x000fe200000001ff */
[----:B------:R-:W-:Y:S01]  /*4ae90*/  BSSY B0, `(.L_x_3479) ;  /* 0x0000007000007945 */ /* 0x000fe20003800000 */
[----:B------:R-:W-:Y:S01]  /*4aea0*/  MOV R144, R88 ;  /* 0x0000005800907202 */ /* 0x000fe20000000f00 */
[----:B------:R-:W-:Y:S02]  /*4aeb0*/  IMAD.MOV.U32 R91, RZ, RZ, 0x1 ;  /* 0x00000001ff5b7424 */ /* 0x000fe400078e00ff */
[----:B------:R-:W-:-:S07]  /*4aec0*/  IMAD.MOV.U32 R89, RZ, RZ, -0x1 ;  /* 0xffffffffff597424 */ /* 0x000fce00078e00ff */
[----:B-----5:R-:W-:Y:S05]  /*4aed0*/  WARPSYNC.COLLECTIVE R89, `(.L_x_3480) ;  /* 0x0000000059087348 */ /* 0x020fea0003c00000 */
[----:B------:R0:W1:Y:S02]  /*4aee0*/  SHFL.BFLY P6, R89, R144, R91, R90 ;  /* 0x0c00005b90597389 */ /* 0x00006400000c005a */
[----:B01---5:R-:W-:Y:S05]  /*4aef0*/  ENDCOLLECTIVE ;  /* 0x000000000000791b */ /* 0x023fea0003800000 */
.L_x_3480:
[----:B------:R-:W-:Y:S05]  /*4af00*/  BSYNC B0 ;  /* 0x0000000000007941 */ /* 0x000fea0003800000 */
.L_x_3479:
        /* <DEDUP_REMOVED lines=8> */
.L_x_3481:
[----:B------:R-:W-:Y:S02]  /*4af90*/  IMAD.MOV.U32 R91, RZ, RZ, 0x4 ;  /* 0x00000004ff5b7424 */ /* 0x000fe400078e00ff */
[----:B------:R-:W-:Y:S01]  /*4afa0*/  FADD.FTZ R88, R88, R89 ;  /* 0x0000005958587221 */ /* 0x000fe20000010000 */
[----:B------:R-:W-:-:S04]  /*4afb0*/  MOV R89, 0xffffffff ;  /* 0xffffffff00597802 */ /* 0x000fc80000000f00 */
[----:B------:R-:W-:-:S07]  /*4afc0*/  MOV R144, R88 ;  /* 0x0000005800907202 */ /* 0x000fce0000000f00 */
[----:B------:R-:W-:Y:S05]  /*4afd0*/  WARPSYNC.COLLECTIVE R89, `(.L_x_3482) ;  /* 0x0000000059087348 */ /* 0x000fea0003c00000 */
[----:B------:R0:W1:Y:S02]  /*4afe0*/  SHFL.BFLY P6, R89, R144, R91, R90 ;  /* 0x0c00005b90597389 */ /* 0x00006400000c005a */
[----:B01----:R-:W-:Y:S05]  /*4aff0*/  ENDCOLLECTIVE ;  /* 0x000000000000791b */ /* 0x003fea0003800000 */
.L_x_3482:
[----:B------:R-:W-:Y:S02]  /*4b000*/  HFMA2 R91, -RZ, RZ, 0, 4.76837158203125e-07 ;  /* 0x00000008ff5b7431 */ /* 0x000fe400000001ff */
[----:B------:R-:W-:Y:S01]  /*4b010*/  FADD.FTZ R88, R88, R89 ;  /* 0x0000005958587221 */ /* 0x000fe20000010000 */
[----:B------:R-:W-:-:S03]  /*4b020*/  IMAD.MOV.U32 R89, RZ, RZ, -0x1 ;  /* 0xffffffffff597424 */ /* 0x000fc600078e00ff */
[----:B------:R-:W-:-:S07]  /*4b030*/  IMAD.MOV.U32 R144, RZ, RZ, R88 ;  /* 0x000000ffff907224 */ /* 0x000fce00078e0058 */
[----:B------:R-:W-:Y:S05]  /*4b040*/  WARPSYNC.COLLECTIVE R89, `(.L_x_3483) ;  /* 0x0000000059087348 */ /* 0x000fea0003c00000 */
[----:B------:R0:W1:Y:S02]  /*4b050*/  SHFL.BFLY P6, R89, R144, R91, R90 ;  /* 0x0c00005b90597389 */ /* 0x00006400000c005a */
[----:B01----:R-:W-:Y:S05]  /*4b060*/  ENDCOLLECTIVE ;  /* 0x000000000000791b */ /* 0x003fea0003800000 */
.L_x_3483:
[----:B------:R-:W-:Y:S02]  /*4b070*/  IMAD.MOV.U32 R91, RZ, RZ, 0x10 ;  /* 0x00000010ff5b7424 */ /* 0x000fe400078e00ff */
[----:B------:R-:W-:Y:S01]  /*4b080*/  FADD.FTZ R88, R88, R89 ;  /* 0x0000005958587221 */ /* 0x000fe20000010000 */
[----:B------:R-:W-:-:S04]  /*4b090*/  MOV R89, 0xffffffff ;  /* 0xffffffff00597802 */ /* 0x000fc80000000f00 */
[----:B------:R-:W-:-:S07]  /*4b0a0*/  MOV R144, R88 ;  /* 0x0000005800907202 */ /* 0x000fce0000000f00 */
[----:B------:R-:W-:Y:S05]  /*4b0b0*/  WARPSYNC.COLLECTIVE R89, `(.L_x_3484) ;  /* 0x0000000059087348 */ /* 0x000fea0003c00000 */
[----:B------:R0:W1:Y:S02]  /*4b0c0*/  SHFL.BFLY P6, R89, R144, R91, R90 ;  /* 0x0c00005b90597389 */ /* 0x00006400000c005a */
[----:B01----:R-:W-:Y:S05]  /*4b0d0*/  ENDCOLLECTIVE ;  /* 0x000000000000791b */ /* 0x003fea0003800000 */
.L_x_3484:
        /* <DEDUP_REMOVED lines=175> */
.L_x_3485:
[----:B------:R-:W-:Y:S02]  /*4bbd0*/  HFMA2 R91, -RZ, RZ, 0, 1.1920928955078125e-07 ;  /* 0x00000002ff5b7431 */ /* 0x000fe400000001ff */
[----:B------:R-:W-:Y:S01]  /*4bbe0*/  FADD.FTZ R139, R139, R89 ;  /* 0x000000598b8b7221 */ /* 0x000fe20000010000 */
[----:B------:R-:W-:-:S03]  /*4bbf0*/  IMAD.MOV.U32 R89, RZ, RZ, -0x1 ;  /* 0xffffffffff597424 */ /* 0x000fc600078e00ff */
[----:B------:R-:W-:-:S07]  /*4bc00*/  IMAD.MOV.U32 R144, RZ, RZ, R139 ;  /* 0x000000ffff907224 */ /* 0x000fce00078e008b */
[----:B------:R-:W-:Y:S05]  /*4bc10*/  WARPSYNC.COLLECTIVE R89, `(.L_x_3486) ;  /* 0x0000000059087348 */ /* 0x000fea0003c00000 */
[----:B------:R0:W1:Y:S02]  /*4bc20*/  SHFL.BFLY P6, R89, R144, R91, R90 ;  /* 0x0c00005b90597389 */ /* 0x00006400000c005a */
[----:B01----:R-:W-:Y:S05]  /*4bc30*/  ENDCOLLECTIVE ;  /* 0x000000000000791b */ /* 0x003fea0003800000 */
.L_x_3486:
[----:B------:R-:W-:Y:S02]  /*4bc40*/  IMAD.MOV.U32 R91, RZ, RZ, 0x4 ;  /* 0x00000004ff5b7424 */ /* 0x000fe400078e00ff */
[----:B------:R-:W-:Y:S01]  /*4bc50*/  FADD.FTZ R139, R139, R89 ;  /* 0x000000598b8b7221 */ /* 0x000fe20000010000 */
[----:B------:R-:W-:-:S04]  /*4bc60*/  MOV R89, 0xffffffff ;  /* 0xffffffff00597802 */ /* 0x000fc80000000f00 */
[----:B------:R-:W-:-:S07]  /*4bc70*/  MOV R144, R139 ;  /* 0x0000008b00907202 */ /* 0x000fce0000000f00 */
[----:B------:R-:W-:Y:S05]  /*4bc80*/  WARPSYNC.COLLECTIVE R89, `(.L_x_3487) ;  /* 0x0000000059087348 */ /* 0x000fea0003c00000 */
[----:B------:R0:W1:Y:S02]  /*4bc90*/  SHFL.BFLY P6, R89, R144, R91, R90 ;  /* 0x0c00005b90597389 */ /* 0x00006400000c005a */
[----:B01----:R-:W-:Y:S05]  /*4bca0*/  ENDCOLLECTIVE ;  /* 0x000000000000791b */ /* 0x003fea0003800000 */
.L_x_3487:
[----:B------:R-:W-:Y:S02]  /*4bcb0*/  HFMA2 R91, -RZ, RZ, 0, 4.76837158203125e-07 ;  /* 0x00000008ff5b7431 */ /* 0x000fe400000001ff */
[----:B------:R-:W-:Y:S01]  /*4bcc0*/  FADD.FTZ R139, R139, R89 ;  /* 0x000000598b8b7221 */ /* 0x000fe20000010000 */
[----:B------:R-:W-:-:S03]  /*4bcd0*/  IMAD.MOV.U32 R89, RZ, RZ, -0x1 ;  /* 0xffffffffff597424 */ /* 0x000fc600078e00ff */
[----:B------:R-:W-:-:S07]  /*4bce0*/  IMAD.MOV.U32 R144, RZ, RZ, R139 ;  /* 0x000000ffff907224 */ /* 0x000fce00078e008b */
[----:B------:R-:W-:Y:S05]  /*4bcf0*/  WARPSYNC.COLLECTIVE R89, `(.L_x_3488) ;  /* 0x0000000059087348 */ /* 0x000fea0003c00000 */
[----:B------:R0:W1:Y:S02]  /*4bd00*/  SHFL.BFLY P6, R89, R144, R91, R90 ;  /* 0x0c00005b90597389 */ /* 0x00006400000c005a */
[----:B01----:R-:W-:Y:S05]  /*4bd10*/  ENDCOLLECTIVE ;  /* 0x000000000000791b */ /* 0x003fea0003800000 */
.L_x_3488:
[----:B------:R-:W-:Y:S02]  /*4bd20*/  IMAD.MOV.U32 R91, RZ, RZ, 0x10 ;  /* 0x00000010ff5b7424 */ /* 0x000fe400078e00ff */
[----:B------:R-:W-:Y:S01]  /*4bd30*/  FADD.FTZ R139, R139, R89 ;  /* 0x000000598b8b7221 */ /* 0x000fe20000010000 */
[----:B------:R-:W-:-:S04]  /*4bd40*/  MOV R89, 0xffffffff ;  /* 0xffffffff00597802 */ /* 0x000fc80000000f00 */
[----:B------:R-:W-:-:S07]  /*4bd50*/  MOV R144, R139 ;  /* 0x0000008b00907202 */ /* 0x000fce0000000f00 */
[----:B------:R-:W-:Y:S05]  /*4bd60*/  WARPSYNC.COLLECTIVE R89, `(.L_x_3489) ;  /* 0x0000000059087348 */ /* 0x000fea0003c00000 */
[----:B------:R0:W1:Y:S02]  /*4bd70*/  SHFL.BFLY P6, R89, R144, R91, R90 ;  /* 0x0c00005b90597389 */ /* 0x00006400000c005a */
[----:B01----:R-:W-:Y:S05]  /*4bd80*/  ENDCOLLECTIVE ;  /* 0x000000000000791b */ /* 0x003fea0003800000 */
.L_x_3489:
[----:B------:R-:W-:Y:S05]  /*4bd90*/  BRA `(.L_x_3490) ;  /* 0xffffffcc00347947 */ /* 0x000fea000383ffff */
.L_x_3491:
        /* <DEDUP_REMOVED lines=14> */
.L_x_88426:


//--------------------- .text._ZN10layer_norm13ln_fwd_kernelINS_13Kernel_traitsI13__nv_bfloat16S2_S2_S2_fjLj2560ELj1ELj4ELj1ELj16ENS_18Kernel_traits_baseILj2560ES2_S2_S2_S2_fjLj128EEEEELb1ELb0ELb1ELb1EEEvNS_9FwdParamsE --------------------------
	.section	.text._ZN10layer_norm13ln_fwd_kernelINS_13Kernel_traitsI13__nv_bfloat16S2_S2_S2_fjLj2560ELj1ELj4ELj1ELj16ENS_18Kernel_traits_baseILj2560ES2_S2_S2_S2_fjLj128EEEEELb1ELb0ELb1ELb1EEEvNS_9FwdParamsE,"ax",@progbits
	.align	128
        .global         _ZN10layer_norm13ln_fwd_kernelINS_13Kernel_traitsI13__nv_bfloat16S2_S2_S2_fjLj2560ELj1ELj4ELj1ELj16ENS_18Kernel_traits_baseILj2560ES2_S2_S2_S2_fjLj128EEEEELb1ELb0ELb1ELb1EEEvNS_9FwdParamsE
        .type           _ZN10layer_norm13ln_fwd_kernelINS_13Kernel_traitsI13__nv_bfloat16S2_S2_S2_fjLj2560ELj1ELj4ELj1ELj16ENS_18Kernel_traits_baseILj2560ES2_S2_S2_S2_fjLj128EEEEELb1ELb0ELb1ELb1EEEvNS_9FwdParamsE,@function
        .size           _ZN10layer_norm13ln_fwd_kernelINS_13Kernel_traitsI13__nv_bfloat16S2_S2_S2_fjLj2560ELj1ELj4ELj1ELj16ENS_18Kernel_traits_baseILj2560ES2_S2_S2_S2_fjLj128EEEEELb1ELb0ELb1ELb1EEEvNS_9FwdParamsE,(.L_x_88427 - _ZN10layer_norm13ln_fwd_kernelINS_13Kernel_traitsI13__nv_bfloat16S2_S2_S2_fjLj2560ELj1ELj4ELj1ELj16ENS_18Kernel_traits_baseILj2560ES2_S2_S2_S2_fjLj128EEEEELb1ELb0ELb1ELb1EEEvNS_9FwdParamsE)
        .other          _ZN10layer_norm13ln_fwd_kernelINS_13Kernel_traitsI13__nv_bfloat16S2_S2_S2_fjLj2560ELj1ELj4ELj1ELj16ENS_18Kernel_traits_baseILj2560ES2_S2_S2_S2_fjLj128EEEEELb1ELb0ELb1ELb1EEEvNS_9FwdParamsE,@"STO_CUDA_ENTRY STV_DEFAULT"
_ZN10layer_norm13ln_fwd_kernelINS_13Kernel_traitsI13__nv_bfloat16S2_S2_S2_fjLj2560ELj1ELj4ELj1ELj16ENS_18Kernel_traits_baseILj2560ES2_S2_S2_S2_fjLj128EEEEELb1ELb0ELb1ELb1EEEvNS_9FwdParamsE:
.text._ZN10layer_norm13ln_fwd_kernelINS_13Kernel_traitsI13__nv_bfloat16S2_S2_S2_fjLj2560ELj1ELj4ELj1ELj16ENS_18Kernel_traits_baseILj2560ES2_S2_S2_S2_fjLj128EEEEELb1ELb0ELb1ELb1EEEvNS_9FwdParamsE:
[----:B------:R-:W-:Y:S01]  /*0000*/  LDC R1, c[0x0][0x37c] ;  /* 0x0000df00ff017b82 */ /* 0x000fe20000000800 */
[----:B------:R-:W0:Y:S07]  /*0010*/  LDCU.U8 UR4, c[0x0][0x464] ;  /* 0x00008c80ff0477ac */ /* 0x000e2e0008000000 */
[----:B------:R-:W1:Y:S01]  /*0020*/  LDC R92, c[0x0][0x458] ;  /* 0x00011600ff5c7b82 */ /* 0x000e620000000800 */
[----:B------:R-:W2:Y:S07]  /*0030*/  LDCU.64 UR6, c[0x0][0x358] ;  /* 0x00006b00ff0677ac */ /* 0x000eae0008000a00 */
[----:B------:R-:W3:Y:S01]  /*0040*/  LDC R93, c[0x0][0x45c] ;  /* 0x00011700ff5d7b82 */ /* 0x000ee20000000800 */
[----:B------:R-:W4:Y:S01]  /*0050*/  S2R R216, SR_TID.X ;  /* 0x0000000000d87919 */ /* 0x000f220000002100 */
[----:B------:R-:W5:Y:S01]  /*0060*/  LDCU.64 UR8, c[0x0][0x438] ;  /* 0x00008700ff0877ac */ /* 0x000f620008000a00 */
[----:B0-----:R-:W-:Y:S01]  /*0070*/  ISETP.NE.AND P0, PT, RZ, UR4, PT ;  /* 0x00000004ff007c0c */ /* 0x001fe2000bf05270 */
[----:B------:R-:W0:-:S12]  /*0080*/  LDCU.64 UR4, c[0x0][0x450] ;  /* 0x00008a00ff0477ac */ /* 0x000e180008000a00 */
[----:B-1----:R-:W-:Y:S01]  /*0090*/  @P0 IMAD.MOV.U32 R2, RZ, RZ, R92 ;  /* 0x000000ffff020224 */ /* 0x002fe200078e005c */
[----:B------:R-:W1:Y:S01]  /*00a0*/  @P0 LDC R7, c[0x0][0x460] ;  /* 0x00011800ff070b82 */ /* 0x000e620000000800 */
[----:B---3--:R-:W-:-:S06]  /*00b0*/  @P0 IMAD.MOV.U32 R3, RZ, RZ, R93 ;  /* 0x000000ffff030224 */ /* 0x008fcc00078e005d */
[----:B--2---:R-:W1:Y:S01]  /*00c0*/  @P0 LDG.E.64 R2, desc[UR6][R2.64] ;  /* 0x0000000602020981 */ /* 0x004e62000c1e1b00 */
[----:B0-----:R-:W-:Y:S01]  /*00d0*/  MOV R116, UR4 ;  /* 0x0000000400747c02 */ /* 0x001fe20008000f00 */
[----:B------:R-:W-:-:S06]  /*00e0*/  IMAD.U32 R117, RZ, RZ, UR5 ;  /* 0x00000005ff757e24 */ /* 0x000fcc000f8e00ff */
[----:B------:R-:W2:Y:S01]  /*00f0*/  @P0 LDG.E.64 R116, desc[UR6][R116.64] ;  /* 0x0000000674740981 */ /* 0x000ea2000c1e1b00 */
[----:B------:R-:W0:Y:S01]  /*0100*/  S2UR UR5, SR_CTAID.X ;  /* 0x00000000000579c3 */ /* 0x000e220000002500 */
[----:B-----5:R-:W-:Y:S01]  /*0110*/  UISETP.NE.U32.AND UP0, UPT, UR8, URZ, UPT ;  /* 0x000000ff0800728c */ /* 0x020fe2000bf05070 */
[----:B----4-:R-:W-:-:S03]  /*0120*/  SHF.R.U32.HI R173, RZ, 0x5, R216 ;  /* 0x00000005ffad7819 */ /* 0x010fc600000116d8 */
[----:B------:R-:W-:-:S03]  /*0130*/  UISETP.NE.AND.EX UP0, UPT, UR9, URZ, UPT, UP0 ;  /* 0x000000ff0900728c */ /* 0x000fc6000bf05300 */
[----:B------:R-:W3:Y:S01]  /*0140*/  LDC R5, c[0x0][0x360] ;  /* 0x0000d800ff057b82 */ /* 0x000ee20000000800 */
[----:B0-----:R-:W-:-:S06]  /*0150*/  USHF.L.U32 UR4, UR5, 0x2, URZ ;  /* 0x0000000205047899 */ /* 0x001fcc00080006ff */
[----:B------:R-:W-:Y:S01]  /*0160*/  LOP3.LUT R173, R173, UR4, RZ, 0xfc, !PT ;  /* 0x00000004adad7c12 */ /* 0x000fe2000f8efcff */
[----:B---3--:R-:W-:Y:S01]  /*0170*/  IMAD R6, R5, UR5, R216 ;  /* 0x0000000505067c24 */ /* 0x008fe2000f8e02d8 */
[----:B------:R-:W-:Y:S02]  /*0180*/  LOP3.LUT R216, R216, 0x1f, RZ, 0xc0, !PT ;  /* 0x0000001fd8d87812 */ /* 0x000fe400078ec0ff */
[----:B-1----:R-:W-:-:S05]  /*0190*/  @P0 IADD3 R92, P1, PT, R2, R7, RZ ;  /* 0x00000007025c0210 */ /* 0x002fca0007f3e0ff */
[----:B------:R-:W-:Y:S01]  /*01a0*/  @P0 IMAD.X R93, RZ, RZ, R3, P1 ;  /* 0x000000ffff5d0224 */ /* 0x000fe200008e0603 */
[----:B--2---:R-:W-:Y:S01]  /*01b0*/  IADD3 R8, PT, PT, R116, -0x61c88647, RZ ;  /* 0x9e3779b974087810 */ /* 0x004fe20007ffe0ff */
[----:B------:R-:W-:-:S03]  /*01c0*/  VIADD R10, R117, 0xbb67ae85 ;  /* 0xbb67ae85750a7836 */ /* 0x000fc60000000000 */
[--C-:B------:R-:W-:Y:S01]  /*01d0*/  SHF.R.U64 R0, R92, 0x2, R93.reuse ;  /* 0x000000025c007819 */ /* 0x100fe2000000125d */
[C---:B------:R-:W-:Y:S01]  /*01e0*/  VIADD R11, R116.reuse, 0x3c6ef372 ;  /* 0x3c6ef372740b7836 */ /* 0x040fe20000000000 */
[C---:B------:R-:W-:Y:S01]  /*01f0*/  IADD3 R12, PT, PT, R117.reuse, 0x76cf5d0a, RZ ;  /* 0x76cf5d0a750c7810 */ /* 0x040fe20007ffe0ff */
[C---:B------:R-:W-:Y:S01]  /*0200*/  VIADD R13, R116.reuse, 0xdaa66d2b ;  /* 0xdaa66d2b740d7836 */ /* 0x040fe20000000000 */
[C---:B------:R-:W-:Y:S01]  /*0210*/  IADD3 R15, PT, PT, R116.reuse, 0x78dde6e4, RZ ;  /* 0x78dde6e4740f7810 */ /* 0x040fe20007ffe0ff */
[C---:B------:R-:W-:Y:S01]  /*0220*/  VIADD R14, R117.reuse, 0x32370b8f ;  /* 0x32370b8f750e7836 */ /* 0x040fe20000000000 */
[C---:B------:R-:W-:Y:S01]  /*0230*/  IADD3 R18, PT, PT, R117.reuse, -0x56f99767, RZ ;  /* 0xa906689975127810 */ /* 0x040fe20007ffe0ff */
[C---:B------:R-:W-:Y:S01]  /*0240*/  VIADD R16, R117.reuse, 0xed9eba14 ;  /* 0xed9eba1475107836 */ /* 0x040fe20000000000 */
[C---:B------:R-:W-:Y:S01]  /*0250*/  IADD3 R21, PT, PT, R116.reuse, 0x5384540f, RZ ;  /* 0x5384540f74157810 */ /* 0x040fe20007ffe0ff */
        /* <DEDUP_REMOVED lines=35> */
.L_x_3492:
        /* <DEDUP_REMOVED lines=32> */
.L_x_3493:
[----:B------:R-:W1:Y:S02]  /*0690*/  LDCU UR4, c[0x0][0x384] ;  /* 0x00007080ff0477ac */ /* 0x000e640008000800 */
[----:B-1----:R-:W-:-:S13]  /*06a0*/  ISETP.GE.AND P0, PT, R173, UR4, PT ;  /* 0x00000004ad007c0c */ /* 0x002fda000bf06270 */
[----:B------:R-:W-:Y:S05]  /*06b0*/  @P0 EXIT ;  /* 0x000000000000094d */ /* 0x000fea0003800000 */
[----:B0-----:R-:W-:Y:S01]  /*06c0*/  IMAD.HI.U32 R3, R6, -0x326172a9, RZ ;  /* 0xcd9e8d5706037827 */ /* 0x001fe200078e00ff */
[----:B------:R-:W-:Y:S01]  /*06d0*/  LOP3.LUT R92, R92, 0x3, RZ, 0xc0, !PT ;  /* 0x000000035c5c7812 */ /* 0x000fe200078ec0ff */
[----:B------:R-:W0:Y:S01]  /*06e0*/  LDCU UR8, c[0x0][0x404] ;  /* 0x00008080ff0877ac */ /* 0x000e220008000800 */
[----:B-----5:R-:W-:Y:S01]  /*06f0*/  PRMT R250, R199, 0x7632, R250 ;  /* 0x00007632c7fa7816 */ /* 0x020fe200000000fa */
[C---:B------:R-:W-:Y:S01]  /*0700*/  IMAD.HI.U32 R5, R0.reuse, -0x2daee0ad, RZ ;  /* 0xd2511f5300057827 */ /* 0x040fe200078e00ff */
[----:B------:R-:W-:Y:S01]  /*0710*/  LOP3.LUT R3, R93, R3, R116, 0x96, !PT ;  /* 0x000000035d037212 */ /* 0x000fe200078e9674 */
[----:B------:R-:W1:Y:S01]  /*0720*/  LDCU.U8 UR9, c[0x0][0x410] ;  /* 0x00008200ff0977ac */ /* 0x000e620008000000 */
[----:B------:R-:W-:Y:S01]  /*0730*/  PRMT R249, R203, 0x7632, R249 ;  /* 0x00007632cbf97816 */ /* 0x000fe200000000f9 */
[----:B------:R-:W-:Y:S01]  /*0740*/  IMAD R9, R0, -0x2daee0ad, RZ ;  /* 0xd2511f5300097824 */ /* 0x000fe200078e02ff */
[----:B------:R-:W-:Y:S01]  /*0750*/  LOP3.LUT R5, R5, R117, RZ, 0x3c, !PT ;  /* 0x0000007505057212 */ /* 0x000fe200078e3cff */
[----:B------:R-:W-:Y:S01]  /*0760*/  IMAD R7, R6, -0x326172a9, RZ ;  /* 0xcd9e8d5706077824 */ /* 0x000fe200078e02ff */
[----:B------:R-:W-:Y:S01]  /*0770*/  PRMT R248, R198, 0x7632, R248 ;  /* 0x00007632c6f87816 */ /* 0x000fe200000000f8 */
[----:B------:R-:W-:Y:S01]  /*0780*/  IMAD.HI.U32 R4, R3, -0x2daee0ad, RZ ;  /* 0xd2511f5303047827 */ /* 0x000fe200078e00ff */
[----:B------:R-:W-:Y:S01]  /*0790*/  PRMT R247, R202, 0x7632, R247 ;  /* 0x00007632caf77816 */ /* 0x000fe200000000f7 */
[----:B------:R-:W2:Y:S01]  /*07a0*/  LDCU UR12, c[0x0][0x448] ;  /* 0x00008900ff0c77ac */ /* 0x000ea20008000800 */
[----:B------:R-:W-:Y:S01]  /*07b0*/  PRMT R246, R197, 0x7632, R246 ;  /* 0x00007632c5f67816 */ /* 0x000fe200000000f6 */
[----:B------:R-:W-:Y:S01]  /*07c0*/  IMAD.HI.U32 R2, R5, -0x326172a9, RZ ;  /* 0xcd9e8d5705027827 */ /* 0x000fe200078e00ff */
[----:B------:R-:W-:Y:S01]  /*07d0*/  LOP3.LUT R4, R10, R9, R4, 0x96, !PT ;  /* 0x000000090a047212 */ /* 0x000fe200078e9604 */
[----:B------:R-:W3:Y:S01]  /*07e0*/  LDCU.64 UR10, c[0x0][0x408] ;  /* 0x00008100ff0a77ac */ /* 0x000ee20008000a00 */
[----:B------:R-:W-:Y:S01]  /*07f0*/  PRMT R245, R201, 0x7632, R245 ;  /* 0x00007632c9f57816 */ /* 0x000fe200000000f5 */
[----:B------:R-:W-:Y:S01]  /*0800*/  IMAD R10, R3, -0x2daee0ad, RZ ;  /* 0xd2511f53030a7824 */ /* 0x000fe200078e02ff */
[----:B------:R-:W-:Y:S01]  /*0810*/  LOP3.LUT R2, R8, R7, R2, 0x96, !PT ;  /* 0x0000000708027212 */ /* 0x000fe200078e9602 */
[----:B------:R-:W-:Y:S01]  /*0820*/  IMAD R8, R5, -0x326172a9, RZ ;  /* 0xcd9e8d5705087824 */ /* 0x000fe200078e02ff */
[----:B------:R-:W-:Y:S01]  /*0830*/  PRMT R244, R196, 0x7632, R244 ;  /* 0x00007632c4f47816 */ /* 0x000fe200000000f4 */
[----:B------:R-:W-:Y:S01]  /*0840*/  IMAD.HI.U32 R3, R4, -0x326172a9, RZ ;  /* 0xcd9e8d5704037827 */ /* 0x000fe200078e00ff */
[----:B------:R-:W-:Y:S01]  /*0850*/  PRMT R243, R200, 0x7632, R243 ;  /* 0x00007632c8f37816 */ /* 0x000fe200000000f3 */
[----:B------:R-:W4:Y:S01]  /*0860*/  LDCU.64 UR4, c[0x0][0x3a0] ;  /* 0x00007400ff0477ac */ /* 0x000f220008000a00 */
[----:B------:R-:W-:Y:S01]  /*0870*/  PRMT R242, R195, 0x7632, R242 ;  /* 0x00007632c3f27816 */ /* 0x000fe200000000f2 */
[----:B------:R-:W-:Y:S01]  /*0880*/  IMAD.HI.U32 R5, R2, -0x2daee0ad, RZ ;  /* 0xd2511f5302057827 */ /* 0x000fe200078e00ff */
[----:B------:R-:W-:-:S02]  /*0890*/  LOP3.LUT R3, R11, R8, R3, 0x96, !PT ;  /* 0x000000080b037212 */ /* 0x000fc400078e9603 */
[----:B------:R-:W-:Y:S01]  /*08a0*/  PRMT R241, R207, 0x7632, R241 ;  /* 0x00007632cff17816 */ /* 0x000fe200000000f1 */
[----:B------:R-:W-:Y:S01]  /*08b0*/  IMAD R7, R4, -0x326172a9, RZ ;  /* 0xcd9e8d5704077824 */ /* 0x000fe200078e02ff */
[----:B------:R-:W-:Y:S01]  /*08c0*/  LOP3.LUT R5, R12, R10, R5, 0x96, !PT ;  /* 0x0000000a0c057212 */ /* 0x000fe200078e9605 */
[----:B------:R-:W-:Y:S01]  /*08d0*/  IMAD R9, R2, -0x2daee0ad, RZ ;  /* 0xd2511f5302097824 */ /* 0x000fe200078e02ff */
[----:B------:R-:W-:Y:S01]  /*08e0*/  PRMT R240, R194, 0x7632, R240 ;  /* 0x00007632c2f07816 */ /* 0x000fe200000000f0 */
[----:B------:R-:W-:Y:S01]  /*08f0*/  IMAD.HI.U32 R4, R3, -0x2daee0ad, RZ ;  /* 0xd2511f5303047827 */ /* 0x000fe200078e00ff */
[----:B------:R-:W-:Y:S02]  /*0900*/  PRMT R239, R206, 0x7632, R239 ;  /* 0x00007632ceef7816 */ /* 0x000fe400000000ef */
        /* <DEDUP_REMOVED lines=49> */
[----:B------:R-:W-:-:S03]  /*0c20*/  PRMT R219, R212, 0x7632, R219 ;  /* 0x00007632d4db7816 */ /* 0x000fc600000000db */
[----:B------:R-:W-:Y:S01]  /*0c30*/  IMAD.HI.U32 R5, R2, -0x2daee0ad, RZ ;  /* 0xd2511f5302057827 */ /* 0x000fe200078e00ff */
[----:B------:R-:W-:-:S03]  /*0c40*/  LOP3.LUT R8, R23, R8, R3, 0x96, !PT ;  /* 0x0000000817087212 */ /* 0x000fc600078e9603 */
[----:B------:R-:W-:Y:S01]  /*0c50*/  IMAD R2, R2, -0x2daee0ad, RZ ;  /* 0xd2511f5302027824 */ /* 0x000fe200078e02ff */
[----:B------:R-:W-:Y:S01]  /*0c60*/  LOP3.LUT R5, R24, R10, R5, 0x96, !PT ;  /* 0x0000000a18057212 */ /* 0x000fe200078e9605 */
[----:B------:R-:W-:Y:S02]  /*0c70*/  IMAD R4, R4, -0x326172a9, RZ ;  /* 0xcd9e8d5704047824 */ /* 0x000fe400078e02ff */
[----:B------:R-:W-:-:S04]  /*0c80*/  IMAD.HI.U32 R151, R8, -0x2daee0ad, RZ ;  /* 0xd2511f5308977827 */ /* 0x000fc800078e00ff */
[----:B------:R-:W-:Y:S01]  /*0c90*/  IMAD.HI.U32 R147, R5, -0x326172a9, RZ ;  /* 0xcd9e8d5705937827 */ /* 0x000fe200078e00ff */
[----:B------:R-:W-:Y:S02]  /*0ca0*/  LOP3.LUT R151, R26, R2, R151, 0x96, !PT ;  /* 0x000000021a977212 */ /* 0x000fe400078e9697 */
[----:B------:R-:W-:Y:S01]  /*0cb0*/  MOV R2, R93 ;  /* 0x0000005d00027202 */ /* 0x000fe20000000f00 */
[----:B------:R-:W-:Y:S01]  /*0cc0*/  IMAD.MOV.U32 R3, RZ, RZ, R6 ;  /* 0x000000ffff037224 */ /* 0x000fe200078e0006 */
[----:B------:R-:W-:Y:S01]  /*0cd0*/  LOP3.LUT R147, R25, R4, R147, 0x96, !PT ;  /* 0x0000000419937212 */ /* 0x000fe200078e9693 */
[----:B------:R-:W-:Y:S02]  /*0ce0*/  IMAD.MOV.U32 R4, RZ, RZ, RZ ;  /* 0x000000ffff047224 */ /* 0x000fe400078e00ff */
[----:B------:R-:W-:Y:S02]  /*0cf0*/  IMAD R154, R5, -0x326172a9, RZ ;  /* 0xcd9e8d57059a7824 */ /* 0x000fe400078e02ff */
[----:B01234-:R-:W-:-:S07]  /*0d00*/  IMAD R148, R8, -0x2daee0ad, RZ ;  /* 0xd2511f5308947824 */ /* 0x01ffce00078e02ff */
.L_x_4675:
[----:B------:R-:W0:Y:S08]  /*0d10*/  LDC.64 R8, c[0x0][0x3f0] ;  /* 0x0000fc00ff087b82 */ /* 0x000e300000000a00 */
[----:B------:R-:W1:Y:S08]  /*0d20*/  LDC R252, c[0x0][0x388] ;  /* 0x0000e200fffc7b82 */ /* 0x000e700000000800 */
[----:B------:R-:W2:Y:S01]  /*0d30*/  LDC.64 R12, c[0x0][0x3f8] ;  /* 0x0000fe00ff0c7b82 */ /* 0x000ea20000000a00 */
[----:B0-----:R-:W-:-:S05]  /*0d40*/  IMAD.WIDE R8, R173, 0x4, R8 ;  /* 0x00000004ad087825 */ /* 0x001fca00078e0208 */
[----:B------:R2:W3:Y:S01]  /*0d50*/  LDG.E R145, desc[UR6][R8.64] ;  /* 0x0000000608917981 */ /* 0x0004e2000c1e1900 */
[----:B------:R-:W-:Y:S02]  /*0d60*/  IMAD.MOV.U32 R152, RZ, RZ, RZ ;  /* 0x000000ffff987224 */ /* 0x000fe400078e00ff */
[----:B--2---:R-:W-:-:S05]  /*0d70*/  IMAD.WIDE R8, R173, 0x4, R12 ;  /* 0x00000004ad087825 */ /* 0x004fca00078e020c */
[----:B------:R0:W5:Y:S01]  /*0d80*/  LDG.E R218, desc[UR6][R8.64] ;  /* 0x0000000608da7981 */ /* 0x000162000c1e1900 */
[----:B---3--:R-:W-:-:S13]  /*0d90*/  ISETP.GE.AND P1, PT, R145, 0x1, PT ;  /* 0x000000019100780c */ /* 0x008fda0003f26270 */
[----:B------:R-:W2:Y:S01]  /*0da0*/  @P1 LDC.64 R10, c[0x0][0x390] ;  /* 0x0000e400ff0a1b82 */ /* 0x000ea20000000a00 */
[----:B------:R-:W-:-:S05]  /*0db0*/  @P1 IADD3 R5, PT, PT, R145, -0x1, RZ ;  /* 0xffffffff91051810 */ /* 0x000fca0007ffe0ff */
[----:B-1----:R-:W-:-:S05]  /*0dc0*/  @P1 IMAD R5, R5, R252, RZ ;  /* 0x000000fc05051224 */ /* 0x002fca00078e02ff */
[----:B------:R-:W-:-:S04]  /*0dd0*/  @P1 SHF.R.S32.HI R16, RZ, 0x1f, R5 ;  /* 0x0000001fff101819 */ /* 0x000fc80000011405 */
[----:B------:R-:W-:-:S04]  /*0de0*/  @P1 LEA.HI R5, R16, R5, RZ, 0x3 ;  /* 0x0000000510051211 */ /* 0x000fc800078f18ff */
[----:B------:R-:W-:-:S05]  /*0df0*/  @P1 LEA.HI.SX32 R152, R5, R216, 0x1d ;  /* 0x000000d805981211 */ /* 0x000fca00078feaff */
[----:B--2---:R-:W-:-:S05]  /*0e00*/  @P1 IMAD.WIDE.U32 R10, R152, 0x10, R10 ;  /* 0x00000010980a1825 */ /* 0x004fca00078e000a */
[----:B------:R-:W2:Y:S01]  /*0e10*/  @P1 LDG.E.128 R56, desc[UR6][R10.64] ;  /* 0x000000060a381981 */ /* 0x000ea2000c1e1d00 */
[----:B------:R-:W-:Y:S01]  /*0e20*/  ISETP.NE.U32.AND P0, PT, RZ, UR4, PT ;  /* 0x00000004ff007c0c */ /* 0x000fe2000bf05070 */
[----:B------:R-:W-:-:S03]  /*0e30*/  IMAD R5, R173, R252, RZ ;  /* 0x000000fcad057224 */ /* 0x000fc600078e02ff */
[----:B------:R-:W-:Y:S02]  /*0e40*/  ISETP.NE.AND.EX P0, PT, RZ, UR5, PT, P0 ;  /* 0x00000005ff007c0c */ /* 0x000fe4000bf05300 */
[----:B------:R-:W-:-:S04]  /*0e50*/  SHF.R.S32.HI R12, RZ, 0x1f, R5 ;  /* 0x0000001fff0c7819 */ /* 0x000fc80000011405 */
[----:B------:R-:W-:Y:S01]  /*0e60*/  LEA.HI R5, R12, R5, RZ, 0x3 ;  /* 0x000000050c057211 */ /* 0x000fe200078f18ff */
[C---:B------:R-:W-:Y:S01]  /*0e70*/  VIADD R34, R117.reuse, 0x1fd5c5a3 ;  /* 0x1fd5c5a375227836 */ /* 0x040fe20000000000 */
[C---:B------:R-:W-:Y:S01]  /*0e80*/  IADD3 R30, PT, PT, R117.reuse, -0x695add53, RZ ;  /* 0x96a522ad751e7810 */ /* 0x040fe20007ffe0ff */
        /* <DEDUP_REMOVED lines=8> */
[C---:B------:R-:W-:Y:S01]  /*0f10*/  VIADD R33, R117.reuse, 0xdb3d7428 ;  /* 0xdb3d742875217836 */ /* 0x040fe20000000000 */
[C---:B------:R-:W-:Y:S01]  /*0f20*/  IADD3 R37, PT, PT, R117.reuse, 0x646e171e, RZ ;  /* 0x646e171e75257810 */ /* 0x040fe20007ffe0ff */
[----:B------:R-:W-:Y:S01]  /*0f30*/  VIADD R46, R117, 0xbb67ae85 ;  /* 0xbb67ae85752e7836 */ /* 0x000fe20000000000 */
[----:B------:R-:W-:Y:S01]  /*0f40*/  LEA.HI.SX32 R146, R5, R216, 0x1d ;  /* 0x000000d805927211 */ /* 0x000fe200078feaff */
[----:B------:R-:W-:-:S02]  /*0f50*/  VIADD R29, R116, 0x9e3779b9 ;  /* 0x9e3779b9741d7836 */ /* 0x000fc40000000000 */
[----:B------:R-:W-:Y:S02]  /*0f60*/  VIADD R42, R117, 0x32370b8f ;  /* 0x32370b8f752a7836 */ /* 0x000fe40000000000 */
[C---:B------:R-:W-:Y:S02]  /*0f70*/  VIADD R36, R116.reuse, 0xb54cda56 ;  /* 0xb54cda5674247836 */ /* 0x040fe40000000000 */
[C---:B------:R-:W-:Y:S02]  /*0f80*/  VIADD R32, R116.reuse, 0xf1bbcdc8 ;  /* 0xf1bbcdc874207836 */ /* 0x040fe40000000000 */
[----:B------:R-:W-:Y:S01]  /*0f90*/  VIADD R35, R116, 0x5384540f ;  /* 0x5384540f74237836 */ /* 0x000fe20000000000 */
[----:B--2---:R-:W-:Y:S02]  /*0fa0*/  PRMT R20, R59, 0x7632, R20 ;  /* 0x000076323b147816 */ /* 0x004fe40000000014 */
[----:B------:R-:W-:Y:S02]  /*0fb0*/  PRMT R12, R58, 0x7632, R12 ;  /* 0x000076323a0c7816 */ /* 0x000fe4000000000c */
[----:B------:R-:W-:-:S02]  /*0fc0*/  PRMT R13, R57, 0x7632, R13 ;  /* 0x00007632390d7816 */ /* 0x000fc4000000000d */
[----:B------:R-:W-:Y:S01]  /*0fd0*/  PRMT R21, R56, 0x7632, R21 ;  /* 0x0000763238157816 */ /* 0x000fe20000000015 */
[----:B0-----:R-:W-:Y:S06]  /*0fe0*/  @!P0 BRA `(.L_x_3494) ;  /* 0x0000002c00a48947 */ /* 0x001fec0003800000 */
[----:B------:R-:W0:Y:S02]  /*0ff0*/  LDC.64 R16, c[0x0][0x3a0] ;  /* 0x0000e800ff107b82 */ /* 0x000e240000000a00 */
        /* <DEDUP_REMOVED lines=24> */
.L_x_3499:
        /* <DEDUP_REMOVED lines=13> */
.L_x_3501:
[----:B------:R-:W-:Y:S05]  /*1250*/  BSYNC.RECONVERGENT B2 ;  /* 0x0000000000027941 */ /* 0x000fea0003800200 */
.L_x_3500:
[----:B------:R-:W-:Y:S01]  /*1260*/  IMAD.WIDE.U32 R22, R3, -0x326172a9, RZ ;  /* 0xcd9e8d5703167825 */ /* 0x000fe200078e00ff */
[----:B------:R-:W-:-:S03]  /*1270*/  LOP3.LUT R6, R4, R11, R117, 0x96, !PT ;  /* 0x0000000b04067212 */ /* 0x000fc600078e9675 */
        /* <DEDUP_REMOVED lines=38> */
[----:B------:R-:W-:Y:S01]  /*14e0*/  IMAD.MOV.U32 R8, RZ, RZ, RZ ;  /* 0x000000ffff087224 */ /* 0x000fe200078e00ff */
[----:B------:R-:W-:-:S07]  /*14f0*/  LOP3.LUT R151, R30, R6, R9, 0x96, !PT ;  /* 0x000000061e977212 */ /* 0x000fce00078e9609 */
.L_x_3498:
[----:B------:R-:W-:Y:S05]  /*1500*/  BSYNC.RECONVERGENT B1 ;  /* 0x0000000000017941 */ /* 0x000fea0003800200 */
.L_x_3497:
[----:B------:R-:W-:Y:S01]  /*1510*/  I2FP.F32.U32 R5, R5 ;  /* 0x0000000500057245 */ /* 0x000fe20000201000 */
[----:B------:R-:W-:Y:S02]  /*1520*/  HFMA2 R10, -RZ, RZ, 0.1171875, 0 ;  /* 0x2f800000ff0a7431 */ /* 0x000fe400000001ff */
[----:B------:R-:W-:-:S03]  /*1530*/  IMAD.U32 R6, R56, 0x10000, RZ ;  /* 0x0001000038067824 */ /* 0x000fc600078e00ff */
[----:B------:R-:W-:Y:S01]  /*1540*/  FFMA.FTZ R5, R5, R10, 1.1641532182693481445e-10 ;  /* 0x2f00000005057423 */ /* 0x000fe2000001000a */
[----:B------:R-:W-:Y:S01]  /*1550*/  FMUL.FTZ R6, R6, UR11 ;  /* 0x0000000b06067c20 */ /* 0x000fe20008410000 */
[----:B------:R-:W-:-:S03]  /*1560*/  IMAD.U32 R10, R16, 0x10000, RZ ;  /* 0x00010000100a7824 */ /* 0x000fc600078e00ff */
[----:B------:R-:W-:Y:S01]  /*1570*/  FMUL.FTZ R6, R6, UR10 ;  /* 0x0000000a06067c20 */ /* 0x000fe20008410000 */
[----:B------:R-:W-:-:S04]  /*1580*/  FSETP.GTU.FTZ.AND P3, PT, R5, UR8, PT ;  /* 0x0000000805007c0b */ /* 0x000fc8000bf7c000 */
[----:B------:R-:W-:Y:S02]  /*1590*/  FSEL R5, R6, RZ, !P3 ;  /* 0x000000ff06057208 */ /* 0x000fe40005800000 */
[----:B------:R-:W-:-:S03]  /*15a0*/  SEL R6, RZ, 0x1, P3 ;  /* 0x00000001ff067807 */ /* 0x000fc60001800000 */
[----:B------:R-:W-:-:S07]  /*15b0*/  FADD.FTZ R5, R10, R5 ;  /* 0x000000050a057221 */ /* 0x000fce0000010000 */
.L_x_3496:
[----:B------:R-:W-:Y:S05]  /*15c0*/  BSYNC.RECONVERGENT B0 ;  /* 0x0000000000007941 */ /* 0x000fea0003800200 */
.L_x_3495:
        /* <DEDUP_REMOVED lines=23> */
.L_x_3506:
        /* <DEDUP_REMOVED lines=13> */
.L_x_3508:
[----:B------:R-:W-:Y:S05]  /*1810*/  BSYNC.RECONVERGENT B2 ;  /* 0x0000000000027941 */ /* 0x000fea0003800200 */
.L_x_3507:
        /* <DEDUP_REMOVED lines=42> */
.L_x_3505:
[----:B------:R-:W-:Y:S05]  /*1ac0*/  BSYNC.RECONVERGENT B1 ;  /* 0x0000000000017941 */ /* 0x000fea0003800200 */
.L_x_3504:
[----:B------:R-:W-:Y:S01]  /*1ad0*/  I2FP.F32.U32 R7, R7 ;  /* 0x0000000700077245 */ /* 0x000fe20000201000 */
[----:B------:R-:W-:Y:S01]  /*1ae0*/  IMAD.MOV.U32 R8, RZ, RZ, 0x2f800000 ;  /* 0x2f800000ff087424 */ /* 0x000fe200078e00ff */
[----:B------:R-:W-:Y:S01]  /*1af0*/  PRMT R16, R16, 0x7632, R16 ;  /* 0x0000763210107816 */ /* 0x000fe20000000010 */
[----:B------:R-:W-:Y:S02]  /*1b00*/  IMAD.U32 R21, R21, 0x10000, RZ ;  /* 0x0001000015157824 */ /* 0x000fe400078e00ff */
[----:B------:R-:W-:Y:S01]  /*1b10*/  FFMA.FTZ R7, R7, R8, 1.1641532182693481445e-10 ;  /* 0x2f00000007077423 */ /* 0x000fe20000010008 */
[----:B------:R-:W-:Y:S01]  /*1b20*/  SHF.L.U32 R16, R16, 0x10, RZ ;  /* 0x0000001010107819 */ /* 0x000fe200000006ff */
[----:B------:R-:W-:-:S03]  /*1b30*/  FMUL.FTZ R21, R21, UR11 ;  /* 0x0000000b15157c20 */ /* 0x000fc60008410000 */
[----:B------:R-:W-:Y:S01]  /*1b40*/  FSETP.GTU.FTZ.AND P3, PT, R7, UR8, PT ;  /* 0x0000000807007c0b */ /* 0x000fe2000bf7c000 */
[----:B------:R-:W-:-:S03]  /*1b50*/  FMUL.FTZ R21, R21, UR10 ;  /* 0x0000000a15157c20 */ /* 0x000fc60008410000 */
[----:B------:R-:W-:Y:S02]  /*1b60*/  SEL R50, RZ, 0x1, P3 ;  /* 0x00000001ff327807 */ /* 0x000fe40001800000 */
[----:B------:R-:W-:-:S05]  /*1b70*/  FSEL R21, R21, RZ, !P3 ;  /* 0x000000ff15157208 */ /* 0x000fca0005800000 */
[----:B------:R-:W-:-:S07]  /*1b80*/  FADD.FTZ R7, R16, R21 ;  /* 0x0000001510077221 */ /* 0x000fce0000010000 */
.L_x_3503:
[----:B------:R-:W-:Y:S05]  /*1b90*/  BSYNC.RECONVERGENT B0 ;  /* 0x0000000000007941 */ /* 0x000fea0003800200 */
.L_x_3502:
        /* <DEDUP_REMOVED lines=22> */
.L_x_3513:
        /* <DEDUP_REMOVED lines=13> */
.L_x_3515:
[----:B------:R-:W-:Y:S05]  /*1dd0*/  BSYNC.RECONVERGENT B2 ;  /* 0x0000000000027941 */ /* 0x000fea0003800200 */
.L_x_3514:
        /* <DEDUP_REMOVED lines=42> */
.L_x_3512:
[----:B------:R-:W-:Y:S05]  /*2080*/  BSYNC.RECONVERGENT B1 ;  /* 0x0000000000017941 */ /* 0x000fea0003800200 */
.L_x_3511:
[----:B------:R-:W-:Y:S01]  /*2090*/  I2FP.F32.U32 R8, R8 ;  /* 0x0000000800087245 */ /* 0x000fe20000201000 */
[----:B------:R-:W-:Y:S01]  /*20a0*/  IMAD.MOV.U32 R11, RZ, RZ, 0x2f800000 ;  /* 0x2f800000ff0b7424 */ /* 0x000fe200078e00ff */
[----:B------:R-:W-:-:S03]  /*20b0*/  SHF.L.U32 R9, R57, 0x10, RZ ;  /* 0x0000001039097819 */ /* 0x000fc600000006ff */
[----:B------:R-:W-:Y:S02]  /*20c0*/  FFMA.FTZ R8, R8, R11, 1.1641532182693481445e-10 ;  /* 0x2f00000008087423 */ /* 0x000fe4000001000b */
[----:B------:R-:W-:-:S03]  /*20d0*/  FMUL.FTZ R9, R9, UR11 ;  /* 0x0000000b09097c20 */ /* 0x000fc60008410000 */
[----:B------:R-:W-:Y:S01]  /*20e0*/  FSETP.GTU.FTZ.AND P3, PT, R8, UR8, PT ;  /* 0x0000000808007c0b */ /* 0x000fe2000bf7c000 */
[----:B------:R-:W-:Y:S01]  /*20f0*/  FMUL.FTZ R9, R9, UR10 ;  /* 0x0000000a09097c20 */ /* 0x000fe20008410000 */
[----:B------:R-:W-:Y:S02]  /*2100*/  IMAD.U32 R8, R17, 0x10000, RZ ;  /* 0x0001000011087824 */ /* 0x000fe400078e00ff */
[----:B------:R-:W-:Y:S02]  /*2110*/  SEL R51, RZ, 0x1, P3 ;  /* 0x00000001ff337807 */ /* 0x000fe40001800000 */
[----:B------:R-:W-:-:S05]  /*2120*/  FSEL R9, R9, RZ, !P3 ;  /* 0x000000ff09097208 */ /* 0x000fca0005800000 */
[----:B------:R-:W-:-:S07]  /*2130*/  FADD.FTZ R8, R8, R9 ;  /* 0x0000000908087221 */ /* 0x000fce0000010000 */
.L_x_3510:
[----:B------:R-:W-:Y:S05]  /*2140*/  BSYNC.RECONVERGENT B0 ;  /* 0x0000000000007941 */ /* 0x000fea0003800200 */
.L_x_3509:
        /* <DEDUP_REMOVED lines=23> */
.L_x_3520:
        /* <DEDUP_REMOVED lines=13> */
.L_x_3522:
[----:B------:R-:W-:Y:S05]  /*2390*/  BSYNC.RECONVERGENT B2 ;  /* 0x0000000000027941 */ /* 0x000fea0003800200 */
.L_x_3521:
        /* <DEDUP_REMOVED lines=42> */
.L_x_3519:
[----:B------:R-:W-:Y:S05]  /*2640*/  BSYNC.RECONVERGENT B1 ;  /* 0x0000000000017941 */ /* 0x000fea0003800200 */
.L_x_3518:
[----:B------:R-:W-:Y:S01]  /*2650*/  I2FP.F32.U32 R9, R9 ;  /* 0x0000000900097245 */ /* 0x000fe20000201000 */
[----:B------:R-:W-:Y:S02]  /*2660*/  HFMA2 R10, -RZ, RZ, 0.1171875, 0 ;  /* 0x2f800000ff0a7431 */ /* 0x000fe400000001ff */
[----:B------:R-:W-:Y:S01]  /*2670*/  IMAD.U32 R13, R13, 0x10000, RZ ;  /* 0x000100000d0d7824 */ /* 0x000fe200078e00ff */
[----:B------:R-:W-:Y:S02]  /*2680*/  PRMT R17, R17, 0x7632, R17 ;  /* 0x0000763211117816 */ /* 0x000fe40000000011 */
[----:B------:R-:W-:Y:S01]  /*2690*/  FFMA.FTZ R9, R9, R10, 1.1641532182693481445e-10 ;  /* 0x2f00000009097423 */ /* 0x000fe2000001000a */
[----:B------:R-:W-:Y:S02]  /*26a0*/  FMUL.FTZ R13, R13, UR11 ;  /* 0x0000000b0d0d7c20 */ /* 0x000fe40008410000 */
[----:B------:R-:W-:Y:S02]  /*26b0*/  IMAD.U32 R10, R17, 0x10000, RZ ;  /* 0x00010000110a7824 */ /* 0x000fe400078e00ff */
[----:B------:R-:W-:Y:S01]  /*26c0*/  FMUL.FTZ R13, R13, UR10 ;  /* 0x0000000a0d0d7c20 */ /* 0x000fe20008410000 */
[----:B------:R-:W-:-:S04]  /*26d0*/  FSETP.GTU.FTZ.AND P3, PT, R9, UR8, PT ;  /* 0x0000000809007c0b */ /* 0x000fc8000bf7c000 */
[----:B------:R-:W-:Y:S02]  /*26e0*/  FSEL R13, R13, RZ, !P3 ;  /* 0x000000ff0d0d7208 */ /* 0x000fe40005800000 */
[----:B------:R-:W-:-:S03]  /*26f0*/  SEL R52, RZ, 0x1, P3 ;  /* 0x00000001ff347807 */ /* 0x000fc60001800000 */
[----:B------:R-:W-:-:S07]  /*2700*/  FADD.FTZ R9, R10, R13 ;  /* 0x0000000d0a097221 */ /* 0x000fce0000010000 */
.L_x_3517:
[----:B------:R-:W-:Y:S05]  /*2710*/  BSYNC.RECONVERGENT B0 ;  /* 0x0000000000007941 */ /* 0x000fea0003800200 */
.L_x_3516:
        /* <DEDUP_REMOVED lines=22> */
.L_x_3527:
        /* <DEDUP_REMOVED lines=13> */
.L_x_3529:
[----:B------:R-:W-:Y:S05]  /*2950*/  BSYNC.RECONVERGENT B2 ;  /* 0x0000000000027941 */ /* 0x000fea0003800200 */
.L_x_3528:
        /* <DEDUP_REMOVED lines=40> */
[----:B------:R-:W-:Y:S02]  /*2be0*/  HFMA2 R22, -RZ, RZ, 0, 0 ;  /* 0x00000000ff167431 */ /* 0x000fe400000001ff */
[----:B------:R-:W-:-:S07]  /*2bf0*/  IMAD.MOV.U32 R10, RZ, RZ, R53 ;  /* 0x000000ffff0a7224 */ /* 0x000fce00078e0035 */
.L_x_3526:
[----:B------:R-:W-:Y:S05]  /*2c00*/  BSYNC.RECONVERGENT B1 ;  /* 0x0000000000017941 */ /* 0x000fea0003800200 */
.L_x_3525:
[----:B------:R-:W-:Y:S01]  /*2c10*/  I2FP.F32.U32 R10, R10 ;  /* 0x0000000a000a7245 */ /* 0x000fe20000201000 */
[----:B------:R-:W-:Y:S02]  /*2c20*/  IMAD.MOV.U32 R23, RZ, RZ, 0x2f800000 ;  /* 0x2f800000ff177424 */ /* 0x000fe400078e00ff */
[----:B------:R-:W-:Y:S02]  /*2c30*/  IMAD.U32 R11, R58, 0x10000, RZ ;  /* 0x000100003a0b7824 */ /* 0x000fe400078e00ff */
[----:B------:R-:W-:Y:S02]  /*2c40*/  FFMA.FTZ R10, R10, R23, 1.1641532182693481445e-10 ;  /* 0x2f0000000a0a7423 */ /* 0x000fe40000010017 */
[----:B------:R-:W-:-:S03]  /*2c50*/  FMUL.FTZ R11, R11, UR11 ;  /* 0x0000000b0b0b7c20 */ /* 0x000fc60008410000 */
[----:B------:R-:W-:Y:S01]  /*2c60*/  FSETP.GTU.FTZ.AND P3, PT, R10, UR8, PT ;  /* 0x000000080a007c0b */ /* 0x000fe2000bf7c000 */
[----:B------:R-:W-:Y:S01]  /*2c70*/  FMUL.FTZ R11, R11, UR10 ;  /* 0x0000000a0b0b7c20 */ /* 0x000fe20008410000 */
[----:B------:R-:W-:Y:S02]  /*2c80*/  SHF.L.U32 R10, R18, 0x10, RZ ;  /* 0x00000010120a7819 */ /* 0x000fe400000006ff */
[----:B------:R-:W-:Y:S02]  /*2c90*/  SEL R47, RZ, 0x1, P3 ;  /* 0x00000001ff2f7807 */ /* 0x000fe40001800000 */
[----:B------:R-:W-:-:S05]  /*2ca0*/  FSEL R11, R11, RZ, !P3 ;  /* 0x000000ff0b0b7208 */ /* 0x000fca0005800000 */
[----:B------:R-:W-:-:S07]  /*2cb0*/  FADD.FTZ R10, R10, R11 ;  /* 0x0000000b0a0a7221 */ /* 0x000fce0000010000 */
.L_x_3524:
[----:B------:R-:W-:Y:S05]  /*2cc0*/  BSYNC.RECONVERGENT B0 ;  /* 0x0000000000007941 */ /* 0x000fea0003800200 */
.L_x_3523:
        /* <DEDUP_REMOVED lines=23> */
.L_x_3534:
        /* <DEDUP_REMOVED lines=13> */
.L_x_3536:
[----:B------:R-:W-:Y:S05]  /*2f10*/  BSYNC.RECONVERGENT B2 ;  /* 0x0000000000027941 */ /* 0x000fea0003800200 */
.L_x_3535:
        /* <DEDUP_REMOVED lines=42> */
.L_x_3533:
[----:B------:R-:W-:Y:S05]  /*31c0*/  BSYNC.RECONVERGENT B1 ;  /* 0x0000000000017941 */ /* 0x000fea0003800200 */
.L_x_3532:
[----:B------:R-:W-:Y:S01]  /*31d0*/  I2FP.F32.U32 R11, R11 ;  /* 0x0000000b000b7245 */ /* 0x000fe20000201000 */
[----:B------:R-:W-:Y:S01]  /*31e0*/  IMAD.MOV.U32 R22, RZ, RZ, 0x2f800000 ;  /* 0x2f800000ff167424 */ /* 0x000fe200078e00ff */
[----:B------:R-:W-:Y:S02]  /*31f0*/  SHF.L.U32 R12, R12, 0x10, RZ ;  /* 0x000000100c0c7819 */ /* 0x000fe400000006ff */
[----:B------:R-:W-:Y:S01]  /*3200*/  PRMT R18, R18, 0x7632, R18 ;  /* 0x0000763212127816 */ /* 0x000fe20000000012 */
        /* <DEDUP_REMOVED lines=8> */
.L_x_3531:
[----:B------:R-:W-:Y:S05]  /*3290*/  BSYNC.RECONVERGENT B0 ;  /* 0x0000000000007941 */ /* 0x000fea0003800200 */
.L_x_3530:
        /* <DEDUP_REMOVED lines=22> */
.L_x_3541:
        /* <DEDUP_REMOVED lines=13> */
.L_x_3543:
[----:B------:R-:W-:Y:S05]  /*34d0*/  BSYNC.RECONVERGENT B2 ;  /* 0x0000000000027941 */ /* 0x000fea0003800200 */
.L_x_3542:
        /* <DEDUP_REMOVED lines=42> */
.L_x_3540:
[----:B------:R-:W-:Y:S05]  /*3780*/  BSYNC.RECONVERGENT B1 ;  /* 0x0000000000017941 */ /* 0x000fea0003800200 */
.L_x_3539:
[----:B------:R-:W-:Y:S01]  /*3790*/  I2FP.F32.U32 R12, R12 ;  /* 0x0000000c000c7245 */ /* 0x000fe20000201000 */
[----:B------:R-:W-:Y:S02]  /*37a0*/  HFMA2 R23, -RZ, RZ, 0.1171875, 0 ;  /* 0x2f800000ff177431 */ /* 0x000fe400000001ff */
[----:B------:R-:W-:-:S03]  /*37b0*/  IMAD.U32 R13, R59, 0x10000, RZ ;  /* 0x000100003b0d7824 */ /* 0x000fc600078e00ff */
[----:B------:R-:W-:Y:S01]  /*37c0*/  FFMA.FTZ R12, R12, R23, 1.1641532182693481445e-10 ;  /* 0x2f0000000c0c7423 */ /* 0x000fe20000010017 */
[----:B------:R-:W-:-:S04]  /*37d0*/  FMUL.FTZ R13, R13, UR11 ;  /* 0x0000000b0d0d7c20 */ /* 0x000fc80008410000 */
[----:B------:R-:W-:Y:S01]  /*37e0*/  FMUL.FTZ R13, R13, UR10 ;  /* 0x0000000a0d0d7c20 */ /* 0x000fe20008410000 */
[----:B------:R-:W-:Y:S01]  /*37f0*/  FSETP.GTU.FTZ.AND P3, PT, R12, UR8, PT ;  /* 0x000000080c007c0b */ /* 0x000fe2000bf7c000 */
[----:B------:R-:W-:-:S03]  /*3800*/  IMAD.U32 R12, R19, 0x10000, RZ ;  /* 0x00010000130c7824 */ /* 0x000fc600078e00ff */
[----:B------:R-:W-:Y:S02]  /*3810*/  FSEL R13, R13, RZ, !P3 ;  /* 0x000000ff0d0d7208 */ /* 0x000fe40005800000 */
[----:B------:R-:W-:-:S03]  /*3820*/  SEL R49, RZ, 0x1, P3 ;  /* 0x00000001ff317807 */ /* 0x000fc60001800000 */
[----:B------:R-:W-:-:S07]  /*3830*/  FADD.FTZ R12, R12, R13 ;  /* 0x0000000d0c0c7221 */ /* 0x000fce0000010000 */
.L_x_3538:
[----:B------:R-:W-:Y:S05]  /*3840*/  BSYNC.RECONVERGENT B0 ;  /* 0x0000000000007941 */ /* 0x000fea0003800200 */
.L_x_3537:
        /* <DEDUP_REMOVED lines=23> */
.L_x_3548:
        /* <DEDUP_REMOVED lines=13> */
.L_x_3550:
[----:B------:R-:W-:Y:S05]  /*3a90*/  BSYNC.RECONVERGENT B2 ;  /* 0x0000000000027941 */ /* 0x000fea0003800200 */
.L_x_3549:
        /* <DEDUP_REMOVED lines=41> */
[----:B------:R-:W-:-:S07]  /*3d30*/  IMAD.MOV.U32 R24, RZ, RZ, R22 ;  /* 0x000000ffff187224 */ /* 0x000fce00078e0016 */
.L_x_3547:
[----:B------:R-:W-:Y:S05]  /*3d40*/  BSYNC.RECONVERGENT B1 ;  /* 0x0000000000017941 */ /* 0x000fea0003800200 */
.L_x_3546:
        /* <DEDUP_REMOVED lines=12> */
.L_x_3545:
[----:B------:R-:W-:Y:S05]  /*3e10*/  BSYNC.RECONVERGENT B0 ;  /* 0x0000000000007941 */ /* 0x000fea0003800200 */
.L_x_3544:
[----:B------:R-:W-:Y:S02]  /*3e20*/  F2FP.BF16.F32.PACK_AB R19, RZ, R13 ;  /* 0x0000000dff13723e */ /* 0x000fe400000010ff */
[----:B------:R-:W-:Y:S02]  /*3e30*/  PRMT R18, R28, 0x5410, R18 ;  /* 0x000054101c127816 */ /* 0x000fe40000000012 */
[----:B------:R-:W-:Y:S02]  /*3e40*/  PRMT R17, R21, 0x5410, R17 ;  /* 0x0000541015117816 */ /* 0x000fe40000000011 */
[----:B------:R-:W-:Y:S02]  /*3e50*/  PRMT R16, R15, 0x5410, R16 ;  /* 0x000054100f107816 */ /* 0x000fe40000000010 */
[----:B------:R-:W-:Y:S01]  /*3e60*/  PRMT R19, R53, 0x5410, R19 ;  /* 0x0000541035137816 */ /* 0x000fe20000000013 */
[----:B------:R-:W-:Y:S06]  /*3e70*/  BRA `(.L_x_3551) ;  /* 0x0000002800bc7947 */ /* 0x000fec0003800000 */
.L_x_3494:
[----:B------:R-:W-:Y:S01]  /*3e80*/  BSSY.RECONVERGENT B0, `(.L_x_3552) ;  /* 0x0000056000007945 */ /* 0x000fe20003800200 */
[----:B------:R-:W-:Y:S01]  /*3e90*/  IMAD.MOV.U32 R5, RZ, RZ, RZ ;  /* 0x000000ffff057224 */ /* 0x000fe200078e00ff */
        /* <DEDUP_REMOVED lines=19> */
.L_x_3556:
        /* <DEDUP_REMOVED lines=13> */
.L_x_3558:
[----:B------:R-:W-:Y:S05]  /*40a0*/  BSYNC.RECONVERGENT B2 ;  /* 0x0000000000027941 */ /* 0x000fea0003800200 */
.L_x_3557:
        /* <DEDUP_REMOVED lines=40> */
[----:B------:R-:W-:-:S07]  /*4330*/  LOP3.LUT R151, R30, R6, R25, 0x96, !PT ;  /* 0x000000061e977212 */ /* 0x000fce00078e9619 */
.L_x_3555:
[----:B------:R-:W-:Y:S05]  /*4340*/  BSYNC.RECONVERGENT B1 ;  /* 0x0000000000017941 */ /* 0x000fea0003800200 */
.L_x_3554:
[----:B------:R-:W-:Y:S01]  /*4350*/  I2FP.F32.U32 R5, R5 ;  /* 0x0000000500057245 */ /* 0x000fe20000201000 */
[----:B------:R-:W-:Y:S02]  /*4360*/  IMAD.MOV.U32 R6, RZ, RZ, 0x2f800000 ;  /* 0x2f800000ff067424 */ /* 0x000fe400078e00ff */
[----:B------:R-:W-:Y:S02]  /*4370*/  IMAD.U32 R7, R56, 0x10000, RZ ;  /* 0x0001000038077824 */ /* 0x000fe400078e00ff */
[----:B------:R-:W-:Y:S02]  /*4380*/  FFMA.FTZ R5, R5, R6, 1.1641532182693481445e-10 ;  /* 0x2f00000005057423 */ /* 0x000fe40000010006 */
[----:B------:R-:W-:-:S03]  /*4390*/  FMUL.FTZ R7, R7, UR11 ;  /* 0x0000000b07077c20 */ /* 0x000fc60008410000 */
[----:B------:R-:W-:Y:S01]  /*43a0*/  FSETP.GTU.FTZ.AND P2, PT, R5, UR8, PT ;  /* 0x0000000805007c0b */ /* 0x000fe2000bf5c000 */
[----:B------:R-:W-:-:S03]  /*43b0*/  FMUL.FTZ R7, R7, UR10 ;  /* 0x0000000a07077c20 */ /* 0x000fc60008410000 */
[----:B------:R-:W-:Y:S02]  /*43c0*/  SEL R6, RZ, 0x1, P2 ;  /* 0x00000001ff067807 */ /* 0x000fe40001000000 */
[----:B------:R-:W-:-:S07]  /*43d0*/  FSEL R5, R7, RZ, !P2 ;  /* 0x000000ff07057208 */ /* 0x000fce0005000000 */
.L_x_3553:
[----:B------:R-:W-:Y:S05]  /*43e0*/  BSYNC.RECONVERGENT B0 ;  /* 0x0000000000007941 */ /* 0x000fea0003800200 */
.L_x_3552:
        /* <DEDUP_REMOVED lines=18> */
.L_x_3563:
        /* <DEDUP_REMOVED lines=13> */
.L_x_3565:
[----:B------:R-:W-:Y:S05]  /*45e0*/  BSYNC.RECONVERGENT B2 ;  /* 0x0000000000027941 */ /* 0x000fea0003800200 */
.L_x_3564:
        /* <DEDUP_REMOVED lines=42> */
.L_x_3562:
[----:B------:R-:W-:Y:S05]  /*4890*/  BSYNC.RECONVERGENT B1 ;  /* 0x0000000000017941 */ /* 0x000fea0003800200 */
.L_x_3561:
[----:B------:R-:W-:Y:S01]  /*48a0*/  I2FP.F32.U32 R7, R7 ;  /* 0x0000000700077245 */ /* 0x000fe20000201000 */
[----:B------:R-:W-:Y:S02]  /*48b0*/  HFMA2 R8, -RZ, RZ, 0.1171875, 0 ;  /* 0x2f800000ff087431 */ /* 0x000fe400000001ff */
[----:B------:R-:W-:-:S03]  /*48c0*/  IMAD.U32 R21, R21, 0x10000, RZ ;  /* 0x0001000015157824 */ /* 0x000fc600078e00ff */
[----:B------:R-:W-:Y:S01]  /*48d0*/  FFMA.FTZ R7, R7, R8, 1.1641532182693481445e-10 ;  /* 0x2f00000007077423 */ /* 0x000fe20000010008 */
[----:B------:R-:W-:-:S04]  /*48e0*/  FMUL.FTZ R21, R21, UR11 ;  /* 0x0000000b15157c20 */ /* 0x000fc80008410000 */
[----:B------:R-:W-:Y:S01]  /*48f0*/  FMUL.FTZ R21, R21, UR10 ;  /* 0x0000000a15157c20 */ /* 0x000fe20008410000 */
[----:B------:R-:W-:-:S04]  /*4900*/  FSETP.GTU.FTZ.AND P2, PT, R7, UR8, PT ;  /* 0x0000000807007c0b */ /* 0x000fc8000bf5c000 */
[----:B------:R-:W-:Y:S02]  /*4910*/  SEL R50, RZ, 0x1, P2 ;  /* 0x00000001ff327807 */ /* 0x000fe40001000000 */
[----:B------:R-:W-:-:S07]  /*4920*/  FSEL R7, R21, RZ, !P2 ;  /* 0x000000ff15077208 */ /* 0x000fce0005000000 */
.L_x_3560:
[----:B------:R-:W-:Y:S05]  /*4930*/  BSYNC.RECONVERGENT B0 ;  /* 0x0000000000007941 */ /* 0x000fea0003800200 */
.L_x_3559:
        /* <DEDUP_REMOVED lines=18> */
.L_x_3570:
        /* <DEDUP_REMOVED lines=13> */
.L_x_3572:
[----:B------:R-:W-:Y:S05]  /*4b30*/  BSYNC.RECONVERGENT B2 ;  /* 0x0000000000027941 */ /* 0x000fea0003800200 */
.L_x_3571:
        /* <DEDUP_REMOVED lines=42> */
.L_x_3569:
[----:B------:R-:W-:Y:S05]  /*4de0*/  BSYNC.RECONVERGENT B1 ;  /* 0x0000000000017941 */ /* 0x000fea0003800200 */
.L_x_3568:
[----:B------:R-:W-:Y:S01]  /*4df0*/  I2FP.F32.U32 R8, R8 ;  /* 0x0000000800087245 */ /* 0x000fe20000201000 */
[----:B------:R-:W-:Y:S01]  /*4e00*/  IMAD.MOV.U32 R9, RZ, RZ, 0x2f800000 ;  /* 0x2f800000ff097424 */ /* 0x000fe200078e00ff */
[----:B------:R-:W-:-:S03]  /*4e10*/  SHF.L.U32 R11, R57, 0x10, RZ ;  /* 0x00000010390b7819 */ /* 0x000fc600000006ff */
[----:B------:R-:W-:Y:S02]  /*4e20*/  FFMA.FTZ R8, R8, R9, 1.1641532182693481445e-10 ;  /* 0x2f00000008087423 */ /* 0x000fe40000010009 */
[----:B------:R-:W-:-:S03]  /*4e30*/  FMUL.FTZ R11, R11, UR11 ;  /* 0x0000000b0b0b7c20 */ /* 0x000fc60008410000 */
[----:B------:R-:W-:Y:S01]  /*4e40*/  FSETP.GTU.FTZ.AND P2, PT, R8, UR8, PT ;  /* 0x0000000808007c0b */ /* 0x000fe2000bf5c000 */
[----:B------:R-:W-:-:S03]  /*4e50*/  FMUL.FTZ R11, R11, UR10 ;  /* 0x0000000a0b0b7c20 */ /* 0x000fc60008410000 */
[----:B------:R-:W-:Y:S02]  /*4e60*/  SEL R51, RZ, 0x1, P2 ;  /* 0x00000001ff337807 */ /* 0x000fe40001000000 */
[----:B------:R-:W-:-:S07]  /*4e70*/  FSEL R8, R11, RZ, !P2 ;  /* 0x000000ff0b087208 */ /* 0x000fce0005000000 */
.L_x_3567:
[----:B------:R-:W-:Y:S05]  /*4e80*/  BSYNC.RECONVERGENT B0 ;  /* 0x0000000000007941 */ /* 0x000fea0003800200 */
.L_x_3566:
        /* <DEDUP_REMOVED lines=18> */
.L_x_3577:
        /* <DEDUP_REMOVED lines=13> */
.L_x_3579:
[----:B------:R-:W-:Y:S05]  /*5080*/  BSYNC.RECONVERGENT B2 ;  /* 0x0000000000027941 */ /* 0x000fea0003800200 */
.L_x_3578:
        /* <DEDUP_REMOVED lines=42> */
.L_x_3576:
[----:B------:R-:W-:Y:S05]  /*5330*/  BSYNC.RECONVERGENT B1 ;  /* 0x0000000000017941 */ /* 0x000fea0003800200 */
.L_x_3575:
        /* <DEDUP_REMOVED lines=9> */
.L_x_3574:
[----:B------:R-:W-:Y:S05]  /*53d0*/  BSYNC.RECONVERGENT B0 ;  /* 0x0000000000007941 */ /* 0x000fea0003800200 */
.L_x_3573:
        /* <DEDUP_REMOVED lines=18> */
.L_x_3584:
        /* <DEDUP_REMOVED lines=13> */
.L_x_3586:
[----:B------:R-:W-:Y:S05]  /*55d0*/  BSYNC.RECONVERGENT B2 ;  /* 0x0000000000027941 */ /* 0x000fea0003800200 */
.L_x_3585:
[----:B------:R-:W-:Y:S01]  /*55e0*/  IMAD.WIDE.U32 R26, R3, -0x326172a9, RZ ;  /* 0xcd9e8d57031a7825 */ /* 0x000fe200078e00ff */
[----:B------:R-:W-:Y:S02]  /*55f0*/  LOP3.LUT R10, R4, R23, R117, 0x96, !PT ;  /* 0x00000017040a7212 */ /* 0x000fe400078e9675 */
[----:B------:R-:W-:Y:S01]  /*5600*/  MOV R18, R24 ;  /* 0x0000001800127202 */ /* 0x000fe20000000f00 */
        /* <DEDUP_REMOVED lines=39> */
.L_x_3583:
[----:B------:R-:W-:Y:S05]  /*5880*/  BSYNC.RECONVERGENT B1 ;  /* 0x0000000000017941 */ /* 0x000fea0003800200 */
.L_x_3582:
        /* <DEDUP_REMOVED lines=9> */
.L_x_3581:
[----:B------:R-:W-:Y:S05]  /*5920*/  BSYNC.RECONVERGENT B0 ;  /* 0x0000000000007941 */ /* 0x000fea0003800200 */
.L_x_3580:
        /* <DEDUP_REMOVED lines=18> */
.L_x_3591:
        /* <DEDUP_REMOVED lines=13> */
.L_x_3593:
[----:B------:R-:W-:Y:S05]  /*5b20*/  BSYNC.RECONVERGENT B2 ;  /* 0x0000000000027941 */ /* 0x000fea0003800200 */
.L_x_3592:
        /* <DEDUP_REMOVED lines=42> */
.L_x_3590:
[----:B------:R-:W-:Y:S05]  /*5dd0*/  BSYNC.RECONVERGENT B1 ;  /* 0x0000000000017941 */ /* 0x000fea0003800200 */
.L_x_3589:
        /* <DEDUP_REMOVED lines=9> */
.L_x_3588:
[----:B------:R-:W-:Y:S05]  /*5e70*/  BSYNC.RECONVERGENT B0 ;  /* 0x0000000000007941 */ /* 0x000fea0003800200 */
.L_x_3587:
        /* <DEDUP_REMOVED lines=18> */
.L_x_3598:
        /* <DEDUP_REMOVED lines=13> */
.L_x_3600:
[----:B------:R-:W-:Y:S05]  /*6070*/  BSYNC.RECONVERGENT B2 ;  /* 0x0000000000027941 */ /* 0x000fea0003800200 */
.L_x_3599:
        /* <DEDUP_REMOVED lines=42> */
.L_x_3597:
[----:B------:R-:W-:Y:S05]  /*6320*/  BSYNC.RECONVERGENT B1 ;  /* 0x0000000000017941 */ /* 0x000fea0003800200 */
.L_x_3596:
        /* <DEDUP_REMOVED lines=9> */
.L_x_3595:
[----:B------:R-:W-:Y:S05]  /*63c0*/  BSYNC.RECONVERGENT B0 ;  /* 0x0000000000007941 */ /* 0x000fea0003800200 */
.L_x_3594:
        /* <DEDUP_REMOVED lines=18> */
.L_x_3605:
        /* <DEDUP_REMOVED lines=13> */
.L_x_3607:
[----:B------:R-:W-:Y:S05]  /*65c0*/  BSYNC.RECONVERGENT B2 ;  /* 0x0000000000027941 */ /* 0x000fea0003800200 */
.L_x_3606:
        /* <DEDUP_REMOVED lines=42> */
.L_x_3604:
[----:B------:R-:W-:Y:S05]  /*6870*/  BSYNC.RECONVERGENT B1 ;  /* 0x0000000000017941 */ /* 0x000fea0003800200 */
.L_x_3603:
        /* <DEDUP_REMOVED lines=9> */
.L_x_3602:
[----:B------:R-:W-:Y:S05]  /*6910*/  BSYNC.RECONVERGENT B0 ;  /* 0x0000000000007941 */ /* 0x000fea0003800200 */
.L_x_3601:
[----:B------:R-:W-:Y:S02]  /*6920*/  F2FP.BF16.F32.PACK_AB R20, RZ, R13 ;  /* 0x0000000dff14723e */ /* 0x000fe400000010ff */
[----:B------:R-:W-:Y:S02]  /*6930*/  PRMT R17, R19, 0x5410, R17 ;  /* 0x0000541013117816 */ /* 0x000fe40000000011 */
[----:B------:R-:W-:Y:S02]  /*6940*/  PRMT R18, R18, 0x5410, R21 ;  /* 0x0000541012127816 */ /* 0x000fe40000000015 */
[----:B------:R-:W-:Y:S02]  /*6950*/  PRMT R16, R16, 0x5410, R15 ;  /* 0x0000541010107816 */ /* 0x000fe4000000000f */
[----:B------:R-:W-:-:S07]  /*6960*/  PRMT R19, R28, 0x5410, R20 ;  /* 0x000054101c137816 */ /* 0x000fce0000000014 */
.L_x_3551:
[----:B------:R-:W0:Y:S01]  /*6970*/  LDC.64 R174, c[0x0][0x3a8] ;  /* 0x0000ea00ffae7b82 */ /* 0x000e220000000a00 */
[----:B------:R-:W-:Y:S01]  /*6980*/  BSSY.RECONVERGENT B0, `(.L_x_3608) ;  /* 0x0000019000007945 */ /* 0x000fe20003800200 */
[----:B------:R-:W-:Y:S02]  /*6990*/  VIADD R28, R152, 0x20 ;  /* 0x00000020981c7836 */ /* 0x000fe40000000000 */
[----:B0-----:R-:W-:-:S05]  /*69a0*/  IMAD.WIDE.U32 R20, R146, 0x10, R174 ;  /* 0x0000001092147825 */ /* 0x001fca00078e00ae */
[----:B------:R0:W-:Y:S01]  /*69b0*/  STG.E.128 desc[UR6][R20.64], R16 ;  /* 0x0000001014007986 */ /* 0x0001e2000c101d06 */
[----:B------:R-:W-:Y:S05]  /*69c0*/  @!P1 BRA `(.L_x_3609) ;  /* 0x0000000000509947 */ /* 0x000fea0003800000 */
[----:B0-----:R-:W-:Y:S01]  /*69d0*/  SHF.L.U32 R18, R49, 0x10, RZ ;  /* 0x0000001031127819 */ /* 0x001fe200000006ff */
[----:B------:R-:W0:Y:S01]  /*69e0*/  LDC.64 R16, c[0x0][0x3b0] ;  /* 0x0000ec00ff107b82 */ /* 0x000e220000000a00 */
[----:B------:R-:W-:Y:S02]  /*69f0*/  LOP3.LUT R15, R14, 0xffff, RZ, 0xc0, !PT ;  /* 0x0000ffff0e0f7812 */ /* 0x000fe400078ec0ff */
[----:B------:R-:W-:Y:S02]  /*6a00*/  LOP3.LUT R18, R18, 0xff0000, RZ, 0xc0, !PT ;  /* 0x00ff000012127812 */ /* 0x000fe400078ec0ff */
[----:B------:R-:W-:Y:S02]  /*6a10*/  PRMT R19, R48, 0x7104, RZ ;  /* 0x0000710430137816 */ /* 0x000fe400000000ff */
[----:B------:R-:W-:Y:S02]  /*6a20*/  PRMT R26, R18, 0x4210, R15 ;  /* 0x00004210121a7816 */ /* 0x000fe4000000000f */
[----:B------:R-:W-:-:S02]  /*6a30*/  LOP3.LUT R18, R52, 0xff, RZ, 0xc0, !PT ;  /* 0x000000ff34127812 */ /* 0x000fc400078ec0ff */
[----:B------:R-:W-:Y:S02]  /*6a40*/  LOP3.LUT R20, R51, 0xff, RZ, 0xc0, !PT ;  /* 0x000000ff33147812 */ /* 0x000fe400078ec0ff */
[----:B------:R-:W-:Y:S02]  /*6a50*/  LOP3.LUT R22, R50, 0xff, RZ, 0xc0, !PT ;  /* 0x000000ff32167812 */ /* 0x000fe400078ec0ff */
[----:B------:R-:W-:Y:S01]  /*6a60*/  LOP3.LUT R26, R26, 0xff00, R19, 0xf8, !PT ;  /* 0x0000ff001a1a7812 */ /* 0x000fe200078ef813 */
[----:B------:R-:W-:-:S03]  /*6a70*/  IMAD.WIDE.U32 R18, R18, 0x1000000, RZ ;  /* 0x0100000012127825 */ /* 0x000fc600078e00ff */
[----:B------:R-:W-:Y:S01]  /*6a80*/  LOP3.LUT R27, R26, 0xff, R47, 0xf8, !PT ;  /* 0x000000ff1a1b7812 */ /* 0x000fe200078ef82f */
[----:B------:R-:W-:-:S04]  /*6a90*/  IMAD.WIDE.U32 R20, R20, 0x10000, RZ ;  /* 0x0001000014147825 */ /* 0x000fc800078e00ff */
[----:B------:R-:W-:Y:S01]  /*6aa0*/  IMAD.WIDE.U32 R22, R22, 0x100, RZ ;  /* 0x0000010016167825 */ /* 0x000fe200078e00ff */
[----:B------:R-:W-:-:S03]  /*6ab0*/  LOP3.LUT R19, R21, R27, R19, 0xfe, !PT ;  /* 0x0000001b15137212 */ /* 0x000fc600078efe13 */
[----:B0-----:R-:W-:Y:S01]  /*6ac0*/  IMAD.WIDE.U32 R16, R152, 0x8, R16 ;  /* 0x0000000898107825 */ /* 0x001fe200078e0010 */
[----:B------:R-:W-:Y:S02]  /*6ad0*/  LOP3.LUT R15, R22, R18, R20, 0xfe, !PT ;  /* 0x00000012160f7212 */ /* 0x000fe400078efe14 */
[----:B------:R-:W-:Y:S02]  /*6ae0*/  LOP3.LUT R19, R19, R23, RZ, 0xfc, !PT ;  /* 0x0000001713137212 */ /* 0x000fe400078efcff */
[----:B------:R-:W-:-:S05]  /*6af0*/  LOP3.LUT R18, R15, 0xff, R6, 0xf8, !PT ;  /* 0x000000ff0f127812 */ /* 0x000fca00078ef806 */
[----:B------:R1:W-:Y:S02]  /*6b00*/  STG.E.64 desc[UR6][R16.64], R18 ;  /* 0x0000001210007986 */ /* 0x0003e4000c101b06 */
.L_x_3609:
[----:B------:R-:W-:Y:S05]  /*6b10*/  BSYNC.RECONVERGENT B0 ;  /* 0x0000000000007941 */ /* 0x000fea0003800200 */
.L_x_3608:
[----:B------:R-:W-:Y:S04]  /*6b20*/  BSSY.RECONVERGENT B0, `(.L_x_3610) ;  /* 0x0000005000007945 */ /* 0x000fe80003800200 */
[----:B------:R-:W-:Y:S05]  /*6b30*/  @!P1 BRA `(.L_x_3611) ;  /* 0x00000000000c9947 */ /* 0x000fea0003800000 */
[----:B01----:R-:W0:Y:S02]  /*6b40*/  LDC.64 R16, c[0x0][0x390] ;  /* 0x0000e400ff107b82 */ /* 0x003e240000000a00 */
[----:B0-----:R-:W-:-:S05]  /*6b50*/  IMAD.WIDE.U32 R16, R28, 0x10, R16 ;  /* 0x000000101c107825 */ /* 0x001fca00078e0010 */
[----:B------:R2:W5:Y:S02]  /*6b60*/  LDG.E.128 R56, desc[UR6][R16.64] ;  /* 0x0000000610387981 */ /* 0x000564000c1e1d00 */
.L_x_3611:
[----:B------:R-:W-:Y:S05]  /*6b70*/  BSYNC.RECONVERGENT B0 ;  /* 0x0000000000007941 */ /* 0x000fea0003800200 */
.L_x_3610:
[----:B------:R-:W-:Y:S05]  /*6b80*/  @!P0 BRA `(.L_x_3612) ;  /* 0x0000002c00b88947 */ /* 0x000fea0003800000 */
[----:B012---:R-:W0:Y:S01]  /*6b90*/  LDC.64 R16, c[0x0][0x3a0] ;  /* 0x0000e800ff107b82 */ /* 0x007e220000000a00 */
[----:B------:R-:W-:-:S04]  /*6ba0*/  VIADD R15, R146, 0x20 ;  /* 0x00000020920f7836 */ /* 0x000fc80000000000 */
[----:B0-----:R-:W-:-:S05]  /*6bb0*/  IMAD.WIDE.U32 R16, R15, 0x10, R16 ;  /* 0x000000100f107825 */ /* 0x001fca00078e0010 */
        /* <DEDUP_REMOVED lines=23> */
.L_x_3617:
        /* <DEDUP_REMOVED lines=13> */
.L_x_3619:
[----:B------:R-:W-:Y:S05]  /*6e00*/  BSYNC.RECONVERGENT B2 ;  /* 0x0000000000027941 */ /* 0x000fea0003800200 */
.L_x_3618:
        /* <DEDUP_REMOVED lines=42> */
.L_x_3616:
[----:B------:R-:W-:Y:S05]  /*70b0*/  BSYNC.RECONVERGENT B1 ;  /* 0x0000000000017941 */ /* 0x000fea0003800200 */
.L_x_3615:
[----:B------:R-:W-:Y:S01]  /*70c0*/  I2FP.F32.U32 R6, R6 ;  /* 0x0000000600067245 */ /* 0x000fe20000201000 */
[----:B------:R-:W-:Y:S02]  /*70d0*/  HFMA2 R15, -RZ, RZ, 0.1171875, 0 ;  /* 0x2f800000ff0f7431 */ /* 0x000fe400000001ff */
[----:B-----5:R-:W-:-:S03]  /*70e0*/  IMAD.U32 R16, R56, 0x10000, RZ ;  /* 0x0001000038107824 */ /* 0x020fc600078e00ff */
        /* <DEDUP_REMOVED lines=8> */
.L_x_3614:
[----:B------:R-:W-:Y:S05]  /*7170*/  BSYNC.RECONVERGENT B0 ;  /* 0x0000000000007941 */ /* 0x000fea0003800200 */
.L_x_3613:
        /* <DEDUP_REMOVED lines=23> */
.L_x_3624:
        /* <DEDUP_REMOVED lines=13> */
.L_x_3626:
[----:B------:R-:W-:Y:S05]  /*73c0*/  BSYNC.RECONVERGENT B2 ;  /* 0x0000000000027941 */ /* 0x000fea0003800200 */
.L_x_3625:
        /* <DEDUP_REMOVED lines=42> */
.L_x_3623:
[----:B------:R-:W-:Y:S05]  /*7670*/  BSYNC.RECONVERGENT B1 ;  /* 0x0000000000017941 */ /* 0x000fea0003800200 */
.L_x_3622:
[----:B-----5:R-:W-:Y:S01]  /*7680*/  PRMT R17, R56, 0x7632, R17 ;  /* 0x0000763238117816 */ /* 0x020fe20000000011 */
[----:B------:R-:W-:Y:S01]  /*7690*/  IMAD.MOV.U32 R27, RZ, RZ, 0x2f800000 ;  /* 0x2f800000ff1b7424 */ /* 0x000fe200078e00ff */
[----:B------:R-:W-:Y:S02]  /*76a0*/  I2FP.F32.U32 R16, R16 ;  /* 0x0000001000107245 */ /* 0x000fe40000201000 */
        /* <DEDUP_REMOVED lines=10> */
.L_x_3621:
[----:B------:R-:W-:Y:S05]  /*7750*/  BSYNC.RECONVERGENT B0 ;  /* 0x0000000000007941 */ /* 0x000fea0003800200 */
.L_x_3620:
        /* <DEDUP_REMOVED lines=22> */
.L_x_3631:
        /* <DEDUP_REMOVED lines=13> */
.L_x_3633:
[----:B------:R-:W-:Y:S05]  /*7990*/  BSYNC.RECONVERGENT B2 ;  /* 0x0000000000027941 */ /* 0x000fea0003800200 */
.L_x_3632:
        /* <DEDUP_REMOVED lines=42> */
.L_x_3630:
[----:B------:R-:W-:Y:S05]  /*7c40*/  BSYNC.RECONVERGENT B1 ;  /* 0x0000000000017941 */ /* 0x000fea0003800200 */
.L_x_3629:
[----:B------:R-:W-:Y:S01]  /*7c50*/  I2FP.F32.U32 R17, R17 ;  /* 0x0000001100117245 */ /* 0x000fe20000201000 */
[----:B------:R-:W-:Y:S01]  /*7c60*/  IMAD.MOV.U32 R18, RZ, RZ, 0x2f800000 ;  /* 0x2f800000ff127424 */ /* 0x000fe200078e00ff */
[----:B-----5:R-:W-:-:S03]  /*7c70*/  SHF.L.U32 R19, R57, 0x10, RZ ;  /* 0x0000001039137819 */ /* 0x020fc600000006ff */
[----:B------:R-:W-:Y:S01]  /*7c80*/  FFMA.FTZ R17, R17, R18, 1.1641532182693481445e-10 ;  /* 0x2f00000011117423 */ /* 0x000fe20000010012 */
[----:B------:R-:W-:Y:S02]  /*7c90*/  IMAD.U32 R18, R21, 0x10000, RZ ;  /* 0x0001000015127824 */ /* 0x000fe400078e00ff */
[----:B------:R-:W-:Y:S02]  /*7ca0*/  FMUL.FTZ R19, R19, UR11 ;  /* 0x0000000b13137c20 */ /* 0x000fe40008410000 */
[----:B------:R-:W-:Y:S02]  /*7cb0*/  FSETP.GTU.FTZ.AND P3, PT, R17, UR8, PT ;  /* 0x0000000811007c0b */ /* 0x000fe4000bf7c000 */
[----:B------:R-:W-:Y:S02]  /*7cc0*/  FMUL.FTZ R19, R19, UR10 ;  /* 0x0000000a13137c20 */ /* 0x000fe40008410000 */
[----:B------:R-:W-:-:S03]  /*7cd0*/  SEL R51, RZ, 0x1, P3 ;  /* 0x00000001ff337807 */ /* 0x000fc60001800000 */
[----:B------:R-:W-:-:S05]  /*7ce0*/  FSEL R17, R19, RZ, !P3 ;  /* 0x000000ff13117208 */ /* 0x000fca0005800000 */
[----:B------:R-:W-:-:S07]  /*7cf0*/  FADD.FTZ R17, R18, R17 ;  /* 0x0000001112117221 */ /* 0x000fce0000010000 */
.L_x_3628:
[----:B------:R-:W-:Y:S05]  /*7d00*/  BSYNC.RECONVERGENT B0 ;  /* 0x0000000000007941 */ /* 0x000fea0003800200 */
.L_x_3627:
        /* <DEDUP_REMOVED lines=23> */
.L_x_3638:
        /* <DEDUP_REMOVED lines=13> */
.L_x_3640:
[----:B------:R-:W-:Y:S05]  /*7f50*/  BSYNC.RECONVERGENT B2 ;  /* 0x0000000000027941 */ /* 0x000fea0003800200 */
.L_x_3639:
        /* <DEDUP_REMOVED lines=39> */
[----:B------:R-:W-:Y:S01]  /*81d0*/  MOV R26, R18 ;  /* 0x00000012001a7202 */ /* 0x000fe20000000f00 */
[----:B------:R-:W-:Y:S01]  /*81e0*/  IMAD.MOV.U32 R18, RZ, RZ, R20 ;  /* 0x000000ffff127224 */ /* 0x000fe200078e0014 */
[----:B------:R-:W-:-:S07]  /*81f0*/  LOP3.LUT R151, R30, R52, R19, 0x96, !PT ;  /* 0x000000341e977212 */ /* 0x000fce00078e9613 */
.L_x_3637:
[----:B------:R-:W-:Y:S05]  /*8200*/  BSYNC.RECONVERGENT B1 ;  /* 0x0000000000017941 */ /* 0x000fea0003800200 */
.L_x_3636:
[----:B-----5:R-:W-:Y:S01]  /*8210*/  PRMT R19, R57, 0x7632, R19 ;  /* 0x0000763239137816 */ /* 0x020fe20000000013 */
[----:B------:R-:W-:Y:S01]  /*8220*/  HFMA2 R53, -RZ, RZ, 0.1171875, 0 ;  /* 0x2f800000ff357431 */ /* 0x000fe200000001ff */
[----:B------:R-:W-:Y:S02]  /*8230*/  I2FP.F32.U32 R18, R18 ;  /* 0x0000001200127245 */ /* 0x000fe40000201000 */
[----:B------:R-:W-:Y:S01]  /*8240*/  PRMT R21, R21, 0x7632, R21 ;  /* 0x0000763215157816 */ /* 0x000fe20000000015 */
[----:B------:R-:W-:Y:S02]  /*8250*/  IMAD.U32 R19, R19, 0x10000, RZ ;  /* 0x0001000013137824 */ /* 0x000fe400078e00ff */
        /* <DEDUP_REMOVED lines=8> */
.L_x_3635:
[----:B------:R-:W-:Y:S05]  /*82e0*/  BSYNC.RECONVERGENT B0 ;  /* 0x0000000000007941 */ /* 0x000fea0003800200 */
.L_x_3634:
        /* <DEDUP_REMOVED lines=22> */
.L_x_3645:
        /* <DEDUP_REMOVED lines=13> */
.L_x_3647:
[----:B------:R-:W-:Y:S05]  /*8520*/  BSYNC.RECONVERGENT B2 ;  /* 0x0000000000027941 */ /* 0x000fea0003800200 */
.L_x_3646:
        /* <DEDUP_REMOVED lines=42> */
.L_x_3644:
[----:B------:R-:W-:Y:S05]  /*87d0*/  BSYNC.RECONVERGENT B1 ;  /* 0x0000000000017941 */ /* 0x000fea0003800200 */
.L_x_3643:
[----:B------:R-:W-:Y:S01]  /*87e0*/  I2FP.F32.U32 R19, R19 ;  /* 0x0000001300137245 */ /* 0x000fe20000201000 */
[----:B------:R-:W-:Y:S02]  /*87f0*/  IMAD.MOV.U32 R20, RZ, RZ, 0x2f800000 ;  /* 0x2f800000ff147424 */ /* 0x000fe400078e00ff */
[----:B-----5:R-:W-:Y:S02]  /*8800*/  IMAD.U32 R26, R58, 0x10000, RZ ;  /* 0x000100003a1a7824 */ /* 0x020fe400078e00ff */
        /* <DEDUP_REMOVED lines=8> */
.L_x_3642:
[----:B------:R-:W-:Y:S05]  /*8890*/  BSYNC.RECONVERGENT B0 ;  /* 0x0000000000007941 */ /* 0x000fea0003800200 */
.L_x_3641:
        /* <DEDUP_REMOVED lines=23> */
.L_x_3652:
        /* <DEDUP_REMOVED lines=13> */
.L_x_3654:
[----:B------:R-:W-:Y:S05]  /*8ae0*/  BSYNC.RECONVERGENT B2 ;  /* 0x0000000000027941 */ /* 0x000fea0003800200 */
.L_x_3653:
        /* <DEDUP_REMOVED lines=42> */
.L_x_3651:
[----:B------:R-:W-:Y:S05]  /*8d90*/  BSYNC.RECONVERGENT B1 ;  /* 0x0000000000017941 */ /* 0x000fea0003800200 */
.L_x_3650:
[----:B-----5:R-:W-:Y:S01]  /*8da0*/  PRMT R21, R58, 0x7632, R21 ;  /* 0x000076323a157816 */ /* 0x020fe20000000015 */
[----:B------:R-:W-:Y:S01]  /*8db0*/  IMAD.MOV.U32 R55, RZ, RZ, 0x2f800000 ;  /* 0x2f800000ff377424 */ /* 0x000fe200078e00ff */
[----:B------:R-:W-:Y:S02]  /*8dc0*/  I2FP.F32.U32 R20, R20 ;  /* 0x0000001400147245 */ /* 0x000fe40000201000 */
[----:B------:R-:W-:Y:S02]  /*8dd0*/  SHF.L.U32 R21, R21, 0x10, RZ ;  /* 0x0000001015157819 */ /* 0x000fe400000006ff */
[----:B------:R-:W-:Y:S01]  /*8de0*/  PRMT R22, R22, 0x7632, R22 ;  /* 0x0000763216167816 */ /* 0x000fe20000000016 */
[----:B------:R-:W-:Y:S02]  /*8df0*/  FFMA.FTZ R20, R20, R55, 1.1641532182693481445e-10 ;  /* 0x2f00000014147423 */ /* 0x000fe40000010037 */
[----:B------:R-:W-:Y:S02]  /*8e00*/  FMUL.FTZ R21, R21, UR11 ;  /* 0x0000000b15157c20 */ /* 0x000fe40008410000 */
[----:B------:R-:W-:Y:S01]  /*8e10*/  IMAD.U32 R22, R22, 0x10000, RZ ;  /* 0x0001000016167824 */ /* 0x000fe200078e00ff */
[----:B------:R-:W-:Y:S01]  /*8e20*/  FSETP.GTU.FTZ.AND P3, PT, R20, UR8, PT ;  /* 0x0000000814007c0b */ /* 0x000fe2000bf7c000 */
[----:B------:R-:W-:-:S03]  /*8e30*/  FMUL.FTZ R21, R21, UR10 ;  /* 0x0000000a15157c20 */ /* 0x000fc60008410000 */
[----:B------:R-:W-:Y:S02]  /*8e40*/  SEL R48, RZ, 0x1, P3 ;  /* 0x00000001ff307807 */ /* 0x000fe40001800000 */
[----:B------:R-:W-:-:S05]  /*8e50*/  FSEL R21, R21, RZ, !P3 ;  /* 0x000000ff15157208 */ /* 0x000fca0005800000 */
[----:B------:R-:W-:-:S07]  /*8e60*/  FADD.FTZ R20, R22, R21 ;  /* 0x0000001516147221 */ /* 0x000fce0000010000 */
.L_x_3649:
[----:B------:R-:W-:Y:S05]  /*8e70*/  BSYNC.RECONVERGENT B0 ;  /* 0x0000000000007941 */ /* 0x000fea0003800200 */
.L_x_3648:
        /* <DEDUP_REMOVED lines=22> */
.L_x_3659:
        /* <DEDUP_REMOVED lines=13> */
.L_x_3661:
[----:B------:R-:W-:Y:S05]  /*90b0*/  BSYNC.RECONVERGENT B2 ;  /* 0x0000000000027941 */ /* 0x000fea0003800200 */
.L_x_3660:
        /* <DEDUP_REMOVED lines=42> */
.L_x_3658:
[----:B------:R-:W-:Y:S05]  /*9360*/  BSYNC.RECONVERGENT B1 ;  /* 0x0000000000017941 */ /* 0x000fea0003800200 */
.L_x_3657:
[----:B------:R-:W-:Y:S01]  /*9370*/  I2FP.F32.U32 R21, R21 ;  /* 0x0000001500157245 */ /* 0x000fe20000201000 */
[----:B------:R-:W-:Y:S02]  /*9380*/  HFMA2 R22, -RZ, RZ, 0.1171875, 0 ;  /* 0x2f800000ff167431 */ /* 0x000fe400000001ff */
[----:B-----5:R-:W-:-:S03]  /*9390*/  IMAD.U32 R49, R59, 0x10000, RZ ;  /* 0x000100003b317824 */ /* 0x020fc600078e00ff */
        /* <DEDUP_REMOVED lines=8> */
.L_x_3656:
[----:B------:R-:W-:Y:S05]  /*9420*/  BSYNC.RECONVERGENT B0 ;  /* 0x0000000000007941 */ /* 0x000fea0003800200 */
.L_x_3655:
        /* <DEDUP_REMOVED lines=23> */
.L_x_3666:
        /* <DEDUP_REMOVED lines=13> */
.L_x_3668:
[----:B------:R-:W-:Y:S05]  /*9670*/  BSYNC.RECONVERGENT B2 ;  /* 0x0000000000027941 */ /* 0x000fea0003800200 */
.L_x_3667:
        /* <DEDUP_REMOVED lines=42> */
.L_x_3665:
[----:B------:R-:W-:Y:S05]  /*9920*/  BSYNC.RECONVERGENT B1 ;  /* 0x0000000000017941 */ /* 0x000fea0003800200 */
.L_x_3664:
        /* <DEDUP_REMOVED lines=13> */
.L_x_3663:
[----:B------:R-:W-:Y:S05]  /*9a00*/  BSYNC.RECONVERGENT B0 ;  /* 0x0000000000007941 */ /* 0x000fea0003800200 */
.L_x_3662:
[----:B------:R-:W-:Y:S02]  /*9a10*/  F2FP.BF16.F32.PACK_AB R23, RZ, R22 ;  /* 0x00000016ff17723e */ /* 0x000fe400000010ff */
[----:B------:R-:W-:Y:S02]  /*9a20*/  PRMT R24, R24, 0x5410, R27 ;  /* 0x0000541018187816 */ /* 0x000fe4000000001b */
[----:B------:R-:W-:Y:S02]  /*9a30*/  PRMT R26, R26, 0x5410, R98 ;  /* 0x000054101a1a7816 */ /* 0x000fe40000000062 */
[----:B------:R-:W-:Y:S02]  /*9a40*/  PRMT R25, R25, 0x5410, R53 ;  /* 0x0000541019197816 */ /* 0x000fe40000000035 */
[----:B------:R-:W-:Y:S01]  /*9a50*/  PRMT R27, R99, 0x5410, R23 ;  /* 0x00005410631b7816 */ /* 0x000fe20000000017 */
[----:B------:R-:W-:Y:S06]  /*9a60*/  BRA `(.L_x_3669) ;  /* 0x0000002800cc7947 */ /* 0x000fec0003800000 */
.L_x_3612:
[----:B------:R-:W-:Y:S01]  /*9a70*/  BSSY.RECONVERGENT B0, `(.L_x_3670) ;  /* 0x0000056000007945 */ /* 0x000fe20003800200 */
[----:B------:R-:W-:Y:S01]  /*9a80*/  IMAD.MOV.U32 R15, RZ, RZ, RZ ;  /* 0x000000ffff0f7224 */ /* 0x000fe200078e00ff */
[----:B012---:R-:W-:Y:S01]  /*9a90*/  MOV R17, R25 ;  /* 0x0000001900117202 */ /* 0x007fe20000000f00 */
        /* <DEDUP_REMOVED lines=18> */
.L_x_3674:
        /* <DEDUP_REMOVED lines=13> */
.L_x_3676:
[----:B------:R-:W-:Y:S05]  /*9c90*/  BSYNC.RECONVERGENT B2 ;  /* 0x0000000000027941 */ /* 0x000fea0003800200 */
.L_x_3675:
        /* <DEDUP_REMOVED lines=40> */
[----:B------:R-:W-:-:S07]  /*9f20*/  LOP3.LUT R151, R30, R16, R97, 0x96, !PT ;  /* 0x000000101e977212 */ /* 0x000fce00078e9661 */
.L_x_3673:
[----:B------:R-:W-:Y:S05]  /*9f30*/  BSYNC.RECONVERGENT B1 ;  /* 0x0000000000017941 */ /* 0x000fea0003800200 */
.L_x_3672:
[----:B------:R-:W-:Y:S01]  /*9f40*/  I2FP.F32.U32 R6, R6 ;  /* 0x0000000600067245 */ /* 0x000fe20000201000 */
[----:B------:R-:W-:Y:S02]  /*9f50*/  IMAD.MOV.U32 R15, RZ, RZ, 0x2f800000 ;  /* 0x2f800000ff0f7424 */ /* 0x000fe400078e00ff */
[----:B-----5:R-:W-:Y:S02]  /*9f60*/  IMAD.U32 R16, R56, 0x10000, RZ ;  /* 0x0001000038107824 */ /* 0x020fe400078e00ff */
[----:B------:R-:W-:Y:S02]  /*9f70*/  FFMA.FTZ R6, R6, R15, 1.1641532182693481445e-10 ;  /* 0x2f00000006067423 */ /* 0x000fe4000001000f */
[----:B------:R-:W-:-:S03]  /*9f80*/  FMUL.FTZ R16, R16, UR11 ;  /* 0x0000000b10107c20 */ /* 0x000fc60008410000 */
[----:B------:R-:W-:Y:S01]  /*9f90*/  FSETP.GTU.FTZ.AND P2, PT, R6, UR8, PT ;  /* 0x0000000806007c0b */ /* 0x000fe2000bf5c000 */
[----:B------:R-:W-:-:S03]  /*9fa0*/  FMUL.FTZ R16, R16, UR10 ;  /* 0x0000000a10107c20 */ /* 0x000fc60008410000 */
[----:B------:R-:W-:Y:S02]  /*9fb0*/  SEL R6, RZ, 0x1, P2 ;  /* 0x00000001ff067807 */ /* 0x000fe40001000000 */
[----:B------:R-:W-:-:S07]  /*9fc0*/  FSEL R15, R16, RZ, !P2 ;  /* 0x000000ff100f7208 */ /* 0x000fce0005000000 */
.L_x_3671:
[----:B------:R-:W-:Y:S05]  /*9fd0*/  BSYNC.RECONVERGENT B0 ;  /* 0x0000000000007941 */ /* 0x000fea0003800200 */
.L_x_3670:
        /* <DEDUP_REMOVED lines=18> */
.L_x_3681:
        /* <DEDUP_REMOVED lines=13> */
.L_x_3683:
[----:B------:R-:W-:Y:S05]  /*a1d0*/  BSYNC.RECONVERGENT B2 ;  /* 0x0000000000027941 */ /* 0x000fea0003800200 */
.L_x_3682:
        /* <DEDUP_REMOVED lines=42> */
.L_x_3680:
[----:B------:R-:W-:Y:S05]  /*a480*/  BSYNC.RECONVERGENT B1 ;  /* 0x0000000000017941 */ /* 0x000fea0003800200 */
.L_x_3679:
[----:B-----5:R-:W-:Y:S02]  /*a490*/  PRMT R17, R56, 0x7632, R17 ;  /* 0x0000763238117816 */ /* 0x020fe40000000011 */
        /* <DEDUP_REMOVED lines=9> */
.L_x_3678:
[----:B------:R-:W-:Y:S05]  /*a530*/  BSYNC.RECONVERGENT B0 ;  /* 0x0000000000007941 */ /* 0x000fea0003800200 */
.L_x_3677:
        /* <DEDUP_REMOVED lines=18> */
.L_x_3688:
        /* <DEDUP_REMOVED lines=13> */
.L_x_3690:
[----:B------:R-:W-:Y:S05]  /*a730*/  BSYNC.RECONVERGENT B2 ;  /* 0x0000000000027941 */ /* 0x000fea0003800200 */
.L_x_3689:
        /* <DEDUP_REMOVED lines=42> */
.L_x_3687:
[----:B------:R-:W-:Y:S05]  /*a9e0*/  BSYNC.RECONVERGENT B1 ;  /* 0x0000000000017941 */ /* 0x000fea0003800200 */
.L_x_3686:
[----:B------:R-:W-:Y:S01]  /*a9f0*/  I2FP.F32.U32 R17, R17 ;  /* 0x0000001100117245 */ /* 0x000fe20000201000 */
[----:B------:R-:W-:Y:S01]  /*aa00*/  IMAD.MOV.U32 R18, RZ, RZ, 0x2f800000 ;  /* 0x2f800000ff127424 */ /* 0x000fe200078e00ff */
[----:B-----5:R-:W-:-:S03]  /*aa10*/  SHF.L.U32 R20, R57, 0x10, RZ ;  /* 0x0000001039147819 */ /* 0x020fc600000006ff */
[----:B------:R-:W-:Y:S02]  /*aa20*/  FFMA.FTZ R17, R17, R18, 1.1641532182693481445e-10 ;  /* 0x2f00000011117423 */ /* 0x000fe40000010012 */
[----:B------:R-:W-:-:S03]  /*aa30*/  FMUL.FTZ R20, R20, UR11 ;  /* 0x0000000b14147c20 */ /* 0x000fc60008410000 */
[----:B------:R-:W-:Y:S01]  /*aa40*/  FSETP.GTU.FTZ.AND P2, PT, R17, UR8, PT ;  /* 0x0000000811007c0b */ /* 0x000fe2000bf5c000 */
[----:B------:R-:W-:-:S03]  /*aa50*/  FMUL.FTZ R20, R20, UR10 ;  /* 0x0000000a14147c20 */ /* 0x000fc60008410000 */
[----:B------:R-:W-:Y:S02]  /*aa60*/  SEL R51, RZ, 0x1, P2 ;  /* 0x00000001ff337807 */ /* 0x000fe40001000000 */
[----:B------:R-:W-:-:S07]  /*aa70*/  FSEL R17, R20, RZ, !P2 ;  /* 0x000000ff14117208 */ /* 0x000fce0005000000 */
.L_x_3685:
[----:B------:R-:W-:Y:S05]  /*aa80*/  BSYNC.RECONVERGENT B0 ;  /* 0x0000000000007941 */ /* 0x000fea0003800200 */
.L_x_3684:
        /* <DEDUP_REMOVED lines=18> */
.L_x_3695:
        /* <DEDUP_REMOVED lines=13> */
.L_x_3697:
[----:B------:R-:W-:Y:S05]  /*ac80*/  BSYNC.RECONVERGENT B2 ;  /* 0x0000000000027941 */ /* 0x000fea0003800200 */
.L_x_3696:
        /* <DEDUP_REMOVED lines=37> */
[----:B------:R-:W-:Y:S01]  /*aee0*/  IMAD.WIDE.U32 R18, R18, -0x2daee0ad, RZ ;  /* 0xd2511f5312127825 */ /* 0x000fe200078e00ff */
[----:B------:R-:W-:-:S03]  /*aef0*/  LOP3.LUT R147, R31, R52, R155, 0x96, !PT ;  /* 0x000000341f937212 */ /* 0x000fc600078e969b */
[----:B------:R-:W-:Y:S01]  /*af00*/  IMAD.MOV.U32 R96, RZ, RZ, R18 ;  /* 0x000000ffff607224 */ /* 0x000fe200078e0012 */
[----:B------:R-:W-:Y:S01]  /*af10*/  LOP3.LUT R151, R30, R20, R19, 0x96, !PT ;  /* 0x000000141e977212 */ /* 0x000fe200078e9613 */
[----:B------:R-:W-:-:S07]  /*af20*/  HFMA2 R20, -RZ, RZ, 0, 0 ;  /* 0x00000000ff147431 */ /* 0x000fce00000001ff */
.L_x_3694:
[----:B------:R-:W-:Y:S05]  /*af30*/  BSYNC.RECONVERGENT B1 ;  /* 0x0000000000017941 */ /* 0x000fea0003800200 */
.L_x_3693:
[----:B-----5:R-:W-:Y:S02]  /*af40*/  PRMT R19, R57, 0x7632, R19 ;  /* 0x0000763239137816 */ /* 0x020fe40000000013 */
        /* <DEDUP_REMOVED lines=9> */
.L_x_3692:
[----:B------:R-:W-:Y:S05]  /*afe0*/  BSYNC.RECONVERGENT B0 ;  /* 0x0000000000007941 */ /* 0x000fea0003800200 */
.L_x_3691:
        /* <DEDUP_REMOVED lines=18> */
.L_x_3702:
        /* <DEDUP_REMOVED lines=13> */
.L_x_3704:
[----:B------:R-:W-:Y:S05]  /*b1e0*/  BSYNC.RECONVERGENT B2 ;  /* 0x0000000000027941 */ /* 0x000fea0003800200 */
.L_x_3703:
        /* <DEDUP_REMOVED lines=42> */
.L_x_3701:
[----:B------:R-:W-:Y:S05]  /*b490*/  BSYNC.RECONVERGENT B1 ;  /* 0x0000000000017941 */ /* 0x000fea0003800200 */
.L_x_3700:
[----:B------:R-:W-:Y:S01]  /*b4a0*/  I2FP.F32.U32 R19, R19 ;  /* 0x0000001300137245 */ /* 0x000fe20000201000 */
[----:B------:R-:W-:Y:S02]  /*b4b0*/  HFMA2 R20, -RZ, RZ, 0.1171875, 0 ;  /* 0x2f800000ff147431 */ /* 0x000fe400000001ff */
[----:B-----5:R-:W-:-:S03]  /*b4c0*/  IMAD.U32 R22, R58, 0x10000, RZ ;  /* 0x000100003a167824 */ /* 0x020fc600078e00ff */
[----:B------:R-:W-:Y:S01]  /*b4d0*/  FFMA.FTZ R19, R19, R20, 1.1641532182693481445e-10 ;  /* 0x2f00000013137423 */ /* 0x000fe20000010014 */
[----:B------:R-:W-:-:S04]  /*b4e0*/  FMUL.FTZ R22, R22, UR11 ;  /* 0x0000000b16167c20 */ /* 0x000fc80008410000 */
[----:B------:R-:W-:Y:S01]  /*b4f0*/  FMUL.FTZ R22, R22, UR10 ;  /* 0x0000000a16167c20 */ /* 0x000fe20008410000 */
[----:B------:R-:W-:-:S04]  /*b500*/  FSETP.GTU.FTZ.AND P2, PT, R19, UR8, PT ;  /* 0x0000000813007c0b */ /* 0x000fc8000bf5c000 */
[----:B------:R-:W-:Y:S02]  /*b510*/  SEL R47, RZ, 0x1, P2 ;  /* 0x00000001ff2f7807 */ /* 0x000fe40001000000 */
[----:B------:R-:W-:-:S07]  /*b520*/  FSEL R19, R22, RZ, !P2 ;  /* 0x000000ff16137208 */ /* 0x000fce0005000000 */
.L_x_3699:
[----:B------:R-:W-:Y:S05]  /*b530*/  BSYNC.RECONVERGENT B0 ;  /* 0x0000000000007941 */ /* 0x000fea0003800200 */
.L_x_3698:
        /* <DEDUP_REMOVED lines=18> */
.L_x_3709:
        /* <DEDUP_REMOVED lines=13> */
.L_x_3711:
[----:B------:R-:W-:Y:S05]  /*b730*/  BSYNC.RECONVERGENT B2 ;  /* 0x0000000000027941 */ /* 0x000fea0003800200 */
.L_x_3710:
[----:B------:R-:W-:Y:S01]  /*b740*/  IMAD.WIDE.U32 R92, R3, -0x326172a9, RZ ;  /* 0xcd9e8d57035c7825 */ /* 0x000fe200078e00ff */
[----:B------:R-:W-:-:S03]  /*b750*/  LOP3.LUT R20, R4, R55, R117, 0x96, !PT ;  /* 0x0000003704147212 */ /* 0x000fc600078e9675 */
[----:B------:R-:W-:Y:S01]  /*b760*/  IMAD.MOV.U32 R48, RZ, RZ, R96 ;  /* 0x000000ffff307224 */ /* 0x000fe200078e0060 */
        /* <DEDUP_REMOVED lines=39> */
.L_x_3708:
[----:B------:R-:W-:Y:S05]  /*b9e0*/  BSYNC.RECONVERGENT B1 ;  /* 0x0000000000017941 */ /* 0x000fea0003800200 */
.L_x_3707:
[----:B-----5:R-:W-:Y:S01]  /*b9f0*/  PRMT R21, R58, 0x7632, R21 ;  /* 0x000076323a157816 */ /* 0x020fe20000000015 */
[----:B------:R-:W-:Y:S01]  /*ba00*/  IMAD.MOV.U32 R53, RZ, RZ, 0x2f800000 ;  /* 0x2f800000ff357424 */ /* 0x000fe200078e00ff */
[----:B------:R-:W-:Y:S02]  /*ba10*/  I2FP.F32.U32 R20, R48 ;  /* 0x0000003000147245 */ /* 0x000fe40000201000 */
[----:B------:R-:W-:-:S03]  /*ba20*/  SHF.L.U32 R21, R21, 0x10, RZ ;  /* 0x0000001015157819 */ /* 0x000fc600000006ff */
[----:B------:R-:W-:Y:S02]  /*ba30*/  FFMA.FTZ R20, R20, R53, 1.1641532182693481445e-10 ;  /* 0x2f00000014147423 */ /* 0x000fe40000010035 */
[----:B------:R-:W-:-:S03]  /*ba40*/  FMUL.FTZ R21, R21, UR11 ;  /* 0x0000000b15157c20 */ /* 0x000fc60008410000 */
[----:B------:R-:W-:Y:S01]  /*ba50*/  FSETP.GTU.FTZ.AND P2, PT, R20, UR8, PT ;  /* 0x0000000814007c0b */ /* 0x000fe2000bf5c000 */
[----:B------:R-:W-:-:S03]  /*ba60*/  FMUL.FTZ R21, R21, UR10 ;  /* 0x0000000a15157c20 */ /* 0x000fc60008410000 */
[----:B------:R-:W-:Y:S02]  /*ba70*/  SEL R48, RZ, 0x1, P2 ;  /* 0x00000001ff307807 */ /* 0x000fe40001000000 */
[----:B------:R-:W-:-:S07]  /*ba80*/  FSEL R20, R21, RZ, !P2 ;  /* 0x000000ff15147208 */ /* 0x000fce0005000000 */
.L_x_3706:
[----:B------:R-:W-:Y:S05]  /*ba90*/  BSYNC.RECONVERGENT B0 ;  /* 0x0000000000007941 */ /* 0x000fea0003800200 */
.L_x_3705:
        /* <DEDUP_REMOVED lines=18> */
.L_x_3716:
        /* <DEDUP_REMOVED lines=13> */
.L_x_3718:
[----:B------:R-:W-:Y:S05]  /*bc90*/  BSYNC.RECONVERGENT B2 ;  /* 0x0000000000027941 */ /* 0x000fea0003800200 */
.L_x_3717:
        /* <DEDUP_REMOVED lines=42> */
.L_x_3715:
[----:B------:R-:W-:Y:S05]  /*bf40*/  BSYNC.RECONVERGENT B1 ;  /* 0x0000000000017941 */ /* 0x000fea0003800200 */
.L_x_3714:
        /* <DEDUP_REMOVED lines=9> */
.L_x_3713:
[----:B------:R-:W-:Y:S05]  /*bfe0*/  BSYNC.RECONVERGENT B0 ;  /* 0x0000000000007941 */ /* 0x000fea0003800200 */
.L_x_3712:
        /* <DEDUP_REMOVED lines=18> */
.L_x_3723:
        /* <DEDUP_REMOVED lines=13> */
.L_x_3725:
[----:B------:R-:W-:Y:S05]  /*c1e0*/  BSYNC.RECONVERGENT B2 ;  /* 0x0000000000027941 */ /* 0x000fea0003800200 */
.L_x_3724:
        /* <DEDUP_REMOVED lines=42> */
.L_x_3722:
[----:B------:R-:W-:Y:S05]  /*c490*/  BSYNC.RECONVERGENT B1 ;  /* 0x0000000000017941 */ /* 0x000fea0003800200 */
.L_x_3721:
[----:B-----5:R-:W-:Y:S01]  /*c4a0*/  PRMT R22, R59, 0x7632, R22 ;  /* 0x000076323b167816 */ /* 0x020fe20000000016 */
[----:B------:R-:W-:Y:S01]  /*c4b0*/  HFMA2 R55, -RZ, RZ, 0.1171875, 0 ;  /* 0x2f800000ff377431 */ /* 0x000fe200000001ff */
[----:B------:R-:W-:-:S03]  /*c4c0*/  I2FP.F32.U32 R14, R14 ;  /* 0x0000000e000e7245 */ /* 0x000fc60000201000 */
[----:B------:R-:W-:Y:S02]  /*c4d0*/  IMAD.U32 R22, R22, 0x10000, RZ ;  /* 0x0001000016167824 */ /* 0x000fe400078e00ff */
[----:B------:R-:W-:Y:S02]  /*c4e0*/  FFMA.FTZ R14, R14, R55, 1.1641532182693481445e-10 ;  /* 0x2f0000000e0e7423 */ /* 0x000fe40000010037 */
[----:B------:R-:W-:-:S03]  /*c4f0*/  FMUL.FTZ R22, R22, UR11 ;  /* 0x0000000b16167c20 */ /* 0x000fc60008410000 */
[----:B------:R-:W-:Y:S01]  /*c500*/  FSETP.GTU.FTZ.AND P2, PT, R14, UR8, PT ;  /* 0x000000080e007c0b */ /* 0x000fe2000bf5c000 */
[----:B------:R-:W-:-:S03]  /*c510*/  FMUL.FTZ R22, R22, UR10 ;  /* 0x0000000a16167c20 */ /* 0x000fc60008410000 */
[----:B------:R-:W-:Y:S02]  /*c520*/  SEL R14, RZ, 0x1, P2 ;  /* 0x00000001ff0e7807 */ /* 0x000fe40001000000 */
[----:B------:R-:W-:-:S07]  /*c530*/  FSEL R22, R22, RZ, !P2 ;  /* 0x000000ff16167208 */ /* 0x000fce0005000000 */
.L_x_3720:
[----:B------:R-:W-:Y:S05]  /*c540*/  BSYNC.RECONVERGENT B0 ;  /* 0x0000000000007941 */ /* 0x000fea0003800200 */
.L_x_3719:
[----:B------:R-:W-:Y:S02]  /*c550*/  F2FP.BF16.F32.PACK_AB R54, RZ, R22 ;  /* 0x00000016ff36723e */ /* 0x000fe400000010ff */
[----:B------:R-:W-:Y:S02]  /*c560*/  PRMT R25, R27, 0x5410, R25 ;  /* 0x000054101b197816 */ /* 0x000fe40000000019 */
[----:B------:R-:W-:Y:S02]  /*c570*/  PRMT R26, R26, 0x5410, R53 ;  /* 0x000054101a1a7816 */ /* 0x000fe40000000035 */
[----:B------:R-:W-:Y:S02]  /*c580*/  PRMT R24, R24, 0x5410, R23 ;  /* 0x0000541018187816 */ /* 0x000fe40000000017 */
[----:B------:R-:W-:-:S07]  /*c590*/  PRMT R27, R100, 0x5410, R54 ;  /* 0x00005410641b7816 */ /* 0x000fce0000000036 */
.L_x_3669:
[----:B------:R-:W-:Y:S01]  /*c5a0*/  VIADD R54, R146, 0x20 ;  /* 0x0000002092367836 */ /* 0x000fe20000000000 */
[----:B------:R-:W-:Y:S03]  /*c5b0*/  BSSY.RECONVERGENT B0, `(.L_x_3726) ;  /* 0x0000018000007945 */ /* 0x000fe60003800200 */
[----:B------:R-:W-:-:S05]  /*c5c0*/  IMAD.WIDE.U32 R54, R54, 0x10, R174 ;  /* 0x0000001036367825 */ /* 0x000fca00078e00ae */
        /* <DEDUP_REMOVED lines=10> */
[----:B------:R-:W-:Y:S01]  /*c670*/  LOP3.LUT R92, R50, 0xff, RZ, 0xc0, !PT ;  /* 0x000000ff325c7812 */ /* 0x000fe200078ec0ff */
[----:B------:R-:W-:Y:S01]  /*c680*/  IMAD.WIDE.U32 R26, R26, 0x1000000, RZ ;  /* 0x010000001a1a7825 */ /* 0x000fe200078e00ff */
[----:B------:R-:W-:-:S03]  /*c690*/  LOP3.LUT R94, R23, 0xff00, R54, 0xf8, !PT ;  /* 0x0000ff00175e7812 */ /* 0x000fc600078ef836 */
[----:B------:R-:W-:Y:S01]  /*c6a0*/  IMAD.WIDE.U32 R54, R55, 0x10000, RZ ;  /* 0x0001000037367825 */ /* 0x000fe200078e00ff */
[----:B------:R-:W-:-:S03]  /*c6b0*/  LOP3.LUT R23, R94, 0xff, R47, 0xf8, !PT ;  /* 0x000000ff5e177812 */ /* 0x000fc600078ef82f */
[----:B------:R-:W-:Y:S01]  /*c6c0*/  IMAD.WIDE.U32 R92, R92, 0x100, RZ ;  /* 0x000001005c5c7825 */ /* 0x000fe200078e00ff */
[----:B------:R-:W-:-:S03]  /*c6d0*/  LOP3.LUT R23, R55, R23, R27, 0xfe, !PT ;  /* 0x0000001737177212 */ /* 0x000fc600078efe1b */
[----:B0-----:R-:W-:Y:S01]  /*c6e0*/  IMAD.WIDE.U32 R24, R28, 0x8, R24 ;  /* 0x000000081c187825 */ /* 0x001fe200078e0018 */
[----:B------:R-:W-:Y:S02]  /*c6f0*/  LOP3.LUT R53, R92, R26, R54, 0xfe, !PT ;  /* 0x0000001a5c357212 */ /* 0x000fe400078efe36 */
[----:B------:R-:W-:Y:S02]  /*c700*/  LOP3.LUT R27, R23, R93, RZ, 0xfc, !PT ;  /* 0x0000005d171b7212 */ /* 0x000fe400078efcff */
[----:B------:R-:W-:-:S05]  /*c710*/  LOP3.LUT R26, R53, 0xff, R6, 0xf8, !PT ;  /* 0x000000ff351a7812 */ /* 0x000fca00078ef806 */
[----:B------:R1:W-:Y:S02]  /*c720*/  STG.E.64 desc[UR6][R24.64], R26 ;  /* 0x0000001a18007986 */ /* 0x0003e4000c101b06 */
.L_x_3727:
[----:B------:R-:W-:Y:S05]  /*c730*/  BSYNC.RECONVERGENT B0 ;  /* 0x0000000000007941 */ /* 0x000fea0003800200 */
.L_x_3726:
[----:B------:R-:W-:Y:S04]  /*c740*/  BSSY.RECONVERGENT B0, `(.L_x_3728) ;  /* 0x0000006000007945 */ /* 0x000fe80003800200 */
[----:B------:R-:W-:Y:S05]  /*c750*/  @!P1 BRA `(.L_x_3729) ;  /* 0x0000000000109947 */ /* 0x000fea0003800000 */
[----:B01----:R-:W0:Y:S01]  /*c760*/  LDC.64 R24, c[0x0][0x390] ;  /* 0x0000e400ff187b82 */ /* 0x003e220000000a00 */
[----:B------:R-:W-:-:S04]  /*c770*/  VIADD R23, R152, 0x40 ;  /* 0x0000004098177836 */ /* 0x000fc80000000000 */
[----:B0-----:R-:W-:-:S05]  /*c780*/  IMAD.WIDE.U32 R24, R23, 0x10, R24 ;  /* 0x0000001017187825 */ /* 0x001fca00078e0018 */
[----:B-----5:R2:W5:Y:S02]  /*c790*/  LDG.E.128 R56, desc[UR6][R24.64] ;  /* 0x0000000618387981 */ /* 0x020564000c1e1d00 */
.L_x_3729:
[----:B------:R-:W-:Y:S05]  /*c7a0*/  BSYNC.RECONVERGENT B0 ;  /* 0x0000000000007941 */ /* 0x000fea0003800200 */
.L_x_3728:
[----:B------:R-:W-:Y:S05]  /*c7b0*/  @!P0 BRA `(.L_x_3730) ;  /* 0x0000002c00b88947 */ /* 0x000fea0003800000 */
[----:B012---:R-:W0:Y:S01]  /*c7c0*/  LDC.64 R24, c[0x0][0x3a0] ;  /* 0x0000e800ff187b82 */ /* 0x007e220000000a00 */
[----:B------:R-:W-:-:S04]  /*c7d0*/  VIADD R23, R146, 0x40 ;  /* 0x0000004092177836 */ /* 0x000fc80000000000 */
[----:B0-----:R-:W-:-:S05]  /*c7e0*/  IMAD.WIDE.U32 R24, R23, 0x10, R24 ;  /* 0x0000001017187825 */ /* 0x001fca00078e0018 */
[----:B------:R-:W2:Y:S01]  /*c7f0*/  LDG.E.128 R92, desc[UR6][R24.64] ;  /* 0x00000006185c7981 */ /* 0x000ea2000c1e1d00 */
[----:B------:R-:W-:Y:S01]  /*c800*/  ISETP.GT.AND P2, PT, R145, RZ, PT ;  /* 0x000000ff9100720c */ /* 0x000fe20003f44270 */
[----:B------:R-:W-:-:S12]  /*c810*/  BSSY.RECONVERGENT B0, `(.L_x_3731) ;  /* 0x0000059000007945 */ /* 0x000fd80003800200 */
[----:B------:R-:W-:Y:S01]  /*c820*/  @!P2 MOV R28, R96 ;  /* 0x00000060001ca202 */ /* 0x000fe20000000f00 */
[----:B------:R-:W-:Y:S02]  /*c830*/  @!P2 IMAD.MOV.U32 R26, RZ, RZ, R97 ;  /* 0x000000ffff1aa224 */ /* 0x000fe400078e0061 */
        /* <DEDUP_REMOVED lines=18> */
.L_x_3735:
        /* <DEDUP_REMOVED lines=13> */
.L_x_3737:
[----:B------:R-:W-:Y:S05]  /*ca30*/  BSYNC.RECONVERGENT B2 ;  /* 0x0000000000027941 */ /* 0x000fea0003800200 */
.L_x_3736:
        /* <DEDUP_REMOVED lines=42> */
.L_x_3734:
[----:B------:R-:W-:Y:S05]  /*cce0*/  BSYNC.RECONVERGENT B1 ;  /* 0x0000000000017941 */ /* 0x000fea0003800200 */
.L_x_3733:
[----:B------:R-:W-:Y:S01]  /*ccf0*/  I2FP.F32.U32 R6, R6 ;  /* 0x0000000600067245 */ /* 0x000fe20000201000 */
[----:B------:R-:W-:Y:S02]  /*cd00*/  IMAD.MOV.U32 R23, RZ, RZ, 0x2f800000 ;  /* 0x2f800000ff177424 */ /* 0x000fe400078e00ff */
[----:B-----5:R-:W-:Y:S02]  /*cd10*/  IMAD.U32 R24, R56, 0x10000, RZ ;  /* 0x0001000038187824 */ /* 0x020fe400078e00ff */
        /* <DEDUP_REMOVED lines=8> */
.L_x_3732:
[----:B------:R-:W-:Y:S05]  /*cda0*/  BSYNC.RECONVERGENT B0 ;  /* 0x0000000000007941 */ /* 0x000fea0003800200 */
.L_x_3731:
        /* <DEDUP_REMOVED lines=23> */
.L_x_3742:
        /* <DEDUP_REMOVED lines=13> */
.L_x_3744:
[----:B------:R-:W-:Y:S05]  /*cff0*/  BSYNC.RECONVERGENT B2 ;  /* 0x0000000000027941 */ /* 0x000fea0003800200 */
.L_x_3743:
        /* <DEDUP_REMOVED lines=42> */
.L_x_3741:
[----:B------:R-:W-:Y:S05]  /*d2a0*/  BSYNC.RECONVERGENT B1 ;  /* 0x0000000000017941 */ /* 0x000fea0003800200 */
.L_x_3740:
        /* <DEDUP_REMOVED lines=13> */
.L_x_3739:
[----:B------:R-:W-:Y:S05]  /*d380*/  BSYNC.RECONVERGENT B0 ;  /* 0x0000000000007941 */ /* 0x000fea0003800200 */
.L_x_3738:
        /* <DEDUP_REMOVED lines=22> */
.L_x_3749:
        /* <DEDUP_REMOVED lines=13> */
.L_x_3751:
[----:B------:R-:W-:Y:S05]  /*d5c0*/  BSYNC.RECONVERGENT B2 ;  /* 0x0000000000027941 */ /* 0x000fea0003800200 */
.L_x_3750:
        /* <DEDUP_REMOVED lines=42> */
.L_x_3748:
[----:B------:R-:W-:Y:S05]  /*d870*/  BSYNC.RECONVERGENT B1 ;  /* 0x0000000000017941 */ /* 0x000fea0003800200 */
.L_x_3747:
        /* <DEDUP_REMOVED lines=11> */
.L_x_3746:
[----:B------:R-:W-:Y:S05]  /*d930*/  BSYNC.RECONVERGENT B0 ;  /* 0x0000000000007941 */ /* 0x000fea0003800200 */
.L_x_3745:
        /* <DEDUP_REMOVED lines=23> */
.L_x_3756:
        /* <DEDUP_REMOVED lines=13> */
.L_x_3758:
[----:B------:R-:W-:Y:S05]  /*db80*/  BSYNC.RECONVERGENT B2 ;  /* 0x0000000000027941 */ /* 0x000fea0003800200 */
.L_x_3757:
        /* <DEDUP_REMOVED lines=42> */
.L_x_3755:
[----:B------:R-:W-:Y:S05]  /*de30*/  BSYNC.RECONVERGENT B1 ;  /* 0x0000000000017941 */ /* 0x000fea0003800200 */
.L_x_3754:
        /* <DEDUP_REMOVED lines=13> */
.L_x_3753:
[----:B------:R-:W-:Y:S05]  /*df10*/  BSYNC.RECONVERGENT B0 ;  /* 0x0000000000007941 */ /* 0x000fea0003800200 */
.L_x_3752:
        /* <DEDUP_REMOVED lines=22> */
.L_x_3763:
        /* <DEDUP_REMOVED lines=13> */
.L_x_3765:
[----:B------:R-:W-:Y:S05]  /*e150*/  BSYNC.RECONVERGENT B2 ;  /* 0x0000000000027941 */ /* 0x000fea0003800200 */
.L_x_3764:
        /* <DEDUP_REMOVED lines=42> */
.L_x_3762:
[----:B------:R-:W-:Y:S05]  /*e400*/  BSYNC.RECONVERGENT B1 ;  /* 0x0000000000017941 */ /* 0x000fea0003800200 */
.L_x_3761:
[----:B------:R-:W-:Y:S01]  /*e410*/  I2FP.F32.U32 R25, R25 ;  /* 0x0000001900197245 */ /* 0x000fe20000201000 */
[----:B------:R-:W-:Y:S01]  /*e420*/  IMAD.MOV.U32 R26, RZ, RZ, 0x2f800000 ;  /* 0x2f800000ff1a7424 */ /* 0x000fe200078e00ff */
[----:B-----5:R-:W-:-:S03]  /*e430*/  SHF.L.U32 R47, R58, 0x10, RZ ;  /* 0x000000103a2f7819 */ /* 0x020fc600000006ff */
        /* <DEDUP_REMOVED lines=8> */
.L_x_3760:
[----:B------:R-:W-:Y:S05]  /*e4c0*/  BSYNC.RECONVERGENT B0 ;  /* 0x0000000000007941 */ /* 0x000fea0003800200 */
.L_x_3759:
        /* <DEDUP_REMOVED lines=23> */
.L_x_3770:
        /* <DEDUP_REMOVED lines=13> */
.L_x_3772:
[----:B------:R-:W-:Y:S05]  /*e710*/  BSYNC.RECONVERGENT B2 ;  /* 0x0000000000027941 */ /* 0x000fea0003800200 */
.L_x_3771:
        /* <DEDUP_REMOVED lines=42> */
.L_x_3769:
[----:B------:R-:W-:Y:S05]  /*e9c0*/  BSYNC.RECONVERGENT B1 ;  /* 0x0000000000017941 */ /* 0x000fea0003800200 */
.L_x_3768:
[----:B-----5:R-:W-:Y:S01]  /*e9d0*/  PRMT R48, R58, 0x7632, R48 ;  /* 0x000076323a307816 */ /* 0x020fe20000000030 */
[----:B------:R-:W-:Y:S01]  /*e9e0*/  HFMA2 R54, -RZ, RZ, 0.1171875, 0 ;  /* 0x2f800000ff367431 */ /* 0x000fe200000001ff */
[----:B------:R-:W-:Y:S02]  /*e9f0*/  I2FP.F32.U32 R25, R25 ;  /* 0x0000001900197245 */ /* 0x000fe40000201000 */
[----:B------:R-:W-:Y:S01]  /*ea00*/  PRMT R94, R94, 0x7632, R94 ;  /* 0x000076325e5e7816 */ /* 0x000fe2000000005e */
[----:B------:R-:W-:Y:S02]  /*ea10*/  IMAD.U32 R48, R48, 0x10000, RZ ;  /* 0x0001000030307824 */ /* 0x000fe400078e00ff */
[----:B------:R-:W-:Y:S02]  /*ea20*/  FFMA.FTZ R25, R25, R54, 1.1641532182693481445e-10 ;  /* 0x2f00000019197423 */ /* 0x000fe40000010036 */
[----:B------:R-:W-:Y:S01]  /*ea30*/  FMUL.FTZ R48, R48, UR11 ;  /* 0x0000000b30307c20 */ /* 0x000fe20008410000 */
[----:B------:R-:W-:-:S02]  /*ea40*/  IMAD.U32 R94, R94, 0x10000, RZ ;  /* 0x000100005e5e7824 */ /* 0x000fc400078e00ff */
[----:B------:R-:W-:Y:S01]  /*ea50*/  FSETP.GTU.FTZ.AND P3, PT, R25, UR8, PT ;  /* 0x0000000819007c0b */ /* 0x000fe2000bf7c000 */
[----:B------:R-:W-:-:S03]  /*ea60*/  FMUL.FTZ R25, R48, UR10 ;  /* 0x0000000a30197c20 */ /* 0x000fc60008410000 */
[----:B------:R-:W-:Y:S02]  /*ea70*/  SEL R48, RZ, 0x1, P3 ;  /* 0x00000001ff307807 */ /* 0x000fe40001800000 */
[----:B------:R-:W-:-:S05]  /*ea80*/  FSEL R25, R25, RZ, !P3 ;  /* 0x000000ff19197208 */ /* 0x000fca0005800000 */
[----:B------:R-:W-:-:S07]  /*ea90*/  FADD.FTZ R25, R94, R25 ;  /* 0x000000195e197221 */ /* 0x000fce0000010000 */
.L_x_3767:
[----:B------:R-:W-:Y:S05]  /*eaa0*/  BSYNC.RECONVERGENT B0 ;  /* 0x0000000000007941 */ /* 0x000fea0003800200 */
.L_x_3766:
        /* <DEDUP_REMOVED lines=22> */
.L_x_3777:
        /* <DEDUP_REMOVED lines=13> */
.L_x_3779:
[----:B------:R-:W-:Y:S05]  /*ece0*/  BSYNC.RECONVERGENT B2 ;  /* 0x0000000000027941 */ /* 0x000fea0003800200 */
.L_x_3778:
        /* <DEDUP_REMOVED lines=42> */
.L_x_3776:
[----:B------:R-:W-:Y:S05]  /*ef90*/  BSYNC.RECONVERGENT B1 ;  /* 0x0000000000017941 */ /* 0x000fea0003800200 */
.L_x_3775:
        /* <DEDUP_REMOVED lines=11> */
.L_x_3774:
[----:B------:R-:W-:Y:S05]  /*f050*/  BSYNC.RECONVERGENT B0 ;  /* 0x0000000000007941 */ /* 0x000fea0003800200 */
.L_x_3773:
        /* <DEDUP_REMOVED lines=23> */
.L_x_3784:
        /* <DEDUP_REMOVED lines=13> */
.L_x_3786:
[----:B------:R-:W-:Y:S05]  /*f2a0*/  BSYNC.RECONVERGENT B2 ;  /* 0x0000000000027941 */ /* 0x000fea0003800200 */
.L_x_3785:
        /* <DEDUP_REMOVED lines=41> */
[----:B------:R-:W-:-:S07]  /*f540*/  IMAD.MOV.U32 R100, RZ, RZ, R98 ;  /* 0x000000ffff647224 */ /* 0x000fce00078e0062 */
.L_x_3783:
[----:B------:R-:W-:Y:S05]  /*f550*/  BSYNC.RECONVERGENT B1 ;  /* 0x0000000000017941 */ /* 0x000fea0003800200 */
.L_x_3782:
        /* <DEDUP_REMOVED lines=13> */
.L_x_3781:
[----:B------:R-:W-:Y:S05]  /*f630*/  BSYNC.RECONVERGENT B0 ;  /* 0x0000000000007941 */ /* 0x000fea0003800200 */
.L_x_3780:
[----:B------:R-:W-:Y:S02]  /*f640*/  F2FP.BF16.F32.PACK_AB R95, RZ, R54 ;  /* 0x00000036ff5f723e */ /* 0x000fe400000010ff */
[----:B------:R-:W-:Y:S02]  /*f650*/  PRMT R94, R97, 0x5410, R94 ;  /* 0x00005410615e7816 */ /* 0x000fe4000000005e */
[----:B------:R-:W-:Y:S02]  /*f660*/  PRMT R93, R96, 0x5410, R93 ;  /* 0x00005410605d7816 */ /* 0x000fe4000000005d */
[----:B------:R-:W-:Y:S02]  /*f670*/  PRMT R92, R55, 0x5410, R92 ;  /* 0x00005410375c7816 */ /* 0x000fe4000000005c */
[----:B------:R-:W-:Y:S01]  /*f680*/  PRMT R95, R106, 0x5410, R95 ;  /* 0x000054106a5f7816 */ /* 0x000fe2000000005f */
[----:B------:R-:W-:Y:S06]  /*f690*/  BRA `(.L_x_3787) ;  /* 0x0000002800cc7947 */ /* 0x000fec0003800000 */
.L_x_3730:
[----:B------:R-:W-:Y:S01]  /*f6a0*/  BSSY.RECONVERGENT B0, `(.L_x_3788) ;  /* 0x0000056000007945 */ /* 0x000fe20003800200 */
[----:B------:R-:W-:Y:S01]  /*f6b0*/  IMAD.MOV.U32 R23, RZ, RZ, RZ ;  /* 0x000000ffff177224 */ /* 0x000fe200078e00ff */
[----:B------:R-:W-:Y:S01]  /*f6c0*/  MOV R100, R96 ;  /* 0x0000006000647202 */ /* 0x000fe20000000f00 */
[----:B012---:R-:W-:Y:S01]  /*f6d0*/  IMAD.MOV.U32 R25, RZ, RZ, R97 ;  /* 0x000000ffff197224 */ /* 0x007fe200078e0061 */
        /* <DEDUP_REMOVED lines=17> */
.L_x_3792:
        /* <DEDUP_REMOVED lines=13> */
.L_x_3794:
[----:B------:R-:W-:Y:S05]  /*f8c0*/  BSYNC.RECONVERGENT B2 ;  /* 0x0000000000027941 */ /* 0x000fea0003800200 */
.L_x_3793:
        /* <DEDUP_REMOVED lines=40> */
[----:B------:R-:W-:-:S07]  /*fb50*/  LOP3.LUT R151, R30, R24, R101, 0x96, !PT ;  /* 0x000000181e977212 */ /* 0x000fce00078e9665 */
.L_x_3791:
[----:B------:R-:W-:Y:S05]  /*fb60*/  BSYNC.RECONVERGENT B1 ;  /* 0x0000000000017941 */ /* 0x000fea0003800200 */
.L_x_3790:
        /* <DEDUP_REMOVED lines=9> */
.L_x_3789:
[----:B------:R-:W-:Y:S05]  /*fc00*/  BSYNC.RECONVERGENT B0 ;  /* 0x0000000000007941 */ /* 0x000fea0003800200 */
.L_x_3788:
        /* <DEDUP_REMOVED lines=18> */
.L_x_3799:
        /* <DEDUP_REMOVED lines=13> */
.L_x_3801:
[----:B------:R-:W-:Y:S05]  /*fe00*/  BSYNC.RECONVERGENT B2 ;  /* 0x0000000000027941 */ /* 0x000fea0003800200 */
.L_x_3800:
        /* <DEDUP_REMOVED lines=42> */
.L_x_3798:
[----:B------:R-:W-:Y:S05]  /*100b0*/  BSYNC.RECONVERGENT B1 ;  /* 0x0000000000017941 */ /* 0x000fea0003800200 */
.L_x_3797:
        /* <DEDUP_REMOVED lines=10> */
.L_x_3796:
[----:B------:R-:W-:Y:S05]  /*10160*/  BSYNC.RECONVERGENT B0 ;  /* 0x0000000000007941 */ /* 0x000fea0003800200 */
.L_x_3795:
        /* <DEDUP_REMOVED lines=18> */
.L_x_3806:
        /* <DEDUP_REMOVED lines=13> */
.L_x_3808:
[----:B------:R-:W-:Y:S05]  /*10360*/  BSYNC.RECONVERGENT B2 ;  /* 0x0000000000027941 */ /* 0x000fea0003800200 */
.L_x_3807:
        /* <DEDUP_REMOVED lines=42> */
.L_x_3805:
[----:B------:R-:W-:Y:S05]  /*10610*/  BSYNC.RECONVERGENT B1 ;  /* 0x0000000000017941 */ /* 0x000fea0003800200 */
.L_x_3804:
        /* <DEDUP_REMOVED lines=9> */
.L_x_3803:
[----:B------:R-:W-:Y:S05]  /*106b0*/  BSYNC.RECONVERGENT B0 ;  /* 0x0000000000007941 */ /* 0x000fea0003800200 */
.L_x_3802:
        /* <DEDUP_REMOVED lines=18> */
.L_x_3813:
        /* <DEDUP_REMOVED lines=13> */
.L_x_3815:
[----:B------:R-:W-:Y:S05]  /*108b0*/  BSYNC.RECONVERGENT B2 ;  /* 0x0000000000027941 */ /* 0x000fea0003800200 */
.L_x_3814:
        /* <DEDUP_REMOVED lines=42> */
.L_x_3812:
[----:B------:R-:W-:Y:S05]  /*10b60*/  BSYNC.RECONVERGENT B1 ;  /* 0x0000000000017941 */ /* 0x000fea0003800200 */
.L_x_3811:
        /* <DEDUP_REMOVED lines=10> */
.L_x_3810:
[----:B------:R-:W-:Y:S05]  /*10c10*/  BSYNC.RECONVERGENT B0 ;  /* 0x0000000000007941 */ /* 0x000fea0003800200 */
.L_x_3809:
        /* <DEDUP_REMOVED lines=18> */
.L_x_3820:
        /* <DEDUP_REMOVED lines=13> */
.L_x_3822:
[----:B------:R-:W-:Y:S05]  /*10e10*/  BSYNC.RECONVERGENT B2 ;  /* 0x0000000000027941 */ /* 0x000fea0003800200 */
.L_x_3821:
[----:B------:R-:W-:Y:S01]  /*10e20*/  IMAD.WIDE.U32 R102, R3, -0x326172a9, RZ ;  /* 0xcd9e8d5703667825 */ /* 0x000fe200078e00ff */
[----:B------:R-:W-:-:S03]  /*10e30*/  LOP3.LUT R96, R4, R99, R117, 0x96, !PT ;  /* 0x0000006304607212 */ /* 0x000fc600078e9675 */
[----:B------:R-:W-:Y:S02]  /*10e40*/  HFMA2 R54, -RZ, RZ, 0, 0 ;  /* 0x00000000ff367431 */ /* 0x000fe400000001ff */
        /* <DEDUP_REMOVED lines=39> */
.L_x_3819:
[----:B------:R-:W-:Y:S05]  /*110c0*/  BSYNC.RECONVERGENT B1 ;  /* 0x0000000000017941 */ /* 0x000fea0003800200 */
.L_x_3818:
        /* <DEDUP_REMOVED lines=9> */
.L_x_3817:
[----:B------:R-:W-:Y:S05]  /*11160*/  BSYNC.RECONVERGENT B0 ;  /* 0x0000000000007941 */ /* 0x000fea0003800200 */
.L_x_3816:
        /* <DEDUP_REMOVED lines=18> */
.L_x_3827:
        /* <DEDUP_REMOVED lines=13> */
.L_x_3829:
[----:B------:R-:W-:Y:S05]  /*11360*/  BSYNC.RECONVERGENT B2 ;  /* 0x0000000000027941 */ /* 0x000fea0003800200 */
.L_x_3828:
        /* <DEDUP_REMOVED lines=42> */
.L_x_3826:
[----:B------:R-:W-:Y:S05]  /*11610*/  BSYNC.RECONVERGENT B1 ;  /* 0x0000000000017941 */ /* 0x000fea0003800200 */
.L_x_3825:
        /* <DEDUP_REMOVED lines=10> */
.L_x_3824:
[----:B------:R-:W-:Y:S05]  /*116c0*/  BSYNC.RECONVERGENT B0 ;  /* 0x0000000000007941 */ /* 0x000fea0003800200 */
.L_x_3823:
        /* <DEDUP_REMOVED lines=18> */
.L_x_3834:
        /* <DEDUP_REMOVED lines=13> */
.L_x_3836:
[----:B------:R-:W-:Y:S05]  /*118c0*/  BSYNC.RECONVERGENT B2 ;  /* 0x0000000000027941 */ /* 0x000fea0003800200 */
.L_x_3835:
        /* <DEDUP_REMOVED lines=42> */
.L_x_3833:
[----:B------:R-:W-:Y:S05]  /*11b70*/  BSYNC.RECONVERGENT B1 ;  /* 0x0000000000017941 */ /* 0x000fea0003800200 */
.L_x_3832:
        /* <DEDUP_REMOVED lines=9> */
.L_x_3831:
[----:B------:R-:W-:Y:S05]  /*11c10*/  BSYNC.RECONVERGENT B0 ;  /* 0x0000000000007941 */ /* 0x000fea0003800200 */
.L_x_3830:
        /* <DEDUP_REMOVED lines=18> */
.L_x_3841:
        /* <DEDUP_REMOVED lines=13> */
.L_x_3843:
[----:B------:R-:W-:Y:S05]  /*11e10*/  BSYNC.RECONVERGENT B2 ;  /* 0x0000000000027941 */ /* 0x000fea0003800200 */
.L_x_3842:
        /* <DEDUP_REMOVED lines=39> */
[----:B------:R-:W-:Y:S02]  /*12090*/  HFMA2 R102, -RZ, RZ, 0, 0 ;  /* 0x00000000ff667431 */ /* 0x000fe400000001ff */
[----:B------:R-:W-:Y:S01]  /*120a0*/  IMAD.MOV.U32 R100, RZ, RZ, R96 ;  /* 0x000000ffff647224 */ /* 0x000fe200078e0060 */
[----:B------:R-:W-:-:S07]  /*120b0*/  LOP3.LUT R151, R30, R98, R97, 0x96, !PT ;  /* 0x000000621e977212 */ /* 0x000fce00078e9661 */
.L_x_3840:
[----:B------:R-:W-:Y:S05]  /*120c0*/  BSYNC.RECONVERGENT B1 ;  /* 0x0000000000017941 */ /* 0x000fea0003800200 */
.L_x_3839:
[----:B-----5:R-:W-:Y:S01]  /*120d0*/  PRMT R54, R59, 0x7632, R54 ;  /* 0x000076323b367816 */ /* 0x020fe20000000036 */
[----:B------:R-:W-:Y:S01]  /*120e0*/  IMAD.MOV.U32 R97, RZ, RZ, 0x2f800000 ;  /* 0x2f800000ff617424 */ /* 0x000fe200078e00ff */
        /* <DEDUP_REMOVED lines=8> */
.L_x_3838:
[----:B------:R-:W-:Y:S05]  /*12170*/  BSYNC.RECONVERGENT B0 ;  /* 0x0000000000007941 */ /* 0x000fea0003800200 */
.L_x_3837:
[----:B------:R-:W-:Y:S02]  /*12180*/  F2FP.BF16.F32.PACK_AB R96, RZ, R54 ;  /* 0x00000036ff60723e */ /* 0x000fe400000010ff */
[----:B------:R-:W-:Y:S02]  /*12190*/  PRMT R93, R95, 0x5410, R93 ;  /* 0x000054105f5d7816 */ /* 0x000fe4000000005d */
[----:B------:R-:W-:Y:S02]  /*121a0*/  PRMT R94, R94, 0x5410, R101 ;  /* 0x000054105e5e7816 */ /* 0x000fe40000000065 */
[----:B------:R-:W-:Y:S02]  /*121b0*/  PRMT R92, R92, 0x5410, R55 ;  /* 0x000054105c5c7816 */ /* 0x000fe40000000037 */
[----:B------:R-:W-:-:S07]  /*121c0*/  PRMT R95, R106, 0x5410, R96 ;  /* 0x000054106a5f7816 */ /* 0x000fce0000000060 */
.L_x_3787:
[----:B------:R-:W-:Y:S01]  /*121d0*/  IADD3 R96, PT, PT, R146, 0x40, RZ ;  /* 0x0000004092607810 */ /* 0x000fe20007ffe0ff */
[----:B------:R-:W-:Y:S04]  /*121e0*/  BSSY.RECONVERGENT B0, `(.L_x_3844) ;  /* 0x0000019000007945 */ /* 0x000fe80003800200 */
[----:B------:R-:W-:-:S05]  /*121f0*/  IMAD.WIDE.U32 R96, R96, 0x10, R174 ;  /* 0x0000001060607825 */ /* 0x000fca00078e00ae */
[----:B------:R0:W-:Y:S01]  /*12200*/  STG.E.128 desc[UR6][R96.64], R92 ;  /* 0x0000005c60007986 */ /* 0x0001e2000c101d06 */
[----:B------:R-:W-:Y:S05]  /*12210*/  @!P1 BRA `(.L_x_3845) ;  /* 0x0000000000549947 */ /* 0x000fea0003800000 */
[----:B0-----:R-:W-:Y:S01]  /*12220*/  IMAD.U32 R94, R49, 0x10000, RZ ;  /* 0x00010000315e7824 */ /* 0x001fe200078e00ff */
[----:B------:R-:W0:Y:S01]  /*12230*/  LDC.64 R92, c[0x0][0x3b0] ;  /* 0x0000ec00ff5c7b82 */ /* 0x000e220000000a00 */
[----:B------:R-:W-:Y:S02]  /*12240*/  LOP3.LUT R55, R14, 0xffff, RZ, 0xc0, !PT ;  /* 0x0000ffff0e377812 */ /* 0x000fe400078ec0ff */
[----:B------:R-:W-:Y:S02]  /*12250*/  PRMT R96, R48, 0x7104, RZ ;  /* 0x0000710430607816 */ /* 0x000fe400000000ff */
[----:B------:R-:W-:Y:S02]  /*12260*/  LOP3.LUT R94, R94, 0xff0000, RZ, 0xc0, !PT ;  /* 0x00ff00005e5e7812 */ /* 0x000fe400078ec0ff */
[----:B------:R-:W-:Y:S02]  /*12270*/  LOP3.LUT R97, R51, 0xff, RZ, 0xc0, !PT ;  /* 0x000000ff33617812 */ /* 0x000fe400078ec0ff */
[----:B------:R-:W-:-:S02]  /*12280*/  PRMT R55, R94, 0x4210, R55 ;  /* 0x000042105e377816 */ /* 0x000fc40000000037 */
        /* <DEDUP_REMOVED lines=8> */
[----:B------:R-:W-:Y:S01]  /*12310*/  VIADD R55, R152, 0x40 ;  /* 0x0000004098377836 */ /* 0x000fe20000000000 */
[----:B------:R-:W-:Y:S02]  /*12320*/  LOP3.LUT R101, R98, R94, R96, 0xfe, !PT ;  /* 0x0000005e62657212 */ /* 0x000fe400078efe60 */
[----:B------:R-:W-:Y:S01]  /*12330*/  LOP3.LUT R99, R95, R99, RZ, 0xfc, !PT ;  /* 0x000000635f637212 */ /* 0x000fe200078efcff */
[----:B0-----:R-:W-:Y:S01]  /*12340*/  IMAD.WIDE.U32 R92, R55, 0x8, R92 ;  /* 0x00000008375c7825 */ /* 0x001fe200078e005c */
[----:B------:R-:W-:-:S05]  /*12350*/  LOP3.LUT R98, R101, 0xff, R6, 0xf8, !PT ;  /* 0x000000ff65627812 */ /* 0x000fca00078ef806 */
[----:B------:R1:W-:Y:S02]  /*12360*/  STG.E.64 desc[UR6][R92.64], R98 ;  /* 0x000000625c007986 */ /* 0x0003e4000c101b06 */
.L_x_3845:
[----:B------:R-:W-:Y:S05]  /*12370*/  BSYNC.RECONVERGENT B0 ;  /* 0x0000000000007941 */ /* 0x000fea0003800200 */
.L_x_3844:
[----:B------:R-:W-:Y:S04]  /*12380*/  BSSY.RECONVERGENT B0, `(.L_x_3846) ;  /* 0x0000006000007945 */ /* 0x000fe80003800200 */
[----:B------:R-:W-:Y:S05]  /*12390*/  @!P1 BRA `(.L_x_3847) ;  /* 0x0000000000109947 */ /* 0x000fea0003800000 */
[----:B-----5:R-:W2:Y:S01]  /*123a0*/  LDC.64 R56, c[0x0][0x390] ;  /* 0x0000e400ff387b82 */ /* 0x020ea20000000a00 */
[----:B------:R-:W-:-:S05]  /*123b0*/  IADD3 R55, PT, PT, R152, 0x60, RZ ;  /* 0x0000006098377810 */ /* 0x000fca0007ffe0ff */
[----:B--2---:R-:W-:-:S06]  /*123c0*/  IMAD.WIDE.U32 R56, R55, 0x10, R56 ;  /* 0x0000001037387825 */ /* 0x004fcc00078e0038 */
[----:B------:R-:W5:Y:S02]  /*123d0*/  LDG.E.128 R56, desc[UR6][R56.64] ;  /* 0x0000000638387981 */ /* 0x000f64000c1e1d00 */
.L_x_3847:
[----:B------:R-:W-:Y:S05]  /*123e0*/  BSYNC.RECONVERGENT B0 ;  /* 0x0000000000007941 */ /* 0x000fea0003800200 */
.L_x_3846:
[----:B------:R-:W-:Y:S05]  /*123f0*/  @!P0 BRA `(.L_x_3848) ;  /* 0x0000002c00b88947 */ /* 0x000fea0003800000 */
[----:B01----:R-:W0:Y:S01]  /*12400*/  LDC.64 R92, c[0x0][0x3a0] ;  /* 0x0000e800ff5c7b82 */ /* 0x003e220000000a00 */
[----:B------:R-:W-:-:S04]  /*12410*/  VIADD R55, R146, 0x60 ;  /* 0x0000006092377836 */ /* 0x000fc80000000000 */
        /* <DEDUP_REMOVED lines=24> */
.L_x_3853:
        /* <DEDUP_REMOVED lines=13> */
.L_x_3855:
[----:B------:R-:W-:Y:S05]  /*12670*/  BSYNC.RECONVERGENT B2 ;  /* 0x0000000000027941 */ /* 0x000fea0003800200 */
.L_x_3854:
        /* <DEDUP_REMOVED lines=42> */
.L_x_3852:
[----:B------:R-:W-:Y:S05]  /*12920*/  BSYNC.RECONVERGENT B1 ;  /* 0x0000000000017941 */ /* 0x000fea0003800200 */
.L_x_3851:
        /* <DEDUP_REMOVED lines=11> */
.L_x_3850:
[----:B------:R-:W-:Y:S05]  /*129e0*/  BSYNC.RECONVERGENT B0 ;  /* 0x0000000000007941 */ /* 0x000fea0003800200 */
.L_x_3849:
        /* <DEDUP_REMOVED lines=23> */
.L_x_3860:
        /* <DEDUP_REMOVED lines=13> */
.L_x_3862:
[----:B------:R-:W-:Y:S05]  /*12c30*/  BSYNC.RECONVERGENT B2 ;  /* 0x0000000000027941 */ /* 0x000fea0003800200 */
.L_x_3861:
        /* <DEDUP_REMOVED lines=42> */
.L_x_3859:
[----:B------:R-:W-:Y:S05]  /*12ee0*/  BSYNC.RECONVERGENT B1 ;  /* 0x0000000000017941 */ /* 0x000fea0003800200 */
.L_x_3858:
[----:B-----5:R-:W-:Y:S01]  /*12ef0*/  PRMT R92, R56, 0x7632, R92 ;  /* 0x00007632385c7816 */ /* 0x020fe2000000005c */
[----:B------:R-:W-:Y:S01]  /*12f00*/  IMAD.MOV.U32 R97, RZ, RZ, 0x2f800000 ;  /* 0x2f800000ff617424 */ /* 0x000fe200078e00ff */
[----:B------:R-:W-:-:S03]  /*12f10*/  I2FP.F32.U32 R50, R50 ;  /* 0x0000003200327245 */ /* 0x000fc60000201000 */
[C---:B------:R-:W-:Y:S01]  /*12f20*/  IMAD.U32 R96, R92.reuse, 0x10000, RZ ;  /* 0x000100005c607824 */ /* 0x040fe200078e00ff */
[----:B------:R-:W-:Y:S01]  /*12f30*/  PRMT R92, R92, 0x7632, R92 ;  /* 0x000076325c5c7816 */ /* 0x000fe2000000005c */
[----:B------:R-:W-:Y:S02]  /*12f40*/  FFMA.FTZ R50, R50, R97, 1.1641532182693481445e-10 ;  /* 0x2f00000032327423 */ /* 0x000fe40000010061 */
[----:B------:R-:W-:Y:S01]  /*12f50*/  FMUL.FTZ R96, R96, UR11 ;  /* 0x0000000b60607c20 */ /* 0x000fe20008410000 */
[----:B------:R-:W-:Y:S02]  /*12f60*/  SHF.L.U32 R97, R92, 0x10, RZ ;  /* 0x000000105c617819 */ /* 0x000fe400000006ff */
[----:B------:R-:W-:Y:S01]  /*12f70*/  FSETP.GTU.FTZ.AND P3, PT, R50, UR8, PT ;  /* 0x0000000832007c0b */ /* 0x000fe2000bf7c000 */
[----:B------:R-:W-:-:S03]  /*12f80*/  FMUL.FTZ R96, R96, UR10 ;  /* 0x0000000a60607c20 */ /* 0x000fc60008410000 */
[----:B------:R-:W-:Y:S02]  /*12f90*/  SEL R50, RZ, 0x1, P3 ;  /* 0x00000001ff327807 */ /* 0x000fe40001800000 */
[----:B------:R-:W-:-:S05]  /*12fa0*/  FSEL R96, R96, RZ, !P3 ;  /* 0x000000ff60607208 */ /* 0x000fca0005800000 */
[----:B------:R-:W-:-:S07]  /*12fb0*/  FADD.FTZ R96, R97, R96 ;  /* 0x0000006061607221 */ /* 0x000fce0000010000 */
.L_x_3857:
[----:B------:R-:W-:Y:S05]  /*12fc0*/  BSYNC.RECONVERGENT B0 ;  /* 0x0000000000007941 */ /* 0x000fea0003800200 */
.L_x_3856:
        /* <DEDUP_REMOVED lines=22> */
.L_x_3867:
        /* <DEDUP_REMOVED lines=13> */
.L_x_3869:
[----:B------:R-:W-:Y:S05]  /*13200*/  BSYNC.RECONVERGENT B2 ;  /* 0x0000000000027941 */ /* 0x000fea0003800200 */
.L_x_3868:
        /* <DEDUP_REMOVED lines=42> */
.L_x_3866:
[----:B------:R-:W-:Y:S05]  /*134b0*/  BSYNC.RECONVERGENT B1 ;  /* 0x0000000000017941 */ /* 0x000fea0003800200 */
.L_x_3865:
        /* <DEDUP_REMOVED lines=11> */
.L_x_3864:
[----:B------:R-:W-:Y:S05]  /*13570*/  BSYNC.RECONVERGENT B0 ;  /* 0x0000000000007941 */ /* 0x000fea0003800200 */
.L_x_3863:
        /* <DEDUP_REMOVED lines=23> */
.L_x_3874:
        /* <DEDUP_REMOVED lines=13> */
.L_x_3876:
[----:B------:R-:W-:Y:S05]  /*137c0*/  BSYNC.RECONVERGENT B2 ;  /* 0x0000000000027941 */ /* 0x000fea0003800200 */
.L_x_3875:
        /* <DEDUP_REMOVED lines=42> */
.L_x_3873:
[----:B------:R-:W-:Y:S05]  /*13a70*/  BSYNC.RECONVERGENT B1 ;  /* 0x0000000000017941 */ /* 0x000fea0003800200 */
.L_x_3872:
[----:B-----5:R-:W-:Y:S01]  /*13a80*/  PRMT R93, R57, 0x7632, R93 ;  /* 0x00007632395d7816 */ /* 0x020fe2000000005d */
[----:B------:R-:W-:Y:S01]  /*13a90*/  HFMA2 R99, -RZ, RZ, 0.1171875, 0 ;  /* 0x2f800000ff637431 */ /* 0x000fe200000001ff */
[----:B------:R-:W-:-:S03]  /*13aa0*/  I2FP.F32.U32 R52, R52 ;  /* 0x0000003400347245 */ /* 0x000fc60000201000 */
[C---:B------:R-:W-:Y:S01]  /*13ab0*/  IMAD.U32 R98, R93.reuse, 0x10000, RZ ;  /* 0x000100005d627824 */ /* 0x040fe200078e00ff */
        /* <DEDUP_REMOVED lines=9> */
.L_x_3871:
[----:B------:R-:W-:Y:S05]  /*13b50*/  BSYNC.RECONVERGENT B0 ;  /* 0x0000000000007941 */ /* 0x000fea0003800200 */
.L_x_3870:
        /* <DEDUP_REMOVED lines=22> */
.L_x_3881:
        /* <DEDUP_REMOVED lines=13> */
.L_x_3883:
[----:B------:R-:W-:Y:S05]  /*13d90*/  BSYNC.RECONVERGENT B2 ;  /* 0x0000000000027941 */ /* 0x000fea0003800200 */
.L_x_3882:
        /* <DEDUP_REMOVED lines=42> */
.L_x_3880:
[----:B------:R-:W-:Y:S05]  /*14040*/  BSYNC.RECONVERGENT B1 ;  /* 0x0000000000017941 */ /* 0x000fea0003800200 */
.L_x_3879:
        /* <DEDUP_REMOVED lines=11> */
.L_x_3878:
[----:B------:R-:W-:Y:S05]  /*14100*/  BSYNC.RECONVERGENT B0 ;  /* 0x0000000000007941 */ /* 0x000fea0003800200 */
.L_x_3877:
        /* <DEDUP_REMOVED lines=23> */
.L_x_3888:
        /* <DEDUP_REMOVED lines=13> */
.L_x_3890:
[----:B------:R-:W-:Y:S05]  /*14350*/  BSYNC.RECONVERGENT B2 ;  /* 0x0000000000027941 */ /* 0x000fea0003800200 */
.L_x_3889:
        /* <DEDUP_REMOVED lines=42> */
.L_x_3887:
[----:B------:R-:W-:Y:S05]  /*14600*/  BSYNC.RECONVERGENT B1 ;  /* 0x0000000000017941 */ /* 0x000fea0003800200 */
.L_x_3886:
[----:B-----5:R-:W-:Y:S01]  /*14610*/  PRMT R94, R58, 0x7632, R94 ;  /* 0x000076323a5e7816 */ /* 0x020fe2000000005e */
[----:B------:R-:W-:Y:S01]  /*14620*/  IMAD.MOV.U32 R101, RZ, RZ, 0x2f800000 ;  /* 0x2f800000ff657424 */ /* 0x000fe200078e00ff */
[----:B------:R-:W-:Y:S02]  /*14630*/  I2FP.F32.U32 R48, R48 ;  /* 0x0000003000307245 */ /* 0x000fe40000201000 */
[C---:B------:R-:W-:Y:S02]  /*14640*/  SHF.L.U32 R100, R94.reuse, 0x10, RZ ;  /* 0x000000105e647819 */ /* 0x040fe400000006ff */
        /* <DEDUP_REMOVED lines=9> */
.L_x_3885:
[----:B------:R-:W-:Y:S05]  /*146e0*/  BSYNC.RECONVERGENT B0 ;  /* 0x0000000000007941 */ /* 0x000fea0003800200 */
.L_x_3884:
        /* <DEDUP_REMOVED lines=22> */
.L_x_3895:
        /* <DEDUP_REMOVED lines=13> */
.L_x_3897:
[----:B------:R-:W-:Y:S05]  /*14920*/  BSYNC.RECONVERGENT B2 ;  /* 0x0000000000027941 */ /* 0x000fea0003800200 */
.L_x_3896:
        /* <DEDUP_REMOVED lines=42> */
.L_x_3894:
[----:B------:R-:W-:Y:S05]  /*14bd0*/  BSYNC.RECONVERGENT B1 ;  /* 0x0000000000017941 */ /* 0x000fea0003800200 */
.L_x_3893:
        /* <DEDUP_REMOVED lines=11> */
.L_x_3892:
[----:B------:R-:W-:Y:S05]  /*14c90*/  BSYNC.RECONVERGENT B0 ;  /* 0x0000000000007941 */ /* 0x000fea0003800200 */
.L_x_3891:
        /* <DEDUP_REMOVED lines=23> */
.L_x_3902:
        /* <DEDUP_REMOVED lines=13> */
.L_x_3904:
[----:B------:R-:W-:Y:S05]  /*14ee0*/  BSYNC.RECONVERGENT B2 ;  /* 0x0000000000027941 */ /* 0x000fea0003800200 */
.L_x_3903:
        /* <DEDUP_REMOVED lines=41> */
[----:B------:R-:W-:-:S07]  /*15180*/  IMAD.MOV.U32 R108, RZ, RZ, R106 ;  /* 0x000000ffff6c7224 */ /* 0x000fce00078e006a */
.L_x_3901:
[----:B------:R-:W-:Y:S05]  /*15190*/  BSYNC.RECONVERGENT B1 ;  /* 0x0000000000017941 */ /* 0x000fea0003800200 */
.L_x_3900:
        /* <DEDUP_REMOVED lines=13> */
.L_x_3899:
[----:B------:R-:W-:Y:S05]  /*15270*/  BSYNC.RECONVERGENT B0 ;  /* 0x0000000000007941 */ /* 0x000fea0003800200 */
.L_x_3898:
[----:B------:R-:W-:Y:S02]  /*15280*/  F2FP.BF16.F32.PACK_AB R95, RZ, R102 ;  /* 0x00000066ff5f723e */ /* 0x000fe400000010ff */
[----:B------:R-:W-:Y:S02]  /*15290*/  PRMT R94, R105, 0x5410, R94 ;  /* 0x00005410695e7816 */ /* 0x000fe4000000005e */
[----:B------:R-:W-:Y:S02]  /*152a0*/  PRMT R93, R104, 0x5410, R93 ;  /* 0x00005410685d7816 */ /* 0x000fe4000000005d */
[----:B------:R-:W-:Y:S02]  /*152b0*/  PRMT R92, R103, 0x5410, R92 ;  /* 0x00005410675c7816 */ /* 0x000fe4000000005c */
[----:B------:R-:W-:Y:S01]  /*152c0*/  PRMT R95, R115, 0x5410, R95 ;  /* 0x00005410735f7816 */ /* 0x000fe2000000005f */
[----:B------:R-:W-:Y:S06]  /*152d0*/  BRA `(.L_x_3905) ;  /* 0x0000002800cc7947 */ /* 0x000fec0003800000 */
.L_x_3848:
[----:B------:R-:W-:Y:S01]  /*152e0*/  BSSY.RECONVERGENT B0, `(.L_x_3906) ;  /* 0x0000056000007945 */ /* 0x000fe20003800200 */
[----:B------:R-:W-:Y:S01]  /*152f0*/  IMAD.MOV.U32 R55, RZ, RZ, RZ ;  /* 0x000000ffff377224 */ /* 0x000fe200078e00ff */
[----:B01----:R-:W-:Y:S01]  /*15300*/  MOV R93, R102 ;  /* 0x00000066005d7202 */ /* 0x003fe20000000f00 */
        /* <DEDUP_REMOVED lines=18> */
.L_x_3910:
        /* <DEDUP_REMOVED lines=13> */
.L_x_3912:
[----:B------:R-:W-:Y:S05]  /*15500*/  BSYNC.RECONVERGENT B2 ;  /* 0x0000000000027941 */ /* 0x000fea0003800200 */
.L_x_3911:
        /* <DEDUP_REMOVED lines=41> */
.L_x_3909:
[----:B------:R-:W-:Y:S05]  /*157a0*/  BSYNC.RECONVERGENT B1 ;  /* 0x0000000000017941 */ /* 0x000fea0003800200 */
.L_x_3908:
        /* <DEDUP_REMOVED lines=9> */
.L_x_3907:
[----:B------:R-:W-:Y:S05]  /*15840*/  BSYNC.RECONVERGENT B0 ;  /* 0x0000000000007941 */ /* 0x000fea0003800200 */
.L_x_3906:
        /* <DEDUP_REMOVED lines=18> */
.L_x_3917:
        /* <DEDUP_REMOVED lines=13> */
.L_x_3919:
[----:B------:R-:W-:Y:S05]  /*15a40*/  BSYNC.RECONVERGENT B2 ;  /* 0x0000000000027941 */ /* 0x000fea0003800200 */
.L_x_3918:
        /* <DEDUP_REMOVED lines=42> */
.L_x_3916:
[----:B------:R-:W-:Y:S05]  /*15cf0*/  BSYNC.RECONVERGENT B1 ;  /* 0x0000000000017941 */ /* 0x000fea0003800200 */
.L_x_3915:
        /* <DEDUP_REMOVED lines=10> */
.L_x_3914:
[----:B------:R-:W-:Y:S05]  /*15da0*/  BSYNC.RECONVERGENT B0 ;  /* 0x0000000000007941 */ /* 0x000fea0003800200 */
.L_x_3913:
        /* <DEDUP_REMOVED lines=18> */
.L_x_3924:
        /* <DEDUP_REMOVED lines=13> */
.L_x_3926:
[----:B------:R-:W-:Y:S05]  /*15fa0*/  BSYNC.RECONVERGENT B2 ;  /* 0x0000000000027941 */ /* 0x000fea0003800200 */
.L_x_3925:
        /* <DEDUP_REMOVED lines=42> */
.L_x_3923:
[----:B------:R-:W-:Y:S05]  /*16250*/  BSYNC.RECONVERGENT B1 ;  /* 0x0000000000017941 */ /* 0x000fea0003800200 */
.L_x_3922:
        /* <DEDUP_REMOVED lines=9> */
.L_x_3921:
[----:B------:R-:W-:Y:S05]  /*162f0*/  BSYNC.RECONVERGENT B0 ;  /* 0x0000000000007941 */ /* 0x000fea0003800200 */
.L_x_3920:
        /* <DEDUP_REMOVED lines=18> */
.L_x_3931:
        /* <DEDUP_REMOVED lines=13> */
.L_x_3933:
[----:B------:R-:W-:Y:S05]  /*164f0*/  BSYNC.RECONVERGENT B2 ;  /* 0x0000000000027941 */ /* 0x000fea0003800200 */
.L_x_3932:
        /* <DEDUP_REMOVED lines=42> */
.L_x_3930:
[----:B------:R-:W-:Y:S05]  /*167a0*/  BSYNC.RECONVERGENT B1 ;  /* 0x0000000000017941 */ /* 0x000fea0003800200 */
.L_x_3929:
        /* <DEDUP_REMOVED lines=10> */
.L_x_3928:
[----:B------:R-:W-:Y:S05]  /*16850*/  BSYNC.RECONVERGENT B0 ;  /* 0x0000000000007941 */ /* 0x000fea0003800200 */
.L_x_3927:
        /* <DEDUP_REMOVED lines=18> */
.L_x_3938:
        /* <DEDUP_REMOVED lines=13> */
.L_x_3940:
[----:B------:R-:W-:Y:S05]  /*16a50*/  BSYNC.RECONVERGENT B2 ;  /* 0x0000000000027941 */ /* 0x000fea0003800200 */
.L_x_3939:
        /* <DEDUP_REMOVED lines=42> */
.L_x_3937:
[----:B------:R-:W-:Y:S05]  /*16d00*/  BSYNC.RECONVERGENT B1 ;  /* 0x0000000000017941 */ /* 0x000fea0003800200 */
.L_x_3936:
        /* <DEDUP_REMOVED lines=9> */
.L_x_3935:
[----:B------:R-:W-:Y:S05]  /*16da0*/  BSYNC.RECONVERGENT B0 ;  /* 0x0000000000007941 */ /* 0x000fea0003800200 */
.L_x_3934:
        /* <DEDUP_REMOVED lines=18> */
.L_x_3945:
        /* <DEDUP_REMOVED lines=13> */
.L_x_3947:
[----:B------:R-:W-:Y:S05]  /*16fa0*/  BSYNC.RECONVERGENT B2 ;  /* 0x0000000000027941 */ /* 0x000fea0003800200 */
.L_x_3946:
        /* <DEDUP_REMOVED lines=42> */
.L_x_3944:
[----:B------:R-:W-:Y:S05]  /*17250*/  BSYNC.RECONVERGENT B1 ;  /* 0x0000000000017941 */ /* 0x000fea0003800200 */
.L_x_3943:
        /* <DEDUP_REMOVED lines=10> */
.L_x_3942:
[----:B------:R-:W-:Y:S05]  /*17300*/  BSYNC.RECONVERGENT B0 ;  /* 0x0000000000007941 */ /* 0x000fea0003800200 */
.L_x_3941:
        /* <DEDUP_REMOVED lines=18> */
.L_x_3952:
        /* <DEDUP_REMOVED lines=13> */
.L_x_3954:
[----:B------:R-:W-:Y:S05]  /*17500*/  BSYNC.RECONVERGENT B2 ;  /* 0x0000000000027941 */ /* 0x000fea0003800200 */
.L_x_3953:
        /* <DEDUP_REMOVED lines=42> */
.L_x_3951:
[----:B------:R-:W-:Y:S05]  /*177b0*/  BSYNC.RECONVERGENT B1 ;  /* 0x0000000000017941 */ /* 0x000fea0003800200 */
.L_x_3950:
        /* <DEDUP_REMOVED lines=9> */
.L_x_3949:
[----:B------:R-:W-:Y:S05]  /*17850*/  BSYNC.RECONVERGENT B0 ;  /* 0x0000000000007941 */ /* 0x000fea0003800200 */
.L_x_3948:
        /* <DEDUP_REMOVED lines=18> */
.L_x_3959:
        /* <DEDUP_REMOVED lines=13> */
.L_x_3961:
[----:B------:R-:W-:Y:S05]  /*17a50*/  BSYNC.RECONVERGENT B2 ;  /* 0x0000000000027941 */ /* 0x000fea0003800200 */
.L_x_3960:
        /* <DEDUP_REMOVED lines=42> */
.L_x_3958:
[----:B------:R-:W-:Y:S05]  /*17d00*/  BSYNC.RECONVERGENT B1 ;  /* 0x0000000000017941 */ /* 0x000fea0003800200 */
.L_x_3957:
        /* <DEDUP_REMOVED lines=10> */
.L_x_3956:
[----:B------:R-:W-:Y:S05]  /*17db0*/  BSYNC.RECONVERGENT B0 ;  /* 0x0000000000007941 */ /* 0x000fea0003800200 */
.L_x_3955:
[----:B------:R-:W-:Y:S02]  /*17dc0*/  F2FP.BF16.F32.PACK_AB R104, RZ, R102 ;  /* 0x00000066ff68723e */ /* 0x000fe400000010ff */
[----:B------:R-:W-:Y:S02]  /*17dd0*/  PRMT R92, R92, 0x5410, R95 ;  /* 0x000054105c5c7816 */ /* 0x000fe4000000005f */
[----:B------:R-:W-:Y:S02]  /*17de0*/  PRMT R94, R94, 0x5410, R109 ;  /* 0x000054105e5e7816 */ /* 0x000fe4000000006d */
[----:B------:R-:W-:Y:S02]  /*17df0*/  PRMT R93, R103, 0x5410, R93 ;  /* 0x00005410675d7816 */ /* 0x000fe4000000005d */
[----:B------:R-:W-:-:S07]  /*17e00*/  PRMT R95, R114, 0x5410, R104 ;  /* 0x00005410725f7816 */ /* 0x000fce0000000068 */
.L_x_3905:
        /* <DEDUP_REMOVED lines=26> */
.L_x_3963:
[----:B------:R-:W-:Y:S05]  /*17fb0*/  BSYNC.RECONVERGENT B0 ;  /* 0x0000000000007941 */ /* 0x000fea0003800200 */
.L_x_3962:
[----:B------:R-:W-:Y:S04]  /*17fc0*/  BSSY.RECONVERGENT B0, `(.L_x_3964) ;  /* 0x0000006000007945 */ /* 0x000fe80003800200 */
[----:B------:R-:W-:Y:S05]  /*17fd0*/  @!P1 BRA `(.L_x_3965) ;  /* 0x0000000000109947 */ /* 0x000fea0003800000 */
[----:B-----5:R-:W2:Y:S01]  /*17fe0*/  LDC.64 R56, c[0x0][0x390] ;  /* 0x0000e400ff387b82 */ /* 0x020ea20000000a00 */
[----:B------:R-:W-:-:S04]  /*17ff0*/  VIADD R59, R152, 0x80 ;  /* 0x00000080983b7836 */ /* 0x000fc80000000000 */
[----:B--2---:R-:W-:-:S06]  /*18000*/  IMAD.WIDE.U32 R56, R59, 0x10, R56 ;  /* 0x000000103b387825 */ /* 0x004fcc00078e0038 */
[----:B------:R-:W5:Y:S02]  /*18010*/  LDG.E.128 R56, desc[UR6][R56.64] ;  /* 0x0000000638387981 */ /* 0x000f64000c1e1d00 */
.L_x_3965:
[----:B------:R-:W-:Y:S05]  /*18020*/  BSYNC.RECONVERGENT B0 ;  /* 0x0000000000007941 */ /* 0x000fea0003800200 */
.L_x_3964:
[----:B------:R-:W-:Y:S05]  /*18030*/  @!P0 BRA `(.L_x_3966) ;  /* 0x0000002c00b48947 */ /* 0x000fea0003800000 */
[----:B01----:R-:W0:Y:S01]  /*18040*/  LDC.64 R92, c[0x0][0x3a0] ;  /* 0x0000e800ff5c7b82 */ /* 0x003e220000000a00 */
[----:B------:R-:W-:-:S05]  /*18050*/  IADD3 R95, PT, PT, R146, 0x80, RZ ;  /* 0x00000080925f7810 */ /* 0x000fca0007ffe0ff */
[----:B0-----:R-:W-:-:S06]  /*18060*/  IMAD.WIDE.U32 R92, R95, 0x10, R92 ;  /* 0x000000105f5c7825 */ /* 0x001fcc00078e005c */
[----:B------:R-:W2:Y:S01]  /*18070*/  LDG.E.128 R92, desc[UR6][R92.64] ;  /* 0x000000065c5c7981 */ /* 0x000ea2000c1e1d00 */
        /* <DEDUP_REMOVED lines=22> */
.L_x_3971:
        /* <DEDUP_REMOVED lines=13> */
.L_x_3973:
[----:B------:R-:W-:Y:S05]  /*182b0*/  BSYNC.RECONVERGENT B2 ;  /* 0x0000000000027941 */ /* 0x000fea0003800200 */
.L_x_3972:
        /* <DEDUP_REMOVED lines=42> */
.L_x_3970:
[----:B------:R-:W-:Y:S05]  /*18560*/  BSYNC.RECONVERGENT B1 ;  /* 0x0000000000017941 */ /* 0x000fea0003800200 */
.L_x_3969:
        /* <DEDUP_REMOVED lines=11> */
.L_x_3968:
[----:B------:R-:W-:Y:S05]  /*18620*/  BSYNC.RECONVERGENT B0 ;  /* 0x0000000000007941 */ /* 0x000fea0003800200 */
.L_x_3967:
        /* <DEDUP_REMOVED lines=23> */
.L_x_3978:
        /* <DEDUP_REMOVED lines=13> */
.L_x_3980:
[----:B------:R-:W-:Y:S05]  /*18870*/  BSYNC.RECONVERGENT B2 ;  /* 0x0000000000027941 */ /* 0x000fea0003800200 */
.L_x_3979:
        /* <DEDUP_REMOVED lines=42> */
.L_x_3977:
[----:B------:R-:W-:Y:S05]  /*18b20*/  BSYNC.RECONVERGENT B1 ;  /* 0x0000000000017941 */ /* 0x000fea0003800200 */
.L_x_3976:
        /* <DEDUP_REMOVED lines=13> */
.L_x_3975:
[----:B------:R-:W-:Y:S05]  /*18c00*/  BSYNC.RECONVERGENT B0 ;  /* 0x0000000000007941 */ /* 0x000fea0003800200 */
.L_x_3974:
        /* <DEDUP_REMOVED lines=22> */
.L_x_3985:
        /* <DEDUP_REMOVED lines=13> */
.L_x_3987:
[----:B------:R-:W-:Y:S05]  /*18e40*/  BSYNC.RECONVERGENT B2 ;  /* 0x0000000000027941 */ /* 0x000fea0003800200 */
.L_x_3986:
        /* <DEDUP_REMOVED lines=42> */
.L_x_3984:
[----:B------:R-:W-:Y:S05]  /*190f0*/  BSYNC.RECONVERGENT B1 ;  /* 0x0000000000017941 */ /* 0x000fea0003800200 */
.L_x_3983:
        /* <DEDUP_REMOVED lines=11> */
.L_x_3982:
[----:B------:R-:W-:Y:S05]  /*191b0*/  BSYNC.RECONVERGENT B0 ;  /* 0x0000000000007941 */ /* 0x000fea0003800200 */
.L_x_3981:
        /* <DEDUP_REMOVED lines=23> */
.L_x_3992:
        /* <DEDUP_REMOVED lines=13> */
.L_x_3994:
[----:B------:R-:W-:Y:S05]  /*19400*/  BSYNC.RECONVERGENT B2 ;  /* 0x0000000000027941 */ /* 0x000fea0003800200 */
.L_x_3993:
        /* <DEDUP_REMOVED lines=42> */
.L_x_3991:
[----:B------:R-:W-:Y:S05]  /*196b0*/  BSYNC.RECONVERGENT B1 ;  /* 0x0000000000017941 */ /* 0x000fea0003800200 */
.L_x_3990:
        /* <DEDUP_REMOVED lines=13> */
.L_x_3989:
[----:B------:R-:W-:Y:S05]  /*19790*/  BSYNC.RECONVERGENT B0 ;  /* 0x0000000000007941 */ /* 0x000fea0003800200 */
.L_x_3988:
        /* <DEDUP_REMOVED lines=22> */
.L_x_3999:
        /* <DEDUP_REMOVED lines=13> */
.L_x_4001:
[----:B------:R-:W-:Y:S05]  /*199d0*/  BSYNC.RECONVERGENT B2 ;  /* 0x0000000000027941 */ /* 0x000fea0003800200 */
.L_x_4000:
        /* <DEDUP_REMOVED lines=42> */
.L_x_3998:
[----:B------:R-:W-:Y:S05]  /*19c80*/  BSYNC.RECONVERGENT B1 ;  /* 0x0000000000017941 */ /* 0x000fea0003800200 */
.L_x_3997:
        /* <DEDUP_REMOVED lines=11> */
.L_x_3996:
[----:B------:R-:W-:Y:S05]  /*19d40*/  BSYNC.RECONVERGENT B0 ;  /* 0x0000000000007941 */ /* 0x000fea0003800200 */
.L_x_3995:
        /* <DEDUP_REMOVED lines=23> */
.L_x_4006:
        /* <DEDUP_REMOVED lines=13> */
.L_x_4008:
[----:B------:R-:W-:Y:S05]  /*19f90*/  BSYNC.RECONVERGENT B2 ;  /* 0x0000000000027941 */ /* 0x000fea0003800200 */
.L_x_4007:
        /* <DEDUP_REMOVED lines=42> */
.L_x_4005:
[----:B------:R-:W-:Y:S05]  /*1a240*/  BSYNC.RECONVERGENT B1 ;  /* 0x0000000000017941 */ /* 0x000fea0003800200 */
.L_x_4004:
        /* <DEDUP_REMOVED lines=13> */
.L_x_4003:
[----:B------:R-:W-:Y:S05]  /*1a320*/  BSYNC.RECONVERGENT B0 ;  /* 0x0000000000007941 */ /* 0x000fea0003800200 */
.L_x_4002:
        /* <DEDUP_REMOVED lines=22> */
.L_x_4013:
        /* <DEDUP_REMOVED lines=13> */
.L_x_4015:
[----:B------:R-:W-:Y:S05]  /*1a560*/  BSYNC.RECONVERGENT B2 ;  /* 0x0000000000027941 */ /* 0x000fea0003800200 */
.L_x_4014:
        /* <DEDUP_REMOVED lines=42> */
.L_x_4012:
[----:B------:R-:W-:Y:S05]  /*1a810*/  BSYNC.RECONVERGENT B1 ;  /* 0x0000000000017941 */ /* 0x000fea0003800200 */
.L_x_4011:
        /* <DEDUP_REMOVED lines=11> */
.L_x_4010:
[----:B------:R-:W-:Y:S05]  /*1a8d0*/  BSYNC.RECONVERGENT B0 ;  /* 0x0000000000007941 */ /* 0x000fea0003800200 */
.L_x_4009:
        /* <DEDUP_REMOVED lines=23> */
.L_x_4020:
        /* <DEDUP_REMOVED lines=13> */
.L_x_4022:
[----:B------:R-:W-:Y:S05]  /*1ab20*/  BSYNC.RECONVERGENT B2 ;  /* 0x0000000000027941 */ /* 0x000fea0003800200 */
.L_x_4021:
        /* <DEDUP_REMOVED lines=41> */
.L_x_4019:
[----:B------:R-:W-:Y:S05]  /*1adc0*/  BSYNC.RECONVERGENT B1 ;  /* 0x0000000000017941 */ /* 0x000fea0003800200 */
.L_x_4018:
        /* <DEDUP_REMOVED lines=13> */
.L_x_4017:
[----:B------:R-:W-:Y:S05]  /*1aea0*/  BSYNC.RECONVERGENT B0 ;  /* 0x0000000000007941 */ /* 0x000fea0003800200 */
.L_x_4016:
[----:B------:R-:W-:Y:S02]  /*1aeb0*/  F2FP.BF16.F32.PACK_AB R95, RZ, R110 ;  /* 0x0000006eff5f723e */ /* 0x000fe400000010ff */
[----:B------:R-:W-:Y:S02]  /*1aec0*/  PRMT R94, R113, 0x5410, R94 ;  /* 0x00005410715e7816 */ /* 0x000fe4000000005e */
[----:B------:R-:W-:Y:S02]  /*1aed0*/  PRMT R93, R112, 0x5410, R93 ;  /* 0x00005410705d7816 */ /* 0x000fe4000000005d */
[----:B------:R-:W-:Y:S02]  /*1aee0*/  PRMT R92, R111, 0x5410, R92 ;  /* 0x000054106f5c7816 */ /* 0x000fe4000000005c */
[----:B------:R-:W-:Y:S01]  /*1aef0*/  PRMT R95, R124, 0x5410, R95 ;  /* 0x000054107c5f7816 */ /* 0x000fe2000000005f */
[----:B------:R-:W-:Y:S06]  /*1af00*/  BRA `(.L_x_4023) ;  /* 0x0000002800cc7947 */ /* 0x000fec0003800000 */
.L_x_3966:
[----:B------:R-:W-:Y:S01]  /*1af10*/  BSSY.RECONVERGENT B0, `(.L_x_4024) ;  /* 0x0000056000007945 */ /* 0x000fe20003800200 */
[----:B------:R-:W-:Y:S01]  /*1af20*/  IMAD.MOV.U32 R103, RZ, RZ, RZ ;  /* 0x000000ffff677224 */ /* 0x000fe200078e00ff */
[----:B------:R-:W-:Y:S01]  /*1af30*/  MOV R114, R108 ;  /* 0x0000006c00727202 */ /* 0x000fe20000000f00 */
[----:B01----:R-:W-:Y:S01]  /*1af40*/  IMAD.MOV.U32 R93, RZ, RZ, R110 ;  /* 0x000000ffff5d7224 */ /* 0x003fe200078e006e */
        /* <DEDUP_REMOVED lines=17> */
.L_x_4028:
        /* <DEDUP_REMOVED lines=13> */
.L_x_4030:
[----:B------:R-:W-:Y:S05]  /*1b130*/  BSYNC.RECONVERGENT B2 ;  /* 0x0000000000027941 */ /* 0x000fea0003800200 */
.L_x_4029:
        /* <DEDUP_REMOVED lines=41> */
.L_x_4027:
[----:B------:R-:W-:Y:S05]  /*1b3d0*/  BSYNC.RECONVERGENT B1 ;  /* 0x0000000000017941 */ /* 0x000fea0003800200 */
.L_x_4026:
        /* <DEDUP_REMOVED lines=9> */
.L_x_4025:
[----:B------:R-:W-:Y:S05]  /*1b470*/  BSYNC.RECONVERGENT B0 ;  /* 0x0000000000007941 */ /* 0x000fea0003800200 */
.L_x_4024:
        /* <DEDUP_REMOVED lines=18> */
.L_x_4035:
        /* <DEDUP_REMOVED lines=13> */
.L_x_4037:
[----:B------:R-:W-:Y:S05]  /*1b670*/  BSYNC.RECONVERGENT B2 ;  /* 0x0000000000027941 */ /* 0x000fea0003800200 */
.L_x_4036:
        /* <DEDUP_REMOVED lines=42> */
.L_x_4034:
[----:B------:R-:W-:Y:S05]  /*1b920*/  BSYNC.RECONVERGENT B1 ;  /* 0x0000000000017941 */ /* 0x000fea0003800200 */
.L_x_4033:
        /* <DEDUP_REMOVED lines=10> */
.L_x_4032:
[----:B------:R-:W-:Y:S05]  /*1b9d0*/  BSYNC.RECONVERGENT B0 ;  /* 0x0000000000007941 */ /* 0x000fea0003800200 */
.L_x_4031:
        /* <DEDUP_REMOVED lines=18> */
.L_x_4042:
        /* <DEDUP_REMOVED lines=13> */
.L_x_4044:
[----:B------:R-:W-:Y:S05]  /*1bbd0*/  BSYNC.RECONVERGENT B2 ;  /* 0x0000000000027941 */ /* 0x000fea0003800200 */
.L_x_4043:
        /* <DEDUP_REMOVED lines=42> */
.L_x_4041:
[----:B------:R-:W-:Y:S05]  /*1be80*/  BSYNC.RECONVERGENT B1 ;  /* 0x0000000000017941 */ /* 0x000fea0003800200 */
.L_x_4040:
        /* <DEDUP_REMOVED lines=9> */
.L_x_4039:
[----:B------:R-:W-:Y:S05]  /*1bf20*/  BSYNC.RECONVERGENT B0 ;  /* 0x0000000000007941 */ /* 0x000fea0003800200 */
.L_x_4038:
        /* <DEDUP_REMOVED lines=18> */
.L_x_4049:
        /* <DEDUP_REMOVED lines=13> */
.L_x_4051:
[----:B------:R-:W-:Y:S05]  /*1c120*/  BSYNC.RECONVERGENT B2 ;  /* 0x0000000000027941 */ /* 0x000fea0003800200 */
.L_x_4050:
        /* <DEDUP_REMOVED lines=42> */
.L_x_4048:
[----:B------:R-:W-:Y:S05]  /*1c3d0*/  BSYNC.RECONVERGENT B1 ;  /* 0x0000000000017941 */ /* 0x000fea0003800200 */
.L_x_4047:
        /* <DEDUP_REMOVED lines=10> */
.L_x_4046:
[----:B------:R-:W-:Y:S05]  /*1c480*/  BSYNC.RECONVERGENT B0 ;  /* 0x0000000000007941 */ /* 0x000fea0003800200 */
.L_x_4045:
        /* <DEDUP_REMOVED lines=18> */
.L_x_4056:
        /* <DEDUP_REMOVED lines=13> */
.L_x_4058:
[----:B------:R-:W-:Y:S05]  /*1c680*/  BSYNC.RECONVERGENT B2 ;  /* 0x0000000000027941 */ /* 0x000fea0003800200 */
.L_x_4057:
        /* <DEDUP_REMOVED lines=42> */
.L_x_4055:
[----:B------:R-:W-:Y:S05]  /*1c930*/  BSYNC.RECONVERGENT B1 ;  /* 0x0000000000017941 */ /* 0x000fea0003800200 */
.L_x_4054:
        /* <DEDUP_REMOVED lines=9> */
.L_x_4053:
[----:B------:R-:W-:Y:S05]  /*1c9d0*/  BSYNC.RECONVERGENT B0 ;  /* 0x0000000000007941 */ /* 0x000fea0003800200 */
.L_x_4052:
        /* <DEDUP_REMOVED lines=18> */
.L_x_4063:
        /* <DEDUP_REMOVED lines=13> */
.L_x_4065:
[----:B------:R-:W-:Y:S05]  /*1cbd0*/  BSYNC.RECONVERGENT B2 ;  /* 0x0000000000027941 */ /* 0x000fea0003800200 */
.L_x_4064:
        /* <DEDUP_REMOVED lines=42> */
.L_x_4062:
[----:B------:R-:W-:Y:S05]  /*1ce80*/  BSYNC.RECONVERGENT B1 ;  /* 0x0000000000017941 */ /* 0x000fea0003800200 */
.L_x_4061:
        /* <DEDUP_REMOVED lines=10> */
.L_x_4060:
[----:B------:R-:W-:Y:S05]  /*1cf30*/  BSYNC.RECONVERGENT B0 ;  /* 0x0000000000007941 */ /* 0x000fea0003800200 */
.L_x_4059:
        /* <DEDUP_REMOVED lines=18> */
.L_x_4070:
        /* <DEDUP_REMOVED lines=13> */
.L_x_4072:
[----:B------:R-:W-:Y:S05]  /*1d130*/  BSYNC.RECONVERGENT B2 ;  /* 0x0000000000027941 */ /* 0x000fea0003800200 */
.L_x_4071:
        /* <DEDUP_REMOVED lines=42> */
.L_x_4069:
[----:B------:R-:W-:Y:S05]  /*1d3e0*/  BSYNC.RECONVERGENT B1 ;  /* 0x0000000000017941 */ /* 0x000fea0003800200 */
.L_x_4068:
        /* <DEDUP_REMOVED lines=9> */
.L_x_4067:
[----:B------:R-:W-:Y:S05]  /*1d480*/  BSYNC.RECONVERGENT B0 ;  /* 0x0000000000007941 */ /* 0x000fea0003800200 */
.L_x_4066:
        /* <DEDUP_REMOVED lines=18> */
.L_x_4077:
        /* <DEDUP_REMOVED lines=13> */
.L_x_4079:
[----:B------:R-:W-:Y:S05]  /*1d680*/  BSYNC.RECONVERGENT B2 ;  /* 0x0000000000027941 */ /* 0x000fea0003800200 */
.L_x_4078:
        /* <DEDUP_REMOVED lines=42> */
.L_x_4076:
[----:B------:R-:W-:Y:S05]  /*1d930*/  BSYNC.RECONVERGENT B1 ;  /* 0x0000000000017941 */ /* 0x000fea0003800200 */
.L_x_4075:
        /* <DEDUP_REMOVED lines=10> */
.L_x_4074:
[----:B------:R-:W-:Y:S05]  /*1d9e0*/  BSYNC.RECONVERGENT B0 ;  /* 0x0000000000007941 */ /* 0x000fea0003800200 */
.L_x_4073:
[----:B------:R-:W-:Y:S02]  /*1d9f0*/  F2FP.BF16.F32.PACK_AB R112, RZ, R110 ;  /* 0x0000006eff70723e */ /* 0x000fe400000010ff */
[----:B------:R-:W-:Y:S02]  /*1da00*/  PRMT R92, R92, 0x5410, R95 ;  /* 0x000054105c5c7816 */ /* 0x000fe4000000005f */
[----:B------:R-:W-:Y:S02]  /*1da10*/  PRMT R94, R94, 0x5410, R115 ;  /* 0x000054105e5e7816 */ /* 0x000fe40000000073 */
[----:B------:R-:W-:Y:S02]  /*1da20*/  PRMT R93, R111, 0x5410, R93 ;  /* 0x000054106f5d7816 */ /* 0x000fe4000000005d */
[----:B------:R-:W-:-:S07]  /*1da30*/  PRMT R95, R124, 0x5410, R112 ;  /* 0x000054107c5f7816 */ /* 0x000fce0000000070 */
.L_x_4023:
        /* <DEDUP_REMOVED lines=26> */
.L_x_4081:
[----:B------:R-:W-:Y:S05]  /*1dbe0*/  BSYNC.RECONVERGENT B0 ;  /* 0x0000000000007941 */ /* 0x000fea0003800200 */
.L_x_4080:
[----:B------:R-:W-:Y:S04]  /*1dbf0*/  BSSY.RECONVERGENT B0, `(.L_x_4082) ;  /* 0x0000006000007945 */ /* 0x000fe80003800200 */
[----:B------:R-:W-:Y:S05]  /*1dc00*/  @!P1 BRA `(.L_x_4083) ;  /* 0x0000000000109947 */ /* 0x000fea0003800000 */
[----:B-----5:R-:W2:Y:S01]  /*1dc10*/  LDC.64 R56, c[0x0][0x390] ;  /* 0x0000e400ff387b82 */ /* 0x020ea20000000a00 */
[----:B------:R-:W-:-:S05]  /*1dc20*/  IADD3 R59, PT, PT, R152, 0xa0, RZ ;  /* 0x000000a0983b7810 */ /* 0x000fca0007ffe0ff */
[----:B--2---:R-:W-:-:S06]  /*1dc30*/  IMAD.WIDE.U32 R56, R59, 0x10, R56 ;  /* 0x000000103b387825 */ /* 0x004fcc00078e0038 */
[----:B------:R-:W5:Y:S02]  /*1dc40*/  LDG.E.128 R56, desc[UR6][R56.64] ;  /* 0x0000000638387981 */ /* 0x000f64000c1e1d00 */
.L_x_4083:
[----:B------:R-:W-:Y:S05]  /*1dc50*/  BSYNC.RECONVERGENT B0 ;  /* 0x0000000000007941 */ /* 0x000fea0003800200 */
.L_x_4082:
        /* <DEDUP_REMOVED lines=27> */
.L_x_4089:
        /* <DEDUP_REMOVED lines=13> */
.L_x_4091:
[----:B------:R-:W-:Y:S05]  /*1dee0*/  BSYNC.RECONVERGENT B2 ;  /* 0x0000000000027941 */ /* 0x000fea0003800200 */
.L_x_4090:
        /* <DEDUP_REMOVED lines=42> */
.L_x_4088:
[----:B------:R-:W-:Y:S05]  /*1e190*/  BSYNC.RECONVERGENT B1 ;  /* 0x0000000000017941 */ /* 0x000fea0003800200 */
.L_x_4087:
        /* <DEDUP_REMOVED lines=11> */
.L_x_4086:
[----:B------:R-:W-:Y:S05]  /*1e250*/  BSYNC.RECONVERGENT B0 ;  /* 0x0000000000007941 */ /* 0x000fea0003800200 */
.L_x_4085:
        /* <DEDUP_REMOVED lines=23> */
.L_x_4096:
        /* <DEDUP_REMOVED lines=13> */
.L_x_4098:
[----:B------:R-:W-:Y:S05]  /*1e4a0*/  BSYNC.RECONVERGENT B2 ;  /* 0x0000000000027941 */ /* 0x000fea0003800200 */
.L_x_4097:
        /* <DEDUP_REMOVED lines=42> */
.L_x_4095:
[----:B------:R-:W-:Y:S05]  /*1e750*/  BSYNC.RECONVERGENT B1 ;  /* 0x0000000000017941 */ /* 0x000fea0003800200 */
.L_x_4094:
        /* <DEDUP_REMOVED lines=13> */
.L_x_4093:
[----:B------:R-:W-:Y:S05]  /*1e830*/  BSYNC.RECONVERGENT B0 ;  /* 0x0000000000007941 */ /* 0x000fea0003800200 */
.L_x_4092:
        /* <DEDUP_REMOVED lines=22> */
.L_x_4103:
        /* <DEDUP_REMOVED lines=13> */
.L_x_4105:
[----:B------:R-:W-:Y:S05]  /*1ea70*/  BSYNC.RECONVERGENT B2 ;  /* 0x0000000000027941 */ /* 0x000fea0003800200 */
.L_x_4104:
        /* <DEDUP_REMOVED lines=43> */
.L_x_4102:
[----:B------:R-:W-:Y:S05]  /*1ed30*/  BSYNC.RECONVERGENT B1 ;  /* 0x0000000000017941 */ /* 0x000fea0003800200 */
.L_x_4101:
[----:B------:R-:W-:Y:S01]  /*1ed40*/  I2FP.F32.U32 R51, R51 ;  /* 0x0000003300337245 */ /* 0x000fe20000201000 */
[----:B------:R-:W-:Y:S02]  /*1ed50*/  HFMA2 R114, -RZ, RZ, 0.1171875, 0 ;  /* 0x2f800000ff727431 */ /* 0x000fe400000001ff */
[----:B-----5:R-:W-:Y:S02]  /*1ed60*/  IMAD.U32 R113, R57, 0x10000, RZ ;  /* 0x0001000039717824 */ /* 0x020fe400078e00ff */
[----:B------:R-:W-:Y:S02]  /*1ed70*/  IMAD.U32 R119, R93, 0x10000, RZ ;  /* 0x000100005d777824 */ /* 0x000fe400078e00ff */
[----:B------:R-:W-:Y:S01]  /*1ed80*/  FFMA.FTZ R51, R51, R114, 1.1641532182693481445e-10 ;  /* 0x2f00000033337423 */ /* 0x000fe20000010072 */
[----:B------:R-:W-:-:S04]  /*1ed90*/  FMUL.FTZ R113, R113, UR11 ;  /* 0x0000000b71717c20 */ /* 0x000fc80008410000 */
[----:B------:R-:W-:Y:S01]  /*1eda0*/  FMUL.FTZ R113, R113, UR10 ;  /* 0x0000000a71717c20 */ /* 0x000fe20008410000 */
[----:B------:R-:W-:-:S04]  /*1edb0*/  FSETP.GTU.FTZ.AND P3, PT, R51, UR8, PT ;  /* 0x0000000833007c0b */ /* 0x000fc8000bf7c000 */
[----:B------:R-:W-:Y:S02]  /*1edc0*/  FSEL R114, R113, RZ, !P3 ;  /* 0x000000ff71727208 */ /* 0x000fe40005800000 */
[----:B------:R-:W-:-:S03]  /*1edd0*/  SEL R51, RZ, 0x1, P3 ;  /* 0x00000001ff337807 */ /* 0x000fc60001800000 */
[----:B------:R-:W-:-:S07]  /*1ede0*/  FADD.FTZ R114, R119, R114 ;  /* 0x0000007277727221 */ /* 0x000fce0000010000 */
.L_x_4100:
[----:B------:R-:W-:Y:S05]  /*1edf0*/  BSYNC.RECONVERGENT B0 ;  /* 0x0000000000007941 */ /* 0x000fea0003800200 */
.L_x_4099:
        /* <DEDUP_REMOVED lines=23> */
.L_x_4110:
        /* <DEDUP_REMOVED lines=13> */
.L_x_4112:
[----:B------:R-:W-:Y:S05]  /*1f040*/  BSYNC.RECONVERGENT B2 ;  /* 0x0000000000027941 */ /* 0x000fea0003800200 */
.L_x_4111:
        /* <DEDUP_REMOVED lines=43> */
.L_x_4109:
[----:B------:R-:W-:Y:S05]  /*1f300*/  BSYNC.RECONVERGENT B1 ;  /* 0x0000000000017941 */ /* 0x000fea0003800200 */
.L_x_4108:
        /* <DEDUP_REMOVED lines=13> */
.L_x_4107:
[----:B------:R-:W-:Y:S05]  /*1f3e0*/  BSYNC.RECONVERGENT B0 ;  /* 0x0000000000007941 */ /* 0x000fea0003800200 */
.L_x_4106:
        /* <DEDUP_REMOVED lines=22> */
.L_x_4117:
        /* <DEDUP_REMOVED lines=13> */
.L_x_4119:
[----:B------:R-:W-:Y:S05]  /*1f620*/  BSYNC.RECONVERGENT B2 ;  /* 0x0000000000027941 */ /* 0x000fea0003800200 */
.L_x_4118:
        /* <DEDUP_REMOVED lines=43> */
.L_x_4116:
[----:B------:R-:W-:Y:S05]  /*1f8e0*/  BSYNC.RECONVERGENT B1 ;  /* 0x0000000000017941 */ /* 0x000fea0003800200 */
.L_x_4115:
        /* <DEDUP_REMOVED lines=11> */
.L_x_4114:
[----:B------:R-:W-:Y:S05]  /*1f9a0*/  BSYNC.RECONVERGENT B0 ;  /* 0x0000000000007941 */ /* 0x000fea0003800200 */
.L_x_4113:
        /* <DEDUP_REMOVED lines=23> */
.L_x_4124:
        /* <DEDUP_REMOVED lines=13> */
.L_x_4126:
[----:B------:R-:W-:Y:S05]  /*1fbf0*/  BSYNC.RECONVERGENT B2 ;  /* 0x0000000000027941 */ /* 0x000fea0003800200 */
.L_x_4125:
        /* <DEDUP_REMOVED lines=43> */
.L_x_4123:
[----:B------:R-:W-:Y:S05]  /*1feb0*/  BSYNC.RECONVERGENT B1 ;  /* 0x0000000000017941 */ /* 0x000fea0003800200 */
.L_x_4122:
        /* <DEDUP_REMOVED lines=13> */
.L_x_4121:
[----:B------:R-:W-:Y:S05]  /*1ff90*/  BSYNC.RECONVERGENT B0 ;  /* 0x0000000000007941 */ /* 0x000fea0003800200 */
.L_x_4120:
        /* <DEDUP_REMOVED lines=22> */
.L_x_4131:
        /* <DEDUP_REMOVED lines=13> */
.L_x_4133:
[----:B------:R-:W-:Y:S05]  /*201d0*/  BSYNC.RECONVERGENT B2 ;  /* 0x0000000000027941 */ /* 0x000fea0003800200 */
.L_x_4132:
        /* <DEDUP_REMOVED lines=43> */
.L_x_4130:
[----:B------:R-:W-:Y:S05]  /*20490*/  BSYNC.RECONVERGENT B1 ;  /* 0x0000000000017941 */ /* 0x000fea0003800200 */
.L_x_4129:
        /* <DEDUP_REMOVED lines=11> */
.L_x_4128:
[----:B------:R-:W-:Y:S05]  /*20550*/  BSYNC.RECONVERGENT B0 ;  /* 0x0000000000007941 */ /* 0x000fea0003800200 */
.L_x_4127:
        /* <DEDUP_REMOVED lines=23> */
.L_x_4138:
        /* <DEDUP_REMOVED lines=13> */
.L_x_4140:
[----:B------:R-:W-:Y:S05]  /*207a0*/  BSYNC.RECONVERGENT B2 ;  /* 0x0000000000027941 */ /* 0x000fea0003800200 */
.L_x_4139:
        /* <DEDUP_REMOVED lines=38> */
[----:B------:R-:W-:Y:S02]  /*20a10*/  MOV R154, R128 ;  /* 0x00000080009a7202 */ /* 0x000fe40000000f00 */
[----:B------:R-:W-:Y:S01]  /*20a20*/  LOP3.LUT R147, R31, R130, R129, 0x96, !PT ;  /* 0x000000821f937212 */ /* 0x000fe200078e9681 */
[----:B------:R-:W-:Y:S01]  /*20a30*/  IMAD.MOV.U32 R128, RZ, RZ, RZ ;  /* 0x000000ffff807224 */ /* 0x000fe200078e00ff */
[----:B------:R-:W-:-:S07]  /*20a40*/  LOP3.LUT R151, R30, R126, R125, 0x96, !PT ;  /* 0x0000007e1e977212 */ /* 0x000fce00078e967d */
.L_x_4137:
[----:B------:R-:W-:Y:S05]  /*20a50*/  BSYNC.RECONVERGENT B1 ;  /* 0x0000000000017941 */ /* 0x000fea0003800200 */
.L_x_4136:
        /* <DEDUP_REMOVED lines=13> */
.L_x_4135:
[----:B------:R-:W-:Y:S05]  /*20b30*/  BSYNC.RECONVERGENT B0 ;  /* 0x0000000000007941 */ /* 0x000fea0003800200 */
.L_x_4134:
[----:B------:R-:W-:Y:S02]  /*20b40*/  F2FP.BF16.F32.PACK_AB R95, RZ, R120 ;  /* 0x00000078ff5f723e */ /* 0x000fe400000010ff */
[----:B------:R-:W-:Y:S02]  /*20b50*/  PRMT R94, R123, 0x5410, R94 ;  /* 0x000054107b5e7816 */ /* 0x000fe4000000005e */
[----:B------:R-:W-:Y:S02]  /*20b60*/  PRMT R93, R122, 0x5410, R93 ;  /* 0x000054107a5d7816 */ /* 0x000fe4000000005d */
[----:B------:R-:W-:Y:S02]  /*20b70*/  PRMT R92, R121, 0x5410, R92 ;  /* 0x00005410795c7816 */ /* 0x000fe4000000005c */
[----:B------:R-:W-:Y:S01]  /*20b80*/  PRMT R95, R132, 0x5410, R95 ;  /* 0x00005410845f7816 */ /* 0x000fe2000000005f */
[----:B------:R-:W-:Y:S06]  /*20b90*/  BRA `(.L_x_4141) ;  /* 0x0000002800e07947 */ /* 0x000fec0003800000 */
.L_x_4084:
[----:B------:R-:W-:Y:S01]  /*20ba0*/  BSSY.RECONVERGENT B0, `(.L_x_4142) ;  /* 0x0000056000007945 */ /* 0x000fe20003800200 */
[----:B01----:R-:W-:Y:S01]  /*20bb0*/  MOV R112, RZ ;  /* 0x000000ff00707202 */ /* 0x003fe20000000f00 */
[----:B------:R-:W-:Y:S02]  /*20bc0*/  IMAD.MOV.U32 R124, RZ, RZ, R114 ;  /* 0x000000ffff7c7224 */ /* 0x000fe400078e0072 */
[----:B------:R-:W-:Y:S01]  /*20bd0*/  IMAD.MOV.U32 R93, RZ, RZ, R120 ;  /* 0x000000ffff5d7224 */ /* 0x000fe200078e0078 */
        /* <DEDUP_REMOVED lines=17> */
.L_x_4146:
        /* <DEDUP_REMOVED lines=13> */
.L_x_4148:
[----:B------:R-:W-:Y:S05]  /*20dc0*/  BSYNC.RECONVERGENT B2 ;  /* 0x0000000000027941 */ /* 0x000fea0003800200 */
.L_x_4147:
        /* <DEDUP_REMOVED lines=41> */
.L_x_4145:
[----:B------:R-:W-:Y:S05]  /*21060*/  BSYNC.RECONVERGENT B1 ;  /* 0x0000000000017941 */ /* 0x000fea0003800200 */
.L_x_4144:
        /* <DEDUP_REMOVED lines=9> */
.L_x_4143:
[----:B------:R-:W-:Y:S05]  /*21100*/  BSYNC.RECONVERGENT B0 ;  /* 0x0000000000007941 */ /* 0x000fea0003800200 */
.L_x_4142:
        /* <DEDUP_REMOVED lines=18> */
.L_x_4153:
        /* <DEDUP_REMOVED lines=13> */
.L_x_4155:
[----:B------:R-:W-:Y:S05]  /*21300*/  BSYNC.RECONVERGENT B2 ;  /* 0x0000000000027941 */ /* 0x000fea0003800200 */
.L_x_4154:
        /* <DEDUP_REMOVED lines=42> */
.L_x_4152:
[----:B------:R-:W-:Y:S05]  /*215b0*/  BSYNC.RECONVERGENT B1 ;  /* 0x0000000000017941 */ /* 0x000fea0003800200 */
.L_x_4151:
        /* <DEDUP_REMOVED lines=10> */
.L_x_4150:
[----:B------:R-:W-:Y:S05]  /*21660*/  BSYNC.RECONVERGENT B0 ;  /* 0x0000000000007941 */ /* 0x000fea0003800200 */
.L_x_4149:
        /* <DEDUP_REMOVED lines=18> */
.L_x_4160:
        /* <DEDUP_REMOVED lines=13> */
.L_x_4162:
[----:B------:R-:W-:Y:S05]  /*21860*/  BSYNC.RECONVERGENT B2 ;  /* 0x0000000000027941 */ /* 0x000fea0003800200 */
.L_x_4161:
        /* <DEDUP_REMOVED lines=42> */
.L_x_4159:
[----:B------:R-:W-:Y:S05]  /*21b10*/  BSYNC.RECONVERGENT B1 ;  /* 0x0000000000017941 */ /* 0x000fea0003800200 */
.L_x_4158:
        /* <DEDUP_REMOVED lines=9> */
.L_x_4157:
[----:B------:R-:W-:Y:S05]  /*21bb0*/  BSYNC.RECONVERGENT B0 ;  /* 0x0000000000007941 */ /* 0x000fea0003800200 */
.L_x_4156:
        /* <DEDUP_REMOVED lines=18> */
.L_x_4167:
        /* <DEDUP_REMOVED lines=13> */
.L_x_4169:
[----:B------:R-:W-:Y:S05]  /*21db0*/  BSYNC.RECONVERGENT B2 ;  /* 0x0000000000027941 */ /* 0x000fea0003800200 */
.L_x_4168:
        /* <DEDUP_REMOVED lines=42> */
[----:B------:R-:W-:-:S07]  /*22060*/  LOP3.LUT R151, R30, R120, R119, 0x96, !PT ;  /* 0x000000781e977212 */ /* 0x000fce00078e9677 */
.L_x_4166:
[----:B------:R-:W-:Y:S05]  /*22070*/  BSYNC.RECONVERGENT B1 ;  /* 0x0000000000017941 */ /* 0x000fea0003800200 */
.L_x_4165:
        /* <DEDUP_REMOVED lines=10> */
.L_x_4164:
[----:B------:R-:W-:Y:S05]  /*22120*/  BSYNC.RECONVERGENT B0 ;  /* 0x0000000000007941 */ /* 0x000fea0003800200 */
.L_x_4163:
        /* <DEDUP_REMOVED lines=18> */
.L_x_4174:
        /* <DEDUP_REMOVED lines=13> */
.L_x_4176:
[----:B------:R-:W-:Y:S05]  /*22320*/  BSYNC.RECONVERGENT B2 ;  /* 0x0000000000027941 */ /* 0x000fea0003800200 */
.L_x_4175:
        /* <DEDUP_REMOVED lines=43> */
.L_x_4173:
[----:B------:R-:W-:Y:S05]  /*225e0*/  BSYNC.RECONVERGENT B1 ;  /* 0x0000000000017941 */ /* 0x000fea0003800200 */
.L_x_4172:
        /* <DEDUP_REMOVED lines=9> */
.L_x_4171:
[----:B------:R-:W-:Y:S05]  /*22680*/  BSYNC.RECONVERGENT B0 ;  /* 0x0000000000007941 */ /* 0x000fea0003800200 */
.L_x_4170:
        /* <DEDUP_REMOVED lines=18> */
.L_x_4181:
        /* <DEDUP_REMOVED lines=13> */
.L_x_4183:
[----:B------:R-:W-:Y:S05]  /*22880*/  BSYNC.RECONVERGENT B2 ;  /* 0x0000000000027941 */ /* 0x000fea0003800200 */
.L_x_4182:
        /* <DEDUP_REMOVED lines=43> */
.L_x_4180:
[----:B------:R-:W-:Y:S05]  /*22b40*/  BSYNC.RECONVERGENT B1 ;  /* 0x0000000000017941 */ /* 0x000fea0003800200 */
.L_x_4179:
        /* <DEDUP_REMOVED lines=10> */
.L_x_4178:
[----:B------:R-:W-:Y:S05]  /*22bf0*/  BSYNC.RECONVERGENT B0 ;  /* 0x0000000000007941 */ /* 0x000fea0003800200 */
.L_x_4177:
        /* <DEDUP_REMOVED lines=18> */
.L_x_4188:
        /* <DEDUP_REMOVED lines=13> */
.L_x_4190:
[----:B------:R-:W-:Y:S05]  /*22df0*/  BSYNC.RECONVERGENT B2 ;  /* 0x0000000000027941 */ /* 0x000fea0003800200 */
.L_x_4189:
        /* <DEDUP_REMOVED lines=43> */
.L_x_4187:
[----:B------:R-:W-:Y:S05]  /*230b0*/  BSYNC.RECONVERGENT B1 ;  /* 0x0000000000017941 */ /* 0x000fea0003800200 */
.L_x_4186:
        /* <DEDUP_REMOVED lines=9> */
.L_x_4185:
[----:B------:R-:W-:Y:S05]  /*23150*/  BSYNC.RECONVERGENT B0 ;  /* 0x0000000000007941 */ /* 0x000fea0003800200 */
.L_x_4184:
        /* <DEDUP_REMOVED lines=18> */
.L_x_4195:
        /* <DEDUP_REMOVED lines=13> */
.L_x_4197:
[----:B------:R-:W-:Y:S05]  /*23350*/  BSYNC.RECONVERGENT B2 ;  /* 0x0000000000027941 */ /* 0x000fea0003800200 */
.L_x_4196:
        /* <DEDUP_REMOVED lines=43> */
.L_x_4194:
[----:B------:R-:W-:Y:S05]  /*23610*/  BSYNC.RECONVERGENT B1 ;  /* 0x0000000000017941 */ /* 0x000fea0003800200 */
.L_x_4193:
        /* <DEDUP_REMOVED lines=10> */
.L_x_4192:
[----:B------:R-:W-:Y:S05]  /*236c0*/  BSYNC.RECONVERGENT B0 ;  /* 0x0000000000007941 */ /* 0x000fea0003800200 */
.L_x_4191:
[----:B------:R-:W-:Y:S02]  /*236d0*/  F2FP.BF16.F32.PACK_AB R121, RZ, R120 ;  /* 0x00000078ff79723e */ /* 0x000fe400000010ff */
[----:B------:R-:W-:Y:S02]  /*236e0*/  PRMT R92, R92, 0x5410, R95 ;  /* 0x000054105c5c7816 */ /* 0x000fe4000000005f */
[----:B------:R-:W-:Y:S02]  /*236f0*/  PRMT R94, R94, 0x5410, R130 ;  /* 0x000054105e5e7816 */ /* 0x000fe40000000082 */
[----:B------:R-:W-:Y:S02]  /*23700*/  PRMT R93, R93, 0x5410, R125 ;  /* 0x000054105d5d7816 */ /* 0x000fe4000000007d */
[----:B------:R-:W-:-:S07]  /*23710*/  PRMT R95, R131, 0x5410, R121 ;  /* 0x00005410835f7816 */ /* 0x000fce0000000079 */
.L_x_4141:
        /* <DEDUP_REMOVED lines=26> */
.L_x_4199:
[----:B------:R-:W-:Y:S05]  /*238c0*/  BSYNC.RECONVERGENT B0 ;  /* 0x0000000000007941 */ /* 0x000fea0003800200 */
.L_x_4198:
[----:B------:R-:W-:Y:S04]  /*238d0*/  BSSY.RECONVERGENT B0, `(.L_x_4200) ;  /* 0x0000006000007945 */ /* 0x000fe80003800200 */
[----:B------:R-:W-:Y:S05]  /*238e0*/  @!P1 BRA `(.L_x_4201) ;  /* 0x0000000000109947 */ /* 0x000fea0003800000 */
[----:B-----5:R-:W2:Y:S01]  /*238f0*/  LDC.64 R56, c[0x0][0x390] ;  /* 0x0000e400ff387b82 */ /* 0x020ea20000000a00 */
[----:B------:R-:W-:-:S05]  /*23900*/  IADD3 R59, PT, PT, R152, 0xc0, RZ ;  /* 0x000000c0983b7810 */ /* 0x000fca0007ffe0ff */
[----:B--2---:R-:W-:-:S06]  /*23910*/  IMAD.WIDE.U32 R56, R59, 0x10, R56 ;  /* 0x000000103b387825 */ /* 0x004fcc00078e0038 */
[----:B------:R-:W5:Y:S02]  /*23920*/  LDG.E.128 R56, desc[UR6][R56.64] ;  /* 0x0000000638387981 */ /* 0x000f64000c1e1d00 */
.L_x_4201:
[----:B------:R-:W-:Y:S05]  /*23930*/  BSYNC.RECONVERGENT B0 ;  /* 0x0000000000007941 */ /* 0x000fea0003800200 */
.L_x_4200:
        /* <DEDUP_REMOVED lines=27> */
.L_x_4207:
        /* <DEDUP_REMOVED lines=13> */
.L_x_4209:
[----:B------:R-:W-:Y:S05]  /*23bc0*/  BSYNC.RECONVERGENT B2 ;  /* 0x0000000000027941 */ /* 0x000fea0003800200 */
.L_x_4208:
        /* <DEDUP_REMOVED lines=43> */
.L_x_4206:
[----:B------:R-:W-:Y:S05]  /*23e80*/  BSYNC.RECONVERGENT B1 ;  /* 0x0000000000017941 */ /* 0x000fea0003800200 */
.L_x_4205:
        /* <DEDUP_REMOVED lines=11> */
.L_x_4204:
[----:B------:R-:W-:Y:S05]  /*23f40*/  BSYNC.RECONVERGENT B0 ;  /* 0x0000000000007941 */ /* 0x000fea0003800200 */
.L_x_4203:
        /* <DEDUP_REMOVED lines=23> */
.L_x_4214:
        /* <DEDUP_REMOVED lines=13> */
.L_x_4216:
[----:B------:R-:W-:Y:S05]  /*24190*/  BSYNC.RECONVERGENT B2 ;  /* 0x0000000000027941 */ /* 0x000fea0003800200 */
.L_x_4215:
        /* <DEDUP_REMOVED lines=43> */
.L_x_4213:
[----:B------:R-:W-:Y:S05]  /*24450*/  BSYNC.RECONVERGENT B1 ;  /* 0x0000000000017941 */ /* 0x000fea0003800200 */
.L_x_4212:
        /* <DEDUP_REMOVED lines=13> */
.L_x_4211:
[----:B------:R-:W-:Y:S05]  /*24530*/  BSYNC.RECONVERGENT B0 ;  /* 0x0000000000007941 */ /* 0x000fea0003800200 */
.L_x_4210:
        /* <DEDUP_REMOVED lines=22> */
.L_x_4221:
        /* <DEDUP_REMOVED lines=13> */
.L_x_4223:
[----:B------:R-:W-:Y:S05]  /*24770*/  BSYNC.RECONVERGENT B2 ;  /* 0x0000000000027941 */ /* 0x000fea0003800200 */
.L_x_4222:
        /* <DEDUP_REMOVED lines=43> */
.L_x_4220:
[----:B------:R-:W-:Y:S05]  /*24a30*/  BSYNC.RECONVERGENT B1 ;  /* 0x0000000000017941 */ /* 0x000fea0003800200 */
.L_x_4219:
[----:B------:R-:W-:Y:S01]  /*24a40*/  I2FP.F32.U32 R51, R51 ;  /* 0x0000003300337245 */ /* 0x000fe20000201000 */
[----:B------:R-:W-:Y:S01]  /*24a50*/  IMAD.MOV.U32 R124, RZ, RZ, 0x2f800000 ;  /* 0x2f800000ff7c7424 */ /* 0x000fe200078e00ff */
[----:B-----5:R-:W-:Y:S01]  /*24a60*/  SHF.L.U32 R123, R57, 0x10, RZ ;  /* 0x00000010397b7819 */ /* 0x020fe200000006ff */
[----:B------:R-:W-:Y:S02]  /*24a70*/  IMAD.U32 R131, R93, 0x10000, RZ ;  /* 0x000100005d837824 */ /* 0x000fe400078e00ff */
[----:B------:R-:W-:Y:S02]  /*24a80*/  FFMA.FTZ R51, R51, R124, 1.1641532182693481445e-10 ;  /* 0x2f00000033337423 */ /* 0x000fe4000001007c */
[----:B------:R-:W-:-:S03]  /*24a90*/  FMUL.FTZ R123, R123, UR11 ;  /* 0x0000000b7b7b7c20 */ /* 0x000fc60008410000 */
[----:B------:R-:W-:Y:S01]  /*24aa0*/  FSETP.GTU.FTZ.AND P3, PT, R51, UR8, PT ;  /* 0x0000000833007c0b */ /* 0x000fe2000bf7c000 */
[----:B------:R-:W-:-:S03]  /*24ab0*/  FMUL.FTZ R123, R123, UR10 ;  /* 0x0000000a7b7b7c20 */ /* 0x000fc60008410000 */
[----:B------:R-:W-:Y:S02]  /*24ac0*/  SEL R51, RZ, 0x1, P3 ;  /* 0x00000001ff337807 */ /* 0x000fe40001800000 */
[----:B------:R-:W-:-:S05]  /*24ad0*/  FSEL R124, R123, RZ, !P3 ;  /* 0x000000ff7b7c7208 */ /* 0x000fca0005800000 */
[----:B------:R-:W-:-:S07]  /*24ae0*/  FADD.FTZ R124, R131, R124 ;  /* 0x0000007c837c7221 */ /* 0x000fce0000010000 */
.L_x_4218:
[----:B------:R-:W-:Y:S05]  /*24af0*/  BSYNC.RECONVERGENT B0 ;  /* 0x0000000000007941 */ /* 0x000fea0003800200 */
.L_x_4217:
        /* <DEDUP_REMOVED lines=23> */
.L_x_4228:
        /* <DEDUP_REMOVED lines=13> */
.L_x_4230:
[----:B------:R-:W-:Y:S05]  /*24d40*/  BSYNC.RECONVERGENT B2 ;  /* 0x0000000000027941 */ /* 0x000fea0003800200 */
.L_x_4229:
        /* <DEDUP_REMOVED lines=40> */
[----:B------:R-:W-:Y:S02]  /*24fd0*/  IMAD.MOV.U32 R128, RZ, RZ, R126 ;  /* 0x000000ffff807224 */ /* 0x000fe400078e007e */
[----:B------:R-:W-:Y:S01]  /*24fe0*/  HFMA2 R126, -RZ, RZ, 0, 0 ;  /* 0x00000000ff7e7431 */ /* 0x000fe200000001ff */
[----:B------:R-:W-:-:S07]  /*24ff0*/  LOP3.LUT R151, R30, R132, R127, 0x96, !PT ;  /* 0x000000841e977212 */ /* 0x000fce00078e967f */
.L_x_4227:
[----:B------:R-:W-:Y:S05]  /*25000*/  BSYNC.RECONVERGENT B1 ;  /* 0x0000000000017941 */ /* 0x000fea0003800200 */
.L_x_4226:
        /* <DEDUP_REMOVED lines=13> */
.L_x_4225:
[----:B------:R-:W-:Y:S05]  /*250e0*/  BSYNC.RECONVERGENT B0 ;  /* 0x0000000000007941 */ /* 0x000fea0003800200 */
.L_x_4224:
        /* <DEDUP_REMOVED lines=22> */
.L_x_4235:
        /* <DEDUP_REMOVED lines=13> */
.L_x_4237:
[----:B------:R-:W-:Y:S05]  /*25320*/  BSYNC.RECONVERGENT B2 ;  /* 0x0000000000027941 */ /* 0x000fea0003800200 */
.L_x_4236:
        /* <DEDUP_REMOVED lines=43> */
.L_x_4234:
[----:B------:R-:W-:Y:S05]  /*255e0*/  BSYNC.RECONVERGENT B1 ;  /* 0x0000000000017941 */ /* 0x000fea0003800200 */
.L_x_4233:
        /* <DEDUP_REMOVED lines=11> */
.L_x_4232:
[----:B------:R-:W-:Y:S05]  /*256a0*/  BSYNC.RECONVERGENT B0 ;  /* 0x0000000000007941 */ /* 0x000fea0003800200 */
.L_x_4231:
        /* <DEDUP_REMOVED lines=23> */
.L_x_4242:
        /* <DEDUP_REMOVED lines=13> */
.L_x_4244:
[----:B------:R-:W-:Y:S05]  /*258f0*/  BSYNC.RECONVERGENT B2 ;  /* 0x0000000000027941 */ /* 0x000fea0003800200 */
.L_x_4243:
        /* <DEDUP_REMOVED lines=43> */
.L_x_4241:
[----:B------:R-:W-:Y:S05]  /*25bb0*/  BSYNC.RECONVERGENT B1 ;  /* 0x0000000000017941 */ /* 0x000fea0003800200 */
.L_x_4240:
        /* <DEDUP_REMOVED lines=13> */
.L_x_4239:
[----:B------:R-:W-:Y:S05]  /*25c90*/  BSYNC.RECONVERGENT B0 ;  /* 0x0000000000007941 */ /* 0x000fea0003800200 */
.L_x_4238:
        /* <DEDUP_REMOVED lines=22> */
.L_x_4249:
        /* <DEDUP_REMOVED lines=13> */
.L_x_4251:
[----:B------:R-:W-:Y:S05]  /*25ed0*/  BSYNC.RECONVERGENT B2 ;  /* 0x0000000000027941 */ /* 0x000fea0003800200 */
.L_x_4250:
        /* <DEDUP_REMOVED lines=43> */
.L_x_4248:
[----:B------:R-:W-:Y:S05]  /*26190*/  BSYNC.RECONVERGENT B1 ;  /* 0x0000000000017941 */ /* 0x000fea0003800200 */
.L_x_4247:
        /* <DEDUP_REMOVED lines=11> */
.L_x_4246:
[----:B------:R-:W-:Y:S05]  /*26250*/  BSYNC.RECONVERGENT B0 ;  /* 0x0000000000007941 */ /* 0x000fea0003800200 */
.L_x_4245:
        /* <DEDUP_REMOVED lines=23> */
.L_x_4256:
        /* <DEDUP_REMOVED lines=13> */
.L_x_4258:
[----:B------:R-:W-:Y:S05]  /*264a0*/  BSYNC.RECONVERGENT B2 ;  /* 0x0000000000027941 */ /* 0x000fea0003800200 */
.L_x_4257:
        /* <DEDUP_REMOVED lines=42> */
.L_x_4255:
[----:B------:R-:W-:Y:S05]  /*26750*/  BSYNC.RECONVERGENT B1 ;  /* 0x0000000000017941 */ /* 0x000fea0003800200 */
.L_x_4254:
        /* <DEDUP_REMOVED lines=13> */
.L_x_4253:
[----:B------:R-:W-:Y:S05]  /*26830*/  BSYNC.RECONVERGENT B0 ;  /* 0x0000000000007941 */ /* 0x000fea0003800200 */
.L_x_4252:
[----:B------:R-:W-:Y:S02]  /*26840*/  F2FP.BF16.F32.PACK_AB R95, RZ, R128 ;  /* 0x00000080ff5f723e */ /* 0x000fe400000010ff */
[----:B------:R-:W-:Y:S02]  /*26850*/  PRMT R94, R131, 0x5410, R94 ;  /* 0x00005410835e7816 */ /* 0x000fe4000000005e */
[----:B------:R-:W-:Y:S02]  /*26860*/  PRMT R93, R130, 0x5410, R93 ;  /* 0x00005410825d7816 */ /* 0x000fe4000000005d */
[----:B------:R-:W-:Y:S02]  /*26870*/  PRMT R92, R129, 0x5410, R92 ;  /* 0x00005410815c7816 */ /* 0x000fe4000000005c */
[----:B------:R-:W-:Y:S01]  /*26880*/  PRMT R95, R140, 0x5410, R95 ;  /* 0x000054108c5f7816 */ /* 0x000fe2000000005f */
[----:B------:R-:W-:Y:S06]  /*26890*/  BRA `(.L_x_4259) ;  /* 0x0000002800f07947 */ /* 0x000fec0003800000 */
.L_x_4202:
[----:B------:R-:W-:Y:S01]  /*268a0*/  BSSY.RECONVERGENT B0, `(.L_x_4260) ;  /* 0x0000058000007945 */ /* 0x000fe20003800200 */
[----:B0-----:R-:W-:Y:S01]  /*268b0*/  IMAD.MOV.U32 R122, RZ, RZ, RZ ;  /* 0x000000ffff7a7224 */ /* 0x001fe200078e00ff */
[----:B------:R-:W-:Y:S01]  /*268c0*/  MOV R132, R124 ;  /* 0x0000007c00847202 */ /* 0x000fe20000000f00 */
[----:B-1----:R-:W-:Y:S01]  /*268d0*/  IMAD.MOV.U32 R93, RZ, RZ, R128 ;  /* 0x000000ffff5d7224 */ /* 0x002fe200078e0080 */
        /* <DEDUP_REMOVED lines=17> */
.L_x_4264:
        /* <DEDUP_REMOVED lines=13> */
.L_x_4266:
[----:B------:R-:W-:Y:S05]  /*26ac0*/  BSYNC.RECONVERGENT B2 ;  /* 0x0000000000027941 */ /* 0x000fea0003800200 */
.L_x_4265:
        /* <DEDUP_REMOVED lines=43> */
.L_x_4263:
[----:B------:R-:W-:Y:S05]  /*26d80*/  BSYNC.RECONVERGENT B1 ;  /* 0x0000000000017941 */ /* 0x000fea0003800200 */
.L_x_4262:
        /* <DEDUP_REMOVED lines=9> */
.L_x_4261:
[----:B------:R-:W-:Y:S05]  /*26e20*/  BSYNC.RECONVERGENT B0 ;  /* 0x0000000000007941 */ /* 0x000fea0003800200 */
.L_x_4260:
        /* <DEDUP_REMOVED lines=18> */
.L_x_4271:
        /* <DEDUP_REMOVED lines=13> */
.L_x_4273:
[----:B------:R-:W-:Y:S05]  /*27020*/  BSYNC.RECONVERGENT B2 ;  /* 0x0000000000027941 */ /* 0x000fea0003800200 */
.L_x_4272:
        /* <DEDUP_REMOVED lines=43> */
.L_x_4270:
[----:B------:R-:W-:Y:S05]  /*272e0*/  BSYNC.RECONVERGENT B1 ;  /* 0x0000000000017941 */ /* 0x000fea0003800200 */
.L_x_4269:
        /* <DEDUP_REMOVED lines=10> */
.L_x_4268:
[----:B------:R-:W-:Y:S05]  /*27390*/  BSYNC.RECONVERGENT B0 ;  /* 0x0000000000007941 */ /* 0x000fea0003800200 */
.L_x_4267:
        /* <DEDUP_REMOVED lines=18> */
.L_x_4278:
        /* <DEDUP_REMOVED lines=13> */
.L_x_4280:
[----:B------:R-:W-:Y:S05]  /*27590*/  BSYNC.RECONVERGENT B2 ;  /* 0x0000000000027941 */ /* 0x000fea0003800200 */
.L_x_4279:
        /* <DEDUP_REMOVED lines=43> */
.L_x_4277:
[----:B------:R-:W-:Y:S05]  /*27850*/  BSYNC.RECONVERGENT B1 ;  /* 0x0000000000017941 */ /* 0x000fea0003800200 */
.L_x_4276:
        /* <DEDUP_REMOVED lines=9> */
.L_x_4275:
[----:B------:R-:W-:Y:S05]  /*278f0*/  BSYNC.RECONVERGENT B0 ;  /* 0x0000000000007941 */ /* 0x000fea0003800200 */
.L_x_4274:
        /* <DEDUP_REMOVED lines=18> */
.L_x_4285:
        /* <DEDUP_REMOVED lines=13> */
.L_x_4287:
[----:B------:R-:W-:Y:S05]  /*27af0*/  BSYNC.RECONVERGENT B2 ;  /* 0x0000000000027941 */ /* 0x000fea0003800200 */
.L_x_4286:
        /* <DEDUP_REMOVED lines=43> */
.L_x_4284:
[----:B------:R-:W-:Y:S05]  /*27db0*/  BSYNC.RECONVERGENT B1 ;  /* 0x0000000000017941 */ /* 0x000fea0003800200 */
.L_x_4283:
        /* <DEDUP_REMOVED lines=10> */
.L_x_4282:
[----:B------:R-:W-:Y:S05]  /*27e60*/  BSYNC.RECONVERGENT B0 ;  /* 0x0000000000007941 */ /* 0x000fea0003800200 */
.L_x_4281:
        /* <DEDUP_REMOVED lines=18> */
.L_x_4292:
        /* <DEDUP_REMOVED lines=13> */
.L_x_4294:
[----:B------:R-:W-:Y:S05]  /*28060*/  BSYNC.RECONVERGENT B2 ;  /* 0x0000000000027941 */ /* 0x000fea0003800200 */
.L_x_4293:
        /* <DEDUP_REMOVED lines=43> */
.L_x_4291:
[----:B------:R-:W-:Y:S05]  /*28320*/  BSYNC.RECONVERGENT B1 ;  /* 0x0000000000017941 */ /* 0x000fea0003800200 */
.L_x_4290:
        /* <DEDUP_REMOVED lines=9> */
.L_x_4289:
[----:B------:R-:W-:Y:S05]  /*283c0*/  BSYNC.RECONVERGENT B0 ;  /* 0x0000000000007941 */ /* 0x000fea0003800200 */
.L_x_4288:
        /* <DEDUP_REMOVED lines=18> */
.L_x_4299:
        /* <DEDUP_REMOVED lines=13> */
.L_x_4301:
[----:B------:R-:W-:Y:S05]  /*285c0*/  BSYNC.RECONVERGENT B2 ;  /* 0x0000000000027941 */ /* 0x000fea0003800200 */
.L_x_4300:
        /* <DEDUP_REMOVED lines=43> */
.L_x_4298:
[----:B------:R-:W-:Y:S05]  /*28880*/  BSYNC.RECONVERGENT B1 ;  /* 0x0000000000017941 */ /* 0x000fea0003800200 */
.L_x_4297:
        /* <DEDUP_REMOVED lines=10> */
.L_x_4296:
[----:B------:R-:W-:Y:S05]  /*28930*/  BSYNC.RECONVERGENT B0 ;  /* 0x0000000000007941 */ /* 0x000fea0003800200 */
.L_x_4295:
        /* <DEDUP_REMOVED lines=18> */
.L_x_4306:
        /* <DEDUP_REMOVED lines=13> */
.L_x_4308:
[----:B------:R-:W-:Y:S05]  /*28b30*/  BSYNC.RECONVERGENT B2 ;  /* 0x0000000000027941 */ /* 0x000fea0003800200 */
.L_x_4307:
        /* <DEDUP_REMOVED lines=43> */
.L_x_4305:
[----:B------:R-:W-:Y:S05]  /*28df0*/  BSYNC.RECONVERGENT B1 ;  /* 0x0000000000017941 */ /* 0x000fea0003800200 */
.L_x_4304:
        /* <DEDUP_REMOVED lines=9> */
.L_x_4303:
[----:B------:R-:W-:Y:S05]  /*28e90*/  BSYNC.RECONVERGENT B0 ;  /* 0x0000000000007941 */ /* 0x000fea0003800200 */
.L_x_4302:
        /* <DEDUP_REMOVED lines=18> */
.L_x_4313:
        /* <DEDUP_REMOVED lines=13> */
.L_x_4315:
[----:B------:R-:W-:Y:S05]  /*29090*/  BSYNC.RECONVERGENT B2 ;  /* 0x0000000000027941 */ /* 0x000fea0003800200 */
.L_x_4314:
        /* <DEDUP_REMOVED lines=43> */
.L_x_4312:
[----:B------:R-:W-:Y:S05]  /*29350*/  BSYNC.RECONVERGENT B1 ;  /* 0x0000000000017941 */ /* 0x000fea0003800200 */
.L_x_4311:
        /* <DEDUP_REMOVED lines=10> */
.L_x_4310:
[----:B------:R-:W-:Y:S05]  /*29400*/  BSYNC.RECONVERGENT B0 ;  /* 0x0000000000007941 */ /* 0x000fea0003800200 */
.L_x_4309:
[----:B------:R-:W-:Y:S02]  /*29410*/  F2FP.BF16.F32.PACK_AB R129, RZ, R128 ;  /* 0x00000080ff81723e */ /* 0x000fe400000010ff */
[----:B------:R-:W-:Y:S02]  /*29420*/  PRMT R92, R92, 0x5410, R95 ;  /* 0x000054105c5c7816 */ /* 0x000fe4000000005f */
[----:B------:R-:W-:Y:S02]  /*29430*/  PRMT R94, R94, 0x5410, R138 ;  /* 0x000054105e5e7816 */ /* 0x000fe4000000008a */
[----:B------:R-:W-:Y:S02]  /*29440*/  PRMT R93, R93, 0x5410, R133 ;  /* 0x000054105d5d7816 */ /* 0x000fe40000000085 */
[----:B------:R-:W-:-:S07]  /*29450*/  PRMT R95, R139, 0x5410, R129 ;  /* 0x000054108b5f7816 */ /* 0x000fce0000000081 */
.L_x_4259:
        /* <DEDUP_REMOVED lines=26> */
.L_x_4317:
[----:B------:R-:W-:Y:S05]  /*29600*/  BSYNC.RECONVERGENT B0 ;  /* 0x0000000000007941 */ /* 0x000fea0003800200 */
.L_x_4316:
[----:B------:R-:W-:Y:S04]  /*29610*/  BSSY.RECONVERGENT B0, `(.L_x_4318) ;  /* 0x0000006000007945 */ /* 0x000fe80003800200 */
[----:B------:R-:W-:Y:S05]  /*29620*/  @!P1 BRA `(.L_x_4319) ;  /* 0x0000000000109947 */ /* 0x000fea0003800000 */
[----:B-----5:R-:W2:Y:S01]  /*29630*/  LDC.64 R56, c[0x0][0x390] ;  /* 0x0000e400ff387b82 */ /* 0x020ea20000000a00 */
[----:B------:R-:W-:-:S05]  /*29640*/  IADD3 R59, PT, PT, R152, 0xe0, RZ ;  /* 0x000000e0983b7810 */ /* 0x000fca0007ffe0ff */
[----:B--2---:R-:W-:-:S06]  /*29650*/  IMAD.WIDE.U32 R56, R59, 0x10, R56 ;  /* 0x000000103b387825 */ /* 0x004fcc00078e0038 */
[----:B------:R-:W5:Y:S02]  /*29660*/  LDG.E.128 R56, desc[UR6][R56.64] ;  /* 0x0000000638387981 */ /* 0x000f64000c1e1d00 */
.L_x_4319:
[----:B------:R-:W-:Y:S05]  /*29670*/  BSYNC.RECONVERGENT B0 ;  /* 0x0000000000007941 */ /* 0x000fea0003800200 */
.L_x_4318:
        /* <DEDUP_REMOVED lines=27> */
.L_x_4325:
        /* <DEDUP_REMOVED lines=13> */
.L_x_4327:
[----:B------:R-:W-:Y:S05]  /*29900*/  BSYNC.RECONVERGENT B2 ;  /* 0x0000000000027941 */ /* 0x000fea0003800200 */
.L_x_4326:
        /* <DEDUP_REMOVED lines=43> */
.L_x_4324:
[----:B------:R-:W-:Y:S05]  /*29bc0*/  BSYNC.RECONVERGENT B1 ;  /* 0x0000000000017941 */ /* 0x000fea0003800200 */
.L_x_4323:
        /* <DEDUP_REMOVED lines=11> */
.L_x_4322:
[----:B------:R-:W-:Y:S05]  /*29c80*/  BSYNC.RECONVERGENT B0 ;  /* 0x0000000000007941 */ /* 0x000fea0003800200 */
.L_x_4321:
        /* <DEDUP_REMOVED lines=23> */
.L_x_4332:
        /* <DEDUP_REMOVED lines=13> */
.L_x_4334:
[----:B------:R-:W-:Y:S05]  /*29ed0*/  BSYNC.RECONVERGENT B2 ;  /* 0x0000000000027941 */ /* 0x000fea0003800200 */
.L_x_4333:
        /* <DEDUP_REMOVED lines=43> */
.L_x_4331:
[----:B------:R-:W-:Y:S05]  /*2a190*/  BSYNC.RECONVERGENT B1 ;  /* 0x0000000000017941 */ /* 0x000fea0003800200 */
.L_x_4330:
        /* <DEDUP_REMOVED lines=13> */
.L_x_4329:
[----:B------:R-:W-:Y:S05]  /*2a270*/  BSYNC.RECONVERGENT B0 ;  /* 0x0000000000007941 */ /* 0x000fea0003800200 */
.L_x_4328:
        /* <DEDUP_REMOVED lines=22> */
.L_x_4339:
        /* <DEDUP_REMOVED lines=13> */
.L_x_4341:
[----:B------:R-:W-:Y:S05]  /*2a4b0*/  BSYNC.RECONVERGENT B2 ;  /* 0x0000000000027941 */ /* 0x000fea0003800200 */
.L_x_4340:
        /* <DEDUP_REMOVED lines=43> */
.L_x_4338:
[----:B------:R-:W-:Y:S05]  /*2a770*/  BSYNC.RECONVERGENT B1 ;  /* 0x0000000000017941 */ /* 0x000fea0003800200 */
.L_x_4337:
        /* <DEDUP_REMOVED lines=11> */
.L_x_4336:
[----:B------:R-:W-:Y:S05]  /*2a830*/  BSYNC.RECONVERGENT B0 ;  /* 0x0000000000007941 */ /* 0x000fea0003800200 */
.L_x_4335:
        /* <DEDUP_REMOVED lines=23> */
.L_x_4346:
        /* <DEDUP_REMOVED lines=13> */
.L_x_4348:
[----:B------:R-:W-:Y:S05]  /*2aa80*/  BSYNC.RECONVERGENT B2 ;  /* 0x0000000000027941 */ /* 0x000fea0003800200 */
.L_x_4347:
        /* <DEDUP_REMOVED lines=43> */
.L_x_4345:
[----:B------:R-:W-:Y:S05]  /*2ad40*/  BSYNC.RECONVERGENT B1 ;  /* 0x0000000000017941 */ /* 0x000fea0003800200 */
.L_x_4344:
        /* <DEDUP_REMOVED lines=13> */
.L_x_4343:
[----:B------:R-:W-:Y:S05]  /*2ae20*/  BSYNC.RECONVERGENT B0 ;  /* 0x0000000000007941 */ /* 0x000fea0003800200 */
.L_x_4342:
        /* <DEDUP_REMOVED lines=22> */
.L_x_4353:
        /* <DEDUP_REMOVED lines=13> */
.L_x_4355:
[----:B------:R-:W-:Y:S05]  /*2b060*/  BSYNC.RECONVERGENT B2 ;  /* 0x0000000000027941 */ /* 0x000fea0003800200 */
.L_x_4354:
        /* <DEDUP_REMOVED lines=43> */
.L_x_4352:
[----:B------:R-:W-:Y:S05]  /*2b320*/  BSYNC.RECONVERGENT B1 ;  /* 0x0000000000017941 */ /* 0x000fea0003800200 */
.L_x_4351:
        /* <DEDUP_REMOVED lines=11> */
.L_x_4350:
[----:B------:R-:W-:Y:S05]  /*2b3e0*/  BSYNC.RECONVERGENT B0 ;  /* 0x0000000000007941 */ /* 0x000fea0003800200 */
.L_x_4349:
        /* <DEDUP_REMOVED lines=23> */
.L_x_4360:
        /* <DEDUP_REMOVED lines=13> */
.L_x_4362:
[----:B------:R-:W-:Y:S05]  /*2b630*/  BSYNC.RECONVERGENT B2 ;  /* 0x0000000000027941 */ /* 0x000fea0003800200 */
.L_x_4361:
        /* <DEDUP_REMOVED lines=43> */
.L_x_4359:
[----:B------:R-:W-:Y:S05]  /*2b8f0*/  BSYNC.RECONVERGENT B1 ;  /* 0x0000000000017941 */ /* 0x000fea0003800200 */
.L_x_4358:
        /* <DEDUP_REMOVED lines=13> */
.L_x_4357:
[----:B------:R-:W-:Y:S05]  /*2b9d0*/  BSYNC.RECONVERGENT B0 ;  /* 0x0000000000007941 */ /* 0x000fea0003800200 */
.L_x_4356:
        /* <DEDUP_REMOVED lines=22> */
.L_x_4367:
        /* <DEDUP_REMOVED lines=13> */
.L_x_4369:
[----:B------:R-:W-:Y:S05]  /*2bc10*/  BSYNC.RECONVERGENT B2 ;  /* 0x0000000000027941 */ /* 0x000fea0003800200 */
.L_x_4368:
        /* <DEDUP_REMOVED lines=43> */
.L_x_4366:
[----:B------:R-:W-:Y:S05]  /*2bed0*/  BSYNC.RECONVERGENT B1 ;  /* 0x0000000000017941 */ /* 0x000fea0003800200 */
.L_x_4365:
        /* <DEDUP_REMOVED lines=11> */
.L_x_4364:
[----:B------:R-:W-:Y:S05]  /*2bf90*/  BSYNC.RECONVERGENT B0 ;  /* 0x0000000000007941 */ /* 0x000fea0003800200 */
.L_x_4363:
        /* <DEDUP_REMOVED lines=23> */
.L_x_4374:
        /* <DEDUP_REMOVED lines=13> */
.L_x_4376:
[----:B------:R-:W-:Y:S05]  /*2c1e0*/  BSYNC.RECONVERGENT B2 ;  /* 0x0000000000027941 */ /* 0x000fea0003800200 */
.L_x_4375:
        /* <DEDUP_REMOVED lines=42> */
.L_x_4373:
[----:B------:R-:W-:Y:S05]  /*2c490*/  BSYNC.RECONVERGENT B1 ;  /* 0x0000000000017941 */ /* 0x000fea0003800200 */
.L_x_4372:
        /* <DEDUP_REMOVED lines=13> */
.L_x_4371:
[----:B------:R-:W-:Y:S05]  /*2c570*/  BSYNC.RECONVERGENT B0 ;  /* 0x0000000000007941 */ /* 0x000fea0003800200 */
.L_x_4370:
[----:B------:R-:W-:Y:S02]  /*2c580*/  F2FP.BF16.F32.PACK_AB R95, RZ, R136 ;  /* 0x00000088ff5f723e */ /* 0x000fe400000010ff */
[----:B------:R-:W-:Y:S02]  /*2c590*/  PRMT R94, R139, 0x5410, R94 ;  /* 0x000054108b5e7816 */ /* 0x000fe4000000005e */
[----:B------:R-:W-:Y:S02]  /*2c5a0*/  PRMT R93, R138, 0x5410, R93 ;  /* 0x000054108a5d7816 */ /* 0x000fe4000000005d */
[----:B------:R-:W-:Y:S02]  /*2c5b0*/  PRMT R92, R137, 0x5410, R92 ;  /* 0x00005410895c7816 */ /* 0x000fe4000000005c */
[----:B------:R-:W-:Y:S01]  /*2c5c0*/  PRMT R95, R144, 0x5410, R95 ;  /* 0x00005410905f7816 */ /* 0x000fe2000000005f */
[----:B------:R-:W-:Y:S06]  /*2c5d0*/  BRA `(.L_x_4377) ;  /* 0x0000002800f07947 */ /* 0x000fec0003800000 */
.L_x_4320:
        /* <DEDUP_REMOVED lines=21> */
.L_x_4382:
        /* <DEDUP_REMOVED lines=13> */
.L_x_4384:
[----:B------:R-:W-:Y:S05]  /*2c800*/  BSYNC.RECONVERGENT B2 ;  /* 0x0000000000027941 */ /* 0x000fea0003800200 */
.L_x_4383:
        /* <DEDUP_REMOVED lines=43> */
.L_x_4381:
[----:B------:R-:W-:Y:S05]  /*2cac0*/  BSYNC.RECONVERGENT B1 ;  /* 0x0000000000017941 */ /* 0x000fea0003800200 */
.L_x_4380:
        /* <DEDUP_REMOVED lines=9> */
.L_x_4379:
[----:B------:R-:W-:Y:S05]  /*2cb60*/  BSYNC.RECONVERGENT B0 ;  /* 0x0000000000007941 */ /* 0x000fea0003800200 */
.L_x_4378:
        /* <DEDUP_REMOVED lines=18> */
.L_x_4389:
        /* <DEDUP_REMOVED lines=13> */
.L_x_4391:
[----:B------:R-:W-:Y:S05]  /*2cd60*/  BSYNC.RECONVERGENT B2 ;  /* 0x0000000000027941 */ /* 0x000fea0003800200 */
.L_x_4390:
        /* <DEDUP_REMOVED lines=43> */
.L_x_4388:
[----:B------:R-:W-:Y:S05]  /*2d020*/  BSYNC.RECONVERGENT B1 ;  /* 0x0000000000017941 */ /* 0x000fea0003800200 */
.L_x_4387:
        /* <DEDUP_REMOVED lines=10> */
.L_x_4386:
[----:B------:R-:W-:Y:S05]  /*2d0d0*/  BSYNC.RECONVERGENT B0 ;  /* 0x0000000000007941 */ /* 0x000fea0003800200 */
.L_x_4385:
        /* <DEDUP_REMOVED lines=15> */
[----:B------:R-:W-:Y:S01]  /*2d1d0*/  @P2 VIADD R133, R94, 0x1 ;  /* 0x000000015e852836 */ /* 0x000fe20000000000 */
[----:B------:R-:W-:Y:S01]  /*2d1e0*/  @P2 MOV R51, R147 ;  /* 0x0000009300332202 */ /* 0x000fe20000000f00 */
[----:B------:R-:W-:Y:S06]  /*2d1f0*/  BRA `(.L_x_4395) ;  /* 0x0000000000e47947 */ /* 0x000fec0003800000 */
.L_x_4396:
        /* <DEDUP_REMOVED lines=8> */
[----:B------:R-:W-:Y:S02]  /*2d280*/  @!P2 IADD3 R51, PT, PT, R4, 0x1, RZ ;  /* 0x000000010433a810 */ /* 0x000fe40007ffe0ff */
[----:B------:R-:W-:Y:S02]  /*2d290*/  @!P2 MOV R2, RZ ;  /* 0x000000ff0002a202 */ /* 0x000fe40000000f00 */
[----:B------:R-:W-:-:S13]  /*2d2a0*/  ISETP.NE.AND P3, PT, R3, RZ, !P2 ;  /* 0x000000ff0300720c */ /* 0x000fda0005765270 */
[----:B------:R-:W-:-:S04]  /*2d2b0*/  @P3 IMAD.MOV R51, RZ, RZ, R4 ;  /* 0x000000ffff333224 */ /* 0x000fc800078e0204 */
[----:B------:R-:W-:-:S07]  /*2d2c0*/  @!P2 IMAD.MOV.U32 R4, RZ, RZ, R51 ;  /* 0x000000ffff04a224 */ /* 0x000fce00078e0033 */
.L_x_4398:
[----:B------:R-:W-:Y:S05]  /*2d2d0*/  BSYNC.RECONVERGENT B2 ;  /* 0x0000000000027941 */ /* 0x000fea0003800200 */
.L_x_4397:
        /* <DEDUP_REMOVED lines=41> */
[----:B------:R-:W-:Y:S01]  /*2d570*/  IMAD.MOV.U32 R133, RZ, RZ, RZ ;  /* 0x000000ffff857224 */ /* 0x000fe200078e00ff */
[----:B------:R-:W-:-:S07]  /*2d580*/  MOV R140, R132 ;  /* 0x00000084008c7202 */ /* 0x000fce0000000f00 */
.L_x_4395:
[----:B------:R-:W-:Y:S05]  /*2d590*/  BSYNC.RECONVERGENT B1 ;  /* 0x0000000000017941 */ /* 0x000fea0003800200 */
.L_x_4394:
        /* <DEDUP_REMOVED lines=9> */
.L_x_4393:
[----:B------:R-:W-:Y:S05]  /*2d630*/  BSYNC.RECONVERGENT B0 ;  /* 0x0000000000007941 */ /* 0x000fea0003800200 */
.L_x_4392:
        /* <DEDUP_REMOVED lines=14> */
[----:B------:R-:W-:Y:S01]  /*2d720*/  @!P2 IMAD.MOV.U32 R52, RZ, RZ, R151 ;  /* 0x000000ffff34a224 */ /* 0x000fe200078e0097 */
[----:B------:R-:W-:Y:S01]  /*2d730*/  @P2 IADD3 R94, PT, PT, R133, 0x1, RZ ;  /* 0x00000001855e2810 */ /* 0x000fe20007ffe0ff */
[----:B------:R-:W-:Y:S01]  /*2d740*/  @P2 IMAD.MOV.U32 R52, RZ, RZ, R147 ;  /* 0x000000ffff342224 */ /* 0x000fe200078e0093 */
[----:B------:R-:W-:Y:S06]  /*2d750*/  BRA `(.L_x_4402) ;  /* 0x0000000000e47947 */ /* 0x000fec0003800000 */
.L_x_4403:
        /* <DEDUP_REMOVED lines=8> */
[----:B------:R-:W-:Y:S02]  /*2d7e0*/  @!P2 VIADD R52, R4, 0x1 ;  /* 0x000000010434a836 */ /* 0x000fe40000000000 */
[----:B------:R-:W-:Y:S01]  /*2d7f0*/  @!P2 IMAD.MOV.U32 R2, RZ, RZ, RZ ;  /* 0x000000ffff02a224 */ /* 0x000fe200078e00ff */
[----:B------:R-:W-:-:S13]  /*2d800*/  ISETP.NE.AND P3, PT, R3, RZ, !P2 ;  /* 0x000000ff0300720c */ /* 0x000fda0005765270 */
[----:B------:R-:W-:-:S04]  /*2d810*/  @P3 IADD3 R52, PT, PT, R4, RZ, RZ ;  /* 0x000000ff04343210 */ /* 0x000fc80007ffe0ff */
[----:B------:R-:W-:-:S07]  /*2d820*/  @!P2 MOV R4, R52 ;  /* 0x000000340004a202 */ /* 0x000fce0000000f00 */
.L_x_4405:
[----:B------:R-:W-:Y:S05]  /*2d830*/  BSYNC.RECONVERGENT B2 ;  /* 0x0000000000027941 */ /* 0x000fea0003800200 */
.L_x_4404:
[----:B------:R-:W-:Y:S01]  /*2d840*/  IMAD.WIDE.U32 R138, R3, -0x326172a9, RZ ;  /* 0xcd9e8d57038a7825 */ /* 0x000fe200078e00ff */
[----:B------:R-:W-:-:S03]  /*2d850*/  LOP3.LUT R132, R4, R135, R117, 0x96, !PT ;  /* 0x0000008704847212 */ /* 0x000fc600078e9675 */
[----:B------:R-:W-:Y:S01]  /*2d860*/  HFMA2 R94, -RZ, RZ, 0, 0 ;  /* 0x00000000ff5e7431 */ /* 0x000fe200000001ff */
        /* <DEDUP_REMOVED lines=40> */
.L_x_4402:
[----:B------:R-:W-:Y:S05]  /*2daf0*/  BSYNC.RECONVERGENT B1 ;  /* 0x0000000000017941 */ /* 0x000fea0003800200 */
.L_x_4401:
        /* <DEDUP_REMOVED lines=10> */
.L_x_4400:
[----:B------:R-:W-:Y:S05]  /*2dba0*/  BSYNC.RECONVERGENT B0 ;  /* 0x0000000000007941 */ /* 0x000fea0003800200 */
.L_x_4399:
        /* <DEDUP_REMOVED lines=18> */
.L_x_4410:
        /* <DEDUP_REMOVED lines=13> */
.L_x_4412:
[----:B------:R-:W-:Y:S05]  /*2dda0*/  BSYNC.RECONVERGENT B2 ;  /* 0x0000000000027941 */ /* 0x000fea0003800200 */
.L_x_4411:
        /* <DEDUP_REMOVED lines=43> */
.L_x_4409:
[----:B------:R-:W-:Y:S05]  /*2e060*/  BSYNC.RECONVERGENT B1 ;  /* 0x0000000000017941 */ /* 0x000fea0003800200 */
.L_x_4408:
        /* <DEDUP_REMOVED lines=9> */
.L_x_4407:
[----:B------:R-:W-:Y:S05]  /*2e100*/  BSYNC.RECONVERGENT B0 ;  /* 0x0000000000007941 */ /* 0x000fea0003800200 */
.L_x_4406:
        /* <DEDUP_REMOVED lines=18> */
.L_x_4417:
        /* <DEDUP_REMOVED lines=13> */
.L_x_4419:
[----:B------:R-:W-:Y:S05]  /*2e300*/  BSYNC.RECONVERGENT B2 ;  /* 0x0000000000027941 */ /* 0x000fea0003800200 */
.L_x_4418:
        /* <DEDUP_REMOVED lines=43> */
.L_x_4416:
[----:B------:R-:W-:Y:S05]  /*2e5c0*/  BSYNC.RECONVERGENT B1 ;  /* 0x0000000000017941 */ /* 0x000fea0003800200 */
.L_x_4415:
        /* <DEDUP_REMOVED lines=10> */
.L_x_4414:
[----:B------:R-:W-:Y:S05]  /*2e670*/  BSYNC.RECONVERGENT B0 ;  /* 0x0000000000007941 */ /* 0x000fea0003800200 */
.L_x_4413:
        /* <DEDUP_REMOVED lines=18> */
.L_x_4424:
        /* <DEDUP_REMOVED lines=13> */
.L_x_4426:
[----:B------:R-:W-:Y:S05]  /*2e870*/  BSYNC.RECONVERGENT B2 ;  /* 0x0000000000027941 */ /* 0x000fea0003800200 */
.L_x_4425:
        /* <DEDUP_REMOVED lines=40> */
[----:B------:R-:W-:Y:S01]  /*2eb00*/  MOV R140, R138 ;  /* 0x0000008a008c7202 */ /* 0x000fe20000000f00 */
[----:B------:R-:W-:Y:S01]  /*2eb10*/  IMAD.MOV.U32 R138, RZ, RZ, RZ ;  /* 0x000000ffff8a7224 */ /* 0x000fe200078e00ff */
[----:B------:R-:W-:-:S07]  /*2eb20*/  LOP3.LUT R151, R30, R142, R139, 0x96, !PT ;  /* 0x0000008e1e977212 */ /* 0x000fce00078e968b */
.L_x_4423:
[----:B------:R-:W-:Y:S05]  /*2eb30*/  BSYNC.RECONVERGENT B1 ;  /* 0x0000000000017941 */ /* 0x000fea0003800200 */
.L_x_4422:
        /* <DEDUP_REMOVED lines=9> */
.L_x_4421:
[----:B------:R-:W-:Y:S05]  /*2ebd0*/  BSYNC.RECONVERGENT B0 ;  /* 0x0000000000007941 */ /* 0x000fea0003800200 */
.L_x_4420:
        /* <DEDUP_REMOVED lines=18> */
.L_x_4431:
        /* <DEDUP_REMOVED lines=13> */
.L_x_4433:
[----:B------:R-:W-:Y:S05]  /*2edd0*/  BSYNC.RECONVERGENT B2 ;  /* 0x0000000000027941 */ /* 0x000fea0003800200 */
.L_x_4432:
        /* <DEDUP_REMOVED lines=43> */
.L_x_4430:
[----:B------:R-:W-:Y:S05]  /*2f090*/  BSYNC.RECONVERGENT B1 ;  /* 0x0000000000017941 */ /* 0x000fea0003800200 */
.L_x_4429:
        /* <DEDUP_REMOVED lines=10> */
.L_x_4428:
[----:B------:R-:W-:Y:S05]  /*2f140*/  BSYNC.RECONVERGENT B0 ;  /* 0x0000000000007941 */ /* 0x000fea0003800200 */
.L_x_4427:
[----:B------:R-:W-:Y:S02]  /*2f150*/  F2FP.BF16.F32.PACK_AB R138, RZ, R136 ;  /* 0x00000088ff8a723e */ /* 0x000fe400000010ff */
[----:B------:R-:W-:Y:S02]  /*2f160*/  PRMT R92, R92, 0x5410, R95 ;  /* 0x000054105c5c7816 */ /* 0x000fe4000000005f */
[----:B------:R-:W-:Y:S02]  /*2f170*/  PRMT R94, R94, 0x5410, R141 ;  /* 0x000054105e5e7816 */ /* 0x000fe4000000008d */
[----:B------:R-:W-:Y:S02]  /*2f180*/  PRMT R93, R93, 0x5410, R137 ;  /* 0x000054105d5d7816 */ /* 0x000fe40000000089 */
[----:B------:R-:W-:-:S07]  /*2f190*/  PRMT R95, R144, 0x5410, R138 ;  /* 0x00005410905f7816 */ /* 0x000fce000000008a */
.L_x_4377:
        /* <DEDUP_REMOVED lines=26> */
.L_x_4435:
[----:B------:R-:W-:Y:S05]  /*2f340*/  BSYNC.RECONVERGENT B0 ;  /* 0x0000000000007941 */ /* 0x000fea0003800200 */
.L_x_4434:
[----:B------:R-:W-:Y:S04]  /*2f350*/  BSSY.RECONVERGENT B0, `(.L_x_4436) ;  /* 0x0000006000007945 */ /* 0x000fe80003800200 */
[----:B------:R-:W-:Y:S05]  /*2f360*/  @!P1 BRA `(.L_x_4437) ;  /* 0x0000000000109947 */ /* 0x000fea0003800000 */
[----:B-----5:R-:W2:Y:S01]  /*2f370*/  LDC.64 R56, c[0x0][0x390] ;  /* 0x0000e400ff387b82 */ /* 0x020ea20000000a00 */
[----:B------:R-:W-:-:S05]  /*2f380*/  IADD3 R59, PT, PT, R152, 0x100, RZ ;  /* 0x00000100983b7810 */ /* 0x000fca0007ffe0ff */
[----:B--2---:R-:W-:-:S06]  /*2f390*/  IMAD.WIDE.U32 R56, R59, 0x10, R56 ;  /* 0x000000103b387825 */ /* 0x004fcc00078e0038 */
[----:B------:R-:W5:Y:S02]  /*2f3a0*/  LDG.E.128 R56, desc[UR6][R56.64] ;  /* 0x0000000638387981 */ /* 0x000f64000c1e1d00 */
.L_x_4437:
[----:B------:R-:W-:Y:S05]  /*2f3b0*/  BSYNC.RECONVERGENT B0 ;  /* 0x0000000000007941 */ /* 0x000fea0003800200 */
.L_x_4436:
[----:B------:R-:W-:Y:S05]  /*2f3c0*/  @!P0 BRA `(.L_x_4438) ;  /* 0x0000002c00d88947 */ /* 0x000fea0003800000 */
[----:B01----:R-:W0:Y:S01]  /*2f3d0*/  LDC.64 R92, c[0x0][0x3a0] ;  /* 0x0000e800ff5c7b82 */ /* 0x003e220000000a00 */
[----:B------:R-:W-:-:S04]  /*2f3e0*/  VIADD R95, R146, 0x100 ;  /* 0x00000100925f7836 */ /* 0x000fc80000000000 */
        /* <DEDUP_REMOVED lines=18> */
[----:B------:R-:W-:Y:S01]  /*2f510*/  @!P3 IMAD.MOV.U32 R150, RZ, RZ, R140 ;  /* 0x000000ffff96b224 */ /* 0x000fe200078e008c */
[----:B------:R-:W-:Y:S01]  /*2f520*/  @!P3 MOV R6, R151 ;  /* 0x000000970006b202 */ /* 0x000fe20000000f00 */
[----:B------:R-:W-:Y:S01]  /*2f530*/  @P3 VIADD R139, R142, 0x1 ;  /* 0x000000018e8b3836 */ /* 0x000fe20000000000 */
[----:B------:R-:W-:Y:S01]  /*2f540*/  @P3 MOV R150, R140 ;  /* 0x0000008c00963202 */ /* 0x000fe20000000f00 */
[----:B------:R-:W-:Y:S01]  /*2f550*/  @P3 IMAD.MOV.U32 R6, RZ, RZ, R147 ;  /* 0x000000ffff063224 */ /* 0x000fe200078e0093 */
[----:B------:R-:W-:Y:S06]  /*2f560*/  BRA `(.L_x_4442) ;  /* 0x0000000000e47947 */ /* 0x000fec0003800000 */
.L_x_4443:
        /* <DEDUP_REMOVED lines=13> */
.L_x_4445:
[----:B------:R-:W-:Y:S05]  /*2f640*/  BSYNC.RECONVERGENT B2 ;  /* 0x0000000000027941 */ /* 0x000fea0003800200 */
.L_x_4444:
        /* <DEDUP_REMOVED lines=41> */
[----:B------:R-:W-:Y:S01]  /*2f8e0*/  HFMA2 R139, -RZ, RZ, 0, 0 ;  /* 0x00000000ff8b7431 */ /* 0x000fe200000001ff */
[----:B------:R-:W-:-:S07]  /*2f8f0*/  MOV R150, R138 ;  /* 0x0000008a00967202 */ /* 0x000fce0000000f00 */
.L_x_4442:
[----:B------:R-:W-:Y:S05]  /*2f900*/  BSYNC.RECONVERGENT B1 ;  /* 0x0000000000017941 */ /* 0x000fea0003800200 */
.L_x_4441:
        /* <DEDUP_REMOVED lines=11> */
.L_x_4440:
[----:B------:R-:W-:Y:S05]  /*2f9c0*/  BSYNC.RECONVERGENT B0 ;  /* 0x0000000000007941 */ /* 0x000fea0003800200 */
.L_x_4439:
        /* <DEDUP_REMOVED lines=23> */
.L_x_4450:
        /* <DEDUP_REMOVED lines=13> */
.L_x_4452:
[----:B------:R-:W-:Y:S05]  /*2fc10*/  BSYNC.RECONVERGENT B2 ;  /* 0x0000000000027941 */ /* 0x000fea0003800200 */
.L_x_4451:
        /* <DEDUP_REMOVED lines=43> */
.L_x_4449:
[----:B------:R-:W-:Y:S05]  /*2fed0*/  BSYNC.RECONVERGENT B1 ;  /* 0x0000000000017941 */ /* 0x000fea0003800200 */
.L_x_4448:
        /* <DEDUP_REMOVED lines=13> */
.L_x_4447:
[----:B------:R-:W-:Y:S05]  /*2ffb0*/  BSYNC.RECONVERGENT B0 ;  /* 0x0000000000007941 */ /* 0x000fea0003800200 */
.L_x_4446:
        /* <DEDUP_REMOVED lines=22> */
.L_x_4457:
        /* <DEDUP_REMOVED lines=13> */
.L_x_4459:
[----:B------:R-:W-:Y:S05]  /*301f0*/  BSYNC.RECONVERGENT B2 ;  /* 0x0000000000027941 */ /* 0x000fea0003800200 */
.L_x_4458:
        /* <DEDUP_REMOVED lines=43> */
.L_x_4456:
[----:B------:R-:W-:Y:S05]  /*304b0*/  BSYNC.RECONVERGENT B1 ;  /* 0x0000000000017941 */ /* 0x000fea0003800200 */
.L_x_4455:
        /* <DEDUP_REMOVED lines=11> */
.L_x_4454:
[----:B------:R-:W-:Y:S05]  /*30570*/  BSYNC.RECONVERGENT B0 ;  /* 0x0000000000007941 */ /* 0x000fea0003800200 */
.L_x_4453:
        /* <DEDUP_REMOVED lines=23> */
.L_x_4464:
        /* <DEDUP_REMOVED lines=13> */
.L_x_4466:
[----:B------:R-:W-:Y:S05]  /*307c0*/  BSYNC.RECONVERGENT B2 ;  /* 0x0000000000027941 */ /* 0x000fea0003800200 */
.L_x_4465:
        /* <DEDUP_REMOVED lines=43> */
.L_x_4463:
[----:B------:R-:W-:Y:S05]  /*30a80*/  BSYNC.RECONVERGENT B1 ;  /* 0x0000000000017941 */ /* 0x000fea0003800200 */
.L_x_4462:
        /* <DEDUP_REMOVED lines=13> */
.L_x_4461:
[----:B------:R-:W-:Y:S05]  /*30b60*/  BSYNC.RECONVERGENT B0 ;  /* 0x0000000000007941 */ /* 0x000fea0003800200 */
.L_x_4460:
        /* <DEDUP_REMOVED lines=22> */
.L_x_4471:
        /* <DEDUP_REMOVED lines=13> */
.L_x_4473:
[----:B------:R-:W-:Y:S05]  /*30da0*/  BSYNC.RECONVERGENT B2 ;  /* 0x0000000000027941 */ /* 0x000fea0003800200 */
.L_x_4472:
        /* <DEDUP_REMOVED lines=43> */
.L_x_4470:
[----:B------:R-:W-:Y:S05]  /*31060*/  BSYNC.RECONVERGENT B1 ;  /* 0x0000000000017941 */ /* 0x000fea0003800200 */
.L_x_4469:
[----:B------:R-:W-:Y:S01]  /*31070*/  I2FP.F32.U32 R47, R47 ;  /* 0x0000002f002f7245 */ /* 0x000fe20000201000 */
[----:B------:R-:W-:-:S04]  /*31080*/  IMAD.MOV.U32 R92, RZ, RZ, 0x2f800000 ;  /* 0x2f800000ff5c7424 */ /* 0x000fc800078e00ff */
[----:B------:R-:W-:Y:S01]  /*31090*/  FFMA.FTZ R47, R47, R92, 1.1641532182693481445e-10 ;  /* 0x2f0000002f2f7423 */ /* 0x000fe2000001005c */
[----:B-----5:R-:W-:-:S04]  /*310a0*/  SHF.L.U32 R92, R58, 0x10, RZ ;  /* 0x000000103a5c7819 */ /* 0x020fc800000006ff */
[----:B------:R-:W-:Y:S01]  /*310b0*/  FSETP.GTU.FTZ.AND P3, PT, R47, UR8, PT ;  /* 0x000000082f007c0b */ /* 0x000fe2000bf7c000 */
[----:B------:R-:W-:Y:S01]  /*310c0*/  FMUL.FTZ R92, R92, UR11 ;  /* 0x0000000b5c5c7c20 */ /* 0x000fe20008410000 */
[----:B------:R-:W-:-:S03]  /*310d0*/  IMAD.U32 R47, R94, 0x10000, RZ ;  /* 0x000100005e2f7824 */ /* 0x000fc600078e00ff */
[----:B------:R-:W-:-:S05]  /*310e0*/  FMUL.FTZ R92, R92, UR10 ;  /* 0x0000000a5c5c7c20 */ /* 0x000fca0008410000 */
[----:B------:R-:W-:-:S05]  /*310f0*/  FSEL R142, R92, RZ, !P3 ;  /* 0x000000ff5c8e7208 */ /* 0x000fca0005800000 */
[----:B------:R-:W-:Y:S01]  /*31100*/  FADD.FTZ R142, R47, R142 ;  /* 0x0000008e2f8e7221 */ /* 0x000fe20000010000 */
[----:B------:R-:W-:-:S07]  /*31110*/  SEL R47, RZ, 0x1, P3 ;  /* 0x00000001ff2f7807 */ /* 0x000fce0001800000 */
.L_x_4468:
[----:B------:R-:W-:Y:S05]  /*31120*/  BSYNC.RECONVERGENT B0 ;  /* 0x0000000000007941 */ /* 0x000fea0003800200 */
.L_x_4467:
        /* <DEDUP_REMOVED lines=23> */
.L_x_4478:
        /* <DEDUP_REMOVED lines=13> */
.L_x_4480:
[----:B------:R-:W-:Y:S05]  /*31370*/  BSYNC.RECONVERGENT B2 ;  /* 0x0000000000027941 */ /* 0x000fea0003800200 */
.L_x_4479:
        /* <DEDUP_REMOVED lines=43> */
.L_x_4477:
[----:B------:R-:W-:Y:S05]  /*31630*/  BSYNC.RECONVERGENT B1 ;  /* 0x0000000000017941 */ /* 0x000fea0003800200 */
.L_x_4476:
[----:B------:R-:W-:Y:S01]  /*31640*/  I2FP.F32.U32 R48, R48 ;  /* 0x0000003000307245 */ /* 0x000fe20000201000 */
[----:B------:R-:W-:Y:S01]  /*31650*/  IMAD.MOV.U32 R93, RZ, RZ, 0x2f800000 ;  /* 0x2f800000ff5d7424 */ /* 0x000fe200078e00ff */
[----:B------:R-:W-:-:S03]  /*31660*/  PRMT R94, R94, 0x7632, R94 ;  /* 0x000076325e5e7816 */ /* 0x000fc6000000005e */
[----:B------:R-:W-:Y:S01]  /*31670*/  FFMA.FTZ R48, R48, R93, 1.1641532182693481445e-10 ;  /* 0x2f00000030307423 */ /* 0x000fe2000001005d */
[----:B-----5:R-:W-:Y:S01]  /*31680*/  PRMT R93, R58, 0x7632, R93 ;  /* 0x000076323a5d7816 */ /* 0x020fe2000000005d */
[----:B------:R-:W-:-:S03]  /*31690*/  IMAD.U32 R94, R94, 0x10000, RZ ;  /* 0x000100005e5e7824 */ /* 0x000fc600078e00ff */
[----:B------:R-:W-:Y:S02]  /*316a0*/  SHF.L.U32 R93, R93, 0x10, RZ ;  /* 0x000000105d5d7819 */ /* 0x000fe400000006ff */
[----:B------:R-:W-:-:S03]  /*316b0*/  FSETP.GTU.FTZ.AND P3, PT, R48, UR8, PT ;  /* 0x0000000830007c0b */ /* 0x000fc6000bf7c000 */
[----:B------:R-:W-:Y:S01]  /*316c0*/  FMUL.FTZ R93, R93, UR11 ;  /* 0x0000000b5d5d7c20 */ /* 0x000fe20008410000 */
[----:B------:R-:W-:-:S03]  /*316d0*/  SEL R48, RZ, 0x1, P3 ;  /* 0x00000001ff307807 */ /* 0x000fc60001800000 */
[----:B------:R-:W-:-:S05]  /*316e0*/  FMUL.FTZ R93, R93, UR10 ;  /* 0x0000000a5d5d7c20 */ /* 0x000fca0008410000 */
[----:B------:R-:W-:-:S05]  /*316f0*/  FSEL R93, R93, RZ, !P3 ;  /* 0x000000ff5d5d7208 */ /* 0x000fca0005800000 */
[----:B------:R-:W-:-:S07]  /*31700*/  FADD.FTZ R141, R94, R93 ;  /* 0x0000005d5e8d7221 */ /* 0x000fce0000010000 */
.L_x_4475:
[----:B------:R-:W-:Y:S05]  /*31710*/  BSYNC.RECONVERGENT B0 ;  /* 0x0000000000007941 */ /* 0x000fea0003800200 */
.L_x_4474:
        /* <DEDUP_REMOVED lines=22> */
.L_x_4485:
        /* <DEDUP_REMOVED lines=13> */
.L_x_4487:
[----:B------:R-:W-:Y:S05]  /*31950*/  BSYNC.RECONVERGENT B2 ;  /* 0x0000000000027941 */ /* 0x000fea0003800200 */
.L_x_4486:
        /* <DEDUP_REMOVED lines=43> */
.L_x_4484:
[----:B------:R-:W-:Y:S05]  /*31c10*/  BSYNC.RECONVERGENT B1 ;  /* 0x0000000000017941 */ /* 0x000fea0003800200 */
.L_x_4483:
        /* <DEDUP_REMOVED lines=11> */
.L_x_4482:
[----:B------:R-:W-:Y:S05]  /*31cd0*/  BSYNC.RECONVERGENT B0 ;  /* 0x0000000000007941 */ /* 0x000fea0003800200 */
.L_x_4481:
        /* <DEDUP_REMOVED lines=23> */
.L_x_4492:
        /* <DEDUP_REMOVED lines=13> */
.L_x_4494:
[----:B------:R-:W-:Y:S05]  /*31f20*/  BSYNC.RECONVERGENT B2 ;  /* 0x0000000000027941 */ /* 0x000fea0003800200 */
.L_x_4493:
        /* <DEDUP_REMOVED lines=43> */
.L_x_4491:
[----:B------:R-:W-:Y:S05]  /*321e0*/  BSYNC.RECONVERGENT B1 ;  /* 0x0000000000017941 */ /* 0x000fea0003800200 */
.L_x_4490:
        /* <DEDUP_REMOVED lines=13> */
.L_x_4489:
[----:B------:R-:W-:Y:S05]  /*322c0*/  BSYNC.RECONVERGENT B0 ;  /* 0x0000000000007941 */ /* 0x000fea0003800200 */
.L_x_4488:
[----:B------:R-:W-:Y:S02]  /*322d0*/  F2FP.BF16.F32.PACK_AB R95, RZ, R143 ;  /* 0x0000008fff5f723e */ /* 0x000fe400000010ff */
[----:B------:R-:W-:Y:S02]  /*322e0*/  PRMT R94, R156, 0x5410, R94 ;  /* 0x000054109c5e7816 */ /* 0x000fe4000000005e */
[----:B------:R-:W-:Y:S02]  /*322f0*/  PRMT R93, R158, 0x5410, R157 ;  /* 0x000054109e5d7816 */ /* 0x000fe4000000009d */
[----:B------:R-:W-:Y:S02]  /*32300*/  PRMT R92, R160, 0x5410, R159 ;  /* 0x00005410a05c7816 */ /* 0x000fe4000000009f */
[----:B------:R-:W-:Y:S01]  /*32310*/  PRMT R95, R161, 0x5410, R95 ;  /* 0x00005410a15f7816 */ /* 0x000fe2000000005f */
[----:B------:R-:W-:Y:S06]  /*32320*/  BRA `(.L_x_4495) ;  /* 0x0000002800f07947 */ /* 0x000fec0003800000 */
.L_x_4438:
        /* <DEDUP_REMOVED lines=21> */
.L_x_4500:
        /* <DEDUP_REMOVED lines=13> */
.L_x_4502:
[----:B------:R-:W-:Y:S05]  /*32550*/  BSYNC.RECONVERGENT B2 ;  /* 0x0000000000027941 */ /* 0x000fea0003800200 */
.L_x_4501:
        /* <DEDUP_REMOVED lines=40> */
[----:B------:R-:W-:Y:S01]  /*327e0*/  MOV R153, R92 ;  /* 0x0000005c00997202 */ /* 0x000fe20000000f00 */
[----:B------:R-:W-:Y:S01]  /*327f0*/  HFMA2 R92, -RZ, RZ, 0, 0 ;  /* 0x00000000ff5c7431 */ /* 0x000fe200000001ff */
[----:B------:R-:W-:-:S07]  /*32800*/  LOP3.LUT R151, R30, R94, R93, 0x96, !PT ;  /* 0x0000005e1e977212 */ /* 0x000fce00078e965d */
.L_x_4499:
[----:B------:R-:W-:Y:S05]  /*32810*/  BSYNC.RECONVERGENT B1 ;  /* 0x0000000000017941 */ /* 0x000fea0003800200 */
.L_x_4498:
        /* <DEDUP_REMOVED lines=9> */
.L_x_4497:
[----:B------:R-:W-:Y:S05]  /*328b0*/  BSYNC.RECONVERGENT B0 ;  /* 0x0000000000007941 */ /* 0x000fea0003800200 */
.L_x_4496:
        /* <DEDUP_REMOVED lines=18> */
.L_x_4507:
        /* <DEDUP_REMOVED lines=13> */
.L_x_4509:
[----:B------:R-:W-:Y:S05]  /*32ab0*/  BSYNC.RECONVERGENT B2 ;  /* 0x0000000000027941 */ /* 0x000fea0003800200 */
.L_x_4508:
        /* <DEDUP_REMOVED lines=43> */
.L_x_4506:
[----:B------:R-:W-:Y:S05]  /*32d70*/  BSYNC.RECONVERGENT B1 ;  /* 0x0000000000017941 */ /* 0x000fea0003800200 */
.L_x_4505:
        /* <DEDUP_REMOVED lines=10> */
.L_x_4504:
[----:B------:R-:W-:Y:S05]  /*32e20*/  BSYNC.RECONVERGENT B0 ;  /* 0x0000000000007941 */ /* 0x000fea0003800200 */
.L_x_4503:
        /* <DEDUP_REMOVED lines=18> */
.L_x_4514:
        /* <DEDUP_REMOVED lines=13> */
.L_x_4516:
[----:B------:R-:W-:Y:S05]  /*33020*/  BSYNC.RECONVERGENT B2 ;  /* 0x0000000000027941 */ /* 0x000fea0003800200 */
.L_x_4515:
        /* <DEDUP_REMOVED lines=40> */
[----:B------:R-:W-:Y:S02]  /*332b0*/  HFMA2 R92, -RZ, RZ, 0, 0 ;  /* 0x00000000ff5c7431 */ /* 0x000fe400000001ff */
[----:B------:R-:W-:Y:S01]  /*332c0*/  IMAD.MOV.U32 R154, RZ, RZ, R140 ;  /* 0x000000ffff9a7224 */ /* 0x000fe200078e008c */
[----:B------:R-:W-:-:S07]  /*332d0*/  LOP3.LUT R151, R30, R94, R93, 0x96, !PT ;  /* 0x0000005e1e977212 */ /* 0x000fce00078e965d */
.L_x_4513:
[----:B------:R-:W-:Y:S05]  /*332e0*/  BSYNC.RECONVERGENT B1 ;  /* 0x0000000000017941 */ /* 0x000fea0003800200 */
.L_x_4512:
        /* <DEDUP_REMOVED lines=9> */
.L_x_4511:
[----:B------:R-:W-:Y:S05]  /*33380*/  BSYNC.RECONVERGENT B0 ;  /* 0x0000000000007941 */ /* 0x000fea0003800200 */
.L_x_4510:
        /* <DEDUP_REMOVED lines=18> */
.L_x_4521:
        /* <DEDUP_REMOVED lines=13> */
.L_x_4523:
[----:B------:R-:W-:Y:S05]  /*33580*/  BSYNC.RECONVERGENT B2 ;  /* 0x0000000000027941 */ /* 0x000fea0003800200 */
.L_x_4522:
        /* <DEDUP_REMOVED lines=43> */
.L_x_4520:
[----:B------:R-:W-:Y:S05]  /*33840*/  BSYNC.RECONVERGENT B1 ;  /* 0x0000000000017941 */ /* 0x000fea0003800200 */
.L_x_4519:
        /* <DEDUP_REMOVED lines=10> */
.L_x_4518:
[----:B------:R-:W-:Y:S05]  /*338f0*/  BSYNC.RECONVERGENT B0 ;  /* 0x0000000000007941 */ /* 0x000fea0003800200 */
.L_x_4517:
        /* <DEDUP_REMOVED lines=18> */
.L_x_4528:
        /* <DEDUP_REMOVED lines=13> */
.L_x_4530:
[----:B------:R-:W-:Y:S05]  /*33af0*/  BSYNC.RECONVERGENT B2 ;  /* 0x0000000000027941 */ /* 0x000fea0003800200 */
.L_x_4529:
        /* <DEDUP_REMOVED lines=43> */
.L_x_4527:
[----:B------:R-:W-:Y:S05]  /*33db0*/  BSYNC.RECONVERGENT B1 ;  /* 0x0000000000017941 */ /* 0x000fea0003800200 */
.L_x_4526:
        /* <DEDUP_REMOVED lines=9> */
.L_x_4525:
[----:B------:R-:W-:Y:S05]  /*33e50*/  BSYNC.RECONVERGENT B0 ;  /* 0x0000000000007941 */ /* 0x000fea0003800200 */
.L_x_4524:
        /* <DEDUP_REMOVED lines=18> */
.L_x_4535:
        /* <DEDUP_REMOVED lines=13> */
.L_x_4537:
[----:B------:R-:W-:Y:S05]  /*34050*/  BSYNC.RECONVERGENT B2 ;  /* 0x0000000000027941 */ /* 0x000fea0003800200 */
.L_x_4536:
        /* <DEDUP_REMOVED lines=41> */
[----:B------:R-:W-:Y:S01]  /*342f0*/  IMAD.MOV.U32 R93, RZ, RZ, RZ ;  /* 0x000000ffff5d7224 */ /* 0x000fe200078e00ff */
[----:B------:R-:W-:-:S07]  /*34300*/  MOV R153, R92 ;  /* 0x0000005c00997202 */ /* 0x000fce0000000f00 */
.L_x_4534:
[----:B------:R-:W-:Y:S05]  /*34310*/  BSYNC.RECONVERGENT B1 ;  /* 0x0000000000017941 */ /* 0x000fea0003800200 */
.L_x_4533:
        /* <DEDUP_REMOVED lines=10> */
.L_x_4532:
[----:B------:R-:W-:Y:S05]  /*343c0*/  BSYNC.RECONVERGENT B0 ;  /* 0x0000000000007941 */ /* 0x000fea0003800200 */
.L_x_4531:
        /* <DEDUP_REMOVED lines=18> */
.L_x_4542:
        /* <DEDUP_REMOVED lines=13> */
.L_x_4544:
[----:B------:R-:W-:Y:S05]  /*345c0*/  BSYNC.RECONVERGENT B2 ;  /* 0x0000000000027941 */ /* 0x000fea0003800200 */
.L_x_4543:
        /* <DEDUP_REMOVED lines=40> */
[----:B------:R-:W-:Y:S02]  /*34850*/  IMAD.MOV.U32 R153, RZ, RZ, R92 ;  /* 0x000000ffff997224 */ /* 0x000fe400078e005c */
[----:B------:R-:W-:Y:S01]  /*34860*/  HFMA2 R92, -RZ, RZ, 0, 0 ;  /* 0x00000000ff5c7431 */ /* 0x000fe200000001ff */
[----:B------:R-:W-:-:S07]  /*34870*/  LOP3.LUT R151, R30, R94, R93, 0x96, !PT ;  /* 0x0000005e1e977212 */ /* 0x000fce00078e965d */
.L_x_4541:
[----:B------:R-:W-:Y:S05]  /*34880*/  BSYNC.RECONVERGENT B1 ;  /* 0x0000000000017941 */ /* 0x000fea0003800200 */
.L_x_4540:
        /* <DEDUP_REMOVED lines=9> */
.L_x_4539:
[----:B------:R-:W-:Y:S05]  /*34920*/  BSYNC.RECONVERGENT B0 ;  /* 0x0000000000007941 */ /* 0x000fea0003800200 */
.L_x_4538:
        /* <DEDUP_REMOVED lines=18> */
.L_x_4549:
        /* <DEDUP_REMOVED lines=13> */
.L_x_4551:
[----:B------:R-:W-:Y:S05]  /*34b20*/  BSYNC.RECONVERGENT B2 ;  /* 0x0000000000027941 */ /* 0x000fea0003800200 */
.L_x_4550:
        /* <DEDUP_REMOVED lines=15> */
[----:B------:R-:W-:-:S03]  /*34c20*/  LOP3.LUT R95, R42, R150, R95, 0x96, !PT ;  /* 0x000000962a5f7212 */ /* 0x000fc600078e965f */
        /* <DEDUP_REMOVED lines=25> */
[----:B------:R-:W-:Y:S02]  /*34dc0*/  LOP3.LUT R151, R30, R148, R93, 0x96, !PT ;  /* 0x000000941e977212 */ /* 0x000fe400078e965d */
[----:B------:R-:W-:-:S07]  /*34dd0*/  MOV R153, R92 ;  /* 0x0000005c00997202 */ /* 0x000fce0000000f00 */
.L_x_4548:
[----:B------:R-:W-:Y:S05]  /*34de0*/  BSYNC.RECONVERGENT B1 ;  /* 0x0000000000017941 */ /* 0x000fea0003800200 */
.L_x_4547:
        /* <DEDUP_REMOVED lines=10> */
.L_x_4546:
[----:B------:R-:W-:Y:S05]  /*34e90*/  BSYNC.RECONVERGENT B0 ;  /* 0x0000000000007941 */ /* 0x000fea0003800200 */
.L_x_4545:
[----:B------:R-:W-:Y:S02]  /*34ea0*/  F2FP.BF16.F32.PACK_AB R95, RZ, R143 ;  /* 0x0000008fff5f723e */ /* 0x000fe400000010ff */
[----:B------:R-:W-:Y:S02]  /*34eb0*/  PRMT R94, R155, 0x5410, R160 ;  /* 0x000054109b5e7816 */ /* 0x000fe400000000a0 */
[----:B------:R-:W-:Y:S02]  /*34ec0*/  PRMT R93, R157, 0x5410, R156 ;  /* 0x000054109d5d7816 */ /* 0x000fe4000000009c */
[----:B------:R-:W-:Y:S02]  /*34ed0*/  PRMT R92, R159, 0x5410, R158 ;  /* 0x000054109f5c7816 */ /* 0x000fe4000000009e */
[----:B------:R-:W-:-:S07]  /*34ee0*/  PRMT R95, R161, 0x5410, R95 ;  /* 0x00005410a15f7816 */ /* 0x000fce000000005f */
.L_x_4495:
        /* <DEDUP_REMOVED lines=8> */
[----:B------:R-:W-:Y:S02]  /*34f70*/  LOP3.LUT R148, R50, 0xff, RZ, 0xc0, !PT ;  /* 0x000000ff32947812 */ /* 0x000fe400078ec0ff */
[----:B------:R-:W-:Y:S01]  /*34f80*/  LOP3.LUT R93, R92, 0xff0000, RZ, 0xc0, !PT ;  /* 0x00ff00005c5d7812 */ /* 0x000fe200078ec0ff */
[----:B------:R-:W-:Y:S01]  /*34f90*/  IMAD.WIDE.U32 R94, R94, 0x10000, RZ ;  /* 0x000100005e5e7825 */ /* 0x000fe200078e00ff */
[----:B------:R-:W-:-:S03]  /*34fa0*/  LOP3.LUT R92, R14, 0xffff, RZ, 0xc0, !PT ;  /* 0x0000ffff0e5c7812 */ /* 0x000fc600078ec0ff */
[----:B------:R-:W-:Y:S01]  /*34fb0*/  IMAD.WIDE.U32 R148, R148, 0x100, RZ ;  /* 0x0000010094947825 */ /* 0x000fe200078e00ff */
[----:B------:R-:W-:Y:S02]  /*34fc0*/  PRMT R92, R93, 0x4210, R92 ;  /* 0x000042105d5c7816 */ /* 0x000fe4000000005c */
[----:B------:R-:W-:-:S04]  /*34fd0*/  PRMT R93, R48, 0x7104, RZ ;  /* 0x00007104305d7816 */ /* 0x000fc800000000ff */
[----:B------:R-:W-:Y:S02]  /*34fe0*/  LOP3.LUT R92, R92, 0xff00, R93, 0xf8, !PT ;  /* 0x0000ff005c5c7812 */ /* 0x000fe400078ef85d */
[----:B------:R-:W-:Y:S02]  /*34ff0*/  LOP3.LUT R93, R52, 0xff, RZ, 0xc0, !PT ;  /* 0x000000ff345d7812 */ /* 0x000fe400078ec0ff */
[----:B------:R-:W-:-:S03]  /*35000*/  LOP3.LUT R155, R92, 0xff, R47, 0xf8, !PT ;  /* 0x000000ff5c9b7812 */ /* 0x000fc600078ef82f */
[----:B------:R-:W-:-:S05]  /*35010*/  IMAD.WIDE.U32 R92, R93, 0x1000000, RZ ;  /* 0x010000005d5c7825 */ /* 0x000fca00078e00ff */
[----:B------:R-:W-:Y:S02]  /*35020*/  LOP3.LUT R155, R95, R155, R93, 0xfe, !PT ;  /* 0x0000009b5f9b7212 */ /* 0x000fe400078efe5d */
[----:B------:R-:W-:Y:S02]  /*35030*/  IADD3 R95, PT, PT, R152, 0x100, RZ ;  /* 0x00000100985f7810 */ /* 0x000fe40007ffe0ff */
[----:B------:R-:W-:Y:S02]  /*35040*/  LOP3.LUT R159, R148, R92, R94, 0xfe, !PT ;  /* 0x0000005c949f7212 */ /* 0x000fe400078efe5e */
[----:B------:R-:W-:Y:S01]  /*35050*/  LOP3.LUT R93, R155, R149, RZ, 0xfc, !PT ;  /* 0x000000959b5d7212 */ /* 0x000fe200078efcff */
[----:B0-----:R-:W-:Y:S01]  /*35060*/  IMAD.WIDE.U32 R94, R95, 0x8, R156 ;  /* 0x000000085f5e7825 */ /* 0x001fe200078e009c */
[----:B------:R-:W-:-:S05]  /*35070*/  LOP3.LUT R92, R159, 0xff, R6, 0xf8, !PT ;  /* 0x000000ff9f5c7812 */ /* 0x000fca00078ef806 */
[----:B------:R1:W-:Y:S02]  /*35080*/  STG.E.64 desc[UR6][R94.64], R92 ;  /* 0x0000005c5e007986 */ /* 0x0003e4000c101b06 */
.L_x_4553:
[----:B------:R-:W-:Y:S05]  /*35090*/  BSYNC.RECONVERGENT B0 ;  /* 0x0000000000007941 */ /* 0x000fea0003800200 */
.L_x_4552:
[----:B------:R-:W-:Y:S01]  /*350a0*/  BSSY.RECONVERGENT B0, `(.L_x_4554) ;  /* 0x0000006000007945 */ /* 0x000fe20003800200 */
[----:B------:R-:W-:-:S03]  /*350b0*/  VIADD R175, R152, 0x120 ;  /* 0x0000012098af7836 */ /* 0x000fc60000000000 */
[----:B------:R-:W-:Y:S05]  /*350c0*/  @!P1 BRA `(.L_x_4555) ;  /* 0x00000000000c9947 */ /* 0x000fea0003800000 */
[----:B-----5:R-:W2:Y:S02]  /*350d0*/  LDC.64 R56, c[0x0][0x390] ;  /* 0x0000e400ff387b82 */ /* 0x020ea40000000a00 */
[----:B--2---:R-:W-:-:S06]  /*350e0*/  IMAD.WIDE.U32 R56, R175, 0x10, R56 ;  /* 0x00000010af387825 */ /* 0x004fcc00078e0038 */
[----:B------:R-:W5:Y:S02]  /*350f0*/  LDG.E.128 R56, desc[UR6][R56.64] ;  /* 0x0000000638387981 */ /* 0x000f64000c1e1d00 */
.L_x_4555:
[----:B------:R-:W-:Y:S05]  /*35100*/  BSYNC.RECONVERGENT B0 ;  /* 0x0000000000007941 */ /* 0x000fea0003800200 */
.L_x_4554:
[----:B------:R-:W-:Y:S01]  /*35110*/  IADD3 R174, PT, PT, R146, 0x120, RZ ;  /* 0x0000012092ae7810 */ /* 0x000fe20007ffe0ff */
[----:B------:R-:W-:Y:S06]  /*35120*/  @!P0 BRA `(.L_x_4556) ;  /* 0x0000002c00d48947 */ /* 0x000fec0003800000 */
        /* <DEDUP_REMOVED lines=25> */
.L_x_4561:
        /* <DEDUP_REMOVED lines=13> */
.L_x_4563:
[----:B------:R-:W-:Y:S05]  /*35390*/  BSYNC.RECONVERGENT B2 ;  /* 0x0000000000027941 */ /* 0x000fea0003800200 */
.L_x_4562:
        /* <DEDUP_REMOVED lines=36> */
[----:B------:R-:W-:Y:S02]  /*355e0*/  LOP3.LUT R147, R31, R146, R149, 0x96, !PT ;  /* 0x000000921f937212 */ /* 0x000fe400078e9695 */
[----:B------:R-:W-:Y:S01]  /*355f0*/  MOV R154, R148 ;  /* 0x00000094009a7202 */ /* 0x000fe20000000f00 */
[----:B------:R-:W-:Y:S01]  /*35600*/  IMAD.WIDE.U32 R148, R6, -0x2daee0ad, RZ ;  /* 0xd2511f5306947825 */ /* 0x000fe200078e00ff */
[----:B------:R-:W-:-:S03]  /*35610*/  MOV R6, R153 ;  /* 0x0000009900067202 */ /* 0x000fc60000000f00 */
[----:B------:R-:W-:Y:S01]  /*35620*/  IMAD.MOV.U32 R155, RZ, RZ, R148 ;  /* 0x000000ffff9b7224 */ /* 0x000fe200078e0094 */
[----:B------:R-:W-:Y:S01]  /*35630*/  LOP3.LUT R151, R30, R156, R149, 0x96, !PT ;  /* 0x0000009c1e977212 */ /* 0x000fe200078e9695 */
[----:B------:R-:W-:-:S07]  /*35640*/  IMAD.MOV.U32 R148, RZ, RZ, RZ ;  /* 0x000000ffff947224 */ /* 0x000fce00078e00ff */
.L_x_4560:
[----:B------:R-:W-:Y:S05]  /*35650*/  BSYNC.RECONVERGENT B1 ;  /* 0x0000000000017941 */ /* 0x000fea0003800200 */
.L_x_4559:
[----:B------:R-:W-:Y:S01]  /*35660*/  I2FP.F32.U32 R6, R6 ;  /* 0x0000000600067245 */ /* 0x000fe20000201000 */
[----:B------:R-:W-:-:S05]  /*35670*/  HFMA2 R145, -RZ, RZ, 0.1171875, 0 ;  /* 0x2f800000ff917431 */ /* 0x000fca00000001ff */
[----:B------:R-:W-:Y:S01]  /*35680*/  FFMA.FTZ R6, R6, R145, 1.1641532182693481445e-10 ;  /* 0x2f00000006067423 */ /* 0x000fe20000010091 */
[----:B-----5:R-:W-:-:S04]  /*35690*/  IMAD.U32 R145, R56, 0x10000, RZ ;  /* 0x0001000038917824 */ /* 0x020fc800078e00ff */
[----:B------:R-:W-:Y:S01]  /*356a0*/  FMUL.FTZ R145, R145, UR11 ;  /* 0x0000000b91917c20 */ /* 0x000fe20008410000 */
[----:B------:R-:W-:Y:S02]  /*356b0*/  FSETP.GTU.FTZ.AND P2, PT, R6, UR8, PT ;  /* 0x0000000806007c0b */ /* 0x000fe4000bf5c000 */
[----:B------:R-:W-:Y:S01]  /*356c0*/  SHF.L.U32 R6, R92, 0x10, RZ ;  /* 0x000000105c067819 */ /* 0x000fe200000006ff */
[----:B------:R-:W-:-:S05]  /*356d0*/  FMUL.FTZ R145, R145, UR10 ;  /* 0x0000000a91917c20 */ /* 0x000fca0008410000 */
[----:B------:R-:W-:-:S05]  /*356e0*/  FSEL R145, R145, RZ, !P2 ;  /* 0x000000ff91917208 */ /* 0x000fca0005000000 */
[----:B------:R-:W-:Y:S01]  /*356f0*/  FADD.FTZ R145, R6, R145 ;  /* 0x0000009106917221 */ /* 0x000fe20000010000 */
[----:B------:R-:W-:-:S07]  /*35700*/  SEL R6, RZ, 0x1, P2 ;  /* 0x00000001ff067807 */ /* 0x000fce0001000000 */
.L_x_4558:
[----:B------:R-:W-:Y:S05]  /*35710*/  BSYNC.RECONVERGENT B0 ;  /* 0x0000000000007941 */ /* 0x000fea0003800200 */
.L_x_4557:
        /* <DEDUP_REMOVED lines=23> */
.L_x_4568:
        /* <DEDUP_REMOVED lines=13> */
.L_x_4570:
[----:B------:R-:W-:Y:S05]  /*35960*/  BSYNC.RECONVERGENT B2 ;  /* 0x0000000000027941 */ /* 0x000fea0003800200 */
.L_x_4569:
[----:B------:R-:W-:Y:S01]  /*35970*/  LOP3.LUT R146, R4, R149, R117, 0x96, !PT ;  /* 0x0000009504927212 */ /* 0x000fe200078e9675 */
[----:B------:R-:W-:Y:S01]  /*35980*/  IMAD.WIDE.U32 R150, R3, -0x326172a9, RZ ;  /* 0xcd9e8d5703967825 */ /* 0x000fe200078e00ff */
[----:B------:R-:W-:-:S03]  /*35990*/  MOV R50, R155 ;  /* 0x0000009b00327202 */ /* 0x000fc60000000f00 */
        /* <DEDUP_REMOVED lines=37> */
[----:B------:R-:W-:Y:S01]  /*35bf0*/  IMAD.MOV.U32 R156, RZ, RZ, R148 ;  /* 0x000000ffff9c7224 */ /* 0x000fe200078e0094 */
[----:B------:R-:W-:Y:S01]  /*35c00*/  LOP3.LUT R151, R30, R150, R149, 0x96, !PT ;  /* 0x000000961e977212 */ /* 0x000fe200078e9695 */
[----:B------:R-:W-:-:S07]  /*35c10*/  IMAD.MOV.U32 R146, RZ, RZ, RZ ;  /* 0x000000ffff927224 */ /* 0x000fce00078e00ff */
.L_x_4567:
[----:B------:R-:W-:Y:S05]  /*35c20*/  BSYNC.RECONVERGENT B1 ;  /* 0x0000000000017941 */ /* 0x000fea0003800200 */
.L_x_4566:
[----:B-----5:R-:W-:Y:S01]  /*35c30*/  PRMT R92, R56, 0x7632, R92 ;  /* 0x00007632385c7816 */ /* 0x020fe2000000005c */
[----:B------:R-:W-:Y:S01]  /*35c40*/  HFMA2 R149, -RZ, RZ, 0.1171875, 0 ;  /* 0x2f800000ff957431 */ /* 0x000fe200000001ff */
        /* <DEDUP_REMOVED lines=11> */
.L_x_4565:
[----:B------:R-:W-:Y:S05]  /*35d00*/  BSYNC.RECONVERGENT B0 ;  /* 0x0000000000007941 */ /* 0x000fea0003800200 */
.L_x_4564:
        /* <DEDUP_REMOVED lines=22> */
.L_x_4575:
        /* <DEDUP_REMOVED lines=13> */
.L_x_4577:
[----:B------:R-:W-:Y:S05]  /*35f40*/  BSYNC.RECONVERGENT B2 ;  /* 0x0000000000027941 */ /* 0x000fea0003800200 */
.L_x_4576:
        /* <DEDUP_REMOVED lines=43> */
.L_x_4574:
[----:B------:R-:W-:Y:S05]  /*36200*/  BSYNC.RECONVERGENT B1 ;  /* 0x0000000000017941 */ /* 0x000fea0003800200 */
.L_x_4573:
[----:B------:R-:W-:Y:S01]  /*36210*/  I2FP.F32.U32 R51, R51 ;  /* 0x0000003300337245 */ /* 0x000fe20000201000 */
[----:B------:R-:W-:-:S05]  /*36220*/  HFMA2 R146, -RZ, RZ, 0.1171875, 0 ;  /* 0x2f800000ff927431 */ /* 0x000fca00000001ff */
[----:B------:R-:W-:Y:S01]  /*36230*/  FFMA.FTZ R51, R51, R146, 1.1641532182693481445e-10 ;  /* 0x2f00000033337423 */ /* 0x000fe20000010092 */
[----:B-----5:R-:W-:-:S04]  /*36240*/  IMAD.U32 R146, R57, 0x10000, RZ ;  /* 0x0001000039927824 */ /* 0x020fc800078e00ff */
[----:B------:R-:W-:Y:S01]  /*36250*/  FMUL.FTZ R146, R146, UR11 ;  /* 0x0000000b92927c20 */ /* 0x000fe20008410000 */
[----:B------:R-:W-:-:S03]  /*36260*/  FSETP.GTU.FTZ.AND P2, PT, R51, UR8, PT ;  /* 0x0000000833007c0b */ /* 0x000fc6000bf5c000 */
[----:B------:R-:W-:Y:S01]  /*36270*/  FMUL.FTZ R146, R146, UR10 ;  /* 0x0000000a92927c20 */ /* 0x000fe20008410000 */
[----:B------:R-:W-:-:S04]  /*36280*/  SEL R51, RZ, 0x1, P2 ;  /* 0x00000001ff337807 */ /* 0x000fc80001000000 */
[----:B------:R-:W-:Y:S02]  /*36290*/  FSEL R153, R146, RZ, !P2 ;  /* 0x000000ff92997208 */ /* 0x000fe40005000000 */
[----:B------:R-:W-:-:S05]  /*362a0*/  SHF.L.U32 R146, R93, 0x10, RZ ;  /* 0x000000105d927819 */ /* 0x000fca00000006ff */
[----:B------:R-:W-:-:S07]  /*362b0*/  FADD.FTZ R153, R146, R153 ;  /* 0x0000009992997221 */ /* 0x000fce0000010000 */
.L_x_4572:
[----:B------:R-:W-:Y:S05]  /*362c0*/  BSYNC.RECONVERGENT B0 ;  /* 0x0000000000007941 */ /* 0x000fea0003800200 */
.L_x_4571:
        /* <DEDUP_REMOVED lines=23> */
.L_x_4582:
        /* <DEDUP_REMOVED lines=13> */
.L_x_4584:
[----:B------:R-:W-:Y:S05]  /*36510*/  BSYNC.RECONVERGENT B2 ;  /* 0x0000000000027941 */ /* 0x000fea0003800200 */
.L_x_4583:
        /* <DEDUP_REMOVED lines=37> */
[----:B------:R-:W-:Y:S01]  /*36770*/  IMAD.MOV.U32 R146, RZ, RZ, RZ ;  /* 0x000000ffff927224 */ /* 0x000fe200078e00ff */
[----:B------:R-:W-:Y:S01]  /*36780*/  MOV R154, R148 ;  /* 0x00000094009a7202 */ /* 0x000fe20000000f00 */
[----:B------:R-:W-:Y:S01]  /*36790*/  IMAD.WIDE.U32 R148, R52, -0x2daee0ad, RZ ;  /* 0xd2511f5334947825 */ /* 0x000fe200078e00ff */
[----:B------:R-:W-:-:S03]  /*367a0*/  MOV R52, R92 ;  /* 0x0000005c00347202 */ /* 0x000fc60000000f00 */
[----:B------:R-:W-:Y:S01]  /*367b0*/  IMAD.MOV.U32 R156, RZ, RZ, R148 ;  /* 0x000000ffff9c7224 */ /* 0x000fe200078e0094 */
[----:B------:R-:W-:-:S07]  /*367c0*/  LOP3.LUT R151, R30, R150, R149, 0x96, !PT ;  /* 0x000000961e977212 */ /* 0x000fce00078e9695 */
.L_x_4581:
[----:B------:R-:W-:Y:S05]  /*367d0*/  BSYNC.RECONVERGENT B1 ;  /* 0x0000000000017941 */ /* 0x000fea0003800200 */
.L_x_4580:
[----:B-----5:R-:W-:Y:S01]  /*367e0*/  PRMT R92, R57, 0x7632, R92 ;  /* 0x00007632395c7816 */ /* 0x020fe2000000005c */
[----:B------:R-:W-:Y:S01]  /*367f0*/  HFMA2 R149, -RZ, RZ, 0.1171875, 0 ;  /* 0x2f800000ff957431 */ /* 0x000fe200000001ff */
        /* <DEDUP_REMOVED lines=11> */
.L_x_4579:
[----:B------:R-:W-:Y:S05]  /*368b0*/  BSYNC.RECONVERGENT B0 ;  /* 0x0000000000007941 */ /* 0x000fea0003800200 */
.L_x_4578:
        /* <DEDUP_REMOVED lines=22> */
.L_x_4589:
        /* <DEDUP_REMOVED lines=13> */
.L_x_4591:
[----:B------:R-:W-:Y:S05]  /*36af0*/  BSYNC.RECONVERGENT B2 ;  /* 0x0000000000027941 */ /* 0x000fea0003800200 */
.L_x_4590:
        /* <DEDUP_REMOVED lines=43> */
.L_x_4588:
[----:B------:R-:W-:Y:S05]  /*36db0*/  BSYNC.RECONVERGENT B1 ;  /* 0x0000000000017941 */ /* 0x000fea0003800200 */
.L_x_4587:
[----:B------:R-:W-:Y:S01]  /*36dc0*/  I2FP.F32.U32 R47, R47 ;  /* 0x0000002f002f7245 */ /* 0x000fe20000201000 */
[----:B------:R-:W-:Y:S02]  /*36dd0*/  HFMA2 R146, -RZ, RZ, 0.1171875, 0 ;  /* 0x2f800000ff927431 */ /* 0x000fe400000001ff */
[----:B-----5:R-:W-:-:S03]  /*36de0*/  IMAD.U32 R93, R58, 0x10000, RZ ;  /* 0x000100003a5d7824 */ /* 0x020fc600078e00ff */
[----:B------:R-:W-:Y:S01]  /*36df0*/  FFMA.FTZ R47, R47, R146, 1.1641532182693481445e-10 ;  /* 0x2f0000002f2f7423 */ /* 0x000fe20000010092 */
[----:B------:R-:W-:Y:S01]  /*36e00*/  FMUL.FTZ R93, R93, UR11 ;  /* 0x0000000b5d5d7c20 */ /* 0x000fe20008410000 */
[----:B------:R-:W-:-:S03]  /*36e10*/  SHF.L.U32 R146, R94, 0x10, RZ ;  /* 0x000000105e927819 */ /* 0x000fc600000006ff */
[----:B------:R-:W-:Y:S01]  /*36e20*/  FMUL.FTZ R93, R93, UR10 ;  /* 0x0000000a5d5d7c20 */ /* 0x000fe20008410000 */
[----:B------:R-:W-:-:S04]  /*36e30*/  FSETP.GTU.FTZ.AND P2, PT, R47, UR8, PT ;  /* 0x000000082f007c0b */ /* 0x000fc8000bf5c000 */
[----:B------:R-:W-:Y:S02]  /*36e40*/  FSEL R155, R93, RZ, !P2 ;  /* 0x000000ff5d9b7208 */ /* 0x000fe40005000000 */
[----:B------:R-:W-:-:S03]  /*36e50*/  SEL R47, RZ, 0x1, P2 ;  /* 0x00000001ff2f7807 */ /* 0x000fc60001000000 */
[----:B------:R-:W-:-:S07]  /*36e60*/  FADD.FTZ R155, R146, R155 ;  /* 0x0000009b929b7221 */ /* 0x000fce0000010000 */
.L_x_4586:
[----:B------:R-:W-:Y:S05]  /*36e70*/  BSYNC.RECONVERGENT B0 ;  /* 0x0000000000007941 */ /* 0x000fea0003800200 */
.L_x_4585:
        /* <DEDUP_REMOVED lines=23> */
.L_x_4596:
        /* <DEDUP_REMOVED lines=13> */
.L_x_4598:
[----:B------:R-:W-:Y:S05]  /*370c0*/  BSYNC.RECONVERGENT B2 ;  /* 0x0000000000027941 */ /* 0x000fea0003800200 */
.L_x_4597:
        /* <DEDUP_REMOVED lines=43> */
.L_x_4595:
[----:B------:R-:W-:Y:S05]  /*37380*/  BSYNC.RECONVERGENT B1 ;  /* 0x0000000000017941 */ /* 0x000fea0003800200 */
.L_x_4594:
        /* <DEDUP_REMOVED lines=13> */
.L_x_4593:
[----:B------:R-:W-:Y:S05]  /*37460*/  BSYNC.RECONVERGENT B0 ;  /* 0x0000000000007941 */ /* 0x000fea0003800200 */
.L_x_4592:
        /* <DEDUP_REMOVED lines=22> */
.L_x_4603:
        /* <DEDUP_REMOVED lines=13> */
.L_x_4605:
[----:B------:R-:W-:Y:S05]  /*376a0*/  BSYNC.RECONVERGENT B2 ;  /* 0x0000000000027941 */ /* 0x000fea0003800200 */
.L_x_4604:
        /* <DEDUP_REMOVED lines=43> */
.L_x_4602:
[----:B------:R-:W-:Y:S05]  /*37960*/  BSYNC.RECONVERGENT B1 ;  /* 0x0000000000017941 */ /* 0x000fea0003800200 */
.L_x_4601:
        /* <DEDUP_REMOVED lines=11> */
.L_x_4600:
[----:B------:R-:W-:Y:S05]  /*37a20*/  BSYNC.RECONVERGENT B0 ;  /* 0x0000000000007941 */ /* 0x000fea0003800200 */
.L_x_4599:
        /* <DEDUP_REMOVED lines=17> */
[----:B------:R-:W-:Y:S01]  /*37b40*/  @!P0 MOV R148, R159 ;  /* 0x0000009f00948202 */ /* 0x000fe20000000f00 */
[----:B------:R-:W-:Y:S01]  /*37b50*/  @!P0 IMAD.MOV.U32 R14, RZ, RZ, R151 ;  /* 0x000000ffff0e8224 */ /* 0x000fe200078e0097 */
[----:B------:R-:W-:Y:S01]  /*37b60*/  @P0 IADD3 R92, PT, PT, R146, 0x1, RZ ;  /* 0x00000001925c0810 */ /* 0x000fe20007ffe0ff */
[----:B------:R-:W-:Y:S01]  /*37b70*/  @P0 IMAD.MOV.U32 R148, RZ, RZ, R159 ;  /* 0x000000ffff940224 */ /* 0x000fe200078e009f */
[----:B------:R-:W-:Y:S01]  /*37b80*/  @P0 MOV R14, R147 ;  /* 0x00000093000e0202 */ /* 0x000fe20000000f00 */
[----:B------:R-:W-:Y:S06]  /*37b90*/  BRA `(.L_x_4609) ;  /* 0x0000000000e47947 */ /* 0x000fec0003800000 */
.L_x_4610:
        /* <DEDUP_REMOVED lines=13> */
.L_x_4612:
[----:B------:R-:W-:Y:S05]  /*37c70*/  BSYNC.RECONVERGENT B2 ;  /* 0x0000000000027941 */ /* 0x000fea0003800200 */
.L_x_4611:
        /* <DEDUP_REMOVED lines=43> */
.L_x_4609:
[----:B------:R-:W-:Y:S05]  /*37f30*/  BSYNC.RECONVERGENT B1 ;  /* 0x0000000000017941 */ /* 0x000fea0003800200 */
.L_x_4608:
        /* <DEDUP_REMOVED lines=13> */
.L_x_4607:
[----:B------:R-:W-:Y:S05]  /*38010*/  BSYNC.RECONVERGENT B0 ;  /* 0x0000000000007941 */ /* 0x000fea0003800200 */
.L_x_4606:
[----:B------:R-:W-:Y:S02]  /*38020*/  F2FP.BF16.F32.PACK_AB R35, RZ, R93 ;  /* 0x0000005dff23723e */ /* 0x000fe400000010ff */
[----:B------:R-:W-:Y:S02]  /*38030*/  PRMT R34, R160, 0x5410, R94 ;  /* 0x00005410a0227816 */ /* 0x000fe4000000005e */
[----:B------:R-:W-:Y:S02]  /*38040*/  PRMT R33, R162, 0x5410, R161 ;  /* 0x00005410a2217816 */ /* 0x000fe400000000a1 */
[----:B------:R-:W-:Y:S02]  /*38050*/  PRMT R32, R172, 0x5410, R163 ;  /* 0x00005410ac207816 */ /* 0x000fe400000000a3 */
[----:B------:R-:W-:Y:S01]  /*38060*/  PRMT R35, R158, 0x5410, R35 ;  /* 0x000054109e237816 */ /* 0x000fe20000000023 */
[----:B------:R-:W-:Y:S06]  /*38070*/  BRA `(.L_x_4613) ;  /* 0x0000002800f07947 */ /* 0x000fec0003800000 */
.L_x_4556:
[----:B------:R-:W-:Y:S01]  /*38080*/  BSSY.RECONVERGENT B0, `(.L_x_4614) ;  /* 0x0000058000007945 */ /* 0x000fe20003800200 */
[----:B------:R-:W-:Y:S01]  /*38090*/  IMAD.MOV.U32 R145, RZ, RZ, RZ ;  /* 0x000000ffff917224 */ /* 0x000fe200078e00ff */
[----:B0-----:R-:W-:Y:S01]  /*380a0*/  MOV R148, R153 ;  /* 0x0000009900947202 */ /* 0x001fe20000000f00 */
[----:B-1----:R-:W-:Y:S01]  /*380b0*/  IMAD.MOV.U32 R92, RZ, RZ, R150 ;  /* 0x000000ffff5c7224 */ /* 0x002fe200078e0096 */
        /* <DEDUP_REMOVED lines=14> */
[----:B------:R-:W-:Y:S01]  /*381a0*/  @P0 IMAD.MOV.U32 R148, RZ, RZ, R153 ;  /* 0x000000ffff940224 */ /* 0x000fe200078e0099 */
[----:B------:R-:W-:Y:S01]  /*381b0*/  @P0 MOV R6, R147 ;  /* 0x0000009300060202 */ /* 0x000fe20000000f00 */
[----:B------:R-:W-:Y:S06]  /*381c0*/  BRA `(.L_x_4617) ;  /* 0x0000000000e47947 */ /* 0x000fec0003800000 */
.L_x_4618:
        /* <DEDUP_REMOVED lines=13> */
.L_x_4620:
[----:B------:R-:W-:Y:S05]  /*382a0*/  BSYNC.RECONVERGENT B2 ;  /* 0x0000000000027941 */ /* 0x000fea0003800200 */
.L_x_4619:
        /* <DEDUP_REMOVED lines=43> */
.L_x_4617:
[----:B------:R-:W-:Y:S05]  /*38560*/  BSYNC.RECONVERGENT B1 ;  /* 0x0000000000017941 */ /* 0x000fea0003800200 */
.L_x_4616:
        /* <DEDUP_REMOVED lines=8> */
[----:B------:R-:W-:-:S07]  /*385f0*/  FSEL R145, R93, RZ, !P0 ;  /* 0x000000ff5d917208 */ /* 0x000fce0004000000 */
.L_x_4615:
[----:B------:R-:W-:Y:S05]  /*38600*/  BSYNC.RECONVERGENT B0 ;  /* 0x0000000000007941 */ /* 0x000fea0003800200 */
.L_x_4614:
        /* <DEDUP_REMOVED lines=18> */
.L_x_4625:
        /* <DEDUP_REMOVED lines=13> */
.L_x_4627:
[----:B------:R-:W-:Y:S05]  /*38800*/  BSYNC.RECONVERGENT B2 ;  /* 0x0000000000027941 */ /* 0x000fea0003800200 */
.L_x_4626:
        /* <DEDUP_REMOVED lines=43> */
.L_x_4624:
[----:B------:R-:W-:Y:S05]  /*38ac0*/  BSYNC.RECONVERGENT B1 ;  /* 0x0000000000017941 */ /* 0x000fea0003800200 */
.L_x_4623:
        /* <DEDUP_REMOVED lines=10> */
.L_x_4622:
[----:B------:R-:W-:Y:S05]  /*38b70*/  BSYNC.RECONVERGENT B0 ;  /* 0x0000000000007941 */ /* 0x000fea0003800200 */
.L_x_4621:
        /* <DEDUP_REMOVED lines=18> */
.L_x_4632:
        /* <DEDUP_REMOVED lines=13> */
.L_x_4634:
[----:B------:R-:W-:Y:S05]  /*38d70*/  BSYNC.RECONVERGENT B2 ;  /* 0x0000000000027941 */ /* 0x000fea0003800200 */
.L_x_4633:
        /* <DEDUP_REMOVED lines=39> */
[----:B------:R-:W-:-:S04]  /*38ff0*/  IMAD.WIDE.U32 R92, R51, -0x2daee0ad, RZ ;  /* 0xd2511f53335c7825 */ /* 0x000fc800078e00ff */
[----:B------:R-:W-:Y:S01]  /*39000*/  IMAD.MOV.U32 R51, RZ, RZ, R148 ;  /* 0x000000ffff337224 */ /* 0x000fe200078e0094 */
[----:B------:R-:W-:Y:S02]  /*39010*/  LOP3.LUT R151, R30, R146, R93, 0x96, !PT ;  /* 0x000000921e977212 */ /* 0x000fe400078e965d */
[----:B------:R-:W-:-:S07]  /*39020*/  MOV R148, R92 ;  /* 0x0000005c00947202 */ /* 0x000fce0000000f00 */
.L_x_4631:
[----:B------:R-:W-:Y:S05]  /*39030*/  BSYNC.RECONVERGENT B1 ;  /* 0x0000000000017941 */ /* 0x000fea0003800200 */
.L_x_4630:
        /* <DEDUP_REMOVED lines=9> */
.L_x_4629:
[----:B------:R-:W-:Y:S05]  /*390d0*/  BSYNC.RECONVERGENT B0 ;  /* 0x0000000000007941 */ /* 0x000fea0003800200 */
.L_x_4628:
        /* <DEDUP_REMOVED lines=18> */
.L_x_4639:
        /* <DEDUP_REMOVED lines=13> */
.L_x_4641:
[----:B------:R-:W-:Y:S05]  /*392d0*/  BSYNC.RECONVERGENT B2 ;  /* 0x0000000000027941 */ /* 0x000fea0003800200 */
.L_x_4640:
        /* <DEDUP_REMOVED lines=40> */
[----:B------:R-:W-:Y:S02]  /*39560*/  IMAD.MOV.U32 R148, RZ, RZ, R92 ;  /* 0x000000ffff947224 */ /* 0x000fe400078e005c */
[----:B------:R-:W-:Y:S01]  /*39570*/  HFMA2 R92, -RZ, RZ, 0, 0 ;  /* 0x00000000ff5c7431 */ /* 0x000fe200000001ff */
[----:B------:R-:W-:-:S07]  /*39580*/  LOP3.LUT R151, R30, R146, R93, 0x96, !PT ;  /* 0x000000921e977212 */ /* 0x000fce00078e965d */
.L_x_4638:
[----:B------:R-:W-:Y:S05]  /*39590*/  BSYNC.RECONVERGENT B1 ;  /* 0x0000000000017941 */ /* 0x000fea0003800200 */
.L_x_4637:
[----:B------:R-:W-:Y:S01]  /*395a0*/  I2FP.F32.U32 R52, R52 ;  /* 0x0000003400347245 */ /* 0x000fe20000201000 */
[----:B------:R-:W-:-:S04]  /*395b0*/  IMAD.MOV.U32 R93, RZ, RZ, 0x2f800000 ;  /* 0x2f800000ff5d7424 */ /* 0x000fc800078e00ff */
[----:B------:R-:W-:Y:S01]  /*395c0*/  FFMA.FTZ R52, R52, R93, 1.1641532182693481445e-10 ;  /* 0x2f00000034347423 */ /* 0x000fe2000001005d */
[----:B-----5:R-:W-:-:S04]  /*395d0*/  PRMT R93, R57, 0x7632, R93 ;  /* 0x00007632395d7816 */ /* 0x020fc8000000005d */
[----:B------:R-:W-:Y:S02]  /*395e0*/  SHF.L.U32 R93, R93, 0x10, RZ ;  /* 0x000000105d5d7819 */ /* 0x000fe400000006ff */
[----:B------:R-:W-:-:S03]  /*395f0*/  FSETP.GTU.FTZ.AND P0, PT, R52, UR8, PT ;  /* 0x0000000834007c0b */ /* 0x000fc6000bf1c000 */
[----:B------:R-:W-:Y:S01]  /*39600*/  FMUL.FTZ R93, R93, UR11 ;  /* 0x0000000b5d5d7c20 */ /* 0x000fe20008410000 */
[----:B------:R-:W-:-:S03]  /*39610*/  SEL R52, RZ, 0x1, P0 ;  /* 0x00000001ff347807 */ /* 0x000fc60000000000 */
[----:B------:R-:W-:-:S05]  /*39620*/  FMUL.FTZ R93, R93, UR10 ;  /* 0x0000000a5d5d7c20 */ /* 0x000fca0008410000 */
[----:B------:R-:W-:-:S07]  /*39630*/  FSEL R150, R93, RZ, !P0 ;  /* 0x000000ff5d967208 */ /* 0x000fce0004000000 */
.L_x_4636:
[----:B------:R-:W-:Y:S05]  /*39640*/  BSYNC.RECONVERGENT B0 ;  /* 0x0000000000007941 */ /* 0x000fea0003800200 */
.L_x_4635:
        /* <DEDUP_REMOVED lines=18> */
.L_x_4646:
        /* <DEDUP_REMOVED lines=13> */
.L_x_4648:
[----:B------:R-:W-:Y:S05]  /*39840*/  BSYNC.RECONVERGENT B2 ;  /* 0x0000000000027941 */ /* 0x000fea0003800200 */
.L_x_4647:
        /* <DEDUP_REMOVED lines=39> */
[----:B------:R-:W-:-:S04]  /*39ac0*/  MOV R154, R94 ;  /* 0x0000005e009a7202 */ /* 0x000fc80000000f00 */
[----:B------:R-:W-:Y:S01]  /*39ad0*/  LOP3.LUT R151, R30, R146, R93, 0x96, !PT ;  /* 0x000000921e977212 */ /* 0x000fe200078e965d */
[----:B------:R-:W-:Y:S01]  /*39ae0*/  IMAD.MOV.U32 R93, RZ, RZ, RZ ;  /* 0x000000ffff5d7224 */ /* 0x000fe200078e00ff */
[----:B------:R-:W-:-:S07]  /*39af0*/  MOV R148, R92 ;  /* 0x0000005c00947202 */ /* 0x000fce0000000f00 */
.L_x_4645:
[----:B------:R-:W-:Y:S05]  /*39b00*/  BSYNC.RECONVERGENT B1 ;  /* 0x0000000000017941 */ /* 0x000fea0003800200 */
.L_x_4644:
        /* <DEDUP_REMOVED lines=9> */
.L_x_4643:
[----:B------:R-:W-:Y:S05]  /*39ba0*/  BSYNC.RECONVERGENT B0 ;  /* 0x0000000000007941 */ /* 0x000fea0003800200 */
.L_x_4642:
        /* <DEDUP_REMOVED lines=18> */
.L_x_4653:
        /* <DEDUP_REMOVED lines=13> */
.L_x_4655:
[----:B------:R-:W-:Y:S05]  /*39da0*/  BSYNC.RECONVERGENT B2 ;  /* 0x0000000000027941 */ /* 0x000fea0003800200 */
.L_x_4654:
        /* <DEDUP_REMOVED lines=43> */
.L_x_4652:
[----:B------:R-:W-:Y:S05]  /*3a060*/  BSYNC.RECONVERGENT B1 ;  /* 0x0000000000017941 */ /* 0x000fea0003800200 */
.L_x_4651:
        /* <DEDUP_REMOVED lines=10> */
.L_x_4650:
[----:B------:R-:W-:Y:S05]  /*3a110*/  BSYNC.RECONVERGENT B0 ;  /* 0x0000000000007941 */ /* 0x000fea0003800200 */
.L_x_4649:
        /* <DEDUP_REMOVED lines=18> */
.L_x_4660:
        /* <DEDUP_REMOVED lines=13> */
.L_x_4662:
[----:B------:R-:W-:Y:S05]  /*3a310*/  BSYNC.RECONVERGENT B2 ;  /* 0x0000000000027941 */ /* 0x000fea0003800200 */
.L_x_4661:
        /* <DEDUP_REMOVED lines=40> */
[----:B------:R-:W-:Y:S01]  /*3a5a0*/  IMAD.MOV.U32 R94, RZ, RZ, RZ ;  /* 0x000000ffff5e7224 */ /* 0x000fe200078e00ff */
[----:B------:R-:W-:Y:S02]  /*3a5b0*/  LOP3.LUT R151, R30, R146, R93, 0x96, !PT ;  /* 0x000000921e977212 */ /* 0x000fe400078e965d */
[----:B------:R-:W-:-:S07]  /*3a5c0*/  MOV R148, R92 ;  /* 0x0000005c00947202 */ /* 0x000fce0000000f00 */
.L_x_4659:
[----:B------:R-:W-:Y:S05]  /*3a5d0*/  BSYNC.RECONVERGENT B1 ;  /* 0x0000000000017941 */ /* 0x000fea0003800200 */
.L_x_4658:
        /* <DEDUP_REMOVED lines=9> */
.L_x_4657:
[----:B------:R-:W-:Y:S05]  /*3a670*/  BSYNC.RECONVERGENT B0 ;  /* 0x0000000000007941 */ /* 0x000fea0003800200 */
.L_x_4656:
        /* <DEDUP_REMOVED lines=18> */
.L_x_4667:
        /* <DEDUP_REMOVED lines=13> */
.L_x_4669:
[----:B------:R-:W-:Y:S05]  /*3a870*/  BSYNC.RECONVERGENT B2 ;  /* 0x0000000000027941 */ /* 0x000fea0003800200 */
.L_x_4668:
        /* <DEDUP_REMOVED lines=43> */
.L_x_4666:
[----:B------:R-:W-:Y:S05]  /*3ab30*/  BSYNC.RECONVERGENT B1 ;  /* 0x0000000000017941 */ /* 0x000fea0003800200 */
.L_x_4665:
        /* <DEDUP_REMOVED lines=10> */
.L_x_4664:
[----:B------:R-:W-:Y:S05]  /*3abe0*/  BSYNC.RECONVERGENT B0 ;  /* 0x0000000000007941 */ /* 0x000fea0003800200 */
.L_x_4663:
[----:B------:R-:W-:Y:S02]  /*3abf0*/  F2FP.BF16.F32.PACK_AB R35, RZ, R93 ;  /* 0x0000005dff23723e */ /* 0x000fe400000010ff */
[----:B------:R-:W-:Y:S02]  /*3ac00*/  PRMT R34, R149, 0x5410, R172 ;  /* 0x0000541095227816 */ /* 0x000fe400000000ac */
[----:B------:R-:W-:Y:S02]  /*3ac10*/  PRMT R33, R161, 0x5410, R160 ;  /* 0x00005410a1217816 */ /* 0x000fe400000000a0 */
[----:B------:R-:W-:Y:S02]  /*3ac20*/  PRMT R32, R163, 0x5410, R162 ;  /* 0x00005410a3207816 */ /* 0x000fe400000000a2 */
[----:B------:R-:W-:-:S07]  /*3ac30*/  PRMT R35, R158, 0x5410, R35 ;  /* 0x000054109e237816 */ /* 0x000fce0000000023 */
.L_x_4613:
[----:B------:R-:W-:Y:S01]  /*3ac40*/  FADD.FTZ R30, RZ, R5 ;  /* 0x00000005ff1e7221 */ /* 0x000fe20000010000 */
[----:B------:R-:W0:Y:S01]  /*3ac50*/  LDC.64 R36, c[0x0][0x3a8] ;  /* 0x0000ea00ff247b82 */ /* 0x000e220000000a00 */
[----:B------:R-:W1:Y:S01]  /*3ac60*/  S2R R38, SR_TID.X ;  /* 0x0000000000267919 */ /* 0x000e620000002100 */
[----:B------:R-:W-:Y:S01]  /*3ac70*/  BSSY.RECONVERGENT B0, `(.L_x_4670) ;  /* 0x0000067000007945 */ /* 0x000fe20003800200 */
        /* <DEDUP_REMOVED lines=75> */
[----:B0-----:R-:W-:-:S04]  /*3b130*/  IMAD.WIDE.U32 R30, R174, 0x10, R36 ;  /* 0x00000010ae1e7825 */ /* 0x001fc800078e0024 */
[----:B------:R-:W-:Y:S01]  /*3b140*/  FADD.FTZ R36, R29, R150 ;  /* 0x000000961d247221 */ /* 0x000fe20000010000 */
[----:B------:R0:W-:Y:S03]  /*3b150*/  STG.E.128 desc[UR6][R30.64], R32 ;  /* 0x000000201e007986 */ /* 0x0001e6000c101d06 */
[----:B------:R-:W-:-:S04]  /*3b160*/  FADD.FTZ R29, R36, R155 ;  /* 0x0000009b241d7221 */ /* 0x000fc80000010000 */
[----:B------:R-:W-:-:S04]  /*3b170*/  FADD.FTZ R36, R29, R156 ;  /* 0x0000009c1d247221 */ /* 0x000fc80000010000 */
[----:B------:R-:W-:Y:S01]  /*3b180*/  FADD.FTZ R40, R36, R157 ;  /* 0x0000009d24287221 */ /* 0x000fe20000010000 */
[----:B------:R-:W-:Y:S06]  /*3b190*/  @!P1 BRA `(.L_x_4671) ;  /* 0x0000000000509947 */ /* 0x000fec0003800000 */
        /* <DEDUP_REMOVED lines=14> */
[----:B------:R-:W-:Y:S02]  /*3b280*/  LOP3.LUT R29, R33, R29, R31, 0xfe, !PT ;  /* 0x0000001d211d7212 */ /* 0x000fe400078efe1f */
[----:B------:R-:W-:Y:S01]  /*3b290*/  LOP3.LUT R39, R34, R30, R32, 0xfe, !PT ;  /* 0x0000001e22277212 */ /* 0x000fe200078efe20 */
[----:B0-----:R-:W-:Y:S01]  /*3b2a0*/  IMAD.WIDE.U32 R32, R175, 0x8, R36 ;  /* 0x00000008af207825 */ /* 0x001fe200078e0024 */
[----:B------:R-:W-:Y:S02]  /*3b2b0*/  LOP3.LUT R31, R29, R35, RZ, 0xfc, !PT ;  /* 0x000000231d1f7212 */ /* 0x000fe400078efcff */
[----:B------:R-:W-:-:S05]  /*3b2c0*/  LOP3.LUT R30, R39, 0xff, R6, 0xf8, !PT ;  /* 0x000000ff271e7812 */ /* 0x000fca00078ef806 */
[----:B------:R1:W-:Y:S02]  /*3b2d0*/  STG.E.64 desc[UR6][R32.64], R30 ;  /* 0x0000001e20007986 */ /* 0x0003e4000c101b06 */
.L_x_4671:
[----:B------:R-:W-:Y:S05]  /*3b2e0*/  BSYNC.RECONVERGENT B0 ;  /* 0x0000000000007941 */ /* 0x000fea0003800200 */
.L_x_4670:
[----:B------:R-:W-:Y:S01]  /*3b2f0*/  UMOV UR13, 0xffffffff ;  /* 0xffffffff000d7882 */ /* 0x000fe20000000000 */
[----:B------:R-:W-:Y:S02]  /*3b300*/  FADD.FTZ R40, R40, R93 ;  /* 0x0000005d28287221 */ /* 0x000fe40000010000 */
[----:B------:R-:W-:Y:S05]  /*3b310*/  BRA.DIV UR13, `(.L_x_4672) ;  /* 0x0000002e0d607947 */ /* 0x000fea000b800000 */
[----:B------:R-:W1:Y:S01]  /*3b320*/  SHFL.BFLY PT, R29, R40, 0x1, 0x1f ;  /* 0x0c201f00281d7f89 */ /* 0x000e6200000e0000 */
[----:B0-----:R-:W0:Y:S01]  /*3b330*/  LDC R35, c[0x0][0x400] ;  /* 0x00010000ff237b82 */ /* 0x001e220000000800 */
[----:B-1----:R-:W-:-:S05]  /*3b340*/  FADD.FTZ R30, R40, R29 ;  /* 0x0000001d281e7221 */ /* 0x002fca0000010000 */
[----:B------:R-:W1:Y:S02]  /*3b350*/  SHFL.BFLY PT, R29, R30, 0x2, 0x1f ;  /* 0x0c401f001e1d7f89 */ /* 0x000e6400000e0000 */
[----:B-1----:R-:W-:-:S05]  /*3b360*/  FADD.FTZ R31, R30, R29 ;  /* 0x0000001d1e1f7221 */ /* 0x002fca0000010000 */
[----:B------:R-:W1:Y:S02]  /*3b370*/  SHFL.BFLY PT, R32, R31, 0x4, 0x1f ;  /* 0x0c801f001f207f89 */ /* 0x000e6400000e0000 */
[----:B-1----:R-:W-:-:S05]  /*3b380*/  FADD.FTZ R32, R31, R32 ;  /* 0x000000201f207221 */ /* 0x002fca0000010000 */
[----:B------:R-:W1:Y:S02]  /*3b390*/  SHFL.BFLY PT, R29, R32, 0x8, 0x1f ;  /* 0x0d001f00201d7f89 */ /* 0x000e6400000e0000 */
[----:B-1----:R-:W-:-:S05]  /*3b3a0*/  FADD.FTZ R33, R32, R29 ;  /* 0x0000001d20217221 */ /* 0x002fca0000010000 */
[----:B------:R-:W1:Y:S02]  /*3b3b0*/  SHFL.BFLY PT, R34, R33, 0x10, 0x1f ;  /* 0x0e001f0021227f89 */ /* 0x000e6400000e0000 */
[----:B-1----:R-:W-:-:S04]  /*3b3c0*/  FADD.FTZ R34, R33, R34 ;  /* 0x0000002221227221 */ /* 0x002fc80000010000 */
[----:B0-----:R-:W-:-:S04]  /*3b3d0*/  FMUL.FTZ R34, R34, R35 ;  /* 0x0000002322227220 */ /* 0x001fc80000410000 */
[C---:B------:R-:W-:Y:S01]  /*3b3e0*/  FADD.FTZ R29, -R34.reuse, R5 ;  /* 0x00000005221d7221 */ /* 0x040fe20000010100 */
[C---:B------:R-:W-:Y:S01]  /*3b3f0*/  FADD.FTZ R30, -R34.reuse, R7 ;  /* 0x00000007221e7221 */ /* 0x040fe20000010100 */
[C---:B------:R-:W-:Y:S01]  /*3b400*/  FADD.FTZ R36, -R34.reuse, R8 ;  /* 0x0000000822247221 */ /* 0x040fe20000010100 */
[----:B------:R-:W-:Y:S01]  /*3b410*/  FADD.FTZ R32, -R34, R10 ;  /* 0x0000000a22207221 */ /* 0x000fe20000010100 */
[----:B------:R-:W-:-:S04]  /*3b420*/  FFMA.FTZ R29, R29, R29, RZ ;  /* 0x0000001d1d1d7223 */ /* 0x000fc800000100ff */
[----:B------:R-:W-:Y:S01]  /*3b430*/  FFMA.FTZ R29, R30, R30, R29 ;  /* 0x0000001e1e1d7223 */ /* 0x000fe2000001001d */
[----:B------:R-:W-:-:S03]  /*3b440*/  FADD.FTZ R30, -R34, R9 ;  /* 0x00000009221e7221 */ /* 0x000fc60000010100 */
[----:B------:R-:W-:-:S04]  /*3b450*/  FFMA.FTZ R29, R36, R36, R29 ;  /* 0x00000024241d7223 */ /* 0x000fc8000001001d */
[----:B------:R-:W-:Y:S01]  /*3b460*/  FFMA.FTZ R29, R30, R30, R29 ;  /* 0x0000001e1e1d7223 */ /* 0x000fe2000001001d */
[----:B------:R-:W-:-:S03]  /*3b470*/  FADD.FTZ R30, -R34, R11 ;  /* 0x0000000b221e7221 */ /* 0x000fc60000010100 */
        /* <DEDUP_REMOVED lines=159> */
.L_x_4687:
[----:B------:R-:W-:Y:S01]  /*3be70*/  FMUL.FTZ R29, R34, R34 ;  /* 0x00000022221d7220 */ /* 0x000fe20000410000 */
[----:B------:R-:W-:Y:S01]  /*3be80*/  ISETP.NE.AND P1, PT, RZ, UR9, PT ;  /* 0x00000009ff007c0c */ /* 0x000fe2000bf25270 */
[----:B-1----:R-:W-:Y:S01]  /*3be90*/  FADD.FTZ R40, R33, R36 ;  /* 0x0000002421287221 */ /* 0x002fe20000010000 */
[----:B------:R-:W1:Y:S01]  /*3bea0*/  @!P0 LDC.64 R30, c[0x0][0x3c0] ;  /* 0x0000f000ff1e8b82 */ /* 0x000e620000000a00 */
[----:B------:R-:W-:Y:S01]  /*3beb0*/  BSSY.RECONVERGENT B0, `(.L_x_4673) ;  /* 0x0000219000007945 */ /* 0x000fe20003800200 */
[----:B------:R-:W-:Y:S01]  /*3bec0*/  FSEL R36, R29, RZ, P1 ;  /* 0x000000ff1d247208 */ /* 0x000fe20000800000 */
[----:B------:R-:W-:-:S04]  /*3bed0*/  FFMA.FTZ R35, R40, R35, UR12 ;  /* 0x0000000c28237e23 */ /* 0x000fc80008010023 */
[----:B------:R-:W-:Y:S01]  /*3bee0*/  FADD.FTZ R29, R35, R36 ;  /* 0x00000024231d7221 */ /* 0x000fe20000010000 */
[----:B0-----:R-:W0:Y:S05]  /*3bef0*/  @!P0 LDC.64 R32, c[0x0][0x3c8] ;  /* 0x0000f200ff208b82 */ /* 0x001e2a0000000a00 */
[----:B------:R-:W2:Y:S01]  /*3bf00*/  MUFU.RSQ R29, R29 ;  /* 0x0000001d001d7308 */ /* 0x000ea20000001400 */
[----:B-1----:R-:W-:-:S05]  /*3bf10*/  @!P0 IMAD.WIDE R30, R173, 0x4, R30 ;  /* 0x00000004ad1e8825 */ /* 0x002fca00078e021e */
[----:B------:R1:W-:Y:S01]  /*3bf20*/  @!P0 STG.E desc[UR6][R30.64], R34 ;  /* 0x000000221e008986 */ /* 0x0003e2000c101906 */
[----:B0-----:R-:W-:-:S05]  /*3bf30*/  @!P0 IMAD.WIDE R32, R173, 0x4, R32 ;  /* 0x00000004ad208825 */ /* 0x001fca00078e0220 */
[----:B--2---:R1:W-:Y:S01]  /*3bf40*/  @!P0 STG.E desc[UR6][R32.64], R29 ;  /* 0x0000001d20008986 */ /* 0x0043e2000c101906 */
[----:B-----5:R-:W-:-:S13]  /*3bf50*/  ISETP.GE.AND P0, PT, R218, 0x1, PT ;  /* 0x00000001da00780c */ /* 0x020fda0003f06270 */
[----:B-1----:R-:W-:Y:S05]  /*3bf60*/  @!P0 BRA `(.L_x_4674) ;  /* 0x0000002000348947 */ /* 0x002fea0003800000 */
[----:B------:R-:W-:Y:S01]  /*3bf70*/  FSEL R31, R34, RZ, !P1 ;  /* 0x000000ff221f7208 */ /* 0x000fe20004800000 */
[----:B------:R-:W-:Y:S01]  /*3bf80*/  IMAD.U32 R35, R213, 0x10000, RZ ;  /* 0x00010000d5237824 */ /* 0x000fe200078e00ff */
[----:B------:R-:W-:Y:S01]  /*3bf90*/  IADD3 R33, PT, PT, R218, -0x1, RZ ;  /* 0xffffffffda217810 */ /* 0x000fe20007ffe0ff */
[----:B------:R-:W-:Y:S01]  /*3bfa0*/  IMAD.U32 R37, R212, 0x10000, RZ ;  /* 0x00010000d4257824 */ /* 0x000fe200078e00ff */
[----:B------:R-:W-:Y:S01]  /*3bfb0*/  SHF.L.U32 R32, R184, 0x10, RZ ;  /* 0x00000010b8207819 */ /* 0x000fe200000006ff */
[C---:B------:R-:W-:Y:S01]  /*3bfc0*/  FADD.FTZ R8, -R31.reuse, R8 ;  /* 0x000000081f087221 */ /* 0x040fe20000010100 */
[----:B------:R-:W-:Y:S01]  /*3bfd0*/  FADD.FTZ R5, -R31, R5 ;  /* 0x000000051f057221 */ /* 0x000fe20000010100 */
[----:B------:R-:W-:Y:S02]  /*3bfe0*/  IMAD R30, R33, R252, RZ ;  /* 0x000000fc211e7224 */ /* 0x000fe400078e02ff */
[----:B------:R-:W-:Y:S01]  /*3bff0*/  FADD.FTZ R7, -R31, R7 ;  /* 0x000000071f077221 */ /* 0x000fe20000010100 */
[----:B------:R-:W-:Y:S01]  /*3c000*/  SHF.L.U32 R33, R185, 0x10, RZ ;  /* 0x00000010b9217819 */ /* 0x000fe200000006ff */
        /* <DEDUP_REMOVED lines=76> */
[----:B------:R-:W-:Y:S01]  /*3c4d0*/  FMUL.FTZ R8, R29, R8 ;  /* 0x000000081d087220 */ /* 0x000fe20000410000 */
[----:B------:R-:W-:Y:S01]  /*3c4e0*/  FADD.FTZ R31, -R31, R93 ;  /* 0x0000005d1f1f7221 */ /* 0x000fe20000010100 */
[----:B------:R-:W-:Y:S01]  /*3c4f0*/  SHF.L.U32 R34, R220, 0x10, RZ ;  /* 0x00000010dc227819 */ /* 0x000fe200000006ff */
[----:B------:R-:W-:-:S02]  /*3c500*/  IMAD.U32 R36, R219, 0x10000, RZ ;  /* 0x00010000db247824 */ /* 0x000fc400078e00ff */
[C---:B------:R-:W-:Y:S01]  /*3c510*/  FMUL.FTZ R5, R29.reuse, R5 ;  /* 0x000000051d057220 */ /* 0x040fe20000410000 */
[C---:B------:R-:W-:Y:S01]  /*3c520*/  FMUL.FTZ R7, R29.reuse, R7 ;  /* 0x000000071d077220 */ /* 0x040fe20000410000 */
[----:B------:R-:W-:Y:S01]  /*3c530*/  FFMA.FTZ R8, R8, R35, R33 ;  /* 0x0000002308087223 */ /* 0x000fe20000010021 */
[C---:B------:R-:W-:Y:S01]  /*3c540*/  FMUL.FTZ R9, R29.reuse, R9 ;  /* 0x000000091d097220 */ /* 0x040fe20000410000 */
        /* <DEDUP_REMOVED lines=76> */
[----:B------:R-:W-:Y:S01]  /*3ca10*/  SHF.L.U32 R33, R186, 0x10, RZ ;  /* 0x00000010ba217819 */ /* 0x000fe200000006ff */
[----:B------:R-:W-:Y:S01]  /*3ca20*/  FFMA.FTZ R5, R5, R37, R32 ;  /* 0x0000002505057223 */ /* 0x000fe20000010020 */
[----:B------:R-:W-:Y:S01]  /*3ca30*/  FFMA.FTZ R7, R7, R36, R34 ;  /* 0x0000002407077223 */ /* 0x000fe20000010022 */
[----:B------:R-:W-:Y:S01]  /*3ca40*/  IMAD.U32 R29, R214, 0x10000, RZ ;  /* 0x00010000d61d7824 */ /* 0x000fe200078e00ff */
[----:B------:R-:W-:Y:S01]  /*3ca50*/  SHF.L.U32 R40, R224, 0x10, RZ ;  /* 0x00000010e0287819 */ /* 0x000fe200000006ff */
[----:B------:R-:W-:Y:S01]  /*3ca60*/  IMAD.U32 R36, R223, 0x10000, RZ ;  /* 0x00010000df247824 */ /* 0x000fe200078e00ff */
[----:B------:R-:W-:Y:S01]  /*3ca70*/  SHF.L.U32 R37, R187, 0x10, RZ ;  /* 0x00000010bb257819 */ /* 0x000fe200000006ff */
[----:B------:R-:W-:-:S02]  /*3ca80*/  IMAD.U32 R35, R215, 0x10000, RZ ;  /* 0x00010000d7237824 */ /* 0x000fc400078e00ff */
[----:B------:R-:W-:Y:S01]  /*3ca90*/  FFMA.FTZ R10, R10, R29, R33 ;  /* 0x0000001d0a0a7223 */ /* 0x000fe20000010021 */
[----:B------:R-:W-:Y:S01]  /*3caa0*/  FFMA.FTZ R29, R11, R36, R40 ;  /* 0x000000240b1d7223 */ /* 0x000fe20000010028 */
[----:B------:R-:W-:Y:S01]  /*3cab0*/  SHF.L.U32 R39, R230, 0x10, RZ ;  /* 0x00000010e6277819 */ /* 0x000fe200000006ff */
[----:B------:R-:W-:Y:S01]  /*3cac0*/  FFMA.FTZ R11, R12, R35, R37 ;  /* 0x000000230c0b7223 */ /* 0x000fe20000010025 */
[----:B------:R-:W-:Y:S01]  /*3cad0*/  IMAD.U32 R37, R229, 0x10000, RZ ;  /* 0x00010000e5257824 */ /* 0x000fe200078e00ff */
[----:B------:R-:W-:Y:S01]  /*3cae0*/  SHF.L.U32 R34, R222, 0x10, RZ ;  /* 0x00000010de227819 */ /* 0x000fe200000006ff */
[----:B------:R-:W-:Y:S01]  /*3caf0*/  IMAD.U32 R32, R221, 0x10000, RZ ;  /* 0x00010000dd207824 */ /* 0x000fe200078e00ff */
[----:B------:R-:W-:Y:S01]  /*3cb00*/  SHF.L.U32 R35, R228, 0x10, RZ ;  /* 0x00000010e4237819 */ /* 0x000fe200000006ff */
[----:B------:R-:W-:Y:S01]  /*3cb10*/  FFMA.FTZ R18, R18, R37, R39 ;  /* 0x0000002512127223 */ /* 0x000fe20000010027 */
[----:B------:R-:W-:Y:S01]  /*3cb20*/  SHF.L.U32 R39, R234, 0x10, RZ ;  /* 0x00000010ea277819 */ /* 0x000fe200000006ff */
        /* <DEDUP_REMOVED lines=10> */
[----:B------:R-:W-:Y:S01]  /*3cbd0*/  SHF.L.U32 R39, R194, 0x10, RZ ;  /* 0x00000010c2277819 */ /* 0x000fe200000006ff */
[----:B------:R-:W-:Y:S01]  /*3cbe0*/  IMAD.U32 R33, R231, 0x10000, RZ ;  /* 0x00010000e7217824 */ /* 0x000fe200078e00ff */
[----:B------:R-:W-:Y:S01]  /*3cbf0*/  SHF.L.U32 R36, R192, 0x10, RZ ;  /* 0x00000010c0247819 */ /* 0x000fe200000006ff */
[----:B------:R-:W-:Y:S01]  /*3cc00*/  IMAD.U32 R37, R206, 0x10000, RZ ;  /* 0x00010000ce257824 */ /* 0x000fe200078e00ff */
[----:B------:R-:W-:Y:S01]  /*3cc10*/  SHF.L.U32 R43, R236, 0x10, RZ ;  /* 0x00000010ec2b7819 */ /* 0x000fe200000006ff */
[----:B------:R-:W-:Y:S02]  /*3cc20*/  IMAD.U32 R34, R204, 0x10000, RZ ;  /* 0x00010000cc227824 */ /* 0x000fe400078e00ff */
        /* <DEDUP_REMOVED lines=9> */
[----:B------:R-:W-:-:S02]  /*3ccc0*/  IMAD.U32 R34, R239, 0x10000, RZ ;  /* 0x00010000ef227824 */ /* 0x000fc400078e00ff */
[----:B------:R-:W-:Y:S01]  /*3ccd0*/  FFMA.FTZ R28, R28, R33, R35 ;  /* 0x000000211c1c7223 */ /* 0x000fe20000010023 */
[----:B------:R-:W-:Y:S02]  /*3cce0*/  IMAD.U32 R12, R208, 0x10000, RZ ;  /* 0x00010000d00c7824 */ /* 0x000fe400078e00ff */
[----:B------:R-:W-:Y:S01]  /*3ccf0*/  FFMA.FTZ R96, R96, R37, R39 ;  /* 0x0000002560607223 */ /* 0x000fe20000010027 */
[----:B------:R-:W-:Y:S01]  /*3cd00*/  FFMA.FTZ R25, R25, R34, R36 ;  /* 0x0000002219197223 */ /* 0x000fe20000010024 */
[----:B------:R-:W-:Y:S01]  /*3cd10*/  SHF.L.U32 R35, R242, 0x10, RZ ;  /* 0x00000010f2237819 */ /* 0x000fe200000006ff */
[----:B------:R-:W-:Y:S01]  /*3cd20*/  IMAD.U32 R33, R241, 0x10000, RZ ;  /* 0x00010000f1217824 */ /* 0x000fe200078e00ff */
[----:B------:R-:W-:Y:S01]  /*3cd30*/  SHF.L.U32 R39, R250, 0x10, RZ ;  /* 0x00000010fa277819 */ /* 0x000fe200000006ff */
[----:B------:R-:W-:Y:S01]  /*3cd40*/  IMAD.U32 R37, R249, 0x10000, RZ ;  /* 0x00010000f9257824 */ /* 0x000fe200078e00ff */
[----:B------:R-:W-:Y:S01]  /*3cd50*/  SHF.L.U32 R36, R197, 0x10, RZ ;  /* 0x00000010c5247819 */ /* 0x000fe200000006ff */
[----:B------:R-:W-:Y:S01]  /*3cd60*/  FFMA.FTZ R15, R15, R12, R32 ;  /* 0x0000000c0f0f7223 */ /* 0x000fe20000010020 */
[----:B------:R-:W-:Y:S01]  /*3cd70*/  IMAD.U32 R34, R201, 0x10000, RZ ;  /* 0x00010000c9227824 */ /* 0x000fe200078e00ff */
[----:B------:R-:W-:Y:S01]  /*3cd80*/  SHF.L.U32 R32, R191, 0x10, RZ ;  /* 0x00000010bf207819 */ /* 0x000fe200000006ff */
[----:B------:R-:W-:-:S02]  /*3cd90*/  IMAD.U32 R12, R211, 0x10000, RZ ;  /* 0x00010000d30c7824 */ /* 0x000fc400078e00ff */
[----:B------:R-:W-:Y:S01]  /*3cda0*/  FFMA.FTZ R54, R54, R33, R35 ;  /* 0x0000002136367223 */ /* 0x000fe20000010023 */
[----:B------:R-:W-:Y:S01]  /*3cdb0*/  FFMA.FTZ R102, R102, R37, R39 ;  /* 0x0000002566667223 */ /* 0x000fe20000010027 */
[----:B------:R-:W-:Y:S01]  /*3cdc0*/  FFMA.FTZ R97, R97, R34, R36 ;  /* 0x0000002261617223 */ /* 0x000fe20000010024 */
[----:B------:R-:W-:Y:S01]  /*3cdd0*/  SHF.L.U32 R35, R248, 0x10, RZ ;  /* 0x00000010f8237819 */ /* 0x000fe200000006ff */
[----:B------:R-:W-:Y:S01]  /*3cde0*/  IMAD.U32 R33, R247, 0x10000, RZ ;  /* 0x00010000f7217824 */ /* 0x000fe200078e00ff */
[----:B------:R-:W-:Y:S01]  /*3cdf0*/  PRMT R37, R181, 0x7632, R37 ;  /* 0x00007632b5257816 */ /* 0x000fe20000000025 */
[----:B------:R-:W-:Y:S01]  /*3ce00*/  FFMA.FTZ R21, R21, R12, R32 ;  /* 0x0000000c15157223 */ /* 0x000fe20000010020 */
[----:B------:R-:W-:Y:S01]  /*3ce10*/  PRMT R39, R81, 0x7632, R39 ;  /* 0x0000763251277816 */ /* 0x000fe20000000027 */
[----:B------:R-:W-:Y:S01]  /*3ce20*/  IMAD.U32 R34, R203, 0x10000, RZ ;  /* 0x00010000cb227824 */ /* 0x000fe200078e00ff */
[----:B------:R-:W-:Y:S01]  /*3ce30*/  SHF.L.U32 R36, R199, 0x10, RZ ;  /* 0x00000010c7247819 */ /* 0x000fe200000006ff */
[----:B------:R-:W-:Y:S01]  /*3ce40*/  IMAD.U32 R12, R237, 0x10000, RZ ;  /* 0x00010000ed0c7824 */ /* 0x000fe200078e00ff */
[----:B------:R-:W-:Y:S01]  /*3ce50*/  SHF.L.U32 R32, R238, 0x10, RZ ;  /* 0x00000010ee207819 */ /* 0x000fe200000006ff */
[----:B------:R-:W-:Y:S01]  /*3ce60*/  FFMA.FTZ R100, R100, R33, R35 ;  /* 0x0000002164647223 */ /* 0x000fe20000010023 */
[----:B------:R-:W-:Y:S01]  /*3ce70*/  SHF.L.U32 R39, R39, 0x10, RZ ;  /* 0x0000001027277819 */ /* 0x000fe200000006ff */
[----:B------:R-:W-:-:S02]  /*3ce80*/  IMAD.U32 R37, R37, 0x10000, RZ ;  /* 0x0001000025257824 */ /* 0x000fc400078e00ff */
[----:B------:R-:W-:Y:S01]  /*3ce90*/  FFMA.FTZ R101, R101, R34, R36 ;  /* 0x0000002265657223 */ /* 0x000fe20000010024 */
[----:B------:R-:W-:Y:S01]  /*3cea0*/  PRMT R33, R180, 0x7632, R33 ;  /* 0x00007632b4217816 */ /* 0x000fe20000000021 */
[----:B------:R-:W-:Y:S01]  /*3ceb0*/  FFMA.FTZ R27, R27, R12, R32 ;  /* 0x0000000c1b1b7223 */ /* 0x000fe20000010020 */
[----:B------:R-:W-:Y:S01]  /*3cec0*/  PRMT R35, R80, 0x7632, R35 ;  /* 0x0000763250237816 */ /* 0x000fe20000000023 */
[----:B------:R-:W-:Y:S01]  /*3ced0*/  IMAD.U32 R34, R182, 0x10000, RZ ;  /* 0x00010000b6227824 */ /* 0x000fe200078e00ff */
        /* <DEDUP_REMOVED lines=9> */
[----:B------:R-:W-:Y:S01]  /*3cf70*/  PRMT R34, R176, 0x7632, R34 ;  /* 0x00007632b0227816 */ /* 0x000fe20000000022 */
[----:B------:R-:W-:Y:S01]  /*3cf80*/  FFMA.FTZ R55, R55, R12, R32 ;  /* 0x0000000c37377223 */ /* 0x000fe20000010020 */
[----:B------:R-:W-:Y:S01]  /*3cf90*/  PRMT R36, R76, 0x7632, R36 ;  /* 0x000076324c247816 */ /* 0x000fe20000000024 */
[----:B------:R-:W-:Y:S01]  /*3cfa0*/  FFMA.FTZ R104, R104, R33, R35 ;  /* 0x0000002168687223 */ /* 0x000fe20000010023 */
[----:B------:R-:W-:Y:S01]  /*3cfb0*/  SHF.L.U32 R32, R198, 0x10, RZ ;  /* 0x00000010c6207819 */ /* 0x000fe200000006ff */
[----:B------:R-:W-:Y:S01]  /*3cfc0*/  FFMA.FTZ R112, R112, R37, R39 ;  /* 0x0000002570707223 */ /* 0x000fe20000010027 */
[----:B------:R-:W-:Y:S01]  /*3cfd0*/  IMAD.U32 R12, R202, 0x10000, RZ ;  /* 0x00010000ca0c7824 */ /* 0x000fe200078e00ff */
[----:B------:R-:W-:Y:S01]  /*3cfe0*/  PRMT R33, R183, 0x7632, R33 ;  /* 0x00007632b7217816 */ /* 0x000fe20000000021 */
[----:B------:R-:W-:Y:S01]  /*3cff0*/  IMAD.U32 R36, R36, 0x10000, RZ ;  /* 0x0001000024247824 */ /* 0x000fe200078e00ff */
[----:B------:R-:W-:Y:S01]  /*3d000*/  PRMT R35, R83, 0x7632, R35 ;  /* 0x0000763253237816 */ /* 0x000fe20000000023 */
[----:B------:R-:W-:Y:S01]  /*3d010*/  FFMA.FTZ R99, R99, R12, R32 ;  /* 0x0000000c63637223 */ /* 0x000fe20000010020 */
[----:B------:R-:W-:Y:S01]  /*3d020*/  PRMT R37, R179, 0x7632, R37 ;  /* 0x00007632b3257816 */ /* 0x000fe20000000025 */
[----:B------:R-:W-:Y:S01]  /*3d030*/  IMAD.U32 R12, R181, 0x10000, RZ ;  /* 0x00010000b50c7824 */ /* 0x000fe200078e00ff */
[----:B------:R-:W-:Y:S01]  /*3d040*/  PRMT R39, R79, 0x7632, R39 ;  /* 0x000076324f277816 */ /* 0x000fe20000000027 */
[----:B------:R-:W-:Y:S01]  /*3d050*/  IMAD.U32 R35, R35, 0x10000, RZ ;  /* 0x0001000023237824 */ /* 0x000fe200078e00ff */
[----:B------:R-:W-:Y:S01]  /*3d060*/  SHF.L.U32 R34, R34, 0x10, RZ ;  /* 0x0000001022227819 */ /* 0x000fe200000006ff */
[----:B------:R-:W-:Y:S01]  /*3d070*/  IMAD.U32 R37, R37, 0x10000, RZ ;  /* 0x0001000025257824 */ /* 0x000fe200078e00ff */
[----:B------:R-:W-:Y:S01]  /*3d080*/  SHF.L.U32 R33, R33, 0x10, RZ ;  /* 0x0000001021217819 */ /* 0x000fe200000006ff */
[----:B------:R-:W-:Y:S01]  /*3d090*/  IMAD.U32 R41, R235, 0x10000, RZ ;  /* 0x00010000eb297824 */ /* 0x000fe200078e00ff */
[----:B------:R-:W-:Y:S01]  /*3d0a0*/  SHF.L.U32 R39, R39, 0x10, RZ ;  /* 0x0000001027277819 */ /* 0x000fe200000006ff */
[----:B------:R-:W-:Y:S01]  /*3d0b0*/  FFMA.FTZ R111, R111, R34, R36 ;  /* 0x000000226f6f7223 */ /* 0x000fe20000010024 */
[----:B------:R-:W-:Y:S01]  /*3d0c0*/  SHF.L.U32 R32, R81, 0x10, RZ ;  /* 0x0000001051207819 */ /* 0x000fe200000006ff */
[----:B------:R-:W-:Y:S01]  /*3d0d0*/  IMAD.U32 R34, R178, 0x10000, RZ ;  /* 0x00010000b2227824 */ /* 0x000fe200078e00ff */
[----:B------:R-:W-:Y:S01]  /*3d0e0*/  SHF.L.U32 R36, R78, 0x10, RZ ;  /* 0x000000104e247819 */ /* 0x000fe200000006ff */
[----:B------:R-:W-:Y:S01]  /*3d0f0*/  FFMA.FTZ R110, R110, R33, R35 ;  /* 0x000000216e6e7223 */ /* 0x000fe20000010023 */
[----:B------:R-:W-:Y:S01]  /*3d100*/  FFMA.FTZ R120, R120, R37, R39 ;  /* 0x0000002578787223 */ /* 0x000fe20000010027 */
[----:B------:R-:W-:Y:S01]  /*3d110*/  FFMA.FTZ R105, R105, R12, R32 ;  /* 0x0000000c69697223 */ /* 0x000fe20000010020 */
[----:B------:R-:W-:Y:S01]  /*3d120*/  PRMT R33, R178, 0x7632, R33 ;  /* 0x00007632b2217816 */ /* 0x000fe20000000021 */
[----:B------:R-:W-:Y:S01]  /*3d130*/  IMAD.U32 R37, R169, 0x10000, RZ ;  /* 0x00010000a9257824 */ /* 0x000fe200078e00ff */
[----:B------:R-:W-:Y:S01]  /*3d140*/  PRMT R35, R78, 0x7632, R35 ;  /* 0x000076324e237816 */ /* 0x000fe20000000023 */
[----:B------:R-:W-:Y:S01]  /*3d150*/  IMAD.U32 R12, R183, 0x10000, RZ ;  /* 0x00010000b70c7824 */ /* 0x000fe200078e00ff */
[----:B------:R-:W-:Y:S01]  /*3d160*/  SHF.L.U32 R39, R73, 0x10, RZ ;  /* 0x0000001049277819 */ /* 0x000fe200000006ff */
[----:B------:R-:W-:Y:S01]  /*3d170*/  FFMA.FTZ R115, R115, R34, R36 ;  /* 0x0000002273737223 */ /* 0x000fe20000010024 */
[----:B------:R-:W-:Y:S01]  /*3d180*/  SHF.L.U32 R32, R83, 0x10, RZ ;  /* 0x0000001053207819 */ /* 0x000fe200000006ff */
[----:B------:R-:W-:Y:S01]  /*3d190*/  IMAD.U32 R33, R33, 0x10000, RZ ;  /* 0x0001000021217824 */ /* 0x000fe200078e00ff */
[----:B------:R-:W-:Y:S01]  /*3d1a0*/  PRMT R34, R169, 0x7632, R34 ;  /* 0x00007632a9227816 */ /* 0x000fe20000000022 */
[----:B------:R-:W-:Y:S01]  /*3d1b0*/  FFMA.FTZ R124, R124, R37, R39 ;  /* 0x000000257c7c7223 */ /* 0x000fe20000010027 */
[----:B------:R-:W-:Y:S01]  /*3d1c0*/  PRMT R36, R73, 0x7632, R36 ;  /* 0x0000763249247816 */ /* 0x000fe20000000024 */
[----:B------:R-:W-:Y:S01]  /*3d1d0*/  FFMA.FTZ R109, R109, R12, R32 ;  /* 0x0000000c6d6d7223 */ /* 0x000fe20000010020 */
[----:B------:R-:W-:Y:S01]  /*3d1e0*/  SHF.L.U32 R35, R35, 0x10, RZ ;  /* 0x0000001023237819 */ /* 0x000fe200000006ff */
        /* <DEDUP_REMOVED lines=24> */
[----:B------:R-:W-:Y:S01]  /*3d370*/  FFMA.FTZ R129, R129, R34, R36 ;  /* 0x0000002281817223 */ /* 0x000fe20000010024 */
[----:B------:R-:W-:Y:S01]  /*3d380*/  PRMT R37, R166, 0x7632, R37 ;  /* 0x00007632a6257816 */ /* 0x000fe20000000025 */
[----:B------:R-:W-:Y:S01]  /*3d390*/  FFMA.FTZ R13, R13, R42, R44 ;  /* 0x0000002a0d0d7223 */ /* 0x000fe2000001002c */
[----:B------:R-:W-:Y:S01]  /*3d3a0*/  PRMT R39, R70, 0x7632, R39 ;  /* 0x0000763246277816 */ /* 0x000fe20000000027 */
[----:B------:R-:W-:Y:S01]  /*3d3b0*/  IMAD.U32 R34, R166, 0x10000, RZ ;  /* 0x00010000a6227824 */ /* 0x000fe200078e00ff */
[----:B------:R-:W-:Y:S01]  /*3d3c0*/  SHF.L.U32 R43, R246, 0x10, RZ ;  /* 0x00000010f62b7819 */ /* 0x000fe200000006ff */
[----:B------:R-:W-:Y:S01]  /*3d3d0*/  IMAD.U32 R33, R33, 0x10000, RZ ;  /* 0x0001000021217824 */ /* 0x000fe200078e00ff */
        /* <DEDUP_REMOVED lines=8> */
[----:B------:R-:W-:Y:S01]  /*3d460*/  SHF.L.U32 R37, R37, 0x10, RZ ;  /* 0x0000001025257819 */ /* 0x000fe200000006ff */
[----:B------:R-:W-:Y:S01]  /*3d470*/  FFMA.FTZ R133, R133, R34, R36 ;  /* 0x0000002285857223 */ /* 0x000fe20000010024 */
[----:B------:R-:W-:Y:S01]  /*3d480*/  SHF.L.U32 R42, R190, 0x10, RZ ;  /* 0x00000010be2a7819 */ /* 0x000fe200000006ff */
[----:B------:R-:W-:Y:S01]  /*3d490*/  FFMA.FTZ R126, R126, R33, R35 ;  /* 0x000000217e7e7223 */ /* 0x000fe20000010023 */
[----:B------:R-:W-:Y:S01]  /*3d4a0*/  SHF.L.U32 R12, R12, 0x10, RZ ;  /* 0x000000100c0c7819 */ /* 0x000fe200000006ff */
[----:B------:R-:W-:Y:S01]  /*3d4b0*/  FFMA.FTZ R134, R134, R37, R39 ;  /* 0x0000002586867223 */ /* 0x000fe20000010027 */
        /* <DEDUP_REMOVED lines=9> */
[----:B------:R-:W-:Y:S01]  /*3d550*/  IMAD.U32 R41, R41, 0x10000, RZ ;  /* 0x0001000029297824 */ /* 0x000fe200078e00ff */
[----:B------:R-:W-:Y:S01]  /*3d560*/  PRMT R37, R88, 0x7632, R37 ;  /* 0x0000763258257816 */ /* 0x000fe20000000025 */
[----:B------:R-:W-:Y:S01]  /*3d570*/  IMAD.U32 R12, R171, 0x10000, RZ ;  /* 0x00010000ab0c7824 */ /* 0x000fe200078e00ff */
[----:B------:R-:W-:Y:S01]  /*3d580*/  PRMT R39, R64, 0x7632, R39 ;  /* 0x0000763240277816 */ /* 0x000fe20000000027 */
        /* <DEDUP_REMOVED lines=28> */
[----:B------:R-:W-:Y:S01]  /*3d750*/  FFMA.FTZ R114, R114, R41, R43 ;  /* 0x0000002972727223 */ /* 0x000fe2000001002b */
[----:B------:R-:W-:Y:S01]  /*3d760*/  FFMA.FTZ R131, R131, R12, R32 ;  /* 0x0000000c83837223 */ /* 0x000fe20000010020 */
        /* <DEDUP_REMOVED lines=10> */
[----:B------:R-:W-:Y:S01]  /*3d810*/  SHF.L.U32 R43, R43, 0x10, RZ ;  /* 0x000000102b2b7819 */ /* 0x000fe200000006ff */
[----:B------:R-:W0:Y:S01]  /*3d820*/  LDC.64 R36, c[0x0][0x428] ;  /* 0x00010a00ff247b82 */ /* 0x000e220000000a00 */
[----:B------:R-:W-:Y:S01]  /*3d830*/  FFMA.FTZ R119, R119, R40, R42 ;  /* 0x0000002877777223 */ /* 0x000fe2000001002a */
[----:B------:R-:W-:-:S02]  /*3d840*/  IMAD.U32 R41, R41, 0x10000, RZ ;  /* 0x0001000029297824 */ /* 0x000fc400078e00ff */
        /* <DEDUP_REMOVED lines=17> */
[----:B------:R-:W-:Y:S01]  /*3d960*/  SHF.R.S32.HI R33, RZ, 0x1f, R30 ;  /* 0x0000001fff217819 */ /* 0x000fe2000001141e */
[----:B------:R-:W-:Y:S01]  /*3d970*/  IMAD.U32 R41, R41, 0x10000, RZ ;  /* 0x0001000029297824 */ /* 0x000fe200078e00ff */
[----:B------:R-:W-:Y:S01]  /*3d980*/  SHF.L.U32 R43, R43, 0x10, RZ ;  /* 0x000000102b2b7819 */ /* 0x000fe200000006ff */
[----:B------:R-:W-:Y:S01]  /*3d990*/  FFMA.FTZ R141, R141, R12, R32 ;  /* 0x0000000c8d8d7223 */ /* 0x000fe20000010020 */
[----:B------:R-:W-:Y:S01]  /*3d9a0*/  SHF.L.U32 R32, R61, 0x10, RZ ;  /* 0x000000103d207819 */ /* 0x000fe200000006ff */
[----:B------:R-:W-:Y:S01]  /*3d9b0*/  FFMA.FTZ R135, R135, R40, R42 ;  /* 0x0000002887877223 */ /* 0x000fe2000001002a */
[----:B------:R-:W-:Y:S01]  /*3d9c0*/  IMAD.U32 R12, R85, 0x10000, RZ ;  /* 0x00010000550c7824 */ /* 0x000fe200078e00ff */
[----:B------:R-:W-:Y:S01]  /*3d9d0*/  LEA.HI R33, R33, R30, RZ, 0x3 ;  /* 0x0000001e21217211 */ /* 0x000fe200078f18ff */
[----:B------:R-:W-:Y:S01]  /*3d9e0*/  FFMA.FTZ R140, R140, R41, R43 ;  /* 0x000000298c8c7223 */ /* 0x000fe2000001002b */
[----:B------:R-:W-:Y:S01]  /*3d9f0*/  LOP3.LUT R216, R38, 0x1f, RZ, 0xc0, !PT ;  /* 0x0000001f26d87812 */ /* 0x000fe200078ec0ff */
[----:B------:R-:W-:Y:S01]  /*3da00*/  IMAD.U32 R40, R84, 0x10000, RZ ;  /* 0x0001000054287824 */ /* 0x000fe200078e00ff */
[----:B------:R-:W-:Y:S01]  /*3da10*/  SHF.L.U32 R42, R60, 0x10, RZ ;  /* 0x000000103c2a7819 */ /* 0x000fe200000006ff */
[----:B------:R-:W-:Y:S01]  /*3da20*/  FFMA.FTZ R153, R153, R12, R32 ;  /* 0x0000000c99997223 */ /* 0x000fe20000010020 */
[----:B------:R-:W-:Y:S01]  /*3da30*/  F2FP.BF16.F32.PACK_AB R9, R9, R8 ;  /* 0x000000080909723e */ /* 0x000fe200000010ff */
[----:B------:R-:W-:Y:S01]  /*3da40*/  IMAD.U32 R30, R86, 0x10000, RZ ;  /* 0x00010000561e7824 */ /* 0x000fe200078e00ff */
[----:B------:R-:W-:Y:S01]  /*3da50*/  PRMT R35, R84, 0x7632, R35 ;  /* 0x0000763254237816 */ /* 0x000fe20000000023 */
[----:B------:R-:W-:Y:S01]  /*3da60*/  FFMA.FTZ R145, R145, R40, R42 ;  /* 0x0000002891917223 */ /* 0x000fe2000001002a */
[----:B------:R-:W-:Y:S01]  /*3da70*/  PRMT R39, R60, 0x7632, R39 ;  /* 0x000076323c277816 */ /* 0x000fe20000000027 */
[----:B------:R-:W-:Y:S01]  /*3da80*/  IMAD.U32 R34, R87, 0x10000, RZ ;  /* 0x0001000057227824 */ /* 0x000fe200078e00ff */
[----:B------:R-:W-:Y:S01]  /*3da90*/  PRMT R41, R85, 0x7632, R41 ;  /* 0x0000763255297816 */ /* 0x000fe20000000029 */
[----:B------:R-:W-:Y:S01]  /*3daa0*/  IMAD.U32 R35, R35, 0x10000, RZ ;  /* 0x0001000023237824 */ /* 0x000fe200078e00ff */
[----:B------:R-:W-:-:S02]  /*3dab0*/  PRMT R43, R61, 0x7632, R43 ;  /* 0x000076323d2b7816 */ /* 0x000fc4000000002b */
[----:B------:R-:W-:Y:S01]  /*3dac0*/  F2FP.BF16.F32.PACK_AB R8, R7, R5 ;  /* 0x000000050708723e */ /* 0x000fe200000010ff */
[----:B------:R-:W-:Y:S01]  /*3dad0*/  IMAD.U32 R41, R41, 0x10000, RZ ;  /* 0x0001000029297824 */ /* 0x000fe200078e00ff */
[----:B------:R-:W-:Y:S02]  /*3dae0*/  LEA.HI.SX32 R7, R33, R216, 0x1d ;  /* 0x000000d821077211 */ /* 0x000fe400078feaff */
[----:B------:R-:W-:Y:S02]  /*3daf0*/  F2FP.BF16.F32.PACK_AB R10, R29, R10 ;  /* 0x0000000a1d0a723e */ /* 0x000fe400000010ff */
[----:B------:R-:W-:Y:S02]  /*3db00*/  SHF.L.U32 R32, R62, 0x10, RZ ;  /* 0x000000103e207819 */ /* 0x000fe400000006ff */
[----:B------:R-:W-:Y:S02]  /*3db10*/  PRMT R5, R86, 0x7632, R5 ;  /* 0x0000763256057816 */ /* 0x000fe40000000005 */
[----:B------:R-:W-:Y:S01]  /*3db20*/  PRMT R29, R62, 0x7632, R29 ;  /* 0x000076323e1d7816 */ /* 0x000fe2000000001d */
[----:B------:R-:W-:Y:S01]  /*3db30*/  FFMA.FTZ R155, R155, R30, R32 ;  /* 0x0000001e9b9b7223 */ /* 0x000fe20000010020 */
[----:B------:R-:W-:Y:S01]  /*3db40*/  SHF.L.U32 R39, R39, 0x10, RZ ;  /* 0x0000001027277819 */ /* 0x000fe200000006ff */
[----:B------:R-:W-:Y:S01]  /*3db50*/  IMAD.U32 R5, R5, 0x10000, RZ ;  /* 0x0001000005057824 */ /* 0x000fe200078e00ff */
[----:B------:R-:W-:-:S02]  /*3db60*/  SHF.L.U32 R43, R43, 0x10, RZ ;  /* 0x000000102b2b7819 */ /* 0x000fc400000006ff */
[----:B------:R-:W-:Y:S01]  /*3db70*/  SHF.L.U32 R38, R63, 0x10, RZ ;  /* 0x000000103f267819 */ /* 0x000fe200000006ff */
[----:B------:R-:W-:Y:S01]  /*3db80*/  FFMA.FTZ R152, R152, R35, R39 ;  /* 0x0000002398987223 */ /* 0x000fe20000010027 */
[----:B------:R-:W-:Y:S01]  /*3db90*/  PRMT R40, R87, 0x7632, R40 ;  /* 0x0000763257287816 */ /* 0x000fe20000000028 */
[----:B------:R-:W-:Y:S01]  /*3dba0*/  FFMA.FTZ R150, R150, R41, R43 ;  /* 0x0000002996967223 */ /* 0x000fe2000001002b */
[----:B------:R-:W-:Y:S01]  /*3dbb0*/  PRMT R42, R63, 0x7632, R42 ;  /* 0x000076323f2a7816 */ /* 0x000fe2000000002a */
[----:B------:R-:W-:Y:S01]  /*3dbc0*/  FFMA.FTZ R157, R157, R34, R38 ;  /* 0x000000229d9d7223 */ /* 0x000fe20000010026 */
[----:B------:R-:W-:Y:S01]  /*3dbd0*/  F2FP.BF16.F32.PACK_AB R33, R18, R17 ;  /* 0x000000111221723e */ /* 0x000fe200000010ff */
[----:B------:R-:W-:Y:S01]  /*3dbe0*/  IMAD.U32 R40, R40, 0x10000, RZ ;  /* 0x0001000028287824 */ /* 0x000fe200078e00ff */
[----:B------:R-:W-:Y:S01]  /*3dbf0*/  F2FP.BF16.F32.PACK_AB R18, R25, R26 ;  /* 0x0000001a1912723e */ /* 0x000fe200000010ff */
[----:B------:R-:W-:Y:S01]  /*3dc00*/  VIADD R25, R7, 0x20 ;  /* 0x0000002007197836 */ /* 0x000fe20000000000 */
[----:B------:R-:W-:Y:S01]  /*3dc10*/  F2FP.BF16.F32.PACK_AB R17, R27, R28 ;  /* 0x0000001c1b11723e */ /* 0x000fe200000010ff */
[----:B------:R-:W-:Y:S01]  /*3dc20*/  VIADD R41, R7, 0x60 ;  /* 0x0000006007297836 */ /* 0x000fe20000000000 */
[----:B------:R-:W-:Y:S01]  /*3dc30*/  F2FP.BF16.F32.PACK_AB R11, R13, R11 ;  /* 0x0000000b0d0b723e */ /* 0x000fe200000010ff */
[C---:B0-----:R-:W-:Y:S01]  /*3dc40*/  IMAD.WIDE.U32 R12, R7.reuse, 0x10, R36 ;  /* 0x00000010070c7825 */ /* 0x041fe200078e0024 */
[----:B------:R-:W-:-:S02]  /*3dc50*/  IADD3 R27, PT, PT, R7, 0x40, RZ ;  /* 0x00000040071b7810 */ /* 0x000fc40007ffe0ff */
[----:B------:R-:W-:Y:S02]  /*3dc60*/  SHF.L.U32 R29, R29, 0x10, RZ ;  /* 0x000000101d1d7819 */ /* 0x000fe400000006ff */
[----:B------:R-:W-:Y:S01]  /*3dc70*/  SHF.L.U32 R42, R42, 0x10, RZ ;  /* 0x000000102a2a7819 */ /* 0x000fe200000006ff */
[----:B------:R-:W-:Y:S01]  /*3dc80*/  IMAD.WIDE.U32 R26, R27, 0x10, R36 ;  /* 0x000000101b1a7825 */ /* 0x000fe200078e0024 */
[----:B------:R-:W-:-:S03]  /*3dc90*/  F2FP.BF16.F32.PACK_AB R32, R16, R15 ;  /* 0x0000000f1020723e */ /* 0x000fc600000010ff */
[----:B------:R-:W-:Y:S01]  /*3dca0*/  FFMA.FTZ R156, R156, R5, R29 ;  /* 0x000000059c9c7223 */ /* 0x000fe2000001001d */
[----:B------:R-:W-:Y:S01]  /*3dcb0*/  F2FP.BF16.F32.PACK_AB R16, R24, R23 ;  /* 0x000000171810723e */ /* 0x000fe200000010ff */
[----:B------:R-:W-:Y:S01]  /*3dcc0*/  IMAD.WIDE.U32 R24, R25, 0x10, R36 ;  /* 0x0000001019187825 */ /* 0x000fe200078e0024 */
[----:B------:R-:W-:Y:S01]  /*3dcd0*/  F2FP.BF16.F32.PACK_AB R35, R22, R21 ;  /* 0x000000151623723e */ /* 0x000fe200000010ff */
[----:B------:R0:W-:Y:S01]  /*3dce0*/  STG.E.128 desc[UR6][R12.64], R8 ;  /* 0x000000080c007986 */ /* 0x0001e2000c101d06 */
[----:B------:R-:W-:Y:S01]  /*3dcf0*/  F2FP.BF16.F32.PACK_AB R34, R20, R19 ;  /* 0x000000131422723e */ /* 0x000fe200000010ff */
[----:B------:R-:W-:Y:S01]  /*3dd00*/  FFMA.FTZ R5, R31, R40, R42 ;  /* 0x000000281f057223 */ /* 0x000fe2000001002a */
[----:B------:R-:W-:Y:S01]  /*3dd10*/  F2FP.BF16.F32.PACK_AB R19, R54, R53 ;  /* 0x000000353613723e */ /* 0x000fe200000010ff */
[--C-:B------:R-:W-:Y:S01]  /*3dd20*/  IMAD.WIDE.U32 R40, R41, 0x10, R36.reuse ;  /* 0x0000001029287825 */ /* 0x100fe200078e0024 */
[C---:B------:R-:W-:Y:S01]  /*3dd30*/  IADD3 R43, PT, PT, R7.reuse, 0x80, RZ ;  /* 0x00000080072b7810 */ /* 0x040fe20007ffe0ff */
[----:B------:R1:W-:Y:S01]  /*3dd40*/  STG.E.128 desc[UR6][R24.64], R32 ;  /* 0x0000002018007986 */ /* 0x0003e2000c101d06 */
[C---:B------:R-:W-:Y:S01]  /*3dd50*/  IADD3 R39, PT, PT, R7.reuse, 0xc0, RZ ;  /* 0x000000c007277810 */ /* 0x040fe20007ffe0ff */
[C---:B------:R-:W-:Y:S01]  /*3dd60*/  VIADD R31, R7.reuse, 0xe0 ;  /* 0x000000e0071f7836 */ /* 0x040fe20000000000 */
[----:B------:R-:W-:Y:S01]  /*3dd70*/  IADD3 R29, PT, PT, R7, 0x100, RZ ;  /* 0x00000100071d7810 */ /* 0x000fe20007ffe0ff */
[--C-:B------:R-:W-:Y:S01]  /*3dd80*/  IMAD.WIDE.U32 R42, R43, 0x10, R36.reuse ;  /* 0x000000102b2a7825 */ /* 0x100fe200078e0024 */
[----:B------:R-:W-:Y:S01]  /*3dd90*/  F2FP.BF16.F32.PACK_AB R23, R110, R109 ;  /* 0x0000006d6e17723e */ /* 0x000fe200000010ff */
[----:B------:R2:W-:Y:S01]  /*3dda0*/  STG.E.128 desc[UR6][R26.64], R16 ;  /* 0x000000101a007986 */ /* 0x0005e2000c101d06 */
[----:B------:R-:W-:Y:S01]  /*3ddb0*/  F2FP.BF16.F32.PACK_AB R22, R108, R107 ;  /* 0x0000006b6c16723e */ /* 0x000fe200000010ff */
[----:B------:R-:W-:Y:S01]  /*3ddc0*/  IMAD.WIDE.U32 R38, R39, 0x10, R36 ;  /* 0x0000001027267825 */ /* 0x000fe200078e0024 */
[----:B------:R-:W-:-:S02]  /*3ddd0*/  F2FP.BF16.F32.PACK_AB R21, R106, R105 ;  /* 0x000000696a15723e */ /* 0x000fc400000010ff */
[----:B------:R-:W-:Y:S01]  /*3dde0*/  F2FP.BF16.F32.PACK_AB R20, R104, R103 ;  /* 0x000000676814723e */ /* 0x000fe200000010ff */
[C---:B0-----:R-:W-:Y:S01]  /*3ddf0*/  VIADD R13, R7.reuse, 0xa0 ;  /* 0x000000a0070d7836 */ /* 0x041fe20000000000 */
[----:B------:R-:W-:Y:S01]  /*3de00*/  F2FP.BF16.F32.PACK_AB R11, R102, R101 ;  /* 0x00000065660b723e */ /* 0x000fe200000010ff */
[----:B------:R-:W-:Y:S01]  /*3de10*/  VIADD R7, R7, 0x120 ;  /* 0x0000012007077836 */ /* 0x000fe20000000000 */
[----:B------:R-:W-:Y:S01]  /*3de20*/  F2FP.BF16.F32.PACK_AB R10, R100, R99 ;  /* 0x00000063640a723e */ /* 0x000fe200000010ff */
[--C-:B------:R-:W-:Y:S01]  /*3de30*/  IMAD.WIDE.U32 R12, R13, 0x10, R36.reuse ;  /* 0x000000100d0c7825 */ /* 0x100fe200078e0024 */
[----:B------:R-:W-:Y:S02]  /*3de40*/  F2FP.BF16.F32.PACK_AB R9, R98, R97 ;  /* 0x000000616209723e */ /* 0x000fe400000010ff */
[----:B------:R-:W-:Y:S01]  /*3de50*/  F2FP.BF16.F32.PACK_AB R8, R96, R55 ;  /* 0x000000376008723e */ /* 0x000fe200000010ff */
[----:B------:R-:W-:Y:S01]  /*3de60*/  IMAD.WIDE.U32 R30, R31, 0x10, R36 ;  /* 0x000000101f1e7825 */ /* 0x000fe200078e0024 */
[----:B------:R-:W-:-:S02]  /*3de70*/  F2FP.BF16.F32.PACK_AB R126, R126, R125 ;  /* 0x0000007d7e7e723e */ /* 0x000fc400000010ff */
[----:B-1----:R-:W-:Y:S01]  /*3de80*/  F2FP.BF16.F32.PACK_AB R25, R113, R114 ;  /* 0x000000727119723e */ /* 0x002fe200000010ff */
[----:B------:R0:W-:Y:S01]  /*3de90*/  STG.E.128 desc[UR6][R40.64], R8 ;  /* 0x0000000828007986 */ /* 0x0001e2000c101d06 */
[----:B--2---:R-:W-:Y:S01]  /*3dea0*/  F2FP.BF16.F32.PACK_AB R27, R120, R119 ;  /* 0x00000077781b723e */ /* 0x004fe200000010ff */
[--C-:B------:R-:W-:Y:S01]  /*3deb0*/  IMAD.WIDE.U32 R28, R29, 0x10, R36.reuse ;  /* 0x000000101d1c7825 */ /* 0x100fe200078e0024 */
[----:B------:R-:W-:Y:S01]  /*3dec0*/  F2FP.BF16.F32.PACK_AB R26, R118, R115 ;  /* 0x00000073761a723e */ /* 0x000fe200000010ff */
[----:B------:R1:W-:Y:S01]  /*3ded0*/  STG.E.128 desc[UR6][R42.64], R20 ;  /* 0x000000142a007986 */ /* 0x0003e2000c101d06 */
[----:B------:R-:W-:Y:S01]  /*3dee0*/  F2FP.BF16.F32.PACK_AB R24, R111, R112 ;  /* 0x000000706f18723e */ /* 0x000fe200000010ff */
[----:B------:R-:W-:Y:S01]  /*3def0*/  IMAD.WIDE.U32 R36, R7, 0x10, R36 ;  /* 0x0000001007247825 */ /* 0x000fe200078e0024 */
        /* <DEDUP_REMOVED lines=8> */
[----:B------:R-:W-:Y:S02]  /*3df80*/  F2FP.BF16.F32.PACK_AB R132, R130, R129 ;  /* 0x000000818284723e */ /* 0x000fe400000010ff */
[----:B0-----:R-:W-:Y:S02]  /*3df90*/  F2FP.BF16.F32.PACK_AB R11, R143, R144 ;  /* 0x000000908f0b723e */ /* 0x001fe400000010ff */
        /* <DEDUP_REMOVED lines=8> */
[----:B------:R-:W-:-:S05]  /*3e020*/  F2FP.BF16.F32.PACK_AB R16, R152, R145 ;  /* 0x000000919810723e */ /* 0x000fca00000010ff */
[----:B------:R1:W-:Y:S02]  /*3e030*/  STG.E.128 desc[UR6][R36.64], R16 ;  /* 0x0000001024007986 */ /* 0x0003e4000c101d06 */
.L_x_4674:
[----:B------:R-:W-:Y:S05]  /*3e040*/  BSYNC.RECONVERGENT B0 ;  /* 0x0000000000007941 */ /* 0x000fea0003800200 */
.L_x_4673:
[----:B-1----:R-:W0:Y:S02]  /*3e050*/  LDC.64 R8, c[0x0][0x380] ;  /* 0x0000e000ff087b82 */ /* 0x002e240000000a00 */
[----:B0-----:R-:W-:-:S04]  /*3e060*/  LEA R173, R8, R173, 0x2 ;  /* 0x000000ad08ad7211 */ /* 0x001fc800078e10ff */
[----:B------:R-:W-:-:S13]  /*3e070*/  ISETP.GE.AND P0, PT, R173, R9, PT ;  /* 0x00000009ad00720c */ /* 0x000fda0003f06270 */
[----:B------:R-:W-:Y:S05]  /*3e080*/  @!P0 BRA `(.L_x_4675) ;  /* 0xfffffc2c00208947 */ /* 0x000fea000383ffff */
[----:B------:R-:W-:Y:S05]  /*3e090*/  EXIT ;  /* 0x000000000000794d */ /* 0x000fea0003800000 */
.L_x_4672:
[----:B------:R-:W-:Y:S01]  /*3e0a0*/  HFMA2 R42, -RZ, RZ, 0, 1.847743988037109375e-06 ;  /* 0x0000001fff2a7431 */ /* 0x000fe200000001ff */
[----:B------:R-:W-:Y:S01]  /*3e0b0*/  BSSY B0, `(.L_x_4676) ;  /* 0x0000006000007945 */ /* 0x000fe20003800000 */
[----:B------:R-:W-:Y:S02]  /*3e0c0*/  IMAD.MOV.U32 R39, RZ, RZ, 0x1 ;  /* 0x00000001ff277424 */ /* 0x000fe400078e00ff */
[----:B------:R-:W-:-:S07]  /*3e0d0*/  IMAD.MOV.U32 R37, RZ, RZ, -0x1 ;  /* 0xffffffffff257424 */ /* 0x000fce00078e00ff */
[----:B01---5:R-:W-:Y:S05]  /*3e0e0*/  WARPSYNC.COLLECTIVE R37, `(.L_x_4677) ;  /* 0x0000000025087348 */ /* 0x023fea0003c00000 */
[----:B------:R2:W3:Y:S02]  /*3e0f0*/  SHFL.BFLY P1, R36, R40, R39, R42 ;  /* 0x0c00002728247389 */ /* 0x0004e4000002002a */
[----:B0123-5:R-:W-:Y:S05]  /*3e100*/  ENDCOLLECTIVE ;  /* 0x000000000000791b */ /* 0x02ffea0003800000 */
.L_x_4677:
[----:B------:R-:W-:Y:S05]  /*3e110*/  BSYNC B0 ;  /* 0x0000000000007941 */ /* 0x000fea0003800000 */
.L_x_4676:
[----:B------:R-:W-:Y:S01]  /*3e120*/  MOV R29, R36 ;  /* 0x00000024001d7202 */ /* 0x000fe20000000f00 */
[----:B------:R-:W-:Y:S02]  /*3e130*/  HFMA2 R39, -RZ, RZ, 0, 1.1920928955078125e-07 ;  /* 0x00000002ff277431 */ /* 0x000fe400000001ff */
[----:B------:R-:W-:Y:S01]  /*3e140*/  IMAD.MOV.U32 R42, RZ, RZ, 0x1f ;  /* 0x0000001fff2a7424 */ /* 0x000fe200078e00ff */
[----:B------:R-:W-:Y:S01]  /*3e150*/  MOV R37, 0xffffffff ;  /* 0xffffffff00257802 */ /* 0x000fe20000000f00 */
[----:B------:R-:W0:Y:S01]  /*3e160*/  LDC R35, c[0x0][0x400] ;  /* 0x00010000ff237b82 */ /* 0x000e220000000800 */
[----:B------:R-:W-:-:S04]  /*3e170*/  FADD.FTZ R30, R40, R29 ;  /* 0x0000001d281e7221 */ /* 0x000fc80000010000 */
[----:B------:R-:W-:-:S07]  /*3e180*/  IMAD.MOV.U32 R40, RZ, RZ, R30 ;  /* 0x000000ffff287224 */ /* 0x000fce00078e001e */
[----:B0-----:R-:W-:Y:S05]  /*3e190*/  WARPSYNC.COLLECTIVE R37, `(.L_x_4678) ;  /* 0x0000000025087348 */ /* 0x001fea0003c00000 */
[----:B------:R1:W2:Y:S02]  /*3e1a0*/  SHFL.BFLY P1, R36, R40, R39, R42 ;  /* 0x0c00002728247389 */ /* 0x0002a4000002002a */
[----:B012---:R-:W-:Y:S05]  /*3e1b0*/  ENDCOLLECTIVE ;  /* 0x000000000000791b */ /* 0x007fea0003800000 */
.L_x_4678:
[----:B------:R-:W-:Y:S02]  /*3e1c0*/  IMAD.MOV.U32 R39, RZ, RZ, 0x4 ;  /* 0x00000004ff277424 */ /* 0x000fe400078e00ff */
[----:B------:R-:W-:-:S04]  /*3e1d0*/  IMAD.MOV.U32 R29, RZ, RZ, R36 ;  /* 0x000000ffff1d7224 */ /* 0x000fc800078e0024 */
[----:B------:R-:W-:-:S05]  /*3e1e0*/  FADD.FTZ R31, R30, R29 ;  /* 0x0000001d1e1f7221 */ /* 0x000fca0000010000 */
[----:B------:R-:W-:-:S07]  /*3e1f0*/  MOV R40, R31 ;  /* 0x0000001f00287202 */ /* 0x000fce0000000f00 */
[----:B------:R-:W-:Y:S05]  /*3e200*/  WARPSYNC.COLLECTIVE R37, `(.L_x_4679) ;  /* 0x0000000025087348 */ /* 0x000fea0003c00000 */
[----:B------:R0:W1:Y:S02]  /*3e210*/  SHFL.BFLY P1, R36, R40, R39, R42 ;  /* 0x0c00002728247389 */ /* 0x000064000002002a */
[----:B01----:R-:W-:Y:S05]  /*3e220*/  ENDCOLLECTIVE ;  /* 0x000000000000791b */ /* 0x003fea0003800000 */
.L_x_4679:
[----:B------:R-:W-:Y:S01]  /*3e230*/  HFMA2 R39, -RZ, RZ, 0, 4.76837158203125e-07 ;  /* 0x00000008ff277431 */ /* 0x000fe200000001ff */
[----:B------:R-:W-:-:S05]  /*3e240*/  MOV R32, R36 ;  /* 0x0000002400207202 */ /* 0x000fca0000000f00 */
[----:B------:R-:W-:-:S04]  /*3e250*/  FADD.FTZ R32, R31, R32 ;  /* 0x000000201f207221 */ /* 0x000fc80000010000 */
[----:B------:R-:W-:-:S07]  /*3e260*/  IMAD.MOV.U32 R40, RZ, RZ, R32 ;  /* 0x000000ffff287224 */ /* 0x000fce00078e0020 */
[----:B------:R-:W-:Y:S05]  /*3e270*/  WARPSYNC.COLLECTIVE R37, `(.L_x_4680) ;  /* 0x0000000025087348 */ /* 0x000fea0003c00000 */
[----:B------:R0:W1:Y:S02]  /*3e280*/  SHFL.BFLY P1, R36, R40, R39, R42 ;  /* 0x0c00002728247389 */ /* 0x000064000002002a */
[----:B01----:R-:W-:Y:S05]  /*3e290*/  ENDCOLLECTIVE ;  /* 0x000000000000791b */ /* 0x003fea0003800000 */
.L_x_4680:
[----:B------:R-:W-:Y:S02]  /*3e2a0*/  IMAD.MOV.U32 R39, RZ, RZ, 0x10 ;  /* 0x00000010ff277424 */ /* 0x000fe400078e00ff */
[----:B------:R-:W-:-:S04]  /*3e2b0*/  IMAD.MOV.U32 R29, RZ, RZ, R36 ;  /* 0x000000ffff1d7224 */ /* 0x000fc800078e0024 */
[----:B------:R-:W-:-:S05]  /*3e2c0*/  FADD.FTZ R33, R32, R29 ;  /* 0x0000001d20217221 */ /* 0x000fca0000010000 */
[----:B------:R-:W-:-:S07]  /*3e2d0*/  MOV R40, R33 ;  /* 0x0000002100287202 */ /* 0x000fce0000000f00 */
[----:B------:R-:W-:Y:S05]  /*3e2e0*/  WARPSYNC.COLLECTIVE R37, `(.L_x_4681) ;  /* 0x0000000025087348 */ /* 0x000fea0003c00000 */
[----:B------:R0:W1:Y:S02]  /*3e2f0*/  SHFL.BFLY P1, R36, R40, R39, R42 ;  /* 0x0c00002728247389 */ /* 0x000064000002002a */
[----:B01----:R-:W-:Y:S05]  /*3e300*/  ENDCOLLECTIVE ;  /* 0x000000000000791b */ /* 0x003fea0003800000 */
.L_x_4681:
[----:B------:R-:W-:Y:S01]  /*3e310*/  HFMA2 R39, -RZ, RZ, 0, 5.9604644775390625e-08 ;  /* 0x00000001ff277431 */ /* 0x000fe200000001ff */
[----:B------:R-:W-:-:S05]  /*3e320*/  MOV R34, R36 ;  /* 0x0000002400227202 */ /* 0x000fca0000000f00 */
        /* <DEDUP_REMOVED lines=166> */
.L_x_4682:
[----:B------:R-:W-:Y:S02]  /*3ed90*/  IMAD.MOV.U32 R39, RZ, RZ, 0x2 ;  /* 0x00000002ff277424 */ /* 0x000fe400078e00ff */
[----:B------:R-:W-:-:S04]  /*3eda0*/  IMAD.MOV.U32 R30, RZ, RZ, R36 ;  /* 0x000000ffff1e7224 */ /* 0x000fc800078e0024 */
[----:B------:R-:W-:-:S05]  /*3edb0*/  FADD.FTZ R30, R29, R30 ;  /* 0x0000001e1d1e7221 */ /* 0x000fca0000010000 */
[----:B------:R-:W-:-:S07]  /*3edc0*/  MOV R40, R30 ;  /* 0x0000001e00287202 */ /* 0x000fce0000000f00 */
[----:B------:R-:W-:Y:S05]  /*3edd0*/  WARPSYNC.COLLECTIVE R37, `(.L_x_4683) ;  /* 0x0000000025087348 */ /* 0x000fea0003c00000 */
[----:B------:R0:W1:Y:S02]  /*3ede0*/  SHFL.BFLY P1, R36, R40, R39, R42 ;  /* 0x0c00002728247389 */ /* 0x000064000002002a */
[----:B01----:R-:W-:Y:S05]  /*3edf0*/  ENDCOLLECTIVE ;  /* 0x000000000000791b */ /* 0x003fea0003800000 */
.L_x_4683:
[----:B------:R-:W-:Y:S01]  /*3ee00*/  HFMA2 R39, -RZ, RZ, 0, 2.384185791015625e-07 ;  /* 0x00000004ff277431 */ /* 0x000fe200000001ff */
[----:B------:R-:W-:-:S05]  /*3ee10*/  MOV R31, R36 ;  /* 0x00000024001f7202 */ /* 0x000fca0000000f00 */
[----:B------:R-:W-:-:S04]  /*3ee20*/  FADD.FTZ R31, R30, R31 ;  /* 0x0000001f1e1f7221 */ /* 0x000fc80000010000 */
[----:B------:R-:W-:-:S07]  /*3ee30*/  IMAD.MOV.U32 R40, RZ, RZ, R31 ;  /* 0x000000ffff287224 */ /* 0x000fce00078e001f */
[----:B------:R-:W-:Y:S05]  /*3ee40*/  WARPSYNC.COLLECTIVE R37, `(.L_x_4684) ;  /* 0x0000000025087348 */ /* 0x000fea0003c00000 */
[----:B------:R0:W1:Y:S02]  /*3ee50*/  SHFL.BFLY P1, R36, R40, R39, R42 ;  /* 0x0c00002728247389 */ /* 0x000064000002002a */
[----:B01----:R-:W-:Y:S05]  /*3ee60*/  ENDCOLLECTIVE ;  /* 0x000000000000791b */ /* 0x003fea0003800000 */
.L_x_4684:
[----:B------:R-:W-:Y:S02]  /*3ee70*/  IMAD.MOV.U32 R39, RZ, RZ, 0x8 ;  /* 0x00000008ff277424 */ /* 0x000fe400078e00ff */
[----:B------:R-:W-:-:S04]  /*3ee80*/  IMAD.MOV.U32 R32, RZ, RZ, R36 ;  /* 0x000000ffff207224 */ /* 0x000fc800078e0024 */
[----:B------:R-:W-:-:S05]  /*3ee90*/  FADD.FTZ R32, R31, R32 ;  /* 0x000000201f207221 */ /* 0x000fca0000010000 */
[----:B------:R-:W-:-:S07]  /*3eea0*/  MOV R40, R32 ;  /* 0x0000002000287202 */ /* 0x000fce0000000f00 */
[----:B------:R-:W-:Y:S05]  /*3eeb0*/  WARPSYNC.COLLECTIVE R37, `(.L_x_4685) ;  /* 0x0000000025087348 */ /* 0x000fea0003c00000 */
[----:B------:R0:W1:Y:S02]  /*3eec0*/  SHFL.BFLY P1, R36, R40, R39, R42 ;  /* 0x0c00002728247389 */ /* 0x000064000002002a */
[----:B01----:R-:W-:Y:S05]  /*3eed0*/  ENDCOLLECTIVE ;  /* 0x000000000000791b */ /* 0x003fea0003800000 */
.L_x_4685:
[----:B------:R-:W-:Y:S01]  /*3eee0*/  HFMA2 R39, -RZ, RZ, 0, 9.5367431640625e-07 ;  /* 0x00000010ff277431 */ /* 0x000fe200000001ff */
[----:B------:R-:W-:-:S05]  /*3eef0*/  MOV R33, R36 ;  /* 0x0000002400217202 */ /* 0x000fca0000000f00 */
[----:B------:R-:W-:-:S04]  /*3ef00*/  FADD.FTZ R33, R32, R33 ;  /* 0x0000002120217221 */ /* 0x000fc80000010000 */
[----:B------:R-:W-:-:S07]  /*3ef10*/  IMAD.MOV.U32 R40, RZ, RZ, R33 ;  /* 0x000000ffff287224 */ /* 0x000fce00078e0021 */
[----:B------:R-:W-:Y:S05]  /*3ef20*/  WARPSYNC.COLLECTIVE R37, `(.L_x_4686) ;  /* 0x0000000025087348 */ /* 0x000fea0003c00000 */
[----:B------:R0:W1:Y:S02]  /*3ef30*/  SHFL.BFLY P1, R36, R40, R39, R42 ;  /* 0x0c00002728247389 */ /* 0x000064000002002a */
[----:B01----:R-:W-:Y:S05]  /*3ef40*/  ENDCOLLECTIVE ;  /* 0x000000000000791b */ /* 0x003fea0003800000 */
.L_x_4686:
[----:B------:R-:W-:Y:S05]  /*3ef50*/  BRA `(.L_x_4687) ;  /* 0xffffffcc00c47947 */ /* 0x000fea000383ffff */
.L_x_4688:
        /* <DEDUP_REMOVED lines=10> */
.L_x_88427:


//--------------------- .text._ZN10layer_norm13ln_fwd_kernelINS_13Kernel_traitsI13__nv_bfloat16S2_S2_S2_fjLj2560ELj1ELj4ELj1ELj16ENS_18Kernel_traits_baseILj2560ES2_S2_S2_S2_fjLj128EEEEELb1ELb1ELb0ELb0EEEvNS_9FwdParamsE --------------------------
	.section	.text._ZN10layer_norm13ln_fwd_kernelINS_13Kernel_traitsI13__nv_bfloat16S2_S2_S2_fjLj2560ELj1ELj4ELj1ELj16ENS_18Kernel_traits_baseILj2560ES2_S2_S2_S2_fjLj128EEEEELb1ELb1ELb0ELb0EEEvNS_9FwdParamsE,"ax",@progbits
	.align	128
        .global         _ZN10layer_norm13ln_fwd_kernelINS_13Kernel_traitsI13__nv_bfloat16S2_S2_S2_fjLj2560ELj1ELj4ELj1ELj16ENS_18Kernel_traits_baseILj2560ES2_S2_S2_S2_fjLj128EEEEELb1ELb1ELb0ELb0EEEvNS_9FwdParamsE
        .type           _ZN10layer_norm13ln_fwd_kernelINS_13Kernel_traitsI13__nv_bfloat16S2_S2_S2_fjLj2560ELj1ELj4ELj1ELj16ENS_18Kernel_traits_baseILj2560ES2_S2_S2_S2_fjLj128EEEEELb1ELb1ELb0ELb0EEEvNS_9FwdParamsE,@function
        .size           _ZN10layer_norm13ln_fwd_kernelINS_13Kernel_traitsI13__nv_bfloat16S2_S2_S2_fjLj2560ELj1ELj4ELj1ELj16ENS_18Kernel_traits_baseILj2560ES2_S2_S2_S2_fjLj128EEEEELb1ELb1ELb0ELb0EEEvNS_9FwdParamsE,(.L_x_88428 - _ZN10layer_norm13ln_fwd_kernelINS_13Kernel_traitsI13__nv_bfloat16S2_S2_S2_fjLj2560ELj1ELj4ELj1ELj16ENS_18Kernel_traits_baseILj2560ES2_S2_S2_S2_fjLj128EEEEELb1ELb1ELb0ELb0EEEvNS_9FwdParamsE)
        .other          _ZN10layer_norm13ln_fwd_kernelINS_13Kernel_traitsI13__nv_bfloat16S2_S2_S2_fjLj2560ELj1ELj4ELj1ELj16ENS_18Kernel_traits_baseILj2560ES2_S2_S2_S2_fjLj128EEEEELb1ELb1ELb0ELb0EEEvNS_9FwdParamsE,@"STO_CUDA_ENTRY STV_DEFAULT"
_ZN10layer_norm13ln_fwd_kernelINS_13Kernel_traitsI13__nv_bfloat16S2_S2_S2_fjLj2560ELj1ELj4ELj1ELj16ENS_18Kernel_traits_baseILj2560ES2_S2_S2_S2_fjLj128EEEEELb1ELb1ELb0ELb0EEEvNS_9FwdParamsE:
.text._ZN10layer_norm13ln_fwd_kernelINS_13Kernel_traitsI13__nv_bfloat16S2_S2_S2_fjLj2560ELj1ELj4ELj1ELj16ENS_18Kernel_traits_baseILj2560ES2_S2_S2_S2_fjLj128EEEEELb1ELb1ELb0ELb0EEEvNS_9FwdParamsE:
[----:B------:R-:W0:Y:S01]  /*0000*/  LDC R1, c[0x0][0x37c] ;  /* 0x0000df00ff017b82 */ /* 0x000e220000000800 */
[----:B------:R-:W1:Y:S07]  /*0010*/  LDCU.U8 UR8, c[0x0][0x464] ;  /* 0x00008c80ff0877ac */ /* 0x000e6e0008000000 */
[----:B------:R-:W2:Y:S01]  /*0020*/  LDC R0, c[0x0][0x458] ;  /* 0x00011600ff007b82 */ /* 0x000ea20000000800 */
[----:B0-----:R-:W-:Y:S01]  /*0030*/  VIADD R1, R1, 0xfffffe78 ;  /* 0xfffffe7801017836 */ /* 0x001fe20000000000 */
[----:B------:R-:W0:Y:S01]  /*0040*/  LDCU.64 UR4, c[0x0][0x450] ;  /* 0x00008a00ff0477ac */ /* 0x000e220008000a00 */
[----:B------:R-:W3:Y:S05]  /*0050*/  LDCU.64 UR6, c[0x0][0x358] ;  /* 0x00006b00ff0677ac */ /* 0x000eea0008000a00 */
[----:B------:R-:W4:Y:S01]  /*0060*/  LDC R7, c[0x0][0x45c] ;  /* 0x00011700ff077b82 */ /* 0x000f220000000800 */
[----:B------:R-:W5:Y:S07]  /*0070*/  S2R R10, SR_TID.X ;  /* 0x00000000000a7919 */ /* 0x000f6e0000002100 */
[----:B------:R-:W5:Y:S01]  /*0080*/  LDC R11, c[0x0][0x388] ;  /* 0x0000e200ff0b7b82 */ /* 0x000f620000000800 */
[----:B-1----:R-:W-:Y:S01]  /*0090*/  ISETP.NE.AND P0, PT, RZ, UR8, PT ;  /* 0x00000008ff007c0c */ /* 0x002fe2000bf05270 */
[----:B------:R-:W1:Y:S01]  /*00a0*/  LDCU.64 UR8, c[0x0][0x438] ;  /* 0x00008700ff0877ac */ /* 0x000e620008000a00 */
[----:B0-----:R-:W-:Y:S01]  /*00b0*/  IMAD.U32 R4, RZ, RZ, UR4 ;  /* 0x00000004ff047e24 */ /* 0x001fe2000f8e00ff */
[----:B------:R-:W-:-:S10]  /*00c0*/  MOV R5, UR5 ;  /* 0x0000000500057c02 */ /* 0x000fd40008000f00 */
[----:B--2---:R-:W-:Y:S01]  /*00d0*/  @P0 IMAD.MOV.U32 R6, RZ, RZ, R0 ;  /* 0x000000ffff060224 */ /* 0x004fe200078e0000 */
[----:B---3--:R-:W2:Y:S01]  /*00e0*/  @P0 LDG.E.64 R4, desc[UR6][R4.64] ;  /* 0x0000000604040981 */ /* 0x008ea2000c1e1b00 */
[----:B------:R-:W0:Y:S03]  /*00f0*/  @P0 LDC R9, c[0x0][0x460] ;  /* 0x00011800ff090b82 */ /* 0x000e260000000800 */
[----:B----4-:R-:W0:Y:S01]  /*0100*/  @P0 LDG.E.64 R2, desc[UR6][R6.64] ;  /* 0x0000000606020981 */ /* 0x010e22000c1e1b00 */
[----:B-1----:R-:W-:-:S04]  /*0110*/  UISETP.NE.U32.AND UP0, UPT, UR8, URZ, UPT ;  /* 0x000000ff0800728c */ /* 0x002fc8000bf05070 */
[----:B------:R-:W-:Y:S01]  /*0120*/  UISETP.NE.AND.EX UP0, UPT, UR9, URZ, UPT, UP0 ;  /* 0x000000ff0900728c */ /* 0x000fe2000bf05300 */
[----:B-----5:R-:W-:Y:S01]  /*0130*/  SHF.R.S32.HI R8, RZ, 0x1f, R11 ;  /* 0x0000001fff087819 */ /* 0x020fe2000001140b */
[----:B------:R-:W-:Y:S03]  /*0140*/  BSSY.RECONVERGENT B0, `(.L_x_4689) ;  /* 0x00000fa000007945 */ /* 0x000fe60003800200 */
[----:B------:R-:W-:Y:S02]  /*0150*/  LEA.HI R8, R8, R11, RZ, 0x3 ;  /* 0x0000000b08087211 */ /* 0x000fe400078f18ff */
[----:B--2---:R-:W-:Y:S02]  /*0160*/  @P0 R2UR UR4, R4 ;  /* 0x00000000040402ca */ /* 0x004fe400000e0000 */
[----:B0-----:R-:W-:Y:S02]  /*0170*/  @P0 IADD3 R0, P1, PT, R2, R9, RZ ;  /* 0x0000000902000210 */ /* 0x001fe40007f3e0ff */
[----:B------:R-:W-:-:S02]  /*0180*/  LOP3.LUT R2, R10, 0x1f, RZ, 0xc0, !PT ;  /* 0x0000001f0a027812 */ /* 0x000fc400078ec0ff */
[----:B------:R-:W-:Y:S01]  /*0190*/  @P0 R2UR UR5, R5 ;  /* 0x00000000050502ca */ /* 0x000fe200000e0000 */
[----:B------:R-:W-:Y:S01]  /*01a0*/  @P0 IMAD.X R7, RZ, RZ, R3, P1 ;  /* 0x000000ffff070224 */ /* 0x000fe200008e0603 */
[----:B------:R-:W-:-:S04]  /*01b0*/  LOP3.LUT R5, R2, 0x1f, RZ, 0x3c, !PT ;  /* 0x0000001f02057812 */ /* 0x000fc800078e3cff */
[----:B------:R-:W-:Y:S02]  /*01c0*/  LEA.HI.SX32 R12, R8, R5, 0x1d ;  /* 0x00000005080c7211 */ /* 0x000fe400078feaff */
[--C-:B------:R-:W-:Y:S02]  /*01d0*/  SHF.R.U64 R11, R0, 0x2, R7.reuse ;  /* 0x00000002000b7819 */ /* 0x100fe40000001207 */
[----:B------:R-:W-:Y:S01]  /*01e0*/  SHF.R.U32.HI R5, RZ, 0x2, R7 ;  /* 0x00000002ff057819 */ /* 0x000fe20000011607 */
[----:B------:R-:W-:Y:S06]  /*01f0*/  BRA.U !UP0, `(.L_x_4690) ;  /* 0x0000000508bc7547 */ /* 0x000fec000b800000 */
        /* <DEDUP_REMOVED lines=17> */
[----:B------:R-:W2:Y:S08]  /*0310*/  @P0 LDC.64 R22, c[0x0][0x3d0] ;  /* 0x0000f400ff160b82 */ /* 0x000eb00000000a00 */
[----:B------:R-:W1:Y:S01]  /*0320*/  @P0 LDC.64 R24, c[0x0][0x438] ;  /* 0x00010e00ff180b82 */ /* 0x000e620000000a00 */
[----:B------:R-:W-:Y:S01]  /*0330*/  @P3 LOP3.LUT R2, R2, 0x20, RZ, 0xfc, !PT ;  /* 0x0000002002023812 */ /* 0x000fe200078efcff */
[----:B------:R1:W5:Y:S06]  /*0340*/  @P3 LDG.E.128 R92, desc[UR6][R14.64] ;  /* 0x000000060e5c3981 */ /* 0x00036c000c1e1d00 */
[----:B------:R-:W1:Y:S01]  /*0350*/  @P0 LDC.64 R26, c[0x0][0x3e8] ;  /* 0x0000fa00ff1a0b82 */ /* 0x000e620000000a00 */
[----:B------:R-:W-:Y:S01]  /*0360*/  ISETP.GE.U32.AND P3, PT, R12, 0xe0, PT ;  /* 0x000000e00c00780c */ /* 0x000fe20003f66070 */
[----:B---3--:R-:W-:-:S06]  /*0370*/  @P5 IMAD.WIDE.U32 R16, R2, 0x10, R16 ;  /* 0x0000001002105825 */ /* 0x008fcc00078e0010 */
[----:B------:R-:W3:Y:S01]  /*0380*/  @P1 LDC.64 R28, c[0x0][0x3d0] ;  /* 0x0000f400ff1c1b82 */ /* 0x000ee20000000a00 */
[----:B----4-:R-:W-:Y:S01]  /*0390*/  @P5 IMAD.WIDE.U32 R18, R2, 0x10, R18 ;  /* 0x0000001002125825 */ /* 0x010fe200078e0012 */
[----:B------:R-:W-:Y:S01]  /*03a0*/  ISETP.GE.U32.AND P6, PT, R12, 0x100, PT ;  /* 0x000001000c00780c */ /* 0x000fe20003fc6070 */
[----:B------:R4:W5:Y:S05]  /*03b0*/  @P5 LDG.E.128 R224, desc[UR6][R16.64] ;  /* 0x0000000610e05981 */ /* 0x00096a000c1e1d00 */
[----:B------:R-:W3:Y:S01]  /*03c0*/  @P1 LDC.64 R30, c[0x0][0x438] ;  /* 0x00010e00ff1e1b82 */ /* 0x000ee20000000a00 */
[C---:B0-----:R-:W-:Y:S01]  /*03d0*/  @P5 IMAD.WIDE.U32 R20, R2.reuse, 0x10, R20 ;  /* 0x0000001002145825 */ /* 0x041fe200078e0014 */
[----:B------:R-:W-:Y:S01]  /*03e0*/  @P5 IADD3 R2, PT, PT, R2, 0x20, RZ ;  /* 0x0000002002025810 */ /* 0x000fe20007ffe0ff */
[----:B------:R0:W5:Y:S05]  /*03f0*/  @P5 LD.E.128 R148, desc[UR6][R18.64] ;  /* 0x0000000612945980 */ /* 0x00016a000c101d00 */
[----:B------:R-:W3:Y:S01]  /*0400*/  @P1 LDC.64 R6, c[0x0][0x3e8] ;  /* 0x0000fa00ff061b82 */ /* 0x000ee20000000a00 */
[----:B--2---:R-:W-:Y:S01]  /*0410*/  @P0 IMAD.WIDE.U32 R22, R2, 0x10, R22 ;  /* 0x0000001002160825 */ /* 0x004fe200078e0016 */
[----:B------:R2:W5:Y:S06]  /*0420*/  @P5 LDG.E.128 R88, desc[UR6][R20.64] ;  /* 0x0000000614585981 */ /* 0x00056c000c1e1d00 */
[----:B-1----:R-:W1:Y:S08]  /*0430*/  @P2 LDC.64 R8, c[0x0][0x3d0] ;  /* 0x0000f400ff082b82 */ /* 0x002e700000000a00 */
[----:B------:R-:W1:Y:S08]  /*0440*/  @P2 LDC.64 R14, c[0x0][0x438] ;  /* 0x00010e00ff0e2b82 */ /* 0x000e700000000a00 */
[----:B------:R-:W1:Y:S01]  /*0450*/  @P2 LDC.64 R32, c[0x0][0x3e8] ;  /* 0x0000fa00ff202b82 */ /* 0x000e620000000a00 */
[----:B------:R-:W-:Y:S01]  /*0460*/  ISETP.GE.U32.AND P5, PT, R12, 0x120, PT ;  /* 0x000001200c00780c */ /* 0x000fe20003fa6070 */
[C---:B------:R-:W-:Y:S01]  /*0470*/  @P0 IMAD.WIDE.U32 R24, R2.reuse, 0x10, R24 ;  /* 0x0000001002180825 */ /* 0x040fe200078e0018 */
[----:B------:R2:W5:Y:S05]  /*0480*/  @P0 LDG.E.128 R220, desc[UR6][R22.64] ;  /* 0x0000000616dc0981 */ /* 0x00056a000c1e1d00 */
[----:B----4-:R-:W4:Y:S08]  /*0490*/  @P4 LDC.64 R16, c[0x0][0x3d0] ;  /* 0x0000f400ff104b82 */ /* 0x010f300000000a00 */
[----:B------:R-:W4:Y:S01]  /*04a0*/  @P4 LDC.64 R34, c[0x0][0x3e8] ;  /* 0x0000fa00ff224b82 */ /* 0x000f220000000a00 */
[C---:B------:R-:W-:Y:S01]  /*04b0*/  @P0 IMAD.WIDE.U32 R26, R2.reuse, 0x10, R26 ;  /* 0x00000010021a0825 */ /* 0x040fe200078e001a */
[----:B------:R3:W5:Y:S06]  /*04c0*/  @P0 LD.E.128 R152, desc[UR6][R24.64] ;  /* 0x0000000618980980 */ /* 0x00076c000c101d00 */
[----:B0-----:R-:W0:Y:S01]  /*04d0*/  @P4 LDC.64 R18, c[0x0][0x438] ;  /* 0x00010e00ff124b82 */ /* 0x001e220000000a00 */
[----:B------:R-:W-:Y:S01]  /*04e0*/  @P0 VIADD R2, R2, 0x20 ;  /* 0x0000002002020836 */ /* 0x000fe20000000000 */
[----:B------:R1:W5:Y:S06]  /*04f0*/  @P0 LDG.E.128 R84, desc[UR6][R26.64] ;  /* 0x000000061a540981 */ /* 0x00036c000c1e1d00 */
[----:B------:R-:W0:Y:S08]  /*0500*/  @P3 LDC.64 R36, c[0x0][0x3d0] ;  /* 0x0000f400ff243b82 */ /* 0x000e300000000a00 */
[----:B--2---:R-:W2:Y:S08]  /*0510*/  @P3 LDC.64 R20, c[0x0][0x438] ;  /* 0x00010e00ff143b82 */ /* 0x004eb00000000a00 */
[----:B------:R-:W2:Y:S01]  /*0520*/  @P3 LDC.64 R22, c[0x0][0x3e8] ;  /* 0x0000fa00ff163b82 */ /* 0x000ea20000000a00 */
[----:B---3--:R-:W-:-:S04]  /*0530*/  @P1 IMAD.WIDE.U32 R28, R2, 0x10, R28 ;  /* 0x00000010021c1825 */ /* 0x008fc800078e001c */
[C---:B------:R-:W-:Y:S01]  /*0540*/  @P1 IMAD.WIDE.U32 R30, R2.reuse, 0x10, R30 ;  /* 0x00000010021e1825 */ /* 0x040fe200078e001e */
[----:B------:R3:W5:Y:S02]  /*0550*/  @P1 LDG.E.128 R216, desc[UR6][R28.64] ;  /* 0x000000061cd81981 */ /* 0x000764000c1e1d00 */
[----:B------:R-:W3:Y:S01]  /*0560*/  @P6 LDC.64 R24, c[0x0][0x3d0] ;  /* 0x0000f400ff186b82 */ /* 0x000ee20000000a00 */
[C---:B------:R-:W-:Y:S01]  /*0570*/  @P1 IMAD.WIDE.U32 R6, R2.reuse, 0x10, R6 ;  /* 0x0000001002061825 */ /* 0x040fe200078e0006 */
[----:B------:R0:W5:Y:S06]  /*0580*/  @P1 LD.E.128 R160, desc[UR6][R30.64] ;  /* 0x000000061ea01980 */ /* 0x00016c000c101d00 */
[----:B------:R-:W3:Y:S01]  /*0590*/  @P6 LDC.64 R38, c[0x0][0x438] ;  /* 0x00010e00ff266b82 */ /* 0x000ee20000000a00 */
[----:B------:R-:W-:Y:S01]  /*05a0*/  @P1 VIADD R2, R2, 0x20 ;  /* 0x0000002002021836 */ /* 0x000fe20000000000 */
[----:B------:R0:W5:Y:S06]  /*05b0*/  @P1 LDG.E.128 R80, desc[UR6][R6.64] ;  /* 0x0000000606501981 */ /* 0x00016c000c1e1d00 */
[----:B------:R-:W3:Y:S01]  /*05c0*/  @P6 LDC.64 R40, c[0x0][0x3e8] ;  /* 0x0000fa00ff286b82 */ /* 0x000ee20000000a00 */
[----:B-1----:R-:W-:-:S04]  /*05d0*/  @P2 IMAD.WIDE.U32 R8, R2, 0x10, R8 ;  /* 0x0000001002082825 */ /* 0x002fc800078e0008 */
[C---:B------:R-:W-:Y:S01]  /*05e0*/  @P2 IMAD.WIDE.U32 R14, R2.reuse, 0x10, R14 ;  /* 0x00000010020e2825 */ /* 0x040fe200078e000e */
[----:B------:R1:W5:Y:S02]  /*05f0*/  @P2 LDG.E.128 R212, desc[UR6][R8.64] ;  /* 0x0000000608d42981 */ /* 0x000364000c1e1d00 */
[----:B------:R-:W1:Y:S01]  /*0600*/  @P5 LDC.64 R42, c[0x0][0x3d0] ;  /* 0x0000f400ff2a5b82 */ /* 0x000e620000000a00 */
[C---:B------:R-:W-:Y:S01]  /*0610*/  @P2 IMAD.WIDE.U32 R32, R2.reuse, 0x10, R32 ;  /* 0x0000001002202825 */ /* 0x040fe200078e0020 */
[----:B------:R-:W-:Y:S01]  /*0620*/  @P2 IADD3 R2, PT, PT, R2, 0x20, RZ ;  /* 0x0000002002022810 */ /* 0x000fe20007ffe0ff */
[----:B------:R0:W5:Y:S05]  /*0630*/  @P2 LD.E.128 R164, desc[UR6][R14.64] ;  /* 0x000000060ea42980 */ /* 0x00016a000c101d00 */
[----:B------:R-:W1:Y:S08]  /*0640*/  @P5 LDC.64 R44, c[0x0][0x438] ;  /* 0x00010e00ff2c5b82 */ /* 0x000e700000000a00 */
[----:B------:R-:W1:Y:S01]  /*0650*/  @P5 LDC.64 R26, c[0x0][0x3e8] ;  /* 0x0000fa00ff1a5b82 */ /* 0x000e620000000a00 */
[C---:B----4-:R-:W-:Y:S01]  /*0660*/  @P4 IMAD.WIDE.U32 R16, R2.reuse, 0x10, R16 ;  /* 0x0000001002104825 */ /* 0x050fe200078e0010 */
[----:B------:R4:W5:Y:S03]  /*0670*/  @P2 LDG.E.128 R76, desc[UR6][R32.64] ;  /* 0x00000006204c2981 */ /* 0x000966000c1e1d00 */
[C---:B0-----:R-:W-:Y:S01]  /*0680*/  @P4 IMAD.WIDE.U32 R18, R2.reuse, 0x10, R18 ;  /* 0x0000001002124825 */ /* 0x041fe200078e0012 */
[----:B------:R4:W5:Y:S03]  /*0690*/  @P4 LDG.E.128 R208, desc[UR6][R16.64] ;  /* 0x0000000610d04981 */ /* 0x000966000c1e1d00 */
[C---:B------:R-:W-:Y:S01]  /*06a0*/  @P4 IMAD.WIDE.U32 R34, R2.reuse, 0x10, R34 ;  /* 0x0000001002224825 */ /* 0x040fe200078e0022 */
[----:B------:R4:W5:Y:S03]  /*06b0*/  @P4 LD.E.128 R168, desc[UR6][R18.64] ;  /* 0x0000000612a84980 */ /* 0x000966000c101d00 */
[----:B------:R-:W-:Y:S01]  /*06c0*/  @P4 VIADD R2, R2, 0x20 ;  /* 0x0000002002024836 */ /* 0x000fe20000000000 */
[----:B------:R4:W5:Y:S03]  /*06d0*/  @P4 LDG.E.128 R72, desc[UR6][R34.64] ;  /* 0x0000000622484981 */ /* 0x000966000c1e1d00 */
[----:B------:R-:W-:-:S04]  /*06e0*/  @P3 IMAD.WIDE.U32 R36, R2, 0x10, R36 ;  /* 0x0000001002243825 */ /* 0x000fc800078e0024 */
[C---:B--2---:R-:W-:Y:S01]  /*06f0*/  @P3 IMAD.WIDE.U32 R20, R2.reuse, 0x10, R20 ;  /* 0x0000001002143825 */ /* 0x044fe200078e0014 */
[----:B------:R4:W5:Y:S03]  /*0700*/  @P3 LDG.E.128 R204, desc[UR6][R36.64] ;  /* 0x0000000624cc3981 */ /* 0x000966000c1e1d00 */
[C---:B------:R-:W-:Y:S01]  /*0710*/  @P3 IMAD.WIDE.U32 R22, R2.reuse, 0x10, R22 ;  /* 0x0000001002163825 */ /* 0x040fe200078e0016 */
[----:B------:R4:W5:Y:S03]  /*0720*/  @P3 LD.E.128 R172, desc[UR6][R20.64] ;  /* 0x0000000614ac3980 */ /* 0x000966000c101d00 */
[----:B------:R-:W-:Y:S01]  /*0730*/  @P3 VIADD R2, R2, 0x20 ;  /* 0x0000002002023836 */ /* 0x000fe20000000000 */
[----:B------:R4:W5:Y:S03]  /*0740*/  @P3 LDG.E.128 R68, desc[UR6][R22.64] ;  /* 0x0000000616443981 */ /* 0x000966000c1e1d00 */
[----:B---3--:R-:W-:-:S04]  /*0750*/  @P6 IMAD.WIDE.U32 R24, R2, 0x10, R24 ;  /* 0x0000001002186825 */ /* 0x008fc800078e0018 */
        /* <DEDUP_REMOVED lines=9> */
[----:B------:R-:W-:Y:S01]  /*07f0*/  @P5 IMAD.WIDE.U32 R26, R2, 0x10, R26 ;  /* 0x00000010021a5825 */ /* 0x000fe200078e001a */
[----:B------:R4:W5:Y:S04]  /*0800*/  @P5 LD.E.128 R184, desc[UR6][R44.64] ;  /* 0x000000062cb85980 */ /* 0x000968000c101d00 */
[----:B------:R4:W5:Y:S01]  /*0810*/  @P5 LDG.E.128 R60, desc[UR6][R26.64] ;  /* 0x000000061a3c5981 */ /* 0x000962000c1e1d00 */
[----:B------:R-:W-:Y:S01]  /*0820*/  ISETP.GE.U32.AND P0, PT, R12, 0x140, PT ;  /* 0x000001400c00780c */ /* 0x000fe20003f06070 */
[----:B------:R-:W-:-:S12]  /*0830*/  @P5 VIADD R2, R2, 0x20 ;  /* 0x0000002002025836 */ /* 0x000fd80000000000 */
[----:B----4-:R-:W-:Y:S05]  /*0840*/  @!P0 BRA `(.L_x_4691) ;  /* 0x0000000800248947 */ /* 0x010fea0003800000 */
        /* <DEDUP_REMOVED lines=10> */
.L_x_4690:
        /* <DEDUP_REMOVED lines=11> */
[----:B------:R-:W-:-:S03]  /*09a0*/  ISETP.GE.U32.AND P2, PT, R12, 0xe0, PT ;  /* 0x000000e00c00780c */ /* 0x000fc60003f46070 */
[----:B------:R-:W-:Y:S01]  /*09b0*/  @P1 IMAD.MOV.U32 R147, RZ, RZ, RZ ;  /* 0x000000ffff931224 */ /* 0x000fe200078e00ff */
        /* <DEDUP_REMOVED lines=9> */
[----:B------:R-:W-:-:S03]  /*0a50*/  ISETP.GE.U32.AND P1, PT, R12, 0x100, PT ;  /* 0x000001000c00780c */ /* 0x000fc60003f26070 */
[C---:B---3--:R-:W-:Y:S01]  /*0a60*/  @P6 IMAD.WIDE.U32 R16, R2.reuse, 0x10, R16 ;  /* 0x0000001002106825 */ /* 0x048fe200078e0010 */
[----:B------:R2:W5:Y:S02]  /*0a70*/  @P6 LDG.E.128 R224, desc[UR6][R14.64] ;  /* 0x000000060ee06981 */ /* 0x000564000c1e1d00 */
[----:B------:R-:W3:Y:S01]  /*0a80*/  @P4 LDC.64 R26, c[0x0][0x3d0] ;  /* 0x0000f400ff1a4b82 */ /* 0x000ee20000000a00 */
[----:B------:R-:W-:Y:S01]  /*0a90*/  @P6 IADD3 R2, PT, PT, R2, 0x20, RZ ;  /* 0x0000002002026810 */ /* 0x000fe20007ffe0ff */
[----:B------:R2:W5:Y:S06]  /*0aa0*/  @P6 LDG.E.128 R88, desc[UR6][R16.64] ;  /* 0x0000000610586981 */ /* 0x00056c000c1e1d00 */
[----:B------:R-:W3:Y:S01]  /*0ab0*/  @P4 LDC.64 R28, c[0x0][0x3e8] ;  /* 0x0000fa00ff1c4b82 */ /* 0x000ee20000000a00 */
[----:B------:R-:W-:Y:S01]  /*0ac0*/  @P6 IMAD.MOV.U32 R151, RZ, RZ, RZ ;  /* 0x000000ffff976224 */ /* 0x000fe200078e00ff */
[----:B------:R-:W-:-:S06]  /*0ad0*/  ISETP.GE.U32.AND P6, PT, R12, 0x120, PT ;  /* 0x000001200c00780c */ /* 0x000fcc0003fc6070 */
[----:B0-----:R-:W0:Y:S08]  /*0ae0*/  @P3 LDC.64 R6, c[0x0][0x3d0] ;  /* 0x0000f400ff063b82 */ /* 0x001e300000000a00 */
[----:B-1----:R-:W1:Y:S01]  /*0af0*/  @P3 LDC.64 R8, c[0x0][0x3e8] ;  /* 0x0000fa00ff083b82 */ /* 0x002e620000000a00 */
[----:B----4-:R-:W-:-:S04]  /*0b00*/  @P5 IMAD.WIDE.U32 R18, R2, 0x10, R18 ;  /* 0x0000001002125825 */ /* 0x010fc800078e0012 */
[C---:B------:R-:W-:Y:S01]  /*0b10*/  @P5 IMAD.WIDE.U32 R20, R2.reuse, 0x10, R20 ;  /* 0x0000001002145825 */ /* 0x040fe200078e0014 */
[----:B------:R4:W5:Y:S02]  /*0b20*/  @P5 LDG.E.128 R220, desc[UR6][R18.64] ;  /* 0x0000000612dc5981 */ /* 0x000964000c1e1d00 */
[----:B--2---:R-:W2:Y:S01]  /*0b30*/  @P2 LDC.64 R14, c[0x0][0x3d0] ;  /* 0x0000f400ff0e2b82 */ /* 0x004ea20000000a00 */
[----:B------:R-:W-:Y:S01]  /*0b40*/  @P5 VIADD R2, R2, 0x20 ;  /* 0x0000002002025836 */ /* 0x000fe20000000000 */
[----:B------:R4:W5:Y:S06]  /*0b50*/  @P5 LDG.E.128 R84, desc[UR6][R20.64] ;  /* 0x0000000614545981 */ /* 0x00096c000c1e1d00 */
[----:B------:R-:W4:Y:S01]  /*0b60*/  @P2 LDC.64 R16, c[0x0][0x3e8] ;  /* 0x0000fa00ff102b82 */ /* 0x000f220000000a00 */
[----:B------:R-:W-:-:S04]  /*0b70*/  @P0 IMAD.WIDE.U32 R22, R2, 0x10, R22 ;  /* 0x0000001002160825 */ /* 0x000fc800078e0016 */
[----:B------:R-:W-:-:S03]  /*0b80*/  @P0 IMAD.WIDE.U32 R24, R2, 0x10, R24 ;  /* 0x0000001002180825 */ /* 0x000fc600078e0018 */
[----:B------:R-:W4:Y:S01]  /*0b90*/  @P1 LDC.64 R30, c[0x0][0x3d0] ;  /* 0x0000f400ff1e1b82 */ /* 0x000f220000000a00 */
[----:B------:R-:W-:Y:S01]  /*0ba0*/  @P0 IADD3 R2, PT, PT, R2, 0x20, RZ ;  /* 0x0000002002020810 */ /* 0x000fe20007ffe0ff */
[----:B------:R0:W5:Y:S06]  /*0bb0*/  @P0 LDG.E.128 R216, desc[UR6][R22.64] ;  /* 0x0000000616d80981 */ /* 0x00016c000c1e1d00 */
[----:B------:R-:W4:Y:S01]  /*0bc0*/  @P1 LDC.64 R32, c[0x0][0x3e8] ;  /* 0x0000fa00ff201b82 */ /* 0x000f220000000a00 */
[C---:B---3--:R-:W-:Y:S01]  /*0bd0*/  @P4 IMAD.WIDE.U32 R26, R2.reuse, 0x10, R26 ;  /* 0x00000010021a4825 */ /* 0x048fe200078e001a */
[----:B------:R3:W5:Y:S03]  /*0be0*/  @P0 LDG.E.128 R80, desc[UR6][R24.64] ;  /* 0x0000000618500981 */ /* 0x000766000c1e1d00 */
[C---:B------:R-:W-:Y:S01]  /*0bf0*/  @P4 IMAD.WIDE.U32 R28, R2.reuse, 0x10, R28 ;  /* 0x00000010021c4825 */ /* 0x040fe200078e001c */
[----:B------:R3:W5:Y:S02]  /*0c00*/  @P4 LDG.E.128 R212, desc[UR6][R26.64] ;  /* 0x000000061ad44981 */ /* 0x000764000c1e1d00 */
[----:B------:R-:W3:Y:S01]  /*0c10*/  @P6 LDC.64 R34, c[0x0][0x3d0] ;  /* 0x0000f400ff226b82 */ /* 0x000ee20000000a00 */
[----:B------:R-:W-:Y:S01]  /*0c20*/  @P4 VIADD R2, R2, 0x20 ;  /* 0x0000002002024836 */ /* 0x000fe20000000000 */
[----:B------:R1:W5:Y:S06]  /*0c30*/  @P4 LDG.E.128 R76, desc[UR6][R28.64] ;  /* 0x000000061c4c4981 */ /* 0x00036c000c1e1d00 */
[----:B------:R-:W3:Y:S01]  /*0c40*/  @P6 LDC.64 R36, c[0x0][0x3e8] ;  /* 0x0000fa00ff246b82 */ /* 0x000ee20000000a00 */
[----:B0-----:R-:W-:-:S04]  /*0c50*/  @P3 IMAD.WIDE.U32 R6, R2, 0x10, R6 ;  /* 0x0000001002063825 */ /* 0x001fc800078e0006 */
[C---:B-1----:R-:W-:Y:S01]  /*0c60*/  @P3 IMAD.WIDE.U32 R8, R2.reuse, 0x10, R8 ;  /* 0x0000001002083825 */ /* 0x042fe200078e0008 */
[----:B------:R0:W5:Y:S03]  /*0c70*/  @P3 LDG.E.128 R208, desc[UR6][R6.64] ;  /* 0x0000000606d03981 */ /* 0x000166000c1e1d00 */
[----:B------:R-:W-:Y:S01]  /*0c80*/  @P3 VIADD R2, R2, 0x20 ;  /* 0x0000002002023836 */ /* 0x000fe20000000000 */
[----:B------:R0:W5:Y:S03]  /*0c90*/  @P3 LDG.E.128 R72, desc[UR6][R8.64] ;  /* 0x0000000608483981 */ /* 0x000166000c1e1d00 */
[----:B--2---:R-:W-:-:S04]  /*0ca0*/  @P2 IMAD.WIDE.U32 R14, R2, 0x10, R14 ;  /* 0x00000010020e2825 */ /* 0x004fc800078e000e */
[C---:B----4-:R-:W-:Y:S01]  /*0cb0*/  @P2 IMAD.WIDE.U32 R16, R2.reuse, 0x10, R16 ;  /* 0x0000001002102825 */ /* 0x050fe200078e0010 */
[----:B------:R-:W-:Y:S01]  /*0cc0*/  @P2 IADD3 R2, PT, PT, R2, 0x20, RZ ;  /* 0x0000002002022810 */ /* 0x000fe20007ffe0ff */
[----:B------:R0:W5:Y:S04]  /*0cd0*/  @P2 LDG.E.128 R204, desc[UR6][R14.64] ;  /* 0x000000060ecc2981 */ /* 0x000168000c1e1d00 */
[C---:B------:R-:W-:Y:S01]  /*0ce0*/  @P1 IMAD.WIDE.U32 R30, R2.reuse, 0x10, R30 ;  /* 0x00000010021e1825 */ /* 0x040fe200078e001e */
[----:B------:R0:W5:Y:S03]  /*0cf0*/  @P2 LDG.E.128 R68, desc[UR6][R16.64] ;  /* 0x0000000610442981 */ /* 0x000166000c1e1d00 */
[C---:B------:R-:W-:Y:S01]  /*0d00*/  @P1 IMAD.WIDE.U32 R32, R2.reuse, 0x10, R32 ;  /* 0x0000001002201825 */ /* 0x040fe200078e0020 */
[----:B------:R0:W5:Y:S03]  /*0d10*/  @P1 LDG.E.128 R200, desc[UR6][R30.64] ;  /* 0x000000061ec81981 */ /* 0x000166000c1e1d00 */
[----:B------:R-:W-:Y:S01]  /*0d20*/  @P1 VIADD R2, R2, 0x20 ;  /* 0x0000002002021836 */ /* 0x000fe20000000000 */
[----:B------:R0:W5:Y:S03]  /*0d30*/  @P1 LDG.E.128 R64, desc[UR6][R32.64] ;  /* 0x0000000620401981 */ /* 0x000166000c1e1d00 */
[----:B---3--:R-:W-:-:S04]  /*0d40*/  @P6 IMAD.WIDE.U32 R34, R2, 0x10, R34 ;  /* 0x0000001002226825 */ /* 0x008fc800078e0022 */
[----:B------:R-:W-:Y:S01]  /*0d50*/  @P6 IMAD.WIDE.U32 R36, R2, 0x10, R36 ;  /* 0x0000001002246825 */ /* 0x000fe200078e0024 */
[----:B------:R0:W5:Y:S04]  /*0d60*/  @P6 LDG.E.128 R196, desc[UR6][R34.64] ;  /* 0x0000000622c46981 */ /* 0x000168000c1e1d00 */
        /* <DEDUP_REMOVED lines=54> */
[----:B0-----:R-:W-:-:S07]  /*10d0*/  CS2R R144, SRZ ;  /* 0x0000000000907805 */ /* 0x001fce000001ff00 */
.L_x_4691:
[----:B------:R-:W-:Y:S05]  /*10e0*/  BSYNC.RECONVERGENT B0 ;  /* 0x0000000000007941 */ /* 0x000fea0003800200 */
.L_x_4689:
[----:B------:R-:W1:Y:S01]  /*10f0*/  S2UR UR9, SR_CTAID.X ;  /* 0x00000000000979c3 */ /* 0x000e620000002500 */
[----:B------:R-:W2:Y:S01]  /*1100*/  LDCU UR10, c[0x0][0x384] ;  /* 0x00007080ff0a77ac */ /* 0x000ea20008000800 */
[----:B0-----:R-:W-:Y:S01]  /*1110*/  SHF.R.U32.HI R2, RZ, 0x5, R10 ;  /* 0x00000005ff027819 */ /* 0x001fe2000001160a */
[----:B-1----:R-:W-:-:S06]  /*1120*/  USHF.L.U32 UR8, UR9, 0x2, URZ ;  /* 0x0000000209087899 */ /* 0x002fcc00080006ff */
[----:B------:R-:W-:-:S04]  /*1130*/  LOP3.LUT R6, R2, UR8, RZ, 0xfc, !PT ;  /* 0x0000000802067c12 */ /* 0x000fc8000f8efcff */
[----:B--2---:R-:W-:-:S13]  /*1140*/  ISETP.GE.AND P0, PT, R6, UR10, PT ;  /* 0x0000000a06007c0c */ /* 0x004fda000bf06270 */
[----:B------:R-:W-:Y:S05]  /*1150*/  @P0 EXIT ;  /* 0x000000000000094d */ /* 0x000fea0003800000 */
[----:B------:R-:W0:Y:S01]  /*1160*/  LDC R3, c[0x0][0x360] ;  /* 0x0000d800ff037b82 */ /* 0x000e220000000800 */
[----:B-----5:R-:W-:Y:S01]  /*1170*/  PRMT R176, R191, 0x7632, R176 ;  /* 0x00007632bfb07816 */ /* 0x020fe200000000b0 */
[----:B------:R-:W-:Y:S01]  /*1180*/  UIADD3 UR8, UPT, UPT, UR4, -0x61c88647, URZ ;  /* 0x9e3779b904087890 */ /* 0x000fe2000fffe0ff */
[----:B------:R-:W-:Y:S01]  /*1190*/  PRMT R159, R195, 0x7632, R159 ;  /* 0x00007632c39f7816 */ /* 0x000fe2000000009f */
[----:B------:R-:W-:Y:S01]  /*11a0*/  IMAD R9, R11, -0x2daee0ad, RZ ;  /* 0xd2511f530b097824 */ /* 0x000fe200078e02ff */
[----:B------:R-:W-:Y:S01]  /*11b0*/  PRMT R158, R190, 0x7632, R158 ;  /* 0x00007632be9e7816 */ /* 0x000fe2000000009e */
[----:B------:R-:W-:Y:S01]  /*11c0*/  STL.S16 [R1+0x184], R176 ;  /* 0x000184b001007387 */ /* 0x000fe20000100600 */
[----:B------:R-:W-:Y:S01]  /*11d0*/  PRMT R157, R194, 0x7632, R157 ;  /* 0x00007632c29d7816 */ /* 0x000fe2000000009d */
[----:B------:R-:W-:Y:S01]  /*11e0*/  UIADD3 UR10, UPT, UPT, UR4, -0x255992d5, URZ ;  /* 0xdaa66d2b040a7890 */ /* 0x000fe2000fffe0ff */
[----:B------:R-:W-:Y:S01]  /*11f0*/  PRMT R156, R189, 0x7632, R156 ;  /* 0x00007632bd9c7816 */ /* 0x000fe2000000009c */
[----:B------:R-:W-:Y:S01]  /*1200*/  STL.S16 [R1+0x180], R159 ;  /* 0x0001809f01007387 */ /* 0x000fe20000100600 */
[----:B------:R-:W-:Y:S01]  /*1210*/  PRMT R143, R193, 0x7632, R143 ;  /* 0x00007632c18f7816 */ /* 0x000fe2000000008f */
[----:B------:R-:W-:Y:S01]  /*1220*/  UIADD3 UR11, UPT, UPT, UR5, -0x126145ec, URZ ;  /* 0xed9eba14050b7890 */ /* 0x000fe2000fffe0ff */
[----:B------:R-:W-:Y:S01]  /*1230*/  PRMT R142, R188, 0x7632, R142 ;  /* 0x00007632bc8e7816 */ /* 0x000fe2000000008e */
[----:B------:R-:W-:Y:S01]  /*1240*/  STL.S16 [R1+0x17c], R158 ;  /* 0x00017c9e01007387 */ /* 0x000fe20000100600 */
[----:B------:R-:W-:Y:S01]  /*1250*/  PRMT R141, R192, 0x7632, R141 ;  /* 0x00007632c08d7816 */ /* 0x000fe2000000008d */
[----:B------:R-:W1:Y:S01]  /*1260*/  LDCU.64 UR12, c[0x0][0x3e0] ;  /* 0x00007c00ff0c77ac */ /* 0x000e620008000a00 */
[----:B------:R-:W-:Y:S01]  /*1270*/  PRMT R140, R187, 0x7632, R140 ;  /* 0x00007632bb8c7816 */ /* 0x000fe2000000008c */
[----:B------:R-:W-:Y:S01]  /*1280*/  STL.S16 [R1+0x178], R157 ;  /* 0x0001789d01007387 */ /* 0x000fe20000100600 */
[----:B------:R-:W-:-:S02]  /*1290*/  PRMT R139, R199, 0x7632, R139 ;  /* 0x00007632c78b7816 */ /* 0x000fc4000000008b */
[----:B------:R-:W-:Y:S01]  /*12a0*/  PRMT R138, R186, 0x7632, R138 ;  /* 0x00007632ba8a7816 */ /* 0x000fe2000000008a */
[----:B------:R2:W-:Y:S01]  /*12b0*/  STL.S16 [R1+0x174], R156 ;  /* 0x0001749c01007387 */ /* 0x0005e20000100600 */
[----:B------:R-:W-:Y:S01]  /*12c0*/  PRMT R137, R198, 0x7632, R137 ;  /* 0x00007632c6897816 */ /* 0x000fe20000000089 */
[----:B0-----:R-:W-:Y:S01]  /*12d0*/  IMAD R10, R3, UR9, R10 ;  /* 0x00000009030a7c24 */ /* 0x001fe2000f8e020a */
[----:B------:R-:W-:Y:S01]  /*12e0*/  UIADD3 UR9, UPT, UPT, UR5, -0x4498517b, URZ ;  /* 0xbb67ae8505097890 */ /* 0x000fe2000fffe0ff */
[----:B------:R-:W-:Y:S01]  /*12f0*/  IMAD.HI.U32 R3, R11, -0x2daee0ad, RZ ;  /* 0xd2511f530b037827 */ /* 0x000fe200078e00ff */
[----:B------:R-:W-:Y:S01]  /*1300*/  STL.S16 [R1+0x170], R143 ;  /* 0x0001708f01007387 */ /* 0x000fe20000100600 */
[----:B------:R-:W-:Y:S02]  /*1310*/  PRMT R136, R185, 0x7632, R136 ;  /* 0x00007632b9887816 */ /* 0x000fe40000000088 */
[C---:B------:R-:W-:Y:S01]  /*1320*/  IMAD.HI.U32 R2, R10.reuse, -0x326172a9, RZ ;  /* 0xcd9e8d570a027827 */ /* 0x040fe200078e00ff */
[----:B------:R-:W-:Y:S01]  /*1330*/  LOP3.LUT R3, R3, UR5, RZ, 0x3c, !PT ;  /* 0x0000000503037c12 */ /* 0x000fe2000f8e3cff */
[----:B------:R-:W-:Y:S01]  /*1340*/  STL.S16 [R1+0x16c], R142 ;  /* 0x00016c8e01007387 */ /* 0x000fe20000100600 */
[----:B------:R-:W-:Y:S01]  /*1350*/  PRMT R135, R197, 0x7632, R135 ;  /* 0x00007632c5877816 */ /* 0x000fe20000000087 */
[----:B------:R-:W-:Y:S01]  /*1360*/  IMAD R7, R10, -0x326172a9, RZ ;  /* 0xcd9e8d570a077824 */ /* 0x000fe200078e02ff */
[----:B------:R-:W-:Y:S01]  /*1370*/  LOP3.LUT R2, R5, UR4, R2, 0x96, !PT ;  /* 0x0000000405027c12 */ /* 0x000fe2000f8e9602 */
[----:B------:R-:W-:Y:S01]  /*1380*/  IMAD.HI.U32 R4, R3, -0x326172a9, RZ ;  /* 0xcd9e8d5703047827 */ /* 0x000fe200078e00ff */
[----:B------:R-:W-:Y:S01]  /*1390*/  STL.S16 [R1+0x168], R141 ;  /* 0x0001688d01007387 */ /* 0x000fe20000100600 */
[----:B------:R-:W-:Y:S01]  /*13a0*/  PRMT R134, R184, 0x7632, R134 ;  /* 0x00007632b8867816 */ /* 0x000fe20000000086 */
[----:B-1----:R-:W-:Y:S01]  /*13b0*/  UISETP.NE.U32.AND UP0, UPT, UR12, URZ, UPT ;  /* 0x000000ff0c00728c */ /* 0x002fe2000bf05070 */
[----:B------:R-:W-:Y:S01]  /*13c0*/  IMAD.HI.U32 R8, R2, -0x2daee0ad, RZ ;  /* 0xd2511f5302087827 */ /* 0x000fe200078e00ff */
[----:B------:R-:W-:Y:S01]  /*13d0*/  STL.S16 [R1+0x164], R140 ;  /* 0x0001648c01007387 */ /* 0x000fe20000100600 */
[----:B------:R-:W-:Y:S01]  /*13e0*/  LOP3.LUT R4, R7, UR8, R4, 0x96, !PT ;  /* 0x0000000807047c12 */ /* 0x000fe2000f8e9604 */
[----:B------:R-:W-:Y:S01]  /*13f0*/  UIADD3 UR8, UPT, UPT, UR4, 0x3c6ef372, URZ ;  /* 0x3c6ef37204087890 */ /* 0x000fe2000fffe0ff */
[----:B------:R-:W-:Y:S01]  /*1400*/  PRMT R133, R196, 0x7632, R133 ;  /* 0x00007632c4857816 */ /* 0x000fe20000000085 */
[----:B------:R-:W-:Y:S01]  /*1410*/  STL.S16 [R1+0x160], R139 ;  /* 0x0001608b01007387 */ /* 0x000fe20000100600 */
[----:B------:R-:W-:Y:S01]  /*1420*/  LOP3.LUT R8, R9, UR9, R8, 0x96, !PT ;  /* 0x0000000909087c12 */ /* 0x000fe2000f8e9608 */
[----:B------:R-:W-:Y:S01]  /*1430*/  UIADD3 UR9, UPT, UPT, UR5, 0x76cf5d0a, URZ ;  /* 0x76cf5d0a05097890 */ /* 0x000fe2000fffe0ff */
[----:B------:R-:W-:Y:S01]  /*1440*/  PRMT R132, R183, 0x7632, R132 ;  /* 0x00007632b7847816 */ /* 0x000fe20000000084 */
[----:B------:R-:W-:Y:S01]  /*1450*/  STL.S16 [R1+0x15c], R138 ;  /* 0x00015c8a01007387 */ /* 0x000fe20000100600 */
[----:B------:R-:W-:Y:S01]  /*1460*/  PRMT R131, R203, 0x7632, R131 ;  /* 0x00007632cb837816 */ /* 0x000fe20000000083 */
[----:B------:R-:W-:Y:S01]  /*1470*/  IMAD R14, R2, -0x2daee0ad, RZ ;  /* 0xd2511f53020e7824 */ /* 0x000fe200078e02ff */
[----:B------:R-:W-:Y:S01]  /*1480*/  PRMT R130, R182, 0x7632, R130 ;  /* 0x00007632b6827816 */ /* 0x000fe20000000082 */
[----:B------:R-:W-:Y:S01]  /*1490*/  STL.S16 [R1+0x158], R137 ;  /* 0x0001588901007387 */ /* 0x000fe20000100600 */
[----:B------:R-:W-:Y:S01]  /*14a0*/  IMAD.HI.U32 R7, R4, -0x2daee0ad, RZ ;  /* 0xd2511f5304077827 */ /* 0x000fe200078e00ff */
[----:B------:R-:W-:Y:S01]  /*14b0*/  PRMT R129, R202, 0x7632, R129 ;  /* 0x00007632ca817816 */ /* 0x000fe20000000081 */
[----:B------:R-:W-:Y:S01]  /*14c0*/  UISETP.NE.AND.EX UP0, UPT, UR13, URZ, UPT, UP0 ;  /* 0x000000ff0d00728c */ /* 0x000fe2000bf05300 */
[----:B------:R-:W-:Y:S01]  /*14d0*/  STL.S16 [R1+0x154], R136 ;  /* 0x0001548801007387 */ /* 0x000fe20000100600 */
[----:B------:R-:W-:Y:S01]  /*14e0*/  IMAD R3, R3, -0x326172a9, RZ ;  /* 0xcd9e8d5703037824 */ /* 0x000fe200078e02ff */
[----:B------:R-:W-:Y:S01]  /*14f0*/  PRMT R128, R181, 0x7632, R128 ;  /* 0x00007632b5807816 */ /* 0x000fe20000000080 */
[----:B------:R-:W-:Y:S01]  /*1500*/  IMAD.HI.U32 R2, R8, -0x326172a9, RZ ;  /* 0xcd9e8d5708027827 */ /* 0x000fe200078e00ff */
[----:B------:R-:W-:Y:S01]  /*1510*/  STL.S16 [R1+0x150], R135 ;  /* 0x0001508701007387 */ /* 0x000fe20000100600 */
[----:B------:R-:W-:Y:S01]  /*1520*/  PRMT R127, R201, 0x7632, R127 ;  /* 0x00007632c97f7816 */ /* 0x000fe2000000007f */
[----:B------:R-:W0:Y:S01]  /*1530*/  LDCU UR12, c[0x0][0x448] ;  /* 0x00008900ff0c77ac */ /* 0x000e220008000800 */
[----:B------:R-:W-:Y:S01]  /*1540*/  PRMT R126, R180, 0x7632, R126 ;  /* 0x00007632b47e7816 */ /* 0x000fe2000000007e */
[----:B------:R-:W-:Y:S01]  /*1550*/  STL.S16 [R1+0x14c], R134 ;  /* 0x00014c8601007387 */ /* 0x000fe20000100600 */
[----:B------:R-:W-:Y:S01]  /*1560*/  PRMT R125, R200, 0x7632, R125 ;  /* 0x00007632c87d7816 */ /* 0x000fe2000000007d */
[----:B------:R-:W-:Y:S01]  /*1570*/  IMAD R8, R8, -0x326172a9, RZ ;  /* 0xcd9e8d5708087824 */ /* 0x000fe200078e02ff */
[----:B------:R-:W-:Y:S01]  /*1580*/  LOP3.LUT R7, R14, UR9, R7, 0x96, !PT ;  /* 0x000000090e077c12 */ /* 0x000fe2000f8e9607 */
[----:B------:R-:W-:Y:S01]  /*1590*/  STL.S16 [R1+0x148], R133 ;  /* 0x0001488501007387 */ /* 0x000fe20000100600 */
[----:B------:R-:W-:Y:S01]  /*15a0*/  PRMT R124, R175, 0x7632, R124 ;  /* 0x00007632af7c7816 */ /* 0x000fe2000000007c */
[----:B------:R-:W-:Y:S01]  /*15b0*/  UIADD3 UR9, UPT, UPT, UR5, 0x32370b8f, URZ ;  /* 0x32370b8f05097890 */ /* 0x000fe2000fffe0ff */
[----:B------:R-:W-:Y:S01]  /*15c0*/  LOP3.LUT R2, R3, UR8, R2, 0x96, !PT ;  /* 0x0000000803027c12 */ /* 0x000fe2000f8e9602 */
[----:B------:R-:W-:Y:S01]  /*15d0*/  STL.S16 [R1+0x144], R132 ;  /* 0x0001448401007387 */ /* 0x000fe20000100600 */
[----:B------:R-:W-:Y:S01]  /*15e0*/  PRMT R123, R207, 0x7632, R123 ;  /* 0x00007632cf7b7816 */ /* 0x000fe2000000007b */
[----:B------:R-:W-:Y:S01]  /*15f0*/  IMAD.HI.U32 R3, R7, -0x326172a9, RZ ;  /* 0xcd9e8d5707037827 */ /* 0x000fe200078e00ff */
[----:B------:R-:W-:Y:S01]  /*1600*/  PRMT R122, R174, 0x7632, R122 ;  /* 0x00007632ae7a7816 */ /* 0x000fe2000000007a */
[----:B------:R-:W-:Y:S01]  /*1610*/  STL.S16 [R1+0x140], R131 ;  /* 0x0001408301007387 */ /* 0x000fe20000100600 */
[----:B------:R-:W-:Y:S01]  /*1620*/  PRMT R121, R206, 0x7632, R121 ;  /* 0x00007632ce797816 */ /* 0x000fe20000000079 */
[----:B------:R-:W-:Y:S01]  /*1630*/  IMAD R9, R4, -0x2daee0ad, RZ ;  /* 0xd2511f5304097824 */ /* 0x000fe200078e02ff */
[----:B------:R-:W-:Y:S01]  /*1640*/  PRMT R120, R173, 0x7632, R120 ;  /* 0x00007632ad787816 */ /* 0x000fe20000000078 */
[----:B------:R-:W-:Y:S01]  /*1650*/  STL.S16 [R1+0x13c], R130 ;  /* 0x00013c8201007387 */ /* 0x000fe20000100600 */
[----:B------:R-:W-:Y:S01]  /*1660*/  PRMT R119, R205, 0x7632, R119 ;  /* 0x00007632cd777816 */ /* 0x000fe20000000077 */
[----:B------:R-:W-:Y:S01]  /*1670*/  IMAD.HI.U32 R4, R2, -0x2daee0ad, RZ ;  /* 0xd2511f5302047827 */ /* 0x000fe200078e00ff */
[----:B------:R-:W-:Y:S01]  /*1680*/  PRMT R118, R172, 0x7632, R118 ;  /* 0x00007632ac767816 */ /* 0x000fe20000000076 */
[----:B------:R-:W-:Y:S01]  /*1690*/  STL.S16 [R1+0x138], R129 ;  /* 0x0001388101007387 */ /* 0x000fe20000100600 */
[----:B------:R-:W-:Y:S01]  /*16a0*/  PRMT R117, R204, 0x7632, R117 ;  /* 0x00007632cc757816 */ /* 0x000fe20000000075 */
[----:B------:R-:W-:Y:S01]  /*16b0*/  UIADD3 UR8, UPT, UPT, UR4, 0x78dde6e4, URZ ;  /* 0x78dde6e404087890 */ /* 0x000fe2000fffe0ff */
[----:B------:R-:W-:Y:S01]  /*16c0*/  PRMT R116, R171, 0x7632, R116 ;  /* 0x00007632ab747816 */ /* 0x000fe20000000074 */
[----:B------:R-:W-:Y:S01]  /*16d0*/  STL.S16 [R1+0x134], R128 ;  /* 0x0001348001007387 */ /* 0x000fe20000100600 */
[----:B------:R-:W-:Y:S01]  /*16e0*/  PRMT R115, R211, 0x7632, R115 ;  /* 0x00007632d3737816 */ /* 0x000fe20000000073 */
[----:B------:R-:W-:Y:S01]  /*16f0*/  IMAD R7, R7, -0x326172a9, RZ ;  /* 0xcd9e8d5707077824 */ /* 0x000fe200078e02ff */
[----:B------:R-:W-:Y:S01]  /*1700*/  LOP3.LUT R3, R8, UR10, R3, 0x96, !PT ;  /* 0x0000000a08037c12 */ /* 0x000fe2000f8e9603 */
[----:B------:R-:W-:Y:S01]  /*1710*/  STL.S16 [R1+0x130], R127 ;  /* 0x0001307f01007387 */ /* 0x000fe20000100600 */
[----:B------:R-:W-:Y:S01]  /*1720*/  PRMT R114, R170, 0x7632, R114 ;  /* 0x00007632aa727816 */ /* 0x000fe20000000072 */
[----:B------:R-:W-:Y:S01]  /*1730*/  UIADD3 UR10, UPT, UPT, UR4, -0x4ab325aa, URZ ;  /* 0xb54cda56040a7890 */ /* 0x000fe2000fffe0ff */
[----:B------:R-:W-:Y:S01]  /*1740*/  LOP3.LUT R4, R9, UR9, R4, 0x96, !PT ;  /* 0x0000000909047c12 */ /* 0x000fe2000f8e9604 */
        /* <DEDUP_REMOVED lines=33> */
[----:B------:R-:W-:Y:S01]  /*1960*/  IMAD.HI.U32 R4, R8, -0x326172a9, RZ ;  /* 0xcd9e8d5708047827 */ /* 0x000fe200078e00ff */
[----:B------:R-:W-:-:S02]  /*1970*/  PRMT R99, R219, 0x7632, R99 ;  /* 0x00007632db637816 */ /* 0x000fc40000000063 */
[----:B------:R-:W-:Y:S01]  /*1980*/  STL.S16 [R1+0x108], R117 ;  /* 0x0001087501007387 */ /* 0x000fe20000100600 */
[----:B------:R-:W-:Y:S01]  /*1990*/  IMAD.HI.U32 R3, R2, -0x2daee0ad, RZ ;  /* 0xd2511f5302037827 */ /* 0x000fe200078e00ff */
[----:B------:R-:W-:Y:S02]  /*19a0*/  PRMT R98, R162, 0x7632, R98 ;  /* 0x00007632a2627816 */ /* 0x000fe40000000062 */
[----:B------:R-:W-:Y:S01]  /*19b0*/  STL.S16 [R1+0x104], R116 ;  /* 0x0001047401007387 */ /* 0x000fe20000100600 */
[----:B------:R-:W-:Y:S02]  /*19c0*/  PRMT R97, R218, 0x7632, R97 ;  /* 0x00007632da617816 */ /* 0x000fe40000000061 */
[----:B------:R-:W-:Y:S01]  /*19d0*/  PRMT R96, R161, 0x7632, R96 ;  /* 0x00007632a1607816 */ /* 0x000fe20000000060 */
[----:B------:R-:W-:Y:S01]  /*19e0*/  STL.S16 [R1+0x100], R115 ;  /* 0x0001007301007387 */ /* 0x000fe20000100600 */
[----:B------:R-:W-:Y:S02]  /*19f0*/  PRMT R55, R217, 0x7632, R55 ;  /* 0x00007632d9377816 */ /* 0x000fe40000000037 */
[----:B------:R-:W-:Y:S01]  /*1a00*/  LOP3.LUT R4, R7, UR9, R4, 0x96, !PT ;  /* 0x0000000907047c12 */ /* 0x000fe2000f8e9604 */
[----:B------:R-:W-:Y:S01]  /*1a10*/  STL.S16 [R1+0xfc], R114 ;  /* 0x0000fc7201007387 */ /* 0x000fe20000100600 */
[----:B------:R-:W-:Y:S01]  /*1a20*/  PRMT R54, R160, 0x7632, R54 ;  /* 0x00007632a0367816 */ /* 0x000fe20000000036 */
[----:B------:R-:W-:Y:S01]  /*1a30*/  UIADD3 UR9, UPT, UPT, UR5, 0x646e171e, URZ ;  /* 0x646e171e05097890 */ /* 0x000fe2000fffe0ff */
        /* <DEDUP_REMOVED lines=16> */
[----:B------:R-:W-:Y:S01]  /*1b40*/  UIADD3 UR8, UPT, UPT, UR4, 0x5384540f, URZ ;  /* 0x5384540f04087890 */ /* 0x000fe2000fffe0ff */
[----:B------:R-:W-:Y:S01]  /*1b50*/  STL.S16 [R1+0xe8], R109 ;  /* 0x0000e86d01007387 */ /* 0x000fe20000100600 */
[----:B------:R-:W-:Y:S01]  /*1b60*/  PRMT R46, R152, 0x7632, R46 ;  /* 0x00007632982e7816 */ /* 0x000fe2000000002e */
[----:B------:R-:W-:Y:S01]  /*1b70*/  IMAD R8, R3, -0x326172a9, RZ ;  /* 0xcd9e8d5703087824 */ /* 0x000fe200078e02ff */
[----:B------:R-:W-:Y:S01]  /*1b80*/  PRMT R45, R220, 0x7632, R45 ;  /* 0x00007632dc2d7816 */ /* 0x000fe2000000002d */
[----:B------:R-:W-:Y:S01]  /*1b90*/  STL.S16 [R1+0xe4], R108 ;  /* 0x0000e46c01007387 */ /* 0x000fe20000100600 */
[----:B------:R-:W-:Y:S01]  /*1ba0*/  LOP3.LUT R9, R14, UR9, R9, 0x96, !PT ;  /* 0x000000090e097c12 */ /* 0x000fe2000f8e9609 */
[----:B------:R-:W-:Y:S01]  /*1bb0*/  UIADD3 UR9, UPT, UPT, UR5, 0x1fd5c5a3, URZ ;  /* 0x1fd5c5a305097890 */ /* 0x000fe2000fffe0ff */
[----:B------:R-:W-:Y:S01]  /*1bc0*/  PRMT R44, R151, 0x7632, R44 ;  /* 0x00007632972c7816 */ /* 0x000fe2000000002c */
[----:B------:R-:W-:Y:S01]  /*1bd0*/  STL.S16 [R1+0xe0], R107 ;  /* 0x0000e06b01007387 */ /* 0x000fe20000100600 */
[----:B------:R-:W-:Y:S01]  /*1be0*/  LOP3.LUT R2, R7, UR10, R2, 0x96, !PT ;  /* 0x0000000a07027c12 */ /* 0x000fe2000f8e9602 */
        /* <DEDUP_REMOVED lines=12> */
[----:B------:R-:W-:Y:S01]  /*1cb0*/  UIADD3 UR10, UPT, UPT, UR4, -0xe443238, URZ ;  /* 0xf1bbcdc8040a7890 */ /* 0x000fe2000fffe0ff */
[----:B------:R-:W-:Y:S01]  /*1cc0*/  PRMT R37, R224, 0x7632, R37 ;  /* 0x00007632e0257816 */ /* 0x000fe20000000025 */
[----:B------:R-:W-:Y:S01]  /*1cd0*/  STL.S16 [R1+0xd0], R103 ;  /* 0x0000d06701007387 */ /* 0x000fe20000100600 */
[----:B------:R-:W-:Y:S01]  /*1ce0*/  PRMT R36, R147, 0x7632, R36 ;  /* 0x0000763293247816 */ /* 0x000fe20000000024 */
[----:B------:R-:W-:Y:S01]  /*1cf0*/  IMAD R9, R9, -0x326172a9, RZ ;  /* 0xcd9e8d5709097824 */ /* 0x000fe200078e02ff */
[----:B------:R-:W-:Y:S01]  /*1d00*/  PRMT R35, R231, 0x7632, R35 ;  /* 0x00007632e7237816 */ /* 0x000fe20000000023 */
[----:B------:R-:W-:Y:S01]  /*1d10*/  STL.S16 [R1+0xcc], R102 ;  /* 0x0000cc6601007387 */ /* 0x000fe20000100600 */
[----:B------:R-:W-:Y:S01]  /*1d20*/  LOP3.LUT R3, R8, UR8, R3, 0x96, !PT ;  /* 0x0000000808037c12 */ /* 0x000fe2000f8e9603 */
[----:B------:R-:W-:Y:S01]  /*1d30*/  UIADD3 UR8, UPT, UPT, UR5, -0x24c28bd8, URZ ;  /* 0xdb3d742805087890 */ /* 0x000fe2000fffe0ff */
[----:B------:R-:W-:Y:S01]  /*1d40*/  PRMT R34, R146, 0x7632, R34 ;  /* 0x0000763292227816 */ /* 0x000fe20000000022 */
[----:B------:R-:W-:Y:S01]  /*1d50*/  STL.S16 [R1+0xc8], R101 ;  /* 0x0000c86501007387 */ /* 0x000fe20000100600 */
[----:B------:R-:W-:Y:S01]  /*1d60*/  LOP3.LUT R4, R7, UR9, R4, 0x96, !PT ;  /* 0x0000000907047c12 */ /* 0x000fe2000f8e9604 */
        /* <DEDUP_REMOVED lines=20> */
[----:B------:R-:W-:Y:S01]  /*1eb0*/  IMAD R3, R3, -0x2daee0ad, RZ ;  /* 0xd2511f5303037824 */ /* 0x000fe200078e02ff */
[----:B------:R-:W-:Y:S01]  /*1ec0*/  PRMT R24, R63, 0x7632, R24 ;  /* 0x000076323f187816 */ /* 0x000fe20000000018 */
[----:B------:R-:W-:Y:S01]  /*1ed0*/  STL.S16 [R1+0xb0], R55 ;  /* 0x0000b03701007387 */ /* 0x000fe20000100600 */
[----:B------:R-:W-:Y:S01]  /*1ee0*/  LOP3.LUT R2, R9, UR10, R2, 0x96, !PT ;  /* 0x0000000a09027c12 */ /* 0x000fe2000f8e9602 */
        /* <DEDUP_REMOVED lines=8> */
[----:B--2---:R-:W-:Y:S01]  /*1f70*/  IMAD R156, R2, -0x2daee0ad, RZ ;  /* 0xd2511f53029c7824 */ /* 0x004fe200078e02ff */
[----:B------:R-:W-:Y:S01]  /*1f80*/  PRMT R19, R66, 0x7632, R19 ;  /* 0x0000763242137816 */ /* 0x000fe20000000013 */
[----:B------:R-:W-:Y:S01]  /*1f90*/  STL.S16 [R1+0xa4], R52 ;  /* 0x0000a43401007387 */ /* 0x000fe20000100600 */
[----:B------:R-:W-:Y:S01]  /*1fa0*/  PRMT R18, R65, 0x7632, R18 ;  /* 0x0000763241127816 */ /* 0x000fe20000000012 */
[----:B------:R-:W1:Y:S01]  /*1fb0*/  LDCU UR10, c[0x0][0x388] ;  /* 0x00007100ff0a77ac */ /* 0x000e620008000800 */
[----:B------:R-:W-:Y:S01]  /*1fc0*/  PRMT R17, R64, 0x7632, R17 ;  /* 0x0000763240117816 */ /* 0x000fe20000000011 */
[----:B------:R-:W-:Y:S01]  /*1fd0*/  STL.S16 [R1+0xa0], R51 ;  /* 0x0000a03301007387 */ /* 0x000fe20000100600 */
[----:B------:R-:W-:-:S02]  /*1fe0*/  PRMT R16, R71, 0x7632, R16 ;  /* 0x0000763247107816 */ /* 0x000fc40000000010 */
[----:B------:R-:W-:Y:S01]  /*1ff0*/  PRMT R15, R70, 0x7632, R15 ;  /* 0x00007632460f7816 */ /* 0x000fe2000000000f */
[----:B------:R-:W-:Y:S01]  /*2000*/  STL.S16 [R1+0x9c], R50 ;  /* 0x00009c3201007387 */ /* 0x000fe20000100600 */
[----:B------:R-:W-:Y:S01]  /*2010*/  LOP3.LUT R9, R4, UR11, R9, 0x96, !PT ;  /* 0x0000000b04097c12 */ /* 0x000fe2000f8e9609 */
[----:B------:R-:W2:Y:S01]  /*2020*/  LDCU.U8 UR11, c[0x0][0x410] ;  /* 0x00008200ff0b77ac */ /* 0x000ea20008000000 */
[----:B------:R-:W-:Y:S01]  /*2030*/  PRMT R14, R69, 0x7632, R14 ;  /* 0x00007632450e7816 */ /* 0x000fe2000000000e */
[----:B------:R-:W-:Y:S01]  /*2040*/  STL.S16 [R1+0x98], R49 ;  /* 0x0000983101007387 */ /* 0x000fe20000100600 */
[----:B------:R-:W-:Y:S01]  /*2050*/  LOP3.LUT R8, R3, UR9, R8, 0x96, !PT ;  /* 0x0000000903087c12 */ /* 0x000fe2000f8e9608 */
[----:B------:R-:W3:Y:S01]  /*2060*/  LDCU.64 UR8, c[0x0][0x3a0] ;  /* 0x00007400ff0877ac */ /* 0x000ee20008000a00 */
[----:B------:R-:W-:Y:S01]  /*2070*/  PRMT R4, R68, 0x7632, R4 ;  /* 0x0000763244047816 */ /* 0x000fe20000000004 */
[----:B------:R-:W-:Y:S01]  /*2080*/  STL.S16 [R1+0x94], R48 ;  /* 0x0000943001007387 */ /* 0x000fe20000100600 */
[----:B------:R-:W-:-:S02]  /*2090*/  LOP3.LUT R7, R0, 0x3, RZ, 0xc0, !PT ;  /* 0x0000000300077812 */ /* 0x000fc400078ec0ff */
[----:B------:R-:W-:Y:S01]  /*20a0*/  PRMT R3, R75, 0x7632, R3 ;  /* 0x000076324b037816 */ /* 0x000fe20000000003 */
[----:B------:R-:W-:Y:S01]  /*20b0*/  STL.S16 [R1+0x90], R47 ;  /* 0x0000902f01007387 */ /* 0x000fe20000100600 */
[----:B------:R-:W-:Y:S02]  /*20c0*/  PRMT R0, R74, 0x7632, R0 ;  /* 0x000076324a007816 */ /* 0x000fe40000000000 */
[----:B------:R-:W-:Y:S01]  /*20d0*/  PRMT R252, R73, 0x7632, R252 ;  /* 0x0000763249fc7816 */ /* 0x000fe200000000fc */
[----:B------:R-:W-:Y:S01]  /*20e0*/  STL.S16 [R1+0x8c], R46 ;  /* 0x00008c2e01007387 */ /* 0x000fe20000100600 */
[----:B------:R-:W-:Y:S02]  /*20f0*/  PRMT R251, R72, 0x7632, R251 ;  /* 0x0000763248fb7816 */ /* 0x000fe400000000fb */
[----:B------:R-:W-:Y:S01]  /*2100*/  PRMT R250, R79, 0x7632, R250 ;  /* 0x000076324ffa7816 */ /* 0x000fe200000000fa */
[----:B------:R-:W-:Y:S01]  /*2110*/  STL.S16 [R1+0x88], R45 ;  /* 0x0000882d01007387 */ /* 0x000fe20000100600 */
[----:B------:R-:W-:-:S02]  /*2120*/  PRMT R249, R78, 0x7632, R249 ;  /* 0x000076324ef97816 */ /* 0x000fc400000000f9 */
        /* <DEDUP_REMOVED lines=26> */
[----:B------:R-:W-:-:S03]  /*22d0*/  PRMT R179, R92, 0x7632, R179 ;  /* 0x000076325cb37816 */ /* 0x000fc600000000b3 */
[----:B------:R-:W-:Y:S04]  /*22e0*/  STL.S16 [R1+0x60], R35 ;  /* 0x0000602301007387 */ /* 0x000fe80000100600 */
        /* <DEDUP_REMOVED lines=21> */
[----:B------:R4:W-:Y:S04]  /*2440*/  STL.S16 [R1+0x8], R4 ;  /* 0x0000080401007387 */ /* 0x0009e80000100600 */
[----:B------:R0:W-:Y:S04]  /*2450*/  STL.S16 [R1+0x4], R3 ;  /* 0x0000040301007387 */ /* 0x0001e80000100600 */
[----:B------:R1:W-:Y:S01]  /*2460*/  STL.S16 [R1], R0 ;  /* 0x0000000001007387 */ /* 0x0003e20000100600 */
[----:B----4-:R-:W-:-:S02]  /*2470*/  IMAD R4, R13, -0x326172a9, RZ ;  /* 0xcd9e8d570d047824 */ /* 0x010fc400078e02ff */
[----:B0-23--:R-:W-:-:S07]  /*2480*/  IMAD.MOV.U32 R3, RZ, RZ, RZ ;  /* 0x000000ffff037224 */ /* 0x00dfce00078e00ff */
.L_x_5552:
[----:B------:R-:W0:Y:S01]  /*2490*/  @UP0 LDCU.64 UR14, c[0x0][0x3e0] ;  /* 0x00007c00ff0e07ac */ /* 0x000e220008000a00 */
[----:B------:R-:W-:Y:S01]  /*24a0*/  PLOP3.LUT P0, PT, PT, PT, UP0, 0x80, 0x8 ;  /* 0x000000000008781c */ /* 0x000fe20003f0f008 */
[----:B------:R-:W-:Y:S01]  /*24b0*/  IMAD.MOV.U32 R96, RZ, RZ, 0x2 ;  /* 0x00000002ff607424 */ /* 0x000fe200078e00ff */
[----:B------:R-:W-:-:S11]  /*24c0*/  PLOP3.LUT P1, PT, PT, PT, UP0, 0x80, 0x8 ;  /* 0x000000000008781c */ /* 0x000fd60003f2f008 */
[----:B0-----:R-:W-:-:S06]  /*24d0*/  @P0 IMAD.WIDE R96, R6, R96, UR14 ;  /* 0x0000000e06600e25 */ /* 0x001fcc000f8e0260 */
[----:B------:R-:W2:Y:S01]  /*24e0*/  @P1 LDG.E.U16 R96, desc[UR6][R96.64] ;  /* 0x0000000660601981 */ /* 0x000ea2000c1e1500 */
[----:B------:R-:W-:Y:S01]  /*24f0*/  PLOP3.LUT P0, PT, PT, PT, UP0, 0x80, 0x8 ;  /* 0x000000000008781c */ /* 0x000fe20003f0f008 */
[----:B-1----:R-:W-:Y:S02]  /*2500*/  IMAD R2, R6, UR10, RZ ;  /* 0x0000000a06027c24 */ /* 0x002fe4000f8e02ff */
        /* <DEDUP_REMOVED lines=33> */
.L_x_88264:
[----:B------:R-:W-:Y:S05]  /*2720*/  BRX R120 -0x2730                                       (*"BRANCH_TARGETS .L_x_88265,.L_x_88266,.L_x_88267"*) ;  /* 0xffffffd878347949 */ /* 0x000fea000383ffff */
.L_x_88267:
[----:B------:R-:W-:Y:S01]  /*2730*/  VIADD R100, R7, 0x1 ;  /* 0x0000000107647836 */ /* 0x000fe20000000000 */
[----:B------:R-:W-:Y:S01]  /*2740*/  MOV R142, R156 ;  /* 0x0000009c008e7202 */ /* 0x000fe20000000f00 */
[----:B------:R-:W-:Y:S01]  /*2750*/  IMAD.MOV.U32 R29, RZ, RZ, R9 ;  /* 0x000000ffff1d7224 */ /* 0x000fe200078e0009 */
[----:B------:R-:W-:Y:S06]  /*2760*/  BRA `(.L_x_4696) ;  /* 0x00000004003c7947 */ /* 0x000fec0003800000 */
.L_x_88265:
[----:B------:R-:W-:Y:S01]  /*2770*/  IMAD.MOV.U32 R142, RZ, RZ, R156 ;  /* 0x000000ffff8e7224 */ /* 0x000fe200078e009c */
[----:B------:R-:W-:Y:S01]  /*2780*/  MOV R100, 0x3 ;  /* 0x0000000300647802 */ /* 0x000fe20000000f00 */
[----:B------:R-:W-:Y:S01]  /*2790*/  IMAD.MOV.U32 R29, RZ, RZ, R8 ;  /* 0x000000ffff1d7224 */ /* 0x000fe200078e0008 */
[----:B------:R-:W-:Y:S06]  /*27a0*/  BRA `(.L_x_4696) ;  /* 0x00000004002c7947 */ /* 0x000fec0003800000 */
.L_x_88266:
        /* <DEDUP_REMOVED lines=12> */
.L_x_4698:
[----:B------:R-:W-:Y:S05]  /*2870*/  BSYNC.RECONVERGENT B2 ;  /* 0x0000000000027941 */ /* 0x000fea0003800200 */
.L_x_4697:
        /* <DEDUP_REMOVED lines=46> */
[----:B------:R-:W-:-:S04]  /*2b60*/  IMAD.WIDE.U32 R120, R121, -0x326172a9, RZ ;  /* 0xcd9e8d5779787825 */ /* 0x000fc800078e00ff */
[----:B------:R-:W-:Y:S01]  /*2b70*/  IMAD.WIDE.U32 R158, R158, -0x326172a9, RZ ;  /* 0xcd9e8d579e9e7825 */ /* 0x000fe200078e00ff */
[----:B------:R-:W-:Y:S01]  /*2b80*/  LOP3.LUT R8, R8, UR13, R121, 0x96, !PT ;  /* 0x0000000d08087c12 */ /* 0x000fe2000f8e9679 */
[----:B------:R-:W-:-:S04]  /*2b90*/  UIADD3 UR13, UPT, UPT, UR5, -0x24c28bd8, URZ ;  /* 0xdb3d7428050d7890 */ /* 0x000fc8000fffe0ff */
[----:B------:R-:W-:-:S05]  /*2ba0*/  IMAD.WIDE.U32 R8, R8, -0x2daee0ad, RZ ;  /* 0xd2511f5308087825 */ /* 0x000fca00078e00ff */
[----:B------:R-:W-:Y:S01]  /*2bb0*/  LOP3.LUT R143, R142, UR13, R9, 0x96, !PT ;  /* 0x0000000d8e8f7c12 */ /* 0x000fe2000f8e9609 */
[----:B------:R-:W-:-:S06]  /*2bc0*/  UIADD3 UR13, UPT, UPT, UR4, -0xe443238, URZ ;  /* 0xf1bbcdc8040d7890 */ /* 0x000fcc000fffe0ff */
        /* <DEDUP_REMOVED lines=9> */
.L_x_4696:
[----:B------:R-:W-:Y:S05]  /*2c60*/  BSYNC.RECONVERGENT B1 ;  /* 0x0000000000017941 */ /* 0x000fea0003800200 */
.L_x_4695:
[----:B------:R-:W0:Y:S01]  /*2c70*/  LDC R143, c[0x0][0x408] ;  /* 0x00010200ff8f7b82 */ /* 0x000e220000000800 */
[----:B------:R-:W-:Y:S01]  /*2c80*/  I2FP.F32.U32 R29, R29 ;  /* 0x0000001d001d7245 */ /* 0x000fe20000201000 */
[----:B------:R-:W-:Y:S01]  /*2c90*/  IMAD.MOV.U32 R177, RZ, RZ, 0x2f800000 ;  /* 0x2f800000ffb17424 */ /* 0x000fe200078e00ff */
[----:B------:R-:W-:Y:S01]  /*2ca0*/  ISETP.NE.AND P1, PT, R100, 0x1, PT ;  /* 0x000000016400780c */ /* 0x000fe20003f25270 */
[----:B-----5:R-:W-:Y:S01]  /*2cb0*/  IMAD.U32 R7, R96, 0x10000, RZ ;  /* 0x0001000060077824 */ /* 0x020fe200078e00ff */
[----:B------:R-:W-:Y:S01]  /*2cc0*/  LOP3.LUT R0, R0, 0xfffffffd, RZ, 0xc0, !PT ;  /* 0xfffffffd00007812 */ /* 0x000fe200078ec0ff */
[----:B------:R-:W-:Y:S01]  /*2cd0*/  FFMA.FTZ R29, R29, R177, 1.1641532182693481445e-10 ;  /* 0x2f0000001d1d7423 */ /* 0x000fe200000100b1 */
[----:B------:R-:W-:Y:S01]  /*2ce0*/  BSSY.RECONVERGENT B1, `(.L_x_4699) ;  /* 0x0000062000017945 */ /* 0x000fe20003800200 */
[----:B------:R-:W1:Y:S01]  /*2cf0*/  LDC R176, c[0x0][0x404] ;  /* 0x00010100ffb07b82 */ /* 0x000e620000000800 */
[----:B------:R-:W-:Y:S01]  /*2d00*/  FMUL.FTZ R7, R7, R141 ;  /* 0x0000008d07077220 */ /* 0x000fe20000410000 */
[----:B------:R-:W-:-:S03]  /*2d10*/  IMAD.MOV.U32 R51, RZ, RZ, 0x2 ;  /* 0x00000002ff337424 */ /* 0x000fc600078e00ff */
[----:B0-----:R-:W-:Y:S01]  /*2d20*/  FMUL.FTZ R7, R7, R143 ;  /* 0x0000008f07077220 */ /* 0x001fe20000410000 */
[----:B-1----:R-:W-:Y:S01]  /*2d30*/  FSETP.GTU.FTZ.AND P0, PT, R29, R176, PT ;  /* 0x000000b01d00720b */ /* 0x002fe20003f1c000 */
[----:B------:R-:W-:-:S03]  /*2d40*/  IMAD.U32 R29, R52, 0x10000, RZ ;  /* 0x00010000341d7824 */ /* 0x000fc600078e00ff */
[----:B------:R-:W-:Y:S02]  /*2d50*/  FSEL R30, R7, RZ, !P0 ;  /* 0x000000ff071e7208 */ /* 0x000fe40004000000 */
[----:B------:R-:W-:Y:S02]  /*2d60*/  PLOP3.LUT P0, PT, P0, PT, PT, 0x8, 0x80 ;  /* 0x000000000080781c */ /* 0x000fe4000070e170 */
[----:B------:R-:W-:-:S05]  /*2d70*/  SHF.L.U32 R7, R92, 0x10, RZ ;  /* 0x000000105c077819 */ /* 0x000fca00000006ff */
[----:B------:R-:W-:Y:S01]  /*2d80*/  FFMA.FTZ R30, R30, R7, R29 ;  /* 0x000000071e1e7223 */ /* 0x000fe2000001001d */
[----:B------:R-:W-:Y:S02]  /*2d90*/  PRMT R7, R96, 0x7632, R7 ;  /* 0x0000763260077816 */ /* 0x000fe40000000007 */
[----:B------:R-:W-:-:S03]  /*2da0*/  MOV R29, R4 ;  /* 0x00000004001d7202 */ /* 0x000fc60000000f00 */
        /* <DEDUP_REMOVED lines=10> */
.L_x_4701:
        /* <DEDUP_REMOVED lines=12> */
.L_x_4703:
[----:B------:R-:W-:Y:S05]  /*2f10*/  BSYNC.RECONVERGENT B2 ;  /* 0x0000000000027941 */ /* 0x000fea0003800200 */
.L_x_4702:
        /* <DEDUP_REMOVED lines=62> */
.L_x_4700:
[----:B------:R-:W-:Y:S05]  /*3300*/  BSYNC.RECONVERGENT B1 ;  /* 0x0000000000017941 */ /* 0x000fea0003800200 */
.L_x_4699:
        /* <DEDUP_REMOVED lines=8> */
[----:B------:R-:W-:Y:S01]  /*3390*/  FSETP.GTU.FTZ.AND P0, PT, R29, R176, PT ;  /* 0x000000b01d00720b */ /* 0x000fe20003f1c000 */
[----:B------:R-:W-:Y:S01]  /*33a0*/  FMUL.FTZ R7, R7, R143 ;  /* 0x0000008f07077220 */ /* 0x000fe20000410000 */
[----:B------:R-:W-:-:S04]  /*33b0*/  PRMT R29, R52, 0x7632, R29 ;  /* 0x00007632341d7816 */ /* 0x000fc8000000001d */
[----:B------:R-:W-:Y:S01]  /*33c0*/  FSEL R7, R7, RZ, !P0 ;  /* 0x000000ff07077208 */ /* 0x000fe20004000000 */
[----:B------:R-:W-:Y:S01]  /*33d0*/  IMAD.U32 R29, R29, 0x10000, RZ ;  /* 0x000100001d1d7824 */ /* 0x000fe200078e00ff */
[----:B------:R-:W-:-:S03]  /*33e0*/  PLOP3.LUT P0, PT, P0, PT, PT, 0x8, 0x80 ;  /* 0x000000000080781c */ /* 0x000fc6000070e170 */
[----:B------:R-:W-:Y:S01]  /*33f0*/  FFMA.FTZ R29, R7, R96, R29 ;  /* 0x00000060071d7223 */ /* 0x000fe2000001001d */
        /* <DEDUP_REMOVED lines=10> */
.L_x_4706:
        /* <DEDUP_REMOVED lines=12> */
.L_x_4708:
[----:B------:R-:W-:Y:S05]  /*3560*/  BSYNC.RECONVERGENT B2 ;  /* 0x0000000000027941 */ /* 0x000fea0003800200 */
.L_x_4707:
        /* <DEDUP_REMOVED lines=62> */
.L_x_4705:
[----:B------:R-:W-:Y:S05]  /*3950*/  BSYNC.RECONVERGENT B1 ;  /* 0x0000000000017941 */ /* 0x000fea0003800200 */
.L_x_4704:
        /* <DEDUP_REMOVED lines=8> */
[----:B------:R-:W-:-:S04]  /*39e0*/  IMAD.U32 R51, R53, 0x10000, RZ ;  /* 0x0001000035337824 */ /* 0x000fc800078e00ff */
[----:B------:R-:W-:Y:S01]  /*39f0*/  FSEL R96, R7, RZ, !P1 ;  /* 0x000000ff07607208 */ /* 0x000fe20004800000 */
[----:B------:R-:W-:Y:S01]  /*3a00*/  IMAD.U32 R7, R93, 0x10000, RZ ;  /* 0x000100005d077824 */ /* 0x000fe200078e00ff */
[----:B------:R-:W-:-:S03]  /*3a10*/  PLOP3.LUT P1, PT, P1, PT, PT, 0x8, 0x80 ;  /* 0x000000000080781c */ /* 0x000fc60000f2e170 */
[----:B------:R-:W-:Y:S01]  /*3a20*/  FFMA.FTZ R96, R96, R7, R51 ;  /* 0x0000000760607223 */ /* 0x000fe20000010033 */
[----:B------:R-:W-:Y:S01]  /*3a30*/  PRMT R7, R97, 0x7632, R7 ;  /* 0x0000763261077816 */ /* 0x000fe20000000007 */
[----:B------:R-:W-:Y:S02]  /*3a40*/  HFMA2 R97, -RZ, RZ, 0, 1.1920928955078125e-07 ;  /* 0x00000002ff617431 */ /* 0x000fe400000001ff */
        /* <DEDUP_REMOVED lines=11> */
.L_x_4711:
        /* <DEDUP_REMOVED lines=12> */
.L_x_4713:
[----:B------:R-:W-:Y:S05]  /*3bc0*/  BSYNC.RECONVERGENT B2 ;  /* 0x0000000000027941 */ /* 0x000fea0003800200 */
.L_x_4712:
        /* <DEDUP_REMOVED lines=62> */
.L_x_4710:
[----:B------:R-:W-:Y:S05]  /*3fb0*/  BSYNC.RECONVERGENT B1 ;  /* 0x0000000000017941 */ /* 0x000fea0003800200 */
.L_x_4709:
        /* <DEDUP_REMOVED lines=8> */
[----:B------:R-:W-:Y:S01]  /*4040*/  FMUL.FTZ R7, R7, R143 ;  /* 0x0000008f07077220 */ /* 0x000fe20000410000 */
[----:B------:R-:W-:-:S04]  /*4050*/  PRMT R51, R53, 0x7632, R51 ;  /* 0x0000763235337816 */ /* 0x000fc80000000033 */
[----:B------:R-:W-:Y:S01]  /*4060*/  FSEL R7, R7, RZ, !P2 ;  /* 0x000000ff07077208 */ /* 0x000fe20005000000 */
[----:B------:R-:W-:Y:S01]  /*4070*/  IMAD.U32 R51, R51, 0x10000, RZ ;  /* 0x0001000033337824 */ /* 0x000fe200078e00ff */
[----:B------:R-:W-:-:S03]  /*4080*/  PLOP3.LUT P2, PT, P2, PT, PT, 0x8, 0x80 ;  /* 0x000000000080781c */ /* 0x000fc6000174e170 */
[----:B------:R-:W-:Y:S01]  /*4090*/  FFMA.FTZ R51, R7, R119, R51 ;  /* 0x0000007707337223 */ /* 0x000fe20000010033 */
[----:B------:R-:W-:Y:S02]  /*40a0*/  HFMA2 R119, -RZ, RZ, 0, 1.1920928955078125e-07 ;  /* 0x00000002ff777431 */ /* 0x000fe400000001ff */
        /* <DEDUP_REMOVED lines=10> */
.L_x_4716:
        /* <DEDUP_REMOVED lines=12> */
.L_x_4718:
[----:B------:R-:W-:Y:S05]  /*4210*/  BSYNC.RECONVERGENT B2 ;  /* 0x0000000000027941 */ /* 0x000fea0003800200 */
.L_x_4717:
        /* <DEDUP_REMOVED lines=62> */
.L_x_4715:
[----:B------:R-:W-:Y:S05]  /*4600*/  BSYNC.RECONVERGENT B1 ;  /* 0x0000000000017941 */ /* 0x000fea0003800200 */
.L_x_4714:
[----:B------:R-:W-:Y:S01]  /*4610*/  I2FP.F32.U32 R97, R7 ;  /* 0x0000000700617245 */ /* 0x000fe20000201000 */
[----:B------:R-:W-:Y:S01]  /*4620*/  IMAD.U32 R7, R98, 0x10000, RZ ;  /* 0x0001000062077824 */ /* 0x000fe200078e00ff */
[----:B------:R-:W-:Y:S01]  /*4630*/  ISETP.NE.AND P4, PT, R119, 0x1, PT ;  /* 0x000000017700780c */ /* 0x000fe20003f85270 */
[----:B------:R-:W-:Y:S01]  /*4640*/  IMAD.U32 R120, R54, 0x10000, RZ ;  /* 0x0001000036787824 */ /* 0x000fe200078e00ff */
[----:B------:R-:W-:Y:S01]  /*4650*/  BSSY.RECONVERGENT B1, `(.L_x_4719) ;  /* 0x0000061000017945 */ /* 0x000fe20003800200 */
[----:B------:R-:W-:Y:S01]  /*4660*/  FFMA.FTZ R97, R97, R177, 1.1641532182693481445e-10 ;  /* 0x2f00000061617423 */ /* 0x000fe200000100b1 */
[----:B------:R-:W-:Y:S01]  /*4670*/  FMUL.FTZ R7, R7, R141 ;  /* 0x0000008d07077220 */ /* 0x000fe20000410000 */
[----:B------:R-:W-:-:S03]  /*4680*/  IMAD.MOV.U32 R121, RZ, RZ, 0x2 ;  /* 0x00000002ff797424 */ /* 0x000fc600078e00ff */
[----:B------:R-:W-:Y:S01]  /*4690*/  FMUL.FTZ R7, R7, R143 ;  /* 0x0000008f07077220 */ /* 0x000fe20000410000 */
[----:B------:R-:W-:-:S04]  /*46a0*/  FSETP.GTU.FTZ.AND P3, PT, R97, R176, PT ;  /* 0x000000b06100720b */ /* 0x000fc80003f7c000 */
[----:B------:R-:W-:Y:S02]  /*46b0*/  FSEL R97, R7, RZ, !P3 ;  /* 0x000000ff07617208 */ /* 0x000fe40005800000 */
[----:B------:R-:W-:Y:S02]  /*46c0*/  SHF.L.U32 R7, R94, 0x10, RZ ;  /* 0x000000105e077819 */ /* 0x000fe400000006ff */
[----:B------:R-:W-:-:S03]  /*46d0*/  PLOP3.LUT P3, PT, P3, PT, PT, 0x8, 0x80 ;  /* 0x000000000080781c */ /* 0x000fc60001f6e170 */
[----:B------:R-:W-:Y:S01]  /*46e0*/  FFMA.FTZ R97, R97, R7, R120 ;  /* 0x0000000761617223 */ /* 0x000fe20000010078 */
[----:B------:R-:W-:Y:S02]  /*46f0*/  PRMT R7, R98, 0x7632, R7 ;  /* 0x0000763262077816 */ /* 0x000fe40000000007 */
[----:B------:R-:W-:Y:S01]  /*4700*/  MOV R98, R4 ;  /* 0x0000000400627202 */ /* 0x000fe20000000f00 */
        /* <DEDUP_REMOVED lines=10> */
.L_x_4721:
        /* <DEDUP_REMOVED lines=12> */
.L_x_4723:
[----:B------:R-:W-:Y:S05]  /*4870*/  BSYNC.RECONVERGENT B2 ;  /* 0x0000000000027941 */ /* 0x000fea0003800200 */
.L_x_4722:
        /* <DEDUP_REMOVED lines=62> */
.L_x_4720:
[----:B------:R-:W-:Y:S05]  /*4c60*/  BSYNC.RECONVERGENT B1 ;  /* 0x0000000000017941 */ /* 0x000fea0003800200 */
.L_x_4719:
[----:B------:R-:W-:Y:S01]  /*4c70*/  I2FP.F32.U32 R98, R98 ;  /* 0x0000006200627245 */ /* 0x000fe20000201000 */
[----:B------:R-:W-:Y:S01]  /*4c80*/  IMAD.U32 R7, R7, 0x10000, RZ ;  /* 0x0001000007077824 */ /* 0x000fe200078e00ff */
[----:B------:R-:W-:Y:S01]  /*4c90*/  ISETP.NE.AND P5, PT, R121, 0x1, PT ;  /* 0x000000017900780c */ /* 0x000fe20003fa5270 */
[----:B------:R-:W-:Y:S01]  /*4ca0*/  BSSY.RECONVERGENT B1, `(.L_x_4724) ;  /* 0x0000061000017945 */ /* 0x000fe20003800200 */
[----:B------:R-:W-:Y:S01]  /*4cb0*/  PRMT R119, R54, 0x7632, R119 ;  /* 0x0000763236777816 */ /* 0x000fe20000000077 */
[----:B------:R-:W-:Y:S01]  /*4cc0*/  FFMA.FTZ R98, R98, R177, 1.1641532182693481445e-10 ;  /* 0x2f00000062627423 */ /* 0x000fe200000100b1 */
[----:B------:R-:W-:Y:S02]  /*4cd0*/  FMUL.FTZ R7, R7, R141 ;  /* 0x0000008d07077220 */ /* 0x000fe40000410000 */
[----:B------:R-:W-:Y:S02]  /*4ce0*/  SHF.L.U32 R119, R119, 0x10, RZ ;  /* 0x0000001077777819 */ /* 0x000fe400000006ff */
[----:B------:R-:W-:Y:S01]  /*4cf0*/  FMUL.FTZ R7, R7, R143 ;  /* 0x0000008f07077220 */ /* 0x000fe20000410000 */
[----:B------:R-:W-:Y:S01]  /*4d00*/  FSETP.GTU.FTZ.AND P4, PT, R98, R176, PT ;  /* 0x000000b06200720b */ /* 0x000fe20003f9c000 */
[----:B------:R-:W-:-:S03]  /*4d10*/  IMAD.U32 R98, R233, 0x10000, RZ ;  /* 0x00010000e9627824 */ /* 0x000fc600078e00ff */
[----:B------:R-:W-:Y:S02]  /*4d20*/  FSEL R7, R7, RZ, !P4 ;  /* 0x000000ff07077208 */ /* 0x000fe40006000000 */
[----:B------:R-:W-:-:S03]  /*4d30*/  PLOP3.LUT P4, PT, P4, PT, PT, 0x8, 0x80 ;  /* 0x000000000080781c */ /* 0x000fc6000278e170 */
[----:B------:R-:W-:Y:S01]  /*4d40*/  FFMA.FTZ R119, R7, R98, R119 ;  /* 0x0000006207777223 */ /* 0x000fe20000010077 */
        /* <DEDUP_REMOVED lines=11> */
.L_x_4726:
        /* <DEDUP_REMOVED lines=12> */
.L_x_4728:
[----:B------:R-:W-:Y:S05]  /*4ec0*/  BSYNC.RECONVERGENT B2 ;  /* 0x0000000000027941 */ /* 0x000fea0003800200 */
.L_x_4727:
        /* <DEDUP_REMOVED lines=62> */
.L_x_4725:
[----:B------:R-:W-:Y:S05]  /*52b0*/  BSYNC.RECONVERGENT B1 ;  /* 0x0000000000017941 */ /* 0x000fea0003800200 */
.L_x_4724:
        /* <DEDUP_REMOVED lines=10> */
[----:B------:R-:W-:Y:S01]  /*5360*/  FSEL R121, R7, RZ, !P5 ;  /* 0x000000ff07797208 */ /* 0x000fe20006800000 */
[----:B------:R-:W-:Y:S01]  /*5370*/  IMAD.U32 R7, R95, 0x10000, RZ ;  /* 0x000100005f077824 */ /* 0x000fe200078e00ff */
[----:B------:R-:W-:-:S03]  /*5380*/  PLOP3.LUT P5, PT, P5, PT, PT, 0x8, 0x80 ;  /* 0x000000000080781c */ /* 0x000fc60002fae170 */
[--C-:B------:R-:W-:Y:S01]  /*5390*/  FFMA.FTZ R121, R121, R7, R122.reuse ;  /* 0x0000000779797223 */ /* 0x100fe2000001007a */
[----:B------:R-:W-:Y:S01]  /*53a0*/  PRMT R122, R99, 0x7632, R122 ;  /* 0x00007632637a7816 */ /* 0x000fe2000000007a */
        /* <DEDUP_REMOVED lines=10> */
.L_x_4731:
        /* <DEDUP_REMOVED lines=15> */
.L_x_4733:
[----:B------:R-:W-:Y:S05]  /*5540*/  BSYNC.RECONVERGENT B2 ;  /* 0x0000000000027941 */ /* 0x000fea0003800200 */
.L_x_4732:
[----:B------:R-:W-:Y:S01]  /*5550*/  IMAD.WIDE.U32 R8, R11, -0x2daee0ad, RZ ;  /* 0xd2511f530b087825 */ /* 0x000fe200078e00ff */
[----:B------:R-:W-:-:S03]  /*5560*/  UIADD3 UR13, UPT, UPT, UR4, -0x61c88647, URZ ;  /* 0x9e3779b9040d7890 */ /* 0x000fc6000fffe0ff */
        /* <DEDUP_REMOVED lines=59> */
[----:B------:R-:W-:-:S07]  /*5920*/  LOP3.LUT R9, R156, UR13, R99, 0x96, !PT ;  /* 0x0000000d9c097c12 */ /* 0x000fce000f8e9663 */
.L_x_4730:
[----:B------:R-:W-:Y:S05]  /*5930*/  BSYNC.RECONVERGENT B1 ;  /* 0x0000000000017941 */ /* 0x000fea0003800200 */
.L_x_4729:
[----:B------:R-:W-:Y:S01]  /*5940*/  I2FP.F32.U32 R98, R157 ;  /* 0x0000009d00627245 */ /* 0x000fe20000201000 */
[----:B------:R-:W-:Y:S01]  /*5950*/  IMAD.U32 R99, R234, 0x10000, RZ ;  /* 0x00010000ea637824 */ /* 0x000fe200078e00ff */
[----:B------:R-:W-:-:S03]  /*5960*/  SHF.L.U32 R122, R122, 0x10, RZ ;  /* 0x000000107a7a7819 */ /* 0x000fc600000006ff */
        /* <DEDUP_REMOVED lines=9> */
[----:B------:R-:W-:Y:S02]  /*5a00*/  F2FP.BF16.F32.PACK_AB R98, R119, R97 ;  /* 0x000000617762723e */ /* 0x000fe400000010ff */
[----:B------:R-:W-:Y:S02]  /*5a10*/  F2FP.BF16.F32.PACK_AB R97, R51, R96 ;  /* 0x000000603361723e */ /* 0x000fe400000010ff */
[----:B------:R-:W-:Y:S02]  /*5a20*/  F2FP.BF16.F32.PACK_AB R96, R29, R30 ;  /* 0x0000001e1d60723e */ /* 0x000fe400000010ff */
[----:B------:R-:W-:Y:S01]  /*5a30*/  F2FP.BF16.F32.PACK_AB R99, R122, R121 ;  /* 0x000000797a63723e */ /* 0x000fe200000010ff */
[----:B------:R-:W-:Y:S06]  /*5a40*/  BRA `(.L_x_4734) ;  /* 0x0000003000b47947 */ /* 0x000fec0003800000 */
.L_x_4694:
        /* <DEDUP_REMOVED lines=16> */
.L_x_4737:
        /* <DEDUP_REMOVED lines=12> */
.L_x_4739:
[----:B------:R-:W-:Y:S05]  /*5c10*/  BSYNC.RECONVERGENT B2 ;  /* 0x0000000000027941 */ /* 0x000fea0003800200 */
.L_x_4738:
        /* <DEDUP_REMOVED lines=62> */
.L_x_4736:
[----:B------:R-:W-:Y:S05]  /*6000*/  BSYNC.RECONVERGENT B1 ;  /* 0x0000000000017941 */ /* 0x000fea0003800200 */
.L_x_4735:
[----:B------:R-:W0:Y:S01]  /*6010*/  LDC R143, c[0x0][0x408] ;  /* 0x00010200ff8f7b82 */ /* 0x000e220000000800 */
[----:B------:R-:W-:Y:S01]  /*6020*/  I2FP.F32.U32 R29, R29 ;  /* 0x0000001d001d7245 */ /* 0x000fe20000201000 */
[----:B------:R-:W-:Y:S01]  /*6030*/  IMAD.MOV.U32 R177, RZ, RZ, 0x2f800000 ;  /* 0x2f800000ffb17424 */ /* 0x000fe200078e00ff */
[----:B-----5:R-:W-:Y:S01]  /*6040*/  SHF.L.U32 R7, R96, 0x10, RZ ;  /* 0x0000001060077819 */ /* 0x020fe200000006ff */
[----:B------:R-:W-:Y:S01]  /*6050*/  BSSY.RECONVERGENT B1, `(.L_x_4740) ;  /* 0x0000064000017945 */ /* 0x000fe20003800200 */
[----:B------:R-:W-:Y:S01]  /*6060*/  ISETP.NE.AND P1, PT, R100, 0x1, PT ;  /* 0x000000016400780c */ /* 0x000fe20003f25270 */
[----:B------:R-:W-:Y:S01]  /*6070*/  FFMA.FTZ R29, R29, R177, 1.1641532182693481445e-10 ;  /* 0x2f0000001d1d7423 */ /* 0x000fe200000100b1 */
[----:B------:R-:W-:Y:S01]  /*6080*/  LOP3.LUT R0, R0, 0xfffffffd, RZ, 0xc0, !PT ;  /* 0xfffffffd00007812 */ /* 0x000fe200078ec0ff */
[----:B------:R-:W1:Y:S01]  /*6090*/  LDC R176, c[0x0][0x404] ;  /* 0x00010100ffb07b82 */ /* 0x000e620000000800 */
[----:B------:R-:W-:Y:S01]  /*60a0*/  FMUL.FTZ R7, R7, R141 ;  /* 0x0000008d07077220 */ /* 0x000fe20000410000 */
[----:B------:R-:W-:-:S03]  /*60b0*/  IMAD.MOV.U32 R51, RZ, RZ, 0x2 ;  /* 0x00000002ff337424 */ /* 0x000fc600078e00ff */
[----:B0-----:R-:W-:Y:S01]  /*60c0*/  FMUL.FTZ R7, R7, R143 ;  /* 0x0000008f07077220 */ /* 0x001fe20000410000 */
[----:B-1----:R-:W-:Y:S02]  /*60d0*/  FSETP.GTU.FTZ.AND P0, PT, R29, R176, PT ;  /* 0x000000b01d00720b */ /* 0x002fe40003f1c000 */
[----:B------:R-:W-:Y:S02]  /*60e0*/  MOV R29, R4 ;  /* 0x00000004001d7202 */ /* 0x000fe40000000f00 */
[----:B------:R-:W-:Y:S01]  /*60f0*/  FSEL R30, R7, RZ, !P0 ;  /* 0x000000ff071e7208 */ /* 0x000fe20004000000 */
[----:B------:R-:W-:Y:S01]  /*6100*/  IMAD.U32 R7, R92, 0x10000, RZ ;  /* 0x000100005c077824 */ /* 0x000fe200078e00ff */
[----:B------:R-:W-:-:S03]  /*6110*/  PLOP3.LUT P0, PT, P0, PT, PT, 0x8, 0x80 ;  /* 0x000000000080781c */ /* 0x000fc6000070e170 */
[----:B------:R-:W-:Y:S01]  /*6120*/  FMUL.FTZ R30, R30, R7 ;  /* 0x000000071e1e7220 */ /* 0x000fe20000410000 */
[----:B------:R-:W-:-:S09]  /*6130*/  PRMT R7, R96, 0x7632, R7 ;  /* 0x0000763260077816 */ /* 0x000fd20000000007 */
        /* <DEDUP_REMOVED lines=10> */
.L_x_4742:
        /* <DEDUP_REMOVED lines=12> */
.L_x_4744:
[----:B------:R-:W-:Y:S05]  /*62a0*/  BSYNC.RECONVERGENT B2 ;  /* 0x0000000000027941 */ /* 0x000fea0003800200 */
.L_x_4743:
        /* <DEDUP_REMOVED lines=62> */
.L_x_4741:
[----:B------:R-:W-:Y:S05]  /*6690*/  BSYNC.RECONVERGENT B1 ;  /* 0x0000000000017941 */ /* 0x000fea0003800200 */
.L_x_4740:
        /* <DEDUP_REMOVED lines=10> */
[----:B------:R-:W-:Y:S01]  /*6740*/  IMAD.U32 R7, R179, 0x10000, RZ ;  /* 0x00010000b3077824 */ /* 0x000fe200078e00ff */
[----:B------:R-:W-:-:S03]  /*6750*/  PLOP3.LUT P0, PT, P0, PT, PT, 0x8, 0x80 ;  /* 0x000000000080781c */ /* 0x000fc6000070e170 */
[----:B------:R-:W-:Y:S01]  /*6760*/  FMUL.FTZ R29, R29, R7 ;  /* 0x000000071d1d7220 */ /* 0x000fe20000410000 */
        /* <DEDUP_REMOVED lines=10> */
.L_x_4747:
        /* <DEDUP_REMOVED lines=12> */
.L_x_4749:
[----:B------:R-:W-:Y:S05]  /*68d0*/  BSYNC.RECONVERGENT B2 ;  /* 0x0000000000027941 */ /* 0x000fea0003800200 */
.L_x_4748:
        /* <DEDUP_REMOVED lines=62> */
.L_x_4746:
[----:B------:R-:W-:Y:S05]  /*6cc0*/  BSYNC.RECONVERGENT B1 ;  /* 0x0000000000017941 */ /* 0x000fea0003800200 */
.L_x_4745:
        /* <DEDUP_REMOVED lines=8> */
[----:B------:R-:W-:-:S03]  /*6d50*/  IMAD.MOV.U32 R51, RZ, RZ, R4 ;  /* 0x000000ffff337224 */ /* 0x000fc600078e0004 */
[----:B------:R-:W-:Y:S02]  /*6d60*/  FSEL R96, R7, RZ, !P1 ;  /* 0x000000ff07607208 */ /* 0x000fe40004800000 */
[----:B------:R-:W-:Y:S02]  /*6d70*/  SHF.L.U32 R7, R93, 0x10, RZ ;  /* 0x000000105d077819 */ /* 0x000fe400000006ff */
[----:B------:R-:W-:-:S03]  /*6d80*/  PLOP3.LUT P1, PT, P1, PT, PT, 0x8, 0x80 ;  /* 0x000000000080781c */ /* 0x000fc60000f2e170 */
[----:B------:R-:W-:Y:S01]  /*6d90*/  FMUL.FTZ R96, R96, R7 ;  /* 0x0000000760607220 */ /* 0x000fe20000410000 */
[----:B------:R-:W-:Y:S01]  /*6da0*/  PRMT R7, R97, 0x7632, R7 ;  /* 0x0000763261077816 */ /* 0x000fe20000000007 */
[----:B------:R-:W-:-:S03]  /*6db0*/  IMAD.MOV.U32 R97, RZ, RZ, 0x2 ;  /* 0x00000002ff617424 */ /* 0x000fc600078e00ff */
        /* <DEDUP_REMOVED lines=10> */
.L_x_4752:
        /* <DEDUP_REMOVED lines=12> */
.L_x_4754:
[----:B------:R-:W-:Y:S05]  /*6f20*/  BSYNC.RECONVERGENT B2 ;  /* 0x0000000000027941 */ /* 0x000fea0003800200 */
.L_x_4753:
        /* <DEDUP_REMOVED lines=62> */
.L_x_4751:
[----:B------:R-:W-:Y:S05]  /*7310*/  BSYNC.RECONVERGENT B1 ;  /* 0x0000000000017941 */ /* 0x000fea0003800200 */
.L_x_4750:
        /* <DEDUP_REMOVED lines=23> */
.L_x_4757:
        /* <DEDUP_REMOVED lines=12> */
.L_x_4759:
[----:B------:R-:W-:Y:S05]  /*7550*/  BSYNC.RECONVERGENT B2 ;  /* 0x0000000000027941 */ /* 0x000fea0003800200 */
.L_x_4758:
        /* <DEDUP_REMOVED lines=62> */
.L_x_4756:
[----:B------:R-:W-:Y:S05]  /*7940*/  BSYNC.RECONVERGENT B1 ;  /* 0x0000000000017941 */ /* 0x000fea0003800200 */
.L_x_4755:
        /* <DEDUP_REMOVED lines=10> */
[----:B------:R-:W-:Y:S02]  /*79f0*/  SHF.L.U32 R7, R94, 0x10, RZ ;  /* 0x000000105e077819 */ /* 0x000fe400000006ff */
[----:B------:R-:W-:-:S03]  /*7a00*/  PLOP3.LUT P3, PT, P3, PT, PT, 0x8, 0x80 ;  /* 0x000000000080781c */ /* 0x000fc60001f6e170 */
[----:B------:R-:W-:Y:S01]  /*7a10*/  FMUL.FTZ R97, R97, R7 ;  /* 0x0000000761617220 */ /* 0x000fe20000410000 */
[----:B------:R-:W-:Y:S01]  /*7a20*/  PRMT R7, R98, 0x7632, R7 ;  /* 0x0000763262077816 */ /* 0x000fe20000000007 */
[----:B------:R-:W-:-:S03]  /*7a30*/  IMAD.MOV.U32 R98, RZ, RZ, R4 ;  /* 0x000000ffff627224 */ /* 0x000fc600078e0004 */
        /* <DEDUP_REMOVED lines=10> */
.L_x_4762:
        /* <DEDUP_REMOVED lines=12> */
.L_x_4764:
[----:B------:R-:W-:Y:S05]  /*7ba0*/  BSYNC.RECONVERGENT B2 ;  /* 0x0000000000027941 */ /* 0x000fea0003800200 */
.L_x_4763:
        /* <DEDUP_REMOVED lines=62> */
.L_x_4761:
[----:B------:R-:W-:Y:S05]  /*7f90*/  BSYNC.RECONVERGENT B1 ;  /* 0x0000000000017941 */ /* 0x000fea0003800200 */
.L_x_4760:
        /* <DEDUP_REMOVED lines=8> */
[----:B------:R-:W-:-:S03]  /*8020*/  HFMA2 R98, -RZ, RZ, 0, 1.1920928955078125e-07 ;  /* 0x00000002ff627431 */ /* 0x000fc600000001ff */
        /* <DEDUP_REMOVED lines=14> */
.L_x_4767:
        /* <DEDUP_REMOVED lines=12> */
.L_x_4769:
[----:B------:R-:W-:Y:S05]  /*81d0*/  BSYNC.RECONVERGENT B2 ;  /* 0x0000000000027941 */ /* 0x000fea0003800200 */
.L_x_4768:
        /* <DEDUP_REMOVED lines=62> */
.L_x_4766:
[----:B------:R-:W-:Y:S05]  /*85c0*/  BSYNC.RECONVERGENT B1 ;  /* 0x0000000000017941 */ /* 0x000fea0003800200 */
.L_x_4765:
[----:B------:R-:W-:Y:S01]  /*85d0*/  I2FP.F32.U32 R121, R7 ;  /* 0x0000000700797245 */ /* 0x000fe20000201000 */
[C---:B------:R-:W-:Y:S01]  /*85e0*/  IMAD.U32 R7, R99.reuse, 0x10000, RZ ;  /* 0x0001000063077824 */ /* 0x040fe200078e00ff */
        /* <DEDUP_REMOVED lines=11> */
[----:B------:R-:W-:Y:S01]  /*86a0*/  FMUL.FTZ R121, R7, R121 ;  /* 0x0000007907797220 */ /* 0x000fe20000410000 */
        /* <DEDUP_REMOVED lines=10> */
.L_x_4772:
        /* <DEDUP_REMOVED lines=15> */
.L_x_4774:
[----:B------:R-:W-:Y:S05]  /*8840*/  BSYNC.RECONVERGENT B2 ;  /* 0x0000000000027941 */ /* 0x000fea0003800200 */
.L_x_4773:
        /* <DEDUP_REMOVED lines=62> */
.L_x_4771:
[----:B------:R-:W-:Y:S05]  /*8c30*/  BSYNC.RECONVERGENT B1 ;  /* 0x0000000000017941 */ /* 0x000fea0003800200 */
.L_x_4770:
[----:B------:R-:W-:Y:S02]  /*8c40*/  I2FP.F32.U32 R98, R157 ;  /* 0x0000009d00627245 */ /* 0x000fe40000201000 */
[----:B------:R-:W-:-:S03]  /*8c50*/  SHF.L.U32 R122, R122, 0x10, RZ ;  /* 0x000000107a7a7819 */ /* 0x000fc600000006ff */
[----:B------:R-:W-:Y:S02]  /*8c60*/  FFMA.FTZ R98, R98, R177, 1.1641532182693481445e-10 ;  /* 0x2f00000062627423 */ /* 0x000fe400000100b1 */
[----:B------:R-:W-:-:S03]  /*8c70*/  FMUL.FTZ R122, R122, R141 ;  /* 0x0000008d7a7a7220 */ /* 0x000fc60000410000 */
[----:B------:R-:W-:Y:S01]  /*8c80*/  FSETP.GTU.FTZ.AND P6, PT, R98, R176, PT ;  /* 0x000000b06200720b */ /* 0x000fe20003fdc000 */
[----:B------:R-:W-:Y:S01]  /*8c90*/  FMUL.FTZ R122, R122, R143 ;  /* 0x0000008f7a7a7220 */ /* 0x000fe20000410000 */
[----:B------:R-:W-:-:S04]  /*8ca0*/  IMAD.U32 R98, R234, 0x10000, RZ ;  /* 0x00010000ea627824 */ /* 0x000fc800078e00ff */
[----:B------:R-:W-:Y:S02]  /*8cb0*/  FSEL R122, R122, RZ, !P6 ;  /* 0x000000ff7a7a7208 */ /* 0x000fe40007000000 */
[----:B------:R-:W-:-:S03]  /*8cc0*/  PLOP3.LUT P6, PT, P6, PT, PT, 0x8, 0x80 ;  /* 0x000000000080781c */ /* 0x000fc600037ce170 */
[----:B------:R-:W-:Y:S01]  /*8cd0*/  FMUL.FTZ R122, R122, R98 ;  /* 0x000000627a7a7220 */ /* 0x000fe20000410000 */
[----:B------:R-:W-:Y:S02]  /*8ce0*/  F2FP.BF16.F32.PACK_AB R98, R119, R97 ;  /* 0x000000617762723e */ /* 0x000fe400000010ff */
[----:B------:R-:W-:Y:S02]  /*8cf0*/  F2FP.BF16.F32.PACK_AB R97, R51, R96 ;  /* 0x000000603361723e */ /* 0x000fe400000010ff */
[----:B------:R-:W-:Y:S02]  /*8d00*/  F2FP.BF16.F32.PACK_AB R96, R29, R30 ;  /* 0x0000001e1d60723e */ /* 0x000fe400000010ff */
[----:B------:R-:W-:-:S07]  /*8d10*/  F2FP.BF16.F32.PACK_AB R99, R122, R121 ;  /* 0x000000797a63723e */ /* 0x000fce00000010ff */
.L_x_4734:
[----:B------:R-:W0:Y:S02]  /*8d20*/  LDC.64 R156, c[0x0][0x3a8] ;  /* 0x0000ea00ff9c7b82 */ /* 0x000e240000000a00 */
[----:B0-----:R-:W-:-:S05]  /*8d30*/  IMAD.WIDE.U32 R156, R2, 0x10, R156 ;  /* 0x00000010029c7825 */ /* 0x001fca00078e009c */
[----:B------:R0:W-:Y:S02]  /*8d40*/  STG.E.128 desc[UR6][R156.64], R96 ;  /* 0x000000609c007986 */ /* 0x0001e4000c101d06 */
[----:B0-----:R-:W-:Y:S01]  /*8d50*/  SEL R96, RZ, 0x1000000, !P6 ;  /* 0x01000000ff607807 */ /* 0x001fe20007000000 */
[----:B------:R-:W-:Y:S01]  /*8d60*/  IMAD.MOV.U32 R156, RZ, RZ, R142 ;  /* 0x000000ffff9c7224 */ /* 0x000fe200078e008e */
        /* <DEDUP_REMOVED lines=10> */
[----:B------:R-:W-:Y:S02]  /*8e10*/  SEL R98, RZ, 0x1, !P6 ;  /* 0x00000001ff627807 */ /* 0x000fe40007000000 */
[----:B------:R-:W-:Y:S02]  /*8e20*/  IADD3 R142, PT, PT, R2, 0x20, RZ ;  /* 0x00000020028e7810 */ /* 0x000fe40007ffe0ff */
[----:B------:R-:W-:Y:S02]  /*8e30*/  LOP3.LUT R96, R96, R98, RZ, 0xfc, !PT ;  /* 0x0000006260607212 */ /* 0x000fe400078efcff */
[----:B------:R-:W0:Y:S02]  /*8e40*/  LDC.64 R98, c[0x0][0x3b0] ;  /* 0x0000ec00ff627b82 */ /* 0x000e240000000a00 */
[----:B0-----:R-:W-:-:S05]  /*8e50*/  IMAD.WIDE.U32 R98, R2, 0x8, R98 ;  /* 0x0000000802627825 */ /* 0x001fca00078e0062 */
[----:B------:R0:W-:Y:S02]  /*8e60*/  STG.E.64 desc[UR6][R98.64], R96 ;  /* 0x0000006062007986 */ /* 0x0001e4000c101b06 */
.L_x_4693:
[----:B------:R-:W-:Y:S05]  /*8e70*/  BSYNC.RECONVERGENT B0 ;  /* 0x0000000000007941 */ /* 0x000fea0003800200 */
.L_x_4692:
[----:B------:R-:W-:Y:S01]  /*8e80*/  ISETP.GE.U32.AND P0, PT, R12, 0x40, PT ;  /* 0x000000400c00780c */ /* 0x000fe20003f06070 */
[----:B------:R-:W-:Y:S01]  /*8e90*/  BSSY.RECONVERGENT B0, `(.L_x_4775) ;  /* 0x0000685000007945 */ /* 0x000fe20003800200 */
[----:B------:R-:W-:-:S11]  /*8ea0*/  LOP3.LUT R0, R0, 0xffffdfff, RZ, 0xc0, !PT ;  /* 0xffffdfff00007812 */ /* 0x000fd600078ec0ff */
[----:B------:R-:W-:Y:S01]  /*8eb0*/  @P0 LOP3.LUT R0, R0, 0x2000, RZ, 0xfc, !PT ;  /* 0x0000200000000812 */ /* 0x000fe200078efcff */
[----:B------:R-:W-:Y:S06]  /*8ec0*/  @!P0 BRA `(.L_x_4776) ;  /* 0x0000006800048947 */ /* 0x000fec0003800000 */
[----:B------:R-:W-:-:S04]  /*8ed0*/  ISETP.NE.U32.AND P0, PT, RZ, UR8, PT ;  /* 0x00000008ff007c0c */ /* 0x000fc8000bf05070 */
[----:B------:R-:W-:-:S13]  /*8ee0*/  ISETP.NE.AND.EX P0, PT, RZ, UR9, PT, P0 ;  /* 0x00000009ff007c0c */ /* 0x000fda000bf05300 */
[----:B0-----:R-:W0:Y:S02]  /*8ef0*/  @P0 LDC.64 R96, c[0x0][0x3a0] ;  /* 0x0000e800ff600b82 */ /* 0x001e240000000a00 */
[----:B0-----:R-:W-:-:S05]  /*8f00*/  @P0 IMAD.WIDE.U32 R96, R142, 0x10, R96 ;  /* 0x000000108e600825 */ /* 0x001fca00078e0060 */
[----:B------:R0:W5:Y:S02]  /*8f10*/  @P0 LDG.E.128 R52, desc[UR6][R96.64] ;  /* 0x0000000660340981 */ /* 0x000164000c1e1d00 */
[----:B0-----:R-:W0:Y:S02]  /*8f20*/  LDC.64 R96, c[0x0][0x390] ;  /* 0x0000e400ff607b82 */ /* 0x001e240000000a00 */
[----:B0-----:R-:W-:-:S06]  /*8f30*/  IMAD.WIDE.U32 R96, R142, 0x10, R96 ;  /* 0x000000108e607825 */ /* 0x001fcc00078e0060 */
[----:B------:R-:W5:Y:S01]  /*8f40*/  LDG.E.128 R96, desc[UR6][R96.64] ;  /* 0x0000000660607981 */ /* 0x000f62000c1e1d00 */
[----:B------:R-:W-:Y:S05]  /*8f50*/  @!P0 BRA `(.L_x_4777) ;  /* 0x0000003000e08947 */ /* 0x000fea0003800000 */
        /* <DEDUP_REMOVED lines=16> */
.L_x_4780:
        /* <DEDUP_REMOVED lines=12> */
.L_x_4782:
[----:B------:R-:W-:Y:S05]  /*9120*/  BSYNC.RECONVERGENT B2 ;  /* 0x0000000000027941 */ /* 0x000fea0003800200 */
.L_x_4781:
        /* <DEDUP_REMOVED lines=62> */
.L_x_4779:
[----:B------:R-:W-:Y:S05]  /*9510*/  BSYNC.RECONVERGENT B1 ;  /* 0x0000000000017941 */ /* 0x000fea0003800200 */
.L_x_4778:
[----:B------:R-:W0:Y:S01]  /*9520*/  LDC R176, c[0x0][0x408] ;  /* 0x00010200ffb07b82 */ /* 0x000e220000000800 */
[----:B------:R-:W-:Y:S01]  /*9530*/  I2FP.F32.U32 R27, R27 ;  /* 0x0000001b001b7245 */ /* 0x000fe20000201000 */
[----:B------:R-:W-:Y:S02]  /*9540*/  HFMA2 R178, -RZ, RZ, 0.1171875, 0 ;  /* 0x2f800000ffb27431 */ /* 0x000fe400000001ff */
[----:B-----5:R-:W-:Y:S01]  /*9550*/  IMAD.U32 R7, R96, 0x10000, RZ ;  /* 0x0001000060077824 */ /* 0x020fe200078e00ff */
[----:B------:R-:W-:Y:S01]  /*9560*/  ISETP.NE.AND P1, PT, R50, 0x1, PT ;  /* 0x000000013200780c */ /* 0x000fe20003f25270 */
[----:B------:R-:W-:Y:S01]  /*9570*/  BSSY.RECONVERGENT B1, `(.L_x_4783) ;  /* 0x0000064000017945 */ /* 0x000fe20003800200 */
[----:B------:R-:W-:Y:S01]  /*9580*/  LOP3.LUT R0, R0, 0xfffffffd, RZ, 0xc0, !PT ;  /* 0xfffffffd00007812 */ /* 0x000fe200078ec0ff */
[----:B------:R-:W-:Y:S01]  /*9590*/  FFMA.FTZ R27, R27, R178, 1.1641532182693481445e-10 ;  /* 0x2f0000001b1b7423 */ /* 0x000fe200000100b2 */
[----:B------:R-:W1:Y:S01]  /*95a0*/  LDC R177, c[0x0][0x404] ;  /* 0x00010100ffb17b82 */ /* 0x000e620000000800 */
[----:B------:R-:W-:Y:S01]  /*95b0*/  FMUL.FTZ R7, R7, R141 ;  /* 0x0000008d07077220 */ /* 0x000fe20000410000 */
[----:B------:R-:W-:-:S03]  /*95c0*/  IMAD.MOV.U32 R49, RZ, RZ, 0x2 ;  /* 0x00000002ff317424 */ /* 0x000fc600078e00ff */
[----:B0-----:R-:W-:Y:S01]  /*95d0*/  FMUL.FTZ R7, R7, R176 ;  /* 0x000000b007077220 */ /* 0x001fe20000410000 */
[----:B-1----:R-:W-:Y:S02]  /*95e0*/  FSETP.GTU.FTZ.AND P0, PT, R27, R177, PT ;  /* 0x000000b11b00720b */ /* 0x002fe40003f1c000 */
[----:B------:R-:W-:Y:S02]  /*95f0*/  SHF.L.U32 R27, R52, 0x10, RZ ;  /* 0x00000010341b7819 */ /* 0x000fe400000006ff */
[----:B------:R-:W-:Y:S01]  /*9600*/  FSEL R28, R7, RZ, !P0 ;  /* 0x000000ff071c7208 */ /* 0x000fe20004000000 */
[----:B------:R-:W-:Y:S01]  /*9610*/  IMAD.U32 R7, R88, 0x10000, RZ ;  /* 0x0001000058077824 */ /* 0x000fe200078e00ff */
[----:B------:R-:W-:-:S03]  /*9620*/  PLOP3.LUT P0, PT, P0, PT, PT, 0x8, 0x80 ;  /* 0x000000000080781c */ /* 0x000fc6000070e170 */
[----:B------:R-:W-:Y:S01]  /*9630*/  FFMA.FTZ R28, R28, R7, R27 ;  /* 0x000000071c1c7223 */ /* 0x000fe2000001001b */
[----:B------:R-:W-:Y:S01]  /*9640*/  PRMT R7, R96, 0x7632, R7 ;  /* 0x0000763260077816 */ /* 0x000fe20000000007 */
[----:B------:R-:W-:-:S08]  /*9650*/  IMAD.MOV.U32 R27, RZ, RZ, R4 ;  /* 0x000000ffff1b7224 */ /* 0x000fd000078e0004 */
        /* <DEDUP_REMOVED lines=10> */
.L_x_4785:
        /* <DEDUP_REMOVED lines=12> */
.L_x_4787:
[----:B------:R-:W-:Y:S05]  /*97c0*/  BSYNC.RECONVERGENT B2 ;  /* 0x0000000000027941 */ /* 0x000fea0003800200 */
.L_x_4786:
        /* <DEDUP_REMOVED lines=62> */
.L_x_4784:
[----:B------:R-:W-:Y:S05]  /*9bb0*/  BSYNC.RECONVERGENT B1 ;  /* 0x0000000000017941 */ /* 0x000fea0003800200 */
.L_x_4783:
[----:B------:R-:W-:Y:S01]  /*9bc0*/  I2FP.F32.U32 R27, R27 ;  /* 0x0000001b001b7245 */ /* 0x000fe20000201000 */
[----:B------:R-:W-:Y:S01]  /*9bd0*/  IMAD.U32 R50, R235, 0x10000, RZ ;  /* 0x00010000eb327824 */ /* 0x000fe200078e00ff */
[----:B------:R-:W-:Y:S01]  /*9be0*/  SHF.L.U32 R7, R7, 0x10, RZ ;  /* 0x0000001007077819 */ /* 0x000fe200000006ff */
[----:B------:R-:W-:Y:S01]  /*9bf0*/  BSSY.RECONVERGENT B1, `(.L_x_4788) ;  /* 0x0000061000017945 */ /* 0x000fe20003800200 */
[----:B------:R-:W-:Y:S01]  /*9c00*/  ISETP.NE.AND P1, PT, R49, 0x1, PT ;  /* 0x000000013100780c */ /* 0x000fe20003f25270 */
[----:B------:R-:W-:Y:S01]  /*9c10*/  FFMA.FTZ R27, R27, R178, 1.1641532182693481445e-10 ;  /* 0x2f0000001b1b7423 */ /* 0x000fe200000100b2 */
[----:B------:R-:W-:Y:S02]  /*9c20*/  HFMA2 R96, -RZ, RZ, 0, 1.1920928955078125e-07 ;  /* 0x00000002ff607431 */ /* 0x000fe400000001ff */
[----:B------:R-:W-:Y:S02]  /*9c30*/  FMUL.FTZ R7, R7, R141 ;  /* 0x0000008d07077220 */ /* 0x000fe40000410000 */
[----:B------:R-:W-:-:S02]  /*9c40*/  FSETP.GTU.FTZ.AND P0, PT, R27, R177, PT ;  /* 0x000000b11b00720b */ /* 0x000fc40003f1c000 */
        /* <DEDUP_REMOVED lines=16> */
.L_x_4790:
        /* <DEDUP_REMOVED lines=12> */
.L_x_4792:
[----:B------:R-:W-:Y:S05]  /*9e10*/  BSYNC.RECONVERGENT B2 ;  /* 0x0000000000027941 */ /* 0x000fea0003800200 */
.L_x_4791:
        /* <DEDUP_REMOVED lines=62> */
.L_x_4789:
[----:B------:R-:W-:Y:S05]  /*a200*/  BSYNC.RECONVERGENT B1 ;  /* 0x0000000000017941 */ /* 0x000fea0003800200 */
.L_x_4788:
        /* <DEDUP_REMOVED lines=8> */
[----:B------:R-:W-:-:S03]  /*a290*/  IMAD.U32 R49, R53, 0x10000, RZ ;  /* 0x0001000035317824 */ /* 0x000fc600078e00ff */
[----:B------:R-:W-:Y:S02]  /*a2a0*/  FSEL R50, R7, RZ, !P1 ;  /* 0x000000ff07327208 */ /* 0x000fe40004800000 */
[----:B------:R-:W-:Y:S02]  /*a2b0*/  SHF.L.U32 R7, R89, 0x10, RZ ;  /* 0x0000001059077819 */ /* 0x000fe400000006ff */
[----:B------:R-:W-:-:S03]  /*a2c0*/  PLOP3.LUT P1, PT, P1, PT, PT, 0x8, 0x80 ;  /* 0x000000000080781c */ /* 0x000fc60000f2e170 */
[----:B------:R-:W-:Y:S01]  /*a2d0*/  FFMA.FTZ R50, R50, R7, R49 ;  /* 0x0000000732327223 */ /* 0x000fe20000010031 */
[----:B------:R-:W-:Y:S01]  /*a2e0*/  PRMT R7, R97, 0x7632, R7 ;  /* 0x0000763261077816 */ /* 0x000fe20000000007 */
[----:B------:R-:W-:Y:S01]  /*a2f0*/  IMAD.MOV.U32 R97, RZ, RZ, 0x2 ;  /* 0x00000002ff617424 */ /* 0x000fe200078e00ff */
        /* <DEDUP_REMOVED lines=10> */
.L_x_4795:
        /* <DEDUP_REMOVED lines=12> */
.L_x_4797:
[----:B------:R-:W-:Y:S05]  /*a460*/  BSYNC.RECONVERGENT B2 ;  /* 0x0000000000027941 */ /* 0x000fea0003800200 */
.L_x_4796:
        /* <DEDUP_REMOVED lines=62> */
.L_x_4794:
[----:B------:R-:W-:Y:S05]  /*a850*/  BSYNC.RECONVERGENT B1 ;  /* 0x0000000000017941 */ /* 0x000fea0003800200 */
.L_x_4793:
[----:B------:R-:W-:Y:S01]  /*a860*/  I2FP.F32.U32 R49, R49 ;  /* 0x0000003100317245 */ /* 0x000fe20000201000 */
[----:B------:R-:W-:Y:S01]  /*a870*/  IMAD.U32 R7, R7, 0x10000, RZ ;  /* 0x0001000007077824 */ /* 0x000fe200078e00ff */
[----:B------:R-:W-:Y:S01]  /*a880*/  ISETP.NE.AND P3, PT, R97, 0x1, PT ;  /* 0x000000016100780c */ /* 0x000fe20003f65270 */
[----:B------:R-:W-:Y:S01]  /*a890*/  BSSY.RECONVERGENT B1, `(.L_x_4798) ;  /* 0x0000061000017945 */ /* 0x000fe20003800200 */
[----:B------:R-:W-:Y:S01]  /*a8a0*/  SHF.L.U32 R96, R236, 0x10, RZ ;  /* 0x00000010ec607819 */ /* 0x000fe200000006ff */
[----:B------:R-:W-:Y:S01]  /*a8b0*/  FFMA.FTZ R49, R49, R178, 1.1641532182693481445e-10 ;  /* 0x2f00000031317423 */ /* 0x000fe200000100b2 */
[----:B------:R-:W-:-:S04]  /*a8c0*/  FMUL.FTZ R7, R7, R141 ;  /* 0x0000008d07077220 */ /* 0x000fc80000410000 */
[----:B------:R-:W-:Y:S01]  /*a8d0*/  FSETP.GTU.FTZ.AND P2, PT, R49, R177, PT ;  /* 0x000000b13100720b */ /* 0x000fe20003f5c000 */
[----:B------:R-:W-:Y:S01]  /*a8e0*/  FMUL.FTZ R7, R7, R176 ;  /* 0x000000b007077220 */ /* 0x000fe20000410000 */
[----:B------:R-:W-:-:S04]  /*a8f0*/  PRMT R49, R53, 0x7632, R49 ;  /* 0x0000763235317816 */ /* 0x000fc80000000031 */
[----:B------:R-:W-:Y:S01]  /*a900*/  FSEL R7, R7, RZ, !P2 ;  /* 0x000000ff07077208 */ /* 0x000fe20005000000 */
[----:B------:R-:W-:Y:S01]  /*a910*/  IMAD.U32 R49, R49, 0x10000, RZ ;  /* 0x0001000031317824 */ /* 0x000fe200078e00ff */
[----:B------:R-:W-:-:S03]  /*a920*/  PLOP3.LUT P2, PT, P2, PT, PT, 0x8, 0x80 ;  /* 0x000000000080781c */ /* 0x000fc6000174e170 */
[----:B------:R-:W-:Y:S01]  /*a930*/  FFMA.FTZ R49, R7, R96, R49 ;  /* 0x0000006007317223 */ /* 0x000fe20000010031 */
[----:B------:R-:W-:Y:S02]  /*a940*/  IMAD.MOV.U32 R96, RZ, RZ, 0x2 ;  /* 0x00000002ff607424 */ /* 0x000fe400078e00ff */
        /* <DEDUP_REMOVED lines=10> */
.L_x_4800:
        /* <DEDUP_REMOVED lines=12> */
.L_x_4802:
[----:B------:R-:W-:Y:S05]  /*aab0*/  BSYNC.RECONVERGENT B2 ;  /* 0x0000000000027941 */ /* 0x000fea0003800200 */
.L_x_4801:
        /* <DEDUP_REMOVED lines=62> */
.L_x_4799:
[----:B------:R-:W-:Y:S05]  /*aea0*/  BSYNC.RECONVERGENT B1 ;  /* 0x0000000000017941 */ /* 0x000fea0003800200 */
.L_x_4798:
        /* <DEDUP_REMOVED lines=13> */
[----:B------:R-:W-:Y:S01]  /*af80*/  HFMA2 R97, -RZ, RZ, 0, 1.1920928955078125e-07 ;  /* 0x00000002ff617431 */ /* 0x000fe200000001ff */
[----:B------:R-:W-:Y:S01]  /*af90*/  PRMT R7, R98, 0x7632, R7 ;  /* 0x0000763262077816 */ /* 0x000fe20000000007 */
        /* <DEDUP_REMOVED lines=10> */
.L_x_4805:
        /* <DEDUP_REMOVED lines=12> */
.L_x_4807:
[----:B------:R-:W-:Y:S05]  /*b100*/  BSYNC.RECONVERGENT B2 ;  /* 0x0000000000027941 */ /* 0x000fea0003800200 */
.L_x_4806:
        /* <DEDUP_REMOVED lines=62> */
.L_x_4804:
[----:B------:R-:W-:Y:S05]  /*b4f0*/  BSYNC.RECONVERGENT B1 ;  /* 0x0000000000017941 */ /* 0x000fea0003800200 */
.L_x_4803:
        /* <DEDUP_REMOVED lines=25> */
.L_x_4810:
        /* <DEDUP_REMOVED lines=12> */
.L_x_4812:
[----:B------:R-:W-:Y:S05]  /*b750*/  BSYNC.RECONVERGENT B2 ;  /* 0x0000000000027941 */ /* 0x000fea0003800200 */
.L_x_4811:
        /* <DEDUP_REMOVED lines=62> */
.L_x_4809:
[----:B------:R-:W-:Y:S05]  /*bb40*/  BSYNC.RECONVERGENT B1 ;  /* 0x0000000000017941 */ /* 0x000fea0003800200 */
.L_x_4808:
        /* <DEDUP_REMOVED lines=11> */
[----:B------:R-:W-:Y:S01]  /*bc00*/  FSEL R123, R7, RZ, !P5 ;  /* 0x000000ff077b7208 */ /* 0x000fe20006800000 */
[----:B------:R-:W-:Y:S01]  /*bc10*/  IMAD.U32 R7, R91, 0x10000, RZ ;  /* 0x000100005b077824 */ /* 0x000fe200078e00ff */
[----:B------:R-:W-:-:S03]  /*bc20*/  PLOP3.LUT P5, PT, P5, PT, PT, 0x8, 0x80 ;  /* 0x000000000080781c */ /* 0x000fc60002fae170 */
[----:B------:R-:W-:Y:S01]  /*bc30*/  FFMA.FTZ R123, R123, R7, R97 ;  /* 0x000000077b7b7223 */ /* 0x000fe20000010061 */
        /* <DEDUP_REMOVED lines=10> */
.L_x_4815:
        /* <DEDUP_REMOVED lines=15> */
.L_x_4817:
[----:B------:R-:W-:Y:S05]  /*bdd0*/  BSYNC.RECONVERGENT B2 ;  /* 0x0000000000027941 */ /* 0x000fea0003800200 */
.L_x_4816:
        /* <DEDUP_REMOVED lines=62> */
.L_x_4814:
[----:B------:R-:W-:Y:S05]  /*c1c0*/  BSYNC.RECONVERGENT B1 ;  /* 0x0000000000017941 */ /* 0x000fea0003800200 */
.L_x_4813:
[----:B------:R-:W-:Y:S01]  /*c1d0*/  I2FP.F32.U32 R96, R99 ;  /* 0x0000006300607245 */ /* 0x000fe20000201000 */
[----:B------:R-:W-:Y:S01]  /*c1e0*/  IMAD.U32 R97, R238, 0x10000, RZ ;  /* 0x00010000ee617824 */ /* 0x000fe200078e00ff */
[----:B------:R-:W-:Y:S02]  /*c1f0*/  SHF.L.U32 R124, R124, 0x10, RZ ;  /* 0x000000107c7c7819 */ /* 0x000fe400000006ff */
[----:B------:R-:W-:Y:S01]  /*c200*/  F2FP.BF16.F32.PACK_AB R98, R117, R118 ;  /* 0x000000767562723e */ /* 0x000fe200000010ff */
        /* <DEDUP_REMOVED lines=11> */
[----:B------:R-:W-:Y:S01]  /*c2c0*/  F2FP.BF16.F32.PACK_AB R99, R124, R123 ;  /* 0x0000007b7c63723e */ /* 0x000fe200000010ff */
[----:B------:R-:W-:Y:S06]  /*c2d0*/  BRA `(.L_x_4818) ;  /* 0x0000003000ac7947 */ /* 0x000fec0003800000 */
.L_x_4777:
        /* <DEDUP_REMOVED lines=16> */
.L_x_4821:
        /* <DEDUP_REMOVED lines=12> */
.L_x_4823:
[----:B------:R-:W-:Y:S05]  /*c4a0*/  BSYNC.RECONVERGENT B2 ;  /* 0x0000000000027941 */ /* 0x000fea0003800200 */
.L_x_4822:
        /* <DEDUP_REMOVED lines=62> */
.L_x_4820:
[----:B------:R-:W-:Y:S05]  /*c890*/  BSYNC.RECONVERGENT B1 ;  /* 0x0000000000017941 */ /* 0x000fea0003800200 */
.L_x_4819:
        /* <DEDUP_REMOVED lines=29> */
.L_x_4826:
        /* <DEDUP_REMOVED lines=12> */
.L_x_4828:
[----:B------:R-:W-:Y:S05]  /*cb30*/  BSYNC.RECONVERGENT B2 ;  /* 0x0000000000027941 */ /* 0x000fea0003800200 */
.L_x_4827:
        /* <DEDUP_REMOVED lines=62> */
.L_x_4825:
[----:B------:R-:W-:Y:S05]  /*cf20*/  BSYNC.RECONVERGENT B1 ;  /* 0x0000000000017941 */ /* 0x000fea0003800200 */
.L_x_4824:
        /* <DEDUP_REMOVED lines=23> */
.L_x_4831:
        /* <DEDUP_REMOVED lines=12> */
.L_x_4833:
[----:B------:R-:W-:Y:S05]  /*d160*/  BSYNC.RECONVERGENT B2 ;  /* 0x0000000000027941 */ /* 0x000fea0003800200 */
.L_x_4832:
        /* <DEDUP_REMOVED lines=62> */
.L_x_4830:
[----:B------:R-:W-:Y:S05]  /*d550*/  BSYNC.RECONVERGENT B1 ;  /* 0x0000000000017941 */ /* 0x000fea0003800200 */
.L_x_4829:
        /* <DEDUP_REMOVED lines=24> */
.L_x_4836:
        /* <DEDUP_REMOVED lines=12> */
.L_x_4838:
[----:B------:R-:W-:Y:S05]  /*d7a0*/  BSYNC.RECONVERGENT B2 ;  /* 0x0000000000027941 */ /* 0x000fea0003800200 */
.L_x_4837:
        /* <DEDUP_REMOVED lines=62> */
.L_x_4835:
[----:B------:R-:W-:Y:S05]  /*db90*/  BSYNC.RECONVERGENT B1 ;  /* 0x0000000000017941 */ /* 0x000fea0003800200 */
.L_x_4834:
        /* <DEDUP_REMOVED lines=10> */
[----:B------:R-:W-:Y:S01]  /*dc40*/  IMAD.U32 R7, R236, 0x10000, RZ ;  /* 0x00010000ec077824 */ /* 0x000fe200078e00ff */
[----:B------:R-:W-:-:S03]  /*dc50*/  PLOP3.LUT P2, PT, P2, PT, PT, 0x8, 0x80 ;  /* 0x000000000080781c */ /* 0x000fc6000174e170 */
[----:B------:R-:W-:Y:S01]  /*dc60*/  FMUL.FTZ R49, R7, R49 ;  /* 0x0000003107317220 */ /* 0x000fe20000410000 */
[----:B------:R-:W-:Y:S01]  /*dc70*/  MOV R7, R4 ;  /* 0x0000000400077202 */ /* 0x000fe20000000f00 */
        /* <DEDUP_REMOVED lines=9> */
.L_x_4841:
        /* <DEDUP_REMOVED lines=12> */
.L_x_4843:
[----:B------:R-:W-:Y:S05]  /*ddd0*/  BSYNC.RECONVERGENT B2 ;  /* 0x0000000000027941 */ /* 0x000fea0003800200 */
.L_x_4842:
        /* <DEDUP_REMOVED lines=62> */
.L_x_4840:
[----:B------:R-:W-:Y:S05]  /*e1c0*/  BSYNC.RECONVERGENT B1 ;  /* 0x0000000000017941 */ /* 0x000fea0003800200 */
.L_x_4839:
        /* <DEDUP_REMOVED lines=13> */
[----:B------:R-:W-:Y:S01]  /*e2a0*/  PRMT R7, R98, 0x7632, R7 ;  /* 0x0000763262077816 */ /* 0x000fe20000000007 */
[----:B------:R-:W-:Y:S01]  /*e2b0*/  IMAD.MOV.U32 R98, RZ, RZ, R4 ;  /* 0x000000ffff627224 */ /* 0x000fe200078e0004 */
[----:B------:R-:W-:Y:S07]  /*e2c0*/  @!P4 BRA `(.L_x_4845) ;  /* 0x00000004004cc947 */ /* 0x000fee0003800000 */
        /* <DEDUP_REMOVED lines=8> */
.L_x_4846:
        /* <DEDUP_REMOVED lines=12> */
.L_x_4848:
[----:B------:R-:W-:Y:S05]  /*e410*/  BSYNC.RECONVERGENT B2 ;  /* 0x0000000000027941 */ /* 0x000fea0003800200 */
.L_x_4847:
        /* <DEDUP_REMOVED lines=62> */
.L_x_4845:
[----:B------:R-:W-:Y:S05]  /*e800*/  BSYNC.RECONVERGENT B1 ;  /* 0x0000000000017941 */ /* 0x000fea0003800200 */
.L_x_4844:
        /* <DEDUP_REMOVED lines=8> */
[----:B------:R-:W-:Y:S01]  /*e890*/  FSETP.GTU.FTZ.AND P4, PT, R96, R177, PT ;  /* 0x000000b16000720b */ /* 0x000fe20003f9c000 */
[----:B------:R-:W-:-:S03]  /*e8a0*/  IMAD.MOV.U32 R96, RZ, RZ, 0x2 ;  /* 0x00000002ff607424 */ /* 0x000fc600078e00ff */
[----:B------:R-:W-:Y:S02]  /*e8b0*/  FSEL R7, R7, RZ, !P4 ;  /* 0x000000ff07077208 */ /* 0x000fe40006000000 */
[----:B------:R-:W-:-:S03]  /*e8c0*/  PLOP3.LUT P4, PT, P4, PT, PT, 0x8, 0x80 ;  /* 0x000000000080781c */ /* 0x000fc6000278e170 */
[----:B------:R-:W-:Y:S01]  /*e8d0*/  FMUL.FTZ R117, R117, R7 ;  /* 0x0000000775757220 */ /* 0x000fe20000410000 */
        /* <DEDUP_REMOVED lines=10> */
.L_x_4851:
        /* <DEDUP_REMOVED lines=12> */
.L_x_4853:
[----:B------:R-:W-:Y:S05]  /*ea40*/  BSYNC.RECONVERGENT B2 ;  /* 0x0000000000027941 */ /* 0x000fea0003800200 */
.L_x_4852:
        /* <DEDUP_REMOVED lines=62> */
.L_x_4850:
[----:B------:R-:W-:Y:S05]  /*ee30*/  BSYNC.RECONVERGENT B1 ;  /* 0x0000000000017941 */ /* 0x000fea0003800200 */
.L_x_4849:
        /* <DEDUP_REMOVED lines=8> */
[----:B------:R-:W-:Y:S02]  /*eec0*/  MOV R99, R4 ;  /* 0x0000000400637202 */ /* 0x000fe40000000f00 */
[----:B------:R-:W-:Y:S01]  /*eed0*/  FSETP.GTU.FTZ.AND P5, PT, R97, R177, PT ;  /* 0x000000b16100720b */ /* 0x000fe20003fbc000 */
[----:B------:R-:W-:-:S05]  /*eee0*/  FMUL.FTZ R7, R7, R176 ;  /* 0x000000b007077220 */ /* 0x000fca0000410000 */
        /* <DEDUP_REMOVED lines=13> */
.L_x_4856:
        /* <DEDUP_REMOVED lines=15> */
.L_x_4858:
[----:B------:R-:W-:Y:S05]  /*f0b0*/  BSYNC.RECONVERGENT B2 ;  /* 0x0000000000027941 */ /* 0x000fea0003800200 */
.L_x_4857:
[----:B------:R-:W-:Y:S01]  /*f0c0*/  IMAD.WIDE.U32 R8, R11, -0x2daee0ad, RZ ;  /* 0xd2511f530b087825 */ /* 0x000fe200078e00ff */
[----:B------:R-:W-:-:S03]  /*f0d0*/  UIADD3 UR13, UPT, UPT, UR4, -0x61c88647, URZ ;  /* 0x9e3779b9040d7890 */ /* 0x000fc6000fffe0ff */
        /* <DEDUP_REMOVED lines=59> */
[----:B------:R-:W-:-:S07]  /*f490*/  LOP3.LUT R9, R98, UR13, R97, 0x96, !PT ;  /* 0x0000000d62097c12 */ /* 0x000fce000f8e9661 */
.L_x_4855:
[----:B------:R-:W-:Y:S05]  /*f4a0*/  BSYNC.RECONVERGENT B1 ;  /* 0x0000000000017941 */ /* 0x000fea0003800200 */
.L_x_4854:
[----:B------:R-:W-:Y:S01]  /*f4b0*/  I2FP.F32.U32 R96, R99 ;  /* 0x0000006300607245 */ /* 0x000fe20000201000 */
[----:B------:R-:W-:Y:S01]  /*f4c0*/  IMAD.U32 R124, R124, 0x10000, RZ ;  /* 0x000100007c7c7824 */ /* 0x000fe200078e00ff */
[----:B------:R-:W-:Y:S02]  /*f4d0*/  F2FP.BF16.F32.PACK_AB R98, R117, R118 ;  /* 0x000000767562723e */ /* 0x000fe400000010ff */
[----:B------:R-:W-:Y:S01]  /*f4e0*/  F2FP.BF16.F32.PACK_AB R97, R49, R50 ;  /* 0x000000323161723e */ /* 0x000fe200000010ff */
[----:B------:R-:W-:Y:S01]  /*f4f0*/  FFMA.FTZ R96, R96, R178, 1.1641532182693481445e-10 ;  /* 0x2f00000060607423 */ /* 0x000fe200000100b2 */
[----:B------:R-:W-:-:S04]  /*f500*/  FMUL.FTZ R124, R124, R141 ;  /* 0x0000008d7c7c7220 */ /* 0x000fc80000410000 */
[----:B------:R-:W-:Y:S01]  /*f510*/  FMUL.FTZ R124, R124, R176 ;  /* 0x000000b07c7c7220 */ /* 0x000fe20000410000 */
[----:B------:R-:W-:Y:S01]  /*f520*/  FSETP.GTU.FTZ.AND P6, PT, R96, R177, PT ;  /* 0x000000b16000720b */ /* 0x000fe20003fdc000 */
[----:B------:R-:W-:-:S03]  /*f530*/  IMAD.U32 R96, R238, 0x10000, RZ ;  /* 0x00010000ee607824 */ /* 0x000fc600078e00ff */
[----:B------:R-:W-:Y:S02]  /*f540*/  FSEL R124, R124, RZ, !P6 ;  /* 0x000000ff7c7c7208 */ /* 0x000fe40007000000 */
[----:B------:R-:W-:-:S03]  /*f550*/  PLOP3.LUT P6, PT, P6, PT, PT, 0x8, 0x80 ;  /* 0x000000000080781c */ /* 0x000fc600037ce170 */
[----:B------:R-:W-:Y:S01]  /*f560*/  FMUL.FTZ R124, R96, R124 ;  /* 0x0000007c607c7220 */ /* 0x000fe20000410000 */
[----:B------:R-:W-:-:S04]  /*f570*/  F2FP.BF16.F32.PACK_AB R96, R27, R28 ;  /* 0x0000001c1b60723e */ /* 0x000fc800000010ff */
[----:B------:R-:W-:-:S07]  /*f580*/  F2FP.BF16.F32.PACK_AB R99, R124, R123 ;  /* 0x0000007b7c63723e */ /* 0x000fce00000010ff */
.L_x_4818:
[----:B------:R-:W0:Y:S02]  /*f590*/  LDC.64 R156, c[0x0][0x3a8] ;  /* 0x0000ea00ff9c7b82 */ /* 0x000e240000000a00 */
        /* <DEDUP_REMOVED lines=14> */
[----:B------:R-:W-:Y:S02]  /*f680*/  MOV R156, R143 ;  /* 0x0000008f009c7202 */ /* 0x000fe40000000f00 */
[----:B------:R-:W-:Y:S02]  /*f690*/  LOP3.LUT R96, R96, R98, RZ, 0xfc, !PT ;  /* 0x0000006260607212 */ /* 0x000fe400078efcff */
[----:B------:R-:W0:Y:S02]  /*f6a0*/  LDC.64 R98, c[0x0][0x3b0] ;  /* 0x0000ec00ff627b82 */ /* 0x000e240000000a00 */
[----:B0-----:R-:W-:-:S04]  /*f6b0*/  IMAD.WIDE.U32 R98, R142, 0x8, R98 ;  /* 0x000000088e627825 */ /* 0x001fc800078e0062 */
[----:B------:R-:W-:Y:S01]  /*f6c0*/  VIADD R142, R142, 0x20 ;  /* 0x000000208e8e7836 */ /* 0x000fe20000000000 */
[----:B------:R1:W-:Y:S06]  /*f6d0*/  STG.E.64 desc[UR6][R98.64], R96 ;  /* 0x0000006062007986 */ /* 0x0003ec000c101b06 */
.L_x_4776:
[----:B------:R-:W-:Y:S05]  /*f6e0*/  BSYNC.RECONVERGENT B0 ;  /* 0x0000000000007941 */ /* 0x000fea0003800200 */
.L_x_4775:
[----:B------:R-:W-:Y:S01]  /*f6f0*/  ISETP.GE.U32.AND P0, PT, R12, 0x60, PT ;  /* 0x000000600c00780c */ /* 0x000fe20003f06070 */
[----:B------:R-:W-:Y:S01]  /*f700*/  BSSY.RECONVERGENT B0, `(.L_x_4859) ;  /* 0x0000685000007945 */ /* 0x000fe20003800200 */
[----:B------:R-:W-:-:S11]  /*f710*/  LOP3.LUT R0, R0, 0xffffefff, RZ, 0xc0, !PT ;  /* 0xffffefff00007812 */ /* 0x000fd600078ec0ff */
[----:B------:R-:W-:Y:S01]  /*f720*/  @P0 LOP3.LUT R0, R0, 0x1000, RZ, 0xfc, !PT ;  /* 0x0000100000000812 */ /* 0x000fe200078efcff */
[----:B------:R-:W-:Y:S06]  /*f730*/  @!P0 BRA `(.L_x_4860) ;  /* 0x0000006800048947 */ /* 0x000fec0003800000 */
[----:B------:R-:W-:-:S04]  /*f740*/  ISETP.NE.U32.AND P0, PT, RZ, UR8, PT ;  /* 0x00000008ff007c0c */ /* 0x000fc8000bf05070 */
[----:B------:R-:W-:-:S13]  /*f750*/  ISETP.NE.AND.EX P0, PT, RZ, UR9, PT, P0 ;  /* 0x00000009ff007c0c */ /* 0x000fda000bf05300 */
[----:B01----:R-:W0:Y:S02]  /*f760*/  @P0 LDC.64 R96, c[0x0][0x3a0] ;  /* 0x0000e800ff600b82 */ /* 0x003e240000000a00 */
        /* <DEDUP_REMOVED lines=22> */
.L_x_4864:
        /* <DEDUP_REMOVED lines=12> */
.L_x_4866:
[----:B------:R-:W-:Y:S05]  /*f990*/  BSYNC.RECONVERGENT B2 ;  /* 0x0000000000027941 */ /* 0x000fea0003800200 */
.L_x_4865:
        /* <DEDUP_REMOVED lines=62> */
.L_x_4863:
[----:B------:R-:W-:Y:S05]  /*fd80*/  BSYNC.RECONVERGENT B1 ;  /* 0x0000000000017941 */ /* 0x000fea0003800200 */
.L_x_4862:
        /* <DEDUP_REMOVED lines=30> */
.L_x_4869:
        /* <DEDUP_REMOVED lines=12> */
.L_x_4871:
[----:B------:R-:W-:Y:S05]  /*10030*/  BSYNC.RECONVERGENT B2 ;  /* 0x0000000000027941 */ /* 0x000fea0003800200 */
.L_x_4870:
        /* <DEDUP_REMOVED lines=62> */
.L_x_4868:
[----:B------:R-:W-:Y:S05]  /*10420*/  BSYNC.RECONVERGENT B1 ;  /* 0x0000000000017941 */ /* 0x000fea0003800200 */
.L_x_4867:
        /* <DEDUP_REMOVED lines=25> */
.L_x_4874:
        /* <DEDUP_REMOVED lines=12> */
.L_x_4876:
[----:B------:R-:W-:Y:S05]  /*10680*/  BSYNC.RECONVERGENT B2 ;  /* 0x0000000000027941 */ /* 0x000fea0003800200 */
.L_x_4875:
        /* <DEDUP_REMOVED lines=62> */
.L_x_4873:
[----:B------:R-:W-:Y:S05]  /*10a70*/  BSYNC.RECONVERGENT B1 ;  /* 0x0000000000017941 */ /* 0x000fea0003800200 */
.L_x_4872:
        /* <DEDUP_REMOVED lines=25> */
.L_x_4879:
        /* <DEDUP_REMOVED lines=12> */
.L_x_4881:
[----:B------:R-:W-:Y:S05]  /*10cd0*/  BSYNC.RECONVERGENT B2 ;  /* 0x0000000000027941 */ /* 0x000fea0003800200 */
.L_x_4880:
        /* <DEDUP_REMOVED lines=62> */
.L_x_4878:
[----:B------:R-:W-:Y:S05]  /*110c0*/  BSYNC.RECONVERGENT B1 ;  /* 0x0000000000017941 */ /* 0x000fea0003800200 */
.L_x_4877:
[----:B------:R-:W-:Y:S01]  /*110d0*/  I2FP.F32.U32 R47, R47 ;  /* 0x0000002f002f7245 */ /* 0x000fe20000201000 */
[----:B------:R-:W-:Y:S01]  /*110e0*/  IMAD.U32 R7, R7, 0x10000, RZ ;  /* 0x0001000007077824 */ /* 0x000fe200078e00ff */
[----:B------:R-:W-:Y:S01]  /*110f0*/  ISETP.NE.AND P3, PT, R97, 0x1, PT ;  /* 0x000000016100780c */ /* 0x000fe20003f65270 */
[----:B------:R-:W-:Y:S01]  /*11100*/  IMAD.U32 R96, R240, 0x10000, RZ ;  /* 0x00010000f0607824 */ /* 0x000fe200078e00ff */
[----:B------:R-:W-:Y:S01]  /*11110*/  BSSY.RECONVERGENT B1, `(.L_x_4882) ;  /* 0x0000060000017945 */ /* 0x000fe20003800200 */
[----:B------:R-:W-:Y:S01]  /*11120*/  FFMA.FTZ R47, R47, R178, 1.1641532182693481445e-10 ;  /* 0x2f0000002f2f7423 */ /* 0x000fe200000100b2 */
[----:B------:R-:W-:-:S04]  /*11130*/  FMUL.FTZ R7, R7, R141 ;  /* 0x0000008d07077220 */ /* 0x000fc80000410000 */
[----:B------:R-:W-:Y:S01]  /*11140*/  FSETP.GTU.FTZ.AND P2, PT, R47, R177, PT ;  /* 0x000000b12f00720b */ /* 0x000fe20003f5c000 */
[----:B------:R-:W-:Y:S01]  /*11150*/  FMUL.FTZ R7, R7, R176 ;  /* 0x000000b007077220 */ /* 0x000fe20000410000 */
[----:B------:R-:W-:-:S04]  /*11160*/  PRMT R47, R53, 0x7632, R47 ;  /* 0x00007632352f7816 */ /* 0x000fc8000000002f */
[----:B------:R-:W-:Y:S02]  /*11170*/  SHF.L.U32 R47, R47, 0x10, RZ ;  /* 0x000000102f2f7819 */ /* 0x000fe400000006ff */
        /* <DEDUP_REMOVED lines=14> */
.L_x_4884:
        /* <DEDUP_REMOVED lines=12> */
.L_x_4886:
[----:B------:R-:W-:Y:S05]  /*11320*/  BSYNC.RECONVERGENT B2 ;  /* 0x0000000000027941 */ /* 0x000fea0003800200 */
.L_x_4885:
        /* <DEDUP_REMOVED lines=62> */
.L_x_4883:
[----:B------:R-:W-:Y:S05]  /*11710*/  BSYNC.RECONVERGENT B1 ;  /* 0x0000000000017941 */ /* 0x000fea0003800200 */
.L_x_4882:
[----:B------:R-:W-:Y:S01]  /*11720*/  I2FP.F32.U32 R97, R7 ;  /* 0x0000000700617245 */ /* 0x000fe20000201000 */
[----:B------:R-:W-:Y:S01]  /*11730*/  IMAD.U32 R7, R98, 0x10000, RZ ;  /* 0x0001000062077824 */ /* 0x000fe200078e00ff */
[----:B------:R-:W-:Y:S01]  /*11740*/  ISETP.NE.AND P4, PT, R96, 0x1, PT ;  /* 0x000000016000780c */ /* 0x000fe20003f85270 */
[----:B------:R-:W-:Y:S02]  /*11750*/  BSSY.RECONVERGENT B1, `(.L_x_4887) ;  /* 0x0000061000017945 */ /* 0x000fe40003800200 */
[----:B------:R-:W-:Y:S01]  /*11760*/  FFMA.FTZ R97, R97, R178, 1.1641532182693481445e-10 ;  /* 0x2f00000061617423 */ /* 0x000fe200000100b2 */
[----:B------:R-:W-:-:S04]  /*11770*/  FMUL.FTZ R7, R7, R141 ;  /* 0x0000008d07077220 */ /* 0x000fc80000410000 */
[----:B------:R-:W-:Y:S01]  /*11780*/  FMUL.FTZ R7, R7, R176 ;  /* 0x000000b007077220 */ /* 0x000fe20000410000 */
[----:B------:R-:W-:Y:S02]  /*11790*/  FSETP.GTU.FTZ.AND P3, PT, R97, R177, PT ;  /* 0x000000b16100720b */ /* 0x000fe40003f7c000 */
[----:B------:R-:W-:Y:S02]  /*117a0*/  SHF.L.U32 R97, R54, 0x10, RZ ;  /* 0x0000001036617819 */ /* 0x000fe400000006ff */
[----:B------:R-:W-:Y:S01]  /*117b0*/  FSEL R116, R7, RZ, !P3 ;  /* 0x000000ff07747208 */ /* 0x000fe20005800000 */
[----:B------:R-:W-:Y:S01]  /*117c0*/  IMAD.U32 R7, R86, 0x10000, RZ ;  /* 0x0001000056077824 */ /* 0x000fe200078e00ff */
[----:B------:R-:W-:-:S03]  /*117d0*/  PLOP3.LUT P3, PT, P3, PT, PT, 0x8, 0x80 ;  /* 0x000000000080781c */ /* 0x000fc60001f6e170 */
[----:B------:R-:W-:Y:S01]  /*117e0*/  FFMA.FTZ R116, R116, R7, R97 ;  /* 0x0000000774747223 */ /* 0x000fe20000010061 */
[----:B------:R-:W-:Y:S01]  /*117f0*/  PRMT R7, R98, 0x7632, R7 ;  /* 0x0000763262077816 */ /* 0x000fe20000000007 */
        /* <DEDUP_REMOVED lines=11> */
.L_x_4889:
        /* <DEDUP_REMOVED lines=12> */
.L_x_4891:
[----:B------:R-:W-:Y:S05]  /*11970*/  BSYNC.RECONVERGENT B2 ;  /* 0x0000000000027941 */ /* 0x000fea0003800200 */
.L_x_4890:
        /* <DEDUP_REMOVED lines=62> */
.L_x_4888:
[----:B------:R-:W-:Y:S05]  /*11d60*/  BSYNC.RECONVERGENT B1 ;  /* 0x0000000000017941 */ /* 0x000fea0003800200 */
.L_x_4887:
[----:B------:R-:W-:Y:S01]  /*11d70*/  I2FP.F32.U32 R96, R98 ;  /* 0x0000006200607245 */ /* 0x000fe20000201000 */
[----:B------:R-:W-:Y:S01]  /*11d80*/  BSSY.RECONVERGENT B1, `(.L_x_4892) ;  /* 0x0000063000017945 */ /* 0x000fe20003800200 */
[----:B------:R-:W-:Y:S02]  /*11d90*/  SHF.L.U32 R7, R7, 0x10, RZ ;  /* 0x0000001007077819 */ /* 0x000fe400000006ff */
[----:B------:R-:W-:Y:S01]  /*11da0*/  ISETP.NE.AND P5, PT, R97, 0x1, PT ;  /* 0x000000016100780c */ /* 0x000fe20003fa5270 */
[----:B------:R-:W-:Y:S01]  /*11db0*/  FFMA.FTZ R96, R96, R178, 1.1641532182693481445e-10 ;  /* 0x2f00000060607423 */ /* 0x000fe200000100b2 */
[----:B------:R-:W-:Y:S01]  /*11dc0*/  PRMT R115, R54, 0x7632, R115 ;  /* 0x0000763236737816 */ /* 0x000fe20000000073 */
[----:B------:R-:W-:-:S03]  /*11dd0*/  FMUL.FTZ R7, R7, R141 ;  /* 0x0000008d07077220 */ /* 0x000fc60000410000 */
[----:B------:R-:W-:Y:S01]  /*11de0*/  FSETP.GTU.FTZ.AND P4, PT, R96, R177, PT ;  /* 0x000000b16000720b */ /* 0x000fe20003f9c000 */
[----:B------:R-:W-:Y:S01]  /*11df0*/  FMUL.FTZ R7, R7, R176 ;  /* 0x000000b007077220 */ /* 0x000fe20000410000 */
[----:B------:R-:W-:Y:S02]  /*11e00*/  IMAD.U32 R115, R115, 0x10000, RZ ;  /* 0x0001000073737824 */ /* 0x000fe400078e00ff */
[----:B------:R-:W-:Y:S02]  /*11e10*/  IMAD.U32 R96, R241, 0x10000, RZ ;  /* 0x00010000f1607824 */ /* 0x000fe400078e00ff */
[----:B------:R-:W-:Y:S02]  /*11e20*/  FSEL R7, R7, RZ, !P4 ;  /* 0x000000ff07077208 */ /* 0x000fe40006000000 */
        /* <DEDUP_REMOVED lines=13> */
.L_x_4894:
        /* <DEDUP_REMOVED lines=12> */
.L_x_4896:
[----:B------:R-:W-:Y:S05]  /*11fc0*/  BSYNC.RECONVERGENT B2 ;  /* 0x0000000000027941 */ /* 0x000fea0003800200 */
.L_x_4895:
        /* <DEDUP_REMOVED lines=62> */
.L_x_4893:
[----:B------:R-:W-:Y:S05]  /*123b0*/  BSYNC.RECONVERGENT B1 ;  /* 0x0000000000017941 */ /* 0x000fea0003800200 */
.L_x_4892:
[----:B------:R-:W-:Y:S01]  /*123c0*/  I2FP.F32.U32 R97, R7 ;  /* 0x0000000700617245 */ /* 0x000fe20000201000 */
[C---:B------:R-:W-:Y:S01]  /*123d0*/  IMAD.U32 R7, R99.reuse, 0x10000, RZ ;  /* 0x0001000063077824 */ /* 0x040fe200078e00ff */
[----:B------:R-:W-:Y:S01]  /*123e0*/  ISETP.NE.AND P6, PT, R96, 0x1, PT ;  /* 0x000000016000780c */ /* 0x000fe20003fc5270 */
[----:B------:R-:W-:Y:S01]  /*123f0*/  BSSY.RECONVERGENT B1, `(.L_x_4897) ;  /* 0x0000064000017945 */ /* 0x000fe20003800200 */
[----:B------:R-:W-:Y:S01]  /*12400*/  PRMT R126, R99, 0x7632, R126 ;  /* 0x00007632637e7816 */ /* 0x000fe2000000007e */
[----:B------:R-:W-:Y:S01]  /*12410*/  FFMA.FTZ R97, R97, R178, 1.1641532182693481445e-10 ;  /* 0x2f00000061617423 */ /* 0x000fe200000100b2 */
[----:B------:R-:W-:Y:S01]  /*12420*/  FMUL.FTZ R7, R7, R141 ;  /* 0x0000008d07077220 */ /* 0x000fe20000410000 */
[----:B------:R-:W-:-:S03]  /*12430*/  MOV R99, R4 ;  /* 0x0000000400637202 */ /* 0x000fc60000000f00 */
[----:B------:R-:W-:Y:S01]  /*12440*/  FMUL.FTZ R7, R7, R176 ;  /* 0x000000b007077220 */ /* 0x000fe20000410000 */
[----:B------:R-:W-:Y:S01]  /*12450*/  FSETP.GTU.FTZ.AND P5, PT, R97, R177, PT ;  /* 0x000000b16100720b */ /* 0x000fe20003fbc000 */
[----:B------:R-:W-:-:S03]  /*12460*/  IMAD.U32 R97, R55, 0x10000, RZ ;  /* 0x0001000037617824 */ /* 0x000fc600078e00ff */
[----:B------:R-:W-:Y:S02]  /*12470*/  FSEL R125, R7, RZ, !P5 ;  /* 0x000000ff077d7208 */ /* 0x000fe40006800000 */
[----:B------:R-:W-:Y:S02]  /*12480*/  SHF.L.U32 R7, R87, 0x10, RZ ;  /* 0x0000001057077819 */ /* 0x000fe400000006ff */
[----:B------:R-:W-:-:S03]  /*12490*/  PLOP3.LUT P5, PT, P5, PT, PT, 0x8, 0x80 ;  /* 0x000000000080781c */ /* 0x000fc60002fae170 */
[----:B------:R-:W-:Y:S01]  /*124a0*/  FFMA.FTZ R125, R125, R7, R97 ;  /* 0x000000077d7d7223 */ /* 0x000fe20000010061 */
        /* <DEDUP_REMOVED lines=10> */
.L_x_4899:
        /* <DEDUP_REMOVED lines=15> */
.L_x_4901:
[----:B------:R-:W-:Y:S05]  /*12640*/  BSYNC.RECONVERGENT B2 ;  /* 0x0000000000027941 */ /* 0x000fea0003800200 */
.L_x_4900:
        /* <DEDUP_REMOVED lines=62> */
.L_x_4898:
[----:B------:R-:W-:Y:S05]  /*12a30*/  BSYNC.RECONVERGENT B1 ;  /* 0x0000000000017941 */ /* 0x000fea0003800200 */
.L_x_4897:
[----:B------:R-:W-:Y:S01]  /*12a40*/  I2FP.F32.U32 R96, R99 ;  /* 0x0000006300607245 */ /* 0x000fe20000201000 */
[----:B------:R-:W-:Y:S01]  /*12a50*/  IMAD.U32 R126, R126, 0x10000, RZ ;  /* 0x000100007e7e7824 */ /* 0x000fe200078e00ff */
[----:B------:R-:W-:Y:S02]  /*12a60*/  SHF.L.U32 R97, R242, 0x10, RZ ;  /* 0x00000010f2617819 */ /* 0x000fe400000006ff */
[----:B------:R-:W-:Y:S01]  /*12a70*/  F2FP.BF16.F32.PACK_AB R98, R115, R116 ;  /* 0x000000747362723e */ /* 0x000fe200000010ff */
[----:B------:R-:W-:Y:S01]  /*12a80*/  FFMA.FTZ R96, R96, R178, 1.1641532182693481445e-10 ;  /* 0x2f00000060607423 */ /* 0x000fe200000100b2 */
[----:B------:R-:W-:-:S04]  /*12a90*/  FMUL.FTZ R126, R126, R141 ;  /* 0x0000008d7e7e7220 */ /* 0x000fc80000410000 */
[----:B------:R-:W-:Y:S01]  /*12aa0*/  FMUL.FTZ R126, R126, R176 ;  /* 0x000000b07e7e7220 */ /* 0x000fe20000410000 */
[----:B------:R-:W-:Y:S02]  /*12ab0*/  FSETP.GTU.FTZ.AND P6, PT, R96, R177, PT ;  /* 0x000000b16000720b */ /* 0x000fe40003fdc000 */
[----:B------:R-:W-:Y:S02]  /*12ac0*/  PRMT R96, R55, 0x7632, R96 ;  /* 0x0000763237607816 */ /* 0x000fe40000000060 */
[----:B------:R-:W-:Y:S02]  /*12ad0*/  FSEL R126, R126, RZ, !P6 ;  /* 0x000000ff7e7e7208 */ /* 0x000fe40007000000 */
[----:B------:R-:W-:Y:S01]  /*12ae0*/  PLOP3.LUT P6, PT, P6, PT, PT, 0x8, 0x80 ;  /* 0x000000000080781c */ /* 0x000fe200037ce170 */
[----:B------:R-:W-:-:S04]  /*12af0*/  IMAD.U32 R96, R96, 0x10000, RZ ;  /* 0x0001000060607824 */ /* 0x000fc800078e00ff */
[----:B------:R-:W-:Y:S01]  /*12b00*/  FFMA.FTZ R126, R126, R97, R96 ;  /* 0x000000617e7e7223 */ /* 0x000fe20000010060 */
[----:B------:R-:W-:Y:S02]  /*12b10*/  F2FP.BF16.F32.PACK_AB R97, R47, R48 ;  /* 0x000000302f61723e */ /* 0x000fe400000010ff */
[----:B------:R-:W-:Y:S02]  /*12b20*/  F2FP.BF16.F32.PACK_AB R96, R25, R26 ;  /* 0x0000001a1960723e */ /* 0x000fe400000010ff */
[----:B------:R-:W-:Y:S01]  /*12b30*/  F2FP.BF16.F32.PACK_AB R99, R126, R125 ;  /* 0x0000007d7e63723e */ /* 0x000fe200000010ff */
[----:B------:R-:W-:Y:S06]  /*12b40*/  BRA `(.L_x_4902) ;  /* 0x0000003000ac7947 */ /* 0x000fec0003800000 */
.L_x_4861:
        /* <DEDUP_REMOVED lines=16> */
.L_x_4905:
        /* <DEDUP_REMOVED lines=12> */
.L_x_4907:
[----:B------:R-:W-:Y:S05]  /*12d10*/  BSYNC.RECONVERGENT B2 ;  /* 0x0000000000027941 */ /* 0x000fea0003800200 */
.L_x_4906:
        /* <DEDUP_REMOVED lines=62> */
.L_x_4904:
[----:B------:R-:W-:Y:S05]  /*13100*/  BSYNC.RECONVERGENT B1 ;  /* 0x0000000000017941 */ /* 0x000fea0003800200 */
.L_x_4903:
        /* <DEDUP_REMOVED lines=10> */
[----:B------:R-:W-:-:S03]  /*131b0*/  HFMA2 R47, -RZ, RZ, 0, 1.1920928955078125e-07 ;  /* 0x00000002ff2f7431 */ /* 0x000fc600000001ff */
[----:B0-----:R-:W-:Y:S01]  /*131c0*/  FMUL.FTZ R7, R7, R176 ;  /* 0x000000b007077220 */ /* 0x001fe20000410000 */
[----:B-1----:R-:W-:Y:S01]  /*131d0*/  FSETP.GTU.FTZ.AND P0, PT, R25, R177, PT ;  /* 0x000000b11900720b */ /* 0x002fe20003f1c000 */
[----:B------:R-:W-:-:S03]  /*131e0*/  IMAD.MOV.U32 R25, RZ, RZ, R4 ;  /* 0x000000ffff197224 */ /* 0x000fc600078e0004 */
        /* <DEDUP_REMOVED lines=15> */
.L_x_4910:
        /* <DEDUP_REMOVED lines=12> */
.L_x_4912:
[----:B------:R-:W-:Y:S05]  /*133a0*/  BSYNC.RECONVERGENT B2 ;  /* 0x0000000000027941 */ /* 0x000fea0003800200 */
.L_x_4911:
        /* <DEDUP_REMOVED lines=62> */
.L_x_4909:
[----:B------:R-:W-:Y:S05]  /*13790*/  BSYNC.RECONVERGENT B1 ;  /* 0x0000000000017941 */ /* 0x000fea0003800200 */
.L_x_4908:
        /* <DEDUP_REMOVED lines=23> */
.L_x_4915:
        /* <DEDUP_REMOVED lines=12> */
.L_x_4917:
[----:B------:R-:W-:Y:S05]  /*139d0*/  BSYNC.RECONVERGENT B2 ;  /* 0x0000000000027941 */ /* 0x000fea0003800200 */
.L_x_4916:
        /* <DEDUP_REMOVED lines=62> */
.L_x_4914:
[----:B------:R-:W-:Y:S05]  /*13dc0*/  BSYNC.RECONVERGENT B1 ;  /* 0x0000000000017941 */ /* 0x000fea0003800200 */
.L_x_4913:
        /* <DEDUP_REMOVED lines=8> */
[----:B------:R-:W-:-:S04]  /*13e50*/  MOV R47, R4 ;  /* 0x00000004002f7202 */ /* 0x000fc80000000f00 */
[----:B------:R-:W-:Y:S01]  /*13e60*/  FSEL R48, R7, RZ, !P1 ;  /* 0x000000ff07307208 */ /* 0x000fe20004800000 */
[----:B------:R-:W-:Y:S01]  /*13e70*/  IMAD.U32 R7, R85, 0x10000, RZ ;  /* 0x0001000055077824 */ /* 0x000fe200078e00ff */
        /* <DEDUP_REMOVED lines=13> */
.L_x_4920:
        /* <DEDUP_REMOVED lines=12> */
.L_x_4922:
[----:B------:R-:W-:Y:S05]  /*14010*/  BSYNC.RECONVERGENT B2 ;  /* 0x0000000000027941 */ /* 0x000fea0003800200 */
.L_x_4921:
        /* <DEDUP_REMOVED lines=62> */
.L_x_4919:
[----:B------:R-:W-:Y:S05]  /*14400*/  BSYNC.RECONVERGENT B1 ;  /* 0x0000000000017941 */ /* 0x000fea0003800200 */
.L_x_4918:
        /* <DEDUP_REMOVED lines=23> */
.L_x_4925:
        /* <DEDUP_REMOVED lines=12> */
.L_x_4927:
[----:B------:R-:W-:Y:S05]  /*14640*/  BSYNC.RECONVERGENT B2 ;  /* 0x0000000000027941 */ /* 0x000fea0003800200 */
.L_x_4926:
        /* <DEDUP_REMOVED lines=62> */
.L_x_4924:
[----:B------:R-:W-:Y:S05]  /*14a30*/  BSYNC.RECONVERGENT B1 ;  /* 0x0000000000017941 */ /* 0x000fea0003800200 */
.L_x_4923:
        /* <DEDUP_REMOVED lines=24> */
.L_x_4930:
        /* <DEDUP_REMOVED lines=12> */
.L_x_4932:
[----:B------:R-:W-:Y:S05]  /*14c80*/  BSYNC.RECONVERGENT B2 ;  /* 0x0000000000027941 */ /* 0x000fea0003800200 */
.L_x_4931:
        /* <DEDUP_REMOVED lines=62> */
.L_x_4929:
[----:B------:R-:W-:Y:S05]  /*15070*/  BSYNC.RECONVERGENT B1 ;  /* 0x0000000000017941 */ /* 0x000fea0003800200 */
.L_x_4928:
        /* <DEDUP_REMOVED lines=9> */
[----:B------:R-:W-:-:S04]  /*15110*/  IMAD.MOV.U32 R96, RZ, RZ, 0x2 ;  /* 0x00000002ff607424 */ /* 0x000fc800078e00ff */
[----:B------:R-:W-:Y:S02]  /*15120*/  FSEL R7, R7, RZ, !P4 ;  /* 0x000000ff07077208 */ /* 0x000fe40006000000 */
        /* <DEDUP_REMOVED lines=12> */
.L_x_4935:
        /* <DEDUP_REMOVED lines=12> */
.L_x_4937:
[----:B------:R-:W-:Y:S05]  /*152b0*/  BSYNC.RECONVERGENT B2 ;  /* 0x0000000000027941 */ /* 0x000fea0003800200 */
.L_x_4936:
        /* <DEDUP_REMOVED lines=62> */
.L_x_4934:
[----:B------:R-:W-:Y:S05]  /*156a0*/  BSYNC.RECONVERGENT B1 ;  /* 0x0000000000017941 */ /* 0x000fea0003800200 */
.L_x_4933:
        /* <DEDUP_REMOVED lines=13> */
[----:B------:R-:W-:Y:S01]  /*15780*/  FMUL.FTZ R125, R125, R7 ;  /* 0x000000077d7d7220 */ /* 0x000fe20000410000 */
        /* <DEDUP_REMOVED lines=10> */
.L_x_4940:
        /* <DEDUP_REMOVED lines=15> */
.L_x_4942:
[----:B------:R-:W-:Y:S05]  /*15920*/  BSYNC.RECONVERGENT B2 ;  /* 0x0000000000027941 */ /* 0x000fea0003800200 */
.L_x_4941:
        /* <DEDUP_REMOVED lines=60> */
[----:B------:R-:W-:Y:S02]  /*15cf0*/  LOP3.LUT R9, R98, UR13, R97, 0x96, !PT ;  /* 0x0000000d62097c12 */ /* 0x000fe4000f8e9661 */
[----:B------:R-:W-:-:S07]  /*15d00*/  MOV R4, R96 ;  /* 0x0000006000047202 */ /* 0x000fce0000000f00 */
.L_x_4939:
[----:B------:R-:W-:Y:S05]  /*15d10*/  BSYNC.RECONVERGENT B1 ;  /* 0x0000000000017941 */ /* 0x000fea0003800200 */
.L_x_4938:
        /* <DEDUP_REMOVED lines=8> */
[----:B------:R-:W-:Y:S02]  /*15da0*/  SHF.L.U32 R96, R242, 0x10, RZ ;  /* 0x00000010f2607819 */ /* 0x000fe400000006ff */
[----:B------:R-:W-:Y:S02]  /*15db0*/  FSEL R126, R126, RZ, !P6 ;  /* 0x000000ff7e7e7208 */ /* 0x000fe40007000000 */
[----:B------:R-:W-:-:S03]  /*15dc0*/  PLOP3.LUT P6, PT, P6, PT, PT, 0x8, 0x80 ;  /* 0x000000000080781c */ /* 0x000fc600037ce170 */
[----:B------:R-:W-:Y:S01]  /*15dd0*/  FMUL.FTZ R126, R96, R126 ;  /* 0x0000007e607e7220 */ /* 0x000fe20000410000 */
[----:B------:R-:W-:-:S04]  /*15de0*/  F2FP.BF16.F32.PACK_AB R96, R25, R26 ;  /* 0x0000001a1960723e */ /* 0x000fc800000010ff */
[----:B------:R-:W-:-:S07]  /*15df0*/  F2FP.BF16.F32.PACK_AB R99, R126, R125 ;  /* 0x0000007d7e63723e */ /* 0x000fce00000010ff */
.L_x_4902:
        /* <DEDUP_REMOVED lines=10> */
[----:B------:R-:W-:Y:S02]  /*15ea0*/  LOP3.LUT R97, R96, R99, RZ, 0xfc, !PT ;  /* 0x0000006360617212 */ /* 0x000fe400078efcff */
[----:B------:R-:W-:Y:S02]  /*15eb0*/  SEL R96, RZ, 0x1000000, !P2 ;  /* 0x01000000ff607807 */ /* 0x000fe40005000000 */
        /* <DEDUP_REMOVED lines=9> */
.L_x_4860:
[----:B------:R-:W-:Y:S05]  /*15f50*/  BSYNC.RECONVERGENT B0 ;  /* 0x0000000000007941 */ /* 0x000fea0003800200 */
.L_x_4859:
[----:B------:R-:W-:Y:S01]  /*15f60*/  ISETP.GE.U32.AND P0, PT, R12, 0x80, PT ;  /* 0x000000800c00780c */ /* 0x000fe20003f06070 */
[----:B------:R-:W-:Y:S01]  /*15f70*/  BSSY.RECONVERGENT B0, `(.L_x_4943) ;  /* 0x0000685000007945 */ /* 0x000fe20003800200 */
[----:B------:R-:W-:-:S11]  /*15f80*/  LOP3.LUT R0, R0, 0xfffff7ff, RZ, 0xc0, !PT ;  /* 0xfffff7ff00007812 */ /* 0x000fd600078ec0ff */
[----:B------:R-:W-:Y:S01]  /*15f90*/  @P0 LOP3.LUT R0, R0, 0x800, RZ, 0xfc, !PT ;  /* 0x0000080000000812 */ /* 0x000fe200078efcff */
[----:B------:R-:W-:Y:S06]  /*15fa0*/  @!P0 BRA `(.L_x_4944) ;  /* 0x0000006800048947 */ /* 0x000fec0003800000 */
[----:B------:R-:W-:-:S04]  /*15fb0*/  ISETP.NE.U32.AND P0, PT, RZ, UR8, PT ;  /* 0x00000008ff007c0c */ /* 0x000fc8000bf05070 */
[----:B------:R-:W-:-:S13]  /*15fc0*/  ISETP.NE.AND.EX P0, PT, RZ, UR9, PT, P0 ;  /* 0x00000009ff007c0c */ /* 0x000fda000bf05300 */
[----:B012---:R-:W0:Y:S02]  /*15fd0*/  @P0 LDC.64 R96, c[0x0][0x3a0] ;  /* 0x0000e800ff600b82 */ /* 0x007e240000000a00 */
        /* <DEDUP_REMOVED lines=22> */
.L_x_4948:
        /* <DEDUP_REMOVED lines=12> */
.L_x_4950:
[----:B------:R-:W-:Y:S05]  /*16200*/  BSYNC.RECONVERGENT B2 ;  /* 0x0000000000027941 */ /* 0x000fea0003800200 */
.L_x_4949:
        /* <DEDUP_REMOVED lines=62> */
.L_x_4947:
[----:B------:R-:W-:Y:S05]  /*165f0*/  BSYNC.RECONVERGENT B1 ;  /* 0x0000000000017941 */ /* 0x000fea0003800200 */
.L_x_4946:
        /* <DEDUP_REMOVED lines=10> */
[----:B------:R-:W-:-:S03]  /*166a0*/  HFMA2 R45, -RZ, RZ, 0, 1.1920928955078125e-07 ;  /* 0x00000002ff2d7431 */ /* 0x000fc600000001ff */
[----:B0-----:R-:W-:Y:S01]  /*166b0*/  FMUL.FTZ R7, R7, R176 ;  /* 0x000000b007077220 */ /* 0x001fe20000410000 */
[----:B-1----:R-:W-:Y:S01]  /*166c0*/  FSETP.GTU.FTZ.AND P0, PT, R23, R177, PT ;  /* 0x000000b11700720b */ /* 0x002fe20003f1c000 */
[----:B------:R-:W-:-:S03]  /*166d0*/  IMAD.U32 R23, R52, 0x10000, RZ ;  /* 0x0001000034177824 */ /* 0x000fc600078e00ff */
        /* <DEDUP_REMOVED lines=16> */
.L_x_4953:
        /* <DEDUP_REMOVED lines=12> */
.L_x_4955:
[----:B------:R-:W-:Y:S05]  /*168a0*/  BSYNC.RECONVERGENT B2 ;  /* 0x0000000000027941 */ /* 0x000fea0003800200 */
.L_x_4954:
        /* <DEDUP_REMOVED lines=62> */
.L_x_4952:
[----:B------:R-:W-:Y:S05]  /*16c90*/  BSYNC.RECONVERGENT B1 ;  /* 0x0000000000017941 */ /* 0x000fea0003800200 */
.L_x_4951:
        /* <DEDUP_REMOVED lines=8> */
[----:B------:R-:W-:Y:S01]  /*16d20*/  FSETP.GTU.FTZ.AND P0, PT, R23, R177, PT ;  /* 0x000000b11700720b */ /* 0x000fe20003f1c000 */
[----:B------:R-:W-:Y:S01]  /*16d30*/  FMUL.FTZ R7, R7, R176 ;  /* 0x000000b007077220 */ /* 0x000fe20000410000 */
[----:B------:R-:W-:-:S04]  /*16d40*/  PRMT R23, R52, 0x7632, R23 ;  /* 0x0000763234177816 */ /* 0x000fc80000000017 */
[----:B------:R-:W-:Y:S02]  /*16d50*/  SHF.L.U32 R23, R23, 0x10, RZ ;  /* 0x0000001017177819 */ /* 0x000fe400000006ff */
[----:B------:R-:W-:Y:S02]  /*16d60*/  FSEL R7, R7, RZ, !P0 ;  /* 0x000000ff07077208 */ /* 0x000fe40004000000 */
[----:B------:R-:W-:-:S03]  /*16d70*/  PLOP3.LUT P0, PT, P0, PT, PT, 0x8, 0x80 ;  /* 0x000000000080781c */ /* 0x000fc6000070e170 */
[----:B------:R-:W-:Y:S01]  /*16d80*/  FFMA.FTZ R23, R7, R46, R23 ;  /* 0x0000002e07177223 */ /* 0x000fe20000010017 */
        /* <DEDUP_REMOVED lines=10> */
.L_x_4958:
        /* <DEDUP_REMOVED lines=12> */
.L_x_4960:
[----:B------:R-:W-:Y:S05]  /*16ef0*/  BSYNC.RECONVERGENT B2 ;  /* 0x0000000000027941 */ /* 0x000fea0003800200 */
.L_x_4959:
        /* <DEDUP_REMOVED lines=62> */
.L_x_4957:
[----:B------:R-:W-:Y:S05]  /*172e0*/  BSYNC.RECONVERGENT B1 ;  /* 0x0000000000017941 */ /* 0x000fea0003800200 */
.L_x_4956:
        /* <DEDUP_REMOVED lines=25> */
.L_x_4963:
        /* <DEDUP_REMOVED lines=12> */
.L_x_4965:
[----:B------:R-:W-:Y:S05]  /*17540*/  BSYNC.RECONVERGENT B2 ;  /* 0x0000000000027941 */ /* 0x000fea0003800200 */
.L_x_4964:
        /* <DEDUP_REMOVED lines=62> */
.L_x_4962:
[----:B------:R-:W-:Y:S05]  /*17930*/  BSYNC.RECONVERGENT B1 ;  /* 0x0000000000017941 */ /* 0x000fea0003800200 */
.L_x_4961:
        /* <DEDUP_REMOVED lines=25> */
.L_x_4968:
        /* <DEDUP_REMOVED lines=12> */
.L_x_4970:
[----:B------:R-:W-:Y:S05]  /*17b90*/  BSYNC.RECONVERGENT B2 ;  /* 0x0000000000027941 */ /* 0x000fea0003800200 */
.L_x_4969:
        /* <DEDUP_REMOVED lines=62> */
.L_x_4967:
[----:B------:R-:W-:Y:S05]  /*17f80*/  BSYNC.RECONVERGENT B1 ;  /* 0x0000000000017941 */ /* 0x000fea0003800200 */
.L_x_4966:
        /* <DEDUP_REMOVED lines=25> */
.L_x_4973:
        /* <DEDUP_REMOVED lines=12> */
.L_x_4975:
[----:B------:R-:W-:Y:S05]  /*181e0*/  BSYNC.RECONVERGENT B2 ;  /* 0x0000000000027941 */ /* 0x000fea0003800200 */
.L_x_4974:
        /* <DEDUP_REMOVED lines=62> */
.L_x_4972:
[----:B------:R-:W-:Y:S05]  /*185d0*/  BSYNC.RECONVERGENT B1 ;  /* 0x0000000000017941 */ /* 0x000fea0003800200 */
.L_x_4971:
[----:B------:R-:W-:Y:S01]  /*185e0*/  I2FP.F32.U32 R96, R98 ;  /* 0x0000006200607245 */ /* 0x000fe20000201000 */
[----:B------:R-:W-:Y:S01]  /*185f0*/  IMAD.U32 R7, R7, 0x10000, RZ ;  /* 0x0001000007077824 */ /* 0x000fe200078e00ff */
[----:B------:R-:W-:Y:S01]  /*18600*/  ISETP.NE.AND P5, PT, R97, 0x1, PT ;  /* 0x000000016100780c */ /* 0x000fe20003fa5270 */
[----:B------:R-:W-:Y:S01]  /*18610*/  BSSY.RECONVERGENT B1, `(.L_x_4976) ;  /* 0x0000061000017945 */ /* 0x000fe20003800200 */
[----:B------:R-:W-:Y:S01]  /*18620*/  PRMT R113, R54, 0x7632, R113 ;  /* 0x0000763236717816 */ /* 0x000fe20000000071 */
[----:B------:R-:W-:Y:S01]  /*18630*/  FFMA.FTZ R96, R96, R178, 1.1641532182693481445e-10 ;  /* 0x2f00000060607423 */ /* 0x000fe200000100b2 */
[----:B------:R-:W-:-:S03]  /*18640*/  FMUL.FTZ R7, R7, R141 ;  /* 0x0000008d07077220 */ /* 0x000fc60000410000 */
[----:B------:R-:W-:Y:S02]  /*18650*/  IMAD.U32 R113, R113, 0x10000, RZ ;  /* 0x0001000071717824 */ /* 0x000fe400078e00ff */
[----:B------:R-:W-:Y:S01]  /*18660*/  FMUL.FTZ R7, R7, R176 ;  /* 0x000000b007077220 */ /* 0x000fe20000410000 */
[----:B------:R-:W-:Y:S02]  /*18670*/  FSETP.GTU.FTZ.AND P4, PT, R96, R177, PT ;  /* 0x000000b16000720b */ /* 0x000fe40003f9c000 */
[----:B------:R-:W-:Y:S02]  /*18680*/  SHF.L.U32 R96, R245, 0x10, RZ ;  /* 0x00000010f5607819 */ /* 0x000fe400000006ff */
[----:B------:R-:W-:Y:S02]  /*18690*/  FSEL R7, R7, RZ, !P4 ;  /* 0x000000ff07077208 */ /* 0x000fe40006000000 */
        /* <DEDUP_REMOVED lines=13> */
.L_x_4978:
        /* <DEDUP_REMOVED lines=12> */
.L_x_4980:
[----:B------:R-:W-:Y:S05]  /*18830*/  BSYNC.RECONVERGENT B2 ;  /* 0x0000000000027941 */ /* 0x000fea0003800200 */
.L_x_4979:
        /* <DEDUP_REMOVED lines=62> */
.L_x_4977:
[----:B------:R-:W-:Y:S05]  /*18c20*/  BSYNC.RECONVERGENT B1 ;  /* 0x0000000000017941 */ /* 0x000fea0003800200 */
.L_x_4976:
[----:B------:R-:W-:Y:S01]  /*18c30*/  I2FP.F32.U32 R97, R7 ;  /* 0x0000000700617245 */ /* 0x000fe20000201000 */
[----:B------:R-:W-:Y:S01]  /*18c40*/  BSSY.RECONVERGENT B1, `(.L_x_4981) ;  /* 0x0000066000017945 */ /* 0x000fe20003800200 */
[----:B------:R-:W-:Y:S02]  /*18c50*/  SHF.L.U32 R7, R99, 0x10, RZ ;  /* 0x0000001063077819 */ /* 0x000fe400000006ff */
[----:B------:R-:W-:Y:S01]  /*18c60*/  ISETP.NE.AND P6, PT, R96, 0x1, PT ;  /* 0x000000016000780c */ /* 0x000fe20003fc5270 */
[----:B------:R-:W-:Y:S01]  /*18c70*/  FFMA.FTZ R97, R97, R178, 1.1641532182693481445e-10 ;  /* 0x2f00000061617423 */ /* 0x000fe200000100b2 */
[----:B------:R-:W-:Y:S01]  /*18c80*/  PRMT R128, R99, 0x7632, R128 ;  /* 0x0000763263807816 */ /* 0x000fe20000000080 */
[----:B------:R-:W-:Y:S01]  /*18c90*/  FMUL.FTZ R7, R7, R141 ;  /* 0x0000008d07077220 */ /* 0x000fe20000410000 */
[----:B------:R-:W-:Y:S02]  /*18ca0*/  IMAD.MOV.U32 R99, RZ, RZ, R4 ;  /* 0x000000ffff637224 */ /* 0x000fe400078e0004 */
        /* <DEDUP_REMOVED lines=17> */
.L_x_4983:
        /* <DEDUP_REMOVED lines=15> */
.L_x_4985:
[----:B------:R-:W-:Y:S05]  /*18eb0*/  BSYNC.RECONVERGENT B2 ;  /* 0x0000000000027941 */ /* 0x000fea0003800200 */
.L_x_4984:
        /* <DEDUP_REMOVED lines=62> */
.L_x_4982:
[----:B------:R-:W-:Y:S05]  /*192a0*/  BSYNC.RECONVERGENT B1 ;  /* 0x0000000000017941 */ /* 0x000fea0003800200 */
.L_x_4981:
[----:B------:R-:W-:Y:S01]  /*192b0*/  I2FP.F32.U32 R96, R99 ;  /* 0x0000006300607245 */ /* 0x000fe20000201000 */
[----:B------:R-:W-:Y:S01]  /*192c0*/  IMAD.U32 R128, R128, 0x10000, RZ ;  /* 0x0001000080807824 */ /* 0x000fe200078e00ff */
[----:B------:R-:W-:Y:S01]  /*192d0*/  F2FP.BF16.F32.PACK_AB R98, R113, R114 ;  /* 0x000000727162723e */ /* 0x000fe200000010ff */
[----:B------:R-:W-:Y:S02]  /*192e0*/  IMAD.U32 R97, R246, 0x10000, RZ ;  /* 0x00010000f6617824 */ /* 0x000fe400078e00ff */
[----:B------:R-:W-:Y:S01]  /*192f0*/  FFMA.FTZ R96, R96, R178, 1.1641532182693481445e-10 ;  /* 0x2f00000060607423 */ /* 0x000fe200000100b2 */
[----:B------:R-:W-:-:S04]  /*19300*/  FMUL.FTZ R128, R128, R141 ;  /* 0x0000008d80807220 */ /* 0x000fc80000410000 */
[----:B------:R-:W-:Y:S01]  /*19310*/  FMUL.FTZ R128, R128, R176 ;  /* 0x000000b080807220 */ /* 0x000fe20000410000 */
[----:B------:R-:W-:Y:S02]  /*19320*/  FSETP.GTU.FTZ.AND P6, PT, R96, R177, PT ;  /* 0x000000b16000720b */ /* 0x000fe40003fdc000 */
[----:B------:R-:W-:Y:S02]  /*19330*/  PRMT R96, R55, 0x7632, R96 ;  /* 0x0000763237607816 */ /* 0x000fe40000000060 */
[----:B------:R-:W-:Y:S02]  /*19340*/  FSEL R128, R128, RZ, !P6 ;  /* 0x000000ff80807208 */ /* 0x000fe40007000000 */
[----:B------:R-:W-:Y:S02]  /*19350*/  SHF.L.U32 R96, R96, 0x10, RZ ;  /* 0x0000001060607819 */ /* 0x000fe400000006ff */
[----:B------:R-:W-:-:S03]  /*19360*/  PLOP3.LUT P6, PT, P6, PT, PT, 0x8, 0x80 ;  /* 0x000000000080781c */ /* 0x000fc600037ce170 */
[----:B------:R-:W-:Y:S01]  /*19370*/  FFMA.FTZ R128, R128, R97, R96 ;  /* 0x0000006180807223 */ /* 0x000fe20000010060 */
[----:B------:R-:W-:Y:S02]  /*19380*/  F2FP.BF16.F32.PACK_AB R97, R45, R46 ;  /* 0x0000002e2d61723e */ /* 0x000fe400000010ff */
[----:B------:R-:W-:Y:S02]  /*19390*/  F2FP.BF16.F32.PACK_AB R96, R23, R24 ;  /* 0x000000181760723e */ /* 0x000fe400000010ff */
[----:B------:R-:W-:Y:S01]  /*193a0*/  F2FP.BF16.F32.PACK_AB R99, R128, R127 ;  /* 0x0000007f8063723e */ /* 0x000fe200000010ff */
[----:B------:R-:W-:Y:S06]  /*193b0*/  BRA `(.L_x_4986) ;  /* 0x0000003000ac7947 */ /* 0x000fec0003800000 */
.L_x_4945:
        /* <DEDUP_REMOVED lines=16> */
.L_x_4989:
        /* <DEDUP_REMOVED lines=12> */
.L_x_4991:
[----:B------:R-:W-:Y:S05]  /*19580*/  BSYNC.RECONVERGENT B2 ;  /* 0x0000000000027941 */ /* 0x000fea0003800200 */
.L_x_4990:
        /* <DEDUP_REMOVED lines=62> */
.L_x_4988:
[----:B------:R-:W-:Y:S05]  /*19970*/  BSYNC.RECONVERGENT B1 ;  /* 0x0000000000017941 */ /* 0x000fea0003800200 */
.L_x_4987:
        /* <DEDUP_REMOVED lines=13> */
[----:B------:R-:W-:-:S03]  /*19a50*/  IMAD.MOV.U32 R23, RZ, RZ, R4 ;  /* 0x000000ffff177224 */ /* 0x000fc600078e0004 */
[----:B------:R-:W-:Y:S02]  /*19a60*/  FSEL R24, R7, RZ, !P0 ;  /* 0x000000ff07187208 */ /* 0x000fe40004000000 */
[----:B------:R-:W-:Y:S02]  /*19a70*/  PLOP3.LUT P0, PT, P0, PT, PT, 0x8, 0x80 ;  /* 0x000000000080781c */ /* 0x000fe4000070e170 */
[----:B------:R-:W-:-:S05]  /*19a80*/  SHF.L.U32 R7, R80, 0x10, RZ ;  /* 0x0000001050077819 */ /* 0x000fca00000006ff */
[----:B------:R-:W-:Y:S01]  /*19a90*/  FMUL.FTZ R24, R7, R24 ;  /* 0x0000001807187220 */ /* 0x000fe20000410000 */
[----:B------:R-:W-:-:S05]  /*19aa0*/  PRMT R7, R96, 0x7632, R7 ;  /* 0x0000763260077816 */ /* 0x000fca0000000007 */
        /* <DEDUP_REMOVED lines=10> */
.L_x_4994:
        /* <DEDUP_REMOVED lines=12> */
.L_x_4996:
[----:B------:R-:W-:Y:S05]  /*19c10*/  BSYNC.RECONVERGENT B2 ;  /* 0x0000000000027941 */ /* 0x000fea0003800200 */
.L_x_4995:
        /* <DEDUP_REMOVED lines=62> */
.L_x_4993:
[----:B------:R-:W-:Y:S05]  /*1a000*/  BSYNC.RECONVERGENT B1 ;  /* 0x0000000000017941 */ /* 0x000fea0003800200 */
.L_x_4992:
        /* <DEDUP_REMOVED lines=23> */
.L_x_4999:
        /* <DEDUP_REMOVED lines=12> */
.L_x_5001:
[----:B------:R-:W-:Y:S05]  /*1a240*/  BSYNC.RECONVERGENT B2 ;  /* 0x0000000000027941 */ /* 0x000fea0003800200 */
.L_x_5000:
        /* <DEDUP_REMOVED lines=62> */
.L_x_4998:
[----:B------:R-:W-:Y:S05]  /*1a630*/  BSYNC.RECONVERGENT B1 ;  /* 0x0000000000017941 */ /* 0x000fea0003800200 */
.L_x_4997:
        /* <DEDUP_REMOVED lines=9> */
[----:B------:R-:W-:Y:S01]  /*1a6d0*/  FSEL R46, R7, RZ, !P1 ;  /* 0x000000ff072e7208 */ /* 0x000fe20004800000 */
[----:B------:R-:W-:Y:S01]  /*1a6e0*/  IMAD.U32 R7, R81, 0x10000, RZ ;  /* 0x0001000051077824 */ /* 0x000fe200078e00ff */
[----:B------:R-:W-:-:S03]  /*1a6f0*/  PLOP3.LUT P1, PT, P1, PT, PT, 0x8, 0x80 ;  /* 0x000000000080781c */ /* 0x000fc60000f2e170 */
[----:B------:R-:W-:Y:S01]  /*1a700*/  FMUL.FTZ R46, R7, R46 ;  /* 0x0000002e072e7220 */ /* 0x000fe20000410000 */
[----:B------:R-:W-:Y:S01]  /*1a710*/  PRMT R7, R97, 0x7632, R7 ;  /* 0x0000763261077816 */ /* 0x000fe20000000007 */
[----:B------:R-:W-:Y:S01]  /*1a720*/  HFMA2 R97, -RZ, RZ, 0, 1.1920928955078125e-07 ;  /* 0x00000002ff617431 */ /* 0x000fe200000001ff */
        /* <DEDUP_REMOVED lines=9> */
.L_x_5004:
        /* <DEDUP_REMOVED lines=12> */
.L_x_5006:
[----:B------:R-:W-:Y:S05]  /*1a880*/  BSYNC.RECONVERGENT B2 ;  /* 0x0000000000027941 */ /* 0x000fea0003800200 */
.L_x_5005:
        /* <DEDUP_REMOVED lines=62> */
.L_x_5003:
[----:B------:R-:W-:Y:S05]  /*1ac70*/  BSYNC.RECONVERGENT B1 ;  /* 0x0000000000017941 */ /* 0x000fea0003800200 */
.L_x_5002:
        /* <DEDUP_REMOVED lines=23> */
.L_x_5009:
        /* <DEDUP_REMOVED lines=12> */
.L_x_5011:
[----:B------:R-:W-:Y:S05]  /*1aeb0*/  BSYNC.RECONVERGENT B2 ;  /* 0x0000000000027941 */ /* 0x000fea0003800200 */
.L_x_5010:
        /* <DEDUP_REMOVED lines=62> */
.L_x_5008:
[----:B------:R-:W-:Y:S05]  /*1b2a0*/  BSYNC.RECONVERGENT B1 ;  /* 0x0000000000017941 */ /* 0x000fea0003800200 */
.L_x_5007:
        /* <DEDUP_REMOVED lines=13> */
[----:B------:R-:W-:Y:S02]  /*1b380*/  PRMT R7, R98, 0x7632, R7 ;  /* 0x0000763262077816 */ /* 0x000fe40000000007 */
        /* <DEDUP_REMOVED lines=10> */
.L_x_5014:
        /* <DEDUP_REMOVED lines=12> */
.L_x_5016:
[----:B------:R-:W-:Y:S05]  /*1b4f0*/  BSYNC.RECONVERGENT B2 ;  /* 0x0000000000027941 */ /* 0x000fea0003800200 */
.L_x_5015:
        /* <DEDUP_REMOVED lines=62> */
.L_x_5013:
[----:B------:R-:W-:Y:S05]  /*1b8e0*/  BSYNC.RECONVERGENT B1 ;  /* 0x0000000000017941 */ /* 0x000fea0003800200 */
.L_x_5012:
        /* <DEDUP_REMOVED lines=8> */
[----:B------:R-:W-:Y:S01]  /*1b970*/  FSETP.GTU.FTZ.AND P4, PT, R96, R177, PT ;  /* 0x000000b16000720b */ /* 0x000fe20003f9c000 */
[----:B------:R-:W-:-:S03]  /*1b980*/  HFMA2 R96, -RZ, RZ, 0, 1.1920928955078125e-07 ;  /* 0x00000002ff607431 */ /* 0x000fc600000001ff */
        /* <DEDUP_REMOVED lines=13> */
.L_x_5019:
        /* <DEDUP_REMOVED lines=12> */
.L_x_5021:
[----:B------:R-:W-:Y:S05]  /*1bb20*/  BSYNC.RECONVERGENT B2 ;  /* 0x0000000000027941 */ /* 0x000fea0003800200 */
.L_x_5020:
        /* <DEDUP_REMOVED lines=62> */
.L_x_5018:
[----:B------:R-:W-:Y:S05]  /*1bf10*/  BSYNC.RECONVERGENT B1 ;  /* 0x0000000000017941 */ /* 0x000fea0003800200 */
.L_x_5017:
[----:B------:R-:W-:Y:S01]  /*1bf20*/  I2FP.F32.U32 R97, R7 ;  /* 0x0000000700617245 */ /* 0x000fe20000201000 */
[----:B------:R-:W-:Y:S01]  /*1bf30*/  IMAD.U32 R7, R99, 0x10000, RZ ;  /* 0x0001000063077824 */ /* 0x000fe200078e00ff */
[----:B------:R-:W-:Y:S01]  /*1bf40*/  ISETP.NE.AND P6, PT, R96, 0x1, PT ;  /* 0x000000016000780c */ /* 0x000fe20003fc5270 */
[----:B------:R-:W-:Y:S01]  /*1bf50*/  BSSY.RECONVERGENT B1, `(.L_x_5022) ;  /* 0x0000063000017945 */ /* 0x000fe20003800200 */
[----:B------:R-:W-:Y:S01]  /*1bf60*/  SHF.L.U32 R127, R83, 0x10, RZ ;  /* 0x00000010537f7819 */ /* 0x000fe200000006ff */
        /* <DEDUP_REMOVED lines=19> */
.L_x_5024:
        /* <DEDUP_REMOVED lines=15> */
.L_x_5026:
[----:B------:R-:W-:Y:S05]  /*1c190*/  BSYNC.RECONVERGENT B2 ;  /* 0x0000000000027941 */ /* 0x000fea0003800200 */
.L_x_5025:
        /* <DEDUP_REMOVED lines=62> */
.L_x_5023:
[----:B------:R-:W-:Y:S05]  /*1c580*/  BSYNC.RECONVERGENT B1 ;  /* 0x0000000000017941 */ /* 0x000fea0003800200 */
.L_x_5022:
        /* <DEDUP_REMOVED lines=8> */
[----:B------:R-:W-:-:S04]  /*1c610*/  IMAD.U32 R96, R246, 0x10000, RZ ;  /* 0x00010000f6607824 */ /* 0x000fc800078e00ff */
[----:B------:R-:W-:Y:S02]  /*1c620*/  FSEL R128, R128, RZ, !P6 ;  /* 0x000000ff80807208 */ /* 0x000fe40007000000 */
[----:B------:R-:W-:-:S03]  /*1c630*/  PLOP3.LUT P6, PT, P6, PT, PT, 0x8, 0x80 ;  /* 0x000000000080781c */ /* 0x000fc600037ce170 */
[----:B------:R-:W-:Y:S01]  /*1c640*/  FMUL.FTZ R128, R96, R128 ;  /* 0x0000008060807220 */ /* 0x000fe20000410000 */
[----:B------:R-:W-:-:S04]  /*1c650*/  F2FP.BF16.F32.PACK_AB R96, R23, R24 ;  /* 0x000000181760723e */ /* 0x000fc800000010ff */
[----:B------:R-:W-:-:S07]  /*1c660*/  F2FP.BF16.F32.PACK_AB R99, R128, R127 ;  /* 0x0000007f8063723e */ /* 0x000fce00000010ff */
.L_x_4986:
        /* <DEDUP_REMOVED lines=21> */
.L_x_4944:
[----:B------:R-:W-:Y:S05]  /*1c7c0*/  BSYNC.RECONVERGENT B0 ;  /* 0x0000000000007941 */ /* 0x000fea0003800200 */
.L_x_4943:
[----:B------:R-:W-:Y:S01]  /*1c7d0*/  ISETP.GE.U32.AND P0, PT, R12, 0xa0, PT ;  /* 0x000000a00c00780c */ /* 0x000fe20003f06070 */
[----:B------:R-:W-:Y:S01]  /*1c7e0*/  BSSY.RECONVERGENT B0, `(.L_x_5027) ;  /* 0x0000685000007945 */ /* 0x000fe20003800200 */
[----:B------:R-:W-:-:S11]  /*1c7f0*/  LOP3.LUT R0, R0, 0xfffffbff, RZ, 0xc0, !PT ;  /* 0xfffffbff00007812 */ /* 0x000fd600078ec0ff */
[----:B------:R-:W-:Y:S01]  /*1c800*/  @P0 LOP3.LUT R0, R0, 0x400, RZ, 0xfc, !PT ;  /* 0x0000040000000812 */ /* 0x000fe200078efcff */
[----:B------:R-:W-:Y:S06]  /*1c810*/  @!P0 BRA `(.L_x_5028) ;  /* 0x0000006800048947 */ /* 0x000fec0003800000 */
[----:B------:R-:W-:-:S04]  /*1c820*/  ISETP.NE.U32.AND P0, PT, RZ, UR8, PT ;  /* 0x00000008ff007c0c */ /* 0x000fc8000bf05070 */
[----:B------:R-:W-:-:S13]  /*1c830*/  ISETP.NE.AND.EX P0, PT, RZ, UR9, PT, P0 ;  /* 0x00000009ff007c0c */ /* 0x000fda000bf05300 */
[----:B0123--:R-:W0:Y:S02]  /*1c840*/  @P0 LDC.64 R96, c[0x0][0x3a0] ;  /* 0x0000e800ff600b82 */ /* 0x00fe240000000a00 */
        /* <DEDUP_REMOVED lines=22> */
.L_x_5032:
        /* <DEDUP_REMOVED lines=12> */
.L_x_5034:
[----:B------:R-:W-:Y:S05]  /*1ca70*/  BSYNC.RECONVERGENT B2 ;  /* 0x0000000000027941 */ /* 0x000fea0003800200 */
.L_x_5033:
        /* <DEDUP_REMOVED lines=62> */
.L_x_5031:
[----:B------:R-:W-:Y:S05]  /*1ce60*/  BSYNC.RECONVERGENT B1 ;  /* 0x0000000000017941 */ /* 0x000fea0003800200 */
.L_x_5030:
        /* <DEDUP_REMOVED lines=30> */
.L_x_5037:
        /* <DEDUP_REMOVED lines=12> */
.L_x_5039:
[----:B------:R-:W-:Y:S05]  /*1d110*/  BSYNC.RECONVERGENT B2 ;  /* 0x0000000000027941 */ /* 0x000fea0003800200 */
.L_x_5038:
        /* <DEDUP_REMOVED lines=62> */
.L_x_5036:
[----:B------:R-:W-:Y:S05]  /*1d500*/  BSYNC.RECONVERGENT B1 ;  /* 0x0000000000017941 */ /* 0x000fea0003800200 */
.L_x_5035:
        /* <DEDUP_REMOVED lines=25> */
.L_x_5042:
        /* <DEDUP_REMOVED lines=12> */
.L_x_5044:
[----:B------:R-:W-:Y:S05]  /*1d760*/  BSYNC.RECONVERGENT B2 ;  /* 0x0000000000027941 */ /* 0x000fea0003800200 */
.L_x_5043:
        /* <DEDUP_REMOVED lines=62> */
.L_x_5041:
[----:B------:R-:W-:Y:S05]  /*1db50*/  BSYNC.RECONVERGENT B1 ;  /* 0x0000000000017941 */ /* 0x000fea0003800200 */
.L_x_5040:
        /* <DEDUP_REMOVED lines=25> */
.L_x_5047:
        /* <DEDUP_REMOVED lines=12> */
.L_x_5049:
[----:B------:R-:W-:Y:S05]  /*1ddb0*/  BSYNC.RECONVERGENT B2 ;  /* 0x0000000000027941 */ /* 0x000fea0003800200 */
.L_x_5048:
        /* <DEDUP_REMOVED lines=62> */
.L_x_5046:
[----:B------:R-:W-:Y:S05]  /*1e1a0*/  BSYNC.RECONVERGENT B1 ;  /* 0x0000000000017941 */ /* 0x000fea0003800200 */
.L_x_5045:
        /* <DEDUP_REMOVED lines=25> */
.L_x_5052:
        /* <DEDUP_REMOVED lines=12> */
.L_x_5054:
[----:B------:R-:W-:Y:S05]  /*1e400*/  BSYNC.RECONVERGENT B2 ;  /* 0x0000000000027941 */ /* 0x000fea0003800200 */
.L_x_5053:
        /* <DEDUP_REMOVED lines=62> */
.L_x_5051:
[----:B------:R-:W-:Y:S05]  /*1e7f0*/  BSYNC.RECONVERGENT B1 ;  /* 0x0000000000017941 */ /* 0x000fea0003800200 */
.L_x_5050:
        /* <DEDUP_REMOVED lines=25> */
.L_x_5057:
        /* <DEDUP_REMOVED lines=12> */
.L_x_5059:
[----:B------:R-:W-:Y:S05]  /*1ea50*/  BSYNC.RECONVERGENT B2 ;  /* 0x0000000000027941 */ /* 0x000fea0003800200 */
.L_x_5058:
        /* <DEDUP_REMOVED lines=62> */
.L_x_5056:
[----:B------:R-:W-:Y:S05]  /*1ee40*/  BSYNC.RECONVERGENT B1 ;  /* 0x0000000000017941 */ /* 0x000fea0003800200 */
.L_x_5055:
        /* <DEDUP_REMOVED lines=25> */
.L_x_5062:
        /* <DEDUP_REMOVED lines=12> */
.L_x_5064:
[----:B------:R-:W-:Y:S05]  /*1f0a0*/  BSYNC.RECONVERGENT B2 ;  /* 0x0000000000027941 */ /* 0x000fea0003800200 */
.L_x_5063:
        /* <DEDUP_REMOVED lines=62> */
.L_x_5061:
[----:B------:R-:W-:Y:S05]  /*1f490*/  BSYNC.RECONVERGENT B1 ;  /* 0x0000000000017941 */ /* 0x000fea0003800200 */
.L_x_5060:
        /* <DEDUP_REMOVED lines=25> */
.L_x_5067:
        /* <DEDUP_REMOVED lines=15> */
.L_x_5069:
[----:B------:R-:W-:Y:S05]  /*1f720*/  BSYNC.RECONVERGENT B2 ;  /* 0x0000000000027941 */ /* 0x000fea0003800200 */
.L_x_5068:
        /* <DEDUP_REMOVED lines=62> */
.L_x_5066:
[----:B------:R-:W-:Y:S05]  /*1fb10*/  BSYNC.RECONVERGENT B1 ;  /* 0x0000000000017941 */ /* 0x000fea0003800200 */
.L_x_5065:
        /* <DEDUP_REMOVED lines=17> */
.L_x_5029:
        /* <DEDUP_REMOVED lines=16> */
.L_x_5073:
        /* <DEDUP_REMOVED lines=12> */
.L_x_5075:
[----:B------:R-:W-:Y:S05]  /*1fdf0*/  BSYNC.RECONVERGENT B2 ;  /* 0x0000000000027941 */ /* 0x000fea0003800200 */
.L_x_5074:
        /* <DEDUP_REMOVED lines=62> */
.L_x_5072:
[----:B------:R-:W-:Y:S05]  /*201e0*/  BSYNC.RECONVERGENT B1 ;  /* 0x0000000000017941 */ /* 0x000fea0003800200 */
.L_x_5071:
        /* <DEDUP_REMOVED lines=29> */
.L_x_5078:
        /* <DEDUP_REMOVED lines=12> */
.L_x_5080:
[----:B------:R-:W-:Y:S05]  /*20480*/  BSYNC.RECONVERGENT B2 ;  /* 0x0000000000027941 */ /* 0x000fea0003800200 */
.L_x_5079:
        /* <DEDUP_REMOVED lines=62> */
.L_x_5077:
[----:B------:R-:W-:Y:S05]  /*20870*/  BSYNC.RECONVERGENT B1 ;  /* 0x0000000000017941 */ /* 0x000fea0003800200 */
.L_x_5076:
        /* <DEDUP_REMOVED lines=23> */
.L_x_5083:
        /* <DEDUP_REMOVED lines=12> */
.L_x_5085:
[----:B------:R-:W-:Y:S05]  /*20ab0*/  BSYNC.RECONVERGENT B2 ;  /* 0x0000000000027941 */ /* 0x000fea0003800200 */
.L_x_5084:
        /* <DEDUP_REMOVED lines=62> */
.L_x_5082:
[----:B------:R-:W-:Y:S05]  /*20ea0*/  BSYNC.RECONVERGENT B1 ;  /* 0x0000000000017941 */ /* 0x000fea0003800200 */
.L_x_5081:
        /* <DEDUP_REMOVED lines=9> */
[----:B------:R-:W-:-:S03]  /*20f40*/  IMAD.MOV.U32 R43, RZ, RZ, R4 ;  /* 0x000000ffff2b7224 */ /* 0x000fc600078e0004 */
[----:B------:R-:W-:Y:S02]  /*20f50*/  FSEL R7, R7, RZ, !P1 ;  /* 0x000000ff07077208 */ /* 0x000fe40004800000 */
        /* <DEDUP_REMOVED lines=13> */
.L_x_5088:
        /* <DEDUP_REMOVED lines=12> */
.L_x_5090:
[----:B------:R-:W-:Y:S05]  /*210f0*/  BSYNC.RECONVERGENT B2 ;  /* 0x0000000000027941 */ /* 0x000fea0003800200 */
.L_x_5089:
        /* <DEDUP_REMOVED lines=62> */
.L_x_5087:
[----:B------:R-:W-:Y:S05]  /*214e0*/  BSYNC.RECONVERGENT B1 ;  /* 0x0000000000017941 */ /* 0x000fea0003800200 */
.L_x_5086:
        /* <DEDUP_REMOVED lines=23> */
.L_x_5093:
        /* <DEDUP_REMOVED lines=12> */
.L_x_5095:
[----:B------:R-:W-:Y:S05]  /*21720*/  BSYNC.RECONVERGENT B2 ;  /* 0x0000000000027941 */ /* 0x000fea0003800200 */
.L_x_5094:
        /* <DEDUP_REMOVED lines=62> */
.L_x_5092:
[----:B------:R-:W-:Y:S05]  /*21b10*/  BSYNC.RECONVERGENT B1 ;  /* 0x0000000000017941 */ /* 0x000fea0003800200 */
.L_x_5091:
        /* <DEDUP_REMOVED lines=24> */
.L_x_5098:
        /* <DEDUP_REMOVED lines=12> */
.L_x_5100:
[----:B------:R-:W-:Y:S05]  /*21d60*/  BSYNC.RECONVERGENT B2 ;  /* 0x0000000000027941 */ /* 0x000fea0003800200 */
.L_x_5099:
        /* <DEDUP_REMOVED lines=62> */
.L_x_5097:
[----:B------:R-:W-:Y:S05]  /*22150*/  BSYNC.RECONVERGENT B1 ;  /* 0x0000000000017941 */ /* 0x000fea0003800200 */
.L_x_5096:
        /* <DEDUP_REMOVED lines=23> */
.L_x_5103:
        /* <DEDUP_REMOVED lines=12> */
.L_x_5105:
[----:B------:R-:W-:Y:S05]  /*22390*/  BSYNC.RECONVERGENT B2 ;  /* 0x0000000000027941 */ /* 0x000fea0003800200 */
.L_x_5104:
        /* <DEDUP_REMOVED lines=62> */
.L_x_5102:
[----:B------:R-:W-:Y:S05]  /*22780*/  BSYNC.RECONVERGENT B1 ;  /* 0x0000000000017941 */ /* 0x000fea0003800200 */
.L_x_5101:
        /* <DEDUP_REMOVED lines=24> */
.L_x_5108:
        /* <DEDUP_REMOVED lines=15> */
.L_x_5110:
[----:B------:R-:W-:Y:S05]  /*22a00*/  BSYNC.RECONVERGENT B2 ;  /* 0x0000000000027941 */ /* 0x000fea0003800200 */
.L_x_5109:
        /* <DEDUP_REMOVED lines=62> */
.L_x_5107:
[----:B------:R-:W-:Y:S05]  /*22df0*/  BSYNC.RECONVERGENT B1 ;  /* 0x0000000000017941 */ /* 0x000fea0003800200 */
.L_x_5106:
        /* <DEDUP_REMOVED lines=14> */
.L_x_5070:
        /* <DEDUP_REMOVED lines=21> */
.L_x_5028:
[----:B------:R-:W-:Y:S05]  /*23030*/  BSYNC.RECONVERGENT B0 ;  /* 0x0000000000007941 */ /* 0x000fea0003800200 */
.L_x_5027:
[----:B------:R-:W-:Y:S01]  /*23040*/  ISETP.GE.U32.AND P0, PT, R12, 0xc0, PT ;  /* 0x000000c00c00780c */ /* 0x000fe20003f06070 */
[----:B------:R-:W-:Y:S01]  /*23050*/  BSSY.RECONVERGENT B0, `(.L_x_5111) ;  /* 0x0000689000007945 */ /* 0x000fe20003800200 */
[----:B------:R-:W-:-:S11]  /*23060*/  LOP3.LUT R0, R0, 0xfffffdff, RZ, 0xc0, !PT ;  /* 0xfffffdff00007812 */ /* 0x000fd600078ec0ff */
[----:B------:R-:W-:Y:S01]  /*23070*/  @P0 LOP3.LUT R0, R0, 0x200, RZ, 0xfc, !PT ;  /* 0x0000020000000812 */ /* 0x000fe200078efcff */
[----:B------:R-:W-:Y:S06]  /*23080*/  @!P0 BRA `(.L_x_5112) ;  /* 0x0000006800148947 */ /* 0x000fec0003800000 */
[----:B------:R-:W-:-:S04]  /*23090*/  ISETP.NE.U32.AND P0, PT, RZ, UR8, PT ;  /* 0x00000008ff007c0c */ /* 0x000fc8000bf05070 */
[----:B------:R-:W-:-:S13]  /*230a0*/  ISETP.NE.AND.EX P0, PT, RZ, UR9, PT, P0 ;  /* 0x00000009ff007c0c */ /* 0x000fda000bf05300 */
[----:B01234-:R-:W0:Y:S02]  /*230b0*/  @P0 LDC.64 R96, c[0x0][0x3a0] ;  /* 0x0000e800ff600b82 */ /* 0x01fe240000000a00 */
        /* <DEDUP_REMOVED lines=22> */
.L_x_5116:
        /* <DEDUP_REMOVED lines=12> */
.L_x_5118:
[----:B------:R-:W-:Y:S05]  /*232e0*/  BSYNC.RECONVERGENT B2 ;  /* 0x0000000000027941 */ /* 0x000fea0003800200 */
.L_x_5117:
        /* <DEDUP_REMOVED lines=62> */
.L_x_5115:
[----:B------:R-:W-:Y:S05]  /*236d0*/  BSYNC.RECONVERGENT B1 ;  /* 0x0000000000017941 */ /* 0x000fea0003800200 */
.L_x_5114:
[----:B------:R-:W0:Y:S01]  /*236e0*/  LDC R176, c[0x0][0x408] ;  /* 0x00010200ffb07b82 */ /* 0x000e220000000800 */
[----:B------:R-:W-:Y:S01]  /*236f0*/  I2FP.F32.U32 R19, R19 ;  /* 0x0000001300137245 */ /* 0x000fe20000201000 */
[----:B------:R-:W-:Y:S01]  /*23700*/  IMAD.MOV.U32 R178, RZ, RZ, 0x2f800000 ;  /* 0x2f800000ffb27424 */ /* 0x000fe200078e00ff */
[----:B------:R-:W-:Y:S01]  /*23710*/  LOP3.LUT R0, R0, 0xfffffffd, RZ, 0xc0, !PT ;  /* 0xfffffffd00007812 */ /* 0x000fe200078ec0ff */
[----:B-----5:R-:W-:Y:S01]  /*23720*/  IMAD.U32 R7, R96, 0x10000, RZ ;  /* 0x0001000060077824 */ /* 0x020fe200078e00ff */
[----:B------:R-:W-:Y:S01]  /*23730*/  BSSY.RECONVERGENT B1, `(.L_x_5119) ;  /* 0x0000064000017945 */ /* 0x000fe20003800200 */
[----:B------:R-:W-:Y:S01]  /*23740*/  FFMA.FTZ R19, R19, R178, 1.1641532182693481445e-10 ;  /* 0x2f00000013137423 */ /* 0x000fe200000100b2 */
[----:B------:R-:W-:Y:S01]  /*23750*/  IMAD.MOV.U32 R41, RZ, RZ, 0x2 ;  /* 0x00000002ff297424 */ /* 0x000fe200078e00ff */
[----:B------:R-:W1:Y:S01]  /*23760*/  LDC R177, c[0x0][0x404] ;  /* 0x00010100ffb17b82 */ /* 0x000e620000000800 */
[----:B------:R-:W-:-:S04]  /*23770*/  FMUL.FTZ R7, R7, R141 ;  /* 0x0000008d07077220 */ /* 0x000fc80000410000 */
        /* <DEDUP_REMOVED lines=20> */
.L_x_5121:
        /* <DEDUP_REMOVED lines=12> */
.L_x_5123:
[----:B------:R-:W-:Y:S05]  /*23980*/  BSYNC.RECONVERGENT B2 ;  /* 0x0000000000027941 */ /* 0x000fea0003800200 */
.L_x_5122:
        /* <DEDUP_REMOVED lines=62> */
.L_x_5120:
[----:B------:R-:W-:Y:S05]  /*23d70*/  BSYNC.RECONVERGENT B1 ;  /* 0x0000000000017941 */ /* 0x000fea0003800200 */
.L_x_5119:
        /* <DEDUP_REMOVED lines=10> */
[----:B------:R-:W-:Y:S02]  /*23e20*/  PRMT R19, R52, 0x7632, R19 ;  /* 0x0000763234137816 */ /* 0x000fe40000000013 */
[----:B------:R-:W-:Y:S02]  /*23e30*/  FSEL R7, R7, RZ, !P0 ;  /* 0x000000ff07077208 */ /* 0x000fe40004000000 */
[----:B------:R-:W-:Y:S01]  /*23e40*/  PLOP3.LUT P0, PT, P0, PT, PT, 0x8, 0x80 ;  /* 0x000000000080781c */ /* 0x000fe2000070e170 */
[----:B------:R-:W-:-:S04]  /*23e50*/  IMAD.U32 R19, R19, 0x10000, RZ ;  /* 0x0001000013137824 */ /* 0x000fc800078e00ff */
[----:B------:R-:W-:Y:S01]  /*23e60*/  FFMA.FTZ R19, R7, R42, R19 ;  /* 0x0000002a07137223 */ /* 0x000fe20000010013 */
        /* <DEDUP_REMOVED lines=10> */
.L_x_5126:
        /* <DEDUP_REMOVED lines=12> */
.L_x_5128:
[----:B------:R-:W-:Y:S05]  /*23fd0*/  BSYNC.RECONVERGENT B2 ;  /* 0x0000000000027941 */ /* 0x000fea0003800200 */
.L_x_5127:
        /* <DEDUP_REMOVED lines=62> */
.L_x_5125:
[----:B------:R-:W-:Y:S05]  /*243c0*/  BSYNC.RECONVERGENT B1 ;  /* 0x0000000000017941 */ /* 0x000fea0003800200 */
.L_x_5124:
        /* <DEDUP_REMOVED lines=25> */
.L_x_5131:
        /* <DEDUP_REMOVED lines=12> */
.L_x_5133:
[----:B------:R-:W-:Y:S05]  /*24620*/  BSYNC.RECONVERGENT B2 ;  /* 0x0000000000027941 */ /* 0x000fea0003800200 */
.L_x_5132:
        /* <DEDUP_REMOVED lines=62> */
.L_x_5130:
[----:B------:R-:W-:Y:S05]  /*24a10*/  BSYNC.RECONVERGENT B1 ;  /* 0x0000000000017941 */ /* 0x000fea0003800200 */
.L_x_5129:
        /* <DEDUP_REMOVED lines=25> */
.L_x_5136:
        /* <DEDUP_REMOVED lines=12> */
.L_x_5138:
[----:B------:R-:W-:Y:S05]  /*24c70*/  BSYNC.RECONVERGENT B2 ;  /* 0x0000000000027941 */ /* 0x000fea0003800200 */
.L_x_5137:
        /* <DEDUP_REMOVED lines=62> */
.L_x_5135:
[----:B------:R-:W-:Y:S05]  /*25060*/  BSYNC.RECONVERGENT B1 ;  /* 0x0000000000017941 */ /* 0x000fea0003800200 */
.L_x_5134:
        /* <DEDUP_REMOVED lines=25> */
.L_x_5141:
        /* <DEDUP_REMOVED lines=12> */
.L_x_5143:
[----:B------:R-:W-:Y:S05]  /*252c0*/  BSYNC.RECONVERGENT B2 ;  /* 0x0000000000027941 */ /* 0x000fea0003800200 */
.L_x_5142:
        /* <DEDUP_REMOVED lines=62> */
.L_x_5140:
[----:B------:R-:W-:Y:S05]  /*256b0*/  BSYNC.RECONVERGENT B1 ;  /* 0x0000000000017941 */ /* 0x000fea0003800200 */
.L_x_5139:
[----:B------:R-:W2:Y:S01]  /*256c0*/  LDL R131, [R1] ;  /* 0x0000000001837983 */ /* 0x000ea20000100800 */
        /* <DEDUP_REMOVED lines=9> */
[----:B------:R-:W-:-:S04]  /*25760*/  IMAD.U32 R109, R109, 0x10000, RZ ;  /* 0x000100006d6d7824 */ /* 0x000fc800078e00ff */
[----:B------:R-:W-:Y:S02]  /*25770*/  FSEL R7, R7, RZ, !P4 ;  /* 0x000000ff07077208 */ /* 0x000fe40006000000 */
[----:B------:R-:W-:Y:S01]  /*25780*/  PLOP3.LUT P4, PT, P4, PT, PT, 0x8, 0x80 ;  /* 0x000000000080781c */ /* 0x000fe2000278e170 */
[----:B--2---:R-:W-:-:S04]  /*25790*/  IMAD.U32 R96, R131, 0x10000, RZ ;  /* 0x0001000083607824 */ /* 0x004fc800078e00ff */
        /* <DEDUP_REMOVED lines=12> */
.L_x_5146:
        /* <DEDUP_REMOVED lines=12> */
.L_x_5148:
[----:B------:R-:W-:Y:S05]  /*25920*/  BSYNC.RECONVERGENT B2 ;  /* 0x0000000000027941 */ /* 0x000fea0003800200 */
.L_x_5147:
        /* <DEDUP_REMOVED lines=62> */
.L_x_5145:
[----:B------:R-:W-:Y:S05]  /*25d10*/  BSYNC.RECONVERGENT B1 ;  /* 0x0000000000017941 */ /* 0x000fea0003800200 */
.L_x_5144:
        /* <DEDUP_REMOVED lines=25> */
.L_x_5151:
        /* <DEDUP_REMOVED lines=15> */
.L_x_5153:
[----:B------:R-:W-:Y:S05]  /*25fa0*/  BSYNC.RECONVERGENT B2 ;  /* 0x0000000000027941 */ /* 0x000fea0003800200 */
.L_x_5152:
        /* <DEDUP_REMOVED lines=62> */
.L_x_5150:
[----:B------:R-:W-:Y:S05]  /*26390*/  BSYNC.RECONVERGENT B1 ;  /* 0x0000000000017941 */ /* 0x000fea0003800200 */
.L_x_5149:
[----:B------:R-:W2:Y:S01]  /*263a0*/  LDL R97, [R1+0x4] ;  /* 0x0000040001617983 */ /* 0x000ea20000100800 */
[----:B------:R-:W-:Y:S01]  /*263b0*/  I2FP.F32.U32 R96, R99 ;  /* 0x0000006300607245 */ /* 0x000fe20000201000 */
[----:B------:R-:W-:Y:S01]  /*263c0*/  IMAD.U32 R132, R132, 0x10000, RZ ;  /* 0x0001000084847824 */ /* 0x000fe200078e00ff */
[----:B------:R-:W-:-:S03]  /*263d0*/  F2FP.BF16.F32.PACK_AB R98, R109, R110 ;  /* 0x0000006e6d62723e */ /* 0x000fc600000010ff */
[----:B------:R-:W-:Y:S01]  /*263e0*/  FFMA.FTZ R96, R96, R178, 1.1641532182693481445e-10 ;  /* 0x2f00000060607423 */ /* 0x000fe200000100b2 */
[----:B------:R-:W-:-:S04]  /*263f0*/  FMUL.FTZ R132, R132, R141 ;  /* 0x0000008d84847220 */ /* 0x000fc80000410000 */
[----:B------:R-:W-:Y:S01]  /*26400*/  FMUL.FTZ R132, R132, R176 ;  /* 0x000000b084847220 */ /* 0x000fe20000410000 */
[----:B------:R-:W-:Y:S02]  /*26410*/  FSETP.GTU.FTZ.AND P6, PT, R96, R177, PT ;  /* 0x000000b16000720b */ /* 0x000fe40003fdc000 */
[----:B------:R-:W-:Y:S02]  /*26420*/  PRMT R96, R55, 0x7632, R96 ;  /* 0x0000763237607816 */ /* 0x000fe40000000060 */
[----:B------:R-:W-:Y:S02]  /*26430*/  FSEL R132, R132, RZ, !P6 ;  /* 0x000000ff84847208 */ /* 0x000fe40007000000 */
[----:B------:R-:W-:Y:S01]  /*26440*/  PLOP3.LUT P6, PT, P6, PT, PT, 0x8, 0x80 ;  /* 0x000000000080781c */ /* 0x000fe200037ce170 */
[----:B------:R-:W-:Y:S01]  /*26450*/  IMAD.U32 R96, R96, 0x10000, RZ ;  /* 0x0001000060607824 */ /* 0x000fe200078e00ff */
[----:B--2---:R-:W-:-:S05]  /*26460*/  SHF.L.U32 R97, R97, 0x10, RZ ;  /* 0x0000001061617819 */ /* 0x004fca00000006ff */
[----:B------:R-:W-:Y:S01]  /*26470*/  FFMA.FTZ R132, R132, R97, R96 ;  /* 0x0000006184847223 */ /* 0x000fe20000010060 */
[----:B------:R-:W-:Y:S02]  /*26480*/  F2FP.BF16.F32.PACK_AB R97, R41, R42 ;  /* 0x0000002a2961723e */ /* 0x000fe400000010ff */
[----:B------:R-:W-:Y:S02]  /*26490*/  F2FP.BF16.F32.PACK_AB R96, R19, R20 ;  /* 0x000000141360723e */ /* 0x000fe400000010ff */
[----:B------:R-:W-:Y:S01]  /*264a0*/  F2FP.BF16.F32.PACK_AB R99, R132, R131 ;  /* 0x000000838463723e */ /* 0x000fe200000010ff */
[----:B------:R-:W-:Y:S06]  /*264b0*/  BRA `(.L_x_5154) ;  /* 0x0000003000b47947 */ /* 0x000fec0003800000 */
.L_x_5113:
        /* <DEDUP_REMOVED lines=16> */
.L_x_5157:
        /* <DEDUP_REMOVED lines=12> */
.L_x_5159:
[----:B------:R-:W-:Y:S05]  /*26680*/  BSYNC.RECONVERGENT B2 ;  /* 0x0000000000027941 */ /* 0x000fea0003800200 */
.L_x_5158:
        /* <DEDUP_REMOVED lines=62> */
.L_x_5156:
[----:B------:R-:W-:Y:S05]  /*26a70*/  BSYNC.RECONVERGENT B1 ;  /* 0x0000000000017941 */ /* 0x000fea0003800200 */
.L_x_5155:
[----:B------:R-:W0:Y:S01]  /*26a80*/  LDC R176, c[0x0][0x408] ;  /* 0x00010200ffb07b82 */ /* 0x000e220000000800 */
[----:B------:R-:W-:Y:S01]  /*26a90*/  I2FP.F32.U32 R19, R19 ;  /* 0x0000001300137245 */ /* 0x000fe20000201000 */
[----:B------:R-:W-:Y:S02]  /*26aa0*/  HFMA2 R178, -RZ, RZ, 0.1171875, 0 ;  /* 0x2f800000ffb27431 */ /* 0x000fe400000001ff */
[----:B-----5:R-:W-:Y:S01]  /*26ab0*/  IMAD.U32 R7, R96, 0x10000, RZ ;  /* 0x0001000060077824 */ /* 0x020fe200078e00ff */
[----:B------:R-:W-:Y:S01]  /*26ac0*/  LOP3.LUT R0, R0, 0xfffffffd, RZ, 0xc0, !PT ;  /* 0xfffffffd00007812 */ /* 0x000fe200078ec0ff */
[----:B------:R-:W-:Y:S01]  /*26ad0*/  BSSY.RECONVERGENT B1, `(.L_x_5160) ;  /* 0x0000063000017945 */ /* 0x000fe20003800200 */
[----:B------:R-:W-:Y:S02]  /*26ae0*/  HFMA2 R41, -RZ, RZ, 0, 1.1920928955078125e-07 ;  /* 0x00000002ff297431 */ /* 0x000fe400000001ff */
[----:B------:R-:W-:Y:S01]  /*26af0*/  FFMA.FTZ R19, R19, R178, 1.1641532182693481445e-10 ;  /* 0x2f00000013137423 */ /* 0x000fe200000100b2 */
[----:B------:R-:W1:Y:S01]  /*26b00*/  LDC R177, c[0x0][0x404] ;  /* 0x00010100ffb17b82 */ /* 0x000e620000000800 */
[----:B------:R-:W-:-:S04]  /*26b10*/  FMUL.FTZ R7, R7, R141 ;  /* 0x0000008d07077220 */ /* 0x000fc80000410000 */
        /* <DEDUP_REMOVED lines=19> */
.L_x_5162:
        /* <DEDUP_REMOVED lines=12> */
.L_x_5164:
[----:B------:R-:W-:Y:S05]  /*26d10*/  BSYNC.RECONVERGENT B2 ;  /* 0x0000000000027941 */ /* 0x000fea0003800200 */
.L_x_5163:
        /* <DEDUP_REMOVED lines=62> */
.L_x_5161:
[----:B------:R-:W-:Y:S05]  /*27100*/  BSYNC.RECONVERGENT B1 ;  /* 0x0000000000017941 */ /* 0x000fea0003800200 */
.L_x_5160:
        /* <DEDUP_REMOVED lines=23> */
.L_x_5167:
        /* <DEDUP_REMOVED lines=12> */
.L_x_5169:
[----:B------:R-:W-:Y:S05]  /*27340*/  BSYNC.RECONVERGENT B2 ;  /* 0x0000000000027941 */ /* 0x000fea0003800200 */
.L_x_5168:
        /* <DEDUP_REMOVED lines=62> */
.L_x_5166:
[----:B------:R-:W-:Y:S05]  /*27730*/  BSYNC.RECONVERGENT B1 ;  /* 0x0000000000017941 */ /* 0x000fea0003800200 */
.L_x_5165:
        /* <DEDUP_REMOVED lines=9> */
[----:B------:R-:W-:-:S04]  /*277d0*/  MOV R41, R4 ;  /* 0x0000000400297202 */ /* 0x000fc80000000f00 */
        /* <DEDUP_REMOVED lines=14> */
.L_x_5172:
        /* <DEDUP_REMOVED lines=12> */
.L_x_5174:
[----:B------:R-:W-:Y:S05]  /*27980*/  BSYNC.RECONVERGENT B2 ;  /* 0x0000000000027941 */ /* 0x000fea0003800200 */
.L_x_5173:
        /* <DEDUP_REMOVED lines=62> */
.L_x_5171:
[----:B------:R-:W-:Y:S05]  /*27d70*/  BSYNC.RECONVERGENT B1 ;  /* 0x0000000000017941 */ /* 0x000fea0003800200 */
.L_x_5170:
        /* <DEDUP_REMOVED lines=23> */
.L_x_5177:
        /* <DEDUP_REMOVED lines=12> */
.L_x_5179:
[----:B------:R-:W-:Y:S05]  /*27fb0*/  BSYNC.RECONVERGENT B2 ;  /* 0x0000000000027941 */ /* 0x000fea0003800200 */
.L_x_5178:
        /* <DEDUP_REMOVED lines=62> */
.L_x_5176:
[----:B------:R-:W-:Y:S05]  /*283a0*/  BSYNC.RECONVERGENT B1 ;  /* 0x0000000000017941 */ /* 0x000fea0003800200 */
.L_x_5175:
        /* <DEDUP_REMOVED lines=24> */
.L_x_5182:
        /* <DEDUP_REMOVED lines=12> */
.L_x_5184:
[----:B------:R-:W-:Y:S05]  /*285f0*/  BSYNC.RECONVERGENT B2 ;  /* 0x0000000000027941 */ /* 0x000fea0003800200 */
.L_x_5183:
        /* <DEDUP_REMOVED lines=62> */
.L_x_5181:
[----:B------:R-:W-:Y:S05]  /*289e0*/  BSYNC.RECONVERGENT B1 ;  /* 0x0000000000017941 */ /* 0x000fea0003800200 */
.L_x_5180:
[----:B------:R-:W2:Y:S01]  /*289f0*/  LDL R109, [R1] ;  /* 0x00000000016d7983 */ /* 0x000ea20000100800 */
        /* <DEDUP_REMOVED lines=10> */
[----:B------:R-:W-:Y:S01]  /*28aa0*/  PLOP3.LUT P4, PT, P4, PT, PT, 0x8, 0x80 ;  /* 0x000000000080781c */ /* 0x000fe2000278e170 */
[----:B--2---:R-:W-:-:S04]  /*28ab0*/  IMAD.U32 R109, R109, 0x10000, RZ ;  /* 0x000100006d6d7824 */ /* 0x004fc800078e00ff */
[----:B------:R-:W-:Y:S01]  /*28ac0*/  FMUL.FTZ R109, R109, R7 ;  /* 0x000000076d6d7220 */ /* 0x000fe20000410000 */
        /* <DEDUP_REMOVED lines=10> */
.L_x_5187:
        /* <DEDUP_REMOVED lines=12> */
.L_x_5189:
[----:B------:R-:W-:Y:S05]  /*28c30*/  BSYNC.RECONVERGENT B2 ;  /* 0x0000000000027941 */ /* 0x000fea0003800200 */
.L_x_5188:
        /* <DEDUP_REMOVED lines=62> */
.L_x_5186:
[----:B------:R-:W-:Y:S05]  /*29020*/  BSYNC.RECONVERGENT B1 ;  /* 0x0000000000017941 */ /* 0x000fea0003800200 */
.L_x_5185:
        /* <DEDUP_REMOVED lines=24> */
.L_x_5192:
        /* <DEDUP_REMOVED lines=15> */
.L_x_5194:
[----:B------:R-:W-:Y:S05]  /*292a0*/  BSYNC.RECONVERGENT B2 ;  /* 0x0000000000027941 */ /* 0x000fea0003800200 */
.L_x_5193:
        /* <DEDUP_REMOVED lines=62> */
.L_x_5191:
[----:B------:R-:W-:Y:S05]  /*29690*/  BSYNC.RECONVERGENT B1 ;  /* 0x0000000000017941 */ /* 0x000fea0003800200 */
.L_x_5190:
[----:B------:R-:W2:Y:S01]  /*296a0*/  LDL R97, [R1+0x4] ;  /* 0x0000040001617983 */ /* 0x000ea20000100800 */
[----:B------:R-:W-:Y:S01]  /*296b0*/  I2FP.F32.U32 R96, R99 ;  /* 0x0000006300607245 */ /* 0x000fe20000201000 */
[----:B------:R-:W-:Y:S01]  /*296c0*/  IMAD.U32 R132, R132, 0x10000, RZ ;  /* 0x0001000084847824 */ /* 0x000fe200078e00ff */
[----:B------:R-:W-:-:S03]  /*296d0*/  F2FP.BF16.F32.PACK_AB R98, R109, R110 ;  /* 0x0000006e6d62723e */ /* 0x000fc600000010ff */
[----:B------:R-:W-:Y:S01]  /*296e0*/  FFMA.FTZ R96, R96, R178, 1.1641532182693481445e-10 ;  /* 0x2f00000060607423 */ /* 0x000fe200000100b2 */
[----:B------:R-:W-:-:S04]  /*296f0*/  FMUL.FTZ R132, R132, R141 ;  /* 0x0000008d84847220 */ /* 0x000fc80000410000 */
[----:B------:R-:W-:Y:S01]  /*29700*/  FMUL.FTZ R132, R132, R176 ;  /* 0x000000b084847220 */ /* 0x000fe20000410000 */
[----:B------:R-:W-:-:S04]  /*29710*/  FSETP.GTU.FTZ.AND P6, PT, R96, R177, PT ;  /* 0x000000b16000720b */ /* 0x000fc80003fdc000 */
[----:B------:R-:W-:Y:S02]  /*29720*/  FSEL R132, R132, RZ, !P6 ;  /* 0x000000ff84847208 */ /* 0x000fe40007000000 */
[----:B------:R-:W-:Y:S02]  /*29730*/  PLOP3.LUT P6, PT, P6, PT, PT, 0x8, 0x80 ;  /* 0x000000000080781c */ /* 0x000fe400037ce170 */
[----:B--2---:R-:W-:Y:S02]  /*29740*/  SHF.L.U32 R96, R97, 0x10, RZ ;  /* 0x0000001061607819 */ /* 0x004fe400000006ff */
[----:B------:R-:W-:-:S03]  /*29750*/  F2FP.BF16.F32.PACK_AB R97, R41, R42 ;  /* 0x0000002a2961723e */ /* 0x000fc600000010ff */
[----:B------:R-:W-:Y:S01]  /*29760*/  FMUL.FTZ R132, R96, R132 ;  /* 0x0000008460847220 */ /* 0x000fe20000410000 */
[----:B------:R-:W-:-:S04]  /*29770*/  F2FP.BF16.F32.PACK_AB R96, R19, R20 ;  /* 0x000000141360723e */ /* 0x000fc800000010ff */
[----:B------:R-:W-:-:S07]  /*29780*/  F2FP.BF16.F32.PACK_AB R99, R132, R131 ;  /* 0x000000838463723e */ /* 0x000fce00000010ff */
.L_x_5154:
        /* <DEDUP_REMOVED lines=21> */
.L_x_5112:
[----:B------:R-:W-:Y:S05]  /*298e0*/  BSYNC.RECONVERGENT B0 ;  /* 0x0000000000007941 */ /* 0x000fea0003800200 */
.L_x_5111:
        /* <DEDUP_REMOVED lines=30> */
.L_x_5200:
        /* <DEDUP_REMOVED lines=12> */
.L_x_5202:
[----:B------:R-:W-:Y:S05]  /*29b90*/  BSYNC.RECONVERGENT B2 ;  /* 0x0000000000027941 */ /* 0x000fea0003800200 */
.L_x_5201:
        /* <DEDUP_REMOVED lines=62> */
.L_x_5199:
[----:B------:R-:W-:Y:S05]  /*29f80*/  BSYNC.RECONVERGENT B1 ;  /* 0x0000000000017941 */ /* 0x000fea0003800200 */
.L_x_5198:
[----:B------:R-:W0:Y:S01]  /*29f90*/  LDC R176, c[0x0][0x408] ;  /* 0x00010200ffb07b82 */ /* 0x000e220000000800 */
[----:B------:R-:W-:Y:S01]  /*29fa0*/  I2FP.F32.U32 R17, R17 ;  /* 0x0000001100117245 */ /* 0x000fe20000201000 */
[----:B------:R-:W-:Y:S01]  /*29fb0*/  IMAD.MOV.U32 R178, RZ, RZ, 0x2f800000 ;  /* 0x2f800000ffb27424 */ /* 0x000fe200078e00ff */
[----:B-----5:R-:W-:Y:S01]  /*29fc0*/  SHF.L.U32 R7, R96, 0x10, RZ ;  /* 0x0000001060077819 */ /* 0x020fe200000006ff */
[----:B------:R-:W-:Y:S01]  /*29fd0*/  BSSY.RECONVERGENT B1, `(.L_x_5203) ;  /* 0x0000065000017945 */ /* 0x000fe20003800200 */
[----:B------:R-:W-:Y:S01]  /*29fe0*/  LOP3.LUT R0, R0, 0xfffffffd, RZ, 0xc0, !PT ;  /* 0xfffffffd00007812 */ /* 0x000fe200078ec0ff */
[----:B------:R-:W-:Y:S01]  /*29ff0*/  FFMA.FTZ R17, R17, R178, 1.1641532182693481445e-10 ;  /* 0x2f00000011117423 */ /* 0x000fe200000100b2 */
[----:B------:R-:W-:Y:S01]  /*2a000*/  HFMA2 R39, -RZ, RZ, 0, 1.1920928955078125e-07 ;  /* 0x00000002ff277431 */ /* 0x000fe200000001ff */
[----:B------:R-:W1:Y:S01]  /*2a010*/  LDC R177, c[0x0][0x404] ;  /* 0x00010100ffb17b82 */ /* 0x000e620000000800 */
[----:B------:R-:W-:-:S04]  /*2a020*/  FMUL.FTZ R7, R7, R141 ;  /* 0x0000008d07077220 */ /* 0x000fc80000410000 */
        /* <DEDUP_REMOVED lines=20> */
.L_x_5205:
        /* <DEDUP_REMOVED lines=12> */
.L_x_5207:
[----:B------:R-:W-:Y:S05]  /*2a230*/  BSYNC.RECONVERGENT B2 ;  /* 0x0000000000027941 */ /* 0x000fea0003800200 */
.L_x_5206:
        /* <DEDUP_REMOVED lines=62> */
.L_x_5204:
[----:B------:R-:W-:Y:S05]  /*2a620*/  BSYNC.RECONVERGENT B1 ;  /* 0x0000000000017941 */ /* 0x000fea0003800200 */
.L_x_5203:
[----:B------:R-:W2:Y:S01]  /*2a630*/  LDL R40, [R1+0x8] ;  /* 0x0000080001287983 */ /* 0x000ea20000100800 */
        /* <DEDUP_REMOVED lines=9> */
[----:B------:R-:W-:Y:S02]  /*2a6d0*/  PRMT R17, R52, 0x7632, R17 ;  /* 0x0000763234117816 */ /* 0x000fe40000000011 */
[----:B------:R-:W-:Y:S02]  /*2a6e0*/  FSEL R7, R7, RZ, !P0 ;  /* 0x000000ff07077208 */ /* 0x000fe40004000000 */
[----:B------:R-:W-:Y:S02]  /*2a6f0*/  SHF.L.U32 R17, R17, 0x10, RZ ;  /* 0x0000001011117819 */ /* 0x000fe400000006ff */
[----:B------:R-:W-:Y:S01]  /*2a700*/  PLOP3.LUT P0, PT, P0, PT, PT, 0x8, 0x80 ;  /* 0x000000000080781c */ /* 0x000fe2000070e170 */
[----:B--2---:R-:W-:-:S04]  /*2a710*/  IMAD.U32 R40, R40, 0x10000, RZ ;  /* 0x0001000028287824 */ /* 0x004fc800078e00ff */
[----:B------:R-:W-:Y:S01]  /*2a720*/  FFMA.FTZ R17, R7, R40, R17 ;  /* 0x0000002807117223 */ /* 0x000fe20000010011 */
        /* <DEDUP_REMOVED lines=10> */
.L_x_5210:
        /* <DEDUP_REMOVED lines=12> */
.L_x_5212:
[----:B------:R-:W-:Y:S05]  /*2a890*/  BSYNC.RECONVERGENT B2 ;  /* 0x0000000000027941 */ /* 0x000fea0003800200 */
.L_x_5211:
        /* <DEDUP_REMOVED lines=62> */
.L_x_5209:
[----:B------:R-:W-:Y:S05]  /*2ac80*/  BSYNC.RECONVERGENT B1 ;  /* 0x0000000000017941 */ /* 0x000fea0003800200 */
.L_x_5208:
        /* <DEDUP_REMOVED lines=25> */
.L_x_5215:
        /* <DEDUP_REMOVED lines=12> */
.L_x_5217:
[----:B------:R-:W-:Y:S05]  /*2aee0*/  BSYNC.RECONVERGENT B2 ;  /* 0x0000000000027941 */ /* 0x000fea0003800200 */
.L_x_5216:
        /* <DEDUP_REMOVED lines=62> */
.L_x_5214:
[----:B------:R-:W-:Y:S05]  /*2b2d0*/  BSYNC.RECONVERGENT B1 ;  /* 0x0000000000017941 */ /* 0x000fea0003800200 */
.L_x_5213:
[----:B------:R-:W2:Y:S01]  /*2b2e0*/  LDL R96, [R1+0xc] ;  /* 0x00000c0001607983 */ /* 0x000ea20000100800 */
        /* <DEDUP_REMOVED lines=25> */
.L_x_5220:
        /* <DEDUP_REMOVED lines=12> */
.L_x_5222:
[----:B------:R-:W-:Y:S05]  /*2b540*/  BSYNC.RECONVERGENT B2 ;  /* 0x0000000000027941 */ /* 0x000fea0003800200 */
.L_x_5221:
        /* <DEDUP_REMOVED lines=62> */
.L_x_5219:
[----:B------:R-:W-:Y:S05]  /*2b930*/  BSYNC.RECONVERGENT B1 ;  /* 0x0000000000017941 */ /* 0x000fea0003800200 */
.L_x_5218:
        /* <DEDUP_REMOVED lines=25> */
.L_x_5225:
        /* <DEDUP_REMOVED lines=12> */
.L_x_5227:
[----:B------:R-:W-:Y:S05]  /*2bb90*/  BSYNC.RECONVERGENT B2 ;  /* 0x0000000000027941 */ /* 0x000fea0003800200 */
.L_x_5226:
        /* <DEDUP_REMOVED lines=62> */
.L_x_5224:
[----:B------:R-:W-:Y:S05]  /*2bf80*/  BSYNC.RECONVERGENT B1 ;  /* 0x0000000000017941 */ /* 0x000fea0003800200 */
.L_x_5223:
[----:B------:R-:W2:Y:S01]  /*2bf90*/  LDL R133, [R1+0x10] ;  /* 0x0000100001857983 */ /* 0x000ea20000100800 */
        /* <DEDUP_REMOVED lines=9> */
[----:B------:R-:W-:-:S04]  /*2c030*/  FSETP.GTU.FTZ.AND P4, PT, R96, R177, PT ;  /* 0x000000b16000720b */ /* 0x000fc80003f9c000 */
[----:B------:R-:W-:Y:S02]  /*2c040*/  FSEL R7, R7, RZ, !P4 ;  /* 0x000000ff07077208 */ /* 0x000fe40006000000 */
[----:B------:R-:W-:Y:S02]  /*2c050*/  PLOP3.LUT P4, PT, P4, PT, PT, 0x8, 0x80 ;  /* 0x000000000080781c */ /* 0x000fe4000278e170 */
[----:B--2---:R-:W-:-:S05]  /*2c060*/  SHF.L.U32 R96, R133, 0x10, RZ ;  /* 0x0000001085607819 */ /* 0x004fca00000006ff */
        /* <DEDUP_REMOVED lines=12> */
.L_x_5230:
        /* <DEDUP_REMOVED lines=12> */
.L_x_5232:
[----:B------:R-:W-:Y:S05]  /*2c1f0*/  BSYNC.RECONVERGENT B2 ;  /* 0x0000000000027941 */ /* 0x000fea0003800200 */
.L_x_5231:
        /* <DEDUP_REMOVED lines=62> */
.L_x_5229:
[----:B------:R-:W-:Y:S05]  /*2c5e0*/  BSYNC.RECONVERGENT B1 ;  /* 0x0000000000017941 */ /* 0x000fea0003800200 */
.L_x_5228:
        /* <DEDUP_REMOVED lines=25> */
.L_x_5235:
        /* <DEDUP_REMOVED lines=15> */
.L_x_5237:
[----:B------:R-:W-:Y:S05]  /*2c870*/  BSYNC.RECONVERGENT B2 ;  /* 0x0000000000027941 */ /* 0x000fea0003800200 */
.L_x_5236:
        /* <DEDUP_REMOVED lines=62> */
.L_x_5234:
[----:B------:R-:W-:Y:S05]  /*2cc60*/  BSYNC.RECONVERGENT B1 ;  /* 0x0000000000017941 */ /* 0x000fea0003800200 */
.L_x_5233:
        /* <DEDUP_REMOVED lines=14> */
[----:B------:R-:W-:Y:S02]  /*2cd50*/  F2FP.BF16.F32.PACK_AB R97, R39, R40 ;  /* 0x000000282761723e */ /* 0x000fe400000010ff */
[----:B------:R-:W-:Y:S02]  /*2cd60*/  F2FP.BF16.F32.PACK_AB R96, R17, R18 ;  /* 0x000000121160723e */ /* 0x000fe400000010ff */
[----:B------:R-:W-:Y:S01]  /*2cd70*/  F2FP.BF16.F32.PACK_AB R99, R134, R133 ;  /* 0x000000858663723e */ /* 0x000fe200000010ff */
[----:B------:R-:W-:Y:S06]  /*2cd80*/  BRA `(.L_x_5238) ;  /* 0x0000003000bc7947 */ /* 0x000fec0003800000 */
.L_x_5197:
        /* <DEDUP_REMOVED lines=16> */
.L_x_5241:
        /* <DEDUP_REMOVED lines=12> */
.L_x_5243:
[----:B------:R-:W-:Y:S05]  /*2cf50*/  BSYNC.RECONVERGENT B2 ;  /* 0x0000000000027941 */ /* 0x000fea0003800200 */
.L_x_5242:
        /* <DEDUP_REMOVED lines=62> */
.L_x_5240:
[----:B------:R-:W-:Y:S05]  /*2d340*/  BSYNC.RECONVERGENT B1 ;  /* 0x0000000000017941 */ /* 0x000fea0003800200 */
.L_x_5239:
[----:B------:R-:W0:Y:S01]  /*2d350*/  LDC R176, c[0x0][0x408] ;  /* 0x00010200ffb07b82 */ /* 0x000e220000000800 */
[----:B------:R-:W-:Y:S01]  /*2d360*/  I2FP.F32.U32 R17, R17 ;  /* 0x0000001100117245 */ /* 0x000fe20000201000 */
[----:B------:R-:W-:Y:S01]  /*2d370*/  IMAD.MOV.U32 R178, RZ, RZ, 0x2f800000 ;  /* 0x2f800000ffb27424 */ /* 0x000fe200078e00ff */
[----:B------:R-:W-:Y:S01]  /*2d380*/  LOP3.LUT R0, R0, 0xfffffffd, RZ, 0xc0, !PT ;  /* 0xfffffffd00007812 */ /* 0x000fe200078ec0ff */
[----:B-----5:R-:W-:Y:S01]  /*2d390*/  IMAD.U32 R7, R96, 0x10000, RZ ;  /* 0x0001000060077824 */ /* 0x020fe200078e00ff */
[----:B------:R-:W-:Y:S01]  /*2d3a0*/  SHF.L.U32 R18, R68, 0x10, RZ ;  /* 0x0000001044127819 */ /* 0x000fe200000006ff */
        /* <DEDUP_REMOVED lines=23> */
.L_x_5246:
        /* <DEDUP_REMOVED lines=12> */
.L_x_5248:
[----:B------:R-:W-:Y:S05]  /*2d5e0*/  BSYNC.RECONVERGENT B2 ;  /* 0x0000000000027941 */ /* 0x000fea0003800200 */
.L_x_5247:
        /* <DEDUP_REMOVED lines=62> */
.L_x_5245:
[----:B------:R-:W-:Y:S05]  /*2d9d0*/  BSYNC.RECONVERGENT B1 ;  /* 0x0000000000017941 */ /* 0x000fea0003800200 */
.L_x_5244:
[----:B------:R-:W2:Y:S01]  /*2d9e0*/  LDL R40, [R1+0x8] ;  /* 0x0000080001287983 */ /* 0x000ea20000100800 */
        /* <DEDUP_REMOVED lines=23> */
.L_x_5251:
        /* <DEDUP_REMOVED lines=12> */
.L_x_5253:
[----:B------:R-:W-:Y:S05]  /*2dc20*/  BSYNC.RECONVERGENT B2 ;  /* 0x0000000000027941 */ /* 0x000fea0003800200 */
.L_x_5252:
        /* <DEDUP_REMOVED lines=62> */
.L_x_5250:
[----:B------:R-:W-:Y:S05]  /*2e010*/  BSYNC.RECONVERGENT B1 ;  /* 0x0000000000017941 */ /* 0x000fea0003800200 */
.L_x_5249:
        /* <DEDUP_REMOVED lines=24> */
.L_x_5256:
        /* <DEDUP_REMOVED lines=12> */
.L_x_5258:
[----:B------:R-:W-:Y:S05]  /*2e260*/  BSYNC.RECONVERGENT B2 ;  /* 0x0000000000027941 */ /* 0x000fea0003800200 */
.L_x_5257:
        /* <DEDUP_REMOVED lines=62> */
.L_x_5255:
[----:B------:R-:W-:Y:S05]  /*2e650*/  BSYNC.RECONVERGENT B1 ;  /* 0x0000000000017941 */ /* 0x000fea0003800200 */
.L_x_5254:
[----:B------:R-:W2:Y:S01]  /*2e660*/  LDL R96, [R1+0xc] ;  /* 0x00000c0001607983 */ /* 0x000ea20000100800 */
[----:B------:R-:W-:Y:S01]  /*2e670*/  I2FP.F32.U32 R39, R39 ;  /* 0x0000002700277245 */ /* 0x000fe20000201000 */
[----:B------:R-:W-:Y:S01]  /*2e680*/  IMAD.U32 R7, R7, 0x10000, RZ ;  /* 0x0001000007077824 */ /* 0x000fe200078e00ff */
[----:B------:R-:W-:Y:S01]  /*2e690*/  ISETP.NE.AND P3, PT, R97, 0x1, PT ;  /* 0x000000016100780c */ /* 0x000fe20003f65270 */
[----:B------:R-:W-:Y:S02]  /*2e6a0*/  BSSY.RECONVERGENT B1, `(.L_x_5259) ;  /* 0x000005f000017945 */ /* 0x000fe40003800200 */
[----:B------:R-:W-:Y:S01]  /*2e6b0*/  FFMA.FTZ R39, R39, R178, 1.1641532182693481445e-10 ;  /* 0x2f00000027277423 */ /* 0x000fe200000100b2 */
[----:B------:R-:W-:-:S04]  /*2e6c0*/  FMUL.FTZ R7, R7, R141 ;  /* 0x0000008d07077220 */ /* 0x000fc80000410000 */
[----:B------:R-:W-:Y:S01]  /*2e6d0*/  FMUL.FTZ R7, R7, R176 ;  /* 0x000000b007077220 */ /* 0x000fe20000410000 */
[----:B------:R-:W-:-:S04]  /*2e6e0*/  FSETP.GTU.FTZ.AND P2, PT, R39, R177, PT ;  /* 0x000000b12700720b */ /* 0x000fc80003f5c000 */
[----:B------:R-:W-:Y:S02]  /*2e6f0*/  FSEL R7, R7, RZ, !P2 ;  /* 0x000000ff07077208 */ /* 0x000fe40005000000 */
[----:B------:R-:W-:Y:S02]  /*2e700*/  PLOP3.LUT P2, PT, P2, PT, PT, 0x8, 0x80 ;  /* 0x000000000080781c */ /* 0x000fe4000174e170 */
[----:B--2---:R-:W-:Y:S01]  /*2e710*/  SHF.L.U32 R39, R96, 0x10, RZ ;  /* 0x0000001060277819 */ /* 0x004fe200000006ff */
[----:B------:R-:W-:-:S04]  /*2e720*/  IMAD.MOV.U32 R96, RZ, RZ, 0x2 ;  /* 0x00000002ff607424 */ /* 0x000fc800078e00ff */
[----:B------:R-:W-:Y:S01]  /*2e730*/  FMUL.FTZ R39, R39, R7 ;  /* 0x0000000727277220 */ /* 0x000fe20000410000 */
        /* <DEDUP_REMOVED lines=10> */
.L_x_5261:
        /* <DEDUP_REMOVED lines=12> */
.L_x_5263:
[----:B------:R-:W-:Y:S05]  /*2e8a0*/  BSYNC.RECONVERGENT B2 ;  /* 0x0000000000027941 */ /* 0x000fea0003800200 */
.L_x_5262:
        /* <DEDUP_REMOVED lines=62> */
.L_x_5260:
[----:B------:R-:W-:Y:S05]  /*2ec90*/  BSYNC.RECONVERGENT B1 ;  /* 0x0000000000017941 */ /* 0x000fea0003800200 */
.L_x_5259:
        /* <DEDUP_REMOVED lines=24> */
.L_x_5266:
        /* <DEDUP_REMOVED lines=12> */
.L_x_5268:
[----:B------:R-:W-:Y:S05]  /*2eee0*/  BSYNC.RECONVERGENT B2 ;  /* 0x0000000000027941 */ /* 0x000fea0003800200 */
.L_x_5267:
        /* <DEDUP_REMOVED lines=62> */
.L_x_5265:
[----:B------:R-:W-:Y:S05]  /*2f2d0*/  BSYNC.RECONVERGENT B1 ;  /* 0x0000000000017941 */ /* 0x000fea0003800200 */
.L_x_5264:
        /* <DEDUP_REMOVED lines=10> */
[----:B------:R-:W-:Y:S02]  /*2f380*/  FSEL R7, R7, RZ, !P4 ;  /* 0x000000ff07077208 */ /* 0x000fe40006000000 */
[----:B------:R-:W-:Y:S01]  /*2f390*/  PLOP3.LUT P4, PT, P4, PT, PT, 0x8, 0x80 ;  /* 0x000000000080781c */ /* 0x000fe2000278e170 */
[----:B--2---:R-:W-:-:S04]  /*2f3a0*/  IMAD.U32 R107, R107, 0x10000, RZ ;  /* 0x000100006b6b7824 */ /* 0x004fc800078e00ff */
[----:B------:R-:W-:Y:S01]  /*2f3b0*/  FMUL.FTZ R107, R107, R7 ;  /* 0x000000076b6b7220 */ /* 0x000fe20000410000 */
        /* <DEDUP_REMOVED lines=10> */
.L_x_5271:
        /* <DEDUP_REMOVED lines=12> */
.L_x_5273:
[----:B------:R-:W-:Y:S05]  /*2f520*/  BSYNC.RECONVERGENT B2 ;  /* 0x0000000000027941 */ /* 0x000fea0003800200 */
.L_x_5272:
        /* <DEDUP_REMOVED lines=62> */
.L_x_5270:
[----:B------:R-:W-:Y:S05]  /*2f910*/  BSYNC.RECONVERGENT B1 ;  /* 0x0000000000017941 */ /* 0x000fea0003800200 */
.L_x_5269:
        /* <DEDUP_REMOVED lines=24> */
.L_x_5276:
        /* <DEDUP_REMOVED lines=15> */
.L_x_5278:
[----:B------:R-:W-:Y:S05]  /*2fb90*/  BSYNC.RECONVERGENT B2 ;  /* 0x0000000000027941 */ /* 0x000fea0003800200 */
.L_x_5277:
        /* <DEDUP_REMOVED lines=62> */
.L_x_5275:
[----:B------:R-:W-:Y:S05]  /*2ff80*/  BSYNC.RECONVERGENT B1 ;  /* 0x0000000000017941 */ /* 0x000fea0003800200 */
.L_x_5274:
[----:B------:R-:W2:Y:S01]  /*2ff90*/  LDL R97, [R1+0x14] ;  /* 0x0000140001617983 */ /* 0x000ea20000100800 */
[----:B------:R-:W-:Y:S02]  /*2ffa0*/  I2FP.F32.U32 R96, R99 ;  /* 0x0000006300607245 */ /* 0x000fe40000201000 */
[----:B------:R-:W-:Y:S02]  /*2ffb0*/  SHF.L.U32 R134, R134, 0x10, RZ ;  /* 0x0000001086867819 */ /* 0x000fe400000006ff */
[----:B------:R-:W-:Y:S01]  /*2ffc0*/  F2FP.BF16.F32.PACK_AB R98, R107, R108 ;  /* 0x0000006c6b62723e */ /* 0x000fe200000010ff */
[----:B------:R-:W-:Y:S02]  /*2ffd0*/  FFMA.FTZ R96, R96, R178, 1.1641532182693481445e-10 ;  /* 0x2f00000060607423 */ /* 0x000fe400000100b2 */
[----:B------:R-:W-:-:S03]  /*2ffe0*/  FMUL.FTZ R134, R134, R141 ;  /* 0x0000008d86867220 */ /* 0x000fc60000410000 */
[----:B------:R-:W-:Y:S01]  /*2fff0*/  FSETP.GTU.FTZ.AND P6, PT, R96, R177, PT ;  /* 0x000000b16000720b */ /* 0x000fe20003fdc000 */
[----:B------:R-:W-:-:S05]  /*30000*/  FMUL.FTZ R134, R134, R176 ;  /* 0x000000b086867220 */ /* 0x000fca0000410000 */
[----:B------:R-:W-:Y:S02]  /*30010*/  FSEL R134, R134, RZ, !P6 ;  /* 0x000000ff86867208 */ /* 0x000fe40007000000 */
[----:B------:R-:W-:Y:S01]  /*30020*/  PLOP3.LUT P6, PT, P6, PT, PT, 0x8, 0x80 ;  /* 0x000000000080781c */ /* 0x000fe200037ce170 */
[----:B--2---:R-:W-:Y:S01]  /*30030*/  IMAD.U32 R96, R97, 0x10000, RZ ;  /* 0x0001000061607824 */ /* 0x004fe200078e00ff */
[----:B------:R-:W-:-:S03]  /*30040*/  F2FP.BF16.F32.PACK_AB R97, R39, R40 ;  /* 0x000000282761723e */ /* 0x000fc600000010ff */
[----:B------:R-:W-:Y:S01]  /*30050*/  FMUL.FTZ R134, R96, R134 ;  /* 0x0000008660867220 */ /* 0x000fe20000410000 */
[----:B------:R-:W-:-:S04]  /*30060*/  F2FP.BF16.F32.PACK_AB R96, R17, R18 ;  /* 0x000000121160723e */ /* 0x000fc800000010ff */
[----:B------:R-:W-:-:S07]  /*30070*/  F2FP.BF16.F32.PACK_AB R99, R134, R133 ;  /* 0x000000858663723e */ /* 0x000fce00000010ff */
.L_x_5238:
        /* <DEDUP_REMOVED lines=10> */
[----:B------:R-:W-:Y:S02]  /*30120*/  LOP3.LUT P6, RZ, R0, 0x2, RZ, 0xc0, !PT ;  /* 0x0000000200ff7812 */ /* 0x000fe400078cc0ff */
[----:B------:R-:W-:Y:S01]  /*30130*/  LOP3.LUT R96, R156, R96, R98, 0xfe, !PT ;  /* 0x000000609c607212 */ /* 0x000fe200078efe62 */
[----:B------:R-:W-:Y:S01]  /*30140*/  IMAD.MOV.U32 R156, RZ, RZ, R143 ;  /* 0x000000ffff9c7224 */ /* 0x000fe200078e008f */
[----:B------:R-:W-:Y:S02]  /*30150*/  SEL R99, RZ, 0x1, !P3 ;  /* 0x00000001ff637807 */ /* 0x000fe40005800000 */
[----:B------:R-:W-:-:S02]  /*30160*/  SEL R98, RZ, 0x1, !P6 ;  /* 0x00000001ff627807 */ /* 0x000fc40007000000 */
[----:B------:R-:W-:Y:S02]  /*30170*/  LOP3.LUT R97, R97, R99, RZ, 0xfc, !PT ;  /* 0x0000006361617212 */ /* 0x000fe400078efcff */
[----:B------:R-:W-:Y:S02]  /*30180*/  LOP3.LUT R96, R96, R98, RZ, 0xfc, !PT ;  /* 0x0000006260607212 */ /* 0x000fe400078efcff */
[----:B------:R-:W0:Y:S02]  /*30190*/  LDC.64 R98, c[0x0][0x3b0] ;  /* 0x0000ec00ff627b82 */ /* 0x000e240000000a00 */
[C---:B0-----:R-:W-:Y:S01]  /*301a0*/  IMAD.WIDE.U32 R98, R142.reuse, 0x8, R98 ;  /* 0x000000088e627825 */ /* 0x041fe200078e0062 */
[----:B------:R-:W-:-:S04]  /*301b0*/  IADD3 R142, PT, PT, R142, 0x20, RZ ;  /* 0x000000208e8e7810 */ /* 0x000fc80007ffe0ff */
[----:B------:R0:W-:Y:S03]  /*301c0*/  STG.E.64 desc[UR6][R98.64], R96 ;  /* 0x0000006062007986 */ /* 0x0001e6000c101b06 */
.L_x_5196:
[----:B------:R-:W-:Y:S05]  /*301d0*/  BSYNC.RECONVERGENT B0 ;  /* 0x0000000000007941 */ /* 0x000fea0003800200 */
.L_x_5195:
        /* <DEDUP_REMOVED lines=30> */
.L_x_5284:
        /* <DEDUP_REMOVED lines=12> */
.L_x_5286:
[----:B------:R-:W-:Y:S05]  /*30480*/  BSYNC.RECONVERGENT B2 ;  /* 0x0000000000027941 */ /* 0x000fea0003800200 */
.L_x_5285:
        /* <DEDUP_REMOVED lines=62> */
.L_x_5283:
[----:B------:R-:W-:Y:S05]  /*30870*/  BSYNC.RECONVERGENT B1 ;  /* 0x0000000000017941 */ /* 0x000fea0003800200 */
.L_x_5282:
[----:B------:R-:W0:Y:S01]  /*30880*/  LDC R176, c[0x0][0x408] ;  /* 0x00010200ffb07b82 */ /* 0x000e220000000800 */
[----:B------:R-:W-:Y:S01]  /*30890*/  I2FP.F32.U32 R15, R15 ;  /* 0x0000000f000f7245 */ /* 0x000fe20000201000 */
[----:B------:R-:W-:Y:S02]  /*308a0*/  HFMA2 R178, -RZ, RZ, 0.1171875, 0 ;  /* 0x2f800000ffb27431 */ /* 0x000fe400000001ff */
[----:B-----5:R-:W-:Y:S01]  /*308b0*/  IMAD.U32 R7, R96, 0x10000, RZ ;  /* 0x0001000060077824 */ /* 0x020fe200078e00ff */
[----:B------:R-:W-:Y:S01]  /*308c0*/  LOP3.LUT R0, R0, 0xfffffffd, RZ, 0xc0, !PT ;  /* 0xfffffffd00007812 */ /* 0x000fe200078ec0ff */
[----:B------:R-:W-:Y:S01]  /*308d0*/  BSSY.RECONVERGENT B1, `(.L_x_5287) ;  /* 0x0000064000017945 */ /* 0x000fe20003800200 */
[----:B------:R-:W-:Y:S02]  /*308e0*/  IMAD.MOV.U32 R37, RZ, RZ, 0x2 ;  /* 0x00000002ff257424 */ /* 0x000fe400078e00ff */
[----:B------:R-:W-:Y:S01]  /*308f0*/  FFMA.FTZ R15, R15, R178, 1.1641532182693481445e-10 ;  /* 0x2f0000000f0f7423 */ /* 0x000fe200000100b2 */
[----:B------:R-:W1:Y:S01]  /*30900*/  LDC R177, c[0x0][0x404] ;  /* 0x00010100ffb17b82 */ /* 0x000e620000000800 */
[----:B------:R-:W-:-:S04]  /*30910*/  FMUL.FTZ R7, R7, R141 ;  /* 0x0000008d07077220 */ /* 0x000fc80000410000 */
        /* <DEDUP_REMOVED lines=20> */
.L_x_5289:
        /* <DEDUP_REMOVED lines=12> */
.L_x_5291:
[----:B------:R-:W-:Y:S05]  /*30b20*/  BSYNC.RECONVERGENT B2 ;  /* 0x0000000000027941 */ /* 0x000fea0003800200 */
.L_x_5290:
        /* <DEDUP_REMOVED lines=62> */
.L_x_5288:
[----:B------:R-:W-:Y:S05]  /*30f10*/  BSYNC.RECONVERGENT B1 ;  /* 0x0000000000017941 */ /* 0x000fea0003800200 */
.L_x_5287:
[----:B------:R-:W2:Y:S01]  /*30f20*/  LDL R38, [R1+0x18] ;  /* 0x0000180001267983 */ /* 0x000ea20000100800 */
[----:B------:R-:W-:Y:S01]  /*30f30*/  I2FP.F32.U32 R15, R15 ;  /* 0x0000000f000f7245 */ /* 0x000fe20000201000 */
[----:B------:R-:W-:Y:S01]  /*30f40*/  BSSY.RECONVERGENT B1, `(.L_x_5292) ;  /* 0x0000063000017945 */ /* 0x000fe20003800200 */
[----:B------:R-:W-:Y:S01]  /*30f50*/  SHF.L.U32 R7, R7, 0x10, RZ ;  /* 0x0000001007077819 */ /* 0x000fe200000006ff */
[----:B------:R-:W-:Y:S01]  /*30f60*/  HFMA2 R96, -RZ, RZ, 0, 1.1920928955078125e-07 ;  /* 0x00000002ff607431 */ /* 0x000fe200000001ff */
        /* <DEDUP_REMOVED lines=21> */
.L_x_5294:
        /* <DEDUP_REMOVED lines=12> */
.L_x_5296:
[----:B------:R-:W-:Y:S05]  /*31180*/  BSYNC.RECONVERGENT B2 ;  /* 0x0000000000027941 */ /* 0x000fea0003800200 */
.L_x_5295:
        /* <DEDUP_REMOVED lines=62> */
.L_x_5293:
[----:B------:R-:W-:Y:S05]  /*31570*/  BSYNC.RECONVERGENT B1 ;  /* 0x0000000000017941 */ /* 0x000fea0003800200 */
.L_x_5292:
        /* <DEDUP_REMOVED lines=25> */
.L_x_5299:
        /* <DEDUP_REMOVED lines=12> */
.L_x_5301:
[----:B------:R-:W-:Y:S05]  /*317d0*/  BSYNC.RECONVERGENT B2 ;  /* 0x0000000000027941 */ /* 0x000fea0003800200 */
.L_x_5300:
        /* <DEDUP_REMOVED lines=62> */
.L_x_5298:
[----:B------:R-:W-:Y:S05]  /*31bc0*/  BSYNC.RECONVERGENT B1 ;  /* 0x0000000000017941 */ /* 0x000fea0003800200 */
.L_x_5297:
        /* <DEDUP_REMOVED lines=26> */
.L_x_5304:
        /* <DEDUP_REMOVED lines=12> */
.L_x_5306:
[----:B------:R-:W-:Y:S05]  /*31e30*/  BSYNC.RECONVERGENT B2 ;  /* 0x0000000000027941 */ /* 0x000fea0003800200 */
.L_x_5305:
        /* <DEDUP_REMOVED lines=62> */
.L_x_5303:
[----:B------:R-:W-:Y:S05]  /*32220*/  BSYNC.RECONVERGENT B1 ;  /* 0x0000000000017941 */ /* 0x000fea0003800200 */
.L_x_5302:
        /* <DEDUP_REMOVED lines=25> */
.L_x_5309:
        /* <DEDUP_REMOVED lines=12> */
.L_x_5311:
[----:B------:R-:W-:Y:S05]  /*32480*/  BSYNC.RECONVERGENT B2 ;  /* 0x0000000000027941 */ /* 0x000fea0003800200 */
.L_x_5310:
        /* <DEDUP_REMOVED lines=62> */
.L_x_5308:
[----:B------:R-:W-:Y:S05]  /*32870*/  BSYNC.RECONVERGENT B1 ;  /* 0x0000000000017941 */ /* 0x000fea0003800200 */
.L_x_5307:
[----:B------:R-:W2:Y:S01]  /*32880*/  LDL R135, [R1+0x20] ;  /* 0x0000200001877983 */ /* 0x000ea20000100800 */
        /* <DEDUP_REMOVED lines=9> */
[----:B------:R-:W-:-:S04]  /*32920*/  FSETP.GTU.FTZ.AND P4, PT, R96, R177, PT ;  /* 0x000000b16000720b */ /* 0x000fc80003f9c000 */
[----:B------:R-:W-:Y:S02]  /*32930*/  FSEL R7, R7, RZ, !P4 ;  /* 0x000000ff07077208 */ /* 0x000fe40006000000 */
[----:B------:R-:W-:Y:S01]  /*32940*/  PLOP3.LUT P4, PT, P4, PT, PT, 0x8, 0x80 ;  /* 0x000000000080781c */ /* 0x000fe2000278e170 */
[----:B--2---:R-:W-:-:S04]  /*32950*/  IMAD.U32 R96, R135, 0x10000, RZ ;  /* 0x0001000087607824 */ /* 0x004fc800078e00ff */
[----:B------:R-:W-:Y:S01]  /*32960*/  FFMA.FTZ R105, R7, R96, R105 ;  /* 0x0000006007697223 */ /* 0x000fe20000010069 */
        /* <DEDUP_REMOVED lines=11> */
.L_x_5314:
        /* <DEDUP_REMOVED lines=12> */
.L_x_5316:
[----:B------:R-:W-:Y:S05]  /*32ae0*/  BSYNC.RECONVERGENT B2 ;  /* 0x0000000000027941 */ /* 0x000fea0003800200 */
.L_x_5315:
        /* <DEDUP_REMOVED lines=62> */
.L_x_5313:
[----:B------:R-:W-:Y:S05]  /*32ed0*/  BSYNC.RECONVERGENT B1 ;  /* 0x0000000000017941 */ /* 0x000fea0003800200 */
.L_x_5312:
        /* <DEDUP_REMOVED lines=25> */
.L_x_5319:
        /* <DEDUP_REMOVED lines=15> */
.L_x_5321:
[----:B------:R-:W-:Y:S05]  /*33160*/  BSYNC.RECONVERGENT B2 ;  /* 0x0000000000027941 */ /* 0x000fea0003800200 */
.L_x_5320:
        /* <DEDUP_REMOVED lines=62> */
.L_x_5318:
[----:B------:R-:W-:Y:S05]  /*33550*/  BSYNC.RECONVERGENT B1 ;  /* 0x0000000000017941 */ /* 0x000fea0003800200 */
.L_x_5317:
[----:B------:R-:W2:Y:S01]  /*33560*/  LDL R97, [R1+0x24] ;  /* 0x0000240001617983 */ /* 0x000ea20000100800 */
[----:B------:R-:W-:Y:S02]  /*33570*/  I2FP.F32.U32 R96, R99 ;  /* 0x0000006300607245 */ /* 0x000fe40000201000 */
        /* <DEDUP_REMOVED lines=12> */
[----:B------:R-:W-:Y:S02]  /*33640*/  F2FP.BF16.F32.PACK_AB R97, R37, R38 ;  /* 0x000000262561723e */ /* 0x000fe400000010ff */
[----:B------:R-:W-:Y:S02]  /*33650*/  F2FP.BF16.F32.PACK_AB R96, R15, R16 ;  /* 0x000000100f60723e */ /* 0x000fe400000010ff */
[----:B------:R-:W-:Y:S01]  /*33660*/  F2FP.BF16.F32.PACK_AB R99, R136, R135 ;  /* 0x000000878863723e */ /* 0x000fe200000010ff */
[----:B------:R-:W-:Y:S06]  /*33670*/  BRA `(.L_x_5322) ;  /* 0x0000003000bc7947 */ /* 0x000fec0003800000 */
.L_x_5281:
        /* <DEDUP_REMOVED lines=16> */
.L_x_5325:
        /* <DEDUP_REMOVED lines=12> */
.L_x_5327:
[----:B------:R-:W-:Y:S05]  /*33840*/  BSYNC.RECONVERGENT B2 ;  /* 0x0000000000027941 */ /* 0x000fea0003800200 */
.L_x_5326:
        /* <DEDUP_REMOVED lines=62> */
.L_x_5324:
[----:B------:R-:W-:Y:S05]  /*33c30*/  BSYNC.RECONVERGENT B1 ;  /* 0x0000000000017941 */ /* 0x000fea0003800200 */
.L_x_5323:
[----:B------:R-:W0:Y:S01]  /*33c40*/  LDC R176, c[0x0][0x408] ;  /* 0x00010200ffb07b82 */ /* 0x000e220000000800 */
[----:B------:R-:W-:Y:S01]  /*33c50*/  I2FP.F32.U32 R15, R15 ;  /* 0x0000000f000f7245 */ /* 0x000fe20000201000 */
[----:B------:R-:W-:Y:S01]  /*33c60*/  IMAD.MOV.U32 R178, RZ, RZ, 0x2f800000 ;  /* 0x2f800000ffb27424 */ /* 0x000fe200078e00ff */
[----:B-----5:R-:W-:Y:S01]  /*33c70*/  SHF.L.U32 R7, R96, 0x10, RZ ;  /* 0x0000001060077819 */ /* 0x020fe200000006ff */
[----:B------:R-:W-:Y:S01]  /*33c80*/  IMAD.U32 R16, R64, 0x10000, RZ ;  /* 0x0001000040107824 */ /* 0x000fe200078e00ff */
[----:B------:R-:W-:Y:S01]  /*33c90*/  LOP3.LUT R0, R0, 0xfffffffd, RZ, 0xc0, !PT ;  /* 0xfffffffd00007812 */ /* 0x000fe200078ec0ff */
[----:B------:R-:W-:Y:S01]  /*33ca0*/  FFMA.FTZ R15, R15, R178, 1.1641532182693481445e-10 ;  /* 0x2f0000000f0f7423 */ /* 0x000fe200000100b2 */
[----:B------:R-:W-:Y:S01]  /*33cb0*/  BSSY.RECONVERGENT B1, `(.L_x_5328) ;  /* 0x0000061000017945 */ /* 0x000fe20003800200 */
[----:B------:R-:W1:Y:S01]  /*33cc0*/  LDC R177, c[0x0][0x404] ;  /* 0x00010100ffb17b82 */ /* 0x000e620000000800 */
[----:B------:R-:W-:Y:S01]  /*33cd0*/  FMUL.FTZ R7, R7, R141 ;  /* 0x0000008d07077220 */ /* 0x000fe20000410000 */
[----:B------:R-:W-:-:S03]  /*33ce0*/  IMAD.MOV.U32 R37, RZ, RZ, 0x2 ;  /* 0x00000002ff257424 */ /* 0x000fc600078e00ff */
[----:B0-----:R-:W-:Y:S01]  /*33cf0*/  FMUL.FTZ R7, R7, R176 ;  /* 0x000000b007077220 */ /* 0x001fe20000410000 */
[----:B-1----:R-:W-:Y:S02]  /*33d00*/  FSETP.GTU.FTZ.AND P0, PT, R15, R177, PT ;  /* 0x000000b10f00720b */ /* 0x002fe40003f1c000 */
[----:B------:R-:W-:Y:S02]  /*33d10*/  MOV R15, R4 ;  /* 0x00000004000f7202 */ /* 0x000fe40000000f00 */
        /* <DEDUP_REMOVED lines=15> */
.L_x_5330:
        /* <DEDUP_REMOVED lines=12> */
.L_x_5332:
[----:B------:R-:W-:Y:S05]  /*33ed0*/  BSYNC.RECONVERGENT B2 ;  /* 0x0000000000027941 */ /* 0x000fea0003800200 */
.L_x_5331:
        /* <DEDUP_REMOVED lines=62> */
.L_x_5329:
[----:B------:R-:W-:Y:S05]  /*342c0*/  BSYNC.RECONVERGENT B1 ;  /* 0x0000000000017941 */ /* 0x000fea0003800200 */
.L_x_5328:
[----:B------:R-:W2:Y:S01]  /*342d0*/  LDL R38, [R1+0x18] ;  /* 0x0000180001267983 */ /* 0x000ea20000100800 */
        /* <DEDUP_REMOVED lines=23> */
.L_x_5335:
        /* <DEDUP_REMOVED lines=12> */
.L_x_5337:
[----:B------:R-:W-:Y:S05]  /*34510*/  BSYNC.RECONVERGENT B2 ;  /* 0x0000000000027941 */ /* 0x000fea0003800200 */
.L_x_5336:
        /* <DEDUP_REMOVED lines=62> */
.L_x_5334:
[----:B------:R-:W-:Y:S05]  /*34900*/  BSYNC.RECONVERGENT B1 ;  /* 0x0000000000017941 */ /* 0x000fea0003800200 */
.L_x_5333:
        /* <DEDUP_REMOVED lines=24> */
.L_x_5340:
        /* <DEDUP_REMOVED lines=12> */
.L_x_5342:
[----:B------:R-:W-:Y:S05]  /*34b50*/  BSYNC.RECONVERGENT B2 ;  /* 0x0000000000027941 */ /* 0x000fea0003800200 */
.L_x_5341:
        /* <DEDUP_REMOVED lines=62> */
.L_x_5339:
[----:B------:R-:W-:Y:S05]  /*34f40*/  BSYNC.RECONVERGENT B1 ;  /* 0x0000000000017941 */ /* 0x000fea0003800200 */
.L_x_5338:
        /* <DEDUP_REMOVED lines=8> */
[----:B------:R-:W-:-:S05]  /*34fd0*/  FMUL.FTZ R7, R7, R176 ;  /* 0x000000b007077220 */ /* 0x000fca0000410000 */
[----:B------:R-:W-:Y:S02]  /*34fe0*/  FSEL R7, R7, RZ, !P2 ;  /* 0x000000ff07077208 */ /* 0x000fe40005000000 */
[----:B------:R-:W-:Y:S01]  /*34ff0*/  PLOP3.LUT P2, PT, P2, PT, PT, 0x8, 0x80 ;  /* 0x000000000080781c */ /* 0x000fe2000174e170 */
[----:B--2---:R-:W-:Y:S02]  /*35000*/  IMAD.U32 R37, R96, 0x10000, RZ ;  /* 0x0001000060257824 */ /* 0x004fe400078e00ff */
[----:B------:R-:W-:Y:S02]  /*35010*/  IMAD.MOV.U32 R96, RZ, RZ, 0x2 ;  /* 0x00000002ff607424 */ /* 0x000fe400078e00ff */
        /* <DEDUP_REMOVED lines=11> */
.L_x_5345:
        /* <DEDUP_REMOVED lines=12> */
.L_x_5347:
[----:B------:R-:W-:Y:S05]  /*35190*/  BSYNC.RECONVERGENT B2 ;  /* 0x0000000000027941 */ /* 0x000fea0003800200 */
.L_x_5346:
        /* <DEDUP_REMOVED lines=62> */
.L_x_5344:
[----:B------:R-:W-:Y:S05]  /*35580*/  BSYNC.RECONVERGENT B1 ;  /* 0x0000000000017941 */ /* 0x000fea0003800200 */
.L_x_5343:
        /* <DEDUP_REMOVED lines=24> */
.L_x_5350:
        /* <DEDUP_REMOVED lines=12> */
.L_x_5352:
[----:B------:R-:W-:Y:S05]  /*357d0*/  BSYNC.RECONVERGENT B2 ;  /* 0x0000000000027941 */ /* 0x000fea0003800200 */
.L_x_5351:
        /* <DEDUP_REMOVED lines=62> */
.L_x_5349:
[----:B------:R-:W-:Y:S05]  /*35bc0*/  BSYNC.RECONVERGENT B1 ;  /* 0x0000000000017941 */ /* 0x000fea0003800200 */
.L_x_5348:
        /* <DEDUP_REMOVED lines=9> */
[----:B------:R-:W-:-:S03]  /*35c60*/  IMAD.MOV.U32 R96, RZ, RZ, 0x2 ;  /* 0x00000002ff607424 */ /* 0x000fc600078e00ff */
[----:B------:R-:W-:Y:S02]  /*35c70*/  FSEL R7, R7, RZ, !P4 ;  /* 0x000000ff07077208 */ /* 0x000fe40006000000 */
[----:B------:R-:W-:Y:S02]  /*35c80*/  PLOP3.LUT P4, PT, P4, PT, PT, 0x8, 0x80 ;  /* 0x000000000080781c */ /* 0x000fe4000278e170 */
[----:B--2---:R-:W-:-:S05]  /*35c90*/  SHF.L.U32 R105, R105, 0x10, RZ ;  /* 0x0000001069697819 */ /* 0x004fca00000006ff */
        /* <DEDUP_REMOVED lines=11> */
.L_x_5355:
        /* <DEDUP_REMOVED lines=12> */
.L_x_5357:
[----:B------:R-:W-:Y:S05]  /*35e10*/  BSYNC.RECONVERGENT B2 ;  /* 0x0000000000027941 */ /* 0x000fea0003800200 */
.L_x_5356:
        /* <DEDUP_REMOVED lines=62> */
.L_x_5354:
[----:B------:R-:W-:Y:S05]  /*36200*/  BSYNC.RECONVERGENT B1 ;  /* 0x0000000000017941 */ /* 0x000fea0003800200 */
.L_x_5353:
        /* <DEDUP_REMOVED lines=24> */
.L_x_5360:
        /* <DEDUP_REMOVED lines=15> */
.L_x_5362:
[----:B------:R-:W-:Y:S05]  /*36480*/  BSYNC.RECONVERGENT B2 ;  /* 0x0000000000027941 */ /* 0x000fea0003800200 */
.L_x_5361:
        /* <DEDUP_REMOVED lines=62> */
.L_x_5359:
[----:B------:R-:W-:Y:S05]  /*36870*/  BSYNC.RECONVERGENT B1 ;  /* 0x0000000000017941 */ /* 0x000fea0003800200 */
.L_x_5358:
        /* <DEDUP_REMOVED lines=9> */
[----:B------:R-:W-:Y:S01]  /*36910*/  PLOP3.LUT P6, PT, P6, PT, PT, 0x8, 0x80 ;  /* 0x000000000080781c */ /* 0x000fe200037ce170 */
[----:B--2---:R-:W-:Y:S01]  /*36920*/  IMAD.U32 R96, R97, 0x10000, RZ ;  /* 0x0001000061607824 */ /* 0x004fe200078e00ff */
[----:B------:R-:W-:-:S03]  /*36930*/  F2FP.BF16.F32.PACK_AB R97, R37, R38 ;  /* 0x000000262561723e */ /* 0x000fc600000010ff */
[----:B------:R-:W-:Y:S01]  /*36940*/  FMUL.FTZ R136, R96, R136 ;  /* 0x0000008860887220 */ /* 0x000fe20000410000 */
[----:B------:R-:W-:-:S04]  /*36950*/  F2FP.BF16.F32.PACK_AB R96, R15, R16 ;  /* 0x000000100f60723e */ /* 0x000fc800000010ff */
[----:B------:R-:W-:-:S07]  /*36960*/  F2FP.BF16.F32.PACK_AB R99, R136, R135 ;  /* 0x000000878863723e */ /* 0x000fce00000010ff */
.L_x_5322:
        /* <DEDUP_REMOVED lines=11> */
[----:B------:R-:W-:Y:S02]  /*36a20*/  LOP3.LUT R96, R156, R96, R98, 0xfe, !PT ;  /* 0x000000609c607212 */ /* 0x000fe400078efe62 */
[----:B------:R-:W-:Y:S02]  /*36a30*/  SEL R99, RZ, 0x1, !P3 ;  /* 0x00000001ff637807 */ /* 0x000fe40005800000 */
[----:B------:R-:W-:-:S02]  /*36a40*/  SEL R98, RZ, 0x1, !P6 ;  /* 0x00000001ff627807 */ /* 0x000fc40007000000 */
[----:B------:R-:W-:Y:S02]  /*36a50*/  LOP3.LUT R97, R97, R99, RZ, 0xfc, !PT ;  /* 0x0000006361617212 */ /* 0x000fe400078efcff */
[----:B------:R-:W-:Y:S02]  /*36a60*/  LOP3.LUT R96, R96, R98, RZ, 0xfc, !PT ;  /* 0x0000006260607212 */ /* 0x000fe400078efcff */
[----:B------:R-:W0:Y:S01]  /*36a70*/  LDC.64 R98, c[0x0][0x3b0] ;  /* 0x0000ec00ff627b82 */ /* 0x000e220000000a00 */
[----:B------:R-:W-:Y:S01]  /*36a80*/  MOV R156, R143 ;  /* 0x0000008f009c7202 */ /* 0x000fe20000000f00 */
[----:B0-----:R-:W-:-:S04]  /*36a90*/  IMAD.WIDE.U32 R98, R142, 0x8, R98 ;  /* 0x000000088e627825 */ /* 0x001fc800078e0062 */
[----:B------:R-:W-:Y:S01]  /*36aa0*/  VIADD R142, R142, 0x20 ;  /* 0x000000208e8e7836 */ /* 0x000fe20000000000 */
[----:B------:R0:W-:Y:S06]  /*36ab0*/  STG.E.64 desc[UR6][R98.64], R96 ;  /* 0x0000006062007986 */ /* 0x0001ec000c101b06 */
.L_x_5280:
[----:B------:R-:W-:Y:S05]  /*36ac0*/  BSYNC.RECONVERGENT B0 ;  /* 0x0000000000007941 */ /* 0x000fea0003800200 */
.L_x_5279:
        /* <DEDUP_REMOVED lines=30> */
.L_x_5368:
        /* <DEDUP_REMOVED lines=12> */
.L_x_5370:
[----:B------:R-:W-:Y:S05]  /*36d70*/  BSYNC.RECONVERGENT B2 ;  /* 0x0000000000027941 */ /* 0x000fea0003800200 */
.L_x_5369:
        /* <DEDUP_REMOVED lines=62> */
.L_x_5367:
[----:B------:R-:W-:Y:S05]  /*37160*/  BSYNC.RECONVERGENT B1 ;  /* 0x0000000000017941 */ /* 0x000fea0003800200 */
.L_x_5366:
        /* <DEDUP_REMOVED lines=30> */
.L_x_5373:
        /* <DEDUP_REMOVED lines=12> */
.L_x_5375:
[----:B------:R-:W-:Y:S05]  /*37410*/  BSYNC.RECONVERGENT B2 ;  /* 0x0000000000027941 */ /* 0x000fea0003800200 */
.L_x_5374:
        /* <DEDUP_REMOVED lines=62> */
.L_x_5372:
[----:B------:R-:W-:Y:S05]  /*37800*/  BSYNC.RECONVERGENT B1 ;  /* 0x0000000000017941 */ /* 0x000fea0003800200 */
.L_x_5371:
        /* <DEDUP_REMOVED lines=26> */
.L_x_5378:
        /* <DEDUP_REMOVED lines=12> */
.L_x_5380:
[----:B------:R-:W-:Y:S05]  /*37a70*/  BSYNC.RECONVERGENT B2 ;  /* 0x0000000000027941 */ /* 0x000fea0003800200 */
.L_x_5379:
        /* <DEDUP_REMOVED lines=62> */
.L_x_5377:
[----:B------:R-:W-:Y:S05]  /*37e60*/  BSYNC.RECONVERGENT B1 ;  /* 0x0000000000017941 */ /* 0x000fea0003800200 */
.L_x_5376:
        /* <DEDUP_REMOVED lines=25> */
.L_x_5383:
        /* <DEDUP_REMOVED lines=12> */
.L_x_5385:
[----:B------:R-:W-:Y:S05]  /*380c0*/  BSYNC.RECONVERGENT B2 ;  /* 0x0000000000027941 */ /* 0x000fea0003800200 */
.L_x_5384:
        /* <DEDUP_REMOVED lines=62> */
.L_x_5382:
[----:B------:R-:W-:Y:S05]  /*384b0*/  BSYNC.RECONVERGENT B1 ;  /* 0x0000000000017941 */ /* 0x000fea0003800200 */
.L_x_5381:
        /* <DEDUP_REMOVED lines=26> */
.L_x_5388:
        /* <DEDUP_REMOVED lines=12> */
.L_x_5390:
[----:B------:R-:W-:Y:S05]  /*38720*/  BSYNC.RECONVERGENT B2 ;  /* 0x0000000000027941 */ /* 0x000fea0003800200 */
.L_x_5389:
        /* <DEDUP_REMOVED lines=62> */
.L_x_5387:
[----:B------:R-:W-:Y:S05]  /*38b10*/  BSYNC.RECONVERGENT B1 ;  /* 0x0000000000017941 */ /* 0x000fea0003800200 */
.L_x_5386:
        /* <DEDUP_REMOVED lines=25> */
.L_x_5393:
        /* <DEDUP_REMOVED lines=12> */
.L_x_5395:
[----:B------:R-:W-:Y:S05]  /*38d70*/  BSYNC.RECONVERGENT B2 ;  /* 0x0000000000027941 */ /* 0x000fea0003800200 */
.L_x_5394:
        /* <DEDUP_REMOVED lines=62> */
.L_x_5392:
[----:B------:R-:W-:Y:S05]  /*39160*/  BSYNC.RECONVERGENT B1 ;  /* 0x0000000000017941 */ /* 0x000fea0003800200 */
.L_x_5391:
[----:B------:R-:W2:Y:S01]  /*39170*/  LDL R137, [R1+0x30] ;  /* 0x0000300001897983 */ /* 0x000ea20000100800 */
        /* <DEDUP_REMOVED lines=11> */
[----:B------:R-:W-:Y:S02]  /*39230*/  PLOP3.LUT P4, PT, P4, PT, PT, 0x8, 0x80 ;  /* 0x000000000080781c */ /* 0x000fe4000278e170 */
[----:B--2---:R-:W-:-:S05]  /*39240*/  SHF.L.U32 R96, R137, 0x10, RZ ;  /* 0x0000001089607819 */ /* 0x004fca00000006ff */
        /* <DEDUP_REMOVED lines=12> */
.L_x_5398:
        /* <DEDUP_REMOVED lines=12> */
.L_x_5400:
[----:B------:R-:W-:Y:S05]  /*393d0*/  BSYNC.RECONVERGENT B2 ;  /* 0x0000000000027941 */ /* 0x000fea0003800200 */
.L_x_5399:
        /* <DEDUP_REMOVED lines=62> */
.L_x_5397:
[----:B------:R-:W-:Y:S05]  /*397c0*/  BSYNC.RECONVERGENT B1 ;  /* 0x0000000000017941 */ /* 0x000fea0003800200 */
.L_x_5396:
[----:B------:R-:W-:Y:S01]  /*397d0*/  I2FP.F32.U32 R97, R7 ;  /* 0x0000000700617245 */ /* 0x000fe20000201000 */
[----:B------:R-:W-:Y:S01]  /*397e0*/  BSSY.RECONVERGENT B1, `(.L_x_5401) ;  /* 0x0000066000017945 */ /* 0x000fe20003800200 */
[----:B------:R-:W-:Y:S02]  /*397f0*/  SHF.L.U32 R7, R99, 0x10, RZ ;  /* 0x0000001063077819 */ /* 0x000fe400000006ff */
[----:B------:R-:W-:Y:S01]  /*39800*/  ISETP.NE.AND P6, PT, R96, 0x1, PT ;  /* 0x000000016000780c */ /* 0x000fe20003fc5270 */
[----:B------:R-:W-:Y:S01]  /*39810*/  FFMA.FTZ R97, R97, R178, 1.1641532182693481445e-10 ;  /* 0x2f00000061617423 */ /* 0x000fe200000100b2 */
[----:B------:R-:W-:Y:S01]  /*39820*/  PRMT R138, R99, 0x7632, R138 ;  /* 0x00007632638a7816 */ /* 0x000fe2000000008a */
[----:B------:R-:W-:Y:S01]  /*39830*/  FMUL.FTZ R7, R7, R141 ;  /* 0x0000008d07077220 */ /* 0x000fe20000410000 */
[----:B------:R-:W-:Y:S02]  /*39840*/  MOV R99, R4 ;  /* 0x0000000400637202 */ /* 0x000fe40000000f00 */
[----:B------:R-:W-:Y:S01]  /*39850*/  FSETP.GTU.FTZ.AND P5, PT, R97, R177, PT ;  /* 0x000000b16100720b */ /* 0x000fe20003fbc000 */
[----:B------:R-:W-:Y:S01]  /*39860*/  FMUL.FTZ R7, R7, R176 ;  /* 0x000000b007077220 */ /* 0x000fe20000410000 */
[----:B------:R-:W-:-:S04]  /*39870*/  SHF.L.U32 R97, R55, 0x10, RZ ;  /* 0x0000001037617819 */ /* 0x000fc800000006ff */
        /* <DEDUP_REMOVED lines=14> */
.L_x_5403:
        /* <DEDUP_REMOVED lines=15> */
.L_x_5405:
[----:B------:R-:W-:Y:S05]  /*39a50*/  BSYNC.RECONVERGENT B2 ;  /* 0x0000000000027941 */ /* 0x000fea0003800200 */
.L_x_5404:
        /* <DEDUP_REMOVED lines=60> */
[----:B------:R-:W-:Y:S02]  /*39e20*/  LOP3.LUT R9, R98, UR13, R97, 0x96, !PT ;  /* 0x0000000d62097c12 */ /* 0x000fe4000f8e9661 */
[----:B------:R-:W-:-:S07]  /*39e30*/  MOV R4, R96 ;  /* 0x0000006000047202 */ /* 0x000fce0000000f00 */
.L_x_5402:
[----:B------:R-:W-:Y:S05]  /*39e40*/  BSYNC.RECONVERGENT B1 ;  /* 0x0000000000017941 */ /* 0x000fea0003800200 */
.L_x_5401:
        /* <DEDUP_REMOVED lines=11> */
[----:B------:R-:W-:Y:S02]  /*39f00*/  PLOP3.LUT P6, PT, P6, PT, PT, 0x8, 0x80 ;  /* 0x000000000080781c */ /* 0x000fe400037ce170 */
[----:B--2---:R-:W-:-:S05]  /*39f10*/  SHF.L.U32 R97, R97, 0x10, RZ ;  /* 0x0000001061617819 */ /* 0x004fca00000006ff */
[----:B------:R-:W-:Y:S01]  /*39f20*/  FFMA.FTZ R138, R138, R97, R96 ;  /* 0x000000618a8a7223 */ /* 0x000fe20000010060 */
[----:B------:R-:W-:Y:S02]  /*39f30*/  F2FP.BF16.F32.PACK_AB R97, R35, R36 ;  /* 0x000000242361723e */ /* 0x000fe400000010ff */
[----:B------:R-:W-:Y:S02]  /*39f40*/  F2FP.BF16.F32.PACK_AB R96, R13, R14 ;  /* 0x0000000e0d60723e */ /* 0x000fe400000010ff */
[----:B------:R-:W-:Y:S01]  /*39f50*/  F2FP.BF16.F32.PACK_AB R99, R138, R137 ;  /* 0x000000898a63723e */ /* 0x000fe200000010ff */
[----:B------:R-:W-:Y:S06]  /*39f60*/  BRA `(.L_x_5406) ;  /* 0x0000003000bc7947 */ /* 0x000fec0003800000 */
.L_x_5365:
        /* <DEDUP_REMOVED lines=16> */
.L_x_5409:
        /* <DEDUP_REMOVED lines=12> */
.L_x_5411:
[----:B------:R-:W-:Y:S05]  /*3a130*/  BSYNC.RECONVERGENT B2 ;  /* 0x0000000000027941 */ /* 0x000fea0003800200 */
.L_x_5410:
        /* <DEDUP_REMOVED lines=62> */
.L_x_5408:
[----:B------:R-:W-:Y:S05]  /*3a520*/  BSYNC.RECONVERGENT B1 ;  /* 0x0000000000017941 */ /* 0x000fea0003800200 */
.L_x_5407:
        /* <DEDUP_REMOVED lines=10> */
[----:B------:R-:W-:-:S03]  /*3a5d0*/  HFMA2 R35, -RZ, RZ, 0, 1.1920928955078125e-07 ;  /* 0x00000002ff237431 */ /* 0x000fc600000001ff */
        /* <DEDUP_REMOVED lines=18> */
.L_x_5414:
        /* <DEDUP_REMOVED lines=12> */
.L_x_5416:
[----:B------:R-:W-:Y:S05]  /*3a7c0*/  BSYNC.RECONVERGENT B2 ;  /* 0x0000000000027941 */ /* 0x000fea0003800200 */
.L_x_5415:
        /* <DEDUP_REMOVED lines=62> */
.L_x_5413:
[----:B------:R-:W-:Y:S05]  /*3abb0*/  BSYNC.RECONVERGENT B1 ;  /* 0x0000000000017941 */ /* 0x000fea0003800200 */
.L_x_5412:
        /* <DEDUP_REMOVED lines=12> */
[----:B--2---:R-:W-:-:S05]  /*3ac80*/  SHF.L.U32 R13, R36, 0x10, RZ ;  /* 0x00000010240d7819 */ /* 0x004fca00000006ff */
[----:B------:R-:W-:Y:S01]  /*3ac90*/  FMUL.FTZ R13, R13, R7 ;  /* 0x000000070d0d7220 */ /* 0x000fe20000410000 */
        /* <DEDUP_REMOVED lines=10> */
.L_x_5419:
        /* <DEDUP_REMOVED lines=12> */
.L_x_5421:
[----:B------:R-:W-:Y:S05]  /*3ae00*/  BSYNC.RECONVERGENT B2 ;  /* 0x0000000000027941 */ /* 0x000fea0003800200 */
.L_x_5420:
        /* <DEDUP_REMOVED lines=62> */
.L_x_5418:
[----:B------:R-:W-:Y:S05]  /*3b1f0*/  BSYNC.RECONVERGENT B1 ;  /* 0x0000000000017941 */ /* 0x000fea0003800200 */
.L_x_5417:
        /* <DEDUP_REMOVED lines=9> */
[----:B------:R-:W-:-:S04]  /*3b290*/  IMAD.MOV.U32 R35, RZ, RZ, R4 ;  /* 0x000000ffff237224 */ /* 0x000fc800078e0004 */
        /* <DEDUP_REMOVED lines=14> */
.L_x_5424:
        /* <DEDUP_REMOVED lines=12> */
.L_x_5426:
[----:B------:R-:W-:Y:S05]  /*3b440*/  BSYNC.RECONVERGENT B2 ;  /* 0x0000000000027941 */ /* 0x000fea0003800200 */
.L_x_5425:
        /* <DEDUP_REMOVED lines=62> */
.L_x_5423:
[----:B------:R-:W-:Y:S05]  /*3b830*/  BSYNC.RECONVERGENT B1 ;  /* 0x0000000000017941 */ /* 0x000fea0003800200 */
.L_x_5422:
        /* <DEDUP_REMOVED lines=24> */
.L_x_5429:
        /* <DEDUP_REMOVED lines=12> */
.L_x_5431:
[----:B------:R-:W-:Y:S05]  /*3ba80*/  BSYNC.RECONVERGENT B2 ;  /* 0x0000000000027941 */ /* 0x000fea0003800200 */
.L_x_5430:
        /* <DEDUP_REMOVED lines=62> */
.L_x_5428:
[----:B------:R-:W-:Y:S05]  /*3be70*/  BSYNC.RECONVERGENT B1 ;  /* 0x0000000000017941 */ /* 0x000fea0003800200 */
.L_x_5427:
        /* <DEDUP_REMOVED lines=9> */
[----:B------:R-:W-:-:S04]  /*3bf10*/  HFMA2 R97, -RZ, RZ, 0, 1.1920928955078125e-07 ;  /* 0x00000002ff617431 */ /* 0x000fc800000001ff */
        /* <DEDUP_REMOVED lines=14> */
.L_x_5434:
        /* <DEDUP_REMOVED lines=12> */
.L_x_5436:
[----:B------:R-:W-:Y:S05]  /*3c0c0*/  BSYNC.RECONVERGENT B2 ;  /* 0x0000000000027941 */ /* 0x000fea0003800200 */
.L_x_5435:
        /* <DEDUP_REMOVED lines=62> */
.L_x_5433:
[----:B------:R-:W-:Y:S05]  /*3c4b0*/  BSYNC.RECONVERGENT B1 ;  /* 0x0000000000017941 */ /* 0x000fea0003800200 */
.L_x_5432:
        /* <DEDUP_REMOVED lines=24> */
.L_x_5439:
        /* <DEDUP_REMOVED lines=12> */
.L_x_5441:
[----:B------:R-:W-:Y:S05]  /*3c700*/  BSYNC.RECONVERGENT B2 ;  /* 0x0000000000027941 */ /* 0x000fea0003800200 */
.L_x_5440:
        /* <DEDUP_REMOVED lines=62> */
.L_x_5438:
[----:B------:R-:W-:Y:S05]  /*3caf0*/  BSYNC.RECONVERGENT B1 ;  /* 0x0000000000017941 */ /* 0x000fea0003800200 */
.L_x_5437:
        /* <DEDUP_REMOVED lines=24> */
.L_x_5444:
        /* <DEDUP_REMOVED lines=15> */
.L_x_5446:
[----:B------:R-:W-:Y:S05]  /*3cd70*/  BSYNC.RECONVERGENT B2 ;  /* 0x0000000000027941 */ /* 0x000fea0003800200 */
.L_x_5445:
        /* <DEDUP_REMOVED lines=62> */
.L_x_5443:
[----:B------:R-:W-:Y:S05]  /*3d160*/  BSYNC.RECONVERGENT B1 ;  /* 0x0000000000017941 */ /* 0x000fea0003800200 */
.L_x_5442:
        /* <DEDUP_REMOVED lines=15> */
.L_x_5406:
        /* <DEDUP_REMOVED lines=21> */
.L_x_5364:
[----:B------:R-:W-:Y:S05]  /*3d3b0*/  BSYNC.RECONVERGENT B0 ;  /* 0x0000000000007941 */ /* 0x000fea0003800200 */
.L_x_5363:
        /* <DEDUP_REMOVED lines=30> */
.L_x_5452:
        /* <DEDUP_REMOVED lines=12> */
.L_x_5454:
[----:B------:R-:W-:Y:S05]  /*3d660*/  BSYNC.RECONVERGENT B2 ;  /* 0x0000000000027941 */ /* 0x000fea0003800200 */
.L_x_5453:
        /* <DEDUP_REMOVED lines=58> */
[----:B------:R-:W-:Y:S02]  /*3da10*/  UIADD3 UR13, UPT, UPT, UR4, -0x700cb87f, URZ ;  /* 0x8ff34781040d7890 */ /* 0x000fe4000fffe0ff */
[----:B------:R-:W-:Y:S01]  /*3da20*/  MOV R4, R32 ;  /* 0x0000002000047202 */ /* 0x000fe20000000f00 */
[----:B------:R-:W-:-:S03]  /*3da30*/  HFMA2 R32, -RZ, RZ, 0, 0 ;  /* 0x00000000ff207431 */ /* 0x000fc600000001ff */
[----:B------:R-:W-:-:S07]  /*3da40*/  LOP3.LUT R9, R158, UR13, R33, 0x96, !PT ;  /* 0x0000000d9e097c12 */ /* 0x000fce000f8e9621 */
.L_x_5451:
[----:B------:R-:W-:Y:S05]  /*3da50*/  BSYNC.RECONVERGENT B1 ;  /* 0x0000000000017941 */ /* 0x000fea0003800200 */
.L_x_5450:
[----:B------:R-:W0:Y:S01]  /*3da60*/  LDC R176, c[0x0][0x408] ;  /* 0x00010200ffb07b82 */ /* 0x000e220000000800 */
[----:B------:R-:W-:Y:S01]  /*3da70*/  I2FP.F32.U32 R31, R31 ;  /* 0x0000001f001f7245 */ /* 0x000fe20000201000 */
[----:B------:R-:W-:Y:S01]  /*3da80*/  IMAD.MOV.U32 R178, RZ, RZ, 0x2f800000 ;  /* 0x2f800000ffb27424 */ /* 0x000fe200078e00ff */
[----:B-----5:R-:W-:Y:S01]  /*3da90*/  SHF.L.U32 R7, R96, 0x10, RZ ;  /* 0x0000001060077819 */ /* 0x020fe200000006ff */
[----:B------:R-:W-:Y:S01]  /*3daa0*/  BSSY.RECONVERGENT B1, `(.L_x_5455) ;  /* 0x0000065000017945 */ /* 0x000fe20003800200 */
[----:B------:R-:W-:Y:S01]  /*3dab0*/  LOP3.LUT R0, R0, 0xfffffffd, RZ, 0xc0, !PT ;  /* 0xfffffffd00007812 */ /* 0x000fe200078ec0ff */
[----:B------:R-:W-:Y:S01]  /*3dac0*/  FFMA.FTZ R31, R31, R178, 1.1641532182693481445e-10 ;  /* 0x2f0000001f1f7423 */ /* 0x000fe200000100b2 */
[----:B------:R-:W-:Y:S01]  /*3dad0*/  SHF.L.U32 R33, R52, 0x10, RZ ;  /* 0x0000001034217819 */ /* 0x000fe200000006ff */
[----:B------:R-:W1:Y:S01]  /*3dae0*/  LDC R177, c[0x0][0x404] ;  /* 0x00010100ffb17b82 */ /* 0x000e620000000800 */
[----:B------:R-:W-:Y:S01]  /*3daf0*/  FMUL.FTZ R7, R7, R141 ;  /* 0x0000008d07077220 */ /* 0x000fe20000410000 */
[----:B------:R-:W-:-:S03]  /*3db00*/  MOV R34, R4 ;  /* 0x0000000400227202 */ /* 0x000fc60000000f00 */
[----:B0-----:R-:W-:Y:S01]  /*3db10*/  FMUL.FTZ R7, R7, R176 ;  /* 0x000000b007077220 */ /* 0x001fe20000410000 */
[----:B-1----:R-:W-:-:S04]  /*3db20*/  FSETP.GTU.FTZ.AND P0, PT, R31, R177, PT ;  /* 0x000000b11f00720b */ /* 0x002fc80003f1c000 */
[----:B------:R-:W-:Y:S01]  /*3db30*/  FSEL R31, R7, RZ, !P0 ;  /* 0x000000ff071f7208 */ /* 0x000fe20004000000 */
[----:B------:R-:W-:Y:S01]  /*3db40*/  IMAD.U32 R7, R56, 0x10000, RZ ;  /* 0x0001000038077824 */ /* 0x000fe200078e00ff */
[----:B------:R-:W-:-:S03]  /*3db50*/  PLOP3.LUT P0, PT, P0, PT, PT, 0x8, 0x80 ;  /* 0x000000000080781c */ /* 0x000fc6000070e170 */
[----:B------:R-:W-:Y:S01]  /*3db60*/  FFMA.FTZ R31, R31, R7, R33 ;  /* 0x000000071f1f7223 */ /* 0x000fe20000010021 */
[----:B------:R-:W-:Y:S01]  /*3db70*/  PRMT R7, R96, 0x7632, R7 ;  /* 0x0000763260077816 */ /* 0x000fe20000000007 */
[----:B------:R-:W-:-:S08]  /*3db80*/  IMAD.MOV.U32 R33, RZ, RZ, 0x2 ;  /* 0x00000002ff217424 */ /* 0x000fd000078e00ff */
        /* <DEDUP_REMOVED lines=11> */
.L_x_5457:
        /* <DEDUP_REMOVED lines=12> */
.L_x_5459:
[----:B------:R-:W-:Y:S05]  /*3dd00*/  BSYNC.RECONVERGENT B2 ;  /* 0x0000000000027941 */ /* 0x000fea0003800200 */
.L_x_5458:
        /* <DEDUP_REMOVED lines=62> */
.L_x_5456:
[----:B------:R-:W-:Y:S05]  /*3e0f0*/  BSYNC.RECONVERGENT B1 ;  /* 0x0000000000017941 */ /* 0x000fea0003800200 */
.L_x_5455:
        /* <DEDUP_REMOVED lines=13> */
[----:B--2---:R-:W-:Y:S01]  /*3e1d0*/  SHF.L.U32 R34, R96, 0x10, RZ ;  /* 0x0000001060227819 */ /* 0x004fe200000006ff */
[----:B------:R-:W-:-:S04]  /*3e1e0*/  IMAD.MOV.U32 R96, RZ, RZ, 0x2 ;  /* 0x00000002ff607424 */ /* 0x000fc800078e00ff */
[----:B------:R-:W-:Y:S01]  /*3e1f0*/  FFMA.FTZ R32, R7, R34, R32 ;  /* 0x0000002207207223 */ /* 0x000fe20000010020 */
        /* <DEDUP_REMOVED lines=10> */
.L_x_5462:
        /* <DEDUP_REMOVED lines=12> */
.L_x_5464:
[----:B------:R-:W-:Y:S05]  /*3e360*/  BSYNC.RECONVERGENT B2 ;  /* 0x0000000000027941 */ /* 0x000fea0003800200 */
.L_x_5463:
        /* <DEDUP_REMOVED lines=62> */
.L_x_5461:
[----:B------:R-:W-:Y:S05]  /*3e750*/  BSYNC.RECONVERGENT B1 ;  /* 0x0000000000017941 */ /* 0x000fea0003800200 */
.L_x_5460:
        /* <DEDUP_REMOVED lines=8> */
[----:B------:R-:W-:-:S04]  /*3e7e0*/  SHF.L.U32 R33, R53, 0x10, RZ ;  /* 0x0000001035217819 */ /* 0x000fc800000006ff */
[----:B------:R-:W-:Y:S01]  /*3e7f0*/  FSEL R34, R7, RZ, !P1 ;  /* 0x000000ff07227208 */ /* 0x000fe20004800000 */
[----:B------:R-:W-:Y:S01]  /*3e800*/  IMAD.U32 R7, R57, 0x10000, RZ ;  /* 0x0001000039077824 */ /* 0x000fe200078e00ff */
        /* <DEDUP_REMOVED lines=14> */
.L_x_5467:
        /* <DEDUP_REMOVED lines=12> */
.L_x_5469:
[----:B------:R-:W-:Y:S05]  /*3e9b0*/  BSYNC.RECONVERGENT B2 ;  /* 0x0000000000027941 */ /* 0x000fea0003800200 */
.L_x_5468:
        /* <DEDUP_REMOVED lines=62> */
.L_x_5466:
[----:B------:R-:W-:Y:S05]  /*3eda0*/  BSYNC.RECONVERGENT B1 ;  /* 0x0000000000017941 */ /* 0x000fea0003800200 */
.L_x_5465:
        /* <DEDUP_REMOVED lines=26> */
.L_x_5472:
        /* <DEDUP_REMOVED lines=12> */
.L_x_5474:
[----:B------:R-:W-:Y:S05]  /*3f010*/  BSYNC.RECONVERGENT B2 ;  /* 0x0000000000027941 */ /* 0x000fea0003800200 */
.L_x_5473:
        /* <DEDUP_REMOVED lines=62> */
.L_x_5471:
[----:B------:R-:W-:Y:S05]  /*3f400*/  BSYNC.RECONVERGENT B1 ;  /* 0x0000000000017941 */ /* 0x000fea0003800200 */
.L_x_5470:
        /* <DEDUP_REMOVED lines=25> */
.L_x_5477:
        /* <DEDUP_REMOVED lines=12> */
.L_x_5479:
[----:B------:R-:W-:Y:S05]  /*3f660*/  BSYNC.RECONVERGENT B2 ;  /* 0x0000000000027941 */ /* 0x000fea0003800200 */
.L_x_5478:
        /* <DEDUP_REMOVED lines=62> */
.L_x_5476:
[----:B------:R-:W-:Y:S05]  /*3fa50*/  BSYNC.RECONVERGENT B1 ;  /* 0x0000000000017941 */ /* 0x000fea0003800200 */
.L_x_5475:
        /* <DEDUP_REMOVED lines=26> */
.L_x_5482:
        /* <DEDUP_REMOVED lines=12> */
.L_x_5484:
[----:B------:R-:W-:Y:S05]  /*3fcc0*/  BSYNC.RECONVERGENT B2 ;  /* 0x0000000000027941 */ /* 0x000fea0003800200 */
.L_x_5483:
        /* <DEDUP_REMOVED lines=62> */
.L_x_5481:
[----:B------:R-:W-:Y:S05]  /*400b0*/  BSYNC.RECONVERGENT B1 ;  /* 0x0000000000017941 */ /* 0x000fea0003800200 */
.L_x_5480:
        /* <DEDUP_REMOVED lines=25> */
.L_x_5487:
        /* <DEDUP_REMOVED lines=15> */
.L_x_5489:
[----:B------:R-:W-:Y:S05]  /*40340*/  BSYNC.RECONVERGENT B2 ;  /* 0x0000000000027941 */ /* 0x000fea0003800200 */
.L_x_5488:
        /* <DEDUP_REMOVED lines=62> */
.L_x_5486:
[----:B------:R-:W-:Y:S05]  /*40730*/  BSYNC.RECONVERGENT B1 ;  /* 0x0000000000017941 */ /* 0x000fea0003800200 */
.L_x_5485:
[----:B------:R-:W2:Y:S01]  /*40740*/  LDL R98, [R1+0x44] ;  /* 0x0000440001627983 */ /* 0x000ea20000100800 */
[----:B------:R-:W-:Y:S02]  /*40750*/  I2FP.F32.U32 R96, R99 ;  /* 0x0000006300607245 */ /* 0x000fe40000201000 */
[----:B------:R-:W-:Y:S02]  /*40760*/  SHF.L.U32 R140, R140, 0x10, RZ ;  /* 0x000000108c8c7819 */ /* 0x000fe400000006ff */
[----:B------:R-:W-:Y:S01]  /*40770*/  PRMT R97, R55, 0x7632, R97 ;  /* 0x0000763237617816 */ /* 0x000fe20000000061 */
[----:B------:R-:W-:Y:S02]  /*40780*/  FFMA.FTZ R96, R96, R178, 1.1641532182693481445e-10 ;  /* 0x2f00000060607423 */ /* 0x000fe400000100b2 */
[----:B------:R-:W-:Y:S02]  /*40790*/  FMUL.FTZ R140, R140, R141 ;  /* 0x0000008d8c8c7220 */ /* 0x000fe40000410000 */
[----:B------:R-:W-:Y:S01]  /*407a0*/  IMAD.U32 R97, R97, 0x10000, RZ ;  /* 0x0001000061617824 */ /* 0x000fe200078e00ff */
[----:B------:R-:W-:Y:S01]  /*407b0*/  FSETP.GTU.FTZ.AND P6, PT, R96, R177, PT ;  /* 0x000000b16000720b */ /* 0x000fe20003fdc000 */
[----:B------:R-:W-:-:S05]  /*407c0*/  FMUL.FTZ R140, R140, R176 ;  /* 0x000000b08c8c7220 */ /* 0x000fca0000410000 */
[----:B------:R-:W-:Y:S02]  /*407d0*/  FSEL R140, R140, RZ, !P6 ;  /* 0x000000ff8c8c7208 */ /* 0x000fe40007000000 */
[----:B------:R-:W-:Y:S02]  /*407e0*/  PLOP3.LUT P6, PT, P6, PT, PT, 0x8, 0x80 ;  /* 0x000000000080781c */ /* 0x000fe400037ce170 */
[----:B--2---:R-:W-:Y:S02]  /*407f0*/  SHF.L.U32 R96, R98, 0x10, RZ ;  /* 0x0000001062607819 */ /* 0x004fe400000006ff */
[----:B------:R-:W-:-:S03]  /*40800*/  F2FP.BF16.F32.PACK_AB R98, R101, R102 ;  /* 0x000000666562723e */ /* 0x000fc600000010ff */
[----:B------:R-:W-:Y:S01]  /*40810*/  FFMA.FTZ R140, R140, R96, R97 ;  /* 0x000000608c8c7223 */ /* 0x000fe20000010061 */
[----:B------:R-:W-:Y:S02]  /*40820*/  F2FP.BF16.F32.PACK_AB R97, R33, R34 ;  /* 0x000000222161723e */ /* 0x000fe400000010ff */
[----:B------:R-:W-:Y:S02]  /*40830*/  F2FP.BF16.F32.PACK_AB R96, R32, R31 ;  /* 0x0000001f2060723e */ /* 0x000fe400000010ff */
[----:B------:R-:W-:Y:S01]  /*40840*/  F2FP.BF16.F32.PACK_AB R99, R140, R139 ;  /* 0x0000008b8c63723e */ /* 0x000fe200000010ff */
[----:B------:R-:W-:Y:S06]  /*40850*/  BRA `(.L_x_5490) ;  /* 0x0000003000bc7947 */ /* 0x000fec0003800000 */
.L_x_5449:
        /* <DEDUP_REMOVED lines=16> */
.L_x_5493:
        /* <DEDUP_REMOVED lines=12> */
.L_x_5495:
[----:B------:R-:W-:Y:S05]  /*40a20*/  BSYNC.RECONVERGENT B2 ;  /* 0x0000000000027941 */ /* 0x000fea0003800200 */
.L_x_5494:
        /* <DEDUP_REMOVED lines=62> */
.L_x_5492:
[----:B------:R-:W-:Y:S05]  /*40e10*/  BSYNC.RECONVERGENT B1 ;  /* 0x0000000000017941 */ /* 0x000fea0003800200 */
.L_x_5491:
        /* <DEDUP_REMOVED lines=9> */
[----:B------:R-:W-:Y:S01]  /*40eb0*/  FMUL.FTZ R7, R7, R141 ;  /* 0x0000008d07077220 */ /* 0x000fe20000410000 */
[----:B------:R-:W-:-:S03]  /*40ec0*/  IMAD.MOV.U32 R34, RZ, RZ, R4 ;  /* 0x000000ffff227224 */ /* 0x000fc600078e0004 */
[----:B0-----:R-:W-:Y:S01]  /*40ed0*/  FMUL.FTZ R7, R7, R176 ;  /* 0x000000b007077220 */ /* 0x001fe20000410000 */
[----:B-1----:R-:W-:Y:S01]  /*40ee0*/  FSETP.GTU.FTZ.AND P0, PT, R31, R177, PT ;  /* 0x000000b11f00720b */ /* 0x002fe20003f1c000 */
[----:B------:R-:W-:-:S03]  /*40ef0*/  IMAD.U32 R31, R56, 0x10000, RZ ;  /* 0x00010000381f7824 */ /* 0x000fc600078e00ff */
        /* <DEDUP_REMOVED lines=15> */
.L_x_5498:
        /* <DEDUP_REMOVED lines=12> */
.L_x_5500:
[----:B------:R-:W-:Y:S05]  /*410b0*/  BSYNC.RECONVERGENT B2 ;  /* 0x0000000000027941 */ /* 0x000fea0003800200 */
.L_x_5499:
        /* <DEDUP_REMOVED lines=62> */
.L_x_5497:
[----:B------:R-:W-:Y:S05]  /*414a0*/  BSYNC.RECONVERGENT B1 ;  /* 0x0000000000017941 */ /* 0x000fea0003800200 */
.L_x_5496:
        /* <DEDUP_REMOVED lines=24> */
.L_x_5503:
        /* <DEDUP_REMOVED lines=12> */
.L_x_5505:
[----:B------:R-:W-:Y:S05]  /*416f0*/  BSYNC.RECONVERGENT B2 ;  /* 0x0000000000027941 */ /* 0x000fea0003800200 */
.L_x_5504:
        /* <DEDUP_REMOVED lines=62> */
.L_x_5502:
[----:B------:R-:W-:Y:S05]  /*41ae0*/  BSYNC.RECONVERGENT B1 ;  /* 0x0000000000017941 */ /* 0x000fea0003800200 */
.L_x_5501:
        /* <DEDUP_REMOVED lines=24> */
.L_x_5508:
        /* <DEDUP_REMOVED lines=12> */
.L_x_5510:
[----:B------:R-:W-:Y:S05]  /*41d30*/  BSYNC.RECONVERGENT B2 ;  /* 0x0000000000027941 */ /* 0x000fea0003800200 */
.L_x_5509:
        /* <DEDUP_REMOVED lines=62> */
.L_x_5507:
[----:B------:R-:W-:Y:S05]  /*42120*/  BSYNC.RECONVERGENT B1 ;  /* 0x0000000000017941 */ /* 0x000fea0003800200 */
.L_x_5506:
        /* <DEDUP_REMOVED lines=24> */
.L_x_5513:
        /* <DEDUP_REMOVED lines=12> */
.L_x_5515:
[----:B------:R-:W-:Y:S05]  /*42370*/  BSYNC.RECONVERGENT B2 ;  /* 0x0000000000027941 */ /* 0x000fea0003800200 */
.L_x_5514:
        /* <DEDUP_REMOVED lines=62> */
.L_x_5512:
[----:B------:R-:W-:Y:S05]  /*42760*/  BSYNC.RECONVERGENT B1 ;  /* 0x0000000000017941 */ /* 0x000fea0003800200 */
.L_x_5511:
        /* <DEDUP_REMOVED lines=24> */
.L_x_5518:
        /* <DEDUP_REMOVED lines=12> */
.L_x_5520:
[----:B------:R-:W-:Y:S05]  /*429b0*/  BSYNC.RECONVERGENT B2 ;  /* 0x0000000000027941 */ /* 0x000fea0003800200 */
.L_x_5519:
        /* <DEDUP_REMOVED lines=62> */
.L_x_5517:
[----:B------:R-:W-:Y:S05]  /*42da0*/  BSYNC.RECONVERGENT B1 ;  /* 0x0000000000017941 */ /* 0x000fea0003800200 */
.L_x_5516:
        /* <DEDUP_REMOVED lines=24> */
.L_x_5523:
        /* <DEDUP_REMOVED lines=12> */
.L_x_5525:
[----:B------:R-:W-:Y:S05]  /*42ff0*/  BSYNC.RECONVERGENT B2 ;  /* 0x0000000000027941 */ /* 0x000fea0003800200 */
.L_x_5524:
        /* <DEDUP_REMOVED lines=62> */
.L_x_5522:
[----:B------:R-:W-:Y:S05]  /*433e0*/  BSYNC.RECONVERGENT B1 ;  /* 0x0000000000017941 */ /* 0x000fea0003800200 */
.L_x_5521:
        /* <DEDUP_REMOVED lines=24> */
.L_x_5528:
        /* <DEDUP_REMOVED lines=15> */
.L_x_5530:
[----:B------:R-:W-:Y:S05]  /*43660*/  BSYNC.RECONVERGENT B2 ;  /* 0x0000000000027941 */ /* 0x000fea0003800200 */
.L_x_5529:
        /* <DEDUP_REMOVED lines=62> */
.L_x_5527:
[----:B------:R-:W-:Y:S05]  /*43a50*/  BSYNC.RECONVERGENT B1 ;  /* 0x0000000000017941 */ /* 0x000fea0003800200 */
.L_x_5526:
        /* <DEDUP_REMOVED lines=15> */
.L_x_5490:
[----:B------:R-:W0:Y:S01]  /*43b50*/  LDC.64 R156, c[0x0][0x3a8] ;  /* 0x0000ea00ff9c7b82 */ /* 0x000e220000000a00 */
[----:B------:R-:W-:Y:S01]  /*43b60*/  SEL R141, RZ, 0x100, !P0 ;  /* 0x00000100ff8d7807 */ /* 0x000fe20004000000 */
        /* <DEDUP_REMOVED lines=9> */
[----:B------:R-:W-:Y:S02]  /*43c00*/  LOP3.LUT P6, RZ, R0, 0x2, RZ, 0xc0, !PT ;  /* 0x0000000200ff7812 */ /* 0x000fe400078cc0ff */
[----:B------:R-:W-:Y:S02]  /*43c10*/  LOP3.LUT R96, R141, R96, R98, 0xfe, !PT ;  /* 0x000000608d607212 */ /* 0x000fe400078efe62 */
[----:B------:R-:W-:Y:S02]  /*43c20*/  SEL R99, RZ, 0x1, !P3 ;  /* 0x00000001ff637807 */ /* 0x000fe40005800000 */
[----:B------:R-:W-:Y:S02]  /*43c30*/  SEL R98, RZ, 0x1, !P6 ;  /* 0x00000001ff627807 */ /* 0x000fe40007000000 */
[----:B------:R-:W-:-:S02]  /*43c40*/  LOP3.LUT R97, R97, R99, RZ, 0xfc, !PT ;  /* 0x0000006361617212 */ /* 0x000fc400078efcff */
[----:B------:R-:W-:Y:S02]  /*43c50*/  LOP3.LUT R96, R96, R98, RZ, 0xfc, !PT ;  /* 0x0000006260607212 */ /* 0x000fe400078efcff */
[----:B------:R-:W0:Y:S02]  /*43c60*/  LDC.64 R98, c[0x0][0x3b0] ;  /* 0x0000ec00ff627b82 */ /* 0x000e240000000a00 */
[----:B0-----:R-:W-:-:S05]  /*43c70*/  IMAD.WIDE.U32 R98, R142, 0x8, R98 ;  /* 0x000000088e627825 */ /* 0x001fca00078e0062 */
[----:B------:R0:W-:Y:S02]  /*43c80*/  STG.E.64 desc[UR6][R98.64], R96 ;  /* 0x0000006062007986 */ /* 0x0001e4000c101b06 */
.L_x_5448:
[----:B------:R-:W-:Y:S05]  /*43c90*/  BSYNC.RECONVERGENT B0 ;  /* 0x0000000000007941 */ /* 0x000fea0003800200 */
.L_x_5447:
[----:B01234-:R-:W-:Y:S01]  /*43ca0*/  FADD.FTZ R96, RZ, R30 ;  /* 0x0000001eff607221 */ /* 0x01ffe20000010000 */
[----:B------:R-:W-:Y:S01]  /*43cb0*/  LOP3.LUT P0, RZ, R0, 0x80, RZ, 0xc0, !PT ;  /* 0x0000008000ff7812 */ /* 0x000fe2000780c0ff */
[----:B------:R-:W0:Y:S01]  /*43cc0*/  S2R R157, SR_TID.X ;  /* 0x00000000009d7919 */ /* 0x000e220000002100 */
[C---:B------:R-:W-:Y:S01]  /*43cd0*/  ISETP.GT.U32.AND P5, PT, R12.reuse, 0x3f, PT ;  /* 0x0000003f0c00780c */ /* 0x040fe20003fa4070 */
[----:B------:R-:W-:Y:S01]  /*43ce0*/  FADD.FTZ R96, R29, R96 ;  /* 0x000000601d607221 */ /* 0x000fe20000010000 */
[C---:B------:R-:W-:Y:S01]  /*43cf0*/  ISETP.GT.U32.AND P4, PT, R12.reuse, 0x5f, PT ;  /* 0x0000005f0c00780c */ /* 0x040fe20003f84070 */
[----:B------:R-:W-:Y:S01]  /*43d00*/  UMOV UR13, 0xffffffff ;  /* 0xffffffff000d7882 */ /* 0x000fe20000000000 */
[----:B------:R-:W-:Y:S01]  /*43d10*/  ISETP.GT.U32.AND P3, PT, R12, 0x7f, PT ;  /* 0x0000007f0c00780c */ /* 0x000fe20003f64070 */
        /* <DEDUP_REMOVED lines=281> */
.L_x_5564:
        /* <DEDUP_REMOVED lines=38> */
[----:B------:R-:W-:-:S04]  /*45110*/  IMAD.U32 R98, R145, 0x10000, RZ ;  /* 0x0001000091627824 */ /* 0x000fc800078e00ff */
[----:B------:R-:W-:Y:S01]  /*45120*/  FFMA.FTZ R143, R143, R97, R98 ;  /* 0x000000618f8f7223 */ /* 0x000fe20000010062 */
[----:B----4-:R-:W-:Y:S02]  /*45130*/  SHF.L.U32 R98, R177, 0x10, RZ ;  /* 0x00000010b1627819 */ /* 0x010fe400000006ff */
[----:B------:R-:W3:Y:S01]  /*45140*/  LDL R177, [R1+0x64] ;  /* 0x0000640001b17983 */ /* 0x000ee20000100800 */
[--C-:B------:R-:W-:Y:S01]  /*45150*/  FADD.FTZ R97, R51, -R157.reuse ;  /* 0x8000009d33617221 */ /* 0x100fe20000010000 */
[----:B-----5:R-:W-:Y:S02]  /*45160*/  IMAD.U32 R99, R158, 0x10000, RZ ;  /* 0x000100009e637824 */ /* 0x020fe400078e00ff */
[----:B------:R-:W-:Y:S01]  /*45170*/  FADD.FTZ R158, R120, -R157 ;  /* 0x8000009d789e7221 */ /* 0x000fe20000010000 */
[----:B------:R-:W-:-:S03]  /*45180*/  FMUL.FTZ R97, R141, R97 ;  /* 0x000000618d617220 */ /* 0x000fc60000410000 */
[----:B------:R-:W-:Y:S01]  /*45190*/  FMUL.FTZ R158, R141, R158 ;  /* 0x0000009e8d9e7220 */ /* 0x000fe20000410000 */
[----:B------:R-:W-:Y:S01]  /*451a0*/  FFMA.FTZ R97, R97, R98, R99 ;  /* 0x0000006261617223 */ /* 0x000fe20000010063 */
[----:B------:R-:W-:Y:S01]  /*451b0*/  SHF.L.U32 R98, R230, 0x10, RZ ;  /* 0x00000010e6627819 */ /* 0x000fe200000006ff */
[----:B------:R-:W-:-:S04]  /*451c0*/  IMAD.U32 R99, R146, 0x10000, RZ ;  /* 0x0001000092637824 */ /* 0x000fc800078e00ff */
[----:B------:R-:W-:Y:S01]  /*451d0*/  FFMA.FTZ R158, R158, R98, R99 ;  /* 0x000000629e9e7223 */ /* 0x000fe20000010063 */
[----:B------:R-:W-:Y:S01]  /*451e0*/  FADD.FTZ R98, R119, -R157 ;  /* 0x8000009d77627221 */ /* 0x000fe20000010000 */
[----:B------:R-:W-:-:S03]  /*451f0*/  SHF.L.U32 R99, R176, 0x10, RZ ;  /* 0x00000010b0637819 */ /* 0x000fc600000006ff */
[----:B------:R-:W-:Y:S01]  /*45200*/  FMUL.FTZ R98, R141, R98 ;  /* 0x000000628d627220 */ /* 0x000fe20000410000 */
[----:B------:R-:W-:Y:S01]  /*45210*/  IMAD.U32 R176, R147, 0x10000, RZ ;  /* 0x0001000093b07824 */ /* 0x000fe200078e00ff */
[----:B------:R-:W-:Y:S02]  /*45220*/  F2FP.BF16.F32.PACK_AB R97, R97, R143 ;  /* 0x0000008f6161723e */ /* 0x000fe400000010ff */
[----:B------:R-:W-:Y:S01]  /*45230*/  F2FP.BF16.F32.PACK_AB R96, R96, R142 ;  /* 0x0000008e6060723e */ /* 0x000fe200000010ff */
[----:B--2---:R-:W-:-:S04]  /*45240*/  IMAD.U32 R159, R159, 0x10000, RZ ;  /* 0x000100009f9f7824 */ /* 0x004fc800078e00ff */
[----:B------:R-:W-:Y:S01]  /*45250*/  FFMA.FTZ R98, R98, R99, R159 ;  /* 0x0000006362627223 */ /* 0x000fe2000001009f */
[----:B------:R-:W-:Y:S01]  /*45260*/  FADD.FTZ R99, R121, -R157 ;  /* 0x8000009d79637221 */ /* 0x000fe20000010000 */
[----:B------:R-:W-:-:S03]  /*45270*/  SHF.L.U32 R159, R231, 0x10, RZ ;  /* 0x00000010e79f7819 */ /* 0x000fc600000006ff */
[----:B------:R-:W-:-:S04]  /*45280*/  FMUL.FTZ R99, R141, R99 ;  /* 0x000000638d637220 */ /* 0x000fc80000410000 */
[----:B------:R-:W-:Y:S01]  /*45290*/  FFMA.FTZ R99, R99, R159, R176 ;  /* 0x0000009f63637223 */ /* 0x000fe200000100b0 */
[----:B------:R-:W-:Y:S01]  /*452a0*/  FADD.FTZ R159, R122, -R157 ;  /* 0x8000009d7a9f7221 */ /* 0x000fe20000010000 */
[----:B------:R-:W-:Y:S01]  /*452b0*/  SHF.L.U32 R176, R178, 0x10, RZ ;  /* 0x00000010b2b07819 */ /* 0x000fe200000006ff */
[----:B---3--:R-:W-:Y:S02]  /*452c0*/  IMAD.U32 R177, R177, 0x10000, RZ ;  /* 0x00010000b1b17824 */ /* 0x008fe400078e00ff */
[----:B------:R-:W-:-:S04]  /*452d0*/  FMUL.FTZ R159, R141, R159 ;  /* 0x0000009f8d9f7220 */ /* 0x000fc80000410000 */
[----:B------:R-:W-:Y:S01]  /*452e0*/  FFMA.FTZ R159, R159, R176, R177 ;  /* 0x000000b09f9f7223 */ /* 0x000fe200000100b1 */
[----:B------:R-:W-:-:S04]  /*452f0*/  F2FP.BF16.F32.PACK_AB R98, R98, R158 ;  /* 0x0000009e6262723e */ /* 0x000fc800000010ff */
[----:B------:R-:W-:Y:S02]  /*45300*/  F2FP.BF16.F32.PACK_AB R99, R159, R99 ;  /* 0x000000639f63723e */ /* 0x000fe400000010ff */
[----:B------:R-:W0:Y:S02]  /*45310*/  LDC.64 R158, c[0x0][0x428] ;  /* 0x00010a00ff9e7b82 */ /* 0x000e240000000a00 */
[----:B0-----:R-:W-:-:S05]  /*45320*/  IMAD.WIDE.U32 R142, R2, 0x10, R158 ;  /* 0x00000010028e7825 */ /* 0x001fca00078e009e */
[----:B------:R1:W-:Y:S01]  /*45330*/  STG.E.128 desc[UR6][R142.64], R96 ;  /* 0x000000608e007986 */ /* 0x0003e2000c101d06 */
[----:B------:R-:W-:-:S07]  /*45340*/  IADD3 R2, PT, PT, R2, 0x20, RZ ;  /* 0x0000002002027810 */ /* 0x000fce0007ffe0ff */
.L_x_5533:
[----:B------:R-:W-:Y:S05]  /*45350*/  BSYNC.RECONVERGENT B0 ;  /* 0x0000000000007941 */ /* 0x000fea0003800200 */
.L_x_5532:
        /* <DEDUP_REMOVED lines=12> */
[----:B0-----:R-:W-:Y:S01]  /*45420*/  SHF.L.U32 R97, R148, 0x10, RZ ;  /* 0x0000001094617819 */ /* 0x001fe200000006ff */
        /* <DEDUP_REMOVED lines=38> */
[----:B------:R-:W-:-:S04]  /*45690*/  F2FP.BF16.F32.PACK_AB R98, R98, R158 ;  /* 0x0000009e6262723e */ /* 0x000fc800000010ff */
[----:B------:R-:W-:Y:S02]  /*456a0*/  F2FP.BF16.F32.PACK_AB R99, R159, R99 ;  /* 0x000000639f63723e */ /* 0x000fe400000010ff */
[----:B------:R-:W0:Y:S01]  /*456b0*/  LDC.64 R158, c[0x0][0x428] ;  /* 0x00010a00ff9e7b82 */ /* 0x000e220000000a00 */
[----:B------:R-:W-:Y:S02]  /*456c0*/  F2FP.BF16.F32.PACK_AB R97, R97, R143 ;  /* 0x0000008f6161723e */ /* 0x000fe400000010ff */
[----:B------:R-:W-:Y:S01]  /*456d0*/  F2FP.BF16.F32.PACK_AB R96, R96, R142 ;  /* 0x0000008e6060723e */ /* 0x000fe200000010ff */
[----:B0-----:R-:W-:-:S05]  /*456e0*/  IMAD.WIDE.U32 R142, R2, 0x10, R158 ;  /* 0x00000010028e7825 */ /* 0x001fca00078e009e */
[----:B------:R2:W-:Y:S01]  /*456f0*/  STG.E.128 desc[UR6][R142.64], R96 ;  /* 0x000000608e007986 */ /* 0x0005e2000c101d06 */
[----:B------:R-:W-:-:S07]  /*45700*/  VIADD R2, R2, 0x20 ;  /* 0x0000002002027836 */ /* 0x000fce0000000000 */
.L_x_5535:
[----:B------:R-:W-:Y:S05]  /*45710*/  BSYNC.RECONVERGENT B0 ;  /* 0x0000000000007941 */ /* 0x000fea0003800200 */
.L_x_5534:
[----:B------:R-:W-:Y:S01]  /*45720*/  LOP3.LUT P0, RZ, R0, 0x1000, RZ, 0xc0, !PT ;  /* 0x0000100000ff7812 */ /* 0x000fe2000780c0ff */
[----:B------:R-:W-:-:S12]  /*45730*/  BSSY.RECONVERGENT B0, `(.L_x_5536) ;  /* 0x000003a000007945 */ /* 0x000fd80003800200 */
[----:B------:R-:W-:Y:S05]  /*45740*/  @!P0 BRA `(.L_x_5537) ;  /* 0x0000000000e08947 */ /* 0x000fea0003800000 */
[----:B-12---:R-:W2:Y:S04]  /*45750*/  LDL R143, [R1+0x88] ;  /* 0x00008800018f7983 */ /* 0x006ea80000100800 */
        /* <DEDUP_REMOVED lines=54> */
[----:B------:R-:W-:-:S07]  /*45ac0*/  IADD3 R2, PT, PT, R2, 0x20, RZ ;  /* 0x0000002002027810 */ /* 0x000fce0007ffe0ff */
.L_x_5537:
[----:B------:R-:W-:Y:S05]  /*45ad0*/  BSYNC.RECONVERGENT B0 ;  /* 0x0000000000007941 */ /* 0x000fea0003800200 */
.L_x_5536:
[----:B------:R-:W-:Y:S01]  /*45ae0*/  LOP3.LUT P0, RZ, R0, 0x800, RZ, 0xc0, !PT ;  /* 0x0000080000ff7812 */ /* 0x000fe2000780c0ff */
[----:B------:R-:W-:-:S12]  /*45af0*/  BSSY.RECONVERGENT B0, `(.L_x_5538) ;  /* 0x000003a000007945 */ /* 0x000fd80003800200 */
[----:B------:R-:W-:Y:S05]  /*45b00*/  @!P0 BRA `(.L_x_5539) ;  /* 0x0000000000e08947 */ /* 0x000fea0003800000 */
[----:B-123--:R-:W2:Y:S04]  /*45b10*/  LDL R98, [R1+0xac] ;  /* 0x0000ac0001627983 */ /* 0x00eea80000100800 */
        /* <DEDUP_REMOVED lines=55> */
.L_x_5539:
[----:B------:R-:W-:Y:S05]  /*45e90*/  BSYNC.RECONVERGENT B0 ;  /* 0x0000000000007941 */ /* 0x000fea0003800200 */
.L_x_5538:
[----:B------:R-:W-:Y:S01]  /*45ea0*/  LOP3.LUT P0, RZ, R0, 0x400, RZ, 0xc0, !PT ;  /* 0x0000040000ff7812 */ /* 0x000fe2000780c0ff */
        /* <DEDUP_REMOVED lines=58> */
.L_x_5541:
[----:B------:R-:W-:Y:S05]  /*46250*/  BSYNC.RECONVERGENT B0 ;  /* 0x0000000000007941 */ /* 0x000fea0003800200 */
.L_x_5540:
        /* <DEDUP_REMOVED lines=59> */
.L_x_5543:
[----:B------:R-:W-:Y:S05]  /*46610*/  BSYNC.RECONVERGENT B0 ;  /* 0x0000000000007941 */ /* 0x000fea0003800200 */
.L_x_5542:
        /* <DEDUP_REMOVED lines=59> */
.L_x_5545:
[----:B------:R-:W-:Y:S05]  /*469d0*/  BSYNC.RECONVERGENT B0 ;  /* 0x0000000000007941 */ /* 0x000fea0003800200 */
.L_x_5544:
        /* <DEDUP_REMOVED lines=59> */
.L_x_5547:
[----:B------:R-:W-:Y:S05]  /*46d90*/  BSYNC.RECONVERGENT B0 ;  /* 0x0000000000007941 */ /* 0x000fea0003800200 */
.L_x_5546:
        /* <DEDUP_REMOVED lines=59> */
.L_x_5549:
[----:B------:R-:W-:Y:S05]  /*47150*/  BSYNC.RECONVERGENT B0 ;  /* 0x0000000000007941 */ /* 0x000fea0003800200 */
.L_x_5548:
        /* <DEDUP_REMOVED lines=46> */
[----:B------:R-:W-:Y:S02]  /*47440*/  SHF.L.U32 R159, R177, 0x10, RZ ;  /* 0x00000010b19f7819 */ /* 0x000fe400000006ff */
[----:B------:R-:W0:Y:S01]  /*47450*/  LDC.64 R176, c[0x0][0x428] ;  /* 0x00010a00ffb07b82 */ /* 0x000e220000000a00 */
[----:B------:R-:W-:-:S04]  /*47460*/  FADD.FTZ R157, R140, -R157 ;  /* 0x8000009d8c9d7221 */ /* 0x000fc80000010000 */
[----:B------:R-:W-:Y:S01]  /*47470*/  FMUL.FTZ R141, R141, R157 ;  /* 0x0000009d8d8d7220 */ /* 0x000fe20000410000 */
[----:B------:R-:W-:-:S04]  /*47480*/  IMAD.U32 R157, R178, 0x10000, RZ ;  /* 0x00010000b29d7824 */ /* 0x000fc800078e00ff */
[----:B------:R-:W-:Y:S01]  /*47490*/  FFMA.FTZ R141, R141, R157, R159 ;  /* 0x0000009d8d8d7223 */ /* 0x000fe2000001009f */
[----:B------:R-:W-:Y:S02]  /*474a0*/  F2FP.BF16.F32.PACK_AB R97, R97, R143 ;  /* 0x0000008f6161723e */ /* 0x000fe400000010ff */
[----:B------:R-:W-:Y:S02]  /*474b0*/  F2FP.BF16.F32.PACK_AB R96, R96, R142 ;  /* 0x0000008e6060723e */ /* 0x000fe400000010ff */
[----:B------:R-:W-:Y:S02]  /*474c0*/  F2FP.BF16.F32.PACK_AB R99, R141, R99 ;  /* 0x000000638d63723e */ /* 0x000fe400000010ff */
[----:B------:R-:W-:Y:S01]  /*474d0*/  F2FP.BF16.F32.PACK_AB R98, R98, R158 ;  /* 0x0000009e6262723e */ /* 0x000fe200000010ff */
[----:B0-----:R-:W-:-:S05]  /*474e0*/  IMAD.WIDE.U32 R142, R2, 0x10, R176 ;  /* 0x00000010028e7825 */ /* 0x001fca00078e00b0 */
[----:B------:R0:W-:Y:S02]  /*474f0*/  STG.E.128 desc[UR6][R142.64], R96 ;  /* 0x000000608e007986 */ /* 0x0001e4000c101d06 */
.L_x_5551:
[----:B------:R-:W-:Y:S05]  /*47500*/  BSYNC.RECONVERGENT B0 ;  /* 0x0000000000007941 */ /* 0x000fea0003800200 */
.L_x_5550:
[----:B01234-:R-:W0:Y:S02]  /*47510*/  LDC.64 R96, c[0x0][0x380] ;  /* 0x0000e000ff607b82 */ /* 0x01fe240000000a00 */
[----:B0-----:R-:W-:-:S05]  /*47520*/  IMAD R6, R96, 0x4, R6 ;  /* 0x0000000460067824 */ /* 0x001fca00078e0206 */
[----:B------:R-:W-:-:S13]  /*47530*/  ISETP.GE.AND P0, PT, R6, R97, PT ;  /* 0x000000610600720c */ /* 0x000fda0003f06270 */
[----:B------:R-:W-:Y:S05]  /*47540*/  @!P0 BRA `(.L_x_5552) ;  /* 0xfffffbac00d08947 */ /* 0x000fea000383ffff */
[----:B------:R-:W-:Y:S05]  /*47550*/  EXIT ;  /* 0x000000000000794d */ /* 0x000fea0003800000 */
.L_x_5531:
        /* <DEDUP_REMOVED lines=8> */
.L_x_5554:
[----:B------:R-:W-:Y:S05]  /*475e0*/  BSYNC B0 ;  /* 0x0000000000007941 */ /* 0x000fea0003800000 */
.L_x_5553:
[----:B------:R-:W-:Y:S01]  /*475f0*/  FADD.FTZ R99, R99, R96 ;  /* 0x0000006063637221 */ /* 0x000fe20000010000 */
[----:B------:R-:W-:Y:S02]  /*47600*/  IMAD.MOV.U32 R96, RZ, RZ, -0x1 ;  /* 0xffffffffff607424 */ /* 0x000fe400078e00ff */
[----:B------:R-:W-:Y:S02]  /*47610*/  HFMA2 R97, -RZ, RZ, 0, 1.847743988037109375e-06 ;  /* 0x0000001fff617431 */ /* 0x000fe400000001ff */
[----:B------:R-:W-:Y:S01]  /*47620*/  IMAD.MOV.U32 R98, RZ, RZ, 0x2 ;  /* 0x00000002ff627424 */ /* 0x000fe200078e00ff */
[----:B------:R-:W0:Y:S01]  /*47630*/  LDC R142, c[0x0][0x400] ;  /* 0x00010000ff8e7b82 */ /* 0x000e220000000800 */
[----:B------:R-:W-:-:S07]  /*47640*/  MOV R143, R99 ;  /* 0x00000063008f7202 */ /* 0x000fce0000000f00 */
[----:B0-----:R-:W-:Y:S05]  /*47650*/  WARPSYNC.COLLECTIVE R96, `(.L_x_5555) ;  /* 0x0000000060087348 */ /* 0x001fea0003c00000 */
[----:B------:R1:W2:Y:S02]  /*47660*/  SHFL.BFLY P6, R96, R143, R98, R97 ;  /* 0x0c0000628f607389 */ /* 0x0002a400000c0061 */
[----:B012---:R-:W-:Y:S05]  /*47670*/  ENDCOLLECTIVE ;  /* 0x000000000000791b */ /* 0x007fea0003800000 */
.L_x_5555:
[----:B------:R-:W-:Y:S02]  /*47680*/  IMAD.MOV.U32 R98, RZ, RZ, 0x4 ;  /* 0x00000004ff627424 */ /* 0x000fe400078e00ff */
[----:B------:R-:W-:Y:S01]  /*47690*/  FADD.FTZ R99, R99, R96 ;  /* 0x0000006063637221 */ /* 0x000fe20000010000 */
[----:B------:R-:W-:-:S04]  /*476a0*/  MOV R96, 0xffffffff ;  /* 0xffffffff00607802 */ /* 0x000fc80000000f00 */
[----:B------:R-:W-:-:S07]  /*476b0*/  MOV R143, R99 ;  /* 0x00000063008f7202 */ /* 0x000fce0000000f00 */
[----:B------:R-:W-:Y:S05]  /*476c0*/  WARPSYNC.COLLECTIVE R96, `(.L_x_5556) ;  /* 0x0000000060087348 */ /* 0x000fea0003c00000 */
[----:B------:R0:W1:Y:S02]  /*476d0*/  SHFL.BFLY P6, R96, R143, R98, R97 ;  /* 0x0c0000628f607389 */ /* 0x00006400000c0061 */
[----:B01----:R-:W-:Y:S05]  /*476e0*/  ENDCOLLECTIVE ;  /* 0x000000000000791b */ /* 0x003fea0003800000 */
.L_x_5556:
[----:B------:R-:W-:Y:S02]  /*476f0*/  HFMA2 R98, -RZ, RZ, 0, 4.76837158203125e-07 ;  /* 0x00000008ff627431 */ /* 0x000fe400000001ff */
[----:B------:R-:W-:Y:S01]  /*47700*/  FADD.FTZ R99, R99, R96 ;  /* 0x0000006063637221 */ /* 0x000fe20000010000 */
[----:B------:R-:W-:-:S03]  /*47710*/  IMAD.MOV.U32 R96, RZ, RZ, -0x1 ;  /* 0xffffffffff607424 */ /* 0x000fc600078e00ff */
[----:B------:R-:W-:-:S07]  /*47720*/  IMAD.MOV.U32 R143, RZ, RZ, R99 ;  /* 0x000000ffff8f7224 */ /* 0x000fce00078e0063 */
[----:B------:R-:W-:Y:S05]  /*47730*/  WARPSYNC.COLLECTIVE R96, `(.L_x_5557) ;  /* 0x0000000060087348 */ /* 0x000fea0003c00000 */
[----:B------:R0:W1:Y:S02]  /*47740*/  SHFL.BFLY P6, R96, R143, R98, R97 ;  /* 0x0c0000628f607389 */ /* 0x00006400000c0061 */
[----:B01----:R-:W-:Y:S05]  /*47750*/  ENDCOLLECTIVE ;  /* 0x000000000000791b */ /* 0x003fea0003800000 */
.L_x_5557:
[----:B------:R-:W-:Y:S02]  /*47760*/  IMAD.MOV.U32 R98, RZ, RZ, 0x10 ;  /* 0x00000010ff627424 */ /* 0x000fe400078e00ff */
[----:B------:R-:W-:Y:S01]  /*47770*/  FADD.FTZ R99, R99, R96 ;  /* 0x0000006063637221 */ /* 0x000fe20000010000 */
[----:B------:R-:W-:-:S04]  /*47780*/  MOV R96, 0xffffffff ;  /* 0xffffffff00607802 */ /* 0x000fc80000000f00 */
[----:B------:R-:W-:-:S07]  /*47790*/  MOV R143, R99 ;  /* 0x00000063008f7202 */ /* 0x000fce0000000f00 */
[----:B------:R-:W-:Y:S05]  /*477a0*/  WARPSYNC.COLLECTIVE R96, `(.L_x_5558) ;  /* 0x0000000060087348 */ /* 0x000fea0003c00000 */
[----:B------:R0:W1:Y:S02]  /*477b0*/  SHFL.BFLY P6, R96, R143, R98, R97 ;  /* 0x0c0000628f607389 */ /* 0x00006400000c0061 */
[----:B01----:R-:W-:Y:S05]  /*477c0*/  ENDCOLLECTIVE ;  /* 0x000000000000791b */ /* 0x003fea0003800000 */
.L_x_5558:
        /* <DEDUP_REMOVED lines=174> */
.L_x_5559:
[----:B------:R-:W-:Y:S02]  /*482b0*/  HFMA2 R98, -RZ, RZ, 0, 1.1920928955078125e-07 ;  /* 0x00000002ff627431 */ /* 0x000fe400000001ff */
[----:B------:R-:W-:Y:S01]  /*482c0*/  FADD.FTZ R141, R141, R96 ;  /* 0x000000608d8d7221 */ /* 0x000fe20000010000 */
[----:B------:R-:W-:-:S03]  /*482d0*/  IMAD.MOV.U32 R96, RZ, RZ, -0x1 ;  /* 0xffffffffff607424 */ /* 0x000fc600078e00ff */
[----:B------:R-:W-:-:S07]  /*482e0*/  IMAD.MOV.U32 R143, RZ, RZ, R141 ;  /* 0x000000ffff8f7224 */ /* 0x000fce00078e008d */
[----:B------:R-:W-:Y:S05]  /*482f0*/  WARPSYNC.COLLECTIVE R96, `(.L_x_5560) ;  /* 0x0000000060087348 */ /* 0x000fea0003c00000 */
[----:B------:R0:W1:Y:S02]  /*48300*/  SHFL.BFLY P6, R96, R143, R98, R97 ;  /* 0x0c0000628f607389 */ /* 0x00006400000c0061 */
[----:B01----:R-:W-:Y:S05]  /*48310*/  ENDCOLLECTIVE ;  /* 0x000000000000791b */ /* 0x003fea0003800000 */
.L_x_5560:
[----:B------:R-:W-:Y:S02]  /*48320*/  IMAD.MOV.U32 R98, RZ, RZ, 0x4 ;  /* 0x00000004ff627424 */ /* 0x000fe400078e00ff */
[----:B------:R-:W-:Y:S01]  /*48330*/  FADD.FTZ R141, R141, R96 ;  /* 0x000000608d8d7221 */ /* 0x000fe20000010000 */
[----:B------:R-:W-:-:S04]  /*48340*/  MOV R96, 0xffffffff ;  /* 0xffffffff00607802 */ /* 0x000fc80000000f00 */
[----:B------:R-:W-:-:S07]  /*48350*/  MOV R143, R141 ;  /* 0x0000008d008f7202 */ /* 0x000fce0000000f00 */
[----:B------:R-:W-:Y:S05]  /*48360*/  WARPSYNC.COLLECTIVE R96, `(.L_x_5561) ;  /* 0x0000000060087348 */ /* 0x000fea0003c00000 */
[----:B------:R0:W1:Y:S02]  /*48370*/  SHFL.BFLY P6, R96, R143, R98, R97 ;  /* 0x0c0000628f607389 */ /* 0x00006400000c0061 */
[----:B01----:R-:W-:Y:S05]  /*48380*/  ENDCOLLECTIVE ;  /* 0x000000000000791b */ /* 0x003fea0003800000 */
.L_x_5561:
[----:B------:R-:W-:Y:S02]  /*48390*/  HFMA2 R98, -RZ, RZ, 0, 4.76837158203125e-07 ;  /* 0x00000008ff627431 */ /* 0x000fe400000001ff */
[----:B------:R-:W-:Y:S01]  /*483a0*/  FADD.FTZ R141, R141, R96 ;  /* 0x000000608d8d7221 */ /* 0x000fe20000010000 */
[----:B------:R-:W-:-:S03]  /*483b0*/  IMAD.MOV.U32 R96, RZ, RZ, -0x1 ;  /* 0xffffffffff607424 */ /* 0x000fc600078e00ff */
[----:B------:R-:W-:-:S07]  /*483c0*/  IMAD.MOV.U32 R143, RZ, RZ, R141 ;  /* 0x000000ffff8f7224 */ /* 0x000fce00078e008d */
[----:B------:R-:W-:Y:S05]  /*483d0*/  WARPSYNC.COLLECTIVE R96, `(.L_x_5562) ;  /* 0x0000000060087348 */ /* 0x000fea0003c00000 */
[----:B------:R0:W1:Y:S02]  /*483e0*/  SHFL.BFLY P6, R96, R143, R98, R97 ;  /* 0x0c0000628f607389 */ /* 0x00006400000c0061 */
[----:B01----:R-:W-:Y:S05]  /*483f0*/  ENDCOLLECTIVE ;  /* 0x000000000000791b */ /* 0x003fea0003800000 */
.L_x_5562:
[----:B------:R-:W-:Y:S02]  /*48400*/  IMAD.MOV.U32 R98, RZ, RZ, 0x10 ;  /* 0x00000010ff627424 */ /* 0x000fe400078e00ff */
[----:B------:R-:W-:Y:S01]  /*48410*/  FADD.FTZ R141, R141, R96 ;  /* 0x000000608d8d7221 */ /* 0x000fe20000010000 */
[----:B------:R-:W-:-:S04]  /*48420*/  MOV R96, 0xffffffff ;  /* 0xffffffff00607802 */ /* 0x000fc80000000f00 */
[----:B------:R-:W-:-:S07]  /*48430*/  MOV R143, R141 ;  /* 0x0000008d008f7202 */ /* 0x000fce0000000f00 */
[----:B------:R-:W-:Y:S05]  /*48440*/  WARPSYNC.COLLECTIVE R96, `(.L_x_5563) ;  /* 0x0000000060087348 */ /* 0x000fea0003c00000 */
[----:B------:R0:W1:Y:S02]  /*48450*/  SHFL.BFLY P6, R96, R143, R98, R97 ;  /* 0x0c0000628f607389 */ /* 0x00006400000c0061 */
[----:B01----:R-:W-:Y:S05]  /*48460*/  ENDCOLLECTIVE ;  /* 0x000000000000791b */ /* 0x003fea0003800000 */
.L_x_5563:
[----:B------:R-:W-:Y:S05]  /*48470*/  BRA `(.L_x_5564) ;  /* 0xffffffc8008c7947 */ /* 0x000fea000383ffff */
.L_x_5565:
        /* <DEDUP_REMOVED lines=16> */
.L_x_88428:


//--------------------- .text._ZN10layer_norm13ln_fwd_kernelINS_13Kernel_traitsI13__nv_bfloat16S2_S2_S2_fjLj2560ELj1ELj4ELj1ELj16ENS_18Kernel_traits_baseILj2560ES2_S2_S2_S2_fjLj128EEEEELb1ELb1ELb0ELb1EEEvNS_9FwdParamsE --------------------------
	.section	.text._ZN10layer_norm13ln_fwd_kernelINS_13Kernel_traitsI13__nv_bfloat16S2_S2_S2_fjLj2560ELj1ELj4ELj1ELj16ENS_18Kernel_traits_baseILj2560ES2_S2_S2_S2_fjLj128EEEEELb1ELb1ELb0ELb1EEEvNS_9FwdParamsE,"ax",@progbits
	.align	128
        .global         _ZN10layer_norm13ln_fwd_kernelINS_13Kernel_traitsI13__nv_bfloat16S2_S2_S2_fjLj2560ELj1ELj4ELj1ELj16ENS_18Kernel_traits_baseILj2560ES2_S2_S2_S2_fjLj128EEEEELb1ELb1ELb0ELb1EEEvNS_9FwdParamsE
        .type           _ZN10layer_norm13ln_fwd_kernelINS_13Kernel_traitsI13__nv_bfloat16S2_S2_S2_fjLj2560ELj1ELj4ELj1ELj16ENS_18Kernel_traits_baseILj2560ES2_S2_S2_S2_fjLj128EEEEELb1ELb1ELb0ELb1EEEvNS_9FwdParamsE,@function
        .size           _ZN10layer_norm13ln_fwd_kernelINS_13Kernel_traitsI13__nv_bfloat16S2_S2_S2_fjLj2560ELj1ELj4ELj1ELj16ENS_18Kernel_traits_baseILj2560ES2_S2_S2_S2_fjLj128EEEEELb1ELb1ELb0ELb1EEEvNS_9FwdParamsE,(.L_x_88429 - _ZN10layer_norm13ln_fwd_kernelINS_13Kernel_traitsI13__nv_bfloat16S2_S2_S2_fjLj2560ELj1ELj4ELj1ELj16ENS_18Kernel_traits_baseILj2560ES2_S2_S2_S2_fjLj128EEEEELb1ELb1ELb0ELb1EEEvNS_9FwdParamsE)
        .other          _ZN10layer_norm13ln_fwd_kernelINS_13Kernel_traitsI13__nv_bfloat16S2_S2_S2_fjLj2560ELj1ELj4ELj1ELj16ENS_18Kernel_traits_baseILj2560ES2_S2_S2_S2_fjLj128EEEEELb1ELb1ELb0ELb1EEEvNS_9FwdParamsE,@"STO_CUDA_ENTRY STV_DEFAULT"
_ZN10layer_norm13ln_fwd_kernelINS_13Kernel_traitsI13__nv_bfloat16S2_S2_S2_fjLj2560ELj1ELj4ELj1ELj16ENS_18Kernel_traits_baseILj2560ES2_S2_S2_S2_fjLj128EEEEELb1ELb1ELb0ELb1EEEvNS_9FwdParamsE:
.text._ZN10layer_norm13ln_fwd_kernelINS_13Kernel_traitsI13__nv_bfloat16S2_S2_S2_fjLj2560ELj1ELj4ELj1ELj16ENS_18Kernel_traits_baseILj2560ES2_S2_S2_S2_fjLj128EEEEELb1ELb1ELb0ELb1EEEvNS_9FwdParamsE:
[----:B------:R-:W0:Y:S01]  /*0000*/  LDC R1, c[0x0][0x37c] ;  /* 0x0000df00ff017b82 */ /* 0x000e220000000800 */
[----:B------:R-:W1:Y:S07]  /*0010*/  LDCU.U8 UR8, c[0x0][0x464] ;  /* 0x00008c80ff0877ac */ /* 0x000e6e0008000000 */
[----:B------:R-:W2:Y:S01]  /*0020*/  LDC R173, c[0x0][0x458] ;  /* 0x00011600ffad7b82 */ /* 0x000ea20000000800 */
[----:B0-----:R-:W-:Y:S01]  /*0030*/  VIADD R1, R1, 0xfffffef0 ;  /* 0xfffffef001017836 */ /* 0x001fe20000000000 */
[----:B------:R-:W0:Y:S01]  /*0040*/  LDCU.64 UR4, c[0x0][0x450] ;  /* 0x00008a00ff0477ac */ /* 0x000e220008000a00 */
[----:B------:R-:W3:Y:S05]  /*0050*/  LDCU.64 UR6, c[0x0][0x358] ;  /* 0x00006b00ff0677ac */ /* 0x000eea0008000a00 */
[----:B------:R-:W4:Y:S01]  /*0060*/  LDC R6, c[0x0][0x45c] ;  /* 0x00011700ff067b82 */ /* 0x000f220000000800 */
[----:B-1----:R-:W-:Y:S01]  /*0070*/  ISETP.NE.AND P0, PT, RZ, UR8, PT ;  /* 0x00000008ff007c0c */ /* 0x002fe2000bf05270 */
[----:B------:R-:W1:Y:S01]  /*0080*/  LDCU.64 UR8, c[0x0][0x438] ;  /* 0x00008700ff0877ac */ /* 0x000e620008000a00 */
[----:B0-----:R-:W-:Y:S01]  /*0090*/  IMAD.U32 R2, RZ, RZ, UR4 ;  /* 0x00000004ff027e24 */ /* 0x001fe2000f8e00ff */
[----:B------:R-:W-:-:S10]  /*00a0*/  MOV R3, UR5 ;  /* 0x0000000500037c02 */ /* 0x000fd40008000f00 */
[----:B--2---:R-:W-:Y:S01]  /*00b0*/  @P0 IMAD.MOV.U32 R4, RZ, RZ, R173 ;  /* 0x000000ffff040224 */ /* 0x004fe200078e00ad */
[----:B---3--:R-:W2:Y:S01]  /*00c0*/  @P0 LDG.E.64 R2, desc[UR6][R2.64] ;  /* 0x0000000602020981 */ /* 0x008ea2000c1e1b00 */
[----:B----4-:R-:W-:Y:S01]  /*00d0*/  @P0 IMAD.MOV.U32 R5, RZ, RZ, R6 ;  /* 0x000000ffff050224 */ /* 0x010fe200078e0006 */
[----:B------:R-:W0:Y:S05]  /*00e0*/  @P0 LDC R7, c[0x0][0x460] ;  /* 0x00011800ff070b82 */ /* 0x000e2a0000000800 */
[----:B------:R-:W0:Y:S01]  /*00f0*/  @P0 LDG.E.64 R4, desc[UR6][R4.64] ;  /* 0x0000000604040981 */ /* 0x000e22000c1e1b00 */
[----:B------:R-:W3:Y:S01]  /*0100*/  S2R R8, SR_TID.X ;  /* 0x0000000000087919 */ /* 0x000ee20000002100 */
[----:B-1----:R-:W-:-:S04]  /*0110*/  UISETP.NE.U32.AND UP0, UPT, UR8, URZ, UPT ;  /* 0x000000ff0800728c */ /* 0x002fc8000bf05070 */
[----:B------:R-:W-:Y:S01]  /*0120*/  UISETP.NE.AND.EX UP0, UPT, UR9, URZ, UPT, UP0 ;  /* 0x000000ff0900728c */ /* 0x000fe2000bf05300 */
[----:B---3--:R-:W-:Y:S02]  /*0130*/  LOP3.LUT R9, R8, 0x1f, RZ, 0xc0, !PT ;  /* 0x0000001f08097812 */ /* 0x008fe400078ec0ff */
[----:B--2---:R-:W-:Y:S02]  /*0140*/  @P0 R2UR UR4, R2 ;  /* 0x00000000020402ca */ /* 0x004fe400000e0000 */
[----:B------:R-:W-:Y:S02]  /*0150*/  @P0 R2UR UR5, R3 ;  /* 0x00000000030502ca */ /* 0x000fe400000e0000 */
[----:B0-----:R-:W-:-:S04]  /*0160*/  @P0 IADD3 R173, P1, PT, R4, R7, RZ ;  /* 0x0000000704ad0210 */ /* 0x001fc80007f3e0ff */
[----:B------:R-:W-:-:S04]  /*0170*/  @P0 IADD3.X R6, PT, PT, RZ, R5, RZ, P1, !PT ;  /* 0x00000005ff060210 */ /* 0x000fc80000ffe4ff */
[--C-:B------:R-:W-:Y:S02]  /*0180*/  SHF.R.U64 R0, R173, 0x2, R6.reuse ;  /* 0x00000002ad007819 */ /* 0x100fe40000001206 */
[----:B------:R-:W-:Y:S01]  /*0190*/  SHF.R.U32.HI R11, RZ, 0x2, R6 ;  /* 0x00000002ff0b7819 */ /* 0x000fe20000011606 */
[----:B------:R-:W-:Y:S06]  /*01a0*/  BRA.U !UP0, `(.L_x_5566) ;  /* 0x0000000108947547 */ /* 0x000fec000b800000 */
[----:B------:R-:W0:Y:S08]  /*01b0*/  LDC.64 R2, c[0x0][0x3d0] ;  /* 0x0000f400ff027b82 */ /* 0x000e300000000a00 */
[----:B------:R-:W1:Y:S08]  /*01c0*/  LDC.64 R4, c[0x0][0x438] ;  /* 0x00010e00ff047b82 */ /* 0x000e700000000a00 */
[----:B------:R-:W2:Y:S01]  /*01d0*/  LDC.64 R6, c[0x0][0x3e8] ;  /* 0x0000fa00ff067b82 */ /* 0x000ea20000000a00 */
[----:B0-----:R-:W-:-:S05]  /*01e0*/  IMAD.WIDE.U32 R2, R9, 0x10, R2 ;  /* 0x0000001009027825 */ /* 0x001fca00078e0002 */
[----:B------:R0:W5:Y:S01]  /*01f0*/  LDG.E.128 R232, desc[UR6][R2.64] ;  /* 0x0000000602e87981 */ /* 0x000162000c1e1d00 */
[----:B-1----:R-:W-:-:S03]  /*0200*/  IMAD.WIDE.U32 R4, R9, 0x10, R4 ;  /* 0x0000001009047825 */ /* 0x002fc600078e0004 */
[----:B------:R0:W5:Y:S04]  /*0210*/  LDG.E.128 R228, desc[UR6][R2.64+0x200] ;  /* 0x0002000602e47981 */ /* 0x000168000c1e1d00 */
[----:B------:R0:W5:Y:S01]  /*0220*/  LDG.E.128 R224, desc[UR6][R2.64+0x400] ;  /* 0x0004000602e07981 */ /* 0x000162000c1e1d00 */
        /* <DEDUP_REMOVED lines=29> */
.L_x_5566:
        /* <DEDUP_REMOVED lines=44> */
.L_x_5567:
        /* <DEDUP_REMOVED lines=8> */
[----:B------:R-:W-:Y:S01]  /*0740*/  IMAD R9, R0, -0x2daee0ad, RZ ;  /* 0xd2511f5300097824 */ /* 0x000fe200078e02ff */
[----:B------:R-:W-:Y:S01]  /*0750*/  UIADD3 UR8, UPT, UPT, UR4, -0x61c88647, URZ ;  /* 0x9e3779b904087890 */ /* 0x000fe2000fffe0ff */
[----:B-----5:R-:W-:Y:S01]  /*0760*/  PRMT R146, R215, 0x7632, R146 ;  /* 0x00007632d7927816 */ /* 0x020fe20000000092 */
[----:B------:R-:W-:Y:S01]  /*0770*/  UIADD3 UR10, UPT, UPT, UR4, -0x255992d5, URZ ;  /* 0xdaa66d2b040a7890 */ /* 0x000fe2000fffe0ff */
[----:B------:R-:W-:Y:S01]  /*0780*/  PRMT R145, R190, 0x7632, R145 ;  /* 0x00007632be917816 */ /* 0x000fe20000000091 */
[----:B------:R-:W1:Y:S01]  /*0790*/  LDCU.64 UR12, c[0x0][0x3e0] ;  /* 0x00007c00ff0c77ac */ /* 0x000e620008000a00 */
[----:B------:R-:W-:Y:S01]  /*07a0*/  PRMT R144, R214, 0x7632, R144 ;  /* 0x00007632d6907816 */ /* 0x000fe20000000090 */
[----:B------:R-:W-:Y:S01]  /*07b0*/  STL.S16 [R1+0x10c], R146 ;  /* 0x00010c9201007387 */ /* 0x000fe20000100600 */
[----:B------:R-:W-:Y:S01]  /*07c0*/  PRMT R143, R189, 0x7632, R143 ;  /* 0x00007632bd8f7816 */ /* 0x000fe2000000008f */
[----:B------:R-:W-:Y:S01]  /*07d0*/  UIADD3 UR11, UPT, UPT, UR5, 0x646e171e, URZ ;  /* 0x646e171e050b7890 */ /* 0x000fe2000fffe0ff */
[----:B------:R-:W-:Y:S01]  /*07e0*/  PRMT R142, R213, 0x7632, R142 ;  /* 0x00007632d58e7816 */ /* 0x000fe2000000008e */
[----:B------:R-:W-:Y:S01]  /*07f0*/  STL.S16 [R1+0x108], R145 ;  /* 0x0001089101007387 */ /* 0x000fe20000100600 */
[----:B------:R-:W-:Y:S01]  /*0800*/  PRMT R141, R188, 0x7632, R141 ;  /* 0x00007632bc8d7816 */ /* 0x000fe2000000008d */
[----:B------:R-:W-:Y:S01]  /*0810*/  UIADD3 UR14, UPT, UPT, UR4, -0x700cb87f, URZ ;  /* 0x8ff34781040e7890 */ /* 0x000fe2000fffe0ff */
[----:B------:R-:W-:Y:S01]  /*0820*/  PRMT R140, R212, 0x7632, R140 ;  /* 0x00007632d48c7816 */ /* 0x000fe2000000008c */
[----:B------:R-:W-:Y:S01]  /*0830*/  STL.S16 [R1+0x104], R144 ;  /* 0x0001049001007387 */ /* 0x000fe20000100600 */
[----:B------:R-:W-:-:S02]  /*0840*/  PRMT R139, R211, 0x7632, R139 ;  /* 0x00007632d38b7816 */ /* 0x000fc4000000008b */
[----:B------:R-:W-:Y:S01]  /*0850*/  PRMT R138, R219, 0x7632, R138 ;  /* 0x00007632db8a7816 */ /* 0x000fe2000000008a */
[----:B------:R-:W-:Y:S01]  /*0860*/  STL.S16 [R1+0x100], R143 ;  /* 0x0001008f01007387 */ /* 0x000fe20000100600 */
[----:B------:R-:W-:Y:S02]  /*0870*/  PRMT R137, R210, 0x7632, R137 ;  /* 0x00007632d2897816 */ /* 0x000fe40000000089 */
[----:B------:R-:W-:Y:S01]  /*0880*/  PRMT R136, R218, 0x7632, R136 ;  /* 0x00007632da887816 */ /* 0x000fe20000000088 */
[----:B0-----:R-:W-:Y:S01]  /*0890*/  IMAD R2, R5, UR9, R8 ;  /* 0x0000000905027c24 */ /* 0x001fe2000f8e0208 */
[----:B------:R-:W-:Y:S01]  /*08a0*/  UIADD3 UR9, UPT, UPT, UR5, -0x4498517b, URZ ;  /* 0xbb67ae8505097890 */ /* 0x000fe2000fffe0ff */
[----:B------:R-:W-:Y:S01]  /*08b0*/  IMAD.HI.U32 R5, R0, -0x2daee0ad, RZ ;  /* 0xd2511f5300057827 */ /* 0x000fe200078e00ff */
[----:B------:R-:W-:Y:S01]  /*08c0*/  STL.S16 [R1+0xfc], R142 ;  /* 0x0000fc8e01007387 */ /* 0x000fe20000100600 */
[----:B------:R-:W-:Y:S01]  /*08d0*/  PRMT R135, R209, 0x7632, R135 ;  /* 0x00007632d1877816 */ /* 0x000fe20000000087 */
[----:B-1----:R-:W-:Y:S01]  /*08e0*/  UISETP.NE.U32.AND UP0, UPT, UR12, URZ, UPT ;  /* 0x000000ff0c00728c */ /* 0x002fe2000bf05070 */
        /* <DEDUP_REMOVED lines=9> */
[----:B------:R-:W-:Y:S01]  /*0980*/  UIADD3 UR12, UPT, UPT, UR4, -0xe443238, URZ ;  /* 0xf1bbcdc8040c7890 */ /* 0x000fe2000fffe0ff */
[C---:B------:R-:W-:Y:S01]  /*0990*/  IMAD.HI.U32 R8, R4.reuse, -0x2daee0ad, RZ ;  /* 0xd2511f5304087827 */ /* 0x040fe200078e00ff */
[----:B------:R-:W-:Y:S01]  /*09a0*/  LOP3.LUT R6, R7, UR8, R6, 0x96, !PT ;  /* 0x0000000807067c12 */ /* 0x000fe2000f8e9606 */
[----:B------:R-:W-:Y:S01]  /*09b0*/  UIADD3 UR8, UPT, UPT, UR4, 0x3c6ef372, URZ ;  /* 0x3c6ef37204087890 */ /* 0x000fe2000fffe0ff */
[----:B------:R-:W-:Y:S01]  /*09c0*/  STL.S16 [R1+0xf0], R139 ;  /* 0x0000f08b01007387 */ /* 0x000fe20000100600 */
[----:B------:R-:W-:Y:S01]  /*09d0*/  IMAD R10, R4, -0x2daee0ad, RZ ;  /* 0xd2511f53040a7824 */ /* 0x000fe200078e02ff */
[----:B------:R-:W-:Y:S01]  /*09e0*/  LOP3.LUT R8, R9, UR9, R8, 0x96, !PT ;  /* 0x0000000909087c12 */ /* 0x000fe2000f8e9608 */
[----:B------:R-:W-:Y:S01]  /*09f0*/  IMAD R5, R5, -0x326172a9, RZ ;  /* 0xcd9e8d5705057824 */ /* 0x000fe200078e02ff */
[----:B------:R-:W-:Y:S01]  /*0a00*/  UIADD3 UR9, UPT, UPT, UR5, 0x76cf5d0a, URZ ;  /* 0x76cf5d0a05097890 */ /* 0x000fe2000fffe0ff */
[----:B------:R-:W-:Y:S01]  /*0a10*/  IMAD.HI.U32 R7, R6, -0x2daee0ad, RZ ;  /* 0xd2511f5306077827 */ /* 0x000fe200078e00ff */
[----:B------:R-:W-:Y:S01]  /*0a20*/  STL.S16 [R1+0xec], R138 ;  /* 0x0000ec8a01007387 */ /* 0x000fe20000100600 */
[----:B------:R-:W-:Y:S01]  /*0a30*/  PRMT R132, R216, 0x7632, R132 ;  /* 0x00007632d8847816 */ /* 0x000fe20000000084 */
[----:B------:R-:W-:Y:S01]  /*0a40*/  UISETP.NE.AND.EX UP0, UPT, UR13, URZ, UPT, UP0 ;  /* 0x000000ff0d00728c */ /* 0x000fe2000bf05300 */
[----:B------:R-:W-:Y:S01]  /*0a50*/  IMAD.HI.U32 R4, R8, -0x326172a9, RZ ;  /* 0xcd9e8d5708047827 */ /* 0x000fe200078e00ff */
        /* <DEDUP_REMOVED lines=10> */
[----:B------:R-:W-:Y:S01]  /*0b00*/  UIADD3 UR13, UPT, UPT, UR5, -0x24c28bd8, URZ ;  /* 0xdb3d7428050d7890 */ /* 0x000fe2000fffe0ff */
[----:B------:R-:W-:Y:S01]  /*0b10*/  IMAD.HI.U32 R6, R4, -0x2daee0ad, RZ ;  /* 0xd2511f5304067827 */ /* 0x000fe200078e00ff */
[----:B------:R-:W-:Y:S01]  /*0b20*/  LOP3.LUT R5, R8, UR10, R5, 0x96, !PT ;  /* 0x0000000a08057c12 */ /* 0x000fe2000f8e9605 */
[----:B------:R-:W-:Y:S01]  /*0b30*/  STL.S16 [R1+0xe0], R135 ;  /* 0x0000e08701007387 */ /* 0x000fe20000100600 */
[----:B------:R-:W-:Y:S01]  /*0b40*/  PRMT R130, R223, 0x7632, R130 ;  /* 0x00007632df827816 */ /* 0x000fe20000000082 */
[----:B------:R-:W-:Y:S01]  /*0b50*/  IMAD R7, R7, -0x326172a9, RZ ;  /* 0xcd9e8d5707077824 */ /* 0x000fe200078e02ff */
[----:B------:R-:W-:Y:S01]  /*0b60*/  LOP3.LUT R6, R9, UR9, R6, 0x96, !PT ;  /* 0x0000000909067c12 */ /* 0x000fe2000f8e9606 */
[----:B------:R-:W-:Y:S01]  /*0b70*/  IMAD R9, R4, -0x2daee0ad, RZ ;  /* 0xd2511f5304097824 */ /* 0x000fe200078e02ff */
[----:B------:R-:W-:Y:S01]  /*0b80*/  UIADD3 UR9, UPT, UPT, UR5, -0x126145ec, URZ ;  /* 0xed9eba1405097890 */ /* 0x000fe2000fffe0ff */
[----:B------:R-:W-:Y:S01]  /*0b90*/  IMAD.HI.U32 R8, R5, -0x2daee0ad, RZ ;  /* 0xd2511f5305087827 */ /* 0x000fe200078e00ff */
[----:B------:R-:W-:Y:S01]  /*0ba0*/  STL.S16 [R1+0xdc], R134 ;  /* 0x0000dc8601007387 */ /* 0x000fe20000100600 */
[----:B------:R-:W-:Y:S01]  /*0bb0*/  PRMT R129, R206, 0x7632, R129 ;  /* 0x00007632ce817816 */ /* 0x000fe20000000081 */
[----:B------:R-:W-:Y:S01]  /*0bc0*/  UIADD3 UR10, UPT, UPT, UR4, 0x1715609d, URZ ;  /* 0x1715609d040a7890 */ /* 0x000fe2000fffe0ff */
[C---:B------:R-:W-:Y:S01]  /*0bd0*/  IMAD.HI.U32 R4, R6.reuse, -0x326172a9, RZ ;  /* 0xcd9e8d5706047827 */ /* 0x040fe200078e00ff */
[----:B------:R-:W-:Y:S01]  /*0be0*/  LOP3.LUT R8, R9, UR9, R8, 0x96, !PT ;  /* 0x0000000909087c12 */ /* 0x000fe2000f8e9608 */
[----:B------:R-:W-:Y:S01]  /*0bf0*/  UIADD3 UR9, UPT, UPT, UR5, -0x56f99767, URZ ;  /* 0xa906689905097890 */ /* 0x000fe2000fffe0ff */
[----:B------:R-:W-:Y:S01]  /*0c00*/  STL.S16 [R1+0xd8], R133 ;  /* 0x0000d88501007387 */ /* 0x000fe20000100600 */
[----:B------:R-:W-:Y:S01]  /*0c10*/  IMAD R10, R5, -0x2daee0ad, RZ ;  /* 0xd2511f53050a7824 */ /* 0x000fe200078e02ff */
[----:B------:R-:W-:Y:S01]  /*0c20*/  LOP3.LUT R4, R7, UR8, R4, 0x96, !PT ;  /* 0x0000000807047c12 */ /* 0x000fe2000f8e9604 */
[----:B------:R-:W-:Y:S01]  /*0c30*/  IMAD R7, R6, -0x326172a9, RZ ;  /* 0xcd9e8d5706077824 */ /* 0x000fe200078e02ff */
[----:B------:R-:W-:Y:S01]  /*0c40*/  PRMT R128, R222, 0x7632, R128 ;  /* 0x00007632de807816 */ /* 0x000fe20000000080 */
[----:B------:R-:W-:Y:S01]  /*0c50*/  IMAD.HI.U32 R6, R8, -0x326172a9, RZ ;  /* 0xcd9e8d5708067827 */ /* 0x000fe200078e00ff */
[----:B------:R-:W-:Y:S01]  /*0c60*/  STL.S16 [R1+0xd4], R132 ;  /* 0x0000d48401007387 */ /* 0x000fe20000100600 */
[----:B------:R-:W-:Y:S01]  /*0c70*/  PRMT R127, R205, 0x7632, R127 ;  /* 0x00007632cd7f7816 */ /* 0x000fe2000000007f */
[----:B------:R-:W-:Y:S01]  /*0c80*/  UIADD3 UR8, UPT, UPT, UR4, -0x4ab325aa, URZ ;  /* 0xb54cda5604087890 */ /* 0x000fe2000fffe0ff */
[----:B------:R-:W-:Y:S01]  /*0c90*/  IMAD.HI.U32 R5, R4, -0x2daee0ad, RZ ;  /* 0xd2511f5304057827 */ /* 0x000fe200078e00ff */
[----:B------:R-:W-:Y:S01]  /*0ca0*/  STL.S16 [R1+0xd0], R131 ;  /* 0x0000d08301007387 */ /* 0x000fe20000100600 */
[----:B------:R-:W-:-:S02]  /*0cb0*/  PRMT R126, R221, 0x7632, R126 ;  /* 0x00007632dd7e7816 */ /* 0x000fc4000000007e */
        /* <DEDUP_REMOVED lines=39> */
[C---:B------:R-:W-:Y:S01]  /*0f30*/  IMAD.HI.U32 R5, R9.reuse, -0x326172a9, RZ ;  /* 0xcd9e8d5709057827 */ /* 0x040fe200078e00ff */
[----:B------:R-:W-:Y:S01]  /*0f40*/  PRMT R37, R196, 0x7632, R37 ;  /* 0x00007632c4257816 */ /* 0x000fe20000000025 */
[----:B------:R-:W-:Y:S01]  /*0f50*/  STL.S16 [R1+0xa4], R120 ;  /* 0x0000a47801007387 */ /* 0x000fe20000100600 */
[----:B------:R-:W-:Y:S01]  /*0f60*/  PRMT R36, R228, 0x7632, R36 ;  /* 0x00007632e4247816 */ /* 0x000fe20000000024 */
[----:B------:R-:W-:Y:S01]  /*0f70*/  IMAD R9, R9, -0x326172a9, RZ ;  /* 0xcd9e8d5709097824 */ /* 0x000fe200078e02ff */
[----:B------:R-:W-:Y:S01]  /*0f80*/  PRMT R35, R195, 0x7632, R35 ;  /* 0x00007632c3237816 */ /* 0x000fe20000000023 */
[----:B------:R-:W-:Y:S01]  /*0f90*/  STL.S16 [R1+0xa0], R47 ;  /* 0x0000a02f01007387 */ /* 0x000fe20000100600 */
[----:B------:R-:W-:Y:S01]  /*0fa0*/  PRMT R34, R235, 0x7632, R34 ;  /* 0x00007632eb227816 */ /* 0x000fe20000000022 */
[----:B------:R-:W-:Y:S01]  /*0fb0*/  UIADD3 UR8, UPT, UPT, UR5, -0x695add53, URZ ;  /* 0x96a522ad05087890 */ /* 0x000fe2000fffe0ff */
[----:B------:R-:W-:Y:S01]  /*0fc0*/  LOP3.LUT R6, R7, UR9, R6, 0x96, !PT ;  /* 0x0000000907067c12 */ /* 0x000fe2000f8e9606 */
[----:B------:R-:W-:Y:S01]  /*0fd0*/  STL.S16 [R1+0x9c], R46 ;  /* 0x00009c2e01007387 */ /* 0x000fe20000100600 */
[----:B------:R-:W-:Y:S01]  /*0fe0*/  PRMT R33, R194, 0x7632, R33 ;  /* 0x00007632c2217816 */ /* 0x000fe20000000021 */
[----:B------:R-:W0:Y:S01]  /*0ff0*/  LDCU UR11, c[0x0][0x408] ;  /* 0x00008100ff0b77ac */ /* 0x000e220008000800 */
[----:B------:R-:W-:Y:S01]  /*1000*/  PRMT R32, R234, 0x7632, R32 ;  /* 0x00007632ea207816 */ /* 0x000fe20000000020 */
[----:B------:R-:W-:Y:S01]  /*1010*/  STL.S16 [R1+0x98], R45 ;  /* 0x0000982d01007387 */ /* 0x000fe20000100600 */
[----:B------:R-:W-:-:S02]  /*1020*/  PRMT R31, R193, 0x7632, R31 ;  /* 0x00007632c11f7816 */ /* 0x000fc4000000001f */
[----:B------:R-:W-:Y:S01]  /*1030*/  LOP3.LUT R5, R8, UR10, R5, 0x96, !PT ;  /* 0x0000000a08057c12 */ /* 0x000fe2000f8e9605 */
[----:B------:R-:W-:Y:S01]  /*1040*/  STL.S16 [R1+0x94], R44 ;  /* 0x0000942c01007387 */ /* 0x000fe20000100600 */
[----:B------:R-:W-:Y:S01]  /*1050*/  PRMT R30, R233, 0x7632, R30 ;  /* 0x00007632e91e7816 */ /* 0x000fe2000000001e */
[----:B------:R-:W-:Y:S01]  /*1060*/  IMAD R8, R4, -0x2daee0ad, RZ ;  /* 0xd2511f5304087824 */ /* 0x000fe200078e02ff */
[----:B------:R-:W-:Y:S01]  /*1070*/  PRMT R29, R192, 0x7632, R29 ;  /* 0x00007632c01d7816 */ /* 0x000fe2000000001d */
[----:B------:R-:W-:Y:S01]  /*1080*/  STL.S16 [R1+0x90], R43 ;  /* 0x0000902b01007387 */ /* 0x000fe20000100600 */
[----:B------:R-:W-:Y:S01]  /*1090*/  IMAD.HI.U32 R4, R6, -0x326172a9, RZ ;  /* 0xcd9e8d5706047827 */ /* 0x000fe200078e00ff */
[----:B------:R-:W-:Y:S01]  /*10a0*/  PRMT R28, R232, 0x7632, R28 ;  /* 0x00007632e81c7816 */ /* 0x000fe2000000001c */
[----:B------:R-:W1:Y:S01]  /*10b0*/  LDCU UR10, c[0x0][0x404] ;  /* 0x00008080ff0a77ac */ /* 0x000e620008000800 */
        /* <DEDUP_REMOVED lines=19> */
[----:B------:R-:W-:Y:S01]  /*11f0*/  LOP3.LUT R7, R8, UR13, R7, 0x96, !PT ;  /* 0x0000000d08077c12 */ /* 0x000fe2000f8e9607 */
[----:B------:R-:W-:Y:S01]  /*1200*/  STL.S16 [R1+0x78], R37 ;  /* 0x0000782501007387 */ /* 0x000fe20000100600 */
[----:B------:R-:W-:Y:S01]  /*1210*/  PRMT R19, R59, 0x7632, R19 ;  /* 0x000076323b137816 */ /* 0x000fe20000000013 */
[----:B------:R-:W2:Y:S01]  /*1220*/  LDCU UR12, c[0x0][0x388] ;  /* 0x00007100ff0c77ac */ /* 0x000ea20008000800 */
        /* <DEDUP_REMOVED lines=11> */
[----:B------:R-:W-:Y:S01]  /*12e0*/  IMAD.MOV.U32 R4, RZ, RZ, R11 ;  /* 0x000000ffff047224 */ /* 0x000fe200078e000b */
[----:B------:R-:W-:Y:S01]  /*12f0*/  PRMT R13, R61, 0x7632, R13 ;  /* 0x000076323d0d7816 */ /* 0x000fe2000000000d */
[----:B------:R-:W-:Y:S01]  /*1300*/  STL.S16 [R1+0x68], R33 ;  /* 0x0000682101007387 */ /* 0x000fe20000100600 */
[----:B------:R-:W-:Y:S01]  /*1310*/  PRMT R12, R60, 0x7632, R12 ;  /* 0x000076323c0c7816 */ /* 0x000fe2000000000c */
[----:B------:R-:W3:Y:S01]  /*1320*/  LDCU.U8 UR13, c[0x0][0x410] ;  /* 0x00008200ff0d77ac */ /* 0x000ee20008000000 */
[----:B------:R-:W-:Y:S01]  /*1330*/  PRMT R11, R67, 0x7632, R11 ;  /* 0x00007632430b7816 */ /* 0x000fe2000000000b */
[----:B------:R-:W-:Y:S01]  /*1340*/  STL.S16 [R1+0x64], R32 ;  /* 0x0000642001007387 */ /* 0x000fe20000100600 */
[----:B------:R-:W-:Y:S01]  /*1350*/  PRMT R10, R66, 0x7632, R10 ;  /* 0x00007632420a7816 */ /* 0x000fe2000000000a */
[----:B------:R-:W4:Y:S01]  /*1360*/  LDCU.64 UR8, c[0x0][0x3a0] ;  /* 0x00007400ff0877ac */ /* 0x000f220008000a00 */
[----:B------:R-:W-:Y:S01]  /*1370*/  LOP3.LUT R167, R6, UR14, R167, 0x96, !PT ;  /* 0x0000000e06a77c12 */ /* 0x000fe2000f8e96a7 */
[----:B------:R-:W-:Y:S01]  /*1380*/  STL.S16 [R1+0x60], R31 ;  /* 0x0000601f01007387 */ /* 0x000fe20000100600 */
[----:B------:R-:W-:Y:S01]  /*1390*/  PRMT R8, R65, 0x7632, R8 ;  /* 0x0000763241087816 */ /* 0x000fe20000000008 */
[----:B------:R-:W0:Y:S01]  /*13a0*/  LDCU UR14, c[0x0][0x448] ;  /* 0x00008900ff0e77ac */ /* 0x000e220008000800 */
[----:B------:R-:W-:Y:S01]  /*13b0*/  PRMT R6, R64, 0x7632, R6 ;  /* 0x0000763240067816 */ /* 0x000fe20000000006 */
[----:B------:R-:W-:Y:S01]  /*13c0*/  STL.S16 [R1+0x5c], R30 ;  /* 0x00005c1e01007387 */ /* 0x000fe20000100600 */
[----:B------:R-:W-:-:S02]  /*13d0*/  PRMT R5, R71, 0x7632, R5 ;  /* 0x0000763247057816 */ /* 0x000fc40000000005 */
[----:B------:R-:W-:Y:S01]  /*13e0*/  LOP3.LUT R173, R173, 0x3, RZ, 0xc0, !PT ;  /* 0x00000003adad7812 */ /* 0x000fe200078ec0ff */
        /* <DEDUP_REMOVED lines=41> */
[----:B------:R1:W-:Y:S02]  /*1680*/  STL.S16 [R1], R5 ;  /* 0x0000000501007387 */ /* 0x0003e40000100600 */
[----:B01234-:R-:W-:-:S07]  /*1690*/  IMAD.MOV.U32 R5, RZ, RZ, RZ ;  /* 0x000000ffff057224 */ /* 0x01ffce00078e00ff */
.L_x_6388:
[----:B-1----:R-:W0:Y:S01]  /*16a0*/  S2R R11, SR_TID.X ;  /* 0x00000000000b7919 */ /* 0x002e220000002100 */
[----:B------:R-:W1:Y:S01]  /*16b0*/  @UP0 LDCU.64 UR16, c[0x0][0x3e0] ;  /* 0x00007c00ff1007ac */ /* 0x000e620008000a00 */
[----:B------:R-:W2:Y:S01]  /*16c0*/  LDC.64 R12, c[0x0][0x390] ;  /* 0x0000e400ff0c7b82 */ /* 0x000ea20000000a00 */
[----:B------:R-:W-:Y:S01]  /*16d0*/  PLOP3.LUT P0, PT, PT, PT, UP0, 0x80, 0x8 ;  /* 0x000000000008781c */ /* 0x000fe20003f0f008 */
[----:B------:R-:W-:Y:S01]  /*16e0*/  IMAD R7, R3, UR12, RZ ;  /* 0x0000000c03077c24 */ /* 0x000fe2000f8e02ff */
[----:B------:R-:W-:-:S04]  /*16f0*/  PLOP3.LUT P1, PT, PT, PT, UP0, 0x80, 0x8 ;  /* 0x000000000008781c */ /* 0x000fc80003f2f008 */
[----:B------:R-:W-:-:S04]  /*1700*/  SHF.R.S32.HI R10, RZ, 0x1f, R7 ;  /* 0x0000001fff0a7819 */ /* 0x000fc80000011407 */
[----:B------:R-:W-:Y:S02]  /*1710*/  LEA.HI R10, R10, R7, RZ, 0x3 ;  /* 0x000000070a0a7211 */ /* 0x000fe400078f18ff */
[----:B-1----:R-:W-:Y:S01]  /*1720*/  MOV R8, UR16 ;  /* 0x0000001000087c02 */ /* 0x002fe20008000f00 */
[----:B------:R-:W-:-:S04]  /*1730*/  IMAD.U32 R9, RZ, RZ, UR17 ;  /* 0x00000011ff097e24 */ /* 0x000fc8000f8e00ff */
[----:B------:R-:W-:Y:S01]  /*1740*/  @P0 IMAD.WIDE R8, R3, 0x2, R8 ;  /* 0x0000000203080825 */ /* 0x000fe200078e0208 */
[----:B0-----:R-:W-:-:S04]  /*1750*/  LOP3.LUT R7, R11, 0x1f, RZ, 0xc0, !PT ;  /* 0x0000001f0b077812 */ /* 0x001fc800078ec0ff */
[----:B------:R-:W-:Y:S02]  /*1760*/  LEA.HI.SX32 R26, R10, R7, 0x1d ;  /* 0x000000070a1a7211 */ /* 0x000fe400078feaff */
[----:B------:R2:W3:Y:S03]  /*1770*/  @P1 LDG.E.U16 R7, desc[UR6][R8.64] ;  /* 0x0000000608071981 */ /* 0x0004e6000c1e1500 */
[----:B--2---:R-:W-:-:S06]  /*1780*/  IMAD.WIDE.U32 R8, R26, 0x10, R12 ;  /* 0x000000101a087825 */ /* 0x004fcc00078e000c */
[----:B------:R-:W5:Y:S01]  /*1790*/  LDG.E.128 R8, desc[UR6][R8.64] ;  /* 0x0000000608087981 */ /* 0x000f62000c1e1d00 */
[----:B------:R-:W-:Y:S01]  /*17a0*/  ISETP.NE.U32.AND P0, PT, RZ, UR8, PT ;  /* 0x00000008ff007c0c */ /* 0x000fe2000bf05070 */
[----:B------:R-:W-:Y:S01]  /*17b0*/  IMAD.MOV.U32 R127, RZ, RZ, 0x3f800000 ;  /* 0x3f800000ff7f7424 */ /* 0x000fe200078e00ff */
[----:B------:R-:W-:Y:S01]  /*17c0*/  PLOP3.LUT P1, PT, PT, PT, UP0, 0x80, 0x8 ;  /* 0x000000000008781c */ /* 0x000fe20003f2f008 */
[----:B------:R-:W-:Y:S01]  /*17d0*/  IMAD.MOV.U32 R185, RZ, RZ, 0x2f800000 ;  /* 0x2f800000ffb97424 */ /* 0x000fe200078e00ff */
[----:B------:R-:W-:-:S11]  /*17e0*/  ISETP.NE.AND.EX P0, PT, RZ, UR9, PT, P0 ;  /* 0x00000009ff007c0c */ /* 0x000fd6000bf05300 */
[----:B---3--:R-:W-:Y:S02]  /*17f0*/  @P1 SHF.L.U32 R127, R7, 0x10, RZ ;  /* 0x00000010077f1819 */ /* 0x008fe400000006ff */
[----:B------:R-:W-:Y:S05]  /*1800*/  @!P0 BRA `(.L_x_5568) ;  /* 0x0000003000f48947 */ /* 0x000fea0003800000 */
[----:B------:R-:W0:Y:S01]  /*1810*/  LDC.64 R12, c[0x0][0x3a0] ;  /* 0x0000e800ff0c7b82 */ /* 0x000e220000000a00 */
[----:B------:R-:W-:Y:S01]  /*1820*/  ISETP.NE.AND P1, PT, R173, 0x1, PT ;  /* 0x00000001ad00780c */ /* 0x000fe20003f25270 */
[----:B------:R-:W-:Y:S01]  /*1830*/  BSSY.RECONVERGENT B0, `(.L_x_5569) ;  /* 0x000005e000007945 */ /* 0x000fe20003800200 */
[----:B------:R-:W-:Y:S01]  /*1840*/  IMAD.MOV.U32 R14, RZ, RZ, 0x2 ;  /* 0x00000002ff0e7424 */ /* 0x000fe200078e00ff */
[----:B------:R-:W-:Y:S01]  /*1850*/  MOV R7, R164 ;  /* 0x000000a400077202 */ /* 0x000fe20000000f00 */
[----:B0-----:R-:W-:-:S05]  /*1860*/  IMAD.WIDE.U32 R12, R26, 0x10, R12 ;  /* 0x000000101a0c7825 */ /* 0x001fca00078e000c */
[----:B------:R0:W5:Y:S02]  /*1870*/  LDG.E.128 R44, desc[UR6][R12.64] ;  /* 0x000000060c2c7981 */ /* 0x000164000c1e1d00 */
[----:B0-----:R-:W-:Y:S02]  /*1880*/  IMAD.MOV.U32 R12, RZ, RZ, R157 ;  /* 0x000000ffff0c7224 */ /* 0x001fe400078e009d */
[----:B------:R-:W-:Y:S05]  /*1890*/  @!P1 BRA `(.L_x_5570) ;  /* 0x00000004005c9947 */ /* 0x000fea0003800000 */
[----:B------:R-:W-:-:S05]  /*18a0*/  IMAD.MOV.U32 R12, RZ, RZ, 0x2 ;  /* 0x00000002ff0c7424 */ /* 0x000fca00078e00ff */
[----:B------:R-:W-:-:S04]  /*18b0*/  VIADDMNMX.U32 R7, R173, 0xfffffffe, R12, PT ;  /* 0xfffffffead077846 */ /* 0x000fc8000380000c */
[----:B------:R-:W-:-:S04]  /*18c0*/  SHF.L.U32 R7, R7, 0x2, RZ ;  /* 0x0000000207077819 */ /* 0x000fc800000006ff */
[----:B------:R-:W0:Y:S02]  /*18d0*/  LDC R12, c[0x2][R7] ;  /* 0x00800000070c7b82 */ /* 0x000e240000000800 */
[----:B0-----:R-:W-:-:S04]  /*18e0*/  SHF.R.S32.HI R13, RZ, 0x1f, R12 ;  /* 0x0000001fff0d7819 */ /* 0x001fc8000001140c */
.L_x_88268:
[----:B------:R-:W-:Y:S05]  /*18f0*/  BRX R12 -0x1900                                        (*"BRANCH_TARGETS .L_x_88269,.L_x_88270,.L_x_88271"*) ;  /* 0xffffffe40cc07949 */ /* 0x000fea000383ffff */
.L_x_88271:
[----:B------:R-:W-:Y:S01]  /*1900*/  VIADD R14, R173, 0x1 ;  /* 0x00000001ad0e7836 */ /* 0x000fe20000000000 */
[----:B------:R-:W-:Y:S01]  /*1910*/  MOV R7, R167 ;  /* 0x000000a700077202 */ /* 0x000fe20000000f00 */
[----:B------:R-:W-:Y:S01]  /*1920*/  IMAD.MOV.U32 R12, RZ, RZ, R157 ;  /* 0x000000ffff0c7224 */ /* 0x000fe200078e009d */
[----:B------:R-:W-:Y:S06]  /*1930*/  BRA `(.L_x_5570) ;  /* 0x0000000400347947 */ /* 0x000fec0003800000 */
.L_x_88269:
[----:B------:R-:W-:Y:S01]  /*1940*/  IMAD.MOV.U32 R12, RZ, RZ, R157 ;  /* 0x000000ffff0c7224 */ /* 0x000fe200078e009d */
[----:B------:R-:W-:Y:S01]  /*1950*/  MOV R7, R165 ;  /* 0x000000a500077202 */ /* 0x000fe20000000f00 */
[----:B------:R-:W-:Y:S01]  /*1960*/  IMAD.MOV.U32 R14, RZ, RZ, 0x3 ;  /* 0x00000003ff0e7424 */ /* 0x000fe200078e00ff */
[----:B------:R-:W-:Y:S06]  /*1970*/  BRA `(.L_x_5570) ;  /* 0x0000000400247947 */ /* 0x000fec0003800000 */
.L_x_88270:
        /* <DEDUP_REMOVED lines=13> */
.L_x_5572:
[----:B------:R-:W-:Y:S05]  /*1a50*/  BSYNC.RECONVERGENT B1 ;  /* 0x0000000000017941 */ /* 0x000fea0003800200 */
.L_x_5571:
[----:B------:R-:W-:Y:S01]  /*1a60*/  IMAD.WIDE.U32 R16, R2, -0x326172a9, RZ ;  /* 0xcd9e8d5702107825 */ /* 0x000fe200078e00ff */
[----:B------:R-:W-:Y:S01]  /*1a70*/  LOP3.LUT R12, R5, UR5, R15, 0x96, !PT ;  /* 0x00000005050c7c12 */ /* 0x000fe2000f8e960f */
[----:B------:R-:W-:Y:S02]  /*1a80*/  UIADD3 UR15, UPT, UPT, UR4, -0x61c88647, URZ ;  /* 0x9e3779b9040f7890 */ /* 0x000fe4000fffe0ff */
[----:B------:R-:W-:Y:S01]  /*1a90*/  UIADD3 UR16, UPT, UPT, UR5, -0x4498517b, URZ ;  /* 0xbb67ae8505107890 */ /* 0x000fe2000fffe0ff */
[----:B------:R-:W-:Y:S01]  /*1aa0*/  LOP3.LUT R18, R4, UR4, R17, 0x96, !PT ;  /* 0x0000000404127c12 */ /* 0x000fe2000f8e9611 */
[----:B------:R-:W-:-:S04]  /*1ab0*/  IMAD.WIDE.U32 R12, R12, -0x326172a9, RZ ;  /* 0xcd9e8d570c0c7825 */ /* 0x000fc800078e00ff */
[----:B------:R-:W-:Y:S01]  /*1ac0*/  IMAD.WIDE.U32 R18, R18, -0x2daee0ad, RZ ;  /* 0xd2511f5312127825 */ /* 0x000fe200078e00ff */
[----:B------:R-:W-:Y:S01]  /*1ad0*/  LOP3.LUT R15, R16, UR15, R13, 0x96, !PT ;  /* 0x0000000f100f7c12 */ /* 0x000fe2000f8e960d */
[----:B------:R-:W-:Y:S02]  /*1ae0*/  UIADD3 UR15, UPT, UPT, UR4, 0x3c6ef372, URZ ;  /* 0x3c6ef372040f7890 */ /* 0x000fe4000fffe0ff */
[----:B------:R-:W-:Y:S01]  /*1af0*/  IMAD.MOV.U32 R7, RZ, RZ, R157 ;  /* 0x000000ffff077224 */ /* 0x000fe200078e009d */
[----:B------:R-:W-:Y:S01]  /*1b00*/  LOP3.LUT R16, R14, UR16, R19, 0x96, !PT ;  /* 0x000000100e107c12 */ /* 0x000fe2000f8e9613 */
[----:B------:R-:W-:Y:S01]  /*1b10*/  UIADD3 UR16, UPT, UPT, UR5, 0x76cf5d0a, URZ ;  /* 0x76cf5d0a05107890 */ /* 0x000fe2000fffe0ff */
[----:B------:R-:W-:-:S04]  /*1b20*/  IMAD.WIDE.U32 R14, R15, -0x2daee0ad, RZ ;  /* 0xd2511f530f0e7825 */ /* 0x000fc800078e00ff */
[----:B------:R-:W-:Y:S01]  /*1b30*/  IMAD.WIDE.U32 R16, R16, -0x326172a9, RZ ;  /* 0xcd9e8d5710107825 */ /* 0x000fe200078e00ff */
[----:B------:R-:W-:Y:S01]  /*1b40*/  LOP3.LUT R13, R18, UR16, R15, 0x96, !PT ;  /* 0x00000010120d7c12 */ /* 0x000fe2000f8e960f */
[----:B------:R-:W-:-:S03]  /*1b50*/  UIADD3 UR16, UPT, UPT, UR5, 0x32370b8f, URZ ;  /* 0x32370b8f05107890 */ /* 0x000fc6000fffe0ff */
[----:B------:R-:W-:Y:S01]  /*1b60*/  LOP3.LUT R18, R12, UR15, R17, 0x96, !PT ;  /* 0x0000000f0c127c12 */ /* 0x000fe2000f8e9611 */
[----:B------:R-:W-:Y:S01]  /*1b70*/  UIADD3 UR15, UPT, UPT, UR4, -0x255992d5, URZ ;  /* 0xdaa66d2b040f7890 */ /* 0x000fe2000fffe0ff */
        /* <DEDUP_REMOVED lines=9> */
[----:B------:R-:W-:-:S03]  /*1c10*/  UIADD3 UR16, UPT, UPT, UR5, -0x56f99767, URZ ;  /* 0xa906689905107890 */ /* 0x000fc6000fffe0ff */
[----:B------:R-:W-:Y:S01]  /*1c20*/  LOP3.LUT R18, R12, UR15, R17, 0x96, !PT ;  /* 0x0000000f0c127c12 */ /* 0x000fe2000f8e9611 */
[----:B------:R-:W-:Y:S01]  /*1c30*/  UIADD3 UR15, UPT, UPT, UR4, 0x1715609d, URZ ;  /* 0x1715609d040f7890 */ /* 0x000fe2000fffe0ff */
        /* <DEDUP_REMOVED lines=9> */
[----:B------:R-:W-:-:S03]  /*1cd0*/  UIADD3 UR16, UPT, UPT, UR5, 0x1fd5c5a3, URZ ;  /* 0x1fd5c5a305107890 */ /* 0x000fc6000fffe0ff */
[----:B------:R-:W-:Y:S01]  /*1ce0*/  LOP3.LUT R18, R12, UR15, R17, 0x96, !PT ;  /* 0x0000000f0c127c12 */ /* 0x000fe2000f8e9611 */
[----:B------:R-:W-:Y:S01]  /*1cf0*/  UIADD3 UR15, UPT, UPT, UR4, 0x5384540f, URZ ;  /* 0x5384540f040f7890 */ /* 0x000fe2000fffe0ff */
[----:B------:R-:W-:-:S04]  /*1d00*/  IMAD.WIDE.U32 R12, R13, -0x326172a9, RZ ;  /* 0xcd9e8d570d0c7825 */ /* 0x000fc800078e00ff */
[----:B------:R-:W-:Y:S01]  /*1d10*/  IMAD.WIDE.U32 R18, R18, -0x2daee0ad, RZ ;  /* 0xd2511f5312127825 */ /* 0x000fe200078e00ff */
[----:B------:R-:W-:Y:S01]  /*1d20*/  LOP3.LUT R15, R16, UR15, R13, 0x96, !PT ;  /* 0x0000000f100f7c12 */ /* 0x000fe2000f8e960d */
[----:B------:R-:W-:-:S03]  /*1d30*/  UIADD3 UR15, UPT, UPT, UR4, -0xe443238, URZ ;  /* 0xf1bbcdc8040f7890 */ /* 0x000fc6000fffe0ff */
[----:B------:R-:W-:Y:S01]  /*1d40*/  LOP3.LUT R16, R14, UR16, R19, 0x96, !PT ;  /* 0x000000100e107c12 */ /* 0x000fe2000f8e9613 */
[----:B------:R-:W-:Y:S01]  /*1d50*/  UIADD3 UR16, UPT, UPT, UR5, -0x24c28bd8, URZ ;  /* 0xdb3d742805107890 */ /* 0x000fe2000fffe0ff */
        /* <DEDUP_REMOVED lines=8> */
[----:B------:R-:W-:-:S04]  /*1de0*/  LOP3.LUT R167, R16, UR15, R165, 0x96, !PT ;  /* 0x0000000f10a77c12 */ /* 0x000fc8000f8e96a5 */
[----:B------:R-:W-:Y:S01]  /*1df0*/  LOP3.LUT R165, R14, UR16, R13, 0x96, !PT ;  /* 0x000000100ea57c12 */ /* 0x000fe2000f8e960d */
[----:B------:R-:W-:-:S07]  /*1e00*/  HFMA2 R14, -RZ, RZ, 0, 0 ;  /* 0x00000000ff0e7431 */ /* 0x000fce00000001ff */
.L_x_5570:
[----:B------:R-:W-:Y:S05]  /*1e10*/  BSYNC.RECONVERGENT B0 ;  /* 0x0000000000007941 */ /* 0x000fea0003800200 */
.L_x_5569:
[----:B------:R-:W-:Y:S01]  /*1e20*/  I2FP.F32.U32 R16, R7 ;  /* 0x0000000700107245 */ /* 0x000fe20000201000 */
[----:B-----5:R-:W-:Y:S01]  /*1e30*/  IMAD.U32 R18, R8, 0x10000, RZ ;  /* 0x0001000008127824 */ /* 0x020fe200078e00ff */
[----:B------:R-:W-:Y:S01]  /*1e40*/  MOV R129, UR11 ;  /* 0x0000000b00817c02 */ /* 0x000fe20008000f00 */
[----:B------:R-:W-:Y:S01]  /*1e50*/  IMAD.U32 R128, RZ, RZ, UR10 ;  /* 0x0000000aff807e24 */ /* 0x000fe2000f8e00ff */
[----:B------:R-:W-:Y:S01]  /*1e60*/  ISETP.NE.AND P2, PT, R14, 0x1, PT ;  /* 0x000000010e00780c */ /* 0x000fe20003f45270 */
[----:B------:R-:W-:Y:S01]  /*1e70*/  FFMA.FTZ R7, R16, R185, 1.1641532182693481445e-10 ;  /* 0x2f00000010077423 */ /* 0x000fe200000100b9 */
[----:B------:R-:W-:Y:S01]  /*1e80*/  FMUL.FTZ R18, R18, R127 ;  /* 0x0000007f12127220 */ /* 0x000fe20000410000 */
[----:B------:R-:W-:Y:S01]  /*1e90*/  IMAD.U32 R16, R84, 0x10000, RZ ;  /* 0x0001000054107824 */ /* 0x000fe200078e00ff */
[----:B------:R-:W-:Y:S01]  /*1ea0*/  LOP3.LUT R6, R6, 0xfffffffb, RZ, 0xc0, !PT ;  /* 0xfffffffb06067812 */ /* 0x000fe200078ec0ff */
[----:B------:R-:W-:Y:S01]  /*1eb0*/  BSSY.RECONVERGENT B0, `(.L_x_5573) ;  /* 0x000005f000007945 */ /* 0x000fe20003800200 */
[----:B------:R-:W-:Y:S01]  /*1ec0*/  FMUL.FTZ R18, R18, R129 ;  /* 0x0000008112127220 */ /* 0x000fe20000410000 */
[----:B------:R-:W-:Y:S01]  /*1ed0*/  FSETP.GTU.FTZ.AND P1, PT, R7, R128, PT ;  /* 0x000000800700720b */ /* 0x000fe20003f3c000 */
[----:B------:R-:W-:Y:S01]  /*1ee0*/  IMAD.MOV.U32 R13, RZ, RZ, R164 ;  /* 0x000000ffff0d7224 */ /* 0x000fe200078e00a4 */
[----:B------:R-:W-:-:S02]  /*1ef0*/  PRMT R8, R8, 0x7632, R8 ;  /* 0x0000763208087816 */ /* 0x000fc40000000008 */
[----:B------:R-:W-:Y:S01]  /*1f00*/  FSEL R7, R18, RZ, !P1 ;  /* 0x000000ff12077208 */ /* 0x000fe20004800000 */
[----:B------:R-:W-:Y:S01]  /*1f10*/  IMAD.U32 R18, R44, 0x10000, RZ ;  /* 0x000100002c127824 */ /* 0x000fe200078e00ff */
[----:B------:R-:W-:-:S03]  /*1f20*/  PLOP3.LUT P1, PT, P1, PT, PT, 0x8, 0x80 ;  /* 0x000000000080781c */ /* 0x000fc60000f2e170 */
[----:B------:R-:W-:Y:S01]  /*1f30*/  FFMA.FTZ R7, R7, R16, R18 ;  /* 0x0000001007077223 */ /* 0x000fe20000010012 */
[----:B------:R-:W-:-:S03]  /*1f40*/  HFMA2 R16, -RZ, RZ, 0, 1.1920928955078125e-07 ;  /* 0x00000002ff107431 */ /* 0x000fc600000001ff */
[----:B------:R-:W-:-:S06]  /*1f50*/  IMAD.MOV.U32 R35, RZ, RZ, R7 ;  /* 0x000000ffff237224 */ /* 0x000fcc00078e0007 */
        /* <DEDUP_REMOVED lines=10> */
.L_x_5575:
        /* <DEDUP_REMOVED lines=13> */
.L_x_5577:
[----:B------:R-:W-:Y:S05]  /*20d0*/  BSYNC.RECONVERGENT B1 ;  /* 0x0000000000017941 */ /* 0x000fea0003800200 */
.L_x_5576:
[----:B------:R-:W-:Y:S01]  /*20e0*/  LOP3.LUT R18, R5, UR5, R17, 0x96, !PT ;  /* 0x0000000505127c12 */ /* 0x000fe2000f8e9611 */
[----:B------:R-:W-:Y:S01]  /*20f0*/  IMAD.WIDE.U32 R14, R2, -0x326172a9, RZ ;  /* 0xcd9e8d57020e7825 */ /* 0x000fe200078e00ff */
[----:B------:R-:W-:-:S03]  /*2100*/  UIADD3 UR15, UPT, UPT, UR4, -0x61c88647, URZ ;  /* 0x9e3779b9040f7890 */ /* 0x000fc6000fffe0ff */
[----:B------:R-:W-:Y:S01]  /*2110*/  IMAD.WIDE.U32 R18, R18, -0x326172a9, RZ ;  /* 0xcd9e8d5712127825 */ /* 0x000fe200078e00ff */
[----:B------:R-:W-:-:S03]  /*2120*/  LOP3.LUT R15, R4, UR4, R15, 0x96, !PT ;  /* 0x00000004040f7c12 */ /* 0x000fc6000f8e960f */
[----:B------:R-:W-:Y:S01]  /*2130*/  IMAD.MOV.U32 R13, RZ, RZ, R12 ;  /* 0x000000ffff0d7224 */ /* 0x000fe200078e000c */
        /* <DEDUP_REMOVED lines=43> */
[----:B------:R-:W-:Y:S01]  /*23f0*/  UIADD3 UR15, UPT, UPT, UR4, -0xe443238, URZ ;  /* 0xf1bbcdc8040f7890 */ /* 0x000fe2000fffe0ff */
[----:B------:R-:W-:-:S04]  /*2400*/  IMAD.WIDE.U32 R14, R15, -0x326172a9, RZ ;  /* 0xcd9e8d570f0e7825 */ /* 0x000fc800078e00ff */
[----:B------:R-:W-:Y:S01]  /*2410*/  IMAD.WIDE.U32 R164, R164, -0x326172a9, RZ ;  /* 0xcd9e8d57a4a47825 */ /* 0x000fe200078e00ff */
[----:B------:R-:W-:Y:S01]  /*2420*/  LOP3.LUT R15, R18, UR15, R15, 0x96, !PT ;  /* 0x0000000f120f7c12 */ /* 0x000fe2000f8e960f */
[----:B------:R-:W-:-:S06]  /*2430*/  UIADD3 UR15, UPT, UPT, UR4, -0x700cb87f, URZ ;  /* 0x8ff34781040f7890 */ /* 0x000fcc000fffe0ff */
[----:B------:R-:W-:Y:S01]  /*2440*/  LOP3.LUT R167, R14, UR15, R165, 0x96, !PT ;  /* 0x0000000f0ea77c12 */ /* 0x000fe2000f8e96a5 */
[----:B------:R-:W-:Y:S01]  /*2450*/  UIADD3 UR15, UPT, UPT, UR5, -0x695add53, URZ ;  /* 0x96a522ad050f7890 */ /* 0x000fe2000fffe0ff */
[----:B------:R-:W-:-:S05]  /*2460*/  IMAD.WIDE.U32 R14, R15, -0x2daee0ad, RZ ;  /* 0xd2511f530f0e7825 */ /* 0x000fca00078e00ff */
[----:B------:R-:W-:Y:S01]  /*2470*/  LOP3.LUT R165, R16, UR15, R15, 0x96, !PT ;  /* 0x0000000f10a57c12 */ /* 0x000fe2000f8e960f */
[----:B------:R-:W-:Y:S01]  /*2480*/  IMAD.MOV.U32 R16, RZ, RZ, RZ ;  /* 0x000000ffff107224 */ /* 0x000fe200078e00ff */
[----:B------:R-:W-:-:S07]  /*2490*/  MOV R12, R14 ;  /* 0x0000000e000c7202 */ /* 0x000fce0000000f00 */
.L_x_5574:
[----:B------:R-:W-:Y:S05]  /*24a0*/  BSYNC.RECONVERGENT B0 ;  /* 0x0000000000007941 */ /* 0x000fea0003800200 */
.L_x_5573:
[----:B------:R-:W-:Y:S01]  /*24b0*/  I2FP.F32.U32 R14, R13 ;  /* 0x0000000d000e7245 */ /* 0x000fe20000201000 */
[----:B------:R-:W-:Y:S01]  /*24c0*/  IMAD.U32 R8, R8, 0x10000, RZ ;  /* 0x0001000008087824 */ /* 0x000fe200078e00ff */
[----:B------:R-:W-:Y:S01]  /*24d0*/  ISETP.NE.AND P2, PT, R16, 0x1, PT ;  /* 0x000000011000780c */ /* 0x000fe20003f45270 */
[----:B------:R-:W-:Y:S01]  /*24e0*/  BSSY.RECONVERGENT B0, `(.L_x_5578) ;  /* 0x0000063000007945 */ /* 0x000fe20003800200 */
[----:B------:R-:W-:Y:S01]  /*24f0*/  LOP3.LUT R6, R6, 0xfffffffd, RZ, 0xc0, !PT ;  /* 0xfffffffd06067812 */ /* 0x000fe200078ec0ff */
[----:B------:R-:W-:Y:S01]  /*2500*/  FFMA.FTZ R13, R14, R185, 1.1641532182693481445e-10 ;  /* 0x2f0000000e0d7423 */ /* 0x000fe200000100b9 */
[----:B------:R-:W-:Y:S01]  /*2510*/  FMUL.FTZ R8, R8, R127 ;  /* 0x0000007f08087220 */ /* 0x000fe20000410000 */
[----:B------:R-:W-:-:S03]  /*2520*/  IMAD.MOV.U32 R18, RZ, RZ, 0x2 ;  /* 0x00000002ff127424 */ /* 0x000fc600078e00ff */
[----:B------:R-:W-:Y:S01]  /*2530*/  FMUL.FTZ R8, R8, R129 ;  /* 0x0000008108087220 */ /* 0x000fe20000410000 */
[----:B------:R-:W-:Y:S02]  /*2540*/  FSETP.GTU.FTZ.AND P1, PT, R13, R128, PT ;  /* 0x000000800d00720b */ /* 0x000fe40003f3c000 */
[----:B------:R-:W-:Y:S02]  /*2550*/  PRMT R13, R44, 0x7632, R13 ;  /* 0x000076322c0d7816 */ /* 0x000fe4000000000d */
[----:B------:R-:W-:Y:S02]  /*2560*/  FSEL R8, R8, RZ, !P1 ;  /* 0x000000ff08087208 */ /* 0x000fe40004800000 */
[----:B------:R-:W-:Y:S02]  /*2570*/  PLOP3.LUT P1, PT, P1, PT, PT, 0x8, 0x80 ;  /* 0x000000000080781c */ /* 0x000fe40000f2e170 */
[----:B------:R-:W-:Y:S01]  /*2580*/  SHF.L.U32 R15, R13, 0x10, RZ ;  /* 0x000000100d0f7819 */ /* 0x000fe200000006ff */
[----:B------:R-:W-:-:S04]  /*2590*/  IMAD.U32 R13, R186, 0x10000, RZ ;  /* 0x00010000ba0d7824 */ /* 0x000fc800078e00ff */
[----:B------:R-:W-:Y:S01]  /*25a0*/  FFMA.FTZ R8, R8, R13, R15 ;  /* 0x0000000d08087223 */ /* 0x000fe2000001000f */
[----:B------:R-:W-:-:S03]  /*25b0*/  MOV R13, R164 ;  /* 0x000000a4000d7202 */ /* 0x000fc60000000f00 */
[----:B------:R-:W-:Y:S02]  /*25c0*/  IMAD.MOV.U32 R36, RZ, RZ, R8 ;  /* 0x000000ffff247224 */ /* 0x000fe400078e0008 */
        /* <DEDUP_REMOVED lines=10> */
.L_x_5580:
        /* <DEDUP_REMOVED lines=13> */
.L_x_5582:
[----:B------:R-:W-:Y:S05]  /*2740*/  BSYNC.RECONVERGENT B1 ;  /* 0x0000000000017941 */ /* 0x000fea0003800200 */
.L_x_5581:
        /* <DEDUP_REMOVED lines=53> */
[----:B------:R-:W-:Y:S02]  /*2aa0*/  UIADD3 UR15, UPT, UPT, UR4, -0x700cb87f, URZ ;  /* 0x8ff34781040f7890 */ /* 0x000fe4000fffe0ff */
[----:B------:R-:W-:-:S04]  /*2ab0*/  HFMA2 R18, -RZ, RZ, 0, 0 ;  /* 0x00000000ff127431 */ /* 0x000fc800000001ff */
[----:B------:R-:W-:Y:S01]  /*2ac0*/  LOP3.LUT R167, R14, UR15, R165, 0x96, !PT ;  /* 0x0000000f0ea77c12 */ /* 0x000fe2000f8e96a5 */
[----:B------:R-:W-:Y:S01]  /*2ad0*/  UIADD3 UR15, UPT, UPT, UR5, -0x695add53, URZ ;  /* 0x96a522ad050f7890 */ /* 0x000fe2000fffe0ff */
[----:B------:R-:W-:-:S04]  /*2ae0*/  IMAD.WIDE.U32 R14, R15, -0x2daee0ad, RZ ;  /* 0xd2511f530f0e7825 */ /* 0x000fc800078e00ff */
[----:B------:R-:W-:Y:S01]  /*2af0*/  IMAD.MOV.U32 R12, RZ, RZ, R14 ;  /* 0x000000ffff0c7224 */ /* 0x000fe200078e000e */
[----:B------:R-:W-:-:S07]  /*2b00*/  LOP3.LUT R165, R16, UR15, R15, 0x96, !PT ;  /* 0x0000000f10a57c12 */ /* 0x000fce000f8e960f */
.L_x_5579:
[----:B------:R-:W-:Y:S05]  /*2b10*/  BSYNC.RECONVERGENT B0 ;  /* 0x0000000000007941 */ /* 0x000fea0003800200 */
.L_x_5578:
[----:B------:R-:W-:Y:S01]  /*2b20*/  I2FP.F32.U32 R14, R13 ;  /* 0x0000000d000e7245 */ /* 0x000fe20000201000 */
[C---:B------:R-:W-:Y:S01]  /*2b30*/  IMAD.U32 R16, R9.reuse, 0x10000, RZ ;  /* 0x0001000009107824 */ /* 0x040fe200078e00ff */
[----:B------:R-:W-:Y:S01]  /*2b40*/  ISETP.NE.AND P2, PT, R18, 0x1, PT ;  /* 0x000000011200780c */ /* 0x000fe20003f45270 */
[----:B------:R-:W-:Y:S01]  /*2b50*/  BSSY.RECONVERGENT B0, `(.L_x_5583) ;  /* 0x0000061000007945 */ /* 0x000fe20003800200 */
[----:B------:R-:W-:Y:S01]  /*2b60*/  PRMT R9, R9, 0x7632, R9 ;  /* 0x0000763209097816 */ /* 0x000fe20000000009 */
[----:B------:R-:W-:Y:S01]  /*2b70*/  FFMA.FTZ R13, R14, R185, 1.1641532182693481445e-10 ;  /* 0x2f0000000e0d7423 */ /* 0x000fe200000100b9 */
[----:B------:R-:W-:Y:S01]  /*2b80*/  FMUL.FTZ R16, R16, R127 ;  /* 0x0000007f10107220 */ /* 0x000fe20000410000 */
[----:B------:R-:W-:Y:S02]  /*2b90*/  IMAD.U32 R14, R85, 0x10000, RZ ;  /* 0x00010000550e7824 */ /* 0x000fe400078e00ff */
[----:B------:R-:W-:Y:S02]  /*2ba0*/  IMAD.MOV.U32 R17, RZ, RZ, 0x2 ;  /* 0x00000002ff117424 */ /* 0x000fe400078e00ff */
[----:B------:R-:W-:Y:S01]  /*2bb0*/  FMUL.FTZ R16, R16, R129 ;  /* 0x0000008110107220 */ /* 0x000fe20000410000 */
[----:B------:R-:W-:Y:S01]  /*2bc0*/  FSETP.GTU.FTZ.AND P1, PT, R13, R128, PT ;  /* 0x000000800d00720b */ /* 0x000fe20003f3c000 */
[----:B------:R-:W-:-:S03]  /*2bd0*/  IMAD.MOV.U32 R15, RZ, RZ, R164 ;  /* 0x000000ffff0f7224 */ /* 0x000fc600078e00a4 */
[----:B------:R-:W-:Y:S02]  /*2be0*/  FSEL R13, R16, RZ, !P1 ;  /* 0x000000ff100d7208 */ /* 0x000fe40004800000 */
[----:B------:R-:W-:Y:S02]  /*2bf0*/  SHF.L.U32 R16, R45, 0x10, RZ ;  /* 0x000000102d107819 */ /* 0x000fe400000006ff */
[----:B------:R-:W-:-:S03]  /*2c00*/  PLOP3.LUT P1, PT, P1, PT, PT, 0x8, 0x80 ;  /* 0x000000000080781c */ /* 0x000fc60000f2e170 */
[----:B------:R-:W-:-:S05]  /*2c10*/  FFMA.FTZ R13, R13, R14, R16 ;  /* 0x0000000e0d0d7223 */ /* 0x000fca0000010010 */
        /* <DEDUP_REMOVED lines=10> */
.L_x_5585:
        /* <DEDUP_REMOVED lines=12> */
.L_x_5587:
[----:B------:R-:W-:Y:S05]  /*2d80*/  BSYNC.RECONVERGENT B1 ;  /* 0x0000000000017941 */ /* 0x000fea0003800200 */
.L_x_5586:
        /* <DEDUP_REMOVED lines=54> */
[----:B------:R-:W-:-:S04]  /*30f0*/  IMAD.MOV.U32 R17, RZ, RZ, RZ ;  /* 0x000000ffff117224 */ /* 0x000fc800078e00ff */
[----:B------:R-:W-:Y:S01]  /*3100*/  LOP3.LUT R167, R14, UR15, R165, 0x96, !PT ;  /* 0x0000000f0ea77c12 */ /* 0x000fe2000f8e96a5 */
[----:B------:R-:W-:Y:S01]  /*3110*/  UIADD3 UR15, UPT, UPT, UR5, -0x695add53, URZ ;  /* 0x96a522ad050f7890 */ /* 0x000fe2000fffe0ff */
[----:B------:R-:W-:-:S05]  /*3120*/  IMAD.WIDE.U32 R14, R15, -0x2daee0ad, RZ ;  /* 0xd2511f530f0e7825 */ /* 0x000fca00078e00ff */
[----:B------:R-:W-:Y:S02]  /*3130*/  LOP3.LUT R165, R16, UR15, R15, 0x96, !PT ;  /* 0x0000000f10a57c12 */ /* 0x000fe4000f8e960f */
[----:B------:R-:W-:Y:S01]  /*3140*/  MOV R15, R12 ;  /* 0x0000000c000f7202 */ /* 0x000fe20000000f00 */
[----:B------:R-:W-:-:S07]  /*3150*/  IMAD.MOV.U32 R12, RZ, RZ, R14 ;  /* 0x000000ffff0c7224 */ /* 0x000fce00078e000e */
.L_x_5584:
[----:B------:R-:W-:Y:S05]  /*3160*/  BSYNC.RECONVERGENT B0 ;  /* 0x0000000000007941 */ /* 0x000fea0003800200 */
.L_x_5583:
[----:B------:R-:W-:Y:S01]  /*3170*/  I2FP.F32.U32 R14, R15 ;  /* 0x0000000f000e7245 */ /* 0x000fe20000201000 */
[----:B------:R-:W-:Y:S01]  /*3180*/  BSSY.RECONVERGENT B0, `(.L_x_5588) ;  /* 0x0000063000007945 */ /* 0x000fe20003800200 */
[----:B------:R-:W-:Y:S01]  /*3190*/  SHF.L.U32 R16, R9, 0x10, RZ ;  /* 0x0000001009107819 */ /* 0x000fe200000006ff */
[----:B------:R-:W-:Y:S01]  /*31a0*/  IMAD.MOV.U32 R15, RZ, RZ, R164 ;  /* 0x000000ffff0f7224 */ /* 0x000fe200078e00a4 */
[----:B------:R-:W-:Y:S01]  /*31b0*/  ISETP.NE.AND P3, PT, R17, 0x1, PT ;  /* 0x000000011100780c */ /* 0x000fe20003f65270 */
[----:B------:R-:W-:Y:S01]  /*31c0*/  FFMA.FTZ R9, R14, R185, 1.1641532182693481445e-10 ;  /* 0x2f0000000e097423 */ /* 0x000fe200000100b9 */
[----:B------:R-:W-:Y:S02]  /*31d0*/  IMAD.U32 R14, R187, 0x10000, RZ ;  /* 0x00010000bb0e7824 */ /* 0x000fe400078e00ff */
[----:B------:R-:W-:Y:S02]  /*31e0*/  FMUL.FTZ R16, R16, R127 ;  /* 0x0000007f10107220 */ /* 0x000fe40000410000 */
[----:B------:R-:W-:-:S02]  /*31f0*/  FSETP.GTU.FTZ.AND P2, PT, R9, R128, PT ;  /* 0x000000800900720b */ /* 0x000fc40003f5c000 */
[----:B------:R-:W-:Y:S01]  /*3200*/  FMUL.FTZ R16, R16, R129 ;  /* 0x0000008110107220 */ /* 0x000fe20000410000 */
[----:B------:R-:W-:-:S05]  /*3210*/  PRMT R9, R45, 0x7632, R9 ;  /* 0x000076322d097816 */ /* 0x000fca0000000009 */
[----:B------:R-:W-:Y:S01]  /*3220*/  IMAD.U32 R18, R9, 0x10000, RZ ;  /* 0x0001000009127824 */ /* 0x000fe200078e00ff */
[----:B------:R-:W-:Y:S02]  /*3230*/  FSEL R9, R16, RZ, !P2 ;  /* 0x000000ff10097208 */ /* 0x000fe40005000000 */
[----:B------:R-:W-:-:S03]  /*3240*/  PLOP3.LUT P2, PT, P2, PT, PT, 0x8, 0x80 ;  /* 0x000000000080781c */ /* 0x000fc6000174e170 */
[----:B------:R-:W-:Y:S01]  /*3250*/  FFMA.FTZ R9, R9, R14, R18 ;  /* 0x0000000e09097223 */ /* 0x000fe20000010012 */
        /* <DEDUP_REMOVED lines=11> */
.L_x_5590:
        /* <DEDUP_REMOVED lines=12> */
.L_x_5592:
[----:B------:R-:W-:Y:S05]  /*33d0*/  BSYNC.RECONVERGENT B1 ;  /* 0x0000000000017941 */ /* 0x000fea0003800200 */
.L_x_5591:
        /* <DEDUP_REMOVED lines=58> */
[----:B------:R-:W-:Y:S01]  /*3780*/  LOP3.LUT R165, R16, UR15, R15, 0x96, !PT ;  /* 0x0000000f10a57c12 */ /* 0x000fe2000f8e960f */
[----:B------:R-:W-:Y:S01]  /*3790*/  IMAD.MOV.U32 R15, RZ, RZ, R12 ;  /* 0x000000ffff0f7224 */ /* 0x000fe200078e000c */
[----:B------:R-:W-:-:S07]  /*37a0*/  MOV R12, R14 ;  /* 0x0000000e000c7202 */ /* 0x000fce0000000f00 */
.L_x_5589:
[----:B------:R-:W-:Y:S05]  /*37b0*/  BSYNC.RECONVERGENT B0 ;  /* 0x0000000000007941 */ /* 0x000fea0003800200 */
.L_x_5588:
        /* <DEDUP_REMOVED lines=9> */
[----:B------:R-:W-:Y:S02]  /*3850*/  FSETP.GTU.FTZ.AND P3, PT, R15, R128, PT ;  /* 0x000000800f00720b */ /* 0x000fe40003f7c000 */
[----:B------:R-:W-:Y:S02]  /*3860*/  SHF.L.U32 R15, R86, 0x10, RZ ;  /* 0x00000010560f7819 */ /* 0x000fe400000006ff */
[----:B------:R-:W-:Y:S02]  /*3870*/  FSEL R14, R16, RZ, !P3 ;  /* 0x000000ff100e7208 */ /* 0x000fe40005800000 */
[----:B------:R-:W-:-:S03]  /*3880*/  PLOP3.LUT P3, PT, P3, PT, PT, 0x8, 0x80 ;  /* 0x000000000080781c */ /* 0x000fc60001f6e170 */
[----:B------:R-:W-:Y:S01]  /*3890*/  FFMA.FTZ R14, R14, R15, R17 ;  /* 0x0000000f0e0e7223 */ /* 0x000fe20000010011 */
[----:B------:R-:W-:Y:S01]  /*38a0*/  IMAD.MOV.U32 R17, RZ, RZ, 0x2 ;  /* 0x00000002ff117424 */ /* 0x000fe200078e00ff */
[----:B------:R-:W-:Y:S02]  /*38b0*/  MOV R15, R164 ;  /* 0x000000a4000f7202 */ /* 0x000fe40000000f00 */
        /* <DEDUP_REMOVED lines=10> */
.L_x_5595:
        /* <DEDUP_REMOVED lines=12> */
.L_x_5597:
[----:B------:R-:W-:Y:S05]  /*3a20*/  BSYNC.RECONVERGENT B1 ;  /* 0x0000000000017941 */ /* 0x000fea0003800200 */
.L_x_5596:
        /* <DEDUP_REMOVED lines=57> */
[----:B------:R-:W-:-:S04]  /*3dc0*/  IMAD.WIDE.U32 R16, R17, -0x2daee0ad, RZ ;  /* 0xd2511f5311107825 */ /* 0x000fc800078e00ff */
[----:B------:R-:W-:Y:S01]  /*3dd0*/  IMAD.MOV.U32 R12, RZ, RZ, R16 ;  /* 0x000000ffff0c7224 */ /* 0x000fe200078e0010 */
[----:B------:R-:W-:Y:S01]  /*3de0*/  LOP3.LUT R165, R18, UR15, R17, 0x96, !PT ;  /* 0x0000000f12a57c12 */ /* 0x000fe2000f8e9611 */
[----:B------:R-:W-:-:S07]  /*3df0*/  HFMA2 R17, -RZ, RZ, 0, 0 ;  /* 0x00000000ff117431 */ /* 0x000fce00000001ff */
.L_x_5594:
[----:B------:R-:W-:Y:S05]  /*3e00*/  BSYNC.RECONVERGENT B0 ;  /* 0x0000000000007941 */ /* 0x000fea0003800200 */
.L_x_5593:
[----:B------:R-:W-:Y:S01]  /*3e10*/  I2FP.F32.U32 R16, R15 ;  /* 0x0000000f00107245 */ /* 0x000fe20000201000 */
[----:B------:R-:W-:Y:S01]  /*3e20*/  IMAD.U32 R10, R10, 0x10000, RZ ;  /* 0x000100000a0a7824 */ /* 0x000fe200078e00ff */
[----:B------:R-:W-:Y:S01]  /*3e30*/  ISETP.NE.AND P5, PT, R17, 0x1, PT ;  /* 0x000000011100780c */ /* 0x000fe20003fa5270 */
[----:B------:R-:W-:Y:S01]  /*3e40*/  BSSY.RECONVERGENT B0, `(.L_x_5598) ;  /* 0x0000061000007945 */ /* 0x000fe20003800200 */
[----:B------:R-:W-:Y:S02]  /*3e50*/  IMAD.MOV.U32 R18, RZ, RZ, 0x2 ;  /* 0x00000002ff127424 */ /* 0x000fe400078e00ff */
[----:B------:R-:W-:Y:S01]  /*3e60*/  FFMA.FTZ R15, R16, R185, 1.1641532182693481445e-10 ;  /* 0x2f000000100f7423 */ /* 0x000fe200000100b9 */
[----:B------:R-:W-:-:S04]  /*3e70*/  FMUL.FTZ R10, R10, R127 ;  /* 0x0000007f0a0a7220 */ /* 0x000fc80000410000 */
[----:B------:R-:W-:Y:S01]  /*3e80*/  FSETP.GTU.FTZ.AND P4, PT, R15, R128, PT ;  /* 0x000000800f00720b */ /* 0x000fe20003f9c000 */
[----:B------:R-:W-:Y:S01]  /*3e90*/  FMUL.FTZ R10, R10, R129 ;  /* 0x000000810a0a7220 */ /* 0x000fe20000410000 */
[----:B------:R-:W-:-:S04]  /*3ea0*/  PRMT R15, R46, 0x7632, R15 ;  /* 0x000076322e0f7816 */ /* 0x000fc8000000000f */
[----:B------:R-:W-:Y:S01]  /*3eb0*/  FSEL R10, R10, RZ, !P4 ;  /* 0x000000ff0a0a7208 */ /* 0x000fe20006000000 */
[----:B------:R-:W-:Y:S01]  /*3ec0*/  IMAD.U32 R19, R15, 0x10000, RZ ;  /* 0x000100000f137824 */ /* 0x000fe200078e00ff */
[----:B------:R-:W-:Y:S02]  /*3ed0*/  SHF.L.U32 R15, R236, 0x10, RZ ;  /* 0x00000010ec0f7819 */ /* 0x000fe400000006ff */
[----:B------:R-:W-:-:S03]  /*3ee0*/  PLOP3.LUT P4, PT, P4, PT, PT, 0x8, 0x80 ;  /* 0x000000000080781c */ /* 0x000fc6000278e170 */
[----:B------:R-:W-:Y:S01]  /*3ef0*/  FFMA.FTZ R15, R10, R15, R19 ;  /* 0x0000000f0a0f7223 */ /* 0x000fe20000010013 */
        /* <DEDUP_REMOVED lines=11> */
.L_x_5600:
        /* <DEDUP_REMOVED lines=12> */
.L_x_5602:
[----:B------:R-:W-:Y:S05]  /*4070*/  BSYNC.RECONVERGENT B1 ;  /* 0x0000000000017941 */ /* 0x000fea0003800200 */
.L_x_5601:
        /* <DEDUP_REMOVED lines=60> */
[----:B------:R-:W-:-:S07]  /*4440*/  IMAD.MOV.U32 R18, RZ, RZ, RZ ;  /* 0x000000ffff127224 */ /* 0x000fce00078e00ff */
.L_x_5599:
[----:B------:R-:W-:Y:S05]  /*4450*/  BSYNC.RECONVERGENT B0 ;  /* 0x0000000000007941 */ /* 0x000fea0003800200 */
.L_x_5598:
        /* <DEDUP_REMOVED lines=26> */
.L_x_5605:
[----:B------:R-:W-:Y:S01]  /*4600*/  VIADD R0, R0, 0x1 ;  /* 0x0000000100007836 */ /* 0x000fe20000000000 */
[----:B------:R-:W-:Y:S04]  /*4610*/  BSSY.RECONVERGENT B1, `(.L_x_5606) ;  /* 0x000000d000017945 */ /* 0x000fe80003800200 */
        /* <DEDUP_REMOVED lines=12> */
.L_x_5607:
[----:B------:R-:W-:Y:S05]  /*46e0*/  BSYNC.RECONVERGENT B1 ;  /* 0x0000000000017941 */ /* 0x000fea0003800200 */
.L_x_5606:
        /* <DEDUP_REMOVED lines=58> */
[----:B------:R-:W-:Y:S01]  /*4a90*/  IMAD.MOV.U32 R11, RZ, RZ, R12 ;  /* 0x000000ffff0b7224 */ /* 0x000fe200078e000c */
[----:B------:R-:W-:Y:S01]  /*4aa0*/  MOV R12, R10 ;  /* 0x0000000a000c7202 */ /* 0x000fe20000000f00 */
[----:B------:R-:W-:-:S07]  /*4ab0*/  IMAD.MOV.U32 R16, RZ, RZ, RZ ;  /* 0x000000ffff107224 */ /* 0x000fce00078e00ff */
.L_x_5604:
[----:B------:R-:W-:Y:S05]  /*4ac0*/  BSYNC.RECONVERGENT B0 ;  /* 0x0000000000007941 */ /* 0x000fea0003800200 */
.L_x_5603:
[----:B------:R-:W-:Y:S01]  /*4ad0*/  I2FP.F32.U32 R10, R11 ;  /* 0x0000000b000a7245 */ /* 0x000fe20000201000 */
[----:B------:R-:W-:Y:S01]  /*4ae0*/  IMAD.U32 R18, R21, 0x10000, RZ ;  /* 0x0001000015127824 */ /* 0x000fe200078e00ff */
[----:B------:R-:W-:Y:S02]  /*4af0*/  F2FP.BF16.F32.PACK_AB R9, R9, R13 ;  /* 0x0000000d0909723e */ /* 0x000fe400000010ff */
[----:B------:R-:W-:Y:S01]  /*4b00*/  F2FP.BF16.F32.PACK_AB R8, R8, R7 ;  /* 0x000000070808723e */ /* 0x000fe200000010ff */
[----:B------:R-:W-:Y:S01]  /*4b10*/  FFMA.FTZ R11, R10, R185, 1.1641532182693481445e-10 ;  /* 0x2f0000000a0b7423 */ /* 0x000fe200000100b9 */
[----:B------:R-:W-:Y:S01]  /*4b20*/  FMUL.FTZ R18, R18, R127 ;  /* 0x0000007f12127220 */ /* 0x000fe20000410000 */
[----:B------:R-:W-:-:S03]  /*4b30*/  PRMT R10, R47, 0x7632, R10 ;  /* 0x000076322f0a7816 */ /* 0x000fc6000000000a */
[----:B------:R-:W-:Y:S01]  /*4b40*/  FMUL.FTZ R18, R18, R129 ;  /* 0x0000008112127220 */ /* 0x000fe20000410000 */
[----:B------:R-:W-:Y:S01]  /*4b50*/  FSETP.GTU.FTZ.AND P6, PT, R11, R128, PT ;  /* 0x000000800b00720b */ /* 0x000fe20003fdc000 */
[----:B------:R-:W-:Y:S01]  /*4b60*/  IMAD.U32 R11, R237, 0x10000, RZ ;  /* 0x00010000ed0b7824 */ /* 0x000fe200078e00ff */
[----:B------:R-:W-:Y:S02]  /*4b70*/  SHF.L.U32 R17, R10, 0x10, RZ ;  /* 0x000000100a117819 */ /* 0x000fe400000006ff */
[----:B------:R-:W-:Y:S02]  /*4b80*/  FSEL R18, R18, RZ, !P6 ;  /* 0x000000ff12127208 */ /* 0x000fe40007000000 */
[----:B------:R-:W-:Y:S02]  /*4b90*/  PLOP3.LUT P6, PT, P6, PT, PT, 0x8, 0x80 ;  /* 0x000000000080781c */ /* 0x000fe400037ce170 */
[----:B------:R-:W-:Y:S01]  /*4ba0*/  F2FP.BF16.F32.PACK_AB R10, R15, R14 ;  /* 0x0000000e0f0a723e */ /* 0x000fe200000010ff */
[----:B------:R-:W-:-:S05]  /*4bb0*/  FFMA.FTZ R42, R18, R11, R17 ;  /* 0x0000000b122a7223 */ /* 0x000fca0000010011 */
[----:B------:R-:W-:Y:S01]  /*4bc0*/  F2FP.BF16.F32.PACK_AB R11, R42, R20 ;  /* 0x000000142a0b723e */ /* 0x000fe200000010ff */
[----:B------:R-:W-:Y:S06]  /*4bd0*/  BRA `(.L_x_5608) ;  /* 0x0000003000a47947 */ /* 0x000fec0003800000 */
.L_x_5568:
        /* <DEDUP_REMOVED lines=16> */
.L_x_5611:
        /* <DEDUP_REMOVED lines=13> */
.L_x_5613:
[----:B------:R-:W-:Y:S05]  /*4db0*/  BSYNC.RECONVERGENT B1 ;  /* 0x0000000000017941 */ /* 0x000fea0003800200 */
.L_x_5612:
[----:B------:R-:W-:Y:S01]  /*4dc0*/  IMAD.WIDE.U32 R16, R2, -0x326172a9, RZ ;  /* 0xcd9e8d5702107825 */ /* 0x000fe200078e00ff */
[----:B------:R-:W-:Y:S01]  /*4dd0*/  LOP3.LUT R12, R5, UR5, R15, 0x96, !PT ;  /* 0x00000005050c7c12 */ /* 0x000fe2000f8e960f */
[----:B------:R-:W-:Y:S01]  /*4de0*/  UIADD3 UR15, UPT, UPT, UR4, -0x61c88647, URZ ;  /* 0x9e3779b9040f7890 */ /* 0x000fe2000fffe0ff */
[----:B------:R-:W-:Y:S01]  /*4df0*/  MOV R7, R157 ;  /* 0x0000009d00077202 */ /* 0x000fe20000000f00 */
[----:B------:R-:W-:Y:S01]  /*4e00*/  UIADD3 UR16, UPT, UPT, UR5, -0x4498517b, URZ ;  /* 0xbb67ae8505107890 */ /* 0x000fe2000fffe0ff */
[----:B------:R-:W-:Y:S01]  /*4e10*/  LOP3.LUT R18, R4, UR4, R17, 0x96, !PT ;  /* 0x0000000404127c12 */ /* 0x000fe2000f8e9611 */
        /* <DEDUP_REMOVED lines=45> */
[----:B------:R-:W-:Y:S02]  /*50f0*/  UIADD3 UR16, UPT, UPT, UR5, -0x695add53, URZ ;  /* 0x96a522ad05107890 */ /* 0x000fe4000fffe0ff */
[----:B------:R-:W-:Y:S01]  /*5100*/  IMAD.MOV.U32 R15, RZ, RZ, RZ ;  /* 0x000000ffff0f7224 */ /* 0x000fe200078e00ff */
[----:B------:R-:W-:Y:S01]  /*5110*/  LOP3.LUT R12, R12, UR15, R17, 0x96, !PT ;  /* 0x0000000f0c0c7c12 */ /* 0x000fe2000f8e9611 */
[----:B------:R-:W-:Y:S01]  /*5120*/  UIADD3 UR15, UPT, UPT, UR4, -0x700cb87f, URZ ;  /* 0x8ff34781040f7890 */ /* 0x000fe2000fffe0ff */
[----:B------:R-:W-:-:S04]  /*5130*/  IMAD.WIDE.U32 R164, R164, -0x326172a9, RZ ;  /* 0xcd9e8d57a4a47825 */ /* 0x000fc800078e00ff */
[----:B------:R-:W-:Y:S01]  /*5140*/  IMAD.WIDE.U32 R12, R12, -0x2daee0ad, RZ ;  /* 0xd2511f530c0c7825 */ /* 0x000fe200078e00ff */
[----:B------:R-:W-:-:S04]  /*5150*/  LOP3.LUT R167, R16, UR15, R165, 0x96, !PT ;  /* 0x0000000f10a77c12 */ /* 0x000fc8000f8e96a5 */
[----:B------:R-:W-:-:S07]  /*5160*/  LOP3.LUT R165, R14, UR16, R13, 0x96, !PT ;  /* 0x000000100ea57c12 */ /* 0x000fce000f8e960d */
.L_x_5610:
[----:B------:R-:W-:Y:S05]  /*5170*/  BSYNC.RECONVERGENT B0 ;  /* 0x0000000000007941 */ /* 0x000fea0003800200 */
.L_x_5609:
        /* <DEDUP_REMOVED lines=10> */
[----:B------:R-:W-:Y:S01]  /*5220*/  FSETP.GTU.FTZ.AND P1, PT, R7, R128, PT ;  /* 0x000000800700720b */ /* 0x000fe20003f3c000 */
[----:B------:R-:W-:Y:S01]  /*5230*/  FMUL.FTZ R7, R16, R129 ;  /* 0x0000008110077220 */ /* 0x000fe20000410000 */
[----:B------:R-:W-:Y:S01]  /*5240*/  HFMA2 R16, -RZ, RZ, 0, 1.1920928955078125e-07 ;  /* 0x00000002ff107431 */ /* 0x000fe200000001ff */
[----:B------:R-:W-:Y:S01]  /*5250*/  PRMT R8, R8, 0x7632, R8 ;  /* 0x0000763208087816 */ /* 0x000fe20000000008 */
[----:B------:R-:W-:-:S02]  /*5260*/  IMAD.MOV.U32 R13, RZ, RZ, R164 ;  /* 0x000000ffff0d7224 */ /* 0x000fc400078e00a4 */
[----:B------:R-:W-:Y:S02]  /*5270*/  FSEL R7, R7, RZ, !P1 ;  /* 0x000000ff07077208 */ /* 0x000fe40004800000 */
[----:B------:R-:W-:-:S03]  /*5280*/  PLOP3.LUT P1, PT, P1, PT, PT, 0x8, 0x80 ;  /* 0x000000000080781c */ /* 0x000fc60000f2e170 */
[----:B------:R-:W-:-:S04]  /*5290*/  FMUL.FTZ R7, R7, R14 ;  /* 0x0000000e07077220 */ /* 0x000fc80000410000 */
        /* <DEDUP_REMOVED lines=11> */
.L_x_5616:
        /* <DEDUP_REMOVED lines=13> */
.L_x_5618:
[----:B------:R-:W-:Y:S05]  /*5420*/  BSYNC.RECONVERGENT B1 ;  /* 0x0000000000017941 */ /* 0x000fea0003800200 */
.L_x_5617:
        /* <DEDUP_REMOVED lines=60> */
.L_x_5615:
[----:B------:R-:W-:Y:S05]  /*57f0*/  BSYNC.RECONVERGENT B0 ;  /* 0x0000000000007941 */ /* 0x000fea0003800200 */
.L_x_5614:
        /* <DEDUP_REMOVED lines=10> */
[----:B------:R-:W-:Y:S02]  /*58a0*/  SHF.L.U32 R13, R186, 0x10, RZ ;  /* 0x00000010ba0d7819 */ /* 0x000fe400000006ff */
[----:B------:R-:W-:Y:S02]  /*58b0*/  FSEL R8, R8, RZ, !P1 ;  /* 0x000000ff08087208 */ /* 0x000fe40004800000 */
[----:B------:R-:W-:-:S03]  /*58c0*/  PLOP3.LUT P1, PT, P1, PT, PT, 0x8, 0x80 ;  /* 0x000000000080781c */ /* 0x000fc60000f2e170 */
[----:B------:R-:W-:Y:S01]  /*58d0*/  FMUL.FTZ R8, R8, R13 ;  /* 0x0000000d08087220 */ /* 0x000fe20000410000 */
[----:B------:R-:W-:-:S04]  /*58e0*/  IMAD.MOV.U32 R13, RZ, RZ, R164 ;  /* 0x000000ffff0d7224 */ /* 0x000fc800078e00a4 */
[----:B------:R-:W-:-:S05]  /*58f0*/  MOV R36, R8 ;  /* 0x0000000800247202 */ /* 0x000fca0000000f00 */
        /* <DEDUP_REMOVED lines=10> */
.L_x_5621:
        /* <DEDUP_REMOVED lines=13> */
.L_x_5623:
[----:B------:R-:W-:Y:S05]  /*5a70*/  BSYNC.RECONVERGENT B1 ;  /* 0x0000000000017941 */ /* 0x000fea0003800200 */
.L_x_5622:
[----:B------:R-:W-:Y:S01]  /*5a80*/  LOP3.LUT R18, R5, UR5, R17, 0x96, !PT ;  /* 0x0000000505127c12 */ /* 0x000fe2000f8e9611 */
[----:B------:R-:W-:Y:S01]  /*5a90*/  IMAD.WIDE.U32 R14, R2, -0x326172a9, RZ ;  /* 0xcd9e8d57020e7825 */ /* 0x000fe200078e00ff */
[----:B------:R-:W-:Y:S01]  /*5aa0*/  UIADD3 UR15, UPT, UPT, UR4, -0x61c88647, URZ ;  /* 0x9e3779b9040f7890 */ /* 0x000fe2000fffe0ff */
[----:B------:R-:W-:Y:S02]  /*5ab0*/  MOV R13, R12 ;  /* 0x0000000c000d7202 */ /* 0x000fe40000000f00 */
[----:B------:R-:W-:Y:S01]  /*5ac0*/  IMAD.WIDE.U32 R18, R18, -0x326172a9, RZ ;  /* 0xcd9e8d5712127825 */ /* 0x000fe200078e00ff */
[----:B------:R-:W-:-:S04]  /*5ad0*/  LOP3.LUT R15, R4, UR4, R15, 0x96, !PT ;  /* 0x00000004040f7c12 */ /* 0x000fc8000f8e960f */
        /* <DEDUP_REMOVED lines=51> */
[----:B------:R-:W-:-:S04]  /*5e10*/  IMAD.WIDE.U32 R14, R15, -0x2daee0ad, RZ ;  /* 0xd2511f530f0e7825 */ /* 0x000fc800078e00ff */
[----:B------:R-:W-:Y:S01]  /*5e20*/  IMAD.MOV.U32 R12, RZ, RZ, R14 ;  /* 0x000000ffff0c7224 */ /* 0x000fe200078e000e */
[----:B------:R-:W-:-:S07]  /*5e30*/  LOP3.LUT R165, R16, UR15, R15, 0x96, !PT ;  /* 0x0000000f10a57c12 */ /* 0x000fce000f8e960f */
.L_x_5620:
[----:B------:R-:W-:Y:S05]  /*5e40*/  BSYNC.RECONVERGENT B0 ;  /* 0x0000000000007941 */ /* 0x000fea0003800200 */
.L_x_5619:
[----:B------:R-:W-:Y:S01]  /*5e50*/  I2FP.F32.U32 R14, R13 ;  /* 0x0000000d000e7245 */ /* 0x000fe20000201000 */
[----:B------:R-:W-:Y:S01]  /*5e60*/  BSSY.RECONVERGENT B0, `(.L_x_5624) ;  /* 0x0000062000007945 */ /* 0x000fe20003800200 */
[----:B------:R-:W-:Y:S01]  /*5e70*/  SHF.L.U32 R16, R9, 0x10, RZ ;  /* 0x0000001009107819 */ /* 0x000fe200000006ff */
[----:B------:R-:W-:Y:S01]  /*5e80*/  IMAD.MOV.U32 R19, RZ, RZ, 0x2 ;  /* 0x00000002ff137424 */ /* 0x000fe200078e00ff */
[----:B------:R-:W-:Y:S01]  /*5e90*/  ISETP.NE.AND P2, PT, R17, 0x1, PT ;  /* 0x000000011100780c */ /* 0x000fe20003f45270 */
[----:B------:R-:W-:Y:S01]  /*5ea0*/  FFMA.FTZ R13, R14, R185, 1.1641532182693481445e-10 ;  /* 0x2f0000000e0d7423 */ /* 0x000fe200000100b9 */
[----:B------:R-:W-:Y:S02]  /*5eb0*/  IMAD.U32 R14, R85, 0x10000, RZ ;  /* 0x00010000550e7824 */ /* 0x000fe400078e00ff */
[----:B------:R-:W-:Y:S01]  /*5ec0*/  FMUL.FTZ R16, R16, R127 ;  /* 0x0000007f10107220 */ /* 0x000fe20000410000 */
[----:B------:R-:W-:Y:S02]  /*5ed0*/  PRMT R9, R9, 0x7632, R9 ;  /* 0x0000763209097816 */ /* 0x000fe40000000009 */
[----:B------:R-:W-:Y:S01]  /*5ee0*/  FSETP.GTU.FTZ.AND P1, PT, R13, R128, PT ;  /* 0x000000800d00720b */ /* 0x000fe20003f3c000 */
[----:B------:R-:W-:Y:S01]  /*5ef0*/  FMUL.FTZ R13, R16, R129 ;  /* 0x00000081100d7220 */ /* 0x000fe20000410000 */
[----:B------:R-:W-:-:S04]  /*5f00*/  MOV R15, R164 ;  /* 0x000000a4000f7202 */ /* 0x000fc80000000f00 */
[----:B------:R-:W-:Y:S02]  /*5f10*/  FSEL R13, R13, RZ, !P1 ;  /* 0x000000ff0d0d7208 */ /* 0x000fe40004800000 */
[----:B------:R-:W-:-:S03]  /*5f20*/  PLOP3.LUT P1, PT, P1, PT, PT, 0x8, 0x80 ;  /* 0x000000000080781c */ /* 0x000fc60000f2e170 */
[----:B------:R-:W-:-:S04]  /*5f30*/  FMUL.FTZ R13, R13, R14 ;  /* 0x0000000e0d0d7220 */ /* 0x000fc80000410000 */
        /* <DEDUP_REMOVED lines=10> */
.L_x_5626:
        /* <DEDUP_REMOVED lines=12> */
.L_x_5628:
[----:B------:R-:W-:Y:S05]  /*60a0*/  BSYNC.RECONVERGENT B1 ;  /* 0x0000000000017941 */ /* 0x000fea0003800200 */
.L_x_5627:
        /* <DEDUP_REMOVED lines=44> */
[----:B------:R-:W-:-:S04]  /*6370*/  IMAD.WIDE.U32 R14, R15, -0x2daee0ad, RZ ;  /* 0xd2511f530f0e7825 */ /* 0x000fc800078e00ff */
[----:B------:R-:W-:Y:S01]  /*6380*/  HFMA2 R19, -RZ, RZ, 0, 0 ;  /* 0x00000000ff137431 */ /* 0x000fe200000001ff */
        /* <DEDUP_REMOVED lines=13> */
[----:B------:R-:W-:Y:S02]  /*6460*/  IMAD.MOV.U32 R15, RZ, RZ, R12 ;  /* 0x000000ffff0f7224 */ /* 0x000fe400078e000c */
[----:B------:R-:W-:-:S07]  /*6470*/  IMAD.MOV.U32 R12, RZ, RZ, R14 ;  /* 0x000000ffff0c7224 */ /* 0x000fce00078e000e */
.L_x_5625:
[----:B------:R-:W-:Y:S05]  /*6480*/  BSYNC.RECONVERGENT B0 ;  /* 0x0000000000007941 */ /* 0x000fea0003800200 */
.L_x_5624:
[----:B------:R-:W-:Y:S01]  /*6490*/  I2FP.F32.U32 R14, R15 ;  /* 0x0000000f000e7245 */ /* 0x000fe20000201000 */
[----:B------:R-:W-:Y:S01]  /*64a0*/  IMAD.U32 R16, R9, 0x10000, RZ ;  /* 0x0001000009107824 */ /* 0x000fe200078e00ff */
[----:B------:R-:W-:Y:S01]  /*64b0*/  ISETP.NE.AND P3, PT, R19, 0x1, PT ;  /* 0x000000011300780c */ /* 0x000fe20003f65270 */
[----:B------:R-:W-:Y:S01]  /*64c0*/  BSSY.RECONVERGENT B0, `(.L_x_5629) ;  /* 0x000005f000007945 */ /* 0x000fe20003800200 */
[----:B------:R-:W-:Y:S02]  /*64d0*/  HFMA2 R18, -RZ, RZ, 0, 1.1920928955078125e-07 ;  /* 0x00000002ff127431 */ /* 0x000fe400000001ff */
[----:B------:R-:W-:Y:S01]  /*64e0*/  FFMA.FTZ R9, R14, R185, 1.1641532182693481445e-10 ;  /* 0x2f0000000e097423 */ /* 0x000fe200000100b9 */
[----:B------:R-:W-:Y:S01]  /*64f0*/  FMUL.FTZ R16, R16, R127 ;  /* 0x0000007f10107220 */ /* 0x000fe20000410000 */
[----:B------:R-:W-:Y:S02]  /*6500*/  IMAD.U32 R14, R187, 0x10000, RZ ;  /* 0x00010000bb0e7824 */ /* 0x000fe400078e00ff */
[----:B------:R-:W-:-:S02]  /*6510*/  IMAD.MOV.U32 R15, RZ, RZ, R164 ;  /* 0x000000ffff0f7224 */ /* 0x000fc400078e00a4 */
[----:B------:R-:W-:Y:S01]  /*6520*/  FMUL.FTZ R16, R16, R129 ;  /* 0x0000008110107220 */ /* 0x000fe20000410000 */
[----:B------:R-:W-:-:S04]  /*6530*/  FSETP.GTU.FTZ.AND P2, PT, R9, R128, PT ;  /* 0x000000800900720b */ /* 0x000fc80003f5c000 */
        /* <DEDUP_REMOVED lines=13> */
.L_x_5631:
        /* <DEDUP_REMOVED lines=12> */
.L_x_5633:
[----:B------:R-:W-:Y:S05]  /*66d0*/  BSYNC.RECONVERGENT B1 ;  /* 0x0000000000017941 */ /* 0x000fea0003800200 */
.L_x_5632:
        /* <DEDUP_REMOVED lines=61> */
.L_x_5630:
[----:B------:R-:W-:Y:S05]  /*6ab0*/  BSYNC.RECONVERGENT B0 ;  /* 0x0000000000007941 */ /* 0x000fea0003800200 */
.L_x_5629:
        /* <DEDUP_REMOVED lines=25> */
.L_x_5636:
        /* <DEDUP_REMOVED lines=12> */
.L_x_5638:
[----:B------:R-:W-:Y:S05]  /*6d10*/  BSYNC.RECONVERGENT B1 ;  /* 0x0000000000017941 */ /* 0x000fea0003800200 */
.L_x_5637:
        /* <DEDUP_REMOVED lines=61> */
.L_x_5635:
[----:B------:R-:W-:Y:S05]  /*70f0*/  BSYNC.RECONVERGENT B0 ;  /* 0x0000000000007941 */ /* 0x000fea0003800200 */
.L_x_5634:
        /* <DEDUP_REMOVED lines=13> */
[----:B------:R-:W-:-:S03]  /*71d0*/  MOV R10, R164 ;  /* 0x000000a4000a7202 */ /* 0x000fc60000000f00 */
        /* <DEDUP_REMOVED lines=10> */
.L_x_5641:
        /* <DEDUP_REMOVED lines=12> */
.L_x_5643:
[----:B------:R-:W-:Y:S05]  /*7340*/  BSYNC.RECONVERGENT B1 ;  /* 0x0000000000017941 */ /* 0x000fea0003800200 */
.L_x_5642:
        /* <DEDUP_REMOVED lines=61> */
.L_x_5640:
[----:B------:R-:W-:Y:S05]  /*7720*/  BSYNC.RECONVERGENT B0 ;  /* 0x0000000000007941 */ /* 0x000fea0003800200 */
.L_x_5639:
        /* <DEDUP_REMOVED lines=10> */
[----:B------:R-:W-:-:S03]  /*77d0*/  IMAD.U32 R17, R87, 0x10000, RZ ;  /* 0x0001000057117824 */ /* 0x000fc600078e00ff */
[----:B------:R-:W-:Y:S01]  /*77e0*/  FSEL R20, R16, RZ, !P5 ;  /* 0x000000ff10147208 */ /* 0x000fe20006800000 */
[----:B------:R-:W-:Y:S01]  /*77f0*/  HFMA2 R16, -RZ, RZ, 0, 1.1920928955078125e-07 ;  /* 0x00000002ff107431 */ /* 0x000fe200000001ff */
        /* <DEDUP_REMOVED lines=12> */
.L_x_5646:
        /* <DEDUP_REMOVED lines=14> */
.L_x_5648:
[----:B------:R-:W-:Y:S05]  /*79a0*/  BSYNC.RECONVERGENT B1 ;  /* 0x0000000000017941 */ /* 0x000fea0003800200 */
.L_x_5647:
        /* <DEDUP_REMOVED lines=61> */
.L_x_5645:
[----:B------:R-:W-:Y:S05]  /*7d80*/  BSYNC.RECONVERGENT B0 ;  /* 0x0000000000007941 */ /* 0x000fea0003800200 */
.L_x_5644:
        /* <DEDUP_REMOVED lines=8> */
[----:B------:R-:W-:Y:S02]  /*7e10*/  FSETP.GTU.FTZ.AND P6, PT, R11, R128, PT ;  /* 0x000000800b00720b */ /* 0x000fe40003fdc000 */
[----:B------:R-:W-:Y:S02]  /*7e20*/  SHF.L.U32 R11, R237, 0x10, RZ ;  /* 0x00000010ed0b7819 */ /* 0x000fe400000006ff */
[----:B------:R-:W-:Y:S02]  /*7e30*/  FSEL R18, R18, RZ, !P6 ;  /* 0x000000ff12127208 */ /* 0x000fe40007000000 */
[----:B------:R-:W-:-:S03]  /*7e40*/  PLOP3.LUT P6, PT, P6, PT, PT, 0x8, 0x80 ;  /* 0x000000000080781c */ /* 0x000fc600037ce170 */
[----:B------:R-:W-:-:S05]  /*7e50*/  FMUL.FTZ R42, R18, R11 ;  /* 0x0000000b122a7220 */ /* 0x000fca0000410000 */
[----:B------:R-:W-:-:S07]  /*7e60*/  F2FP.BF16.F32.PACK_AB R11, R42, R20 ;  /* 0x000000142a0b723e */ /* 0x000fce00000010ff */
.L_x_5608:
[----:B------:R-:W0:Y:S01]  /*7e70*/  LDC.64 R156, c[0x0][0x3a8] ;  /* 0x0000ea00ff9c7b82 */ /* 0x000e220000000a00 */
[----:B------:R-:W-:Y:S01]  /*7e80*/  SEL R13, RZ, 0x1000000, !P6 ;  /* 0x01000000ff0d7807 */ /* 0x000fe20007000000 */
[----:B------:R-:W-:Y:S01]  /*7e90*/  VIADD R184, R26, 0x20 ;  /* 0x000000201ab87836 */ /* 0x000fe20000000000 */
[----:B------:R-:W-:Y:S02]  /*7ea0*/  SEL R7, RZ, 0x10000, !P5 ;  /* 0x00010000ff077807 */ /* 0x000fe40006800000 */
[----:B------:R-:W-:Y:S02]  /*7eb0*/  SEL R20, RZ, 0x100, !P4 ;  /* 0x00000100ff147807 */ /* 0x000fe40006000000 */
[----:B------:R-:W-:Y:S01]  /*7ec0*/  LOP3.LUT P5, RZ, R6, 0x2, RZ, 0xc0, !PT ;  /* 0x0000000206ff7812 */ /* 0x000fe200078ac0ff */
[----:B------:R-:W1:Y:S01]  /*7ed0*/  LDC.64 R154, c[0x0][0x3b0] ;  /* 0x0000ec00ff9a7b82 */ /* 0x000e620000000a00 */
[----:B------:R-:W-:Y:S02]  /*7ee0*/  LOP3.LUT R20, R20, R13, R7, 0xfe, !PT ;  /* 0x0000000d14147212 */ /* 0x000fe400078efe07 */
[----:B------:R-:W-:-:S02]  /*7ef0*/  SEL R13, RZ, 0x1000000, !P2 ;  /* 0x01000000ff0d7807 */ /* 0x000fc40005000000 */
[----:B------:R-:W-:Y:S02]  /*7f00*/  SEL R18, RZ, 0x10000, !P1 ;  /* 0x00010000ff127807 */ /* 0x000fe40004800000 */
[----:B------:R-:W-:Y:S01]  /*7f10*/  SEL R7, RZ, 0x100, !P5 ;  /* 0x00000100ff077807 */ /* 0x000fe20006800000 */
[----:B------:R-:W2:Y:S01]  /*7f20*/  LDC.64 R172, c[0x0][0x390] ;  /* 0x0000e400ffac7b82 */ /* 0x000ea20000000a00 */
[----:B------:R-:W-:Y:S02]  /*7f30*/  LOP3.LUT P6, RZ, R6, 0x4, RZ, 0xc0, !PT ;  /* 0x0000000406ff7812 */ /* 0x000fe400078cc0ff */
[----:B------:R-:W-:Y:S02]  /*7f40*/  LOP3.LUT R7, R7, R13, R18, 0xfe, !PT ;  /* 0x0000000d07077212 */ /* 0x000fe400078efe12 */
[----:B------:R-:W-:Y:S01]  /*7f50*/  SEL R13, RZ, 0x1, !P3 ;  /* 0x00000001ff0d7807 */ /* 0x000fe20005800000 */
[----:B0-----:R-:W-:-:S05]  /*7f60*/  IMAD.WIDE.U32 R14, R26, 0x10, R156 ;  /* 0x000000101a0e7825 */ /* 0x001fca00078e009c */
[----:B------:R0:W-:Y:S02]  /*7f70*/  STG.E.128 desc[UR6][R14.64], R8 ;  /* 0x000000080e007986 */ /* 0x0001e4000c101d06 */
[----:B0-----:R-:W0:Y:S01]  /*7f80*/  @P0 LDC.64 R8, c[0x0][0x3a0] ;  /* 0x0000e800ff080b82 */ /* 0x001e220000000a00 */
[----:B------:R-:W-:Y:S01]  /*7f90*/  SEL R10, RZ, 0x1, !P6 ;  /* 0x00000001ff0a7807 */ /* 0x000fe20007000000 */
[----:B-1----:R-:W-:Y:S01]  /*7fa0*/  IMAD.WIDE.U32 R14, R26, 0x8, R154 ;  /* 0x000000081a0e7825 */ /* 0x002fe200078e009a */
[----:B------:R-:W-:Y:S02]  /*7fb0*/  LOP3.LUT R11, R20, R13, RZ, 0xfc, !PT ;  /* 0x0000000d140b7212 */ /* 0x000fe400078efcff */
[----:B------:R-:W-:-:S05]  /*7fc0*/  LOP3.LUT R10, R7, R10, RZ, 0xfc, !PT ;  /* 0x0000000a070a7212 */ /* 0x000fca00078efcff */
[----:B------:R1:W-:Y:S01]  /*7fd0*/  STG.E.64 desc[UR6][R14.64], R10 ;  /* 0x0000000a0e007986 */ /* 0x0003e2000c101b06 */
[----:B0-----:R-:W-:-:S05]  /*7fe0*/  @P0 IMAD.WIDE.U32 R8, R184, 0x10, R8 ;  /* 0x00000010b8080825 */ /* 0x001fca00078e0008 */
[----:B------:R2:W5:Y:S02]  /*7ff0*/  @P0 LDG.E.128 R44, desc[UR6][R8.64] ;  /* 0x00000006082c0981 */ /* 0x000564000c1e1d00 */
[----:B--2---:R-:W-:-:S06]  /*8000*/  IMAD.WIDE.U32 R8, R184, 0x10, R172 ;  /* 0x00000010b8087825 */ /* 0x004fcc00078e00ac */
[----:B-1----:R-:W5:Y:S01]  /*8010*/  LDG.E.128 R8, desc[UR6][R8.64] ;  /* 0x0000000608087981 */ /* 0x002f62000c1e1d00 */
        /* <DEDUP_REMOVED lines=17> */
.L_x_5652:
        /* <DEDUP_REMOVED lines=12> */
.L_x_5654:
[----:B------:R-:W-:Y:S05]  /*81f0*/  BSYNC.RECONVERGENT B1 ;  /* 0x0000000000017941 */ /* 0x000fea0003800200 */
.L_x_5653:
        /* <DEDUP_REMOVED lines=59> */
[----:B------:R-:W-:Y:S01]  /*85b0*/  HFMA2 R15, -RZ, RZ, 0, 0 ;  /* 0x00000000ff0f7431 */ /* 0x000fe200000001ff */
[----:B------:R-:W-:Y:S02]  /*85c0*/  LOP3.LUT R167, R18, UR15, R17, 0x96, !PT ;  /* 0x0000000f12a77c12 */ /* 0x000fe4000f8e9611 */
[----:B------:R-:W-:-:S07]  /*85d0*/  MOV R164, R16 ;  /* 0x0000001000a47202 */ /* 0x000fce0000000f00 */
.L_x_5651:
[----:B------:R-:W-:Y:S05]  /*85e0*/  BSYNC.RECONVERGENT B0 ;  /* 0x0000000000007941 */ /* 0x000fea0003800200 */
.L_x_5650:
[----:B------:R-:W-:Y:S01]  /*85f0*/  I2FP.F32.U32 R12, R13 ;  /* 0x0000000d000c7245 */ /* 0x000fe20000201000 */
[----:B-----5:R-:W-:Y:S01]  /*8600*/  IMAD.U32 R14, R8, 0x10000, RZ ;  /* 0x00010000080e7824 */ /* 0x020fe200078e00ff */
[----:B------:R-:W-:Y:S01]  /*8610*/  ISETP.NE.AND P2, PT, R15, 0x1, PT ;  /* 0x000000010f00780c */ /* 0x000fe20003f45270 */
[----:B------:R-:W-:Y:S01]  /*8620*/  BSSY.RECONVERGENT B0, `(.L_x_5655) ;  /* 0x0000064000007945 */ /* 0x000fe20003800200 */
[----:B------:R-:W-:Y:S01]  /*8630*/  SHF.L.U32 R17, R44, 0x10, RZ ;  /* 0x000000102c117819 */ /* 0x000fe200000006ff */
[----:B------:R-:W-:Y:S01]  /*8640*/  FFMA.FTZ R13, R12, R185, 1.1641532182693481445e-10 ;  /* 0x2f0000000c0d7423 */ /* 0x000fe200000100b9 */
[----:B------:R-:W-:Y:S01]  /*8650*/  FMUL.FTZ R14, R14, R127 ;  /* 0x0000007f0e0e7220 */ /* 0x000fe20000410000 */
[----:B------:R-:W-:Y:S02]  /*8660*/  LOP3.LUT R6, R6, 0xfffffffb, RZ, 0xc0, !PT ;  /* 0xfffffffb06067812 */ /* 0x000fe400078ec0ff */
[----:B------:R-:W-:Y:S01]  /*8670*/  PRMT R8, R8, 0x7632, R8 ;  /* 0x0000763208087816 */ /* 0x000fe20000000008 */
[----:B------:R-:W-:Y:S01]  /*8680*/  FMUL.FTZ R14, R14, R129 ;  /* 0x000000810e0e7220 */ /* 0x000fe20000410000 */
[----:B------:R-:W-:Y:S01]  /*8690*/  FSETP.GTU.FTZ.AND P1, PT, R13, R128, PT ;  /* 0x000000800d00720b */ /* 0x000fe20003f3c000 */
[----:B------:R-:W-:-:S03]  /*86a0*/  IMAD.U32 R13, R80, 0x10000, RZ ;  /* 0x00010000500d7824 */ /* 0x000fc600078e00ff */
[----:B------:R-:W-:Y:S01]  /*86b0*/  FSEL R12, R14, RZ, !P1 ;  /* 0x000000ff0e0c7208 */ /* 0x000fe20004800000 */
[----:B------:R-:W-:Y:S01]  /*86c0*/  IMAD.MOV.U32 R14, RZ, RZ, 0x2 ;  /* 0x00000002ff0e7424 */ /* 0x000fe200078e00ff */
[----:B------:R-:W-:-:S03]  /*86d0*/  PLOP3.LUT P1, PT, P1, PT, PT, 0x8, 0x80 ;  /* 0x000000000080781c */ /* 0x000fc60000f2e170 */
[----:B------:R-:W-:Y:S01]  /*86e0*/  FFMA.FTZ R12, R12, R13, R17 ;  /* 0x0000000d0c0c7223 */ /* 0x000fe20000010011 */
        /* <DEDUP_REMOVED lines=12> */
.L_x_5657:
        /* <DEDUP_REMOVED lines=12> */
.L_x_5659:
[----:B------:R-:W-:Y:S05]  /*8870*/  BSYNC.RECONVERGENT B1 ;  /* 0x0000000000017941 */ /* 0x000fea0003800200 */
.L_x_5658:
        /* <DEDUP_REMOVED lines=62> */
.L_x_5656:
[----:B------:R-:W-:Y:S05]  /*8c60*/  BSYNC.RECONVERGENT B0 ;  /* 0x0000000000007941 */ /* 0x000fea0003800200 */
.L_x_5655:
[----:B------:R-:W-:Y:S01]  /*8c70*/  I2FP.F32.U32 R16, R13 ;  /* 0x0000000d00107245 */ /* 0x000fe20000201000 */
[----:B------:R-:W-:Y:S01]  /*8c80*/  IMAD.U32 R8, R8, 0x10000, RZ ;  /* 0x0001000008087824 */ /* 0x000fe200078e00ff */
[----:B------:R-:W-:Y:S01]  /*8c90*/  ISETP.NE.AND P2, PT, R14, 0x1, PT ;  /* 0x000000010e00780c */ /* 0x000fe20003f45270 */
[----:B------:R-:W-:Y:S01]  /*8ca0*/  BSSY.RECONVERGENT B0, `(.L_x_5660) ;  /* 0x0000064000007945 */ /* 0x000fe20003800200 */
[----:B------:R-:W-:Y:S01]  /*8cb0*/  LOP3.LUT R6, R6, 0xfffffffd, RZ, 0xc0, !PT ;  /* 0xfffffffd06067812 */ /* 0x000fe200078ec0ff */
        /* <DEDUP_REMOVED lines=8> */
[----:B------:R-:W-:-:S05]  /*8d40*/  SHF.L.U32 R13, R238, 0x10, RZ ;  /* 0x00000010ee0d7819 */ /* 0x000fca00000006ff */
[----:B------:R-:W-:Y:S01]  /*8d50*/  FFMA.FTZ R8, R8, R13, R15 ;  /* 0x0000000d08087223 */ /* 0x000fe2000001000f */
[----:B------:R-:W-:Y:S02]  /*8d60*/  IMAD.MOV.U32 R15, RZ, RZ, 0x2 ;  /* 0x00000002ff0f7424 */ /* 0x000fe400078e00ff */
[----:B------:R-:W-:Y:S02]  /*8d70*/  IMAD.MOV.U32 R13, RZ, RZ, R164 ;  /* 0x000000ffff0d7224 */ /* 0x000fe400078e00a4 */
[----:B------:R-:W-:Y:S02]  /*8d80*/  MOV R28, R8 ;  /* 0x00000008001c7202 */ /* 0x000fe40000000f00 */
        /* <DEDUP_REMOVED lines=10> */
.L_x_5662:
        /* <DEDUP_REMOVED lines=12> */
.L_x_5664:
[----:B------:R-:W-:Y:S05]  /*8ef0*/  BSYNC.RECONVERGENT B1 ;  /* 0x0000000000017941 */ /* 0x000fea0003800200 */
.L_x_5663:
        /* <DEDUP_REMOVED lines=62> */
.L_x_5661:
[----:B------:R-:W-:Y:S05]  /*92e0*/  BSYNC.RECONVERGENT B0 ;  /* 0x0000000000007941 */ /* 0x000fea0003800200 */
.L_x_5660:
[----:B------:R-:W-:Y:S01]  /*92f0*/  I2FP.F32.U32 R14, R13 ;  /* 0x0000000d000e7245 */ /* 0x000fe20000201000 */
[----:B------:R-:W-:Y:S01]  /*9300*/  BSSY.RECONVERGENT B0, `(.L_x_5665) ;  /* 0x0000064000007945 */ /* 0x000fe20003800200 */
[----:B------:R-:W-:Y:S01]  /*9310*/  ISETP.NE.AND P2, PT, R15, 0x1, PT ;  /* 0x000000010f00780c */ /* 0x000fe20003f45270 */
[----:B------:R-:W-:Y:S01]  /*9320*/  IMAD.MOV.U32 R17, RZ, RZ, R164 ;  /* 0x000000ffff117224 */ /* 0x000fe200078e00a4 */
[----:B------:R-:W-:Y:S01]  /*9330*/  SHF.L.U32 R16, R45, 0x10, RZ ;  /* 0x000000102d107819 */ /* 0x000fe200000006ff */
[----:B------:R-:W-:Y:S01]  /*9340*/  FFMA.FTZ R13, R14, R185, 1.1641532182693481445e-10 ;  /* 0x2f0000000e0d7423 */ /* 0x000fe200000100b9 */
[C---:B------:R-:W-:Y:S01]  /*9350*/  IMAD.U32 R14, R9.reuse, 0x10000, RZ ;  /* 0x00010000090e7824 */ /* 0x040fe200078e00ff */
[----:B------:R-:W-:-:S03]  /*9360*/  PRMT R9, R9, 0x7632, R9 ;  /* 0x0000763209097816 */ /* 0x000fc60000000009 */
[----:B------:R-:W-:Y:S01]  /*9370*/  FMUL.FTZ R14, R14, R127 ;  /* 0x0000007f0e0e7220 */ /* 0x000fe20000410000 */
[----:B------:R-:W-:-:S03]  /*9380*/  FSETP.GTU.FTZ.AND P1, PT, R13, R128, PT ;  /* 0x000000800d00720b */ /* 0x000fc60003f3c000 */
[----:B------:R-:W-:Y:S01]  /*9390*/  FMUL.FTZ R13, R14, R129 ;  /* 0x000000810e0d7220 */ /* 0x000fe20000410000 */
[----:B------:R-:W-:-:S04]  /*93a0*/  IMAD.U32 R14, R81, 0x10000, RZ ;  /* 0x00010000510e7824 */ /* 0x000fc800078e00ff */
[----:B------:R-:W-:Y:S02]  /*93b0*/  FSEL R13, R13, RZ, !P1 ;  /* 0x000000ff0d0d7208 */ /* 0x000fe40004800000 */
[----:B------:R-:W-:-:S03]  /*93c0*/  PLOP3.LUT P1, PT, P1, PT, PT, 0x8, 0x80 ;  /* 0x000000000080781c */ /* 0x000fc60000f2e170 */
[----:B------:R-:W-:Y:S01]  /*93d0*/  FFMA.FTZ R13, R13, R14, R16 ;  /* 0x0000000e0d0d7223 */ /* 0x000fe20000010010 */
        /* <DEDUP_REMOVED lines=11> */
.L_x_5667:
        /* <DEDUP_REMOVED lines=12> */
.L_x_5669:
[----:B------:R-:W-:Y:S05]  /*9550*/  BSYNC.RECONVERGENT B1 ;  /* 0x0000000000017941 */ /* 0x000fea0003800200 */
.L_x_5668:
        /* <DEDUP_REMOVED lines=62> */
.L_x_5666:
[----:B------:R-:W-:Y:S05]  /*9940*/  BSYNC.RECONVERGENT B0 ;  /* 0x0000000000007941 */ /* 0x000fea0003800200 */
.L_x_5665:
        /* <DEDUP_REMOVED lines=8> */
[----:B------:R-:W-:Y:S01]  /*99d0*/  IMAD.U32 R9, R9, 0x10000, RZ ;  /* 0x0001000009097824 */ /* 0x000fe200078e00ff */
[----:B------:R-:W-:Y:S01]  /*99e0*/  FSETP.GTU.FTZ.AND P2, PT, R15, R128, PT ;  /* 0x000000800f00720b */ /* 0x000fe20003f5c000 */
[----:B------:R-:W-:Y:S01]  /*99f0*/  FMUL.FTZ R15, R16, R129 ;  /* 0x00000081100f7220 */ /* 0x000fe20000410000 */
[----:B------:R-:W-:Y:S01]  /*9a00*/  SHF.L.U32 R16, R239, 0x10, RZ ;  /* 0x00000010ef107819 */ /* 0x000fe200000006ff */
[----:B------:R-:W-:-:S03]  /*9a10*/  IMAD.MOV.U32 R17, RZ, RZ, R164 ;  /* 0x000000ffff117224 */ /* 0x000fc600078e00a4 */
[----:B------:R-:W-:Y:S02]  /*9a20*/  FSEL R15, R15, RZ, !P2 ;  /* 0x000000ff0f0f7208 */ /* 0x000fe40005000000 */
        /* <DEDUP_REMOVED lines=12> */
.L_x_5672:
        /* <DEDUP_REMOVED lines=12> */
.L_x_5674:
[----:B------:R-:W-:Y:S05]  /*9bb0*/  BSYNC.RECONVERGENT B1 ;  /* 0x0000000000017941 */ /* 0x000fea0003800200 */
.L_x_5673:
        /* <DEDUP_REMOVED lines=62> */
.L_x_5671:
[----:B------:R-:W-:Y:S05]  /*9fa0*/  BSYNC.RECONVERGENT B0 ;  /* 0x0000000000007941 */ /* 0x000fea0003800200 */
.L_x_5670:
[----:B------:R-:W-:Y:S01]  /*9fb0*/  I2FP.F32.U32 R14, R17 ;  /* 0x00000011000e7245 */ /* 0x000fe20000201000 */
[----:B------:R-:W-:Y:S01]  /*9fc0*/  IMAD.U32 R15, R82, 0x10000, RZ ;  /* 0x00010000520f7824 */ /* 0x000fe200078e00ff */
[----:B------:R-:W-:Y:S01]  /*9fd0*/  ISETP.NE.AND P4, PT, R18, 0x1, PT ;  /* 0x000000011200780c */ /* 0x000fe20003f85270 */
[----:B------:R-:W-:Y:S01]  /*9fe0*/  BSSY.RECONVERGENT B0, `(.L_x_5675) ;  /* 0x0000062000007945 */ /* 0x000fe20003800200 */
[----:B------:R-:W-:Y:S01]  /*9ff0*/  SHF.L.U32 R16, R46, 0x10, RZ ;  /* 0x000000102e107819 */ /* 0x000fe200000006ff */
[----:B------:R-:W-:-:S05]  /*a000*/  FFMA.FTZ R14, R14, R185, 1.1641532182693481445e-10 ;  /* 0x2f0000000e0e7423 */ /* 0x000fca00000100b9 */
[----:B------:R-:W-:Y:S01]  /*a010*/  FSETP.GTU.FTZ.AND P3, PT, R14, R128, PT ;  /* 0x000000800e00720b */ /* 0x000fe20003f7c000 */
[C---:B------:R-:W-:Y:S01]  /*a020*/  IMAD.U32 R14, R10.reuse, 0x10000, RZ ;  /* 0x000100000a0e7824 */ /* 0x040fe200078e00ff */
[----:B------:R-:W-:-:S03]  /*a030*/  PRMT R10, R10, 0x7632, R10 ;  /* 0x000076320a0a7816 */ /* 0x000fc6000000000a */
[----:B------:R-:W-:-:S04]  /*a040*/  FMUL.FTZ R14, R14, R127 ;  /* 0x0000007f0e0e7220 */ /* 0x000fc80000410000 */
[----:B------:R-:W-:-:S05]  /*a050*/  FMUL.FTZ R14, R14, R129 ;  /* 0x000000810e0e7220 */ /* 0x000fca0000410000 */
[----:B------:R-:W-:Y:S02]  /*a060*/  FSEL R14, R14, RZ, !P3 ;  /* 0x000000ff0e0e7208 */ /* 0x000fe40005800000 */
[----:B------:R-:W-:-:S03]  /*a070*/  PLOP3.LUT P3, PT, P3, PT, PT, 0x8, 0x80 ;  /* 0x000000000080781c */ /* 0x000fc60001f6e170 */
[----:B------:R-:W-:Y:S01]  /*a080*/  FFMA.FTZ R14, R14, R15, R16 ;  /* 0x0000000f0e0e7223 */ /* 0x000fe20000010010 */
[----:B------:R-:W-:Y:S02]  /*a090*/  IMAD.MOV.U32 R16, RZ, RZ, 0x2 ;  /* 0x00000002ff107424 */ /* 0x000fe400078e00ff */
[----:B------:R-:W-:Y:S02]  /*a0a0*/  IMAD.MOV.U32 R15, RZ, RZ, R164 ;  /* 0x000000ffff0f7224 */ /* 0x000fe400078e00a4 */
        /* <DEDUP_REMOVED lines=10> */
.L_x_5677:
        /* <DEDUP_REMOVED lines=12> */
.L_x_5679:
[----:B------:R-:W-:Y:S05]  /*a210*/  BSYNC.RECONVERGENT B1 ;  /* 0x0000000000017941 */ /* 0x000fea0003800200 */
.L_x_5678:
        /* <DEDUP_REMOVED lines=62> */
.L_x_5676:
[----:B------:R-:W-:Y:S05]  /*a600*/  BSYNC.RECONVERGENT B0 ;  /* 0x0000000000007941 */ /* 0x000fea0003800200 */
.L_x_5675:
        /* <DEDUP_REMOVED lines=26> */
.L_x_5682:
        /* <DEDUP_REMOVED lines=12> */
.L_x_5684:
[----:B------:R-:W-:Y:S05]  /*a870*/  BSYNC.RECONVERGENT B1 ;  /* 0x0000000000017941 */ /* 0x000fea0003800200 */
.L_x_5683:
        /* <DEDUP_REMOVED lines=62> */
.L_x_5681:
[----:B------:R-:W-:Y:S05]  /*ac60*/  BSYNC.RECONVERGENT B0 ;  /* 0x0000000000007941 */ /* 0x000fea0003800200 */
.L_x_5680:
        /* <DEDUP_REMOVED lines=26> */
.L_x_5687:
        /* <DEDUP_REMOVED lines=15> */
.L_x_5689:
[----:B------:R-:W-:Y:S05]  /*af00*/  BSYNC.RECONVERGENT B1 ;  /* 0x0000000000017941 */ /* 0x000fea0003800200 */
.L_x_5688:
        /* <DEDUP_REMOVED lines=62> */
.L_x_5686:
[----:B------:R-:W-:Y:S05]  /*b2f0*/  BSYNC.RECONVERGENT B0 ;  /* 0x0000000000007941 */ /* 0x000fea0003800200 */
.L_x_5685:
[----:B------:R-:W-:Y:S01]  /*b300*/  I2FP.F32.U32 R17, R19 ;  /* 0x0000001300117245 */ /* 0x000fe20000201000 */
[----:B------:R-:W-:Y:S01]  /*b310*/  IMAD.U32 R11, R11, 0x10000, RZ ;  /* 0x000100000b0b7824 */ /* 0x000fe200078e00ff */
[----:B------:R-:W-:Y:S02]  /*b320*/  PRMT R34, R47, 0x7632, R34 ;  /* 0x000076322f227816 */ /* 0x000fe40000000022 */
[----:B------:R-:W-:Y:S01]  /*b330*/  F2FP.BF16.F32.PACK_AB R10, R10, R14 ;  /* 0x0000000e0a0a723e */ /* 0x000fe200000010ff */
[----:B------:R-:W-:Y:S01]  /*b340*/  FFMA.FTZ R17, R17, R185, 1.1641532182693481445e-10 ;  /* 0x2f00000011117423 */ /* 0x000fe200000100b9 */
[----:B------:R-:W-:Y:S01]  /*b350*/  FMUL.FTZ R11, R11, R127 ;  /* 0x0000007f0b0b7220 */ /* 0x000fe20000410000 */
[----:B------:R-:W-:Y:S01]  /*b360*/  IMAD.U32 R34, R34, 0x10000, RZ ;  /* 0x0001000022227824 */ /* 0x000fe200078e00ff */
[----:B------:R-:W-:Y:S02]  /*b370*/  F2FP.BF16.F32.PACK_AB R9, R9, R13 ;  /* 0x0000000d0909723e */ /* 0x000fe400000010ff */
[----:B------:R-:W-:Y:S01]  /*b380*/  FMUL.FTZ R11, R11, R129 ;  /* 0x000000810b0b7220 */ /* 0x000fe20000410000 */
[----:B------:R-:W-:-:S02]  /*b390*/  FSETP.GTU.FTZ.AND P6, PT, R17, R128, PT ;  /* 0x000000801100720b */ /* 0x000fc40003fdc000 */
[----:B------:R-:W-:Y:S02]  /*b3a0*/  SHF.L.U32 R17, R241, 0x10, RZ ;  /* 0x00000010f1117819 */ /* 0x000fe400000006ff */
[----:B------:R-:W-:Y:S02]  /*b3b0*/  FSEL R11, R11, RZ, !P6 ;  /* 0x000000ff0b0b7208 */ /* 0x000fe40007000000 */
[----:B------:R-:W-:Y:S02]  /*b3c0*/  PLOP3.LUT P6, PT, P6, PT, PT, 0x8, 0x80 ;  /* 0x000000000080781c */ /* 0x000fe400037ce170 */
[----:B------:R-:W-:Y:S01]  /*b3d0*/  F2FP.BF16.F32.PACK_AB R8, R8, R12 ;  /* 0x0000000c0808723e */ /* 0x000fe200000010ff */
[----:B------:R-:W-:-:S05]  /*b3e0*/  FFMA.FTZ R34, R11, R17, R34 ;  /* 0x000000110b227223 */ /* 0x000fca0000010022 */
[----:B------:R-:W-:Y:S01]  /*b3f0*/  F2FP.BF16.F32.PACK_AB R11, R34, R15 ;  /* 0x0000000f220b723e */ /* 0x000fe200000010ff */
[----:B------:R-:W-:Y:S06]  /*b400*/  BRA `(.L_x_5690) ;  /* 0x0000003000c47947 */ /* 0x000fec0003800000 */
.L_x_5649:
        /* <DEDUP_REMOVED lines=16> */
.L_x_5693:
        /* <DEDUP_REMOVED lines=12> */
.L_x_5695:
[----:B------:R-:W-:Y:S05]  /*b5d0*/  BSYNC.RECONVERGENT B1 ;  /* 0x0000000000017941 */ /* 0x000fea0003800200 */
.L_x_5694:
        /* <DEDUP_REMOVED lines=57> */
[----:B------:R-:W-:Y:S01]  /*b970*/  IMAD.WIDE.U32 R16, R17, -0x326172a9, RZ ;  /* 0xcd9e8d5711107825 */ /* 0x000fe200078e00ff */
[----:B------:R-:W-:-:S03]  /*b980*/  MOV R7, R14 ;  /* 0x0000000e00077202 */ /* 0x000fc60000000f00 */
[----:B------:R-:W-:Y:S01]  /*b990*/  IMAD.MOV.U32 R164, RZ, RZ, R16 ;  /* 0x000000ffffa47224 */ /* 0x000fe200078e0010 */
[----:B------:R-:W-:Y:S01]  /*b9a0*/  LOP3.LUT R167, R18, UR15, R17, 0x96, !PT ;  /* 0x0000000f12a77c12 */ /* 0x000fe2000f8e9611 */
[----:B------:R-:W-:-:S07]  /*b9b0*/  IMAD.MOV.U32 R15, RZ, RZ, RZ ;  /* 0x000000ffff0f7224 */ /* 0x000fce00078e00ff */
.L_x_5692:
[----:B------:R-:W-:Y:S05]  /*b9c0*/  BSYNC.RECONVERGENT B0 ;  /* 0x0000000000007941 */ /* 0x000fea0003800200 */
.L_x_5691:
[----:B------:R-:W-:Y:S01]  /*b9d0*/  I2FP.F32.U32 R12, R13 ;  /* 0x0000000d000c7245 */ /* 0x000fe20000201000 */
[----:B------:R-:W-:Y:S01]  /*b9e0*/  BSSY.RECONVERGENT B0, `(.L_x_5696) ;  /* 0x0000065000007945 */ /* 0x000fe20003800200 */
[----:B-----5:R-:W-:Y:S02]  /*b9f0*/  SHF.L.U32 R14, R8, 0x10, RZ ;  /* 0x00000010080e7819 */ /* 0x020fe400000006ff */
[----:B------:R-:W-:Y:S01]  /*ba00*/  ISETP.NE.AND P2, PT, R15, 0x1, PT ;  /* 0x000000010f00780c */ /* 0x000fe20003f45270 */
[----:B------:R-:W-:Y:S01]  /*ba10*/  FFMA.FTZ R13, R12, R185, 1.1641532182693481445e-10 ;  /* 0x2f0000000c0d7423 */ /* 0x000fe200000100b9 */
[----:B------:R-:W-:Y:S01]  /*ba20*/  LOP3.LUT R6, R6, 0xfffffffb, RZ, 0xc0, !PT ;  /* 0xfffffffb06067812 */ /* 0x000fe200078ec0ff */
[----:B------:R-:W-:Y:S01]  /*ba30*/  FMUL.FTZ R14, R14, R127 ;  /* 0x0000007f0e0e7220 */ /* 0x000fe20000410000 */
[----:B------:R-:W-:Y:S02]  /*ba40*/  PRMT R8, R8, 0x7632, R8 ;  /* 0x0000763208087816 */ /* 0x000fe40000000008 */
[----:B------:R-:W-:Y:S01]  /*ba50*/  FSETP.GTU.FTZ.AND P1, PT, R13, R128, PT ;  /* 0x000000800d00720b */ /* 0x000fe20003f3c000 */
[----:B------:R-:W-:Y:S01]  /*ba60*/  FMUL.FTZ R12, R14, R129 ;  /* 0x000000810e0c7220 */ /* 0x000fe20000410000 */
[----:B------:R-:W-:-:S02]  /*ba70*/  IMAD.U32 R13, R80, 0x10000, RZ ;  /* 0x00010000500d7824 */ /* 0x000fc400078e00ff */
[----:B------:R-:W-:Y:S02]  /*ba80*/  IMAD.MOV.U32 R14, RZ, RZ, 0x2 ;  /* 0x00000002ff0e7424 */ /* 0x000fe400078e00ff */
[----:B------:R-:W-:Y:S02]  /*ba90*/  FSEL R12, R12, RZ, !P1 ;  /* 0x000000ff0c0c7208 */ /* 0x000fe40004800000 */
[----:B------:R-:W-:-:S03]  /*baa0*/  PLOP3.LUT P1, PT, P1, PT, PT, 0x8, 0x80 ;  /* 0x000000000080781c */ /* 0x000fc60000f2e170 */
[----:B------:R-:W-:Y:S01]  /*bab0*/  FMUL.FTZ R12, R13, R12 ;  /* 0x0000000c0d0c7220 */ /* 0x000fe20000410000 */
[----:B------:R-:W-:-:S03]  /*bac0*/  MOV R13, R164 ;  /* 0x000000a4000d7202 */ /* 0x000fc60000000f00 */
        /* <DEDUP_REMOVED lines=11> */
.L_x_5698:
        /* <DEDUP_REMOVED lines=12> */
.L_x_5700:
[----:B------:R-:W-:Y:S05]  /*bc40*/  BSYNC.RECONVERGENT B1 ;  /* 0x0000000000017941 */ /* 0x000fea0003800200 */
.L_x_5699:
        /* <DEDUP_REMOVED lines=62> */
.L_x_5697:
[----:B------:R-:W-:Y:S05]  /*c030*/  BSYNC.RECONVERGENT B0 ;  /* 0x0000000000007941 */ /* 0x000fea0003800200 */
.L_x_5696:
        /* <DEDUP_REMOVED lines=26> */
.L_x_5703:
        /* <DEDUP_REMOVED lines=12> */
.L_x_5705:
[----:B------:R-:W-:Y:S05]  /*c2a0*/  BSYNC.RECONVERGENT B1 ;  /* 0x0000000000017941 */ /* 0x000fea0003800200 */
.L_x_5704:
        /* <DEDUP_REMOVED lines=62> */
.L_x_5702:
[----:B------:R-:W-:Y:S05]  /*c690*/  BSYNC.RECONVERGENT B0 ;  /* 0x0000000000007941 */ /* 0x000fea0003800200 */
.L_x_5701:
[----:B------:R-:W-:Y:S01]  /*c6a0*/  I2FP.F32.U32 R14, R13 ;  /* 0x0000000d000e7245 */ /* 0x000fe20000201000 */
[----:B------:R-:W-:Y:S01]  /*c6b0*/  BSSY.RECONVERGENT B0, `(.L_x_5706) ;  /* 0x0000063000007945 */ /* 0x000fe20003800200 */
[----:B------:R-:W-:Y:S01]  /*c6c0*/  ISETP.NE.AND P2, PT, R15, 0x1, PT ;  /* 0x000000010f00780c */ /* 0x000fe20003f45270 */
[----:B------:R-:W-:Y:S02]  /*c6d0*/  IMAD.MOV.U32 R17, RZ, RZ, R164 ;  /* 0x000000ffff117224 */ /* 0x000fe400078e00a4 */
        /* <DEDUP_REMOVED lines=9> */
[----:B------:R-:W-:Y:S01]  /*c770*/  FMUL.FTZ R13, R14, R13 ;  /* 0x0000000d0e0d7220 */ /* 0x000fe20000410000 */
        /* <DEDUP_REMOVED lines=11> */
.L_x_5708:
        /* <DEDUP_REMOVED lines=12> */
.L_x_5710:
[----:B------:R-:W-:Y:S05]  /*c8f0*/  BSYNC.RECONVERGENT B1 ;  /* 0x0000000000017941 */ /* 0x000fea0003800200 */
.L_x_5709:
        /* <DEDUP_REMOVED lines=62> */
.L_x_5707:
[----:B------:R-:W-:Y:S05]  /*cce0*/  BSYNC.RECONVERGENT B0 ;  /* 0x0000000000007941 */ /* 0x000fea0003800200 */
.L_x_5706:
[----:B------:R-:W-:Y:S01]  /*ccf0*/  I2FP.F32.U32 R15, R17 ;  /* 0x00000011000f7245 */ /* 0x000fe20000201000 */
[----:B------:R-:W-:Y:S01]  /*cd00*/  BSSY.RECONVERGENT B0, `(.L_x_5711) ;  /* 0x0000062000007945 */ /* 0x000fe20003800200 */
[----:B------:R-:W-:Y:S01]  /*cd10*/  SHF.L.U32 R16, R9, 0x10, RZ ;  /* 0x0000001009107819 */ /* 0x000fe200000006ff */
[----:B------:R-:W-:Y:S01]  /*cd20*/  IMAD.MOV.U32 R18, RZ, RZ, 0x2 ;  /* 0x00000002ff127424 */ /* 0x000fe200078e00ff */
[----:B------:R-:W-:Y:S01]  /*cd30*/  ISETP.NE.AND P3, PT, R14, 0x1, PT ;  /* 0x000000010e00780c */ /* 0x000fe20003f65270 */
[----:B------:R-:W-:Y:S01]  /*cd40*/  FFMA.FTZ R15, R15, R185, 1.1641532182693481445e-10 ;  /* 0x2f0000000f0f7423 */ /* 0x000fe200000100b9 */
[----:B------:R-:W-:Y:S01]  /*cd50*/  MOV R17, R164 ;  /* 0x000000a400117202 */ /* 0x000fe20000000f00 */
[----:B------:R-:W-:-:S03]  /*cd60*/  FMUL.FTZ R16, R16, R127 ;  /* 0x0000007f10107220 */ /* 0x000fc60000410000 */
[----:B------:R-:W-:Y:S01]  /*cd70*/  FSETP.GTU.FTZ.AND P2, PT, R15, R128, PT ;  /* 0x000000800f00720b */ /* 0x000fe20003f5c000 */
[----:B------:R-:W-:Y:S01]  /*cd80*/  FMUL.FTZ R9, R16, R129 ;  /* 0x0000008110097220 */ /* 0x000fe20000410000 */
[----:B------:R-:W-:-:S04]  /*cd90*/  IMAD.U32 R15, R239, 0x10000, RZ ;  /* 0x00010000ef0f7824 */ /* 0x000fc800078e00ff */
        /* <DEDUP_REMOVED lines=13> */
.L_x_5713:
        /* <DEDUP_REMOVED lines=12> */
.L_x_5715:
[----:B------:R-:W-:Y:S05]  /*cf30*/  BSYNC.RECONVERGENT B1 ;  /* 0x0000000000017941 */ /* 0x000fea0003800200 */
.L_x_5714:
        /* <DEDUP_REMOVED lines=62> */
.L_x_5712:
[----:B------:R-:W-:Y:S05]  /*d320*/  BSYNC.RECONVERGENT B0 ;  /* 0x0000000000007941 */ /* 0x000fea0003800200 */
.L_x_5711:
[----:B------:R-:W-:Y:S01]  /*d330*/  I2FP.F32.U32 R14, R17 ;  /* 0x00000011000e7245 */ /* 0x000fe20000201000 */
[----:B------:R-:W-:Y:S01]  /*d340*/  BSSY.RECONVERGENT B0, `(.L_x_5716) ;  /* 0x0000063000007945 */ /* 0x000fe20003800200 */
[----:B------:R-:W-:Y:S01]  /*d350*/  ISETP.NE.AND P4, PT, R18, 0x1, PT ;  /* 0x000000011200780c */ /* 0x000fe20003f85270 */
[----:B------:R-:W-:Y:S01]  /*d360*/  IMAD.MOV.U32 R16, RZ, RZ, 0x2 ;  /* 0x00000002ff107424 */ /* 0x000fe200078e00ff */
        /* <DEDUP_REMOVED lines=21> */
.L_x_5718:
        /* <DEDUP_REMOVED lines=12> */
.L_x_5720:
[----:B------:R-:W-:Y:S05]  /*d580*/  BSYNC.RECONVERGENT B1 ;  /* 0x0000000000017941 */ /* 0x000fea0003800200 */
.L_x_5719:
        /* <DEDUP_REMOVED lines=62> */
.L_x_5717:
[----:B------:R-:W-:Y:S05]  /*d970*/  BSYNC.RECONVERGENT B0 ;  /* 0x0000000000007941 */ /* 0x000fea0003800200 */
.L_x_5716:
        /* <DEDUP_REMOVED lines=24> */
.L_x_5723:
        /* <DEDUP_REMOVED lines=12> */
.L_x_5725:
[----:B------:R-:W-:Y:S05]  /*dbc0*/  BSYNC.RECONVERGENT B1 ;  /* 0x0000000000017941 */ /* 0x000fea0003800200 */
.L_x_5724:
        /* <DEDUP_REMOVED lines=62> */
.L_x_5722:
[----:B------:R-:W-:Y:S05]  /*dfb0*/  BSYNC.RECONVERGENT B0 ;  /* 0x0000000000007941 */ /* 0x000fea0003800200 */
.L_x_5721:
[----:B------:R-:W-:Y:S01]  /*dfc0*/  I2FP.F32.U32 R15, R15 ;  /* 0x0000000f000f7245 */ /* 0x000fe20000201000 */
[----:B------:R-:W-:Y:S01]  /*dfd0*/  IMAD.U32 R16, R83, 0x10000, RZ ;  /* 0x0001000053107824 */ /* 0x000fe200078e00ff */
[----:B------:R-:W-:Y:S01]  /*dfe0*/  ISETP.NE.AND P6, PT, R17, 0x1, PT ;  /* 0x000000011100780c */ /* 0x000fe20003fc5270 */
[----:B------:R-:W-:Y:S01]  /*dff0*/  BSSY.RECONVERGENT B0, `(.L_x_5726) ;  /* 0x0000064000007945 */ /* 0x000fe20003800200 */
[----:B------:R-:W-:Y:S01]  /*e000*/  MOV R19, R164 ;  /* 0x000000a400137202 */ /* 0x000fe20000000f00 */
[----:B------:R-:W-:-:S05]  /*e010*/  FFMA.FTZ R15, R15, R185, 1.1641532182693481445e-10 ;  /* 0x2f0000000f0f7423 */ /* 0x000fca00000100b9 */
[----:B------:R-:W-:Y:S02]  /*e020*/  FSETP.GTU.FTZ.AND P5, PT, R15, R128, PT ;  /* 0x000000800f00720b */ /* 0x000fe40003fbc000 */
[C---:B------:R-:W-:Y:S02]  /*e030*/  SHF.L.U32 R15, R11.reuse, 0x10, RZ ;  /* 0x000000100b0f7819 */ /* 0x040fe400000006ff */
[----:B------:R-:W-:-:S03]  /*e040*/  PRMT R11, R11, 0x7632, R11 ;  /* 0x000076320b0b7816 */ /* 0x000fc6000000000b */
[----:B------:R-:W-:-:S04]  /*e050*/  FMUL.FTZ R15, R15, R127 ;  /* 0x0000007f0f0f7220 */ /* 0x000fc80000410000 */
[----:B------:R-:W-:-:S05]  /*e060*/  FMUL.FTZ R15, R15, R129 ;  /* 0x000000810f0f7220 */ /* 0x000fca0000410000 */
[----:B------:R-:W-:Y:S02]  /*e070*/  FSEL R15, R15, RZ, !P5 ;  /* 0x000000ff0f0f7208 */ /* 0x000fe40006800000 */
[----:B------:R-:W-:-:S03]  /*e080*/  PLOP3.LUT P5, PT, P5, PT, PT, 0x8, 0x80 ;  /* 0x000000000080781c */ /* 0x000fc60002fae170 */
[----:B------:R-:W-:Y:S01]  /*e090*/  FMUL.FTZ R15, R16, R15 ;  /* 0x0000000f100f7220 */ /* 0x000fe20000410000 */
        /* <DEDUP_REMOVED lines=11> */
.L_x_5728:
        /* <DEDUP_REMOVED lines=15> */
.L_x_5730:
[----:B------:R-:W-:Y:S05]  /*e240*/  BSYNC.RECONVERGENT B1 ;  /* 0x0000000000017941 */ /* 0x000fea0003800200 */
.L_x_5729:
        /* <DEDUP_REMOVED lines=62> */
.L_x_5727:
[----:B------:R-:W-:Y:S05]  /*e630*/  BSYNC.RECONVERGENT B0 ;  /* 0x0000000000007941 */ /* 0x000fea0003800200 */
.L_x_5726:
[----:B------:R-:W-:Y:S01]  /*e640*/  I2FP.F32.U32 R17, R19 ;  /* 0x0000001300117245 */ /* 0x000fe20000201000 */
[----:B------:R-:W-:Y:S01]  /*e650*/  IMAD.U32 R11, R11, 0x10000, RZ ;  /* 0x000100000b0b7824 */ /* 0x000fe200078e00ff */
[----:B------:R-:W-:Y:S02]  /*e660*/  SHF.L.U32 R34, R241, 0x10, RZ ;  /* 0x00000010f1227819 */ /* 0x000fe400000006ff */
[----:B------:R-:W-:Y:S01]  /*e670*/  F2FP.BF16.F32.PACK_AB R10, R10, R14 ;  /* 0x0000000e0a0a723e */ /* 0x000fe200000010ff */
[----:B------:R-:W-:Y:S01]  /*e680*/  FFMA.FTZ R17, R17, R185, 1.1641532182693481445e-10 ;  /* 0x2f00000011117423 */ /* 0x000fe200000100b9 */
[----:B------:R-:W-:Y:S01]  /*e690*/  FMUL.FTZ R11, R11, R127 ;  /* 0x0000007f0b0b7220 */ /* 0x000fe20000410000 */
[----:B------:R-:W-:Y:S02]  /*e6a0*/  F2FP.BF16.F32.PACK_AB R9, R9, R13 ;  /* 0x0000000d0909723e */ /* 0x000fe400000010ff */
[----:B------:R-:W-:Y:S01]  /*e6b0*/  F2FP.BF16.F32.PACK_AB R8, R8, R12 ;  /* 0x0000000c0808723e */ /* 0x000fe200000010ff */
[----:B------:R-:W-:Y:S01]  /*e6c0*/  FMUL.FTZ R11, R11, R129 ;  /* 0x000000810b0b7220 */ /* 0x000fe20000410000 */
[----:B------:R-:W-:-:S04]  /*e6d0*/  FSETP.GTU.FTZ.AND P6, PT, R17, R128, PT ;  /* 0x000000801100720b */ /* 0x000fc80003fdc000 */
[----:B------:R-:W-:Y:S02]  /*e6e0*/  FSEL R11, R11, RZ, !P6 ;  /* 0x000000ff0b0b7208 */ /* 0x000fe40007000000 */
[----:B------:R-:W-:-:S03]  /*e6f0*/  PLOP3.LUT P6, PT, P6, PT, PT, 0x8, 0x80 ;  /* 0x000000000080781c */ /* 0x000fc600037ce170 */
[----:B------:R-:W-:-:S05]  /*e700*/  FMUL.FTZ R34, R34, R11 ;  /* 0x0000000b22227220 */ /* 0x000fca0000410000 */
[----:B------:R-:W-:-:S07]  /*e710*/  F2FP.BF16.F32.PACK_AB R11, R34, R15 ;  /* 0x0000000f220b723e */ /* 0x000fce00000010ff */
.L_x_5690:
[----:B------:R-:W-:-:S04]  /*e720*/  IMAD.WIDE.U32 R12, R184, 0x10, R156 ;  /* 0x00000010b80c7825 */ /* 0x000fc800078e009c */
[----:B------:R-:W-:Y:S01]  /*e730*/  VIADD R183, R26, 0x40 ;  /* 0x000000401ab77836 */ /* 0x000fe20000000000 */
[----:B------:R0:W-:Y:S02]  /*e740*/  STG.E.128 desc[UR6][R12.64], R8 ;  /* 0x000000080c007986 */ /* 0x0001e4000c101d06 */
[----:B0-----:R-:W-:Y:S02]  /*e750*/  SEL R9, RZ, 0x1000000, !P6 ;  /* 0x01000000ff097807 */ /* 0x001fe40007000000 */
[----:B------:R-:W-:Y:S02]  /*e760*/  SEL R8, RZ, 0x10000, !P5 ;  /* 0x00010000ff087807 */ /* 0x000fe40006800000 */
[----:B------:R-:W-:Y:S02]  /*e770*/  SEL R10, RZ, 0x100, !P4 ;  /* 0x00000100ff0a7807 */ /* 0x000fe40006000000 */
[----:B------:R-:W-:Y:S02]  /*e780*/  LOP3.LUT P5, RZ, R6, 0x2, RZ, 0xc0, !PT ;  /* 0x0000000206ff7812 */ /* 0x000fe400078ac0ff */
[----:B------:R-:W-:-:S02]  /*e790*/  LOP3.LUT R9, R10, R9, R8, 0xfe, !PT ;  /* 0x000000090a097212 */ /* 0x000fc400078efe08 */
[----:B------:R-:W-:Y:S02]  /*e7a0*/  SEL R8, RZ, 0x1000000, !P2 ;  /* 0x01000000ff087807 */ /* 0x000fe40005000000 */
[----:B------:R-:W-:Y:S02]  /*e7b0*/  SEL R10, RZ, 0x10000, !P1 ;  /* 0x00010000ff0a7807 */ /* 0x000fe40004800000 */
[----:B------:R-:W-:Y:S02]  /*e7c0*/  SEL R11, RZ, 0x100, !P5 ;  /* 0x00000100ff0b7807 */ /* 0x000fe40006800000 */
[----:B------:R-:W-:Y:S02]  /*e7d0*/  LOP3.LUT P6, RZ, R6, 0x4, RZ, 0xc0, !PT ;  /* 0x0000000406ff7812 */ /* 0x000fe400078cc0ff */
[----:B------:R-:W-:Y:S02]  /*e7e0*/  LOP3.LUT R8, R11, R8, R10, 0xfe, !PT ;  /* 0x000000080b087212 */ /* 0x000fe400078efe0a */
[----:B------:R-:W-:-:S04]  /*e7f0*/  SEL R10, RZ, 0x1, !P3 ;  /* 0x00000001ff0a7807 */ /* 0x000fc80005800000 */
[----:B------:R-:W-:Y:S02]  /*e800*/  LOP3.LUT R9, R9, R10, RZ, 0xfc, !PT ;  /* 0x0000000a09097212 */ /* 0x000fe400078efcff */
[----:B------:R-:W-:-:S04]  /*e810*/  SEL R10, RZ, 0x1, !P6 ;  /* 0x00000001ff0a7807 */ /* 0x000fc80007000000 */
[----:B------:R-:W-:Y:S01]  /*e820*/  LOP3.LUT R8, R8, R10, RZ, 0xfc, !PT ;  /* 0x0000000a08087212 */ /* 0x000fe200078efcff */
[----:B------:R-:W-:-:S05]  /*e830*/  IMAD.WIDE.U32 R10, R184, 0x8, R154 ;  /* 0x00000008b80a7825 */ /* 0x000fca00078e009a */
[----:B------:R0:W-:Y:S02]  /*e840*/  STG.E.64 desc[UR6][R10.64], R8 ;  /* 0x000000080a007986 */ /* 0x0001e4000c101b06 */
[----:B0-----:R-:W0:Y:S02]  /*e850*/  @P0 LDC.64 R8, c[0x0][0x3a0] ;  /* 0x0000e800ff080b82 */ /* 0x001e240000000a00 */
[----:B0-----:R-:W-:-:S05]  /*e860*/  @P0 IMAD.WIDE.U32 R8, R183, 0x10, R8 ;  /* 0x00000010b7080825 */ /* 0x001fca00078e0008 */
[----:B------:R0:W5:Y:S02]  /*e870*/  @P0 LDG.E.128 R44, desc[UR6][R8.64] ;  /* 0x00000006082c0981 */ /* 0x000164000c1e1d00 */
        /* <DEDUP_REMOVED lines=19> */
.L_x_5734:
        /* <DEDUP_REMOVED lines=12> */
.L_x_5736:
[----:B------:R-:W-:Y:S05]  /*ea70*/  BSYNC.RECONVERGENT B1 ;  /* 0x0000000000017941 */ /* 0x000fea0003800200 */
.L_x_5735:
        /* <DEDUP_REMOVED lines=56> */
[----:B------:R-:W-:-:S04]  /*ee00*/  IMAD.WIDE.U32 R14, R15, -0x326172a9, RZ ;  /* 0xcd9e8d570f0e7825 */ /* 0x000fc800078e00ff */
[----:B------:R-:W-:Y:S01]  /*ee10*/  IMAD.MOV.U32 R13, RZ, RZ, R7 ;  /* 0x000000ffff0d7224 */ /* 0x000fe200078e0007 */
[----:B------:R-:W-:Y:S01]  /*ee20*/  LOP3.LUT R167, R16, UR15, R15, 0x96, !PT ;  /* 0x0000000f10a77c12 */ /* 0x000fe2000f8e960f */
[----:B------:R-:W-:Y:S01]  /*ee30*/  IMAD.MOV.U32 R15, RZ, RZ, RZ ;  /* 0x000000ffff0f7224 */ /* 0x000fe200078e00ff */
[----:B------:R-:W-:-:S07]  /*ee40*/  MOV R164, R14 ;  /* 0x0000000e00a47202 */ /* 0x000fce0000000f00 */
.L_x_5733:
[----:B------:R-:W-:Y:S05]  /*ee50*/  BSYNC.RECONVERGENT B0 ;  /* 0x0000000000007941 */ /* 0x000fea0003800200 */
.L_x_5732:
[----:B------:R-:W-:Y:S01]  /*ee60*/  I2FP.F32.U32 R7, R13 ;  /* 0x0000000d00077245 */ /* 0x000fe20000201000 */
[----:B-----5:R-:W-:Y:S01]  /*ee70*/  IMAD.U32 R14, R44, 0x10000, RZ ;  /* 0x000100002c0e7824 */ /* 0x020fe200078e00ff */
[----:B------:R-:W-:Y:S01]  /*ee80*/  ISETP.NE.AND P2, PT, R15, 0x1, PT ;  /* 0x000000010f00780c */ /* 0x000fe20003f45270 */
[----:B------:R-:W-:Y:S01]  /*ee90*/  BSSY.RECONVERGENT B0, `(.L_x_5737) ;  /* 0x0000064000007945 */ /* 0x000fe20003800200 */
[----:B------:R-:W-:Y:S01]  /*eea0*/  LOP3.LUT R6, R6, 0xfffffffb, RZ, 0xc0, !PT ;  /* 0xfffffffb06067812 */ /* 0x000fe200078ec0ff */
        /* <DEDUP_REMOVED lines=9> */
[----:B------:R-:W-:Y:S01]  /*ef40*/  FFMA.FTZ R13, R13, R7, R14 ;  /* 0x000000070d0d7223 */ /* 0x000fe2000001000e */
[----:B------:R-:W-:Y:S02]  /*ef50*/  HFMA2 R14, -RZ, RZ, 0, 1.1920928955078125e-07 ;  /* 0x00000002ff0e7431 */ /* 0x000fe400000001ff */
[----:B------:R-:W-:Y:S02]  /*ef60*/  IMAD.MOV.U32 R7, RZ, RZ, R164 ;  /* 0x000000ffff077224 */ /* 0x000fe400078e00a4 */
[----:B------:R-:W-:-:S05]  /*ef70*/  IMAD.MOV.U32 R182, RZ, RZ, R13 ;  /* 0x000000ffffb67224 */ /* 0x000fca00078e000d */
        /* <DEDUP_REMOVED lines=10> */
.L_x_5739:
        /* <DEDUP_REMOVED lines=12> */
.L_x_5741:
[----:B------:R-:W-:Y:S05]  /*f0e0*/  BSYNC.RECONVERGENT B1 ;  /* 0x0000000000017941 */ /* 0x000fea0003800200 */
.L_x_5740:
        /* <DEDUP_REMOVED lines=62> */
.L_x_5738:
[----:B------:R-:W-:Y:S05]  /*f4d0*/  BSYNC.RECONVERGENT B0 ;  /* 0x0000000000007941 */ /* 0x000fea0003800200 */
.L_x_5737:
[----:B------:R-:W-:Y:S01]  /*f4e0*/  I2FP.F32.U32 R7, R7 ;  /* 0x0000000700077245 */ /* 0x000fe20000201000 */
[----:B------:R-:W-:Y:S01]  /*f4f0*/  IMAD.U32 R15, R242, 0x10000, RZ ;  /* 0x00010000f20f7824 */ /* 0x000fe200078e00ff */
[----:B------:R-:W-:Y:S01]  /*f500*/  SHF.L.U32 R8, R8, 0x10, RZ ;  /* 0x0000001008087819 */ /* 0x000fe200000006ff */
[----:B------:R-:W-:Y:S01]  /*f510*/  BSSY.RECONVERGENT B0, `(.L_x_5742) ;  /* 0x0000064000007945 */ /* 0x000fe20003800200 */
[----:B------:R-:W-:Y:S01]  /*f520*/  ISETP.NE.AND P2, PT, R14, 0x1, PT ;  /* 0x000000010e00780c */ /* 0x000fe20003f45270 */
[----:B------:R-:W-:Y:S01]  /*f530*/  FFMA.FTZ R7, R7, R185, 1.1641532182693481445e-10 ;  /* 0x2f00000007077423 */ /* 0x000fe200000100b9 */
[----:B------:R-:W-:Y:S01]  /*f540*/  LOP3.LUT R6, R6, 0xfffffffd, RZ, 0xc0, !PT ;  /* 0xfffffffd06067812 */ /* 0x000fe200078ec0ff */
[----:B------:R-:W-:-:S03]  /*f550*/  HFMA2 R16, -RZ, RZ, 0, 1.1920928955078125e-07 ;  /* 0x00000002ff107431 */ /* 0x000fc600000001ff */
[----:B------:R-:W-:Y:S01]  /*f560*/  FSETP.GTU.FTZ.AND P1, PT, R7, R128, PT ;  /* 0x000000800700720b */ /* 0x000fe20003f3c000 */
[----:B------:R-:W-:Y:S01]  /*f570*/  FMUL.FTZ R7, R8, R127 ;  /* 0x0000007f08077220 */ /* 0x000fe20000410000 */
[----:B------:R-:W-:-:S03]  /*f580*/  PRMT R8, R44, 0x7632, R8 ;  /* 0x000076322c087816 */ /* 0x000fc60000000008 */
[----:B------:R-:W-:Y:S02]  /*f590*/  FMUL.FTZ R7, R7, R129 ;  /* 0x0000008107077220 */ /* 0x000fe40000410000 */
[----:B------:R-:W-:-:S03]  /*f5a0*/  IMAD.U32 R8, R8, 0x10000, RZ ;  /* 0x0001000008087824 */ /* 0x000fc600078e00ff */
[----:B------:R-:W-:Y:S02]  /*f5b0*/  FSEL R7, R7, RZ, !P1 ;  /* 0x000000ff07077208 */ /* 0x000fe40004800000 */
[----:B------:R-:W-:-:S03]  /*f5c0*/  PLOP3.LUT P1, PT, P1, PT, PT, 0x8, 0x80 ;  /* 0x000000000080781c */ /* 0x000fc60000f2e170 */
[----:B------:R-:W-:Y:S01]  /*f5d0*/  FFMA.FTZ R8, R7, R15, R8 ;  /* 0x0000000f07087223 */ /* 0x000fe20000010008 */
[----:B------:R-:W-:-:S03]  /*f5e0*/  IMAD.MOV.U32 R7, RZ, RZ, R164 ;  /* 0x000000ffff077224 */ /* 0x000fc600078e00a4 */
        /* <DEDUP_REMOVED lines=11> */
.L_x_5744:
        /* <DEDUP_REMOVED lines=12> */
.L_x_5746:
[----:B------:R-:W-:Y:S05]  /*f760*/  BSYNC.RECONVERGENT B1 ;  /* 0x0000000000017941 */ /* 0x000fea0003800200 */
.L_x_5745:
        /* <DEDUP_REMOVED lines=62> */
.L_x_5743:
[----:B------:R-:W-:Y:S05]  /*fb50*/  BSYNC.RECONVERGENT B0 ;  /* 0x0000000000007941 */ /* 0x000fea0003800200 */
.L_x_5742:
[----:B------:R-:W-:Y:S01]  /*fb60*/  I2FP.F32.U32 R7, R7 ;  /* 0x0000000700077245 */ /* 0x000fe20000201000 */
[----:B------:R-:W-:Y:S01]  /*fb70*/  IMAD.U32 R15, R45, 0x10000, RZ ;  /* 0x000100002d0f7824 */ /* 0x000fe200078e00ff */
[----:B------:R-:W-:Y:S01]  /*fb80*/  ISETP.NE.AND P2, PT, R16, 0x1, PT ;  /* 0x000000011000780c */ /* 0x000fe20003f45270 */
[----:B------:R-:W-:Y:S02]  /*fb90*/  BSSY.RECONVERGENT B0, `(.L_x_5747) ;  /* 0x0000062000007945 */ /* 0x000fe40003800200 */
        /* <DEDUP_REMOVED lines=22> */
.L_x_5749:
        /* <DEDUP_REMOVED lines=12> */
.L_x_5751:
[----:B------:R-:W-:Y:S05]  /*fdc0*/  BSYNC.RECONVERGENT B1 ;  /* 0x0000000000017941 */ /* 0x000fea0003800200 */
.L_x_5750:
        /* <DEDUP_REMOVED lines=62> */
.L_x_5748:
[----:B------:R-:W-:Y:S05]  /*101b0*/  BSYNC.RECONVERGENT B0 ;  /* 0x0000000000007941 */ /* 0x000fea0003800200 */
.L_x_5747:
[----:B------:R-:W-:Y:S01]  /*101c0*/  I2FP.F32.U32 R7, R7 ;  /* 0x0000000700077245 */ /* 0x000fe20000201000 */
[----:B------:R-:W-:Y:S01]  /*101d0*/  IMAD.U32 R16, R243, 0x10000, RZ ;  /* 0x00010000f3107824 */ /* 0x000fe200078e00ff */
[----:B------:R-:W-:Y:S01]  /*101e0*/  SHF.L.U32 R9, R9, 0x10, RZ ;  /* 0x0000001009097819 */ /* 0x000fe200000006ff */
[----:B------:R-:W-:Y:S01]  /*101f0*/  BSSY.RECONVERGENT B0, `(.L_x_5752) ;  /* 0x0000062000007945 */ /* 0x000fe20003800200 */
[----:B------:R-:W-:Y:S01]  /*10200*/  ISETP.NE.AND P3, PT, R15, 0x1, PT ;  /* 0x000000010f00780c */ /* 0x000fe20003f65270 */
[----:B------:R-:W-:Y:S01]  /*10210*/  FFMA.FTZ R7, R7, R185, 1.1641532182693481445e-10 ;  /* 0x2f00000007077423 */ /* 0x000fe200000100b9 */
[----:B------:R-:W-:-:S04]  /*10220*/  HFMA2 R17, -RZ, RZ, 0, 1.1920928955078125e-07 ;  /* 0x00000002ff117431 */ /* 0x000fc800000001ff */
        /* <DEDUP_REMOVED lines=19> */
.L_x_5754:
        /* <DEDUP_REMOVED lines=12> */
.L_x_5756:
[----:B------:R-:W-:Y:S05]  /*10420*/  BSYNC.RECONVERGENT B1 ;  /* 0x0000000000017941 */ /* 0x000fea0003800200 */
.L_x_5755:
        /* <DEDUP_REMOVED lines=62> */
.L_x_5753:
[----:B------:R-:W-:Y:S05]  /*10810*/  BSYNC.RECONVERGENT B0 ;  /* 0x0000000000007941 */ /* 0x000fea0003800200 */
.L_x_5752:
        /* <DEDUP_REMOVED lines=26> */
.L_x_5759:
        /* <DEDUP_REMOVED lines=12> */
.L_x_5761:
[----:B------:R-:W-:Y:S05]  /*10a80*/  BSYNC.RECONVERGENT B1 ;  /* 0x0000000000017941 */ /* 0x000fea0003800200 */
.L_x_5760:
        /* <DEDUP_REMOVED lines=62> */
.L_x_5758:
[----:B------:R-:W-:Y:S05]  /*10e70*/  BSYNC.RECONVERGENT B0 ;  /* 0x0000000000007941 */ /* 0x000fea0003800200 */
.L_x_5757:
[----:B------:R-:W-:Y:S01]  /*10e80*/  I2FP.F32.U32 R7, R7 ;  /* 0x0000000700077245 */ /* 0x000fe20000201000 */
[----:B------:R-:W-:Y:S01]  /*10e90*/  IMAD.U32 R17, R244, 0x10000, RZ ;  /* 0x00010000f4117824 */ /* 0x000fe200078e00ff */
[----:B------:R-:W-:Y:S01]  /*10ea0*/  SHF.L.U32 R10, R10, 0x10, RZ ;  /* 0x000000100a0a7819 */ /* 0x000fe200000006ff */
[----:B------:R-:W-:Y:S01]  /*10eb0*/  BSSY.RECONVERGENT B0, `(.L_x_5762) ;  /* 0x0000062000007945 */ /* 0x000fe20003800200 */
[----:B------:R-:W-:Y:S01]  /*10ec0*/  ISETP.NE.AND P5, PT, R16, 0x1, PT ;  /* 0x000000011000780c */ /* 0x000fe20003fa5270 */
[----:B------:R-:W-:-:S05]  /*10ed0*/  FFMA.FTZ R7, R7, R185, 1.1641532182693481445e-10 ;  /* 0x2f00000007077423 */ /* 0x000fca00000100b9 */
        /* <DEDUP_REMOVED lines=20> */
.L_x_5764:
        /* <DEDUP_REMOVED lines=12> */
.L_x_5766:
[----:B------:R-:W-:Y:S05]  /*110e0*/  BSYNC.RECONVERGENT B1 ;  /* 0x0000000000017941 */ /* 0x000fea0003800200 */
.L_x_5765:
        /* <DEDUP_REMOVED lines=62> */
.L_x_5763:
[----:B------:R-:W-:Y:S05]  /*114d0*/  BSYNC.RECONVERGENT B0 ;  /* 0x0000000000007941 */ /* 0x000fea0003800200 */
.L_x_5762:
        /* <DEDUP_REMOVED lines=26> */
.L_x_5769:
        /* <DEDUP_REMOVED lines=15> */
.L_x_5771:
[----:B------:R-:W-:Y:S05]  /*11770*/  BSYNC.RECONVERGENT B1 ;  /* 0x0000000000017941 */ /* 0x000fea0003800200 */
.L_x_5770:
        /* <DEDUP_REMOVED lines=62> */
.L_x_5768:
[----:B------:R-:W-:Y:S05]  /*11b60*/  BSYNC.RECONVERGENT B0 ;  /* 0x0000000000007941 */ /* 0x000fea0003800200 */
.L_x_5767:
[----:B------:R-:W-:Y:S01]  /*11b70*/  I2FP.F32.U32 R7, R7 ;  /* 0x0000000700077245 */ /* 0x000fe20000201000 */
[----:B------:R-:W-:Y:S01]  /*11b80*/  IMAD.U32 R17, R245, 0x10000, RZ ;  /* 0x00010000f5117824 */ /* 0x000fe200078e00ff */
[----:B------:R-:W-:Y:S02]  /*11b90*/  SHF.L.U32 R11, R11, 0x10, RZ ;  /* 0x000000100b0b7819 */ /* 0x000fe400000006ff */
[----:B------:R-:W-:Y:S01]  /*11ba0*/  F2FP.BF16.F32.PACK_AB R10, R10, R15 ;  /* 0x0000000f0a0a723e */ /* 0x000fe200000010ff */
[----:B------:R-:W-:Y:S01]  /*11bb0*/  FFMA.FTZ R7, R7, R185, 1.1641532182693481445e-10 ;  /* 0x2f00000007077423 */ /* 0x000fe200000100b9 */
[----:B------:R-:W-:Y:S01]  /*11bc0*/  F2FP.BF16.F32.PACK_AB R9, R9, R14 ;  /* 0x0000000e0909723e */ /* 0x000fe200000010ff */
[----:B------:R-:W-:Y:S01]  /*11bd0*/  FMUL.FTZ R11, R11, R127 ;  /* 0x0000007f0b0b7220 */ /* 0x000fe20000410000 */
[----:B------:R-:W-:Y:S02]  /*11be0*/  F2FP.BF16.F32.PACK_AB R8, R8, R13 ;  /* 0x0000000d0808723e */ /* 0x000fe400000010ff */
[----:B------:R-:W-:Y:S01]  /*11bf0*/  FSETP.GTU.FTZ.AND P6, PT, R7, R128, PT ;  /* 0x000000800700720b */ /* 0x000fe20003fdc000 */
[----:B------:R-:W-:Y:S01]  /*11c00*/  FMUL.FTZ R11, R11, R129 ;  /* 0x000000810b0b7220 */ /* 0x000fe20000410000 */
[----:B------:R-:W-:-:S04]  /*11c10*/  PRMT R7, R47, 0x7632, R7 ;  /* 0x000076322f077816 */ /* 0x000fc80000000007 */
[----:B------:R-:W-:Y:S01]  /*11c20*/  FSEL R11, R11, RZ, !P6 ;  /* 0x000000ff0b0b7208 */ /* 0x000fe20007000000 */
[----:B------:R-:W-:Y:S01]  /*11c30*/  IMAD.U32 R7, R7, 0x10000, RZ ;  /* 0x0001000007077824 */ /* 0x000fe200078e00ff */
[----:B------:R-:W-:-:S03]  /*11c40*/  PLOP3.LUT P6, PT, P6, PT, PT, 0x8, 0x80 ;  /* 0x000000000080781c */ /* 0x000fc600037ce170 */
[----:B------:R-:W-:-:S05]  /*11c50*/  FFMA.FTZ R7, R11, R17, R7 ;  /* 0x000000110b077223 */ /* 0x000fca0000010007 */
[----:B------:R-:W-:Y:S01]  /*11c60*/  F2FP.BF16.F32.PACK_AB R11, R7, R22 ;  /* 0x00000016070b723e */ /* 0x000fe200000010ff */
[----:B------:R-:W-:Y:S06]  /*11c70*/  BRA `(.L_x_5772) ;  /* 0x0000003000c07947 */ /* 0x000fec0003800000 */
.L_x_5731:
        /* <DEDUP_REMOVED lines=16> */
.L_x_5775:
        /* <DEDUP_REMOVED lines=12> */
.L_x_5777:
[----:B------:R-:W-:Y:S05]  /*11e40*/  BSYNC.RECONVERGENT B1 ;  /* 0x0000000000017941 */ /* 0x000fea0003800200 */
.L_x_5776:
        /* <DEDUP_REMOVED lines=59> */
[----:B------:R-:W-:Y:S02]  /*12200*/  HFMA2 R15, -RZ, RZ, 0, 0 ;  /* 0x00000000ff0f7431 */ /* 0x000fe400000001ff */
[----:B------:R-:W-:-:S07]  /*12210*/  IMAD.MOV.U32 R13, RZ, RZ, R7 ;  /* 0x000000ffff0d7224 */ /* 0x000fce00078e0007 */
.L_x_5774:
[----:B------:R-:W-:Y:S05]  /*12220*/  BSYNC.RECONVERGENT B0 ;  /* 0x0000000000007941 */ /* 0x000fea0003800200 */
.L_x_5773:
[----:B------:R-:W-:Y:S01]  /*12230*/  I2FP.F32.U32 R7, R13 ;  /* 0x0000000d00077245 */ /* 0x000fe20000201000 */
[----:B------:R-:W-:Y:S01]  /*12240*/  BSSY.RECONVERGENT B0, `(.L_x_5778) ;  /* 0x0000065000007945 */ /* 0x000fe20003800200 */
[----:B------:R-:W-:Y:S01]  /*12250*/  ISETP.NE.AND P2, PT, R15, 0x1, PT ;  /* 0x000000010f00780c */ /* 0x000fe20003f45270 */
[----:B------:R-:W-:Y:S01]  /*12260*/  HFMA2 R14, -RZ, RZ, 0, 1.1920928955078125e-07 ;  /* 0x00000002ff0e7431 */ /* 0x000fe200000001ff */
[----:B------:R-:W-:Y:S01]  /*12270*/  LOP3.LUT R6, R6, 0xfffffffb, RZ, 0xc0, !PT ;  /* 0xfffffffb06067812 */ /* 0x000fe200078ec0ff */
[----:B------:R-:W-:-:S05]  /*12280*/  FFMA.FTZ R7, R7, R185, 1.1641532182693481445e-10 ;  /* 0x2f00000007077423 */ /* 0x000fca00000100b9 */
[----:B------:R-:W-:Y:S01]  /*12290*/  FSETP.GTU.FTZ.AND P1, PT, R7, R128, PT ;  /* 0x000000800700720b */ /* 0x000fe20003f3c000 */
[C---:B-----5:R-:W-:Y:S01]  /*122a0*/  IMAD.U32 R7, R8.reuse, 0x10000, RZ ;  /* 0x0001000008077824 */ /* 0x060fe200078e00ff */
[----:B------:R-:W-:-:S03]  /*122b0*/  PRMT R8, R8, 0x7632, R8 ;  /* 0x0000763208087816 */ /* 0x000fc60000000008 */
[----:B------:R-:W-:-:S04]  /*122c0*/  FMUL.FTZ R7, R7, R127 ;  /* 0x0000007f07077220 */ /* 0x000fc80000410000 */
[----:B------:R-:W-:-:S05]  /*122d0*/  FMUL.FTZ R7, R7, R129 ;  /* 0x0000008107077220 */ /* 0x000fca0000410000 */
[----:B------:R-:W-:Y:S01]  /*122e0*/  FSEL R13, R7, RZ, !P1 ;  /* 0x000000ff070d7208 */ /* 0x000fe20004800000 */
[----:B------:R-:W-:Y:S01]  /*122f0*/  IMAD.U32 R7, R76, 0x10000, RZ ;  /* 0x000100004c077824 */ /* 0x000fe200078e00ff */
[----:B------:R-:W-:-:S03]  /*12300*/  PLOP3.LUT P1, PT, P1, PT, PT, 0x8, 0x80 ;  /* 0x000000000080781c */ /* 0x000fc60000f2e170 */
[----:B------:R-:W-:Y:S01]  /*12310*/  FMUL.FTZ R13, R7, R13 ;  /* 0x0000000d070d7220 */ /* 0x000fe20000410000 */
        /* <DEDUP_REMOVED lines=12> */
.L_x_5780:
        /* <DEDUP_REMOVED lines=12> */
.L_x_5782:
[----:B------:R-:W-:Y:S05]  /*124a0*/  BSYNC.RECONVERGENT B1 ;  /* 0x0000000000017941 */ /* 0x000fea0003800200 */
.L_x_5781:
        /* <DEDUP_REMOVED lines=62> */
.L_x_5779:
[----:B------:R-:W-:Y:S05]  /*12890*/  BSYNC.RECONVERGENT B0 ;  /* 0x0000000000007941 */ /* 0x000fea0003800200 */
.L_x_5778:
[----:B------:R-:W-:Y:S01]  /*128a0*/  I2FP.F32.U32 R7, R7 ;  /* 0x0000000700077245 */ /* 0x000fe20000201000 */
[----:B------:R-:W-:Y:S01]  /*128b0*/  BSSY.RECONVERGENT B0, `(.L_x_5783) ;  /* 0x0000064000007945 */ /* 0x000fe20003800200 */
[----:B------:R-:W-:Y:S01]  /*128c0*/  SHF.L.U32 R8, R8, 0x10, RZ ;  /* 0x0000001008087819 */ /* 0x000fe200000006ff */
[----:B------:R-:W-:Y:S01]  /*128d0*/  IMAD.MOV.U32 R15, RZ, RZ, 0x2 ;  /* 0x00000002ff0f7424 */ /* 0x000fe200078e00ff */
[----:B------:R-:W-:Y:S01]  /*128e0*/  ISETP.NE.AND P2, PT, R14, 0x1, PT ;  /* 0x000000010e00780c */ /* 0x000fe20003f45270 */
[----:B------:R-:W-:Y:S01]  /*128f0*/  FFMA.FTZ R7, R7, R185, 1.1641532182693481445e-10 ;  /* 0x2f00000007077423 */ /* 0x000fe200000100b9 */
[----:B------:R-:W-:Y:S01]  /*12900*/  LOP3.LUT R6, R6, 0xfffffffd, RZ, 0xc0, !PT ;  /* 0xfffffffd06067812 */ /* 0x000fe200078ec0ff */
        /* <DEDUP_REMOVED lines=19> */
.L_x_5785:
        /* <DEDUP_REMOVED lines=12> */
.L_x_5787:
[----:B------:R-:W-:Y:S05]  /*12b00*/  BSYNC.RECONVERGENT B1 ;  /* 0x0000000000017941 */ /* 0x000fea0003800200 */
.L_x_5786:
        /* <DEDUP_REMOVED lines=62> */
.L_x_5784:
[----:B------:R-:W-:Y:S05]  /*12ef0*/  BSYNC.RECONVERGENT B0 ;  /* 0x0000000000007941 */ /* 0x000fea0003800200 */
.L_x_5783:
[----:B------:R-:W-:Y:S01]  /*12f00*/  I2FP.F32.U32 R7, R7 ;  /* 0x0000000700077245 */ /* 0x000fe20000201000 */
[----:B------:R-:W-:Y:S01]  /*12f10*/  BSSY.RECONVERGENT B0, `(.L_x_5788) ;  /* 0x0000063000007945 */ /* 0x000fe20003800200 */
[----:B------:R-:W-:Y:S01]  /*12f20*/  ISETP.NE.AND P2, PT, R15, 0x1, PT ;  /* 0x000000010f00780c */ /* 0x000fe20003f45270 */
[----:B------:R-:W-:Y:S01]  /*12f30*/  IMAD.MOV.U32 R17, RZ, RZ, R164 ;  /* 0x000000ffff117224 */ /* 0x000fe200078e00a4 */
        /* <DEDUP_REMOVED lines=21> */
.L_x_5790:
        /* <DEDUP_REMOVED lines=12> */
.L_x_5792:
[----:B------:R-:W-:Y:S05]  /*13150*/  BSYNC.RECONVERGENT B1 ;  /* 0x0000000000017941 */ /* 0x000fea0003800200 */
.L_x_5791:
        /* <DEDUP_REMOVED lines=62> */
.L_x_5789:
[----:B------:R-:W-:Y:S05]  /*13540*/  BSYNC.RECONVERGENT B0 ;  /* 0x0000000000007941 */ /* 0x000fea0003800200 */
.L_x_5788:
        /* <DEDUP_REMOVED lines=9> */
[----:B------:R-:W-:Y:S01]  /*135e0*/  FSETP.GTU.FTZ.AND P2, PT, R15, R128, PT ;  /* 0x000000800f00720b */ /* 0x000fe20003f5c000 */
[----:B------:R-:W-:-:S03]  /*135f0*/  IMAD.U32 R15, R243, 0x10000, RZ ;  /* 0x00010000f30f7824 */ /* 0x000fc600078e00ff */
        /* <DEDUP_REMOVED lines=13> */
.L_x_5795:
        /* <DEDUP_REMOVED lines=12> */
.L_x_5797:
[----:B------:R-:W-:Y:S05]  /*13790*/  BSYNC.RECONVERGENT B1 ;  /* 0x0000000000017941 */ /* 0x000fea0003800200 */
.L_x_5796:
        /* <DEDUP_REMOVED lines=62> */
.L_x_5794:
[----:B------:R-:W-:Y:S05]  /*13b80*/  BSYNC.RECONVERGENT B0 ;  /* 0x0000000000007941 */ /* 0x000fea0003800200 */
.L_x_5793:
[----:B------:R-:W-:Y:S01]  /*13b90*/  I2FP.F32.U32 R14, R17 ;  /* 0x00000011000e7245 */ /* 0x000fe20000201000 */
[----:B------:R-:W-:Y:S01]  /*13ba0*/  IMAD.U32 R15, R78, 0x10000, RZ ;  /* 0x000100004e0f7824 */ /* 0x000fe200078e00ff */
[----:B------:R-:W-:Y:S01]  /*13bb0*/  ISETP.NE.AND P4, PT, R18, 0x1, PT ;  /* 0x000000011200780c */ /* 0x000fe20003f85270 */
[----:B------:R-:W-:Y:S01]  /*13bc0*/  BSSY.RECONVERGENT B0, `(.L_x_5798) ;  /* 0x0000061000007945 */ /* 0x000fe20003800200 */
[----:B------:R-:W-:Y:S02]  /*13bd0*/  IMAD.MOV.U32 R16, RZ, RZ, 0x2 ;  /* 0x00000002ff107424 */ /* 0x000fe400078e00ff */
        /* <DEDUP_REMOVED lines=20> */
.L_x_5800:
        /* <DEDUP_REMOVED lines=12> */
.L_x_5802:
[----:B------:R-:W-:Y:S05]  /*13de0*/  BSYNC.RECONVERGENT B1 ;  /* 0x0000000000017941 */ /* 0x000fea0003800200 */
.L_x_5801:
        /* <DEDUP_REMOVED lines=62> */
.L_x_5799:
[----:B------:R-:W-:Y:S05]  /*141d0*/  BSYNC.RECONVERGENT B0 ;  /* 0x0000000000007941 */ /* 0x000fea0003800200 */
.L_x_5798:
        /* <DEDUP_REMOVED lines=24> */
.L_x_5805:
        /* <DEDUP_REMOVED lines=12> */
.L_x_5807:
[----:B------:R-:W-:Y:S05]  /*14420*/  BSYNC.RECONVERGENT B1 ;  /* 0x0000000000017941 */ /* 0x000fea0003800200 */
.L_x_5806:
        /* <DEDUP_REMOVED lines=62> */
.L_x_5804:
[----:B------:R-:W-:Y:S05]  /*14810*/  BSYNC.RECONVERGENT B0 ;  /* 0x0000000000007941 */ /* 0x000fea0003800200 */
.L_x_5803:
[----:B------:R-:W-:Y:S01]  /*14820*/  I2FP.F32.U32 R15, R15 ;  /* 0x0000000f000f7245 */ /* 0x000fe20000201000 */
[----:B------:R-:W-:Y:S01]  /*14830*/  IMAD.U32 R16, R79, 0x10000, RZ ;  /* 0x000100004f107824 */ /* 0x000fe200078e00ff */
[----:B------:R-:W-:Y:S01]  /*14840*/  ISETP.NE.AND P6, PT, R17, 0x1, PT ;  /* 0x000000011100780c */ /* 0x000fe20003fc5270 */
[----:B------:R-:W-:Y:S01]  /*14850*/  BSSY.RECONVERGENT B0, `(.L_x_5808) ;  /* 0x0000064000007945 */ /* 0x000fe20003800200 */
        /* <DEDUP_REMOVED lines=21> */
.L_x_5810:
        /* <DEDUP_REMOVED lines=15> */
.L_x_5812:
[----:B------:R-:W-:Y:S05]  /*14aa0*/  BSYNC.RECONVERGENT B1 ;  /* 0x0000000000017941 */ /* 0x000fea0003800200 */
.L_x_5811:
        /* <DEDUP_REMOVED lines=62> */
.L_x_5809:
[----:B------:R-:W-:Y:S05]  /*14e90*/  BSYNC.RECONVERGENT B0 ;  /* 0x0000000000007941 */ /* 0x000fea0003800200 */
.L_x_5808:
[----:B------:R-:W-:Y:S02]  /*14ea0*/  I2FP.F32.U32 R17, R19 ;  /* 0x0000001300117245 */ /* 0x000fe40000201000 */
[----:B------:R-:W-:Y:S02]  /*14eb0*/  SHF.L.U32 R11, R11, 0x10, RZ ;  /* 0x000000100b0b7819 */ /* 0x000fe400000006ff */
[----:B------:R-:W-:Y:S01]  /*14ec0*/  F2FP.BF16.F32.PACK_AB R9, R9, R7 ;  /* 0x000000070909723e */ /* 0x000fe200000010ff */
[----:B------:R-:W-:Y:S01]  /*14ed0*/  FFMA.FTZ R17, R17, R185, 1.1641532182693481445e-10 ;  /* 0x2f00000011117423 */ /* 0x000fe200000100b9 */
[----:B------:R-:W-:Y:S02]  /*14ee0*/  IMAD.U32 R7, R245, 0x10000, RZ ;  /* 0x00010000f5077824 */ /* 0x000fe400078e00ff */
[----:B------:R-:W-:Y:S01]  /*14ef0*/  FMUL.FTZ R11, R11, R127 ;  /* 0x0000007f0b0b7220 */ /* 0x000fe20000410000 */
[----:B------:R-:W-:Y:S02]  /*14f00*/  F2FP.BF16.F32.PACK_AB R10, R10, R14 ;  /* 0x0000000e0a0a723e */ /* 0x000fe400000010ff */
[----:B------:R-:W-:Y:S01]  /*14f10*/  FSETP.GTU.FTZ.AND P6, PT, R17, R128, PT ;  /* 0x000000801100720b */ /* 0x000fe20003fdc000 */
[----:B------:R-:W-:Y:S01]  /*14f20*/  FMUL.FTZ R11, R11, R129 ;  /* 0x000000810b0b7220 */ /* 0x000fe20000410000 */
[----:B------:R-:W-:-:S04]  /*14f30*/  F2FP.BF16.F32.PACK_AB R8, R8, R13 ;  /* 0x0000000d0808723e */ /* 0x000fc800000010ff */
[----:B------:R-:W-:Y:S02]  /*14f40*/  FSEL R11, R11, RZ, !P6 ;  /* 0x000000ff0b0b7208 */ /* 0x000fe40007000000 */
[----:B------:R-:W-:-:S03]  /*14f50*/  PLOP3.LUT P6, PT, P6, PT, PT, 0x8, 0x80 ;  /* 0x000000000080781c */ /* 0x000fc600037ce170 */
[----:B------:R-:W-:-:S05]  /*14f60*/  FMUL.FTZ R7, R7, R11 ;  /* 0x0000000b07077220 */ /* 0x000fca0000410000 */
[----:B------:R-:W-:-:S07]  /*14f70*/  F2FP.BF16.F32.PACK_AB R11, R7, R15 ;  /* 0x0000000f070b723e */ /* 0x000fce00000010ff */
.L_x_5772:
        /* <DEDUP_REMOVED lines=41> */
.L_x_5816:
        /* <DEDUP_REMOVED lines=12> */
.L_x_5818:
[----:B------:R-:W-:Y:S05]  /*152d0*/  BSYNC.RECONVERGENT B1 ;  /* 0x0000000000017941 */ /* 0x000fea0003800200 */
.L_x_5817:
        /* <DEDUP_REMOVED lines=60> */
[----:B------:R-:W-:-:S07]  /*156a0*/  HFMA2 R15, -RZ, RZ, 0, 0 ;  /* 0x00000000ff0f7431 */ /* 0x000fce00000001ff */
.L_x_5815:
[----:B------:R-:W-:Y:S05]  /*156b0*/  BSYNC.RECONVERGENT B0 ;  /* 0x0000000000007941 */ /* 0x000fea0003800200 */
.L_x_5814:
[----:B------:R-:W-:Y:S01]  /*156c0*/  I2FP.F32.U32 R12, R13 ;  /* 0x0000000d000c7245 */ /* 0x000fe20000201000 */
[----:B------:R-:W-:Y:S01]  /*156d0*/  IMAD.U32 R13, R72, 0x10000, RZ ;  /* 0x00010000480d7824 */ /* 0x000fe200078e00ff */
[----:B------:R-:W-:Y:S01]  /*156e0*/  ISETP.NE.AND P2, PT, R15, 0x1, PT ;  /* 0x000000010f00780c */ /* 0x000fe20003f45270 */
[----:B------:R-:W-:Y:S01]  /*156f0*/  BSSY.RECONVERGENT B0, `(.L_x_5819) ;  /* 0x0000064000007945 */ /* 0x000fe20003800200 */
[----:B-----5:R-:W-:Y:S01]  /*15700*/  SHF.L.U32 R14, R44, 0x10, RZ ;  /* 0x000000102c0e7819 */ /* 0x020fe200000006ff */
[----:B------:R-:W-:Y:S01]  /*15710*/  FFMA.FTZ R12, R12, R185, 1.1641532182693481445e-10 ;  /* 0x2f0000000c0c7423 */ /* 0x000fe200000100b9 */
[----:B------:R-:W-:-:S04]  /*15720*/  LOP3.LUT R6, R6, 0xfffffffb, RZ, 0xc0, !PT ;  /* 0xfffffffb06067812 */ /* 0x000fc800078ec0ff */
        /* <DEDUP_REMOVED lines=21> */
.L_x_5821:
        /* <DEDUP_REMOVED lines=12> */
.L_x_5823:
[----:B------:R-:W-:Y:S05]  /*15940*/  BSYNC.RECONVERGENT B1 ;  /* 0x0000000000017941 */ /* 0x000fea0003800200 */
.L_x_5822:
        /* <DEDUP_REMOVED lines=62> */
.L_x_5820:
[----:B------:R-:W-:Y:S05]  /*15d30*/  BSYNC.RECONVERGENT B0 ;  /* 0x0000000000007941 */ /* 0x000fea0003800200 */
.L_x_5819:
[----:B------:R-:W-:Y:S01]  /*15d40*/  I2FP.F32.U32 R13, R13 ;  /* 0x0000000d000d7245 */ /* 0x000fe20000201000 */
[----:B------:R-:W-:Y:S01]  /*15d50*/  IMAD.U32 R8, R8, 0x10000, RZ ;  /* 0x0001000008087824 */ /* 0x000fe200078e00ff */
[----:B------:R-:W-:Y:S01]  /*15d60*/  ISETP.NE.AND P2, PT, R14, 0x1, PT ;  /* 0x000000010e00780c */ /* 0x000fe20003f45270 */
[----:B------:R-:W-:Y:S01]  /*15d70*/  BSSY.RECONVERGENT B0, `(.L_x_5824) ;  /* 0x0000064000007945 */ /* 0x000fe20003800200 */
[----:B------:R-:W-:Y:S01]  /*15d80*/  PRMT R15, R44, 0x7632, R15 ;  /* 0x000076322c0f7816 */ /* 0x000fe2000000000f */
[----:B------:R-:W-:Y:S01]  /*15d90*/  FFMA.FTZ R13, R13, R185, 1.1641532182693481445e-10 ;  /* 0x2f0000000d0d7423 */ /* 0x000fe200000100b9 */
[----:B------:R-:W-:Y:S01]  /*15da0*/  FMUL.FTZ R8, R8, R127 ;  /* 0x0000007f08087220 */ /* 0x000fe20000410000 */
[----:B------:R-:W-:Y:S01]  /*15db0*/  LOP3.LUT R6, R6, 0xfffffffd, RZ, 0xc0, !PT ;  /* 0xfffffffd06067812 */ /* 0x000fe200078ec0ff */
[----:B------:R-:W-:Y:S02]  /*15dc0*/  IMAD.MOV.U32 R16, RZ, RZ, 0x2 ;  /* 0x00000002ff107424 */ /* 0x000fe400078e00ff */
[----:B------:R-:W-:Y:S01]  /*15dd0*/  FMUL.FTZ R8, R8, R129 ;  /* 0x0000008108087220 */ /* 0x000fe20000410000 */
[----:B------:R-:W-:Y:S01]  /*15de0*/  FSETP.GTU.FTZ.AND P1, PT, R13, R128, PT ;  /* 0x000000800d00720b */ /* 0x000fe20003f3c000 */
[----:B------:R-:W-:Y:S01]  /*15df0*/  IMAD.U32 R15, R15, 0x10000, RZ ;  /* 0x000100000f0f7824 */ /* 0x000fe200078e00ff */
[----:B------:R-:W-:-:S02]  /*15e00*/  SHF.L.U32 R13, R246, 0x10, RZ ;  /* 0x00000010f60d7819 */ /* 0x000fc400000006ff */
[----:B------:R-:W-:Y:S02]  /*15e10*/  FSEL R8, R8, RZ, !P1 ;  /* 0x000000ff08087208 */ /* 0x000fe40004800000 */
        /* <DEDUP_REMOVED lines=14> */
.L_x_5826:
        /* <DEDUP_REMOVED lines=12> */
.L_x_5828:
[----:B------:R-:W-:Y:S05]  /*15fc0*/  BSYNC.RECONVERGENT B1 ;  /* 0x0000000000017941 */ /* 0x000fea0003800200 */
.L_x_5827:
        /* <DEDUP_REMOVED lines=62> */
.L_x_5825:
[----:B------:R-:W-:Y:S05]  /*163b0*/  BSYNC.RECONVERGENT B0 ;  /* 0x0000000000007941 */ /* 0x000fea0003800200 */
.L_x_5824:
[----:B------:R-:W-:Y:S01]  /*163c0*/  I2FP.F32.U32 R8, R8 ;  /* 0x0000000800087245 */ /* 0x000fe20000201000 */
[----:B------:R-:W-:Y:S01]  /*163d0*/  BSSY.RECONVERGENT B0, `(.L_x_5829) ;  /* 0x0000064000007945 */ /* 0x000fe20003800200 */
[----:B------:R-:W-:Y:S01]  /*163e0*/  ISETP.NE.AND P2, PT, R16, 0x1, PT ;  /* 0x000000011000780c */ /* 0x000fe20003f45270 */
[----:B------:R-:W-:Y:S01]  /*163f0*/  IMAD.MOV.U32 R17, RZ, RZ, R164 ;  /* 0x000000ffff117224 */ /* 0x000fe200078e00a4 */
[----:B------:R-:W-:Y:S01]  /*16400*/  SHF.L.U32 R14, R45, 0x10, RZ ;  /* 0x000000102d0e7819 */ /* 0x000fe200000006ff */
[----:B------:R-:W-:-:S05]  /*16410*/  FFMA.FTZ R8, R8, R185, 1.1641532182693481445e-10 ;  /* 0x2f00000008087423 */ /* 0x000fca00000100b9 */
[----:B------:R-:W-:Y:S01]  /*16420*/  FSETP.GTU.FTZ.AND P1, PT, R8, R128, PT ;  /* 0x000000800800720b */ /* 0x000fe20003f3c000 */
[----:B------:R-:W-:-:S04]  /*16430*/  IMAD.U32 R8, R9, 0x10000, RZ ;  /* 0x0001000009087824 */ /* 0x000fc800078e00ff */
[----:B------:R-:W-:-:S04]  /*16440*/  FMUL.FTZ R8, R8, R127 ;  /* 0x0000007f08087220 */ /* 0x000fc80000410000 */
[----:B------:R-:W-:-:S05]  /*16450*/  FMUL.FTZ R8, R8, R129 ;  /* 0x0000008108087220 */ /* 0x000fca0000410000 */
[----:B------:R-:W-:Y:S01]  /*16460*/  FSEL R13, R8, RZ, !P1 ;  /* 0x000000ff080d7208 */ /* 0x000fe20004800000 */
[----:B------:R-:W-:Y:S01]  /*16470*/  IMAD.U32 R8, R73, 0x10000, RZ ;  /* 0x0001000049087824 */ /* 0x000fe200078e00ff */
[----:B------:R-:W-:-:S03]  /*16480*/  PLOP3.LUT P1, PT, P1, PT, PT, 0x8, 0x80 ;  /* 0x000000000080781c */ /* 0x000fc60000f2e170 */
[--C-:B------:R-:W-:Y:S01]  /*16490*/  FFMA.FTZ R13, R13, R8, R14.reuse ;  /* 0x000000080d0d7223 */ /* 0x100fe2000001000e */
        /* <DEDUP_REMOVED lines=12> */
.L_x_5831:
        /* <DEDUP_REMOVED lines=12> */
.L_x_5833:
[----:B------:R-:W-:Y:S05]  /*16620*/  BSYNC.RECONVERGENT B1 ;  /* 0x0000000000017941 */ /* 0x000fea0003800200 */
.L_x_5832:
        /* <DEDUP_REMOVED lines=62> */
.L_x_5830:
[----:B------:R-:W-:Y:S05]  /*16a10*/  BSYNC.RECONVERGENT B0 ;  /* 0x0000000000007941 */ /* 0x000fea0003800200 */
.L_x_5829:
[----:B------:R-:W-:Y:S01]  /*16a20*/  I2FP.F32.U32 R9, R17 ;  /* 0x0000001100097245 */ /* 0x000fe20000201000 */
[----:B------:R-:W-:Y:S01]  /*16a30*/  IMAD.U32 R14, R14, 0x10000, RZ ;  /* 0x000100000e0e7824 */ /* 0x000fe200078e00ff */
[----:B------:R-:W-:Y:S01]  /*16a40*/  ISETP.NE.AND P3, PT, R8, 0x1, PT ;  /* 0x000000010800780c */ /* 0x000fe20003f65270 */
[----:B------:R-:W-:Y:S01]  /*16a50*/  BSSY.RECONVERGENT B0, `(.L_x_5834) ;  /* 0x0000062000007945 */ /* 0x000fe20003800200 */
[----:B------:R-:W-:Y:S01]  /*16a60*/  PRMT R16, R45, 0x7632, R16 ;  /* 0x000076322d107816 */ /* 0x000fe20000000010 */
[----:B------:R-:W-:Y:S01]  /*16a70*/  FFMA.FTZ R9, R9, R185, 1.1641532182693481445e-10 ;  /* 0x2f00000009097423 */ /* 0x000fe200000100b9 */
[----:B------:R-:W-:-:S03]  /*16a80*/  IMAD.MOV.U32 R17, RZ, RZ, 0x2 ;  /* 0x00000002ff117424 */ /* 0x000fc600078e00ff */
[----:B------:R-:W-:Y:S01]  /*16a90*/  IMAD.U32 R16, R16, 0x10000, RZ ;  /* 0x0001000010107824 */ /* 0x000fe200078e00ff */
[----:B------:R-:W-:Y:S01]  /*16aa0*/  FSETP.GTU.FTZ.AND P2, PT, R9, R128, PT ;  /* 0x000000800900720b */ /* 0x000fe20003f5c000 */
[----:B------:R-:W-:Y:S01]  /*16ab0*/  FMUL.FTZ R9, R14, R127 ;  /* 0x0000007f0e097220 */ /* 0x000fe20000410000 */
[----:B------:R-:W-:-:S03]  /*16ac0*/  SHF.L.U32 R14, R247, 0x10, RZ ;  /* 0x00000010f70e7819 */ /* 0x000fc600000006ff */
[----:B------:R-:W-:-:S05]  /*16ad0*/  FMUL.FTZ R9, R9, R129 ;  /* 0x0000008109097220 */ /* 0x000fca0000410000 */
[----:B------:R-:W-:Y:S02]  /*16ae0*/  FSEL R9, R9, RZ, !P2 ;  /* 0x000000ff09097208 */ /* 0x000fe40005000000 */
        /* <DEDUP_REMOVED lines=13> */
.L_x_5836:
        /* <DEDUP_REMOVED lines=12> */
.L_x_5838:
[----:B------:R-:W-:Y:S05]  /*16c80*/  BSYNC.RECONVERGENT B1 ;  /* 0x0000000000017941 */ /* 0x000fea0003800200 */
.L_x_5837:
        /* <DEDUP_REMOVED lines=62> */
.L_x_5835:
[----:B------:R-:W-:Y:S05]  /*17070*/  BSYNC.RECONVERGENT B0 ;  /* 0x0000000000007941 */ /* 0x000fea0003800200 */
.L_x_5834:
        /* <DEDUP_REMOVED lines=25> */
.L_x_5841:
        /* <DEDUP_REMOVED lines=12> */
.L_x_5843:
[----:B------:R-:W-:Y:S05]  /*172d0*/  BSYNC.RECONVERGENT B1 ;  /* 0x0000000000017941 */ /* 0x000fea0003800200 */
.L_x_5842:
        /* <DEDUP_REMOVED lines=62> */
.L_x_5840:
[----:B------:R-:W-:Y:S05]  /*176c0*/  BSYNC.RECONVERGENT B0 ;  /* 0x0000000000007941 */ /* 0x000fea0003800200 */
.L_x_5839:
        /* <DEDUP_REMOVED lines=25> */
.L_x_5846:
        /* <DEDUP_REMOVED lines=12> */
.L_x_5848:
[----:B------:R-:W-:Y:S05]  /*17920*/  BSYNC.RECONVERGENT B1 ;  /* 0x0000000000017941 */ /* 0x000fea0003800200 */
.L_x_5847:
        /* <DEDUP_REMOVED lines=62> */
.L_x_5845:
[----:B------:R-:W-:Y:S05]  /*17d10*/  BSYNC.RECONVERGENT B0 ;  /* 0x0000000000007941 */ /* 0x000fea0003800200 */
.L_x_5844:
[----:B------:R-:W-:Y:S01]  /*17d20*/  I2FP.F32.U32 R10, R10 ;  /* 0x0000000a000a7245 */ /* 0x000fe20000201000 */
[----:B------:R-:W-:Y:S01]  /*17d30*/  IMAD.U32 R18, R47, 0x10000, RZ ;  /* 0x000100002f127824 */ /* 0x000fe200078e00ff */
[----:B------:R-:W-:Y:S01]  /*17d40*/  ISETP.NE.AND P6, PT, R17, 0x1, PT ;  /* 0x000000011100780c */ /* 0x000fe20003fc5270 */
[----:B------:R-:W-:Y:S01]  /*17d50*/  BSSY.RECONVERGENT B0, `(.L_x_5849) ;  /* 0x0000064000007945 */ /* 0x000fe20003800200 */
[----:B------:R-:W-:Y:S01]  /*17d60*/  SHF.L.U32 R14, R75, 0x10, RZ ;  /* 0x000000104b0e7819 */ /* 0x000fe200000006ff */
[----:B------:R-:W-:Y:S01]  /*17d70*/  FFMA.FTZ R10, R10, R185, 1.1641532182693481445e-10 ;  /* 0x2f0000000a0a7423 */ /* 0x000fe200000100b9 */
[----:B------:R-:W-:-:S04]  /*17d80*/  IMAD.MOV.U32 R21, RZ, RZ, 0x2 ;  /* 0x00000002ff157424 */ /* 0x000fc800078e00ff */
        /* <DEDUP_REMOVED lines=18> */
.L_x_5851:
        /* <DEDUP_REMOVED lines=15> */
.L_x_5853:
[----:B------:R-:W-:Y:S05]  /*17fa0*/  BSYNC.RECONVERGENT B1 ;  /* 0x0000000000017941 */ /* 0x000fea0003800200 */
.L_x_5852:
        /* <DEDUP_REMOVED lines=62> */
.L_x_5850:
[----:B------:R-:W-:Y:S05]  /*18390*/  BSYNC.RECONVERGENT B0 ;  /* 0x0000000000007941 */ /* 0x000fea0003800200 */
.L_x_5849:
[----:B------:R-:W-:Y:S01]  /*183a0*/  I2FP.F32.U32 R14, R14 ;  /* 0x0000000e000e7245 */ /* 0x000fe20000201000 */
[----:B------:R-:W-:Y:S01]  /*183b0*/  IMAD.U32 R11, R11, 0x10000, RZ ;  /* 0x000100000b0b7824 */ /* 0x000fe200078e00ff */
[----:B------:R-:W-:Y:S02]  /*183c0*/  SHF.L.U32 R17, R249, 0x10, RZ ;  /* 0x00000010f9117819 */ /* 0x000fe400000006ff */
[----:B------:R-:W-:Y:S01]  /*183d0*/  F2FP.BF16.F32.PACK_AB R12, R15, R12 ;  /* 0x0000000c0f0c723e */ /* 0x000fe200000010ff */
[----:B------:R-:W-:Y:S01]  /*183e0*/  FFMA.FTZ R14, R14, R185, 1.1641532182693481445e-10 ;  /* 0x2f0000000e0e7423 */ /* 0x000fe200000100b9 */
[----:B------:R-:W-:Y:S01]  /*183f0*/  FMUL.FTZ R11, R11, R127 ;  /* 0x0000007f0b0b7220 */ /* 0x000fe20000410000 */
[----:B------:R-:W-:-:S03]  /*18400*/  F2FP.BF16.F32.PACK_AB R13, R16, R13 ;  /* 0x0000000d100d723e */ /* 0x000fc600000010ff */
[----:B------:R-:W-:Y:S01]  /*18410*/  FSETP.GTU.FTZ.AND P6, PT, R14, R128, PT ;  /* 0x000000800e00720b */ /* 0x000fe20003fdc000 */
[----:B------:R-:W-:Y:S01]  /*18420*/  FMUL.FTZ R14, R11, R129 ;  /* 0x000000810b0e7220 */ /* 0x000fe20000410000 */
[----:B------:R-:W-:-:S04]  /*18430*/  PRMT R11, R47, 0x7632, R11 ;  /* 0x000076322f0b7816 */ /* 0x000fc8000000000b */
[----:B------:R-:W-:Y:S01]  /*18440*/  FSEL R14, R14, RZ, !P6 ;  /* 0x000000ff0e0e7208 */ /* 0x000fe20007000000 */
[----:B------:R-:W-:Y:S01]  /*18450*/  IMAD.U32 R11, R11, 0x10000, RZ ;  /* 0x000100000b0b7824 */ /* 0x000fe200078e00ff */
[----:B------:R-:W-:-:S03]  /*18460*/  PLOP3.LUT P6, PT, P6, PT, PT, 0x8, 0x80 ;  /* 0x000000000080781c */ /* 0x000fc600037ce170 */
[----:B------:R-:W-:Y:S01]  /*18470*/  FFMA.FTZ R11, R14, R17, R11 ;  /* 0x000000110e0b7223 */ /* 0x000fe2000001000b */
[----:B------:R-:W-:-:S04]  /*18480*/  F2FP.BF16.F32.PACK_AB R14, R9, R8 ;  /* 0x00000008090e723e */ /* 0x000fc800000010ff */
[----:B------:R-:W-:Y:S01]  /*18490*/  F2FP.BF16.F32.PACK_AB R15, R11, R10 ;  /* 0x0000000a0b0f723e */ /* 0x000fe200000010ff */
[----:B------:R-:W-:Y:S06]  /*184a0*/  BRA `(.L_x_5854) ;  /* 0x0000003000b47947 */ /* 0x000fec0003800000 */
.L_x_5813:
        /* <DEDUP_REMOVED lines=16> */
.L_x_5857:
        /* <DEDUP_REMOVED lines=12> */
.L_x_5859:
[----:B------:R-:W-:Y:S05]  /*18670*/  BSYNC.RECONVERGENT B1 ;  /* 0x0000000000017941 */ /* 0x000fea0003800200 */
.L_x_5858:
        /* <DEDUP_REMOVED lines=60> */
[----:B------:R-:W-:-:S07]  /*18a40*/  IMAD.MOV.U32 R15, RZ, RZ, RZ ;  /* 0x000000ffff0f7224 */ /* 0x000fce00078e00ff */
.L_x_5856:
[----:B------:R-:W-:Y:S05]  /*18a50*/  BSYNC.RECONVERGENT B0 ;  /* 0x0000000000007941 */ /* 0x000fea0003800200 */
.L_x_5855:
[----:B------:R-:W-:Y:S01]  /*18a60*/  I2FP.F32.U32 R12, R13 ;  /* 0x0000000d000c7245 */ /* 0x000fe20000201000 */
[----:B------:R-:W-:Y:S01]  /*18a70*/  BSSY.RECONVERGENT B0, `(.L_x_5860) ;  /* 0x0000065000007945 */ /* 0x000fe20003800200 */
[----:B------:R-:W-:Y:S01]  /*18a80*/  ISETP.NE.AND P2, PT, R15, 0x1, PT ;  /* 0x000000010f00780c */ /* 0x000fe20003f45270 */
[----:B------:R-:W-:Y:S01]  /*18a90*/  IMAD.MOV.U32 R14, RZ, RZ, 0x2 ;  /* 0x00000002ff0e7424 */ /* 0x000fe200078e00ff */
[----:B------:R-:W-:Y:S01]  /*18aa0*/  SHF.L.U32 R13, R72, 0x10, RZ ;  /* 0x00000010480d7819 */ /* 0x000fe200000006ff */
[----:B------:R-:W-:Y:S01]  /*18ab0*/  FFMA.FTZ R12, R12, R185, 1.1641532182693481445e-10 ;  /* 0x2f0000000c0c7423 */ /* 0x000fe200000100b9 */
[----:B------:R-:W-:-:S04]  /*18ac0*/  LOP3.LUT R6, R6, 0xfffffffb, RZ, 0xc0, !PT ;  /* 0xfffffffb06067812 */ /* 0x000fc800078ec0ff */
[----:B------:R-:W-:Y:S01]  /*18ad0*/  FSETP.GTU.FTZ.AND P1, PT, R12, R128, PT ;  /* 0x000000800c00720b */ /* 0x000fe20003f3c000 */
[C---:B-----5:R-:W-:Y:S01]  /*18ae0*/  IMAD.U32 R12, R8.reuse, 0x10000, RZ ;  /* 0x00010000080c7824 */ /* 0x060fe200078e00ff */
[----:B------:R-:W-:-:S03]  /*18af0*/  PRMT R8, R8, 0x7632, R8 ;  /* 0x0000763208087816 */ /* 0x000fc60000000008 */
[----:B------:R-:W-:-:S04]  /*18b00*/  FMUL.FTZ R12, R12, R127 ;  /* 0x0000007f0c0c7220 */ /* 0x000fc80000410000 */
[----:B------:R-:W-:-:S05]  /*18b10*/  FMUL.FTZ R12, R12, R129 ;  /* 0x000000810c0c7220 */ /* 0x000fca0000410000 */
        /* <DEDUP_REMOVED lines=15> */
.L_x_5862:
        /* <DEDUP_REMOVED lines=12> */
.L_x_5864:
[----:B------:R-:W-:Y:S05]  /*18cd0*/  BSYNC.RECONVERGENT B1 ;  /* 0x0000000000017941 */ /* 0x000fea0003800200 */
.L_x_5863:
        /* <DEDUP_REMOVED lines=62> */
.L_x_5861:
[----:B------:R-:W-:Y:S05]  /*190c0*/  BSYNC.RECONVERGENT B0 ;  /* 0x0000000000007941 */ /* 0x000fea0003800200 */
.L_x_5860:
[----:B------:R-:W-:Y:S01]  /*190d0*/  I2FP.F32.U32 R13, R13 ;  /* 0x0000000d000d7245 */ /* 0x000fe20000201000 */
[----:B------:R-:W-:Y:S01]  /*190e0*/  IMAD.U32 R8, R8, 0x10000, RZ ;  /* 0x0001000008087824 */ /* 0x000fe200078e00ff */
[----:B------:R-:W-:Y:S01]  /*190f0*/  ISETP.NE.AND P2, PT, R14, 0x1, PT ;  /* 0x000000010e00780c */ /* 0x000fe20003f45270 */
[----:B------:R-:W-:Y:S01]  /*19100*/  BSSY.RECONVERGENT B0, `(.L_x_5865) ;  /* 0x0000062000007945 */ /* 0x000fe20003800200 */
[----:B------:R-:W-:Y:S01]  /*19110*/  LOP3.LUT R6, R6, 0xfffffffd, RZ, 0xc0, !PT ;  /* 0xfffffffd06067812 */ /* 0x000fe200078ec0ff */
[----:B------:R-:W-:Y:S01]  /*19120*/  FFMA.FTZ R13, R13, R185, 1.1641532182693481445e-10 ;  /* 0x2f0000000d0d7423 */ /* 0x000fe200000100b9 */
[----:B------:R-:W-:Y:S01]  /*19130*/  FMUL.FTZ R8, R8, R127 ;  /* 0x0000007f08087220 */ /* 0x000fe20000410000 */
[----:B------:R-:W-:-:S03]  /*19140*/  HFMA2 R16, -RZ, RZ, 0, 1.1920928955078125e-07 ;  /* 0x00000002ff107431 */ /* 0x000fc600000001ff */
[----:B------:R-:W-:Y:S01]  /*19150*/  FMUL.FTZ R8, R8, R129 ;  /* 0x0000008108087220 */ /* 0x000fe20000410000 */
[----:B------:R-:W-:-:S04]  /*19160*/  FSETP.GTU.FTZ.AND P1, PT, R13, R128, PT ;  /* 0x000000800d00720b */ /* 0x000fc80003f3c000 */
        /* <DEDUP_REMOVED lines=16> */
.L_x_5867:
        /* <DEDUP_REMOVED lines=12> */
.L_x_5869:
[----:B------:R-:W-:Y:S05]  /*19330*/  BSYNC.RECONVERGENT B1 ;  /* 0x0000000000017941 */ /* 0x000fea0003800200 */
.L_x_5868:
        /* <DEDUP_REMOVED lines=62> */
.L_x_5866:
[----:B------:R-:W-:Y:S05]  /*19720*/  BSYNC.RECONVERGENT B0 ;  /* 0x0000000000007941 */ /* 0x000fea0003800200 */
.L_x_5865:
[----:B------:R-:W-:Y:S01]  /*19730*/  I2FP.F32.U32 R8, R8 ;  /* 0x0000000800087245 */ /* 0x000fe20000201000 */
[----:B------:R-:W-:Y:S01]  /*19740*/  BSSY.RECONVERGENT B0, `(.L_x_5870) ;  /* 0x0000063000007945 */ /* 0x000fe20003800200 */
[----:B------:R-:W-:Y:S02]  /*19750*/  ISETP.NE.AND P2, PT, R16, 0x1, PT ;  /* 0x000000011000780c */ /* 0x000fe40003f45270 */
[----:B------:R-:W-:Y:S01]  /*19760*/  PRMT R14, R9, 0x7632, R14 ;  /* 0x00007632090e7816 */ /* 0x000fe2000000000e */
[----:B------:R-:W-:Y:S01]  /*19770*/  FFMA.FTZ R8, R8, R185, 1.1641532182693481445e-10 ;  /* 0x2f00000008087423 */ /* 0x000fe200000100b9 */
[----:B------:R-:W-:-:S04]  /*19780*/  MOV R17, R164 ;  /* 0x000000a400117202 */ /* 0x000fc80000000f00 */
[----:B------:R-:W-:Y:S02]  /*19790*/  FSETP.GTU.FTZ.AND P1, PT, R8, R128, PT ;  /* 0x000000800800720b */ /* 0x000fe40003f3c000 */
[----:B------:R-:W-:-:S05]  /*197a0*/  SHF.L.U32 R8, R9, 0x10, RZ ;  /* 0x0000001009087819 */ /* 0x000fca00000006ff */
[----:B------:R-:W-:-:S04]  /*197b0*/  FMUL.FTZ R8, R8, R127 ;  /* 0x0000007f08087220 */ /* 0x000fc80000410000 */
[----:B------:R-:W-:-:S05]  /*197c0*/  FMUL.FTZ R8, R8, R129 ;  /* 0x0000008108087220 */ /* 0x000fca0000410000 */
[----:B------:R-:W-:Y:S01]  /*197d0*/  FSEL R13, R8, RZ, !P1 ;  /* 0x000000ff080d7208 */ /* 0x000fe20004800000 */
[----:B------:R-:W-:Y:S01]  /*197e0*/  IMAD.U32 R8, R73, 0x10000, RZ ;  /* 0x0001000049087824 */ /* 0x000fe200078e00ff */
        /* <DEDUP_REMOVED lines=13> */
.L_x_5872:
        /* <DEDUP_REMOVED lines=12> */
.L_x_5874:
[----:B------:R-:W-:Y:S05]  /*19980*/  BSYNC.RECONVERGENT B1 ;  /* 0x0000000000017941 */ /* 0x000fea0003800200 */
.L_x_5873:
        /* <DEDUP_REMOVED lines=62> */
.L_x_5871:
[----:B------:R-:W-:Y:S05]  /*19d70*/  BSYNC.RECONVERGENT B0 ;  /* 0x0000000000007941 */ /* 0x000fea0003800200 */
.L_x_5870:
        /* <DEDUP_REMOVED lines=10> */
[----:B------:R-:W-:Y:S01]  /*19e20*/  FSEL R16, R14, RZ, !P2 ;  /* 0x000000ff0e107208 */ /* 0x000fe20005000000 */
[----:B------:R-:W-:Y:S01]  /*19e30*/  IMAD.MOV.U32 R14, RZ, RZ, R164 ;  /* 0x000000ffff0e7224 */ /* 0x000fe200078e00a4 */
[----:B------:R-:W-:-:S03]  /*19e40*/  PLOP3.LUT P2, PT, P2, PT, PT, 0x8, 0x80 ;  /* 0x000000000080781c */ /* 0x000fc6000174e170 */
[----:B------:R-:W-:-:S05]  /*19e50*/  FMUL.FTZ R16, R9, R16 ;  /* 0x0000001009107220 */ /* 0x000fca0000410000 */
        /* <DEDUP_REMOVED lines=10> */
.L_x_5877:
        /* <DEDUP_REMOVED lines=12> */
.L_x_5879:
[----:B------:R-:W-:Y:S05]  /*19fc0*/  BSYNC.RECONVERGENT B1 ;  /* 0x0000000000017941 */ /* 0x000fea0003800200 */
.L_x_5878:
        /* <DEDUP_REMOVED lines=62> */
.L_x_5876:
[----:B------:R-:W-:Y:S05]  /*1a3b0*/  BSYNC.RECONVERGENT B0 ;  /* 0x0000000000007941 */ /* 0x000fea0003800200 */
.L_x_5875:
[----:B------:R-:W-:Y:S01]  /*1a3c0*/  I2FP.F32.U32 R8, R14 ;  /* 0x0000000e00087245 */ /* 0x000fe20000201000 */
[----:B------:R-:W-:Y:S01]  /*1a3d0*/  IMAD.U32 R9, R74, 0x10000, RZ ;  /* 0x000100004a097824 */ /* 0x000fe200078e00ff */
[----:B------:R-:W-:Y:S01]  /*1a3e0*/  ISETP.NE.AND P4, PT, R17, 0x1, PT ;  /* 0x000000011100780c */ /* 0x000fe20003f85270 */
[----:B------:R-:W-:Y:S01]  /*1a3f0*/  BSSY.RECONVERGENT B0, `(.L_x_5880) ;  /* 0x0000060000007945 */ /* 0x000fe20003800200 */
[----:B------:R-:W-:Y:S02]  /*1a400*/  HFMA2 R14, -RZ, RZ, 0, 1.1920928955078125e-07 ;  /* 0x00000002ff0e7431 */ /* 0x000fe400000001ff */
        /* <DEDUP_REMOVED lines=19> */
.L_x_5882:
        /* <DEDUP_REMOVED lines=12> */
.L_x_5884:
[----:B------:R-:W-:Y:S05]  /*1a600*/  BSYNC.RECONVERGENT B1 ;  /* 0x0000000000017941 */ /* 0x000fea0003800200 */
.L_x_5883:
        /* <DEDUP_REMOVED lines=62> */
.L_x_5881:
[----:B------:R-:W-:Y:S05]  /*1a9f0*/  BSYNC.RECONVERGENT B0 ;  /* 0x0000000000007941 */ /* 0x000fea0003800200 */
.L_x_5880:
        /* <DEDUP_REMOVED lines=9> */
[----:B------:R-:W-:-:S04]  /*1aa90*/  SHF.L.U32 R10, R248, 0x10, RZ ;  /* 0x00000010f80a7819 */ /* 0x000fc800000006ff */
        /* <DEDUP_REMOVED lines=13> */
.L_x_5887:
        /* <DEDUP_REMOVED lines=12> */
.L_x_5889:
[----:B------:R-:W-:Y:S05]  /*1ac30*/  BSYNC.RECONVERGENT B1 ;  /* 0x0000000000017941 */ /* 0x000fea0003800200 */
.L_x_5888:
        /* <DEDUP_REMOVED lines=62> */
.L_x_5886:
[----:B------:R-:W-:Y:S05]  /*1b020*/  BSYNC.RECONVERGENT B0 ;  /* 0x0000000000007941 */ /* 0x000fea0003800200 */
.L_x_5885:
        /* <DEDUP_REMOVED lines=24> */
.L_x_5892:
        /* <DEDUP_REMOVED lines=15> */
.L_x_5894:
[----:B------:R-:W-:Y:S05]  /*1b2a0*/  BSYNC.RECONVERGENT B1 ;  /* 0x0000000000017941 */ /* 0x000fea0003800200 */
.L_x_5893:
        /* <DEDUP_REMOVED lines=62> */
.L_x_5891:
[----:B------:R-:W-:Y:S05]  /*1b690*/  BSYNC.RECONVERGENT B0 ;  /* 0x0000000000007941 */ /* 0x000fea0003800200 */
.L_x_5890:
        /* <DEDUP_REMOVED lines=12> */
[----:B------:R-:W-:-:S05]  /*1b760*/  FMUL.FTZ R11, R16, R11 ;  /* 0x0000000b100b7220 */ /* 0x000fca0000410000 */
[----:B------:R-:W-:-:S07]  /*1b770*/  F2FP.BF16.F32.PACK_AB R15, R11, R10 ;  /* 0x0000000a0b0f723e */ /* 0x000fce00000010ff */
.L_x_5854:
[----:B------:R-:W-:-:S05]  /*1b780*/  IMAD.WIDE.U32 R16, R175, 0x10, R156 ;  /* 0x00000010af107825 */ /* 0x000fca00078e009c */
        /* <DEDUP_REMOVED lines=17> */
[----:B0-----:R-:W0:Y:S01]  /*1b8a0*/  @P0 LDC.64 R14, c[0x0][0x3a0] ;  /* 0x0000e800ff0e0b82 */ /* 0x001e220000000a00 */
[----:B------:R-:W-:-:S05]  /*1b8b0*/  IADD3 R12, PT, PT, R26, 0x80, RZ ;  /* 0x000000801a0c7810 */ /* 0x000fca0007ffe0ff */
[----:B------:R-:W-:-:S06]  /*1b8c0*/  IMAD.WIDE.U32 R16, R12, 0x10, R172 ;  /* 0x000000100c107825 */ /* 0x000fcc00078e00ac */
[----:B------:R-:W5:Y:S01]  /*1b8d0*/  LDG.E.128 R16, desc[UR6][R16.64] ;  /* 0x0000000610107981 */ /* 0x000f62000c1e1d00 */
[----:B0-----:R-:W-:-:S05]  /*1b8e0*/  @P0 IMAD.WIDE.U32 R14, R12, 0x10, R14 ;  /* 0x000000100c0e0825 */ /* 0x001fca00078e000e */
[----:B------:R0:W5:Y:S01]  /*1b8f0*/  @P0 LDG.E.128 R44, desc[UR6][R14.64] ;  /* 0x000000060e2c0981 */ /* 0x000162000c1e1d00 */
        /* <DEDUP_REMOVED lines=17> */
.L_x_5898:
        /* <DEDUP_REMOVED lines=12> */
.L_x_5900:
[----:B------:R-:W-:Y:S05]  /*1bad0*/  BSYNC.RECONVERGENT B1 ;  /* 0x0000000000017941 */ /* 0x000fea0003800200 */
.L_x_5899:
        /* <DEDUP_REMOVED lines=61> */
.L_x_5897:
[----:B------:R-:W-:Y:S05]  /*1beb0*/  BSYNC.RECONVERGENT B0 ;  /* 0x0000000000007941 */ /* 0x000fea0003800200 */
.L_x_5896:
[----:B------:R-:W-:Y:S01]  /*1bec0*/  I2FP.F32.U32 R13, R13 ;  /* 0x0000000d000d7245 */ /* 0x000fe20000201000 */
[----:B-----5:R-:W-:Y:S01]  /*1bed0*/  IMAD.U32 R20, R44, 0x10000, RZ ;  /* 0x000100002c147824 */ /* 0x020fe200078e00ff */
[----:B------:R-:W-:Y:S01]  /*1bee0*/  ISETP.NE.AND P2, PT, R14, 0x1, PT ;  /* 0x000000010e00780c */ /* 0x000fe20003f45270 */
[----:B------:R-:W-:Y:S01]  /*1bef0*/  BSSY.RECONVERGENT B0, `(.L_x_5901) ;  /* 0x0000063000007945 */ /* 0x000fe20003800200 */
[----:B------:R-:W-:Y:S01]  /*1bf00*/  SHF.L.U32 R15, R68, 0x10, RZ ;  /* 0x00000010440f7819 */ /* 0x000fe200000006ff */
[----:B------:R-:W-:Y:S01]  /*1bf10*/  FFMA.FTZ R13, R13, R185, 1.1641532182693481445e-10 ;  /* 0x2f0000000d0d7423 */ /* 0x000fe200000100b9 */
[----:B------:R-:W-:Y:S02]  /*1bf20*/  LOP3.LUT R6, R6, 0xfffffffb, RZ, 0xc0, !PT ;  /* 0xfffffffb06067812 */ /* 0x000fe400078ec0ff */
[----:B------:R-:W-:Y:S02]  /*1bf30*/  MOV R21, R164 ;  /* 0x000000a400157202 */ /* 0x000fe40000000f00 */
        /* <DEDUP_REMOVED lines=8> */
[----:B------:R-:W-:-:S09]  /*1bfc0*/  IMAD.MOV.U32 R20, RZ, RZ, 0x2 ;  /* 0x00000002ff147424 */ /* 0x000fd200078e00ff */
        /* <DEDUP_REMOVED lines=10> */
.L_x_5903:
        /* <DEDUP_REMOVED lines=12> */
.L_x_5905:
[----:B------:R-:W-:Y:S05]  /*1c130*/  BSYNC.RECONVERGENT B1 ;  /* 0x0000000000017941 */ /* 0x000fea0003800200 */
.L_x_5904:
        /* <DEDUP_REMOVED lines=62> */
.L_x_5902:
[----:B------:R-:W-:Y:S05]  /*1c520*/  BSYNC.RECONVERGENT B0 ;  /* 0x0000000000007941 */ /* 0x000fea0003800200 */
.L_x_5901:
[----:B------:R-:W-:Y:S01]  /*1c530*/  I2FP.F32.U32 R14, R21 ;  /* 0x00000015000e7245 */ /* 0x000fe20000201000 */
[----:B------:R-:W-:Y:S01]  /*1c540*/  IMAD.U32 R16, R16, 0x10000, RZ ;  /* 0x0001000010107824 */ /* 0x000fe200078e00ff */
[----:B------:R-:W-:Y:S01]  /*1c550*/  ISETP.NE.AND P2, PT, R20, 0x1, PT ;  /* 0x000000011400780c */ /* 0x000fe20003f45270 */
[----:B------:R-:W-:Y:S01]  /*1c560*/  BSSY.RECONVERGENT B0, `(.L_x_5906) ;  /* 0x0000063000007945 */ /* 0x000fe20003800200 */
[----:B------:R-:W-:Y:S01]  /*1c570*/  LOP3.LUT R6, R6, 0xfffffffd, RZ, 0xc0, !PT ;  /* 0xfffffffd06067812 */ /* 0x000fe200078ec0ff */
[----:B------:R-:W-:Y:S01]  /*1c580*/  FFMA.FTZ R14, R14, R185, 1.1641532182693481445e-10 ;  /* 0x2f0000000e0e7423 */ /* 0x000fe200000100b9 */
[----:B------:R-:W-:Y:S01]  /*1c590*/  FMUL.FTZ R15, R16, R127 ;  /* 0x0000007f100f7220 */ /* 0x000fe20000410000 */
[----:B------:R-:W-:-:S03]  /*1c5a0*/  SHF.L.U32 R16, R250, 0x10, RZ ;  /* 0x00000010fa107819 */ /* 0x000fc600000006ff */
        /* <DEDUP_REMOVED lines=19> */
.L_x_5908:
        /* <DEDUP_REMOVED lines=12> */
.L_x_5910:
[----:B------:R-:W-:Y:S05]  /*1c7a0*/  BSYNC.RECONVERGENT B1 ;  /* 0x0000000000017941 */ /* 0x000fea0003800200 */
.L_x_5909:
        /* <DEDUP_REMOVED lines=62> */
.L_x_5907:
[----:B------:R-:W-:Y:S05]  /*1cb90*/  BSYNC.RECONVERGENT B0 ;  /* 0x0000000000007941 */ /* 0x000fea0003800200 */
.L_x_5906:
[----:B------:R-:W-:Y:S01]  /*1cba0*/  I2FP.F32.U32 R15, R15 ;  /* 0x0000000f000f7245 */ /* 0x000fe20000201000 */
[----:B------:R-:W-:Y:S01]  /*1cbb0*/  IMAD.U32 R20, R69, 0x10000, RZ ;  /* 0x0001000045147824 */ /* 0x000fe200078e00ff */
[----:B------:R-:W-:Y:S01]  /*1cbc0*/  ISETP.NE.AND P2, PT, R16, 0x1, PT ;  /* 0x000000011000780c */ /* 0x000fe20003f45270 */
[----:B------:R-:W-:Y:S01]  /*1cbd0*/  IMAD.U32 R21, R45, 0x10000, RZ ;  /* 0x000100002d157824 */ /* 0x000fe200078e00ff */
[----:B------:R-:W-:Y:S01]  /*1cbe0*/  BSSY.RECONVERGENT B0, `(.L_x_5911) ;  /* 0x0000060000007945 */ /* 0x000fe20003800200 */
[----:B------:R-:W-:Y:S01]  /*1cbf0*/  FFMA.FTZ R15, R15, R185, 1.1641532182693481445e-10 ;  /* 0x2f0000000f0f7423 */ /* 0x000fe200000100b9 */
[----:B------:R-:W-:Y:S01]  /*1cc00*/  HFMA2 R24, -RZ, RZ, 0, 1.1920928955078125e-07 ;  /* 0x00000002ff187431 */ /* 0x000fe200000001ff */
[----:B------:R-:W-:-:S03]  /*1cc10*/  PRMT R23, R17, 0x7632, R23 ;  /* 0x0000763211177816 */ /* 0x000fc60000000017 */
[----:B------:R-:W-:Y:S02]  /*1cc20*/  FSETP.GTU.FTZ.AND P1, PT, R15, R128, PT ;  /* 0x000000800f00720b */ /* 0x000fe40003f3c000 */
[----:B------:R-:W-:-:S05]  /*1cc30*/  SHF.L.U32 R15, R17, 0x10, RZ ;  /* 0x00000010110f7819 */ /* 0x000fca00000006ff */
[----:B------:R-:W-:-:S04]  /*1cc40*/  FMUL.FTZ R15, R15, R127 ;  /* 0x0000007f0f0f7220 */ /* 0x000fc80000410000 */
[----:B------:R-:W-:-:S05]  /*1cc50*/  FMUL.FTZ R15, R15, R129 ;  /* 0x000000810f0f7220 */ /* 0x000fca0000410000 */
[----:B------:R-:W-:Y:S02]  /*1cc60*/  FSEL R15, R15, RZ, !P1 ;  /* 0x000000ff0f0f7208 */ /* 0x000fe40004800000 */
        /* <DEDUP_REMOVED lines=12> */
.L_x_5913:
        /* <DEDUP_REMOVED lines=12> */
.L_x_5915:
[----:B------:R-:W-:Y:S05]  /*1cdf0*/  BSYNC.RECONVERGENT B1 ;  /* 0x0000000000017941 */ /* 0x000fea0003800200 */
.L_x_5914:
        /* <DEDUP_REMOVED lines=62> */
.L_x_5912:
[----:B------:R-:W-:Y:S05]  /*1d1e0*/  BSYNC.RECONVERGENT B0 ;  /* 0x0000000000007941 */ /* 0x000fea0003800200 */
.L_x_5911:
        /* <DEDUP_REMOVED lines=25> */
.L_x_5918:
        /* <DEDUP_REMOVED lines=12> */
.L_x_5920:
[----:B------:R-:W-:Y:S05]  /*1d440*/  BSYNC.RECONVERGENT B1 ;  /* 0x0000000000017941 */ /* 0x000fea0003800200 */
.L_x_5919:
        /* <DEDUP_REMOVED lines=62> */
.L_x_5917:
[----:B------:R-:W-:Y:S05]  /*1d830*/  BSYNC.RECONVERGENT B0 ;  /* 0x0000000000007941 */ /* 0x000fea0003800200 */
.L_x_5916:
        /* <DEDUP_REMOVED lines=25> */
.L_x_5923:
        /* <DEDUP_REMOVED lines=12> */
.L_x_5925:
[----:B------:R-:W-:Y:S05]  /*1da90*/  BSYNC.RECONVERGENT B1 ;  /* 0x0000000000017941 */ /* 0x000fea0003800200 */
.L_x_5924:
        /* <DEDUP_REMOVED lines=62> */
.L_x_5922:
[----:B------:R-:W-:Y:S05]  /*1de80*/  BSYNC.RECONVERGENT B0 ;  /* 0x0000000000007941 */ /* 0x000fea0003800200 */
.L_x_5921:
        /* <DEDUP_REMOVED lines=25> */
.L_x_5928:
        /* <DEDUP_REMOVED lines=12> */
.L_x_5930:
[----:B------:R-:W-:Y:S05]  /*1e0e0*/  BSYNC.RECONVERGENT B1 ;  /* 0x0000000000017941 */ /* 0x000fea0003800200 */
.L_x_5929:
        /* <DEDUP_REMOVED lines=62> */
.L_x_5927:
[----:B------:R-:W-:Y:S05]  /*1e4d0*/  BSYNC.RECONVERGENT B0 ;  /* 0x0000000000007941 */ /* 0x000fea0003800200 */
.L_x_5926:
[----:B------:R-:W-:Y:S01]  /*1e4e0*/  I2FP.F32.U32 R21, R23 ;  /* 0x0000001700157245 */ /* 0x000fe20000201000 */
[----:B------:R-:W-:Y:S01]  /*1e4f0*/  IMAD.U32 R24, R47, 0x10000, RZ ;  /* 0x000100002f187824 */ /* 0x000fe200078e00ff */
[----:B------:R-:W-:Y:S01]  /*1e500*/  ISETP.NE.AND P6, PT, R20, 0x1, PT ;  /* 0x000000011400780c */ /* 0x000fe20003fc5270 */
[----:B------:R-:W-:Y:S01]  /*1e510*/  BSSY.RECONVERGENT B0, `(.L_x_5931) ;  /* 0x0000065000007945 */ /* 0x000fe20003800200 */
[----:B------:R-:W-:Y:S01]  /*1e520*/  PRMT R43, R19, 0x7632, R43 ;  /* 0x00007632132b7816 */ /* 0x000fe2000000002b */
[----:B------:R-:W-:Y:S01]  /*1e530*/  FFMA.FTZ R21, R21, R185, 1.1641532182693481445e-10 ;  /* 0x2f00000015157423 */ /* 0x000fe200000100b9 */
[----:B------:R-:W-:Y:S01]  /*1e540*/  IMAD.MOV.U32 R124, RZ, RZ, 0x2 ;  /* 0x00000002ff7c7424 */ /* 0x000fe200078e00ff */
[----:B------:R-:W-:-:S03]  /*1e550*/  MOV R25, R164 ;  /* 0x000000a400197202 */ /* 0x000fc60000000f00 */
[----:B------:R-:W-:Y:S01]  /*1e560*/  FSETP.GTU.FTZ.AND P5, PT, R21, R128, PT ;  /* 0x000000801500720b */ /* 0x000fe20003fbc000 */
[----:B------:R-:W-:-:S04]  /*1e570*/  IMAD.U32 R21, R19, 0x10000, RZ ;  /* 0x0001000013157824 */ /* 0x000fc800078e00ff */
[----:B------:R-:W-:-:S04]  /*1e580*/  FMUL.FTZ R21, R21, R127 ;  /* 0x0000007f15157220 */ /* 0x000fc80000410000 */
[----:B------:R-:W-:-:S05]  /*1e590*/  FMUL.FTZ R21, R21, R129 ;  /* 0x0000008115157220 */ /* 0x000fca0000410000 */
[----:B------:R-:W-:Y:S02]  /*1e5a0*/  FSEL R23, R21, RZ, !P5 ;  /* 0x000000ff15177208 */ /* 0x000fe40006800000 */
[----:B------:R-:W-:Y:S02]  /*1e5b0*/  SHF.L.U32 R21, R71, 0x10, RZ ;  /* 0x0000001047157819 */ /* 0x000fe400000006ff */
[----:B------:R-:W-:-:S03]  /*1e5c0*/  PLOP3.LUT P5, PT, P5, PT, PT, 0x8, 0x80 ;  /* 0x000000000080781c */ /* 0x000fc60002fae170 */
[----:B------:R-:W-:-:S04]  /*1e5d0*/  FFMA.FTZ R23, R23, R21, R24 ;  /* 0x0000001517177223 */ /* 0x000fc80000010018 */
        /* <DEDUP_REMOVED lines=10> */
.L_x_5933:
        /* <DEDUP_REMOVED lines=15> */
.L_x_5935:
[----:B------:R-:W-:Y:S05]  /*1e770*/  BSYNC.RECONVERGENT B1 ;  /* 0x0000000000017941 */ /* 0x000fea0003800200 */
.L_x_5934:
        /* <DEDUP_REMOVED lines=62> */
.L_x_5932:
[----:B------:R-:W-:Y:S05]  /*1eb60*/  BSYNC.RECONVERGENT B0 ;  /* 0x0000000000007941 */ /* 0x000fea0003800200 */
.L_x_5931:
[----:B------:R-:W2:Y:S01]  /*1eb70*/  LDL R24, [R1] ;  /* 0x0000000001187983 */ /* 0x000ea20000100800 */
[----:B------:R-:W-:Y:S01]  /*1eb80*/  I2FP.F32.U32 R20, R25 ;  /* 0x0000001900147245 */ /* 0x000fe20000201000 */
[----:B------:R-:W-:Y:S01]  /*1eb90*/  IMAD.U32 R43, R43, 0x10000, RZ ;  /* 0x000100002b2b7824 */ /* 0x000fe200078e00ff */
[----:B------:R-:W-:Y:S02]  /*1eba0*/  F2FP.BF16.F32.PACK_AB R122, R18, R17 ;  /* 0x00000011127a723e */ /* 0x000fe400000010ff */
[----:B------:R-:W-:Y:S01]  /*1ebb0*/  F2FP.BF16.F32.PACK_AB R121, R16, R15 ;  /* 0x0000000f1079723e */ /* 0x000fe200000010ff */
[----:B------:R-:W-:Y:S01]  /*1ebc0*/  FFMA.FTZ R20, R20, R185, 1.1641532182693481445e-10 ;  /* 0x2f00000014147423 */ /* 0x000fe200000100b9 */
[----:B------:R-:W-:Y:S01]  /*1ebd0*/  FMUL.FTZ R21, R43, R127 ;  /* 0x0000007f2b157220 */ /* 0x000fe20000410000 */
[----:B------:R-:W-:-:S03]  /*1ebe0*/  F2FP.BF16.F32.PACK_AB R120, R14, R13 ;  /* 0x0000000d0e78723e */ /* 0x000fc600000010ff */
[----:B------:R-:W-:Y:S01]  /*1ebf0*/  FSETP.GTU.FTZ.AND P6, PT, R20, R128, PT ;  /* 0x000000801400720b */ /* 0x000fe20003fdc000 */
[----:B------:R-:W-:Y:S01]  /*1ec00*/  FMUL.FTZ R21, R21, R129 ;  /* 0x0000008115157220 */ /* 0x000fe20000410000 */
[----:B------:R-:W-:-:S04]  /*1ec10*/  PRMT R20, R47, 0x7632, R20 ;  /* 0x000076322f147816 */ /* 0x000fc80000000014 */
[----:B------:R-:W-:Y:S02]  /*1ec20*/  SHF.L.U32 R20, R20, 0x10, RZ ;  /* 0x0000001014147819 */ /* 0x000fe400000006ff */
[----:B------:R-:W-:Y:S02]  /*1ec30*/  FSEL R21, R21, RZ, !P6 ;  /* 0x000000ff15157208 */ /* 0x000fe40007000000 */
[----:B------:R-:W-:Y:S01]  /*1ec40*/  PLOP3.LUT P6, PT, P6, PT, PT, 0x8, 0x80 ;  /* 0x000000000080781c */ /* 0x000fe200037ce170 */
[----:B--2---:R-:W-:-:S04]  /*1ec50*/  IMAD.U32 R24, R24, 0x10000, RZ ;  /* 0x0001000018187824 */ /* 0x004fc800078e00ff */
[----:B------:R-:W-:-:S05]  /*1ec60*/  FFMA.FTZ R20, R21, R24, R20 ;  /* 0x0000001815147223 */ /* 0x000fca0000010014 */
[----:B------:R-:W-:Y:S01]  /*1ec70*/  F2FP.BF16.F32.PACK_AB R123, R20, R23 ;  /* 0x00000017147b723e */ /* 0x000fe200000010ff */
[----:B------:R-:W-:Y:S06]  /*1ec80*/  BRA `(.L_x_5936) ;  /* 0x0000003000ac7947 */ /* 0x000fec0003800000 */
.L_x_5895:
        /* <DEDUP_REMOVED lines=16> */
.L_x_5939:
        /* <DEDUP_REMOVED lines=12> */
.L_x_5941:
[----:B------:R-:W-:Y:S05]  /*1ee50*/  BSYNC.RECONVERGENT B1 ;  /* 0x0000000000017941 */ /* 0x000fea0003800200 */
.L_x_5940:
        /* <DEDUP_REMOVED lines=57> */
[----:B------:R-:W-:-:S03]  /*1f1f0*/  IMAD.WIDE.U32 R14, R15, -0x326172a9, RZ ;  /* 0xcd9e8d570f0e7825 */ /* 0x000fc600078e00ff */
[----:B------:R-:W-:Y:S01]  /*1f200*/  MOV R164, R14 ;  /* 0x0000000e00a47202 */ /* 0x000fe20000000f00 */
[----:B------:R-:W-:Y:S01]  /*1f210*/  IMAD.MOV.U32 R14, RZ, RZ, RZ ;  /* 0x000000ffff0e7224 */ /* 0x000fe200078e00ff */
[----:B------:R-:W-:-:S07]  /*1f220*/  LOP3.LUT R167, R24, UR15, R15, 0x96, !PT ;  /* 0x0000000f18a77c12 */ /* 0x000fce000f8e960f */
.L_x_5938:
[----:B------:R-:W-:Y:S05]  /*1f230*/  BSYNC.RECONVERGENT B0 ;  /* 0x0000000000007941 */ /* 0x000fea0003800200 */
.L_x_5937:
[----:B------:R-:W-:Y:S01]  /*1f240*/  I2FP.F32.U32 R13, R13 ;  /* 0x0000000d000d7245 */ /* 0x000fe20000201000 */
[----:B------:R-:W-:Y:S01]  /*1f250*/  IMAD.U32 R15, R68, 0x10000, RZ ;  /* 0x00010000440f7824 */ /* 0x000fe200078e00ff */
[----:B------:R-:W-:Y:S01]  /*1f260*/  ISETP.NE.AND P2, PT, R14, 0x1, PT ;  /* 0x000000010e00780c */ /* 0x000fe20003f45270 */
[----:B------:R-:W-:Y:S01]  /*1f270*/  BSSY.RECONVERGENT B0, `(.L_x_5942) ;  /* 0x0000062000007945 */ /* 0x000fe20003800200 */
[----:B------:R-:W-:Y:S01]  /*1f280*/  LOP3.LUT R6, R6, 0xfffffffb, RZ, 0xc0, !PT ;  /* 0xfffffffb06067812 */ /* 0x000fe200078ec0ff */
[----:B------:R-:W-:Y:S01]  /*1f290*/  FFMA.FTZ R13, R13, R185, 1.1641532182693481445e-10 ;  /* 0x2f0000000d0d7423 */ /* 0x000fe200000100b9 */
[----:B------:R-:W-:Y:S01]  /*1f2a0*/  IMAD.MOV.U32 R20, RZ, RZ, 0x2 ;  /* 0x00000002ff147424 */ /* 0x000fe200078e00ff */
[----:B------:R-:W-:-:S03]  /*1f2b0*/  MOV R21, R164 ;  /* 0x000000a400157202 */ /* 0x000fc60000000f00 */
[----:B------:R-:W-:Y:S02]  /*1f2c0*/  FSETP.GTU.FTZ.AND P1, PT, R13, R128, PT ;  /* 0x000000800d00720b */ /* 0x000fe40003f3c000 */
[C---:B-----5:R-:W-:Y:S02]  /*1f2d0*/  SHF.L.U32 R13, R16.reuse, 0x10, RZ ;  /* 0x00000010100d7819 */ /* 0x060fe400000006ff */
[----:B------:R-:W-:-:S03]  /*1f2e0*/  PRMT R16, R16, 0x7632, R16 ;  /* 0x0000763210107816 */ /* 0x000fc60000000010 */
[----:B------:R-:W-:-:S04]  /*1f2f0*/  FMUL.FTZ R13, R13, R127 ;  /* 0x0000007f0d0d7220 */ /* 0x000fc80000410000 */
[----:B------:R-:W-:-:S05]  /*1f300*/  FMUL.FTZ R13, R13, R129 ;  /* 0x000000810d0d7220 */ /* 0x000fca0000410000 */
[----:B------:R-:W-:Y:S02]  /*1f310*/  FSEL R13, R13, RZ, !P1 ;  /* 0x000000ff0d0d7208 */ /* 0x000fe40004800000 */
[----:B------:R-:W-:-:S03]  /*1f320*/  PLOP3.LUT P1, PT, P1, PT, PT, 0x8, 0x80 ;  /* 0x000000000080781c */ /* 0x000fc60000f2e170 */
[----:B------:R-:W-:-:S10]  /*1f330*/  FMUL.FTZ R13, R15, R13 ;  /* 0x0000000d0f0d7220 */ /* 0x000fd40000410000 */
        /* <DEDUP_REMOVED lines=10> */
.L_x_5944:
        /* <DEDUP_REMOVED lines=12> */
.L_x_5946:
[----:B------:R-:W-:Y:S05]  /*1f4a0*/  BSYNC.RECONVERGENT B1 ;  /* 0x0000000000017941 */ /* 0x000fea0003800200 */
.L_x_5945:
        /* <DEDUP_REMOVED lines=62> */
.L_x_5943:
[----:B------:R-:W-:Y:S05]  /*1f890*/  BSYNC.RECONVERGENT B0 ;  /* 0x0000000000007941 */ /* 0x000fea0003800200 */
.L_x_5942:
[----:B------:R-:W-:Y:S01]  /*1f8a0*/  I2FP.F32.U32 R14, R21 ;  /* 0x00000015000e7245 */ /* 0x000fe20000201000 */
[----:B------:R-:W-:Y:S01]  /*1f8b0*/  IMAD.U32 R16, R16, 0x10000, RZ ;  /* 0x0001000010107824 */ /* 0x000fe200078e00ff */
[----:B------:R-:W-:Y:S01]  /*1f8c0*/  ISETP.NE.AND P2, PT, R20, 0x1, PT ;  /* 0x000000011400780c */ /* 0x000fe20003f45270 */
[----:B------:R-:W-:Y:S01]  /*1f8d0*/  IMAD.U32 R15, R250, 0x10000, RZ ;  /* 0x00010000fa0f7824 */ /* 0x000fe200078e00ff */
[----:B------:R-:W-:Y:S01]  /*1f8e0*/  LOP3.LUT R6, R6, 0xfffffffd, RZ, 0xc0, !PT ;  /* 0xfffffffd06067812 */ /* 0x000fe200078ec0ff */
[----:B------:R-:W-:Y:S01]  /*1f8f0*/  FFMA.FTZ R14, R14, R185, 1.1641532182693481445e-10 ;  /* 0x2f0000000e0e7423 */ /* 0x000fe200000100b9 */
[----:B------:R-:W-:Y:S01]  /*1f900*/  FMUL.FTZ R16, R16, R127 ;  /* 0x0000007f10107220 */ /* 0x000fe20000410000 */
[----:B------:R-:W-:Y:S03]  /*1f910*/  BSSY.RECONVERGENT B0, `(.L_x_5947) ;  /* 0x000005d000007945 */ /* 0x000fe60003800200 */
[----:B------:R-:W-:Y:S01]  /*1f920*/  FSETP.GTU.FTZ.AND P1, PT, R14, R128, PT ;  /* 0x000000800e00720b */ /* 0x000fe20003f3c000 */
[----:B------:R-:W-:Y:S01]  /*1f930*/  FMUL.FTZ R14, R16, R129 ;  /* 0x00000081100e7220 */ /* 0x000fe20000410000 */
[----:B------:R-:W-:-:S04]  /*1f940*/  HFMA2 R16, -RZ, RZ, 0, 1.1920928955078125e-07 ;  /* 0x00000002ff107431 */ /* 0x000fc800000001ff */
[----:B------:R-:W-:Y:S02]  /*1f950*/  FSEL R14, R14, RZ, !P1 ;  /* 0x000000ff0e0e7208 */ /* 0x000fe40004800000 */
[----:B------:R-:W-:-:S03]  /*1f960*/  PLOP3.LUT P1, PT, P1, PT, PT, 0x8, 0x80 ;  /* 0x000000000080781c */ /* 0x000fc60000f2e170 */
[----:B------:R-:W-:Y:S01]  /*1f970*/  FMUL.FTZ R14, R15, R14 ;  /* 0x0000000e0f0e7220 */ /* 0x000fe20000410000 */
        /* <DEDUP_REMOVED lines=11> */
.L_x_5949:
        /* <DEDUP_REMOVED lines=12> */
.L_x_5951:
[----:B------:R-:W-:Y:S05]  /*1faf0*/  BSYNC.RECONVERGENT B1 ;  /* 0x0000000000017941 */ /* 0x000fea0003800200 */
.L_x_5950:
        /* <DEDUP_REMOVED lines=62> */
.L_x_5948:
[----:B------:R-:W-:Y:S05]  /*1fee0*/  BSYNC.RECONVERGENT B0 ;  /* 0x0000000000007941 */ /* 0x000fea0003800200 */
.L_x_5947:
[----:B------:R-:W-:Y:S01]  /*1fef0*/  I2FP.F32.U32 R15, R15 ;  /* 0x0000000f000f7245 */ /* 0x000fe20000201000 */
[----:B------:R-:W-:Y:S01]  /*1ff00*/  BSSY.RECONVERGENT B0, `(.L_x_5952) ;  /* 0x0000062000007945 */ /* 0x000fe20003800200 */
[----:B------:R-:W-:Y:S01]  /*1ff10*/  ISETP.NE.AND P2, PT, R16, 0x1, PT ;  /* 0x000000011000780c */ /* 0x000fe20003f45270 */
[----:B------:R-:W-:Y:S01]  /*1ff20*/  IMAD.MOV.U32 R24, RZ, RZ, 0x2 ;  /* 0x00000002ff187424 */ /* 0x000fe200078e00ff */
[----:B------:R-:W-:Y:S01]  /*1ff30*/  SHF.L.U32 R20, R69, 0x10, RZ ;  /* 0x0000001045147819 */ /* 0x000fe200000006ff */
[----:B------:R-:W-:Y:S01]  /*1ff40*/  FFMA.FTZ R15, R15, R185, 1.1641532182693481445e-10 ;  /* 0x2f0000000f0f7423 */ /* 0x000fe200000100b9 */
[----:B------:R-:W-:Y:S01]  /*1ff50*/  PRMT R23, R17, 0x7632, R23 ;  /* 0x0000763211177816 */ /* 0x000fe20000000017 */
[----:B------:R-:W-:-:S03]  /*1ff60*/  IMAD.MOV.U32 R21, RZ, RZ, R164 ;  /* 0x000000ffff157224 */ /* 0x000fc600078e00a4 */
[----:B------:R-:W-:Y:S01]  /*1ff70*/  FSETP.GTU.FTZ.AND P1, PT, R15, R128, PT ;  /* 0x000000800f00720b */ /* 0x000fe20003f3c000 */
[----:B------:R-:W-:-:S04]  /*1ff80*/  IMAD.U32 R15, R17, 0x10000, RZ ;  /* 0x00010000110f7824 */ /* 0x000fc800078e00ff */
[----:B------:R-:W-:-:S04]  /*1ff90*/  FMUL.FTZ R15, R15, R127 ;  /* 0x0000007f0f0f7220 */ /* 0x000fc80000410000 */
[----:B------:R-:W-:-:S05]  /*1ffa0*/  FMUL.FTZ R15, R15, R129 ;  /* 0x000000810f0f7220 */ /* 0x000fca0000410000 */
[----:B------:R-:W-:Y:S02]  /*1ffb0*/  FSEL R15, R15, RZ, !P1 ;  /* 0x000000ff0f0f7208 */ /* 0x000fe40004800000 */
[----:B------:R-:W-:-:S03]  /*1ffc0*/  PLOP3.LUT P1, PT, P1, PT, PT, 0x8, 0x80 ;  /* 0x000000000080781c */ /* 0x000fc60000f2e170 */
[----:B------:R-:W-:Y:S01]  /*1ffd0*/  FMUL.FTZ R15, R20, R15 ;  /* 0x0000000f140f7220 */ /* 0x000fe20000410000 */
        /* <DEDUP_REMOVED lines=9> */
.L_x_5954:
        /* <DEDUP_REMOVED lines=12> */
.L_x_5956:
[----:B------:R-:W-:Y:S05]  /*20130*/  BSYNC.RECONVERGENT B1 ;  /* 0x0000000000017941 */ /* 0x000fea0003800200 */
.L_x_5955:
        /* <DEDUP_REMOVED lines=62> */
.L_x_5953:
[----:B------:R-:W-:Y:S05]  /*20520*/  BSYNC.RECONVERGENT B0 ;  /* 0x0000000000007941 */ /* 0x000fea0003800200 */
.L_x_5952:
[----:B------:R-:W-:Y:S01]  /*20530*/  I2FP.F32.U32 R16, R21 ;  /* 0x0000001500107245 */ /* 0x000fe20000201000 */
[----:B------:R-:W-:Y:S01]  /*20540*/  IMAD.U32 R17, R251, 0x10000, RZ ;  /* 0x00010000fb117824 */ /* 0x000fe200078e00ff */
[----:B------:R-:W-:Y:S01]  /*20550*/  SHF.L.U32 R23, R23, 0x10, RZ ;  /* 0x0000001017177819 */ /* 0x000fe200000006ff */
[----:B------:R-:W-:Y:S01]  /*20560*/  BSSY.RECONVERGENT B0, `(.L_x_5957) ;  /* 0x000005f000007945 */ /* 0x000fe20003800200 */
[----:B------:R-:W-:Y:S01]  /*20570*/  ISETP.NE.AND P3, PT, R24, 0x1, PT ;  /* 0x000000011800780c */ /* 0x000fe20003f65270 */
[----:B------:R-:W-:Y:S01]  /*20580*/  FFMA.FTZ R16, R16, R185, 1.1641532182693481445e-10 ;  /* 0x2f00000010107423 */ /* 0x000fe200000100b9 */
[----:B------:R-:W-:Y:S02]  /*20590*/  IMAD.MOV.U32 R20, RZ, RZ, 0x2 ;  /* 0x00000002ff147424 */ /* 0x000fe400078e00ff */
[----:B------:R-:W-:Y:S02]  /*205a0*/  FMUL.FTZ R23, R23, R127 ;  /* 0x0000007f17177220 */ /* 0x000fe40000410000 */
[----:B------:R-:W-:-:S02]  /*205b0*/  FSETP.GTU.FTZ.AND P2, PT, R16, R128, PT ;  /* 0x000000801000720b */ /* 0x000fc40003f5c000 */
        /* <DEDUP_REMOVED lines=14> */
.L_x_5959:
        /* <DEDUP_REMOVED lines=12> */
.L_x_5961:
[----:B------:R-:W-:Y:S05]  /*20760*/  BSYNC.RECONVERGENT B1 ;  /* 0x0000000000017941 */ /* 0x000fea0003800200 */
.L_x_5960:
        /* <DEDUP_REMOVED lines=62> */
.L_x_5958:
[----:B------:R-:W-:Y:S05]  /*20b50*/  BSYNC.RECONVERGENT B0 ;  /* 0x0000000000007941 */ /* 0x000fea0003800200 */
.L_x_5957:
        /* <DEDUP_REMOVED lines=24> */
.L_x_5964:
        /* <DEDUP_REMOVED lines=12> */
.L_x_5966:
[----:B------:R-:W-:Y:S05]  /*20da0*/  BSYNC.RECONVERGENT B1 ;  /* 0x0000000000017941 */ /* 0x000fea0003800200 */
.L_x_5965:
        /* <DEDUP_REMOVED lines=62> */
.L_x_5963:
[----:B------:R-:W-:Y:S05]  /*21190*/  BSYNC.RECONVERGENT B0 ;  /* 0x0000000000007941 */ /* 0x000fea0003800200 */
.L_x_5962:
        /* <DEDUP_REMOVED lines=23> */
.L_x_5969:
        /* <DEDUP_REMOVED lines=12> */
.L_x_5971:
[----:B------:R-:W-:Y:S05]  /*213d0*/  BSYNC.RECONVERGENT B1 ;  /* 0x0000000000017941 */ /* 0x000fea0003800200 */
.L_x_5970:
        /* <DEDUP_REMOVED lines=62> */
.L_x_5968:
[----:B------:R-:W-:Y:S05]  /*217c0*/  BSYNC.RECONVERGENT B0 ;  /* 0x0000000000007941 */ /* 0x000fea0003800200 */
.L_x_5967:
        /* <DEDUP_REMOVED lines=25> */
.L_x_5974:
        /* <DEDUP_REMOVED lines=15> */
.L_x_5976:
[----:B------:R-:W-:Y:S05]  /*21a50*/  BSYNC.RECONVERGENT B1 ;  /* 0x0000000000017941 */ /* 0x000fea0003800200 */
.L_x_5975:
        /* <DEDUP_REMOVED lines=62> */
.L_x_5973:
[----:B------:R-:W-:Y:S05]  /*21e40*/  BSYNC.RECONVERGENT B0 ;  /* 0x0000000000007941 */ /* 0x000fea0003800200 */
.L_x_5972:
[----:B------:R-:W2:Y:S01]  /*21e50*/  LDL R21, [R1] ;  /* 0x0000000001157983 */ /* 0x000ea20000100800 */
[----:B------:R-:W-:Y:S01]  /*21e60*/  I2FP.F32.U32 R20, R25 ;  /* 0x0000001900147245 */ /* 0x000fe20000201000 */
[----:B------:R-:W-:Y:S01]  /*21e70*/  IMAD.U32 R43, R43, 0x10000, RZ ;  /* 0x000100002b2b7824 */ /* 0x000fe200078e00ff */
[----:B------:R-:W-:Y:S02]  /*21e80*/  F2FP.BF16.F32.PACK_AB R122, R18, R17 ;  /* 0x00000011127a723e */ /* 0x000fe400000010ff */
[----:B------:R-:W-:Y:S01]  /*21e90*/  F2FP.BF16.F32.PACK_AB R121, R16, R15 ;  /* 0x0000000f1079723e */ /* 0x000fe200000010ff */
[----:B------:R-:W-:Y:S01]  /*21ea0*/  FFMA.FTZ R20, R20, R185, 1.1641532182693481445e-10 ;  /* 0x2f00000014147423 */ /* 0x000fe200000100b9 */
[----:B------:R-:W-:-:S04]  /*21eb0*/  F2FP.BF16.F32.PACK_AB R120, R14, R13 ;  /* 0x0000000d0e78723e */ /* 0x000fc800000010ff */
[----:B------:R-:W-:Y:S01]  /*21ec0*/  FSETP.GTU.FTZ.AND P6, PT, R20, R128, PT ;  /* 0x000000801400720b */ /* 0x000fe20003fdc000 */
[----:B------:R-:W-:-:S04]  /*21ed0*/  FMUL.FTZ R20, R43, R127 ;  /* 0x0000007f2b147220 */ /* 0x000fc80000410000 */
[----:B------:R-:W-:-:S05]  /*21ee0*/  FMUL.FTZ R20, R20, R129 ;  /* 0x0000008114147220 */ /* 0x000fca0000410000 */
[----:B------:R-:W-:Y:S02]  /*21ef0*/  FSEL R20, R20, RZ, !P6 ;  /* 0x000000ff14147208 */ /* 0x000fe40007000000 */
[----:B------:R-:W-:Y:S02]  /*21f00*/  PLOP3.LUT P6, PT, P6, PT, PT, 0x8, 0x80 ;  /* 0x000000000080781c */ /* 0x000fe400037ce170 */
[----:B--2---:R-:W-:-:S05]  /*21f10*/  SHF.L.U32 R21, R21, 0x10, RZ ;  /* 0x0000001015157819 */ /* 0x004fca00000006ff */
[----:B------:R-:W-:-:S05]  /*21f20*/  FMUL.FTZ R20, R21, R20 ;  /* 0x0000001415147220 */ /* 0x000fca0000410000 */
[----:B------:R-:W-:-:S07]  /*21f30*/  F2FP.BF16.F32.PACK_AB R123, R20, R23 ;  /* 0x00000017147b723e */ /* 0x000fce00000010ff */
.L_x_5936:
[----:B------:R-:W-:Y:S01]  /*21f40*/  IMAD.WIDE.U32 R24, R12, 0x10, R156 ;  /* 0x000000100c187825 */ /* 0x000fe200078e009c */
[----:B------:R-:W-:Y:S02]  /*21f50*/  SEL R21, RZ, 0x10000, !P5 ;  /* 0x00010000ff157807 */ /* 0x000fe40006800000 */
[----:B------:R-:W-:Y:S02]  /*21f60*/  SEL R23, RZ, 0x100, !P4 ;  /* 0x00000100ff177807 */ /* 0x000fe40006000000 */
[----:B------:R0:W-:Y:S01]  /*21f70*/  STG.E.128 desc[UR6][R24.64], R120 ;  /* 0x0000007818007986 */ /* 0x0001e2000c101d06 */
[----:B------:R-:W-:Y:S02]  /*21f80*/  LOP3.LUT P5, RZ, R6, 0x2, RZ, 0xc0, !PT ;  /* 0x0000000206ff7812 */ /* 0x000fe400078ac0ff */
[----:B0-----:R-:W-:Y:S01]  /*21f90*/  SEL R24, RZ, 0x1000000, !P6 ;  /* 0x01000000ff187807 */ /* 0x001fe20007000000 */
[----:B------:R-:W-:Y:S01]  /*21fa0*/  IMAD.WIDE.U32 R120, R12, 0x8, R154 ;  /* 0x000000080c787825 */ /* 0x000fe200078e009a */
[----:B------:R-:W-:-:S02]  /*21fb0*/  SEL R25, RZ, 0x100, !P5 ;  /* 0x00000100ff197807 */ /* 0x000fc40006800000 */
[----:B------:R-:W-:Y:S02]  /*21fc0*/  LOP3.LUT R24, R23, R24, R21, 0xfe, !PT ;  /* 0x0000001817187212 */ /* 0x000fe400078efe15 */
[----:B------:R-:W-:Y:S02]  /*21fd0*/  SEL R21, RZ, 0x1000000, !P2 ;  /* 0x01000000ff157807 */ /* 0x000fe40005000000 */
[----:B------:R-:W-:Y:S02]  /*21fe0*/  SEL R23, RZ, 0x10000, !P1 ;  /* 0x00010000ff177807 */ /* 0x000fe40004800000 */
[----:B------:R-:W-:Y:S02]  /*21ff0*/  LOP3.LUT P6, RZ, R6, 0x4, RZ, 0xc0, !PT ;  /* 0x0000000406ff7812 */ /* 0x000fe400078cc0ff */
[----:B------:R-:W-:Y:S02]  /*22000*/  LOP3.LUT R21, R25, R21, R23, 0xfe, !PT ;  /* 0x0000001519157212 */ /* 0x000fe400078efe17 */
[----:B------:R-:W-:-:S02]  /*22010*/  SEL R25, RZ, 0x1, !P3 ;  /* 0x00000001ff197807 */ /* 0x000fc40005800000 */
[----:B------:R-:W-:Y:S02]  /*22020*/  SEL R23, RZ, 0x1, !P6 ;  /* 0x00000001ff177807 */ /* 0x000fe40007000000 */
[----:B------:R-:W-:Y:S02]  /*22030*/  LOP3.LUT R25, R24, R25, RZ, 0xfc, !PT ;  /* 0x0000001918197212 */ /* 0x000fe400078efcff */
[----:B------:R-:W-:Y:S01]  /*22040*/  LOP3.LUT R24, R21, R23, RZ, 0xfc, !PT ;  /* 0x0000001715187212 */ /* 0x000fe200078efcff */
[----:B------:R-:W-:-:S04]  /*22050*/  VIADD R21, R26, 0xa0 ;  /* 0x000000a01a157836 */ /* 0x000fc80000000000 */
[----:B------:R0:W-:Y:S02]  /*22060*/  STG.E.64 desc[UR6][R120.64], R24 ;  /* 0x0000001878007986 */ /* 0x0001e4000c101b06 */
[----:B0-----:R-:W0:Y:S01]  /*22070*/  @P0 LDC.64 R24, c[0x0][0x3a0] ;  /* 0x0000e800ff180b82 */ /* 0x001e220000000a00 */
        /* <DEDUP_REMOVED lines=21> */
.L_x_5980:
        /* <DEDUP_REMOVED lines=12> */
.L_x_5982:
[----:B------:R-:W-:Y:S05]  /*22290*/  BSYNC.RECONVERGENT B1 ;  /* 0x0000000000017941 */ /* 0x000fea0003800200 */
.L_x_5981:
        /* <DEDUP_REMOVED lines=60> */
[----:B------:R-:W-:Y:S02]  /*22660*/  HFMA2 R25, -RZ, RZ, 0, 0 ;  /* 0x00000000ff197431 */ /* 0x000fe400000001ff */
[----:B------:R-:W-:-:S07]  /*22670*/  IMAD.MOV.U32 R23, RZ, RZ, R22 ;  /* 0x000000ffff177224 */ /* 0x000fce00078e0016 */
.L_x_5979:
[----:B------:R-:W-:Y:S05]  /*22680*/  BSYNC.RECONVERGENT B0 ;  /* 0x0000000000007941 */ /* 0x000fea0003800200 */
.L_x_5978:
        /* <DEDUP_REMOVED lines=16> */
[----:B------:R-:W-:-:S07]  /*22790*/  IMAD.MOV.U32 R23, RZ, RZ, R164 ;  /* 0x000000ffff177224 */ /* 0x000fce00078e00a4 */
        /* <DEDUP_REMOVED lines=10> */
.L_x_5985:
        /* <DEDUP_REMOVED lines=12> */
.L_x_5987:
[----:B------:R-:W-:Y:S05]  /*22900*/  BSYNC.RECONVERGENT B1 ;  /* 0x0000000000017941 */ /* 0x000fea0003800200 */
.L_x_5986:
        /* <DEDUP_REMOVED lines=62> */
.L_x_5984:
[----:B------:R-:W-:Y:S05]  /*22cf0*/  BSYNC.RECONVERGENT B0 ;  /* 0x0000000000007941 */ /* 0x000fea0003800200 */
.L_x_5983:
[----:B------:R-:W2:Y:S01]  /*22d00*/  LDL R43, [R1+0x4] ;  /* 0x00000400012b7983 */ /* 0x000ea20000100800 */
[----:B------:R-:W-:Y:S01]  /*22d10*/  I2FP.F32.U32 R23, R23 ;  /* 0x0000001700177245 */ /* 0x000fe20000201000 */
[----:B------:R-:W-:Y:S01]  /*22d20*/  BSSY.RECONVERGENT B0, `(.L_x_5988) ;  /* 0x0000065000007945 */ /* 0x000fe20003800200 */
[----:B------:R-:W-:Y:S02]  /*22d30*/  SHF.L.U32 R120, R120, 0x10, RZ ;  /* 0x0000001078787819 */ /* 0x000fe400000006ff */
[----:B------:R-:W-:Y:S01]  /*22d40*/  ISETP.NE.AND P2, PT, R24, 0x1, PT ;  /* 0x000000011800780c */ /* 0x000fe20003f45270 */
[----:B------:R-:W-:Y:S01]  /*22d50*/  FFMA.FTZ R23, R23, R185, 1.1641532182693481445e-10 ;  /* 0x2f00000017177423 */ /* 0x000fe200000100b9 */
[----:B------:R-:W-:Y:S01]  /*22d60*/  LOP3.LUT R6, R6, 0xfffffffd, RZ, 0xc0, !PT ;  /* 0xfffffffd06067812 */ /* 0x000fe200078ec0ff */
[----:B------:R-:W-:Y:S01]  /*22d70*/  FMUL.FTZ R25, R120, R127 ;  /* 0x0000007f78197220 */ /* 0x000fe20000410000 */
[----:B------:R-:W-:Y:S02]  /*22d80*/  HFMA2 R120, -RZ, RZ, 0, 1.1920928955078125e-07 ;  /* 0x00000002ff787431 */ /* 0x000fe400000001ff */
[----:B------:R-:W-:Y:S01]  /*22d90*/  FSETP.GTU.FTZ.AND P1, PT, R23, R128, PT ;  /* 0x000000801700720b */ /* 0x000fe20003f3c000 */
[----:B------:R-:W-:Y:S01]  /*22da0*/  FMUL.FTZ R25, R25, R129 ;  /* 0x0000008119197220 */ /* 0x000fe20000410000 */
[----:B------:R-:W-:-:S04]  /*22db0*/  PRMT R23, R44, 0x7632, R23 ;  /* 0x000076322c177816 */ /* 0x000fc80000000017 */
[----:B------:R-:W-:Y:S01]  /*22dc0*/  FSEL R25, R25, RZ, !P1 ;  /* 0x000000ff19197208 */ /* 0x000fe20004800000 */
[----:B------:R-:W-:Y:S01]  /*22dd0*/  IMAD.U32 R23, R23, 0x10000, RZ ;  /* 0x0001000017177824 */ /* 0x000fe200078e00ff */
[----:B------:R-:W-:-:S13]  /*22de0*/  PLOP3.LUT P1, PT, P1, PT, PT, 0x8, 0x80 ;  /* 0x000000000080781c */ /* 0x000fda0000f2e170 */
[----:B------:R-:W-:Y:S01]  /*22df0*/  @P1 LOP3.LUT R6, R6, 0x2, RZ, 0xfc, !PT ;  /* 0x0000000206061812 */ /* 0x000fe200078efcff */
        /* <DEDUP_REMOVED lines=12> */
.L_x_5990:
        /* <DEDUP_REMOVED lines=12> */
.L_x_5992:
[----:B------:R-:W-:Y:S05]  /*22f80*/  BSYNC.RECONVERGENT B1 ;  /* 0x0000000000017941 */ /* 0x000fea0003800200 */
.L_x_5991:
        /* <DEDUP_REMOVED lines=62> */
.L_x_5989:
[----:B------:R-:W-:Y:S05]  /*23370*/  BSYNC.RECONVERGENT B0 ;  /* 0x0000000000007941 */ /* 0x000fea0003800200 */
.L_x_5988:
[----:B------:R-:W-:Y:S01]  /*23380*/  I2FP.F32.U32 R24, R43 ;  /* 0x0000002b00187245 */ /* 0x000fe20000201000 */
[----:B------:R-:W-:Y:S01]  /*23390*/  IMAD.U32 R43, R45, 0x10000, RZ ;  /* 0x000100002d2b7824 */ /* 0x000fe200078e00ff */
[----:B------:R-:W-:Y:S01]  /*233a0*/  ISETP.NE.AND P2, PT, R120, 0x1, PT ;  /* 0x000000017800780c */ /* 0x000fe20003f45270 */
[----:B------:R-:W-:Y:S01]  /*233b0*/  BSSY.RECONVERGENT B0, `(.L_x_5993) ;  /* 0x0000061000007945 */ /* 0x000fe20003800200 */
[----:B------:R-:W-:Y:S01]  /*233c0*/  SHF.L.U32 R25, R65, 0x10, RZ ;  /* 0x0000001041197819 */ /* 0x000fe200000006ff */
[----:B------:R-:W-:-:S05]  /*233d0*/  FFMA.FTZ R24, R24, R185, 1.1641532182693481445e-10 ;  /* 0x2f00000018187423 */ /* 0x000fca00000100b9 */
[----:B------:R-:W-:Y:S01]  /*233e0*/  FSETP.GTU.FTZ.AND P1, PT, R24, R128, PT ;  /* 0x000000801800720b */ /* 0x000fe20003f3c000 */
[----:B------:R-:W-:-:S04]  /*233f0*/  IMAD.U32 R24, R121, 0x10000, RZ ;  /* 0x0001000079187824 */ /* 0x000fc800078e00ff */
[----:B------:R-:W-:-:S04]  /*23400*/  FMUL.FTZ R24, R24, R127 ;  /* 0x0000007f18187220 */ /* 0x000fc80000410000 */
[----:B------:R-:W-:-:S05]  /*23410*/  FMUL.FTZ R24, R24, R129 ;  /* 0x0000008118187220 */ /* 0x000fca0000410000 */
[----:B------:R-:W-:Y:S02]  /*23420*/  FSEL R24, R24, RZ, !P1 ;  /* 0x000000ff18187208 */ /* 0x000fe40004800000 */
        /* <DEDUP_REMOVED lines=14> */
.L_x_5995:
        /* <DEDUP_REMOVED lines=12> */
.L_x_5997:
[----:B------:R-:W-:Y:S05]  /*235d0*/  BSYNC.RECONVERGENT B1 ;  /* 0x0000000000017941 */ /* 0x000fea0003800200 */
.L_x_5996:
        /* <DEDUP_REMOVED lines=62> */
.L_x_5994:
[----:B------:R-:W-:Y:S05]  /*239c0*/  BSYNC.RECONVERGENT B0 ;  /* 0x0000000000007941 */ /* 0x000fea0003800200 */
.L_x_5993:
[----:B------:R-:W2:Y:S01]  /*239d0*/  LDL R120, [R1+0x8] ;  /* 0x0000080001787983 */ /* 0x000ea20000100800 */
[----:B------:R-:W-:Y:S01]  /*239e0*/  I2FP.F32.U32 R43, R43 ;  /* 0x0000002b002b7245 */ /* 0x000fe20000201000 */
[----:B------:R-:W-:Y:S01]  /*239f0*/  IMAD.U32 R25, R25, 0x10000, RZ ;  /* 0x0001000019197824 */ /* 0x000fe200078e00ff */
[----:B------:R-:W-:Y:S01]  /*23a00*/  ISETP.NE.AND P3, PT, R121, 0x1, PT ;  /* 0x000000017900780c */ /* 0x000fe20003f65270 */
[----:B------:R-:W-:Y:S02]  /*23a10*/  BSSY.RECONVERGENT B0, `(.L_x_5998) ;  /* 0x0000061000007945 */ /* 0x000fe40003800200 */
[----:B------:R-:W-:Y:S01]  /*23a20*/  FFMA.FTZ R43, R43, R185, 1.1641532182693481445e-10 ;  /* 0x2f0000002b2b7423 */ /* 0x000fe200000100b9 */
[----:B------:R-:W-:-:S04]  /*23a30*/  FMUL.FTZ R25, R25, R127 ;  /* 0x0000007f19197220 */ /* 0x000fc80000410000 */
        /* <DEDUP_REMOVED lines=19> */
.L_x_6000:
        /* <DEDUP_REMOVED lines=12> */
.L_x_6002:
[----:B------:R-:W-:Y:S05]  /*23c30*/  BSYNC.RECONVERGENT B1 ;  /* 0x0000000000017941 */ /* 0x000fea0003800200 */
.L_x_6001:
        /* <DEDUP_REMOVED lines=62> */
.L_x_5999:
[----:B------:R-:W-:Y:S05]  /*24020*/  BSYNC.RECONVERGENT B0 ;  /* 0x0000000000007941 */ /* 0x000fea0003800200 */
.L_x_5998:
        /* <DEDUP_REMOVED lines=8> */
[----:B------:R-:W-:-:S02]  /*240b0*/  FSETP.GTU.FTZ.AND P3, PT, R43, R128, PT ;  /* 0x000000802b00720b */ /* 0x000fc40003f7c000 */
[C---:B------:R-:W-:Y:S02]  /*240c0*/  SHF.L.U32 R43, R122.reuse, 0x10, RZ ;  /* 0x000000107a2b7819 */ /* 0x040fe400000006ff */
[----:B------:R-:W-:-:S03]  /*240d0*/  PRMT R122, R122, 0x7632, R122 ;  /* 0x000076327a7a7816 */ /* 0x000fc6000000007a */
[----:B------:R-:W-:-:S04]  /*240e0*/  FMUL.FTZ R43, R43, R127 ;  /* 0x0000007f2b2b7220 */ /* 0x000fc80000410000 */
[----:B------:R-:W-:-:S05]  /*240f0*/  FMUL.FTZ R43, R43, R129 ;  /* 0x000000812b2b7220 */ /* 0x000fca0000410000 */
[----:B------:R-:W-:Y:S02]  /*24100*/  FSEL R43, R43, RZ, !P3 ;  /* 0x000000ff2b2b7208 */ /* 0x000fe40005800000 */
[----:B------:R-:W-:-:S03]  /*24110*/  PLOP3.LUT P3, PT, P3, PT, PT, 0x8, 0x80 ;  /* 0x000000000080781c */ /* 0x000fc60001f6e170 */
[----:B------:R-:W-:Y:S01]  /*24120*/  FFMA.FTZ R43, R43, R121, R124 ;  /* 0x000000792b2b7223 */ /* 0x000fe2000001007c */
        /* <DEDUP_REMOVED lines=9> */
.L_x_6005:
        /* <DEDUP_REMOVED lines=12> */
.L_x_6007:
[----:B------:R-:W-:Y:S05]  /*24280*/  BSYNC.RECONVERGENT B1 ;  /* 0x0000000000017941 */ /* 0x000fea0003800200 */
.L_x_6006:
        /* <DEDUP_REMOVED lines=62> */
.L_x_6004:
[----:B------:R-:W-:Y:S05]  /*24670*/  BSYNC.RECONVERGENT B0 ;  /* 0x0000000000007941 */ /* 0x000fea0003800200 */
.L_x_6003:
        /* <DEDUP_REMOVED lines=10> */
[----:B------:R-:W-:Y:S02]  /*24720*/  SHF.L.U32 R120, R120, 0x10, RZ ;  /* 0x0000001078787819 */ /* 0x000fe400000006ff */
[----:B------:R-:W-:Y:S02]  /*24730*/  FSEL R121, R121, RZ, !P4 ;  /* 0x000000ff79797208 */ /* 0x000fe40006000000 */
[----:B------:R-:W-:Y:S01]  /*24740*/  PLOP3.LUT P4, PT, P4, PT, PT, 0x8, 0x80 ;  /* 0x000000000080781c */ /* 0x000fe2000278e170 */
[----:B--2---:R-:W-:-:S04]  /*24750*/  IMAD.U32 R122, R124, 0x10000, RZ ;  /* 0x000100007c7a7824 */ /* 0x004fc800078e00ff */
        /* <DEDUP_REMOVED lines=13> */
.L_x_6010:
        /* <DEDUP_REMOVED lines=12> */
.L_x_6012:
[----:B------:R-:W-:Y:S05]  /*248f0*/  BSYNC.RECONVERGENT B1 ;  /* 0x0000000000017941 */ /* 0x000fea0003800200 */
.L_x_6011:
        /* <DEDUP_REMOVED lines=62> */
.L_x_6009:
[----:B------:R-:W-:Y:S05]  /*24ce0*/  BSYNC.RECONVERGENT B0 ;  /* 0x0000000000007941 */ /* 0x000fea0003800200 */
.L_x_6008:
[----:B------:R-:W-:Y:S01]  /*24cf0*/  I2FP.F32.U32 R121, R121 ;  /* 0x0000007900797245 */ /* 0x000fe20000201000 */
[----:B------:R-:W-:Y:S01]  /*24d00*/  IMAD.U32 R126, R47, 0x10000, RZ ;  /* 0x000100002f7e7824 */ /* 0x000fe200078e00ff */
[----:B------:R-:W-:Y:S01]  /*24d10*/  ISETP.NE.AND P6, PT, R122, 0x1, PT ;  /* 0x000000017a00780c */ /* 0x000fe20003fc5270 */
[----:B------:R-:W-:Y:S01]  /*24d20*/  BSSY.RECONVERGENT B0, `(.L_x_6013) ;  /* 0x0000064000007945 */ /* 0x000fe20003800200 */
[----:B------:R-:W-:Y:S02]  /*24d30*/  IMAD.MOV.U32 R134, RZ, RZ, 0x2 ;  /* 0x00000002ff867424 */ /* 0x000fe400078e00ff */
[----:B------:R-:W-:-:S05]  /*24d40*/  FFMA.FTZ R121, R121, R185, 1.1641532182693481445e-10 ;  /* 0x2f00000079797423 */ /* 0x000fca00000100b9 */
[----:B------:R-:W-:Y:S01]  /*24d50*/  FSETP.GTU.FTZ.AND P5, PT, R121, R128, PT ;  /* 0x000000807900720b */ /* 0x000fe20003fbc000 */
[----:B------:R-:W-:-:S04]  /*24d60*/  IMAD.U32 R121, R123, 0x10000, RZ ;  /* 0x000100007b797824 */ /* 0x000fc800078e00ff */
[----:B------:R-:W-:-:S04]  /*24d70*/  FMUL.FTZ R121, R121, R127 ;  /* 0x0000007f79797220 */ /* 0x000fc80000410000 */
[----:B------:R-:W-:-:S05]  /*24d80*/  FMUL.FTZ R121, R121, R129 ;  /* 0x0000008179797220 */ /* 0x000fca0000410000 */
[----:B------:R-:W-:Y:S02]  /*24d90*/  FSEL R125, R121, RZ, !P5 ;  /* 0x000000ff797d7208 */ /* 0x000fe40006800000 */
[----:B------:R-:W-:Y:S02]  /*24da0*/  SHF.L.U32 R121, R67, 0x10, RZ ;  /* 0x0000001043797819 */ /* 0x000fe400000006ff */
[----:B------:R-:W-:-:S03]  /*24db0*/  PLOP3.LUT P5, PT, P5, PT, PT, 0x8, 0x80 ;  /* 0x000000000080781c */ /* 0x000fc60002fae170 */
[----:B------:R-:W-:Y:S01]  /*24dc0*/  FFMA.FTZ R125, R125, R121, R126 ;  /* 0x000000797d7d7223 */ /* 0x000fe2000001007e */
        /* <DEDUP_REMOVED lines=11> */
.L_x_6015:
        /* <DEDUP_REMOVED lines=15> */
.L_x_6017:
[----:B------:R-:W-:Y:S05]  /*24f70*/  BSYNC.RECONVERGENT B1 ;  /* 0x0000000000017941 */ /* 0x000fea0003800200 */
.L_x_6016:
        /* <DEDUP_REMOVED lines=62> */
.L_x_6014:
[----:B------:R-:W-:Y:S05]  /*25360*/  BSYNC.RECONVERGENT B0 ;  /* 0x0000000000007941 */ /* 0x000fea0003800200 */
.L_x_6013:
[----:B------:R-:W2:Y:S01]  /*25370*/  LDL R123, [R1+0x10] ;  /* 0x00001000017b7983 */ /* 0x000ea20000100800 */
[----:B------:R-:W-:Y:S01]  /*25380*/  I2FP.F32.U32 R122, R126 ;  /* 0x0000007e007a7245 */ /* 0x000fe20000201000 */
[----:B------:R-:W-:Y:S01]  /*25390*/  IMAD.U32 R121, R121, 0x10000, RZ ;  /* 0x0001000079797824 */ /* 0x000fe200078e00ff */
[----:B------:R-:W-:-:S03]  /*253a0*/  PRMT R126, R47, 0x7632, R126 ;  /* 0x000076322f7e7816 */ /* 0x000fc6000000007e */
[----:B------:R-:W-:Y:S01]  /*253b0*/  FFMA.FTZ R122, R122, R185, 1.1641532182693481445e-10 ;  /* 0x2f0000007a7a7423 */ /* 0x000fe200000100b9 */
[----:B------:R-:W-:Y:S01]  /*253c0*/  FMUL.FTZ R121, R121, R127 ;  /* 0x0000007f79797220 */ /* 0x000fe20000410000 */
[----:B------:R-:W-:-:S03]  /*253d0*/  IMAD.U32 R126, R126, 0x10000, RZ ;  /* 0x000100007e7e7824 */ /* 0x000fc600078e00ff */
[----:B------:R-:W-:Y:S01]  /*253e0*/  FMUL.FTZ R121, R121, R129 ;  /* 0x0000008179797220 */ /* 0x000fe20000410000 */
[----:B------:R-:W-:-:S04]  /*253f0*/  FSETP.GTU.FTZ.AND P6, PT, R122, R128, PT ;  /* 0x000000807a00720b */ /* 0x000fc80003fdc000 */
[----:B------:R-:W-:Y:S02]  /*25400*/  FSEL R121, R121, RZ, !P6 ;  /* 0x000000ff79797208 */ /* 0x000fe40007000000 */
[----:B------:R-:W-:Y:S02]  /*25410*/  PLOP3.LUT P6, PT, P6, PT, PT, 0x8, 0x80 ;  /* 0x000000000080781c */ /* 0x000fe400037ce170 */
[----:B--2---:R-:W-:-:S05]  /*25420*/  SHF.L.U32 R122, R123, 0x10, RZ ;  /* 0x000000107b7a7819 */ /* 0x004fca00000006ff */
[----:B------:R-:W-:Y:S01]  /*25430*/  FFMA.FTZ R126, R121, R122, R126 ;  /* 0x0000007a797e7223 */ /* 0x000fe2000001007e */
[----:B------:R-:W-:Y:S02]  /*25440*/  F2FP.BF16.F32.PACK_AB R122, R120, R43 ;  /* 0x0000002b787a723e */ /* 0x000fe400000010ff */
[----:B------:R-:W-:Y:S02]  /*25450*/  F2FP.BF16.F32.PACK_AB R121, R25, R24 ;  /* 0x000000181979723e */ /* 0x000fe400000010ff */
[----:B------:R-:W-:Y:S02]  /*25460*/  F2FP.BF16.F32.PACK_AB R120, R23, R22 ;  /* 0x000000161778723e */ /* 0x000fe400000010ff */
[----:B------:R-:W-:Y:S01]  /*25470*/  F2FP.BF16.F32.PACK_AB R123, R126, R125 ;  /* 0x0000007d7e7b723e */ /* 0x000fe200000010ff */
[----:B------:R-:W-:Y:S06]  /*25480*/  BRA `(.L_x_6018) ;  /* 0x0000003000bc7947 */ /* 0x000fec0003800000 */
.L_x_5977:
        /* <DEDUP_REMOVED lines=16> */
.L_x_6021:
        /* <DEDUP_REMOVED lines=12> */
.L_x_6023:
[----:B------:R-:W-:Y:S05]  /*25650*/  BSYNC.RECONVERGENT B1 ;  /* 0x0000000000017941 */ /* 0x000fea0003800200 */
.L_x_6022:
        /* <DEDUP_REMOVED lines=60> */
[----:B------:R-:W-:Y:S01]  /*25a20*/  IMAD.MOV.U32 R25, RZ, RZ, RZ ;  /* 0x000000ffff197224 */ /* 0x000fe200078e00ff */
[----:B------:R-:W-:-:S07]  /*25a30*/  MOV R164, R24 ;  /* 0x0000001800a47202 */ /* 0x000fce0000000f00 */
.L_x_6020:
[----:B------:R-:W-:Y:S05]  /*25a40*/  BSYNC.RECONVERGENT B0 ;  /* 0x0000000000007941 */ /* 0x000fea0003800200 */
.L_x_6019:
[----:B------:R-:W-:Y:S01]  /*25a50*/  I2FP.F32.U32 R22, R23 ;  /* 0x0000001700167245 */ /* 0x000fe20000201000 */
[----:B------:R-:W-:Y:S01]  /*25a60*/  IMAD.U32 R23, R64, 0x10000, RZ ;  /* 0x0001000040177824 */ /* 0x000fe200078e00ff */
[----:B------:R-:W-:Y:S01]  /*25a70*/  ISETP.NE.AND P2, PT, R25, 0x1, PT ;  /* 0x000000011900780c */ /* 0x000fe20003f45270 */
[----:B------:R-:W-:Y:S01]  /*25a80*/  BSSY.RECONVERGENT B0, `(.L_x_6024) ;  /* 0x0000062000007945 */ /* 0x000fe20003800200 */
[----:B------:R-:W-:Y:S01]  /*25a90*/  LOP3.LUT R6, R6, 0xfffffffb, RZ, 0xc0, !PT ;  /* 0xfffffffb06067812 */ /* 0x000fe200078ec0ff */
[----:B------:R-:W-:Y:S01]  /*25aa0*/  FFMA.FTZ R22, R22, R185, 1.1641532182693481445e-10 ;  /* 0x2f00000016167423 */ /* 0x000fe200000100b9 */
[----:B------:R-:W-:-:S04]  /*25ab0*/  IMAD.MOV.U32 R24, RZ, RZ, 0x2 ;  /* 0x00000002ff187424 */ /* 0x000fc800078e00ff */
[----:B------:R-:W-:Y:S02]  /*25ac0*/  FSETP.GTU.FTZ.AND P1, PT, R22, R128, PT ;  /* 0x000000801600720b */ /* 0x000fe40003f3c000 */
[C---:B-----5:R-:W-:Y:S02]  /*25ad0*/  SHF.L.U32 R22, R120.reuse, 0x10, RZ ;  /* 0x0000001078167819 */ /* 0x060fe400000006ff */
[----:B------:R-:W-:-:S03]  /*25ae0*/  PRMT R120, R120, 0x7632, R120 ;  /* 0x0000763278787816 */ /* 0x000fc60000000078 */
[----:B------:R-:W-:-:S04]  /*25af0*/  FMUL.FTZ R22, R22, R127 ;  /* 0x0000007f16167220 */ /* 0x000fc80000410000 */
[----:B------:R-:W-:-:S05]  /*25b00*/  FMUL.FTZ R22, R22, R129 ;  /* 0x0000008116167220 */ /* 0x000fca0000410000 */
[----:B------:R-:W-:Y:S02]  /*25b10*/  FSEL R22, R22, RZ, !P1 ;  /* 0x000000ff16167208 */ /* 0x000fe40004800000 */
[----:B------:R-:W-:-:S03]  /*25b20*/  PLOP3.LUT P1, PT, P1, PT, PT, 0x8, 0x80 ;  /* 0x000000000080781c */ /* 0x000fc60000f2e170 */
[----:B------:R-:W-:Y:S01]  /*25b30*/  FMUL.FTZ R22, R23, R22 ;  /* 0x0000001617167220 */ /* 0x000fe20000410000 */
[----:B------:R-:W-:-:S09]  /*25b40*/  MOV R23, R164 ;  /* 0x000000a400177202 */ /* 0x000fd20000000f00 */
        /* <DEDUP_REMOVED lines=10> */
.L_x_6026:
        /* <DEDUP_REMOVED lines=12> */
.L_x_6028:
[----:B------:R-:W-:Y:S05]  /*25cb0*/  BSYNC.RECONVERGENT B1 ;  /* 0x0000000000017941 */ /* 0x000fea0003800200 */
.L_x_6027:
        /* <DEDUP_REMOVED lines=62> */
.L_x_6025:
[----:B------:R-:W-:Y:S05]  /*260a0*/  BSYNC.RECONVERGENT B0 ;  /* 0x0000000000007941 */ /* 0x000fea0003800200 */
.L_x_6024:
[----:B------:R-:W2:Y:S01]  /*260b0*/  LDL R25, [R1+0x4] ;  /* 0x0000040001197983 */ /* 0x000ea20000100800 */
[----:B------:R-:W-:Y:S01]  /*260c0*/  I2FP.F32.U32 R23, R23 ;  /* 0x0000001700177245 */ /* 0x000fe20000201000 */
[----:B------:R-:W-:Y:S01]  /*260d0*/  IMAD.U32 R120, R120, 0x10000, RZ ;  /* 0x0001000078787824 */ /* 0x000fe200078e00ff */
[----:B------:R-:W-:Y:S01]  /*260e0*/  ISETP.NE.AND P2, PT, R24, 0x1, PT ;  /* 0x000000011800780c */ /* 0x000fe20003f45270 */
[----:B------:R-:W-:Y:S01]  /*260f0*/  BSSY.RECONVERGENT B0, `(.L_x_6029) ;  /* 0x0000061000007945 */ /* 0x000fe20003800200 */
[----:B------:R-:W-:Y:S01]  /*26100*/  LOP3.LUT R6, R6, 0xfffffffd, RZ, 0xc0, !PT ;  /* 0xfffffffd06067812 */ /* 0x000fe200078ec0ff */
[----:B------:R-:W-:Y:S01]  /*26110*/  FFMA.FTZ R23, R23, R185, 1.1641532182693481445e-10 ;  /* 0x2f00000017177423 */ /* 0x000fe200000100b9 */
[----:B------:R-:W-:Y:S01]  /*26120*/  FMUL.FTZ R120, R120, R127 ;  /* 0x0000007f78787220 */ /* 0x000fe20000410000 */
[----:B------:R-:W-:-:S03]  /*26130*/  IMAD.MOV.U32 R43, RZ, RZ, R164 ;  /* 0x000000ffff2b7224 */ /* 0x000fc600078e00a4 */
[----:B------:R-:W-:Y:S01]  /*26140*/  FSETP.GTU.FTZ.AND P1, PT, R23, R128, PT ;  /* 0x000000801700720b */ /* 0x000fe20003f3c000 */
[----:B------:R-:W-:Y:S01]  /*26150*/  FMUL.FTZ R23, R120, R129 ;  /* 0x0000008178177220 */ /* 0x000fe20000410000 */
[----:B------:R-:W-:-:S04]  /*26160*/  HFMA2 R120, -RZ, RZ, 0, 1.1920928955078125e-07 ;  /* 0x00000002ff787431 */ /* 0x000fc800000001ff */
[----:B------:R-:W-:Y:S02]  /*26170*/  FSEL R23, R23, RZ, !P1 ;  /* 0x000000ff17177208 */ /* 0x000fe40004800000 */
[----:B------:R-:W-:-:S13]  /*26180*/  PLOP3.LUT P1, PT, P1, PT, PT, 0x8, 0x80 ;  /* 0x000000000080781c */ /* 0x000fda0000f2e170 */
[----:B------:R-:W-:Y:S01]  /*26190*/  @P1 LOP3.LUT R6, R6, 0x2, RZ, 0xfc, !PT ;  /* 0x0000000206061812 */ /* 0x000fe200078efcff */
[----:B--2---:R-:W-:-:S04]  /*261a0*/  IMAD.U32 R25, R25, 0x10000, RZ ;  /* 0x0001000019197824 */ /* 0x004fc800078e00ff */
[----:B------:R-:W-:Y:S01]  /*261b0*/  FMUL.FTZ R23, R25, R23 ;  /* 0x0000001719177220 */ /* 0x000fe20000410000 */
        /* <DEDUP_REMOVED lines=9> */
.L_x_6031:
        /* <DEDUP_REMOVED lines=12> */
.L_x_6033:
[----:B------:R-:W-:Y:S05]  /*26310*/  BSYNC.RECONVERGENT B1 ;  /* 0x0000000000017941 */ /* 0x000fea0003800200 */
.L_x_6032:
        /* <DEDUP_REMOVED lines=62> */
.L_x_6030:
[----:B------:R-:W-:Y:S05]  /*26700*/  BSYNC.RECONVERGENT B0 ;  /* 0x0000000000007941 */ /* 0x000fea0003800200 */
.L_x_6029:
        /* <DEDUP_REMOVED lines=24> */
.L_x_6036:
        /* <DEDUP_REMOVED lines=12> */
.L_x_6038:
[----:B------:R-:W-:Y:S05]  /*26950*/  BSYNC.RECONVERGENT B1 ;  /* 0x0000000000017941 */ /* 0x000fea0003800200 */
.L_x_6037:
        /* <DEDUP_REMOVED lines=62> */
.L_x_6035:
[----:B------:R-:W-:Y:S05]  /*26d40*/  BSYNC.RECONVERGENT B0 ;  /* 0x0000000000007941 */ /* 0x000fea0003800200 */
.L_x_6034:
        /* <DEDUP_REMOVED lines=24> */
.L_x_6041:
        /* <DEDUP_REMOVED lines=12> */
.L_x_6043:
[----:B------:R-:W-:Y:S05]  /*26f90*/  BSYNC.RECONVERGENT B1 ;  /* 0x0000000000017941 */ /* 0x000fea0003800200 */
.L_x_6042:
        /* <DEDUP_REMOVED lines=62> */
.L_x_6040:
[----:B------:R-:W-:Y:S05]  /*27380*/  BSYNC.RECONVERGENT B0 ;  /* 0x0000000000007941 */ /* 0x000fea0003800200 */
.L_x_6039:
[----:B------:R-:W-:Y:S01]  /*27390*/  I2FP.F32.U32 R43, R43 ;  /* 0x0000002b002b7245 */ /* 0x000fe20000201000 */
[----:B------:R-:W-:Y:S01]  /*273a0*/  IMAD.U32 R121, R66, 0x10000, RZ ;  /* 0x0001000042797824 */ /* 0x000fe200078e00ff */
[----:B------:R-:W-:Y:S01]  /*273b0*/  ISETP.NE.AND P4, PT, R120, 0x1, PT ;  /* 0x000000017800780c */ /* 0x000fe20003f85270 */
[----:B------:R-:W-:Y:S01]  /*273c0*/  BSSY.RECONVERGENT B0, `(.L_x_6044) ;  /* 0x0000060000007945 */ /* 0x000fe20003800200 */
[----:B------:R-:W-:Y:S02]  /*273d0*/  HFMA2 R126, -RZ, RZ, 0, 1.1920928955078125e-07 ;  /* 0x00000002ff7e7431 */ /* 0x000fe400000001ff */
        /* <DEDUP_REMOVED lines=19> */
.L_x_6046:
        /* <DEDUP_REMOVED lines=12> */
.L_x_6048:
[----:B------:R-:W-:Y:S05]  /*275d0*/  BSYNC.RECONVERGENT B1 ;  /* 0x0000000000017941 */ /* 0x000fea0003800200 */
.L_x_6047:
        /* <DEDUP_REMOVED lines=62> */
.L_x_6045:
[----:B------:R-:W-:Y:S05]  /*279c0*/  BSYNC.RECONVERGENT B0 ;  /* 0x0000000000007941 */ /* 0x000fea0003800200 */
.L_x_6044:
        /* <DEDUP_REMOVED lines=9> */
[----:B------:R-:W-:-:S04]  /*27a60*/  IMAD.MOV.U32 R122, RZ, RZ, 0x2 ;  /* 0x00000002ff7a7424 */ /* 0x000fc800078e00ff */
[----:B------:R-:W-:Y:S02]  /*27a70*/  FSEL R120, R120, RZ, !P4 ;  /* 0x000000ff78787208 */ /* 0x000fe40006000000 */
[----:B------:R-:W-:Y:S02]  /*27a80*/  PLOP3.LUT P4, PT, P4, PT, PT, 0x8, 0x80 ;  /* 0x000000000080781c */ /* 0x000fe4000278e170 */
[----:B--2---:R-:W-:-:S05]  /*27a90*/  SHF.L.U32 R121, R121, 0x10, RZ ;  /* 0x0000001079797819 */ /* 0x004fca00000006ff */
        /* <DEDUP_REMOVED lines=12> */
.L_x_6051:
        /* <DEDUP_REMOVED lines=12> */
.L_x_6053:
[----:B------:R-:W-:Y:S05]  /*27c20*/  BSYNC.RECONVERGENT B1 ;  /* 0x0000000000017941 */ /* 0x000fea0003800200 */
.L_x_6052:
        /* <DEDUP_REMOVED lines=62> */
.L_x_6050:
[----:B------:R-:W-:Y:S05]  /*28010*/  BSYNC.RECONVERGENT B0 ;  /* 0x0000000000007941 */ /* 0x000fea0003800200 */
.L_x_6049:
[----:B------:R-:W-:Y:S01]  /*28020*/  I2FP.F32.U32 R121, R121 ;  /* 0x0000007900797245 */ /* 0x000fe20000201000 */
[----:B------:R-:W-:Y:S01]  /*28030*/  BSSY.RECONVERGENT B0, `(.L_x_6054) ;  /* 0x0000065000007945 */ /* 0x000fe20003800200 */
[----:B------:R-:W-:Y:S01]  /*28040*/  ISETP.NE.AND P6, PT, R122, 0x1, PT ;  /* 0x000000017a00780c */ /* 0x000fe20003fc5270 */
[----:B------:R-:W-:Y:S02]  /*28050*/  HFMA2 R134, -RZ, RZ, 0, 1.1920928955078125e-07 ;  /* 0x00000002ff867431 */ /* 0x000fe400000001ff */
[----:B------:R-:W-:Y:S02]  /*28060*/  IMAD.MOV.U32 R126, RZ, RZ, R164 ;  /* 0x000000ffff7e7224 */ /* 0x000fe400078e00a4 */
        /* <DEDUP_REMOVED lines=8> */
[----:B------:R-:W-:Y:S01]  /*280f0*/  FMUL.FTZ R125, R121, R125 ;  /* 0x0000007d797d7220 */ /* 0x000fe20000410000 */
[----:B------:R-:W-:Y:S01]  /*28100*/  PRMT R121, R123, 0x7632, R121 ;  /* 0x000076327b797816 */ /* 0x000fe20000000079 */
        /* <DEDUP_REMOVED lines=9> */
.L_x_6056:
        /* <DEDUP_REMOVED lines=15> */
.L_x_6058:
[----:B------:R-:W-:Y:S05]  /*28290*/  BSYNC.RECONVERGENT B1 ;  /* 0x0000000000017941 */ /* 0x000fea0003800200 */
.L_x_6057:
        /* <DEDUP_REMOVED lines=62> */
.L_x_6055:
[----:B------:R-:W-:Y:S05]  /*28680*/  BSYNC.RECONVERGENT B0 ;  /* 0x0000000000007941 */ /* 0x000fea0003800200 */
.L_x_6054:
[----:B------:R-:W2:Y:S01]  /*28690*/  LDL R130, [R1+0x10] ;  /* 0x0000100001827983 */ /* 0x000ea20000100800 */
        /* <DEDUP_REMOVED lines=8> */
[----:B------:R-:W-:Y:S02]  /*28720*/  F2FP.BF16.F32.PACK_AB R121, R25, R24 ;  /* 0x000000181979723e */ /* 0x000fe400000010ff */
[----:B------:R-:W-:Y:S02]  /*28730*/  PLOP3.LUT P6, PT, P6, PT, PT, 0x8, 0x80 ;  /* 0x000000000080781c */ /* 0x000fe400037ce170 */
[----:B------:R-:W-:-:S02]  /*28740*/  F2FP.BF16.F32.PACK_AB R120, R23, R22 ;  /* 0x000000161778723e */ /* 0x000fc400000010ff */
[----:B--2---:R-:W-:-:S05]  /*28750*/  SHF.L.U32 R126, R130, 0x10, RZ ;  /* 0x00000010827e7819 */ /* 0x004fca00000006ff */
[----:B------:R-:W-:-:S05]  /*28760*/  FMUL.FTZ R126, R126, R123 ;  /* 0x0000007b7e7e7220 */ /* 0x000fca0000410000 */
[----:B------:R-:W-:-:S07]  /*28770*/  F2FP.BF16.F32.PACK_AB R123, R126, R125 ;  /* 0x0000007d7e7b723e */ /* 0x000fce00000010ff */
.L_x_6018:
        /* <DEDUP_REMOVED lines=41> */
.L_x_6062:
        /* <DEDUP_REMOVED lines=12> */
.L_x_6064:
[----:B------:R-:W-:Y:S05]  /*28ad0*/  BSYNC.RECONVERGENT B1 ;  /* 0x0000000000017941 */ /* 0x000fea0003800200 */
.L_x_6063:
        /* <DEDUP_REMOVED lines=60> */
[----:B------:R-:W-:Y:S01]  /*28ea0*/  LOP3.LUT R167, R134, UR15, R133, 0x96, !PT ;  /* 0x0000000f86a77c12 */ /* 0x000fe2000f8e9685 */
[----:B------:R-:W-:-:S07]  /*28eb0*/  IMAD.MOV.U32 R133, RZ, RZ, R131 ;  /* 0x000000ffff857224 */ /* 0x000fce00078e0083 */
.L_x_6061:
[----:B------:R-:W-:Y:S05]  /*28ec0*/  BSYNC.RECONVERGENT B0 ;  /* 0x0000000000007941 */ /* 0x000fea0003800200 */
.L_x_6060:
[----:B------:R-:W-:Y:S01]  /*28ed0*/  I2FP.F32.U32 R131, R133 ;  /* 0x0000008500837245 */ /* 0x000fe20000201000 */
[----:B------:R-:W-:Y:S01]  /*28ee0*/  IMAD.U32 R133, R60, 0x10000, RZ ;  /* 0x000100003c857824 */ /* 0x000fe200078e00ff */
[----:B------:R-:W-:Y:S01]  /*28ef0*/  ISETP.NE.AND P2, PT, R132, 0x1, PT ;  /* 0x000000018400780c */ /* 0x000fe20003f45270 */
[----:B------:R-:W-:Y:S01]  /*28f00*/  BSSY.RECONVERGENT B0, `(.L_x_6065) ;  /* 0x0000063000007945 */ /* 0x000fe20003800200 */
[----:B-----5:R-:W-:Y:S01]  /*28f10*/  SHF.L.U32 R134, R44, 0x10, RZ ;  /* 0x000000102c867819 */ /* 0x020fe200000006ff */
[----:B------:R-:W-:Y:S01]  /*28f20*/  FFMA.FTZ R131, R131, R185, 1.1641532182693481445e-10 ;  /* 0x2f00000083837423 */ /* 0x000fe200000100b9 */
[----:B------:R-:W-:Y:S01]  /*28f30*/  LOP3.LUT R6, R6, 0xfffffffb, RZ, 0xc0, !PT ;  /* 0xfffffffb06067812 */ /* 0x000fe200078ec0ff */
[----:B------:R-:W-:Y:S02]  /*28f40*/  IMAD.MOV.U32 R136, RZ, RZ, 0x2 ;  /* 0x00000002ff887424 */ /* 0x000fe400078e00ff */
[----:B------:R-:W-:Y:S01]  /*28f50*/  IMAD.MOV.U32 R135, RZ, RZ, R164 ;  /* 0x000000ffff877224 */ /* 0x000fe200078e00a4 */
[----:B------:R-:W-:Y:S01]  /*28f60*/  FSETP.GTU.FTZ.AND P1, PT, R131, R128, PT ;  /* 0x000000808300720b */ /* 0x000fe20003f3c000 */
[C---:B------:R-:W-:Y:S01]  /*28f70*/  IMAD.U32 R131, R120.reuse, 0x10000, RZ ;  /* 0x0001000078837824 */ /* 0x040fe200078e00ff */
[----:B------:R-:W-:-:S03]  /*28f80*/  PRMT R120, R120, 0x7632, R120 ;  /* 0x0000763278787816 */ /* 0x000fc60000000078 */
[----:B------:R-:W-:-:S04]  /*28f90*/  FMUL.FTZ R131, R131, R127 ;  /* 0x0000007f83837220 */ /* 0x000fc80000410000 */
[----:B------:R-:W-:-:S05]  /*28fa0*/  FMUL.FTZ R131, R131, R129 ;  /* 0x0000008183837220 */ /* 0x000fca0000410000 */
[----:B------:R-:W-:Y:S02]  /*28fb0*/  FSEL R131, R131, RZ, !P1 ;  /* 0x000000ff83837208 */ /* 0x000fe40004800000 */
[----:B------:R-:W-:-:S03]  /*28fc0*/  PLOP3.LUT P1, PT, P1, PT, PT, 0x8, 0x80 ;  /* 0x000000000080781c */ /* 0x000fc60000f2e170 */
[----:B------:R-:W-:-:S10]  /*28fd0*/  FFMA.FTZ R131, R131, R133, R134 ;  /* 0x0000008583837223 */ /* 0x000fd40000010086 */
        /* <DEDUP_REMOVED lines=10> */
.L_x_6067:
        /* <DEDUP_REMOVED lines=12> */
.L_x_6069:
[----:B------:R-:W-:Y:S05]  /*29140*/  BSYNC.RECONVERGENT B1 ;  /* 0x0000000000017941 */ /* 0x000fea0003800200 */
.L_x_6068:
        /* <DEDUP_REMOVED lines=62> */
.L_x_6066:
[----:B------:R-:W-:Y:S05]  /*29530*/  BSYNC.RECONVERGENT B0 ;  /* 0x0000000000007941 */ /* 0x000fea0003800200 */
.L_x_6065:
[----:B------:R-:W2:Y:S01]  /*29540*/  LDL R133, [R1+0x14] ;  /* 0x0000140001857983 */ /* 0x000ea20000100800 */
[----:B------:R-:W-:Y:S01]  /*29550*/  I2FP.F32.U32 R132, R135 ;  /* 0x0000008700847245 */ /* 0x000fe20000201000 */
[----:B------:R-:W-:Y:S01]  /*29560*/  BSSY.RECONVERGENT B0, `(.L_x_6070) ;  /* 0x0000066000007945 */ /* 0x000fe20003800200 */
[----:B------:R-:W-:Y:S01]  /*29570*/  SHF.L.U32 R120, R120, 0x10, RZ ;  /* 0x0000001078787819 */ /* 0x000fe200000006ff */
[----:B------:R-:W-:Y:S01]  /*29580*/  HFMA2 R134, -RZ, RZ, 0, 1.1920928955078125e-07 ;  /* 0x00000002ff867431 */ /* 0x000fe200000001ff */
[----:B------:R-:W-:Y:S01]  /*29590*/  ISETP.NE.AND P2, PT, R136, 0x1, PT ;  /* 0x000000018800780c */ /* 0x000fe20003f45270 */
[----:B------:R-:W-:Y:S01]  /*295a0*/  FFMA.FTZ R132, R132, R185, 1.1641532182693481445e-10 ;  /* 0x2f00000084847423 */ /* 0x000fe200000100b9 */
[----:B------:R-:W-:Y:S01]  /*295b0*/  LOP3.LUT R6, R6, 0xfffffffd, RZ, 0xc0, !PT ;  /* 0xfffffffd06067812 */ /* 0x000fe200078ec0ff */
[----:B------:R-:W-:-:S03]  /*295c0*/  FMUL.FTZ R120, R120, R127 ;  /* 0x0000007f78787220 */ /* 0x000fc60000410000 */
        /* <DEDUP_REMOVED lines=20> */
.L_x_6072:
        /* <DEDUP_REMOVED lines=12> */
.L_x_6074:
[----:B------:R-:W-:Y:S05]  /*297d0*/  BSYNC.RECONVERGENT B1 ;  /* 0x0000000000017941 */ /* 0x000fea0003800200 */
.L_x_6073:
        /* <DEDUP_REMOVED lines=62> */
.L_x_6071:
[----:B------:R-:W-:Y:S05]  /*29bc0*/  BSYNC.RECONVERGENT B0 ;  /* 0x0000000000007941 */ /* 0x000fea0003800200 */
.L_x_6070:
        /* <DEDUP_REMOVED lines=25> */
.L_x_6077:
        /* <DEDUP_REMOVED lines=12> */
.L_x_6079:
[----:B------:R-:W-:Y:S05]  /*29e20*/  BSYNC.RECONVERGENT B1 ;  /* 0x0000000000017941 */ /* 0x000fea0003800200 */
.L_x_6078:
        /* <DEDUP_REMOVED lines=62> */
.L_x_6076:
[----:B------:R-:W-:Y:S05]  /*2a210*/  BSYNC.RECONVERGENT B0 ;  /* 0x0000000000007941 */ /* 0x000fea0003800200 */
.L_x_6075:
        /* <DEDUP_REMOVED lines=27> */
.L_x_6082:
        /* <DEDUP_REMOVED lines=12> */
.L_x_6084:
[----:B------:R-:W-:Y:S05]  /*2a490*/  BSYNC.RECONVERGENT B1 ;  /* 0x0000000000017941 */ /* 0x000fea0003800200 */
.L_x_6083:
        /* <DEDUP_REMOVED lines=62> */
.L_x_6081:
[----:B------:R-:W-:Y:S05]  /*2a880*/  BSYNC.RECONVERGENT B0 ;  /* 0x0000000000007941 */ /* 0x000fea0003800200 */
.L_x_6080:
[----:B------:R-:W-:Y:S01]  /*2a890*/  I2FP.F32.U32 R135, R135 ;  /* 0x0000008700877245 */ /* 0x000fe20000201000 */
[----:B------:R-:W-:Y:S01]  /*2a8a0*/  IMAD.U32 R138, R46, 0x10000, RZ ;  /* 0x000100002e8a7824 */ /* 0x000fe200078e00ff */
[----:B------:R-:W-:Y:S01]  /*2a8b0*/  ISETP.NE.AND P4, PT, R136, 0x1, PT ;  /* 0x000000018800780c */ /* 0x000fe20003f85270 */
[----:B------:R-:W-:Y:S01]  /*2a8c0*/  BSSY.RECONVERGENT B0, `(.L_x_6085) ;  /* 0x0000061000007945 */ /* 0x000fe20003800200 */
[----:B------:R-:W-:Y:S01]  /*2a8d0*/  SHF.L.U32 R137, R62, 0x10, RZ ;  /* 0x000000103e897819 */ /* 0x000fe200000006ff */
[----:B------:R-:W-:Y:S01]  /*2a8e0*/  FFMA.FTZ R135, R135, R185, 1.1641532182693481445e-10 ;  /* 0x2f00000087877423 */ /* 0x000fe200000100b9 */
[----:B------:R-:W-:-:S04]  /*2a8f0*/  MOV R139, R164 ;  /* 0x000000a4008b7202 */ /* 0x000fc80000000f00 */
        /* <DEDUP_REMOVED lines=18> */
.L_x_6087:
        /* <DEDUP_REMOVED lines=12> */
.L_x_6089:
[----:B------:R-:W-:Y:S05]  /*2aae0*/  BSYNC.RECONVERGENT B1 ;  /* 0x0000000000017941 */ /* 0x000fea0003800200 */
.L_x_6088:
        /* <DEDUP_REMOVED lines=62> */
.L_x_6086:
[----:B------:R-:W-:Y:S05]  /*2aed0*/  BSYNC.RECONVERGENT B0 ;  /* 0x0000000000007941 */ /* 0x000fea0003800200 */
.L_x_6085:
        /* <DEDUP_REMOVED lines=26> */
.L_x_6092:
        /* <DEDUP_REMOVED lines=12> */
.L_x_6094:
[----:B------:R-:W-:Y:S05]  /*2b140*/  BSYNC.RECONVERGENT B1 ;  /* 0x0000000000017941 */ /* 0x000fea0003800200 */
.L_x_6093:
        /* <DEDUP_REMOVED lines=62> */
.L_x_6091:
[----:B------:R-:W-:Y:S05]  /*2b530*/  BSYNC.RECONVERGENT B0 ;  /* 0x0000000000007941 */ /* 0x000fea0003800200 */
.L_x_6090:
[----:B------:R-:W-:Y:S01]  /*2b540*/  I2FP.F32.U32 R122, R122 ;  /* 0x0000007a007a7245 */ /* 0x000fe20000201000 */
[----:B------:R-:W-:Y:S01]  /*2b550*/  IMAD.U32 R139, R47, 0x10000, RZ ;  /* 0x000100002f8b7824 */ /* 0x000fe200078e00ff */
[----:B------:R-:W-:Y:S01]  /*2b560*/  ISETP.NE.AND P6, PT, R138, 0x1, PT ;  /* 0x000000018a00780c */ /* 0x000fe20003fc5270 */
[----:B------:R-:W-:Y:S01]  /*2b570*/  BSSY.RECONVERGENT B0, `(.L_x_6095) ;  /* 0x0000064000007945 */ /* 0x000fe20003800200 */
[----:B------:R-:W-:Y:S02]  /*2b580*/  HFMA2 R144, -RZ, RZ, 0, 1.1920928955078125e-07 ;  /* 0x00000002ff907431 */ /* 0x000fe400000001ff */
        /* <DEDUP_REMOVED lines=20> */
.L_x_6097:
        /* <DEDUP_REMOVED lines=15> */
.L_x_6099:
[----:B------:R-:W-:Y:S05]  /*2b7c0*/  BSYNC.RECONVERGENT B1 ;  /* 0x0000000000017941 */ /* 0x000fea0003800200 */
.L_x_6098:
        /* <DEDUP_REMOVED lines=62> */
.L_x_6096:
[----:B------:R-:W-:Y:S05]  /*2bbb0*/  BSYNC.RECONVERGENT B0 ;  /* 0x0000000000007941 */ /* 0x000fea0003800200 */
.L_x_6095:
[----:B------:R-:W2:Y:S01]  /*2bbc0*/  LDL R123, [R1+0x20] ;  /* 0x00002000017b7983 */ /* 0x000ea20000100800 */
[----:B------:R-:W-:Y:S01]  /*2bbd0*/  I2FP.F32.U32 R122, R139 ;  /* 0x0000008b007a7245 */ /* 0x000fe20000201000 */
[----:B------:R-:W-:Y:S01]  /*2bbe0*/  IMAD.U32 R141, R141, 0x10000, RZ ;  /* 0x000100008d8d7824 */ /* 0x000fe200078e00ff */
[----:B------:R-:W-:Y:S02]  /*2bbf0*/  PRMT R138, R47, 0x7632, R138 ;  /* 0x000076322f8a7816 */ /* 0x000fe4000000008a */
[----:B------:R-:W-:Y:S01]  /*2bc00*/  F2FP.BF16.F32.PACK_AB R121, R121, R133 ;  /* 0x000000857979723e */ /* 0x000fe200000010ff */
[----:B------:R-:W-:Y:S01]  /*2bc10*/  FFMA.FTZ R122, R122, R185, 1.1641532182693481445e-10 ;  /* 0x2f0000007a7a7423 */ /* 0x000fe200000100b9 */
[----:B------:R-:W-:Y:S02]  /*2bc20*/  SHF.L.U32 R138, R138, 0x10, RZ ;  /* 0x000000108a8a7819 */ /* 0x000fe400000006ff */
[----:B------:R-:W-:Y:S02]  /*2bc30*/  F2FP.BF16.F32.PACK_AB R120, R120, R131 ;  /* 0x000000837878723e */ /* 0x000fe400000010ff */
[----:B------:R-:W-:Y:S01]  /*2bc40*/  FSETP.GTU.FTZ.AND P6, PT, R122, R128, PT ;  /* 0x000000807a00720b */ /* 0x000fe20003fdc000 */
[----:B------:R-:W-:-:S04]  /*2bc50*/  FMUL.FTZ R122, R141, R127 ;  /* 0x0000007f8d7a7220 */ /* 0x000fc80000410000 */
[----:B------:R-:W-:-:S05]  /*2bc60*/  FMUL.FTZ R122, R122, R129 ;  /* 0x000000817a7a7220 */ /* 0x000fca0000410000 */
[----:B------:R-:W-:Y:S02]  /*2bc70*/  FSEL R122, R122, RZ, !P6 ;  /* 0x000000ff7a7a7208 */ /* 0x000fe40007000000 */
[----:B------:R-:W-:Y:S01]  /*2bc80*/  PLOP3.LUT P6, PT, P6, PT, PT, 0x8, 0x80 ;  /* 0x000000000080781c */ /* 0x000fe200037ce170 */
[----:B--2---:R-:W-:-:S04]  /*2bc90*/  IMAD.U32 R123, R123, 0x10000, RZ ;  /* 0x000100007b7b7824 */ /* 0x004fc800078e00ff */
[----:B------:R-:W-:Y:S01]  /*2bca0*/  FFMA.FTZ R138, R122, R123, R138 ;  /* 0x0000007b7a8a7223 */ /* 0x000fe2000001008a */
[----:B------:R-:W-:-:S04]  /*2bcb0*/  F2FP.BF16.F32.PACK_AB R122, R136, R135 ;  /* 0x00000087887a723e */ /* 0x000fc800000010ff */
[----:B------:R-:W-:Y:S01]  /*2bcc0*/  F2FP.BF16.F32.PACK_AB R123, R138, R137 ;  /* 0x000000898a7b723e */ /* 0x000fe200000010ff */
[----:B------:R-:W-:Y:S06]  /*2bcd0*/  BRA `(.L_x_6100) ;  /* 0x0000003000c07947 */ /* 0x000fec0003800000 */
.L_x_6059:
        /* <DEDUP_REMOVED lines=16> */
.L_x_6103:
        /* <DEDUP_REMOVED lines=12> */
.L_x_6105:
[----:B------:R-:W-:Y:S05]  /*2bea0*/  BSYNC.RECONVERGENT B1 ;  /* 0x0000000000017941 */ /* 0x000fea0003800200 */
.L_x_6104:
        /* <DEDUP_REMOVED lines=62> */
.L_x_6102:
[----:B------:R-:W-:Y:S05]  /*2c290*/  BSYNC.RECONVERGENT B0 ;  /* 0x0000000000007941 */ /* 0x000fea0003800200 */
.L_x_6101:
[----:B------:R-:W-:Y:S01]  /*2c2a0*/  I2FP.F32.U32 R131, R133 ;  /* 0x0000008500837245 */ /* 0x000fe20000201000 */
[----:B------:R-:W-:Y:S01]  /*2c2b0*/  IMAD.U32 R133, R60, 0x10000, RZ ;  /* 0x000100003c857824 */ /* 0x000fe200078e00ff */
[----:B------:R-:W-:Y:S01]  /*2c2c0*/  ISETP.NE.AND P2, PT, R132, 0x1, PT ;  /* 0x000000018400780c */ /* 0x000fe20003f45270 */
[----:B------:R-:W-:Y:S01]  /*2c2d0*/  BSSY.RECONVERGENT B0, `(.L_x_6106) ;  /* 0x0000062000007945 */ /* 0x000fe20003800200 */
[----:B------:R-:W-:Y:S01]  /*2c2e0*/  LOP3.LUT R6, R6, 0xfffffffb, RZ, 0xc0, !PT ;  /* 0xfffffffb06067812 */ /* 0x000fe200078ec0ff */
[----:B------:R-:W-:Y:S01]  /*2c2f0*/  FFMA.FTZ R131, R131, R185, 1.1641532182693481445e-10 ;  /* 0x2f00000083837423 */ /* 0x000fe200000100b9 */
[----:B------:R-:W-:Y:S02]  /*2c300*/  HFMA2 R136, -RZ, RZ, 0, 1.1920928955078125e-07 ;  /* 0x00000002ff887431 */ /* 0x000fe400000001ff */
[----:B------:R-:W-:Y:S02]  /*2c310*/  IMAD.MOV.U32 R135, RZ, RZ, R164 ;  /* 0x000000ffff877224 */ /* 0x000fe400078e00a4 */
[----:B------:R-:W-:Y:S01]  /*2c320*/  FSETP.GTU.FTZ.AND P1, PT, R131, R128, PT ;  /* 0x000000808300720b */ /* 0x000fe20003f3c000 */
[C---:B-----5:R-:W-:Y:S01]  /*2c330*/  IMAD.U32 R131, R120.reuse, 0x10000, RZ ;  /* 0x0001000078837824 */ /* 0x060fe200078e00ff */
        /* <DEDUP_REMOVED lines=16> */
.L_x_6108:
        /* <DEDUP_REMOVED lines=12> */
.L_x_6110:
[----:B------:R-:W-:Y:S05]  /*2c500*/  BSYNC.RECONVERGENT B1 ;  /* 0x0000000000017941 */ /* 0x000fea0003800200 */
.L_x_6109:
        /* <DEDUP_REMOVED lines=62> */
.L_x_6107:
[----:B------:R-:W-:Y:S05]  /*2c8f0*/  BSYNC.RECONVERGENT B0 ;  /* 0x0000000000007941 */ /* 0x000fea0003800200 */
.L_x_6106:
        /* <DEDUP_REMOVED lines=10> */
[----:B------:R-:W-:-:S04]  /*2c9a0*/  FSETP.GTU.FTZ.AND P1, PT, R132, R128, PT ;  /* 0x000000808400720b */ /* 0x000fc80003f3c000 */
[----:B------:R-:W-:Y:S02]  /*2c9b0*/  FSEL R120, R120, RZ, !P1 ;  /* 0x000000ff78787208 */ /* 0x000fe40004800000 */
[----:B------:R-:W-:-:S13]  /*2c9c0*/  PLOP3.LUT P1, PT, P1, PT, PT, 0x8, 0x80 ;  /* 0x000000000080781c */ /* 0x000fda0000f2e170 */
[----:B------:R-:W-:Y:S02]  /*2c9d0*/  @P1 LOP3.LUT R6, R6, 0x2, RZ, 0xfc, !PT ;  /* 0x0000000206061812 */ /* 0x000fe400078efcff */
[----:B--2---:R-:W-:Y:S01]  /*2c9e0*/  SHF.L.U32 R132, R133, 0x10, RZ ;  /* 0x0000001085847819 */ /* 0x004fe200000006ff */
[----:B------:R-:W-:-:S04]  /*2c9f0*/  IMAD.MOV.U32 R133, RZ, RZ, R164 ;  /* 0x000000ffff857224 */ /* 0x000fc800078e00a4 */
        /* <DEDUP_REMOVED lines=11> */
.L_x_6113:
        /* <DEDUP_REMOVED lines=12> */
.L_x_6115:
[----:B------:R-:W-:Y:S05]  /*2cb70*/  BSYNC.RECONVERGENT B1 ;  /* 0x0000000000017941 */ /* 0x000fea0003800200 */
.L_x_6114:
        /* <DEDUP_REMOVED lines=62> */
.L_x_6112:
[----:B------:R-:W-:Y:S05]  /*2cf60*/  BSYNC.RECONVERGENT B0 ;  /* 0x0000000000007941 */ /* 0x000fea0003800200 */
.L_x_6111:
        /* <DEDUP_REMOVED lines=24> */
.L_x_6118:
        /* <DEDUP_REMOVED lines=12> */
.L_x_6120:
[----:B------:R-:W-:Y:S05]  /*2d1b0*/  BSYNC.RECONVERGENT B1 ;  /* 0x0000000000017941 */ /* 0x000fea0003800200 */
.L_x_6119:
        /* <DEDUP_REMOVED lines=62> */
.L_x_6117:
[----:B------:R-:W-:Y:S05]  /*2d5a0*/  BSYNC.RECONVERGENT B0 ;  /* 0x0000000000007941 */ /* 0x000fea0003800200 */
.L_x_6116:
        /* <DEDUP_REMOVED lines=25> */
.L_x_6123:
        /* <DEDUP_REMOVED lines=12> */
.L_x_6125:
[----:B------:R-:W-:Y:S05]  /*2d800*/  BSYNC.RECONVERGENT B1 ;  /* 0x0000000000017941 */ /* 0x000fea0003800200 */
.L_x_6124:
        /* <DEDUP_REMOVED lines=62> */
.L_x_6122:
[----:B------:R-:W-:Y:S05]  /*2dbf0*/  BSYNC.RECONVERGENT B0 ;  /* 0x0000000000007941 */ /* 0x000fea0003800200 */
.L_x_6121:
        /* <DEDUP_REMOVED lines=24> */
.L_x_6128:
        /* <DEDUP_REMOVED lines=12> */
.L_x_6130:
[----:B------:R-:W-:Y:S05]  /*2de40*/  BSYNC.RECONVERGENT B1 ;  /* 0x0000000000017941 */ /* 0x000fea0003800200 */
.L_x_6129:
        /* <DEDUP_REMOVED lines=62> */
.L_x_6127:
[----:B------:R-:W-:Y:S05]  /*2e230*/  BSYNC.RECONVERGENT B0 ;  /* 0x0000000000007941 */ /* 0x000fea0003800200 */
.L_x_6126:
        /* <DEDUP_REMOVED lines=24> */
.L_x_6133:
        /* <DEDUP_REMOVED lines=12> */
.L_x_6135:
[----:B------:R-:W-:Y:S05]  /*2e480*/  BSYNC.RECONVERGENT B1 ;  /* 0x0000000000017941 */ /* 0x000fea0003800200 */
.L_x_6134:
        /* <DEDUP_REMOVED lines=62> */
.L_x_6132:
[----:B------:R-:W-:Y:S05]  /*2e870*/  BSYNC.RECONVERGENT B0 ;  /* 0x0000000000007941 */ /* 0x000fea0003800200 */
.L_x_6131:
        /* <DEDUP_REMOVED lines=24> */
.L_x_6138:
        /* <DEDUP_REMOVED lines=15> */
.L_x_6140:
[----:B------:R-:W-:Y:S05]  /*2eaf0*/  BSYNC.RECONVERGENT B1 ;  /* 0x0000000000017941 */ /* 0x000fea0003800200 */
.L_x_6139:
        /* <DEDUP_REMOVED lines=62> */
.L_x_6137:
[----:B------:R-:W-:Y:S05]  /*2eee0*/  BSYNC.RECONVERGENT B0 ;  /* 0x0000000000007941 */ /* 0x000fea0003800200 */
.L_x_6136:
[----:B------:R-:W2:Y:S01]  /*2eef0*/  LDL R138, [R1+0x20] ;  /* 0x00002000018a7983 */ /* 0x000ea20000100800 */
        /* <DEDUP_REMOVED lines=10> */
[----:B------:R-:W-:Y:S01]  /*2efa0*/  PLOP3.LUT P6, PT, P6, PT, PT, 0x8, 0x80 ;  /* 0x000000000080781c */ /* 0x000fe200037ce170 */
[----:B--2---:R-:W-:-:S04]  /*2efb0*/  IMAD.U32 R138, R138, 0x10000, RZ ;  /* 0x000100008a8a7824 */ /* 0x004fc800078e00ff */
[----:B------:R-:W-:-:S05]  /*2efc0*/  FMUL.FTZ R138, R138, R123 ;  /* 0x0000007b8a8a7220 */ /* 0x000fca0000410000 */
[----:B------:R-:W-:-:S07]  /*2efd0*/  F2FP.BF16.F32.PACK_AB R123, R138, R137 ;  /* 0x000000898a7b723e */ /* 0x000fce00000010ff */
.L_x_6100:
[----:B------:R-:W-:Y:S01]  /*2efe0*/  IMAD.WIDE.U32 R142, R130, 0x10, R156 ;  /* 0x00000010828e7825 */ /* 0x000fe200078e009c */
[----:B------:R-:W-:-:S04]  /*2eff0*/  IADD3 R139, PT, PT, R26, 0xe0, RZ ;  /* 0x000000e01a8b7810 */ /* 0x000fc80007ffe0ff */
        /* <DEDUP_REMOVED lines=39> */
.L_x_6144:
        /* <DEDUP_REMOVED lines=12> */
.L_x_6146:
[----:B------:R-:W-:Y:S05]  /*2f330*/  BSYNC.RECONVERGENT B1 ;  /* 0x0000000000017941 */ /* 0x000fea0003800200 */
.L_x_6145:
        /* <DEDUP_REMOVED lines=62> */
.L_x_6143:
[----:B------:R-:W-:Y:S05]  /*2f720*/  BSYNC.RECONVERGENT B0 ;  /* 0x0000000000007941 */ /* 0x000fea0003800200 */
.L_x_6142:
[----:B------:R-:W-:Y:S01]  /*2f730*/  I2FP.F32.U32 R140, R141 ;  /* 0x0000008d008c7245 */ /* 0x000fe20000201000 */
[----:B------:R-:W-:Y:S01]  /*2f740*/  IMAD.U32 R141, R56, 0x10000, RZ ;  /* 0x00010000388d7824 */ /* 0x000fe200078e00ff */
[----:B------:R-:W-:Y:S01]  /*2f750*/  ISETP.NE.AND P2, PT, R143, 0x1, PT ;  /* 0x000000018f00780c */ /* 0x000fe20003f45270 */
[----:B-----5:R-:W-:Y:S01]  /*2f760*/  IMAD.U32 R142, R44, 0x10000, RZ ;  /* 0x000100002c8e7824 */ /* 0x020fe200078e00ff */
[----:B------:R-:W-:Y:S01]  /*2f770*/  LOP3.LUT R6, R6, 0xfffffffb, RZ, 0xc0, !PT ;  /* 0xfffffffb06067812 */ /* 0x000fe200078ec0ff */
[----:B------:R-:W-:Y:S01]  /*2f780*/  FFMA.FTZ R140, R140, R185, 1.1641532182693481445e-10 ;  /* 0x2f0000008c8c7423 */ /* 0x000fe200000100b9 */
[----:B------:R-:W-:Y:S04]  /*2f790*/  BSSY.RECONVERGENT B0, `(.L_x_6147) ;  /* 0x0000060000007945 */ /* 0x000fe80003800200 */
        /* <DEDUP_REMOVED lines=8> */
[----:B------:R-:W-:Y:S02]  /*2f820*/  HFMA2 R142, -RZ, RZ, 0, 1.1920928955078125e-07 ;  /* 0x00000002ff8e7431 */ /* 0x000fe400000001ff */
[----:B------:R-:W-:-:S07]  /*2f830*/  IMAD.MOV.U32 R141, RZ, RZ, R164 ;  /* 0x000000ffff8d7224 */ /* 0x000fce00078e00a4 */
        /* <DEDUP_REMOVED lines=10> */
.L_x_6149:
        /* <DEDUP_REMOVED lines=12> */
.L_x_6151:
[----:B------:R-:W-:Y:S05]  /*2f9a0*/  BSYNC.RECONVERGENT B1 ;  /* 0x0000000000017941 */ /* 0x000fea0003800200 */
.L_x_6150:
        /* <DEDUP_REMOVED lines=62> */
.L_x_6148:
[----:B------:R-:W-:Y:S05]  /*2fd90*/  BSYNC.RECONVERGENT B0 ;  /* 0x0000000000007941 */ /* 0x000fea0003800200 */
.L_x_6147:
        /* <DEDUP_REMOVED lines=8> */
[----:B------:R-:W-:Y:S01]  /*2fe20*/  IMAD.MOV.U32 R146, RZ, RZ, 0x2 ;  /* 0x00000002ff927424 */ /* 0x000fe200078e00ff */
[----:B------:R-:W-:Y:S02]  /*2fe30*/  MOV R145, R164 ;  /* 0x000000a400917202 */ /* 0x000fe40000000f00 */
[----:B------:R-:W-:Y:S01]  /*2fe40*/  FSETP.GTU.FTZ.AND P1, PT, R141, R128, PT ;  /* 0x000000808d00720b */ /* 0x000fe20003f3c000 */
[----:B------:R-:W-:Y:S01]  /*2fe50*/  FMUL.FTZ R141, R120, R129 ;  /* 0x00000081788d7220 */ /* 0x000fe20000410000 */
[----:B------:R-:W-:-:S04]  /*2fe60*/  PRMT R120, R44, 0x7632, R120 ;  /* 0x000076322c787816 */ /* 0x000fc80000000078 */
[----:B------:R-:W-:Y:S02]  /*2fe70*/  FSEL R141, R141, RZ, !P1 ;  /* 0x000000ff8d8d7208 */ /* 0x000fe40004800000 */
[----:B------:R-:W-:Y:S02]  /*2fe80*/  PLOP3.LUT P1, PT, P1, PT, PT, 0x8, 0x80 ;  /* 0x000000000080781c */ /* 0x000fe40000f2e170 */
[----:B------:R-:W-:-:S11]  /*2fe90*/  SHF.L.U32 R120, R120, 0x10, RZ ;  /* 0x0000001078787819 */ /* 0x000fd600000006ff */
[----:B------:R-:W-:Y:S01]  /*2fea0*/  @P1 LOP3.LUT R6, R6, 0x2, RZ, 0xfc, !PT ;  /* 0x0000000206061812 */ /* 0x000fe200078efcff */
[----:B--2---:R-:W-:-:S04]  /*2feb0*/  IMAD.U32 R143, R143, 0x10000, RZ ;  /* 0x000100008f8f7824 */ /* 0x004fc800078e00ff */
        /* <DEDUP_REMOVED lines=11> */
.L_x_6154:
        /* <DEDUP_REMOVED lines=12> */
.L_x_6156:
[----:B------:R-:W-:Y:S05]  /*30030*/  BSYNC.RECONVERGENT B1 ;  /* 0x0000000000017941 */ /* 0x000fea0003800200 */
.L_x_6155:
        /* <DEDUP_REMOVED lines=62> */
.L_x_6153:
[----:B------:R-:W-:Y:S05]  /*30420*/  BSYNC.RECONVERGENT B0 ;  /* 0x0000000000007941 */ /* 0x000fea0003800200 */
.L_x_6152:
        /* <DEDUP_REMOVED lines=25> */
.L_x_6159:
        /* <DEDUP_REMOVED lines=12> */
.L_x_6161:
[----:B------:R-:W-:Y:S05]  /*30680*/  BSYNC.RECONVERGENT B1 ;  /* 0x0000000000017941 */ /* 0x000fea0003800200 */
.L_x_6160:
        /* <DEDUP_REMOVED lines=62> */
.L_x_6158:
[----:B------:R-:W-:Y:S05]  /*30a70*/  BSYNC.RECONVERGENT B0 ;  /* 0x0000000000007941 */ /* 0x000fea0003800200 */
.L_x_6157:
[----:B------:R-:W2:Y:S01]  /*30a80*/  LDL R145, [R1+0x28] ;  /* 0x0000280001917983 */ /* 0x000ea20000100800 */
        /* <DEDUP_REMOVED lines=8> */
[----:B------:R-:W-:Y:S01]  /*30b10*/  FSETP.GTU.FTZ.AND P2, PT, R143, R128, PT ;  /* 0x000000808f00720b */ /* 0x000fe20003f5c000 */
[----:B------:R-:W-:Y:S01]  /*30b20*/  FMUL.FTZ R143, R121, R129 ;  /* 0x00000081798f7220 */ /* 0x000fe20000410000 */
[----:B------:R-:W-:-:S04]  /*30b30*/  PRMT R121, R45, 0x7632, R121 ;  /* 0x000076322d797816 */ /* 0x000fc80000000079 */
[----:B------:R-:W-:Y:S01]  /*30b40*/  FSEL R143, R143, RZ, !P2 ;  /* 0x000000ff8f8f7208 */ /* 0x000fe20005000000 */
[----:B------:R-:W-:Y:S01]  /*30b50*/  IMAD.U32 R121, R121, 0x10000, RZ ;  /* 0x0001000079797824 */ /* 0x000fe200078e00ff */
[----:B------:R-:W-:Y:S02]  /*30b60*/  PLOP3.LUT P2, PT, P2, PT, PT, 0x8, 0x80 ;  /* 0x000000000080781c */ /* 0x000fe4000174e170 */
[----:B--2---:R-:W-:-:S05]  /*30b70*/  SHF.L.U32 R145, R145, 0x10, RZ ;  /* 0x0000001091917819 */ /* 0x004fca00000006ff */
        /* <DEDUP_REMOVED lines=11> */
.L_x_6164:
        /* <DEDUP_REMOVED lines=12> */
.L_x_6166:
[----:B------:R-:W-:Y:S05]  /*30cf0*/  BSYNC.RECONVERGENT B1 ;  /* 0x0000000000017941 */ /* 0x000fea0003800200 */
.L_x_6165:
        /* <DEDUP_REMOVED lines=62> */
.L_x_6163:
[----:B------:R-:W-:Y:S05]  /*310e0*/  BSYNC.RECONVERGENT B0 ;  /* 0x0000000000007941 */ /* 0x000fea0003800200 */
.L_x_6162:
        /* <DEDUP_REMOVED lines=25> */
.L_x_6169:
        /* <DEDUP_REMOVED lines=12> */
.L_x_6171:
[----:B------:R-:W-:Y:S05]  /*31340*/  BSYNC.RECONVERGENT B1 ;  /* 0x0000000000017941 */ /* 0x000fea0003800200 */
.L_x_6170:
        /* <DEDUP_REMOVED lines=62> */
.L_x_6168:
[----:B------:R-:W-:Y:S05]  /*31730*/  BSYNC.RECONVERGENT B0 ;  /* 0x0000000000007941 */ /* 0x000fea0003800200 */
.L_x_6167:
        /* <DEDUP_REMOVED lines=26> */
.L_x_6174:
        /* <DEDUP_REMOVED lines=12> */
.L_x_6176:
[----:B------:R-:W-:Y:S05]  /*319a0*/  BSYNC.RECONVERGENT B1 ;  /* 0x0000000000017941 */ /* 0x000fea0003800200 */
.L_x_6175:
        /* <DEDUP_REMOVED lines=62> */
.L_x_6173:
[----:B------:R-:W-:Y:S05]  /*31d90*/  BSYNC.RECONVERGENT B0 ;  /* 0x0000000000007941 */ /* 0x000fea0003800200 */
.L_x_6172:
[----:B------:R-:W-:Y:S01]  /*31da0*/  I2FP.F32.U32 R122, R122 ;  /* 0x0000007a007a7245 */ /* 0x000fe20000201000 */
[----:B------:R-:W-:Y:S01]  /*31db0*/  IMAD.U32 R147, R47, 0x10000, RZ ;  /* 0x000100002f937824 */ /* 0x000fe200078e00ff */
[----:B------:R-:W-:Y:S01]  /*31dc0*/  ISETP.NE.AND P6, PT, R150, 0x1, PT ;  /* 0x000000019600780c */ /* 0x000fe20003fc5270 */
[----:B------:R-:W-:Y:S01]  /*31dd0*/  BSSY.RECONVERGENT B0, `(.L_x_6177) ;  /* 0x0000064000007945 */ /* 0x000fe20003800200 */
[----:B------:R-:W-:Y:S02]  /*31de0*/  IMAD.MOV.U32 R152, RZ, RZ, 0x2 ;  /* 0x00000002ff987424 */ /* 0x000fe400078e00ff */
[----:B------:R-:W-:Y:S01]  /*31df0*/  FFMA.FTZ R122, R122, R185, 1.1641532182693481445e-10 ;  /* 0x2f0000007a7a7423 */ /* 0x000fe200000100b9 */
[----:B------:R-:W-:-:S04]  /*31e00*/  MOV R148, R164 ;  /* 0x000000a400947202 */ /* 0x000fc80000000f00 */
[----:B------:R-:W-:Y:S01]  /*31e10*/  FSETP.GTU.FTZ.AND P5, PT, R122, R128, PT ;  /* 0x000000807a00720b */ /* 0x000fe20003fbc000 */
[----:B------:R-:W-:-:S04]  /*31e20*/  IMAD.U32 R122, R123, 0x10000, RZ ;  /* 0x000100007b7a7824 */ /* 0x000fc800078e00ff */
[----:B------:R-:W-:-:S04]  /*31e30*/  FMUL.FTZ R122, R122, R127 ;  /* 0x0000007f7a7a7220 */ /* 0x000fc80000410000 */
[----:B------:R-:W-:-:S05]  /*31e40*/  FMUL.FTZ R122, R122, R129 ;  /* 0x000000817a7a7220 */ /* 0x000fca0000410000 */
[----:B------:R-:W-:Y:S02]  /*31e50*/  FSEL R146, R122, RZ, !P5 ;  /* 0x000000ff7a927208 */ /* 0x000fe40006800000 */
[----:B------:R-:W-:Y:S02]  /*31e60*/  SHF.L.U32 R122, R59, 0x10, RZ ;  /* 0x000000103b7a7819 */ /* 0x000fe400000006ff */
[----:B------:R-:W-:-:S03]  /*31e70*/  PLOP3.LUT P5, PT, P5, PT, PT, 0x8, 0x80 ;  /* 0x000000000080781c */ /* 0x000fc60002fae170 */
[--C-:B------:R-:W-:Y:S01]  /*31e80*/  FFMA.FTZ R146, R146, R122, R147.reuse ;  /* 0x0000007a92927223 */ /* 0x100fe20000010093 */
        /* <DEDUP_REMOVED lines=10> */
.L_x_6179:
        /* <DEDUP_REMOVED lines=15> */
.L_x_6181:
[----:B------:R-:W-:Y:S05]  /*32020*/  BSYNC.RECONVERGENT B1 ;  /* 0x0000000000017941 */ /* 0x000fea0003800200 */
.L_x_6180:
        /* <DEDUP_REMOVED lines=62> */
.L_x_6178:
[----:B------:R-:W-:Y:S05]  /*32410*/  BSYNC.RECONVERGENT B0 ;  /* 0x0000000000007941 */ /* 0x000fea0003800200 */
.L_x_6177:
[----:B------:R-:W2:Y:S01]  /*32420*/  LDL R123, [R1+0x30] ;  /* 0x00003000017b7983 */ /* 0x000ea20000100800 */
[----:B------:R-:W-:Y:S01]  /*32430*/  I2FP.F32.U32 R122, R148 ;  /* 0x00000094007a7245 */ /* 0x000fe20000201000 */
[----:B------:R-:W-:Y:S01]  /*32440*/  IMAD.U32 R147, R147, 0x10000, RZ ;  /* 0x0001000093937824 */ /* 0x000fe200078e00ff */
[----:B------:R-:W-:Y:S02]  /*32450*/  F2FP.BF16.F32.PACK_AB R121, R121, R142 ;  /* 0x0000008e7979723e */ /* 0x000fe400000010ff */
[----:B------:R-:W-:Y:S01]  /*32460*/  F2FP.BF16.F32.PACK_AB R120, R120, R140 ;  /* 0x0000008c7878723e */ /* 0x000fe200000010ff */
[----:B------:R-:W-:-:S05]  /*32470*/  FFMA.FTZ R122, R122, R185, 1.1641532182693481445e-10 ;  /* 0x2f0000007a7a7423 */ /* 0x000fca00000100b9 */
[----:B------:R-:W-:Y:S01]  /*32480*/  FSETP.GTU.FTZ.AND P6, PT, R122, R128, PT ;  /* 0x000000807a00720b */ /* 0x000fe20003fdc000 */
[----:B------:R-:W-:Y:S01]  /*32490*/  FMUL.FTZ R122, R147, R127 ;  /* 0x0000007f937a7220 */ /* 0x000fe20000410000 */
[----:B------:R-:W-:-:S03]  /*324a0*/  PRMT R147, R47, 0x7632, R147 ;  /* 0x000076322f937816 */ /* 0x000fc60000000093 */
[----:B------:R-:W-:Y:S02]  /*324b0*/  FMUL.FTZ R122, R122, R129 ;  /* 0x000000817a7a7220 */ /* 0x000fe40000410000 */
[----:B------:R-:W-:-:S03]  /*324c0*/  IMAD.U32 R147, R147, 0x10000, RZ ;  /* 0x0001000093937824 */ /* 0x000fc600078e00ff */
[----:B------:R-:W-:Y:S02]  /*324d0*/  FSEL R122, R122, RZ, !P6 ;  /* 0x000000ff7a7a7208 */ /* 0x000fe40007000000 */
[----:B------:R-:W-:Y:S02]  /*324e0*/  PLOP3.LUT P6, PT, P6, PT, PT, 0x8, 0x80 ;  /* 0x000000000080781c */ /* 0x000fe400037ce170 */
[----:B--2---:R-:W-:-:S05]  /*324f0*/  SHF.L.U32 R123, R123, 0x10, RZ ;  /* 0x000000107b7b7819 */ /* 0x004fca00000006ff */
[----:B------:R-:W-:Y:S01]  /*32500*/  FFMA.FTZ R147, R122, R123, R147 ;  /* 0x0000007b7a937223 */ /* 0x000fe20000010093 */
[----:B------:R-:W-:-:S04]  /*32510*/  F2FP.BF16.F32.PACK_AB R122, R145, R144 ;  /* 0x00000090917a723e */ /* 0x000fc800000010ff */
[----:B------:R-:W-:Y:S01]  /*32520*/  F2FP.BF16.F32.PACK_AB R123, R147, R146 ;  /* 0x00000092937b723e */ /* 0x000fe200000010ff */
[----:B------:R-:W-:Y:S06]  /*32530*/  BRA `(.L_x_6182) ;  /* 0x0000003000c07947 */ /* 0x000fec0003800000 */
.L_x_6141:
        /* <DEDUP_REMOVED lines=16> */
.L_x_6185:
        /* <DEDUP_REMOVED lines=12> */
.L_x_6187:
[----:B------:R-:W-:Y:S05]  /*32700*/  BSYNC.RECONVERGENT B1 ;  /* 0x0000000000017941 */ /* 0x000fea0003800200 */
.L_x_6186:
        /* <DEDUP_REMOVED lines=62> */
.L_x_6184:
[----:B------:R-:W-:Y:S05]  /*32af0*/  BSYNC.RECONVERGENT B0 ;  /* 0x0000000000007941 */ /* 0x000fea0003800200 */
.L_x_6183:
        /* <DEDUP_REMOVED lines=26> */
.L_x_6190:
        /* <DEDUP_REMOVED lines=12> */
.L_x_6192:
[----:B------:R-:W-:Y:S05]  /*32d60*/  BSYNC.RECONVERGENT B1 ;  /* 0x0000000000017941 */ /* 0x000fea0003800200 */
.L_x_6191:
        /* <DEDUP_REMOVED lines=62> */
.L_x_6189:
[----:B------:R-:W-:Y:S05]  /*33150*/  BSYNC.RECONVERGENT B0 ;  /* 0x0000000000007941 */ /* 0x000fea0003800200 */
.L_x_6188:
        /* <DEDUP_REMOVED lines=8> */
[----:B------:R-:W-:Y:S02]  /*331e0*/  HFMA2 R146, -RZ, RZ, 0, 1.1920928955078125e-07 ;  /* 0x00000002ff927431 */ /* 0x000fe400000001ff */
[----:B------:R-:W-:-:S02]  /*331f0*/  IMAD.MOV.U32 R145, RZ, RZ, R164 ;  /* 0x000000ffff917224 */ /* 0x000fc400078e00a4 */
[----:B------:R-:W-:Y:S01]  /*33200*/  FMUL.FTZ R120, R120, R129 ;  /* 0x0000008178787220 */ /* 0x000fe20000410000 */
[----:B------:R-:W-:-:S04]  /*33210*/  FSETP.GTU.FTZ.AND P1, PT, R141, R128, PT ;  /* 0x000000808d00720b */ /* 0x000fc80003f3c000 */
[----:B------:R-:W-:Y:S02]  /*33220*/  FSEL R120, R120, RZ, !P1 ;  /* 0x000000ff78787208 */ /* 0x000fe40004800000 */
[----:B------:R-:W-:-:S13]  /*33230*/  PLOP3.LUT P1, PT, P1, PT, PT, 0x8, 0x80 ;  /* 0x000000000080781c */ /* 0x000fda0000f2e170 */
[----:B------:R-:W-:Y:S01]  /*33240*/  @P1 LOP3.LUT R6, R6, 0x2, RZ, 0xfc, !PT ;  /* 0x0000000206061812 */ /* 0x000fe200078efcff */
[----:B--2---:R-:W-:-:S04]  /*33250*/  IMAD.U32 R141, R143, 0x10000, RZ ;  /* 0x000100008f8d7824 */ /* 0x004fc800078e00ff */
        /* <DEDUP_REMOVED lines=11> */
.L_x_6195:
        /* <DEDUP_REMOVED lines=12> */
.L_x_6197:
[----:B------:R-:W-:Y:S05]  /*333d0*/  BSYNC.RECONVERGENT B1 ;  /* 0x0000000000017941 */ /* 0x000fea0003800200 */
.L_x_6196:
        /* <DEDUP_REMOVED lines=62> */
.L_x_6194:
[----:B------:R-:W-:Y:S05]  /*337c0*/  BSYNC.RECONVERGENT B0 ;  /* 0x0000000000007941 */ /* 0x000fea0003800200 */
.L_x_6193:
        /* <DEDUP_REMOVED lines=24> */
.L_x_6200:
        /* <DEDUP_REMOVED lines=12> */
.L_x_6202:
[----:B------:R-:W-:Y:S05]  /*33a10*/  BSYNC.RECONVERGENT B1 ;  /* 0x0000000000017941 */ /* 0x000fea0003800200 */
.L_x_6201:
        /* <DEDUP_REMOVED lines=62> */
.L_x_6199:
[----:B------:R-:W-:Y:S05]  /*33e00*/  BSYNC.RECONVERGENT B0 ;  /* 0x0000000000007941 */ /* 0x000fea0003800200 */
.L_x_6198:
[----:B------:R-:W2:Y:S01]  /*33e10*/  LDL R145, [R1+0x28] ;  /* 0x0000280001917983 */ /* 0x000ea20000100800 */
        /* <DEDUP_REMOVED lines=11> */
[----:B------:R-:W-:Y:S01]  /*33ed0*/  PLOP3.LUT P2, PT, P2, PT, PT, 0x8, 0x80 ;  /* 0x000000000080781c */ /* 0x000fe2000174e170 */
        /* <DEDUP_REMOVED lines=12> */
.L_x_6205:
        /* <DEDUP_REMOVED lines=12> */
.L_x_6207:
[----:B------:R-:W-:Y:S05]  /*34060*/  BSYNC.RECONVERGENT B1 ;  /* 0x0000000000017941 */ /* 0x000fea0003800200 */
.L_x_6206:
        /* <DEDUP_REMOVED lines=62> */
.L_x_6204:
[----:B------:R-:W-:Y:S05]  /*34450*/  BSYNC.RECONVERGENT B0 ;  /* 0x0000000000007941 */ /* 0x000fea0003800200 */
.L_x_6203:
        /* <DEDUP_REMOVED lines=24> */
.L_x_6210:
        /* <DEDUP_REMOVED lines=12> */
.L_x_6212:
[----:B------:R-:W-:Y:S05]  /*346a0*/  BSYNC.RECONVERGENT B1 ;  /* 0x0000000000017941 */ /* 0x000fea0003800200 */
.L_x_6211:
        /* <DEDUP_REMOVED lines=62> */
.L_x_6209:
[----:B------:R-:W-:Y:S05]  /*34a90*/  BSYNC.RECONVERGENT B0 ;  /* 0x0000000000007941 */ /* 0x000fea0003800200 */
.L_x_6208:
        /* <DEDUP_REMOVED lines=24> */
.L_x_6215:
        /* <DEDUP_REMOVED lines=12> */
.L_x_6217:
[----:B------:R-:W-:Y:S05]  /*34ce0*/  BSYNC.RECONVERGENT B1 ;  /* 0x0000000000017941 */ /* 0x000fea0003800200 */
.L_x_6216:
        /* <DEDUP_REMOVED lines=62> */
.L_x_6214:
[----:B------:R-:W-:Y:S05]  /*350d0*/  BSYNC.RECONVERGENT B0 ;  /* 0x0000000000007941 */ /* 0x000fea0003800200 */
.L_x_6213:
[----:B------:R-:W-:Y:S01]  /*350e0*/  I2FP.F32.U32 R122, R122 ;  /* 0x0000007a007a7245 */ /* 0x000fe20000201000 */
[----:B------:R-:W-:Y:S01]  /*350f0*/  BSSY.RECONVERGENT B0, `(.L_x_6218) ;  /* 0x0000065000007945 */ /* 0x000fe20003800200 */
[----:B------:R-:W-:Y:S01]  /*35100*/  ISETP.NE.AND P6, PT, R150, 0x1, PT ;  /* 0x000000019600780c */ /* 0x000fe20003fc5270 */
[----:B------:R-:W-:Y:S01]  /*35110*/  IMAD.MOV.U32 R152, RZ, RZ, 0x2 ;  /* 0x00000002ff987424 */ /* 0x000fe200078e00ff */
[----:B------:R-:W-:Y:S01]  /*35120*/  PRMT R147, R123, 0x7632, R147 ;  /* 0x000076327b937816 */ /* 0x000fe20000000093 */
[----:B------:R-:W-:Y:S01]  /*35130*/  FFMA.FTZ R122, R122, R185, 1.1641532182693481445e-10 ;  /* 0x2f0000007a7a7423 */ /* 0x000fe200000100b9 */
[----:B------:R-:W-:-:S04]  /*35140*/  IMAD.MOV.U32 R148, RZ, RZ, R164 ;  /* 0x000000ffff947224 */ /* 0x000fc800078e00a4 */
[----:B------:R-:W-:Y:S01]  /*35150*/  FSETP.GTU.FTZ.AND P5, PT, R122, R128, PT ;  /* 0x000000807a00720b */ /* 0x000fe20003fbc000 */
[----:B------:R-:W-:-:S04]  /*35160*/  IMAD.U32 R122, R123, 0x10000, RZ ;  /* 0x000100007b7a7824 */ /* 0x000fc800078e00ff */
[----:B------:R-:W-:-:S04]  /*35170*/  FMUL.FTZ R122, R122, R127 ;  /* 0x0000007f7a7a7220 */ /* 0x000fc80000410000 */
[----:B------:R-:W-:-:S05]  /*35180*/  FMUL.FTZ R122, R122, R129 ;  /* 0x000000817a7a7220 */ /* 0x000fca0000410000 */
[----:B------:R-:W-:Y:S02]  /*35190*/  FSEL R146, R122, RZ, !P5 ;  /* 0x000000ff7a927208 */ /* 0x000fe40006800000 */
[----:B------:R-:W-:Y:S02]  /*351a0*/  SHF.L.U32 R122, R59, 0x10, RZ ;  /* 0x000000103b7a7819 */ /* 0x000fe400000006ff */
        /* <DEDUP_REMOVED lines=11> */
.L_x_6220:
        /* <DEDUP_REMOVED lines=15> */
.L_x_6222:
[----:B------:R-:W-:Y:S05]  /*35350*/  BSYNC.RECONVERGENT B1 ;  /* 0x0000000000017941 */ /* 0x000fea0003800200 */
.L_x_6221:
        /* <DEDUP_REMOVED lines=62> */
.L_x_6219:
[----:B------:R-:W-:Y:S05]  /*35740*/  BSYNC.RECONVERGENT B0 ;  /* 0x0000000000007941 */ /* 0x000fea0003800200 */
.L_x_6218:
[----:B------:R-:W2:Y:S01]  /*35750*/  LDL R150, [R1+0x30] ;  /* 0x0000300001967983 */ /* 0x000ea20000100800 */
        /* <DEDUP_REMOVED lines=10> */
[----:B------:R-:W-:Y:S01]  /*35800*/  PLOP3.LUT P6, PT, P6, PT, PT, 0x8, 0x80 ;  /* 0x000000000080781c */ /* 0x000fe200037ce170 */
[----:B--2---:R-:W-:-:S04]  /*35810*/  IMAD.U32 R147, R150, 0x10000, RZ ;  /* 0x0001000096937824 */ /* 0x004fc800078e00ff */
[----:B------:R-:W-:-:S05]  /*35820*/  FMUL.FTZ R147, R147, R123 ;  /* 0x0000007b93937220 */ /* 0x000fca0000410000 */
[----:B------:R-:W-:-:S07]  /*35830*/  F2FP.BF16.F32.PACK_AB R123, R147, R146 ;  /* 0x00000092937b723e */ /* 0x000fce00000010ff */
.L_x_6182:
        /* <DEDUP_REMOVED lines=41> */
.L_x_6226:
        /* <DEDUP_REMOVED lines=12> */
.L_x_6228:
[----:B------:R-:W-:Y:S05]  /*35b90*/  BSYNC.RECONVERGENT B1 ;  /* 0x0000000000017941 */ /* 0x000fea0003800200 */
.L_x_6227:
        /* <DEDUP_REMOVED lines=62> */
.L_x_6225:
[----:B------:R-:W-:Y:S05]  /*35f80*/  BSYNC.RECONVERGENT B0 ;  /* 0x0000000000007941 */ /* 0x000fea0003800200 */
.L_x_6224:
[----:B------:R-:W-:Y:S01]  /*35f90*/  I2FP.F32.U32 R149, R151 ;  /* 0x0000009700957245 */ /* 0x000fe20000201000 */
[----:B-----5:R-:W-:Y:S01]  /*35fa0*/  IMAD.U32 R152, R44, 0x10000, RZ ;  /* 0x000100002c987824 */ /* 0x020fe200078e00ff */
[----:B------:R-:W-:Y:S01]  /*35fb0*/  ISETP.NE.AND P2, PT, R150, 0x1, PT ;  /* 0x000000019600780c */ /* 0x000fe20003f45270 */
[----:B------:R-:W-:Y:S01]  /*35fc0*/  BSSY.RECONVERGENT B0, `(.L_x_6229) ;  /* 0x0000063000007945 */ /* 0x000fe20003800200 */
[----:B------:R-:W-:Y:S01]  /*35fd0*/  SHF.L.U32 R151, R52, 0x10, RZ ;  /* 0x0000001034977819 */ /* 0x000fe200000006ff */
[----:B------:R-:W-:Y:S01]  /*35fe0*/  FFMA.FTZ R149, R149, R185, 1.1641532182693481445e-10 ;  /* 0x2f00000095957423 */ /* 0x000fe200000100b9 */
[----:B------:R-:W-:Y:S01]  /*35ff0*/  LOP3.LUT R6, R6, 0xfffffffb, RZ, 0xc0, !PT ;  /* 0xfffffffb06067812 */ /* 0x000fe200078ec0ff */
[----:B------:R-:W-:Y:S01]  /*36000*/  IMAD.MOV.U32 R154, RZ, RZ, 0x2 ;  /* 0x00000002ff9a7424 */ /* 0x000fe200078e00ff */
        /* <DEDUP_REMOVED lines=19> */
.L_x_6231:
        /* <DEDUP_REMOVED lines=12> */
.L_x_6233:
[----:B------:R-:W-:Y:S05]  /*36200*/  BSYNC.RECONVERGENT B1 ;  /* 0x0000000000017941 */ /* 0x000fea0003800200 */
.L_x_6232:
        /* <DEDUP_REMOVED lines=62> */
.L_x_6230:
[----:B------:R-:W-:Y:S05]  /*365f0*/  BSYNC.RECONVERGENT B0 ;  /* 0x0000000000007941 */ /* 0x000fea0003800200 */
.L_x_6229:
        /* <DEDUP_REMOVED lines=14> */
[----:B------:R-:W-:-:S13]  /*366e0*/  PLOP3.LUT P1, PT, P1, PT, PT, 0x8, 0x80 ;  /* 0x000000000080781c */ /* 0x000fda0000f2e170 */
[----:B------:R-:W-:Y:S02]  /*366f0*/  @P1 LOP3.LUT R6, R6, 0x2, RZ, 0xfc, !PT ;  /* 0x0000000206061812 */ /* 0x000fe400078efcff */
[----:B--2---:R-:W-:-:S05]  /*36700*/  SHF.L.U32 R151, R151, 0x10, RZ ;  /* 0x0000001097977819 */ /* 0x004fca00000006ff */
        /* <DEDUP_REMOVED lines=12> */
.L_x_6236:
        /* <DEDUP_REMOVED lines=12> */
.L_x_6238:
[----:B------:R-:W-:Y:S05]  /*36890*/  BSYNC.RECONVERGENT B1 ;  /* 0x0000000000017941 */ /* 0x000fea0003800200 */
.L_x_6237:
        /* <DEDUP_REMOVED lines=62> */
.L_x_6235:
[----:B------:R-:W-:Y:S05]  /*36c80*/  BSYNC.RECONVERGENT B0 ;  /* 0x0000000000007941 */ /* 0x000fea0003800200 */
.L_x_6234:
        /* <DEDUP_REMOVED lines=10> */
[----:B------:R-:W-:Y:S01]  /*36d30*/  FSETP.GTU.FTZ.AND P1, PT, R153, R128, PT ;  /* 0x000000809900720b */ /* 0x000fe20003f3c000 */
[----:B------:R-:W-:-:S03]  /*36d40*/  IMAD.U32 R153, R53, 0x10000, RZ ;  /* 0x0001000035997824 */ /* 0x000fc600078e00ff */
        /* <DEDUP_REMOVED lines=13> */
.L_x_6241:
        /* <DEDUP_REMOVED lines=12> */
.L_x_6243:
[----:B------:R-:W-:Y:S05]  /*36ee0*/  BSYNC.RECONVERGENT B1 ;  /* 0x0000000000017941 */ /* 0x000fea0003800200 */
.L_x_6242:
        /* <DEDUP_REMOVED lines=62> */
.L_x_6240:
[----:B------:R-:W-:Y:S05]  /*372d0*/  BSYNC.RECONVERGENT B0 ;  /* 0x0000000000007941 */ /* 0x000fea0003800200 */
.L_x_6239:
        /* <DEDUP_REMOVED lines=27> */
.L_x_6246:
        /* <DEDUP_REMOVED lines=12> */
.L_x_6248:
[----:B------:R-:W-:Y:S05]  /*37550*/  BSYNC.RECONVERGENT B1 ;  /* 0x0000000000017941 */ /* 0x000fea0003800200 */
.L_x_6247:
        /* <DEDUP_REMOVED lines=62> */
.L_x_6245:
[----:B------:R-:W-:Y:S05]  /*37940*/  BSYNC.RECONVERGENT B0 ;  /* 0x0000000000007941 */ /* 0x000fea0003800200 */
.L_x_6244:
[----:B------:R-:W-:Y:S01]  /*37950*/  I2FP.F32.U32 R154, R153 ;  /* 0x00000099009a7245 */ /* 0x000fe20000201000 */
[----:B------:R-:W-:Y:S01]  /*37960*/  BSSY.RECONVERGENT B0, `(.L_x_6249) ;  /* 0x0000063000007945 */ /* 0x000fe20003800200 */
[----:B------:R-:W-:Y:S02]  /*37970*/  SHF.L.U32 R153, R122, 0x10, RZ ;  /* 0x000000107a997819 */ /* 0x000fe400000006ff */
[----:B------:R-:W-:Y:S01]  /*37980*/  ISETP.NE.AND P4, PT, R156, 0x1, PT ;  /* 0x000000019c00780c */ /* 0x000fe20003f85270 */
[----:B------:R-:W-:Y:S01]  /*37990*/  FFMA.FTZ R154, R154, R185, 1.1641532182693481445e-10 ;  /* 0x2f0000009a9a7423 */ /* 0x000fe200000100b9 */
[----:B------:R-:W-:Y:S01]  /*379a0*/  SHF.L.U32 R155, R46, 0x10, RZ ;  /* 0x000000102e9b7819 */ /* 0x000fe200000006ff */
[----:B------:R-:W-:Y:S01]  /*379b0*/  FMUL.FTZ R153, R153, R127 ;  /* 0x0000007f99997220 */ /* 0x000fe20000410000 */
[----:B------:R-:W-:Y:S02]  /*379c0*/  PRMT R122, R122, 0x7632, R122 ;  /* 0x000076327a7a7816 */ /* 0x000fe4000000007a */
[----:B------:R-:W-:Y:S01]  /*379d0*/  FSETP.GTU.FTZ.AND P3, PT, R154, R128, PT ;  /* 0x000000809a00720b */ /* 0x000fe20003f7c000 */
[----:B------:R-:W-:-:S05]  /*379e0*/  FMUL.FTZ R153, R153, R129 ;  /* 0x0000008199997220 */ /* 0x000fca0000410000 */
[----:B------:R-:W-:Y:S01]  /*379f0*/  FSEL R154, R153, RZ, !P3 ;  /* 0x000000ff999a7208 */ /* 0x000fe20005800000 */
[----:B------:R-:W-:Y:S01]  /*37a00*/  IMAD.U32 R153, R54, 0x10000, RZ ;  /* 0x0001000036997824 */ /* 0x000fe200078e00ff */
        /* <DEDUP_REMOVED lines=13> */
.L_x_6251:
        /* <DEDUP_REMOVED lines=12> */
.L_x_6253:
[----:B------:R-:W-:Y:S05]  /*37ba0*/  BSYNC.RECONVERGENT B1 ;  /* 0x0000000000017941 */ /* 0x000fea0003800200 */
.L_x_6252:
        /* <DEDUP_REMOVED lines=62> */
.L_x_6250:
[----:B------:R-:W-:Y:S05]  /*37f90*/  BSYNC.RECONVERGENT B0 ;  /* 0x0000000000007941 */ /* 0x000fea0003800200 */
.L_x_6249:
        /* <DEDUP_REMOVED lines=26> */
.L_x_6256:
        /* <DEDUP_REMOVED lines=12> */
.L_x_6258:
[----:B------:R-:W-:Y:S05]  /*38200*/  BSYNC.RECONVERGENT B1 ;  /* 0x0000000000017941 */ /* 0x000fea0003800200 */
.L_x_6257:
        /* <DEDUP_REMOVED lines=62> */
.L_x_6255:
[----:B------:R-:W-:Y:S05]  /*385f0*/  BSYNC.RECONVERGENT B0 ;  /* 0x0000000000007941 */ /* 0x000fea0003800200 */
.L_x_6254:
[----:B------:R-:W-:Y:S01]  /*38600*/  I2FP.F32.U32 R155, R122 ;  /* 0x0000007a009b7245 */ /* 0x000fe20000201000 */
[----:B------:R-:W-:Y:S01]  /*38610*/  BSSY.RECONVERGENT B0, `(.L_x_6259) ;  /* 0x0000066000007945 */ /* 0x000fe20003800200 */
[----:B------:R-:W-:Y:S01]  /*38620*/  SHF.L.U32 R122, R123, 0x10, RZ ;  /* 0x000000107b7a7819 */ /* 0x000fe200000006ff */
[----:B------:R-:W-:Y:S01]  /*38630*/  IMAD.MOV.U32 R162, RZ, RZ, 0x2 ;  /* 0x00000002ffa27424 */ /* 0x000fe200078e00ff */
        /* <DEDUP_REMOVED lines=21> */
.L_x_6261:
        /* <DEDUP_REMOVED lines=15> */
.L_x_6263:
[----:B------:R-:W-:Y:S05]  /*38880*/  BSYNC.RECONVERGENT B1 ;  /* 0x0000000000017941 */ /* 0x000fea0003800200 */
.L_x_6262:
        /* <DEDUP_REMOVED lines=62> */
.L_x_6260:
[----:B------:R-:W-:Y:S05]  /*38c70*/  BSYNC.RECONVERGENT B0 ;  /* 0x0000000000007941 */ /* 0x000fea0003800200 */
.L_x_6259:
[----:B------:R-:W2:Y:S01]  /*38c80*/  LDL R123, [R1+0x40] ;  /* 0x00004000017b7983 */ /* 0x000ea20000100800 */
[----:B------:R-:W-:Y:S02]  /*38c90*/  I2FP.F32.U32 R122, R157 ;  /* 0x0000009d007a7245 */ /* 0x000fe40000201000 */
[----:B------:R-:W-:Y:S02]  /*38ca0*/  SHF.L.U32 R158, R158, 0x10, RZ ;  /* 0x000000109e9e7819 */ /* 0x000fe400000006ff */
[----:B------:R-:W-:Y:S01]  /*38cb0*/  PRMT R156, R47, 0x7632, R156 ;  /* 0x000076322f9c7816 */ /* 0x000fe2000000009c */
[----:B------:R-:W-:Y:S01]  /*38cc0*/  FFMA.FTZ R122, R122, R185, 1.1641532182693481445e-10 ;  /* 0x2f0000007a7a7423 */ /* 0x000fe200000100b9 */
[----:B------:R-:W-:Y:S02]  /*38cd0*/  F2FP.BF16.F32.PACK_AB R121, R121, R151 ;  /* 0x000000977979723e */ /* 0x000fe400000010ff */
[----:B------:R-:W-:Y:S01]  /*38ce0*/  F2FP.BF16.F32.PACK_AB R120, R120, R149 ;  /* 0x000000957878723e */ /* 0x000fe200000010ff */
[----:B------:R-:W-:Y:S01]  /*38cf0*/  IMAD.U32 R156, R156, 0x10000, RZ ;  /* 0x000100009c9c7824 */ /* 0x000fe200078e00ff */
[----:B------:R-:W-:Y:S01]  /*38d00*/  FSETP.GTU.FTZ.AND P6, PT, R122, R128, PT ;  /* 0x000000807a00720b */ /* 0x000fe20003fdc000 */
[----:B------:R-:W-:-:S04]  /*38d10*/  FMUL.FTZ R122, R158, R127 ;  /* 0x0000007f9e7a7220 */ /* 0x000fc80000410000 */
[----:B------:R-:W-:-:S05]  /*38d20*/  FMUL.FTZ R122, R122, R129 ;  /* 0x000000817a7a7220 */ /* 0x000fca0000410000 */
[----:B------:R-:W-:Y:S02]  /*38d30*/  FSEL R122, R122, RZ, !P6 ;  /* 0x000000ff7a7a7208 */ /* 0x000fe40007000000 */
[----:B------:R-:W-:Y:S02]  /*38d40*/  PLOP3.LUT P6, PT, P6, PT, PT, 0x8, 0x80 ;  /* 0x000000000080781c */ /* 0x000fe400037ce170 */
[----:B--2---:R-:W-:-:S05]  /*38d50*/  SHF.L.U32 R123, R123, 0x10, RZ ;  /* 0x000000107b7b7819 */ /* 0x004fca00000006ff */
[----:B------:R-:W-:Y:S01]  /*38d60*/  FFMA.FTZ R156, R122, R123, R156 ;  /* 0x0000007b7a9c7223 */ /* 0x000fe2000001009c */
[----:B------:R-:W-:-:S04]  /*38d70*/  F2FP.BF16.F32.PACK_AB R122, R153, R154 ;  /* 0x0000009a997a723e */ /* 0x000fc800000010ff */
[----:B------:R-:W-:Y:S01]  /*38d80*/  F2FP.BF16.F32.PACK_AB R123, R156, R155 ;  /* 0x0000009b9c7b723e */ /* 0x000fe200000010ff */
[----:B------:R-:W-:Y:S06]  /*38d90*/  BRA `(.L_x_6264) ;  /* 0x0000003000c07947 */ /* 0x000fec0003800000 */
.L_x_6223:
        /* <DEDUP_REMOVED lines=16> */
.L_x_6267:
        /* <DEDUP_REMOVED lines=12> */
.L_x_6269:
[----:B------:R-:W-:Y:S05]  /*38f60*/  BSYNC.RECONVERGENT B1 ;  /* 0x0000000000017941 */ /* 0x000fea0003800200 */
.L_x_6268:
        /* <DEDUP_REMOVED lines=60> */
[----:B------:R-:W-:Y:S01]  /*39330*/  LOP3.LUT R167, R152, UR15, R151, 0x96, !PT ;  /* 0x0000000f98a77c12 */ /* 0x000fe2000f8e9697 */
[----:B------:R-:W-:-:S07]  /*39340*/  IMAD.MOV.U32 R151, RZ, RZ, R149 ;  /* 0x000000ffff977224 */ /* 0x000fce00078e0095 */
.L_x_6266:
[----:B------:R-:W-:Y:S05]  /*39350*/  BSYNC.RECONVERGENT B0 ;  /* 0x0000000000007941 */ /* 0x000fea0003800200 */
.L_x_6265:
[----:B------:R-:W-:Y:S01]  /*39360*/  I2FP.F32.U32 R149, R151 ;  /* 0x0000009700957245 */ /* 0x000fe20000201000 */
[----:B------:R-:W-:Y:S01]  /*39370*/  BSSY.RECONVERGENT B0, `(.L_x_6270) ;  /* 0x0000064000007945 */ /* 0x000fe20003800200 */
[----:B------:R-:W-:Y:S01]  /*39380*/  ISETP.NE.AND P2, PT, R150, 0x1, PT ;  /* 0x000000019600780c */ /* 0x000fe20003f45270 */
[----:B------:R-:W-:Y:S01]  /*39390*/  IMAD.MOV.U32 R154, RZ, RZ, 0x2 ;  /* 0x00000002ff9a7424 */ /* 0x000fe200078e00ff */
[----:B------:R-:W-:Y:S01]  /*393a0*/  SHF.L.U32 R151, R52, 0x10, RZ ;  /* 0x0000001034977819 */ /* 0x000fe200000006ff */
[----:B------:R-:W-:Y:S01]  /*393b0*/  FFMA.FTZ R149, R149, R185, 1.1641532182693481445e-10 ;  /* 0x2f00000095957423 */ /* 0x000fe200000100b9 */
[----:B------:R-:W-:Y:S02]  /*393c0*/  LOP3.LUT R6, R6, 0xfffffffb, RZ, 0xc0, !PT ;  /* 0xfffffffb06067812 */ /* 0x000fe400078ec0ff */
[----:B------:R-:W-:Y:S02]  /*393d0*/  MOV R153, R164 ;  /* 0x000000a400997202 */ /* 0x000fe40000000f00 */
        /* <DEDUP_REMOVED lines=18> */
.L_x_6272:
        /* <DEDUP_REMOVED lines=12> */
.L_x_6274:
[----:B------:R-:W-:Y:S05]  /*395c0*/  BSYNC.RECONVERGENT B1 ;  /* 0x0000000000017941 */ /* 0x000fea0003800200 */
.L_x_6273:
        /* <DEDUP_REMOVED lines=62> */
.L_x_6271:
[----:B------:R-:W-:Y:S05]  /*399b0*/  BSYNC.RECONVERGENT B0 ;  /* 0x0000000000007941 */ /* 0x000fea0003800200 */
.L_x_6270:
        /* <DEDUP_REMOVED lines=10> */
[----:B------:R-:W-:-:S05]  /*39a60*/  FMUL.FTZ R120, R120, R129 ;  /* 0x0000008178787220 */ /* 0x000fca0000410000 */
[----:B------:R-:W-:Y:S02]  /*39a70*/  FSEL R120, R120, RZ, !P1 ;  /* 0x000000ff78787208 */ /* 0x000fe40004800000 */
[----:B------:R-:W-:-:S13]  /*39a80*/  PLOP3.LUT P1, PT, P1, PT, PT, 0x8, 0x80 ;  /* 0x000000000080781c */ /* 0x000fda0000f2e170 */
[----:B------:R-:W-:Y:S01]  /*39a90*/  @P1 LOP3.LUT R6, R6, 0x2, RZ, 0xfc, !PT ;  /* 0x0000000206061812 */ /* 0x000fe200078efcff */
[----:B--2---:R-:W-:Y:S02]  /*39aa0*/  IMAD.U32 R150, R151, 0x10000, RZ ;  /* 0x0001000097967824 */ /* 0x004fe400078e00ff */
[----:B------:R-:W-:Y:S02]  /*39ab0*/  IMAD.MOV.U32 R151, RZ, RZ, R164 ;  /* 0x000000ffff977224 */ /* 0x000fe400078e00a4 */
[----:B------:R-:W-:-:S05]  /*39ac0*/  FMUL.FTZ R120, R150, R120 ;  /* 0x0000007896787220 */ /* 0x000fca0000410000 */
        /* <DEDUP_REMOVED lines=10> */
.L_x_6277:
        /* <DEDUP_REMOVED lines=12> */
.L_x_6279:
[----:B------:R-:W-:Y:S05]  /*39c30*/  BSYNC.RECONVERGENT B1 ;  /* 0x0000000000017941 */ /* 0x000fea0003800200 */
.L_x_6278:
        /* <DEDUP_REMOVED lines=62> */
.L_x_6276:
[----:B------:R-:W-:Y:S05]  /*3a020*/  BSYNC.RECONVERGENT B0 ;  /* 0x0000000000007941 */ /* 0x000fea0003800200 */
.L_x_6275:
[----:B------:R-:W-:Y:S01]  /*3a030*/  I2FP.F32.U32 R153, R151 ;  /* 0x0000009700997245 */ /* 0x000fe20000201000 */
[----:B------:R-:W-:Y:S01]  /*3a040*/  BSSY.RECONVERGENT B0, `(.L_x_6280) ;  /* 0x0000062000007945 */ /* 0x000fe20003800200 */
[----:B------:R-:W-:Y:S01]  /*3a050*/  SHF.L.U32 R151, R121, 0x10, RZ ;  /* 0x0000001079977819 */ /* 0x000fe200000006ff */
[----:B------:R-:W-:Y:S01]  /*3a060*/  HFMA2 R154, -RZ, RZ, 0, 1.1920928955078125e-07 ;  /* 0x00000002ff9a7431 */ /* 0x000fe200000001ff */
        /* <DEDUP_REMOVED lines=20> */
.L_x_6282:
        /* <DEDUP_REMOVED lines=12> */
.L_x_6284:
[----:B------:R-:W-:Y:S05]  /*3a270*/  BSYNC.RECONVERGENT B1 ;  /* 0x0000000000017941 */ /* 0x000fea0003800200 */
.L_x_6283:
        /* <DEDUP_REMOVED lines=62> */
.L_x_6281:
[----:B------:R-:W-:Y:S05]  /*3a660*/  BSYNC.RECONVERGENT B0 ;  /* 0x0000000000007941 */ /* 0x000fea0003800200 */
.L_x_6280:
        /* <DEDUP_REMOVED lines=12> */
[----:B--2---:R-:W-:Y:S02]  /*3a730*/  SHF.L.U32 R152, R153, 0x10, RZ ;  /* 0x0000001099987819 */ /* 0x004fe400000006ff */
[----:B------:R-:W-:-:S03]  /*3a740*/  MOV R153, R164 ;  /* 0x000000a400997202 */ /* 0x000fc60000000f00 */
[----:B------:R-:W-:-:S04]  /*3a750*/  FMUL.FTZ R121, R152, R121 ;  /* 0x0000007998797220 */ /* 0x000fc80000410000 */
        /* <DEDUP_REMOVED lines=10> */
.L_x_6287:
        /* <DEDUP_REMOVED lines=12> */
.L_x_6289:
[----:B------:R-:W-:Y:S05]  /*3a8c0*/  BSYNC.RECONVERGENT B1 ;  /* 0x0000000000017941 */ /* 0x000fea0003800200 */
.L_x_6288:
        /* <DEDUP_REMOVED lines=62> */
.L_x_6286:
[----:B------:R-:W-:Y:S05]  /*3acb0*/  BSYNC.RECONVERGENT B0 ;  /* 0x0000000000007941 */ /* 0x000fea0003800200 */
.L_x_6285:
        /* <DEDUP_REMOVED lines=24> */
.L_x_6292:
        /* <DEDUP_REMOVED lines=12> */
.L_x_6294:
[----:B------:R-:W-:Y:S05]  /*3af00*/  BSYNC.RECONVERGENT B1 ;  /* 0x0000000000017941 */ /* 0x000fea0003800200 */
.L_x_6293:
        /* <DEDUP_REMOVED lines=62> */
.L_x_6291:
[----:B------:R-:W-:Y:S05]  /*3b2f0*/  BSYNC.RECONVERGENT B0 ;  /* 0x0000000000007941 */ /* 0x000fea0003800200 */
.L_x_6290:
        /* <DEDUP_REMOVED lines=12> */
[----:B------:R-:W-:Y:S02]  /*3b3c0*/  HFMA2 R156, -RZ, RZ, 0, 1.1920928955078125e-07 ;  /* 0x00000002ff9c7431 */ /* 0x000fe400000001ff */
[----:B------:R-:W-:Y:S01]  /*3b3d0*/  FMUL.FTZ R153, R122, R153 ;  /* 0x000000997a997220 */ /* 0x000fe20000410000 */
        /* <DEDUP_REMOVED lines=10> */
.L_x_6297:
        /* <DEDUP_REMOVED lines=12> */
.L_x_6299:
[----:B------:R-:W-:Y:S05]  /*3b540*/  BSYNC.RECONVERGENT B1 ;  /* 0x0000000000017941 */ /* 0x000fea0003800200 */
.L_x_6298:
        /* <DEDUP_REMOVED lines=62> */
.L_x_6296:
[----:B------:R-:W-:Y:S05]  /*3b930*/  BSYNC.RECONVERGENT B0 ;  /* 0x0000000000007941 */ /* 0x000fea0003800200 */
.L_x_6295:
        /* <DEDUP_REMOVED lines=10> */
[----:B------:R-:W-:-:S02]  /*3b9e0*/  FSETP.GTU.FTZ.AND P5, PT, R155, R128, PT ;  /* 0x000000809b00720b */ /* 0x000fc40003fbc000 */
[----:B------:R-:W-:Y:S02]  /*3b9f0*/  SHF.L.U32 R155, R55, 0x10, RZ ;  /* 0x00000010379b7819 */ /* 0x000fe400000006ff */
        /* <DEDUP_REMOVED lines=12> */
.L_x_6302:
        /* <DEDUP_REMOVED lines=15> */
.L_x_6304:
[----:B------:R-:W-:Y:S05]  /*3bbb0*/  BSYNC.RECONVERGENT B1 ;  /* 0x0000000000017941 */ /* 0x000fea0003800200 */
.L_x_6303:
        /* <DEDUP_REMOVED lines=62> */
.L_x_6301:
[----:B------:R-:W-:Y:S05]  /*3bfa0*/  BSYNC.RECONVERGENT B0 ;  /* 0x0000000000007941 */ /* 0x000fea0003800200 */
.L_x_6300:
        /* <DEDUP_REMOVED lines=15> */
.L_x_6264:
[----:B------:R-:W0:Y:S01]  /*3c0a0*/  LDC.64 R160, c[0x0][0x3a8] ;  /* 0x0000ea00ffa07b82 */ /* 0x000e220000000a00 */
[----:B------:R-:W-:Y:S01]  /*3c0b0*/  IADD3 R158, PT, PT, R26, 0x120, RZ ;  /* 0x000001201a9e7810 */ /* 0x000fe20007ffe0ff */
[----:B0-----:R-:W-:-:S05]  /*3c0c0*/  IMAD.WIDE.U32 R160, R148, 0x10, R160 ;  /* 0x0000001094a07825 */ /* 0x001fca00078e00a0 */
[----:B------:R0:W-:Y:S02]  /*3c0d0*/  STG.E.128 desc[UR6][R160.64], R120 ;  /* 0x00000078a0007986 */ /* 0x0001e4000c101d06 */
[----:B0-----:R-:W0:Y:S01]  /*3c0e0*/  LDC.64 R160, c[0x0][0x3b0] ;  /* 0x0000ec00ffa07b82 */ /* 0x001e220000000a00 */
[----:B------:R-:W-:Y:S02]  /*3c0f0*/  SEL R121, RZ, 0x1000000, !P6 ;  /* 0x01000000ff797807 */ /* 0x000fe40007000000 */
        /* <DEDUP_REMOVED lines=13> */
[----:B0-----:R-:W-:-:S05]  /*3c1d0*/  IMAD.WIDE.U32 R122, R148, 0x8, R160 ;  /* 0x00000008947a7825 */ /* 0x001fca00078e00a0 */
        /* <DEDUP_REMOVED lines=23> */
.L_x_6308:
        /* <DEDUP_REMOVED lines=12> */
.L_x_6310:
[----:B------:R-:W-:Y:S05]  /*3c410*/  BSYNC.RECONVERGENT B1 ;  /* 0x0000000000017941 */ /* 0x000fea0003800200 */
.L_x_6309:
        /* <DEDUP_REMOVED lines=62> */
.L_x_6307:
[----:B------:R-:W-:Y:S05]  /*3c800*/  BSYNC.RECONVERGENT B0 ;  /* 0x0000000000007941 */ /* 0x000fea0003800200 */
.L_x_6306:
[----:B------:R-:W-:Y:S01]  /*3c810*/  I2FP.F32.U32 R161, R161 ;  /* 0x000000a100a17245 */ /* 0x000fe20000201000 */
[----:B-----5:R-:W-:Y:S01]  /*3c820*/  IMAD.U32 R159, R120, 0x10000, RZ ;  /* 0x00010000789f7824 */ /* 0x020fe200078e00ff */
[----:B------:R-:W-:Y:S01]  /*3c830*/  ISETP.NE.AND P1, PT, R160, 0x1, PT ;  /* 0x00000001a000780c */ /* 0x000fe20003f25270 */
[----:B------:R-:W-:Y:S01]  /*3c840*/  IMAD.U32 R162, R44, 0x10000, RZ ;  /* 0x000100002ca27824 */ /* 0x000fe200078e00ff */
[----:B------:R-:W-:Y:S01]  /*3c850*/  LOP3.LUT R6, R6, 0xfffffffd, RZ, 0xc0, !PT ;  /* 0xfffffffd06067812 */ /* 0x000fe200078ec0ff */
[----:B------:R-:W-:Y:S01]  /*3c860*/  FFMA.FTZ R161, R161, R185, 1.1641532182693481445e-10 ;  /* 0x2f000000a1a17423 */ /* 0x000fe200000100b9 */
[----:B------:R-:W-:Y:S01]  /*3c870*/  FMUL.FTZ R159, R159, R127 ;  /* 0x0000007f9f9f7220 */ /* 0x000fe20000410000 */
[----:B------:R-:W-:Y:S01]  /*3c880*/  BSSY.RECONVERGENT B0, `(.L_x_6311) ;  /* 0x000005f000007945 */ /* 0x000fe20003800200 */
[----:B------:R-:W-:Y:S01]  /*3c890*/  PRMT R120, R120, 0x7632, R120 ;  /* 0x0000763278787816 */ /* 0x000fe20000000078 */
[----:B------:R-:W-:Y:S02]  /*3c8a0*/  IMAD.MOV.U32 R163, RZ, RZ, R164 ;  /* 0x000000ffffa37224 */ /* 0x000fe400078e00a4 */
[----:B------:R-:W-:Y:S01]  /*3c8b0*/  FMUL.FTZ R159, R159, R129 ;  /* 0x000000819f9f7220 */ /* 0x000fe20000410000 */
[----:B------:R-:W-:-:S02]  /*3c8c0*/  FSETP.GTU.FTZ.AND P0, PT, R161, R128, PT ;  /* 0x00000080a100720b */ /* 0x000fc40003f1c000 */
[----:B------:R-:W-:Y:S02]  /*3c8d0*/  SHF.L.U32 R161, R48, 0x10, RZ ;  /* 0x0000001030a17819 */ /* 0x000fe400000006ff */
[----:B------:R-:W-:Y:S02]  /*3c8e0*/  FSEL R159, R159, RZ, !P0 ;  /* 0x000000ff9f9f7208 */ /* 0x000fe40004000000 */
[----:B------:R-:W-:-:S03]  /*3c8f0*/  PLOP3.LUT P0, PT, P0, PT, PT, 0x8, 0x80 ;  /* 0x000000000080781c */ /* 0x000fc6000070e170 */
[----:B------:R-:W-:Y:S01]  /*3c900*/  FFMA.FTZ R159, R159, R161, R162 ;  /* 0x000000a19f9f7223 */ /* 0x000fe200000100a2 */
[----:B------:R-:W-:-:S09]  /*3c910*/  HFMA2 R161, -RZ, RZ, 0, 1.1920928955078125e-07 ;  /* 0x00000002ffa17431 */ /* 0x000fd200000001ff */
        /* <DEDUP_REMOVED lines=10> */
.L_x_6313:
        /* <DEDUP_REMOVED lines=12> */
.L_x_6315:
[----:B------:R-:W-:Y:S05]  /*3ca80*/  BSYNC.RECONVERGENT B1 ;  /* 0x0000000000017941 */ /* 0x000fea0003800200 */
.L_x_6314:
        /* <DEDUP_REMOVED lines=62> */
.L_x_6312:
[----:B------:R-:W-:Y:S05]  /*3ce70*/  BSYNC.RECONVERGENT B0 ;  /* 0x0000000000007941 */ /* 0x000fea0003800200 */
.L_x_6311:
        /* <DEDUP_REMOVED lines=26> */
.L_x_6318:
        /* <DEDUP_REMOVED lines=12> */
.L_x_6320:
[----:B------:R-:W-:Y:S05]  /*3d0e0*/  BSYNC.RECONVERGENT B1 ;  /* 0x0000000000017941 */ /* 0x000fea0003800200 */
.L_x_6319:
        /* <DEDUP_REMOVED lines=58> */
[----:B------:R-:W-:-:S05]  /*3d490*/  IMAD.WIDE.U32 R162, R161, -0x326172a9, RZ ;  /* 0xcd9e8d57a1a27825 */ /* 0x000fca00078e00ff */
[----:B------:R-:W-:Y:S01]  /*3d4a0*/  LOP3.LUT R167, R164, UR15, R163, 0x96, !PT ;  /* 0x0000000fa4a77c12 */ /* 0x000fe2000f8e96a3 */
[----:B------:R-:W-:Y:S02]  /*3d4b0*/  IMAD.MOV.U32 R164, RZ, RZ, R162 ;  /* 0x000000ffffa47224 */ /* 0x000fe400078e00a2 */
[----:B------:R-:W-:-:S07]  /*3d4c0*/  HFMA2 R162, -RZ, RZ, 0, 0 ;  /* 0x00000000ffa27431 */ /* 0x000fce00000001ff */
.L_x_6317:
[----:B------:R-:W-:Y:S05]  /*3d4d0*/  BSYNC.RECONVERGENT B0 ;  /* 0x0000000000007941 */ /* 0x000fea0003800200 */
.L_x_6316:
        /* <DEDUP_REMOVED lines=10> */
[----:B------:R-:W-:-:S04]  /*3d580*/  FSETP.GTU.FTZ.AND P1, PT, R161, R128, PT ;  /* 0x00000080a100720b */ /* 0x000fc80003f3c000 */
[----:B------:R-:W-:Y:S02]  /*3d590*/  FSEL R161, R120, RZ, !P1 ;  /* 0x000000ff78a17208 */ /* 0x000fe40004800000 */
[----:B------:R-:W-:Y:S02]  /*3d5a0*/  SHF.L.U32 R120, R49, 0x10, RZ ;  /* 0x0000001031787819 */ /* 0x000fe400000006ff */
        /* <DEDUP_REMOVED lines=12> */
.L_x_6323:
        /* <DEDUP_REMOVED lines=12> */
.L_x_6325:
[----:B------:R-:W-:Y:S05]  /*3d730*/  BSYNC.RECONVERGENT B1 ;  /* 0x0000000000017941 */ /* 0x000fea0003800200 */
.L_x_6324:
        /* <DEDUP_REMOVED lines=62> */
.L_x_6322:
[----:B------:R-:W-:Y:S05]  /*3db20*/  BSYNC.RECONVERGENT B0 ;  /* 0x0000000000007941 */ /* 0x000fea0003800200 */
.L_x_6321:
        /* <DEDUP_REMOVED lines=9> */
[----:B------:R-:W-:Y:S01]  /*3dbc0*/  FSETP.GTU.FTZ.AND P2, PT, R120, R128, PT ;  /* 0x000000807800720b */ /* 0x000fe20003f5c000 */
[----:B------:R-:W-:-:S05]  /*3dbd0*/  FMUL.FTZ R120, R166, R129 ;  /* 0x00000081a6787220 */ /* 0x000fca0000410000 */
        /* <DEDUP_REMOVED lines=15> */
.L_x_6328:
        /* <DEDUP_REMOVED lines=12> */
.L_x_6330:
[----:B------:R-:W-:Y:S05]  /*3dd90*/  BSYNC.RECONVERGENT B1 ;  /* 0x0000000000017941 */ /* 0x000fea0003800200 */
.L_x_6329:
[----:B------:R-:W-:Y:S01]  /*3dda0*/  IMAD.WIDE.U32 R120, R0, -0x2daee0ad, RZ ;  /* 0xd2511f5300787825 */ /* 0x000fe200078e00ff */
[----:B------:R-:W-:-:S03]  /*3ddb0*/  UIADD3 UR15, UPT, UPT, UR4, -0x61c88647, URZ ;  /* 0x9e3779b9040f7890 */ /* 0x000fc6000fffe0ff */
[----:B------:R-:W-:Y:S01]  /*3ddc0*/  IMAD.WIDE.U32 R166, R2, -0x326172a9, RZ ;  /* 0xcd9e8d5702a67825 */ /* 0x000fe200078e00ff */
[----:B------:R-:W-:-:S04]  /*3ddd0*/  LOP3.LUT R164, R5, UR5, R121, 0x96, !PT ;  /* 0x0000000505a47c12 */ /* 0x000fc8000f8e9679 */
[----:B------:R-:W-:Y:S01]  /*3dde0*/  LOP3.LUT R172, R4, UR4, R167, 0x96, !PT ;  /* 0x0000000404ac7c12 */ /* 0x000fe2000f8e96a7 */
[----:B------:R-:W-:-:S04]  /*3ddf0*/  IMAD.WIDE.U32 R164, R164, -0x326172a9, RZ ;  /* 0xcd9e8d57a4a47825 */ /* 0x000fc800078e00ff */
[----:B------:R-:W-:Y:S01]  /*3de00*/  IMAD.WIDE.U32 R172, R172, -0x2daee0ad, RZ ;  /* 0xd2511f53acac7825 */ /* 0x000fe200078e00ff */
[----:B------:R-:W-:Y:S01]  /*3de10*/  LOP3.LUT R166, R166, UR15, R165, 0x96, !PT ;  /* 0x0000000fa6a67c12 */ /* 0x000fe2000f8e96a5 */
[----:B------:R-:W-:-:S04]  /*3de20*/  UIADD3 UR15, UPT, UPT, UR5, -0x4498517b, URZ ;  /* 0xbb67ae85050f7890 */ /* 0x000fc8000fffe0ff */
[----:B------:R-:W-:Y:S02]  /*3de30*/  IMAD.WIDE.U32 R166, R166, -0x2daee0ad, RZ ;  /* 0xd2511f53a6a67825 */ /* 0x000fe400078e00ff */
[----:B------:R-:W-:Y:S01]  /*3de40*/  LOP3.LUT R120, R120, UR15, R173, 0x96, !PT ;  /* 0x0000000f78787c12 */ /* 0x000fe2000f8e96ad */
[----:B------:R-:W-:-:S04]  /*3de50*/  UIADD3 UR15, UPT, UPT, UR5, 0x76cf5d0a, URZ ;  /* 0x76cf5d0a050f7890 */ /* 0x000fc8000fffe0ff */
[----:B------:R-:W-:Y:S02]  /*3de60*/  IMAD.WIDE.U32 R120, R120, -0x326172a9, RZ ;  /* 0xcd9e8d5778787825 */ /* 0x000fe400078e00ff */
[----:B------:R-:W-:Y:S01]  /*3de70*/  LOP3.LUT R167, R172, UR15, R167, 0x96, !PT ;  /* 0x0000000faca77c12 */ /* 0x000fe2000f8e96a7 */
[----:B------:R-:W-:-:S06]  /*3de80*/  UIADD3 UR15, UPT, UPT, UR4, 0x3c6ef372, URZ ;  /* 0x3c6ef372040f7890 */ /* 0x000fcc000fffe0ff */
        /* <DEDUP_REMOVED lines=42> */
[----:B------:R-:W-:Y:S01]  /*3e130*/  IMAD.WIDE.U32 R166, R167, -0x326172a9, RZ ;  /* 0xcd9e8d57a7a67825 */ /* 0x000fe200078e00ff */
[----:B------:R-:W-:-:S03]  /*3e140*/  MOV R157, R164 ;  /* 0x000000a4009d7202 */ /* 0x000fc60000000f00 */
[----:B------:R-:W-:Y:S01]  /*3e150*/  IMAD.MOV.U32 R164, RZ, RZ, R166 ;  /* 0x000000ffffa47224 */ /* 0x000fe200078e00a6 */
[----:B------:R-:W-:Y:S01]  /*3e160*/  LOP3.LUT R167, R120, UR15, R167, 0x96, !PT ;  /* 0x0000000f78a77c12 */ /* 0x000fe2000f8e96a7 */
[----:B------:R-:W-:-:S07]  /*3e170*/  HFMA2 R120, -RZ, RZ, 0, 0 ;  /* 0x00000000ff787431 */ /* 0x000fce00000001ff */
.L_x_6327:
[----:B------:R-:W-:Y:S05]  /*3e180*/  BSYNC.RECONVERGENT B0 ;  /* 0x0000000000007941 */ /* 0x000fea0003800200 */
.L_x_6326:
        /* <DEDUP_REMOVED lines=12> */
[----:B------:R-:W-:Y:S02]  /*3e250*/  SHF.L.U32 R121, R50, 0x10, RZ ;  /* 0x0000001032797819 */ /* 0x000fe400000006ff */
[----:B------:R-:W-:-:S03]  /*3e260*/  PLOP3.LUT P3, PT, P3, PT, PT, 0x8, 0x80 ;  /* 0x000000000080781c */ /* 0x000fc60001f6e170 */
[----:B------:R-:W-:Y:S01]  /*3e270*/  FFMA.FTZ R163, R163, R121, R166 ;  /* 0x00000079a3a37223 */ /* 0x000fe200000100a6 */
        /* <DEDUP_REMOVED lines=10> */
.L_x_6333:
        /* <DEDUP_REMOVED lines=12> */
.L_x_6335:
[----:B------:R-:W-:Y:S05]  /*3e3e0*/  BSYNC.RECONVERGENT B1 ;  /* 0x0000000000017941 */ /* 0x000fea0003800200 */
.L_x_6334:
        /* <DEDUP_REMOVED lines=62> */
.L_x_6332:
[----:B------:R-:W-:Y:S05]  /*3e7d0*/  BSYNC.RECONVERGENT B0 ;  /* 0x0000000000007941 */ /* 0x000fea0003800200 */
.L_x_6331:
        /* <DEDUP_REMOVED lines=26> */
.L_x_6338:
        /* <DEDUP_REMOVED lines=12> */
.L_x_6340:
[----:B------:R-:W-:Y:S05]  /*3ea40*/  BSYNC.RECONVERGENT B1 ;  /* 0x0000000000017941 */ /* 0x000fea0003800200 */
.L_x_6339:
        /* <DEDUP_REMOVED lines=62> */
.L_x_6337:
[----:B------:R-:W-:Y:S05]  /*3ee30*/  BSYNC.RECONVERGENT B0 ;  /* 0x0000000000007941 */ /* 0x000fea0003800200 */
.L_x_6336:
        /* <DEDUP_REMOVED lines=10> */
[----:B------:R-:W-:-:S03]  /*3eee0*/  IMAD.U32 R122, R47, 0x10000, RZ ;  /* 0x000100002f7a7824 */ /* 0x000fc600078e00ff */
        /* <DEDUP_REMOVED lines=14> */
.L_x_6343:
        /* <DEDUP_REMOVED lines=15> */
.L_x_6345:
[----:B------:R-:W-:Y:S05]  /*3f0c0*/  BSYNC.RECONVERGENT B1 ;  /* 0x0000000000017941 */ /* 0x000fea0003800200 */
.L_x_6344:
        /* <DEDUP_REMOVED lines=57> */
[----:B------:R-:W-:Y:S01]  /*3f460*/  MOV R157, R120 ;  /* 0x00000078009d7202 */ /* 0x000fe20000000f00 */
[----:B------:R-:W-:Y:S01]  /*3f470*/  UIADD3 UR15, UPT, UPT, UR4, -0x700cb87f, URZ ;  /* 0x8ff34781040f7890 */ /* 0x000fe2000fffe0ff */
[----:B------:R-:W-:-:S05]  /*3f480*/  IMAD.WIDE.U32 R120, R123, -0x326172a9, RZ ;  /* 0xcd9e8d577b787825 */ /* 0x000fca00078e00ff */
[----:B------:R-:W-:Y:S01]  /*3f490*/  LOP3.LUT R167, R164, UR15, R121, 0x96, !PT ;  /* 0x0000000fa4a77c12 */ /* 0x000fe2000f8e9679 */
[----:B------:R-:W-:-:S07]  /*3f4a0*/  IMAD.MOV.U32 R164, RZ, RZ, R120 ;  /* 0x000000ffffa47224 */ /* 0x000fce00078e0078 */
.L_x_6342:
[----:B------:R-:W-:Y:S05]  /*3f4b0*/  BSYNC.RECONVERGENT B0 ;  /* 0x0000000000007941 */ /* 0x000fea0003800200 */
.L_x_6341:
[----:B------:R-:W2:Y:S01]  /*3f4c0*/  LDL R123, [R1+0x50] ;  /* 0x00005000017b7983 */ /* 0x000ea20000100800 */
[----:B------:R-:W-:Y:S01]  /*3f4d0*/  I2FP.F32.U32 R120, R122 ;  /* 0x0000007a00787245 */ /* 0x000fe20000201000 */
[----:B------:R-:W-:Y:S01]  /*3f4e0*/  IMAD.U32 R172, R172, 0x10000, RZ ;  /* 0x00010000acac7824 */ /* 0x000fe200078e00ff */
[----:B------:R-:W-:Y:S02]  /*3f4f0*/  PRMT R121, R47, 0x7632, R121 ;  /* 0x000076322f797816 */ /* 0x000fe40000000079 */
[----:B------:R-:W-:Y:S01]  /*3f500*/  F2FP.BF16.F32.PACK_AB R122, R168, R163 ;  /* 0x000000a3a87a723e */ /* 0x000fe200000010ff */
[----:B------:R-:W-:Y:S01]  /*3f510*/  FFMA.FTZ R120, R120, R185, 1.1641532182693481445e-10 ;  /* 0x2f00000078787423 */ /* 0x000fe200000100b9 */
[----:B------:R-:W-:Y:S01]  /*3f520*/  FMUL.FTZ R172, R172, R127 ;  /* 0x0000007facac7220 */ /* 0x000fe20000410000 */
[----:B------:R-:W-:-:S03]  /*3f530*/  SHF.L.U32 R121, R121, 0x10, RZ ;  /* 0x0000001079797819 */ /* 0x000fc600000006ff */
[----:B------:R-:W-:Y:S01]  /*3f540*/  FMUL.FTZ R172, R172, R129 ;  /* 0x00000081acac7220 */ /* 0x000fe20000410000 */
[----:B------:R-:W-:Y:S02]  /*3f550*/  FSETP.GTU.FTZ.AND P6, PT, R120, R128, PT ;  /* 0x000000807800720b */ /* 0x000fe40003fdc000 */
[----:B------:R-:W-:Y:S02]  /*3f560*/  F2FP.BF16.F32.PACK_AB R120, R160, R159 ;  /* 0x0000009fa078723e */ /* 0x000fe400000010ff */
[----:B------:R-:W-:Y:S02]  /*3f570*/  FSEL R172, R172, RZ, !P6 ;  /* 0x000000ffacac7208 */ /* 0x000fe40007000000 */
[----:B------:R-:W-:Y:S01]  /*3f580*/  PLOP3.LUT P6, PT, P6, PT, PT, 0x8, 0x80 ;  /* 0x000000000080781c */ /* 0x000fe200037ce170 */
[----:B--2---:R-:W-:-:S04]  /*3f590*/  IMAD.U32 R127, R123, 0x10000, RZ ;  /* 0x000100007b7f7824 */ /* 0x004fc800078e00ff */
[----:B------:R-:W-:Y:S01]  /*3f5a0*/  FFMA.FTZ R127, R172, R127, R121 ;  /* 0x0000007fac7f7223 */ /* 0x000fe20000010079 */
[----:B------:R-:W-:-:S04]  /*3f5b0*/  F2FP.BF16.F32.PACK_AB R121, R162, R161 ;  /* 0x000000a1a279723e */ /* 0x000fc800000010ff */
[----:B------:R-:W-:Y:S01]  /*3f5c0*/  F2FP.BF16.F32.PACK_AB R123, R127, R166 ;  /* 0x000000a67f7b723e */ /* 0x000fe200000010ff */
[----:B------:R-:W-:Y:S06]  /*3f5d0*/  BRA `(.L_x_6346) ;  /* 0x0000003000b07947 */ /* 0x000fec0003800000 */
.L_x_6305:
        /* <DEDUP_REMOVED lines=16> */
.L_x_6349:
        /* <DEDUP_REMOVED lines=12> */
.L_x_6351:
[----:B------:R-:W-:Y:S05]  /*3f7a0*/  BSYNC.RECONVERGENT B1 ;  /* 0x0000000000017941 */ /* 0x000fea0003800200 */
.L_x_6350:
        /* <DEDUP_REMOVED lines=60> */
[----:B------:R-:W-:Y:S01]  /*3fb70*/  IMAD.MOV.U32 R160, RZ, RZ, RZ ;  /* 0x000000ffffa07224 */ /* 0x000fe200078e00ff */
[----:B------:R-:W-:-:S07]  /*3fb80*/  MOV R161, R159 ;  /* 0x0000009f00a17202 */ /* 0x000fce0000000f00 */
.L_x_6348:
[----:B------:R-:W-:Y:S05]  /*3fb90*/  BSYNC.RECONVERGENT B0 ;  /* 0x0000000000007941 */ /* 0x000fea0003800200 */
.L_x_6347:
[----:B------:R-:W-:Y:S01]  /*3fba0*/  I2FP.F32.U32 R161, R161 ;  /* 0x000000a100a17245 */ /* 0x000fe20000201000 */
[----:B------:R-:W-:Y:S01]  /*3fbb0*/  BSSY.RECONVERGENT B0, `(.L_x_6352) ;  /* 0x0000064000007945 */ /* 0x000fe20003800200 */
[----:B-----5:R-:W-:Y:S01]  /*3fbc0*/  SHF.L.U32 R159, R120, 0x10, RZ ;  /* 0x00000010789f7819 */ /* 0x020fe200000006ff */
[----:B------:R-:W-:Y:S01]  /*3fbd0*/  IMAD.MOV.U32 R163, RZ, RZ, R164 ;  /* 0x000000ffffa37224 */ /* 0x000fe200078e00a4 */
[----:B------:R-:W-:Y:S01]  /*3fbe0*/  ISETP.NE.AND P1, PT, R160, 0x1, PT ;  /* 0x00000001a000780c */ /* 0x000fe20003f25270 */
[----:B------:R-:W-:Y:S01]  /*3fbf0*/  FFMA.FTZ R161, R161, R185, 1.1641532182693481445e-10 ;  /* 0x2f000000a1a17423 */ /* 0x000fe200000100b9 */
[----:B------:R-:W-:Y:S01]  /*3fc00*/  LOP3.LUT R6, R6, 0xfffffffd, RZ, 0xc0, !PT ;  /* 0xfffffffd06067812 */ /* 0x000fe200078ec0ff */
[----:B------:R-:W-:Y:S01]  /*3fc10*/  FMUL.FTZ R159, R159, R127 ;  /* 0x0000007f9f9f7220 */ /* 0x000fe20000410000 */
[----:B------:R-:W-:Y:S02]  /*3fc20*/  PRMT R120, R120, 0x7632, R120 ;  /* 0x0000763278787816 */ /* 0x000fe40000000078 */
[----:B------:R-:W-:Y:S01]  /*3fc30*/  FSETP.GTU.FTZ.AND P0, PT, R161, R128, PT ;  /* 0x00000080a100720b */ /* 0x000fe20003f1c000 */
[----:B------:R-:W-:Y:S01]  /*3fc40*/  FMUL.FTZ R159, R159, R129 ;  /* 0x000000819f9f7220 */ /* 0x000fe20000410000 */
[----:B------:R-:W-:-:S04]  /*3fc50*/  IMAD.U32 R161, R48, 0x10000, RZ ;  /* 0x0001000030a17824 */ /* 0x000fc800078e00ff */
[----:B------:R-:W-:Y:S02]  /*3fc60*/  FSEL R159, R159, RZ, !P0 ;  /* 0x000000ff9f9f7208 */ /* 0x000fe40004000000 */
[----:B------:R-:W-:-:S03]  /*3fc70*/  PLOP3.LUT P0, PT, P0, PT, PT, 0x8, 0x80 ;  /* 0x000000000080781c */ /* 0x000fc6000070e170 */
[----:B------:R-:W-:Y:S01]  /*3fc80*/  FMUL.FTZ R159, R161, R159 ;  /* 0x0000009fa19f7220 */ /* 0x000fe20000410000 */
        /* <DEDUP_REMOVED lines=11> */
.L_x_6354:
        /* <DEDUP_REMOVED lines=12> */
.L_x_6356:
[----:B------:R-:W-:Y:S05]  /*3fe00*/  BSYNC.RECONVERGENT B1 ;  /* 0x0000000000017941 */ /* 0x000fea0003800200 */
.L_x_6355:
        /* <DEDUP_REMOVED lines=62> */
.L_x_6353:
[----:B------:R-:W-:Y:S05]  /*401f0*/  BSYNC.RECONVERGENT B0 ;  /* 0x0000000000007941 */ /* 0x000fea0003800200 */
.L_x_6352:
        /* <DEDUP_REMOVED lines=24> */
.L_x_6359:
        /* <DEDUP_REMOVED lines=12> */
.L_x_6361:
[----:B------:R-:W-:Y:S05]  /*40440*/  BSYNC.RECONVERGENT B1 ;  /* 0x0000000000017941 */ /* 0x000fea0003800200 */
.L_x_6360:
        /* <DEDUP_REMOVED lines=60> */
[----:B------:R-:W-:Y:S01]  /*40810*/  MOV R164, R162 ;  /* 0x000000a200a47202 */ /* 0x000fe20000000f00 */
[----:B------:R-:W-:-:S07]  /*40820*/  IMAD.MOV.U32 R162, RZ, RZ, RZ ;  /* 0x000000ffffa27224 */ /* 0x000fce00078e00ff */
.L_x_6358:
[----:B------:R-:W-:Y:S05]  /*40830*/  BSYNC.RECONVERGENT B0 ;  /* 0x0000000000007941 */ /* 0x000fea0003800200 */
.L_x_6357:
        /* <DEDUP_REMOVED lines=24> */
.L_x_6364:
        /* <DEDUP_REMOVED lines=12> */
.L_x_6366:
[----:B------:R-:W-:Y:S05]  /*40a80*/  BSYNC.RECONVERGENT B1 ;  /* 0x0000000000017941 */ /* 0x000fea0003800200 */
.L_x_6365:
        /* <DEDUP_REMOVED lines=62> */
.L_x_6363:
[----:B------:R-:W-:Y:S05]  /*40e70*/  BSYNC.RECONVERGENT B0 ;  /* 0x0000000000007941 */ /* 0x000fea0003800200 */
.L_x_6362:
        /* <DEDUP_REMOVED lines=13> */
[----:B------:R-:W-:Y:S01]  /*40f50*/  FMUL.FTZ R162, R120, R162 ;  /* 0x000000a278a27220 */ /* 0x000fe20000410000 */
        /* <DEDUP_REMOVED lines=10> */
.L_x_6369:
        /* <DEDUP_REMOVED lines=12> */
.L_x_6371:
[----:B------:R-:W-:Y:S05]  /*410c0*/  BSYNC.RECONVERGENT B1 ;  /* 0x0000000000017941 */ /* 0x000fea0003800200 */
.L_x_6370:
        /* <DEDUP_REMOVED lines=62> */
.L_x_6368:
[----:B------:R-:W-:Y:S05]  /*414b0*/  BSYNC.RECONVERGENT B0 ;  /* 0x0000000000007941 */ /* 0x000fea0003800200 */
.L_x_6367:
[----:B------:R-:W-:Y:S01]  /*414c0*/  I2FP.F32.U32 R163, R121 ;  /* 0x0000007900a37245 */ /* 0x000fe20000201000 */
[----:B------:R-:W-:Y:S01]  /*414d0*/  BSSY.RECONVERGENT B0, `(.L_x_6372) ;  /* 0x0000062000007945 */ /* 0x000fe20003800200 */
[----:B------:R-:W-:Y:S01]  /*414e0*/  SHF.L.U32 R121, R122, 0x10, RZ ;  /* 0x000000107a797819 */ /* 0x000fe200000006ff */
[----:B------:R-:W-:Y:S01]  /*414f0*/  IMAD.MOV.U32 R168, RZ, RZ, R164 ;  /* 0x000000ffffa87224 */ /* 0x000fe200078e00a4 */
[----:B------:R-:W-:Y:S01]  /*41500*/  ISETP.NE.AND P4, PT, R120, 0x1, PT ;  /* 0x000000017800780c */ /* 0x000fe20003f85270 */
[----:B------:R-:W-:Y:S01]  /*41510*/  FFMA.FTZ R163, R163, R185, 1.1641532182693481445e-10 ;  /* 0x2f000000a3a37423 */ /* 0x000fe200000100b9 */
[----:B------:R-:W-:Y:S01]  /*41520*/  PRMT R122, R122, 0x7632, R122 ;  /* 0x000076327a7a7816 */ /* 0x000fe2000000007a */
[----:B------:R-:W-:-:S03]  /*41530*/  FMUL.FTZ R121, R121, R127 ;  /* 0x0000007f79797220 */ /* 0x000fc60000410000 */
[----:B------:R-:W-:Y:S01]  /*41540*/  FSETP.GTU.FTZ.AND P3, PT, R163, R128, PT ;  /* 0x00000080a300720b */ /* 0x000fe20003f7c000 */
[----:B------:R-:W-:-:S05]  /*41550*/  FMUL.FTZ R121, R121, R129 ;  /* 0x0000008179797220 */ /* 0x000fca0000410000 */
[----:B------:R-:W-:Y:S01]  /*41560*/  FSEL R163, R121, RZ, !P3 ;  /* 0x000000ff79a37208 */ /* 0x000fe20005800000 */
[----:B------:R-:W-:Y:S01]  /*41570*/  IMAD.U32 R121, R50, 0x10000, RZ ;  /* 0x0001000032797824 */ /* 0x000fe200078e00ff */
        /* <DEDUP_REMOVED lines=12> */
.L_x_6374:
        /* <DEDUP_REMOVED lines=12> */
.L_x_6376:
[----:B------:R-:W-:Y:S05]  /*41700*/  BSYNC.RECONVERGENT B1 ;  /* 0x0000000000017941 */ /* 0x000fea0003800200 */
.L_x_6375:
        /* <DEDUP_REMOVED lines=62> */
.L_x_6373:
[----:B------:R-:W-:Y:S05]  /*41af0*/  BSYNC.RECONVERGENT B0 ;  /* 0x0000000000007941 */ /* 0x000fea0003800200 */
.L_x_6372:
        /* <DEDUP_REMOVED lines=11> */
[----:B------:R-:W-:Y:S02]  /*41bb0*/  MOV R122, R164 ;  /* 0x000000a4007a7202 */ /* 0x000fe40000000f00 */
[----:B--2---:R-:W-:-:S05]  /*41bc0*/  SHF.L.U32 R120, R166, 0x10, RZ ;  /* 0x00000010a6787819 */ /* 0x004fca00000006ff */
        /* <DEDUP_REMOVED lines=11> */
.L_x_6379:
        /* <DEDUP_REMOVED lines=12> */
.L_x_6381:
[----:B------:R-:W-:Y:S05]  /*41d40*/  BSYNC.RECONVERGENT B1 ;  /* 0x0000000000017941 */ /* 0x000fea0003800200 */
.L_x_6380:
        /* <DEDUP_REMOVED lines=62> */
.L_x_6378:
[----:B------:R-:W-:Y:S05]  /*42130*/  BSYNC.RECONVERGENT B0 ;  /* 0x0000000000007941 */ /* 0x000fea0003800200 */
.L_x_6377:
[----:B------:R-:W-:Y:S01]  /*42140*/  I2FP.F32.U32 R122, R122 ;  /* 0x0000007a007a7245 */ /* 0x000fe20000201000 */
[----:B------:R-:W-:Y:S01]  /*42150*/  BSSY.RECONVERGENT B0, `(.L_x_6382) ;  /* 0x0000065000007945 */ /* 0x000fe20003800200 */
[C---:B------:R-:W-:Y:S01]  /*42160*/  SHF.L.U32 R121, R123.reuse, 0x10, RZ ;  /* 0x000000107b797819 */ /* 0x040fe200000006ff */
[----:B------:R-:W-:Y:S01]  /*42170*/  HFMA2 R173, -RZ, RZ, 0, 1.1920928955078125e-07 ;  /* 0x00000002ffad7431 */ /* 0x000fe200000001ff */
[----:B------:R-:W-:Y:S01]  /*42180*/  ISETP.NE.AND P6, PT, R120, 0x1, PT ;  /* 0x000000017800780c */ /* 0x000fe20003fc5270 */
[----:B------:R-:W-:Y:S01]  /*42190*/  FFMA.FTZ R122, R122, R185, 1.1641532182693481445e-10 ;  /* 0x2f0000007a7a7423 */ /* 0x000fe200000100b9 */
[----:B------:R-:W-:Y:S01]  /*421a0*/  PRMT R172, R123, 0x7632, R172 ;  /* 0x000076327bac7816 */ /* 0x000fe200000000ac */
[----:B------:R-:W-:-:S03]  /*421b0*/  FMUL.FTZ R121, R121, R127 ;  /* 0x0000007f79797220 */ /* 0x000fc60000410000 */
[----:B------:R-:W-:Y:S01]  /*421c0*/  FSETP.GTU.FTZ.AND P5, PT, R122, R128, PT ;  /* 0x000000807a00720b */ /* 0x000fe20003fbc000 */
[----:B------:R-:W-:Y:S01]  /*421d0*/  FMUL.FTZ R121, R121, R129 ;  /* 0x0000008179797220 */ /* 0x000fe20000410000 */
[----:B------:R-:W-:-:S04]  /*421e0*/  IMAD.MOV.U32 R122, RZ, RZ, R164 ;  /* 0x000000ffff7a7224 */ /* 0x000fc800078e00a4 */
        /* <DEDUP_REMOVED lines=13> */
.L_x_6384:
        /* <DEDUP_REMOVED lines=15> */
.L_x_6386:
[----:B------:R-:W-:Y:S05]  /*423b0*/  BSYNC.RECONVERGENT B1 ;  /* 0x0000000000017941 */ /* 0x000fea0003800200 */
.L_x_6385:
        /* <DEDUP_REMOVED lines=62> */
.L_x_6383:
[----:B------:R-:W-:Y:S05]  /*427a0*/  BSYNC.RECONVERGENT B0 ;  /* 0x0000000000007941 */ /* 0x000fea0003800200 */
.L_x_6382:
        /* <DEDUP_REMOVED lines=8> */
[----:B------:R-:W-:Y:S02]  /*42830*/  F2FP.BF16.F32.PACK_AB R120, R160, R159 ;  /* 0x0000009fa078723e */ /* 0x000fe400000010ff */
[----:B------:R-:W-:Y:S02]  /*42840*/  FSEL R172, R172, RZ, !P6 ;  /* 0x000000ffacac7208 */ /* 0x000fe40007000000 */
[----:B------:R-:W-:Y:S02]  /*42850*/  PLOP3.LUT P6, PT, P6, PT, PT, 0x8, 0x80 ;  /* 0x000000000080781c */ /* 0x000fe400037ce170 */
[----:B--2---:R-:W-:Y:S02]  /*42860*/  SHF.L.U32 R127, R121, 0x10, RZ ;  /* 0x00000010797f7819 */ /* 0x004fe400000006ff */
[----:B------:R-:W-:-:S03]  /*42870*/  F2FP.BF16.F32.PACK_AB R121, R162, R161 ;  /* 0x000000a1a279723e */ /* 0x000fc600000010ff */
[----:B------:R-:W-:-:S05]  /*42880*/  FMUL.FTZ R127, R127, R172 ;  /* 0x000000ac7f7f7220 */ /* 0x000fca0000410000 */
[----:B------:R-:W-:-:S07]  /*42890*/  F2FP.BF16.F32.PACK_AB R123, R127, R166 ;  /* 0x000000a67f7b723e */ /* 0x000fce00000010ff */
.L_x_6346:
[----:B------:R-:W0:Y:S01]  /*428a0*/  LDC.64 R128, c[0x0][0x3a8] ;  /* 0x0000ea00ff807b82 */ /* 0x000e220000000a00 */
[----:B------:R-:W1:Y:S01]  /*428b0*/  S2R R172, SR_TID.X ;  /* 0x0000000000ac7919 */ /* 0x000e620000002100 */
[----:B------:R-:W-:Y:S01]  /*428c0*/  UMOV UR15, 0xffffffff ;  /* 0xffffffff000f7882 */ /* 0x000fe20000000000 */
[----:B0-----:R-:W-:-:S05]  /*428d0*/  IMAD.WIDE.U32 R128, R158, 0x10, R128 ;  /* 0x000000109e807825 */ /* 0x001fca00078e0080 */
[----:B------:R0:W-:Y:S02]  /*428e0*/  STG.E.128 desc[UR6][R128.64], R120 ;  /* 0x0000007880007986 */ /* 0x0001e4000c101d06 */
[----:B0-----:R-:W0:Y:S01]  /*428f0*/  LDC.64 R128, c[0x0][0x3b0] ;  /* 0x0000ec00ff807b82 */ /* 0x001e220000000a00 */
[----:B------:R-:W-:Y:S02]  /*42900*/  SEL R120, RZ, 0x1000000, !P6 ;  /* 0x01000000ff787807 */ /* 0x000fe40007000000 */
        /* <DEDUP_REMOVED lines=11> */
[----:B-1----:R-:W-:Y:S02]  /*429c0*/  LOP3.LUT P5, RZ, R172, 0x1f, RZ, 0xc0, !PT ;  /* 0x0000001facff7812 */ /* 0x002fe400078ac0ff */
[----:B------:R-:W-:Y:S01]  /*429d0*/  LOP3.LUT R120, R120, R122, RZ, 0xfc, !PT ;  /* 0x0000007a78787212 */ /* 0x000fe200078efcff */
[----:B0-----:R-:W-:-:S05]  /*429e0*/  IMAD.WIDE.U32 R122, R158, 0x8, R128 ;  /* 0x000000089e7a7825 */ /* 0x001fca00078e0080 */
[----:B------:R0:W-:Y:S02]  /*429f0*/  STG.E.64 desc[UR6][R122.64], R120 ;  /* 0x000000787a007986 */ /* 0x0001e4000c101b06 */
        /* <DEDUP_REMOVED lines=262> */
.L_x_6400:
[----:B------:R-:W2:Y:S04]  /*43a60*/  LDL R129, [R1+0x58] ;  /* 0x0000580001817983 */ /* 0x000ea80000100800 */
[----:B------:R-:W3:Y:S01]  /*43a70*/  LDL R172, [R1+0x54] ;  /* 0x0000540001ac7983 */ /* 0x000ee20000100800 */
[----:B------:R-:W-:Y:S01]  /*43a80*/  FMUL.FTZ R121, R185, R185 ;  /* 0x000000b9b9797220 */ /* 0x000fe20000410000 */
[----:B------:R-:W-:Y:S01]  /*43a90*/  ISETP.NE.AND P0, PT, RZ, UR13, PT ;  /* 0x0000000dff007c0c */ /* 0x000fe2000bf05270 */
[----:B-1----:R-:W-:-:S03]  /*43aa0*/  FADD.FTZ R120, R123, R120 ;  /* 0x000000787b787221 */ /* 0x002fc60000010000 */
[----:B------:R-:W-:Y:S01]  /*43ab0*/  FSEL R121, R121, RZ, P0 ;  /* 0x000000ff79797208 */ /* 0x000fe20000000000 */
[----:B------:R-:W-:-:S04]  /*43ac0*/  FFMA.FTZ R120, R120, R128, UR14 ;  /* 0x0000000e78787e23 */ /* 0x000fc80008010080 */
[----:B------:R-:W-:-:S04]  /*43ad0*/  FADD.FTZ R120, R120, R121 ;  /* 0x0000007978787221 */ /* 0x000fc80000010000 */
[----:B------:R1:W4:Y:S01]  /*43ae0*/  MUFU.RSQ R122, R120 ;  /* 0x00000078007a7308 */ /* 0x0003220000001400 */
[----:B0-----:R-:W-:Y:S02]  /*43af0*/  FSEL R123, R185, RZ, !P0 ;  /* 0x000000ffb97b7208 */ /* 0x001fe40004000000 */
[----:B------:R-:W-:-:S03]  /*43b00*/  SHF.L.U32 R121, R192, 0x10, RZ ;  /* 0x00000010c0797819 */ /* 0x000fc600000006ff */
[C---:B------:R-:W-:Y:S01]  /*43b10*/  FADD.FTZ R35, -R123.reuse, R35 ;  /* 0x000000237b237221 */ /* 0x040fe20000010100 */
[----:B------:R-:W-:Y:S01]  /*43b20*/  FADD.FTZ R128, -R123, R36 ;  /* 0x000000247b807221 */ /* 0x000fe20000010100 */
[----:B-1----:R-:W-:Y:S02]  /*43b30*/  IMAD.U32 R120, R232, 0x10000, RZ ;  /* 0x00010000e8787824 */ /* 0x002fe400078e00ff */
[C---:B----4-:R-:W-:Y:S01]  /*43b40*/  FMUL.FTZ R35, R122.reuse, R35 ;  /* 0x000000237a237220 */ /* 0x050fe20000410000 */
[----:B------:R-:W-:-:S03]  /*43b50*/  FMUL.FTZ R128, R122, R128 ;  /* 0x000000807a807220 */ /* 0x000fc60000410000 */
[----:B------:R-:W-:Y:S02]  /*43b60*/  FFMA.FTZ R35, R35, R120, R121 ;  /* 0x0000007823237223 */ /* 0x000fe40000010079 */
[----:B------:R-:W4:Y:S01]  /*43b70*/  LDL R121, [R1+0x60] ;  /* 0x0000600001797983 */ /* 0x000f220000100800 */
[----:B--2---:R-:W-:Y:S01]  /*43b80*/  SHF.L.U32 R120, R129, 0x10, RZ ;  /* 0x0000001081787819 */ /* 0x004fe200000006ff */
[----:B---3--:R-:W-:-:S04]  /*43b90*/  IMAD.U32 R36, R172, 0x10000, RZ ;  /* 0x00010000ac247824 */ /* 0x008fc800078e00ff */
[----:B------:R-:W-:Y:S02]  /*43ba0*/  FFMA.FTZ R128, R128, R36, R120 ;  /* 0x0000002480807223 */ /* 0x000fe40000010078 */
[----:B------:R-:W2:Y:S01]  /*43bb0*/  LDL R120, [R1+0x5c] ;  /* 0x00005c0001787983 */ /* 0x000ea20000100800 */
[----:B------:R-:W-:Y:S01]  /*43bc0*/  FADD.FTZ R129, -R123, R37 ;  /* 0x000000257b817221 */ /* 0x000fe20000010100 */
[----:B------:R-:W-:Y:S01]  /*43bd0*/  SHF.L.U32 R37, R193, 0x10, RZ ;  /* 0x00000010c1257819 */ /* 0x000fe200000006ff */
[----:B------:R-:W-:Y:S02]  /*43be0*/  IMAD.U32 R36, R233, 0x10000, RZ ;  /* 0x00010000e9247824 */ /* 0x000fe400078e00ff */
[----:B------:R-:W-:Y:S01]  /*43bf0*/  FMUL.FTZ R129, R122, R129 ;  /* 0x000000817a817220 */ /* 0x000fe20000410000 */
[----:B------:R-:W-:-:S03]  /*43c00*/  FADD.FTZ R172, -R123, R38 ;  /* 0x000000267bac7221 */ /* 0x000fc60000010100 */
[----:B------:R-:W-:Y:S01]  /*43c10*/  FFMA.FTZ R129, R129, R36, R37 ;  /* 0x0000002481817223 */ /* 0x000fe20000010025 */
[C---:B------:R-:W-:Y:S01]  /*43c20*/  FMUL.FTZ R172, R122.reuse, R172 ;  /* 0x000000ac7aac7220 */ /* 0x040fe20000410000 */
[----:B------:R-:W-:Y:S02]  /*43c30*/  FADD.FTZ R38, -R123, R39 ;  /* 0x000000277b267221 */ /* 0x000fe40000010100 */
[----:B------:R-:W3:Y:S02]  /*43c40*/  LDL R39, [R1+0x68] ;  /* 0x0000680001277983 */ /* 0x000ee40000100800 */
[----:B------:R-:W-:Y:S01]  /*43c50*/  FMUL.FTZ R38, R122, R38 ;  /* 0x000000267a267220 */ /* 0x000fe20000410000 */
[----:B----4-:R-:W-:Y:S02]  /*43c60*/  SHF.L.U32 R37, R121, 0x10, RZ ;  /* 0x0000001079257819 */ /* 0x010fe400000006ff */
[----:B------:R-:W4:Y:S01]  /*43c70*/  LDL R121, [R1+0x6c] ;  /* 0x00006c0001797983 */ /* 0x000f220000100800 */
[----:B--2---:R-:W-:-:S03]  /*43c80*/  IMAD.U32 R36, R120, 0x10000, RZ ;  /* 0x0001000078247824 */ /* 0x004fc600078e00ff */
[----:B------:R-:W2:Y:S01]  /*43c90*/  LDL R120, [R1+0x70] ;  /* 0x0000700001787983 */ /* 0x000ea20000100800 */
[----:B------:R-:W-:Y:S01]  /*43ca0*/  FFMA.FTZ R172, R172, R36, R37 ;  /* 0x00000024acac7223 */ /* 0x000fe20000010025 */
[----:B------:R-:W-:Y:S01]  /*43cb0*/  SHF.L.U32 R37, R194, 0x10, RZ ;  /* 0x00000010c2257819 */ /* 0x000fe200000006ff */
[----:B------:R-:W-:-:S04]  /*43cc0*/  IMAD.U32 R36, R234, 0x10000, RZ ;  /* 0x00010000ea247824 */ /* 0x000fc800078e00ff */
[----:B------:R-:W-:Y:S02]  /*43cd0*/  FFMA.FTZ R38, R38, R36, R37 ;  /* 0x0000002426267223 */ /* 0x000fe40000010025 */
[----:B------:R-:W5:Y:S01]  /*43ce0*/  LDL R37, [R1+0x64] ;  /* 0x0000640001257983 */ /* 0x000f620000100800 */
[----:B------:R-:W-:-:S04]  /*43cf0*/  FADD.FTZ R40, -R123, R40 ;  /* 0x000000287b287221 */ /* 0x000fc80000010100 */
[----:B------:R-:W-:Y:S01]  /*43d00*/  FMUL.FTZ R40, R122, R40 ;  /* 0x000000287a287220 */ /* 0x000fe20000410000 */
[----:B-----5:R-:W-:Y:S01]  /*43d10*/  IMAD.U32 R36, R37, 0x10000, RZ ;  /* 0x0001000025247824 */ /* 0x020fe200078e00ff */
[----:B---3--:R-:W-:Y:S01]  /*43d20*/  SHF.L.U32 R37, R39, 0x10, RZ ;  /* 0x0000001027257819 */ /* 0x008fe200000006ff */
[----:B------:R-:W-:-:S04]  /*43d30*/  FADD.FTZ R39, -R123, R41 ;  /* 0x000000297b277221 */ /* 0x000fc80000010100 */
[----:B------:R-:W-:Y:S01]  /*43d40*/  FFMA.FTZ R40, R40, R36, R37 ;  /* 0x0000002428287223 */ /* 0x000fe20000010025 */
[----:B------:R-:W-:Y:S01]  /*43d50*/  SHF.L.U32 R37, R195, 0x10, RZ ;  /* 0x00000010c3257819 */ /* 0x000fe200000006ff */
[----:B------:R-:W-:Y:S01]  /*43d60*/  FMUL.FTZ R39, R122, R39 ;  /* 0x000000277a277220 */ /* 0x000fe20000410000 */
[----:B------:R-:W-:Y:S02]  /*43d70*/  IMAD.U32 R36, R235, 0x10000, RZ ;  /* 0x00010000eb247824 */ /* 0x000fe400078e00ff */
[----:B------:R-:W-:Y:S02]  /*43d80*/  FADD.FTZ R41, -R123, R42 ;  /* 0x0000002a7b297221 */ /* 0x000fe40000010100 */
[----:B------:R-:W-:Y:S01]  /*43d90*/  FFMA.FTZ R39, R39, R36, R37 ;  /* 0x0000002427277223 */ /* 0x000fe20000010025 */
[----:B----4-:R-:W-:Y:S01]  /*43da0*/  IMAD.U32 R36, R121, 0x10000, RZ ;  /* 0x0001000079247824 */ /* 0x010fe200078e00ff */
[----:B--2---:R-:W-:Y:S01]  /*43db0*/  SHF.L.U32 R37, R120, 0x10, RZ ;  /* 0x0000001078257819 */ /* 0x004fe200000006ff */
[----:B------:R-:W-:Y:S01]  /*43dc0*/  FMUL.FTZ R41, R122, R41 ;  /* 0x000000297a297220 */ /* 0x000fe20000410000 */
[----:B------:R-:W0:Y:S03]  /*43dd0*/  LDC.64 R120, c[0x0][0x428] ;  /* 0x00010a00ff787b82 */ /* 0x000e260000000a00 */
[----:B------:R-:W-:-:S05]  /*43de0*/  FFMA.FTZ R41, R41, R36, R37 ;  /* 0x0000002429297223 */ /* 0x000fca0000010025 */
[----:B------:R-:W1:Y:S02]  /*43df0*/  @!P5 LDC.64 R36, c[0x0][0x3c0] ;  /* 0x0000f000ff24db82 */ /* 0x000e640000000a00 */
[----:B-1----:R-:W-:-:S05]  /*43e00*/  @!P5 IMAD.WIDE R36, R3, 0x4, R36 ;  /* 0x000000040324d825 */ /* 0x002fca00078e0224 */
[----:B------:R1:W-:Y:S02]  /*43e10*/  @!P5 STG.E desc[UR6][R36.64], R185 ;  /* 0x000000b92400d986 */ /* 0x0003e4000c101906 */
[----:B-1----:R-:W1:Y:S02]  /*43e20*/  @!P5 LDC.64 R36, c[0x0][0x3c8] ;  /* 0x0000f200ff24db82 */ /* 0x002e640000000a00 */
[----:B------:R-:W2:Y:S01]  /*43e30*/  LDL R185, [R1+0x80] ;  /* 0x0000800001b97983 */ /* 0x000ea20000100800 */
[----:B-1----:R-:W-:-:S05]  /*43e40*/  @!P5 IMAD.WIDE R36, R3, 0x4, R36 ;  /* 0x000000040324d825 */ /* 0x002fca00078e0224 */
[----:B------:R1:W-:Y:S02]  /*43e50*/  @!P5 STG.E desc[UR6][R36.64], R122 ;  /* 0x0000007a2400d986 */ /* 0x0003e4000c101906 */
[----:B-1----:R-:W-:Y:S02]  /*43e60*/  F2FP.BF16.F32.PACK_AB R37, R172, R129 ;  /* 0x00000081ac25723e */ /* 0x002fe400000010ff */
[----:B------:R-:W3:Y:S01]  /*43e70*/  LDL R129, [R1+0x7c] ;  /* 0x00007c0001817983 */ /* 0x000ee20000100800 */
[----:B------:R-:W-:Y:S02]  /*43e80*/  F2FP.BF16.F32.PACK_AB R39, R41, R39 ;  /* 0x000000272927723e */ /* 0x000fe400000010ff */
[----:B------:R-:W-:Y:S01]  /*43e90*/  F2FP.BF16.F32.PACK_AB R38, R40, R38 ;  /* 0x000000262826723e */ /* 0x000fe200000010ff */
[----:B0-----:R-:W-:-:S04]  /*43ea0*/  IMAD.WIDE.U32 R40, R26, 0x10, R120 ;  /* 0x000000101a287825 */ /* 0x001fc800078e0078 */
[C---:B------:R-:W-:Y:S01]  /*43eb0*/  FADD.FTZ R26, -R123.reuse, R27 ;  /* 0x0000001b7b1a7221 */ /* 0x040fe20000010100 */
[----:B------:R-:W-:Y:S01]  /*43ec0*/  F2FP.BF16.F32.PACK_AB R36, R128, R35 ;  /* 0x000000238024723e */ /* 0x000fe200000010ff */
[----:B------:R-:W-:Y:S01]  /*43ed0*/  FADD.FTZ R29, -R123, R29 ;  /* 0x0000001d7b1d7221 */ /* 0x000fe20000010100 */
[----:B------:R-:W-:Y:S01]  /*43ee0*/  SHF.L.U32 R35, R196, 0x10, RZ ;  /* 0x00000010c4237819 */ /* 0x000fe200000006ff */
[----:B------:R-:W-:Y:S01]  /*43ef0*/  FMUL.FTZ R26, R122, R26 ;  /* 0x0000001a7a1a7220 */ /* 0x000fe20000410000 */
[----:B------:R-:W-:Y:S02]  /*43f00*/  IMAD.U32 R27, R228, 0x10000, RZ ;  /* 0x00010000e41b7824 */ /* 0x000fe400078e00ff */
[----:B------:R-:W-:Y:S01]  /*43f10*/  FMUL.FTZ R29, R122, R29 ;  /* 0x0000001d7a1d7220 */ /* 0x000fe20000410000 */
[----:B------:R-:W4:Y:S01]  /*43f20*/  LDL R172, [R1+0x84] ;  /* 0x0000840001ac7983 */ /* 0x000f220000100800 */
[----:B------:R-:W-:Y:S01]  /*43f30*/  FFMA.FTZ R26, R26, R27, R35 ;  /* 0x0000001b1a1a7223 */ /* 0x000fe20000010023 */
[----:B------:R-:W-:Y:S01]  /*43f40*/  SHF.L.U32 R35, R197, 0x10, RZ ;  /* 0x00000010c5237819 */ /* 0x000fe200000006ff */
[----:B------:R-:W-:Y:S01]  /*43f50*/  IMAD.U32 R27, R229, 0x10000, RZ ;  /* 0x00010000e51b7824 */ /* 0x000fe200078e00ff */
[----:B------:R-:W5:Y:S03]  /*43f60*/  LDL R128, [R1+0x8c] ;  /* 0x00008c0001807983 */ /* 0x000f660000100800 */
[----:B------:R-:W-:Y:S01]  /*43f70*/  FFMA.FTZ R29, R29, R27, R35 ;  /* 0x0000001b1d1d7223 */ /* 0x000fe20000010023 */
[----:B------:R-:W-:-:S04]  /*43f80*/  FADD.FTZ R27, -R123, R30 ;  /* 0x0000001e7b1b7221 */ /* 0x000fc80000010100 */
[----:B------:R-:W-:Y:S01]  /*43f90*/  FMUL.FTZ R27, R122, R27 ;  /* 0x0000001b7a1b7220 */ /* 0x000fe20000410000 */
[----:B--2---:R-:W-:Y:S02]  /*43fa0*/  SHF.L.U32 R35, R185, 0x10, RZ ;  /* 0x00000010b9237819 */ /* 0x004fe400000006ff */
[----:B------:R-:W2:Y:S01]  /*43fb0*/  LDL R185, [R1+0x90] ;  /* 0x0000900001b97983 */ /* 0x000ea20000100800 */
[----:B---3--:R-:W-:-:S03]  /*43fc0*/  IMAD.U32 R30, R129, 0x10000, RZ ;  /* 0x00010000811e7824 */ /* 0x008fc600078e00ff */
[----:B------:R-:W3:Y:S01]  /*43fd0*/  LDL R129, [R1+0x78] ;  /* 0x0000780001817983 */ /* 0x000ee20000100800 */
[----:B------:R-:W-:Y:S01]  /*43fe0*/  FFMA.FTZ R27, R27, R30, R35 ;  /* 0x0000001e1b1b7223 */ /* 0x000fe20000010023 */
[----:B------:R-:W-:Y:S01]  /*43ff0*/  FADD.FTZ R30, -R123, R31 ;  /* 0x0000001f7b1e7221 */ /* 0x000fe20000010100 */
[----:B------:R-:W-:Y:S01]  /*44000*/  SHF.L.U32 R35, R198, 0x10, RZ ;  /* 0x00000010c6237819 */ /* 0x000fe200000006ff */
[----:B------:R-:W-:Y:S02]  /*44010*/  IMAD.U32 R31, R230, 0x10000, RZ ;  /* 0x00010000e61f7824 */ /* 0x000fe400078e00ff */
[----:B------:R-:W-:-:S04]  /*44020*/  FMUL.FTZ R30, R122, R30 ;  /* 0x0000001e7a1e7220 */ /* 0x000fc80000410000 */
[----:B------:R-:W-:Y:S02]  /*44030*/  FFMA.FTZ R30, R30, R31, R35 ;  /* 0x0000001f1e1e7223 */ /* 0x000fe40000010023 */
[----:B------:R-:W5:Y:S01]  /*44040*/  LDL R35, [R1+0x88] ;  /* 0x0000880001237983 */ /* 0x000f620000100800 */
[C---:B------:R-:W-:Y:S01]  /*44050*/  FADD.FTZ R31, -R123.reuse, R32 ;  /* 0x000000207b1f7221 */ /* 0x040fe20000010100 */
[----:B----4-:R-:W-:Y:S02]  /*44060*/  IMAD.U32 R32, R172, 0x10000, RZ ;  /* 0x00010000ac207824 */ /* 0x010fe400078e00ff */
[----:B------:R-:W4:Y:S01]  /*44070*/  LDL R172, [R1+0x74] ;  /* 0x0000740001ac7983 */ /* 0x000f220000100800 */
[----:B------:R-:W-:Y:S01]  /*44080*/  FMUL.FTZ R31, R122, R31 ;  /* 0x0000001f7a1f7220 */ /* 0x000fe20000410000 */
[----:B------:R-:W-:Y:S01]  /*44090*/  FADD.FTZ R28, -R123, R28 ;  /* 0x0000001c7b1c7221 */ /* 0x000fe20000010100 */
[----:B-----5:R-:W-:-:S05]  /*440a0*/  SHF.L.U32 R35, R35, 0x10, RZ ;  /* 0x0000001023237819 */ /* 0x020fca00000006ff */
[----:B------:R-:W-:Y:S01]  /*440b0*/  FFMA.FTZ R32, R31, R32, R35 ;  /* 0x000000201f207223 */ /* 0x000fe20000010023 */
[----:B------:R-:W-:Y:S01]  /*440c0*/  FADD.FTZ R31, -R123, R33 ;  /* 0x000000217b1f7221 */ /* 0x000fe20000010100 */
[----:B------:R-:W-:Y:S01]  /*440d0*/  SHF.L.U32 R35, R199, 0x10, RZ ;  /* 0x00000010c7237819 */ /* 0x000fe200000006ff */
[----:B------:R-:W-:Y:S02]  /*440e0*/  IMAD.U32 R33, R231, 0x10000, RZ ;  /* 0x00010000e7217824 */ /* 0x000fe400078e00ff */
[----:B------:R-:W-:-:S04]  /*440f0*/  FMUL.FTZ R31, R122, R31 ;  /* 0x0000001f7a1f7220 */ /* 0x000fc80000410000 */
[----:B------:R-:W-:Y:S01]  /*44100*/  FFMA.FTZ R31, R31, R33, R35 ;  /* 0x000000211f1f7223 */ /* 0x000fe20000010023 */
[----:B------:R-:W-:Y:S01]  /*44110*/  FADD.FTZ R33, -R123, R34 ;  /* 0x000000227b217221 */ /* 0x000fe20000010100 */
[----:B------:R-:W-:Y:S02]  /*44120*/  IMAD.U32 R34, R128, 0x10000, RZ ;  /* 0x0001000080227824 */ /* 0x000fe400078e00ff */
[----:B------:R-:W5:Y:S01]  /*44130*/  LDL R128, [R1+0x10c] ;  /* 0x00010c0001807983 */ /* 0x000f620000100800 */
[----:B--2---:R-:W-:Y:S01]  /*44140*/  SHF.L.U32 R35, R185, 0x10, RZ ;  /* 0x00000010b9237819 */ /* 0x004fe200000006ff */
[C---:B------:R-:W-:Y:S01]  /*44150*/  FMUL.FTZ R33, R122.reuse, R33 ;  /* 0x000000217a217220 */ /* 0x040fe20000410000 */
[----:B------:R-:W-:Y:S01]  /*44160*/  FMUL.FTZ R28, R122, R28 ;  /* 0x0000001c7a1c7220 */ /* 0x000fe20000410000 */
[----:B------:R-:W-:Y:S01]  /*44170*/  F2FP.BF16.F32.PACK_AB R29, R27, R29 ;  /* 0x0000001d1b1d723e */ /* 0x000fe200000010ff */
[----:B------:R-:W-:Y:S01]  /*44180*/  STG.E.128 desc[UR6][R40.64], R36 ;  /* 0x0000002428007986 */ /* 0x000fe2000c101d06 */
[----:B------:R-:W-:Y:S01]  /*44190*/  FFMA.FTZ R33, R33, R34, R35 ;  /* 0x0000002221217223 */ /* 0x000fe20000010023 */
[----:B---3--:R-:W-:Y:S01]  /*441a0*/  SHF.L.U32 R35, R129, 0x10, RZ ;  /* 0x0000001081237819 */ /* 0x008fe200000006ff */
[----:B----4-:R-:W-:Y:S01]  /*441b0*/  IMAD.U32 R34, R172, 0x10000, RZ ;  /* 0x00010000ac227824 */ /* 0x010fe200078e00ff */
[----:B------:R-:W-:Y:S01]  /*441c0*/  F2FP.BF16.F32.PACK_AB R30, R32, R30 ;  /* 0x0000001e201e723e */ /* 0x000fe200000010ff */
[----:B------:R-:W-:Y:S01]  /*441d0*/  FADD.FTZ R132, -R123, R132 ;  /* 0x000000847b847221 */ /* 0x000fe20000010100 */
[----:B------:R-:W-:Y:S01]  /*441e0*/  F2FP.BF16.F32.PACK_AB R31, R33, R31 ;  /* 0x0000001f211f723e */ /* 0x000fe200000010ff */
[----:B------:R-:W-:Y:S01]  /*441f0*/  FFMA.FTZ R28, R28, R34, R35 ;  /* 0x000000221c1c7223 */ /* 0x000fe20000010023 */
[C---:B------:R-:W-:Y:S01]  /*44200*/  FADD.FTZ R134, -R123.reuse, R134 ;  /* 0x000000867b867221 */ /* 0x040fe20000010100 */
[----:B------:R-:W-:Y:S01]  /*44210*/  FADD.FTZ R136, -R123, R136 ;  /* 0x000000887b887221 */ /* 0x000fe20000010100 */
[----:B------:R-:W2:Y:S02]  /*44220*/  LDL R129, [R1+0x98] ;  /* 0x0000980001817983 */ /* 0x000ea40000100800 */
[----:B------:R-:W-:Y:S01]  /*44230*/  F2FP.BF16.F32.PACK_AB R28, R28, R26 ;  /* 0x0000001a1c1c723e */ /* 0x000fe200000010ff */
[----:B------:R-:W-:-:S04]  /*44240*/  IMAD.WIDE.U32 R26, R184, 0x10, R120 ;  /* 0x00000010b81a7825 */ /* 0x000fc800078e0078 */
[C---:B------:R-:W-:Y:S01]  /*44250*/  FMUL.FTZ R132, R122.reuse, R132 ;  /* 0x000000847a847220 */ /* 0x040fe20000410000 */
[C---:B------:R-:W-:Y:S01]  /*44260*/  FMUL.FTZ R134, R122.reuse, R134 ;  /* 0x000000867a867220 */ /* 0x040fe20000410000 */
[----:B------:R-:W-:Y:S01]  /*44270*/  FMUL.FTZ R136, R122, R136 ;  /* 0x000000887a887220 */ /* 0x000fe20000410000 */
[----:B------:R-:W-:Y:S01]  /*44280*/  PRMT R32, R119, 0x7632, R32 ;  /* 0x0000763277207816 */ /* 0x000fe20000000020 */
[----:B------:R0:W-:Y:S01]  /*44290*/  STG.E.128 desc[UR6][R26.64], R28 ;  /* 0x0000001c1a007986 */ /* 0x0001e2000c101d06 */
[----:B------:R-:W-:-:S03]  /*442a0*/  FADD.FTZ R138, -R123, R138 ;  /* 0x0000008a7b8a7221 */ /* 0x000fc60000010100 */
[----:B------:R-:W3:Y:S01]  /*442b0*/  LDL R185, [R1+0xa0] ;  /* 0x0000a00001b97983 */ /* 0x000ee20000100800 */
[----:B------:R-:W-:Y:S01]  /*442c0*/  PRMT R33, R112, 0x7632, R33 ;  /* 0x0000763270217816 */ /* 0x000fe20000000021 */
[C---:B------:R-:W-:Y:S02]  /*442d0*/  FADD.FTZ R141, -R123.reuse, R141 ;  /* 0x0000008d7b8d7221 */ /* 0x040fe40000010100 */
[----:B------:R-:W4:Y:S01]  /*442e0*/  LDL R172, [R1+0xa8] ;  /* 0x0000a80001ac7983 */ /* 0x000f220000100800 */
[----:B------:R-:W-:Y:S01]  /*442f0*/  FADD.FTZ R143, -R123, R143 ;  /* 0x0000008f7b8f7221 */ /* 0x000fe20000010100 */
[----:B------:R-:W-:Y:S02]  /*44300*/  PRMT R34, R113, 0x7632, R34 ;  /* 0x0000763271227816 */ /* 0x000fe40000000022 */
[----:B------:R-:W4:Y:S01]  /*44310*/  LDL R184, [R1+0xa4] ;  /* 0x0000a40001b87983 */ /* 0x000f220000100800 */
[----:B0-----:R-:W-:Y:S01]  /*44320*/  PRMT R28, R191, 0x7632, R28 ;  /* 0x00007632bf1c7816 */ /* 0x001fe2000000001c */
[----:B------:R-:W-:-:S04]  /*44330*/  FADD.FTZ R26, -R123, R126 ;  /* 0x0000007e7b1a7221 */ /* 0x000fc80000010100 */
[----:B------:R-:W-:Y:S02]  /*44340*/  IMAD.U32 R28, R28, 0x10000, RZ ;  /* 0x000100001c1c7824 */ /* 0x000fe400078e00ff */
[----:B------:R-:W-:Y:S01]  /*44350*/  FMUL.FTZ R26, R122, R26 ;  /* 0x0000001a7a1a7220 */ /* 0x000fe20000410000 */
[----:B------:R-:W-:-:S05]  /*44360*/  PRMT R29, R116, 0x7632, R29 ;  /* 0x00007632741d7816 */ /* 0x000fca000000001d */
[----:B------:R-:W-:Y:S01]  /*44370*/  IMAD.U32 R29, R29, 0x10000, RZ ;  /* 0x000100001d1d7824 */ /* 0x000fe200078e00ff */
[----:B------:R-:W-:-:S05]  /*44380*/  PRMT R30, R117, 0x7632, R30 ;  /* 0x00007632751e7816 */ /* 0x000fca000000001e */
[----:B------:R-:W-:Y:S01]  /*44390*/  IMAD.U32 R30, R30, 0x10000, RZ ;  /* 0x000100001e1e7824 */ /* 0x000fe200078e00ff */
[----:B------:R-:W-:-:S05]  /*443a0*/  PRMT R31, R118, 0x7632, R31 ;  /* 0x00007632761f7816 */ /* 0x000fca000000001f */
[----:B------:R-:W-:Y:S02]  /*443b0*/  IMAD.U32 R31, R31, 0x10000, RZ ;  /* 0x000100001f1f7824 */ /* 0x000fe400078e00ff */
[----:B------:R-:W-:Y:S01]  /*443c0*/  FMUL.FTZ R138, R122, R138 ;  /* 0x0000008a7a8a7220 */ /* 0x000fe20000410000 */
[----:B------:R-:W-:Y:S02]  /*443d0*/  IMAD.U32 R32, R32, 0x10000, RZ ;  /* 0x0001000020207824 */ /* 0x000fe400078e00ff */
[C---:B------:R-:W-:Y:S01]  /*443e0*/  FMUL.FTZ R141, R122.reuse, R141 ;  /* 0x0000008d7a8d7220 */ /* 0x040fe20000410000 */
[----:B------:R-:W-:Y:S02]  /*443f0*/  IMAD.U32 R33, R33, 0x10000, RZ ;  /* 0x0001000021217824 */ /* 0x000fe400078e00ff */
[----:B------:R-:W-:Y:S01]  /*44400*/  FMUL.FTZ R143, R122, R143 ;  /* 0x0000008f7a8f7220 */ /* 0x000fe20000410000 */
[----:B------:R-:W-:Y:S01]  /*44410*/  IMAD.U32 R34, R34, 0x10000, RZ ;  /* 0x0001000022227824 */ /* 0x000fe200078e00ff */
[----:B------:R-:W-:Y:S01]  /*44420*/  PRMT R35, R114, 0x7632, R35 ;  /* 0x0000763272237816 */ /* 0x000fe20000000023 */
[----:B------:R-:W-:-:S04]  /*44430*/  FADD.FTZ R145, -R123, R145 ;  /* 0x000000917b917221 */ /* 0x000fc80000010100 */
[----:B------:R-:W-:Y:S02]  /*44440*/  IMAD.U32 R35, R35, 0x10000, RZ ;  /* 0x0001000023237824 */ /* 0x000fe400078e00ff */
[----:B------:R-:W-:Y:S01]  /*44450*/  FMUL.FTZ R145, R122, R145 ;  /* 0x000000917a917220 */ /* 0x000fe20000410000 */
[----:B-----5:R-:W-:-:S05]  /*44460*/  SHF.L.U32 R27, R128, 0x10, RZ ;  /* 0x00000010801b7819 */ /* 0x020fca00000006ff */
[----:B------:R-:W-:Y:S01]  /*44470*/  FFMA.FTZ R28, R26, R27, R28 ;  /* 0x0000001b1a1c7223 */ /* 0x000fe2000001001c */
[----:B------:R-:W-:-:S04]  /*44480*/  PRMT R26, R100, 0x7632, R26 ;  /* 0x00007632641a7816 */ /* 0x000fc8000000001a */
[----:B------:R-:W-:-:S05]  /*44490*/  SHF.L.U32 R26, R26, 0x10, RZ ;  /* 0x000000101a1a7819 */ /* 0x000fca00000006ff */
[--C-:B------:R-:W-:Y:S01]  /*444a0*/  FFMA.FTZ R29, R132, R29, R26.reuse ;  /* 0x0000001d841d7223 */ /* 0x100fe2000001001a */
[----:B------:R-:W-:Y:S01]  /*444b0*/  PRMT R26, R101, 0x7632, R26 ;  /* 0x00007632651a7816 */ /* 0x000fe2000000001a */
[----:B------:R-:W5:Y:S03]  /*444c0*/  LDL R132, [R1+0x94] ;  /* 0x0000940001847983 */ /* 0x000f660000100800 */
[----:B------:R-:W-:-:S05]  /*444d0*/  SHF.L.U32 R26, R26, 0x10, RZ ;  /* 0x000000101a1a7819 */ /* 0x000fca00000006ff */
[--C-:B------:R-:W-:Y:S01]  /*444e0*/  FFMA.FTZ R30, R134, R30, R26.reuse ;  /* 0x0000001e861e7223 */ /* 0x100fe2000001001a */
[----:B------:R-:W-:Y:S01]  /*444f0*/  PRMT R26, R102, 0x7632, R26 ;  /* 0x00007632661a7816 */ /* 0x000fe2000000001a */
[----:B------:R-:W4:Y:S03]  /*44500*/  LDL R134, [R1+0xb0] ;  /* 0x0000b00001867983 */ /* 0x000f260000100800 */
[----:B------:R-:W-:-:S05]  /*44510*/  SHF.L.U32 R26, R26, 0x10, RZ ;  /* 0x000000101a1a7819 */ /* 0x000fca00000006ff */
[--C-:B------:R-:W-:Y:S01]  /*44520*/  FFMA.FTZ R31, R136, R31, R26.reuse ;  /* 0x0000001f881f7223 */ /* 0x100fe2000001001a */
[----:B------:R-:W-:Y:S01]  /*44530*/  PRMT R26, R103, 0x7632, R26 ;  /* 0x00007632671a7816 */ /* 0x000fe2000000001a */
[----:B------:R-:W4:Y:S03]  /*44540*/  LDL R136, [R1+0x9c] ;  /* 0x00009c0001887983 */ /* 0x000f260000100800 */
[----:B------:R-:W-:-:S05]  /*44550*/  SHF.L.U32 R26, R26, 0x10, RZ ;  /* 0x000000101a1a7819 */ /* 0x000fca00000006ff */
[--C-:B------:R-:W-:Y:S01]  /*44560*/  FFMA.FTZ R32, R138, R32, R26.reuse ;  /* 0x000000208a207223 */ /* 0x100fe2000001001a */
[----:B------:R-:W-:Y:S01]  /*44570*/  PRMT R26, R96, 0x7632, R26 ;  /* 0x00007632601a7816 */ /* 0x000fe2000000001a */
[----:B------:R-:W-:Y:S01]  /*44580*/  FADD.FTZ R147, -R123, R147 ;  /* 0x000000937b937221 */ /* 0x000fe20000010100 */
[----:B------:R-:W-:Y:S01]  /*44590*/  PRMT R36, R115, 0x7632, R36 ;  /* 0x0000763273247816 */ /* 0x000fe20000000024 */
[C---:B------:R-:W-:Y:S01]  /*445a0*/  FADD.FTZ R150, -R123.reuse, R150 ;  /* 0x000000967b967221 */ /* 0x040fe20000010100 */
[----:B------:R-:W-:Y:S01]  /*445b0*/  SHF.L.U32 R26, R26, 0x10, RZ ;  /* 0x000000101a1a7819 */ /* 0x000fe200000006ff */
[C---:B------:R-:W-:Y:S01]  /*445c0*/  FADD.FTZ R152, -R123.reuse, R152 ;  /* 0x000000987b987221 */ /* 0x040fe20000010100 */
[----:B------:R-:W-:Y:S01]  /*445d0*/  PRMT R37, R108, 0x7632, R37 ;  /* 0x000076326c257816 */ /* 0x000fe20000000025 */
[----:B------:R-:W-:Y:S01]  /*445e0*/  FADD.FTZ R153, -R123, R153 ;  /* 0x000000997b997221 */ /* 0x000fe20000010100 */
[----:B------:R-:W-:Y:S01]  /*445f0*/  PRMT R38, R109, 0x7632, R38 ;  /* 0x000076326d267816 */ /* 0x000fe20000000026 */
[--C-:B------:R-:W-:Y:S01]  /*44600*/  FFMA.FTZ R33, R141, R33, R26.reuse ;  /* 0x000000218d217223 */ /* 0x100fe2000001001a */
[----:B------:R-:W-:Y:S01]  /*44610*/  PRMT R26, R97, 0x7632, R26 ;  /* 0x00007632611a7816 */ /* 0x000fe2000000001a */
[----:B------:R-:W-:-:S02]  /*44620*/  IMAD.U32 R36, R36, 0x10000, RZ ;  /* 0x0001000024247824 */ /* 0x000fc400078e00ff */
[----:B------:R-:W-:Y:S01]  /*44630*/  FMUL.FTZ R147, R122, R147 ;  /* 0x000000937a937220 */ /* 0x000fe20000410000 */
[----:B------:R-:W-:Y:S01]  /*44640*/  IMAD.U32 R37, R37, 0x10000, RZ ;  /* 0x0001000025257824 */ /* 0x000fe200078e00ff */
[----:B------:R-:W-:Y:S01]  /*44650*/  SHF.L.U32 R26, R26, 0x10, RZ ;  /* 0x000000101a1a7819 */ /* 0x000fe200000006ff */
[----:B------:R-:W-:Y:S01]  /*44660*/  FMUL.FTZ R150, R122, R150 ;  /* 0x000000967a967220 */ /* 0x000fe20000410000 */
[----:B------:R-:W-:Y:S02]  /*44670*/  IMAD.U32 R38, R38, 0x10000, RZ ;  /* 0x0001000026267824 */ /* 0x000fe400078e00ff */
[----:B------:R-:W-:Y:S01]  /*44680*/  FMUL.FTZ R152, R122, R152 ;  /* 0x000000987a987220 */ /* 0x000fe20000410000 */
[----:B------:R-:W-:Y:S01]  /*44690*/  PRMT R39, R110, 0x7632, R39 ;  /* 0x000076326e277816 */ /* 0x000fe20000000027 */
[--C-:B------:R-:W-:Y:S01]  /*446a0*/  FFMA.FTZ R34, R143, R34, R26.reuse ;  /* 0x000000228f227223 */ /* 0x100fe2000001001a */
[----:B------:R-:W-:Y:S01]  /*446b0*/  FMUL.FTZ R153, R122, R153 ;  /* 0x000000997a997220 */ /* 0x000fe20000410000 */
[----:B------:R-:W4:Y:S01]  /*446c0*/  LDL R143, [R1+0xac] ;  /* 0x0000ac00018f7983 */ /* 0x000f220000100800 */
        /* <DEDUP_REMOVED lines=15> */
[----:B------:R-:W-:Y:S02]  /*447c0*/  IMAD.U32 R41, R41, 0x10000, RZ ;  /* 0x0001000029297824 */ /* 0x000fe400078e00ff */
[----:B------:R-:W-:Y:S01]  /*447d0*/  FMUL.FTZ R160, R122, R160 ;  /* 0x000000a07aa07220 */ /* 0x000fe20000410000 */
[----:B------:R-:W-:Y:S02]  /*447e0*/  IMAD.U32 R42, R42, 0x10000, RZ ;  /* 0x000100002a2a7824 */ /* 0x000fe400078e00ff */
[----:B------:R-:W-:Y:S01]  /*447f0*/  FMUL.FTZ R162, R122, R162 ;  /* 0x000000a27aa27220 */ /* 0x000fe20000410000 */
[--C-:B------:R-:W-:Y:S01]  /*44800*/  FFMA.FTZ R36, R147, R36, R26.reuse ;  /* 0x0000002493247223 */ /* 0x100fe2000001001a */
[----:B------:R-:W-:-:S02]  /*44810*/  PRMT R26, R92, 0x7632, R26 ;  /* 0x000076325c1a7816 */ /* 0x000fc4000000001a */
[----:B------:R-:W-:Y:S01]  /*44820*/  PRMT R126, R106, 0x7632, R126 ;  /* 0x000076326a7e7816 */ /* 0x000fe2000000007e */
[----:B------:R-:W-:Y:S01]  /*44830*/  FMUL.FTZ R168, R122, R168 ;  /* 0x000000a87aa87220 */ /* 0x000fe20000410000 */
[----:B------:R-:W-:Y:S01]  /*44840*/  SHF.L.U32 R26, R26, 0x10, RZ ;  /* 0x000000101a1a7819 */ /* 0x000fe200000006ff */
[----:B------:R-:W4:Y:S04]  /*44850*/  LDL R141, [R1+0xb8] ;  /* 0x0000b800018d7983 */ /* 0x000f280000100800 */
[--C-:B------:R-:W-:Y:S01]  /*44860*/  FFMA.FTZ R37, R150, R37, R26.reuse ;  /* 0x0000002596257223 */ /* 0x100fe2000001001a */
[----:B------:R-:W-:Y:S01]  /*44870*/  PRMT R26, R93, 0x7632, R26 ;  /* 0x000076325d1a7816 */ /* 0x000fe2000000001a */
[----:B------:R-:W4:Y:S03]  /*44880*/  LDL R145, [R1+0xb4] ;  /* 0x0000b40001917983 */ /* 0x000f260000100800 */
[----:B------:R-:W-:Y:S01]  /*44890*/  SHF.L.U32 R26, R26, 0x10, RZ ;  /* 0x000000101a1a7819 */ /* 0x000fe200000006ff */
[----:B------:R-:W4:Y:S04]  /*448a0*/  LDL R138, [R1+0xbc] ;  /* 0x0000bc00018a7983 */ /* 0x000f280000100800 */
[--C-:B------:R-:W-:Y:S01]  /*448b0*/  FFMA.FTZ R38, R152, R38, R26.reuse ;  /* 0x0000002698267223 */ /* 0x100fe2000001001a */
[----:B------:R-:W-:-:S04]  /*448c0*/  PRMT R26, R94, 0x7632, R26 ;  /* 0x000076325e1a7816 */ /* 0x000fc8000000001a */
[----:B------:R-:W-:-:S05]  /*448d0*/  SHF.L.U32 R26, R26, 0x10, RZ ;  /* 0x000000101a1a7819 */ /* 0x000fca00000006ff */
        /* <DEDUP_REMOVED lines=10> */
[----:B------:R-:W-:Y:S01]  /*44980*/  PRMT R26, R90, 0x7632, R26 ;  /* 0x000076325a1a7816 */ /* 0x000fe2000000001a */
[----:B------:R-:W-:-:S03]  /*44990*/  IMAD.U32 R126, R126, 0x10000, RZ ;  /* 0x000100007e7e7824 */ /* 0x000fc600078e00ff */
[----:B------:R-:W-:Y:S02]  /*449a0*/  SHF.L.U32 R26, R26, 0x10, RZ ;  /* 0x000000101a1a7819 */ /* 0x000fe400000006ff */
[----:B------:R-:W-:-:S03]  /*449b0*/  PRMT R27, R91, 0x7632, R27 ;  /* 0x000076325b1b7816 */ /* 0x000fc6000000001b */
[----:B------:R-:W-:Y:S01]  /*449c0*/  FFMA.FTZ R126, R168, R126, R26 ;  /* 0x0000007ea87e7223 */ /* 0x000fe2000001001a */
[--C-:B------:R-:W-:Y:S01]  /*449d0*/  FADD.FTZ R26, -R123, R127.reuse ;  /* 0x0000007f7b1a7221 */ /* 0x100fe20000010100 */
[----:B------:R-:W-:Y:S02]  /*449e0*/  PRMT R127, R107, 0x7632, R127 ;  /* 0x000076326b7f7816 */ /* 0x000fe4000000007f */
[----:B------:R-:W-:Y:S01]  /*449f0*/  SHF.L.U32 R27, R27, 0x10, RZ ;  /* 0x000000101b1b7819 */ /* 0x000fe200000006ff */
[----:B------:R-:W-:Y:S02]  /*44a00*/  FMUL.FTZ R26, R122, R26 ;  /* 0x0000001a7a1a7220 */ /* 0x000fe40000410000 */
[----:B------:R-:W-:-:S04]  /*44a10*/  IMAD.U32 R127, R127, 0x10000, RZ ;  /* 0x000100007f7f7824 */ /* 0x000fc800078e00ff */
[----:B------:R-:W-:Y:S01]  /*44a20*/  FFMA.FTZ R127, R26, R127, R27 ;  /* 0x0000007f1a7f7223 */ /* 0x000fe2000001001b */
[----:B------:R-:W-:Y:S01]  /*44a30*/  FADD.FTZ R26, -R123, R182 ;  /* 0x000000b67b1a7221 */ /* 0x000fe20000010100 */
[----:B------:R-:W-:Y:S01]  /*44a40*/  SHF.L.U32 R128, R200, 0x10, RZ ;  /* 0x00000010c8807819 */ /* 0x000fe200000006ff */
[----:B------:R-:W-:Y:S02]  /*44a50*/  IMAD.U32 R27, R224, 0x10000, RZ ;  /* 0x00010000e01b7824 */ /* 0x000fe400078e00ff */
[----:B------:R-:W-:-:S04]  /*44a60*/  FMUL.FTZ R26, R122, R26 ;  /* 0x0000001a7a1a7220 */ /* 0x000fc80000410000 */
[----:B------:R-:W-:Y:S01]  /*44a70*/  FFMA.FTZ R26, R26, R27, R128 ;  /* 0x0000001b1a1a7223 */ /* 0x000fe20000010080 */
[----:B------:R-:W-:Y:S01]  /*44a80*/  FADD.FTZ R27, -R123, R181 ;  /* 0x000000b57b1b7221 */ /* 0x000fe20000010100 */
[----:B--2---:R-:W-:-:S03]  /*44a90*/  SHF.L.U32 R129, R129, 0x10, RZ ;  /* 0x0000001081817819 */ /* 0x004fc600000006ff */
[----:B------:R-:W-:Y:S01]  /*44aa0*/  FMUL.FTZ R27, R122, R27 ;  /* 0x0000001b7a1b7220 */ /* 0x000fe20000410000 */
[C---:B------:R-:W-:Y:S01]  /*44ab0*/  FADD.FTZ R150, -R123.reuse, R179 ;  /* 0x000000b37b967221 */ /* 0x040fe20000010100 */
[----:B------:R-:W-:-:S03]  /*44ac0*/  FADD.FTZ R162, -R123, R178 ;  /* 0x000000b27ba27221 */ /* 0x000fc60000010100 */
[C---:B------:R-:W-:Y:S01]  /*44ad0*/  FMUL.FTZ R150, R122.reuse, R150 ;  /* 0x000000967a967220 */ /* 0x040fe20000410000 */
[----:B------:R-:W-:Y:S01]  /*44ae0*/  FMUL.FTZ R162, R122, R162 ;  /* 0x000000a27aa27220 */ /* 0x000fe20000410000 */
[----:B------:R-:W-:-:S04]  /*44af0*/  FADD.FTZ R168, -R123, R177 ;  /* 0x000000b17ba87221 */ /* 0x000fc80000010100 */
[----:B------:R-:W-:Y:S01]  /*44b00*/  FMUL.FTZ R168, R122, R168 ;  /* 0x000000a87aa87220 */ /* 0x000fe20000410000 */
[----:B-----5:R-:W-:Y:S02]  /*44b10*/  IMAD.U32 R128, R132, 0x10000, RZ ;  /* 0x0001000084807824 */ /* 0x020fe400078e00ff */
[----:B------:R-:W-:Y:S02]  /*44b20*/  FADD.FTZ R132, -R123, R180 ;  /* 0x000000b47b847221 */ /* 0x000fe40000010100 */
[----:B------:R-:W-:Y:S01]  /*44b30*/  FFMA.FTZ R27, R27, R128, R129 ;  /* 0x000000801b1b7223 */ /* 0x000fe20000010081 */
[----:B------:R-:W-:Y:S01]  /*44b40*/  SHF.L.U32 R129, R201, 0x10, RZ ;  /* 0x00000010c9817819 */ /* 0x000fe200000006ff */
[----:B------:R-:W-:Y:S01]  /*44b50*/  FMUL.FTZ R132, R122, R132 ;  /* 0x000000847a847220 */ /* 0x000fe20000410000 */
[----:B------:R-:W-:-:S04]  /*44b60*/  IMAD.U32 R128, R225, 0x10000, RZ ;  /* 0x00010000e1807824 */ /* 0x000fc800078e00ff */
[----:B------:R-:W-:Y:S01]  /*44b70*/  FFMA.FTZ R132, R132, R128, R129 ;  /* 0x0000008084847223 */ /* 0x000fe20000010081 */
[----:B---3--:R-:W-:Y:S01]  /*44b80*/  SHF.L.U32 R129, R185, 0x10, RZ ;  /* 0x00000010b9817819 */ /* 0x008fe200000006ff */
[----:B----4-:R-:W-:Y:S02]  /*44b90*/  IMAD.U32 R128, R136, 0x10000, RZ ;  /* 0x0001000088807824 */ /* 0x010fe400078e00ff */
[----:B------:R-:W2:Y:S02]  /*44ba0*/  LDL R136, [R1+0xc0] ;  /* 0x0000c00001887983 */ /* 0x000ea40000100800 */
[----:B------:R-:W-:Y:S01]  /*44bb0*/  FFMA.FTZ R150, R150, R128, R129 ;  /* 0x0000008096967223 */ /* 0x000fe20000010081 */
[----:B------:R-:W-:Y:S01]  /*44bc0*/  SHF.L.U32 R129, R202, 0x10, RZ ;  /* 0x00000010ca817819 */ /* 0x000fe200000006ff */
[----:B------:R-:W-:-:S04]  /*44bd0*/  IMAD.U32 R128, R226, 0x10000, RZ ;  /* 0x00010000e2807824 */ /* 0x000fc800078e00ff */
[----:B------:R-:W-:Y:S01]  /*44be0*/  FFMA.FTZ R162, R162, R128, R129 ;  /* 0x00000080a2a27223 */ /* 0x000fe20000010081 */
[----:B------:R-:W-:Y:S01]  /*44bf0*/  SHF.L.U32 R129, R172, 0x10, RZ ;  /* 0x00000010ac817819 */ /* 0x000fe200000006ff */
[----:B------:R-:W-:Y:S02]  /*44c00*/  IMAD.U32 R128, R184, 0x10000, RZ ;  /* 0x00010000b8807824 */ /* 0x000fe400078e00ff */
[----:B------:R-:W-:Y:S02]  /*44c10*/  FADD.FTZ R172, -R123, R176 ;  /* 0x000000b07bac7221 */ /* 0x000fe40000010100 */
[----:B------:R-:W-:Y:S01]  /*44c20*/  FFMA.FTZ R168, R168, R128, R129 ;  /* 0x00000080a8a87223 */ /* 0x000fe20000010081 */
[----:B------:R-:W-:Y:S01]  /*44c30*/  SHF.L.U32 R129, R203, 0x10, RZ ;  /* 0x00000010cb817819 */ /* 0x000fe200000006ff */
[----:B------:R-:W-:Y:S01]  /*44c40*/  FMUL.FTZ R172, R122, R172 ;  /* 0x000000ac7aac7220 */ /* 0x000fe20000410000 */
[----:B------:R-:W-:Y:S02]  /*44c50*/  IMAD.U32 R128, R227, 0x10000, RZ ;  /* 0x00010000e3807824 */ /* 0x000fe400078e00ff */
[----:B------:R-:W-:-:S02]  /*44c60*/  FADD.FTZ R176, -R123, R7 ;  /* 0x000000077bb07221 */ /* 0x000fc40000010100 */
[----:B------:R-:W-:Y:S01]  /*44c70*/  FFMA.FTZ R172, R172, R128, R129 ;  /* 0x00000080acac7223 */ /* 0x000fe20000010081 */
[----:B------:R-:W-:Y:S01]  /*44c80*/  SHF.L.U32 R128, R134, 0x10, RZ ;  /* 0x0000001086807819 */ /* 0x000fe200000006ff */
[----:B------:R-:W3:Y:S04]  /*44c90*/  LDL R129, [R1+0xd0] ;  /* 0x0000d00001817983 */ /* 0x000ee80000100800 */
[----:B------:R-:W4:Y:S01]  /*44ca0*/  LDL R134, [R1+0xc8] ;  /* 0x0000c80001867983 */ /* 0x000f220000100800 */
[----:B------:R-:W-:-:S03]  /*44cb0*/  IMAD.U32 R7, R143, 0x10000, RZ ;  /* 0x000100008f077824 */ /* 0x000fc600078e00ff */
[----:B------:R-:W5:Y:S01]  /*44cc0*/  LDL R143, [R1+0xc4] ;  /* 0x0000c400018f7983 */ /* 0x000f620000100800 */
[----:B------:R-:W-:Y:S01]  /*44cd0*/  FMUL.FTZ R176, R122, R176 ;  /* 0x000000b07ab07220 */ /* 0x000fe20000410000 */
[----:B------:R-:W-:-:S03]  /*44ce0*/  FADD.FTZ R152, -R123, R174 ;  /* 0x000000ae7b987221 */ /* 0x000fc60000010100 */
[----:B------:R-:W-:Y:S01]  /*44cf0*/  FFMA.FTZ R176, R176, R7, R128 ;  /* 0x00000007b0b07223 */ /* 0x000fe20000010080 */
[----:B------:R-:W-:Y:S01]  /*44d00*/  SHF.L.U32 R128, R204, 0x10, RZ ;  /* 0x00000010cc807819 */ /* 0x000fe200000006ff */
[----:B------:R-:W-:Y:S01]  /*44d10*/  FMUL.FTZ R152, R122, R152 ;  /* 0x000000987a987220 */ /* 0x000fe20000410000 */
[----:B------:R-:W-:Y:S02]  /*44d20*/  IMAD.U32 R7, R220, 0x10000, RZ ;  /* 0x00010000dc077824 */ /* 0x000fe400078e00ff */
[C---:B------:R-:W-:Y:S02]  /*44d30*/  FADD.FTZ R153, -R123.reuse, R171 ;  /* 0x000000ab7b997221 */ /* 0x040fe40000010100 */
[----:B------:R-:W-:Y:S02]  /*44d40*/  FFMA.FTZ R152, R152, R7, R128 ;  /* 0x0000000798987223 */ /* 0x000fe40000010080 */
[----:B------:R-:W-:Y:S01]  /*44d50*/  FMUL.FTZ R153, R122, R153 ;  /* 0x000000997a997220 */ /* 0x000fe20000410000 */
[----:B------:R-:W-:Y:S01]  /*44d60*/  FADD.FTZ R170, -R123, R170 ;  /* 0x000000aa7baa7221 */ /* 0x000fe20000010100 */
[----:B------:R-:W-:-:S02]  /*44d70*/  SHF.L.U32 R128, R141, 0x10, RZ ;  /* 0x000000108d807819 */ /* 0x000fc400000006ff */
[----:B------:R-:W3:Y:S01]  /*44d80*/  LDL R141, [R1+0xcc] ;  /* 0x0000cc00018d7983 */ /* 0x000ee20000100800 */
[----:B------:R-:W-:Y:S02]  /*44d90*/  IMAD.U32 R7, R145, 0x10000, RZ ;  /* 0x0001000091077824 */ /* 0x000fe400078e00ff */
[----:B------:R-:W-:Y:S02]  /*44da0*/  FMUL.FTZ R170, R122, R170 ;  /* 0x000000aa7aaa7220 */ /* 0x000fe40000410000 */
[----:B------:R-:W-:Y:S01]  /*44db0*/  FFMA.FTZ R153, R153, R7, R128 ;  /* 0x0000000799997223 */ /* 0x000fe20000010080 */
[----:B------:R-:W-:Y:S01]  /*44dc0*/  SHF.L.U32 R128, R205, 0x10, RZ ;  /* 0x00000010cd807819 */ /* 0x000fe200000006ff */
[----:B------:R-:W-:Y:S02]  /*44dd0*/  IMAD.U32 R7, R221, 0x10000, RZ ;  /* 0x00010000dd077824 */ /* 0x000fe400078e00ff */
[----:B------:R-:W-:Y:S02]  /*44de0*/  FADD.FTZ R169, -R123, R169 ;  /* 0x000000a97ba97221 */ /* 0x000fe40000010100 */
[----:B------:R-:W-:Y:S01]  /*44df0*/  FFMA.FTZ R170, R170, R7, R128 ;  /* 0x00000007aaaa7223 */ /* 0x000fe20000010080 */
[----:B------:R-:W-:-:S02]  /*44e00*/  IMAD.U32 R7, R138, 0x10000, RZ ;  /* 0x000100008a077824 */ /* 0x000fc400078e00ff */
[----:B------:R-:W-:Y:S01]  /*44e10*/  FMUL.FTZ R169, R122, R169 ;  /* 0x000000a97aa97220 */ /* 0x000fe20000410000 */
[----:B------:R-:W3:Y:S01]  /*44e20*/  LDL R138, [R1+0xd4] ;  /* 0x0000d400018a7983 */ /* 0x000ee20000100800 */
[C---:B------:R-:W-:Y:S01]  /*44e30*/  FADD.FTZ R174, -R123.reuse, R8 ;  /* 0x000000087bae7221 */ /* 0x040fe20000010100 */
[----:B------:R-:W-:Y:S01]  /*44e40*/  SHF.L.U32 R8, R206, 0x10, RZ ;  /* 0x00000010ce087819 */ /* 0x000fe200000006ff */
[C---:B------:R-:W-:Y:S02]  /*44e50*/  FADD.FTZ R177, -R123.reuse, R9 ;  /* 0x000000097bb17221 */ /* 0x040fe40000010100 */
[C---:B------:R-:W-:Y:S01]  /*44e60*/  FMUL.FTZ R174, R122.reuse, R174 ;  /* 0x000000ae7aae7220 */ /* 0x040fe20000410000 */
[C---:B------:R-:W-:Y:S01]  /*44e70*/  FADD.FTZ R179, -R123.reuse, R10 ;  /* 0x0000000a7bb37221 */ /* 0x040fe20000010100 */
[C---:B------:R-:W-:Y:S01]  /*44e80*/  FMUL.FTZ R177, R122.reuse, R177 ;  /* 0x000000b17ab17220 */ /* 0x040fe20000410000 */
[----:B------:R-:W-:Y:S01]  /*44e90*/  FADD.FTZ R180, -R123, R11 ;  /* 0x0000000b7bb47221 */ /* 0x000fe20000010100 */
[----:B------:R-:W3:Y:S01]  /*44ea0*/  LDL R10, [R1+0xec] ;  /* 0x0000ec00010a7983 */ /* 0x000ee20000100800 */
[----:B------:R-:W-:-:S03]  /*44eb0*/  FMUL.FTZ R179, R122, R179 ;  /* 0x000000b37ab37220 */ /* 0x000fc60000410000 */
[----:B------:R-:W3:Y:S01]  /*44ec0*/  LDL R11, [R1+0xe8] ;  /* 0x0000e800010b7983 */ /* 0x000ee20000100800 */
[----:B--2---:R-:W-:Y:S01]  /*44ed0*/  SHF.L.U32 R128, R136, 0x10, RZ ;  /* 0x0000001088807819 */ /* 0x004fe200000006ff */
[----:B------:R-:W-:Y:S02]  /*44ee0*/  FADD.FTZ R171, -R123, R13 ;  /* 0x0000000d7bab7221 */ /* 0x000fe40000010100 */
[----:B------:R-:W2:Y:S02]  /*44ef0*/  LDL R136, [R1+0xd8] ;  /* 0x0000d80001887983 */ /* 0x000ea40000100800 */
[----:B------:R-:W-:Y:S01]  /*44f00*/  FFMA.FTZ R169, R169, R7, R128 ;  /* 0x00000007a9a97223 */ /* 0x000fe20000010080 */
[----:B------:R-:W-:Y:S01]  /*44f10*/  IMAD.U32 R7, R222, 0x10000, RZ ;  /* 0x00010000de077824 */ /* 0x000fe200078e00ff */
[----:B------:R-:W2:Y:S03]  /*44f20*/  LDL R128, [R1+0xe0] ;  /* 0x0000e00001807983 */ /* 0x000ea60000100800 */
[----:B------:R-:W-:Y:S01]  /*44f30*/  FFMA.FTZ R174, R174, R7, R8 ;  /* 0x00000007aeae7223 */ /* 0x000fe20000010008 */
[----:B------:R-:W-:Y:S01]  /*44f40*/  FMUL.FTZ R180, R122, R180 ;  /* 0x000000b47ab47220 */ /* 0x000fe20000410000 */
[C---:B------:R-:W-:Y:S01]  /*44f50*/  FADD.FTZ R14, -R123.reuse, R14 ;  /* 0x0000000e7b0e7221 */ /* 0x040fe20000010100 */
[----:B------:R-:W2:Y:S01]  /*44f60*/  LDL R9, [R1+0xf0] ;  /* 0x0000f00001097983 */ /* 0x000ea20000100800 */
[C---:B------:R-:W-:Y:S01]  /*44f70*/  FADD.FTZ R15, -R123.reuse, R15 ;  /* 0x0000000f7b0f7221 */ /* 0x040fe20000010100 */
[----:B------:R-:W-:-:S02]  /*44f80*/  FADD.FTZ R178, -R123, R16 ;  /* 0x000000107bb27221 */ /* 0x000fc40000010100 */
[----:B------:R-:W2:Y:S01]  /*44f90*/  LDL R13, [R1+0xf8] ;  /* 0x0000f800010d7983 */ /* 0x000ea20000100800 */
[----:B----4-:R-:W-:Y:S01]  /*44fa0*/  SHF.L.U32 R8, R134, 0x10, RZ ;  /* 0x0000001086087819 */ /* 0x010fe200000006ff */
[----:B-----5:R-:W-:Y:S02]  /*44fb0*/  IMAD.U32 R7, R143, 0x10000, RZ ;  /* 0x000100008f077824 */ /* 0x020fe400078e00ff */
[----:B------:R-:W4:Y:S02]  /*44fc0*/  LDL R134, [R1+0xdc] ;  /* 0x0000dc0001867983 */ /* 0x000f240000100800 */
[----:B------:R-:W-:Y:S01]  /*44fd0*/  FFMA.FTZ R177, R177, R7, R8 ;  /* 0x00000007b1b17223 */ /* 0x000fe20000010008 */
[----:B------:R-:W-:Y:S01]  /*44fe0*/  SHF.L.U32 R8, R207, 0x10, RZ ;  /* 0x00000010cf087819 */ /* 0x000fe200000006ff */
[----:B------:R-:W-:Y:S02]  /*44ff0*/  IMAD.U32 R7, R223, 0x10000, RZ ;  /* 0x00010000df077824 */ /* 0x000fe400078e00ff */
[C---:B------:R-:W-:Y:S01]  /*45000*/  FMUL.FTZ R171, R122.reuse, R171 ;  /* 0x000000ab7aab7220 */ /* 0x040fe20000410000 */
[C---:B------:R-:W-:Y:S01]  /*45010*/  FMUL.FTZ R14, R122.reuse, R14 ;  /* 0x0000000e7a0e7220 */ /* 0x040fe20000410000 */
[----:B------:R-:W-:Y:S01]  /*45020*/  FMUL.FTZ R15, R122, R15 ;  /* 0x0000000f7a0f7220 */ /* 0x000fe20000410000 */
[----:B------:R-:W-:Y:S01]  /*45030*/  FFMA.FTZ R179, R179, R7, R8 ;  /* 0x00000007b3b37223 */ /* 0x000fe20000010008 */
[----:B---3--:R-:W-:Y:S01]  /*45040*/  SHF.L.U32 R8, R129, 0x10, RZ ;  /* 0x0000001081087819 */ /* 0x008fe200000006ff */
[C---:B------:R-:W-:Y:S01]  /*45050*/  FADD.FTZ R181, -R123.reuse, R17 ;  /* 0x000000117bb57221 */ /* 0x040fe20000010100 */
[----:B------:R-:W3:Y:S01]  /*45060*/  LDL R129, [R1+0xe4] ;  /* 0x0000e40001817983 */ /* 0x000ee20000100800 */
[C---:B------:R-:W-:Y:S01]  /*45070*/  FADD.FTZ R182, -R123.reuse, R18 ;  /* 0x000000127bb67221 */ /* 0x040fe20000010100 */
[----:B------:R-:W-:-:S02]  /*45080*/  FADD.FTZ R184, -R123, R19 ;  /* 0x000000137bb87221 */ /* 0x000fc40000010100 */
[----:B------:R-:W5:Y:S01]  /*45090*/  LDL R16, [R1+0x100] ;  /* 0x0001000001107983 */ /* 0x000f620000100800 */
[----:B------:R-:W-:Y:S02]  /*450a0*/  IMAD.U32 R7, R141, 0x10000, RZ ;  /* 0x000100008d077824 */ /* 0x000fe400078e00ff */
[----:B------:R-:W-:Y:S01]  /*450b0*/  FMUL.FTZ R178, R122, R178 ;  /* 0x000000b27ab27220 */ /* 0x000fe20000410000 */
[----:B------:R-:W5:Y:S01]  /*450c0*/  LDL R17, [R1+0xfc] ;  /* 0x0000fc0001117983 */ /* 0x000f620000100800 */
[----:B------:R-:W-:Y:S01]  /*450d0*/  FFMA.FTZ R180, R180, R7, R8 ;  /* 0x00000007b4b47223 */ /* 0x000fe20000010008 */
[----:B------:R-:W-:Y:S01]  /*450e0*/  SHF.L.U32 R8, R208, 0x10, RZ ;  /* 0x00000010d0087819 */ /* 0x000fe200000006ff */
[----:B------:R-:W-:-:S04]  /*450f0*/  IMAD.U32 R7, R216, 0x10000, RZ ;  /* 0x00010000d8077824 */ /* 0x000fc800078e00ff */
[----:B------:R-:W-:Y:S01]  /*45100*/  FFMA.FTZ R171, R171, R7, R8 ;  /* 0x00000007abab7223 */ /* 0x000fe20000010008 */
[----:B------:R-:W-:Y:S02]  /*45110*/  IMAD.U32 R7, R138, 0x10000, RZ ;  /* 0x000100008a077824 */ /* 0x000fe400078e00ff */
[C---:B------:R-:W-:Y:S01]  /*45120*/  FMUL.FTZ R181, R122.reuse, R181 ;  /* 0x000000b57ab57220 */ /* 0x040fe20000410000 */
[C---:B------:R-:W-:Y:S01]  /*45130*/  FMUL.FTZ R182, R122.reuse, R182 ;  /* 0x000000b67ab67220 */ /* 0x040fe20000410000 */
[----:B------:R-:W-:Y:S01]  /*45140*/  FMUL.FTZ R184, R122, R184 ;  /* 0x000000b87ab87220 */ /* 0x000fe20000410000 */
[----:B--2---:R-:W-:-:S05]  /*45150*/  SHF.L.U32 R8, R136, 0x10, RZ ;  /* 0x0000001088087819 */ /* 0x004fca00000006ff */
[----:B------:R-:W-:Y:S01]  /*45160*/  FFMA.FTZ R14, R14, R7, R8 ;  /* 0x000000070e0e7223 */ /* 0x000fe20000010008 */
[----:B------:R-:W-:Y:S01]  /*45170*/  SHF.L.U32 R8, R209, 0x10, RZ ;  /* 0x00000010d1087819 */ /* 0x000fe200000006ff */
[----:B------:R-:W-:-:S04]  /*45180*/  IMAD.U32 R7, R217, 0x10000, RZ ;  /* 0x00010000d9077824 */ /* 0x000fc800078e00ff */
[----:B------:R-:W-:Y:S01]  /*45190*/  FFMA.FTZ R15, R15, R7, R8 ;  /* 0x000000070f0f7223 */ /* 0x000fe20000010008 */
[----:B------:R-:W-:Y:S02]  /*451a0*/  SHF.L.U32 R8, R128, 0x10, RZ ;  /* 0x0000001080087819 */ /* 0x000fe400000006ff */
[----:B------:R-:W2:Y:S01]  /*451b0*/  LDL R128, [R1+0xf4] ;  /* 0x0000f40001807983 */ /* 0x000ea20000100800 */
[----:B----4-:R-:W-:-:S04]  /*451c0*/  IMAD.U32 R7, R134, 0x10000, RZ ;  /* 0x0001000086077824 */ /* 0x010fc800078e00ff */
[----:B------:R-:W-:Y:S01]  /*451d0*/  FFMA.FTZ R178, R178, R7, R8 ;  /* 0x00000007b2b27223 */ /* 0x000fe20000010008 */
[----:B------:R-:W-:Y:S01]  /*451e0*/  SHF.L.U32 R8, R210, 0x10, RZ ;  /* 0x00000010d2087819 */ /* 0x000fe200000006ff */
[----:B------:R-:W-:-:S04]  /*451f0*/  IMAD.U32 R7, R218, 0x10000, RZ ;  /* 0x00010000da077824 */ /* 0x000fc800078e00ff */
[----:B------:R-:W-:Y:S01]  /*45200*/  FFMA.FTZ R181, R181, R7, R8 ;  /* 0x00000007b5b57223 */ /* 0x000fe20000010008 */
[----:B------:R-:W-:Y:S01]  /*45210*/  SHF.L.U32 R8, R11, 0x10, RZ ;  /* 0x000000100b087819 */ /* 0x000fe200000006ff */
[----:B---3--:R-:W-:Y:S01]  /*45220*/  IMAD.U32 R7, R129, 0x10000, RZ ;  /* 0x0001000081077824 */ /* 0x008fe200078e00ff */
[----:B------:R-:W3:Y:S03]  /*45230*/  LDL R11, [R1+0x104] ;  /* 0x00010400010b7983 */ /* 0x000ee60000100800 */
[----:B------:R-:W-:Y:S01]  /*45240*/  FFMA.FTZ R182, R182, R7, R8 ;  /* 0x00000007b6b67223 */ /* 0x000fe20000010008 */
[----:B------:R-:W-:Y:S01]  /*45250*/  SHF.L.U32 R8, R211, 0x10, RZ ;  /* 0x00000010d3087819 */ /* 0x000fe200000006ff */
[----:B------:R-:W-:-:S04]  /*45260*/  IMAD.U32 R7, R219, 0x10000, RZ ;  /* 0x00010000db077824 */ /* 0x000fc800078e00ff */
[----:B------:R-:W-:Y:S01]  /*45270*/  FFMA.FTZ R184, R184, R7, R8 ;  /* 0x00000007b8b87223 */ /* 0x000fe20000010008 */
[----:B------:R-:W-:Y:S02]  /*45280*/  IMAD.U32 R7, R10, 0x10000, RZ ;  /* 0x000100000a077824 */ /* 0x000fe400078e00ff */
[----:B------:R-:W4:Y:S01]  /*45290*/  LDL R10, [R1+0x108] ;  /* 0x00010800010a7983 */ /* 0x000f220000100800 */
[----:B------:R-:W-:Y:S01]  /*452a0*/  FADD.FTZ R185, -R123, R20 ;  /* 0x000000147bb97221 */ /* 0x000fe20000010100 */
[----:B------:R-:W-:-:S03]  /*452b0*/  SHF.L.U32 R8, R9, 0x10, RZ ;  /* 0x0000001009087819 */ /* 0x000fc600000006ff */
[----:B------:R-:W-:-:S04]  /*452c0*/  FMUL.FTZ R185, R122, R185 ;  /* 0x000000b97ab97220 */ /* 0x000fc80000410000 */
[----:B------:R-:W-:Y:S01]  /*452d0*/  FFMA.FTZ R185, R185, R7, R8 ;  /* 0x00000007b9b97223 */ /* 0x000fe20000010008 */
[C---:B------:R-:W-:Y:S01]  /*452e0*/  FADD.FTZ R7, -R123.reuse, R22 ;  /* 0x000000167b077221 */ /* 0x040fe20000010100 */
[----:B------:R-:W-:Y:S01]  /*452f0*/  SHF.L.U32 R9, R188, 0x10, RZ ;  /* 0x00000010bc097819 */ /* 0x000fe200000006ff */
[----:B------:R-:W-:Y:S02]  /*45300*/  IMAD.U32 R8, R212, 0x10000, RZ ;  /* 0x00010000d4087824 */ /* 0x000fe400078e00ff */
[----:B------:R-:W-:Y:S01]  /*45310*/  FMUL.FTZ R7, R122, R7 ;  /* 0x000000077a077220 */ /* 0x000fe20000410000 */
[----:B------:R-:W-:-:S03]  /*45320*/  FADD.FTZ R20, -R123, R23 ;  /* 0x000000177b147221 */ /* 0x000fc60000010100 */
[----:B------:R-:W-:Y:S01]  /*45330*/  FFMA.FTZ R7, R7, R8, R9 ;  /* 0x0000000807077223 */ /* 0x000fe20000010009 */
[----:B------:R-:W-:Y:S01]  /*45340*/  SHF.L.U32 R9, R13, 0x10, RZ ;  /* 0x000000100d097819 */ /* 0x000fe200000006ff */
[----:B------:R-:W-:Y:S01]  /*45350*/  FMUL.FTZ R20, R122, R20 ;  /* 0x000000147a147220 */ /* 0x000fe20000410000 */
[C---:B------:R-:W-:Y:S01]  /*45360*/  FADD.FTZ R13, -R123.reuse, R24 ;  /* 0x000000187b0d7221 */ /* 0x040fe20000010100 */
[----:B------:R-:W-:-:S03]  /*45370*/  FADD.FTZ R136, -R123, R25 ;  /* 0x000000197b887221 */ /* 0x000fc60000010100 */
[C---:B------:R-:W-:Y:S01]  /*45380*/  FMUL.FTZ R13, R122.reuse, R13 ;  /* 0x0000000d7a0d7220 */ /* 0x040fe20000410000 */
        /* <DEDUP_REMOVED lines=13> */
[----:B------:R-:W-:-:S04]  /*45460*/  FADD.FTZ R160, -R123, R137 ;  /* 0x000000897ba07221 */ /* 0x000fc80000010100 */
[----:B------:R-:W-:Y:S01]  /*45470*/  FMUL.FTZ R160, R122, R160 ;  /* 0x000000a07aa07220 */ /* 0x000fe20000410000 */
[----:B------:R-:W-:-:S04]  /*45480*/  FADD.FTZ R138, -R123, R142 ;  /* 0x0000008e7b8a7221 */ /* 0x000fc80000010100 */
[----:B------:R-:W-:Y:S01]  /*45490*/  FMUL.FTZ R138, R122, R138 ;  /* 0x0000008a7a8a7220 */ /* 0x000fe20000410000 */
[C---:B------:R-:W-:Y:S01]  /*454a0*/  FADD.FTZ R129, -R123.reuse, R149 ;  /* 0x000000957b817221 */ /* 0x040fe20000010100 */
[----:B------:R-:W-:-:S03]  /*454b0*/  FADD.FTZ R137, -R123, R151 ;  /* 0x000000977b897221 */ /* 0x000fc60000010100 */
[C---:B------:R-:W-:Y:S01]  /*454c0*/  FMUL.FTZ R129, R122.reuse, R129 ;  /* 0x000000817a817220 */ /* 0x040fe20000410000 */
        /* <DEDUP_REMOVED lines=9> */
[----:B------:R-:W-:Y:S01]  /*45560*/  IMAD.U32 R154, R107, 0x10000, RZ ;  /* 0x000100006b9a7824 */ /* 0x000fe200078e00ff */
[----:B------:R-:W-:Y:S02]  /*45570*/  F2FP.BF16.F32.PACK_AB R25, R178, R15 ;  /* 0x0000000fb219723e */ /* 0x000fe400000010ff */
[----:B------:R-:W-:Y:S01]  /*45580*/  F2FP.BF16.F32.PACK_AB R24, R14, R171 ;  /* 0x000000ab0e18723e */ /* 0x000fe200000010ff */
[--C-:B------:R-:W-:Y:S01]  /*45590*/  IMAD.WIDE.U32 R14, R183, 0x10, R120.reuse ;  /* 0x00000010b70e7825 */ /* 0x100fe200078e0078 */
[----:B------:R-:W-:Y:S02]  /*455a0*/  F2FP.BF16.F32.PACK_AB R19, R180, R179 ;  /* 0x000000b3b413723e */ /* 0x000fe400000010ff */
[----:B------:R-:W-:Y:S01]  /*455b0*/  F2FP.BF16.F32.PACK_AB R18, R177, R174 ;  /* 0x000000aeb112723e */ /* 0x000fe200000010ff */
[----:B------:R-:W-:-:S04]  /*455c0*/  IMAD.WIDE.U32 R22, R175, 0x10, R120 ;  /* 0x00000010af167825 */ /* 0x000fc800078e0078 */
[----:B------:R-:W-:-:S04]  /*455d0*/  IMAD.WIDE.U32 R130, R130, 0x10, R120 ;  /* 0x0000001082827825 */ /* 0x000fc800078e0078 */
[----:B------:R-:W-:-:S04]  /*455e0*/  IMAD.WIDE.U32 R124, R139, 0x10, R120 ;  /* 0x000000108b7c7825 */ /* 0x000fc800078e0078 */
[----:B------:R-:W-:-:S04]  /*455f0*/  IMAD.WIDE.U32 R148, R148, 0x10, R120 ;  /* 0x0000001094947825 */ /* 0x000fc800078e0078 */
[----:B--2---:R-:W-:-:S04]  /*45600*/  IMAD.U32 R8, R128, 0x10000, RZ ;  /* 0x0001000080087824 */ /* 0x004fc800078e00ff */
[----:B------:R-:W-:Y:S01]  /*45610*/  FFMA.FTZ R20, R20, R8, R9 ;  /* 0x0000000814147223 */ /* 0x000fe20000010009 */
[----:B------:R-:W-:Y:S01]  /*45620*/  SHF.L.U32 R9, R189, 0x10, RZ ;  /* 0x00000010bd097819 */ /* 0x000fe200000006ff */
[----:B------:R-:W-:-:S04]  /*45630*/  IMAD.U32 R8, R213, 0x10000, RZ ;  /* 0x00010000d5087824 */ /* 0x000fc800078e00ff */
[----:B------:R-:W-:Y:S01]  /*45640*/  FFMA.FTZ R13, R13, R8, R9 ;  /* 0x000000080d0d7223 */ /* 0x000fe20000010009 */
[----:B-----5:R-:W-:Y:S01]  /*45650*/  SHF.L.U32 R9, R16, 0x10, RZ ;  /* 0x0000001010097819 */ /* 0x020fe200000006ff */
[----:B------:R-:W-:-:S04]  /*45660*/  IMAD.U32 R8, R17, 0x10000, RZ ;  /* 0x0001000011087824 */ /* 0x000fc800078e00ff */
[----:B------:R-:W-:Y:S01]  /*45670*/  FFMA.FTZ R136, R136, R8, R9 ;  /* 0x0000000888887223 */ /* 0x000fe20000010009 */
[----:B------:R-:W-:Y:S01]  /*45680*/  SHF.L.U32 R9, R190, 0x10, RZ ;  /* 0x00000010be097819 */ /* 0x000fe200000006ff */
[----:B------:R-:W-:-:S04]  /*45690*/  IMAD.U32 R8, R214, 0x10000, RZ ;  /* 0x00010000d6087824 */ /* 0x000fc800078e00ff */
[----:B------:R-:W-:Y:S01]  /*456a0*/  FFMA.FTZ R143, R143, R8, R9 ;  /* 0x000000088f8f7223 */ /* 0x000fe20000010009 */
[----:B---3--:R-:W-:Y:S01]  /*456b0*/  IMAD.U32 R8, R11, 0x10000, RZ ;  /* 0x000100000b087824 */ /* 0x008fe200078e00ff */
[----:B----4-:R-:W-:-:S05]  /*456c0*/  SHF.L.U32 R9, R10, 0x10, RZ ;  /* 0x000000100a097819 */ /* 0x010fca00000006ff */
[----:B------:R-:W-:Y:S01]  /*456d0*/  FFMA.FTZ R145, R145, R8, R9 ;  /* 0x0000000891917223 */ /* 0x000fe20000010009 */
[----:B------:R-:W-:Y:S01]  /*456e0*/  SHF.L.U32 R9, R191, 0x10, RZ ;  /* 0x00000010bf097819 */ /* 0x000fe200000006ff */
[----:B------:R-:W-:-:S04]  /*456f0*/  IMAD.U32 R8, R215, 0x10000, RZ ;  /* 0x00010000d7087824 */ /* 0x000fc800078e00ff */
        /* <DEDUP_REMOVED lines=16> */
[----:B------:R-:W-:-:S04]  /*45800*/  IMAD.U32 R8, R112, 0x10000, RZ ;  /* 0x0001000070087824 */ /* 0x000fc800078e00ff */
[----:B------:R-:W-:Y:S01]  /*45810*/  FFMA.FTZ R128, R128, R8, R9 ;  /* 0x0000000880807223 */ /* 0x000fe20000010009 */
[----:B------:R-:W-:Y:S01]  /*45820*/  SHF.L.U32 R9, R97, 0x10, RZ ;  /* 0x0000001061097819 */ /* 0x000fe200000006ff */
[----:B------:R-:W-:Y:S02]  /*45830*/  IMAD.U32 R8, R113, 0x10000, RZ ;  /* 0x0001000071087824 */ /* 0x000fe400078e00ff */
[C---:B------:R-:W-:Y:S02]  /*45840*/  FADD.FTZ R140, -R123.reuse, R144 ;  /* 0x000000907b8c7221 */ /* 0x040fe40000010100 */
[----:B------:R-:W-:Y:S01]  /*45850*/  FFMA.FTZ R138, R138, R8, R9 ;  /* 0x000000088a8a7223 */ /* 0x000fe20000010009 */
[----:B------:R-:W-:Y:S01]  /*45860*/  SHF.L.U32 R9, R98, 0x10, RZ ;  /* 0x0000001062097819 */ /* 0x000fe200000006ff */
[----:B------:R-:W-:Y:S01]  /*45870*/  FMUL.FTZ R140, R122, R140 ;  /* 0x0000008c7a8c7220 */ /* 0x000fe20000410000 */
[----:B------:R-:W-:Y:S02]  /*45880*/  IMAD.U32 R8, R114, 0x10000, RZ ;  /* 0x0001000072087824 */ /* 0x000fe400078e00ff */
[----:B------:R-:W-:-:S02]  /*45890*/  FADD.FTZ R144, -R123, R146 ;  /* 0x000000927b907221 */ /* 0x000fc40000010100 */
[----:B------:R-:W-:Y:S01]  /*458a0*/  FFMA.FTZ R140, R140, R8, R9 ;  /* 0x000000088c8c7223 */ /* 0x000fe20000010009 */
[----:B------:R-:W-:Y:S01]  /*458b0*/  SHF.L.U32 R9, R99, 0x10, RZ ;  /* 0x0000001063097819 */ /* 0x000fe200000006ff */
[----:B------:R-:W-:Y:S01]  /*458c0*/  FMUL.FTZ R144, R122, R144 ;  /* 0x000000907a907220 */ /* 0x000fe20000410000 */
        /* <DEDUP_REMOVED lines=28> */
[----:B------:R-:W-:Y:S02]  /*45a90*/  F2FP.BF16.F32.PACK_AB R11, R176, R172 ;  /* 0x000000acb00b723e */ /* 0x000fe400000010ff */
[----:B------:R-:W-:Y:S01]  /*45aa0*/  F2FP.BF16.F32.PACK_AB R10, R168, R162 ;  /* 0x000000a2a80a723e */ /* 0x000fe200000010ff */
[----:B------:R-:W-:Y:S01]  /*45ab0*/  FFMA.FTZ R154, R123, R154, R8 ;  /* 0x0000009a7b9a7223 */ /* 0x000fe20000010008 */
[----:B------:R-:W-:-:S02]  /*45ac0*/  F2FP.BF16.F32.PACK_AB R9, R150, R132 ;  /* 0x000000849609723e */ /* 0x000fc400000010ff */
[----:B------:R-:W-:Y:S01]  /*45ad0*/  F2FP.BF16.F32.PACK_AB R8, R27, R26 ;  /* 0x0000001a1b08723e */ /* 0x000fe200000010ff */
[----:B------:R-:W-:Y:S01]  /*45ae0*/  IMAD.WIDE.U32 R132, R12, 0x10, R120 ;  /* 0x000000100c847825 */ /* 0x000fe200078e0078 */
[----:B------:R-:W-:Y:S02]  /*45af0*/  F2FP.BF16.F32.PACK_AB R12, R20, R7 ;  /* 0x00000007140c723e */ /* 0x000fe400000010ff */
[----:B------:R-:W-:Y:S01]  /*45b00*/  F2FP.BF16.F32.PACK_AB R20, R29, R43 ;  /* 0x0000002b1d14723e */ /* 0x000fe200000010ff */
[----:B------:R0:W-:Y:S01]  /*45b10*/  STG.E.128 desc[UR6][R14.64], R8 ;  /* 0x000000080e007986 */ /* 0x0001e2000c101d06 */
[----:B------:R-:W-:Y:S02]  /*45b20*/  F2FP.BF16.F32.PACK_AB R17, R169, R170 ;  /* 0x000000aaa911723e */ /* 0x000fe400000010ff */
[----:B------:R-:W-:Y:S02]  /*45b30*/  F2FP.BF16.F32.PACK_AB R16, R153, R152 ;  /* 0x000000989910723e */ /* 0x000fe400000010ff */
[----:B0-----:R-:W-:-:S02]  /*45b40*/  F2FP.BF16.F32.PACK_AB R15, R28, R156 ;  /* 0x0000009c1c0f723e */ /* 0x001fc400000010ff */
[----:B------:R-:W0:Y:S01]  /*45b50*/  LDC.64 R28, c[0x0][0x380] ;  /* 0x0000e000ff1c7b82 */ /* 0x000e220000000a00 */
[----:B------:R-:W-:Y:S02]  /*45b60*/  F2FP.BF16.F32.PACK_AB R27, R185, R184 ;  /* 0x000000b8b91b723e */ /* 0x000fe400000010ff */
[----:B------:R-:W-:Y:S01]  /*45b70*/  F2FP.BF16.F32.PACK_AB R26, R182, R181 ;  /* 0x000000b5b61a723e */ /* 0x000fe200000010ff */
[----:B------:R-:W-:Y:S01]  /*45b80*/  IMAD.WIDE.U32 R122, R21, 0x10, R120 ;  /* 0x00000010157a7825 */ /* 0x000fe200078e0078 */
        /* <DEDUP_REMOVED lines=9> */
[----:B------:R-:W-:Y:S01]  /*45c20*/  IMAD.WIDE.U32 R120, R158, 0x10, R120 ;  /* 0x000000109e787825 */ /* 0x000fe200078e0078 */
[----:B-1----:R-:W-:Y:S02]  /*45c30*/  F2FP.BF16.F32.PACK_AB R23, R32, R160 ;  /* 0x000000a02017723e */ /* 0x002fe400000010ff */
[----:B------:R-:W-:Y:S02]  /*45c40*/  F2FP.BF16.F32.PACK_AB R22, R31, R147 ;  /* 0x000000931f16723e */ /* 0x000fe400000010ff */
[----:B------:R-:W-:-:S02]  /*45c50*/  F2FP.BF16.F32.PACK_AB R19, R40, R146 ;  /* 0x000000922813723e */ /* 0x000fc400000010ff */
[----:B------:R-:W-:Y:S02]  /*45c60*/  F2FP.BF16.F32.PACK_AB R18, R39, R142 ;  /* 0x0000008e2712723e */ /* 0x000fe400000010ff */
[----:B------:R-:W-:Y:S02]  /*45c70*/  F2FP.BF16.F32.PACK_AB R17, R38, R137 ;  /* 0x000000892611723e */ /* 0x000fe400000010ff */
[----:B------:R-:W-:Y:S01]  /*45c80*/  F2FP.BF16.F32.PACK_AB R16, R37, R129 ;  /* 0x000000812510723e */ /* 0x000fe200000010ff */
[----:B------:R1:W-:Y:S01]  /*45c90*/  STG.E.128 desc[UR6][R122.64], R12 ;  /* 0x0000000c7a007986 */ /* 0x0003e2000c101d06 */
[----:B--2---:R-:W-:Y:S02]  /*45ca0*/  F2FP.BF16.F32.PACK_AB R27, R127, R154 ;  /* 0x0000009a7f1b723e */ /* 0x004fe400000010ff */
[----:B------:R-:W-:Y:S02]  /*45cb0*/  F2FP.BF16.F32.PACK_AB R26, R126, R151 ;  /* 0x000000977e1a723e */ /* 0x000fe400000010ff */
[----:B------:R-:W-:-:S02]  /*45cc0*/  F2FP.BF16.F32.PACK_AB R25, R42, R135 ;  /* 0x000000872a19723e */ /* 0x000fc400000010ff */
[----:B------:R-:W-:Y:S01]  /*45cd0*/  F2FP.BF16.F32.PACK_AB R24, R41, R134 ;  /* 0x000000862918723e */ /* 0x000fe200000010ff */
[----:B------:R1:W-:Y:S01]  /*45ce0*/  STG.E.128 desc[UR6][R130.64], R20 ;  /* 0x0000001482007986 */ /* 0x0003e2000c101d06 */
[----:B0-----:R-:W-:-:S03]  /*45cf0*/  IMAD R3, R28, 0x4, R3 ;  /* 0x000000041c037824 */ /* 0x001fc600078e0203 */
[----:B------:R1:W-:Y:S04]  /*45d00*/  STG.E.128 desc[UR6][R124.64], R8 ;  /* 0x000000087c007986 */ /* 0x0003e8000c101d06 */
[----:B------:R1:W-:Y:S04]  /*45d10*/  STG.E.128 desc[UR6][R148.64], R16 ;  /* 0x0000001094007986 */ /* 0x0003e8000c101d06 */
[----:B------:R1:W-:Y:S01]  /*45d20*/  STG.E.128 desc[UR6][R120.64], R24 ;  /* 0x0000001878007986 */ /* 0x0003e2000c101d06 */
[----:B------:R-:W-:-:S13]  /*45d30*/  ISETP.GE.AND P0, PT, R3, R29, PT ;  /* 0x0000001d0300720c */ /* 0x000fda0003f06270 */
[----:B------:R-:W-:Y:S05]  /*45d40*/  @!P0 BRA `(.L_x_6388) ;  /* 0xfffffbb800548947 */ /* 0x000fea000383ffff */
[----:B------:R-:W-:Y:S05]  /*45d50*/  EXIT ;  /* 0x000000000000794d */ /* 0x000fea0003800000 */
.L_x_6387:
        /* <DEDUP_REMOVED lines=8> */
.L_x_6390:
[----:B------:R-:W-:Y:S05]  /*45de0*/  BSYNC B0 ;  /* 0x0000000000007941 */ /* 0x000fea0003800000 */
.L_x_6389:
        /* <DEDUP_REMOVED lines=9> */
.L_x_6391:
[----:B------:R-:W-:Y:S02]  /*45e80*/  IMAD.MOV.U32 R122, RZ, RZ, 0x4 ;  /* 0x00000004ff7a7424 */ /* 0x000fe400078e00ff */
[----:B------:R-:W-:Y:S01]  /*45e90*/  FADD.FTZ R123, R123, R120 ;  /* 0x000000787b7b7221 */ /* 0x000fe20000010000 */
[----:B------:R-:W-:-:S04]  /*45ea0*/  MOV R120, 0xffffffff ;  /* 0xffffffff00787802 */ /* 0x000fc80000000f00 */
[----:B------:R-:W-:-:S07]  /*45eb0*/  MOV R129, R123 ;  /* 0x0000007b00817202 */ /* 0x000fce0000000f00 */
[----:B------:R-:W-:Y:S05]  /*45ec0*/  WARPSYNC.COLLECTIVE R120, `(.L_x_6392) ;  /* 0x0000000078087348 */ /* 0x000fea0003c00000 */
[----:B------:R0:W1:Y:S02]  /*45ed0*/  SHFL.BFLY P0, R120, R129, R122, R121 ;  /* 0x0c00007a81787389 */ /* 0x0000640000000079 */
[----:B01----:R-:W-:Y:S05]  /*45ee0*/  ENDCOLLECTIVE ;  /* 0x000000000000791b */ /* 0x003fea0003800000 */
.L_x_6392:
[----:B------:R-:W-:Y:S02]  /*45ef0*/  HFMA2 R122, -RZ, RZ, 0, 4.76837158203125e-07 ;  /* 0x00000008ff7a7431 */ /* 0x000fe400000001ff */
[----:B------:R-:W-:Y:S01]  /*45f00*/  FADD.FTZ R123, R123, R120 ;  /* 0x000000787b7b7221 */ /* 0x000fe20000010000 */
[----:B------:R-:W-:-:S03]  /*45f10*/  IMAD.MOV.U32 R120, RZ, RZ, -0x1 ;  /* 0xffffffffff787424 */ /* 0x000fc600078e00ff */
[----:B------:R-:W-:-:S07]  /*45f20*/  IMAD.MOV.U32 R129, RZ, RZ, R123 ;  /* 0x000000ffff817224 */ /* 0x000fce00078e007b */
[----:B------:R-:W-:Y:S05]  /*45f30*/  WARPSYNC.COLLECTIVE R120, `(.L_x_6393) ;  /* 0x0000000078087348 */ /* 0x000fea0003c00000 */
[----:B------:R0:W1:Y:S02]  /*45f40*/  SHFL.BFLY P0, R120, R129, R122, R121 ;  /* 0x0c00007a81787389 */ /* 0x0000640000000079 */
[----:B01----:R-:W-:Y:S05]  /*45f50*/  ENDCOLLECTIVE ;  /* 0x000000000000791b */ /* 0x003fea0003800000 */
.L_x_6393:
[----:B------:R-:W-:Y:S02]  /*45f60*/  IMAD.MOV.U32 R122, RZ, RZ, 0x10 ;  /* 0x00000010ff7a7424 */ /* 0x000fe400078e00ff */
[----:B------:R-:W-:Y:S01]  /*45f70*/  FADD.FTZ R123, R123, R120 ;  /* 0x000000787b7b7221 */ /* 0x000fe20000010000 */
[----:B------:R-:W-:-:S04]  /*45f80*/  MOV R120, 0xffffffff ;  /* 0xffffffff00787802 */ /* 0x000fc80000000f00 */
[----:B------:R-:W-:-:S07]  /*45f90*/  MOV R129, R123 ;  /* 0x0000007b00817202 */ /* 0x000fce0000000f00 */
[----:B------:R-:W-:Y:S05]  /*45fa0*/  WARPSYNC.COLLECTIVE R120, `(.L_x_6394) ;  /* 0x0000000078087348 */ /* 0x000fea0003c00000 */
[----:B------:R0:W1:Y:S02]  /*45fb0*/  SHFL.BFLY P0, R120, R129, R122, R121 ;  /* 0x0c00007a81787389 */ /* 0x0000640000000079 */
[----:B01----:R-:W-:Y:S05]  /*45fc0*/  ENDCOLLECTIVE ;  /* 0x000000000000791b */ /* 0x003fea0003800000 */
.L_x_6394:
        /* <DEDUP_REMOVED lines=162> */
[----:B------:R-:W-:-:S03]  /*469f0*/  IMAD.MOV.U32 R121, RZ, RZ, 0x1f ;  /* 0x0000001fff797424 */ /* 0x000fc600078e00ff */
[----:B------:R-:W-:Y:S01]  /*46a00*/  FFMA.FTZ R123, R123, R123, R120 ;  /* 0x0000007b7b7b7223 */ /* 0x000fe20000010078 */
[----:B------:R-:W-:-:S03]  /*46a10*/  MOV R120, 0xffffffff ;  /* 0xffffffff00787802 */ /* 0x000fc60000000f00 */
[----:B------:R-:W-:-:S07]  /*46a20*/  IMAD.MOV.U32 R129, RZ, RZ, R123 ;  /* 0x000000ffff817224 */ /* 0x000fce00078e007b */
[----:B------:R-:W-:Y:S05]  /*46a30*/  WARPSYNC.COLLECTIVE R120, `(.L_x_6395) ;  /* 0x0000000078087348 */ /* 0x000fea0003c00000 */
[----:B------:R0:W1:Y:S02]  /*46a40*/  SHFL.BFLY P0, R120, R129, R122, R121 ;  /* 0x0c00007a81787389 */ /* 0x0000640000000079 */
[----:B01----:R-:W-:Y:S05]  /*46a50*/  ENDCOLLECTIVE ;  /* 0x000000000000791b */ /* 0x003fea0003800000 */
.L_x_6395:
[----:B------:R-:W-:Y:S02]  /*46a60*/  HFMA2 R122, -RZ, RZ, 0, 1.1920928955078125e-07 ;  /* 0x00000002ff7a7431 */ /* 0x000fe400000001ff */
[----:B------:R-:W-:Y:S01]  /*46a70*/  FADD.FTZ R123, R123, R120 ;  /* 0x000000787b7b7221 */ /* 0x000fe20000010000 */
[----:B------:R-:W-:-:S03]  /*46a80*/  IMAD.MOV.U32 R120, RZ, RZ, -0x1 ;  /* 0xffffffffff787424 */ /* 0x000fc600078e00ff */
[----:B------:R-:W-:-:S07]  /*46a90*/  IMAD.MOV.U32 R129, RZ, RZ, R123 ;  /* 0x000000ffff817224 */ /* 0x000fce00078e007b */
[----:B------:R-:W-:Y:S05]  /*46aa0*/  WARPSYNC.COLLECTIVE R120, `(.L_x_6396) ;  /* 0x0000000078087348 */ /* 0x000fea0003c00000 */
[----:B------:R0:W1:Y:S02]  /*46ab0*/  SHFL.BFLY P0, R120, R129, R122, R121 ;  /* 0x0c00007a81787389 */ /* 0x0000640000000079 */
[----:B01----:R-:W-:Y:S05]  /*46ac0*/  ENDCOLLECTIVE ;  /* 0x000000000000791b */ /* 0x003fea0003800000 */
.L_x_6396:
[----:B------:R-:W-:Y:S02]  /*46ad0*/  IMAD.MOV.U32 R122, RZ, RZ, 0x4 ;  /* 0x00000004ff7a7424 */ /* 0x000fe400078e00ff */
[----:B------:R-:W-:Y:S01]  /*46ae0*/  FADD.FTZ R123, R123, R120 ;  /* 0x000000787b7b7221 */ /* 0x000fe20000010000 */
[----:B------:R-:W-:-:S04]  /*46af0*/  MOV R120, 0xffffffff ;  /* 0xffffffff00787802 */ /* 0x000fc80000000f00 */
[----:B------:R-:W-:-:S07]  /*46b00*/  MOV R129, R123 ;  /* 0x0000007b00817202 */ /* 0x000fce0000000f00 */
[----:B------:R-:W-:Y:S05]  /*46b10*/  WARPSYNC.COLLECTIVE R120, `(.L_x_6397) ;  /* 0x0000000078087348 */ /* 0x000fea0003c00000 */
[----:B------:R0:W1:Y:S02]  /*46b20*/  SHFL.BFLY P0, R120, R129, R122, R121 ;  /* 0x0c00007a81787389 */ /* 0x0000640000000079 */
[----:B01----:R-:W-:Y:S05]  /*46b30*/  ENDCOLLECTIVE ;  /* 0x000000000000791b */ /* 0x003fea0003800000 */
.L_x_6397:
[----:B------:R-:W-:Y:S02]  /*46b40*/  HFMA2 R122, -RZ, RZ, 0, 4.76837158203125e-07 ;  /* 0x00000008ff7a7431 */ /* 0x000fe400000001ff */
[----:B------:R-:W-:Y:S01]  /*46b50*/  FADD.FTZ R123, R123, R120 ;  /* 0x000000787b7b7221 */ /* 0x000fe20000010000 */
[----:B------:R-:W-:-:S03]  /*46b60*/  IMAD.MOV.U32 R120, RZ, RZ, -0x1 ;  /* 0xffffffffff787424 */ /* 0x000fc600078e00ff */
[----:B------:R-:W-:-:S07]  /*46b70*/  IMAD.MOV.U32 R129, RZ, RZ, R123 ;  /* 0x000000ffff817224 */ /* 0x000fce00078e007b */
[----:B------:R-:W-:Y:S05]  /*46b80*/  WARPSYNC.COLLECTIVE R120, `(.L_x_6398) ;  /* 0x0000000078087348 */ /* 0x000fea0003c00000 */
[----:B------:R0:W1:Y:S02]  /*46b90*/  SHFL.BFLY P0, R120, R129, R122, R121 ;  /* 0x0c00007a81787389 */ /* 0x0000640000000079 */
[----:B01----:R-:W-:Y:S05]  /*46ba0*/  ENDCOLLECTIVE ;  /* 0x000000000000791b */ /* 0x003fea0003800000 */
.L_x_6398:
[----:B------:R-:W-:Y:S02]  /*46bb0*/  IMAD.MOV.U32 R122, RZ, RZ, 0x10 ;  /* 0x00000010ff7a7424 */ /* 0x000fe400078e00ff */
[----:B------:R-:W-:Y:S01]  /*46bc0*/  FADD.FTZ R123, R123, R120 ;  /* 0x000000787b7b7221 */ /* 0x000fe20000010000 */
[----:B------:R-:W-:-:S04]  /*46bd0*/  MOV R120, 0xffffffff ;  /* 0xffffffff00787802 */ /* 0x000fc80000000f00 */
[----:B------:R-:W-:-:S07]  /*46be0*/  MOV R129, R123 ;  /* 0x0000007b00817202 */ /* 0x000fce0000000f00 */
[----:B------:R-:W-:Y:S05]  /*46bf0*/  WARPSYNC.COLLECTIVE R120, `(.L_x_6399) ;  /* 0x0000000078087348 */ /* 0x000fea0003c00000 */
[----:B------:R0:W1:Y:S02]  /*46c00*/  SHFL.BFLY P0, R120, R129, R122, R121 ;  /* 0x0c00007a81787389 */ /* 0x0000640000000079 */
[----:B01----:R-:W-:Y:S05]  /*46c10*/  ENDCOLLECTIVE ;  /* 0x000000000000791b */ /* 0x003fea0003800000 */
.L_x_6399:
[----:B------:R-:W-:Y:S05]  /*46c20*/  BRA `(.L_x_6400) ;  /* 0xffffffcc008c7947 */ /* 0x000fea000383ffff */
.L_x_6401:
        /* <DEDUP_REMOVED lines=13> */
.L_x_88429:


//--------------------- .text._ZN10layer_norm13ln_fwd_kernelINS_13Kernel_traitsI13__nv_bfloat16S2_S2_S2_fjLj2560ELj1ELj4ELj1ELj16ENS_18Kernel_traits_baseILj2560ES2_S2_S2_S2_fjLj128EEEEELb1ELb1ELb1ELb0EEEvNS_9FwdParamsE --------------------------
	.section	.text._ZN10layer_norm13ln_fwd_kernelINS_13Kernel_traitsI13__nv_bfloat16S2_S2_S2_fjLj2560ELj1ELj4ELj1ELj16ENS_18Kernel_traits_baseILj2560ES2_S2_S2_S2_fjLj128EEEEELb1ELb1ELb1ELb0EEEvNS_9FwdParamsE,"ax",@progbits
	.align	128
        .global         _ZN10layer_norm13ln_fwd_kernelINS_13Kernel_traitsI13__nv_bfloat16S2_S2_S2_fjLj2560ELj1ELj4ELj1ELj16ENS_18Kernel_traits_baseILj2560ES2_S2_S2_S2_fjLj128EEEEELb1ELb1ELb1ELb0EEEvNS_9FwdParamsE
        .type           _ZN10layer_norm13ln_fwd_kernelINS_13Kernel_traitsI13__nv_bfloat16S2_S2_S2_fjLj2560ELj1ELj4ELj1ELj16ENS_18Kernel_traits_baseILj2560ES2_S2_S2_S2_fjLj128EEEEELb1ELb1ELb1ELb0EEEvNS_9FwdParamsE,@function
        .size           _ZN10layer_norm13ln_fwd_kernelINS_13Kernel_traitsI13__nv_bfloat16S2_S2_S2_fjLj2560ELj1ELj4ELj1ELj16ENS_18Kernel_traits_baseILj2560ES2_S2_S2_S2_fjLj128EEEEELb1ELb1ELb1ELb0EEEvNS_9FwdParamsE,(.L_x_88430 - _ZN10layer_norm13ln_fwd_kernelINS_13Kernel_traitsI13__nv_bfloat16S2_S2_S2_fjLj2560ELj1ELj4ELj1ELj16ENS_18Kernel_traits_baseILj2560ES2_S2_S2_S2_fjLj128EEEEELb1ELb1ELb1ELb0EEEvNS_9FwdParamsE)
        .other          _ZN10layer_norm13ln_fwd_kernelINS_13Kernel_traitsI13__nv_bfloat16S2_S2_S2_fjLj2560ELj1ELj4ELj1ELj16ENS_18Kernel_traits_baseILj2560ES2_S2_S2_S2_fjLj128EEEEELb1ELb1ELb1ELb0EEEvNS_9FwdParamsE,@"STO_CUDA_ENTRY STV_DEFAULT"
_ZN10layer_norm13ln_fwd_kernelINS_13Kernel_traitsI13__nv_bfloat16S2_S2_S2_fjLj2560ELj1ELj4ELj1ELj16ENS_18Kernel_traits_baseILj2560ES2_S2_S2_S2_fjLj128EEEEELb1ELb1ELb1ELb0EEEvNS_9FwdParamsE:
.text._ZN10layer_norm13ln_fwd_kernelINS_13Kernel_traitsI13__nv_bfloat16S2_S2_S2_fjLj2560ELj1ELj4ELj1ELj16ENS_18Kernel_traits_baseILj2560ES2_S2_S2_S2_fjLj128EEEEELb1ELb1ELb1ELb0EEEvNS_9FwdParamsE:
[----:B------:R-:W0:Y:S01]  /*0000*/  LDC R1, c[0x0][0x37c] ;  /* 0x0000df00ff017b82 */ /* 0x000e220000000800 */
[----:B------:R-:W1:Y:S07]  /*0010*/  LDCU.U8 UR4, c[0x0][0x464] ;  /* 0x00008c80ff0477ac */ /* 0x000e6e0008000000 */
[----:B------:R-:W2:Y:S01]  /*0020*/  LDC R6, c[0x0][0x458] ;  /* 0x00011600ff067b82 */ /* 0x000ea20000000800 */
[----:B0-----:R-:W-:Y:S01]  /*0030*/  VIADD R1, R1, 0xfffffe30 ;  /* 0xfffffe3001017836 */ /* 0x001fe20000000000 */
[----:B------:R-:W2:Y:S06]  /*0040*/  LDCU.64 UR6, c[0x0][0x358] ;  /* 0x00006b00ff0677ac */ /* 0x000eac0008000a00 */
[----:B------:R-:W2:Y:S01]  /*0050*/  LDC R7, c[0x0][0x45c] ;  /* 0x00011700ff077b82 */ /* 0x000ea20000000800 */
[----:B------:R-:W0:Y:S07]  /*0060*/  S2R R3, SR_TID.X ;  /* 0x0000000000037919 */ /* 0x000e2e0000002100 */
[----:B------:R-:W3:Y:S01]  /*0070*/  LDC R11, c[0x0][0x388] ;  /* 0x0000e200ff0b7b82 */ /* 0x000ee20000000800 */
[----:B-1----:R-:W-:Y:S01]  /*0080*/  ISETP.NE.AND P0, PT, RZ, UR4, PT ;  /* 0x00000004ff007c0c */ /* 0x002fe2000bf05270 */
[----:B------:R-:W1:-:S12]  /*0090*/  LDCU.64 UR4, c[0x0][0x450] ;  /* 0x00008a00ff0477ac */ /* 0x000e580008000a00 */
[----:B------:R-:W4:Y:S01]  /*00a0*/  @P0 LDC R5, c[0x0][0x460] ;  /* 0x00011800ff050b82 */ /* 0x000f220000000800 */
[----:B--2---:R-:W4:Y:S01]  /*00b0*/  @P0 LDG.E.64 R8, desc[UR6][R6.64] ;  /* 0x0000000606080981 */ /* 0x004f22000c1e1b00 */
[----:B-1----:R-:W-:Y:S01]  /*00c0*/  IMAD.U32 R112, RZ, RZ, UR4 ;  /* 0x00000004ff707e24 */ /* 0x002fe2000f8e00ff */
[----:B------:R-:W-:Y:S01]  /*00d0*/  MOV R113, UR5 ;  /* 0x0000000500717c02 */ /* 0x000fe20008000f00 */
[----:B------:R-:W1:Y:S05]  /*00e0*/  LDCU.64 UR4, c[0x0][0x438] ;  /* 0x00008700ff0477ac */ /* 0x000e6a0008000a00 */
[----:B------:R-:W5:Y:S01]  /*00f0*/  @P0 LDG.E.64 R112, desc[UR6][R112.64] ;  /* 0x0000000670700981 */ /* 0x000f62000c1e1b00 */
[----:B---3--:R-:W-:Y:S01]  /*0100*/  SHF.R.S32.HI R0, RZ, 0x1f, R11 ;  /* 0x0000001fff007819 */ /* 0x008fe2000001140b */
[----:B------:R-:W-:Y:S01]  /*0110*/  BSSY.RECONVERGENT B0, `(.L_x_6402) ;  /* 0x00000fa000007945 */ /* 0x000fe20003800200 */
[----:B0-----:R-:W-:-:S02]  /*0120*/  LOP3.LUT R4, R3, 0x1f, RZ, 0xc0, !PT ;  /* 0x0000001f03047812 */ /* 0x001fc400078ec0ff */
[----:B------:R-:W-:Y:S01]  /*0130*/  LEA.HI R0, R0, R11, RZ, 0x3 ;  /* 0x0000000b00007211 */ /* 0x000fe200078f18ff */
[----:B-1----:R-:W-:-:S04]  /*0140*/  UISETP.NE.U32.AND UP0, UPT, UR4, URZ, UPT ;  /* 0x000000ff0400728c */ /* 0x002fc8000bf05070 */
[----:B------:R-:W-:Y:S01]  /*0150*/  UISETP.NE.AND.EX UP0, UPT, UR5, URZ, UPT, UP0 ;  /* 0x000000ff0500728c */ /* 0x000fe2000bf05300 */
[----:B----4-:R-:W-:Y:S02]  /*0160*/  @P0 IADD3 R6, P1, PT, R8, R5, RZ ;  /* 0x0000000508060210 */ /* 0x010fe40007f3e0ff */
[----:B------:R-:W-:-:S03]  /*0170*/  LOP3.LUT R5, R4, 0x1f, RZ, 0x3c, !PT ;  /* 0x0000001f04057812 */ /* 0x000fc600078e3cff */
[----:B------:R-:W-:Y:S01]  /*0180*/  @P0 IMAD.X R7, RZ, RZ, R9, P1 ;  /* 0x000000ffff070224 */ /* 0x000fe200008e0609 */
[----:B------:R-:W-:-:S04]  /*0190*/  LEA.HI.SX32 R0, R0, R5, 0x1d ;  /* 0x0000000500007211 */ /* 0x000fc800078feaff */
        /* <DEDUP_REMOVED lines=21> */
[----:B------:R-:W2:Y:S01]  /*02f0*/  @P0 LDC.64 R22, c[0x0][0x438] ;  /* 0x00010e00ff160b82 */ /* 0x000ea20000000a00 */
[----:B------:R-:W-:Y:S01]  /*0300*/  @P3 LOP3.LUT R4, R4, 0x20, RZ, 0xfc, !PT ;  /* 0x0000002004043812 */ /* 0x000fe200078efcff */
[----:B------:R2:W5:Y:S06]  /*0310*/  @P3 LDG.E.128 R160, desc[UR6][R12.64] ;  /* 0x000000060ca03981 */ /* 0x00056c000c1e1d00 */
[----:B------:R-:W2:Y:S01]  /*0320*/  @P0 LDC.64 R24, c[0x0][0x3e8] ;  /* 0x0000fa00ff180b82 */ /* 0x000ea20000000a00 */
        /* <DEDUP_REMOVED lines=8> */
[----:B------:R0:W5:Y:S06]  /*03b0*/  @P5 LD.E.128 R172, desc[UR6][R16.64] ;  /* 0x0000000610ac5980 */ /* 0x00016c000c101d00 */
[----:B------:R-:W3:Y:S01]  /*03c0*/  @P1 LDC.64 R8, c[0x0][0x3e8] ;  /* 0x0000fa00ff081b82 */ /* 0x000ee20000000a00 */
[----:B------:R-:W-:Y:S01]  /*03d0*/  @P5 VIADD R4, R4, 0x20 ;  /* 0x0000002004045836 */ /* 0x000fe20000000000 */
[----:B------:R0:W5:Y:S06]  /*03e0*/  @P5 LDG.E.128 R92, desc[UR6][R18.64] ;  /* 0x00000006125c5981 */ /* 0x00016c000c1e1d00 */
[----:B-1----:R-:W1:Y:S01]  /*03f0*/  @P2 LDC.64 R10, c[0x0][0x3d0] ;  /* 0x0000f400ff0a2b82 */ /* 0x002e620000000a00 */
[----:B--2---:R-:W-:-:S07]  /*0400*/  @P0 IMAD.WIDE.U32 R20, R4, 0x10, R20 ;  /* 0x0000001004140825 */ /* 0x004fce00078e0014 */
[----:B------:R-:W2:Y:S08]  /*0410*/  @P2 LDC.64 R12, c[0x0][0x438] ;  /* 0x00010e00ff0c2b82 */ /* 0x000eb00000000a00 */
[----:B------:R-:W2:Y:S01]  /*0420*/  @P2 LDC.64 R30, c[0x0][0x3e8] ;  /* 0x0000fa00ff1e2b82 */ /* 0x000ea20000000a00 */
[----:B------:R-:W-:Y:S01]  /*0430*/  ISETP.GE.U32.AND P5, PT, R0, 0x120, PT ;  /* 0x000001200000780c */ /* 0x000fe20003fa6070 */
[C---:B------:R-:W-:Y:S01]  /*0440*/  @P0 IMAD.WIDE.U32 R22, R4.reuse, 0x10, R22 ;  /* 0x0000001004160825 */ /* 0x040fe200078e0016 */
[----:B------:R3:W5:Y:S05]  /*0450*/  @P0 LDG.E.128 R236, desc[UR6][R20.64] ;  /* 0x0000000614ec0981 */ /* 0x00076a000c1e1d00 */
[----:B----4-:R-:W4:Y:S08]  /*0460*/  @P4 LDC.64 R14, c[0x0][0x3d0] ;  /* 0x0000f400ff0e4b82 */ /* 0x010f300000000a00 */
[----:B0-----:R-:W0:Y:S08]  /*0470*/  @P4 LDC.64 R16, c[0x0][0x438] ;  /* 0x00010e00ff104b82 */ /* 0x001e300000000a00 */
[----:B------:R-:W0:Y:S01]  /*0480*/  @P4 LDC.64 R32, c[0x0][0x3e8] ;  /* 0x0000fa00ff204b82 */ /* 0x000e220000000a00 */
[C---:B------:R-:W-:Y:S01]  /*0490*/  @P0 IMAD.WIDE.U32 R24, R4.reuse, 0x10, R24 ;  /* 0x0000001004180825 */ /* 0x040fe200078e0018 */
[----:B------:R-:W-:Y:S01]  /*04a0*/  @P0 IADD3 R4, PT, PT, R4, 0x20, RZ ;  /* 0x0000002004040810 */ /* 0x000fe20007ffe0ff */
[----:B------:R1:W5:Y:S05]  /*04b0*/  @P0 LD.E.128 R176, desc[UR6][R22.64] ;  /* 0x0000000616b00980 */ /* 0x00036a000c101d00 */
[----:B------:R-:W0:Y:S08]  /*04c0*/  @P3 LDC.64 R34, c[0x0][0x3d0] ;  /* 0x0000f400ff223b82 */ /* 0x000e300000000a00 */
[----:B------:R-:W0:Y:S08]  /*04d0*/  @P3 LDC.64 R18, c[0x0][0x438] ;  /* 0x00010e00ff123b82 */ /* 0x000e300000000a00 */
[----:B---3--:R-:W3:Y:S01]  /*04e0*/  @P3 LDC.64 R20, c[0x0][0x3e8] ;  /* 0x0000fa00ff143b82 */ /* 0x008ee20000000a00 */
[C---:B------:R-:W-:Y:S01]  /*04f0*/  @P1 IMAD.WIDE.U32 R26, R4.reuse, 0x10, R26 ;  /* 0x00000010041a1825 */ /* 0x040fe200078e001a */
[----:B------:R4:W5:Y:S03]  /*0500*/  @P0 LDG.E.128 R88, desc[UR6][R24.64] ;  /* 0x0000000618580981 */ /* 0x000966000c1e1d00 */
[C---:B------:R-:W-:Y:S01]  /*0510*/  @P1 IMAD.WIDE.U32 R28, R4.reuse, 0x10, R28 ;  /* 0x00000010041c1825 */ /* 0x040fe200078e001c */
[----:B------:R0:W5:Y:S02]  /*0520*/  @P1 LDG.E.128 R232, desc[UR6][R26.64] ;  /* 0x000000061ae81981 */ /* 0x000164000c1e1d00 */
[----:B-1----:R-:W1:Y:S01]  /*0530*/  @P6 LDC.64 R22, c[0x0][0x3d0] ;  /* 0x0000f400ff166b82 */ /* 0x002e620000000a00 */
[C---:B------:R-:W-:Y:S01]  /*0540*/  @P1 IMAD.WIDE.U32 R8, R4.reuse, 0x10, R8 ;  /* 0x0000001004081825 */ /* 0x040fe200078e0008 */
[----:B------:R0:W5:Y:S06]  /*0550*/  @P1 LD.E.128 R180, desc[UR6][R28.64] ;  /* 0x000000061cb41980 */ /* 0x00016c000c101d00 */
[----:B------:R-:W1:Y:S01]  /*0560*/  @P6 LDC.64 R36, c[0x0][0x438] ;  /* 0x00010e00ff246b82 */ /* 0x000e620000000a00 */
[----:B------:R-:W-:Y:S01]  /*0570*/  @P1 VIADD R4, R4, 0x20 ;  /* 0x0000002004041836 */ /* 0x000fe20000000000 */
[----:B------:R0:W5:Y:S06]  /*0580*/  @P1 LDG.E.128 R84, desc[UR6][R8.64] ;  /* 0x0000000608541981 */ /* 0x00016c000c1e1d00 */
[----:B------:R-:W1:Y:S01]  /*0590*/  @P6 LDC.64 R38, c[0x0][0x3e8] ;  /* 0x0000fa00ff266b82 */ /* 0x000e620000000a00 */
[----:B------:R-:W-:-:S04]  /*05a0*/  @P2 IMAD.WIDE.U32 R10, R4, 0x10, R10 ;  /* 0x00000010040a2825 */ /* 0x000fc800078e000a */
[C---:B--2---:R-:W-:Y:S01]  /*05b0*/  @P2 IMAD.WIDE.U32 R12, R4.reuse, 0x10, R12 ;  /* 0x00000010040c2825 */ /* 0x044fe200078e000c */
[----:B------:R2:W5:Y:S02]  /*05c0*/  @P2 LDG.E.128 R228, desc[UR6][R10.64] ;  /* 0x000000060ae42981 */ /* 0x000564000c1e1d00 */
[----:B------:R-:W2:Y:S01]  /*05d0*/  @P5 LDC.64 R40, c[0x0][0x3d0] ;  /* 0x0000f400ff285b82 */ /* 0x000ea20000000a00 */
[C---:B------:R-:W-:Y:S01]  /*05e0*/  @P2 IMAD.WIDE.U32 R30, R4.reuse, 0x10, R30 ;  /* 0x00000010041e2825 */ /* 0x040fe200078e001e */
[----:B------:R0:W5:Y:S06]  /*05f0*/  @P2 LD.E.128 R184, desc[UR6][R12.64] ;  /* 0x000000060cb82980 */ /* 0x00016c000c101d00 */
[----:B------:R-:W2:Y:S01]  /*0600*/  @P5 LDC.64 R42, c[0x0][0x438] ;  /* 0x00010e00ff2a5b82 */ /* 0x000ea20000000a00 */
[----:B------:R-:W-:Y:S01]  /*0610*/  @P2 VIADD R4, R4, 0x20 ;  /* 0x0000002004042836 */ /* 0x000fe20000000000 */
[----:B------:R0:W5:Y:S06]  /*0620*/  @P2 LDG.E.128 R80, desc[UR6][R30.64] ;  /* 0x000000061e502981 */ /* 0x00016c000c1e1d00 */
[----:B----4-:R-:W4:Y:S01]  /*0630*/  @P5 LDC.64 R24, c[0x0][0x3e8] ;  /* 0x0000fa00ff185b82 */ /* 0x010f220000000a00 */
[----:B------:R-:W-:-:S04]  /*0640*/  @P4 IMAD.WIDE.U32 R14, R4, 0x10, R14 ;  /* 0x00000010040e4825 */ /* 0x000fc800078e000e */
[C---:B0-----:R-:W-:Y:S01]  /*0650*/  @P4 IMAD.WIDE.U32 R16, R4.reuse, 0x10, R16 ;  /* 0x0000001004104825 */ /* 0x041fe200078e0010 */
[----:B------:R0:W5:Y:S03]  /*0660*/  @P4 LDG.E.128 R224, desc[UR6][R14.64] ;  /* 0x000000060ee04981 */ /* 0x000166000c1e1d00 */
[C---:B------:R-:W-:Y:S01]  /*0670*/  @P4 IMAD.WIDE.U32 R32, R4.reuse, 0x10, R32 ;  /* 0x0000001004204825 */ /* 0x040fe200078e0020 */
[----:B------:R-:W-:Y:S01]  /*0680*/  @P4 IADD3 R4, PT, PT, R4, 0x20, RZ ;  /* 0x0000002004044810 */ /* 0x000fe20007ffe0ff */
[----:B------:R0:W5:Y:S04]  /*0690*/  @P4 LD.E.128 R188, desc[UR6][R16.64] ;  /* 0x0000000610bc4980 */ /* 0x000168000c101d00 */
[C---:B------:R-:W-:Y:S01]  /*06a0*/  @P3 IMAD.WIDE.U32 R34, R4.reuse, 0x10, R34 ;  /* 0x0000001004223825 */ /* 0x040fe200078e0022 */
[----:B------:R0:W5:Y:S03]  /*06b0*/  @P4 LDG.E.128 R76, desc[UR6][R32.64] ;  /* 0x00000006204c4981 */ /* 0x000166000c1e1d00 */
[C---:B------:R-:W-:Y:S01]  /*06c0*/  @P3 IMAD.WIDE.U32 R18, R4.reuse, 0x10, R18 ;  /* 0x0000001004123825 */ /* 0x040fe200078e0012 */
[----:B------:R0:W5:Y:S03]  /*06d0*/  @P3 LDG.E.128 R220, desc[UR6][R34.64] ;  /* 0x0000000622dc3981 */ /* 0x000166000c1e1d00 */
[C---:B---3--:R-:W-:Y:S01]  /*06e0*/  @P3 IMAD.WIDE.U32 R20, R4.reuse, 0x10, R20 ;  /* 0x0000001004143825 */ /* 0x048fe200078e0014 */
[----:B------:R0:W5:Y:S03]  /*06f0*/  @P3 LD.E.128 R192, desc[UR6][R18.64] ;  /* 0x0000000612c03980 */ /* 0x000166000c101d00 */
[----:B------:R-:W-:Y:S01]  /*0700*/  @P3 VIADD R4, R4, 0x20 ;  /* 0x0000002004043836 */ /* 0x000fe20000000000 */
[----:B------:R0:W5:Y:S03]  /*0710*/  @P3 LDG.E.128 R72, desc[UR6][R20.64] ;  /* 0x0000000614483981 */ /* 0x000166000c1e1d00 */
[----:B-1----:R-:W-:-:S04]  /*0720*/  @P6 IMAD.WIDE.U32 R22, R4, 0x10, R22 ;  /* 0x0000001004166825 */ /* 0x002fc800078e0016 */
[C---:B------:R-:W-:Y:S01]  /*0730*/  @P6 IMAD.WIDE.U32 R36, R4.reuse, 0x10, R36 ;  /* 0x0000001004246825 */ /* 0x040fe200078e0024 */
[----:B------:R0:W5:Y:S03]  /*0740*/  @P6 LDG.E.128 R216, desc[UR6][R22.64] ;  /* 0x0000000616d86981 */ /* 0x000166000c1e1d00 */
[C---:B------:R-:W-:Y:S01]  /*0750*/  @P6 IMAD.WIDE.U32 R38, R4.reuse, 0x10, R38 ;  /* 0x0000001004266825 */ /* 0x040fe200078e0026 */
[----:B------:R0:W5:Y:S03]  /*0760*/  @P6 LD.E.128 R196, desc[UR6][R36.64] ;  /* 0x0000000624c46980 */ /* 0x000166000c101d00 */
[----:B------:R-:W-:Y:S01]  /*0770*/  @P6 VIADD R4, R4, 0x20 ;  /* 0x0000002004046836 */ /* 0x000fe20000000000 */
[----:B------:R0:W5:Y:S03]  /*0780*/  @P6 LDG.E.128 R68, desc[UR6][R38.64] ;  /* 0x0000000626446981 */ /* 0x000166000c1e1d00 */
[----:B--2---:R-:W-:-:S04]  /*0790*/  @P5 IMAD.WIDE.U32 R40, R4, 0x10, R40 ;  /* 0x0000001004285825 */ /* 0x004fc800078e0028 */
[C---:B------:R-:W-:Y:S01]  /*07a0*/  @P5 IMAD.WIDE.U32 R42, R4.reuse, 0x10, R42 ;  /* 0x00000010042a5825 */ /* 0x040fe200078e002a */
[----:B------:R0:W5:Y:S03]  /*07b0*/  @P5 LDG.E.128 R212, desc[UR6][R40.64] ;  /* 0x0000000628d45981 */ /* 0x000166000c1e1d00 */
[----:B----4-:R-:W-:Y:S01]  /*07c0*/  @P5 IMAD.WIDE.U32 R24, R4, 0x10, R24 ;  /* 0x0000001004185825 */ /* 0x010fe200078e0018 */
        /* <DEDUP_REMOVED lines=15> */
.L_x_6403:
        /* <DEDUP_REMOVED lines=25> */
[----:B------:R-:W3:Y:S08]  /*0a50*/  @P4 LDC.64 R24, c[0x0][0x3d0] ;  /* 0x0000f400ff184b82 */ /* 0x000ef00000000a00 */
[----:B------:R-:W3:Y:S01]  /*0a60*/  @P4 LDC.64 R26, c[0x0][0x3e8] ;  /* 0x0000fa00ff1a4b82 */ /* 0x000ee20000000a00 */
[----:B------:R2:W5:Y:S01]  /*0a70*/  @P6 LDG.E.128 R92, desc[UR6][R14.64] ;  /* 0x000000060e5c6981 */ /* 0x000562000c1e1d00 */
[----:B------:R-:W-:Y:S01]  /*0a80*/  @P6 VIADD R4, R4, 0x20 ;  /* 0x0000002004046836 */ /* 0x000fe20000000000 */
[----:B------:R-:W-:-:S02]  /*0a90*/  @P6 MOV R175, RZ ;  /* 0x000000ff00af6202 */ /* 0x000fc40000000f00 */
[----:B------:R-:W-:-:S03]  /*0aa0*/  ISETP.GE.U32.AND P6, PT, R0, 0x120, PT ;  /* 0x000001200000780c */ /* 0x000fc60003fc6070 */
        /* <DEDUP_REMOVED lines=10> */
[C---:B------:R-:W-:Y:S01]  /*0b50*/  @P0 IMAD.WIDE.U32 R22, R4.reuse, 0x10, R22 ;  /* 0x0000001004160825 */ /* 0x040fe200078e0016 */
[----:B------:R0:W5:Y:S02]  /*0b60*/  @P0 LDG.E.128 R232, desc[UR6][R20.64] ;  /* 0x0000000614e80981 */ /* 0x000164000c1e1d00 */
[----:B------:R-:W4:Y:S01]  /*0b70*/  @P1 LDC.64 R28, c[0x0][0x3d0] ;  /* 0x0000f400ff1c1b82 */ /* 0x000f220000000a00 */
[----:B------:R-:W-:Y:S01]  /*0b80*/  @P0 VIADD R4, R4, 0x20 ;  /* 0x0000002004040836 */ /* 0x000fe20000000000 */
[----:B------:R0:W5:Y:S06]  /*0b90*/  @P0 LDG.E.128 R84, desc[UR6][R22.64] ;  /* 0x0000000616540981 */ /* 0x00016c000c1e1d00 */
[----:B------:R-:W4:Y:S01]  /*0ba0*/  @P1 LDC.64 R30, c[0x0][0x3e8] ;  /* 0x0000fa00ff1e1b82 */ /* 0x000f220000000a00 */
[----:B---3--:R-:W-:-:S04]  /*0bb0*/  @P4 IMAD.WIDE.U32 R24, R4, 0x10, R24 ;  /* 0x0000001004184825 */ /* 0x008fc800078e0018 */
[----:B------:R-:W-:-:S03]  /*0bc0*/  @P4 IMAD.WIDE.U32 R26, R4, 0x10, R26 ;  /* 0x00000010041a4825 */ /* 0x000fc600078e001a */
[----:B------:R-:W3:Y:S01]  /*0bd0*/  @P6 LDC.64 R32, c[0x0][0x3d0] ;  /* 0x0000f400ff206b82 */ /* 0x000ee20000000a00 */
[----:B------:R-:W-:Y:S01]  /*0be0*/  @P4 IADD3 R4, PT, PT, R4, 0x20, RZ ;  /* 0x0000002004044810 */ /* 0x000fe20007ffe0ff */
[----:B------:R1:W5:Y:S06]  /*0bf0*/  @P4 LDG.E.128 R228, desc[UR6][R24.64] ;  /* 0x0000000618e44981 */ /* 0x00036c000c1e1d00 */
[----:B------:R-:W3:Y:S01]  /*0c00*/  @P6 LDC.64 R34, c[0x0][0x3e8] ;  /* 0x0000fa00ff226b82 */ /* 0x000ee20000000a00 */
[C---:B0-----:R-:W-:Y:S01]  /*0c10*/  @P3 IMAD.WIDE.U32 R8, R4.reuse, 0x10, R8 ;  /* 0x0000001004083825 */ /* 0x041fe200078e0008 */
[----:B------:R0:W5:Y:S03]  /*0c20*/  @P4 LDG.E.128 R80, desc[UR6][R26.64] ;  /* 0x000000061a504981 */ /* 0x000166000c1e1d00 */
[C---:B-1----:R-:W-:Y:S01]  /*0c30*/  @P3 IMAD.WIDE.U32 R10, R4.reuse, 0x10, R10 ;  /* 0x00000010040a3825 */ /* 0x042fe200078e000a */
[----:B------:R0:W5:Y:S03]  /*0c40*/  @P3 LDG.E.128 R224, desc[UR6][R8.64] ;  /* 0x0000000608e03981 */ /* 0x000166000c1e1d00 */
[----:B------:R-:W-:Y:S01]  /*0c50*/  @P3 VIADD R4, R4, 0x20 ;  /* 0x0000002004043836 */ /* 0x000fe20000000000 */
[----:B------:R0:W5:Y:S03]  /*0c60*/  @P3 LDG.E.128 R76, desc[UR6][R10.64] ;  /* 0x000000060a4c3981 */ /* 0x000166000c1e1d00 */
[----:B--2---:R-:W-:-:S04]  /*0c70*/  @P2 IMAD.WIDE.U32 R12, R4, 0x10, R12 ;  /* 0x00000010040c2825 */ /* 0x004fc800078e000c */
        /* <DEDUP_REMOVED lines=8> */
[C---:B---3--:R-:W-:Y:S01]  /*0d00*/  @P6 IMAD.WIDE.U32 R32, R4.reuse, 0x10, R32 ;  /* 0x0000001004206825 */ /* 0x048fe200078e0020 */
[----:B------:R0:W5:Y:S03]  /*0d10*/  @P1 LDG.E.128 R68, desc[UR6][R30.64] ;  /* 0x000000061e441981 */ /* 0x000166000c1e1d00 */
[----:B------:R-:W-:Y:S01]  /*0d20*/  @P6 IMAD.WIDE.U32 R34, R4, 0x10, R34 ;  /* 0x0000001004226825 */ /* 0x000fe200078e0022 */
[----:B------:R0:W5:Y:S04]  /*0d30*/  @P6 LDG.E.128 R212, desc[UR6][R32.64] ;  /* 0x0000000620d46981 */ /* 0x000168000c1e1d00 */
[----:B------:R0:W5:Y:S01]  /*0d40*/  @P6 LDG.E.128 R64, desc[UR6][R34.64] ;  /* 0x0000000622406981 */ /* 0x000162000c1e1d00 */
[----:B------:R-:W-:Y:S01]  /*0d50*/  @P5 IMAD.MOV.U32 R179, RZ, RZ, RZ ;  /* 0x000000ffffb35224 */ /* 0x000fe200078e00ff */
[----:B------:R-:W-:Y:S01]  /*0d60*/  ISETP.GE.U32.AND P5, PT, R0, 0x140, PT ;  /* 0x000001400000780c */ /* 0x000fe20003fa6070 */
[----:B------:R-:W-:-:S02]  /*0d70*/  HFMA2 R198, -RZ, RZ, 0, 0 ;  /* 0x00000000ffc67431 */ /* 0x000fc400000001ff */
[----:B------:R-:W-:Y:S02]  /*0d80*/  HFMA2 R174, -RZ, RZ, 0, 0 ;  /* 0x00000000ffae7431 */ /* 0x000fe400000001ff */
[----:B------:R-:W-:Y:S01]  /*0d90*/  IMAD.MOV.U32 R202, RZ, RZ, RZ ;  /* 0x000000ffffca7224 */ /* 0x000fe200078e00ff */
[----:B------:R-:W-:Y:S02]  /*0da0*/  CS2R R200, SRZ ;  /* 0x0000000000c87805 */ /* 0x000fe4000001ff00 */
[----:B------:R-:W-:Y:S01]  /*0db0*/  CS2R R196, SRZ ;  /* 0x0000000000c47805 */ /* 0x000fe2000001ff00 */
[----:B------:R-:W-:Y:S01]  /*0dc0*/  IMAD.MOV.U32 R194, RZ, RZ, RZ ;  /* 0x000000ffffc27224 */ /* 0x000fe200078e00ff */
[----:B------:R-:W-:Y:S01]  /*0dd0*/  CS2R R192, SRZ ;  /* 0x0000000000c07805 */ /* 0x000fe2000001ff00 */
[----:B------:R-:W-:Y:S01]  /*0de0*/  IMAD.MOV.U32 R190, RZ, RZ, RZ ;  /* 0x000000ffffbe7224 */ /* 0x000fe200078e00ff */
[----:B------:R-:W-:Y:S02]  /*0df0*/  CS2R R188, SRZ ;  /* 0x0000000000bc7805 */ /* 0x000fe4000001ff00 */
[----:B------:R-:W-:-:S02]  /*0e00*/  MOV R186, RZ ;  /* 0x000000ff00ba7202 */ /* 0x000fc40000000f00 */
        /* <DEDUP_REMOVED lines=8> */
[----:B------:R-:W-:Y:S01]  /*0e90*/  @P0 IMAD.MOV.U32 R183, RZ, RZ, RZ ;  /* 0x000000ffffb70224 */ /* 0x000fe200078e00ff */
[----:B------:R-:W-:Y:S01]  /*0ea0*/  @P4 MOV R187, RZ ;  /* 0x000000ff00bb4202 */ /* 0x000fe20000000f00 */
[----:B------:R-:W-:Y:S01]  /*0eb0*/  @P3 IMAD.MOV.U32 R191, RZ, RZ, RZ ;  /* 0x000000ffffbf3224 */ /* 0x000fe200078e00ff */
[----:B------:R-:W-:Y:S01]  /*0ec0*/  @P1 MOV R199, RZ ;  /* 0x000000ff00c71202 */ /* 0x000fe20000000f00 */
[----:B------:R-:W-:-:S02]  /*0ed0*/  @P2 IMAD.MOV.U32 R195, RZ, RZ, RZ ;  /* 0x000000ffffc32224 */ /* 0x000fc400078e00ff */
[----:B------:R-:W-:Y:S02]  /*0ee0*/  @P6 IMAD.MOV.U32 R203, RZ, RZ, RZ ;  /* 0x000000ffffcb6224 */ /* 0x000fe400078e00ff */
[----:B------:R-:W-:Y:S01]  /*0ef0*/  @P6 VIADD R4, R4, 0x20 ;  /* 0x0000002004046836 */ /* 0x000fe20000000000 */
        /* <DEDUP_REMOVED lines=26> */
[----:B0-----:R-:W-:-:S07]  /*10a0*/  CS2R R168, SRZ ;  /* 0x0000000000a87805 */ /* 0x001fce000001ff00 */
.L_x_6404:
[----:B------:R-:W-:Y:S05]  /*10b0*/  BSYNC.RECONVERGENT B0 ;  /* 0x0000000000007941 */ /* 0x000fea0003800200 */
.L_x_6402:
        /* <DEDUP_REMOVED lines=9> */
[----:B------:R-:W-:Y:S01]  /*1150*/  IMAD.HI.U32 R5, R2, -0x2daee0ad, RZ ;  /* 0xd2511f5302057827 */ /* 0x000fe200078e00ff */
[----:B------:R-:W-:Y:S01]  /*1160*/  PRMT R165, R211, 0x7632, R165 ;  /* 0x00007632d3a57816 */ /* 0x000fe200000000a5 */
[----:B------:R-:W1:Y:S01]  /*1170*/  LDCU UR8, c[0x0][0x404] ;  /* 0x00008080ff0877ac */ /* 0x000e620008000800 */
[----:B------:R-:W-:Y:S01]  /*1180*/  PRMT R159, R206, 0x7632, R159 ;  /* 0x00007632ce9f7816 */ /* 0x000fe2000000009f */
[----:B------:R-:W-:Y:S01]  /*1190*/  STL.S16 [R1+0x1cc], R166 ;  /* 0x0001cca601007387 */ /* 0x000fe20000100600 */
[----:B------:R-:W-:Y:S01]  /*11a0*/  PRMT R158, R210, 0x7632, R158 ;  /* 0x00007632d29e7816 */ /* 0x000fe2000000009e */
[----:B------:R-:W-:Y:S01]  /*11b0*/  IMAD R12, R2, -0x2daee0ad, RZ ;  /* 0xd2511f53020c7824 */ /* 0x000fe200078e02ff */
[----:B------:R-:W-:Y:S01]  /*11c0*/  PRMT R157, R205, 0x7632, R157 ;  /* 0x00007632cd9d7816 */ /* 0x000fe2000000009d */
[----:B------:R-:W-:Y:S01]  /*11d0*/  STL.S16 [R1+0x1c8], R165 ;  /* 0x0001c8a501007387 */ /* 0x000fe20000100600 */
[----:B------:R-:W-:Y:S01]  /*11e0*/  PRMT R156, R209, 0x7632, R156 ;  /* 0x00007632d19c7816 */ /* 0x000fe2000000009c */
[----:B------:R-:W-:Y:S01]  /*11f0*/  VIADD R13, R113, 0xbb67ae85 ;  /* 0xbb67ae85710d7836 */ /* 0x000fe20000000000 */
[----:B------:R-:W-:Y:S01]  /*1200*/  PRMT R155, R204, 0x7632, R155 ;  /* 0x00007632cc9b7816 */ /* 0x000fe2000000009b */
[----:B------:R-:W-:Y:S01]  /*1210*/  STL.S16 [R1+0x1c4], R159 ;  /* 0x0001c49f01007387 */ /* 0x000fe20000100600 */
[----:B------:R-:W-:Y:S01]  /*1220*/  PRMT R154, R208, 0x7632, R154 ;  /* 0x00007632d09a7816 */ /* 0x000fe2000000009a */
[----:B------:R-:W2:Y:S01]  /*1230*/  LDCU.U8 UR9, c[0x0][0x410] ;  /* 0x00008200ff0977ac */ /* 0x000ea20008000000 */
[----:B------:R-:W-:Y:S01]  /*1240*/  PRMT R153, R203, 0x7632, R153 ;  /* 0x00007632cb997816 */ /* 0x000fe20000000099 */
[----:B------:R-:W-:Y:S01]  /*1250*/  STL.S16 [R1+0x1c0], R158 ;  /* 0x0001c09e01007387 */ /* 0x000fe20000100600 */
[----:B------:R-:W-:Y:S01]  /*1260*/  PRMT R152, R215, 0x7632, R152 ;  /* 0x00007632d7987816 */ /* 0x000fe20000000098 */
[----:B------:R-:W3:Y:S01]  /*1270*/  LDCU UR12, c[0x0][0x448] ;  /* 0x00008900ff0c77ac */ /* 0x000ee20008000800 */
[----:B------:R-:W-:Y:S01]  /*1280*/  PRMT R151, R202, 0x7632, R151 ;  /* 0x00007632ca977816 */ /* 0x000fe20000000097 */
[----:B------:R-:W-:Y:S01]  /*1290*/  STL.S16 [R1+0x1bc], R157 ;  /* 0x0001bc9d01007387 */ /* 0x000fe20000100600 */
[----:B------:R-:W-:Y:S01]  /*12a0*/  LOP3.LUT R5, R5, R113, RZ, 0x3c, !PT ;  /* 0x0000007105057212 */ /* 0x000fe200078e3cff */
[----:B0-----:R-:W-:Y:S01]  /*12b0*/  IMAD R3, R4, UR5, R3 ;  /* 0x0000000504037c24 */ /* 0x001fe2000f8e0203 */
        /* <DEDUP_REMOVED lines=8> */
[----:B------:R-:W-:Y:S01]  /*1340*/  LOP3.LUT R4, R7, R4, R112, 0x96, !PT ;  /* 0x0000000407047212 */ /* 0x000fe200078e9670 */
[----:B------:R-:W-:Y:S01]  /*1350*/  STL.S16 [R1+0x1b0], R154 ;  /* 0x0001b09a01007387 */ /* 0x000fe20000100600 */
[----:B------:R-:W-:Y:S01]  /*1360*/  PRMT R146, R212, 0x7632, R146 ;  /* 0x00007632d4927816 */ /* 0x000fe20000000092 */
[----:B------:R-:W-:Y:S01]  /*1370*/  IMAD R9, R3, -0x326172a9, RZ ;  /* 0xcd9e8d5703097824 */ /* 0x000fe200078e02ff */
[----:B------:R-:W-:Y:S01]  /*1380*/  PRMT R145, R199, 0x7632, R145 ;  /* 0x00007632c7917816 */ /* 0x000fe20000000091 */
[----:B------:R-:W-:Y:S01]  /*1390*/  STL.S16 [R1+0x1ac], R153 ;  /* 0x0001ac9901007387 */ /* 0x000fe20000100600 */
[----:B------:R-:W-:Y:S01]  /*13a0*/  IMAD.HI.U32 R11, R4, -0x2daee0ad, RZ ;  /* 0xd2511f53040b7827 */ /* 0x000fe200078e00ff */
[----:B------:R-:W-:Y:S01]  /*13b0*/  IADD3 R10, PT, PT, R112, -0x61c88647, RZ ;  /* 0x9e3779b9700a7810 */ /* 0x000fe20007ffe0ff */
[----:B------:R-:W0:Y:S01]  /*13c0*/  LDCU.64 UR10, c[0x0][0x408] ;  /* 0x00008100ff0a77ac */ /* 0x000e220008000a00 */
[----:B------:R-:W-:Y:S01]  /*13d0*/  STL.S16 [R1+0x1a8], R152 ;  /* 0x0001a89801007387 */ /* 0x000fe20000100600 */
[----:B------:R-:W-:Y:S01]  /*13e0*/  PRMT R144, R219, 0x7632, R144 ;  /* 0x00007632db907816 */ /* 0x000fe20000000090 */
[----:B------:R-:W-:Y:S01]  /*13f0*/  IMAD R5, R5, -0x326172a9, RZ ;  /* 0xcd9e8d5705057824 */ /* 0x000fe200078e02ff */
[----:B------:R-:W-:Y:S01]  /*1400*/  PRMT R143, R198, 0x7632, R143 ;  /* 0x00007632c68f7816 */ /* 0x000fe2000000008f */
[----:B------:R-:W-:Y:S01]  /*1410*/  STL.S16 [R1+0x1a4], R151 ;  /* 0x0001a49701007387 */ /* 0x000fe20000100600 */
[----:B------:R-:W-:Y:S01]  /*1420*/  LOP3.LUT R11, R13, R12, R11, 0x96, !PT ;  /* 0x0000000c0d0b7212 */ /* 0x000fe200078e960b */
[----:B------:R-:W-:Y:S01]  /*1430*/  IMAD R13, R4, -0x2daee0ad, RZ ;  /* 0xd2511f53040d7824 */ /* 0x000fe200078e02ff */
[----:B------:R-:W-:Y:S01]  /*1440*/  PRMT R142, R218, 0x7632, R142 ;  /* 0x00007632da8e7816 */ /* 0x000fe2000000008e */
[----:B------:R-:W-:Y:S01]  /*1450*/  STL.S16 [R1+0x1a0], R150 ;  /* 0x0001a09601007387 */ /* 0x000fe20000100600 */
[----:B------:R-:W-:Y:S01]  /*1460*/  PRMT R141, R197, 0x7632, R141 ;  /* 0x00007632c58d7816 */ /* 0x000fe2000000008d */
[----:B------:R-:W-:Y:S01]  /*1470*/  IMAD.HI.U32 R4, R11, -0x326172a9, RZ ;  /* 0xcd9e8d570b047827 */ /* 0x000fe200078e00ff */
[----:B------:R-:W-:Y:S01]  /*1480*/  LOP3.LUT R8, R10, R9, R8, 0x96, !PT ;  /* 0x000000090a087212 */ /* 0x000fe200078e9608 */
[----:B------:R4:W-:Y:S01]  /*1490*/  STL.S16 [R1+0x19c], R149 ;  /* 0x00019c9501007387 */ /* 0x0009e20000100600 */
[----:B------:R-:W-:Y:S01]  /*14a0*/  PRMT R140, R217, 0x7632, R140 ;  /* 0x00007632d98c7816 */ /* 0x000fe2000000008c */
[----:B------:R-:W-:Y:S01]  /*14b0*/  VIADD R12, R113, 0x76cf5d0a ;  /* 0x76cf5d0a710c7836 */ /* 0x000fe20000000000 */
[----:B------:R-:W-:Y:S01]  /*14c0*/  PRMT R139, R196, 0x7632, R139 ;  /* 0x00007632c48b7816 */ /* 0x000fe2000000008b */
[----:B------:R-:W-:Y:S01]  /*14d0*/  STL.S16 [R1+0x198], R148 ;  /* 0x0001989401007387 */ /* 0x000fe20000100600 */
[----:B------:R-:W-:Y:S01]  /*14e0*/  PRMT R138, R216, 0x7632, R138 ;  /* 0x00007632d88a7816 */ /* 0x000fe2000000008a */
[----:B------:R-:W-:Y:S01]  /*14f0*/  IMAD.HI.U32 R10, R8, -0x2daee0ad, RZ ;  /* 0xd2511f53080a7827 */ /* 0x000fe200078e00ff */
[----:B------:R-:W-:Y:S01]  /*1500*/  PRMT R137, R195, 0x7632, R137 ;  /* 0x00007632c3897816 */ /* 0x000fe20000000089 */
[----:B------:R-:W-:Y:S01]  /*1510*/  STL.S16 [R1+0x194], R147 ;  /* 0x0001949301007387 */ /* 0x000fe20000100600 */
[----:B------:R-:W-:Y:S01]  /*1520*/  IADD3 R9, PT, PT, R112, 0x3c6ef372, RZ ;  /* 0x3c6ef37270097810 */ /* 0x000fe20007ffe0ff */
[----:B------:R-:W0:Y:S01]  /*1530*/  LDCU.64 UR4, c[0x0][0x3a0] ;  /* 0x00007400ff0477ac */ /* 0x000e220008000a00 */
[----:B------:R-:W-:Y:S01]  /*1540*/  PRMT R136, R223, 0x7632, R136 ;  /* 0x00007632df887816 */ /* 0x000fe20000000088 */
[----:B------:R-:W-:Y:S01]  /*1550*/  STL.S16 [R1+0x190], R146 ;  /* 0x0001909201007387 */ /* 0x000fe20000100600 */
[----:B------:R-:W-:-:S02]  /*1560*/  PRMT R135, R194, 0x7632, R135 ;  /* 0x00007632c2877816 */ /* 0x000fc40000000087 */
[----:B------:R-:W-:Y:S01]  /*1570*/  PRMT R134, R222, 0x7632, R134 ;  /* 0x00007632de867816 */ /* 0x000fe20000000086 */
[----:B------:R-:W-:Y:S01]  /*1580*/  STL.S16 [R1+0x18c], R145 ;  /* 0x00018c9101007387 */ /* 0x000fe20000100600 */
[----:B------:R-:W-:Y:S02]  /*1590*/  PRMT R133, R193, 0x7632, R133 ;  /* 0x00007632c1857816 */ /* 0x000fe40000000085 */
[----:B------:R-:W-:Y:S01]  /*15a0*/  LOP3.LUT R4, R9, R5, R4, 0x96, !PT ;  /* 0x0000000509047212 */ /* 0x000fe200078e9604 */
[----:B------:R-:W-:Y:S01]  /*15b0*/  STL.S16 [R1+0x188], R144 ;  /* 0x0001889001007387 */ /* 0x000fe20000100600 */
[----:B------:R-:W-:Y:S01]  /*15c0*/  PRMT R132, R221, 0x7632, R132 ;  /* 0x00007632dd847816 */ /* 0x000fe20000000084 */
[----:B------:R-:W-:Y:S01]  /*15d0*/  VIADD R9, R112, 0xdaa66d2b ;  /* 0xdaa66d2b70097836 */ /* 0x000fe20000000000 */
[----:B------:R-:W-:Y:S01]  /*15e0*/  PRMT R131, R192, 0x7632, R131 ;  /* 0x00007632c0837816 */ /* 0x000fe20000000083 */
[----:B------:R-:W-:Y:S01]  /*15f0*/  STL.S16 [R1+0x184], R143 ;  /* 0x0001848f01007387 */ /* 0x000fe20000100600 */
[----:B------:R-:W-:Y:S01]  /*1600*/  LOP3.LUT R10, R12, R13, R10, 0x96, !PT ;  /* 0x0000000d0c0a7212 */ /* 0x000fe200078e960a */
[----:B------:R-:W-:Y:S01]  /*1610*/  IMAD R12, R8, -0x2daee0ad, RZ ;  /* 0xd2511f53080c7824 */ /* 0x000fe200078e02ff */
[----:B------:R-:W-:Y:S01]  /*1620*/  PRMT R130, R220, 0x7632, R130 ;  /* 0x00007632dc827816 */ /* 0x000fe20000000082 */
[----:B------:R-:W-:Y:S01]  /*1630*/  STL.S16 [R1+0x180], R142 ;  /* 0x0001808e01007387 */ /* 0x000fe20000100600 */
[----:B------:R-:W-:Y:S01]  /*1640*/  PRMT R129, R191, 0x7632, R129 ;  /* 0x00007632bf817816 */ /* 0x000fe20000000081 */
[----:B------:R-:W-:Y:S01]  /*1650*/  IMAD R8, R11, -0x326172a9, RZ ;  /* 0xcd9e8d570b087824 */ /* 0x000fe200078e02ff */
[----:B------:R-:W-:Y:S01]  /*1660*/  PRMT R128, R227, 0x7632, R128 ;  /* 0x00007632e3807816 */ /* 0x000fe20000000080 */
[----:B------:R-:W-:Y:S01]  /*1670*/  STL.S16 [R1+0x17c], R141 ;  /* 0x00017c8d01007387 */ /* 0x000fe20000100600 */
[----:B------:R-:W-:Y:S01]  /*1680*/  IMAD.HI.U32 R11, R4, -0x2daee0ad, RZ ;  /* 0xd2511f53040b7827 */ /* 0x000fe200078e00ff */
[----:B------:R-:W-:-:S02]  /*1690*/  PRMT R127, R190, 0x7632, R127 ;  /* 0x00007632be7f7816 */ /* 0x000fc4000000007f */
[----:B------:R-:W-:Y:S01]  /*16a0*/  STL.S16 [R1+0x178], R140 ;  /* 0x0001788c01007387 */ /* 0x000fe20000100600 */
[----:B------:R-:W-:Y:S01]  /*16b0*/  VIADD R13, R113, 0x32370b8f ;  /* 0x32370b8f710d7836 */ /* 0x000fe20000000000 */
[----:B------:R-:W-:Y:S01]  /*16c0*/  PRMT R126, R226, 0x7632, R126 ;  /* 0x00007632e27e7816 */ /* 0x000fe2000000007e */
[----:B------:R-:W-:Y:S01]  /*16d0*/  IMAD.HI.U32 R5, R10, -0x326172a9, RZ ;  /* 0xcd9e8d570a057827 */ /* 0x000fe200078e00ff */
[----:B------:R-:W-:Y:S01]  /*16e0*/  STL.S16 [R1+0x174], R139 ;  /* 0x0001748b01007387 */ /* 0x000fe20000100600 */
[----:B------:R-:W-:Y:S02]  /*16f0*/  PRMT R125, R189, 0x7632, R125 ;  /* 0x00007632bd7d7816 */ /* 0x000fe4000000007d */
[----:B------:R-:W-:Y:S01]  /*1700*/  PRMT R124, R225, 0x7632, R124 ;  /* 0x00007632e17c7816 */ /* 0x000fe2000000007c */
[----:B------:R-:W-:Y:S01]  /*1710*/  STL.S16 [R1+0x170], R138 ;  /* 0x0001708a01007387 */ /* 0x000fe20000100600 */
[----:B------:R-:W-:Y:S02]  /*1720*/  PRMT R123, R188, 0x7632, R123 ;  /* 0x00007632bc7b7816 */ /* 0x000fe4000000007b */
[----:B------:R-:W-:Y:S01]  /*1730*/  LOP3.LUT R11, R13, R12, R11, 0x96, !PT ;  /* 0x0000000c0d0b7212 */ /* 0x000fe200078e960b */
[----:B------:R-:W-:Y:S01]  /*1740*/  STL.S16 [R1+0x16c], R137 ;  /* 0x00016c8901007387 */ /* 0x000fe20000100600 */
[----:B------:R-:W-:Y:S01]  /*1750*/  PRMT R122, R224, 0x7632, R122 ;  /* 0x00007632e07a7816 */ /* 0x000fe2000000007a */
[----:B------:R-:W-:Y:S01]  /*1760*/  IMAD R13, R4, -0x2daee0ad, RZ ;  /* 0xd2511f53040d7824 */ /* 0x000fe200078e02ff */
        /* <DEDUP_REMOVED lines=10> */
[----:B------:R-:W-:Y:S01]  /*1810*/  VIADD R8, R112, 0x78dde6e4 ;  /* 0x78dde6e470087836 */ /* 0x000fe20000000000 */
[----:B------:R-:W-:Y:S01]  /*1820*/  PRMT R117, R185, 0x7632, R117 ;  /* 0x00007632b9757816 */ /* 0x000fe20000000075 */
[----:B------:R-:W-:Y:S01]  /*1830*/  IMAD.HI.U32 R10, R5, -0x2daee0ad, RZ ;  /* 0xd2511f53050a7827 */ /* 0x000fe200078e00ff */
[----:B------:R-:W-:Y:S01]  /*1840*/  STL.S16 [R1+0x15c], R133 ;  /* 0x00015c8501007387 */ /* 0x000fe20000100600 */
[----:B------:R-:W-:-:S02]  /*1850*/  PRMT R116, R229, 0x7632, R116 ;  /* 0x00007632e5747816 */ /* 0x000fc40000000074 */
[----:B------:R-:W-:Y:S01]  /*1860*/  PRMT R115, R184, 0x7632, R115 ;  /* 0x00007632b8737816 */ /* 0x000fe20000000073 */
[----:B------:R-:W-:Y:S01]  /*1870*/  STL.S16 [R1+0x158], R132 ;  /* 0x0001588401007387 */ /* 0x000fe20000100600 */
[----:B------:R-:W-:Y:S02]  /*1880*/  PRMT R114, R228, 0x7632, R114 ;  /* 0x00007632e4727816 */ /* 0x000fe40000000072 */
[----:B------:R-:W-:Y:S01]  /*1890*/  IADD3 R12, PT, PT, R113, -0x126145ec, RZ ;  /* 0xed9eba14710c7810 */ /* 0x000fe20007ffe0ff */
        /* <DEDUP_REMOVED lines=16> */
[----:B------:R-:W-:Y:S01]  /*19a0*/  PRMT R105, R180, 0x7632, R105 ;  /* 0x00007632b4697816 */ /* 0x000fe20000000069 */
[----:B------:R-:W-:Y:S01]  /*19b0*/  VIADD R9, R112, 0x1715609d ;  /* 0x1715609d70097836 */ /* 0x000fe20000000000 */
[----:B------:R-:W-:Y:S01]  /*19c0*/  IADD3 R13, PT, PT, R113, -0x56f99767, RZ ;  /* 0xa9066899710d7810 */ /* 0x000fe20007ffe0ff */
[----:B------:R-:W-:Y:S01]  /*19d0*/  STL.S16 [R1+0x140], R126 ;  /* 0x0001407e01007387 */ /* 0x000fe20000100600 */
[----:B------:R-:W-:Y:S01]  /*19e0*/  PRMT R104, R232, 0x7632, R104 ;  /* 0x00007632e8687816 */ /* 0x000fe20000000068 */
[----:B------:R-:W-:Y:S01]  /*19f0*/  IMAD.HI.U32 R5, R10, -0x326172a9, RZ ;  /* 0xcd9e8d570a057827 */ /* 0x000fe200078e00ff */
[----:B------:R-:W-:Y:S01]  /*1a00*/  PRMT R103, R179, 0x7632, R103 ;  /* 0x00007632b3677816 */ /* 0x000fe20000000067 */
[----:B------:R-:W-:Y:S01]  /*1a10*/  STL.S16 [R1+0x13c], R125 ;  /* 0x00013c7d01007387 */ /* 0x000fe20000100600 */
[----:B------:R-:W-:-:S02]  /*1a20*/  PRMT R102, R239, 0x7632, R102 ;  /* 0x00007632ef667816 */ /* 0x000fc40000000066 */
        /* <DEDUP_REMOVED lines=8> */
[----:B------:R-:W-:Y:S01]  /*1ab0*/  PRMT R98, R237, 0x7632, R98 ;  /* 0x00007632ed627816 */ /* 0x000fe20000000062 */
[----:B------:R-:W-:Y:S01]  /*1ac0*/  STL.S16 [R1+0x130], R122 ;  /* 0x0001307a01007387 */ /* 0x000fe20000100600 */
[----:B------:R-:W-:Y:S01]  /*1ad0*/  LOP3.LUT R5, R9, R8, R5, 0x96, !PT ;  /* 0x0000000809057212 */ /* 0x000fe200078e9605 */
        /* <DEDUP_REMOVED lines=8> */
[----:B------:R-:W-:Y:S01]  /*1b60*/  VIADD R12, R113, 0x646e171e ;  /* 0x646e171e710c7836 */ /* 0x000fe20000000000 */
[----:B------:R-:W-:Y:S01]  /*1b70*/  PRMT R57, R174, 0x7632, R57 ;  /* 0x00007632ae397816 */ /* 0x000fe20000000039 */
[----:B------:R-:W-:Y:S01]  /*1b80*/  STL.S16 [R1+0x124], R119 ;  /* 0x0001247701007387 */ /* 0x000fe20000100600 */
[----:B------:R-:W-:Y:S01]  /*1b90*/  IMAD.HI.U32 R10, R5, -0x2daee0ad, RZ ;  /* 0xd2511f53050a7827 */ /* 0x000fe200078e00ff */
[----:B------:R-:W-:-:S02]  /*1ba0*/  PRMT R56, R242, 0x7632, R56 ;  /* 0x00007632f2387816 */ /* 0x000fc40000000038 */
        /* <DEDUP_REMOVED lines=24> */
[----:B------:R-:W-:Y:S01]  /*1d30*/  IADD3 R9, PT, PT, R112, 0x5384540f, RZ ;  /* 0x5384540f70097810 */ /* 0x000fe20007ffe0ff */
        /* <DEDUP_REMOVED lines=51> */
[----:B------:R-:W-:Y:S01]  /*2070*/  LOP3.LUT R5, R11, R8, R5, 0x96, !PT ;  /* 0x000000080b057212 */ /* 0x000fe200078e9605 */
[----:B----4-:R-:W-:Y:S01]  /*2080*/  IMAD R149, R9, -0x2daee0ad, RZ ;  /* 0xd2511f5309957824 */ /* 0x010fe200078e02ff */
        /* <DEDUP_REMOVED lines=17> */
[----:B------:R-:W-:Y:S02]  /*21a0*/  LOP3.LUT R4, R12, R13, R4, 0x96, !PT ;  /* 0x0000000d0c047212 */ /* 0x000fe400078e9604 */
        /* <DEDUP_REMOVED lines=8> */
[----:B------:R-:W-:Y:S02]  /*2230*/  LOP3.LUT R6, R6, 0x3, RZ, 0xc0, !PT ;  /* 0x0000000306067812 */ /* 0x000fe400078ec0ff */
        /* <DEDUP_REMOVED lines=32> */
[----:B------:R-:W-:Y:S04]  /*2440*/  STL.S16 [R1+0x38], R23 ;  /* 0x0000381701007387 */ /* 0x000fe80000100600 */
[----:B------:R-:W-:Y:S01]  /*2450*/  STL.S16 [R1+0x34], R22 ;  /* 0x0000341601007387 */ /* 0x000fe20000100600 */
[----:B----4-:R-:W-:Y:S01]  /*2460*/  IMAD R8, R10, -0x326172a9, RZ ;  /* 0xcd9e8d570a087824 */ /* 0x010fe200078e02ff */
[----:B------:R-:W-:-:S02]  /*2470*/  PRMT R10, R93, 0x7632, R10 ;  /* 0x000076325d0a7816 */ /* 0x000fc4000000000a */
        /* <DEDUP_REMOVED lines=13> */
[----:B01234-:R-:W-:-:S07]  /*2550*/  HFMA2 R9, -RZ, RZ, 0, 0 ;  /* 0x00000000ff097431 */ /* 0x01ffce00000001ff */
.L_x_7606:
[----:B------:R-:W0:Y:S08]  /*2560*/  LDC.64 R96, c[0x0][0x3f0] ;  /* 0x0000fc00ff607b82 */ /* 0x000e300000000a00 */
[----:B------:R-:W1:Y:S01]  /*2570*/  LDC R99, c[0x0][0x388] ;  /* 0x0000e200ff637b82 */ /* 0x000e620000000800 */
[----:B0-----:R-:W-:-:S05]  /*2580*/  IMAD.WIDE R96, R164, 0x4, R96 ;  /* 0x00000004a4607825 */ /* 0x001fca00078e0260 */
[----:B------:R0:W2:Y:S02]  /*2590*/  LDG.E R154, desc[UR6][R96.64] ;  /* 0x00000006609a7981 */ /* 0x0000a4000c1e1900 */
[----:B0-----:R-:W0:Y:S01]  /*25a0*/  LDC.64 R96, c[0x0][0x3f8] ;  /* 0x0000fe00ff607b82 */ /* 0x001e220000000a00 */
[----:B------:R-:W3:Y:S01]  /*25b0*/  S2R R98, SR_TID.X ;  /* 0x0000000000627919 */ /* 0x000ee20000002100 */
[----:B-1----:R-:W-:Y:S01]  /*25c0*/  IMAD R153, R164, R99, RZ ;  /* 0x00000063a4997224 */ /* 0x002fe200078e02ff */
[----:B------:R-:W-:Y:S01]  /*25d0*/  ISETP.GE.U32.AND P5, PT, R0, 0x20, PT ;  /* 0x000000200000780c */ /* 0x000fe20003fa6070 */
[----:B------:R-:W-:Y:S01]  /*25e0*/  BSSY.RECONVERGENT B0, `(.L_x_6405) ;  /* 0x000071e000007945 */ /* 0x000fe20003800200 */
[----:B0-----:R-:W-:-:S05]  /*25f0*/  IMAD.WIDE R96, R164, 0x4, R96 ;  /* 0x00000004a4607825 */ /* 0x001fca00078e0260 */
[----:B------:R0:W5:Y:S01]  /*2600*/  LDG.E R248, desc[UR6][R96.64] ;  /* 0x0000000660f87981 */ /* 0x000162000c1e1900 */
[----:B------:R-:W-:Y:S01]  /*2610*/  IMAD.MOV.U32 R152, RZ, RZ, RZ ;  /* 0x000000ffff987224 */ /* 0x000fe200078e00ff */
[----:B---3--:R-:W-:Y:S02]  /*2620*/  LOP3.LUT R98, R98, 0x1f, RZ, 0xc0, !PT ;  /* 0x0000001f62627812 */ /* 0x008fe400078ec0ff */
[----:B0-----:R-:W-:-:S04]  /*2630*/  SHF.R.S32.HI R97, RZ, 0x1f, R153 ;  /* 0x0000001fff617819 */ /* 0x001fc80000011499 */
[----:B------:R-:W-:-:S04]  /*2640*/  LEA.HI R153, R97, R153, RZ, 0x3 ;  /* 0x0000009961997211 */ /* 0x000fc800078f18ff */
[----:B------:R-:W-:Y:S02]  /*2650*/  LEA.HI.SX32 R153, R153, R98, 0x1d ;  /* 0x0000006299997211 */ /* 0x000fe400078feaff */
[----:B--2---:R-:W-:-:S13]  /*2660*/  ISETP.GE.AND P0, PT, R154, 0x1, PT ;  /* 0x000000019a00780c */ /* 0x004fda0003f06270 */
[----:B------:R-:W-:-:S04]  /*2670*/  @P0 VIADD R96, R154, 0xffffffff ;  /* 0xffffffff9a600836 */ /* 0x000fc80000000000 */
        /* <DEDUP_REMOVED lines=8> */
[----:B0-----:R-:W-:-:S06]  /*2700*/  IMAD.WIDE.U32 R56, R152, 0x10, R56 ;  /* 0x0000001098387825 */ /* 0x001fcc00078e0038 */
[----:B------:R-:W5:Y:S02]  /*2710*/  LDG.E.128 R56, desc[UR6][R56.64] ;  /* 0x0000000638387981 */ /* 0x000f64000c1e1d00 */
.L_x_6408:
[----:B------:R-:W-:Y:S05]  /*2720*/  BSYNC.RECONVERGENT B1 ;  /* 0x0000000000017941 */ /* 0x000fea0003800200 */
.L_x_6407:
[----:B------:R-:W-:-:S04]  /*2730*/  UISETP.NE.U32.AND UP0, UPT, UR4, URZ, UPT ;  /* 0x000000ff0400728c */ /* 0x000fc8000bf05070 */
[----:B------:R-:W-:-:S09]  /*2740*/  UISETP.NE.AND.EX UP0, UPT, UR5, URZ, UPT, UP0 ;  /* 0x000000ff0500728c */ /* 0x000fd2000bf05300 */
[----:B------:R-:W-:Y:S05]  /*2750*/  BRA.U !UP0, `(.L_x_6409) ;  /* 0x0000003908347547 */ /* 0x000fea000b800000 */
[----:B------:R-:W0:Y:S02]  /*2760*/  LDC.64 R52, c[0x0][0x3a0] ;  /* 0x0000e800ff347b82 */ /* 0x000e240000000a00 */
[----:B0-----:R-:W-:-:S06]  /*2770*/  IMAD.WIDE.U32 R52, R153, 0x10, R52 ;  /* 0x0000001099347825 */ /* 0x001fcc00078e0034 */
        /* <DEDUP_REMOVED lines=23> */
.L_x_6414:
        /* <DEDUP_REMOVED lines=13> */
.L_x_6416:
[----:B------:R-:W-:Y:S05]  /*29c0*/  BSYNC.RECONVERGENT B3 ;  /* 0x0000000000037941 */ /* 0x000fea0003800200 */
.L_x_6415:
[----:B------:R-:W-:Y:S01]  /*29d0*/  LOP3.LUT R10, R9, R97, R113, 0x96, !PT ;  /* 0x00000061090a7212 */ /* 0x000fe200078e9671 */
[----:B------:R-:W-:-:S04]  /*29e0*/  IMAD.WIDE.U32 R4, R3, -0x326172a9, RZ ;  /* 0xcd9e8d5703047825 */ /* 0x000fc800078e00ff */
        /* <DEDUP_REMOVED lines=15> */
[----:B------:R-:W-:-:S04]  /*2ae0*/  IMAD.WIDE.U32 R10, R11, -0x326172a9, RZ ;  /* 0xcd9e8d570b0a7825 */ /* 0x000fc800078e00ff */
[----:B------:R-:W-:-:S05]  /*2af0*/  VIADD R6, R112, 0xdaa66d2b ;  /* 0xdaa66d2b70067836 */ /* 0x000fca0000000000 */
[----:B------:R-:W-:Y:S01]  /*2b00*/  LOP3.LUT R11, R6, R4, R11, 0x96, !PT ;  /* 0x00000004060b7212 */ /* 0x000fe200078e960b */
[----:B------:R-:W-:Y:S01]  /*2b10*/  IMAD.WIDE.U32 R4, R5, -0x2daee0ad, RZ ;  /* 0xd2511f5305047825 */ /* 0x000fe200078e00ff */
[----:B------:R-:W-:-:S04]  /*2b20*/  IADD3 R6, PT, PT, R113, 0x32370b8f, RZ ;  /* 0x32370b8f71067810 */ /* 0x000fc80007ffe0ff */
        /* <DEDUP_REMOVED lines=23> */
[----:B------:R-:W-:Y:S01]  /*2ca0*/  IMAD.WIDE.U32 R98, R98, -0x2daee0ad, RZ ;  /* 0xd2511f5362627825 */ /* 0x000fe200078e00ff */
[----:B------:R-:W-:Y:S02]  /*2cb0*/  LOP3.LUT R5, R5, R4, R11, 0x96, !PT ;  /* 0x0000000405057212 */ /* 0x000fe400078e960b */
[----:B------:R-:W-:-:S03]  /*2cc0*/  IADD3 R11, PT, PT, R112, -0xe443238, RZ ;  /* 0xf1bbcdc8700b7810 */ /* 0x000fc60007ffe0ff */
[----:B------:R-:W-:-:S05]  /*2cd0*/  IMAD.WIDE.U32 R4, R5, -0x326172a9, RZ ;  /* 0xcd9e8d5705047825 */ /* 0x000fca00078e00ff */
[----:B------:R-:W-:Y:S01]  /*2ce0*/  LOP3.LUT R11, R11, R96, R5, 0x96, !PT ;  /* 0x000000600b0b7212 */ /* 0x000fe200078e9605 */
[----:B------:R-:W-:-:S05]  /*2cf0*/  VIADD R5, R113, 0xdb3d7428 ;  /* 0xdb3d742871057836 */ /* 0x000fca0000000000 */
[----:B------:R-:W-:Y:S01]  /*2d00*/  LOP3.LUT R5, R5, R10, R99, 0x96, !PT ;  /* 0x0000000a05057212 */ /* 0x000fe200078e9663 */
[----:B------:R-:W-:-:S04]  /*2d10*/  IMAD.WIDE.U32 R10, R11, -0x2daee0ad, RZ ;  /* 0xd2511f530b0a7825 */ /* 0x000fc800078e00ff */
[----:B------:R-:W-:-:S04]  /*2d20*/  IMAD.WIDE.U32 R96, R5, -0x326172a9, RZ ;  /* 0xcd9e8d5705607825 */ /* 0x000fc800078e00ff */
[----:B------:R-:W-:Y:S02]  /*2d30*/  VIADD R5, R112, 0x8ff34781 ;  /* 0x8ff3478170057836 */ /* 0x000fe40000000000 */
[----:B------:R-:W-:Y:S01]  /*2d40*/  IMAD.MOV.U32 R14, RZ, RZ, R10 ;  /* 0x000000ffff0e7224 */ /* 0x000fe200078e000a */
[----:B------:R-:W-:Y:S01]  /*2d50*/  MOV R10, R149 ;  /* 0x00000095000a7202 */ /* 0x000fe20000000f00 */
[----:B------:R-:W-:Y:S01]  /*2d60*/  IMAD.MOV.U32 R8, RZ, RZ, R96 ;  /* 0x000000ffff087224 */ /* 0x000fe200078e0060 */
[----:B------:R-:W-:Y:S02]  /*2d70*/  LOP3.LUT R4, R5, R4, R97, 0x96, !PT ;  /* 0x0000000405047212 */ /* 0x000fe400078e9661 */
[----:B------:R-:W-:-:S04]  /*2d80*/  IADD3 R5, PT, PT, R113, -0x695add53, RZ ;  /* 0x96a522ad71057810 */ /* 0x000fc80007ffe0ff */
[----:B------:R-:W-:-:S07]  /*2d90*/  LOP3.LUT R5, R5, R98, R11, 0x96, !PT ;  /* 0x0000006205057212 */ /* 0x000fce00078e960b */
.L_x_6413:
[----:B------:R-:W-:Y:S05]  /*2da0*/  BSYNC.RECONVERGENT B2 ;  /* 0x0000000000027941 */ /* 0x000fea0003800200 */
.L_x_6412:
[----:B------:R-:W-:Y:S01]  /*2db0*/  I2FP.F32.U32 R6, R10 ;  /* 0x0000000a00067245 */ /* 0x000fe20000201000 */
[----:B------:R-:W-:Y:S02]  /*2dc0*/  IMAD.MOV.U32 R10, RZ, RZ, 0x2f800000 ;  /* 0x2f800000ff0a7424 */ /* 0x000fe400078e00ff */
[----:B------:R-:W-:Y:S02]  /*2dd0*/  IMAD.U32 R11, R52, 0x10000, RZ ;  /* 0x00010000340b7824 */ /* 0x000fe400078e00ff */
[----:B------:R-:W-:-:S05]  /*2de0*/  FFMA.FTZ R6, R6, R10, 1.1641532182693481445e-10 ;  /* 0x2f00000006067423 */ /* 0x000fca000001000a */
[----:B------:R-:W-:Y:S02]  /*2df0*/  FSETP.GTU.FTZ.AND P2, PT, R6, UR8, PT ;  /* 0x0000000806007c0b */ /* 0x000fe4000bf5c000 */
[----:B-----5:R-:W-:-:S05]  /*2e00*/  SHF.L.U32 R6, R56, 0x10, RZ ;  /* 0x0000001038067819 */ /* 0x020fca00000006ff */
[----:B------:R-:W-:-:S04]  /*2e10*/  FMUL.FTZ R6, R6, UR11 ;  /* 0x0000000b06067c20 */ /* 0x000fc80008410000 */
[----:B------:R-:W-:-:S05]  /*2e20*/  FMUL.FTZ R6, R6, UR10 ;  /* 0x0000000a06067c20 */ /* 0x000fca0008410000 */
[----:B------:R-:W-:Y:S01]  /*2e30*/  FSEL R10, R6, RZ, !P2 ;  /* 0x000000ff060a7208 */ /* 0x000fe20005000000 */
[----:B------:R-:W-:-:S04]  /*2e40*/  IMAD.U32 R6, R160, 0x10000, RZ ;  /* 0x00010000a0067824 */ /* 0x000fc800078e00ff */
[----:B------:R-:W-:Y:S01]  /*2e50*/  FFMA.FTZ R10, R10, R6, R11 ;  /* 0x000000060a0a7223 */ /* 0x000fe2000001000b */
[----:B------:R-:W-:-:S07]  /*2e60*/  SEL R11, RZ, 0x1, P2 ;  /* 0x00000001ff0b7807 */ /* 0x000fce0001000000 */
.L_x_6411:
[----:B------:R-:W-:Y:S05]  /*2e70*/  BSYNC.RECONVERGENT B1 ;  /* 0x0000000000017941 */ /* 0x000fea0003800200 */
.L_x_6410:
        /* <DEDUP_REMOVED lines=23> */
.L_x_6421:
        /* <DEDUP_REMOVED lines=13> */
.L_x_6423:
[----:B------:R-:W-:Y:S05]  /*30c0*/  BSYNC.RECONVERGENT B3 ;  /* 0x0000000000037941 */ /* 0x000fea0003800200 */
.L_x_6422:
        /* <DEDUP_REMOVED lines=61> */
.L_x_6420:
[----:B------:R-:W-:Y:S05]  /*34a0*/  BSYNC.RECONVERGENT B2 ;  /* 0x0000000000027941 */ /* 0x000fea0003800200 */
.L_x_6419:
[----:B------:R-:W-:Y:S01]  /*34b0*/  I2FP.F32.U32 R12, R12 ;  /* 0x0000000c000c7245 */ /* 0x000fe20000201000 */
[----:B------:R-:W-:Y:S02]  /*34c0*/  IMAD.MOV.U32 R13, RZ, RZ, 0x2f800000 ;  /* 0x2f800000ff0d7424 */ /* 0x000fe400078e00ff */
[----:B------:R-:W-:Y:S02]  /*34d0*/  IMAD.U32 R14, R249, 0x10000, RZ ;  /* 0x00010000f90e7824 */ /* 0x000fe400078e00ff */
[----:B------:R-:W-:-:S05]  /*34e0*/  FFMA.FTZ R12, R12, R13, 1.1641532182693481445e-10 ;  /* 0x2f0000000c0c7423 */ /* 0x000fca000001000d */
[----:B------:R-:W-:Y:S02]  /*34f0*/  FSETP.GTU.FTZ.AND P2, PT, R12, UR8, PT ;  /* 0x000000080c007c0b */ /* 0x000fe4000bf5c000 */
[----:B-----5:R-:W-:-:S04]  /*3500*/  PRMT R12, R56, 0x7632, R12 ;  /* 0x00007632380c7816 */ /* 0x020fc8000000000c */
[----:B------:R-:W-:-:S05]  /*3510*/  SHF.L.U32 R12, R12, 0x10, RZ ;  /* 0x000000100c0c7819 */ /* 0x000fca00000006ff */
[----:B------:R-:W-:-:S04]  /*3520*/  FMUL.FTZ R12, R12, UR11 ;  /* 0x0000000b0c0c7c20 */ /* 0x000fc80008410000 */
[----:B------:R-:W-:Y:S01]  /*3530*/  FMUL.FTZ R13, R12, UR10 ;  /* 0x0000000a0c0d7c20 */ /* 0x000fe20008410000 */
[----:B------:R-:W-:-:S04]  /*3540*/  PRMT R12, R52, 0x7632, R12 ;  /* 0x00007632340c7816 */ /* 0x000fc8000000000c */
[----:B------:R-:W-:Y:S01]  /*3550*/  FSEL R13, R13, RZ, !P2 ;  /* 0x000000ff0d0d7208 */ /* 0x000fe20005000000 */
[----:B------:R-:W-:-:S04]  /*3560*/  IMAD.U32 R12, R12, 0x10000, RZ ;  /* 0x000100000c0c7824 */ /* 0x000fc800078e00ff */
[----:B------:R-:W-:Y:S01]  /*3570*/  FFMA.FTZ R12, R13, R14, R12 ;  /* 0x0000000e0d0c7223 */ /* 0x000fe2000001000c */
[----:B------:R-:W-:-:S07]  /*3580*/  SEL R13, RZ, 0x1, P2 ;  /* 0x00000001ff0d7807 */ /* 0x000fce0001000000 */
.L_x_6418:
[----:B------:R-:W-:Y:S05]  /*3590*/  BSYNC.RECONVERGENT B1 ;  /* 0x0000000000017941 */ /* 0x000fea0003800200 */
.L_x_6417:
        /* <DEDUP_REMOVED lines=22> */
.L_x_6428:
        /* <DEDUP_REMOVED lines=13> */
.L_x_6430:
[----:B------:R-:W-:Y:S05]  /*37d0*/  BSYNC.RECONVERGENT B3 ;  /* 0x0000000000037941 */ /* 0x000fea0003800200 */
.L_x_6429:
        /* <DEDUP_REMOVED lines=61> */
.L_x_6427:
[----:B------:R-:W-:Y:S05]  /*3bb0*/  BSYNC.RECONVERGENT B2 ;  /* 0x0000000000027941 */ /* 0x000fea0003800200 */
.L_x_6426:
        /* <DEDUP_REMOVED lines=12> */
.L_x_6425:
[----:B------:R-:W-:Y:S05]  /*3c80*/  BSYNC.RECONVERGENT B1 ;  /* 0x0000000000017941 */ /* 0x000fea0003800200 */
.L_x_6424:
        /* <DEDUP_REMOVED lines=23> */
.L_x_6435:
        /* <DEDUP_REMOVED lines=13> */
.L_x_6437:
[----:B------:R-:W-:Y:S05]  /*3ed0*/  BSYNC.RECONVERGENT B3 ;  /* 0x0000000000037941 */ /* 0x000fea0003800200 */
.L_x_6436:
        /* <DEDUP_REMOVED lines=61> */
.L_x_6434:
[----:B------:R-:W-:Y:S05]  /*42b0*/  BSYNC.RECONVERGENT B2 ;  /* 0x0000000000027941 */ /* 0x000fea0003800200 */
.L_x_6433:
        /* <DEDUP_REMOVED lines=14> */
.L_x_6432:
[----:B------:R-:W-:Y:S05]  /*43a0*/  BSYNC.RECONVERGENT B1 ;  /* 0x0000000000017941 */ /* 0x000fea0003800200 */
.L_x_6431:
        /* <DEDUP_REMOVED lines=22> */
.L_x_6442:
        /* <DEDUP_REMOVED lines=13> */
.L_x_6444:
[----:B------:R-:W-:Y:S05]  /*45e0*/  BSYNC.RECONVERGENT B3 ;  /* 0x0000000000037941 */ /* 0x000fea0003800200 */
.L_x_6443:
        /* <DEDUP_REMOVED lines=54> */
[----:B------:R-:W-:Y:S02]  /*4950*/  IMAD.MOV.U32 R8, RZ, RZ, R150 ;  /* 0x000000ffff087224 */ /* 0x000fe400078e0096 */
[----:B------:R-:W-:Y:S01]  /*4960*/  IMAD.MOV.U32 R22, RZ, RZ, R18 ;  /* 0x000000ffff167224 */ /* 0x000fe200078e0012 */
[----:B------:R-:W-:Y:S01]  /*4970*/  LOP3.LUT R4, R5, R4, R151, 0x96, !PT ;  /* 0x0000000405047212 */ /* 0x000fe200078e9697 */
[----:B------:R-:W-:Y:S01]  /*4980*/  IMAD.MOV.U32 R150, RZ, RZ, RZ ;  /* 0x000000ffff967224 */ /* 0x000fe200078e00ff */
[----:B------:R-:W-:Y:S02]  /*4990*/  IADD3 R5, PT, PT, R113, -0x695add53, RZ ;  /* 0x96a522ad71057810 */ /* 0x000fe40007ffe0ff */
[----:B------:R-:W-:Y:S02]  /*49a0*/  MOV R18, R6 ;  /* 0x0000000600127202 */ /* 0x000fe40000000f00 */
[----:B------:R-:W-:-:S07]  /*49b0*/  LOP3.LUT R5, R5, R156, R19, 0x96, !PT ;  /* 0x0000009c05057212 */ /* 0x000fce00078e9613 */
.L_x_6441:
[----:B------:R-:W-:Y:S05]  /*49c0*/  BSYNC.RECONVERGENT B2 ;  /* 0x0000000000027941 */ /* 0x000fea0003800200 */
.L_x_6440:
        /* <DEDUP_REMOVED lines=12> */
.L_x_6439:
[----:B------:R-:W-:Y:S05]  /*4a90*/  BSYNC.RECONVERGENT B1 ;  /* 0x0000000000017941 */ /* 0x000fea0003800200 */
.L_x_6438:
        /* <DEDUP_REMOVED lines=23> */
.L_x_6449:
        /* <DEDUP_REMOVED lines=13> */
.L_x_6451:
[----:B------:R-:W-:Y:S05]  /*4ce0*/  BSYNC.RECONVERGENT B3 ;  /* 0x0000000000037941 */ /* 0x000fea0003800200 */
.L_x_6450:
        /* <DEDUP_REMOVED lines=61> */
.L_x_6448:
[----:B------:R-:W-:Y:S05]  /*50c0*/  BSYNC.RECONVERGENT B2 ;  /* 0x0000000000027941 */ /* 0x000fea0003800200 */
.L_x_6447:
        /* <DEDUP_REMOVED lines=14> */
.L_x_6446:
[----:B------:R-:W-:Y:S05]  /*51b0*/  BSYNC.RECONVERGENT B1 ;  /* 0x0000000000017941 */ /* 0x000fea0003800200 */
.L_x_6445:
        /* <DEDUP_REMOVED lines=22> */
.L_x_6456:
        /* <DEDUP_REMOVED lines=13> */
.L_x_6458:
[----:B------:R-:W-:Y:S05]  /*53f0*/  BSYNC.RECONVERGENT B3 ;  /* 0x0000000000037941 */ /* 0x000fea0003800200 */
.L_x_6457:
        /* <DEDUP_REMOVED lines=61> */
.L_x_6455:
[----:B------:R-:W-:Y:S05]  /*57d0*/  BSYNC.RECONVERGENT B2 ;  /* 0x0000000000027941 */ /* 0x000fea0003800200 */
.L_x_6454:
        /* <DEDUP_REMOVED lines=12> */
.L_x_6453:
[----:B------:R-:W-:Y:S05]  /*58a0*/  BSYNC.RECONVERGENT B1 ;  /* 0x0000000000017941 */ /* 0x000fea0003800200 */
.L_x_6452:
        /* <DEDUP_REMOVED lines=23> */
.L_x_6463:
        /* <DEDUP_REMOVED lines=13> */
.L_x_6465:
[----:B------:R-:W-:Y:S05]  /*5af0*/  BSYNC.RECONVERGENT B3 ;  /* 0x0000000000037941 */ /* 0x000fea0003800200 */
.L_x_6464:
        /* <DEDUP_REMOVED lines=40> */
[----:B------:R-:W-:Y:S02]  /*5d80*/  VIADD R5, R113, 0x1fd5c5a3 ;  /* 0x1fd5c5a371057836 */ /* 0x000fe40000000000 */
[----:B------:R-:W-:Y:S02]  /*5d90*/  IMAD.MOV.U32 R6, RZ, RZ, RZ ;  /* 0x000000ffff067224 */ /* 0x000fe400078e00ff */
        /* <DEDUP_REMOVED lines=19> */
.L_x_6462:
[----:B------:R-:W-:Y:S05]  /*5ed0*/  BSYNC.RECONVERGENT B2 ;  /* 0x0000000000027941 */ /* 0x000fea0003800200 */
.L_x_6461:
        /* <DEDUP_REMOVED lines=14> */
.L_x_6460:
[----:B------:R-:W-:Y:S05]  /*5fc0*/  BSYNC.RECONVERGENT B1 ;  /* 0x0000000000017941 */ /* 0x000fea0003800200 */
.L_x_6459:
[----:B------:R-:W-:Y:S02]  /*5fd0*/  F2FP.BF16.F32.PACK_AB R150, RZ, R24 ;  /* 0x00000018ff96723e */ /* 0x000fe400000010ff */
[----:B------:R-:W-:Y:S02]  /*5fe0*/  PRMT R96, R96, 0x5410, R99 ;  /* 0x0000541060607816 */ /* 0x000fe40000000063 */
[----:B------:R-:W-:Y:S02]  /*5ff0*/  PRMT R98, R98, 0x5410, R158 ;  /* 0x0000541062627816 */ /* 0x000fe4000000009e */
[----:B------:R-:W-:Y:S02]  /*6000*/  PRMT R97, R97, 0x5410, R149 ;  /* 0x0000541061617816 */ /* 0x000fe40000000095 */
[----:B------:R-:W-:Y:S01]  /*6010*/  PRMT R99, R159, 0x5410, R150 ;  /* 0x000054109f637816 */ /* 0x000fe20000000096 */
[----:B------:R-:W-:Y:S06]  /*6020*/  BRA `(.L_x_6466) ;  /* 0x0000003400707947 */ /* 0x000fec0003800000 */
.L_x_6409:
[----:B------:R-:W-:Y:S01]  /*6030*/  BSSY.RECONVERGENT B1, `(.L_x_6467) ;  /* 0x000006c000017945 */ /* 0x000fe20003800200 */
[----:B------:R-:W-:Y:S02]  /*6040*/  HFMA2 R10, -RZ, RZ, 0, 0 ;  /* 0x00000000ff0a7431 */ /* 0x000fe400000001ff */
[----:B------:R-:W-:Y:S02]  /*6050*/  IMAD.MOV.U32 R155, RZ, RZ, R149 ;  /* 0x000000ffff9b7224 */ /* 0x000fe400078e0095 */
[----:B------:R-:W-:Y:S01]  /*6060*/  IMAD.MOV.U32 R14, RZ, RZ, R6 ;  /* 0x000000ffff0e7224 */ /* 0x000fe200078e0006 */
        /* <DEDUP_REMOVED lines=17> */
.L_x_6471:
        /* <DEDUP_REMOVED lines=13> */
.L_x_6473:
[----:B------:R-:W-:Y:S05]  /*6250*/  BSYNC.RECONVERGENT B3 ;  /* 0x0000000000037941 */ /* 0x000fea0003800200 */
.L_x_6472:
        /* <DEDUP_REMOVED lines=61> */
.L_x_6470:
[----:B------:R-:W-:Y:S05]  /*6630*/  BSYNC.RECONVERGENT B2 ;  /* 0x0000000000027941 */ /* 0x000fea0003800200 */
.L_x_6469:
        /* <DEDUP_REMOVED lines=10> */
[----:B------:R-:W-:-:S07]  /*66e0*/  FMUL.FTZ R10, R10, R6 ;  /* 0x000000060a0a7220 */ /* 0x000fce0000410000 */
.L_x_6468:
[----:B------:R-:W-:Y:S05]  /*66f0*/  BSYNC.RECONVERGENT B1 ;  /* 0x0000000000017941 */ /* 0x000fea0003800200 */
.L_x_6467:
        /* <DEDUP_REMOVED lines=18> */
.L_x_6478:
        /* <DEDUP_REMOVED lines=13> */
.L_x_6480:
[----:B------:R-:W-:Y:S05]  /*68f0*/  BSYNC.RECONVERGENT B3 ;  /* 0x0000000000037941 */ /* 0x000fea0003800200 */
.L_x_6479:
        /* <DEDUP_REMOVED lines=41> */
[----:B------:R-:W-:-:S03]  /*6b90*/  IADD3 R5, PT, PT, R113, 0x1fd5c5a3, RZ ;  /* 0x1fd5c5a371057810 */ /* 0x000fc60007ffe0ff */
[----:B------:R-:W-:-:S05]  /*6ba0*/  IMAD.WIDE.U32 R98, R98, -0x326172a9, RZ ;  /* 0xcd9e8d5762627825 */ /* 0x000fca00078e00ff */
[----:B------:R-:W-:Y:S01]  /*6bb0*/  LOP3.LUT R150, R150, R12, R99, 0x96, !PT ;  /* 0x0000000c96967212 */ /* 0x000fe200078e9663 */
[----:B------:R-:W-:-:S04]  /*6bc0*/  IMAD.WIDE.U32 R12, R13, -0x2daee0ad, RZ ;  /* 0xd2511f530d0c7825 */ /* 0x000fc800078e00ff */
[----:B------:R-:W-:Y:S01]  /*6bd0*/  IMAD.WIDE.U32 R150, R150, -0x2daee0ad, RZ ;  /* 0xd2511f5396967825 */ /* 0x000fe200078e00ff */
[----:B------:R-:W-:-:S03]  /*6be0*/  LOP3.LUT R5, R5, R4, R13, 0x96, !PT ;  /* 0x0000000405057212 */ /* 0x000fc600078e960d */
[----:B------:R-:W-:Y:S02]  /*6bf0*/  VIADD R13, R112, 0xf1bbcdc8 ;  /* 0xf1bbcdc8700d7836 */ /* 0x000fe40000000000 */
[----:B------:R-:W-:-:S05]  /*6c00*/  IMAD.WIDE.U32 R4, R5, -0x326172a9, RZ ;  /* 0xcd9e8d5705047825 */ /* 0x000fca00078e00ff */
[----:B------:R-:W-:Y:S01]  /*6c10*/  LOP3.LUT R13, R13, R98, R5, 0x96, !PT ;  /* 0x000000620d0d7212 */ /* 0x000fe200078e9605 */
[----:B------:R-:W-:-:S05]  /*6c20*/  VIADD R5, R113, 0xdb3d7428 ;  /* 0xdb3d742871057836 */ /* 0x000fca0000000000 */
[----:B------:R-:W-:Y:S01]  /*6c30*/  LOP3.LUT R5, R5, R12, R151, 0x96, !PT ;  /* 0x0000000c05057212 */ /* 0x000fe200078e9697 */
[----:B------:R-:W-:-:S04]  /*6c40*/  IMAD.WIDE.U32 R12, R13, -0x2daee0ad, RZ ;  /* 0xd2511f530d0c7825 */ /* 0x000fc800078e00ff */
[----:B------:R-:W-:Y:S01]  /*6c50*/  IMAD.WIDE.U32 R98, R5, -0x326172a9, RZ ;  /* 0xcd9e8d5705627825 */ /* 0x000fe200078e00ff */
[----:B------:R-:W-:-:S03]  /*6c60*/  IADD3 R5, PT, PT, R112, -0x700cb87f, RZ ;  /* 0x8ff3478170057810 */ /* 0x000fc60007ffe0ff */
[----:B------:R-:W-:Y:S01]  /*6c70*/  IMAD.MOV.U32 R8, RZ, RZ, R98 ;  /* 0x000000ffff087224 */ /* 0x000fe200078e0062 */
[----:B------:R-:W-:Y:S01]  /*6c80*/  LOP3.LUT R4, R5, R4, R99, 0x96, !PT ;  /* 0x0000000405047212 */ /* 0x000fe200078e9663 */
[----:B------:R-:W-:-:S05]  /*6c90*/  VIADD R5, R113, 0x96a522ad ;  /* 0x96a522ad71057836 */ /* 0x000fca0000000000 */
[----:B------:R-:W-:Y:S02]  /*6ca0*/  LOP3.LUT R5, R5, R150, R13, 0x96, !PT ;  /* 0x0000009605057212 */ /* 0x000fe400078e960d */
[----:B------:R-:W-:Y:S01]  /*6cb0*/  MOV R13, R155 ;  /* 0x0000009b000d7202 */ /* 0x000fe20000000f00 */
[----:B------:R-:W-:-:S07]  /*6cc0*/  IMAD.MOV.U32 R155, RZ, RZ, R12 ;  /* 0x000000ffff9b7224 */ /* 0x000fce00078e000c */
.L_x_6477:
[----:B------:R-:W-:Y:S05]  /*6cd0*/  BSYNC.RECONVERGENT B2 ;  /* 0x0000000000027941 */ /* 0x000fea0003800200 */
.L_x_6476:
[----:B------:R-:W-:Y:S01]  /*6ce0*/  I2FP.F32.U32 R12, R13 ;  /* 0x0000000d000c7245 */ /* 0x000fe20000201000 */
[----:B------:R-:W-:-:S05]  /*6cf0*/  HFMA2 R13, -RZ, RZ, 0.1171875, 0 ;  /* 0x2f800000ff0d7431 */ /* 0x000fca00000001ff */
        /* <DEDUP_REMOVED lines=8> */
[----:B------:R-:W-:Y:S01]  /*6d80*/  FMUL.FTZ R12, R12, R13 ;  /* 0x0000000d0c0c7220 */ /* 0x000fe20000410000 */
[----:B------:R-:W-:-:S07]  /*6d90*/  SEL R13, RZ, 0x1, P1 ;  /* 0x00000001ff0d7807 */ /* 0x000fce0000800000 */
.L_x_6475:
[----:B------:R-:W-:Y:S05]  /*6da0*/  BSYNC.RECONVERGENT B1 ;  /* 0x0000000000017941 */ /* 0x000fea0003800200 */
.L_x_6474:
        /* <DEDUP_REMOVED lines=18> */
.L_x_6485:
        /* <DEDUP_REMOVED lines=13> */
.L_x_6487:
[----:B------:R-:W-:Y:S05]  /*6fa0*/  BSYNC.RECONVERGENT B3 ;  /* 0x0000000000037941 */ /* 0x000fea0003800200 */
.L_x_6486:
[----:B------:R-:W-:Y:S01]  /*6fb0*/  LOP3.LUT R14, R9, R151, R113, 0x96, !PT ;  /* 0x00000097090e7212 */ /* 0x000fe200078e9671 */
[----:B------:R-:W-:Y:S01]  /*6fc0*/  IMAD.WIDE.U32 R4, R3, -0x326172a9, RZ ;  /* 0xcd9e8d5703047825 */ /* 0x000fe200078e00ff */
[----:B------:R-:W-:-:S03]  /*6fd0*/  IADD3 R151, PT, PT, R112, -0x61c88647, RZ ;  /* 0x9e3779b970977810 */ /* 0x000fc60007ffe0ff */
[----:B------:R-:W-:Y:S01]  /*6fe0*/  HFMA2 R18, -RZ, RZ, 0, 0 ;  /* 0x00000000ff127431 */ /* 0x000fe200000001ff */
[----:B------:R-:W-:Y:S01]  /*6ff0*/  IADD3 R156, PT, PT, R112, 0x5384540f, RZ ;  /* 0x5384540f709c7810 */ /* 0x000fe20007ffe0ff */
        /* <DEDUP_REMOVED lines=39> */
[----:B------:R-:W-:-:S04]  /*7270*/  IMAD.WIDE.U32 R14, R15, -0x2daee0ad, RZ ;  /* 0xd2511f530f0e7825 */ /* 0x000fc800078e00ff */
[----:B------:R-:W-:Y:S01]  /*7280*/  IMAD.WIDE.U32 R156, R156, -0x2daee0ad, RZ ;  /* 0xd2511f539c9c7825 */ /* 0x000fe200078e00ff */
[----:B------:R-:W-:-:S03]  /*7290*/  LOP3.LUT R5, R5, R4, R15, 0x96, !PT ;  /* 0x0000000405057212 */ /* 0x000fc600078e960f */
[----:B------:R-:W-:Y:S02]  /*72a0*/  VIADD R15, R112, 0xf1bbcdc8 ;  /* 0xf1bbcdc8700f7836 */ /* 0x000fe40000000000 */
[----:B------:R-:W-:-:S05]  /*72b0*/  IMAD.WIDE.U32 R4, R5, -0x326172a9, RZ ;  /* 0xcd9e8d5705047825 */ /* 0x000fca00078e00ff */
[----:B------:R-:W-:Y:S02]  /*72c0*/  LOP3.LUT R15, R15, R150, R5, 0x96, !PT ;  /* 0x000000960f0f7212 */ /* 0x000fe400078e9605 */
[----:B------:R-:W-:-:S04]  /*72d0*/  IADD3 R5, PT, PT, R113, -0x24c28bd8, RZ ;  /* 0xdb3d742871057810 */ /* 0x000fc80007ffe0ff */
[----:B------:R-:W-:Y:S01]  /*72e0*/  LOP3.LUT R5, R5, R14, R157, 0x96, !PT ;  /* 0x0000000e05057212 */ /* 0x000fe200078e969d */
[----:B------:R-:W-:-:S04]  /*72f0*/  IMAD.WIDE.U32 R14, R15, -0x2daee0ad, RZ ;  /* 0xd2511f530f0e7825 */ /* 0x000fc800078e00ff */
[----:B------:R-:W-:-:S04]  /*7300*/  IMAD.WIDE.U32 R150, R5, -0x326172a9, RZ ;  /* 0xcd9e8d5705967825 */ /* 0x000fc800078e00ff */
[----:B------:R-:W-:Y:S01]  /*7310*/  VIADD R5, R112, 0x8ff34781 ;  /* 0x8ff3478170057836 */ /* 0x000fe20000000000 */
[----:B------:R-:W-:-:S04]  /*7320*/  MOV R8, R150 ;  /* 0x0000009600087202 */ /* 0x000fc80000000f00 */
[----:B------:R-:W-:Y:S01]  /*7330*/  LOP3.LUT R4, R5, R4, R151, 0x96, !PT ;  /* 0x0000000405047212 */ /* 0x000fe200078e9697 */
[----:B------:R-:W-:-:S05]  /*7340*/  VIADD R5, R113, 0x96a522ad ;  /* 0x96a522ad71057836 */ /* 0x000fca0000000000 */
[----:B------:R-:W-:Y:S01]  /*7350*/  LOP3.LUT R5, R5, R156, R15, 0x96, !PT ;  /* 0x0000009c05057212 */ /* 0x000fe200078e960f */
[----:B------:R-:W-:Y:S02]  /*7360*/  IMAD.MOV.U32 R15, RZ, RZ, R155 ;  /* 0x000000ffff0f7224 */ /* 0x000fe400078e009b */
[----:B------:R-:W-:-:S07]  /*7370*/  IMAD.MOV.U32 R155, RZ, RZ, R14 ;  /* 0x000000ffff9b7224 */ /* 0x000fce00078e000e */
.L_x_6484:
[----:B------:R-:W-:Y:S05]  /*7380*/  BSYNC.RECONVERGENT B2 ;  /* 0x0000000000027941 */ /* 0x000fea0003800200 */
.L_x_6483:
        /* <DEDUP_REMOVED lines=10> */
[----:B------:R-:W-:-:S07]  /*7430*/  FMUL.FTZ R14, R14, R6 ;  /* 0x000000060e0e7220 */ /* 0x000fce0000410000 */
.L_x_6482:
[----:B------:R-:W-:Y:S05]  /*7440*/  BSYNC.RECONVERGENT B1 ;  /* 0x0000000000017941 */ /* 0x000fea0003800200 */
.L_x_6481:
[----:B------:R-:W-:Y:S01]  /*7450*/  BSSY.RECONVERGENT B1, `(.L_x_6488) ;  /* 0x000006a000017945 */ /* 0x000fe20003800200 */
[----:B------:R-:W-:Y:S01]  /*7460*/  F2FP.BF16.F32.PACK_AB R97, RZ, R14 ;  /* 0x0000000eff61723e */ /* 0x000fe200000010ff */
[----:B------:R-:W-:Y:S02]  /*7470*/  IMAD.MOV.U32 R16, RZ, RZ, RZ ;  /* 0x000000ffff107224 */ /* 0x000fe400078e00ff */
[----:B------:R-:W-:Y:S01]  /*7480*/  IMAD.MOV.U32 R6, RZ, RZ, R18 ;  /* 0x000000ffff067224 */ /* 0x000fe200078e0012 */
[----:B------:R-:W-:Y:S06]  /*7490*/  @!P0 BRA `(.L_x_6489) ;  /* 0x0000000400948947 */ /* 0x000fec0003800000 */
[----:B------:R-:W-:Y:S01]  /*74a0*/  ISETP.NE.AND P1, PT, R18, 0x1, PT ;  /* 0x000000011200780c */ /* 0x000fe20003f25270 */
[----:B------:R-:W-:Y:S01]  /*74b0*/  BSSY.RECONVERGENT B2, `(.L_x_6490) ;  /* 0x0000057000027945 */ /* 0x000fe20003800200 */
[----:B------:R-:W-:Y:S01]  /*74c0*/  MOV R6, 0x2 ;  /* 0x0000000200067802 */ /* 0x000fe20000000f00 */
[----:B------:R-:W-:-:S10]  /*74d0*/  IMAD.MOV.U32 R17, RZ, RZ, R8 ;  /* 0x000000ffff117224 */ /* 0x000fd400078e0008 */
        /* <DEDUP_REMOVED lines=9> */
.L_x_6492:
        /* <DEDUP_REMOVED lines=13> */
.L_x_6494:
[----:B------:R-:W-:Y:S05]  /*7640*/  BSYNC.RECONVERGENT B3 ;  /* 0x0000000000037941 */ /* 0x000fea0003800200 */
.L_x_6493:
        /* <DEDUP_REMOVED lines=55> */
[----:B------:R-:W-:-:S03]  /*79c0*/  IMAD.MOV.U32 R8, RZ, RZ, R150 ;  /* 0x000000ffff087224 */ /* 0x000fc600078e0096 */
[----:B------:R-:W-:Y:S02]  /*79d0*/  LOP3.LUT R4, R5, R4, R151, 0x96, !PT ;  /* 0x0000000405047212 */ /* 0x000fe400078e9697 */
[----:B------:R-:W-:-:S04]  /*79e0*/  IADD3 R5, PT, PT, R113, -0x695add53, RZ ;  /* 0x96a522ad71057810 */ /* 0x000fc80007ffe0ff */
[----:B------:R-:W-:Y:S01]  /*79f0*/  LOP3.LUT R5, R5, R156, R17, 0x96, !PT ;  /* 0x0000009c05057212 */ /* 0x000fe200078e9611 */
[----:B------:R-:W-:Y:S01]  /*7a00*/  IMAD.MOV.U32 R17, RZ, RZ, R155 ;  /* 0x000000ffff117224 */ /* 0x000fe200078e009b */
[----:B------:R-:W-:-:S07]  /*7a10*/  MOV R155, R16 ;  /* 0x00000010009b7202 */ /* 0x000fce0000000f00 */
.L_x_6491:
[----:B------:R-:W-:Y:S05]  /*7a20*/  BSYNC.RECONVERGENT B2 ;  /* 0x0000000000027941 */ /* 0x000fea0003800200 */
.L_x_6490:
[----:B------:R-:W-:Y:S01]  /*7a30*/  I2FP.F32.U32 R16, R17 ;  /* 0x0000001100107245 */ /* 0x000fe20000201000 */
[----:B------:R-:W-:-:S04]  /*7a40*/  IMAD.MOV.U32 R17, RZ, RZ, 0x2f800000 ;  /* 0x2f800000ff117424 */ /* 0x000fc800078e00ff */
[----:B------:R-:W-:Y:S01]  /*7a50*/  FFMA.FTZ R16, R16, R17, 1.1641532182693481445e-10 ;  /* 0x2f00000010107423 */ /* 0x000fe20000010011 */
[----:B------:R-:W-:-:S04]  /*7a60*/  IMAD.U32 R17, R250, 0x10000, RZ ;  /* 0x00010000fa117824 */ /* 0x000fc800078e00ff */
[----:B------:R-:W-:Y:S02]  /*7a70*/  FSETP.GTU.FTZ.AND P1, PT, R16, UR8, PT ;  /* 0x0000000810007c0b */ /* 0x000fe4000bf3c000 */
[----:B-----5:R-:W-:-:S04]  /*7a80*/  PRMT R16, R57, 0x7632, R16 ;  /* 0x0000763239107816 */ /* 0x020fc80000000010 */
[----:B------:R-:W-:-:S05]  /*7a90*/  SHF.L.U32 R16, R16, 0x10, RZ ;  /* 0x0000001010107819 */ /* 0x000fca00000006ff */
[----:B------:R-:W-:-:S04]  /*7aa0*/  FMUL.FTZ R16, R16, UR11 ;  /* 0x0000000b10107c20 */ /* 0x000fc80008410000 */
[----:B------:R-:W-:-:S05]  /*7ab0*/  FMUL.FTZ R16, R16, UR10 ;  /* 0x0000000a10107c20 */ /* 0x000fca0008410000 */
[----:B------:R-:W-:-:S05]  /*7ac0*/  FSEL R16, R16, RZ, !P1 ;  /* 0x000000ff10107208 */ /* 0x000fca0004800000 */
[----:B------:R-:W-:Y:S01]  /*7ad0*/  FMUL.FTZ R16, R16, R17 ;  /* 0x0000001110107220 */ /* 0x000fe20000410000 */
[----:B------:R-:W-:-:S07]  /*7ae0*/  SEL R17, RZ, 0x1, P1 ;  /* 0x00000001ff117807 */ /* 0x000fce0000800000 */
.L_x_6489:
[----:B------:R-:W-:Y:S05]  /*7af0*/  BSYNC.RECONVERGENT B1 ;  /* 0x0000000000017941 */ /* 0x000fea0003800200 */
.L_x_6488:
        /* <DEDUP_REMOVED lines=18> */
.L_x_6499:
        /* <DEDUP_REMOVED lines=13> */
.L_x_6501:
[----:B------:R-:W-:Y:S05]  /*7cf0*/  BSYNC.RECONVERGENT B3 ;  /* 0x0000000000037941 */ /* 0x000fea0003800200 */
.L_x_6500:
        /* <DEDUP_REMOVED lines=61> */
.L_x_6498:
[----:B------:R-:W-:Y:S05]  /*80d0*/  BSYNC.RECONVERGENT B2 ;  /* 0x0000000000027941 */ /* 0x000fea0003800200 */
.L_x_6497:
        /* <DEDUP_REMOVED lines=10> */
[----:B------:R-:W-:-:S07]  /*8180*/  FMUL.FTZ R18, R18, R6 ;  /* 0x0000000612127220 */ /* 0x000fce0000410000 */
.L_x_6496:
[----:B------:R-:W-:Y:S05]  /*8190*/  BSYNC.RECONVERGENT B1 ;  /* 0x0000000000017941 */ /* 0x000fea0003800200 */
.L_x_6495:
        /* <DEDUP_REMOVED lines=18> */
.L_x_6506:
        /* <DEDUP_REMOVED lines=13> */
.L_x_6508:
[----:B------:R-:W-:Y:S05]  /*8390*/  BSYNC.RECONVERGENT B3 ;  /* 0x0000000000037941 */ /* 0x000fea0003800200 */
.L_x_6507:
[----:B------:R-:W-:Y:S01]  /*83a0*/  LOP3.LUT R20, R9, R151, R113, 0x96, !PT ;  /* 0x0000009709147212 */ /* 0x000fe200078e9671 */
[----:B------:R-:W-:Y:S01]  /*83b0*/  IMAD.WIDE.U32 R4, R3, -0x326172a9, RZ ;  /* 0xcd9e8d5703047825 */ /* 0x000fe200078e00ff */
[C---:B------:R-:W-:Y:S02]  /*83c0*/  IADD3 R151, PT, PT, R112.reuse, -0x61c88647, RZ ;  /* 0x9e3779b970977810 */ /* 0x040fe40007ffe0ff */
        /* <DEDUP_REMOVED lines=37> */
[----:B------:R-:W-:Y:S02]  /*8620*/  VIADD R5, R113, 0x1fd5c5a3 ;  /* 0x1fd5c5a371057836 */ /* 0x000fe40000000000 */
[----:B------:R-:W-:Y:S02]  /*8630*/  HFMA2 R6, -RZ, RZ, 0, 0 ;  /* 0x00000000ff067431 */ /* 0x000fe400000001ff */
        /* <DEDUP_REMOVED lines=19> */
.L_x_6505:
[----:B------:R-:W-:Y:S05]  /*8770*/  BSYNC.RECONVERGENT B2 ;  /* 0x0000000000027941 */ /* 0x000fea0003800200 */
.L_x_6504:
[----:B------:R-:W-:Y:S01]  /*8780*/  I2FP.F32.U32 R20, R21 ;  /* 0x0000001500147245 */ /* 0x000fe20000201000 */
[----:B------:R-:W-:-:S04]  /*8790*/  IMAD.MOV.U32 R21, RZ, RZ, 0x2f800000 ;  /* 0x2f800000ff157424 */ /* 0x000fc800078e00ff */
        /* <DEDUP_REMOVED lines=10> */
.L_x_6503:
[----:B------:R-:W-:Y:S05]  /*8840*/  BSYNC.RECONVERGENT B1 ;  /* 0x0000000000017941 */ /* 0x000fea0003800200 */
.L_x_6502:
        /* <DEDUP_REMOVED lines=18> */
.L_x_6513:
        /* <DEDUP_REMOVED lines=13> */
.L_x_6515:
[----:B------:R-:W-:Y:S05]  /*8a40*/  BSYNC.RECONVERGENT B3 ;  /* 0x0000000000037941 */ /* 0x000fea0003800200 */
.L_x_6514:
        /* <DEDUP_REMOVED lines=55> */
[----:B------:R-:W-:Y:S01]  /*8dc0*/  IMAD.MOV.U32 R150, RZ, RZ, RZ ;  /* 0x000000ffff967224 */ /* 0x000fe200078e00ff */
[----:B------:R-:W-:Y:S02]  /*8dd0*/  LOP3.LUT R4, R5, R4, R151, 0x96, !PT ;  /* 0x0000000405047212 */ /* 0x000fe400078e9697 */
[----:B------:R-:W-:-:S04]  /*8de0*/  IADD3 R5, PT, PT, R113, -0x695add53, RZ ;  /* 0x96a522ad71057810 */ /* 0x000fc80007ffe0ff */
[----:B------:R-:W-:Y:S01]  /*8df0*/  LOP3.LUT R5, R5, R156, R23, 0x96, !PT ;  /* 0x0000009c05057212 */ /* 0x000fe200078e9617 */
[----:B------:R-:W-:Y:S01]  /*8e00*/  IMAD.MOV.U32 R23, RZ, RZ, R155 ;  /* 0x000000ffff177224 */ /* 0x000fe200078e009b */
[----:B------:R-:W-:-:S07]  /*8e10*/  MOV R155, R22 ;  /* 0x00000016009b7202 */ /* 0x000fce0000000f00 */
.L_x_6512:
[----:B------:R-:W-:Y:S05]  /*8e20*/  BSYNC.RECONVERGENT B2 ;  /* 0x0000000000027941 */ /* 0x000fea0003800200 */
.L_x_6511:
        /* <DEDUP_REMOVED lines=11> */
.L_x_6510:
[----:B------:R-:W-:Y:S05]  /*8ee0*/  BSYNC.RECONVERGENT B1 ;  /* 0x0000000000017941 */ /* 0x000fea0003800200 */
.L_x_6509:
        /* <DEDUP_REMOVED lines=18> */
.L_x_6520:
        /* <DEDUP_REMOVED lines=13> */
.L_x_6522:
[----:B------:R-:W-:Y:S05]  /*90e0*/  BSYNC.RECONVERGENT B3 ;  /* 0x0000000000037941 */ /* 0x000fea0003800200 */
.L_x_6521:
        /* <DEDUP_REMOVED lines=61> */
.L_x_6519:
[----:B------:R-:W-:Y:S05]  /*94c0*/  BSYNC.RECONVERGENT B2 ;  /* 0x0000000000027941 */ /* 0x000fea0003800200 */
.L_x_6518:
        /* <DEDUP_REMOVED lines=12> */
.L_x_6517:
[----:B------:R-:W-:Y:S05]  /*9590*/  BSYNC.RECONVERGENT B1 ;  /* 0x0000000000017941 */ /* 0x000fea0003800200 */
.L_x_6516:
[----:B------:R-:W-:Y:S02]  /*95a0*/  F2FP.BF16.F32.PACK_AB R150, RZ, R24 ;  /* 0x00000018ff96723e */ /* 0x000fe400000010ff */
[----:B------:R-:W-:Y:S02]  /*95b0*/  PRMT R96, R96, 0x5410, R99 ;  /* 0x0000541060607816 */ /* 0x000fe40000000063 */
[----:B------:R-:W-:Y:S02]  /*95c0*/  PRMT R98, R98, 0x5410, R158 ;  /* 0x0000541062627816 */ /* 0x000fe4000000009e */
[----:B------:R-:W-:Y:S02]  /*95d0*/  PRMT R97, R97, 0x5410, R149 ;  /* 0x0000541061617816 */ /* 0x000fe40000000095 */
[----:B------:R-:W-:-:S07]  /*95e0*/  PRMT R99, R159, 0x5410, R150 ;  /* 0x000054109f637816 */ /* 0x000fce0000000096 */
.L_x_6466:
        /* <DEDUP_REMOVED lines=26> */
.L_x_6524:
[----:B------:R-:W-:Y:S05]  /*9790*/  BSYNC.RECONVERGENT B1 ;  /* 0x0000000000017941 */ /* 0x000fea0003800200 */
.L_x_6523:
[----:B------:R-:W-:Y:S01]  /*97a0*/  VIADD R153, R153, 0x20 ;  /* 0x0000002099997836 */ /* 0x000fe20000000000 */
[----:B------:R-:W-:-:S07]  /*97b0*/  IADD3 R152, PT, PT, R152, 0x20, RZ ;  /* 0x0000002098987810 */ /* 0x000fce0007ffe0ff */
.L_x_6406:
[----:B------:R-:W-:Y:S05]  /*97c0*/  BSYNC.RECONVERGENT B0 ;  /* 0x0000000000007941 */ /* 0x000fea0003800200 */
.L_x_6405:
        /* <DEDUP_REMOVED lines=9> */
[----:B-----5:R2:W5:Y:S07]  /*9860*/  @P0 LDG.E.128 R56, desc[UR6][R26.64] ;  /* 0x000000061a380981 */ /* 0x02056e000c1e1d00 */
[----:B--2---:R-:W2:Y:S02]  /*9870*/  @P1 LDC.64 R26, c[0x0][0x3a0] ;  /* 0x0000e800ff1a1b82 */ /* 0x004ea40000000a00 */
[----:B--2---:R-:W-:-:S05]  /*9880*/  @P1 IMAD.WIDE.U32 R26, R153, 0x10, R26 ;  /* 0x00000010991a1825 */ /* 0x004fca00078e001a */
[----:B------:R2:W5:Y:S01]  /*9890*/  @P1 LDG.E.128 R52, desc[UR6][R26.64] ;  /* 0x000000061a341981 */ /* 0x000562000c1e1d00 */
[----:B------:R-:W-:Y:S05]  /*98a0*/  @!P1 BRA `(.L_x_6527) ;  /* 0x0000003800389947 */ /* 0x000fea0003800000 */
[----:B------:R-:W-:Y:S01]  /*98b0*/  ISETP.GT.AND P1, PT, R154, RZ, PT ;  /* 0x000000ff9a00720c */ /* 0x000fe20003f24270 */
[----:B------:R-:W-:-:S12]  /*98c0*/  BSSY.RECONVERGENT B1, `(.L_x_6528) ;  /* 0x000006d000017945 */ /* 0x000fd80003800200 */
[----:B--2--5:R-:W-:Y:S01]  /*98d0*/  @!P1 IMAD.U32 R26, R52, 0x10000, RZ ;  /* 0x00010000341a9824 */ /* 0x024fe200078e00ff */
[----:B------:R-:W-:Y:S01]  /*98e0*/  @!P1 MOV R28, R6 ;  /* 0x00000006001c9202 */ /* 0x000fe20000000f00 */
[----:B01----:R-:W-:Y:S01]  /*98f0*/  @!P1 IMAD.MOV.U32 R97, RZ, RZ, R149 ;  /* 0x000000ffff619224 */ /* 0x003fe200078e0095 */
        /* <DEDUP_REMOVED lines=17> */
.L_x_6532:
        /* <DEDUP_REMOVED lines=13> */
.L_x_6534:
[----:B------:R-:W-:Y:S05]  /*9ae0*/  BSYNC.RECONVERGENT B3 ;  /* 0x0000000000037941 */ /* 0x000fea0003800200 */
.L_x_6533:
        /* <DEDUP_REMOVED lines=15> */
[----:B------:R-:W-:Y:S01]  /*9be0*/  IMAD.MOV.U32 R11, RZ, RZ, R149 ;  /* 0x000000ffff0b7224 */ /* 0x000fe200078e0095 */
        /* <DEDUP_REMOVED lines=38> */
[----:B------:R-:W-:Y:S02]  /*9e50*/  IADD3 R5, PT, PT, R112, -0x700cb87f, RZ ;  /* 0x8ff3478170057810 */ /* 0x000fe40007ffe0ff */
[----:B------:R-:W-:Y:S01]  /*9e60*/  MOV R97, R26 ;  /* 0x0000001a00617202 */ /* 0x000fe20000000f00 */
[----:B------:R-:W-:Y:S01]  /*9e70*/  IMAD.MOV.U32 R8, RZ, RZ, R28 ;  /* 0x000000ffff087224 */ /* 0x000fe200078e001c */
[----:B------:R-:W-:Y:S01]  /*9e80*/  LOP3.LUT R4, R5, R4, R29, 0x96, !PT ;  /* 0x0000000405047212 */ /* 0x000fe200078e961d */
[----:B------:R-:W-:Y:S02]  /*9e90*/  VIADD R5, R113, 0x96a522ad ;  /* 0x96a522ad71057836 */ /* 0x000fe40000000000 */
[----:B------:R-:W-:-:S03]  /*9ea0*/  IMAD.MOV.U32 R28, RZ, RZ, RZ ;  /* 0x000000ffff1c7224 */ /* 0x000fc600078e00ff */
[----:B------:R-:W-:-:S07]  /*9eb0*/  LOP3.LUT R5, R5, R30, R27, 0x96, !PT ;  /* 0x0000001e05057212 */ /* 0x000fce00078e961b */
.L_x_6531:
[----:B------:R-:W-:Y:S05]  /*9ec0*/  BSYNC.RECONVERGENT B2 ;  /* 0x0000000000027941 */ /* 0x000fea0003800200 */
.L_x_6530:
[----:B------:R-:W-:Y:S01]  /*9ed0*/  I2FP.F32.U32 R6, R11 ;  /* 0x0000000b00067245 */ /* 0x000fe20000201000 */
[----:B------:R-:W-:-:S05]  /*9ee0*/  HFMA2 R11, -RZ, RZ, 0.1171875, 0 ;  /* 0x2f800000ff0b7431 */ /* 0x000fca00000001ff */
[----:B------:R-:W-:Y:S01]  /*9ef0*/  FFMA.FTZ R6, R6, R11, 1.1641532182693481445e-10 ;  /* 0x2f00000006067423 */ /* 0x000fe2000001000b */
[----:B------:R-:W-:-:S04]  /*9f00*/  SHF.L.U32 R11, R52, 0x10, RZ ;  /* 0x00000010340b7819 */ /* 0x000fc800000006ff */
[----:B------:R-:W-:Y:S01]  /*9f10*/  FSETP.GTU.FTZ.AND P2, PT, R6, UR8, PT ;  /* 0x0000000806007c0b */ /* 0x000fe2000bf5c000 */
[----:B------:R-:W-:-:S04]  /*9f20*/  IMAD.U32 R6, R56, 0x10000, RZ ;  /* 0x0001000038067824 */ /* 0x000fc800078e00ff */
[----:B------:R-:W-:-:S04]  /*9f30*/  FMUL.FTZ R6, R6, UR11 ;  /* 0x0000000b06067c20 */ /* 0x000fc80008410000 */
[----:B------:R-:W-:-:S05]  /*9f40*/  FMUL.FTZ R6, R6, UR10 ;  /* 0x0000000a06067c20 */ /* 0x000fca0008410000 */
[----:B------:R-:W-:Y:S01]  /*9f50*/  FSEL R26, R6, RZ, !P2 ;  /* 0x000000ff061a7208 */ /* 0x000fe20005000000 */
[----:B------:R-:W-:-:S04]  /*9f60*/  IMAD.U32 R6, R92, 0x10000, RZ ;  /* 0x000100005c067824 */ /* 0x000fc800078e00ff */
[----:B------:R-:W-:Y:S01]  /*9f70*/  FFMA.FTZ R26, R26, R6, R11 ;  /* 0x000000061a1a7223 */ /* 0x000fe2000001000b */
[----:B------:R-:W-:-:S07]  /*9f80*/  SEL R11, RZ, 0x1, P2 ;  /* 0x00000001ff0b7807 */ /* 0x000fce0001000000 */
.L_x_6529:
[----:B------:R-:W-:Y:S05]  /*9f90*/  BSYNC.RECONVERGENT B1 ;  /* 0x0000000000017941 */ /* 0x000fea0003800200 */
.L_x_6528:
        /* <DEDUP_REMOVED lines=23> */
.L_x_6539:
        /* <DEDUP_REMOVED lines=13> */
.L_x_6541:
[----:B------:R-:W-:Y:S05]  /*a1e0*/  BSYNC.RECONVERGENT B3 ;  /* 0x0000000000037941 */ /* 0x000fea0003800200 */
.L_x_6540:
        /* <DEDUP_REMOVED lines=58> */
[----:B------:R-:W-:-:S05]  /*a590*/  VIADD R5, R113, 0x96a522ad ;  /* 0x96a522ad71057836 */ /* 0x000fca0000000000 */
[----:B------:R-:W-:Y:S01]  /*a5a0*/  LOP3.LUT R5, R5, R32, R29, 0x96, !PT ;  /* 0x0000002005057212 */ /* 0x000fe200078e961d */
[----:B------:R-:W-:-:S07]  /*a5b0*/  IMAD.MOV.U32 R29, RZ, RZ, RZ ;  /* 0x000000ffff1d7224 */ /* 0x000fce00078e00ff */
.L_x_6538:
[----:B------:R-:W-:Y:S05]  /*a5c0*/  BSYNC.RECONVERGENT B2 ;  /* 0x0000000000027941 */ /* 0x000fea0003800200 */
.L_x_6537:
[----:B------:R-:W2:Y:S01]  /*a5d0*/  LDL R28, [R1] ;  /* 0x00000000011c7983 */ /* 0x000ea20000100800 */
[----:B------:R-:W-:Y:S01]  /*a5e0*/  I2FP.F32.U32 R13, R13 ;  /* 0x0000000d000d7245 */ /* 0x000fe20000201000 */
[----:B------:R-:W-:-:S05]  /*a5f0*/  HFMA2 R27, -RZ, RZ, 0.1171875, 0 ;  /* 0x2f800000ff1b7431 */ /* 0x000fca00000001ff */
[----:B------:R-:W-:Y:S01]  /*a600*/  FFMA.FTZ R13, R13, R27, 1.1641532182693481445e-10 ;  /* 0x2f0000000d0d7423 */ /* 0x000fe2000001001b */
[----:B------:R-:W-:-:S04]  /*a610*/  PRMT R27, R52, 0x7632, R27 ;  /* 0x00007632341b7816 */ /* 0x000fc8000000001b */
[----:B------:R-:W-:Y:S01]  /*a620*/  FSETP.GTU.FTZ.AND P2, PT, R13, UR8, PT ;  /* 0x000000080d007c0b */ /* 0x000fe2000bf5c000 */
[----:B------:R-:W-:Y:S01]  /*a630*/  IMAD.U32 R27, R27, 0x10000, RZ ;  /* 0x000100001b1b7824 */ /* 0x000fe200078e00ff */
[----:B------:R-:W-:-:S05]  /*a640*/  PRMT R13, R56, 0x7632, R13 ;  /* 0x00007632380d7816 */ /* 0x000fca000000000d */
[----:B------:R-:W-:-:S04]  /*a650*/  IMAD.U32 R13, R13, 0x10000, RZ ;  /* 0x000100000d0d7824 */ /* 0x000fc800078e00ff */
[----:B------:R-:W-:-:S04]  /*a660*/  FMUL.FTZ R13, R13, UR11 ;  /* 0x0000000b0d0d7c20 */ /* 0x000fc80008410000 */
[----:B------:R-:W-:-:S05]  /*a670*/  FMUL.FTZ R13, R13, UR10 ;  /* 0x0000000a0d0d7c20 */ /* 0x000fca0008410000 */
[----:B------:R-:W-:Y:S02]  /*a680*/  FSEL R13, R13, RZ, !P2 ;  /* 0x000000ff0d0d7208 */ /* 0x000fe40005000000 */
[----:B--2---:R-:W-:-:S05]  /*a690*/  SHF.L.U32 R28, R28, 0x10, RZ ;  /* 0x000000101c1c7819 */ /* 0x004fca00000006ff */
[----:B------:R-:W-:Y:S01]  /*a6a0*/  FFMA.FTZ R27, R13, R28, R27 ;  /* 0x0000001c0d1b7223 */ /* 0x000fe2000001001b */
[----:B------:R-:W-:-:S07]  /*a6b0*/  SEL R13, RZ, 0x1, P2 ;  /* 0x00000001ff0d7807 */ /* 0x000fce0001000000 */
.L_x_6536:
[----:B------:R-:W-:Y:S05]  /*a6c0*/  BSYNC.RECONVERGENT B1 ;  /* 0x0000000000017941 */ /* 0x000fea0003800200 */
.L_x_6535:
        /* <DEDUP_REMOVED lines=22> */
.L_x_6546:
        /* <DEDUP_REMOVED lines=13> */
.L_x_6548:
[----:B------:R-:W-:Y:S05]  /*a900*/  BSYNC.RECONVERGENT B3 ;  /* 0x0000000000037941 */ /* 0x000fea0003800200 */
.L_x_6547:
        /* <DEDUP_REMOVED lines=61> */
.L_x_6545:
[----:B------:R-:W-:Y:S05]  /*ace0*/  BSYNC.RECONVERGENT B2 ;  /* 0x0000000000027941 */ /* 0x000fea0003800200 */
.L_x_6544:
        /* <DEDUP_REMOVED lines=12> */
.L_x_6543:
[----:B------:R-:W-:Y:S05]  /*adb0*/  BSYNC.RECONVERGENT B1 ;  /* 0x0000000000017941 */ /* 0x000fea0003800200 */
.L_x_6542:
        /* <DEDUP_REMOVED lines=23> */
.L_x_6553:
        /* <DEDUP_REMOVED lines=13> */
.L_x_6555:
[----:B------:R-:W-:Y:S05]  /*b000*/  BSYNC.RECONVERGENT B3 ;  /* 0x0000000000037941 */ /* 0x000fea0003800200 */
.L_x_6554:
        /* <DEDUP_REMOVED lines=61> */
.L_x_6552:
[----:B------:R-:W-:Y:S05]  /*b3e0*/  BSYNC.RECONVERGENT B2 ;  /* 0x0000000000027941 */ /* 0x000fea0003800200 */
.L_x_6551:
[----:B------:R-:W2:Y:S01]  /*b3f0*/  LDL R30, [R1+0x4] ;  /* 0x00000400011e7983 */ /* 0x000ea20000100800 */
        /* <DEDUP_REMOVED lines=14> */
.L_x_6550:
[----:B------:R-:W-:Y:S05]  /*b4e0*/  BSYNC.RECONVERGENT B1 ;  /* 0x0000000000017941 */ /* 0x000fea0003800200 */
.L_x_6549:
        /* <DEDUP_REMOVED lines=22> */
.L_x_6560:
        /* <DEDUP_REMOVED lines=13> */
.L_x_6562:
[----:B------:R-:W-:Y:S05]  /*b720*/  BSYNC.RECONVERGENT B3 ;  /* 0x0000000000037941 */ /* 0x000fea0003800200 */
.L_x_6561:
        /* <DEDUP_REMOVED lines=61> */
.L_x_6559:
[----:B------:R-:W-:Y:S05]  /*bb00*/  BSYNC.RECONVERGENT B2 ;  /* 0x0000000000027941 */ /* 0x000fea0003800200 */
.L_x_6558:
        /* <DEDUP_REMOVED lines=12> */
.L_x_6557:
[----:B------:R-:W-:Y:S05]  /*bbd0*/  BSYNC.RECONVERGENT B1 ;  /* 0x0000000000017941 */ /* 0x000fea0003800200 */
.L_x_6556:
        /* <DEDUP_REMOVED lines=23> */
.L_x_6567:
        /* <DEDUP_REMOVED lines=13> */
.L_x_6569:
[----:B------:R-:W-:Y:S05]  /*be20*/  BSYNC.RECONVERGENT B3 ;  /* 0x0000000000037941 */ /* 0x000fea0003800200 */
.L_x_6568:
        /* <DEDUP_REMOVED lines=61> */
.L_x_6566:
[----:B------:R-:W-:Y:S05]  /*c200*/  BSYNC.RECONVERGENT B2 ;  /* 0x0000000000027941 */ /* 0x000fea0003800200 */
.L_x_6565:
        /* <DEDUP_REMOVED lines=15> */
.L_x_6564:
[----:B------:R-:W-:Y:S05]  /*c300*/  BSYNC.RECONVERGENT B1 ;  /* 0x0000000000017941 */ /* 0x000fea0003800200 */
.L_x_6563:
        /* <DEDUP_REMOVED lines=22> */
.L_x_6574:
        /* <DEDUP_REMOVED lines=13> */
.L_x_6576:
[----:B------:R-:W-:Y:S05]  /*c540*/  BSYNC.RECONVERGENT B3 ;  /* 0x0000000000037941 */ /* 0x000fea0003800200 */
.L_x_6575:
        /* <DEDUP_REMOVED lines=61> */
.L_x_6573:
[----:B------:R-:W-:Y:S05]  /*c920*/  BSYNC.RECONVERGENT B2 ;  /* 0x0000000000027941 */ /* 0x000fea0003800200 */
.L_x_6572:
        /* <DEDUP_REMOVED lines=12> */
.L_x_6571:
[----:B------:R-:W-:Y:S05]  /*c9f0*/  BSYNC.RECONVERGENT B1 ;  /* 0x0000000000017941 */ /* 0x000fea0003800200 */
.L_x_6570:
        /* <DEDUP_REMOVED lines=23> */
.L_x_6581:
        /* <DEDUP_REMOVED lines=13> */
.L_x_6583:
[----:B------:R-:W-:Y:S05]  /*cc40*/  BSYNC.RECONVERGENT B3 ;  /* 0x0000000000037941 */ /* 0x000fea0003800200 */
.L_x_6582:
        /* <DEDUP_REMOVED lines=60> */
[----:B------:R-:W-:-:S07]  /*d010*/  LOP3.LUT R5, R5, R158, R151, 0x96, !PT ;  /* 0x0000009e05057212 */ /* 0x000fce00078e9697 */
.L_x_6580:
[----:B------:R-:W-:Y:S05]  /*d020*/  BSYNC.RECONVERGENT B2 ;  /* 0x0000000000027941 */ /* 0x000fea0003800200 */
.L_x_6579:
        /* <DEDUP_REMOVED lines=15> */
.L_x_6578:
[----:B------:R-:W-:Y:S05]  /*d120*/  BSYNC.RECONVERGENT B1 ;  /* 0x0000000000017941 */ /* 0x000fea0003800200 */
.L_x_6577:
[----:B------:R-:W-:Y:S02]  /*d130*/  F2FP.BF16.F32.PACK_AB R150, RZ, R33 ;  /* 0x00000021ff96723e */ /* 0x000fe400000010ff */
[----:B------:R-:W-:Y:S02]  /*d140*/  PRMT R96, R96, 0x5410, R99 ;  /* 0x0000541060607816 */ /* 0x000fe40000000063 */
[----:B------:R-:W-:Y:S02]  /*d150*/  PRMT R98, R98, 0x5410, R165 ;  /* 0x0000541062627816 */ /* 0x000fe400000000a5 */
[----:B------:R-:W-:Y:S02]  /*d160*/  PRMT R97, R97, 0x5410, R149 ;  /* 0x0000541061617816 */ /* 0x000fe40000000095 */
[----:B------:R-:W-:Y:S01]  /*d170*/  PRMT R99, R166, 0x5410, R150 ;  /* 0x00005410a6637816 */ /* 0x000fe20000000096 */
[----:B------:R-:W-:Y:S06]  /*d180*/  BRA `(.L_x_6584) ;  /* 0x0000003400807947 */ /* 0x000fec0003800000 */
.L_x_6527:
        /* <DEDUP_REMOVED lines=21> */
.L_x_6589:
        /* <DEDUP_REMOVED lines=13> */
.L_x_6591:
[----:B------:R-:W-:Y:S05]  /*d3b0*/  BSYNC.RECONVERGENT B3 ;  /* 0x0000000000037941 */ /* 0x000fea0003800200 */
.L_x_6590:
        /* <DEDUP_REMOVED lines=61> */
.L_x_6588:
[----:B------:R-:W-:Y:S05]  /*d790*/  BSYNC.RECONVERGENT B2 ;  /* 0x0000000000027941 */ /* 0x000fea0003800200 */
.L_x_6587:
        /* <DEDUP_REMOVED lines=11> */
.L_x_6586:
[----:B------:R-:W-:Y:S05]  /*d850*/  BSYNC.RECONVERGENT B1 ;  /* 0x0000000000017941 */ /* 0x000fea0003800200 */
.L_x_6585:
        /* <DEDUP_REMOVED lines=18> */
.L_x_6596:
        /* <DEDUP_REMOVED lines=13> */
.L_x_6598:
[----:B------:R-:W-:Y:S05]  /*da50*/  BSYNC.RECONVERGENT B3 ;  /* 0x0000000000037941 */ /* 0x000fea0003800200 */
.L_x_6597:
        /* <DEDUP_REMOVED lines=13> */
[----:B------:R-:W-:Y:S01]  /*db30*/  IMAD.MOV.U32 R13, RZ, RZ, R155 ;  /* 0x000000ffff0d7224 */ /* 0x000fe200078e009b */
        /* <DEDUP_REMOVED lines=42> */
[----:B------:R-:W-:Y:S01]  /*dde0*/  MOV R8, R30 ;  /* 0x0000001e00087202 */ /* 0x000fe20000000f00 */
[----:B------:R-:W-:-:S03]  /*ddf0*/  IMAD.MOV.U32 R155, RZ, RZ, R28 ;  /* 0x000000ffff9b7224 */ /* 0x000fc600078e001c */
[----:B------:R-:W-:Y:S01]  /*de00*/  LOP3.LUT R4, R5, R4, R31, 0x96, !PT ;  /* 0x0000000405047212 */ /* 0x000fe200078e961f */
[----:B------:R-:W-:-:S05]  /*de10*/  VIADD R5, R113, 0x96a522ad ;  /* 0x96a522ad71057836 */ /* 0x000fca0000000000 */
[----:B------:R-:W-:-:S07]  /*de20*/  LOP3.LUT R5, R5, R32, R29, 0x96, !PT ;  /* 0x0000002005057212 */ /* 0x000fce00078e961d */
.L_x_6595:
[----:B------:R-:W-:Y:S05]  /*de30*/  BSYNC.RECONVERGENT B2 ;  /* 0x0000000000027941 */ /* 0x000fea0003800200 */
.L_x_6594:
[----:B------:R-:W2:Y:S01]  /*de40*/  LDL R28, [R1] ;  /* 0x00000000011c7983 */ /* 0x000ea20000100800 */
[----:B------:R-:W-:Y:S01]  /*de50*/  I2FP.F32.U32 R13, R13 ;  /* 0x0000000d000d7245 */ /* 0x000fe20000201000 */
[----:B------:R-:W-:-:S04]  /*de60*/  IMAD.MOV.U32 R27, RZ, RZ, 0x2f800000 ;  /* 0x2f800000ff1b7424 */ /* 0x000fc800078e00ff */
[----:B------:R-:W-:-:S05]  /*de70*/  FFMA.FTZ R13, R13, R27, 1.1641532182693481445e-10 ;  /* 0x2f0000000d0d7423 */ /* 0x000fca000001001b */
[----:B------:R-:W-:Y:S02]  /*de80*/  FSETP.GTU.FTZ.AND P1, PT, R13, UR8, PT ;  /* 0x000000080d007c0b */ /* 0x000fe4000bf3c000 */
[----:B-----5:R-:W-:-:S05]  /*de90*/  PRMT R13, R56, 0x7632, R13 ;  /* 0x00007632380d7816 */ /* 0x020fca000000000d */
[----:B------:R-:W-:-:S04]  /*dea0*/  IMAD.U32 R13, R13, 0x10000, RZ ;  /* 0x000100000d0d7824 */ /* 0x000fc800078e00ff */
[----:B------:R-:W-:-:S04]  /*deb0*/  FMUL.FTZ R13, R13, UR11 ;  /* 0x0000000b0d0d7c20 */ /* 0x000fc80008410000 */
[----:B------:R-:W-:-:S05]  /*dec0*/  FMUL.FTZ R13, R13, UR10 ;  /* 0x0000000a0d0d7c20 */ /* 0x000fca0008410000 */
[----:B------:R-:W-:Y:S02]  /*ded0*/  FSEL R27, R13, RZ, !P1 ;  /* 0x000000ff0d1b7208 */ /* 0x000fe40004800000 */
[----:B--2---:R-:W-:-:S05]  /*dee0*/  SHF.L.U32 R13, R28, 0x10, RZ ;  /* 0x000000101c0d7819 */ /* 0x004fca00000006ff */
[----:B------:R-:W-:Y:S01]  /*def0*/  FMUL.FTZ R27, R13, R27 ;  /* 0x0000001b0d1b7220 */ /* 0x000fe20000410000 */
[----:B------:R-:W-:-:S07]  /*df00*/  SEL R13, RZ, 0x1, P1 ;  /* 0x00000001ff0d7807 */ /* 0x000fce0000800000 */
.L_x_6593:
[----:B------:R-:W-:Y:S05]  /*df10*/  BSYNC.RECONVERGENT B1 ;  /* 0x0000000000017941 */ /* 0x000fea0003800200 */
.L_x_6592:
        /* <DEDUP_REMOVED lines=18> */
.L_x_6603:
        /* <DEDUP_REMOVED lines=13> */
.L_x_6605:
[----:B------:R-:W-:Y:S05]  /*e110*/  BSYNC.RECONVERGENT B3 ;  /* 0x0000000000037941 */ /* 0x000fea0003800200 */
.L_x_6604:
        /* <DEDUP_REMOVED lines=53> */
[----:B------:R-:W-:Y:S01]  /*e470*/  IMAD.WIDE.U32 R30, R5, -0x326172a9, RZ ;  /* 0xcd9e8d57051e7825 */ /* 0x000fe200078e00ff */
[----:B------:R-:W-:-:S03]  /*e480*/  MOV R155, R28 ;  /* 0x0000001c009b7202 */ /* 0x000fc60000000f00 */
[----:B------:R-:W-:Y:S02]  /*e490*/  VIADD R5, R112, 0x8ff34781 ;  /* 0x8ff3478170057836 */ /* 0x000fe40000000000 */
[----:B------:R-:W-:Y:S02]  /*e4a0*/  IMAD.MOV.U32 R8, RZ, RZ, R30 ;  /* 0x000000ffff087224 */ /* 0x000fe400078e001e */
[----:B------:R-:W-:Y:S01]  /*e4b0*/  IMAD.MOV.U32 R30, RZ, RZ, RZ ;  /* 0x000000ffff1e7224 */ /* 0x000fe200078e00ff */
[----:B------:R-:W-:Y:S02]  /*e4c0*/  LOP3.LUT R4, R5, R4, R31, 0x96, !PT ;  /* 0x0000000405047212 */ /* 0x000fe400078e961f */
[----:B------:R-:W-:-:S04]  /*e4d0*/  IADD3 R5, PT, PT, R113, -0x695add53, RZ ;  /* 0x96a522ad71057810 */ /* 0x000fc80007ffe0ff */
[----:B------:R-:W-:-:S07]  /*e4e0*/  LOP3.LUT R5, R5, R32, R29, 0x96, !PT ;  /* 0x0000002005057212 */ /* 0x000fce00078e961d */
.L_x_6602:
[----:B------:R-:W-:Y:S05]  /*e4f0*/  BSYNC.RECONVERGENT B2 ;  /* 0x0000000000027941 */ /* 0x000fea0003800200 */
.L_x_6601:
        /* <DEDUP_REMOVED lines=11> */
.L_x_6600:
[----:B------:R-:W-:Y:S05]  /*e5b0*/  BSYNC.RECONVERGENT B1 ;  /* 0x0000000000017941 */ /* 0x000fea0003800200 */
.L_x_6599:
        /* <DEDUP_REMOVED lines=18> */
.L_x_6610:
        /* <DEDUP_REMOVED lines=13> */
.L_x_6612:
[----:B------:R-:W-:Y:S05]  /*e7b0*/  BSYNC.RECONVERGENT B3 ;  /* 0x0000000000037941 */ /* 0x000fea0003800200 */
.L_x_6611:
[----:B------:R-:W-:Y:S01]  /*e7c0*/  LOP3.LUT R30, R9, R33, R113, 0x96, !PT ;  /* 0x00000021091e7212 */ /* 0x000fe200078e9671 */
[----:B------:R-:W-:Y:S01]  /*e7d0*/  IMAD.WIDE.U32 R4, R3, -0x326172a9, RZ ;  /* 0xcd9e8d5703047825 */ /* 0x000fe200078e00ff */
[----:B------:R-:W-:Y:S02]  /*e7e0*/  IADD3 R6, PT, PT, R113, -0x4498517b, RZ ;  /* 0xbb67ae8571067810 */ /* 0x000fe40007ffe0ff */
[----:B------:R-:W-:Y:S01]  /*e7f0*/  MOV R17, R155 ;  /* 0x0000009b00117202 */ /* 0x000fe20000000f00 */
        /* <DEDUP_REMOVED lines=54> */
[----:B------:R-:W-:Y:S02]  /*eb60*/  VIADD R5, R113, 0x96a522ad ;  /* 0x96a522ad71057836 */ /* 0x000fe40000000000 */
[----:B------:R-:W-:-:S03]  /*eb70*/  IMAD.MOV.U32 R155, RZ, RZ, R30 ;  /* 0x000000ffff9b7224 */ /* 0x000fc600078e001e */
[----:B------:R-:W-:-:S07]  /*eb80*/  LOP3.LUT R5, R5, R150, R31, 0x96, !PT ;  /* 0x0000009605057212 */ /* 0x000fce00078e961f */
.L_x_6609:
[----:B------:R-:W-:Y:S05]  /*eb90*/  BSYNC.RECONVERGENT B2 ;  /* 0x0000000000027941 */ /* 0x000fea0003800200 */
.L_x_6608:
[----:B------:R-:W2:Y:S01]  /*eba0*/  LDL R30, [R1+0x4] ;  /* 0x00000400011e7983 */ /* 0x000ea20000100800 */
[----:B------:R-:W-:Y:S01]  /*ebb0*/  I2FP.F32.U32 R17, R17 ;  /* 0x0000001100117245 */ /* 0x000fe20000201000 */
[----:B------:R-:W-:-:S05]  /*ebc0*/  HFMA2 R29, -RZ, RZ, 0.1171875, 0 ;  /* 0x2f800000ff1d7431 */ /* 0x000fca00000001ff */
[----:B------:R-:W-:-:S05]  /*ebd0*/  FFMA.FTZ R17, R17, R29, 1.1641532182693481445e-10 ;  /* 0x2f00000011117423 */ /* 0x000fca000001001d */
[----:B------:R-:W-:Y:S02]  /*ebe0*/  FSETP.GTU.FTZ.AND P1, PT, R17, UR8, PT ;  /* 0x0000000811007c0b */ /* 0x000fe4000bf3c000 */
[----:B-----5:R-:W-:-:S05]  /*ebf0*/  PRMT R17, R57, 0x7632, R17 ;  /* 0x0000763239117816 */ /* 0x020fca0000000011 */
[----:B------:R-:W-:-:S04]  /*ec00*/  IMAD.U32 R17, R17, 0x10000, RZ ;  /* 0x0001000011117824 */ /* 0x000fc800078e00ff */
[----:B------:R-:W-:-:S04]  /*ec10*/  FMUL.FTZ R17, R17, UR11 ;  /* 0x0000000b11117c20 */ /* 0x000fc80008410000 */
[----:B------:R-:W-:-:S05]  /*ec20*/  FMUL.FTZ R17, R17, UR10 ;  /* 0x0000000a11117c20 */ /* 0x000fca0008410000 */
[----:B------:R-:W-:Y:S01]  /*ec30*/  FSEL R29, R17, RZ, !P1 ;  /* 0x000000ff111d7208 */ /* 0x000fe20004800000 */
[----:B--2---:R-:W-:-:S04]  /*ec40*/  IMAD.U32 R17, R30, 0x10000, RZ ;  /* 0x000100001e117824 */ /* 0x004fc800078e00ff */
[----:B------:R-:W-:Y:S01]  /*ec50*/  FMUL.FTZ R29, R17, R29 ;  /* 0x0000001d111d7220 */ /* 0x000fe20000410000 */
[----:B------:R-:W-:-:S07]  /*ec60*/  SEL R17, RZ, 0x1, P1 ;  /* 0x00000001ff117807 */ /* 0x000fce0000800000 */
.L_x_6607:
[----:B------:R-:W-:Y:S05]  /*ec70*/  BSYNC.RECONVERGENT B1 ;  /* 0x0000000000017941 */ /* 0x000fea0003800200 */
.L_x_6606:
        /* <DEDUP_REMOVED lines=18> */
.L_x_6617:
        /* <DEDUP_REMOVED lines=13> */
.L_x_6619:
[----:B------:R-:W-:Y:S05]  /*ee70*/  BSYNC.RECONVERGENT B3 ;  /* 0x0000000000037941 */ /* 0x000fea0003800200 */
.L_x_6618:
        /* <DEDUP_REMOVED lines=56> */
[----:B------:R-:W-:Y:S02]  /*f200*/  HFMA2 R32, -RZ, RZ, 0, 0 ;  /* 0x00000000ff207431 */ /* 0x000fe400000001ff */
[----:B------:R-:W-:Y:S01]  /*f210*/  IMAD.MOV.U32 R155, RZ, RZ, R30 ;  /* 0x000000ffff9b7224 */ /* 0x000fe200078e001e */
[----:B------:R-:W-:Y:S01]  /*f220*/  LOP3.LUT R4, R5, R4, R33, 0x96, !PT ;  /* 0x0000000405047212 */ /* 0x000fe200078e9621 */
[----:B------:R-:W-:-:S05]  /*f230*/  VIADD R5, R113, 0x96a522ad ;  /* 0x96a522ad71057836 */ /* 0x000fca0000000000 */
[----:B------:R-:W-:-:S07]  /*f240*/  LOP3.LUT R5, R5, R150, R31, 0x96, !PT ;  /* 0x0000009605057212 */ /* 0x000fce00078e961f */
.L_x_6616:
[----:B------:R-:W-:Y:S05]  /*f250*/  BSYNC.RECONVERGENT B2 ;  /* 0x0000000000027941 */ /* 0x000fea0003800200 */
.L_x_6615:
        /* <DEDUP_REMOVED lines=11> */
.L_x_6614:
[----:B------:R-:W-:Y:S05]  /*f310*/  BSYNC.RECONVERGENT B1 ;  /* 0x0000000000017941 */ /* 0x000fea0003800200 */
.L_x_6613:
        /* <DEDUP_REMOVED lines=18> */
.L_x_6624:
        /* <DEDUP_REMOVED lines=13> */
.L_x_6626:
[----:B------:R-:W-:Y:S05]  /*f510*/  BSYNC.RECONVERGENT B3 ;  /* 0x0000000000037941 */ /* 0x000fea0003800200 */
.L_x_6625:
        /* <DEDUP_REMOVED lines=57> */
[----:B------:R-:W-:-:S03]  /*f8b0*/  IMAD.MOV.U32 R8, RZ, RZ, R150 ;  /* 0x000000ffff087224 */ /* 0x000fc600078e0096 */
[----:B------:R-:W-:Y:S02]  /*f8c0*/  LOP3.LUT R4, R5, R4, R151, 0x96, !PT ;  /* 0x0000000405047212 */ /* 0x000fe400078e9697 */
[----:B------:R-:W-:-:S04]  /*f8d0*/  IADD3 R5, PT, PT, R113, -0x695add53, RZ ;  /* 0x96a522ad71057810 */ /* 0x000fc80007ffe0ff */
[----:B------:R-:W-:-:S07]  /*f8e0*/  LOP3.LUT R5, R5, R156, R33, 0x96, !PT ;  /* 0x0000009c05057212 */ /* 0x000fce00078e9621 */
.L_x_6623:
[----:B------:R-:W-:Y:S05]  /*f8f0*/  BSYNC.RECONVERGENT B2 ;  /* 0x0000000000027941 */ /* 0x000fea0003800200 */
.L_x_6622:
[----:B------:R-:W2:Y:S01]  /*f900*/  LDL R32, [R1+0x8] ;  /* 0x0000080001207983 */ /* 0x000ea20000100800 */
        /* <DEDUP_REMOVED lines=8> */
[----:B------:R-:W-:Y:S01]  /*f990*/  FSEL R31, R21, RZ, !P1 ;  /* 0x000000ff151f7208 */ /* 0x000fe20004800000 */
[----:B--2---:R-:W-:-:S04]  /*f9a0*/  IMAD.U32 R21, R32, 0x10000, RZ ;  /* 0x0001000020157824 */ /* 0x004fc800078e00ff */
[----:B------:R-:W-:Y:S01]  /*f9b0*/  FMUL.FTZ R31, R21, R31 ;  /* 0x0000001f151f7220 */ /* 0x000fe20000410000 */
[----:B------:R-:W-:-:S07]  /*f9c0*/  SEL R21, RZ, 0x1, P1 ;  /* 0x00000001ff157807 */ /* 0x000fce0000800000 */
.L_x_6621:
[----:B------:R-:W-:Y:S05]  /*f9d0*/  BSYNC.RECONVERGENT B1 ;  /* 0x0000000000017941 */ /* 0x000fea0003800200 */
.L_x_6620:
        /* <DEDUP_REMOVED lines=18> */
.L_x_6631:
        /* <DEDUP_REMOVED lines=13> */
.L_x_6633:
[----:B------:R-:W-:Y:S05]  /*fbd0*/  BSYNC.RECONVERGENT B3 ;  /* 0x0000000000037941 */ /* 0x000fea0003800200 */
.L_x_6632:
        /* <DEDUP_REMOVED lines=58> */
[----:B------:R-:W-:Y:S02]  /*ff80*/  IMAD.MOV.U32 R155, RZ, RZ, R32 ;  /* 0x000000ffff9b7224 */ /* 0x000fe400078e0020 */
[----:B------:R-:W-:Y:S01]  /*ff90*/  IMAD.MOV.U32 R150, RZ, RZ, RZ ;  /* 0x000000ffff967224 */ /* 0x000fe200078e00ff */
[----:B------:R-:W-:-:S07]  /*ffa0*/  LOP3.LUT R5, R5, R156, R33, 0x96, !PT ;  /* 0x0000009c05057212 */ /* 0x000fce00078e9621 */
.L_x_6630:
[----:B------:R-:W-:Y:S05]  /*ffb0*/  BSYNC.RECONVERGENT B2 ;  /* 0x0000000000027941 */ /* 0x000fea0003800200 */
.L_x_6629:
        /* <DEDUP_REMOVED lines=11> */
.L_x_6628:
[----:B------:R-:W-:Y:S05]  /*10070*/  BSYNC.RECONVERGENT B1 ;  /* 0x0000000000017941 */ /* 0x000fea0003800200 */
.L_x_6627:
        /* <DEDUP_REMOVED lines=18> */
.L_x_6638:
        /* <DEDUP_REMOVED lines=13> */
.L_x_6640:
[----:B------:R-:W-:Y:S05]  /*10270*/  BSYNC.RECONVERGENT B3 ;  /* 0x0000000000037941 */ /* 0x000fea0003800200 */
.L_x_6639:
        /* <DEDUP_REMOVED lines=61> */
.L_x_6637:
[----:B------:R-:W-:Y:S05]  /*10650*/  BSYNC.RECONVERGENT B2 ;  /* 0x0000000000027941 */ /* 0x000fea0003800200 */
.L_x_6636:
[----:B------:R-:W2:Y:S01]  /*10660*/  LDL R150, [R1+0xc] ;  /* 0x00000c0001967983 */ /* 0x000ea20000100800 */
        /* <DEDUP_REMOVED lines=12> */
.L_x_6635:
[----:B------:R-:W-:Y:S05]  /*10730*/  BSYNC.RECONVERGENT B1 ;  /* 0x0000000000017941 */ /* 0x000fea0003800200 */
.L_x_6634:
[----:B------:R-:W-:Y:S02]  /*10740*/  F2FP.BF16.F32.PACK_AB R150, RZ, R33 ;  /* 0x00000021ff96723e */ /* 0x000fe400000010ff */
[----:B------:R-:W-:Y:S02]  /*10750*/  PRMT R96, R96, 0x5410, R99 ;  /* 0x0000541060607816 */ /* 0x000fe40000000063 */
[----:B------:R-:W-:Y:S02]  /*10760*/  PRMT R98, R98, 0x5410, R165 ;  /* 0x0000541062627816 */ /* 0x000fe400000000a5 */
[----:B------:R-:W-:Y:S02]  /*10770*/  PRMT R97, R97, 0x5410, R149 ;  /* 0x0000541061617816 */ /* 0x000fe40000000095 */
[----:B------:R-:W-:-:S07]  /*10780*/  PRMT R99, R166, 0x5410, R150 ;  /* 0x00005410a6637816 */ /* 0x000fce0000000096 */
.L_x_6584:
        /* <DEDUP_REMOVED lines=26> */
.L_x_6642:
[----:B------:R-:W-:Y:S05]  /*10930*/  BSYNC.RECONVERGENT B1 ;  /* 0x0000000000017941 */ /* 0x000fea0003800200 */
.L_x_6641:
[----:B------:R-:W-:Y:S01]  /*10940*/  IADD3 R153, PT, PT, R153, 0x20, RZ ;  /* 0x0000002099997810 */ /* 0x000fe20007ffe0ff */
[----:B------:R-:W-:-:S07]  /*10950*/  VIADD R152, R152, 0x20 ;  /* 0x0000002098987836 */ /* 0x000fce0000000000 */
.L_x_6526:
[----:B------:R-:W-:Y:S05]  /*10960*/  BSYNC.RECONVERGENT B0 ;  /* 0x0000000000007941 */ /* 0x000fea0003800200 */
.L_x_6525:
        /* <DEDUP_REMOVED lines=16> */
[----:B-----5:R-:W-:Y:S01]  /*10a70*/  @!P1 IMAD.U32 R35, R52, 0x10000, RZ ;  /* 0x0001000034239824 */ /* 0x020fe200078e00ff */
[----:B------:R-:W-:Y:S01]  /*10a80*/  @!P1 MOV R42, R149 ;  /* 0x00000095002a9202 */ /* 0x000fe20000000f00 */
[----:B--2---:R-:W-:Y:S01]  /*10a90*/  @!P1 IMAD.MOV.U32 R37, RZ, RZ, R6 ;  /* 0x000000ffff259224 */ /* 0x004fe200078e0006 */
        /* <DEDUP_REMOVED lines=17> */
.L_x_6650:
        /* <DEDUP_REMOVED lines=13> */
.L_x_6652:
[----:B------:R-:W-:Y:S05]  /*10c80*/  BSYNC.RECONVERGENT B3 ;  /* 0x0000000000037941 */ /* 0x000fea0003800200 */
.L_x_6651:
        /* <DEDUP_REMOVED lines=59> */
[----:B------:R-:W-:Y:S01]  /*11040*/  LOP3.LUT R5, R5, R40, R37, 0x96, !PT ;  /* 0x0000002805057212 */ /* 0x000fe200078e9625 */
[----:B------:R-:W-:-:S07]  /*11050*/  HFMA2 R37, -RZ, RZ, 0, 0 ;  /* 0x00000000ff257431 */ /* 0x000fce00000001ff */
.L_x_6649:
[----:B------:R-:W-:Y:S05]  /*11060*/  BSYNC.RECONVERGENT B2 ;  /* 0x0000000000027941 */ /* 0x000fea0003800200 */
.L_x_6648:
[----:B------:R-:W-:Y:S01]  /*11070*/  I2FP.F32.U32 R6, R11 ;  /* 0x0000000b00067245 */ /* 0x000fe20000201000 */
[----:B------:R-:W-:-:S04]  /*11080*/  IMAD.MOV.U32 R11, RZ, RZ, 0x2f800000 ;  /* 0x2f800000ff0b7424 */ /* 0x000fc800078e00ff */
[----:B------:R-:W-:Y:S01]  /*11090*/  FFMA.FTZ R6, R6, R11, 1.1641532182693481445e-10 ;  /* 0x2f00000006067423 */ /* 0x000fe2000001000b */
[----:B------:R-:W-:-:S04]  /*110a0*/  IMAD.U32 R11, R52, 0x10000, RZ ;  /* 0x00010000340b7824 */ /* 0x000fc800078e00ff */
[----:B------:R-:W-:Y:S01]  /*110b0*/  FSETP.GTU.FTZ.AND P2, PT, R6, UR8, PT ;  /* 0x0000000806007c0b */ /* 0x000fe2000bf5c000 */
[----:B------:R-:W-:-:S04]  /*110c0*/  IMAD.U32 R6, R56, 0x10000, RZ ;  /* 0x0001000038067824 */ /* 0x000fc800078e00ff */
[----:B------:R-:W-:-:S04]  /*110d0*/  FMUL.FTZ R6, R6, UR11 ;  /* 0x0000000b06067c20 */ /* 0x000fc80008410000 */
[----:B------:R-:W-:-:S05]  /*110e0*/  FMUL.FTZ R6, R6, UR10 ;  /* 0x0000000a06067c20 */ /* 0x000fca0008410000 */
[----:B------:R-:W-:Y:S02]  /*110f0*/  FSEL R35, R6, RZ, !P2 ;  /* 0x000000ff06237208 */ /* 0x000fe40005000000 */
[----:B------:R-:W-:-:S05]  /*11100*/  SHF.L.U32 R6, R88, 0x10, RZ ;  /* 0x0000001058067819 */ /* 0x000fca00000006ff */
[----:B------:R-:W-:Y:S01]  /*11110*/  FFMA.FTZ R35, R35, R6, R11 ;  /* 0x0000000623237223 */ /* 0x000fe2000001000b */
[----:B------:R-:W-:-:S07]  /*11120*/  SEL R11, RZ, 0x1, P2 ;  /* 0x00000001ff0b7807 */ /* 0x000fce0001000000 */
.L_x_6647:
[----:B------:R-:W-:Y:S05]  /*11130*/  BSYNC.RECONVERGENT B1 ;  /* 0x0000000000017941 */ /* 0x000fea0003800200 */
.L_x_6646:
[----:B------:R-:W-:Y:S01]  /*11140*/  @!P1 PRMT R36, R52, 0x7632, R36 ;  /* 0x0000763234249816 */ /* 0x000fe20000000024 */
[----:B------:R-:W-:Y:S01]  /*11150*/  BSSY.RECONVERGENT B1, `(.L_x_6653) ;  /* 0x0000071000017945 */ /* 0x000fe20003800200 */
[----:B01----:R-:W-:Y:S01]  /*11160*/  F2FP.BF16.F32.PACK_AB R96, RZ, R35 ;  /* 0x00000023ff60723e */ /* 0x003fe200000010ff */
        /* <DEDUP_REMOVED lines=20> */
.L_x_6657:
        /* <DEDUP_REMOVED lines=13> */
.L_x_6659:
[----:B------:R-:W-:Y:S05]  /*11380*/  BSYNC.RECONVERGENT B3 ;  /* 0x0000000000037941 */ /* 0x000fea0003800200 */
.L_x_6658:
        /* <DEDUP_REMOVED lines=61> */
.L_x_6656:
[----:B------:R-:W-:Y:S05]  /*11760*/  BSYNC.RECONVERGENT B2 ;  /* 0x0000000000027941 */ /* 0x000fea0003800200 */
.L_x_6655:
[----:B------:R-:W2:Y:S01]  /*11770*/  LDL R37, [R1+0x10] ;  /* 0x0000100001257983 */ /* 0x000ea20000100800 */
[----:B------:R-:W-:Y:S01]  /*11780*/  I2FP.F32.U32 R13, R13 ;  /* 0x0000000d000d7245 */ /* 0x000fe20000201000 */
[----:B------:R-:W-:-:S04]  /*11790*/  IMAD.MOV.U32 R36, RZ, RZ, 0x2f800000 ;  /* 0x2f800000ff247424 */ /* 0x000fc800078e00ff */
[----:B------:R-:W-:Y:S01]  /*117a0*/  FFMA.FTZ R13, R13, R36, 1.1641532182693481445e-10 ;  /* 0x2f0000000d0d7423 */ /* 0x000fe20000010024 */
[----:B------:R-:W-:-:S04]  /*117b0*/  PRMT R36, R52, 0x7632, R36 ;  /* 0x0000763234247816 */ /* 0x000fc80000000024 */
[----:B------:R-:W-:Y:S02]  /*117c0*/  FSETP.GTU.FTZ.AND P2, PT, R13, UR8, PT ;  /* 0x000000080d007c0b */ /* 0x000fe4000bf5c000 */
[----:B------:R-:W-:Y:S02]  /*117d0*/  PRMT R13, R56, 0x7632, R13 ;  /* 0x00007632380d7816 */ /* 0x000fe4000000000d */
[----:B------:R-:W-:-:S03]  /*117e0*/  SHF.L.U32 R36, R36, 0x10, RZ ;  /* 0x0000001024247819 */ /* 0x000fc600000006ff */
[----:B------:R-:W-:-:S04]  /*117f0*/  IMAD.U32 R13, R13, 0x10000, RZ ;  /* 0x000100000d0d7824 */ /* 0x000fc800078e00ff */
[----:B------:R-:W-:-:S04]  /*11800*/  FMUL.FTZ R13, R13, UR11 ;  /* 0x0000000b0d0d7c20 */ /* 0x000fc80008410000 */
[----:B------:R-:W-:-:S05]  /*11810*/  FMUL.FTZ R13, R13, UR10 ;  /* 0x0000000a0d0d7c20 */ /* 0x000fca0008410000 */
[----:B------:R-:W-:Y:S01]  /*11820*/  FSEL R13, R13, RZ, !P2 ;  /* 0x000000ff0d0d7208 */ /* 0x000fe20005000000 */
[----:B--2---:R-:W-:-:S04]  /*11830*/  IMAD.U32 R37, R37, 0x10000, RZ ;  /* 0x0001000025257824 */ /* 0x004fc800078e00ff */
[----:B------:R-:W-:Y:S01]  /*11840*/  FFMA.FTZ R36, R13, R37, R36 ;  /* 0x000000250d247223 */ /* 0x000fe20000010024 */
[----:B------:R-:W-:-:S07]  /*11850*/  SEL R13, RZ, 0x1, P2 ;  /* 0x00000001ff0d7807 */ /* 0x000fce0001000000 */
.L_x_6654:
[----:B------:R-:W-:Y:S05]  /*11860*/  BSYNC.RECONVERGENT B1 ;  /* 0x0000000000017941 */ /* 0x000fea0003800200 */
.L_x_6653:
        /* <DEDUP_REMOVED lines=22> */
.L_x_6664:
        /* <DEDUP_REMOVED lines=13> */
.L_x_6666:
[----:B------:R-:W-:Y:S05]  /*11aa0*/  BSYNC.RECONVERGENT B3 ;  /* 0x0000000000037941 */ /* 0x000fea0003800200 */
.L_x_6665:
        /* <DEDUP_REMOVED lines=61> */
.L_x_6663:
[----:B------:R-:W-:Y:S05]  /*11e80*/  BSYNC.RECONVERGENT B2 ;  /* 0x0000000000027941 */ /* 0x000fea0003800200 */
.L_x_6662:
        /* <DEDUP_REMOVED lines=12> */
.L_x_6661:
[----:B------:R-:W-:Y:S05]  /*11f50*/  BSYNC.RECONVERGENT B1 ;  /* 0x0000000000017941 */ /* 0x000fea0003800200 */
.L_x_6660:
        /* <DEDUP_REMOVED lines=23> */
.L_x_6671:
        /* <DEDUP_REMOVED lines=13> */
.L_x_6673:
[----:B------:R-:W-:Y:S05]  /*121a0*/  BSYNC.RECONVERGENT B3 ;  /* 0x0000000000037941 */ /* 0x000fea0003800200 */
.L_x_6672:
        /* <DEDUP_REMOVED lines=61> */
.L_x_6670:
[----:B------:R-:W-:Y:S05]  /*12580*/  BSYNC.RECONVERGENT B2 ;  /* 0x0000000000027941 */ /* 0x000fea0003800200 */
.L_x_6669:
        /* <DEDUP_REMOVED lines=15> */
.L_x_6668:
[----:B------:R-:W-:Y:S05]  /*12680*/  BSYNC.RECONVERGENT B1 ;  /* 0x0000000000017941 */ /* 0x000fea0003800200 */
.L_x_6667:
        /* <DEDUP_REMOVED lines=22> */
.L_x_6678:
        /* <DEDUP_REMOVED lines=13> */
.L_x_6680:
[----:B------:R-:W-:Y:S05]  /*128c0*/  BSYNC.RECONVERGENT B3 ;  /* 0x0000000000037941 */ /* 0x000fea0003800200 */
.L_x_6679:
        /* <DEDUP_REMOVED lines=61> */
.L_x_6677:
[----:B------:R-:W-:Y:S05]  /*12ca0*/  BSYNC.RECONVERGENT B2 ;  /* 0x0000000000027941 */ /* 0x000fea0003800200 */
.L_x_6676:
        /* <DEDUP_REMOVED lines=12> */
.L_x_6675:
[----:B------:R-:W-:Y:S05]  /*12d70*/  BSYNC.RECONVERGENT B1 ;  /* 0x0000000000017941 */ /* 0x000fea0003800200 */
.L_x_6674:
        /* <DEDUP_REMOVED lines=23> */
.L_x_6685:
        /* <DEDUP_REMOVED lines=13> */
.L_x_6687:
[----:B------:R-:W-:Y:S05]  /*12fc0*/  BSYNC.RECONVERGENT B3 ;  /* 0x0000000000037941 */ /* 0x000fea0003800200 */
.L_x_6686:
        /* <DEDUP_REMOVED lines=58> */
[----:B------:R-:W-:Y:S02]  /*13370*/  VIADD R5, R113, 0x96a522ad ;  /* 0x96a522ad71057836 */ /* 0x000fe40000000000 */
[----:B------:R-:W-:-:S03]  /*13380*/  HFMA2 R151, -RZ, RZ, 0, 0 ;  /* 0x00000000ff977431 */ /* 0x000fc600000001ff */
[----:B------:R-:W-:-:S07]  /*13390*/  LOP3.LUT R5, R5, R156, R41, 0x96, !PT ;  /* 0x0000009c05057212 */ /* 0x000fce00078e9629 */
.L_x_6684:
[----:B------:R-:W-:Y:S05]  /*133a0*/  BSYNC.RECONVERGENT B2 ;  /* 0x0000000000027941 */ /* 0x000fea0003800200 */
.L_x_6683:
        /* <DEDUP_REMOVED lines=15> */
.L_x_6682:
[----:B------:R-:W-:Y:S05]  /*134a0*/  BSYNC.RECONVERGENT B1 ;  /* 0x0000000000017941 */ /* 0x000fea0003800200 */
.L_x_6681:
        /* <DEDUP_REMOVED lines=22> */
.L_x_6692:
        /* <DEDUP_REMOVED lines=13> */
.L_x_6694:
[----:B------:R-:W-:Y:S05]  /*136e0*/  BSYNC.RECONVERGENT B3 ;  /* 0x0000000000037941 */ /* 0x000fea0003800200 */
.L_x_6693:
        /* <DEDUP_REMOVED lines=56> */
[----:B------:R-:W-:Y:S02]  /*13a70*/  IMAD.MOV.U32 R167, RZ, RZ, R150 ;  /* 0x000000ffffa77224 */ /* 0x000fe400078e0096 */
[----:B------:R-:W-:Y:S01]  /*13a80*/  HFMA2 R150, -RZ, RZ, 0, 0 ;  /* 0x00000000ff967431 */ /* 0x000fe200000001ff */
[----:B------:R-:W-:Y:S01]  /*13a90*/  LOP3.LUT R4, R5, R4, R157, 0x96, !PT ;  /* 0x0000000405047212 */ /* 0x000fe200078e969d */
[----:B------:R-:W-:-:S05]  /*13aa0*/  VIADD R5, R113, 0x96a522ad ;  /* 0x96a522ad71057836 */ /* 0x000fca0000000000 */
[----:B------:R-:W-:-:S07]  /*13ab0*/  LOP3.LUT R5, R5, R158, R151, 0x96, !PT ;  /* 0x0000009e05057212 */ /* 0x000fce00078e9697 */
.L_x_6691:
[----:B------:R-:W-:Y:S05]  /*13ac0*/  BSYNC.RECONVERGENT B2 ;  /* 0x0000000000027941 */ /* 0x000fea0003800200 */
.L_x_6690:
        /* <DEDUP_REMOVED lines=12> */
.L_x_6689:
[----:B------:R-:W-:Y:S05]  /*13b90*/  BSYNC.RECONVERGENT B1 ;  /* 0x0000000000017941 */ /* 0x000fea0003800200 */
.L_x_6688:
        /* <DEDUP_REMOVED lines=23> */
.L_x_6699:
        /* <DEDUP_REMOVED lines=13> */
.L_x_6701:
[----:B------:R-:W-:Y:S05]  /*13de0*/  BSYNC.RECONVERGENT B3 ;  /* 0x0000000000037941 */ /* 0x000fea0003800200 */
.L_x_6700:
        /* <DEDUP_REMOVED lines=61> */
.L_x_6698:
[----:B------:R-:W-:Y:S05]  /*141c0*/  BSYNC.RECONVERGENT B2 ;  /* 0x0000000000027941 */ /* 0x000fea0003800200 */
.L_x_6697:
        /* <DEDUP_REMOVED lines=15> */
.L_x_6696:
[----:B------:R-:W-:Y:S05]  /*142c0*/  BSYNC.RECONVERGENT B1 ;  /* 0x0000000000017941 */ /* 0x000fea0003800200 */
.L_x_6695:
[----:B------:R-:W-:Y:S02]  /*142d0*/  F2FP.BF16.F32.PACK_AB R150, RZ, R42 ;  /* 0x0000002aff96723e */ /* 0x000fe400000010ff */
[----:B------:R-:W-:Y:S02]  /*142e0*/  PRMT R96, R96, 0x5410, R99 ;  /* 0x0000541060607816 */ /* 0x000fe40000000063 */
[----:B------:R-:W-:Y:S02]  /*142f0*/  PRMT R98, R98, 0x5410, R165 ;  /* 0x0000541062627816 */ /* 0x000fe400000000a5 */
[----:B------:R-:W-:Y:S02]  /*14300*/  PRMT R97, R97, 0x5410, R149 ;  /* 0x0000541061617816 */ /* 0x000fe40000000095 */
[----:B------:R-:W-:Y:S01]  /*14310*/  PRMT R99, R166, 0x5410, R150 ;  /* 0x00005410a6637816 */ /* 0x000fe20000000096 */
[----:B------:R-:W-:Y:S06]  /*14320*/  BRA `(.L_x_6702) ;  /* 0x0000003400807947 */ /* 0x000fec0003800000 */
.L_x_6645:
        /* <DEDUP_REMOVED lines=21> */
.L_x_6707:
        /* <DEDUP_REMOVED lines=13> */
.L_x_6709:
[----:B------:R-:W-:Y:S05]  /*14550*/  BSYNC.RECONVERGENT B3 ;  /* 0x0000000000037941 */ /* 0x000fea0003800200 */
.L_x_6708:
        /* <DEDUP_REMOVED lines=61> */
.L_x_6706:
[----:B------:R-:W-:Y:S05]  /*14930*/  BSYNC.RECONVERGENT B2 ;  /* 0x0000000000027941 */ /* 0x000fea0003800200 */
.L_x_6705:
        /* <DEDUP_REMOVED lines=11> */
.L_x_6704:
[----:B------:R-:W-:Y:S05]  /*149f0*/  BSYNC.RECONVERGENT B1 ;  /* 0x0000000000017941 */ /* 0x000fea0003800200 */
.L_x_6703:
[----:B------:R-:W-:Y:S01]  /*14a00*/  BSSY.RECONVERGENT B1, `(.L_x_6710) ;  /* 0x000006b000017945 */ /* 0x000fe20003800200 */
[----:B01----:R-:W-:Y:S01]  /*14a10*/  F2FP.BF16.F32.PACK_AB R96, RZ, R35 ;  /* 0x00000023ff60723e */ /* 0x003fe200000010ff */
        /* <DEDUP_REMOVED lines=16> */
.L_x_6714:
        /* <DEDUP_REMOVED lines=13> */
.L_x_6716:
[----:B------:R-:W-:Y:S05]  /*14bf0*/  BSYNC.RECONVERGENT B3 ;  /* 0x0000000000037941 */ /* 0x000fea0003800200 */
.L_x_6715:
        /* <DEDUP_REMOVED lines=61> */
.L_x_6713:
[----:B------:R-:W-:Y:S05]  /*14fd0*/  BSYNC.RECONVERGENT B2 ;  /* 0x0000000000027941 */ /* 0x000fea0003800200 */
.L_x_6712:
        /* <DEDUP_REMOVED lines=13> */
.L_x_6711:
[----:B------:R-:W-:Y:S05]  /*150b0*/  BSYNC.RECONVERGENT B1 ;  /* 0x0000000000017941 */ /* 0x000fea0003800200 */
.L_x_6710:
        /* <DEDUP_REMOVED lines=18> */
.L_x_6721:
        /* <DEDUP_REMOVED lines=13> */
.L_x_6723:
[----:B------:R-:W-:Y:S05]  /*152b0*/  BSYNC.RECONVERGENT B3 ;  /* 0x0000000000037941 */ /* 0x000fea0003800200 */
.L_x_6722:
        /* <DEDUP_REMOVED lines=59> */
[----:B------:R-:W-:Y:S01]  /*15670*/  LOP3.LUT R5, R5, R150, R39, 0x96, !PT ;  /* 0x0000009605057212 */ /* 0x000fe200078e9627 */
[----:B------:R-:W-:-:S07]  /*15680*/  IMAD.MOV.U32 R39, RZ, RZ, RZ ;  /* 0x000000ffff277224 */ /* 0x000fce00078e00ff */
.L_x_6720:
[----:B------:R-:W-:Y:S05]  /*15690*/  BSYNC.RECONVERGENT B2 ;  /* 0x0000000000027941 */ /* 0x000fea0003800200 */
.L_x_6719:
        /* <DEDUP_REMOVED lines=11> */
.L_x_6718:
[----:B------:R-:W-:Y:S05]  /*15750*/  BSYNC.RECONVERGENT B1 ;  /* 0x0000000000017941 */ /* 0x000fea0003800200 */
.L_x_6717:
        /* <DEDUP_REMOVED lines=18> */
.L_x_6728:
        /* <DEDUP_REMOVED lines=13> */
.L_x_6730:
[----:B------:R-:W-:Y:S05]  /*15950*/  BSYNC.RECONVERGENT B3 ;  /* 0x0000000000037941 */ /* 0x000fea0003800200 */
.L_x_6729:
        /* <DEDUP_REMOVED lines=61> */
.L_x_6727:
[----:B------:R-:W-:Y:S05]  /*15d30*/  BSYNC.RECONVERGENT B2 ;  /* 0x0000000000027941 */ /* 0x000fea0003800200 */
.L_x_6726:
        /* <DEDUP_REMOVED lines=13> */
.L_x_6725:
[----:B------:R-:W-:Y:S05]  /*15e10*/  BSYNC.RECONVERGENT B1 ;  /* 0x0000000000017941 */ /* 0x000fea0003800200 */
.L_x_6724:
        /* <DEDUP_REMOVED lines=18> */
.L_x_6735:
        /* <DEDUP_REMOVED lines=13> */
.L_x_6737:
[----:B------:R-:W-:Y:S05]  /*16010*/  BSYNC.RECONVERGENT B3 ;  /* 0x0000000000037941 */ /* 0x000fea0003800200 */
.L_x_6736:
        /* <DEDUP_REMOVED lines=59> */
[----:B------:R-:W-:Y:S01]  /*163d0*/  LOP3.LUT R5, R5, R156, R41, 0x96, !PT ;  /* 0x0000009c05057212 */ /* 0x000fe200078e9629 */
[----:B------:R-:W-:-:S07]  /*163e0*/  IMAD.MOV.U32 R41, RZ, RZ, RZ ;  /* 0x000000ffff297224 */ /* 0x000fce00078e00ff */
.L_x_6734:
[----:B------:R-:W-:Y:S05]  /*163f0*/  BSYNC.RECONVERGENT B2 ;  /* 0x0000000000027941 */ /* 0x000fea0003800200 */
.L_x_6733:
        /* <DEDUP_REMOVED lines=11> */
.L_x_6732:
[----:B------:R-:W-:Y:S05]  /*164b0*/  BSYNC.RECONVERGENT B1 ;  /* 0x0000000000017941 */ /* 0x000fea0003800200 */
.L_x_6731:
        /* <DEDUP_REMOVED lines=18> */
.L_x_6742:
        /* <DEDUP_REMOVED lines=13> */
.L_x_6744:
[----:B------:R-:W-:Y:S05]  /*166b0*/  BSYNC.RECONVERGENT B3 ;  /* 0x0000000000037941 */ /* 0x000fea0003800200 */
.L_x_6743:
        /* <DEDUP_REMOVED lines=61> */
.L_x_6741:
[----:B------:R-:W-:Y:S05]  /*16a90*/  BSYNC.RECONVERGENT B2 ;  /* 0x0000000000027941 */ /* 0x000fea0003800200 */
.L_x_6740:
        /* <DEDUP_REMOVED lines=13> */
.L_x_6739:
[----:B------:R-:W-:Y:S05]  /*16b70*/  BSYNC.RECONVERGENT B1 ;  /* 0x0000000000017941 */ /* 0x000fea0003800200 */
.L_x_6738:
        /* <DEDUP_REMOVED lines=18> */
.L_x_6749:
        /* <DEDUP_REMOVED lines=13> */
.L_x_6751:
[----:B------:R-:W-:Y:S05]  /*16d70*/  BSYNC.RECONVERGENT B3 ;  /* 0x0000000000037941 */ /* 0x000fea0003800200 */
.L_x_6750:
        /* <DEDUP_REMOVED lines=61> */
.L_x_6748:
[----:B------:R-:W-:Y:S05]  /*17150*/  BSYNC.RECONVERGENT B2 ;  /* 0x0000000000027941 */ /* 0x000fea0003800200 */
.L_x_6747:
        /* <DEDUP_REMOVED lines=11> */
.L_x_6746:
[----:B------:R-:W-:Y:S05]  /*17210*/  BSYNC.RECONVERGENT B1 ;  /* 0x0000000000017941 */ /* 0x000fea0003800200 */
.L_x_6745:
        /* <DEDUP_REMOVED lines=18> */
.L_x_6756:
        /* <DEDUP_REMOVED lines=13> */
.L_x_6758:
[----:B------:R-:W-:Y:S05]  /*17410*/  BSYNC.RECONVERGENT B3 ;  /* 0x0000000000037941 */ /* 0x000fea0003800200 */
.L_x_6757:
        /* <DEDUP_REMOVED lines=61> */
.L_x_6755:
[----:B------:R-:W-:Y:S05]  /*177f0*/  BSYNC.RECONVERGENT B2 ;  /* 0x0000000000027941 */ /* 0x000fea0003800200 */
.L_x_6754:
        /* <DEDUP_REMOVED lines=13> */
.L_x_6753:
[----:B------:R-:W-:Y:S05]  /*178d0*/  BSYNC.RECONVERGENT B1 ;  /* 0x0000000000017941 */ /* 0x000fea0003800200 */
.L_x_6752:
[----:B------:R-:W-:Y:S02]  /*178e0*/  F2FP.BF16.F32.PACK_AB R150, RZ, R42 ;  /* 0x0000002aff96723e */ /* 0x000fe400000010ff */
[----:B------:R-:W-:Y:S02]  /*178f0*/  PRMT R96, R96, 0x5410, R99 ;  /* 0x0000541060607816 */ /* 0x000fe40000000063 */
[----:B------:R-:W-:Y:S02]  /*17900*/  PRMT R98, R98, 0x5410, R165 ;  /* 0x0000541062627816 */ /* 0x000fe400000000a5 */
[----:B------:R-:W-:Y:S02]  /*17910*/  PRMT R97, R97, 0x5410, R149 ;  /* 0x0000541061617816 */ /* 0x000fe40000000095 */
[----:B------:R-:W-:-:S07]  /*17920*/  PRMT R99, R166, 0x5410, R150 ;  /* 0x00005410a6637816 */ /* 0x000fce0000000096 */
.L_x_6702:
        /* <DEDUP_REMOVED lines=26> */
.L_x_6760:
[----:B------:R-:W-:Y:S05]  /*17ad0*/  BSYNC.RECONVERGENT B1 ;  /* 0x0000000000017941 */ /* 0x000fea0003800200 */
.L_x_6759:
[----:B------:R-:W-:Y:S02]  /*17ae0*/  VIADD R153, R153, 0x20 ;  /* 0x0000002099997836 */ /* 0x000fe40000000000 */
[----:B------:R-:W-:-:S07]  /*17af0*/  VIADD R152, R152, 0x20 ;  /* 0x0000002098987836 */ /* 0x000fce0000000000 */
.L_x_6644:
[----:B------:R-:W-:Y:S05]  /*17b00*/  BSYNC.RECONVERGENT B0 ;  /* 0x0000000000007941 */ /* 0x000fea0003800200 */
.L_x_6643:
        /* <DEDUP_REMOVED lines=16> */
[----:B-----5:R-:W-:Y:S01]  /*17c10*/  @!P1 SHF.L.U32 R43, R52, 0x10, RZ ;  /* 0x00000010342b9819 */ /* 0x020fe200000006ff */
[----:B------:R-:W-:Y:S02]  /*17c20*/  @!P1 IMAD.MOV.U32 R50, RZ, RZ, R149 ;  /* 0x000000ffff329224 */ /* 0x000fe400078e0095 */
[----:B--2---:R-:W-:Y:S01]  /*17c30*/  @!P1 IMAD.MOV.U32 R45, RZ, RZ, R6 ;  /* 0x000000ffff2d9224 */ /* 0x004fe200078e0006 */
        /* <DEDUP_REMOVED lines=17> */
.L_x_6768:
        /* <DEDUP_REMOVED lines=13> */
.L_x_6770:
[----:B------:R-:W-:Y:S05]  /*17e20*/  BSYNC.RECONVERGENT B3 ;  /* 0x0000000000037941 */ /* 0x000fea0003800200 */
.L_x_6769:
[----:B------:R-:W-:Y:S01]  /*17e30*/  LOP3.LUT R44, R9, R47, R113, 0x96, !PT ;  /* 0x0000002f092c7212 */ /* 0x000fe200078e9671 */
[----:B------:R-:W-:Y:S01]  /*17e40*/  IMAD.WIDE.U32 R4, R3, -0x326172a9, RZ ;  /* 0xcd9e8d5703047825 */ /* 0x000fe200078e00ff */
[----:B------:R-:W-:-:S03]  /*17e50*/  MOV R11, R149 ;  /* 0x00000095000b7202 */ /* 0x000fc60000000f00 */
        /* <DEDUP_REMOVED lines=54> */
[----:B------:R-:W-:Y:S02]  /*181c0*/  LOP3.LUT R4, R5, R4, R47, 0x96, !PT ;  /* 0x0000000405047212 */ /* 0x000fe400078e962f */
[----:B------:R-:W-:-:S04]  /*181d0*/  IADD3 R5, PT, PT, R113, -0x695add53, RZ ;  /* 0x96a522ad71057810 */ /* 0x000fc80007ffe0ff */
[----:B------:R-:W-:Y:S01]  /*181e0*/  LOP3.LUT R5, R5, R48, R45, 0x96, !PT ;  /* 0x0000003005057212 */ /* 0x000fe200078e962d */
[----:B------:R-:W-:-:S07]  /*181f0*/  IMAD.MOV.U32 R45, RZ, RZ, RZ ;  /* 0x000000ffff2d7224 */ /* 0x000fce00078e00ff */
.L_x_6767:
[----:B------:R-:W-:Y:S05]  /*18200*/  BSYNC.RECONVERGENT B2 ;  /* 0x0000000000027941 */ /* 0x000fea0003800200 */
.L_x_6766:
[----:B------:R-:W-:Y:S01]  /*18210*/  I2FP.F32.U32 R6, R11 ;  /* 0x0000000b00067245 */ /* 0x000fe20000201000 */
[----:B------:R-:W-:-:S04]  /*18220*/  IMAD.MOV.U32 R11, RZ, RZ, 0x2f800000 ;  /* 0x2f800000ff0b7424 */ /* 0x000fc800078e00ff */
[----:B------:R-:W-:Y:S01]  /*18230*/  FFMA.FTZ R6, R6, R11, 1.1641532182693481445e-10 ;  /* 0x2f00000006067423 */ /* 0x000fe2000001000b */
[----:B------:R-:W-:-:S04]  /*18240*/  IMAD.U32 R11, R52, 0x10000, RZ ;  /* 0x00010000340b7824 */ /* 0x000fc800078e00ff */
[----:B------:R-:W-:Y:S02]  /*18250*/  FSETP.GTU.FTZ.AND P2, PT, R6, UR8, PT ;  /* 0x0000000806007c0b */ /* 0x000fe4000bf5c000 */
[----:B------:R-:W-:-:S05]  /*18260*/  SHF.L.U32 R6, R56, 0x10, RZ ;  /* 0x0000001038067819 */ /* 0x000fca00000006ff */
[----:B------:R-:W-:-:S04]  /*18270*/  FMUL.FTZ R6, R6, UR11 ;  /* 0x0000000b06067c20 */ /* 0x000fc80008410000 */
[----:B------:R-:W-:-:S05]  /*18280*/  FMUL.FTZ R6, R6, UR10 ;  /* 0x0000000a06067c20 */ /* 0x000fca0008410000 */
[----:B------:R-:W-:Y:S01]  /*18290*/  FSEL R43, R6, RZ, !P2 ;  /* 0x000000ff062b7208 */ /* 0x000fe20005000000 */
[----:B------:R-:W-:-:S04]  /*182a0*/  IMAD.U32 R6, R84, 0x10000, RZ ;  /* 0x0001000054067824 */ /* 0x000fc800078e00ff */
[----:B------:R-:W-:Y:S01]  /*182b0*/  FFMA.FTZ R43, R43, R6, R11 ;  /* 0x000000062b2b7223 */ /* 0x000fe2000001000b */
[----:B------:R-:W-:-:S07]  /*182c0*/  SEL R11, RZ, 0x1, P2 ;  /* 0x00000001ff0b7807 */ /* 0x000fce0001000000 */
.L_x_6765:
[----:B------:R-:W-:Y:S05]  /*182d0*/  BSYNC.RECONVERGENT B1 ;  /* 0x0000000000017941 */ /* 0x000fea0003800200 */
.L_x_6764:
[----:B------:R-:W-:Y:S01]  /*182e0*/  @!P1 PRMT R44, R52, 0x7632, R44 ;  /* 0x00007632342c9816 */ /* 0x000fe2000000002c */
[----:B------:R-:W-:Y:S01]  /*182f0*/  BSSY.RECONVERGENT B1, `(.L_x_6771) ;  /* 0x0000071000017945 */ /* 0x000fe20003800200 */
[----:B01----:R-:W-:Y:S01]  /*18300*/  F2FP.BF16.F32.PACK_AB R96, RZ, R43 ;  /* 0x0000002bff60723e */ /* 0x003fe200000010ff */
        /* <DEDUP_REMOVED lines=20> */
.L_x_6775:
        /* <DEDUP_REMOVED lines=13> */
.L_x_6777:
[----:B------:R-:W-:Y:S05]  /*18520*/  BSYNC.RECONVERGENT B3 ;  /* 0x0000000000037941 */ /* 0x000fea0003800200 */
.L_x_6776:
        /* <DEDUP_REMOVED lines=59> */
[----:B------:R-:W-:-:S04]  /*188e0*/  IADD3 R5, PT, PT, R113, -0x695add53, RZ ;  /* 0x96a522ad71057810 */ /* 0x000fc80007ffe0ff */
[----:B------:R-:W-:-:S07]  /*188f0*/  LOP3.LUT R5, R5, R48, R45, 0x96, !PT ;  /* 0x0000003005057212 */ /* 0x000fce00078e962d */
.L_x_6774:
[----:B------:R-:W-:Y:S05]  /*18900*/  BSYNC.RECONVERGENT B2 ;  /* 0x0000000000027941 */ /* 0x000fea0003800200 */
.L_x_6773:
[----:B------:R-:W2:Y:S01]  /*18910*/  LDL R45, [R1+0x20] ;  /* 0x00002000012d7983 */ /* 0x000ea20000100800 */
[----:B------:R-:W-:Y:S01]  /*18920*/  I2FP.F32.U32 R13, R13 ;  /* 0x0000000d000d7245 */ /* 0x000fe20000201000 */
[----:B------:R-:W-:-:S04]  /*18930*/  IMAD.MOV.U32 R44, RZ, RZ, 0x2f800000 ;  /* 0x2f800000ff2c7424 */ /* 0x000fc800078e00ff */
[----:B------:R-:W-:Y:S01]  /*18940*/  FFMA.FTZ R13, R13, R44, 1.1641532182693481445e-10 ;  /* 0x2f0000000d0d7423 */ /* 0x000fe2000001002c */
[----:B------:R-:W-:-:S04]  /*18950*/  PRMT R44, R52, 0x7632, R44 ;  /* 0x00007632342c7816 */ /* 0x000fc8000000002c */
[----:B------:R-:W-:Y:S01]  /*18960*/  FSETP.GTU.FTZ.AND P2, PT, R13, UR8, PT ;  /* 0x000000080d007c0b */ /* 0x000fe2000bf5c000 */
[----:B------:R-:W-:Y:S01]  /*18970*/  IMAD.U32 R44, R44, 0x10000, RZ ;  /* 0x000100002c2c7824 */ /* 0x000fe200078e00ff */
[----:B------:R-:W-:-:S04]  /*18980*/  PRMT R13, R56, 0x7632, R13 ;  /* 0x00007632380d7816 */ /* 0x000fc8000000000d */
[----:B------:R-:W-:-:S05]  /*18990*/  SHF.L.U32 R13, R13, 0x10, RZ ;  /* 0x000000100d0d7819 */ /* 0x000fca00000006ff */
[----:B------:R-:W-:-:S04]  /*189a0*/  FMUL.FTZ R13, R13, UR11 ;  /* 0x0000000b0d0d7c20 */ /* 0x000fc80008410000 */
[----:B------:R-:W-:-:S05]  /*189b0*/  FMUL.FTZ R13, R13, UR10 ;  /* 0x0000000a0d0d7c20 */ /* 0x000fca0008410000 */
[----:B------:R-:W-:Y:S01]  /*189c0*/  FSEL R13, R13, RZ, !P2 ;  /* 0x000000ff0d0d7208 */ /* 0x000fe20005000000 */
[----:B--2---:R-:W-:-:S04]  /*189d0*/  IMAD.U32 R45, R45, 0x10000, RZ ;  /* 0x000100002d2d7824 */ /* 0x004fc800078e00ff */
[----:B------:R-:W-:Y:S01]  /*189e0*/  FFMA.FTZ R44, R13, R45, R44 ;  /* 0x0000002d0d2c7223 */ /* 0x000fe2000001002c */
[----:B------:R-:W-:-:S07]  /*189f0*/  SEL R13, RZ, 0x1, P2 ;  /* 0x00000001ff0d7807 */ /* 0x000fce0001000000 */
.L_x_6772:
[----:B------:R-:W-:Y:S05]  /*18a00*/  BSYNC.RECONVERGENT B1 ;  /* 0x0000000000017941 */ /* 0x000fea0003800200 */
.L_x_6771:
        /* <DEDUP_REMOVED lines=22> */
.L_x_6782:
        /* <DEDUP_REMOVED lines=13> */
.L_x_6784:
[----:B------:R-:W-:Y:S05]  /*18c40*/  BSYNC.RECONVERGENT B3 ;  /* 0x0000000000037941 */ /* 0x000fea0003800200 */
.L_x_6783:
        /* <DEDUP_REMOVED lines=61> */
.L_x_6781:
[----:B------:R-:W-:Y:S05]  /*19020*/  BSYNC.RECONVERGENT B2 ;  /* 0x0000000000027941 */ /* 0x000fea0003800200 */
.L_x_6780:
        /* <DEDUP_REMOVED lines=12> */
.L_x_6779:
[----:B------:R-:W-:Y:S05]  /*190f0*/  BSYNC.RECONVERGENT B1 ;  /* 0x0000000000017941 */ /* 0x000fea0003800200 */
.L_x_6778:
        /* <DEDUP_REMOVED lines=23> */
.L_x_6789:
        /* <DEDUP_REMOVED lines=13> */
.L_x_6791:
[----:B------:R-:W-:Y:S05]  /*19340*/  BSYNC.RECONVERGENT B3 ;  /* 0x0000000000037941 */ /* 0x000fea0003800200 */
.L_x_6790:
        /* <DEDUP_REMOVED lines=61> */
.L_x_6788:
[----:B------:R-:W-:Y:S05]  /*19720*/  BSYNC.RECONVERGENT B2 ;  /* 0x0000000000027941 */ /* 0x000fea0003800200 */
.L_x_6787:
        /* <DEDUP_REMOVED lines=15> */
.L_x_6786:
[----:B------:R-:W-:Y:S05]  /*19820*/  BSYNC.RECONVERGENT B1 ;  /* 0x0000000000017941 */ /* 0x000fea0003800200 */
.L_x_6785:
        /* <DEDUP_REMOVED lines=22> */
.L_x_6796:
        /* <DEDUP_REMOVED lines=13> */
.L_x_6798:
[----:B------:R-:W-:Y:S05]  /*19a60*/  BSYNC.RECONVERGENT B3 ;  /* 0x0000000000037941 */ /* 0x000fea0003800200 */
.L_x_6797:
        /* <DEDUP_REMOVED lines=61> */
.L_x_6795:
[----:B------:R-:W-:Y:S05]  /*19e40*/  BSYNC.RECONVERGENT B2 ;  /* 0x0000000000027941 */ /* 0x000fea0003800200 */
.L_x_6794:
        /* <DEDUP_REMOVED lines=12> */
.L_x_6793:
[----:B------:R-:W-:Y:S05]  /*19f10*/  BSYNC.RECONVERGENT B1 ;  /* 0x0000000000017941 */ /* 0x000fea0003800200 */
.L_x_6792:
        /* <DEDUP_REMOVED lines=23> */
.L_x_6803:
        /* <DEDUP_REMOVED lines=13> */
.L_x_6805:
[----:B------:R-:W-:Y:S05]  /*1a160*/  BSYNC.RECONVERGENT B3 ;  /* 0x0000000000037941 */ /* 0x000fea0003800200 */
.L_x_6804:
        /* <DEDUP_REMOVED lines=61> */
.L_x_6802:
[----:B------:R-:W-:Y:S05]  /*1a540*/  BSYNC.RECONVERGENT B2 ;  /* 0x0000000000027941 */ /* 0x000fea0003800200 */
.L_x_6801:
        /* <DEDUP_REMOVED lines=15> */
.L_x_6800:
[----:B------:R-:W-:Y:S05]  /*1a640*/  BSYNC.RECONVERGENT B1 ;  /* 0x0000000000017941 */ /* 0x000fea0003800200 */
.L_x_6799:
        /* <DEDUP_REMOVED lines=22> */
.L_x_6810:
        /* <DEDUP_REMOVED lines=13> */
.L_x_6812:
[----:B------:R-:W-:Y:S05]  /*1a880*/  BSYNC.RECONVERGENT B3 ;  /* 0x0000000000037941 */ /* 0x000fea0003800200 */
.L_x_6811:
        /* <DEDUP_REMOVED lines=61> */
.L_x_6809:
[----:B------:R-:W-:Y:S05]  /*1ac60*/  BSYNC.RECONVERGENT B2 ;  /* 0x0000000000027941 */ /* 0x000fea0003800200 */
.L_x_6808:
        /* <DEDUP_REMOVED lines=12> */
.L_x_6807:
[----:B------:R-:W-:Y:S05]  /*1ad30*/  BSYNC.RECONVERGENT B1 ;  /* 0x0000000000017941 */ /* 0x000fea0003800200 */
.L_x_6806:
        /* <DEDUP_REMOVED lines=23> */
.L_x_6817:
        /* <DEDUP_REMOVED lines=13> */
.L_x_6819:
[----:B------:R-:W-:Y:S05]  /*1af80*/  BSYNC.RECONVERGENT B3 ;  /* 0x0000000000037941 */ /* 0x000fea0003800200 */
.L_x_6818:
        /* <DEDUP_REMOVED lines=60> */
[----:B------:R-:W-:-:S07]  /*1b350*/  LOP3.LUT R5, R5, R158, R151, 0x96, !PT ;  /* 0x0000009e05057212 */ /* 0x000fce00078e9697 */
.L_x_6816:
[----:B------:R-:W-:Y:S05]  /*1b360*/  BSYNC.RECONVERGENT B2 ;  /* 0x0000000000027941 */ /* 0x000fea0003800200 */
.L_x_6815:
        /* <DEDUP_REMOVED lines=15> */
.L_x_6814:
[----:B------:R-:W-:Y:S05]  /*1b460*/  BSYNC.RECONVERGENT B1 ;  /* 0x0000000000017941 */ /* 0x000fea0003800200 */
.L_x_6813:
[----:B------:R-:W-:Y:S02]  /*1b470*/  F2FP.BF16.F32.PACK_AB R150, RZ, R50 ;  /* 0x00000032ff96723e */ /* 0x000fe400000010ff */
[----:B------:R-:W-:Y:S02]  /*1b480*/  PRMT R96, R96, 0x5410, R99 ;  /* 0x0000541060607816 */ /* 0x000fe40000000063 */
[----:B------:R-:W-:Y:S02]  /*1b490*/  PRMT R98, R98, 0x5410, R165 ;  /* 0x0000541062627816 */ /* 0x000fe400000000a5 */
[----:B------:R-:W-:Y:S02]  /*1b4a0*/  PRMT R97, R97, 0x5410, R149 ;  /* 0x0000541061617816 */ /* 0x000fe40000000095 */
[----:B------:R-:W-:Y:S01]  /*1b4b0*/  PRMT R99, R166, 0x5410, R150 ;  /* 0x00005410a6637816 */ /* 0x000fe20000000096 */
[----:B------:R-:W-:Y:S06]  /*1b4c0*/  BRA `(.L_x_6820) ;  /* 0x0000003400807947 */ /* 0x000fec0003800000 */
.L_x_6763:
[----:B------:R-:W-:Y:S01]  /*1b4d0*/  BSSY.RECONVERGENT B1, `(.L_x_6821) ;  /* 0x000006c000017945 */ /* 0x000fe20003800200 */
[----:B------:R-:W-:Y:S02]  /*1b4e0*/  HFMA2 R43, -RZ, RZ, 0, 0 ;  /* 0x00000000ff2b7431 */ /* 0x000fe400000001ff */
[----:B------:R-:W-:Y:S02]  /*1b4f0*/  IMAD.MOV.U32 R155, RZ, RZ, R149 ;  /* 0x000000ffff9b7224 */ /* 0x000fe400078e0095 */
[----:B--2---:R-:W-:Y:S01]  /*1b500*/  IMAD.MOV.U32 R45, RZ, RZ, R6 ;  /* 0x000000ffff2d7224 */ /* 0x004fe200078e0006 */
        /* <DEDUP_REMOVED lines=17> */
.L_x_6825:
        /* <DEDUP_REMOVED lines=13> */
.L_x_6827:
[----:B------:R-:W-:Y:S05]  /*1b6f0*/  BSYNC.RECONVERGENT B3 ;  /* 0x0000000000037941 */ /* 0x000fea0003800200 */
.L_x_6826:
        /* <DEDUP_REMOVED lines=61> */
.L_x_6824:
[----:B------:R-:W-:Y:S05]  /*1bad0*/  BSYNC.RECONVERGENT B2 ;  /* 0x0000000000027941 */ /* 0x000fea0003800200 */
.L_x_6823:
        /* <DEDUP_REMOVED lines=11> */
.L_x_6822:
[----:B------:R-:W-:Y:S05]  /*1bb90*/  BSYNC.RECONVERGENT B1 ;  /* 0x0000000000017941 */ /* 0x000fea0003800200 */
.L_x_6821:
        /* <DEDUP_REMOVED lines=18> */
.L_x_6832:
        /* <DEDUP_REMOVED lines=13> */
.L_x_6834:
[----:B------:R-:W-:Y:S05]  /*1bd90*/  BSYNC.RECONVERGENT B3 ;  /* 0x0000000000037941 */ /* 0x000fea0003800200 */
.L_x_6833:
        /* <DEDUP_REMOVED lines=61> */
.L_x_6831:
[----:B------:R-:W-:Y:S05]  /*1c170*/  BSYNC.RECONVERGENT B2 ;  /* 0x0000000000027941 */ /* 0x000fea0003800200 */
.L_x_6830:
        /* <DEDUP_REMOVED lines=13> */
.L_x_6829:
[----:B------:R-:W-:Y:S05]  /*1c250*/  BSYNC.RECONVERGENT B1 ;  /* 0x0000000000017941 */ /* 0x000fea0003800200 */
.L_x_6828:
        /* <DEDUP_REMOVED lines=18> */
.L_x_6839:
        /* <DEDUP_REMOVED lines=13> */
.L_x_6841:
[----:B------:R-:W-:Y:S05]  /*1c450*/  BSYNC.RECONVERGENT B3 ;  /* 0x0000000000037941 */ /* 0x000fea0003800200 */
.L_x_6840:
        /* <DEDUP_REMOVED lines=61> */
.L_x_6838:
[----:B------:R-:W-:Y:S05]  /*1c830*/  BSYNC.RECONVERGENT B2 ;  /* 0x0000000000027941 */ /* 0x000fea0003800200 */
.L_x_6837:
        /* <DEDUP_REMOVED lines=11> */
.L_x_6836:
[----:B------:R-:W-:Y:S05]  /*1c8f0*/  BSYNC.RECONVERGENT B1 ;  /* 0x0000000000017941 */ /* 0x000fea0003800200 */
.L_x_6835:
        /* <DEDUP_REMOVED lines=18> */
.L_x_6846:
        /* <DEDUP_REMOVED lines=13> */
.L_x_6848:
[----:B------:R-:W-:Y:S05]  /*1caf0*/  BSYNC.RECONVERGENT B3 ;  /* 0x0000000000037941 */ /* 0x000fea0003800200 */
.L_x_6847:
        /* <DEDUP_REMOVED lines=61> */
.L_x_6845:
[----:B------:R-:W-:Y:S05]  /*1ced0*/  BSYNC.RECONVERGENT B2 ;  /* 0x0000000000027941 */ /* 0x000fea0003800200 */
.L_x_6844:
        /* <DEDUP_REMOVED lines=13> */
.L_x_6843:
[----:B------:R-:W-:Y:S05]  /*1cfb0*/  BSYNC.RECONVERGENT B1 ;  /* 0x0000000000017941 */ /* 0x000fea0003800200 */
.L_x_6842:
        /* <DEDUP_REMOVED lines=18> */
.L_x_6853:
        /* <DEDUP_REMOVED lines=13> */
.L_x_6855:
[----:B------:R-:W-:Y:S05]  /*1d1b0*/  BSYNC.RECONVERGENT B3 ;  /* 0x0000000000037941 */ /* 0x000fea0003800200 */
.L_x_6854:
        /* <DEDUP_REMOVED lines=61> */
.L_x_6852:
[----:B------:R-:W-:Y:S05]  /*1d590*/  BSYNC.RECONVERGENT B2 ;  /* 0x0000000000027941 */ /* 0x000fea0003800200 */
.L_x_6851:
        /* <DEDUP_REMOVED lines=11> */
.L_x_6850:
[----:B------:R-:W-:Y:S05]  /*1d650*/  BSYNC.RECONVERGENT B1 ;  /* 0x0000000000017941 */ /* 0x000fea0003800200 */
.L_x_6849:
        /* <DEDUP_REMOVED lines=18> */
.L_x_6860:
        /* <DEDUP_REMOVED lines=13> */
.L_x_6862:
[----:B------:R-:W-:Y:S05]  /*1d850*/  BSYNC.RECONVERGENT B3 ;  /* 0x0000000000037941 */ /* 0x000fea0003800200 */
.L_x_6861:
        /* <DEDUP_REMOVED lines=61> */
.L_x_6859:
[----:B------:R-:W-:Y:S05]  /*1dc30*/  BSYNC.RECONVERGENT B2 ;  /* 0x0000000000027941 */ /* 0x000fea0003800200 */
.L_x_6858:
        /* <DEDUP_REMOVED lines=13> */
.L_x_6857:
[----:B------:R-:W-:Y:S05]  /*1dd10*/  BSYNC.RECONVERGENT B1 ;  /* 0x0000000000017941 */ /* 0x000fea0003800200 */
.L_x_6856:
        /* <DEDUP_REMOVED lines=18> */
.L_x_6867:
        /* <DEDUP_REMOVED lines=13> */
.L_x_6869:
[----:B------:R-:W-:Y:S05]  /*1df10*/  BSYNC.RECONVERGENT B3 ;  /* 0x0000000000037941 */ /* 0x000fea0003800200 */
.L_x_6868:
        /* <DEDUP_REMOVED lines=61> */
.L_x_6866:
[----:B------:R-:W-:Y:S05]  /*1e2f0*/  BSYNC.RECONVERGENT B2 ;  /* 0x0000000000027941 */ /* 0x000fea0003800200 */
.L_x_6865:
        /* <DEDUP_REMOVED lines=11> */
.L_x_6864:
[----:B------:R-:W-:Y:S05]  /*1e3b0*/  BSYNC.RECONVERGENT B1 ;  /* 0x0000000000017941 */ /* 0x000fea0003800200 */
.L_x_6863:
        /* <DEDUP_REMOVED lines=18> */
.L_x_6874:
        /* <DEDUP_REMOVED lines=13> */
.L_x_6876:
[----:B------:R-:W-:Y:S05]  /*1e5b0*/  BSYNC.RECONVERGENT B3 ;  /* 0x0000000000037941 */ /* 0x000fea0003800200 */
.L_x_6875:
        /* <DEDUP_REMOVED lines=61> */
.L_x_6873:
[----:B------:R-:W-:Y:S05]  /*1e990*/  BSYNC.RECONVERGENT B2 ;  /* 0x0000000000027941 */ /* 0x000fea0003800200 */
.L_x_6872:
        /* <DEDUP_REMOVED lines=13> */
.L_x_6871:
[----:B------:R-:W-:Y:S05]  /*1ea70*/  BSYNC.RECONVERGENT B1 ;  /* 0x0000000000017941 */ /* 0x000fea0003800200 */
.L_x_6870:
[----:B------:R-:W-:Y:S02]  /*1ea80*/  F2FP.BF16.F32.PACK_AB R150, RZ, R50 ;  /* 0x00000032ff96723e */ /* 0x000fe400000010ff */
[----:B------:R-:W-:Y:S02]  /*1ea90*/  PRMT R96, R96, 0x5410, R99 ;  /* 0x0000541060607816 */ /* 0x000fe40000000063 */
[----:B------:R-:W-:Y:S02]  /*1eaa0*/  PRMT R98, R98, 0x5410, R165 ;  /* 0x0000541062627816 */ /* 0x000fe400000000a5 */
[----:B------:R-:W-:Y:S02]  /*1eab0*/  PRMT R97, R97, 0x5410, R149 ;  /* 0x0000541061617816 */ /* 0x000fe40000000095 */
[----:B------:R-:W-:-:S07]  /*1eac0*/  PRMT R99, R166, 0x5410, R150 ;  /* 0x00005410a6637816 */ /* 0x000fce0000000096 */
.L_x_6820:
        /* <DEDUP_REMOVED lines=26> */
.L_x_6878:
[----:B------:R-:W-:Y:S05]  /*1ec70*/  BSYNC.RECONVERGENT B1 ;  /* 0x0000000000017941 */ /* 0x000fea0003800200 */
.L_x_6877:
[----:B------:R-:W-:Y:S01]  /*1ec80*/  VIADD R153, R153, 0x20 ;  /* 0x0000002099997836 */ /* 0x000fe20000000000 */
[----:B------:R-:W-:-:S07]  /*1ec90*/  IADD3 R152, PT, PT, R152, 0x20, RZ ;  /* 0x0000002098987810 */ /* 0x000fce0007ffe0ff */
.L_x_6762:
[----:B------:R-:W-:Y:S05]  /*1eca0*/  BSYNC.RECONVERGENT B0 ;  /* 0x0000000000007941 */ /* 0x000fea0003800200 */
.L_x_6761:
[----:B------:R-:W-:Y:S01]  /*1ecb0*/  ISETP.GE.U32.AND P1, PT, R0, 0xa0, PT ;  /* 0x000000a00000780c */ /* 0x000fe20003f26070 */
[----:B------:R-:W-:Y:S01]  /*1ecc0*/  BSSY.RECONVERGENT B0, `(.L_x_6879) ;  /* 0x0000718000007945 */ /* 0x000fe20003800200 */
[----:B------:R-:W-:-:S11]  /*1ecd0*/  LOP3.LUT R34, R34, 0xfffffbff, RZ, 0xc0, !PT ;  /* 0xfffffbff22227812 */ /* 0x000fd600078ec0ff */
[----:B------:R-:W-:Y:S01]  /*1ece0*/  @P1 LOP3.LUT R34, R34, 0x400, RZ, 0xfc, !PT ;  /* 0x0000040022221812 */ /* 0x000fe200078efcff */
[----:B------:R-:W-:Y:S06]  /*1ecf0*/  @!P1 BRA `(.L_x_6880) ;  /* 0x0000007000509947 */ /* 0x000fec0003800000 */
[----:B01----:R-:W0:Y:S01]  /*1ed00*/  @P0 LDC.64 R96, c[0x0][0x390] ;  /* 0x0000e400ff600b82 */ /* 0x003e220000000a00 */
[----:B------:R-:W-:-:S04]  /*1ed10*/  ISETP.NE.U32.AND P1, PT, RZ, UR4, PT ;  /* 0x00000004ff007c0c */ /* 0x000fc8000bf25070 */
[----:B------:R-:W-:Y:S01]  /*1ed20*/  ISETP.NE.AND.EX P1, PT, RZ, UR5, PT, P1 ;  /* 0x00000005ff007c0c */ /* 0x000fe2000bf25310 */
[----:B0-----:R-:W-:-:S05]  /*1ed30*/  @P0 IMAD.WIDE.U32 R96, R152, 0x10, R96 ;  /* 0x0000001098600825 */ /* 0x001fca00078e0060 */
[----:B-----5:R0:W5:Y:S07]  /*1ed40*/  @P0 LDG.E.128 R56, desc[UR6][R96.64] ;  /* 0x0000000660380981 */ /* 0x02016e000c1e1d00 */
[----:B0-----:R-:W0:Y:S02]  /*1ed50*/  @P1 LDC.64 R96, c[0x0][0x3a0] ;  /* 0x0000e800ff601b82 */ /* 0x001e240000000a00 */
[----:B0-----:R-:W-:-:S05]  /*1ed60*/  @P1 IMAD.WIDE.U32 R96, R153, 0x10, R96 ;  /* 0x0000001099601825 */ /* 0x001fca00078e0060 */
[----:B------:R0:W5:Y:S01]  /*1ed70*/  @P1 LDG.E.128 R52, desc[UR6][R96.64] ;  /* 0x0000000660341981 */ /* 0x000162000c1e1d00 */
[----:B------:R-:W-:Y:S05]  /*1ed80*/  @!P1 BRA `(.L_x_6881) ;  /* 0x0000003800389947 */ /* 0x000fea0003800000 */
[----:B------:R-:W-:Y:S01]  /*1ed90*/  ISETP.GT.AND P1, PT, R154, RZ, PT ;  /* 0x000000ff9a00720c */ /* 0x000fe20003f24270 */
[----:B------:R-:W-:-:S12]  /*1eda0*/  BSSY.RECONVERGENT B1, `(.L_x_6882) ;  /* 0x000006d000017945 */ /* 0x000fd80003800200 */
[----:B-----5:R-:W-:Y:S01]  /*1edb0*/  @!P1 IMAD.U32 R51, R52, 0x10000, RZ ;  /* 0x0001000034339824 */ /* 0x020fe200078e00ff */
[----:B------:R-:W-:Y:S01]  /*1edc0*/  @!P1 MOV R98, R6 ;  /* 0x0000000600629202 */ /* 0x000fe20000000f00 */
[----:B0-----:R-:W-:Y:S01]  /*1edd0*/  @!P1 IMAD.MOV.U32 R97, RZ, RZ, R149 ;  /* 0x000000ffff619224 */ /* 0x001fe200078e0095 */
        /* <DEDUP_REMOVED lines=17> */
.L_x_6886:
        /* <DEDUP_REMOVED lines=13> */
.L_x_6888:
[----:B------:R-:W-:Y:S05]  /*1efc0*/  BSYNC.RECONVERGENT B3 ;  /* 0x0000000000037941 */ /* 0x000fea0003800200 */
.L_x_6887:
        /* <DEDUP_REMOVED lines=58> */
[----:B------:R-:W-:-:S03]  /*1f370*/  IMAD.MOV.U32 R98, RZ, RZ, RZ ;  /* 0x000000ffff627224 */ /* 0x000fc600078e00ff */
[----:B------:R-:W-:Y:S02]  /*1f380*/  LOP3.LUT R5, R5, R100, R97, 0x96, !PT ;  /* 0x0000006405057212 */ /* 0x000fe400078e9661 */
[----:B------:R-:W-:-:S07]  /*1f390*/  MOV R97, R96 ;  /* 0x0000006000617202 */ /* 0x000fce0000000f00 */
.L_x_6885:
[----:B------:R-:W-:Y:S05]  /*1f3a0*/  BSYNC.RECONVERGENT B2 ;  /* 0x0000000000027941 */ /* 0x000fea0003800200 */
.L_x_6884:
        /* <DEDUP_REMOVED lines=12> */
.L_x_6883:
[----:B------:R-:W-:Y:S05]  /*1f470*/  BSYNC.RECONVERGENT B1 ;  /* 0x0000000000017941 */ /* 0x000fea0003800200 */
.L_x_6882:
        /* <DEDUP_REMOVED lines=23> */
.L_x_6893:
        /* <DEDUP_REMOVED lines=13> */
.L_x_6895:
[----:B------:R-:W-:Y:S05]  /*1f6c0*/  BSYNC.RECONVERGENT B3 ;  /* 0x0000000000037941 */ /* 0x000fea0003800200 */
.L_x_6894:
        /* <DEDUP_REMOVED lines=61> */
.L_x_6892:
[----:B------:R-:W-:Y:S05]  /*1faa0*/  BSYNC.RECONVERGENT B2 ;  /* 0x0000000000027941 */ /* 0x000fea0003800200 */
.L_x_6891:
[----:B------:R-:W2:Y:S01]  /*1fab0*/  LDL R98, [R1+0x30] ;  /* 0x0000300001627983 */ /* 0x000ea20000100800 */
[----:B------:R-:W-:Y:S01]  /*1fac0*/  I2FP.F32.U32 R13, R13 ;  /* 0x0000000d000d7245 */ /* 0x000fe20000201000 */
[----:B------:R-:W-:Y:S01]  /*1fad0*/  HFMA2 R97, -RZ, RZ, 0.1171875, 0 ;  /* 0x2f800000ff617431 */ /* 0x000fe200000001ff */
[----:B------:R-:W-:-:S04]  /*1fae0*/  PRMT R100, R52, 0x7632, R100 ;  /* 0x0000763234647816 */ /* 0x000fc80000000064 */
[----:B------:R-:W-:Y:S01]  /*1faf0*/  FFMA.FTZ R13, R13, R97, 1.1641532182693481445e-10 ;  /* 0x2f0000000d0d7423 */ /* 0x000fe20000010061 */
[----:B------:R-:W-:-:S04]  /*1fb00*/  IMAD.U32 R100, R100, 0x10000, RZ ;  /* 0x0001000064647824 */ /* 0x000fc800078e00ff */
[----:B------:R-:W-:Y:S02]  /*1fb10*/  FSETP.GTU.FTZ.AND P2, PT, R13, UR8, PT ;  /* 0x000000080d007c0b */ /* 0x000fe4000bf5c000 */
        /* <DEDUP_REMOVED lines=8> */
.L_x_6890:
[----:B------:R-:W-:Y:S05]  /*1fba0*/  BSYNC.RECONVERGENT B1 ;  /* 0x0000000000017941 */ /* 0x000fea0003800200 */
.L_x_6889:
        /* <DEDUP_REMOVED lines=22> */
.L_x_6900:
        /* <DEDUP_REMOVED lines=13> */
.L_x_6902:
[----:B------:R-:W-:Y:S05]  /*1fde0*/  BSYNC.RECONVERGENT B3 ;  /* 0x0000000000037941 */ /* 0x000fea0003800200 */
.L_x_6901:
        /* <DEDUP_REMOVED lines=61> */
.L_x_6899:
[----:B------:R-:W-:Y:S05]  /*201c0*/  BSYNC.RECONVERGENT B2 ;  /* 0x0000000000027941 */ /* 0x000fea0003800200 */
.L_x_6898:
        /* <DEDUP_REMOVED lines=12> */
.L_x_6897:
[----:B------:R-:W-:Y:S05]  /*20290*/  BSYNC.RECONVERGENT B1 ;  /* 0x0000000000017941 */ /* 0x000fea0003800200 */
.L_x_6896:
        /* <DEDUP_REMOVED lines=23> */
.L_x_6907:
        /* <DEDUP_REMOVED lines=13> */
.L_x_6909:
[----:B------:R-:W-:Y:S05]  /*204e0*/  BSYNC.RECONVERGENT B3 ;  /* 0x0000000000037941 */ /* 0x000fea0003800200 */
.L_x_6908:
        /* <DEDUP_REMOVED lines=53> */
[----:B------:R-:W-:Y:S01]  /*20840*/  IMAD.WIDE.U32 R104, R5, -0x326172a9, RZ ;  /* 0xcd9e8d5705687825 */ /* 0x000fe200078e00ff */
[----:B------:R-:W-:-:S03]  /*20850*/  MOV R6, R102 ;  /* 0x0000006600067202 */ /* 0x000fc60000000f00 */
[----:B------:R-:W-:Y:S02]  /*20860*/  VIADD R5, R112, 0x8ff34781 ;  /* 0x8ff3478170057836 */ /* 0x000fe40000000000 */
[----:B------:R-:W-:Y:S02]  /*20870*/  IMAD.MOV.U32 R8, RZ, RZ, R104 ;  /* 0x000000ffff087224 */ /* 0x000fe400078e0068 */
[----:B------:R-:W-:Y:S01]  /*20880*/  HFMA2 R104, -RZ, RZ, 0, 0 ;  /* 0x00000000ff687431 */ /* 0x000fe200000001ff */
[----:B------:R-:W-:Y:S02]  /*20890*/  LOP3.LUT R4, R5, R4, R105, 0x96, !PT ;  /* 0x0000000405047212 */ /* 0x000fe400078e9669 */
[----:B------:R-:W-:-:S04]  /*208a0*/  IADD3 R5, PT, PT, R113, -0x695add53, RZ ;  /* 0x96a522ad71057810 */ /* 0x000fc80007ffe0ff */
[----:B------:R-:W-:-:S07]  /*208b0*/  LOP3.LUT R5, R5, R150, R103, 0x96, !PT ;  /* 0x0000009605057212 */ /* 0x000fce00078e9667 */
.L_x_6906:
[----:B------:R-:W-:Y:S05]  /*208c0*/  BSYNC.RECONVERGENT B2 ;  /* 0x0000000000027941 */ /* 0x000fea0003800200 */
.L_x_6905:
[----:B------:R-:W2:Y:S01]  /*208d0*/  LDL R103, [R1+0x34] ;  /* 0x0000340001677983 */ /* 0x000ea20000100800 */
[----:B------:R-:W-:Y:S01]  /*208e0*/  I2FP.F32.U32 R17, R17 ;  /* 0x0000001100117245 */ /* 0x000fe20000201000 */
[----:B------:R-:W-:Y:S01]  /*208f0*/  IMAD.MOV.U32 R98, RZ, RZ, 0x2f800000 ;  /* 0x2f800000ff627424 */ /* 0x000fe200078e00ff */
[----:B------:R-:W-:-:S03]  /*20900*/  PRMT R102, R53, 0x7632, R102 ;  /* 0x0000763235667816 */ /* 0x000fc60000000066 */
[----:B------:R-:W-:Y:S02]  /*20910*/  FFMA.FTZ R17, R17, R98, 1.1641532182693481445e-10 ;  /* 0x2f00000011117423 */ /* 0x000fe40000010062 */
[----:B------:R-:W-:-:S03]  /*20920*/  IMAD.U32 R102, R102, 0x10000, RZ ;  /* 0x0001000066667824 */ /* 0x000fc600078e00ff */
[----:B------:R-:W-:Y:S02]  /*20930*/  FSETP.GTU.FTZ.AND P2, PT, R17, UR8, PT ;  /* 0x0000000811007c0b */ /* 0x000fe4000bf5c000 */
[----:B------:R-:W-:-:S04]  /*20940*/  PRMT R17, R57, 0x7632, R17 ;  /* 0x0000763239117816 */ /* 0x000fc80000000011 */
[----:B------:R-:W-:-:S05]  /*20950*/  SHF.L.U32 R17, R17, 0x10, RZ ;  /* 0x0000001011117819 */ /* 0x000fca00000006ff */
[----:B------:R-:W-:-:S04]  /*20960*/  FMUL.FTZ R17, R17, UR11 ;  /* 0x0000000b11117c20 */ /* 0x000fc80008410000 */
[----:B------:R-:W-:-:S05]  /*20970*/  FMUL.FTZ R17, R17, UR10 ;  /* 0x0000000a11117c20 */ /* 0x000fca0008410000 */
[----:B------:R-:W-:Y:S02]  /*20980*/  FSEL R17, R17, RZ, !P2 ;  /* 0x000000ff11117208 */ /* 0x000fe40005000000 */
[----:B--2---:R-:W-:-:S05]  /*20990*/  SHF.L.U32 R98, R103, 0x10, RZ ;  /* 0x0000001067627819 */ /* 0x004fca00000006ff */
[----:B------:R-:W-:Y:S01]  /*209a0*/  FFMA.FTZ R102, R17, R98, R102 ;  /* 0x0000006211667223 */ /* 0x000fe20000010066 */
[----:B------:R-:W-:-:S07]  /*209b0*/  SEL R17, RZ, 0x1, P2 ;  /* 0x00000001ff117807 */ /* 0x000fce0001000000 */
.L_x_6904:
[----:B------:R-:W-:Y:S05]  /*209c0*/  BSYNC.RECONVERGENT B1 ;  /* 0x0000000000017941 */ /* 0x000fea0003800200 */
.L_x_6903:
        /* <DEDUP_REMOVED lines=22> */
.L_x_6914:
        /* <DEDUP_REMOVED lines=13> */
.L_x_6916:
[----:B------:R-:W-:Y:S05]  /*20c00*/  BSYNC.RECONVERGENT B3 ;  /* 0x0000000000037941 */ /* 0x000fea0003800200 */
.L_x_6915:
[----:B------:R-:W-:Y:S01]  /*20c10*/  LOP3.LUT R104, R9, R151, R113, 0x96, !PT ;  /* 0x0000009709687212 */ /* 0x000fe200078e9671 */
[----:B------:R-:W-:Y:S01]  /*20c20*/  IMAD.WIDE.U32 R4, R3, -0x326172a9, RZ ;  /* 0xcd9e8d5703047825 */ /* 0x000fe200078e00ff */
[C---:B------:R-:W-:Y:S02]  /*20c30*/  IADD3 R151, PT, PT, R112.reuse, -0x61c88647, RZ ;  /* 0x9e3779b970977810 */ /* 0x040fe40007ffe0ff */
[----:B------:R-:W-:Y:S01]  /*20c40*/  IADD3 R156, PT, PT, R112, 0x5384540f, RZ ;  /* 0x5384540f709c7810 */ /* 0x000fe20007ffe0ff */
[----:B------:R-:W-:Y:S01]  /*20c50*/  IMAD.WIDE.U32 R104, R104, -0x326172a9, RZ ;  /* 0xcd9e8d5768687825 */ /* 0x000fe200078e00ff */
[----:B------:R-:W-:Y:S02]  /*20c60*/  LOP3.LUT R5, R7, R5, R112, 0x96, !PT ;  /* 0x0000000507057212 */ /* 0x000fe400078e9670 */
[----:B------:R-:W-:Y:S01]  /*20c70*/  MOV R19, R6 ;  /* 0x0000000600137202 */ /* 0x000fe20000000f00 */
        /* <DEDUP_REMOVED lines=16> */
[C---:B------:R-:W-:Y:S02]  /*20d80*/  IADD3 R5, PT, PT, R112.reuse, 0x78dde6e4, RZ ;  /* 0x78dde6e470057810 */ /* 0x040fe40007ffe0ff */
[----:B------:R-:W-:Y:S01]  /*20d90*/  IADD3 R8, PT, PT, R112, 0x1715609d, RZ ;  /* 0x1715609d70087810 */ /* 0x000fe20007ffe0ff */
        /* <DEDUP_REMOVED lines=32> */
[----:B------:R-:W-:Y:S01]  /*20fa0*/  VIADD R5, R113, 0x96a522ad ;  /* 0x96a522ad71057836 */ /* 0x000fe20000000000 */
[----:B------:R-:W-:-:S04]  /*20fb0*/  MOV R8, R150 ;  /* 0x0000009600087202 */ /* 0x000fc80000000f00 */
[----:B------:R-:W-:Y:S01]  /*20fc0*/  LOP3.LUT R5, R5, R156, R105, 0x96, !PT ;  /* 0x0000009c05057212 */ /* 0x000fe200078e9669 */
[----:B------:R-:W-:-:S07]  /*20fd0*/  IMAD.MOV.U32 R105, RZ, RZ, RZ ;  /* 0x000000ffff697224 */ /* 0x000fce00078e00ff */
.L_x_6913:
[----:B------:R-:W-:Y:S05]  /*20fe0*/  BSYNC.RECONVERGENT B2 ;  /* 0x0000000000027941 */ /* 0x000fea0003800200 */
.L_x_6912:
[----:B------:R-:W-:Y:S01]  /*20ff0*/  I2FP.F32.U32 R6, R19 ;  /* 0x0000001300067245 */ /* 0x000fe20000201000 */
[----:B------:R-:W-:-:S05]  /*21000*/  HFMA2 R19, -RZ, RZ, 0.1171875, 0 ;  /* 0x2f800000ff137431 */ /* 0x000fca00000001ff */
        /* <DEDUP_REMOVED lines=10> */
.L_x_6911:
[----:B------:R-:W-:Y:S05]  /*210b0*/  BSYNC.RECONVERGENT B1 ;  /* 0x0000000000017941 */ /* 0x000fea0003800200 */
.L_x_6910:
        /* <DEDUP_REMOVED lines=23> */
.L_x_6921:
        /* <DEDUP_REMOVED lines=13> */
.L_x_6923:
[----:B------:R-:W-:Y:S05]  /*21300*/  BSYNC.RECONVERGENT B3 ;  /* 0x0000000000037941 */ /* 0x000fea0003800200 */
.L_x_6922:
        /* <DEDUP_REMOVED lines=56> */
[----:B------:R-:W-:-:S03]  /*21690*/  IMAD.MOV.U32 R8, RZ, RZ, R150 ;  /* 0x000000ffff087224 */ /* 0x000fc600078e0096 */
[----:B------:R-:W-:Y:S01]  /*216a0*/  LOP3.LUT R4, R5, R4, R151, 0x96, !PT ;  /* 0x0000000405047212 */ /* 0x000fe200078e9697 */
[----:B------:R-:W-:Y:S01]  /*216b0*/  HFMA2 R151, -RZ, RZ, 0, 0 ;  /* 0x00000000ff977431 */ /* 0x000fe200000001ff */
[----:B------:R-:W-:-:S04]  /*216c0*/  IADD3 R5, PT, PT, R113, -0x695add53, RZ ;  /* 0x96a522ad71057810 */ /* 0x000fc80007ffe0ff */
[----:B------:R-:W-:-:S07]  /*216d0*/  LOP3.LUT R5, R5, R156, R105, 0x96, !PT ;  /* 0x0000009c05057212 */ /* 0x000fce00078e9669 */
.L_x_6920:
[----:B------:R-:W-:Y:S05]  /*216e0*/  BSYNC.RECONVERGENT B2 ;  /* 0x0000000000027941 */ /* 0x000fea0003800200 */
.L_x_6919:
        /* <DEDUP_REMOVED lines=15> */
.L_x_6918:
[----:B------:R-:W-:Y:S05]  /*217e0*/  BSYNC.RECONVERGENT B1 ;  /* 0x0000000000017941 */ /* 0x000fea0003800200 */
.L_x_6917:
        /* <DEDUP_REMOVED lines=22> */
.L_x_6928:
        /* <DEDUP_REMOVED lines=13> */
.L_x_6930:
[----:B------:R-:W-:Y:S05]  /*21a20*/  BSYNC.RECONVERGENT B3 ;  /* 0x0000000000037941 */ /* 0x000fea0003800200 */
.L_x_6929:
        /* <DEDUP_REMOVED lines=58> */
[----:B------:R-:W-:Y:S01]  /*21dd0*/  MOV R8, R156 ;  /* 0x0000009c00087202 */ /* 0x000fe20000000f00 */
[----:B------:R-:W-:-:S03]  /*21de0*/  IMAD.MOV.U32 R150, RZ, RZ, RZ ;  /* 0x000000ffff967224 */ /* 0x000fc600078e00ff */
[----:B------:R-:W-:-:S07]  /*21df0*/  LOP3.LUT R5, R5, R158, R151, 0x96, !PT ;  /* 0x0000009e05057212 */ /* 0x000fce00078e9697 */
.L_x_6927:
[----:B------:R-:W-:Y:S05]  /*21e00*/  BSYNC.RECONVERGENT B2 ;  /* 0x0000000000027941 */ /* 0x000fea0003800200 */
.L_x_6926:
        /* <DEDUP_REMOVED lines=12> */
.L_x_6925:
[----:B------:R-:W-:Y:S05]  /*21ed0*/  BSYNC.RECONVERGENT B1 ;  /* 0x0000000000017941 */ /* 0x000fea0003800200 */
.L_x_6924:
        /* <DEDUP_REMOVED lines=17> */
[--C-:B------:R-:W-:Y:S01]  /*21ff0*/  @!P1 IMAD.MOV.U32 R155, RZ, RZ, R167.reuse ;  /* 0x000000ffff9b9224 */ /* 0x100fe200078e00a7 */
[----:B------:R-:W-:Y:S01]  /*22000*/  @!P1 MOV R25, R5 ;  /* 0x0000000500199202 */ /* 0x000fe20000000f00 */
[----:B------:R-:W-:Y:S01]  /*22010*/  @P1 VIADD R6, R150, 0x1 ;  /* 0x0000000196061836 */ /* 0x000fe20000000000 */
[----:B------:R-:W-:Y:S01]  /*22020*/  @P1 MOV R25, R4 ;  /* 0x0000000400191202 */ /* 0x000fe20000000f00 */
[----:B------:R-:W-:Y:S01]  /*22030*/  @P1 IMAD.MOV.U32 R155, RZ, RZ, R167 ;  /* 0x000000ffff9b1224 */ /* 0x000fe200078e00a7 */
[----:B------:R-:W-:Y:S06]  /*22040*/  BRA `(.L_x_6934) ;  /* 0x00000004002c7947 */ /* 0x000fec0003800000 */
.L_x_6935:
        /* <DEDUP_REMOVED lines=13> */
.L_x_6937:
[----:B------:R-:W-:Y:S05]  /*22120*/  BSYNC.RECONVERGENT B3 ;  /* 0x0000000000037941 */ /* 0x000fea0003800200 */
.L_x_6936:
        /* <DEDUP_REMOVED lines=41> */
[----:B------:R-:W-:Y:S01]  /*223c0*/  HFMA2 R6, -RZ, RZ, 0, 0 ;  /* 0x00000000ff067431 */ /* 0x000fe200000001ff */
        /* <DEDUP_REMOVED lines=19> */
.L_x_6934:
[----:B------:R-:W-:Y:S05]  /*22500*/  BSYNC.RECONVERGENT B2 ;  /* 0x0000000000027941 */ /* 0x000fea0003800200 */
.L_x_6933:
        /* <DEDUP_REMOVED lines=15> */
.L_x_6932:
[----:B------:R-:W-:Y:S05]  /*22600*/  BSYNC.RECONVERGENT B1 ;  /* 0x0000000000017941 */ /* 0x000fea0003800200 */
.L_x_6931:
[----:B------:R-:W-:Y:S02]  /*22610*/  F2FP.BF16.F32.PACK_AB R150, RZ, R106 ;  /* 0x0000006aff96723e */ /* 0x000fe400000010ff */
[----:B------:R-:W-:Y:S02]  /*22620*/  PRMT R96, R96, 0x5410, R99 ;  /* 0x0000541060607816 */ /* 0x000fe40000000063 */
[----:B------:R-:W-:Y:S02]  /*22630*/  PRMT R98, R98, 0x5410, R165 ;  /* 0x0000541062627816 */ /* 0x000fe400000000a5 */
[----:B------:R-:W-:Y:S02]  /*22640*/  PRMT R97, R97, 0x5410, R149 ;  /* 0x0000541061617816 */ /* 0x000fe40000000095 */
[----:B------:R-:W-:Y:S01]  /*22650*/  PRMT R99, R166, 0x5410, R150 ;  /* 0x00005410a6637816 */ /* 0x000fe20000000096 */
[----:B------:R-:W-:Y:S06]  /*22660*/  BRA `(.L_x_6938) ;  /* 0x0000003400807947 */ /* 0x000fec0003800000 */
.L_x_6881:
[----:B------:R-:W-:Y:S01]  /*22670*/  BSSY.RECONVERGENT B1, `(.L_x_6939) ;  /* 0x000006c000017945 */ /* 0x000fe20003800200 */
[----:B------:R-:W-:Y:S01]  /*22680*/  IMAD.MOV.U32 R51, RZ, RZ, RZ ;  /* 0x000000ffff337224 */ /* 0x000fe200078e00ff */
[----:B------:R-:W-:Y:S01]  /*22690*/  MOV R155, R149 ;  /* 0x00000095009b7202 */ /* 0x000fe20000000f00 */
[----:B0-----:R-:W-:Y:S01]  /*226a0*/  IMAD.MOV.U32 R97, RZ, RZ, R6 ;  /* 0x000000ffff617224 */ /* 0x001fe200078e0006 */
        /* <DEDUP_REMOVED lines=17> */
.L_x_6943:
        /* <DEDUP_REMOVED lines=13> */
.L_x_6945:
[----:B------:R-:W-:Y:S05]  /*22890*/  BSYNC.RECONVERGENT B3 ;  /* 0x0000000000037941 */ /* 0x000fea0003800200 */
.L_x_6944:
        /* <DEDUP_REMOVED lines=61> */
.L_x_6942:
[----:B------:R-:W-:Y:S05]  /*22c70*/  BSYNC.RECONVERGENT B2 ;  /* 0x0000000000027941 */ /* 0x000fea0003800200 */
.L_x_6941:
        /* <DEDUP_REMOVED lines=11> */
.L_x_6940:
[----:B------:R-:W-:Y:S05]  /*22d30*/  BSYNC.RECONVERGENT B1 ;  /* 0x0000000000017941 */ /* 0x000fea0003800200 */
.L_x_6939:
        /* <DEDUP_REMOVED lines=18> */
.L_x_6950:
        /* <DEDUP_REMOVED lines=13> */
.L_x_6952:
[----:B------:R-:W-:Y:S05]  /*22f30*/  BSYNC.RECONVERGENT B3 ;  /* 0x0000000000037941 */ /* 0x000fea0003800200 */
.L_x_6951:
        /* <DEDUP_REMOVED lines=8> */
[----:B------:R-:W-:Y:S01]  /*22fc0*/  IMAD.WIDE.U32 R4, R5, -0x2daee0ad, RZ ;  /* 0xd2511f5305047825 */ /* 0x000fe200078e00ff */
[----:B------:R-:W-:-:S03]  /*22fd0*/  IADD3 R99, PT, PT, R113, 0x76cf5d0a, RZ ;  /* 0x76cf5d0a71637810 */ /* 0x000fc60007ffe0ff */
[----:B------:R-:W-:Y:S01]  /*22fe0*/  IMAD.MOV.U32 R13, RZ, RZ, R155 ;  /* 0x000000ffff0d7224 */ /* 0x000fe200078e009b */
        /* <DEDUP_REMOVED lines=44> */
[----:B------:R-:W-:Y:S02]  /*232b0*/  IADD3 R5, PT, PT, R112, -0x700cb87f, RZ ;  /* 0x8ff3478170057810 */ /* 0x000fe40007ffe0ff */
[----:B------:R-:W-:Y:S02]  /*232c0*/  MOV R155, R98 ;  /* 0x00000062009b7202 */ /* 0x000fe40000000f00 */
[----:B------:R-:W-:Y:S01]  /*232d0*/  LOP3.LUT R4, R5, R4, R101, 0x96, !PT ;  /* 0x0000000405047212 */ /* 0x000fe200078e9665 */
[----:B------:R-:W-:Y:S01]  /*232e0*/  VIADD R5, R113, 0x96a522ad ;  /* 0x96a522ad71057836 */ /* 0x000fe20000000000 */
[----:B------:R-:W-:-:S04]  /*232f0*/  MOV R8, R100 ;  /* 0x0000006400087202 */ /* 0x000fc80000000f00 */
[----:B------:R-:W-:-:S07]  /*23300*/  LOP3.LUT R5, R5, R102, R99, 0x96, !PT ;  /* 0x0000006605057212 */ /* 0x000fce00078e9663 */
.L_x_6949:
[----:B------:R-:W-:Y:S05]  /*23310*/  BSYNC.RECONVERGENT B2 ;  /* 0x0000000000027941 */ /* 0x000fea0003800200 */
.L_x_6948:
        /* <DEDUP_REMOVED lines=13> */
.L_x_6947:
[----:B------:R-:W-:Y:S05]  /*233f0*/  BSYNC.RECONVERGENT B1 ;  /* 0x0000000000017941 */ /* 0x000fea0003800200 */
.L_x_6946:
        /* <DEDUP_REMOVED lines=18> */
.L_x_6957:
        /* <DEDUP_REMOVED lines=13> */
.L_x_6959:
[----:B------:R-:W-:Y:S05]  /*235f0*/  BSYNC.RECONVERGENT B3 ;  /* 0x0000000000037941 */ /* 0x000fea0003800200 */
.L_x_6958:
        /* <DEDUP_REMOVED lines=61> */
.L_x_6956:
[----:B------:R-:W-:Y:S05]  /*239d0*/  BSYNC.RECONVERGENT B2 ;  /* 0x0000000000027941 */ /* 0x000fea0003800200 */
.L_x_6955:
        /* <DEDUP_REMOVED lines=11> */
.L_x_6954:
[----:B------:R-:W-:Y:S05]  /*23a90*/  BSYNC.RECONVERGENT B1 ;  /* 0x0000000000017941 */ /* 0x000fea0003800200 */
.L_x_6953:
        /* <DEDUP_REMOVED lines=18> */
.L_x_6964:
        /* <DEDUP_REMOVED lines=13> */
.L_x_6966:
[----:B------:R-:W-:Y:S05]  /*23c90*/  BSYNC.RECONVERGENT B3 ;  /* 0x0000000000037941 */ /* 0x000fea0003800200 */
.L_x_6965:
        /* <DEDUP_REMOVED lines=61> */
.L_x_6963:
[----:B------:R-:W-:Y:S05]  /*24070*/  BSYNC.RECONVERGENT B2 ;  /* 0x0000000000027941 */ /* 0x000fea0003800200 */
.L_x_6962:
        /* <DEDUP_REMOVED lines=13> */
.L_x_6961:
[----:B------:R-:W-:Y:S05]  /*24150*/  BSYNC.RECONVERGENT B1 ;  /* 0x0000000000017941 */ /* 0x000fea0003800200 */
.L_x_6960:
        /* <DEDUP_REMOVED lines=18> */
.L_x_6971:
        /* <DEDUP_REMOVED lines=13> */
.L_x_6973:
[----:B------:R-:W-:Y:S05]  /*24350*/  BSYNC.RECONVERGENT B3 ;  /* 0x0000000000037941 */ /* 0x000fea0003800200 */
.L_x_6972:
        /* <DEDUP_REMOVED lines=59> */
[----:B------:R-:W-:Y:S01]  /*24710*/  LOP3.LUT R5, R5, R156, R105, 0x96, !PT ;  /* 0x0000009c05057212 */ /* 0x000fe200078e9669 */
[----:B------:R-:W-:-:S07]  /*24720*/  IMAD.MOV.U32 R105, RZ, RZ, RZ ;  /* 0x000000ffff697224 */ /* 0x000fce00078e00ff */
.L_x_6970:
[----:B------:R-:W-:Y:S05]  /*24730*/  BSYNC.RECONVERGENT B2 ;  /* 0x0000000000027941 */ /* 0x000fea0003800200 */
.L_x_6969:
        /* <DEDUP_REMOVED lines=11> */
.L_x_6968:
[----:B------:R-:W-:Y:S05]  /*247f0*/  BSYNC.RECONVERGENT B1 ;  /* 0x0000000000017941 */ /* 0x000fea0003800200 */
.L_x_6967:
        /* <DEDUP_REMOVED lines=18> */
.L_x_6978:
        /* <DEDUP_REMOVED lines=13> */
.L_x_6980:
[----:B------:R-:W-:Y:S05]  /*249f0*/  BSYNC.RECONVERGENT B3 ;  /* 0x0000000000037941 */ /* 0x000fea0003800200 */
.L_x_6979:
        /* <DEDUP_REMOVED lines=61> */
.L_x_6977:
[----:B------:R-:W-:Y:S05]  /*24dd0*/  BSYNC.RECONVERGENT B2 ;  /* 0x0000000000027941 */ /* 0x000fea0003800200 */
.L_x_6976:
        /* <DEDUP_REMOVED lines=13> */
.L_x_6975:
[----:B------:R-:W-:Y:S05]  /*24eb0*/  BSYNC.RECONVERGENT B1 ;  /* 0x0000000000017941 */ /* 0x000fea0003800200 */
.L_x_6974:
        /* <DEDUP_REMOVED lines=18> */
.L_x_6985:
        /* <DEDUP_REMOVED lines=13> */
.L_x_6987:
[----:B------:R-:W-:Y:S05]  /*250b0*/  BSYNC.RECONVERGENT B3 ;  /* 0x0000000000037941 */ /* 0x000fea0003800200 */
.L_x_6986:
        /* <DEDUP_REMOVED lines=56> */
[----:B------:R-:W-:Y:S01]  /*25440*/  IMAD.MOV.U32 R150, RZ, RZ, RZ ;  /* 0x000000ffff967224 */ /* 0x000fe200078e00ff */
[----:B------:R-:W-:Y:S01]  /*25450*/  LOP3.LUT R4, R5, R4, R157, 0x96, !PT ;  /* 0x0000000405047212 */ /* 0x000fe200078e969d */
[----:B------:R-:W-:Y:S01]  /*25460*/  VIADD R5, R113, 0x96a522ad ;  /* 0x96a522ad71057836 */ /* 0x000fe20000000000 */
[----:B------:R-:W-:-:S04]  /*25470*/  MOV R8, R156 ;  /* 0x0000009c00087202 */ /* 0x000fc80000000f00 */
[----:B------:R-:W-:-:S07]  /*25480*/  LOP3.LUT R5, R5, R158, R151, 0x96, !PT ;  /* 0x0000009e05057212 */ /* 0x000fce00078e9697 */
.L_x_6984:
[----:B------:R-:W-:Y:S05]  /*25490*/  BSYNC.RECONVERGENT B2 ;  /* 0x0000000000027941 */ /* 0x000fea0003800200 */
.L_x_6983:
        /* <DEDUP_REMOVED lines=11> */
.L_x_6982:
[----:B------:R-:W-:Y:S05]  /*25550*/  BSYNC.RECONVERGENT B1 ;  /* 0x0000000000017941 */ /* 0x000fea0003800200 */
.L_x_6981:
        /* <DEDUP_REMOVED lines=18> */
.L_x_6992:
        /* <DEDUP_REMOVED lines=13> */
.L_x_6994:
[----:B------:R-:W-:Y:S05]  /*25750*/  BSYNC.RECONVERGENT B3 ;  /* 0x0000000000037941 */ /* 0x000fea0003800200 */
.L_x_6993:
        /* <DEDUP_REMOVED lines=61> */
.L_x_6991:
[----:B------:R-:W-:Y:S05]  /*25b30*/  BSYNC.RECONVERGENT B2 ;  /* 0x0000000000027941 */ /* 0x000fea0003800200 */
.L_x_6990:
        /* <DEDUP_REMOVED lines=13> */
.L_x_6989:
[----:B------:R-:W-:Y:S05]  /*25c10*/  BSYNC.RECONVERGENT B1 ;  /* 0x0000000000017941 */ /* 0x000fea0003800200 */
.L_x_6988:
[----:B------:R-:W-:Y:S02]  /*25c20*/  F2FP.BF16.F32.PACK_AB R150, RZ, R106 ;  /* 0x0000006aff96723e */ /* 0x000fe400000010ff */
[----:B------:R-:W-:Y:S02]  /*25c30*/  PRMT R96, R96, 0x5410, R99 ;  /* 0x0000541060607816 */ /* 0x000fe40000000063 */
[----:B------:R-:W-:Y:S02]  /*25c40*/  PRMT R98, R98, 0x5410, R165 ;  /* 0x0000541062627816 */ /* 0x000fe400000000a5 */
[----:B------:R-:W-:Y:S02]  /*25c50*/  PRMT R97, R97, 0x5410, R149 ;  /* 0x0000541061617816 */ /* 0x000fe40000000095 */
[----:B------:R-:W-:-:S07]  /*25c60*/  PRMT R99, R166, 0x5410, R150 ;  /* 0x00005410a6637816 */ /* 0x000fce0000000096 */
.L_x_6938:
        /* <DEDUP_REMOVED lines=26> */
.L_x_6996:
[----:B------:R-:W-:Y:S05]  /*25e10*/  BSYNC.RECONVERGENT B1 ;  /* 0x0000000000017941 */ /* 0x000fea0003800200 */
.L_x_6995:
[----:B------:R-:W-:Y:S01]  /*25e20*/  VIADD R153, R153, 0x20 ;  /* 0x0000002099997836 */ /* 0x000fe20000000000 */
[----:B------:R-:W-:-:S07]  /*25e30*/  IADD3 R152, PT, PT, R152, 0x20, RZ ;  /* 0x0000002098987810 */ /* 0x000fce0007ffe0ff */
.L_x_6880:
[----:B------:R-:W-:Y:S05]  /*25e40*/  BSYNC.RECONVERGENT B0 ;  /* 0x0000000000007941 */ /* 0x000fea0003800200 */
.L_x_6879:
        /* <DEDUP_REMOVED lines=17> */
[----:B0-----:R-:W-:Y:S01]  /*25f60*/  @!P1 MOV R97, R149 ;  /* 0x0000009500619202 */ /* 0x001fe20000000f00 */
        /* <DEDUP_REMOVED lines=18> */
.L_x_7004:
        /* <DEDUP_REMOVED lines=13> */
.L_x_7006:
[----:B------:R-:W-:Y:S05]  /*26160*/  BSYNC.RECONVERGENT B3 ;  /* 0x0000000000037941 */ /* 0x000fea0003800200 */
.L_x_7005:
        /* <DEDUP_REMOVED lines=54> */
[----:B------:R-:W-:-:S04]  /*264d0*/  IADD3 R5, PT, PT, R112, -0x700cb87f, RZ ;  /* 0x8ff3478170057810 */ /* 0x000fc80007ffe0ff */
[----:B------:R-:W-:Y:S01]  /*264e0*/  LOP3.LUT R4, R5, R4, R99, 0x96, !PT ;  /* 0x0000000405047212 */ /* 0x000fe200078e9663 */
[----:B------:R-:W-:Y:S01]  /*264f0*/  VIADD R5, R113, 0x96a522ad ;  /* 0x96a522ad71057836 */ /* 0x000fe20000000000 */
[----:B------:R-:W-:Y:S01]  /*26500*/  MOV R8, R98 ;  /* 0x0000006200087202 */ /* 0x000fe20000000f00 */
[----:B------:R-:W-:-:S03]  /*26510*/  IMAD.MOV.U32 R98, RZ, RZ, RZ ;  /* 0x000000ffff627224 */ /* 0x000fc600078e00ff */
[----:B------:R-:W-:Y:S01]  /*26520*/  LOP3.LUT R5, R5, R108, R97, 0x96, !PT ;  /* 0x0000006c05057212 */ /* 0x000fe200078e9661 */
[----:B------:R-:W-:-:S07]  /*26530*/  IMAD.MOV.U32 R97, RZ, RZ, R96 ;  /* 0x000000ffff617224 */ /* 0x000fce00078e0060 */
.L_x_7003:
[----:B------:R-:W-:Y:S05]  /*26540*/  BSYNC.RECONVERGENT B2 ;  /* 0x0000000000027941 */ /* 0x000fea0003800200 */
.L_x_7002:
        /* <DEDUP_REMOVED lines=12> */
.L_x_7001:
[----:B------:R-:W-:Y:S05]  /*26610*/  BSYNC.RECONVERGENT B1 ;  /* 0x0000000000017941 */ /* 0x000fea0003800200 */
.L_x_7000:
        /* <DEDUP_REMOVED lines=23> */
.L_x_7011:
        /* <DEDUP_REMOVED lines=13> */
.L_x_7013:
[----:B------:R-:W-:Y:S05]  /*26860*/  BSYNC.RECONVERGENT B3 ;  /* 0x0000000000037941 */ /* 0x000fea0003800200 */
.L_x_7012:
        /* <DEDUP_REMOVED lines=60> */
[----:B------:R-:W-:-:S07]  /*26c30*/  HFMA2 R110, -RZ, RZ, 0, 0 ;  /* 0x00000000ff6e7431 */ /* 0x000fce00000001ff */
.L_x_7010:
[----:B------:R-:W-:Y:S05]  /*26c40*/  BSYNC.RECONVERGENT B2 ;  /* 0x0000000000027941 */ /* 0x000fea0003800200 */
.L_x_7009:
        /* <DEDUP_REMOVED lines=15> */
.L_x_7008:
[----:B------:R-:W-:Y:S05]  /*26d40*/  BSYNC.RECONVERGENT B1 ;  /* 0x0000000000017941 */ /* 0x000fea0003800200 */
.L_x_7007:
        /* <DEDUP_REMOVED lines=22> */
.L_x_7018:
        /* <DEDUP_REMOVED lines=13> */
.L_x_7020:
[----:B------:R-:W-:Y:S05]  /*26f80*/  BSYNC.RECONVERGENT B3 ;  /* 0x0000000000037941 */ /* 0x000fea0003800200 */
.L_x_7019:
        /* <DEDUP_REMOVED lines=61> */
.L_x_7017:
[----:B------:R-:W-:Y:S05]  /*27360*/  BSYNC.RECONVERGENT B2 ;  /* 0x0000000000027941 */ /* 0x000fea0003800200 */
.L_x_7016:
        /* <DEDUP_REMOVED lines=12> */
.L_x_7015:
[----:B------:R-:W-:Y:S05]  /*27430*/  BSYNC.RECONVERGENT B1 ;  /* 0x0000000000017941 */ /* 0x000fea0003800200 */
.L_x_7014:
        /* <DEDUP_REMOVED lines=23> */
.L_x_7025:
        /* <DEDUP_REMOVED lines=13> */
.L_x_7027:
[----:B------:R-:W-:Y:S05]  /*27680*/  BSYNC.RECONVERGENT B3 ;  /* 0x0000000000037941 */ /* 0x000fea0003800200 */
.L_x_7026:
        /* <DEDUP_REMOVED lines=61> */
.L_x_7024:
[----:B------:R-:W-:Y:S05]  /*27a60*/  BSYNC.RECONVERGENT B2 ;  /* 0x0000000000027941 */ /* 0x000fea0003800200 */
.L_x_7023:
        /* <DEDUP_REMOVED lines=15> */
.L_x_7022:
[----:B------:R-:W-:Y:S05]  /*27b60*/  BSYNC.RECONVERGENT B1 ;  /* 0x0000000000017941 */ /* 0x000fea0003800200 */
.L_x_7021:
        /* <DEDUP_REMOVED lines=22> */
.L_x_7032:
        /* <DEDUP_REMOVED lines=13> */
.L_x_7034:
[----:B------:R-:W-:Y:S05]  /*27da0*/  BSYNC.RECONVERGENT B3 ;  /* 0x0000000000037941 */ /* 0x000fea0003800200 */
.L_x_7033:
        /* <DEDUP_REMOVED lines=61> */
.L_x_7031:
[----:B------:R-:W-:Y:S05]  /*28180*/  BSYNC.RECONVERGENT B2 ;  /* 0x0000000000027941 */ /* 0x000fea0003800200 */
.L_x_7030:
        /* <DEDUP_REMOVED lines=12> */
.L_x_7029:
[----:B------:R-:W-:Y:S05]  /*28250*/  BSYNC.RECONVERGENT B1 ;  /* 0x0000000000017941 */ /* 0x000fea0003800200 */
.L_x_7028:
        /* <DEDUP_REMOVED lines=23> */
.L_x_7039:
        /* <DEDUP_REMOVED lines=13> */
.L_x_7041:
[----:B------:R-:W-:Y:S05]  /*284a0*/  BSYNC.RECONVERGENT B3 ;  /* 0x0000000000037941 */ /* 0x000fea0003800200 */
.L_x_7040:
        /* <DEDUP_REMOVED lines=61> */
.L_x_7038:
[----:B------:R-:W-:Y:S05]  /*28880*/  BSYNC.RECONVERGENT B2 ;  /* 0x0000000000027941 */ /* 0x000fea0003800200 */
.L_x_7037:
        /* <DEDUP_REMOVED lines=15> */
.L_x_7036:
[----:B------:R-:W-:Y:S05]  /*28980*/  BSYNC.RECONVERGENT B1 ;  /* 0x0000000000017941 */ /* 0x000fea0003800200 */
.L_x_7035:
        /* <DEDUP_REMOVED lines=22> */
.L_x_7046:
        /* <DEDUP_REMOVED lines=13> */
.L_x_7048:
[----:B------:R-:W-:Y:S05]  /*28bc0*/  BSYNC.RECONVERGENT B3 ;  /* 0x0000000000037941 */ /* 0x000fea0003800200 */
.L_x_7047:
        /* <DEDUP_REMOVED lines=61> */
.L_x_7045:
[----:B------:R-:W-:Y:S05]  /*28fa0*/  BSYNC.RECONVERGENT B2 ;  /* 0x0000000000027941 */ /* 0x000fea0003800200 */
.L_x_7044:
        /* <DEDUP_REMOVED lines=12> */
.L_x_7043:
[----:B------:R-:W-:Y:S05]  /*29070*/  BSYNC.RECONVERGENT B1 ;  /* 0x0000000000017941 */ /* 0x000fea0003800200 */
.L_x_7042:
        /* <DEDUP_REMOVED lines=23> */
.L_x_7053:
        /* <DEDUP_REMOVED lines=13> */
.L_x_7055:
[----:B------:R-:W-:Y:S05]  /*292c0*/  BSYNC.RECONVERGENT B3 ;  /* 0x0000000000037941 */ /* 0x000fea0003800200 */
.L_x_7054:
        /* <DEDUP_REMOVED lines=61> */
.L_x_7052:
[----:B------:R-:W-:Y:S05]  /*296a0*/  BSYNC.RECONVERGENT B2 ;  /* 0x0000000000027941 */ /* 0x000fea0003800200 */
.L_x_7051:
        /* <DEDUP_REMOVED lines=15> */
.L_x_7050:
[----:B------:R-:W-:Y:S05]  /*297a0*/  BSYNC.RECONVERGENT B1 ;  /* 0x0000000000017941 */ /* 0x000fea0003800200 */
.L_x_7049:
[----:B------:R-:W-:Y:S02]  /*297b0*/  F2FP.BF16.F32.PACK_AB R150, RZ, R116 ;  /* 0x00000074ff96723e */ /* 0x000fe400000010ff */
[----:B------:R-:W-:Y:S02]  /*297c0*/  PRMT R96, R96, 0x5410, R99 ;  /* 0x0000541060607816 */ /* 0x000fe40000000063 */
[----:B------:R-:W-:Y:S02]  /*297d0*/  PRMT R98, R98, 0x5410, R165 ;  /* 0x0000541062627816 */ /* 0x000fe400000000a5 */
[----:B------:R-:W-:Y:S02]  /*297e0*/  PRMT R97, R97, 0x5410, R149 ;  /* 0x0000541061617816 */ /* 0x000fe40000000095 */
[----:B------:R-:W-:Y:S01]  /*297f0*/  PRMT R99, R166, 0x5410, R150 ;  /* 0x00005410a6637816 */ /* 0x000fe20000000096 */
[----:B------:R-:W-:Y:S06]  /*29800*/  BRA `(.L_x_7056) ;  /* 0x0000003400807947 */ /* 0x000fec0003800000 */
.L_x_6999:
        /* <DEDUP_REMOVED lines=21> */
.L_x_7061:
        /* <DEDUP_REMOVED lines=13> */
.L_x_7063:
[----:B------:R-:W-:Y:S05]  /*29a30*/  BSYNC.RECONVERGENT B3 ;  /* 0x0000000000037941 */ /* 0x000fea0003800200 */
.L_x_7062:
        /* <DEDUP_REMOVED lines=61> */
.L_x_7060:
[----:B------:R-:W-:Y:S05]  /*29e10*/  BSYNC.RECONVERGENT B2 ;  /* 0x0000000000027941 */ /* 0x000fea0003800200 */
.L_x_7059:
        /* <DEDUP_REMOVED lines=11> */
.L_x_7058:
[----:B------:R-:W-:Y:S05]  /*29ed0*/  BSYNC.RECONVERGENT B1 ;  /* 0x0000000000017941 */ /* 0x000fea0003800200 */
.L_x_7057:
        /* <DEDUP_REMOVED lines=18> */
.L_x_7068:
        /* <DEDUP_REMOVED lines=13> */
.L_x_7070:
[----:B------:R-:W-:Y:S05]  /*2a0d0*/  BSYNC.RECONVERGENT B3 ;  /* 0x0000000000037941 */ /* 0x000fea0003800200 */
.L_x_7069:
        /* <DEDUP_REMOVED lines=61> */
.L_x_7067:
[----:B------:R-:W-:Y:S05]  /*2a4b0*/  BSYNC.RECONVERGENT B2 ;  /* 0x0000000000027941 */ /* 0x000fea0003800200 */
.L_x_7066:
        /* <DEDUP_REMOVED lines=13> */
.L_x_7065:
[----:B------:R-:W-:Y:S05]  /*2a590*/  BSYNC.RECONVERGENT B1 ;  /* 0x0000000000017941 */ /* 0x000fea0003800200 */
.L_x_7064:
        /* <DEDUP_REMOVED lines=18> */
.L_x_7075:
        /* <DEDUP_REMOVED lines=13> */
.L_x_7077:
[----:B------:R-:W-:Y:S05]  /*2a790*/  BSYNC.RECONVERGENT B3 ;  /* 0x0000000000037941 */ /* 0x000fea0003800200 */
.L_x_7076:
        /* <DEDUP_REMOVED lines=61> */
.L_x_7074:
[----:B------:R-:W-:Y:S05]  /*2ab70*/  BSYNC.RECONVERGENT B2 ;  /* 0x0000000000027941 */ /* 0x000fea0003800200 */
.L_x_7073:
        /* <DEDUP_REMOVED lines=11> */
.L_x_7072:
[----:B------:R-:W-:Y:S05]  /*2ac30*/  BSYNC.RECONVERGENT B1 ;  /* 0x0000000000017941 */ /* 0x000fea0003800200 */
.L_x_7071:
        /* <DEDUP_REMOVED lines=18> */
.L_x_7082:
        /* <DEDUP_REMOVED lines=13> */
.L_x_7084:
[----:B------:R-:W-:Y:S05]  /*2ae30*/  BSYNC.RECONVERGENT B3 ;  /* 0x0000000000037941 */ /* 0x000fea0003800200 */
.L_x_7083:
        /* <DEDUP_REMOVED lines=61> */
.L_x_7081:
[----:B------:R-:W-:Y:S05]  /*2b210*/  BSYNC.RECONVERGENT B2 ;  /* 0x0000000000027941 */ /* 0x000fea0003800200 */
.L_x_7080:
        /* <DEDUP_REMOVED lines=13> */
.L_x_7079:
[----:B------:R-:W-:Y:S05]  /*2b2f0*/  BSYNC.RECONVERGENT B1 ;  /* 0x0000000000017941 */ /* 0x000fea0003800200 */
.L_x_7078:
        /* <DEDUP_REMOVED lines=18> */
.L_x_7089:
        /* <DEDUP_REMOVED lines=13> */
.L_x_7091:
[----:B------:R-:W-:Y:S05]  /*2b4f0*/  BSYNC.RECONVERGENT B3 ;  /* 0x0000000000037941 */ /* 0x000fea0003800200 */
.L_x_7090:
        /* <DEDUP_REMOVED lines=61> */
.L_x_7088:
[----:B------:R-:W-:Y:S05]  /*2b8d0*/  BSYNC.RECONVERGENT B2 ;  /* 0x0000000000027941 */ /* 0x000fea0003800200 */
.L_x_7087:
        /* <DEDUP_REMOVED lines=11> */
.L_x_7086:
[----:B------:R-:W-:Y:S05]  /*2b990*/  BSYNC.RECONVERGENT B1 ;  /* 0x0000000000017941 */ /* 0x000fea0003800200 */
.L_x_7085:
        /* <DEDUP_REMOVED lines=18> */
.L_x_7096:
        /* <DEDUP_REMOVED lines=13> */
.L_x_7098:
[----:B------:R-:W-:Y:S05]  /*2bb90*/  BSYNC.RECONVERGENT B3 ;  /* 0x0000000000037941 */ /* 0x000fea0003800200 */
.L_x_7097:
        /* <DEDUP_REMOVED lines=61> */
.L_x_7095:
[----:B------:R-:W-:Y:S05]  /*2bf70*/  BSYNC.RECONVERGENT B2 ;  /* 0x0000000000027941 */ /* 0x000fea0003800200 */
.L_x_7094:
        /* <DEDUP_REMOVED lines=13> */
.L_x_7093:
[----:B------:R-:W-:Y:S05]  /*2c050*/  BSYNC.RECONVERGENT B1 ;  /* 0x0000000000017941 */ /* 0x000fea0003800200 */
.L_x_7092:
        /* <DEDUP_REMOVED lines=18> */
.L_x_7103:
        /* <DEDUP_REMOVED lines=13> */
.L_x_7105:
[----:B------:R-:W-:Y:S05]  /*2c250*/  BSYNC.RECONVERGENT B3 ;  /* 0x0000000000037941 */ /* 0x000fea0003800200 */
.L_x_7104:
        /* <DEDUP_REMOVED lines=61> */
.L_x_7102:
[----:B------:R-:W-:Y:S05]  /*2c630*/  BSYNC.RECONVERGENT B2 ;  /* 0x0000000000027941 */ /* 0x000fea0003800200 */
.L_x_7101:
        /* <DEDUP_REMOVED lines=11> */
.L_x_7100:
[----:B------:R-:W-:Y:S05]  /*2c6f0*/  BSYNC.RECONVERGENT B1 ;  /* 0x0000000000017941 */ /* 0x000fea0003800200 */
.L_x_7099:
        /* <DEDUP_REMOVED lines=18> */
.L_x_7110:
        /* <DEDUP_REMOVED lines=13> */
.L_x_7112:
[----:B------:R-:W-:Y:S05]  /*2c8f0*/  BSYNC.RECONVERGENT B3 ;  /* 0x0000000000037941 */ /* 0x000fea0003800200 */
.L_x_7111:
        /* <DEDUP_REMOVED lines=61> */
.L_x_7109:
[----:B------:R-:W-:Y:S05]  /*2ccd0*/  BSYNC.RECONVERGENT B2 ;  /* 0x0000000000027941 */ /* 0x000fea0003800200 */
.L_x_7108:
        /* <DEDUP_REMOVED lines=13> */
.L_x_7107:
[----:B------:R-:W-:Y:S05]  /*2cdb0*/  BSYNC.RECONVERGENT B1 ;  /* 0x0000000000017941 */ /* 0x000fea0003800200 */
.L_x_7106:
[----:B------:R-:W-:Y:S02]  /*2cdc0*/  F2FP.BF16.F32.PACK_AB R150, RZ, R116 ;  /* 0x00000074ff96723e */ /* 0x000fe400000010ff */
[----:B------:R-:W-:Y:S02]  /*2cdd0*/  PRMT R96, R96, 0x5410, R99 ;  /* 0x0000541060607816 */ /* 0x000fe40000000063 */
[----:B------:R-:W-:Y:S02]  /*2cde0*/  PRMT R98, R98, 0x5410, R165 ;  /* 0x0000541062627816 */ /* 0x000fe400000000a5 */
[----:B------:R-:W-:Y:S02]  /*2cdf0*/  PRMT R97, R97, 0x5410, R149 ;  /* 0x0000541061617816 */ /* 0x000fe40000000095 */
[----:B------:R-:W-:-:S07]  /*2ce00*/  PRMT R99, R166, 0x5410, R150 ;  /* 0x00005410a6637816 */ /* 0x000fce0000000096 */
.L_x_7056:
        /* <DEDUP_REMOVED lines=26> */
.L_x_7114:
[----:B------:R-:W-:Y:S05]  /*2cfb0*/  BSYNC.RECONVERGENT B1 ;  /* 0x0000000000017941 */ /* 0x000fea0003800200 */
.L_x_7113:
[----:B------:R-:W-:Y:S01]  /*2cfc0*/  VIADD R153, R153, 0x20 ;  /* 0x0000002099997836 */ /* 0x000fe20000000000 */
[----:B------:R-:W-:-:S07]  /*2cfd0*/  IADD3 R152, PT, PT, R152, 0x20, RZ ;  /* 0x0000002098987810 */ /* 0x000fce0007ffe0ff */
.L_x_6998:
[----:B------:R-:W-:Y:S05]  /*2cfe0*/  BSYNC.RECONVERGENT B0 ;  /* 0x0000000000007941 */ /* 0x000fea0003800200 */
.L_x_6997:
        /* <DEDUP_REMOVED lines=36> */
.L_x_7122:
        /* <DEDUP_REMOVED lines=13> */
.L_x_7124:
[----:B------:R-:W-:Y:S05]  /*2d300*/  BSYNC.RECONVERGENT B3 ;  /* 0x0000000000037941 */ /* 0x000fea0003800200 */
.L_x_7123:
        /* <DEDUP_REMOVED lines=61> */
.L_x_7121:
[----:B------:R-:W-:Y:S05]  /*2d6e0*/  BSYNC.RECONVERGENT B2 ;  /* 0x0000000000027941 */ /* 0x000fea0003800200 */
.L_x_7120:
        /* <DEDUP_REMOVED lines=12> */
.L_x_7119:
[----:B------:R-:W-:Y:S05]  /*2d7b0*/  BSYNC.RECONVERGENT B1 ;  /* 0x0000000000017941 */ /* 0x000fea0003800200 */
.L_x_7118:
        /* <DEDUP_REMOVED lines=23> */
.L_x_7129:
        /* <DEDUP_REMOVED lines=13> */
.L_x_7131:
[----:B------:R-:W-:Y:S05]  /*2da00*/  BSYNC.RECONVERGENT B3 ;  /* 0x0000000000037941 */ /* 0x000fea0003800200 */
.L_x_7130:
        /* <DEDUP_REMOVED lines=61> */
.L_x_7128:
[----:B------:R-:W-:Y:S05]  /*2dde0*/  BSYNC.RECONVERGENT B2 ;  /* 0x0000000000027941 */ /* 0x000fea0003800200 */
.L_x_7127:
        /* <DEDUP_REMOVED lines=15> */
.L_x_7126:
[----:B------:R-:W-:Y:S05]  /*2dee0*/  BSYNC.RECONVERGENT B1 ;  /* 0x0000000000017941 */ /* 0x000fea0003800200 */
.L_x_7125:
        /* <DEDUP_REMOVED lines=22> */
.L_x_7136:
        /* <DEDUP_REMOVED lines=13> */
.L_x_7138:
[----:B------:R-:W-:Y:S05]  /*2e120*/  BSYNC.RECONVERGENT B3 ;  /* 0x0000000000037941 */ /* 0x000fea0003800200 */
.L_x_7137:
        /* <DEDUP_REMOVED lines=61> */
.L_x_7135:
[----:B------:R-:W-:Y:S05]  /*2e500*/  BSYNC.RECONVERGENT B2 ;  /* 0x0000000000027941 */ /* 0x000fea0003800200 */
.L_x_7134:
        /* <DEDUP_REMOVED lines=12> */
.L_x_7133:
[----:B------:R-:W-:Y:S05]  /*2e5d0*/  BSYNC.RECONVERGENT B1 ;  /* 0x0000000000017941 */ /* 0x000fea0003800200 */
.L_x_7132:
        /* <DEDUP_REMOVED lines=23> */
.L_x_7143:
        /* <DEDUP_REMOVED lines=13> */
.L_x_7145:
[----:B------:R-:W-:Y:S05]  /*2e820*/  BSYNC.RECONVERGENT B3 ;  /* 0x0000000000037941 */ /* 0x000fea0003800200 */
.L_x_7144:
        /* <DEDUP_REMOVED lines=61> */
.L_x_7142:
[----:B------:R-:W-:Y:S05]  /*2ec00*/  BSYNC.RECONVERGENT B2 ;  /* 0x0000000000027941 */ /* 0x000fea0003800200 */
.L_x_7141:
        /* <DEDUP_REMOVED lines=15> */
.L_x_7140:
[----:B------:R-:W-:Y:S05]  /*2ed00*/  BSYNC.RECONVERGENT B1 ;  /* 0x0000000000017941 */ /* 0x000fea0003800200 */
.L_x_7139:
        /* <DEDUP_REMOVED lines=22> */
.L_x_7150:
        /* <DEDUP_REMOVED lines=13> */
.L_x_7152:
[----:B------:R-:W-:Y:S05]  /*2ef40*/  BSYNC.RECONVERGENT B3 ;  /* 0x0000000000037941 */ /* 0x000fea0003800200 */
.L_x_7151:
        /* <DEDUP_REMOVED lines=61> */
.L_x_7149:
[----:B------:R-:W-:Y:S05]  /*2f320*/  BSYNC.RECONVERGENT B2 ;  /* 0x0000000000027941 */ /* 0x000fea0003800200 */
.L_x_7148:
        /* <DEDUP_REMOVED lines=12> */
.L_x_7147:
[----:B------:R-:W-:Y:S05]  /*2f3f0*/  BSYNC.RECONVERGENT B1 ;  /* 0x0000000000017941 */ /* 0x000fea0003800200 */
.L_x_7146:
        /* <DEDUP_REMOVED lines=23> */
.L_x_7157:
        /* <DEDUP_REMOVED lines=13> */
.L_x_7159:
[----:B------:R-:W-:Y:S05]  /*2f640*/  BSYNC.RECONVERGENT B3 ;  /* 0x0000000000037941 */ /* 0x000fea0003800200 */
.L_x_7158:
        /* <DEDUP_REMOVED lines=61> */
.L_x_7156:
[----:B------:R-:W-:Y:S05]  /*2fa20*/  BSYNC.RECONVERGENT B2 ;  /* 0x0000000000027941 */ /* 0x000fea0003800200 */
.L_x_7155:
        /* <DEDUP_REMOVED lines=15> */
.L_x_7154:
[----:B------:R-:W-:Y:S05]  /*2fb20*/  BSYNC.RECONVERGENT B1 ;  /* 0x0000000000017941 */ /* 0x000fea0003800200 */
.L_x_7153:
        /* <DEDUP_REMOVED lines=22> */
.L_x_7164:
        /* <DEDUP_REMOVED lines=13> */
.L_x_7166:
[----:B------:R-:W-:Y:S05]  /*2fd60*/  BSYNC.RECONVERGENT B3 ;  /* 0x0000000000037941 */ /* 0x000fea0003800200 */
.L_x_7165:
        /* <DEDUP_REMOVED lines=61> */
.L_x_7163:
[----:B------:R-:W-:Y:S05]  /*30140*/  BSYNC.RECONVERGENT B2 ;  /* 0x0000000000027941 */ /* 0x000fea0003800200 */
.L_x_7162:
        /* <DEDUP_REMOVED lines=12> */
.L_x_7161:
[----:B------:R-:W-:Y:S05]  /*30210*/  BSYNC.RECONVERGENT B1 ;  /* 0x0000000000017941 */ /* 0x000fea0003800200 */
.L_x_7160:
        /* <DEDUP_REMOVED lines=23> */
.L_x_7171:
        /* <DEDUP_REMOVED lines=13> */
.L_x_7173:
[----:B------:R-:W-:Y:S05]  /*30460*/  BSYNC.RECONVERGENT B3 ;  /* 0x0000000000037941 */ /* 0x000fea0003800200 */
.L_x_7172:
        /* <DEDUP_REMOVED lines=61> */
.L_x_7170:
[----:B------:R-:W-:Y:S05]  /*30840*/  BSYNC.RECONVERGENT B2 ;  /* 0x0000000000027941 */ /* 0x000fea0003800200 */
.L_x_7169:
        /* <DEDUP_REMOVED lines=15> */
.L_x_7168:
[----:B------:R-:W-:Y:S05]  /*30940*/  BSYNC.RECONVERGENT B1 ;  /* 0x0000000000017941 */ /* 0x000fea0003800200 */
.L_x_7167:
[----:B------:R-:W-:Y:S02]  /*30950*/  F2FP.BF16.F32.PACK_AB R150, RZ, R124 ;  /* 0x0000007cff96723e */ /* 0x000fe400000010ff */
[----:B------:R-:W-:Y:S02]  /*30960*/  PRMT R96, R96, 0x5410, R99 ;  /* 0x0000541060607816 */ /* 0x000fe40000000063 */
[----:B------:R-:W-:Y:S02]  /*30970*/  PRMT R98, R98, 0x5410, R165 ;  /* 0x0000541062627816 */ /* 0x000fe400000000a5 */
[----:B------:R-:W-:Y:S02]  /*30980*/  PRMT R97, R97, 0x5410, R149 ;  /* 0x0000541061617816 */ /* 0x000fe40000000095 */
[----:B------:R-:W-:Y:S01]  /*30990*/  PRMT R99, R166, 0x5410, R150 ;  /* 0x00005410a6637816 */ /* 0x000fe20000000096 */
[----:B------:R-:W-:Y:S06]  /*309a0*/  BRA `(.L_x_7174) ;  /* 0x0000003400807947 */ /* 0x000fec0003800000 */
.L_x_7117:
        /* <DEDUP_REMOVED lines=21> */
.L_x_7179:
        /* <DEDUP_REMOVED lines=13> */
.L_x_7181:
[----:B------:R-:W-:Y:S05]  /*30bd0*/  BSYNC.RECONVERGENT B3 ;  /* 0x0000000000037941 */ /* 0x000fea0003800200 */
.L_x_7180:
        /* <DEDUP_REMOVED lines=61> */
.L_x_7178:
[----:B------:R-:W-:Y:S05]  /*30fb0*/  BSYNC.RECONVERGENT B2 ;  /* 0x0000000000027941 */ /* 0x000fea0003800200 */
.L_x_7177:
        /* <DEDUP_REMOVED lines=11> */
.L_x_7176:
[----:B------:R-:W-:Y:S05]  /*31070*/  BSYNC.RECONVERGENT B1 ;  /* 0x0000000000017941 */ /* 0x000fea0003800200 */
.L_x_7175:
        /* <DEDUP_REMOVED lines=18> */
.L_x_7186:
        /* <DEDUP_REMOVED lines=13> */
.L_x_7188:
[----:B------:R-:W-:Y:S05]  /*31270*/  BSYNC.RECONVERGENT B3 ;  /* 0x0000000000037941 */ /* 0x000fea0003800200 */
.L_x_7187:
        /* <DEDUP_REMOVED lines=61> */
.L_x_7185:
[----:B------:R-:W-:Y:S05]  /*31650*/  BSYNC.RECONVERGENT B2 ;  /* 0x0000000000027941 */ /* 0x000fea0003800200 */
.L_x_7184:
        /* <DEDUP_REMOVED lines=13> */
.L_x_7183:
[----:B------:R-:W-:Y:S05]  /*31730*/  BSYNC.RECONVERGENT B1 ;  /* 0x0000000000017941 */ /* 0x000fea0003800200 */
.L_x_7182:
        /* <DEDUP_REMOVED lines=18> */
.L_x_7193:
        /* <DEDUP_REMOVED lines=13> */
.L_x_7195:
[----:B------:R-:W-:Y:S05]  /*31930*/  BSYNC.RECONVERGENT B3 ;  /* 0x0000000000037941 */ /* 0x000fea0003800200 */
.L_x_7194:
        /* <DEDUP_REMOVED lines=61> */
.L_x_7192:
[----:B------:R-:W-:Y:S05]  /*31d10*/  BSYNC.RECONVERGENT B2 ;  /* 0x0000000000027941 */ /* 0x000fea0003800200 */
.L_x_7191:
        /* <DEDUP_REMOVED lines=11> */
.L_x_7190:
[----:B------:R-:W-:Y:S05]  /*31dd0*/  BSYNC.RECONVERGENT B1 ;  /* 0x0000000000017941 */ /* 0x000fea0003800200 */
.L_x_7189:
        /* <DEDUP_REMOVED lines=18> */
.L_x_7200:
        /* <DEDUP_REMOVED lines=13> */
.L_x_7202:
[----:B------:R-:W-:Y:S05]  /*31fd0*/  BSYNC.RECONVERGENT B3 ;  /* 0x0000000000037941 */ /* 0x000fea0003800200 */
.L_x_7201:
        /* <DEDUP_REMOVED lines=61> */
.L_x_7199:
[----:B------:R-:W-:Y:S05]  /*323b0*/  BSYNC.RECONVERGENT B2 ;  /* 0x0000000000027941 */ /* 0x000fea0003800200 */
.L_x_7198:
        /* <DEDUP_REMOVED lines=13> */
.L_x_7197:
[----:B------:R-:W-:Y:S05]  /*32490*/  BSYNC.RECONVERGENT B1 ;  /* 0x0000000000017941 */ /* 0x000fea0003800200 */
.L_x_7196:
        /* <DEDUP_REMOVED lines=18> */
.L_x_7207:
        /* <DEDUP_REMOVED lines=13> */
.L_x_7209:
[----:B------:R-:W-:Y:S05]  /*32690*/  BSYNC.RECONVERGENT B3 ;  /* 0x0000000000037941 */ /* 0x000fea0003800200 */
.L_x_7208:
        /* <DEDUP_REMOVED lines=61> */
.L_x_7206:
[----:B------:R-:W-:Y:S05]  /*32a70*/  BSYNC.RECONVERGENT B2 ;  /* 0x0000000000027941 */ /* 0x000fea0003800200 */
.L_x_7205:
        /* <DEDUP_REMOVED lines=11> */
.L_x_7204:
[----:B------:R-:W-:Y:S05]  /*32b30*/  BSYNC.RECONVERGENT B1 ;  /* 0x0000000000017941 */ /* 0x000fea0003800200 */
.L_x_7203:
        /* <DEDUP_REMOVED lines=18> */
.L_x_7214:
        /* <DEDUP_REMOVED lines=13> */
.L_x_7216:
[----:B------:R-:W-:Y:S05]  /*32d30*/  BSYNC.RECONVERGENT B3 ;  /* 0x0000000000037941 */ /* 0x000fea0003800200 */
.L_x_7215:
        /* <DEDUP_REMOVED lines=61> */
.L_x_7213:
[----:B------:R-:W-:Y:S05]  /*33110*/  BSYNC.RECONVERGENT B2 ;  /* 0x0000000000027941 */ /* 0x000fea0003800200 */
.L_x_7212:
        /* <DEDUP_REMOVED lines=13> */
.L_x_7211:
[----:B------:R-:W-:Y:S05]  /*331f0*/  BSYNC.RECONVERGENT B1 ;  /* 0x0000000000017941 */ /* 0x000fea0003800200 */
.L_x_7210:
        /* <DEDUP_REMOVED lines=18> */
.L_x_7221:
        /* <DEDUP_REMOVED lines=13> */
.L_x_7223:
[----:B------:R-:W-:Y:S05]  /*333f0*/  BSYNC.RECONVERGENT B3 ;  /* 0x0000000000037941 */ /* 0x000fea0003800200 */
.L_x_7222:
        /* <DEDUP_REMOVED lines=61> */
.L_x_7220:
[----:B------:R-:W-:Y:S05]  /*337d0*/  BSYNC.RECONVERGENT B2 ;  /* 0x0000000000027941 */ /* 0x000fea0003800200 */
.L_x_7219:
        /* <DEDUP_REMOVED lines=11> */
.L_x_7218:
[----:B------:R-:W-:Y:S05]  /*33890*/  BSYNC.RECONVERGENT B1 ;  /* 0x0000000000017941 */ /* 0x000fea0003800200 */
.L_x_7217:
        /* <DEDUP_REMOVED lines=18> */
.L_x_7228:
        /* <DEDUP_REMOVED lines=13> */
.L_x_7230:
[----:B------:R-:W-:Y:S05]  /*33a90*/  BSYNC.RECONVERGENT B3 ;  /* 0x0000000000037941 */ /* 0x000fea0003800200 */
.L_x_7229:
        /* <DEDUP_REMOVED lines=61> */
.L_x_7227:
[----:B------:R-:W-:Y:S05]  /*33e70*/  BSYNC.RECONVERGENT B2 ;  /* 0x0000000000027941 */ /* 0x000fea0003800200 */
.L_x_7226:
        /* <DEDUP_REMOVED lines=13> */
.L_x_7225:
[----:B------:R-:W-:Y:S05]  /*33f50*/  BSYNC.RECONVERGENT B1 ;  /* 0x0000000000017941 */ /* 0x000fea0003800200 */
.L_x_7224:
[----:B------:R-:W-:Y:S02]  /*33f60*/  F2FP.BF16.F32.PACK_AB R150, RZ, R124 ;  /* 0x0000007cff96723e */ /* 0x000fe400000010ff */
[----:B------:R-:W-:Y:S02]  /*33f70*/  PRMT R96, R96, 0x5410, R99 ;  /* 0x0000541060607816 */ /* 0x000fe40000000063 */
[----:B------:R-:W-:Y:S02]  /*33f80*/  PRMT R98, R98, 0x5410, R165 ;  /* 0x0000541062627816 */ /* 0x000fe400000000a5 */
[----:B------:R-:W-:Y:S02]  /*33f90*/  PRMT R97, R97, 0x5410, R149 ;  /* 0x0000541061617816 */ /* 0x000fe40000000095 */
[----:B------:R-:W-:-:S07]  /*33fa0*/  PRMT R99, R166, 0x5410, R150 ;  /* 0x00005410a6637816 */ /* 0x000fce0000000096 */
.L_x_7174:
        /* <DEDUP_REMOVED lines=26> */
.L_x_7232:
[----:B------:R-:W-:Y:S05]  /*34150*/  BSYNC.RECONVERGENT B1 ;  /* 0x0000000000017941 */ /* 0x000fea0003800200 */
.L_x_7231:
[----:B------:R-:W-:Y:S01]  /*34160*/  VIADD R153, R153, 0x20 ;  /* 0x0000002099997836 */ /* 0x000fe20000000000 */
[----:B------:R-:W-:-:S07]  /*34170*/  IADD3 R152, PT, PT, R152, 0x20, RZ ;  /* 0x0000002098987810 */ /* 0x000fce0007ffe0ff */
.L_x_7116:
[----:B------:R-:W-:Y:S05]  /*34180*/  BSYNC.RECONVERGENT B0 ;  /* 0x0000000000007941 */ /* 0x000fea0003800200 */
.L_x_7115:
        /* <DEDUP_REMOVED lines=36> */
.L_x_7240:
        /* <DEDUP_REMOVED lines=13> */
.L_x_7242:
[----:B------:R-:W-:Y:S05]  /*344a0*/  BSYNC.RECONVERGENT B3 ;  /* 0x0000000000037941 */ /* 0x000fea0003800200 */
.L_x_7241:
        /* <DEDUP_REMOVED lines=61> */
.L_x_7239:
[----:B------:R-:W-:Y:S05]  /*34880*/  BSYNC.RECONVERGENT B2 ;  /* 0x0000000000027941 */ /* 0x000fea0003800200 */
.L_x_7238:
        /* <DEDUP_REMOVED lines=12> */
.L_x_7237:
[----:B------:R-:W-:Y:S05]  /*34950*/  BSYNC.RECONVERGENT B1 ;  /* 0x0000000000017941 */ /* 0x000fea0003800200 */
.L_x_7236:
        /* <DEDUP_REMOVED lines=23> */
.L_x_7247:
        /* <DEDUP_REMOVED lines=13> */
.L_x_7249:
[----:B------:R-:W-:Y:S05]  /*34ba0*/  BSYNC.RECONVERGENT B3 ;  /* 0x0000000000037941 */ /* 0x000fea0003800200 */
.L_x_7248:
        /* <DEDUP_REMOVED lines=61> */
.L_x_7246:
[----:B------:R-:W-:Y:S05]  /*34f80*/  BSYNC.RECONVERGENT B2 ;  /* 0x0000000000027941 */ /* 0x000fea0003800200 */
.L_x_7245:
        /* <DEDUP_REMOVED lines=15> */
.L_x_7244:
[----:B------:R-:W-:Y:S05]  /*35080*/  BSYNC.RECONVERGENT B1 ;  /* 0x0000000000017941 */ /* 0x000fea0003800200 */
.L_x_7243:
        /* <DEDUP_REMOVED lines=22> */
.L_x_7254:
        /* <DEDUP_REMOVED lines=13> */
.L_x_7256:
[----:B------:R-:W-:Y:S05]  /*352c0*/  BSYNC.RECONVERGENT B3 ;  /* 0x0000000000037941 */ /* 0x000fea0003800200 */
.L_x_7255:
        /* <DEDUP_REMOVED lines=61> */
.L_x_7253:
[----:B------:R-:W-:Y:S05]  /*356a0*/  BSYNC.RECONVERGENT B2 ;  /* 0x0000000000027941 */ /* 0x000fea0003800200 */
.L_x_7252:
        /* <DEDUP_REMOVED lines=12> */
.L_x_7251:
[----:B------:R-:W-:Y:S05]  /*35770*/  BSYNC.RECONVERGENT B1 ;  /* 0x0000000000017941 */ /* 0x000fea0003800200 */
.L_x_7250:
        /* <DEDUP_REMOVED lines=23> */
.L_x_7261:
        /* <DEDUP_REMOVED lines=13> */
.L_x_7263:
[----:B------:R-:W-:Y:S05]  /*359c0*/  BSYNC.RECONVERGENT B3 ;  /* 0x0000000000037941 */ /* 0x000fea0003800200 */
.L_x_7262:
        /* <DEDUP_REMOVED lines=61> */
.L_x_7260:
[----:B------:R-:W-:Y:S05]  /*35da0*/  BSYNC.RECONVERGENT B2 ;  /* 0x0000000000027941 */ /* 0x000fea0003800200 */
.L_x_7259:
        /* <DEDUP_REMOVED lines=15> */
.L_x_7258:
[----:B------:R-:W-:Y:S05]  /*35ea0*/  BSYNC.RECONVERGENT B1 ;  /* 0x0000000000017941 */ /* 0x000fea0003800200 */
.L_x_7257:
        /* <DEDUP_REMOVED lines=22> */
.L_x_7268:
        /* <DEDUP_REMOVED lines=13> */
.L_x_7270:
[----:B------:R-:W-:Y:S05]  /*360e0*/  BSYNC.RECONVERGENT B3 ;  /* 0x0000000000037941 */ /* 0x000fea0003800200 */
.L_x_7269:
        /* <DEDUP_REMOVED lines=61> */
.L_x_7267:
[----:B------:R-:W-:Y:S05]  /*364c0*/  BSYNC.RECONVERGENT B2 ;  /* 0x0000000000027941 */ /* 0x000fea0003800200 */
.L_x_7266:
        /* <DEDUP_REMOVED lines=12> */
.L_x_7265:
[----:B------:R-:W-:Y:S05]  /*36590*/  BSYNC.RECONVERGENT B1 ;  /* 0x0000000000017941 */ /* 0x000fea0003800200 */
.L_x_7264:
        /* <DEDUP_REMOVED lines=23> */
.L_x_7275:
        /* <DEDUP_REMOVED lines=13> */
.L_x_7277:
[----:B------:R-:W-:Y:S05]  /*367e0*/  BSYNC.RECONVERGENT B3 ;  /* 0x0000000000037941 */ /* 0x000fea0003800200 */
.L_x_7276:
        /* <DEDUP_REMOVED lines=61> */
.L_x_7274:
[----:B------:R-:W-:Y:S05]  /*36bc0*/  BSYNC.RECONVERGENT B2 ;  /* 0x0000000000027941 */ /* 0x000fea0003800200 */
.L_x_7273:
        /* <DEDUP_REMOVED lines=15> */
.L_x_7272:
[----:B------:R-:W-:Y:S05]  /*36cc0*/  BSYNC.RECONVERGENT B1 ;  /* 0x0000000000017941 */ /* 0x000fea0003800200 */
.L_x_7271:
        /* <DEDUP_REMOVED lines=22> */
.L_x_7282:
        /* <DEDUP_REMOVED lines=13> */
.L_x_7284:
[----:B------:R-:W-:Y:S05]  /*36f00*/  BSYNC.RECONVERGENT B3 ;  /* 0x0000000000037941 */ /* 0x000fea0003800200 */
.L_x_7283:
        /* <DEDUP_REMOVED lines=61> */
.L_x_7281:
[----:B------:R-:W-:Y:S05]  /*372e0*/  BSYNC.RECONVERGENT B2 ;  /* 0x0000000000027941 */ /* 0x000fea0003800200 */
.L_x_7280:
        /* <DEDUP_REMOVED lines=12> */
.L_x_7279:
[----:B------:R-:W-:Y:S05]  /*373b0*/  BSYNC.RECONVERGENT B1 ;  /* 0x0000000000017941 */ /* 0x000fea0003800200 */
.L_x_7278:
        /* <DEDUP_REMOVED lines=23> */
.L_x_7289:
        /* <DEDUP_REMOVED lines=13> */
.L_x_7291:
[----:B------:R-:W-:Y:S05]  /*37600*/  BSYNC.RECONVERGENT B3 ;  /* 0x0000000000037941 */ /* 0x000fea0003800200 */
.L_x_7290:
        /* <DEDUP_REMOVED lines=61> */
.L_x_7288:
[----:B------:R-:W-:Y:S05]  /*379e0*/  BSYNC.RECONVERGENT B2 ;  /* 0x0000000000027941 */ /* 0x000fea0003800200 */
.L_x_7287:
        /* <DEDUP_REMOVED lines=15> */
.L_x_7286:
[----:B------:R-:W-:Y:S05]  /*37ae0*/  BSYNC.RECONVERGENT B1 ;  /* 0x0000000000017941 */ /* 0x000fea0003800200 */
.L_x_7285:
[----:B------:R-:W-:Y:S02]  /*37af0*/  F2FP.BF16.F32.PACK_AB R150, RZ, R132 ;  /* 0x00000084ff96723e */ /* 0x000fe400000010ff */
[----:B------:R-:W-:Y:S02]  /*37b00*/  PRMT R96, R96, 0x5410, R99 ;  /* 0x0000541060607816 */ /* 0x000fe40000000063 */
[----:B------:R-:W-:Y:S02]  /*37b10*/  PRMT R98, R98, 0x5410, R165 ;  /* 0x0000541062627816 */ /* 0x000fe400000000a5 */
[----:B------:R-:W-:Y:S02]  /*37b20*/  PRMT R97, R97, 0x5410, R149 ;  /* 0x0000541061617816 */ /* 0x000fe40000000095 */
[----:B------:R-:W-:Y:S01]  /*37b30*/  PRMT R99, R166, 0x5410, R150 ;  /* 0x00005410a6637816 */ /* 0x000fe20000000096 */
[----:B------:R-:W-:Y:S06]  /*37b40*/  BRA `(.L_x_7292) ;  /* 0x0000003400807947 */ /* 0x000fec0003800000 */
.L_x_7235:
        /* <DEDUP_REMOVED lines=21> */
.L_x_7297:
        /* <DEDUP_REMOVED lines=13> */
.L_x_7299:
[----:B------:R-:W-:Y:S05]  /*37d70*/  BSYNC.RECONVERGENT B3 ;  /* 0x0000000000037941 */ /* 0x000fea0003800200 */
.L_x_7298:
        /* <DEDUP_REMOVED lines=61> */
.L_x_7296:
[----:B------:R-:W-:Y:S05]  /*38150*/  BSYNC.RECONVERGENT B2 ;  /* 0x0000000000027941 */ /* 0x000fea0003800200 */
.L_x_7295:
        /* <DEDUP_REMOVED lines=11> */
.L_x_7294:
[----:B------:R-:W-:Y:S05]  /*38210*/  BSYNC.RECONVERGENT B1 ;  /* 0x0000000000017941 */ /* 0x000fea0003800200 */
.L_x_7293:
        /* <DEDUP_REMOVED lines=18> */
.L_x_7304:
        /* <DEDUP_REMOVED lines=13> */
.L_x_7306:
[----:B------:R-:W-:Y:S05]  /*38410*/  BSYNC.RECONVERGENT B3 ;  /* 0x0000000000037941 */ /* 0x000fea0003800200 */
.L_x_7305:
        /* <DEDUP_REMOVED lines=61> */
.L_x_7303:
[----:B------:R-:W-:Y:S05]  /*387f0*/  BSYNC.RECONVERGENT B2 ;  /* 0x0000000000027941 */ /* 0x000fea0003800200 */
.L_x_7302:
        /* <DEDUP_REMOVED lines=13> */
.L_x_7301:
[----:B------:R-:W-:Y:S05]  /*388d0*/  BSYNC.RECONVERGENT B1 ;  /* 0x0000000000017941 */ /* 0x000fea0003800200 */
.L_x_7300:
        /* <DEDUP_REMOVED lines=18> */
.L_x_7311:
        /* <DEDUP_REMOVED lines=13> */
.L_x_7313:
[----:B------:R-:W-:Y:S05]  /*38ad0*/  BSYNC.RECONVERGENT B3 ;  /* 0x0000000000037941 */ /* 0x000fea0003800200 */
.L_x_7312:
        /* <DEDUP_REMOVED lines=61> */
.L_x_7310:
[----:B------:R-:W-:Y:S05]  /*38eb0*/  BSYNC.RECONVERGENT B2 ;  /* 0x0000000000027941 */ /* 0x000fea0003800200 */
.L_x_7309:
        /* <DEDUP_REMOVED lines=11> */
.L_x_7308:
[----:B------:R-:W-:Y:S05]  /*38f70*/  BSYNC.RECONVERGENT B1 ;  /* 0x0000000000017941 */ /* 0x000fea0003800200 */
.L_x_7307:
        /* <DEDUP_REMOVED lines=18> */
.L_x_7318:
        /* <DEDUP_REMOVED lines=13> */
.L_x_7320:
[----:B------:R-:W-:Y:S05]  /*39170*/  BSYNC.RECONVERGENT B3 ;  /* 0x0000000000037941 */ /* 0x000fea0003800200 */
.L_x_7319:
        /* <DEDUP_REMOVED lines=61> */
.L_x_7317:
[----:B------:R-:W-:Y:S05]  /*39550*/  BSYNC.RECONVERGENT B2 ;  /* 0x0000000000027941 */ /* 0x000fea0003800200 */
.L_x_7316:
        /* <DEDUP_REMOVED lines=13> */
.L_x_7315:
[----:B------:R-:W-:Y:S05]  /*39630*/  BSYNC.RECONVERGENT B1 ;  /* 0x0000000000017941 */ /* 0x000fea0003800200 */
.L_x_7314:
        /* <DEDUP_REMOVED lines=18> */
.L_x_7325:
        /* <DEDUP_REMOVED lines=13> */
.L_x_7327:
[----:B------:R-:W-:Y:S05]  /*39830*/  BSYNC.RECONVERGENT B3 ;  /* 0x0000000000037941 */ /* 0x000fea0003800200 */
.L_x_7326:
        /* <DEDUP_REMOVED lines=61> */
.L_x_7324:
[----:B------:R-:W-:Y:S05]  /*39c10*/  BSYNC.RECONVERGENT B2 ;  /* 0x0000000000027941 */ /* 0x000fea0003800200 */
.L_x_7323:
        /* <DEDUP_REMOVED lines=11> */
.L_x_7322:
[----:B------:R-:W-:Y:S05]  /*39cd0*/  BSYNC.RECONVERGENT B1 ;  /* 0x0000000000017941 */ /* 0x000fea0003800200 */
.L_x_7321:
        /* <DEDUP_REMOVED lines=18> */
.L_x_7332:
        /* <DEDUP_REMOVED lines=13> */
.L_x_7334:
[----:B------:R-:W-:Y:S05]  /*39ed0*/  BSYNC.RECONVERGENT B3 ;  /* 0x0000000000037941 */ /* 0x000fea0003800200 */
.L_x_7333:
        /* <DEDUP_REMOVED lines=61> */
.L_x_7331:
[----:B------:R-:W-:Y:S05]  /*3a2b0*/  BSYNC.RECONVERGENT B2 ;  /* 0x0000000000027941 */ /* 0x000fea0003800200 */
.L_x_7330:
        /* <DEDUP_REMOVED lines=13> */
.L_x_7329:
[----:B------:R-:W-:Y:S05]  /*3a390*/  BSYNC.RECONVERGENT B1 ;  /* 0x0000000000017941 */ /* 0x000fea0003800200 */
.L_x_7328:
        /* <DEDUP_REMOVED lines=18> */
.L_x_7339:
        /* <DEDUP_REMOVED lines=13> */
.L_x_7341:
[----:B------:R-:W-:Y:S05]  /*3a590*/  BSYNC.RECONVERGENT B3 ;  /* 0x0000000000037941 */ /* 0x000fea0003800200 */
.L_x_7340:
        /* <DEDUP_REMOVED lines=61> */
.L_x_7338:
[----:B------:R-:W-:Y:S05]  /*3a970*/  BSYNC.RECONVERGENT B2 ;  /* 0x0000000000027941 */ /* 0x000fea0003800200 */
.L_x_7337:
        /* <DEDUP_REMOVED lines=11> */
.L_x_7336:
[----:B------:R-:W-:Y:S05]  /*3aa30*/  BSYNC.RECONVERGENT B1 ;  /* 0x0000000000017941 */ /* 0x000fea0003800200 */
.L_x_7335:
        /* <DEDUP_REMOVED lines=18> */
.L_x_7346:
        /* <DEDUP_REMOVED lines=13> */
.L_x_7348:
[----:B------:R-:W-:Y:S05]  /*3ac30*/  BSYNC.RECONVERGENT B3 ;  /* 0x0000000000037941 */ /* 0x000fea0003800200 */
.L_x_7347:
        /* <DEDUP_REMOVED lines=61> */
.L_x_7345:
[----:B------:R-:W-:Y:S05]  /*3b010*/  BSYNC.RECONVERGENT B2 ;  /* 0x0000000000027941 */ /* 0x000fea0003800200 */
.L_x_7344:
        /* <DEDUP_REMOVED lines=13> */
.L_x_7343:
[----:B------:R-:W-:Y:S05]  /*3b0f0*/  BSYNC.RECONVERGENT B1 ;  /* 0x0000000000017941 */ /* 0x000fea0003800200 */
.L_x_7342:
[----:B------:R-:W-:Y:S02]  /*3b100*/  F2FP.BF16.F32.PACK_AB R150, RZ, R132 ;  /* 0x00000084ff96723e */ /* 0x000fe400000010ff */
[----:B------:R-:W-:Y:S02]  /*3b110*/  PRMT R96, R96, 0x5410, R99 ;  /* 0x0000541060607816 */ /* 0x000fe40000000063 */
[----:B------:R-:W-:Y:S02]  /*3b120*/  PRMT R98, R98, 0x5410, R165 ;  /* 0x0000541062627816 */ /* 0x000fe400000000a5 */
[----:B------:R-:W-:Y:S02]  /*3b130*/  PRMT R97, R97, 0x5410, R149 ;  /* 0x0000541061617816 */ /* 0x000fe40000000095 */
[----:B------:R-:W-:-:S07]  /*3b140*/  PRMT R99, R166, 0x5410, R150 ;  /* 0x00005410a6637816 */ /* 0x000fce0000000096 */
.L_x_7292:
        /* <DEDUP_REMOVED lines=26> */
.L_x_7350:
[----:B------:R-:W-:Y:S05]  /*3b2f0*/  BSYNC.RECONVERGENT B1 ;  /* 0x0000000000017941 */ /* 0x000fea0003800200 */
.L_x_7349:
[----:B------:R-:W-:Y:S01]  /*3b300*/  VIADD R153, R153, 0x20 ;  /* 0x0000002099997836 */ /* 0x000fe20000000000 */
[----:B------:R-:W-:-:S07]  /*3b310*/  IADD3 R152, PT, PT, R152, 0x20, RZ ;  /* 0x0000002098987810 */ /* 0x000fce0007ffe0ff */
.L_x_7234:
[----:B------:R-:W-:Y:S05]  /*3b320*/  BSYNC.RECONVERGENT B0 ;  /* 0x0000000000007941 */ /* 0x000fea0003800200 */
.L_x_7233:
        /* <DEDUP_REMOVED lines=36> */
.L_x_7358:
        /* <DEDUP_REMOVED lines=13> */
.L_x_7360:
[----:B------:R-:W-:Y:S05]  /*3b640*/  BSYNC.RECONVERGENT B3 ;  /* 0x0000000000037941 */ /* 0x000fea0003800200 */
.L_x_7359:
        /* <DEDUP_REMOVED lines=61> */
.L_x_7357:
[----:B------:R-:W-:Y:S05]  /*3ba20*/  BSYNC.RECONVERGENT B2 ;  /* 0x0000000000027941 */ /* 0x000fea0003800200 */
.L_x_7356:
        /* <DEDUP_REMOVED lines=12> */
.L_x_7355:
[----:B------:R-:W-:Y:S05]  /*3baf0*/  BSYNC.RECONVERGENT B1 ;  /* 0x0000000000017941 */ /* 0x000fea0003800200 */
.L_x_7354:
        /* <DEDUP_REMOVED lines=23> */
.L_x_7365:
        /* <DEDUP_REMOVED lines=13> */
.L_x_7367:
[----:B------:R-:W-:Y:S05]  /*3bd40*/  BSYNC.RECONVERGENT B3 ;  /* 0x0000000000037941 */ /* 0x000fea0003800200 */
.L_x_7366:
        /* <DEDUP_REMOVED lines=61> */
.L_x_7364:
[----:B------:R-:W-:Y:S05]  /*3c120*/  BSYNC.RECONVERGENT B2 ;  /* 0x0000000000027941 */ /* 0x000fea0003800200 */
.L_x_7363:
        /* <DEDUP_REMOVED lines=15> */
.L_x_7362:
[----:B------:R-:W-:Y:S05]  /*3c220*/  BSYNC.RECONVERGENT B1 ;  /* 0x0000000000017941 */ /* 0x000fea0003800200 */
.L_x_7361:
        /* <DEDUP_REMOVED lines=22> */
.L_x_7372:
        /* <DEDUP_REMOVED lines=13> */
.L_x_7374:
[----:B------:R-:W-:Y:S05]  /*3c460*/  BSYNC.RECONVERGENT B3 ;  /* 0x0000000000037941 */ /* 0x000fea0003800200 */
.L_x_7373:
        /* <DEDUP_REMOVED lines=61> */
.L_x_7371:
[----:B------:R-:W-:Y:S05]  /*3c840*/  BSYNC.RECONVERGENT B2 ;  /* 0x0000000000027941 */ /* 0x000fea0003800200 */
.L_x_7370:
        /* <DEDUP_REMOVED lines=12> */
.L_x_7369:
[----:B------:R-:W-:Y:S05]  /*3c910*/  BSYNC.RECONVERGENT B1 ;  /* 0x0000000000017941 */ /* 0x000fea0003800200 */
.L_x_7368:
        /* <DEDUP_REMOVED lines=23> */
.L_x_7379:
        /* <DEDUP_REMOVED lines=13> */
.L_x_7381:
[----:B------:R-:W-:Y:S05]  /*3cb60*/  BSYNC.RECONVERGENT B3 ;  /* 0x0000000000037941 */ /* 0x000fea0003800200 */
.L_x_7380:
        /* <DEDUP_REMOVED lines=61> */
.L_x_7378:
[----:B------:R-:W-:Y:S05]  /*3cf40*/  BSYNC.RECONVERGENT B2 ;  /* 0x0000000000027941 */ /* 0x000fea0003800200 */
.L_x_7377:
        /* <DEDUP_REMOVED lines=15> */
.L_x_7376:
[----:B------:R-:W-:Y:S05]  /*3d040*/  BSYNC.RECONVERGENT B1 ;  /* 0x0000000000017941 */ /* 0x000fea0003800200 */
.L_x_7375:
        /* <DEDUP_REMOVED lines=22> */
.L_x_7386:
        /* <DEDUP_REMOVED lines=13> */
.L_x_7388:
[----:B------:R-:W-:Y:S05]  /*3d280*/  BSYNC.RECONVERGENT B3 ;  /* 0x0000000000037941 */ /* 0x000fea0003800200 */
.L_x_7387:
        /* <DEDUP_REMOVED lines=61> */
.L_x_7385:
[----:B------:R-:W-:Y:S05]  /*3d660*/  BSYNC.RECONVERGENT B2 ;  /* 0x0000000000027941 */ /* 0x000fea0003800200 */
.L_x_7384:
        /* <DEDUP_REMOVED lines=12> */
.L_x_7383:
[----:B------:R-:W-:Y:S05]  /*3d730*/  BSYNC.RECONVERGENT B1 ;  /* 0x0000000000017941 */ /* 0x000fea0003800200 */
.L_x_7382:
        /* <DEDUP_REMOVED lines=23> */
.L_x_7393:
        /* <DEDUP_REMOVED lines=13> */
.L_x_7395:
[----:B------:R-:W-:Y:S05]  /*3d980*/  BSYNC.RECONVERGENT B3 ;  /* 0x0000000000037941 */ /* 0x000fea0003800200 */
.L_x_7394:
        /* <DEDUP_REMOVED lines=61> */
.L_x_7392:
[----:B------:R-:W-:Y:S05]  /*3dd60*/  BSYNC.RECONVERGENT B2 ;  /* 0x0000000000027941 */ /* 0x000fea0003800200 */
.L_x_7391:
        /* <DEDUP_REMOVED lines=15> */
.L_x_7390:
[----:B------:R-:W-:Y:S05]  /*3de60*/  BSYNC.RECONVERGENT B1 ;  /* 0x0000000000017941 */ /* 0x000fea0003800200 */
.L_x_7389:
        /* <DEDUP_REMOVED lines=22> */
.L_x_7400:
        /* <DEDUP_REMOVED lines=13> */
.L_x_7402:
[----:B------:R-:W-:Y:S05]  /*3e0a0*/  BSYNC.RECONVERGENT B3 ;  /* 0x0000000000037941 */ /* 0x000fea0003800200 */
.L_x_7401:
        /* <DEDUP_REMOVED lines=61> */
.L_x_7399:
[----:B------:R-:W-:Y:S05]  /*3e480*/  BSYNC.RECONVERGENT B2 ;  /* 0x0000000000027941 */ /* 0x000fea0003800200 */
.L_x_7398:
        /* <DEDUP_REMOVED lines=12> */
.L_x_7397:
[----:B------:R-:W-:Y:S05]  /*3e550*/  BSYNC.RECONVERGENT B1 ;  /* 0x0000000000017941 */ /* 0x000fea0003800200 */
.L_x_7396:
        /* <DEDUP_REMOVED lines=23> */
.L_x_7407:
        /* <DEDUP_REMOVED lines=13> */
.L_x_7409:
[----:B------:R-:W-:Y:S05]  /*3e7a0*/  BSYNC.RECONVERGENT B3 ;  /* 0x0000000000037941 */ /* 0x000fea0003800200 */
.L_x_7408:
        /* <DEDUP_REMOVED lines=61> */
.L_x_7406:
[----:B------:R-:W-:Y:S05]  /*3eb80*/  BSYNC.RECONVERGENT B2 ;  /* 0x0000000000027941 */ /* 0x000fea0003800200 */
.L_x_7405:
        /* <DEDUP_REMOVED lines=15> */
.L_x_7404:
[----:B------:R-:W-:Y:S05]  /*3ec80*/  BSYNC.RECONVERGENT B1 ;  /* 0x0000000000017941 */ /* 0x000fea0003800200 */
.L_x_7403:
[----:B------:R-:W-:Y:S02]  /*3ec90*/  F2FP.BF16.F32.PACK_AB R150, RZ, R140 ;  /* 0x0000008cff96723e */ /* 0x000fe400000010ff */
[----:B------:R-:W-:Y:S02]  /*3eca0*/  PRMT R96, R96, 0x5410, R99 ;  /* 0x0000541060607816 */ /* 0x000fe40000000063 */
[----:B------:R-:W-:Y:S02]  /*3ecb0*/  PRMT R98, R98, 0x5410, R165 ;  /* 0x0000541062627816 */ /* 0x000fe400000000a5 */
[----:B------:R-:W-:Y:S02]  /*3ecc0*/  PRMT R97, R97, 0x5410, R149 ;  /* 0x0000541061617816 */ /* 0x000fe40000000095 */
[----:B------:R-:W-:Y:S01]  /*3ecd0*/  PRMT R99, R166, 0x5410, R150 ;  /* 0x00005410a6637816 */ /* 0x000fe20000000096 */
[----:B------:R-:W-:Y:S06]  /*3ece0*/  BRA `(.L_x_7410) ;  /* 0x0000003400807947 */ /* 0x000fec0003800000 */
.L_x_7353:
        /* <DEDUP_REMOVED lines=21> */
.L_x_7415:
        /* <DEDUP_REMOVED lines=13> */
.L_x_7417:
[----:B------:R-:W-:Y:S05]  /*3ef10*/  BSYNC.RECONVERGENT B3 ;  /* 0x0000000000037941 */ /* 0x000fea0003800200 */
.L_x_7416:
        /* <DEDUP_REMOVED lines=61> */
.L_x_7414:
[----:B------:R-:W-:Y:S05]  /*3f2f0*/  BSYNC.RECONVERGENT B2 ;  /* 0x0000000000027941 */ /* 0x000fea0003800200 */
.L_x_7413:
        /* <DEDUP_REMOVED lines=11> */
.L_x_7412:
[----:B------:R-:W-:Y:S05]  /*3f3b0*/  BSYNC.RECONVERGENT B1 ;  /* 0x0000000000017941 */ /* 0x000fea0003800200 */
.L_x_7411:
        /* <DEDUP_REMOVED lines=18> */
.L_x_7422:
        /* <DEDUP_REMOVED lines=13> */
.L_x_7424:
[----:B------:R-:W-:Y:S05]  /*3f5b0*/  BSYNC.RECONVERGENT B3 ;  /* 0x0000000000037941 */ /* 0x000fea0003800200 */
.L_x_7423:
        /* <DEDUP_REMOVED lines=61> */
.L_x_7421:
[----:B------:R-:W-:Y:S05]  /*3f990*/  BSYNC.RECONVERGENT B2 ;  /* 0x0000000000027941 */ /* 0x000fea0003800200 */
.L_x_7420:
        /* <DEDUP_REMOVED lines=13> */
.L_x_7419:
[----:B------:R-:W-:Y:S05]  /*3fa70*/  BSYNC.RECONVERGENT B1 ;  /* 0x0000000000017941 */ /* 0x000fea0003800200 */
.L_x_7418:
        /* <DEDUP_REMOVED lines=18> */
.L_x_7429:
        /* <DEDUP_REMOVED lines=13> */
.L_x_7431:
[----:B------:R-:W-:Y:S05]  /*3fc70*/  BSYNC.RECONVERGENT B3 ;  /* 0x0000000000037941 */ /* 0x000fea0003800200 */
.L_x_7430:
        /* <DEDUP_REMOVED lines=61> */
.L_x_7428:
[----:B------:R-:W-:Y:S05]  /*40050*/  BSYNC.RECONVERGENT B2 ;  /* 0x0000000000027941 */ /* 0x000fea0003800200 */
.L_x_7427:
        /* <DEDUP_REMOVED lines=11> */
.L_x_7426:
[----:B------:R-:W-:Y:S05]  /*40110*/  BSYNC.RECONVERGENT B1 ;  /* 0x0000000000017941 */ /* 0x000fea0003800200 */
.L_x_7425:
        /* <DEDUP_REMOVED lines=18> */
.L_x_7436:
        /* <DEDUP_REMOVED lines=13> */
.L_x_7438:
[----:B------:R-:W-:Y:S05]  /*40310*/  BSYNC.RECONVERGENT B3 ;  /* 0x0000000000037941 */ /* 0x000fea0003800200 */
.L_x_7437:
        /* <DEDUP_REMOVED lines=61> */
.L_x_7435:
[----:B------:R-:W-:Y:S05]  /*406f0*/  BSYNC.RECONVERGENT B2 ;  /* 0x0000000000027941 */ /* 0x000fea0003800200 */
.L_x_7434:
        /* <DEDUP_REMOVED lines=13> */
.L_x_7433:
[----:B------:R-:W-:Y:S05]  /*407d0*/  BSYNC.RECONVERGENT B1 ;  /* 0x0000000000017941 */ /* 0x000fea0003800200 */
.L_x_7432:
        /* <DEDUP_REMOVED lines=18> */
.L_x_7443:
        /* <DEDUP_REMOVED lines=13> */
.L_x_7445:
[----:B------:R-:W-:Y:S05]  /*409d0*/  BSYNC.RECONVERGENT B3 ;  /* 0x0000000000037941 */ /* 0x000fea0003800200 */
.L_x_7444:
        /* <DEDUP_REMOVED lines=61> */
.L_x_7442:
[----:B------:R-:W-:Y:S05]  /*40db0*/  BSYNC.RECONVERGENT B2 ;  /* 0x0000000000027941 */ /* 0x000fea0003800200 */
.L_x_7441:
        /* <DEDUP_REMOVED lines=11> */
.L_x_7440:
[----:B------:R-:W-:Y:S05]  /*40e70*/  BSYNC.RECONVERGENT B1 ;  /* 0x0000000000017941 */ /* 0x000fea0003800200 */
.L_x_7439:
        /* <DEDUP_REMOVED lines=18> */
.L_x_7450:
        /* <DEDUP_REMOVED lines=13> */
.L_x_7452:
[----:B------:R-:W-:Y:S05]  /*41070*/  BSYNC.RECONVERGENT B3 ;  /* 0x0000000000037941 */ /* 0x000fea0003800200 */
.L_x_7451:
        /* <DEDUP_REMOVED lines=61> */
.L_x_7449:
[----:B------:R-:W-:Y:S05]  /*41450*/  BSYNC.RECONVERGENT B2 ;  /* 0x0000000000027941 */ /* 0x000fea0003800200 */
.L_x_7448:
        /* <DEDUP_REMOVED lines=13> */
.L_x_7447:
[----:B------:R-:W-:Y:S05]  /*41530*/  BSYNC.RECONVERGENT B1 ;  /* 0x0000000000017941 */ /* 0x000fea0003800200 */
.L_x_7446:
        /* <DEDUP_REMOVED lines=18> */
.L_x_7457:
        /* <DEDUP_REMOVED lines=13> */
.L_x_7459:
[----:B------:R-:W-:Y:S05]  /*41730*/  BSYNC.RECONVERGENT B3 ;  /* 0x0000000000037941 */ /* 0x000fea0003800200 */
.L_x_7458:
        /* <DEDUP_REMOVED lines=61> */
.L_x_7456:
[----:B------:R-:W-:Y:S05]  /*41b10*/  BSYNC.RECONVERGENT B2 ;  /* 0x0000000000027941 */ /* 0x000fea0003800200 */
.L_x_7455:
        /* <DEDUP_REMOVED lines=11> */
.L_x_7454:
[----:B------:R-:W-:Y:S05]  /*41bd0*/  BSYNC.RECONVERGENT B1 ;  /* 0x0000000000017941 */ /* 0x000fea0003800200 */
.L_x_7453:
        /* <DEDUP_REMOVED lines=18> */
.L_x_7464:
        /* <DEDUP_REMOVED lines=13> */
.L_x_7466:
[----:B------:R-:W-:Y:S05]  /*41dd0*/  BSYNC.RECONVERGENT B3 ;  /* 0x0000000000037941 */ /* 0x000fea0003800200 */
.L_x_7465:
        /* <DEDUP_REMOVED lines=61> */
.L_x_7463:
[----:B------:R-:W-:Y:S05]  /*421b0*/  BSYNC.RECONVERGENT B2 ;  /* 0x0000000000027941 */ /* 0x000fea0003800200 */
.L_x_7462:
        /* <DEDUP_REMOVED lines=13> */
.L_x_7461:
[----:B------:R-:W-:Y:S05]  /*42290*/  BSYNC.RECONVERGENT B1 ;  /* 0x0000000000017941 */ /* 0x000fea0003800200 */
.L_x_7460:
[----:B------:R-:W-:Y:S02]  /*422a0*/  F2FP.BF16.F32.PACK_AB R150, RZ, R140 ;  /* 0x0000008cff96723e */ /* 0x000fe400000010ff */
[----:B------:R-:W-:Y:S02]  /*422b0*/  PRMT R96, R96, 0x5410, R99 ;  /* 0x0000541060607816 */ /* 0x000fe40000000063 */
[----:B------:R-:W-:Y:S02]  /*422c0*/  PRMT R98, R98, 0x5410, R165 ;  /* 0x0000541062627816 */ /* 0x000fe400000000a5 */
[----:B------:R-:W-:Y:S02]  /*422d0*/  PRMT R97, R97, 0x5410, R149 ;  /* 0x0000541061617816 */ /* 0x000fe40000000095 */
[----:B------:R-:W-:-:S07]  /*422e0*/  PRMT R99, R166, 0x5410, R150 ;  /* 0x00005410a6637816 */ /* 0x000fce0000000096 */
.L_x_7410:
        /* <DEDUP_REMOVED lines=26> */
.L_x_7468:
[----:B------:R-:W-:Y:S05]  /*42490*/  BSYNC.RECONVERGENT B1 ;  /* 0x0000000000017941 */ /* 0x000fea0003800200 */
.L_x_7467:
[----:B------:R-:W-:Y:S01]  /*424a0*/  VIADD R153, R153, 0x20 ;  /* 0x0000002099997836 */ /* 0x000fe20000000000 */
[----:B------:R-:W-:-:S07]  /*424b0*/  IADD3 R152, PT, PT, R152, 0x20, RZ ;  /* 0x0000002098987810 */ /* 0x000fce0007ffe0ff */
.L_x_7352:
[----:B------:R-:W-:Y:S05]  /*424c0*/  BSYNC.RECONVERGENT B0 ;  /* 0x0000000000007941 */ /* 0x000fea0003800200 */
.L_x_7351:
        /* <DEDUP_REMOVED lines=36> */
.L_x_7476:
        /* <DEDUP_REMOVED lines=13> */
.L_x_7478:
[----:B------:R-:W-:Y:S05]  /*427e0*/  BSYNC.RECONVERGENT B3 ;  /* 0x0000000000037941 */ /* 0x000fea0003800200 */
.L_x_7477:
        /* <DEDUP_REMOVED lines=61> */
.L_x_7475:
[----:B------:R-:W-:Y:S05]  /*42bc0*/  BSYNC.RECONVERGENT B2 ;  /* 0x0000000000027941 */ /* 0x000fea0003800200 */
.L_x_7474:
        /* <DEDUP_REMOVED lines=12> */
.L_x_7473:
[----:B------:R-:W-:Y:S05]  /*42c90*/  BSYNC.RECONVERGENT B1 ;  /* 0x0000000000017941 */ /* 0x000fea0003800200 */
.L_x_7472:
        /* <DEDUP_REMOVED lines=23> */
.L_x_7483:
        /* <DEDUP_REMOVED lines=13> */
.L_x_7485:
[----:B------:R-:W-:Y:S05]  /*42ee0*/  BSYNC.RECONVERGENT B3 ;  /* 0x0000000000037941 */ /* 0x000fea0003800200 */
.L_x_7484:
        /* <DEDUP_REMOVED lines=61> */
.L_x_7482:
[----:B------:R-:W-:Y:S05]  /*432c0*/  BSYNC.RECONVERGENT B2 ;  /* 0x0000000000027941 */ /* 0x000fea0003800200 */
.L_x_7481:
        /* <DEDUP_REMOVED lines=15> */
.L_x_7480:
[----:B------:R-:W-:Y:S05]  /*433c0*/  BSYNC.RECONVERGENT B1 ;  /* 0x0000000000017941 */ /* 0x000fea0003800200 */
.L_x_7479:
        /* <DEDUP_REMOVED lines=22> */
.L_x_7490:
        /* <DEDUP_REMOVED lines=13> */
.L_x_7492:
[----:B------:R-:W-:Y:S05]  /*43600*/  BSYNC.RECONVERGENT B3 ;  /* 0x0000000000037941 */ /* 0x000fea0003800200 */
.L_x_7491:
        /* <DEDUP_REMOVED lines=61> */
.L_x_7489:
[----:B------:R-:W-:Y:S05]  /*439e0*/  BSYNC.RECONVERGENT B2 ;  /* 0x0000000000027941 */ /* 0x000fea0003800200 */
.L_x_7488:
        /* <DEDUP_REMOVED lines=12> */
.L_x_7487:
[----:B------:R-:W-:Y:S05]  /*43ab0*/  BSYNC.RECONVERGENT B1 ;  /* 0x0000000000017941 */ /* 0x000fea0003800200 */
.L_x_7486:
        /* <DEDUP_REMOVED lines=23> */
.L_x_7497:
        /* <DEDUP_REMOVED lines=13> */
.L_x_7499:
[----:B------:R-:W-:Y:S05]  /*43d00*/  BSYNC.RECONVERGENT B3 ;  /* 0x0000000000037941 */ /* 0x000fea0003800200 */
.L_x_7498:
        /* <DEDUP_REMOVED lines=61> */
.L_x_7496:
[----:B------:R-:W-:Y:S05]  /*440e0*/  BSYNC.RECONVERGENT B2 ;  /* 0x0000000000027941 */ /* 0x000fea0003800200 */
.L_x_7495:
        /* <DEDUP_REMOVED lines=15> */
.L_x_7494:
[----:B------:R-:W-:Y:S05]  /*441e0*/  BSYNC.RECONVERGENT B1 ;  /* 0x0000000000017941 */ /* 0x000fea0003800200 */
.L_x_7493:
        /* <DEDUP_REMOVED lines=22> */
.L_x_7504:
        /* <DEDUP_REMOVED lines=13> */
.L_x_7506:
[----:B------:R-:W-:Y:S05]  /*44420*/  BSYNC.RECONVERGENT B3 ;  /* 0x0000000000037941 */ /* 0x000fea0003800200 */
.L_x_7505:
        /* <DEDUP_REMOVED lines=61> */
.L_x_7503:
[----:B------:R-:W-:Y:S05]  /*44800*/  BSYNC.RECONVERGENT B2 ;  /* 0x0000000000027941 */ /* 0x000fea0003800200 */
.L_x_7502:
        /* <DEDUP_REMOVED lines=12> */
.L_x_7501:
[----:B------:R-:W-:Y:S05]  /*448d0*/  BSYNC.RECONVERGENT B1 ;  /* 0x0000000000017941 */ /* 0x000fea0003800200 */
.L_x_7500:
        /* <DEDUP_REMOVED lines=23> */
.L_x_7511:
        /* <DEDUP_REMOVED lines=13> */
.L_x_7513:
[----:B------:R-:W-:Y:S05]  /*44b20*/  BSYNC.RECONVERGENT B3 ;  /* 0x0000000000037941 */ /* 0x000fea0003800200 */
.L_x_7512:
        /* <DEDUP_REMOVED lines=61> */
.L_x_7510:
[----:B------:R-:W-:Y:S05]  /*44f00*/  BSYNC.RECONVERGENT B2 ;  /* 0x0000000000027941 */ /* 0x000fea0003800200 */
.L_x_7509:
        /* <DEDUP_REMOVED lines=15> */
.L_x_7508:
[----:B------:R-:W-:Y:S05]  /*45000*/  BSYNC.RECONVERGENT B1 ;  /* 0x0000000000017941 */ /* 0x000fea0003800200 */
.L_x_7507:
        /* <DEDUP_REMOVED lines=22> */
.L_x_7518:
        /* <DEDUP_REMOVED lines=13> */
.L_x_7520:
[----:B------:R-:W-:Y:S05]  /*45240*/  BSYNC.RECONVERGENT B3 ;  /* 0x0000000000037941 */ /* 0x000fea0003800200 */
.L_x_7519:
        /* <DEDUP_REMOVED lines=61> */
.L_x_7517:
[----:B------:R-:W-:Y:S05]  /*45620*/  BSYNC.RECONVERGENT B2 ;  /* 0x0000000000027941 */ /* 0x000fea0003800200 */
.L_x_7516:
        /* <DEDUP_REMOVED lines=12> */
.L_x_7515:
[----:B------:R-:W-:Y:S05]  /*456f0*/  BSYNC.RECONVERGENT B1 ;  /* 0x0000000000017941 */ /* 0x000fea0003800200 */
.L_x_7514:
        /* <DEDUP_REMOVED lines=23> */
.L_x_7525:
        /* <DEDUP_REMOVED lines=13> */
.L_x_7527:
[----:B------:R-:W-:Y:S05]  /*45940*/  BSYNC.RECONVERGENT B3 ;  /* 0x0000000000037941 */ /* 0x000fea0003800200 */
.L_x_7526:
        /* <DEDUP_REMOVED lines=55> */
[----:B------:R-:W-:Y:S02]  /*45cc0*/  VIADD R5, R112, 0x8ff34781 ;  /* 0x8ff3478170057836 */ /* 0x000fe40000000000 */
[----:B------:R-:W-:-:S03]  /*45cd0*/  IMAD.MOV.U32 R8, RZ, RZ, R150 ;  /* 0x000000ffff087224 */ /* 0x000fc600078e0096 */
[----:B------:R-:W-:Y:S02]  /*45ce0*/  LOP3.LUT R4, R5, R4, R151, 0x96, !PT ;  /* 0x0000000405047212 */ /* 0x000fe400078e9697 */
[----:B------:R-:W-:-:S04]  /*45cf0*/  IADD3 R5, PT, PT, R113, -0x695add53, RZ ;  /* 0x96a522ad71057810 */ /* 0x000fc80007ffe0ff */
[----:B------:R-:W-:Y:S02]  /*45d00*/  LOP3.LUT R5, R5, R154, R149, 0x96, !PT ;  /* 0x0000009a05057212 */ /* 0x000fe400078e9695 */
[----:B------:R-:W-:-:S07]  /*45d10*/  MOV R149, R148 ;  /* 0x0000009400957202 */ /* 0x000fce0000000f00 */
.L_x_7524:
[----:B------:R-:W-:Y:S05]  /*45d20*/  BSYNC.RECONVERGENT B2 ;  /* 0x0000000000027941 */ /* 0x000fea0003800200 */
.L_x_7523:
        /* <DEDUP_REMOVED lines=15> */
.L_x_7522:
[----:B------:R-:W-:Y:S05]  /*45e20*/  BSYNC.RECONVERGENT B1 ;  /* 0x0000000000017941 */ /* 0x000fea0003800200 */
.L_x_7521:
[----:B------:R-:W-:Y:S02]  /*45e30*/  F2FP.BF16.F32.PACK_AB R150, RZ, R148 ;  /* 0x00000094ff96723e */ /* 0x000fe400000010ff */
[----:B------:R-:W-:Y:S02]  /*45e40*/  PRMT R96, R96, 0x5410, R99 ;  /* 0x0000541060607816 */ /* 0x000fe40000000063 */
[----:B------:R-:W-:Y:S02]  /*45e50*/  PRMT R98, R98, 0x5410, R157 ;  /* 0x0000541062627816 */ /* 0x000fe4000000009d */
[----:B------:R-:W-:Y:S02]  /*45e60*/  PRMT R97, R97, 0x5410, R156 ;  /* 0x0000541061617816 */ /* 0x000fe4000000009c */
[----:B------:R-:W-:Y:S01]  /*45e70*/  PRMT R99, R158, 0x5410, R150 ;  /* 0x000054109e637816 */ /* 0x000fe20000000096 */
[----:B------:R-:W-:Y:S06]  /*45e80*/  BRA `(.L_x_7528) ;  /* 0x0000003400807947 */ /* 0x000fec0003800000 */
.L_x_7471:
        /* <DEDUP_REMOVED lines=21> */
.L_x_7533:
        /* <DEDUP_REMOVED lines=13> */
.L_x_7535:
[----:B------:R-:W-:Y:S05]  /*460b0*/  BSYNC.RECONVERGENT B3 ;  /* 0x0000000000037941 */ /* 0x000fea0003800200 */
.L_x_7534:
        /* <DEDUP_REMOVED lines=41> */
[----:B------:R-:W-:Y:S01]  /*46350*/  VIADD R5, R113, 0x1fd5c5a3 ;  /* 0x1fd5c5a371057836 */ /* 0x000fe20000000000 */
[----:B------:R-:W-:-:S03]  /*46360*/  IADD3 R6, PT, PT, R112, -0xe443238, RZ ;  /* 0xf1bbcdc870067810 */ /* 0x000fc60007ffe0ff */
[----:B------:R-:W-:-:S05]  /*46370*/  IMAD.WIDE.U32 R98, R98, -0x326172a9, RZ ;  /* 0xcd9e8d5762627825 */ /* 0x000fca00078e00ff */
[----:B------:R-:W-:Y:S01]  /*46380*/  LOP3.LUT R142, R142, R96, R99, 0x96, !PT ;  /* 0x000000608e8e7212 */ /* 0x000fe200078e9663 */
[----:B------:R-:W-:-:S04]  /*46390*/  IMAD.WIDE.U32 R96, R97, -0x2daee0ad, RZ ;  /* 0xd2511f5361607825 */ /* 0x000fc800078e00ff */
[----:B------:R-:W-:Y:S01]  /*463a0*/  IMAD.WIDE.U32 R142, R142, -0x2daee0ad, RZ ;  /* 0xd2511f538e8e7825 */ /* 0x000fe200078e00ff */
[----:B------:R-:W-:-:S05]  /*463b0*/  LOP3.LUT R5, R5, R4, R97, 0x96, !PT ;  /* 0x0000000405057212 */ /* 0x000fca00078e9661 */
[----:B------:R-:W-:-:S05]  /*463c0*/  IMAD.WIDE.U32 R4, R5, -0x326172a9, RZ ;  /* 0xcd9e8d5705047825 */ /* 0x000fca00078e00ff */
[----:B------:R-:W-:Y:S01]  /*463d0*/  LOP3.LUT R98, R6, R98, R5, 0x96, !PT ;  /* 0x0000006206627212 */ /* 0x000fe200078e9605 */
[----:B------:R-:W-:-:S04]  /*463e0*/  VIADD R5, R113, 0xdb3d7428 ;  /* 0xdb3d742871057836 */ /* 0x000fc80000000000 */
[----:B------:R-:W-:Y:S01]  /*463f0*/  IMAD.WIDE.U32 R98, R98, -0x2daee0ad, RZ ;  /* 0xd2511f5362627825 */ /* 0x000fe200078e00ff */
[----:B------:R-:W-:Y:S02]  /*46400*/  LOP3.LUT R96, R5, R96, R143, 0x96, !PT ;  /* 0x0000006005607212 */ /* 0x000fe400078e968f */
[----:B------:R-:W-:-:S03]  /*46410*/  IADD3 R5, PT, PT, R112, -0x700cb87f, RZ ;  /* 0x8ff3478170057810 */ /* 0x000fc60007ffe0ff */
[----:B------:R-:W-:-:S05]  /*46420*/  IMAD.WIDE.U32 R96, R96, -0x326172a9, RZ ;  /* 0xcd9e8d5760607825 */ /* 0x000fca00078e00ff */
[----:B------:R-:W-:Y:S01]  /*46430*/  LOP3.LUT R4, R5, R4, R97, 0x96, !PT ;  /* 0x0000000405047212 */ /* 0x000fe200078e9661 */
[----:B------:R-:W-:Y:S02]  /*46440*/  VIADD R5, R113, 0x96a522ad ;  /* 0x96a522ad71057836 */ /* 0x000fe40000000000 */
[----:B------:R-:W-:Y:S01]  /*46450*/  HFMA2 R97, -RZ, RZ, 0, 0 ;  /* 0x00000000ff617431 */ /* 0x000fe200000001ff */
[----:B------:R-:W-:Y:S02]  /*46460*/  MOV R8, R96 ;  /* 0x0000006000087202 */ /* 0x000fe40000000f00 */
[----:B------:R-:W-:-:S07]  /*46470*/  LOP3.LUT R5, R5, R142, R99, 0x96, !PT ;  /* 0x0000008e05057212 */ /* 0x000fce00078e9663 */
.L_x_7532:
[----:B------:R-:W-:Y:S05]  /*46480*/  BSYNC.RECONVERGENT B2 ;  /* 0x0000000000027941 */ /* 0x000fea0003800200 */
.L_x_7531:
        /* <DEDUP_REMOVED lines=11> */
.L_x_7530:
[----:B------:R-:W-:Y:S05]  /*46540*/  BSYNC.RECONVERGENT B1 ;  /* 0x0000000000017941 */ /* 0x000fea0003800200 */
.L_x_7529:
        /* <DEDUP_REMOVED lines=18> */
.L_x_7540:
        /* <DEDUP_REMOVED lines=13> */
.L_x_7542:
[----:B------:R-:W-:Y:S05]  /*46740*/  BSYNC.RECONVERGENT B3 ;  /* 0x0000000000037941 */ /* 0x000fea0003800200 */
.L_x_7541:
        /* <DEDUP_REMOVED lines=61> */
.L_x_7539:
[----:B------:R-:W-:Y:S05]  /*46b20*/  BSYNC.RECONVERGENT B2 ;  /* 0x0000000000027941 */ /* 0x000fea0003800200 */
.L_x_7538:
        /* <DEDUP_REMOVED lines=13> */
.L_x_7537:
[----:B------:R-:W-:Y:S05]  /*46c00*/  BSYNC.RECONVERGENT B1 ;  /* 0x0000000000017941 */ /* 0x000fea0003800200 */
.L_x_7536:
        /* <DEDUP_REMOVED lines=18> */
.L_x_7547:
        /* <DEDUP_REMOVED lines=13> */
.L_x_7549:
[----:B------:R-:W-:Y:S05]  /*46e00*/  BSYNC.RECONVERGENT B3 ;  /* 0x0000000000037941 */ /* 0x000fea0003800200 */
.L_x_7548:
        /* <DEDUP_REMOVED lines=60> */
[----:B------:R-:W-:-:S07]  /*471d0*/  HFMA2 R145, -RZ, RZ, 0, 0 ;  /* 0x00000000ff917431 */ /* 0x000fce00000001ff */
.L_x_7546:
[----:B------:R-:W-:Y:S05]  /*471e0*/  BSYNC.RECONVERGENT B2 ;  /* 0x0000000000027941 */ /* 0x000fea0003800200 */
.L_x_7545:
        /* <DEDUP_REMOVED lines=11> */
.L_x_7544:
[----:B------:R-:W-:Y:S05]  /*472a0*/  BSYNC.RECONVERGENT B1 ;  /* 0x0000000000017941 */ /* 0x000fea0003800200 */
.L_x_7543:
        /* <DEDUP_REMOVED lines=18> */
.L_x_7554:
        /* <DEDUP_REMOVED lines=13> */
.L_x_7556:
[----:B------:R-:W-:Y:S05]  /*474a0*/  BSYNC.RECONVERGENT B3 ;  /* 0x0000000000037941 */ /* 0x000fea0003800200 */
.L_x_7555:
        /* <DEDUP_REMOVED lines=61> */
.L_x_7553:
[----:B------:R-:W-:Y:S05]  /*47880*/  BSYNC.RECONVERGENT B2 ;  /* 0x0000000000027941 */ /* 0x000fea0003800200 */
.L_x_7552:
        /* <DEDUP_REMOVED lines=13> */
.L_x_7551:
[----:B------:R-:W-:Y:S05]  /*47960*/  BSYNC.RECONVERGENT B1 ;  /* 0x0000000000017941 */ /* 0x000fea0003800200 */
.L_x_7550:
        /* <DEDUP_REMOVED lines=18> */
.L_x_7561:
        /* <DEDUP_REMOVED lines=13> */
.L_x_7563:
[----:B------:R-:W-:Y:S05]  /*47b60*/  BSYNC.RECONVERGENT B3 ;  /* 0x0000000000037941 */ /* 0x000fea0003800200 */
.L_x_7562:
        /* <DEDUP_REMOVED lines=61> */
.L_x_7560:
[----:B------:R-:W-:Y:S05]  /*47f40*/  BSYNC.RECONVERGENT B2 ;  /* 0x0000000000027941 */ /* 0x000fea0003800200 */
.L_x_7559:
        /* <DEDUP_REMOVED lines=11> */
.L_x_7558:
[----:B------:R-:W-:Y:S05]  /*48000*/  BSYNC.RECONVERGENT B1 ;  /* 0x0000000000017941 */ /* 0x000fea0003800200 */
.L_x_7557:
        /* <DEDUP_REMOVED lines=18> */
.L_x_7568:
        /* <DEDUP_REMOVED lines=13> */
.L_x_7570:
[----:B------:R-:W-:Y:S05]  /*48200*/  BSYNC.RECONVERGENT B3 ;  /* 0x0000000000037941 */ /* 0x000fea0003800200 */
.L_x_7569:
        /* <DEDUP_REMOVED lines=61> */
.L_x_7567:
[----:B------:R-:W-:Y:S05]  /*485e0*/  BSYNC.RECONVERGENT B2 ;  /* 0x0000000000027941 */ /* 0x000fea0003800200 */
.L_x_7566:
        /* <DEDUP_REMOVED lines=13> */
.L_x_7565:
[----:B------:R-:W-:Y:S05]  /*486c0*/  BSYNC.RECONVERGENT B1 ;  /* 0x0000000000017941 */ /* 0x000fea0003800200 */
.L_x_7564:
        /* <DEDUP_REMOVED lines=18> */
.L_x_7575:
        /* <DEDUP_REMOVED lines=13> */
.L_x_7577:
[----:B------:R-:W-:Y:S05]  /*488c0*/  BSYNC.RECONVERGENT B3 ;  /* 0x0000000000037941 */ /* 0x000fea0003800200 */
.L_x_7576:
        /* <DEDUP_REMOVED lines=61> */
.L_x_7574:
[----:B------:R-:W-:Y:S05]  /*48ca0*/  BSYNC.RECONVERGENT B2 ;  /* 0x0000000000027941 */ /* 0x000fea0003800200 */
.L_x_7573:
        /* <DEDUP_REMOVED lines=11> */
.L_x_7572:
[----:B------:R-:W-:Y:S05]  /*48d60*/  BSYNC.RECONVERGENT B1 ;  /* 0x0000000000017941 */ /* 0x000fea0003800200 */
.L_x_7571:
        /* <DEDUP_REMOVED lines=18> */
.L_x_7582:
        /* <DEDUP_REMOVED lines=13> */
.L_x_7584:
[----:B------:R-:W-:Y:S05]  /*48f60*/  BSYNC.RECONVERGENT B3 ;  /* 0x0000000000037941 */ /* 0x000fea0003800200 */
.L_x_7583:
        /* <DEDUP_REMOVED lines=61> */
.L_x_7581:
[----:B------:R-:W-:Y:S05]  /*49340*/  BSYNC.RECONVERGENT B2 ;  /* 0x0000000000027941 */ /* 0x000fea0003800200 */
.L_x_7580:
        /* <DEDUP_REMOVED lines=13> */
.L_x_7579:
[----:B------:R-:W-:Y:S05]  /*49420*/  BSYNC.RECONVERGENT B1 ;  /* 0x0000000000017941 */ /* 0x000fea0003800200 */
.L_x_7578:
[----:B------:R-:W-:Y:S02]  /*49430*/  F2FP.BF16.F32.PACK_AB R154, RZ, R148 ;  /* 0x00000094ff9a723e */ /* 0x000fe400000010ff */
[----:B------:R-:W-:Y:S02]  /*49440*/  MOV R149, R98 ;  /* 0x0000006200957202 */ /* 0x000fe40000000f00 */
[----:B------:R-:W-:Y:S02]  /*49450*/  PRMT R96, R96, 0x5410, R99 ;  /* 0x0000541060607816 */ /* 0x000fe40000000063 */
[----:B------:R-:W-:Y:S02]  /*49460*/  PRMT R98, R151, 0x5410, R158 ;  /* 0x0000541097627816 */ /* 0x000fe4000000009e */
[----:B------:R-:W-:Y:S02]  /*49470*/  PRMT R97, R97, 0x5410, R150 ;  /* 0x0000541061617816 */ /* 0x000fe40000000096 */
[----:B------:R-:W-:-:S07]  /*49480*/  PRMT R99, R159, 0x5410, R154 ;  /* 0x000054109f637816 */ /* 0x000fce000000009a */
.L_x_7528:
[----:B------:R-:W0:Y:S02]  /*49490*/  LDC.64 R150, c[0x0][0x3a8] ;  /* 0x0000ea00ff967b82 */ /* 0x000e240000000a00 */
[----:B0-----:R-:W-:-:S05]  /*494a0*/  IMAD.WIDE.U32 R150, R153, 0x10, R150 ;  /* 0x0000001099967825 */ /* 0x001fca00078e0096 */
[----:B------:R2:W-:Y:S01]  /*494b0*/  STG.E.128 desc[UR6][R150.64], R96 ;  /* 0x0000006096007986 */ /* 0x0005e2000c101d06 */
[----:B------:R-:W-:Y:S05]  /*494c0*/  @!P0 BRA `(.L_x_7470) ;  /* 0x0000000000508947 */ /* 0x000fea0003800000 */
[----:B--2---:R-:W-:Y:S01]  /*494d0*/  IMAD.U32 R96, R23, 0x10000, RZ ;  /* 0x0001000017607824 */ /* 0x004fe200078e00ff */
        /* <DEDUP_REMOVED lines=19> */
.L_x_7470:
[----:B------:R-:W-:Y:S05]  /*49610*/  BSYNC.RECONVERGENT B0 ;  /* 0x0000000000007941 */ /* 0x000fea0003800200 */
.L_x_7469:
        /* <DEDUP_REMOVED lines=290> */
.L_x_7618:
        /* <DEDUP_REMOVED lines=18> */
[----:B------:R-:W-:Y:S01]  /*4a960*/  IADD3 R96, PT, PT, R248, -0x1, RZ ;  /* 0xfffffffff8607810 */ /* 0x000fe20007ffe0ff */
[----:B------:R-:W-:Y:S01]  /*4a970*/  BSSY.RECONVERGENT B1, `(.L_x_7588) ;  /* 0x0000040000017945 */ /* 0x000fe20003800200 */
[----:B------:R-:W-:Y:S02]  /*4a980*/  LOP3.LUT R150, R154, 0x1f, RZ, 0xc0, !PT ;  /* 0x0000001f9a967812 */ /* 0x000fe400078ec0ff */
[----:B------:R-:W-:Y:S01]  /*4a990*/  FSEL R154, R99, RZ, !P0 ;  /* 0x000000ff639a7208 */ /* 0x000fe20004000000 */
[----:B-1----:R-:W-:-:S05]  /*4a9a0*/  IMAD R96, R96, R153, RZ ;  /* 0x0000009960607224 */ /* 0x002fca00078e02ff */
[----:B------:R-:W-:-:S04]  /*4a9b0*/  SHF.R.S32.HI R97, RZ, 0x1f, R96 ;  /* 0x0000001fff617819 */ /* 0x000fc80000011460 */
[----:B------:R-:W-:-:S04]  /*4a9c0*/  LEA.HI R97, R97, R96, RZ, 0x3 ;  /* 0x0000006061617211 */ /* 0x000fc800078f18ff */
[----:B------:R-:W-:Y:S01]  /*4a9d0*/  LEA.HI.SX32 R153, R97, R150, 0x1d ;  /* 0x0000009661997211 */ /* 0x000fe200078feaff */
[----:B------:R-:W-:Y:S06]  /*4a9e0*/  @!P5 BRA `(.L_x_7589) ;  /* 0x0000000000e0d947 */ /* 0x000fec0003800000 */
[----:B------:R-:W2:Y:S04]  /*4a9f0*/  LDL R158, [R1+0x94] ;  /* 0x00009400019e7983 */ /* 0x000ea80000100800 */
[----:B------:R-:W3:Y:S04]  /*4aa00*/  LDL R159, [R1+0x90] ;  /* 0x00009000019f7983 */ /* 0x000ee80000100800 */
[----:B------:R-:W4:Y:S04]  /*4aa10*/  LDL R155, [R1+0x9c] ;  /* 0x00009c00019b7983 */ /* 0x000f280000100800 */
        /* <DEDUP_REMOVED lines=8> */
[--C-:B------:R-:W-:Y:S01]  /*4aaa0*/  FADD.FTZ R96, R12, -R154.reuse ;  /* 0x8000009a0c607221 */ /* 0x100fe20000010000 */
[----:B0-----:R-:W-:-:S03]  /*4aab0*/  FADD.FTZ R151, R14, -R154 ;  /* 0x8000009a0e977221 */ /* 0x001fc60000010000 */
[C---:B------:R-:W-:Y:S01]  /*4aac0*/  FMUL.FTZ R96, R152.reuse, R96 ;  /* 0x0000006098607220 */ /* 0x040fe20000410000 */
[----:B------:R-:W-:Y:S01]  /*4aad0*/  FMUL.FTZ R151, R152, R151 ;  /* 0x0000009798977220 */ /* 0x000fe20000410000 */
[----:B--2---:R-:W-:Y:S02]  /*4aae0*/  SHF.L.U32 R98, R158, 0x10, RZ ;  /* 0x000000109e627819 */ /* 0x004fe400000006ff */
[----:B------:R-:W2:Y:S01]  /*4aaf0*/  LDL R158, [R1+0xac] ;  /* 0x0000ac00019e7983 */ /* 0x000ea20000100800 */
[----:B---3--:R-:W-:-:S03]  /*4ab00*/  IMAD.U32 R97, R159, 0x10000, RZ ;  /* 0x000100009f617824 */ /* 0x008fc600078e00ff */
[----:B------:R-:W3:Y:S01]  /*4ab10*/  LDL R159, [R1+0xa8] ;  /* 0x0000a800019f7983 */ /* 0x000ee20000100800 */
        /* <DEDUP_REMOVED lines=24> */
[----:B------:R-:W-:-:S04]  /*4aca0*/  FADD.FTZ R156, R24, -R154 ;  /* 0x8000009a189c7221 */ /* 0x000fc80000010000 */
[----:B------:R-:W-:Y:S01]  /*4acb0*/  FMUL.FTZ R156, R152, R156 ;  /* 0x0000009c989c7220 */ /* 0x000fe20000410000 */
[----:B------:R-:W-:Y:S02]  /*4acc0*/  F2FP.BF16.F32.PACK_AB R97, R97, R151 ;  /* 0x000000976161723e */ /* 0x000fe400000010ff */
[----:B------:R-:W-:Y:S02]  /*4acd0*/  F2FP.BF16.F32.PACK_AB R96, R96, R150 ;  /* 0x000000966060723e */ /* 0x000fe400000010ff */
[----:B------:R-:W-:Y:S02]  /*4ace0*/  F2FP.BF16.F32.PACK_AB R98, R98, R155 ;  /* 0x0000009b6262723e */ /* 0x000fe400000010ff */
[----:B--2---:R-:W-:Y:S01]  /*4acf0*/  SHF.L.U32 R158, R158, 0x10, RZ ;  /* 0x000000109e9e7819 */ /* 0x004fe200000006ff */
[----:B---3--:R-:W-:-:S04]  /*4ad00*/  IMAD.U32 R157, R159, 0x10000, RZ ;  /* 0x000100009f9d7824 */ /* 0x008fc800078e00ff */
[----:B------:R-:W-:-:S05]  /*4ad10*/  FFMA.FTZ R156, R156, R157, R158 ;  /* 0x0000009d9c9c7223 */ /* 0x000fca000001009e */
[----:B------:R-:W-:Y:S02]  /*4ad20*/  F2FP.BF16.F32.PACK_AB R99, R156, R99 ;  /* 0x000000639c63723e */ /* 0x000fe400000010ff */
[----:B------:R-:W0:Y:S02]  /*4ad30*/  LDC.64 R156, c[0x0][0x428] ;  /* 0x00010a00ff9c7b82 */ /* 0x000e240000000a00 */
[----:B0-----:R-:W-:-:S05]  /*4ad40*/  IMAD.WIDE.U32 R150, R153, 0x10, R156 ;  /* 0x0000001099967825 */ /* 0x001fca00078e009c */
[----:B------:R1:W-:Y:S01]  /*4ad50*/  STG.E.128 desc[UR6][R150.64], R96 ;  /* 0x0000006096007986 */ /* 0x0003e2000c101d06 */
[----:B------:R-:W-:-:S07]  /*4ad60*/  VIADD R153, R153, 0x20 ;  /* 0x0000002099997836 */ /* 0x000fce0000000000 */
.L_x_7589:
[----:B------:R-:W-:Y:S05]  /*4ad70*/  BSYNC.RECONVERGENT B1 ;  /* 0x0000000000017941 */ /* 0x000fea0003800200 */
.L_x_7588:
[----:B------:R-:W-:Y:S01]  /*4ad80*/  LOP3.LUT P0, RZ, R34, 0x800, RZ, 0xc0, !PT ;  /* 0x0000080022ff7812 */ /* 0x000fe2000780c0ff */
[----:B------:R-:W-:-:S12]  /*4ad90*/  BSSY.RECONVERGENT B1, `(.L_x_7590) ;  /* 0x000003a000017945 */ /* 0x000fd80003800200 */
[----:B------:R-:W-:Y:S05]  /*4ada0*/  @!P0 BRA `(.L_x_7591) ;  /* 0x0000000000e08947 */ /* 0x000fea0003800000 */
[----:B01----:R-:W2:Y:S04]  /*4adb0*/  LDL R151, [R1+0xb0] ;  /* 0x0000b00001977983 */ /* 0x003ea80000100800 */
[----:B------:R-:W3:Y:S04]  /*4adc0*/  LDL R98, [R1+0xb4] ;  /* 0x0000b40001627983 */ /* 0x000ee80000100800 */
[----:B------:R-:W4:Y:S04]  /*4add0*/  LDL R155, [R1+0xb8] ;  /* 0x0000b800019b7983 */ /* 0x000f280000100800 */
[----:B------:R-:W5:Y:S04]  /*4ade0*/  LDL R99, [R1+0xbc] ;  /* 0x0000bc0001637983 */ /* 0x000f680000100800 */
[----:B------:R-:W5:Y:S04]  /*4adf0*/  LDL R157, [R1+0xc0] ;  /* 0x0000c000019d7983 */ /* 0x000f680000100800 */
        /* <DEDUP_REMOVED lines=8> */
[----:B------:R-:W-:-:S04]  /*4ae80*/  FADD.FTZ R96, R27, -R154 ;  /* 0x8000009a1b607221 */ /* 0x000fc80000010000 */
[----:B------:R-:W-:Y:S01]  /*4ae90*/  FMUL.FTZ R96, R152, R96 ;  /* 0x0000006098607220 */ /* 0x000fe20000410000 */
        /* <DEDUP_REMOVED lines=32> */
[----:B------:R-:W-:-:S05]  /*4b0a0*/  FFMA.FTZ R156, R156, R157, R158 ;  /* 0x0000009d9c9c7223 */ /* 0x000fca000001009e */
[----:B------:R-:W-:Y:S02]  /*4b0b0*/  F2FP.BF16.F32.PACK_AB R99, R156, R99 ;  /* 0x000000639c63723e */ /* 0x000fe400000010ff */
[----:B------:R-:W0:Y:S01]  /*4b0c0*/  LDC.64 R156, c[0x0][0x428] ;  /* 0x00010a00ff9c7b82 */ /* 0x000e220000000a00 */
[----:B------:R-:W-:Y:S02]  /*4b0d0*/  F2FP.BF16.F32.PACK_AB R97, R97, R151 ;  /* 0x000000976161723e */ /* 0x000fe400000010ff */
[----:B------:R-:W-:Y:S02]  /*4b0e0*/  F2FP.BF16.F32.PACK_AB R96, R96, R150 ;  /* 0x000000966060723e */ /* 0x000fe400000010ff */
[----:B------:R-:W-:Y:S01]  /*4b0f0*/  F2FP.BF16.F32.PACK_AB R98, R98, R155 ;  /* 0x0000009b6262723e */ /* 0x000fe200000010ff */
[----:B0-----:R-:W-:-:S05]  /*4b100*/  IMAD.WIDE.U32 R150, R153, 0x10, R156 ;  /* 0x0000001099967825 */ /* 0x001fca00078e009c */
[----:B------:R2:W-:Y:S01]  /*4b110*/  STG.E.128 desc[UR6][R150.64], R96 ;  /* 0x0000006096007986 */ /* 0x0005e2000c101d06 */
[----:B------:R-:W-:-:S07]  /*4b120*/  IADD3 R153, PT, PT, R153, 0x20, RZ ;  /* 0x0000002099997810 */ /* 0x000fce0007ffe0ff */
.L_x_7591:
[----:B------:R-:W-:Y:S05]  /*4b130*/  BSYNC.RECONVERGENT B1 ;  /* 0x0000000000017941 */ /* 0x000fea0003800200 */
.L_x_7590:
[----:B------:R-:W-:Y:S01]  /*4b140*/  LOP3.LUT P0, RZ, R34, 0x1000, RZ, 0xc0, !PT ;  /* 0x0000100022ff7812 */ /* 0x000fe2000780c0ff */
[----:B------:R-:W-:-:S12]  /*4b150*/  BSSY.RECONVERGENT B1, `(.L_x_7592) ;  /* 0x000003a000017945 */ /* 0x000fd80003800200 */
[----:B------:R-:W-:Y:S05]  /*4b160*/  @!P0 BRA `(.L_x_7593) ;  /* 0x0000000000e08947 */ /* 0x000fea0003800000 */
[----:B-12---:R-:W2:Y:S04]  /*4b170*/  LDL R98, [R1+0xd4] ;  /* 0x0000d40001627983 */ /* 0x006ea80000100800 */
[----:B0-----:R-:W3:Y:S04]  /*4b180*/  LDL R151, [R1+0xd0] ;  /* 0x0000d00001977983 */ /* 0x001ee80000100800 */
        /* <DEDUP_REMOVED lines=53> */
[----:B------:R-:W-:-:S07]  /*4b4e0*/  VIADD R153, R153, 0x20 ;  /* 0x0000002099997836 */ /* 0x000fce0000000000 */
.L_x_7593:
[----:B------:R-:W-:Y:S05]  /*4b4f0*/  BSYNC.RECONVERGENT B1 ;  /* 0x0000000000017941 */ /* 0x000fea0003800200 */
.L_x_7592:
[----:B------:R-:W-:Y:S01]  /*4b500*/  LOP3.LUT P0, RZ, R34, 0x2000, RZ, 0xc0, !PT ;  /* 0x0000200022ff7812 */ /* 0x000fe2000780c0ff */
[----:B------:R-:W-:-:S12]  /*4b510*/  BSSY.RECONVERGENT B1, `(.L_x_7594) ;  /* 0x000003a000017945 */ /* 0x000fd80003800200 */
[----:B------:R-:W-:Y:S05]  /*4b520*/  @!P0 BRA `(.L_x_7595) ;  /* 0x0000000000e08947 */ /* 0x000fea0003800000 */
[----:B0123--:R-:W2:Y:S04]  /*4b530*/  LDL R151, [R1+0xf0] ;  /* 0x0000f00001977983 */ /* 0x00fea80000100800 */
        /* <DEDUP_REMOVED lines=55> */
.L_x_7595:
[----:B------:R-:W-:Y:S05]  /*4b8b0*/  BSYNC.RECONVERGENT B1 ;  /* 0x0000000000017941 */ /* 0x000fea0003800200 */
.L_x_7594:
[----:B------:R-:W-:Y:S01]  /*4b8c0*/  LOP3.LUT P0, RZ, R34, 0x400, RZ, 0xc0, !PT ;  /* 0x0000040022ff7812 */ /* 0x000fe2000780c0ff */
[----:B------:R-:W-:-:S12]  /*4b8d0*/  BSSY.RECONVERGENT B1, `(.L_x_7596) ;  /* 0x000003a000017945 */ /* 0x000fd80003800200 */
[----:B------:R-:W-:Y:S05]  /*4b8e0*/  @!P0 BRA `(.L_x_7597) ;  /* 0x0000000000e08947 */ /* 0x000fea0003800000 */
[----:B-1234-:R-:W2:Y:S04]  /*4b8f0*/  LDL R98, [R1+0x114] ;  /* 0x0001140001627983 */ /* 0x01eea80000100800 */
        /* <DEDUP_REMOVED lines=55> */
.L_x_7597:
[----:B------:R-:W-:Y:S05]  /*4bc70*/  BSYNC.RECONVERGENT B1 ;  /* 0x0000000000017941 */ /* 0x000fea0003800200 */
.L_x_7596:
        /* <DEDUP_REMOVED lines=59> */
.L_x_7599:
[----:B------:R-:W-:Y:S05]  /*4c030*/  BSYNC.RECONVERGENT B1 ;  /* 0x0000000000017941 */ /* 0x000fea0003800200 */
.L_x_7598:
        /* <DEDUP_REMOVED lines=59> */
.L_x_7601:
[----:B------:R-:W-:Y:S05]  /*4c3f0*/  BSYNC.RECONVERGENT B1 ;  /* 0x0000000000017941 */ /* 0x000fea0003800200 */
.L_x_7600:
        /* <DEDUP_REMOVED lines=59> */
.L_x_7603:
[----:B------:R-:W-:Y:S05]  /*4c7b0*/  BSYNC.RECONVERGENT B1 ;  /* 0x0000000000017941 */ /* 0x000fea0003800200 */
.L_x_7602:
        /* <DEDUP_REMOVED lines=59> */
.L_x_7605:
[----:B------:R-:W-:Y:S05]  /*4cb70*/  BSYNC.RECONVERGENT B1 ;  /* 0x0000000000017941 */ /* 0x000fea0003800200 */
.L_x_7604:
        /* <DEDUP_REMOVED lines=40> */
[--C-:B------:R-:W-:Y:S01]  /*4ce00*/  FADD.FTZ R99, R147, -R154.reuse ;  /* 0x8000009a93637221 */ /* 0x100fe20000010000 */
[----:B------:R-:W-:Y:S01]  /*4ce10*/  SHF.L.U32 R156, R211, 0x10, RZ ;  /* 0x00000010d39c7819 */ /* 0x000fe200000006ff */
[----:B------:R-:W-:Y:S02]  /*4ce20*/  IMAD.U32 R157, R207, 0x10000, RZ ;  /* 0x00010000cf9d7824 */ /* 0x000fe400078e00ff */
[----:B------:R-:W-:Y:S01]  /*4ce30*/  FADD.FTZ R154, R148, -R154 ;  /* 0x8000009a949a7221 */ /* 0x000fe20000010000 */
[----:B------:R-:W-:-:S03]  /*4ce40*/  FMUL.FTZ R99, R152, R99 ;  /* 0x0000006398637220 */ /* 0x000fc60000410000 */
[----:B------:R-:W-:Y:S01]  /*4ce50*/  FMUL.FTZ R152, R152, R154 ;  /* 0x0000009a98987220 */ /* 0x000fe20000410000 */
[----:B------:R-:W-:Y:S01]  /*4ce60*/  FFMA.FTZ R99, R99, R156, R157 ;  /* 0x0000009c63637223 */ /* 0x000fe2000001009d */
[----:B------:R-:W-:Y:S01]  /*4ce70*/  SHF.L.U32 R154, R159, 0x10, RZ ;  /* 0x000000109f9a7819 */ /* 0x000fe200000006ff */
[----:B------:R-:W-:-:S04]  /*4ce80*/  IMAD.U32 R156, R158, 0x10000, RZ ;  /* 0x000100009e9c7824 */ /* 0x000fc800078e00ff */
[----:B------:R-:W-:Y:S02]  /*4ce90*/  FFMA.FTZ R152, R152, R154, R156 ;  /* 0x0000009a98987223 */ /* 0x000fe4000001009c */
[----:B------:R-:W0:Y:S01]  /*4cea0*/  LDC.64 R156, c[0x0][0x428] ;  /* 0x00010a00ff9c7b82 */ /* 0x000e220000000a00 */
[----:B------:R-:W-:Y:S02]  /*4ceb0*/  F2FP.BF16.F32.PACK_AB R97, R97, R151 ;  /* 0x000000976161723e */ /* 0x000fe400000010ff */
[----:B------:R-:W-:Y:S02]  /*4cec0*/  F2FP.BF16.F32.PACK_AB R96, R96, R150 ;  /* 0x000000966060723e */ /* 0x000fe400000010ff */
[----:B------:R-:W-:Y:S02]  /*4ced0*/  F2FP.BF16.F32.PACK_AB R99, R152, R99 ;  /* 0x000000639863723e */ /* 0x000fe400000010ff */
[----:B------:R-:W-:Y:S01]  /*4cee0*/  F2FP.BF16.F32.PACK_AB R98, R98, R155 ;  /* 0x0000009b6262723e */ /* 0x000fe200000010ff */
[----:B0-----:R-:W-:-:S05]  /*4cef0*/  IMAD.WIDE.U32 R150, R153, 0x10, R156 ;  /* 0x0000001099967825 */ /* 0x001fca00078e009c */
[----:B------:R0:W-:Y:S02]  /*4cf00*/  STG.E.128 desc[UR6][R150.64], R96 ;  /* 0x0000006096007986 */ /* 0x0001e4000c101d06 */
.L_x_7587:
[----:B------:R-:W-:Y:S05]  /*4cf10*/  BSYNC.RECONVERGENT B0 ;  /* 0x0000000000007941 */ /* 0x000fea0003800200 */
.L_x_7586:
[----:B01234-:R-:W0:Y:S02]  /*4cf20*/  LDC.64 R96, c[0x0][0x380] ;  /* 0x0000e000ff607b82 */ /* 0x01fe240000000a00 */
[----:B0-----:R-:W-:-:S04]  /*4cf30*/  LEA R164, R96, R164, 0x2 ;  /* 0x000000a460a47211 */ /* 0x001fc800078e10ff */
[----:B------:R-:W-:-:S13]  /*4cf40*/  ISETP.GE.AND P0, PT, R164, R97, PT ;  /* 0x00000061a400720c */ /* 0x000fda0003f06270 */
[----:B------:R-:W-:Y:S05]  /*4cf50*/  @!P0 BRA `(.L_x_7606) ;  /* 0xfffffb5400808947 */ /* 0x000fea000383ffff */
[----:B------:R-:W-:Y:S05]  /*4cf60*/  EXIT ;  /* 0x000000000000794d */ /* 0x000fea0003800000 */
.L_x_7585:
[----:B------:R-:W-:Y:S01]  /*4cf70*/  HFMA2 R150, -RZ, RZ, 0, 5.9604644775390625e-08 ;  /* 0x00000001ff967431 */ /* 0x000fe200000001ff */
[----:B------:R-:W-:Y:S01]  /*4cf80*/  BSSY B0, `(.L_x_7607) ;  /* 0x0000007000007945 */ /* 0x000fe20003800000 */
[----:B------:R-:W-:Y:S01]  /*4cf90*/  IMAD.MOV.U32 R153, RZ, RZ, R96 ;  /* 0x000000ffff997224 */ /* 0x000fe200078e0060 */
[----:B------:R-:W-:Y:S01]  /*4cfa0*/  MOV R97, 0xffffffff ;  /* 0xffffffff00617802 */ /* 0x000fe20000000f00 */
[----:B------:R-:W-:-:S07]  /*4cfb0*/  IMAD.MOV.U32 R98, RZ, RZ, 0x1f ;  /* 0x0000001fff627424 */ /* 0x000fce00078e00ff */
[----:B-----5:R-:W-:Y:S05]  /*4cfc0*/  WARPSYNC.COLLECTIVE R97, `(.L_x_7608) ;  /* 0x0000000061087348 */ /* 0x020fea0003c00000 */
[----:B------:R0:W1:Y:S02]  /*4cfd0*/  SHFL.BFLY P6, R97, R153, R150, R98 ;  /* 0x0c00009699617389 */ /* 0x00006400000c0062 */
[----:B01---5:R-:W-:Y:S05]  /*4cfe0*/  ENDCOLLECTIVE ;  /* 0x000000000000791b */ /* 0x023fea0003800000 */
.L_x_7608:
[----:B------:R-:W-:Y:S05]  /*4cff0*/  BSYNC B0 ;  /* 0x0000000000007941 */ /* 0x000fea0003800000 */
.L_x_7607:
[----:B------:R-:W-:Y:S01]  /*4d000*/  FADD.FTZ R96, R96, R97 ;  /* 0x0000006160607221 */ /* 0x000fe20000010000 */
[----:B------:R-:W-:Y:S01]  /*4d010*/  MOV R97, 0xffffffff ;  /* 0xffffffff00617802 */ /* 0x000fe20000000f00 */
[----:B------:R-:W-:Y:S02]  /*4d020*/  HFMA2 R150, -RZ, RZ, 0, 1.1920928955078125e-07 ;  /* 0x00000002ff967431 */ /* 0x000fe400000001ff */
[----:B------:R-:W-:Y:S02]  /*4d030*/  IMAD.MOV.U32 R98, RZ, RZ, 0x1f ;  /* 0x0000001fff627424 */ /* 0x000fe400078e00ff */
[----:B------:R-:W-:-:S07]  /*4d040*/  IMAD.MOV.U32 R153, RZ, RZ, R96 ;  /* 0x000000ffff997224 */ /* 0x000fce00078e0060 */
[----:B------:R-:W-:Y:S05]  /*4d050*/  WARPSYNC.COLLECTIVE R97, `(.L_x_7609) ;  /* 0x0000000061087348 */ /* 0x000fea0003c00000 */
[----:B------:R0:W1:Y:S02]  /*4d060*/  SHFL.BFLY P6, R97, R153, R150, R98 ;  /* 0x0c00009699617389 */ /* 0x00006400000c0062 */
[----:B01----:R-:W-:Y:S05]  /*4d070*/  ENDCOLLECTIVE ;  /* 0x000000000000791b */ /* 0x003fea0003800000 */
.L_x_7609:
[----:B------:R-:W-:Y:S02]  /*4d080*/  HFMA2 R150, -RZ, RZ, 0, 2.384185791015625e-07 ;  /* 0x00000004ff967431 */ /* 0x000fe400000001ff */
[----:B------:R-:W-:Y:S01]  /*4d090*/  FADD.FTZ R96, R96, R97 ;  /* 0x0000006160607221 */ /* 0x000fe20000010000 */
[----:B------:R-:W-:-:S03]  /*4d0a0*/  IMAD.MOV.U32 R97, RZ, RZ, -0x1 ;  /* 0xffffffffff617424 */ /* 0x000fc600078e00ff */
[----:B------:R-:W-:-:S07]  /*4d0b0*/  IMAD.MOV.U32 R153, RZ, RZ, R96 ;  /* 0x000000ffff997224 */ /* 0x000fce00078e0060 */
[----:B------:R-:W-:Y:S05]  /*4d0c0*/  WARPSYNC.COLLECTIVE R97, `(.L_x_7610) ;  /* 0x0000000061087348 */ /* 0x000fea0003c00000 */
[----:B------:R0:W1:Y:S02]  /*4d0d0*/  SHFL.BFLY P6, R97, R153, R150, R98 ;  /* 0x0c00009699617389 */ /* 0x00006400000c0062 */
[----:B01----:R-:W-:Y:S05]  /*4d0e0*/  ENDCOLLECTIVE ;  /* 0x000000000000791b */ /* 0x003fea0003800000 */
.L_x_7610:
[----:B------:R-:W-:Y:S02]  /*4d0f0*/  IMAD.MOV.U32 R150, RZ, RZ, 0x8 ;  /* 0x00000008ff967424 */ /* 0x000fe400078e00ff */
[----:B------:R-:W-:Y:S01]  /*4d100*/  FADD.FTZ R96, R96, R97 ;  /* 0x0000006160607221 */ /* 0x000fe20000010000 */
[----:B------:R-:W-:-:S04]  /*4d110*/  MOV R97, 0xffffffff ;  /* 0xffffffff00617802 */ /* 0x000fc80000000f00 */
[----:B------:R-:W-:-:S07]  /*4d120*/  MOV R153, R96 ;  /* 0x0000006000997202 */ /* 0x000fce0000000f00 */
[----:B------:R-:W-:Y:S05]  /*4d130*/  WARPSYNC.COLLECTIVE R97, `(.L_x_7611) ;  /* 0x0000000061087348 */ /* 0x000fea0003c00000 */
[----:B------:R0:W1:Y:S02]  /*4d140*/  SHFL.BFLY P6, R97, R153, R150, R98 ;  /* 0x0c00009699617389 */ /* 0x00006400000c0062 */
[----:B01----:R-:W-:Y:S05]  /*4d150*/  ENDCOLLECTIVE ;  /* 0x000000000000791b */ /* 0x003fea0003800000 */
.L_x_7611:
[----:B------:R-:W-:Y:S02]  /*4d160*/  IMAD.MOV.U32 R150, RZ, RZ, 0x10 ;  /* 0x00000010ff967424 */ /* 0x000fe400078e00ff */
[----:B------:R-:W-:Y:S01]  /*4d170*/  IMAD.MOV.U32 R99, RZ, RZ, R97 ;  /* 0x000000ffff637224 */ /* 0x000fe200078e0061 */
[----:B------:R-:W-:-:S03]  /*4d180*/  MOV R97, 0xffffffff ;  /* 0xffffffff00617802 */ /* 0x000fc60000000f00 */
[----:B------:R-:W-:Y:S02]  /*4d190*/  FADD.FTZ R99, R96, R99 ;  /* 0x0000006360637221 */ /* 0x000fe40000010000 */
[----:B------:R-:W0:Y:S03]  /*4d1a0*/  LDC R96, c[0x0][0x400] ;  /* 0x00010000ff607b82 */ /* 0x000e260000000800 */
[----:B------:R-:W-:-:S07]  /*4d1b0*/  MOV R153, R99 ;  /* 0x0000006300997202 */ /* 0x000fce0000000f00 */
[----:B0-----:R-:W-:Y:S05]  /*4d1c0*/  WARPSYNC.COLLECTIVE R97, `(.L_x_7612) ;  /* 0x0000000061087348 */ /* 0x001fea0003c00000 */
[----:B------:R1:W2:Y:S02]  /*4d1d0*/  SHFL.BFLY P6, R97, R153, R150, R98 ;  /* 0x0c00009699617389 */ /* 0x0002a400000c0062 */
[----:B012---:R-:W-:Y:S05]  /*4d1e0*/  ENDCOLLECTIVE ;  /* 0x000000000000791b */ /* 0x007fea0003800000 */
.L_x_7612:
        /* <DEDUP_REMOVED lines=174> */
.L_x_7613:
[----:B------:R-:W-:Y:S02]  /*4dcd0*/  HFMA2 R150, -RZ, RZ, 0, 1.1920928955078125e-07 ;  /* 0x00000002ff967431 */ /* 0x000fe400000001ff */
[----:B------:R-:W-:Y:S01]  /*4dce0*/  FADD.FTZ R151, R151, R97 ;  /* 0x0000006197977221 */ /* 0x000fe20000010000 */
[----:B------:R-:W-:-:S03]  /*4dcf0*/  IMAD.MOV.U32 R97, RZ, RZ, -0x1 ;  /* 0xffffffffff617424 */ /* 0x000fc600078e00ff */
[----:B------:R-:W-:-:S07]  /*4dd00*/  IMAD.MOV.U32 R153, RZ, RZ, R151 ;  /* 0x000000ffff997224 */ /* 0x000fce00078e0097 */
[----:B------:R-:W-:Y:S05]  /*4dd10*/  WARPSYNC.COLLECTIVE R97, `(.L_x_7614) ;  /* 0x0000000061087348 */ /* 0x000fea0003c00000 */
[----:B------:R0:W1:Y:S02]  /*4dd20*/  SHFL.BFLY P6, R97, R153, R150, R98 ;  /* 0x0c00009699617389 */ /* 0x00006400000c0062 */
[----:B01----:R-:W-:Y:S05]  /*4dd30*/  ENDCOLLECTIVE ;  /* 0x000000000000791b */ /* 0x003fea0003800000 */
.L_x_7614:
[----:B------:R-:W-:Y:S02]  /*4dd40*/  IMAD.MOV.U32 R150, RZ, RZ, 0x4 ;  /* 0x00000004ff967424 */ /* 0x000fe400078e00ff */
[----:B------:R-:W-:Y:S01]  /*4dd50*/  FADD.FTZ R151, R151, R97 ;  /* 0x0000006197977221 */ /* 0x000fe20000010000 */
[----:B------:R-:W-:-:S04]  /*4dd60*/  MOV R97, 0xffffffff ;  /* 0xffffffff00617802 */ /* 0x000fc80000000f00 */
[----:B------:R-:W-:-:S07]  /*4dd70*/  MOV R153, R151 ;  /* 0x0000009700997202 */ /* 0x000fce0000000f00 */
[----:B------:R-:W-:Y:S05]  /*4dd80*/  WARPSYNC.COLLECTIVE R97, `(.L_x_7615) ;  /* 0x0000000061087348 */ /* 0x000fea0003c00000 */
[----:B------:R0:W1:Y:S02]  /*4dd90*/  SHFL.BFLY P6, R97, R153, R150, R98 ;  /* 0x0c00009699617389 */ /* 0x00006400000c0062 */
[----:B01----:R-:W-:Y:S05]  /*4dda0*/  ENDCOLLECTIVE ;  /* 0x000000000000791b */ /* 0x003fea0003800000 */
.L_x_7615:
[----:B------:R-:W-:Y:S02]  /*4ddb0*/  HFMA2 R150, -RZ, RZ, 0, 4.76837158203125e-07 ;  /* 0x00000008ff967431 */ /* 0x000fe400000001ff */
[----:B------:R-:W-:Y:S01]  /*4ddc0*/  FADD.FTZ R151, R151, R97 ;  /* 0x0000006197977221 */ /* 0x000fe20000010000 */
[----:B------:R-:W-:-:S03]  /*4ddd0*/  IMAD.MOV.U32 R97, RZ, RZ, -0x1 ;  /* 0xffffffffff617424 */ /* 0x000fc600078e00ff */
[----:B------:R-:W-:-:S07]  /*4dde0*/  IMAD.MOV.U32 R153, RZ, RZ, R151 ;  /* 0x000000ffff997224 */ /* 0x000fce00078e0097 */
[----:B------:R-:W-:Y:S05]  /*4ddf0*/  WARPSYNC.COLLECTIVE R97, `(.L_x_7616) ;  /* 0x0000000061087348 */ /* 0x000fea0003c00000 */
[----:B------:R0:W1:Y:S02]  /*4de00*/  SHFL.BFLY P6, R97, R153, R150, R98 ;  /* 0x0c00009699617389 */ /* 0x00006400000c0062 */
[----:B01----:R-:W-:Y:S05]  /*4de10*/  ENDCOLLECTIVE ;  /* 0x000000000000791b */ /* 0x003fea0003800000 */
.L_x_7616:
[----:B------:R-:W-:Y:S02]  /*4de20*/  IMAD.MOV.U32 R150, RZ, RZ, 0x10 ;  /* 0x00000010ff967424 */ /* 0x000fe400078e00ff */
[----:B------:R-:W-:Y:S01]  /*4de30*/  FADD.FTZ R151, R151, R97 ;  /* 0x0000006197977221 */ /* 0x000fe20000010000 */
[----:B------:R-:W-:-:S04]  /*4de40*/  MOV R97, 0xffffffff ;  /* 0xffffffff00617802 */ /* 0x000fc80000000f00 */
[----:B------:R-:W-:-:S07]  /*4de50*/  MOV R153, R151 ;  /* 0x0000009700997202 */ /* 0x000fce0000000f00 */
[----:B------:R-:W-:Y:S05]  /*4de60*/  WARPSYNC.COLLECTIVE R97, `(.L_x_7617) ;  /* 0x0000000061087348 */ /* 0x000fea0003c00000 */
[----:B------:R0:W1:Y:S02]  /*4de70*/  SHFL.BFLY P6, R97, R153, R150, R98 ;  /* 0x0c00009699617389 */ /* 0x00006400000c0062 */
[----:B01----:R-:W-:Y:S05]  /*4de80*/  ENDCOLLECTIVE ;  /* 0x000000000000791b */ /* 0x003fea0003800000 */
.L_x_7617:
[----:B------:R-:W-:Y:S05]  /*4de90*/  BRA `(.L_x_7618) ;  /* 0xffffffc800687947 */ /* 0x000fea000383ffff */
.L_x_7619:
        /* <DEDUP_REMOVED lines=14> */
.L_x_88430:


//--------------------- .text._ZN10layer_norm13ln_fwd_kernelINS_13Kernel_traitsI13__nv_bfloat16S2_S2_S2_fjLj2560ELj1ELj4ELj1ELj16ENS_18Kernel_traits_baseILj2560ES2_S2_S2_S2_fjLj128EEEEELb1ELb1ELb1ELb1EEEvNS_9FwdParamsE --------------------------
	.section	.text._ZN10layer_norm13ln_fwd_kernelINS_13Kernel_traitsI13__nv_bfloat16S2_S2_S2_fjLj2560ELj1ELj4ELj1ELj16ENS_18Kernel_traits_baseILj2560ES2_S2_S2_S2_fjLj128EEEEELb1ELb1ELb1ELb1EEEvNS_9FwdParamsE,"ax",@progbits
	.align	128
        .global         _ZN10layer_norm13ln_fwd_kernelINS_13Kernel_traitsI13__nv_bfloat16S2_S2_S2_fjLj2560ELj1ELj4ELj1ELj16ENS_18Kernel_traits_baseILj2560ES2_S2_S2_S2_fjLj128EEEEELb1ELb1ELb1ELb1EEEvNS_9FwdParamsE
        .type           _ZN10layer_norm13ln_fwd_kernelINS_13Kernel_traitsI13__nv_bfloat16S2_S2_S2_fjLj2560ELj1ELj4ELj1ELj16ENS_18Kernel_traits_baseILj2560ES2_S2_S2_S2_fjLj128EEEEELb1ELb1ELb1ELb1EEEvNS_9FwdParamsE,@function
        .size           _ZN10layer_norm13ln_fwd_kernelINS_13Kernel_traitsI13__nv_bfloat16S2_S2_S2_fjLj2560ELj1ELj4ELj1ELj16ENS_18Kernel_traits_baseILj2560ES2_S2_S2_S2_fjLj128EEEEELb1ELb1ELb1ELb1EEEvNS_9FwdParamsE,(.L_x_88431 - _ZN10layer_norm13ln_fwd_kernelINS_13Kernel_traitsI13__nv_bfloat16S2_S2_S2_fjLj2560ELj1ELj4ELj1ELj16ENS_18Kernel_traits_baseILj2560ES2_S2_S2_S2_fjLj128EEEEELb1ELb1ELb1ELb1EEEvNS_9FwdParamsE)
        .other          _ZN10layer_norm13ln_fwd_kernelINS_13Kernel_traitsI13__nv_bfloat16S2_S2_S2_fjLj2560ELj1ELj4ELj1ELj16ENS_18Kernel_traits_baseILj2560ES2_S2_S2_S2_fjLj128EEEEELb1ELb1ELb1ELb1EEEvNS_9FwdParamsE,@"STO_CUDA_ENTRY STV_DEFAULT"
_ZN10layer_norm13ln_fwd_kernelINS_13Kernel_traitsI13__nv_bfloat16S2_S2_S2_fjLj2560ELj1ELj4ELj1ELj16ENS_18Kernel_traits_baseILj2560ES2_S2_S2_S2_fjLj128EEEEELb1ELb1ELb1ELb1EEEvNS_9FwdParamsE:
.text._ZN10layer_norm13ln_fwd_kernelINS_13Kernel_traitsI13__nv_bfloat16S2_S2_S2_fjLj2560ELj1ELj4ELj1ELj16ENS_18Kernel_traits_baseILj2560ES2_S2_S2_S2_fjLj128EEEEELb1ELb1ELb1ELb1EEEvNS_9FwdParamsE:
        /* <DEDUP_REMOVED lines=64> */
.L_x_7620:
        /* <DEDUP_REMOVED lines=44> */
.L_x_7621:
        /* <DEDUP_REMOVED lines=8> */
[----:B------:R-:W-:Y:S01]  /*0740*/  UIADD3 UR8, UPT, UPT, UR4, -0x61c88647, URZ ;  /* 0x9e3779b904087890 */ /* 0x000fe2000fffe0ff */
[----:B-----5:R-:W-:Y:S01]  /*0750*/  PRMT R153, R207, 0x7632, R153 ;  /* 0x00007632cf997816 */ /* 0x020fe20000000099 */
[----:B------:R-:W-:Y:S01]  /*0760*/  IMAD R9, R0, -0x2daee0ad, RZ ;  /* 0xd2511f5300097824 */ /* 0x000fe200078e02ff */
        /* <DEDUP_REMOVED lines=9> */
[----:B------:R-:W1:Y:S01]  /*0800*/  LDCU UR12, c[0x0][0x404] ;  /* 0x00008080ff0c77ac */ /* 0x000e620008000800 */
        /* <DEDUP_REMOVED lines=10> */
[----:B0-----:R-:W-:Y:S01]  /*08b0*/  IMAD R2, R5, UR9, R8 ;  /* 0x0000000905027c24 */ /* 0x001fe2000f8e0208 */
[----:B------:R-:W-:Y:S01]  /*08c0*/  UIADD3 UR9, UPT, UPT, UR5, -0x4498517b, URZ ;  /* 0xbb67ae8505097890 */ /* 0x000fe2000fffe0ff */
[----:B------:R-:W-:Y:S01]  /*08d0*/  IMAD.HI.U32 R5, R0, -0x2daee0ad, RZ ;  /* 0xd2511f5300057827 */ /* 0x000fe200078e00ff */
[----:B------:R-:W-:Y:S01]  /*08e0*/  STL.S16 [R1+0x154], R148 ;  /* 0x0001549401007387 */ /* 0x000fe20000100600 */
[----:B------:R-:W-:-:S02]  /*08f0*/  PRMT R142, R218, 0x7632, R142 ;  /* 0x00007632da8e7816 */ /* 0x000fc4000000008e */
        /* <DEDUP_REMOVED lines=8> */
[----:B------:R-:W-:Y:S02]  /*0980*/  PRMT R140, R217, 0x7632, R140 ;  /* 0x00007632d98c7816 */ /* 0x000fe4000000008c */
[C---:B------:R-:W-:Y:S01]  /*0990*/  IMAD.HI.U32 R8, R4.reuse, -0x2daee0ad, RZ ;  /* 0xd2511f5304087827 */ /* 0x040fe200078e00ff */
[----:B------:R-:W-:Y:S01]  /*09a0*/  LOP3.LUT R6, R7, UR8, R6, 0x96, !PT ;  /* 0x0000000807067c12 */ /* 0x000fe2000f8e9606 */
[----:B------:R-:W-:Y:S01]  /*09b0*/  UIADD3 UR8, UPT, UPT, UR4, 0x3c6ef372, URZ ;  /* 0x3c6ef37204087890 */ /* 0x000fe2000fffe0ff */
[----:B------:R-:W-:Y:S01]  /*09c0*/  STL.S16 [R1+0x148], R145 ;  /* 0x0001489101007387 */ /* 0x000fe20000100600 */
[----:B------:R-:W-:Y:S01]  /*09d0*/  IMAD R10, R4, -0x2daee0ad, RZ ;  /* 0xd2511f53040a7824 */ /* 0x000fe200078e02ff */
[----:B------:R-:W-:Y:S01]  /*09e0*/  LOP3.LUT R8, R9, UR9, R8, 0x96, !PT ;  /* 0x0000000909087c12 */ /* 0x000fe2000f8e9608 */
[----:B------:R-:W-:Y:S01]  /*09f0*/  UIADD3 UR9, UPT, UPT, UR5, 0x76cf5d0a, URZ ;  /* 0x76cf5d0a05097890 */ /* 0x000fe2000fffe0ff */
[----:B------:R-:W-:Y:S01]  /*0a00*/  IMAD.HI.U32 R7, R6, -0x2daee0ad, RZ ;  /* 0xd2511f5306077827 */ /* 0x000fe200078e00ff */
[----:B------:R-:W-:Y:S01]  /*0a10*/  STL.S16 [R1+0x144], R144 ;  /* 0x0001449001007387 */ /* 0x000fe20000100600 */
[----:B------:R-:W-:-:S02]  /*0a20*/  PRMT R139, R200, 0x7632, R139 ;  /* 0x00007632c88b7816 */ /* 0x000fc4000000008b */
[----:B------:R-:W-:Y:S01]  /*0a30*/  IMAD R5, R5, -0x326172a9, RZ ;  /* 0xcd9e8d5705057824 */ /* 0x000fe200078e02ff */
[----:B------:R-:W-:Y:S01]  /*0a40*/  LOP3.LUT R7, R10, UR9, R7, 0x96, !PT ;  /* 0x000000090a077c12 */ /* 0x000fe2000f8e9607 */
[----:B------:R-:W-:Y:S01]  /*0a50*/  IMAD.HI.U32 R4, R8, -0x326172a9, RZ ;  /* 0xcd9e8d5708047827 */ /* 0x000fe200078e00ff */
[----:B------:R-:W-:Y:S01]  /*0a60*/  STL.S16 [R1+0x140], R143 ;  /* 0x0001408f01007387 */ /* 0x000fe20000100600 */
[----:B------:R-:W-:Y:S01]  /*0a70*/  PRMT R138, R216, 0x7632, R138 ;  /* 0x00007632d88a7816 */ /* 0x000fe2000000008a */
[----:B------:R-:W-:Y:S01]  /*0a80*/  UIADD3 UR9, UPT, UPT, UR4, -0x255992d5, URZ ;  /* 0xdaa66d2b04097890 */ /* 0x000fe2000fffe0ff */
[----:B------:R-:W-:Y:S01]  /*0a90*/  PRMT R137, R199, 0x7632, R137 ;  /* 0x00007632c7897816 */ /* 0x000fe20000000089 */
[----:B------:R-:W-:Y:S01]  /*0aa0*/  STL.S16 [R1+0x13c], R142 ;  /* 0x00013c8e01007387 */ /* 0x000fe20000100600 */
[----:B------:R-:W-:Y:S01]  /*0ab0*/  PRMT R136, R223, 0x7632, R136 ;  /* 0x00007632df887816 */ /* 0x000fe20000000088 */
[----:B------:R-:W-:Y:S01]  /*0ac0*/  IMAD R8, R8, -0x326172a9, RZ ;  /* 0xcd9e8d5708087824 */ /* 0x000fe200078e02ff */
[----:B------:R-:W-:Y:S01]  /*0ad0*/  LOP3.LUT R4, R5, UR8, R4, 0x96, !PT ;  /* 0x0000000805047c12 */ /* 0x000fe2000f8e9604 */
        /* <DEDUP_REMOVED lines=9> */
[----:B------:R-:W-:Y:S01]  /*0b70*/  IMAD R9, R6, -0x2daee0ad, RZ ;  /* 0xd2511f5306097824 */ /* 0x000fe200078e02ff */
[----:B------:R-:W-:Y:S01]  /*0b80*/  PRMT R131, R196, 0x7632, R131 ;  /* 0x00007632c4837816 */ /* 0x000fe20000000083 */
[----:B------:R-:W-:Y:S01]  /*0b90*/  IMAD.HI.U32 R6, R4, -0x2daee0ad, RZ ;  /* 0xd2511f5304067827 */ /* 0x000fe200078e00ff */
[----:B------:R-:W-:Y:S01]  /*0ba0*/  STL.S16 [R1+0x12c], R138 ;  /* 0x00012c8a01007387 */ /* 0x000fe20000100600 */
[----:B------:R-:W-:-:S02]  /*0bb0*/  PRMT R130, R220, 0x7632, R130 ;  /* 0x00007632dc827816 */ /* 0x000fc40000000082 */
[----:B------:R-:W-:Y:S01]  /*0bc0*/  PRMT R129, R195, 0x7632, R129 ;  /* 0x00007632c3817816 */ /* 0x000fe20000000081 */
[----:B------:R-:W-:Y:S01]  /*0bd0*/  STL.S16 [R1+0x128], R137 ;  /* 0x0001288901007387 */ /* 0x000fe20000100600 */
[----:B------:R-:W-:Y:S01]  /*0be0*/  LOP3.LUT R5, R8, UR9, R5, 0x96, !PT ;  /* 0x0000000908057c12 */ /* 0x000fe2000f8e9605 */
[----:B------:R-:W-:Y:S01]  /*0bf0*/  UIADD3 UR9, UPT, UPT, UR4, 0x78dde6e4, URZ ;  /* 0x78dde6e404097890 */ /* 0x000fe2000fffe0ff */
[----:B------:R-:W-:Y:S01]  /*0c00*/  PRMT R128, R227, 0x7632, R128 ;  /* 0x00007632e3807816 */ /* 0x000fe20000000080 */
[----:B------:R-:W-:Y:S01]  /*0c10*/  STL.S16 [R1+0x124], R136 ;  /* 0x0001248801007387 */ /* 0x000fe20000100600 */
[----:B------:R-:W-:Y:S01]  /*0c20*/  PRMT R127, R194, 0x7632, R127 ;  /* 0x00007632c27f7816 */ /* 0x000fe2000000007f */
[----:B------:R-:W-:Y:S01]  /*0c30*/  IMAD.HI.U32 R8, R5, -0x2daee0ad, RZ ;  /* 0xd2511f5305087827 */ /* 0x000fe200078e00ff */
[----:B------:R-:W-:Y:S01]  /*0c40*/  PRMT R126, R226, 0x7632, R126 ;  /* 0x00007632e27e7816 */ /* 0x000fe2000000007e */
[----:B------:R-:W-:Y:S01]  /*0c50*/  STL.S16 [R1+0x120], R135 ;  /* 0x0001208701007387 */ /* 0x000fe20000100600 */
[----:B------:R-:W-:Y:S01]  /*0c60*/  LOP3.LUT R6, R9, UR8, R6, 0x96, !PT ;  /* 0x0000000809067c12 */ /* 0x000fe2000f8e9606 */
[----:B------:R-:W-:Y:S01]  /*0c70*/  UIADD3 UR8, UPT, UPT, UR5, -0x126145ec, URZ ;  /* 0xed9eba1405087890 */ /* 0x000fe2000fffe0ff */
[----:B------:R-:W-:Y:S01]  /*0c80*/  PRMT R125, R193, 0x7632, R125 ;  /* 0x00007632c17d7816 */ /* 0x000fe2000000007d */
[----:B------:R-:W-:Y:S01]  /*0c90*/  STL.S16 [R1+0x11c], R134 ;  /* 0x00011c8601007387 */ /* 0x000fe20000100600 */
[----:B------:R-:W-:Y:S01]  /*0ca0*/  PRMT R124, R225, 0x7632, R124 ;  /* 0x00007632e17c7816 */ /* 0x000fe2000000007c */
        /* <DEDUP_REMOVED lines=10> */
[----:B------:R-:W-:Y:S01]  /*0d50*/  PRMT R119, R190, 0x7632, R119 ;  /* 0x00007632be777816 */ /* 0x000fe20000000077 */
[----:B------:R-:W-:Y:S01]  /*0d60*/  IMAD R10, R5, -0x2daee0ad, RZ ;  /* 0xd2511f53050a7824 */ /* 0x000fe200078e02ff */
[----:B------:R-:W-:Y:S01]  /*0d70*/  LOP3.LUT R8, R9, UR8, R8, 0x96, !PT ;  /* 0x0000000809087c12 */ /* 0x000fe2000f8e9608 */
[----:B------:R-:W-:Y:S01]  /*0d80*/  STL.S16 [R1+0x10c], R130 ;  /* 0x00010c8201007387 */ /* 0x000fe20000100600 */
[----:B------:R-:W-:Y:S01]  /*0d90*/  PRMT R118, R230, 0x7632, R118 ;  /* 0x00007632e6767816 */ /* 0x000fe20000000076 */
[----:B------:R-:W-:Y:S01]  /*0da0*/  UIADD3 UR8, UPT, UPT, UR4, 0x1715609d, URZ ;  /* 0x1715609d04087890 */ /* 0x000fe2000fffe0ff */
[----:B------:R-:W-:Y:S01]  /*0db0*/  PRMT R117, R189, 0x7632, R117 ;  /* 0x00007632bd757816 */ /* 0x000fe20000000075 */
[----:B------:R-:W-:Y:S01]  /*0dc0*/  STL.S16 [R1+0x108], R129 ;  /* 0x0001088101007387 */ /* 0x000fe20000100600 */
[----:B------:R-:W-:Y:S02]  /*0dd0*/  PRMT R116, R229, 0x7632, R116 ;  /* 0x00007632e5747816 */ /* 0x000fe40000000074 */
        /* <DEDUP_REMOVED lines=8> */
[----:B------:R-:W-:Y:S01]  /*0e60*/  UIADD3 UR9, UPT, UPT, UR5, -0x56f99767, URZ ;  /* 0xa906689905097890 */ /* 0x000fe2000fffe0ff */
        /* <DEDUP_REMOVED lines=8> */
[----:B------:R-:W-:Y:S01]  /*0ef0*/  LOP3.LUT R6, R7, UR8, R6, 0x96, !PT ;  /* 0x0000000807067c12 */ /* 0x000fe2000f8e9606 */
[----:B------:R-:W-:Y:S01]  /*0f00*/  UIADD3 UR8, UPT, UPT, UR4, -0x4ab325aa, URZ ;  /* 0xb54cda5604087890 */ /* 0x000fe2000fffe0ff */
[----:B------:R-:W-:Y:S01]  /*0f10*/  PRMT R52, R233, 0x7632, R52 ;  /* 0x00007632e9347816 */ /* 0x000fe20000000034 */
[----:B------:R-:W-:Y:S01]  /*0f20*/  STL.S16 [R1+0xf0], R123 ;  /* 0x0000f07b01007387 */ /* 0x000fe20000100600 */
[----:B------:R-:W-:Y:S01]  /*0f30*/  PRMT R51, R184, 0x7632, R51 ;  /* 0x00007632b8337816 */ /* 0x000fe20000000033 */
[----:B------:R-:W-:Y:S01]  /*0f40*/  IMAD.HI.U32 R9, R6, -0x2daee0ad, RZ ;  /* 0xd2511f5306097827 */ /* 0x000fe200078e00ff */
        /* <DEDUP_REMOVED lines=79> */
[----:B------:R-:W-:Y:S01]  /*1440*/  IMAD.MOV.U32 R4, RZ, RZ, R13 ;  /* 0x000000ffff047224 */ /* 0x000fe200078e000d */
        /* <DEDUP_REMOVED lines=15> */
[----:B------:R-:W0:Y:S01]  /*1540*/  LDCU.64 UR10, c[0x0][0x3a0] ;  /* 0x00007400ff0a77ac */ /* 0x000e220008000a00 */
[----:B------:R-:W-:Y:S01]  /*1550*/  PRMT R10, R76, 0x7632, R10 ;  /* 0x000076324c0a7816 */ /* 0x000fe2000000000a */
[----:B------:R-:W-:Y:S01]  /*1560*/  STL.S16 [R1+0x8c], R42 ;  /* 0x00008c2a01007387 */ /* 0x000fe20000100600 */
[----:B------:R-:W-:-:S02]  /*1570*/  PRMT R8, R83, 0x7632, R8 ;  /* 0x0000763253087816 */ /* 0x000fc40000000008 */
[----:B------:R-:W-:Y:S01]  /*1580*/  LOP3.LUT R166, R5, UR8, R166, 0x96, !PT ;  /* 0x0000000805a67c12 */ /* 0x000fe2000f8e96a6 */
[----:B------:R-:W-:Y:S01]  /*1590*/  STL.S16 [R1+0x88], R41 ;  /* 0x0000882901007387 */ /* 0x000fe20000100600 */
[----:B------:R-:W-:Y:S01]  /*15a0*/  PRMT R6, R82, 0x7632, R6 ;  /* 0x0000763252067816 */ /* 0x000fe20000000006 */
[----:B------:R-:W4:Y:S01]  /*15b0*/  LDCU.64 UR8, c[0x0][0x408] ;  /* 0x00008100ff0877ac */ /* 0x000f220008000a00 */
        /* <DEDUP_REMOVED lines=46> */
.L_x_8785:
[----:B------:R-:W0:Y:S08]  /*18a0*/  LDC.64 R14, c[0x0][0x3f0] ;  /* 0x0000fc00ff0e7b82 */ /* 0x000e300000000a00 */
[----:B------:R-:W1:Y:S01]  /*18b0*/  LDC R18, c[0x0][0x388] ;  /* 0x0000e200ff127b82 */ /* 0x000e620000000800 */
[----:B0-----:R-:W-:-:S05]  /*18c0*/  IMAD.WIDE R14, R3, 0x4, R14 ;  /* 0x00000004030e7825 */ /* 0x001fca00078e020e */
[----:B------:R-:W2:Y:S01]  /*18d0*/  LDG.E R153, desc[UR6][R14.64] ;  /* 0x000000060e997981 */ /* 0x000ea2000c1e1900 */
[----:B------:R-:W-:Y:S01]  /*18e0*/  IMAD.MOV.U32 R154, RZ, RZ, RZ ;  /* 0x000000ffff9a7224 */ /* 0x000fe200078e00ff */
[----:B------:R-:W0:Y:S02]  /*18f0*/  S2R R17, SR_TID.X ;  /* 0x0000000000117919 */ /* 0x000e240000002100 */
[----:B0-----:R-:W-:Y:S02]  /*1900*/  LOP3.LUT R17, R17, 0x1f, RZ, 0xc0, !PT ;  /* 0x0000001f11117812 */ /* 0x001fe400078ec0ff */
[----:B------:R-:W-:-:S04]  /*1910*/  ISETP.NE.U32.AND P0, PT, RZ, UR10, PT ;  /* 0x0000000aff007c0c */ /* 0x000fc8000bf05070 */
[----:B------:R-:W-:Y:S02]  /*1920*/  ISETP.NE.AND.EX P0, PT, RZ, UR11, PT, P0 ;  /* 0x0000000bff007c0c */ /* 0x000fe4000bf05300 */
[----:B--2---:R-:W-:-:S13]  /*1930*/  ISETP.GE.AND P1, PT, R153, 0x1, PT ;  /* 0x000000019900780c */ /* 0x004fda0003f26270 */
[----:B------:R-:W0:Y:S01]  /*1940*/  @P1 LDC.64 R14, c[0x0][0x390] ;  /* 0x0000e400ff0e1b82 */ /* 0x000e220000000a00 */
[----:B------:R-:W-:-:S05]  /*1950*/  @P1 IADD3 R13, PT, PT, R153, -0x1, RZ ;  /* 0xffffffff990d1810 */ /* 0x000fca0007ffe0ff */
[----:B-1----:R-:W-:-:S05]  /*1960*/  @P1 IMAD R13, R13, R18, RZ ;  /* 0x000000120d0d1224 */ /* 0x002fca00078e02ff */
[----:B------:R-:W-:-:S04]  /*1970*/  @P1 SHF.R.S32.HI R16, RZ, 0x1f, R13 ;  /* 0x0000001fff101819 */ /* 0x000fc8000001140d */
[----:B------:R-:W-:-:S04]  /*1980*/  @P1 LEA.HI R13, R16, R13, RZ, 0x3 ;  /* 0x0000000d100d1211 */ /* 0x000fc800078f18ff */
[----:B------:R-:W-:-:S05]  /*1990*/  @P1 LEA.HI.SX32 R154, R13, R17, 0x1d ;  /* 0x000000110d9a1211 */ /* 0x000fca00078feaff */
[----:B0-----:R-:W-:-:S05]  /*19a0*/  @P1 IMAD.WIDE.U32 R14, R154, 0x10, R14 ;  /* 0x000000109a0e1825 */ /* 0x001fca00078e000e */
[----:B-----5:R0:W5:Y:S02]  /*19b0*/  @P1 LDG.E.128 R52, desc[UR6][R14.64] ;  /* 0x000000060e341981 */ /* 0x020164000c1e1d00 */
[----:B0-----:R-:W0:Y:S01]  /*19c0*/  LDC.64 R14, c[0x0][0x3f8] ;  /* 0x0000fe00ff0e7b82 */ /* 0x001e220000000a00 */
[C---:B------:R-:W-:Y:S02]  /*19d0*/  IMAD R13, R3.reuse, R18, RZ ;  /* 0x00000012030d7224 */ /* 0x040fe400078e02ff */
[----:B0-----:R-:W-:-:S05]  /*19e0*/  IMAD.WIDE R14, R3, 0x4, R14 ;  /* 0x00000004030e7825 */ /* 0x001fca00078e020e */
[----:B------:R0:W5:Y:S02]  /*19f0*/  LDG.E R215, desc[UR6][R14.64] ;  /* 0x000000060ed77981 */ /* 0x000164000c1e1900 */
[----:B0-----:R-:W-:-:S04]  /*1a00*/  SHF.R.S32.HI R14, RZ, 0x1f, R13 ;  /* 0x0000001fff0e7819 */ /* 0x001fc8000001140d */
[----:B------:R-:W-:-:S04]  /*1a10*/  LEA.HI R14, R14, R13, RZ, 0x3 ;  /* 0x0000000d0e0e7211 */ /* 0x000fc800078f18ff */
[----:B------:R-:W-:Y:S01]  /*1a20*/  LEA.HI.SX32 R155, R14, R17, 0x1d ;  /* 0x000000110e9b7211 */ /* 0x000fe200078feaff */
[----:B------:R-:W-:Y:S06]  /*1a30*/  @!P0 BRA `(.L_x_7622) ;  /* 0x00000038001c8947 */ /* 0x000fec0003800000 */
[----:B------:R-:W0:Y:S02]  /*1a40*/  LDC.64 R14, c[0x0][0x3a0] ;  /* 0x0000e800ff0e7b82 */ /* 0x000e240000000a00 */
        /* <DEDUP_REMOVED lines=24> */
.L_x_7627:
        /* <DEDUP_REMOVED lines=12> */
.L_x_7629:
[----:B------:R-:W-:Y:S05]  /*1c90*/  BSYNC.RECONVERGENT B2 ;  /* 0x0000000000027941 */ /* 0x000fea0003800200 */
.L_x_7628:
        /* <DEDUP_REMOVED lines=51> */
[----:B------:R-:W-:-:S04]  /*1fd0*/  UIADD3 UR15, UPT, UPT, UR4, -0xe443238, URZ ;  /* 0xf1bbcdc8040f7890 */ /* 0x000fc8000fffe0ff */
[----:B------:R-:W-:Y:S02]  /*1fe0*/  IMAD.WIDE.U32 R172, R172, -0x326172a9, RZ ;  /* 0xcd9e8d57acac7825 */ /* 0x000fe400078e00ff */
[----:B------:R-:W-:Y:S01]  /*1ff0*/  LOP3.LUT R14, R14, UR15, R171, 0x96, !PT ;  /* 0x0000000f0e0e7c12 */ /* 0x000fe2000f8e96ab */
[----:B------:R-:W-:-:S04]  /*2000*/  UIADD3 UR15, UPT, UPT, UR5, -0x695add53, URZ ;  /* 0x96a522ad050f7890 */ /* 0x000fc8000fffe0ff */
[----:B------:R-:W-:-:S05]  /*2010*/  IMAD.WIDE.U32 R14, R14, -0x2daee0ad, RZ ;  /* 0xd2511f530e0e7825 */ /* 0x000fca00078e00ff */
[----:B------:R-:W-:Y:S01]  /*2020*/  LOP3.LUT R166, R166, UR15, R15, 0x96, !PT ;  /* 0x0000000fa6a67c12 */ /* 0x000fe2000f8e960f */
[----:B------:R-:W-:Y:S01]  /*2030*/  UIADD3 UR15, UPT, UPT, UR4, -0x700cb87f, URZ ;  /* 0x8ff34781040f7890 */ /* 0x000fe2000fffe0ff */
[----:B------:R-:W-:Y:S01]  /*2040*/  MOV R13, R14 ;  /* 0x0000000e000d7202 */ /* 0x000fe20000000f00 */
[----:B------:R-:W-:-:S04]  /*2050*/  IMAD.MOV.U32 R15, RZ, RZ, RZ ;  /* 0x000000ffff0f7224 */ /* 0x000fc800078e00ff */
[----:B------:R-:W-:-:S07]  /*2060*/  LOP3.LUT R170, R170, UR15, R173, 0x96, !PT ;  /* 0x0000000faaaa7c12 */ /* 0x000fce000f8e96ad */
.L_x_7626:
[----:B------:R-:W-:Y:S05]  /*2070*/  BSYNC.RECONVERGENT B1 ;  /* 0x0000000000017941 */ /* 0x000fea0003800200 */
.L_x_7625:
[----:B------:R-:W-:Y:S01]  /*2080*/  I2FP.F32.U32 R6, R6 ;  /* 0x0000000600067245 */ /* 0x000fe20000201000 */
[----:B------:R-:W-:-:S05]  /*2090*/  HFMA2 R14, -RZ, RZ, 0.1171875, 0 ;  /* 0x2f800000ff0e7431 */ /* 0x000fca00000001ff */
[----:B------:R-:W-:Y:S01]  /*20a0*/  FFMA.FTZ R6, R6, R14, 1.1641532182693481445e-10 ;  /* 0x2f00000006067423 */ /* 0x000fe2000001000e */
[----:B------:R-:W-:-:S04]  /*20b0*/  SHF.L.U32 R14, R48, 0x10, RZ ;  /* 0x00000010300e7819 */ /* 0x000fc800000006ff */
[----:B------:R-:W-:Y:S01]  /*20c0*/  FSETP.GTU.FTZ.AND P3, PT, R6, UR12, PT ;  /* 0x0000000c06007c0b */ /* 0x000fe2000bf7c000 */
[----:B-----5:R-:W-:-:S04]  /*20d0*/  IMAD.U32 R6, R52, 0x10000, RZ ;  /* 0x0001000034067824 */ /* 0x020fc800078e00ff */
[----:B------:R-:W-:-:S04]  /*20e0*/  FMUL.FTZ R6, R6, UR9 ;  /* 0x0000000906067c20 */ /* 0x000fc80008410000 */
[----:B------:R-:W-:-:S05]  /*20f0*/  FMUL.FTZ R6, R6, UR8 ;  /* 0x0000000806067c20 */ /* 0x000fca0008410000 */
[----:B------:R-:W-:Y:S01]  /*2100*/  FSEL R129, R6, RZ, !P3 ;  /* 0x000000ff06817208 */ /* 0x000fe20005800000 */
[----:B------:R-:W-:-:S04]  /*2110*/  IMAD.U32 R6, R92, 0x10000, RZ ;  /* 0x000100005c067824 */ /* 0x000fc800078e00ff */
[----:B------:R-:W-:Y:S01]  /*2120*/  FFMA.FTZ R129, R129, R6, R14 ;  /* 0x0000000681817223 */ /* 0x000fe2000001000e */
[----:B------:R-:W-:-:S07]  /*2130*/  SEL R6, RZ, 0x1, P3 ;  /* 0x00000001ff067807 */ /* 0x000fce0001800000 */
.L_x_7624:
[----:B------:R-:W-:Y:S05]  /*2140*/  BSYNC.RECONVERGENT B0 ;  /* 0x0000000000007941 */ /* 0x000fea0003800200 */
.L_x_7623:
        /* <DEDUP_REMOVED lines=23> */
.L_x_7634:
        /* <DEDUP_REMOVED lines=12> */
.L_x_7636:
[----:B------:R-:W-:Y:S05]  /*2380*/  BSYNC.RECONVERGENT B2 ;  /* 0x0000000000027941 */ /* 0x000fea0003800200 */
.L_x_7635:
        /* <DEDUP_REMOVED lines=55> */
[----:B------:R-:W-:-:S04]  /*2700*/  IMAD.WIDE.U32 R14, R14, -0x2daee0ad, RZ ;  /* 0xd2511f530e0e7825 */ /* 0x000fc800078e00ff */
[----:B------:R-:W-:Y:S01]  /*2710*/  IMAD.MOV.U32 R17, RZ, RZ, R14 ;  /* 0x000000ffff117224 */ /* 0x000fe200078e000e */
[----:B------:R-:W-:Y:S01]  /*2720*/  LOP3.LUT R166, R166, UR15, R15, 0x96, !PT ;  /* 0x0000000fa6a67c12 */ /* 0x000fe2000f8e960f */
[----:B------:R-:W-:Y:S01]  /*2730*/  UIADD3 UR15, UPT, UPT, UR4, -0x700cb87f, URZ ;  /* 0x8ff34781040f7890 */ /* 0x000fe2000fffe0ff */
[----:B------:R-:W-:-:S05]  /*2740*/  IMAD.MOV.U32 R14, RZ, RZ, RZ ;  /* 0x000000ffff0e7224 */ /* 0x000fca00078e00ff */
[----:B------:R-:W-:-:S07]  /*2750*/  LOP3.LUT R170, R170, UR15, R173, 0x96, !PT ;  /* 0x0000000faaaa7c12 */ /* 0x000fce000f8e96ad */
.L_x_7633:
[----:B------:R-:W-:Y:S05]  /*2760*/  BSYNC.RECONVERGENT B1 ;  /* 0x0000000000017941 */ /* 0x000fea0003800200 */
.L_x_7632:
[----:B------:R-:W-:Y:S01]  /*2770*/  I2FP.F32.U32 R7, R7 ;  /* 0x0000000700077245 */ /* 0x000fe20000201000 */
[----:B------:R-:W-:Y:S01]  /*2780*/  IMAD.MOV.U32 R13, RZ, RZ, 0x2f800000 ;  /* 0x2f800000ff0d7424 */ /* 0x000fe200078e00ff */
[----:B------:R-:W-:-:S03]  /*2790*/  PRMT R130, R92, 0x7632, R130 ;  /* 0x000076325c827816 */ /* 0x000fc60000000082 */
[----:B------:R-:W-:Y:S01]  /*27a0*/  FFMA.FTZ R7, R7, R13, 1.1641532182693481445e-10 ;  /* 0x2f00000007077423 */ /* 0x000fe2000001000d */
[----:B------:R-:W-:Y:S01]  /*27b0*/  PRMT R13, R48, 0x7632, R13 ;  /* 0x00007632300d7816 */ /* 0x000fe2000000000d */
[----:B------:R-:W-:-:S03]  /*27c0*/  IMAD.U32 R130, R130, 0x10000, RZ ;  /* 0x0001000082827824 */ /* 0x000fc600078e00ff */
[----:B------:R-:W-:Y:S01]  /*27d0*/  FSETP.GTU.FTZ.AND P3, PT, R7, UR12, PT ;  /* 0x0000000c07007c0b */ /* 0x000fe2000bf7c000 */
[----:B------:R-:W-:Y:S01]  /*27e0*/  IMAD.U32 R13, R13, 0x10000, RZ ;  /* 0x000100000d0d7824 */ /* 0x000fe200078e00ff */
[----:B-----5:R-:W-:-:S04]  /*27f0*/  PRMT R7, R52, 0x7632, R7 ;  /* 0x0000763234077816 */ /* 0x020fc80000000007 */
[----:B------:R-:W-:-:S05]  /*2800*/  SHF.L.U32 R7, R7, 0x10, RZ ;  /* 0x0000001007077819 */ /* 0x000fca00000006ff */
[----:B------:R-:W-:-:S04]  /*2810*/  FMUL.FTZ R7, R7, UR9 ;  /* 0x0000000907077c20 */ /* 0x000fc80008410000 */
[----:B------:R-:W-:-:S05]  /*2820*/  FMUL.FTZ R7, R7, UR8 ;  /* 0x0000000807077c20 */ /* 0x000fca0008410000 */
[----:B------:R-:W-:-:S05]  /*2830*/  FSEL R7, R7, RZ, !P3 ;  /* 0x000000ff07077208 */ /* 0x000fca0005800000 */
[----:B------:R-:W-:Y:S01]  /*2840*/  FFMA.FTZ R130, R7, R130, R13 ;  /* 0x0000008207827223 */ /* 0x000fe2000001000d */
[----:B------:R-:W-:-:S07]  /*2850*/  SEL R7, RZ, 0x1, P3 ;  /* 0x00000001ff077807 */ /* 0x000fce0001800000 */
.L_x_7631:
[----:B------:R-:W-:Y:S05]  /*2860*/  BSYNC.RECONVERGENT B0 ;  /* 0x0000000000007941 */ /* 0x000fea0003800200 */
.L_x_7630:
        /* <DEDUP_REMOVED lines=22> */
.L_x_7641:
        /* <DEDUP_REMOVED lines=12> */
.L_x_7643:
[----:B------:R-:W-:Y:S05]  /*2a90*/  BSYNC.RECONVERGENT B2 ;  /* 0x0000000000027941 */ /* 0x000fea0003800200 */
.L_x_7642:
        /* <DEDUP_REMOVED lines=59> */
[----:B------:R-:W-:-:S05]  /*2e50*/  HFMA2 R15, -RZ, RZ, 0, 0 ;  /* 0x00000000ff0f7431 */ /* 0x000fca00000001ff */
[----:B------:R-:W-:-:S07]  /*2e60*/  LOP3.LUT R170, R170, UR15, R173, 0x96, !PT ;  /* 0x0000000faaaa7c12 */ /* 0x000fce000f8e96ad */
.L_x_7640:
[----:B------:R-:W-:Y:S05]  /*2e70*/  BSYNC.RECONVERGENT B1 ;  /* 0x0000000000017941 */ /* 0x000fea0003800200 */
.L_x_7639:
[----:B------:R-:W-:Y:S01]  /*2e80*/  I2FP.F32.U32 R8, R8 ;  /* 0x0000000800087245 */ /* 0x000fe20000201000 */
[----:B------:R-:W-:-:S04]  /*2e90*/  IMAD.MOV.U32 R14, RZ, RZ, 0x2f800000 ;  /* 0x2f800000ff0e7424 */ /* 0x000fc800078e00ff */
[----:B------:R-:W-:Y:S01]  /*2ea0*/  FFMA.FTZ R8, R8, R14, 1.1641532182693481445e-10 ;  /* 0x2f00000008087423 */ /* 0x000fe2000001000e */
[----:B------:R-:W-:-:S04]  /*2eb0*/  IMAD.U32 R14, R49, 0x10000, RZ ;  /* 0x00010000310e7824 */ /* 0x000fc800078e00ff */
[----:B------:R-:W-:Y:S01]  /*2ec0*/  FSETP.GTU.FTZ.AND P3, PT, R8, UR12, PT ;  /* 0x0000000c08007c0b */ /* 0x000fe2000bf7c000 */
[----:B-----5:R-:W-:-:S04]  /*2ed0*/  IMAD.U32 R8, R53, 0x10000, RZ ;  /* 0x0001000035087824 */ /* 0x020fc800078e00ff */
[----:B------:R-:W-:-:S04]  /*2ee0*/  FMUL.FTZ R8, R8, UR9 ;  /* 0x0000000908087c20 */ /* 0x000fc80008410000 */
[----:B------:R-:W-:-:S05]  /*2ef0*/  FMUL.FTZ R8, R8, UR8 ;  /* 0x0000000808087c20 */ /* 0x000fca0008410000 */
[----:B------:R-:W-:Y:S02]  /*2f00*/  FSEL R131, R8, RZ, !P3 ;  /* 0x000000ff08837208 */ /* 0x000fe40005800000 */
[----:B------:R-:W-:-:S05]  /*2f10*/  SHF.L.U32 R8, R93, 0x10, RZ ;  /* 0x000000105d087819 */ /* 0x000fca00000006ff */
[----:B------:R-:W-:Y:S01]  /*2f20*/  FFMA.FTZ R131, R131, R8, R14 ;  /* 0x0000000883837223 */ /* 0x000fe2000001000e */
[----:B------:R-:W-:-:S07]  /*2f30*/  SEL R8, RZ, 0x1, P3 ;  /* 0x00000001ff087807 */ /* 0x000fce0001800000 */
.L_x_7638:
[----:B------:R-:W-:Y:S05]  /*2f40*/  BSYNC.RECONVERGENT B0 ;  /* 0x0000000000007941 */ /* 0x000fea0003800200 */
.L_x_7637:
        /* <DEDUP_REMOVED lines=23> */
.L_x_7648:
        /* <DEDUP_REMOVED lines=12> */
.L_x_7650:
[----:B------:R-:W-:Y:S05]  /*3180*/  BSYNC.RECONVERGENT B2 ;  /* 0x0000000000027941 */ /* 0x000fea0003800200 */
.L_x_7649:
        /* <DEDUP_REMOVED lines=51> */
[----:B------:R-:W-:Y:S01]  /*34c0*/  UIADD3 UR15, UPT, UPT, UR4, -0xe443238, URZ ;  /* 0xf1bbcdc8040f7890 */ /* 0x000fe2000fffe0ff */
[----:B------:R-:W-:-:S03]  /*34d0*/  IMAD.MOV.U32 R18, RZ, RZ, RZ ;  /* 0x000000ffff127224 */ /* 0x000fc600078e00ff */
[----:B------:R-:W-:Y:S02]  /*34e0*/  IMAD.WIDE.U32 R172, R172, -0x326172a9, RZ ;  /* 0xcd9e8d57acac7825 */ /* 0x000fe400078e00ff */
[----:B------:R-:W-:Y:S01]  /*34f0*/  LOP3.LUT R14, R14, UR15, R171, 0x96, !PT ;  /* 0x0000000f0e0e7c12 */ /* 0x000fe2000f8e96ab */
[----:B------:R-:W-:-:S04]  /*3500*/  UIADD3 UR15, UPT, UPT, UR5, -0x695add53, URZ ;  /* 0x96a522ad050f7890 */ /* 0x000fc8000fffe0ff */
[----:B------:R-:W-:-:S05]  /*3510*/  IMAD.WIDE.U32 R14, R14, -0x2daee0ad, RZ ;  /* 0xd2511f530e0e7825 */ /* 0x000fca00078e00ff */
[----:B------:R-:W-:Y:S01]  /*3520*/  LOP3.LUT R166, R166, UR15, R15, 0x96, !PT ;  /* 0x0000000fa6a67c12 */ /* 0x000fe2000f8e960f */
[----:B------:R-:W-:-:S06]  /*3530*/  UIADD3 UR15, UPT, UPT, UR4, -0x700cb87f, URZ ;  /* 0x8ff34781040f7890 */ /* 0x000fcc000fffe0ff */
[----:B------:R-:W-:-:S07]  /*3540*/  LOP3.LUT R170, R170, UR15, R173, 0x96, !PT ;  /* 0x0000000faaaa7c12 */ /* 0x000fce000f8e96ad */
.L_x_7647:
[----:B------:R-:W-:Y:S05]  /*3550*/  BSYNC.RECONVERGENT B1 ;  /* 0x0000000000017941 */ /* 0x000fea0003800200 */
.L_x_7646:
        /* <DEDUP_REMOVED lines=15> */
.L_x_7645:
[----:B------:R-:W-:Y:S05]  /*3650*/  BSYNC.RECONVERGENT B0 ;  /* 0x0000000000007941 */ /* 0x000fea0003800200 */
.L_x_7644:
        /* <DEDUP_REMOVED lines=22> */
.L_x_7655:
        /* <DEDUP_REMOVED lines=12> */
.L_x_7657:
[----:B------:R-:W-:Y:S05]  /*3880*/  BSYNC.RECONVERGENT B2 ;  /* 0x0000000000027941 */ /* 0x000fea0003800200 */
.L_x_7656:
        /* <DEDUP_REMOVED lines=52> */
[----:B------:R-:W-:-:S03]  /*3bd0*/  HFMA2 R20, -RZ, RZ, 0, 0 ;  /* 0x00000000ff147431 */ /* 0x000fc600000001ff */
[----:B------:R-:W-:Y:S02]  /*3be0*/  IMAD.WIDE.U32 R172, R172, -0x326172a9, RZ ;  /* 0xcd9e8d57acac7825 */ /* 0x000fe400078e00ff */
[----:B------:R-:W-:Y:S01]  /*3bf0*/  LOP3.LUT R18, R18, UR15, R171, 0x96, !PT ;  /* 0x0000000f12127c12 */ /* 0x000fe2000f8e96ab */
[----:B------:R-:W-:-:S04]  /*3c00*/  UIADD3 UR15, UPT, UPT, UR5, -0x695add53, URZ ;  /* 0x96a522ad050f7890 */ /* 0x000fc8000fffe0ff */
[----:B------:R-:W-:-:S05]  /*3c10*/  IMAD.WIDE.U32 R18, R18, -0x2daee0ad, RZ ;  /* 0xd2511f5312127825 */ /* 0x000fca00078e00ff */
[----:B------:R-:W-:Y:S01]  /*3c20*/  LOP3.LUT R166, R166, UR15, R19, 0x96, !PT ;  /* 0x0000000fa6a67c12 */ /* 0x000fe2000f8e9613 */
[----:B------:R-:W-:Y:S01]  /*3c30*/  UIADD3 UR15, UPT, UPT, UR4, -0x700cb87f, URZ ;  /* 0x8ff34781040f7890 */ /* 0x000fe2000fffe0ff */
[----:B------:R-:W-:-:S05]  /*3c40*/  IMAD.MOV.U32 R19, RZ, RZ, R18 ;  /* 0x000000ffff137224 */ /* 0x000fca00078e0012 */
[----:B------:R-:W-:-:S07]  /*3c50*/  LOP3.LUT R170, R170, UR15, R173, 0x96, !PT ;  /* 0x0000000faaaa7c12 */ /* 0x000fce000f8e96ad */
.L_x_7654:
[----:B------:R-:W-:Y:S05]  /*3c60*/  BSYNC.RECONVERGENT B1 ;  /* 0x0000000000017941 */ /* 0x000fea0003800200 */
.L_x_7653:
        /* <DEDUP_REMOVED lines=12> */
.L_x_7652:
[----:B------:R-:W-:Y:S05]  /*3d30*/  BSYNC.RECONVERGENT B0 ;  /* 0x0000000000007941 */ /* 0x000fea0003800200 */
.L_x_7651:
        /* <DEDUP_REMOVED lines=23> */
.L_x_7662:
        /* <DEDUP_REMOVED lines=12> */
.L_x_7664:
[----:B------:R-:W-:Y:S05]  /*3f70*/  BSYNC.RECONVERGENT B2 ;  /* 0x0000000000027941 */ /* 0x000fea0003800200 */
.L_x_7663:
        /* <DEDUP_REMOVED lines=61> */
.L_x_7661:
[----:B------:R-:W-:Y:S05]  /*4350*/  BSYNC.RECONVERGENT B1 ;  /* 0x0000000000017941 */ /* 0x000fea0003800200 */
.L_x_7660:
[----:B------:R-:W-:Y:S01]  /*4360*/  I2FP.F32.U32 R11, R11 ;  /* 0x0000000b000b7245 */ /* 0x000fe20000201000 */
[----:B------:R-:W-:Y:S01]  /*4370*/  HFMA2 R19, -RZ, RZ, 0.1171875, 0 ;  /* 0x2f800000ff137431 */ /* 0x000fe200000001ff */
[----:B------:R-:W-:-:S04]  /*4380*/  PRMT R134, R94, 0x7632, R134 ;  /* 0x000076325e867816 */ /* 0x000fc80000000086 */
[----:B------:R-:W-:Y:S01]  /*4390*/  FFMA.FTZ R11, R11, R19, 1.1641532182693481445e-10 ;  /* 0x2f0000000b0b7423 */ /* 0x000fe20000010013 */
[----:B------:R-:W-:Y:S01]  /*43a0*/  PRMT R19, R50, 0x7632, R19 ;  /* 0x0000763232137816 */ /* 0x000fe20000000013 */
[----:B------:R-:W-:-:S03]  /*43b0*/  IMAD.U32 R134, R134, 0x10000, RZ ;  /* 0x0001000086867824 */ /* 0x000fc600078e00ff */
[----:B------:R-:W-:Y:S02]  /*43c0*/  FSETP.GTU.FTZ.AND P3, PT, R11, UR12, PT ;  /* 0x0000000c0b007c0b */ /* 0x000fe4000bf7c000 */
[----:B-----5:R-:W-:Y:S02]  /*43d0*/  PRMT R11, R54, 0x7632, R11 ;  /* 0x00007632360b7816 */ /* 0x020fe4000000000b */
[----:B------:R-:W-:-:S03]  /*43e0*/  SHF.L.U32 R19, R19, 0x10, RZ ;  /* 0x0000001013137819 */ /* 0x000fc600000006ff */
[----:B------:R-:W-:-:S04]  /*43f0*/  IMAD.U32 R11, R11, 0x10000, RZ ;  /* 0x000100000b0b7824 */ /* 0x000fc800078e00ff */
[----:B------:R-:W-:-:S04]  /*4400*/  FMUL.FTZ R11, R11, UR9 ;  /* 0x000000090b0b7c20 */ /* 0x000fc80008410000 */
[----:B------:R-:W-:-:S05]  /*4410*/  FMUL.FTZ R11, R11, UR8 ;  /* 0x000000080b0b7c20 */ /* 0x000fca0008410000 */
[----:B------:R-:W-:-:S05]  /*4420*/  FSEL R11, R11, RZ, !P3 ;  /* 0x000000ff0b0b7208 */ /* 0x000fca0005800000 */
[----:B------:R-:W-:Y:S01]  /*4430*/  FFMA.FTZ R134, R11, R134, R19 ;  /* 0x000000860b867223 */ /* 0x000fe20000010013 */
[----:B------:R-:W-:-:S07]  /*4440*/  SEL R11, RZ, 0x1, P3 ;  /* 0x00000001ff0b7807 */ /* 0x000fce0001800000 */
.L_x_7659:
[----:B------:R-:W-:Y:S05]  /*4450*/  BSYNC.RECONVERGENT B0 ;  /* 0x0000000000007941 */ /* 0x000fea0003800200 */
.L_x_7658:
        /* <DEDUP_REMOVED lines=22> */
.L_x_7669:
        /* <DEDUP_REMOVED lines=12> */
.L_x_7671:
[----:B------:R-:W-:Y:S05]  /*4680*/  BSYNC.RECONVERGENT B2 ;  /* 0x0000000000027941 */ /* 0x000fea0003800200 */
.L_x_7670:
        /* <DEDUP_REMOVED lines=61> */
.L_x_7668:
[----:B------:R-:W-:Y:S05]  /*4a60*/  BSYNC.RECONVERGENT B1 ;  /* 0x0000000000017941 */ /* 0x000fea0003800200 */
.L_x_7667:
[----:B------:R-:W-:Y:S01]  /*4a70*/  I2FP.F32.U32 R12, R12 ;  /* 0x0000000c000c7245 */ /* 0x000fe20000201000 */
[----:B------:R-:W-:-:S04]  /*4a80*/  IMAD.MOV.U32 R14, RZ, RZ, 0x2f800000 ;  /* 0x2f800000ff0e7424 */ /* 0x000fc800078e00ff */
[----:B------:R-:W-:Y:S01]  /*4a90*/  FFMA.FTZ R12, R12, R14, 1.1641532182693481445e-10 ;  /* 0x2f0000000c0c7423 */ /* 0x000fe2000001000e */
[----:B------:R-:W-:-:S04]  /*4aa0*/  IMAD.U32 R14, R51, 0x10000, RZ ;  /* 0x00010000330e7824 */ /* 0x000fc800078e00ff */
        /* <DEDUP_REMOVED lines=8> */
.L_x_7666:
[----:B------:R-:W-:Y:S05]  /*4b30*/  BSYNC.RECONVERGENT B0 ;  /* 0x0000000000007941 */ /* 0x000fea0003800200 */
.L_x_7665:
        /* <DEDUP_REMOVED lines=23> */
.L_x_7676:
        /* <DEDUP_REMOVED lines=12> */
.L_x_7678:
[----:B------:R-:W-:Y:S05]  /*4d70*/  BSYNC.RECONVERGENT B2 ;  /* 0x0000000000027941 */ /* 0x000fea0003800200 */
.L_x_7677:
        /* <DEDUP_REMOVED lines=55> */
[----:B------:R-:W-:-:S04]  /*50f0*/  IMAD.WIDE.U32 R20, R20, -0x2daee0ad, RZ ;  /* 0xd2511f5314147825 */ /* 0x000fc800078e00ff */
[----:B------:R-:W-:Y:S01]  /*5100*/  IMAD.MOV.U32 R14, RZ, RZ, R20 ;  /* 0x000000ffff0e7224 */ /* 0x000fe200078e0014 */
[----:B------:R-:W-:Y:S01]  /*5110*/  LOP3.LUT R166, R166, UR15, R21, 0x96, !PT ;  /* 0x0000000fa6a67c12 */ /* 0x000fe2000f8e9615 */
[----:B------:R-:W-:Y:S01]  /*5120*/  UIADD3 UR15, UPT, UPT, UR4, -0x700cb87f, URZ ;  /* 0x8ff34781040f7890 */ /* 0x000fe2000fffe0ff */
[----:B------:R-:W-:-:S05]  /*5130*/  IMAD.MOV.U32 R21, RZ, RZ, R26 ;  /* 0x000000ffff157224 */ /* 0x000fca00078e001a */
[----:B------:R-:W-:-:S07]  /*5140*/  LOP3.LUT R170, R170, UR15, R173, 0x96, !PT ;  /* 0x0000000faaaa7c12 */ /* 0x000fce000f8e96ad */
.L_x_7675:
[----:B------:R-:W-:Y:S05]  /*5150*/  BSYNC.RECONVERGENT B1 ;  /* 0x0000000000017941 */ /* 0x000fea0003800200 */
.L_x_7674:
[----:B------:R-:W-:Y:S01]  /*5160*/  I2FP.F32.U32 R20, R21 ;  /* 0x0000001500147245 */ /* 0x000fe20000201000 */
[----:B------:R-:W-:Y:S01]  /*5170*/  IMAD.MOV.U32 R21, RZ, RZ, 0x2f800000 ;  /* 0x2f800000ff157424 */ /* 0x000fe200078e00ff */
[----:B------:R-:W-:-:S03]  /*5180*/  PRMT R136, R51, 0x7632, R136 ;  /* 0x0000763233887816 */ /* 0x000fc60000000088 */
[----:B------:R-:W-:Y:S01]  /*5190*/  FFMA.FTZ R20, R20, R21, 1.1641532182693481445e-10 ;  /* 0x2f00000014147423 */ /* 0x000fe20000010015 */
[----:B------:R-:W-:Y:S01]  /*51a0*/  SHF.L.U32 R136, R136, 0x10, RZ ;  /* 0x0000001088887819 */ /* 0x000fe200000006ff */
[----:B------:R-:W-:-:S03]  /*51b0*/  IMAD.U32 R21, R244, 0x10000, RZ ;  /* 0x00010000f4157824 */ /* 0x000fc600078e00ff */
[----:B------:R-:W-:Y:S02]  /*51c0*/  FSETP.GTU.FTZ.AND P2, PT, R20, UR12, PT ;  /* 0x0000000c14007c0b */ /* 0x000fe4000bf5c000 */
[----:B-----5:R-:W-:Y:S02]  /*51d0*/  PRMT R20, R55, 0x7632, R20 ;  /* 0x0000763237147816 */ /* 0x020fe40000000014 */
[----:B------:R-:W-:-:S03]  /*51e0*/  SEL R163, RZ, 0x1, P2 ;  /* 0x00000001ffa37807 */ /* 0x000fc60001000000 */
[----:B------:R-:W-:-:S04]  /*51f0*/  IMAD.U32 R20, R20, 0x10000, RZ ;  /* 0x0001000014147824 */ /* 0x000fc800078e00ff */
[----:B------:R-:W-:-:S04]  /*5200*/  FMUL.FTZ R20, R20, UR9 ;  /* 0x0000000914147c20 */ /* 0x000fc80008410000 */
[----:B------:R-:W-:-:S05]  /*5210*/  FMUL.FTZ R20, R20, UR8 ;  /* 0x0000000814147c20 */ /* 0x000fca0008410000 */
[----:B------:R-:W-:-:S05]  /*5220*/  FSEL R20, R20, RZ, !P2 ;  /* 0x000000ff14147208 */ /* 0x000fca0005000000 */
[----:B------:R-:W-:-:S07]  /*5230*/  FFMA.FTZ R136, R20, R21, R136 ;  /* 0x0000001514887223 */ /* 0x000fce0000010088 */
.L_x_7673:
[----:B------:R-:W-:Y:S05]  /*5240*/  BSYNC.RECONVERGENT B0 ;  /* 0x0000000000007941 */ /* 0x000fea0003800200 */
.L_x_7672:
[----:B------:R-:W-:Y:S02]  /*5250*/  F2FP.BF16.F32.PACK_AB R20, RZ, R136 ;  /* 0x00000088ff14723e */ /* 0x000fe400000010ff */
[----:B------:R-:W-:Y:S02]  /*5260*/  PRMT R18, R18, 0x5410, R19 ;  /* 0x0000541012127816 */ /* 0x000fe40000000013 */
[----:B------:R-:W-:Y:S02]  /*5270*/  PRMT R17, R17, 0x5410, R15 ;  /* 0x0000541011117816 */ /* 0x000fe4000000000f */
[----:B------:R-:W-:Y:S02]  /*5280*/  PRMT R16, R16, 0x5410, R13 ;  /* 0x0000541010107816 */ /* 0x000fe4000000000d */
[----:B------:R-:W-:Y:S01]  /*5290*/  PRMT R19, R27, 0x5410, R20 ;  /* 0x000054101b137816 */ /* 0x000fe20000000014 */
[----:B------:R-:W-:Y:S06]  /*52a0*/  BRA `(.L_x_7679) ;  /* 0x0000003400587947 */ /* 0x000fec0003800000 */
.L_x_7622:
        /* <DEDUP_REMOVED lines=21> */
.L_x_7684:
        /* <DEDUP_REMOVED lines=12> */
.L_x_7686:
[----:B------:R-:W-:Y:S05]  /*54c0*/  BSYNC.RECONVERGENT B2 ;  /* 0x0000000000027941 */ /* 0x000fea0003800200 */
.L_x_7685:
        /* <DEDUP_REMOVED lines=58> */
[----:B------:R-:W-:-:S06]  /*5870*/  UIADD3 UR15, UPT, UPT, UR4, -0x700cb87f, URZ ;  /* 0x8ff34781040f7890 */ /* 0x000fcc000fffe0ff */
[----:B------:R-:W-:-:S07]  /*5880*/  LOP3.LUT R170, R170, UR15, R173, 0x96, !PT ;  /* 0x0000000faaaa7c12 */ /* 0x000fce000f8e96ad */
.L_x_7683:
[----:B------:R-:W-:Y:S05]  /*5890*/  BSYNC.RECONVERGENT B1 ;  /* 0x0000000000017941 */ /* 0x000fea0003800200 */
.L_x_7682:
        /* <DEDUP_REMOVED lines=9> */
[----:B------:R-:W-:Y:S01]  /*5930*/  FMUL.FTZ R129, R129, R6 ;  /* 0x0000000681817220 */ /* 0x000fe20000410000 */
[----:B------:R-:W-:-:S07]  /*5940*/  SEL R6, RZ, 0x1, P2 ;  /* 0x00000001ff067807 */ /* 0x000fce0001000000 */
.L_x_7681:
[----:B------:R-:W-:Y:S05]  /*5950*/  BSYNC.RECONVERGENT B0 ;  /* 0x0000000000007941 */ /* 0x000fea0003800200 */
.L_x_7680:
        /* <DEDUP_REMOVED lines=18> */
.L_x_7691:
        /* <DEDUP_REMOVED lines=12> */
.L_x_7693:
[----:B------:R-:W-:Y:S05]  /*5b40*/  BSYNC.RECONVERGENT B2 ;  /* 0x0000000000027941 */ /* 0x000fea0003800200 */
.L_x_7692:
        /* <DEDUP_REMOVED lines=59> */
[----:B------:R-:W-:-:S05]  /*5f00*/  MOV R14, R18 ;  /* 0x00000012000e7202 */ /* 0x000fca0000000f00 */
[----:B------:R-:W-:-:S07]  /*5f10*/  LOP3.LUT R170, R170, UR15, R173, 0x96, !PT ;  /* 0x0000000faaaa7c12 */ /* 0x000fce000f8e96ad */
.L_x_7690:
[----:B------:R-:W-:Y:S05]  /*5f20*/  BSYNC.RECONVERGENT B1 ;  /* 0x0000000000017941 */ /* 0x000fea0003800200 */
.L_x_7689:
        /* <DEDUP_REMOVED lines=13> */
.L_x_7688:
[----:B------:R-:W-:Y:S05]  /*6000*/  BSYNC.RECONVERGENT B0 ;  /* 0x0000000000007941 */ /* 0x000fea0003800200 */
.L_x_7687:
        /* <DEDUP_REMOVED lines=18> */
.L_x_7698:
        /* <DEDUP_REMOVED lines=12> */
.L_x_7700:
[----:B------:R-:W-:Y:S05]  /*61f0*/  BSYNC.RECONVERGENT B2 ;  /* 0x0000000000027941 */ /* 0x000fea0003800200 */
.L_x_7699:
        /* <DEDUP_REMOVED lines=61> */
.L_x_7697:
[----:B------:R-:W-:Y:S05]  /*65d0*/  BSYNC.RECONVERGENT B1 ;  /* 0x0000000000017941 */ /* 0x000fea0003800200 */
.L_x_7696:
        /* <DEDUP_REMOVED lines=11> */
.L_x_7695:
[----:B------:R-:W-:Y:S05]  /*6690*/  BSYNC.RECONVERGENT B0 ;  /* 0x0000000000007941 */ /* 0x000fea0003800200 */
.L_x_7694:
        /* <DEDUP_REMOVED lines=18> */
.L_x_7705:
        /* <DEDUP_REMOVED lines=12> */
.L_x_7707:
[----:B------:R-:W-:Y:S05]  /*6880*/  BSYNC.RECONVERGENT B2 ;  /* 0x0000000000027941 */ /* 0x000fea0003800200 */
.L_x_7706:
        /* <DEDUP_REMOVED lines=61> */
.L_x_7704:
[----:B------:R-:W-:Y:S05]  /*6c60*/  BSYNC.RECONVERGENT B1 ;  /* 0x0000000000017941 */ /* 0x000fea0003800200 */
.L_x_7703:
        /* <DEDUP_REMOVED lines=13> */
.L_x_7702:
[----:B------:R-:W-:Y:S05]  /*6d40*/  BSYNC.RECONVERGENT B0 ;  /* 0x0000000000007941 */ /* 0x000fea0003800200 */
.L_x_7701:
        /* <DEDUP_REMOVED lines=18> */
.L_x_7712:
        /* <DEDUP_REMOVED lines=12> */
.L_x_7714:
[----:B------:R-:W-:Y:S05]  /*6f30*/  BSYNC.RECONVERGENT B2 ;  /* 0x0000000000027941 */ /* 0x000fea0003800200 */
.L_x_7713:
        /* <DEDUP_REMOVED lines=61> */
.L_x_7711:
[----:B------:R-:W-:Y:S05]  /*7310*/  BSYNC.RECONVERGENT B1 ;  /* 0x0000000000017941 */ /* 0x000fea0003800200 */
.L_x_7710:
        /* <DEDUP_REMOVED lines=11> */
.L_x_7709:
[----:B------:R-:W-:Y:S05]  /*73d0*/  BSYNC.RECONVERGENT B0 ;  /* 0x0000000000007941 */ /* 0x000fea0003800200 */
.L_x_7708:
        /* <DEDUP_REMOVED lines=18> */
.L_x_7719:
        /* <DEDUP_REMOVED lines=12> */
.L_x_7721:
[----:B------:R-:W-:Y:S05]  /*75c0*/  BSYNC.RECONVERGENT B2 ;  /* 0x0000000000027941 */ /* 0x000fea0003800200 */
.L_x_7720:
        /* <DEDUP_REMOVED lines=61> */
.L_x_7718:
[----:B------:R-:W-:Y:S05]  /*79a0*/  BSYNC.RECONVERGENT B1 ;  /* 0x0000000000017941 */ /* 0x000fea0003800200 */
.L_x_7717:
        /* <DEDUP_REMOVED lines=13> */
.L_x_7716:
[----:B------:R-:W-:Y:S05]  /*7a80*/  BSYNC.RECONVERGENT B0 ;  /* 0x0000000000007941 */ /* 0x000fea0003800200 */
.L_x_7715:
        /* <DEDUP_REMOVED lines=18> */
.L_x_7726:
        /* <DEDUP_REMOVED lines=12> */
.L_x_7728:
[----:B------:R-:W-:Y:S05]  /*7c70*/  BSYNC.RECONVERGENT B2 ;  /* 0x0000000000027941 */ /* 0x000fea0003800200 */
.L_x_7727:
        /* <DEDUP_REMOVED lines=61> */
.L_x_7725:
[----:B------:R-:W-:Y:S05]  /*8050*/  BSYNC.RECONVERGENT B1 ;  /* 0x0000000000017941 */ /* 0x000fea0003800200 */
.L_x_7724:
        /* <DEDUP_REMOVED lines=11> */
.L_x_7723:
[----:B------:R-:W-:Y:S05]  /*8110*/  BSYNC.RECONVERGENT B0 ;  /* 0x0000000000007941 */ /* 0x000fea0003800200 */
.L_x_7722:
        /* <DEDUP_REMOVED lines=18> */
.L_x_7733:
        /* <DEDUP_REMOVED lines=12> */
.L_x_7735:
[----:B------:R-:W-:Y:S05]  /*8300*/  BSYNC.RECONVERGENT B2 ;  /* 0x0000000000027941 */ /* 0x000fea0003800200 */
.L_x_7734:
        /* <DEDUP_REMOVED lines=57> */
[----:B------:R-:W-:Y:S01]  /*86a0*/  UIADD3 UR15, UPT, UPT, UR4, -0x700cb87f, URZ ;  /* 0x8ff34781040f7890 */ /* 0x000fe2000fffe0ff */
[----:B------:R-:W-:Y:S01]  /*86b0*/  IMAD.MOV.U32 R21, RZ, RZ, R14 ;  /* 0x000000ffff157224 */ /* 0x000fe200078e000e */
[----:B------:R-:W-:-:S04]  /*86c0*/  MOV R14, R20 ;  /* 0x00000014000e7202 */ /* 0x000fc80000000f00 */
[----:B------:R-:W-:-:S07]  /*86d0*/  LOP3.LUT R170, R170, UR15, R173, 0x96, !PT ;  /* 0x0000000faaaa7c12 */ /* 0x000fce000f8e96ad */
.L_x_7732:
[----:B------:R-:W-:Y:S05]  /*86e0*/  BSYNC.RECONVERGENT B1 ;  /* 0x0000000000017941 */ /* 0x000fea0003800200 */
.L_x_7731:
        /* <DEDUP_REMOVED lines=9> */
[----:B------:R-:W-:Y:S01]  /*8780*/  FSEL R136, R20, RZ, !P2 ;  /* 0x000000ff14887208 */ /* 0x000fe20005000000 */
[----:B------:R-:W-:-:S04]  /*8790*/  IMAD.U32 R20, R244, 0x10000, RZ ;  /* 0x00010000f4147824 */ /* 0x000fc800078e00ff */
[----:B------:R-:W-:-:S07]  /*87a0*/  FMUL.FTZ R136, R136, R20 ;  /* 0x0000001488887220 */ /* 0x000fce0000410000 */
.L_x_7730:
[----:B------:R-:W-:Y:S05]  /*87b0*/  BSYNC.RECONVERGENT B0 ;  /* 0x0000000000007941 */ /* 0x000fea0003800200 */
.L_x_7729:
[----:B------:R-:W-:Y:S02]  /*87c0*/  F2FP.BF16.F32.PACK_AB R20, RZ, R136 ;  /* 0x00000088ff14723e */ /* 0x000fe400000010ff */
[----:B------:R-:W-:Y:S02]  /*87d0*/  PRMT R18, R18, 0x5410, R19 ;  /* 0x0000541012127816 */ /* 0x000fe40000000013 */
[----:B------:R-:W-:Y:S02]  /*87e0*/  PRMT R17, R17, 0x5410, R15 ;  /* 0x0000541011117816 */ /* 0x000fe4000000000f */
[----:B------:R-:W-:Y:S02]  /*87f0*/  PRMT R16, R16, 0x5410, R13 ;  /* 0x0000541010107816 */ /* 0x000fe4000000000d */
[----:B------:R-:W-:-:S07]  /*8800*/  PRMT R19, R26, 0x5410, R20 ;  /* 0x000054101a137816 */ /* 0x000fce0000000014 */
.L_x_7679:
[----:B------:R-:W0:Y:S01]  /*8810*/  LDC.64 R174, c[0x0][0x3a8] ;  /* 0x0000ea00ffae7b82 */ /* 0x000e220000000a00 */
[----:B------:R-:W-:Y:S01]  /*8820*/  BSSY.RECONVERGENT B0, `(.L_x_7736) ;  /* 0x0000018000007945 */ /* 0x000fe20003800200 */
[----:B0-----:R-:W-:-:S05]  /*8830*/  IMAD.WIDE.U32 R20, R155, 0x10, R174 ;  /* 0x000000109b147825 */ /* 0x001fca00078e00ae */
[----:B------:R0:W-:Y:S01]  /*8840*/  STG.E.128 desc[UR6][R20.64], R16 ;  /* 0x0000001014007986 */ /* 0x0001e2000c101d06 */
[----:B------:R-:W-:Y:S05]  /*8850*/  @!P1 BRA `(.L_x_7737) ;  /* 0x0000000000509947 */ /* 0x000fea0003800000 */
[----:B------:R-:W-:Y:S01]  /*8860*/  IMAD.U32 R13, R12, 0x10000, RZ ;  /* 0x000100000c0d7824 */ /* 0x000fe200078e00ff */
[----:B------:R-:W-:Y:S02]  /*8870*/  LOP3.LUT R15, R163, 0xffff, RZ, 0xc0, !PT ;  /* 0x0000ffffa30f7812 */ /* 0x000fe400078ec0ff */
[----:B0-----:R-:W-:Y:S02]  /*8880*/  LOP3.LUT R16, R9, 0xff, RZ, 0xc0, !PT ;  /* 0x000000ff09107812 */ /* 0x001fe400078ec0ff */
[----:B------:R-:W-:Y:S02]  /*8890*/  LOP3.LUT R13, R13, 0xff0000, RZ, 0xc0, !PT ;  /* 0x00ff00000d0d7812 */ /* 0x000fe400078ec0ff */
[----:B------:R-:W-:Y:S01]  /*88a0*/  LOP3.LUT R18, R8, 0xff, RZ, 0xc0, !PT ;  /* 0x000000ff08127812 */ /* 0x000fe200078ec0ff */
[----:B------:R-:W-:Y:S01]  /*88b0*/  IMAD.WIDE.U32 R16, R16, 0x1000000, RZ ;  /* 0x0100000010107825 */ /* 0x000fe200078e00ff */
[----:B------:R-:W-:Y:S02]  /*88c0*/  PRMT R13, R13, 0x4210, R15 ;  /* 0x000042100d0d7816 */ /* 0x000fe4000000000f */
[----:B------:R-:W-:Y:S01]  /*88d0*/  PRMT R15, R11, 0x7104, RZ ;  /* 0x000071040b0f7816 */ /* 0x000fe200000000ff */
[----:B------:R-:W-:Y:S01]  /*88e0*/  IMAD.WIDE.U32 R18, R18, 0x10000, RZ ;  /* 0x0001000012127825 */ /* 0x000fe200078e00ff */
[----:B------:R-:W-:-:S02]  /*88f0*/  LOP3.LUT R20, R7, 0xff, RZ, 0xc0, !PT ;  /* 0x000000ff07147812 */ /* 0x000fc400078ec0ff */
[----:B------:R-:W-:-:S03]  /*8900*/  LOP3.LUT R13, R13, 0xff00, R15, 0xf8, !PT ;  /* 0x0000ff000d0d7812 */ /* 0x000fc600078ef80f */
[----:B------:R-:W-:Y:S01]  /*8910*/  IMAD.WIDE.U32 R20, R20, 0x100, RZ ;  /* 0x0000010014147825 */ /* 0x000fe200078e00ff */
[----:B------:R-:W-:-:S04]  /*8920*/  LOP3.LUT R13, R13, 0xff, R10, 0xf8, !PT ;  /* 0x000000ff0d0d7812 */ /* 0x000fc800078ef80a */
[----:B------:R-:W-:Y:S02]  /*8930*/  LOP3.LUT R13, R19, R13, R17, 0xfe, !PT ;  /* 0x0000000d130d7212 */ /* 0x000fe400078efe11 */
[----:B------:R-:W-:Y:S02]  /*8940*/  LOP3.LUT R18, R20, R16, R18, 0xfe, !PT ;  /* 0x0000001014127212 */ /* 0x000fe400078efe12 */
[----:B------:R-:W0:Y:S01]  /*8950*/  LDC.64 R16, c[0x0][0x3b0] ;  /* 0x0000ec00ff107b82 */ /* 0x000e220000000a00 */
[----:B------:R-:W-:Y:S02]  /*8960*/  LOP3.LUT R21, R13, R21, RZ, 0xfc, !PT ;  /* 0x000000150d157212 */ /* 0x000fe400078efcff */
[----:B------:R-:W-:Y:S01]  /*8970*/  LOP3.LUT R20, R18, 0xff, R6, 0xf8, !PT ;  /* 0x000000ff12147812 */ /* 0x000fe200078ef806 */
[----:B0-----:R-:W-:-:S05]  /*8980*/  IMAD.WIDE.U32 R16, R154, 0x8, R16 ;  /* 0x000000089a107825 */ /* 0x001fca00078e0010 */
[----:B------:R1:W-:Y:S02]  /*8990*/  STG.E.64 desc[UR6][R16.64], R20 ;  /* 0x0000001410007986 */ /* 0x0003e4000c101b06 */
.L_x_7737:
[----:B------:R-:W-:Y:S05]  /*89a0*/  BSYNC.RECONVERGENT B0 ;  /* 0x0000000000007941 */ /* 0x000fea0003800200 */
.L_x_7736:
[----:B0-----:R-:W0:Y:S01]  /*89b0*/  @P1 LDC.64 R18, c[0x0][0x390] ;  /* 0x0000e400ff121b82 */ /* 0x001e220000000a00 */
[----:B------:R-:W-:-:S07]  /*89c0*/  @P1 IADD3 R13, PT, PT, R154, 0x20, RZ ;  /* 0x000000209a0d1810 */ /* 0x000fce0007ffe0ff */
[----:B-1----:R-:W1:Y:S01]  /*89d0*/  @P0 LDC.64 R16, c[0x0][0x3a0] ;  /* 0x0000e800ff100b82 */ /* 0x002e620000000a00 */
[----:B0-----:R-:W-:-:S04]  /*89e0*/  @P1 IMAD.WIDE.U32 R18, R13, 0x10, R18 ;  /* 0x000000100d121825 */ /* 0x001fc800078e0012 */
[----:B------:R-:W-:Y:S01]  /*89f0*/  @P0 VIADD R13, R155, 0x20 ;  /* 0x000000209b0d0836 */ /* 0x000fe20000000000 */
[----:B-----5:R0:W5:Y:S03]  /*8a00*/  @P1 LDG.E.128 R52, desc[UR6][R18.64] ;  /* 0x0000000612341981 */ /* 0x020166000c1e1d00 */
[----:B-1----:R-:W-:-:S05]  /*8a10*/  @P0 IMAD.WIDE.U32 R16, R13, 0x10, R16 ;  /* 0x000000100d100825 */ /* 0x002fca00078e0010 */
        /* <DEDUP_REMOVED lines=24> */
.L_x_7743:
        /* <DEDUP_REMOVED lines=12> */
.L_x_7745:
[----:B------:R-:W-:Y:S05]  /*8c60*/  BSYNC.RECONVERGENT B2 ;  /* 0x0000000000027941 */ /* 0x000fea0003800200 */
.L_x_7744:
        /* <DEDUP_REMOVED lines=61> */
.L_x_7742:
[----:B------:R-:W-:Y:S05]  /*9040*/  BSYNC.RECONVERGENT B1 ;  /* 0x0000000000017941 */ /* 0x000fea0003800200 */
.L_x_7741:
        /* <DEDUP_REMOVED lines=12> */
.L_x_7740:
[----:B------:R-:W-:Y:S05]  /*9110*/  BSYNC.RECONVERGENT B0 ;  /* 0x0000000000007941 */ /* 0x000fea0003800200 */
.L_x_7739:
        /* <DEDUP_REMOVED lines=23> */
.L_x_7750:
        /* <DEDUP_REMOVED lines=12> */
.L_x_7752:
[----:B------:R-:W-:Y:S05]  /*9350*/  BSYNC.RECONVERGENT B2 ;  /* 0x0000000000027941 */ /* 0x000fea0003800200 */
.L_x_7751:
        /* <DEDUP_REMOVED lines=56> */
[----:B------:R-:W-:-:S04]  /*96e0*/  IMAD.WIDE.U32 R14, R14, -0x2daee0ad, RZ ;  /* 0xd2511f530e0e7825 */ /* 0x000fc800078e00ff */
[----:B------:R-:W-:Y:S01]  /*96f0*/  IMAD.MOV.U32 R13, RZ, RZ, R14 ;  /* 0x000000ffff0d7224 */ /* 0x000fe200078e000e */
[----:B------:R-:W-:Y:S01]  /*9700*/  LOP3.LUT R166, R166, UR15, R15, 0x96, !PT ;  /* 0x0000000fa6a67c12 */ /* 0x000fe2000f8e960f */
[----:B------:R-:W-:-:S06]  /*9710*/  UIADD3 UR15, UPT, UPT, UR4, -0x700cb87f, URZ ;  /* 0x8ff34781040f7890 */ /* 0x000fcc000fffe0ff */
[----:B------:R-:W-:-:S07]  /*9720*/  LOP3.LUT R170, R170, UR15, R173, 0x96, !PT ;  /* 0x0000000faaaa7c12 */ /* 0x000fce000f8e96ad */
.L_x_7749:
[----:B------:R-:W-:Y:S05]  /*9730*/  BSYNC.RECONVERGENT B1 ;  /* 0x0000000000017941 */ /* 0x000fea0003800200 */
.L_x_7748:
        /* <DEDUP_REMOVED lines=8> */
[----:B------:R-:W-:-:S04]  /*97c0*/  PRMT R7, R52, 0x7632, R7 ;  /* 0x0000763234077816 */ /* 0x000fc80000000007 */
[----:B------:R-:W-:-:S05]  /*97d0*/  SHF.L.U32 R7, R7, 0x10, RZ ;  /* 0x0000001007077819 */ /* 0x000fca00000006ff */
[----:B------:R-:W-:-:S04]  /*97e0*/  FMUL.FTZ R7, R7, UR9 ;  /* 0x0000000907077c20 */ /* 0x000fc80008410000 */
[----:B------:R-:W-:-:S05]  /*97f0*/  FMUL.FTZ R7, R7, UR8 ;  /* 0x0000000807077c20 */ /* 0x000fca0008410000 */
[----:B------:R-:W-:-:S05]  /*9800*/  FSEL R7, R7, RZ, !P3 ;  /* 0x000000ff07077208 */ /* 0x000fca0005800000 */
[----:B------:R-:W-:Y:S01]  /*9810*/  FFMA.FTZ R46, R7, R46, R14 ;  /* 0x0000002e072e7223 */ /* 0x000fe2000001000e */
[----:B------:R-:W-:-:S07]  /*9820*/  SEL R7, RZ, 0x1, P3 ;  /* 0x00000001ff077807 */ /* 0x000fce0001800000 */
.L_x_7747:
[----:B------:R-:W-:Y:S05]  /*9830*/  BSYNC.RECONVERGENT B0 ;  /* 0x0000000000007941 */ /* 0x000fea0003800200 */
.L_x_7746:
        /* <DEDUP_REMOVED lines=22> */
.L_x_7757:
        /* <DEDUP_REMOVED lines=12> */
.L_x_7759:
[----:B------:R-:W-:Y:S05]  /*9a60*/  BSYNC.RECONVERGENT B2 ;  /* 0x0000000000027941 */ /* 0x000fea0003800200 */
.L_x_7758:
        /* <DEDUP_REMOVED lines=61> */
.L_x_7756:
[----:B------:R-:W-:Y:S05]  /*9e40*/  BSYNC.RECONVERGENT B1 ;  /* 0x0000000000017941 */ /* 0x000fea0003800200 */
.L_x_7755:
        /* <DEDUP_REMOVED lines=12> */
.L_x_7754:
[----:B------:R-:W-:Y:S05]  /*9f10*/  BSYNC.RECONVERGENT B0 ;  /* 0x0000000000007941 */ /* 0x000fea0003800200 */
.L_x_7753:
        /* <DEDUP_REMOVED lines=23> */
.L_x_7764:
        /* <DEDUP_REMOVED lines=12> */
.L_x_7766:
[----:B------:R-:W-:Y:S05]  /*a150*/  BSYNC.RECONVERGENT B2 ;  /* 0x0000000000027941 */ /* 0x000fea0003800200 */
.L_x_7765:
        /* <DEDUP_REMOVED lines=61> */
.L_x_7763:
[----:B------:R-:W-:Y:S05]  /*a530*/  BSYNC.RECONVERGENT B1 ;  /* 0x0000000000017941 */ /* 0x000fea0003800200 */
.L_x_7762:
[----:B------:R-:W-:Y:S01]  /*a540*/  I2FP.F32.U32 R9, R9 ;  /* 0x0000000900097245 */ /* 0x000fe20000201000 */
[----:B------:R-:W-:Y:S01]  /*a550*/  HFMA2 R15, -RZ, RZ, 0.1171875, 0 ;  /* 0x2f800000ff0f7431 */ /* 0x000fe200000001ff */
[----:B------:R-:W-:-:S04]  /*a560*/  PRMT R116, R49, 0x7632, R116 ;  /* 0x0000763231747816 */ /* 0x000fc80000000074 */
[----:B------:R-:W-:Y:S01]  /*a570*/  FFMA.FTZ R9, R9, R15, 1.1641532182693481445e-10 ;  /* 0x2f00000009097423 */ /* 0x000fe2000001000f */
[----:B------:R-:W-:Y:S01]  /*a580*/  SHF.L.U32 R15, R245, 0x10, RZ ;  /* 0x00000010f50f7819 */ /* 0x000fe200000006ff */
[----:B------:R-:W-:-:S03]  /*a590*/  IMAD.U32 R116, R116, 0x10000, RZ ;  /* 0x0001000074747824 */ /* 0x000fc600078e00ff */
[----:B------:R-:W-:Y:S02]  /*a5a0*/  FSETP.GTU.FTZ.AND P3, PT, R9, UR12, PT ;  /* 0x0000000c09007c0b */ /* 0x000fe4000bf7c000 */
[----:B------:R-:W-:-:S05]  /*a5b0*/  PRMT R9, R53, 0x7632, R9 ;  /* 0x0000763235097816 */ /* 0x000fca0000000009 */
[----:B------:R-:W-:-:S04]  /*a5c0*/  IMAD.U32 R9, R9, 0x10000, RZ ;  /* 0x0001000009097824 */ /* 0x000fc800078e00ff */
[----:B------:R-:W-:-:S04]  /*a5d0*/  FMUL.FTZ R9, R9, UR9 ;  /* 0x0000000909097c20 */ /* 0x000fc80008410000 */
[----:B------:R-:W-:-:S05]  /*a5e0*/  FMUL.FTZ R9, R9, UR8 ;  /* 0x0000000809097c20 */ /* 0x000fca0008410000 */
[----:B------:R-:W-:-:S05]  /*a5f0*/  FSEL R9, R9, RZ, !P3 ;  /* 0x000000ff09097208 */ /* 0x000fca0005800000 */
[----:B------:R-:W-:Y:S01]  /*a600*/  FFMA.FTZ R116, R9, R15, R116 ;  /* 0x0000000f09747223 */ /* 0x000fe20000010074 */
[----:B------:R-:W-:-:S07]  /*a610*/  SEL R9, RZ, 0x1, P3 ;  /* 0x00000001ff097807 */ /* 0x000fce0001800000 */
.L_x_7761:
[----:B------:R-:W-:Y:S05]  /*a620*/  BSYNC.RECONVERGENT B0 ;  /* 0x0000000000007941 */ /* 0x000fea0003800200 */
.L_x_7760:
        /* <DEDUP_REMOVED lines=22> */
.L_x_7771:
        /* <DEDUP_REMOVED lines=12> */
.L_x_7773:
[----:B------:R-:W-:Y:S05]  /*a850*/  BSYNC.RECONVERGENT B2 ;  /* 0x0000000000027941 */ /* 0x000fea0003800200 */
.L_x_7772:
        /* <DEDUP_REMOVED lines=61> */
.L_x_7770:
[----:B------:R-:W-:Y:S05]  /*ac30*/  BSYNC.RECONVERGENT B1 ;  /* 0x0000000000017941 */ /* 0x000fea0003800200 */
.L_x_7769:
        /* <DEDUP_REMOVED lines=12> */
.L_x_7768:
[----:B------:R-:W-:Y:S05]  /*ad00*/  BSYNC.RECONVERGENT B0 ;  /* 0x0000000000007941 */ /* 0x000fea0003800200 */
.L_x_7767:
        /* <DEDUP_REMOVED lines=23> */
.L_x_7778:
        /* <DEDUP_REMOVED lines=12> */
.L_x_7780:
[----:B------:R-:W-:Y:S05]  /*af40*/  BSYNC.RECONVERGENT B2 ;  /* 0x0000000000027941 */ /* 0x000fea0003800200 */
.L_x_7779:
        /* <DEDUP_REMOVED lines=61> */
.L_x_7777:
[----:B------:R-:W-:Y:S05]  /*b320*/  BSYNC.RECONVERGENT B1 ;  /* 0x0000000000017941 */ /* 0x000fea0003800200 */
.L_x_7776:
[----:B------:R-:W-:Y:S01]  /*b330*/  I2FP.F32.U32 R11, R11 ;  /* 0x0000000b000b7245 */ /* 0x000fe20000201000 */
[----:B------:R-:W-:Y:S01]  /*b340*/  IMAD.MOV.U32 R19, RZ, RZ, 0x2f800000 ;  /* 0x2f800000ff137424 */ /* 0x000fe200078e00ff */
[----:B------:R-:W-:-:S03]  /*b350*/  PRMT R118, R50, 0x7632, R118 ;  /* 0x0000763232767816 */ /* 0x000fc60000000076 */
        /* <DEDUP_REMOVED lines=11> */
.L_x_7775:
[----:B------:R-:W-:Y:S05]  /*b410*/  BSYNC.RECONVERGENT B0 ;  /* 0x0000000000007941 */ /* 0x000fea0003800200 */
.L_x_7774:
        /* <DEDUP_REMOVED lines=22> */
.L_x_7785:
        /* <DEDUP_REMOVED lines=12> */
.L_x_7787:
[----:B------:R-:W-:Y:S05]  /*b640*/  BSYNC.RECONVERGENT B2 ;  /* 0x0000000000027941 */ /* 0x000fea0003800200 */
.L_x_7786:
        /* <DEDUP_REMOVED lines=47> */
[----:B------:R-:W-:Y:S02]  /*b940*/  UIADD3 UR15, UPT, UPT, UR5, -0x24c28bd8, URZ ;  /* 0xdb3d7428050f7890 */ /* 0x000fe4000fffe0ff */
[----:B------:R-:W-:Y:S02]  /*b950*/  IMAD.MOV.U32 R21, RZ, RZ, RZ ;  /* 0x000000ffff157224 */ /* 0x000fe400078e00ff */
        /* <DEDUP_REMOVED lines=10> */
[----:B------:R-:W-:-:S04]  /*ba00*/  IMAD.MOV.U32 R12, RZ, RZ, R24 ;  /* 0x000000ffff0c7224 */ /* 0x000fc800078e0018 */
[----:B------:R-:W-:-:S07]  /*ba10*/  LOP3.LUT R170, R170, UR15, R173, 0x96, !PT ;  /* 0x0000000faaaa7c12 */ /* 0x000fce000f8e96ad */
.L_x_7784:
[----:B------:R-:W-:Y:S05]  /*ba20*/  BSYNC.RECONVERGENT B1 ;  /* 0x0000000000017941 */ /* 0x000fea0003800200 */
.L_x_7783:
        /* <DEDUP_REMOVED lines=12> */
.L_x_7782:
[----:B------:R-:W-:Y:S05]  /*baf0*/  BSYNC.RECONVERGENT B0 ;  /* 0x0000000000007941 */ /* 0x000fea0003800200 */
.L_x_7781:
        /* <DEDUP_REMOVED lines=23> */
.L_x_7792:
        /* <DEDUP_REMOVED lines=12> */
.L_x_7794:
[----:B------:R-:W-:Y:S05]  /*bd30*/  BSYNC.RECONVERGENT B2 ;  /* 0x0000000000027941 */ /* 0x000fea0003800200 */
.L_x_7793:
        /* <DEDUP_REMOVED lines=51> */
[----:B------:R-:W-:-:S03]  /*c070*/  MOV R22, R26 ;  /* 0x0000001a00167202 */ /* 0x000fc60000000f00 */
        /* <DEDUP_REMOVED lines=9> */
.L_x_7791:
[----:B------:R-:W-:Y:S05]  /*c110*/  BSYNC.RECONVERGENT B1 ;  /* 0x0000000000017941 */ /* 0x000fea0003800200 */
.L_x_7790:
[----:B------:R-:W-:Y:S01]  /*c120*/  I2FP.F32.U32 R21, R22 ;  /* 0x0000001600157245 */ /* 0x000fe20000201000 */
[----:B------:R-:W-:Y:S01]  /*c130*/  IMAD.MOV.U32 R22, RZ, RZ, 0x2f800000 ;  /* 0x2f800000ff167424 */ /* 0x000fe200078e00ff */
[----:B------:R-:W-:-:S03]  /*c140*/  PRMT R120, R51, 0x7632, R120 ;  /* 0x0000763233787816 */ /* 0x000fc60000000078 */
[----:B------:R-:W-:Y:S01]  /*c150*/  FFMA.FTZ R21, R21, R22, 1.1641532182693481445e-10 ;  /* 0x2f00000015157423 */ /* 0x000fe20000010016 */
[----:B------:R-:W-:Y:S02]  /*c160*/  IMAD.U32 R22, R247, 0x10000, RZ ;  /* 0x00010000f7167824 */ /* 0x000fe400078e00ff */
[----:B------:R-:W-:Y:S02]  /*c170*/  IMAD.U32 R120, R120, 0x10000, RZ ;  /* 0x0001000078787824 */ /* 0x000fe400078e00ff */
[----:B------:R-:W-:Y:S02]  /*c180*/  FSETP.GTU.FTZ.AND P2, PT, R21, UR12, PT ;  /* 0x0000000c15007c0b */ /* 0x000fe4000bf5c000 */
[----:B------:R-:W-:Y:S02]  /*c190*/  PRMT R21, R55, 0x7632, R21 ;  /* 0x0000763237157816 */ /* 0x000fe40000000015 */
[----:B------:R-:W-:Y:S02]  /*c1a0*/  SEL R163, RZ, 0x1, P2 ;  /* 0x00000001ffa37807 */ /* 0x000fe40001000000 */
[----:B------:R-:W-:-:S05]  /*c1b0*/  SHF.L.U32 R21, R21, 0x10, RZ ;  /* 0x0000001015157819 */ /* 0x000fca00000006ff */
[----:B------:R-:W-:-:S04]  /*c1c0*/  FMUL.FTZ R21, R21, UR9 ;  /* 0x0000000915157c20 */ /* 0x000fc80008410000 */
[----:B------:R-:W-:-:S05]  /*c1d0*/  FMUL.FTZ R21, R21, UR8 ;  /* 0x0000000815157c20 */ /* 0x000fca0008410000 */
[----:B------:R-:W-:-:S05]  /*c1e0*/  FSEL R21, R21, RZ, !P2 ;  /* 0x000000ff15157208 */ /* 0x000fca0005000000 */
[----:B------:R-:W-:-:S07]  /*c1f0*/  FFMA.FTZ R120, R21, R22, R120 ;  /* 0x0000001615787223 */ /* 0x000fce0000010078 */
.L_x_7789:
[----:B------:R-:W-:Y:S05]  /*c200*/  BSYNC.RECONVERGENT B0 ;  /* 0x0000000000007941 */ /* 0x000fea0003800200 */
.L_x_7788:
[----:B------:R-:W-:Y:S02]  /*c210*/  F2FP.BF16.F32.PACK_AB R21, RZ, R120 ;  /* 0x00000078ff15723e */ /* 0x000fe400000010ff */
[----:B------:R-:W-:Y:S02]  /*c220*/  PRMT R18, R18, 0x5410, R19 ;  /* 0x0000541012127816 */ /* 0x000fe40000000013 */
[----:B------:R-:W-:Y:S02]  /*c230*/  PRMT R17, R17, 0x5410, R15 ;  /* 0x0000541011117816 */ /* 0x000fe4000000000f */
[----:B------:R-:W-:Y:S02]  /*c240*/  PRMT R16, R16, 0x5410, R14 ;  /* 0x0000541010107816 */ /* 0x000fe4000000000e */
[----:B------:R-:W-:Y:S01]  /*c250*/  PRMT R19, R27, 0x5410, R21 ;  /* 0x000054101b137816 */ /* 0x000fe20000000015 */
[----:B------:R-:W-:Y:S06]  /*c260*/  BRA `(.L_x_7795) ;  /* 0x0000003400547947 */ /* 0x000fec0003800000 */
.L_x_7738:
        /* <DEDUP_REMOVED lines=21> */
.L_x_7800:
        /* <DEDUP_REMOVED lines=12> */
.L_x_7802:
[----:B------:R-:W-:Y:S05]  /*c480*/  BSYNC.RECONVERGENT B2 ;  /* 0x0000000000027941 */ /* 0x000fea0003800200 */
.L_x_7801:
[----:B------:R-:W-:Y:S01]  /*c490*/  IMAD.WIDE.U32 R20, R0, -0x2daee0ad, RZ ;  /* 0xd2511f5300147825 */ /* 0x000fe200078e00ff */
[----:B------:R-:W-:-:S03]  /*c4a0*/  UIADD3 UR15, UPT, UPT, UR4, -0x61c88647, URZ ;  /* 0x9e3779b9040f7890 */ /* 0x000fc6000fffe0ff */
[----:B------:R-:W-:Y:S02]  /*c4b0*/  HFMA2 R15, -RZ, RZ, 0, 0 ;  /* 0x00000000ff0f7431 */ /* 0x000fe400000001ff */
[----:B0-----:R-:W-:Y:S01]  /*c4c0*/  IMAD.WIDE.U32 R18, R2, -0x326172a9, RZ ;  /* 0xcd9e8d5702127825 */ /* 0x001fe200078e00ff */
        /* <DEDUP_REMOVED lines=57> */
.L_x_7799:
[----:B------:R-:W-:Y:S05]  /*c860*/  BSYNC.RECONVERGENT B1 ;  /* 0x0000000000017941 */ /* 0x000fea0003800200 */
.L_x_7798:
        /* <DEDUP_REMOVED lines=9> */
[----:B------:R-:W-:Y:S01]  /*c900*/  FMUL.FTZ R45, R6, R45 ;  /* 0x0000002d062d7220 */ /* 0x000fe20000410000 */
[----:B------:R-:W-:-:S07]  /*c910*/  SEL R6, RZ, 0x1, P2 ;  /* 0x00000001ff067807 */ /* 0x000fce0001000000 */
.L_x_7797:
[----:B------:R-:W-:Y:S05]  /*c920*/  BSYNC.RECONVERGENT B0 ;  /* 0x0000000000007941 */ /* 0x000fea0003800200 */
.L_x_7796:
[----:B------:R-:W-:Y:S01]  /*c930*/  BSSY.RECONVERGENT B0, `(.L_x_7803) ;  /* 0x000006a000007945 */ /* 0x000fe20003800200 */
[----:B0-----:R-:W-:Y:S01]  /*c940*/  F2FP.BF16.F32.PACK_AB R16, RZ, R45 ;  /* 0x0000002dff10723e */ /* 0x001fe200000010ff */
        /* <DEDUP_REMOVED lines=16> */
.L_x_7807:
        /* <DEDUP_REMOVED lines=12> */
.L_x_7809:
[----:B------:R-:W-:Y:S05]  /*cb10*/  BSYNC.RECONVERGENT B2 ;  /* 0x0000000000027941 */ /* 0x000fea0003800200 */
.L_x_7808:
        /* <DEDUP_REMOVED lines=61> */
.L_x_7806:
[----:B------:R-:W-:Y:S05]  /*cef0*/  BSYNC.RECONVERGENT B1 ;  /* 0x0000000000017941 */ /* 0x000fea0003800200 */
.L_x_7805:
        /* <DEDUP_REMOVED lines=13> */
.L_x_7804:
[----:B------:R-:W-:Y:S05]  /*cfd0*/  BSYNC.RECONVERGENT B0 ;  /* 0x0000000000007941 */ /* 0x000fea0003800200 */
.L_x_7803:
        /* <DEDUP_REMOVED lines=18> */
.L_x_7814:
        /* <DEDUP_REMOVED lines=12> */
.L_x_7816:
[----:B------:R-:W-:Y:S05]  /*d1c0*/  BSYNC.RECONVERGENT B2 ;  /* 0x0000000000027941 */ /* 0x000fea0003800200 */
.L_x_7815:
        /* <DEDUP_REMOVED lines=61> */
.L_x_7813:
[----:B------:R-:W-:Y:S05]  /*d5a0*/  BSYNC.RECONVERGENT B1 ;  /* 0x0000000000017941 */ /* 0x000fea0003800200 */
.L_x_7812:
        /* <DEDUP_REMOVED lines=11> */
.L_x_7811:
[----:B------:R-:W-:Y:S05]  /*d660*/  BSYNC.RECONVERGENT B0 ;  /* 0x0000000000007941 */ /* 0x000fea0003800200 */
.L_x_7810:
        /* <DEDUP_REMOVED lines=18> */
.L_x_7821:
        /* <DEDUP_REMOVED lines=12> */
.L_x_7823:
[----:B------:R-:W-:Y:S05]  /*d850*/  BSYNC.RECONVERGENT B2 ;  /* 0x0000000000027941 */ /* 0x000fea0003800200 */
.L_x_7822:
        /* <DEDUP_REMOVED lines=61> */
.L_x_7820:
[----:B------:R-:W-:Y:S05]  /*dc30*/  BSYNC.RECONVERGENT B1 ;  /* 0x0000000000017941 */ /* 0x000fea0003800200 */
.L_x_7819:
        /* <DEDUP_REMOVED lines=9> */
[----:B------:R-:W-:-:S05]  /*dcd0*/  SHF.L.U32 R9, R245, 0x10, RZ ;  /* 0x00000010f5097819 */ /* 0x000fca00000006ff */
[----:B------:R-:W-:Y:S01]  /*dce0*/  FMUL.FTZ R116, R9, R116 ;  /* 0x0000007409747220 */ /* 0x000fe20000410000 */
[----:B------:R-:W-:-:S07]  /*dcf0*/  SEL R9, RZ, 0x1, P2 ;  /* 0x00000001ff097807 */ /* 0x000fce0001000000 */
.L_x_7818:
[----:B------:R-:W-:Y:S05]  /*dd00*/  BSYNC.RECONVERGENT B0 ;  /* 0x0000000000007941 */ /* 0x000fea0003800200 */
.L_x_7817:
        /* <DEDUP_REMOVED lines=18> */
.L_x_7828:
        /* <DEDUP_REMOVED lines=12> */
.L_x_7830:
[----:B------:R-:W-:Y:S05]  /*def0*/  BSYNC.RECONVERGENT B2 ;  /* 0x0000000000027941 */ /* 0x000fea0003800200 */
.L_x_7829:
        /* <DEDUP_REMOVED lines=61> */
.L_x_7827:
[----:B------:R-:W-:Y:S05]  /*e2d0*/  BSYNC.RECONVERGENT B1 ;  /* 0x0000000000017941 */ /* 0x000fea0003800200 */
.L_x_7826:
        /* <DEDUP_REMOVED lines=11> */
.L_x_7825:
[----:B------:R-:W-:Y:S05]  /*e390*/  BSYNC.RECONVERGENT B0 ;  /* 0x0000000000007941 */ /* 0x000fea0003800200 */
.L_x_7824:
        /* <DEDUP_REMOVED lines=18> */
.L_x_7835:
        /* <DEDUP_REMOVED lines=12> */
.L_x_7837:
[----:B------:R-:W-:Y:S05]  /*e580*/  BSYNC.RECONVERGENT B2 ;  /* 0x0000000000027941 */ /* 0x000fea0003800200 */
.L_x_7836:
        /* <DEDUP_REMOVED lines=61> */
.L_x_7834:
[----:B------:R-:W-:Y:S05]  /*e960*/  BSYNC.RECONVERGENT B1 ;  /* 0x0000000000017941 */ /* 0x000fea0003800200 */
.L_x_7833:
        /* <DEDUP_REMOVED lines=12> */
.L_x_7832:
[----:B------:R-:W-:Y:S05]  /*ea30*/  BSYNC.RECONVERGENT B0 ;  /* 0x0000000000007941 */ /* 0x000fea0003800200 */
.L_x_7831:
        /* <DEDUP_REMOVED lines=18> */
.L_x_7842:
        /* <DEDUP_REMOVED lines=12> */
.L_x_7844:
[----:B------:R-:W-:Y:S05]  /*ec20*/  BSYNC.RECONVERGENT B2 ;  /* 0x0000000000027941 */ /* 0x000fea0003800200 */
.L_x_7843:
        /* <DEDUP_REMOVED lines=61> */
.L_x_7841:
[----:B------:R-:W-:Y:S05]  /*f000*/  BSYNC.RECONVERGENT B1 ;  /* 0x0000000000017941 */ /* 0x000fea0003800200 */
.L_x_7840:
        /* <DEDUP_REMOVED lines=11> */
.L_x_7839:
[----:B------:R-:W-:Y:S05]  /*f0c0*/  BSYNC.RECONVERGENT B0 ;  /* 0x0000000000007941 */ /* 0x000fea0003800200 */
.L_x_7838:
        /* <DEDUP_REMOVED lines=18> */
.L_x_7849:
        /* <DEDUP_REMOVED lines=12> */
.L_x_7851:
[----:B------:R-:W-:Y:S05]  /*f2b0*/  BSYNC.RECONVERGENT B2 ;  /* 0x0000000000027941 */ /* 0x000fea0003800200 */
.L_x_7850:
        /* <DEDUP_REMOVED lines=57> */
[----:B------:R-:W-:Y:S02]  /*f650*/  IMAD.MOV.U32 R21, RZ, RZ, R13 ;  /* 0x000000ffff157224 */ /* 0x000fe400078e000d */
[----:B------:R-:W-:Y:S02]  /*f660*/  IMAD.MOV.U32 R13, RZ, RZ, R20 ;  /* 0x000000ffff0d7224 */ /* 0x000fe400078e0014 */
[----:B------:R-:W-:Y:S01]  /*f670*/  HFMA2 R20, -RZ, RZ, 0, 0 ;  /* 0x00000000ff147431 */ /* 0x000fe200000001ff */
[----:B------:R-:W-:-:S07]  /*f680*/  LOP3.LUT R170, R170, UR15, R173, 0x96, !PT ;  /* 0x0000000faaaa7c12 */ /* 0x000fce000f8e96ad */
.L_x_7848:
[----:B------:R-:W-:Y:S05]  /*f690*/  BSYNC.RECONVERGENT B1 ;  /* 0x0000000000017941 */ /* 0x000fea0003800200 */
.L_x_7847:
        /* <DEDUP_REMOVED lines=9> */
[----:B------:R-:W-:Y:S02]  /*f730*/  FSEL R120, R21, RZ, !P2 ;  /* 0x000000ff15787208 */ /* 0x000fe40005000000 */
[----:B------:R-:W-:-:S05]  /*f740*/  SHF.L.U32 R21, R247, 0x10, RZ ;  /* 0x00000010f7157819 */ /* 0x000fca00000006ff */
[----:B------:R-:W-:-:S07]  /*f750*/  FMUL.FTZ R120, R21, R120 ;  /* 0x0000007815787220 */ /* 0x000fce0000410000 */
.L_x_7846:
[----:B------:R-:W-:Y:S05]  /*f760*/  BSYNC.RECONVERGENT B0 ;  /* 0x0000000000007941 */ /* 0x000fea0003800200 */
.L_x_7845:
[----:B------:R-:W-:Y:S02]  /*f770*/  F2FP.BF16.F32.PACK_AB R21, RZ, R120 ;  /* 0x00000078ff15723e */ /* 0x000fe400000010ff */
[----:B------:R-:W-:Y:S02]  /*f780*/  PRMT R18, R18, 0x5410, R19 ;  /* 0x0000541012127816 */ /* 0x000fe40000000013 */
[----:B------:R-:W-:Y:S02]  /*f790*/  PRMT R17, R17, 0x5410, R15 ;  /* 0x0000541011117816 */ /* 0x000fe4000000000f */
[----:B------:R-:W-:Y:S02]  /*f7a0*/  PRMT R16, R16, 0x5410, R14 ;  /* 0x0000541010107816 */ /* 0x000fe4000000000e */
[----:B------:R-:W-:-:S07]  /*f7b0*/  PRMT R19, R26, 0x5410, R21 ;  /* 0x000054101a137816 */ /* 0x000fce0000000015 */
.L_x_7795:
[----:B------:R-:W-:Y:S01]  /*f7c0*/  VIADD R14, R155, 0x20 ;  /* 0x000000209b0e7836 */ /* 0x000fe20000000000 */
[----:B------:R-:W-:Y:S03]  /*f7d0*/  BSSY.RECONVERGENT B0, `(.L_x_7852) ;  /* 0x0000019000007945 */ /* 0x000fe60003800200 */
[----:B------:R-:W-:-:S05]  /*f7e0*/  IMAD.WIDE.U32 R14, R14, 0x10, R174 ;  /* 0x000000100e0e7825 */ /* 0x000fca00078e00ae */
        /* <DEDUP_REMOVED lines=17> */
[----:B------:R-:W-:Y:S02]  /*f900*/  LOP3.LUT R19, R15, R19, RZ, 0xfc, !PT ;  /* 0x000000130f137212 */ /* 0x000fe400078efcff */
[----:B------:R-:W0:Y:S01]  /*f910*/  LDC.64 R14, c[0x0][0x3b0] ;  /* 0x0000ec00ff0e7b82 */ /* 0x000e220000000a00 */
[----:B------:R-:W-:Y:S02]  /*f920*/  IADD3 R17, PT, PT, R154, 0x20, RZ ;  /* 0x000000209a117810 */ /* 0x000fe40007ffe0ff */
[----:B------:R-:W-:-:S03]  /*f930*/  LOP3.LUT R18, R16, 0xff, R6, 0xf8, !PT ;  /* 0x000000ff10127812 */ /* 0x000fc600078ef806 */
[----:B0-----:R-:W-:-:S05]  /*f940*/  IMAD.WIDE.U32 R14, R17, 0x8, R14 ;  /* 0x00000008110e7825 */ /* 0x001fca00078e000e */
[----:B------:R1:W-:Y:S02]  /*f950*/  STG.E.64 desc[UR6][R14.64], R18 ;  /* 0x000000120e007986 */ /* 0x0003e4000c101b06 */
.L_x_7853:
[----:B------:R-:W-:Y:S05]  /*f960*/  BSYNC.RECONVERGENT B0 ;  /* 0x0000000000007941 */ /* 0x000fea0003800200 */
.L_x_7852:
[----:B0-----:R-:W0:Y:S01]  /*f970*/  @P1 LDC.64 R16, c[0x0][0x390] ;  /* 0x0000e400ff101b82 */ /* 0x001e220000000a00 */
[----:B-1----:R-:W-:-:S07]  /*f980*/  @P1 VIADD R18, R154, 0x40 ;  /* 0x000000409a121836 */ /* 0x002fce0000000000 */
[----:B------:R-:W1:Y:S01]  /*f990*/  @P0 LDC.64 R14, c[0x0][0x3a0] ;  /* 0x0000e800ff0e0b82 */ /* 0x000e620000000a00 */
        /* <DEDUP_REMOVED lines=8> */
[----:B-----5:R-:W-:Y:S01]  /*fa20*/  @!P2 SHF.L.U32 R29, R48, 0x10, RZ ;  /* 0x00000010301da819 */ /* 0x020fe200000006ff */
[----:B------:R-:W-:Y:S02]  /*fa30*/  @!P2 IMAD.MOV.U32 R22, RZ, RZ, R13 ;  /* 0x000000ffff16a224 */ /* 0x000fe400078e000d */
[----:B0-----:R-:W-:Y:S01]  /*fa40*/  @!P2 IMAD.MOV.U32 R15, RZ, RZ, R20 ;  /* 0x000000ffff0fa224 */ /* 0x001fe200078e0014 */
        /* <DEDUP_REMOVED lines=17> */
.L_x_7859:
        /* <DEDUP_REMOVED lines=12> */
.L_x_7861:
[----:B------:R-:W-:Y:S05]  /*fc20*/  BSYNC.RECONVERGENT B2 ;  /* 0x0000000000027941 */ /* 0x000fea0003800200 */
.L_x_7860:
        /* <DEDUP_REMOVED lines=61> */
.L_x_7858:
[----:B------:R-:W-:Y:S05]  /*10000*/  BSYNC.RECONVERGENT B1 ;  /* 0x0000000000017941 */ /* 0x000fea0003800200 */
.L_x_7857:
        /* <DEDUP_REMOVED lines=12> */
.L_x_7856:
[----:B------:R-:W-:Y:S05]  /*100d0*/  BSYNC.RECONVERGENT B0 ;  /* 0x0000000000007941 */ /* 0x000fea0003800200 */
.L_x_7855:
        /* <DEDUP_REMOVED lines=23> */
.L_x_7866:
        /* <DEDUP_REMOVED lines=12> */
.L_x_7868:
[----:B------:R-:W-:Y:S05]  /*10310*/  BSYNC.RECONVERGENT B2 ;  /* 0x0000000000027941 */ /* 0x000fea0003800200 */
.L_x_7867:
        /* <DEDUP_REMOVED lines=61> */
.L_x_7865:
[----:B------:R-:W-:Y:S05]  /*106f0*/  BSYNC.RECONVERGENT B1 ;  /* 0x0000000000017941 */ /* 0x000fea0003800200 */
.L_x_7864:
        /* <DEDUP_REMOVED lines=14> */
.L_x_7863:
[----:B------:R-:W-:Y:S05]  /*107e0*/  BSYNC.RECONVERGENT B0 ;  /* 0x0000000000007941 */ /* 0x000fea0003800200 */
.L_x_7862:
        /* <DEDUP_REMOVED lines=22> */
.L_x_7873:
        /* <DEDUP_REMOVED lines=12> */
.L_x_7875:
[----:B------:R-:W-:Y:S05]  /*10a10*/  BSYNC.RECONVERGENT B2 ;  /* 0x0000000000027941 */ /* 0x000fea0003800200 */
.L_x_7874:
        /* <DEDUP_REMOVED lines=61> */
.L_x_7872:
[----:B------:R-:W-:Y:S05]  /*10df0*/  BSYNC.RECONVERGENT B1 ;  /* 0x0000000000017941 */ /* 0x000fea0003800200 */
.L_x_7871:
        /* <DEDUP_REMOVED lines=12> */
.L_x_7870:
[----:B------:R-:W-:Y:S05]  /*10ec0*/  BSYNC.RECONVERGENT B0 ;  /* 0x0000000000007941 */ /* 0x000fea0003800200 */
.L_x_7869:
        /* <DEDUP_REMOVED lines=23> */
.L_x_7880:
        /* <DEDUP_REMOVED lines=12> */
.L_x_7882:
[----:B------:R-:W-:Y:S05]  /*11100*/  BSYNC.RECONVERGENT B2 ;  /* 0x0000000000027941 */ /* 0x000fea0003800200 */
.L_x_7881:
        /* <DEDUP_REMOVED lines=60> */
.L_x_7879:
[----:B------:R-:W-:Y:S05]  /*114d0*/  BSYNC.RECONVERGENT B1 ;  /* 0x0000000000017941 */ /* 0x000fea0003800200 */
.L_x_7878:
        /* <DEDUP_REMOVED lines=14> */
.L_x_7877:
[----:B------:R-:W-:Y:S05]  /*115c0*/  BSYNC.RECONVERGENT B0 ;  /* 0x0000000000007941 */ /* 0x000fea0003800200 */
.L_x_7876:
        /* <DEDUP_REMOVED lines=22> */
.L_x_7887:
        /* <DEDUP_REMOVED lines=12> */
.L_x_7889:
[----:B------:R-:W-:Y:S05]  /*117f0*/  BSYNC.RECONVERGENT B2 ;  /* 0x0000000000027941 */ /* 0x000fea0003800200 */
.L_x_7888:
        /* <DEDUP_REMOVED lines=61> */
.L_x_7886:
[----:B------:R-:W-:Y:S05]  /*11bd0*/  BSYNC.RECONVERGENT B1 ;  /* 0x0000000000017941 */ /* 0x000fea0003800200 */
.L_x_7885:
        /* <DEDUP_REMOVED lines=12> */
.L_x_7884:
[----:B------:R-:W-:Y:S05]  /*11ca0*/  BSYNC.RECONVERGENT B0 ;  /* 0x0000000000007941 */ /* 0x000fea0003800200 */
.L_x_7883:
        /* <DEDUP_REMOVED lines=23> */
.L_x_7894:
        /* <DEDUP_REMOVED lines=12> */
.L_x_7896:
[----:B------:R-:W-:Y:S05]  /*11ee0*/  BSYNC.RECONVERGENT B2 ;  /* 0x0000000000027941 */ /* 0x000fea0003800200 */
.L_x_7895:
        /* <DEDUP_REMOVED lines=61> */
.L_x_7893:
[----:B------:R-:W-:Y:S05]  /*122c0*/  BSYNC.RECONVERGENT B1 ;  /* 0x0000000000017941 */ /* 0x000fea0003800200 */
.L_x_7892:
        /* <DEDUP_REMOVED lines=14> */
.L_x_7891:
[----:B------:R-:W-:Y:S05]  /*123b0*/  BSYNC.RECONVERGENT B0 ;  /* 0x0000000000007941 */ /* 0x000fea0003800200 */
.L_x_7890:
        /* <DEDUP_REMOVED lines=22> */
.L_x_7901:
        /* <DEDUP_REMOVED lines=12> */
.L_x_7903:
[----:B------:R-:W-:Y:S05]  /*125e0*/  BSYNC.RECONVERGENT B2 ;  /* 0x0000000000027941 */ /* 0x000fea0003800200 */
.L_x_7902:
        /* <DEDUP_REMOVED lines=61> */
.L_x_7900:
[----:B------:R-:W-:Y:S05]  /*129c0*/  BSYNC.RECONVERGENT B1 ;  /* 0x0000000000017941 */ /* 0x000fea0003800200 */
.L_x_7899:
        /* <DEDUP_REMOVED lines=12> */
.L_x_7898:
[----:B------:R-:W-:Y:S05]  /*12a90*/  BSYNC.RECONVERGENT B0 ;  /* 0x0000000000007941 */ /* 0x000fea0003800200 */
.L_x_7897:
        /* <DEDUP_REMOVED lines=23> */
.L_x_7908:
        /* <DEDUP_REMOVED lines=12> */
.L_x_7910:
[----:B------:R-:W-:Y:S05]  /*12cd0*/  BSYNC.RECONVERGENT B2 ;  /* 0x0000000000027941 */ /* 0x000fea0003800200 */
.L_x_7909:
        /* <DEDUP_REMOVED lines=59> */
[----:B------:R-:W-:-:S05]  /*13090*/  MOV R21, R26 ;  /* 0x0000001a00157202 */ /* 0x000fca0000000f00 */
[----:B------:R-:W-:-:S07]  /*130a0*/  LOP3.LUT R170, R170, UR15, R173, 0x96, !PT ;  /* 0x0000000faaaa7c12 */ /* 0x000fce000f8e96ad */
.L_x_7907:
[----:B------:R-:W-:Y:S05]  /*130b0*/  BSYNC.RECONVERGENT B1 ;  /* 0x0000000000017941 */ /* 0x000fea0003800200 */
.L_x_7906:
        /* <DEDUP_REMOVED lines=14> */
.L_x_7905:
[----:B------:R-:W-:Y:S05]  /*131a0*/  BSYNC.RECONVERGENT B0 ;  /* 0x0000000000007941 */ /* 0x000fea0003800200 */
.L_x_7904:
[----:B------:R-:W-:Y:S02]  /*131b0*/  F2FP.BF16.F32.PACK_AB R20, RZ, R36 ;  /* 0x00000024ff14723e */ /* 0x000fe400000010ff */
[----:B------:R-:W-:Y:S02]  /*131c0*/  PRMT R18, R18, 0x5410, R19 ;  /* 0x0000541012127816 */ /* 0x000fe40000000013 */
[----:B------:R-:W-:Y:S02]  /*131d0*/  PRMT R17, R17, 0x5410, R15 ;  /* 0x0000541011117816 */ /* 0x000fe4000000000f */
[----:B------:R-:W-:Y:S02]  /*131e0*/  PRMT R16, R16, 0x5410, R13 ;  /* 0x0000541010107816 */ /* 0x000fe4000000000d */
[----:B------:R-:W-:Y:S01]  /*131f0*/  PRMT R19, R27, 0x5410, R20 ;  /* 0x000054101b137816 */ /* 0x000fe20000000014 */
[----:B------:R-:W-:Y:S06]  /*13200*/  BRA `(.L_x_7911) ;  /* 0x00000034004c7947 */ /* 0x000fec0003800000 */
.L_x_7854:
[----:B------:R-:W-:Y:S01]  /*13210*/  BSSY.RECONVERGENT B0, `(.L_x_7912) ;  /* 0x000006a000007945 */ /* 0x000fe20003800200 */
[----:B------:R-:W-:Y:S02]  /*13220*/  HFMA2 R29, -RZ, RZ, 0, 0 ;  /* 0x00000000ff1d7431 */ /* 0x000fe400000001ff */
[----:B0-----:R-:W-:Y:S02]  /*13230*/  IMAD.MOV.U32 R14, RZ, RZ, R13 ;  /* 0x000000ffff0e7224 */ /* 0x001fe400078e000d */
        /* <DEDUP_REMOVED lines=18> */
.L_x_7916:
        /* <DEDUP_REMOVED lines=12> */
.L_x_7918:
[----:B------:R-:W-:Y:S05]  /*13420*/  BSYNC.RECONVERGENT B2 ;  /* 0x0000000000027941 */ /* 0x000fea0003800200 */
.L_x_7917:
        /* <DEDUP_REMOVED lines=58> */
[----:B------:R-:W-:-:S05]  /*137d0*/  IMAD.MOV.U32 R15, RZ, RZ, RZ ;  /* 0x000000ffff0f7224 */ /* 0x000fca00078e00ff */
[----:B------:R-:W-:-:S07]  /*137e0*/  LOP3.LUT R170, R170, UR15, R173, 0x96, !PT ;  /* 0x0000000faaaa7c12 */ /* 0x000fce000f8e96ad */
.L_x_7915:
[----:B------:R-:W-:Y:S05]  /*137f0*/  BSYNC.RECONVERGENT B1 ;  /* 0x0000000000017941 */ /* 0x000fea0003800200 */
.L_x_7914:
        /* <DEDUP_REMOVED lines=9> */
[----:B------:R-:W-:Y:S01]  /*13890*/  FMUL.FTZ R29, R6, R29 ;  /* 0x0000001d061d7220 */ /* 0x000fe20000410000 */
[----:B------:R-:W-:-:S07]  /*138a0*/  SEL R6, RZ, 0x1, P2 ;  /* 0x00000001ff067807 */ /* 0x000fce0001000000 */
.L_x_7913:
[----:B------:R-:W-:Y:S05]  /*138b0*/  BSYNC.RECONVERGENT B0 ;  /* 0x0000000000007941 */ /* 0x000fea0003800200 */
.L_x_7912:
        /* <DEDUP_REMOVED lines=18> */
.L_x_7923:
        /* <DEDUP_REMOVED lines=12> */
.L_x_7925:
[----:B------:R-:W-:Y:S05]  /*13aa0*/  BSYNC.RECONVERGENT B2 ;  /* 0x0000000000027941 */ /* 0x000fea0003800200 */
.L_x_7924:
        /* <DEDUP_REMOVED lines=61> */
.L_x_7922:
[----:B------:R-:W-:Y:S05]  /*13e80*/  BSYNC.RECONVERGENT B1 ;  /* 0x0000000000017941 */ /* 0x000fea0003800200 */
.L_x_7921:
        /* <DEDUP_REMOVED lines=9> */
[----:B------:R-:W-:-:S04]  /*13f20*/  IMAD.U32 R7, R248, 0x10000, RZ ;  /* 0x00010000f8077824 */ /* 0x000fc800078e00ff */
[----:B------:R-:W-:Y:S01]  /*13f30*/  FMUL.FTZ R30, R7, R30 ;  /* 0x0000001e071e7220 */ /* 0x000fe20000410000 */
[----:B------:R-:W-:-:S07]  /*13f40*/  SEL R7, RZ, 0x1, P2 ;  /* 0x00000001ff077807 */ /* 0x000fce0001000000 */
.L_x_7920:
[----:B------:R-:W-:Y:S05]  /*13f50*/  BSYNC.RECONVERGENT B0 ;  /* 0x0000000000007941 */ /* 0x000fea0003800200 */
.L_x_7919:
        /* <DEDUP_REMOVED lines=18> */
.L_x_7930:
        /* <DEDUP_REMOVED lines=12> */
.L_x_7932:
[----:B------:R-:W-:Y:S05]  /*14140*/  BSYNC.RECONVERGENT B2 ;  /* 0x0000000000027941 */ /* 0x000fea0003800200 */
.L_x_7931:
        /* <DEDUP_REMOVED lines=61> */
.L_x_7929:
[----:B------:R-:W-:Y:S05]  /*14520*/  BSYNC.RECONVERGENT B1 ;  /* 0x0000000000017941 */ /* 0x000fea0003800200 */
.L_x_7928:
        /* <DEDUP_REMOVED lines=11> */
.L_x_7927:
[----:B------:R-:W-:Y:S05]  /*145e0*/  BSYNC.RECONVERGENT B0 ;  /* 0x0000000000007941 */ /* 0x000fea0003800200 */
.L_x_7926:
        /* <DEDUP_REMOVED lines=18> */
.L_x_7937:
        /* <DEDUP_REMOVED lines=12> */
.L_x_7939:
[----:B------:R-:W-:Y:S05]  /*147d0*/  BSYNC.RECONVERGENT B2 ;  /* 0x0000000000027941 */ /* 0x000fea0003800200 */
.L_x_7938:
        /* <DEDUP_REMOVED lines=61> */
.L_x_7936:
[----:B------:R-:W-:Y:S05]  /*14bb0*/  BSYNC.RECONVERGENT B1 ;  /* 0x0000000000017941 */ /* 0x000fea0003800200 */
.L_x_7935:
        /* <DEDUP_REMOVED lines=12> */
.L_x_7934:
[----:B------:R-:W-:Y:S05]  /*14c80*/  BSYNC.RECONVERGENT B0 ;  /* 0x0000000000007941 */ /* 0x000fea0003800200 */
.L_x_7933:
        /* <DEDUP_REMOVED lines=18> */
.L_x_7944:
        /* <DEDUP_REMOVED lines=12> */
.L_x_7946:
[----:B------:R-:W-:Y:S05]  /*14e70*/  BSYNC.RECONVERGENT B2 ;  /* 0x0000000000027941 */ /* 0x000fea0003800200 */
.L_x_7945:
        /* <DEDUP_REMOVED lines=61> */
.L_x_7943:
[----:B------:R-:W-:Y:S05]  /*15250*/  BSYNC.RECONVERGENT B1 ;  /* 0x0000000000017941 */ /* 0x000fea0003800200 */
.L_x_7942:
        /* <DEDUP_REMOVED lines=11> */
.L_x_7941:
[----:B------:R-:W-:Y:S05]  /*15310*/  BSYNC.RECONVERGENT B0 ;  /* 0x0000000000007941 */ /* 0x000fea0003800200 */
.L_x_7940:
        /* <DEDUP_REMOVED lines=18> */
.L_x_7951:
        /* <DEDUP_REMOVED lines=12> */
.L_x_7953:
[----:B------:R-:W-:Y:S05]  /*15500*/  BSYNC.RECONVERGENT B2 ;  /* 0x0000000000027941 */ /* 0x000fea0003800200 */
.L_x_7952:
        /* <DEDUP_REMOVED lines=61> */
.L_x_7950:
[----:B------:R-:W-:Y:S05]  /*158e0*/  BSYNC.RECONVERGENT B1 ;  /* 0x0000000000017941 */ /* 0x000fea0003800200 */
.L_x_7949:
        /* <DEDUP_REMOVED lines=12> */
.L_x_7948:
[----:B------:R-:W-:Y:S05]  /*159b0*/  BSYNC.RECONVERGENT B0 ;  /* 0x0000000000007941 */ /* 0x000fea0003800200 */
.L_x_7947:
        /* <DEDUP_REMOVED lines=18> */
.L_x_7958:
        /* <DEDUP_REMOVED lines=12> */
.L_x_7960:
[----:B------:R-:W-:Y:S05]  /*15ba0*/  BSYNC.RECONVERGENT B2 ;  /* 0x0000000000027941 */ /* 0x000fea0003800200 */
.L_x_7959:
        /* <DEDUP_REMOVED lines=61> */
.L_x_7957:
[----:B------:R-:W-:Y:S05]  /*15f80*/  BSYNC.RECONVERGENT B1 ;  /* 0x0000000000017941 */ /* 0x000fea0003800200 */
.L_x_7956:
        /* <DEDUP_REMOVED lines=11> */
.L_x_7955:
[----:B------:R-:W-:Y:S05]  /*16040*/  BSYNC.RECONVERGENT B0 ;  /* 0x0000000000007941 */ /* 0x000fea0003800200 */
.L_x_7954:
        /* <DEDUP_REMOVED lines=18> */
.L_x_7965:
        /* <DEDUP_REMOVED lines=12> */
.L_x_7967:
[----:B------:R-:W-:Y:S05]  /*16230*/  BSYNC.RECONVERGENT B2 ;  /* 0x0000000000027941 */ /* 0x000fea0003800200 */
.L_x_7966:
        /* <DEDUP_REMOVED lines=61> */
.L_x_7964:
[----:B------:R-:W-:Y:S05]  /*16610*/  BSYNC.RECONVERGENT B1 ;  /* 0x0000000000017941 */ /* 0x000fea0003800200 */
.L_x_7963:
        /* <DEDUP_REMOVED lines=9> */
[----:B------:R-:W-:Y:S01]  /*166b0*/  FSEL R36, R20, RZ, !P2 ;  /* 0x000000ff14247208 */ /* 0x000fe20005000000 */
[----:B------:R-:W-:-:S04]  /*166c0*/  IMAD.U32 R20, R251, 0x10000, RZ ;  /* 0x00010000fb147824 */ /* 0x000fc800078e00ff */
[----:B------:R-:W-:-:S07]  /*166d0*/  FMUL.FTZ R36, R20, R36 ;  /* 0x0000002414247220 */ /* 0x000fce0000410000 */
.L_x_7962:
[----:B------:R-:W-:Y:S05]  /*166e0*/  BSYNC.RECONVERGENT B0 ;  /* 0x0000000000007941 */ /* 0x000fea0003800200 */
.L_x_7961:
[----:B------:R-:W-:Y:S02]  /*166f0*/  F2FP.BF16.F32.PACK_AB R20, RZ, R36 ;  /* 0x00000024ff14723e */ /* 0x000fe400000010ff */
[----:B------:R-:W-:Y:S02]  /*16700*/  PRMT R18, R18, 0x5410, R19 ;  /* 0x0000541012127816 */ /* 0x000fe40000000013 */
[----:B------:R-:W-:Y:S02]  /*16710*/  PRMT R17, R17, 0x5410, R15 ;  /* 0x0000541011117816 */ /* 0x000fe4000000000f */
[----:B------:R-:W-:Y:S02]  /*16720*/  PRMT R16, R16, 0x5410, R13 ;  /* 0x0000541010107816 */ /* 0x000fe4000000000d */
[----:B------:R-:W-:-:S07]  /*16730*/  PRMT R19, R26, 0x5410, R20 ;  /* 0x000054101a137816 */ /* 0x000fce0000000014 */
.L_x_7911:
[----:B------:R-:W-:Y:S01]  /*16740*/  IADD3 R20, PT, PT, R155, 0x40, RZ ;  /* 0x000000409b147810 */ /* 0x000fe20007ffe0ff */
[----:B------:R-:W-:Y:S04]  /*16750*/  BSSY.RECONVERGENT B0, `(.L_x_7968) ;  /* 0x0000019000007945 */ /* 0x000fe80003800200 */
[----:B------:R-:W-:-:S05]  /*16760*/  IMAD.WIDE.U32 R20, R20, 0x10, R174 ;  /* 0x0000001014147825 */ /* 0x000fca00078e00ae */
        /* <DEDUP_REMOVED lines=18> */
[----:B------:R-:W-:Y:S01]  /*16890*/  LOP3.LUT R21, R13, R21, RZ, 0xfc, !PT ;  /* 0x000000150d157212 */ /* 0x000fe200078efcff */
[----:B------:R-:W-:Y:S01]  /*168a0*/  VIADD R13, R154, 0x40 ;  /* 0x000000409a0d7836 */ /* 0x000fe20000000000 */
[----:B------:R-:W-:-:S03]  /*168b0*/  LOP3.LUT R20, R18, 0xff, R6, 0xf8, !PT ;  /* 0x000000ff12147812 */ /* 0x000fc600078ef806 */
[----:B0-----:R-:W-:-:S05]  /*168c0*/  IMAD.WIDE.U32 R16, R13, 0x8, R16 ;  /* 0x000000080d107825 */ /* 0x001fca00078e0010 */
[----:B------:R1:W-:Y:S02]  /*168d0*/  STG.E.64 desc[UR6][R16.64], R20 ;  /* 0x0000001410007986 */ /* 0x0003e4000c101b06 */
.L_x_7969:
[----:B------:R-:W-:Y:S05]  /*168e0*/  BSYNC.RECONVERGENT B0 ;  /* 0x0000000000007941 */ /* 0x000fea0003800200 */
.L_x_7968:
        /* <DEDUP_REMOVED lines=31> */
.L_x_7975:
        /* <DEDUP_REMOVED lines=12> */
.L_x_7977:
[----:B------:R-:W-:Y:S05]  /*16ba0*/  BSYNC.RECONVERGENT B2 ;  /* 0x0000000000027941 */ /* 0x000fea0003800200 */
.L_x_7976:
[----:B------:R-:W-:Y:S01]  /*16bb0*/  IMAD.WIDE.U32 R20, R0, -0x2daee0ad, RZ ;  /* 0xd2511f5300147825 */ /* 0x000fe200078e00ff */
[----:B------:R-:W-:-:S03]  /*16bc0*/  UIADD3 UR15, UPT, UPT, UR4, -0x61c88647, URZ ;  /* 0x9e3779b9040f7890 */ /* 0x000fc6000fffe0ff */
[----:B0-----:R-:W-:Y:S01]  /*16bd0*/  IMAD.WIDE.U32 R18, R2, -0x326172a9, RZ ;  /* 0xcd9e8d5702127825 */ /* 0x001fe200078e00ff */
        /* <DEDUP_REMOVED lines=58> */
.L_x_7974:
[----:B------:R-:W-:Y:S05]  /*16f80*/  BSYNC.RECONVERGENT B1 ;  /* 0x0000000000017941 */ /* 0x000fea0003800200 */
.L_x_7973:
[----:B------:R-:W-:Y:S01]  /*16f90*/  I2FP.F32.U32 R6, R6 ;  /* 0x0000000600067245 */ /* 0x000fe20000201000 */
[----:B------:R-:W-:Y:S01]  /*16fa0*/  HFMA2 R13, -RZ, RZ, 0.1171875, 0 ;  /* 0x2f800000ff0d7431 */ /* 0x000fe200000001ff */
[----:B------:R-:W-:-:S04]  /*16fb0*/  SHF.L.U32 R14, R48, 0x10, RZ ;  /* 0x00000010300e7819 */ /* 0x000fc800000006ff */
[----:B------:R-:W-:-:S05]  /*16fc0*/  FFMA.FTZ R6, R6, R13, 1.1641532182693481445e-10 ;  /* 0x2f00000006067423 */ /* 0x000fca000001000d */
        /* <DEDUP_REMOVED lines=8> */
.L_x_7972:
[----:B------:R-:W-:Y:S05]  /*17050*/  BSYNC.RECONVERGENT B0 ;  /* 0x0000000000007941 */ /* 0x000fea0003800200 */
.L_x_7971:
[----:B------:R-:W-:Y:S01]  /*17060*/  @!P2 PRMT R14, R48, 0x7632, R14 ;  /* 0x00007632300ea816 */ /* 0x000fe2000000000e */
[----:B------:R-:W-:Y:S01]  /*17070*/  BSSY.RECONVERGENT B0, `(.L_x_7978) ;  /* 0x000006f000007945 */ /* 0x000fe20003800200 */
[----:B------:R-:W-:Y:S01]  /*17080*/  F2FP.BF16.F32.PACK_AB R24, RZ, R13 ;  /* 0x0000000dff18723e */ /* 0x000fe200000010ff */
[----:B------:R-:W-:Y:S01]  /*17090*/  @!P2 IMAD.MOV.U32 R20, RZ, RZ, R21 ;  /* 0x000000ffff14a224 */ /* 0x000fe200078e0015 */
[----:B0-----:R-:W-:Y:S01]  /*170a0*/  @!P2 MOV R16, R15 ;  /* 0x0000000f0010a202 */ /* 0x001fe20000000f00 */
        /* <DEDUP_REMOVED lines=18> */
.L_x_7982:
        /* <DEDUP_REMOVED lines=12> */
.L_x_7984:
[----:B------:R-:W-:Y:S05]  /*17290*/  BSYNC.RECONVERGENT B2 ;  /* 0x0000000000027941 */ /* 0x000fea0003800200 */
.L_x_7983:
        /* <DEDUP_REMOVED lines=61> */
.L_x_7981:
[----:B------:R-:W-:Y:S05]  /*17670*/  BSYNC.RECONVERGENT B1 ;  /* 0x0000000000017941 */ /* 0x000fea0003800200 */
.L_x_7980:
[----:B------:R-:W-:Y:S01]  /*17680*/  I2FP.F32.U32 R7, R7 ;  /* 0x0000000700077245 */ /* 0x000fe20000201000 */
[----:B------:R-:W-:Y:S02]  /*17690*/  IMAD.MOV.U32 R14, RZ, RZ, 0x2f800000 ;  /* 0x2f800000ff0e7424 */ /* 0x000fe400078e00ff */
[----:B------:R-:W-:Y:S02]  /*176a0*/  IMAD.U32 R15, R252, 0x10000, RZ ;  /* 0x00010000fc0f7824 */ /* 0x000fe400078e00ff */
        /* <DEDUP_REMOVED lines=11> */
.L_x_7979:
[----:B------:R-:W-:Y:S05]  /*17760*/  BSYNC.RECONVERGENT B0 ;  /* 0x0000000000007941 */ /* 0x000fea0003800200 */
.L_x_7978:
        /* <DEDUP_REMOVED lines=22> */
.L_x_7989:
        /* <DEDUP_REMOVED lines=12> */
.L_x_7991:
[----:B------:R-:W-:Y:S05]  /*17990*/  BSYNC.RECONVERGENT B2 ;  /* 0x0000000000027941 */ /* 0x000fea0003800200 */
.L_x_7990:
        /* <DEDUP_REMOVED lines=61> */
.L_x_7988:
[----:B------:R-:W-:Y:S05]  /*17d70*/  BSYNC.RECONVERGENT B1 ;  /* 0x0000000000017941 */ /* 0x000fea0003800200 */
.L_x_7987:
[----:B------:R-:W-:Y:S01]  /*17d80*/  I2FP.F32.U32 R8, R8 ;  /* 0x0000000800087245 */ /* 0x000fe20000201000 */
[----:B------:R-:W-:Y:S02]  /*17d90*/  IMAD.MOV.U32 R15, RZ, RZ, 0x2f800000 ;  /* 0x2f800000ff0f7424 */ /* 0x000fe400078e00ff */
[----:B------:R-:W-:Y:S02]  /*17da0*/  IMAD.U32 R16, R49, 0x10000, RZ ;  /* 0x0001000031107824 */ /* 0x000fe400078e00ff */
[----:B------:R-:W-:-:S05]  /*17db0*/  FFMA.FTZ R8, R8, R15, 1.1641532182693481445e-10 ;  /* 0x2f00000008087423 */ /* 0x000fca000001000f */
        /* <DEDUP_REMOVED lines=8> */
.L_x_7986:
[----:B------:R-:W-:Y:S05]  /*17e40*/  BSYNC.RECONVERGENT B0 ;  /* 0x0000000000007941 */ /* 0x000fea0003800200 */
.L_x_7985:
        /* <DEDUP_REMOVED lines=23> */
.L_x_7996:
        /* <DEDUP_REMOVED lines=12> */
.L_x_7998:
[----:B------:R-:W-:Y:S05]  /*18080*/  BSYNC.RECONVERGENT B2 ;  /* 0x0000000000027941 */ /* 0x000fea0003800200 */
.L_x_7997:
        /* <DEDUP_REMOVED lines=61> */
.L_x_7995:
[----:B------:R-:W-:Y:S05]  /*18460*/  BSYNC.RECONVERGENT B1 ;  /* 0x0000000000017941 */ /* 0x000fea0003800200 */
.L_x_7994:
        /* <DEDUP_REMOVED lines=15> */
.L_x_7993:
[----:B------:R-:W-:Y:S05]  /*18560*/  BSYNC.RECONVERGENT B0 ;  /* 0x0000000000007941 */ /* 0x000fea0003800200 */
.L_x_7992:
        /* <DEDUP_REMOVED lines=22> */
.L_x_8003:
        /* <DEDUP_REMOVED lines=12> */
.L_x_8005:
[----:B------:R-:W-:Y:S05]  /*18790*/  BSYNC.RECONVERGENT B2 ;  /* 0x0000000000027941 */ /* 0x000fea0003800200 */
.L_x_8004:
        /* <DEDUP_REMOVED lines=61> */
.L_x_8002:
[----:B------:R-:W-:Y:S05]  /*18b70*/  BSYNC.RECONVERGENT B1 ;  /* 0x0000000000017941 */ /* 0x000fea0003800200 */
.L_x_8001:
[----:B------:R-:W-:Y:S01]  /*18b80*/  I2FP.F32.U32 R10, R10 ;  /* 0x0000000a000a7245 */ /* 0x000fe20000201000 */
[----:B------:R-:W-:Y:S02]  /*18b90*/  IMAD.MOV.U32 R17, RZ, RZ, 0x2f800000 ;  /* 0x2f800000ff117424 */ /* 0x000fe400078e00ff */
[----:B------:R-:W-:Y:S02]  /*18ba0*/  IMAD.U32 R18, R50, 0x10000, RZ ;  /* 0x0001000032127824 */ /* 0x000fe400078e00ff */
[----:B------:R-:W-:-:S05]  /*18bb0*/  FFMA.FTZ R10, R10, R17, 1.1641532182693481445e-10 ;  /* 0x2f0000000a0a7423 */ /* 0x000fca0000010011 */
        /* <DEDUP_REMOVED lines=8> */
.L_x_8000:
[----:B------:R-:W-:Y:S05]  /*18c40*/  BSYNC.RECONVERGENT B0 ;  /* 0x0000000000007941 */ /* 0x000fea0003800200 */
.L_x_7999:
        /* <DEDUP_REMOVED lines=23> */
.L_x_8010:
        /* <DEDUP_REMOVED lines=12> */
.L_x_8012:
[----:B------:R-:W-:Y:S05]  /*18e80*/  BSYNC.RECONVERGENT B2 ;  /* 0x0000000000027941 */ /* 0x000fea0003800200 */
.L_x_8011:
        /* <DEDUP_REMOVED lines=61> */
.L_x_8009:
[----:B------:R-:W-:Y:S05]  /*19260*/  BSYNC.RECONVERGENT B1 ;  /* 0x0000000000017941 */ /* 0x000fea0003800200 */
.L_x_8008:
        /* <DEDUP_REMOVED lines=15> */
.L_x_8007:
[----:B------:R-:W-:Y:S05]  /*19360*/  BSYNC.RECONVERGENT B0 ;  /* 0x0000000000007941 */ /* 0x000fea0003800200 */
.L_x_8006:
        /* <DEDUP_REMOVED lines=22> */
.L_x_8017:
        /* <DEDUP_REMOVED lines=12> */
.L_x_8019:
[----:B------:R-:W-:Y:S05]  /*19590*/  BSYNC.RECONVERGENT B2 ;  /* 0x0000000000027941 */ /* 0x000fea0003800200 */
.L_x_8018:
        /* <DEDUP_REMOVED lines=61> */
.L_x_8016:
[----:B------:R-:W-:Y:S05]  /*19970*/  BSYNC.RECONVERGENT B1 ;  /* 0x0000000000017941 */ /* 0x000fea0003800200 */
.L_x_8015:
        /* <DEDUP_REMOVED lines=12> */
.L_x_8014:
[----:B------:R-:W-:Y:S05]  /*19a40*/  BSYNC.RECONVERGENT B0 ;  /* 0x0000000000007941 */ /* 0x000fea0003800200 */
.L_x_8013:
        /* <DEDUP_REMOVED lines=23> */
.L_x_8024:
        /* <DEDUP_REMOVED lines=12> */
.L_x_8026:
[----:B------:R-:W-:Y:S05]  /*19c80*/  BSYNC.RECONVERGENT B2 ;  /* 0x0000000000027941 */ /* 0x000fea0003800200 */
.L_x_8025:
        /* <DEDUP_REMOVED lines=61> */
.L_x_8023:
[----:B------:R-:W-:Y:S05]  /*1a060*/  BSYNC.RECONVERGENT B1 ;  /* 0x0000000000017941 */ /* 0x000fea0003800200 */
.L_x_8022:
[----:B------:R-:W2:Y:S01]  /*1a070*/  LDL R38, [R1+0x8] ;  /* 0x0000080001267983 */ /* 0x000ea20000100800 */
[----:B------:R-:W-:Y:S01]  /*1a080*/  I2FP.F32.U32 R20, R20 ;  /* 0x0000001400147245 */ /* 0x000fe20000201000 */
[----:B------:R-:W-:-:S04]  /*1a090*/  IMAD.MOV.U32 R28, RZ, RZ, 0x2f800000 ;  /* 0x2f800000ff1c7424 */ /* 0x000fc800078e00ff */
[----:B------:R-:W-:-:S05]  /*1a0a0*/  FFMA.FTZ R20, R20, R28, 1.1641532182693481445e-10 ;  /* 0x2f00000014147423 */ /* 0x000fca000001001c */
[----:B------:R-:W-:Y:S02]  /*1a0b0*/  FSETP.GTU.FTZ.AND P2, PT, R20, UR12, PT ;  /* 0x0000000c14007c0b */ /* 0x000fe4000bf5c000 */
[----:B------:R-:W-:Y:S02]  /*1a0c0*/  PRMT R20, R55, 0x7632, R20 ;  /* 0x0000763237147816 */ /* 0x000fe40000000014 */
[----:B------:R-:W-:Y:S02]  /*1a0d0*/  SEL R163, RZ, 0x1, P2 ;  /* 0x00000001ffa37807 */ /* 0x000fe40001000000 */
[----:B------:R-:W-:-:S05]  /*1a0e0*/  SHF.L.U32 R20, R20, 0x10, RZ ;  /* 0x0000001014147819 */ /* 0x000fca00000006ff */
[----:B------:R-:W-:-:S04]  /*1a0f0*/  FMUL.FTZ R20, R20, UR9 ;  /* 0x0000000914147c20 */ /* 0x000fc80008410000 */
[----:B------:R-:W-:Y:S01]  /*1a100*/  FMUL.FTZ R28, R20, UR8 ;  /* 0x00000008141c7c20 */ /* 0x000fe20008410000 */
[----:B------:R-:W-:-:S04]  /*1a110*/  PRMT R20, R51, 0x7632, R20 ;  /* 0x0000763233147816 */ /* 0x000fc80000000014 */
[----:B------:R-:W-:Y:S01]  /*1a120*/  FSEL R28, R28, RZ, !P2 ;  /* 0x000000ff1c1c7208 */ /* 0x000fe20005000000 */
[----:B------:R-:W-:Y:S02]  /*1a130*/  IMAD.U32 R20, R20, 0x10000, RZ ;  /* 0x0001000014147824 */ /* 0x000fe400078e00ff */
[----:B--2---:R-:W-:-:S04]  /*1a140*/  IMAD.U32 R38, R38, 0x10000, RZ ;  /* 0x0001000026267824 */ /* 0x004fc800078e00ff */
[----:B------:R-:W-:-:S07]  /*1a150*/  FFMA.FTZ R20, R28, R38, R20 ;  /* 0x000000261c147223 */ /* 0x000fce0000010014 */
.L_x_8021:
[----:B------:R-:W-:Y:S05]  /*1a160*/  BSYNC.RECONVERGENT B0 ;  /* 0x0000000000007941 */ /* 0x000fea0003800200 */
.L_x_8020:
[----:B------:R-:W-:Y:S02]  /*1a170*/  F2FP.BF16.F32.PACK_AB R28, RZ, R20 ;  /* 0x00000014ff1c723e */ /* 0x000fe400000010ff */
[----:B------:R-:W-:Y:S02]  /*1a180*/  PRMT R26, R26, 0x5410, R27 ;  /* 0x000054101a1a7816 */ /* 0x000fe4000000001b */
[----:B------:R-:W-:Y:S02]  /*1a190*/  PRMT R25, R25, 0x5410, R23 ;  /* 0x0000541019197816 */ /* 0x000fe40000000017 */
[----:B------:R-:W-:Y:S02]  /*1a1a0*/  PRMT R24, R24, 0x5410, R21 ;  /* 0x0000541018187816 */ /* 0x000fe40000000015 */
[----:B------:R-:W-:Y:S01]  /*1a1b0*/  PRMT R27, R37, 0x5410, R28 ;  /* 0x00005410251b7816 */ /* 0x000fe2000000001c */
[----:B------:R-:W-:Y:S06]  /*1a1c0*/  BRA `(.L_x_8027) ;  /* 0x0000003400587947 */ /* 0x000fec0003800000 */
.L_x_7970:
        /* <DEDUP_REMOVED lines=21> */
.L_x_8032:
        /* <DEDUP_REMOVED lines=12> */
.L_x_8034:
[----:B------:R-:W-:Y:S05]  /*1a3e0*/  BSYNC.RECONVERGENT B2 ;  /* 0x0000000000027941 */ /* 0x000fea0003800200 */
.L_x_8033:
        /* <DEDUP_REMOVED lines=60> */
.L_x_8031:
[----:B------:R-:W-:Y:S05]  /*1a7b0*/  BSYNC.RECONVERGENT B1 ;  /* 0x0000000000017941 */ /* 0x000fea0003800200 */
.L_x_8030:
        /* <DEDUP_REMOVED lines=11> */
.L_x_8029:
[----:B------:R-:W-:Y:S05]  /*1a870*/  BSYNC.RECONVERGENT B0 ;  /* 0x0000000000007941 */ /* 0x000fea0003800200 */
.L_x_8028:
[----:B------:R-:W-:Y:S01]  /*1a880*/  BSSY.RECONVERGENT B0, `(.L_x_8035) ;  /* 0x0000069000007945 */ /* 0x000fe20003800200 */
[----:B------:R-:W-:Y:S01]  /*1a890*/  F2FP.BF16.F32.PACK_AB R24, RZ, R13 ;  /* 0x0000000dff18723e */ /* 0x000fe200000010ff */
[----:B0-----:R-:W-:Y:S01]  /*1a8a0*/  IMAD.MOV.U32 R16, RZ, RZ, R15 ;  /* 0x000000ffff107224 */ /* 0x001fe200078e000f */
        /* <DEDUP_REMOVED lines=15> */
.L_x_8039:
        /* <DEDUP_REMOVED lines=12> */
.L_x_8041:
[----:B------:R-:W-:Y:S05]  /*1aa60*/  BSYNC.RECONVERGENT B2 ;  /* 0x0000000000027941 */ /* 0x000fea0003800200 */
.L_x_8040:
        /* <DEDUP_REMOVED lines=61> */
.L_x_8038:
[----:B------:R-:W-:Y:S05]  /*1ae40*/  BSYNC.RECONVERGENT B1 ;  /* 0x0000000000017941 */ /* 0x000fea0003800200 */
.L_x_8037:
        /* <DEDUP_REMOVED lines=12> */
.L_x_8036:
[----:B------:R-:W-:Y:S05]  /*1af10*/  BSYNC.RECONVERGENT B0 ;  /* 0x0000000000007941 */ /* 0x000fea0003800200 */
.L_x_8035:
        /* <DEDUP_REMOVED lines=18> */
.L_x_8046:
        /* <DEDUP_REMOVED lines=12> */
.L_x_8048:
[----:B------:R-:W-:Y:S05]  /*1b100*/  BSYNC.RECONVERGENT B2 ;  /* 0x0000000000027941 */ /* 0x000fea0003800200 */
.L_x_8047:
        /* <DEDUP_REMOVED lines=61> */
.L_x_8045:
[----:B------:R-:W-:Y:S05]  /*1b4e0*/  BSYNC.RECONVERGENT B1 ;  /* 0x0000000000017941 */ /* 0x000fea0003800200 */
.L_x_8044:
        /* <DEDUP_REMOVED lines=11> */
.L_x_8043:
[----:B------:R-:W-:Y:S05]  /*1b5a0*/  BSYNC.RECONVERGENT B0 ;  /* 0x0000000000007941 */ /* 0x000fea0003800200 */
.L_x_8042:
        /* <DEDUP_REMOVED lines=18> */
.L_x_8053:
        /* <DEDUP_REMOVED lines=12> */
.L_x_8055:
[----:B------:R-:W-:Y:S05]  /*1b790*/  BSYNC.RECONVERGENT B2 ;  /* 0x0000000000027941 */ /* 0x000fea0003800200 */
.L_x_8054:
        /* <DEDUP_REMOVED lines=61> */
.L_x_8052:
[----:B------:R-:W-:Y:S05]  /*1bb70*/  BSYNC.RECONVERGENT B1 ;  /* 0x0000000000017941 */ /* 0x000fea0003800200 */
.L_x_8051:
[----:B------:R-:W2:Y:S01]  /*1bb80*/  LDL R17, [R1] ;  /* 0x0000000001117983 */ /* 0x000ea20000100800 */
        /* <DEDUP_REMOVED lines=12> */
.L_x_8050:
[----:B------:R-:W-:Y:S05]  /*1bc50*/  BSYNC.RECONVERGENT B0 ;  /* 0x0000000000007941 */ /* 0x000fea0003800200 */
.L_x_8049:
        /* <DEDUP_REMOVED lines=18> */
.L_x_8060:
        /* <DEDUP_REMOVED lines=12> */
.L_x_8062:
[----:B------:R-:W-:Y:S05]  /*1be40*/  BSYNC.RECONVERGENT B2 ;  /* 0x0000000000027941 */ /* 0x000fea0003800200 */
.L_x_8061:
        /* <DEDUP_REMOVED lines=61> */
.L_x_8059:
[----:B------:R-:W-:Y:S05]  /*1c220*/  BSYNC.RECONVERGENT B1 ;  /* 0x0000000000017941 */ /* 0x000fea0003800200 */
.L_x_8058:
        /* <DEDUP_REMOVED lines=11> */
.L_x_8057:
[----:B------:R-:W-:Y:S05]  /*1c2e0*/  BSYNC.RECONVERGENT B0 ;  /* 0x0000000000007941 */ /* 0x000fea0003800200 */
.L_x_8056:
        /* <DEDUP_REMOVED lines=18> */
.L_x_8067:
        /* <DEDUP_REMOVED lines=12> */
.L_x_8069:
[----:B------:R-:W-:Y:S05]  /*1c4d0*/  BSYNC.RECONVERGENT B2 ;  /* 0x0000000000027941 */ /* 0x000fea0003800200 */
.L_x_8068:
        /* <DEDUP_REMOVED lines=61> */
.L_x_8066:
[----:B------:R-:W-:Y:S05]  /*1c8b0*/  BSYNC.RECONVERGENT B1 ;  /* 0x0000000000017941 */ /* 0x000fea0003800200 */
.L_x_8065:
        /* <DEDUP_REMOVED lines=13> */
.L_x_8064:
[----:B------:R-:W-:Y:S05]  /*1c990*/  BSYNC.RECONVERGENT B0 ;  /* 0x0000000000007941 */ /* 0x000fea0003800200 */
.L_x_8063:
        /* <DEDUP_REMOVED lines=18> */
.L_x_8074:
        /* <DEDUP_REMOVED lines=12> */
.L_x_8076:
[----:B------:R-:W-:Y:S05]  /*1cb80*/  BSYNC.RECONVERGENT B2 ;  /* 0x0000000000027941 */ /* 0x000fea0003800200 */
.L_x_8075:
        /* <DEDUP_REMOVED lines=61> */
.L_x_8073:
[----:B------:R-:W-:Y:S05]  /*1cf60*/  BSYNC.RECONVERGENT B1 ;  /* 0x0000000000017941 */ /* 0x000fea0003800200 */
.L_x_8072:
        /* <DEDUP_REMOVED lines=11> */
.L_x_8071:
[----:B------:R-:W-:Y:S05]  /*1d020*/  BSYNC.RECONVERGENT B0 ;  /* 0x0000000000007941 */ /* 0x000fea0003800200 */
.L_x_8070:
        /* <DEDUP_REMOVED lines=18> */
.L_x_8081:
        /* <DEDUP_REMOVED lines=12> */
.L_x_8083:
[----:B------:R-:W-:Y:S05]  /*1d210*/  BSYNC.RECONVERGENT B2 ;  /* 0x0000000000027941 */ /* 0x000fea0003800200 */
.L_x_8082:
        /* <DEDUP_REMOVED lines=61> */
.L_x_8080:
[----:B------:R-:W-:Y:S05]  /*1d5f0*/  BSYNC.RECONVERGENT B1 ;  /* 0x0000000000017941 */ /* 0x000fea0003800200 */
.L_x_8079:
[----:B------:R-:W2:Y:S01]  /*1d600*/  LDL R38, [R1+0x8] ;  /* 0x0000080001267983 */ /* 0x000ea20000100800 */
        /* <DEDUP_REMOVED lines=10> */
[----:B--2---:R-:W-:-:S04]  /*1d6b0*/  IMAD.U32 R37, R38, 0x10000, RZ ;  /* 0x0001000026257824 */ /* 0x004fc800078e00ff */
[----:B------:R-:W-:-:S07]  /*1d6c0*/  FMUL.FTZ R20, R37, R20 ;  /* 0x0000001425147220 */ /* 0x000fce0000410000 */
.L_x_8078:
[----:B------:R-:W-:Y:S05]  /*1d6d0*/  BSYNC.RECONVERGENT B0 ;  /* 0x0000000000007941 */ /* 0x000fea0003800200 */
.L_x_8077:
[----:B------:R-:W-:Y:S02]  /*1d6e0*/  F2FP.BF16.F32.PACK_AB R37, RZ, R20 ;  /* 0x00000014ff25723e */ /* 0x000fe400000010ff */
[----:B------:R-:W-:Y:S02]  /*1d6f0*/  PRMT R26, R26, 0x5410, R27 ;  /* 0x000054101a1a7816 */ /* 0x000fe4000000001b */
[----:B------:R-:W-:Y:S02]  /*1d700*/  PRMT R25, R25, 0x5410, R23 ;  /* 0x0000541019197816 */ /* 0x000fe40000000017 */
[----:B------:R-:W-:Y:S02]  /*1d710*/  PRMT R24, R24, 0x5410, R21 ;  /* 0x0000541018187816 */ /* 0x000fe40000000015 */
[----:B------:R-:W-:-:S07]  /*1d720*/  PRMT R27, R28, 0x5410, R37 ;  /* 0x000054101c1b7816 */ /* 0x000fce0000000025 */
.L_x_8027:
        /* <DEDUP_REMOVED lines=26> */
.L_x_8085:
[----:B------:R-:W-:Y:S05]  /*1d8d0*/  BSYNC.RECONVERGENT B0 ;  /* 0x0000000000007941 */ /* 0x000fea0003800200 */
.L_x_8084:
        /* <DEDUP_REMOVED lines=31> */
.L_x_8091:
        /* <DEDUP_REMOVED lines=12> */
.L_x_8093:
[----:B------:R-:W-:Y:S05]  /*1db90*/  BSYNC.RECONVERGENT B2 ;  /* 0x0000000000027941 */ /* 0x000fea0003800200 */
.L_x_8092:
        /* <DEDUP_REMOVED lines=61> */
.L_x_8090:
[----:B------:R-:W-:Y:S05]  /*1df70*/  BSYNC.RECONVERGENT B1 ;  /* 0x0000000000017941 */ /* 0x000fea0003800200 */
.L_x_8089:
        /* <DEDUP_REMOVED lines=12> */
.L_x_8088:
[----:B------:R-:W-:Y:S05]  /*1e040*/  BSYNC.RECONVERGENT B0 ;  /* 0x0000000000007941 */ /* 0x000fea0003800200 */
.L_x_8087:
        /* <DEDUP_REMOVED lines=23> */
.L_x_8098:
        /* <DEDUP_REMOVED lines=12> */
.L_x_8100:
[----:B------:R-:W-:Y:S05]  /*1e280*/  BSYNC.RECONVERGENT B2 ;  /* 0x0000000000027941 */ /* 0x000fea0003800200 */
.L_x_8099:
        /* <DEDUP_REMOVED lines=61> */
.L_x_8097:
[----:B------:R-:W-:Y:S05]  /*1e660*/  BSYNC.RECONVERGENT B1 ;  /* 0x0000000000017941 */ /* 0x000fea0003800200 */
.L_x_8096:
        /* <DEDUP_REMOVED lines=15> */
.L_x_8095:
[----:B------:R-:W-:Y:S05]  /*1e760*/  BSYNC.RECONVERGENT B0 ;  /* 0x0000000000007941 */ /* 0x000fea0003800200 */
.L_x_8094:
        /* <DEDUP_REMOVED lines=22> */
.L_x_8105:
        /* <DEDUP_REMOVED lines=12> */
.L_x_8107:
[----:B------:R-:W-:Y:S05]  /*1e990*/  BSYNC.RECONVERGENT B2 ;  /* 0x0000000000027941 */ /* 0x000fea0003800200 */
.L_x_8106:
        /* <DEDUP_REMOVED lines=61> */
.L_x_8104:
[----:B------:R-:W-:Y:S05]  /*1ed70*/  BSYNC.RECONVERGENT B1 ;  /* 0x0000000000017941 */ /* 0x000fea0003800200 */
.L_x_8103:
        /* <DEDUP_REMOVED lines=12> */
.L_x_8102:
[----:B------:R-:W-:Y:S05]  /*1ee40*/  BSYNC.RECONVERGENT B0 ;  /* 0x0000000000007941 */ /* 0x000fea0003800200 */
.L_x_8101:
        /* <DEDUP_REMOVED lines=23> */
.L_x_8112:
        /* <DEDUP_REMOVED lines=12> */
.L_x_8114:
[----:B------:R-:W-:Y:S05]  /*1f080*/  BSYNC.RECONVERGENT B2 ;  /* 0x0000000000027941 */ /* 0x000fea0003800200 */
.L_x_8113:
        /* <DEDUP_REMOVED lines=61> */
.L_x_8111:
[----:B------:R-:W-:Y:S05]  /*1f460*/  BSYNC.RECONVERGENT B1 ;  /* 0x0000000000017941 */ /* 0x000fea0003800200 */
.L_x_8110:
        /* <DEDUP_REMOVED lines=15> */
.L_x_8109:
[----:B------:R-:W-:Y:S05]  /*1f560*/  BSYNC.RECONVERGENT B0 ;  /* 0x0000000000007941 */ /* 0x000fea0003800200 */
.L_x_8108:
        /* <DEDUP_REMOVED lines=22> */
.L_x_8119:
        /* <DEDUP_REMOVED lines=12> */
.L_x_8121:
[----:B------:R-:W-:Y:S05]  /*1f790*/  BSYNC.RECONVERGENT B2 ;  /* 0x0000000000027941 */ /* 0x000fea0003800200 */
.L_x_8120:
        /* <DEDUP_REMOVED lines=61> */
.L_x_8118:
[----:B------:R-:W-:Y:S05]  /*1fb70*/  BSYNC.RECONVERGENT B1 ;  /* 0x0000000000017941 */ /* 0x000fea0003800200 */
.L_x_8117:
        /* <DEDUP_REMOVED lines=12> */
.L_x_8116:
[----:B------:R-:W-:Y:S05]  /*1fc40*/  BSYNC.RECONVERGENT B0 ;  /* 0x0000000000007941 */ /* 0x000fea0003800200 */
.L_x_8115:
        /* <DEDUP_REMOVED lines=23> */
.L_x_8126:
        /* <DEDUP_REMOVED lines=12> */
.L_x_8128:
[----:B------:R-:W-:Y:S05]  /*1fe80*/  BSYNC.RECONVERGENT B2 ;  /* 0x0000000000027941 */ /* 0x000fea0003800200 */
.L_x_8127:
        /* <DEDUP_REMOVED lines=46> */
[----:B------:R-:W-:Y:S02]  /*20170*/  HFMA2 R113, -RZ, RZ, 0, 0 ;  /* 0x00000000ff717431 */ /* 0x000fe400000001ff */
        /* <DEDUP_REMOVED lines=14> */
.L_x_8125:
[----:B------:R-:W-:Y:S05]  /*20260*/  BSYNC.RECONVERGENT B1 ;  /* 0x0000000000017941 */ /* 0x000fea0003800200 */
.L_x_8124:
        /* <DEDUP_REMOVED lines=15> */
.L_x_8123:
[----:B------:R-:W-:Y:S05]  /*20360*/  BSYNC.RECONVERGENT B0 ;  /* 0x0000000000007941 */ /* 0x000fea0003800200 */
.L_x_8122:
        /* <DEDUP_REMOVED lines=22> */
.L_x_8133:
        /* <DEDUP_REMOVED lines=12> */
.L_x_8135:
[----:B------:R-:W-:Y:S05]  /*20590*/  BSYNC.RECONVERGENT B2 ;  /* 0x0000000000027941 */ /* 0x000fea0003800200 */
.L_x_8134:
        /* <DEDUP_REMOVED lines=62> */
.L_x_8132:
[----:B------:R-:W-:Y:S05]  /*20980*/  BSYNC.RECONVERGENT B1 ;  /* 0x0000000000017941 */ /* 0x000fea0003800200 */
.L_x_8131:
        /* <DEDUP_REMOVED lines=12> */
.L_x_8130:
[----:B------:R-:W-:Y:S05]  /*20a50*/  BSYNC.RECONVERGENT B0 ;  /* 0x0000000000007941 */ /* 0x000fea0003800200 */
.L_x_8129:
        /* <DEDUP_REMOVED lines=23> */
.L_x_8140:
        /* <DEDUP_REMOVED lines=12> */
.L_x_8142:
[----:B------:R-:W-:Y:S05]  /*20c90*/  BSYNC.RECONVERGENT B2 ;  /* 0x0000000000027941 */ /* 0x000fea0003800200 */
.L_x_8141:
        /* <DEDUP_REMOVED lines=62> */
.L_x_8139:
[----:B------:R-:W-:Y:S05]  /*21080*/  BSYNC.RECONVERGENT B1 ;  /* 0x0000000000017941 */ /* 0x000fea0003800200 */
.L_x_8138:
[----:B------:R-:W2:Y:S01]  /*21090*/  LDL R112, [R1+0x18] ;  /* 0x0000180001707983 */ /* 0x000ea20000100800 */
[----:B------:R-:W-:Y:S01]  /*210a0*/  I2FP.F32.U32 R28, R28 ;  /* 0x0000001c001c7245 */ /* 0x000fe20000201000 */
[----:B------:R-:W-:-:S04]  /*210b0*/  IMAD.MOV.U32 R44, RZ, RZ, 0x2f800000 ;  /* 0x2f800000ff2c7424 */ /* 0x000fc800078e00ff */
[----:B------:R-:W-:-:S05]  /*210c0*/  FFMA.FTZ R28, R28, R44, 1.1641532182693481445e-10 ;  /* 0x2f0000001c1c7423 */ /* 0x000fca000001002c */
[----:B------:R-:W-:Y:S02]  /*210d0*/  FSETP.GTU.FTZ.AND P2, PT, R28, UR12, PT ;  /* 0x0000000c1c007c0b */ /* 0x000fe4000bf5c000 */
[----:B------:R-:W-:Y:S02]  /*210e0*/  PRMT R28, R55, 0x7632, R28 ;  /* 0x00007632371c7816 */ /* 0x000fe4000000001c */
[----:B------:R-:W-:-:S03]  /*210f0*/  SEL R163, RZ, 0x1, P2 ;  /* 0x00000001ffa37807 */ /* 0x000fc60001000000 */
[----:B------:R-:W-:-:S04]  /*21100*/  IMAD.U32 R28, R28, 0x10000, RZ ;  /* 0x000100001c1c7824 */ /* 0x000fc800078e00ff */
[----:B------:R-:W-:-:S04]  /*21110*/  FMUL.FTZ R28, R28, UR9 ;  /* 0x000000091c1c7c20 */ /* 0x000fc80008410000 */
[----:B------:R-:W-:Y:S01]  /*21120*/  FMUL.FTZ R44, R28, UR8 ;  /* 0x000000081c2c7c20 */ /* 0x000fe20008410000 */
[----:B------:R-:W-:-:S04]  /*21130*/  PRMT R28, R51, 0x7632, R28 ;  /* 0x00007632331c7816 */ /* 0x000fc8000000001c */
[----:B------:R-:W-:Y:S02]  /*21140*/  SHF.L.U32 R28, R28, 0x10, RZ ;  /* 0x000000101c1c7819 */ /* 0x000fe400000006ff */
[----:B------:R-:W-:Y:S01]  /*21150*/  FSEL R44, R44, RZ, !P2 ;  /* 0x000000ff2c2c7208 */ /* 0x000fe20005000000 */
[----:B--2---:R-:W-:-:S04]  /*21160*/  IMAD.U32 R112, R112, 0x10000, RZ ;  /* 0x0001000070707824 */ /* 0x004fc800078e00ff */
[----:B------:R-:W-:-:S07]  /*21170*/  FFMA.FTZ R28, R44, R112, R28 ;  /* 0x000000702c1c7223 */ /* 0x000fce000001001c */
.L_x_8137:
[----:B------:R-:W-:Y:S05]  /*21180*/  BSYNC.RECONVERGENT B0 ;  /* 0x0000000000007941 */ /* 0x000fea0003800200 */
.L_x_8136:
[----:B------:R-:W-:Y:S02]  /*21190*/  F2FP.BF16.F32.PACK_AB R44, RZ, R28 ;  /* 0x0000001cff2c723e */ /* 0x000fe400000010ff */
[----:B------:R-:W-:Y:S02]  /*211a0*/  PRMT R42, R42, 0x5410, R43 ;  /* 0x000054102a2a7816 */ /* 0x000fe4000000002b */
[----:B------:R-:W-:Y:S02]  /*211b0*/  PRMT R41, R41, 0x5410, R40 ;  /* 0x0000541029297816 */ /* 0x000fe40000000028 */
[----:B------:R-:W-:Y:S02]  /*211c0*/  PRMT R40, R37, 0x5410, R39 ;  /* 0x0000541025287816 */ /* 0x000fe40000000027 */
[----:B------:R-:W-:Y:S01]  /*211d0*/  PRMT R43, R121, 0x5410, R44 ;  /* 0x00005410792b7816 */ /* 0x000fe2000000002c */
[----:B------:R-:W-:Y:S06]  /*211e0*/  BRA `(.L_x_8143) ;  /* 0x0000003400647947 */ /* 0x000fec0003800000 */
.L_x_8086:
        /* <DEDUP_REMOVED lines=21> */
.L_x_8148:
        /* <DEDUP_REMOVED lines=12> */
.L_x_8150:
[----:B------:R-:W-:Y:S05]  /*21400*/  BSYNC.RECONVERGENT B2 ;  /* 0x0000000000027941 */ /* 0x000fea0003800200 */
.L_x_8149:
[----:B------:R-:W-:Y:S01]  /*21410*/  IMAD.WIDE.U32 R38, R0, -0x2daee0ad, RZ ;  /* 0xd2511f5300267825 */ /* 0x000fe200078e00ff */
[----:B------:R-:W-:Y:S01]  /*21420*/  UIADD3 UR15, UPT, UPT, UR4, -0x61c88647, URZ ;  /* 0x9e3779b9040f7890 */ /* 0x000fe2000fffe0ff */
[----:B------:R-:W-:Y:S02]  /*21430*/  MOV R6, R22 ;  /* 0x0000001600067202 */ /* 0x000fe40000000f00 */
[----:B0-----:R-:W-:Y:S01]  /*21440*/  IMAD.WIDE.U32 R26, R2, -0x326172a9, RZ ;  /* 0xcd9e8d57021a7825 */ /* 0x001fe200078e00ff */
        /* <DEDUP_REMOVED lines=56> */
.L_x_8147:
[----:B------:R-:W-:Y:S05]  /*217d0*/  BSYNC.RECONVERGENT B1 ;  /* 0x0000000000017941 */ /* 0x000fea0003800200 */
.L_x_8146:
        /* <DEDUP_REMOVED lines=11> */
.L_x_8145:
[----:B------:R-:W-:Y:S05]  /*21890*/  BSYNC.RECONVERGENT B0 ;  /* 0x0000000000007941 */ /* 0x000fea0003800200 */
.L_x_8144:
[----:B------:R-:W-:Y:S01]  /*218a0*/  BSSY.RECONVERGENT B0, `(.L_x_8151) ;  /* 0x000006a000007945 */ /* 0x000fe20003800200 */
[----:B------:R-:W-:Y:S01]  /*218b0*/  F2FP.BF16.F32.PACK_AB R37, RZ, R21 ;  /* 0x00000015ff25723e */ /* 0x000fe200000010ff */
[----:B------:R-:W-:Y:S01]  /*218c0*/  IMAD.MOV.U32 R22, RZ, RZ, RZ ;  /* 0x000000ffff167224 */ /* 0x000fe200078e00ff */
[----:B0-----:R-:W-:Y:S01]  /*218d0*/  MOV R24, R23 ;  /* 0x0000001700187202 */ /* 0x001fe20000000f00 */
        /* <DEDUP_REMOVED lines=14> */
.L_x_8155:
        /* <DEDUP_REMOVED lines=12> */
.L_x_8157:
[----:B------:R-:W-:Y:S05]  /*21a80*/  BSYNC.RECONVERGENT B2 ;  /* 0x0000000000027941 */ /* 0x000fea0003800200 */
.L_x_8156:
        /* <DEDUP_REMOVED lines=61> */
.L_x_8154:
[----:B------:R-:W-:Y:S05]  /*21e60*/  BSYNC.RECONVERGENT B1 ;  /* 0x0000000000017941 */ /* 0x000fea0003800200 */
.L_x_8153:
        /* <DEDUP_REMOVED lines=13> */
.L_x_8152:
[----:B------:R-:W-:Y:S05]  /*21f40*/  BSYNC.RECONVERGENT B0 ;  /* 0x0000000000007941 */ /* 0x000fea0003800200 */
.L_x_8151:
        /* <DEDUP_REMOVED lines=18> */
.L_x_8162:
        /* <DEDUP_REMOVED lines=12> */
.L_x_8164:
[----:B------:R-:W-:Y:S05]  /*22130*/  BSYNC.RECONVERGENT B2 ;  /* 0x0000000000027941 */ /* 0x000fea0003800200 */
.L_x_8163:
        /* <DEDUP_REMOVED lines=61> */
.L_x_8161:
[----:B------:R-:W-:Y:S05]  /*22510*/  BSYNC.RECONVERGENT B1 ;  /* 0x0000000000017941 */ /* 0x000fea0003800200 */
.L_x_8160:
        /* <DEDUP_REMOVED lines=11> */
.L_x_8159:
[----:B------:R-:W-:Y:S05]  /*225d0*/  BSYNC.RECONVERGENT B0 ;  /* 0x0000000000007941 */ /* 0x000fea0003800200 */
.L_x_8158:
        /* <DEDUP_REMOVED lines=18> */
.L_x_8169:
        /* <DEDUP_REMOVED lines=12> */
.L_x_8171:
[----:B------:R-:W-:Y:S05]  /*227c0*/  BSYNC.RECONVERGENT B2 ;  /* 0x0000000000027941 */ /* 0x000fea0003800200 */
.L_x_8170:
        /* <DEDUP_REMOVED lines=61> */
.L_x_8168:
[----:B------:R-:W-:Y:S05]  /*22ba0*/  BSYNC.RECONVERGENT B1 ;  /* 0x0000000000017941 */ /* 0x000fea0003800200 */
.L_x_8167:
        /* <DEDUP_REMOVED lines=13> */
.L_x_8166:
[----:B------:R-:W-:Y:S05]  /*22c80*/  BSYNC.RECONVERGENT B0 ;  /* 0x0000000000007941 */ /* 0x000fea0003800200 */
.L_x_8165:
        /* <DEDUP_REMOVED lines=18> */
.L_x_8176:
        /* <DEDUP_REMOVED lines=12> */
.L_x_8178:
[----:B------:R-:W-:Y:S05]  /*22e70*/  BSYNC.RECONVERGENT B2 ;  /* 0x0000000000027941 */ /* 0x000fea0003800200 */
.L_x_8177:
        /* <DEDUP_REMOVED lines=61> */
.L_x_8175:
[----:B------:R-:W-:Y:S05]  /*23250*/  BSYNC.RECONVERGENT B1 ;  /* 0x0000000000017941 */ /* 0x000fea0003800200 */
.L_x_8174:
        /* <DEDUP_REMOVED lines=11> */
.L_x_8173:
[----:B------:R-:W-:Y:S05]  /*23310*/  BSYNC.RECONVERGENT B0 ;  /* 0x0000000000007941 */ /* 0x000fea0003800200 */
.L_x_8172:
        /* <DEDUP_REMOVED lines=18> */
.L_x_8183:
        /* <DEDUP_REMOVED lines=12> */
.L_x_8185:
[----:B------:R-:W-:Y:S05]  /*23500*/  BSYNC.RECONVERGENT B2 ;  /* 0x0000000000027941 */ /* 0x000fea0003800200 */
.L_x_8184:
        /* <DEDUP_REMOVED lines=61> */
.L_x_8182:
[----:B------:R-:W-:Y:S05]  /*238e0*/  BSYNC.RECONVERGENT B1 ;  /* 0x0000000000017941 */ /* 0x000fea0003800200 */
.L_x_8181:
        /* <DEDUP_REMOVED lines=13> */
.L_x_8180:
[----:B------:R-:W-:Y:S05]  /*239c0*/  BSYNC.RECONVERGENT B0 ;  /* 0x0000000000007941 */ /* 0x000fea0003800200 */
.L_x_8179:
        /* <DEDUP_REMOVED lines=18> */
.L_x_8190:
        /* <DEDUP_REMOVED lines=12> */
.L_x_8192:
[----:B------:R-:W-:Y:S05]  /*23bb0*/  BSYNC.RECONVERGENT B2 ;  /* 0x0000000000027941 */ /* 0x000fea0003800200 */
.L_x_8191:
        /* <DEDUP_REMOVED lines=62> */
.L_x_8189:
[----:B------:R-:W-:Y:S05]  /*23fa0*/  BSYNC.RECONVERGENT B1 ;  /* 0x0000000000017941 */ /* 0x000fea0003800200 */
.L_x_8188:
        /* <DEDUP_REMOVED lines=11> */
.L_x_8187:
[----:B------:R-:W-:Y:S05]  /*24060*/  BSYNC.RECONVERGENT B0 ;  /* 0x0000000000007941 */ /* 0x000fea0003800200 */
.L_x_8186:
        /* <DEDUP_REMOVED lines=18> */
.L_x_8197:
        /* <DEDUP_REMOVED lines=12> */
.L_x_8199:
[----:B------:R-:W-:Y:S05]  /*24250*/  BSYNC.RECONVERGENT B2 ;  /* 0x0000000000027941 */ /* 0x000fea0003800200 */
.L_x_8198:
        /* <DEDUP_REMOVED lines=62> */
.L_x_8196:
[----:B------:R-:W-:Y:S05]  /*24640*/  BSYNC.RECONVERGENT B1 ;  /* 0x0000000000017941 */ /* 0x000fea0003800200 */
.L_x_8195:
[----:B------:R-:W2:Y:S01]  /*24650*/  LDL R113, [R1+0x18] ;  /* 0x0000180001717983 */ /* 0x000ea20000100800 */
        /* <DEDUP_REMOVED lines=10> */
[----:B--2---:R-:W-:-:S05]  /*24700*/  SHF.L.U32 R112, R113, 0x10, RZ ;  /* 0x0000001071707819 */ /* 0x004fca00000006ff */
[----:B------:R-:W-:-:S07]  /*24710*/  FMUL.FTZ R28, R112, R28 ;  /* 0x0000001c701c7220 */ /* 0x000fce0000410000 */
.L_x_8194:
[----:B------:R-:W-:Y:S05]  /*24720*/  BSYNC.RECONVERGENT B0 ;  /* 0x0000000000007941 */ /* 0x000fea0003800200 */
.L_x_8193:
[----:B------:R-:W-:Y:S02]  /*24730*/  F2FP.BF16.F32.PACK_AB R112, RZ, R28 ;  /* 0x0000001cff70723e */ /* 0x000fe400000010ff */
[----:B------:R-:W-:Y:S02]  /*24740*/  PRMT R42, R42, 0x5410, R43 ;  /* 0x000054102a2a7816 */ /* 0x000fe4000000002b */
[----:B------:R-:W-:Y:S02]  /*24750*/  PRMT R41, R41, 0x5410, R40 ;  /* 0x0000541029297816 */ /* 0x000fe40000000028 */
[----:B------:R-:W-:Y:S02]  /*24760*/  PRMT R40, R37, 0x5410, R39 ;  /* 0x0000541025287816 */ /* 0x000fe40000000027 */
[----:B------:R-:W-:-:S07]  /*24770*/  PRMT R43, R44, 0x5410, R112 ;  /* 0x000054102c2b7816 */ /* 0x000fce0000000070 */
.L_x_8143:
[----:B------:R-:W-:Y:S01]  /*24780*/  VIADD R112, R155, 0x80 ;  /* 0x000000809b707836 */ /* 0x000fe20000000000 */
[----:B------:R-:W-:Y:S03]  /*24790*/  BSSY.RECONVERGENT B0, `(.L_x_8200) ;  /* 0x0000019000007945 */ /* 0x000fe60003800200 */
        /* <DEDUP_REMOVED lines=19> */
[----:B------:R-:W-:Y:S02]  /*248d0*/  IADD3 R37, PT, PT, R154, 0x80, RZ ;  /* 0x000000809a257810 */ /* 0x000fe40007ffe0ff */
[----:B------:R-:W-:Y:S02]  /*248e0*/  LOP3.LUT R41, R41, R113, RZ, 0xfc, !PT ;  /* 0x0000007129297212 */ /* 0x000fe400078efcff */
[----:B------:R-:W-:Y:S01]  /*248f0*/  LOP3.LUT R40, R40, 0xff, R6, 0xf8, !PT ;  /* 0x000000ff28287812 */ /* 0x000fe200078ef806 */
[----:B0-----:R-:W-:-:S05]  /*24900*/  IMAD.WIDE.U32 R42, R37, 0x8, R42 ;  /* 0x00000008252a7825 */ /* 0x001fca00078e002a */
[----:B------:R1:W-:Y:S02]  /*24910*/  STG.E.64 desc[UR6][R42.64], R40 ;  /* 0x000000282a007986 */ /* 0x0003e4000c101b06 */
.L_x_8201:
[----:B------:R-:W-:Y:S05]  /*24920*/  BSYNC.RECONVERGENT B0 ;  /* 0x0000000000007941 */ /* 0x000fea0003800200 */
.L_x_8200:
[----:B01----:R-:W0:Y:S01]  /*24930*/  @P1 LDC.64 R42, c[0x0][0x390] ;  /* 0x0000e400ff2a1b82 */ /* 0x003e220000000a00 */
[----:B------:R-:W-:-:S07]  /*24940*/  @P1 VIADD R37, R154, 0xa0 ;  /* 0x000000a09a251836 */ /* 0x000fce0000000000 */
        /* <DEDUP_REMOVED lines=29> */
.L_x_8207:
        /* <DEDUP_REMOVED lines=12> */
.L_x_8209:
[----:B------:R-:W-:Y:S05]  /*24be0*/  BSYNC.RECONVERGENT B2 ;  /* 0x0000000000027941 */ /* 0x000fea0003800200 */
.L_x_8208:
        /* <DEDUP_REMOVED lines=61> */
.L_x_8206:
[----:B------:R-:W-:Y:S05]  /*24fc0*/  BSYNC.RECONVERGENT B1 ;  /* 0x0000000000017941 */ /* 0x000fea0003800200 */
.L_x_8205:
        /* <DEDUP_REMOVED lines=12> */
.L_x_8204:
[----:B------:R-:W-:Y:S05]  /*25090*/  BSYNC.RECONVERGENT B0 ;  /* 0x0000000000007941 */ /* 0x000fea0003800200 */
.L_x_8203:
[----:B------:R-:W-:Y:S01]  /*250a0*/  @!P2 PRMT R38, R48, 0x7632, R38 ;  /* 0x000076323026a816 */ /* 0x000fe20000000026 */
[----:B------:R-:W-:Y:S01]  /*250b0*/  BSSY.RECONVERGENT B0, `(.L_x_8210) ;  /* 0x0000070000007945 */ /* 0x000fe20003800200 */
[----:B------:R-:W-:Y:S01]  /*250c0*/  F2FP.BF16.F32.PACK_AB R112, RZ, R37 ;  /* 0x00000025ff70723e */ /* 0x000fe200000010ff */
[----:B0-----:R-:W-:Y:S01]  /*250d0*/  @!P2 IMAD.MOV.U32 R40, RZ, RZ, R39 ;  /* 0x000000ffff28a224 */ /* 0x001fe200078e0027 */
        /* <DEDUP_REMOVED lines=19> */
.L_x_8214:
        /* <DEDUP_REMOVED lines=12> */
.L_x_8216:
[----:B------:R-:W-:Y:S05]  /*252d0*/  BSYNC.RECONVERGENT B2 ;  /* 0x0000000000027941 */ /* 0x000fea0003800200 */
.L_x_8215:
        /* <DEDUP_REMOVED lines=61> */
.L_x_8213:
[----:B------:R-:W-:Y:S05]  /*256b0*/  BSYNC.RECONVERGENT B1 ;  /* 0x0000000000017941 */ /* 0x000fea0003800200 */
.L_x_8212:
        /* <DEDUP_REMOVED lines=15> */
.L_x_8211:
[----:B------:R-:W-:Y:S05]  /*257b0*/  BSYNC.RECONVERGENT B0 ;  /* 0x0000000000007941 */ /* 0x000fea0003800200 */
.L_x_8210:
        /* <DEDUP_REMOVED lines=22> */
.L_x_8221:
        /* <DEDUP_REMOVED lines=12> */
.L_x_8223:
[----:B------:R-:W-:Y:S05]  /*259e0*/  BSYNC.RECONVERGENT B2 ;  /* 0x0000000000027941 */ /* 0x000fea0003800200 */
.L_x_8222:
        /* <DEDUP_REMOVED lines=62> */
.L_x_8220:
[----:B------:R-:W-:Y:S05]  /*25dd0*/  BSYNC.RECONVERGENT B1 ;  /* 0x0000000000017941 */ /* 0x000fea0003800200 */
.L_x_8219:
        /* <DEDUP_REMOVED lines=12> */
.L_x_8218:
[----:B------:R-:W-:Y:S05]  /*25ea0*/  BSYNC.RECONVERGENT B0 ;  /* 0x0000000000007941 */ /* 0x000fea0003800200 */
.L_x_8217:
        /* <DEDUP_REMOVED lines=23> */
.L_x_8228:
        /* <DEDUP_REMOVED lines=12> */
.L_x_8230:
[----:B------:R-:W-:Y:S05]  /*260e0*/  BSYNC.RECONVERGENT B2 ;  /* 0x0000000000027941 */ /* 0x000fea0003800200 */
.L_x_8229:
        /* <DEDUP_REMOVED lines=62> */
.L_x_8227:
[----:B------:R-:W-:Y:S05]  /*264d0*/  BSYNC.RECONVERGENT B1 ;  /* 0x0000000000017941 */ /* 0x000fea0003800200 */
.L_x_8226:
        /* <DEDUP_REMOVED lines=15> */
.L_x_8225:
[----:B------:R-:W-:Y:S05]  /*265d0*/  BSYNC.RECONVERGENT B0 ;  /* 0x0000000000007941 */ /* 0x000fea0003800200 */
.L_x_8224:
        /* <DEDUP_REMOVED lines=22> */
.L_x_8235:
        /* <DEDUP_REMOVED lines=12> */
.L_x_8237:
[----:B------:R-:W-:Y:S05]  /*26800*/  BSYNC.RECONVERGENT B2 ;  /* 0x0000000000027941 */ /* 0x000fea0003800200 */
.L_x_8236:
        /* <DEDUP_REMOVED lines=62> */
.L_x_8234:
[----:B------:R-:W-:Y:S05]  /*26bf0*/  BSYNC.RECONVERGENT B1 ;  /* 0x0000000000017941 */ /* 0x000fea0003800200 */
.L_x_8233:
        /* <DEDUP_REMOVED lines=12> */
.L_x_8232:
[----:B------:R-:W-:Y:S05]  /*26cc0*/  BSYNC.RECONVERGENT B0 ;  /* 0x0000000000007941 */ /* 0x000fea0003800200 */
.L_x_8231:
        /* <DEDUP_REMOVED lines=23> */
.L_x_8242:
        /* <DEDUP_REMOVED lines=12> */
.L_x_8244:
[----:B------:R-:W-:Y:S05]  /*26f00*/  BSYNC.RECONVERGENT B2 ;  /* 0x0000000000027941 */ /* 0x000fea0003800200 */
.L_x_8243:
        /* <DEDUP_REMOVED lines=62> */
.L_x_8241:
[----:B------:R-:W-:Y:S05]  /*272f0*/  BSYNC.RECONVERGENT B1 ;  /* 0x0000000000017941 */ /* 0x000fea0003800200 */
.L_x_8240:
        /* <DEDUP_REMOVED lines=15> */
.L_x_8239:
[----:B------:R-:W-:Y:S05]  /*273f0*/  BSYNC.RECONVERGENT B0 ;  /* 0x0000000000007941 */ /* 0x000fea0003800200 */
.L_x_8238:
        /* <DEDUP_REMOVED lines=22> */
.L_x_8249:
        /* <DEDUP_REMOVED lines=12> */
.L_x_8251:
[----:B------:R-:W-:Y:S05]  /*27620*/  BSYNC.RECONVERGENT B2 ;  /* 0x0000000000027941 */ /* 0x000fea0003800200 */
.L_x_8250:
        /* <DEDUP_REMOVED lines=59> */
[----:B------:R-:W-:Y:S01]  /*279e0*/  MOV R172, R124 ;  /* 0x0000007c00ac7202 */ /* 0x000fe20000000f00 */
[----:B------:R-:W-:Y:S01]  /*279f0*/  IMAD.MOV.U32 R124, RZ, RZ, RZ ;  /* 0x000000ffff7c7224 */ /* 0x000fe200078e00ff */
[----:B------:R-:W-:-:S07]  /*27a00*/  LOP3.LUT R170, R126, UR15, R125, 0x96, !PT ;  /* 0x0000000f7eaa7c12 */ /* 0x000fce000f8e967d */
.L_x_8248:
[----:B------:R-:W-:Y:S05]  /*27a10*/  BSYNC.RECONVERGENT B1 ;  /* 0x0000000000017941 */ /* 0x000fea0003800200 */
.L_x_8247:
        /* <DEDUP_REMOVED lines=12> */
.L_x_8246:
[----:B------:R-:W-:Y:S05]  /*27ae0*/  BSYNC.RECONVERGENT B0 ;  /* 0x0000000000007941 */ /* 0x000fea0003800200 */
.L_x_8245:
        /* <DEDUP_REMOVED lines=23> */
.L_x_8256:
        /* <DEDUP_REMOVED lines=12> */
.L_x_8258:
[----:B------:R-:W-:Y:S05]  /*27d20*/  BSYNC.RECONVERGENT B2 ;  /* 0x0000000000027941 */ /* 0x000fea0003800200 */
.L_x_8257:
        /* <DEDUP_REMOVED lines=58> */
[----:B------:R-:W-:-:S04]  /*280d0*/  IMAD.WIDE.U32 R124, R44, -0x326172a9, RZ ;  /* 0xcd9e8d572c7c7825 */ /* 0x000fc800078e00ff */
[----:B------:R-:W-:Y:S01]  /*280e0*/  IMAD.MOV.U32 R44, RZ, RZ, R128 ;  /* 0x000000ffff2c7224 */ /* 0x000fe200078e0080 */
[----:B------:R-:W-:Y:S02]  /*280f0*/  LOP3.LUT R170, R126, UR15, R125, 0x96, !PT ;  /* 0x0000000f7eaa7c12 */ /* 0x000fe4000f8e967d */
[----:B------:R-:W-:-:S07]  /*28100*/  MOV R172, R124 ;  /* 0x0000007c00ac7202 */ /* 0x000fce0000000f00 */
.L_x_8255:
[----:B------:R-:W-:Y:S05]  /*28110*/  BSYNC.RECONVERGENT B1 ;  /* 0x0000000000017941 */ /* 0x000fea0003800200 */
.L_x_8254:
[----:B------:R-:W2:Y:S01]  /*28120*/  LDL R125, [R1+0x28] ;  /* 0x00002800017d7983 */ /* 0x000ea20000100800 */
[----:B------:R-:W-:Y:S01]  /*28130*/  I2FP.F32.U32 R44, R44 ;  /* 0x0000002c002c7245 */ /* 0x000fe20000201000 */
[----:B------:R-:W-:-:S05]  /*28140*/  HFMA2 R124, -RZ, RZ, 0.1171875, 0 ;  /* 0x2f800000ff7c7431 */ /* 0x000fca00000001ff */
        /* <DEDUP_REMOVED lines=8> */
[----:B------:R-:W-:Y:S01]  /*281d0*/  FSEL R124, R124, RZ, !P2 ;  /* 0x000000ff7c7c7208 */ /* 0x000fe20005000000 */
[----:B------:R-:W-:Y:S01]  /*281e0*/  IMAD.U32 R44, R44, 0x10000, RZ ;  /* 0x000100002c2c7824 */ /* 0x000fe200078e00ff */
[----:B--2---:R-:W-:-:S05]  /*281f0*/  SHF.L.U32 R125, R125, 0x10, RZ ;  /* 0x000000107d7d7819 */ /* 0x004fca00000006ff */
[----:B------:R-:W-:-:S07]  /*28200*/  FFMA.FTZ R44, R124, R125, R44 ;  /* 0x0000007d7c2c7223 */ /* 0x000fce000001002c */
.L_x_8253:
[----:B------:R-:W-:Y:S05]  /*28210*/  BSYNC.RECONVERGENT B0 ;  /* 0x0000000000007941 */ /* 0x000fea0003800200 */
.L_x_8252:
[----:B------:R-:W-:Y:S02]  /*28220*/  F2FP.BF16.F32.PACK_AB R124, RZ, R44 ;  /* 0x0000002cff7c723e */ /* 0x000fe400000010ff */
[----:B------:R-:W-:Y:S02]  /*28230*/  PRMT R112, R112, 0x5410, R115 ;  /* 0x0000541070707816 */ /* 0x000fe40000000073 */
[----:B------:R-:W-:Y:S02]  /*28240*/  PRMT R114, R114, 0x5410, R123 ;  /* 0x0000541072727816 */ /* 0x000fe4000000007b */
[----:B------:R-:W-:Y:S02]  /*28250*/  PRMT R113, R113, 0x5410, R121 ;  /* 0x0000541071717816 */ /* 0x000fe40000000079 */
[----:B------:R-:W-:Y:S01]  /*28260*/  PRMT R115, R137, 0x5410, R124 ;  /* 0x0000541089737816 */ /* 0x000fe2000000007c */
[----:B------:R-:W-:Y:S06]  /*28270*/  BRA `(.L_x_8259) ;  /* 0x0000003400747947 */ /* 0x000fec0003800000 */
.L_x_8202:
        /* <DEDUP_REMOVED lines=21> */
.L_x_8264:
        /* <DEDUP_REMOVED lines=12> */
.L_x_8266:
[----:B------:R-:W-:Y:S05]  /*28490*/  BSYNC.RECONVERGENT B2 ;  /* 0x0000000000027941 */ /* 0x000fea0003800200 */
.L_x_8265:
        /* <DEDUP_REMOVED lines=60> */
.L_x_8263:
[----:B------:R-:W-:Y:S05]  /*28860*/  BSYNC.RECONVERGENT B1 ;  /* 0x0000000000017941 */ /* 0x000fea0003800200 */
.L_x_8262:
        /* <DEDUP_REMOVED lines=11> */
.L_x_8261:
[----:B------:R-:W-:Y:S05]  /*28920*/  BSYNC.RECONVERGENT B0 ;  /* 0x0000000000007941 */ /* 0x000fea0003800200 */
.L_x_8260:
[----:B------:R-:W-:Y:S01]  /*28930*/  BSSY.RECONVERGENT B0, `(.L_x_8267) ;  /* 0x000006a000007945 */ /* 0x000fe20003800200 */
[----:B------:R-:W-:Y:S01]  /*28940*/  F2FP.BF16.F32.PACK_AB R112, RZ, R37 ;  /* 0x00000025ff70723e */ /* 0x000fe200000010ff */
[----:B------:R-:W-:Y:S02]  /*28950*/  IMAD.MOV.U32 R38, RZ, RZ, RZ ;  /* 0x000000ffff267224 */ /* 0x000fe400078e00ff */
[----:B0-----:R-:W-:Y:S01]  /*28960*/  IMAD.MOV.U32 R40, RZ, RZ, R39 ;  /* 0x000000ffff287224 */ /* 0x001fe200078e0027 */
        /* <DEDUP_REMOVED lines=14> */
.L_x_8271:
        /* <DEDUP_REMOVED lines=12> */
.L_x_8273:
[----:B------:R-:W-:Y:S05]  /*28b10*/  BSYNC.RECONVERGENT B2 ;  /* 0x0000000000027941 */ /* 0x000fea0003800200 */
.L_x_8272:
        /* <DEDUP_REMOVED lines=61> */
.L_x_8270:
[----:B------:R-:W-:Y:S05]  /*28ef0*/  BSYNC.RECONVERGENT B1 ;  /* 0x0000000000017941 */ /* 0x000fea0003800200 */
.L_x_8269:
        /* <DEDUP_REMOVED lines=13> */
.L_x_8268:
[----:B------:R-:W-:Y:S05]  /*28fd0*/  BSYNC.RECONVERGENT B0 ;  /* 0x0000000000007941 */ /* 0x000fea0003800200 */
.L_x_8267:
        /* <DEDUP_REMOVED lines=18> */
.L_x_8278:
        /* <DEDUP_REMOVED lines=12> */
.L_x_8280:
[----:B------:R-:W-:Y:S05]  /*291c0*/  BSYNC.RECONVERGENT B2 ;  /* 0x0000000000027941 */ /* 0x000fea0003800200 */
.L_x_8279:
        /* <DEDUP_REMOVED lines=62> */
.L_x_8277:
[----:B------:R-:W-:Y:S05]  /*295b0*/  BSYNC.RECONVERGENT B1 ;  /* 0x0000000000017941 */ /* 0x000fea0003800200 */
.L_x_8276:
        /* <DEDUP_REMOVED lines=11> */
.L_x_8275:
[----:B------:R-:W-:Y:S05]  /*29670*/  BSYNC.RECONVERGENT B0 ;  /* 0x0000000000007941 */ /* 0x000fea0003800200 */
.L_x_8274:
        /* <DEDUP_REMOVED lines=18> */
.L_x_8285:
        /* <DEDUP_REMOVED lines=12> */
.L_x_8287:
[----:B------:R-:W-:Y:S05]  /*29860*/  BSYNC.RECONVERGENT B2 ;  /* 0x0000000000027941 */ /* 0x000fea0003800200 */
.L_x_8286:
        /* <DEDUP_REMOVED lines=62> */
.L_x_8284:
[----:B------:R-:W-:Y:S05]  /*29c50*/  BSYNC.RECONVERGENT B1 ;  /* 0x0000000000017941 */ /* 0x000fea0003800200 */
.L_x_8283:
        /* <DEDUP_REMOVED lines=13> */
.L_x_8282:
[----:B------:R-:W-:Y:S05]  /*29d30*/  BSYNC.RECONVERGENT B0 ;  /* 0x0000000000007941 */ /* 0x000fea0003800200 */
.L_x_8281:
        /* <DEDUP_REMOVED lines=18> */
.L_x_8292:
        /* <DEDUP_REMOVED lines=12> */
.L_x_8294:
[----:B------:R-:W-:Y:S05]  /*29f20*/  BSYNC.RECONVERGENT B2 ;  /* 0x0000000000027941 */ /* 0x000fea0003800200 */
.L_x_8293:
        /* <DEDUP_REMOVED lines=62> */
.L_x_8291:
[----:B------:R-:W-:Y:S05]  /*2a310*/  BSYNC.RECONVERGENT B1 ;  /* 0x0000000000017941 */ /* 0x000fea0003800200 */
.L_x_8290:
        /* <DEDUP_REMOVED lines=11> */
.L_x_8289:
[----:B------:R-:W-:Y:S05]  /*2a3d0*/  BSYNC.RECONVERGENT B0 ;  /* 0x0000000000007941 */ /* 0x000fea0003800200 */
.L_x_8288:
        /* <DEDUP_REMOVED lines=18> */
.L_x_8299:
        /* <DEDUP_REMOVED lines=12> */
.L_x_8301:
[----:B------:R-:W-:Y:S05]  /*2a5c0*/  BSYNC.RECONVERGENT B2 ;  /* 0x0000000000027941 */ /* 0x000fea0003800200 */
.L_x_8300:
        /* <DEDUP_REMOVED lines=62> */
.L_x_8298:
[----:B------:R-:W-:Y:S05]  /*2a9b0*/  BSYNC.RECONVERGENT B1 ;  /* 0x0000000000017941 */ /* 0x000fea0003800200 */
.L_x_8297:
        /* <DEDUP_REMOVED lines=13> */
.L_x_8296:
[----:B------:R-:W-:Y:S05]  /*2aa90*/  BSYNC.RECONVERGENT B0 ;  /* 0x0000000000007941 */ /* 0x000fea0003800200 */
.L_x_8295:
        /* <DEDUP_REMOVED lines=18> */
.L_x_8306:
        /* <DEDUP_REMOVED lines=12> */
.L_x_8308:
[----:B------:R-:W-:Y:S05]  /*2ac80*/  BSYNC.RECONVERGENT B2 ;  /* 0x0000000000027941 */ /* 0x000fea0003800200 */
.L_x_8307:
        /* <DEDUP_REMOVED lines=62> */
.L_x_8305:
[----:B------:R-:W-:Y:S05]  /*2b070*/  BSYNC.RECONVERGENT B1 ;  /* 0x0000000000017941 */ /* 0x000fea0003800200 */
.L_x_8304:
        /* <DEDUP_REMOVED lines=11> */
.L_x_8303:
[----:B------:R-:W-:Y:S05]  /*2b130*/  BSYNC.RECONVERGENT B0 ;  /* 0x0000000000007941 */ /* 0x000fea0003800200 */
.L_x_8302:
        /* <DEDUP_REMOVED lines=18> */
.L_x_8313:
        /* <DEDUP_REMOVED lines=12> */
.L_x_8315:
[----:B------:R-:W-:Y:S05]  /*2b320*/  BSYNC.RECONVERGENT B2 ;  /* 0x0000000000027941 */ /* 0x000fea0003800200 */
.L_x_8314:
        /* <DEDUP_REMOVED lines=54> */
[----:B------:R-:W-:-:S03]  /*2b690*/  HFMA2 R127, -RZ, RZ, 0, 0 ;  /* 0x00000000ff7f7431 */ /* 0x000fc600000001ff */
[----:B------:R-:W-:-:S04]  /*2b6a0*/  IMAD.WIDE.U32 R124, R124, -0x2daee0ad, RZ ;  /* 0xd2511f537c7c7825 */ /* 0x000fc800078e00ff */
[----:B------:R-:W-:Y:S01]  /*2b6b0*/  IMAD.MOV.U32 R122, RZ, RZ, R124 ;  /* 0x000000ffff7a7224 */ /* 0x000fe200078e007c */
[----:B------:R-:W-:Y:S01]  /*2b6c0*/  LOP3.LUT R166, R138, UR15, R125, 0x96, !PT ;  /* 0x0000000f8aa67c12 */ /* 0x000fe2000f8e967d */
[----:B------:R-:W-:Y:S01]  /*2b6d0*/  UIADD3 UR15, UPT, UPT, UR4, -0x700cb87f, URZ ;  /* 0x8ff34781040f7890 */ /* 0x000fe2000fffe0ff */
[----:B------:R-:W-:-:S04]  /*2b6e0*/  IMAD.WIDE.U32 R124, R137, -0x326172a9, RZ ;  /* 0xcd9e8d57897c7825 */ /* 0x000fc800078e00ff */
[----:B------:R-:W-:Y:S01]  /*2b6f0*/  IMAD.MOV.U32 R172, RZ, RZ, R124 ;  /* 0x000000ffffac7224 */ /* 0x000fe200078e007c */
[----:B------:R-:W-:-:S07]  /*2b700*/  LOP3.LUT R170, R126, UR15, R125, 0x96, !PT ;  /* 0x0000000f7eaa7c12 */ /* 0x000fce000f8e967d */
.L_x_8312:
[----:B------:R-:W-:Y:S05]  /*2b710*/  BSYNC.RECONVERGENT B1 ;  /* 0x0000000000017941 */ /* 0x000fea0003800200 */
.L_x_8311:
        /* <DEDUP_REMOVED lines=13> */
.L_x_8310:
[----:B------:R-:W-:Y:S05]  /*2b7f0*/  BSYNC.RECONVERGENT B0 ;  /* 0x0000000000007941 */ /* 0x000fea0003800200 */
.L_x_8309:
[----:B------:R-:W-:Y:S02]  /*2b800*/  F2FP.BF16.F32.PACK_AB R124, RZ, R44 ;  /* 0x0000002cff7c723e */ /* 0x000fe400000010ff */
[----:B------:R-:W-:Y:S02]  /*2b810*/  PRMT R112, R112, 0x5410, R115 ;  /* 0x0000541070707816 */ /* 0x000fe40000000073 */
[----:B------:R-:W-:Y:S02]  /*2b820*/  PRMT R114, R114, 0x5410, R123 ;  /* 0x0000541072727816 */ /* 0x000fe4000000007b */
[----:B------:R-:W-:Y:S02]  /*2b830*/  PRMT R113, R113, 0x5410, R121 ;  /* 0x0000541071717816 */ /* 0x000fe40000000079 */
[----:B------:R-:W-:-:S07]  /*2b840*/  PRMT R115, R128, 0x5410, R124 ;  /* 0x0000541080737816 */ /* 0x000fce000000007c */
.L_x_8259:
        /* <DEDUP_REMOVED lines=26> */
.L_x_8317:
[----:B------:R-:W-:Y:S05]  /*2b9f0*/  BSYNC.RECONVERGENT B0 ;  /* 0x0000000000007941 */ /* 0x000fea0003800200 */
.L_x_8316:
        /* <DEDUP_REMOVED lines=31> */
.L_x_8323:
        /* <DEDUP_REMOVED lines=12> */
.L_x_8325:
[----:B------:R-:W-:Y:S05]  /*2bcb0*/  BSYNC.RECONVERGENT B2 ;  /* 0x0000000000027941 */ /* 0x000fea0003800200 */
.L_x_8324:
        /* <DEDUP_REMOVED lines=57> */
[----:B------:R-:W-:Y:S01]  /*2c050*/  IMAD.WIDE.U32 R112, R6, -0x326172a9, RZ ;  /* 0xcd9e8d5706707825 */ /* 0x000fe200078e00ff */
[----:B------:R-:W-:-:S03]  /*2c060*/  MOV R6, R122 ;  /* 0x0000007a00067202 */ /* 0x000fc60000000f00 */
[----:B------:R-:W-:Y:S01]  /*2c070*/  IMAD.MOV.U32 R172, RZ, RZ, R112 ;  /* 0x000000ffffac7224 */ /* 0x000fe200078e0070 */
[----:B------:R-:W-:Y:S01]  /*2c080*/  LOP3.LUT R170, R114, UR15, R113, 0x96, !PT ;  /* 0x0000000f72aa7c12 */ /* 0x000fe2000f8e9671 */
[----:B------:R-:W-:-:S07]  /*2c090*/  IMAD.MOV.U32 R114, RZ, RZ, RZ ;  /* 0x000000ffff727224 */ /* 0x000fce00078e00ff */
.L_x_8322:
[----:B------:R-:W-:Y:S05]  /*2c0a0*/  BSYNC.RECONVERGENT B1 ;  /* 0x0000000000017941 */ /* 0x000fea0003800200 */
.L_x_8321:
        /* <DEDUP_REMOVED lines=12> */
.L_x_8320:
[----:B------:R-:W-:Y:S05]  /*2c170*/  BSYNC.RECONVERGENT B0 ;  /* 0x0000000000007941 */ /* 0x000fea0003800200 */
.L_x_8319:
        /* <DEDUP_REMOVED lines=23> */
.L_x_8330:
        /* <DEDUP_REMOVED lines=12> */
.L_x_8332:
[----:B------:R-:W-:Y:S05]  /*2c3b0*/  BSYNC.RECONVERGENT B2 ;  /* 0x0000000000027941 */ /* 0x000fea0003800200 */
.L_x_8331:
        /* <DEDUP_REMOVED lines=62> */
.L_x_8329:
[----:B------:R-:W-:Y:S05]  /*2c7a0*/  BSYNC.RECONVERGENT B1 ;  /* 0x0000000000017941 */ /* 0x000fea0003800200 */
.L_x_8328:
        /* <DEDUP_REMOVED lines=15> */
.L_x_8327:
[----:B------:R-:W-:Y:S05]  /*2c8a0*/  BSYNC.RECONVERGENT B0 ;  /* 0x0000000000007941 */ /* 0x000fea0003800200 */
.L_x_8326:
        /* <DEDUP_REMOVED lines=22> */
.L_x_8337:
        /* <DEDUP_REMOVED lines=12> */
.L_x_8339:
[----:B------:R-:W-:Y:S05]  /*2cad0*/  BSYNC.RECONVERGENT B2 ;  /* 0x0000000000027941 */ /* 0x000fea0003800200 */
.L_x_8338:
        /* <DEDUP_REMOVED lines=62> */
.L_x_8336:
[----:B------:R-:W-:Y:S05]  /*2cec0*/  BSYNC.RECONVERGENT B1 ;  /* 0x0000000000017941 */ /* 0x000fea0003800200 */
.L_x_8335:
        /* <DEDUP_REMOVED lines=12> */
.L_x_8334:
[----:B------:R-:W-:Y:S05]  /*2cf90*/  BSYNC.RECONVERGENT B0 ;  /* 0x0000000000007941 */ /* 0x000fea0003800200 */
.L_x_8333:
        /* <DEDUP_REMOVED lines=23> */
.L_x_8344:
        /* <DEDUP_REMOVED lines=12> */
.L_x_8346:
[----:B------:R-:W-:Y:S05]  /*2d1d0*/  BSYNC.RECONVERGENT B2 ;  /* 0x0000000000027941 */ /* 0x000fea0003800200 */
.L_x_8345:
        /* <DEDUP_REMOVED lines=62> */
.L_x_8343:
[----:B------:R-:W-:Y:S05]  /*2d5c0*/  BSYNC.RECONVERGENT B1 ;  /* 0x0000000000017941 */ /* 0x000fea0003800200 */
.L_x_8342:
        /* <DEDUP_REMOVED lines=15> */
.L_x_8341:
[----:B------:R-:W-:Y:S05]  /*2d6c0*/  BSYNC.RECONVERGENT B0 ;  /* 0x0000000000007941 */ /* 0x000fea0003800200 */
.L_x_8340:
        /* <DEDUP_REMOVED lines=22> */
.L_x_8351:
        /* <DEDUP_REMOVED lines=12> */
.L_x_8353:
[----:B------:R-:W-:Y:S05]  /*2d8f0*/  BSYNC.RECONVERGENT B2 ;  /* 0x0000000000027941 */ /* 0x000fea0003800200 */
.L_x_8352:
        /* <DEDUP_REMOVED lines=62> */
.L_x_8350:
[----:B------:R-:W-:Y:S05]  /*2dce0*/  BSYNC.RECONVERGENT B1 ;  /* 0x0000000000017941 */ /* 0x000fea0003800200 */
.L_x_8349:
        /* <DEDUP_REMOVED lines=12> */
.L_x_8348:
[----:B------:R-:W-:Y:S05]  /*2ddb0*/  BSYNC.RECONVERGENT B0 ;  /* 0x0000000000007941 */ /* 0x000fea0003800200 */
.L_x_8347:
        /* <DEDUP_REMOVED lines=23> */
.L_x_8358:
        /* <DEDUP_REMOVED lines=12> */
.L_x_8360:
[----:B------:R-:W-:Y:S05]  /*2dff0*/  BSYNC.RECONVERGENT B2 ;  /* 0x0000000000027941 */ /* 0x000fea0003800200 */
.L_x_8359:
        /* <DEDUP_REMOVED lines=61> */
[----:B------:R-:W-:-:S07]  /*2e3d0*/  LOP3.LUT R170, R140, UR15, R127, 0x96, !PT ;  /* 0x0000000f8caa7c12 */ /* 0x000fce000f8e967f */
.L_x_8357:
[----:B------:R-:W-:Y:S05]  /*2e3e0*/  BSYNC.RECONVERGENT B1 ;  /* 0x0000000000017941 */ /* 0x000fea0003800200 */
.L_x_8356:
        /* <DEDUP_REMOVED lines=15> */
.L_x_8355:
[----:B------:R-:W-:Y:S05]  /*2e4e0*/  BSYNC.RECONVERGENT B0 ;  /* 0x0000000000007941 */ /* 0x000fea0003800200 */
.L_x_8354:
        /* <DEDUP_REMOVED lines=22> */
.L_x_8365:
        /* <DEDUP_REMOVED lines=12> */
.L_x_8367:
[----:B------:R-:W-:Y:S05]  /*2e710*/  BSYNC.RECONVERGENT B2 ;  /* 0x0000000000027941 */ /* 0x000fea0003800200 */
.L_x_8366:
        /* <DEDUP_REMOVED lines=62> */
.L_x_8364:
[----:B------:R-:W-:Y:S05]  /*2eb00*/  BSYNC.RECONVERGENT B1 ;  /* 0x0000000000017941 */ /* 0x000fea0003800200 */
.L_x_8363:
        /* <DEDUP_REMOVED lines=12> */
.L_x_8362:
[----:B------:R-:W-:Y:S05]  /*2ebd0*/  BSYNC.RECONVERGENT B0 ;  /* 0x0000000000007941 */ /* 0x000fea0003800200 */
.L_x_8361:
        /* <DEDUP_REMOVED lines=23> */
.L_x_8372:
        /* <DEDUP_REMOVED lines=12> */
.L_x_8374:
[----:B------:R-:W-:Y:S05]  /*2ee10*/  BSYNC.RECONVERGENT B2 ;  /* 0x0000000000027941 */ /* 0x000fea0003800200 */
.L_x_8373:
        /* <DEDUP_REMOVED lines=62> */
.L_x_8371:
[----:B------:R-:W-:Y:S05]  /*2f200*/  BSYNC.RECONVERGENT B1 ;  /* 0x0000000000017941 */ /* 0x000fea0003800200 */
.L_x_8370:
        /* <DEDUP_REMOVED lines=15> */
.L_x_8369:
[----:B------:R-:W-:Y:S05]  /*2f300*/  BSYNC.RECONVERGENT B0 ;  /* 0x0000000000007941 */ /* 0x000fea0003800200 */
.L_x_8368:
[----:B------:R-:W-:Y:S02]  /*2f310*/  F2FP.BF16.F32.PACK_AB R140, RZ, R128 ;  /* 0x00000080ff8c723e */ /* 0x000fe400000010ff */
[----:B------:R-:W-:Y:S02]  /*2f320*/  PRMT R112, R112, 0x5410, R115 ;  /* 0x0000541070707816 */ /* 0x000fe40000000073 */
[----:B------:R-:W-:Y:S02]  /*2f330*/  PRMT R114, R139, 0x5410, R114 ;  /* 0x000054108b727816 */ /* 0x000fe40000000072 */
[----:B------:R-:W-:Y:S02]  /*2f340*/  PRMT R113, R113, 0x5410, R137 ;  /* 0x0000541071717816 */ /* 0x000fe40000000089 */
[----:B------:R-:W-:Y:S01]  /*2f350*/  PRMT R115, R147, 0x5410, R140 ;  /* 0x0000541093737816 */ /* 0x000fe2000000008c */
[----:B------:R-:W-:Y:S06]  /*2f360*/  BRA `(.L_x_8375) ;  /* 0x0000003400807947 */ /* 0x000fec0003800000 */
.L_x_8318:
[----:B------:R-:W-:Y:S01]  /*2f370*/  BSSY.RECONVERGENT B0, `(.L_x_8376) ;  /* 0x000006c000007945 */ /* 0x000fe20003800200 */
[----:B------:R-:W-:Y:S02]  /*2f380*/  HFMA2 R121, -RZ, RZ, 0, 0 ;  /* 0x00000000ff797431 */ /* 0x000fe400000001ff */
[----:B------:R-:W-:Y:S02]  /*2f390*/  IMAD.MOV.U32 R138, RZ, RZ, R122 ;  /* 0x000000ffff8a7224 */ /* 0x000fe400078e007a */
[----:B0-----:R-:W-:Y:S01]  /*2f3a0*/  IMAD.MOV.U32 R114, RZ, RZ, R127 ;  /* 0x000000ffff727224 */ /* 0x001fe200078e007f */
        /* <DEDUP_REMOVED lines=17> */
.L_x_8380:
        /* <DEDUP_REMOVED lines=12> */
.L_x_8382:
[----:B------:R-:W-:Y:S05]  /*2f580*/  BSYNC.RECONVERGENT B2 ;  /* 0x0000000000027941 */ /* 0x000fea0003800200 */
.L_x_8381:
        /* <DEDUP_REMOVED lines=62> */
.L_x_8379:
[----:B------:R-:W-:Y:S05]  /*2f970*/  BSYNC.RECONVERGENT B1 ;  /* 0x0000000000017941 */ /* 0x000fea0003800200 */
.L_x_8378:
        /* <DEDUP_REMOVED lines=11> */
.L_x_8377:
[----:B------:R-:W-:Y:S05]  /*2fa30*/  BSYNC.RECONVERGENT B0 ;  /* 0x0000000000007941 */ /* 0x000fea0003800200 */
.L_x_8376:
        /* <DEDUP_REMOVED lines=18> */
.L_x_8387:
        /* <DEDUP_REMOVED lines=12> */
.L_x_8389:
[----:B------:R-:W-:Y:S05]  /*2fc20*/  BSYNC.RECONVERGENT B2 ;  /* 0x0000000000027941 */ /* 0x000fea0003800200 */
.L_x_8388:
        /* <DEDUP_REMOVED lines=62> */
.L_x_8386:
[----:B------:R-:W-:Y:S05]  /*30010*/  BSYNC.RECONVERGENT B1 ;  /* 0x0000000000017941 */ /* 0x000fea0003800200 */
.L_x_8385:
        /* <DEDUP_REMOVED lines=13> */
.L_x_8384:
[----:B------:R-:W-:Y:S05]  /*300f0*/  BSYNC.RECONVERGENT B0 ;  /* 0x0000000000007941 */ /* 0x000fea0003800200 */
.L_x_8383:
        /* <DEDUP_REMOVED lines=18> */
.L_x_8394:
        /* <DEDUP_REMOVED lines=12> */
.L_x_8396:
[----:B------:R-:W-:Y:S05]  /*302e0*/  BSYNC.RECONVERGENT B2 ;  /* 0x0000000000027941 */ /* 0x000fea0003800200 */
.L_x_8395:
        /* <DEDUP_REMOVED lines=62> */
.L_x_8393:
[----:B------:R-:W-:Y:S05]  /*306d0*/  BSYNC.RECONVERGENT B1 ;  /* 0x0000000000017941 */ /* 0x000fea0003800200 */
.L_x_8392:
        /* <DEDUP_REMOVED lines=11> */
.L_x_8391:
[----:B------:R-:W-:Y:S05]  /*30790*/  BSYNC.RECONVERGENT B0 ;  /* 0x0000000000007941 */ /* 0x000fea0003800200 */
.L_x_8390:
        /* <DEDUP_REMOVED lines=18> */
.L_x_8401:
        /* <DEDUP_REMOVED lines=12> */
.L_x_8403:
[----:B------:R-:W-:Y:S05]  /*30980*/  BSYNC.RECONVERGENT B2 ;  /* 0x0000000000027941 */ /* 0x000fea0003800200 */
.L_x_8402:
        /* <DEDUP_REMOVED lines=62> */
.L_x_8400:
[----:B------:R-:W-:Y:S05]  /*30d70*/  BSYNC.RECONVERGENT B1 ;  /* 0x0000000000017941 */ /* 0x000fea0003800200 */
.L_x_8399:
        /* <DEDUP_REMOVED lines=13> */
.L_x_8398:
[----:B------:R-:W-:Y:S05]  /*30e50*/  BSYNC.RECONVERGENT B0 ;  /* 0x0000000000007941 */ /* 0x000fea0003800200 */
.L_x_8397:
        /* <DEDUP_REMOVED lines=18> */
.L_x_8408:
        /* <DEDUP_REMOVED lines=12> */
.L_x_8410:
[----:B------:R-:W-:Y:S05]  /*31040*/  BSYNC.RECONVERGENT B2 ;  /* 0x0000000000027941 */ /* 0x000fea0003800200 */
.L_x_8409:
        /* <DEDUP_REMOVED lines=62> */
.L_x_8407:
[----:B------:R-:W-:Y:S05]  /*31430*/  BSYNC.RECONVERGENT B1 ;  /* 0x0000000000017941 */ /* 0x000fea0003800200 */
.L_x_8406:
        /* <DEDUP_REMOVED lines=11> */
.L_x_8405:
[----:B------:R-:W-:Y:S05]  /*314f0*/  BSYNC.RECONVERGENT B0 ;  /* 0x0000000000007941 */ /* 0x000fea0003800200 */
.L_x_8404:
        /* <DEDUP_REMOVED lines=18> */
.L_x_8415:
        /* <DEDUP_REMOVED lines=12> */
.L_x_8417:
[----:B------:R-:W-:Y:S05]  /*316e0*/  BSYNC.RECONVERGENT B2 ;  /* 0x0000000000027941 */ /* 0x000fea0003800200 */
.L_x_8416:
        /* <DEDUP_REMOVED lines=62> */
.L_x_8414:
[----:B------:R-:W-:Y:S05]  /*31ad0*/  BSYNC.RECONVERGENT B1 ;  /* 0x0000000000017941 */ /* 0x000fea0003800200 */
.L_x_8413:
        /* <DEDUP_REMOVED lines=13> */
.L_x_8412:
[----:B------:R-:W-:Y:S05]  /*31bb0*/  BSYNC.RECONVERGENT B0 ;  /* 0x0000000000007941 */ /* 0x000fea0003800200 */
.L_x_8411:
        /* <DEDUP_REMOVED lines=18> */
.L_x_8422:
        /* <DEDUP_REMOVED lines=12> */
.L_x_8424:
[----:B------:R-:W-:Y:S05]  /*31da0*/  BSYNC.RECONVERGENT B2 ;  /* 0x0000000000027941 */ /* 0x000fea0003800200 */
.L_x_8423:
        /* <DEDUP_REMOVED lines=62> */
.L_x_8421:
[----:B------:R-:W-:Y:S05]  /*32190*/  BSYNC.RECONVERGENT B1 ;  /* 0x0000000000017941 */ /* 0x000fea0003800200 */
.L_x_8420:
        /* <DEDUP_REMOVED lines=11> */
.L_x_8419:
[----:B------:R-:W-:Y:S05]  /*32250*/  BSYNC.RECONVERGENT B0 ;  /* 0x0000000000007941 */ /* 0x000fea0003800200 */
.L_x_8418:
        /* <DEDUP_REMOVED lines=18> */
.L_x_8429:
        /* <DEDUP_REMOVED lines=12> */
.L_x_8431:
[----:B------:R-:W-:Y:S05]  /*32440*/  BSYNC.RECONVERGENT B2 ;  /* 0x0000000000027941 */ /* 0x000fea0003800200 */
.L_x_8430:
        /* <DEDUP_REMOVED lines=55> */
[----:B------:R-:W-:-:S05]  /*327c0*/  IMAD.WIDE.U32 R140, R140, -0x2daee0ad, RZ ;  /* 0xd2511f538c8c7825 */ /* 0x000fca00078e00ff */
[----:B------:R-:W-:Y:S01]  /*327d0*/  LOP3.LUT R166, R144, UR15, R141, 0x96, !PT ;  /* 0x0000000f90a67c12 */ /* 0x000fe2000f8e968d */
[----:B------:R-:W-:Y:S01]  /*327e0*/  UIADD3 UR15, UPT, UPT, UR4, -0x700cb87f, URZ ;  /* 0x8ff34781040f7890 */ /* 0x000fe2000fffe0ff */
[----:B------:R-:W-:Y:S01]  /*327f0*/  MOV R138, R140 ;  /* 0x0000008c008a7202 */ /* 0x000fe20000000f00 */
[----:B------:R-:W-:-:S04]  /*32800*/  IMAD.WIDE.U32 R140, R145, -0x326172a9, RZ ;  /* 0xcd9e8d57918c7825 */ /* 0x000fc800078e00ff */
[----:B------:R-:W-:Y:S01]  /*32810*/  IMAD.MOV.U32 R172, RZ, RZ, R140 ;  /* 0x000000ffffac7224 */ /* 0x000fe200078e008c */
[----:B------:R-:W-:-:S07]  /*32820*/  LOP3.LUT R170, R142, UR15, R141, 0x96, !PT ;  /* 0x0000000f8eaa7c12 */ /* 0x000fce000f8e968d */
.L_x_8428:
[----:B------:R-:W-:Y:S05]  /*32830*/  BSYNC.RECONVERGENT B1 ;  /* 0x0000000000017941 */ /* 0x000fea0003800200 */
.L_x_8427:
        /* <DEDUP_REMOVED lines=13> */
.L_x_8426:
[----:B------:R-:W-:Y:S05]  /*32910*/  BSYNC.RECONVERGENT B0 ;  /* 0x0000000000007941 */ /* 0x000fea0003800200 */
.L_x_8425:
[----:B------:R-:W-:Y:S02]  /*32920*/  F2FP.BF16.F32.PACK_AB R140, RZ, R128 ;  /* 0x00000080ff8c723e */ /* 0x000fe400000010ff */
[----:B------:R-:W-:Y:S02]  /*32930*/  PRMT R112, R112, 0x5410, R115 ;  /* 0x0000541070707816 */ /* 0x000fe40000000073 */
[----:B------:R-:W-:Y:S02]  /*32940*/  PRMT R114, R139, 0x5410, R114 ;  /* 0x000054108b727816 */ /* 0x000fe40000000072 */
[----:B------:R-:W-:Y:S02]  /*32950*/  PRMT R113, R113, 0x5410, R137 ;  /* 0x0000541071717816 */ /* 0x000fe40000000089 */
[----:B------:R-:W-:-:S07]  /*32960*/  PRMT R115, R146, 0x5410, R140 ;  /* 0x0000541092737816 */ /* 0x000fce000000008c */
.L_x_8375:
[----:B------:R-:W-:Y:S01]  /*32970*/  IADD3 R140, PT, PT, R155, 0xc0, RZ ;  /* 0x000000c09b8c7810 */ /* 0x000fe20007ffe0ff */
[----:B------:R-:W-:Y:S04]  /*32980*/  BSSY.RECONVERGENT B0, `(.L_x_8432) ;  /* 0x0000019000007945 */ /* 0x000fe80003800200 */
        /* <DEDUP_REMOVED lines=16> */
[----:B------:R-:W-:Y:S01]  /*32a90*/  LOP3.LUT R113, R115, R137, R113, 0xfe, !PT ;  /* 0x0000008973717212 */ /* 0x000fe200078efe71 */
[----:B------:R-:W-:Y:S01]  /*32aa0*/  VIADD R137, R154, 0xc0 ;  /* 0x000000c09a897836 */ /* 0x000fe20000000000 */
[----:B------:R-:W-:Y:S02]  /*32ab0*/  LOP3.LUT R112, R140, R112, R114, 0xfe, !PT ;  /* 0x000000708c707212 */ /* 0x000fe400078efe72 */
[----:B------:R-:W0:Y:S01]  /*32ac0*/  LDC.64 R114, c[0x0][0x3b0] ;  /* 0x0000ec00ff727b82 */ /* 0x000e220000000a00 */
[----:B------:R-:W-:Y:S02]  /*32ad0*/  LOP3.LUT R113, R113, R141, RZ, 0xfc, !PT ;  /* 0x0000008d71717212 */ /* 0x000fe400078efcff */
[----:B------:R-:W-:Y:S01]  /*32ae0*/  LOP3.LUT R112, R112, 0xff, R6, 0xf8, !PT ;  /* 0x000000ff70707812 */ /* 0x000fe200078ef806 */
[----:B0-----:R-:W-:-:S05]  /*32af0*/  IMAD.WIDE.U32 R114, R137, 0x8, R114 ;  /* 0x0000000889727825 */ /* 0x001fca00078e0072 */
[----:B------:R1:W-:Y:S02]  /*32b00*/  STG.E.64 desc[UR6][R114.64], R112 ;  /* 0x0000007072007986 */ /* 0x0003e4000c101b06 */
.L_x_8433:
[----:B------:R-:W-:Y:S05]  /*32b10*/  BSYNC.RECONVERGENT B0 ;  /* 0x0000000000007941 */ /* 0x000fea0003800200 */
.L_x_8432:
[----:B01----:R-:W0:Y:S01]  /*32b20*/  @P1 LDC.64 R114, c[0x0][0x390] ;  /* 0x0000e400ff721b82 */ /* 0x003e220000000a00 */
[----:B------:R-:W-:-:S07]  /*32b30*/  @P1 IADD3 R137, PT, PT, R154, 0xe0, RZ ;  /* 0x000000e09a891810 */ /* 0x000fce0007ffe0ff */
        /* <DEDUP_REMOVED lines=29> */
.L_x_8439:
        /* <DEDUP_REMOVED lines=12> */
.L_x_8441:
[----:B------:R-:W-:Y:S05]  /*32dd0*/  BSYNC.RECONVERGENT B2 ;  /* 0x0000000000027941 */ /* 0x000fea0003800200 */
.L_x_8440:
        /* <DEDUP_REMOVED lines=62> */
.L_x_8438:
[----:B------:R-:W-:Y:S05]  /*331c0*/  BSYNC.RECONVERGENT B1 ;  /* 0x0000000000017941 */ /* 0x000fea0003800200 */
.L_x_8437:
        /* <DEDUP_REMOVED lines=12> */
.L_x_8436:
[----:B------:R-:W-:Y:S05]  /*33290*/  BSYNC.RECONVERGENT B0 ;  /* 0x0000000000007941 */ /* 0x000fea0003800200 */
.L_x_8435:
        /* <DEDUP_REMOVED lines=23> */
.L_x_8446:
        /* <DEDUP_REMOVED lines=12> */
.L_x_8448:
[----:B------:R-:W-:Y:S05]  /*334d0*/  BSYNC.RECONVERGENT B2 ;  /* 0x0000000000027941 */ /* 0x000fea0003800200 */
.L_x_8447:
        /* <DEDUP_REMOVED lines=62> */
.L_x_8445:
[----:B------:R-:W-:Y:S05]  /*338c0*/  BSYNC.RECONVERGENT B1 ;  /* 0x0000000000017941 */ /* 0x000fea0003800200 */
.L_x_8444:
[----:B------:R-:W2:Y:S01]  /*338d0*/  LDL R139, [R1+0x3c] ;  /* 0x00003c00018b7983 */ /* 0x000ea20000100800 */
[----:B------:R-:W-:Y:S01]  /*338e0*/  I2FP.F32.U32 R7, R7 ;  /* 0x0000000700077245 */ /* 0x000fe20000201000 */
[----:B------:R-:W-:Y:S01]  /*338f0*/  IMAD.MOV.U32 R112, RZ, RZ, 0x2f800000 ;  /* 0x2f800000ff707424 */ /* 0x000fe200078e00ff */
[----:B------:R-:W-:-:S03]  /*33900*/  PRMT R138, R48, 0x7632, R138 ;  /* 0x00007632308a7816 */ /* 0x000fc6000000008a */
[----:B------:R-:W-:Y:S01]  /*33910*/  FFMA.FTZ R7, R7, R112, 1.1641532182693481445e-10 ;  /* 0x2f00000007077423 */ /* 0x000fe20000010070 */
[----:B------:R-:W-:-:S04]  /*33920*/  SHF.L.U32 R138, R138, 0x10, RZ ;  /* 0x000000108a8a7819 */ /* 0x000fc800000006ff */
[----:B------:R-:W-:Y:S02]  /*33930*/  FSETP.GTU.FTZ.AND P3, PT, R7, UR12, PT ;  /* 0x0000000c07007c0b */ /* 0x000fe4000bf7c000 */
[----:B------:R-:W-:-:S05]  /*33940*/  PRMT R7, R52, 0x7632, R7 ;  /* 0x0000763234077816 */ /* 0x000fca0000000007 */
[----:B------:R-:W-:-:S04]  /*33950*/  IMAD.U32 R7, R7, 0x10000, RZ ;  /* 0x0001000007077824 */ /* 0x000fc800078e00ff */
[----:B------:R-:W-:-:S04]  /*33960*/  FMUL.FTZ R7, R7, UR9 ;  /* 0x0000000907077c20 */ /* 0x000fc80008410000 */
[----:B------:R-:W-:-:S05]  /*33970*/  FMUL.FTZ R7, R7, UR8 ;  /* 0x0000000807077c20 */ /* 0x000fca0008410000 */
[----:B------:R-:W-:Y:S01]  /*33980*/  FSEL R7, R7, RZ, !P3 ;  /* 0x000000ff07077208 */ /* 0x000fe20005800000 */
[----:B--2---:R-:W-:-:S04]  /*33990*/  IMAD.U32 R112, R139, 0x10000, RZ ;  /* 0x000100008b707824 */ /* 0x004fc800078e00ff */
[----:B------:R-:W-:Y:S01]  /*339a0*/  FFMA.FTZ R138, R7, R112, R138 ;  /* 0x00000070078a7223 */ /* 0x000fe2000001008a */
[----:B------:R-:W-:-:S07]  /*339b0*/  SEL R7, RZ, 0x1, P3 ;  /* 0x00000001ff077807 */ /* 0x000fce0001800000 */
.L_x_8443:
[----:B------:R-:W-:Y:S05]  /*339c0*/  BSYNC.RECONVERGENT B0 ;  /* 0x0000000000007941 */ /* 0x000fea0003800200 */
.L_x_8442:
        /* <DEDUP_REMOVED lines=22> */
.L_x_8453:
        /* <DEDUP_REMOVED lines=12> */
.L_x_8455:
[----:B------:R-:W-:Y:S05]  /*33bf0*/  BSYNC.RECONVERGENT B2 ;  /* 0x0000000000027941 */ /* 0x000fea0003800200 */
.L_x_8454:
        /* <DEDUP_REMOVED lines=62> */
.L_x_8452:
[----:B------:R-:W-:Y:S05]  /*33fe0*/  BSYNC.RECONVERGENT B1 ;  /* 0x0000000000017941 */ /* 0x000fea0003800200 */
.L_x_8451:
[----:B------:R-:W-:Y:S01]  /*33ff0*/  I2FP.F32.U32 R8, R8 ;  /* 0x0000000800087245 */ /* 0x000fe20000201000 */
[----:B------:R-:W-:-:S04]  /*34000*/  IMAD.MOV.U32 R113, RZ, RZ, 0x2f800000 ;  /* 0x2f800000ff717424 */ /* 0x000fc800078e00ff */
[----:B------:R-:W-:Y:S01]  /*34010*/  FFMA.FTZ R8, R8, R113, 1.1641532182693481445e-10 ;  /* 0x2f00000008087423 */ /* 0x000fe20000010071 */
[----:B------:R-:W-:-:S04]  /*34020*/  SHF.L.U32 R113, R49, 0x10, RZ ;  /* 0x0000001031717819 */ /* 0x000fc800000006ff */
        /* <DEDUP_REMOVED lines=8> */
.L_x_8450:
[----:B------:R-:W-:Y:S05]  /*340b0*/  BSYNC.RECONVERGENT B0 ;  /* 0x0000000000007941 */ /* 0x000fea0003800200 */
.L_x_8449:
        /* <DEDUP_REMOVED lines=23> */
.L_x_8460:
        /* <DEDUP_REMOVED lines=12> */
.L_x_8462:
[----:B------:R-:W-:Y:S05]  /*342f0*/  BSYNC.RECONVERGENT B2 ;  /* 0x0000000000027941 */ /* 0x000fea0003800200 */
.L_x_8461:
        /* <DEDUP_REMOVED lines=57> */
[----:B------:R-:W-:Y:S01]  /*34690*/  IMAD.WIDE.U32 R140, R9, -0x326172a9, RZ ;  /* 0xcd9e8d57098c7825 */ /* 0x000fe200078e00ff */
[----:B------:R-:W-:-:S03]  /*346a0*/  MOV R9, R146 ;  /* 0x0000009200097202 */ /* 0x000fc60000000f00 */
[----:B------:R-:W-:Y:S01]  /*346b0*/  IMAD.MOV.U32 R172, RZ, RZ, R140 ;  /* 0x000000ffffac7224 */ /* 0x000fe200078e008c */
[----:B------:R-:W-:Y:S01]  /*346c0*/  LOP3.LUT R170, R142, UR15, R141, 0x96, !PT ;  /* 0x0000000f8eaa7c12 */ /* 0x000fe2000f8e968d */
[----:B------:R-:W-:-:S07]  /*346d0*/  IMAD.MOV.U32 R142, RZ, RZ, RZ ;  /* 0x000000ffff8e7224 */ /* 0x000fce00078e00ff */
.L_x_8459:
[----:B------:R-:W-:Y:S05]  /*346e0*/  BSYNC.RECONVERGENT B1 ;  /* 0x0000000000017941 */ /* 0x000fea0003800200 */
.L_x_8458:
[----:B------:R-:W2:Y:S01]  /*346f0*/  LDL R141, [R1+0x40] ;  /* 0x00004000018d7983 */ /* 0x000ea20000100800 */
[----:B------:R-:W-:Y:S01]  /*34700*/  I2FP.F32.U32 R9, R9 ;  /* 0x0000000900097245 */ /* 0x000fe20000201000 */
[----:B------:R-:W-:-:S05]  /*34710*/  HFMA2 R140, -RZ, RZ, 0.1171875, 0 ;  /* 0x2f800000ff8c7431 */ /* 0x000fca00000001ff */
        /* <DEDUP_REMOVED lines=12> */
.L_x_8457:
[----:B------:R-:W-:Y:S05]  /*347e0*/  BSYNC.RECONVERGENT B0 ;  /* 0x0000000000007941 */ /* 0x000fea0003800200 */
.L_x_8456:
        /* <DEDUP_REMOVED lines=22> */
.L_x_8467:
        /* <DEDUP_REMOVED lines=12> */
.L_x_8469:
[----:B------:R-:W-:Y:S05]  /*34a10*/  BSYNC.RECONVERGENT B2 ;  /* 0x0000000000027941 */ /* 0x000fea0003800200 */
.L_x_8468:
        /* <DEDUP_REMOVED lines=60> */
[----:B------:R-:W-:Y:S01]  /*34de0*/  HFMA2 R143, -RZ, RZ, 0, 0 ;  /* 0x00000000ff8f7431 */ /* 0x000fe200000001ff */
[----:B------:R-:W-:-:S07]  /*34df0*/  MOV R172, R142 ;  /* 0x0000008e00ac7202 */ /* 0x000fce0000000f00 */
.L_x_8466:
[----:B------:R-:W-:Y:S05]  /*34e00*/  BSYNC.RECONVERGENT B1 ;  /* 0x0000000000017941 */ /* 0x000fea0003800200 */
.L_x_8465:
        /* <DEDUP_REMOVED lines=12> */
.L_x_8464:
[----:B------:R-:W-:Y:S05]  /*34ed0*/  BSYNC.RECONVERGENT B0 ;  /* 0x0000000000007941 */ /* 0x000fea0003800200 */
.L_x_8463:
        /* <DEDUP_REMOVED lines=23> */
.L_x_8474:
        /* <DEDUP_REMOVED lines=12> */
.L_x_8476:
[----:B------:R-:W-:Y:S05]  /*35110*/  BSYNC.RECONVERGENT B2 ;  /* 0x0000000000027941 */ /* 0x000fea0003800200 */
.L_x_8475:
        /* <DEDUP_REMOVED lines=58> */
[----:B------:R-:W-:Y:S01]  /*354c0*/  IMAD.WIDE.U32 R142, R11, -0x326172a9, RZ ;  /* 0xcd9e8d570b8e7825 */ /* 0x000fe200078e00ff */
[----:B------:R-:W-:-:S03]  /*354d0*/  MOV R11, R150 ;  /* 0x00000096000b7202 */ /* 0x000fc60000000f00 */
[----:B------:R-:W-:Y:S01]  /*354e0*/  IMAD.MOV.U32 R172, RZ, RZ, R142 ;  /* 0x000000ffffac7224 */ /* 0x000fe200078e008e */
[----:B------:R-:W-:-:S07]  /*354f0*/  LOP3.LUT R170, R146, UR15, R143, 0x96, !PT ;  /* 0x0000000f92aa7c12 */ /* 0x000fce000f8e968f */
.L_x_8473:
[----:B------:R-:W-:Y:S05]  /*35500*/  BSYNC.RECONVERGENT B1 ;  /* 0x0000000000017941 */ /* 0x000fea0003800200 */
.L_x_8472:
        /* <DEDUP_REMOVED lines=15> */
.L_x_8471:
[----:B------:R-:W-:Y:S05]  /*35600*/  BSYNC.RECONVERGENT B0 ;  /* 0x0000000000007941 */ /* 0x000fea0003800200 */
.L_x_8470:
        /* <DEDUP_REMOVED lines=22> */
.L_x_8481:
        /* <DEDUP_REMOVED lines=12> */
.L_x_8483:
[----:B------:R-:W-:Y:S05]  /*35830*/  BSYNC.RECONVERGENT B2 ;  /* 0x0000000000027941 */ /* 0x000fea0003800200 */
.L_x_8482:
        /* <DEDUP_REMOVED lines=58> */
[----:B------:R-:W-:Y:S01]  /*35be0*/  IMAD.MOV.U32 R12, RZ, RZ, R144 ;  /* 0x000000ffff0c7224 */ /* 0x000fe200078e0090 */
[----:B------:R-:W-:Y:S01]  /*35bf0*/  MOV R172, R146 ;  /* 0x0000009200ac7202 */ /* 0x000fe20000000f00 */
[----:B------:R-:W-:Y:S01]  /*35c00*/  HFMA2 R146, -RZ, RZ, 0, 0 ;  /* 0x00000000ff927431 */ /* 0x000fe200000001ff */
[----:B------:R-:W-:-:S07]  /*35c10*/  LOP3.LUT R170, R148, UR15, R147, 0x96, !PT ;  /* 0x0000000f94aa7c12 */ /* 0x000fce000f8e9693 */
.L_x_8480:
[----:B------:R-:W-:Y:S05]  /*35c20*/  BSYNC.RECONVERGENT B1 ;  /* 0x0000000000017941 */ /* 0x000fea0003800200 */
.L_x_8479:
[----:B------:R-:W-:Y:S01]  /*35c30*/  I2FP.F32.U32 R12, R12 ;  /* 0x0000000c000c7245 */ /* 0x000fe20000201000 */
[----:B------:R-:W-:Y:S01]  /*35c40*/  IMAD.MOV.U32 R143, RZ, RZ, 0x2f800000 ;  /* 0x2f800000ff8f7424 */ /* 0x000fe200078e00ff */
[----:B------:R-:W-:-:S03]  /*35c50*/  SHF.L.U32 R144, R51, 0x10, RZ ;  /* 0x0000001033907819 */ /* 0x000fc600000006ff */
        /* <DEDUP_REMOVED lines=9> */
.L_x_8478:
[----:B------:R-:W-:Y:S05]  /*35cf0*/  BSYNC.RECONVERGENT B0 ;  /* 0x0000000000007941 */ /* 0x000fea0003800200 */
.L_x_8477:
        /* <DEDUP_REMOVED lines=23> */
.L_x_8488:
        /* <DEDUP_REMOVED lines=12> */
.L_x_8490:
[----:B------:R-:W-:Y:S05]  /*35f30*/  BSYNC.RECONVERGENT B2 ;  /* 0x0000000000027941 */ /* 0x000fea0003800200 */
.L_x_8489:
        /* <DEDUP_REMOVED lines=50> */
[----:B------:R-:W-:-:S04]  /*36260*/  IMAD.WIDE.U32 R148, R149, -0x326172a9, RZ ;  /* 0xcd9e8d5795947825 */ /* 0x000fc800078e00ff */
[----:B------:R-:W-:Y:S01]  /*36270*/  IMAD.MOV.U32 R151, RZ, RZ, RZ ;  /* 0x000000ffff977224 */ /* 0x000fe200078e00ff */
        /* <DEDUP_REMOVED lines=10> */
.L_x_8487:
[----:B------:R-:W-:Y:S05]  /*36320*/  BSYNC.RECONVERGENT B1 ;  /* 0x0000000000017941 */ /* 0x000fea0003800200 */
.L_x_8486:
        /* <DEDUP_REMOVED lines=15> */
.L_x_8485:
[----:B------:R-:W-:Y:S05]  /*36420*/  BSYNC.RECONVERGENT B0 ;  /* 0x0000000000007941 */ /* 0x000fea0003800200 */
.L_x_8484:
[----:B------:R-:W-:Y:S02]  /*36430*/  F2FP.BF16.F32.PACK_AB R146, RZ, R144 ;  /* 0x00000090ff92723e */ /* 0x000fe400000010ff */
[----:B------:R-:W-:Y:S02]  /*36440*/  PRMT R112, R115, 0x5410, R112 ;  /* 0x0000541073707816 */ /* 0x000fe40000000070 */
[----:B------:R-:W-:Y:S02]  /*36450*/  PRMT R114, R114, 0x5410, R152 ;  /* 0x0000541072727816 */ /* 0x000fe40000000098 */
[----:B------:R-:W-:Y:S02]  /*36460*/  PRMT R113, R113, 0x5410, R145 ;  /* 0x0000541071717816 */ /* 0x000fe40000000091 */
[----:B------:R-:W-:Y:S01]  /*36470*/  PRMT R115, R157, 0x5410, R146 ;  /* 0x000054109d737816 */ /* 0x000fe20000000092 */
[----:B------:R-:W-:Y:S06]  /*36480*/  BRA `(.L_x_8491) ;  /* 0x0000003400807947 */ /* 0x000fec0003800000 */
.L_x_8434:
[----:B------:R-:W-:Y:S01]  /*36490*/  BSSY.RECONVERGENT B0, `(.L_x_8492) ;  /* 0x000006c000007945 */ /* 0x000fe20003800200 */
[----:B------:R-:W-:Y:S01]  /*364a0*/  MOV R137, RZ ;  /* 0x000000ff00897202 */ /* 0x000fe20000000f00 */
[----:B------:R-:W-:Y:S01]  /*364b0*/  IMAD.MOV.U32 R149, RZ, RZ, R138 ;  /* 0x000000ffff957224 */ /* 0x000fe200078e008a */
[----:B0-----:R-:W-:Y:S01]  /*364c0*/  MOV R112, R143 ;  /* 0x0000008f00707202 */ /* 0x001fe20000000f00 */
        /* <DEDUP_REMOVED lines=17> */
.L_x_8496:
        /* <DEDUP_REMOVED lines=12> */
.L_x_8498:
[----:B------:R-:W-:Y:S05]  /*366a0*/  BSYNC.RECONVERGENT B2 ;  /* 0x0000000000027941 */ /* 0x000fea0003800200 */
.L_x_8497:
        /* <DEDUP_REMOVED lines=62> */
.L_x_8495:
[----:B------:R-:W-:Y:S05]  /*36a90*/  BSYNC.RECONVERGENT B1 ;  /* 0x0000000000017941 */ /* 0x000fea0003800200 */
.L_x_8494:
        /* <DEDUP_REMOVED lines=11> */
.L_x_8493:
[----:B------:R-:W-:Y:S05]  /*36b50*/  BSYNC.RECONVERGENT B0 ;  /* 0x0000000000007941 */ /* 0x000fea0003800200 */
.L_x_8492:
        /* <DEDUP_REMOVED lines=18> */
.L_x_8503:
        /* <DEDUP_REMOVED lines=12> */
.L_x_8505:
[----:B------:R-:W-:Y:S05]  /*36d40*/  BSYNC.RECONVERGENT B2 ;  /* 0x0000000000027941 */ /* 0x000fea0003800200 */
.L_x_8504:
        /* <DEDUP_REMOVED lines=62> */
.L_x_8502:
[----:B------:R-:W-:Y:S05]  /*37130*/  BSYNC.RECONVERGENT B1 ;  /* 0x0000000000017941 */ /* 0x000fea0003800200 */
.L_x_8501:
        /* <DEDUP_REMOVED lines=13> */
.L_x_8500:
[----:B------:R-:W-:Y:S05]  /*37210*/  BSYNC.RECONVERGENT B0 ;  /* 0x0000000000007941 */ /* 0x000fea0003800200 */
.L_x_8499:
        /* <DEDUP_REMOVED lines=18> */
.L_x_8510:
        /* <DEDUP_REMOVED lines=12> */
.L_x_8512:
[----:B------:R-:W-:Y:S05]  /*37400*/  BSYNC.RECONVERGENT B2 ;  /* 0x0000000000027941 */ /* 0x000fea0003800200 */
.L_x_8511:
        /* <DEDUP_REMOVED lines=62> */
.L_x_8509:
[----:B------:R-:W-:Y:S05]  /*377f0*/  BSYNC.RECONVERGENT B1 ;  /* 0x0000000000017941 */ /* 0x000fea0003800200 */
.L_x_8508:
        /* <DEDUP_REMOVED lines=11> */
.L_x_8507:
[----:B------:R-:W-:Y:S05]  /*378b0*/  BSYNC.RECONVERGENT B0 ;  /* 0x0000000000007941 */ /* 0x000fea0003800200 */
.L_x_8506:
        /* <DEDUP_REMOVED lines=18> */
.L_x_8517:
        /* <DEDUP_REMOVED lines=12> */
.L_x_8519:
[----:B------:R-:W-:Y:S05]  /*37aa0*/  BSYNC.RECONVERGENT B2 ;  /* 0x0000000000027941 */ /* 0x000fea0003800200 */
.L_x_8518:
        /* <DEDUP_REMOVED lines=59> */
[----:B------:R-:W-:Y:S02]  /*37e60*/  HFMA2 R114, -RZ, RZ, 0, 0 ;  /* 0x00000000ff727431 */ /* 0x000fe400000001ff */
[----:B------:R-:W-:Y:S01]  /*37e70*/  IMAD.MOV.U32 R172, RZ, RZ, R140 ;  /* 0x000000ffffac7224 */ /* 0x000fe200078e008c */
[----:B------:R-:W-:-:S07]  /*37e80*/  LOP3.LUT R170, R142, UR15, R141, 0x96, !PT ;  /* 0x0000000f8eaa7c12 */ /* 0x000fce000f8e968d */
.L_x_8516:
[----:B------:R-:W-:Y:S05]  /*37e90*/  BSYNC.RECONVERGENT B1 ;  /* 0x0000000000017941 */ /* 0x000fea0003800200 */
.L_x_8515:
        /* <DEDUP_REMOVED lines=13> */
.L_x_8514:
[----:B------:R-:W-:Y:S05]  /*37f70*/  BSYNC.RECONVERGENT B0 ;  /* 0x0000000000007941 */ /* 0x000fea0003800200 */
.L_x_8513:
        /* <DEDUP_REMOVED lines=18> */
.L_x_8524:
        /* <DEDUP_REMOVED lines=12> */
.L_x_8526:
[----:B------:R-:W-:Y:S05]  /*38160*/  BSYNC.RECONVERGENT B2 ;  /* 0x0000000000027941 */ /* 0x000fea0003800200 */
.L_x_8525:
        /* <DEDUP_REMOVED lines=62> */
.L_x_8523:
[----:B------:R-:W-:Y:S05]  /*38550*/  BSYNC.RECONVERGENT B1 ;  /* 0x0000000000017941 */ /* 0x000fea0003800200 */
.L_x_8522:
        /* <DEDUP_REMOVED lines=11> */
.L_x_8521:
[----:B------:R-:W-:Y:S05]  /*38610*/  BSYNC.RECONVERGENT B0 ;  /* 0x0000000000007941 */ /* 0x000fea0003800200 */
.L_x_8520:
        /* <DEDUP_REMOVED lines=18> */
.L_x_8531:
        /* <DEDUP_REMOVED lines=12> */
.L_x_8533:
[----:B------:R-:W-:Y:S05]  /*38800*/  BSYNC.RECONVERGENT B2 ;  /* 0x0000000000027941 */ /* 0x000fea0003800200 */
.L_x_8532:
        /* <DEDUP_REMOVED lines=62> */
.L_x_8530:
[----:B------:R-:W-:Y:S05]  /*38bf0*/  BSYNC.RECONVERGENT B1 ;  /* 0x0000000000017941 */ /* 0x000fea0003800200 */
.L_x_8529:
        /* <DEDUP_REMOVED lines=13> */
.L_x_8528:
[----:B------:R-:W-:Y:S05]  /*38cd0*/  BSYNC.RECONVERGENT B0 ;  /* 0x0000000000007941 */ /* 0x000fea0003800200 */
.L_x_8527:
        /* <DEDUP_REMOVED lines=18> */
.L_x_8538:
        /* <DEDUP_REMOVED lines=12> */
.L_x_8540:
[----:B------:R-:W-:Y:S05]  /*38ec0*/  BSYNC.RECONVERGENT B2 ;  /* 0x0000000000027941 */ /* 0x000fea0003800200 */
.L_x_8539:
        /* <DEDUP_REMOVED lines=62> */
.L_x_8537:
[----:B------:R-:W-:Y:S05]  /*392b0*/  BSYNC.RECONVERGENT B1 ;  /* 0x0000000000017941 */ /* 0x000fea0003800200 */
.L_x_8536:
        /* <DEDUP_REMOVED lines=11> */
.L_x_8535:
[----:B------:R-:W-:Y:S05]  /*39370*/  BSYNC.RECONVERGENT B0 ;  /* 0x0000000000007941 */ /* 0x000fea0003800200 */
.L_x_8534:
        /* <DEDUP_REMOVED lines=18> */
.L_x_8545:
        /* <DEDUP_REMOVED lines=12> */
.L_x_8547:
[----:B------:R-:W-:Y:S05]  /*39560*/  BSYNC.RECONVERGENT B2 ;  /* 0x0000000000027941 */ /* 0x000fea0003800200 */
.L_x_8546:
        /* <DEDUP_REMOVED lines=62> */
.L_x_8544:
[----:B------:R-:W-:Y:S05]  /*39950*/  BSYNC.RECONVERGENT B1 ;  /* 0x0000000000017941 */ /* 0x000fea0003800200 */
.L_x_8543:
[----:B------:R-:W2:Y:S01]  /*39960*/  LDL R146, [R1+0x48] ;  /* 0x0000480001927983 */ /* 0x000ea20000100800 */
        /* <DEDUP_REMOVED lines=10> */
[----:B--2---:R-:W-:-:S04]  /*39a10*/  IMAD.U32 R145, R146, 0x10000, RZ ;  /* 0x0001000092917824 */ /* 0x004fc800078e00ff */
[----:B------:R-:W-:-:S07]  /*39a20*/  FMUL.FTZ R144, R145, R144 ;  /* 0x0000009091907220 */ /* 0x000fce0000410000 */
.L_x_8542:
[----:B------:R-:W-:Y:S05]  /*39a30*/  BSYNC.RECONVERGENT B0 ;  /* 0x0000000000007941 */ /* 0x000fea0003800200 */
.L_x_8541:
[----:B------:R-:W-:Y:S02]  /*39a40*/  F2FP.BF16.F32.PACK_AB R145, RZ, R144 ;  /* 0x00000090ff91723e */ /* 0x000fe400000010ff */
[----:B------:R-:W-:Y:S02]  /*39a50*/  PRMT R112, R115, 0x5410, R112 ;  /* 0x0000541073707816 */ /* 0x000fe40000000070 */
[----:B------:R-:W-:Y:S02]  /*39a60*/  PRMT R114, R114, 0x5410, R152 ;  /* 0x0000541072727816 */ /* 0x000fe40000000098 */
[----:B------:R-:W-:Y:S02]  /*39a70*/  PRMT R113, R113, 0x5410, R148 ;  /* 0x0000541071717816 */ /* 0x000fe40000000094 */
[----:B------:R-:W-:-:S07]  /*39a80*/  PRMT R115, R156, 0x5410, R145 ;  /* 0x000054109c737816 */ /* 0x000fce0000000091 */
.L_x_8491:
        /* <DEDUP_REMOVED lines=26> */
.L_x_8549:
[----:B------:R-:W-:Y:S05]  /*39c30*/  BSYNC.RECONVERGENT B0 ;  /* 0x0000000000007941 */ /* 0x000fea0003800200 */
.L_x_8548:
[----:B01----:R-:W0:Y:S01]  /*39c40*/  @P1 LDC.64 R114, c[0x0][0x390] ;  /* 0x0000e400ff721b82 */ /* 0x003e220000000a00 */
[----:B------:R-:W-:-:S07]  /*39c50*/  @P1 VIADD R145, R154, 0x100 ;  /* 0x000001009a911836 */ /* 0x000fce0000000000 */
[----:B------:R-:W1:Y:S01]  /*39c60*/  @P0 LDC.64 R112, c[0x0][0x3a0] ;  /* 0x0000e800ff700b82 */ /* 0x000e620000000a00 */
[----:B0-----:R-:W-:Y:S01]  /*39c70*/  @P1 IMAD.WIDE.U32 R114, R145, 0x10, R114 ;  /* 0x0000001091721825 */ /* 0x001fe200078e0072 */
[----:B------:R-:W-:-:S04]  /*39c80*/  @P0 IADD3 R145, PT, PT, R155, 0x100, RZ ;  /* 0x000001009b910810 */ /* 0x000fc80007ffe0ff */
[----:B-----5:R0:W5:Y:S01]  /*39c90*/  @P1 LDG.E.128 R52, desc[UR6][R114.64] ;  /* 0x0000000672341981 */ /* 0x020162000c1e1d00 */
        /* <DEDUP_REMOVED lines=25> */
.L_x_8555:
        /* <DEDUP_REMOVED lines=12> */
.L_x_8557:
[----:B------:R-:W-:Y:S05]  /*39ef0*/  BSYNC.RECONVERGENT B2 ;  /* 0x0000000000027941 */ /* 0x000fea0003800200 */
.L_x_8556:
        /* <DEDUP_REMOVED lines=62> */
.L_x_8554:
[----:B------:R-:W-:Y:S05]  /*3a2e0*/  BSYNC.RECONVERGENT B1 ;  /* 0x0000000000017941 */ /* 0x000fea0003800200 */
.L_x_8553:
        /* <DEDUP_REMOVED lines=12> */
.L_x_8552:
[----:B------:R-:W-:Y:S05]  /*3a3b0*/  BSYNC.RECONVERGENT B0 ;  /* 0x0000000000007941 */ /* 0x000fea0003800200 */
.L_x_8551:
        /* <DEDUP_REMOVED lines=23> */
.L_x_8562:
        /* <DEDUP_REMOVED lines=12> */
.L_x_8564:
[----:B------:R-:W-:Y:S05]  /*3a5f0*/  BSYNC.RECONVERGENT B2 ;  /* 0x0000000000027941 */ /* 0x000fea0003800200 */
.L_x_8563:
        /* <DEDUP_REMOVED lines=62> */
.L_x_8561:
[----:B------:R-:W-:Y:S05]  /*3a9e0*/  BSYNC.RECONVERGENT B1 ;  /* 0x0000000000017941 */ /* 0x000fea0003800200 */
.L_x_8560:
        /* <DEDUP_REMOVED lines=15> */
.L_x_8559:
[----:B------:R-:W-:Y:S05]  /*3aae0*/  BSYNC.RECONVERGENT B0 ;  /* 0x0000000000007941 */ /* 0x000fea0003800200 */
.L_x_8558:
        /* <DEDUP_REMOVED lines=22> */
.L_x_8569:
        /* <DEDUP_REMOVED lines=12> */
.L_x_8571:
[----:B------:R-:W-:Y:S05]  /*3ad10*/  BSYNC.RECONVERGENT B2 ;  /* 0x0000000000027941 */ /* 0x000fea0003800200 */
.L_x_8570:
        /* <DEDUP_REMOVED lines=62> */
.L_x_8568:
[----:B------:R-:W-:Y:S05]  /*3b100*/  BSYNC.RECONVERGENT B1 ;  /* 0x0000000000017941 */ /* 0x000fea0003800200 */
.L_x_8567:
        /* <DEDUP_REMOVED lines=12> */
.L_x_8566:
[----:B------:R-:W-:Y:S05]  /*3b1d0*/  BSYNC.RECONVERGENT B0 ;  /* 0x0000000000007941 */ /* 0x000fea0003800200 */
.L_x_8565:
        /* <DEDUP_REMOVED lines=23> */
.L_x_8576:
        /* <DEDUP_REMOVED lines=12> */
.L_x_8578:
[----:B------:R-:W-:Y:S05]  /*3b410*/  BSYNC.RECONVERGENT B2 ;  /* 0x0000000000027941 */ /* 0x000fea0003800200 */
.L_x_8577:
        /* <DEDUP_REMOVED lines=62> */
.L_x_8575:
[----:B------:R-:W-:Y:S05]  /*3b800*/  BSYNC.RECONVERGENT B1 ;  /* 0x0000000000017941 */ /* 0x000fea0003800200 */
.L_x_8574:
        /* <DEDUP_REMOVED lines=15> */
.L_x_8573:
[----:B------:R-:W-:Y:S05]  /*3b900*/  BSYNC.RECONVERGENT B0 ;  /* 0x0000000000007941 */ /* 0x000fea0003800200 */
.L_x_8572:
        /* <DEDUP_REMOVED lines=22> */
.L_x_8583:
        /* <DEDUP_REMOVED lines=12> */
.L_x_8585:
[----:B------:R-:W-:Y:S05]  /*3bb30*/  BSYNC.RECONVERGENT B2 ;  /* 0x0000000000027941 */ /* 0x000fea0003800200 */
.L_x_8584:
        /* <DEDUP_REMOVED lines=62> */
.L_x_8582:
[----:B------:R-:W-:Y:S05]  /*3bf20*/  BSYNC.RECONVERGENT B1 ;  /* 0x0000000000017941 */ /* 0x000fea0003800200 */
.L_x_8581:
        /* <DEDUP_REMOVED lines=12> */
.L_x_8580:
[----:B------:R-:W-:Y:S05]  /*3bff0*/  BSYNC.RECONVERGENT B0 ;  /* 0x0000000000007941 */ /* 0x000fea0003800200 */
.L_x_8579:
        /* <DEDUP_REMOVED lines=23> */
.L_x_8590:
        /* <DEDUP_REMOVED lines=12> */
.L_x_8592:
[----:B------:R-:W-:Y:S05]  /*3c230*/  BSYNC.RECONVERGENT B2 ;  /* 0x0000000000027941 */ /* 0x000fea0003800200 */
.L_x_8591:
        /* <DEDUP_REMOVED lines=62> */
.L_x_8589:
[----:B------:R-:W-:Y:S05]  /*3c620*/  BSYNC.RECONVERGENT B1 ;  /* 0x0000000000017941 */ /* 0x000fea0003800200 */
.L_x_8588:
        /* <DEDUP_REMOVED lines=15> */
.L_x_8587:
[----:B------:R-:W-:Y:S05]  /*3c720*/  BSYNC.RECONVERGENT B0 ;  /* 0x0000000000007941 */ /* 0x000fea0003800200 */
.L_x_8586:
        /* <DEDUP_REMOVED lines=22> */
.L_x_8597:
        /* <DEDUP_REMOVED lines=12> */
.L_x_8599:
[----:B------:R-:W-:Y:S05]  /*3c950*/  BSYNC.RECONVERGENT B2 ;  /* 0x0000000000027941 */ /* 0x000fea0003800200 */
.L_x_8598:
        /* <DEDUP_REMOVED lines=62> */
.L_x_8596:
[----:B------:R-:W-:Y:S05]  /*3cd40*/  BSYNC.RECONVERGENT B1 ;  /* 0x0000000000017941 */ /* 0x000fea0003800200 */
.L_x_8595:
[----:B------:R-:W-:Y:S01]  /*3cd50*/  I2FP.F32.U32 R12, R12 ;  /* 0x0000000c000c7245 */ /* 0x000fe20000201000 */
[----:B------:R-:W-:Y:S02]  /*3cd60*/  HFMA2 R151, -RZ, RZ, 0.1171875, 0 ;  /* 0x2f800000ff977431 */ /* 0x000fe400000001ff */
[----:B------:R-:W-:-:S03]  /*3cd70*/  IMAD.U32 R152, R51, 0x10000, RZ ;  /* 0x0001000033987824 */ /* 0x000fc600078e00ff */
        /* <DEDUP_REMOVED lines=9> */
.L_x_8594:
[----:B------:R-:W-:Y:S05]  /*3ce10*/  BSYNC.RECONVERGENT B0 ;  /* 0x0000000000007941 */ /* 0x000fea0003800200 */
.L_x_8593:
        /* <DEDUP_REMOVED lines=23> */
.L_x_8604:
        /* <DEDUP_REMOVED lines=12> */
.L_x_8606:
[----:B------:R-:W-:Y:S05]  /*3d050*/  BSYNC.RECONVERGENT B2 ;  /* 0x0000000000027941 */ /* 0x000fea0003800200 */
.L_x_8605:
        /* <DEDUP_REMOVED lines=62> */
.L_x_8603:
[----:B------:R-:W-:Y:S05]  /*3d440*/  BSYNC.RECONVERGENT B1 ;  /* 0x0000000000017941 */ /* 0x000fea0003800200 */
.L_x_8602:
        /* <DEDUP_REMOVED lines=12> */
[----:B------:R-:W-:Y:S01]  /*3d510*/  IMAD.U32 R152, R152, 0x10000, RZ ;  /* 0x0001000098987824 */ /* 0x000fe200078e00ff */
[----:B--2---:R-:W-:-:S05]  /*3d520*/  SHF.L.U32 R157, R157, 0x10, RZ ;  /* 0x000000109d9d7819 */ /* 0x004fca00000006ff */
[----:B------:R-:W-:-:S07]  /*3d530*/  FFMA.FTZ R152, R156, R157, R152 ;  /* 0x0000009d9c987223 */ /* 0x000fce0000010098 */
.L_x_8601:
[----:B------:R-:W-:Y:S05]  /*3d540*/  BSYNC.RECONVERGENT B0 ;  /* 0x0000000000007941 */ /* 0x000fea0003800200 */
.L_x_8600:
[----:B------:R-:W-:Y:S02]  /*3d550*/  F2FP.BF16.F32.PACK_AB R156, RZ, R152 ;  /* 0x00000098ff9c723e */ /* 0x000fe400000010ff */
[----:B------:R-:W-:Y:S02]  /*3d560*/  PRMT R112, R112, 0x5410, R115 ;  /* 0x0000541070707816 */ /* 0x000fe40000000073 */
[----:B------:R-:W-:Y:S02]  /*3d570*/  PRMT R114, R114, 0x5410, R168 ;  /* 0x0000541072727816 */ /* 0x000fe400000000a8 */
[----:B------:R-:W-:Y:S02]  /*3d580*/  PRMT R113, R113, 0x5410, R159 ;  /* 0x0000541071717816 */ /* 0x000fe4000000009f */
[----:B------:R-:W-:Y:S01]  /*3d590*/  PRMT R115, R165, 0x5410, R156 ;  /* 0x00005410a5737816 */ /* 0x000fe2000000009c */
[----:B------:R-:W-:Y:S06]  /*3d5a0*/  BRA `(.L_x_8607) ;  /* 0x0000003400807947 */ /* 0x000fec0003800000 */
.L_x_8550:
        /* <DEDUP_REMOVED lines=21> */
.L_x_8612:
        /* <DEDUP_REMOVED lines=12> */
.L_x_8614:
[----:B------:R-:W-:Y:S05]  /*3d7c0*/  BSYNC.RECONVERGENT B2 ;  /* 0x0000000000027941 */ /* 0x000fea0003800200 */
.L_x_8613:
        /* <DEDUP_REMOVED lines=62> */
.L_x_8611:
[----:B------:R-:W-:Y:S05]  /*3dbb0*/  BSYNC.RECONVERGENT B1 ;  /* 0x0000000000017941 */ /* 0x000fea0003800200 */
.L_x_8610:
        /* <DEDUP_REMOVED lines=11> */
.L_x_8609:
[----:B------:R-:W-:Y:S05]  /*3dc70*/  BSYNC.RECONVERGENT B0 ;  /* 0x0000000000007941 */ /* 0x000fea0003800200 */
.L_x_8608:
        /* <DEDUP_REMOVED lines=18> */
.L_x_8619:
        /* <DEDUP_REMOVED lines=12> */
.L_x_8621:
[----:B------:R-:W-:Y:S05]  /*3de60*/  BSYNC.RECONVERGENT B2 ;  /* 0x0000000000027941 */ /* 0x000fea0003800200 */
.L_x_8620:
        /* <DEDUP_REMOVED lines=62> */
.L_x_8618:
[----:B------:R-:W-:Y:S05]  /*3e250*/  BSYNC.RECONVERGENT B1 ;  /* 0x0000000000017941 */ /* 0x000fea0003800200 */
.L_x_8617:
        /* <DEDUP_REMOVED lines=13> */
.L_x_8616:
[----:B------:R-:W-:Y:S05]  /*3e330*/  BSYNC.RECONVERGENT B0 ;  /* 0x0000000000007941 */ /* 0x000fea0003800200 */
.L_x_8615:
        /* <DEDUP_REMOVED lines=18> */
.L_x_8626:
        /* <DEDUP_REMOVED lines=12> */
.L_x_8628:
[----:B------:R-:W-:Y:S05]  /*3e520*/  BSYNC.RECONVERGENT B2 ;  /* 0x0000000000027941 */ /* 0x000fea0003800200 */
.L_x_8627:
        /* <DEDUP_REMOVED lines=62> */
.L_x_8625:
[----:B------:R-:W-:Y:S05]  /*3e910*/  BSYNC.RECONVERGENT B1 ;  /* 0x0000000000017941 */ /* 0x000fea0003800200 */
.L_x_8624:
        /* <DEDUP_REMOVED lines=11> */
.L_x_8623:
[----:B------:R-:W-:Y:S05]  /*3e9d0*/  BSYNC.RECONVERGENT B0 ;  /* 0x0000000000007941 */ /* 0x000fea0003800200 */
.L_x_8622:
        /* <DEDUP_REMOVED lines=18> */
.L_x_8633:
        /* <DEDUP_REMOVED lines=12> */
.L_x_8635:
[----:B------:R-:W-:Y:S05]  /*3ebc0*/  BSYNC.RECONVERGENT B2 ;  /* 0x0000000000027941 */ /* 0x000fea0003800200 */
.L_x_8634:
        /* <DEDUP_REMOVED lines=62> */
.L_x_8632:
[----:B------:R-:W-:Y:S05]  /*3efb0*/  BSYNC.RECONVERGENT B1 ;  /* 0x0000000000017941 */ /* 0x000fea0003800200 */
.L_x_8631:
        /* <DEDUP_REMOVED lines=13> */
.L_x_8630:
[----:B------:R-:W-:Y:S05]  /*3f090*/  BSYNC.RECONVERGENT B0 ;  /* 0x0000000000007941 */ /* 0x000fea0003800200 */
.L_x_8629:
        /* <DEDUP_REMOVED lines=18> */
.L_x_8640:
        /* <DEDUP_REMOVED lines=12> */
.L_x_8642:
[----:B------:R-:W-:Y:S05]  /*3f280*/  BSYNC.RECONVERGENT B2 ;  /* 0x0000000000027941 */ /* 0x000fea0003800200 */
.L_x_8641:
        /* <DEDUP_REMOVED lines=62> */
.L_x_8639:
[----:B------:R-:W-:Y:S05]  /*3f670*/  BSYNC.RECONVERGENT B1 ;  /* 0x0000000000017941 */ /* 0x000fea0003800200 */
.L_x_8638:
        /* <DEDUP_REMOVED lines=11> */
.L_x_8637:
[----:B------:R-:W-:Y:S05]  /*3f730*/  BSYNC.RECONVERGENT B0 ;  /* 0x0000000000007941 */ /* 0x000fea0003800200 */
.L_x_8636:
        /* <DEDUP_REMOVED lines=18> */
.L_x_8647:
        /* <DEDUP_REMOVED lines=12> */
.L_x_8649:
[----:B------:R-:W-:Y:S05]  /*3f920*/  BSYNC.RECONVERGENT B2 ;  /* 0x0000000000027941 */ /* 0x000fea0003800200 */
.L_x_8648:
        /* <DEDUP_REMOVED lines=62> */
.L_x_8646:
[----:B------:R-:W-:Y:S05]  /*3fd10*/  BSYNC.RECONVERGENT B1 ;  /* 0x0000000000017941 */ /* 0x000fea0003800200 */
.L_x_8645:
        /* <DEDUP_REMOVED lines=13> */
.L_x_8644:
[----:B------:R-:W-:Y:S05]  /*3fdf0*/  BSYNC.RECONVERGENT B0 ;  /* 0x0000000000007941 */ /* 0x000fea0003800200 */
.L_x_8643:
        /* <DEDUP_REMOVED lines=18> */
.L_x_8654:
        /* <DEDUP_REMOVED lines=12> */
.L_x_8656:
[----:B------:R-:W-:Y:S05]  /*3ffe0*/  BSYNC.RECONVERGENT B2 ;  /* 0x0000000000027941 */ /* 0x000fea0003800200 */
.L_x_8655:
        /* <DEDUP_REMOVED lines=62> */
.L_x_8653:
[----:B------:R-:W-:Y:S05]  /*403d0*/  BSYNC.RECONVERGENT B1 ;  /* 0x0000000000017941 */ /* 0x000fea0003800200 */
.L_x_8652:
        /* <DEDUP_REMOVED lines=11> */
.L_x_8651:
[----:B------:R-:W-:Y:S05]  /*40490*/  BSYNC.RECONVERGENT B0 ;  /* 0x0000000000007941 */ /* 0x000fea0003800200 */
.L_x_8650:
        /* <DEDUP_REMOVED lines=18> */
.L_x_8661:
        /* <DEDUP_REMOVED lines=12> */
.L_x_8663:
[----:B------:R-:W-:Y:S05]  /*40680*/  BSYNC.RECONVERGENT B2 ;  /* 0x0000000000027941 */ /* 0x000fea0003800200 */
.L_x_8662:
        /* <DEDUP_REMOVED lines=62> */
.L_x_8660:
[----:B------:R-:W-:Y:S05]  /*40a70*/  BSYNC.RECONVERGENT B1 ;  /* 0x0000000000017941 */ /* 0x000fea0003800200 */
.L_x_8659:
        /* <DEDUP_REMOVED lines=13> */
.L_x_8658:
[----:B------:R-:W-:Y:S05]  /*40b50*/  BSYNC.RECONVERGENT B0 ;  /* 0x0000000000007941 */ /* 0x000fea0003800200 */
.L_x_8657:
[----:B------:R-:W-:Y:S02]  /*40b60*/  F2FP.BF16.F32.PACK_AB R156, RZ, R152 ;  /* 0x00000098ff9c723e */ /* 0x000fe400000010ff */
[----:B------:R-:W-:Y:S02]  /*40b70*/  PRMT R112, R112, 0x5410, R115 ;  /* 0x0000541070707816 */ /* 0x000fe40000000073 */
[----:B------:R-:W-:Y:S02]  /*40b80*/  PRMT R114, R114, 0x5410, R168 ;  /* 0x0000541072727816 */ /* 0x000fe400000000a8 */
[----:B------:R-:W-:Y:S02]  /*40b90*/  PRMT R113, R113, 0x5410, R159 ;  /* 0x0000541071717816 */ /* 0x000fe4000000009f */
[----:B------:R-:W-:-:S07]  /*40ba0*/  PRMT R115, R164, 0x5410, R156 ;  /* 0x00005410a4737816 */ /* 0x000fce000000009c */
.L_x_8607:
[----:B------:R-:W-:Y:S01]  /*40bb0*/  VIADD R156, R155, 0x100 ;  /* 0x000001009b9c7836 */ /* 0x000fe20000000000 */
[----:B------:R-:W-:Y:S03]  /*40bc0*/  BSSY.RECONVERGENT B0, `(.L_x_8664) ;  /* 0x0000019000007945 */ /* 0x000fe60003800200 */
[----:B------:R-:W-:-:S05]  /*40bd0*/  IMAD.WIDE.U32 R156, R156, 0x10, R174 ;  /* 0x000000109c9c7825 */ /* 0x000fca00078e00ae */
        /* <DEDUP_REMOVED lines=16> */
[----:B------:R-:W-:Y:S01]  /*40ce0*/  LOP3.LUT R112, R156, R112, R114, 0xfe, !PT ;  /* 0x000000709c707212 */ /* 0x000fe200078efe72 */
[----:B------:R-:W-:Y:S01]  /*40cf0*/  VIADD R114, R154, 0x100 ;  /* 0x000001009a727836 */ /* 0x000fe20000000000 */
[----:B------:R-:W-:Y:S02]  /*40d00*/  LOP3.LUT R113, R113, R157, RZ, 0xfc, !PT ;  /* 0x0000009d71717212 */ /* 0x000fe400078efcff */
[----:B------:R-:W0:Y:S01]  /*40d10*/  LDC.64 R156, c[0x0][0x3b0] ;  /* 0x0000ec00ff9c7b82 */ /* 0x000e220000000a00 */
[----:B------:R-:W-:Y:S01]  /*40d20*/  LOP3.LUT R112, R112, 0xff, R6, 0xf8, !PT ;  /* 0x000000ff70707812 */ /* 0x000fe200078ef806 */
[----:B0-----:R-:W-:-:S05]  /*40d30*/  IMAD.WIDE.U32 R114, R114, 0x8, R156 ;  /* 0x0000000872727825 */ /* 0x001fca00078e009c */
[----:B------:R1:W-:Y:S02]  /*40d40*/  STG.E.64 desc[UR6][R114.64], R112 ;  /* 0x0000007072007986 */ /* 0x0003e4000c101b06 */
.L_x_8665:
[----:B------:R-:W-:Y:S05]  /*40d50*/  BSYNC.RECONVERGENT B0 ;  /* 0x0000000000007941 */ /* 0x000fea0003800200 */
.L_x_8664:
[----:B01----:R-:W0:Y:S01]  /*40d60*/  @P1 LDC.64 R112, c[0x0][0x390] ;  /* 0x0000e400ff701b82 */ /* 0x003e220000000a00 */
[----:B------:R-:W-:-:S07]  /*40d70*/  IADD3 R174, PT, PT, R154, 0x120, RZ ;  /* 0x000001209aae7810 */ /* 0x000fce0007ffe0ff */
[----:B------:R-:W1:Y:S01]  /*40d80*/  @P0 LDC.64 R114, c[0x0][0x3a0] ;  /* 0x0000e800ff720b82 */ /* 0x000e620000000a00 */
[----:B------:R-:W-:Y:S02]  /*40d90*/  VIADD R173, R155, 0x120 ;  /* 0x000001209bad7836 */ /* 0x000fe40000000000 */
[----:B0-----:R-:W-:-:S05]  /*40da0*/  @P1 IMAD.WIDE.U32 R112, R174, 0x10, R112 ;  /* 0x00000010ae701825 */ /* 0x001fca00078e0070 */
[----:B-----5:R0:W5:Y:S01]  /*40db0*/  @P1 LDG.E.128 R52, desc[UR6][R112.64] ;  /* 0x0000000670341981 */ /* 0x020162000c1e1d00 */
[----:B-1----:R-:W-:-:S05]  /*40dc0*/  @P0 IMAD.WIDE.U32 R114, R173, 0x10, R114 ;  /* 0x00000010ad720825 */ /* 0x002fca00078e0072 */
[----:B------:R0:W5:Y:S01]  /*40dd0*/  @P0 LDG.E.128 R48, desc[UR6][R114.64] ;  /* 0x0000000672300981 */ /* 0x000162000c1e1d00 */
[----:B------:R-:W-:Y:S05]  /*40de0*/  @!P0 BRA `(.L_x_8666) ;  /* 0x0000003800388947 */ /* 0x000fea0003800000 */
[----:B------:R-:W-:Y:S01]  /*40df0*/  ISETP.GT.AND P0, PT, R153, RZ, PT ;  /* 0x000000ff9900720c */ /* 0x000fe20003f04270 */
[----:B------:R-:W-:-:S12]  /*40e00*/  BSSY.RECONVERGENT B0, `(.L_x_8667) ;  /* 0x000006d000007945 */ /* 0x000fd80003800200 */
[----:B-----5:R-:W-:Y:S01]  /*40e10*/  @!P0 SHF.L.U32 R153, R48, 0x10, RZ ;  /* 0x0000001030998819 */ /* 0x020fe200000006ff */
[----:B------:R-:W-:Y:S01]  /*40e20*/  @!P0 IMAD.MOV.U32 R156, RZ, RZ, R158 ;  /* 0x000000ffff9c8224 */ /* 0x000fe200078e009e */
[----:B0-----:R-:W-:Y:S01]  /*40e30*/  @!P0 MOV R112, R160 ;  /* 0x000000a000708202 */ /* 0x001fe20000000f00 */
        /* <DEDUP_REMOVED lines=17> */
.L_x_8671:
        /* <DEDUP_REMOVED lines=12> */
.L_x_8673:
[----:B------:R-:W-:Y:S05]  /*41010*/  BSYNC.RECONVERGENT B2 ;  /* 0x0000000000027941 */ /* 0x000fea0003800200 */
.L_x_8672:
        /* <DEDUP_REMOVED lines=62> */
.L_x_8670:
[----:B------:R-:W-:Y:S05]  /*41400*/  BSYNC.RECONVERGENT B1 ;  /* 0x0000000000017941 */ /* 0x000fea0003800200 */
.L_x_8669:
        /* <DEDUP_REMOVED lines=12> */
.L_x_8668:
[----:B------:R-:W-:Y:S05]  /*414d0*/  BSYNC.RECONVERGENT B0 ;  /* 0x0000000000007941 */ /* 0x000fea0003800200 */
.L_x_8667:
        /* <DEDUP_REMOVED lines=23> */
.L_x_8678:
        /* <DEDUP_REMOVED lines=12> */
.L_x_8680:
[----:B------:R-:W-:Y:S05]  /*41710*/  BSYNC.RECONVERGENT B2 ;  /* 0x0000000000027941 */ /* 0x000fea0003800200 */
.L_x_8679:
        /* <DEDUP_REMOVED lines=62> */
.L_x_8677:
[----:B------:R-:W-:Y:S05]  /*41b00*/  BSYNC.RECONVERGENT B1 ;  /* 0x0000000000017941 */ /* 0x000fea0003800200 */
.L_x_8676:
[----:B------:R-:W2:Y:S01]  /*41b10*/  LDL R114, [R1+0x5c] ;  /* 0x00005c0001727983 */ /* 0x000ea20000100800 */
[----:B------:R-:W-:Y:S01]  /*41b20*/  I2FP.F32.U32 R7, R7 ;  /* 0x0000000700077245 */ /* 0x000fe20000201000 */
[----:B------:R-:W-:Y:S01]  /*41b30*/  HFMA2 R112, -RZ, RZ, 0.1171875, 0 ;  /* 0x2f800000ff707431 */ /* 0x000fe200000001ff */
[----:B------:R-:W-:-:S04]  /*41b40*/  PRMT R154, R48, 0x7632, R154 ;  /* 0x00007632309a7816 */ /* 0x000fc8000000009a */
        /* <DEDUP_REMOVED lines=11> */
.L_x_8675:
[----:B------:R-:W-:Y:S05]  /*41c00*/  BSYNC.RECONVERGENT B0 ;  /* 0x0000000000007941 */ /* 0x000fea0003800200 */
.L_x_8674:
        /* <DEDUP_REMOVED lines=22> */
.L_x_8685:
        /* <DEDUP_REMOVED lines=12> */
.L_x_8687:
[----:B------:R-:W-:Y:S05]  /*41e30*/  BSYNC.RECONVERGENT B2 ;  /* 0x0000000000027941 */ /* 0x000fea0003800200 */
.L_x_8686:
        /* <DEDUP_REMOVED lines=62> */
.L_x_8684:
[----:B------:R-:W-:Y:S05]  /*42220*/  BSYNC.RECONVERGENT B1 ;  /* 0x0000000000017941 */ /* 0x000fea0003800200 */
.L_x_8683:
        /* <DEDUP_REMOVED lines=12> */
.L_x_8682:
[----:B------:R-:W-:Y:S05]  /*422f0*/  BSYNC.RECONVERGENT B0 ;  /* 0x0000000000007941 */ /* 0x000fea0003800200 */
.L_x_8681:
        /* <DEDUP_REMOVED lines=23> */
.L_x_8692:
        /* <DEDUP_REMOVED lines=12> */
.L_x_8694:
[----:B------:R-:W-:Y:S05]  /*42530*/  BSYNC.RECONVERGENT B2 ;  /* 0x0000000000027941 */ /* 0x000fea0003800200 */
.L_x_8693:
        /* <DEDUP_REMOVED lines=62> */
.L_x_8691:
[----:B------:R-:W-:Y:S05]  /*42920*/  BSYNC.RECONVERGENT B1 ;  /* 0x0000000000017941 */ /* 0x000fea0003800200 */
.L_x_8690:
        /* <DEDUP_REMOVED lines=15> */
.L_x_8689:
[----:B------:R-:W-:Y:S05]  /*42a20*/  BSYNC.RECONVERGENT B0 ;  /* 0x0000000000007941 */ /* 0x000fea0003800200 */
.L_x_8688:
        /* <DEDUP_REMOVED lines=22> */
.L_x_8699:
        /* <DEDUP_REMOVED lines=12> */
.L_x_8701:
[----:B------:R-:W-:Y:S05]  /*42c50*/  BSYNC.RECONVERGENT B2 ;  /* 0x0000000000027941 */ /* 0x000fea0003800200 */
.L_x_8700:
        /* <DEDUP_REMOVED lines=62> */
.L_x_8698:
[----:B------:R-:W-:Y:S05]  /*43040*/  BSYNC.RECONVERGENT B1 ;  /* 0x0000000000017941 */ /* 0x000fea0003800200 */
.L_x_8697:
        /* <DEDUP_REMOVED lines=12> */
.L_x_8696:
[----:B------:R-:W-:Y:S05]  /*43110*/  BSYNC.RECONVERGENT B0 ;  /* 0x0000000000007941 */ /* 0x000fea0003800200 */
.L_x_8695:
        /* <DEDUP_REMOVED lines=23> */
.L_x_8706:
        /* <DEDUP_REMOVED lines=12> */
.L_x_8708:
[----:B------:R-:W-:Y:S05]  /*43350*/  BSYNC.RECONVERGENT B2 ;  /* 0x0000000000027941 */ /* 0x000fea0003800200 */
.L_x_8707:
        /* <DEDUP_REMOVED lines=62> */
.L_x_8705:
[----:B------:R-:W-:Y:S05]  /*43740*/  BSYNC.RECONVERGENT B1 ;  /* 0x0000000000017941 */ /* 0x000fea0003800200 */
.L_x_8704:
        /* <DEDUP_REMOVED lines=15> */
.L_x_8703:
[----:B------:R-:W-:Y:S05]  /*43840*/  BSYNC.RECONVERGENT B0 ;  /* 0x0000000000007941 */ /* 0x000fea0003800200 */
.L_x_8702:
        /* <DEDUP_REMOVED lines=22> */
.L_x_8713:
        /* <DEDUP_REMOVED lines=12> */
.L_x_8715:
[----:B------:R-:W-:Y:S05]  /*43a70*/  BSYNC.RECONVERGENT B2 ;  /* 0x0000000000027941 */ /* 0x000fea0003800200 */
.L_x_8714:
        /* <DEDUP_REMOVED lines=62> */
.L_x_8712:
[----:B------:R-:W-:Y:S05]  /*43e60*/  BSYNC.RECONVERGENT B1 ;  /* 0x0000000000017941 */ /* 0x000fea0003800200 */
.L_x_8711:
        /* <DEDUP_REMOVED lines=12> */
.L_x_8710:
[----:B------:R-:W-:Y:S05]  /*43f30*/  BSYNC.RECONVERGENT B0 ;  /* 0x0000000000007941 */ /* 0x000fea0003800200 */
.L_x_8709:
        /* <DEDUP_REMOVED lines=23> */
.L_x_8720:
        /* <DEDUP_REMOVED lines=12> */
.L_x_8722:
[----:B------:R-:W-:Y:S05]  /*44170*/  BSYNC.RECONVERGENT B2 ;  /* 0x0000000000027941 */ /* 0x000fea0003800200 */
.L_x_8721:
        /* <DEDUP_REMOVED lines=60> */
[----:B------:R-:W-:Y:S02]  /*44540*/  LOP3.LUT R170, R160, UR15, R113, 0x96, !PT ;  /* 0x0000000fa0aa7c12 */ /* 0x000fe4000f8e9671 */
[----:B------:R-:W-:-:S07]  /*44550*/  MOV R113, R213 ;  /* 0x000000d500717202 */ /* 0x000fce0000000f00 */
.L_x_8719:
[----:B------:R-:W-:Y:S05]  /*44560*/  BSYNC.RECONVERGENT B1 ;  /* 0x0000000000017941 */ /* 0x000fea0003800200 */
.L_x_8718:
[----:B------:R-:W2:Y:S01]  /*44570*/  LDL R114, [R1+0x68] ;  /* 0x0000680001727983 */ /* 0x000ea20000100800 */
[----:B------:R-:W-:Y:S01]  /*44580*/  I2FP.F32.U32 R112, R113 ;  /* 0x0000007100707245 */ /* 0x000fe20000201000 */
[----:B------:R-:W-:Y:S01]  /*44590*/  HFMA2 R113, -RZ, RZ, 0.1171875, 0 ;  /* 0x2f800000ff717431 */ /* 0x000fe200000001ff */
[----:B------:R-:W-:-:S04]  /*445a0*/  PRMT R212, R51, 0x7632, R212 ;  /* 0x0000763233d47816 */ /* 0x000fc800000000d4 */
[----:B------:R-:W-:Y:S01]  /*445b0*/  FFMA.FTZ R112, R112, R113, 1.1641532182693481445e-10 ;  /* 0x2f00000070707423 */ /* 0x000fe20000010071 */
[----:B------:R-:W-:-:S04]  /*445c0*/  SHF.L.U32 R212, R212, 0x10, RZ ;  /* 0x00000010d4d47819 */ /* 0x000fc800000006ff */
[----:B------:R-:W-:Y:S02]  /*445d0*/  FSETP.GTU.FTZ.AND P0, PT, R112, UR12, PT ;  /* 0x0000000c70007c0b */ /* 0x000fe4000bf1c000 */
[----:B------:R-:W-:Y:S02]  /*445e0*/  PRMT R112, R55, 0x7632, R112 ;  /* 0x0000763237707816 */ /* 0x000fe40000000070 */
[----:B------:R-:W-:-:S03]  /*445f0*/  SEL R163, RZ, 0x1, P0 ;  /* 0x00000001ffa37807 */ /* 0x000fc60000000000 */
[----:B------:R-:W-:-:S04]  /*44600*/  IMAD.U32 R112, R112, 0x10000, RZ ;  /* 0x0001000070707824 */ /* 0x000fc800078e00ff */
[----:B------:R-:W-:-:S04]  /*44610*/  FMUL.FTZ R112, R112, UR9 ;  /* 0x0000000970707c20 */ /* 0x000fc80008410000 */
[----:B------:R-:W-:-:S05]  /*44620*/  FMUL.FTZ R112, R112, UR8 ;  /* 0x0000000870707c20 */ /* 0x000fca0008410000 */
[----:B------:R-:W-:Y:S01]  /*44630*/  FSEL R112, R112, RZ, !P0 ;  /* 0x000000ff70707208 */ /* 0x000fe20004000000 */
[----:B--2---:R-:W-:-:S04]  /*44640*/  IMAD.U32 R113, R114, 0x10000, RZ ;  /* 0x0001000072717824 */ /* 0x004fc800078e00ff */
[----:B------:R-:W-:-:S07]  /*44650*/  FFMA.FTZ R212, R112, R113, R212 ;  /* 0x0000007170d47223 */ /* 0x000fce00000100d4 */
.L_x_8717:
[----:B------:R-:W-:Y:S05]  /*44660*/  BSYNC.RECONVERGENT B0 ;  /* 0x0000000000007941 */ /* 0x000fea0003800200 */
.L_x_8716:
[----:B------:R-:W-:Y:S02]  /*44670*/  F2FP.BF16.F32.PACK_AB R115, RZ, R212 ;  /* 0x000000d4ff73723e */ /* 0x000fe400000010ff */
[----:B------:R-:W-:Y:S02]  /*44680*/  PRMT R114, R164, 0x5410, R171 ;  /* 0x00005410a4727816 */ /* 0x000fe400000000ab */
[----:B------:R-:W-:Y:S02]  /*44690*/  PRMT R113, R167, 0x5410, R165 ;  /* 0x00005410a7717816 */ /* 0x000fe400000000a5 */
[----:B------:R-:W-:Y:S02]  /*446a0*/  PRMT R112, R169, 0x5410, R168 ;  /* 0x00005410a9707816 */ /* 0x000fe400000000a8 */
[----:B------:R-:W-:Y:S01]  /*446b0*/  PRMT R115, R214, 0x5410, R115 ;  /* 0x00005410d6737816 */ /* 0x000fe20000000073 */
[----:B------:R-:W-:Y:S06]  /*446c0*/  BRA `(.L_x_8723) ;  /* 0x0000003400807947 */ /* 0x000fec0003800000 */
.L_x_8666:
        /* <DEDUP_REMOVED lines=21> */
.L_x_8728:
        /* <DEDUP_REMOVED lines=12> */
.L_x_8730:
[----:B------:R-:W-:Y:S05]  /*448e0*/  BSYNC.RECONVERGENT B2 ;  /* 0x0000000000027941 */ /* 0x000fea0003800200 */
.L_x_8729:
        /* <DEDUP_REMOVED lines=62> */
.L_x_8727:
[----:B------:R-:W-:Y:S05]  /*44cd0*/  BSYNC.RECONVERGENT B1 ;  /* 0x0000000000017941 */ /* 0x000fea0003800200 */
.L_x_8726:
        /* <DEDUP_REMOVED lines=11> */
.L_x_8725:
[----:B------:R-:W-:Y:S05]  /*44d90*/  BSYNC.RECONVERGENT B0 ;  /* 0x0000000000007941 */ /* 0x000fea0003800200 */
.L_x_8724:
        /* <DEDUP_REMOVED lines=18> */
.L_x_8735:
        /* <DEDUP_REMOVED lines=12> */
.L_x_8737:
[----:B------:R-:W-:Y:S05]  /*44f80*/  BSYNC.RECONVERGENT B2 ;  /* 0x0000000000027941 */ /* 0x000fea0003800200 */
.L_x_8736:
        /* <DEDUP_REMOVED lines=62> */
.L_x_8734:
[----:B------:R-:W-:Y:S05]  /*45370*/  BSYNC.RECONVERGENT B1 ;  /* 0x0000000000017941 */ /* 0x000fea0003800200 */
.L_x_8733:
        /* <DEDUP_REMOVED lines=13> */
.L_x_8732:
[----:B------:R-:W-:Y:S05]  /*45450*/  BSYNC.RECONVERGENT B0 ;  /* 0x0000000000007941 */ /* 0x000fea0003800200 */
.L_x_8731:
        /* <DEDUP_REMOVED lines=18> */
.L_x_8742:
        /* <DEDUP_REMOVED lines=12> */
.L_x_8744:
[----:B------:R-:W-:Y:S05]  /*45640*/  BSYNC.RECONVERGENT B2 ;  /* 0x0000000000027941 */ /* 0x000fea0003800200 */
.L_x_8743:
        /* <DEDUP_REMOVED lines=62> */
.L_x_8741:
[----:B------:R-:W-:Y:S05]  /*45a30*/  BSYNC.RECONVERGENT B1 ;  /* 0x0000000000017941 */ /* 0x000fea0003800200 */
.L_x_8740:
        /* <DEDUP_REMOVED lines=11> */
.L_x_8739:
[----:B------:R-:W-:Y:S05]  /*45af0*/  BSYNC.RECONVERGENT B0 ;  /* 0x0000000000007941 */ /* 0x000fea0003800200 */
.L_x_8738:
        /* <DEDUP_REMOVED lines=18> */
.L_x_8749:
        /* <DEDUP_REMOVED lines=12> */
.L_x_8751:
[----:B------:R-:W-:Y:S05]  /*45ce0*/  BSYNC.RECONVERGENT B2 ;  /* 0x0000000000027941 */ /* 0x000fea0003800200 */
.L_x_8750:
        /* <DEDUP_REMOVED lines=55> */
[----:B------:R-:W-:-:S05]  /*46060*/  IMAD.WIDE.U32 R114, R114, -0x2daee0ad, RZ ;  /* 0xd2511f5372727825 */ /* 0x000fca00078e00ff */
[----:B------:R-:W-:Y:S01]  /*46070*/  LOP3.LUT R166, R156, UR15, R115, 0x96, !PT ;  /* 0x0000000f9ca67c12 */ /* 0x000fe2000f8e9673 */
[----:B------:R-:W-:Y:S01]  /*46080*/  UIADD3 UR15, UPT, UPT, UR4, -0x700cb87f, URZ ;  /* 0x8ff34781040f7890 */ /* 0x000fe2000fffe0ff */
[----:B------:R-:W-:Y:S01]  /*46090*/  MOV R162, R114 ;  /* 0x0000007200a27202 */ /* 0x000fe20000000f00 */
[----:B------:R-:W-:-:S04]  /*460a0*/  IMAD.WIDE.U32 R114, R157, -0x326172a9, RZ ;  /* 0xcd9e8d579d727825 */ /* 0x000fc800078e00ff */
[----:B------:R-:W-:Y:S01]  /*460b0*/  IMAD.MOV.U32 R172, RZ, RZ, R114 ;  /* 0x000000ffffac7224 */ /* 0x000fe200078e0072 */
[----:B------:R-:W-:-:S07]  /*460c0*/  LOP3.LUT R170, R112, UR15, R115, 0x96, !PT ;  /* 0x0000000f70aa7c12 */ /* 0x000fce000f8e9673 */
.L_x_8748:
[----:B------:R-:W-:Y:S05]  /*460d0*/  BSYNC.RECONVERGENT B1 ;  /* 0x0000000000017941 */ /* 0x000fea0003800200 */
.L_x_8747:
        /* <DEDUP_REMOVED lines=13> */
.L_x_8746:
[----:B------:R-:W-:Y:S05]  /*461b0*/  BSYNC.RECONVERGENT B0 ;  /* 0x0000000000007941 */ /* 0x000fea0003800200 */
.L_x_8745:
        /* <DEDUP_REMOVED lines=18> */
.L_x_8756:
        /* <DEDUP_REMOVED lines=12> */
.L_x_8758:
[----:B------:R-:W-:Y:S05]  /*463a0*/  BSYNC.RECONVERGENT B2 ;  /* 0x0000000000027941 */ /* 0x000fea0003800200 */
.L_x_8757:
        /* <DEDUP_REMOVED lines=62> */
.L_x_8755:
[----:B------:R-:W-:Y:S05]  /*46790*/  BSYNC.RECONVERGENT B1 ;  /* 0x0000000000017941 */ /* 0x000fea0003800200 */
.L_x_8754:
        /* <DEDUP_REMOVED lines=11> */
.L_x_8753:
[----:B------:R-:W-:Y:S05]  /*46850*/  BSYNC.RECONVERGENT B0 ;  /* 0x0000000000007941 */ /* 0x000fea0003800200 */
.L_x_8752:
        /* <DEDUP_REMOVED lines=18> */
.L_x_8763:
        /* <DEDUP_REMOVED lines=12> */
.L_x_8765:
[----:B------:R-:W-:Y:S05]  /*46a40*/  BSYNC.RECONVERGENT B2 ;  /* 0x0000000000027941 */ /* 0x000fea0003800200 */
.L_x_8764:
        /* <DEDUP_REMOVED lines=62> */
.L_x_8762:
[----:B------:R-:W-:Y:S05]  /*46e30*/  BSYNC.RECONVERGENT B1 ;  /* 0x0000000000017941 */ /* 0x000fea0003800200 */
.L_x_8761:
        /* <DEDUP_REMOVED lines=13> */
.L_x_8760:
[----:B------:R-:W-:Y:S05]  /*46f10*/  BSYNC.RECONVERGENT B0 ;  /* 0x0000000000007941 */ /* 0x000fea0003800200 */
.L_x_8759:
        /* <DEDUP_REMOVED lines=18> */
.L_x_8770:
        /* <DEDUP_REMOVED lines=12> */
.L_x_8772:
[----:B------:R-:W-:Y:S05]  /*47100*/  BSYNC.RECONVERGENT B2 ;  /* 0x0000000000027941 */ /* 0x000fea0003800200 */
.L_x_8771:
        /* <DEDUP_REMOVED lines=62> */
.L_x_8769:
[----:B------:R-:W-:Y:S05]  /*474f0*/  BSYNC.RECONVERGENT B1 ;  /* 0x0000000000017941 */ /* 0x000fea0003800200 */
.L_x_8768:
        /* <DEDUP_REMOVED lines=11> */
.L_x_8767:
[----:B------:R-:W-:Y:S05]  /*475b0*/  BSYNC.RECONVERGENT B0 ;  /* 0x0000000000007941 */ /* 0x000fea0003800200 */
.L_x_8766:
        /* <DEDUP_REMOVED lines=18> */
.L_x_8777:
        /* <DEDUP_REMOVED lines=12> */
.L_x_8779:
[----:B------:R-:W-:Y:S05]  /*477a0*/  BSYNC.RECONVERGENT B2 ;  /* 0x0000000000027941 */ /* 0x000fea0003800200 */
.L_x_8778:
        /* <DEDUP_REMOVED lines=59> */
[----:B------:R-:W-:-:S04]  /*47b60*/  IMAD.WIDE.U32 R112, R115, -0x326172a9, RZ ;  /* 0xcd9e8d5773707825 */ /* 0x000fc800078e00ff */
[----:B------:R-:W-:Y:S01]  /*47b70*/  IMAD.MOV.U32 R172, RZ, RZ, R112 ;  /* 0x000000ffffac7224 */ /* 0x000fe200078e0070 */
[----:B------:R-:W-:-:S07]  /*47b80*/  LOP3.LUT R170, R160, UR15, R113, 0x96, !PT ;  /* 0x0000000fa0aa7c12 */ /* 0x000fce000f8e9671 */
.L_x_8776:
[----:B------:R-:W-:Y:S05]  /*47b90*/  BSYNC.RECONVERGENT B1 ;  /* 0x0000000000017941 */ /* 0x000fea0003800200 */
.L_x_8775:
        /* <DEDUP_REMOVED lines=13> */
.L_x_8774:
[----:B------:R-:W-:Y:S05]  /*47c70*/  BSYNC.RECONVERGENT B0 ;  /* 0x0000000000007941 */ /* 0x000fea0003800200 */
.L_x_8773:
[----:B------:R-:W-:Y:S02]  /*47c80*/  F2FP.BF16.F32.PACK_AB R115, RZ, R212 ;  /* 0x000000d4ff73723e */ /* 0x000fe400000010ff */
[----:B------:R-:W-:Y:S02]  /*47c90*/  PRMT R114, R164, 0x5410, R171 ;  /* 0x00005410a4727816 */ /* 0x000fe400000000ab */
[----:B------:R-:W-:Y:S02]  /*47ca0*/  PRMT R113, R167, 0x5410, R165 ;  /* 0x00005410a7717816 */ /* 0x000fe400000000a5 */
[----:B------:R-:W-:Y:S02]  /*47cb0*/  PRMT R112, R169, 0x5410, R168 ;  /* 0x00005410a9707816 */ /* 0x000fe400000000a8 */
[----:B------:R-:W-:-:S07]  /*47cc0*/  PRMT R115, R213, 0x5410, R115 ;  /* 0x00005410d5737816 */ /* 0x000fce0000000073 */
.L_x_8723:
[----:B------:R-:W0:Y:S01]  /*47cd0*/  LDC.64 R160, c[0x0][0x3a8] ;  /* 0x0000ea00ffa07b82 */ /* 0x000e220000000a00 */
[----:B------:R-:W1:Y:S01]  /*47ce0*/  S2R R169, SR_TID.X ;  /* 0x0000000000a97919 */ /* 0x000e620000002100 */
[----:B------:R-:W-:Y:S01]  /*47cf0*/  BSSY.RECONVERGENT B0, `(.L_x_8780) ;  /* 0x0000067000007945 */ /* 0x000fe20003800200 */
        /* <DEDUP_REMOVED lines=81> */
[----:B------:R-:W-:Y:S06]  /*48210*/  @!P1 BRA `(.L_x_8781) ;  /* 0x0000000000509947 */ /* 0x000fec0003800000 */
[----:B------:R-:W-:Y:S02]  /*48220*/  SHF.L.U32 R112, R12, 0x10, RZ ;  /* 0x000000100c707819 */ /* 0x000fe400000006ff */
        /* <DEDUP_REMOVED lines=19> */
.L_x_8781:
[----:B------:R-:W-:Y:S05]  /*48360*/  BSYNC.RECONVERGENT B0 ;  /* 0x0000000000007941 */ /* 0x000fea0003800200 */
.L_x_8780:
[----:B------:R-:W-:Y:S01]  /*48370*/  UMOV UR15, 0xffffffff ;  /* 0xffffffff000f7882 */ /* 0x000fe20000000000 */
[----:B0-----:R-:W-:-:S04]  /*48380*/  FADD.FTZ R115, R164, R159 ;  /* 0x0000009fa4737221 */ /* 0x001fc80000010000 */
        /* <DEDUP_REMOVED lines=183> */
.L_x_8797:
[----:B-1----:R-:W-:Y:S01]  /*48f00*/  FADD.FTZ R112, R160, R112 ;  /* 0x00000070a0707221 */ /* 0x002fe20000010000 */
[----:B------:R-:W-:Y:S01]  /*48f10*/  ISETP.NE.AND P1, PT, RZ, UR13, PT ;  /* 0x0000000dff007c0c */ /* 0x000fe2000bf25270 */
[----:B------:R-:W-:Y:S02]  /*48f20*/  BSSY.RECONVERGENT B0, `(.L_x_8783) ;  /* 0x000023c000007945 */ /* 0x000fe40003800200 */
[----:B------:R-:W-:Y:S02]  /*48f30*/  FFMA.FTZ R114, R112, R164, UR14 ;  /* 0x0000000e70727e23 */ /* 0x000fe400080100a4 */
        /* <DEDUP_REMOVED lines=10> */
[----:B------:R-:W-:-:S13]  /*48fe0*/  ISETP.GE.AND P0, PT, R215, 0x1, PT ;  /* 0x00000001d700780c */ /* 0x000fda0003f06270 */
[----:B0-----:R-:W-:Y:S05]  /*48ff0*/  @!P0 BRA `(.L_x_8784) ;  /* 0x0000002000b88947 */ /* 0x001fea0003800000 */
[----:B------:R-:W2:Y:S01]  /*49000*/  LDL R167, [R1+0x6c] ;  /* 0x00006c0001a77983 */ /* 0x000ea20000100800 */
[----:B------:R-:W0:Y:S03]  /*49010*/  LDC R168, c[0x0][0x388] ;  /* 0x0000e200ffa87b82 */ /* 0x000e260000000800 */
[----:B------:R-:W3:Y:S04]  /*49020*/  LDL R165, [R1+0x70] ;  /* 0x0000700001a57983 */ /* 0x000ee80000100800 */
[----:B------:R-:W4:Y:S04]  /*49030*/  LDL R173, [R1+0x74] ;  /* 0x0000740001ad7983 */ /* 0x000f280000100800 */
[----:B------:R-:W4:Y:S01]  /*49040*/  LDL R171, [R1+0x78] ;  /* 0x0000780001ab7983 */ /* 0x000f220000100800 */
[----:B------:R-:W-:Y:S01]  /*49050*/  VIADD R112, R215, 0xffffffff ;  /* 0xffffffffd7707836 */ /* 0x000fe20000000000 */
[----:B------:R-:W-:-:S02]  /*49060*/  LOP3.LUT R161, R169, 0x1f, RZ, 0xc0, !PT ;  /* 0x0000001fa9a17812 */ /* 0x000fc400078ec0ff */
[----:B------:R-:W4:Y:S01]  /*49070*/  LDL R169, [R1+0x7c] ;  /* 0x00007c0001a97983 */ /* 0x000f220000100800 */
[----:B0-----:R-:W-:-:S03]  /*49080*/  IMAD R112, R112, R168, RZ ;  /* 0x000000a870707224 */ /* 0x001fc600078e02ff */
[----:B------:R-:W4:Y:S01]  /*49090*/  LDL R168, [R1+0x80] ;  /* 0x0000800001a87983 */ /* 0x000f220000100800 */
[----:B------:R-:W-:Y:S02]  /*490a0*/  FSEL R164, R115, RZ, !P1 ;  /* 0x000000ff73a47208 */ /* 0x000fe40004800000 */
[----:B------:R-:W-:-:S04]  /*490b0*/  SHF.R.S32.HI R113, RZ, 0x1f, R112 ;  /* 0x0000001fff717819 */ /* 0x000fc80000011470 */
[----:B------:R-:W-:Y:S01]  /*490c0*/  LEA.HI R113, R113, R112, RZ, 0x3 ;  /* 0x0000007071717211 */ /* 0x000fe200078f18ff */
[----:B------:R-:W-:Y:S01]  /*490d0*/  FADD.FTZ R112, -R164, R129 ;  /* 0x00000081a4707221 */ /* 0x000fe20000010100 */
[----:B------:R-:W-:Y:S02]  /*490e0*/  IMAD.U32 R114, R176, 0x10000, RZ ;  /* 0x00010000b0727824 */ /* 0x000fe400078e00ff */
[----:B------:R-:W-:Y:S01]  /*490f0*/  LEA.HI.SX32 R161, R113, R161, 0x1d ;  /* 0x000000a171a17211 */ /* 0x000fe200078feaff */
[----:B------:R-:W-:Y:S01]  /*49100*/  FMUL.FTZ R112, R160, R112 ;  /* 0x00000070a0707220 */ /* 0x000fe20000410000 */
[----:B------:R-:W-:-:S05]  /*49110*/  SHF.L.U32 R113, R240, 0x10, RZ ;  /* 0x00000010f0717819 */ /* 0x000fca00000006ff */
[----:B------:R-:W-:Y:S01]  /*49120*/  FFMA.FTZ R112, R112, R113, R114 ;  /* 0x0000007170707223 */ /* 0x000fe20000010072 */
[----:B------:R-:W-:-:S04]  /*49130*/  FADD.FTZ R129, -R164, R130 ;  /* 0x00000082a4817221 */ /* 0x000fc80000010100 */
[----:B------:R-:W-:Y:S01]  /*49140*/  FMUL.FTZ R129, R160, R129 ;  /* 0x00000081a0817220 */ /* 0x000fe20000410000 */
[----:B------:R-:W-:Y:S02]  /*49150*/  IMAD.U32 R115, R177, 0x10000, RZ ;  /* 0x00010000b1737824 */ /* 0x000fe400078e00ff */
        /* <DEDUP_REMOVED lines=8> */
[----:B------:R-:W-:-:S03]  /*491e0*/  SHF.L.U32 R114, R241, 0x10, RZ ;  /* 0x00000010f1727819 */ /* 0x000fc600000006ff */
[----:B------:R-:W-:-:S04]  /*491f0*/  FMUL.FTZ R113, R160, R113 ;  /* 0x00000071a0717220 */ /* 0x000fc80000410000 */
[----:B------:R-:W-:Y:S01]  /*49200*/  FFMA.FTZ R113, R113, R114, R115 ;  /* 0x0000007271717223 */ /* 0x000fe20000010073 */
[----:B----4-:R-:W-:Y:S01]  /*49210*/  SHF.L.U32 R114, R173, 0x10, RZ ;  /* 0x00000010ad727819 */ /* 0x010fe200000006ff */
[----:B------:R-:W-:Y:S01]  /*49220*/  IMAD.U32 R115, R171, 0x10000, RZ ;  /* 0x00010000ab737824 */ /* 0x000fe200078e00ff */
[----:B------:R-:W4:Y:S04]  /*49230*/  LDL R173, [R1+0x94] ;  /* 0x0000940001ad7983 */ /* 0x000f280000100800 */
[----:B------:R-:W4:Y:S01]  /*49240*/  LDL R171, [R1+0x98] ;  /* 0x0000980001ab7983 */ /* 0x000f220000100800 */
[----:B------:R-:W-:Y:S01]  /*49250*/  FFMA.FTZ R130, R130, R114, R115 ;  /* 0x0000007282827223 */ /* 0x000fe20000010073 */
[----:B------:R-:W-:Y:S01]  /*49260*/  FADD.FTZ R114, -R164, R133 ;  /* 0x00000085a4727221 */ /* 0x000fe20000010100 */
[----:B------:R-:W-:Y:S01]  /*49270*/  SHF.L.U32 R115, R242, 0x10, RZ ;  /* 0x00000010f2737819 */ /* 0x000fe200000006ff */
[----:B------:R-:W-:-:S02]  /*49280*/  IMAD.U32 R131, R178, 0x10000, RZ ;  /* 0x00010000b2837824 */ /* 0x000fc400078e00ff */
[----:B------:R-:W-:-:S04]  /*49290*/  FMUL.FTZ R114, R160, R114 ;  /* 0x00000072a0727220 */ /* 0x000fc80000410000 */
[----:B------:R-:W-:Y:S01]  /*492a0*/  FFMA.FTZ R114, R114, R115, R131 ;  /* 0x0000007372727223 */ /* 0x000fe20000010083 */
[----:B------:R-:W-:Y:S01]  /*492b0*/  FADD.FTZ R115, -R164, R134 ;  /* 0x00000086a4737221 */ /* 0x000fe20000010100 */
[----:B------:R-:W-:Y:S01]  /*492c0*/  SHF.L.U32 R131, R169, 0x10, RZ ;  /* 0x00000010a9837819 */ /* 0x000fe200000006ff */
[----:B------:R-:W-:Y:S01]  /*492d0*/  IMAD.U32 R132, R168, 0x10000, RZ ;  /* 0x00010000a8847824 */ /* 0x000fe200078e00ff */
[----:B------:R-:W4:Y:S01]  /*492e0*/  LDL R169, [R1+0x9c] ;  /* 0x00009c0001a97983 */ /* 0x000f220000100800 */
[----:B------:R-:W-:-:S03]  /*492f0*/  FMUL.FTZ R115, R160, R115 ;  /* 0x00000073a0737220 */ /* 0x000fc60000410000 */
[----:B------:R-:W4:Y:S01]  /*49300*/  LDL R168, [R1+0xa0] ;  /* 0x0000a00001a87983 */ /* 0x000f220000100800 */
[----:B------:R-:W-:Y:S01]  /*49310*/  FFMA.FTZ R131, R115, R131, R132 ;  /* 0x0000008373837223 */ /* 0x000fe20000010084 */
[----:B------:R-:W-:Y:S01]  /*49320*/  FADD.FTZ R115, -R164, R135 ;  /* 0x00000087a4737221 */ /* 0x000fe20000010100 */
[----:B------:R-:W-:Y:S01]  /*49330*/  SHF.L.U32 R132, R243, 0x10, RZ ;  /* 0x00000010f3847819 */ /* 0x000fe200000006ff */
[----:B------:R-:W-:Y:S01]  /*49340*/  IMAD.U32 R133, R179, 0x10000, RZ ;  /* 0x00010000b3857824 */ /* 0x000fe200078e00ff */
[----:B------:R-:W4:Y:S01]  /*49350*/  LDL R135, [R1+0xa8] ;  /* 0x0000a80001877983 */ /* 0x000f220000100800 */
[----:B------:R-:W-:-:S04]  /*49360*/  FMUL.FTZ R115, R160, R115 ;  /* 0x00000073a0737220 */ /* 0x000fc80000410000 */
[----:B------:R-:W-:Y:S01]  /*49370*/  FFMA.FTZ R115, R115, R132, R133 ;  /* 0x0000008473737223 */ /* 0x000fe20000010085 */
[----:B------:R-:W-:Y:S02]  /*49380*/  FADD.FTZ R132, -R164, R136 ;  /* 0x00000088a4847221 */ /* 0x000fe40000010100 */
[----:B------:R-:W4:Y:S02]  /*49390*/  LDL R136, [R1+0xa4] ;  /* 0x0000a40001887983 */ /* 0x000f240000100800 */
[----:B------:R-:W-:Y:S01]  /*493a0*/  FMUL.FTZ R132, R160, R132 ;  /* 0x00000084a0847220 */ /* 0x000fe20000410000 */
[----:B------:R-:W-:Y:S02]  /*493b0*/  F2FP.BF16.F32.PACK_AB R114, R131, R114 ;  /* 0x000000728372723e */ /* 0x000fe400000010ff */
[----:B------:R-:W-:Y:S02]  /*493c0*/  F2FP.BF16.F32.PACK_AB R113, R130, R113 ;  /* 0x000000718271723e */ /* 0x000fe400000010ff */
[----:B------:R-:W-:-:S02]  /*493d0*/  F2FP.BF16.F32.PACK_AB R112, R129, R112 ;  /* 0x000000708170723e */ /* 0x000fc400000010ff */
[----:B------:R-:W4:Y:S01]  /*493e0*/  LDL R129, [R1+0xc8] ;  /* 0x0000c80001817983 */ /* 0x000f220000100800 */
[----:B--2---:R-:W-:-:S03]  /*493f0*/  SHF.L.U32 R133, R167, 0x10, RZ ;  /* 0x00000010a7857819 */ /* 0x004fc600000006ff */
[----:B------:R-:W2:Y:S01]  /*49400*/  LDL R167, [R1+0x8c] ;  /* 0x00008c0001a77983 */ /* 0x000ea20000100800 */
[----:B---3--:R-:W-:-:S03]  /*49410*/  IMAD.U32 R134, R165, 0x10000, RZ ;  /* 0x00010000a5867824 */ /* 0x008fc600078e00ff */
[----:B------:R-:W3:Y:S01]  /*49420*/  LDL R165, [R1+0x90] ;  /* 0x0000900001a57983 */ /* 0x000ee20000100800 */
[----:B------:R-:W-:-:S03]  /*49430*/  FFMA.FTZ R132, R132, R133, R134 ;  /* 0x0000008584847223 */ /* 0x000fc60000010086 */
[----:B------:R-:W3:Y:S02]  /*49440*/  LDL R134, [R1+0xbc] ;  /* 0x0000bc0001867983 */ /* 0x000ee40000100800 */
[----:B------:R-:W-:Y:S02]  /*49450*/  F2FP.BF16.F32.PACK_AB R115, R132, R115 ;  /* 0x000000738473723e */ /* 0x000fe400000010ff */
[----:B------:R-:W0:Y:S02]  /*49460*/  LDC.64 R132, c[0x0][0x428] ;  /* 0x00010a00ff847b82 */ /* 0x000e240000000a00 */
[----:B0-----:R-:W-:-:S05]  /*49470*/  IMAD.WIDE.U32 R130, R161, 0x10, R132 ;  /* 0x00000010a1827825 */ /* 0x001fca00078e0084 */
[----:B------:R0:W-:Y:S02]  /*49480*/  STG.E.128 desc[UR6][R130.64], R112 ;  /* 0x0000007082007986 */ /* 0x0001e4000c101d06 */
[----:B0-----:R-:W-:Y:S01]  /*49490*/  FADD.FTZ R112, -R164, R45 ;  /* 0x0000002da4707221 */ /* 0x001fe20000010100 */
[----:B------:R-:W-:Y:S01]  /*494a0*/  SHF.L.U32 R45, R236, 0x10, RZ ;  /* 0x00000010ec2d7819 */ /* 0x000fe200000006ff */
[----:B------:R-:W-:Y:S01]  /*494b0*/  IMAD.U32 R113, R180, 0x10000, RZ ;  /* 0x00010000b4717824 */ /* 0x000fe200078e00ff */
[----:B------:R-:W3:Y:S01]  /*494c0*/  LDL R131, [R1+0xc0] ;  /* 0x0000c00001837983 */ /* 0x000ee20000100800 */
[----:B------:R-:W-:Y:S01]  /*494d0*/  FMUL.FTZ R112, R160, R112 ;  /* 0x00000070a0707220 */ /* 0x000fe20000410000 */
[----:B----4-:R-:W-:Y:S02]  /*494e0*/  IMAD.U32 R114, R171, 0x10000, RZ ;  /* 0x00010000ab727824 */ /* 0x010fe400078e00ff */
[----:B------:R-:W-:Y:S02]  /*494f0*/  IMAD.U32 R115, R182, 0x10000, RZ ;  /* 0x00010000b6737824 */ /* 0x000fe400078e00ff */
[----:B------:R-:W-:Y:S01]  /*49500*/  FFMA.FTZ R112, R112, R45, R113 ;  /* 0x0000002d70707223 */ /* 0x000fe20000010071 */
[----:B------:R-:W-:Y:S01]  /*49510*/  FADD.FTZ R113, -R164, R47 ;  /* 0x0000002fa4717221 */ /* 0x000fe20000010100 */
[----:B------:R-:W-:Y:S01]  /*49520*/  SHF.L.U32 R45, R237, 0x10, RZ ;  /* 0x00000010ed2d7819 */ /* 0x000fe200000006ff */
[----:B------:R-:W-:Y:S01]  /*49530*/  IMAD.U32 R47, R181, 0x10000, RZ ;  /* 0x00010000b52f7824 */ /* 0x000fe200078e00ff */
[----:B------:R-:W4:Y:S01]  /*49540*/  LDL R130, [R1+0xc4] ;  /* 0x0000c40001827983 */ /* 0x000f220000100800 */
[----:B------:R-:W-:-:S04]  /*49550*/  FMUL.FTZ R113, R160, R113 ;  /* 0x00000071a0717220 */ /* 0x000fc80000410000 */
[----:B------:R-:W-:Y:S01]  /*49560*/  FFMA.FTZ R113, R113, R45, R47 ;  /* 0x0000002d71717223 */ /* 0x000fe2000001002f */
[----:B------:R-:W-:Y:S01]  /*49570*/  FADD.FTZ R45, -R164, R116 ;  /* 0x00000074a42d7221 */ /* 0x000fe20000010100 */
[----:B------:R-:W-:-:S03]  /*49580*/  SHF.L.U32 R47, R173, 0x10, RZ ;  /* 0x00000010ad2f7819 */ /* 0x000fc600000006ff */
        /* <DEDUP_REMOVED lines=12> */
[----:B------:R-:W-:Y:S01]  /*49650*/  SHF.L.U32 R116, R239, 0x10, RZ ;  /* 0x00000010ef747819 */ /* 0x000fe200000006ff */
[----:B------:R-:W-:Y:S01]  /*49660*/  IMAD.U32 R117, R183, 0x10000, RZ ;  /* 0x00010000b7757824 */ /* 0x000fe200078e00ff */
[----:B------:R-:W4:Y:S01]  /*49670*/  LDL R119, [R1+0xb0] ;  /* 0x0000b00001777983 */ /* 0x000f220000100800 */
[----:B------:R-:W-:Y:S01]  /*49680*/  FMUL.FTZ R115, R160, R115 ;  /* 0x00000073a0737220 */ /* 0x000fe20000410000 */
[----:B------:R-:W-:Y:S02]  /*49690*/  IMAD.U32 R118, R135, 0x10000, RZ ;  /* 0x0001000087767824 */ /* 0x000fe400078e00ff */
[----:B------:R-:W4:Y:S01]  /*496a0*/  LDL R135, [R1+0xb8] ;  /* 0x0000b80001877983 */ /* 0x000f220000100800 */
[----:B------:R-:W-:Y:S01]  /*496b0*/  FFMA.FTZ R115, R115, R116, R117 ;  /* 0x0000007473737223 */ /* 0x000fe20000010075 */
[----:B------:R-:W-:-:S02]  /*496c0*/  SHF.L.U32 R117, R136, 0x10, RZ ;  /* 0x0000001088757819 */ /* 0x000fc400000006ff */
[----:B------:R-:W4:Y:S01]  /*496d0*/  LDL R136, [R1+0xb4] ;  /* 0x0000b40001887983 */ /* 0x000f220000100800 */
[----:B------:R-:W-:-:S03]  /*496e0*/  FADD.FTZ R116, -R164, R120 ;  /* 0x00000078a4747221 */ /* 0x000fc60000010100 */
[----:B------:R-:W4:Y:S01]  /*496f0*/  LDL R120, [R1+0xac] ;  /* 0x0000ac0001787983 */ /* 0x000f220000100800 */
[----:B------:R-:W-:Y:S01]  /*49700*/  FMUL.FTZ R116, R160, R116 ;  /* 0x00000074a0747220 */ /* 0x000fe20000410000 */
[----:B------:R-:W-:-:S03]  /*49710*/  FADD.FTZ R46, -R164, R46 ;  /* 0x0000002ea42e7221 */ /* 0x000fc60000010100 */
[----:B------:R-:W-:Y:S01]  /*49720*/  FFMA.FTZ R116, R116, R117, R118 ;  /* 0x0000007574747223 */ /* 0x000fe20000010076 */
[----:B------:R-:W-:Y:S01]  /*49730*/  FMUL.FTZ R46, R160, R46 ;  /* 0x0000002ea02e7220 */ /* 0x000fe20000410000 */
[----:B------:R-:W-:Y:S02]  /*49740*/  F2FP.BF16.F32.PACK_AB R114, R47, R114 ;  /* 0x000000722f72723e */ /* 0x000fe400000010ff */
[----:B------:R-:W-:Y:S02]  /*49750*/  F2FP.BF16.F32.PACK_AB R113, R45, R113 ;  /* 0x000000712d71723e */ /* 0x000fe400000010ff */
[----:B------:R-:W-:Y:S01]  /*49760*/  F2FP.BF16.F32.PACK_AB R115, R116, R115 ;  /* 0x000000737473723e */ /* 0x000fe200000010ff */
[----:B------:R-:W-:Y:S01]  /*49770*/  FADD.FTZ R29, -R164, R29 ;  /* 0x0000001da41d7221 */ /* 0x000fe20000010100 */
[----:B------:R-:W-:Y:S02]  /*49780*/  IMAD.U32 R45, R232, 0x10000, RZ ;  /* 0x00010000e82d7824 */ /* 0x000fe400078e00ff */
[C---:B------:R-:W-:Y:S01]  /*49790*/  FADD.FTZ R31, -R164.reuse, R31 ;  /* 0x0000001fa41f7221 */ /* 0x040fe20000010100 */
[----:B------:R-:W-:Y:S01]  /*497a0*/  FADD.FTZ R32, -R164, R32 ;  /* 0x00000020a4207221 */ /* 0x000fe20000010100 */
[----:B------:R-:W-:Y:S01]  /*497b0*/  FMUL.FTZ R29, R160, R29 ;  /* 0x0000001da01d7220 */ /* 0x000fe20000410000 */
[----:B------:R-:W-:Y:S01]  /*497c0*/  FADD.FTZ R33, -R164, R33 ;  /* 0x00000021a4217221 */ /* 0x000fe20000010100 */
[C---:B------:R-:W-:Y:S01]  /*497d0*/  FMUL.FTZ R31, R160.reuse, R31 ;  /* 0x0000001fa01f7220 */ /* 0x040fe20000410000 */
[----:B------:R-:W-:Y:S01]  /*497e0*/  FMUL.FTZ R32, R160, R32 ;  /* 0x00000020a0207220 */ /* 0x000fe20000410000 */
[----:B------:R-:W-:Y:S01]  /*497f0*/  FADD.FTZ R34, -R164, R34 ;  /* 0x00000022a4227221 */ /* 0x000fe20000010100 */
[----:B------:R-:W-:Y:S01]  /*49800*/  FMUL.FTZ R33, R160, R33 ;  /* 0x00000021a0217220 */ /* 0x000fe20000410000 */
[C---:B------:R-:W-:Y:S01]  /*49810*/  FADD.FTZ R35, -R164.reuse, R35 ;  /* 0x00000023a4237221 */ /* 0x040fe20000010100 */
[----:B------:R-:W-:Y:S01]  /*49820*/  FADD.FTZ R36, -R164, R36 ;  /* 0x00000024a4247221 */ /* 0x000fe20000010100 */
[C---:B------:R-:W-:Y:S01]  /*49830*/  FMUL.FTZ R34, R160.reuse, R34 ;  /* 0x00000022a0227220 */ /* 0x040fe20000410000 */
[----:B------:R-:W4:Y:S01]  /*49840*/  LDL R116, [R1+0xd4] ;  /* 0x0000d40001747983 */ /* 0x000f220000100800 */
[C---:B------:R-:W-:Y:S01]  /*49850*/  FMUL.FTZ R35, R160.reuse, R35 ;  /* 0x00000023a0237220 */ /* 0x040fe20000410000 */
[----:B------:R-:W-:Y:S01]  /*49860*/  FMUL.FTZ R36, R160, R36 ;  /* 0x00000024a0247220 */ /* 0x000fe20000410000 */
[----:B--2---:R-:W-:Y:S01]  /*49870*/  SHF.L.U32 R117, R167, 0x10, RZ ;  /* 0x00000010a7757819 */ /* 0x004fe200000006ff */
[----:B---3--:R-:W-:-:S04]  /*49880*/  IMAD.U32 R118, R165, 0x10000, RZ ;  /* 0x00010000a5767824 */ /* 0x008fc800078e00ff */
[----:B------:R-:W-:Y:S02]  /*49890*/  FFMA.FTZ R46, R46, R117, R118 ;  /* 0x000000752e2e7223 */ /* 0x000fe40000010076 */
[----:B------:R-:W2:Y:S03]  /*498a0*/  LDL R118, [R1+0xd0] ;  /* 0x0000d00001767983 */ /* 0x000ea60000100800 */
[----:B------:R-:W-:Y:S01]  /*498b0*/  F2FP.BF16.F32.PACK_AB R112, R46, R112 ;  /* 0x000000702e70723e */ /* 0x000fe200000010ff */
[----:B------:R-:W3:Y:S01]  /*498c0*/  LDL R117, [R1+0xdc] ;  /* 0x0000dc0001757983 */ /* 0x000ee20000100800 */
[----:B------:R-:W-:-:S05]  /*498d0*/  IADD3 R46, PT, PT, R161, 0x20, RZ ;  /* 0x00000020a12e7810 */ /* 0x000fca0007ffe0ff */
[----:B------:R-:W-:-:S05]  /*498e0*/  IMAD.WIDE.U32 R46, R46, 0x10, R132 ;  /* 0x000000102e2e7825 */ /* 0x000fca00078e0084 */
[----:B------:R0:W-:Y:S02]  /*498f0*/  STG.E.128 desc[UR6][R46.64], R112 ;  /* 0x000000702e007986 */ /* 0x0001e4000c101d06 */
[----:B0-----:R-:W-:Y:S02]  /*49900*/  SHF.L.U32 R46, R184, 0x10, RZ ;  /* 0x00000010b82e7819 */ /* 0x001fe400000006ff */
[----:B------:R-:W3:Y:S03]  /*49910*/  LDL R114, [R1+0xd8] ;  /* 0x0000d80001727983 */ /* 0x000ee60000100800 */
[----:B------:R-:W-:Y:S01]  /*49920*/  FFMA.FTZ R29, R29, R45, R46 ;  /* 0x0000002d1d1d7223 */ /* 0x000fe2000001002e */
[----:B------:R-:W-:Y:S01]  /*49930*/  SHF.L.U32 R46, R185, 0x10, RZ ;  /* 0x00000010b92e7819 */ /* 0x000fe200000006ff */
[----:B------:R-:W-:Y:S01]  /*49940*/  IMAD.U32 R45, R233, 0x10000, RZ ;  /* 0x00010000e92d7824 */ /* 0x000fe200078e00ff */
[----:B------:R-:W3:Y:S03]  /*49950*/  LDL R115, [R1+0xe0] ;  /* 0x0000e00001737983 */ /* 0x000ee60000100800 */
[----:B------:R-:W-:Y:S01]  /*49960*/  FFMA.FTZ R31, R31, R45, R46 ;  /* 0x0000002d1f1f7223 */ /* 0x000fe2000001002e */
[----:B----4-:R-:W-:Y:S01]  /*49970*/  SHF.L.U32 R46, R135, 0x10, RZ ;  /* 0x00000010872e7819 */ /* 0x010fe200000006ff */
        /* <DEDUP_REMOVED lines=14> */
[----:B------:R-:W-:Y:S02]  /*49a60*/  SHF.L.U32 R46, R119, 0x10, RZ ;  /* 0x00000010772e7819 */ /* 0x000fe400000006ff */
[----:B------:R-:W4:Y:S01]  /*49a70*/  LDL R119, [R1+0xcc] ;  /* 0x0000cc0001777983 */ /* 0x000f220000100800 */
[----:B------:R-:W-:Y:S01]  /*49a80*/  FADD.FTZ R30, -R164, R30 ;  /* 0x0000001ea41e7221 */ /* 0x000fe20000010100 */
[----:B------:R-:W-:-:S03]  /*49a90*/  IMAD.U32 R45, R120, 0x10000, RZ ;  /* 0x00010000782d7824 */ /* 0x000fc600078e00ff */
[----:B------:R-:W-:Y:S01]  /*49aa0*/  FMUL.FTZ R30, R160, R30 ;  /* 0x0000001ea01e7220 */ /* 0x000fe20000410000 */
[----:B------:R-:W-:-:S03]  /*49ab0*/  F2FP.BF16.F32.PACK_AB R34, R34, R33 ;  /* 0x000000212222723e */ /* 0x000fc600000010ff */
[----:B------:R-:W-:Y:S01]  /*49ac0*/  FFMA.FTZ R30, R30, R45, R46 ;  /* 0x0000002d1e1e7223 */ /* 0x000fe2000001002e */
[----:B------:R-:W-:-:S04]  /*49ad0*/  F2FP.BF16.F32.PACK_AB R33, R32, R31 ;  /* 0x0000001f2021723e */ /* 0x000fc800000010ff */
[----:B------:R-:W-:Y:S01]  /*49ae0*/  F2FP.BF16.F32.PACK_AB R32, R30, R29 ;  /* 0x0000001d1e20723e */ /* 0x000fe200000010ff */
[----:B------:R-:W-:Y:S01]  /*49af0*/  VIADD R30, R161, 0x40 ;  /* 0x00000040a11e7836 */ /* 0x000fe20000000000 */
[----:B------:R-:W-:-:S03]  /*49b00*/  F2FP.BF16.F32.PACK_AB R35, R36, R35 ;  /* 0x000000232423723e */ /* 0x000fc600000010ff */
[----:B------:R-:W-:Y:S01]  /*49b10*/  IMAD.WIDE.U32 R30, R30, 0x10, R132 ;  /* 0x000000101e1e7825 */ /* 0x000fe200078e0084 */
[----:B------:R-:W-:-:S03]  /*49b20*/  PRMT R29, R100, 0x7632, R29 ;  /* 0x00007632641d7816 */ /* 0x000fc6000000001d */
[----:B------:R-:W-:Y:S01]  /*49b30*/  FADD.FTZ R146, -R164, R146 ;  /* 0x00000092a4927221 */ /* 0x000fe20000010100 */
[----:B------:R0:W-:Y:S01]  /*49b40*/  STG.E.128 desc[UR6][R30.64], R32 ;  /* 0x000000201e007986 */ /* 0x0001e2000c101d06 */
[----:B------:R-:W-:Y:S02]  /*49b50*/  IMAD.U32 R29, R29, 0x10000, RZ ;  /* 0x000100001d1d7824 */ /* 0x000fe400078e00ff */
[----:B------:R-:W-:Y:S01]  /*49b60*/  FMUL.FTZ R45, R160, R146 ;  /* 0x00000092a02d7220 */ /* 0x000fe20000410000 */
[----:B------:R-:W-:Y:S01]  /*49b70*/  FADD.FTZ R148, -R164, R148 ;  /* 0x00000094a4947221 */ /* 0x000fe20000010100 */
[----:B0-----:R-:W-:Y:S01]  /*49b80*/  PRMT R30, R108, 0x7632, R30 ;  /* 0x000076326c1e7816 */ /* 0x001fe2000000001e */
[C---:B------:R-:W-:Y:S01]  /*49b90*/  FADD.FTZ R150, -R164.reuse, R150 ;  /* 0x00000096a4967221 */ /* 0x040fe20000010100 */
[C---:B------:R-:W-:Y:S01]  /*49ba0*/  FADD.FTZ R152, -R164.reuse, R152 ;  /* 0x00000098a4987221 */ /* 0x040fe20000010100 */
[----:B------:R-:W-:Y:S01]  /*49bb0*/  FADD.FTZ R154, -R164, R154 ;  /* 0x0000009aa49a7221 */ /* 0x000fe20000010100 */
[----:B------:R-:W-:Y:S01]  /*49bc0*/  SHF.L.U32 R30, R30, 0x10, RZ ;  /* 0x000000101e1e7819 */ /* 0x000fe200000006ff */
[C---:B------:R-:W-:Y:S01]  /*49bd0*/  FADD.FTZ R156, -R164.reuse, R156 ;  /* 0x0000009ca49c7221 */ /* 0x040fe20000010100 */
[----:B------:R-:W-:Y:S01]  /*49be0*/  FADD.FTZ R14, -R164, R14 ;  /* 0x0000000ea40e7221 */ /* 0x000fe20000010100 */
[----:B------:R-:W4:Y:S02]  /*49bf0*/  LDL R34, [R1+0xe4] ;  /* 0x0000e40001227983 */ /* 0x000f240000100800 */
[--C-:B------:R-:W-:Y:S01]  /*49c00*/  FFMA.FTZ R45, R45, R30, R29.reuse ;  /* 0x0000001e2d2d7223 */ /* 0x100fe2000001001d */
[----:B------:R-:W-:Y:S01]  /*49c10*/  PRMT R30, R109, 0x7632, R30 ;  /* 0x000076326d1e7816 */ /* 0x000fe2000000001e */
[----:B------:R-:W4:Y:S01]  /*49c20*/  LDL R32, [R1+0xe8] ;  /* 0x0000e80001207983 */ /* 0x000f220000100800 */
[----:B------:R-:W-:Y:S01]  /*49c30*/  PRMT R29, R101, 0x7632, R29 ;  /* 0x00007632651d7816 */ /* 0x000fe2000000001d */
[----:B------:R-:W-:Y:S01]  /*49c40*/  FMUL.FTZ R47, R160, R148 ;  /* 0x00000094a02f7220 */ /* 0x000fe20000410000 */
[----:B------:R-:W-:Y:S01]  /*49c50*/  SHF.L.U32 R30, R30, 0x10, RZ ;  /* 0x000000101e1e7819 */ /* 0x000fe200000006ff */
[C---:B------:R-:W-:Y:S01]  /*49c60*/  FADD.FTZ R15, -R164.reuse, R15 ;  /* 0x0000000fa40f7221 */ /* 0x040fe20000010100 */
[----:B------:R-:W-:Y:S01]  /*49c70*/  FADD.FTZ R16, -R164, R16 ;  /* 0x00000010a4107221 */ /* 0x000fe20000010100 */
[----:B------:R-:W-:-:S02]  /*49c80*/  IMAD.U32 R29, R29, 0x10000, RZ ;  /* 0x000100001d1d7824 */ /* 0x000fc400078e00ff */
[C---:B------:R-:W-:Y:S01]  /*49c90*/  FADD.FTZ R17, -R164.reuse, R17 ;  /* 0x00000011a4117221 */ /* 0x040fe20000010100 */
[C---:B------:R-:W-:Y:S01]  /*49ca0*/  FADD.FTZ R18, -R164.reuse, R18 ;  /* 0x00000012a4127221 */ /* 0x040fe20000010100 */
[----:B------:R-:W-:Y:S01]  /*49cb0*/  FADD.FTZ R19, -R164, R19 ;  /* 0x00000013a4137221 */ /* 0x000fe20000010100 */
[--C-:B------:R-:W-:Y:S01]  /*49cc0*/  FFMA.FTZ R47, R47, R30, R29.reuse ;  /* 0x0000001e2f2f7223 */ /* 0x100fe2000001001d */
[----:B------:R-:W-:Y:S01]  /*49cd0*/  PRMT R30, R110, 0x7632, R30 ;  /* 0x000076326e1e7816 */ /* 0x000fe2000000001e */
[----:B------:R-:W-:Y:S01]  /*49ce0*/  FADD.FTZ R20, -R164, R20 ;  /* 0x00000014a4147221 */ /* 0x000fe20000010100 */
[----:B------:R-:W-:Y:S01]  /*49cf0*/  PRMT R29, R102, 0x7632, R29 ;  /* 0x00007632661d7816 */ /* 0x000fe2000000001d */
[----:B------:R-:W-:Y:S01]  /*49d00*/  FMUL.FTZ R112, R160, R150 ;  /* 0x00000096a0707220 */ /* 0x000fe20000410000 */
[----:B------:R-:W-:Y:S01]  /*49d10*/  SHF.L.U32 R30, R30, 0x10, RZ ;  /* 0x000000101e1e7819 */ /* 0x000fe200000006ff */
[----:B------:R-:W4:Y:S02]  /*49d20*/  LDL R35, [R1+0xfc] ;  /* 0x0000fc0001237983 */ /* 0x000f240000100800 */
[----:B------:R-:W-:-:S04]  /*49d30*/  IMAD.U32 R29, R29, 0x10000, RZ ;  /* 0x000100001d1d7824 */ /* 0x000fc800078e00ff */
[--C-:B------:R-:W-:Y:S01]  /*49d40*/  FFMA.FTZ R112, R112, R30, R29.reuse ;  /* 0x0000001e70707223 */ /* 0x100fe2000001001d */
[----:B------:R-:W-:Y:S02]  /*49d50*/  PRMT R30, R111, 0x7632, R30 ;  /* 0x000076326f1e7816 */ /* 0x000fe4000000001e */
[----:B------:R-:W-:Y:S01]  /*49d60*/  PRMT R29, R103, 0x7632, R29 ;  /* 0x00007632671d7816 */ /* 0x000fe2000000001d */
[----:B------:R-:W-:Y:S01]  /*49d70*/  FMUL.FTZ R113, R160, R152 ;  /* 0x00000098a0717220 */ /* 0x000fe20000410000 */
[----:B------:R-:W-:-:S03]  /*49d80*/  SHF.L.U32 R30, R30, 0x10, RZ ;  /* 0x000000101e1e7819 */ /* 0x000fc600000006ff */
        /* <DEDUP_REMOVED lines=13> */
[----:B------:R-:W-:Y:S01]  /*49e60*/  FFMA.FTZ R46, R46, R30, R29 ;  /* 0x0000001e2e2e7223 */ /* 0x000fe2000001001d */
[----:B------:R-:W-:Y:S01]  /*49e70*/  FADD.FTZ R30, -R164, R13 ;  /* 0x0000000da41e7221 */ /* 0x000fe20000010100 */
[----:B------:R-:W-:Y:S01]  /*49e80*/  SHF.L.U32 R13, R228, 0x10, RZ ;  /* 0x00000010e40d7819 */ /* 0x000fe200000006ff */
[----:B------:R-:W-:Y:S02]  /*49e90*/  IMAD.U32 R29, R188, 0x10000, RZ ;  /* 0x00010000bc1d7824 */ /* 0x000fe400078e00ff */
[C---:B------:R-:W-:Y:S01]  /*49ea0*/  FMUL.FTZ R30, R160.reuse, R30 ;  /* 0x0000001ea01e7220 */ /* 0x040fe20000410000 */
[----:B------:R-:W-:-:S03]  /*49eb0*/  FMUL.FTZ R14, R160, R14 ;  /* 0x0000000ea00e7220 */ /* 0x000fc60000410000 */
[----:B------:R-:W-:Y:S01]  /*49ec0*/  FFMA.FTZ R13, R30, R13, R29 ;  /* 0x0000000d1e0d7223 */ /* 0x000fe2000001001d */
[C---:B------:R-:W-:Y:S01]  /*49ed0*/  FMUL.FTZ R15, R160.reuse, R15 ;  /* 0x0000000fa00f7220 */ /* 0x040fe20000410000 */
[C---:B------:R-:W-:Y:S01]  /*49ee0*/  FMUL.FTZ R16, R160.reuse, R16 ;  /* 0x00000010a0107220 */ /* 0x040fe20000410000 */
[C---:B------:R-:W-:Y:S01]  /*49ef0*/  FMUL.FTZ R17, R160.reuse, R17 ;  /* 0x00000011a0117220 */ /* 0x040fe20000410000 */
[C---:B------:R-:W-:Y:S01]  /*49f00*/  FMUL.FTZ R18, R160.reuse, R18 ;  /* 0x00000012a0127220 */ /* 0x040fe20000410000 */
[----:B------:R-:W-:Y:S01]  /*49f10*/  FMUL.FTZ R19, R160, R19 ;  /* 0x00000013a0137220 */ /* 0x000fe20000410000 */
[----:B------:R-:W-:Y:S02]  /*49f20*/  IMAD.U32 R31, R191, 0x10000, RZ ;  /* 0x00010000bf1f7824 */ /* 0x000fe400078e00ff */
[----:B--2---:R-:W-:Y:S02]  /*49f30*/  IMAD.U32 R29, R118, 0x10000, RZ ;  /* 0x00010000761d7824 */ /* 0x004fe400078e00ff */
[----:B------:R-:W2:Y:S01]  /*49f40*/  LDL R118, [R1+0xf4] ;  /* 0x0000f40001767983 */ /* 0x000ea20000100800 */
[----:B---3--:R-:W-:-:S03]  /*49f50*/  IMAD.U32 R33, R115, 0x10000, RZ ;  /* 0x0001000073217824 */ /* 0x008fc600078e00ff */
[----:B------:R-:W3:Y:S01]  /*49f60*/  LDL R115, [R1+0xf8] ;  /* 0x0000f80001737983 */ /* 0x000ee20000100800 */
[----:B----4-:R-:W-:-:S05]  /*49f70*/  SHF.L.U32 R30, R119, 0x10, RZ ;  /* 0x00000010771e7819 */ /* 0x010fca00000006ff */
[----:B------:R-:W-:Y:S01]  /*49f80*/  FFMA.FTZ R14, R14, R30, R29 ;  /* 0x0000001e0e0e7223 */ /* 0x000fe2000001001d */
[----:B------:R-:W-:Y:S01]  /*49f90*/  SHF.L.U32 R30, R229, 0x10, RZ ;  /* 0x00000010e51e7819 */ /* 0x000fe200000006ff */
[----:B------:R-:W-:-:S04]  /*49fa0*/  IMAD.U32 R29, R189, 0x10000, RZ ;  /* 0x00010000bd1d7824 */ /* 0x000fc800078e00ff */
[----:B------:R-:W-:Y:S01]  /*49fb0*/  FFMA.FTZ R29, R15, R30, R29 ;  /* 0x0000001e0f1d7223 */ /* 0x000fe2000001001d */
[----:B------:R-:W-:Y:S01]  /*49fc0*/  SHF.L.U32 R30, R116, 0x10, RZ ;  /* 0x00000010741e7819 */ /* 0x000fe200000006ff */
[----:B------:R-:W-:Y:S01]  /*49fd0*/  IMAD.U32 R15, R114, 0x10000, RZ ;  /* 0x00010000720f7824 */ /* 0x000fe200078e00ff */
[----:B------:R-:W4:Y:S04]  /*49fe0*/  LDL R116, [R1+0xec] ;  /* 0x0000ec0001747983 */ /* 0x000f280000100800 */
[----:B------:R-:W2:Y:S01]  /*49ff0*/  LDL R114, [R1+0xf0] ;  /* 0x0000f00001727983 */ /* 0x000ea20000100800 */
[----:B------:R-:W-:Y:S01]  /*4a000*/  FFMA.FTZ R15, R16, R30, R15 ;  /* 0x0000001e100f7223 */ /* 0x000fe2000001000f */
[----:B------:R-:W-:Y:S01]  /*4a010*/  SHF.L.U32 R16, R230, 0x10, RZ ;  /* 0x00000010e6107819 */ /* 0x000fe200000006ff */
[----:B------:R-:W-:-:S04]  /*4a020*/  IMAD.U32 R30, R190, 0x10000, RZ ;  /* 0x00010000be1e7824 */ /* 0x000fc800078e00ff */
[----:B------:R-:W-:Y:S01]  /*4a030*/  FFMA.FTZ R30, R17, R16, R30 ;  /* 0x00000010111e7223 */ /* 0x000fe2000001001e */
[----:B------:R-:W-:Y:S01]  /*4a040*/  SHF.L.U32 R16, R117, 0x10, RZ ;  /* 0x0000001075107819 */ /* 0x000fe200000006ff */
[----:B------:R-:W-:Y:S01]  /*4a050*/  FMUL.FTZ R20, R160, R20 ;  /* 0x00000014a0147220 */ /* 0x000fe20000410000 */
[----:B------:R-:W-:Y:S01]  /*4a060*/  FADD.FTZ R21, -R164, R21 ;  /* 0x00000015a4157221 */ /* 0x000fe20000010100 */
[----:B------:R-:W3:Y:S02]  /*4a070*/  LDL R17, [R1+0x108] ;  /* 0x0001080001117983 */ /* 0x000ee40000100800 */
[----:B------:R-:W-:Y:S01]  /*4a080*/  FFMA.FTZ R33, R18, R16, R33 ;  /* 0x0000001012217223 */ /* 0x000fe20000010021 */
[----:B------:R-:W-:Y:S01]  /*4a090*/  SHF.L.U32 R16, R231, 0x10, RZ ;  /* 0x00000010e7107819 */ /* 0x000fe200000006ff */
[----:B------:R-:W-:Y:S01]  /*4a0a0*/  FMUL.FTZ R21, R160, R21 ;  /* 0x00000015a0157220 */ /* 0x000fe20000410000 */
[----:B------:R-:W3:Y:S03]  /*4a0b0*/  LDL R18, [R1+0x110] ;  /* 0x0001100001127983 */ /* 0x000ee60000100800 */
[----:B------:R-:W-:-:S02]  /*4a0c0*/  FFMA.FTZ R31, R19, R16, R31 ;  /* 0x00000010131f7223 */ /* 0x000fc4000001001f */
[----:B------:R-:W3:Y:S01]  /*4a0d0*/  LDL R19, [R1+0x100] ;  /* 0x0001000001137983 */ /* 0x000ee20000100800 */
[----:B------:R-:W-:Y:S01]  /*4a0e0*/  SHF.L.U32 R16, R34, 0x10, RZ ;  /* 0x0000001022107819 */ /* 0x000fe200000006ff */
[----:B------:R-:W-:Y:S02]  /*4a0f0*/  IMAD.U32 R34, R32, 0x10000, RZ ;  /* 0x0001000020227824 */ /* 0x000fe400078e00ff */
[----:B------:R-:W-:Y:S02]  /*4a100*/  IMAD.U32 R32, R192, 0x10000, RZ ;  /* 0x00010000c0207824 */ /* 0x000fe400078e00ff */
[----:B------:R-:W-:Y:S01]  /*4a110*/  FFMA.FTZ R34, R20, R16, R34 ;  /* 0x0000001014227223 */ /* 0x000fe20000010022 */
[----:B------:R-:W-:Y:S01]  /*4a120*/  SHF.L.U32 R16, R224, 0x10, RZ ;  /* 0x00000010e0107819 */ /* 0x000fe200000006ff */
[----:B------:R-:W3:Y:S04]  /*4a130*/  LDL R20, [R1+0x10c] ;  /* 0x00010c0001147983 */ /* 0x000ee80000100800 */
[----:B------:R-:W-:-:S02]  /*4a140*/  FFMA.FTZ R32, R21, R16, R32 ;  /* 0x0000001015207223 */ /* 0x000fc40000010020 */
[----:B------:R-:W3:Y:S01]  /*4a150*/  LDL R21, [R1+0x114] ;  /* 0x0001140001157983 */ /* 0x000ee20000100800 */
[----:B----4-:R-:W-:Y:S01]  /*4a160*/  SHF.L.U32 R16, R116, 0x10, RZ ;  /* 0x0000001074107819 */ /* 0x010fe200000006ff */
[----:B--2---:R-:W-:Y:S02]  /*4a170*/  IMAD.U32 R116, R114, 0x10000, RZ ;  /* 0x0001000072747824 */ /* 0x004fe400078e00ff */
[----:B------:R-:W2:Y:S01]  /*4a180*/  LDL R114, [R1+0x104] ;  /* 0x0001040001727983 */ /* 0x000ea20000100800 */
[----:B---3--:R-:W-:-:S03]  /*4a190*/  IMAD.U32 R135, R19, 0x10000, RZ ;  /* 0x0001000013877824 */ /* 0x008fc600078e00ff */
[----:B------:R-:W3:Y:S01]  /*4a1a0*/  LDL R19, [R1+0x118] ;  /* 0x0001180001137983 */ /* 0x000ee20000100800 */
[C---:B------:R-:W-:Y:S01]  /*4a1b0*/  FADD.FTZ R22, -R164.reuse, R22 ;  /* 0x00000016a4167221 */ /* 0x040fe20000010100 */
[----:B------:R-:W-:-:S03]  /*4a1c0*/  FADD.FTZ R23, -R164, R23 ;  /* 0x00000017a4177221 */ /* 0x000fc60000010100 */
[C---:B------:R-:W-:Y:S01]  /*4a1d0*/  FMUL.FTZ R22, R160.reuse, R22 ;  /* 0x00000016a0167220 */ /* 0x040fe20000410000 */
[----:B------:R-:W-:Y:S02]  /*4a1e0*/  IMAD.U32 R117, R193, 0x10000, RZ ;  /* 0x00010000c1757824 */ /* 0x000fe400078e00ff */
[----:B------:R-:W-:Y:S01]  /*4a1f0*/  FMUL.FTZ R23, R160, R23 ;  /* 0x00000017a0177220 */ /* 0x000fe20000410000 */
[----:B------:R-:W-:Y:S01]  /*4a200*/  FFMA.FTZ R116, R22, R16, R116 ;  /* 0x0000001016747223 */ /* 0x000fe20000010074 */
[----:B------:R-:W-:Y:S01]  /*4a210*/  SHF.L.U32 R16, R225, 0x10, RZ ;  /* 0x00000010e1107819 */ /* 0x000fe200000006ff */
[C---:B------:R-:W-:Y:S01]  /*4a220*/  FADD.FTZ R24, -R164.reuse, R24 ;  /* 0x00000018a4187221 */ /* 0x040fe20000010100 */
[----:B------:R-:W-:Y:S01]  /*4a230*/  FADD.FTZ R25, -R164, R25 ;  /* 0x00000019a4197221 */ /* 0x000fe20000010100 */
[----:B------:R-:W-:Y:S02]  /*4a240*/  IMAD.U32 R119, R194, 0x10000, RZ ;  /* 0x00010000c2777824 */ /* 0x000fe400078e00ff */
[----:B------:R-:W-:Y:S01]  /*4a250*/  FADD.FTZ R26, -R164, R26 ;  /* 0x0000001aa41a7221 */ /* 0x000fe20000010100 */
[----:B------:R-:W-:Y:S01]  /*4a260*/  FFMA.FTZ R117, R23, R16, R117 ;  /* 0x0000001017757223 */ /* 0x000fe20000010075 */
[----:B------:R-:W-:Y:S01]  /*4a270*/  SHF.L.U32 R16, R118, 0x10, RZ ;  /* 0x0000001076107819 */ /* 0x000fe200000006ff */
[----:B------:R-:W-:-:S02]  /*4a280*/  IMAD.U32 R118, R115, 0x10000, RZ ;  /* 0x0001000073767824 */ /* 0x000fc400078e00ff */
[C---:B------:R-:W-:Y:S01]  /*4a290*/  FMUL.FTZ R24, R160.reuse, R24 ;  /* 0x00000018a0187220 */ /* 0x040fe20000410000 */
[C---:B------:R-:W-:Y:S01]  /*4a2a0*/  FMUL.FTZ R25, R160.reuse, R25 ;  /* 0x00000019a0197220 */ /* 0x040fe20000410000 */
[----:B------:R-:W-:Y:S01]  /*4a2b0*/  FMUL.FTZ R26, R160, R26 ;  /* 0x0000001aa01a7220 */ /* 0x000fe20000410000 */
[----:B------:R-:W-:Y:S01]  /*4a2c0*/  FADD.FTZ R27, -R164, R27 ;  /* 0x0000001ba41b7221 */ /* 0x000fe20000010100 */
[----:B------:R-:W-:Y:S01]  /*4a2d0*/  FFMA.FTZ R118, R24, R16, R118 ;  /* 0x0000001018767223 */ /* 0x000fe20000010076 */
[----:B------:R-:W-:Y:S01]  /*4a2e0*/  SHF.L.U32 R16, R226, 0x10, RZ ;  /* 0x00000010e2107819 */ /* 0x000fe200000006ff */
[----:B------:R-:W4:Y:S04]  /*4a2f0*/  LDL R23, [R1+0x11c] ;  /* 0x00011c0001177983 */ /* 0x000f280000100800 */
[----:B------:R-:W-:Y:S01]  /*4a300*/  FFMA.FTZ R119, R25, R16, R119 ;  /* 0x0000001019777223 */ /* 0x000fe20000010077 */
[----:B------:R-:W-:Y:S01]  /*4a310*/  SHF.L.U32 R16, R35, 0x10, RZ ;  /* 0x0000001023107819 */ /* 0x000fe200000006ff */
[----:B------:R-:W-:-:S02]  /*4a320*/  IMAD.U32 R35, R195, 0x10000, RZ ;  /* 0x00010000c3237824 */ /* 0x000fc400078e00ff */
[----:B------:R-:W-:Y:S01]  /*4a330*/  FMUL.FTZ R27, R160, R27 ;  /* 0x0000001ba01b7220 */ /* 0x000fe20000410000 */
[----:B------:R-:W4:Y:S01]  /*4a340*/  LDL R22, [R1+0x120] ;  /* 0x0001200001167983 */ /* 0x000f220000100800 */
[----:B------:R-:W-:Y:S01]  /*4a350*/  FFMA.FTZ R135, R26, R16, R135 ;  /* 0x000000101a877223 */ /* 0x000fe20000010087 */
[----:B------:R-:W-:Y:S01]  /*4a360*/  SHF.L.U32 R16, R227, 0x10, RZ ;  /* 0x00000010e3107819 */ /* 0x000fe200000006ff */
[C---:B------:R-:W-:Y:S01]  /*4a370*/  FADD.FTZ R28, -R164.reuse, R28 ;  /* 0x0000001ca41c7221 */ /* 0x040fe20000010100 */
[----:B------:R-:W-:Y:S02]  /*4a380*/  IMAD.U32 R146, R17, 0x10000, RZ ;  /* 0x0001000011927824 */ /* 0x000fe400078e00ff */
[----:B------:R-:W-:Y:S01]  /*4a390*/  FADD.FTZ R37, -R164, R37 ;  /* 0x00000025a4257221 */ /* 0x000fe20000010100 */
[----:B------:R-:W4:Y:S01]  /*4a3a0*/  LDL R24, [R1+0x124] ;  /* 0x0001240001187983 */ /* 0x000f220000100800 */
[----:B------:R-:W-:Y:S01]  /*4a3b0*/  FFMA.FTZ R35, R27, R16, R35 ;  /* 0x000000101b237223 */ /* 0x000fe20000010023 */
[----:B------:R-:W-:Y:S01]  /*4a3c0*/  FMUL.FTZ R28, R160, R28 ;  /* 0x0000001ca01c7220 */ /* 0x000fe20000410000 */
[----:B------:R-:W-:Y:S01]  /*4a3d0*/  SHF.L.U32 R17, R220, 0x10, RZ ;  /* 0x00000010dc117819 */ /* 0x000fe200000006ff */
[----:B------:R-:W-:Y:S01]  /*4a3e0*/  FMUL.FTZ R37, R160, R37 ;  /* 0x00000025a0257220 */ /* 0x000fe20000410000 */
[C---:B------:R-:W-:Y:S01]  /*4a3f0*/  FADD.FTZ R38, -R164.reuse, R38 ;  /* 0x00000026a4267221 */ /* 0x040fe20000010100 */
[----:B------:R-:W4:Y:S01]  /*4a400*/  LDL R25, [R1+0x128] ;  /* 0x0001280001197983 */ /* 0x000f220000100800 */
[----:B------:R-:W-:-:S02]  /*4a410*/  FADD.FTZ R39, -R164, R39 ;  /* 0x00000027a4277221 */ /* 0x000fc40000010100 */
[C---:B------:R-:W-:Y:S01]  /*4a420*/  FMUL.FTZ R38, R160.reuse, R38 ;  /* 0x00000026a0267220 */ /* 0x040fe20000410000 */
[----:B------:R-:W4:Y:S01]  /*4a430*/  LDL R26, [R1+0x12c] ;  /* 0x00012c00011a7983 */ /* 0x000f220000100800 */
[----:B------:R-:W-:Y:S01]  /*4a440*/  FMUL.FTZ R39, R160, R39 ;  /* 0x00000027a0277220 */ /* 0x000fe20000410000 */
[----:B------:R-:W-:Y:S02]  /*4a450*/  FADD.FTZ R40, -R164, R40 ;  /* 0x00000028a4287221 */ /* 0x000fe40000010100 */
[----:B------:R-:W4:Y:S02]  /*4a460*/  LDL R27, [R1+0x130] ;  /* 0x00013000011b7983 */ /* 0x000f240000100800 */
[----:B------:R-:W-:Y:S01]  /*4a470*/  FMUL.FTZ R40, R160, R40 ;  /* 0x00000028a0287220 */ /* 0x000fe20000410000 */
[----:B--2---:R-:W-:-:S05]  /*4a480*/  SHF.L.U32 R16, R114, 0x10, RZ ;  /* 0x0000001072107819 */ /* 0x004fca00000006ff */
[----:B------:R-:W-:Y:S01]  /*4a490*/  FFMA.FTZ R146, R28, R16, R146 ;  /* 0x000000101c927223 */ /* 0x000fe20000010092 */
[----:B------:R-:W-:Y:S02]  /*4a4a0*/  IMAD.U32 R16, R196, 0x10000, RZ ;  /* 0x00010000c4107824 */ /* 0x000fe400078e00ff */
[C---:B------:R-:W-:Y:S01]  /*4a4b0*/  FADD.FTZ R41, -R164.reuse, R41 ;  /* 0x00000029a4297221 */ /* 0x040fe20000010100 */
[----:B------:R-:W-:Y:S01]  /*4a4c0*/  FADD.FTZ R42, -R164, R42 ;  /* 0x0000002aa42a7221 */ /* 0x000fe20000010100 */
[----:B------:R-:W2:Y:S01]  /*4a4d0*/  LDL R28, [R1+0x134] ;  /* 0x00013400011c7983 */ /* 0x000ea20000100800 */
[----:B------:R-:W-:Y:S01]  /*4a4e0*/  FFMA.FTZ R16, R37, R17, R16 ;  /* 0x0000001125107223 */ /* 0x000fe20000010010 */
[----:B------:R-:W-:Y:S01]  /*4a4f0*/  SHF.L.U32 R17, R20, 0x10, RZ ;  /* 0x0000001014117819 */ /* 0x000fe200000006ff */
[----:B------:R-:W-:Y:S01]  /*4a500*/  IMAD.U32 R20, R18, 0x10000, RZ ;  /* 0x0001000012147824 */ /* 0x000fe200078e00ff */
[----:B------:R-:W-:Y:S01]  /*4a510*/  SHF.L.U32 R18, R221, 0x10, RZ ;  /* 0x00000010dd127819 */ /* 0x000fe200000006ff */
[C---:B------:R-:W-:Y:S01]  /*4a520*/  FMUL.FTZ R41, R160.reuse, R41 ;  /* 0x00000029a0297220 */ /* 0x040fe20000410000 */
[----:B------:R-:W-:Y:S01]  /*4a530*/  FMUL.FTZ R42, R160, R42 ;  /* 0x0000002aa02a7220 */ /* 0x000fe20000410000 */
[----:B------:R-:W-:Y:S01]  /*4a540*/  FFMA.FTZ R20, R38, R17, R20 ;  /* 0x0000001126147223 */ /* 0x000fe20000010014 */
[----:B------:R-:W-:-:S02]  /*4a550*/  IMAD.U32 R17, R197, 0x10000, RZ ;  /* 0x00010000c5117824 */ /* 0x000fc400078e00ff */
[C---:B------:R-:W-:Y:S01]  /*4a560*/  FADD.FTZ R43, -R164.reuse, R43 ;  /* 0x0000002ba42b7221 */ /* 0x040fe20000010100 */
[C---:B------:R-:W-:Y:S01]  /*4a570*/  FADD.FTZ R44, -R164.reuse, R44 ;  /* 0x0000002ca42c7221 */ /* 0x040fe20000010100 */
[C---:B------:R-:W-:Y:S01]  /*4a580*/  FADD.FTZ R121, -R164.reuse, R121 ;  /* 0x00000079a4797221 */ /* 0x040fe20000010100 */
[----:B------:R-:W-:Y:S01]  /*4a590*/  FFMA.FTZ R17, R39, R18, R17 ;  /* 0x0000001227117223 */ /* 0x000fe20000010011 */
[----:B------:R-:W-:Y:S01]  /*4a5a0*/  SHF.L.U32 R18, R21, 0x10, RZ ;  /* 0x0000001015127819 */ /* 0x000fe200000006ff */
[----:B---3--:R-:W-:Y:S02]  /*4a5b0*/  IMAD.U32 R21, R19, 0x10000, RZ ;  /* 0x0001000013157824 */ /* 0x008fe400078e00ff */
[----:B------:R-:W-:Y:S01]  /*4a5c0*/  FADD.FTZ R122, -R164, R122 ;  /* 0x0000007aa47a7221 */ /* 0x000fe20000010100 */
[----:B------:R-:W3:Y:S01]  /*4a5d0*/  LDL R37, [R1+0x148] ;  /* 0x0001480001257983 */ /* 0x000ee20000100800 */
[----:B------:R-:W-:-:S03]  /*4a5e0*/  FFMA.FTZ R21, R40, R18, R21 ;  /* 0x0000001228157223 */ /* 0x000fc60000010015 */
[----:B------:R-:W2:Y:S01]  /*4a5f0*/  LDL R40, [R1+0x138] ;  /* 0x0001380001287983 */ /* 0x000ea20000100800 */
[----:B------:R-:W-:Y:S01]  /*4a600*/  SHF.L.U32 R19, R222, 0x10, RZ ;  /* 0x00000010de137819 */ /* 0x000fe200000006ff */
[----:B------:R-:W-:-:S04]  /*4a610*/  IMAD.U32 R18, R198, 0x10000, RZ ;  /* 0x00010000c6127824 */ /* 0x000fc800078e00ff */
[----:B------:R-:W-:Y:S01]  /*4a620*/  FFMA.FTZ R18, R41, R19, R18 ;  /* 0x0000001329127223 */ /* 0x000fe20000010012 */
[C---:B------:R-:W-:Y:S01]  /*4a630*/  FMUL.FTZ R43, R160.reuse, R43 ;  /* 0x0000002ba02b7220 */ /* 0x040fe20000410000 */
[----:B------:R-:W-:Y:S01]  /*4a640*/  FMUL.FTZ R44, R160, R44 ;  /* 0x0000002ca02c7220 */ /* 0x000fe20000410000 */
[----:B----4-:R-:W-:Y:S01]  /*4a650*/  IMAD.U32 R22, R22, 0x10000, RZ ;  /* 0x0001000016167824 */ /* 0x010fe200078e00ff */
[----:B------:R-:W-:Y:S02]  /*4a660*/  SHF.L.U32 R19, R23, 0x10, RZ ;  /* 0x0000001017137819 */ /* 0x000fe400000006ff */
[----:B------:R-:W-:-:S03]  /*4a670*/  SHF.L.U32 R24, R24, 0x10, RZ ;  /* 0x0000001018187819 */ /* 0x000fc600000006ff */
[----:B------:R-:W-:Y:S01]  /*4a680*/  FFMA.FTZ R22, R42, R19, R22 ;  /* 0x000000132a167223 */ /* 0x000fe20000010016 */
[----:B------:R-:W-:Y:S01]  /*4a690*/  SHF.L.U32 R23, R223, 0x10, RZ ;  /* 0x00000010df177819 */ /* 0x000fe200000006ff */
[----:B------:R-:W-:Y:S01]  /*4a6a0*/  IMAD.U32 R19, R199, 0x10000, RZ ;  /* 0x00010000c7137824 */ /* 0x000fe200078e00ff */
[----:B------:R-:W4:Y:S03]  /*4a6b0*/  LDL R42, [R1+0x140] ;  /* 0x00014000012a7983 */ /* 0x000f260000100800 */
[----:B------:R-:W-:Y:S01]  /*4a6c0*/  FFMA.FTZ R19, R43, R23, R19 ;  /* 0x000000172b137223 */ /* 0x000fe20000010013 */
[----:B------:R-:W-:Y:S01]  /*4a6d0*/  FMUL.FTZ R121, R160, R121 ;  /* 0x00000079a0797220 */ /* 0x000fe20000410000 */
[----:B------:R-:W4:Y:S01]  /*4a6e0*/  LDL R43, [R1+0x13c] ;  /* 0x00013c00012b7983 */ /* 0x000f220000100800 */
[----:B------:R-:W-:Y:S01]  /*4a6f0*/  IMAD.U32 R23, R25, 0x10000, RZ ;  /* 0x0001000019177824 */ /* 0x000fe200078e00ff */
[----:B------:R-:W-:Y:S01]  /*4a700*/  SHF.L.U32 R25, R216, 0x10, RZ ;  /* 0x00000010d8197819 */ /* 0x000fe200000006ff */
[----:B------:R-:W-:Y:S01]  /*4a710*/  FMUL.FTZ R122, R160, R122 ;  /* 0x0000007aa07a7220 */ /* 0x000fe20000410000 */
[----:B------:R-:W-:Y:S01]  /*4a720*/  SHF.L.U32 R26, R26, 0x10, RZ ;  /* 0x000000101a1a7819 */ /* 0x000fe200000006ff */
[----:B------:R-:W-:Y:S01]  /*4a730*/  FFMA.FTZ R23, R44, R24, R23 ;  /* 0x000000182c177223 */ /* 0x000fe20000010017 */
[----:B------:R-:W-:Y:S01]  /*4a740*/  IMAD.U32 R24, R200, 0x10000, RZ ;  /* 0x00010000c8187824 */ /* 0x000fe200078e00ff */
[----:B------:R-:W4:Y:S01]  /*4a750*/  LDL R41, [R1+0x144] ;  /* 0x0001440001297983 */ /* 0x000f220000100800 */
[----:B------:R-:W-:-:S02]  /*4a760*/  FADD.FTZ R123, -R164, R123 ;  /* 0x0000007ba47b7221 */ /* 0x000fc40000010100 */
[----:B------:R-:W-:Y:S01]  /*4a770*/  FFMA.FTZ R24, R121, R25, R24 ;  /* 0x0000001979187223 */ /* 0x000fe20000010018 */
[----:B------:R-:W-:Y:S01]  /*4a780*/  IMAD.U32 R25, R27, 0x10000, RZ ;  /* 0x000100001b197824 */ /* 0x000fe200078e00ff */
[----:B------:R-:W-:Y:S01]  /*4a790*/  SHF.L.U32 R27, R217, 0x10, RZ ;  /* 0x00000010d91b7819 */ /* 0x000fe200000006ff */
[----:B------:R-:W-:Y:S01]  /*4a7a0*/  FMUL.FTZ R123, R160, R123 ;  /* 0x0000007ba07b7220 */ /* 0x000fe20000410000 */
[----:B------:R-:W-:Y:S01]  /*4a7b0*/  FADD.FTZ R124, -R164, R124 ;  /* 0x0000007ca47c7221 */ /* 0x000fe20000010100 */
[----:B------:R-:W-:Y:S01]  /*4a7c0*/  FFMA.FTZ R25, R122, R26, R25 ;  /* 0x0000001a7a197223 */ /* 0x000fe20000010019 */
[----:B------:R-:W-:Y:S01]  /*4a7d0*/  IMAD.U32 R26, R201, 0x10000, RZ ;  /* 0x00010000c91a7824 */ /* 0x000fe200078e00ff */
[----:B------:R-:W4:Y:S03]  /*4a7e0*/  LDL R44, [R1+0x150] ;  /* 0x00015000012c7983 */ /* 0x000f260000100800 */
[----:B------:R-:W-:Y:S01]  /*4a7f0*/  FFMA.FTZ R26, R123, R27, R26 ;  /* 0x0000001b7b1a7223 */ /* 0x000fe2000001001a */
[----:B------:R-:W-:Y:S01]  /*4a800*/  FMUL.FTZ R124, R160, R124 ;  /* 0x0000007ca07c7220 */ /* 0x000fe20000410000 */
[----:B------:R-:W-:Y:S01]  /*4a810*/  FADD.FTZ R125, -R164, R125 ;  /* 0x0000007da47d7221 */ /* 0x000fe20000010100 */
[----:B------:R-:W-:-:S02]  /*4a820*/  IMAD.U32 R114, R202, 0x10000, RZ ;  /* 0x00010000ca727824 */ /* 0x000fc400078e00ff */
[C---:B------:R-:W-:Y:S01]  /*4a830*/  FADD.FTZ R126, -R164.reuse, R126 ;  /* 0x0000007ea47e7221 */ /* 0x040fe20000010100 */
[----:B------:R-:W4:Y:S01]  /*4a840*/  LDL R122, [R1+0x154] ;  /* 0x00015400017a7983 */ /* 0x000f220000100800 */
[----:B------:R-:W-:-:S03]  /*4a850*/  FADD.FTZ R127, -R164, R127 ;  /* 0x0000007fa47f7221 */ /* 0x000fc60000010100 */
[----:B------:R-:W4:Y:S01]  /*4a860*/  LDL R121, [R1+0x158] ;  /* 0x0001580001797983 */ /* 0x000f220000100800 */
[----:B--2---:R-:W-:-:S03]  /*4a870*/  IMAD.U32 R27, R40, 0x10000, RZ ;  /* 0x00010000281b7824 */ /* 0x004fc600078e00ff */
[----:B------:R-:W2:Y:S01]  /*4a880*/  LDL R40, [R1+0x14c] ;  /* 0x00014c0001287983 */ /* 0x000ea20000100800 */
[----:B------:R-:W-:Y:S01]  /*4a890*/  SHF.L.U32 R28, R28, 0x10, RZ ;  /* 0x000000101c1c7819 */ /* 0x000fe200000006ff */
[----:B------:R-:W-:-:S04]  /*4a8a0*/  FMUL.FTZ R125, R160, R125 ;  /* 0x0000007da07d7220 */ /* 0x000fc80000410000 */
[----:B------:R-:W-:Y:S01]  /*4a8b0*/  FFMA.FTZ R27, R124, R28, R27 ;  /* 0x0000001c7c1b7223 */ /* 0x000fe2000001001b */
[----:B------:R-:W-:Y:S01]  /*4a8c0*/  SHF.L.U32 R28, R218, 0x10, RZ ;  /* 0x00000010da1c7819 */ /* 0x000fe200000006ff */
[----:B------:R-:W-:-:S04]  /*4a8d0*/  FMUL.FTZ R126, R160, R126 ;  /* 0x0000007ea07e7220 */ /* 0x000fc80000410000 */
[----:B------:R-:W-:Y:S01]  /*4a8e0*/  FFMA.FTZ R114, R125, R28, R114 ;  /* 0x0000001c7d727223 */ /* 0x000fe20000010072 */
[----:B------:R-:W-:Y:S02]  /*4a8f0*/  IMAD.U32 R124, R203, 0x10000, RZ ;  /* 0x00010000cb7c7824 */ /* 0x000fe400078e00ff */
[----:B------:R-:W-:Y:S01]  /*4a900*/  FMUL.FTZ R127, R160, R127 ;  /* 0x0000007fa07f7220 */ /* 0x000fe20000410000 */
[C---:B------:R-:W-:Y:S01]  /*4a910*/  FADD.FTZ R128, -R164.reuse, R128 ;  /* 0x00000080a4807221 */ /* 0x040fe20000010100 */
[----:B---3--:R-:W-:Y:S02]  /*4a920*/  IMAD.U32 R125, R37, 0x10000, RZ ;  /* 0x00010000257d7824 */ /* 0x008fe400078e00ff */
[----:B------:R-:W-:Y:S01]  /*4a930*/  FADD.FTZ R137, -R164, R137 ;  /* 0x00000089a4897221 */ /* 0x000fe20000010100 */
[----:B------:R-:W-:Y:S01]  /*4a940*/  FMUL.FTZ R128, R160, R128 ;  /* 0x00000080a0807220 */ /* 0x000fe20000410000 */
[----:B----4-:R-:W-:Y:S02]  /*4a950*/  IMAD.U32 R115, R42, 0x10000, RZ ;  /* 0x000100002a737824 */ /* 0x010fe400078e00ff */
[----:B------:R-:W3:Y:S01]  /*4a960*/  LDL R42, [R1+0x160] ;  /* 0x00016000012a7983 */ /* 0x000ee20000100800 */
[----:B------:R-:W-:-:S03]  /*4a970*/  SHF.L.U32 R28, R43, 0x10, RZ ;  /* 0x000000102b1c7819 */ /* 0x000fc600000006ff */
[----:B------:R-:W4:Y:S02]  /*4a980*/  LDL R43, [R1+0x15c] ;  /* 0x00015c00012b7983 */ /* 0x000f240000100800 */
[----:B------:R-:W-:Y:S01]  /*4a990*/  FFMA.FTZ R115, R126, R28, R115 ;  /* 0x0000001c7e737223 */ /* 0x000fe20000010073 */
[----:B------:R-:W-:-:S05]  /*4a9a0*/  SHF.L.U32 R28, R219, 0x10, RZ ;  /* 0x00000010db1c7819 */ /* 0x000fca00000006ff */
[----:B------:R-:W-:Y:S01]  /*4a9b0*/  FFMA.FTZ R124, R127, R28, R124 ;  /* 0x0000001c7f7c7223 */ /* 0x000fe2000001007c */
[----:B------:R-:W-:Y:S01]  /*4a9c0*/  SHF.L.U32 R28, R41, 0x10, RZ ;  /* 0x00000010291c7819 */ /* 0x000fe200000006ff */
[----:B------:R-:W-:Y:S02]  /*4a9d0*/  IMAD.U32 R37, R204, 0x10000, RZ ;  /* 0x00010000cc257824 */ /* 0x000fe400078e00ff */
[----:B------:R-:W-:Y:S01]  /*4a9e0*/  FMUL.FTZ R137, R160, R137 ;  /* 0x00000089a0897220 */ /* 0x000fe20000410000 */
[----:B------:R-:W4:Y:S01]  /*4a9f0*/  LDL R41, [R1+0x164] ;  /* 0x0001640001297983 */ /* 0x000f220000100800 */
[----:B------:R-:W-:Y:S01]  /*4aa00*/  FFMA.FTZ R125, R128, R28, R125 ;  /* 0x0000001c807d7223 */ /* 0x000fe2000001007d */
[----:B------:R-:W-:-:S05]  /*4aa10*/  SHF.L.U32 R28, R208, 0x10, RZ ;  /* 0x00000010d01c7819 */ /* 0x000fca00000006ff */
[----:B------:R-:W-:Y:S01]  /*4aa20*/  FFMA.FTZ R37, R137, R28, R37 ;  /* 0x0000001c89257223 */ /* 0x000fe20000010025 */
[----:B--2---:R-:W-:Y:S02]  /*4aa30*/  SHF.L.U32 R28, R40, 0x10, RZ ;  /* 0x00000010281c7819 */ /* 0x004fe400000006ff */
[----:B------:R-:W2:Y:S01]  /*4aa40*/  LDL R40, [R1+0x168] ;  /* 0x0001680001287983 */ /* 0x000ea20000100800 */
[----:B------:R-:W-:Y:S01]  /*4aa50*/  FADD.FTZ R138, -R164, R138 ;  /* 0x0000008aa48a7221 */ /* 0x000fe20000010100 */
[----:B------:R-:W-:Y:S02]  /*4aa60*/  IMAD.U32 R44, R44, 0x10000, RZ ;  /* 0x000100002c2c7824 */ /* 0x000fe400078e00ff */
[----:B------:R-:W-:Y:S01]  /*4aa70*/  FADD.FTZ R139, -R164, R139 ;  /* 0x0000008ba48b7221 */ /* 0x000fe20000010100 */
[C---:B------:R-:W-:Y:S01]  /*4aa80*/  FMUL.FTZ R138, R160.reuse, R138 ;  /* 0x0000008aa08a7220 */ /* 0x040fe20000410000 */
[----:B------:R-:W-:Y:S02]  /*4aa90*/  IMAD.U32 R120, R205, 0x10000, RZ ;  /* 0x00010000cd787824 */ /* 0x000fe400078e00ff */
[----:B------:R-:W-:Y:S01]  /*4aaa0*/  FMUL.FTZ R139, R160, R139 ;  /* 0x0000008ba08b7220 */ /* 0x000fe20000410000 */
[----:B------:R-:W-:Y:S01]  /*4aab0*/  FFMA.FTZ R44, R138, R28, R44 ;  /* 0x0000001c8a2c7223 */ /* 0x000fe2000001002c */
[----:B------:R-:W-:Y:S01]  /*4aac0*/  SHF.L.U32 R28, R209, 0x10, RZ ;  /* 0x00000010d11c7819 */ /* 0x000fe200000006ff */
[----:B------:R-:W-:Y:S01]  /*4aad0*/  FADD.FTZ R140, -R164, R140 ;  /* 0x0000008ca48c7221 */ /* 0x000fe20000010100 */
[----:B------:R-:W-:-:S03]  /*4aae0*/  IMAD.U32 R121, R121, 0x10000, RZ ;  /* 0x0001000079797824 */ /* 0x000fc600078e00ff */
[----:B------:R-:W-:Y:S01]  /*4aaf0*/  FFMA.FTZ R120, R139, R28, R120 ;  /* 0x0000001c8b787223 */ /* 0x000fe20000010078 */
[----:B------:R-:W-:Y:S01]  /*4ab00*/  SHF.L.U32 R28, R122, 0x10, RZ ;  /* 0x000000107a1c7819 */ /* 0x000fe200000006ff */
[----:B------:R-:W-:Y:S01]  /*4ab10*/  FMUL.FTZ R140, R160, R140 ;  /* 0x0000008ca08c7220 */ /* 0x000fe20000410000 */
[----:B------:R-:W-:Y:S01]  /*4ab20*/  FADD.FTZ R141, -R164, R141 ;  /* 0x0000008da48d7221 */ /* 0x000fe20000010100 */
[----:B------:R-:W-:Y:S02]  /*4ab30*/  IMAD.U32 R126, R206, 0x10000, RZ ;  /* 0x00010000ce7e7824 */ /* 0x000fe400078e00ff */
[----:B------:R-:W-:Y:S01]  /*4ab40*/  FFMA.FTZ R121, R140, R28, R121 ;  /* 0x0000001c8c797223 */ /* 0x000fe20000010079 */
[----:B------:R-:W-:Y:S01]  /*4ab50*/  SHF.L.U32 R28, R210, 0x10, RZ ;  /* 0x00000010d21c7819 */ /* 0x000fe200000006ff */
[----:B------:R-:W-:Y:S01]  /*4ab60*/  FMUL.FTZ R141, R160, R141 ;  /* 0x0000008da08d7220 */ /* 0x000fe20000410000 */
[----:B------:R-:W-:-:S03]  /*4ab70*/  FADD.FTZ R142, -R164, R142 ;  /* 0x0000008ea48e7221 */ /* 0x000fc60000010100 */
[----:B------:R-:W-:Y:S01]  /*4ab80*/  FFMA.FTZ R126, R141, R28, R126 ;  /* 0x0000001c8d7e7223 */ /* 0x000fe2000001007e */
[----:B------:R-:W-:Y:S01]  /*4ab90*/  FMUL.FTZ R142, R160, R142 ;  /* 0x0000008ea08e7220 */ /* 0x000fe20000410000 */
[----:B------:R-:W-:Y:S01]  /*4aba0*/  FADD.FTZ R143, -R164, R143 ;  /* 0x0000008fa48f7221 */ /* 0x000fe20000010100 */
[----:B---3--:R-:W-:Y:S01]  /*4abb0*/  IMAD.U32 R129, R42, 0x10000, RZ ;  /* 0x000100002a817824 */ /* 0x008fe200078e00ff */
[----:B----4-:R-:W-:Y:S01]  /*4abc0*/  SHF.L.U32 R28, R43, 0x10, RZ ;  /* 0x000000102b1c7819 */ /* 0x010fe200000006ff */
[----:B------:R-:W-:Y:S02]  /*4abd0*/  IMAD.U32 R134, R207, 0x10000, RZ ;  /* 0x00010000cf867824 */ /* 0x000fe400078e00ff */
[----:B------:R-:W-:Y:S02]  /*4abe0*/  FMUL.FTZ R143, R160, R143 ;  /* 0x0000008fa08f7220 */ /* 0x000fe40000410000 */
[----:B------:R-:W-:Y:S01]  /*4abf0*/  FFMA.FTZ R129, R142, R28, R129 ;  /* 0x0000001c8e817223 */ /* 0x000fe20000010081 */
[----:B------:R-:W-:Y:S01]  /*4ac00*/  SHF.L.U32 R28, R211, 0x10, RZ ;  /* 0x00000010d31c7819 */ /* 0x000fe200000006ff */
[----:B------:R-:W-:-:S04]  /*4ac10*/  FADD.FTZ R144, -R164, R144 ;  /* 0x00000090a4907221 */ /* 0x000fc80000010100 */
[----:B------:R-:W-:Y:S01]  /*4ac20*/  FFMA.FTZ R134, R143, R28, R134 ;  /* 0x0000001c8f867223 */ /* 0x000fe20000010086 */
[----:B------:R-:W-:Y:S01]  /*4ac30*/  FMUL.FTZ R144, R160, R144 ;  /* 0x00000090a0907220 */ /* 0x000fe20000410000 */
[----:B------:R-:W-:Y:S01]  /*4ac40*/  SHF.L.U32 R28, R41, 0x10, RZ ;  /* 0x00000010291c7819 */ /* 0x000fe200000006ff */
[----:B------:R-:W-:Y:S01]  /*4ac50*/  FADD.FTZ R145, -R164, R145 ;  /* 0x00000091a4917221 */ /* 0x000fe20000010100 */
[----:B------:R-:W-:Y:S02]  /*4ac60*/  IMAD.U32 R122, R100, 0x10000, RZ ;  /* 0x00010000647a7824 */ /* 0x000fe400078e00ff */
[----:B------:R-:W-:Y:S01]  /*4ac70*/  FADD.FTZ R147, -R164, R147 ;  /* 0x00000093a4937221 */ /* 0x000fe20000010100 */
[C---:B------:R-:W-:Y:S01]  /*4ac80*/  FMUL.FTZ R145, R160.reuse, R145 ;  /* 0x00000091a0917220 */ /* 0x040fe20000410000 */
[----:B------:R-:W-:Y:S02]  /*4ac90*/  IMAD.U32 R127, R101, 0x10000, RZ ;  /* 0x00010000657f7824 */ /* 0x000fe400078e00ff */
[----:B------:R-:W-:Y:S01]  /*4aca0*/  FMUL.FTZ R147, R160, R147 ;  /* 0x00000093a0937220 */ /* 0x000fe20000410000 */
[----:B------:R-:W-:Y:S01]  /*4acb0*/  FADD.FTZ R149, -R164, R149 ;  /* 0x00000095a4957221 */ /* 0x000fe20000010100 */
[----:B------:R-:W-:-:S02]  /*4acc0*/  IMAD.U32 R131, R102, 0x10000, RZ ;  /* 0x0001000066837824 */ /* 0x000fc400078e00ff */
[----:B------:R-:W-:Y:S01]  /*4acd0*/  FADD.FTZ R151, -R164, R151 ;  /* 0x00000097a4977221 */ /* 0x000fe20000010100 */
[C---:B------:R-:W-:Y:S01]  /*4ace0*/  FMUL.FTZ R149, R160.reuse, R149 ;  /* 0x00000095a0957220 */ /* 0x040fe20000410000 */
[----:B------:R-:W-:Y:S02]  /*4acf0*/  IMAD.U32 R137, R103, 0x10000, RZ ;  /* 0x0001000067897824 */ /* 0x000fe400078e00ff */
[----:B------:R-:W-:Y:S01]  /*4ad00*/  FMUL.FTZ R151, R160, R151 ;  /* 0x00000097a0977220 */ /* 0x000fe20000410000 */
[----:B------:R-:W-:Y:S01]  /*4ad10*/  FADD.FTZ R153, -R164, R153 ;  /* 0x00000099a4997221 */ /* 0x000fe20000010100 */
[----:B------:R-:W-:Y:S02]  /*4ad20*/  IMAD.U32 R123, R96, 0x10000, RZ ;  /* 0x00010000607b7824 */ /* 0x000fe400078e00ff */
[----:B------:R-:W-:Y:S01]  /*4ad30*/  FADD.FTZ R155, -R164, R155 ;  /* 0x0000009ba49b7221 */ /* 0x000fe20000010100 */
[----:B------:R-:W-:Y:S01]  /*4ad40*/  FMUL.FTZ R153, R160, R153 ;  /* 0x00000099a0997220 */ /* 0x000fe20000410000 */
[----:B------:R-:W-:-:S02]  /*4ad50*/  SHF.L.U32 R128, R105, 0x10, RZ ;  /* 0x0000001069807819 */ /* 0x000fc400000006ff */
[----:B------:R-:W-:Y:S01]  /*4ad60*/  FMUL.FTZ R155, R160, R155 ;  /* 0x0000009ba09b7220 */ /* 0x000fe20000410000 */
[----:B------:R-:W-:Y:S01]  /*4ad70*/  FADD.FTZ R157, -R164, R157 ;  /* 0x0000009da49d7221 */ /* 0x000fe20000010100 */
[----:B------:R-:W-:-:S03]  /*4ad80*/  SHF.L.U32 R130, R106, 0x10, RZ ;  /* 0x000000106a827819 */ /* 0x000fc600000006ff */
[----:B------:R-:W-:Y:S01]  /*4ad90*/  FMUL.FTZ R157, R160, R157 ;  /* 0x0000009da09d7220 */ /* 0x000fe20000410000 */
[----:B------:R-:W-:Y:S01]  /*4ada0*/  PRMT R38, R98, 0x7632, R38 ;  /* 0x0000763262267816 */ /* 0x000fe20000000026 */
[C---:B------:R-:W-:Y:S01]  /*4adb0*/  FADD.FTZ R158, -R164.reuse, R158 ;  /* 0x0000009ea49e7221 */ /* 0x040fe20000010100 */
[----:B------:R-:W-:-:S03]  /*4adc0*/  FADD.FTZ R159, -R164, R159 ;  /* 0x0000009fa49f7221 */ /* 0x000fc60000010100 */
[----:B------:R-:W-:Y:S02]  /*4add0*/  IMAD.U32 R38, R38, 0x10000, RZ ;  /* 0x0001000026267824 */ /* 0x000fe400078e00ff */
[----:B------:R-:W-:Y:S01]  /*4ade0*/  FMUL.FTZ R138, R160, R158 ;  /* 0x0000009ea08a7220 */ /* 0x000fe20000410000 */
[----:B------:R-:W-:Y:S01]  /*4adf0*/  PRMT R39, R107, 0x7632, R39 ;  /* 0x000076326b277816 */ /* 0x000fe20000000027 */
[----:B------:R-:W-:Y:S01]  /*4ae00*/  FADD.FTZ R164, -R164, R212 ;  /* 0x000000d4a4a47221 */ /* 0x000fe20000010100 */
[----:B------:R-:W-:Y:S01]  /*4ae10*/  FMUL.FTZ R139, R160, R159 ;  /* 0x0000009fa08b7220 */ /* 0x000fe20000410000 */
[----:B------:R-:W-:Y:S02]  /*4ae20*/  F2FP.BF16.F32.PACK_AB R32, R116, R32 ;  /* 0x000000207420723e */ /* 0x000fe400000010ff */
[----:B------:R-:W-:Y:S01]  /*4ae30*/  F2FP.BF16.F32.PACK_AB R30, R33, R30 ;  /* 0x0000001e211e723e */ /* 0x000fe200000010ff */
[----:B------:R-:W-:Y:S01]  /*4ae40*/  FMUL.FTZ R140, R160, R164 ;  /* 0x000000a4a08c7220 */ /* 0x000fe20000410000 */
[----:B------:R-:W-:Y:S01]  /*4ae50*/  IADD3 R116, PT, PT, R161, 0x60, RZ ;  /* 0x00000060a1747810 */ /* 0x000fe20007ffe0ff */
[----:B------:R-:W-:Y:S01]  /*4ae60*/  IMAD.U32 R39, R39, 0x10000, RZ ;  /* 0x0001000027277824 */ /* 0x000fe200078e00ff */
[----:B------:R-:W-:Y:S01]  /*4ae70*/  F2FP.BF16.F32.PACK_AB R33, R118, R117 ;  /* 0x000000757621723e */ /* 0x000fe200000010ff */
[C---:B------:R-:W-:Y:S01]  /*4ae80*/  VIADD R118, R161.reuse, 0x80 ;  /* 0x00000080a1767836 */ /* 0x040fe20000000000 */
[----:B------:R-:W-:Y:S01]  /*4ae90*/  F2FP.BF16.F32.PACK_AB R31, R34, R31 ;  /* 0x0000001f221f723e */ /* 0x000fe200000010ff */
[----:B------:R-:W-:Y:S01]  /*4aea0*/  VIADD R42, R161, 0xc0 ;  /* 0x000000c0a12a7836 */ /* 0x000fe20000000000 */
        /* <DEDUP_REMOVED lines=11> */
[----:B------:R-:W-:Y:S02]  /*4af60*/  F2FP.BF16.F32.PACK_AB R22, R115, R114 ;  /* 0x000000727316723e */ /* 0x000fe400000010ff */
[----:B------:R-:W-:Y:S02]  /*4af70*/  F2FP.BF16.F32.PACK_AB R21, R27, R26 ;  /* 0x0000001a1b15723e */ /* 0x000fe400000010ff */
[----:B------:R-:W-:Y:S02]  /*4af80*/  F2FP.BF16.F32.PACK_AB R20, R25, R24 ;  /* 0x000000181914723e */ /* 0x000fe400000010ff */
[----:B------:R-:W-:Y:S02]  /*4af90*/  F2FP.BF16.F32.PACK_AB R26, R129, R126 ;  /* 0x0000007e811a723e */ /* 0x000fe400000010ff */
[----:B------:R-:W-:Y:S02]  /*4afa0*/  F2FP.BF16.F32.PACK_AB R25, R121, R120 ;  /* 0x000000787919723e */ /* 0x000fe400000010ff */
[----:B------:R-:W-:Y:S01]  /*4afb0*/  F2FP.BF16.F32.PACK_AB R24, R44, R37 ;  /* 0x000000252c18723e */ /* 0x000fe200000010ff */
[----:B--2---:R-:W-:-:S04]  /*4afc0*/  IMAD.U32 R136, R40, 0x10000, RZ ;  /* 0x0001000028887824 */ /* 0x004fc800078e00ff */
[----:B------:R-:W-:Y:S01]  /*4afd0*/  FFMA.FTZ R136, R144, R28, R136 ;  /* 0x0000001c90887223 */ /* 0x000fe20000010088 */
[----:B------:R-:W-:-:S05]  /*4afe0*/  SHF.L.U32 R28, R108, 0x10, RZ ;  /* 0x000000106c1c7819 */ /* 0x000fca00000006ff */
        /* <DEDUP_REMOVED lines=9> */
[----:B------:R-:W-:-:S04]  /*4b080*/  IMAD.U32 R28, R97, 0x10000, RZ ;  /* 0x00010000611c7824 */ /* 0x000fc800078e00ff */
[----:B------:R-:W-:Y:S01]  /*4b090*/  FFMA.FTZ R128, R155, R128, R28 ;  /* 0x000000809b807223 */ /* 0x000fe2000001001c */
[----:B------:R-:W-:-:S04]  /*4b0a0*/  IMAD.U32 R28, R98, 0x10000, RZ ;  /* 0x00010000621c7824 */ /* 0x000fc800078e00ff */
[--C-:B------:R-:W-:Y:S01]  /*4b0b0*/  FFMA.FTZ R130, R157, R130, R28.reuse ;  /* 0x000000829d827223 */ /* 0x100fe2000001001c */
[----:B------:R-:W-:-:S04]  /*4b0c0*/  PRMT R28, R106, 0x7632, R28 ;  /* 0x000076326a1c7816 */ /* 0x000fc8000000001c */
[----:B------:R-:W-:Y:S02]  /*4b0d0*/  SHF.L.U32 R28, R28, 0x10, RZ ;  /* 0x000000101c1c7819 */ /* 0x000fe400000006ff */
[----:B------:R-:W-:-:S03]  /*4b0e0*/  SHF.L.U32 R40, R99, 0x10, RZ ;  /* 0x0000001063287819 */ /* 0x000fc600000006ff */
[--C-:B------:R-:W-:Y:S01]  /*4b0f0*/  FFMA.FTZ R138, R138, R28, R38.reuse ;  /* 0x0000001c8a8a7223 */ /* 0x100fe20000010026 */
[----:B------:R-:W-:Y:S02]  /*4b100*/  PRMT R38, R99, 0x7632, R38 ;  /* 0x0000763263267816 */ /* 0x000fe40000000026 */
[----:B------:R-:W-:-:S03]  /*4b110*/  SHF.L.U32 R28, R107, 0x10, RZ ;  /* 0x000000106b1c7819 */ /* 0x000fc600000006ff */
[----:B------:R-:W-:Y:S02]  /*4b120*/  IMAD.U32 R38, R38, 0x10000, RZ ;  /* 0x0001000026267824 */ /* 0x000fe400078e00ff */
[----:B------:R-:W-:Y:S01]  /*4b130*/  FFMA.FTZ R139, R139, R28, R40 ;  /* 0x0000001c8b8b7223 */ /* 0x000fe20000010028 */
[----:B------:R-:W-:Y:S02]  /*4b140*/  F2FP.BF16.F32.PACK_AB R28, R14, R13 ;  /* 0x0000000d0e1c723e */ /* 0x000fe400000010ff */
[C---:B------:R-:W-:Y:S01]  /*4b150*/  IADD3 R14, PT, PT, R161.reuse, 0xa0, RZ ;  /* 0x000000a0a10e7810 */ /* 0x040fe20007ffe0ff */
[----:B------:R-:W-:Y:S01]  /*4b160*/  FFMA.FTZ R140, R140, R39, R38 ;  /* 0x000000278c8c7223 */ /* 0x000fe20000010026 */
[C---:B------:R-:W-:Y:S01]  /*4b170*/  IADD3 R40, PT, PT, R161.reuse, 0xe0, RZ ;  /* 0x000000e0a1287810 */ /* 0x040fe20007ffe0ff */
[C---:B------:R-:W-:Y:S01]  /*4b180*/  VIADD R38, R161.reuse, 0x100 ;  /* 0x00000100a1267836 */ /* 0x040fe20000000000 */
[----:B------:R-:W-:Y:S01]  /*4b190*/  IADD3 R161, PT, PT, R161, 0x120, RZ ;  /* 0x00000120a1a17810 */ /* 0x000fe20007ffe0ff */
[----:B------:R-:W-:Y:S01]  /*4b1a0*/  IMAD.WIDE.U32 R14, R14, 0x10, R132 ;  /* 0x000000100e0e7825 */ /* 0x000fe200078e0084 */
[----:B------:R0:W-:Y:S01]  /*4b1b0*/  STG.E.128 desc[UR6][R116.64], R28 ;  /* 0x0000001c74007986 */ /* 0x0001e2000c101d06 */
[----:B------:R-:W-:-:S02]  /*4b1c0*/  F2FP.BF16.F32.PACK_AB R27, R136, R134 ;  /* 0x00000086881b723e */ /* 0x000fc400000010ff */
[--C-:B------:R-:W-:Y:S01]  /*4b1d0*/  IMAD.WIDE.U32 R40, R40, 0x10, R132.reuse ;  /* 0x0000001028287825 */ /* 0x100fe200078e0084 */
[----:B------:R1:W-:Y:S03]  /*4b1e0*/  STG.E.128 desc[UR6][R118.64], R32 ;  /* 0x0000002076007986 */ /* 0x0003e6000c101d06 */
[--C-:B------:R-:W-:Y:S01]  /*4b1f0*/  IMAD.WIDE.U32 R38, R38, 0x10, R132.reuse ;  /* 0x0000001026267825 */ /* 0x100fe200078e0084 */
[----:B------:R2:W-:Y:S03]  /*4b200*/  STG.E.128 desc[UR6][R14.64], R16 ;  /* 0x000000100e007986 */ /* 0x0005e6000c101d06 */
[----:B------:R-:W-:Y:S01]  /*4b210*/  IMAD.WIDE.U32 R132, R161, 0x10, R132 ;  /* 0x00000010a1847825 */ /* 0x000fe200078e0084 */
[----:B------:R2:W-:Y:S01]  /*4b220*/  STG.E.128 desc[UR6][R42.64], R20 ;  /* 0x000000142a007986 */ /* 0x0005e2000c101d06 */
[----:B0-----:R-:W-:-:S02]  /*4b230*/  F2FP.BF16.F32.PACK_AB R31, R113, R137 ;  /* 0x00000089711f723e */ /* 0x001fc400000010ff */
[----:B------:R-:W-:Y:S02]  /*4b240*/  F2FP.BF16.F32.PACK_AB R30, R112, R131 ;  /* 0x00000083701e723e */ /* 0x000fe400000010ff */
[----:B------:R-:W-:Y:S02]  /*4b250*/  F2FP.BF16.F32.PACK_AB R29, R47, R127 ;  /* 0x0000007f2f1d723e */ /* 0x000fe400000010ff */
[----:B------:R-:W-:Y:S02]  /*4b260*/  F2FP.BF16.F32.PACK_AB R28, R45, R122 ;  /* 0x0000007a2d1c723e */ /* 0x000fe400000010ff */
[----:B-1----:R-:W-:Y:S02]  /*4b270*/  F2FP.BF16.F32.PACK_AB R35, R140, R139 ;  /* 0x0000008b8c23723e */ /* 0x002fe400000010ff */
[----:B------:R-:W-:Y:S02]  /*4b280*/  F2FP.BF16.F32.PACK_AB R34, R138, R130 ;  /* 0x000000828a22723e */ /* 0x000fe400000010ff */
[----:B------:R-:W-:-:S02]  /*4b290*/  F2FP.BF16.F32.PACK_AB R33, R46, R128 ;  /* 0x000000802e21723e */ /* 0x000fc400000010ff */
[----:B------:R-:W-:Y:S01]  /*4b2a0*/  F2FP.BF16.F32.PACK_AB R32, R36, R123 ;  /* 0x0000007b2420723e */ /* 0x000fe200000010ff */
[----:B------:R2:W-:Y:S04]  /*4b2b0*/  STG.E.128 desc[UR6][R40.64], R24 ;  /* 0x0000001828007986 */ /* 0x0005e8000c101d06 */
[----:B------:R2:W-:Y:S04]  /*4b2c0*/  STG.E.128 desc[UR6][R38.64], R28 ;  /* 0x0000001c26007986 */ /* 0x0005e8000c101d06 */
[----:B------:R2:W-:Y:S02]  /*4b2d0*/  STG.E.128 desc[UR6][R132.64], R32 ;  /* 0x0000002084007986 */ /* 0x0005e4000c101d06 */
.L_x_8784:
[----:B------:R-:W-:Y:S05]  /*4b2e0*/  BSYNC.RECONVERGENT B0 ;  /* 0x0000000000007941 */ /* 0x000fea0003800200 */
.L_x_8783:
[----:B--2---:R-:W0:Y:S02]  /*4b2f0*/  LDC.64 R14, c[0x0][0x380] ;  /* 0x0000e000ff0e7b82 */ /* 0x004e240000000a00 */
[----:B0-----:R-:W-:-:S05]  /*4b300*/  IMAD R3, R14, 0x4, R3 ;  /* 0x000000040e037824 */ /* 0x001fca00078e0203 */
[----:B------:R-:W-:-:S13]  /*4b310*/  ISETP.GE.AND P0, PT, R3, R15, PT ;  /* 0x0000000f0300720c */ /* 0x000fda0003f06270 */
[----:B------:R-:W-:Y:S05]  /*4b320*/  @!P0 BRA `(.L_x_8785) ;  /* 0xfffffb64005c8947 */ /* 0x000fea000383ffff */
[----:B------:R-:W-:Y:S05]  /*4b330*/  EXIT ;  /* 0x000000000000794d */ /* 0x000fea0003800000 */
.L_x_8782:
        /* <DEDUP_REMOVED lines=8> */
.L_x_8787:
[----:B------:R-:W-:Y:S05]  /*4b3c0*/  BSYNC B0 ;  /* 0x0000000000007941 */ /* 0x000fea0003800000 */
.L_x_8786:
        /* <DEDUP_REMOVED lines=9> */
.L_x_8788:
[----:B------:R-:W-:Y:S02]  /*4b460*/  IMAD.MOV.U32 R114, RZ, RZ, 0x4 ;  /* 0x00000004ff727424 */ /* 0x000fe400078e00ff */
[----:B------:R-:W-:Y:S01]  /*4b470*/  FADD.FTZ R115, R115, R112 ;  /* 0x0000007073737221 */ /* 0x000fe20000010000 */
[----:B------:R-:W-:-:S04]  /*4b480*/  MOV R112, 0xffffffff ;  /* 0xffffffff00707802 */ /* 0x000fc80000000f00 */
[----:B------:R-:W-:-:S07]  /*4b490*/  MOV R161, R115 ;  /* 0x0000007300a17202 */ /* 0x000fce0000000f00 */
[----:B------:R-:W-:Y:S05]  /*4b4a0*/  WARPSYNC.COLLECTIVE R112, `(.L_x_8789) ;  /* 0x0000000070087348 */ /* 0x000fea0003c00000 */
[----:B------:R0:W1:Y:S02]  /*4b4b0*/  SHFL.BFLY P1, R112, R161, R114, R113 ;  /* 0x0c000072a1707389 */ /* 0x0000640000020071 */
[----:B01----:R-:W-:Y:S05]  /*4b4c0*/  ENDCOLLECTIVE ;  /* 0x000000000000791b */ /* 0x003fea0003800000 */
.L_x_8789:
[----:B------:R-:W-:Y:S02]  /*4b4d0*/  HFMA2 R114, -RZ, RZ, 0, 4.76837158203125e-07 ;  /* 0x00000008ff727431 */ /* 0x000fe400000001ff */
[----:B------:R-:W-:Y:S01]  /*4b4e0*/  FADD.FTZ R115, R115, R112 ;  /* 0x0000007073737221 */ /* 0x000fe20000010000 */
[----:B------:R-:W-:-:S03]  /*4b4f0*/  IMAD.MOV.U32 R112, RZ, RZ, -0x1 ;  /* 0xffffffffff707424 */ /* 0x000fc600078e00ff */
[----:B------:R-:W-:-:S07]  /*4b500*/  IMAD.MOV.U32 R161, RZ, RZ, R115 ;  /* 0x000000ffffa17224 */ /* 0x000fce00078e0073 */
[----:B------:R-:W-:Y:S05]  /*4b510*/  WARPSYNC.COLLECTIVE R112, `(.L_x_8790) ;  /* 0x0000000070087348 */ /* 0x000fea0003c00000 */
[----:B------:R0:W1:Y:S02]  /*4b520*/  SHFL.BFLY P1, R112, R161, R114, R113 ;  /* 0x0c000072a1707389 */ /* 0x0000640000020071 */
[----:B01----:R-:W-:Y:S05]  /*4b530*/  ENDCOLLECTIVE ;  /* 0x000000000000791b */ /* 0x003fea0003800000 */
.L_x_8790:
[----:B------:R-:W-:Y:S02]  /*4b540*/  IMAD.MOV.U32 R114, RZ, RZ, 0x10 ;  /* 0x00000010ff727424 */ /* 0x000fe400078e00ff */
[----:B------:R-:W-:Y:S01]  /*4b550*/  FADD.FTZ R115, R115, R112 ;  /* 0x0000007073737221 */ /* 0x000fe20000010000 */
[----:B------:R-:W-:-:S04]  /*4b560*/  MOV R112, 0xffffffff ;  /* 0xffffffff00707802 */ /* 0x000fc80000000f00 */
[----:B------:R-:W-:-:S07]  /*4b570*/  MOV R161, R115 ;  /* 0x0000007300a17202 */ /* 0x000fce0000000f00 */
[----:B------:R-:W-:Y:S05]  /*4b580*/  WARPSYNC.COLLECTIVE R112, `(.L_x_8791) ;  /* 0x0000000070087348 */ /* 0x000fea0003c00000 */
[----:B------:R0:W1:Y:S02]  /*4b590*/  SHFL.BFLY P1, R112, R161, R114, R113 ;  /* 0x0c000072a1707389 */ /* 0x0000640000020071 */
[----:B01----:R-:W-:Y:S05]  /*4b5a0*/  ENDCOLLECTIVE ;  /* 0x000000000000791b */ /* 0x003fea0003800000 */
.L_x_8791:
        /* <DEDUP_REMOVED lines=169> */
.L_x_8792:
[----:B------:R-:W-:Y:S02]  /*4c040*/  HFMA2 R114, -RZ, RZ, 0, 1.1920928955078125e-07 ;  /* 0x00000002ff727431 */ /* 0x000fe400000001ff */
[----:B------:R-:W-:Y:S01]  /*4c050*/  FADD.FTZ R160, R160, R112 ;  /* 0x00000070a0a07221 */ /* 0x000fe20000010000 */
[----:B------:R-:W-:-:S03]  /*4c060*/  IMAD.MOV.U32 R112, RZ, RZ, -0x1 ;  /* 0xffffffffff707424 */ /* 0x000fc600078e00ff */
[----:B------:R-:W-:-:S07]  /*4c070*/  IMAD.MOV.U32 R161, RZ, RZ, R160 ;  /* 0x000000ffffa17224 */ /* 0x000fce00078e00a0 */
[----:B------:R-:W-:Y:S05]  /*4c080*/  WARPSYNC.COLLECTIVE R112, `(.L_x_8793) ;  /* 0x0000000070087348 */ /* 0x000fea0003c00000 */
[----:B------:R0:W1:Y:S02]  /*4c090*/  SHFL.BFLY P1, R112, R161, R114, R113 ;  /* 0x0c000072a1707389 */ /* 0x0000640000020071 */
[----:B01----:R-:W-:Y:S05]  /*4c0a0*/  ENDCOLLECTIVE ;  /* 0x000000000000791b */ /* 0x003fea0003800000 */
.L_x_8793:
[----:B------:R-:W-:Y:S02]  /*4c0b0*/  IMAD.MOV.U32 R114, RZ, RZ, 0x4 ;  /* 0x00000004ff727424 */ /* 0x000fe400078e00ff */
[----:B------:R-:W-:Y:S01]  /*4c0c0*/  FADD.FTZ R160, R160, R112 ;  /* 0x00000070a0a07221 */ /* 0x000fe20000010000 */
[----:B------:R-:W-:-:S04]  /*4c0d0*/  MOV R112, 0xffffffff ;  /* 0xffffffff00707802 */ /* 0x000fc80000000f00 */
[----:B------:R-:W-:-:S07]  /*4c0e0*/  MOV R161, R160 ;  /* 0x000000a000a17202 */ /* 0x000fce0000000f00 */
[----:B------:R-:W-:Y:S05]  /*4c0f0*/  WARPSYNC.COLLECTIVE R112, `(.L_x_8794) ;  /* 0x0000000070087348 */ /* 0x000fea0003c00000 */
[----:B------:R0:W1:Y:S02]  /*4c100*/  SHFL.BFLY P1, R112, R161, R114, R113 ;  /* 0x0c000072a1707389 */ /* 0x0000640000020071 */
[----:B01----:R-:W-:Y:S05]  /*4c110*/  ENDCOLLECTIVE ;  /* 0x000000000000791b */ /* 0x003fea0003800000 */
.L_x_8794:
[----:B------:R-:W-:Y:S02]  /*4c120*/  HFMA2 R114, -RZ, RZ, 0, 4.76837158203125e-07 ;  /* 0x00000008ff727431 */ /* 0x000fe400000001ff */
[----:B------:R-:W-:Y:S01]  /*4c130*/  FADD.FTZ R160, R160, R112 ;  /* 0x00000070a0a07221 */ /* 0x000fe20000010000 */
[----:B------:R-:W-:-:S03]  /*4c140*/  IMAD.MOV.U32 R112, RZ, RZ, -0x1 ;  /* 0xffffffffff707424 */ /* 0x000fc600078e00ff */
[----:B------:R-:W-:-:S07]  /*4c150*/  IMAD.MOV.U32 R161, RZ, RZ, R160 ;  /* 0x000000ffffa17224 */ /* 0x000fce00078e00a0 */
[----:B------:R-:W-:Y:S05]  /*4c160*/  WARPSYNC.COLLECTIVE R112, `(.L_x_8795) ;  /* 0x0000000070087348 */ /* 0x000fea0003c00000 */
[----:B------:R0:W1:Y:S02]  /*4c170*/  SHFL.BFLY P1, R112, R161, R114, R113 ;  /* 0x0c000072a1707389 */ /* 0x0000640000020071 */
[----:B01----:R-:W-:Y:S05]  /*4c180*/  ENDCOLLECTIVE ;  /* 0x000000000000791b */ /* 0x003fea0003800000 */
.L_x_8795:
[----:B------:R-:W-:Y:S02]  /*4c190*/  IMAD.MOV.U32 R114, RZ, RZ, 0x10 ;  /* 0x00000010ff727424 */ /* 0x000fe400078e00ff */
[----:B------:R-:W-:Y:S01]  /*4c1a0*/  FADD.FTZ R160, R160, R112 ;  /* 0x00000070a0a07221 */ /* 0x000fe20000010000 */
[----:B------:R-:W-:-:S04]  /*4c1b0*/  MOV R112, 0xffffffff ;  /* 0xffffffff00707802 */ /* 0x000fc80000000f00 */
[----:B------:R-:W-:-:S07]  /*4c1c0*/  MOV R161, R160 ;  /* 0x000000a000a17202 */ /* 0x000fce0000000f00 */
[----:B------:R-:W-:Y:S05]  /*4c1d0*/  WARPSYNC.COLLECTIVE R112, `(.L_x_8796) ;  /* 0x0000000070087348 */ /* 0x000fea0003c00000 */
[----:B------:R0:W1:Y:S02]  /*4c1e0*/  SHFL.BFLY P1, R112, R161, R114, R113 ;  /* 0x0c000072a1707389 */ /* 0x0000640000020071 */
[----:B01----:R-:W-:Y:S05]  /*4c1f0*/  ENDCOLLECTIVE ;  /* 0x000000000000791b */ /* 0x003fea0003800000 */
.L_x_8796:
[----:B------:R-:W-:Y:S05]  /*4c200*/  BRA `(.L_x_8797) ;  /* 0xffffffcc003c7947 */ /* 0x000fea000383ffff */
.L_x_8798:
        /* <DEDUP_REMOVED lines=15> */
.L_x_88431:


//--------------------- .text._ZN10layer_norm13ln_fwd_kernelINS_13Kernel_traitsI6__halfS2_S2_S2_fjLj2560ELj1ELj4ELj1ELj16ENS_18Kernel_traits_baseILj2560ES2_S2_S2_S2_fjLj128EEEEELb0ELb0ELb0ELb0EEEvNS_9FwdParamsE --------------------------
	.section	.text._ZN10layer_norm13ln_fwd_kernelINS_13Kernel_traitsI6__halfS2_S2_S2_fjLj2560ELj1ELj4ELj1ELj16ENS_18Kernel_traits_baseILj2560ES2_S2_S2_S2_fjLj128EEEEELb0ELb0ELb0ELb0EEEvNS_9FwdParamsE,"ax",@progbits
	.align	128
        .global         _ZN10layer_norm13ln_fwd_kernelINS_13Kernel_traitsI6__halfS2_S2_S2_fjLj2560ELj1ELj4ELj1ELj16ENS_18Kernel_traits_baseILj2560ES2_S2_S2_S2_fjLj128EEEEELb0ELb0ELb0ELb0EEEvNS_9FwdParamsE
        .type           _ZN10layer_norm13ln_fwd_kernelINS_13Kernel_traitsI6__halfS2_S2_S2_fjLj2560ELj1ELj4ELj1ELj16ENS_18Kernel_traits_baseILj2560ES2_S2_S2_S2_fjLj128EEEEELb0ELb0ELb0ELb0EEEvNS_9FwdParamsE,@function
        .size           _ZN10layer_norm13ln_fwd_kernelINS_13Kernel_traitsI6__halfS2_S2_S2_fjLj2560ELj1ELj4ELj1ELj16ENS_18Kernel_traits_baseILj2560ES2_S2_S2_S2_fjLj128EEEEELb0ELb0ELb0ELb0EEEvNS_9FwdParamsE,(.L_x_88432 - _ZN10layer_norm13ln_fwd_kernelINS_13Kernel_traitsI6__halfS2_S2_S2_fjLj2560ELj1ELj4ELj1ELj16ENS_18Kernel_traits_baseILj2560ES2_S2_S2_S2_fjLj128EEEEELb0ELb0ELb0ELb0EEEvNS_9FwdParamsE)
        .other          _ZN10layer_norm13ln_fwd_kernelINS_13Kernel_traitsI6__halfS2_S2_S2_fjLj2560ELj1ELj4ELj1ELj16ENS_18Kernel_traits_baseILj2560ES2_S2_S2_S2_fjLj128EEEEELb0ELb0ELb0ELb0EEEvNS_9FwdParamsE,@"STO_CUDA_ENTRY STV_DEFAULT"
_ZN10layer_norm13ln_fwd_kernelINS_13Kernel_traitsI6__halfS2_S2_S2_fjLj2560ELj1ELj4ELj1ELj16ENS_18Kernel_traits_baseILj2560ES2_S2_S2_S2_fjLj128EEEEELb0ELb0ELb0ELb0EEEvNS_9FwdParamsE:
.text._ZN10layer_norm13ln_fwd_kernelINS_13Kernel_traitsI6__halfS2_S2_S2_fjLj2560ELj1ELj4ELj1ELj16ENS_18Kernel_traits_baseILj2560ES2_S2_S2_S2_fjLj128EEEEELb0ELb0ELb0ELb0EEEvNS_9FwdParamsE:
        /* <DEDUP_REMOVED lines=86> */
[----:B0-----:R-:W-:Y:S01]  /*0560*/  @P5 IMAD.WIDE.U32 R30, R3, 0x10, R30 ;  /* 0x00000010031e5825 */ /* 0x001fe200078e001e */
[----:B------:R1:W5:Y:S04]  /*0570*/  @P5 LDG.E.128 R60, desc[UR6][R28.64] ;  /* 0x000000061c3c5981 */ /* 0x000368000c1e1d00 */
[----:B------:R1:W5:Y:S01]  /*0580*/  @P5 LD.E.128 R56, desc[UR6][R30.64] ;  /* 0x000000061e385980 */ /* 0x000362000c101d00 */
[----:B------:R-:W-:-:S02]  /*0590*/  ISETP.GE.U32.AND P0, PT, R0, 0x140, PT ;  /* 0x000001400000780c */ /* 0x000fc40003f06070 */
[----:B------:R-:W-:-:S11]  /*05a0*/  @P5 IADD3 R3, PT, PT, R3, 0x20, RZ ;  /* 0x0000002003035810 */ /* 0x000fd60007ffe0ff */
        /* <DEDUP_REMOVED lines=8> */
.L_x_8800:
        /* <DEDUP_REMOVED lines=18> */
[----:B------:R-:W-:Y:S02]  /*0750*/  @P6 IADD3 R3, PT, PT, R3, 0x20, RZ ;  /* 0x0000002003036810 */ /* 0x000fe40007ffe0ff */
[----:B------:R1:W5:Y:S02]  /*0760*/  @P6 LDG.E.128 R116, desc[UR6][R6.64] ;  /* 0x0000000606746981 */ /* 0x000364000c1e1d00 */
[----:B------:R-:W1:Y:S01]  /*0770*/  @P3 LDC.64 R14, c[0x0][0x3d0] ;  /* 0x0000f400ff0e3b82 */ /* 0x000e620000000a00 */
[----:B------:R-:W-:Y:S01]  /*0780*/  @P6 MOV R115, RZ ;  /* 0x000000ff00736202 */ /* 0x000fe20000000f00 */
[----:B--2---:R-:W-:Y:S01]  /*0790*/  @P5 IMAD.WIDE.U32 R8, R3, 0x10, R8 ;  /* 0x0000001003085825 */ /* 0x004fe200078e0008 */
[----:B------:R-:W-:-:S02]  /*07a0*/  ISETP.GE.U32.AND P6, PT, R0, 0x120, PT ;  /* 0x000001200000780c */ /* 0x000fc40003fc6070 */
[----:B------:R-:W-:Y:S02]  /*07b0*/  @P5 IADD3 R3, PT, PT, R3, 0x20, RZ ;  /* 0x0000002003035810 */ /* 0x000fe40007ffe0ff */
[----:B------:R2:W5:Y:S01]  /*07c0*/  @P5 LDG.E.128 R108, desc[UR6][R8.64] ;  /* 0x00000006086c5981 */ /* 0x000562000c1e1d00 */
[----:B------:R-:W2:Y:S02]  /*07d0*/  @P2 LDC.64 R16, c[0x0][0x3d0] ;  /* 0x0000f400ff102b82 */ /* 0x000ea40000000a00 */
        /* <DEDUP_REMOVED lines=24> */
[----:B------:R-:W-:-:S02]  /*0960*/  HFMA2 R106, -RZ, RZ, 0, 0 ;  /* 0x00000000ff6a7431 */ /* 0x000fc400000001ff */
[----:B------:R-:W-:Y:S01]  /*0970*/  HFMA2 R122, -RZ, RZ, 0, 0 ;  /* 0x00000000ff7a7431 */ /* 0x000fe200000001ff */
[----:B------:R-:W-:Y:S02]  /*0980*/  CS2R R56, SRZ ;  /* 0x0000000000387805 */ /* 0x000fe4000001ff00 */
[----:B------:R-:W-:Y:S02]  /*0990*/  MOV R66, RZ ;  /* 0x000000ff00427202 */ /* 0x000fe40000000f00 */
[----:B------:R-:W-:Y:S02]  /*09a0*/  CS2R R64, SRZ ;  /* 0x0000000000407805 */ /* 0x000fe4000001ff00 */
[----:B------:R-:W-:Y:S02]  /*09b0*/  CS2R R72, SRZ ;  /* 0x0000000000487805 */ /* 0x000fe4000001ff00 */
[----:B------:R-:W-:Y:S02]  /*09c0*/  MOV R82, RZ ;  /* 0x000000ff00527202 */ /* 0x000fe40000000f00 */
[----:B------:R-:W-:-:S02]  /*09d0*/  CS2R R80, SRZ ;  /* 0x0000000000507805 */ /* 0x000fc4000001ff00 */
[----:B------:R-:W-:Y:S02]  /*09e0*/  CS2R R88, SRZ ;  /* 0x0000000000587805 */ /* 0x000fe4000001ff00 */
[----:B------:R-:W-:Y:S02]  /*09f0*/  MOV R98, RZ ;  /* 0x000000ff00627202 */ /* 0x000fe40000000f00 */
[----:B------:R-:W-:Y:S02]  /*0a00*/  CS2R R96, SRZ ;  /* 0x0000000000607805 */ /* 0x000fe4000001ff00 */
[----:B------:R-:W-:Y:S02]  /*0a10*/  CS2R R104, SRZ ;  /* 0x0000000000687805 */ /* 0x000fe4000001ff00 */
[----:B------:R-:W-:Y:S02]  /*0a20*/  MOV R114, RZ ;  /* 0x000000ff00727202 */ /* 0x000fe40000000f00 */
[----:B------:R-:W-:-:S02]  /*0a30*/  CS2R R112, SRZ ;  /* 0x0000000000707805 */ /* 0x000fc4000001ff00 */
[----:B------:R-:W-:Y:S02]  /*0a40*/  CS2R R120, SRZ ;  /* 0x0000000000787805 */ /* 0x000fe4000001ff00 */
[----:B------:R-:W-:Y:S02]  /*0a50*/  @P0 MOV R99, RZ ;  /* 0x000000ff00630202 */ /* 0x000fe40000000f00 */
[----:B------:R-:W-:Y:S02]  /*0a60*/  @P4 MOV R91, RZ ;  /* 0x000000ff005b4202 */ /* 0x000fe40000000f00 */
[----:B------:R-:W-:Y:S02]  /*0a70*/  @P3 MOV R83, RZ ;  /* 0x000000ff00533202 */ /* 0x000fe40000000f00 */
[----:B------:R-:W-:Y:S02]  /*0a80*/  @P2 MOV R75, RZ ;  /* 0x000000ff004b2202 */ /* 0x000fe40000000f00 */
[----:B------:R-:W-:-:S02]  /*0a90*/  @P1 MOV R67, RZ ;  /* 0x000000ff00431202 */ /* 0x000fc40000000f00 */
        /* <DEDUP_REMOVED lines=25> */
[----:B------:R-:W-:-:S07]  /*0c30*/  CS2R R120, SRZ ;  /* 0x0000000000787805 */ /* 0x000fce000001ff00 */
.L_x_8801:
[----:B------:R-:W-:Y:S05]  /*0c40*/  BSYNC.RECONVERGENT B0 ;  /* 0x0000000000007941 */ /* 0x000fea0003800200 */
.L_x_8799:
[----:B------:R-:W0:Y:S02]  /*0c50*/  LDCU UR4, c[0x0][0x384] ;  /* 0x00007080ff0477ac */ /* 0x000e240008000800 */
[----:B0-----:R-:W-:-:S13]  /*0c60*/  ISETP.GE.AND P0, PT, R2, UR4, PT ;  /* 0x0000000402007c0c */ /* 0x001fda000bf06270 */
[----:B------:R-:W-:Y:S05]  /*0c70*/  @P0 EXIT ;  /* 0x000000000000094d */ /* 0x000fea0003800000 */
[----:B------:R-:W0:Y:S01]  /*0c80*/  LDCU.64 UR4, c[0x0][0x3e0] ;  /* 0x00007c00ff0477ac */ /* 0x000e220008000a00 */
[----:B------:R-:W1:Y:S01]  /*0c90*/  LDCU UR8, c[0x0][0x388] ;  /* 0x00007100ff0877ac */ /* 0x000e620008000800 */
[----:B0-----:R-:W-:Y:S01]  /*0ca0*/  UISETP.NE.U32.AND UP0, UPT, UR4, URZ, UPT ;  /* 0x000000ff0400728c */ /* 0x001fe2000bf05070 */
[----:B------:R-:W0:Y:S03]  /*0cb0*/  LDCU.U8 UR4, c[0x0][0x410] ;  /* 0x00008200ff0477ac */ /* 0x000e260008000000 */
[----:B------:R-:W-:Y:S01]  /*0cc0*/  UISETP.NE.AND.EX UP0, UPT, UR5, URZ, UPT, UP0 ;  /* 0x000000ff0500728c */ /* 0x000fe2000bf05300 */
[----:B------:R-:W2:Y:S05]  /*0cd0*/  LDCU UR5, c[0x0][0x448] ;  /* 0x00008900ff0577ac */ /* 0x000eaa0008000800 */
[----:B-1----:R-:W-:-:S13]  /*0ce0*/  PLOP3.LUT P5, PT, PT, PT, UP0, 0x80, 0x8 ;  /* 0x000000000008781c */ /* 0x002fda0003faf008 */
.L_x_8873:
[----:B------:R-:W1:Y:S01]  /*0cf0*/  @P5 LDC.64 R128, c[0x0][0x3e0] ;  /* 0x0000f800ff805b82 */ /* 0x000e620000000a00 */
[----:B------:R-:W3:Y:S07]  /*0d00*/  S2R R177, SR_TID.X ;  /* 0x0000000000b17919 */ /* 0x000eee0000002100 */
[----:B------:R-:W4:Y:S08]  /*0d10*/  LDC.64 R136, c[0x0][0x3a0] ;  /* 0x0000e800ff887b82 */ /* 0x000f300000000a00 */
[----:B------:R-:W4:Y:S01]  /*0d20*/  LDC.64 R138, c[0x0][0x3e0] ;  /* 0x0000f800ff8a7b82 */ /* 0x000f220000000a00 */
[----:B-1----:R-:W-:-:S06]  /*0d30*/  @P5 IMAD.WIDE R128, R2, 0x2, R128 ;  /* 0x0000000202805825 */ /* 0x002fcc00078e0280 */
[----:B------:R-:W2:Y:S01]  /*0d40*/  @P5 LDG.E.U16 R128, desc[UR6][R128.64] ;  /* 0x0000000680805981 */ /* 0x000ea2000c1e1500 */
[----:B------:R-:W-:Y:S01]  /*0d50*/  IMAD R130, R2, UR8, RZ ;  /* 0x0000000802827c24 */ /* 0x000fe2000f8e02ff */
[----:B------:R-:W-:Y:S01]  /*0d60*/  ISETP.GE.U32.AND P4, PT, R0, 0x20, PT ;  /* 0x000000200000780c */ /* 0x000fe20003f86070 */
[----:B------:R-:W-:Y:S01]  /*0d70*/  BSSY.RECONVERGENT B0, `(.L_x_8802) ;  /* 0x000005d000007945 */ /* 0x000fe20003800200 */
[----:B---3--:R-:W-:Y:S01]  /*0d80*/  LOP3.LUT R132, R177, 0x1f, RZ, 0xc0, !PT ;  /* 0x0000001fb1847812 */ /* 0x008fe200078ec0ff */
[----:B------:R-:W-:Y:S01]  /*0d90*/  HFMA2 R178, -RZ, RZ, 1.875, 0 ;  /* 0x3f800000ffb27431 */ /* 0x000fe200000001ff */
[----:B------:R-:W-:-:S04]  /*0da0*/  SHF.R.S32.HI R131, RZ, 0x1f, R130 ;  /* 0x0000001fff837819 */ /* 0x000fc80000011482 */
[----:B------:R-:W-:Y:S02]  /*0db0*/  LEA.HI R131, R131, R130, RZ, 0x3 ;  /* 0x0000008283837211 */ /* 0x000fe400078f18ff */
[----:B----4-:R-:W-:Y:S02]  /*0dc0*/  LOP3.LUT P0, RZ, R136, R138, RZ, 0xfc, !PT ;  /* 0x0000008a88ff7212 */ /* 0x010fe4000780fcff */
[----:B------:R-:W-:Y:S02]  /*0dd0*/  LEA.HI.SX32 R132, R131, R132, 0x1d ;  /* 0x0000008483847211 */ /* 0x000fe400078feaff */
[----:B------:R-:W-:Y:S02]  /*0de0*/  LOP3.LUT P0, RZ, R137, R139, RZ, 0xfc, P0 ;  /* 0x0000008b89ff7212 */ /* 0x000fe4000000fcff */
[----:B------:R-:W-:Y:S01]  /*0df0*/  MOV R179, R132 ;  /* 0x0000008400b37202 */ /* 0x000fe20000000f00 */
[----:B--2---:R-:W-:Y:S01]  /*0e00*/  @P5 HADD2.F32 R178, -RZ, R128.H0_H0 ;  /* 0x20000080ffb25230 */ /* 0x004fe20000004100 */
[----:B------:R-:W-:Y:S09]  /*0e10*/  @!P4 BRA `(.L_x_8803) ;  /* 0x000000040048c947 */ /* 0x000ff20003800000 */
[----:B------:R-:W1:Y:S02]  /*0e20*/  LDC.64 R128, c[0x0][0x390] ;  /* 0x0000e400ff807b82 */ /* 0x000e640000000a00 */
[----:B-1----:R-:W-:-:S06]  /*0e30*/  IMAD.WIDE.U32 R128, R132, 0x10, R128 ;  /* 0x0000001084807825 */ /* 0x002fcc00078e0080 */
[----:B------:R-:W5:Y:S01]  /*0e40*/  LDG.E.128 R128, desc[UR6][R128.64] ;  /* 0x0000000680807981 */ /* 0x000f62000c1e1d00 */
[----:B------:R-:W-:-:S04]  /*0e50*/  ISETP.NE.U32.AND P1, PT, R136, RZ, PT ;  /* 0x000000ff8800720c */ /* 0x000fc80003f25070 */
[----:B------:R-:W-:-:S13]  /*0e60*/  ISETP.NE.AND.EX P1, PT, R137, RZ, PT, P1 ;  /* 0x000000ff8900720c */ /* 0x000fda0003f25310 */
[----:B------:R-:W-:Y:S05]  /*0e70*/  @!P1 BRA `(.L_x_8804) ;  /* 0x0000000000809947 */ /* 0x000fea0003800000 */
[----:B------:R-:W1:Y:S02]  /*0e80*/  LDC.64 R44, c[0x0][0x3a0] ;  /* 0x0000e800ff2c7b82 */ /* 0x000e640000000a00 */
[----:B-1----:R-:W-:-:S06]  /*0e90*/  IMAD.WIDE.U32 R44, R132, 0x10, R44 ;  /* 0x00000010842c7825 */ /* 0x002fcc00078e002c */
[----:B------:R-:W2:Y:S01]  /*0ea0*/  LDG.E.128 R44, desc[UR6][R44.64] ;  /* 0x000000062c2c7981 */ /* 0x000ea2000c1e1d00 */
[--C-:B-----5:R-:W-:Y:S02]  /*0eb0*/  HADD2.F32 R133, -RZ, R128.reuse.H0_H0 ;  /* 0x20000080ff857230 */ /* 0x120fe40000004100 */
[----:B------:R-:W-:Y:S02]  /*0ec0*/  HADD2.F32 R179, -RZ, R128.H1_H1 ;  /* 0x30000080ffb37230 */ /* 0x000fe40000004100 */
[----:B------:R-:W-:Y:S02]  /*0ed0*/  HADD2.F32 R143, -RZ, R129.H0_H0 ;  /* 0x20000081ff8f7230 */ /* 0x000fe40000004100 */
[--C-:B------:R-:W-:Y:S02]  /*0ee0*/  HADD2.F32 R135, -RZ, R130.reuse.H0_H0 ;  /* 0x20000082ff877230 */ /* 0x100fe40000004100 */
[----:B------:R-:W-:Y:S02]  /*0ef0*/  HADD2.F32 R181, -RZ, R130.H1_H1 ;  /* 0x30000082ffb57230 */ /* 0x000fe40000004100 */
[----:B------:R-:W-:-:S02]  /*0f00*/  HADD2.F32 R141, -RZ, R131.H0_H0 ;  /* 0x20000083ff8d7230 */ /* 0x000fc40000004100 */
[----:B------:R-:W-:Y:S02]  /*0f10*/  HADD2.F32 R129, -RZ, R129.H1_H1 ;  /* 0x30000081ff817230 */ /* 0x000fe40000004100 */
[----:B------:R-:W-:Y:S02]  /*0f20*/  HADD2.F32 R131, -RZ, R131.H1_H1 ;  /* 0x30000083ff837230 */ /* 0x000fe40000004100 */
[--C-:B--2---:R-:W-:Y:S02]  /*0f30*/  HADD2.F32 R144, -RZ, R44.reuse.H0_H0 ;  /* 0x2000002cff907230 */ /* 0x104fe40000004100 */
[----:B------:R-:W-:Y:S02]  /*0f40*/  HADD2.F32 R128, -RZ, R44.H1_H1 ;  /* 0x3000002cff807230 */ /* 0x000fe40000004100 */
[----:B------:R-:W-:Y:S02]  /*0f50*/  HADD2.F32 R142, -RZ, R46.H0_H0 ;  /* 0x2000002eff8e7230 */ /* 0x000fe40000004100 */
[----:B------:R-:W-:Y:S01]  /*0f60*/  FFMA.FTZ R144, R133, R178, R144 ;  /* 0x000000b285907223 */ /* 0x000fe20000010090 */
[----:B------:R-:W-:-:S02]  /*0f70*/  HADD2.F32 R44, -RZ, R45.H0_H0 ;  /* 0x2000002dff2c7230 */ /* 0x000fc40000004100 */
[-C--:B------:R-:W-:Y:S01]  /*0f80*/  FFMA.FTZ R133, R179, R178.reuse, R128 ;  /* 0x000000b2b3857223 */ /* 0x080fe20000010080 */
[----:B------:R-:W-:Y:S02]  /*0f90*/  HADD2.F32 R134, -RZ, R45.H1_H1 ;  /* 0x3000002dff867230 */ /* 0x000fe40000004100 */
[-C--:B------:R-:W-:Y:S01]  /*0fa0*/  FFMA.FTZ R142, R135, R178.reuse, R142 ;  /* 0x000000b2878e7223 */ /* 0x080fe2000001008e */
[----:B------:R-:W-:Y:S02]  /*0fb0*/  HADD2.F32 R46, -RZ, R46.H1_H1 ;  /* 0x3000002eff2e7230 */ /* 0x000fe40000004100 */
[-C--:B------:R-:W-:Y:S01]  /*0fc0*/  FFMA.FTZ R143, R143, R178.reuse, R44 ;  /* 0x000000b28f8f7223 */ /* 0x080fe2000001002c */
[--C-:B------:R-:W-:Y:S02]  /*0fd0*/  HADD2.F32 R130, -RZ, R47.reuse.H0_H0 ;  /* 0x2000002fff827230 */ /* 0x100fe40000004100 */
[----:B------:R-:W-:Y:S01]  /*0fe0*/  FFMA.FTZ R134, R129, R178, R134 ;  /* 0x000000b281867223 */ /* 0x000fe20000010086 */
[----:B------:R-:W-:-:S02]  /*0ff0*/  HADD2.F32 R140, -RZ, R47.H1_H1 ;  /* 0x3000002fff8c7230 */ /* 0x000fc40000004100 */
[----:B------:R-:W-:Y:S01]  /*1000*/  FFMA.FTZ R135, R181, R178, R46 ;  /* 0x000000b2b5877223 */ /* 0x000fe2000001002e */
[----:B------:R-:W-:Y:S01]  /*1010*/  F2FP.F16.F32.PACK_AB R44, R133, R144 ;  /* 0x00000090852c723e */ /* 0x000fe200000000ff */
[-C--:B------:R-:W-:Y:S01]  /*1020*/  FFMA.FTZ R141, R141, R178.reuse, R130 ;  /* 0x000000b28d8d7223 */ /* 0x080fe20000010082 */
[----:B------:R-:W-:Y:S01]  /*1030*/  F2FP.F16.F32.PACK_AB R45, R134, R143 ;  /* 0x0000008f862d723e */ /* 0x000fe200000000ff */
[----:B------:R-:W-:Y:S01]  /*1040*/  FFMA.FTZ R140, R131, R178, R140 ;  /* 0x000000b2838c7223 */ /* 0x000fe2000001008c */
[----:B------:R-:W-:-:S04]  /*1050*/  F2FP.F16.F32.PACK_AB R46, R135, R142 ;  /* 0x0000008e872e723e */ /* 0x000fc800000000ff */
[----:B------:R-:W-:Y:S01]  /*1060*/  F2FP.F16.F32.PACK_AB R47, R140, R141 ;  /* 0x0000008d8c2f723e */ /* 0x000fe200000000ff */
[----:B------:R-:W-:Y:S06]  /*1070*/  BRA `(.L_x_8805) ;  /* 0x0000000000a07947 */ /* 0x000fec0003800000 */
.L_x_8804:
[----:B------:R-:W-:-:S04]  /*1080*/  ISETP.NE.U32.AND P5, PT, R138, RZ, PT ;  /* 0x000000ff8a00720c */ /* 0x000fc80003fa5070 */
[----:B------:R-:W-:-:S13]  /*1090*/  ISETP.NE.AND.EX P5, PT, R139, RZ, PT, P5 ;  /* 0x000000ff8b00720c */ /* 0x000fda0003fa5350 */
[----:B------:R-:W-:Y:S05]  /*10a0*/  @!P5 BRA `(.L_x_8806) ;  /* 0x000000000054d947 */ /* 0x000fea0003800000 */
[----:B-----5:R-:W-:Y:S02]  /*10b0*/  HADD2.F32 R143, -RZ, R129.H0_H0 ;  /* 0x20000081ff8f7230 */ /* 0x020fe40000004100 */
[----:B------:R-:W-:Y:S02]  /*10c0*/  HADD2.F32 R141, -RZ, R131.H0_H0 ;  /* 0x20000083ff8d7230 */ /* 0x000fe40000004100 */
[--C-:B------:R-:W-:Y:S02]  /*10d0*/  HADD2.F32 R45, -RZ, R128.reuse.H0_H0 ;  /* 0x20000080ff2d7230 */ /* 0x100fe40000004100 */
[-C--:B------:R-:W-:Y:S01]  /*10e0*/  FMUL.FTZ R143, R143, R178.reuse ;  /* 0x000000b28f8f7220 */ /* 0x080fe20000410000 */
[----:B------:R-:W-:Y:S02]  /*10f0*/  HADD2.F32 R133, -RZ, R128.H1_H1 ;  /* 0x30000080ff857230 */ /* 0x000fe40000004100 */
[----:B------:R-:W-:Y:S01]  /*1100*/  FMUL.FTZ R141, R141, R178 ;  /* 0x000000b28d8d7220 */ /* 0x000fe20000410000 */
[----:B------:R-:W-:-:S02]  /*1110*/  HADD2.F32 R129, -RZ, R129.H1_H1 ;  /* 0x30000081ff817230 */ /* 0x000fc40000004100 */
[-C--:B------:R-:W-:Y:S01]  /*1120*/  FMUL.FTZ R144, R45, R178.reuse ;  /* 0x000000b22d907220 */ /* 0x080fe20000410000 */
[--C-:B------:R-:W-:Y:S02]  /*1130*/  HADD2.F32 R47, -RZ, R130.reuse.H0_H0 ;  /* 0x20000082ff2f7230 */ /* 0x100fe40000004100 */
[-C--:B------:R-:W-:Y:S01]  /*1140*/  FMUL.FTZ R133, R133, R178.reuse ;  /* 0x000000b285857220 */ /* 0x080fe20000410000 */
[----:B------:R-:W-:Y:S02]  /*1150*/  HADD2.F32 R135, -RZ, R130.H1_H1 ;  /* 0x30000082ff877230 */ /* 0x000fe40000004100 */
[-C--:B------:R-:W-:Y:S01]  /*1160*/  FMUL.FTZ R134, R129, R178.reuse ;  /* 0x000000b281867220 */ /* 0x080fe20000410000 */
[----:B------:R-:W-:Y:S02]  /*1170*/  HADD2.F32 R131, -RZ, R131.H1_H1 ;  /* 0x30000083ff837230 */ /* 0x000fe40000004100 */
[----:B------:R-:W-:Y:S01]  /*1180*/  FMUL.FTZ R142, R47, R178 ;  /* 0x000000b22f8e7220 */ /* 0x000fe20000410000 */
[----:B------:R-:W-:Y:S01]  /*1190*/  F2FP.F16.F32.PACK_AB R44, R133, R144 ;  /* 0x00000090852c723e */ /* 0x000fe200000000ff */
[-C--:B------:R-:W-:Y:S01]  /*11a0*/  FMUL.FTZ R135, R135, R178.reuse ;  /* 0x000000b287877220 */ /* 0x080fe20000410000 */
[----:B------:R-:W-:Y:S01]  /*11b0*/  F2FP.F16.F32.PACK_AB R45, R134, R143 ;  /* 0x0000008f862d723e */ /* 0x000fe200000000ff */
[----:B------:R-:W-:-:S03]  /*11c0*/  FMUL.FTZ R140, R131, R178 ;  /* 0x000000b2838c7220 */ /* 0x000fc60000410000 */
[----:B------:R-:W-:Y:S02]  /*11d0*/  F2FP.F16.F32.PACK_AB R46, R135, R142 ;  /* 0x0000008e872e723e */ /* 0x000fe400000000ff */
[----:B------:R-:W-:Y:S01]  /*11e0*/  F2FP.F16.F32.PACK_AB R47, R140, R141 ;  /* 0x0000008d8c2f723e */ /* 0x000fe200000000ff */
[----:B------:R-:W-:Y:S06]  /*11f0*/  BRA `(.L_x_8805) ;  /* 0x0000000000407947 */ /* 0x000fec0003800000 */
.L_x_8806:
[--C-:B-----5:R-:W-:Y:S02]  /*1200*/  HADD2.F32 R133, -RZ, R128.reuse.H0_H0 ;  /* 0x20000080ff857230 */ /* 0x120fe40000004100 */
[----:B------:R-:W-:Y:S02]  /*1210*/  HADD2.F32 R135, -RZ, R128.H1_H1 ;  /* 0x30000080ff877230 */ /* 0x000fe40000004100 */
[----:B------:R-:W-:Y:S02]  /*1220*/  HADD2.F32 R143, -RZ, R129.H0_H0 ;  /* 0x20000081ff8f7230 */ /* 0x000fe40000004100 */
[-C--:B------:R-:W-:Y:S01]  /*1230*/  FMUL.FTZ R144, R133, R178.reuse ;  /* 0x000000b285907220 */ /* 0x080fe20000410000 */
[----:B------:R-:W-:Y:S02]  /*1240*/  HADD2.F32 R141, -RZ, R130.H0_H0 ;  /* 0x20000082ff8d7230 */ /* 0x000fe40000004100 */
[----:B------:R-:W-:Y:S01]  /*1250*/  FMUL.FTZ R133, R135, R178 ;  /* 0x000000b287857220 */ /* 0x000fe20000410000 */
[----:B------:R-:W-:-:S02]  /*1260*/  HADD2.F32 R181, -RZ, R131.H0_H0 ;  /* 0x20000083ffb57230 */ /* 0x000fc40000004100 */
[-C--:B------:R-:W-:Y:S01]  /*1270*/  FMUL.FTZ R143, R143, R178.reuse ;  /* 0x000000b28f8f7220 */ /* 0x080fe20000410000 */
[----:B------:R-:W-:Y:S02]  /*1280*/  HADD2.F32 R129, -RZ, R129.H1_H1 ;  /* 0x30000081ff817230 */ /* 0x000fe40000004100 */
[-C--:B------:R-:W-:Y:S01]  /*1290*/  FMUL.FTZ R142, R141, R178.reuse ;  /* 0x000000b28d8e7220 */ /* 0x080fe20000410000 */
[----:B------:R-:W-:Y:S02]  /*12a0*/  HADD2.F32 R179, -RZ, R130.H1_H1 ;  /* 0x30000082ffb37230 */ /* 0x000fe40000004100 */
[-C--:B------:R-:W-:Y:S01]  /*12b0*/  FMUL.FTZ R141, R181, R178.reuse ;  /* 0x000000b2b58d7220 */ /* 0x080fe20000410000 */
[----:B------:R-:W-:Y:S02]  /*12c0*/  HADD2.F32 R131, -RZ, R131.H1_H1 ;  /* 0x30000083ff837230 */ /* 0x000fe40000004100 */
[-C--:B------:R-:W-:Y:S01]  /*12d0*/  FMUL.FTZ R134, R129, R178.reuse ;  /* 0x000000b281867220 */ /* 0x080fe20000410000 */
[----:B------:R-:W-:-:S02]  /*12e0*/  FMUL.FTZ R135, R179, R178 ;  /* 0x000000b2b3877220 */ /* 0x000fc40000410000 */
[----:B------:R-:W-:-:S07]  /*12f0*/  FMUL.FTZ R140, R131, R178 ;  /* 0x000000b2838c7220 */ /* 0x000fce0000410000 */
.L_x_8805:
[----:B------:R-:W1:Y:S01]  /*1300*/  @P0 LDC.64 R128, c[0x0][0x3a8] ;  /* 0x0000ea00ff800b82 */ /* 0x000e620000000a00 */
[C---:B------:R-:W-:Y:S01]  /*1310*/  IADD3 R179, PT, PT, R132.reuse, 0x20, RZ ;  /* 0x0000002084b37810 */ /* 0x040fe20007ffe0ff */
[----:B-1----:R-:W-:-:S05]  /*1320*/  @P0 IMAD.WIDE.U32 R128, R132, 0x10, R128 ;  /* 0x0000001084800825 */ /* 0x002fca00078e0080 */
[----:B------:R1:W-:Y:S02]  /*1330*/  @P0 STG.E.128 desc[UR6][R128.64], R44 ;  /* 0x0000002c80000986 */ /* 0x0003e4000c101d06 */
.L_x_8803:
[----:B0-----:R-:W-:Y:S05]  /*1340*/  BSYNC.RECONVERGENT B0 ;  /* 0x0000000000007941 */ /* 0x001fea0003800200 */
.L_x_8802:
[----:B------:R-:W-:Y:S01]  /*1350*/  ISETP.GE.U32.AND P1, PT, R0, 0x40, PT ;  /* 0x000000400000780c */ /* 0x000fe20003f26070 */
[----:B------:R-:W-:Y:S01]  /*1360*/  BSSY.RECONVERGENT B0, `(.L_x_8807) ;  /* 0x0000056000007945 */ /* 0x000fe20003800200 */
[----:B------:R-:W-:-:S11]  /*1370*/  LOP3.LUT R3, R3, 0xfffff7ff, RZ, 0xc0, !PT ;  /* 0xfffff7ff03037812 */ /* 0x000fd600078ec0ff */
[----:B------:R-:W-:Y:S01]  /*1380*/  @P1 LOP3.LUT R3, R3, 0x800, RZ, 0xfc, !PT ;  /* 0x0000080003031812 */ /* 0x000fe200078efcff */
[----:B------:R-:W-:Y:S06]  /*1390*/  @!P1 BRA `(.L_x_8808) ;  /* 0x0000000400489947 */ /* 0x000fec0003800000 */
        /* <DEDUP_REMOVED lines=9> */
[--C-:B-1---5:R-:W-:Y:S02]  /*1430*/  HADD2.F32 R45, -RZ, R36.reuse.H0_H0 ;  /* 0x20000024ff2d7230 */ /* 0x122fe40000004100 */
[----:B------:R-:W-:Y:S02]  /*1440*/  HADD2.F32 R47, -RZ, R36.H1_H1 ;  /* 0x30000024ff2f7230 */ /* 0x000fe40000004100 */
[--C-:B------:R-:W-:Y:S02]  /*1450*/  HADD2.F32 R131, -RZ, R38.reuse.H0_H0 ;  /* 0x20000026ff837230 */ /* 0x100fe40000004100 */
[----:B------:R-:W-:Y:S02]  /*1460*/  HADD2.F32 R181, -RZ, R38.H1_H1 ;  /* 0x30000026ffb57230 */ /* 0x000fe40000004100 */
[----:B------:R-:W-:Y:S02]  /*1470*/  HADD2.F32 R129, -RZ, R37.H0_H0 ;  /* 0x20000025ff817230 */ /* 0x000fe40000004100 */
[----:B------:R-:W-:-:S02]  /*1480*/  HADD2.F32 R183, -RZ, R39.H0_H0 ;  /* 0x20000027ffb77230 */ /* 0x000fc40000004100 */
[----:B------:R-:W-:Y:S02]  /*1490*/  HADD2.F32 R37, -RZ, R37.H1_H1 ;  /* 0x30000025ff257230 */ /* 0x000fe40000004100 */
[----:B------:R-:W-:Y:S02]  /*14a0*/  HADD2.F32 R39, -RZ, R39.H1_H1 ;  /* 0x30000027ff277230 */ /* 0x000fe40000004100 */
[--C-:B--2---:R-:W-:Y:S02]  /*14b0*/  HADD2.F32 R36, -RZ, R40.reuse.H0_H0 ;  /* 0x20000028ff247230 */ /* 0x104fe40000004100 */
[----:B------:R-:W-:Y:S02]  /*14c0*/  HADD2.F32 R44, -RZ, R40.H1_H1 ;  /* 0x30000028ff2c7230 */ /* 0x000fe40000004100 */
[----:B------:R-:W-:Y:S02]  /*14d0*/  HADD2.F32 R38, -RZ, R41.H0_H0 ;  /* 0x20000029ff267230 */ /* 0x000fe40000004100 */
[----:B------:R-:W-:-:S02]  /*14e0*/  HADD2.F32 R40, -RZ, R42.H0_H0 ;  /* 0x2000002aff287230 */ /* 0x000fc40000004100 */
[----:B------:R-:W-:Y:S02]  /*14f0*/  HADD2.F32 R46, -RZ, R41.H1_H1 ;  /* 0x30000029ff2e7230 */ /* 0x000fe40000004100 */
[----:B------:R-:W-:Y:S02]  /*1500*/  HADD2.F32 R128, -RZ, R42.H1_H1 ;  /* 0x3000002aff807230 */ /* 0x000fe40000004100 */
[-C--:B------:R-:W-:Y:S01]  /*1510*/  FFMA.FTZ R42, R129, R178.reuse, R38 ;  /* 0x000000b2812a7223 */ /* 0x080fe20000010026 */
[--C-:B------:R-:W-:Y:S02]  /*1520*/  HADD2.F32 R130, -RZ, R43.reuse.H0_H0 ;  /* 0x2000002bff827230 */ /* 0x100fe40000004100 */
[-C--:B------:R-:W-:Y:S01]  /*1530*/  FFMA.FTZ R41, R131, R178.reuse, R40 ;  /* 0x000000b283297223 */ /* 0x080fe20000010028 */
[----:B------:R-:W-:Y:S02]  /*1540*/  HADD2.F32 R180, -RZ, R43.H1_H1 ;  /* 0x3000002bffb47230 */ /* 0x000fe40000004100 */
[-C--:B------:R-:W-:Y:S01]  /*1550*/  FFMA.FTZ R43, R45, R178.reuse, R36 ;  /* 0x000000b22d2b7223 */ /* 0x080fe20000010024 */
[-C--:B------:R-:W-:Y:S01]  /*1560*/  FFMA.FTZ R38, R181, R178.reuse, R128 ;  /* 0x000000b2b5267223 */ /* 0x080fe20000010080 */
[-C--:B------:R-:W-:Y:S01]  /*1570*/  FFMA.FTZ R40, R183, R178.reuse, R130 ;  /* 0x000000b2b7287223 */ /* 0x080fe20000010082 */
[-C--:B------:R-:W-:Y:S01]  /*1580*/  FFMA.FTZ R37, R37, R178.reuse, R46 ;  /* 0x000000b225257223 */ /* 0x080fe2000001002e */
[-C--:B------:R-:W-:Y:S01]  /*1590*/  FFMA.FTZ R39, R39, R178.reuse, R180 ;  /* 0x000000b227277223 */ /* 0x080fe200000100b4 */
[----:B------:R-:W-:Y:S01]  /*15a0*/  FFMA.FTZ R36, R47, R178, R44 ;  /* 0x000000b22f247223 */ /* 0x000fe2000001002c */
[----:B------:R-:W-:-:S02]  /*15b0*/  F2FP.F16.F32.PACK_AB R46, R38, R41 ;  /* 0x00000029262e723e */ /* 0x000fc400000000ff */
[----:B------:R-:W-:Y:S02]  /*15c0*/  F2FP.F16.F32.PACK_AB R45, R37, R42 ;  /* 0x0000002a252d723e */ /* 0x000fe400000000ff */
[----:B------:R-:W-:Y:S02]  /*15d0*/  F2FP.F16.F32.PACK_AB R47, R39, R40 ;  /* 0x00000028272f723e */ /* 0x000fe400000000ff */
[----:B------:R-:W-:Y:S01]  /*15e0*/  F2FP.F16.F32.PACK_AB R44, R36, R43 ;  /* 0x0000002b242c723e */ /* 0x000fe200000000ff */
[----:B------:R-:W-:Y:S06]  /*15f0*/  BRA `(.L_x_8810) ;  /* 0x0000000000a07947 */ /* 0x000fec0003800000 */
.L_x_8809:
[----:B------:R-:W-:-:S04]  /*1600*/  ISETP.NE.U32.AND P1, PT, R138, RZ, PT ;  /* 0x000000ff8a00720c */ /* 0x000fc80003f25070 */
[----:B------:R-:W-:-:S13]  /*1610*/  ISETP.NE.AND.EX P1, PT, R139, RZ, PT, P1 ;  /* 0x000000ff8b00720c */ /* 0x000fda0003f25310 */
[----:B------:R-:W-:Y:S05]  /*1620*/  @P1 BRA `(.L_x_8811) ;  /* 0x0000000000441947 */ /* 0x000fea0003800000 */
[--C-:B-----5:R-:W-:Y:S02]  /*1630*/  HADD2.F32 R41, -RZ, R36.reuse.H1_H1 ;  /* 0x30000024ff297230 */ /* 0x120fe40000004100 */
[----:B-1----:R-:W-:Y:S02]  /*1640*/  HADD2.F32 R129, -RZ, R37.H0_H0 ;  /* 0x20000025ff817230 */ /* 0x002fe40000004100 */
[----:B------:R-:W-:Y:S02]  /*1650*/  HADD2.F32 R183, -RZ, R39.H0_H0 ;  /* 0x20000027ffb77230 */ /* 0x000fe40000004100 */
[----:B------:R-:W-:Y:S02]  /*1660*/  HADD2.F32 R43, -RZ, R36.H0_H0 ;  /* 0x20000024ff2b7230 */ /* 0x000fe40000004100 */
[-C--:B------:R-:W-:Y:S01]  /*1670*/  FMUL.FTZ R36, R41, R178.reuse ;  /* 0x000000b229247220 */ /* 0x080fe20000410000 */
[----:B------:R-:W-:Y:S02]  /*1680*/  HADD2.F32 R37, -RZ, R37.H1_H1 ;  /* 0x30000025ff257230 */ /* 0x000fe40000004100 */
[----:B------:R-:W-:Y:S01]  /*1690*/  FMUL.FTZ R42, R129, R178 ;  /* 0x000000b2812a7220 */ /* 0x000fe20000410000 */
[----:B------:R-:W-:-:S02]  /*16a0*/  HADD2.F32 R131, -RZ, R38.H0_H0 ;  /* 0x20000026ff837230 */ /* 0x000fc40000004100 */
[-C--:B------:R-:W-:Y:S01]  /*16b0*/  FMUL.FTZ R43, R43, R178.reuse ;  /* 0x000000b22b2b7220 */ /* 0x080fe20000410000 */
[----:B------:R-:W-:Y:S02]  /*16c0*/  HADD2.F32 R181, -RZ, R38.H1_H1 ;  /* 0x30000026ffb57230 */ /* 0x000fe40000004100 */
[-C--:B------:R-:W-:Y:S01]  /*16d0*/  FMUL.FTZ R37, R37, R178.reuse ;  /* 0x000000b225257220 */ /* 0x080fe20000410000 */
[----:B------:R-:W-:Y:S02]  /*16e0*/  HADD2.F32 R39, -RZ, R39.H1_H1 ;  /* 0x30000027ff277230 */ /* 0x000fe40000004100 */
[-C--:B------:R-:W-:Y:S01]  /*16f0*/  FMUL.FTZ R41, R131, R178.reuse ;  /* 0x000000b283297220 */ /* 0x080fe20000410000 */
[-C--:B------:R-:W-:Y:S01]  /*1700*/  FMUL.FTZ R40, R183, R178.reuse ;  /* 0x000000b2b7287220 */ /* 0x080fe20000410000 */
[-C--:B------:R-:W-:Y:S01]  /*1710*/  FMUL.FTZ R38, R181, R178.reuse ;  /* 0x000000b2b5267220 */ /* 0x080fe20000410000 */
[----:B------:R-:W-:Y:S01]  /*1720*/  FMUL.FTZ R39, R39, R178 ;  /* 0x000000b227277220 */ /* 0x000fe20000410000 */
[----:B------:R-:W-:Y:S06]  /*1730*/  BRA `(.L_x_8810) ;  /* 0x0000000000507947 */ /* 0x000fec0003800000 */
.L_x_8811:
[----:B-----5:R-:W-:Y:S02]  /*1740*/  HADD2.F32 R41, -RZ, R37.H0_H0 ;  /* 0x20000025ff297230 */ /* 0x020fe40000004100 */
[----:B------:R-:W-:Y:S02]  /*1750*/  HADD2.F32 R131, -RZ, R39.H0_H0 ;  /* 0x20000027ff837230 */ /* 0x000fe40000004100 */
[--C-:B------:R-:W-:Y:S02]  /*1760*/  HADD2.F32 R43, -RZ, R36.reuse.H0_H0 ;  /* 0x20000024ff2b7230 */ /* 0x100fe40000004100 */
[-C--:B------:R-:W-:Y:S01]  /*1770*/  FMUL.FTZ R42, R41, R178.reuse ;  /* 0x000000b2292a7220 */ /* 0x080fe20000410000 */
[----:B-1----:R-:W-:Y:S02]  /*1780*/  HADD2.F32 R45, -RZ, R36.H1_H1 ;  /* 0x30000024ff2d7230 */ /* 0x002fe40000004100 */
        /* <DEDUP_REMOVED lines=8> */
[-C--:B------:R-:W-:Y:S01]  /*1810*/  FMUL.FTZ R41, R47, R178.reuse ;  /* 0x000000b22f297220 */ /* 0x080fe20000410000 */
[----:B------:R-:W-:Y:S01]  /*1820*/  F2FP.F16.F32.PACK_AB R44, R36, R43 ;  /* 0x0000002b242c723e */ /* 0x000fe200000000ff */
[----:B------:R-:W-:Y:S01]  /*1830*/  FMUL.FTZ R38, R129, R178 ;  /* 0x000000b281267220 */ /* 0x000fe20000410000 */
[----:B------:R-:W-:Y:S01]  /*1840*/  F2FP.F16.F32.PACK_AB R45, R37, R42 ;  /* 0x0000002a252d723e */ /* 0x000fe200000000ff */
[----:B------:R-:W-:-:S03]  /*1850*/  FMUL.FTZ R39, R39, R178 ;  /* 0x000000b227277220 */ /* 0x000fc60000410000 */
[----:B------:R-:W-:Y:S02]  /*1860*/  F2FP.F16.F32.PACK_AB R46, R38, R41 ;  /* 0x00000029262e723e */ /* 0x000fe400000000ff */
[----:B------:R-:W-:-:S07]  /*1870*/  F2FP.F16.F32.PACK_AB R47, R39, R40 ;  /* 0x00000028272f723e */ /* 0x000fce00000000ff */
.L_x_8810:
[----:B------:R-:W0:Y:S02]  /*1880*/  @P0 LDC.64 R128, c[0x0][0x3a8] ;  /* 0x0000ea00ff800b82 */ /* 0x000e240000000a00 */
[C---:B0-----:R-:W-:Y:S01]  /*1890*/  @P0 IMAD.WIDE.U32 R128, R179.reuse, 0x10, R128 ;  /* 0x00000010b3800825 */ /* 0x041fe200078e0080 */
[----:B------:R-:W-:-:S04]  /*18a0*/  IADD3 R179, PT, PT, R179, 0x20, RZ ;  /* 0x00000020b3b37810 */ /* 0x000fc80007ffe0ff */
[----:B------:R0:W-:Y:S03]  /*18b0*/  @P0 STG.E.128 desc[UR6][R128.64], R44 ;  /* 0x0000002c80000986 */ /* 0x0001e6000c101d06 */
.L_x_8808:
[----:B------:R-:W-:Y:S05]  /*18c0*/  BSYNC.RECONVERGENT B0 ;  /* 0x0000000000007941 */ /* 0x000fea0003800200 */
.L_x_8807:
[----:B------:R-:W-:Y:S01]  /*18d0*/  ISETP.GE.U32.AND P1, PT, R0, 0x60, PT ;  /* 0x000000600000780c */ /* 0x000fe20003f26070 */
[----:B------:R-:W-:Y:S01]  /*18e0*/  BSSY.RECONVERGENT B0, `(.L_x_8812) ;  /* 0x0000056000007945 */ /* 0x000fe20003800200 */
[----:B------:R-:W-:-:S11]  /*18f0*/  LOP3.LUT R3, R3, 0xffffefff, RZ, 0xc0, !PT ;  /* 0xffffefff03037812 */ /* 0x000fd600078ec0ff */
[----:B------:R-:W-:Y:S01]  /*1900*/  @P1 LOP3.LUT R3, R3, 0x1000, RZ, 0xfc, !PT ;  /* 0x0000100003031812 */ /* 0x000fe200078efcff */
[----:B------:R-:W-:Y:S06]  /*1910*/  @!P1 BRA `(.L_x_8813) ;  /* 0x0000000400489947 */ /* 0x000fec0003800000 */
[----:B------:R-:W2:Y:S02]  /*1920*/  LDC.64 R28, c[0x0][0x390] ;  /* 0x0000e400ff1c7b82 */ /* 0x000ea40000000a00 */
[----:B--2---:R-:W-:-:S06]  /*1930*/  IMAD.WIDE.U32 R28, R179, 0x10, R28 ;  /* 0x00000010b31c7825 */ /* 0x004fcc00078e001c */
[----:B------:R-:W5:Y:S01]  /*1940*/  LDG.E.128 R28, desc[UR6][R28.64] ;  /* 0x000000061c1c7981 */ /* 0x000f62000c1e1d00 */
[----:B------:R-:W-:-:S04]  /*1950*/  ISETP.NE.U32.AND P1, PT, R136, RZ, PT ;  /* 0x000000ff8800720c */ /* 0x000fc80003f25070 */
[----:B------:R-:W-:-:S13]  /*1960*/  ISETP.NE.AND.EX P1, PT, R137, RZ, PT, P1 ;  /* 0x000000ff8900720c */ /* 0x000fda0003f25310 */
[----:B------:R-:W-:Y:S05]  /*1970*/  @!P1 BRA `(.L_x_8814) ;  /* 0x0000000000809947 */ /* 0x000fea0003800000 */
[----:B------:R-:W2:Y:S02]  /*1980*/  LDC.64 R32, c[0x0][0x3a0] ;  /* 0x0000e800ff207b82 */ /* 0x000ea40000000a00 */
[----:B--2---:R-:W-:-:S06]  /*1990*/  IMAD.WIDE.U32 R32, R179, 0x10, R32 ;  /* 0x00000010b3207825 */ /* 0x004fcc00078e0020 */
[----:B------:R-:W2:Y:S01]  /*19a0*/  LDG.E.128 R32, desc[UR6][R32.64] ;  /* 0x0000000620207981 */ /* 0x000ea2000c1e1d00 */
[--C-:B01---5:R-:W-:Y:S02]  /*19b0*/  HADD2.F32 R45, -RZ, R28.reuse.H0_H0 ;  /* 0x2000001cff2d7230 */ /* 0x123fe40000004100 */
        /* <DEDUP_REMOVED lines=28> */
.L_x_8814:
[----:B------:R-:W-:-:S04]  /*1b80*/  ISETP.NE.U32.AND P1, PT, R138, RZ, PT ;  /* 0x000000ff8a00720c */ /* 0x000fc80003f25070 */
[----:B------:R-:W-:-:S13]  /*1b90*/  ISETP.NE.AND.EX P1, PT, R139, RZ, PT, P1 ;  /* 0x000000ff8b00720c */ /* 0x000fda0003f25310 */
[----:B------:R-:W-:Y:S05]  /*1ba0*/  @P1 BRA `(.L_x_8816) ;  /* 0x0000000000441947 */ /* 0x000fea0003800000 */
[--C-:B-----5:R-:W-:Y:S02]  /*1bb0*/  HADD2.F32 R33, -RZ, R28.reuse.H1_H1 ;  /* 0x3000001cff217230 */ /* 0x120fe40000004100 */
[----:B01----:R-:W-:Y:S02]  /*1bc0*/  HADD2.F32 R129, -RZ, R29.H0_H0 ;  /* 0x2000001dff817230 */ /* 0x003fe40000004100 */
        /* <DEDUP_REMOVED lines=15> */
.L_x_8816:
[----:B-----5:R-:W-:Y:S02]  /*1cc0*/  HADD2.F32 R33, -RZ, R29.H0_H0 ;  /* 0x2000001dff217230 */ /* 0x020fe40000004100 */
[----:B------:R-:W-:Y:S02]  /*1cd0*/  HADD2.F32 R131, -RZ, R31.H0_H0 ;  /* 0x2000001fff837230 */ /* 0x000fe40000004100 */
[--C-:B------:R-:W-:Y:S02]  /*1ce0*/  HADD2.F32 R35, -RZ, R28.reuse.H0_H0 ;  /* 0x2000001cff237230 */ /* 0x100fe40000004100 */
[-C--:B------:R-:W-:Y:S01]  /*1cf0*/  FMUL.FTZ R34, R33, R178.reuse ;  /* 0x000000b221227220 */ /* 0x080fe20000410000 */
[----:B01----:R-:W-:Y:S02]  /*1d00*/  HADD2.F32 R45, -RZ, R28.H1_H1 ;  /* 0x3000001cff2d7230 */ /* 0x003fe40000004100 */
        /* <DEDUP_REMOVED lines=15> */
.L_x_8815:
[----:B------:R-:W0:Y:S02]  /*1e00*/  @P0 LDC.64 R128, c[0x0][0x3a8] ;  /* 0x0000ea00ff800b82 */ /* 0x000e240000000a00 */
[C---:B0-----:R-:W-:Y:S01]  /*1e10*/  @P0 IMAD.WIDE.U32 R128, R179.reuse, 0x10, R128 ;  /* 0x00000010b3800825 */ /* 0x041fe200078e0080 */
[----:B------:R-:W-:-:S04]  /*1e20*/  IADD3 R179, PT, PT, R179, 0x20, RZ ;  /* 0x00000020b3b37810 */ /* 0x000fc80007ffe0ff */
[----:B------:R2:W-:Y:S03]  /*1e30*/  @P0 STG.E.128 desc[UR6][R128.64], R44 ;  /* 0x0000002c80000986 */ /* 0x0005e6000c101d06 */
.L_x_8813:
[----:B------:R-:W-:Y:S05]  /*1e40*/  BSYNC.RECONVERGENT B0 ;  /* 0x0000000000007941 */ /* 0x000fea0003800200 */
.L_x_8812:
[----:B------:R-:W-:Y:S01]  /*1e50*/  ISETP.GE.U32.AND P1, PT, R0, 0x80, PT ;  /* 0x000000800000780c */ /* 0x000fe20003f26070 */
[----:B------:R-:W-:Y:S01]  /*1e60*/  BSSY.RECONVERGENT B0, `(.L_x_8817) ;  /* 0x0000056000007945 */ /* 0x000fe20003800200 */
[----:B------:R-:W-:-:S11]  /*1e70*/  LOP3.LUT R3, R3, 0xffffdfff, RZ, 0xc0, !PT ;  /* 0xffffdfff03037812 */ /* 0x000fd600078ec0ff */
[----:B------:R-:W-:Y:S01]  /*1e80*/  @P1 LOP3.LUT R3, R3, 0x2000, RZ, 0xfc, !PT ;  /* 0x0000200003031812 */ /* 0x000fe200078efcff */
[----:B------:R-:W-:Y:S06]  /*1e90*/  @!P1 BRA `(.L_x_8818) ;  /* 0x0000000400489947 */ /* 0x000fec0003800000 */
[----:B------:R-:W3:Y:S02]  /*1ea0*/  LDC.64 R20, c[0x0][0x390] ;  /* 0x0000e400ff147b82 */ /* 0x000ee40000000a00 */
[----:B---3--:R-:W-:-:S06]  /*1eb0*/  IMAD.WIDE.U32 R20, R179, 0x10, R20 ;  /* 0x00000010b3147825 */ /* 0x008fcc00078e0014 */
[----:B------:R-:W5:Y:S01]  /*1ec0*/  LDG.E.128 R20, desc[UR6][R20.64] ;  /* 0x0000000614147981 */ /* 0x000f62000c1e1d00 */
[----:B------:R-:W-:-:S04]  /*1ed0*/  ISETP.NE.U32.AND P1, PT, R136, RZ, PT ;  /* 0x000000ff8800720c */ /* 0x000fc80003f25070 */
[----:B------:R-:W-:-:S13]  /*1ee0*/  ISETP.NE.AND.EX P1, PT, R137, RZ, PT, P1 ;  /* 0x000000ff8900720c */ /* 0x000fda0003f25310 */
[----:B------:R-:W-:Y:S05]  /*1ef0*/  @!P1 BRA `(.L_x_8819) ;  /* 0x0000000000809947 */ /* 0x000fea0003800000 */
[----:B------:R-:W3:Y:S02]  /*1f00*/  LDC.64 R24, c[0x0][0x3a0] ;  /* 0x0000e800ff187b82 */ /* 0x000ee40000000a00 */
[----:B---3--:R-:W-:-:S06]  /*1f10*/  IMAD.WIDE.U32 R24, R179, 0x10, R24 ;  /* 0x00000010b3187825 */ /* 0x008fcc00078e0018 */
[----:B------:R-:W3:Y:S01]  /*1f20*/  LDG.E.128 R24, desc[UR6][R24.64] ;  /* 0x0000000618187981 */ /* 0x000ee2000c1e1d00 */
[--C-:B012--5:R-:W-:Y:S02]  /*1f30*/  HADD2.F32 R45, -RZ, R20.reuse.H0_H0 ;  /* 0x20000014ff2d7230 */ /* 0x127fe40000004100 */
[----:B------:R-:W-:Y:S02]  /*1f40*/  HADD2.F32 R47, -RZ, R20.H1_H1 ;  /* 0x30000014ff2f7230 */ /* 0x000fe40000004100 */
[--C-:B------:R-:W-:Y:S02]  /*1f50*/  HADD2.F32 R131, -RZ, R22.reuse.H0_H0 ;  /* 0x20000016ff837230 */ /* 0x100fe40000004100 */
[----:B------:R-:W-:Y:S02]  /*1f60*/  HADD2.F32 R181, -RZ, R22.H1_H1 ;  /* 0x30000016ffb57230 */ /* 0x000fe40000004100 */
[----:B------:R-:W-:Y:S02]  /*1f70*/  HADD2.F32 R129, -RZ, R21.H0_H0 ;  /* 0x20000015ff817230 */ /* 0x000fe40000004100 */
[----:B------:R-:W-:-:S02]  /*1f80*/  HADD2.F32 R183, -RZ, R23.H0_H0 ;  /* 0x20000017ffb77230 */ /* 0x000fc40000004100 */
[----:B------:R-:W-:Y:S02]  /*1f90*/  HADD2.F32 R21, -RZ, R21.H1_H1 ;  /* 0x30000015ff157230 */ /* 0x000fe40000004100 */
[----:B------:R-:W-:Y:S02]  /*1fa0*/  HADD2.F32 R23, -RZ, R23.H1_H1 ;  /* 0x30000017ff177230 */ /* 0x000fe40000004100 */
[--C-:B---3--:R-:W-:Y:S02]  /*1fb0*/  HADD2.F32 R20, -RZ, R24.reuse.H0_H0 ;  /* 0x20000018ff147230 */ /* 0x108fe40000004100 */
        /* <DEDUP_REMOVED lines=20> */
.L_x_8819:
[----:B------:R-:W-:-:S04]  /*2100*/  ISETP.NE.U32.AND P1, PT, R138, RZ, PT ;  /* 0x000000ff8a00720c */ /* 0x000fc80003f25070 */
[----:B------:R-:W-:-:S13]  /*2110*/  ISETP.NE.AND.EX P1, PT, R139, RZ, PT, P1 ;  /* 0x000000ff8b00720c */ /* 0x000fda0003f25310 */
[----:B------:R-:W-:Y:S05]  /*2120*/  @P1 BRA `(.L_x_8821) ;  /* 0x0000000000441947 */ /* 0x000fea0003800000 */
[--C-:B-----5:R-:W-:Y:S02]  /*2130*/  HADD2.F32 R25, -RZ, R20.reuse.H1_H1 ;  /* 0x30000014ff197230 */ /* 0x120fe40000004100 */
[----:B012---:R-:W-:Y:S02]  /*2140*/  HADD2.F32 R129, -RZ, R21.H0_H0 ;  /* 0x20000015ff817230 */ /* 0x007fe40000004100 */
        /* <DEDUP_REMOVED lines=15> */
.L_x_8821:
[----:B-----5:R-:W-:Y:S02]  /*2240*/  HADD2.F32 R25, -RZ, R21.H0_H0 ;  /* 0x20000015ff197230 */ /* 0x020fe40000004100 */
[----:B------:R-:W-:Y:S02]  /*2250*/  HADD2.F32 R131, -RZ, R23.H0_H0 ;  /* 0x20000017ff837230 */ /* 0x000fe40000004100 */
[--C-:B------:R-:W-:Y:S02]  /*2260*/  HADD2.F32 R27, -RZ, R20.reuse.H0_H0 ;  /* 0x20000014ff1b7230 */ /* 0x100fe40000004100 */
[-C--:B------:R-:W-:Y:S01]  /*2270*/  FMUL.FTZ R26, R25, R178.reuse ;  /* 0x000000b2191a7220 */ /* 0x080fe20000410000 */
[----:B012---:R-:W-:Y:S02]  /*2280*/  HADD2.F32 R45, -RZ, R20.H1_H1 ;  /* 0x30000014ff2d7230 */ /* 0x007fe40000004100 */
        /* <DEDUP_REMOVED lines=15> */
.L_x_8820:
[----:B------:R-:W0:Y:S02]  /*2380*/  @P0 LDC.64 R128, c[0x0][0x3a8] ;  /* 0x0000ea00ff800b82 */ /* 0x000e240000000a00 */
[C---:B0-----:R-:W-:Y:S01]  /*2390*/  @P0 IMAD.WIDE.U32 R128, R179.reuse, 0x10, R128 ;  /* 0x00000010b3800825 */ /* 0x041fe200078e0080 */
[----:B------:R-:W-:-:S04]  /*23a0*/  IADD3 R179, PT, PT, R179, 0x20, RZ ;  /* 0x00000020b3b37810 */ /* 0x000fc80007ffe0ff */
[----:B------:R3:W-:Y:S03]  /*23b0*/  @P0 STG.E.128 desc[UR6][R128.64], R44 ;  /* 0x0000002c80000986 */ /* 0x0007e6000c101d06 */
.L_x_8818:
[----:B------:R-:W-:Y:S05]  /*23c0*/  BSYNC.RECONVERGENT B0 ;  /* 0x0000000000007941 */ /* 0x000fea0003800200 */
.L_x_8817:
[----:B------:R-:W-:Y:S01]  /*23d0*/  ISETP.GE.U32.AND P1, PT, R0, 0xa0, PT ;  /* 0x000000a00000780c */ /* 0x000fe20003f26070 */
[----:B------:R-:W-:Y:S01]  /*23e0*/  BSSY.RECONVERGENT B0, `(.L_x_8822) ;  /* 0x0000056000007945 */ /* 0x000fe20003800200 */
[----:B------:R-:W-:-:S11]  /*23f0*/  LOP3.LUT R3, R3, 0xffffbfff, RZ, 0xc0, !PT ;  /* 0xffffbfff03037812 */ /* 0x000fd600078ec0ff */
[----:B------:R-:W-:Y:S01]  /*2400*/  @P1 LOP3.LUT R3, R3, 0x4000, RZ, 0xfc, !PT ;  /* 0x0000400003031812 */ /* 0x000fe200078efcff */
[----:B------:R-:W-:Y:S06]  /*2410*/  @!P1 BRA `(.L_x_8823) ;  /* 0x0000000400489947 */ /* 0x000fec0003800000 */
[----:B------:R-:W4:Y:S02]  /*2420*/  LDC.64 R12, c[0x0][0x390] ;  /* 0x0000e400ff0c7b82 */ /* 0x000f240000000a00 */
[----:B----4-:R-:W-:-:S06]  /*2430*/  IMAD.WIDE.U32 R12, R179, 0x10, R12 ;  /* 0x00000010b30c7825 */ /* 0x010fcc00078e000c */
[----:B------:R-:W5:Y:S01]  /*2440*/  LDG.E.128 R12, desc[UR6][R12.64] ;  /* 0x000000060c0c7981 */ /* 0x000f62000c1e1d00 */
[----:B------:R-:W-:-:S04]  /*2450*/  ISETP.NE.U32.AND P1, PT, R136, RZ, PT ;  /* 0x000000ff8800720c */ /* 0x000fc80003f25070 */
[----:B------:R-:W-:-:S13]  /*2460*/  ISETP.NE.AND.EX P1, PT, R137, RZ, PT, P1 ;  /* 0x000000ff8900720c */ /* 0x000fda0003f25310 */
[----:B------:R-:W-:Y:S05]  /*2470*/  @!P1 BRA `(.L_x_8824) ;  /* 0x0000000000809947 */ /* 0x000fea0003800000 */
[----:B------:R-:W4:Y:S02]  /*2480*/  LDC.64 R16, c[0x0][0x3a0] ;  /* 0x0000e800ff107b82 */ /* 0x000f240000000a00 */
[----:B----4-:R-:W-:-:S06]  /*2490*/  IMAD.WIDE.U32 R16, R179, 0x10, R16 ;  /* 0x00000010b3107825 */ /* 0x010fcc00078e0010 */
[----:B------:R-:W4:Y:S01]  /*24a0*/  LDG.E.128 R16, desc[UR6][R16.64] ;  /* 0x0000000610107981 */ /* 0x000f22000c1e1d00 */
[--C-:B0123-5:R-:W-:Y:S02]  /*24b0*/  HADD2.F32 R45, -RZ, R12.reuse.H0_H0 ;  /* 0x2000000cff2d7230 */ /* 0x12ffe40000004100 */
[----:B------:R-:W-:Y:S02]  /*24c0*/  HADD2.F32 R47, -RZ, R12.H1_H1 ;  /* 0x3000000cff2f7230 */ /* 0x000fe40000004100 */
[--C-:B------:R-:W-:Y:S02]  /*24d0*/  HADD2.F32 R131, -RZ, R14.reuse.H0_H0 ;  /* 0x2000000eff837230 */ /* 0x100fe40000004100 */
[----:B------:R-:W-:Y:S02]  /*24e0*/  HADD2.F32 R181, -RZ, R14.H1_H1 ;  /* 0x3000000effb57230 */ /* 0x000fe40000004100 */
[----:B------:R-:W-:Y:S02]  /*24f0*/  HADD2.F32 R129, -RZ, R13.H0_H0 ;  /* 0x2000000dff817230 */ /* 0x000fe40000004100 */
[----:B------:R-:W-:-:S02]  /*2500*/  HADD2.F32 R183, -RZ, R15.H0_H0 ;  /* 0x2000000fffb77230 */ /* 0x000fc40000004100 */
[----:B------:R-:W-:Y:S02]  /*2510*/  HADD2.F32 R13, -RZ, R13.H1_H1 ;  /* 0x3000000dff0d7230 */ /* 0x000fe40000004100 */
[----:B------:R-:W-:Y:S02]  /*2520*/  HADD2.F32 R15, -RZ, R15.H1_H1 ;  /* 0x3000000fff0f7230 */ /* 0x000fe40000004100 */
[--C-:B----4-:R-:W-:Y:S02]  /*2530*/  HADD2.F32 R12, -RZ, R16.reuse.H0_H0 ;  /* 0x20000010ff0c7230 */ /* 0x110fe40000004100 */
        /* <DEDUP_REMOVED lines=20> */
.L_x_8824:
[----:B------:R-:W-:-:S04]  /*2680*/  ISETP.NE.U32.AND P1, PT, R138, RZ, PT ;  /* 0x000000ff8a00720c */ /* 0x000fc80003f25070 */
[----:B------:R-:W-:-:S13]  /*2690*/  ISETP.NE.AND.EX P1, PT, R139, RZ, PT, P1 ;  /* 0x000000ff8b00720c */ /* 0x000fda0003f25310 */
[----:B------:R-:W-:Y:S05]  /*26a0*/  @P1 BRA `(.L_x_8826) ;  /* 0x0000000000441947 */ /* 0x000fea0003800000 */
[--C-:B-----5:R-:W-:Y:S02]  /*26b0*/  HADD2.F32 R17, -RZ, R12.reuse.H1_H1 ;  /* 0x3000000cff117230 */ /* 0x120fe40000004100 */
[----:B0123--:R-:W-:Y:S02]  /*26c0*/  HADD2.F32 R129, -RZ, R13.H0_H0 ;  /* 0x2000000dff817230 */ /* 0x00ffe40000004100 */
        /* <DEDUP_REMOVED lines=15> */
.L_x_8826:
[----:B-----5:R-:W-:Y:S02]  /*27c0*/  HADD2.F32 R17, -RZ, R13.H0_H0 ;  /* 0x2000000dff117230 */ /* 0x020fe40000004100 */
[----:B------:R-:W-:Y:S02]  /*27d0*/  HADD2.F32 R131, -RZ, R15.H0_H0 ;  /* 0x2000000fff837230 */ /* 0x000fe40000004100 */
[--C-:B------:R-:W-:Y:S02]  /*27e0*/  HADD2.F32 R19, -RZ, R12.reuse.H0_H0 ;  /* 0x2000000cff137230 */ /* 0x100fe40000004100 */
[-C--:B------:R-:W-:Y:S01]  /*27f0*/  FMUL.FTZ R18, R17, R178.reuse ;  /* 0x000000b211127220 */ /* 0x080fe20000410000 */
[----:B0123--:R-:W-:Y:S02]  /*2800*/  HADD2.F32 R45, -RZ, R12.H1_H1 ;  /* 0x3000000cff2d7230 */ /* 0x00ffe40000004100 */
        /* <DEDUP_REMOVED lines=15> */
.L_x_8825:
[----:B------:R-:W0:Y:S02]  /*2900*/  @P0 LDC.64 R128, c[0x0][0x3a8] ;  /* 0x0000ea00ff800b82 */ /* 0x000e240000000a00 */
[C---:B0-----:R-:W-:Y:S01]  /*2910*/  @P0 IMAD.WIDE.U32 R128, R179.reuse, 0x10, R128 ;  /* 0x00000010b3800825 */ /* 0x041fe200078e0080 */
[----:B------:R-:W-:-:S04]  /*2920*/  IADD3 R179, PT, PT, R179, 0x20, RZ ;  /* 0x00000020b3b37810 */ /* 0x000fc80007ffe0ff */
[----:B------:R4:W-:Y:S03]  /*2930*/  @P0 STG.E.128 desc[UR6][R128.64], R44 ;  /* 0x0000002c80000986 */ /* 0x0009e6000c101d06 */
.L_x_8823:
[----:B------:R-:W-:Y:S05]  /*2940*/  BSYNC.RECONVERGENT B0 ;  /* 0x0000000000007941 */ /* 0x000fea0003800200 */
.L_x_8822:
        /* <DEDUP_REMOVED lines=13> */
[----:B------:R-:W2:Y:S02]  /*2a20*/  LDG.E.128 R8, desc[UR6][R8.64] ;  /* 0x0000000608087981 */ /* 0x000ea4000c1e1d00 */
[--C-:B-12345:R-:W-:Y:S02]  /*2a30*/  HADD2.F32 R45, -RZ, R4.reuse.H0_H0 ;  /* 0x20000004ff2d7230 */ /* 0x13efe40000004100 */
[----:B------:R-:W-:Y:S02]  /*2a40*/  HADD2.F32 R47, -RZ, R4.H1_H1 ;  /* 0x30000004ff2f7230 */ /* 0x000fe40000004100 */
[--C-:B------:R-:W-:Y:S02]  /*2a50*/  HADD2.F32 R131, -RZ, R6.reuse.H0_H0 ;  /* 0x20000006ff837230 */ /* 0x100fe40000004100 */
[----:B------:R-:W-:Y:S02]  /*2a60*/  HADD2.F32 R181, -RZ, R6.H1_H1 ;  /* 0x30000006ffb57230 */ /* 0x000fe40000004100 */
[----:B------:R-:W-:-:S02]  /*2a70*/  HADD2.F32 R129, -RZ, R5.H0_H0 ;  /* 0x20000005ff817230 */ /* 0x000fc40000004100 */
[----:B------:R-:W-:Y:S02]  /*2a80*/  HADD2.F32 R183, -RZ, R7.H0_H0 ;  /* 0x20000007ffb77230 */ /* 0x000fe40000004100 */
[----:B------:R-:W-:Y:S02]  /*2a90*/  HADD2.F32 R5, -RZ, R5.H1_H1 ;  /* 0x30000005ff057230 */ /* 0x000fe40000004100 */
[----:B------:R-:W-:Y:S02]  /*2aa0*/  HADD2.F32 R7, -RZ, R7.H1_H1 ;  /* 0x30000007ff077230 */ /* 0x000fe40000004100 */
[--C-:B------:R-:W-:Y:S02]  /*2ab0*/  HADD2.F32 R4, -RZ, R8.reuse.H0_H0 ;  /* 0x20000008ff047230 */ /* 0x100fe40000004100 */
[----:B------:R-:W-:Y:S02]  /*2ac0*/  HADD2.F32 R44, -RZ, R8.H1_H1 ;  /* 0x30000008ff2c7230 */ /* 0x000fe40000004100 */
[----:B------:R-:W-:-:S02]  /*2ad0*/  HADD2.F32 R6, -RZ, R9.H0_H0 ;  /* 0x20000009ff067230 */ /* 0x000fc40000004100 */
[--C-:B------:R-:W-:Y:S02]  /*2ae0*/  HADD2.F32 R8, -RZ, R10.reuse.H0_H0 ;  /* 0x2000000aff087230 */ /* 0x100fe40000004100 */
[----:B------:R-:W-:Y:S02]  /*2af0*/  HADD2.F32 R46, -RZ, R9.H1_H1 ;  /* 0x30000009ff2e7230 */ /* 0x000fe40000004100 */
[----:B------:R-:W-:Y:S02]  /*2b00*/  HADD2.F32 R128, -RZ, R10.H1_H1 ;  /* 0x3000000aff807230 */ /* 0x000fe40000004100 */
[-C--:B------:R-:W-:Y:S01]  /*2b10*/  FFMA.FTZ R10, R129, R178.reuse, R6 ;  /* 0x000000b2810a7223 */ /* 0x080fe20000010006 */
[--C-:B------:R-:W-:Y:S02]  /*2b20*/  HADD2.F32 R130, -RZ, R11.reuse.H0_H0 ;  /* 0x2000000bff827230 */ /* 0x100fe40000004100 */
[----:B------:R-:W-:Y:S01]  /*2b30*/  FFMA.FTZ R9, R131, R178, R8 ;  /* 0x000000b283097223 */ /* 0x000fe20000010008 */
[----:B------:R-:W-:-:S02]  /*2b40*/  HADD2.F32 R180, -RZ, R11.H1_H1 ;  /* 0x3000000bffb47230 */ /* 0x000fc40000004100 */
[-C--:B------:R-:W-:Y:S01]  /*2b50*/  FFMA.FTZ R11, R45, R178.reuse, R4 ;  /* 0x000000b22d0b7223 */ /* 0x080fe20000010004 */
[-C--:B------:R-:W-:Y:S01]  /*2b60*/  FFMA.FTZ R6, R181, R178.reuse, R128 ;  /* 0x000000b2b5067223 */ /* 0x080fe20000010080 */
[-C--:B------:R-:W-:Y:S01]  /*2b70*/  FFMA.FTZ R8, R183, R178.reuse, R130 ;  /* 0x000000b2b7087223 */ /* 0x080fe20000010082 */
[-C--:B------:R-:W-:Y:S01]  /*2b80*/  FFMA.FTZ R5, R5, R178.reuse, R46 ;  /* 0x000000b205057223 */ /* 0x080fe2000001002e */
[-C--:B------:R-:W-:Y:S01]  /*2b90*/  FFMA.FTZ R7, R7, R178.reuse, R180 ;  /* 0x000000b207077223 */ /* 0x080fe200000100b4 */
[----:B------:R-:W-:Y:S01]  /*2ba0*/  FFMA.FTZ R4, R47, R178, R44 ;  /* 0x000000b22f047223 */ /* 0x000fe2000001002c */
[----:B------:R-:W-:Y:S02]  /*2bb0*/  F2FP.F16.F32.PACK_AB R46, R6, R9 ;  /* 0x00000009062e723e */ /* 0x000fe400000000ff */
[----:B------:R-:W-:Y:S02]  /*2bc0*/  F2FP.F16.F32.PACK_AB R45, R5, R10 ;  /* 0x0000000a052d723e */ /* 0x000fe400000000ff */
[----:B------:R-:W-:-:S02]  /*2bd0*/  F2FP.F16.F32.PACK_AB R47, R7, R8 ;  /* 0x00000008072f723e */ /* 0x000fc400000000ff */
[----:B------:R-:W-:Y:S01]  /*2be0*/  F2FP.F16.F32.PACK_AB R44, R4, R11 ;  /* 0x0000000b042c723e */ /* 0x000fe200000000ff */
[----:B------:R-:W-:Y:S06]  /*2bf0*/  BRA `(.L_x_8830) ;  /* 0x0000000000a07947 */ /* 0x000fec0003800000 */
.L_x_8829:
[----:B------:R-:W-:-:S04]  /*2c00*/  ISETP.NE.U32.AND P1, PT, R138, RZ, PT ;  /* 0x000000ff8a00720c */ /* 0x000fc80003f25070 */
[----:B------:R-:W-:-:S13]  /*2c10*/  ISETP.NE.AND.EX P1, PT, R139, RZ, PT, P1 ;  /* 0x000000ff8b00720c */ /* 0x000fda0003f25310 */
[----:B------:R-:W-:Y:S05]  /*2c20*/  @P1 BRA `(.L_x_8831) ;  /* 0x0000000000441947 */ /* 0x000fea0003800000 */
[--C-:B-----5:R-:W-:Y:S02]  /*2c30*/  HADD2.F32 R9, -RZ, R4.reuse.H1_H1 ;  /* 0x30000004ff097230 */ /* 0x120fe40000004100 */
[----:B-1234-:R-:W-:Y:S02]  /*2c40*/  HADD2.F32 R129, -RZ, R5.H0_H0 ;  /* 0x20000005ff817230 */ /* 0x01efe40000004100 */
        /* <DEDUP_REMOVED lines=15> */
.L_x_8831:
[----:B-----5:R-:W-:Y:S02]  /*2d40*/  HADD2.F32 R9, -RZ, R5.H0_H0 ;  /* 0x20000005ff097230 */ /* 0x020fe40000004100 */
[----:B------:R-:W-:Y:S02]  /*2d50*/  HADD2.F32 R131, -RZ, R7.H0_H0 ;  /* 0x20000007ff837230 */ /* 0x000fe40000004100 */
[--C-:B------:R-:W-:Y:S02]  /*2d60*/  HADD2.F32 R11, -RZ, R4.reuse.H0_H0 ;  /* 0x20000004ff0b7230 */ /* 0x100fe40000004100 */
[-C--:B------:R-:W-:Y:S01]  /*2d70*/  FMUL.FTZ R10, R9, R178.reuse ;  /* 0x000000b2090a7220 */ /* 0x080fe20000410000 */
[----:B-1234-:R-:W-:Y:S02]  /*2d80*/  HADD2.F32 R45, -RZ, R4.H1_H1 ;  /* 0x30000004ff2d7230 */ /* 0x01efe40000004100 */
        /* <DEDUP_REMOVED lines=15> */
.L_x_8830:
[----:B------:R-:W0:Y:S02]  /*2e80*/  @P0 LDC.64 R128, c[0x0][0x3a8] ;  /* 0x0000ea00ff800b82 */ /* 0x000e240000000a00 */
[C---:B0-----:R-:W-:Y:S01]  /*2e90*/  @P0 IMAD.WIDE.U32 R128, R179.reuse, 0x10, R128 ;  /* 0x00000010b3800825 */ /* 0x041fe200078e0080 */
[----:B------:R-:W-:-:S04]  /*2ea0*/  IADD3 R179, PT, PT, R179, 0x20, RZ ;  /* 0x00000020b3b37810 */ /* 0x000fc80007ffe0ff */
[----:B------:R0:W-:Y:S03]  /*2eb0*/  @P0 STG.E.128 desc[UR6][R128.64], R44 ;  /* 0x0000002c80000986 */ /* 0x0001e6000c101d06 */
.L_x_8828:
[----:B------:R-:W-:Y:S05]  /*2ec0*/  BSYNC.RECONVERGENT B0 ;  /* 0x0000000000007941 */ /* 0x000fea0003800200 */
.L_x_8827:
        /* <DEDUP_REMOVED lines=14> */
[--C-:B-----5:R-:W-:Y:S02]  /*2fb0*/  HADD2.F32 R145, -RZ, R128.reuse.H0_H0 ;  /* 0x20000080ff917230 */ /* 0x120fe40000004100 */
        /* <DEDUP_REMOVED lines=13> */
[--C-:B------:R-:W-:Y:S02]  /*3090*/  HADD2.F32 R44, -RZ, R45.reuse.H0_H0 ;  /* 0x2000002dff2c7230 */ /* 0x100fe40000004100 */
[-C--:B------:R-:W-:Y:S01]  /*30a0*/  FFMA.FTZ R149, R149, R178.reuse, R130 ;  /* 0x000000b295957223 */ /* 0x080fe20000010082 */
[----:B------:R-:W-:Y:S02]  /*30b0*/  HADD2.F32 R148, -RZ, R45.H1_H1 ;  /* 0x3000002dff947230 */ /* 0x000fe40000004100 */
[-C--:B------:R-:W-:Y:S01]  /*30c0*/  FFMA.FTZ R151, R151, R178.reuse, R150 ;  /* 0x000000b297977223 */ /* 0x080fe20000010096 */
[----:B------:R-:W-:Y:S02]  /*30d0*/  HADD2.F32 R46, -RZ, R46.H1_H1 ;  /* 0x3000002eff2e7230 */ /* 0x000fe40000004100 */
[----:B------:R-:W-:Y:S01]  /*30e0*/  FFMA.FTZ R147, R147, R178, R44 ;  /* 0x000000b293937223 */ /* 0x000fe2000001002c */
[----:B------:R-:W-:-:S02]  /*30f0*/  HADD2.F32 R152, -RZ, R47.H1_H1 ;  /* 0x3000002fff987230 */ /* 0x000fc40000004100 */
[-C--:B------:R-:W-:Y:S01]  /*3100*/  FFMA.FTZ R148, R129, R178.reuse, R148 ;  /* 0x000000b281947223 */ /* 0x080fe20000010094 */
[----:B------:R-:W-:Y:S01]  /*3110*/  F2FP.F16.F32.PACK_AB R44, R146, R145 ;  /* 0x00000091922c723e */ /* 0x000fe200000000ff */
[-C--:B------:R-:W-:Y:S01]  /*3120*/  FFMA.FTZ R150, R183, R178.reuse, R46 ;  /* 0x000000b2b7967223 */ /* 0x080fe2000001002e */
[----:B------:R-:W-:Y:S02]  /*3130*/  FFMA.FTZ R152, R131, R178, R152 ;  /* 0x000000b283987223 */ /* 0x000fe40000010098 */
[----:B------:R-:W-:Y:S02]  /*3140*/  F2FP.F16.F32.PACK_AB R45, R148, R147 ;  /* 0x00000093942d723e */ /* 0x000fe400000000ff */
[----:B------:R-:W-:Y:S02]  /*3150*/  F2FP.F16.F32.PACK_AB R46, R150, R149 ;  /* 0x00000095962e723e */ /* 0x000fe400000000ff */
[----:B------:R-:W-:Y:S01]  /*3160*/  F2FP.F16.F32.PACK_AB R47, R152, R151 ;  /* 0x00000097982f723e */ /* 0x000fe200000000ff */
[----:B------:R-:W-:Y:S06]  /*3170*/  BRA `(.L_x_8835) ;  /* 0x0000000000a07947 */ /* 0x000fec0003800000 */
.L_x_8834:
[----:B------:R-:W-:-:S04]  /*3180*/  ISETP.NE.U32.AND P1, PT, R138, RZ, PT ;  /* 0x000000ff8a00720c */ /* 0x000fc80003f25070 */
[----:B------:R-:W-:-:S13]  /*3190*/  ISETP.NE.AND.EX P1, PT, R139, RZ, PT, P1 ;  /* 0x000000ff8b00720c */ /* 0x000fda0003f25310 */
[----:B------:R-:W-:Y:S05]  /*31a0*/  @P1 BRA `(.L_x_8836) ;  /* 0x0000000000441947 */ /* 0x000fea0003800000 */
[----:B-----5:R-:W-:Y:S02]  /*31b0*/  HADD2.F32 R147, -RZ, R128.H1_H1 ;  /* 0x30000080ff937230 */ /* 0x020fe40000004100 */
[----:B------:R-:W-:Y:S02]  /*31c0*/  HADD2.F32 R149, -RZ, R129.H0_H0 ;  /* 0x20000081ff957230 */ /* 0x000fe40000004100 */
        /* <DEDUP_REMOVED lines=13> */
[----:B------:R-:W-:Y:S01]  /*32a0*/  FMUL.FTZ R152, R131, R178 ;  /* 0x000000b283987220 */ /* 0x000fe20000410000 */
[----:B------:R-:W-:Y:S06]  /*32b0*/  BRA `(.L_x_8835) ;  /* 0x0000000000507947 */ /* 0x000fec0003800000 */
.L_x_8836:
        /* <DEDUP_REMOVED lines=15> */
[-C--:B------:R-:W-:Y:S01]  /*33b0*/  FMUL.FTZ R150, R47, R178.reuse ;  /* 0x000000b22f967220 */ /* 0x080fe20000410000 */
[----:B------:R-:W-:Y:S01]  /*33c0*/  F2FP.F16.F32.PACK_AB R45, R148, R147 ;  /* 0x00000093942d723e */ /* 0x000fe200000000ff */
[----:B------:R-:W-:-:S03]  /*33d0*/  FMUL.FTZ R152, R131, R178 ;  /* 0x000000b283987220 */ /* 0x000fc60000410000 */
[----:B------:R-:W-:Y:S02]  /*33e0*/  F2FP.F16.F32.PACK_AB R46, R150, R149 ;  /* 0x00000095962e723e */ /* 0x000fe400000000ff */
[----:B------:R-:W-:-:S07]  /*33f0*/  F2FP.F16.F32.PACK_AB R47, R152, R151 ;  /* 0x00000097982f723e */ /* 0x000fce00000000ff */
.L_x_8835:
[----:B------:R-:W0:Y:S02]  /*3400*/  @P0 LDC.64 R128, c[0x0][0x3a8] ;  /* 0x0000ea00ff800b82 */ /* 0x000e240000000a00 */
[C---:B0-----:R-:W-:Y:S01]  /*3410*/  @P0 IMAD.WIDE.U32 R128, R179.reuse, 0x10, R128 ;  /* 0x00000010b3800825 */ /* 0x041fe200078e0080 */
[----:B------:R-:W-:-:S04]  /*3420*/  IADD3 R179, PT, PT, R179, 0x20, RZ ;  /* 0x00000020b3b37810 */ /* 0x000fc80007ffe0ff */
[----:B------:R0:W-:Y:S03]  /*3430*/  @P0 STG.E.128 desc[UR6][R128.64], R44 ;  /* 0x0000002c80000986 */ /* 0x0001e6000c101d06 */
.L_x_8833:
[----:B------:R-:W-:Y:S05]  /*3440*/  BSYNC.RECONVERGENT B0 ;  /* 0x0000000000007941 */ /* 0x000fea0003800200 */
.L_x_8832:
        /* <DEDUP_REMOVED lines=43> */
.L_x_8839:
        /* <DEDUP_REMOVED lines=20> */
.L_x_8841:
        /* <DEDUP_REMOVED lines=20> */
.L_x_8840:
[----:B------:R-:W0:Y:S02]  /*3980*/  @P0 LDC.64 R128, c[0x0][0x3a8] ;  /* 0x0000ea00ff800b82 */ /* 0x000e240000000a00 */
[C---:B0-----:R-:W-:Y:S01]  /*3990*/  @P0 IMAD.WIDE.U32 R128, R179.reuse, 0x10, R128 ;  /* 0x00000010b3800825 */ /* 0x041fe200078e0080 */
[----:B------:R-:W-:-:S04]  /*39a0*/  IADD3 R179, PT, PT, R179, 0x20, RZ ;  /* 0x00000020b3b37810 */ /* 0x000fc80007ffe0ff */
[----:B------:R0:W-:Y:S03]  /*39b0*/  @P0 STG.E.128 desc[UR6][R128.64], R44 ;  /* 0x0000002c80000986 */ /* 0x0001e6000c101d06 */
.L_x_8838:
[----:B------:R-:W-:Y:S05]  /*39c0*/  BSYNC.RECONVERGENT B0 ;  /* 0x0000000000007941 */ /* 0x000fea0003800200 */
.L_x_8837:
        /* <DEDUP_REMOVED lines=43> */
.L_x_8844:
        /* <DEDUP_REMOVED lines=20> */
.L_x_8846:
        /* <DEDUP_REMOVED lines=20> */
.L_x_8845:
[----:B------:R-:W0:Y:S02]  /*3f00*/  @P0 LDC.64 R128, c[0x0][0x3a8] ;  /* 0x0000ea00ff800b82 */ /* 0x000e240000000a00 */
[C---:B0-----:R-:W-:Y:S01]  /*3f10*/  @P0 IMAD.WIDE.U32 R128, R179.reuse, 0x10, R128 ;  /* 0x00000010b3800825 */ /* 0x041fe200078e0080 */
[----:B------:R-:W-:-:S04]  /*3f20*/  IADD3 R179, PT, PT, R179, 0x20, RZ ;  /* 0x00000020b3b37810 */ /* 0x000fc80007ffe0ff */
[----:B------:R0:W-:Y:S03]  /*3f30*/  @P0 STG.E.128 desc[UR6][R128.64], R44 ;  /* 0x0000002c80000986 */ /* 0x0001e6000c101d06 */
.L_x_8843:
[----:B------:R-:W-:Y:S05]  /*3f40*/  BSYNC.RECONVERGENT B0 ;  /* 0x0000000000007941 */ /* 0x000fea0003800200 */
.L_x_8842:
        /* <DEDUP_REMOVED lines=22> */
[----:B--2---:R-:W-:Y:S02]  /*40b0*/  HADD2.F32 R128, -RZ, R44.H0_H0 ;  /* 0x2000002cff807230 */ /* 0x004fe40000004100 */
[----:B------:R-:W-:Y:S02]  /*40c0*/  HADD2.F32 R136, -RZ, R46.H0_H0 ;  /* 0x2000002eff887230 */ /* 0x000fe40000004100 */
[--C-:B------:R-:W-:Y:S02]  /*40d0*/  HADD2.F32 R138, -RZ, R47.reuse.H0_H0 ;  /* 0x2000002fff8a7230 */ /* 0x100fe40000004100 */
[----:B------:R-:W-:Y:S01]  /*40e0*/  FFMA.FTZ R169, R169, R178, R128 ;  /* 0x000000b2a9a97223 */ /* 0x000fe20000010080 */
[----:B------:R-:W-:-:S02]  /*40f0*/  HADD2.F32 R176, -RZ, R47.H1_H1 ;  /* 0x3000002fffb07230 */ /* 0x000fc40000004100 */
[-C--:B------:R-:W-:Y:S01]  /*4100*/  FFMA.FTZ R173, R173, R178.reuse, R136 ;  /* 0x000000b2adad7223 */ /* 0x080fe20000010088 */
[----:B------:R-:W-:Y:S02]  /*4110*/  HADD2.F32 R44, -RZ, R44.H1_H1 ;  /* 0x3000002cff2c7230 */ /* 0x000fe40000004100 */
[-C--:B------:R-:W-:Y:S01]  /*4120*/  FFMA.FTZ R175, R175, R178.reuse, R138 ;  /* 0x000000b2afaf7223 */ /* 0x080fe2000001008a */
[--C-:B------:R-:W-:Y:S02]  /*4130*/  HADD2.F32 R130, -RZ, R45.reuse.H0_H0 ;  /* 0x2000002dff827230 */ /* 0x100fe40000004100 */
[-C--:B------:R-:W-:Y:S01]  /*4140*/  FFMA.FTZ R176, R139, R178.reuse, R176 ;  /* 0x000000b28bb07223 */ /* 0x080fe200000100b0 */
[----:B------:R-:W-:Y:S02]  /*4150*/  HADD2.F32 R172, -RZ, R45.H1_H1 ;  /* 0x3000002dffac7230 */ /* 0x000fe40000004100 */
[----:B------:R-:W-:Y:S01]  /*4160*/  FFMA.FTZ R170, R131, R178, R44 ;  /* 0x000000b283aa7223 */ /* 0x000fe2000001002c */
[----:B------:R-:W-:-:S02]  /*4170*/  HADD2.F32 R46, -RZ, R46.H1_H1 ;  /* 0x3000002eff2e7230 */ /* 0x000fc40000004100 */
[-C--:B------:R-:W-:Y:S01]  /*4180*/  FFMA.FTZ R171, R171, R178.reuse, R130 ;  /* 0x000000b2abab7223 */ /* 0x080fe20000010082 */
[----:B------:R-:W-:Y:S01]  /*4190*/  F2FP.F16.F32.PACK_AB R47, R176, R175 ;  /* 0x000000afb02f723e */ /* 0x000fe200000000ff */
[-C--:B------:R-:W-:Y:S01]  /*41a0*/  FFMA.FTZ R172, R129, R178.reuse, R172 ;  /* 0x000000b281ac7223 */ /* 0x080fe200000100ac */
[----:B------:R-:W-:Y:S01]  /*41b0*/  F2FP.F16.F32.PACK_AB R44, R170, R169 ;  /* 0x000000a9aa2c723e */ /* 0x000fe200000000ff */
[----:B------:R-:W-:-:S03]  /*41c0*/  FFMA.FTZ R174, R137, R178, R46 ;  /* 0x000000b289ae7223 */ /* 0x000fc6000001002e */
[----:B------:R-:W-:Y:S02]  /*41d0*/  F2FP.F16.F32.PACK_AB R45, R172, R171 ;  /* 0x000000abac2d723e */ /* 0x000fe400000000ff */
[----:B------:R-:W-:Y:S01]  /*41e0*/  F2FP.F16.F32.PACK_AB R46, R174, R173 ;  /* 0x000000adae2e723e */ /* 0x000fe200000000ff */
[----:B------:R-:W-:Y:S06]  /*41f0*/  BRA `(.L_x_8850) ;  /* 0x0000000000a07947 */ /* 0x000fec0003800000 */
.L_x_8849:
[----:B------:R-:W-:-:S04]  /*4200*/  ISETP.NE.U32.AND P1, PT, R138, RZ, PT ;  /* 0x000000ff8a00720c */ /* 0x000fc80003f25070 */
[----:B------:R-:W-:-:S13]  /*4210*/  ISETP.NE.AND.EX P1, PT, R139, RZ, PT, P1 ;  /* 0x000000ff8b00720c */ /* 0x000fda0003f25310 */
[----:B------:R-:W-:Y:S05]  /*4220*/  @P1 BRA `(.L_x_8851) ;  /* 0x0000000000441947 */ /* 0x000fea0003800000 */
[--C-:B-----5:R-:W-:Y:S02]  /*4230*/  HADD2.F32 R175, -RZ, R131.reuse.H0_H0 ;  /* 0x20000083ffaf7230 */ /* 0x120fe40000004100 */
[----:B------:R-:W-:Y:S02]  /*4240*/  HADD2.F32 R139, -RZ, R131.H1_H1 ;  /* 0x30000083ff8b7230 */ /* 0x000fe40000004100 */
[----:B------:R-:W-:Y:S02]  /*4250*/  HADD2.F32 R171, -RZ, R129.H0_H0 ;  /* 0x20000081ffab7230 */ /* 0x000fe40000004100 */
[-C--:B------:R-:W-:Y:S01]  /*4260*/  FMUL.FTZ R175, R175, R178.reuse ;  /* 0x000000b2afaf7220 */ /* 0x080fe20000410000 */
[--C-:B------:R-:W-:Y:S02]  /*4270*/  HADD2.F32 R169, -RZ, R128.reuse.H0_H0 ;  /* 0x20000080ffa97230 */ /* 0x100fe40000004100 */
[----:B------:R-:W-:Y:S01]  /*4280*/  FMUL.FTZ R176, R139, R178 ;  /* 0x000000b28bb07220 */ /* 0x000fe20000410000 */
[----:B------:R-:W-:-:S02]  /*4290*/  HADD2.F32 R131, -RZ, R128.H1_H1 ;  /* 0x30000080ff837230 */ /* 0x000fc40000004100 */
[-C--:B------:R-:W-:Y:S01]  /*42a0*/  FMUL.FTZ R171, R171, R178.reuse ;  /* 0x000000b2abab7220 */ /* 0x080fe20000410000 */
[----:B------:R-:W-:Y:S02]  /*42b0*/  HADD2.F32 R129, -RZ, R129.H1_H1 ;  /* 0x30000081ff817230 */ /* 0x000fe40000004100 */
[-C--:B------:R-:W-:Y:S01]  /*42c0*/  FMUL.FTZ R169, R169, R178.reuse ;  /* 0x000000b2a9a97220 */ /* 0x080fe20000410000 */
[--C-:B------:R-:W-:Y:S02]  /*42d0*/  HADD2.F32 R173, -RZ, R130.reuse.H0_H0 ;  /* 0x20000082ffad7230 */ /* 0x100fe40000004100 */
[-C--:B------:R-:W-:Y:S01]  /*42e0*/  FMUL.FTZ R170, R131, R178.reuse ;  /* 0x000000b283aa7220 */ /* 0x080fe20000410000 */
[----:B------:R-:W-:Y:S02]  /*42f0*/  HADD2.F32 R137, -RZ, R130.H1_H1 ;  /* 0x30000082ff897230 */ /* 0x000fe40000004100 */
[-C--:B------:R-:W-:Y:S01]  /*4300*/  FMUL.FTZ R172, R129, R178.reuse ;  /* 0x000000b281ac7220 */ /* 0x080fe20000410000 */
[----:B------:R-:W-:-:S02]  /*4310*/  FMUL.FTZ R173, R173, R178 ;  /* 0x000000b2adad7220 */ /* 0x000fc40000410000 */
[----:B------:R-:W-:Y:S01]  /*4320*/  FMUL.FTZ R174, R137, R178 ;  /* 0x000000b289ae7220 */ /* 0x000fe20000410000 */
[----:B------:R-:W-:Y:S06]  /*4330*/  BRA `(.L_x_8850) ;  /* 0x0000000000507947 */ /* 0x000fec0003800000 */
.L_x_8851:
[----:B-----5:R-:W-:Y:S02]  /*4340*/  HADD2.F32 R175, -RZ, R131.H0_H0 ;  /* 0x20000083ffaf7230 */ /* 0x020fe40000004100 */
[----:B------:R-:W-:Y:S02]  /*4350*/  HADD2.F32 R171, -RZ, R129.H0_H0 ;  /* 0x20000081ffab7230 */ /* 0x000fe40000004100 */
[----:B------:R-:W-:Y:S02]  /*4360*/  HADD2.F32 R131, -RZ, R131.H1_H1 ;  /* 0x30000083ff837230 */ /* 0x000fe40000004100 */
        /* <DEDUP_REMOVED lines=11> */
[-C--:B------:R-:W-:Y:S01]  /*4420*/  FMUL.FTZ R173, R173, R178.reuse ;  /* 0x000000b2adad7220 */ /* 0x080fe20000410000 */
[----:B------:R-:W-:Y:S01]  /*4430*/  F2FP.F16.F32.PACK_AB R44, R170, R169 ;  /* 0x000000a9aa2c723e */ /* 0x000fe200000000ff */
[----:B------:R-:W-:Y:S01]  /*4440*/  FMUL.FTZ R174, R47, R178 ;  /* 0x000000b22fae7220 */ /* 0x000fe20000410000 */
[----:B------:R-:W-:-:S02]  /*4450*/  F2FP.F16.F32.PACK_AB R47, R176, R175 ;  /* 0x000000afb02f723e */ /* 0x000fc400000000ff */
[----:B------:R-:W-:Y:S02]  /*4460*/  F2FP.F16.F32.PACK_AB R45, R172, R171 ;  /* 0x000000abac2d723e */ /* 0x000fe400000000ff */
[----:B------:R-:W-:-:S07]  /*4470*/  F2FP.F16.F32.PACK_AB R46, R174, R173 ;  /* 0x000000adae2e723e */ /* 0x000fce00000000ff */
.L_x_8850:
[----:B------:R-:W0:Y:S02]  /*4480*/  @P0 LDC.64 R128, c[0x0][0x3a8] ;  /* 0x0000ea00ff800b82 */ /* 0x000e240000000a00 */
[----:B0-----:R-:W-:-:S05]  /*4490*/  @P0 IMAD.WIDE.U32 R128, R179, 0x10, R128 ;  /* 0x00000010b3800825 */ /* 0x001fca00078e0080 */
[----:B------:R0:W-:Y:S02]  /*44a0*/  @P0 STG.E.128 desc[UR6][R128.64], R44 ;  /* 0x0000002c80000986 */ /* 0x0001e4000c101d06 */
.L_x_8848:
[----:B------:R-:W-:Y:S05]  /*44b0*/  BSYNC.RECONVERGENT B0 ;  /* 0x0000000000007941 */ /* 0x000fea0003800200 */
.L_x_8847:
        /* <DEDUP_REMOVED lines=120> */
[--C-:B------:R-:W-:Y:S01]  /*4c40*/  FADD.FTZ R139, R143, -R137.reuse ;  /* 0x800000898f8b7221 */ /* 0x100fe20000010000 */
[--C-:B------:R-:W-:Y:S01]  /*4c50*/  FADD.FTZ R131, R142, -R137.reuse ;  /* 0x800000898e837221 */ /* 0x100fe20000010000 */
[----:B------:R-:W-:Y:S01]  /*4c60*/  FFMA.FTZ R128, R128, R128, RZ ;  /* 0x0000008080807223 */ /* 0x000fe200000100ff */
[--C-:B------:R-:W-:Y:S01]  /*4c70*/  FADD.FTZ R130, R36, -R137.reuse ;  /* 0x8000008924827221 */ /* 0x100fe20000010000 */
[--C-:B------:R-:W-:Y:S02]  /*4c80*/  FADD.FTZ R138, R42, -R137.reuse ;  /* 0x800000892a8a7221 */ /* 0x100fe40000010000 */
[----:B------:R-:W-:Y:S01]  /*4c90*/  FFMA.FTZ R128, R129, R129, R128 ;  /* 0x0000008181807223 */ /* 0x000fe20000010080 */
        /* <DEDUP_REMOVED lines=92> */
[----:B------:R-:W-:Y:S02]  /*5260*/  ISETP.GT.U32.AND P6, PT, R0, 0xdf, PT ;  /* 0x000000df0000780c */ /* 0x000fe40003fc4070 */
        /* <DEDUP_REMOVED lines=73> */
.L_x_8885:
[----:B------:R-:W-:Y:S01]  /*5700*/  LOP3.LUT P1, RZ, R177, 0x1f, RZ, 0xc0, !PT ;  /* 0x0000001fb1ff7812 */ /* 0x000fe2000782c0ff */
[----:B------:R-:W-:Y:S01]  /*5710*/  FMUL.FTZ R128, R137, R137 ;  /* 0x0000008989807220 */ /* 0x000fe20000410000 */
[----:B------:R-:W-:Y:S01]  /*5720*/  ISETP.NE.AND P0, PT, RZ, UR4, PT ;  /* 0x00000004ff007c0c */ /* 0x000fe2000bf05270 */
[----:B01----:R-:W-:Y:S01]  /*5730*/  FADD.FTZ R139, R139, R178 ;  /* 0x000000b28b8b7221 */ /* 0x003fe20000010000 */
[----:B------:R-:W-:Y:S02]  /*5740*/  BSSY.RECONVERGENT B0, `(.L_x_8853) ;  /* 0x000003d000007945 */ /* 0x000fe40003800200 */
[----:B------:R-:W-:Y:S01]  /*5750*/  FSEL R177, R128, RZ, P0 ;  /* 0x000000ff80b17208 */ /* 0x000fe20000000000 */
[----:B------:R-:W-:Y:S01]  /*5760*/  FFMA.FTZ R136, R139, R136, UR5 ;  /* 0x000000058b887e23 */ /* 0x000fe20008010088 */
[----:B------:R-:W-:-:S03]  /*5770*/  FSEL R138, R137, RZ, !P0 ;  /* 0x000000ff898a7208 */ /* 0x000fc60004000000 */
[----:B------:R-:W-:Y:S02]  /*5780*/  FADD.FTZ R136, R136, R177 ;  /* 0x000000b188887221 */ /* 0x000fe40000010000 */
[----:B------:R-:W0:Y:S02]  /*5790*/  @!P1 LDC.64 R130, c[0x0][0x3c0] ;  /* 0x0000f000ff829b82 */ /* 0x000e240000000a00 */
[----:B------:R-:W1:Y:S06]  /*57a0*/  MUFU.RSQ R139, R136 ;  /* 0x00000088008b7308 */ /* 0x000e6c0000001400 */
[----:B------:R-:W2:Y:S01]  /*57b0*/  @!P1 LDC.64 R128, c[0x0][0x3c8] ;  /* 0x0000f200ff809b82 */ /* 0x000ea20000000a00 */
[----:B0-----:R-:W-:-:S05]  /*57c0*/  @!P1 IMAD.WIDE R130, R2, 0x4, R130 ;  /* 0x0000000402829825 */ /* 0x001fca00078e0282 */
[----:B------:R0:W-:Y:S01]  /*57d0*/  @!P1 STG.E desc[UR6][R130.64], R137 ;  /* 0x0000008982009986 */ /* 0x0001e2000c101906 */
[----:B--2---:R-:W-:-:S05]  /*57e0*/  @!P1 IMAD.WIDE R128, R2, 0x4, R128 ;  /* 0x0000000402809825 */ /* 0x004fca00078e0280 */
[----:B-1----:R0:W-:Y:S01]  /*57f0*/  @!P1 STG.E desc[UR6][R128.64], R139 ;  /* 0x0000008b80009986 */ /* 0x0021e2000c101906 */
[----:B------:R-:W-:Y:S05]  /*5800*/  @!P4 BRA `(.L_x_8854) ;  /* 0x0000000000c0c947 */ /* 0x000fea0003800000 */
[--C-:B------:R-:W-:Y:S01]  /*5810*/  FADD.FTZ R136, R142, -R138.reuse ;  /* 0x8000008a8e887221 */ /* 0x100fe20000010000 */
[--C-:B0-----:R-:W-:Y:S01]  /*5820*/  FADD.FTZ R130, R143, -R138.reuse ;  /* 0x8000008a8f827221 */ /* 0x101fe20000010000 */
[----:B-----5:R-:W-:Y:S02]  /*5830*/  HADD2.F32 R137, -RZ, R125.H0_H0 ;  /* 0x2000007dff897230 */ /* 0x020fe40000004100 */
[----:B------:R-:W-:Y:S01]  /*5840*/  FADD.FTZ R178, R141, -R138 ;  /* 0x8000008a8db27221 */ /* 0x000fe20000010000 */
[----:B------:R-:W-:Y:S02]  /*5850*/  HADD2.F32 R177, -RZ, R121.H0_H0 ;  /* 0x20000079ffb17230 */ /* 0x000fe40000004100 */
[C---:B------:R-:W-:Y:S01]  /*5860*/  FMUL.FTZ R136, R139.reuse, R136 ;  /* 0x000000888b887220 */ /* 0x040fe20000410000 */
[----:B------:R-:W-:Y:S02]  /*5870*/  HADD2.F32 R179, -RZ, R126.H0_H0 ;  /* 0x2000007effb37230 */ /* 0x000fe40000004100 */
[----:B------:R-:W-:Y:S01]  /*5880*/  FMUL.FTZ R130, R139, R130 ;  /* 0x000000828b827220 */ /* 0x000fe20000410000 */
[----:B------:R-:W-:-:S02]  /*5890*/  HADD2.F32 R181, -RZ, R122.H0_H0 ;  /* 0x2000007affb57230 */ /* 0x000fc40000004100 */
[----:B------:R-:W-:Y:S01]  /*58a0*/  FMUL.FTZ R180, R139, R178 ;  /* 0x000000b28bb47220 */ /* 0x000fe20000410000 */
[----:B------:R-:W-:Y:S02]  /*58b0*/  HADD2.F32 R183, -RZ, R127.H0_H0 ;  /* 0x2000007fffb77230 */ /* 0x000fe40000004100 */
[----:B------:R-:W-:Y:S01]  /*58c0*/  FFMA.FTZ R178, R130, R137, R177 ;  /* 0x0000008982b27223 */ /* 0x000fe200000100b1 */
[----:B------:R-:W-:Y:S02]  /*58d0*/  HADD2.F32 R185, -RZ, R123.H0_H0 ;  /* 0x2000007bffb97230 */ /* 0x000fe40000004100 */
[----:B------:R-:W-:Y:S01]  /*58e0*/  FFMA.FTZ R181, R136, R179, R181 ;  /* 0x000000b388b57223 */ /* 0x000fe200000100b5 */
[----:B------:R-:W-:Y:S01]  /*58f0*/  FADD.FTZ R128, R144, -R138 ;  /* 0x8000008a90807221 */ /* 0x000fe20000010000 */
[----:B------:R-:W0:Y:S01]  /*5900*/  LDC.64 R136, c[0x0][0x428] ;  /* 0x00010a00ff887b82 */ /* 0x000e220000000a00 */
[----:B------:R-:W-:Y:S02]  /*5910*/  HADD2.F32 R129, -RZ, R124.H0_H0 ;  /* 0x2000007cff817230 */ /* 0x000fe40000004100 */
[----:B------:R-:W-:Y:S01]  /*5920*/  FFMA.FTZ R184, R180, R183, R185 ;  /* 0x000000b7b4b87223 */ /* 0x000fe200000100b9 */
[----:B------:R-:W-:-:S02]  /*5930*/  HADD2.F32 R131, -RZ, R120.H0_H0 ;  /* 0x20000078ff837230 */ /* 0x000fc40000004100 */
[----:B------:R-:W-:Y:S01]  /*5940*/  FMUL.FTZ R128, R139, R128 ;  /* 0x000000808b807220 */ /* 0x000fe20000410000 */
[--C-:B------:R-:W-:Y:S01]  /*5950*/  FADD.FTZ R180, R134, -R138.reuse ;  /* 0x8000008a86b47221 */ /* 0x100fe20000010000 */
[--C-:B------:R-:W-:Y:S01]  /*5960*/  FADD.FTZ R130, R133, -R138.reuse ;  /* 0x8000008a85827221 */ /* 0x100fe20000010000 */
[--C-:B------:R-:W-:Y:S01]  /*5970*/  FADD.FTZ R182, R135, -R138.reuse ;  /* 0x8000008a87b67221 */ /* 0x100fe20000010000 */
[----:B------:R-:W-:Y:S01]  /*5980*/  FADD.FTZ R186, R140, -R138 ;  /* 0x8000008a8cba7221 */ /* 0x000fe20000010000 */
[----:B------:R-:W-:Y:S01]  /*5990*/  FFMA.FTZ R128, R128, R129, R131 ;  /* 0x0000008180807223 */ /* 0x000fe20000010083 */
[----:B------:R-:W-:Y:S02]  /*59a0*/  HADD2.F32 R177, -RZ, R125.H1_H1 ;  /* 0x3000007dffb17230 */ /* 0x000fe40000004100 */
[C---:B------:R-:W-:Y:S01]  /*59b0*/  FMUL.FTZ R180, R139.reuse, R180 ;  /* 0x000000b48bb47220 */ /* 0x040fe20000410000 */
[----:B------:R-:W-:Y:S02]  /*59c0*/  HADD2.F32 R179, -RZ, R121.H1_H1 ;  /* 0x30000079ffb37230 */ /* 0x000fe40000004100 */
[----:B------:R-:W-:Y:S01]  /*59d0*/  FMUL.FTZ R186, R139, R186 ;  /* 0x000000ba8bba7220 */ /* 0x000fe20000410000 */
[----:B------:R-:W-:-:S02]  /*59e0*/  HADD2.F32 R129, -RZ, R124.H1_H1 ;  /* 0x3000007cff817230 */ /* 0x000fc40000004100 */
[C---:B------:R-:W-:Y:S01]  /*59f0*/  FMUL.FTZ R182, R139.reuse, R182 ;  /* 0x000000b68bb67220 */ /* 0x040fe20000410000 */
[----:B------:R-:W-:Y:S02]  /*5a00*/  HADD2.F32 R131, -RZ, R120.H1_H1 ;  /* 0x30000078ff837230 */ /* 0x000fe40000004100 */
[----:B------:R-:W-:Y:S01]  /*5a10*/  FMUL.FTZ R130, R139, R130 ;  /* 0x000000828b827220 */ /* 0x000fe20000410000 */
[----:B------:R-:W-:Y:S02]  /*5a20*/  HADD2.F32 R183, -RZ, R126.H1_H1 ;  /* 0x3000007effb77230 */ /* 0x000fe40000004100 */
[----:B------:R-:W-:Y:S01]  /*5a30*/  FFMA.FTZ R179, R180, R177, R179 ;  /* 0x000000b1b4b37223 */ /* 0x000fe200000100b3 */
[----:B------:R-:W-:Y:S02]  /*5a40*/  HADD2.F32 R185, -RZ, R122.H1_H1 ;  /* 0x3000007affb97230 */ /* 0x000fe40000004100 */
[----:B------:R-:W-:Y:S01]  /*5a50*/  FFMA.FTZ R177, R130, R129, R131 ;  /* 0x0000008182b17223 */ /* 0x000fe20000010083 */
[----:B------:R-:W-:-:S02]  /*5a60*/  HADD2.F32 R187, -RZ, R127.H1_H1 ;  /* 0x3000007fffbb7230 */ /* 0x000fc40000004100 */
[----:B------:R-:W-:Y:S02]  /*5a70*/  HADD2.F32 R189, -RZ, R123.H1_H1 ;  /* 0x3000007bffbd7230 */ /* 0x000fe40000004100 */
[----:B------:R-:W-:Y:S01]  /*5a80*/  FFMA.FTZ R182, R182, R183, R185 ;  /* 0x000000b7b6b67223 */ /* 0x000fe200000100b9 */
[----:B------:R-:W-:Y:S01]  /*5a90*/  F2FP.F16.F32.PACK_AB R129, R179, R178 ;  /* 0x000000b2b381723e */ /* 0x000fe200000000ff */
[----:B0-----:R-:W-:Y:S01]  /*5aa0*/  IMAD.WIDE.U32 R136, R132, 0x10, R136 ;  /* 0x0000001084887825 */ /* 0x001fe200078e0088 */
[----:B------:R-:W-:-:S03]  /*5ab0*/  F2FP.F16.F32.PACK_AB R128, R177, R128 ;  /* 0x00000080b180723e */ /* 0x000fc600000000ff */
[----:B------:R-:W-:Y:S01]  /*5ac0*/  FFMA.FTZ R187, R186, R187, R189 ;  /* 0x000000bbbabb7223 */ /* 0x000fe200000100bd */
[----:B------:R-:W-:Y:S02]  /*5ad0*/  F2FP.F16.F32.PACK_AB R130, R182, R181 ;  /* 0x000000b5b682723e */ /* 0x000fe400000000ff */
[----:B------:R-:W-:Y:S02]  /*5ae0*/  IADD3 R132, PT, PT, R132, 0x20, RZ ;  /* 0x0000002084847810 */ /* 0x000fe40007ffe0ff */
[----:B------:R-:W-:-:S05]  /*5af0*/  F2FP.F16.F32.PACK_AB R131, R187, R184 ;  /* 0x000000b8bb83723e */ /* 0x000fca00000000ff */
[----:B------:R1:W-:Y:S02]  /*5b00*/  STG.E.128 desc[UR6][R136.64], R128 ;  /* 0x0000008088007986 */ /* 0x0003e4000c101d06 */
.L_x_8854:
[----:B------:R-:W-:Y:S05]  /*5b10*/  BSYNC.RECONVERGENT B0 ;  /* 0x0000000000007941 */ /* 0x000fea0003800200 */
.L_x_8853:
[----:B------:R-:W-:Y:S01]  /*5b20*/  ISETP.GE.U32.AND P0, PT, R0, 0x40, PT ;  /* 0x000000400000780c */ /* 0x000fe20003f06070 */
[----:B------:R-:W-:-:S12]  /*5b30*/  BSSY.RECONVERGENT B0, `(.L_x_8855) ;  /* 0x0000032000007945 */ /* 0x000fd80003800200 */
[----:B------:R-:W-:Y:S05]  /*5b40*/  @!P0 BRA `(.L_x_8856) ;  /* 0x0000000000c08947 */ /* 0x000fea0003800000 */
[--C-:B-1----:R-:W-:Y:S01]  /*5b50*/  FADD.FTZ R136, R41, -R138.reuse ;  /* 0x8000008a29887221 */ /* 0x102fe20000010000 */
        /* <DEDUP_REMOVED lines=47> */
.L_x_8856:
[----:B------:R-:W-:Y:S05]  /*5e50*/  BSYNC.RECONVERGENT B0 ;  /* 0x0000000000007941 */ /* 0x000fea0003800200 */
.L_x_8855:
[----:B------:R-:W-:Y:S01]  /*5e60*/  ISETP.GE.U32.AND P0, PT, R0, 0x60, PT ;  /* 0x000000600000780c */ /* 0x000fe20003f06070 */
[----:B------:R-:W-:-:S12]  /*5e70*/  BSSY.RECONVERGENT B0, `(.L_x_8857) ;  /* 0x0000032000007945 */ /* 0x000fd80003800200 */
[----:B------:R-:W-:Y:S05]  /*5e80*/  @!P0 BRA `(.L_x_8858) ;  /* 0x0000000000c08947 */ /* 0x000fea0003800000 */
[--C-:B-12---:R-:W-:Y:S01]  /*5e90*/  FADD.FTZ R136, R33, -R138.reuse ;  /* 0x8000008a21887221 */ /* 0x106fe20000010000 */
        /* <DEDUP_REMOVED lines=47> */
.L_x_8858:
[----:B------:R-:W-:Y:S05]  /*6190*/  BSYNC.RECONVERGENT B0 ;  /* 0x0000000000007941 */ /* 0x000fea0003800200 */
.L_x_8857:
[----:B------:R-:W-:Y:S01]  /*61a0*/  ISETP.GE.U32.AND P0, PT, R0, 0x80, PT ;  /* 0x000000800000780c */ /* 0x000fe20003f06070 */
[----:B------:R-:W-:-:S12]  /*61b0*/  BSSY.RECONVERGENT B0, `(.L_x_8859) ;  /* 0x0000032000007945 */ /* 0x000fd80003800200 */
[----:B------:R-:W-:Y:S05]  /*61c0*/  @!P0 BRA `(.L_x_8860) ;  /* 0x0000000000c08947 */ /* 0x000fea0003800000 */
[--C-:B-123--:R-:W-:Y:S01]  /*61d0*/  FADD.FTZ R136, R25, -R138.reuse ;  /* 0x8000008a19887221 */ /* 0x10efe20000010000 */
        /* <DEDUP_REMOVED lines=47> */
.L_x_8860:
[----:B------:R-:W-:Y:S05]  /*64d0*/  BSYNC.RECONVERGENT B0 ;  /* 0x0000000000007941 */ /* 0x000fea0003800200 */
.L_x_8859:
[----:B------:R-:W-:Y:S01]  /*64e0*/  ISETP.GE.U32.AND P0, PT, R0, 0xa0, PT ;  /* 0x000000a00000780c */ /* 0x000fe20003f06070 */
[----:B------:R-:W-:-:S12]  /*64f0*/  BSSY.RECONVERGENT B0, `(.L_x_8861) ;  /* 0x0000032000007945 */ /* 0x000fd80003800200 */
[----:B------:R-:W-:Y:S05]  /*6500*/  @!P0 BRA `(.L_x_8862) ;  /* 0x0000000000c08947 */ /* 0x000fea0003800000 */
[--C-:B-1234-:R-:W-:Y:S01]  /*6510*/  FADD.FTZ R136, R17, -R138.reuse ;  /* 0x8000008a11887221 */ /* 0x11efe20000010000 */
        /* <DEDUP_REMOVED lines=47> */
.L_x_8862:
[----:B------:R-:W-:Y:S05]  /*6810*/  BSYNC.RECONVERGENT B0 ;  /* 0x0000000000007941 */ /* 0x000fea0003800200 */
.L_x_8861:
[----:B------:R-:W-:Y:S01]  /*6820*/  ISETP.GE.U32.AND P0, PT, R0, 0xc0, PT ;  /* 0x000000c00000780c */ /* 0x000fe20003f06070 */
[----:B------:R-:W-:-:S12]  /*6830*/  BSSY.RECONVERGENT B0, `(.L_x_8863) ;  /* 0x0000032000007945 */ /* 0x000fd80003800200 */
[----:B------:R-:W-:Y:S05]  /*6840*/  @!P0 BRA `(.L_x_8864) ;  /* 0x0000000000c08947 */ /* 0x000fea0003800000 */
[--C-:B01234-:R-:W-:Y:S01]  /*6850*/  FADD.FTZ R136, R9, -R138.reuse ;  /* 0x8000008a09887221 */ /* 0x11ffe20000010000 */
[--C-:B------:R-:W-:Y:S01]  /*6860*/  FADD.FTZ R130, R10, -R138.reuse ;  /* 0x8000008a0a827221 */ /* 0x100fe20000010000 */
        /* <DEDUP_REMOVED lines=46> */
.L_x_8864:
[----:B------:R-:W-:Y:S05]  /*6b50*/  BSYNC.RECONVERGENT B0 ;  /* 0x0000000000007941 */ /* 0x000fea0003800200 */
.L_x_8863:
        /* <DEDUP_REMOVED lines=22> */
[C---:B------:R-:W-:Y:S01]  /*6cc0*/  FMUL.FTZ R128, R139.reuse, R128 ;  /* 0x000000808b807220 */ /* 0x040fe20000410000 */
        /* <DEDUP_REMOVED lines=28> */
.L_x_8866:
[----:B------:R-:W-:Y:S05]  /*6e90*/  BSYNC.RECONVERGENT B0 ;  /* 0x0000000000007941 */ /* 0x000fea0003800200 */
.L_x_8865:
        /* <DEDUP_REMOVED lines=51> */
.L_x_8868:
[----:B------:R-:W-:Y:S05]  /*71d0*/  BSYNC.RECONVERGENT B0 ;  /* 0x0000000000007941 */ /* 0x000fea0003800200 */
.L_x_8867:
        /* <DEDUP_REMOVED lines=51> */
.L_x_8870:
[----:B------:R-:W-:Y:S05]  /*7510*/  BSYNC.RECONVERGENT B0 ;  /* 0x0000000000007941 */ /* 0x000fea0003800200 */
.L_x_8869:
[----:B------:R-:W-:Y:S01]  /*7520*/  ISETP.GE.U32.AND P0, PT, R0, 0x140, PT ;  /* 0x000001400000780c */ /* 0x000fe20003f06070 */
[----:B------:R-:W-:-:S12]  /*7530*/  BSSY.RECONVERGENT B0, `(.L_x_8871) ;  /* 0x0000031000007945 */ /* 0x000fd80003800200 */
[----:B------:R-:W-:Y:S05]  /*7540*/  @!P0 BRA `(.L_x_8872) ;  /* 0x0000000000bc8947 */ /* 0x000fea0003800000 */
[----:B01234-:R-:W0:Y:S01]  /*7550*/  LDC.64 R136, c[0x0][0x428] ;  /* 0x00010a00ff887b82 */ /* 0x01fe220000000a00 */
[--C-:B------:R-:W-:Y:S01]  /*7560*/  FADD.FTZ R178, R171, -R138.reuse ;  /* 0x8000008aabb27221 */ /* 0x100fe20000010000 */
[--C-:B------:R-:W-:Y:S01]  /*7570*/  FADD.FTZ R128, R169, -R138.reuse ;  /* 0x8000008aa9807221 */ /* 0x100fe20000010000 */
[--C-:B------:R-:W-:Y:S01]  /*7580*/  FADD.FTZ R182, R173, -R138.reuse ;  /* 0x8000008aadb67221 */ /* 0x100fe20000010000 */
[--C-:B------:R-:W-:Y:S01]  /*7590*/  FADD.FTZ R130, R170, -R138.reuse ;  /* 0x8000008aaa827221 */ /* 0x100fe20000010000 */
[--C-:B------:R-:W-:Y:S01]  /*75a0*/  FADD.FTZ R180, R172, -R138.reuse ;  /* 0x8000008aacb47221 */ /* 0x100fe20000010000 */
[--C-:B------:R-:W-:Y:S01]  /*75b0*/  FADD.FTZ R184, R174, -R138.reuse ;  /* 0x8000008aaeb87221 */ /* 0x100fe20000010000 */
[--C-:B------:R-:W-:Y:S01]  /*75c0*/  FADD.FTZ R186, R175, -R138.reuse ;  /* 0x8000008aafba7221 */ /* 0x100fe20000010000 */
[----:B-----5:R-:W-:Y:S02]  /*75d0*/  HADD2.F32 R177, -RZ, R53.H0_H0 ;  /* 0x20000035ffb17230 */ /* 0x020fe40000004100 */
[----:B------:R-:W-:Y:S01]  /*75e0*/  FADD.FTZ R138, R176, -R138 ;  /* 0x8000008ab08a7221 */ /* 0x000fe20000010000 */
[----:B------:R-:W-:-:S02]  /*75f0*/  HADD2.F32 R179, -RZ, R49.H0_H0 ;  /* 0x20000031ffb37230 */ /* 0x000fc40000004100 */
[C---:B------:R-:W-:Y:S01]  /*7600*/  FMUL.FTZ R178, R139.reuse, R178 ;  /* 0x000000b28bb27220 */ /* 0x040fe20000410000 */
[----:B------:R-:W-:Y:S02]  /*7610*/  HADD2.F32 R129, -RZ, R52.H0_H0 ;  /* 0x20000034ff817230 */ /* 0x000fe40000004100 */
[C---:B------:R-:W-:Y:S01]  /*7620*/  FMUL.FTZ R128, R139.reuse, R128 ;  /* 0x000000808b807220 */ /* 0x040fe20000410000 */
[----:B------:R-:W-:Y:S02]  /*7630*/  HADD2.F32 R131, -RZ, R48.H0_H0 ;  /* 0x20000030ff837230 */ /* 0x000fe40000004100 */
[C---:B------:R-:W-:Y:S01]  /*7640*/  FMUL.FTZ R182, R139.reuse, R182 ;  /* 0x000000b68bb67220 */ /* 0x040fe20000410000 */
[----:B------:R-:W-:Y:S02]  /*7650*/  HADD2.F32 R181, -RZ, R54.H0_H0 ;  /* 0x20000036ffb57230 */ /* 0x000fe40000004100 */
[----:B------:R-:W-:Y:S01]  /*7660*/  FMUL.FTZ R130, R139, R130 ;  /* 0x000000828b827220 */ /* 0x000fe20000410000 */
[----:B------:R-:W-:-:S02]  /*7670*/  HADD2.F32 R183, -RZ, R50.H0_H0 ;  /* 0x20000032ffb77230 */ /* 0x000fc40000004100 */
[C---:B------:R-:W-:Y:S01]  /*7680*/  FMUL.FTZ R180, R139.reuse, R180 ;  /* 0x000000b48bb47220 */ /* 0x040fe20000410000 */
[C---:B------:R-:W-:Y:S01]  /*7690*/  FMUL.FTZ R184, R139.reuse, R184 ;  /* 0x000000b88bb87220 */ /* 0x040fe20000410000 */
[C---:B------:R-:W-:Y:S01]  /*76a0*/  FMUL.FTZ R186, R139.reuse, R186 ;  /* 0x000000ba8bba7220 */ /* 0x040fe20000410000 */
[----:B------:R-:W-:Y:S01]  /*76b0*/  FMUL.FTZ R138, R139, R138 ;  /* 0x0000008a8b8a7220 */ /* 0x000fe20000410000 */
[----:B------:R-:W-:Y:S01]  /*76c0*/  FFMA.FTZ R177, R178, R177, R179 ;  /* 0x000000b1b2b17223 */ /* 0x000fe200000100b3 */
[----:B------:R-:W-:Y:S01]  /*76d0*/  FFMA.FTZ R128, R128, R129, R131 ;  /* 0x0000008180807223 */ /* 0x000fe20000010083 */
[----:B------:R-:W-:Y:S01]  /*76e0*/  FFMA.FTZ R181, R182, R181, R183 ;  /* 0x000000b5b6b57223 */ /* 0x000fe200000100b7 */
[----:B------:R-:W-:Y:S02]  /*76f0*/  HADD2.F32 R139, -RZ, R53.H1_H1 ;  /* 0x30000035ff8b7230 */ /* 0x000fe40000004100 */
[----:B------:R-:W-:Y:S02]  /*7700*/  HADD2.F32 R179, -RZ, R49.H1_H1 ;  /* 0x30000031ffb37230 */ /* 0x000fe40000004100 */
[----:B------:R-:W-:-:S02]  /*7710*/  HADD2.F32 R129, -RZ, R52.H1_H1 ;  /* 0x30000034ff817230 */ /* 0x000fc40000004100 */
[----:B------:R-:W-:Y:S02]  /*7720*/  HADD2.F32 R183, -RZ, R54.H1_H1 ;  /* 0x30000036ffb77230 */ /* 0x000fe40000004100 */
[----:B------:R-:W-:Y:S01]  /*7730*/  FFMA.FTZ R180, R180, R139, R179 ;  /* 0x0000008bb4b47223 */ /* 0x000fe200000100b3 */
[----:B------:R-:W-:Y:S02]  /*7740*/  HADD2.F32 R187, -RZ, R55.H0_H0 ;  /* 0x20000037ffbb7230 */ /* 0x000fe40000004100 */
[----:B------:R-:W-:Y:S02]  /*7750*/  HADD2.F32 R189, -RZ, R51.H0_H0 ;  /* 0x20000033ffbd7230 */ /* 0x000fe40000004100 */
[----:B------:R-:W-:Y:S02]  /*7760*/  HADD2.F32 R191, -RZ, R55.H1_H1 ;  /* 0x30000037ffbf7230 */ /* 0x000fe40000004100 */
[----:B------:R-:W-:Y:S02]  /*7770*/  HADD2.F32 R193, -RZ, R51.H1_H1 ;  /* 0x30000033ffc17230 */ /* 0x000fe40000004100 */
[----:B------:R-:W-:Y:S01]  /*7780*/  FFMA.FTZ R186, R186, R187, R189 ;  /* 0x000000bbbaba7223 */ /* 0x000fe200000100bd */
[----:B------:R-:W-:-:S02]  /*7790*/  HADD2.F32 R185, -RZ, R50.H1_H1 ;  /* 0x30000032ffb97230 */ /* 0x000fc40000004100 */
[----:B------:R-:W-:Y:S02]  /*77a0*/  HADD2.F32 R131, -RZ, R48.H1_H1 ;  /* 0x30000030ff837230 */ /* 0x000fe40000004100 */
[----:B------:R-:W-:Y:S01]  /*77b0*/  FFMA.FTZ R191, R138, R191, R193 ;  /* 0x000000bf8abf7223 */ /* 0x000fe200000100c1 */
[----:B0-----:R-:W-:-:S04]  /*77c0*/  IMAD.WIDE.U32 R136, R132, 0x10, R136 ;  /* 0x0000001084887825 */ /* 0x001fc800078e0088 */
[----:B------:R-:W-:Y:S01]  /*77d0*/  FFMA.FTZ R184, R184, R183, R185 ;  /* 0x000000b7b8b87223 */ /* 0x000fe200000100b9 */
[----:B------:R-:W-:Y:S01]  /*77e0*/  FFMA.FTZ R139, R130, R129, R131 ;  /* 0x00000081828b7223 */ /* 0x000fe20000010083 */
[----:B------:R-:W-:-:S03]  /*77f0*/  F2FP.F16.F32.PACK_AB R131, R191, R186 ;  /* 0x000000babf83723e */ /* 0x000fc600000000ff */
[----:B------:R-:W-:Y:S02]  /*7800*/  F2FP.F16.F32.PACK_AB R130, R184, R181 ;  /* 0x000000b5b882723e */ /* 0x000fe400000000ff */
[----:B------:R-:W-:Y:S02]  /*7810*/  F2FP.F16.F32.PACK_AB R129, R180, R177 ;  /* 0x000000b1b481723e */ /* 0x000fe400000000ff */
[----:B------:R-:W-:-:S05]  /*7820*/  F2FP.F16.F32.PACK_AB R128, R139, R128 ;  /* 0x000000808b80723e */ /* 0x000fca00000000ff */
[----:B------:R0:W-:Y:S02]  /*7830*/  STG.E.128 desc[UR6][R136.64], R128 ;  /* 0x0000008088007986 */ /* 0x0001e4000c101d06 */
.L_x_8872:
[----:B------:R-:W-:Y:S05]  /*7840*/  BSYNC.RECONVERGENT B0 ;  /* 0x0000000000007941 */ /* 0x000fea0003800200 */
.L_x_8871:
[----:B01234-:R-:W0:Y:S02]  /*7850*/  LDC.64 R128, c[0x0][0x380] ;  /* 0x0000e000ff807b82 */ /* 0x01fe240000000a00 */
[----:B0-----:R-:W-:-:S04]  /*7860*/  LEA R2, R128, R2, 0x2 ;  /* 0x0000000280027211 */ /* 0x001fc800078e10ff */
[----:B------:R-:W-:-:S13]  /*7870*/  ISETP.GE.AND P0, PT, R2, R129, PT ;  /* 0x000000810200720c */ /* 0x000fda0003f06270 */
[----:B------:R-:W-:Y:S05]  /*7880*/  @!P0 BRA `(.L_x_8873) ;  /* 0xffffff9400188947 */ /* 0x000fea000383ffff */
[----:B------:R-:W-:Y:S05]  /*7890*/  EXIT ;  /* 0x000000000000794d */ /* 0x000fea0003800000 */
.L_x_8852:
[----:B------:R-:W-:Y:S01]  /*78a0*/  HFMA2 R181, -RZ, RZ, 0, 5.9604644775390625e-08 ;  /* 0x00000001ffb57431 */ /* 0x000fe200000001ff */
[----:B------:R-:W-:Y:S01]  /*78b0*/  BSSY B0, `(.L_x_8874) ;  /* 0x0000007000007945 */ /* 0x000fe20003800000 */
[----:B------:R-:W-:Y:S02]  /*78c0*/  MOV R180, R128 ;  /* 0x0000008000b47202 */ /* 0x000fe40000000f00 */
[----:B------:R-:W-:Y:S02]  /*78d0*/  MOV R182, 0x1f ;  /* 0x0000001f00b67802 */ /* 0x000fe40000000f00 */
[----:B------:R-:W-:-:S07]  /*78e0*/  MOV R179, 0xffffffff ;  /* 0xffffffff00b37802 */ /* 0x000fce0000000f00 */
[----:B-----5:R-:W-:Y:S05]  /*78f0*/  WARPSYNC.COLLECTIVE R179, `(.L_x_8875) ;  /* 0x00000000b3087348 */ /* 0x020fea0003c00000 */
[----:B------:R0:W1:Y:S02]  /*7900*/  SHFL.BFLY P6, R178, R180, R181, R182 ;  /* 0x0c0000b5b4b27389 */ /* 0x00006400000c00b6 */
[----:B01---5:R-:W-:Y:S05]  /*7910*/  ENDCOLLECTIVE ;  /* 0x000000000000791b */ /* 0x023fea0003800000 */
.L_x_8875:
[----:B------:R-:W-:Y:S05]  /*7920*/  BSYNC B0 ;  /* 0x0000000000007941 */ /* 0x000fea0003800000 */
.L_x_8874:
[----:B------:R-:W-:Y:S01]  /*7930*/  MOV R129, R178 ;  /* 0x000000b200817202 */ /* 0x000fe20000000f00 */
[----:B------:R-:W-:Y:S01]  /*7940*/  HFMA2 R181, -RZ, RZ, 0, 1.1920928955078125e-07 ;  /* 0x00000002ffb57431 */ /* 0x000fe200000001ff */
[----:B------:R-:W-:Y:S02]  /*7950*/  MOV R182, 0x1f ;  /* 0x0000001f00b67802 */ /* 0x000fe40000000f00 */
[----:B------:R-:W-:Y:S01]  /*7960*/  MOV R179, 0xffffffff ;  /* 0xffffffff00b37802 */ /* 0x000fe20000000f00 */
[----:B------:R-:W-:-:S05]  /*7970*/  FADD.FTZ R129, R128, R129 ;  /* 0x0000008180817221 */ /* 0x000fca0000010000 */
[----:B------:R-:W-:-:S07]  /*7980*/  MOV R180, R129 ;  /* 0x0000008100b47202 */ /* 0x000fce0000000f00 */
[----:B------:R-:W-:Y:S05]  /*7990*/  WARPSYNC.COLLECTIVE R179, `(.L_x_8876) ;  /* 0x00000000b3087348 */ /* 0x000fea0003c00000 */
[----:B------:R0:W1:Y:S02]  /*79a0*/  SHFL.BFLY P6, R178, R180, R181, R182 ;  /* 0x0c0000b5b4b27389 */ /* 0x00006400000c00b6 */
[----:B01----:R-:W-:Y:S05]  /*79b0*/  ENDCOLLECTIVE ;  /* 0x000000000000791b */ /* 0x003fea0003800000 */
.L_x_8876:
[----:B------:R-:W-:Y:S01]  /*79c0*/  HFMA2 R181, -RZ, RZ, 0, 2.384185791015625e-07 ;  /* 0x00000004ffb57431 */ /* 0x000fe200000001ff */
[----:B------:R-:W-:-:S05]  /*79d0*/  MOV R130, R178 ;  /* 0x000000b200827202 */ /* 0x000fca0000000f00 */
[----:B------:R-:W-:-:S05]  /*79e0*/  FADD.FTZ R130, R129, R130 ;  /* 0x0000008281827221 */ /* 0x000fca0000010000 */
[----:B------:R-:W-:-:S07]  /*79f0*/  MOV R180, R130 ;  /* 0x0000008200b47202 */ /* 0x000fce0000000f00 */
[----:B------:R-:W-:Y:S05]  /*7a00*/  WARPSYNC.COLLECTIVE R179, `(.L_x_8877) ;  /* 0x00000000b3087348 */ /* 0x000fea0003c00000 */
[----:B------:R0:W1:Y:S02]  /*7a10*/  SHFL.BFLY P6, R178, R180, R181, R182 ;  /* 0x0c0000b5b4b27389 */ /* 0x00006400000c00b6 */
[----:B01----:R-:W-:Y:S05]  /*7a20*/  ENDCOLLECTIVE ;  /* 0x000000000000791b */ /* 0x003fea0003800000 */
.L_x_8877:
[----:B------:R-:W-:Y:S01]  /*7a30*/  HFMA2 R181, -RZ, RZ, 0, 4.76837158203125e-07 ;  /* 0x00000008ffb57431 */ /* 0x000fe200000001ff */
[----:B------:R-:W-:-:S05]  /*7a40*/  MOV R131, R178 ;  /* 0x000000b200837202 */ /* 0x000fca0000000f00 */
[----:B------:R-:W-:-:S05]  /*7a50*/  FADD.FTZ R131, R130, R131 ;  /* 0x0000008382837221 */ /* 0x000fca0000010000 */
[----:B------:R-:W-:-:S07]  /*7a60*/  MOV R180, R131 ;  /* 0x0000008300b47202 */ /* 0x000fce0000000f00 */
[----:B------:R-:W-:Y:S05]  /*7a70*/  WARPSYNC.COLLECTIVE R179, `(.L_x_8878) ;  /* 0x00000000b3087348 */ /* 0x000fea0003c00000 */
[----:B------:R0:W1:Y:S02]  /*7a80*/  SHFL.BFLY P6, R178, R180, R181, R182 ;  /* 0x0c0000b5b4b27389 */ /* 0x00006400000c00b6 */
[----:B01----:R-:W-:Y:S05]  /*7a90*/  ENDCOLLECTIVE ;  /* 0x000000000000791b */ /* 0x003fea0003800000 */
.L_x_8878:
[----:B------:R-:W-:Y:S01]  /*7aa0*/  HFMA2 R181, -RZ, RZ, 0, 9.5367431640625e-07 ;  /* 0x00000010ffb57431 */ /* 0x000fe200000001ff */
[----:B------:R-:W-:-:S05]  /*7ab0*/  MOV R136, R178 ;  /* 0x000000b200887202 */ /* 0x000fca0000000f00 */
[----:B------:R-:W-:Y:S02]  /*7ac0*/  FADD.FTZ R138, R131, R136 ;  /* 0x00000088838a7221 */ /* 0x000fe40000010000 */
[----:B------:R-:W0:Y:S03]  /*7ad0*/  LDC R136, c[0x0][0x400] ;  /* 0x00010000ff887b82 */ /* 0x000e260000000800 */
[----:B------:R-:W-:-:S07]  /*7ae0*/  MOV R180, R138 ;  /* 0x0000008a00b47202 */ /* 0x000fce0000000f00 */
[----:B0-----:R-:W-:Y:S05]  /*7af0*/  WARPSYNC.COLLECTIVE R179, `(.L_x_8879) ;  /* 0x00000000b3087348 */ /* 0x001fea0003c00000 */
[----:B------:R1:W2:Y:S02]  /*7b00*/  SHFL.BFLY P6, R178, R180, R181, R182 ;  /* 0x0c0000b5b4b27389 */ /* 0x0002a400000c00b6 */
[----:B012---:R-:W-:Y:S05]  /*7b10*/  ENDCOLLECTIVE ;  /* 0x000000000000791b */ /* 0x007fea0003800000 */
.L_x_8879:
[----:B------:R-:W-:Y:S01]  /*7b20*/  HFMA2 R181, -RZ, RZ, 0, 5.9604644775390625e-08 ;  /* 0x00000001ffb57431 */ /* 0x000fe200000001ff */
[----:B------:R-:W-:Y:S02]  /*7b30*/  MOV R137, R178 ;  /* 0x000000b200897202 */ /* 0x000fe40000000f00 */
[----:B------:R-:W-:-:S03]  /*7b40*/  ISETP.GT.U32.AND P6, PT, R0, 0xbf, PT ;  /* 0x000000bf0000780c */ /* 0x000fc60003fc4070 */
[----:B------:R-:W-:-:S04]  /*7b50*/  FADD.FTZ R137, R138, R137 ;  /* 0x000000898a897221 */ /* 0x000fc80000010000 */
[----:B------:R-:W-:-:S04]  /*7b60*/  FMUL.FTZ R137, R137, R136 ;  /* 0x0000008889897220 */ /* 0x000fc80000410000 */
        /* <DEDUP_REMOVED lines=165> */
[----:B------:R-:W-:-:S07]  /*85c0*/  MOV R180, R128 ;  /* 0x0000008000b47202 */ /* 0x000fce0000000f00 */
[----:B------:R-:W-:Y:S05]  /*85d0*/  WARPSYNC.COLLECTIVE R179, `(.L_x_8880) ;  /* 0x00000000b3087348 */ /* 0x000fea0003c00000 */
[----:B------:R0:W1:Y:S02]  /*85e0*/  SHFL.BFLY P6, R178, R180, R181, R182 ;  /* 0x0c0000b5b4b27389 */ /* 0x00006400000c00b6 */
[----:B01----:R-:W-:Y:S05]  /*85f0*/  ENDCOLLECTIVE ;  /* 0x000000000000791b */ /* 0x003fea0003800000 */
.L_x_8880:
[----:B------:R-:W-:Y:S01]  /*8600*/  HFMA2 R181, -RZ, RZ, 0, 1.1920928955078125e-07 ;  /* 0x00000002ffb57431 */ /* 0x000fe200000001ff */
[----:B------:R-:W-:-:S05]  /*8610*/  MOV R129, R178 ;  /* 0x000000b200817202 */ /* 0x000fca0000000f00 */
[----:B------:R-:W-:-:S05]  /*8620*/  FADD.FTZ R129, R128, R129 ;  /* 0x0000008180817221 */ /* 0x000fca0000010000 */
[----:B------:R-:W-:-:S07]  /*8630*/  MOV R180, R129 ;  /* 0x0000008100b47202 */ /* 0x000fce0000000f00 */
[----:B------:R-:W-:Y:S05]  /*8640*/  WARPSYNC.COLLECTIVE R179, `(.L_x_8881) ;  /* 0x00000000b3087348 */ /* 0x000fea0003c00000 */
[----:B------:R0:W1:Y:S02]  /*8650*/  SHFL.BFLY P6, R178, R180, R181, R182 ;  /* 0x0c0000b5b4b27389 */ /* 0x00006400000c00b6 */
[----:B01----:R-:W-:Y:S05]  /*8660*/  ENDCOLLECTIVE ;  /* 0x000000000000791b */ /* 0x003fea0003800000 */
.L_x_8881:
[----:B------:R-:W-:Y:S01]  /*8670*/  HFMA2 R181, -RZ, RZ, 0, 2.384185791015625e-07 ;  /* 0x00000004ffb57431 */ /* 0x000fe200000001ff */
[----:B------:R-:W-:-:S05]  /*8680*/  MOV R130, R178 ;  /* 0x000000b200827202 */ /* 0x000fca0000000f00 */
[----:B------:R-:W-:-:S05]  /*8690*/  FADD.FTZ R130, R129, R130 ;  /* 0x0000008281827221 */ /* 0x000fca0000010000 */
[----:B------:R-:W-:-:S07]  /*86a0*/  MOV R180, R130 ;  /* 0x0000008200b47202 */ /* 0x000fce0000000f00 */
[----:B------:R-:W-:Y:S05]  /*86b0*/  WARPSYNC.COLLECTIVE R179, `(.L_x_8882) ;  /* 0x00000000b3087348 */ /* 0x000fea0003c00000 */
[----:B------:R0:W1:Y:S02]  /*86c0*/  SHFL.BFLY P6, R178, R180, R181, R182 ;  /* 0x0c0000b5b4b27389 */ /* 0x00006400000c00b6 */
[----:B01----:R-:W-:Y:S05]  /*86d0*/  ENDCOLLECTIVE ;  /* 0x000000000000791b */ /* 0x003fea0003800000 */
.L_x_8882:
[----:B------:R-:W-:Y:S01]  /*86e0*/  HFMA2 R181, -RZ, RZ, 0, 4.76837158203125e-07 ;  /* 0x00000008ffb57431 */ /* 0x000fe200000001ff */
[----:B------:R-:W-:-:S05]  /*86f0*/  MOV R131, R178 ;  /* 0x000000b200837202 */ /* 0x000fca0000000f00 */
[----:B------:R-:W-:-:S05]  /*8700*/  FADD.FTZ R131, R130, R131 ;  /* 0x0000008382837221 */ /* 0x000fca0000010000 */
[----:B------:R-:W-:-:S07]  /*8710*/  MOV R180, R131 ;  /* 0x0000008300b47202 */ /* 0x000fce0000000f00 */
[----:B------:R-:W-:Y:S05]  /*8720*/  WARPSYNC.COLLECTIVE R179, `(.L_x_8883) ;  /* 0x00000000b3087348 */ /* 0x000fea0003c00000 */
[----:B------:R0:W1:Y:S02]  /*8730*/  SHFL.BFLY P6, R178, R180, R181, R182 ;  /* 0x0c0000b5b4b27389 */ /* 0x00006400000c00b6 */
[----:B01----:R-:W-:Y:S05]  /*8740*/  ENDCOLLECTIVE ;  /* 0x000000000000791b */ /* 0x003fea0003800000 */
.L_x_8883:
[----:B------:R-:W-:Y:S01]  /*8750*/  HFMA2 R181, -RZ, RZ, 0, 9.5367431640625e-07 ;  /* 0x00000010ffb57431 */ /* 0x000fe200000001ff */
[----:B------:R-:W-:-:S05]  /*8760*/  MOV R138, R178 ;  /* 0x000000b2008a7202 */ /* 0x000fca0000000f00 */
[----:B------:R-:W-:-:S05]  /*8770*/  FADD.FTZ R139, R131, R138 ;  /* 0x0000008a838b7221 */ /* 0x000fca0000010000 */
[----:B------:R-:W-:-:S07]  /*8780*/  MOV R180, R139 ;  /* 0x0000008b00b47202 */ /* 0x000fce0000000f00 */
[----:B------:R-:W-:Y:S05]  /*8790*/  WARPSYNC.COLLECTIVE R179, `(.L_x_8884) ;  /* 0x00000000b3087348 */ /* 0x000fea0003c00000 */
[----:B------:R0:W1:Y:S02]  /*87a0*/  SHFL.BFLY P6, R178, R180, R181, R182 ;  /* 0x0c0000b5b4b27389 */ /* 0x00006400000c00b6 */
[----:B01----:R-:W-:Y:S05]  /*87b0*/  ENDCOLLECTIVE ;  /* 0x000000000000791b */ /* 0x003fea0003800000 */
.L_x_8884:
[----:B------:R-:W-:Y:S05]  /*87c0*/  BRA `(.L_x_8885) ;  /* 0xffffffcc00cc7947 */ /* 0x000fea000383ffff */
.L_x_8886:
        /* <DEDUP_REMOVED lines=11> */
.L_x_88432:


//--------------------- .text._ZN10layer_norm13ln_fwd_kernelINS_13Kernel_traitsI6__halfS2_S2_S2_fjLj2560ELj1ELj4ELj1ELj16ENS_18Kernel_traits_baseILj2560ES2_S2_S2_S2_fjLj128EEEEELb0ELb0ELb0ELb1EEEvNS_9FwdParamsE --------------------------
	.section	.text._ZN10layer_norm13ln_fwd_kernelINS_13Kernel_traitsI6__halfS2_S2_S2_fjLj2560ELj1ELj4ELj1ELj16ENS_18Kernel_traits_baseILj2560ES2_S2_S2_S2_fjLj128EEEEELb0ELb0ELb0ELb1EEEvNS_9FwdParamsE,"ax",@progbits
	.align	128
        .global         _ZN10layer_norm13ln_fwd_kernelINS_13Kernel_traitsI6__halfS2_S2_S2_fjLj2560ELj1ELj4ELj1ELj16ENS_18Kernel_traits_baseILj2560ES2_S2_S2_S2_fjLj128EEEEELb0ELb0ELb0ELb1EEEvNS_9FwdParamsE
        .type           _ZN10layer_norm13ln_fwd_kernelINS_13Kernel_traitsI6__halfS2_S2_S2_fjLj2560ELj1ELj4ELj1ELj16ENS_18Kernel_traits_baseILj2560ES2_S2_S2_S2_fjLj128EEEEELb0ELb0ELb0ELb1EEEvNS_9FwdParamsE,@function
        .size           _ZN10layer_norm13ln_fwd_kernelINS_13Kernel_traitsI6__halfS2_S2_S2_fjLj2560ELj1ELj4ELj1ELj16ENS_18Kernel_traits_baseILj2560ES2_S2_S2_S2_fjLj128EEEEELb0ELb0ELb0ELb1EEEvNS_9FwdParamsE,(.L_x_88433 - _ZN10layer_norm13ln_fwd_kernelINS_13Kernel_traitsI6__halfS2_S2_S2_fjLj2560ELj1ELj4ELj1ELj16ENS_18Kernel_traits_baseILj2560ES2_S2_S2_S2_fjLj128EEEEELb0ELb0ELb0ELb1EEEvNS_9FwdParamsE)
        .other          _ZN10layer_norm13ln_fwd_kernelINS_13Kernel_traitsI6__halfS2_S2_S2_fjLj2560ELj1ELj4ELj1ELj16ENS_18Kernel_traits_baseILj2560ES2_S2_S2_S2_fjLj128EEEEELb0ELb0ELb0ELb1EEEvNS_9FwdParamsE,@"STO_CUDA_ENTRY STV_DEFAULT"
_ZN10layer_norm13ln_fwd_kernelINS_13Kernel_traitsI6__halfS2_S2_S2_fjLj2560ELj1ELj4ELj1ELj16ENS_18Kernel_traits_baseILj2560ES2_S2_S2_S2_fjLj128EEEEELb0ELb0ELb0ELb1EEEvNS_9FwdParamsE:
.text._ZN10layer_norm13ln_fwd_kernelINS_13Kernel_traitsI6__halfS2_S2_S2_fjLj2560ELj1ELj4ELj1ELj16ENS_18Kernel_traits_baseILj2560ES2_S2_S2_S2_fjLj128EEEEELb0ELb0ELb0ELb1EEEvNS_9FwdParamsE:
        /* <DEDUP_REMOVED lines=41> */
.L_x_8887:
        /* <DEDUP_REMOVED lines=32> */
.L_x_8888:
[----:B------:R-:W1:Y:S02]  /*0490*/  LDCU UR4, c[0x0][0x384] ;  /* 0x00007080ff0477ac */ /* 0x000e640008000800 */
[----:B-1----:R-:W-:-:S13]  /*04a0*/  ISETP.GE.AND P1, PT, R88, UR4, PT ;  /* 0x0000000458007c0c */ /* 0x002fda000bf26270 */
[----:B------:R-:W-:Y:S05]  /*04b0*/  @P1 EXIT ;  /* 0x000000000000194d */ /* 0x000fea0003800000 */
[----:B------:R-:W-:Y:S01]  /*04c0*/  ISETP.NE.U32.AND P1, PT, R82, RZ, PT ;  /* 0x000000ff5200720c */ /* 0x000fe20003f25070 */
[----:B------:R-:W1:Y:S03]  /*04d0*/  LDCU UR4, c[0x0][0x388] ;  /* 0x00007100ff0477ac */ /* 0x000e660008000800 */
[----:B------:R-:W-:Y:S01]  /*04e0*/  ISETP.NE.AND.EX P1, PT, R83, RZ, PT, P1 ;  /* 0x000000ff5300720c */ /* 0x000fe20003f25310 */
[----:B------:R-:W2:Y:S01]  /*04f0*/  LDCU.U8 UR5, c[0x0][0x410] ;  /* 0x00008200ff0577ac */ /* 0x000ea20008000000 */
[----:B------:R-:W3:Y:S01]  /*0500*/  LDCU UR8, c[0x0][0x448] ;  /* 0x00008900ff0877ac */ /* 0x000ee20008000800 */
[----:B------:R-:W4:Y:S01]  /*0510*/  LDCU.64 UR12, c[0x0][0x3e0] ;  /* 0x00007c00ff0c77ac */ /* 0x000f220008000a00 */
[----:B------:R-:W0:Y:S09]  /*0520*/  LDCU.64 UR10, c[0x0][0x3a0] ;  /* 0x00007400ff0a77ac */ /* 0x000e320008000a00 */
.L_x_8920:
[----:B--2---:R-:W2:Y:S01]  /*0530*/  S2R R158, SR_TID.X ;  /* 0x00000000009e7919 */ /* 0x004ea20000002100 */
[----:B------:R-:W3:Y:S01]  /*0540*/  @P1 LDC.64 R84, c[0x0][0x3e0] ;  /* 0x0000f800ff541b82 */ /* 0x000ee20000000a00 */
[----:B-1----:R-:W-:-:S05]  /*0550*/  IMAD R0, R88, UR4, RZ ;  /* 0x0000000458007c24 */ /* 0x002fca000f8e02ff */
[----:B------:R-:W-:Y:S02]  /*0560*/  SHF.R.S32.HI R87, RZ, 0x1f, R0 ;  /* 0x0000001fff577819 */ /* 0x000fe40000011400 */
[----:B0-----:R-:W0:Y:S02]  /*0570*/  LDC.64 R2, c[0x0][0x390] ;  /* 0x0000e400ff027b82 */ /* 0x001e240000000a00 */
[----:B------:R-:W-:Y:S01]  /*0580*/  LEA.HI R87, R87, R0, RZ, 0x3 ;  /* 0x0000000057577211 */ /* 0x000fe200078f18ff */
[----:B---3--:R-:W-:-:S06]  /*0590*/  @P1 IMAD.WIDE R84, R88, 0x2, R84 ;  /* 0x0000000258541825 */ /* 0x008fcc00078e0254 */
[----:B------:R-:W3:Y:S01]  /*05a0*/  @P1 LDG.E.U16 R84, desc[UR6][R84.64] ;  /* 0x0000000654541981 */ /* 0x000ee2000c1e1500 */
[----:B--2---:R-:W-:-:S04]  /*05b0*/  LOP3.LUT R0, R158, 0x1f, RZ, 0xc0, !PT ;  /* 0x0000001f9e007812 */ /* 0x004fc800078ec0ff */
[----:B------:R-:W-:-:S05]  /*05c0*/  LEA.HI.SX32 R105, R87, R0, 0x1d ;  /* 0x0000000057697211 */ /* 0x000fca00078feaff */
[----:B0-----:R-:W-:-:S05]  /*05d0*/  IMAD.WIDE.U32 R86, R105, 0x10, R2 ;  /* 0x0000001069567825 */ /* 0x001fca00078e0002 */
[----:B-----5:R0:W5:Y:S01]  /*05e0*/  LDG.E.128 R92, desc[UR6][R86.64] ;  /* 0x00000006565c7981 */ /* 0x020162000c1e1d00 */
[----:B------:R-:W-:-:S04]  /*05f0*/  UISETP.NE.U32.AND UP0, UPT, UR10, URZ, UPT ;  /* 0x000000ff0a00728c */ /* 0x000fc8000bf05070 */
[----:B------:R-:W-:Y:S01]  /*0600*/  UISETP.NE.AND.EX UP0, UPT, UR11, URZ, UPT, UP0 ;  /* 0x000000ff0b00728c */ /* 0x000fe2000bf05300 */
[----:B------:R-:W-:Y:S02]  /*0610*/  HFMA2 R0, -RZ, RZ, 1.875, 0 ;  /* 0x3f800000ff007431 */ /* 0x000fe400000001ff */
[----:B---3--:R-:W-:-:S06]  /*0620*/  @P1 HADD2.F32 R0, -RZ, R84.H0_H0 ;  /* 0x20000054ff001230 */ /* 0x008fcc0000004100 */
[----:B0-----:R-:W-:Y:S05]  /*0630*/  BRA.U !UP0, `(.L_x_8889) ;  /* 0x0000000108807547 */ /* 0x001fea000b800000 */
[----:B------:R-:W0:Y:S02]  /*0640*/  LDC.64 R80, c[0x0][0x3a0] ;  /* 0x0000e800ff507b82 */ /* 0x000e240000000a00 */
[----:B0-----:R-:W-:-:S06]  /*0650*/  IMAD.WIDE.U32 R80, R105, 0x10, R80 ;  /* 0x0000001069507825 */ /* 0x001fcc00078e0050 */
[----:B------:R-:W2:Y:S01]  /*0660*/  LDG.E.128 R80, desc[UR6][R80.64] ;  /* 0x0000000650507981 */ /* 0x000ea2000c1e1d00 */
[--C-:B-----5:R-:W-:Y:S02]  /*0670*/  HADD2.F32 R199, -RZ, R92.reuse.H0_H0 ;  /* 0x2000005cffc77230 */ /* 0x120fe40000004100 */
[----:B------:R-:W-:Y:S02]  /*0680*/  HADD2.F32 R197, -RZ, R92.H1_H1 ;  /* 0x3000005cffc57230 */ /* 0x000fe40000004100 */
[--C-:B------:R-:W-:Y:S02]  /*0690*/  HADD2.F32 R191, -RZ, R94.reuse.H0_H0 ;  /* 0x2000005effbf7230 */ /* 0x100fe40000004100 */
[----:B------:R-:W-:Y:S02]  /*06a0*/  HADD2.F32 R189, -RZ, R94.H1_H1 ;  /* 0x3000005effbd7230 */ /* 0x000fe40000004100 */
[--C-:B------:R-:W-:Y:S02]  /*06b0*/  HADD2.F32 R195, -RZ, R93.reuse.H0_H0 ;  /* 0x2000005dffc37230 */ /* 0x100fe40000004100 */
[----:B------:R-:W-:-:S02]  /*06c0*/  HADD2.F32 R193, -RZ, R93.H1_H1 ;  /* 0x3000005dffc17230 */ /* 0x000fc40000004100 */
[--C-:B------:R-:W-:Y:S02]  /*06d0*/  HADD2.F32 R187, -RZ, R95.reuse.H0_H0 ;  /* 0x2000005fffbb7230 */ /* 0x100fe40000004100 */
        /* <DEDUP_REMOVED lines=14> */
[-C--:B------:R-:W-:Y:S01]  /*07c0*/  FFMA.FTZ R189, R189, R0.reuse, R82 ;  /* 0x00000000bdbd7223 */ /* 0x080fe20000010052 */
[----:B------:R-:W-:Y:S01]  /*07d0*/  F2FP.F16.F32.PACK_AB R80, R197, R199 ;  /* 0x000000c7c550723e */ /* 0x000fe200000000ff */
[-C--:B------:R-:W-:Y:S01]  /*07e0*/  FFMA.FTZ R187, R187, R0.reuse, R94 ;  /* 0x00000000bbbb7223 */ /* 0x080fe2000001005e */
[----:B------:R-:W-:Y:S01]  /*07f0*/  F2FP.F16.F32.PACK_AB R81, R193, R195 ;  /* 0x000000c3c151723e */ /* 0x000fe200000000ff */
[----:B------:R-:W-:Y:S01]  /*0800*/  FFMA.FTZ R177, R177, R0, R96 ;  /* 0x00000000b1b17223 */ /* 0x000fe20000010060 */
[----:B------:R-:W-:-:S04]  /*0810*/  F2FP.F16.F32.PACK_AB R82, R189, R191 ;  /* 0x000000bfbd52723e */ /* 0x000fc800000000ff */
[----:B------:R-:W-:Y:S01]  /*0820*/  F2FP.F16.F32.PACK_AB R83, R177, R187 ;  /* 0x000000bbb153723e */ /* 0x000fe200000000ff */
[----:B------:R-:W-:Y:S06]  /*0830*/  BRA `(.L_x_8890) ;  /* 0x0000000000a47947 */ /* 0x000fec0003800000 */
.L_x_8889:
[----:B----4-:R-:W-:-:S04]  /*0840*/  UISETP.NE.U32.AND UP1, UPT, UR12, URZ, UPT ;  /* 0x000000ff0c00728c */ /* 0x010fc8000bf25070 */
[----:B------:R-:W-:-:S06]  /*0850*/  UISETP.NE.AND.EX UP1, UPT, UR13, URZ, UPT, UP1 ;  /* 0x000000ff0d00728c */ /* 0x000fcc000bf25310 */
[----:B------:R-:W-:-:S13]  /*0860*/  PLOP3.LUT P1, PT, PT, PT, UP1, 0x80, 0x8 ;  /* 0x000000000008781c */ /* 0x000fda0003f2f018 */
        /* <DEDUP_REMOVED lines=20> */
[----:B------:R-:W-:Y:S01]  /*09b0*/  F2FP.F16.F32.PACK_AB R83, R177, R187 ;  /* 0x000000bbb153723e */ /* 0x000fe200000000ff */
[----:B------:R-:W-:Y:S06]  /*09c0*/  BRA `(.L_x_8890) ;  /* 0x0000000000407947 */ /* 0x000fec0003800000 */
.L_x_8891:
        /* <DEDUP_REMOVED lines=14> */
[----:B------:R-:W-:-:S02]  /*0ab0*/  FMUL.FTZ R189, R189, R0 ;  /* 0x00000000bdbd7220 */ /* 0x000fc40000410000 */
[----:B------:R-:W-:-:S07]  /*0ac0*/  FMUL.FTZ R177, R95, R0 ;  /* 0x000000005fb17220 */ /* 0x000fce0000410000 */
.L_x_8890:
[----:B------:R-:W0:Y:S01]  /*0ad0*/  @P0 LDC.64 R84, c[0x0][0x3a8] ;  /* 0x0000ea00ff540b82 */ /* 0x000e220000000a00 */
[----:B------:R-:W-:-:S05]  /*0ae0*/  IADD3 R89, PT, PT, R105, 0x20, RZ ;  /* 0x0000002069597810 */ /* 0x000fca0007ffe0ff */
[----:B------:R-:W-:-:S04]  /*0af0*/  IMAD.WIDE.U32 R86, R89, 0x10, R2 ;  /* 0x0000001059567825 */ /* 0x000fc800078e0002 */
[----:B0-----:R-:W-:-:S05]  /*0b00*/  @P0 IMAD.WIDE.U32 R84, R105, 0x10, R84 ;  /* 0x0000001069540825 */ /* 0x001fca00078e0054 */
[----:B------:R0:W-:Y:S04]  /*0b10*/  @P0 STG.E.128 desc[UR6][R84.64], R80 ;  /* 0x0000005054000986 */ /* 0x0001e8000c101d06 */
[----:B------:R0:W5:Y:S01]  /*0b20*/  LDG.E.128 R92, desc[UR6][R86.64] ;  /* 0x00000006565c7981 */ /* 0x000162000c1e1d00 */
[----:B------:R-:W-:Y:S05]  /*0b30*/  BRA.U !UP0, `(.L_x_8892) ;  /* 0x0000000108807547 */ /* 0x000fea000b800000 */
[----:B0-----:R-:W0:Y:S02]  /*0b40*/  LDC.64 R80, c[0x0][0x3a0] ;  /* 0x0000e800ff507b82 */ /* 0x001e240000000a00 */
        /* <DEDUP_REMOVED lines=31> */
.L_x_8892:
[----:B----4-:R-:W-:-:S04]  /*0d40*/  UISETP.NE.U32.AND UP1, UPT, UR12, URZ, UPT ;  /* 0x000000ff0c00728c */ /* 0x010fc8000bf25070 */
[----:B------:R-:W-:-:S09]  /*0d50*/  UISETP.NE.AND.EX UP1, UPT, UR13, URZ, UPT, UP1 ;  /* 0x000000ff0d00728c */ /* 0x000fd2000bf25310 */
[----:B------:R-:W-:Y:S05]  /*0d60*/  BRA.U UP1, `(.L_x_8894) ;  /* 0x0000000101447547 */ /* 0x000fea000b800000 */
[----:B-----5:R-:W-:Y:S02]  /*0d70*/  HADD2.F32 R183, -RZ, R93.H0_H0 ;  /* 0x2000005dffb77230 */ /* 0x020fe40000004100 */
[----:B0-----:R-:W-:Y:S02]  /*0d80*/  HADD2.F32 R87, -RZ, R95.H0_H0 ;  /* 0x2000005fff577230 */ /* 0x001fe40000004100 */
        /* <DEDUP_REMOVED lines=15> */
.L_x_8894:
        /* <DEDUP_REMOVED lines=20> */
.L_x_8893:
        /* <DEDUP_REMOVED lines=39> */
.L_x_8895:
[----:B----4-:R-:W-:-:S04]  /*1230*/  UISETP.NE.U32.AND UP1, UPT, UR12, URZ, UPT ;  /* 0x000000ff0c00728c */ /* 0x010fc8000bf25070 */
[----:B------:R-:W-:-:S09]  /*1240*/  UISETP.NE.AND.EX UP1, UPT, UR13, URZ, UPT, UP1 ;  /* 0x000000ff0d00728c */ /* 0x000fd2000bf25310 */
[----:B------:R-:W-:Y:S05]  /*1250*/  BRA.U UP1, `(.L_x_8897) ;  /* 0x0000000101447547 */ /* 0x000fea000b800000 */
[----:B-----5:R-:W-:Y:S02]  /*1260*/  HADD2.F32 R165, -RZ, R85.H0_H0 ;  /* 0x20000055ffa57230 */ /* 0x020fe40000004100 */
[----:B------:R-:W-:Y:S02]  /*1270*/  HADD2.F32 R161, -RZ, R87.H0_H0 ;  /* 0x20000057ffa17230 */ /* 0x000fe40000004100 */
[--C-:B------:R-:W-:Y:S02]  /*1280*/  HADD2.F32 R167, -RZ, R84.reuse.H0_H0 ;  /* 0x20000054ffa77230 */ /* 0x100fe40000004100 */
[-C--:B------:R-:W-:Y:S01]  /*1290*/  FMUL.FTZ R165, R165, R0.reuse ;  /* 0x00000000a5a57220 */ /* 0x080fe20000410000 */
[----:B0-----:R-:W-:Y:S02]  /*12a0*/  HADD2.F32 R91, -RZ, R84.H1_H1 ;  /* 0x30000054ff5b7230 */ /* 0x001fe40000004100 */
        /* <DEDUP_REMOVED lines=12> */
.L_x_8897:
        /* <DEDUP_REMOVED lines=20> */
.L_x_8896:
        /* <DEDUP_REMOVED lines=39> */
.L_x_8898:
        /* <DEDUP_REMOVED lines=20> */
.L_x_8900:
        /* <DEDUP_REMOVED lines=20> */
.L_x_8899:
        /* <DEDUP_REMOVED lines=39> */
.L_x_8901:
[----:B----4-:R-:W-:-:S04]  /*1c10*/  UISETP.NE.U32.AND UP1, UPT, UR12, URZ, UPT ;  /* 0x000000ff0c00728c */ /* 0x010fc8000bf25070 */
[----:B------:R-:W-:-:S09]  /*1c20*/  UISETP.NE.AND.EX UP1, UPT, UR13, URZ, UPT, UP1 ;  /* 0x000000ff0d00728c */ /* 0x000fd2000bf25310 */
[----:B------:R-:W-:Y:S05]  /*1c30*/  BRA.U UP1, `(.L_x_8903) ;  /* 0x0000000101447547 */ /* 0x000fea000b800000 */
[----:B-----5:R-:W-:Y:S02]  /*1c40*/  HADD2.F32 R101, -RZ, R86.H0_H0 ;  /* 0x20000056ff657230 */ /* 0x020fe40000004100 */
[----:B0-----:R-:W-:Y:S02]  /*1c50*/  HADD2.F32 R91, -RZ, R84.H1_H1 ;  /* 0x30000054ff5b7230 */ /* 0x001fe40000004100 */
[----:B------:R-:W-:Y:S02]  /*1c60*/  HADD2.F32 R93, -RZ, R85.H0_H0 ;  /* 0x20000055ff5d7230 */ /* 0x000fe40000004100 */
[-C--:B------:R-:W-:Y:S01]  /*1c70*/  FMUL.FTZ R90, R101, R0.reuse ;  /* 0x00000000655a7220 */ /* 0x080fe20000410000 */
[----:B------:R-:W-:Y:S02]  /*1c80*/  HADD2.F32 R103, -RZ, R86.H1_H1 ;  /* 0x30000056ff677230 */ /* 0x000fe40000004100 */
[----:B------:R-:W-:Y:S01]  /*1c90*/  FMUL.FTZ R96, R91, R0 ;  /* 0x000000005b607220 */ /* 0x000fe20000410000 */
[----:B------:R-:W-:-:S02]  /*1ca0*/  HADD2.F32 R113, -RZ, R87.H0_H0 ;  /* 0x20000057ff717230 */ /* 0x000fc40000004100 */
[-C--:B------:R-:W-:Y:S01]  /*1cb0*/  FMUL.FTZ R91, R93, R0.reuse ;  /* 0x000000005d5b7220 */ /* 0x080fe20000410000 */
[----:B------:R-:W-:Y:S02]  /*1cc0*/  HADD2.F32 R107, -RZ, R84.H0_H0 ;  /* 0x20000054ff6b7230 */ /* 0x000fe40000004100 */
        /* <DEDUP_REMOVED lines=8> */
.L_x_8903:
[----:B0----5:R-:W-:Y:S02]  /*1d50*/  HADD2.F32 R91, -RZ, R85.H0_H0 ;  /* 0x20000055ff5b7230 */ /* 0x021fe40000004100 */
        /* <DEDUP_REMOVED lines=19> */
.L_x_8902:
        /* <DEDUP_REMOVED lines=33> */
[----:B------:R-:W-:Y:S01]  /*20a0*/  FFMA.FTZ R119, R119, R0, R86 ;  /* 0x0000000077777223 */ /* 0x000fe20000010056 */
[----:B------:R-:W-:Y:S01]  /*20b0*/  F2FP.F16.F32.PACK_AB R81, R117, R104 ;  /* 0x000000687551723e */ /* 0x000fe200000000ff */
[----:B------:R-:W-:Y:S01]  /*20c0*/  FFMA.FTZ R106, R87, R0, R106 ;  /* 0x00000000576a7223 */ /* 0x000fe2000001006a */
[----:B------:R-:W-:-:S04]  /*20d0*/  F2FP.F16.F32.PACK_AB R82, R115, R102 ;  /* 0x000000667352723e */ /* 0x000fc800000000ff */
[----:B------:R-:W-:Y:S01]  /*20e0*/  F2FP.F16.F32.PACK_AB R83, R106, R119 ;  /* 0x000000776a53723e */ /* 0x000fe200000000ff */
[----:B------:R-:W-:Y:S06]  /*20f0*/  BRA `(.L_x_8905) ;  /* 0x0000000000a07947 */ /* 0x000fec0003800000 */
.L_x_8904:
[----:B----4-:R-:W-:-:S04]  /*2100*/  UISETP.NE.U32.AND UP1, UPT, UR12, URZ, UPT ;  /* 0x000000ff0c00728c */ /* 0x010fc8000bf25070 */
[----:B------:R-:W-:-:S09]  /*2110*/  UISETP.NE.AND.EX UP1, UPT, UR13, URZ, UPT, UP1 ;  /* 0x000000ff0d00728c */ /* 0x000fd2000bf25310 */
[----:B------:R-:W-:Y:S05]  /*2120*/  BRA.U UP1, `(.L_x_8906) ;  /* 0x0000000101447547 */ /* 0x000fea000b800000 */
[----:B-----5:R-:W-:Y:S02]  /*2130*/  HADD2.F32 R115, -RZ, R85.H0_H0 ;  /* 0x20000055ff737230 */ /* 0x020fe40000004100 */
[----:B------:R-:W-:Y:S02]  /*2140*/  HADD2.F32 R119, -RZ, R86.H0_H0 ;  /* 0x20000056ff777230 */ /* 0x000fe40000004100 */
[----:B------:R-:W-:Y:S02]  /*2150*/  HADD2.F32 R129, -RZ, R87.H0_H0 ;  /* 0x20000057ff817230 */ /* 0x000fe40000004100 */
[-C--:B------:R-:W-:Y:S01]  /*2160*/  FMUL.FTZ R104, R115, R0.reuse ;  /* 0x0000000073687220 */ /* 0x080fe20000410000 */
[--C-:B0-----:R-:W-:Y:S02]  /*2170*/  HADD2.F32 R113, -RZ, R84.reuse.H0_H0 ;  /* 0x20000054ff717230 */ /* 0x101fe40000004100 */
[----:B------:R-:W-:Y:S01]  /*2180*/  FMUL.FTZ R102, R119, R0 ;  /* 0x0000000077667220 */ /* 0x000fe20000410000 */
[----:B------:R-:W-:-:S02]  /*2190*/  HADD2.F32 R121, -RZ, R84.H1_H1 ;  /* 0x30000054ff797230 */ /* 0x000fc40000004100 */
        /* <DEDUP_REMOVED lines=10> */
.L_x_8906:
        /* <DEDUP_REMOVED lines=15> */
[----:B------:R-:W-:Y:S01]  /*2330*/  FMUL.FTZ R115, R115, R0 ;  /* 0x0000000073737220 */ /* 0x000fe20000410000 */
[----:B------:R-:W-:Y:S01]  /*2340*/  F2FP.F16.F32.PACK_AB R81, R117, R104 ;  /* 0x000000687551723e */ /* 0x000fe200000000ff */
[----:B------:R-:W-:-:S03]  /*2350*/  FMUL.FTZ R106, R87, R0 ;  /* 0x00000000576a7220 */ /* 0x000fc60000410000 */
[----:B------:R-:W-:Y:S02]  /*2360*/  F2FP.F16.F32.PACK_AB R82, R115, R102 ;  /* 0x000000667352723e */ /* 0x000fe400000000ff */
[----:B------:R-:W-:-:S07]  /*2370*/  F2FP.F16.F32.PACK_AB R83, R106, R119 ;  /* 0x000000776a53723e */ /* 0x000fce00000000ff */
.L_x_8905:
        /* <DEDUP_REMOVED lines=24> */
[----:B------:R-:W-:Y:S02]  /*2500*/  HADD2.F32 R114, -RZ, R83.H0_H0 ;  /* 0x20000053ff727230 */ /* 0x000fe40000004100 */
[-C--:B------:R-:W-:Y:S01]  /*2510*/  FFMA.FTZ R112, R129, R0.reuse, R112 ;  /* 0x0000000081707223 */ /* 0x080fe20000010070 */
[----:B------:R-:W-:Y:S02]  /*2520*/  HADD2.F32 R80, -RZ, R81.H1_H1 ;  /* 0x30000051ff507230 */ /* 0x000fe40000004100 */
[-C--:B------:R-:W-:Y:S01]  /*2530*/  FFMA.FTZ R110, R131, R0.reuse, R110 ;  /* 0x00000000836e7223 */ /* 0x080fe2000001006e */
[----:B------:R-:W-:Y:S02]  /*2540*/  HADD2.F32 R82, -RZ, R82.H1_H1 ;  /* 0x30000052ff527230 */ /* 0x000fe40000004100 */
[----:B------:R-:W-:Y:S01]  /*2550*/  FFMA.FTZ R114, R133, R0, R114 ;  /* 0x0000000085727223 */ /* 0x000fe20000010072 */
[----:B------:R-:W-:-:S02]  /*2560*/  HADD2.F32 R86, -RZ, R83.H1_H1 ;  /* 0x30000053ff567230 */ /* 0x000fc40000004100 */
[----:B------:R-:W-:Y:S01]  /*2570*/  FFMA.FTZ R131, R85, R0, R80 ;  /* 0x0000000055837223 */ /* 0x000fe20000010050 */
[----:B------:R-:W-:Y:S01]  /*2580*/  F2FP.F16.F32.PACK_AB R80, R135, R116 ;  /* 0x000000748750723e */ /* 0x000fe200000000ff */
[-C--:B------:R-:W-:Y:S01]  /*2590*/  FFMA.FTZ R129, R137, R0.reuse, R82 ;  /* 0x0000000089817223 */ /* 0x080fe20000010052 */
[----:B------:R-:W-:Y:S02]  /*25a0*/  FFMA.FTZ R133, R87, R0, R86 ;  /* 0x0000000057857223 */ /* 0x000fe40000010056 */
[----:B------:R-:W-:Y:S02]  /*25b0*/  F2FP.F16.F32.PACK_AB R81, R131, R112 ;  /* 0x000000708351723e */ /* 0x000fe400000000ff */
[----:B------:R-:W-:Y:S02]  /*25c0*/  F2FP.F16.F32.PACK_AB R82, R129, R110 ;  /* 0x0000006e8152723e */ /* 0x000fe400000000ff */
[----:B------:R-:W-:Y:S01]  /*25d0*/  F2FP.F16.F32.PACK_AB R83, R133, R114 ;  /* 0x000000728553723e */ /* 0x000fe200000000ff */
[----:B------:R-:W-:Y:S06]  /*25e0*/  BRA `(.L_x_8908) ;  /* 0x0000000000a07947 */ /* 0x000fec0003800000 */
.L_x_8907:
        /* <DEDUP_REMOVED lines=20> */
.L_x_8909:
        /* <DEDUP_REMOVED lines=20> */
.L_x_8908:
        /* <DEDUP_REMOVED lines=13> */
[----:B------:R-:W-:Y:S02]  /*2940*/  HADD2.F32 R139, -RZ, R85.H0_H0 ;  /* 0x20000055ff8b7230 */ /* 0x000fe40000004100 */
[----:B------:R-:W-:Y:S02]  /*2950*/  HADD2.F32 R143, -RZ, R86.H1_H1 ;  /* 0x30000056ff8f7230 */ /* 0x000fe40000004100 */
[----:B------:R-:W-:-:S02]  /*2960*/  HADD2.F32 R147, -RZ, R87.H0_H0 ;  /* 0x20000057ff937230 */ /* 0x000fc40000004100 */
[----:B------:R-:W-:Y:S02]  /*2970*/  HADD2.F32 R85, -RZ, R85.H1_H1 ;  /* 0x30000055ff557230 */ /* 0x000fe40000004100 */
[----:B------:R-:W-:Y:S02]  /*2980*/  HADD2.F32 R87, -RZ, R87.H1_H1 ;  /* 0x30000057ff577230 */ /* 0x000fe40000004100 */
[----:B--2---:R-:W-:Y:S02]  /*2990*/  HADD2.F32 R120, -RZ, R82.H0_H0 ;  /* 0x20000052ff787230 */ /* 0x004fe40000004100 */
[--C-:B------:R-:W-:Y:S02]  /*29a0*/  HADD2.F32 R128, -RZ, R80.reuse.H0_H0 ;  /* 0x20000050ff807230 */ /* 0x100fe40000004100 */
[----:B------:R-:W-:Y:S02]  /*29b0*/  HADD2.F32 R84, -RZ, R80.H1_H1 ;  /* 0x30000050ff547230 */ /* 0x000fe40000004100 */
[----:B------:R-:W-:Y:S01]  /*29c0*/  FFMA.FTZ R120, R141, R0, R120 ;  /* 0x000000008d787223 */ /* 0x000fe20000010078 */
[----:B------:R-:W-:-:S02]  /*29d0*/  HADD2.F32 R82, -RZ, R82.H1_H1 ;  /* 0x30000052ff527230 */ /* 0x000fc40000004100 */
[-C--:B------:R-:W-:Y:S01]  /*29e0*/  FFMA.FTZ R128, R137, R0.reuse, R128 ;  /* 0x0000000089807223 */ /* 0x080fe20000010080 */
[--C-:B------:R-:W-:Y:S02]  /*29f0*/  HADD2.F32 R122, -RZ, R81.reuse.H0_H0 ;  /* 0x20000051ff7a7230 */ /* 0x100fe40000004100 */
        /* <DEDUP_REMOVED lines=14> */
.L_x_8910:
[----:B----4-:R-:W-:-:S04]  /*2ae0*/  UISETP.NE.U32.AND UP1, UPT, UR12, URZ, UPT ;  /* 0x000000ff0c00728c */ /* 0x010fc8000bf25070 */
[----:B------:R-:W-:-:S09]  /*2af0*/  UISETP.NE.AND.EX UP1, UPT, UR13, URZ, UPT, UP1 ;  /* 0x000000ff0d00728c */ /* 0x000fd2000bf25310 */
[----:B------:R-:W-:Y:S05]  /*2b00*/  BRA.U UP1, `(.L_x_8912) ;  /* 0x0000000101447547 */ /* 0x000fea000b800000 */
[----:B0----5:R-:W-:Y:S02]  /*2b10*/  HADD2.F32 R137, -RZ, R84.H0_H0 ;  /* 0x20000054ff897230 */ /* 0x021fe40000004100 */
[----:B------:R-:W-:Y:S02]  /*2b20*/  HADD2.F32 R139, -RZ, R85.H0_H0 ;  /* 0x20000055ff8b7230 */ /* 0x000fe40000004100 */
[----:B------:R-:W-:Y:S02]  /*2b30*/  HADD2.F32 R141, -RZ, R86.H0_H0 ;  /* 0x20000056ff8d7230 */ /* 0x000fe40000004100 */
[-C--:B------:R-:W-:Y:S01]  /*2b40*/  FMUL.FTZ R128, R137, R0.reuse ;  /* 0x0000000089807220 */ /* 0x080fe20000410000 */
[----:B------:R-:W-:Y:S02]  /*2b50*/  HADD2.F32 R149, -RZ, R87.H0_H0 ;  /* 0x20000057ff957230 */ /* 0x000fe40000004100 */
        /* <DEDUP_REMOVED lines=12> */
.L_x_8912:
[----:B0----5:R-:W-:Y:S02]  /*2c20*/  HADD2.F32 R83, -RZ, R85.H0_H0 ;  /* 0x20000055ff537230 */ /* 0x021fe40000004100 */
[----:B------:R-:W-:Y:S02]  /*2c30*/  HADD2.F32 R137, -RZ, R86.H0_H0 ;  /* 0x20000056ff897230 */ /* 0x000fe40000004100 */
        /* <DEDUP_REMOVED lines=12> */
[----:B------:R-:W-:Y:S01]  /*2d00*/  FMUL.FTZ R141, R141, R0 ;  /* 0x000000008d8d7220 */ /* 0x000fe20000410000 */
[----:B------:R-:W-:Y:S01]  /*2d10*/  F2FP.F16.F32.PACK_AB R80, R145, R128 ;  /* 0x000000809150723e */ /* 0x000fe200000000ff */
[----:B------:R-:W-:-:S02]  /*2d20*/  FMUL.FTZ R118, R87, R0 ;  /* 0x0000000057767220 */ /* 0x000fc40000410000 */
[----:B------:R-:W-:Y:S02]  /*2d30*/  F2FP.F16.F32.PACK_AB R81, R143, R122 ;  /* 0x0000007a8f51723e */ /* 0x000fe400000000ff */
[----:B------:R-:W-:Y:S02]  /*2d40*/  F2FP.F16.F32.PACK_AB R82, R141, R120 ;  /* 0x000000788d52723e */ /* 0x000fe400000000ff */
[----:B------:R-:W-:-:S07]  /*2d50*/  F2FP.F16.F32.PACK_AB R83, R118, R137 ;  /* 0x000000897653723e */ /* 0x000fce00000000ff */
.L_x_8911:
        /* <DEDUP_REMOVED lines=39> */
.L_x_8913:
[----:B----4-:R-:W-:-:S04]  /*2fd0*/  UISETP.NE.U32.AND UP1, UPT, UR12, URZ, UPT ;  /* 0x000000ff0c00728c */ /* 0x010fc8000bf25070 */
[----:B------:R-:W-:-:S09]  /*2fe0*/  UISETP.NE.AND.EX UP1, UPT, UR13, URZ, UPT, UP1 ;  /* 0x000000ff0d00728c */ /* 0x000fd2000bf25310 */
[----:B------:R-:W-:Y:S05]  /*2ff0*/  BRA.U UP1, `(.L_x_8915) ;  /* 0x0000000101447547 */ /* 0x000fea000b800000 */
[----:B-----5:R-:W-:Y:S02]  /*3000*/  HADD2.F32 R151, -RZ, R85.H0_H0 ;  /* 0x20000055ff977230 */ /* 0x020fe40000004100 */
[----:B0-----:R-:W-:Y:S02]  /*3010*/  HADD2.F32 R155, -RZ, R86.H0_H0 ;  /* 0x20000056ff9b7230 */ /* 0x001fe40000004100 */
        /* <DEDUP_REMOVED lines=15> */
.L_x_8915:
        /* <DEDUP_REMOVED lines=20> */
.L_x_8914:
[----:B------:R-:W0:Y:S01]  /*3250*/  @P0 LDC.64 R170, c[0x0][0x3a8] ;  /* 0x0000ea00ffaa0b82 */ /* 0x000e220000000a00 */
[----:B------:R-:W-:-:S05]  /*3260*/  IADD3 R147, PT, PT, R105, 0x120, RZ ;  /* 0x0000012069937810 */ /* 0x000fca0007ffe0ff */
[----:B------:R-:W-:-:S04]  /*3270*/  IMAD.WIDE.U32 R84, R147, 0x10, R2 ;  /* 0x0000001093547825 */ /* 0x000fc800078e0002 */
[----:B0-----:R-:W-:-:S05]  /*3280*/  @P0 IMAD.WIDE.U32 R170, R139, 0x10, R170 ;  /* 0x000000108baa0825 */ /* 0x001fca00078e00aa */
[----:B------:R0:W-:Y:S04]  /*3290*/  @P0 STG.E.128 desc[UR6][R170.64], R80 ;  /* 0x00000050aa000986 */ /* 0x0001e8000c101d06 */
[----:B------:R-:W5:Y:S01]  /*32a0*/  LDG.E.128 R84, desc[UR6][R84.64] ;  /* 0x0000000654547981 */ /* 0x000f62000c1e1d00 */
[----:B------:R-:W-:Y:S05]  /*32b0*/  BRA.U !UP0, `(.L_x_8916) ;  /* 0x0000000108807547 */ /* 0x000fea000b800000 */
[----:B------:R-:W1:Y:S02]  /*32c0*/  LDC.64 R2, c[0x0][0x3a0] ;  /* 0x0000e800ff027b82 */ /* 0x000e640000000a00 */
[----:B-1----:R-:W-:-:S05]  /*32d0*/  IMAD.WIDE.U32 R2, R147, 0x10, R2 ;  /* 0x0000001093027825 */ /* 0x002fca00078e0002 */
[----:B0-----:R-:W2:Y:S01]  /*32e0*/  LDG.E.128 R80, desc[UR6][R2.64] ;  /* 0x0000000602507981 */ /* 0x001ea2000c1e1d00 */
        /* <DEDUP_REMOVED lines=9> */
[----:B------:R-:W-:Y:S02]  /*3380*/  HADD2.F32 R2, -RZ, R80.H0_H0 ;  /* 0x20000050ff027230 */ /* 0x000fe40000004100 */
[----:B------:R-:W-:Y:S02]  /*3390*/  HADD2.F32 R154, -RZ, R81.H1_H1 ;  /* 0x30000051ff9a7230 */ /* 0x000fe40000004100 */
        /* <DEDUP_REMOVED lines=18> */
.L_x_8916:
[----:B----4-:R-:W-:-:S04]  /*34c0*/  UISETP.NE.U32.AND UP0, UPT, UR12, URZ, UPT ;  /* 0x000000ff0c00728c */ /* 0x010fc8000bf05070 */
[----:B------:R-:W-:-:S09]  /*34d0*/  UISETP.NE.AND.EX UP0, UPT, UR13, URZ, UPT, UP0 ;  /* 0x000000ff0d00728c */ /* 0x000fd2000bf05300 */
[----:B------:R-:W-:Y:S05]  /*34e0*/  BRA.U UP0, `(.L_x_8918) ;  /* 0x0000000100447547 */ /* 0x000fea000b800000 */
[--C-:B-----5:R-:W-:Y:S02]  /*34f0*/  HADD2.F32 R205, -RZ, R87.reuse.H0_H0 ;  /* 0x20000057ffcd7230 */ /* 0x120fe40000004100 */
[----:B------:R-:W-:Y:S02]  /*3500*/  HADD2.F32 R207, -RZ, R87.H1_H1 ;  /* 0x30000057ffcf7230 */ /* 0x000fe40000004100 */
[--C-:B------:R-:W-:Y:S02]  /*3510*/  HADD2.F32 R175, -RZ, R85.reuse.H1_H1 ;  /* 0x30000055ffaf7230 */ /* 0x100fe40000004100 */
[--C-:B------:R-:W-:Y:S02]  /*3520*/  HADD2.F32 R87, -RZ, R84.reuse.H0_H0 ;  /* 0x20000054ff577230 */ /* 0x100fe40000004100 */
[----:B------:R-:W-:Y:S02]  /*3530*/  HADD2.F32 R3, -RZ, R84.H1_H1 ;  /* 0x30000054ff037230 */ /* 0x000fe40000004100 */
[----:B------:R-:W-:Y:S01]  /*3540*/  FMUL.FTZ R84, R205, R0 ;  /* 0x00000000cd547220 */ /* 0x000fe20000410000 */
[----:B0-----:R-:W-:-:S02]  /*3550*/  HADD2.F32 R171, -RZ, R85.H0_H0 ;  /* 0x20000055ffab7230 */ /* 0x001fc40000004100 */
[-C--:B------:R-:W-:Y:S01]  /*3560*/  FMUL.FTZ R85, R207, R0.reuse ;  /* 0x00000000cf557220 */ /* 0x080fe20000410000 */
[--C-:B------:R-:W-:Y:S02]  /*3570*/  HADD2.F32 R201, -RZ, R86.reuse.H0_H0 ;  /* 0x20000056ffc97230 */ /* 0x100fe40000004100 */
[-C--:B------:R-:W-:Y:S01]  /*3580*/  FMUL.FTZ R87, R87, R0.reuse ;  /* 0x0000000057577220 */ /* 0x080fe20000410000 */
[----:B------:R-:W-:Y:S02]  /*3590*/  HADD2.F32 R203, -RZ, R86.H1_H1 ;  /* 0x30000056ffcb7230 */ /* 0x000fe40000004100 */
[-C--:B------:R-:W-:Y:S01]  /*35a0*/  FMUL.FTZ R86, R175, R0.reuse ;  /* 0x00000000af567220 */ /* 0x080fe20000410000 */
[-C--:B------:R-:W-:Y:S01]  /*35b0*/  FMUL.FTZ R154, R3, R0.reuse ;  /* 0x00000000039a7220 */ /* 0x080fe20000410000 */
[-C--:B------:R-:W-:Y:S01]  /*35c0*/  FMUL.FTZ R171, R171, R0.reuse ;  /* 0x00000000abab7220 */ /* 0x080fe20000410000 */
[-C--:B------:R-:W-:Y:S01]  /*35d0*/  FMUL.FTZ R175, R201, R0.reuse ;  /* 0x00000000c9af7220 */ /* 0x080fe20000410000 */
[----:B------:R-:W-:Y:S01]  /*35e0*/  FMUL.FTZ R156, R203, R0 ;  /* 0x00000000cb9c7220 */ /* 0x000fe20000410000 */
[----:B------:R-:W-:Y:S06]  /*35f0*/  BRA `(.L_x_8917) ;  /* 0x0000000000507947 */ /* 0x000fec0003800000 */
.L_x_8918:
[--C-:B-----5:R-:W-:Y:S02]  /*3600*/  HADD2.F32 R201, -RZ, R87.reuse.H0_H0 ;  /* 0x20000057ffc97230 */ /* 0x120fe40000004100 */
[----:B------:R-:W-:Y:S02]  /*3610*/  HADD2.F32 R203, -RZ, R87.H1_H1 ;  /* 0x30000057ffcb7230 */ /* 0x000fe40000004100 */
[--C-:B------:R-:W-:Y:S02]  /*3620*/  HADD2.F32 R87, -RZ, R84.reuse.H0_H0 ;  /* 0x20000054ff577230 */ /* 0x100fe40000004100 */
[----:B------:R-:W-:Y:S02]  /*3630*/  HADD2.F32 R3, -RZ, R84.H1_H1 ;  /* 0x30000054ff037230 */ /* 0x000fe40000004100 */
[-C--:B------:R-:W-:Y:S01]  /*3640*/  FMUL.FTZ R84, R201, R0.reuse ;  /* 0x00000000c9547220 */ /* 0x080fe20000410000 */
[--C-:B0-----:R-:W-:Y:S02]  /*3650*/  HADD2.F32 R171, -RZ, R85.reuse.H0_H0 ;  /* 0x20000055ffab7230 */ /* 0x101fe40000004100 */
[----:B------:R-:W-:Y:S01]  /*3660*/  FMUL.FTZ R87, R87, R0 ;  /* 0x0000000057577220 */ /* 0x000fe20000410000 */
[----:B------:R-:W-:-:S02]  /*3670*/  HADD2.F32 R81, -RZ, R85.H1_H1 ;  /* 0x30000055ff517230 */ /* 0x000fc40000004100 */
[-C--:B------:R-:W-:Y:S01]  /*3680*/  FMUL.FTZ R85, R203, R0.reuse ;  /* 0x00000000cb557220 */ /* 0x080fe20000410000 */
[--C-:B------:R-:W-:Y:S02]  /*3690*/  HADD2.F32 R175, -RZ, R86.reuse.H0_H0 ;  /* 0x20000056ffaf7230 */ /* 0x100fe40000004100 */
[-C--:B------:R-:W-:Y:S01]  /*36a0*/  FMUL.FTZ R171, R171, R0.reuse ;  /* 0x00000000abab7220 */ /* 0x080fe20000410000 */
[----:B------:R-:W-:Y:S02]  /*36b0*/  HADD2.F32 R83, -RZ, R86.H1_H1 ;  /* 0x30000056ff537230 */ /* 0x000fe40000004100 */
[-C--:B------:R-:W-:Y:S01]  /*36c0*/  FMUL.FTZ R86, R81, R0.reuse ;  /* 0x0000000051567220 */ /* 0x080fe20000410000 */
[-C--:B------:R-:W-:Y:S01]  /*36d0*/  FMUL.FTZ R154, R3, R0.reuse ;  /* 0x00000000039a7220 */ /* 0x080fe20000410000 */
[-C--:B------:R-:W-:Y:S01]  /*36e0*/  FMUL.FTZ R175, R175, R0.reuse ;  /* 0x00000000afaf7220 */ /* 0x080fe20000410000 */
[----:B------:R-:W-:Y:S01]  /*36f0*/  FMUL.FTZ R156, R83, R0 ;  /* 0x00000000539c7220 */ /* 0x000fe20000410000 */
[----:B------:R-:W-:-:S02]  /*3700*/  F2FP.F16.F32.PACK_AB R83, R85, R84 ;  /* 0x000000545553723e */ /* 0x000fc400000000ff */
[----:B------:R-:W-:Y:S02]  /*3710*/  F2FP.F16.F32.PACK_AB R81, R86, R171 ;  /* 0x000000ab5651723e */ /* 0x000fe400000000ff */
[----:B------:R-:W-:Y:S02]  /*3720*/  F2FP.F16.F32.PACK_AB R82, R156, R175 ;  /* 0x000000af9c52723e */ /* 0x000fe400000000ff */
[----:B------:R-:W-:-:S07]  /*3730*/  F2FP.F16.F32.PACK_AB R80, R154, R87 ;  /* 0x000000579a50723e */ /* 0x000fce00000000ff */
.L_x_8917:
[----:B------:R-:W-:Y:S01]  /*3740*/  FADD.FTZ R0, RZ, R199 ;  /* 0x000000c7ff007221 */ /* 0x000fe20000010000 */
[----:B------:R-:W-:Y:S01]  /*3750*/  UMOV UR9, 0xffffffff ;  /* 0xffffffff00097882 */ /* 0x000fe20000000000 */
[----:B------:R-:W-:Y:S02]  /*3760*/  LOP3.LUT P2, RZ, R158, 0x1f, RZ, 0xc0, !PT ;  /* 0x0000001f9eff7812 */ /* 0x000fe4000784c0ff */
        /* <DEDUP_REMOVED lines=66> */
[----:B------:R-:W0:Y:S02]  /*3b90*/  @P0 LDC.64 R2, c[0x0][0x3a8] ;  /* 0x0000ea00ff020b82 */ /* 0x000e240000000a00 */
        /* <DEDUP_REMOVED lines=11> */
[----:B------:R-:W-:-:S04]  /*3c50*/  FADD.FTZ R201, R0, R175 ;  /* 0x000000af00c97221 */ /* 0x000fc80000010000 */
[----:B------:R-:W-:-:S04]  /*3c60*/  FADD.FTZ R201, R201, R156 ;  /* 0x0000009cc9c97221 */ /* 0x000fc80000010000 */
[----:B------:R-:W-:-:S04]  /*3c70*/  FADD.FTZ R0, R201, R84 ;  /* 0x00000054c9007221 */ /* 0x000fc80000010000 */
[----:B------:R-:W-:Y:S01]  /*3c80*/  FADD.FTZ R0, R0, R85 ;  /* 0x0000005500007221 */ /* 0x000fe20000010000 */
[----:B0-----:R-:W-:Y:S06]  /*3c90*/  BRA.DIV UR9, `(.L_x_8919) ;  /* 0x0000002a09547947 */ /* 0x001fec000b800000 */
        /* <DEDUP_REMOVED lines=12> */
[C---:B------:R-:W-:Y:S01]  /*3d60*/  FADD.FTZ R0, -R2.reuse, R199 ;  /* 0x000000c702007221 */ /* 0x040fe20000010100 */
[C---:B------:R-:W-:Y:S01]  /*3d70*/  FADD.FTZ R201, -R2.reuse, R197 ;  /* 0x000000c502c97221 */ /* 0x040fe20000010100 */
[----:B------:R-:W-:Y:S02]  /*3d80*/  FADD.FTZ R203, -R2, R195 ;  /* 0x000000c302cb7221 */ /* 0x000fe40000010100 */
[----:B------:R-:W-:-:S04]  /*3d90*/  FFMA.FTZ R0, R0, R0, RZ ;  /* 0x0000000000007223 */ /* 0x000fc800000100ff */
        /* <DEDUP_REMOVED lines=165> */
.L_x_8932:
[----:B------:R-:W-:Y:S01]  /*47f0*/  FMUL.FTZ R0, R2, R2 ;  /* 0x0000000202007220 */ /* 0x000fe20000410000 */
[----:B------:R-:W-:Y:S01]  /*4800*/  ISETP.NE.AND P3, PT, RZ, UR5, PT ;  /* 0x00000005ff007c0c */ /* 0x000fe2000bf65270 */
[----:B01----:R-:W-:Y:S01]  /*4810*/  FADD.FTZ R160, R160, R205 ;  /* 0x000000cda0a07221 */ /* 0x003fe20000010000 */
[----:B------:R-:W-:Y:S02]  /*4820*/  HADD2.F32 R203, -RZ, R7.H1_H1 ;  /* 0x30000007ffcb7230 */ /* 0x000fe40000004100 */
[----:B------:R-:W-:Y:S01]  /*4830*/  FSEL R201, R0, RZ, P3 ;  /* 0x000000ff00c97208 */ /* 0x000fe20001800000 */
[----:B------:R-:W-:Y:S01]  /*4840*/  FFMA.FTZ R0, R160, R3, UR8 ;  /* 0x00000008a0007e23 */ /* 0x000fe20008010003 */
[----:B------:R-:W-:Y:S01]  /*4850*/  FSEL R158, R2, RZ, !P3 ;  /* 0x000000ff029e7208 */ /* 0x000fe20005800000 */
[----:B------:R-:W-:Y:S02]  /*4860*/  HADD2.F32 R3, -RZ, R124.H0_H0 ;  /* 0x2000007cff037230 */ /* 0x000fe40000004100 */
[----:B------:R-:W-:Y:S01]  /*4870*/  FADD.FTZ R201, R0, R201 ;  /* 0x000000c900c97221 */ /* 0x000fe20000010000 */
[----:B------:R-:W-:-:S02]  /*4880*/  HADD2.F32 R0, -RZ, R40.H0_H0 ;  /* 0x20000028ff007230 */ /* 0x000fc40000004100 */
[C---:B------:R-:W-:Y:S01]  /*4890*/  FADD.FTZ R182, -R158.reuse, R129 ;  /* 0x000000819eb67221 */ /* 0x040fe20000010100 */
[C---:B------:R-:W-:Y:S01]  /*48a0*/  FADD.FTZ R166, -R158.reuse, R199 ;  /* 0x000000c79ea67221 */ /* 0x040fe20000010100 */
[----:B------:R-:W0:Y:S01]  /*48b0*/  MUFU.RSQ R129, R201 ;  /* 0x000000c900817308 */ /* 0x000e220000001400 */
[C---:B------:R-:W-:Y:S01]  /*48c0*/  FADD.FTZ R220, -R158.reuse, R87 ;  /* 0x000000579edc7221 */ /* 0x040fe20000010100 */
[C---:B------:R-:W-:Y:S01]  /*48d0*/  FADD.FTZ R164, -R158.reuse, R197 ;  /* 0x000000c59ea47221 */ /* 0x040fe20000010100 */
[C---:B------:R-:W-:Y:S01]  /*48e0*/  FADD.FTZ R170, -R158.reuse, R195 ;  /* 0x000000c39eaa7221 */ /* 0x040fe20000010100 */
[C---:B------:R-:W-:Y:S01]  /*48f0*/  FADD.FTZ R176, -R158.reuse, R193 ;  /* 0x000000c19eb07221 */ /* 0x040fe20000010100 */
[C---:B------:R-:W-:Y:S01]  /*4900*/  FADD.FTZ R212, -R158.reuse, R86 ;  /* 0x000000569ed47221 */ /* 0x040fe20000010100 */
[C---:B------:R-:W-:Y:S01]  /*4910*/  FADD.FTZ R178, -R158.reuse, R191 ;  /* 0x000000bf9eb27221 */ /* 0x040fe20000010100 */
[----:B------:R-:W-:Y:S01]  /*4920*/  FADD.FTZ R222, -R158, R85 ;  /* 0x000000559ede7221 */ /* 0x000fe20000010100 */
[----:B------:R-:W-:-:S02]  /*4930*/  HADD2.F32 R86, -RZ, R40.H1_H1 ;  /* 0x30000028ff567230 */ /* 0x000fc40000004100 */
[C---:B------:R-:W-:Y:S01]  /*4940*/  FADD.FTZ R180, -R158.reuse, R131 ;  /* 0x000000839eb47221 */ /* 0x040fe20000010100 */
[C---:B------:R-:W-:Y:S01]  /*4950*/  FADD.FTZ R184, -R158.reuse, R133 ;  /* 0x000000859eb87221 */ /* 0x040fe20000010100 */
[--C-:B------:R-:W-:Y:S02]  /*4960*/  HADD2.F32 R85, -RZ, R125.reuse.H0_H0 ;  /* 0x2000007dff557230 */ /* 0x100fe40000004100 */
[C---:B------:R-:W-:Y:S01]  /*4970*/  FADD.FTZ R192, -R158.reuse, R141 ;  /* 0x0000008d9ec07221 */ /* 0x040fe20000010100 */
[C---:B------:R-:W-:Y:S01]  /*4980*/  FADD.FTZ R194, -R158.reuse, R137 ;  /* 0x000000899ec27221 */ /* 0x040fe20000010100 */
[----:B------:R-:W-:Y:S02]  /*4990*/  HADD2.F32 R131, -RZ, R125.H1_H1 ;  /* 0x3000007dff837230 */ /* 0x000fe40000004100 */
[C---:B------:R-:W-:Y:S01]  /*49a0*/  FADD.FTZ R160, -R158.reuse, R189 ;  /* 0x000000bd9ea07221 */ /* 0x040fe20000010100 */
[----:B------:R-:W-:Y:S02]  /*49b0*/  HADD2.F32 R133, -RZ, R41.H1_H1 ;  /* 0x30000029ff857230 */ /* 0x000fe40000004100 */
[C---:B------:R-:W-:Y:S01]  /*49c0*/  FADD.FTZ R172, -R158.reuse, R187 ;  /* 0x000000bb9eac7221 */ /* 0x040fe20000010100 */
[----:B0-----:R-:W-:Y:S01]  /*49d0*/  FMUL.FTZ R87, R129, R166 ;  /* 0x000000a681577220 */ /* 0x001fe20000410000 */
[----:B------:R-:W-:Y:S01]  /*49e0*/  FADD.FTZ R166, -R158, R84 ;  /* 0x000000549ea67221 */ /* 0x000fe20000010100 */
[----:B------:R-:W-:-:S02]  /*49f0*/  HADD2.F32 R84, -RZ, R124.H1_H1 ;  /* 0x3000007cff547230 */ /* 0x000fc40000004100 */
[----:B------:R-:W-:Y:S01]  /*4a00*/  FMUL.FTZ R170, R129, R170 ;  /* 0x000000aa81aa7220 */ /* 0x000fe20000410000 */
[----:B------:R-:W-:Y:S01]  /*4a10*/  FFMA.FTZ R0, R87, R3, R0 ;  /* 0x0000000357007223 */ /* 0x000fe20000010000 */
[----:B------:R-:W-:Y:S02]  /*4a20*/  HADD2.F32 R87, -RZ, R41.H0_H0 ;  /* 0x20000029ff577230 */ /* 0x000fe40000004100 */
[C---:B------:R-:W-:Y:S01]  /*4a30*/  FMUL.FTZ R3, R129.reuse, R164 ;  /* 0x000000a481037220 */ /* 0x040fe20000410000 */
[----:B------:R-:W-:Y:S02]  /*4a40*/  HADD2.F32 R137, -RZ, R126.H0_H0 ;  /* 0x2000007eff897230 */ /* 0x000fe40000004100 */
[C---:B------:R-:W-:Y:S01]  /*4a50*/  FMUL.FTZ R176, R129.reuse, R176 ;  /* 0x000000b081b07220 */ /* 0x040fe20000410000 */
[----:B------:R-:W-:Y:S02]  /*4a60*/  HADD2.F32 R141, -RZ, R42.H0_H0 ;  /* 0x2000002aff8d7230 */ /* 0x000fe40000004100 */
[----:B------:R-:W-:Y:S01]  /*4a70*/  FMUL.FTZ R178, R129, R178 ;  /* 0x000000b281b27220 */ /* 0x000fe20000410000 */
[----:B------:R-:W-:Y:S01]  /*4a80*/  FFMA.FTZ R3, R3, R84, R86 ;  /* 0x0000005403037223 */ /* 0x000fe20000010056 */
[C---:B------:R-:W-:Y:S01]  /*4a90*/  FADD.FTZ R177, -R158.reuse, R177 ;  /* 0x000000b19eb17221 */ /* 0x040fe20000010100 */
[----:B------:R-:W-:Y:S01]  /*4aa0*/  FADD.FTZ R179, -R158, R179 ;  /* 0x000000b39eb37221 */ /* 0x000fe20000010100 */
[----:B------:R-:W-:Y:S01]  /*4ab0*/  FFMA.FTZ R84, R170, R85, R87 ;  /* 0x00000055aa547223 */ /* 0x000fe20000010057 */
[C---:B------:R-:W-:Y:S01]  /*4ac0*/  FADD.FTZ R190, -R158.reuse, R120 ;  /* 0x000000789ebe7221 */ /* 0x040fe20000010100 */
[----:B------:R-:W-:Y:S01]  /*4ad0*/  FADD.FTZ R196, -R158, R118 ;  /* 0x000000769ec47221 */ /* 0x000fe20000010100 */
[----:B------:R-:W-:Y:S01]  /*4ae0*/  FFMA.FTZ R85, R176, R131, R133 ;  /* 0x00000083b0557223 */ /* 0x000fe20000010085 */
        /* <DEDUP_REMOVED lines=60> */
[----:B------:R-:W-:Y:S01]  /*4eb0*/  FFMA.FTZ R86, R178, R137, R141 ;  /* 0x00000089b2567223 */ /* 0x000fe2000001008d */
[----:B------:R-:W-:-:S02]  /*4ec0*/  HADD2.F32 R118, -RZ, R126.H1_H1 ;  /* 0x3000007eff767230 */ /* 0x000fc40000004100 */
[C---:B------:R-:W-:Y:S01]  /*4ed0*/  FMUL.FTZ R137, R129.reuse, R160 ;  /* 0x000000a081897220 */ /* 0x040fe20000410000 */
[----:B------:R-:W-:Y:S02]  /*4ee0*/  HADD2.F32 R120, -RZ, R42.H1_H1 ;  /* 0x3000002aff787230 */ /* 0x000fe40000004100 */
[C---:B------:R-:W-:Y:S01]  /*4ef0*/  FMUL.FTZ R134, R129.reuse, R172 ;  /* 0x000000ac81867220 */ /* 0x040fe20000410000 */
[----:B------:R-:W-:Y:S02]  /*4f00*/  HADD2.F32 R87, -RZ, R127.H0_H0 ;  /* 0x2000007fff577230 */ /* 0x000fe40000004100 */
[C---:B------:R-:W-:Y:S01]  /*4f10*/  FMUL.FTZ R177, R129.reuse, R177 ;  /* 0x000000b181b17220 */ /* 0x040fe20000410000 */
[----:B------:R-:W-:Y:S02]  /*4f20*/  HADD2.F32 R131, -RZ, R43.H0_H0 ;  /* 0x2000002bff837230 */ /* 0x000fe40000004100 */
[----:B------:R-:W-:Y:S01]  /*4f30*/  FMUL.FTZ R179, R129, R179 ;  /* 0x000000b381b37220 */ /* 0x000fe20000410000 */
[----:B------:R-:W-:-:S02]  /*4f40*/  HADD2.F32 R130, -RZ, R127.H1_H1 ;  /* 0x3000007fff827230 */ /* 0x000fc40000004100 */
[----:B------:R-:W-:Y:S01]  /*4f50*/  FFMA.FTZ R137, R137, R118, R120 ;  /* 0x0000007689897223 */ /* 0x000fe20000010078 */
[----:B------:R-:W-:Y:S02]  /*4f60*/  HADD2.F32 R132, -RZ, R43.H1_H1 ;  /* 0x3000002bff847230 */ /* 0x000fe40000004100 */
[----:B------:R-:W-:Y:S01]  /*4f70*/  FFMA.FTZ R134, R134, R87, R131 ;  /* 0x0000005786867223 */ /* 0x000fe20000010083 */
[----:B------:R-:W-:Y:S02]  /*4f80*/  HADD2.F32 R136, -RZ, R76.H0_H0 ;  /* 0x2000004cff887230 */ /* 0x000fe40000004100 */
[----:B------:R-:W-:Y:S01]  /*4f90*/  FMUL.FTZ R133, R129, R168 ;  /* 0x000000a881857220 */ /* 0x000fe20000410000 */
[----:B------:R-:W-:Y:S02]  /*4fa0*/  HADD2.F32 R158, -RZ, R36.H0_H0 ;  /* 0x20000024ff9e7230 */ /* 0x000fe40000004100 */
[----:B------:R-:W-:Y:S01]  /*4fb0*/  FFMA.FTZ R87, R177, R130, R132 ;  /* 0x00000082b1577223 */ /* 0x000fe20000010084 */
[----:B------:R-:W-:-:S02]  /*4fc0*/  HADD2.F32 R132, -RZ, R77.H0_H0 ;  /* 0x2000004dff847230 */ /* 0x000fc40000004100 */
[----:B------:R-:W-:Y:S01]  /*4fd0*/  FMUL.FTZ R131, R129, R162 ;  /* 0x000000a281837220 */ /* 0x000fe20000410000 */
[----:B------:R-:W-:Y:S02]  /*4fe0*/  HADD2.F32 R120, -RZ, R76.H1_H1 ;  /* 0x3000004cff787230 */ /* 0x000fe40000004100 */
[----:B------:R-:W-:Y:S01]  /*4ff0*/  FFMA.FTZ R118, R179, R136, R158 ;  /* 0x00000088b3767223 */ /* 0x000fe2000001009e */
[----:B------:R-:W-:Y:S02]  /*5000*/  HADD2.F32 R136, -RZ, R37.H0_H0 ;  /* 0x20000025ff887230 */ /* 0x000fe40000004100 */
[C---:B------:R-:W-:Y:S01]  /*5010*/  FMUL.FTZ R152, R129.reuse, R152 ;  /* 0x0000009881987220 */ /* 0x040fe20000410000 */
[----:B------:R-:W-:Y:S02]  /*5020*/  HADD2.F32 R130, -RZ, R36.H1_H1 ;  /* 0x30000024ff827230 */ /* 0x000fe40000004100 */
[----:B------:R-:W-:Y:S01]  /*5030*/  FMUL.FTZ R174, R129, R174 ;  /* 0x000000ae81ae7220 */ /* 0x000fe20000410000 */
[----:B------:R-:W-:-:S02]  /*5040*/  HADD2.F32 R145, -RZ, R78.H0_H0 ;  /* 0x2000004eff917230 */ /* 0x000fc40000004100 */
[----:B------:R-:W-:Y:S01]  /*5050*/  FFMA.FTZ R133, R133, R132, R136 ;  /* 0x0000008485857223 */ /* 0x000fe20000010088 */
[----:B------:R-:W-:Y:S02]  /*5060*/  HADD2.F32 R149, -RZ, R38.H0_H0 ;  /* 0x20000026ff957230 */ /* 0x000fe40000004100 */
[----:B------:R-:W-:Y:S01]  /*5070*/  FFMA.FTZ R131, R131, R120, R130 ;  /* 0x0000007883837223 */ /* 0x000fe20000010082 */
[----:B------:R-:W-:Y:S02]  /*5080*/  HADD2.F32 R141, -RZ, R77.H1_H1 ;  /* 0x3000004dff8d7230 */ /* 0x000fe40000004100 */
[----:B------:R-:W-:Y:S01]  /*5090*/  FMUL.FTZ R150, R129, R150 ;  /* 0x0000009681967220 */ /* 0x000fe20000410000 */
[----:B------:R-:W-:Y:S02]  /*50a0*/  HADD2.F32 R143, -RZ, R37.H1_H1 ;  /* 0x30000025ff8f7230 */ /* 0x000fe40000004100 */
[----:B------:R-:W-:Y:S01]  /*50b0*/  FFMA.FTZ R132, R152, R145, R149 ;  /* 0x0000009198847223 */ /* 0x000fe20000010095 */
[----:B------:R-:W-:-:S02]  /*50c0*/  HADD2.F32 R120, -RZ, R78.H1_H1 ;  /* 0x3000004eff787230 */ /* 0x000fc40000004100 */
[C---:B------:R-:W-:Y:S01]  /*50d0*/  FMUL.FTZ R145, R129.reuse, R173 ;  /* 0x000000ad81917220 */ /* 0x040fe20000410000 */
[----:B------:R-:W-:Y:S02]  /*50e0*/  HADD2.F32 R136, -RZ, R38.H1_H1 ;  /* 0x30000026ff887230 */ /* 0x000fe40000004100 */
[----:B------:R-:W-:Y:S01]  /*50f0*/  FFMA.FTZ R130, R174, R141, R143 ;  /* 0x0000008dae827223 */ /* 0x000fe2000001008f */
[----:B------:R-:W-:Y:S02]  /*5100*/  HADD2.F32 R152, -RZ, R79.H1_H1 ;  /* 0x3000004fff987230 */ /* 0x000fe40000004100 */
[C---:B------:R-:W-:Y:S01]  /*5110*/  FMUL.FTZ R149, R129.reuse, R169 ;  /* 0x000000a981957220 */ /* 0x040fe20000410000 */
[----:B------:R-:W-:Y:S02]  /*5120*/  HADD2.F32 R158, -RZ, R39.H1_H1 ;  /* 0x30000027ff9e7230 */ /* 0x000fe40000004100 */
[----:B------:R-:W-:Y:S01]  /*5130*/  FMUL.FTZ R167, R129, R167 ;  /* 0x000000a781a77220 */ /* 0x000fe20000410000 */
[----:B------:R-:W-:-:S02]  /*5140*/  HADD2.F32 R141, -RZ, R79.H0_H0 ;  /* 0x2000004fff8d7230 */ /* 0x000fc40000004100 */
[----:B------:R-:W-:Y:S01]  /*5150*/  FFMA.FTZ R145, R145, R120, R136 ;  /* 0x0000007891917223 */ /* 0x000fe20000010088 */
[----:B------:R-:W-:Y:S02]  /*5160*/  HADD2.F32 R143, -RZ, R39.H0_H0 ;  /* 0x20000027ff8f7230 */ /* 0x000fe40000004100 */
[----:B------:R-:W-:Y:S01]  /*5170*/  FFMA.FTZ R149, R149, R152, R158 ;  /* 0x0000009895957223 */ /* 0x000fe2000001009e */
[----:B------:R-:W-:Y:S02]  /*5180*/  HADD2.F32 R160, -RZ, R72.H0_H0 ;  /* 0x20000048ffa07230 */ /* 0x000fe40000004100 */
[----:B------:R-:W-:Y:S01]  /*5190*/  FMUL.FTZ R165, R129, R165 ;  /* 0x000000a581a57220 */ /* 0x000fe20000410000 */
[----:B------:R-:W-:Y:S02]  /*51a0*/  HADD2.F32 R162, -RZ, R32.H0_H0 ;  /* 0x20000020ffa27230 */ /* 0x000fe40000004100 */
[----:B------:R-:W-:Y:S01]  /*51b0*/  FFMA.FTZ R150, R150, R141, R143 ;  /* 0x0000008d96967223 */ /* 0x000fe2000001008f */
[----:B------:R-:W-:-:S02]  /*51c0*/  HADD2.F32 R136, -RZ, R72.H1_H1 ;  /* 0x30000048ff887230 */ /* 0x000fc40000004100 */
[----:B------:R-:W-:Y:S01]  /*51d0*/  FMUL.FTZ R141, R129, R148 ;  /* 0x00000094818d7220 */ /* 0x000fe20000410000 */
[----:B------:R-:W-:Y:S02]  /*51e0*/  HADD2.F32 R152, -RZ, R32.H1_H1 ;  /* 0x30000020ff987230 */ /* 0x000fe40000004100 */
[----:B------:R-:W-:Y:S01]  /*51f0*/  FFMA.FTZ R120, R167, R160, R162 ;  /* 0x000000a0a7787223 */ /* 0x000fe200000100a2 */
[----:B------:R-:W-:Y:S02]  /*5200*/  HADD2.F32 R151, -RZ, R74.H0_H0 ;  /* 0x2000004aff977230 */ /* 0x000fe40000004100 */
[----:B------:R-:W-:Y:S01]  /*5210*/  FMUL.FTZ R148, R129, R163 ;  /* 0x000000a381947220 */ /* 0x000fe20000410000 */
[----:B------:R-:W-:Y:S02]  /*5220*/  HADD2.F32 R153, -RZ, R34.H0_H0 ;  /* 0x20000022ff997230 */ /* 0x000fe40000004100 */
[----:B------:R-:W-:Y:S01]  /*5230*/  FFMA.FTZ R141, R141, R136, R152 ;  /* 0x000000888d8d7223 */ /* 0x000fe20000010098 */
[----:B------:R-:W-:-:S02]  /*5240*/  HADD2.F32 R158, -RZ, R73.H0_H0 ;  /* 0x20000049ff9e7230 */ /* 0x000fc40000004100 */
[C---:B------:R-:W-:Y:S01]  /*5250*/  FMUL.FTZ R143, R129.reuse, R146 ;  /* 0x00000092818f7220 */ /* 0x040fe20000410000 */
[----:B------:R-:W-:Y:S02]  /*5260*/  HADD2.F32 R160, -RZ, R33.H0_H0 ;  /* 0x20000021ffa07230 */ /* 0x000fe40000004100 */
[----:B------:R-:W-:Y:S01]  /*5270*/  FFMA.FTZ R148, R148, R151, R153 ;  /* 0x0000009794947223 */ /* 0x000fe20000010099 */
[----:B------:R-:W-:Y:S02]  /*5280*/  HADD2.F32 R136, -RZ, R75.H0_H0 ;  /* 0x2000004bff887230 */ /* 0x000fe40000004100 */
[----:B------:R-:W-:Y:S01]  /*5290*/  FMUL.FTZ R161, R129, R161 ;  /* 0x000000a181a17220 */ /* 0x000fe20000410000 */
[----:B------:R-:W-:Y:S02]  /*52a0*/  HADD2.F32 R152, -RZ, R35.H0_H0 ;  /* 0x20000023ff987230 */ /* 0x000fe40000004100 */
[----:B------:R-:W-:Y:S01]  /*52b0*/  FFMA.FTZ R146, R165, R158, R160 ;  /* 0x0000009ea5927223 */ /* 0x000fe200000100a0 */
[----:B------:R-:W-:-:S02]  /*52c0*/  HADD2.F32 R155, -RZ, R74.H1_H1 ;  /* 0x3000004aff9b7230 */ /* 0x000fc40000004100 */
[C---:B------:R-:W-:Y:S01]  /*52d0*/  FMUL.FTZ R144, R129.reuse, R144 ;  /* 0x0000009081907220 */ /* 0x040fe20000410000 */
[----:B------:R-:W-:Y:S02]  /*52e0*/  HADD2.F32 R151, -RZ, R34.H1_H1 ;  /* 0x30000022ff977230 */ /* 0x000fe40000004100 */
[C---:B------:R-:W-:Y:S01]  /*52f0*/  FMUL.FTZ R142, R129.reuse, R142 ;  /* 0x0000008e818e7220 */ /* 0x040fe20000410000 */
[----:B------:R-:W-:Y:S02]  /*5300*/  HADD2.F32 R153, -RZ, R75.H1_H1 ;  /* 0x3000004bff997230 */ /* 0x000fe40000004100 */
[----:B------:R-:W-:Y:S01]  /*5310*/  FMUL.FTZ R158, R129, R159 ;  /* 0x0000009f819e7220 */ /* 0x000fe20000410000 */
[----:B------:R-:W-:Y:S02]  /*5320*/  HADD2.F32 R163, -RZ, R35.H1_H1 ;  /* 0x30000023ffa37230 */ /* 0x000fe40000004100 */
[----:B------:R-:W-:Y:S01]  /*5330*/  FFMA.FTZ R159, R161, R136, R152 ;  /* 0x00000088a19f7223 */ /* 0x000fe20000010098 */
        /* <DEDUP_REMOVED lines=8> */
[----:B------:R-:W-:-:S02]  /*53c0*/  HADD2.F32 R142, -RZ, R69.H0_H0 ;  /* 0x20000045ff8e7230 */ /* 0x000fc40000004100 */
[C---:B------:R-:W-:Y:S01]  /*53d0*/  FMUL.FTZ R157, R129.reuse, R157 ;  /* 0x0000009d819d7220 */ /* 0x040fe20000410000 */
[----:B------:R-:W-:Y:S02]  /*53e0*/  HADD2.F32 R144, -RZ, R29.H0_H0 ;  /* 0x2000001dff907230 */ /* 0x000fe40000004100 */
        /* <DEDUP_REMOVED lines=16> */
[C---:B------:R-:W-:Y:S01]  /*54f0*/  FMUL.FTZ R98, R129.reuse, R98 ;  /* 0x0000006281627220 */ /* 0x040fe20000410000 */
[----:B------:R-:W-:Y:S02]  /*5500*/  HADD2.F32 R138, -RZ, R71.H0_H0 ;  /* 0x20000047ff8a7230 */ /* 0x000fe40000004100 */
[----:B------:R-:W-:Y:S01]  /*5510*/  FMUL.FTZ R107, R129, R107 ;  /* 0x0000006b816b7220 */ /* 0x000fe20000410000 */
[----:B------:R-:W-:Y:S02]  /*5520*/  HADD2.F32 R140, -RZ, R31.H0_H0 ;  /* 0x2000001fff8c7230 */ /* 0x000fe40000004100 */
[----:B------:R-:W-:Y:S01]  /*5530*/  FFMA.FTZ R143, R143, R162, R164 ;  /* 0x000000a28f8f7223 */ /* 0x000fe200000100a4 */
        /* <DEDUP_REMOVED lines=13> */
[C---:B------:R-:W-:Y:S01]  /*5610*/  FMUL.FTZ R91, R129.reuse, R91 ;  /* 0x0000005b815b7220 */ /* 0x040fe20000410000 */
[----:B------:R-:W-:Y:S02]  /*5620*/  HADD2.F32 R169, -RZ, R26.H0_H0 ;  /* 0x2000001affa97230 */ /* 0x000fe40000004100 */
        /* <DEDUP_REMOVED lines=92> */
[----:B------:R-:W-:Y:S01]  /*5bf0*/  FFMA.FTZ R184, R184, R101, R103 ;  /* 0x00000065b8b87223 */ /* 0x000fe20000010067 */
[----:B------:R-:W-:Y:S02]  /*5c00*/  HADD2.F32 R103, -RZ, R55.H1_H1 ;  /* 0x30000037ff677230 */ /* 0x000fe40000004100 */
[C---:B------:R-:W-:Y:S01]  /*5c10*/  FMUL.FTZ R190, R129.reuse, R196 ;  /* 0x000000c481be7220 */ /* 0x040fe20000410000 */
[----:B------:R-:W-:Y:S02]  /*5c20*/  HADD2.F32 R107, -RZ, R15.H1_H1 ;  /* 0x3000000fff6b7230 */ /* 0x000fe40000004100 */
[----:B------:R-:W-:Y:S01]  /*5c30*/  FMUL.FTZ R181, R129, R186 ;  /* 0x000000ba81b57220 */ /* 0x000fe20000410000 */
[----:B------:R-:W-:-:S02]  /*5c40*/  HADD2.F32 R90, -RZ, R52.H1_H1 ;  /* 0x30000034ff5a7230 */ /* 0x000fc40000004100 */
[----:B------:R-:W-:Y:S01]  /*5c50*/  FFMA.FTZ R183, R122, R183, R91 ;  /* 0x000000b77ab77223 */ /* 0x000fe2000001005b */
[----:B------:R-:W-:Y:S02]  /*5c60*/  HADD2.F32 R92, -RZ, R12.H1_H1 ;  /* 0x3000000cff5c7230 */ /* 0x000fe40000004100 */
[----:B------:R-:W-:Y:S01]  /*5c70*/  FFMA.FTZ R190, R190, R103, R107 ;  /* 0x00000067bebe7223 */ /* 0x000fe2000001006b */
[----:B------:R-:W-:Y:S02]  /*5c80*/  HADD2.F32 R91, -RZ, R54.H1_H1 ;  /* 0x30000036ff5b7230 */ /* 0x000fe40000004100 */
[C---:B------:R-:W-:Y:S01]  /*5c90*/  FMUL.FTZ R188, R129.reuse, R198 ;  /* 0x000000c681bc7220 */ /* 0x040fe20000410000 */
[----:B------:R-:W-:Y:S02]  /*5ca0*/  HADD2.F32 R101, -RZ, R14.H1_H1 ;  /* 0x3000000eff657230 */ /* 0x000fe40000004100 */
[----:B------:R-:W-:Y:S01]  /*5cb0*/  FMUL.FTZ R186, R129, R192 ;  /* 0x000000c081ba7220 */ /* 0x000fe20000410000 */
        /* <DEDUP_REMOVED lines=8> */
[----:B------:R-:W-:Y:S01]  /*5d40*/  FFMA.FTZ R198, R198, R103, R107 ;  /* 0x00000067c6c67223 */ /* 0x000fe2000001006b */
[----:B------:R-:W-:Y:S01]  /*5d50*/  HADD2.F32 R91, -RZ, R49.H1_H1 ;  /* 0x30000031ff5b7230 */ /* 0x000fe20000004100 */
[----:B------:R-:W0:Y:S01]  /*5d60*/  @!P2 LDC.64 R102, c[0x0][0x3c0] ;  /* 0x0000f000ff66ab82 */ /* 0x000e220000000a00 */
[----:B------:R-:W-:-:S02]  /*5d70*/  HADD2.F32 R101, -RZ, R9.H1_H1 ;  /* 0x30000009ff657230 */ /* 0x000fc40000004100 */
[----:B------:R-:W-:Y:S01]  /*5d80*/  FMUL.FTZ R192, R129, R204 ;  /* 0x000000cc81c07220 */ /* 0x000fe20000410000 */
[----:B------:R-:W-:Y:S01]  /*5d90*/  FFMA.FTZ R187, R187, R90, R92 ;  /* 0x0000005abbbb7223 */ /* 0x000fe2000001005c */
[----:B------:R-:W-:Y:S02]  /*5da0*/  HADD2.F32 R90, -RZ, R48.H1_H1 ;  /* 0x30000030ff5a7230 */ /* 0x000fe40000004100 */
[C---:B------:R-:W-:Y:S01]  /*5db0*/  FMUL.FTZ R189, R129.reuse, R200 ;  /* 0x000000c881bd7220 */ /* 0x040fe20000410000 */
[----:B------:R-:W-:Y:S02]  /*5dc0*/  HADD2.F32 R92, -RZ, R8.H1_H1 ;  /* 0x30000008ff5c7230 */ /* 0x000fe40000004100 */
[----:B------:R-:W-:Y:S01]  /*5dd0*/  FFMA.FTZ R192, R192, R91, R101 ;  /* 0x0000005bc0c07223 */ /* 0x000fe20000010065 */
[----:B------:R-:W-:Y:S02]  /*5de0*/  HADD2.F32 R98, -RZ, R50.H0_H0 ;  /* 0x20000032ff627230 */ /* 0x000fe40000004100 */
[----:B------:R-:W-:Y:S01]  /*5df0*/  FMUL.FTZ R193, R129, R208 ;  /* 0x000000d081c17220 */ /* 0x000fe20000410000 */
[----:B------:R-:W-:-:S02]  /*5e00*/  HADD2.F32 R100, -RZ, R10.H0_H0 ;  /* 0x2000000aff647230 */ /* 0x000fc40000004100 */
[----:B------:R-:W-:Y:S01]  /*5e10*/  FMUL.FTZ R194, R129, R210 ;  /* 0x000000d281c27220 */ /* 0x000fe20000410000 */
[----:B------:R-:W-:Y:S02]  /*5e20*/  HADD2.F32 R91, -RZ, R50.H1_H1 ;  /* 0x30000032ff5b7230 */ /* 0x000fe40000004100 */
[----:B------:R-:W-:Y:S01]  /*5e30*/  FFMA.FTZ R189, R189, R90, R92 ;  /* 0x0000005abdbd7223 */ /* 0x000fe2000001005c */
[----:B------:R-:W-:Y:S02]  /*5e40*/  HADD2.F32 R101, -RZ, R10.H1_H1 ;  /* 0x3000000aff657230 */ /* 0x000fe40000004100 */
[C---:B------:R-:W-:Y:S01]  /*5e50*/  FMUL.FTZ R128, R129.reuse, R128 ;  /* 0x0000008081807220 */ /* 0x040fe20000410000 */
[----:B------:R-:W-:Y:S02]  /*5e60*/  HADD2.F32 R111, -RZ, R52.H0_H0 ;  /* 0x20000034ff6f7230 */ /* 0x000fe40000004100 */
[----:B------:R-:W-:Y:S01]  /*5e70*/  FMUL.FTZ R195, R129, R216 ;  /* 0x000000d881c37220 */ /* 0x000fe20000410000 */
[----:B------:R-:W-:-:S02]  /*5e80*/  HADD2.F32 R115, -RZ, R12.H0_H0 ;  /* 0x2000000cff737230 */ /* 0x000fc40000004100 */
[----:B------:R-:W-:Y:S01]  /*5e90*/  FFMA.FTZ R193, R193, R98, R100 ;  /* 0x00000062c1c17223 */ /* 0x000fe20000010064 */
[----:B------:R-:W-:Y:S02]  /*5ea0*/  HADD2.F32 R90, -RZ, R51.H0_H0 ;  /* 0x20000033ff5a7230 */ /* 0x000fe40000004100 */
[----:B------:R-:W-:Y:S01]  /*5eb0*/  FFMA.FTZ R194, R194, R91, R101 ;  /* 0x0000005bc2c27223 */ /* 0x000fe20000010065 */
[----:B------:R-:W-:Y:S01]  /*5ec0*/  HADD2.F32 R92, -RZ, R11.H0_H0 ;  /* 0x2000000bff5c7230 */ /* 0x000fe20000004100 */
[----:B------:R-:W1:Y:S01]  /*5ed0*/  @!P2 LDC.64 R100, c[0x0][0x3c8] ;  /* 0x0000f200ff64ab82 */ /* 0x000e620000000a00 */
[----:B------:R-:W-:Y:S01]  /*5ee0*/  FFMA.FTZ R128, R128, R111, R115 ;  /* 0x0000006f80807223 */ /* 0x000fe20000010073 */
[----:B------:R-:W-:Y:S02]  /*5ef0*/  HADD2.F32 R109, -RZ, R48.H0_H0 ;  /* 0x20000030ff6d7230 */ /* 0x000fe40000004100 */
[----:B------:R-:W-:Y:S01]  /*5f00*/  FMUL.FTZ R196, R129, R220 ;  /* 0x000000dc81c47220 */ /* 0x000fe20000410000 */
[----:B------:R-:W-:-:S02]  /*5f10*/  HADD2.F32 R111, -RZ, R8.H0_H0 ;  /* 0x20000008ff6f7230 */ /* 0x000fc40000004100 */
[----:B------:R-:W-:Y:S01]  /*5f20*/  FFMA.FTZ R195, R195, R90, R92 ;  /* 0x0000005ac3c37223 */ /* 0x000fe2000001005c */
[----:B------:R-:W-:Y:S02]  /*5f30*/  HADD2.F32 R94, -RZ, R54.H0_H0 ;  /* 0x20000036ff5e7230 */ /* 0x000fe40000004100 */
[C---:B------:R-:W-:Y:S01]  /*5f40*/  FMUL.FTZ R154, R129.reuse, R154 ;  /* 0x0000009a819a7220 */ /* 0x040fe20000410000 */
[----:B------:R-:W2:Y:S01]  /*5f50*/  LDC.64 R90, c[0x0][0x428] ;  /* 0x00010a00ff5a7b82 */ /* 0x000ea20000000a00 */
[----:B------:R-:W-:Y:S01]  /*5f60*/  FFMA.FTZ R188, R188, R109, R111 ;  /* 0x0000006dbcbc7223 */ /* 0x000fe2000001006f */
[----:B------:R-:W-:Y:S02]  /*5f70*/  HADD2.F32 R109, -RZ, R44.H0_H0 ;  /* 0x2000002cff6d7230 */ /* 0x000fe40000004100 */
[C---:B------:R-:W-:Y:S01]  /*5f80*/  FMUL.FTZ R206, R129.reuse, R206 ;  /* 0x000000ce81ce7220 */ /* 0x040fe20000410000 */
[----:B------:R-:W-:Y:S02]  /*5f90*/  HADD2.F32 R111, -RZ, R4.H0_H0 ;  /* 0x20000004ff6f7230 */ /* 0x000fe40000004100 */
[----:B------:R-:W-:Y:S01]  /*5fa0*/  FMUL.FTZ R200, R129, R214 ;  /* 0x000000d681c87220 */ /* 0x000fe20000410000 */
[----:B------:R-:W-:Y:S01]  /*5fb0*/  HADD2.F32 R96, -RZ, R14.H0_H0 ;  /* 0x2000000eff607230 */ /* 0x000fe20000004100 */
[----:B------:R-:W-:Y:S01]  /*5fc0*/  F2FP.F16.F32.PACK_AB R85, R85, R84 ;  /* 0x000000545555723e */ /* 0x000fe200000000ff */
[----:B0-----:R-:W-:-:S04]  /*5fd0*/  @!P2 IMAD.WIDE R102, R88, 0x4, R102 ;  /* 0x000000045866a825 */ /* 0x001fc800078e0266 */
[----:B------:R-:W-:Y:S01]  /*5fe0*/  FFMA.FTZ R196, R196, R109, R111 ;  /* 0x0000006dc4c47223 */ /* 0x000fe2000001006f */
[----:B------:R-:W-:Y:S01]  /*5ff0*/  FMUL.FTZ R191, R129, R202 ;  /* 0x000000ca81bf7220 */ /* 0x000fe20000410000 */
[----:B------:R-:W-:Y:S01]  /*6000*/  FFMA.FTZ R185, R185, R94, R96 ;  /* 0x0000005eb9b97223 */ /* 0x000fe20000010060 */
[----:B------:R-:W-:Y:S01]  /*6010*/  HADD2.F32 R197, -RZ, R44.H1_H1 ;  /* 0x3000002cffc57230 */ /* 0x000fe20000004100 */
[----:B------:R0:W-:Y:S01]  /*6020*/  @!P2 STG.E desc[UR6][R102.64], R2 ;  /* 0x000000026600a986 */ /* 0x0001e2000c101906 */
[----:B------:R-:W-:Y:S01]  /*6030*/  HADD2.F32 R107, -RZ, R4.H1_H1 ;  /* 0x30000004ff6b7230 */ /* 0x000fe20000004100 */
[----:B------:R-:W-:Y:S01]  /*6040*/  F2FP.F16.F32.PACK_AB R84, R3, R0 ;  /* 0x000000000354723e */ /* 0x000fe200000000ff */
[----:B------:R-:W-:Y:S02]  /*6050*/  HADD2.F32 R109, -RZ, R45.H0_H0 ;  /* 0x2000002dff6d7230 */ /* 0x000fe40000004100 */
[----:B------:R-:W-:Y:S01]  /*6060*/  FMUL.FTZ R156, R129, R156 ;  /* 0x0000009c819c7220 */ /* 0x000fe20000410000 */
[----:B------:R-:W-:-:S02]  /*6070*/  HADD2.F32 R111, -RZ, R5.H0_H0 ;  /* 0x20000005ff6f7230 */ /* 0x000fc40000004100 */
[----:B------:R-:W-:Y:S01]  /*6080*/  FFMA.FTZ R197, R154, R197, R107 ;  /* 0x000000c59ac57223 */ /* 0x000fe2000001006b */
[----:B------:R-:W-:Y:S02]  /*6090*/  HADD2.F32 R115, -RZ, R46.H0_H0 ;  /* 0x2000002eff737230 */ /* 0x000fe40000004100 */
[----:B------:R-:W-:Y:S01]  /*60a0*/  FMUL.FTZ R166, R129, R166 ;  /* 0x000000a681a67220 */ /* 0x000fe20000410000 */
[----:B------:R-:W-:Y:S02]  /*60b0*/  HADD2.F32 R117, -RZ, R6.H0_H0 ;  /* 0x20000006ff757230 */ /* 0x000fe40000004100 */
[----:B------:R-:W-:Y:S01]  /*60c0*/  FFMA.FTZ R154, R206, R109, R111 ;  /* 0x0000006dce9a7223 */ /* 0x000fe2000001006f */
[----:B------:R-:W-:Y:S01]  /*60d0*/  HADD2.F32 R94, -RZ, R49.H0_H0 ;  /* 0x20000031ff5e7230 */ /* 0x000fe20000004100 */
[----:B0-----:R-:W0:Y:S01]  /*60e0*/  LDC.64 R2, c[0x0][0x380] ;  /* 0x0000e000ff027b82 */ /* 0x001e220000000a00 */
        /* <DEDUP_REMOVED lines=10> */
[----:B------:R-:W-:Y:S01]  /*6190*/  HADD2.F32 R117, -RZ, R47.H1_H1 ;  /* 0x3000002fff757230 */ /* 0x000fe20000004100 */
[----:B------:R-:W-:Y:S01]  /*61a0*/  F2FP.F16.F32.PACK_AB R87, R87, R134 ;  /* 0x000000865757723e */ /* 0x000fe200000000ff */
[----:B------:R-:W-:-:S02]  /*61b0*/  HADD2.F32 R92, -RZ, R45.H1_H1 ;  /* 0x3000002dff5c7230 */ /* 0x000fc40000004100 */
[----:B------:R-:W-:Y:S01]  /*61c0*/  FFMA.FTZ R156, R166, R111, R115 ;  /* 0x0000006fa69c7223 */ /* 0x000fe20000010073 */
[----:B------:R-:W-:Y:S02]  /*61d0*/  HADD2.F32 R94, -RZ, R5.H1_H1 ;  /* 0x30000005ff5e7230 */ /* 0x000fe40000004100 */
[----:B------:R-:W-:Y:S01]  /*61e0*/  FFMA.FTZ R203, R222, R117, R203 ;  /* 0x00000075decb7223 */ /* 0x000fe200000100cb */
[----:B-1----:R-:W-:Y:S01]  /*61f0*/  @!P2 IMAD.WIDE R100, R88, 0x4, R100 ;  /* 0x000000045864a825 */ /* 0x002fe200078e0264 */
[----:B------:R-:W-:-:S03]  /*6200*/  F2FP.F16.F32.PACK_AB R86, R137, R86 ;  /* 0x000000568956723e */ /* 0x000fc600000000ff */
[----:B------:R-:W-:Y:S01]  /*6210*/  FFMA.FTZ R199, R199, R92, R94 ;  /* 0x0000005cc7c77223 */ /* 0x000fe2000001005e */
[--C-:B--2---:R-:W-:Y:S01]  /*6220*/  IMAD.WIDE.U32 R104, R105, 0x10, R90.reuse ;  /* 0x0000001069687825 */ /* 0x104fe200078e005a */
[----:B------:R-:W-:Y:S01]  /*6230*/  F2FP.F16.F32.PACK_AB R94, R145, R132 ;  /* 0x00000084915e723e */ /* 0x000fe200000000ff */
[----:B------:R1:W-:Y:S01]  /*6240*/  @!P2 STG.E desc[UR6][R100.64], R129 ;  /* 0x000000816400a986 */ /* 0x0003e2000c101906 */
[----:B------:R-:W-:Y:S01]  /*6250*/  F2FP.F16.F32.PACK_AB R92, R131, R118 ;  /* 0x00000076835c723e */ /* 0x000fe200000000ff */
[--C-:B------:R-:W-:Y:S01]  /*6260*/  IMAD.WIDE.U32 R116, R95, 0x10, R90.reuse ;  /* 0x000000105f747825 */ /* 0x100fe200078e005a */
[----:B------:R-:W-:Y:S01]  /*6270*/  F2FP.F16.F32.PACK_AB R95, R149, R150 ;  /* 0x00000096955f723e */ /* 0x000fe200000000ff */
[----:B------:R2:W-:Y:S01]  /*6280*/  STG.E.128 desc[UR6][R104.64], R84 ;  /* 0x0000005468007986 */ /* 0x0005e2000c101d06 */
[----:B------:R-:W-:Y:S01]  /*6290*/  F2FP.F16.F32.PACK_AB R98, R155, R148 ;  /* 0x000000949b62723e */ /* 0x000fe200000000ff */
[----:B------:R-:W-:Y:S01]  /*62a0*/  IMAD.WIDE.U32 R114, R93, 0x10, R90 ;  /* 0x000000105d727825 */ /* 0x000fe200078e005a */
[----:B------:R-:W-:-:S02]  /*62b0*/  F2FP.F16.F32.PACK_AB R93, R130, R133 ;  /* 0x00000085825d723e */ /* 0x000fc400000000ff */
[----:B------:R-:W-:Y:S01]  /*62c0*/  F2FP.F16.F32.PACK_AB R96, R141, R120 ;  /* 0x000000788d60723e */ /* 0x000fe200000000ff */
[--C-:B------:R-:W-:Y:S01]  /*62d0*/  IMAD.WIDE.U32 R106, R89, 0x10, R90.reuse ;  /* 0x00000010596a7825 */ /* 0x100fe200078e005a */
[----:B------:R-:W-:Y:S02]  /*62e0*/  F2FP.F16.F32.PACK_AB R103, R162, R167 ;  /* 0x000000a7a267723e */ /* 0x000fe400000000ff */
[----:B------:R-:W-:Y:S01]  /*62f0*/  F2FP.F16.F32.PACK_AB R102, R165, R144 ;  /* 0x00000090a566723e */ /* 0x000fe200000000ff */
[--C-:B------:R-:W-:Y:S01]  /*6300*/  IMAD.WIDE.U32 R108, R99, 0x10, R90.reuse ;  /* 0x00000010636c7825 */ /* 0x100fe200078e005a */
[----:B------:R-:W-:Y:S01]  /*6310*/  F2FP.F16.F32.PACK_AB R99, R152, R159 ;  /* 0x0000009f9863723e */ /* 0x000fe200000000ff */
[----:B------:R2:W-:Y:S01]  /*6320*/  STG.E.128 desc[UR6][R106.64], R92 ;  /* 0x0000005c6a007986 */ /* 0x0005e2000c101d06 */
[----:B-1----:R-:W-:Y:S01]  /*6330*/  F2FP.F16.F32.PACK_AB R101, R142, R153 ;  /* 0x000000998e65723e */ /* 0x002fe200000000ff */
[----:B------:R-:W-:Y:S01]  /*6340*/  IMAD.WIDE.U32 R110, R97, 0x10, R90 ;  /* 0x00000010616e7825 */ /* 0x000fe200078e005a */
[----:B------:R-:W-:-:S02]  /*6350*/  F2FP.F16.F32.PACK_AB R97, R143, R146 ;  /* 0x000000928f61723e */ /* 0x000fc400000000ff */
[----:B------:R-:W-:Y:S01]  /*6360*/  F2FP.F16.F32.PACK_AB R100, R151, R136 ;  /* 0x000000889764723e */ /* 0x000fe200000000ff */
[--C-:B------:R-:W-:Y:S01]  /*6370*/  IMAD.WIDE.U32 R112, R113, 0x10, R90.reuse ;  /* 0x0000001071707825 */ /* 0x100fe200078e005a */
[----:B------:R-:W-:Y:S01]  /*6380*/  F2FP.F16.F32.PACK_AB R143, R170, R173 ;  /* 0x000000adaa8f723e */ /* 0x000fe200000000ff */
[----:B------:R2:W-:Y:S01]  /*6390*/  STG.E.128 desc[UR6][R108.64], R96 ;  /* 0x000000606c007986 */ /* 0x0005e2000c101d06 */
        /* <DEDUP_REMOVED lines=8> */
[----:B------:R-:W-:Y:S01]  /*6420*/  IMAD.WIDE.U32 R90, R147, 0x10, R90 ;  /* 0x00000010935a7825 */ /* 0x000fe200078e005a */
[----:B------:R-:W-:Y:S01]  /*6430*/  F2FP.F16.F32.PACK_AB R165, R121, R168 ;  /* 0x000000a879a5723e */ /* 0x000fe200000000ff */
[----:B------:R2:W-:Y:S01]  /*6440*/  STG.E.128 desc[UR6][R116.64], R140 ;  /* 0x0000008c74007986 */ /* 0x0005e2000c101d06 */
[----:B------:R-:W-:Y:S02]  /*6450*/  F2FP.F16.F32.PACK_AB R164, R164, R157 ;  /* 0x0000009da4a4723e */ /* 0x000fe400000000ff */
[----:B------:R-:W-:Y:S02]  /*6460*/  F2FP.F16.F32.PACK_AB R177, R135, R176 ;  /* 0x000000b087b1723e */ /* 0x000fe400000000ff */
[----:B------:R-:W-:Y:S01]  /*6470*/  F2FP.F16.F32.PACK_AB R186, R186, R185 ;  /* 0x000000b9baba723e */ /* 0x000fe200000000ff */
[----:B------:R2:W-:Y:S01]  /*6480*/  STG.E.128 desc[UR6][R114.64], R164 ;  /* 0x000000a472007986 */ /* 0x0005e2000c101d06 */
[----:B------:R-:W-:-:S02]  /*6490*/  F2FP.F16.F32.PACK_AB R179, R182, R179 ;  /* 0x000000b3b6b3723e */ /* 0x000fc400000000ff */
[----:B------:R-:W-:Y:S02]  /*64a0*/  F2FP.F16.F32.PACK_AB R178, R180, R175 ;  /* 0x000000afb4b2723e */ /* 0x000fe400000000ff */
[----:B------:R-:W-:Y:S02]  /*64b0*/  F2FP.F16.F32.PACK_AB R176, R174, R119 ;  /* 0x00000077aeb0723e */ /* 0x000fe400000000ff */
[----:B------:R-:W-:Y:S02]  /*64c0*/  F2FP.F16.F32.PACK_AB R185, R184, R183 ;  /* 0x000000b7b8b9723e */ /* 0x000fe400000000ff */
[----:B------:R-:W-:Y:S01]  /*64d0*/  F2FP.F16.F32.PACK_AB R194, R194, R193 ;  /* 0x000000c1c2c2723e */ /* 0x000fe200000000ff */
[----:B------:R2:W-:Y:S01]  /*64e0*/  STG.E.128 desc[UR6][R112.64], R176 ;  /* 0x000000b070007986 */ /* 0x0005e2000c101d06 */
[----:B------:R-:W-:Y:S02]  /*64f0*/  F2FP.F16.F32.PACK_AB R187, R190, R187 ;  /* 0x000000bbbebb723e */ /* 0x000fe400000000ff */
[----:B------:R-:W-:-:S02]  /*6500*/  F2FP.F16.F32.PACK_AB R184, R181, R128 ;  /* 0x00000080b5b8723e */ /* 0x000fc400000000ff */
[----:B------:R-:W-:Y:S02]  /*6510*/  F2FP.F16.F32.PACK_AB R193, R192, R191 ;  /* 0x000000bfc0c1723e */ /* 0x000fe400000000ff */
        /* <DEDUP_REMOVED lines=8> */
[----:B0-----:R-:W-:-:S03]  /*65a0*/  LEA R88, R2, R88, 0x2 ;  /* 0x0000005802587211 */ /* 0x001fc600078e10ff */
[----:B------:R2:W-:Y:S01]  /*65b0*/  STG.E.128 desc[UR6][R90.64], R200 ;  /* 0x000000c85a007986 */ /* 0x0005e2000c101d06 */
[----:B------:R-:W-:-:S13]  /*65c0*/  ISETP.GE.AND P2, PT, R88, R3, PT ;  /* 0x000000035800720c */ /* 0x000fda0003f46270 */
[----:B------:R-:W-:Y:S05]  /*65d0*/  @!P2 BRA `(.L_x_8920) ;  /* 0xffffff9c00d4a947 */ /* 0x000fea000383ffff */
[----:B----4-:R-:W-:Y:S05]  /*65e0*/  EXIT ;  /* 0x000000000000794d */ /* 0x010fea0003800000 */
.L_x_8919:
[----:B------:R-:W-:Y:S01]  /*65f0*/  HFMA2 R168, -RZ, RZ, 0, 5.9604644775390625e-08 ;  /* 0x00000001ffa87431 */ /* 0x000fe200000001ff */
[----:B------:R-:W-:Y:S01]  /*6600*/  BSSY B0, `(.L_x_8921) ;  /* 0x0000007000007945 */ /* 0x000fe20003800000 */
[----:B------:R-:W-:Y:S02]  /*6610*/  MOV R207, R0 ;  /* 0x0000000000cf7202 */ /* 0x000fe40000000f00 */
[----:B------:R-:W-:Y:S02]  /*6620*/  MOV R209, 0x1f ;  /* 0x0000001f00d17802 */ /* 0x000fe40000000f00 */
[----:B------:R-:W-:-:S07]  /*6630*/  MOV R166, 0xffffffff ;  /* 0xffffffff00a67802 */ /* 0x000fce0000000f00 */
[----:B----4-:R-:W-:Y:S05]  /*6640*/  WARPSYNC.COLLECTIVE R166, `(.L_x_8922) ;  /* 0x00000000a6087348 */ /* 0x010fea0003c00000 */
[----:B------:R0:W1:Y:S02]  /*6650*/  SHFL.BFLY P3, R205, R207, R168, R209 ;  /* 0x0c0000a8cfcd7389 */ /* 0x00006400000600d1 */
[----:B01--4-:R-:W-:Y:S05]  /*6660*/  ENDCOLLECTIVE ;  /* 0x000000000000791b */ /* 0x013fea0003800000 */
.L_x_8922:
[----:B------:R-:W-:Y:S05]  /*6670*/  BSYNC B0 ;  /* 0x0000000000007941 */ /* 0x000fea0003800000 */
.L_x_8921:
        /* <DEDUP_REMOVED lines=9> */
.L_x_8923:
[----:B------:R-:W-:Y:S01]  /*6710*/  HFMA2 R168, -RZ, RZ, 0, 2.384185791015625e-07 ;  /* 0x00000004ffa87431 */ /* 0x000fe200000001ff */
[----:B------:R-:W-:-:S05]  /*6720*/  MOV R3, R205 ;  /* 0x000000cd00037202 */ /* 0x000fca0000000f00 */
[----:B------:R-:W-:-:S05]  /*6730*/  FADD.FTZ R160, R158, R3 ;  /* 0x000000039ea07221 */ /* 0x000fca0000010000 */
[----:B------:R-:W-:-:S07]  /*6740*/  MOV R207, R160 ;  /* 0x000000a000cf7202 */ /* 0x000fce0000000f00 */
[----:B------:R-:W-:Y:S05]  /*6750*/  WARPSYNC.COLLECTIVE R166, `(.L_x_8924) ;  /* 0x00000000a6087348 */ /* 0x000fea0003c00000 */
[----:B------:R0:W1:Y:S02]  /*6760*/  SHFL.BFLY P3, R205, R207, R168, R209 ;  /* 0x0c0000a8cfcd7389 */ /* 0x00006400000600d1 */
[----:B01----:R-:W-:Y:S05]  /*6770*/  ENDCOLLECTIVE ;  /* 0x000000000000791b */ /* 0x003fea0003800000 */
.L_x_8924:
[----:B------:R-:W-:Y:S01]  /*6780*/  HFMA2 R168, -RZ, RZ, 0, 4.76837158203125e-07 ;  /* 0x00000008ffa87431 */ /* 0x000fe200000001ff */
[----:B------:R-:W-:-:S05]  /*6790*/  MOV R3, R205 ;  /* 0x000000cd00037202 */ /* 0x000fca0000000f00 */
[----:B------:R-:W-:-:S05]  /*67a0*/  FADD.FTZ R162, R160, R3 ;  /* 0x00000003a0a27221 */ /* 0x000fca0000010000 */
[----:B------:R-:W-:-:S07]  /*67b0*/  MOV R207, R162 ;  /* 0x000000a200cf7202 */ /* 0x000fce0000000f00 */
[----:B------:R-:W-:Y:S05]  /*67c0*/  WARPSYNC.COLLECTIVE R166, `(.L_x_8925) ;  /* 0x00000000a6087348 */ /* 0x000fea0003c00000 */
[----:B------:R0:W1:Y:S02]  /*67d0*/  SHFL.BFLY P3, R205, R207, R168, R209 ;  /* 0x0c0000a8cfcd7389 */ /* 0x00006400000600d1 */
[----:B01----:R-:W-:Y:S05]  /*67e0*/  ENDCOLLECTIVE ;  /* 0x000000000000791b */ /* 0x003fea0003800000 */
.L_x_8925:
        /* <DEDUP_REMOVED lines=8> */
.L_x_8926:
[----:B------:R-:W-:Y:S01]  /*6870*/  HFMA2 R168, -RZ, RZ, 0, 5.9604644775390625e-08 ;  /* 0x00000001ffa87431 */ /* 0x000fe200000001ff */
[----:B------:R-:W-:-:S05]  /*6880*/  MOV R201, R205 ;  /* 0x000000cd00c97202 */ /* 0x000fca0000000f00 */
[----:B------:R-:W-:-:S04]  /*6890*/  FADD.FTZ R2, R164, R201 ;  /* 0x000000c9a4027221 */ /* 0x000fc80000010000 */
[----:B------:R-:W-:-:S04]  /*68a0*/  FMUL.FTZ R2, R2, R3 ;  /* 0x0000000302027220 */ /* 0x000fc80000410000 */
        /* <DEDUP_REMOVED lines=160> */
[----:B------:R-:W-:-:S07]  /*72b0*/  MOV R207, R0 ;  /* 0x0000000000cf7202 */ /* 0x000fce0000000f00 */
[----:B------:R-:W-:Y:S05]  /*72c0*/  WARPSYNC.COLLECTIVE R166, `(.L_x_8927) ;  /* 0x00000000a6087348 */ /* 0x000fea0003c00000 */
[----:B------:R0:W1:Y:S02]  /*72d0*/  SHFL.BFLY P3, R205, R207, R168, R209 ;  /* 0x0c0000a8cfcd7389 */ /* 0x00006400000600d1 */
[----:B01----:R-:W-:Y:S05]  /*72e0*/  ENDCOLLECTIVE ;  /* 0x000000000000791b */ /* 0x003fea0003800000 */
.L_x_8927:
[----:B------:R-:W-:Y:S01]  /*72f0*/  HFMA2 R168, -RZ, RZ, 0, 1.1920928955078125e-07 ;  /* 0x00000002ffa87431 */ /* 0x000fe200000001ff */
[----:B------:R-:W-:-:S05]  /*7300*/  MOV R201, R205 ;  /* 0x000000cd00c97202 */ /* 0x000fca0000000f00 */
[----:B------:R-:W-:-:S05]  /*7310*/  FADD.FTZ R201, R0, R201 ;  /* 0x000000c900c97221 */ /* 0x000fca0000010000 */
[----:B------:R-:W-:-:S07]  /*7320*/  MOV R207, R201 ;  /* 0x000000c900cf7202 */ /* 0x000fce0000000f00 */
[----:B------:R-:W-:Y:S05]  /*7330*/  WARPSYNC.COLLECTIVE R166, `(.L_x_8928) ;  /* 0x00000000a6087348 */ /* 0x000fea0003c00000 */
[----:B------:R0:W1:Y:S02]  /*7340*/  SHFL.BFLY P3, R205, R207, R168, R209 ;  /* 0x0c0000a8cfcd7389 */ /* 0x00006400000600d1 */
[----:B01----:R-:W-:Y:S05]  /*7350*/  ENDCOLLECTIVE ;  /* 0x000000000000791b */ /* 0x003fea0003800000 */
.L_x_8928:
[----:B------:R-:W-:Y:S01]  /*7360*/  HFMA2 R168, -RZ, RZ, 0, 2.384185791015625e-07 ;  /* 0x00000004ffa87431 */ /* 0x000fe200000001ff */
[----:B------:R-:W-:-:S05]  /*7370*/  MOV R158, R205 ;  /* 0x000000cd009e7202 */ /* 0x000fca0000000f00 */
[----:B------:R-:W-:-:S05]  /*7380*/  FADD.FTZ R158, R201, R158 ;  /* 0x0000009ec99e7221 */ /* 0x000fca0000010000 */
[----:B------:R-:W-:-:S07]  /*7390*/  MOV R207, R158 ;  /* 0x0000009e00cf7202 */ /* 0x000fce0000000f00 */
[----:B------:R-:W-:Y:S05]  /*73a0*/  WARPSYNC.COLLECTIVE R166, `(.L_x_8929) ;  /* 0x00000000a6087348 */ /* 0x000fea0003c00000 */
[----:B------:R0:W1:Y:S02]  /*73b0*/  SHFL.BFLY P3, R205, R207, R168, R209 ;  /* 0x0c0000a8cfcd7389 */ /* 0x00006400000600d1 */
[----:B01----:R-:W-:Y:S05]  /*73c0*/  ENDCOLLECTIVE ;  /* 0x000000000000791b */ /* 0x003fea0003800000 */
.L_x_8929:
[----:B------:R-:W-:Y:S01]  /*73d0*/  HFMA2 R168, -RZ, RZ, 0, 4.76837158203125e-07 ;  /* 0x00000008ffa87431 */ /* 0x000fe200000001ff */
[----:B------:R-:W-:-:S05]  /*73e0*/  MOV R203, R205 ;  /* 0x000000cd00cb7202 */ /* 0x000fca0000000f00 */
[----:B------:R-:W-:-:S05]  /*73f0*/  FADD.FTZ R203, R158, R203 ;  /* 0x000000cb9ecb7221 */ /* 0x000fca0000010000 */
[----:B------:R-:W-:-:S07]  /*7400*/  MOV R207, R203 ;  /* 0x000000cb00cf7202 */ /* 0x000fce0000000f00 */
[----:B------:R-:W-:Y:S05]  /*7410*/  WARPSYNC.COLLECTIVE R166, `(.L_x_8930) ;  /* 0x00000000a6087348 */ /* 0x000fea0003c00000 */
[----:B------:R0:W1:Y:S02]  /*7420*/  SHFL.BFLY P3, R205, R207, R168, R209 ;  /* 0x0c0000a8cfcd7389 */ /* 0x00006400000600d1 */
[----:B01----:R-:W-:Y:S05]  /*7430*/  ENDCOLLECTIVE ;  /* 0x000000000000791b */ /* 0x003fea0003800000 */
.L_x_8930:
[----:B------:R-:W-:Y:S01]  /*7440*/  HFMA2 R168, -RZ, RZ, 0, 9.5367431640625e-07 ;  /* 0x00000010ffa87431 */ /* 0x000fe200000001ff */
[----:B------:R-:W-:-:S05]  /*7450*/  MOV R160, R205 ;  /* 0x000000cd00a07202 */ /* 0x000fca0000000f00 */
[----:B------:R-:W-:-:S05]  /*7460*/  FADD.FTZ R160, R203, R160 ;  /* 0x000000a0cba07221 */ /* 0x000fca0000010000 */
[----:B------:R-:W-:-:S07]  /*7470*/  MOV R207, R160 ;  /* 0x000000a000cf7202 */ /* 0x000fce0000000f00 */
[----:B------:R-:W-:Y:S05]  /*7480*/  WARPSYNC.COLLECTIVE R166, `(.L_x_8931) ;  /* 0x00000000a6087348 */ /* 0x000fea0003c00000 */
[----:B------:R0:W1:Y:S02]  /*7490*/  SHFL.BFLY P3, R205, R207, R168, R209 ;  /* 0x0c0000a8cfcd7389 */ /* 0x00006400000600d1 */
[----:B01----:R-:W-:Y:S05]  /*74a0*/  ENDCOLLECTIVE ;  /* 0x000000000000791b */ /* 0x003fea0003800000 */
.L_x_8931:
[----:B------:R-:W-:Y:S05]  /*74b0*/  BRA `(.L_x_8932) ;  /* 0xffffffd000cc7947 */ /* 0x000fea000383ffff */
.L_x_8933:
        /* <DEDUP_REMOVED lines=12> */
.L_x_88433:


//--------------------- .text._ZN10layer_norm13ln_fwd_kernelINS_13Kernel_traitsI6__halfS2_S2_S2_fjLj2560ELj1ELj4ELj1ELj16ENS_18Kernel_traits_baseILj2560ES2_S2_S2_S2_fjLj128EEEEELb0ELb0ELb1ELb0EEEvNS_9FwdParamsE --------------------------
	.section	.text._ZN10layer_norm13ln_fwd_kernelINS_13Kernel_traitsI6__halfS2_S2_S2_fjLj2560ELj1ELj4ELj1ELj16ENS_18Kernel_traits_baseILj2560ES2_S2_S2_S2_fjLj128EEEEELb0ELb0ELb1ELb0EEEvNS_9FwdParamsE,"ax",@progbits
	.align	128
        .global         _ZN10layer_norm13ln_fwd_kernelINS_13Kernel_traitsI6__halfS2_S2_S2_fjLj2560ELj1ELj4ELj1ELj16ENS_18Kernel_traits_baseILj2560ES2_S2_S2_S2_fjLj128EEEEELb0ELb0ELb1ELb0EEEvNS_9FwdParamsE
        .type           _ZN10layer_norm13ln_fwd_kernelINS_13Kernel_traitsI6__halfS2_S2_S2_fjLj2560ELj1ELj4ELj1ELj16ENS_18Kernel_traits_baseILj2560ES2_S2_S2_S2_fjLj128EEEEELb0ELb0ELb1ELb0EEEvNS_9FwdParamsE,@function
        .size           _ZN10layer_norm13ln_fwd_kernelINS_13Kernel_traitsI6__halfS2_S2_S2_fjLj2560ELj1ELj4ELj1ELj16ENS_18Kernel_traits_baseILj2560ES2_S2_S2_S2_fjLj128EEEEELb0ELb0ELb1ELb0EEEvNS_9FwdParamsE,(.L_x_88434 - _ZN10layer_norm13ln_fwd_kernelINS_13Kernel_traitsI6__halfS2_S2_S2_fjLj2560ELj1ELj4ELj1ELj16ENS_18Kernel_traits_baseILj2560ES2_S2_S2_S2_fjLj128EEEEELb0ELb0ELb1ELb0EEEvNS_9FwdParamsE)
        .other          _ZN10layer_norm13ln_fwd_kernelINS_13Kernel_traitsI6__halfS2_S2_S2_fjLj2560ELj1ELj4ELj1ELj16ENS_18Kernel_traits_baseILj2560ES2_S2_S2_S2_fjLj128EEEEELb0ELb0ELb1ELb0EEEvNS_9FwdParamsE,@"STO_CUDA_ENTRY STV_DEFAULT"
_ZN10layer_norm13ln_fwd_kernelINS_13Kernel_traitsI6__halfS2_S2_S2_fjLj2560ELj1ELj4ELj1ELj16ENS_18Kernel_traits_baseILj2560ES2_S2_S2_S2_fjLj128EEEEELb0ELb0ELb1ELb0EEEvNS_9FwdParamsE:
.text._ZN10layer_norm13ln_fwd_kernelINS_13Kernel_traitsI6__halfS2_S2_S2_fjLj2560ELj1ELj4ELj1ELj16ENS_18Kernel_traits_baseILj2560ES2_S2_S2_S2_fjLj128EEEEELb0ELb0ELb1ELb0EEEvNS_9FwdParamsE:
        /* <DEDUP_REMOVED lines=100> */
.L_x_8935:
        /* <DEDUP_REMOVED lines=97> */
.L_x_8936:
[----:B------:R-:W-:Y:S05]  /*0c50*/  BSYNC.RECONVERGENT B0 ;  /* 0x0000000000007941 */ /* 0x000fea0003800200 */
.L_x_8934:
[----:B------:R-:W0:Y:S01]  /*0c60*/  LDCU UR4, c[0x0][0x384] ;  /* 0x00007080ff0477ac */ /* 0x000e220008000800 */
[----:B------:R-:W1:Y:S01]  /*0c70*/  LDCU.U8 UR5, c[0x0][0x410] ;  /* 0x00008200ff0577ac */ /* 0x000e620008000000 */
[----:B------:R-:W2:Y:S01]  /*0c80*/  LDCU UR10, c[0x0][0x448] ;  /* 0x00008900ff0a77ac */ /* 0x000ea20008000800 */
[----:B------:R-:W3:Y:S01]  /*0c90*/  LDCU.64 UR8, c[0x0][0x3a0] ;  /* 0x00007400ff0877ac */ /* 0x000ee20008000a00 */
[----:B0-----:R-:W-:-:S13]  /*0ca0*/  ISETP.GE.AND P0, PT, R0, UR4, PT ;  /* 0x0000000400007c0c */ /* 0x001fda000bf06270 */
[----:B-123--:R-:W-:Y:S05]  /*0cb0*/  @P0 EXIT ;  /* 0x000000000000094d */ /* 0x00efea0003800000 */
.L_x_9018:
[----:B------:R-:W0:Y:S08]  /*0cc0*/  LDC.64 R128, c[0x0][0x3f0] ;  /* 0x0000fc00ff807b82 */ /* 0x000e300000000a00 */
[----:B------:R-:W1:Y:S01]  /*0cd0*/  LDC R175, c[0x0][0x388] ;  /* 0x0000e200ffaf7b82 */ /* 0x000e620000000800 */
[----:B0-----:R-:W-:-:S07]  /*0ce0*/  IMAD.WIDE R178, R0, 0x4, R128 ;  /* 0x0000000400b27825 */ /* 0x001fce00078e0280 */
[----:B------:R-:W0:Y:S01]  /*0cf0*/  LDC.64 R128, c[0x0][0x3f8] ;  /* 0x0000fe00ff807b82 */ /* 0x000e220000000a00 */
[----:B------:R2:W3:Y:S01]  /*0d00*/  LDG.E R178, desc[UR6][R178.64] ;  /* 0x00000006b2b27981 */ /* 0x0004e2000c1e1900 */
[----:B0-----:R-:W-:-:S05]  /*0d10*/  IMAD.WIDE R128, R0, 0x4, R128 ;  /* 0x0000000400807825 */ /* 0x001fca00078e0280 */
[----:B-----5:R0:W5:Y:S01]  /*0d20*/  LDG.E R173, desc[UR6][R128.64] ;  /* 0x0000000680ad7981 */ /* 0x020162000c1e1900 */
[----:B-1----:R-:W-:Y:S01]  /*0d30*/  IMAD R130, R0, R175, RZ ;  /* 0x000000af00827224 */ /* 0x002fe200078e02ff */
[----:B------:R-:W-:Y:S01]  /*0d40*/  ISETP.GE.U32.AND P5, PT, R2, 0x20, PT ;  /* 0x000000200200780c */ /* 0x000fe20003fa6070 */
[----:B------:R-:W-:Y:S01]  /*0d50*/  BSSY.RECONVERGENT B0, `(.L_x_8937) ;  /* 0x000007a000007945 */ /* 0x000fe20003800200 */
[----:B--2---:R-:W-:Y:S02]  /*0d60*/  HFMA2 R179, -RZ, RZ, 0, 0 ;  /* 0x00000000ffb37431 */ /* 0x004fe400000001ff */
[----:B------:R-:W-:-:S04]  /*0d70*/  SHF.R.S32.HI R131, RZ, 0x1f, R130 ;  /* 0x0000001fff837819 */ /* 0x000fc80000011482 */
[----:B------:R-:W-:Y:S02]  /*0d80*/  LEA.HI R130, R131, R130, RZ, 0x3 ;  /* 0x0000008283827211 */ /* 0x000fe400078f18ff */
[----:B---3--:R-:W-:-:S13]  /*0d90*/  ISETP.GE.AND P0, PT, R178, 0x1, PT ;  /* 0x00000001b200780c */ /* 0x008fda0003f06270 */
[----:B------:R-:W1:Y:S01]  /*0da0*/  @P0 S2R R177, SR_TID.X ;  /* 0x0000000000b10919 */ /* 0x000e620000002100 */
[----:B------:R-:W-:-:S05]  /*0db0*/  @P0 IADD3 R174, PT, PT, R178, -0x1, RZ ;  /* 0xffffffffb2ae0810 */ /* 0x000fca0007ffe0ff */
[----:B------:R-:W-:Y:S01]  /*0dc0*/  @P0 IMAD R176, R174, R175, RZ ;  /* 0x000000afaeb00224 */ /* 0x000fe200078e02ff */
[----:B------:R-:W-:-:S04]  /*0dd0*/  LEA.HI.SX32 R174, R130, R3, 0x1d ;  /* 0x0000000382ae7211 */ /* 0x000fc800078feaff */
[----:B------:R-:W-:-:S04]  /*0de0*/  @P0 SHF.R.S32.HI R131, RZ, 0x1f, R176 ;  /* 0x0000001fff830819 */ /* 0x000fc800000114b0 */
[----:B------:R-:W-:Y:S02]  /*0df0*/  @P0 LEA.HI R176, R131, R176, RZ, 0x3 ;  /* 0x000000b083b00211 */ /* 0x000fe400078f18ff */
[----:B-1----:R-:W-:-:S04]  /*0e00*/  @P0 LOP3.LUT R3, R177, 0x1f, RZ, 0xc0, !PT ;  /* 0x0000001fb1030812 */ /* 0x002fc800078ec0ff */
[----:B------:R-:W-:Y:S01]  /*0e10*/  @P0 LEA.HI.SX32 R179, R176, R3, 0x1d ;  /* 0x00000003b0b30211 */ /* 0x000fe200078feaff */
[----:B0-----:R-:W-:Y:S06]  /*0e20*/  @!P5 BRA `(.L_x_8938) ;  /* 0x0000000400b0d947 */ /* 0x001fec0003800000 */
[----:B------:R-:W-:Y:S04]  /*0e30*/  BSSY.RECONVERGENT B1, `(.L_x_8939) ;  /* 0x0000005000017945 */ /* 0x000fe80003800200 */
[----:B------:R-:W-:Y:S05]  /*0e40*/  @!P0 BRA `(.L_x_8940) ;  /* 0x00000000000c8947 */ /* 0x000fea0003800000 */
[----:B------:R-:W0:Y:S02]  /*0e50*/  LDC.64 R44, c[0x0][0x390] ;  /* 0x0000e400ff2c7b82 */ /* 0x000e240000000a00 */
[----:B0-----:R-:W-:-:S06]  /*0e60*/  IMAD.WIDE.U32 R44, R179, 0x10, R44 ;  /* 0x00000010b32c7825 */ /* 0x001fcc00078e002c */
[----:B------:R-:W5:Y:S02]  /*0e70*/  LDG.E.128 R44, desc[UR6][R44.64] ;  /* 0x000000062c2c7981 */ /* 0x000f64000c1e1d00 */
.L_x_8940:
[----:B------:R-:W-:Y:S05]  /*0e80*/  BSYNC.RECONVERGENT B1 ;  /* 0x0000000000017941 */ /* 0x000fea0003800200 */
.L_x_8939:
        /* <DEDUP_REMOVED lines=8> */
[----:B-----5:R-:W-:Y:S02]  /*0f10*/  @P1 HADD2.F32 R135, -RZ, R44.H1_H1 ;  /* 0x3000002cff871230 */ /* 0x020fe40000004100 */
[--C-:B------:R-:W-:Y:S02]  /*0f20*/  @P1 HADD2.F32 R138, -RZ, R45.reuse.H0_H0 ;  /* 0x2000002dff8a1230 */ /* 0x100fe40000004100 */
[----:B------:R-:W-:-:S03]  /*0f30*/  @P1 HADD2.F32 R137, -RZ, R45.H1_H1 ;  /* 0x3000002dff891230 */ /* 0x000fc60000004100 */
[----:B------:R-:W1:Y:S08]  /*0f40*/  @P1 LDC R180, c[0x0][0x40c] ;  /* 0x00010300ffb41b82 */ /* 0x000e700000000800 */
[----:B------:R-:W3:Y:S08]  /*0f50*/  @P1 LDC R182, c[0x0][0x40c] ;  /* 0x00010300ffb61b82 */ /* 0x000ef00000000800 */
[----:B------:R-:W4:Y:S08]  /*0f60*/  @P1 LDC R183, c[0x0][0x40c] ;  /* 0x00010300ffb71b82 */ /* 0x000f300000000800 */
[----:B------:R-:W4:Y:S08]  /*0f70*/  @P1 LDC R184, c[0x0][0x40c] ;  /* 0x00010300ffb81b82 */ /* 0x000f300000000800 */
[----:B------:R-:W4:Y:S08]  /*0f80*/  @P1 LDC R185, c[0x0][0x40c] ;  /* 0x00010300ffb91b82 */ /* 0x000f300000000800 */
[----:B------:R-:W4:Y:S08]  /*0f90*/  @P1 LDC R181, c[0x0][0x40c] ;  /* 0x00010300ffb51b82 */ /* 0x000f300000000800 */
[----:B------:R-:W4:Y:S01]  /*0fa0*/  @P1 LDC R186, c[0x0][0x40c] ;  /* 0x00010300ffba1b82 */ /* 0x000f220000000800 */
[----:B--2---:R-:W-:-:S02]  /*0fb0*/  HADD2.F32 R16, -RZ, R128.H1_H1 ;  /* 0x30000080ff107230 */ /* 0x004fc40000004100 */
[--C-:B------:R-:W-:Y:S02]  /*0fc0*/  HADD2.F32 R15, -RZ, R129.reuse.H0_H0 ;  /* 0x20000081ff0f7230 */ /* 0x100fe40000004100 */
[----:B------:R-:W-:Y:S02]  /*0fd0*/  HADD2.F32 R14, -RZ, R129.H1_H1 ;  /* 0x30000081ff0e7230 */ /* 0x000fe40000004100 */
[----:B0-----:R-:W-:Y:S01]  /*0fe0*/  @P1 FFMA.FTZ R16, R135, R176, R16 ;  /* 0x000000b087101223 */ /* 0x001fe20000010010 */
[----:B------:R-:W-:Y:S02]  /*0ff0*/  HADD2.F32 R177, -RZ, R131.H0_H0 ;  /* 0x20000083ffb17230 */ /* 0x000fe40000004100 */
[----:B-1----:R-:W-:Y:S01]  /*1000*/  @P1 FFMA.FTZ R15, R138, R180, R15 ;  /* 0x000000b48a0f1223 */ /* 0x002fe2000001000f */
[----:B------:R-:W-:Y:S02]  /*1010*/  HADD2.F32 R136, -RZ, R128.H0_H0 ;  /* 0x20000080ff887230 */ /* 0x000fe40000004100 */
[----:B---3--:R-:W-:Y:S01]  /*1020*/  @P1 FFMA.FTZ R14, R137, R182, R14 ;  /* 0x000000b6890e1223 */ /* 0x008fe2000001000e */
[--C-:B------:R-:W-:Y:S01]  /*1030*/  HADD2.F32 R139, -RZ, R130.reuse.H0_H0 ;  /* 0x20000082ff8b7230 */ /* 0x100fe20000004100 */
[----:B------:R-:W-:Y:S01]  /*1040*/  @!P1 MOV R137, R177 ;  /* 0x000000b100899202 */ /* 0x000fe20000000f00 */
[----:B------:R-:W-:-:S02]  /*1050*/  HADD2.F32 R129, -RZ, R130.H1_H1 ;  /* 0x30000082ff817230 */ /* 0x000fc40000004100 */
[----:B------:R-:W-:Y:S02]  /*1060*/  HADD2.F32 R131, -RZ, R131.H1_H1 ;  /* 0x30000083ff837230 */ /* 0x000fe40000004100 */
[--C-:B------:R-:W-:Y:S01]  /*1070*/  @P1 HADD2.F32 R130, -RZ, R46.reuse.H0_H0 ;  /* 0x2000002eff821230 */ /* 0x100fe20000004100 */
[----:B------:R-:W-:Y:S01]  /*1080*/  @!P1 MOV R138, R129 ;  /* 0x00000081008a9202 */ /* 0x000fe20000000f00 */
[----:B------:R-:W-:Y:S01]  /*1090*/  @P1 HADD2.F32 R176, -RZ, R46.H1_H1 ;  /* 0x3000002effb01230 */ /* 0x000fe20000004100 */
[----:B------:R-:W-:Y:S01]  /*10a0*/  @!P1 MOV R135, R131 ;  /* 0x0000008300879202 */ /* 0x000fe20000000f00 */
[--C-:B------:R-:W-:Y:S02]  /*10b0*/  @P1 HADD2.F32 R180, -RZ, R47.reuse.H0_H0 ;  /* 0x2000002fffb41230 */ /* 0x100fe40000004100 */
[----:B----4-:R-:W-:Y:S01]  /*10c0*/  @P1 FFMA.FTZ R139, R130, R183, R139 ;  /* 0x000000b7828b1223 */ /* 0x010fe2000001008b */
[----:B------:R-:W-:Y:S02]  /*10d0*/  @P1 HADD2.F32 R128, -RZ, R44.H0_H0 ;  /* 0x2000002cff801230 */ /* 0x000fe40000004100 */
[----:B------:R-:W-:Y:S01]  /*10e0*/  @P1 FFMA.FTZ R138, R176, R184, R129 ;  /* 0x000000b8b08a1223 */ /* 0x000fe20000010081 */
[----:B------:R-:W-:-:S02]  /*10f0*/  @P1 HADD2.F32 R182, -RZ, R47.H1_H1 ;  /* 0x3000002fffb61230 */ /* 0x000fc40000004100 */
[----:B------:R-:W-:Y:S01]  /*1100*/  @P1 FFMA.FTZ R137, R180, R185, R177 ;  /* 0x000000b9b4891223 */ /* 0x000fe200000100b1 */
[----:B------:R-:W-:Y:S01]  /*1110*/  F2FP.F16.F32.PACK_AB R129, RZ, R15 ;  /* 0x0000000fff81723e */ /* 0x000fe200000000ff */
[----:B------:R-:W-:Y:S01]  /*1120*/  @P1 FFMA.FTZ R136, R128, R181, R136 ;  /* 0x000000b580881223 */ /* 0x000fe20000010088 */
[----:B------:R-:W-:Y:S01]  /*1130*/  F2FP.F16.F32.PACK_AB R130, RZ, R14 ;  /* 0x0000000eff82723e */ /* 0x000fe200000000ff */
[----:B------:R-:W-:Y:S01]  /*1140*/  @P1 FFMA.FTZ R135, R182, R186, R131 ;  /* 0x000000bab6871223 */ /* 0x000fe20000010083 */
[----:B------:R-:W-:Y:S02]  /*1150*/  F2FP.F16.F32.PACK_AB R176, RZ, R16 ;  /* 0x00000010ffb0723e */ /* 0x000fe400000000ff */
[----:B------:R-:W-:Y:S02]  /*1160*/  F2FP.F16.F32.PACK_AB R177, RZ, R139 ;  /* 0x0000008bffb1723e */ /* 0x000fe400000000ff */
[----:B------:R-:W-:Y:S02]  /*1170*/  F2FP.F16.F32.PACK_AB R180, RZ, R138 ;  /* 0x0000008affb4723e */ /* 0x000fe400000000ff */
[----:B------:R-:W-:-:S02]  /*1180*/  F2FP.F16.F32.PACK_AB R181, RZ, R137 ;  /* 0x00000089ffb5723e */ /* 0x000fc400000000ff */
[----:B------:R-:W-:Y:S02]  /*1190*/  F2FP.F16.F32.PACK_AB R128, RZ, R136 ;  /* 0x00000088ff80723e */ /* 0x000fe400000000ff */
[----:B------:R-:W-:Y:S02]  /*11a0*/  F2FP.F16.F32.PACK_AB R131, RZ, R135 ;  /* 0x00000087ff83723e */ /* 0x000fe400000000ff */
[----:B------:R-:W-:Y:S02]  /*11b0*/  PRMT R129, R129, 0x5410, R130 ;  /* 0x0000541081817816 */ /* 0x000fe40000000082 */
[----:B------:R-:W-:Y:S02]  /*11c0*/  PRMT R130, R177, 0x5410, R180 ;  /* 0x00005410b1827816 */ /* 0x000fe400000000b4 */
[----:B------:R-:W-:Y:S02]  /*11d0*/  PRMT R128, R128, 0x5410, R176 ;  /* 0x0000541080807816 */ /* 0x000fe400000000b0 */
[----:B------:R-:W-:Y:S01]  /*11e0*/  PRMT R131, R181, 0x5410, R131 ;  /* 0x00005410b5837816 */ /* 0x000fe20000000083 */
[----:B------:R-:W-:Y:S06]  /*11f0*/  BRA `(.L_x_8942) ;  /* 0x0000000000a87947 */ /* 0x000fec0003800000 */
.L_x_8941:
[----:B------:R-:W0:Y:S01]  /*1200*/  @P0 LDC R131, c[0x0][0x40c] ;  /* 0x00010300ff830b82 */ /* 0x000e220000000800 */
[--C-:B-----5:R-:W-:Y:S01]  /*1210*/  @P0 HADD2.F32 R128, -RZ, R44.reuse.H1_H1 ;  /* 0x3000002cff800230 */ /* 0x120fe20000004100 */
[----:B------:R-:W-:Y:S01]  /*1220*/  CS2R R136, SRZ ;  /* 0x0000000000887805 */ /* 0x000fe2000001ff00 */
[----:B------:R-:W-:Y:S02]  /*1230*/  @P0 HADD2.F32 R14, -RZ, R44.H0_H0 ;  /* 0x2000002cff0e0230 */ /* 0x000fe40000004100 */
[----:B------:R-:W-:Y:S02]  /*1240*/  HFMA2 R16, -RZ, RZ, 0, 0 ;  /* 0x00000000ff107431 */ /* 0x000fe400000001ff */
[----:B------:R-:W-:Y:S01]  /*1250*/  @P0 HADD2.F32 R130, -RZ, R45.H0_H0 ;  /* 0x2000002dff820230 */ /* 0x000fe20000004100 */
[----:B------:R-:W-:Y:S01]  /*1260*/  MOV R15, RZ ;  /* 0x000000ff000f7202 */ /* 0x000fe20000000f00 */
[----:B------:R-:W-:Y:S01]  /*1270*/  @P0 HADD2.F32 R182, -RZ, R47.H1_H1 ;  /* 0x3000002fffb60230 */ /* 0x000fe20000004100 */
[----:B------:R-:W1:Y:S01]  /*1280*/  @P0 LDC R129, c[0x0][0x40c] ;  /* 0x00010300ff810b82 */ /* 0x000e620000000800 */
[----:B------:R-:W-:-:S07]  /*1290*/  CS2R R138, SRZ ;  /* 0x00000000008a7805 */ /* 0x000fce000001ff00 */
[----:B------:R-:W2:Y:S08]  /*12a0*/  @P0 LDC R135, c[0x0][0x40c] ;  /* 0x00010300ff870b82 */ /* 0x000eb00000000800 */
[----:B------:R-:W3:Y:S01]  /*12b0*/  @P0 LDC R177, c[0x0][0x40c] ;  /* 0x00010300ffb10b82 */ /* 0x000ee20000000800 */
[----:B0-----:R-:W-:Y:S01]  /*12c0*/  @P0 FMUL.FTZ R16, R128, R131 ;  /* 0x0000008380100220 */ /* 0x001fe20000410000 */
[----:B------:R-:W-:-:S02]  /*12d0*/  @P0 HADD2.F32 R128, -RZ, R45.H1_H1 ;  /* 0x3000002dff800230 */ /* 0x000fc40000004100 */
[----:B------:R-:W-:-:S04]  /*12e0*/  @P0 HADD2.F32 R131, -RZ, R47.H0_H0 ;  /* 0x2000002fff830230 */ /* 0x000fc80000004100 */
[----:B------:R-:W0:Y:S01]  /*12f0*/  @P0 LDC R176, c[0x0][0x40c] ;  /* 0x00010300ffb00b82 */ /* 0x000e220000000800 */
[----:B-1----:R-:W-:Y:S01]  /*1300*/  @P0 FMUL.FTZ R136, R14, R129 ;  /* 0x000000810e880220 */ /* 0x002fe20000410000 */
[----:B------:R-:W-:Y:S02]  /*1310*/  @P0 HADD2.F32 R129, -RZ, R46.H0_H0 ;  /* 0x2000002eff810230 */ /* 0x000fe40000004100 */
[----:B------:R-:W-:-:S04]  /*1320*/  HFMA2 R14, -RZ, RZ, 0, 0 ;  /* 0x00000000ff0e7431 */ /* 0x000fc800000001ff */
[----:B------:R-:W1:Y:S01]  /*1330*/  @P0 LDC R181, c[0x0][0x40c] ;  /* 0x00010300ffb50b82 */ /* 0x000e620000000800 */
[----:B--2---:R-:W-:Y:S01]  /*1340*/  @P0 FMUL.FTZ R15, R130, R135 ;  /* 0x00000087820f0220 */ /* 0x004fe20000410000 */
[----:B------:R-:W-:Y:S01]  /*1350*/  @P0 HADD2.F32 R130, -RZ, R46.H1_H1 ;  /* 0x3000002eff820230 */ /* 0x000fe20000004100 */
[----:B------:R-:W-:-:S05]  /*1360*/  MOV R135, RZ ;  /* 0x000000ff00877202 */ /* 0x000fca0000000f00 */
[----:B------:R-:W2:Y:S01]  /*1370*/  @P0 LDC R180, c[0x0][0x40c] ;  /* 0x00010300ffb40b82 */ /* 0x000ea20000000800 */
[----:B---3--:R-:W-:Y:S01]  /*1380*/  @P0 FMUL.FTZ R14, R128, R177 ;  /* 0x000000b1800e0220 */ /* 0x008fe20000410000 */
[----:B------:R-:W-:-:S06]  /*1390*/  F2FP.F16.F32.PACK_AB R128, RZ, R136 ;  /* 0x00000088ff80723e */ /* 0x000fcc00000000ff */
[----:B------:R-:W3:Y:S01]  /*13a0*/  @P0 LDC R183, c[0x0][0x40c] ;  /* 0x00010300ffb70b82 */ /* 0x000ee20000000800 */
[----:B0-----:R-:W-:Y:S01]  /*13b0*/  @P0 FMUL.FTZ R139, R129, R176 ;  /* 0x000000b0818b0220 */ /* 0x001fe20000410000 */
[----:B------:R-:W-:-:S04]  /*13c0*/  F2FP.F16.F32.PACK_AB R129, RZ, R16 ;  /* 0x00000010ff81723e */ /* 0x000fc800000000ff */
[----:B------:R-:W-:Y:S01]  /*13d0*/  F2FP.F16.F32.PACK_AB R176, RZ, R139 ;  /* 0x0000008bffb0723e */ /* 0x000fe200000000ff */
[----:B-1----:R-:W-:Y:S01]  /*13e0*/  @P0 FMUL.FTZ R138, R130, R181 ;  /* 0x000000b5828a0220 */ /* 0x002fe20000410000 */
[----:B------:R-:W-:Y:S02]  /*13f0*/  F2FP.F16.F32.PACK_AB R130, RZ, R15 ;  /* 0x0000000fff82723e */ /* 0x000fe400000000ff */
[----:B------:R-:W-:Y:S02]  /*1400*/  PRMT R128, R128, 0x5410, R129 ;  /* 0x0000541080807816 */ /* 0x000fe40000000081 */
[----:B------:R-:W-:Y:S01]  /*1410*/  F2FP.F16.F32.PACK_AB R177, RZ, R138 ;  /* 0x0000008affb1723e */ /* 0x000fe200000000ff */
[----:B--2---:R-:W-:Y:S01]  /*1420*/  @P0 FMUL.FTZ R137, R131, R180 ;  /* 0x000000b483890220 */ /* 0x004fe20000410000 */
[----:B------:R-:W-:-:S04]  /*1430*/  F2FP.F16.F32.PACK_AB R131, RZ, R14 ;  /* 0x0000000eff83723e */ /* 0x000fc800000000ff */
[----:B------:R-:W-:Y:S02]  /*1440*/  F2FP.F16.F32.PACK_AB R180, RZ, R137 ;  /* 0x00000089ffb4723e */ /* 0x000fe400000000ff */
[----:B------:R-:W-:Y:S01]  /*1450*/  PRMT R129, R130, 0x5410, R131 ;  /* 0x0000541082817816 */ /* 0x000fe20000000083 */
[----:B---3--:R-:W-:Y:S01]  /*1460*/  @P0 FMUL.FTZ R135, R182, R183 ;  /* 0x000000b7b6870220 */ /* 0x008fe20000410000 */
[----:B------:R-:W-:-:S04]  /*1470*/  PRMT R130, R176, 0x5410, R177 ;  /* 0x00005410b0827816 */ /* 0x000fc800000000b1 */
[----:B------:R-:W-:-:S04]  /*1480*/  F2FP.F16.F32.PACK_AB R181, RZ, R135 ;  /* 0x00000087ffb5723e */ /* 0x000fc800000000ff */
[----:B------:R-:W-:-:S07]  /*1490*/  PRMT R131, R180, 0x5410, R181 ;  /* 0x00005410b4837816 */ /* 0x000fce00000000b5 */
.L_x_8942:
[----:B------:R-:W0:Y:S01]  /*14a0*/  LDC.64 R176, c[0x0][0x3a8] ;  /* 0x0000ea00ffb07b82 */ /* 0x000e220000000a00 */
[----:B------:R-:W-:Y:S01]  /*14b0*/  IADD3 R179, PT, PT, R179, 0x20, RZ ;  /* 0x00000020b3b37810 */ /* 0x000fe20007ffe0ff */
[C---:B0-----:R-:W-:Y:S01]  /*14c0*/  IMAD.WIDE.U32 R176, R174.reuse, 0x10, R176 ;  /* 0x00000010aeb07825 */ /* 0x041fe200078e00b0 */
[----:B------:R-:W-:-:S04]  /*14d0*/  IADD3 R174, PT, PT, R174, 0x20, RZ ;  /* 0x00000020aeae7810 */ /* 0x000fc80007ffe0ff */
[----:B------:R0:W-:Y:S03]  /*14e0*/  STG.E.128 desc[UR6][R176.64], R128 ;  /* 0x00000080b0007986 */ /* 0x0001e6000c101d06 */
.L_x_8938:
[----:B------:R-:W-:Y:S05]  /*14f0*/  BSYNC.RECONVERGENT B0 ;  /* 0x0000000000007941 */ /* 0x000fea0003800200 */
.L_x_8937:
        /* <DEDUP_REMOVED lines=8> */
[----:B-1----:R-:W-:-:S05]  /*1580*/  IMAD.WIDE.U32 R12, R179, 0x10, R12 ;  /* 0x00000010b30c7825 */ /* 0x002fca00078e000c */
[----:B------:R1:W5:Y:S02]  /*1590*/  LDG.E.128 R44, desc[UR6][R12.64] ;  /* 0x000000060c2c7981 */ /* 0x000364000c1e1d00 */
.L_x_8946:
[----:B------:R-:W-:Y:S05]  /*15a0*/  BSYNC.RECONVERGENT B1 ;  /* 0x0000000000017941 */ /* 0x000fea0003800200 */
.L_x_8945:
[----:B------:R-:W-:-:S04]  /*15b0*/  UISETP.NE.U32.AND UP0, UPT, UR8, URZ, UPT ;  /* 0x000000ff0800728c */ /* 0x000fc8000bf05070 */
[----:B------:R-:W-:-:S09]  /*15c0*/  UISETP.NE.AND.EX UP0, UPT, UR9, URZ, UPT, UP0 ;  /* 0x000000ff0900728c */ /* 0x000fd2000bf05300 */
[----:B------:R-:W-:Y:S05]  /*15d0*/  BRA.U !UP0, `(.L_x_8947) ;  /* 0x0000000108c47547 */ /* 0x000fea000b800000 */
[----:B-1----:R-:W1:Y:S02]  /*15e0*/  LDC.64 R12, c[0x0][0x3a0] ;  /* 0x0000e800ff0c7b82 */ /* 0x002e640000000a00 */
[----:B-1----:R-:W-:-:S05]  /*15f0*/  IMAD.WIDE.U32 R12, R174, 0x10, R12 ;  /* 0x00000010ae0c7825 */ /* 0x002fca00078e000c */
[----:B0-----:R-:W2:Y:S01]  /*1600*/  LDG.E.128 R128, desc[UR6][R12.64] ;  /* 0x000000060c807981 */ /* 0x001ea2000c1e1d00 */
        /* <DEDUP_REMOVED lines=13> */
[----:B------:R-:W-:Y:S02]  /*16e0*/  HADD2.F32 R43, -RZ, R128.H0_H0 ;  /* 0x20000080ff2b7230 */ /* 0x000fe40000004100 */
[--C-:B------:R-:W-:Y:S02]  /*16f0*/  HADD2.F32 R12, -RZ, R129.reuse.H0_H0 ;  /* 0x20000081ff0c7230 */ /* 0x100fe40000004100 */
[----:B0-----:R-:W-:Y:S01]  /*1700*/  @P1 FFMA.FTZ R13, R180, R177, R13 ;  /* 0x000000b1b40d1223 */ /* 0x001fe2000001000d */
[----:B------:R-:W-:Y:S02]  /*1710*/  HADD2.F32 R11, -RZ, R129.H1_H1 ;  /* 0x30000081ff0b7230 */ /* 0x000fe40000004100 */
[--C-:B------:R-:W-:Y:S02]  /*1720*/  HADD2.F32 R134, -RZ, R130.reuse.H0_H0 ;  /* 0x20000082ff867230 */ /* 0x100fe40000004100 */
[----:B-1----:R-:W-:Y:S01]  /*1730*/  @P1 FFMA.FTZ R12, R181, R182, R12 ;  /* 0x000000b6b50c1223 */ /* 0x002fe2000001000c */
[----:B------:R-:W-:-:S02]  /*1740*/  HADD2.F32 R133, -RZ, R130.H1_H1 ;  /* 0x30000082ff857230 */ /* 0x000fc40000004100 */
[----:B---3--:R-:W-:Y:S01]  /*1750*/  @P1 FFMA.FTZ R11, R184, R183, R11 ;  /* 0x000000b7b80b1223 */ /* 0x008fe2000001000b */
[--C-:B------:R-:W-:Y:S02]  /*1760*/  HADD2.F32 R132, -RZ, R131.reuse.H0_H0 ;  /* 0x20000083ff847230 */ /* 0x100fe40000004100 */
[----:B------:R-:W-:Y:S02]  /*1770*/  HADD2.F32 R42, -RZ, R131.H1_H1 ;  /* 0x30000083ff2a7230 */ /* 0x000fe40000004100 */
[--C-:B------:R-:W-:Y:S02]  /*1780*/  @P1 HADD2.F32 R129, -RZ, R46.reuse.H0_H0 ;  /* 0x2000002eff811230 */ /* 0x100fe40000004100 */
[----:B------:R-:W-:Y:S02]  /*1790*/  @P1 HADD2.F32 R130, -RZ, R46.H1_H1 ;  /* 0x3000002eff821230 */ /* 0x000fe40000004100 */
[----:B------:R-:W-:Y:S02]  /*17a0*/  @P1 HADD2.F32 R131, -RZ, R47.H0_H0 ;  /* 0x2000002fff831230 */ /* 0x000fe40000004100 */
[----:B----4-:R-:W-:Y:S01]  /*17b0*/  @P1 FFMA.FTZ R134, R129, R185, R134 ;  /* 0x000000b981861223 */ /* 0x010fe20000010086 */
[----:B------:R-:W-:-:S02]  /*17c0*/  @P1 HADD2.F32 R128, -RZ, R44.H0_H0 ;  /* 0x2000002cff801230 */ /* 0x000fc40000004100 */
[----:B------:R-:W-:Y:S01]  /*17d0*/  @P1 FFMA.FTZ R133, R130, R186, R133 ;  /* 0x000000ba82851223 */ /* 0x000fe20000010085 */
[----:B------:R-:W-:Y:S02]  /*17e0*/  @P1 HADD2.F32 R177, -RZ, R47.H1_H1 ;  /* 0x3000002fffb11230 */ /* 0x000fe40000004100 */
[----:B------:R-:W-:Y:S01]  /*17f0*/  @P1 FFMA.FTZ R132, R131, R187, R132 ;  /* 0x000000bb83841223 */ /* 0x000fe20000010084 */
[----:B------:R-:W-:Y:S01]  /*1800*/  F2FP.F16.F32.PACK_AB R129, RZ, R12 ;  /* 0x0000000cff81723e */ /* 0x000fe200000000ff */
[----:B------:R-:W-:Y:S01]  /*1810*/  @P1 FFMA.FTZ R43, R128, R176, R43 ;  /* 0x000000b0802b1223 */ /* 0x000fe2000001002b */
[----:B------:R-:W-:Y:S01]  /*1820*/  F2FP.F16.F32.PACK_AB R130, RZ, R11 ;  /* 0x0000000bff82723e */ /* 0x000fe200000000ff */
[----:B------:R-:W-:Y:S01]  /*1830*/  @P1 FFMA.FTZ R42, R177, R188, R42 ;  /* 0x000000bcb12a1223 */ /* 0x000fe2000001002a */
[----:B------:R-:W-:Y:S02]  /*1840*/  F2FP.F16.F32.PACK_AB R176, RZ, R13 ;  /* 0x0000000dffb0723e */ /* 0x000fe400000000ff */
[----:B------:R-:W-:-:S02]  /*1850*/  F2FP.F16.F32.PACK_AB R177, RZ, R134 ;  /* 0x00000086ffb1723e */ /* 0x000fc400000000ff */
[----:B------:R-:W-:Y:S02]  /*1860*/  F2FP.F16.F32.PACK_AB R180, RZ, R133 ;  /* 0x00000085ffb4723e */ /* 0x000fe400000000ff */
[----:B------:R-:W-:Y:S02]  /*1870*/  F2FP.F16.F32.PACK_AB R181, RZ, R132 ;  /* 0x00000084ffb5723e */ /* 0x000fe400000000ff */
[----:B------:R-:W-:Y:S02]  /*1880*/  F2FP.F16.F32.PACK_AB R128, RZ, R43 ;  /* 0x0000002bff80723e */ /* 0x000fe400000000ff */
[----:B------:R-:W-:Y:S02]  /*1890*/  F2FP.F16.F32.PACK_AB R131, RZ, R42 ;  /* 0x0000002aff83723e */ /* 0x000fe400000000ff */
[----:B------:R-:W-:Y:S02]  /*18a0*/  PRMT R129, R129, 0x5410, R130 ;  /* 0x0000541081817816 */ /* 0x000fe40000000082 */
[----:B------:R-:W-:-:S02]  /*18b0*/  PRMT R130, R177, 0x5410, R180 ;  /* 0x00005410b1827816 */ /* 0x000fc400000000b4 */
[----:B------:R-:W-:Y:S02]  /*18c0*/  PRMT R128, R128, 0x5410, R176 ;  /* 0x0000541080807816 */ /* 0x000fe400000000b0 */
[----:B------:R-:W-:Y:S01]  /*18d0*/  PRMT R131, R181, 0x5410, R131 ;  /* 0x00005410b5837816 */ /* 0x000fe20000000083 */
[----:B------:R-:W-:Y:S06]  /*18e0*/  BRA `(.L_x_8948) ;  /* 0x0000000000a87947 */ /* 0x000fec0003800000 */
.L_x_8947:
[----:B0-----:R-:W0:Y:S01]  /*18f0*/  @P0 LDC R129, c[0x0][0x40c] ;  /* 0x00010300ff810b82 */ /* 0x001e220000000800 */
[--C-:B-----5:R-:W-:Y:S01]  /*1900*/  @P0 HADD2.F32 R128, -RZ, R44.reuse.H1_H1 ;  /* 0x3000002cff800230 */ /* 0x120fe20000004100 */
[----:B-1----:R-:W-:Y:S01]  /*1910*/  CS2R R12, SRZ ;  /* 0x00000000000c7805 */ /* 0x002fe2000001ff00 */
[----:B------:R-:W-:Y:S02]  /*1920*/  @P0 HADD2.F32 R130, -RZ, R45.H0_H0 ;  /* 0x2000002dff820230 */ /* 0x000fe40000004100 */
[----:B------:R-:W-:Y:S02]  /*1930*/  HFMA2 R43, -RZ, RZ, 0, 0 ;  /* 0x00000000ff2b7431 */ /* 0x000fe400000001ff */
[----:B------:R-:W-:Y:S01]  /*1940*/  @P0 HADD2.F32 R11, -RZ, R44.H0_H0 ;  /* 0x2000002cff0b0230 */ /* 0x000fe20000004100 */
[----:B------:R-:W-:Y:S01]  /*1950*/  CS2R R132, SRZ ;  /* 0x0000000000847805 */ /* 0x000fe2000001ff00 */
[----:B------:R-:W-:Y:S01]  /*1960*/  @P0 HADD2.F32 R182, -RZ, R47.H1_H1 ;  /* 0x3000002fffb60230 */ /* 0x000fe20000004100 */
[----:B------:R-:W1:Y:S01]  /*1970*/  @P0 LDC R131, c[0x0][0x40c] ;  /* 0x00010300ff830b82 */ /* 0x000e620000000800 */
[----:B------:R-:W-:-:S07]  /*1980*/  HFMA2 R134, -RZ, RZ, 0, 0 ;  /* 0x00000000ff867431 */ /* 0x000fce00000001ff */
[----:B------:R-:W2:Y:S08]  /*1990*/  @P0 LDC R42, c[0x0][0x40c] ;  /* 0x00010300ff2a0b82 */ /* 0x000eb00000000800 */
[----:B------:R-:W3:Y:S01]  /*19a0*/  @P0 LDC R177, c[0x0][0x40c] ;  /* 0x00010300ffb10b82 */ /* 0x000ee20000000800 */
[----:B0-----:R-:W-:Y:S01]  /*19b0*/  @P0 FMUL.FTZ R13, R128, R129 ;  /* 0x00000081800d0220 */ /* 0x001fe20000410000 */
[----:B------:R-:W-:-:S02]  /*19c0*/  @P0 HADD2.F32 R128, -RZ, R45.H1_H1 ;  /* 0x3000002dff800230 */ /* 0x000fc40000004100 */
[----:B------:R-:W-:-:S04]  /*19d0*/  @P0 HADD2.F32 R129, -RZ, R46.H0_H0 ;  /* 0x2000002eff810230 */ /* 0x000fc80000004100 */
[----:B------:R-:W0:Y:S01]  /*19e0*/  @P0 LDC R176, c[0x0][0x40c] ;  /* 0x00010300ffb00b82 */ /* 0x000e220000000800 */
[----:B-1----:R-:W-:Y:S01]  /*19f0*/  @P0 FMUL.FTZ R12, R130, R131 ;  /* 0x00000083820c0220 */ /* 0x002fe20000410000 */
[----:B------:R-:W-:Y:S02]  /*1a00*/  @P0 HADD2.F32 R130, -RZ, R46.H1_H1 ;  /* 0x3000002eff820230 */ /* 0x000fe40000004100 */
[----:B------:R-:W-:-:S04]  /*1a10*/  @P0 HADD2.F32 R131, -RZ, R47.H0_H0 ;  /* 0x2000002fff830230 */ /* 0x000fc80000004100 */
[----:B------:R-:W1:Y:S01]  /*1a20*/  @P0 LDC R181, c[0x0][0x40c] ;  /* 0x00010300ffb50b82 */ /* 0x000e620000000800 */
[----:B--2---:R-:W-:Y:S01]  /*1a30*/  @P0 FMUL.FTZ R43, R11, R42 ;  /* 0x0000002a0b2b0220 */ /* 0x004fe20000410000 */
[----:B------:R-:W-:Y:S02]  /*1a40*/  MOV R11, RZ ;  /* 0x000000ff000b7202 */ /* 0x000fe40000000f00 */
[----:B------:R-:W-:-:S04]  /*1a50*/  MOV R42, RZ ;  /* 0x000000ff002a7202 */ /* 0x000fc80000000f00 */
        /* <DEDUP_REMOVED lines=19> */
.L_x_8948:
[----:B------:R-:W0:Y:S01]  /*1b90*/  LDC.64 R176, c[0x0][0x3a8] ;  /* 0x0000ea00ffb07b82 */ /* 0x000e220000000a00 */
[----:B------:R-:W-:Y:S01]  /*1ba0*/  IADD3 R179, PT, PT, R179, 0x20, RZ ;  /* 0x00000020b3b37810 */ /* 0x000fe20007ffe0ff */
[C---:B0-----:R-:W-:Y:S01]  /*1bb0*/  IMAD.WIDE.U32 R176, R174.reuse, 0x10, R176 ;  /* 0x00000010aeb07825 */ /* 0x041fe200078e00b0 */
[----:B------:R-:W-:-:S04]  /*1bc0*/  IADD3 R174, PT, PT, R174, 0x20, RZ ;  /* 0x00000020aeae7810 */ /* 0x000fc80007ffe0ff */
[----:B------:R1:W-:Y:S03]  /*1bd0*/  STG.E.128 desc[UR6][R176.64], R128 ;  /* 0x00000080b0007986 */ /* 0x0003e6000c101d06 */
.L_x_8944:
[----:B------:R-:W-:Y:S05]  /*1be0*/  BSYNC.RECONVERGENT B0 ;  /* 0x0000000000007941 */ /* 0x000fea0003800200 */
.L_x_8943:
        /* <DEDUP_REMOVED lines=9> */
[----:B------:R2:W5:Y:S02]  /*1c80*/  LDG.E.128 R44, desc[UR6][R8.64] ;  /* 0x00000006082c7981 */ /* 0x000564000c1e1d00 */
.L_x_8952:
[----:B------:R-:W-:Y:S05]  /*1c90*/  BSYNC.RECONVERGENT B1 ;  /* 0x0000000000017941 */ /* 0x000fea0003800200 */
.L_x_8951:
[----:B------:R-:W-:-:S04]  /*1ca0*/  UISETP.NE.U32.AND UP0, UPT, UR8, URZ, UPT ;  /* 0x000000ff0800728c */ /* 0x000fc8000bf05070 */
[----:B------:R-:W-:-:S09]  /*1cb0*/  UISETP.NE.AND.EX UP0, UPT, UR9, URZ, UPT, UP0 ;  /* 0x000000ff0900728c */ /* 0x000fd2000bf05300 */
[----:B------:R-:W-:Y:S05]  /*1cc0*/  BRA.U !UP0, `(.L_x_8953) ;  /* 0x0000000108cc7547 */ /* 0x000fea000b800000 */
[----:B--2---:R-:W2:Y:S02]  /*1cd0*/  LDC.64 R8, c[0x0][0x3a0] ;  /* 0x0000e800ff087b82 */ /* 0x004ea40000000a00 */
[----:B--2---:R-:W-:-:S05]  /*1ce0*/  IMAD.WIDE.U32 R8, R174, 0x10, R8 ;  /* 0x00000010ae087825 */ /* 0x004fca00078e0008 */
[----:B------:R-:W2:Y:S01]  /*1cf0*/  LDG.E.128 R36, desc[UR6][R8.64] ;  /* 0x0000000608247981 */ /* 0x000ea2000c1e1d00 */
[----:B------:R-:W-:-:S13]  /*1d00*/  ISETP.GT.AND P1, PT, R178, RZ, PT ;  /* 0x000000ffb200720c */ /* 0x000fda0003f24270 */
[----:B01----:R-:W0:Y:S01]  /*1d10*/  @P1 LDC R176, c[0x0][0x40c] ;  /* 0x00010300ffb01b82 */ /* 0x003e220000000800 */
[----:B-----5:R-:W-:Y:S02]  /*1d20*/  @P1 HADD2.F32 R131, -RZ, R44.H1_H1 ;  /* 0x3000002cff831230 */ /* 0x020fe40000004100 */
[--C-:B------:R-:W-:Y:S02]  /*1d30*/  @P1 HADD2.F32 R180, -RZ, R45.reuse.H0_H0 ;  /* 0x2000002dffb41230 */ /* 0x100fe40000004100 */
[----:B------:R-:W-:Y:S02]  /*1d40*/  @P1 HADD2.F32 R181, -RZ, R45.H1_H1 ;  /* 0x3000002dffb51230 */ /* 0x000fe40000004100 */
[----:B------:R-:W-:Y:S01]  /*1d50*/  @P1 HADD2.F32 R187, -RZ, R47.H1_H1 ;  /* 0x3000002fffbb1230 */ /* 0x000fe20000004100 */
        /* <DEDUP_REMOVED lines=13> */
[--C-:B------:R-:W-:Y:S02]  /*1e30*/  HADD2.F32 R40, -RZ, R38.reuse.H0_H0 ;  /* 0x20000026ff287230 */ /* 0x100fe40000004100 */
[----:B---3--:R-:W-:Y:S01]  /*1e40*/  @P1 FFMA.FTZ R8, R181, R182, R8 ;  /* 0x000000b6b5081223 */ /* 0x008fe20000010008 */
[----:B------:R-:W-:Y:S01]  /*1e50*/  HADD2.F32 R129, -RZ, R38.H1_H1 ;  /* 0x30000026ff817230 */ /* 0x000fe20000004100 */
[----:B------:R-:W-:Y:S01]  /*1e60*/  @!P1 MOV R37, R128 ;  /* 0x0000008000259202 */ /* 0x000fe20000000f00 */
[----:B------:R-:W-:-:S02]  /*1e70*/  HADD2.F32 R38, -RZ, R39.H0_H0 ;  /* 0x20000027ff267230 */ /* 0x000fc40000004100 */
[----:B------:R-:W-:Y:S01]  /*1e80*/  HADD2.F32 R36, -RZ, R39.H1_H1 ;  /* 0x30000027ff247230 */ /* 0x000fe20000004100 */
[----:B------:R-:W-:Y:S01]  /*1e90*/  @!P1 MOV R39, R129 ;  /* 0x0000008100279202 */ /* 0x000fe20000000f00 */
[--C-:B------:R-:W-:Y:S02]  /*1ea0*/  @P1 HADD2.F32 R177, -RZ, R46.reuse.H0_H0 ;  /* 0x2000002effb11230 */ /* 0x100fe40000004100 */
[----:B------:R-:W-:Y:S02]  /*1eb0*/  @P1 HADD2.F32 R176, -RZ, R46.H1_H1 ;  /* 0x3000002effb01230 */ /* 0x000fe40000004100 */
[----:B----4-:R-:W-:Y:S01]  /*1ec0*/  @P1 FFMA.FTZ R36, R187, R186, R36 ;  /* 0x000000babb241223 */ /* 0x010fe20000010024 */
[----:B------:R-:W-:Y:S02]  /*1ed0*/  @P1 HADD2.F32 R181, -RZ, R47.H0_H0 ;  /* 0x2000002fffb51230 */ /* 0x000fe40000004100 */
[----:B------:R-:W-:Y:S01]  /*1ee0*/  @P1 FFMA.FTZ R40, R177, R183, R40 ;  /* 0x000000b7b1281223 */ /* 0x000fe20000010028 */
[----:B------:R-:W-:-:S02]  /*1ef0*/  @P1 HADD2.F32 R131, -RZ, R44.H0_H0 ;  /* 0x2000002cff831230 */ /* 0x000fc40000004100 */
        /* <DEDUP_REMOVED lines=16> */
.L_x_8953:
[----:B01----:R-:W0:Y:S01]  /*2000*/  @P0 LDC R129, c[0x0][0x40c] ;  /* 0x00010300ff810b82 */ /* 0x003e220000000800 */
[--C-:B-----5:R-:W-:Y:S01]  /*2010*/  @P0 HADD2.F32 R36, -RZ, R44.reuse.H1_H1 ;  /* 0x3000002cff240230 */ /* 0x120fe20000004100 */
[----:B------:R-:W-:Y:S01]  /*2020*/  MOV R10, RZ ;  /* 0x000000ff000a7202 */ /* 0x000fe20000000f00 */
[--C-:B------:R-:W-:Y:S02]  /*2030*/  @P0 HADD2.F32 R38, -RZ, R45.reuse.H0_H0 ;  /* 0x2000002dff260230 */ /* 0x100fe40000004100 */
[----:B--2---:R-:W-:Y:S02]  /*2040*/  HFMA2 R9, -RZ, RZ, 0, 0 ;  /* 0x00000000ff097431 */ /* 0x004fe400000001ff */
[----:B------:R-:W-:Y:S02]  /*2050*/  @P0 HADD2.F32 R8, -RZ, R44.H0_H0 ;  /* 0x2000002cff080230 */ /* 0x000fe40000004100 */
[----:B------:R-:W-:Y:S02]  /*2060*/  HFMA2 R37, -RZ, RZ, 0, 0 ;  /* 0x00000000ff257431 */ /* 0x000fe400000001ff */
[----:B------:R-:W-:Y:S01]  /*2070*/  @P0 HADD2.F32 R128, -RZ, R45.H1_H1 ;  /* 0x3000002dff800230 */ /* 0x000fe20000004100 */
[----:B------:R-:W1:Y:S01]  /*2080*/  @P0 LDC R131, c[0x0][0x40c] ;  /* 0x00010300ff830b82 */ /* 0x000e620000000800 */
[----:B------:R-:W-:-:S02]  /*2090*/  @P0 HADD2.F32 R180, -RZ, R47.H0_H0 ;  /* 0x2000002fffb40230 */ /* 0x000fc40000004100 */
[----:B------:R-:W-:Y:S02]  /*20a0*/  HFMA2 R40, -RZ, RZ, 0, 0 ;  /* 0x00000000ff287431 */ /* 0x000fe400000001ff */
[----:B------:R-:W-:-:S03]  /*20b0*/  @P0 HADD2.F32 R182, -RZ, R47.H1_H1 ;  /* 0x3000002fffb60230 */ /* 0x000fc60000004100 */
[----:B------:R-:W2:Y:S08]  /*20c0*/  @P0 LDC R39, c[0x0][0x40c] ;  /* 0x00010300ff270b82 */ /* 0x000eb00000000800 */
[----:B------:R-:W3:Y:S01]  /*20d0*/  @P0 LDC R177, c[0x0][0x40c] ;  /* 0x00010300ffb10b82 */ /* 0x000ee20000000800 */
[----:B0-----:R-:W-:Y:S01]  /*20e0*/  @P0 FMUL.FTZ R10, R36, R129 ;  /* 0x00000081240a0220 */ /* 0x001fe20000410000 */
[----:B------:R-:W-:Y:S01]  /*20f0*/  @P0 HADD2.F32 R129, -RZ, R46.H0_H0 ;  /* 0x2000002eff810230 */ /* 0x000fe20000004100 */
[----:B------:R-:W-:-:S05]  /*2100*/  MOV R36, RZ ;  /* 0x000000ff00247202 */ /* 0x000fca0000000f00 */
[----:B------:R-:W0:Y:S01]  /*2110*/  @P0 LDC R130, c[0x0][0x40c] ;  /* 0x00010300ff820b82 */ /* 0x000e220000000800 */
[----:B-1----:R-:W-:Y:S01]  /*2120*/  @P0 FMUL.FTZ R9, R38, R131 ;  /* 0x0000008326090220 */ /* 0x002fe20000410000 */
[----:B------:R-:W-:-:S06]  /*2130*/  @P0 HADD2.F32 R131, -RZ, R46.H1_H1 ;  /* 0x3000002eff830230 */ /* 0x000fcc0000004100 */
[----:B------:R-:W1:Y:S01]  /*2140*/  @P0 LDC R176, c[0x0][0x40c] ;  /* 0x00010300ffb00b82 */ /* 0x000e620000000800 */
[----:B--2---:R-:W-:Y:S01]  /*2150*/  @P0 FMUL.FTZ R37, R8, R39 ;  /* 0x0000002708250220 */ /* 0x004fe20000410000 */
[----:B------:R-:W-:Y:S02]  /*2160*/  MOV R8, RZ ;  /* 0x000000ff00087202 */ /* 0x000fe40000000f00 */
[----:B------:R-:W-:-:S04]  /*2170*/  CS2R R38, SRZ ;  /* 0x0000000000267805 */ /* 0x000fc8000001ff00 */
[----:B------:R-:W2:Y:S01]  /*2180*/  @P0 LDC R181, c[0x0][0x40c] ;  /* 0x00010300ffb50b82 */ /* 0x000ea20000000800 */
[----:B---3--:R-:W-:Y:S01]  /*2190*/  @P0 FMUL.FTZ R8, R128, R177 ;  /* 0x000000b180080220 */ /* 0x008fe20000410000 */
[----:B------:R-:W-:-:S06]  /*21a0*/  F2FP.F16.F32.PACK_AB R128, RZ, R37 ;  /* 0x00000025ff80723e */ /* 0x000fcc00000000ff */
[----:B------:R-:W3:Y:S01]  /*21b0*/  @P0 LDC R183, c[0x0][0x40c] ;  /* 0x00010300ffb70b82 */ /* 0x000ee20000000800 */
[----:B0-----:R-:W-:Y:S01]  /*21c0*/  @P0 FMUL.FTZ R40, R129, R130 ;  /* 0x0000008281280220 */ /* 0x001fe20000410000 */
[----:B------:R-:W-:Y:S02]  /*21d0*/  F2FP.F16.F32.PACK_AB R129, RZ, R10 ;  /* 0x0000000aff81723e */ /* 0x000fe400000000ff */
[----:B------:R-:W-:Y:S02]  /*21e0*/  F2FP.F16.F32.PACK_AB R130, RZ, R9 ;  /* 0x00000009ff82723e */ /* 0x000fe400000000ff */
[----:B------:R-:W-:Y:S01]  /*21f0*/  PRMT R128, R128, 0x5410, R129 ;  /* 0x0000541080807816 */ /* 0x000fe20000000081 */
[----:B-1----:R-:W-:Y:S01]  /*2200*/  @P0 FMUL.FTZ R39, R131, R176 ;  /* 0x000000b083270220 */ /* 0x002fe20000410000 */
[----:B------:R-:W-:Y:S02]  /*2210*/  F2FP.F16.F32.PACK_AB R131, RZ, R8 ;  /* 0x00000008ff83723e */ /* 0x000fe400000000ff */
[----:B------:R-:W-:-:S02]  /*2220*/  F2FP.F16.F32.PACK_AB R176, RZ, R40 ;  /* 0x00000028ffb0723e */ /* 0x000fc400000000ff */
[----:B------:R-:W-:Y:S02]  /*2230*/  F2FP.F16.F32.PACK_AB R177, RZ, R39 ;  /* 0x00000027ffb1723e */ /* 0x000fe400000000ff */
[----:B------:R-:W-:Y:S01]  /*2240*/  PRMT R129, R130, 0x5410, R131 ;  /* 0x0000541082817816 */ /* 0x000fe20000000083 */
[----:B--2---:R-:W-:Y:S01]  /*2250*/  @P0 FMUL.FTZ R38, R180, R181 ;  /* 0x000000b5b4260220 */ /* 0x004fe20000410000 */
[----:B------:R-:W-:-:S04]  /*2260*/  PRMT R130, R176, 0x5410, R177 ;  /* 0x00005410b0827816 */ /* 0x000fc800000000b1 */
[----:B------:R-:W-:Y:S01]  /*2270*/  F2FP.F16.F32.PACK_AB R180, RZ, R38 ;  /* 0x00000026ffb4723e */ /* 0x000fe200000000ff */
[----:B---3--:R-:W-:-:S05]  /*2280*/  @P0 FMUL.FTZ R36, R182, R183 ;  /* 0x000000b7b6240220 */ /* 0x008fca0000410000 */
[----:B------:R-:W-:-:S04]  /*2290*/  F2FP.F16.F32.PACK_AB R181, RZ, R36 ;  /* 0x00000024ffb5723e */ /* 0x000fc800000000ff */
[----:B------:R-:W-:-:S07]  /*22a0*/  PRMT R131, R180, 0x5410, R181 ;  /* 0x00005410b4837816 */ /* 0x000fce00000000b5 */
.L_x_8954:
[----:B------:R-:W0:Y:S01]  /*22b0*/  LDC.64 R176, c[0x0][0x3a8] ;  /* 0x0000ea00ffb07b82 */ /* 0x000e220000000a00 */
[----:B------:R-:W-:Y:S01]  /*22c0*/  IADD3 R179, PT, PT, R179, 0x20, RZ ;  /* 0x00000020b3b37810 */ /* 0x000fe20007ffe0ff */
[C---:B0-----:R-:W-:Y:S01]  /*22d0*/  IMAD.WIDE.U32 R176, R174.reuse, 0x10, R176 ;  /* 0x00000010aeb07825 */ /* 0x041fe200078e00b0 */
[----:B------:R-:W-:-:S04]  /*22e0*/  IADD3 R174, PT, PT, R174, 0x20, RZ ;  /* 0x00000020aeae7810 */ /* 0x000fc80007ffe0ff */
[----:B------:R2:W-:Y:S03]  /*22f0*/  STG.E.128 desc[UR6][R176.64], R128 ;  /* 0x00000080b0007986 */ /* 0x0005e6000c101d06 */
.L_x_8950:
[----:B------:R-:W-:Y:S05]  /*2300*/  BSYNC.RECONVERGENT B0 ;  /* 0x0000000000007941 */ /* 0x000fea0003800200 */
.L_x_8949:
        /* <DEDUP_REMOVED lines=8> */
[----:B---3--:R-:W-:-:S05]  /*2390*/  IMAD.WIDE.U32 R6, R179, 0x10, R6 ;  /* 0x00000010b3067825 */ /* 0x008fca00078e0006 */
[----:B------:R3:W5:Y:S02]  /*23a0*/  LDG.E.128 R44, desc[UR6][R6.64] ;  /* 0x00000006062c7981 */ /* 0x000764000c1e1d00 */
.L_x_8958:
[----:B------:R-:W-:Y:S05]  /*23b0*/  BSYNC.RECONVERGENT B1 ;  /* 0x0000000000017941 */ /* 0x000fea0003800200 */
.L_x_8957:
[----:B------:R-:W-:-:S04]  /*23c0*/  UISETP.NE.U32.AND UP0, UPT, UR8, URZ, UPT ;  /* 0x000000ff0800728c */ /* 0x000fc8000bf05070 */
[----:B------:R-:W-:-:S09]  /*23d0*/  UISETP.NE.AND.EX UP0, UPT, UR9, URZ, UPT, UP0 ;  /* 0x000000ff0900728c */ /* 0x000fd2000bf05300 */
[----:B------:R-:W-:Y:S05]  /*23e0*/  BRA.U !UP0, `(.L_x_8959) ;  /* 0x0000000108c47547 */ /* 0x000fea000b800000 */
[----:B---3--:R-:W3:Y:S02]  /*23f0*/  LDC.64 R6, c[0x0][0x3a0] ;  /* 0x0000e800ff067b82 */ /* 0x008ee40000000a00 */
[----:B---3--:R-:W-:-:S05]  /*2400*/  IMAD.WIDE.U32 R6, R174, 0x10, R6 ;  /* 0x00000010ae067825 */ /* 0x008fca00078e0006 */
[----:B012---:R-:W2:Y:S01]  /*2410*/  LDG.E.128 R128, desc[UR6][R6.64] ;  /* 0x0000000606807981 */ /* 0x007ea2000c1e1d00 */
        /* <DEDUP_REMOVED lines=46> */
.L_x_8959:
[----:B012---:R-:W0:Y:S01]  /*2700*/  @P0 LDC R128, c[0x0][0x40c] ;  /* 0x00010300ff800b82 */ /* 0x007e220000000800 */
[--C-:B-----5:R-:W-:Y:S01]  /*2710*/  @P0 HADD2.F32 R35, -RZ, R44.reuse.H1_H1 ;  /* 0x3000002cff230230 */ /* 0x120fe20000004100 */
[----:B---3--:R-:W-:Y:S01]  /*2720*/  CS2R R6, SRZ ;  /* 0x0000000000067805 */ /* 0x008fe2000001ff00 */
[----:B------:R-:W-:Y:S01]  /*2730*/  @P0 HADD2.F32 R129, -RZ, R45.H0_H0 ;  /* 0x2000002dff810230 */ /* 0x000fe20000004100 */
[----:B------:R-:W-:Y:S01]  /*2740*/  CS2R R140, SRZ ;  /* 0x00000000008c7805 */ /* 0x000fe2000001ff00 */
[----:B------:R-:W-:Y:S01]  /*2750*/  @P0 HADD2.F32 R5, -RZ, R44.H0_H0 ;  /* 0x2000002cff050230 */ /* 0x000fe20000004100 */
[----:B------:R-:W-:Y:S01]  /*2760*/  MOV R142, RZ ;  /* 0x000000ff008e7202 */ /* 0x000fe20000000f00 */
[--C-:B------:R-:W-:Y:S01]  /*2770*/  @P0 HADD2.F32 R180, -RZ, R47.reuse.H0_H0 ;  /* 0x2000002fffb40230 */ /* 0x100fe20000004100 */
[----:B------:R-:W1:Y:S01]  /*2780*/  @P0 LDC R130, c[0x0][0x40c] ;  /* 0x00010300ff820b82 */ /* 0x000e620000000800 */
[----:B------:R-:W-:-:S07]  /*2790*/  @P0 HADD2.F32 R182, -RZ, R47.H1_H1 ;  /* 0x3000002fffb60230 */ /* 0x000fce0000004100 */
[----:B------:R-:W2:Y:S08]  /*27a0*/  @P0 LDC R34, c[0x0][0x40c] ;  /* 0x00010300ff220b82 */ /* 0x000eb00000000800 */
[----:B------:R-:W3:Y:S01]  /*27b0*/  @P0 LDC R131, c[0x0][0x40c] ;  /* 0x00010300ff830b82 */ /* 0x000ee20000000800 */
[----:B0-----:R-:W-:Y:S01]  /*27c0*/  @P0 FMUL.FTZ R7, R35, R128 ;  /* 0x0000008023070220 */ /* 0x001fe20000410000 */
[----:B------:R-:W-:-:S06]  /*27d0*/  @P0 HADD2.F32 R128, -RZ, R45.H1_H1 ;  /* 0x3000002dff800230 */ /* 0x000fcc0000004100 */
[----:B------:R-:W0:Y:S01]  /*27e0*/  @P0 LDC R176, c[0x0][0x40c] ;  /* 0x00010300ffb00b82 */ /* 0x000e220000000800 */
[----:B-1----:R-:W-:Y:S01]  /*27f0*/  @P0 FMUL.FTZ R6, R129, R130 ;  /* 0x0000008281060220 */ /* 0x002fe20000410000 */
[--C-:B------:R-:W-:Y:S02]  /*2800*/  @P0 HADD2.F32 R129, -RZ, R46.reuse.H0_H0 ;  /* 0x2000002eff810230 */ /* 0x100fe40000004100 */
[----:B------:R-:W-:-:S04]  /*2810*/  @P0 HADD2.F32 R130, -RZ, R46.H1_H1 ;  /* 0x3000002eff820230 */ /* 0x000fc80000004100 */
[----:B------:R-:W1:Y:S01]  /*2820*/  @P0 LDC R177, c[0x0][0x40c] ;  /* 0x00010300ffb10b82 */ /* 0x000e620000000800 */
[----:B--2---:R-:W-:Y:S01]  /*2830*/  @P0 FMUL.FTZ R140, R5, R34 ;  /* 0x00000022058c0220 */ /* 0x004fe20000410000 */
[----:B------:R-:W-:Y:S01]  /*2840*/  HFMA2 R5, -RZ, RZ, 0, 0 ;  /* 0x00000000ff057431 */ /* 0x000fe200000001ff */
[----:B------:R-:W-:-:S05]  /*2850*/  CS2R R34, SRZ ;  /* 0x0000000000227805 */ /* 0x000fca000001ff00 */
[----:B------:R-:W2:Y:S01]  /*2860*/  @P0 LDC R181, c[0x0][0x40c] ;  /* 0x00010300ffb50b82 */ /* 0x000ea20000000800 */
[----:B---3--:R-:W-:Y:S01]  /*2870*/  @P0 FMUL.FTZ R5, R128, R131 ;  /* 0x0000008380050220 */ /* 0x008fe20000410000 */
[----:B------:R-:W-:-:S04]  /*2880*/  F2FP.F16.F32.PACK_AB R128, RZ, R140 ;  /* 0x0000008cff80723e */ /* 0x000fc800000000ff */
[----:B------:R-:W-:Y:S02]  /*2890*/  F2FP.F16.F32.PACK_AB R131, RZ, R5 ;  /* 0x00000005ff83723e */ /* 0x000fe400000000ff */
[----:B------:R-:W3:Y:S01]  /*28a0*/  @P0 LDC R183, c[0x0][0x40c] ;  /* 0x00010300ffb70b82 */ /* 0x000ee20000000800 */
[----:B0-----:R-:W-:Y:S01]  /*28b0*/  @P0 FMUL.FTZ R35, R129, R176 ;  /* 0x000000b081230220 */ /* 0x001fe20000410000 */
[----:B------:R-:W-:-:S04]  /*28c0*/  F2FP.F16.F32.PACK_AB R129, RZ, R7 ;  /* 0x00000007ff81723e */ /* 0x000fc800000000ff */
[----:B------:R-:W-:Y:S01]  /*28d0*/  F2FP.F16.F32.PACK_AB R176, RZ, R35 ;  /* 0x00000023ffb0723e */ /* 0x000fe200000000ff */
[----:B-1----:R-:W-:Y:S01]  /*28e0*/  @P0 FMUL.FTZ R34, R130, R177 ;  /* 0x000000b182220220 */ /* 0x002fe20000410000 */
[----:B------:R-:W-:Y:S02]  /*28f0*/  F2FP.F16.F32.PACK_AB R130, RZ, R6 ;  /* 0x00000006ff82723e */ /* 0x000fe400000000ff */
[----:B------:R-:W-:Y:S02]  /*2900*/  PRMT R128, R128, 0x5410, R129 ;  /* 0x0000541080807816 */ /* 0x000fe40000000081 */
        /* <DEDUP_REMOVED lines=8> */
.L_x_8960:
[----:B------:R-:W0:Y:S01]  /*2990*/  LDC.64 R176, c[0x0][0x3a8] ;  /* 0x0000ea00ffb07b82 */ /* 0x000e220000000a00 */
[----:B------:R-:W-:Y:S01]  /*29a0*/  IADD3 R179, PT, PT, R179, 0x20, RZ ;  /* 0x00000020b3b37810 */ /* 0x000fe20007ffe0ff */
[C---:B0-----:R-:W-:Y:S01]  /*29b0*/  IMAD.WIDE.U32 R176, R174.reuse, 0x10, R176 ;  /* 0x00000010aeb07825 */ /* 0x041fe200078e00b0 */
[----:B------:R-:W-:-:S04]  /*29c0*/  IADD3 R174, PT, PT, R174, 0x20, RZ ;  /* 0x00000020aeae7810 */ /* 0x000fc80007ffe0ff */
[----:B------:R3:W-:Y:S03]  /*29d0*/  STG.E.128 desc[UR6][R176.64], R128 ;  /* 0x00000080b0007986 */ /* 0x0007e6000c101d06 */
.L_x_8956:
[----:B------:R-:W-:Y:S05]  /*29e0*/  BSYNC.RECONVERGENT B0 ;  /* 0x0000000000007941 */ /* 0x000fea0003800200 */
.L_x_8955:
        /* <DEDUP_REMOVED lines=8> */
[----:B----4-:R-:W-:-:S05]  /*2a70*/  IMAD.WIDE.U32 R18, R179, 0x10, R18 ;  /* 0x00000010b3127825 */ /* 0x010fca00078e0012 */
[----:B------:R4:W5:Y:S02]  /*2a80*/  LDG.E.128 R44, desc[UR6][R18.64] ;  /* 0x00000006122c7981 */ /* 0x000964000c1e1d00 */
.L_x_8964:
[----:B------:R-:W-:Y:S05]  /*2a90*/  BSYNC.RECONVERGENT B1 ;  /* 0x0000000000017941 */ /* 0x000fea0003800200 */
.L_x_8963:
[----:B------:R-:W-:-:S04]  /*2aa0*/  UISETP.NE.U32.AND UP0, UPT, UR8, URZ, UPT ;  /* 0x000000ff0800728c */ /* 0x000fc8000bf05070 */
[----:B------:R-:W-:-:S09]  /*2ab0*/  UISETP.NE.AND.EX UP0, UPT, UR9, URZ, UPT, UP0 ;  /* 0x000000ff0900728c */ /* 0x000fd2000bf05300 */
[----:B------:R-:W-:Y:S05]  /*2ac0*/  BRA.U !UP0, `(.L_x_8965) ;  /* 0x0000000108c47547 */ /* 0x000fea000b800000 */
[----:B----4-:R-:W4:Y:S02]  /*2ad0*/  LDC.64 R18, c[0x0][0x3a0] ;  /* 0x0000e800ff127b82 */ /* 0x010f240000000a00 */
[----:B----4-:R-:W-:-:S05]  /*2ae0*/  IMAD.WIDE.U32 R18, R174, 0x10, R18 ;  /* 0x00000010ae127825 */ /* 0x010fca00078e0012 */
[----:B0123--:R-:W2:Y:S01]  /*2af0*/  LDG.E.128 R128, desc[UR6][R18.64] ;  /* 0x0000000612807981 */ /* 0x00fea2000c1e1d00 */
        /* <DEDUP_REMOVED lines=46> */
.L_x_8965:
[----:B0123--:R-:W0:Y:S01]  /*2de0*/  @P0 LDC R128, c[0x0][0x40c] ;  /* 0x00010300ff800b82 */ /* 0x00fe220000000800 */
[--C-:B----45:R-:W-:Y:S02]  /*2df0*/  @P0 HADD2.F32 R19, -RZ, R44.reuse.H0_H0 ;  /* 0x2000002cff130230 */ /* 0x130fe40000004100 */
[----:B------:R-:W-:Y:S02]  /*2e00*/  HFMA2 R143, -RZ, RZ, 0, 0 ;  /* 0x00000000ff8f7431 */ /* 0x000fe400000001ff */
[----:B------:R-:W-:Y:S01]  /*2e10*/  @P0 HADD2.F32 R129, -RZ, R44.H1_H1 ;  /* 0x3000002cff810230 */ /* 0x000fe20000004100 */
[----:B------:R-:W-:Y:S01]  /*2e20*/  MOV R17, RZ ;  /* 0x000000ff00117202 */ /* 0x000fe20000000f00 */
[----:B------:R-:W-:Y:S02]  /*2e30*/  @P0 HADD2.F32 R131, -RZ, R45.H0_H0 ;  /* 0x2000002dff830230 */ /* 0x000fe40000004100 */
[----:B------:R-:W-:Y:S02]  /*2e40*/  HFMA2 R18, -RZ, RZ, 0, 0 ;  /* 0x00000000ff127431 */ /* 0x000fe400000001ff */
[----:B------:R-:W-:Y:S01]  /*2e50*/  @P0 HADD2.F32 R182, -RZ, R47.H1_H1 ;  /* 0x3000002fffb60230 */ /* 0x000fe20000004100 */
[----:B------:R-:W1:Y:S01]  /*2e60*/  @P0 LDC R130, c[0x0][0x40c] ;  /* 0x00010300ff820b82 */ /* 0x000e620000000800 */
[----:B------:R-:W-:-:S07]  /*2e70*/  CS2R R146, SRZ ;  /* 0x0000000000927805 */ /* 0x000fce000001ff00 */
[----:B------:R-:W2:Y:S08]  /*2e80*/  @P0 LDC R144, c[0x0][0x40c] ;  /* 0x00010300ff900b82 */ /* 0x000eb00000000800 */
[----:B------:R-:W3:Y:S01]  /*2e90*/  @P0 LDC R177, c[0x0][0x40c] ;  /* 0x00010300ffb10b82 */ /* 0x000ee20000000800 */
[----:B0-----:R-:W-:Y:S01]  /*2ea0*/  @P0 FMUL.FTZ R143, R19, R128 ;  /* 0x00000080138f0220 */ /* 0x001fe20000410000 */
[----:B------:R-:W-:Y:S01]  /*2eb0*/  @P0 HADD2.F32 R128, -RZ, R45.H1_H1 ;  /* 0x3000002dff800230 */ /* 0x000fe20000004100 */
[----:B------:R-:W-:-:S05]  /*2ec0*/  MOV R19, RZ ;  /* 0x000000ff00137202 */ /* 0x000fca0000000f00 */
[----:B------:R-:W0:Y:S01]  /*2ed0*/  @P0 LDC R176, c[0x0][0x40c] ;  /* 0x00010300ffb00b82 */ /* 0x000e220000000800 */
[----:B-1----:R-:W-:Y:S01]  /*2ee0*/  @P0 FMUL.FTZ R17, R129, R130 ;  /* 0x0000008281110220 */ /* 0x002fe20000410000 */
[--C-:B------:R-:W-:Y:S02]  /*2ef0*/  @P0 HADD2.F32 R129, -RZ, R46.reuse.H0_H0 ;  /* 0x2000002eff810230 */ /* 0x100fe40000004100 */
[----:B------:R-:W-:-:S04]  /*2f00*/  @P0 HADD2.F32 R130, -RZ, R46.H1_H1 ;  /* 0x3000002eff820230 */ /* 0x000fc80000004100 */
[----:B------:R-:W1:Y:S01]  /*2f10*/  @P0 LDC R181, c[0x0][0x40c] ;  /* 0x00010300ffb50b82 */ /* 0x000e620000000800 */
[----:B--2---:R-:W-:Y:S01]  /*2f20*/  @P0 FMUL.FTZ R18, R131, R144 ;  /* 0x0000009083120220 */ /* 0x004fe20000410000 */
[----:B------:R-:W-:Y:S01]  /*2f30*/  @P0 HADD2.F32 R131, -RZ, R47.H0_H0 ;  /* 0x2000002fff830230 */ /* 0x000fe20000004100 */
[----:B------:R-:W-:-:S05]  /*2f40*/  CS2R R144, SRZ ;  /* 0x0000000000907805 */ /* 0x000fca000001ff00 */
        /* <DEDUP_REMOVED lines=19> */
.L_x_8966:
[----:B------:R-:W0:Y:S01]  /*3080*/  LDC.64 R176, c[0x0][0x3a8] ;  /* 0x0000ea00ffb07b82 */ /* 0x000e220000000a00 */
[----:B------:R-:W-:Y:S01]  /*3090*/  IADD3 R179, PT, PT, R179, 0x20, RZ ;  /* 0x00000020b3b37810 */ /* 0x000fe20007ffe0ff */
[C---:B0-----:R-:W-:Y:S01]  /*30a0*/  IMAD.WIDE.U32 R176, R174.reuse, 0x10, R176 ;  /* 0x00000010aeb07825 */ /* 0x041fe200078e00b0 */
[----:B------:R-:W-:-:S04]  /*30b0*/  IADD3 R174, PT, PT, R174, 0x20, RZ ;  /* 0x00000020aeae7810 */ /* 0x000fc80007ffe0ff */
[----:B------:R4:W-:Y:S03]  /*30c0*/  STG.E.128 desc[UR6][R176.64], R128 ;  /* 0x00000080b0007986 */ /* 0x0009e6000c101d06 */
.L_x_8962:
[----:B------:R-:W-:Y:S05]  /*30d0*/  BSYNC.RECONVERGENT B0 ;  /* 0x0000000000007941 */ /* 0x000fea0003800200 */
.L_x_8961:
        /* <DEDUP_REMOVED lines=8> */
[----:B0-----:R-:W-:-:S05]  /*3160*/  IMAD.WIDE.U32 R20, R179, 0x10, R20 ;  /* 0x00000010b3147825 */ /* 0x001fca00078e0014 */
[----:B------:R0:W5:Y:S02]  /*3170*/  LDG.E.128 R44, desc[UR6][R20.64] ;  /* 0x00000006142c7981 */ /* 0x000164000c1e1d00 */
.L_x_8970:
[----:B------:R-:W-:Y:S05]  /*3180*/  BSYNC.RECONVERGENT B1 ;  /* 0x0000000000017941 */ /* 0x000fea0003800200 */
.L_x_8969:
[----:B------:R-:W-:-:S04]  /*3190*/  UISETP.NE.U32.AND UP0, UPT, UR8, URZ, UPT ;  /* 0x000000ff0800728c */ /* 0x000fc8000bf05070 */
[----:B------:R-:W-:-:S09]  /*31a0*/  UISETP.NE.AND.EX UP0, UPT, UR9, URZ, UPT, UP0 ;  /* 0x000000ff0900728c */ /* 0x000fd2000bf05300 */
[----:B------:R-:W-:Y:S05]  /*31b0*/  BRA.U !UP0, `(.L_x_8971) ;  /* 0x0000000108c47547 */ /* 0x000fea000b800000 */
[----:B0-----:R-:W0:Y:S02]  /*31c0*/  LDC.64 R20, c[0x0][0x3a0] ;  /* 0x0000e800ff147b82 */ /* 0x001e240000000a00 */
[----:B0-----:R-:W-:-:S05]  /*31d0*/  IMAD.WIDE.U32 R20, R174, 0x10, R20 ;  /* 0x00000010ae147825 */ /* 0x001fca00078e0014 */
[----:B-1234-:R-:W2:Y:S01]  /*31e0*/  LDG.E.128 R128, desc[UR6][R20.64] ;  /* 0x0000000614807981 */ /* 0x01eea2000c1e1d00 */
        /* <DEDUP_REMOVED lines=46> */
.L_x_8971:
[----:B01234-:R-:W0:Y:S01]  /*34d0*/  @P0 LDC R131, c[0x0][0x40c] ;  /* 0x00010300ff830b82 */ /* 0x01fe220000000800 */
[--C-:B-----5:R-:W-:Y:S01]  /*34e0*/  @P0 HADD2.F32 R128, -RZ, R44.reuse.H1_H1 ;  /* 0x3000002cff800230 */ /* 0x120fe20000004100 */
[----:B------:R-:W-:Y:S01]  /*34f0*/  CS2R R20, SRZ ;  /* 0x0000000000147805 */ /* 0x000fe2000001ff00 */
[----:B------:R-:W-:Y:S02]  /*3500*/  @P0 HADD2.F32 R22, -RZ, R44.H0_H0 ;  /* 0x2000002cff160230 */ /* 0x000fe40000004100 */
[----:B------:R-:W-:Y:S02]  /*3510*/  HFMA2 R148, -RZ, RZ, 0, 0 ;  /* 0x00000000ff947431 */ /* 0x000fe400000001ff */
[----:B------:R-:W-:Y:S01]  /*3520*/  @P0 HADD2.F32 R130, -RZ, R45.H0_H0 ;  /* 0x2000002dff820230 */ /* 0x000fe20000004100 */
[----:B------:R-:W-:Y:S01]  /*3530*/  CS2R R150, SRZ ;  /* 0x0000000000967805 */ /* 0x000fe2000001ff00 */
[----:B------:R-:W-:Y:S01]  /*3540*/  @P0 HADD2.F32 R182, -RZ, R47.H1_H1 ;  /* 0x3000002fffb60230 */ /* 0x000fe20000004100 */
[----:B------:R-:W1:Y:S01]  /*3550*/  @P0 LDC R129, c[0x0][0x40c] ;  /* 0x00010300ff810b82 */ /* 0x000e620000000800 */
[----:B------:R-:W-:-:S07]  /*3560*/  MOV R152, RZ ;  /* 0x000000ff00987202 */ /* 0x000fce0000000f00 */
[----:B------:R-:W2:Y:S08]  /*3570*/  @P0 LDC R149, c[0x0][0x40c] ;  /* 0x00010300ff950b82 */ /* 0x000eb00000000800 */
[----:B------:R-:W3:Y:S01]  /*3580*/  @P0 LDC R177, c[0x0][0x40c] ;  /* 0x00010300ffb10b82 */ /* 0x000ee20000000800 */
[----:B0-----:R-:W-:Y:S01]  /*3590*/  @P0 FMUL.FTZ R20, R128, R131 ;  /* 0x0000008380140220 */ /* 0x001fe20000410000 */
[----:B------:R-:W-:-:S02]  /*35a0*/  @P0 HADD2.F32 R128, -RZ, R45.H1_H1 ;  /* 0x3000002dff800230 */ /* 0x000fc40000004100 */
[----:B------:R-:W-:-:S04]  /*35b0*/  @P0 HADD2.F32 R131, -RZ, R47.H0_H0 ;  /* 0x2000002fff830230 */ /* 0x000fc80000004100 */
[----:B------:R-:W0:Y:S01]  /*35c0*/  @P0 LDC R176, c[0x0][0x40c] ;  /* 0x00010300ffb00b82 */ /* 0x000e220000000800 */
[----:B-1----:R-:W-:Y:S01]  /*35d0*/  @P0 FMUL.FTZ R148, R22, R129 ;  /* 0x0000008116940220 */ /* 0x002fe20000410000 */
[----:B------:R-:W-:Y:S01]  /*35e0*/  @P0 HADD2.F32 R129, -RZ, R46.H0_H0 ;  /* 0x2000002eff810230 */ /* 0x000fe20000004100 */
[----:B------:R-:W-:-:S05]  /*35f0*/  MOV R22, RZ ;  /* 0x000000ff00167202 */ /* 0x000fca0000000f00 */
[----:B------:R-:W1:Y:S01]  /*3600*/  @P0 LDC R181, c[0x0][0x40c] ;  /* 0x00010300ffb50b82 */ /* 0x000e620000000800 */
[----:B--2---:R-:W-:Y:S01]  /*3610*/  @P0 FMUL.FTZ R21, R130, R149 ;  /* 0x0000009582150220 */ /* 0x004fe20000410000 */
[----:B------:R-:W-:Y:S02]  /*3620*/  @P0 HADD2.F32 R130, -RZ, R46.H1_H1 ;  /* 0x3000002eff820230 */ /* 0x000fe40000004100 */
[----:B------:R-:W-:-:S04]  /*3630*/  HFMA2 R149, -RZ, RZ, 0, 0 ;  /* 0x00000000ff957431 */ /* 0x000fc800000001ff */
        /* <DEDUP_REMOVED lines=19> */
.L_x_8972:
[----:B------:R-:W0:Y:S01]  /*3770*/  LDC.64 R176, c[0x0][0x3a8] ;  /* 0x0000ea00ffb07b82 */ /* 0x000e220000000a00 */
[----:B------:R-:W-:Y:S01]  /*3780*/  IADD3 R179, PT, PT, R179, 0x20, RZ ;  /* 0x00000020b3b37810 */ /* 0x000fe20007ffe0ff */
[C---:B0-----:R-:W-:Y:S01]  /*3790*/  IMAD.WIDE.U32 R176, R174.reuse, 0x10, R176 ;  /* 0x00000010aeb07825 */ /* 0x041fe200078e00b0 */
[----:B------:R-:W-:-:S04]  /*37a0*/  IADD3 R174, PT, PT, R174, 0x20, RZ ;  /* 0x00000020aeae7810 */ /* 0x000fc80007ffe0ff */
[----:B------:R0:W-:Y:S03]  /*37b0*/  STG.E.128 desc[UR6][R176.64], R128 ;  /* 0x00000080b0007986 */ /* 0x0001e6000c101d06 */
.L_x_8968:
[----:B------:R-:W-:Y:S05]  /*37c0*/  BSYNC.RECONVERGENT B0 ;  /* 0x0000000000007941 */ /* 0x000fea0003800200 */
.L_x_8967:
        /* <DEDUP_REMOVED lines=10> */
.L_x_8976:
[----:B------:R-:W-:Y:S05]  /*3870*/  BSYNC.RECONVERGENT B1 ;  /* 0x0000000000017941 */ /* 0x000fea0003800200 */
.L_x_8975:
        /* <DEDUP_REMOVED lines=52> */
.L_x_8977:
[----:B01234-:R-:W0:Y:S01]  /*3bc0*/  @P0 LDC R128, c[0x0][0x40c] ;  /* 0x00010300ff800b82 */ /* 0x01fe220000000800 */
[--C-:B-----5:R-:W-:Y:S02]  /*3bd0*/  @P0 HADD2.F32 R25, -RZ, R44.reuse.H0_H0 ;  /* 0x2000002cff190230 */ /* 0x120fe40000004100 */
        /* <DEDUP_REMOVED lines=40> */
.L_x_8978:
[----:B------:R-:W0:Y:S01]  /*3e60*/  LDC.64 R176, c[0x0][0x3a8] ;  /* 0x0000ea00ffb07b82 */ /* 0x000e220000000a00 */
[----:B------:R-:W-:Y:S01]  /*3e70*/  IADD3 R179, PT, PT, R179, 0x20, RZ ;  /* 0x00000020b3b37810 */ /* 0x000fe20007ffe0ff */
[C---:B0-----:R-:W-:Y:S01]  /*3e80*/  IMAD.WIDE.U32 R176, R174.reuse, 0x10, R176 ;  /* 0x00000010aeb07825 */ /* 0x041fe200078e00b0 */
[----:B------:R-:W-:-:S04]  /*3e90*/  IADD3 R174, PT, PT, R174, 0x20, RZ ;  /* 0x00000020aeae7810 */ /* 0x000fc80007ffe0ff */
[----:B------:R0:W-:Y:S03]  /*3ea0*/  STG.E.128 desc[UR6][R176.64], R128 ;  /* 0x00000080b0007986 */ /* 0x0001e6000c101d06 */
.L_x_8974:
[----:B------:R-:W-:Y:S05]  /*3eb0*/  BSYNC.RECONVERGENT B0 ;  /* 0x0000000000007941 */ /* 0x000fea0003800200 */
.L_x_8973:
        /* <DEDUP_REMOVED lines=10> */
.L_x_8982:
[----:B------:R-:W-:Y:S05]  /*3f60*/  BSYNC.RECONVERGENT B1 ;  /* 0x0000000000017941 */ /* 0x000fea0003800200 */
.L_x_8981:
        /* <DEDUP_REMOVED lines=52> */
.L_x_8983:
        /* <DEDUP_REMOVED lines=42> */
.L_x_8984:
[----:B------:R-:W0:Y:S01]  /*4550*/  LDC.64 R176, c[0x0][0x3a8] ;  /* 0x0000ea00ffb07b82 */ /* 0x000e220000000a00 */
[----:B------:R-:W-:Y:S01]  /*4560*/  IADD3 R179, PT, PT, R179, 0x20, RZ ;  /* 0x00000020b3b37810 */ /* 0x000fe20007ffe0ff */
[C---:B0-----:R-:W-:Y:S01]  /*4570*/  IMAD.WIDE.U32 R176, R174.reuse, 0x10, R176 ;  /* 0x00000010aeb07825 */ /* 0x041fe200078e00b0 */
[----:B------:R-:W-:-:S04]  /*4580*/  IADD3 R174, PT, PT, R174, 0x20, RZ ;  /* 0x00000020aeae7810 */ /* 0x000fc80007ffe0ff */
[----:B------:R0:W-:Y:S03]  /*4590*/  STG.E.128 desc[UR6][R176.64], R128 ;  /* 0x00000080b0007986 */ /* 0x0001e6000c101d06 */
.L_x_8980:
[----:B------:R-:W-:Y:S05]  /*45a0*/  BSYNC.RECONVERGENT B0 ;  /* 0x0000000000007941 */ /* 0x000fea0003800200 */
.L_x_8979:
        /* <DEDUP_REMOVED lines=10> */
.L_x_8988:
[----:B------:R-:W-:Y:S05]  /*4650*/  BSYNC.RECONVERGENT B1 ;  /* 0x0000000000017941 */ /* 0x000fea0003800200 */
.L_x_8987:
        /* <DEDUP_REMOVED lines=52> */
.L_x_8989:
        /* <DEDUP_REMOVED lines=42> */
.L_x_8990:
[----:B------:R-:W0:Y:S01]  /*4c40*/  LDC.64 R176, c[0x0][0x3a8] ;  /* 0x0000ea00ffb07b82 */ /* 0x000e220000000a00 */
[----:B------:R-:W-:Y:S01]  /*4c50*/  IADD3 R179, PT, PT, R179, 0x20, RZ ;  /* 0x00000020b3b37810 */ /* 0x000fe20007ffe0ff */
[C---:B0-----:R-:W-:Y:S01]  /*4c60*/  IMAD.WIDE.U32 R176, R174.reuse, 0x10, R176 ;  /* 0x00000010aeb07825 */ /* 0x041fe200078e00b0 */
[----:B------:R-:W-:-:S04]  /*4c70*/  IADD3 R174, PT, PT, R174, 0x20, RZ ;  /* 0x00000020aeae7810 */ /* 0x000fc80007ffe0ff */
[----:B------:R0:W-:Y:S03]  /*4c80*/  STG.E.128 desc[UR6][R176.64], R128 ;  /* 0x00000080b0007986 */ /* 0x0001e6000c101d06 */
.L_x_8986:
[----:B------:R-:W-:Y:S05]  /*4c90*/  BSYNC.RECONVERGENT B0 ;  /* 0x0000000000007941 */ /* 0x000fea0003800200 */
.L_x_8985:
        /* <DEDUP_REMOVED lines=10> */
.L_x_8994:
[----:B------:R-:W-:Y:S05]  /*4d40*/  BSYNC.RECONVERGENT B1 ;  /* 0x0000000000017941 */ /* 0x000fea0003800200 */
.L_x_8993:
        /* <DEDUP_REMOVED lines=8> */
[--C-:B-----5:R-:W-:Y:S02]  /*4dd0*/  @P0 HADD2.F32 R179, -RZ, R45.reuse.H0_H0 ;  /* 0x2000002dffb30230 */ /* 0x120fe40000004100 */
[----:B------:R-:W-:Y:S02]  /*4de0*/  @P0 HADD2.F32 R180, -RZ, R45.H1_H1 ;  /* 0x3000002dffb40230 */ /* 0x000fe40000004100 */
[----:B------:R-:W-:-:S03]  /*4df0*/  @P0 HADD2.F32 R182, -RZ, R46.H0_H0 ;  /* 0x2000002effb60230 */ /* 0x000fc60000004100 */
[----:B------:R-:W1:Y:S08]  /*4e00*/  @P0 LDC R181, c[0x0][0x40c] ;  /* 0x00010300ffb50b82 */ /* 0x000e700000000800 */
[----:B------:R-:W3:Y:S08]  /*4e10*/  @P0 LDC R183, c[0x0][0x40c] ;  /* 0x00010300ffb70b82 */ /* 0x000ef00000000800 */
[----:B------:R-:W4:Y:S08]  /*4e20*/  @P0 LDC R184, c[0x0][0x40c] ;  /* 0x00010300ffb80b82 */ /* 0x000f300000000800 */
[----:B------:R-:W4:Y:S08]  /*4e30*/  @P0 LDC R185, c[0x0][0x40c] ;  /* 0x00010300ffb90b82 */ /* 0x000f300000000800 */
[----:B------:R-:W4:Y:S08]  /*4e40*/  @P0 LDC R177, c[0x0][0x40c] ;  /* 0x00010300ffb10b82 */ /* 0x000f300000000800 */
[----:B------:R-:W4:Y:S08]  /*4e50*/  @P0 LDC R176, c[0x0][0x40c] ;  /* 0x00010300ffb00b82 */ /* 0x000f300000000800 */
[----:B------:R-:W4:Y:S01]  /*4e60*/  @P0 LDC R186, c[0x0][0x40c] ;  /* 0x00010300ffba0b82 */ /* 0x000f220000000800 */
[----:B--2---:R-:W-:-:S02]  /*4e70*/  HADD2.F32 R32, -RZ, R129.H0_H0 ;  /* 0x20000081ff207230 */ /* 0x004fc40000004100 */
[----:B------:R-:W-:Y:S02]  /*4e80*/  HADD2.F32 R33, -RZ, R129.H1_H1 ;  /* 0x30000081ff217230 */ /* 0x000fe40000004100 */
[--C-:B------:R-:W-:Y:S02]  /*4e90*/  HADD2.F32 R41, -RZ, R130.reuse.H0_H0 ;  /* 0x20000082ff297230 */ /* 0x100fe40000004100 */
[----:B0-----:R-:W-:Y:S01]  /*4ea0*/  @P0 FFMA.FTZ R32, R179, R178, R32 ;  /* 0x000000b2b3200223 */ /* 0x001fe20000010020 */
[----:B------:R-:W-:Y:S02]  /*4eb0*/  HADD2.F32 R170, -RZ, R130.H1_H1 ;  /* 0x30000082ffaa7230 */ /* 0x000fe40000004100 */
[----:B-1----:R-:W-:Y:S01]  /*4ec0*/  @P0 FFMA.FTZ R33, R180, R181, R33 ;  /* 0x000000b5b4210223 */ /* 0x002fe20000010021 */
[--C-:B------:R-:W-:Y:S02]  /*4ed0*/  HADD2.F32 R171, -RZ, R131.reuse.H0_H0 ;  /* 0x20000083ffab7230 */ /* 0x100fe40000004100 */
[----:B---3--:R-:W-:Y:S01]  /*4ee0*/  @P0 FFMA.FTZ R41, R182, R183, R41 ;  /* 0x000000b7b6290223 */ /* 0x008fe20000010029 */
[----:B------:R-:W-:-:S02]  /*4ef0*/  HADD2.F32 R172, -RZ, R131.H1_H1 ;  /* 0x30000083ffac7230 */ /* 0x000fc40000004100 */
[--C-:B------:R-:W-:Y:S02]  /*4f00*/  HADD2.F32 R168, -RZ, R128.reuse.H0_H0 ;  /* 0x20000080ffa87230 */ /* 0x100fe40000004100 */
[----:B------:R-:W-:Y:S02]  /*4f10*/  HADD2.F32 R169, -RZ, R128.H1_H1 ;  /* 0x30000080ffa97230 */ /* 0x000fe40000004100 */
[----:B------:R-:W-:Y:S02]  /*4f20*/  @P0 HADD2.F32 R131, -RZ, R46.H1_H1 ;  /* 0x3000002eff830230 */ /* 0x000fe40000004100 */
[----:B------:R-:W-:Y:S02]  /*4f30*/  @P0 HADD2.F32 R130, -RZ, R47.H0_H0 ;  /* 0x2000002fff820230 */ /* 0x000fe40000004100 */
[--C-:B------:R-:W-:Y:S02]  /*4f40*/  @P0 HADD2.F32 R128, -RZ, R44.reuse.H1_H1 ;  /* 0x3000002cff800230 */ /* 0x100fe40000004100 */
        /* <DEDUP_REMOVED lines=20> */
.L_x_8995:
[----:B01234-:R-:W0:Y:S01]  /*5090*/  @P0 LDC R128, c[0x0][0x40c] ;  /* 0x00010300ff800b82 */ /* 0x01fe220000000800 */
[--C-:B-----5:R-:W-:Y:S01]  /*50a0*/  @P0 HADD2.F32 R33, -RZ, R44.reuse.H0_H0 ;  /* 0x2000002cff210230 */ /* 0x120fe20000004100 */
[----:B------:R-:W-:Y:S01]  /*50b0*/  CS2R R168, SRZ ;  /* 0x0000000000a87805 */ /* 0x000fe2000001ff00 */
[----:B------:R-:W-:Y:S02]  /*50c0*/  @P0 HADD2.F32 R41, -RZ, R44.H1_H1 ;  /* 0x3000002cff290230 */ /* 0x000fe40000004100 */
[----:B------:R-:W-:Y:S02]  /*50d0*/  HFMA2 R32, -RZ, RZ, 0, 0 ;  /* 0x00000000ff207431 */ /* 0x000fe400000001ff */
        /* <DEDUP_REMOVED lines=8> */
[----:B------:R-:W-:Y:S01]  /*5160*/  @P0 HADD2.F32 R128, -RZ, R45.H1_H1 ;  /* 0x3000002dff800230 */ /* 0x000fe20000004100 */
[----:B------:R-:W-:-:S05]  /*5170*/  MOV R33, RZ ;  /* 0x000000ff00217202 */ /* 0x000fca0000000f00 */
[----:B------:R-:W0:Y:S01]  /*5180*/  @P0 LDC R176, c[0x0][0x40c] ;  /* 0x00010300ffb00b82 */ /* 0x000e220000000800 */
[----:B-1----:R-:W-:Y:S01]  /*5190*/  @P0 FMUL.FTZ R169, R41, R130 ;  /* 0x0000008229a90220 */ /* 0x002fe20000410000 */
[----:B------:R-:W-:Y:S02]  /*51a0*/  @P0 HADD2.F32 R130, -RZ, R46.H1_H1 ;  /* 0x3000002eff820230 */ /* 0x000fe40000004100 */
[----:B------:R-:W-:-:S04]  /*51b0*/  HFMA2 R41, -RZ, RZ, 0, 0 ;  /* 0x00000000ff297431 */ /* 0x000fc800000001ff */
[----:B------:R-:W1:Y:S01]  /*51c0*/  @P0 LDC R177, c[0x0][0x40c] ;  /* 0x00010300ffb10b82 */ /* 0x000e620000000800 */
[----:B--2---:R-:W-:Y:S01]  /*51d0*/  @P0 FMUL.FTZ R32, R129, R170 ;  /* 0x000000aa81200220 */ /* 0x004fe20000410000 */
[----:B------:R-:W-:Y:S01]  /*51e0*/  @P0 HADD2.F32 R129, -RZ, R46.H0_H0 ;  /* 0x2000002eff810230 */ /* 0x000fe20000004100 */
        /* <DEDUP_REMOVED lines=20> */
.L_x_8996:
[----:B------:R-:W0:Y:S02]  /*5330*/  LDC.64 R176, c[0x0][0x3a8] ;  /* 0x0000ea00ffb07b82 */ /* 0x000e240000000a00 */
[----:B0-----:R-:W-:-:S05]  /*5340*/  IMAD.WIDE.U32 R176, R174, 0x10, R176 ;  /* 0x00000010aeb07825 */ /* 0x001fca00078e00b0 */
[----:B------:R0:W-:Y:S02]  /*5350*/  STG.E.128 desc[UR6][R176.64], R128 ;  /* 0x00000080b0007986 */ /* 0x0001e4000c101d06 */
.L_x_8992:
[----:B------:R-:W-:Y:S05]  /*5360*/  BSYNC.RECONVERGENT B0 ;  /* 0x0000000000007941 */ /* 0x000fea0003800200 */
.L_x_8991:
        /* <DEDUP_REMOVED lines=290> */
.L_x_9030:
        /* <DEDUP_REMOVED lines=27> */
[--C-:B------:R-:W-:Y:S01]  /*6740*/  FADD.FTZ R130, R15, -R179.reuse ;  /* 0x800000b30f827221 */ /* 0x100fe20000010000 */
[----:B------:R-:W-:Y:S02]  /*6750*/  HADD2.F32 R175, -RZ, R125.H0_H0 ;  /* 0x2000007dffaf7230 */ /* 0x000fe40000004100 */
[----:B------:R-:W-:Y:S01]  /*6760*/  FADD.FTZ R176, R137, -R179 ;  /* 0x800000b389b07221 */ /* 0x000fe20000010000 */
[----:B------:R-:W-:Y:S02]  /*6770*/  HADD2.F32 R181, -RZ, R121.H0_H0 ;  /* 0x20000079ffb57230 */ /* 0x000fe40000004100 */
[C---:B------:R-:W-:Y:S01]  /*6780*/  FMUL.FTZ R174, R177.reuse, R174 ;  /* 0x000000aeb1ae7220 */ /* 0x040fe20000410000 */
[----:B------:R-:W-:Y:S02]  /*6790*/  HADD2.F32 R183, -RZ, R126.H0_H0 ;  /* 0x2000007effb77230 */ /* 0x000fe40000004100 */
[----:B------:R-:W-:Y:S01]  /*67a0*/  FMUL.FTZ R130, R177, R130 ;  /* 0x00000082b1827220 */ /* 0x000fe20000410000 */
[----:B------:R-:W-:-:S02]  /*67b0*/  HADD2.F32 R185, -RZ, R122.H0_H0 ;  /* 0x2000007affb97230 */ /* 0x000fc40000004100 */
[----:B0-----:R-:W-:Y:S01]  /*67c0*/  FMUL.FTZ R178, R177, R176 ;  /* 0x000000b0b1b27220 */ /* 0x001fe20000410000 */
        /* <DEDUP_REMOVED lines=38> */
.L_x_9001:
[----:B------:R-:W-:Y:S05]  /*6a30*/  BSYNC.RECONVERGENT B1 ;  /* 0x0000000000017941 */ /* 0x000fea0003800200 */
.L_x_9000:
[----:B------:R-:W-:Y:S01]  /*6a40*/  LOP3.LUT P0, RZ, R4, 0x800, RZ, 0xc0, !PT ;  /* 0x0000080004ff7812 */ /* 0x000fe2000780c0ff */
[----:B------:R-:W-:-:S12]  /*6a50*/  BSSY.RECONVERGENT B1, `(.L_x_9002) ;  /* 0x0000032000017945 */ /* 0x000fd80003800200 */
[----:B------:R-:W-:Y:S05]  /*6a60*/  @!P0 BRA `(.L_x_9003) ;  /* 0x0000000000c08947 */ /* 0x000fea0003800000 */
[--C-:B-1----:R-:W-:Y:S01]  /*6a70*/  FADD.FTZ R174, R134, -R179.reuse ;  /* 0x800000b386ae7221 */ /* 0x102fe20000010000 */
        /* <DEDUP_REMOVED lines=47> */
.L_x_9003:
[----:B------:R-:W-:Y:S05]  /*6d70*/  BSYNC.RECONVERGENT B1 ;  /* 0x0000000000017941 */ /* 0x000fea0003800200 */
.L_x_9002:
[----:B------:R-:W-:Y:S01]  /*6d80*/  LOP3.LUT P0, RZ, R4, 0x1000, RZ, 0xc0, !PT ;  /* 0x0000100004ff7812 */ /* 0x000fe2000780c0ff */
[----:B------:R-:W-:-:S12]  /*6d90*/  BSSY.RECONVERGENT B1, `(.L_x_9004) ;  /* 0x0000032000017945 */ /* 0x000fd80003800200 */
[----:B------:R-:W-:Y:S05]  /*6da0*/  @!P0 BRA `(.L_x_9005) ;  /* 0x0000000000c08947 */ /* 0x000fea0003800000 */
[--C-:B-12---:R-:W-:Y:S01]  /*6db0*/  FADD.FTZ R174, R40, -R179.reuse ;  /* 0x800000b328ae7221 */ /* 0x106fe20000010000 */
        /* <DEDUP_REMOVED lines=47> */
.L_x_9005:
[----:B------:R-:W-:Y:S05]  /*70b0*/  BSYNC.RECONVERGENT B1 ;  /* 0x0000000000017941 */ /* 0x000fea0003800200 */
.L_x_9004:
[----:B------:R-:W-:Y:S01]  /*70c0*/  LOP3.LUT P0, RZ, R4, 0x2000, RZ, 0xc0, !PT ;  /* 0x0000200004ff7812 */ /* 0x000fe2000780c0ff */
[----:B------:R-:W-:-:S12]  /*70d0*/  BSSY.RECONVERGENT B1, `(.L_x_9006) ;  /* 0x0000032000017945 */ /* 0x000fd80003800200 */
[----:B------:R-:W-:Y:S05]  /*70e0*/  @!P0 BRA `(.L_x_9007) ;  /* 0x0000000000c08947 */ /* 0x000fea0003800000 */
[--C-:B-123--:R-:W-:Y:S01]  /*70f0*/  FADD.FTZ R174, R35, -R179.reuse ;  /* 0x800000b323ae7221 */ /* 0x10efe20000010000 */
        /* <DEDUP_REMOVED lines=47> */
.L_x_9007:
[----:B------:R-:W-:Y:S05]  /*73f0*/  BSYNC.RECONVERGENT B1 ;  /* 0x0000000000017941 */ /* 0x000fea0003800200 */
.L_x_9006:
[----:B------:R-:W-:Y:S01]  /*7400*/  LOP3.LUT P0, RZ, R4, 0x200, RZ, 0xc0, !PT ;  /* 0x0000020004ff7812 */ /* 0x000fe2000780c0ff */
[----:B------:R-:W-:-:S12]  /*7410*/  BSSY.RECONVERGENT B1, `(.L_x_9008) ;  /* 0x0000032000017945 */ /* 0x000fd80003800200 */
[----:B------:R-:W-:Y:S05]  /*7420*/  @!P0 BRA `(.L_x_9009) ;  /* 0x0000000000c08947 */ /* 0x000fea0003800000 */
[--C-:B-1234-:R-:W-:Y:S01]  /*7430*/  FADD.FTZ R174, R144, -R179.reuse ;  /* 0x800000b390ae7221 */ /* 0x11efe20000010000 */
        /* <DEDUP_REMOVED lines=47> */
.L_x_9009:
[----:B------:R-:W-:Y:S05]  /*7730*/  BSYNC.RECONVERGENT B1 ;  /* 0x0000000000017941 */ /* 0x000fea0003800200 */
.L_x_9008:
[----:B------:R-:W-:Y:S01]  /*7740*/  LOP3.LUT P0, RZ, R4, 0x100, RZ, 0xc0, !PT ;  /* 0x0000010004ff7812 */ /* 0x000fe2000780c0ff */
[----:B------:R-:W-:-:S12]  /*7750*/  BSSY.RECONVERGENT B1, `(.L_x_9010) ;  /* 0x0000032000017945 */ /* 0x000fd80003800200 */
[----:B------:R-:W-:Y:S05]  /*7760*/  @!P0 BRA `(.L_x_9011) ;  /* 0x0000000000c08947 */ /* 0x000fea0003800000 */
[--C-:B01234-:R-:W-:Y:S01]  /*7770*/  FADD.FTZ R174, R149, -R179.reuse ;  /* 0x800000b395ae7221 */ /* 0x11ffe20000010000 */
        /* <DEDUP_REMOVED lines=47> */
.L_x_9011:
[----:B------:R-:W-:Y:S05]  /*7a70*/  BSYNC.RECONVERGENT B1 ;  /* 0x0000000000017941 */ /* 0x000fea0003800200 */
.L_x_9010:
        /* <DEDUP_REMOVED lines=51> */
.L_x_9013:
[----:B------:R-:W-:Y:S05]  /*7db0*/  BSYNC.RECONVERGENT B1 ;  /* 0x0000000000017941 */ /* 0x000fea0003800200 */
.L_x_9012:
        /* <DEDUP_REMOVED lines=51> */
.L_x_9015:
[----:B------:R-:W-:Y:S05]  /*80f0*/  BSYNC.RECONVERGENT B1 ;  /* 0x0000000000017941 */ /* 0x000fea0003800200 */
.L_x_9014:
        /* <DEDUP_REMOVED lines=51> */
.L_x_9017:
[----:B------:R-:W-:Y:S05]  /*8430*/  BSYNC.RECONVERGENT B1 ;  /* 0x0000000000017941 */ /* 0x000fea0003800200 */
.L_x_9016:
[----:B------:R-:W-:-:S13]  /*8440*/  LOP3.LUT P0, RZ, R4, 0x10, RZ, 0xc0, !PT ;  /* 0x0000001004ff7812 */ /* 0x000fda000780c0ff */
        /* <DEDUP_REMOVED lines=9> */
[----:B------:R-:W-:Y:S01]  /*84e0*/  FADD.FTZ R186, R172, -R179 ;  /* 0x800000b3acba7221 */ /* 0x000fe20000010000 */
[----:B------:R-:W-:Y:S02]  /*84f0*/  HADD2.F32 R179, -RZ, R53.H0_H0 ;  /* 0x20000035ffb37230 */ /* 0x000fe40000004100 */
[----:B------:R-:W-:Y:S01]  /*8500*/  FMUL.FTZ R176, R177, R176 ;  /* 0x000000b0b1b07220 */ /* 0x000fe20000410000 */
        /* <DEDUP_REMOVED lines=36> */
.L_x_8999:
[----:B------:R-:W-:Y:S05]  /*8750*/  BSYNC.RECONVERGENT B0 ;  /* 0x0000000000007941 */ /* 0x000fea0003800200 */
.L_x_8998:
[----:B01234-:R-:W0:Y:S02]  /*8760*/  LDC.64 R128, c[0x0][0x380] ;  /* 0x0000e000ff807b82 */ /* 0x01fe240000000a00 */
[----:B0-----:R-:W-:-:S04]  /*8770*/  LEA R0, R128, R0, 0x2 ;  /* 0x0000000080007211 */ /* 0x001fc800078e10ff */
[----:B------:R-:W-:-:S13]  /*8780*/  ISETP.GE.AND P0, PT, R0, R129, PT ;  /* 0x000000810000720c */ /* 0x000fda0003f06270 */
[----:B------:R-:W-:Y:S05]  /*8790*/  @!P0 BRA `(.L_x_9018) ;  /* 0xffffff8400488947 */ /* 0x000fea000383ffff */
[----:B------:R-:W-:Y:S05]  /*87a0*/  EXIT ;  /* 0x000000000000794d */ /* 0x000fea0003800000 */
.L_x_8997:
        /* <DEDUP_REMOVED lines=8> */
.L_x_9020:
[----:B------:R-:W-:Y:S05]  /*8830*/  BSYNC B0 ;  /* 0x0000000000007941 */ /* 0x000fea0003800000 */
.L_x_9019:
        /* <DEDUP_REMOVED lines=9> */
.L_x_9021:
[----:B------:R-:W-:Y:S01]  /*88d0*/  HFMA2 R182, -RZ, RZ, 0, 2.384185791015625e-07 ;  /* 0x00000004ffb67431 */ /* 0x000fe200000001ff */
[----:B------:R-:W-:-:S05]  /*88e0*/  MOV R130, R181 ;  /* 0x000000b500827202 */ /* 0x000fca0000000f00 */
[----:B------:R-:W-:-:S05]  /*88f0*/  FADD.FTZ R130, R129, R130 ;  /* 0x0000008281827221 */ /* 0x000fca0000010000 */
[----:B------:R-:W-:-:S07]  /*8900*/  MOV R183, R130 ;  /* 0x0000008200b77202 */ /* 0x000fce0000000f00 */
[----:B------:R-:W-:Y:S05]  /*8910*/  WARPSYNC.COLLECTIVE R180, `(.L_x_9022) ;  /* 0x00000000b4087348 */ /* 0x000fea0003c00000 */
[----:B------:R0:W1:Y:S02]  /*8920*/  SHFL.BFLY P6, R181, R183, R182, R185 ;  /* 0x0c0000b6b7b57389 */ /* 0x00006400000c00b9 */
[----:B01----:R-:W-:Y:S05]  /*8930*/  ENDCOLLECTIVE ;  /* 0x000000000000791b */ /* 0x003fea0003800000 */
.L_x_9022:
[----:B------:R-:W-:Y:S01]  /*8940*/  HFMA2 R182, -RZ, RZ, 0, 4.76837158203125e-07 ;  /* 0x00000008ffb67431 */ /* 0x000fe200000001ff */
[----:B------:R-:W-:-:S05]  /*8950*/  MOV R131, R181 ;  /* 0x000000b500837202 */ /* 0x000fca0000000f00 */
[----:B------:R-:W-:-:S05]  /*8960*/  FADD.FTZ R131, R130, R131 ;  /* 0x0000008382837221 */ /* 0x000fca0000010000 */
[----:B------:R-:W-:-:S07]  /*8970*/  MOV R183, R131 ;  /* 0x0000008300b77202 */ /* 0x000fce0000000f00 */
[----:B------:R-:W-:Y:S05]  /*8980*/  WARPSYNC.COLLECTIVE R180, `(.L_x_9023) ;  /* 0x00000000b4087348 */ /* 0x000fea0003c00000 */
[----:B------:R0:W1:Y:S02]  /*8990*/  SHFL.BFLY P6, R181, R183, R182, R185 ;  /* 0x0c0000b6b7b57389 */ /* 0x00006400000c00b9 */
[----:B01----:R-:W-:Y:S05]  /*89a0*/  ENDCOLLECTIVE ;  /* 0x000000000000791b */ /* 0x003fea0003800000 */
.L_x_9023:
        /* <DEDUP_REMOVED lines=8> */
.L_x_9024:
[----:B------:R-:W-:Y:S01]  /*8a30*/  HFMA2 R182, -RZ, RZ, 0, 5.9604644775390625e-08 ;  /* 0x00000001ffb67431 */ /* 0x000fe200000001ff */
[----:B------:R-:W-:Y:S02]  /*8a40*/  MOV R178, R181 ;  /* 0x000000b500b27202 */ /* 0x000fe40000000f00 */
[----:B------:R-:W-:-:S03]  /*8a50*/  LOP3.LUT P6, RZ, R4, 0x2, RZ, 0xc0, !PT ;  /* 0x0000000204ff7812 */ /* 0x000fc600078cc0ff */
        /* <DEDUP_REMOVED lines=170> */
.L_x_9025:
[----:B------:R-:W-:Y:S01]  /*9500*/  HFMA2 R182, -RZ, RZ, 0, 1.1920928955078125e-07 ;  /* 0x00000002ffb67431 */ /* 0x000fe200000001ff */
[----:B------:R-:W-:-:S05]  /*9510*/  MOV R129, R181 ;  /* 0x000000b500817202 */ /* 0x000fca0000000f00 */
[----:B------:R-:W-:-:S05]  /*9520*/  FADD.FTZ R129, R128, R129 ;  /* 0x0000008180817221 */ /* 0x000fca0000010000 */
[----:B------:R-:W-:-:S07]  /*9530*/  MOV R183, R129 ;  /* 0x0000008100b77202 */ /* 0x000fce0000000f00 */
[----:B------:R-:W-:Y:S05]  /*9540*/  WARPSYNC.COLLECTIVE R180, `(.L_x_9026) ;  /* 0x00000000b4087348 */ /* 0x000fea0003c00000 */
[----:B------:R0:W1:Y:S02]  /*9550*/  SHFL.BFLY P6, R181, R183, R182, R185 ;  /* 0x0c0000b6b7b57389 */ /* 0x00006400000c00b9 */
[----:B01----:R-:W-:Y:S05]  /*9560*/  ENDCOLLECTIVE ;  /* 0x000000000000791b */ /* 0x003fea0003800000 */
.L_x_9026:
[----:B------:R-:W-:Y:S01]  /*9570*/  HFMA2 R182, -RZ, RZ, 0, 2.384185791015625e-07 ;  /* 0x00000004ffb67431 */ /* 0x000fe200000001ff */
[----:B------:R-:W-:-:S05]  /*9580*/  MOV R130, R181 ;  /* 0x000000b500827202 */ /* 0x000fca0000000f00 */
[----:B------:R-:W-:-:S05]  /*9590*/  FADD.FTZ R130, R129, R130 ;  /* 0x0000008281827221 */ /* 0x000fca0000010000 */
[----:B------:R-:W-:-:S07]  /*95a0*/  MOV R183, R130 ;  /* 0x0000008200b77202 */ /* 0x000fce0000000f00 */
[----:B------:R-:W-:Y:S05]  /*95b0*/  WARPSYNC.COLLECTIVE R180, `(.L_x_9027) ;  /* 0x00000000b4087348 */ /* 0x000fea0003c00000 */
[----:B------:R0:W1:Y:S02]  /*95c0*/  SHFL.BFLY P6, R181, R183, R182, R185 ;  /* 0x0c0000b6b7b57389 */ /* 0x00006400000c00b9 */
[----:B01----:R-:W-:Y:S05]  /*95d0*/  ENDCOLLECTIVE ;  /* 0x000000000000791b */ /* 0x003fea0003800000 */
.L_x_9027:
[----:B------:R-:W-:Y:S01]  /*95e0*/  HFMA2 R182, -RZ, RZ, 0, 4.76837158203125e-07 ;  /* 0x00000008ffb67431 */ /* 0x000fe200000001ff */
[----:B------:R-:W-:-:S05]  /*95f0*/  MOV R131, R181 ;  /* 0x000000b500837202 */ /* 0x000fca0000000f00 */
[----:B------:R-:W-:-:S05]  /*9600*/  FADD.FTZ R131, R130, R131 ;  /* 0x0000008382837221 */ /* 0x000fca0000010000 */
[----:B------:R-:W-:-:S07]  /*9610*/  MOV R183, R131 ;  /* 0x0000008300b77202 */ /* 0x000fce0000000f00 */
[----:B------:R-:W-:Y:S05]  /*9620*/  WARPSYNC.COLLECTIVE R180, `(.L_x_9028) ;  /* 0x00000000b4087348 */ /* 0x000fea0003c00000 */
[----:B------:R0:W1:Y:S02]  /*9630*/  SHFL.BFLY P6, R181, R183, R182, R185 ;  /* 0x0c0000b6b7b57389 */ /* 0x00006400000c00b9 */
[----:B01----:R-:W-:Y:S05]  /*9640*/  ENDCOLLECTIVE ;  /* 0x000000000000791b */ /* 0x003fea0003800000 */
.L_x_9028:
[----:B------:R-:W-:Y:S01]  /*9650*/  HFMA2 R182, -RZ, RZ, 0, 9.5367431640625e-07 ;  /* 0x00000010ffb67431 */ /* 0x000fe200000001ff */
[----:B------:R-:W-:-:S05]  /*9660*/  MOV R178, R181 ;  /* 0x000000b500b27202 */ /* 0x000fca0000000f00 */
[----:B------:R-:W-:-:S05]  /*9670*/  FADD.FTZ R178, R131, R178 ;  /* 0x000000b283b27221 */ /* 0x000fca0000010000 */
[----:B------:R-:W-:-:S07]  /*9680*/  MOV R183, R178 ;  /* 0x000000b200b77202 */ /* 0x000fce0000000f00 */
[----:B------:R-:W-:Y:S05]  /*9690*/  WARPSYNC.COLLECTIVE R180, `(.L_x_9029) ;  /* 0x00000000b4087348 */ /* 0x000fea0003c00000 */
[----:B------:R0:W1:Y:S02]  /*96a0*/  SHFL.BFLY P6, R181, R183, R182, R185 ;  /* 0x0c0000b6b7b57389 */ /* 0x00006400000c00b9 */
[----:B01----:R-:W-:Y:S05]  /*96b0*/  ENDCOLLECTIVE ;  /* 0x000000000000791b */ /* 0x003fea0003800000 */
.L_x_9029:
[----:B------:R-:W-:Y:S01]  /*96c0*/  MOV R177, R181 ;  /* 0x000000b500b17202 */ /* 0x000fe20000000f00 */
[----:B------:R-:W-:Y:S06]  /*96d0*/  BRA `(.L_x_9030) ;  /* 0xffffffcc00ac7947 */ /* 0x000fec000383ffff */
.L_x_9031:
        /* <DEDUP_REMOVED lines=10> */
.L_x_88434:


//--------------------- .text._ZN10layer_norm13ln_fwd_kernelINS_13Kernel_traitsI6__halfS2_S2_S2_fjLj2560ELj1ELj4ELj1ELj16ENS_18Kernel_traits_baseILj2560ES2_S2_S2_S2_fjLj128EEEEELb0ELb0ELb1ELb1EEEvNS_9FwdParamsE --------------------------
	.section	.text._ZN10layer_norm13ln_fwd_kernelINS_13Kernel_traitsI6__halfS2_S2_S2_fjLj2560ELj1ELj4ELj1ELj16ENS_18Kernel_traits_baseILj2560ES2_S2_S2_S2_fjLj128EEEEELb0ELb0ELb1ELb1EEEvNS_9FwdParamsE,"ax",@progbits
	.align	128
        .global         _ZN10layer_norm13ln_fwd_kernelINS_13Kernel_traitsI6__halfS2_S2_S2_fjLj2560ELj1ELj4ELj1ELj16ENS_18Kernel_traits_baseILj2560ES2_S2_S2_S2_fjLj128EEEEELb0ELb0ELb1ELb1EEEvNS_9FwdParamsE
        .type           _ZN10layer_norm13ln_fwd_kernelINS_13Kernel_traitsI6__halfS2_S2_S2_fjLj2560ELj1ELj4ELj1ELj16ENS_18Kernel_traits_baseILj2560ES2_S2_S2_S2_fjLj128EEEEELb0ELb0ELb1ELb1EEEvNS_9FwdParamsE,@function
        .size           _ZN10layer_norm13ln_fwd_kernelINS_13Kernel_traitsI6__halfS2_S2_S2_fjLj2560ELj1ELj4ELj1ELj16ENS_18Kernel_traits_baseILj2560ES2_S2_S2_S2_fjLj128EEEEELb0ELb0ELb1ELb1EEEvNS_9FwdParamsE,(.L_x_88435 - _ZN10layer_norm13ln_fwd_kernelINS_13Kernel_traitsI6__halfS2_S2_S2_fjLj2560ELj1ELj4ELj1ELj16ENS_18Kernel_traits_baseILj2560ES2_S2_S2_S2_fjLj128EEEEELb0ELb0ELb1ELb1EEEvNS_9FwdParamsE)
        .other          _ZN10layer_norm13ln_fwd_kernelINS_13Kernel_traitsI6__halfS2_S2_S2_fjLj2560ELj1ELj4ELj1ELj16ENS_18Kernel_traits_baseILj2560ES2_S2_S2_S2_fjLj128EEEEELb0ELb0ELb1ELb1EEEvNS_9FwdParamsE,@"STO_CUDA_ENTRY STV_DEFAULT"
_ZN10layer_norm13ln_fwd_kernelINS_13Kernel_traitsI6__halfS2_S2_S2_fjLj2560ELj1ELj4ELj1ELj16ENS_18Kernel_traits_baseILj2560ES2_S2_S2_S2_fjLj128EEEEELb0ELb0ELb1ELb1EEEvNS_9FwdParamsE:
.text._ZN10layer_norm13ln_fwd_kernelINS_13Kernel_traitsI6__halfS2_S2_S2_fjLj2560ELj1ELj4ELj1ELj16ENS_18Kernel_traits_baseILj2560ES2_S2_S2_S2_fjLj128EEEEELb0ELb0ELb1ELb1EEEvNS_9FwdParamsE:
        /* <DEDUP_REMOVED lines=37> */
.L_x_9032:
        /* <DEDUP_REMOVED lines=32> */
.L_x_9033:
[----:B------:R-:W1:Y:S01]  /*0450*/  LDCU UR4, c[0x0][0x384] ;  /* 0x00007080ff0477ac */ /* 0x000e620008000800 */
[----:B------:R-:W2:Y:S01]  /*0460*/  LDCU.U8 UR5, c[0x0][0x410] ;  /* 0x00008200ff0577ac */ /* 0x000ea20008000000 */
[----:B------:R-:W3:Y:S01]  /*0470*/  LDCU UR10, c[0x0][0x448] ;  /* 0x00008900ff0a77ac */ /* 0x000ee20008000800 */
[----:B------:R-:W4:Y:S01]  /*0480*/  LDCU.64 UR8, c[0x0][0x3a0] ;  /* 0x00007400ff0877ac */ /* 0x000f220008000a00 */
[----:B-1----:R-:W-:-:S13]  /*0490*/  ISETP.GE.AND P0, PT, R88, UR4, PT ;  /* 0x0000000458007c0c */ /* 0x002fda000bf06270 */
[----:B--234-:R-:W-:Y:S05]  /*04a0*/  @P0 EXIT ;  /* 0x000000000000094d */ /* 0x01cfea0003800000 */
.L_x_9057:
[----:B0-----:R-:W0:Y:S08]  /*04b0*/  LDC.64 R2, c[0x0][0x3f0] ;  /* 0x0000fc00ff027b82 */ /* 0x001e300000000a00 */
[----:B------:R-:W1:Y:S08]  /*04c0*/  LDC R121, c[0x0][0x388] ;  /* 0x0000e200ff797b82 */ /* 0x000e700000000800 */
[----:B------:R-:W2:Y:S01]  /*04d0*/  LDC.64 R84, c[0x0][0x3f8] ;  /* 0x0000fe00ff547b82 */ /* 0x000ea20000000a00 */
[----:B0-----:R-:W-:-:S05]  /*04e0*/  IMAD.WIDE R2, R88, 0x4, R2 ;  /* 0x0000000458027825 */ /* 0x001fca00078e0202 */
[----:B------:R2:W3:Y:S01]  /*04f0*/  LDG.E R0, desc[UR6][R2.64] ;  /* 0x0000000602007981 */ /* 0x0004e2000c1e1900 */
[----:B------:R-:W-:Y:S02]  /*0500*/  HFMA2 R122, -RZ, RZ, 0, 0 ;  /* 0x00000000ff7a7431 */ /* 0x000fe400000001ff */
[----:B--2---:R-:W-:-:S05]  /*0510*/  IMAD.WIDE R2, R88, 0x4, R84 ;  /* 0x0000000458027825 */ /* 0x004fca00078e0254 */
[----:B-----5:R0:W5:Y:S01]  /*0520*/  LDG.E R120, desc[UR6][R2.64] ;  /* 0x0000000602787981 */ /* 0x020162000c1e1900 */
        /* <DEDUP_REMOVED lines=8> */
[----:B------:R0:W5:Y:S01]  /*05b0*/  @P0 LDG.E.128 R4, desc[UR6][R84.64] ;  /* 0x0000000654040981 */ /* 0x000162000c1e1d00 */
[----:B------:R-:W-:Y:S01]  /*05c0*/  UISETP.NE.U32.AND UP0, UPT, UR8, URZ, UPT ;  /* 0x000000ff0800728c */ /* 0x000fe2000bf05070 */
[----:B------:R-:W-:-:S03]  /*05d0*/  IMAD R86, R88, R121, RZ ;  /* 0x0000007958567224 */ /* 0x000fc600078e02ff */
[----:B------:R-:W-:Y:S02]  /*05e0*/  UISETP.NE.AND.EX UP0, UPT, UR9, URZ, UPT, UP0 ;  /* 0x000000ff0900728c */ /* 0x000fe4000bf05300 */
[----:B------:R-:W-:-:S04]  /*05f0*/  SHF.R.S32.HI R87, RZ, 0x1f, R86 ;  /* 0x0000001fff577819 */ /* 0x000fc80000011456 */
[----:B------:R-:W-:-:S04]  /*0600*/  LEA.HI R86, R87, R86, RZ, 0x3 ;  /* 0x0000005657567211 */ /* 0x000fc800078f18ff */
[----:B------:R-:W-:Y:S01]  /*0610*/  LEA.HI.SX32 R123, R86, R89, 0x1d ;  /* 0x00000059567b7211 */ /* 0x000fe200078feaff */
[----:B0-----:R-:W-:Y:S06]  /*0620*/  BRA.U !UP0, `(.L_x_9034) ;  /* 0x0000000108c47547 */ /* 0x001fec000b800000 */
[----:B------:R-:W0:Y:S02]  /*0630*/  LDC.64 R2, c[0x0][0x3a0] ;  /* 0x0000e800ff027b82 */ /* 0x000e240000000a00 */
[----:B0-----:R-:W-:-:S05]  /*0640*/  IMAD.WIDE.U32 R2, R123, 0x10, R2 ;  /* 0x000000107b027825 */ /* 0x001fca00078e0002 */
[----:B------:R0:W2:Y:S01]  /*0650*/  LDG.E.128 R92, desc[UR6][R2.64] ;  /* 0x00000006025c7981 */ /* 0x0000a2000c1e1d00 */
[----:B------:R-:W-:-:S13]  /*0660*/  ISETP.GT.AND P1, PT, R0, RZ, PT ;  /* 0x000000ff0000720c */ /* 0x000fda0003f24270 */
[----:B------:R-:W1:Y:S01]  /*0670*/  @P1 LDC R87, c[0x0][0x40c] ;  /* 0x00010300ff571b82 */ /* 0x000e620000000800 */
[----:B-----5:R-:W-:Y:S02]  /*0680*/  @P1 HADD2.F32 R84, -RZ, R4.H1_H1 ;  /* 0x30000004ff541230 */ /* 0x020fe40000004100 */
[--C-:B------:R-:W-:Y:S02]  /*0690*/  @P1 HADD2.F32 R85, -RZ, R5.reuse.H0_H0 ;  /* 0x20000005ff551230 */ /* 0x100fe40000004100 */
[----:B------:R-:W-:Y:S02]  /*06a0*/  @P1 HADD2.F32 R86, -RZ, R5.H1_H1 ;  /* 0x30000005ff561230 */ /* 0x000fe40000004100 */
[----:B0-----:R-:W-:Y:S01]  /*06b0*/  @P1 HADD2.F32 R3, -RZ, R6.H0_H0 ;  /* 0x20000006ff031230 */ /* 0x001fe20000004100 */
[----:B------:R-:W0:Y:S01]  /*06c0*/  @P1 LDC R91, c[0x0][0x40c] ;  /* 0x00010300ff5b1b82 */ /* 0x000e220000000800 */
[----:B------:R-:W-:-:S07]  /*06d0*/  @P1 HADD2.F32 R2, -RZ, R4.H0_H0 ;  /* 0x20000004ff021230 */ /* 0x000fce0000004100 */
[----:B------:R-:W3:Y:S08]  /*06e0*/  @P1 LDC R96, c[0x0][0x40c] ;  /* 0x00010300ff601b82 */ /* 0x000ef00000000800 */
[----:B------:R-:W4:Y:S08]  /*06f0*/  @P1 LDC R97, c[0x0][0x40c] ;  /* 0x00010300ff611b82 */ /* 0x000f300000000800 */
[----:B------:R-:W4:Y:S08]  /*0700*/  @P1 LDC R98, c[0x0][0x40c] ;  /* 0x00010300ff621b82 */ /* 0x000f300000000800 */
[----:B------:R-:W4:Y:S08]  /*0710*/  @P1 LDC R99, c[0x0][0x40c] ;  /* 0x00010300ff631b82 */ /* 0x000f300000000800 */
[----:B------:R-:W3:Y:S08]  /*0720*/  @P1 LDC R90, c[0x0][0x40c] ;  /* 0x00010300ff5a1b82 */ /* 0x000ef00000000800 */
[----:B------:R-:W4:Y:S01]  /*0730*/  @P1 LDC R100, c[0x0][0x40c] ;  /* 0x00010300ff641b82 */ /* 0x000f220000000800 */
[----:B--2---:R-:W-:-:S02]  /*0740*/  HADD2.F32 R119, -RZ, R92.H1_H1 ;  /* 0x3000005cff777230 */ /* 0x004fc40000004100 */
[--C-:B------:R-:W-:Y:S02]  /*0750*/  HADD2.F32 R118, -RZ, R93.reuse.H0_H0 ;  /* 0x2000005dff767230 */ /* 0x100fe40000004100 */
[----:B------:R-:W-:Y:S02]  /*0760*/  HADD2.F32 R113, -RZ, R92.H0_H0 ;  /* 0x2000005cff717230 */ /* 0x000fe40000004100 */
[----:B-1----:R-:W-:Y:S01]  /*0770*/  @P1 FFMA.FTZ R119, R84, R87, R119 ;  /* 0x0000005754771223 */ /* 0x002fe20000010077 */
[----:B------:R-:W-:Y:S02]  /*0780*/  HADD2.F32 R117, -RZ, R93.H1_H1 ;  /* 0x3000005dff757230 */ /* 0x000fe40000004100 */
[----:B0-----:R-:W-:Y:S01]  /*0790*/  @P1 FFMA.FTZ R118, R85, R91, R118 ;  /* 0x0000005b55761223 */ /* 0x001fe20000010076 */
[--C-:B------:R-:W-:Y:S02]  /*07a0*/  HADD2.F32 R116, -RZ, R94.reuse.H0_H0 ;  /* 0x2000005eff747230 */ /* 0x100fe40000004100 */
[----:B---3--:R-:W-:Y:S01]  /*07b0*/  @P1 FFMA.FTZ R113, R2, R90, R113 ;  /* 0x0000005a02711223 */ /* 0x008fe20000010071 */
[----:B------:R-:W-:-:S02]  /*07c0*/  HADD2.F32 R115, -RZ, R94.H1_H1 ;  /* 0x3000005eff737230 */ /* 0x000fc40000004100 */
[----:B------:R-:W-:Y:S01]  /*07d0*/  @P1 FFMA.FTZ R117, R86, R96, R117 ;  /* 0x0000006056751223 */ /* 0x000fe20000010075 */
[--C-:B------:R-:W-:Y:S02]  /*07e0*/  HADD2.F32 R114, -RZ, R95.reuse.H0_H0 ;  /* 0x2000005fff727230 */ /* 0x100fe40000004100 */
[----:B----4-:R-:W-:Y:S01]  /*07f0*/  @P1 FFMA.FTZ R116, R3, R97, R116 ;  /* 0x0000006103741223 */ /* 0x010fe20000010074 */
[----:B------:R-:W-:Y:S01]  /*0800*/  HADD2.F32 R112, -RZ, R95.H1_H1 ;  /* 0x3000005fff707230 */ /* 0x000fe20000004100 */
[----:B------:R-:W-:Y:S01]  /*0810*/  F2FP.F16.F32.PACK_AB R2, RZ, R119 ;  /* 0x00000077ff02723e */ /* 0x000fe200000000ff */
[----:B------:R-:W-:Y:S01]  /*0820*/  @P1 HADD2.F32 R84, -RZ, R6.H1_H1 ;  /* 0x30000006ff541230 */ /* 0x000fe20000004100 */
[----:B------:R-:W-:Y:S01]  /*0830*/  F2FP.F16.F32.PACK_AB R93, RZ, R118 ;  /* 0x00000076ff5d723e */ /* 0x000fe200000000ff */
[--C-:B------:R-:W-:Y:S01]  /*0840*/  @P1 HADD2.F32 R85, -RZ, R7.reuse.H0_H0 ;  /* 0x20000007ff551230 */ /* 0x100fe20000004100 */
[----:B------:R-:W-:Y:S01]  /*0850*/  F2FP.F16.F32.PACK_AB R3, RZ, R117 ;  /* 0x00000075ff03723e */ /* 0x000fe200000000ff */
        /* <DEDUP_REMOVED lines=9> */
[----:B------:R-:W-:-:S02]  /*08f0*/  PRMT R93, R93, 0x5410, R3 ;  /* 0x000054105d5d7816 */ /* 0x000fc40000000003 */
[----:B------:R-:W-:Y:S02]  /*0900*/  PRMT R94, R94, 0x5410, R84 ;  /* 0x000054105e5e7816 */ /* 0x000fe40000000054 */
[----:B------:R-:W-:Y:S02]  /*0910*/  PRMT R92, R92, 0x5410, R2 ;  /* 0x000054105c5c7816 */ /* 0x000fe40000000002 */
[----:B------:R-:W-:Y:S01]  /*0920*/  PRMT R95, R85, 0x5410, R95 ;  /* 0x00005410555f7816 */ /* 0x000fe2000000005f */
[----:B------:R-:W-:Y:S06]  /*0930*/  BRA `(.L_x_9035) ;  /* 0x0000000000a07947 */ /* 0x000fec0003800000 */
.L_x_9034:
[----:B------:R-:W0:Y:S01]  /*0940*/  @P0 LDC R3, c[0x0][0x40c] ;  /* 0x00010300ff030b82 */ /* 0x000e220000000800 */
[--C-:B-----5:R-:W-:Y:S01]  /*0950*/  @P0 HADD2.F32 R2, -RZ, R4.reuse.H0_H0 ;  /* 0x20000004ff020230 */ /* 0x120fe20000004100 */
[----:B------:R-:W-:Y:S01]  /*0960*/  CS2R R112, SRZ ;  /* 0x0000000000707805 */ /* 0x000fe2000001ff00 */
[----:B------:R-:W-:Y:S01]  /*0970*/  @P0 HADD2.F32 R84, -RZ, R4.H1_H1 ;  /* 0x30000004ff540230 */ /* 0x000fe20000004100 */
[----:B------:R-:W-:Y:S01]  /*0980*/  CS2R R118, SRZ ;  /* 0x0000000000767805 */ /* 0x000fe2000001ff00 */
[--C-:B------:R-:W-:Y:S01]  /*0990*/  @P0 HADD2.F32 R86, -RZ, R5.reuse.H0_H0 ;  /* 0x20000005ff560230 */ /* 0x100fe20000004100 */
[----:B------:R-:W-:Y:S02]  /*09a0*/  CS2R R116, SRZ ;  /* 0x0000000000747805 */ /* 0x000fe4000001ff00 */
[----:B------:R-:W-:Y:S01]  /*09b0*/  CS2R R114, SRZ ;  /* 0x0000000000727805 */ /* 0x000fe2000001ff00 */
[----:B------:R-:W1:Y:S08]  /*09c0*/  @P0 LDC R85, c[0x0][0x40c] ;  /* 0x00010300ff550b82 */ /* 0x000e700000000800 */
        /* <DEDUP_REMOVED lines=11> */
[----:B------:R-:W-:-:S06]  /*0a80*/  @P0 HADD2.F32 R86, -RZ, R7.H1_H1 ;  /* 0x30000007ff560230 */ /* 0x000fcc0000004100 */
        /* <DEDUP_REMOVED lines=8> */
[----:B------:R-:W-:-:S04]  /*0b10*/  F2FP.F16.F32.PACK_AB R93, RZ, R118 ;  /* 0x00000076ff5d723e */ /* 0x000fc800000000ff */
[----:B------:R-:W-:Y:S02]  /*0b20*/  F2FP.F16.F32.PACK_AB R84, RZ, R115 ;  /* 0x00000073ff54723e */ /* 0x000fe400000000ff */
[----:B------:R-:W-:Y:S01]  /*0b30*/  PRMT R93, R93, 0x5410, R3 ;  /* 0x000054105d5d7816 */ /* 0x000fe20000000003 */
[----:B--2---:R-:W-:Y:S01]  /*0b40*/  @P0 FMUL.FTZ R114, R85, R92 ;  /* 0x0000005c55720220 */ /* 0x004fe20000410000 */
[----:B------:R-:W-:Y:S02]  /*0b50*/  F2FP.F16.F32.PACK_AB R92, RZ, R113 ;  /* 0x00000071ff5c723e */ /* 0x000fe400000000ff */
[----:B------:R-:W-:Y:S02]  /*0b60*/  PRMT R94, R94, 0x5410, R84 ;  /* 0x000054105e5e7816 */ /* 0x000fe40000000054 */
[----:B------:R-:W-:Y:S01]  /*0b70*/  PRMT R92, R92, 0x5410, R2 ;  /* 0x000054105c5c7816 */ /* 0x000fe20000000002 */
[----:B---3--:R-:W-:Y:S01]  /*0b80*/  @P0 FMUL.FTZ R112, R86, R95 ;  /* 0x0000005f56700220 */ /* 0x008fe20000410000 */
[----:B------:R-:W-:-:S04]  /*0b90*/  F2FP.F16.F32.PACK_AB R95, RZ, R114 ;  /* 0x00000072ff5f723e */ /* 0x000fc800000000ff */
[----:B------:R-:W-:-:S04]  /*0ba0*/  F2FP.F16.F32.PACK_AB R85, RZ, R112 ;  /* 0x00000070ff55723e */ /* 0x000fc800000000ff */
[----:B------:R-:W-:-:S07]  /*0bb0*/  PRMT R95, R95, 0x5410, R85 ;  /* 0x000054105f5f7816 */ /* 0x000fce0000000055 */
.L_x_9035:
[----:B------:R-:W0:Y:S01]  /*0bc0*/  LDC.64 R2, c[0x0][0x3a8] ;  /* 0x0000ea00ff027b82 */ /* 0x000e220000000a00 */
[----:B------:R-:W-:-:S07]  /*0bd0*/  @P0 IADD3 R91, PT, PT, R122, 0x20, RZ ;  /* 0x000000207a5b0810 */ /* 0x000fce0007ffe0ff */
[----:B------:R-:W1:Y:S01]  /*0be0*/  @P0 LDC.64 R86, c[0x0][0x390] ;  /* 0x0000e400ff560b82 */ /* 0x000e620000000a00 */
[----:B0-----:R-:W-:-:S05]  /*0bf0*/  IMAD.WIDE.U32 R84, R123, 0x10, R2 ;  /* 0x000000107b547825 */ /* 0x001fca00078e0002 */
[----:B------:R0:W-:Y:S01]  /*0c00*/  STG.E.128 desc[UR6][R84.64], R92 ;  /* 0x0000005c54007986 */ /* 0x0001e2000c101d06 */
[----:B-1----:R-:W-:-:S05]  /*0c10*/  @P0 IMAD.WIDE.U32 R86, R91, 0x10, R86 ;  /* 0x000000105b560825 */ /* 0x002fca00078e0056 */
[----:B------:R0:W5:Y:S01]  /*0c20*/  @P0 LDG.E.128 R4, desc[UR6][R86.64] ;  /* 0x0000000656040981 */ /* 0x000162000c1e1d00 */
[----:B------:R-:W-:Y:S01]  /*0c30*/  IADD3 R91, PT, PT, R123, 0x20, RZ ;  /* 0x000000207b5b7810 */ /* 0x000fe20007ffe0ff */
[----:B------:R-:W-:Y:S06]  /*0c40*/  BRA.U !UP0, `(.L_x_9036) ;  /* 0x0000000108c47547 */ /* 0x000fec000b800000 */
[----:B0-----:R-:W0:Y:S02]  /*0c50*/  LDC.64 R84, c[0x0][0x3a0] ;  /* 0x0000e800ff547b82 */ /* 0x001e240000000a00 */
        /* <DEDUP_REMOVED lines=48> */
.L_x_9036:
[----:B0-----:R-:W0:Y:S01]  /*0f60*/  @P0 LDC R85, c[0x0][0x40c] ;  /* 0x00010300ff550b82 */ /* 0x001e220000000800 */
        /* <DEDUP_REMOVED lines=26> */
[----:B------:R-:W-:Y:S01]  /*1110*/  PRMT R84, R84, 0x5410, R85 ;  /* 0x0000541054547816 */ /* 0x000fe20000000055 */
[----:B-1----:R-:W-:Y:S01]  /*1120*/  @P0 FMUL.FTZ R103, R86, R97 ;  /* 0x0000006156670220 */ /* 0x002fe20000410000 */
[----:B------:R-:W-:-:S04]  /*1130*/  F2FP.F16.F32.PACK_AB R86, RZ, R110 ;  /* 0x0000006eff56723e */ /* 0x000fc800000000ff */
[----:B------:R-:W-:Y:S01]  /*1140*/  F2FP.F16.F32.PACK_AB R92, RZ, R103 ;  /* 0x00000067ff5c723e */ /* 0x000fe200000000ff */
[----:B--2---:R-:W-:Y:S01]  /*1150*/  @P0 FMUL.FTZ R102, R87, R94 ;  /* 0x0000005e57660220 */ /* 0x004fe20000410000 */
[----:B------:R-:W-:-:S04]  /*1160*/  F2FP.F16.F32.PACK_AB R87, RZ, R109 ;  /* 0x0000006dff57723e */ /* 0x000fc800000000ff */
[----:B------:R-:W-:Y:S02]  /*1170*/  F2FP.F16.F32.PACK_AB R93, RZ, R102 ;  /* 0x00000066ff5d723e */ /* 0x000fe400000000ff */
[----:B------:R-:W-:Y:S01]  /*1180*/  PRMT R85, R86, 0x5410, R87 ;  /* 0x0000541056557816 */ /* 0x000fe20000000057 */
[----:B---3--:R-:W-:Y:S01]  /*1190*/  @P0 FMUL.FTZ R100, R90, R99 ;  /* 0x000000635a640220 */ /* 0x008fe20000410000 */
[----:B------:R-:W-:-:S04]  /*11a0*/  F2FP.F16.F32.PACK_AB R90, RZ, R108 ;  /* 0x0000006cff5a723e */ /* 0x000fc800000000ff */
[----:B------:R-:W-:Y:S02]  /*11b0*/  F2FP.F16.F32.PACK_AB R94, RZ, R100 ;  /* 0x00000064ff5e723e */ /* 0x000fe400000000ff */
[----:B------:R-:W-:Y:S02]  /*11c0*/  PRMT R86, R90, 0x5410, R92 ;  /* 0x000054105a567816 */ /* 0x000fe4000000005c */
[----:B------:R-:W-:-:S07]  /*11d0*/  PRMT R87, R93, 0x5410, R94 ;  /* 0x000054105d577816 */ /* 0x000fce000000005e */
.L_x_9037:
[----:B------:R-:W0:Y:S01]  /*11e0*/  @P0 LDC.64 R92, c[0x0][0x390] ;  /* 0x0000e400ff5c0b82 */ /* 0x000e220000000a00 */
[----:B------:R-:W-:Y:S01]  /*11f0*/  @P0 IADD3 R95, PT, PT, R122, 0x40, RZ ;  /* 0x000000407a5f0810 */ /* 0x000fe20007ffe0ff */
        /* <DEDUP_REMOVED lines=55> */
.L_x_9038:
[----:B-1----:R-:W0:Y:S01]  /*1570*/  @P0 LDC R85, c[0x0][0x40c] ;  /* 0x00010300ff550b82 */ /* 0x002e220000000800 */
        /* <DEDUP_REMOVED lines=39> */
.L_x_9039:
        /* <DEDUP_REMOVED lines=57> */
.L_x_9040:
        /* <DEDUP_REMOVED lines=40> */
.L_x_9041:
        /* <DEDUP_REMOVED lines=57> */
.L_x_9042:
        /* <DEDUP_REMOVED lines=40> */
.L_x_9043:
        /* <DEDUP_REMOVED lines=57> */
.L_x_9044:
        /* <DEDUP_REMOVED lines=40> */
.L_x_9045:
[----:B------:R-:W0:Y:S01]  /*2a20*/  @P0 LDC.64 R140, c[0x0][0x390] ;  /* 0x0000e400ff8c0b82 */ /* 0x000e220000000a00 */
[----:B------:R-:W-:Y:S01]  /*2a30*/  @P0 IADD3 R151, PT, PT, R122, 0xc0, RZ ;  /* 0x000000c07a970810 */ /* 0x000fe20007ffe0ff */
        /* <DEDUP_REMOVED lines=55> */
.L_x_9046:
        /* <DEDUP_REMOVED lines=40> */
.L_x_9047:
        /* <DEDUP_REMOVED lines=58> */
.L_x_9048:
        /* <DEDUP_REMOVED lines=40> */
.L_x_9049:
        /* <DEDUP_REMOVED lines=58> */
.L_x_9050:
        /* <DEDUP_REMOVED lines=40> */
.L_x_9051:
[----:B------:R-:W0:Y:S01]  /*3c70*/  @P0 LDC.64 R90, c[0x0][0x390] ;  /* 0x0000e400ff5a0b82 */ /* 0x000e220000000a00 */
[----:B------:R-:W-:Y:S02]  /*3c80*/  IADD3 R141, PT, PT, R123, 0x100, RZ ;  /* 0x000001007b8d7810 */ /* 0x000fe40007ffe0ff */
        /* <DEDUP_REMOVED lines=29> */
[----:B------:R-:W-:-:S02]  /*3e60*/  HADD2.F32 R174, -RZ, R84.H1_H1 ;  /* 0x30000054ffae7230 */ /* 0x000fc40000004100 */
[--C-:B------:R-:W-:Y:S02]  /*3e70*/  HADD2.F32 R123, -RZ, R86.reuse.H0_H0 ;  /* 0x20000056ff7b7230 */ /* 0x100fe40000004100 */
[----:B------:R-:W-:Y:S01]  /*3e80*/  HADD2.F32 R140, -RZ, R86.H1_H1 ;  /* 0x30000056ff8c7230 */ /* 0x000fe20000004100 */
[----:B------:R-:W-:Y:S01]  /*3e90*/  F2FP.F16.F32.PACK_AB R86, RZ, R122 ;  /* 0x0000007aff56723e */ /* 0x000fe200000000ff */
[----:B------:R-:W-:Y:S02]  /*3ea0*/  @P0 HADD2.F32 R87, -RZ, R6.H1_H1 ;  /* 0x30000006ff570230 */ /* 0x000fe40000004100 */
[----:B---3--:R-:W-:Y:S01]  /*3eb0*/  @P0 FFMA.FTZ R123, R182, R183, R123 ;  /* 0x000000b7b67b0223 */ /* 0x008fe2000001007b */
        /* <DEDUP_REMOVED lines=16> */
[----:B------:R-:W-:Y:S02]  /*3fc0*/  PRMT R85, R85, 0x5410, R86 ;  /* 0x0000541055557816 */ /* 0x000fe40000000056 */
[----:B------:R-:W-:Y:S02]  /*3fd0*/  PRMT R86, R90, 0x5410, R178 ;  /* 0x000054105a567816 */ /* 0x000fe400000000b2 */
[----:B------:R-:W-:-:S02]  /*3fe0*/  PRMT R84, R84, 0x5410, R0 ;  /* 0x0000541054547816 */ /* 0x000fc40000000000 */
[----:B------:R-:W-:Y:S01]  /*3ff0*/  PRMT R87, R179, 0x5410, R87 ;  /* 0x00005410b3577816 */ /* 0x000fe20000000057 */
[----:B------:R-:W-:Y:S06]  /*4000*/  BRA `(.L_x_9053) ;  /* 0x0000000000a47947 */ /* 0x000fec0003800000 */
.L_x_9052:
[----:B-1----:R-:W0:Y:S01]  /*4010*/  @P0 LDC R85, c[0x0][0x40c] ;  /* 0x00010300ff550b82 */ /* 0x002e220000000800 */
[--C-:B-----5:R-:W-:Y:S01]  /*4020*/  @P0 HADD2.F32 R0, -RZ, R4.reuse.H0_H0 ;  /* 0x20000004ff000230 */ /* 0x120fe20000004100 */
[----:B------:R-:W-:Y:S01]  /*4030*/  CS2R R174, SRZ ;  /* 0x0000000000ae7805 */ /* 0x000fe2000001ff00 */
[----:B------:R-:W-:Y:S01]  /*4040*/  @P0 HADD2.F32 R84, -RZ, R4.H1_H1 ;  /* 0x30000004ff540230 */ /* 0x000fe20000004100 */
[----:B------:R-:W-:Y:S01]  /*4050*/  MOV R91, RZ ;  /* 0x000000ff005b7202 */ /* 0x000fe20000000f00 */
[--C-:B------:R-:W-:Y:S01]  /*4060*/  @P0 HADD2.F32 R86, -RZ, R5.reuse.H0_H0 ;  /* 0x20000005ff560230 */ /* 0x100fe20000004100 */
[----:B------:R-:W-:Y:S01]  /*4070*/  CS2R R140, SRZ ;  /* 0x00000000008c7805 */ /* 0x000fe2000001ff00 */
[----:B------:R-:W-:Y:S01]  /*4080*/  HFMA2 R176, -RZ, RZ, 0, 0 ;  /* 0x00000000ffb07431 */ /* 0x000fe200000001ff */
[----:B------:R-:W1:Y:S08]  /*4090*/  @P0 LDC R87, c[0x0][0x40c] ;  /* 0x00010300ff570b82 */ /* 0x000e700000000800 */
[----:B------:R-:W2:Y:S08]  /*40a0*/  @P0 LDC R123, c[0x0][0x40c] ;  /* 0x00010300ff7b0b82 */ /* 0x000eb00000000800 */
[----:B------:R-:W3:Y:S01]  /*40b0*/  @P0 LDC R179, c[0x0][0x40c] ;  /* 0x00010300ffb30b82 */ /* 0x000ee20000000800 */
[----:B0-----:R-:W-:Y:S01]  /*40c0*/  @P0 FMUL.FTZ R175, R0, R85 ;  /* 0x0000005500af0220 */ /* 0x001fe20000410000 */
[----:B------:R-:W-:-:S02]  /*40d0*/  @P0 HADD2.F32 R0, -RZ, R5.H1_H1 ;  /* 0x30000005ff000230 */ /* 0x000fc40000004100 */
[----:B------:R-:W-:-:S04]  /*40e0*/  @P0 HADD2.F32 R85, -RZ, R6.H1_H1 ;  /* 0x30000006ff550230 */ /* 0x000fc80000004100 */
[----:B------:R-:W0:Y:S01]  /*40f0*/  @P0 LDC R181, c[0x0][0x40c] ;  /* 0x00010300ffb50b82 */ /* 0x000e220000000800 */
[----:B-1----:R-:W-:Y:S01]  /*4100*/  @P0 FMUL.FTZ R174, R84, R87 ;  /* 0x0000005754ae0220 */ /* 0x002fe20000410000 */
[----:B------:R-:W-:Y:S02]  /*4110*/  @P0 HADD2.F32 R84, -RZ, R6.H0_H0 ;  /* 0x20000006ff540230 */ /* 0x000fe40000004100 */
        /* <DEDUP_REMOVED lines=17> */
[----:B------:R-:W-:Y:S01]  /*4230*/  PRMT R85, R85, 0x5410, R86 ;  /* 0x0000541055557816 */ /* 0x000fe20000000056 */
[----:B---3--:R-:W-:Y:S01]  /*4240*/  @P0 FMUL.FTZ R176, R87, R178 ;  /* 0x000000b257b00220 */ /* 0x008fe20000410000 */
[----:B------:R-:W-:Y:S02]  /*4250*/  F2FP.F16.F32.PACK_AB R87, RZ, R123 ;  /* 0x0000007bff57723e */ /* 0x000fe400000000ff */
[----:B------:R-:W-:Y:S02]  /*4260*/  F2FP.F16.F32.PACK_AB R178, RZ, R141 ;  /* 0x0000008dffb2723e */ /* 0x000fe400000000ff */
[----:B------:R-:W-:Y:S02]  /*4270*/  F2FP.F16.F32.PACK_AB R179, RZ, R176 ;  /* 0x000000b0ffb3723e */ /* 0x000fe400000000ff */
[----:B------:R-:W-:Y:S02]  /*4280*/  PRMT R86, R87, 0x5410, R90 ;  /* 0x0000541057567816 */ /* 0x000fe4000000005a */
[----:B------:R-:W-:-:S07]  /*4290*/  PRMT R87, R178, 0x5410, R179 ;  /* 0x00005410b2577816 */ /* 0x000fce00000000b3 */
.L_x_9053:
[----:B------:R-:W-:Y:S01]  /*42a0*/  FADD.FTZ R0, RZ, R113 ;  /* 0x00000071ff007221 */ /* 0x000fe20000010000 */
[----:B------:R-:W0:Y:S01]  /*42b0*/  S2R R90, SR_TID.X ;  /* 0x00000000005a7919 */ /* 0x000e220000002100 */
[----:B------:R-:W-:Y:S01]  /*42c0*/  IMAD.WIDE.U32 R2, R177, 0x10, R2 ;  /* 0x00000010b1027825 */ /* 0x000fe200078e0002 */
        /* <DEDUP_REMOVED lines=82> */
[----:B-1----:R-:W-:Y:S06]  /*47f0*/  BRA.DIV UR4, `(.L_x_9054) ;  /* 0x0000002a04a07947 */ /* 0x002fec000b800000 */
        /* <DEDUP_REMOVED lines=14> */
[C---:B------:R-:W-:Y:S01]  /*48e0*/  FADD.FTZ R3, -R177.reuse, R118 ;  /* 0x00000076b1037221 */ /* 0x040fe20000010100 */
[----:B------:R-:W-:Y:S01]  /*48f0*/  FADD.FTZ R85, -R177, R115 ;  /* 0x00000073b1557221 */ /* 0x000fe20000010100 */
[----:B------:R-:W-:-:S04]  /*4900*/  FFMA.FTZ R0, R0, R0, RZ ;  /* 0x0000000000007223 */ /* 0x000fc800000100ff */
[----:B------:R-:W-:Y:S01]  /*4910*/  FFMA.FTZ R0, R87, R87, R0 ;  /* 0x0000005757007223 */ /* 0x000fe20000010000 */
[----:B------:R-:W-:-:S03]  /*4920*/  FADD.FTZ R87, -R177, R117 ;  /* 0x00000075b1577221 */ /* 0x000fc60000010100 */
        /* <DEDUP_REMOVED lines=162> */
.L_x_9069:
        /* <DEDUP_REMOVED lines=10> */
[----:B-1----:R-:W-:-:S04]  /*53f0*/  @!P1 IMAD.WIDE R2, R88, 0x4, R2 ;  /* 0x0000000458029825 */ /* 0x002fc800078e0202 */
[----:B0-----:R-:W-:-:S05]  /*5400*/  @!P1 IMAD.WIDE R84, R88, 0x4, R84 ;  /* 0x0000000458549825 */ /* 0x001fca00078e0254 */
[----:B------:R0:W-:Y:S04]  /*5410*/  @!P1 STG.E desc[UR6][R84.64], R177 ;  /* 0x000000b154009986 */ /* 0x0001e8000c101906 */
[----:B--2---:R0:W-:Y:S01]  /*5420*/  @!P1 STG.E desc[UR6][R2.64], R87 ;  /* 0x0000005702009986 */ /* 0x0041e2000c101906 */
[----:B------:R-:W-:-:S13]  /*5430*/  ISETP.GE.AND P1, PT, R120, 0x1, PT ;  /* 0x000000017800780c */ /* 0x000fda0003f26270 */
[----:B0-----:R-:W-:Y:S05]  /*5440*/  @!P1 BRA `(.L_x_9056) ;  /* 0x0000001c00749947 */ /* 0x001fea0003800000 */
[----:B------:R-:W-:Y:S02]  /*5450*/  FSEL R177, R177, RZ, !P0 ;  /* 0x000000ffb1b17208 */ /* 0x000fe40004000000 */
[----:B------:R-:W-:-:S03]  /*5460*/  IADD3 R0, PT, PT, R120, -0x1, RZ ;  /* 0xffffffff78007810 */ /* 0x000fc60007ffe0ff */
        /* <DEDUP_REMOVED lines=37> */
[----:B------:R-:W-:Y:S02]  /*56c0*/  HADD2.F32 R169, -RZ, R44.H1_H1 ;  /* 0x3000002cffa97230 */ /* 0x000fe40000004100 */
        /* <DEDUP_REMOVED lines=44> */
[----:B------:R-:W-:-:S02]  /*5990*/  HADD2.F32 R170, -RZ, R104.H0_H0 ;  /* 0x20000068ffaa7230 */ /* 0x000fc40000004100 */
[C---:B------:R-:W-:Y:S01]  /*59a0*/  FMUL.FTZ R174, R87.reuse, R84 ;  /* 0x0000005457ae7220 */ /* 0x040fe20000410000 */
[----:B------:R-:W-:Y:S02]  /*59b0*/  HADD2.F32 R172, -RZ, R44.H0_H0 ;  /* 0x2000002cffac7230 */ /* 0x000fe40000004100 */
[C---:B------:R-:W-:Y:S01]  /*59c0*/  FMUL.FTZ R89, R87.reuse, R2 ;  /* 0x0000000257597220 */ /* 0x040fe20000410000 */
[C---:B------:R-:W-:Y:S01]  /*59d0*/  FMUL.FTZ R109, R87.reuse, R116 ;  /* 0x00000074576d7220 */ /* 0x040fe20000410000 */
[C---:B------:R-:W-:Y:S01]  /*59e0*/  FMUL.FTZ R97, R87.reuse, R118 ;  /* 0x0000007657617220 */ /* 0x040fe20000410000 */
[C---:B------:R-:W-:Y:S01]  /*59f0*/  FMUL.FTZ R122, R87.reuse, R110 ;  /* 0x0000006e577a7220 */ /* 0x040fe20000410000 */
[C---:B------:R-:W-:Y:S01]  /*5a00*/  FMUL.FTZ R132, R87.reuse, R108 ;  /* 0x0000006c57847220 */ /* 0x040fe20000410000 */
[C---:B------:R-:W-:Y:S01]  /*5a10*/  FMUL.FTZ R142, R87.reuse, R102 ;  /* 0x00000066578e7220 */ /* 0x040fe20000410000 */
[----:B------:R-:W-:Y:S01]  /*5a20*/  FMUL.FTZ R116, R87, R85 ;  /* 0x0000005557747220 */ /* 0x000fe20000410000 */
[----:B------:R-:W-:-:S02]  /*5a30*/  IMAD R0, R0, R121, RZ ;  /* 0x0000007900007224 */ /* 0x000fc400078e02ff */
        /* <DEDUP_REMOVED lines=72> */
[----:B------:R-:W-:Y:S01]  /*5ec0*/  FFMA.FTZ R96, R174, R96, R169 ;  /* 0x00000060ae607223 */ /* 0x000fe200000100a9 */
[----:B------:R-:W-:Y:S01]  /*5ed0*/  FFMA.FTZ R89, R89, R170, R172 ;  /* 0x000000aa59597223 */ /* 0x000fe200000100ac */
[----:B------:R-:W-:-:S02]  /*5ee0*/  HADD2.F32 R87, -RZ, R105.H1_H1 ;  /* 0x30000069ff577230 */ /* 0x000fc40000004100 */
[----:B------:R-:W-:Y:S02]  /*5ef0*/  HADD2.F32 R169, -RZ, R45.H1_H1 ;  /* 0x3000002dffa97230 */ /* 0x000fe40000004100 */
[----:B------:R-:W-:Y:S02]  /*5f00*/  HADD2.F32 R170, -RZ, R105.H0_H0 ;  /* 0x20000069ffaa7230 */ /* 0x000fe40000004100 */
[----:B------:R-:W-:Y:S02]  /*5f10*/  HADD2.F32 R172, -RZ, R45.H0_H0 ;  /* 0x2000002dffac7230 */ /* 0x000fe40000004100 */
[----:B------:R-:W-:Y:S01]  /*5f20*/  FFMA.FTZ R100, R100, R87, R169 ;  /* 0x0000005764647223 */ /* 0x000fe200000100a9 */
[----:B------:R-:W-:Y:S02]  /*5f30*/  HADD2.F32 R175, -RZ, R107.H0_H0 ;  /* 0x2000006bffaf7230 */ /* 0x000fe40000004100 */
[----:B------:R-:W-:Y:S02]  /*5f40*/  HADD2.F32 R177, -RZ, R47.H0_H0 ;  /* 0x2000002fffb17230 */ /* 0x000fe40000004100 */
[----:B------:R-:W-:Y:S01]  /*5f50*/  FFMA.FTZ R97, R97, R170, R172 ;  /* 0x000000aa61617223 */ /* 0x000fe200000100ac */
[----:B------:R-:W-:-:S02]  /*5f60*/  HADD2.F32 R171, -RZ, R106.H1_H1 ;  /* 0x3000006affab7230 */ /* 0x000fc40000004100 */
[----:B------:R-:W-:Y:S02]  /*5f70*/  HADD2.F32 R173, -RZ, R46.H1_H1 ;  /* 0x3000002effad7230 */ /* 0x000fe40000004100 */
[----:B------:R-:W-:Y:S01]  /*5f80*/  FFMA.FTZ R87, R168, R175, R177 ;  /* 0x000000afa8577223 */ /* 0x000fe200000100b1 */
[----:B------:R-:W-:Y:S02]  /*5f90*/  HADD2.F32 R174, -RZ, R106.H0_H0 ;  /* 0x2000006affae7230 */ /* 0x000fe40000004100 */
[----:B------:R-:W-:Y:S02]  /*5fa0*/  HADD2.F32 R176, -RZ, R46.H0_H0 ;  /* 0x2000002effb07230 */ /* 0x000fe40000004100 */
[----:B------:R-:W-:Y:S01]  /*5fb0*/  FFMA.FTZ R114, R114, R171, R173 ;  /* 0x000000ab72727223 */ /* 0x000fe200000100ad */
[----:B------:R-:W-:Y:S02]  /*5fc0*/  HADD2.F32 R168, -RZ, R80.H1_H1 ;  /* 0x30000050ffa87230 */ /* 0x000fe40000004100 */
[----:B------:R-:W-:-:S02]  /*5fd0*/  HADD2.F32 R170, -RZ, R40.H1_H1 ;  /* 0x30000028ffaa7230 */ /* 0x000fc40000004100 */
[----:B------:R-:W-:Y:S01]  /*5fe0*/  FFMA.FTZ R109, R109, R174, R176 ;  /* 0x000000ae6d6d7223 */ /* 0x000fe200000100b0 */
[----:B------:R-:W-:Y:S02]  /*5ff0*/  HADD2.F32 R173, -RZ, R80.H0_H0 ;  /* 0x20000050ffad7230 */ /* 0x000fe40000004100 */
[----:B------:R-:W-:Y:S02]  /*6000*/  HADD2.F32 R175, -RZ, R40.H0_H0 ;  /* 0x20000028ffaf7230 */ /* 0x000fe40000004100 */
[----:B------:R-:W-:Y:S01]  /*6010*/  FFMA.FTZ R117, R117, R168, R170 ;  /* 0x000000a875757223 */ /* 0x000fe200000100aa */
[----:B------:R-:W-:Y:S02]  /*6020*/  HADD2.F32 R169, -RZ, R107.H1_H1 ;  /* 0x3000006bffa97230 */ /* 0x000fe40000004100 */
[----:B------:R-:W-:Y:S02]  /*6030*/  HADD2.F32 R171, -RZ, R47.H1_H1 ;  /* 0x3000002fffab7230 */ /* 0x000fe40000004100 */
[----:B------:R-:W-:Y:S01]  /*6040*/  FFMA.FTZ R112, R112, R173, R175 ;  /* 0x000000ad70707223 */ /* 0x000fe200000100af */
[----:B------:R-:W-:-:S02]  /*6050*/  HADD2.F32 R172, -RZ, R81.H1_H1 ;  /* 0x30000051ffac7230 */ /* 0x000fc40000004100 */
[----:B------:R-:W-:Y:S02]  /*6060*/  HADD2.F32 R174, -RZ, R41.H1_H1 ;  /* 0x30000029ffae7230 */ /* 0x000fe40000004100 */
[----:B------:R-:W-:Y:S01]  /*6070*/  FFMA.FTZ R124, R124, R169, R171 ;  /* 0x000000a97c7c7223 */ /* 0x000fe200000100ab */
[----:B------:R-:W-:Y:S02]  /*6080*/  HADD2.F32 R168, -RZ, R82.H1_H1 ;  /* 0x30000052ffa87230 */ /* 0x000fe40000004100 */
[----:B------:R-:W-:Y:S02]  /*6090*/  HADD2.F32 R170, -RZ, R42.H1_H1 ;  /* 0x3000002affaa7230 */ /* 0x000fe40000004100 */
[----:B------:R-:W-:Y:S01]  /*60a0*/  FFMA.FTZ R127, R127, R172, R174 ;  /* 0x000000ac7f7f7223 */ /* 0x000fe200000100ae */
[----:B------:R-:W-:Y:S01]  /*60b0*/  HADD2.F32 R173, -RZ, R83.H0_H0 ;  /* 0x20000053ffad7230 */ /* 0x000fe20000004100 */
[----:B------:R-:W-:Y:S01]  /*60c0*/  F2FP.F16.F32.PACK_AB R87, R124, R87 ;  /* 0x000000577c57723e */ /* 0x000fe200000000ff */
[----:B------:R-:W-:-:S02]  /*60d0*/  HADD2.F32 R175, -RZ, R43.H0_H0 ;  /* 0x2000002bffaf7230 */ /* 0x000fc40000004100 */
        /* <DEDUP_REMOVED lines=13> */
[----:B------:R-:W-:Y:S02]  /*61b0*/  HADD2.F32 R177, -RZ, R81.H0_H0 ;  /* 0x20000051ffb17230 */ /* 0x000fe40000004100 */
        /* <DEDUP_REMOVED lines=8> */
[----:B------:R-:W-:-:S02]  /*6240*/  HADD2.F32 R168, -RZ, R79.H0_H0 ;  /* 0x2000004fffa87230 */ /* 0x000fc40000004100 */
[----:B------:R-:W-:Y:S02]  /*6250*/  HADD2.F32 R170, -RZ, R39.H0_H0 ;  /* 0x20000027ffaa7230 */ /* 0x000fe40000004100 */
[----:B------:R-:W-:Y:S01]  /*6260*/  FFMA.FTZ R154, R154, R169, R171 ;  /* 0x000000a99a9a7223 */ /* 0x000fe200000100ab */
[----:B------:R-:W-:Y:S02]  /*6270*/  HADD2.F32 R173, -RZ, R72.H1_H1 ;  /* 0x30000048ffad7230 */ /* 0x000fe40000004100 */
[----:B------:R-:W-:Y:S02]  /*6280*/  HADD2.F32 R175, -RZ, R32.H1_H1 ;  /* 0x30000020ffaf7230 */ /* 0x000fe40000004100 */
[----:B------:R-:W-:Y:S01]  /*6290*/  FFMA.FTZ R163, R163, R168, R170 ;  /* 0x000000a8a3a37223 */ /* 0x000fe200000100aa */
[----:B------:R-:W-:Y:S02]  /*62a0*/  HADD2.F32 R177, -RZ, R76.H0_H0 ;  /* 0x2000004cffb17230 */ /* 0x000fe40000004100 */
[----:B------:R-:W-:-:S02]  /*62b0*/  HADD2.F32 R179, -RZ, R36.H0_H0 ;  /* 0x20000024ffb37230 */ /* 0x000fc40000004100 */
[----:B------:R-:W-:Y:S01]  /*62c0*/  FFMA.FTZ R166, R166, R173, R175 ;  /* 0x000000ada6a67223 */ /* 0x000fe200000100af */
[----:B------:R-:W-:Y:S02]  /*62d0*/  HADD2.F32 R169, -RZ, R79.H1_H1 ;  /* 0x3000004fffa97230 */ /* 0x000fe40000004100 */
[----:B------:R-:W-:Y:S02]  /*62e0*/  HADD2.F32 R171, -RZ, R39.H1_H1 ;  /* 0x30000027ffab7230 */ /* 0x000fe40000004100 */
[----:B------:R-:W-:Y:S01]  /*62f0*/  FFMA.FTZ R140, R140, R177, R179 ;  /* 0x000000b18c8c7223 */ /* 0x000fe200000100b3 */
[----:B------:R-:W-:Y:S02]  /*6300*/  HADD2.F32 R172, -RZ, R72.H0_H0 ;  /* 0x20000048ffac7230 */ /* 0x000fe40000004100 */
[----:B------:R-:W-:Y:S02]  /*6310*/  HADD2.F32 R174, -RZ, R32.H0_H0 ;  /* 0x20000020ffae7230 */ /* 0x000fe40000004100 */
[----:B------:R-:W-:Y:S01]  /*6320*/  FFMA.FTZ R164, R164, R169, R171 ;  /* 0x000000a9a4a47223 */ /* 0x000fe200000100ab */
[----:B------:R-:W-:-:S02]  /*6330*/  HADD2.F32 R168, -RZ, R73.H1_H1 ;  /* 0x30000049ffa87230 */ /* 0x000fc40000004100 */
[----:B------:R-:W-:Y:S02]  /*6340*/  HADD2.F32 R170, -RZ, R33.H1_H1 ;  /* 0x30000021ffaa7230 */ /* 0x000fe40000004100 */
[----:B------:R-:W-:Y:S01]  /*6350*/  FFMA.FTZ R165, R165, R172, R174 ;  /* 0x000000aca5a57223 */ /* 0x000fe200000100ae */
[----:B------:R-:W-:Y:S02]  /*6360*/  HADD2.F32 R173, -RZ, R74.H1_H1 ;  /* 0x3000004affad7230 */ /* 0x000fe40000004100 */
[----:B------:R-:W-:Y:S02]  /*6370*/  HADD2.F32 R175, -RZ, R34.H1_H1 ;  /* 0x30000022ffaf7230 */ /* 0x000fe40000004100 */
[----:B------:R-:W-:Y:S01]  /*6380*/  FFMA.FTZ R168, R159, R168, R170 ;  /* 0x000000a89fa87223 */ /* 0x000fe200000100aa */
[----:B------:R-:W-:Y:S02]  /*6390*/  HADD2.F32 R177, -RZ, R75.H1_H1 ;  /* 0x3000004bffb17230 */ /* 0x000fe40000004100 */
[----:B------:R-:W-:-:S02]  /*63a0*/  HADD2.F32 R179, -RZ, R35.H1_H1 ;  /* 0x30000023ffb37230 */ /* 0x000fc40000004100 */
[----:B------:R-:W-:Y:S01]  /*63b0*/  FFMA.FTZ R159, R158, R173, R175 ;  /* 0x000000ad9e9f7223 */ /* 0x000fe200000100af */
[----:B------:R-:W-:Y:S02]  /*63c0*/  HADD2.F32 R169, -RZ, R74.H0_H0 ;  /* 0x2000004affa97230 */ /* 0x000fe40000004100 */
[----:B------:R-:W-:Y:S02]  /*63d0*/  HADD2.F32 R171, -RZ, R34.H0_H0 ;  /* 0x20000022ffab7230 */ /* 0x000fe40000004100 */
[----:B------:R-:W-:Y:S01]  /*63e0*/  FFMA.FTZ R158, R156, R177, R179 ;  /* 0x000000b19c9e7223 */ /* 0x000fe200000100b3 */
[----:B------:R-:W-:Y:S02]  /*63f0*/  HADD2.F32 R172, -RZ, R75.H0_H0 ;  /* 0x2000004bffac7230 */ /* 0x000fe40000004100 */
[----:B------:R-:W-:Y:S02]  /*6400*/  HADD2.F32 R174, -RZ, R35.H0_H0 ;  /* 0x20000023ffae7230 */ /* 0x000fe40000004100 */
        /* <DEDUP_REMOVED lines=34> */
[----:B------:R-:W-:Y:S02]  /*6630*/  HADD2.F32 R150, -RZ, R65.H0_H0 ;  /* 0x20000041ff967230 */ /* 0x000fe40000004100 */
[----:B------:R-:W-:Y:S02]  /*6640*/  HADD2.F32 R170, -RZ, R25.H0_H0 ;  /* 0x20000019ffaa7230 */ /* 0x000fe40000004100 */
        /* <DEDUP_REMOVED lines=28> */
[----:B------:R-:W-:Y:S01]  /*6810*/  HADD2.F32 R150, -RZ, R62.H1_H1 ;  /* 0x3000003eff967230 */ /* 0x000fe20000004100 */
[----:B------:R-:W-:Y:S01]  /*6820*/  F2FP.F16.F32.PACK_AB R124, R130, R131 ;  /* 0x00000083827c723e */ /* 0x000fe200000000ff */
        /* <DEDUP_REMOVED lines=15> */
[----:B------:R-:W-:Y:S01]  /*6920*/  HADD2.F32 R170, -RZ, R56.H1_H1 ;  /* 0x30000038ffaa7230 */ /* 0x000fe20000004100 */
[----:B------:R-:W-:Y:S01]  /*6930*/  F2FP.F16.F32.PACK_AB R125, R128, R129 ;  /* 0x00000081807d723e */ /* 0x000fe200000000ff */
        /* <DEDUP_REMOVED lines=8> */
[----:B------:R-:W-:Y:S01]  /*69c0*/  HADD2.F32 R177, -RZ, R67.H0_H0 ;  /* 0x20000043ffb17230 */ /* 0x000fe20000004100 */
[----:B------:R-:W-:Y:S01]  /*69d0*/  F2FP.F16.F32.PACK_AB R120, R119, R120 ;  /* 0x000000787778723e */ /* 0x000fe200000000ff */
[----:B------:R-:W-:Y:S02]  /*69e0*/  HADD2.F32 R179, -RZ, R27.H0_H0 ;  /* 0x2000001bffb37230 */ /* 0x000fe40000004100 */
[----:B------:R-:W-:Y:S01]  /*69f0*/  FFMA.FTZ R121, R116, R171, R173 ;  /* 0x000000ab74797223 */ /* 0x000fe200000100ad */
[----:B------:R-:W-:Y:S02]  /*6a00*/  HADD2.F32 R178, -RZ, R58.H1_H1 ;  /* 0x3000003affb27230 */ /* 0x000fe40000004100 */
[----:B------:R-:W-:-:S02]  /*6a10*/  HADD2.F32 R180, -RZ, R18.H1_H1 ;  /* 0x30000012ffb47230 */ /* 0x000fc40000004100 */
[----:B------:R-:W-:Y:S01]  /*6a20*/  FFMA.FTZ R134, R134, R177, R179 ;  /* 0x000000b186867223 */ /* 0x000fe200000100b3 */
[----:B------:R-:W-:Y:S01]  /*6a30*/  HADD2.F32 R170, -RZ, R59.H0_H0 ;  /* 0x2000003bffaa7230 */ /* 0x000fe20000004100 */
[----:B------:R-:W-:Y:S01]  /*6a40*/  F2FP.F16.F32.PACK_AB R121, R121, R118 ;  /* 0x000000767979723e */ /* 0x000fe200000000ff */
        /* <DEDUP_REMOVED lines=26> */
[----:B------:R-:W-:Y:S01]  /*6bf0*/  HADD2.F32 R103, -RZ, R54.H1_H1 ;  /* 0x30000036ff677230 */ /* 0x000fe20000004100 */
[----:B------:R-:W0:Y:S01]  /*6c00*/  LDC.64 R2, c[0x0][0x428] ;  /* 0x00010a00ff027b82 */ /* 0x000e220000000a00 */
[----:B------:R-:W-:-:S02]  /*6c10*/  HADD2.F32 R111, -RZ, R14.H1_H1 ;  /* 0x3000000eff6f7230 */ /* 0x000fc40000004100 */
[----:B------:R-:W-:Y:S01]  /*6c20*/  FFMA.FTZ R174, R101, R174, R102 ;  /* 0x000000ae65ae7223 */ /* 0x000fe20000010066 */
[----:B------:R-:W-:Y:S02]  /*6c30*/  HADD2.F32 R102, -RZ, R8.H0_H0 ;  /* 0x20000008ff667230 */ /* 0x000fe40000004100 */
[----:B------:R-:W-:Y:S02]  /*6c40*/  HADD2.F32 R108, -RZ, R54.H0_H0 ;  /* 0x20000036ff6c7230 */ /* 0x000fe40000004100 */
[----:B------:R-:W-:Y:S01]  /*6c50*/  FFMA.FTZ R176, R98, R103, R111 ;  /* 0x0000006762b07223 */ /* 0x000fe2000001006f */
[----:B------:R-:W-:Y:S02]  /*6c60*/  HADD2.F32 R98, -RZ, R48.H0_H0 ;  /* 0x20000030ff627230 */ /* 0x000fe40000004100 */
[----:B------:R-:W-:Y:S02]  /*6c70*/  HADD2.F32 R110, -RZ, R14.H0_H0 ;  /* 0x2000000eff6e7230 */ /* 0x000fe40000004100 */
[----:B------:R-:W-:-:S02]  /*6c80*/  HADD2.F32 R103, -RZ, R49.H1_H1 ;  /* 0x30000031ff677230 */ /* 0x000fc40000004100 */
[----:B------:R-:W-:Y:S01]  /*6c90*/  FFMA.FTZ R177, R95, R98, R102 ;  /* 0x000000625fb17223 */ /* 0x000fe20000010066 */
[----:B------:R-:W-:Y:S02]  /*6ca0*/  HADD2.F32 R111, -RZ, R9.H1_H1 ;  /* 0x30000009ff6f7230 */ /* 0x000fe40000004100 */
[----:B------:R-:W-:Y:S01]  /*6cb0*/  FFMA.FTZ R173, R99, R108, R110 ;  /* 0x0000006c63ad7223 */ /* 0x000fe2000001006e */
[----:B------:R-:W-:Y:S01]  /*6cc0*/  SHF.R.S32.HI R95, RZ, 0x1f, R0 ;  /* 0x0000001fff5f7819 */ /* 0x000fe20000011400 */
[----:B------:R-:W-:Y:S02]  /*6cd0*/  HADD2.F32 R99, -RZ, R48.H1_H1 ;  /* 0x30000030ff637230 */ /* 0x000fe40000004100 */
[----:B------:R-:W-:Y:S02]  /*6ce0*/  HADD2.F32 R101, -RZ, R8.H1_H1 ;  /* 0x30000008ff657230 */ /* 0x000fe40000004100 */
[----:B------:R-:W-:Y:S01]  /*6cf0*/  FFMA.FTZ R182, R84, R103, R111 ;  /* 0x0000006754b67223 */ /* 0x000fe2000001006f */
[----:B------:R-:W-:Y:S01]  /*6d00*/  F2FP.F16.F32.PACK_AB R84, R96, R89 ;  /* 0x000000596054723e */ /* 0x000fe200000000ff */
[----:B------:R-:W-:Y:S01]  /*6d10*/  HADD2.F32 R108, -RZ, R49.H0_H0 ;  /* 0x20000031ff6c7230 */ /* 0x000fe20000004100 */
[----:B------:R-:W-:Y:S01]  /*6d20*/  LEA.HI R0, R95, R0, RZ, 0x3 ;  /* 0x000000005f007211 */ /* 0x000fe200078f18ff */
[----:B------:R-:W-:Y:S01]  /*6d30*/  HADD2.F32 R110, -RZ, R9.H0_H0 ;  /* 0x20000009ff6e7230 */ /* 0x000fe20000004100 */
[----:B------:R-:W-:Y:S01]  /*6d40*/  LOP3.LUT R89, R90, 0x1f, RZ, 0xc0, !PT ;  /* 0x0000001f5a597812 */ /* 0x000fe200078ec0ff */
[----:B------:R-:W-:Y:S01]  /*6d50*/  FFMA.FTZ R180, R86, R99, R101 ;  /* 0x0000006356b47223 */ /* 0x000fe20000010065 */
[----:B------:R-:W-:Y:S01]  /*6d60*/  F2FP.F16.F32.PACK_AB R86, R114, R109 ;  /* 0x0000006d7256723e */ /* 0x000fe200000000ff */
[----:B------:R-:W-:Y:S01]  /*6d70*/  HADD2.F32 R95, -RZ, R50.H0_H0 ;  /* 0x20000032ff5f7230 */ /* 0x000fe20000004100 */
[----:B------:R-:W-:Y:S01]  /*6d80*/  LEA.HI.SX32 R109, R0, R89, 0x1d ;  /* 0x00000059006d7211 */ /* 0x000fe200078feaff */
[----:B------:R-:W-:Y:S01]  /*6d90*/  FFMA.FTZ R179, R85, R108, R110 ;  /* 0x0000006c55b37223 */ /* 0x000fe2000001006e */
[----:B------:R-:W-:Y:S01]  /*6da0*/  F2FP.F16.F32.PACK_AB R85, R100, R97 ;  /* 0x000000616455723e */ /* 0x000fe200000000ff */
[----:B------:R-:W-:Y:S01]  /*6db0*/  HADD2.F32 R97, -RZ, R10.H0_H0 ;  /* 0x2000000aff617230 */ /* 0x000fe20000004100 */
[----:B------:R-:W-:Y:S01]  /*6dc0*/  F2FP.F16.F32.PACK_AB R111, R133, R134 ;  /* 0x00000086856f723e */ /* 0x000fe200000000ff */
[----:B------:R-:W-:Y:S01]  /*6dd0*/  HADD2.F32 R98, -RZ, R51.H0_H0 ;  /* 0x20000033ff627230 */ /* 0x000fe20000004100 */
[----:B------:R-:W-:Y:S01]  /*6de0*/  F2FP.F16.F32.PACK_AB R110, R136, R137 ;  /* 0x00000089886e723e */ /* 0x000fe200000000ff */
[----:B------:R-:W-:-:S02]  /*6df0*/  HADD2.F32 R102, -RZ, R11.H0_H0 ;  /* 0x2000000bff667230 */ /* 0x000fc40000004100 */
[----:B------:R-:W-:Y:S01]  /*6e00*/  FFMA.FTZ R0, R92, R95, R97 ;  /* 0x0000005f5c007223 */ /* 0x000fe20000010061 */
[----:B0-----:R-:W-:Y:S01]  /*6e10*/  IMAD.WIDE.U32 R100, R109, 0x10, R2 ;  /* 0x000000106d647825 */ /* 0x001fe200078e0002 */
[----:B------:R-:W-:-:S03]  /*6e20*/  F2FP.F16.F32.PACK_AB R95, R147, R142 ;  /* 0x0000008e935f723e */ /* 0x000fc600000000ff */
[----:B------:R-:W-:Y:S01]  /*6e30*/  FFMA.FTZ R114, R91, R98, R102 ;  /* 0x000000625b727223 */ /* 0x000fe20000010066 */
[----:B------:R-:W-:Y:S01]  /*6e40*/  HADD2.F32 R99, -RZ, R51.H1_H1 ;  /* 0x30000033ff637230 */ /* 0x000fe20000004100 */
[----:B------:R0:W-:Y:S01]  /*6e50*/  STG.E.128 desc[UR6][R100.64], R84 ;  /* 0x0000005464007986 */ /* 0x0001e2000c101d06 */
[----:B------:R-:W-:Y:S01]  /*6e60*/  HADD2.F32 R103, -RZ, R11.H1_H1 ;  /* 0x3000000bff677230 */ /* 0x000fe20000004100 */
[C---:B------:R-:W-:Y:S01]  /*6e70*/  IADD3 R91, PT, PT, R109.reuse, 0x20, RZ ;  /* 0x000000206d5b7810 */ /* 0x040fe20007ffe0ff */
[----:B------:R-:W-:Y:S01]  /*6e80*/  HADD2.F32 R90, -RZ, R50.H1_H1 ;  /* 0x30000032ff5a7230 */ /* 0x000fe20000004100 */
[----:B------:R-:W-:Y:S01]  /*6e90*/  IADD3 R147, PT, PT, R109, 0x40, RZ ;  /* 0x000000406d937810 */ /* 0x000fe20007ffe0ff */
[----:B------:R-:W-:Y:S02]  /*6ea0*/  HADD2.F32 R96, -RZ, R10.H1_H1 ;  /* 0x3000000aff607230 */ /* 0x000fe40000004100 */
[----:B------:R-:W-:Y:S01]  /*6eb0*/  FFMA.FTZ R183, R94, R99, R103 ;  /* 0x000000635eb77223 */ /* 0x000fe20000010067 */
[----:B------:R-:W-:-:S02]  /*6ec0*/  F2FP.F16.F32.PACK_AB R98, R162, R161 ;  /* 0x000000a1a262723e */ /* 0x000fc400000000ff */
[----:B------:R-:W-:Y:S01]  /*6ed0*/  F2FP.F16.F32.PACK_AB R103, R158, R157 ;  /* 0x0000009d9e67723e */ /* 0x000fe200000000ff */
[----:B------:R-:W-:Y:S01]  /*6ee0*/  FFMA.FTZ R181, R93, R90, R96 ;  /* 0x0000005a5db57223 */ /* 0x000fe20000010060 */
[----:B------:R-:W-:Y:S01]  /*6ef0*/  F2FP.F16.F32.PACK_AB R102, R159, R160 ;  /* 0x000000a09f66723e */ /* 0x000fe200000000ff */
[--C-:B------:R-:W-:Y:S01]  /*6f00*/  IMAD.WIDE.U32 R90, R91, 0x10, R2.reuse ;  /* 0x000000105b5a7825 */ /* 0x100fe200078e0002 */
[C---:B------:R-:W-:Y:S02]  /*6f10*/  IADD3 R157, PT, PT, R109.reuse, 0xc0, RZ ;  /* 0x000000c06d9d7810 */ /* 0x040fe40007ffe0ff */
[C---:B------:R-:W-:Y:S02]  /*6f20*/  IADD3 R159, PT, PT, R109.reuse, 0xe0, RZ ;  /* 0x000000e06d9f7810 */ /* 0x040fe40007ffe0ff */
[----:B------:R-:W-:Y:S02]  /*6f30*/  IADD3 R161, PT, PT, R109, 0x100, RZ ;  /* 0x000001006da17810 */ /* 0x000fe40007ffe0ff */
[----:B0-----:R-:W-:Y:S01]  /*6f40*/  F2FP.F16.F32.PACK_AB R86, R148, R149 ;  /* 0x000000959456723e */ /* 0x001fe200000000ff */
[----:B------:R-:W-:Y:S01]  /*6f50*/  IMAD.WIDE.U32 R158, R159, 0x10, R2 ;  /* 0x000000109f9e7825 */ /* 0x000fe200078e0002 */
[----:B------:R-:W-:-:S02]  /*6f60*/  F2FP.F16.F32.PACK_AB R85, R153, R152 ;  /* 0x000000989955723e */ /* 0x000fc400000000ff */
[----:B------:R-:W-:Y:S01]  /*6f70*/  IADD3 R149, PT, PT, R109, 0x60, RZ ;  /* 0x000000606d957810 */ /* 0x000fe20007ffe0ff */
[--C-:B------:R-:W-:Y:S01]  /*6f80*/  IMAD.WIDE.U32 R160, R161, 0x10, R2.reuse ;  /* 0x00000010a1a07825 */ /* 0x100fe200078e0002 */
[----:B------:R-:W-:Y:S02]  /*6f90*/  F2FP.F16.F32.PACK_AB R84, R156, R155 ;  /* 0x0000009b9c54723e */ /* 0x000fe400000000ff */
[----:B------:R-:W-:Y:S01]  /*6fa0*/  IADD3 R153, PT, PT, R109, 0x80, RZ ;  /* 0x000000806d997810 */ /* 0x000fe20007ffe0ff */
[--C-:B------:R-:W-:Y:S01]  /*6fb0*/  IMAD.WIDE.U32 R148, R149, 0x10, R2.reuse ;  /* 0x0000001095947825 */ /* 0x100fe200078e0002 */
[----:B------:R-:W-:Y:S02]  /*6fc0*/  IADD3 R155, PT, PT, R109, 0xa0, RZ ;  /* 0x000000a06d9b7810 */ /* 0x000fe40007ffe0ff */
[----:B------:R-:W-:Y:S01]  /*6fd0*/  F2FP.F16.F32.PACK_AB R94, R135, R132 ;  /* 0x00000084875e723e */ /* 0x000fe200000000ff */
[----:B------:R-:W-:Y:S01]  /*6fe0*/  IMAD.WIDE.U32 R152, R153, 0x10, R2 ;  /* 0x0000001099987825 */ /* 0x000fe200078e0002 */
[----:B------:R-:W-:-:S02]  /*6ff0*/  F2FP.F16.F32.PACK_AB R93, R127, R122 ;  /* 0x0000007a7f5d723e */ /* 0x000fc400000000ff */
[----:B------:R-:W-:Y:S01]  /*7000*/  F2FP.F16.F32.PACK_AB R92, R117, R112 ;  /* 0x00000070755c723e */ /* 0x000fe200000000ff */
[--C-:B------:R-:W-:Y:S01]  /*7010*/  IMAD.WIDE.U32 R156, R157, 0x10, R2.reuse ;  /* 0x000000109d9c7825 */ /* 0x100fe200078e0002 */
[----:B------:R-:W-:Y:S02]  /*7020*/  F2FP.F16.F32.PACK_AB R87, R169, R146 ;  /* 0x00000092a957723e */ /* 0x000fe400000000ff */
[----:B------:R-:W-:Y:S01]  /*7030*/  IADD3 R109, PT, PT, R109, 0x120, RZ ;  /* 0x000001206d6d7810 */ /* 0x000fe20007ffe0ff */
        /* <DEDUP_REMOVED lines=9> */
[----:B------:R-:W-:Y:S01]  /*70d0*/  STG.E.128 desc[UR6][R146.64], R96 ;  /* 0x0000006092007986 */ /* 0x000fe2000c101d06 */
[----:B------:R-:W-:Y:S02]  /*70e0*/  F2FP.F16.F32.PACK_AB R109, R138, R139 ;  /* 0x0000008b8a6d723e */ /* 0x000fe400000000ff */
[----:B------:R-:W-:Y:S01]  /*70f0*/  F2FP.F16.F32.PACK_AB R108, R144, R143 ;  /* 0x0000008f906c723e */ /* 0x000fe200000000ff */
[----:B------:R-:W-:Y:S01]  /*7100*/  STG.E.128 desc[UR6][R148.64], R100 ;  /* 0x0000006494007986 */ /* 0x000fe2000c101d06 */
[----:B------:R-:W-:Y:S02]  /*7110*/  F2FP.F16.F32.PACK_AB R127, R150, R123 ;  /* 0x0000007b967f723e */ /* 0x000fe400000000ff */
[----:B------:R-:W-:Y:S01]  /*7120*/  F2FP.F16.F32.PACK_AB R123, R170, R113 ;  /* 0x00000071aa7b723e */ /* 0x000fe200000000ff */
[----:B------:R1:W-:Y:S01]  /*7130*/  STG.E.128 desc[UR6][R152.64], R84 ;  /* 0x0000005498007986 */ /* 0x0003e2000c101d06 */
[----:B------:R-:W-:-:S02]  /*7140*/  F2FP.F16.F32.PACK_AB R122, R116, R115 ;  /* 0x00000073747a723e */ /* 0x000fc400000000ff */
[----:B0-----:R-:W-:Y:S01]  /*7150*/  F2FP.F16.F32.PACK_AB R95, R183, R114 ;  /* 0x00000072b75f723e */ /* 0x001fe200000000ff */
[----:B------:R0:W-:Y:S01]  /*7160*/  STG.E.128 desc[UR6][R154.64], R108 ;  /* 0x0000006c9a007986 */ /* 0x0001e2000c101d06 */
[----:B------:R-:W-:Y:S02]  /*7170*/  F2FP.F16.F32.PACK_AB R94, R181, R0 ;  /* 0x00000000b55e723e */ /* 0x000fe400000000ff */
[----:B------:R-:W-:Y:S01]  /*7180*/  F2FP.F16.F32.PACK_AB R93, R182, R179 ;  /* 0x000000b3b65d723e */ /* 0x000fe200000000ff */
[----:B------:R0:W-:Y:S01]  /*7190*/  STG.E.128 desc[UR6][R156.64], R124 ;  /* 0x0000007c9c007986 */ /* 0x0001e2000c101d06 */
[----:B------:R-:W-:-:S03]  /*71a0*/  F2FP.F16.F32.PACK_AB R92, R180, R177 ;  /* 0x000000b1b45c723e */ /* 0x000fc600000000ff */
[----:B------:R0:W-:Y:S01]  /*71b0*/  STG.E.128 desc[UR6][R158.64], R120 ;  /* 0x000000789e007986 */ /* 0x0001e2000c101d06 */
[----:B-1----:R-:W-:Y:S02]  /*71c0*/  F2FP.F16.F32.PACK_AB R87, R178, R175 ;  /* 0x000000afb257723e */ /* 0x002fe400000000ff */
[----:B------:R-:W-:Y:S02]  /*71d0*/  F2FP.F16.F32.PACK_AB R86, R176, R173 ;  /* 0x000000adb056723e */ /* 0x000fe400000000ff */
[----:B------:R-:W-:Y:S02]  /*71e0*/  F2FP.F16.F32.PACK_AB R85, R174, R171 ;  /* 0x000000abae55723e */ /* 0x000fe400000000ff */
[----:B------:R-:W-:-:S05]  /*71f0*/  F2FP.F16.F32.PACK_AB R84, R172, R141 ;  /* 0x0000008dac54723e */ /* 0x000fca00000000ff */
[----:B------:R0:W-:Y:S04]  /*7200*/  STG.E.128 desc[UR6][R160.64], R84 ;  /* 0x00000054a0007986 */ /* 0x0001e8000c101d06 */
[----:B------:R0:W-:Y:S02]  /*7210*/  STG.E.128 desc[UR6][R2.64], R92 ;  /* 0x0000005c02007986 */ /* 0x0001e4000c101d06 */
.L_x_9056:
[----:B------:R-:W-:Y:S05]  /*7220*/  BSYNC.RECONVERGENT B0 ;  /* 0x0000000000007941 */ /* 0x000fea0003800200 */
.L_x_9055:
[----:B0-----:R-:W0:Y:S02]  /*7230*/  LDC.64 R2, c[0x0][0x380] ;  /* 0x0000e000ff027b82 */ /* 0x001e240000000a00 */
[----:B0-----:R-:W-:-:S04]  /*7240*/  LEA R88, R2, R88, 0x2 ;  /* 0x0000005802587211 */ /* 0x001fc800078e10ff */
[----:B------:R-:W-:-:S13]  /*7250*/  ISETP.GE.AND P0, PT, R88, R3, PT ;  /* 0x000000035800720c */ /* 0x000fda0003f06270 */
[----:B------:R-:W-:Y:S05]  /*7260*/  @!P0 BRA `(.L_x_9057) ;  /* 0xffffff9000908947 */ /* 0x000fea000383ffff */
[----:B------:R-:W-:Y:S05]  /*7270*/  EXIT ;  /* 0x000000000000794d */ /* 0x000fea0003800000 */
.L_x_9054:
        /* <DEDUP_REMOVED lines=8> */
.L_x_9059:
[----:B------:R-:W-:Y:S05]  /*7300*/  BSYNC B0 ;  /* 0x0000000000007941 */ /* 0x000fea0003800000 */
.L_x_9058:
[----:B------:R-:W-:Y:S01]  /*7310*/  MOV R0, R87 ;  /* 0x0000005700007202 */ /* 0x000fe20000000f00 */
[----:B------:R-:W-:Y:S01]  /*7320*/  HFMA2 R180, -RZ, RZ, 0, 1.1920928955078125e-07 ;  /* 0x00000002ffb47431 */ /* 0x000fe200000001ff */
[----:B------:R-:W-:Y:S01]  /*7330*/  MOV R181, 0x1f ;  /* 0x0000001f00b57802 */ /* 0x000fe20000000f00 */
[----:B------:R-:W0:Y:S01]  /*7340*/  LDC R86, c[0x0][0x400] ;  /* 0x00010000ff567b82 */ /* 0x000e220000000800 */
[----:B------:R-:W-:Y:S01]  /*7350*/  MOV R178, 0xffffffff ;  /* 0xffffffff00b27802 */ /* 0x000fe20000000f00 */
[----:B------:R-:W-:-:S05]  /*7360*/  FADD.FTZ R2, R177, R0 ;  /* 0x00000000b1027221 */ /* 0x000fca0000010000 */
[----:B------:R-:W-:-:S07]  /*7370*/  MOV R179, R2 ;  /* 0x0000000200b37202 */ /* 0x000fce0000000f00 */
[----:B0-----:R-:W-:Y:S05]  /*7380*/  WARPSYNC.COLLECTIVE R178, `(.L_x_9060) ;  /* 0x00000000b2087348 */ /* 0x001fea0003c00000 */
[----:B------:R1:W2:Y:S02]  /*7390*/  SHFL.BFLY P0, R87, R179, R180, R181 ;  /* 0x0c0000b4b3577389 */ /* 0x0002a400000000b5 */
[----:B012---:R-:W-:Y:S05]  /*73a0*/  ENDCOLLECTIVE ;  /* 0x000000000000791b */ /* 0x007fea0003800000 */
.L_x_9060:
[----:B------:R-:W-:Y:S01]  /*73b0*/  HFMA2 R180, -RZ, RZ, 0, 2.384185791015625e-07 ;  /* 0x00000004ffb47431 */ /* 0x000fe200000001ff */
[----:B------:R-:W-:-:S05]  /*73c0*/  MOV R3, R87 ;  /* 0x0000005700037202 */ /* 0x000fca0000000f00 */
[----:B------:R-:W-:-:S05]  /*73d0*/  FADD.FTZ R3, R2, R3 ;  /* 0x0000000302037221 */ /* 0x000fca0000010000 */
[----:B------:R-:W-:-:S07]  /*73e0*/  MOV R179, R3 ;  /* 0x0000000300b37202 */ /* 0x000fce0000000f00 */
[----:B------:R-:W-:Y:S05]  /*73f0*/  WARPSYNC.COLLECTIVE R178, `(.L_x_9061) ;  /* 0x00000000b2087348 */ /* 0x000fea0003c00000 */
[----:B------:R0:W1:Y:S02]  /*7400*/  SHFL.BFLY P0, R87, R179, R180, R181 ;  /* 0x0c0000b4b3577389 */ /* 0x00006400000000b5 */
[----:B01----:R-:W-:Y:S05]  /*7410*/  ENDCOLLECTIVE ;  /* 0x000000000000791b */ /* 0x003fea0003800000 */
.L_x_9061:
[----:B------:R-:W-:Y:S01]  /*7420*/  HFMA2 R180, -RZ, RZ, 0, 4.76837158203125e-07 ;  /* 0x00000008ffb47431 */ /* 0x000fe200000001ff */
[----:B------:R-:W-:-:S05]  /*7430*/  MOV R0, R87 ;  /* 0x0000005700007202 */ /* 0x000fca0000000f00 */
[----:B------:R-:W-:-:S05]  /*7440*/  FADD.FTZ R84, R3, R0 ;  /* 0x0000000003547221 */ /* 0x000fca0000010000 */
[----:B------:R-:W-:-:S07]  /*7450*/  MOV R179, R84 ;  /* 0x0000005400b37202 */ /* 0x000fce0000000f00 */
[----:B------:R-:W-:Y:S05]  /*7460*/  WARPSYNC.COLLECTIVE R178, `(.L_x_9062) ;  /* 0x00000000b2087348 */ /* 0x000fea0003c00000 */
[----:B------:R0:W1:Y:S02]  /*7470*/  SHFL.BFLY P0, R87, R179, R180, R181 ;  /* 0x0c0000b4b3577389 */ /* 0x00006400000000b5 */
[----:B01----:R-:W-:Y:S05]  /*7480*/  ENDCOLLECTIVE ;  /* 0x000000000000791b */ /* 0x003fea0003800000 */
.L_x_9062:
[----:B------:R-:W-:Y:S01]  /*7490*/  HFMA2 R180, -RZ, RZ, 0, 9.5367431640625e-07 ;  /* 0x00000010ffb47431 */ /* 0x000fe200000001ff */
[----:B------:R-:W-:-:S05]  /*74a0*/  MOV R85, R87 ;  /* 0x0000005700557202 */ /* 0x000fca0000000f00 */
[----:B------:R-:W-:-:S05]  /*74b0*/  FADD.FTZ R85, R84, R85 ;  /* 0x0000005554557221 */ /* 0x000fca0000010000 */
[----:B------:R-:W-:-:S07]  /*74c0*/  MOV R179, R85 ;  /* 0x0000005500b37202 */ /* 0x000fce0000000f00 */
[----:B------:R-:W-:Y:S05]  /*74d0*/  WARPSYNC.COLLECTIVE R178, `(.L_x_9063) ;  /* 0x00000000b2087348 */ /* 0x000fea0003c00000 */
[----:B------:R0:W1:Y:S02]  /*74e0*/  SHFL.BFLY P0, R87, R179, R180, R181 ;  /* 0x0c0000b4b3577389 */ /* 0x00006400000000b5 */
[----:B01----:R-:W-:Y:S05]  /*74f0*/  ENDCOLLECTIVE ;  /* 0x000000000000791b */ /* 0x003fea0003800000 */
.L_x_9063:
        /* <DEDUP_REMOVED lines=168> */
.L_x_9064:
[----:B------:R-:W-:Y:S01]  /*7f80*/  HFMA2 R180, -RZ, RZ, 0, 1.1920928955078125e-07 ;  /* 0x00000002ffb47431 */ /* 0x000fe200000001ff */
[----:B------:R-:W-:-:S05]  /*7f90*/  MOV R3, R87 ;  /* 0x0000005700037202 */ /* 0x000fca0000000f00 */
[----:B------:R-:W-:-:S05]  /*7fa0*/  FADD.FTZ R3, R0, R3 ;  /* 0x0000000300037221 */ /* 0x000fca0000010000 */
[----:B------:R-:W-:-:S07]  /*7fb0*/  MOV R179, R3 ;  /* 0x0000000300b37202 */ /* 0x000fce0000000f00 */
[----:B------:R-:W-:Y:S05]  /*7fc0*/  WARPSYNC.COLLECTIVE R178, `(.L_x_9065) ;  /* 0x00000000b2087348 */ /* 0x000fea0003c00000 */
[----:B------:R0:W1:Y:S02]  /*7fd0*/  SHFL.BFLY P0, R87, R179, R180, R181 ;  /* 0x0c0000b4b3577389 */ /* 0x00006400000000b5 */
[----:B01----:R-:W-:Y:S05]  /*7fe0*/  ENDCOLLECTIVE ;  /* 0x000000000000791b */ /* 0x003fea0003800000 */
.L_x_9065:
[----:B------:R-:W-:Y:S01]  /*7ff0*/  HFMA2 R180, -RZ, RZ, 0, 2.384185791015625e-07 ;  /* 0x00000004ffb47431 */ /* 0x000fe200000001ff */
[----:B------:R-:W-:-:S05]  /*8000*/  MOV R2, R87 ;  /* 0x0000005700027202 */ /* 0x000fca0000000f00 */
[----:B------:R-:W-:-:S05]  /*8010*/  FADD.FTZ R2, R3, R2 ;  /* 0x0000000203027221 */ /* 0x000fca0000010000 */
[----:B------:R-:W-:-:S07]  /*8020*/  MOV R179, R2 ;  /* 0x0000000200b37202 */ /* 0x000fce0000000f00 */
[----:B------:R-:W-:Y:S05]  /*8030*/  WARPSYNC.COLLECTIVE R178, `(.L_x_9066) ;  /* 0x00000000b2087348 */ /* 0x000fea0003c00000 */
[----:B------:R0:W1:Y:S02]  /*8040*/  SHFL.BFLY P0, R87, R179, R180, R181 ;  /* 0x0c0000b4b3577389 */ /* 0x00006400000000b5 */
[----:B01----:R-:W-:Y:S05]  /*8050*/  ENDCOLLECTIVE ;  /* 0x000000000000791b */ /* 0x003fea0003800000 */
.L_x_9066:
[----:B------:R-:W-:Y:S01]  /*8060*/  HFMA2 R180, -RZ, RZ, 0, 4.76837158203125e-07 ;  /* 0x00000008ffb47431 */ /* 0x000fe200000001ff */
[----:B------:R-:W-:-:S05]  /*8070*/  MOV R85, R87 ;  /* 0x0000005700557202 */ /* 0x000fca0000000f00 */
[----:B------:R-:W-:-:S05]  /*8080*/  FADD.FTZ R85, R2, R85 ;  /* 0x0000005502557221 */ /* 0x000fca0000010000 */
[----:B------:R-:W-:-:S07]  /*8090*/  MOV R179, R85 ;  /* 0x0000005500b37202 */ /* 0x000fce0000000f00 */
[----:B------:R-:W-:Y:S05]  /*80a0*/  WARPSYNC.COLLECTIVE R178, `(.L_x_9067) ;  /* 0x00000000b2087348 */ /* 0x000fea0003c00000 */
[----:B------:R0:W1:Y:S02]  /*80b0*/  SHFL.BFLY P0, R87, R179, R180, R181 ;  /* 0x0c0000b4b3577389 */ /* 0x00006400000000b5 */
[----:B01----:R-:W-:Y:S05]  /*80c0*/  ENDCOLLECTIVE ;  /* 0x000000000000791b */ /* 0x003fea0003800000 */
.L_x_9067:
[----:B------:R-:W-:Y:S01]  /*80d0*/  HFMA2 R180, -RZ, RZ, 0, 9.5367431640625e-07 ;  /* 0x00000010ffb47431 */ /* 0x000fe200000001ff */
[----:B------:R-:W-:-:S05]  /*80e0*/  MOV R84, R87 ;  /* 0x0000005700547202 */ /* 0x000fca0000000f00 */
[----:B------:R-:W-:-:S05]  /*80f0*/  FADD.FTZ R84, R85, R84 ;  /* 0x0000005455547221 */ /* 0x000fca0000010000 */
[----:B------:R-:W-:-:S07]  /*8100*/  MOV R179, R84 ;  /* 0x0000005400b37202 */ /* 0x000fce0000000f00 */
[----:B------:R-:W-:Y:S05]  /*8110*/  WARPSYNC.COLLECTIVE R178, `(.L_x_9068) ;  /* 0x00000000b2087348 */ /* 0x000fea0003c00000 */
[----:B------:R0:W1:Y:S02]  /*8120*/  SHFL.BFLY P0, R87, R179, R180, R181 ;  /* 0x0c0000b4b3577389 */ /* 0x00006400000000b5 */
[----:B01----:R-:W-:Y:S05]  /*8130*/  ENDCOLLECTIVE ;  /* 0x000000000000791b */ /* 0x003fea0003800000 */
.L_x_9068:
[----:B------:R-:W-:Y:S05]  /*8140*/  BRA `(.L_x_9069) ;  /* 0xffffffd000807947 */ /* 0x000fea000383ffff */
.L_x_9070:
        /* <DEDUP_REMOVED lines=11> */
.L_x_88435:


//--------------------- .text._ZN10layer_norm13ln_fwd_kernelINS_13Kernel_traitsI6__halfS2_S2_S2_fjLj2560ELj1ELj4ELj1ELj16ENS_18Kernel_traits_baseILj2560ES2_S2_S2_S2_fjLj128EEEEELb0ELb1ELb0ELb0EEEvNS_9FwdParamsE --------------------------
	.section	.text._ZN10layer_norm13ln_fwd_kernelINS_13Kernel_traitsI6__halfS2_S2_S2_fjLj2560ELj1ELj4ELj1ELj16ENS_18Kernel_traits_baseILj2560ES2_S2_S2_S2_fjLj128EEEEELb0ELb1ELb0ELb0EEEvNS_9FwdParamsE,"ax",@progbits
	.align	128
        .global         _ZN10layer_norm13ln_fwd_kernelINS_13Kernel_traitsI6__halfS2_S2_S2_fjLj2560ELj1ELj4ELj1ELj16ENS_18Kernel_traits_baseILj2560ES2_S2_S2_S2_fjLj128EEEEELb0ELb1ELb0ELb0EEEvNS_9FwdParamsE
        .type           _ZN10layer_norm13ln_fwd_kernelINS_13Kernel_traitsI6__halfS2_S2_S2_fjLj2560ELj1ELj4ELj1ELj16ENS_18Kernel_traits_baseILj2560ES2_S2_S2_S2_fjLj128EEEEELb0ELb1ELb0ELb0EEEvNS_9FwdParamsE,@function
        .size           _ZN10layer_norm13ln_fwd_kernelINS_13Kernel_traitsI6__halfS2_S2_S2_fjLj2560ELj1ELj4ELj1ELj16ENS_18Kernel_traits_baseILj2560ES2_S2_S2_S2_fjLj128EEEEELb0ELb1ELb0ELb0EEEvNS_9FwdParamsE,(.L_x_88436 - _ZN10layer_norm13ln_fwd_kernelINS_13Kernel_traitsI6__halfS2_S2_S2_fjLj2560ELj1ELj4ELj1ELj16ENS_18Kernel_traits_baseILj2560ES2_S2_S2_S2_fjLj128EEEEELb0ELb1ELb0ELb0EEEvNS_9FwdParamsE)
        .other          _ZN10layer_norm13ln_fwd_kernelINS_13Kernel_traitsI6__halfS2_S2_S2_fjLj2560ELj1ELj4ELj1ELj16ENS_18Kernel_traits_baseILj2560ES2_S2_S2_S2_fjLj128EEEEELb0ELb1ELb0ELb0EEEvNS_9FwdParamsE,@"STO_CUDA_ENTRY STV_DEFAULT"
_ZN10layer_norm13ln_fwd_kernelINS_13Kernel_traitsI6__halfS2_S2_S2_fjLj2560ELj1ELj4ELj1ELj16ENS_18Kernel_traits_baseILj2560ES2_S2_S2_S2_fjLj128EEEEELb0ELb1ELb0ELb0EEEvNS_9FwdParamsE:
.text._ZN10layer_norm13ln_fwd_kernelINS_13Kernel_traitsI6__halfS2_S2_S2_fjLj2560ELj1ELj4ELj1ELj16ENS_18Kernel_traits_baseILj2560ES2_S2_S2_S2_fjLj128EEEEELb0ELb1ELb0ELb0EEEvNS_9FwdParamsE:
[----:B------:R-:W-:Y:S01]  /*0000*/  LDC R1, c[0x0][0x37c] ;  /* 0x0000df00ff017b82 */ /* 0x000fe20000000800 */
[----:B------:R-:W0:Y:S07]  /*0010*/  S2R R0, SR_TID.X ;  /* 0x0000000000007919 */ /* 0x000e2e0000002100 */
[----:B------:R-:W1:Y:S01]  /*0020*/  LDC R3, c[0x0][0x388] ;  /* 0x0000e200ff037b82 */ /* 0x000e620000000800 */
[----:B------:R-:W2:Y:S01]  /*0030*/  LDCU.64 UR4, c[0x0][0x438] ;  /* 0x00008700ff0477ac */ /* 0x000ea20008000a00 */
[----:B------:R-:W-:Y:S01]  /*0040*/  BSSY.RECONVERGENT B0, `(.L_x_9071) ;  /* 0x00000f8000007945 */ /* 0x000fe20003800200 */
[----:B------:R-:W3:Y:S01]  /*0050*/  LDCU.64 UR6, c[0x0][0x358] ;  /* 0x00006b00ff0677ac */ /* 0x000ee20008000a00 */
[----:B--2---:R-:W-:-:S04]  /*0060*/  UISETP.NE.U32.AND UP0, UPT, UR4, URZ, UPT ;  /* 0x000000ff0400728c */ /* 0x004fc8000bf05070 */
[----:B------:R-:W-:Y:S01]  /*0070*/  UISETP.NE.AND.EX UP0, UPT, UR5, URZ, UPT, UP0 ;  /* 0x000000ff0500728c */ /* 0x000fe2000bf05300 */
[----:B-1----:R-:W-:-:S04]  /*0080*/  SHF.R.S32.HI R2, RZ, 0x1f, R3 ;  /* 0x0000001fff027819 */ /* 0x002fc80000011403 */
[----:B------:R-:W-:Y:S02]  /*0090*/  LEA.HI R2, R2, R3, RZ, 0x3 ;  /* 0x0000000302027211 */ /* 0x000fe400078f18ff */
[----:B0-----:R-:W-:-:S04]  /*00a0*/  LOP3.LUT R3, R0, 0x1f, RZ, 0xc, !PT ;  /* 0x0000001f00037812 */ /* 0x001fc800078e0cff */
[----:B------:R-:W-:Y:S02]  /*00b0*/  LEA.HI.SX32 R162, R2, R3, 0x1d ;  /* 0x0000000302a27211 */ /* 0x000fe400078feaff */
[----:B------:R-:W-:Y:S01]  /*00c0*/  LOP3.LUT R2, R0, 0x1f, RZ, 0xc0, !PT ;  /* 0x0000001f00027812 */ /* 0x000fe200078ec0ff */
[----:B---3--:R-:W-:Y:S06]  /*00d0*/  BRA.U !UP0, `(.L_x_9072) ;  /* 0x0000000508bc7547 */ /* 0x008fec000b800000 */
        /* <DEDUP_REMOVED lines=111> */
.L_x_9072:
        /* <DEDUP_REMOVED lines=18> */
[----:B------:R-:W1:Y:S08]  /*08f0*/  @P5 LDC.64 R14, c[0x0][0x3e8] ;  /* 0x0000fa00ff0e5b82 */ /* 0x000e700000000a00 */
[----:B------:R-:W1:Y:S08]  /*0900*/  @P0 LDC.64 R16, c[0x0][0x3d0] ;  /* 0x0000f400ff100b82 */ /* 0x000e700000000a00 */
[----:B------:R-:W1:Y:S01]  /*0910*/  @P0 LDC.64 R18, c[0x0][0x3e8] ;  /* 0x0000fa00ff120b82 */ /* 0x000e620000000a00 */
        /* <DEDUP_REMOVED lines=10> */
[----:B------:R-:W-:Y:S01]  /*09c0*/  ISETP.GE.U32.AND P6, PT, R162, 0x120, PT ;  /* 0x00000120a200780c */ /* 0x000fe20003fc6070 */
[----:B----4-:R-:W-:-:S06]  /*09d0*/  @P5 IMAD.WIDE.U32 R12, R2, 0x10, R12 ;  /* 0x00000010020c5825 */ /* 0x010fcc00078e000c */
[----:B-1----:R-:W1:Y:S01]  /*09e0*/  @P3 LDC.64 R6, c[0x0][0x3e8] ;  /* 0x0000fa00ff063b82 */ /* 0x002e620000000a00 */
[C---:B------:R-:W-:Y:S01]  /*09f0*/  @P5 IMAD.WIDE.U32 R14, R2.reuse, 0x10, R14 ;  /* 0x00000010020e5825 */ /* 0x040fe200078e000e */
[----:B------:R-:W-:Y:S01]  /*0a00*/  @P5 IADD3 R2, PT, PT, R2, 0x20, RZ ;  /* 0x0000002002025810 */ /* 0x000fe20007ffe0ff */
[----:B------:R4:W5:Y:S05]  /*0a10*/  @P5 LDG.E.128 R128, desc[UR6][R12.64] ;  /* 0x000000060c805981 */ /* 0x00096a000c1e1d00 */
[----:B------:R-:W4:Y:S01]  /*0a20*/  @P2 LDC.64 R8, c[0x0][0x3d0] ;  /* 0x0000f400ff082b82 */ /* 0x000f220000000a00 */
[C---:B------:R-:W-:Y:S01]  /*0a30*/  @P0 IMAD.WIDE.U32 R16, R2.reuse, 0x10, R16 ;  /* 0x0000001002100825 */ /* 0x040fe200078e0010 */
[----:B------:R0:W5:Y:S06]  /*0a40*/  @P5 LDG.E.128 R120, desc[UR6][R14.64] ;  /* 0x000000060e785981 */ /* 0x00016c000c1e1d00 */
[----:B------:R-:W4:Y:S01]  /*0a50*/  @P2 LDC.64 R10, c[0x0][0x3e8] ;  /* 0x0000fa00ff0a2b82 */ /* 0x000f220000000a00 */
[C---:B------:R-:W-:Y:S01]  /*0a60*/  @P0 IMAD.WIDE.U32 R18, R2.reuse, 0x10, R18 ;  /* 0x0000001002120825 */ /* 0x040fe200078e0012 */
[----:B------:R-:W-:Y:S01]  /*0a70*/  @P0 IADD3 R2, PT, PT, R2, 0x20, RZ ;  /* 0x0000002002020810 */ /* 0x000fe20007ffe0ff */
[----:B------:R0:W5:Y:S05]  /*0a80*/  @P0 LDG.E.128 R116, desc[UR6][R16.64] ;  /* 0x0000000610740981 */ /* 0x00016a000c1e1d00 */
[----:B------:R-:W4:Y:S01]  /*0a90*/  @P1 LDC.64 R24, c[0x0][0x3d0] ;  /* 0x0000f400ff181b82 */ /* 0x000f220000000a00 */
[C---:B--2---:R-:W-:Y:S01]  /*0aa0*/  @P4 IMAD.WIDE.U32 R20, R2.reuse, 0x10, R20 ;  /* 0x0000001002144825 */ /* 0x044fe200078e0014 */
[----:B------:R2:W5:Y:S06]  /*0ab0*/  @P0 LDG.E.128 R108, desc[UR6][R18.64] ;  /* 0x00000006126c0981 */ /* 0x00056c000c1e1d00 */
[----:B------:R-:W2:Y:S01]  /*0ac0*/  @P1 LDC.64 R26, c[0x0][0x3e8] ;  /* 0x0000fa00ff1a1b82 */ /* 0x000ea20000000a00 */
[C---:B---3--:R-:W-:Y:S01]  /*0ad0*/  @P4 IMAD.WIDE.U32 R22, R2.reuse, 0x10, R22 ;  /* 0x0000001002164825 */ /* 0x048fe200078e0016 */
[----:B------:R-:W-:Y:S01]  /*0ae0*/  @P4 IADD3 R2, PT, PT, R2, 0x20, RZ ;  /* 0x0000002002024810 */ /* 0x000fe20007ffe0ff */
[----:B------:R3:W5:Y:S05]  /*0af0*/  @P4 LDG.E.128 R104, desc[UR6][R20.64] ;  /* 0x0000000614684981 */ /* 0x00076a000c1e1d00 */
[----:B------:R-:W3:Y:S01]  /*0b00*/  @P6 LDC.64 R28, c[0x0][0x3d0] ;  /* 0x0000f400ff1c6b82 */ /* 0x000ee20000000a00 */
[C---:B0-----:R-:W-:Y:S01]  /*0b10*/  @P3 IMAD.WIDE.U32 R4, R2.reuse, 0x10, R4 ;  /* 0x0000001002043825 */ /* 0x041fe200078e0004 */
[----:B------:R0:W5:Y:S06]  /*0b20*/  @P4 LDG.E.128 R96, desc[UR6][R22.64] ;  /* 0x0000000616604981 */ /* 0x00016c000c1e1d00 */
[----:B------:R-:W0:Y:S01]  /*0b30*/  @P6 LDC.64 R30, c[0x0][0x3e8] ;  /* 0x0000fa00ff1e6b82 */ /* 0x000e220000000a00 */
        /* <DEDUP_REMOVED lines=10> */
[C---:B--2---:R-:W-:Y:S01]  /*0be0*/  @P1 IMAD.WIDE.U32 R26, R2.reuse, 0x10, R26 ;  /* 0x00000010021a1825 */ /* 0x044fe200078e001a */
[----:B------:R-:W-:Y:S01]  /*0bf0*/  @P1 IADD3 R2, PT, PT, R2, 0x20, RZ ;  /* 0x0000002002021810 */ /* 0x000fe20007ffe0ff */
[----:B------:R1:W5:Y:S04]  /*0c00*/  @P1 LDG.E.128 R68, desc[UR6][R24.64] ;  /* 0x0000000618441981 */ /* 0x000368000c1e1d00 */
[C---:B---3--:R-:W-:Y:S01]  /*0c10*/  @P6 IMAD.WIDE.U32 R28, R2.reuse, 0x10, R28 ;  /* 0x00000010021c6825 */ /* 0x048fe200078e001c */
[----:B------:R1:W5:Y:S03]  /*0c20*/  @P1 LDG.E.128 R60, desc[UR6][R26.64] ;  /* 0x000000061a3c1981 */ /* 0x000366000c1e1d00 */
[----:B0-----:R-:W-:Y:S01]  /*0c30*/  @P6 IMAD.WIDE.U32 R30, R2, 0x10, R30 ;  /* 0x00000010021e6825 */ /* 0x001fe200078e001e */
[----:B------:R1:W5:Y:S04]  /*0c40*/  @P6 LDG.E.128 R56, desc[UR6][R28.64] ;  /* 0x000000061c386981 */ /* 0x000368000c1e1d00 */
[----:B------:R1:W5:Y:S01]  /*0c50*/  @P6 LDG.E.128 R48, desc[UR6][R30.64] ;  /* 0x000000061e306981 */ /* 0x000362000c1e1d00 */
[----:B------:R-:W-:-:S02]  /*0c60*/  @P5 MOV R127, RZ ;  /* 0x000000ff007f5202 */ /* 0x000fc40000000f00 */
[----:B------:R-:W-:Y:S01]  /*0c70*/  ISETP.GE.U32.AND P5, PT, R162, 0x140, PT ;  /* 0x00000140a200780c */ /* 0x000fe20003fa6070 */
[----:B------:R-:W-:Y:S02]  /*0c80*/  HFMA2 R54, -RZ, RZ, 0, 0 ;  /* 0x00000000ff367431 */ /* 0x000fe400000001ff */
        /* <DEDUP_REMOVED lines=10> */
[----:B------:R-:W-:-:S02]  /*0d30*/  CS2R R100, SRZ ;  /* 0x0000000000647805 */ /* 0x000fc4000001ff00 */
[----:B------:R-:W-:Y:S02]  /*0d40*/  MOV R114, RZ ;  /* 0x000000ff00727202 */ /* 0x000fe40000000f00 */
[----:B------:R-:W-:Y:S02]  /*0d50*/  CS2R R112, SRZ ;  /* 0x0000000000707805 */ /* 0x000fe4000001ff00 */
[----:B------:R-:W-:Y:S02]  /*0d60*/  CS2R R124, SRZ ;  /* 0x00000000007c7805 */ /* 0x000fe4000001ff00 */
[----:B------:R-:W-:Y:S02]  /*0d70*/  MOV R138, RZ ;  /* 0x000000ff008a7202 */ /* 0x000fe40000000f00 */
[----:B------:R-:W-:Y:S02]  /*0d80*/  CS2R R136, SRZ ;  /* 0x0000000000887805 */ /* 0x000fe4000001ff00 */
[----:B------:R-:W-:-:S02]  /*0d90*/  CS2R R148, SRZ ;  /* 0x0000000000947805 */ /* 0x000fc4000001ff00 */
[----:B------:R-:W-:Y:S02]  /*0da0*/  @P0 MOV R115, RZ ;  /* 0x000000ff00730202 */ /* 0x000fe40000000f00 */
[----:B------:R-:W-:Y:S02]  /*0db0*/  @P4 MOV R103, RZ ;  /* 0x000000ff00674202 */ /* 0x000fe40000000f00 */
[----:B------:R-:W-:Y:S02]  /*0dc0*/  @P3 MOV R91, RZ ;  /* 0x000000ff005b3202 */ /* 0x000fe40000000f00 */
[----:B------:R-:W-:Y:S02]  /*0dd0*/  @P2 MOV R79, RZ ;  /* 0x000000ff004f2202 */ /* 0x000fe40000000f00 */
[----:B------:R-:W-:Y:S02]  /*0de0*/  @P1 MOV R67, RZ ;  /* 0x000000ff00431202 */ /* 0x000fe40000000f00 */
[----:B------:R-:W-:-:S02]  /*0df0*/  @P6 MOV R55, RZ ;  /* 0x000000ff00376202 */ /* 0x000fc40000000f00 */
[----:B------:R-:W-:Y:S01]  /*0e00*/  @P6 IADD3 R2, PT, PT, R2, 0x20, RZ ;  /* 0x0000002002026810 */ /* 0x000fe20007ffe0ff */
[----:B-1----:R-:W-:Y:S06]  /*0e10*/  @!P5 BRA `(.L_x_9073) ;  /* 0x000000000068d947 */ /* 0x002fec0003800000 */
        /* <DEDUP_REMOVED lines=25> */
[----:B0-----:R-:W-:-:S07]  /*0fb0*/  CS2R R148, SRZ ;  /* 0x0000000000947805 */ /* 0x001fce000001ff00 */
.L_x_9073:
[----:B------:R-:W-:Y:S05]  /*0fc0*/  BSYNC.RECONVERGENT B0 ;  /* 0x0000000000007941 */ /* 0x000fea0003800200 */
.L_x_9071:
[----:B------:R-:W1:Y:S01]  /*0fd0*/  S2UR UR4, SR_CTAID.X ;  /* 0x00000000000479c3 */ /* 0x000e620000002500 */
[----:B------:R-:W2:Y:S01]  /*0fe0*/  LDCU UR5, c[0x0][0x384] ;  /* 0x00007080ff0577ac */ /* 0x000ea20008000800 */
[----:B------:R-:W-:Y:S01]  /*0ff0*/  SHF.R.U32.HI R0, RZ, 0x5, R0 ;  /* 0x00000005ff007819 */ /* 0x000fe20000011600 */
[----:B-1----:R-:W-:-:S06]  /*1000*/  USHF.L.U32 UR4, UR4, 0x2, URZ ;  /* 0x0000000204047899 */ /* 0x002fcc00080006ff */
[----:B------:R-:W-:-:S04]  /*1010*/  LOP3.LUT R160, R0, UR4, RZ, 0xfc, !PT ;  /* 0x0000000400a07c12 */ /* 0x000fc8000f8efcff */
[----:B--2---:R-:W-:-:S13]  /*1020*/  ISETP.GE.AND P0, PT, R160, UR5, PT ;  /* 0x00000005a0007c0c */ /* 0x004fda000bf06270 */
[----:B------:R-:W-:Y:S05]  /*1030*/  @P0 EXIT ;  /* 0x000000000000094d */ /* 0x000fea0003800000 */
[----:B------:R-:W1:Y:S01]  /*1040*/  LDCU.64 UR4, c[0x0][0x3e0] ;  /* 0x00007c00ff0477ac */ /* 0x000e620008000a00 */
[----:B------:R-:W2:Y:S01]  /*1050*/  LDCU UR12, c[0x0][0x388] ;  /* 0x00007100ff0c77ac */ /* 0x000ea20008000800 */
[----:B------:R-:W3:Y:S01]  /*1060*/  LDCU.U8 UR10, c[0x0][0x410] ;  /* 0x00008200ff0a77ac */ /* 0x000ee20008000000 */
[----:B------:R-:W4:Y:S01]  /*1070*/  LDCU UR11, c[0x0][0x448] ;  /* 0x00008900ff0b77ac */ /* 0x000f220008000800 */
[----:B------:R-:W0:Y:S01]  /*1080*/  LDCU.64 UR8, c[0x0][0x3a0] ;  /* 0x00007400ff0877ac */ /* 0x000e220008000a00 */
[----:B-1----:R-:W-:-:S04]  /*1090*/  ISETP.NE.U32.AND P5, PT, RZ, UR4, PT ;  /* 0x00000004ff007c0c */ /* 0x002fc8000bfa5070 */
[----:B0-234-:R-:W-:-:S13]  /*10a0*/  ISETP.NE.AND.EX P5, PT, RZ, UR5, PT, P5 ;  /* 0x00000005ff007c0c */ /* 0x01dfda000bfa5350 */
.L_x_9135:
[----:B------:R-:W0:Y:S02]  /*10b0*/  @P5 LDC.64 R156, c[0x0][0x3e0] ;  /* 0x0000f800ff9c5b82 */ /* 0x000e240000000a00 */
[----:B0-----:R-:W-:-:S06]  /*10c0*/  @P5 IMAD.WIDE R156, R160, 0x2, R156 ;  /* 0x00000002a09c5825 */ /* 0x001fcc00078e029c */
[----:B------:R-:W2:Y:S01]  /*10d0*/  @P5 LDG.E.U16 R156, desc[UR6][R156.64] ;  /* 0x000000069c9c5981 */ /* 0x000ea2000c1e1500 */
[----:B------:R-:W-:Y:S01]  /*10e0*/  IMAD R158, R160, UR12, RZ ;  /* 0x0000000ca09e7c24 */ /* 0x000fe2000f8e02ff */
[----:B------:R-:W-:Y:S01]  /*10f0*/  ISETP.GE.U32.AND P4, PT, R162, 0x20, PT ;  /* 0x00000020a200780c */ /* 0x000fe20003f86070 */
[----:B------:R-:W-:Y:S01]  /*1100*/  BSSY.RECONVERGENT B0, `(.L_x_9074) ;  /* 0x0000068000007945 */ /* 0x000fe20003800200 */
[----:B------:R-:W0:Y:S01]  /*1110*/  S2R R213, SR_TID.X ;  /* 0x0000000000d57919 */ /* 0x000e220000002100 */
[----:B------:R-:W-:Y:S01]  /*1120*/  HFMA2 R214, -RZ, RZ, 1.875, 0 ;  /* 0x3f800000ffd67431 */ /* 0x000fe200000001ff */
[----:B------:R-:W-:-:S04]  /*1130*/  SHF.R.S32.HI R159, RZ, 0x1f, R158 ;  /* 0x0000001fff9f7819 */ /* 0x000fc8000001149e */
[----:B------:R-:W-:Y:S02]  /*1140*/  LEA.HI R159, R159, R158, RZ, 0x3 ;  /* 0x0000009e9f9f7211 */ /* 0x000fe400078f18ff */
[----:B0-----:R-:W-:-:S04]  /*1150*/  LOP3.LUT R212, R213, 0x1f, RZ, 0xc0, !PT ;  /* 0x0000001fd5d47812 */ /* 0x001fc800078ec0ff */
[----:B------:R-:W-:-:S04]  /*1160*/  LEA.HI.SX32 R212, R159, R212, 0x1d ;  /* 0x000000d49fd47211 */ /* 0x000fc800078feaff */
[----:B------:R-:W-:Y:S01]  /*1170*/  MOV R215, R212 ;  /* 0x000000d400d77202 */ /* 0x000fe20000000f00 */
[----:B--2---:R-:W-:Y:S01]  /*1180*/  @P5 HADD2.F32 R214, -RZ, R156.H0_H0 ;  /* 0x2000009cffd65230 */ /* 0x004fe20000004100 */
        /* <DEDUP_REMOVED lines=9> */
[----:B------:R-:W2:Y:S01]  /*1220*/  LDG.E.128 R32, desc[UR6][R2.64] ;  /* 0x0000000602207981 */ /* 0x000ea2000c1e1d00 */
[----:B-----5:R-:W-:Y:S02]  /*1230*/  HADD2.F32 R9, -RZ, R4.H0_H0 ;  /* 0x20000004ff097230 */ /* 0x020fe40000004100 */
        /* <DEDUP_REMOVED lines=9> */
[----:B------:R-:W-:Y:S02]  /*12d0*/  HADD2.F32 R0, -RZ, R144.H0_H0 ;  /* 0x20000090ff007230 */ /* 0x000fe40000004100 */
[-C--:B------:R-:W-:Y:S01]  /*12e0*/  FMUL.FTZ R157, R157, R214.reuse ;  /* 0x000000d69d9d7220 */ /* 0x080fe20000410000 */
[----:B------:R-:W-:Y:S02]  /*12f0*/  HADD2.F32 R4, -RZ, R145.H0_H0 ;  /* 0x20000091ff047230 */ /* 0x000fe40000004100 */
[----:B------:R-:W-:Y:S01]  /*1300*/  FMUL.FTZ R217, R217, R214 ;  /* 0x000000d6d9d97220 */ /* 0x000fe20000410000 */
[----:B------:R-:W-:-:S02]  /*1310*/  HADD2.F32 R156, -RZ, R146.H0_H0 ;  /* 0x20000092ff9c7230 */ /* 0x000fc40000004100 */
[----:B------:R-:W-:Y:S02]  /*1320*/  HADD2.F32 R216, -RZ, R147.H0_H0 ;  /* 0x20000093ffd87230 */ /* 0x000fe40000004100 */
[----:B------:R-:W-:Y:S02]  /*1330*/  HADD2.F32 R5, -RZ, R5.H1_H1 ;  /* 0x30000005ff057230 */ /* 0x000fe40000004100 */
[----:B------:R-:W-:Y:S02]  /*1340*/  HADD2.F32 R221, -RZ, R7.H1_H1 ;  /* 0x30000007ffdd7230 */ /* 0x000fe40000004100 */
[----:B------:R-:W-:Y:S02]  /*1350*/  HADD2.F32 R222, -RZ, R147.H1_H1 ;  /* 0x30000093ffde7230 */ /* 0x000fe40000004100 */
[-C--:B------:R-:W-:Y:S01]  /*1360*/  FMUL.FTZ R7, R5, R214.reuse ;  /* 0x000000d605077220 */ /* 0x080fe20000410000 */
[----:B------:R-:W-:Y:S01]  /*1370*/  FMUL.FTZ R221, R221, R214 ;  /* 0x000000d6dddd7220 */ /* 0x000fe20000410000 */
[----:B--2---:R-:W-:-:S02]  /*1380*/  HADD2.F32 R2, -RZ, R32.H0_H0 ;  /* 0x20000020ff027230 */ /* 0x004fc40000004100 */
[----:B------:R-:W-:Y:S02]  /*1390*/  HADD2.F32 R6, -RZ, R33.H0_H0 ;  /* 0x20000021ff067230 */ /* 0x000fe40000004100 */
[----:B------:R-:W-:Y:S02]  /*13a0*/  HADD2.F32 R158, -RZ, R34.H0_H0 ;  /* 0x20000022ff9e7230 */ /* 0x000fe40000004100 */
[----:B------:R-:W-:Y:S01]  /*13b0*/  FFMA.FTZ R0, R9, R0, R2 ;  /* 0x0000000009007223 */ /* 0x000fe20000010002 */
[----:B------:R-:W-:Y:S02]  /*13c0*/  HADD2.F32 R218, -RZ, R35.H0_H0 ;  /* 0x20000023ffda7230 */ /* 0x000fe40000004100 */
[----:B------:R-:W-:Y:S01]  /*13d0*/  FFMA.FTZ R2, R159, R4, R6 ;  /* 0x000000049f027223 */ /* 0x000fe20000010006 */
[----:B------:R-:W-:Y:S02]  /*13e0*/  HADD2.F32 R6, -RZ, R146.H1_H1 ;  /* 0x30000092ff067230 */ /* 0x000fe40000004100 */
[----:B------:R-:W-:Y:S01]  /*13f0*/  FFMA.FTZ R3, R215, R156, R158 ;  /* 0x0000009cd7037223 */ /* 0x000fe2000001009e */
[----:B------:R-:W-:-:S02]  /*1400*/  HADD2.F32 R156, -RZ, R144.H1_H1 ;  /* 0x30000090ff9c7230 */ /* 0x000fc40000004100 */
[----:B------:R-:W-:Y:S01]  /*1410*/  FFMA.FTZ R4, R219, R216, R218 ;  /* 0x000000d8db047223 */ /* 0x000fe200000100da */
[----:B------:R-:W-:Y:S02]  /*1420*/  HADD2.F32 R216, -RZ, R145.H1_H1 ;  /* 0x30000091ffd87230 */ /* 0x000fe40000004100 */
[----:B------:R-:W-:Y:S02]  /*1430*/  HADD2.F32 R224, -RZ, R35.H1_H1 ;  /* 0x30000023ffe07230 */ /* 0x000fe40000004100 */
[----:B------:R-:W-:Y:S02]  /*1440*/  HADD2.F32 R220, -RZ, R34.H1_H1 ;  /* 0x30000022ffdc7230 */ /* 0x000fe40000004100 */
[----:B------:R-:W-:Y:S02]  /*1450*/  HADD2.F32 R218, -RZ, R33.H1_H1 ;  /* 0x30000021ffda7230 */ /* 0x000fe40000004100 */
[----:B------:R-:W-:Y:S01]  /*1460*/  FFMA.FTZ R5, R221, R222, R224 ;  /* 0x000000dedd057223 */ /* 0x000fe200000100e0 */
[----:B------:R-:W-:-:S02]  /*1470*/  HADD2.F32 R158, -RZ, R32.H1_H1 ;  /* 0x30000020ff9e7230 */ /* 0x000fc40000004100 */
[----:B------:R-:W-:Y:S01]  /*1480*/  FFMA.FTZ R6, R217, R6, R220 ;  /* 0x00000006d9067223 */ /* 0x000fe200000100dc */
[----:B------:R-:W-:Y:S01]  /*1490*/  FFMA.FTZ R7, R7, R216, R218 ;  /* 0x000000d807077223 */ /* 0x000fe200000100da */
[----:B------:R-:W-:Y:S01]  /*14a0*/  F2FP.F16.F32.PACK_AB R159, R5, R4 ;  /* 0x00000004059f723e */ /* 0x000fe200000000ff */
[----:B------:R-:W-:Y:S02]  /*14b0*/  FFMA.FTZ R9, R157, R156, R158 ;  /* 0x0000009c9d097223 */ /* 0x000fe4000001009e */
[----:B------:R-:W-:Y:S02]  /*14c0*/  F2FP.F16.F32.PACK_AB R158, R6, R3 ;  /* 0x00000003069e723e */ /* 0x000fe400000000ff */
[----:B------:R-:W-:Y:S02]  /*14d0*/  F2FP.F16.F32.PACK_AB R157, R7, R2 ;  /* 0x00000002079d723e */ /* 0x000fe400000000ff */
[----:B------:R-:W-:Y:S01]  /*14e0*/  F2FP.F16.F32.PACK_AB R156, R9, R0 ;  /* 0x00000000099c723e */ /* 0x000fe200000000ff */
[----:B------:R-:W-:Y:S06]  /*14f0*/  BRA `(.L_x_9077) ;  /* 0x0000000000907947 */ /* 0x000fec0003800000 */
.L_x_9076:
        /* <DEDUP_REMOVED lines=8> */
[----:B------:R-:W-:Y:S02]  /*1580*/  HADD2.F32 R0, -RZ, R144.H0_H0 ;  /* 0x20000090ff007230 */ /* 0x000fe40000004100 */
[-C--:B------:R-:W-:Y:S01]  /*1590*/  FMUL.FTZ R217, R217, R214.reuse ;  /* 0x000000d6d9d97220 */ /* 0x080fe20000410000 */
[----:B------:R-:W-:Y:S02]  /*15a0*/  HADD2.F32 R215, -RZ, R6.H1_H1 ;  /* 0x30000006ffd77230 */ /* 0x000fe40000004100 */
[----:B------:R-:W-:Y:S01]  /*15b0*/  FMUL.FTZ R9, R9, R214 ;  /* 0x000000d609097220 */ /* 0x000fe20000410000 */
[----:B------:R-:W-:Y:S02]  /*15c0*/  HADD2.F32 R4, -RZ, R146.H0_H0 ;  /* 0x20000092ff047230 */ /* 0x000fe40000004100 */
[----:B------:R-:W-:Y:S01]  /*15d0*/  FMUL.FTZ R0, R3, R0 ;  /* 0x0000000003007220 */ /* 0x000fe20000410000 */
[----:B------:R-:W-:-:S02]  /*15e0*/  HADD2.F32 R2, -RZ, R145.H0_H0 ;  /* 0x20000091ff027230 */ /* 0x000fc40000004100 */
[----:B------:R-:W-:Y:S01]  /*15f0*/  FMUL.FTZ R215, R215, R214 ;  /* 0x000000d6d7d77220 */ /* 0x000fe20000410000 */
[----:B------:R-:W-:Y:S02]  /*1600*/  HADD2.F32 R6, -RZ, R147.H0_H0 ;  /* 0x20000093ff067230 */ /* 0x000fe40000004100 */
[----:B------:R-:W-:Y:S01]  /*1610*/  FMUL.FTZ R3, R159, R4 ;  /* 0x000000049f037220 */ /* 0x000fe20000410000 */
[----:B------:R-:W-:Y:S02]  /*1620*/  HADD2.F32 R7, -RZ, R7.H1_H1 ;  /* 0x30000007ff077230 */ /* 0x000fe40000004100 */
[----:B------:R-:W-:Y:S01]  /*1630*/  FMUL.FTZ R2, R157, R2 ;  /* 0x000000029d027220 */ /* 0x000fe20000410000 */
[----:B------:R-:W-:Y:S02]  /*1640*/  HADD2.F32 R5, -RZ, R5.H1_H1 ;  /* 0x30000005ff057230 */ /* 0x000fe40000004100 */
[----:B------:R-:W-:Y:S01]  /*1650*/  FMUL.FTZ R4, R217, R6 ;  /* 0x00000006d9047220 */ /* 0x000fe20000410000 */
[----:B------:R-:W-:-:S02]  /*1660*/  HADD2.F32 R156, -RZ, R144.H1_H1 ;  /* 0x30000090ff9c7230 */ /* 0x000fc40000004100 */
[-C--:B------:R-:W-:Y:S01]  /*1670*/  FMUL.FTZ R157, R7, R214.reuse ;  /* 0x000000d6079d7220 */ /* 0x080fe20000410000 */
[----:B------:R-:W-:Y:S02]  /*1680*/  HADD2.F32 R158, -RZ, R145.H1_H1 ;  /* 0x30000091ff9e7230 */ /* 0x000fe40000004100 */
[----:B------:R-:W-:Y:S01]  /*1690*/  FMUL.FTZ R7, R5, R214 ;  /* 0x000000d605077220 */ /* 0x000fe20000410000 */
[----:B------:R-:W-:Y:S02]  /*16a0*/  HADD2.F32 R6, -RZ, R146.H1_H1 ;  /* 0x30000092ff067230 */ /* 0x000fe40000004100 */
[----:B------:R-:W-:Y:S01]  /*16b0*/  FMUL.FTZ R9, R9, R156 ;  /* 0x0000009c09097220 */ /* 0x000fe20000410000 */
[----:B------:R-:W-:Y:S02]  /*16c0*/  HADD2.F32 R216, -RZ, R147.H1_H1 ;  /* 0x30000093ffd87230 */ /* 0x000fe40000004100 */
[----:B------:R-:W-:Y:S01]  /*16d0*/  FMUL.FTZ R7, R7, R158 ;  /* 0x0000009e07077220 */ /* 0x000fe20000410000 */
[----:B------:R-:W-:Y:S01]  /*16e0*/  FMUL.FTZ R6, R215, R6 ;  /* 0x00000006d7067220 */ /* 0x000fe20000410000 */
[----:B------:R-:W-:Y:S01]  /*16f0*/  F2FP.F16.F32.PACK_AB R156, R9, R0 ;  /* 0x00000000099c723e */ /* 0x000fe200000000ff */
[----:B------:R-:W-:-:S02]  /*1700*/  FMUL.FTZ R5, R157, R216 ;  /* 0x000000d89d057220 */ /* 0x000fc40000410000 */
[----:B------:R-:W-:Y:S02]  /*1710*/  F2FP.F16.F32.PACK_AB R157, R7, R2 ;  /* 0x00000002079d723e */ /* 0x000fe400000000ff */
[----:B------:R-:W-:Y:S02]  /*1720*/  F2FP.F16.F32.PACK_AB R158, R6, R3 ;  /* 0x00000003069e723e */ /* 0x000fe400000000ff */
[----:B------:R-:W-:-:S07]  /*1730*/  F2FP.F16.F32.PACK_AB R159, R5, R4 ;  /* 0x00000004059f723e */ /* 0x000fce00000000ff */
.L_x_9077:
[----:B------:R-:W0:Y:S01]  /*1740*/  LDC.64 R216, c[0x0][0x3a8] ;  /* 0x0000ea00ffd87b82 */ /* 0x000e220000000a00 */
[C---:B------:R-:W-:Y:S01]  /*1750*/  IADD3 R215, PT, PT, R212.reuse, 0x20, RZ ;  /* 0x00000020d4d77810 */ /* 0x040fe20007ffe0ff */
[----:B0-----:R-:W-:-:S05]  /*1760*/  IMAD.WIDE.U32 R216, R212, 0x10, R216 ;  /* 0x00000010d4d87825 */ /* 0x001fca00078e00d8 */
[----:B------:R0:W-:Y:S02]  /*1770*/  STG.E.128 desc[UR6][R216.64], R156 ;  /* 0x0000009cd8007986 */ /* 0x0001e4000c101d06 */
.L_x_9075:
[----:B------:R-:W-:Y:S05]  /*1780*/  BSYNC.RECONVERGENT B0 ;  /* 0x0000000000007941 */ /* 0x000fea0003800200 */
.L_x_9074:
[----:B------:R-:W-:Y:S01]  /*1790*/  ISETP.GE.U32.AND P0, PT, R162, 0x40, PT ;  /* 0x00000040a200780c */ /* 0x000fe20003f06070 */
[----:B------:R-:W-:Y:S01]  /*17a0*/  BSSY.RECONVERGENT B0, `(.L_x_9078) ;  /* 0x0000062000007945 */ /* 0x000fe20003800200 */
[----:B------:R-:W-:-:S11]  /*17b0*/  LOP3.LUT R163, R163, 0xfffff7ff, RZ, 0xc0, !PT ;  /* 0xfffff7ffa3a37812 */ /* 0x000fd600078ec0ff */
[----:B------:R-:W-:Y:S01]  /*17c0*/  @P0 LOP3.LUT R163, R163, 0x800, RZ, 0xfc, !PT ;  /* 0x00000800a3a30812 */ /* 0x000fe200078efcff */
[----:B------:R-:W-:Y:S06]  /*17d0*/  @!P0 BRA `(.L_x_9079) ;  /* 0x0000000400788947 */ /* 0x000fec0003800000 */
[----:B------:R-:W-:Y:S01]  /*17e0*/  ISETP.NE.U32.AND P0, PT, RZ, UR8, PT ;  /* 0x00000008ff007c0c */ /* 0x000fe2000bf05070 */
[----:B------:R-:W1:Y:S03]  /*17f0*/  LDC.64 R12, c[0x0][0x390] ;  /* 0x0000e400ff0c7b82 */ /* 0x000e660000000a00 */
[----:B------:R-:W-:-:S13]  /*1800*/  ISETP.NE.AND.EX P0, PT, RZ, UR9, PT, P0 ;  /* 0x00000009ff007c0c */ /* 0x000fda000bf05300 */
[----:B------:R-:W2:Y:S01]  /*1810*/  @P0 LDC.64 R10, c[0x0][0x3a0] ;  /* 0x0000e800ff0a0b82 */ /* 0x000ea20000000a00 */
[----:B-1----:R-:W-:-:S06]  /*1820*/  IMAD.WIDE.U32 R12, R215, 0x10, R12 ;  /* 0x00000010d70c7825 */ /* 0x002fcc00078e000c */
[----:B------:R-:W5:Y:S01]  /*1830*/  LDG.E.128 R12, desc[UR6][R12.64] ;  /* 0x000000060c0c7981 */ /* 0x000f62000c1e1d00 */
[----:B--2---:R-:W-:-:S05]  /*1840*/  @P0 IMAD.WIDE.U32 R10, R215, 0x10, R10 ;  /* 0x00000010d70a0825 */ /* 0x004fca00078e000a */
[----:B------:R1:W5:Y:S01]  /*1850*/  @P0 LDG.E.128 R32, desc[UR6][R10.64] ;  /* 0x000000060a200981 */ /* 0x000362000c1e1d00 */
[----:B------:R-:W-:Y:S05]  /*1860*/  @!P0 BRA `(.L_x_9080) ;  /* 0x0000000000b48947 */ /* 0x000fea0003800000 */
[----:B-1---5:R-:W-:Y:S02]  /*1870*/  HADD2.F32 R11, -RZ, R12.H0_H0 ;  /* 0x2000000cff0b7230 */ /* 0x022fe40000004100 */
[----:B0-----:R-:W-:Y:S02]  /*1880*/  HADD2.F32 R157, -RZ, R13.H0_H0 ;  /* 0x2000000dff9d7230 */ /* 0x001fe40000004100 */
        /* <DEDUP_REMOVED lines=24> */
[----:B------:R-:W-:Y:S02]  /*1a10*/  HADD2.F32 R156, -RZ, R132.H1_H1 ;  /* 0x30000084ff9c7230 */ /* 0x000fe40000004100 */
[-C--:B------:R-:W-:Y:S01]  /*1a20*/  FMUL.FTZ R157, R15, R214.reuse ;  /* 0x000000d60f9d7220 */ /* 0x080fe20000410000 */
[----:B------:R-:W-:Y:S02]  /*1a30*/  HADD2.F32 R158, -RZ, R32.H1_H1 ;  /* 0x30000020ff9e7230 */ /* 0x000fe40000004100 */
[----:B------:R-:W-:Y:S01]  /*1a40*/  FMUL.FTZ R15, R13, R214 ;  /* 0x000000d60d0f7220 */ /* 0x000fe20000410000 */
[----:B------:R-:W-:-:S02]  /*1a50*/  HADD2.F32 R216, -RZ, R133.H1_H1 ;  /* 0x30000085ffd87230 */ /* 0x000fc40000004100 */
[----:B------:R-:W-:Y:S02]  /*1a60*/  HADD2.F32 R218, -RZ, R33.H1_H1 ;  /* 0x30000021ffda7230 */ /* 0x000fe40000004100 */
[----:B------:R-:W-:Y:S01]  /*1a70*/  FFMA.FTZ R17, R17, R156, R158 ;  /* 0x0000009c11117223 */ /* 0x000fe2000001009e */
[----:B------:R-:W-:Y:S02]  /*1a80*/  HADD2.F32 R14, -RZ, R134.H1_H1 ;  /* 0x30000086ff0e7230 */ /* 0x000fe40000004100 */
[----:B------:R-:W-:Y:S02]  /*1a90*/  HADD2.F32 R220, -RZ, R34.H1_H1 ;  /* 0x30000022ffdc7230 */ /* 0x000fe40000004100 */
[----:B------:R-:W-:Y:S01]  /*1aa0*/  FFMA.FTZ R15, R15, R216, R218 ;  /* 0x000000d80f0f7223 */ /* 0x000fe200000100da */
[----:B------:R-:W-:Y:S01]  /*1ab0*/  HADD2.F32 R222, -RZ, R135.H1_H1 ;  /* 0x30000087ffde7230 */ /* 0x000fe20000004100 */
[----:B------:R-:W-:Y:S01]  /*1ac0*/  F2FP.F16.F32.PACK_AB R156, R17, R8 ;  /* 0x00000008119c723e */ /* 0x000fe200000000ff */
[----:B------:R-:W-:-:S02]  /*1ad0*/  HADD2.F32 R224, -RZ, R35.H1_H1 ;  /* 0x30000023ffe07230 */ /* 0x000fc40000004100 */
[----:B------:R-:W-:-:S03]  /*1ae0*/  FFMA.FTZ R14, R217, R14, R220 ;  /* 0x0000000ed90e7223 */ /* 0x000fc600000100dc */
[----:B------:R-:W-:Y:S02]  /*1af0*/  FFMA.FTZ R13, R157, R222, R224 ;  /* 0x000000de9d0d7223 */ /* 0x000fe400000100e0 */
[----:B------:R-:W-:Y:S02]  /*1b00*/  F2FP.F16.F32.PACK_AB R158, R14, R11 ;  /* 0x0000000b0e9e723e */ /* 0x000fe400000000ff */
[----:B------:R-:W-:Y:S02]  /*1b10*/  F2FP.F16.F32.PACK_AB R157, R15, R10 ;  /* 0x0000000a0f9d723e */ /* 0x000fe400000000ff */
[----:B------:R-:W-:Y:S01]  /*1b20*/  F2FP.F16.F32.PACK_AB R159, R13, R12 ;  /* 0x0000000c0d9f723e */ /* 0x000fe200000000ff */
[----:B------:R-:W-:Y:S06]  /*1b30*/  BRA `(.L_x_9081) ;  /* 0x0000000000907947 */ /* 0x000fec0003800000 */
.L_x_9080:
        /* <DEDUP_REMOVED lines=36> */
.L_x_9081:
[----:B------:R-:W0:Y:S02]  /*1d80*/  LDC.64 R216, c[0x0][0x3a8] ;  /* 0x0000ea00ffd87b82 */ /* 0x000e240000000a00 */
[C---:B0-----:R-:W-:Y:S01]  /*1d90*/  IMAD.WIDE.U32 R216, R215.reuse, 0x10, R216 ;  /* 0x00000010d7d87825 */ /* 0x041fe200078e00d8 */
[----:B------:R-:W-:-:S04]  /*1da0*/  IADD3 R215, PT, PT, R215, 0x20, RZ ;  /* 0x00000020d7d77810 */ /* 0x000fc80007ffe0ff */
[----:B------:R1:W-:Y:S03]  /*1db0*/  STG.E.128 desc[UR6][R216.64], R156 ;  /* 0x0000009cd8007986 */ /* 0x0003e6000c101d06 */
.L_x_9079:
[----:B------:R-:W-:Y:S05]  /*1dc0*/  BSYNC.RECONVERGENT B0 ;  /* 0x0000000000007941 */ /* 0x000fea0003800200 */
.L_x_9078:
[----:B------:R-:W-:Y:S01]  /*1dd0*/  ISETP.GE.U32.AND P0, PT, R162, 0x60, PT ;  /* 0x00000060a200780c */ /* 0x000fe20003f06070 */
[----:B------:R-:W-:Y:S01]  /*1de0*/  BSSY.RECONVERGENT B0, `(.L_x_9082) ;  /* 0x0000062000007945 */ /* 0x000fe20003800200 */
[----:B------:R-:W-:-:S11]  /*1df0*/  LOP3.LUT R163, R163, 0xffffefff, RZ, 0xc0, !PT ;  /* 0xffffefffa3a37812 */ /* 0x000fd600078ec0ff */
[----:B------:R-:W-:Y:S01]  /*1e00*/  @P0 LOP3.LUT R163, R163, 0x1000, RZ, 0xfc, !PT ;  /* 0x00001000a3a30812 */ /* 0x000fe200078efcff */
[----:B------:R-:W-:Y:S06]  /*1e10*/  @!P0 BRA `(.L_x_9083) ;  /* 0x0000000400788947 */ /* 0x000fec0003800000 */
[----:B------:R-:W-:Y:S01]  /*1e20*/  ISETP.NE.U32.AND P0, PT, RZ, UR8, PT ;  /* 0x00000008ff007c0c */ /* 0x000fe2000bf05070 */
[----:B------:R-:W2:Y:S03]  /*1e30*/  LDC.64 R20, c[0x0][0x390] ;  /* 0x0000e400ff147b82 */ /* 0x000ea60000000a00 */
[----:B------:R-:W-:-:S13]  /*1e40*/  ISETP.NE.AND.EX P0, PT, RZ, UR9, PT, P0 ;  /* 0x00000009ff007c0c */ /* 0x000fda000bf05300 */
[----:B------:R-:W3:Y:S01]  /*1e50*/  @P0 LDC.64 R18, c[0x0][0x3a0] ;  /* 0x0000e800ff120b82 */ /* 0x000ee20000000a00 */
[----:B--2---:R-:W-:-:S06]  /*1e60*/  IMAD.WIDE.U32 R20, R215, 0x10, R20 ;  /* 0x00000010d7147825 */ /* 0x004fcc00078e0014 */
[----:B------:R-:W5:Y:S01]  /*1e70*/  LDG.E.128 R20, desc[UR6][R20.64] ;  /* 0x0000000614147981 */ /* 0x000f62000c1e1d00 */
[----:B---3--:R-:W-:-:S05]  /*1e80*/  @P0 IMAD.WIDE.U32 R18, R215, 0x10, R18 ;  /* 0x00000010d7120825 */ /* 0x008fca00078e0012 */
[----:B------:R2:W5:Y:S01]  /*1e90*/  @P0 LDG.E.128 R32, desc[UR6][R18.64] ;  /* 0x0000000612200981 */ /* 0x000562000c1e1d00 */
[----:B------:R-:W-:Y:S05]  /*1ea0*/  @!P0 BRA `(.L_x_9084) ;  /* 0x0000000000b48947 */ /* 0x000fea0003800000 */
[----:B--2--5:R-:W-:Y:S02]  /*1eb0*/  HADD2.F32 R19, -RZ, R20.H0_H0 ;  /* 0x20000014ff137230 */ /* 0x024fe40000004100 */
[----:B01----:R-:W-:Y:S02]  /*1ec0*/  HADD2.F32 R159, -RZ, R22.H0_H0 ;  /* 0x20000016ff9f7230 */ /* 0x003fe40000004100 */
        /* <DEDUP_REMOVED lines=8> */
[----:B------:R-:W-:Y:S02]  /*1f50*/  HADD2.F32 R156, -RZ, R32.H0_H0 ;  /* 0x20000020ff9c7230 */ /* 0x000fe40000004100 */
[----:B------:R-:W-:Y:S01]  /*1f60*/  FMUL.FTZ R25, R25, R214 ;  /* 0x000000d619197220 */ /* 0x000fe20000410000 */
[----:B------:R-:W-:Y:S02]  /*1f70*/  HADD2.F32 R217, -RZ, R22.H1_H1 ;  /* 0x30000016ffd97230 */ /* 0x000fe40000004100 */
[----:B------:R-:W-:Y:S02]  /*1f80*/  HADD2.F32 R20, -RZ, R122.H0_H0 ;  /* 0x2000007aff147230 */ /* 0x000fe40000004100 */
[----:B------:R-:W-:Y:S01]  /*1f90*/  FFMA.FTZ R16, R19, R16, R156 ;  /* 0x0000001013107223 */ /* 0x000fe2000001009c */
[----:B------:R-:W-:-:S02]  /*1fa0*/  HADD2.F32 R216, -RZ, R34.H0_H0 ;  /* 0x20000022ffd87230 */ /* 0x000fc40000004100 */
[----:B------:R-:W-:Y:S01]  /*1fb0*/  FMUL.FTZ R217, R217, R214 ;  /* 0x000000d6d9d97220 */ /* 0x000fe20000410000 */
        /* <DEDUP_REMOVED lines=10> */
[-C--:B------:R-:W-:Y:S01]  /*2060*/  FMUL.FTZ R157, R23, R214.reuse ;  /* 0x000000d6179d7220 */ /* 0x080fe20000410000 */
[----:B------:R-:W-:Y:S02]  /*2070*/  HADD2.F32 R218, -RZ, R32.H1_H1 ;  /* 0x30000020ffda7230 */ /* 0x000fe40000004100 */
[----:B------:R-:W-:Y:S01]  /*2080*/  FMUL.FTZ R23, R21, R214 ;  /* 0x000000d615177220 */ /* 0x000fe20000410000 */
[----:B------:R-:W-:Y:S02]  /*2090*/  HADD2.F32 R158, -RZ, R121.H1_H1 ;  /* 0x30000079ff9e7230 */ /* 0x000fe40000004100 */
[----:B------:R-:W-:-:S02]  /*20a0*/  HADD2.F32 R220, -RZ, R33.H1_H1 ;  /* 0x30000021ffdc7230 */ /* 0x000fc40000004100 */
[----:B------:R-:W-:Y:S01]  /*20b0*/  FFMA.FTZ R25, R25, R156, R218 ;  /* 0x0000009c19197223 */ /* 0x000fe200000100da */
[----:B------:R-:W-:Y:S02]  /*20c0*/  HADD2.F32 R22, -RZ, R122.H1_H1 ;  /* 0x3000007aff167230 */ /* 0x000fe40000004100 */
[----:B------:R-:W-:Y:S02]  /*20d0*/  HADD2.F32 R222, -RZ, R34.H1_H1 ;  /* 0x30000022ffde7230 */ /* 0x000fe40000004100 */
[----:B------:R-:W-:Y:S01]  /*20e0*/  FFMA.FTZ R23, R23, R158, R220 ;  /* 0x0000009e17177223 */ /* 0x000fe200000100dc */
[----:B------:R-:W-:Y:S01]  /*20f0*/  HADD2.F32 R216, -RZ, R123.H1_H1 ;  /* 0x3000007bffd87230 */ /* 0x000fe20000004100 */
[----:B------:R-:W-:Y:S01]  /*2100*/  F2FP.F16.F32.PACK_AB R156, R25, R16 ;  /* 0x00000010199c723e */ /* 0x000fe200000000ff */
[----:B------:R-:W-:Y:S02]  /*2110*/  HADD2.F32 R224, -RZ, R35.H1_H1 ;  /* 0x30000023ffe07230 */ /* 0x000fe40000004100 */
[----:B------:R-:W-:-:S03]  /*2120*/  FFMA.FTZ R22, R217, R22, R222 ;  /* 0x00000016d9167223 */ /* 0x000fc600000100de */
[----:B------:R-:W-:Y:S02]  /*2130*/  FFMA.FTZ R21, R157, R216, R224 ;  /* 0x000000d89d157223 */ /* 0x000fe400000100e0 */
[----:B------:R-:W-:Y:S02]  /*2140*/  F2FP.F16.F32.PACK_AB R158, R22, R19 ;  /* 0x00000013169e723e */ /* 0x000fe400000000ff */
[----:B------:R-:W-:Y:S02]  /*2150*/  F2FP.F16.F32.PACK_AB R157, R23, R18 ;  /* 0x00000012179d723e */ /* 0x000fe400000000ff */
[----:B------:R-:W-:Y:S01]  /*2160*/  F2FP.F16.F32.PACK_AB R159, R21, R20 ;  /* 0x00000014159f723e */ /* 0x000fe200000000ff */
[----:B------:R-:W-:Y:S06]  /*2170*/  BRA `(.L_x_9085) ;  /* 0x0000000000907947 */ /* 0x000fec0003800000 */
.L_x_9084:
        /* <DEDUP_REMOVED lines=36> */
.L_x_9085:
[----:B------:R-:W0:Y:S02]  /*23c0*/  LDC.64 R216, c[0x0][0x3a8] ;  /* 0x0000ea00ffd87b82 */ /* 0x000e240000000a00 */
[C---:B0-----:R-:W-:Y:S01]  /*23d0*/  IMAD.WIDE.U32 R216, R215.reuse, 0x10, R216 ;  /* 0x00000010d7d87825 */ /* 0x041fe200078e00d8 */
[----:B------:R-:W-:-:S04]  /*23e0*/  IADD3 R215, PT, PT, R215, 0x20, RZ ;  /* 0x00000020d7d77810 */ /* 0x000fc80007ffe0ff */
[----:B------:R2:W-:Y:S03]  /*23f0*/  STG.E.128 desc[UR6][R216.64], R156 ;  /* 0x0000009cd8007986 */ /* 0x0005e6000c101d06 */
.L_x_9083:
[----:B------:R-:W-:Y:S05]  /*2400*/  BSYNC.RECONVERGENT B0 ;  /* 0x0000000000007941 */ /* 0x000fea0003800200 */
.L_x_9082:
[----:B------:R-:W-:Y:S01]  /*2410*/  ISETP.GE.U32.AND P0, PT, R162, 0x80, PT ;  /* 0x00000080a200780c */ /* 0x000fe20003f06070 */
[----:B------:R-:W-:Y:S01]  /*2420*/  BSSY.RECONVERGENT B0, `(.L_x_9086) ;  /* 0x0000062000007945 */ /* 0x000fe20003800200 */
[----:B------:R-:W-:-:S11]  /*2430*/  LOP3.LUT R163, R163, 0xffffdfff, RZ, 0xc0, !PT ;  /* 0xffffdfffa3a37812 */ /* 0x000fd600078ec0ff */
[----:B------:R-:W-:Y:S01]  /*2440*/  @P0 LOP3.LUT R163, R163, 0x2000, RZ, 0xfc, !PT ;  /* 0x00002000a3a30812 */ /* 0x000fe200078efcff */
[----:B------:R-:W-:Y:S06]  /*2450*/  @!P0 BRA `(.L_x_9087) ;  /* 0x0000000400788947 */ /* 0x000fec0003800000 */
[----:B------:R-:W-:Y:S01]  /*2460*/  ISETP.NE.U32.AND P0, PT, RZ, UR8, PT ;  /* 0x00000008ff007c0c */ /* 0x000fe2000bf05070 */
[----:B------:R-:W3:Y:S03]  /*2470*/  LDC.64 R28, c[0x0][0x390] ;  /* 0x0000e400ff1c7b82 */ /* 0x000ee60000000a00 */
[----:B------:R-:W-:-:S13]  /*2480*/  ISETP.NE.AND.EX P0, PT, RZ, UR9, PT, P0 ;  /* 0x00000009ff007c0c */ /* 0x000fda000bf05300 */
[----:B------:R-:W4:Y:S01]  /*2490*/  @P0 LDC.64 R26, c[0x0][0x3a0] ;  /* 0x0000e800ff1a0b82 */ /* 0x000f220000000a00 */
[----:B---3--:R-:W-:-:S06]  /*24a0*/  IMAD.WIDE.U32 R28, R215, 0x10, R28 ;  /* 0x00000010d71c7825 */ /* 0x008fcc00078e001c */
[----:B------:R-:W5:Y:S01]  /*24b0*/  LDG.E.128 R28, desc[UR6][R28.64] ;  /* 0x000000061c1c7981 */ /* 0x000f62000c1e1d00 */
[----:B----4-:R-:W-:-:S05]  /*24c0*/  @P0 IMAD.WIDE.U32 R26, R215, 0x10, R26 ;  /* 0x00000010d71a0825 */ /* 0x010fca00078e001a */
[----:B------:R3:W5:Y:S01]  /*24d0*/  @P0 LDG.E.128 R32, desc[UR6][R26.64] ;  /* 0x000000061a200981 */ /* 0x000762000c1e1d00 */
[----:B------:R-:W-:Y:S05]  /*24e0*/  @!P0 BRA `(.L_x_9088) ;  /* 0x0000000000b48947 */ /* 0x000fea0003800000 */
[----:B---3-5:R-:W-:Y:S02]  /*24f0*/  HADD2.F32 R27, -RZ, R28.H0_H0 ;  /* 0x2000001cff1b7230 */ /* 0x028fe40000004100 */
[----:B------:R-:W-:Y:S02]  /*2500*/  HADD2.F32 R161, -RZ, R30.H0_H0 ;  /* 0x2000001effa17230 */ /* 0x000fe40000004100 */
[----:B012---:R-:W-:Y:S02]  /*2510*/  HADD2.F32 R159, -RZ, R29.H0_H0 ;  /* 0x2000001dff9f7230 */ /* 0x007fe40000004100 */
        /* <DEDUP_REMOVED lines=36> */
[----:B------:R-:W-:Y:S01]  /*2760*/  FFMA.FTZ R29, R29, R158, R220 ;  /* 0x0000009e1d1d7223 */ /* 0x000fe200000100dc */
[----:B------:R-:W-:-:S02]  /*2770*/  F2FP.F16.F32.PACK_AB R156, R31, R24 ;  /* 0x000000181f9c723e */ /* 0x000fc400000000ff */
[----:B------:R-:W-:Y:S02]  /*2780*/  FFMA.FTZ R28, R217, R28, R222 ;  /* 0x0000001cd91c7223 */ /* 0x000fe400000100de */
[----:B------:R-:W-:-:S03]  /*2790*/  F2FP.F16.F32.PACK_AB R157, R29, R26 ;  /* 0x0000001a1d9d723e */ /* 0x000fc600000000ff */
[----:B------:R-:W-:Y:S01]  /*27a0*/  F2FP.F16.F32.PACK_AB R158, R28, R27 ;  /* 0x0000001b1c9e723e */ /* 0x000fe200000000ff */
[----:B------:R-:W-:Y:S06]  /*27b0*/  BRA `(.L_x_9089) ;  /* 0x0000000000907947 */ /* 0x000fec0003800000 */
.L_x_9088:
[----:B---3-5:R-:W-:Y:S02]  /*27c0*/  HADD2.F32 R27, -RZ, R28.H0_H0 ;  /* 0x2000001cff1b7230 */ /* 0x028fe40000004100 */
[----:B------:R-:W-:Y:S02]  /*27d0*/  HADD2.F32 R161, -RZ, R30.H0_H0 ;  /* 0x2000001effa17230 */ /* 0x000fe40000004100 */
[----:B012---:R-:W-:Y:S02]  /*27e0*/  HADD2.F32 R157, -RZ, R28.H1_H1 ;  /* 0x3000001cff9d7230 */ /* 0x007fe40000004100 */
[-C--:B------:R-:W-:Y:S01]  /*27f0*/  FMUL.FTZ R27, R27, R214.reuse ;  /* 0x000000d61b1b7220 */ /* 0x080fe20000410000 */
[----:B------:R-:W-:Y:S02]  /*2800*/  HADD2.F32 R24, -RZ, R108.H0_H0 ;  /* 0x2000006cff187230 */ /* 0x000fe40000004100 */
[----:B------:R-:W-:Y:S01]  /*2810*/  FMUL.FTZ R161, R161, R214 ;  /* 0x000000d6a1a17220 */ /* 0x000fe20000410000 */
[----:B------:R-:W-:-:S02]  /*2820*/  HADD2.F32 R219, -RZ, R31.H0_H0 ;  /* 0x2000001fffdb7230 */ /* 0x000fc40000004100 */
[----:B------:R-:W-:Y:S01]  /*2830*/  FMUL.FTZ R157, R157, R214 ;  /* 0x000000d69d9d7220 */ /* 0x000fe20000410000 */
[----:B------:R-:W-:Y:S02]  /*2840*/  HADD2.F32 R28, -RZ, R110.H0_H0 ;  /* 0x2000006eff1c7230 */ /* 0x000fe40000004100 */
[----:B------:R-:W-:Y:S01]  /*2850*/  FMUL.FTZ R24, R27, R24 ;  /* 0x000000181b187220 */ /* 0x000fe20000410000 */
[----:B------:R-:W-:Y:S02]  /*2860*/  HADD2.F32 R159, -RZ, R29.H0_H0 ;  /* 0x2000001dff9f7230 */ /* 0x000fe40000004100 */
[----:B------:R-:W-:Y:S01]  /*2870*/  FMUL.FTZ R219, R219, R214 ;  /* 0x000000d6dbdb7220 */ /* 0x000fe20000410000 */
[----:B------:R-:W-:Y:S02]  /*2880*/  HADD2.F32 R31, -RZ, R31.H1_H1 ;  /* 0x3000001fff1f7230 */ /* 0x000fe40000004100 */
[----:B------:R-:W-:Y:S01]  /*2890*/  FMUL.FTZ R27, R161, R28 ;  /* 0x0000001ca11b7220 */ /* 0x000fe20000410000 */
[----:B------:R-:W-:-:S02]  /*28a0*/  HADD2.F32 R29, -RZ, R29.H1_H1 ;  /* 0x3000001dff1d7230 */ /* 0x000fc40000004100 */
[-C--:B------:R-:W-:Y:S01]  /*28b0*/  FMUL.FTZ R159, R159, R214.reuse ;  /* 0x000000d69f9f7220 */ /* 0x080fe20000410000 */
[----:B------:R-:W-:Y:S02]  /*28c0*/  HADD2.F32 R217, -RZ, R30.H1_H1 ;  /* 0x3000001effd97230 */ /* 0x000fe40000004100 */
[-C--:B------:R-:W-:Y:S01]  /*28d0*/  FMUL.FTZ R31, R31, R214.reuse ;  /* 0x000000d61f1f7220 */ /* 0x080fe20000410000 */
[----:B------:R-:W-:Y:S02]  /*28e0*/  HADD2.F32 R216, -RZ, R111.H1_H1 ;  /* 0x3000006fffd87230 */ /* 0x000fe40000004100 */
[-C--:B------:R-:W-:Y:S01]  /*28f0*/  FMUL.FTZ R29, R29, R214.reuse ;  /* 0x000000d61d1d7220 */ /* 0x080fe20000410000 */
[----:B------:R-:W-:Y:S02]  /*2900*/  HADD2.F32 R26, -RZ, R109.H0_H0 ;  /* 0x2000006dff1a7230 */ /* 0x000fe40000004100 */
[----:B------:R-:W-:Y:S01]  /*2910*/  FMUL.FTZ R217, R217, R214 ;  /* 0x000000d6d9d97220 */ /* 0x000fe20000410000 */
[----:B------:R-:W-:-:S02]  /*2920*/  HADD2.F32 R30, -RZ, R111.H0_H0 ;  /* 0x2000006fff1e7230 */ /* 0x000fc40000004100 */
[----:B------:R-:W-:Y:S01]  /*2930*/  FMUL.FTZ R161, R31, R216 ;  /* 0x000000d81fa17220 */ /* 0x000fe20000410000 */
        /* <DEDUP_REMOVED lines=12> */
.L_x_9089:
[----:B------:R-:W0:Y:S02]  /*2a00*/  LDC.64 R216, c[0x0][0x3a8] ;  /* 0x0000ea00ffd87b82 */ /* 0x000e240000000a00 */
[C---:B0-----:R-:W-:Y:S01]  /*2a10*/  IMAD.WIDE.U32 R216, R215.reuse, 0x10, R216 ;  /* 0x00000010d7d87825 */ /* 0x041fe200078e00d8 */
[----:B------:R-:W-:-:S04]  /*2a20*/  IADD3 R215, PT, PT, R215, 0x20, RZ ;  /* 0x00000020d7d77810 */ /* 0x000fc80007ffe0ff */
[----:B------:R3:W-:Y:S03]  /*2a30*/  STG.E.128 desc[UR6][R216.64], R156 ;  /* 0x0000009cd8007986 */ /* 0x0007e6000c101d06 */
.L_x_9087:
[----:B------:R-:W-:Y:S05]  /*2a40*/  BSYNC.RECONVERGENT B0 ;  /* 0x0000000000007941 */ /* 0x000fea0003800200 */
.L_x_9086:
[----:B------:R-:W-:Y:S01]  /*2a50*/  ISETP.GE.U32.AND P0, PT, R162, 0xa0, PT ;  /* 0x000000a0a200780c */ /* 0x000fe20003f06070 */
[----:B------:R-:W-:Y:S01]  /*2a60*/  BSSY.RECONVERGENT B0, `(.L_x_9090) ;  /* 0x0000062000007945 */ /* 0x000fe20003800200 */
[----:B------:R-:W-:-:S11]  /*2a70*/  LOP3.LUT R163, R163, 0xffffbfff, RZ, 0xc0, !PT ;  /* 0xffffbfffa3a37812 */ /* 0x000fd600078ec0ff */
[----:B------:R-:W-:Y:S01]  /*2a80*/  @P0 LOP3.LUT R163, R163, 0x4000, RZ, 0xfc, !PT ;  /* 0x00004000a3a30812 */ /* 0x000fe200078efcff */
[----:B------:R-:W-:Y:S06]  /*2a90*/  @!P0 BRA `(.L_x_9091) ;  /* 0x0000000400788947 */ /* 0x000fec0003800000 */
[----:B------:R-:W-:Y:S01]  /*2aa0*/  ISETP.NE.U32.AND P0, PT, RZ, UR8, PT ;  /* 0x00000008ff007c0c */ /* 0x000fe2000bf05070 */
[----:B0123--:R-:W0:Y:S03]  /*2ab0*/  LDC.64 R156, c[0x0][0x390] ;  /* 0x0000e400ff9c7b82 */ /* 0x00fe260000000a00 */
[----:B------:R-:W-:-:S13]  /*2ac0*/  ISETP.NE.AND.EX P0, PT, RZ, UR9, PT, P0 ;  /* 0x00000009ff007c0c */ /* 0x000fda000bf05300 */
[----:B------:R-:W1:Y:S01]  /*2ad0*/  @P0 LDC.64 R164, c[0x0][0x3a0] ;  /* 0x0000e800ffa40b82 */ /* 0x000e620000000a00 */
[----:B0-----:R-:W-:-:S06]  /*2ae0*/  IMAD.WIDE.U32 R156, R215, 0x10, R156 ;  /* 0x00000010d79c7825 */ /* 0x001fcc00078e009c */
[----:B------:R-:W5:Y:S01]  /*2af0*/  LDG.E.128 R156, desc[UR6][R156.64] ;  /* 0x000000069c9c7981 */ /* 0x000f62000c1e1d00 */
[----:B-1----:R-:W-:-:S05]  /*2b00*/  @P0 IMAD.WIDE.U32 R164, R215, 0x10, R164 ;  /* 0x00000010d7a40825 */ /* 0x002fca00078e00a4 */
[----:B------:R0:W5:Y:S01]  /*2b10*/  @P0 LDG.E.128 R32, desc[UR6][R164.64] ;  /* 0x00000006a4200981 */ /* 0x000162000c1e1d00 */
[----:B------:R-:W-:Y:S05]  /*2b20*/  @!P0 BRA `(.L_x_9092) ;  /* 0x0000000000b48947 */ /* 0x000fea0003800000 */
        /* <DEDUP_REMOVED lines=11> */
[----:B------:R-:W-:Y:S02]  /*2be0*/  HADD2.F32 R156, -RZ, R32.H0_H0 ;  /* 0x20000020ff9c7230 */ /* 0x000fe40000004100 */
[----:B------:R-:W-:Y:S01]  /*2bf0*/  FMUL.FTZ R217, R217, R214 ;  /* 0x000000d6d9d97220 */ /* 0x000fe20000410000 */
[----:B------:R-:W-:Y:S02]  /*2c00*/  HADD2.F32 R166, -RZ, R97.H0_H0 ;  /* 0x20000061ffa67230 */ /* 0x000fe40000004100 */
[----:B------:R-:W-:-:S02]  /*2c10*/  HADD2.F32 R158, -RZ, R33.H0_H0 ;  /* 0x20000021ff9e7230 */ /* 0x000fc40000004100 */
[----:B------:R-:W-:Y:S01]  /*2c20*/  FFMA.FTZ R164, R165, R164, R156 ;  /* 0x000000a4a5a47223 */ /* 0x000fe2000001009c */
[----:B------:R-:W-:Y:S02]  /*2c30*/  HADD2.F32 R168, -RZ, R98.H0_H0 ;  /* 0x20000062ffa87230 */ /* 0x000fe40000004100 */
[----:B------:R-:W-:Y:S01]  /*2c40*/  FMUL.FTZ R165, R167, R214 ;  /* 0x000000d6a7a57220 */ /* 0x000fe20000410000 */
        /* <DEDUP_REMOVED lines=27> */
.L_x_9092:
[----:B0----5:R-:W-:Y:S02]  /*2e00*/  HADD2.F32 R165, -RZ, R156.H0_H0 ;  /* 0x2000009cffa57230 */ /* 0x021fe40000004100 */
        /* <DEDUP_REMOVED lines=8> */
[----:B------:R-:W-:Y:S01]  /*2e90*/  FMUL.FTZ R219, R219, R214 ;  /* 0x000000d6dbdb7220 */ /* 0x000fe20000410000 */
[----:B------:R-:W-:Y:S02]  /*2ea0*/  HADD2.F32 R157, -RZ, R157.H1_H1 ;  /* 0x3000009dff9d7230 */ /* 0x000fe40000004100 */
[----:B------:R-:W-:Y:S01]  /*2eb0*/  FMUL.FTZ R164, R165, R164 ;  /* 0x000000a4a5a47220 */ /* 0x000fe20000410000 */
[----:B------:R-:W-:Y:S02]  /*2ec0*/  HADD2.F32 R217, -RZ, R158.H1_H1 ;  /* 0x3000009effd97230 */ /* 0x000fe40000004100 */
[----:B------:R-:W-:Y:S01]  /*2ed0*/  FMUL.FTZ R165, R167, R214 ;  /* 0x000000d6a7a57220 */ /* 0x000fe20000410000 */
[----:B------:R-:W-:-:S02]  /*2ee0*/  HADD2.F32 R159, -RZ, R159.H1_H1 ;  /* 0x3000009fff9f7230 */ /* 0x000fc40000004100 */
[-C--:B------:R-:W-:Y:S01]  /*2ef0*/  FMUL.FTZ R157, R157, R214.reuse ;  /* 0x000000d69d9d7220 */ /* 0x080fe20000410000 */
[----:B------:R-:W-:Y:S02]  /*2f00*/  HADD2.F32 R166, -RZ, R97.H0_H0 ;  /* 0x20000061ffa67230 */ /* 0x000fe40000004100 */
[-C--:B------:R-:W-:Y:S01]  /*2f10*/  FMUL.FTZ R217, R217, R214.reuse ;  /* 0x000000d6d9d97220 */ /* 0x080fe20000410000 */
[----:B------:R-:W-:Y:S02]  /*2f20*/  HADD2.F32 R168, -RZ, R98.H0_H0 ;  /* 0x20000062ffa87230 */ /* 0x000fe40000004100 */
[----:B------:R-:W-:Y:S01]  /*2f30*/  FMUL.FTZ R159, R159, R214 ;  /* 0x000000d69f9f7220 */ /* 0x000fe20000410000 */
[----:B------:R-:W-:Y:S02]  /*2f40*/  HADD2.F32 R170, -RZ, R99.H0_H0 ;  /* 0x20000063ffaa7230 */ /* 0x000fe40000004100 */
[----:B------:R-:W-:Y:S01]  /*2f50*/  FMUL.FTZ R166, R169, R166 ;  /* 0x000000a6a9a67220 */ /* 0x000fe20000410000 */
[----:B------:R-:W-:-:S02]  /*2f60*/  HADD2.F32 R156, -RZ, R96.H1_H1 ;  /* 0x30000060ff9c7230 */ /* 0x000fc40000004100 */
        /* <DEDUP_REMOVED lines=13> */
.L_x_9093:
[----:B------:R-:W0:Y:S02]  /*3040*/  LDC.64 R216, c[0x0][0x3a8] ;  /* 0x0000ea00ffd87b82 */ /* 0x000e240000000a00 */
[C---:B0-----:R-:W-:Y:S01]  /*3050*/  IMAD.WIDE.U32 R216, R215.reuse, 0x10, R216 ;  /* 0x00000010d7d87825 */ /* 0x041fe200078e00d8 */
[----:B------:R-:W-:-:S04]  /*3060*/  IADD3 R215, PT, PT, R215, 0x20, RZ ;  /* 0x00000020d7d77810 */ /* 0x000fc80007ffe0ff */
[----:B------:R4:W-:Y:S03]  /*3070*/  STG.E.128 desc[UR6][R216.64], R156 ;  /* 0x0000009cd8007986 */ /* 0x0009e6000c101d06 */
.L_x_9091:
[----:B------:R-:W-:Y:S05]  /*3080*/  BSYNC.RECONVERGENT B0 ;  /* 0x0000000000007941 */ /* 0x000fea0003800200 */
.L_x_9090:
[----:B------:R-:W-:Y:S01]  /*3090*/  ISETP.GE.U32.AND P0, PT, R162, 0xc0, PT ;  /* 0x000000c0a200780c */ /* 0x000fe20003f06070 */
[----:B------:R-:W-:Y:S01]  /*30a0*/  BSSY.RECONVERGENT B0, `(.L_x_9094) ;  /* 0x0000062000007945 */ /* 0x000fe20003800200 */
[----:B------:R-:W-:-:S11]  /*30b0*/  LOP3.LUT R163, R163, 0xfffffbff, RZ, 0xc0, !PT ;  /* 0xfffffbffa3a37812 */ /* 0x000fd600078ec0ff */
[----:B------:R-:W-:Y:S01]  /*30c0*/  @P0 LOP3.LUT R163, R163, 0x400, RZ, 0xfc, !PT ;  /* 0x00000400a3a30812 */ /* 0x000fe200078efcff */
[----:B------:R-:W-:Y:S06]  /*30d0*/  @!P0 BRA `(.L_x_9095) ;  /* 0x0000000400788947 */ /* 0x000fec0003800000 */
[----:B------:R-:W-:Y:S01]  /*30e0*/  ISETP.NE.U32.AND P0, PT, RZ, UR8, PT ;  /* 0x00000008ff007c0c */ /* 0x000fe2000bf05070 */
[----:B01234-:R-:W0:Y:S03]  /*30f0*/  LDC.64 R156, c[0x0][0x390] ;  /* 0x0000e400ff9c7b82 */ /* 0x01fe260000000a00 */
        /* <DEDUP_REMOVED lines=52> */
.L_x_9096:
        /* <DEDUP_REMOVED lines=36> */
.L_x_9097:
[----:B------:R-:W0:Y:S02]  /*3680*/  LDC.64 R216, c[0x0][0x3a8] ;  /* 0x0000ea00ffd87b82 */ /* 0x000e240000000a00 */
[C---:B0-----:R-:W-:Y:S01]  /*3690*/  IMAD.WIDE.U32 R216, R215.reuse, 0x10, R216 ;  /* 0x00000010d7d87825 */ /* 0x041fe200078e00d8 */
[----:B------:R-:W-:-:S04]  /*36a0*/  IADD3 R215, PT, PT, R215, 0x20, RZ ;  /* 0x00000020d7d77810 */ /* 0x000fc80007ffe0ff */
[----:B------:R0:W-:Y:S03]  /*36b0*/  STG.E.128 desc[UR6][R216.64], R156 ;  /* 0x0000009cd8007986 */ /* 0x0001e6000c101d06 */
.L_x_9095:
[----:B------:R-:W-:Y:S05]  /*36c0*/  BSYNC.RECONVERGENT B0 ;  /* 0x0000000000007941 */ /* 0x000fea0003800200 */
.L_x_9094:
        /* <DEDUP_REMOVED lines=59> */
.L_x_9100:
        /* <DEDUP_REMOVED lines=36> */
.L_x_9101:
[----:B------:R-:W0:Y:S02]  /*3cc0*/  LDC.64 R216, c[0x0][0x3a8] ;  /* 0x0000ea00ffd87b82 */ /* 0x000e240000000a00 */
[C---:B0-----:R-:W-:Y:S01]  /*3cd0*/  IMAD.WIDE.U32 R216, R215.reuse, 0x10, R216 ;  /* 0x00000010d7d87825 */ /* 0x041fe200078e00d8 */
[----:B------:R-:W-:-:S04]  /*3ce0*/  IADD3 R215, PT, PT, R215, 0x20, RZ ;  /* 0x00000020d7d77810 */ /* 0x000fc80007ffe0ff */
[----:B------:R0:W-:Y:S03]  /*3cf0*/  STG.E.128 desc[UR6][R216.64], R156 ;  /* 0x0000009cd8007986 */ /* 0x0001e6000c101d06 */
.L_x_9099:
[----:B------:R-:W-:Y:S05]  /*3d00*/  BSYNC.RECONVERGENT B0 ;  /* 0x0000000000007941 */ /* 0x000fea0003800200 */
.L_x_9098:
        /* <DEDUP_REMOVED lines=59> */
.L_x_9104:
        /* <DEDUP_REMOVED lines=36> */
.L_x_9105:
[----:B------:R-:W0:Y:S02]  /*4300*/  LDC.64 R216, c[0x0][0x3a8] ;  /* 0x0000ea00ffd87b82 */ /* 0x000e240000000a00 */
[C---:B0-----:R-:W-:Y:S01]  /*4310*/  IMAD.WIDE.U32 R216, R215.reuse, 0x10, R216 ;  /* 0x00000010d7d87825 */ /* 0x041fe200078e00d8 */
[----:B------:R-:W-:-:S04]  /*4320*/  IADD3 R215, PT, PT, R215, 0x20, RZ ;  /* 0x00000020d7d77810 */ /* 0x000fc80007ffe0ff */
[----:B------:R0:W-:Y:S03]  /*4330*/  STG.E.128 desc[UR6][R216.64], R156 ;  /* 0x0000009cd8007986 */ /* 0x0001e6000c101d06 */
.L_x_9103:
[----:B------:R-:W-:Y:S05]  /*4340*/  BSYNC.RECONVERGENT B0 ;  /* 0x0000000000007941 */ /* 0x000fea0003800200 */
.L_x_9102:
        /* <DEDUP_REMOVED lines=59> */
.L_x_9108:
        /* <DEDUP_REMOVED lines=36> */
.L_x_9109:
[----:B------:R-:W0:Y:S02]  /*4940*/  LDC.64 R216, c[0x0][0x3a8] ;  /* 0x0000ea00ffd87b82 */ /* 0x000e240000000a00 */
[C---:B0-----:R-:W-:Y:S01]  /*4950*/  IMAD.WIDE.U32 R216, R215.reuse, 0x10, R216 ;  /* 0x00000010d7d87825 */ /* 0x041fe200078e00d8 */
[----:B------:R-:W-:-:S04]  /*4960*/  IADD3 R215, PT, PT, R215, 0x20, RZ ;  /* 0x00000020d7d77810 */ /* 0x000fc80007ffe0ff */
[----:B------:R0:W-:Y:S03]  /*4970*/  STG.E.128 desc[UR6][R216.64], R156 ;  /* 0x0000009cd8007986 */ /* 0x0001e6000c101d06 */
.L_x_9107:
[----:B------:R-:W-:Y:S05]  /*4980*/  BSYNC.RECONVERGENT B0 ;  /* 0x0000000000007941 */ /* 0x000fea0003800200 */
.L_x_9106:
        /* <DEDUP_REMOVED lines=16> */
[--C-:B------:R-:W-:Y:S02]  /*4a90*/  HADD2.F32 R211, -RZ, R158.reuse.H0_H0 ;  /* 0x2000009effd37230 */ /* 0x100fe40000004100 */
        /* <DEDUP_REMOVED lines=10> */
[----:B------:R-:W-:Y:S01]  /*4b40*/  FMUL.FTZ R156, R207, R214 ;  /* 0x000000d6cf9c7220 */ /* 0x000fe20000410000 */
[----:B------:R-:W-:-:S02]  /*4b50*/  HADD2.F32 R204, -RZ, R44.H0_H0 ;  /* 0x2000002cffcc7230 */ /* 0x000fc40000004100 */
[-C--:B------:R-:W-:Y:S01]  /*4b60*/  FMUL.FTZ R157, R157, R214.reuse ;  /* 0x000000d69d9d7220 */ /* 0x080fe20000410000 */
[----:B------:R-:W-:Y:S02]  /*4b70*/  HADD2.F32 R158, -RZ, R32.H0_H0 ;  /* 0x20000020ff9e7230 */ /* 0x000fe40000004100 */
[----:B------:R-:W-:Y:S01]  /*4b80*/  FMUL.FTZ R159, R159, R214 ;  /* 0x000000d69f9f7220 */ /* 0x000fe20000410000 */
        /* <DEDUP_REMOVED lines=10> */
[----:B------:R-:W-:Y:S02]  /*4c30*/  HADD2.F32 R210, -RZ, R47.H0_H0 ;  /* 0x2000002fffd27230 */ /* 0x000fe40000004100 */
[----:B------:R-:W-:-:S02]  /*4c40*/  HADD2.F32 R222, -RZ, R35.H0_H0 ;  /* 0x20000023ffde7230 */ /* 0x000fc40000004100 */
[----:B------:R-:W-:Y:S02]  /*4c50*/  HADD2.F32 R216, -RZ, R47.H1_H1 ;  /* 0x3000002fffd87230 */ /* 0x000fe40000004100 */
[----:B------:R-:W-:Y:S02]  /*4c60*/  HADD2.F32 R224, -RZ, R35.H1_H1 ;  /* 0x30000023ffe07230 */ /* 0x000fe40000004100 */
[----:B------:R-:W-:Y:S01]  /*4c70*/  FFMA.FTZ R210, R219, R210, R222 ;  /* 0x000000d2dbd27223 */ /* 0x000fe200000100de */
        /* <DEDUP_REMOVED lines=12> */
.L_x_9112:
[--C-:B0----5:R-:W-:Y:S02]  /*4d40*/  HADD2.F32 R205, -RZ, R156.reuse.H0_H0 ;  /* 0x2000009cffcd7230 */ /* 0x121fe40000004100 */
[----:B------:R-:W-:Y:S02]  /*4d50*/  HADD2.F32 R209, -RZ, R157.H0_H0 ;  /* 0x2000009dffd17230 */ /* 0x000fe40000004100 */
[----:B------:R-:W-:Y:S02]  /*4d60*/  HADD2.F32 R219, -RZ, R159.H0_H0 ;  /* 0x2000009fffdb7230 */ /* 0x000fe40000004100 */
        /* <DEDUP_REMOVED lines=16> */
[----:B------:R-:W-:Y:S01]  /*4e70*/  FMUL.FTZ R204, R205, R204 ;  /* 0x000000cccdcc7220 */ /* 0x000fe20000410000 */
[--C-:B------:R-:W-:Y:S02]  /*4e80*/  HADD2.F32 R210, -RZ, R47.reuse.H0_H0 ;  /* 0x2000002fffd27230 */ /* 0x100fe40000004100 */
        /* <DEDUP_REMOVED lines=15> */
.L_x_9113:
[----:B------:R-:W0:Y:S02]  /*4f80*/  LDC.64 R216, c[0x0][0x3a8] ;  /* 0x0000ea00ffd87b82 */ /* 0x000e240000000a00 */
[----:B0-----:R-:W-:-:S05]  /*4f90*/  IMAD.WIDE.U32 R216, R215, 0x10, R216 ;  /* 0x00000010d7d87825 */ /* 0x001fca00078e00d8 */
[----:B------:R0:W-:Y:S02]  /*4fa0*/  STG.E.128 desc[UR6][R216.64], R156 ;  /* 0x0000009cd8007986 */ /* 0x0001e4000c101d06 */
.L_x_9111:
[----:B------:R-:W-:Y:S05]  /*4fb0*/  BSYNC.RECONVERGENT B0 ;  /* 0x0000000000007941 */ /* 0x000fea0003800200 */
.L_x_9110:
        /* <DEDUP_REMOVED lines=292> */
.L_x_9147:
        /* <DEDUP_REMOVED lines=9> */
[----:B------:R-:W0:Y:S04]  /*6290*/  @!P1 LDC.64 R158, c[0x0][0x3c0] ;  /* 0x0000f000ff9e9b82 */ /* 0x000e280000000a00 */
[----:B------:R-:W1:Y:S04]  /*62a0*/  MUFU.RSQ R213, R213 ;  /* 0x000000d500d57308 */ /* 0x000e680000001400 */
        /* <DEDUP_REMOVED lines=54> */
.L_x_9116:
[----:B------:R-:W-:Y:S05]  /*6610*/  BSYNC.RECONVERGENT B0 ;  /* 0x0000000000007941 */ /* 0x000fea0003800200 */
.L_x_9115:
        /* <DEDUP_REMOVED lines=51> */
.L_x_9118:
[----:B------:R-:W-:Y:S05]  /*6950*/  BSYNC.RECONVERGENT B0 ;  /* 0x0000000000007941 */ /* 0x000fea0003800200 */
.L_x_9117:
        /* <DEDUP_REMOVED lines=51> */
.L_x_9120:
[----:B------:R-:W-:Y:S05]  /*6c90*/  BSYNC.RECONVERGENT B0 ;  /* 0x0000000000007941 */ /* 0x000fea0003800200 */
.L_x_9119:
        /* <DEDUP_REMOVED lines=51> */
.L_x_9122:
[----:B------:R-:W-:Y:S05]  /*6fd0*/  BSYNC.RECONVERGENT B0 ;  /* 0x0000000000007941 */ /* 0x000fea0003800200 */
.L_x_9121:
        /* <DEDUP_REMOVED lines=51> */
.L_x_9124:
[----:B------:R-:W-:Y:S05]  /*7310*/  BSYNC.RECONVERGENT B0 ;  /* 0x0000000000007941 */ /* 0x000fea0003800200 */
.L_x_9123:
        /* <DEDUP_REMOVED lines=51> */
.L_x_9126:
[----:B------:R-:W-:Y:S05]  /*7650*/  BSYNC.RECONVERGENT B0 ;  /* 0x0000000000007941 */ /* 0x000fea0003800200 */
.L_x_9125:
        /* <DEDUP_REMOVED lines=51> */
.L_x_9128:
[----:B------:R-:W-:Y:S05]  /*7990*/  BSYNC.RECONVERGENT B0 ;  /* 0x0000000000007941 */ /* 0x000fea0003800200 */
.L_x_9127:
        /* <DEDUP_REMOVED lines=51> */
.L_x_9130:
[----:B------:R-:W-:Y:S05]  /*7cd0*/  BSYNC.RECONVERGENT B0 ;  /* 0x0000000000007941 */ /* 0x000fea0003800200 */
.L_x_9129:
        /* <DEDUP_REMOVED lines=51> */
.L_x_9132:
[----:B------:R-:W-:Y:S05]  /*8010*/  BSYNC.RECONVERGENT B0 ;  /* 0x0000000000007941 */ /* 0x000fea0003800200 */
.L_x_9131:
[----:B------:R-:W-:Y:S01]  /*8020*/  ISETP.GE.U32.AND P0, PT, R162, 0x140, PT ;  /* 0x00000140a200780c */ /* 0x000fe20003f06070 */
[----:B------:R-:W-:-:S12]  /*8030*/  BSSY.RECONVERGENT B0, `(.L_x_9133) ;  /* 0x0000031000007945 */ /* 0x000fd80003800200 */
[----:B------:R-:W-:Y:S05]  /*8040*/  @!P0 BRA `(.L_x_9134) ;  /* 0x0000000000bc8947 */ /* 0x000fea0003800000 */
[----:B01234-:R-:W0:Y:S01]  /*8050*/  LDC.64 R156, c[0x0][0x428] ;  /* 0x00010a00ff9c7b82 */ /* 0x01fe220000000a00 */
[--C-:B------:R-:W-:Y:S01]  /*8060*/  FADD.FTZ R158, R204, -R216.reuse ;  /* 0x800000d8cc9e7221 */ /* 0x100fe20000010000 */
[--C-:B------:R-:W-:Y:S01]  /*8070*/  FADD.FTZ R218, R206, -R216.reuse ;  /* 0x800000d8ceda7221 */ /* 0x100fe20000010000 */
[--C-:B------:R-:W-:Y:S01]  /*8080*/  FADD.FTZ R222, R208, -R216.reuse ;  /* 0x800000d8d0de7221 */ /* 0x100fe20000010000 */
[----:B-----5:R-:W-:Y:S02]  /*8090*/  HADD2.F32 R159, -RZ, R40.H0_H0 ;  /* 0x20000028ff9f7230 */ /* 0x020fe40000004100 */
[--C-:B------:R-:W-:Y:S01]  /*80a0*/  FADD.FTZ R214, R205, -R216.reuse ;  /* 0x800000d8cdd67221 */ /* 0x100fe20000010000 */
[----:B------:R-:W-:Y:S02]  /*80b0*/  HADD2.F32 R215, -RZ, R36.H0_H0 ;  /* 0x20000024ffd77230 */ /* 0x000fe40000004100 */
[--C-:B------:R-:W-:Y:S01]  /*80c0*/  FADD.FTZ R220, R207, -R216.reuse ;  /* 0x800000d8cfdc7221 */ /* 0x100fe20000010000 */
[--C-:B------:R-:W-:Y:S01]  /*80d0*/  FADD.FTZ R224, R209, -R216.reuse ;  /* 0x800000d8d1e07221 */ /* 0x100fe20000010000 */
[----:B------:R-:W-:Y:S01]  /*80e0*/  FADD.FTZ R226, R210, -R216 ;  /* 0x800000d8d2e27221 */ /* 0x000fe20000010000 */
[----:B------:R-:W-:-:S02]  /*80f0*/  HADD2.F32 R217, -RZ, R41.H0_H0 ;  /* 0x20000029ffd97230 */ /* 0x000fc40000004100 */
[----:B------:R-:W-:Y:S01]  /*8100*/  FMUL.FTZ R158, R213, R158 ;  /* 0x0000009ed59e7220 */ /* 0x000fe20000410000 */
[----:B------:R-:W-:Y:S02]  /*8110*/  HADD2.F32 R219, -RZ, R37.H0_H0 ;  /* 0x20000025ffdb7230 */ /* 0x000fe40000004100 */
[----:B------:R-:W-:Y:S01]  /*8120*/  FADD.FTZ R216, R211, -R216 ;  /* 0x800000d8d3d87221 */ /* 0x000fe20000010000 */
[----:B------:R-:W-:Y:S02]  /*8130*/  HADD2.F32 R221, -RZ, R42.H0_H0 ;  /* 0x2000002affdd7230 */ /* 0x000fe40000004100 */
[C---:B------:R-:W-:Y:S01]  /*8140*/  FMUL.FTZ R218, R213.reuse, R218 ;  /* 0x000000dad5da7220 */ /* 0x040fe20000410000 */
[----:B------:R-:W-:Y:S02]  /*8150*/  HADD2.F32 R223, -RZ, R38.H0_H0 ;  /* 0x20000026ffdf7230 */ /* 0x000fe40000004100 */
[C---:B------:R-:W-:Y:S01]  /*8160*/  FMUL.FTZ R222, R213.reuse, R222 ;  /* 0x000000ded5de7220 */ /* 0x040fe20000410000 */
[----:B------:R-:W-:Y:S01]  /*8170*/  FFMA.FTZ R215, R158, R159, R215 ;  /* 0x0000009f9ed77223 */ /* 0x000fe200000100d7 */
        /* <DEDUP_REMOVED lines=9> */
[----:B------:R-:W-:Y:S02]  /*8210*/  HADD2.F32 R223, -RZ, R42.H1_H1 ;  /* 0x3000002affdf7230 */ /* 0x000fe40000004100 */
[----:B------:R-:W-:Y:S02]  /*8220*/  HADD2.F32 R227, -RZ, R43.H0_H0 ;  /* 0x2000002bffe37230 */ /* 0x000fe40000004100 */
[----:B------:R-:W-:Y:S02]  /*8230*/  HADD2.F32 R229, -RZ, R39.H0_H0 ;  /* 0x20000027ffe57230 */ /* 0x000fe40000004100 */
[----:B------:R-:W-:Y:S02]  /*8240*/  HADD2.F32 R231, -RZ, R43.H1_H1 ;  /* 0x3000002bffe77230 */ /* 0x000fe40000004100 */
[----:B------:R-:W-:-:S02]  /*8250*/  HADD2.F32 R233, -RZ, R39.H1_H1 ;  /* 0x30000027ffe97230 */ /* 0x000fc40000004100 */
[----:B------:R-:W-:Y:S01]  /*8260*/  FFMA.FTZ R226, R226, R227, R229 ;  /* 0x000000e3e2e27223 */ /* 0x000fe200000100e5 */
[----:B------:R-:W-:Y:S02]  /*8270*/  HADD2.F32 R225, -RZ, R38.H1_H1 ;  /* 0x30000026ffe17230 */ /* 0x000fe40000004100 */
[----:B------:R-:W-:Y:S02]  /*8280*/  HADD2.F32 R221, -RZ, R37.H1_H1 ;  /* 0x30000025ffdd7230 */ /* 0x000fe40000004100 */
[----:B------:R-:W-:Y:S01]  /*8290*/  FFMA.FTZ R231, R216, R231, R233 ;  /* 0x000000e7d8e77223 */ /* 0x000fe200000100e9 */
[----:B------:R-:W-:Y:S02]  /*82a0*/  HADD2.F32 R213, -RZ, R36.H1_H1 ;  /* 0x30000024ffd57230 */ /* 0x000fe40000004100 */
[----:B------:R-:W-:Y:S01]  /*82b0*/  FFMA.FTZ R223, R224, R223, R225 ;  /* 0x000000dfe0df7223 */ /* 0x000fe200000100e1 */
[----:B------:R-:W-:Y:S02]  /*82c0*/  FFMA.FTZ R220, R220, R219, R221 ;  /* 0x000000dbdcdc7223 */ /* 0x000fe400000100dd */
[----:B------:R-:W-:Y:S01]  /*82d0*/  FFMA.FTZ R214, R214, R159, R213 ;  /* 0x0000009fd6d67223 */ /* 0x000fe200000100d5 */
[----:B0-----:R-:W-:Y:S01]  /*82e0*/  IMAD.WIDE.U32 R212, R212, 0x10, R156 ;  /* 0x00000010d4d47825 */ /* 0x001fe200078e009c */
[----:B------:R-:W-:-:S02]  /*82f0*/  F2FP.F16.F32.PACK_AB R159, R231, R226 ;  /* 0x000000e2e79f723e */ /* 0x000fc400000000ff */
[----:B------:R-:W-:Y:S02]  /*8300*/  F2FP.F16.F32.PACK_AB R158, R223, R158 ;  /* 0x0000009edf9e723e */ /* 0x000fe400000000ff */
[----:B------:R-:W-:Y:S02]  /*8310*/  F2FP.F16.F32.PACK_AB R157, R220, R217 ;  /* 0x000000d9dc9d723e */ /* 0x000fe400000000ff */
[----:B------:R-:W-:-:S05]  /*8320*/  F2FP.F16.F32.PACK_AB R156, R214, R215 ;  /* 0x000000d7d69c723e */ /* 0x000fca00000000ff */
[----:B------:R0:W-:Y:S02]  /*8330*/  STG.E.128 desc[UR6][R212.64], R156 ;  /* 0x0000009cd4007986 */ /* 0x0001e4000c101d06 */
.L_x_9134:
[----:B------:R-:W-:Y:S05]  /*8340*/  BSYNC.RECONVERGENT B0 ;  /* 0x0000000000007941 */ /* 0x000fea0003800200 */
.L_x_9133:
[----:B01234-:R-:W0:Y:S02]  /*8350*/  LDC.64 R156, c[0x0][0x380] ;  /* 0x0000e000ff9c7b82 */ /* 0x01fe240000000a00 */
[----:B0-----:R-:W-:-:S04]  /*8360*/  LEA R160, R156, R160, 0x2 ;  /* 0x000000a09ca07211 */ /* 0x001fc800078e10ff */
[----:B------:R-:W-:-:S13]  /*8370*/  ISETP.GE.AND P0, PT, R160, R157, PT ;  /* 0x0000009da000720c */ /* 0x000fda0003f06270 */
[----:B------:R-:W-:Y:S05]  /*8380*/  @!P0 BRA `(.L_x_9135) ;  /* 0xffffff8c00488947 */ /* 0x000fea000383ffff */
[----:B------:R-:W-:Y:S05]  /*8390*/  EXIT ;  /* 0x000000000000794d */ /* 0x000fea0003800000 */
.L_x_9114:
        /* <DEDUP_REMOVED lines=8> */
.L_x_9137:
[----:B------:R-:W-:Y:S05]  /*8420*/  BSYNC B0 ;  /* 0x0000000000007941 */ /* 0x000fea0003800000 */
.L_x_9136:
        /* <DEDUP_REMOVED lines=10> */
.L_x_9138:
[----:B------:R-:W-:Y:S01]  /*84d0*/  HFMA2 R221, -RZ, RZ, 0, 2.384185791015625e-07 ;  /* 0x00000004ffdd7431 */ /* 0x000fe200000001ff */
[----:B------:R-:W-:-:S05]  /*84e0*/  MOV R159, R218 ;  /* 0x000000da009f7202 */ /* 0x000fca0000000f00 */
[----:B------:R-:W-:-:S05]  /*84f0*/  FADD.FTZ R159, R158, R159 ;  /* 0x0000009f9e9f7221 */ /* 0x000fca0000010000 */
[----:B------:R-:W-:-:S07]  /*8500*/  MOV R220, R159 ;  /* 0x0000009f00dc7202 */ /* 0x000fce0000000f00 */
[----:B------:R-:W-:Y:S05]  /*8510*/  WARPSYNC.COLLECTIVE R219, `(.L_x_9139) ;  /* 0x00000000db087348 */ /* 0x000fea0003c00000 */
[----:B------:R0:W1:Y:S02]  /*8520*/  SHFL.BFLY P6, R218, R220, R221, R222 ;  /* 0x0c0000dddcda7389 */ /* 0x00006400000c00de */
[----:B01----:R-:W-:Y:S05]  /*8530*/  ENDCOLLECTIVE ;  /* 0x000000000000791b */ /* 0x003fea0003800000 */
.L_x_9139:
[----:B------:R-:W-:Y:S01]  /*8540*/  HFMA2 R221, -RZ, RZ, 0, 4.76837158203125e-07 ;  /* 0x00000008ffdd7431 */ /* 0x000fe200000001ff */
[----:B------:R-:W-:-:S05]  /*8550*/  MOV R156, R218 ;  /* 0x000000da009c7202 */ /* 0x000fca0000000f00 */
[----:B------:R-:W-:-:S05]  /*8560*/  FADD.FTZ R216, R159, R156 ;  /* 0x0000009c9fd87221 */ /* 0x000fca0000010000 */
[----:B------:R-:W-:-:S07]  /*8570*/  MOV R220, R216 ;  /* 0x000000d800dc7202 */ /* 0x000fce0000000f00 */
[----:B------:R-:W-:Y:S05]  /*8580*/  WARPSYNC.COLLECTIVE R219, `(.L_x_9140) ;  /* 0x00000000db087348 */ /* 0x000fea0003c00000 */
[----:B------:R0:W1:Y:S02]  /*8590*/  SHFL.BFLY P6, R218, R220, R221, R222 ;  /* 0x0c0000dddcda7389 */ /* 0x00006400000c00de */
[----:B01----:R-:W-:Y:S05]  /*85a0*/  ENDCOLLECTIVE ;  /* 0x000000000000791b */ /* 0x003fea0003800000 */
.L_x_9140:
[----:B------:R-:W-:Y:S01]  /*85b0*/  HFMA2 R221, -RZ, RZ, 0, 9.5367431640625e-07 ;  /* 0x00000010ffdd7431 */ /* 0x000fe200000001ff */
[----:B------:R-:W-:-:S05]  /*85c0*/  MOV R215, R218 ;  /* 0x000000da00d77202 */ /* 0x000fca0000000f00 */
[----:B------:R-:W-:-:S05]  /*85d0*/  FADD.FTZ R217, R216, R215 ;  /* 0x000000d7d8d97221 */ /* 0x000fca0000010000 */
[----:B------:R-:W-:-:S07]  /*85e0*/  MOV R220, R217 ;  /* 0x000000d900dc7202 */ /* 0x000fce0000000f00 */
[----:B------:R-:W-:Y:S05]  /*85f0*/  WARPSYNC.COLLECTIVE R219, `(.L_x_9141) ;  /* 0x00000000db087348 */ /* 0x000fea0003c00000 */
[----:B------:R0:W1:Y:S02]  /*8600*/  SHFL.BFLY P6, R218, R220, R221, R222 ;  /* 0x0c0000dddcda7389 */ /* 0x00006400000c00de */
[----:B01----:R-:W-:Y:S05]  /*8610*/  ENDCOLLECTIVE ;  /* 0x000000000000791b */ /* 0x003fea0003800000 */
.L_x_9141:
[----:B------:R-:W-:Y:S01]  /*8620*/  HFMA2 R221, -RZ, RZ, 0, 5.9604644775390625e-08 ;  /* 0x00000001ffdd7431 */ /* 0x000fe200000001ff */
[----:B------:R-:W-:Y:S02]  /*8630*/  MOV R156, R218 ;  /* 0x000000da009c7202 */ /* 0x000fe40000000f00 */
[----:B------:R-:W-:-:S03]  /*8640*/  ISETP.GT.U32.AND P6, PT, R162, 0xbf, PT ;  /* 0x000000bfa200780c */ /* 0x000fc60003fc4070 */
        /* <DEDUP_REMOVED lines=171> */
.L_x_9142:
[----:B------:R-:W-:Y:S01]  /*9100*/  HFMA2 R221, -RZ, RZ, 0, 1.1920928955078125e-07 ;  /* 0x00000002ffdd7431 */ /* 0x000fe200000001ff */
[----:B------:R-:W-:-:S05]  /*9110*/  MOV R157, R218 ;  /* 0x000000da009d7202 */ /* 0x000fca0000000f00 */
[----:B------:R-:W-:-:S05]  /*9120*/  FADD.FTZ R157, R156, R157 ;  /* 0x0000009d9c9d7221 */ /* 0x000fca0000010000 */
[----:B------:R-:W-:-:S07]  /*9130*/  MOV R220, R157 ;  /* 0x0000009d00dc7202 */ /* 0x000fce0000000f00 */
[----:B------:R-:W-:Y:S05]  /*9140*/  WARPSYNC.COLLECTIVE R219, `(.L_x_9143) ;  /* 0x00000000db087348 */ /* 0x000fea0003c00000 */
[----:B------:R0:W1:Y:S02]  /*9150*/  SHFL.BFLY P6, R218, R220, R221, R222 ;  /* 0x0c0000dddcda7389 */ /* 0x00006400000c00de */
[----:B01----:R-:W-:Y:S05]  /*9160*/  ENDCOLLECTIVE ;  /* 0x000000000000791b */ /* 0x003fea0003800000 */
.L_x_9143:
[----:B------:R-:W-:Y:S01]  /*9170*/  HFMA2 R221, -RZ, RZ, 0, 2.384185791015625e-07 ;  /* 0x00000004ffdd7431 */ /* 0x000fe200000001ff */
[----:B------:R-:W-:-:S05]  /*9180*/  MOV R158, R218 ;  /* 0x000000da009e7202 */ /* 0x000fca0000000f00 */
[----:B------:R-:W-:-:S05]  /*9190*/  FADD.FTZ R158, R157, R158 ;  /* 0x0000009e9d9e7221 */ /* 0x000fca0000010000 */
[----:B------:R-:W-:-:S07]  /*91a0*/  MOV R220, R158 ;  /* 0x0000009e00dc7202 */ /* 0x000fce0000000f00 */
[----:B------:R-:W-:Y:S05]  /*91b0*/  WARPSYNC.COLLECTIVE R219, `(.L_x_9144) ;  /* 0x00000000db087348 */ /* 0x000fea0003c00000 */
[----:B------:R0:W1:Y:S02]  /*91c0*/  SHFL.BFLY P6, R218, R220, R221, R222 ;  /* 0x0c0000dddcda7389 */ /* 0x00006400000c00de */
[----:B01----:R-:W-:Y:S05]  /*91d0*/  ENDCOLLECTIVE ;  /* 0x000000000000791b */ /* 0x003fea0003800000 */
.L_x_9144:
[----:B------:R-:W-:Y:S01]  /*91e0*/  HFMA2 R221, -RZ, RZ, 0, 4.76837158203125e-07 ;  /* 0x00000008ffdd7431 */ /* 0x000fe200000001ff */
[----:B------:R-:W-:-:S05]  /*91f0*/  MOV R159, R218 ;  /* 0x000000da009f7202 */ /* 0x000fca0000000f00 */
[----:B------:R-:W-:-:S05]  /*9200*/  FADD.FTZ R159, R158, R159 ;  /* 0x0000009f9e9f7221 */ /* 0x000fca0000010000 */
[----:B------:R-:W-:-:S07]  /*9210*/  MOV R220, R159 ;  /* 0x0000009f00dc7202 */ /* 0x000fce0000000f00 */
[----:B------:R-:W-:Y:S05]  /*9220*/  WARPSYNC.COLLECTIVE R219, `(.L_x_9145) ;  /* 0x00000000db087348 */ /* 0x000fea0003c00000 */
[----:B------:R0:W1:Y:S02]  /*9230*/  SHFL.BFLY P6, R218, R220, R221, R222 ;  /* 0x0c0000dddcda7389 */ /* 0x00006400000c00de */
[----:B01----:R-:W-:Y:S05]  /*9240*/  ENDCOLLECTIVE ;  /* 0x000000000000791b */ /* 0x003fea0003800000 */
.L_x_9145:
[----:B------:R-:W-:Y:S01]  /*9250*/  HFMA2 R221, -RZ, RZ, 0, 9.5367431640625e-07 ;  /* 0x00000010ffdd7431 */ /* 0x000fe200000001ff */
[----:B------:R-:W-:-:S05]  /*9260*/  MOV R216, R218 ;  /* 0x000000da00d87202 */ /* 0x000fca0000000f00 */
[----:B------:R-:W-:-:S05]  /*9270*/  FADD.FTZ R217, R159, R216 ;  /* 0x000000d89fd97221 */ /* 0x000fca0000010000 */
[----:B------:R-:W-:-:S07]  /*9280*/  MOV R220, R217 ;  /* 0x000000d900dc7202 */ /* 0x000fce0000000f00 */
[----:B------:R-:W-:Y:S05]  /*9290*/  WARPSYNC.COLLECTIVE R219, `(.L_x_9146) ;  /* 0x00000000db087348 */ /* 0x000fea0003c00000 */
[----:B------:R0:W1:Y:S02]  /*92a0*/  SHFL.BFLY P6, R218, R220, R221, R222 ;  /* 0x0c0000dddcda7389 */ /* 0x00006400000c00de */
[----:B01----:R-:W-:Y:S05]  /*92b0*/  ENDCOLLECTIVE ;  /* 0x000000000000791b */ /* 0x003fea0003800000 */
.L_x_9146:
[----:B------:R-:W-:Y:S05]  /*92c0*/  BRA `(.L_x_9147) ;  /* 0xffffffcc00cc7947 */ /* 0x000fea000383ffff */
.L_x_9148:
        /* <DEDUP_REMOVED lines=11> */
.L_x_88436:


//--------------------- .text._ZN10layer_norm13ln_fwd_kernelINS_13Kernel_traitsI6__halfS2_S2_S2_fjLj2560ELj1ELj4ELj1ELj16ENS_18Kernel_traits_baseILj2560ES2_S2_S2_S2_fjLj128EEEEELb0ELb1ELb0ELb1EEEvNS_9FwdParamsE --------------------------
	.section	.text._ZN10layer_norm13ln_fwd_kernelINS_13Kernel_traitsI6__halfS2_S2_S2_fjLj2560ELj1ELj4ELj1ELj16ENS_18Kernel_traits_baseILj2560ES2_S2_S2_S2_fjLj128EEEEELb0ELb1ELb0ELb1EEEvNS_9FwdParamsE,"ax",@progbits
	.align	128
        .global         _ZN10layer_norm13ln_fwd_kernelINS_13Kernel_traitsI6__halfS2_S2_S2_fjLj2560ELj1ELj4ELj1ELj16ENS_18Kernel_traits_baseILj2560ES2_S2_S2_S2_fjLj128EEEEELb0ELb1ELb0ELb1EEEvNS_9FwdParamsE
        .type           _ZN10layer_norm13ln_fwd_kernelINS_13Kernel_traitsI6__halfS2_S2_S2_fjLj2560ELj1ELj4ELj1ELj16ENS_18Kernel_traits_baseILj2560ES2_S2_S2_S2_fjLj128EEEEELb0ELb1ELb0ELb1EEEvNS_9FwdParamsE,@function
        .size           _ZN10layer_norm13ln_fwd_kernelINS_13Kernel_traitsI6__halfS2_S2_S2_fjLj2560ELj1ELj4ELj1ELj16ENS_18Kernel_traits_baseILj2560ES2_S2_S2_S2_fjLj128EEEEELb0ELb1ELb0ELb1EEEvNS_9FwdParamsE,(.L_x_88437 - _ZN10layer_norm13ln_fwd_kernelINS_13Kernel_traitsI6__halfS2_S2_S2_fjLj2560ELj1ELj4ELj1ELj16ENS_18Kernel_traits_baseILj2560ES2_S2_S2_S2_fjLj128EEEEELb0ELb1ELb0ELb1EEEvNS_9FwdParamsE)
        .other          _ZN10layer_norm13ln_fwd_kernelINS_13Kernel_traitsI6__halfS2_S2_S2_fjLj2560ELj1ELj4ELj1ELj16ENS_18Kernel_traits_baseILj2560ES2_S2_S2_S2_fjLj128EEEEELb0ELb1ELb0ELb1EEEvNS_9FwdParamsE,@"STO_CUDA_ENTRY STV_DEFAULT"
_ZN10layer_norm13ln_fwd_kernelINS_13Kernel_traitsI6__halfS2_S2_S2_fjLj2560ELj1ELj4ELj1ELj16ENS_18Kernel_traits_baseILj2560ES2_S2_S2_S2_fjLj128EEEEELb0ELb1ELb0ELb1EEEvNS_9FwdParamsE:
.text._ZN10layer_norm13ln_fwd_kernelINS_13Kernel_traitsI6__halfS2_S2_S2_fjLj2560ELj1ELj4ELj1ELj16ENS_18Kernel_traits_baseILj2560ES2_S2_S2_S2_fjLj128EEEEELb0ELb1ELb0ELb1EEEvNS_9FwdParamsE:
[----:B------:R-:W-:Y:S01]  /*0000*/  LDC R1, c[0x0][0x37c] ;  /* 0x0000df00ff017b82 */ /* 0x000fe20000000800 */
[----:B------:R-:W0:Y:S01]  /*0010*/  LDCU.64 UR4, c[0x0][0x438] ;  /* 0x00008700ff0477ac */ /* 0x000e220008000a00 */
[----:B------:R-:W1:Y:S01]  /*0020*/  S2R R0, SR_TID.X ;  /* 0x0000000000007919 */ /* 0x000e620000002100 */
[----:B------:R-:W2:Y:S01]  /*0030*/  LDCU.64 UR6, c[0x0][0x358] ;  /* 0x00006b00ff0677ac */ /* 0x000ea20008000a00 */
[----:B0-----:R-:W-:-:S04]  /*0040*/  UISETP.NE.U32.AND UP0, UPT, UR4, URZ, UPT ;  /* 0x000000ff0400728c */ /* 0x001fc8000bf05070 */
[----:B------:R-:W-:Y:S01]  /*0050*/  UISETP.NE.AND.EX UP0, UPT, UR5, URZ, UPT, UP0 ;  /* 0x000000ff0500728c */ /* 0x000fe2000bf05300 */
[----:B-1----:R-:W-:-:S08]  /*0060*/  LOP3.LUT R30, R0, 0x1f, RZ, 0xc0, !PT ;  /* 0x0000001f001e7812 */ /* 0x002fd000078ec0ff */
[----:B--2---:R-:W-:Y:S05]  /*0070*/  BRA.U !UP0, `(.L_x_9149) ;  /* 0x0000000108947547 */ /* 0x004fea000b800000 */
        /* <DEDUP_REMOVED lines=37> */
.L_x_9149:
        /* <DEDUP_REMOVED lines=44> */
.L_x_9150:
[----:B------:R-:W1:Y:S01]  /*0590*/  S2UR UR4, SR_CTAID.X ;  /* 0x00000000000479c3 */ /* 0x000e620000002500 */
[----:B------:R-:W2:Y:S01]  /*05a0*/  LDCU UR5, c[0x0][0x384] ;  /* 0x00007080ff0577ac */ /* 0x000ea20008000800 */
[----:B------:R-:W-:Y:S01]  /*05b0*/  SHF.R.U32.HI R0, RZ, 0x5, R0 ;  /* 0x00000005ff007819 */ /* 0x000fe20000011600 */
[----:B-1----:R-:W-:-:S06]  /*05c0*/  USHF.L.U32 UR4, UR4, 0x2, URZ ;  /* 0x0000000204047899 */ /* 0x002fcc00080006ff */
[----:B------:R-:W-:-:S04]  /*05d0*/  LOP3.LUT R29, R0, UR4, RZ, 0xfc, !PT ;  /* 0x00000004001d7c12 */ /* 0x000fc8000f8efcff */
[----:B--2---:R-:W-:-:S13]  /*05e0*/  ISETP.GE.AND P0, PT, R29, UR5, PT ;  /* 0x000000051d007c0c */ /* 0x004fda000bf06270 */
[----:B------:R-:W-:Y:S05]  /*05f0*/  @P0 EXIT ;  /* 0x000000000000094d */ /* 0x000fea0003800000 */
[----:B------:R-:W1:Y:S02]  /*0600*/  LDCU.64 UR4, c[0x0][0x3e0] ;  /* 0x00007c00ff0477ac */ /* 0x000e640008000a00 */
[----:B-1----:R-:W-:-:S04]  /*0610*/  UISETP.NE.U32.AND UP0, UPT, UR4, URZ, UPT ;  /* 0x000000ff0400728c */ /* 0x002fc8000bf05070 */
[----:B------:R-:W-:-:S09]  /*0620*/  UISETP.NE.AND.EX UP0, UPT, UR5, URZ, UPT, UP0 ;  /* 0x000000ff0500728c */ /* 0x000fd2000bf05300 */
[----:B------:R-:W-:Y:S05]  /*0630*/  BRA.U UP0, `(.L_x_9151) ;  /* 0x0000005d007c7547 */ /* 0x000fea000b800000 */
[----:B------:R-:W1:Y:S01]  /*0640*/  LDCU.64 UR4, c[0x0][0x3a0] ;  /* 0x00007400ff0477ac */ /* 0x000e620008000a00 */
[----:B------:R-:W2:Y:S01]  /*0650*/  LDCU UR8, c[0x0][0x388] ;  /* 0x00007100ff0877ac */ /* 0x000ea20008000800 */
[----:B------:R-:W3:Y:S01]  /*0660*/  LDCU.64 UR10, c[0x0][0x3a0] ;  /* 0x00007400ff0a77ac */ /* 0x000ee20008000a00 */
[----:B-1----:R-:W-:Y:S01]  /*0670*/  UISETP.NE.U32.AND UP0, UPT, UR4, URZ, UPT ;  /* 0x000000ff0400728c */ /* 0x002fe2000bf05070 */
[----:B------:R-:W1:Y:S03]  /*0680*/  LDCU.U8 UR4, c[0x0][0x410] ;  /* 0x00008200ff0477ac */ /* 0x000e660008000000 */
[----:B------:R-:W-:Y:S01]  /*0690*/  UISETP.NE.AND.EX UP0, UPT, UR5, URZ, UPT, UP0 ;  /* 0x000000ff0500728c */ /* 0x000fe2000bf05300 */
[----:B------:R-:W4:Y:S05]  /*06a0*/  LDCU UR5, c[0x0][0x448] ;  /* 0x00008900ff0577ac */ /* 0x000f2a0008000800 */
[----:B--23--:R-:W-:-:S13]  /*06b0*/  PLOP3.LUT P1, PT, PT, PT, UP0, 0x80, 0x8 ;  /* 0x000000000008781c */ /* 0x00cfda0003f2f008 */
.L_x_9174:
[----:B------:R-:W2:Y:S01]  /*06c0*/  LDC.64 R170, c[0x0][0x390] ;  /* 0x0000e400ffaa7b82 */ /* 0x000ea20000000a00 */
[----:B------:R-:W-:-:S05]  /*06d0*/  IMAD R0, R29, UR8, RZ ;  /* 0x000000081d007c24 */ /* 0x000fca000f8e02ff */
[----:B0-----:R-:W-:-:S04]  /*06e0*/  SHF.R.S32.HI R3, RZ, 0x1f, R0 ;  /* 0x0000001fff037819 */ /* 0x001fc80000011400 */
[----:B------:R-:W-:-:S04]  /*06f0*/  LEA.HI R3, R3, R0, RZ, 0x3 ;  /* 0x0000000003037211 */ /* 0x000fc800078f18ff */
[----:B------:R-:W-:-:S05]  /*0700*/  LEA.HI.SX32 R28, R3, R30, 0x1d ;  /* 0x0000001e031c7211 */ /* 0x000fca00078feaff */
[----:B--2---:R-:W-:-:S05]  /*0710*/  IMAD.WIDE.U32 R2, R28, 0x10, R170 ;  /* 0x000000101c027825 */ /* 0x004fca00078e00aa */
[----:B-----5:R0:W5:Y:S01]  /*0720*/  LDG.E.128 R20, desc[UR6][R2.64] ;  /* 0x0000000602147981 */ /* 0x020162000c1e1d00 */
[----:B------:R-:W-:Y:S04]  /*0730*/  BSSY.RECONVERGENT B0, `(.L_x_9152) ;  /* 0x0000046000007945 */ /* 0x000fe80003800200 */
[----:B---3--:R-:W-:Y:S05]  /*0740*/  @!P1 BRA `(.L_x_9153) ;  /* 0x0000000000a09947 */ /* 0x008fea0003800000 */
[----:B------:R-:W2:Y:S02]  /*0750*/  LDC.64 R32, c[0x0][0x3a0] ;  /* 0x0000e800ff207b82 */ /* 0x000ea40000000a00 */
[----:B--2---:R-:W-:-:S06]  /*0760*/  IMAD.WIDE.U32 R32, R28, 0x10, R32 ;  /* 0x000000101c207825 */ /* 0x004fcc00078e0020 */
[----:B------:R-:W2:Y:S01]  /*0770*/  LDG.E.128 R32, desc[UR6][R32.64] ;  /* 0x0000000620207981 */ /* 0x000ea2000c1e1d00 */
[----:B-----5:R-:W-:Y:S02]  /*0780*/  HADD2.F32 R27, -RZ, R20.H0_H0 ;  /* 0x20000014ff1b7230 */ /* 0x020fe40000004100 */
[----:B------:R-:W-:Y:S02]  /*0790*/  HADD2.F32 R26, -RZ, R21.H0_H0 ;  /* 0x20000015ff1a7230 */ /* 0x000fe40000004100 */
[----:B------:R-:W-:Y:S02]  /*07a0*/  HADD2.F32 R25, -RZ, R22.H0_H0 ;  /* 0x20000016ff197230 */ /* 0x000fe40000004100 */
[----:B------:R-:W-:Y:S02]  /*07b0*/  HADD2.F32 R0, -RZ, R72.H0_H0 ;  /* 0x20000048ff007230 */ /* 0x000fe40000004100 */
[----:B0-----:R-:W-:Y:S02]  /*07c0*/  HADD2.F32 R3, -RZ, R73.H0_H0 ;  /* 0x20000049ff037230 */ /* 0x001fe40000004100 */
[----:B------:R-:W-:-:S02]  /*07d0*/  HADD2.F32 R4, -RZ, R74.H0_H0 ;  /* 0x2000004aff047230 */ /* 0x000fc40000004100 */
[----:B------:R-:W-:Y:S02]  /*07e0*/  HADD2.F32 R24, -RZ, R23.H0_H0 ;  /* 0x20000017ff187230 */ /* 0x000fe40000004100 */
[----:B------:R-:W-:Y:S02]  /*07f0*/  HADD2.F32 R20, -RZ, R20.H1_H1 ;  /* 0x30000014ff147230 */ /* 0x000fe40000004100 */
[----:B------:R-:W-:Y:S02]  /*0800*/  HADD2.F32 R21, -RZ, R21.H1_H1 ;  /* 0x30000015ff157230 */ /* 0x000fe40000004100 */
[----:B------:R-:W-:Y:S02]  /*0810*/  HADD2.F32 R22, -RZ, R22.H1_H1 ;  /* 0x30000016ff167230 */ /* 0x000fe40000004100 */
[----:B------:R-:W-:Y:S02]  /*0820*/  HADD2.F32 R23, -RZ, R23.H1_H1 ;  /* 0x30000017ff177230 */ /* 0x000fe40000004100 */
[----:B------:R-:W-:-:S02]  /*0830*/  HADD2.F32 R7, -RZ, R74.H1_H1 ;  /* 0x3000004aff077230 */ /* 0x000fc40000004100 */
[----:B------:R-:W-:Y:S02]  /*0840*/  HADD2.F32 R11, -RZ, R75.H0_H0 ;  /* 0x2000004bff0b7230 */ /* 0x000fe40000004100 */
[----:B--2---:R-:W-:Y:S02]  /*0850*/  HADD2.F32 R2, -RZ, R32.H0_H0 ;  /* 0x20000020ff027230 */ /* 0x004fe40000004100 */
[----:B------:R-:W-:Y:S02]  /*0860*/  HADD2.F32 R5, -RZ, R33.H0_H0 ;  /* 0x20000021ff057230 */ /* 0x000fe40000004100 */
[----:B------:R-:W-:Y:S02]  /*0870*/  HADD2.F32 R6, -RZ, R34.H0_H0 ;  /* 0x20000022ff067230 */ /* 0x000fe40000004100 */
[----:B------:R-:W-:Y:S01]  /*0880*/  FFMA.FTZ R27, R27, R0, R2 ;  /* 0x000000001b1b7223 */ /* 0x000fe20000010002 */
[----:B------:R-:W-:Y:S02]  /*0890*/  HADD2.F32 R0, -RZ, R73.H1_H1 ;  /* 0x30000049ff007230 */ /* 0x000fe40000004100 */
[----:B------:R-:W-:Y:S01]  /*08a0*/  FFMA.FTZ R26, R26, R3, R5 ;  /* 0x000000031a1a7223 */ /* 0x000fe20000010005 */
[----:B------:R-:W-:-:S02]  /*08b0*/  HADD2.F32 R3, -RZ, R72.H1_H1 ;  /* 0x30000048ff037230 */ /* 0x000fc40000004100 */
[----:B------:R-:W-:Y:S01]  /*08c0*/  FFMA.FTZ R25, R25, R4, R6 ;  /* 0x0000000419197223 */ /* 0x000fe20000010006 */
[----:B------:R-:W-:Y:S02]  /*08d0*/  HADD2.F32 R4, -RZ, R75.H1_H1 ;  /* 0x3000004bff047230 */ /* 0x000fe40000004100 */
[--C-:B------:R-:W-:Y:S02]  /*08e0*/  HADD2.F32 R13, -RZ, R35.reuse.H0_H0 ;  /* 0x20000023ff0d7230 */ /* 0x100fe40000004100 */
[----:B------:R-:W-:Y:S02]  /*08f0*/  HADD2.F32 R6, -RZ, R35.H1_H1 ;  /* 0x30000023ff067230 */ /* 0x000fe40000004100 */
[----:B------:R-:W-:Y:S02]  /*0900*/  HADD2.F32 R9, -RZ, R34.H1_H1 ;  /* 0x30000022ff097230 */ /* 0x000fe40000004100 */
[----:B------:R-:W-:Y:S01]  /*0910*/  FFMA.FTZ R24, R24, R11, R13 ;  /* 0x0000000b18187223 */ /* 0x000fe2000001000d */
[----:B------:R-:W-:-:S02]  /*0920*/  HADD2.F32 R2, -RZ, R33.H1_H1 ;  /* 0x30000021ff027230 */ /* 0x000fc40000004100 */
[----:B------:R-:W-:Y:S01]  /*0930*/  FFMA.FTZ R23, R23, R4, R6 ;  /* 0x0000000417177223 */ /* 0x000fe20000010006 */
[----:B------:R-:W-:Y:S02]  /*0940*/  HADD2.F32 R5, -RZ, R32.H1_H1 ;  /* 0x30000020ff057230 */ /* 0x000fe40000004100 */
[----:B------:R-:W-:Y:S01]  /*0950*/  FFMA.FTZ R22, R22, R7, R9 ;  /* 0x0000000716167223 */ /* 0x000fe20000010009 */
[----:B------:R-:W-:Y:S01]  /*0960*/  FFMA.FTZ R21, R21, R0, R2 ;  /* 0x0000000015157223 */ /* 0x000fe20000010002 */
[----:B------:R-:W-:Y:S01]  /*0970*/  F2FP.F16.F32.PACK_AB R15, R23, R24 ;  /* 0x00000018170f723e */ /* 0x000fe200000000ff */
[----:B------:R-:W-:Y:S02]  /*0980*/  FFMA.FTZ R20, R20, R3, R5 ;  /* 0x0000000314147223 */ /* 0x000fe40000010005 */
[----:B------:R-:W-:Y:S02]  /*0990*/  F2FP.F16.F32.PACK_AB R14, R22, R25 ;  /* 0x00000019160e723e */ /* 0x000fe400000000ff */
[----:B------:R-:W-:-:S02]  /*09a0*/  F2FP.F16.F32.PACK_AB R13, R21, R26 ;  /* 0x0000001a150d723e */ /* 0x000fc400000000ff */
[----:B------:R-:W-:Y:S01]  /*09b0*/  F2FP.F16.F32.PACK_AB R12, R20, R27 ;  /* 0x0000001b140c723e */ /* 0x000fe200000000ff */
[----:B------:R-:W-:Y:S06]  /*09c0*/  BRA `(.L_x_9154) ;  /* 0x0000000000707947 */ /* 0x000fec0003800000 */
.L_x_9153:
[----:B-----5:R-:W-:Y:S02]  /*09d0*/  HADD2.F32 R27, -RZ, R20.H0_H0 ;  /* 0x20000014ff1b7230 */ /* 0x020fe40000004100 */
[----:B------:R-:W-:Y:S02]  /*09e0*/  HADD2.F32 R26, -RZ, R21.H0_H0 ;  /* 0x20000015ff1a7230 */ /* 0x000fe40000004100 */
[----:B------:R-:W-:Y:S02]  /*09f0*/  HADD2.F32 R25, -RZ, R22.H0_H0 ;  /* 0x20000016ff197230 */ /* 0x000fe40000004100 */
[----:B------:R-:W-:Y:S02]  /*0a00*/  HADD2.F32 R0, -RZ, R72.H0_H0 ;  /* 0x20000048ff007230 */ /* 0x000fe40000004100 */
[----:B0-----:R-:W-:Y:S02]  /*0a10*/  HADD2.F32 R3, -RZ, R73.H0_H0 ;  /* 0x20000049ff037230 */ /* 0x001fe40000004100 */
[----:B------:R-:W-:-:S02]  /*0a20*/  HADD2.F32 R2, -RZ, R74.H0_H0 ;  /* 0x2000004aff027230 */ /* 0x000fc40000004100 */
[----:B------:R-:W-:Y:S01]  /*0a30*/  FMUL.FTZ R27, R27, R0 ;  /* 0x000000001b1b7220 */ /* 0x000fe20000410000 */
[----:B------:R-:W-:Y:S02]  /*0a40*/  HADD2.F32 R24, -RZ, R23.H0_H0 ;  /* 0x20000017ff187230 */ /* 0x000fe40000004100 */
[----:B------:R-:W-:Y:S01]  /*0a50*/  FMUL.FTZ R26, R26, R3 ;  /* 0x000000031a1a7220 */ /* 0x000fe20000410000 */
[----:B------:R-:W-:Y:S02]  /*0a60*/  HADD2.F32 R20, -RZ, R20.H1_H1 ;  /* 0x30000014ff147230 */ /* 0x000fe40000004100 */
[----:B------:R-:W-:Y:S01]  /*0a70*/  FMUL.FTZ R25, R25, R2 ;  /* 0x0000000219197220 */ /* 0x000fe20000410000 */
[----:B------:R-:W-:Y:S02]  /*0a80*/  HADD2.F32 R21, -RZ, R21.H1_H1 ;  /* 0x30000015ff157230 */ /* 0x000fe40000004100 */
[----:B------:R-:W-:Y:S02]  /*0a90*/  HADD2.F32 R22, -RZ, R22.H1_H1 ;  /* 0x30000016ff167230 */ /* 0x000fe40000004100 */
[----:B------:R-:W-:-:S02]  /*0aa0*/  HADD2.F32 R23, -RZ, R23.H1_H1 ;  /* 0x30000017ff177230 */ /* 0x000fc40000004100 */
[--C-:B------:R-:W-:Y:S02]  /*0ab0*/  HADD2.F32 R7, -RZ, R75.reuse.H0_H0 ;  /* 0x2000004bff077230 */ /* 0x100fe40000004100 */
[----:B------:R-:W-:Y:S02]  /*0ac0*/  HADD2.F32 R2, -RZ, R75.H1_H1 ;  /* 0x3000004bff027230 */ /* 0x000fe40000004100 */
[----:B------:R-:W-:Y:S02]  /*0ad0*/  HADD2.F32 R5, -RZ, R74.H1_H1 ;  /* 0x3000004aff057230 */ /* 0x000fe40000004100 */
[----:B------:R-:W-:Y:S01]  /*0ae0*/  FMUL.FTZ R24, R24, R7 ;  /* 0x0000000718187220 */ /* 0x000fe20000410000 */
[----:B------:R-:W-:Y:S02]  /*0af0*/  HADD2.F32 R0, -RZ, R73.H1_H1 ;  /* 0x30000049ff007230 */ /* 0x000fe40000004100 */
[----:B------:R-:W-:Y:S01]  /*0b00*/  FMUL.FTZ R23, R23, R2 ;  /* 0x0000000217177220 */ /* 0x000fe20000410000 */
[----:B------:R-:W-:-:S02]  /*0b10*/  HADD2.F32 R3, -RZ, R72.H1_H1 ;  /* 0x30000048ff037230 */ /* 0x000fc40000004100 */
[----:B------:R-:W-:Y:S01]  /*0b20*/  FMUL.FTZ R22, R22, R5 ;  /* 0x0000000516167220 */ /* 0x000fe20000410000 */
[----:B------:R-:W-:Y:S01]  /*0b30*/  FMUL.FTZ R21, R21, R0 ;  /* 0x0000000015157220 */ /* 0x000fe20000410000 */
[----:B------:R-:W-:Y:S01]  /*0b40*/  F2FP.F16.F32.PACK_AB R15, R23, R24 ;  /* 0x00000018170f723e */ /* 0x000fe200000000ff */
[----:B------:R-:W-:Y:S02]  /*0b50*/  FMUL.FTZ R20, R20, R3 ;  /* 0x0000000314147220 */ /* 0x000fe40000410000 */
[----:B------:R-:W-:Y:S02]  /*0b60*/  F2FP.F16.F32.PACK_AB R14, R22, R25 ;  /* 0x00000019160e723e */ /* 0x000fe400000000ff */
[----:B------:R-:W-:Y:S02]  /*0b70*/  F2FP.F16.F32.PACK_AB R13, R21, R26 ;  /* 0x0000001a150d723e */ /* 0x000fe400000000ff */
[----:B------:R-:W-:-:S07]  /*0b80*/  F2FP.F16.F32.PACK_AB R12, R20, R27 ;  /* 0x0000001b140c723e */ /* 0x000fce00000000ff */
.L_x_9154:
[----:B-1--4-:R-:W-:Y:S05]  /*0b90*/  BSYNC.RECONVERGENT B0 ;  /* 0x0000000000007941 */ /* 0x012fea0003800200 */
.L_x_9152:
[----:B------:R-:W-:Y:S01]  /*0ba0*/  UISETP.NE.U32.AND UP0, UPT, UR10, URZ, UPT ;  /* 0x000000ff0a00728c */ /* 0x000fe2000bf05070 */
[----:B------:R-:W0:Y:S01]  /*0bb0*/  LDC.64 R166, c[0x0][0x3a8] ;  /* 0x0000ea00ffa67b82 */ /* 0x000e220000000a00 */
[----:B------:R-:W-:Y:S02]  /*0bc0*/  IADD3 R19, PT, PT, R28, 0x20, RZ ;  /* 0x000000201c137810 */ /* 0x000fe40007ffe0ff */
[----:B------:R-:W-:-:S03]  /*0bd0*/  UISETP.NE.AND.EX UP0, UPT, UR11, URZ, UPT, UP0 ;  /* 0x000000ff0b00728c */ /* 0x000fc6000bf05300 */
[----:B------:R-:W-:-:S03]  /*0be0*/  IMAD.WIDE.U32 R4, R19, 0x10, R170 ;  /* 0x0000001013047825 */ /* 0x000fc600078e00aa */
[----:B------:R-:W-:-:S13]  /*0bf0*/  PLOP3.LUT P1, PT, PT, PT, UP0, 0x80, 0x8 ;  /* 0x000000000008781c */ /* 0x000fda0003f2f008 */
[----:B------:R-:W1:Y:S01]  /*0c00*/  @P1 LDC.64 R8, c[0x0][0x3a0] ;  /* 0x0000e800ff081b82 */ /* 0x000e620000000a00 */
[----:B0-----:R-:W-:-:S05]  /*0c10*/  IMAD.WIDE.U32 R2, R28, 0x10, R166 ;  /* 0x000000101c027825 */ /* 0x001fca00078e00a6 */
[----:B------:R0:W-:Y:S04]  /*0c20*/  STG.E.128 desc[UR6][R2.64], R12 ;  /* 0x0000000c02007986 */ /* 0x0001e8000c101d06 */
[----:B------:R-:W5:Y:S01]  /*0c30*/  LDG.E.128 R4, desc[UR6][R4.64] ;  /* 0x0000000604047981 */ /* 0x000f62000c1e1d00 */
[----:B-1----:R-:W-:-:S05]  /*0c40*/  @P1 IMAD.WIDE.U32 R8, R19, 0x10, R8 ;  /* 0x0000001013081825 */ /* 0x002fca00078e0008 */
[----:B------:R0:W5:Y:S01]  /*0c50*/  @P1 LDG.E.128 R32, desc[UR6][R8.64] ;  /* 0x0000000608201981 */ /* 0x000162000c1e1d00 */
[----:B------:R-:W-:Y:S05]  /*0c60*/  @!P1 BRA `(.L_x_9155) ;  /* 0x0000000000949947 */ /* 0x000fea0003800000 */
[--C-:B-----5:R-:W-:Y:S02]  /*0c70*/  HADD2.F32 R17, -RZ, R5.reuse.H0_H0 ;  /* 0x20000005ff117230 */ /* 0x120fe40000004100 */
[----:B0-----:R-:W-:Y:S02]  /*0c80*/  HADD2.F32 R12, -RZ, R5.H1_H1 ;  /* 0x30000005ff0c7230 */ /* 0x001fe40000004100 */
[----:B------:R-:W-:Y:S02]  /*0c90*/  HADD2.F32 R18, -RZ, R4.H0_H0 ;  /* 0x20000004ff127230 */ /* 0x000fe40000004100 */
[----:B------:R-:W-:Y:S02]  /*0ca0*/  HADD2.F32 R16, -RZ, R6.H0_H0 ;  /* 0x20000006ff107230 */ /* 0x000fe40000004100 */
[----:B------:R-:W-:Y:S02]  /*0cb0*/  HADD2.F32 R3, -RZ, R68.H0_H0 ;  /* 0x20000044ff037230 */ /* 0x000fe40000004100 */
[----:B------:R-:W-:-:S02]  /*0cc0*/  HADD2.F32 R5, -RZ, R32.H0_H0 ;  /* 0x20000020ff057230 */ /* 0x000fc40000004100 */
[----:B------:R-:W-:Y:S02]  /*0cd0*/  HADD2.F32 R0, -RZ, R69.H0_H0 ;  /* 0x20000045ff007230 */ /* 0x000fe40000004100 */
[----:B------:R-:W-:Y:S02]  /*0ce0*/  HADD2.F32 R2, -RZ, R33.H0_H0 ;  /* 0x20000021ff027230 */ /* 0x000fe40000004100 */
[----:B------:R-:W-:Y:S01]  /*0cf0*/  FFMA.FTZ R18, R18, R3, R5 ;  /* 0x0000000312127223 */ /* 0x000fe20000010005 */
[----:B------:R-:W-:Y:S02]  /*0d00*/  HADD2.F32 R9, -RZ, R70.H0_H0 ;  /* 0x20000046ff097230 */ /* 0x000fe40000004100 */
[----:B------:R-:W-:Y:S02]  /*0d10*/  HADD2.F32 R11, -RZ, R34.H0_H0 ;  /* 0x20000022ff0b7230 */ /* 0x000fe40000004100 */
[----:B------:R-:W-:Y:S01]  /*0d20*/  FFMA.FTZ R17, R17, R0, R2 ;  /* 0x0000000011117223 */ /* 0x000fe20000010002 */
[----:B------:R-:W-:-:S02]  /*0d30*/  HADD2.F32 R15, -RZ, R7.H0_H0 ;  /* 0x20000007ff0f7230 */ /* 0x000fc40000004100 */
[----:B------:R-:W-:Y:S02]  /*0d40*/  HADD2.F32 R14, -RZ, R7.H1_H1 ;  /* 0x30000007ff0e7230 */ /* 0x000fe40000004100 */
[----:B------:R-:W-:Y:S01]  /*0d50*/  FFMA.FTZ R16, R16, R9, R11 ;  /* 0x0000000910107223 */ /* 0x000fe2000001000b */
[----:B------:R-:W-:Y:S02]  /*0d60*/  HADD2.F32 R4, -RZ, R4.H1_H1 ;  /* 0x30000004ff047230 */ /* 0x000fe40000004100 */
[----:B------:R-:W-:Y:S02]  /*0d70*/  HADD2.F32 R6, -RZ, R6.H1_H1 ;  /* 0x30000006ff067230 */ /* 0x000fe40000004100 */
[----:B------:R-:W-:Y:S02]  /*0d80*/  HADD2.F32 R11, -RZ, R68.H1_H1 ;  /* 0x30000044ff0b7230 */ /* 0x000fe40000004100 */
[----:B------:R-:W-:Y:S02]  /*0d90*/  HADD2.F32 R5, -RZ, R69.H1_H1 ;  /* 0x30000045ff057230 */ /* 0x000fe40000004100 */
[----:B------:R-:W-:-:S02]  /*0da0*/  HADD2.F32 R13, -RZ, R70.H1_H1 ;  /* 0x30000046ff0d7230 */ /* 0x000fc40000004100 */
[----:B------:R-:W-:Y:S02]  /*0db0*/  HADD2.F32 R0, -RZ, R71.H0_H0 ;  /* 0x20000047ff007230 */ /* 0x000fe40000004100 */
[----:B------:R-:W-:Y:S02]  /*0dc0*/  HADD2.F32 R2, -RZ, R35.H0_H0 ;  /* 0x20000023ff027230 */ /* 0x000fe40000004100 */
[----:B------:R-:W-:Y:S02]  /*0dd0*/  HADD2.F32 R31, -RZ, R71.H1_H1 ;  /* 0x30000047ff1f7230 */ /* 0x000fe40000004100 */
[----:B------:R-:W-:Y:S02]  /*0de0*/  HADD2.F32 R157, -RZ, R35.H1_H1 ;  /* 0x30000023ff9d7230 */ /* 0x000fe40000004100 */
[----:B------:R-:W-:Y:S01]  /*0df0*/  FFMA.FTZ R15, R15, R0, R2 ;  /* 0x000000000f0f7223 */ /* 0x000fe20000010002 */
[----:B------:R-:W-:Y:S02]  /*0e00*/  HADD2.F32 R9, -RZ, R34.H1_H1 ;  /* 0x30000022ff097230 */ /* 0x000fe40000004100 */
        /* <DEDUP_REMOVED lines=11> */
.L_x_9155:
[----:B-----5:R-:W-:Y:S02]  /*0ec0*/  HADD2.F32 R17, -RZ, R5.H0_H0 ;  /* 0x20000005ff117230 */ /* 0x020fe40000004100 */
[----:B------:R-:W-:Y:S02]  /*0ed0*/  HADD2.F32 R0, -RZ, R69.H0_H0 ;  /* 0x20000045ff007230 */ /* 0x000fe40000004100 */
[----:B------:R-:W-:Y:S02]  /*0ee0*/  HADD2.F32 R18, -RZ, R4.H0_H0 ;  /* 0x20000004ff127230 */ /* 0x000fe40000004100 */
[----:B------:R-:W-:Y:S02]  /*0ef0*/  HADD2.F32 R16, -RZ, R6.H0_H0 ;  /* 0x20000006ff107230 */ /* 0x000fe40000004100 */
[----:B------:R-:W-:Y:S01]  /*0f00*/  FMUL.FTZ R17, R17, R0 ;  /* 0x0000000011117220 */ /* 0x000fe20000410000 */
[----:B0-----:R-:W-:Y:S02]  /*0f10*/  HADD2.F32 R15, -RZ, R7.H0_H0 ;  /* 0x20000007ff0f7230 */ /* 0x001fe40000004100 */
[----:B------:R-:W-:-:S02]  /*0f20*/  HADD2.F32 R4, -RZ, R4.H1_H1 ;  /* 0x30000004ff047230 */ /* 0x000fc40000004100 */
[----:B------:R-:W-:Y:S02]  /*0f30*/  HADD2.F32 R5, -RZ, R5.H1_H1 ;  /* 0x30000005ff057230 */ /* 0x000fe40000004100 */
[----:B------:R-:W-:Y:S02]  /*0f40*/  HADD2.F32 R6, -RZ, R6.H1_H1 ;  /* 0x30000006ff067230 */ /* 0x000fe40000004100 */
[----:B------:R-:W-:Y:S02]  /*0f50*/  HADD2.F32 R3, -RZ, R68.H0_H0 ;  /* 0x20000044ff037230 */ /* 0x000fe40000004100 */
[----:B------:R-:W-:Y:S02]  /*0f60*/  HADD2.F32 R9, -RZ, R70.H0_H0 ;  /* 0x20000046ff097230 */ /* 0x000fe40000004100 */
[----:B------:R-:W-:Y:S02]  /*0f70*/  HADD2.F32 R7, -RZ, R7.H1_H1 ;  /* 0x30000007ff077230 */ /* 0x000fe40000004100 */
[----:B------:R-:W-:Y:S01]  /*0f80*/  FMUL.FTZ R18, R18, R3 ;  /* 0x0000000312127220 */ /* 0x000fe20000410000 */
[----:B------:R-:W-:-:S02]  /*0f90*/  HADD2.F32 R0, -RZ, R71.H0_H0 ;  /* 0x20000047ff007230 */ /* 0x000fc40000004100 */
[----:B------:R-:W-:Y:S01]  /*0fa0*/  FMUL.FTZ R16, R16, R9 ;  /* 0x0000000910107220 */ /* 0x000fe20000410000 */
[----:B------:R-:W-:Y:S02]  /*0fb0*/  HADD2.F32 R14, -RZ, R71.H1_H1 ;  /* 0x30000047ff0e7230 */ /* 0x000fe40000004100 */
        /* <DEDUP_REMOVED lines=12> */
.L_x_9156:
[----:B------:R-:W0:Y:S01]  /*1080*/  @P1 LDC.64 R8, c[0x0][0x3a0] ;  /* 0x0000e800ff081b82 */ /* 0x000e220000000a00 */
[----:B------:R-:W-:Y:S01]  /*1090*/  IADD3 R10, PT, PT, R28, 0x40, RZ ;  /* 0x000000401c0a7810 */ /* 0x000fe20007ffe0ff */
[----:B------:R-:W-:-:S04]  /*10a0*/  IMAD.WIDE.U32 R2, R19, 0x10, R166 ;  /* 0x0000001013027825 */ /* 0x000fc800078e00a6 */
[C---:B------:R-:W-:Y:S01]  /*10b0*/  IMAD.WIDE.U32 R4, R10.reuse, 0x10, R170 ;  /* 0x000000100a047825 */ /* 0x040fe200078e00aa */
[----:B------:R1:W-:Y:S05]  /*10c0*/  STG.E.128 desc[UR6][R2.64], R156 ;  /* 0x0000009c02007986 */ /* 0x0003ea000c101d06 */
[----:B------:R-:W5:Y:S01]  /*10d0*/  LDG.E.128 R4, desc[UR6][R4.64] ;  /* 0x0000000604047981 */ /* 0x000f62000c1e1d00 */
[----:B0-----:R-:W-:-:S05]  /*10e0*/  @P1 IMAD.WIDE.U32 R8, R10, 0x10, R8 ;  /* 0x000000100a081825 */ /* 0x001fca00078e0008 */
[----:B------:R1:W5:Y:S01]  /*10f0*/  @P1 LDG.E.128 R32, desc[UR6][R8.64] ;  /* 0x0000000608201981 */ /* 0x000362000c1e1d00 */
[----:B------:R-:W-:Y:S05]  /*1100*/  @!P1 BRA `(.L_x_9157) ;  /* 0x0000000000949947 */ /* 0x000fea0003800000 */
[--C-:B-1---5:R-:W-:Y:S02]  /*1110*/  HADD2.F32 R9, -RZ, R4.reuse.H0_H0 ;  /* 0x20000004ff097230 */ /* 0x122fe40000004100 */
[----:B------:R-:W-:Y:S02]  /*1120*/  HADD2.F32 R2, -RZ, R4.H1_H1 ;  /* 0x30000004ff027230 */ /* 0x000fe40000004100 */
[--C-:B------:R-:W-:Y:S02]  /*1130*/  HADD2.F32 R8, -RZ, R5.reuse.H0_H0 ;  /* 0x20000005ff087230 */ /* 0x100fe40000004100 */
[----:B------:R-:W-:Y:S02]  /*1140*/  HADD2.F32 R156, -RZ, R5.H1_H1 ;  /* 0x30000005ff9c7230 */ /* 0x000fe40000004100 */
[----:B------:R-:W-:Y:S02]  /*1150*/  HADD2.F32 R4, -RZ, R6.H0_H0 ;  /* 0x20000006ff047230 */ /* 0x000fe40000004100 */
[----:B------:R-:W-:-:S02]  /*1160*/  HADD2.F32 R5, -RZ, R66.H0_H0 ;  /* 0x20000042ff057230 */ /* 0x000fc40000004100 */
[----:B------:R-:W-:Y:S02]  /*1170*/  HADD2.F32 R159, -RZ, R34.H0_H0 ;  /* 0x20000022ff9f7230 */ /* 0x000fe40000004100 */
[----:B------:R-:W-:Y:S02]  /*1180*/  HADD2.F32 R0, -RZ, R64.H0_H0 ;  /* 0x20000040ff007230 */ /* 0x000fe40000004100 */
[----:B------:R-:W-:Y:S02]  /*1190*/  HADD2.F32 R160, -RZ, R32.H0_H0 ;  /* 0x20000020ffa07230 */ /* 0x000fe40000004100 */
[----:B------:R-:W-:Y:S02]  /*11a0*/  HADD2.F32 R3, -RZ, R65.H0_H0 ;  /* 0x20000041ff037230 */ /* 0x000fe40000004100 */
[----:B------:R-:W-:Y:S02]  /*11b0*/  HADD2.F32 R31, -RZ, R33.H0_H0 ;  /* 0x20000021ff1f7230 */ /* 0x000fe40000004100 */
[----:B------:R-:W-:Y:S01]  /*11c0*/  FFMA.FTZ R9, R9, R0, R160 ;  /* 0x0000000009097223 */ /* 0x000fe200000100a0 */
[----:B------:R-:W-:-:S02]  /*11d0*/  HADD2.F32 R157, -RZ, R6.H1_H1 ;  /* 0x30000006ff9d7230 */ /* 0x000fc40000004100 */
[--C-:B------:R-:W-:Y:S02]  /*11e0*/  HADD2.F32 R6, -RZ, R7.reuse.H0_H0 ;  /* 0x20000007ff067230 */ /* 0x100fe40000004100 */
[----:B------:R-:W-:Y:S01]  /*11f0*/  FFMA.FTZ R8, R8, R3, R31 ;  /* 0x0000000308087223 */ /* 0x000fe2000001001f */
[----:B------:R-:W-:Y:S02]  /*1200*/  HADD2.F32 R158, -RZ, R7.H1_H1 ;  /* 0x30000007ff9e7230 */ /* 0x000fe40000004100 */
[----:B------:R-:W-:Y:S01]  /*1210*/  FFMA.FTZ R7, R4, R5, R159 ;  /* 0x0000000504077223 */ /* 0x000fe2000001009f */
[----:B------:R-:W-:Y:S02]  /*1220*/  HADD2.F32 R5, -RZ, R67.H0_H0 ;  /* 0x20000043ff057230 */ /* 0x000fe40000004100 */
[----:B------:R-:W-:Y:S02]  /*1230*/  HADD2.F32 R165, -RZ, R35.H0_H0 ;  /* 0x20000023ffa57230 */ /* 0x000fe40000004100 */
[----:B------:R-:W-:-:S02]  /*1240*/  HADD2.F32 R31, -RZ, R64.H1_H1 ;  /* 0x30000040ff1f7230 */ /* 0x000fc40000004100 */
[----:B------:R-:W-:Y:S02]  /*1250*/  HADD2.F32 R3, -RZ, R65.H1_H1 ;  /* 0x30000041ff037230 */ /* 0x000fe40000004100 */
[----:B------:R-:W-:Y:S01]  /*1260*/  FFMA.FTZ R6, R6, R5, R165 ;  /* 0x0000000506067223 */ /* 0x000fe200000100a5 */
[----:B------:R-:W-:Y:S02]  /*1270*/  HADD2.F32 R4, -RZ, R66.H1_H1 ;  /* 0x30000042ff047230 */ /* 0x000fe40000004100 */
[----:B------:R-:W-:Y:S02]  /*1280*/  HADD2.F32 R159, -RZ, R67.H1_H1 ;  /* 0x30000043ff9f7230 */ /* 0x000fe40000004100 */
[----:B------:R-:W-:Y:S02]  /*1290*/  HADD2.F32 R169, -RZ, R35.H1_H1 ;  /* 0x30000023ffa97230 */ /* 0x000fe40000004100 */
        /* <DEDUP_REMOVED lines=12> */
.L_x_9157:
[--C-:B-1---5:R-:W-:Y:S02]  /*1360*/  HADD2.F32 R9, -RZ, R4.reuse.H0_H0 ;  /* 0x20000004ff097230 */ /* 0x122fe40000004100 */
[----:B------:R-:W-:Y:S02]  /*1370*/  HADD2.F32 R2, -RZ, R4.H1_H1 ;  /* 0x30000004ff027230 */ /* 0x000fe40000004100 */
[--C-:B------:R-:W-:Y:S02]  /*1380*/  HADD2.F32 R8, -RZ, R5.reuse.H0_H0 ;  /* 0x20000005ff087230 */ /* 0x100fe40000004100 */
[----:B------:R-:W-:Y:S02]  /*1390*/  HADD2.F32 R156, -RZ, R5.H1_H1 ;  /* 0x30000005ff9c7230 */ /* 0x000fe40000004100 */
[----:B------:R-:W-:Y:S02]  /*13a0*/  HADD2.F32 R4, -RZ, R6.H0_H0 ;  /* 0x20000006ff047230 */ /* 0x000fe40000004100 */
[----:B------:R-:W-:-:S02]  /*13b0*/  HADD2.F32 R5, -RZ, R66.H0_H0 ;  /* 0x20000042ff057230 */ /* 0x000fc40000004100 */
[----:B------:R-:W-:Y:S02]  /*13c0*/  HADD2.F32 R3, -RZ, R65.H0_H0 ;  /* 0x20000041ff037230 */ /* 0x000fe40000004100 */
[----:B------:R-:W-:Y:S02]  /*13d0*/  HADD2.F32 R157, -RZ, R6.H1_H1 ;  /* 0x30000006ff9d7230 */ /* 0x000fe40000004100 */
[--C-:B------:R-:W-:Y:S02]  /*13e0*/  HADD2.F32 R6, -RZ, R7.reuse.H0_H0 ;  /* 0x20000007ff067230 */ /* 0x100fe40000004100 */
[----:B------:R-:W-:Y:S01]  /*13f0*/  FMUL.FTZ R8, R8, R3 ;  /* 0x0000000308087220 */ /* 0x000fe20000410000 */
[----:B------:R-:W-:Y:S02]  /*1400*/  HADD2.F32 R158, -RZ, R7.H1_H1 ;  /* 0x30000007ff9e7230 */ /* 0x000fe40000004100 */
[----:B------:R-:W-:Y:S01]  /*1410*/  FMUL.FTZ R7, R4, R5 ;  /* 0x0000000504077220 */ /* 0x000fe20000410000 */
[----:B------:R-:W-:-:S02]  /*1420*/  HADD2.F32 R5, -RZ, R67.H0_H0 ;  /* 0x20000043ff057230 */ /* 0x000fc40000004100 */
[----:B------:R-:W-:Y:S02]  /*1430*/  HADD2.F32 R0, -RZ, R64.H0_H0 ;  /* 0x20000040ff007230 */ /* 0x000fe40000004100 */
[----:B------:R-:W-:Y:S02]  /*1440*/  HADD2.F32 R159, -RZ, R67.H1_H1 ;  /* 0x30000043ff9f7230 */ /* 0x000fe40000004100 */
[----:B------:R-:W-:Y:S01]  /*1450*/  FMUL.FTZ R6, R6, R5 ;  /* 0x0000000506067220 */ /* 0x000fe20000410000 */
        /* <DEDUP_REMOVED lines=12> */
.L_x_9158:
        /* <DEDUP_REMOVED lines=9> */
[----:B-----5:R-:W-:Y:S02]  /*15b0*/  HADD2.F32 R173, -RZ, R162.H0_H0 ;  /* 0x200000a2ffad7230 */ /* 0x020fe40000004100 */
[----:B-1----:R-:W-:Y:S02]  /*15c0*/  HADD2.F32 R158, -RZ, R62.H0_H0 ;  /* 0x2000003eff9e7230 */ /* 0x002fe40000004100 */
[----:B------:R-:W-:Y:S02]  /*15d0*/  HADD2.F32 R168, -RZ, R34.H0_H0 ;  /* 0x20000022ffa87230 */ /* 0x000fe40000004100 */
[----:B------:R-:W-:Y:S02]  /*15e0*/  HADD2.F32 R174, -RZ, R161.H0_H0 ;  /* 0x200000a1ffae7230 */ /* 0x000fe40000004100 */
[----:B------:R-:W-:Y:S02]  /*15f0*/  HADD2.F32 R31, -RZ, R61.H0_H0 ;  /* 0x2000003dff1f7230 */ /* 0x000fe40000004100 */
[----:B------:R-:W-:Y:S01]  /*1600*/  FFMA.FTZ R173, R173, R158, R168 ;  /* 0x0000009eadad7223 */ /* 0x000fe200000100a8 */
[----:B------:R-:W-:-:S02]  /*1610*/  HADD2.F32 R157, -RZ, R33.H0_H0 ;  /* 0x20000021ff9d7230 */ /* 0x000fc40000004100 */
[----:B------:R-:W-:Y:S02]  /*1620*/  HADD2.F32 R175, -RZ, R160.H0_H0 ;  /* 0x200000a0ffaf7230 */ /* 0x000fe40000004100 */
[----:B------:R-:W-:Y:S02]  /*1630*/  HADD2.F32 R156, -RZ, R60.H0_H0 ;  /* 0x2000003cff9c7230 */ /* 0x000fe40000004100 */
[----:B------:R-:W-:Y:S01]  /*1640*/  FFMA.FTZ R174, R174, R31, R157 ;  /* 0x0000001faeae7223 */ /* 0x000fe2000001009d */
[----:B------:R-:W-:Y:S02]  /*1650*/  HADD2.F32 R164, -RZ, R32.H0_H0 ;  /* 0x20000020ffa47230 */ /* 0x000fe40000004100 */
[----:B------:R-:W-:Y:S02]  /*1660*/  HADD2.F32 R172, -RZ, R163.H0_H0 ;  /* 0x200000a3ffac7230 */ /* 0x000fe40000004100 */
[----:B------:R-:W-:Y:S02]  /*1670*/  HADD2.F32 R159, -RZ, R63.H0_H0 ;  /* 0x2000003fff9f7230 */ /* 0x000fe40000004100 */
[----:B------:R-:W-:Y:S01]  /*1680*/  FFMA.FTZ R175, R175, R156, R164 ;  /* 0x0000009cafaf7223 */ /* 0x000fe200000100a4 */
[----:B------:R-:W-:-:S02]  /*1690*/  HADD2.F32 R169, -RZ, R35.H0_H0 ;  /* 0x20000023ffa97230 */ /* 0x000fc40000004100 */
[----:B------:R-:W-:Y:S02]  /*16a0*/  HADD2.F32 R163, -RZ, R163.H1_H1 ;  /* 0x300000a3ffa37230 */ /* 0x000fe40000004100 */
[----:B------:R-:W-:Y:S02]  /*16b0*/  HADD2.F32 R158, -RZ, R63.H1_H1 ;  /* 0x3000003fff9e7230 */ /* 0x000fe40000004100 */
[----:B------:R-:W-:Y:S01]  /*16c0*/  FFMA.FTZ R172, R172, R159, R169 ;  /* 0x0000009facac7223 */ /* 0x000fe200000100a9 */
[----:B------:R-:W-:Y:S02]  /*16d0*/  HADD2.F32 R168, -RZ, R35.H1_H1 ;  /* 0x30000023ffa87230 */ /* 0x000fe40000004100 */
[----:B------:R-:W-:Y:S02]  /*16e0*/  HADD2.F32 R162, -RZ, R162.H1_H1 ;  /* 0x300000a2ffa27230 */ /* 0x000fe40000004100 */
[----:B------:R-:W-:Y:S02]  /*16f0*/  HADD2.F32 R157, -RZ, R62.H1_H1 ;  /* 0x3000003eff9d7230 */ /* 0x000fe40000004100 */
[----:B------:R-:W-:Y:S01]  /*1700*/  FFMA.FTZ R169, R163, R158, R168 ;  /* 0x0000009ea3a97223 */ /* 0x000fe200000100a8 */
[----:B------:R-:W-:-:S02]  /*1710*/  HADD2.F32 R165, -RZ, R34.H1_H1 ;  /* 0x30000022ffa57230 */ /* 0x000fc40000004100 */
[----:B------:R-:W-:Y:S02]  /*1720*/  HADD2.F32 R161, -RZ, R161.H1_H1 ;  /* 0x300000a1ffa17230 */ /* 0x000fe40000004100 */
[----:B------:R-:W-:Y:S02]  /*1730*/  HADD2.F32 R156, -RZ, R61.H1_H1 ;  /* 0x3000003dff9c7230 */ /* 0x000fe40000004100 */
[----:B------:R-:W-:Y:S01]  /*1740*/  FFMA.FTZ R168, R162, R157, R165 ;  /* 0x0000009da2a87223 */ /* 0x000fe200000100a5 */
[----:B------:R-:W-:Y:S01]  /*1750*/  HADD2.F32 R164, -RZ, R33.H1_H1 ;  /* 0x30000021ffa47230 */ /* 0x000fe20000004100 */
[----:B------:R-:W-:Y:S01]  /*1760*/  F2FP.F16.F32.PACK_AB R159, R169, R172 ;  /* 0x000000aca99f723e */ /* 0x000fe200000000ff */
[----:B------:R-:W-:Y:S02]  /*1770*/  HADD2.F32 R160, -RZ, R160.H1_H1 ;  /* 0x300000a0ffa07230 */ /* 0x000fe40000004100 */
[----:B------:R-:W-:Y:S02]  /*1780*/  HADD2.F32 R31, -RZ, R60.H1_H1 ;  /* 0x3000003cff1f7230 */ /* 0x000fe40000004100 */
[----:B------:R-:W-:Y:S01]  /*1790*/  FFMA.FTZ R165, R161, R156, R164 ;  /* 0x0000009ca1a57223 */ /* 0x000fe200000100a4 */
[----:B------:R-:W-:Y:S01]  /*17a0*/  HADD2.F32 R177, -RZ, R32.H1_H1 ;  /* 0x30000020ffb17230 */ /* 0x000fe20000004100 */
[----:B------:R-:W-:-:S03]  /*17b0*/  F2FP.F16.F32.PACK_AB R158, R168, R173 ;  /* 0x000000ada89e723e */ /* 0x000fc600000000ff */
[----:B------:R-:W-:Y:S01]  /*17c0*/  F2FP.F16.F32.PACK_AB R157, R165, R174 ;  /* 0x000000aea59d723e */ /* 0x000fe200000000ff */
[----:B------:R-:W-:-:S05]  /*17d0*/  FFMA.FTZ R164, R160, R31, R177 ;  /* 0x0000001fa0a47223 */ /* 0x000fca00000100b1 */
[----:B------:R-:W-:Y:S01]  /*17e0*/  F2FP.F16.F32.PACK_AB R156, R164, R175 ;  /* 0x000000afa49c723e */ /* 0x000fe200000000ff */
[----:B------:R-:W-:Y:S06]  /*17f0*/  BRA `(.L_x_9160) ;  /* 0x0000000000707947 */ /* 0x000fec0003800000 */
.L_x_9159:
[----:B-----5:R-:W-:Y:S02]  /*1800*/  HADD2.F32 R175, -RZ, R160.H0_H0 ;  /* 0x200000a0ffaf7230 */ /* 0x020fe40000004100 */
[----:B------:R-:W-:Y:S02]  /*1810*/  HADD2.F32 R174, -RZ, R161.H0_H0 ;  /* 0x200000a1ffae7230 */ /* 0x000fe40000004100 */
[----:B------:R-:W-:Y:S02]  /*1820*/  HADD2.F32 R173, -RZ, R162.H0_H0 ;  /* 0x200000a2ffad7230 */ /* 0x000fe40000004100 */
[----:B-1----:R-:W-:Y:S02]  /*1830*/  HADD2.F32 R156, -RZ, R60.H0_H0 ;  /* 0x2000003cff9c7230 */ /* 0x002fe40000004100 */
[----:B------:R-:W-:Y:S02]  /*1840*/  HADD2.F32 R31, -RZ, R61.H0_H0 ;  /* 0x2000003dff1f7230 */ /* 0x000fe40000004100 */
        /* <DEDUP_REMOVED lines=23> */
.L_x_9160:
        /* <DEDUP_REMOVED lines=30> */
[----:B------:R-:W-:-:S02]  /*1ba0*/  HADD2.F32 R178, -RZ, R57.H1_H1 ;  /* 0x30000039ffb27230 */ /* 0x000fc40000004100 */
[----:B------:R-:W-:Y:S02]  /*1bb0*/  HADD2.F32 R179, -RZ, R58.H1_H1 ;  /* 0x3000003affb37230 */ /* 0x000fe40000004100 */
[----:B------:R-:W-:Y:S02]  /*1bc0*/  HADD2.F32 R180, -RZ, R59.H1_H1 ;  /* 0x3000003bffb47230 */ /* 0x000fe40000004100 */
[----:B------:R-:W-:Y:S02]  /*1bd0*/  HADD2.F32 R184, -RZ, R35.H1_H1 ;  /* 0x30000023ffb87230 */ /* 0x000fe40000004100 */
[----:B------:R-:W-:Y:S02]  /*1be0*/  HADD2.F32 R177, -RZ, R34.H1_H1 ;  /* 0x30000022ffb17230 */ /* 0x000fe40000004100 */
[----:B------:R-:W-:Y:S02]  /*1bf0*/  HADD2.F32 R158, -RZ, R33.H1_H1 ;  /* 0x30000021ff9e7230 */ /* 0x000fe40000004100 */
[----:B------:R-:W-:Y:S01]  /*1c00*/  FFMA.FTZ R180, R163, R180, R184 ;  /* 0x000000b4a3b47223 */ /* 0x000fe200000100b8 */
[----:B------:R-:W-:-:S02]  /*1c10*/  HADD2.F32 R159, -RZ, R32.H1_H1 ;  /* 0x30000020ff9f7230 */ /* 0x000fc40000004100 */
[----:B------:R-:W-:Y:S01]  /*1c20*/  FFMA.FTZ R179, R162, R179, R177 ;  /* 0x000000b3a2b37223 */ /* 0x000fe200000100b1 */
[----:B------:R-:W-:Y:S02]  /*1c30*/  FFMA.FTZ R178, R161, R178, R158 ;  /* 0x000000b2a1b27223 */ /* 0x000fe4000001009e */
[----:B------:R-:W-:Y:S01]  /*1c40*/  FFMA.FTZ R176, R160, R157, R159 ;  /* 0x0000009da0b07223 */ /* 0x000fe2000001009f */
[----:B------:R-:W-:Y:S02]  /*1c50*/  F2FP.F16.F32.PACK_AB R159, R180, R181 ;  /* 0x000000b5b49f723e */ /* 0x000fe400000000ff */
[----:B------:R-:W-:Y:S02]  /*1c60*/  F2FP.F16.F32.PACK_AB R158, R179, R182 ;  /* 0x000000b6b39e723e */ /* 0x000fe400000000ff */
[----:B------:R-:W-:Y:S02]  /*1c70*/  F2FP.F16.F32.PACK_AB R157, R178, R183 ;  /* 0x000000b7b29d723e */ /* 0x000fe400000000ff */
[----:B------:R-:W-:Y:S01]  /*1c80*/  F2FP.F16.F32.PACK_AB R156, R176, R185 ;  /* 0x000000b9b09c723e */ /* 0x000fe200000000ff */
[----:B------:R-:W-:Y:S06]  /*1c90*/  BRA `(.L_x_9162) ;  /* 0x0000000000707947 */ /* 0x000fec0003800000 */
.L_x_9161:
[----:B-----5:R-:W-:Y:S02]  /*1ca0*/  HADD2.F32 R185, -RZ, R160.H0_H0 ;  /* 0x200000a0ffb97230 */ /* 0x020fe40000004100 */
[----:B------:R-:W-:Y:S02]  /*1cb0*/  HADD2.F32 R182, -RZ, R162.H0_H0 ;  /* 0x200000a2ffb67230 */ /* 0x000fe40000004100 */
[----:B-1----:R-:W-:Y:S02]  /*1cc0*/  HADD2.F32 R156, -RZ, R56.H0_H0 ;  /* 0x20000038ff9c7230 */ /* 0x002fe40000004100 */
[----:B------:R-:W-:Y:S02]  /*1cd0*/  HADD2.F32 R157, -RZ, R58.H0_H0 ;  /* 0x2000003aff9d7230 */ /* 0x000fe40000004100 */
[----:B------:R-:W-:Y:S02]  /*1ce0*/  HADD2.F32 R183, -RZ, R161.H0_H0 ;  /* 0x200000a1ffb77230 */ /* 0x000fe40000004100 */
[----:B------:R-:W-:Y:S01]  /*1cf0*/  FMUL.FTZ R185, R185, R156 ;  /* 0x0000009cb9b97220 */ /* 0x000fe20000410000 */
[----:B------:R-:W-:-:S02]  /*1d00*/  HADD2.F32 R181, -RZ, R163.H0_H0 ;  /* 0x200000a3ffb57230 */ /* 0x000fc40000004100 */
[----:B------:R-:W-:Y:S01]  /*1d10*/  FMUL.FTZ R182, R182, R157 ;  /* 0x0000009db6b67220 */ /* 0x000fe20000410000 */
[----:B------:R-:W-:Y:S02]  /*1d20*/  HADD2.F32 R160, -RZ, R160.H1_H1 ;  /* 0x300000a0ffa07230 */ /* 0x000fe40000004100 */
[----:B------:R-:W-:Y:S02]  /*1d30*/  HADD2.F32 R161, -RZ, R161.H1_H1 ;  /* 0x300000a1ffa17230 */ /* 0x000fe40000004100 */
[----:B------:R-:W-:Y:S02]  /*1d40*/  HADD2.F32 R162, -RZ, R162.H1_H1 ;  /* 0x300000a2ffa27230 */ /* 0x000fe40000004100 */
[----:B------:R-:W-:Y:S02]  /*1d50*/  HADD2.F32 R158, -RZ, R57.H0_H0 ;  /* 0x20000039ff9e7230 */ /* 0x000fe40000004100 */
[----:B------:R-:W-:Y:S02]  /*1d60*/  HADD2.F32 R163, -RZ, R163.H1_H1 ;  /* 0x300000a3ffa37230 */ /* 0x000fe40000004100 */
        /* <DEDUP_REMOVED lines=15> */
.L_x_9162:
        /* <DEDUP_REMOVED lines=9> */
[--C-:B-----5:R-:W-:Y:S02]  /*1ef0*/  HADD2.F32 R191, -RZ, R162.reuse.H0_H0 ;  /* 0x200000a2ffbf7230 */ /* 0x120fe40000004100 */
[----:B-1----:R-:W-:Y:S02]  /*1f00*/  HADD2.F32 R188, -RZ, R162.H1_H1 ;  /* 0x300000a2ffbc7230 */ /* 0x002fe40000004100 */
        /* <DEDUP_REMOVED lines=35> */
.L_x_9163:
[----:B-----5:R-:W-:Y:S02]  /*2140*/  HADD2.F32 R195, -RZ, R160.H0_H0 ;  /* 0x200000a0ffc37230 */ /* 0x020fe40000004100 */
[----:B-1----:R-:W-:Y:S02]  /*2150*/  HADD2.F32 R156, -RZ, R52.H0_H0 ;  /* 0x20000034ff9c7230 */ /* 0x002fe40000004100 */
[----:B------:R-:W-:Y:S02]  /*2160*/  HADD2.F32 R193, -RZ, R161.H0_H0 ;  /* 0x200000a1ffc17230 */ /* 0x000fe40000004100 */
[--C-:B------:R-:W-:Y:S02]  /*2170*/  HADD2.F32 R191, -RZ, R162.reuse.H0_H0 ;  /* 0x200000a2ffbf7230 */ /* 0x100fe40000004100 */
[----:B------:R-:W-:Y:S01]  /*2180*/  FMUL.FTZ R195, R195, R156 ;  /* 0x0000009cc3c37220 */ /* 0x000fe20000410000 */
[----:B------:R-:W-:Y:S02]  /*2190*/  HADD2.F32 R188, -RZ, R162.H1_H1 ;  /* 0x300000a2ffbc7230 */ /* 0x000fe40000004100 */
[----:B------:R-:W-:-:S02]  /*21a0*/  HADD2.F32 R190, -RZ, R163.H0_H0 ;  /* 0x200000a3ffbe7230 */ /* 0x000fc40000004100 */
[----:B------:R-:W-:Y:S02]  /*21b0*/  HADD2.F32 R189, -RZ, R163.H1_H1 ;  /* 0x300000a3ffbd7230 */ /* 0x000fe40000004100 */
[----:B------:R-:W-:Y:S02]  /*21c0*/  HADD2.F32 R160, -RZ, R160.H1_H1 ;  /* 0x300000a0ffa07230 */ /* 0x000fe40000004100 */
[----:B------:R-:W-:Y:S02]  /*21d0*/  HADD2.F32 R161, -RZ, R161.H1_H1 ;  /* 0x300000a1ffa17230 */ /* 0x000fe40000004100 */
[----:B------:R-:W-:Y:S02]  /*21e0*/  HADD2.F32 R158, -RZ, R53.H0_H0 ;  /* 0x20000035ff9e7230 */ /* 0x000fe40000004100 */
[----:B------:R-:W-:Y:S02]  /*21f0*/  HADD2.F32 R162, -RZ, R54.H0_H0 ;  /* 0x20000036ffa27230 */ /* 0x000fe40000004100 */
        /* <DEDUP_REMOVED lines=16> */
.L_x_9164:
        /* <DEDUP_REMOVED lines=22> */
[----:B------:R-:W-:Y:S02]  /*2460*/  HADD2.F32 R163, -RZ, R163.H1_H1 ;  /* 0x300000a3ffa37230 */ /* 0x000fe40000004100 */
[----:B------:R-:W-:Y:S01]  /*2470*/  FFMA.FTZ R203, R203, R158, R194 ;  /* 0x0000009ecbcb7223 */ /* 0x000fe200000100c2 */
[----:B------:R-:W-:Y:S02]  /*2480*/  HADD2.F32 R198, -RZ, R51.H1_H1 ;  /* 0x30000033ffc67230 */ /* 0x000fe40000004100 */
[----:B------:R-:W-:Y:S02]  /*2490*/  HADD2.F32 R192, -RZ, R35.H1_H1 ;  /* 0x30000023ffc07230 */ /* 0x000fe40000004100 */
[----:B------:R-:W-:Y:S02]  /*24a0*/  HADD2.F32 R160, -RZ, R160.H1_H1 ;  /* 0x300000a0ffa07230 */ /* 0x000fe40000004100 */
[----:B------:R-:W-:Y:S02]  /*24b0*/  HADD2.F32 R161, -RZ, R161.H1_H1 ;  /* 0x300000a1ffa17230 */ /* 0x000fe40000004100 */
        /* <DEDUP_REMOVED lines=18> */
.L_x_9165:
        /* <DEDUP_REMOVED lines=28> */
.L_x_9166:
        /* <DEDUP_REMOVED lines=10> */
[----:B------:R-:W-:Y:S02]  /*2840*/  HADD2.F32 R202, -RZ, R161.H0_H0 ;  /* 0x200000a1ffca7230 */ /* 0x000fe40000004100 */
[----:B-1----:R-:W-:Y:S02]  /*2850*/  HADD2.F32 R206, -RZ, R162.H0_H0 ;  /* 0x200000a2ffce7230 */ /* 0x002fe40000004100 */
        /* <DEDUP_REMOVED lines=9> */
[----:B------:R-:W-:-:S02]  /*28f0*/  HADD2.F32 R160, -RZ, R160.H1_H1 ;  /* 0x300000a0ffa07230 */ /* 0x000fc40000004100 */
[----:B------:R-:W-:Y:S01]  /*2900*/  FFMA.FTZ R206, R206, R207, R213 ;  /* 0x000000cfcece7223 */ /* 0x000fe200000100d5 */
[----:B------:R-:W-:Y:S02]  /*2910*/  HADD2.F32 R161, -RZ, R161.H1_H1 ;  /* 0x300000a1ffa17230 */ /* 0x000fe40000004100 */
        /* <DEDUP_REMOVED lines=22> */
.L_x_9167:
[----:B-1---5:R-:W-:Y:S02]  /*2a80*/  HADD2.F32 R206, -RZ, R162.H0_H0 ;  /* 0x200000a2ffce7230 */ /* 0x022fe40000004100 */
[----:B------:R-:W-:Y:S02]  /*2a90*/  HADD2.F32 R207, -RZ, R46.H0_H0 ;  /* 0x2000002effcf7230 */ /* 0x000fe40000004100 */
[--C-:B------:R-:W-:Y:S02]  /*2aa0*/  HADD2.F32 R204, -RZ, R160.reuse.H0_H0 ;  /* 0x200000a0ffcc7230 */ /* 0x100fe40000004100 */
[----:B------:R-:W-:Y:S02]  /*2ab0*/  HADD2.F32 R202, -RZ, R161.H0_H0 ;  /* 0x200000a1ffca7230 */ /* 0x000fe40000004100 */
[----:B------:R-:W-:Y:S01]  /*2ac0*/  FMUL.FTZ R206, R206, R207 ;  /* 0x000000cfcece7220 */ /* 0x000fe20000410000 */
[----:B------:R-:W-:Y:S02]  /*2ad0*/  HADD2.F32 R158, -RZ, R163.H0_H0 ;  /* 0x200000a3ff9e7230 */ /* 0x000fe40000004100 */
        /* <DEDUP_REMOVED lines=22> */
.L_x_9168:
        /* <DEDUP_REMOVED lines=11> */
[----:B------:R-:W-:Y:S02]  /*2cf0*/  HADD2.F32 R208, -RZ, R162.H0_H0 ;  /* 0x200000a2ffd07230 */ /* 0x000fe40000004100 */
[----:B-1----:R-:W-:Y:S02]  /*2d00*/  HADD2.F32 R157, -RZ, R40.H0_H0 ;  /* 0x20000028ff9d7230 */ /* 0x002fe40000004100 */
[----:B------:R-:W-:Y:S02]  /*2d10*/  HADD2.F32 R219, -RZ, R32.H0_H0 ;  /* 0x20000020ffdb7230 */ /* 0x000fe40000004100 */
[----:B------:R-:W-:-:S02]  /*2d20*/  HADD2.F32 R159, -RZ, R41.H0_H0 ;  /* 0x20000029ff9f7230 */ /* 0x000fc40000004100 */
[----:B------:R-:W-:Y:S02]  /*2d30*/  HADD2.F32 R221, -RZ, R33.H0_H0 ;  /* 0x20000021ffdd7230 */ /* 0x000fe40000004100 */
[----:B------:R-:W-:Y:S01]  /*2d40*/  FFMA.FTZ R214, R214, R157, R219 ;  /* 0x0000009dd6d67223 */ /* 0x000fe200000100db */
[----:B------:R-:W-:Y:S02]  /*2d50*/  HADD2.F32 R217, -RZ, R42.H0_H0 ;  /* 0x2000002affd97230 */ /* 0x000fe40000004100 */
[----:B------:R-:W-:Y:S02]  /*2d60*/  HADD2.F32 R223, -RZ, R34.H0_H0 ;  /* 0x20000022ffdf7230 */ /* 0x000fe40000004100 */
[----:B------:R-:W-:Y:S01]  /*2d70*/  FFMA.FTZ R210, R210, R159, R221 ;  /* 0x0000009fd2d27223 */ /* 0x000fe200000100dd */
[----:B------:R-:W-:Y:S02]  /*2d80*/  HADD2.F32 R162, -RZ, R162.H1_H1 ;  /* 0x300000a2ffa27230 */ /* 0x000fe40000004100 */
[----:B------:R-:W-:-:S02]  /*2d90*/  HADD2.F32 R212, -RZ, R163.H0_H0 ;  /* 0x200000a3ffd47230 */ /* 0x000fc40000004100 */
[----:B------:R-:W-:Y:S01]  /*2da0*/  FFMA.FTZ R208, R208, R217, R223 ;  /* 0x000000d9d0d07223 */ /* 0x000fe200000100df */
[----:B------:R-:W-:Y:S02]  /*2db0*/  HADD2.F32 R219, -RZ, R42.H1_H1 ;  /* 0x3000002affdb7230 */ /* 0x000fe40000004100 */
[----:B------:R-:W-:Y:S02]  /*2dc0*/  HADD2.F32 R157, -RZ, R43.H0_H0 ;  /* 0x2000002bff9d7230 */ /* 0x000fe40000004100 */
[----:B------:R-:W-:Y:S02]  /*2dd0*/  HADD2.F32 R223, -RZ, R35.H0_H0 ;  /* 0x20000023ffdf7230 */ /* 0x000fe40000004100 */
[----:B------:R-:W-:Y:S02]  /*2de0*/  HADD2.F32 R221, -RZ, R34.H1_H1 ;  /* 0x30000022ffdd7230 */ /* 0x000fe40000004100 */
        /* <DEDUP_REMOVED lines=10> */
[----:B------:R-:W-:Y:S02]  /*2e90*/  HADD2.F32 R159, -RZ, R32.H1_H1 ;  /* 0x30000020ff9f7230 */ /* 0x000fe40000004100 */
[----:B------:R-:W-:Y:S01]  /*2ea0*/  FFMA.FTZ R223, R163, R158, R218 ;  /* 0x0000009ea3df7223 */ /* 0x000fe200000100da */
[----:B------:R-:W-:Y:S01]  /*2eb0*/  F2FP.F16.F32.PACK_AB R158, R219, R208 ;  /* 0x000000d0db9e723e */ /* 0x000fe200000000ff */
[----:B------:R-:W-:Y:S01]  /*2ec0*/  FFMA.FTZ R221, R161, R156, R216 ;  /* 0x0000009ca1dd7223 */ /* 0x000fe200000100d8 */
[----:B------:R-:W-:Y:S02]  /*2ed0*/  FFMA.FTZ R217, R160, R217, R159 ;  /* 0x000000d9a0d97223 */ /* 0x000fe4000001009f */
[----:B------:R-:W-:Y:S02]  /*2ee0*/  F2FP.F16.F32.PACK_AB R159, R223, R212 ;  /* 0x000000d4df9f723e */ /* 0x000fe400000000ff */
[----:B------:R-:W-:Y:S02]  /*2ef0*/  F2FP.F16.F32.PACK_AB R157, R221, R210 ;  /* 0x000000d2dd9d723e */ /* 0x000fe400000000ff */
[----:B------:R-:W-:Y:S01]  /*2f00*/  F2FP.F16.F32.PACK_AB R156, R217, R214 ;  /* 0x000000d6d99c723e */ /* 0x000fe200000000ff */
[----:B------:R-:W-:Y:S06]  /*2f10*/  BRA `(.L_x_9170) ;  /* 0x0000000000707947 */ /* 0x000fec0003800000 */
.L_x_9169:
        /* <DEDUP_REMOVED lines=28> */
.L_x_9170:
[----:B------:R-:W0:Y:S01]  /*30e0*/  @P1 LDC.64 R160, c[0x0][0x3a0] ;  /* 0x0000e800ffa01b82 */ /* 0x000e220000000a00 */
[----:B------:R-:W-:Y:S01]  /*30f0*/  IADD3 R225, PT, PT, R28, 0x120, RZ ;  /* 0x000001201ce17810 */ /* 0x000fe20007ffe0ff */
[----:B------:R-:W-:-:S05]  /*3100*/  IMAD.WIDE.U32 R226, R209, 0x10, R166 ;  /* 0x00000010d1e27825 */ /* 0x000fca00078e00a6 */
[----:B------:R1:W-:Y:S01]  /*3110*/  STG.E.128 desc[UR6][R226.64], R156 ;  /* 0x0000009ce2007986 */ /* 0x0003e2000c101d06 */
[----:B0-----:R-:W-:-:S04]  /*3120*/  @P1 IMAD.WIDE.U32 R228, R225, 0x10, R160 ;  /* 0x00000010e1e41825 */ /* 0x001fc800078e00a0 */
[----:B------:R-:W-:Y:S01]  /*3130*/  IMAD.WIDE.U32 R160, R225, 0x10, R170 ;  /* 0x00000010e1a07825 */ /* 0x000fe200078e00aa */
[----:B------:R1:W5:Y:S05]  /*3140*/  @P1 LDG.E.128 R32, desc[UR6][R228.64] ;  /* 0x00000006e4201981 */ /* 0x00036a000c1e1d00 */
[----:B------:R-:W5:Y:S01]  /*3150*/  LDG.E.128 R160, desc[UR6][R160.64] ;  /* 0x00000006a0a07981 */ /* 0x000f62000c1e1d00 */
[----:B------:R-:W-:Y:S05]  /*3160*/  @!P1 BRA `(.L_x_9171) ;  /* 0x0000000000949947 */ /* 0x000fea0003800000 */
[--C-:B-1---5:R-:W-:Y:S02]  /*3170*/  HADD2.F32 R156, -RZ, R160.reuse.H0_H0 ;  /* 0x200000a0ff9c7230 */ /* 0x122fe40000004100 */
[----:B------:R-:W-:Y:S02]  /*3180*/  HADD2.F32 R227, -RZ, R160.H1_H1 ;  /* 0x300000a0ffe37230 */ /* 0x000fe40000004100 */
[----:B------:R-:W-:Y:S02]  /*3190*/  HADD2.F32 R158, -RZ, R161.H0_H0 ;  /* 0x200000a1ff9e7230 */ /* 0x000fe40000004100 */
[----:B------:R-:W-:Y:S02]  /*31a0*/  HADD2.F32 R171, -RZ, R162.H0_H0 ;  /* 0x200000a2ffab7230 */ /* 0x000fe40000004100 */
[----:B------:R-:W-:Y:S02]  /*31b0*/  HADD2.F32 R159, -RZ, R37.H0_H0 ;  /* 0x20000025ff9f7230 */ /* 0x000fe40000004100 */
[----:B------:R-:W-:-:S02]  /*31c0*/  HADD2.F32 R231, -RZ, R33.H0_H0 ;  /* 0x20000021ffe77230 */ /* 0x000fc40000004100 */
[----:B------:R-:W-:Y:S02]  /*31d0*/  HADD2.F32 R160, -RZ, R38.H0_H0 ;  /* 0x20000026ffa07230 */ /* 0x000fe40000004100 */
[----:B------:R-:W-:Y:S02]  /*31e0*/  HADD2.F32 R220, -RZ, R34.H0_H0 ;  /* 0x20000022ffdc7230 */ /* 0x000fe40000004100 */
[----:B------:R-:W-:Y:S02]  /*31f0*/  HADD2.F32 R157, -RZ, R36.H0_H0 ;  /* 0x20000024ff9d7230 */ /* 0x000fe40000004100 */
[----:B------:R-:W-:Y:S02]  /*3200*/  HADD2.F32 R229, -RZ, R32.H0_H0 ;  /* 0x20000020ffe57230 */ /* 0x000fe40000004100 */
[----:B------:R-:W-:Y:S01]  /*3210*/  FFMA.FTZ R171, R171, R160, R220 ;  /* 0x000000a0abab7223 */ /* 0x000fe200000100dc */
[----:B------:R-:W-:Y:S02]  /*3220*/  HADD2.F32 R170, -RZ, R161.H1_H1 ;  /* 0x300000a1ffaa7230 */ /* 0x000fe40000004100 */
[----:B------:R-:W-:-:S02]  /*3230*/  HADD2.F32 R161, -RZ, R163.H0_H0 ;  /* 0x200000a3ffa17230 */ /* 0x000fc40000004100 */
[----:B------:R-:W-:Y:S02]  /*3240*/  HADD2.F32 R218, -RZ, R163.H1_H1 ;  /* 0x300000a3ffda7230 */ /* 0x000fe40000004100 */
        /* <DEDUP_REMOVED lines=23> */
.L_x_9171:
[----:B-1---5:R-:W-:Y:S02]  /*33c0*/  HADD2.F32 R156, -RZ, R160.H0_H0 ;  /* 0x200000a0ff9c7230 */ /* 0x022fe40000004100 */
[----:B------:R-:W-:Y:S02]  /*33d0*/  HADD2.F32 R158, -RZ, R161.H0_H0 ;  /* 0x200000a1ff9e7230 */ /* 0x000fe40000004100 */
[----:B------:R-:W-:Y:S02]  /*33e0*/  HADD2.F32 R157, -RZ, R36.H0_H0 ;  /* 0x20000024ff9d7230 */ /* 0x000fe40000004100 */
[----:B------:R-:W-:Y:S02]  /*33f0*/  HADD2.F32 R159, -RZ, R37.H0_H0 ;  /* 0x20000025ff9f7230 */ /* 0x000fe40000004100 */
[----:B------:R-:W-:Y:S02]  /*3400*/  HADD2.F32 R170, -RZ, R161.H1_H1 ;  /* 0x300000a1ffaa7230 */ /* 0x000fe40000004100 */
[----:B------:R-:W-:-:S02]  /*3410*/  HADD2.F32 R227, -RZ, R160.H1_H1 ;  /* 0x300000a0ffe37230 */ /* 0x000fc40000004100 */
[--C-:B------:R-:W-:Y:S02]  /*3420*/  HADD2.F32 R171, -RZ, R162.reuse.H0_H0 ;  /* 0x200000a2ffab7230 */ /* 0x100fe40000004100 */
[----:B------:R-:W-:Y:S02]  /*3430*/  HADD2.F32 R216, -RZ, R162.H1_H1 ;  /* 0x300000a2ffd87230 */ /* 0x000fe40000004100 */
[----:B------:R-:W-:Y:S01]  /*3440*/  FMUL.FTZ R162, R156, R157 ;  /* 0x0000009d9ca27220 */ /* 0x000fe20000410000 */
[--C-:B------:R-:W-:Y:S02]  /*3450*/  HADD2.F32 R161, -RZ, R163.reuse.H0_H0 ;  /* 0x200000a3ffa17230 */ /* 0x100fe40000004100 */
[----:B------:R-:W-:Y:S02]  /*3460*/  HADD2.F32 R218, -RZ, R163.H1_H1 ;  /* 0x300000a3ffda7230 */ /* 0x000fe40000004100 */
[----:B------:R-:W-:Y:S01]  /*3470*/  FMUL.FTZ R163, R158, R159 ;  /* 0x0000009f9ea37220 */ /* 0x000fe20000410000 */
[----:B------:R-:W-:-:S02]  /*3480*/  HADD2.F32 R160, -RZ, R38.H0_H0 ;  /* 0x20000026ffa07230 */ /* 0x000fc40000004100 */
[--C-:B------:R-:W-:Y:S02]  /*3490*/  HADD2.F32 R158, -RZ, R39.reuse.H0_H0 ;  /* 0x20000027ff9e7230 */ /* 0x100fe40000004100 */
        /* <DEDUP_REMOVED lines=14> */
.L_x_9172:
        /* <DEDUP_REMOVED lines=267> */
.L_x_9209:
[----:B------:R-:W-:Y:S01]  /*4630*/  FMUL.FTZ R156, R157, R157 ;  /* 0x0000009d9d9c7220 */ /* 0x000fe20000410000 */
[----:B------:R-:W-:Y:S01]  /*4640*/  ISETP.NE.AND P0, PT, RZ, UR4, PT ;  /* 0x00000004ff007c0c */ /* 0x000fe2000bf05270 */
[----:B-1----:R-:W-:Y:S01]  /*4650*/  FADD.FTZ R159, R226, R166 ;  /* 0x000000a6e29f7221 */ /* 0x002fe20000010000 */
[----:B------:R-:W-:Y:S02]  /*4660*/  HADD2.F32 R247, -RZ, R153.H0_H0 ;  /* 0x20000099fff77230 */ /* 0x000fe40000004100 */
        /* <DEDUP_REMOVED lines=8> */
[C---:B------:R-:W-:Y:S01]  /*46f0*/  FADD.FTZ R26, -R166.reuse, R26 ;  /* 0x0000001aa61a7221 */ /* 0x040fe20000010100 */
[C---:B------:R-:W-:Y:S01]  /*4700*/  FADD.FTZ R21, -R166.reuse, R21 ;  /* 0x00000015a6157221 */ /* 0x040fe20000010100 */
[----:B------:R-:W1:Y:S01]  /*4710*/  MUFU.RSQ R158, R158 ;  /* 0x0000009e009e7308 */ /* 0x000e620000001400 */
[C---:B------:R-:W-:Y:S01]  /*4720*/  FADD.FTZ R25, -R166.reuse, R25 ;  /* 0x00000019a6197221 */ /* 0x040fe20000010100 */
[C---:B------:R-:W-:Y:S01]  /*4730*/  FADD.FTZ R229, -R166.reuse, R200 ;  /* 0x000000c8a6e57221 */ /* 0x040fe20000010100 */
[C---:B------:R-:W-:Y:S01]  /*4740*/  FADD.FTZ R239, -R166.reuse, R162 ;  /* 0x000000a2a6ef7221 */ /* 0x040fe20000010100 */
[C---:B------:R-:W-:Y:S01]  /*4750*/  FADD.FTZ R241, -R166.reuse, R170 ;  /* 0x000000aaa6f17221 */ /* 0x040fe20000010100 */
[----:B------:R-:W-:Y:S02]  /*4760*/  HADD2.F32 R249, -RZ, R113.H0_H0 ;  /* 0x20000071fff97230 */ /* 0x000fe40000004100 */
        /* <DEDUP_REMOVED lines=12> */
[C---:B-1----:R-:W-:Y:S01]  /*4830*/  FMUL.FTZ R245, R158.reuse, R27 ;  /* 0x0000001b9ef57220 */ /* 0x042fe20000410000 */
[----:B------:R-:W-:Y:S01]  /*4840*/  FMUL.FTZ R20, R158, R20 ;  /* 0x000000149e147220 */ /* 0x000fe20000410000 */
[C---:B------:R-:W-:Y:S01]  /*4850*/  FADD.FTZ R2, -R166.reuse, R2 ;  /* 0x00000002a6027221 */ /* 0x040fe20000010100 */
[----:B------:R-:W-:Y:S01]  /*4860*/  FADD.FTZ R8, -R166, R8 ;  /* 0x00000008a6087221 */ /* 0x000fe20000010100 */
[----:B------:R-:W-:Y:S01]  /*4870*/  FFMA.FTZ R156, R245, R159, R156 ;  /* 0x0000009ff59c7223 */ /* 0x000fe2000001009c */
        /* <DEDUP_REMOVED lines=68> */
[----:B------:R-:W-:Y:S01]  /*4cc0*/  FFMA.FTZ R25, R26, R247, R249 ;  /* 0x000000f71a197223 */ /* 0x000fe200000100f9 */
[----:B------:R-:W-:-:S02]  /*4cd0*/  HADD2.F32 R159, -RZ, R154.H1_H1 ;  /* 0x3000009aff9f7230 */ /* 0x000fc40000004100 */
[----:B------:R-:W-:Y:S01]  /*4ce0*/  FFMA.FTZ R20, R160, R251, R162 ;  /* 0x000000fba0147223 */ /* 0x000fe200000100a2 */
[----:B------:R-:W-:Y:S02]  /*4cf0*/  HADD2.F32 R245, -RZ, R114.H1_H1 ;  /* 0x30000072fff57230 */ /* 0x000fe40000004100 */
[----:B------:R-:W-:Y:S01]  /*4d00*/  FFMA.FTZ R26, R166, R170, R200 ;  /* 0x000000aaa61a7223 */ /* 0x000fe200000100c8 */
[----:B------:R-:W-:Y:S02]  /*4d10*/  HADD2.F32 R247, -RZ, R155.H0_H0 ;  /* 0x2000009bfff77230 */ /* 0x000fe40000004100 */
[C---:B------:R-:W-:Y:S01]  /*4d20*/  FMUL.FTZ R22, R158.reuse, R22 ;  /* 0x000000169e167220 */ /* 0x040fe20000410000 */
[----:B------:R-:W-:Y:S02]  /*4d30*/  HADD2.F32 R249, -RZ, R115.H0_H0 ;  /* 0x20000073fff97230 */ /* 0x000fe40000004100 */
[----:B------:R-:W-:Y:S01]  /*4d40*/  FMUL.FTZ R24, R158, R24 ;  /* 0x000000189e187220 */ /* 0x000fe20000410000 */
[----:B------:R-:W-:-:S02]  /*4d50*/  HADD2.F32 R251, -RZ, R155.H1_H1 ;  /* 0x3000009bfffb7230 */ /* 0x000fc40000004100 */
[C---:B------:R-:W-:Y:S01]  /*4d60*/  FMUL.FTZ R160, R158.reuse, R23 ;  /* 0x000000179ea07220 */ /* 0x040fe20000410000 */
[----:B------:R-:W-:Y:S02]  /*4d70*/  HADD2.F32 R162, -RZ, R115.H1_H1 ;  /* 0x30000073ffa27230 */ /* 0x000fe40000004100 */
[----:B------:R-:W-:Y:S01]  /*4d80*/  FMUL.FTZ R18, R158, R18 ;  /* 0x000000129e127220 */ /* 0x000fe20000410000 */
[----:B------:R-:W-:Y:S02]  /*4d90*/  HADD2.F32 R166, -RZ, R148.H0_H0 ;  /* 0x20000094ffa67230 */ /* 0x000fe40000004100 */
[----:B------:R-:W-:Y:S01]  /*4da0*/  FFMA.FTZ R23, R22, R159, R245 ;  /* 0x0000009f16177223 */ /* 0x000fe200000100f5 */
[----:B------:R-:W-:Y:S02]  /*4db0*/  HADD2.F32 R170, -RZ, R108.H0_H0 ;  /* 0x2000006cffaa7230 */ /* 0x000fe40000004100 */
[----:B------:R-:W-:Y:S01]  /*4dc0*/  FFMA.FTZ R159, R24, R247, R249 ;  /* 0x000000f7189f7223 */ /* 0x000fe200000100f9 */
[----:B------:R-:W-:Y:S01]  /*4dd0*/  FFMA.FTZ R22, R160, R251, R162 ;  /* 0x000000fba0167223 */ /* 0x000fe200000100a2 */
[----:B------:R-:W-:-:S02]  /*4de0*/  HADD2.F32 R245, -RZ, R149.H1_H1 ;  /* 0x30000095fff57230 */ /* 0x000fc40000004100 */
[----:B------:R-:W-:Y:S01]  /*4df0*/  FMUL.FTZ R12, R158, R12 ;  /* 0x0000000c9e0c7220 */ /* 0x000fe20000410000 */
[----:B------:R-:W-:Y:S01]  /*4e00*/  FFMA.FTZ R18, R18, R166, R170 ;  /* 0x000000a612127223 */ /* 0x000fe200000100aa */
[----:B------:R-:W-:Y:S02]  /*4e10*/  HADD2.F32 R247, -RZ, R109.H1_H1 ;  /* 0x3000006dfff77230 */ /* 0x000fe40000004100 */
[C---:B------:R-:W-:Y:S01]  /*4e20*/  FMUL.FTZ R11, R158.reuse, R11 ;  /* 0x0000000b9e0b7220 */ /* 0x040fe20000410000 */
        /* <DEDUP_REMOVED lines=58> */
[--C-:B------:R-:W-:Y:S02]  /*51d0*/  HADD2.F32 R170, -RZ, R100.reuse.H0_H0 ;  /* 0x20000064ffaa7230 */ /* 0x100fe40000004100 */
        /* <DEDUP_REMOVED lines=67> */
[----:B------:R-:W-:Y:S02]  /*5610*/  HADD2.F32 R176, -RZ, R133.H0_H0 ;  /* 0x20000085ffb07230 */ /* 0x000fe40000004100 */
        /* <DEDUP_REMOVED lines=46> */
[----:B------:R-:W-:Y:S01]  /*5900*/  FMUL.FTZ R196, R158, R196 ;  /* 0x000000c49ec47220 */ /* 0x000fe20000410000 */
[----:B------:R-:W-:Y:S02]  /*5910*/  HADD2.F32 R190, -RZ, R91.H0_H0 ;  /* 0x2000005bffbe7230 */ /* 0x000fe40000004100 */
        /* <DEDUP_REMOVED lines=27> */
[----:B------:R-:W-:Y:S02]  /*5ad0*/  HADD2.F32 R206, -RZ, R120.H0_H0 ;  /* 0x20000078ffce7230 */ /* 0x000fe40000004100 */
[----:B------:R-:W-:Y:S01]  /*5ae0*/  FFMA.FTZ R200, R167, R200, R198 ;  /* 0x000000c8a7c87223 */ /* 0x000fe200000100c6 */
[----:B------:R-:W-:-:S02]  /*5af0*/  HADD2.F32 R198, -RZ, R127.H1_H1 ;  /* 0x3000007fffc67230 */ /* 0x000fc40000004100 */
        /* <DEDUP_REMOVED lines=35> */
[----:B------:R-:W-:Y:S01]  /*5d30*/  HADD2.F32 R212, -RZ, R122.H0_H0 ;  /* 0x2000007affd47230 */ /* 0x000fe20000004100 */
[----:B------:R-:W1:Y:S01]  /*5d40*/  @!P2 LDC.64 R198, c[0x0][0x3c0] ;  /* 0x0000f000ffc6ab82 */ /* 0x000e620000000a00 */
[----:B------:R-:W-:Y:S02]  /*5d50*/  HADD2.F32 R214, -RZ, R82.H0_H0 ;  /* 0x20000052ffd67230 */ /* 0x000fe40000004100 */
[----:B------:R-:W-:Y:S01]  /*5d60*/  FFMA.FTZ R219, R219, R188, R194 ;  /* 0x000000bcdbdb7223 */ /* 0x000fe200000100c2 */
[----:B------:R-:W-:Y:S01]  /*5d70*/  FMUL.FTZ R235, R158, R235 ;  /* 0x000000eb9eeb7220 */ /* 0x000fe20000410000 */
[----:B------:R-:W-:-:S02]  /*5d80*/  HADD2.F32 R216, -RZ, R116.H0_H0 ;  /* 0x20000074ffd87230 */ /* 0x000fc40000004100 */
[C---:B------:R-:W-:Y:S01]  /*5d90*/  FMUL.FTZ R239, R158.reuse, R239 ;  /* 0x000000ef9eef7220 */ /* 0x040fe20000410000 */
[----:B------:R-:W-:Y:S02]  /*5da0*/  HADD2.F32 R218, -RZ, R76.H0_H0 ;  /* 0x2000004cffda7230 */ /* 0x000fe40000004100 */
[----:B------:R-:W-:Y:S01]  /*5db0*/  FFMA.FTZ R208, R235, R212, R214 ;  /* 0x000000d4ebd07223 */ /* 0x000fe200000100d6 */
[----:B------:R-:W2:Y:S01]  /*5dc0*/  @!P2 LDC.64 R194, c[0x0][0x3c8] ;  /* 0x0000f200ffc2ab82 */ /* 0x000ea20000000a00 */
[----:B------:R-:W-:Y:S02]  /*5dd0*/  HADD2.F32 R212, -RZ, R123.H1_H1 ;  /* 0x3000007bffd47230 */ /* 0x000fe40000004100 */
[----:B------:R-:W-:Y:S01]  /*5de0*/  FMUL.FTZ R227, R158, R227 ;  /* 0x000000e39ee37220 */ /* 0x000fe20000410000 */
[----:B------:R-:W-:Y:S01]  /*5df0*/  HADD2.F32 R214, -RZ, R83.H1_H1 ;  /* 0x30000053ffd67230 */ /* 0x000fe20000004100 */
[----:B------:R-:W-:Y:S01]  /*5e00*/  F2FP.F16.F32.PACK_AB R15, R14, R15 ;  /* 0x0000000f0e0f723e */ /* 0x000fe200000000ff */
[----:B------:R-:W-:-:S02]  /*5e10*/  HADD2.F32 R220, -RZ, R77.H0_H0 ;  /* 0x2000004dffdc7230 */ /* 0x000fc40000004100 */
[C---:B------:R-:W-:Y:S01]  /*5e20*/  FMUL.FTZ R241, R158.reuse, R241 ;  /* 0x000000f19ef17220 */ /* 0x040fe20000410000 */
[--C-:B------:R-:W-:Y:S01]  /*5e30*/  HADD2.F32 R222, -RZ, R117.reuse.H1_H1 ;  /* 0x30000075ffde7230 */ /* 0x100fe20000004100 */
[----:B------:R-:W3:Y:S01]  /*5e40*/  LDC.64 R188, c[0x0][0x428] ;  /* 0x00010a00ffbc7b82 */ /* 0x000ee20000000a00 */
[----:B------:R-:W-:Y:S01]  /*5e50*/  FFMA.FTZ R210, R167, R212, R214 ;  /* 0x000000d4a7d27223 */ /* 0x000fe200000100d6 */
[----:B------:R-:W-:Y:S01]  /*5e60*/  FFMA.FTZ R212, R239, R216, R218 ;  /* 0x000000d8efd47223 */ /* 0x000fe200000100da */
[----:B------:R-:W-:Y:S02]  /*5e70*/  HADD2.F32 R214, -RZ, R116.H1_H1 ;  /* 0x30000074ffd67230 */ /* 0x000fe40000004100 */
[----:B------:R-:W-:Y:S01]  /*5e80*/  FMUL.FTZ R167, R158, R163 ;  /* 0x000000a39ea77220 */ /* 0x000fe20000410000 */
[----:B------:R-:W-:Y:S01]  /*5e90*/  HADD2.F32 R216, -RZ, R76.H1_H1 ;  /* 0x3000004cffd87230 */ /* 0x000fe20000004100 */
[----:B------:R-:W-:Y:S01]  /*5ea0*/  F2FP.F16.F32.PACK_AB R14, R13, R16 ;  /* 0x000000100d0e723e */ /* 0x000fe200000000ff */
[----:B------:R-:W-:Y:S01]  /*5eb0*/  HADD2.F32 R218, -RZ, R117.H0_H0 ;  /* 0x20000075ffda7230 */ /* 0x000fe20000004100 */
[----:B------:R-:W-:Y:S01]  /*5ec0*/  F2FP.F16.F32.PACK_AB R13, R12, R17 ;  /* 0x000000110c0d723e */ /* 0x000fe200000000ff */
[----:B------:R-:W-:-:S02]  /*5ed0*/  HADD2.F32 R224, -RZ, R77.H1_H1 ;  /* 0x3000004dffe07230 */ /* 0x000fc40000004100 */
[----:B0-----:R-:W-:Y:S01]  /*5ee0*/  FMUL.FTZ R226, R158, R171 ;  /* 0x000000ab9ee27220 */ /* 0x001fe20000410000 */
[----:B------:R-:W-:Y:S01]  /*5ef0*/  HADD2.F32 R229, -RZ, R118.H0_H0 ;  /* 0x20000076ffe57230 */ /* 0x000fe20000004100 */
[----:B------:R-:W-:Y:S01]  /*5f00*/  F2FP.F16.F32.PACK_AB R17, R8, R3 ;  /* 0x000000030811723e */ /* 0x000fe200000000ff */
[----:B------:R-:W-:Y:S01]  /*5f10*/  HADD2.F32 R231, -RZ, R78.H0_H0 ;  /* 0x2000004effe77230 */ /* 0x000fe20000004100 */
[----:B------:R-:W-:Y:S01]  /*5f20*/  F2FP.F16.F32.PACK_AB R16, R2, R9 ;  /* 0x000000090210723e */ /* 0x000fe200000000ff */
[----:B------:R-:W-:Y:S01]  /*5f30*/  FFMA.FTZ R163, R227, R214, R216 ;  /* 0x000000d6e3a37223 */ /* 0x000fe200000100d8 */
[----:B------:R-:W0:Y:S01]  /*5f40*/  LDC.64 R2, c[0x0][0x380] ;  /* 0x0000e000ff027b82 */ /* 0x000e220000000a00 */
[----:B------:R-:W-:Y:S01]  /*5f50*/  FFMA.FTZ R214, R167, R218, R220 ;  /* 0x000000daa7d67223 */ /* 0x000fe200000100dc */
[----:B------:R-:W-:Y:S01]  /*5f60*/  FFMA.FTZ R171, R241, R222, R224 ;  /* 0x000000def1ab7223 */ /* 0x000fe200000100e0 */
[----:B------:R-:W-:Y:S02]  /*5f70*/  HADD2.F32 R218, -RZ, R118.H1_H1 ;  /* 0x30000076ffda7230 */ /* 0x000fe40000004100 */
[----:B------:R-:W-:Y:S01]  /*5f80*/  FMUL.FTZ R167, R158, R243 ;  /* 0x000000f39ea77220 */ /* 0x000fe20000410000 */
[----:B------:R-:W-:-:S02]  /*5f90*/  HADD2.F32 R220, -RZ, R78.H1_H1 ;  /* 0x3000004effdc7230 */ /* 0x000fc40000004100 */
[----:B------:R-:W-:Y:S01]  /*5fa0*/  FFMA.FTZ R216, R226, R229, R231 ;  /* 0x000000e5e2d87223 */ /* 0x000fe200000100e7 */
[----:B-1----:R-:W-:-:S04]  /*5fb0*/  @!P2 IMAD.WIDE R240, R29, 0x4, R198 ;  /* 0x000000041df0a825 */ /* 0x002fc800078e02c6 */
[C---:B------:R-:W-:Y:S01]  /*5fc0*/  FMUL.FTZ R27, R158.reuse, R27 ;  /* 0x0000001b9e1b7220 */ /* 0x040fe20000410000 */
[----:B------:R-:W-:Y:S01]  /*5fd0*/  FMUL.FTZ R161, R158, R161 ;  /* 0x000000a19ea17220 */ /* 0x000fe20000410000 */
[----:B------:R-:W-:Y:S01]  /*5fe0*/  F2FP.F16.F32.PACK_AB R159, R22, R159 ;  /* 0x0000009f169f723e */ /* 0x000fe200000000ff */
[----:B------:R-:W-:Y:S02]  /*5ff0*/  HADD2.F32 R222, -RZ, R119.H0_H0 ;  /* 0x20000077ffde7230 */ /* 0x000fe40000004100 */
[----:B------:R-:W-:Y:S01]  /*6000*/  FFMA.FTZ R27, R27, R218, R220 ;  /* 0x000000da1b1b7223 */ /* 0x000fe200000100dc */
[----:B------:R-:W-:Y:S01]  /*6010*/  HADD2.F32 R224, -RZ, R79.H0_H0 ;  /* 0x2000004fffe07230 */ /* 0x000fe20000004100 */
[----:B------:R1:W-:Y:S01]  /*6020*/  @!P2 STG.E desc[UR6][R240.64], R157 ;  /* 0x0000009df000a986 */ /* 0x0003e2000c101906 */
[----:B--2---:R-:W-:Y:S01]  /*6030*/  @!P2 IMAD.WIDE R242, R29, 0x4, R194 ;  /* 0x000000041df2a825 */ /* 0x004fe200078e02c2 */
[----:B------:R-:W-:-:S03]  /*6040*/  F2FP.F16.F32.PACK_AB R156, R21, R156 ;  /* 0x0000009c159c723e */ /* 0x000fc600000000ff */
[----:B------:R-:W-:Y:S01]  /*6050*/  FFMA.FTZ R218, R161, R222, R224 ;  /* 0x000000dea1da7223 */ /* 0x000fe200000100e0 */
[----:B------:R-:W-:Y:S01]  /*6060*/  HADD2.F32 R226, -RZ, R119.H1_H1 ;  /* 0x30000077ffe27230 */ /* 0x000fe20000004100 */
[----:B------:R2:W-:Y:S01]  /*6070*/  @!P2 STG.E desc[UR6][R242.64], R158 ;  /* 0x0000009ef200a986 */ /* 0x0005e2000c101906 */
[----:B------:R-:W-:Y:S01]  /*6080*/  HADD2.F32 R228, -RZ, R79.H1_H1 ;  /* 0x3000004fffe47230 */ /* 0x000fe20000004100 */
[----:B------:R-:W-:Y:S01]  /*6090*/  F2FP.F16.F32.PACK_AB R12, R11, R18 ;  /* 0x000000120b0c723e */ /* 0x000fe200000000ff */
[----:B---3--:R-:W-:Y:S01]  /*60a0*/  IMAD.WIDE.U32 R194, R28, 0x10, R188 ;  /* 0x000000101cc27825 */ /* 0x008fe200078e00bc */
[----:B------:R-:W-:-:S03]  /*60b0*/  F2FP.F16.F32.PACK_AB R18, R6, R7 ;  /* 0x000000070612723e */ /* 0x000fc600000000ff */
[----:B------:R-:W-:Y:S01]  /*60c0*/  FFMA.FTZ R161, R167, R226, R228 ;  /* 0x000000e2a7a17223 */ /* 0x000fe200000100e4 */
[----:B-1----:R-:W-:Y:S01]  /*60d0*/  F2FP.F16.F32.PACK_AB R157, R20, R25 ;  /* 0x00000019149d723e */ /* 0x002fe200000000ff */
[--C-:B------:R-:W-:Y:S01]  /*60e0*/  IMAD.WIDE.U32 R226, R19, 0x10, R188.reuse ;  /* 0x0000001013e27825 */ /* 0x100fe200078e00bc */
[----:B------:R-:W-:Y:S02]  /*60f0*/  F2FP.F16.F32.PACK_AB R19, R5, R24 ;  /* 0x000000180513723e */ /* 0x000fe400000000ff */
[----:B------:R-:W-:Y:S01]  /*6100*/  F2FP.F16.F32.PACK_AB R7, R166, R175 ;  /* 0x000000afa607723e */ /* 0x000fe200000000ff */
[--C-:B------:R-:W-:Y:S01]  /*6110*/  IMAD.WIDE.U32 R230, R10, 0x10, R188.reuse ;  /* 0x000000100ae67825 */ /* 0x100fe200078e00bc */
[----:B--2---:R-:W-:Y:S02]  /*6120*/  F2FP.F16.F32.PACK_AB R158, R23, R26 ;  /* 0x0000001a179e723e */ /* 0x004fe400000000ff */
[----:B------:R-:W-:Y:S01]  /*6130*/  F2FP.F16.F32.PACK_AB R6, R169, R162 ;  /* 0x000000a2a906723e */ /* 0x000fe200000000ff */
[--C-:B------:R-:W-:Y:S01]  /*6140*/  IMAD.WIDE.U32 R234, R0, 0x10, R188.reuse ;  /* 0x0000001000ea7825 */ /* 0x100fe200078e00bc */
[----:B------:R-:W-:Y:S01]  /*6150*/  F2FP.F16.F32.PACK_AB R5, R160, R173 ;  /* 0x000000ada005723e */ /* 0x000fe200000000ff */
[----:B------:R1:W-:Y:S01]  /*6160*/  STG.E.128 desc[UR6][R194.64], R156 ;  /* 0x0000009cc2007986 */ /* 0x0003e2000c101d06 */
[----:B------:R-:W-:Y:S01]  /*6170*/  F2FP.F16.F32.PACK_AB R4, R165, R4 ;  /* 0x00000004a504723e */ /* 0x000fe200000000ff */
[--C-:B------:R-:W-:Y:S01]  /*6180*/  IMAD.WIDE.U32 R238, R31, 0x10, R188.reuse ;  /* 0x000000101fee7825 */ /* 0x100fe200078e00bc */
[----:B------:R-:W-:Y:S01]  /*6190*/  F2FP.F16.F32.PACK_AB R167, R174, R181 ;  /* 0x000000b5aea7723e */ /* 0x000fe200000000ff */
[----:B------:R-:W-:Y:S01]  /*61a0*/  STG.E.128 desc[UR6][R226.64], R12 ;  /* 0x0000000ce2007986 */ /* 0x000fe2000c101d06 */
[----:B------:R-:W-:Y:S01]  /*61b0*/  F2FP.F16.F32.PACK_AB R166, R179, R170 ;  /* 0x000000aab3a6723e */ /* 0x000fe200000000ff */
[--C-:B------:R-:W-:Y:S01]  /*61c0*/  IMAD.WIDE.U32 R198, R177, 0x10, R188.reuse ;  /* 0x00000010b1c67825 */ /* 0x100fe200078e00bc */
[----:B------:R-:W-:Y:S01]  /*61d0*/  F2FP.F16.F32.PACK_AB R165, R168, R185 ;  /* 0x000000b9a8a5723e */ /* 0x000fe200000000ff */
[----:B------:R-:W-:Y:S01]  /*61e0*/  STG.E.128 desc[UR6][R230.64], R16 ;  /* 0x00000010e6007986 */ /* 0x000fe2000c101d06 */
        /* <DEDUP_REMOVED lines=16> */
[----:B-1----:R-:W-:Y:S02]  /*62f0*/  F2FP.F16.F32.PACK_AB R195, R207, R202 ;  /* 0x000000cacfc3723e */ /* 0x002fe400000000ff */
[----:B------:R-:W-:Y:S01]  /*6300*/  F2FP.F16.F32.PACK_AB R194, R211, R200 ;  /* 0x000000c8d3c2723e */ /* 0x000fe200000000ff */
[----:B------:R3:W-:Y:S01]  /*6310*/  STG.E.128 desc[UR6][R228.64], R180 ;  /* 0x000000b4e4007986 */ /* 0x0007e2000c101d06 */
[----:B------:R-:W-:-:S02]  /*6320*/  F2FP.F16.F32.PACK_AB R193, R196, R215 ;  /* 0x000000d7c4c1723e */ /* 0x000fc400000000ff */
[----:B------:R-:W-:Y:S02]  /*6330*/  F2FP.F16.F32.PACK_AB R192, R213, R192 ;  /* 0x000000c0d5c0723e */ /* 0x000fe400000000ff */
[----:B------:R-:W-:Y:S02]  /*6340*/  F2FP.F16.F32.PACK_AB R223, R210, R223 ;  /* 0x000000dfd2df723e */ /* 0x000fe400000000ff */
[----:B------:R-:W-:Y:S01]  /*6350*/  F2FP.F16.F32.PACK_AB R222, R219, R208 ;  /* 0x000000d0dbde723e */ /* 0x000fe200000000ff */
[----:B------:R3:W-:Y:S01]  /*6360*/  STG.E.128 desc[UR6][R232.64], R192 ;  /* 0x000000c0e8007986 */ /* 0x0007e2000c101d06 */
[----:B------:R-:W-:Y:S02]  /*6370*/  F2FP.F16.F32.PACK_AB R221, R206, R221 ;  /* 0x000000ddcedd723e */ /* 0x000fe400000000ff */
[----:B------:R-:W-:Y:S02]  /*6380*/  F2FP.F16.F32.PACK_AB R220, R217, R204 ;  /* 0x000000ccd9dc723e */ /* 0x000fe400000000ff */
[----:B--2---:R-:W-:-:S02]  /*6390*/  F2FP.F16.F32.PACK_AB R7, R161, R218 ;  /* 0x000000daa107723e */ /* 0x004fc400000000ff */
[----:B------:R-:W-:Y:S01]  /*63a0*/  F2FP.F16.F32.PACK_AB R6, R27, R216 ;  /* 0x000000d81b06723e */ /* 0x000fe200000000ff */
[----:B------:R3:W-:Y:S01]  /*63b0*/  STG.E.128 desc[UR6][R236.64], R220 ;  /* 0x000000dcec007986 */ /* 0x0007e2000c101d06 */
[----:B------:R-:W-:Y:S02]  /*63c0*/  F2FP.F16.F32.PACK_AB R5, R171, R214 ;  /* 0x000000d6ab05723e */ /* 0x000fe400000000ff */
[----:B------:R-:W-:Y:S02]  /*63d0*/  F2FP.F16.F32.PACK_AB R4, R163, R212 ;  /* 0x000000d4a304723e */ /* 0x000fe400000000ff */
[----:B0-----:R-:W-:-:S03]  /*63e0*/  LEA R29, R2, R29, 0x2 ;  /* 0x0000001d021d7211 */ /* 0x001fc600078e10ff */
[----:B------:R3:W-:Y:S01]  /*63f0*/  STG.E.128 desc[UR6][R188.64], R4 ;  /* 0x00000004bc007986 */ /* 0x0007e2000c101d06 */
[----:B------:R-:W-:-:S13]  /*6400*/  ISETP.GE.AND P0, PT, R29, R3, PT ;  /* 0x000000031d00720c */ /* 0x000fda0003f06270 */
[----:B------:R-:W-:Y:S05]  /*6410*/  @!P0 BRA `(.L_x_9174) ;  /* 0xffffffa000a88947 */ /* 0x000fea000383ffff */
[----:B------:R-:W-:Y:S05]  /*6420*/  EXIT ;  /* 0x000000000000794d */ /* 0x000fea0003800000 */
.L_x_9151:
[----:B------:R-:W1:Y:S01]  /*6430*/  LDCU.64 UR4, c[0x0][0x3a0] ;  /* 0x00007400ff0477ac */ /* 0x000e620008000a00 */
[----:B------:R-:W2:Y:S01]  /*6440*/  LDCU UR8, c[0x0][0x388] ;  /* 0x00007100ff0877ac */ /* 0x000ea20008000800 */
[----:B------:R-:W3:Y:S01]  /*6450*/  LDCU.U8 UR9, c[0x0][0x410] ;  /* 0x00008200ff0977ac */ /* 0x000ee20008000000 */
[----:B------:R-:W4:Y:S01]  /*6460*/  LDCU UR10, c[0x0][0x448] ;  /* 0x00008900ff0a77ac */ /* 0x000f220008000800 */
[----:B-1----:R-:W-:-:S04]  /*6470*/  UISETP.NE.U32.AND UP0, UPT, UR4, URZ, UPT ;  /* 0x000000ff0400728c */ /* 0x002fc8000bf05070 */
[----:B------:R-:W-:Y:S01]  /*6480*/  UISETP.NE.AND.EX UP0, UPT, UR5, URZ, UPT, UP0 ;  /* 0x000000ff0500728c */ /* 0x000fe2000bf05300 */
[----:B------:R-:W1:Y:S05]  /*6490*/  LDCU.64 UR4, c[0x0][0x3a0] ;  /* 0x00007400ff0477ac */ /* 0x000e6a0008000a00 */
[----:B--234-:R-:W-:-:S13]  /*64a0*/  PLOP3.LUT P1, PT, PT, PT, UP0, 0x80, 0x8 ;  /* 0x000000000008781c */ /* 0x01cfda0003f2f008 */
.L_x_9197:
[----:B0-----:R-:W0:Y:S01]  /*64b0*/  LDC.64 R2, c[0x0][0x3e0] ;  /* 0x0000f800ff027b82 */ /* 0x001e220000000a00 */
[----:B------:R-:W-:-:S05]  /*64c0*/  IMAD R0, R29, UR8, RZ ;  /* 0x000000081d007c24 */ /* 0x000fca000f8e02ff */
[----:B--2---:R-:W-:Y:S02]  /*64d0*/  SHF.R.S32.HI R5, RZ, 0x1f, R0 ;  /* 0x0000001fff057819 */ /* 0x004fe40000011400 */
[----:B------:R-:W2:Y:S02]  /*64e0*/  LDC.64 R170, c[0x0][0x390] ;  /* 0x0000e400ffaa7b82 */ /* 0x000ea40000000a00 */
[----:B------:R-:W-:-:S04]  /*64f0*/  LEA.HI R5, R5, R0, RZ, 0x3 ;  /* 0x0000000005057211 */ /* 0x000fc800078f18ff */
[----:B------:R-:W-:Y:S01]  /*6500*/  LEA.HI.SX32 R28, R5, R30, 0x1d ;  /* 0x0000001e051c7211 */ /* 0x000fe200078feaff */
[----:B0-----:R-:W-:-:S06]  /*6510*/  IMAD.WIDE R2, R29, 0x2, R2 ;  /* 0x000000021d027825 */ /* 0x001fcc00078e0202 */
[----:B------:R-:W3:Y:S01]  /*6520*/  LDG.E.U16 R2, desc[UR6][R2.64] ;  /* 0x0000000602027981 */ /* 0x000ee2000c1e1500 */
[----:B--2---:R-:W-:-:S05]  /*6530*/  IMAD.WIDE.U32 R4, R28, 0x10, R170 ;  /* 0x000000101c047825 */ /* 0x004fca00078e00aa */
[----:B-----5:R0:W5:Y:S01]  /*6540*/  LDG.E.128 R8, desc[UR6][R4.64] ;  /* 0x0000000604087981 */ /* 0x020162000c1e1d00 */
[----:B------:R-:W-:Y:S01]  /*6550*/  BSSY.RECONVERGENT B0, `(.L_x_9175) ;  /* 0x0000057000007945 */ /* 0x000fe20003800200 */
[----:B---3--:R-:W-:-:S03]  /*6560*/  HADD2.F32 R31, -RZ, R2.H0_H0 ;  /* 0x20000002ff1f7230 */ /* 0x008fc60000004100 */
[----:B0-----:R-:W-:Y:S05]  /*6570*/  @!P1 BRA `(.L_x_9176) ;  /* 0x0000000000c09947 */ /* 0x001fea0003800000 */
[----:B------:R-:W0:Y:S02]  /*6580*/  LDC.64 R32, c[0x0][0x3a0] ;  /* 0x0000e800ff207b82 */ /* 0x000e240000000a00 */
[----:B0-----:R-:W-:-:S06]  /*6590*/  IMAD.WIDE.U32 R32, R28, 0x10, R32 ;  /* 0x000000101c207825 */ /* 0x001fcc00078e0020 */
[----:B------:R-:W2:Y:S01]  /*65a0*/  LDG.E.128 R32, desc[UR6][R32.64] ;  /* 0x0000000620207981 */ /* 0x000ea2000c1e1d00 */
[--C-:B-----5:R-:W-:Y:S02]  /*65b0*/  HADD2.F32 R0, -RZ, R8.reuse.H0_H0 ;  /* 0x20000008ff007230 */ /* 0x120fe40000004100 */
[----:B------:R-:W-:Y:S02]  /*65c0*/  HADD2.F32 R4, -RZ, R9.H0_H0 ;  /* 0x20000009ff047230 */ /* 0x000fe40000004100 */
[----:B------:R-:W-:Y:S02]  /*65d0*/  HADD2.F32 R12, -RZ, R11.H0_H0 ;  /* 0x2000000bff0c7230 */ /* 0x000fe40000004100 */
[C---:B------:R-:W-:Y:S01]  /*65e0*/  FMUL.FTZ R0, R31.reuse, R0 ;  /* 0x000000001f007220 */ /* 0x040fe20000410000 */
[----:B------:R-:W-:Y:S02]  /*65f0*/  HADD2.F32 R2, -RZ, R8.H1_H1 ;  /* 0x30000008ff027230 */ /* 0x000fe40000004100 */
[----:B------:R-:W-:Y:S01]  /*6600*/  FMUL.FTZ R4, R31, R4 ;  /* 0x000000041f047220 */ /* 0x000fe20000410000 */
[----:B------:R-:W-:-:S02]  /*6610*/  HADD2.F32 R16, -RZ, R72.H0_H0 ;  /* 0x20000048ff107230 */ /* 0x000fc40000004100 */
[C---:B------:R-:W-:Y:S01]  /*6620*/  FMUL.FTZ R12, R31.reuse, R12 ;  /* 0x0000000c1f0c7220 */ /* 0x040fe20000410000 */
[----:B------:R-:W-:Y:S02]  /*6630*/  HADD2.F32 R26, -RZ, R73.H0_H0 ;  /* 0x20000049ff1a7230 */ /* 0x000fe40000004100 */
[----:B------:R-:W-:Y:S01]  /*6640*/  FMUL.FTZ R2, R31, R2 ;  /* 0x000000021f027220 */ /* 0x000fe20000410000 */
[----:B------:R-:W-:Y:S02]  /*6650*/  HADD2.F32 R24, -RZ, R75.H0_H0 ;  /* 0x2000004bff187230 */ /* 0x000fe40000004100 */
[--C-:B------:R-:W-:Y:S02]  /*6660*/  HADD2.F32 R8, -RZ, R10.reuse.H0_H0 ;  /* 0x2000000aff087230 */ /* 0x100fe40000004100 */
[----:B------:R-:W-:Y:S02]  /*6670*/  HADD2.F32 R6, -RZ, R9.H1_H1 ;  /* 0x30000009ff067230 */ /* 0x000fe40000004100 */
[----:B------:R-:W-:-:S02]  /*6680*/  HADD2.F32 R10, -RZ, R10.H1_H1 ;  /* 0x3000000aff0a7230 */ /* 0x000fc40000004100 */
[C---:B------:R-:W-:Y:S01]  /*6690*/  FMUL.FTZ R8, R31.reuse, R8 ;  /* 0x000000081f087220 */ /* 0x040fe20000410000 */
[----:B------:R-:W-:Y:S02]  /*66a0*/  HADD2.F32 R14, -RZ, R11.H1_H1 ;  /* 0x3000000bff0e7230 */ /* 0x000fe40000004100 */
[C---:B------:R-:W-:Y:S01]  /*66b0*/  FMUL.FTZ R6, R31.reuse, R6 ;  /* 0x000000061f067220 */ /* 0x040fe20000410000 */
[----:B------:R-:W-:Y:S02]  /*66c0*/  HADD2.F32 R18, -RZ, R74.H0_H0 ;  /* 0x2000004aff127230 */ /* 0x000fe40000004100 */
[C---:B------:R-:W-:Y:S01]  /*66d0*/  FMUL.FTZ R10, R31.reuse, R10 ;  /* 0x0000000a1f0a7220 */ /* 0x040fe20000410000 */
[----:B------:R-:W-:Y:S02]  /*66e0*/  HADD2.F32 R20, -RZ, R72.H1_H1 ;  /* 0x30000048ff147230 */ /* 0x000fe40000004100 */
[----:B------:R-:W-:Y:S01]  /*66f0*/  FMUL.FTZ R14, R31, R14 ;  /* 0x0000000e1f0e7220 */ /* 0x000fe20000410000 */
[----:B------:R-:W-:-:S02]  /*6700*/  HADD2.F32 R22, -RZ, R74.H1_H1 ;  /* 0x3000004aff167230 */ /* 0x000fc40000004100 */
[----:B--2---:R-:W-:Y:S02]  /*6710*/  HADD2.F32 R27, -RZ, R32.H0_H0 ;  /* 0x20000020ff1b7230 */ /* 0x004fe40000004100 */
[----:B------:R-:W-:Y:S02]  /*6720*/  HADD2.F32 R3, -RZ, R33.H0_H0 ;  /* 0x20000021ff037230 */ /* 0x000fe40000004100 */
[----:B------:R-:W-:Y:S02]  /*6730*/  HADD2.F32 R5, -RZ, R35.H0_H0 ;  /* 0x20000023ff057230 */ /* 0x000fe40000004100 */
[----:B------:R-:W-:Y:S01]  /*6740*/  FFMA.FTZ R27, R16, R0, R27 ;  /* 0x00000000101b7223 */ /* 0x000fe2000001001b */
[----:B------:R-:W-:Y:S02]  /*6750*/  HADD2.F32 R25, -RZ, R34.H0_H0 ;  /* 0x20000022ff197230 */ /* 0x000fe40000004100 */
[----:B------:R-:W-:Y:S01]  /*6760*/  FFMA.FTZ R26, R26, R4, R3 ;  /* 0x000000041a1a7223 */ /* 0x000fe20000010003 */
[----:B------:R-:W-:-:S02]  /*6770*/  HADD2.F32 R0, -RZ, R73.H1_H1 ;  /* 0x30000049ff007230 */ /* 0x000fc40000004100 */
[----:B------:R-:W-:Y:S01]  /*6780*/  FFMA.FTZ R24, R24, R12, R5 ;  /* 0x0000000c18187223 */ /* 0x000fe20000010005 */
[----:B------:R-:W-:Y:S02]  /*6790*/  HADD2.F32 R4, -RZ, R75.H1_H1 ;  /* 0x3000004bff047230 */ /* 0x000fe40000004100 */
[----:B------:R-:W-:Y:S01]  /*67a0*/  FFMA.FTZ R25, R18, R8, R25 ;  /* 0x0000000812197223 */ /* 0x000fe20000010019 */
        /* <DEDUP_REMOVED lines=13> */
.L_x_9176:
[----:B-----5:R-:W-:Y:S02]  /*6880*/  HADD2.F32 R2, -RZ, R9.H0_H0 ;  /* 0x20000009ff027230 */ /* 0x020fe40000004100 */
[----:B------:R-:W-:Y:S02]  /*6890*/  HADD2.F32 R12, -RZ, R11.H0_H0 ;  /* 0x2000000bff0c7230 */ /* 0x000fe40000004100 */
[----:B------:R-:W-:Y:S02]  /*68a0*/  HADD2.F32 R3, -RZ, R73.H0_H0 ;  /* 0x20000049ff037230 */ /* 0x000fe40000004100 */
[C---:B------:R-:W-:Y:S01]  /*68b0*/  FMUL.FTZ R2, R31.reuse, R2 ;  /* 0x000000021f027220 */ /* 0x040fe20000410000 */
[----:B------:R-:W-:Y:S02]  /*68c0*/  HADD2.F32 R5, -RZ, R75.H0_H0 ;  /* 0x2000004bff057230 */ /* 0x000fe40000004100 */
[----:B------:R-:W-:Y:S01]  /*68d0*/  FMUL.FTZ R12, R31, R12 ;  /* 0x0000000c1f0c7220 */ /* 0x000fe20000410000 */
[----:B------:R-:W-:-:S02]  /*68e0*/  HADD2.F32 R0, -RZ, R8.H0_H0 ;  /* 0x20000008ff007230 */ /* 0x000fc40000004100 */
[----:B------:R-:W-:Y:S01]  /*68f0*/  FMUL.FTZ R26, R3, R2 ;  /* 0x00000002031a7220 */ /* 0x000fe20000410000 */
[----:B------:R-:W-:Y:S02]  /*6900*/  HADD2.F32 R6, -RZ, R10.H0_H0 ;  /* 0x2000000aff067230 */ /* 0x000fe40000004100 */
[----:B------:R-:W-:Y:S01]  /*6910*/  FMUL.FTZ R24, R5, R12 ;  /* 0x0000000c05187220 */ /* 0x000fe20000410000 */
[----:B------:R-:W-:Y:S02]  /*6920*/  HADD2.F32 R8, -RZ, R8.H1_H1 ;  /* 0x30000008ff087230 */ /* 0x000fe40000004100 */
[C---:B------:R-:W-:Y:S01]  /*6930*/  FMUL.FTZ R0, R31.reuse, R0 ;  /* 0x000000001f007220 */ /* 0x040fe20000410000 */
[----:B------:R-:W-:Y:S02]  /*6940*/  HADD2.F32 R4, -RZ, R9.H1_H1 ;  /* 0x30000009ff047230 */ /* 0x000fe40000004100 */
[----:B------:R-:W-:Y:S01]  /*6950*/  FMUL.FTZ R6, R31, R6 ;  /* 0x000000061f067220 */ /* 0x000fe20000410000 */
        /* <DEDUP_REMOVED lines=22> */
.L_x_9177:
[----:B-1----:R-:W-:Y:S05]  /*6ac0*/  BSYNC.RECONVERGENT B0 ;  /* 0x0000000000007941 */ /* 0x002fea0003800200 */
.L_x_9175:
        /* <DEDUP_REMOVED lines=9> */
[----:B------:R0:W5:Y:S01]  /*6b60*/  LDG.E.128 R12, desc[UR6][R4.64] ;  /* 0x00000006040c7981 */ /* 0x000162000c1e1d00 */
[----:B-1----:R-:W-:-:S05]  /*6b70*/  @P1 IMAD.WIDE.U32 R6, R19, 0x10, R6 ;  /* 0x0000001013061825 */ /* 0x002fca00078e0006 */
[----:B------:R0:W5:Y:S01]  /*6b80*/  @P1 LDG.E.128 R32, desc[UR6][R6.64] ;  /* 0x0000000606201981 */ /* 0x000162000c1e1d00 */
[----:B------:R-:W-:Y:S05]  /*6b90*/  @!P1 BRA `(.L_x_9178) ;  /* 0x0000000000b49947 */ /* 0x000fea0003800000 */
[--C-:B-----5:R-:W-:Y:S02]  /*6ba0*/  HADD2.F32 R0, -RZ, R12.reuse.H0_H0 ;  /* 0x2000000cff007230 */ /* 0x120fe40000004100 */
[----:B0-----:R-:W-:Y:S02]  /*6bb0*/  HADD2.F32 R2, -RZ, R12.H1_H1 ;  /* 0x3000000cff027230 */ /* 0x001fe40000004100 */
[----:B------:R-:W-:Y:S02]  /*6bc0*/  HADD2.F32 R4, -RZ, R13.H0_H0 ;  /* 0x2000000dff047230 */ /* 0x000fe40000004100 */
[C---:B------:R-:W-:Y:S01]  /*6bd0*/  FMUL.FTZ R0, R31.reuse, R0 ;  /* 0x000000001f007220 */ /* 0x040fe20000410000 */
[----:B------:R-:W-:Y:S02]  /*6be0*/  HADD2.F32 R8, -RZ, R14.H0_H0 ;  /* 0x2000000eff087230 */ /* 0x000fe40000004100 */
[----:B------:R-:W-:Y:S01]  /*6bf0*/  FMUL.FTZ R2, R31, R2 ;  /* 0x000000021f027220 */ /* 0x000fe20000410000 */
[----:B------:R-:W-:-:S02]  /*6c00*/  HADD2.F32 R12, -RZ, R15.H0_H0 ;  /* 0x2000000fff0c7230 */ /* 0x000fc40000004100 */
[C---:B------:R-:W-:Y:S01]  /*6c10*/  FMUL.FTZ R4, R31.reuse, R4 ;  /* 0x000000041f047220 */ /* 0x040fe20000410000 */
[----:B------:R-:W-:Y:S02]  /*6c20*/  HADD2.F32 R10, -RZ, R14.H1_H1 ;  /* 0x3000000eff0a7230 */ /* 0x000fe40000004100 */
[C---:B------:R-:W-:Y:S01]  /*6c30*/  FMUL.FTZ R8, R31.reuse, R8 ;  /* 0x000000081f087220 */ /* 0x040fe20000410000 */
[----:B------:R-:W-:Y:S02]  /*6c40*/  HADD2.F32 R14, -RZ, R15.H1_H1 ;  /* 0x3000000fff0e7230 */ /* 0x000fe40000004100 */
[C---:B------:R-:W-:Y:S01]  /*6c50*/  FMUL.FTZ R12, R31.reuse, R12 ;  /* 0x0000000c1f0c7220 */ /* 0x040fe20000410000 */
[----:B------:R-:W-:Y:S02]  /*6c60*/  HADD2.F32 R16, -RZ, R69.H0_H0 ;  /* 0x20000045ff107230 */ /* 0x000fe40000004100 */
[----:B------:R-:W-:Y:S01]  /*6c70*/  FMUL.FTZ R10, R31, R10 ;  /* 0x0000000a1f0a7220 */ /* 0x000fe20000410000 */
        /* <DEDUP_REMOVED lines=25> */
[----:B------:R-:W-:Y:S01]  /*6e10*/  FFMA.FTZ R13, R4, R10, R13 ;  /* 0x0000000a040d7223 */ /* 0x000fe2000001000d */
[----:B------:R-:W-:Y:S02]  /*6e20*/  F2FP.F16.F32.PACK_AB R157, R12, R17 ;  /* 0x000000110c9d723e */ /* 0x000fe400000000ff */
[----:B------:R-:W-:Y:S02]  /*6e30*/  FFMA.FTZ R14, R8, R14, R5 ;  /* 0x0000000e080e7223 */ /* 0x000fe40000010005 */
[----:B------:R-:W-:-:S03]  /*6e40*/  F2FP.F16.F32.PACK_AB R158, R13, R16 ;  /* 0x000000100d9e723e */ /* 0x000fc600000000ff */
[----:B------:R-:W-:Y:S01]  /*6e50*/  F2FP.F16.F32.PACK_AB R159, R14, R15 ;  /* 0x0000000f0e9f723e */ /* 0x000fe200000000ff */
[----:B------:R-:W-:Y:S06]  /*6e60*/  BRA `(.L_x_9179) ;  /* 0x0000000000907947 */ /* 0x000fec0003800000 */
.L_x_9178:
[----:B-----5:R-:W-:Y:S02]  /*6e70*/  HADD2.F32 R0, -RZ, R12.H0_H0 ;  /* 0x2000000cff007230 */ /* 0x020fe40000004100 */
[----:B0-----:R-:W-:Y:S02]  /*6e80*/  HADD2.F32 R2, -RZ, R13.H0_H0 ;  /* 0x2000000dff027230 */ /* 0x001fe40000004100 */
        /* <DEDUP_REMOVED lines=13> */
[C---:B------:R-:W-:Y:S01]  /*6f60*/  FMUL.FTZ R11, R31.reuse, R12 ;  /* 0x0000000c1f0b7220 */ /* 0x040fe20000410000 */
[--C-:B------:R-:W-:Y:S02]  /*6f70*/  HADD2.F32 R8, -RZ, R15.reuse.H0_H0 ;  /* 0x2000000fff087230 */ /* 0x100fe40000004100 */
[C---:B------:R-:W-:Y:S01]  /*6f80*/  FMUL.FTZ R4, R31.reuse, R4 ;  /* 0x000000041f047220 */ /* 0x040fe20000410000 */
[----:B------:R-:W-:Y:S02]  /*6f90*/  HADD2.F32 R10, -RZ, R15.H1_H1 ;  /* 0x3000000fff0a7230 */ /* 0x000fe40000004100 */
        /* <DEDUP_REMOVED lines=17> */
.L_x_9179:
        /* <DEDUP_REMOVED lines=11> */
[----:B------:R-:W-:Y:S02]  /*7160*/  HADD2.F32 R0, -RZ, R4.H0_H0 ;  /* 0x20000004ff007230 */ /* 0x000fe40000004100 */
[----:B------:R-:W-:Y:S02]  /*7170*/  HADD2.F32 R2, -RZ, R5.H0_H0 ;  /* 0x20000005ff027230 */ /* 0x000fe40000004100 */
[C---:B------:R-:W-:Y:S01]  /*7180*/  FMUL.FTZ R158, R31.reuse, R158 ;  /* 0x0000009e1f9e7220 */ /* 0x040fe20000410000 */
[----:B------:R-:W-:Y:S02]  /*7190*/  HADD2.F32 R6, -RZ, R7.H0_H0 ;  /* 0x20000007ff067230 */ /* 0x000fe40000004100 */
        /* <DEDUP_REMOVED lines=39> */
.L_x_9180:
[--C-:B-1---5:R-:W-:Y:S02]  /*7410*/  HADD2.F32 R8, -RZ, R6.reuse.H0_H0 ;  /* 0x20000006ff087230 */ /* 0x122fe40000004100 */
[----:B------:R-:W-:Y:S02]  /*7420*/  HADD2.F32 R2, -RZ, R5.H0_H0 ;  /* 0x20000005ff027230 */ /* 0x000fe40000004100 */
[----:B------:R-:W-:Y:S02]  /*7430*/  HADD2.F32 R160, -RZ, R7.H0_H0 ;  /* 0x20000007ffa07230 */ /* 0x000fe40000004100 */
[----:B------:R-:W-:Y:S02]  /*7440*/  HADD2.F32 R158, -RZ, R6.H1_H1 ;  /* 0x30000006ff9e7230 */ /* 0x000fe40000004100 */
[C---:B------:R-:W-:Y:S01]  /*7450*/  FMUL.FTZ R2, R31.reuse, R2 ;  /* 0x000000021f027220 */ /* 0x040fe20000410000 */
[----:B------:R-:W-:Y:S02]  /*7460*/  HADD2.F32 R156, -RZ, R5.H1_H1 ;  /* 0x30000005ff9c7230 */ /* 0x000fe40000004100 */
[----:B------:R-:W-:Y:S01]  /*7470*/  FMUL.FTZ R160, R31, R160 ;  /* 0x000000a01fa07220 */ /* 0x000fe20000410000 */
[----:B------:R-:W-:-:S02]  /*7480*/  HADD2.F32 R162, -RZ, R7.H1_H1 ;  /* 0x30000007ffa27230 */ /* 0x000fc40000004100 */
[C---:B------:R-:W-:Y:S01]  /*7490*/  FMUL.FTZ R7, R31.reuse, R8 ;  /* 0x000000081f077220 */ /* 0x040fe20000410000 */
[----:B------:R-:W-:Y:S02]  /*74a0*/  HADD2.F32 R6, -RZ, R66.H0_H0 ;  /* 0x20000042ff067230 */ /* 0x000fe40000004100 */
[C---:B------:R-:W-:Y:S01]  /*74b0*/  FMUL.FTZ R158, R31.reuse, R158 ;  /* 0x0000009e1f9e7220 */ /* 0x040fe20000410000 */
[----:B------:R-:W-:Y:S02]  /*74c0*/  HADD2.F32 R3, -RZ, R65.H0_H0 ;  /* 0x20000041ff037230 */ /* 0x000fe40000004100 */
[----:B------:R-:W-:Y:S01]  /*74d0*/  FMUL.FTZ R162, R31, R162 ;  /* 0x000000a21fa27220 */ /* 0x000fe20000410000 */
[----:B------:R-:W-:Y:S02]  /*74e0*/  HADD2.F32 R5, -RZ, R67.H0_H0 ;  /* 0x20000043ff057230 */ /* 0x000fe40000004100 */
[----:B------:R-:W-:Y:S01]  /*74f0*/  FMUL.FTZ R7, R6, R7 ;  /* 0x0000000706077220 */ /* 0x000fe20000410000 */
[----:B------:R-:W-:-:S02]  /*7500*/  HADD2.F32 R0, -RZ, R4.H0_H0 ;  /* 0x20000004ff007230 */ /* 0x000fc40000004100 */
[----:B------:R-:W-:Y:S01]  /*7510*/  FMUL.FTZ R8, R3, R2 ;  /* 0x0000000203087220 */ /* 0x000fe20000410000 */
[----:B------:R-:W-:Y:S02]  /*7520*/  HADD2.F32 R4, -RZ, R4.H1_H1 ;  /* 0x30000004ff047230 */ /* 0x000fe40000004100 */
[----:B------:R-:W-:Y:S01]  /*7530*/  FMUL.FTZ R6, R5, R160 ;  /* 0x000000a005067220 */ /* 0x000fe20000410000 */
[--C-:B------:R-:W-:Y:S02]  /*7540*/  HADD2.F32 R9, -RZ, R64.reuse.H0_H0 ;  /* 0x20000040ff097230 */ /* 0x100fe40000004100 */
[C---:B------:R-:W-:Y:S01]  /*7550*/  FMUL.FTZ R0, R31.reuse, R0 ;  /* 0x000000001f007220 */ /* 0x040fe20000410000 */
[----:B------:R-:W-:Y:S02]  /*7560*/  HADD2.F32 R157, -RZ, R64.H1_H1 ;  /* 0x30000040ff9d7230 */ /* 0x000fe40000004100 */
[----:B------:R-:W-:Y:S01]  /*7570*/  FMUL.FTZ R156, R31, R156 ;  /* 0x0000009c1f9c7220 */ /* 0x000fe20000410000 */
[----:B------:R-:W-:-:S02]  /*7580*/  HADD2.F32 R3, -RZ, R65.H1_H1 ;  /* 0x30000041ff037230 */ /* 0x000fc40000004100 */
[----:B------:R-:W-:Y:S01]  /*7590*/  FMUL.FTZ R2, R31, R4 ;  /* 0x000000041f027220 */ /* 0x000fe20000410000 */
[----:B------:R-:W-:Y:S02]  /*75a0*/  HADD2.F32 R159, -RZ, R66.H1_H1 ;  /* 0x30000042ff9f7230 */ /* 0x000fe40000004100 */
[----:B------:R-:W-:Y:S01]  /*75b0*/  FMUL.FTZ R9, R9, R0 ;  /* 0x0000000009097220 */ /* 0x000fe20000410000 */
[----:B------:R-:W-:Y:S02]  /*75c0*/  HADD2.F32 R5, -RZ, R67.H1_H1 ;  /* 0x30000043ff057230 */ /* 0x000fe40000004100 */
[----:B------:R-:W-:Y:S01]  /*75d0*/  FMUL.FTZ R3, R3, R156 ;  /* 0x0000009c03037220 */ /* 0x000fe20000410000 */
[----:B------:R-:W-:Y:S01]  /*75e0*/  FMUL.FTZ R2, R157, R2 ;  /* 0x000000029d027220 */ /* 0x000fe20000410000 */
[----:B------:R-:W-:Y:S01]  /*75f0*/  FMUL.FTZ R4, R159, R158 ;  /* 0x0000009e9f047220 */ /* 0x000fe20000410000 */
[----:B------:R-:W-:Y:S02]  /*7600*/  FMUL.FTZ R5, R5, R162 ;  /* 0x000000a205057220 */ /* 0x000fe40000410000 */
[----:B------:R-:W-:-:S02]  /*7610*/  F2FP.F16.F32.PACK_AB R157, R3, R8 ;  /* 0x00000008039d723e */ /* 0x000fc400000000ff */
[----:B------:R-:W-:Y:S02]  /*7620*/  F2FP.F16.F32.PACK_AB R158, R4, R7 ;  /* 0x00000007049e723e */ /* 0x000fe400000000ff */
[----:B------:R-:W-:Y:S02]  /*7630*/  F2FP.F16.F32.PACK_AB R159, R5, R6 ;  /* 0x00000006059f723e */ /* 0x000fe400000000ff */
[----:B------:R-:W-:-:S07]  /*7640*/  F2FP.F16.F32.PACK_AB R156, R2, R9 ;  /* 0x00000009029c723e */ /* 0x000fce00000000ff */
.L_x_9181:
        /* <DEDUP_REMOVED lines=9> */
[----:B-1---5:R-:W-:Y:S02]  /*76e0*/  HADD2.F32 R158, -RZ, R161.H0_H0 ;  /* 0x200000a1ff9e7230 */ /* 0x022fe40000004100 */
[----:B------:R-:W-:Y:S02]  /*76f0*/  HADD2.F32 R156, -RZ, R160.H0_H0 ;  /* 0x200000a0ff9c7230 */ /* 0x000fe40000004100 */
[----:B------:R-:W-:Y:S02]  /*7700*/  HADD2.F32 R168, -RZ, R162.H0_H0 ;  /* 0x200000a2ffa87230 */ /* 0x000fe40000004100 */
[C---:B------:R-:W-:Y:S01]  /*7710*/  FMUL.FTZ R158, R31.reuse, R158 ;  /* 0x0000009e1f9e7220 */ /* 0x040fe20000410000 */
[----:B------:R-:W-:Y:S02]  /*7720*/  HADD2.F32 R172, -RZ, R163.H0_H0 ;  /* 0x200000a3ffac7230 */ /* 0x000fe40000004100 */
[----:B------:R-:W-:Y:S01]  /*7730*/  FMUL.FTZ R156, R31, R156 ;  /* 0x0000009c1f9c7220 */ /* 0x000fe20000410000 */
[----:B------:R-:W-:-:S02]  /*7740*/  HADD2.F32 R175, -RZ, R61.H0_H0 ;  /* 0x2000003dffaf7230 */ /* 0x000fc40000004100 */
[C---:B------:R-:W-:Y:S01]  /*7750*/  FMUL.FTZ R168, R31.reuse, R168 ;  /* 0x000000a81fa87220 */ /* 0x040fe20000410000 */
        /* <DEDUP_REMOVED lines=15> */
[C---:B------:R-:W-:Y:S01]  /*7850*/  FMUL.FTZ R160, R31.reuse, R160 ;  /* 0x000000a01fa07220 */ /* 0x040fe20000410000 */
[----:B------:R-:W-:Y:S02]  /*7860*/  HADD2.F32 R178, -RZ, R163.H1_H1 ;  /* 0x300000a3ffb27230 */ /* 0x000fe40000004100 */
[C---:B------:R-:W-:Y:S01]  /*7870*/  FMUL.FTZ R164, R31.reuse, R164 ;  /* 0x000000a41fa47220 */ /* 0x040fe20000410000 */
[----:B------:R-:W-:Y:S02]  /*7880*/  HADD2.F32 R165, -RZ, R60.H1_H1 ;  /* 0x3000003cffa57230 */ /* 0x000fe40000004100 */
[C---:B------:R-:W-:Y:S01]  /*7890*/  FMUL.FTZ R162, R31.reuse, R162 ;  /* 0x000000a21fa27220 */ /* 0x040fe20000410000 */
        /* <DEDUP_REMOVED lines=17> */
.L_x_9182:
[----:B-1---5:R-:W-:Y:S02]  /*79b0*/  HADD2.F32 R156, -RZ, R160.H0_H0 ;  /* 0x200000a0ff9c7230 */ /* 0x022fe40000004100 */
[----:B------:R-:W-:Y:S02]  /*79c0*/  HADD2.F32 R168, -RZ, R162.H0_H0 ;  /* 0x200000a2ffa87230 */ /* 0x000fe40000004100 */
[----:B------:R-:W-:Y:S02]  /*79d0*/  HADD2.F32 R157, -RZ, R60.H0_H0 ;  /* 0x2000003cff9d7230 */ /* 0x000fe40000004100 */
[C---:B------:R-:W-:Y:S01]  /*79e0*/  FMUL.FTZ R156, R31.reuse, R156 ;  /* 0x0000009c1f9c7220 */ /* 0x040fe20000410000 */
        /* <DEDUP_REMOVED lines=32> */
.L_x_9183:
        /* <DEDUP_REMOVED lines=54> */
.L_x_9184:
        /* <DEDUP_REMOVED lines=10> */
[----:B------:R-:W-:Y:S02]  /*7ff0*/  HADD2.F32 R180, -RZ, R162.H0_H0 ;  /* 0x200000a2ffb47230 */ /* 0x000fe40000004100 */
        /* <DEDUP_REMOVED lines=19> */
[----:B------:R-:W-:Y:S01]  /*8130*/  F2FP.F16.F32.PACK_AB R157, R179, R184 ;  /* 0x000000b8b39d723e */ /* 0x000fe200000000ff */
[----:B------:R-:W-:Y:S01]  /*8140*/  FMUL.FTZ R180, R159, R162 ;  /* 0x000000a29fb47220 */ /* 0x000fe20000410000 */
[----:B------:R-:W-:-:S02]  /*8150*/  FMUL.FTZ R181, R181, R186 ;  /* 0x000000bab5b57220 */ /* 0x000fc40000410000 */
[----:B------:R-:W-:Y:S02]  /*8160*/  F2FP.F16.F32.PACK_AB R156, R178, R185 ;  /* 0x000000b9b29c723e */ /* 0x000fe400000000ff */
[----:B------:R-:W-:Y:S02]  /*8170*/  F2FP.F16.F32.PACK_AB R158, R180, R183 ;  /* 0x000000b7b49e723e */ /* 0x000fe400000000ff */
[----:B------:R-:W-:-:S07]  /*8180*/  F2FP.F16.F32.PACK_AB R159, R181, R182 ;  /* 0x000000b6b59f723e */ /* 0x000fce00000000ff */
.L_x_9185:
        /* <DEDUP_REMOVED lines=54> */
.L_x_9186:
[----:B-1---5:R-:W-:Y:S02]  /*84f0*/  HADD2.F32 R188, -RZ, R162.H0_H0 ;  /* 0x200000a2ffbc7230 */ /* 0x022fe40000004100 */
[----:B------:R-:W-:Y:S02]  /*8500*/  HADD2.F32 R157, -RZ, R54.H0_H0 ;  /* 0x20000036ff9d7230 */ /* 0x000fe40000004100 */
[--C-:B------:R-:W-:Y:S02]  /*8510*/  HADD2.F32 R156, -RZ, R160.reuse.H0_H0 ;  /* 0x200000a0ff9c7230 */ /* 0x100fe40000004100 */
[----:B------:R-:W-:Y:S01]  /*8520*/  FMUL.FTZ R188, R31, R188 ;  /* 0x000000bc1fbc7220 */ /* 0x000fe20000410000 */
[----:B------:R-:W-:Y:S02]  /*8530*/  HADD2.F32 R186, -RZ, R161.H1_H1 ;  /* 0x300000a1ffba7230 */ /* 0x000fe40000004100 */
[----:B------:R-:W-:Y:S02]  /*8540*/  HADD2.F32 R190, -RZ, R163.H0_H0 ;  /* 0x200000a3ffbe7230 */ /* 0x000fe40000004100 */
[----:B------:R-:W-:Y:S01]  /*8550*/  FMUL.FTZ R192, R157, R188 ;  /* 0x000000bc9dc07220 */ /* 0x000fe20000410000 */
[----:B------:R-:W-:-:S02]  /*8560*/  HADD2.F32 R160, -RZ, R160.H1_H1 ;  /* 0x300000a0ffa07230 */ /* 0x000fc40000004100 */
[C---:B------:R-:W-:Y:S01]  /*8570*/  FMUL.FTZ R186, R31.reuse, R186 ;  /* 0x000000ba1fba7220 */ /* 0x040fe20000410000 */
[----:B------:R-:W-:Y:S02]  /*8580*/  HADD2.F32 R158, -RZ, R161.H0_H0 ;  /* 0x200000a1ff9e7230 */ /* 0x000fe40000004100 */
[C---:B------:R-:W-:Y:S01]  /*8590*/  FMUL.FTZ R190, R31.reuse, R190 ;  /* 0x000000be1fbe7220 */ /* 0x040fe20000410000 */
[----:B------:R-:W-:Y:S02]  /*85a0*/  HADD2.F32 R162, -RZ, R162.H1_H1 ;  /* 0x300000a2ffa27230 */ /* 0x000fe40000004100 */
[C---:B------:R-:W-:Y:S01]  /*85b0*/  FMUL.FTZ R156, R31.reuse, R156 ;  /* 0x0000009c1f9c7220 */ /* 0x040fe20000410000 */
[----:B------:R-:W-:Y:S02]  /*85c0*/  HADD2.F32 R194, -RZ, R163.H1_H1 ;  /* 0x300000a3ffc27230 */ /* 0x000fe40000004100 */
[----:B------:R-:W-:Y:S01]  /*85d0*/  FMUL.FTZ R158, R31, R158 ;  /* 0x0000009e1f9e7220 */ /* 0x000fe20000410000 */
[----:B------:R-:W-:-:S02]  /*85e0*/  HADD2.F32 R191, -RZ, R55.H0_H0 ;  /* 0x20000037ffbf7230 */ /* 0x000fc40000004100 */
[C---:B------:R-:W-:Y:S01]  /*85f0*/  FMUL.FTZ R162, R31.reuse, R162 ;  /* 0x000000a21fa27220 */ /* 0x040fe20000410000 */
[--C-:B------:R-:W-:Y:S02]  /*8600*/  HADD2.F32 R159, -RZ, R53.reuse.H1_H1 ;  /* 0x30000035ff9f7230 */ /* 0x100fe40000004100 */
[C---:B------:R-:W-:Y:S01]  /*8610*/  FMUL.FTZ R194, R31.reuse, R194 ;  /* 0x000000c21fc27220 */ /* 0x040fe20000410000 */
[--C-:B------:R-:W-:Y:S02]  /*8620*/  HADD2.F32 R195, -RZ, R52.reuse.H0_H0 ;  /* 0x20000034ffc37230 */ /* 0x100fe40000004100 */
        /* <DEDUP_REMOVED lines=16> */
.L_x_9187:
        /* <DEDUP_REMOVED lines=10> */
[--C-:B------:R-:W-:Y:S02]  /*87d0*/  HADD2.F32 R158, -RZ, R161.reuse.H0_H0 ;  /* 0x200000a1ff9e7230 */ /* 0x100fe40000004100 */
        /* <DEDUP_REMOVED lines=17> */
[--C-:B------:R-:W-:Y:S02]  /*88f0*/  HADD2.F32 R198, -RZ, R163.reuse.H0_H0 ;  /* 0x200000a3ffc67230 */ /* 0x100fe40000004100 */
[C---:B------:R-:W-:Y:S01]  /*8900*/  FMUL.FTZ R160, R31.reuse, R160 ;  /* 0x000000a01fa07220 */ /* 0x040fe20000410000 */
[----:B------:R-:W-:Y:S02]  /*8910*/  HADD2.F32 R202, -RZ, R163.H1_H1 ;  /* 0x300000a3ffca7230 */ /* 0x000fe40000004100 */
[----:B------:R-:W-:Y:S01]  /*8920*/  FMUL.FTZ R162, R31, R162 ;  /* 0x000000a21fa27220 */ /* 0x000fe20000410000 */
[----:B------:R-:W-:-:S02]  /*8930*/  HADD2.F32 R163, -RZ, R51.H0_H0 ;  /* 0x20000033ffa37230 */ /* 0x000fc40000004100 */
[C---:B------:R-:W-:Y:S01]  /*8940*/  FMUL.FTZ R198, R31.reuse, R198 ;  /* 0x000000c61fc67220 */ /* 0x040fe20000410000 */
[----:B------:R-:W-:Y:S02]  /*8950*/  HADD2.F32 R208, -RZ, R35.H0_H0 ;  /* 0x20000023ffd07230 */ /* 0x000fe40000004100 */
[----:B------:R-:W-:Y:S01]  /*8960*/  FMUL.FTZ R202, R31, R202 ;  /* 0x000000ca1fca7220 */ /* 0x000fe20000410000 */
[----:B------:R-:W-:Y:S02]  /*8970*/  HADD2.F32 R199, -RZ, R48.H1_H1 ;  /* 0x30000030ffc77230 */ /* 0x000fe40000004100 */
[----:B------:R-:W-:Y:S02]  /*8980*/  HADD2.F32 R156, -RZ, R32.H1_H1 ;  /* 0x30000020ff9c7230 */ /* 0x000fe40000004100 */
[----:B------:R-:W-:Y:S01]  /*8990*/  FFMA.FTZ R198, R163, R198, R208 ;  /* 0x000000c6a3c67223 */ /* 0x000fe200000100d0 */
        /* <DEDUP_REMOVED lines=15> */
.L_x_9188:
[----:B-1---5:R-:W-:Y:S02]  /*8a90*/  HADD2.F32 R156, -RZ, R160.H0_H0 ;  /* 0x200000a0ff9c7230 */ /* 0x022fe40000004100 */
[----:B------:R-:W-:Y:S02]  /*8aa0*/  HADD2.F32 R157, -RZ, R48.H0_H0 ;  /* 0x20000030ff9d7230 */ /* 0x000fe40000004100 */
[----:B------:R-:W-:Y:S02]  /*8ab0*/  HADD2.F32 R160, -RZ, R160.H1_H1 ;  /* 0x300000a0ffa07230 */ /* 0x000fe40000004100 */
[----:B------:R-:W-:Y:S01]  /*8ac0*/  FMUL.FTZ R156, R31, R156 ;  /* 0x0000009c1f9c7220 */ /* 0x000fe20000410000 */
[--C-:B------:R-:W-:Y:S02]  /*8ad0*/  HADD2.F32 R158, -RZ, R161.reuse.H0_H0 ;  /* 0x200000a1ff9e7230 */ /* 0x100fe40000004100 */
[----:B------:R-:W-:Y:S02]  /*8ae0*/  HADD2.F32 R194, -RZ, R161.H1_H1 ;  /* 0x300000a1ffc27230 */ /* 0x000fe40000004100 */
[----:B------:R-:W-:Y:S01]  /*8af0*/  FMUL.FTZ R200, R157, R156 ;  /* 0x0000009c9dc87220 */ /* 0x000fe20000410000 */
[----:B------:R-:W-:-:S02]  /*8b00*/  HADD2.F32 R196, -RZ, R162.H0_H0 ;  /* 0x200000a2ffc47230 */ /* 0x000fc40000004100 */
[C---:B------:R-:W-:Y:S01]  /*8b10*/  FMUL.FTZ R158, R31.reuse, R158 ;  /* 0x0000009e1f9e7220 */ /* 0x040fe20000410000 */
[----:B------:R-:W-:Y:S02]  /*8b20*/  HADD2.F32 R202, -RZ, R162.H1_H1 ;  /* 0x300000a2ffca7230 */ /* 0x000fe40000004100 */
[C---:B------:R-:W-:Y:S01]  /*8b30*/  FMUL.FTZ R201, R31.reuse, R194 ;  /* 0x000000c21fc97220 */ /* 0x040fe20000410000 */
[--C-:B------:R-:W-:Y:S02]  /*8b40*/  HADD2.F32 R198, -RZ, R163.reuse.H0_H0 ;  /* 0x200000a3ffc67230 */ /* 0x100fe40000004100 */
[C---:B------:R-:W-:Y:S01]  /*8b50*/  FMUL.FTZ R203, R31.reuse, R196 ;  /* 0x000000c41fcb7220 */ /* 0x040fe20000410000 */
[----:B------:R-:W-:Y:S02]  /*8b60*/  HADD2.F32 R204, -RZ, R163.H1_H1 ;  /* 0x300000a3ffcc7230 */ /* 0x000fe40000004100 */
[----:B------:R-:W-:Y:S01]  /*8b70*/  FMUL.FTZ R202, R31, R202 ;  /* 0x000000ca1fca7220 */ /* 0x000fe20000410000 */
[----:B------:R-:W-:-:S02]  /*8b80*/  HADD2.F32 R159, -RZ, R49.H0_H0 ;  /* 0x20000031ff9f7230 */ /* 0x000fc40000004100 */
[C---:B------:R-:W-:Y:S01]  /*8b90*/  FMUL.FTZ R198, R31.reuse, R198 ;  /* 0x000000c61fc67220 */ /* 0x040fe20000410000 */
[----:B------:R-:W-:Y:S02]  /*8ba0*/  HADD2.F32 R162, -RZ, R50.H0_H0 ;  /* 0x20000032ffa27230 */ /* 0x000fe40000004100 */
[C---:B------:R-:W-:Y:S01]  /*8bb0*/  FMUL.FTZ R204, R31.reuse, R204 ;  /* 0x000000cc1fcc7220 */ /* 0x040fe20000410000 */
[----:B------:R-:W-:Y:S02]  /*8bc0*/  HADD2.F32 R161, -RZ, R51.H0_H0 ;  /* 0x20000033ffa17230 */ /* 0x000fe40000004100 */
[----:B------:R-:W-:Y:S01]  /*8bd0*/  FMUL.FTZ R160, R31, R160 ;  /* 0x000000a01fa07220 */ /* 0x000fe20000410000 */
        /* <DEDUP_REMOVED lines=15> */
.L_x_9189:
        /* <DEDUP_REMOVED lines=22> */
[----:B------:R-:W-:Y:S02]  /*8e30*/  HADD2.F32 R214, -RZ, R34.H0_H0 ;  /* 0x20000022ffd67230 */ /* 0x000fe40000004100 */
[----:B------:R-:W-:Y:S01]  /*8e40*/  FFMA.FTZ R206, R159, R158, R212 ;  /* 0x0000009e9fce7223 */ /* 0x000fe200000100d4 */
[----:B------:R-:W-:-:S02]  /*8e50*/  HADD2.F32 R215, -RZ, R44.H0_H0 ;  /* 0x2000002cffd77230 */ /* 0x000fc40000004100 */
[----:B------:R-:W-:Y:S02]  /*8e60*/  HADD2.F32 R210, -RZ, R32.H0_H0 ;  /* 0x20000020ffd27230 */ /* 0x000fe40000004100 */
[----:B------:R-:W-:Y:S01]  /*8e70*/  FFMA.FTZ R211, R211, R202, R214 ;  /* 0x000000cad3d37223 */ /* 0x000fe200000100d6 */
[----:B------:R-:W-:Y:S02]  /*8e80*/  HADD2.F32 R216, -RZ, R47.H0_H0 ;  /* 0x2000002fffd87230 */ /* 0x000fe40000004100 */
[----:B------:R-:W-:Y:S02]  /*8e90*/  HADD2.F32 R161, -RZ, R35.H0_H0 ;  /* 0x20000023ffa17230 */ /* 0x000fe40000004100 */
[----:B------:R-:W-:Y:S01]  /*8ea0*/  FFMA.FTZ R215, R215, R156, R210 ;  /* 0x0000009cd7d77223 */ /* 0x000fe200000100d2 */
[----:B------:R-:W-:Y:S02]  /*8eb0*/  HADD2.F32 R208, -RZ, R163.H1_H1 ;  /* 0x300000a3ffd07230 */ /* 0x000fe40000004100 */
[----:B------:R-:W-:-:S02]  /*8ec0*/  HADD2.F32 R160, -RZ, R160.H1_H1 ;  /* 0x300000a0ffa07230 */ /* 0x000fc40000004100 */
[----:B------:R-:W-:Y:S01]  /*8ed0*/  FFMA.FTZ R202, R216, R157, R161 ;  /* 0x0000009dd8ca7223 */ /* 0x000fe200000100a1 */
        /* <DEDUP_REMOVED lines=15> */
[----:B------:R-:W-:Y:S02]  /*8fd0*/  F2FP.F16.F32.PACK_AB R159, R209, R202 ;  /* 0x000000cad19f723e */ /* 0x000fe400000000ff */
[----:B------:R-:W-:Y:S01]  /*8fe0*/  F2FP.F16.F32.PACK_AB R156, R208, R215 ;  /* 0x000000d7d09c723e */ /* 0x000fe200000000ff */
[----:B------:R-:W-:Y:S01]  /*8ff0*/  FFMA.FTZ R204, R161, R162, R210 ;  /* 0x000000a2a1cc7223 */ /* 0x000fe200000100d2 */
[----:B------:R-:W-:-:S04]  /*9000*/  F2FP.F16.F32.PACK_AB R157, R213, R206 ;  /* 0x000000ced59d723e */ /* 0x000fc800000000ff */
[----:B------:R-:W-:Y:S01]  /*9010*/  F2FP.F16.F32.PACK_AB R158, R204, R211 ;  /* 0x000000d3cc9e723e */ /* 0x000fe200000000ff */
[----:B------:R-:W-:Y:S06]  /*9020*/  BRA `(.L_x_9191) ;  /* 0x0000000000907947 */ /* 0x000fec0003800000 */
.L_x_9190:
[----:B-----5:R-:W-:Y:S02]  /*9030*/  HADD2.F32 R202, -RZ, R162.H0_H0 ;  /* 0x200000a2ffca7230 */ /* 0x020fe40000004100 */
[----:B-1----:R-:W-:Y:S02]  /*9040*/  HADD2.F32 R156, -RZ, R160.H0_H0 ;  /* 0x200000a0ff9c7230 */ /* 0x002fe40000004100 */
        /* <DEDUP_REMOVED lines=34> */
.L_x_9191:
        /* <DEDUP_REMOVED lines=54> */
.L_x_9192:
[----:B-1---5:R-:W-:Y:S02]  /*95d0*/  HADD2.F32 R156, -RZ, R160.H0_H0 ;  /* 0x200000a0ff9c7230 */ /* 0x022fe40000004100 */
[----:B------:R-:W-:Y:S02]  /*95e0*/  HADD2.F32 R210, -RZ, R162.H0_H0 ;  /* 0x200000a2ffd27230 */ /* 0x000fe40000004100 */
[----:B------:R-:W-:Y:S02]  /*95f0*/  HADD2.F32 R157, -RZ, R40.H0_H0 ;  /* 0x20000028ff9d7230 */ /* 0x000fe40000004100 */
[C---:B------:R-:W-:Y:S01]  /*9600*/  FMUL.FTZ R156, R31.reuse, R156 ;  /* 0x0000009c1f9c7220 */ /* 0x040fe20000410000 */
[----:B------:R-:W-:Y:S02]  /*9610*/  HADD2.F32 R160, -RZ, R160.H1_H1 ;  /* 0x300000a0ffa07230 */ /* 0x000fe40000004100 */
[----:B------:R-:W-:Y:S01]  /*9620*/  FMUL.FTZ R221, R31, R210 ;  /* 0x000000d21fdd7220 */ /* 0x000fe20000410000 */
[----:B------:R-:W-:-:S02]  /*9630*/  HADD2.F32 R158, -RZ, R161.H0_H0 ;  /* 0x200000a1ff9e7230 */ /* 0x000fc40000004100 */
[----:B------:R-:W-:Y:S01]  /*9640*/  FMUL.FTZ R210, R157, R156 ;  /* 0x0000009c9dd27220 */ /* 0x000fe20000410000 */
[----:B------:R-:W-:Y:S02]  /*9650*/  HADD2.F32 R212, -RZ, R161.H1_H1 ;  /* 0x300000a1ffd47230 */ /* 0x000fe40000004100 */
[C---:B------:R-:W-:Y:S01]  /*9660*/  FMUL.FTZ R160, R31.reuse, R160 ;  /* 0x000000a01fa07220 */ /* 0x040fe20000410000 */
[----:B------:R-:W-:Y:S02]  /*9670*/  HADD2.F32 R218, -RZ, R162.H1_H1 ;  /* 0x300000a2ffda7230 */ /* 0x000fe40000004100 */
[C---:B------:R-:W-:Y:S01]  /*9680*/  FMUL.FTZ R158, R31.reuse, R158 ;  /* 0x0000009e1f9e7220 */ /* 0x040fe20000410000 */
[--C-:B------:R-:W-:Y:S02]  /*9690*/  HADD2.F32 R214, -RZ, R163.reuse.H0_H0 ;  /* 0x200000a3ffd67230 */ /* 0x100fe40000004100 */
        /* <DEDUP_REMOVED lines=23> */
.L_x_9193:
        /* <DEDUP_REMOVED lines=9> */
[----:B-1---5:R-:W-:Y:S02]  /*98a0*/  HADD2.F32 R156, -RZ, R160.H0_H0 ;  /* 0x200000a0ff9c7230 */ /* 0x022fe40000004100 */
[--C-:B------:R-:W-:Y:S02]  /*98b0*/  HADD2.F32 R158, -RZ, R161.reuse.H0_H0 ;  /* 0x200000a1ff9e7230 */ /* 0x100fe40000004100 */
[--C-:B------:R-:W-:Y:S02]  /*98c0*/  HADD2.F32 R218, -RZ, R162.reuse.H0_H0 ;  /* 0x200000a2ffda7230 */ /* 0x100fe40000004100 */
[C---:B------:R-:W-:Y:S01]  /*98d0*/  FMUL.FTZ R156, R31.reuse, R156 ;  /* 0x0000009c1f9c7220 */ /* 0x040fe20000410000 */
        /* <DEDUP_REMOVED lines=28> */
[----:B------:R-:W-:Y:S02]  /*9aa0*/  HADD2.F32 R224, -RZ, R35.H1_H1 ;  /* 0x30000023ffe07230 */ /* 0x000fe40000004100 */
[----:B------:R-:W-:Y:S02]  /*9ab0*/  HADD2.F32 R229, -RZ, R34.H1_H1 ;  /* 0x30000022ffe57230 */ /* 0x000fe40000004100 */
[----:B------:R-:W-:Y:S02]  /*9ac0*/  HADD2.F32 R31, -RZ, R33.H1_H1 ;  /* 0x30000021ff1f7230 */ /* 0x000fe40000004100 */
[----:B------:R-:W-:Y:S01]  /*9ad0*/  FFMA.FTZ R171, R231, R222, R224 ;  /* 0x000000dee7ab7223 */ /* 0x000fe200000100e0 */
[----:B------:R-:W-:Y:S02]  /*9ae0*/  HADD2.F32 R227, -RZ, R32.H1_H1 ;  /* 0x30000020ffe37230 */ /* 0x000fe40000004100 */
[----:B------:R-:W-:Y:S01]  /*9af0*/  FFMA.FTZ R218, R218, R159, R229 ;  /* 0x0000009fdada7223 */ /* 0x000fe200000100e5 */
[----:B------:R-:W-:Y:S01]  /*9b00*/  FFMA.FTZ R31, R158, R157, R31 ;  /* 0x0000009d9e1f7223 */ /* 0x000fe2000001001f */
[----:B------:R-:W-:Y:S01]  /*9b10*/  F2FP.F16.F32.PACK_AB R159, R171, R160 ;  /* 0x000000a0ab9f723e */ /* 0x000fe200000000ff */
[----:B------:R-:W-:-:S02]  /*9b20*/  FFMA.FTZ R161, R156, R161, R227 ;  /* 0x000000a19ca17223 */ /* 0x000fc400000100e3 */
[----:B------:R-:W-:Y:S02]  /*9b30*/  F2FP.F16.F32.PACK_AB R158, R218, R163 ;  /* 0x000000a3da9e723e */ /* 0x000fe400000000ff */
[----:B------:R-:W-:Y:S02]  /*9b40*/  F2FP.F16.F32.PACK_AB R157, R31, R162 ;  /* 0x000000a21f9d723e */ /* 0x000fe400000000ff */
[----:B------:R-:W-:Y:S01]  /*9b50*/  F2FP.F16.F32.PACK_AB R156, R161, R170 ;  /* 0x000000aaa19c723e */ /* 0x000fe200000000ff */
[----:B------:R-:W-:Y:S06]  /*9b60*/  BRA `(.L_x_9195) ;  /* 0x0000000000907947 */ /* 0x000fec0003800000 */
.L_x_9194:
        /* <DEDUP_REMOVED lines=19> */
[----:B------:R-:W-:Y:S01]  /*9ca0*/  FMUL.FTZ R170, R157, R156 ;  /* 0x0000009c9daa7220 */ /* 0x000fe20000410000 */
[--C-:B------:R-:W-:Y:S02]  /*9cb0*/  HADD2.F32 R171, -RZ, R39.reuse.H1_H1 ;  /* 0x30000027ffab7230 */ /* 0x100fe40000004100 */
        /* <DEDUP_REMOVED lines=15> */
.L_x_9195:
        /* <DEDUP_REMOVED lines=267> */
.L_x_9221:
[----:B------:R-:W-:Y:S01]  /*ae60*/  FMUL.FTZ R156, R157, R157 ;  /* 0x0000009d9d9c7220 */ /* 0x000fe20000410000 */
[----:B------:R-:W-:Y:S01]  /*ae70*/  ISETP.NE.AND P0, PT, RZ, UR9, PT ;  /* 0x00000009ff007c0c */ /* 0x000fe2000bf05270 */
[----:B01----:R-:W-:Y:S01]  /*ae80*/  FADD.FTZ R227, R227, R166 ;  /* 0x000000a6e3e37221 */ /* 0x003fe20000010000 */
[----:B------:R-:W-:Y:S02]  /*ae90*/  HADD2.F32 R159, -RZ, R152.H0_H0 ;  /* 0x20000098ff9f7230 */ /* 0x000fe40000004100 */
[----:B------:R-:W-:Y:S01]  /*aea0*/  FSEL R167, R156, RZ, P0 ;  /* 0x000000ff9ca77208 */ /* 0x000fe20000000000 */
[----:B------:R-:W-:Y:S01]  /*aeb0*/  FFMA.FTZ R158, R227, R220, UR10 ;  /* 0x0000000ae39e7e23 */ /* 0x000fe200080100dc */
[----:B------:R-:W-:Y:S01]  /*aec0*/  FSEL R166, R157, RZ, !P0 ;  /* 0x000000ff9da67208 */ /* 0x000fe20004000000 */
[----:B------:R-:W-:Y:S02]  /*aed0*/  HADD2.F32 R156, -RZ, R112.H0_H0 ;  /* 0x20000070ff9c7230 */ /* 0x000fe40000004100 */
[----:B------:R-:W-:Y:S01]  /*aee0*/  FADD.FTZ R158, R158, R167 ;  /* 0x000000a79e9e7221 */ /* 0x000fe20000010000 */
[----:B------:R-:W-:-:S02]  /*aef0*/  HADD2.F32 R243, -RZ, R152.H1_H1 ;  /* 0x30000098fff37230 */ /* 0x000fc40000004100 */
[C---:B------:R-:W-:Y:S01]  /*af00*/  FADD.FTZ R27, -R166.reuse, R27 ;  /* 0x0000001ba61b7221 */ /* 0x040fe20000010100 */
[C---:B------:R-:W-:Y:S01]  /*af10*/  FADD.FTZ R239, -R166.reuse, R162 ;  /* 0x000000a2a6ef7221 */ /* 0x040fe20000010100 */
        /* <DEDUP_REMOVED lines=20> */
[----:B0-----:R-:W-:Y:S01]  /*b060*/  FMUL.FTZ R162, R158, R27 ;  /* 0x0000001b9ea27220 */ /* 0x001fe20000410000 */
[C---:B------:R-:W-:Y:S01]  /*b070*/  FADD.FTZ R3, -R166.reuse, R3 ;  /* 0x00000003a6037221 */ /* 0x040fe20000010100 */
[C---:B------:R-:W-:Y:S01]  /*b080*/  FADD.FTZ R7, -R166.reuse, R7 ;  /* 0x00000007a6077221 */ /* 0x040fe20000010100 */
[----:B------:R-:W-:Y:S01]  /*b090*/  FADD.FTZ R4, -R166, R4 ;  /* 0x00000004a6047221 */ /* 0x000fe20000010100 */
[----:B------:R-:W-:Y:S01]  /*b0a0*/  FFMA.FTZ R156, R159, R162, R156 ;  /* 0x000000a29f9c7223 */ /* 0x000fe2000001009c */
[----:B------:R-:W-:-:S02]  /*b0b0*/  HADD2.F32 R162, -RZ, R112.H1_H1 ;  /* 0x30000070ffa27230 */ /* 0x000fc40000004100 */
        /* <DEDUP_REMOVED lines=316> */
[----:B------:R-:W-:Y:S01]  /*c480*/  FMUL.FTZ R210, R158, R221 ;  /* 0x000000dd9ed27220 */ /* 0x000fe20000410000 */
[----:B------:R-:W-:Y:S02]  /*c490*/  HADD2.F32 R227, -RZ, R122.H0_H0 ;  /* 0x2000007affe37230 */ /* 0x000fe40000004100 */
[----:B------:R-:W-:Y:S01]  /*c4a0*/  FFMA.FTZ R208, R199, R208, R198 ;  /* 0x000000d0c7d07223 */ /* 0x000fe200000100c6 */
[----:B------:R-:W-:Y:S02]  /*c4b0*/  HADD2.F32 R212, -RZ, R82.H0_H0 ;  /* 0x20000052ffd47230 */ /* 0x000fe40000004100 */
        /* <DEDUP_REMOVED lines=13> */
[----:B------:R-:W0:Y:S01]  /*c590*/  @!P2 LDC.64 R198, c[0x0][0x3c0] ;  /* 0x0000f000ffc6ab82 */ /* 0x000e220000000a00 */
[----:B------:R-:W-:Y:S02]  /*c5a0*/  HADD2.F32 R188, -RZ, R122.H1_H1 ;  /* 0x3000007affbc7230 */ /* 0x000fe40000004100 */
[----:B------:R-:W-:Y:S01]  /*c5b0*/  FMUL.FTZ R221, R158, R233 ;  /* 0x000000e99edd7220 */ /* 0x000fe20000410000 */
[----:B------:R-:W-:Y:S01]  /*c5c0*/  FFMA.FTZ R223, R190, R235, R191 ;  /* 0x000000ebbedf7223 */ /* 0x000fe200000100bf */
[----:B------:R-:W-:Y:S02]  /*c5d0*/  HADD2.F32 R189, -RZ, R82.H1_H1 ;  /* 0x30000052ffbd7230 */ /* 0x000fe40000004100 */
[----:B------:R-:W-:Y:S01]  /*c5e0*/  FMUL.FTZ R214, R158, R237 ;  /* 0x000000ed9ed67220 */ /* 0x000fe20000410000 */
[----:B------:R-:W-:Y:S01]  /*c5f0*/  HADD2.F32 R227, -RZ, R116.H0_H0 ;  /* 0x20000074ffe37230 */ /* 0x000fe20000004100 */
[----:B------:R-:W-:Y:S01]  /*c600*/  F2FP.F16.F32.PACK_AB R15, R14, R15 ;  /* 0x0000000f0e0f723e */ /* 0x000fe200000000ff */
[----:B------:R-:W1:Y:S01]  /*c610*/  @!P2 LDC.64 R190, c[0x0][0x3c8] ;  /* 0x0000f200ffbeab82 */ /* 0x000e620000000a00 */
[----:B------:R-:W-:Y:S01]  /*c620*/  FFMA.FTZ R221, R188, R221, R189 ;  /* 0x000000ddbcdd7223 */ /* 0x000fe200000100bd */
[----:B------:R-:W-:-:S02]  /*c630*/  HADD2.F32 R216, -RZ, R76.H0_H0 ;  /* 0x2000004cffd87230 */ /* 0x000fc40000004100 */
[----:B------:R-:W-:Y:S01]  /*c640*/  FMUL.FTZ R161, R158, R161 ;  /* 0x000000a19ea17220 */ /* 0x000fe20000410000 */
[----:B------:R-:W-:Y:S01]  /*c650*/  HADD2.F32 R220, -RZ, R116.H1_H1 ;  /* 0x30000074ffdc7230 */ /* 0x000fe20000004100 */
[----:B------:R-:W-:Y:S01]  /*c660*/  F2FP.F16.F32.PACK_AB R14, R13, R16 ;  /* 0x000000100d0e723e */ /* 0x000fe200000000ff */
[----:B------:R-:W-:Y:S02]  /*c670*/  HADD2.F32 R231, -RZ, R117.H1_H1 ;  /* 0x30000075ffe77230 */ /* 0x000fe40000004100 */
[----:B------:R-:W-:Y:S01]  /*c680*/  FFMA.FTZ R214, R227, R214, R216 ;  /* 0x000000d6e3d67223 */ /* 0x000fe200000100d8 */
[----:B------:R-:W2:Y:S01]  /*c690*/  LDC.64 R188, c[0x0][0x428] ;  /* 0x00010a00ffbc7b82 */ /* 0x000ea20000000a00 */
[----:B------:R-:W-:Y:S01]  /*c6a0*/  HADD2.F32 R227, -RZ, R76.H1_H1 ;  /* 0x3000004cffe37230 */ /* 0x000fe20000004100 */
[----:B------:R-:W-:Y:S01]  /*c6b0*/  F2FP.F16.F32.PACK_AB R13, R12, R17 ;  /* 0x000000110c0d723e */ /* 0x000fe200000000ff */
[----:B------:R-:W-:Y:S02]  /*c6c0*/  HADD2.F32 R224, -RZ, R77.H1_H1 ;  /* 0x3000004dffe07230 */ /* 0x000fe40000004100 */
[----:B------:R-:W-:Y:S01]  /*c6d0*/  FMUL.FTZ R218, R158, R31 ;  /* 0x0000001f9eda7220 */ /* 0x000fe20000410000 */
[----:B------:R-:W-:Y:S01]  /*c6e0*/  F2FP.F16.F32.PACK_AB R17, R8, R3 ;  /* 0x000000030811723e */ /* 0x000fe200000000ff */
[----:B------:R-:W-:Y:S01]  /*c6f0*/  FFMA.FTZ R31, R220, R161, R227 ;  /* 0x000000a1dc1f7223 */ /* 0x000fe200000100e3 */
[----:B------:R-:W-:Y:S01]  /*c700*/  F2FP.F16.F32.PACK_AB R16, R2, R9 ;  /* 0x000000090210723e */ /* 0x000fe200000000ff */
[----:B------:R-:W-:Y:S01]  /*c710*/  HADD2.F32 R229, -RZ, R117.H0_H0 ;  /* 0x20000075ffe57230 */ /* 0x000fe20000004100 */
[----:B------:R-:W3:Y:S01]  /*c720*/  LDC.64 R2, c[0x0][0x380] ;  /* 0x0000e000ff027b82 */ /* 0x000ee20000000a00 */
[----:B------:R-:W-:-:S02]  /*c730*/  HADD2.F32 R222, -RZ, R77.H0_H0 ;  /* 0x2000004dffde7230 */ /* 0x000fc40000004100 */
[----:B------:R-:W-:Y:S01]  /*c740*/  FMUL.FTZ R220, R158, R241 ;  /* 0x000000f19edc7220 */ /* 0x000fe20000410000 */
[----:B0-----:R-:W-:-:S04]  /*c750*/  @!P2 IMAD.WIDE R246, R29, 0x4, R198 ;  /* 0x000000041df6a825 */ /* 0x001fc800078e02c6 */
[C---:B------:R-:W-:Y:S01]  /*c760*/  FMUL.FTZ R216, R158.reuse, R239 ;  /* 0x000000ef9ed87220 */ /* 0x040fe20000410000 */
[----:B------:R-:W-:Y:S01]  /*c770*/  FFMA.FTZ R161, R231, R218, R224 ;  /* 0x000000dae7a17223 */ /* 0x000fe200000100e0 */
[----:B------:R-:W-:Y:S01]  /*c780*/  FMUL.FTZ R163, R158, R163 ;  /* 0x000000a39ea37220 */ /* 0x000fe20000410000 */
[----:B-1----:R-:W-:-:S04]  /*c790*/  @!P2 IMAD.WIDE R240, R29, 0x4, R190 ;  /* 0x000000041df0a825 */ /* 0x002fc800078e02be */
[C---:B------:R-:W-:Y:S01]  /*c7a0*/  FMUL.FTZ R27, R158.reuse, R27 ;  /* 0x0000001b9e1b7220 */ /* 0x040fe20000410000 */
[----:B------:R-:W-:Y:S01]  /*c7b0*/  FMUL.FTZ R171, R158, R171 ;  /* 0x000000ab9eab7220 */ /* 0x000fe20000410000 */
[----:B------:R-:W-:Y:S01]  /*c7c0*/  FFMA.FTZ R216, R229, R216, R222 ;  /* 0x000000d8e5d87223 */ /* 0x000fe200000100de */
[----:B------:R-:W-:Y:S01]  /*c7d0*/  HADD2.F32 R226, -RZ, R118.H0_H0 ;  /* 0x20000076ffe27230 */ /* 0x000fe20000004100 */
[----:B------:R0:W-:Y:S01]  /*c7e0*/  @!P2 STG.E desc[UR6][R246.64], R157 ;  /* 0x0000009df600a986 */ /* 0x0001e2000c101906 */
[----:B------:R-:W-:Y:S01]  /*c7f0*/  HADD2.F32 R233, -RZ, R78.H0_H0 ;  /* 0x2000004effe97230 */ /* 0x000fe20000004100 */
[----:B------:R-:W-:Y:S01]  /*c800*/  F2FP.F16.F32.PACK_AB R159, R22, R159 ;  /* 0x0000009f169f723e */ /* 0x000fe200000000ff */
[----:B------:R-:W-:Y:S01]  /*c810*/  HADD2.F32 R218, -RZ, R118.H1_H1 ;  /* 0x30000076ffda7230 */ /* 0x000fe20000004100 */
[----:B------:R1:W-:Y:S01]  /*c820*/  @!P2 STG.E desc[UR6][R240.64], R158 ;  /* 0x0000009ef000a986 */ /* 0x0003e2000c101906 */
[----:B------:R-:W-:Y:S02]  /*c830*/  HADD2.F32 R227, -RZ, R78.H1_H1 ;  /* 0x3000004effe37230 */ /* 0x000fe40000004100 */
[----:B------:R-:W-:Y:S01]  /*c840*/  FFMA.FTZ R163, R226, R163, R233 ;  /* 0x000000a3e2a37223 */ /* 0x000fe200000100e9 */
[----:B------:R-:W-:Y:S01]  /*c850*/  HADD2.F32 R224, -RZ, R119.H1_H1 ;  /* 0x30000077ffe07230 */ /* 0x000fe20000004100 */
[----:B------:R-:W-:Y:S01]  /*c860*/  F2FP.F16.F32.PACK_AB R156, R21, R156 ;  /* 0x0000009c159c723e */ /* 0x000fe200000000ff */
[----:B------:R-:W-:-:S02]  /*c870*/  HADD2.F32 R231, -RZ, R79.H1_H1 ;  /* 0x3000004fffe77230 */ /* 0x000fc40000004100 */
[----:B------:R-:W-:Y:S01]  /*c880*/  FFMA.FTZ R218, R218, R27, R227 ;  /* 0x0000001bdada7223 */ /* 0x000fe200000100e3 */
[----:B------:R-:W-:Y:S01]  /*c890*/  HADD2.F32 R229, -RZ, R119.H0_H0 ;  /* 0x20000077ffe57230 */ /* 0x000fe20000004100 */
[----:B0-----:R-:W-:Y:S01]  /*c8a0*/  F2FP.F16.F32.PACK_AB R157, R20, R25 ;  /* 0x00000019149d723e */ /* 0x001fe200000000ff */
[----:B------:R-:W-:Y:S02]  /*c8b0*/  HADD2.F32 R222, -RZ, R79.H0_H0 ;  /* 0x2000004fffde7230 */ /* 0x000fe40000004100 */
[----:B------:R-:W-:Y:S01]  /*c8c0*/  FFMA.FTZ R171, R224, R171, R231 ;  /* 0x000000abe0ab7223 */ /* 0x000fe200000100e7 */
[--C-:B--2---:R-:W-:Y:S01]  /*c8d0*/  IMAD.WIDE.U32 R190, R28, 0x10, R188.reuse ;  /* 0x000000101cbe7825 */ /* 0x104fe200078e00bc */
[----:B-1----:R-:W-:Y:S02]  /*c8e0*/  F2FP.F16.F32.PACK_AB R158, R23, R26 ;  /* 0x0000001a179e723e */ /* 0x002fe400000000ff */
[----:B------:R-:W-:Y:S01]  /*c8f0*/  F2FP.F16.F32.PACK_AB R12, R11, R18 ;  /* 0x000000120b0c723e */ /* 0x000fe200000000ff */
[----:B------:R-:W-:Y:S01]  /*c900*/  IMAD.WIDE.U32 R226, R19, 0x10, R188 ;  /* 0x0000001013e27825 */ /* 0x000fe200078e00bc */
[----:B------:R-:W-:-:S03]  /*c910*/  F2FP.F16.F32.PACK_AB R19, R5, R24 ;  /* 0x000000180513723e */ /* 0x000fc600000000ff */
[----:B------:R-:W-:Y:S01]  /*c920*/  FFMA.FTZ R220, R229, R220, R222 ;  /* 0x000000dce5dc7223 */ /* 0x000fe200000100de */
        /* <DEDUP_REMOVED lines=25> */
[----:B------:R-:W-:Y:S02]  /*cac0*/  F2FP.F16.F32.PACK_AB R27, R194, R215 ;  /* 0x000000d7c21b723e */ /* 0x000fe400000000ff */
[----:B------:R-:W-:Y:S01]  /*cad0*/  F2FP.F16.F32.PACK_AB R26, R205, R192 ;  /* 0x000000c0cd1a723e */ /* 0x000fe200000000ff */
[----:B------:R-:W-:Y:S01]  /*cae0*/  IMAD.WIDE.U32 R188, R225, 0x10, R188 ;  /* 0x00000010e1bc7825 */ /* 0x000fe200078e00bc */
[----:B------:R-:W-:Y:S01]  /*caf0*/  F2FP.F16.F32.PACK_AB R25, R186, R203 ;  /* 0x000000cbba19723e */ /* 0x000fe200000000ff */
[----:B------:R2:W-:Y:S01]  /*cb00*/  STG.E.128 desc[UR6][R198.64], R20 ;  /* 0x00000014c6007986 */ /* 0x0005e2000c101d06 */
[----:B------:R-:W-:-:S02]  /*cb10*/  F2FP.F16.F32.PACK_AB R24, R201, R182 ;  /* 0x000000b6c918723e */ /* 0x000fc400000000ff */
[----:B------:R-:W-:Y:S02]  /*cb20*/  F2FP.F16.F32.PACK_AB R166, R209, R202 ;  /* 0x000000cad1a6723e */ /* 0x000fe400000000ff */
[----:B------:R-:W-:Y:S01]  /*cb30*/  F2FP.F16.F32.PACK_AB R167, R204, R167 ;  /* 0x000000a7cca7723e */ /* 0x000fe200000000ff */
[----:B------:R2:W-:Y:S01]  /*cb40*/  STG.E.128 desc[UR6][R228.64], R24 ;  /* 0x00000018e4007986 */ /* 0x0005e2000c101d06 */
[----:B------:R-:W-:Y:S02]  /*cb50*/  F2FP.F16.F32.PACK_AB R165, R200, R213 ;  /* 0x000000d5c8a5723e */ /* 0x000fe400000000ff */
[----:B------:R-:W-:Y:S02]  /*cb60*/  F2FP.F16.F32.PACK_AB R164, R211, R196 ;  /* 0x000000c4d3a4723e */ /* 0x000fe400000000ff */
[----:B------:R-:W-:Y:S02]  /*cb70*/  F2FP.F16.F32.PACK_AB R209, R208, R219 ;  /* 0x000000dbd0d1723e */ /* 0x000fe400000000ff */
        /* <DEDUP_REMOVED lines=9> */
[----:B---3--:R-:W-:-:S03]  /*cc10*/  LEA R29, R2, R29, 0x2 ;  /* 0x0000001d021d7211 */ /* 0x008fc600078e10ff */
[----:B------:R2:W-:Y:S01]  /*cc20*/  STG.E.128 desc[UR6][R188.64], R168 ;  /* 0x000000a8bc007986 */ /* 0x0005e2000c101d06 */
[----:B------:R-:W-:-:S13]  /*cc30*/  ISETP.GE.AND P0, PT, R29, R3, PT ;  /* 0x000000031d00720c */ /* 0x000fda0003f06270 */
[----:B------:R-:W-:Y:S05]  /*cc40*/  @!P0 BRA `(.L_x_9197) ;  /* 0xffffff9800188947 */ /* 0x000fea000383ffff */
[----:B------:R-:W-:Y:S05]  /*cc50*/  EXIT ;  /* 0x000000000000794d */ /* 0x000fea0003800000 */
.L_x_9173:
        /* <DEDUP_REMOVED lines=8> */
.L_x_9199:
[----:B------:R-:W-:Y:S05]  /*cce0*/  BSYNC B0 ;  /* 0x0000000000007941 */ /* 0x000fea0003800000 */
.L_x_9198:
        /* <DEDUP_REMOVED lines=8> */
.L_x_9200:
[----:B------:R-:W-:Y:S02]  /*cd70*/  HFMA2 R159, -RZ, RZ, 0, 2.384185791015625e-07 ;  /* 0x00000004ff9f7431 */ /* 0x000fe400000001ff */
[----:B------:R-:W-:-:S05]  /*cd80*/  FADD.FTZ R220, R156, R166 ;  /* 0x000000a69cdc7221 */ /* 0x000fca0000010000 */
[----:B------:R-:W-:-:S07]  /*cd90*/  MOV R156, R220 ;  /* 0x000000dc009c7202 */ /* 0x000fce0000000f00 */
[----:B------:R-:W-:Y:S05]  /*cda0*/  WARPSYNC.COLLECTIVE R167, `(.L_x_9201) ;  /* 0x00000000a7087348 */ /* 0x000fea0003c00000 */
[----:B------:R0:W1:Y:S02]  /*cdb0*/  SHFL.BFLY P0, R166, R156, R159, R158 ;  /* 0x0c00009f9ca67389 */ /* 0x000064000000009e */
[----:B01----:R-:W-:Y:S05]  /*cdc0*/  ENDCOLLECTIVE ;  /* 0x000000000000791b */ /* 0x003fea0003800000 */
.L_x_9201:
[----:B------:R-:W-:Y:S02]  /*cdd0*/  HFMA2 R159, -RZ, RZ, 0, 4.76837158203125e-07 ;  /* 0x00000008ff9f7431 */ /* 0x000fe400000001ff */
[----:B------:R-:W-:-:S05]  /*cde0*/  FADD.FTZ R222, R220, R166 ;  /* 0x000000a6dcde7221 */ /* 0x000fca0000010000 */
[----:B------:R-:W-:-:S07]  /*cdf0*/  MOV R156, R222 ;  /* 0x000000de009c7202 */ /* 0x000fce0000000f00 */
[----:B------:R-:W-:Y:S05]  /*ce00*/  WARPSYNC.COLLECTIVE R167, `(.L_x_9202) ;  /* 0x00000000a7087348 */ /* 0x000fea0003c00000 */
[----:B------:R0:W1:Y:S02]  /*ce10*/  SHFL.BFLY P0, R166, R156, R159, R158 ;  /* 0x0c00009f9ca67389 */ /* 0x000064000000009e */
[----:B01----:R-:W-:Y:S05]  /*ce20*/  ENDCOLLECTIVE ;  /* 0x000000000000791b */ /* 0x003fea0003800000 */
.L_x_9202:
[----:B------:R-:W-:Y:S02]  /*ce30*/  HFMA2 R159, -RZ, RZ, 0, 9.5367431640625e-07 ;  /* 0x00000010ff9f7431 */ /* 0x000fe400000001ff */
[----:B------:R-:W-:-:S05]  /*ce40*/  FADD.FTZ R224, R222, R166 ;  /* 0x000000a6dee07221 */ /* 0x000fca0000010000 */
[----:B------:R-:W-:-:S07]  /*ce50*/  MOV R156, R224 ;  /* 0x000000e0009c7202 */ /* 0x000fce0000000f00 */
[----:B------:R-:W-:Y:S05]  /*ce60*/  WARPSYNC.COLLECTIVE R167, `(.L_x_9203) ;  /* 0x00000000a7087348 */ /* 0x000fea0003c00000 */
[----:B------:R0:W1:Y:S02]  /*ce70*/  SHFL.BFLY P0, R166, R156, R159, R158 ;  /* 0x0c00009f9ca67389 */ /* 0x000064000000009e */
[----:B01----:R-:W-:Y:S05]  /*ce80*/  ENDCOLLECTIVE ;  /* 0x000000000000791b */ /* 0x003fea0003800000 */
.L_x_9203:
        /* <DEDUP_REMOVED lines=166> */
.L_x_9204:
[----:B------:R-:W-:Y:S02]  /*d8f0*/  HFMA2 R159, -RZ, RZ, 0, 1.1920928955078125e-07 ;  /* 0x00000002ff9f7431 */ /* 0x000fe400000001ff */
[----:B------:R-:W-:-:S05]  /*d900*/  FADD.FTZ R220, R156, R166 ;  /* 0x000000a69cdc7221 */ /* 0x000fca0000010000 */
[----:B------:R-:W-:-:S07]  /*d910*/  MOV R156, R220 ;  /* 0x000000dc009c7202 */ /* 0x000fce0000000f00 */
[----:B------:R-:W-:Y:S05]  /*d920*/  WARPSYNC.COLLECTIVE R167, `(.L_x_9205) ;  /* 0x00000000a7087348 */ /* 0x000fea0003c00000 */
[----:B------:R0:W1:Y:S02]  /*d930*/  SHFL.BFLY P0, R166, R156, R159, R158 ;  /* 0x0c00009f9ca67389 */ /* 0x000064000000009e */
[----:B01----:R-:W-:Y:S05]  /*d940*/  ENDCOLLECTIVE ;  /* 0x000000000000791b */ /* 0x003fea0003800000 */
.L_x_9205:
[----:B------:R-:W-:Y:S02]  /*d950*/  HFMA2 R159, -RZ, RZ, 0, 2.384185791015625e-07 ;  /* 0x00000004ff9f7431 */ /* 0x000fe400000001ff */
[----:B------:R-:W-:-:S05]  /*d960*/  FADD.FTZ R222, R220, R166 ;  /* 0x000000a6dcde7221 */ /* 0x000fca0000010000 */
[----:B------:R-:W-:-:S07]  /*d970*/  MOV R156, R222 ;  /* 0x000000de009c7202 */ /* 0x000fce0000000f00 */
[----:B------:R-:W-:Y:S05]  /*d980*/  WARPSYNC.COLLECTIVE R167, `(.L_x_9206) ;  /* 0x00000000a7087348 */ /* 0x000fea0003c00000 */
[----:B------:R0:W1:Y:S02]  /*d990*/  SHFL.BFLY P0, R166, R156, R159, R158 ;  /* 0x0c00009f9ca67389 */ /* 0x000064000000009e */
[----:B01----:R-:W-:Y:S05]  /*d9a0*/  ENDCOLLECTIVE ;  /* 0x000000000000791b */ /* 0x003fea0003800000 */
.L_x_9206:
[----:B------:R-:W-:Y:S02]  /*d9b0*/  HFMA2 R159, -RZ, RZ, 0, 4.76837158203125e-07 ;  /* 0x00000008ff9f7431 */ /* 0x000fe400000001ff */
[----:B------:R-:W-:-:S05]  /*d9c0*/  FADD.FTZ R224, R222, R166 ;  /* 0x000000a6dee07221 */ /* 0x000fca0000010000 */
[----:B------:R-:W-:-:S07]  /*d9d0*/  MOV R156, R224 ;  /* 0x000000e0009c7202 */ /* 0x000fce0000000f00 */
[----:B------:R-:W-:Y:S05]  /*d9e0*/  WARPSYNC.COLLECTIVE R167, `(.L_x_9207) ;  /* 0x00000000a7087348 */ /* 0x000fea0003c00000 */
[----:B------:R0:W1:Y:S02]  /*d9f0*/  SHFL.BFLY P0, R166, R156, R159, R158 ;  /* 0x0c00009f9ca67389 */ /* 0x000064000000009e */
[----:B01----:R-:W-:Y:S05]  /*da00*/  ENDCOLLECTIVE ;  /* 0x000000000000791b */ /* 0x003fea0003800000 */
.L_x_9207:
[----:B------:R-:W-:Y:S02]  /*da10*/  HFMA2 R159, -RZ, RZ, 0, 9.5367431640625e-07 ;  /* 0x00000010ff9f7431 */ /* 0x000fe400000001ff */
[----:B------:R-:W-:-:S05]  /*da20*/  FADD.FTZ R226, R224, R166 ;  /* 0x000000a6e0e27221 */ /* 0x000fca0000010000 */
[----:B------:R-:W-:-:S07]  /*da30*/  MOV R156, R226 ;  /* 0x000000e2009c7202 */ /* 0x000fce0000000f00 */
[----:B------:R-:W-:Y:S05]  /*da40*/  WARPSYNC.COLLECTIVE R167, `(.L_x_9208) ;  /* 0x00000000a7087348 */ /* 0x000fea0003c00000 */
[----:B------:R0:W1:Y:S02]  /*da50*/  SHFL.BFLY P0, R166, R156, R159, R158 ;  /* 0x0c00009f9ca67389 */ /* 0x000064000000009e */
[----:B01----:R-:W-:Y:S05]  /*da60*/  ENDCOLLECTIVE ;  /* 0x000000000000791b */ /* 0x003fea0003800000 */
.L_x_9208:
[----:B------:R-:W-:Y:S05]  /*da70*/  BRA `(.L_x_9209) ;  /* 0xffffff6800ec7947 */ /* 0x000fea000383ffff */
.L_x_9196:
        /* <DEDUP_REMOVED lines=8> */
.L_x_9211:
[----:B------:R-:W-:Y:S05]  /*db00*/  BSYNC B0 ;  /* 0x0000000000007941 */ /* 0x000fea0003800000 */
.L_x_9210:
        /* <DEDUP_REMOVED lines=8> */
.L_x_9212:
[----:B------:R-:W-:Y:S02]  /*db90*/  HFMA2 R159, -RZ, RZ, 0, 2.384185791015625e-07 ;  /* 0x00000004ff9f7431 */ /* 0x000fe400000001ff */
[----:B------:R-:W-:-:S05]  /*dba0*/  FADD.FTZ R224, R156, R166 ;  /* 0x000000a69ce07221 */ /* 0x000fca0000010000 */
[----:B------:R-:W-:-:S07]  /*dbb0*/  MOV R156, R224 ;  /* 0x000000e0009c7202 */ /* 0x000fce0000000f00 */
[----:B------:R-:W-:Y:S05]  /*dbc0*/  WARPSYNC.COLLECTIVE R167, `(.L_x_9213) ;  /* 0x00000000a7087348 */ /* 0x000fea0003c00000 */
[----:B------:R0:W1:Y:S02]  /*dbd0*/  SHFL.BFLY P0, R166, R156, R159, R158 ;  /* 0x0c00009f9ca67389 */ /* 0x000064000000009e */
[----:B01----:R-:W-:Y:S05]  /*dbe0*/  ENDCOLLECTIVE ;  /* 0x000000000000791b */ /* 0x003fea0003800000 */
.L_x_9213:
[----:B------:R-:W-:Y:S02]  /*dbf0*/  HFMA2 R159, -RZ, RZ, 0, 4.76837158203125e-07 ;  /* 0x00000008ff9f7431 */ /* 0x000fe400000001ff */
[----:B------:R-:W-:-:S05]  /*dc00*/  FADD.FTZ R226, R224, R166 ;  /* 0x000000a6e0e27221 */ /* 0x000fca0000010000 */
[----:B------:R-:W-:-:S07]  /*dc10*/  MOV R156, R226 ;  /* 0x000000e2009c7202 */ /* 0x000fce0000000f00 */
[----:B------:R-:W-:Y:S05]  /*dc20*/  WARPSYNC.COLLECTIVE R167, `(.L_x_9214) ;  /* 0x00000000a7087348 */ /* 0x000fea0003c00000 */
[----:B------:R0:W1:Y:S02]  /*dc30*/  SHFL.BFLY P0, R166, R156, R159, R158 ;  /* 0x0c00009f9ca67389 */ /* 0x000064000000009e */
[----:B01----:R-:W-:Y:S05]  /*dc40*/  ENDCOLLECTIVE ;  /* 0x000000000000791b */ /* 0x003fea0003800000 */
.L_x_9214:
[----:B------:R-:W-:Y:S02]  /*dc50*/  HFMA2 R159, -RZ, RZ, 0, 9.5367431640625e-07 ;  /* 0x00000010ff9f7431 */ /* 0x000fe400000001ff */
[----:B------:R-:W-:-:S05]  /*dc60*/  FADD.FTZ R227, R226, R166 ;  /* 0x000000a6e2e37221 */ /* 0x000fca0000010000 */
[----:B------:R-:W-:-:S07]  /*dc70*/  MOV R156, R227 ;  /* 0x000000e3009c7202 */ /* 0x000fce0000000f00 */
[----:B------:R-:W-:Y:S05]  /*dc80*/  WARPSYNC.COLLECTIVE R167, `(.L_x_9215) ;  /* 0x00000000a7087348 */ /* 0x000fea0003c00000 */
[----:B------:R0:W1:Y:S02]  /*dc90*/  SHFL.BFLY P0, R166, R156, R159, R158 ;  /* 0x0c00009f9ca67389 */ /* 0x000064000000009e */
[----:B01----:R-:W-:Y:S05]  /*dca0*/  ENDCOLLECTIVE ;  /* 0x000000000000791b */ /* 0x003fea0003800000 */
.L_x_9215:
        /* <DEDUP_REMOVED lines=166> */
.L_x_9216:
[----:B------:R-:W-:Y:S02]  /*e710*/  HFMA2 R159, -RZ, RZ, 0, 1.1920928955078125e-07 ;  /* 0x00000002ff9f7431 */ /* 0x000fe400000001ff */
[----:B------:R-:W-:-:S05]  /*e720*/  FADD.FTZ R222, R156, R166 ;  /* 0x000000a69cde7221 */ /* 0x000fca0000010000 */
[----:B------:R-:W-:-:S07]  /*e730*/  MOV R156, R222 ;  /* 0x000000de009c7202 */ /* 0x000fce0000000f00 */
[----:B------:R-:W-:Y:S05]  /*e740*/  WARPSYNC.COLLECTIVE R167, `(.L_x_9217) ;  /* 0x00000000a7087348 */ /* 0x000fea0003c00000 */
[----:B------:R0:W1:Y:S02]  /*e750*/  SHFL.BFLY P0, R166, R156, R159, R158 ;  /* 0x0c00009f9ca67389 */ /* 0x000064000000009e */
[----:B01----:R-:W-:Y:S05]  /*e760*/  ENDCOLLECTIVE ;  /* 0x000000000000791b */ /* 0x003fea0003800000 */
.L_x_9217:
[----:B------:R-:W-:Y:S02]  /*e770*/  HFMA2 R159, -RZ, RZ, 0, 2.384185791015625e-07 ;  /* 0x00000004ff9f7431 */ /* 0x000fe400000001ff */
[----:B------:R-:W-:-:S05]  /*e780*/  FADD.FTZ R224, R222, R166 ;  /* 0x000000a6dee07221 */ /* 0x000fca0000010000 */
[----:B------:R-:W-:-:S07]  /*e790*/  MOV R156, R224 ;  /* 0x000000e0009c7202 */ /* 0x000fce0000000f00 */
[----:B------:R-:W-:Y:S05]  /*e7a0*/  WARPSYNC.COLLECTIVE R167, `(.L_x_9218) ;  /* 0x00000000a7087348 */ /* 0x000fea0003c00000 */
[----:B------:R0:W1:Y:S02]  /*e7b0*/  SHFL.BFLY P0, R166, R156, R159, R158 ;  /* 0x0c00009f9ca67389 */ /* 0x000064000000009e */
[----:B01----:R-:W-:Y:S05]  /*e7c0*/  ENDCOLLECTIVE ;  /* 0x000000000000791b */ /* 0x003fea0003800000 */
.L_x_9218:
[----:B------:R-:W-:Y:S02]  /*e7d0*/  HFMA2 R159, -RZ, RZ, 0, 4.76837158203125e-07 ;  /* 0x00000008ff9f7431 */ /* 0x000fe400000001ff */
[----:B------:R-:W-:-:S05]  /*e7e0*/  FADD.FTZ R226, R224, R166 ;  /* 0x000000a6e0e27221 */ /* 0x000fca0000010000 */
[----:B------:R-:W-:-:S07]  /*e7f0*/  MOV R156, R226 ;  /* 0x000000e2009c7202 */ /* 0x000fce0000000f00 */
[----:B------:R-:W-:Y:S05]  /*e800*/  WARPSYNC.COLLECTIVE R167, `(.L_x_9219) ;  /* 0x00000000a7087348 */ /* 0x000fea0003c00000 */
[----:B------:R0:W1:Y:S02]  /*e810*/  SHFL.BFLY P0, R166, R156, R159, R158 ;  /* 0x0c00009f9ca67389 */ /* 0x000064000000009e */
[----:B01----:R-:W-:Y:S05]  /*e820*/  ENDCOLLECTIVE ;  /* 0x000000000000791b */ /* 0x003fea0003800000 */
.L_x_9219:
[----:B------:R-:W-:Y:S02]  /*e830*/  HFMA2 R159, -RZ, RZ, 0, 9.5367431640625e-07 ;  /* 0x00000010ff9f7431 */ /* 0x000fe400000001ff */
[----:B------:R-:W-:-:S05]  /*e840*/  FADD.FTZ R227, R226, R166 ;  /* 0x000000a6e2e37221 */ /* 0x000fca0000010000 */
[----:B------:R-:W-:-:S07]  /*e850*/  MOV R156, R227 ;  /* 0x000000e3009c7202 */ /* 0x000fce0000000f00 */
[----:B------:R-:W-:Y:S05]  /*e860*/  WARPSYNC.COLLECTIVE R167, `(.L_x_9220) ;  /* 0x00000000a7087348 */ /* 0x000fea0003c00000 */
[----:B------:R0:W1:Y:S02]  /*e870*/  SHFL.BFLY P0, R166, R156, R159, R158 ;  /* 0x0c00009f9ca67389 */ /* 0x000064000000009e */
[----:B01----:R-:W-:Y:S05]  /*e880*/  ENDCOLLECTIVE ;  /* 0x000000000000791b */ /* 0x003fea0003800000 */
.L_x_9220:
[----:B------:R-:W-:Y:S05]  /*e890*/  BRA `(.L_x_9221) ;  /* 0xffffffc400707947 */ /* 0x000fea000383ffff */
.L_x_9222:
        /* <DEDUP_REMOVED lines=14> */
.L_x_88437:


//--------------------- .text._ZN10layer_norm13ln_fwd_kernelINS_13Kernel_traitsI6__halfS2_S2_S2_fjLj2560ELj1ELj4ELj1ELj16ENS_18Kernel_traits_baseILj2560ES2_S2_S2_S2_fjLj128EEEEELb0ELb1ELb1ELb0EEEvNS_9FwdParamsE --------------------------
	.section	.text._ZN10layer_norm13ln_fwd_kernelINS_13Kernel_traitsI6__halfS2_S2_S2_fjLj2560ELj1ELj4ELj1ELj16ENS_18Kernel_traits_baseILj2560ES2_S2_S2_S2_fjLj128EEEEELb0ELb1ELb1ELb0EEEvNS_9FwdParamsE,"ax",@progbits
	.align	128
        .global         _ZN10layer_norm13ln_fwd_kernelINS_13Kernel_traitsI6__halfS2_S2_S2_fjLj2560ELj1ELj4ELj1ELj16ENS_18Kernel_traits_baseILj2560ES2_S2_S2_S2_fjLj128EEEEELb0ELb1ELb1ELb0EEEvNS_9FwdParamsE
        .type           _ZN10layer_norm13ln_fwd_kernelINS_13Kernel_traitsI6__halfS2_S2_S2_fjLj2560ELj1ELj4ELj1ELj16ENS_18Kernel_traits_baseILj2560ES2_S2_S2_S2_fjLj128EEEEELb0ELb1ELb1ELb0EEEvNS_9FwdParamsE,@function
        .size           _ZN10layer_norm13ln_fwd_kernelINS_13Kernel_traitsI6__halfS2_S2_S2_fjLj2560ELj1ELj4ELj1ELj16ENS_18Kernel_traits_baseILj2560ES2_S2_S2_S2_fjLj128EEEEELb0ELb1ELb1ELb0EEEvNS_9FwdParamsE,(.L_x_88438 - _ZN10layer_norm13ln_fwd_kernelINS_13Kernel_traitsI6__halfS2_S2_S2_fjLj2560ELj1ELj4ELj1ELj16ENS_18Kernel_traits_baseILj2560ES2_S2_S2_S2_fjLj128EEEEELb0ELb1ELb1ELb0EEEvNS_9FwdParamsE)
        .other          _ZN10layer_norm13ln_fwd_kernelINS_13Kernel_traitsI6__halfS2_S2_S2_fjLj2560ELj1ELj4ELj1ELj16ENS_18Kernel_traits_baseILj2560ES2_S2_S2_S2_fjLj128EEEEELb0ELb1ELb1ELb0EEEvNS_9FwdParamsE,@"STO_CUDA_ENTRY STV_DEFAULT"
_ZN10layer_norm13ln_fwd_kernelINS_13Kernel_traitsI6__halfS2_S2_S2_fjLj2560ELj1ELj4ELj1ELj16ENS_18Kernel_traits_baseILj2560ES2_S2_S2_S2_fjLj128EEEEELb0ELb1ELb1ELb0EEEvNS_9FwdParamsE:
.text._ZN10layer_norm13ln_fwd_kernelINS_13Kernel_traitsI6__halfS2_S2_S2_fjLj2560ELj1ELj4ELj1ELj16ENS_18Kernel_traits_baseILj2560ES2_S2_S2_S2_fjLj128EEEEELb0ELb1ELb1ELb0EEEvNS_9FwdParamsE:
        /* <DEDUP_REMOVED lines=11> */
[----:B------:R-:W-:-:S04]  /*00b0*/  LOP3.LUT R3, R215, 0x1f, RZ, 0x3c, !PT ;  /* 0x0000001fd7037812 */ /* 0x000fc800078e3cff */
[----:B------:R-:W-:Y:S02]  /*00c0*/  LEA.HI.SX32 R214, R2, R3, 0x1d ;  /* 0x0000000302d67211 */ /* 0x000fe400078feaff */
[----:B------:R-:W-:Y:S01]  /*00d0*/  MOV R2, R215 ;  /* 0x000000d700027202 */ /* 0x000fe20000000f00 */
        /* <DEDUP_REMOVED lines=112> */
.L_x_9224:
        /* <DEDUP_REMOVED lines=127> */
.L_x_9225:
[----:B------:R-:W-:Y:S05]  /*0fd0*/  BSYNC.RECONVERGENT B0 ;  /* 0x0000000000007941 */ /* 0x000fea0003800200 */
.L_x_9223:
[----:B------:R-:W0:Y:S01]  /*0fe0*/  S2UR UR4, SR_CTAID.X ;  /* 0x00000000000479c3 */ /* 0x000e220000002500 */
[----:B------:R-:W1:Y:S01]  /*0ff0*/  LDCU UR5, c[0x0][0x384] ;  /* 0x00007080ff0577ac */ /* 0x000e620008000800 */
[----:B------:R-:W-:Y:S01]  /*1000*/  SHF.R.U32.HI R0, RZ, 0x5, R0 ;  /* 0x00000005ff007819 */ /* 0x000fe20000011600 */
[----:B0-----:R-:W-:-:S06]  /*1010*/  USHF.L.U32 UR4, UR4, 0x2, URZ ;  /* 0x0000000204047899 */ /* 0x001fcc00080006ff */
[----:B------:R-:W-:-:S04]  /*1020*/  LOP3.LUT R213, R0, UR4, RZ, 0xfc, !PT ;  /* 0x0000000400d57c12 */ /* 0x000fc8000f8efcff */
[----:B-1----:R-:W-:-:S13]  /*1030*/  ISETP.GE.AND P0, PT, R213, UR5, PT ;  /* 0x00000005d5007c0c */ /* 0x002fda000bf06270 */
[----:B------:R-:W-:Y:S05]  /*1040*/  @P0 EXIT ;  /* 0x000000000000094d */ /* 0x000fea0003800000 */
[----:B------:R-:W0:Y:S01]  /*1050*/  LDCU.U8 UR8, c[0x0][0x410] ;  /* 0x00008200ff0877ac */ /* 0x000e220008000000 */
[----:B------:R-:W1:Y:S01]  /*1060*/  LDCU UR9, c[0x0][0x448] ;  /* 0x00008900ff0977ac */ /* 0x000e620008000800 */
[----:B------:R-:W2:Y:S02]  /*1070*/  LDCU.64 UR4, c[0x0][0x3a0] ;  /* 0x00007400ff0477ac */ /* 0x000ea40008000a00 */
.L_x_9289:
[----:B------:R-:W3:Y:S08]  /*1080*/  LDC.64 R160, c[0x0][0x3f0] ;  /* 0x0000fc00ffa07b82 */ /* 0x000ef00000000a00 */
[----:B------:R-:W4:Y:S01]  /*1090*/  LDC R218, c[0x0][0x388] ;  /* 0x0000e200ffda7b82 */ /* 0x000f220000000800 */
[----:B---3--:R-:W-:-:S07]  /*10a0*/  IMAD.WIDE R220, R213, 0x4, R160 ;  /* 0x00000004d5dc7825 */ /* 0x008fce00078e02a0 */
[----:B------:R-:W3:Y:S01]  /*10b0*/  LDC.64 R160, c[0x0][0x3f8] ;  /* 0x0000fe00ffa07b82 */ /* 0x000ee20000000a00 */
[----:B------:R0:W2:Y:S01]  /*10c0*/  LDG.E R220, desc[UR6][R220.64] ;  /* 0x00000006dcdc7981 */ /* 0x0000a2000c1e1900 */
[----:B---3--:R-:W-:-:S05]  /*10d0*/  IMAD.WIDE R160, R213, 0x4, R160 ;  /* 0x00000004d5a07825 */ /* 0x008fca00078e02a0 */
[----:B-----5:R3:W5:Y:S01]  /*10e0*/  LDG.E R217, desc[UR6][R160.64] ;  /* 0x00000006a0d97981 */ /* 0x020762000c1e1900 */
[----:B----4-:R-:W-:Y:S01]  /*10f0*/  IMAD R162, R213, R218, RZ ;  /* 0x000000dad5a27224 */ /* 0x010fe200078e02ff */
[----:B------:R-:W-:Y:S01]  /*1100*/  ISETP.GE.U32.AND P5, PT, R214, 0x20, PT ;  /* 0x00000020d600780c */ /* 0x000fe20003fa6070 */
[----:B------:R-:W-:Y:S01]  /*1110*/  BSSY.RECONVERGENT B0, `(.L_x_9226) ;  /* 0x000009e000007945 */ /* 0x000fe20003800200 */
[----:B0-----:R-:W-:Y:S02]  /*1120*/  HFMA2 R221, -RZ, RZ, 0, 0 ;  /* 0x00000000ffdd7431 */ /* 0x001fe400000001ff */
[----:B------:R-:W-:-:S04]  /*1130*/  SHF.R.S32.HI R163, RZ, 0x1f, R162 ;  /* 0x0000001fffa37819 */ /* 0x000fc800000114a2 */
[----:B------:R-:W-:Y:S02]  /*1140*/  LEA.HI R162, R163, R162, RZ, 0x3 ;  /* 0x000000a2a3a27211 */ /* 0x000fe400078f18ff */
[----:B--2---:R-:W-:-:S13]  /*1150*/  ISETP.GE.AND P0, PT, R220, 0x1, PT ;  /* 0x00000001dc00780c */ /* 0x004fda0003f06270 */
[----:B------:R-:W0:Y:S01]  /*1160*/  @P0 S2R R223, SR_TID.X ;  /* 0x0000000000df0919 */ /* 0x000e220000002100 */
[----:B------:R-:W-:-:S05]  /*1170*/  @P0 IADD3 R219, PT, PT, R220, -0x1, RZ ;  /* 0xffffffffdcdb0810 */ /* 0x000fca0007ffe0ff */
[----:B------:R-:W-:Y:S01]  /*1180*/  @P0 IMAD R222, R219, R218, RZ ;  /* 0x000000dadbde0224 */ /* 0x000fe200078e02ff */
[----:B------:R-:W-:-:S04]  /*1190*/  LEA.HI.SX32 R219, R162, R215, 0x1d ;  /* 0x000000d7a2db7211 */ /* 0x000fc800078feaff */
[----:B------:R-:W-:-:S04]  /*11a0*/  @P0 SHF.R.S32.HI R163, RZ, 0x1f, R222 ;  /* 0x0000001fffa30819 */ /* 0x000fc800000114de */
[----:B------:R-:W-:Y:S02]  /*11b0*/  @P0 LEA.HI R222, R163, R222, RZ, 0x3 ;  /* 0x000000dea3de0211 */ /* 0x000fe400078f18ff */
[----:B0-----:R-:W-:-:S04]  /*11c0*/  @P0 LOP3.LUT R215, R223, 0x1f, RZ, 0xc0, !PT ;  /* 0x0000001fdfd70812 */ /* 0x001fc800078ec0ff */
[----:B------:R-:W-:Y:S01]  /*11d0*/  @P0 LEA.HI.SX32 R221, R222, R215, 0x1d ;  /* 0x000000d7dedd0211 */ /* 0x000fe200078feaff */
[----:B---3--:R-:W-:Y:S06]  /*11e0*/  @!P5 BRA `(.L_x_9227) ;  /* 0x000000080040d947 */ /* 0x008fec0003800000 */
[----:B------:R-:W-:Y:S04]  /*11f0*/  BSSY.RECONVERGENT B1, `(.L_x_9228) ;  /* 0x0000005000017945 */ /* 0x000fe80003800200 */
[----:B------:R-:W-:Y:S05]  /*1200*/  @!P0 BRA `(.L_x_9229) ;  /* 0x00000000000c8947 */ /* 0x000fea0003800000 */
[----:B------:R-:W0:Y:S02]  /*1210*/  LDC.64 R36, c[0x0][0x390] ;  /* 0x0000e400ff247b82 */ /* 0x000e240000000a00 */
[----:B0-----:R-:W-:-:S06]  /*1220*/  IMAD.WIDE.U32 R36, R221, 0x10, R36 ;  /* 0x00000010dd247825 */ /* 0x001fcc00078e0024 */
[----:B------:R-:W5:Y:S02]  /*1230*/  LDG.E.128 R36, desc[UR6][R36.64] ;  /* 0x0000000624247981 */ /* 0x000f64000c1e1d00 */
.L_x_9229:
[----:B-1----:R-:W-:Y:S05]  /*1240*/  BSYNC.RECONVERGENT B1 ;  /* 0x0000000000017941 */ /* 0x002fea0003800200 */
.L_x_9228:
        /* <DEDUP_REMOVED lines=8> */
[--C-:B-----5:R-:W-:Y:S02]  /*12d0*/  @P1 HADD2.F32 R160, -RZ, R36.reuse.H0_H0 ;  /* 0x20000024ffa01230 */ /* 0x120fe40000004100 */
[----:B------:R-:W-:Y:S02]  /*12e0*/  @P1 HADD2.F32 R161, -RZ, R36.H1_H1 ;  /* 0x30000024ffa11230 */ /* 0x000fe40000004100 */
[--C-:B------:R-:W-:Y:S02]  /*12f0*/  @P1 HADD2.F32 R169, -RZ, R37.reuse.H0_H0 ;  /* 0x20000025ffa91230 */ /* 0x100fe40000004100 */
[----:B------:R-:W-:Y:S01]  /*1300*/  @P1 HADD2.F32 R170, -RZ, R37.H1_H1 ;  /* 0x30000025ffaa1230 */ /* 0x000fe20000004100 */
[----:B------:R-:W1:Y:S08]  /*1310*/  @P1 LDC R162, c[0x0][0x40c] ;  /* 0x00010300ffa21b82 */ /* 0x000e700000000800 */
[----:B------:R-:W3:Y:S08]  /*1320*/  @P1 LDC R172, c[0x0][0x40c] ;  /* 0x00010300ffac1b82 */ /* 0x000ef00000000800 */
[----:B------:R-:W4:Y:S01]  /*1330*/  @P1 LDC R223, c[0x0][0x40c] ;  /* 0x00010300ffdf1b82 */ /* 0x000f220000000800 */
[----:B0-----:R-:W-:Y:S01]  /*1340*/  @P1 FMUL.FTZ R160, R160, R163 ;  /* 0x000000a3a0a01220 */ /* 0x001fe20000410000 */
[----:B------:R-:W-:-:S06]  /*1350*/  @P1 HADD2.F32 R163, -RZ, R148.H1_H1 ;  /* 0x30000094ffa31230 */ /* 0x000fcc0000004100 */
[----:B------:R-:W0:Y:S01]  /*1360*/  @P1 LDC R222, c[0x0][0x40c] ;  /* 0x00010300ffde1b82 */ /* 0x000e220000000800 */
[----:B-1----:R-:W-:Y:S01]  /*1370*/  @P1 FMUL.FTZ R162, R161, R162 ;  /* 0x000000a2a1a21220 */ /* 0x002fe20000410000 */
[----:B------:R-:W-:-:S06]  /*1380*/  @P1 HADD2.F32 R161, -RZ, R148.H0_H0 ;  /* 0x20000094ffa11230 */ /* 0x000fcc0000004100 */
[----:B------:R-:W1:Y:S01]  /*1390*/  @P1 LDC R224, c[0x0][0x40c] ;  /* 0x00010300ffe01b82 */ /* 0x000e620000000800 */
[----:B---3--:R-:W-:-:S07]  /*13a0*/  @P1 FMUL.FTZ R169, R169, R172 ;  /* 0x000000aca9a91220 */ /* 0x008fce0000410000 */
[----:B------:R-:W3:Y:S01]  /*13b0*/  @P1 LDC R225, c[0x0][0x40c] ;  /* 0x00010300ffe11b82 */ /* 0x000ee20000000800 */
[----:B----4-:R-:W-:-:S07]  /*13c0*/  @P1 FMUL.FTZ R170, R170, R223 ;  /* 0x000000dfaaaa1220 */ /* 0x010fce0000410000 */
[----:B------:R-:W4:Y:S01]  /*13d0*/  @P1 LDC R231, c[0x0][0x40c] ;  /* 0x00010300ffe71b82 */ /* 0x000f220000000800 */
[--C-:B--2---:R-:W-:Y:S02]  /*13e0*/  @P1 HADD2.F32 R173, -RZ, R32.reuse.H1_H1 ;  /* 0x30000020ffad1230 */ /* 0x104fe40000004100 */
[--C-:B------:R-:W-:Y:S02]  /*13f0*/  @P1 HADD2.F32 R171, -RZ, R32.reuse.H0_H0 ;  /* 0x20000020ffab1230 */ /* 0x100fe40000004100 */
[--C-:B------:R-:W-:Y:S02]  /*1400*/  @!P1 HADD2.F32 R175, -RZ, R32.reuse.H1_H1 ;  /* 0x30000020ffaf9230 */ /* 0x100fe40000004100 */
[----:B------:R-:W-:Y:S01]  /*1410*/  @P1 FFMA.FTZ R175, R162, R163, R173 ;  /* 0x000000a3a2af1223 */ /* 0x000fe200000100ad */
[----:B------:R-:W-:Y:S02]  /*1420*/  @!P1 HADD2.F32 R176, -RZ, R32.H0_H0 ;  /* 0x20000020ffb09230 */ /* 0x000fe40000004100 */
[----:B------:R-:W-:Y:S01]  /*1430*/  @P1 FFMA.FTZ R176, R160, R161, R171 ;  /* 0x000000a1a0b01223 */ /* 0x000fe200000100ab */
[----:B------:R-:W-:-:S02]  /*1440*/  @P1 HADD2.F32 R163, -RZ, R38.H1_H1 ;  /* 0x30000026ffa31230 */ /* 0x000fc40000004100 */
[----:B------:R-:W-:Y:S02]  /*1450*/  @P1 HADD2.F32 R171, -RZ, R39.H0_H0 ;  /* 0x20000027ffab1230 */ /* 0x000fe40000004100 */
[--C-:B------:R-:W-:Y:S02]  /*1460*/  @P1 HADD2.F32 R160, -RZ, R149.reuse.H0_H0 ;  /* 0x20000095ffa01230 */ /* 0x100fe40000004100 */
[----:B0-----:R-:W-:Y:S01]  /*1470*/  @P1 FMUL.FTZ R163, R163, R222 ;  /* 0x000000dea3a31220 */ /* 0x001fe20000410000 */
[----:B------:R-:W-:Y:S02]  /*1480*/  @P1 HADD2.F32 R161, -RZ, R149.H1_H1 ;  /* 0x30000095ffa11230 */ /* 0x000fe40000004100 */
[----:B-1----:R-:W-:Y:S01]  /*1490*/  @P1 FMUL.FTZ R222, R171, R224 ;  /* 0x000000e0abde1220 */ /* 0x002fe20000410000 */
[--C-:B------:R-:W-:Y:S02]  /*14a0*/  @P1 HADD2.F32 R172, -RZ, R33.reuse.H0_H0 ;  /* 0x20000021ffac1230 */ /* 0x100fe40000004100 */
[----:B------:R-:W-:-:S02]  /*14b0*/  @P1 HADD2.F32 R223, -RZ, R33.H1_H1 ;  /* 0x30000021ffdf1230 */ /* 0x000fc40000004100 */
[----:B------:R-:W-:Y:S02]  /*14c0*/  @P1 HADD2.F32 R162, -RZ, R38.H0_H0 ;  /* 0x20000026ffa21230 */ /* 0x000fe40000004100 */
[----:B------:R-:W-:Y:S02]  /*14d0*/  @P1 HADD2.F32 R224, -RZ, R39.H1_H1 ;  /* 0x30000027ffe01230 */ /* 0x000fe40000004100 */
[--C-:B------:R-:W-:Y:S02]  /*14e0*/  @!P1 HADD2.F32 R174, -RZ, R33.reuse.H0_H0 ;  /* 0x20000021ffae9230 */ /* 0x100fe40000004100 */
[----:B------:R-:W-:Y:S01]  /*14f0*/  @P1 FFMA.FTZ R174, R169, R160, R172 ;  /* 0x000000a0a9ae1223 */ /* 0x000fe200000100ac */
[----:B------:R-:W-:Y:S02]  /*1500*/  @!P1 HADD2.F32 R173, -RZ, R33.H1_H1 ;  /* 0x30000021ffad9230 */ /* 0x000fe40000004100 */
[----:B------:R-:W-:Y:S01]  /*1510*/  @P1 FFMA.FTZ R173, R170, R161, R223 ;  /* 0x000000a1aaad1223 */ /* 0x000fe200000100df */
[----:B---3--:R-:W-:Y:S01]  /*1520*/  @P1 FMUL.FTZ R162, R162, R225 ;  /* 0x000000e1a2a21220 */ /* 0x008fe20000410000 */
[----:B------:R-:W-:-:S02]  /*1530*/  @P1 HADD2.F32 R161, -RZ, R150.H0_H0 ;  /* 0x20000096ffa11230 */ /* 0x000fc40000004100 */
[----:B----4-:R-:W-:Y:S01]  /*1540*/  @P1 FMUL.FTZ R224, R224, R231 ;  /* 0x000000e7e0e01220 */ /* 0x010fe20000410000 */
[----:B------:R-:W-:Y:S02]  /*1550*/  @P1 HADD2.F32 R160, -RZ, R150.H1_H1 ;  /* 0x30000096ffa01230 */ /* 0x000fe40000004100 */
[--C-:B------:R-:W-:Y:S02]  /*1560*/  @P1 HADD2.F32 R223, -RZ, R151.reuse.H0_H0 ;  /* 0x20000097ffdf1230 */ /* 0x100fe40000004100 */
[----:B------:R-:W-:Y:S02]  /*1570*/  @P1 HADD2.F32 R225, -RZ, R151.H1_H1 ;  /* 0x30000097ffe11230 */ /* 0x000fe40000004100 */
[--C-:B------:R-:W-:Y:S02]  /*1580*/  @P1 HADD2.F32 R227, -RZ, R34.reuse.H0_H0 ;  /* 0x20000022ffe31230 */ /* 0x100fe40000004100 */
[----:B------:R-:W-:Y:S02]  /*1590*/  @P1 HADD2.F32 R226, -RZ, R34.H1_H1 ;  /* 0x30000022ffe21230 */ /* 0x000fe40000004100 */
[----:B------:R-:W-:-:S02]  /*15a0*/  @P1 HADD2.F32 R229, -RZ, R35.H0_H0 ;  /* 0x20000023ffe51230 */ /* 0x000fc40000004100 */
[--C-:B------:R-:W-:Y:S02]  /*15b0*/  @P1 HADD2.F32 R233, -RZ, R35.reuse.H1_H1 ;  /* 0x30000023ffe91230 */ /* 0x100fe40000004100 */
[--C-:B------:R-:W-:Y:S02]  /*15c0*/  @!P1 HADD2.F32 R172, -RZ, R34.reuse.H0_H0 ;  /* 0x20000022ffac9230 */ /* 0x100fe40000004100 */
[----:B------:R-:W-:Y:S01]  /*15d0*/  @P1 FFMA.FTZ R172, R162, R161, R227 ;  /* 0x000000a1a2ac1223 */ /* 0x000fe200000100e3 */
[----:B------:R-:W-:Y:S02]  /*15e0*/  @!P1 HADD2.F32 R171, -RZ, R34.H1_H1 ;  /* 0x30000022ffab9230 */ /* 0x000fe40000004100 */
[----:B------:R-:W-:Y:S01]  /*15f0*/  @P1 FFMA.FTZ R171, R163, R160, R226 ;  /* 0x000000a0a3ab1223 */ /* 0x000fe200000100e2 */
[--C-:B------:R-:W-:Y:S02]  /*1600*/  @!P1 HADD2.F32 R170, -RZ, R35.reuse.H0_H0 ;  /* 0x20000023ffaa9230 */ /* 0x100fe40000004100 */
[----:B------:R-:W-:Y:S01]  /*1610*/  @P1 FFMA.FTZ R170, R222, R223, R229 ;  /* 0x000000dfdeaa1223 */ /* 0x000fe200000100e5 */
[----:B------:R-:W-:-:S02]  /*1620*/  @!P1 HADD2.F32 R169, -RZ, R35.H1_H1 ;  /* 0x30000023ffa99230 */ /* 0x000fc40000004100 */
[----:B------:R-:W-:Y:S01]  /*1630*/  @P1 FFMA.FTZ R169, R224, R225, R233 ;  /* 0x000000e1e0a91223 */ /* 0x000fe200000100e9 */
[----:B------:R-:W-:Y:S02]  /*1640*/  F2FP.F16.F32.PACK_AB R160, RZ, R176 ;  /* 0x000000b0ffa0723e */ /* 0x000fe400000000ff */
[----:B------:R-:W-:Y:S02]  /*1650*/  F2FP.F16.F32.PACK_AB R161, RZ, R175 ;  /* 0x000000afffa1723e */ /* 0x000fe400000000ff */
        /* <DEDUP_REMOVED lines=11> */
.L_x_9230:
[----:B------:R-:W0:Y:S01]  /*1710*/  @P0 LDC R161, c[0x0][0x40c] ;  /* 0x00010300ffa10b82 */ /* 0x000e220000000800 */
[--C-:B-----5:R-:W-:Y:S01]  /*1720*/  @P0 HADD2.F32 R160, -RZ, R36.reuse.H0_H0 ;  /* 0x20000024ffa00230 */ /* 0x120fe20000004100 */
[----:B------:R-:W-:Y:S01]  /*1730*/  MOV R176, RZ ;  /* 0x000000ff00b07202 */ /* 0x000fe20000000f00 */
[----:B------:R-:W-:Y:S01]  /*1740*/  @P0 HADD2.F32 R162, -RZ, R36.H1_H1 ;  /* 0x30000024ffa20230 */ /* 0x000fe20000004100 */
[----:B------:R-:W-:Y:S01]  /*1750*/  CS2R R174, SRZ ;  /* 0x0000000000ae7805 */ /* 0x000fe2000001ff00 */
[----:B------:R-:W-:Y:S02]  /*1760*/  @P0 HADD2.F32 R169, -RZ, R148.H1_H1 ;  /* 0x30000094ffa90230 */ /* 0x000fe40000004100 */
[----:B------:R-:W-:Y:S01]  /*1770*/  @P0 HADD2.F32 R171, -RZ, R37.H1_H1 ;  /* 0x30000025ffab0230 */ /* 0x000fe20000004100 */
[----:B------:R-:W1:Y:S01]  /*1780*/  @P0 LDC R163, c[0x0][0x40c] ;  /* 0x00010300ffa30b82 */ /* 0x000e620000000800 */
[----:B------:R-:W-:-:S07]  /*1790*/  @P0 HADD2.F32 R227, -RZ, R151.H1_H1 ;  /* 0x30000097ffe30230 */ /* 0x000fce0000004100 */
[----:B------:R-:W2:Y:S08]  /*17a0*/  @P0 LDC R170, c[0x0][0x40c] ;  /* 0x00010300ffaa0b82 */ /* 0x000eb00000000800 */
[----:B------:R-:W3:Y:S01]  /*17b0*/  @P0 LDC R172, c[0x0][0x40c] ;  /* 0x00010300ffac0b82 */ /* 0x000ee20000000800 */
[----:B0-----:R-:W-:Y:S01]  /*17c0*/  @P0 FMUL.FTZ R160, R160, R161 ;  /* 0x000000a1a0a00220 */ /* 0x001fe20000410000 */
[----:B------:R-:W-:-:S05]  /*17d0*/  @P0 HADD2.F32 R161, -RZ, R148.H0_H0 ;  /* 0x20000094ffa10230 */ /* 0x000fca0000004100 */
[----:B------:R-:W-:Y:S01]  /*17e0*/  @P0 FMUL.FTZ R176, R160, R161 ;  /* 0x000000a1a0b00220 */ /* 0x000fe20000410000 */
[----:B------:R-:W0:Y:S01]  /*17f0*/  @P0 LDC R222, c[0x0][0x40c] ;  /* 0x00010300ffde0b82 */ /* 0x000e220000000800 */
[----:B-1----:R-:W-:Y:S01]  /*1800*/  @P0 FMUL.FTZ R162, R162, R163 ;  /* 0x000000a3a2a20220 */ /* 0x002fe20000410000 */
[----:B------:R-:W-:Y:S02]  /*1810*/  @P0 HADD2.F32 R163, -RZ, R37.H0_H0 ;  /* 0x20000025ffa30230 */ /* 0x000fe40000004100 */
[----:B------:R-:W-:Y:S02]  /*1820*/  @P0 HADD2.F32 R161, -RZ, R38.H0_H0 ;  /* 0x20000026ffa10230 */ /* 0x000fe40000004100 */
[----:B------:R-:W-:Y:S01]  /*1830*/  @P0 FMUL.FTZ R175, R162, R169 ;  /* 0x000000a9a2af0220 */ /* 0x000fe20000410000 */
[--C-:B------:R-:W-:Y:S01]  /*1840*/  @P0 HADD2.F32 R160, -RZ, R149.reuse.H0_H0 ;  /* 0x20000095ffa00230 */ /* 0x100fe20000004100 */
[----:B------:R-:W1:Y:S01]  /*1850*/  @P0 LDC R224, c[0x0][0x40c] ;  /* 0x00010300ffe00b82 */ /* 0x000e620000000800 */
[----:B------:R-:W-:-:S02]  /*1860*/  @P0 HADD2.F32 R162, -RZ, R149.H1_H1 ;  /* 0x30000095ffa20230 */ /* 0x000fc40000004100 */
[----:B--2---:R-:W-:Y:S01]  /*1870*/  @P0 FMUL.FTZ R163, R163, R170 ;  /* 0x000000aaa3a30220 */ /* 0x004fe20000410000 */
[----:B------:R-:W-:Y:S02]  /*1880*/  @P0 HADD2.F32 R169, -RZ, R38.H1_H1 ;  /* 0x30000026ffa90230 */ /* 0x000fe40000004100 */
[----:B------:R-:W-:Y:S02]  /*1890*/  @P0 HADD2.F32 R170, -RZ, R39.H0_H0 ;  /* 0x20000027ffaa0230 */ /* 0x000fe40000004100 */
[----:B------:R-:W-:Y:S01]  /*18a0*/  @P0 FMUL.FTZ R174, R163, R160 ;  /* 0x000000a0a3ae0220 */ /* 0x000fe20000410000 */
[--C-:B------:R-:W-:Y:S01]  /*18b0*/  @P0 HADD2.F32 R160, -RZ, R150.reuse.H0_H0 ;  /* 0x20000096ffa00230 */ /* 0x100fe20000004100 */
[----:B------:R-:W2:Y:S01]  /*18c0*/  @P0 LDC R223, c[0x0][0x40c] ;  /* 0x00010300ffdf0b82 */ /* 0x000ea20000000800 */
[----:B---3--:R-:W-:Y:S01]  /*18d0*/  @P0 FMUL.FTZ R171, R171, R172 ;  /* 0x000000acabab0220 */ /* 0x008fe20000410000 */
[----:B------:R-:W-:Y:S01]  /*18e0*/  CS2R R172, SRZ ;  /* 0x0000000000ac7805 */ /* 0x000fe2000001ff00 */
[----:B------:R-:W-:-:S02]  /*18f0*/  @P0 HADD2.F32 R163, -RZ, R150.H1_H1 ;  /* 0x30000096ffa30230 */ /* 0x000fc40000004100 */
[----:B------:R-:W-:Y:S01]  /*1900*/  @P0 FMUL.FTZ R173, R171, R162 ;  /* 0x000000a2abad0220 */ /* 0x000fe20000410000 */
[----:B------:R-:W-:Y:S02]  /*1910*/  @P0 HADD2.F32 R162, -RZ, R151.H0_H0 ;  /* 0x20000097ffa20230 */ /* 0x000fe40000004100 */
[----:B------:R-:W3:Y:S01]  /*1920*/  @P0 LDC R225, c[0x0][0x40c] ;  /* 0x00010300ffe10b82 */ /* 0x000ee20000000800 */
[----:B0-----:R-:W-:Y:S01]  /*1930*/  @P0 FMUL.FTZ R161, R161, R222 ;  /* 0x000000dea1a10220 */ /* 0x001fe20000410000 */
[----:B------:R-:W-:-:S03]  /*1940*/  @P0 HADD2.F32 R222, -RZ, R39.H1_H1 ;  /* 0x30000027ffde0230 */ /* 0x000fc60000004100 */
[----:B------:R-:W-:Y:S01]  /*1950*/  @P0 FMUL.FTZ R172, R161, R160 ;  /* 0x000000a0a1ac0220 */ /* 0x000fe20000410000 */
[----:B------:R-:W-:Y:S01]  /*1960*/  F2FP.F16.F32.PACK_AB R160, RZ, R176 ;  /* 0x000000b0ffa0723e */ /* 0x000fe200000000ff */
[----:B-1----:R-:W-:Y:S01]  /*1970*/  @P0 FMUL.FTZ R224, R169, R224 ;  /* 0x000000e0a9e00220 */ /* 0x002fe20000410000 */
[----:B------:R-:W-:Y:S01]  /*1980*/  HFMA2 R169, -RZ, RZ, 0, 0 ;  /* 0x00000000ffa97431 */ /* 0x000fe200000001ff */
[----:B------:R-:W-:-:S04]  /*1990*/  F2FP.F16.F32.PACK_AB R161, RZ, R175 ;  /* 0x000000afffa1723e */ /* 0x000fc800000000ff */
[----:B------:R-:W-:Y:S01]  /*19a0*/  PRMT R160, R160, 0x5410, R161 ;  /* 0x00005410a0a07816 */ /* 0x000fe200000000a1 */
[----:B--2---:R-:W-:Y:S01]  /*19b0*/  @P0 FMUL.FTZ R223, R170, R223 ;  /* 0x000000dfaadf0220 */ /* 0x004fe20000410000 */
[----:B------:R-:W-:Y:S02]  /*19c0*/  CS2R R170, SRZ ;  /* 0x0000000000aa7805 */ /* 0x000fe4000001ff00 */
[----:B------:R-:W-:Y:S01]  /*19d0*/  @P0 FMUL.FTZ R171, R224, R163 ;  /* 0x000000a3e0ab0220 */ /* 0x000fe20000410000 */
[----:B------:R-:W-:Y:S01]  /*19e0*/  @P0 FMUL.FTZ R170, R223, R162 ;  /* 0x000000a2dfaa0220 */ /* 0x000fe20000410000 */
[----:B------:R-:W-:Y:S02]  /*19f0*/  F2FP.F16.F32.PACK_AB R162, RZ, R174 ;  /* 0x000000aeffa2723e */ /* 0x000fe400000000ff */
[----:B------:R-:W-:Y:S01]  /*1a00*/  F2FP.F16.F32.PACK_AB R163, RZ, R173 ;  /* 0x000000adffa3723e */ /* 0x000fe200000000ff */
[----:B---3--:R-:W-:Y:S01]  /*1a10*/  @P0 FMUL.FTZ R222, R222, R225 ;  /* 0x000000e1dede0220 */ /* 0x008fe20000410000 */
[----:B------:R-:W-:-:S02]  /*1a20*/  F2FP.F16.F32.PACK_AB R223, RZ, R171 ;  /* 0x000000abffdf723e */ /* 0x000fc400000000ff */
[----:B------:R-:W-:Y:S01]  /*1a30*/  F2FP.F16.F32.PACK_AB R224, RZ, R170 ;  /* 0x000000aaffe0723e */ /* 0x000fe200000000ff */
[----:B------:R-:W-:Y:S01]  /*1a40*/  @P0 FMUL.FTZ R169, R222, R227 ;  /* 0x000000e3dea90220 */ /* 0x000fe20000410000 */
[----:B------:R-:W-:Y:S02]  /*1a50*/  F2FP.F16.F32.PACK_AB R222, RZ, R172 ;  /* 0x000000acffde723e */ /* 0x000fe400000000ff */
[----:B------:R-:W-:Y:S02]  /*1a60*/  PRMT R161, R162, 0x5410, R163 ;  /* 0x00005410a2a17816 */ /* 0x000fe400000000a3 */
[----:B------:R-:W-:Y:S02]  /*1a70*/  F2FP.F16.F32.PACK_AB R225, RZ, R169 ;  /* 0x000000a9ffe1723e */ /* 0x000fe400000000ff */
[----:B------:R-:W-:Y:S02]  /*1a80*/  PRMT R162, R222, 0x5410, R223 ;  /* 0x00005410dea27816 */ /* 0x000fe400000000df */
[----:B------:R-:W-:-:S07]  /*1a90*/  PRMT R163, R224, 0x5410, R225 ;  /* 0x00005410e0a37816 */ /* 0x000fce00000000e1 */
.L_x_9231:
[----:B------:R-:W0:Y:S01]  /*1aa0*/  LDC.64 R222, c[0x0][0x3a8] ;  /* 0x0000ea00ffde7b82 */ /* 0x000e220000000a00 */
[----:B------:R-:W-:Y:S01]  /*1ab0*/  IADD3 R221, PT, PT, R221, 0x20, RZ ;  /* 0x00000020dddd7810 */ /* 0x000fe20007ffe0ff */
[C---:B0-----:R-:W-:Y:S01]  /*1ac0*/  IMAD.WIDE.U32 R222, R219.reuse, 0x10, R222 ;  /* 0x00000010dbde7825 */ /* 0x041fe200078e00de */
[----:B------:R-:W-:-:S04]  /*1ad0*/  IADD3 R219, PT, PT, R219, 0x20, RZ ;  /* 0x00000020dbdb7810 */ /* 0x000fc80007ffe0ff */
[----:B------:R0:W-:Y:S03]  /*1ae0*/  STG.E.128 desc[UR6][R222.64], R160 ;  /* 0x000000a0de007986 */ /* 0x0001e6000c101d06 */
.L_x_9227:
[----:B-1----:R-:W-:Y:S05]  /*1af0*/  BSYNC.RECONVERGENT B0 ;  /* 0x0000000000007941 */ /* 0x002fea0003800200 */
.L_x_9226:
[----:B------:R-:W-:Y:S01]  /*1b00*/  ISETP.GE.U32.AND P1, PT, R214, 0x40, PT ;  /* 0x00000040d600780c */ /* 0x000fe20003f26070 */
[----:B------:R-:W-:Y:S01]  /*1b10*/  BSSY.RECONVERGENT B0, `(.L_x_9232) ;  /* 0x0000089000007945 */ /* 0x000fe20003800200 */
[----:B------:R-:W-:-:S11]  /*1b20*/  LOP3.LUT R216, R216, 0xfffff7ff, RZ, 0xc0, !PT ;  /* 0xfffff7ffd8d87812 */ /* 0x000fd600078ec0ff */
[----:B------:R-:W-:Y:S01]  /*1b30*/  @P1 LOP3.LUT R216, R216, 0x800, RZ, 0xfc, !PT ;  /* 0x00000800d8d81812 */ /* 0x000fe200078efcff */
[----:B------:R-:W-:Y:S06]  /*1b40*/  @!P1 BRA `(.L_x_9233) ;  /* 0x0000000800149947 */ /* 0x000fec0003800000 */
[----:B------:R-:W-:Y:S01]  /*1b50*/  ISETP.NE.U32.AND P1, PT, RZ, UR4, PT ;  /* 0x00000004ff007c0c */ /* 0x000fe2000bf25070 */
[----:B0-----:R-:W0:Y:S03]  /*1b60*/  @P0 LDC.64 R160, c[0x0][0x390] ;  /* 0x0000e400ffa00b82 */ /* 0x001e260000000a00 */
[----:B------:R-:W-:-:S13]  /*1b70*/  ISETP.NE.AND.EX P1, PT, RZ, UR5, PT, P1 ;  /* 0x00000005ff007c0c */ /* 0x000fda000bf25310 */
[----:B------:R-:W1:Y:S01]  /*1b80*/  @P1 LDC.64 R30, c[0x0][0x3a0] ;  /* 0x0000e800ff1e1b82 */ /* 0x000e620000000a00 */
[----:B0-----:R-:W-:-:S05]  /*1b90*/  @P0 IMAD.WIDE.U32 R160, R221, 0x10, R160 ;  /* 0x00000010dda00825 */ /* 0x001fca00078e00a0 */
[----:B------:R0:W5:Y:S01]  /*1ba0*/  @P0 LDG.E.128 R36, desc[UR6][R160.64] ;  /* 0x00000006a0240981 */ /* 0x000162000c1e1d00 */
[----:B-1----:R-:W-:-:S05]  /*1bb0*/  @P1 IMAD.WIDE.U32 R30, R219, 0x10, R30 ;  /* 0x00000010db1e1825 */ /* 0x002fca00078e001e */
[----:B------:R0:W5:Y:S01]  /*1bc0*/  @P1 LDG.E.128 R32, desc[UR6][R30.64] ;  /* 0x000000061e201981 */ /* 0x000162000c1e1d00 */
[----:B------:R-:W-:Y:S05]  /*1bd0*/  @!P1 BRA `(.L_x_9234) ;  /* 0x0000000000f89947 */ /* 0x000fea0003800000 */
[----:B------:R-:W-:Y:S01]  /*1be0*/  ISETP.GT.AND P1, PT, R220, RZ, PT ;  /* 0x000000ffdc00720c */ /* 0x000fe20003f24270 */
[--C-:B-----5:R-:W-:Y:S02]  /*1bf0*/  HADD2.F32 R168, -RZ, R32.reuse.H0_H0 ;  /* 0x20000020ffa87230 */ /* 0x120fe40000004100 */
[--C-:B------:R-:W-:Y:S02]  /*1c00*/  HADD2.F32 R166, -RZ, R33.reuse.H0_H0 ;  /* 0x20000021ffa67230 */ /* 0x100fe40000004100 */
[----:B------:R-:W-:Y:S02]  /*1c10*/  HADD2.F32 R167, -RZ, R32.H1_H1 ;  /* 0x30000020ffa77230 */ /* 0x000fe40000004100 */
[----:B------:R-:W-:-:S06]  /*1c20*/  HADD2.F32 R165, -RZ, R33.H1_H1 ;  /* 0x30000021ffa57230 */ /* 0x000fcc0000004100 */
[----:B0-----:R-:W0:Y:S01]  /*1c30*/  @P1 LDC R30, c[0x0][0x40c] ;  /* 0x00010300ff1e1b82 */ /* 0x001e220000000800 */
[--C-:B------:R-:W-:Y:S02]  /*1c40*/  @P1 HADD2.F32 R29, -RZ, R36.reuse.H0_H0 ;  /* 0x20000024ff1d1230 */ /* 0x100fe40000004100 */
[----:B------:R-:W-:-:S05]  /*1c50*/  @P1 HADD2.F32 R160, -RZ, R36.H1_H1 ;  /* 0x30000024ffa01230 */ /* 0x000fca0000004100 */
[----:B------:R-:W1:Y:S08]  /*1c60*/  @P1 LDC R161, c[0x0][0x40c] ;  /* 0x00010300ffa11b82 */ /* 0x000e700000000800 */
[----:B------:R-:W2:Y:S08]  /*1c70*/  @P1 LDC R164, c[0x0][0x40c] ;  /* 0x00010300ffa41b82 */ /* 0x000eb00000000800 */
[----:B------:R-:W3:Y:S01]  /*1c80*/  @P1 LDC R162, c[0x0][0x40c] ;  /* 0x00010300ffa21b82 */ /* 0x000ee20000000800 */
[----:B0-----:R-:W-:Y:S01]  /*1c90*/  @P1 FMUL.FTZ R31, R29, R30 ;  /* 0x0000001e1d1f1220 */ /* 0x001fe20000410000 */
[----:B------:R-:W-:-:S02]  /*1ca0*/  @P1 HADD2.F32 R29, -RZ, R136.H0_H0 ;  /* 0x20000088ff1d1230 */ /* 0x000fc40000004100 */
[----:B------:R-:W-:-:S03]  /*1cb0*/  @P1 HADD2.F32 R30, -RZ, R136.H1_H1 ;  /* 0x30000088ff1e1230 */ /* 0x000fc60000004100 */
[----:B------:R-:W-:Y:S01]  /*1cc0*/  @P1 FFMA.FTZ R168, R31, R29, R168 ;  /* 0x0000001d1fa81223 */ /* 0x000fe200000100a8 */
[----:B------:R-:W0:Y:S01]  /*1cd0*/  @P1 LDC R224, c[0x0][0x40c] ;  /* 0x00010300ffe01b82 */ /* 0x000e220000000800 */
[--C-:B------:R-:W-:Y:S02]  /*1ce0*/  @P1 HADD2.F32 R29, -RZ, R37.reuse.H1_H1 ;  /* 0x30000025ff1d1230 */ /* 0x100fe40000004100 */
[----:B-1----:R-:W-:Y:S01]  /*1cf0*/  @P1 FMUL.FTZ R160, R160, R161 ;  /* 0x000000a1a0a01220 */ /* 0x002fe20000410000 */
[----:B------:R-:W-:Y:S02]  /*1d00*/  @P1 HADD2.F32 R161, -RZ, R37.H0_H0 ;  /* 0x20000025ffa11230 */ /* 0x000fe40000004100 */
[----:B------:R-:W-:Y:S02]  /*1d10*/  @P1 HADD2.F32 R31, -RZ, R38.H0_H0 ;  /* 0x20000026ff1f1230 */ /* 0x000fe40000004100 */
[----:B------:R-:W-:Y:S01]  /*1d20*/  @P1 FFMA.FTZ R167, R160, R30, R167 ;  /* 0x0000001ea0a71223 */ /* 0x000fe200000100a7 */
[--C-:B------:R-:W-:Y:S01]  /*1d30*/  @P1 HADD2.F32 R30, -RZ, R137.reuse.H1_H1 ;  /* 0x30000089ff1e1230 */ /* 0x100fe20000004100 */
[----:B------:R-:W1:Y:S01]  /*1d40*/  @P1 LDC R222, c[0x0][0x40c] ;  /* 0x00010300ffde1b82 */ /* 0x000e620000000800 */
[----:B--2---:R-:W-:Y:S01]  /*1d50*/  @P1 FMUL.FTZ R164, R29, R164 ;  /* 0x000000a41da41220 */ /* 0x004fe20000410000 */
[----:B------:R-:W-:-:S02]  /*1d60*/  @P1 HADD2.F32 R29, -RZ, R137.H0_H0 ;  /* 0x20000089ff1d1230 */ /* 0x000fc40000004100 */
[----:B------:R-:W-:Y:S02]  /*1d70*/  @P1 HADD2.F32 R160, -RZ, R38.H1_H1 ;  /* 0x30000026ffa01230 */ /* 0x000fe40000004100 */
[----:B------:R-:W-:Y:S01]  /*1d80*/  @P1 FFMA.FTZ R165, R164, R30, R165 ;  /* 0x0000001ea4a51223 */ /* 0x000fe200000100a5 */
[----:B------:R-:W-:Y:S01]  /*1d90*/  HADD2.F32 R164, -RZ, R34.H0_H0 ;  /* 0x20000022ffa47230 */ /* 0x000fe20000004100 */
[----:B------:R-:W2:Y:S01]  /*1da0*/  @P1 LDC R163, c[0x0][0x40c] ;  /* 0x00010300ffa31b82 */ /* 0x000ea20000000800 */
[----:B---3--:R-:W-:Y:S01]  /*1db0*/  @P1 FMUL.FTZ R161, R161, R162 ;  /* 0x000000a2a1a11220 */ /* 0x008fe20000410000 */
[----:B------:R-:W-:Y:S02]  /*1dc0*/  HADD2.F32 R30, -RZ, R35.H0_H0 ;  /* 0x20000023ff1e7230 */ /* 0x000fe40000004100 */
[----:B------:R-:W-:Y:S02]  /*1dd0*/  @P1 HADD2.F32 R162, -RZ, R139.H0_H0 ;  /* 0x2000008bffa21230 */ /* 0x000fe40000004100 */
[----:B------:R-:W-:Y:S01]  /*1de0*/  @P1 FFMA.FTZ R166, R161, R29, R166 ;  /* 0x0000001da1a61223 */ /* 0x000fe200000100a6 */
[----:B------:R-:W-:Y:S01]  /*1df0*/  @P1 HADD2.F32 R29, -RZ, R39.H0_H0 ;  /* 0x20000027ff1d1230 */ /* 0x000fe20000004100 */
[----:B------:R-:W3:Y:S01]  /*1e00*/  @P1 LDC R227, c[0x0][0x40c] ;  /* 0x00010300ffe31b82 */ /* 0x000ee20000000800 */
[----:B------:R-:W-:-:S03]  /*1e10*/  @P1 HADD2.F32 R161, -RZ, R138.H1_H1 ;  /* 0x3000008affa11230 */ /* 0x000fc60000004100 */
[----:B0-----:R-:W-:Y:S01]  /*1e20*/  @P1 FMUL.FTZ R225, R29, R224 ;  /* 0x000000e01de11220 */ /* 0x001fe20000410000 */
[----:B------:R-:W-:Y:S02]  /*1e30*/  @P1 HADD2.F32 R224, -RZ, R39.H1_H1 ;  /* 0x30000027ffe01230 */ /* 0x000fe40000004100 */
[----:B------:R-:W-:Y:S02]  /*1e40*/  HADD2.F32 R29, -RZ, R35.H1_H1 ;  /* 0x30000023ff1d7230 */ /* 0x000fe40000004100 */
[----:B------:R-:W-:Y:S01]  /*1e50*/  @P1 FFMA.FTZ R30, R225, R162, R30 ;  /* 0x000000a2e11e1223 */ /* 0x000fe2000001001e */
[----:B-1----:R-:W-:Y:S01]  /*1e60*/  @P1 FMUL.FTZ R223, R31, R222 ;  /* 0x000000de1fdf1220 */ /* 0x002fe20000410000 */
[----:B------:R-:W-:Y:S01]  /*1e70*/  HADD2.F32 R31, -RZ, R34.H1_H1 ;  /* 0x30000022ff1f7230 */ /* 0x000fe20000004100 */
[----:B------:R-:W-:Y:S02]  /*1e80*/  F2FP.F16.F32.PACK_AB R162, RZ, R166 ;  /* 0x000000a6ffa2723e */ /* 0x000fe400000000ff */
[----:B------:R-:W-:Y:S01]  /*1e90*/  F2FP.F16.F32.PACK_AB R225, RZ, R30 ;  /* 0x0000001effe1723e */ /* 0x000fe200000000ff */
[----:B--2---:R-:W-:Y:S01]  /*1ea0*/  @P1 FMUL.FTZ R222, R160, R163 ;  /* 0x000000a3a0de1220 */ /* 0x004fe20000410000 */
[----:B------:R-:W-:-:S02]  /*1eb0*/  @P1 HADD2.F32 R160, -RZ, R138.H0_H0 ;  /* 0x2000008affa01230 */ /* 0x000fc40000004100 */
[----:B------:R-:W-:Y:S02]  /*1ec0*/  @P1 HADD2.F32 R163, -RZ, R139.H1_H1 ;  /* 0x3000008bffa31230 */ /* 0x000fe40000004100 */
[----:B------:R-:W-:Y:S01]  /*1ed0*/  @P1 FFMA.FTZ R31, R222, R161, R31 ;  /* 0x000000a1de1f1223 */ /* 0x000fe2000001001f */
[----:B------:R-:W-:Y:S01]  /*1ee0*/  F2FP.F16.F32.PACK_AB R161, RZ, R167 ;  /* 0x000000a7ffa1723e */ /* 0x000fe200000000ff */
[----:B------:R-:W-:Y:S01]  /*1ef0*/  @P1 FFMA.FTZ R164, R223, R160, R164 ;  /* 0x000000a0dfa41223 */ /* 0x000fe200000100a4 */
[----:B------:R-:W-:Y:S01]  /*1f00*/  F2FP.F16.F32.PACK_AB R160, RZ, R168 ;  /* 0x000000a8ffa0723e */ /* 0x000fe200000000ff */
[----:B---3--:R-:W-:Y:S01]  /*1f10*/  @P1 FMUL.FTZ R224, R224, R227 ;  /* 0x000000e3e0e01220 */ /* 0x008fe20000410000 */
[----:B------:R-:W-:Y:S02]  /*1f20*/  F2FP.F16.F32.PACK_AB R222, RZ, R165 ;  /* 0x000000a5ffde723e */ /* 0x000fe400000000ff */
[----:B------:R-:W-:Y:S01]  /*1f30*/  F2FP.F16.F32.PACK_AB R223, RZ, R164 ;  /* 0x000000a4ffdf723e */ /* 0x000fe200000000ff */
[----:B------:R-:W-:Y:S01]  /*1f40*/  @P1 FFMA.FTZ R29, R224, R163, R29 ;  /* 0x000000a3e01d1223 */ /* 0x000fe2000001001d */
[----:B------:R-:W-:-:S02]  /*1f50*/  F2FP.F16.F32.PACK_AB R224, RZ, R31 ;  /* 0x0000001fffe0723e */ /* 0x000fc400000000ff */
[----:B------:R-:W-:Y:S02]  /*1f60*/  PRMT R160, R160, 0x5410, R161 ;  /* 0x00005410a0a07816 */ /* 0x000fe400000000a1 */
[----:B------:R-:W-:Y:S02]  /*1f70*/  F2FP.F16.F32.PACK_AB R163, RZ, R29 ;  /* 0x0000001dffa3723e */ /* 0x000fe400000000ff */
[----:B------:R-:W-:Y:S02]  /*1f80*/  PRMT R161, R162, 0x5410, R222 ;  /* 0x00005410a2a17816 */ /* 0x000fe400000000de */
[----:B------:R-:W-:Y:S02]  /*1f90*/  PRMT R162, R223, 0x5410, R224 ;  /* 0x00005410dfa27816 */ /* 0x000fe400000000e0 */
[----:B------:R-:W-:Y:S01]  /*1fa0*/  PRMT R163, R225, 0x5410, R163 ;  /* 0x00005410e1a37816 */ /* 0x000fe200000000a3 */
[----:B------:R-:W-:Y:S06]  /*1fb0*/  BRA `(.L_x_9235) ;  /* 0x0000000000e47947 */ /* 0x000fec0003800000 */
.L_x_9234:
[----:B0-----:R-:W0:Y:S01]  /*1fc0*/  @P0 LDC R30, c[0x0][0x40c] ;  /* 0x00010300ff1e0b82 */ /* 0x001e220000000800 */
        /* <DEDUP_REMOVED lines=16> */
[--C-:B------:R-:W-:Y:S02]  /*20d0*/  @P0 HADD2.F32 R29, -RZ, R137.reuse.H0_H0 ;  /* 0x20000089ff1d0230 */ /* 0x100fe40000004100 */
[----:B------:R-:W-:Y:S01]  /*20e0*/  @P0 FMUL.FTZ R167, R31, R162 ;  /* 0x000000a21fa70220 */ /* 0x000fe20000410000 */
[----:B------:R-:W-:Y:S01]  /*20f0*/  @P0 HADD2.F32 R30, -RZ, R137.H1_H1 ;  /* 0x30000089ff1e0230 */ /* 0x000fe20000004100 */
[----:B------:R-:W1:Y:S01]  /*2100*/  @P0 LDC R223, c[0x0][0x40c] ;  /* 0x00010300ffdf0b82 */ /* 0x000e620000000800 */
[----:B--2---:R-:W-:Y:S01]  /*2110*/  @P0 FMUL.FTZ R160, R160, R161 ;  /* 0x000000a1a0a00220 */ /* 0x004fe20000410000 */
[----:B------:R-:W-:-:S02]  /*2120*/  @P0 HADD2.F32 R161, -RZ, R38.H1_H1 ;  /* 0x30000026ffa10230 */ /* 0x000fc40000004100 */
[--C-:B------:R-:W-:Y:S02]  /*2130*/  @P0 HADD2.F32 R162, -RZ, R39.reuse.H0_H0 ;  /* 0x20000027ffa20230 */ /* 0x100fe40000004100 */
[----:B------:R-:W-:Y:S01]  /*2140*/  @P0 FMUL.FTZ R166, R160, R29 ;  /* 0x0000001da0a60220 */ /* 0x000fe20000410000 */
[----:B------:R-:W-:Y:S02]  /*2150*/  @P0 HADD2.F32 R31, -RZ, R38.H0_H0 ;  /* 0x20000026ff1f0230 */ /* 0x000fe40000004100 */
[----:B------:R-:W-:Y:S01]  /*2160*/  HFMA2 R29, -RZ, RZ, 0, 0 ;  /* 0x00000000ff1d7431 */ /* 0x000fe200000001ff */
[----:B------:R-:W2:Y:S01]  /*2170*/  @P0 LDC R222, c[0x0][0x40c] ;  /* 0x00010300ffde0b82 */ /* 0x000ea20000000800 */
[----:B---3--:R-:W-:Y:S01]  /*2180*/  @P0 FMUL.FTZ R163, R163, R164 ;  /* 0x000000a4a3a30220 */ /* 0x008fe20000410000 */
[----:B------:R-:W-:Y:S01]  /*2190*/  @P0 HADD2.F32 R160, -RZ, R39.H1_H1 ;  /* 0x30000027ffa00230 */ /* 0x000fe20000004100 */
[----:B------:R-:W-:Y:S02]  /*21a0*/  CS2R R164, SRZ ;  /* 0x0000000000a47805 */ /* 0x000fe4000001ff00 */
[----:B------:R-:W-:Y:S01]  /*21b0*/  @P0 FMUL.FTZ R165, R163, R30 ;  /* 0x0000001ea3a50220 */ /* 0x000fe20000410000 */
[----:B------:R-:W-:-:S02]  /*21c0*/  @P0 HADD2.F32 R163, -RZ, R138.H1_H1 ;  /* 0x3000008affa30230 */ /* 0x000fc40000004100 */
[----:B------:R-:W3:Y:S01]  /*21d0*/  @P0 LDC R225, c[0x0][0x40c] ;  /* 0x00010300ffe10b82 */ /* 0x000ee20000000800 */
[----:B0-----:R-:W-:Y:S01]  /*21e0*/  @P0 FMUL.FTZ R224, R161, R224 ;  /* 0x000000e0a1e00220 */ /* 0x001fe20000410000 */
[----:B------:R-:W-:Y:S02]  /*21f0*/  @P0 HADD2.F32 R161, -RZ, R138.H0_H0 ;  /* 0x2000008affa10230 */ /* 0x000fe40000004100 */
[----:B-1----:R-:W-:Y:S01]  /*2200*/  @P0 FMUL.FTZ R162, R162, R223 ;  /* 0x000000dfa2a20220 */ /* 0x002fe20000410000 */
[----:B------:R-:W-:Y:S02]  /*2210*/  @P0 HADD2.F32 R223, -RZ, R139.H0_H0 ;  /* 0x2000008bffdf0230 */ /* 0x000fe40000004100 */
[----:B--2---:R-:W-:Y:S01]  /*2220*/  @P0 FMUL.FTZ R222, R31, R222 ;  /* 0x000000de1fde0220 */ /* 0x004fe20000410000 */
[----:B------:R-:W-:Y:S02]  /*2230*/  CS2R R30, SRZ ;  /* 0x00000000001e7805 */ /* 0x000fe4000001ff00 */
[----:B------:R-:W-:Y:S01]  /*2240*/  @P0 FMUL.FTZ R31, R224, R163 ;  /* 0x000000a3e01f0220 */ /* 0x000fe20000410000 */
[----:B------:R-:W-:Y:S01]  /*2250*/  @P0 FMUL.FTZ R164, R222, R161 ;  /* 0x000000a1dea40220 */ /* 0x000fe20000410000 */
[----:B------:R-:W-:Y:S01]  /*2260*/  @P0 FMUL.FTZ R30, R162, R223 ;  /* 0x000000dfa21e0220 */ /* 0x000fe20000410000 */
[----:B------:R-:W-:Y:S01]  /*2270*/  F2FP.F16.F32.PACK_AB R161, RZ, R167 ;  /* 0x000000a7ffa1723e */ /* 0x000fe200000000ff */
[----:B---3--:R-:W-:Y:S01]  /*2280*/  @P0 FMUL.FTZ R160, R160, R225 ;  /* 0x000000e1a0a00220 */ /* 0x008fe20000410000 */
[----:B------:R-:W-:-:S02]  /*2290*/  F2FP.F16.F32.PACK_AB R162, RZ, R166 ;  /* 0x000000a6ffa2723e */ /* 0x000fc400000000ff */
[----:B------:R-:W-:Y:S01]  /*22a0*/  F2FP.F16.F32.PACK_AB R163, RZ, R165 ;  /* 0x000000a5ffa3723e */ /* 0x000fe200000000ff */
[----:B------:R-:W-:Y:S01]  /*22b0*/  @P0 FMUL.FTZ R29, R160, R227 ;  /* 0x000000e3a01d0220 */ /* 0x000fe20000410000 */
[----:B------:R-:W-:Y:S02]  /*22c0*/  F2FP.F16.F32.PACK_AB R160, RZ, R168 ;  /* 0x000000a8ffa0723e */ /* 0x000fe400000000ff */
[----:B------:R-:W-:Y:S02]  /*22d0*/  F2FP.F16.F32.PACK_AB R222, RZ, R164 ;  /* 0x000000a4ffde723e */ /* 0x000fe400000000ff */
[----:B------:R-:W-:Y:S02]  /*22e0*/  F2FP.F16.F32.PACK_AB R223, RZ, R31 ;  /* 0x0000001fffdf723e */ /* 0x000fe400000000ff */
[----:B------:R-:W-:Y:S02]  /*22f0*/  F2FP.F16.F32.PACK_AB R224, RZ, R30 ;  /* 0x0000001effe0723e */ /* 0x000fe400000000ff */
[----:B------:R-:W-:-:S02]  /*2300*/  F2FP.F16.F32.PACK_AB R225, RZ, R29 ;  /* 0x0000001dffe1723e */ /* 0x000fc400000000ff */
[----:B------:R-:W-:Y:S02]  /*2310*/  PRMT R160, R160, 0x5410, R161 ;  /* 0x00005410a0a07816 */ /* 0x000fe400000000a1 */
[----:B------:R-:W-:Y:S02]  /*2320*/  PRMT R161, R162, 0x5410, R163 ;  /* 0x00005410a2a17816 */ /* 0x000fe400000000a3 */
[----:B------:R-:W-:Y:S02]  /*2330*/  PRMT R162, R222, 0x5410, R223 ;  /* 0x00005410dea27816 */ /* 0x000fe400000000df */
[----:B------:R-:W-:-:S07]  /*2340*/  PRMT R163, R224, 0x5410, R225 ;  /* 0x00005410e0a37816 */ /* 0x000fce00000000e1 */
.L_x_9235:
[----:B------:R-:W0:Y:S01]  /*2350*/  LDC.64 R222, c[0x0][0x3a8] ;  /* 0x0000ea00ffde7b82 */ /* 0x000e220000000a00 */
[----:B------:R-:W-:Y:S01]  /*2360*/  IADD3 R221, PT, PT, R221, 0x20, RZ ;  /* 0x00000020dddd7810 */ /* 0x000fe20007ffe0ff */
[C---:B0-----:R-:W-:Y:S01]  /*2370*/  IMAD.WIDE.U32 R222, R219.reuse, 0x10, R222 ;  /* 0x00000010dbde7825 */ /* 0x041fe200078e00de */
[----:B------:R-:W-:-:S04]  /*2380*/  IADD3 R219, PT, PT, R219, 0x20, RZ ;  /* 0x00000020dbdb7810 */ /* 0x000fc80007ffe0ff */
[----:B------:R1:W-:Y:S03]  /*2390*/  STG.E.128 desc[UR6][R222.64], R160 ;  /* 0x000000a0de007986 */ /* 0x0003e6000c101d06 */
.L_x_9233:
[----:B------:R-:W-:Y:S05]  /*23a0*/  BSYNC.RECONVERGENT B0 ;  /* 0x0000000000007941 */ /* 0x000fea0003800200 */
.L_x_9232:
[----:B------:R-:W-:Y:S01]  /*23b0*/  ISETP.GE.U32.AND P1, PT, R214, 0x60, PT ;  /* 0x00000060d600780c */ /* 0x000fe20003f26070 */
[----:B------:R-:W-:Y:S01]  /*23c0*/  BSSY.RECONVERGENT B0, `(.L_x_9236) ;  /* 0x000008b000007945 */ /* 0x000fe20003800200 */
[----:B------:R-:W-:-:S11]  /*23d0*/  LOP3.LUT R216, R216, 0xffffefff, RZ, 0xc0, !PT ;  /* 0xffffefffd8d87812 */ /* 0x000fd600078ec0ff */
[----:B------:R-:W-:Y:S01]  /*23e0*/  @P1 LOP3.LUT R216, R216, 0x1000, RZ, 0xfc, !PT ;  /* 0x00001000d8d81812 */ /* 0x000fe200078efcff */
[----:B------:R-:W-:Y:S06]  /*23f0*/  @!P1 BRA `(.L_x_9237) ;  /* 0x00000008001c9947 */ /* 0x000fec0003800000 */
[----:B------:R-:W-:Y:S01]  /*2400*/  ISETP.NE.U32.AND P1, PT, RZ, UR4, PT ;  /* 0x00000004ff007c0c */ /* 0x000fe2000bf25070 */
[----:B------:R-:W2:Y:S03]  /*2410*/  @P0 LDC.64 R24, c[0x0][0x390] ;  /* 0x0000e400ff180b82 */ /* 0x000ea60000000a00 */
[----:B------:R-:W-:-:S13]  /*2420*/  ISETP.NE.AND.EX P1, PT, RZ, UR5, PT, P1 ;  /* 0x00000005ff007c0c */ /* 0x000fda000bf25310 */
[----:B------:R-:W3:Y:S01]  /*2430*/  @P1 LDC.64 R22, c[0x0][0x3a0] ;  /* 0x0000e800ff161b82 */ /* 0x000ee20000000a00 */
[----:B--2---:R-:W-:-:S05]  /*2440*/  @P0 IMAD.WIDE.U32 R24, R221, 0x10, R24 ;  /* 0x00000010dd180825 */ /* 0x004fca00078e0018 */
[----:B------:R2:W5:Y:S01]  /*2450*/  @P0 LDG.E.128 R36, desc[UR6][R24.64] ;  /* 0x0000000618240981 */ /* 0x000562000c1e1d00 */
[----:B---3--:R-:W-:-:S05]  /*2460*/  @P1 IMAD.WIDE.U32 R22, R219, 0x10, R22 ;  /* 0x00000010db161825 */ /* 0x008fca00078e0016 */
[----:B------:R2:W5:Y:S01]  /*2470*/  @P1 LDG.E.128 R32, desc[UR6][R22.64] ;  /* 0x0000000616201981 */ /* 0x000562000c1e1d00 */
[----:B------:R-:W-:Y:S05]  /*2480*/  @!P1 BRA `(.L_x_9238) ;  /* 0x0000000000f89947 */ /* 0x000fea0003800000 */
[----:B------:R-:W-:Y:S01]  /*2490*/  ISETP.GT.AND P1, PT, R220, RZ, PT ;  /* 0x000000ffdc00720c */ /* 0x000fe20003f24270 */
[--C-:B-----5:R-:W-:Y:S02]  /*24a0*/  HADD2.F32 R28, -RZ, R32.reuse.H0_H0 ;  /* 0x20000020ff1c7230 */ /* 0x120fe40000004100 */
[----:B------:R-:W-:Y:S02]  /*24b0*/  HADD2.F32 R26, -RZ, R33.H0_H0 ;  /* 0x20000021ff1a7230 */ /* 0x000fe40000004100 */
[----:B------:R-:W-:-:S08]  /*24c0*/  HADD2.F32 R27, -RZ, R32.H1_H1 ;  /* 0x30000020ff1b7230 */ /* 0x000fd00000004100 */
[----:B--2---:R-:W2:Y:S01]  /*24d0*/  @P1 LDC R22, c[0x0][0x40c] ;  /* 0x00010300ff161b82 */ /* 0x004ea20000000800 */
[--C-:B------:R-:W-:Y:S02]  /*24e0*/  @P1 HADD2.F32 R21, -RZ, R36.reuse.H0_H0 ;  /* 0x20000024ff151230 */ /* 0x100fe40000004100 */
[----:B------:R-:W-:-:S05]  /*24f0*/  @P1 HADD2.F32 R24, -RZ, R36.H1_H1 ;  /* 0x30000024ff181230 */ /* 0x000fca0000004100 */
[----:B------:R-:W3:Y:S08]  /*2500*/  @P1 LDC R25, c[0x0][0x40c] ;  /* 0x00010300ff191b82 */ /* 0x000ef00000000800 */
[----:B01----:R-:W0:Y:S08]  /*2510*/  @P1 LDC R162, c[0x0][0x40c] ;  /* 0x00010300ffa21b82 */ /* 0x003e300000000800 */
[----:B------:R-:W1:Y:S01]  /*2520*/  @P1 LDC R160, c[0x0][0x40c] ;  /* 0x00010300ffa01b82 */ /* 0x000e620000000800 */
[----:B--2---:R-:W-:Y:S01]  /*2530*/  @P1 FMUL.FTZ R23, R21, R22 ;  /* 0x0000001615171220 */ /* 0x004fe20000410000 */
[----:B------:R-:W-:-:S02]  /*2540*/  @P1 HADD2.F32 R21, -RZ, R124.H0_H0 ;  /* 0x2000007cff151230 */ /* 0x000fc40000004100 */
[----:B------:R-:W-:-:S03]  /*2550*/  @P1 HADD2.F32 R22, -RZ, R124.H1_H1 ;  /* 0x3000007cff161230 */ /* 0x000fc60000004100 */
[----:B------:R-:W-:Y:S01]  /*2560*/  @P1 FFMA.FTZ R28, R23, R21, R28 ;  /* 0x00000015171c1223 */ /* 0x000fe2000001001c */
[----:B------:R-:W2:Y:S01]  /*2570*/  @P1 LDC R224, c[0x0][0x40c] ;  /* 0x00010300ffe01b82 */ /* 0x000ea20000000800 */
[--C-:B------:R-:W-:Y:S02]  /*2580*/  @P1 HADD2.F32 R21, -RZ, R37.reuse.H1_H1 ;  /* 0x30000025ff151230 */ /* 0x100fe40000004100 */
[----:B---3--:R-:W-:Y:S01]  /*2590*/  @P1 FMUL.FTZ R24, R24, R25 ;  /* 0x0000001918181220 */ /* 0x008fe20000410000 */
[----:B------:R-:W-:-:S03]  /*25a0*/  @P1 HADD2.F32 R25, -RZ, R37.H0_H0 ;  /* 0x20000025ff191230 */ /* 0x000fc60000004100 */
[----:B------:R-:W-:Y:S01]  /*25b0*/  @P1 FFMA.FTZ R27, R24, R22, R27 ;  /* 0x00000016181b1223 */ /* 0x000fe2000001001b */
[--C-:B------:R-:W-:Y:S01]  /*25c0*/  @P1 HADD2.F32 R22, -RZ, R125.reuse.H1_H1 ;  /* 0x3000007dff161230 */ /* 0x100fe20000004100 */
[----:B------:R-:W3:Y:S01]  /*25d0*/  @P1 LDC R161, c[0x0][0x40c] ;  /* 0x00010300ffa11b82 */ /* 0x000ee20000000800 */
[----:B0-----:R-:W-:Y:S01]  /*25e0*/  @P1 FMUL.FTZ R162, R21, R162 ;  /* 0x000000a215a21220 */ /* 0x001fe20000410000 */
[----:B------:R-:W-:Y:S02]  /*25f0*/  @P1 HADD2.F32 R21, -RZ, R125.H0_H0 ;  /* 0x2000007dff151230 */ /* 0x000fe40000004100 */
[----:B------:R-:W-:-:S04]  /*2600*/  @P1 HADD2.F32 R24, -RZ, R38.H0_H0 ;  /* 0x20000026ff181230 */ /* 0x000fc80000004100 */
[----:B------:R-:W0:Y:S01]  /*2610*/  @P1 LDC R163, c[0x0][0x40c] ;  /* 0x00010300ffa31b82 */ /* 0x000e220000000800 */
[----:B-1----:R-:W-:Y:S01]  /*2620*/  @P1 FMUL.FTZ R23, R25, R160 ;  /* 0x000000a019171220 */ /* 0x002fe20000410000 */
[----:B------:R-:W-:Y:S02]  /*2630*/  HADD2.F32 R25, -RZ, R33.H1_H1 ;  /* 0x30000021ff197230 */ /* 0x000fe40000004100 */
[----:B------:R-:W-:Y:S02]  /*2640*/  @P1 HADD2.F32 R160, -RZ, R38.H1_H1 ;  /* 0x30000026ffa01230 */ /* 0x000fe40000004100 */
[----:B------:R-:W-:Y:S01]  /*2650*/  @P1 FFMA.FTZ R26, R23, R21, R26 ;  /* 0x00000015171a1223 */ /* 0x000fe2000001001a */
[----:B------:R-:W-:Y:S02]  /*2660*/  @P1 HADD2.F32 R21, -RZ, R39.H0_H0 ;  /* 0x20000027ff151230 */ /* 0x000fe40000004100 */
[----:B------:R-:W-:Y:S01]  /*2670*/  @P1 FFMA.FTZ R25, R162, R22, R25 ;  /* 0x00000016a2191223 */ /* 0x000fe20000010019 */
[----:B------:R-:W1:Y:S01]  /*2680*/  @P1 LDC R227, c[0x0][0x40c] ;  /* 0x00010300ffe31b82 */ /* 0x000e620000000800 */
[----:B------:R-:W-:-:S02]  /*2690*/  HADD2.F32 R23, -RZ, R34.H1_H1 ;  /* 0x30000022ff177230 */ /* 0x000fc40000004100 */
[----:B--2---:R-:W-:Y:S01]  /*26a0*/  @P1 FMUL.FTZ R225, R21, R224 ;  /* 0x000000e015e11220 */ /* 0x004fe20000410000 */
[----:B------:R-:W-:Y:S02]  /*26b0*/  @P1 HADD2.F32 R224, -RZ, R39.H1_H1 ;  /* 0x30000027ffe01230 */ /* 0x000fe40000004100 */
[--C-:B------:R-:W-:Y:S02]  /*26c0*/  HADD2.F32 R22, -RZ, R35.reuse.H0_H0 ;  /* 0x20000023ff167230 */ /* 0x100fe40000004100 */
[----:B---3--:R-:W-:Y:S01]  /*26d0*/  @P1 FMUL.FTZ R223, R24, R161 ;  /* 0x000000a118df1220 */ /* 0x008fe20000410000 */
[----:B------:R-:W-:Y:S02]  /*26e0*/  HADD2.F32 R24, -RZ, R34.H0_H0 ;  /* 0x20000022ff187230 */ /* 0x000fe40000004100 */
[----:B------:R-:W-:Y:S02]  /*26f0*/  HADD2.F32 R21, -RZ, R35.H1_H1 ;  /* 0x30000023ff157230 */ /* 0x000fe40000004100 */
[----:B------:R-:W-:-:S02]  /*2700*/  @P1 HADD2.F32 R161, -RZ, R126.H1_H1 ;  /* 0x3000007effa11230 */ /* 0x000fc40000004100 */
[--C-:B------:R-:W-:Y:S02]  /*2710*/  @P1 HADD2.F32 R162, -RZ, R127.reuse.H0_H0 ;  /* 0x2000007fffa21230 */ /* 0x100fe40000004100 */
[----:B0-----:R-:W-:Y:S01]  /*2720*/  @P1 FMUL.FTZ R222, R160, R163 ;  /* 0x000000a3a0de1220 */ /* 0x001fe20000410000 */
[----:B------:R-:W-:Y:S02]  /*2730*/  @P1 HADD2.F32 R160, -RZ, R126.H0_H0 ;  /* 0x2000007effa01230 */ /* 0x000fe40000004100 */
[----:B------:R-:W-:Y:S02]  /*2740*/  @P1 HADD2.F32 R163, -RZ, R127.H1_H1 ;  /* 0x3000007fffa31230 */ /* 0x000fe40000004100 */
[----:B------:R-:W-:Y:S01]  /*2750*/  @P1 FFMA.FTZ R23, R222, R161, R23 ;  /* 0x000000a1de171223 */ /* 0x000fe20000010017 */
[----:B------:R-:W-:Y:S01]  /*2760*/  @P1 FFMA.FTZ R22, R225, R162, R22 ;  /* 0x000000a2e1161223 */ /* 0x000fe20000010016 */
[----:B------:R-:W-:Y:S01]  /*2770*/  @P1 FFMA.FTZ R24, R223, R160, R24 ;  /* 0x000000a0df181223 */ /* 0x000fe20000010018 */
[----:B------:R-:W-:Y:S01]  /*2780*/  F2FP.F16.F32.PACK_AB R160, RZ, R28 ;  /* 0x0000001cffa0723e */ /* 0x000fe200000000ff */
[----:B-1----:R-:W-:Y:S01]  /*2790*/  @P1 FMUL.FTZ R224, R224, R227 ;  /* 0x000000e3e0e01220 */ /* 0x002fe20000410000 */
[----:B------:R-:W-:-:S02]  /*27a0*/  F2FP.F16.F32.PACK_AB R161, RZ, R27 ;  /* 0x0000001bffa1723e */ /* 0x000fc400000000ff */
[----:B------:R-:W-:Y:S01]  /*27b0*/  F2FP.F16.F32.PACK_AB R162, RZ, R26 ;  /* 0x0000001affa2723e */ /* 0x000fe200000000ff */
[----:B------:R-:W-:Y:S01]  /*27c0*/  @P1 FFMA.FTZ R21, R224, R163, R21 ;  /* 0x000000a3e0151223 */ /* 0x000fe20000010015 */
        /* <DEDUP_REMOVED lines=8> */
[----:B------:R-:W-:Y:S01]  /*2850*/  PRMT R163, R225, 0x5410, R163 ;  /* 0x00005410e1a37816 */ /* 0x000fe200000000a3 */
[----:B------:R-:W-:Y:S06]  /*2860*/  BRA `(.L_x_9239) ;  /* 0x0000000000ec7947 */ /* 0x000fec0003800000 */
.L_x_9238:
[----:B--2---:R-:W2:Y:S01]  /*2870*/  @P0 LDC R22, c[0x0][0x40c] ;  /* 0x00010300ff160b82 */ /* 0x004ea20000000800 */
[--C-:B-----5:R-:W-:Y:S02]  /*2880*/  @P0 HADD2.F32 R21, -RZ, R36.reuse.H0_H0 ;  /* 0x20000024ff150230 */ /* 0x120fe40000004100 */
[----:B------:R-:W-:Y:S02]  /*2890*/  HFMA2 R27, -RZ, RZ, 0, 0 ;  /* 0x00000000ff1b7431 */ /* 0x000fe400000001ff */
[----:B------:R-:W-:Y:S01]  /*28a0*/  @P0 HADD2.F32 R23, -RZ, R36.H1_H1 ;  /* 0x30000024ff170230 */ /* 0x000fe20000004100 */
[----:B------:R-:W-:Y:S01]  /*28b0*/  MOV R28, RZ ;  /* 0x000000ff001c7202 */ /* 0x000fe20000000f00 */
[----:B------:R-:W-:Y:S02]  /*28c0*/  @P0 HADD2.F32 R26, -RZ, R124.H1_H1 ;  /* 0x3000007cff1a0230 */ /* 0x000fe40000004100 */
[----:B01----:R-:W-:Y:S01]  /*28d0*/  @P0 HADD2.F32 R160, -RZ, R37.H1_H1 ;  /* 0x30000025ffa00230 */ /* 0x003fe20000004100 */
[----:B------:R-:W0:Y:S01]  /*28e0*/  @P0 LDC R24, c[0x0][0x40c] ;  /* 0x00010300ff180b82 */ /* 0x000e220000000800 */
[----:B------:R-:W-:-:S02]  /*28f0*/  @P0 HADD2.F32 R222, -RZ, R39.H0_H0 ;  /* 0x20000027ffde0230 */ /* 0x000fc40000004100 */
[----:B------:R-:W-:Y:S02]  /*2900*/  @P0 HADD2.F32 R224, -RZ, R39.H1_H1 ;  /* 0x30000027ffe00230 */ /* 0x000fe40000004100 */
[----:B------:R-:W-:-:S03]  /*2910*/  @P0 HADD2.F32 R227, -RZ, R127.H1_H1 ;  /* 0x3000007fffe30230 */ /* 0x000fc60000004100 */
[----:B------:R-:W1:Y:S08]  /*2920*/  @P0 LDC R161, c[0x0][0x40c] ;  /* 0x00010300ffa10b82 */ /* 0x000e700000000800 */
[----:B------:R-:W3:Y:S01]  /*2930*/  @P0 LDC R25, c[0x0][0x40c] ;  /* 0x00010300ff190b82 */ /* 0x000ee20000000800 */
[----:B--2---:R-:W-:Y:S01]  /*2940*/  @P0 FMUL.FTZ R21, R21, R22 ;  /* 0x0000001615150220 */ /* 0x004fe20000410000 */
[----:B------:R-:W-:-:S05]  /*2950*/  @P0 HADD2.F32 R22, -RZ, R124.H0_H0 ;  /* 0x2000007cff160230 */ /* 0x000fca0000004100 */
[----:B------:R-:W-:Y:S01]  /*2960*/  @P0 FMUL.FTZ R28, R21, R22 ;  /* 0x00000016151c0220 */ /* 0x000fe20000410000 */
[----:B------:R-:W2:Y:S01]  /*2970*/  @P0 LDC R162, c[0x0][0x40c] ;  /* 0x00010300ffa20b82 */ /* 0x000ea20000000800 */
[----:B0-----:R-:W-:Y:S01]  /*2980*/  @P0 FMUL.FTZ R23, R23, R24 ;  /* 0x0000001817170220 */ /* 0x001fe20000410000 */
[----:B------:R-:W-:Y:S02]  /*2990*/  @P0 HADD2.F32 R24, -RZ, R37.H0_H0 ;  /* 0x20000025ff180230 */ /* 0x000fe40000004100 */
[--C-:B------:R-:W-:Y:S02]  /*29a0*/  @P0 HADD2.F32 R22, -RZ, R38.reuse.H0_H0 ;  /* 0x20000026ff160230 */ /* 0x100fe40000004100 */
[----:B------:R-:W-:Y:S01]  /*29b0*/  @P0 FMUL.FTZ R27, R23, R26 ;  /* 0x0000001a171b0220 */ /* 0x000fe20000410000 */
[----:B------:R-:W-:Y:S01]  /*29c0*/  @P0 HADD2.F32 R23, -RZ, R125.H1_H1 ;  /* 0x3000007dff170230 */ /* 0x000fe20000004100 */
[----:B------:R-:W-:Y:S01]  /*29d0*/  MOV R26, RZ ;  /* 0x000000ff001a7202 */ /* 0x000fe20000000f00 */
[----:B------:R-:W0:Y:S01]  /*29e0*/  @P0 LDC R223, c[0x0][0x40c] ;  /* 0x00010300ffdf0b82 */ /* 0x000e220000000800 */
[----:B-1----:R-:W-:Y:S01]  /*29f0*/  @P0 FMUL.FTZ R160, R160, R161 ;  /* 0x000000a1a0a00220 */ /* 0x002fe20000410000 */
[----:B------:R-:W-:-:S02]  /*2a00*/  @P0 HADD2.F32 R161, -RZ, R38.H1_H1 ;  /* 0x30000026ffa10230 */ /* 0x000fc40000004100 */
[----:B------:R-:W-:-:S04]  /*2a10*/  @P0 HADD2.F32 R21, -RZ, R125.H0_H0 ;  /* 0x2000007dff150230 */ /* 0x000fc80000004100 */
[----:B------:R-:W1:Y:S01]  /*2a20*/  @P0 LDC R163, c[0x0][0x40c] ;  /* 0x00010300ffa30b82 */ /* 0x000e620000000800 */
[----:B---3--:R-:W-:Y:S01]  /*2a30*/  @P0 FMUL.FTZ R24, R24, R25 ;  /* 0x0000001918180220 */ /* 0x008fe20000410000 */
[----:B------:R-:W-:Y:S02]  /*2a40*/  HFMA2 R25, -RZ, RZ, 0, 0 ;  /* 0x00000000ff197431 */ /* 0x000fe400000001ff */
[----:B------:R-:W-:Y:S01]  /*2a50*/  @P0 FMUL.FTZ R25, R160, R23 ;  /* 0x00000017a0190220 */ /* 0x000fe20000410000 */
[--C-:B------:R-:W-:Y:S02]  /*2a60*/  @P0 HADD2.F32 R160, -RZ, R126.reuse.H0_H0 ;  /* 0x2000007effa00230 */ /* 0x100fe40000004100 */
[----:B------:R-:W-:Y:S01]  /*2a70*/  @P0 FMUL.FTZ R26, R24, R21 ;  /* 0x00000015181a0220 */ /* 0x000fe20000410000 */
[----:B------:R-:W-:Y:S01]  /*2a80*/  MOV R24, RZ ;  /* 0x000000ff00187202 */ /* 0x000fe20000000f00 */
[----:B------:R-:W-:Y:S01]  /*2a90*/  HFMA2 R21, -RZ, RZ, 0, 0 ;  /* 0x00000000ff157431 */ /* 0x000fe200000001ff */
[----:B------:R-:W3:Y:S01]  /*2aa0*/  @P0 LDC R225, c[0x0][0x40c] ;  /* 0x00010300ffe10b82 */ /* 0x000ee20000000800 */
[----:B--2---:R-:W-:Y:S01]  /*2ab0*/  @P0 FMUL.FTZ R161, R161, R162 ;  /* 0x000000a2a1a10220 */ /* 0x004fe20000410000 */
[----:B------:R-:W-:-:S02]  /*2ac0*/  @P0 HADD2.F32 R162, -RZ, R126.H1_H1 ;  /* 0x3000007effa20230 */ /* 0x000fc40000004100 */
[----:B0-----:R-:W-:Y:S01]  /*2ad0*/  @P0 FMUL.FTZ R222, R222, R223 ;  /* 0x000000dfdede0220 */ /* 0x001fe20000410000 */
[----:B------:R-:W-:Y:S02]  /*2ae0*/  @P0 HADD2.F32 R223, -RZ, R127.H0_H0 ;  /* 0x2000007fffdf0230 */ /* 0x000fe40000004100 */
[----:B-1----:R-:W-:Y:S01]  /*2af0*/  @P0 FMUL.FTZ R163, R22, R163 ;  /* 0x000000a316a30220 */ /* 0x002fe20000410000 */
        /* <DEDUP_REMOVED lines=18> */
.L_x_9239:
[----:B------:R-:W0:Y:S01]  /*2c20*/  LDC.64 R222, c[0x0][0x3a8] ;  /* 0x0000ea00ffde7b82 */ /* 0x000e220000000a00 */
[----:B------:R-:W-:Y:S01]  /*2c30*/  IADD3 R221, PT, PT, R221, 0x20, RZ ;  /* 0x00000020dddd7810 */ /* 0x000fe20007ffe0ff */
[C---:B0-----:R-:W-:Y:S01]  /*2c40*/  IMAD.WIDE.U32 R222, R219.reuse, 0x10, R222 ;  /* 0x00000010dbde7825 */ /* 0x041fe200078e00de */
[----:B------:R-:W-:-:S04]  /*2c50*/  IADD3 R219, PT, PT, R219, 0x20, RZ ;  /* 0x00000020dbdb7810 */ /* 0x000fc80007ffe0ff */
[----:B------:R2:W-:Y:S03]  /*2c60*/  STG.E.128 desc[UR6][R222.64], R160 ;  /* 0x000000a0de007986 */ /* 0x0005e6000c101d06 */
.L_x_9237:
[----:B------:R-:W-:Y:S05]  /*2c70*/  BSYNC.RECONVERGENT B0 ;  /* 0x0000000000007941 */ /* 0x000fea0003800200 */
.L_x_9236:
[----:B------:R-:W-:Y:S01]  /*2c80*/  ISETP.GE.U32.AND P1, PT, R214, 0x80, PT ;  /* 0x00000080d600780c */ /* 0x000fe20003f26070 */
[----:B------:R-:W-:Y:S01]  /*2c90*/  BSSY.RECONVERGENT B0, `(.L_x_9240) ;  /* 0x000008b000007945 */ /* 0x000fe20003800200 */
[----:B------:R-:W-:-:S11]  /*2ca0*/  LOP3.LUT R216, R216, 0xffffdfff, RZ, 0xc0, !PT ;  /* 0xffffdfffd8d87812 */ /* 0x000fd600078ec0ff */
[----:B------:R-:W-:Y:S01]  /*2cb0*/  @P1 LOP3.LUT R216, R216, 0x2000, RZ, 0xfc, !PT ;  /* 0x00002000d8d81812 */ /* 0x000fe200078efcff */
[----:B------:R-:W-:Y:S06]  /*2cc0*/  @!P1 BRA `(.L_x_9241) ;  /* 0x00000008001c9947 */ /* 0x000fec0003800000 */
[----:B------:R-:W-:Y:S01]  /*2cd0*/  ISETP.NE.U32.AND P1, PT, RZ, UR4, PT ;  /* 0x00000004ff007c0c */ /* 0x000fe2000bf25070 */
[----:B------:R-:W3:Y:S03]  /*2ce0*/  @P0 LDC.64 R16, c[0x0][0x390] ;  /* 0x0000e400ff100b82 */ /* 0x000ee60000000a00 */
[----:B------:R-:W-:-:S13]  /*2cf0*/  ISETP.NE.AND.EX P1, PT, RZ, UR5, PT, P1 ;  /* 0x00000005ff007c0c */ /* 0x000fda000bf25310 */
[----:B------:R-:W4:Y:S01]  /*2d00*/  @P1 LDC.64 R14, c[0x0][0x3a0] ;  /* 0x0000e800ff0e1b82 */ /* 0x000f220000000a00 */
[----:B---3--:R-:W-:-:S05]  /*2d10*/  @P0 IMAD.WIDE.U32 R16, R221, 0x10, R16 ;  /* 0x00000010dd100825 */ /* 0x008fca00078e0010 */
[----:B------:R3:W5:Y:S01]  /*2d20*/  @P0 LDG.E.128 R36, desc[UR6][R16.64] ;  /* 0x0000000610240981 */ /* 0x000762000c1e1d00 */
[----:B----4-:R-:W-:-:S05]  /*2d30*/  @P1 IMAD.WIDE.U32 R14, R219, 0x10, R14 ;  /* 0x00000010db0e1825 */ /* 0x010fca00078e000e */
[----:B------:R3:W5:Y:S01]  /*2d40*/  @P1 LDG.E.128 R32, desc[UR6][R14.64] ;  /* 0x000000060e201981 */ /* 0x000762000c1e1d00 */
[----:B------:R-:W-:Y:S05]  /*2d50*/  @!P1 BRA `(.L_x_9242) ;  /* 0x0000000000f89947 */ /* 0x000fea0003800000 */
[----:B------:R-:W-:Y:S01]  /*2d60*/  ISETP.GT.AND P1, PT, R220, RZ, PT ;  /* 0x000000ffdc00720c */ /* 0x000fe20003f24270 */
[--C-:B-----5:R-:W-:Y:S02]  /*2d70*/  HADD2.F32 R20, -RZ, R32.reuse.H0_H0 ;  /* 0x20000020ff147230 */ /* 0x120fe40000004100 */
[----:B------:R-:W-:Y:S02]  /*2d80*/  HADD2.F32 R18, -RZ, R33.H0_H0 ;  /* 0x20000021ff127230 */ /* 0x000fe40000004100 */
[----:B------:R-:W-:-:S08]  /*2d90*/  HADD2.F32 R19, -RZ, R32.H1_H1 ;  /* 0x30000020ff137230 */ /* 0x000fd00000004100 */
[----:B---3--:R-:W3:Y:S01]  /*2da0*/  @P1 LDC R14, c[0x0][0x40c] ;  /* 0x00010300ff0e1b82 */ /* 0x008ee20000000800 */
[--C-:B------:R-:W-:Y:S02]  /*2db0*/  @P1 HADD2.F32 R13, -RZ, R36.reuse.H0_H0 ;  /* 0x20000024ff0d1230 */ /* 0x100fe40000004100 */
[----:B------:R-:W-:-:S05]  /*2dc0*/  @P1 HADD2.F32 R16, -RZ, R36.H1_H1 ;  /* 0x30000024ff101230 */ /* 0x000fca0000004100 */
[----:B------:R-:W4:Y:S08]  /*2dd0*/  @P1 LDC R17, c[0x0][0x40c] ;  /* 0x00010300ff111b82 */ /* 0x000f300000000800 */
[----:B012---:R-:W0:Y:S08]  /*2de0*/  @P1 LDC R162, c[0x0][0x40c] ;  /* 0x00010300ffa21b82 */ /* 0x007e300000000800 */
[----:B------:R-:W1:Y:S01]  /*2df0*/  @P1 LDC R160, c[0x0][0x40c] ;  /* 0x00010300ffa01b82 */ /* 0x000e620000000800 */
[----:B---3--:R-:W-:Y:S01]  /*2e00*/  @P1 FMUL.FTZ R15, R13, R14 ;  /* 0x0000000e0d0f1220 */ /* 0x008fe20000410000 */
[----:B------:R-:W-:-:S02]  /*2e10*/  @P1 HADD2.F32 R13, -RZ, R112.H0_H0 ;  /* 0x20000070ff0d1230 */ /* 0x000fc40000004100 */
[----:B------:R-:W-:-:S03]  /*2e20*/  @P1 HADD2.F32 R14, -RZ, R112.H1_H1 ;  /* 0x30000070ff0e1230 */ /* 0x000fc60000004100 */
[----:B------:R-:W-:Y:S01]  /*2e30*/  @P1 FFMA.FTZ R20, R15, R13, R20 ;  /* 0x0000000d0f141223 */ /* 0x000fe20000010014 */
[----:B------:R-:W2:Y:S01]  /*2e40*/  @P1 LDC R224, c[0x0][0x40c] ;  /* 0x00010300ffe01b82 */ /* 0x000ea20000000800 */
[--C-:B------:R-:W-:Y:S02]  /*2e50*/  @P1 HADD2.F32 R13, -RZ, R37.reuse.H1_H1 ;  /* 0x30000025ff0d1230 */ /* 0x100fe40000004100 */
[----:B----4-:R-:W-:Y:S01]  /*2e60*/  @P1 FMUL.FTZ R16, R16, R17 ;  /* 0x0000001110101220 */ /* 0x010fe20000410000 */
        /* <DEDUP_REMOVED lines=45> */
.L_x_9242:
[----:B---3--:R-:W3:Y:S01]  /*3140*/  @P0 LDC R14, c[0x0][0x40c] ;  /* 0x00010300ff0e0b82 */ /* 0x008ee20000000800 */
[--C-:B-----5:R-:W-:Y:S02]  /*3150*/  @P0 HADD2.F32 R13, -RZ, R36.reuse.H0_H0 ;  /* 0x20000024ff0d0230 */ /* 0x120fe40000004100 */
[----:B------:R-:W-:Y:S02]  /*3160*/  HFMA2 R19, -RZ, RZ, 0, 0 ;  /* 0x00000000ff137431 */ /* 0x000fe400000001ff */
[----:B------:R-:W-:Y:S01]  /*3170*/  @P0 HADD2.F32 R15, -RZ, R36.H1_H1 ;  /* 0x30000024ff0f0230 */ /* 0x000fe20000004100 */
[----:B------:R-:W-:Y:S01]  /*3180*/  MOV R20, RZ ;  /* 0x000000ff00147202 */ /* 0x000fe20000000f00 */
[----:B------:R-:W-:Y:S02]  /*3190*/  @P0 HADD2.F32 R18, -RZ, R112.H1_H1 ;  /* 0x30000070ff120230 */ /* 0x000fe40000004100 */
[----:B012---:R-:W-:Y:S01]  /*31a0*/  @P0 HADD2.F32 R160, -RZ, R37.H1_H1 ;  /* 0x30000025ffa00230 */ /* 0x007fe20000004100 */
[----:B------:R-:W0:Y:S01]  /*31b0*/  @P0 LDC R16, c[0x0][0x40c] ;  /* 0x00010300ff100b82 */ /* 0x000e220000000800 */
[----:B------:R-:W-:-:S02]  /*31c0*/  @P0 HADD2.F32 R222, -RZ, R39.H0_H0 ;  /* 0x20000027ffde0230 */ /* 0x000fc40000004100 */
[----:B------:R-:W-:Y:S02]  /*31d0*/  @P0 HADD2.F32 R224, -RZ, R39.H1_H1 ;  /* 0x30000027ffe00230 */ /* 0x000fe40000004100 */
[----:B------:R-:W-:-:S03]  /*31e0*/  @P0 HADD2.F32 R227, -RZ, R115.H1_H1 ;  /* 0x30000073ffe30230 */ /* 0x000fc60000004100 */
[----:B------:R-:W1:Y:S08]  /*31f0*/  @P0 LDC R161, c[0x0][0x40c] ;  /* 0x00010300ffa10b82 */ /* 0x000e700000000800 */
[----:B------:R-:W2:Y:S01]  /*3200*/  @P0 LDC R17, c[0x0][0x40c] ;  /* 0x00010300ff110b82 */ /* 0x000ea20000000800 */
[----:B---3--:R-:W-:Y:S01]  /*3210*/  @P0 FMUL.FTZ R13, R13, R14 ;  /* 0x0000000e0d0d0220 */ /* 0x008fe20000410000 */
[----:B------:R-:W-:-:S05]  /*3220*/  @P0 HADD2.F32 R14, -RZ, R112.H0_H0 ;  /* 0x20000070ff0e0230 */ /* 0x000fca0000004100 */
[----:B------:R-:W-:Y:S01]  /*3230*/  @P0 FMUL.FTZ R20, R13, R14 ;  /* 0x0000000e0d140220 */ /* 0x000fe20000410000 */
[----:B------:R-:W3:Y:S01]  /*3240*/  @P0 LDC R162, c[0x0][0x40c] ;  /* 0x00010300ffa20b82 */ /* 0x000ee20000000800 */
        /* <DEDUP_REMOVED lines=11> */
[----:B--2---:R-:W-:Y:S01]  /*3300*/  @P0 FMUL.FTZ R16, R16, R17 ;  /* 0x0000001110100220 */ /* 0x004fe20000410000 */
[----:B------:R-:W-:Y:S02]  /*3310*/  HFMA2 R17, -RZ, RZ, 0, 0 ;  /* 0x00000000ff117431 */ /* 0x000fe400000001ff */
[----:B------:R-:W-:Y:S01]  /*3320*/  @P0 FMUL.FTZ R17, R160, R15 ;  /* 0x0000000fa0110220 */ /* 0x000fe20000410000 */
[--C-:B------:R-:W-:Y:S02]  /*3330*/  @P0 HADD2.F32 R160, -RZ, R114.reuse.H0_H0 ;  /* 0x20000072ffa00230 */ /* 0x100fe40000004100 */
[----:B------:R-:W-:Y:S01]  /*3340*/  @P0 FMUL.FTZ R18, R16, R13 ;  /* 0x0000000d10120220 */ /* 0x000fe20000410000 */
[----:B------:R-:W-:Y:S01]  /*3350*/  MOV R16, RZ ;  /* 0x000000ff00107202 */ /* 0x000fe20000000f00 */
[----:B------:R-:W-:Y:S01]  /*3360*/  HFMA2 R13, -RZ, RZ, 0, 0 ;  /* 0x00000000ff0d7431 */ /* 0x000fe200000001ff */
[----:B------:R-:W2:Y:S01]  /*3370*/  @P0 LDC R225, c[0x0][0x40c] ;  /* 0x00010300ffe10b82 */ /* 0x000ea20000000800 */
[----:B---3--:R-:W-:Y:S01]  /*3380*/  @P0 FMUL.FTZ R161, R161, R162 ;  /* 0x000000a2a1a10220 */ /* 0x008fe20000410000 */
        /* <DEDUP_REMOVED lines=9> */
[----:B--2---:R-:W-:Y:S01]  /*3420*/  @P0 FMUL.FTZ R224, R224, R225 ;  /* 0x000000e1e0e00220 */ /* 0x004fe20000410000 */
        /* <DEDUP_REMOVED lines=12> */
.L_x_9243:
[----:B------:R-:W0:Y:S01]  /*34f0*/  LDC.64 R222, c[0x0][0x3a8] ;  /* 0x0000ea00ffde7b82 */ /* 0x000e220000000a00 */
[----:B------:R-:W-:Y:S01]  /*3500*/  IADD3 R221, PT, PT, R221, 0x20, RZ ;  /* 0x00000020dddd7810 */ /* 0x000fe20007ffe0ff */
[C---:B0-----:R-:W-:Y:S01]  /*3510*/  IMAD.WIDE.U32 R222, R219.reuse, 0x10, R222 ;  /* 0x00000010dbde7825 */ /* 0x041fe200078e00de */
[----:B------:R-:W-:-:S04]  /*3520*/  IADD3 R219, PT, PT, R219, 0x20, RZ ;  /* 0x00000020dbdb7810 */ /* 0x000fc80007ffe0ff */
[----:B------:R3:W-:Y:S03]  /*3530*/  STG.E.128 desc[UR6][R222.64], R160 ;  /* 0x000000a0de007986 */ /* 0x0007e6000c101d06 */
.L_x_9241:
[----:B------:R-:W-:Y:S05]  /*3540*/  BSYNC.RECONVERGENT B0 ;  /* 0x0000000000007941 */ /* 0x000fea0003800200 */
.L_x_9240:
[----:B------:R-:W-:Y:S01]  /*3550*/  ISETP.GE.U32.AND P1, PT, R214, 0xa0, PT ;  /* 0x000000a0d600780c */ /* 0x000fe20003f26070 */
[----:B------:R-:W-:Y:S01]  /*3560*/  BSSY.RECONVERGENT B0, `(.L_x_9244) ;  /* 0x000008b000007945 */ /* 0x000fe20003800200 */
[----:B------:R-:W-:-:S11]  /*3570*/  LOP3.LUT R216, R216, 0xfffffbff, RZ, 0xc0, !PT ;  /* 0xfffffbffd8d87812 */ /* 0x000fd600078ec0ff */
[----:B------:R-:W-:Y:S01]  /*3580*/  @P1 LOP3.LUT R216, R216, 0x400, RZ, 0xfc, !PT ;  /* 0x00000400d8d81812 */ /* 0x000fe200078efcff */
[----:B------:R-:W-:Y:S06]  /*3590*/  @!P1 BRA `(.L_x_9245) ;  /* 0x00000008001c9947 */ /* 0x000fec0003800000 */
[----:B------:R-:W-:Y:S01]  /*35a0*/  ISETP.NE.U32.AND P1, PT, RZ, UR4, PT ;  /* 0x00000004ff007c0c */ /* 0x000fe2000bf25070 */
[----:B------:R-:W4:Y:S03]  /*35b0*/  @P0 LDC.64 R8, c[0x0][0x390] ;  /* 0x0000e400ff080b82 */ /* 0x000f260000000a00 */
[----:B------:R-:W-:-:S13]  /*35c0*/  ISETP.NE.AND.EX P1, PT, RZ, UR5, PT, P1 ;  /* 0x00000005ff007c0c */ /* 0x000fda000bf25310 */
[----:B------:R-:W0:Y:S01]  /*35d0*/  @P1 LDC.64 R6, c[0x0][0x3a0] ;  /* 0x0000e800ff061b82 */ /* 0x000e220000000a00 */
[----:B----4-:R-:W-:-:S05]  /*35e0*/  @P0 IMAD.WIDE.U32 R8, R221, 0x10, R8 ;  /* 0x00000010dd080825 */ /* 0x010fca00078e0008 */
[----:B------:R4:W5:Y:S01]  /*35f0*/  @P0 LDG.E.128 R36, desc[UR6][R8.64] ;  /* 0x0000000608240981 */ /* 0x000962000c1e1d00 */
[----:B0-----:R-:W-:-:S05]  /*3600*/  @P1 IMAD.WIDE.U32 R6, R219, 0x10, R6 ;  /* 0x00000010db061825 */ /* 0x001fca00078e0006 */
[----:B------:R4:W5:Y:S01]  /*3610*/  @P1 LDG.E.128 R32, desc[UR6][R6.64] ;  /* 0x0000000606201981 */ /* 0x000962000c1e1d00 */
[----:B------:R-:W-:Y:S05]  /*3620*/  @!P1 BRA `(.L_x_9246) ;  /* 0x0000000000f89947 */ /* 0x000fea0003800000 */
[----:B------:R-:W-:Y:S01]  /*3630*/  ISETP.GT.AND P1, PT, R220, RZ, PT ;  /* 0x000000ffdc00720c */ /* 0x000fe20003f24270 */
[--C-:B-----5:R-:W-:Y:S02]  /*3640*/  HADD2.F32 R12, -RZ, R32.reuse.H0_H0 ;  /* 0x20000020ff0c7230 */ /* 0x120fe40000004100 */
[----:B------:R-:W-:Y:S02]  /*3650*/  HADD2.F32 R10, -RZ, R33.H0_H0 ;  /* 0x20000021ff0a7230 */ /* 0x000fe40000004100 */
[----:B------:R-:W-:-:S08]  /*3660*/  HADD2.F32 R11, -RZ, R32.H1_H1 ;  /* 0x30000020ff0b7230 */ /* 0x000fd00000004100 */
[----:B----4-:R-:W0:Y:S01]  /*3670*/  @P1 LDC R6, c[0x0][0x40c] ;  /* 0x00010300ff061b82 */ /* 0x010e220000000800 */
[--C-:B------:R-:W-:Y:S02]  /*3680*/  @P1 HADD2.F32 R5, -RZ, R36.reuse.H0_H0 ;  /* 0x20000024ff051230 */ /* 0x100fe40000004100 */
[----:B------:R-:W-:-:S05]  /*3690*/  @P1 HADD2.F32 R8, -RZ, R36.H1_H1 ;  /* 0x30000024ff081230 */ /* 0x000fca0000004100 */
[----:B------:R-:W4:Y:S08]  /*36a0*/  @P1 LDC R9, c[0x0][0x40c] ;  /* 0x00010300ff091b82 */ /* 0x000f300000000800 */
[----:B-123--:R-:W1:Y:S08]  /*36b0*/  @P1 LDC R162, c[0x0][0x40c] ;  /* 0x00010300ffa21b82 */ /* 0x00ee700000000800 */
[----:B------:R-:W2:Y:S01]  /*36c0*/  @P1 LDC R160, c[0x0][0x40c] ;  /* 0x00010300ffa01b82 */ /* 0x000ea20000000800 */
[----:B0-----:R-:W-:Y:S01]  /*36d0*/  @P1 FMUL.FTZ R7, R5, R6 ;  /* 0x0000000605071220 */ /* 0x001fe20000410000 */
[----:B------:R-:W-:-:S02]  /*36e0*/  @P1 HADD2.F32 R5, -RZ, R100.H0_H0 ;  /* 0x20000064ff051230 */ /* 0x000fc40000004100 */
[----:B------:R-:W-:-:S03]  /*36f0*/  @P1 HADD2.F32 R6, -RZ, R100.H1_H1 ;  /* 0x30000064ff061230 */ /* 0x000fc60000004100 */
[----:B------:R-:W-:Y:S01]  /*3700*/  @P1 FFMA.FTZ R12, R7, R5, R12 ;  /* 0x00000005070c1223 */ /* 0x000fe2000001000c */
[----:B------:R-:W0:Y:S01]  /*3710*/  @P1 LDC R224, c[0x0][0x40c] ;  /* 0x00010300ffe01b82 */ /* 0x000e220000000800 */
[--C-:B------:R-:W-:Y:S02]  /*3720*/  @P1 HADD2.F32 R5, -RZ, R37.reuse.H1_H1 ;  /* 0x30000025ff051230 */ /* 0x100fe40000004100 */
[----:B----4-:R-:W-:Y:S01]  /*3730*/  @P1 FMUL.FTZ R8, R8, R9 ;  /* 0x0000000908081220 */ /* 0x010fe20000410000 */
[----:B------:R-:W-:-:S03]  /*3740*/  @P1 HADD2.F32 R9, -RZ, R37.H0_H0 ;  /* 0x20000025ff091230 */ /* 0x000fc60000004100 */
[----:B------:R-:W-:Y:S01]  /*3750*/  @P1 FFMA.FTZ R11, R8, R6, R11 ;  /* 0x00000006080b1223 */ /* 0x000fe2000001000b */
[--C-:B------:R-:W-:Y:S01]  /*3760*/  @P1 HADD2.F32 R6, -RZ, R101.reuse.H1_H1 ;  /* 0x30000065ff061230 */ /* 0x100fe20000004100 */
[----:B------:R-:W3:Y:S01]  /*3770*/  @P1 LDC R161, c[0x0][0x40c] ;  /* 0x00010300ffa11b82 */ /* 0x000ee20000000800 */
[----:B-1----:R-:W-:Y:S01]  /*3780*/  @P1 FMUL.FTZ R162, R5, R162 ;  /* 0x000000a205a21220 */ /* 0x002fe20000410000 */
[----:B------:R-:W-:Y:S02]  /*3790*/  @P1 HADD2.F32 R5, -RZ, R101.H0_H0 ;  /* 0x20000065ff051230 */ /* 0x000fe40000004100 */
[----:B------:R-:W-:-:S04]  /*37a0*/  @P1 HADD2.F32 R8, -RZ, R38.H0_H0 ;  /* 0x20000026ff081230 */ /* 0x000fc80000004100 */
[----:B------:R-:W1:Y:S01]  /*37b0*/  @P1 LDC R163, c[0x0][0x40c] ;  /* 0x00010300ffa31b82 */ /* 0x000e620000000800 */
[----:B--2---:R-:W-:Y:S01]  /*37c0*/  @P1 FMUL.FTZ R7, R9, R160 ;  /* 0x000000a009071220 */ /* 0x004fe20000410000 */
[----:B------:R-:W-:Y:S02]  /*37d0*/  HADD2.F32 R9, -RZ, R33.H1_H1 ;  /* 0x30000021ff097230 */ /* 0x000fe40000004100 */
[----:B------:R-:W-:Y:S02]  /*37e0*/  @P1 HADD2.F32 R160, -RZ, R38.H1_H1 ;  /* 0x30000026ffa01230 */ /* 0x000fe40000004100 */
[----:B------:R-:W-:Y:S01]  /*37f0*/  @P1 FFMA.FTZ R10, R7, R5, R10 ;  /* 0x00000005070a1223 */ /* 0x000fe2000001000a */
[----:B------:R-:W-:Y:S02]  /*3800*/  @P1 HADD2.F32 R5, -RZ, R39.H0_H0 ;  /* 0x20000027ff051230 */ /* 0x000fe40000004100 */
[----:B------:R-:W-:Y:S01]  /*3810*/  @P1 FFMA.FTZ R9, R162, R6, R9 ;  /* 0x00000006a2091223 */ /* 0x000fe20000010009 */
[----:B------:R-:W2:Y:S01]  /*3820*/  @P1 LDC R227, c[0x0][0x40c] ;  /* 0x00010300ffe31b82 */ /* 0x000ea20000000800 */
[----:B------:R-:W-:-:S02]  /*3830*/  HADD2.F32 R7, -RZ, R34.H1_H1 ;  /* 0x30000022ff077230 */ /* 0x000fc40000004100 */
[----:B0-----:R-:W-:Y:S01]  /*3840*/  @P1 FMUL.FTZ R225, R5, R224 ;  /* 0x000000e005e11220 */ /* 0x001fe20000410000 */
[----:B------:R-:W-:Y:S02]  /*3850*/  @P1 HADD2.F32 R224, -RZ, R39.H1_H1 ;  /* 0x30000027ffe01230 */ /* 0x000fe40000004100 */
[--C-:B------:R-:W-:Y:S02]  /*3860*/  HADD2.F32 R6, -RZ, R35.reuse.H0_H0 ;  /* 0x20000023ff067230 */ /* 0x100fe40000004100 */
[----:B---3--:R-:W-:Y:S01]  /*3870*/  @P1 FMUL.FTZ R223, R8, R161 ;  /* 0x000000a108df1220 */ /* 0x008fe20000410000 */
[----:B------:R-:W-:Y:S02]  /*3880*/  HADD2.F32 R8, -RZ, R34.H0_H0 ;  /* 0x20000022ff087230 */ /* 0x000fe40000004100 */
[----:B------:R-:W-:Y:S02]  /*3890*/  HADD2.F32 R5, -RZ, R35.H1_H1 ;  /* 0x30000023ff057230 */ /* 0x000fe40000004100 */
[----:B------:R-:W-:-:S02]  /*38a0*/  @P1 HADD2.F32 R161, -RZ, R102.H1_H1 ;  /* 0x30000066ffa11230 */ /* 0x000fc40000004100 */
[--C-:B------:R-:W-:Y:S02]  /*38b0*/  @P1 HADD2.F32 R162, -RZ, R103.reuse.H0_H0 ;  /* 0x20000067ffa21230 */ /* 0x100fe40000004100 */
[----:B-1----:R-:W-:Y:S01]  /*38c0*/  @P1 FMUL.FTZ R222, R160, R163 ;  /* 0x000000a3a0de1220 */ /* 0x002fe20000410000 */
[----:B------:R-:W-:Y:S02]  /*38d0*/  @P1 HADD2.F32 R160, -RZ, R102.H0_H0 ;  /* 0x20000066ffa01230 */ /* 0x000fe40000004100 */
[----:B------:R-:W-:Y:S02]  /*38e0*/  @P1 HADD2.F32 R163, -RZ, R103.H1_H1 ;  /* 0x30000067ffa31230 */ /* 0x000fe40000004100 */
[----:B------:R-:W-:Y:S01]  /*38f0*/  @P1 FFMA.FTZ R7, R222, R161, R7 ;  /* 0x000000a1de071223 */ /* 0x000fe20000010007 */
[----:B------:R-:W-:Y:S01]  /*3900*/  @P1 FFMA.FTZ R6, R225, R162, R6 ;  /* 0x000000a2e1061223 */ /* 0x000fe20000010006 */
[----:B------:R-:W-:Y:S01]  /*3910*/  @P1 FFMA.FTZ R8, R223, R160, R8 ;  /* 0x000000a0df081223 */ /* 0x000fe20000010008 */
[----:B------:R-:W-:Y:S01]  /*3920*/  F2FP.F16.F32.PACK_AB R160, RZ, R12 ;  /* 0x0000000cffa0723e */ /* 0x000fe200000000ff */
[----:B--2---:R-:W-:Y:S01]  /*3930*/  @P1 FMUL.FTZ R224, R224, R227 ;  /* 0x000000e3e0e01220 */ /* 0x004fe20000410000 */
        /* <DEDUP_REMOVED lines=13> */
.L_x_9246:
[----:B----4-:R-:W0:Y:S01]  /*3a10*/  @P0 LDC R6, c[0x0][0x40c] ;  /* 0x00010300ff060b82 */ /* 0x010e220000000800 */
[--C-:B-----5:R-:W-:Y:S02]  /*3a20*/  @P0 HADD2.F32 R5, -RZ, R36.reuse.H0_H0 ;  /* 0x20000024ff050230 */ /* 0x120fe40000004100 */
[----:B------:R-:W-:Y:S02]  /*3a30*/  HFMA2 R11, -RZ, RZ, 0, 0 ;  /* 0x00000000ff0b7431 */ /* 0x000fe400000001ff */
[----:B------:R-:W-:Y:S01]  /*3a40*/  @P0 HADD2.F32 R7, -RZ, R36.H1_H1 ;  /* 0x30000024ff070230 */ /* 0x000fe20000004100 */
[----:B------:R-:W-:Y:S01]  /*3a50*/  MOV R12, RZ ;  /* 0x000000ff000c7202 */ /* 0x000fe20000000f00 */
[----:B------:R-:W-:Y:S02]  /*3a60*/  @P0 HADD2.F32 R10, -RZ, R100.H1_H1 ;  /* 0x30000064ff0a0230 */ /* 0x000fe40000004100 */
[----:B-123--:R-:W-:Y:S01]  /*3a70*/  @P0 HADD2.F32 R160, -RZ, R37.H1_H1 ;  /* 0x30000025ffa00230 */ /* 0x00efe20000004100 */
[----:B------:R-:W1:Y:S01]  /*3a80*/  @P0 LDC R8, c[0x0][0x40c] ;  /* 0x00010300ff080b82 */ /* 0x000e620000000800 */
[----:B------:R-:W-:-:S02]  /*3a90*/  @P0 HADD2.F32 R222, -RZ, R39.H0_H0 ;  /* 0x20000027ffde0230 */ /* 0x000fc40000004100 */
[----:B------:R-:W-:Y:S02]  /*3aa0*/  @P0 HADD2.F32 R224, -RZ, R39.H1_H1 ;  /* 0x30000027ffe00230 */ /* 0x000fe40000004100 */
[----:B------:R-:W-:-:S03]  /*3ab0*/  @P0 HADD2.F32 R227, -RZ, R103.H1_H1 ;  /* 0x30000067ffe30230 */ /* 0x000fc60000004100 */
        /* <DEDUP_REMOVED lines=11> */
[----:B------:R-:W-:Y:S01]  /*3b70*/  MOV R10, RZ ;  /* 0x000000ff000a7202 */ /* 0x000fe20000000f00 */
[----:B------:R-:W1:Y:S01]  /*3b80*/  @P0 LDC R223, c[0x0][0x40c] ;  /* 0x00010300ffdf0b82 */ /* 0x000e620000000800 */
[----:B--2---:R-:W-:Y:S01]  /*3b90*/  @P0 FMUL.FTZ R160, R160, R161 ;  /* 0x000000a1a0a00220 */ /* 0x004fe20000410000 */
[----:B------:R-:W-:-:S02]  /*3ba0*/  @P0 HADD2.F32 R161, -RZ, R38.H1_H1 ;  /* 0x30000026ffa10230 */ /* 0x000fc40000004100 */
[----:B------:R-:W-:-:S04]  /*3bb0*/  @P0 HADD2.F32 R5, -RZ, R101.H0_H0 ;  /* 0x20000065ff050230 */ /* 0x000fc80000004100 */
[----:B------:R-:W2:Y:S01]  /*3bc0*/  @P0 LDC R163, c[0x0][0x40c] ;  /* 0x00010300ffa30b82 */ /* 0x000ea20000000800 */
        /* <DEDUP_REMOVED lines=8> */
[----:B0-----:R-:W-:Y:S01]  /*3c50*/  @P0 FMUL.FTZ R161, R161, R162 ;  /* 0x000000a2a1a10220 */ /* 0x001fe20000410000 */
[----:B------:R-:W-:-:S02]  /*3c60*/  @P0 HADD2.F32 R162, -RZ, R102.H1_H1 ;  /* 0x30000066ffa20230 */ /* 0x000fc40000004100 */
        /* <DEDUP_REMOVED lines=21> */
.L_x_9247:
[----:B------:R-:W0:Y:S01]  /*3dc0*/  LDC.64 R222, c[0x0][0x3a8] ;  /* 0x0000ea00ffde7b82 */ /* 0x000e220000000a00 */
[----:B------:R-:W-:Y:S01]  /*3dd0*/  IADD3 R221, PT, PT, R221, 0x20, RZ ;  /* 0x00000020dddd7810 */ /* 0x000fe20007ffe0ff */
[C---:B0-----:R-:W-:Y:S01]  /*3de0*/  IMAD.WIDE.U32 R222, R219.reuse, 0x10, R222 ;  /* 0x00000010dbde7825 */ /* 0x041fe200078e00de */
[----:B------:R-:W-:-:S04]  /*3df0*/  IADD3 R219, PT, PT, R219, 0x20, RZ ;  /* 0x00000020dbdb7810 */ /* 0x000fc80007ffe0ff */
[----:B------:R4:W-:Y:S03]  /*3e00*/  STG.E.128 desc[UR6][R222.64], R160 ;  /* 0x000000a0de007986 */ /* 0x0009e6000c101d06 */
.L_x_9245:
[----:B------:R-:W-:Y:S05]  /*3e10*/  BSYNC.RECONVERGENT B0 ;  /* 0x0000000000007941 */ /* 0x000fea0003800200 */
.L_x_9244:
[----:B------:R-:W-:Y:S01]  /*3e20*/  ISETP.GE.U32.AND P1, PT, R214, 0xc0, PT ;  /* 0x000000c0d600780c */ /* 0x000fe20003f26070 */
[----:B------:R-:W-:Y:S01]  /*3e30*/  BSSY.RECONVERGENT B0, `(.L_x_9248) ;  /* 0x000008c000007945 */ /* 0x000fe20003800200 */
[----:B------:R-:W-:-:S11]  /*3e40*/  LOP3.LUT R216, R216, 0xfffffeff, RZ, 0xc0, !PT ;  /* 0xfffffeffd8d87812 */ /* 0x000fd600078ec0ff */
[----:B------:R-:W-:Y:S01]  /*3e50*/  @P1 LOP3.LUT R216, R216, 0x100, RZ, 0xfc, !PT ;  /* 0x00000100d8d81812 */ /* 0x000fe200078efcff */
[----:B------:R-:W-:Y:S06]  /*3e60*/  @!P1 BRA `(.L_x_9249) ;  /* 0x0000000800209947 */ /* 0x000fec0003800000 */
[----:B------:R-:W-:Y:S01]  /*3e70*/  ISETP.NE.U32.AND P1, PT, RZ, UR4, PT ;  /* 0x00000004ff007c0c */ /* 0x000fe2000bf25070 */
[----:B01234-:R-:W0:Y:S03]  /*3e80*/  @P0 LDC.64 R160, c[0x0][0x390] ;  /* 0x0000e400ffa00b82 */ /* 0x01fe260000000a00 */
        /* <DEDUP_REMOVED lines=8> */
[----:B-----5:R-:W-:-:S12]  /*3f10*/  HADD2.F32 R4, -RZ, R32.H0_H0 ;  /* 0x20000020ff047230 */ /* 0x020fd80000004100 */
[----:B0-----:R-:W0:Y:S01]  /*3f20*/  @P1 LDC R3, c[0x0][0x40c] ;  /* 0x00010300ff031b82 */ /* 0x001e220000000800 */
[--C-:B------:R-:W-:Y:S02]  /*3f30*/  @P1 HADD2.F32 R0, -RZ, R36.reuse.H0_H0 ;  /* 0x20000024ff001230 */ /* 0x100fe40000004100 */
[----:B------:R-:W-:Y:S02]  /*3f40*/  @P1 HADD2.F32 R2, -RZ, R36.H1_H1 ;  /* 0x30000024ff021230 */ /* 0x000fe40000004100 */
[----:B------:R-:W-:Y:S02]  /*3f50*/  @P1 HADD2.F32 R162, -RZ, R37.H0_H0 ;  /* 0x20000025ffa21230 */ /* 0x000fe40000004100 */
[----:B------:R-:W-:Y:S01]  /*3f60*/  @P1 HADD2.F32 R180, -RZ, R38.H1_H1 ;  /* 0x30000026ffb41230 */ /* 0x000fe20000004100 */
[----:B------:R-:W1:Y:S08]  /*3f70*/  @P1 LDC R163, c[0x0][0x40c] ;  /* 0x00010300ffa31b82 */ /* 0x000e700000000800 */
[----:B------:R-:W2:Y:S08]  /*3f80*/  @P1 LDC R177, c[0x0][0x40c] ;  /* 0x00010300ffb11b82 */ /* 0x000eb00000000800 */
[----:B------:R-:W3:Y:S01]  /*3f90*/  @P1 LDC R178, c[0x0][0x40c] ;  /* 0x00010300ffb21b82 */ /* 0x000ee20000000800 */
[----:B0-----:R-:W-:Y:S01]  /*3fa0*/  @P1 FMUL.FTZ R161, R0, R3 ;  /* 0x0000000300a11220 */ /* 0x001fe20000410000 */
[----:B------:R-:W-:-:S02]  /*3fb0*/  HADD2.F32 R3, -RZ, R32.H1_H1 ;  /* 0x30000020ff037230 */ /* 0x000fc40000004100 */
[----:B------:R-:W-:-:S04]  /*3fc0*/  @P1 HADD2.F32 R0, -RZ, R88.H0_H0 ;  /* 0x20000058ff001230 */ /* 0x000fc80000004100 */
[----:B------:R-:W0:Y:S01]  /*3fd0*/  @P1 LDC R225, c[0x0][0x40c] ;  /* 0x00010300ffe11b82 */ /* 0x000e220000000800 */
[----:B-1----:R-:W-:Y:S01]  /*3fe0*/  @P1 FMUL.FTZ R160, R2, R163 ;  /* 0x000000a302a01220 */ /* 0x002fe20000410000 */
[----:B------:R-:W-:Y:S02]  /*3ff0*/  @P1 HADD2.F32 R2, -RZ, R88.H1_H1 ;  /* 0x30000058ff021230 */ /* 0x000fe40000004100 */
[----:B------:R-:W-:Y:S01]  /*4000*/  @P1 FFMA.FTZ R4, R161, R0, R4 ;  /* 0x00000000a1041223 */ /* 0x000fe20000010004 */
[----:B------:R-:W-:Y:S02]  /*4010*/  HADD2.F32 R163, -RZ, R33.H0_H0 ;  /* 0x20000021ffa37230 */ /* 0x000fe40000004100 */
[----:B------:R-:W-:Y:S02]  /*4020*/  @P1 HADD2.F32 R161, -RZ, R37.H1_H1 ;  /* 0x30000025ffa11230 */ /* 0x000fe40000004100 */
[----:B------:R-:W-:Y:S01]  /*4030*/  @P1 FFMA.FTZ R3, R160, R2, R3 ;  /* 0x00000002a0031223 */ /* 0x000fe20000010003 */
[----:B------:R-:W1:Y:S01]  /*4040*/  @P1 LDC R179, c[0x0][0x40c] ;  /* 0x00010300ffb31b82 */ /* 0x000e620000000800 */
[----:B------:R-:W-:-:S02]  /*4050*/  @P1 HADD2.F32 R160, -RZ, R89.H0_H0 ;  /* 0x20000059ffa01230 */ /* 0x000fc40000004100 */
[----:B--2---:R-:W-:Y:S01]  /*4060*/  @P1 FMUL.FTZ R162, R162, R177 ;  /* 0x000000b1a2a21220 */ /* 0x004fe20000410000 */
[----:B------:R-:W-:Y:S01]  /*4070*/  @!P1 MOV R2, R163 ;  /* 0x000000a300029202 */ /* 0x000fe20000000f00 */
[----:B------:R-:W-:Y:S02]  /*4080*/  HADD2.F32 R0, -RZ, R33.H1_H1 ;  /* 0x30000021ff007230 */ /* 0x000fe40000004100 */
[----:B------:R-:W-:Y:S01]  /*4090*/  @P1 FFMA.FTZ R2, R162, R160, R163 ;  /* 0x000000a0a2021223 */ /* 0x000fe200000100a3 */
[----:B------:R-:W-:Y:S01]  /*40a0*/  @P1 HADD2.F32 R160, -RZ, R39.H0_H0 ;  /* 0x20000027ffa01230 */ /* 0x000fe20000004100 */
[----:B------:R-:W2:Y:S01]  /*40b0*/  @P1 LDC R223, c[0x0][0x40c] ;  /* 0x00010300ffdf1b82 */ /* 0x000ea20000000800 */
[----:B---3--:R-:W-:Y:S01]  /*40c0*/  @P1 FMUL.FTZ R177, R161, R178 ;  /* 0x000000b2a1b11220 */ /* 0x008fe20000410000 */
[----:B------:R-:W-:Y:S02]  /*40d0*/  @P1 HADD2.F32 R161, -RZ, R89.H1_H1 ;  /* 0x30000059ffa11230 */ /* 0x000fe40000004100 */
[----:B------:R-:W-:-:S02]  /*40e0*/  @P1 HADD2.F32 R178, -RZ, R38.H0_H0 ;  /* 0x20000026ffb21230 */ /* 0x000fc40000004100 */
[----:B------:R-:W-:Y:S02]  /*40f0*/  @P1 HADD2.F32 R162, -RZ, R91.H0_H0 ;  /* 0x2000005bffa21230 */ /* 0x000fe40000004100 */
[----:B------:R-:W-:Y:S01]  /*4100*/  @P1 FFMA.FTZ R0, R177, R161, R0 ;  /* 0x000000a1b1001223 */ /* 0x000fe20000010000 */
[----:B------:R-:W3:Y:S01]  /*4110*/  @P1 LDC R226, c[0x0][0x40c] ;  /* 0x00010300ffe21b82 */ /* 0x000ee20000000800 */
[----:B0-----:R-:W-:Y:S01]  /*4120*/  @P1 FMUL.FTZ R224, R160, R225 ;  /* 0x000000e1a0e01220 */ /* 0x001fe20000410000 */
[----:B------:R-:W-:Y:S02]  /*4130*/  @P1 HADD2.F32 R225, -RZ, R39.H1_H1 ;  /* 0x30000027ffe11230 */ /* 0x000fe40000004100 */
[----:B------:R-:W-:Y:S02]  /*4140*/  HADD2.F32 R177, -RZ, R34.H0_H0 ;  /* 0x20000022ffb17230 */ /* 0x000fe40000004100 */
[----:B------:R-:W-:Y:S02]  /*4150*/  @P1 HADD2.F32 R160, -RZ, R90.H0_H0 ;  /* 0x2000005affa01230 */ /* 0x000fe40000004100 */
[----:B-1----:R-:W-:Y:S01]  /*4160*/  @P1 FMUL.FTZ R222, R178, R179 ;  /* 0x000000b3b2de1220 */ /* 0x002fe20000410000 */
[----:B------:R-:W-:-:S02]  /*4170*/  HADD2.F32 R178, -RZ, R34.H1_H1 ;  /* 0x30000022ffb27230 */ /* 0x000fc40000004100 */
[----:B------:R-:W-:Y:S02]  /*4180*/  HADD2.F32 R179, -RZ, R35.H0_H0 ;  /* 0x20000023ffb37230 */ /* 0x000fe40000004100 */
[----:B------:R-:W-:Y:S01]  /*4190*/  @P1 FFMA.FTZ R177, R222, R160, R177 ;  /* 0x000000a0deb11223 */ /* 0x000fe200000100b1 */
[----:B------:R-:W-:Y:S01]  /*41a0*/  @P1 HADD2.F32 R161, -RZ, R90.H1_H1 ;  /* 0x3000005affa11230 */ /* 0x000fe20000004100 */
[----:B------:R-:W-:Y:S01]  /*41b0*/  F2FP.F16.F32.PACK_AB R160, RZ, R4 ;  /* 0x00000004ffa0723e */ /* 0x000fe200000000ff */
[----:B------:R-:W-:Y:S02]  /*41c0*/  @P1 HADD2.F32 R163, -RZ, R91.H1_H1 ;  /* 0x3000005bffa31230 */ /* 0x000fe40000004100 */
[----:B--2---:R-:W-:Y:S01]  /*41d0*/  @P1 FMUL.FTZ R223, R180, R223 ;  /* 0x000000dfb4df1220 */ /* 0x004fe20000410000 */
[----:B------:R-:W-:Y:S02]  /*41e0*/  HADD2.F32 R180, -RZ, R35.H1_H1 ;  /* 0x30000023ffb47230 */ /* 0x000fe40000004100 */
[----:B------:R-:W-:Y:S01]  /*41f0*/  @P1 FFMA.FTZ R179, R224, R162, R179 ;  /* 0x000000a2e0b31223 */ /* 0x000fe200000100b3 */
[----:B------:R-:W-:Y:S01]  /*4200*/  F2FP.F16.F32.PACK_AB R162, RZ, R2 ;  /* 0x00000002ffa2723e */ /* 0x000fe200000000ff */
[----:B------:R-:W-:Y:S01]  /*4210*/  @P1 FFMA.FTZ R178, R223, R161, R178 ;  /* 0x000000a1dfb21223 */ /* 0x000fe200000100b2 */
[----:B------:R-:W-:-:S02]  /*4220*/  F2FP.F16.F32.PACK_AB R161, RZ, R3 ;  /* 0x00000003ffa1723e */ /* 0x000fc400000000ff */
[----:B------:R-:W-:Y:S01]  /*4230*/  F2FP.F16.F32.PACK_AB R222, RZ, R0 ;  /* 0x00000000ffde723e */ /* 0x000fe200000000ff */
[----:B---3--:R-:W-:Y:S01]  /*4240*/  @P1 FMUL.FTZ R225, R225, R226 ;  /* 0x000000e2e1e11220 */ /* 0x008fe20000410000 */
[----:B------:R-:W-:Y:S02]  /*4250*/  F2FP.F16.F32.PACK_AB R223, RZ, R177 ;  /* 0x000000b1ffdf723e */ /* 0x000fe400000000ff */
[----:B------:R-:W-:Y:S01]  /*4260*/  F2FP.F16.F32.PACK_AB R224, RZ, R178 ;  /* 0x000000b2ffe0723e */ /* 0x000fe200000000ff */
[----:B------:R-:W-:Y:S01]  /*4270*/  @P1 FFMA.FTZ R180, R225, R163, R180 ;  /* 0x000000a3e1b41223 */ /* 0x000fe200000100b4 */
[----:B------:R-:W-:Y:S02]  /*4280*/  F2FP.F16.F32.PACK_AB R225, RZ, R179 ;  /* 0x000000b3ffe1723e */ /* 0x000fe400000000ff */
[----:B------:R-:W-:Y:S02]  /*4290*/  PRMT R160, R160, 0x5410, R161 ;  /* 0x00005410a0a07816 */ /* 0x000fe400000000a1 */
[----:B------:R-:W-:-:S02]  /*42a0*/  F2FP.F16.F32.PACK_AB R163, RZ, R180 ;  /* 0x000000b4ffa3723e */ /* 0x000fc400000000ff */
[----:B------:R-:W-:Y:S02]  /*42b0*/  PRMT R161, R162, 0x5410, R222 ;  /* 0x00005410a2a17816 */ /* 0x000fe400000000de */
[----:B------:R-:W-:Y:S02]  /*42c0*/  PRMT R162, R223, 0x5410, R224 ;  /* 0x00005410dfa27816 */ /* 0x000fe400000000e0 */
[----:B------:R-:W-:Y:S01]  /*42d0*/  PRMT R163, R225, 0x5410, R163 ;  /* 0x00005410e1a37816 */ /* 0x000fe200000000a3 */
[----:B------:R-:W-:Y:S06]  /*42e0*/  BRA `(.L_x_9251) ;  /* 0x0000000000ec7947 */ /* 0x000fec0003800000 */
.L_x_9250:
[----:B0-----:R-:W0:Y:S01]  /*42f0*/  @P0 LDC R3, c[0x0][0x40c] ;  /* 0x00010300ff030b82 */ /* 0x001e220000000800 */
[--C-:B-----5:R-:W-:Y:S02]  /*4300*/  @P0 HADD2.F32 R0, -RZ, R36.reuse.H0_H0 ;  /* 0x20000024ff000230 */ /* 0x120fe40000004100 */
[----:B------:R-:W-:Y:S02]  /*4310*/  HFMA2 R4, -RZ, RZ, 0, 0 ;  /* 0x00000000ff047431 */ /* 0x000fe400000001ff */
[----:B------:R-:W-:Y:S02]  /*4320*/  @P0 HADD2.F32 R2, -RZ, R36.H1_H1 ;  /* 0x30000024ff020230 */ /* 0x000fe40000004100 */
[--C-:B------:R-:W-:Y:S02]  /*4330*/  @P0 HADD2.F32 R161, -RZ, R88.reuse.H0_H0 ;  /* 0x20000058ffa10230 */ /* 0x100fe40000004100 */
[----:B------:R-:W-:Y:S01]  /*4340*/  @P0 HADD2.F32 R177, -RZ, R88.H1_H1 ;  /* 0x30000058ffb10230 */ /* 0x000fe20000004100 */
[----:B------:R-:W1:Y:S01]  /*4350*/  @P0 LDC R163, c[0x0][0x40c] ;  /* 0x00010300ffa30b82 */ /* 0x000e620000000800 */
[----:B------:R-:W-:-:S02]  /*4360*/  @P0 HADD2.F32 R160, -RZ, R37.H0_H0 ;  /* 0x20000025ffa00230 */ /* 0x000fc40000004100 */
[----:B------:R-:W-:Y:S02]  /*4370*/  @P0 HADD2.F32 R162, -RZ, R37.H1_H1 ;  /* 0x30000025ffa20230 */ /* 0x000fe40000004100 */
[--C-:B------:R-:W-:Y:S02]  /*4380*/  @P0 HADD2.F32 R222, -RZ, R39.reuse.H0_H0 ;  /* 0x20000027ffde0230 */ /* 0x100fe40000004100 */
[----:B------:R-:W-:Y:S01]  /*4390*/  @P0 HADD2.F32 R224, -RZ, R39.H1_H1 ;  /* 0x30000027ffe00230 */ /* 0x000fe20000004100 */
[----:B------:R-:W2:Y:S08]  /*43a0*/  @P0 LDC R179, c[0x0][0x40c] ;  /* 0x00010300ffb30b82 */ /* 0x000eb00000000800 */
[----:B------:R-:W3:Y:S01]  /*43b0*/  @P0 LDC R223, c[0x0][0x40c] ;  /* 0x00010300ffdf0b82 */ /* 0x000ee20000000800 */
[----:B0-----:R-:W-:Y:S01]  /*43c0*/  @P0 FMUL.FTZ R0, R0, R3 ;  /* 0x0000000300000220 */ /* 0x001fe20000410000 */
[----:B------:R-:W-:-:S03]  /*43d0*/  MOV R3, RZ ;  /* 0x000000ff00037202 */ /* 0x000fc60000000f00 */
[----:B------:R-:W-:Y:S01]  /*43e0*/  @P0 FMUL.FTZ R4, R0, R161 ;  /* 0x000000a100040220 */ /* 0x000fe20000410000 */
[--C-:B------:R-:W-:Y:S01]  /*43f0*/  @P0 HADD2.F32 R161, -RZ, R89.reuse.H0_H0 ;  /* 0x20000059ffa10230 */ /* 0x100fe20000004100 */
[----:B------:R-:W-:Y:S01]  /*4400*/  MOV R0, RZ ;  /* 0x000000ff00007202 */ /* 0x000fe20000000f00 */
[----:B------:R-:W0:Y:S01]  /*4410*/  @P0 LDC R225, c[0x0][0x40c] ;  /* 0x00010300ffe10b82 */ /* 0x000e220000000800 */
[----:B-1----:R-:W-:Y:S01]  /*4420*/  @P0 FMUL.FTZ R2, R2, R163 ;  /* 0x000000a302020220 */ /* 0x002fe20000410000 */
[----:B------:R-:W-:-:S03]  /*4430*/  @P0 HADD2.F32 R163, -RZ, R89.H1_H1 ;  /* 0x30000059ffa30230 */ /* 0x000fc60000004100 */
[----:B------:R-:W-:Y:S01]  /*4440*/  @P0 FMUL.FTZ R3, R2, R177 ;  /* 0x000000b102030220 */ /* 0x000fe20000410000 */
[--C-:B------:R-:W-:Y:S02]  /*4450*/  @P0 HADD2.F32 R177, -RZ, R38.reuse.H0_H0 ;  /* 0x20000026ffb10230 */ /* 0x100fe40000004100 */
[----:B------:R-:W-:Y:S01]  /*4460*/  HFMA2 R2, -RZ, RZ, 0, 0 ;  /* 0x00000000ff027431 */ /* 0x000fe200000001ff */
[----:B------:R-:W1:Y:S01]  /*4470*/  @P0 LDC R178, c[0x0][0x40c] ;  /* 0x00010300ffb20b82 */ /* 0x000e620000000800 */
[----:B--2---:R-:W-:Y:S01]  /*4480*/  @P0 FMUL.FTZ R160, R160, R179 ;  /* 0x000000b3a0a00220 */ /* 0x004fe20000410000 */
[----:B------:R-:W-:-:S03]  /*4490*/  @P0 HADD2.F32 R179, -RZ, R38.H1_H1 ;  /* 0x30000026ffb30230 */ /* 0x000fc60000004100 */
[----:B------:R-:W-:Y:S01]  /*44a0*/  @P0 FMUL.FTZ R2, R160, R161 ;  /* 0x000000a1a0020220 */ /* 0x000fe20000410000 */
[----:B------:R-:W-:Y:S02]  /*44b0*/  @P0 HADD2.F32 R161, -RZ, R90.H0_H0 ;  /* 0x2000005affa10230 */ /* 0x000fe40000004100 */
[----:B------:R-:W2:Y:S01]  /*44c0*/  @P0 LDC R180, c[0x0][0x40c] ;  /* 0x00010300ffb40b82 */ /* 0x000ea20000000800 */
[----:B---3--:R-:W-:Y:S01]  /*44d0*/  @P0 FMUL.FTZ R162, R162, R223 ;  /* 0x000000dfa2a20220 */ /* 0x008fe20000410000 */
[----:B------:R-:W-:-:S03]  /*44e0*/  @P0 HADD2.F32 R223, -RZ, R91.H0_H0 ;  /* 0x2000005bffdf0230 */ /* 0x000fc60000004100 */
[----:B------:R-:W-:Y:S01]  /*44f0*/  @P0 FMUL.FTZ R0, R162, R163 ;  /* 0x000000a3a2000220 */ /* 0x000fe20000410000 */
[----:B------:R-:W-:Y:S02]  /*4500*/  @P0 HADD2.F32 R163, -RZ, R90.H1_H1 ;  /* 0x3000005affa30230 */ /* 0x000fe40000004100 */
[----:B------:R-:W3:Y:S01]  /*4510*/  @P0 LDC R227, c[0x0][0x40c] ;  /* 0x00010300ffe30b82 */ /* 0x000ee20000000800 */
[----:B0-----:R-:W-:Y:S01]  /*4520*/  @P0 FMUL.FTZ R222, R222, R225 ;  /* 0x000000e1dede0220 */ /* 0x001fe20000410000 */
[----:B------:R-:W-:Y:S02]  /*4530*/  @P0 HADD2.F32 R225, -RZ, R91.H1_H1 ;  /* 0x3000005bffe10230 */ /* 0x000fe40000004100 */
[----:B-1----:R-:W-:Y:S01]  /*4540*/  @P0 FMUL.FTZ R160, R177, R178 ;  /* 0x000000b2b1a00220 */ /* 0x002fe20000410000 */
[----:B------:R-:W-:-:S03]  /*4550*/  HFMA2 R177, -RZ, RZ, 0, 0 ;  /* 0x00000000ffb17431 */ /* 0x000fc600000001ff */
[----:B------:R-:W-:Y:S01]  /*4560*/  @P0 FMUL.FTZ R177, R160, R161 ;  /* 0x000000a1a0b10220 */ /* 0x000fe20000410000 */
[----:B------:R-:W-:Y:S02]  /*4570*/  F2FP.F16.F32.PACK_AB R160, RZ, R4 ;  /* 0x00000004ffa0723e */ /* 0x000fe400000000ff */
[----:B------:R-:W-:Y:S01]  /*4580*/  F2FP.F16.F32.PACK_AB R161, RZ, R3 ;  /* 0x00000003ffa1723e */ /* 0x000fe200000000ff */
[----:B--2---:R-:W-:Y:S01]  /*4590*/  @P0 FMUL.FTZ R162, R179, R180 ;  /* 0x000000b4b3a20220 */ /* 0x004fe20000410000 */
[----:B------:R-:W-:Y:S02]  /*45a0*/  CS2R R178, SRZ ;  /* 0x0000000000b27805 */ /* 0x000fe4000001ff00 */
[----:B------:R-:W-:Y:S01]  /*45b0*/  MOV R180, RZ ;  /* 0x000000ff00b47202 */ /* 0x000fe20000000f00 */
[----:B------:R-:W-:Y:S01]  /*45c0*/  @P0 FMUL.FTZ R179, R222, R223 ;  /* 0x000000dfdeb30220 */ /* 0x000fe20000410000 */
[----:B------:R-:W-:Y:S01]  /*45d0*/  @P0 FMUL.FTZ R178, R162, R163 ;  /* 0x000000a3a2b20220 */ /* 0x000fe20000410000 */
[----:B------:R-:W-:-:S02]  /*45e0*/  F2FP.F16.F32.PACK_AB R162, RZ, R2 ;  /* 0x00000002ffa2723e */ /* 0x000fc400000000ff */
[----:B------:R-:W-:Y:S01]  /*45f0*/  F2FP.F16.F32.PACK_AB R163, RZ, R0 ;  /* 0x00000000ffa3723e */ /* 0x000fe200000000ff */
[----:B---3--:R-:W-:Y:S01]  /*4600*/  @P0 FMUL.FTZ R224, R224, R227 ;  /* 0x000000e3e0e00220 */ /* 0x008fe20000410000 */
[----:B------:R-:W-:Y:S02]  /*4610*/  F2FP.F16.F32.PACK_AB R222, RZ, R177 ;  /* 0x000000b1ffde723e */ /* 0x000fe400000000ff */
[----:B------:R-:W-:Y:S01]  /*4620*/  F2FP.F16.F32.PACK_AB R223, RZ, R178 ;  /* 0x000000b2ffdf723e */ /* 0x000fe200000000ff */
[----:B------:R-:W-:Y:S01]  /*4630*/  @P0 FMUL.FTZ R180, R224, R225 ;  /* 0x000000e1e0b40220 */ /* 0x000fe20000410000 */
[----:B------:R-:W-:Y:S02]  /*4640*/  F2FP.F16.F32.PACK_AB R224, RZ, R179 ;  /* 0x000000b3ffe0723e */ /* 0x000fe400000000ff */
[----:B------:R-:W-:Y:S02]  /*4650*/  PRMT R160, R160, 0x5410, R161 ;  /* 0x00005410a0a07816 */ /* 0x000fe400000000a1 */
[----:B------:R-:W-:-:S02]  /*4660*/  F2FP.F16.F32.PACK_AB R225, RZ, R180 ;  /* 0x000000b4ffe1723e */ /* 0x000fc400000000ff */
[----:B------:R-:W-:Y:S02]  /*4670*/  PRMT R161, R162, 0x5410, R163 ;  /* 0x00005410a2a17816 */ /* 0x000fe400000000a3 */
[----:B------:R-:W-:Y:S02]  /*4680*/  PRMT R162, R222, 0x5410, R223 ;  /* 0x00005410dea27816 */ /* 0x000fe400000000df */
[----:B------:R-:W-:-:S07]  /*4690*/  PRMT R163, R224, 0x5410, R225 ;  /* 0x00005410e0a37816 */ /* 0x000fce00000000e1 */
.L_x_9251:
[----:B------:R-:W0:Y:S01]  /*46a0*/  LDC.64 R222, c[0x0][0x3a8] ;  /* 0x0000ea00ffde7b82 */ /* 0x000e220000000a00 */
[----:B------:R-:W-:Y:S01]  /*46b0*/  IADD3 R221, PT, PT, R221, 0x20, RZ ;  /* 0x00000020dddd7810 */ /* 0x000fe20007ffe0ff */
[C---:B0-----:R-:W-:Y:S01]  /*46c0*/  IMAD.WIDE.U32 R222, R219.reuse, 0x10, R222 ;  /* 0x00000010dbde7825 */ /* 0x041fe200078e00de */
[----:B------:R-:W-:-:S04]  /*46d0*/  IADD3 R219, PT, PT, R219, 0x20, RZ ;  /* 0x00000020dbdb7810 */ /* 0x000fc80007ffe0ff */
[----:B------:R0:W-:Y:S03]  /*46e0*/  STG.E.128 desc[UR6][R222.64], R160 ;  /* 0x000000a0de007986 */ /* 0x0001e6000c101d06 */
.L_x_9249:
[----:B------:R-:W-:Y:S05]  /*46f0*/  BSYNC.RECONVERGENT B0 ;  /* 0x0000000000007941 */ /* 0x000fea0003800200 */
.L_x_9248:
        /* <DEDUP_REMOVED lines=15> */
[----:B-----5:R-:W-:Y:S02]  /*47f0*/  HADD2.F32 R181, -RZ, R32.H0_H0 ;  /* 0x20000020ffb57230 */ /* 0x020fe40000004100 */
[----:B------:R-:W-:-:S10]  /*4800*/  HADD2.F32 R183, -RZ, R33.H0_H0 ;  /* 0x20000021ffb77230 */ /* 0x000fd40000004100 */
[----:B0-----:R-:W0:Y:S01]  /*4810*/  @P1 LDC R161, c[0x0][0x40c] ;  /* 0x00010300ffa11b82 */ /* 0x001e220000000800 */
[--C-:B------:R-:W-:Y:S02]  /*4820*/  @P1 HADD2.F32 R160, -RZ, R36.reuse.H0_H0 ;  /* 0x20000024ffa01230 */ /* 0x100fe40000004100 */
[----:B------:R-:W-:Y:S02]  /*4830*/  @P1 HADD2.F32 R184, -RZ, R37.H0_H0 ;  /* 0x20000025ffb81230 */ /* 0x000fe40000004100 */
[----:B------:R-:W-:-:S03]  /*4840*/  @P1 HADD2.F32 R163, -RZ, R36.H1_H1 ;  /* 0x30000024ffa31230 */ /* 0x000fc60000004100 */
        /* <DEDUP_REMOVED lines=8> */
[----:B------:R-:W-:-:S05]  /*48d0*/  @P1 HADD2.F32 R160, -RZ, R37.H1_H1 ;  /* 0x30000025ffa01230 */ /* 0x000fca0000004100 */
[----:B-1----:R-:W-:Y:S01]  /*48e0*/  @P1 FMUL.FTZ R187, R160, R187 ;  /* 0x000000bba0bb1220 */ /* 0x002fe20000410000 */
[----:B------:R-:W-:Y:S01]  /*48f0*/  @P1 HADD2.F32 R160, -RZ, R77.H0_H0 ;  /* 0x2000004dffa01230 */ /* 0x000fe20000004100 */
[----:B------:R-:W1:Y:S01]  /*4900*/  @P1 LDC R186, c[0x0][0x40c] ;  /* 0x00010300ffba1b82 */ /* 0x000e620000000800 */
[----:B--2---:R-:W-:Y:S01]  /*4910*/  @P1 FMUL.FTZ R162, R184, R185 ;  /* 0x000000b9b8a21220 */ /* 0x004fe20000410000 */
[----:B------:R-:W-:Y:S02]  /*4920*/  HADD2.F32 R184, -RZ, R33.H1_H1 ;  /* 0x30000021ffb87230 */ /* 0x000fe40000004100 */
[----:B------:R-:W-:Y:S02]  /*4930*/  @P1 HADD2.F32 R185, -RZ, R38.H1_H1 ;  /* 0x30000026ffb91230 */ /* 0x000fe40000004100 */
[----:B------:R-:W-:Y:S01]  /*4940*/  @P1 FFMA.FTZ R183, R162, R160, R183 ;  /* 0x000000a0a2b71223 */ /* 0x000fe200000100b7 */
[----:B------:R-:W-:Y:S01]  /*4950*/  @P1 HADD2.F32 R160, -RZ, R39.H0_H0 ;  /* 0x20000027ffa01230 */ /* 0x000fe20000004100 */
[----:B------:R-:W2:Y:S01]  /*4960*/  @P1 LDC R188, c[0x0][0x40c] ;  /* 0x00010300ffbc1b82 */ /* 0x000ea20000000800 */
[----:B---3--:R-:W-:Y:S01]  /*4970*/  @P1 FMUL.FTZ R163, R163, R182 ;  /* 0x000000b6a3a31220 */ /* 0x008fe20000410000 */
[----:B------:R-:W-:-:S02]  /*4980*/  HADD2.F32 R182, -RZ, R32.H1_H1 ;  /* 0x30000020ffb67230 */ /* 0x000fc40000004100 */
[----:B------:R-:W-:-:S03]  /*4990*/  @P1 HADD2.F32 R162, -RZ, R79.H0_H0 ;  /* 0x2000004fffa21230 */ /* 0x000fc60000004100 */
[----:B------:R-:W-:Y:S01]  /*49a0*/  @P1 FFMA.FTZ R182, R163, R161, R182 ;  /* 0x000000a1a3b61223 */ /* 0x000fe200000100b6 */
[----:B------:R-:W3:Y:S01]  /*49b0*/  @P1 LDC R226, c[0x0][0x40c] ;  /* 0x00010300ffe21b82 */ /* 0x000ee20000000800 */
[----:B------:R-:W-:Y:S02]  /*49c0*/  @P1 HADD2.F32 R161, -RZ, R77.H1_H1 ;  /* 0x3000004dffa11230 */ /* 0x000fe40000004100 */
[----:B0-----:R-:W-:Y:S01]  /*49d0*/  @P1 FMUL.FTZ R224, R160, R225 ;  /* 0x000000e1a0e01220 */ /* 0x001fe20000410000 */
[----:B------:R-:W-:Y:S02]  /*49e0*/  @P1 HADD2.F32 R163, -RZ, R38.H0_H0 ;  /* 0x20000026ffa31230 */ /* 0x000fe40000004100 */
[----:B------:R-:W-:Y:S02]  /*49f0*/  @P1 HADD2.F32 R225, -RZ, R39.H1_H1 ;  /* 0x30000027ffe11230 */ /* 0x000fe40000004100 */
[----:B------:R-:W-:Y:S01]  /*4a00*/  @P1 FFMA.FTZ R184, R187, R161, R184 ;  /* 0x000000a1bbb81223 */ /* 0x000fe200000100b8 */
[----:B------:R-:W-:-:S02]  /*4a10*/  HADD2.F32 R187, -RZ, R35.H0_H0 ;  /* 0x20000023ffbb7230 */ /* 0x000fc40000004100 */
[----:B-1----:R-:W-:Y:S01]  /*4a20*/  @P1 FMUL.FTZ R222, R163, R186 ;  /* 0x000000baa3de1220 */ /* 0x002fe20000410000 */
[----:B------:R-:W-:Y:S02]  /*4a30*/  HADD2.F32 R186, -RZ, R34.H1_H1 ;  /* 0x30000022ffba7230 */ /* 0x000fe40000004100 */
[--C-:B------:R-:W-:Y:S02]  /*4a40*/  @P1 HADD2.F32 R160, -RZ, R78.reuse.H0_H0 ;  /* 0x2000004effa01230 */ /* 0x100fe40000004100 */
[----:B------:R-:W-:Y:S01]  /*4a50*/  @P1 FFMA.FTZ R187, R224, R162, R187 ;  /* 0x000000a2e0bb1223 */ /* 0x000fe200000100bb */
[----:B------:R-:W-:Y:S01]  /*4a60*/  @P1 HADD2.F32 R161, -RZ, R78.H1_H1 ;  /* 0x3000004effa11230 */ /* 0x000fe20000004100 */
[----:B------:R-:W-:Y:S01]  /*4a70*/  F2FP.F16.F32.PACK_AB R162, RZ, R183 ;  /* 0x000000b7ffa2723e */ /* 0x000fe200000000ff */
[----:B------:R-:W-:Y:S02]  /*4a80*/  @P1 HADD2.F32 R163, -RZ, R79.H1_H1 ;  /* 0x3000004fffa31230 */ /* 0x000fe40000004100 */
[----:B--2---:R-:W-:Y:S01]  /*4a90*/  @P1 FMUL.FTZ R223, R185, R188 ;  /* 0x000000bcb9df1220 */ /* 0x004fe20000410000 */
[----:B------:R-:W-:-:S02]  /*4aa0*/  HADD2.F32 R185, -RZ, R34.H0_H0 ;  /* 0x20000022ffb97230 */ /* 0x000fc40000004100 */
[----:B------:R-:W-:Y:S02]  /*4ab0*/  HADD2.F32 R188, -RZ, R35.H1_H1 ;  /* 0x30000023ffbc7230 */ /* 0x000fe40000004100 */
        /* <DEDUP_REMOVED lines=16> */
.L_x_9254:
[----:B0-----:R-:W0:Y:S01]  /*4bc0*/  @P0 LDC R161, c[0x0][0x40c] ;  /* 0x00010300ffa10b82 */ /* 0x001e220000000800 */
[--C-:B-----5:R-:W-:Y:S02]  /*4bd0*/  @P0 HADD2.F32 R160, -RZ, R36.reuse.H0_H0 ;  /* 0x20000024ffa00230 */ /* 0x120fe40000004100 */
[----:B------:R-:W-:Y:S02]  /*4be0*/  HFMA2 R181, -RZ, RZ, 0, 0 ;  /* 0x00000000ffb57431 */ /* 0x000fe400000001ff */
[----:B------:R-:W-:Y:S01]  /*4bf0*/  @P0 HADD2.F32 R162, -RZ, R36.H1_H1 ;  /* 0x30000024ffa20230 */ /* 0x000fe20000004100 */
[----:B------:R-:W-:Y:S01]  /*4c00*/  MOV R182, RZ ;  /* 0x000000ff00b67202 */ /* 0x000fe20000000f00 */
[----:B------:R-:W-:Y:S02]  /*4c10*/  @P0 HADD2.F32 R183, -RZ, R76.H1_H1 ;  /* 0x3000004cffb70230 */ /* 0x000fe40000004100 */
[----:B------:R-:W-:Y:S01]  /*4c20*/  @P0 HADD2.F32 R185, -RZ, R37.H1_H1 ;  /* 0x30000025ffb90230 */ /* 0x000fe20000004100 */
        /* <DEDUP_REMOVED lines=14> */
[----:B------:R-:W-:Y:S02]  /*4d10*/  @P0 HADD2.F32 R162, -RZ, R77.H1_H1 ;  /* 0x3000004dffa20230 */ /* 0x000fe40000004100 */
[----:B------:R-:W-:Y:S01]  /*4d20*/  HFMA2 R183, -RZ, RZ, 0, 0 ;  /* 0x00000000ffb77431 */ /* 0x000fe200000001ff */
[----:B------:R-:W1:Y:S01]  /*4d30*/  @P0 LDC R188, c[0x0][0x40c] ;  /* 0x00010300ffbc0b82 */ /* 0x000e620000000800 */
[----:B--2---:R-:W-:Y:S01]  /*4d40*/  @P0 FMUL.FTZ R163, R163, R184 ;  /* 0x000000b8a3a30220 */ /* 0x004fe20000410000 */
[----:B------:R-:W-:Y:S01]  /*4d50*/  @P0 HADD2.F32 R161, -RZ, R38.H0_H0 ;  /* 0x20000026ffa10230 */ /* 0x000fe20000004100 */
[----:B------:R-:W-:-:S02]  /*4d60*/  MOV R184, RZ ;  /* 0x000000ff00b87202 */ /* 0x000fc40000000f00 */
[----:B------:R-:W-:Y:S01]  /*4d70*/  @P0 FMUL.FTZ R183, R163, R160 ;  /* 0x000000a0a3b70220 */ /* 0x000fe20000410000 */
[----:B------:R-:W-:Y:S02]  /*4d80*/  @P0 HADD2.F32 R160, -RZ, R78.H0_H0 ;  /* 0x2000004effa00230 */ /* 0x000fe40000004100 */
[----:B------:R-:W2:Y:S01]  /*4d90*/  @P0 LDC R187, c[0x0][0x40c] ;  /* 0x00010300ffbb0b82 */ /* 0x000ea20000000800 */
[----:B---3--:R-:W-:Y:S01]  /*4da0*/  @P0 FMUL.FTZ R185, R185, R186 ;  /* 0x000000bab9b90220 */ /* 0x008fe20000410000 */
[----:B------:R-:W-:Y:S02]  /*4db0*/  @P0 HADD2.F32 R186, -RZ, R38.H1_H1 ;  /* 0x30000026ffba0230 */ /* 0x000fe40000004100 */
[----:B------:R-:W-:Y:S02]  /*4dc0*/  @P0 HADD2.F32 R163, -RZ, R78.H1_H1 ;  /* 0x3000004effa30230 */ /* 0x000fe40000004100 */
[----:B------:R-:W-:Y:S01]  /*4dd0*/  @P0 FMUL.FTZ R184, R185, R162 ;  /* 0x000000a2b9b80220 */ /* 0x000fe20000410000 */
[----:B------:R-:W-:Y:S01]  /*4de0*/  HFMA2 R185, -RZ, RZ, 0, 0 ;  /* 0x00000000ffb97431 */ /* 0x000fe200000001ff */
[----:B------:R-:W3:Y:S01]  /*4df0*/  @P0 LDC R225, c[0x0][0x40c] ;  /* 0x00010300ffe10b82 */ /* 0x000ee20000000800 */
[----:B0-----:R-:W-:Y:S01]  /*4e00*/  @P0 FMUL.FTZ R222, R222, R223 ;  /* 0x000000dfdede0220 */ /* 0x001fe20000410000 */
[----:B------:R-:W-:-:S02]  /*4e10*/  @P0 HADD2.F32 R223, -RZ, R79.H0_H0 ;  /* 0x2000004fffdf0230 */ /* 0x000fc40000004100 */
[----:B-1----:R-:W-:Y:S01]  /*4e20*/  @P0 FMUL.FTZ R161, R161, R188 ;  /* 0x000000bca1a10220 */ /* 0x002fe20000410000 */
[----:B------:R-:W-:-:S03]  /*4e30*/  MOV R188, RZ ;  /* 0x000000ff00bc7202 */ /* 0x000fc60000000f00 */
[----:B------:R-:W-:Y:S01]  /*4e40*/  @P0 FMUL.FTZ R185, R161, R160 ;  /* 0x000000a0a1b90220 */ /* 0x000fe20000410000 */
[----:B------:R-:W-:Y:S02]  /*4e50*/  F2FP.F16.F32.PACK_AB R160, RZ, R181 ;  /* 0x000000b5ffa0723e */ /* 0x000fe400000000ff */
[----:B------:R-:W-:Y:S01]  /*4e60*/  F2FP.F16.F32.PACK_AB R161, RZ, R182 ;  /* 0x000000b6ffa1723e */ /* 0x000fe200000000ff */
        /* <DEDUP_REMOVED lines=14> */
[----:B------:R-:W-:-:S02]  /*4f50*/  PRMT R162, R222, 0x5410, R223 ;  /* 0x00005410dea27816 */ /* 0x000fc400000000df */
[----:B------:R-:W-:-:S07]  /*4f60*/  PRMT R163, R224, 0x5410, R225 ;  /* 0x00005410e0a37816 */ /* 0x000fce00000000e1 */
.L_x_9255:
[----:B------:R-:W0:Y:S01]  /*4f70*/  LDC.64 R222, c[0x0][0x3a8] ;  /* 0x0000ea00ffde7b82 */ /* 0x000e220000000a00 */
[----:B------:R-:W-:Y:S01]  /*4f80*/  IADD3 R221, PT, PT, R221, 0x20, RZ ;  /* 0x00000020dddd7810 */ /* 0x000fe20007ffe0ff */
[C---:B0-----:R-:W-:Y:S01]  /*4f90*/  IMAD.WIDE.U32 R222, R219.reuse, 0x10, R222 ;  /* 0x00000010dbde7825 */ /* 0x041fe200078e00de */
[----:B------:R-:W-:-:S04]  /*4fa0*/  IADD3 R219, PT, PT, R219, 0x20, RZ ;  /* 0x00000020dbdb7810 */ /* 0x000fc80007ffe0ff */
[----:B------:R0:W-:Y:S03]  /*4fb0*/  STG.E.128 desc[UR6][R222.64], R160 ;  /* 0x000000a0de007986 */ /* 0x0001e6000c101d06 */
.L_x_9253:
[----:B------:R-:W-:Y:S05]  /*4fc0*/  BSYNC.RECONVERGENT B0 ;  /* 0x0000000000007941 */ /* 0x000fea0003800200 */
.L_x_9252:
        /* <DEDUP_REMOVED lines=76> */
.L_x_9258:
        /* <DEDUP_REMOVED lines=59> */
.L_x_9259:
[----:B------:R-:W0:Y:S01]  /*5840*/  LDC.64 R222, c[0x0][0x3a8] ;  /* 0x0000ea00ffde7b82 */ /* 0x000e220000000a00 */
[----:B------:R-:W-:Y:S01]  /*5850*/  IADD3 R221, PT, PT, R221, 0x20, RZ ;  /* 0x00000020dddd7810 */ /* 0x000fe20007ffe0ff */
[C---:B0-----:R-:W-:Y:S01]  /*5860*/  IMAD.WIDE.U32 R222, R219.reuse, 0x10, R222 ;  /* 0x00000010dbde7825 */ /* 0x041fe200078e00de */
[----:B------:R-:W-:-:S04]  /*5870*/  IADD3 R219, PT, PT, R219, 0x20, RZ ;  /* 0x00000020dbdb7810 */ /* 0x000fc80007ffe0ff */
[----:B------:R0:W-:Y:S03]  /*5880*/  STG.E.128 desc[UR6][R222.64], R160 ;  /* 0x000000a0de007986 */ /* 0x0001e6000c101d06 */
.L_x_9257:
[----:B------:R-:W-:Y:S05]  /*5890*/  BSYNC.RECONVERGENT B0 ;  /* 0x0000000000007941 */ /* 0x000fea0003800200 */
.L_x_9256:
        /* <DEDUP_REMOVED lines=76> */
.L_x_9262:
        /* <DEDUP_REMOVED lines=59> */
.L_x_9263:
[----:B------:R-:W0:Y:S01]  /*6110*/  LDC.64 R222, c[0x0][0x3a8] ;  /* 0x0000ea00ffde7b82 */ /* 0x000e220000000a00 */
[----:B------:R-:W-:Y:S01]  /*6120*/  IADD3 R221, PT, PT, R221, 0x20, RZ ;  /* 0x00000020dddd7810 */ /* 0x000fe20007ffe0ff */
[C---:B0-----:R-:W-:Y:S01]  /*6130*/  IMAD.WIDE.U32 R222, R219.reuse, 0x10, R222 ;  /* 0x00000010dbde7825 */ /* 0x041fe200078e00de */
[----:B------:R-:W-:-:S04]  /*6140*/  IADD3 R219, PT, PT, R219, 0x20, RZ ;  /* 0x00000020dbdb7810 */ /* 0x000fc80007ffe0ff */
[----:B------:R0:W-:Y:S03]  /*6150*/  STG.E.128 desc[UR6][R222.64], R160 ;  /* 0x000000a0de007986 */ /* 0x0001e6000c101d06 */
.L_x_9261:
[----:B------:R-:W-:Y:S05]  /*6160*/  BSYNC.RECONVERGENT B0 ;  /* 0x0000000000007941 */ /* 0x000fea0003800200 */
.L_x_9260:
        /* <DEDUP_REMOVED lines=76> */
.L_x_9266:
        /* <DEDUP_REMOVED lines=59> */
.L_x_9267:
[----:B------:R-:W0:Y:S02]  /*69e0*/  LDC.64 R220, c[0x0][0x3a8] ;  /* 0x0000ea00ffdc7b82 */ /* 0x000e240000000a00 */
[----:B0-----:R-:W-:-:S05]  /*69f0*/  IMAD.WIDE.U32 R220, R219, 0x10, R220 ;  /* 0x00000010dbdc7825 */ /* 0x001fca00078e00dc */
[----:B------:R0:W-:Y:S02]  /*6a00*/  STG.E.128 desc[UR6][R220.64], R160 ;  /* 0x000000a0dc007986 */ /* 0x0001e4000c101d06 */
.L_x_9265:
[----:B------:R-:W-:Y:S05]  /*6a10*/  BSYNC.RECONVERGENT B0 ;  /* 0x0000000000007941 */ /* 0x000fea0003800200 */
.L_x_9264:
[----:B01234-:R-:W-:Y:S01]  /*6a20*/  FADD.FTZ R160, RZ, R176 ;  /* 0x000000b0ffa07221 */ /* 0x01ffe20000010000 */
[C---:B------:R-:W-:Y:S01]  /*6a30*/  ISETP.GT.U32.AND P4, PT, R214.reuse, 0x3f, PT ;  /* 0x0000003fd600780c */ /* 0x040fe20003f84070 */
[----:B------:R-:W0:Y:S01]  /*6a40*/  S2R R221, SR_TID.X ;  /* 0x0000000000dd7919 */ /* 0x000e220000002100 */
[C---:B------:R-:W-:Y:S01]  /*6a50*/  ISETP.GT.U32.AND P3, PT, R214.reuse, 0x5f, PT ;  /* 0x0000005fd600780c */ /* 0x040fe20003f64070 */
[----:B------:R-:W-:Y:S01]  /*6a60*/  FADD.FTZ R161, R175, R160 ;  /* 0x000000a0afa17221 */ /* 0x000fe20000010000 */
[C---:B------:R-:W-:Y:S01]  /*6a70*/  ISETP.GT.U32.AND P2, PT, R214.reuse, 0x7f, PT ;  /* 0x0000007fd600780c */ /* 0x040fe20003f44070 */
[----:B------:R-:W-:Y:S01]  /*6a80*/  UMOV UR10, 0xffffffff ;  /* 0xffffffff000a7882 */ /* 0x000fe20000000000 */
[----:B------:R-:W-:Y:S01]  /*6a90*/  ISETP.GT.U32.AND P1, PT, R214, 0x9f, PT ;  /* 0x0000009fd600780c */ /* 0x000fe20003f24070 */
        /* <DEDUP_REMOVED lines=282> */
.L_x_9301:
[----:B------:R-:W-:Y:S01]  /*7c40*/  LOP3.LUT P1, RZ, R221, 0x1f, RZ, 0xc0, !PT ;  /* 0x0000001fddff7812 */ /* 0x000fe2000782c0ff */
[----:B-1----:R-:W-:Y:S01]  /*7c50*/  FADD.FTZ R225, R222, R223 ;  /* 0x000000dfdee17221 */ /* 0x002fe20000010000 */
[----:B0-----:R-:W-:Y:S01]  /*7c60*/  FMUL.FTZ R222, R219, R219 ;  /* 0x000000dbdbde7220 */ /* 0x001fe20000410000 */
[----:B------:R-:W-:Y:S01]  /*7c70*/  ISETP.NE.AND P0, PT, RZ, UR8, PT ;  /* 0x00000008ff007c0c */ /* 0x000fe2000bf05270 */
[----:B------:R-:W-:Y:S01]  /*7c80*/  BSSY.RECONVERGENT B0, `(.L_x_9269) ;  /* 0x0000218000007945 */ /* 0x000fe20003800200 */
[----:B------:R-:W-:Y:S02]  /*7c90*/  FFMA.FTZ R220, R225, R220, UR9 ;  /* 0x00000009e1dc7e23 */ /* 0x000fe400080100dc */
[----:B------:R-:W-:-:S05]  /*7ca0*/  FSEL R223, R222, RZ, P0 ;  /* 0x000000ffdedf7208 */ /* 0x000fca0000000000 */
[----:B------:R-:W-:Y:S01]  /*7cb0*/  FADD.FTZ R220, R220, R223 ;  /* 0x000000dfdcdc7221 */ /* 0x000fe20000010000 */
[----:B------:R-:W0:Y:S05]  /*7cc0*/  @!P1 LDC.64 R162, c[0x0][0x3c0] ;  /* 0x0000f000ffa29b82 */ /* 0x000e2a0000000a00 */
[----:B------:R-:W1:Y:S03]  /*7cd0*/  MUFU.RSQ R220, R220 ;  /* 0x000000dc00dc7308 */ /* 0x000e660000001400 */
[----:B------:R-:W2:Y:S01]  /*7ce0*/  @!P1 LDC.64 R160, c[0x0][0x3c8] ;  /* 0x0000f200ffa09b82 */ /* 0x000ea20000000a00 */
[----:B0-----:R-:W-:-:S05]  /*7cf0*/  @!P1 IMAD.WIDE R162, R213, 0x4, R162 ;  /* 0x00000004d5a29825 */ /* 0x001fca00078e02a2 */
[----:B------:R0:W-:Y:S01]  /*7d00*/  @!P1 STG.E desc[UR6][R162.64], R219 ;  /* 0x000000dba2009986 */ /* 0x0001e2000c101906 */
[----:B--2---:R-:W-:-:S05]  /*7d10*/  @!P1 IMAD.WIDE R160, R213, 0x4, R160 ;  /* 0x00000004d5a09825 */ /* 0x004fca00078e02a0 */
[----:B-1----:R0:W-:Y:S01]  /*7d20*/  @!P1 STG.E desc[UR6][R160.64], R220 ;  /* 0x000000dca0009986 */ /* 0x0021e2000c101906 */
[----:B-----5:R-:W-:-:S13]  /*7d30*/  ISETP.GE.AND P1, PT, R217, 0x1, PT ;  /* 0x00000001d900780c */ /* 0x020fda0003f26270 */
[----:B0-----:R-:W-:Y:S05]  /*7d40*/  @!P1 BRA `(.L_x_9270) ;  /* 0x00000020002c9947 */ /* 0x001fea0003800000 */
        /* <DEDUP_REMOVED lines=19> */
[C---:B------:R-:W-:Y:S01]  /*7e80*/  FMUL.FTZ R160, R220.reuse, R161 ;  /* 0x000000a1dca07220 */ /* 0x040fe20000410000 */
[----:B------:R-:W-:Y:S01]  /*7e90*/  FMUL.FTZ R161, R220, R227 ;  /* 0x000000e3dca17220 */ /* 0x000fe20000410000 */
[----:B------:R-:W-:Y:S01]  /*7ea0*/  FFMA.FTZ R224, R223, R162, R218 ;  /* 0x000000a2dfe07223 */ /* 0x000fe200000100da */
[----:B------:R-:W-:Y:S02]  /*7eb0*/  HADD2.F32 R163, -RZ, R156.H0_H0 ;  /* 0x2000009cffa37230 */ /* 0x000fe40000004100 */
[----:B------:R-:W-:Y:S01]  /*7ec0*/  FFMA.FTZ R227, R225, R222, R226 ;  /* 0x000000dee1e37223 */ /* 0x000fe200000100e2 */
[----:B------:R-:W-:Y:S01]  /*7ed0*/  HADD2.F32 R221, -RZ, R152.H0_H0 ;  /* 0x20000098ffdd7230 */ /* 0x000fe20000004100 */
[----:B------:R-:W0:Y:S01]  /*7ee0*/  LDC.64 R222, c[0x0][0x428] ;  /* 0x00010a00ffde7b82 */ /* 0x000e220000000a00 */
[----:B------:R-:W-:Y:S02]  /*7ef0*/  HADD2.F32 R228, -RZ, R159.H0_H0 ;  /* 0x2000009fffe47230 */ /* 0x000fe40000004100 */
[----:B------:R-:W-:Y:S01]  /*7f00*/  FADD.FTZ R225, R169, -R219 ;  /* 0x800000dba9e17221 */ /* 0x000fe20000010000 */
[----:B------:R-:W-:-:S02]  /*7f10*/  HADD2.F32 R230, -RZ, R155.H0_H0 ;  /* 0x2000009bffe67230 */ /* 0x000fc40000004100 */
[----:B------:R-:W-:Y:S01]  /*7f20*/  FFMA.FTZ R160, R160, R163, R221 ;  /* 0x000000a3a0a07223 */ /* 0x000fe200000100dd */
[--C-:B------:R-:W-:Y:S01]  /*7f30*/  FADD.FTZ R221, R171, -R219.reuse ;  /* 0x800000dbabdd7221 */ /* 0x100fe20000010000 */
[--C-:B------:R-:W-:Y:S01]  /*7f40*/  FADD.FTZ R163, R173, -R219.reuse ;  /* 0x800000dbada37221 */ /* 0x100fe20000010000 */
[----:B------:R-:W-:Y:S02]  /*7f50*/  HADD2.F32 R232, -RZ, R154.H1_H1 ;  /* 0x3000009affe87230 */ /* 0x000fe40000004100 */
[----:B------:R-:W-:Y:S01]  /*7f60*/  FFMA.FTZ R229, R161, R228, R230 ;  /* 0x000000e4a1e57223 */ /* 0x000fe200000100e6 */
[----:B------:R-:W-:Y:S01]  /*7f70*/  FADD.FTZ R161, R175, -R219 ;  /* 0x800000dbafa17221 */ /* 0x000fe20000010000 */
[----:B------:R-:W-:Y:S02]  /*7f80*/  HADD2.F32 R230, -RZ, R158.H1_H1 ;  /* 0x3000009effe67230 */ /* 0x000fe40000004100 */
[----:B------:R-:W-:Y:S01]  /*7f90*/  FMUL.FTZ R225, R220, R225 ;  /* 0x000000e1dce17220 */ /* 0x000fe20000410000 */
        /* <DEDUP_REMOVED lines=8> */
[----:B------:R-:W-:-:S02]  /*8020*/  HADD2.F32 R226, -RZ, R157.H1_H1 ;  /* 0x3000009dffe27230 */ /* 0x000fc40000004100 */
[----:B------:R-:W-:Y:S01]  /*8030*/  FFMA.FTZ R230, R221, R230, R232 ;  /* 0x000000e6dde67223 */ /* 0x000fe200000100e8 */
[----:B------:R-:W-:Y:S02]  /*8040*/  HADD2.F32 R228, -RZ, R153.H1_H1 ;  /* 0x30000099ffe47230 */ /* 0x000fe40000004100 */
[----:B------:R-:W-:Y:S01]  /*8050*/  FFMA.FTZ R221, R161, R162, R218 ;  /* 0x000000a2a1dd7223 */ /* 0x000fe200000100da */
[C---:B0-----:R-:W-:Y:S01]  /*8060*/  IMAD.WIDE.U32 R222, R217.reuse, 0x10, R222 ;  /* 0x00000010d9de7825 */ /* 0x041fe200078e00de */
[----:B------:R-:W-:-:S03]  /*8070*/  IADD3 R217, PT, PT, R217, 0x20, RZ ;  /* 0x00000020d9d97810 */ /* 0x000fc60007ffe0ff */
[----:B------:R-:W-:Y:S01]  /*8080*/  FFMA.FTZ R225, R163, R226, R228 ;  /* 0x000000e2a3e17223 */ /* 0x000fe200000100e4 */
[----:B------:R-:W-:Y:S02]  /*8090*/  F2FP.F16.F32.PACK_AB R163, R234, R229 ;  /* 0x000000e5eaa3723e */ /* 0x000fe400000000ff */
[----:B------:R-:W-:Y:S02]  /*80a0*/  F2FP.F16.F32.PACK_AB R162, R230, R227 ;  /* 0x000000e3e6a2723e */ /* 0x000fe400000000ff */
[----:B------:R-:W-:Y:S02]  /*80b0*/  F2FP.F16.F32.PACK_AB R161, R225, R224 ;  /* 0x000000e0e1a1723e */ /* 0x000fe400000000ff */
[----:B------:R-:W-:-:S05]  /*80c0*/  F2FP.F16.F32.PACK_AB R160, R221, R160 ;  /* 0x000000a0dda0723e */ /* 0x000fca00000000ff */
[----:B------:R0:W-:Y:S02]  /*80d0*/  STG.E.128 desc[UR6][R222.64], R160 ;  /* 0x000000a0de007986 */ /* 0x0001e4000c101d06 */
.L_x_9272:
[----:B------:R-:W-:Y:S05]  /*80e0*/  BSYNC.RECONVERGENT B1 ;  /* 0x0000000000017941 */ /* 0x000fea0003800200 */
.L_x_9271:
[----:B------:R-:W-:Y:S01]  /*80f0*/  LOP3.LUT P0, RZ, R216, 0x800, RZ, 0xc0, !PT ;  /* 0x00000800d8ff7812 */ /* 0x000fe2000780c0ff */
[----:B------:R-:W-:-:S12]  /*8100*/  BSSY.RECONVERGENT B1, `(.L_x_9273) ;  /* 0x0000032000017945 */ /* 0x000fd80003800200 */
[----:B------:R-:W-:Y:S05]  /*8110*/  @!P0 BRA `(.L_x_9274) ;  /* 0x0000000000c08947 */ /* 0x000fea0003800000 */
[--C-:B0-----:R-:W-:Y:S01]  /*8120*/  FADD.FTZ R223, R166, -R219.reuse ;  /* 0x800000dba6df7221 */ /* 0x101fe20000010000 */
        /* <DEDUP_REMOVED lines=47> */
.L_x_9274:
[----:B------:R-:W-:Y:S05]  /*8420*/  BSYNC.RECONVERGENT B1 ;  /* 0x0000000000017941 */ /* 0x000fea0003800200 */
.L_x_9273:
[----:B------:R-:W-:Y:S01]  /*8430*/  LOP3.LUT P0, RZ, R216, 0x1000, RZ, 0xc0, !PT ;  /* 0x00001000d8ff7812 */ /* 0x000fe2000780c0ff */
[----:B------:R-:W-:-:S12]  /*8440*/  BSSY.RECONVERGENT B1, `(.L_x_9275) ;  /* 0x0000032000017945 */ /* 0x000fd80003800200 */
[----:B------:R-:W-:Y:S05]  /*8450*/  @!P0 BRA `(.L_x_9276) ;  /* 0x0000000000c08947 */ /* 0x000fea0003800000 */
[--C-:B01----:R-:W-:Y:S01]  /*8460*/  FADD.FTZ R223, R26, -R219.reuse ;  /* 0x800000db1adf7221 */ /* 0x103fe20000010000 */
        /* <DEDUP_REMOVED lines=47> */
.L_x_9276:
[----:B------:R-:W-:Y:S05]  /*8760*/  BSYNC.RECONVERGENT B1 ;  /* 0x0000000000017941 */ /* 0x000fea0003800200 */
.L_x_9275:
[----:B------:R-:W-:Y:S01]  /*8770*/  LOP3.LUT P0, RZ, R216, 0x2000, RZ, 0xc0, !PT ;  /* 0x00002000d8ff7812 */ /* 0x000fe2000780c0ff */
[----:B------:R-:W-:-:S12]  /*8780*/  BSSY.RECONVERGENT B1, `(.L_x_9277) ;  /* 0x0000032000017945 */ /* 0x000fd80003800200 */
[----:B------:R-:W-:Y:S05]  /*8790*/  @!P0 BRA `(.L_x_9278) ;  /* 0x0000000000c08947 */ /* 0x000fea0003800000 */
[--C-:B012---:R-:W-:Y:S01]  /*87a0*/  FADD.FTZ R223, R18, -R219.reuse ;  /* 0x800000db12df7221 */ /* 0x107fe20000010000 */
        /* <DEDUP_REMOVED lines=47> */
.L_x_9278:
[----:B------:R-:W-:Y:S05]  /*8aa0*/  BSYNC.RECONVERGENT B1 ;  /* 0x0000000000017941 */ /* 0x000fea0003800200 */
.L_x_9277:
[----:B------:R-:W-:Y:S01]  /*8ab0*/  LOP3.LUT P0, RZ, R216, 0x400, RZ, 0xc0, !PT ;  /* 0x00000400d8ff7812 */ /* 0x000fe2000780c0ff */
[----:B------:R-:W-:-:S12]  /*8ac0*/  BSSY.RECONVERGENT B1, `(.L_x_9279) ;  /* 0x0000032000017945 */ /* 0x000fd80003800200 */
[----:B------:R-:W-:Y:S05]  /*8ad0*/  @!P0 BRA `(.L_x_9280) ;  /* 0x0000000000c08947 */ /* 0x000fea0003800000 */
[--C-:B0123--:R-:W-:Y:S01]  /*8ae0*/  FADD.FTZ R223, R10, -R219.reuse ;  /* 0x800000db0adf7221 */ /* 0x10ffe20000010000 */
        /* <DEDUP_REMOVED lines=47> */
.L_x_9280:
[----:B------:R-:W-:Y:S05]  /*8de0*/  BSYNC.RECONVERGENT B1 ;  /* 0x0000000000017941 */ /* 0x000fea0003800200 */
.L_x_9279:
[----:B------:R-:W-:Y:S01]  /*8df0*/  LOP3.LUT P0, RZ, R216, 0x100, RZ, 0xc0, !PT ;  /* 0x00000100d8ff7812 */ /* 0x000fe2000780c0ff */
[----:B------:R-:W-:-:S12]  /*8e00*/  BSSY.RECONVERGENT B1, `(.L_x_9281) ;  /* 0x0000032000017945 */ /* 0x000fd80003800200 */
[----:B------:R-:W-:Y:S05]  /*8e10*/  @!P0 BRA `(.L_x_9282) ;  /* 0x0000000000c08947 */ /* 0x000fea0003800000 */
[--C-:B01234-:R-:W-:Y:S01]  /*8e20*/  FADD.FTZ R223, R2, -R219.reuse ;  /* 0x800000db02df7221 */ /* 0x11ffe20000010000 */
        /* <DEDUP_REMOVED lines=47> */
.L_x_9282:
[----:B------:R-:W-:Y:S05]  /*9120*/  BSYNC.RECONVERGENT B1 ;  /* 0x0000000000017941 */ /* 0x000fea0003800200 */
.L_x_9281:
        /* <DEDUP_REMOVED lines=51> */
.L_x_9284:
[----:B------:R-:W-:Y:S05]  /*9460*/  BSYNC.RECONVERGENT B1 ;  /* 0x0000000000017941 */ /* 0x000fea0003800200 */
.L_x_9283:
        /* <DEDUP_REMOVED lines=51> */
.L_x_9286:
[----:B------:R-:W-:Y:S05]  /*97a0*/  BSYNC.RECONVERGENT B1 ;  /* 0x0000000000017941 */ /* 0x000fea0003800200 */
.L_x_9285:
        /* <DEDUP_REMOVED lines=51> */
.L_x_9288:
[----:B------:R-:W-:Y:S05]  /*9ae0*/  BSYNC.RECONVERGENT B1 ;  /* 0x0000000000017941 */ /* 0x000fea0003800200 */
.L_x_9287:
[----:B------:R-:W-:-:S13]  /*9af0*/  LOP3.LUT P0, RZ, R216, 0x10, RZ, 0xc0, !PT ;  /* 0x00000010d8ff7812 */ /* 0x000fda000780c0ff */
[----:B------:R-:W-:Y:S05]  /*9b00*/  @!P0 BRA `(.L_x_9270) ;  /* 0x0000000000bc8947 */ /* 0x000fea0003800000 */
[----:B01234-:R-:W0:Y:S01]  /*9b10*/  LDC.64 R160, c[0x0][0x428] ;  /* 0x00010a00ffa07b82 */ /* 0x01fe220000000a00 */
[--C-:B------:R-:W-:Y:S01]  /*9b20*/  FADD.FTZ R227, R209, -R219.reuse ;  /* 0x800000dbd1e37221 */ /* 0x100fe20000010000 */
[--C-:B------:R-:W-:Y:S01]  /*9b30*/  FADD.FTZ R163, R205, -R219.reuse ;  /* 0x800000dbcda37221 */ /* 0x100fe20000010000 */
[--C-:B------:R-:W-:Y:S01]  /*9b40*/  FADD.FTZ R223, R207, -R219.reuse ;  /* 0x800000dbcfdf7221 */ /* 0x100fe20000010000 */
[----:B------:R-:W-:Y:S02]  /*9b50*/  HADD2.F32 R228, -RZ, R46.H0_H0 ;  /* 0x2000002effe47230 */ /* 0x000fe40000004100 */
[----:B------:R-:W-:Y:S01]  /*9b60*/  FMUL.FTZ R227, R220, R227 ;  /* 0x000000e3dce37220 */ /* 0x000fe20000410000 */
[----:B------:R-:W-:Y:S02]  /*9b70*/  HADD2.F32 R230, -RZ, R42.H0_H0 ;  /* 0x2000002affe67230 */ /* 0x000fe40000004100 */
[--C-:B------:R-:W-:Y:S01]  /*9b80*/  FADD.FTZ R221, R206, -R219.reuse ;  /* 0x800000dbcedd7221 */ /* 0x100fe20000010000 */
[--C-:B------:R-:W-:Y:S01]  /*9b90*/  FADD.FTZ R225, R208, -R219.reuse ;  /* 0x800000dbd0e17221 */ /* 0x100fe20000010000 */
[--C-:B------:R-:W-:Y:S01]  /*9ba0*/  FADD.FTZ R229, R210, -R219.reuse ;  /* 0x800000dbd2e57221 */ /* 0x100fe20000010000 */
[----:B------:R-:W-:Y:S01]  /*9bb0*/  FADD.FTZ R231, R211, -R219 ;  /* 0x800000dbd3e77221 */ /* 0x000fe20000010000 */
[----:B------:R-:W-:-:S02]  /*9bc0*/  HADD2.F32 R218, -RZ, R44.H0_H0 ;  /* 0x2000002cffda7230 */ /* 0x000fc40000004100 */
[----:B------:R-:W-:Y:S01]  /*9bd0*/  FADD.FTZ R219, R212, -R219 ;  /* 0x800000dbd4db7221 */ /* 0x000fe20000010000 */
[----:B------:R-:W-:Y:S02]  /*9be0*/  HADD2.F32 R222, -RZ, R40.H0_H0 ;  /* 0x20000028ffde7230 */ /* 0x000fe40000004100 */
[C---:B------:R-:W-:Y:S01]  /*9bf0*/  FMUL.FTZ R163, R220.reuse, R163 ;  /* 0x000000a3dca37220 */ /* 0x040fe20000410000 */
[----:B------:R-:W-:Y:S02]  /*9c00*/  HADD2.F32 R224, -RZ, R45.H0_H0 ;  /* 0x2000002dffe07230 */ /* 0x000fe40000004100 */
[C---:B------:R-:W-:Y:S01]  /*9c10*/  FMUL.FTZ R223, R220.reuse, R223 ;  /* 0x000000dfdcdf7220 */ /* 0x040fe20000410000 */
[----:B------:R-:W-:Y:S02]  /*9c20*/  HADD2.F32 R226, -RZ, R41.H0_H0 ;  /* 0x20000029ffe27230 */ /* 0x000fe40000004100 */
[----:B------:R-:W-:Y:S01]  /*9c30*/  FFMA.FTZ R227, R227, R228, R230 ;  /* 0x000000e4e3e37223 */ /* 0x000fe200000100e6 */
[----:B------:R-:W-:Y:S01]  /*9c40*/  FMUL.FTZ R162, R220, R221 ;  /* 0x000000dddca27220 */ /* 0x000fe20000410000 */
[----:B------:R-:W-:-:S02]  /*9c50*/  HADD2.F32 R228, -RZ, R47.H0_H0 ;  /* 0x2000002fffe47230 */ /* 0x000fc40000004100 */
[C---:B------:R-:W-:Y:S01]  /*9c60*/  FMUL.FTZ R225, R220.reuse, R225 ;  /* 0x000000e1dce17220 */ /* 0x040fe20000410000 */
[----:B------:R-:W-:Y:S02]  /*9c70*/  HADD2.F32 R230, -RZ, R43.H0_H0 ;  /* 0x2000002bffe67230 */ /* 0x000fe40000004100 */
[C---:B------:R-:W-:Y:S01]  /*9c80*/  FMUL.FTZ R229, R220.reuse, R229 ;  /* 0x000000e5dce57220 */ /* 0x040fe20000410000 */
[C---:B------:R-:W-:Y:S01]  /*9c90*/  FMUL.FTZ R231, R220.reuse, R231 ;  /* 0x000000e7dce77220 */ /* 0x040fe20000410000 */
[----:B------:R-:W-:Y:S01]  /*9ca0*/  FMUL.FTZ R221, R220, R219 ;  /* 0x000000dbdcdd7220 */ /* 0x000fe20000410000 */
[----:B------:R-:W-:Y:S01]  /*9cb0*/  FFMA.FTZ R222, R163, R218, R222 ;  /* 0x000000daa3de7223 */ /* 0x000fe200000100de */
[----:B------:R-:W-:Y:S01]  /*9cc0*/  FFMA.FTZ R223, R223, R224, R226 ;  /* 0x000000e0dfdf7223 */ /* 0x000fe200000100e2 */
[----:B------:R-:W-:Y:S02]  /*9cd0*/  HADD2.F32 R232, -RZ, R47.H1_H1 ;  /* 0x3000002fffe87230 */ /* 0x000fe40000004100 */
[----:B------:R-:W-:Y:S01]  /*9ce0*/  FFMA.FTZ R228, R231, R228, R230 ;  /* 0x000000e4e7e47223 */ /* 0x000fe200000100e6 */
[----:B------:R-:W-:-:S02]  /*9cf0*/  HADD2.F32 R234, -RZ, R43.H1_H1 ;  /* 0x3000002bffea7230 */ /* 0x000fc40000004100 */
[----:B------:R-:W-:Y:S02]  /*9d00*/  HADD2.F32 R163, -RZ, R44.H1_H1 ;  /* 0x3000002cffa37230 */ /* 0x000fe40000004100 */
[----:B------:R-:W-:Y:S02]  /*9d10*/  HADD2.F32 R218, -RZ, R45.H1_H1 ;  /* 0x3000002dffda7230 */ /* 0x000fe40000004100 */
[----:B------:R-:W-:Y:S01]  /*9d20*/  FFMA.FTZ R231, R221, R232, R234 ;  /* 0x000000e8dde77223 */ /* 0x000fe200000100ea */
[----:B------:R-:W-:Y:S02]  /*9d30*/  HADD2.F32 R224, -RZ, R46.H1_H1 ;  /* 0x3000002effe07230 */ /* 0x000fe40000004100 */
[----:B------:R-:W-:Y:S02]  /*9d40*/  HADD2.F32 R226, -RZ, R42.H1_H1 ;  /* 0x3000002affe27230 */ /* 0x000fe40000004100 */
[----:B------:R-:W-:Y:S02]  /*9d50*/  HADD2.F32 R220, -RZ, R41.H1_H1 ;  /* 0x30000029ffdc7230 */ /* 0x000fe40000004100 */
[----:B------:R-:W-:-:S02]  /*9d60*/  HADD2.F32 R219, -RZ, R40.H1_H1 ;  /* 0x30000028ffdb7230 */ /* 0x000fc40000004100 */
[----:B------:R-:W-:Y:S01]  /*9d70*/  FFMA.FTZ R224, R229, R224, R226 ;  /* 0x000000e0e5e07223 */ /* 0x000fe200000100e2 */
[----:B------:R-:W-:Y:S02]  /*9d80*/  FFMA.FTZ R220, R225, R218, R220 ;  /* 0x000000dae1dc7223 */ /* 0x000fe400000100dc */
[----:B------:R-:W-:Y:S01]  /*9d90*/  FFMA.FTZ R221, R162, R163, R219 ;  /* 0x000000a3a2dd7223 */ /* 0x000fe200000100db */
[----:B0-----:R-:W-:Y:S01]  /*9da0*/  IMAD.WIDE.U32 R218, R217, 0x10, R160 ;  /* 0x00000010d9da7825 */ /* 0x001fe200078e00a0 */
[----:B------:R-:W-:Y:S02]  /*9db0*/  F2FP.F16.F32.PACK_AB R163, R231, R228 ;  /* 0x000000e4e7a3723e */ /* 0x000fe400000000ff */
[----:B------:R-:W-:Y:S02]  /*9dc0*/  F2FP.F16.F32.PACK_AB R162, R224, R227 ;  /* 0x000000e3e0a2723e */ /* 0x000fe400000000ff */
[----:B------:R-:W-:Y:S02]  /*9dd0*/  F2FP.F16.F32.PACK_AB R161, R220, R223 ;  /* 0x000000dfdca1723e */ /* 0x000fe400000000ff */
[----:B------:R-:W-:-:S05]  /*9de0*/  F2FP.F16.F32.PACK_AB R160, R221, R222 ;  /* 0x000000dedda0723e */ /* 0x000fca00000000ff */
[----:B------:R0:W-:Y:S02]  /*9df0*/  STG.E.128 desc[UR6][R218.64], R160 ;  /* 0x000000a0da007986 */ /* 0x0001e4000c101d06 */
.L_x_9270:
[----:B------:R-:W-:Y:S05]  /*9e00*/  BSYNC.RECONVERGENT B0 ;  /* 0x0000000000007941 */ /* 0x000fea0003800200 */
.L_x_9269:
[----:B01234-:R-:W0:Y:S02]  /*9e10*/  LDC.64 R160, c[0x0][0x380] ;  /* 0x0000e000ffa07b82 */ /* 0x01fe240000000a00 */
[----:B0-----:R-:W-:-:S04]  /*9e20*/  LEA R213, R160, R213, 0x2 ;  /* 0x000000d5a0d57211 */ /* 0x001fc800078e10ff */
[----:B------:R-:W-:-:S13]  /*9e30*/  ISETP.GE.AND P0, PT, R213, R161, PT ;  /* 0x000000a1d500720c */ /* 0x000fda0003f06270 */
[----:B------:R-:W-:Y:S05]  /*9e40*/  @!P0 BRA `(.L_x_9289) ;  /* 0xffffff70008c8947 */ /* 0x000fea000383ffff */
[----:B------:R-:W-:Y:S05]  /*9e50*/  EXIT ;  /* 0x000000000000794d */ /* 0x000fea0003800000 */
.L_x_9268:
        /* <DEDUP_REMOVED lines=8> */
.L_x_9291:
[----:B------:R-:W-:Y:S05]  /*9ee0*/  BSYNC B0 ;  /* 0x0000000000007941 */ /* 0x000fea0003800000 */
.L_x_9290:
        /* <DEDUP_REMOVED lines=10> */
.L_x_9292:
[----:B------:R-:W-:Y:S01]  /*9f90*/  HFMA2 R226, -RZ, RZ, 0, 2.384185791015625e-07 ;  /* 0x00000004ffe27431 */ /* 0x000fe200000001ff */
[----:B------:R-:W-:-:S05]  /*9fa0*/  MOV R163, R225 ;  /* 0x000000e100a37202 */ /* 0x000fca0000000f00 */
[----:B------:R-:W-:-:S05]  /*9fb0*/  FADD.FTZ R163, R162, R163 ;  /* 0x000000a3a2a37221 */ /* 0x000fca0000010000 */
[----:B------:R-:W-:-:S07]  /*9fc0*/  MOV R227, R163 ;  /* 0x000000a300e37202 */ /* 0x000fce0000000f00 */
[----:B------:R-:W-:Y:S05]  /*9fd0*/  WARPSYNC.COLLECTIVE R224, `(.L_x_9293) ;  /* 0x00000000e0087348 */ /* 0x000fea0003c00000 */
[----:B------:R0:W1:Y:S02]  /*9fe0*/  SHFL.BFLY P6, R225, R227, R226, R229 ;  /* 0x0c0000e2e3e17389 */ /* 0x00006400000c00e5 */
[----:B01----:R-:W-:Y:S05]  /*9ff0*/  ENDCOLLECTIVE ;  /* 0x000000000000791b */ /* 0x003fea0003800000 */
.L_x_9293:
[----:B------:R-:W-:Y:S01]  /*a000*/  HFMA2 R226, -RZ, RZ, 0, 4.76837158203125e-07 ;  /* 0x00000008ffe27431 */ /* 0x000fe200000001ff */
[----:B------:R-:W-:-:S05]  /*a010*/  MOV R160, R225 ;  /* 0x000000e100a07202 */ /* 0x000fca0000000f00 */
[----:B------:R-:W-:-:S05]  /*a020*/  FADD.FTZ R222, R163, R160 ;  /* 0x000000a0a3de7221 */ /* 0x000fca0000010000 */
[----:B------:R-:W-:-:S07]  /*a030*/  MOV R227, R222 ;  /* 0x000000de00e37202 */ /* 0x000fce0000000f00 */
[----:B------:R-:W-:Y:S05]  /*a040*/  WARPSYNC.COLLECTIVE R224, `(.L_x_9294) ;  /* 0x00000000e0087348 */ /* 0x000fea0003c00000 */
[----:B------:R0:W1:Y:S02]  /*a050*/  SHFL.BFLY P6, R225, R227, R226, R229 ;  /* 0x0c0000e2e3e17389 */ /* 0x00006400000c00e5 */
[----:B01----:R-:W-:Y:S05]  /*a060*/  ENDCOLLECTIVE ;  /* 0x000000000000791b */ /* 0x003fea0003800000 */
.L_x_9294:
[----:B------:R-:W-:Y:S01]  /*a070*/  HFMA2 R226, -RZ, RZ, 0, 9.5367431640625e-07 ;  /* 0x00000010ffe27431 */ /* 0x000fe200000001ff */
[----:B------:R-:W-:-:S05]  /*a080*/  MOV R219, R225 ;  /* 0x000000e100db7202 */ /* 0x000fca0000000f00 */
[----:B------:R-:W-:-:S05]  /*a090*/  FADD.FTZ R223, R222, R219 ;  /* 0x000000dbdedf7221 */ /* 0x000fca0000010000 */
[----:B------:R-:W-:-:S07]  /*a0a0*/  MOV R227, R223 ;  /* 0x000000df00e37202 */ /* 0x000fce0000000f00 */
[----:B------:R-:W-:Y:S05]  /*a0b0*/  WARPSYNC.COLLECTIVE R224, `(.L_x_9295) ;  /* 0x00000000e0087348 */ /* 0x000fea0003c00000 */
[----:B------:R0:W1:Y:S02]  /*a0c0*/  SHFL.BFLY P6, R225, R227, R226, R229 ;  /* 0x0c0000e2e3e17389 */ /* 0x00006400000c00e5 */
[----:B01----:R-:W-:Y:S05]  /*a0d0*/  ENDCOLLECTIVE ;  /* 0x000000000000791b */ /* 0x003fea0003800000 */
.L_x_9295:
[----:B------:R-:W-:Y:S01]  /*a0e0*/  HFMA2 R226, -RZ, RZ, 0, 5.9604644775390625e-08 ;  /* 0x00000001ffe27431 */ /* 0x000fe200000001ff */
[----:B------:R-:W-:Y:S02]  /*a0f0*/  MOV R160, R225 ;  /* 0x000000e100a07202 */ /* 0x000fe40000000f00 */
        /* <DEDUP_REMOVED lines=171> */
.L_x_9296:
[----:B------:R-:W-:Y:S01]  /*abb0*/  HFMA2 R226, -RZ, RZ, 0, 1.1920928955078125e-07 ;  /* 0x00000002ffe27431 */ /* 0x000fe200000001ff */
[----:B------:R-:W-:-:S05]  /*abc0*/  MOV R161, R225 ;  /* 0x000000e100a17202 */ /* 0x000fca0000000f00 */
[----:B------:R-:W-:-:S05]  /*abd0*/  FADD.FTZ R161, R160, R161 ;  /* 0x000000a1a0a17221 */ /* 0x000fca0000010000 */
[----:B------:R-:W-:-:S07]  /*abe0*/  MOV R227, R161 ;  /* 0x000000a100e37202 */ /* 0x000fce0000000f00 */
[----:B------:R-:W-:Y:S05]  /*abf0*/  WARPSYNC.COLLECTIVE R224, `(.L_x_9297) ;  /* 0x00000000e0087348 */ /* 0x000fea0003c00000 */
[----:B------:R0:W1:Y:S02]  /*ac00*/  SHFL.BFLY P6, R225, R227, R226, R229 ;  /* 0x0c0000e2e3e17389 */ /* 0x00006400000c00e5 */
[----:B01----:R-:W-:Y:S05]  /*ac10*/  ENDCOLLECTIVE ;  /* 0x000000000000791b */ /* 0x003fea0003800000 */
.L_x_9297:
[----:B------:R-:W-:Y:S01]  /*ac20*/  HFMA2 R226, -RZ, RZ, 0, 2.384185791015625e-07 ;  /* 0x00000004ffe27431 */ /* 0x000fe200000001ff */
[----:B------:R-:W-:-:S05]  /*ac30*/  MOV R162, R225 ;  /* 0x000000e100a27202 */ /* 0x000fca0000000f00 */
[----:B------:R-:W-:-:S05]  /*ac40*/  FADD.FTZ R162, R161, R162 ;  /* 0x000000a2a1a27221 */ /* 0x000fca0000010000 */
[----:B------:R-:W-:-:S07]  /*ac50*/  MOV R227, R162 ;  /* 0x000000a200e37202 */ /* 0x000fce0000000f00 */
[----:B------:R-:W-:Y:S05]  /*ac60*/  WARPSYNC.COLLECTIVE R224, `(.L_x_9298) ;  /* 0x00000000e0087348 */ /* 0x000fea0003c00000 */
[----:B------:R0:W1:Y:S02]  /*ac70*/  SHFL.BFLY P6, R225, R227, R226, R229 ;  /* 0x0c0000e2e3e17389 */ /* 0x00006400000c00e5 */
[----:B01----:R-:W-:Y:S05]  /*ac80*/  ENDCOLLECTIVE ;  /* 0x000000000000791b */ /* 0x003fea0003800000 */
.L_x_9298:
[----:B------:R-:W-:Y:S01]  /*ac90*/  HFMA2 R226, -RZ, RZ, 0, 4.76837158203125e-07 ;  /* 0x00000008ffe27431 */ /* 0x000fe200000001ff */
[----:B------:R-:W-:-:S05]  /*aca0*/  MOV R163, R225 ;  /* 0x000000e100a37202 */ /* 0x000fca0000000f00 */
[----:B------:R-:W-:-:S05]  /*acb0*/  FADD.FTZ R163, R162, R163 ;  /* 0x000000a3a2a37221 */ /* 0x000fca0000010000 */
[----:B------:R-:W-:-:S07]  /*acc0*/  MOV R227, R163 ;  /* 0x000000a300e37202 */ /* 0x000fce0000000f00 */
[----:B------:R-:W-:Y:S05]  /*acd0*/  WARPSYNC.COLLECTIVE R224, `(.L_x_9299) ;  /* 0x00000000e0087348 */ /* 0x000fea0003c00000 */
[----:B------:R0:W1:Y:S02]  /*ace0*/  SHFL.BFLY P6, R225, R227, R226, R229 ;  /* 0x0c0000e2e3e17389 */ /* 0x00006400000c00e5 */
[----:B01----:R-:W-:Y:S05]  /*acf0*/  ENDCOLLECTIVE ;  /* 0x000000000000791b */ /* 0x003fea0003800000 */
.L_x_9299:
[----:B------:R-:W-:Y:S01]  /*ad00*/  HFMA2 R226, -RZ, RZ, 0, 9.5367431640625e-07 ;  /* 0x00000010ffe27431 */ /* 0x000fe200000001ff */
[----:B------:R-:W-:-:S05]  /*ad10*/  MOV R222, R225 ;  /* 0x000000e100de7202 */ /* 0x000fca0000000f00 */
[----:B------:R-:W-:-:S05]  /*ad20*/  FADD.FTZ R222, R163, R222 ;  /* 0x000000dea3de7221 */ /* 0x000fca0000010000 */
[----:B------:R-:W-:-:S07]  /*ad30*/  MOV R227, R222 ;  /* 0x000000de00e37202 */ /* 0x000fce0000000f00 */
[----:B------:R-:W-:Y:S05]  /*ad40*/  WARPSYNC.COLLECTIVE R224, `(.L_x_9300) ;  /* 0x00000000e0087348 */ /* 0x000fea0003c00000 */
[----:B------:R0:W1:Y:S02]  /*ad50*/  SHFL.BFLY P6, R225, R227, R226, R229 ;  /* 0x0c0000e2e3e17389 */ /* 0x00006400000c00e5 */
[----:B01----:R-:W-:Y:S05]  /*ad60*/  ENDCOLLECTIVE ;  /* 0x000000000000791b */ /* 0x003fea0003800000 */
.L_x_9300:
[----:B------:R-:W-:Y:S01]  /*ad70*/  MOV R223, R225 ;  /* 0x000000e100df7202 */ /* 0x000fe20000000f00 */
[----:B------:R-:W-:Y:S06]  /*ad80*/  BRA `(.L_x_9301) ;  /* 0xffffffcc00ac7947 */ /* 0x000fec000383ffff */
.L_x_9302:
        /* <DEDUP_REMOVED lines=15> */
.L_x_88438:


//--------------------- .text._ZN10layer_norm13ln_fwd_kernelINS_13Kernel_traitsI6__halfS2_S2_S2_fjLj2560ELj1ELj4ELj1ELj16ENS_18Kernel_traits_baseILj2560ES2_S2_S2_S2_fjLj128EEEEELb0ELb1ELb1ELb1EEEvNS_9FwdParamsE --------------------------
	.section	.text._ZN10layer_norm13ln_fwd_kernelINS_13Kernel_traitsI6__halfS2_S2_S2_fjLj2560ELj1ELj4ELj1ELj16ENS_18Kernel_traits_baseILj2560ES2_S2_S2_S2_fjLj128EEEEELb0ELb1ELb1ELb1EEEvNS_9FwdParamsE,"ax",@progbits
	.align	128
        .global         _ZN10layer_norm13ln_fwd_kernelINS_13Kernel_traitsI6__halfS2_S2_S2_fjLj2560ELj1ELj4ELj1ELj16ENS_18Kernel_traits_baseILj2560ES2_S2_S2_S2_fjLj128EEEEELb0ELb1ELb1ELb1EEEvNS_9FwdParamsE
        .type           _ZN10layer_norm13ln_fwd_kernelINS_13Kernel_traitsI6__halfS2_S2_S2_fjLj2560ELj1ELj4ELj1ELj16ENS_18Kernel_traits_baseILj2560ES2_S2_S2_S2_fjLj128EEEEELb0ELb1ELb1ELb1EEEvNS_9FwdParamsE,@function
        .size           _ZN10layer_norm13ln_fwd_kernelINS_13Kernel_traitsI6__halfS2_S2_S2_fjLj2560ELj1ELj4ELj1ELj16ENS_18Kernel_traits_baseILj2560ES2_S2_S2_S2_fjLj128EEEEELb0ELb1ELb1ELb1EEEvNS_9FwdParamsE,(.L_x_88439 - _ZN10layer_norm13ln_fwd_kernelINS_13Kernel_traitsI6__halfS2_S2_S2_fjLj2560ELj1ELj4ELj1ELj16ENS_18Kernel_traits_baseILj2560ES2_S2_S2_S2_fjLj128EEEEELb0ELb1ELb1ELb1EEEvNS_9FwdParamsE)
        .other          _ZN10layer_norm13ln_fwd_kernelINS_13Kernel_traitsI6__halfS2_S2_S2_fjLj2560ELj1ELj4ELj1ELj16ENS_18Kernel_traits_baseILj2560ES2_S2_S2_S2_fjLj128EEEEELb0ELb1ELb1ELb1EEEvNS_9FwdParamsE,@"STO_CUDA_ENTRY STV_DEFAULT"
_ZN10layer_norm13ln_fwd_kernelINS_13Kernel_traitsI6__halfS2_S2_S2_fjLj2560ELj1ELj4ELj1ELj16ENS_18Kernel_traits_baseILj2560ES2_S2_S2_S2_fjLj128EEEEELb0ELb1ELb1ELb1EEEvNS_9FwdParamsE:
.text._ZN10layer_norm13ln_fwd_kernelINS_13Kernel_traitsI6__halfS2_S2_S2_fjLj2560ELj1ELj4ELj1ELj16ENS_18Kernel_traits_baseILj2560ES2_S2_S2_S2_fjLj128EEEEELb0ELb1ELb1ELb1EEEvNS_9FwdParamsE:
        /* <DEDUP_REMOVED lines=45> */
.L_x_9303:
        /* <DEDUP_REMOVED lines=44> */
.L_x_9304:
[----:B------:R-:W1:Y:S01]  /*0590*/  S2UR UR4, SR_CTAID.X ;  /* 0x00000000000479c3 */ /* 0x000e620000002500 */
[----:B------:R-:W2:Y:S01]  /*05a0*/  LDCU UR5, c[0x0][0x384] ;  /* 0x00007080ff0577ac */ /* 0x000ea20008000800 */
[----:B------:R-:W-:Y:S01]  /*05b0*/  SHF.R.U32.HI R0, RZ, 0x5, R0 ;  /* 0x00000005ff007819 */ /* 0x000fe20000011600 */
[----:B-1----:R-:W-:-:S06]  /*05c0*/  USHF.L.U32 UR4, UR4, 0x2, URZ ;  /* 0x0000000204047899 */ /* 0x002fcc00080006ff */
[----:B------:R-:W-:-:S04]  /*05d0*/  LOP3.LUT R162, R0, UR4, RZ, 0xfc, !PT ;  /* 0x0000000400a27c12 */ /* 0x000fc8000f8efcff */
[----:B--2---:R-:W-:-:S13]  /*05e0*/  ISETP.GE.AND P0, PT, R162, UR5, PT ;  /* 0x00000005a2007c0c */ /* 0x004fda000bf06270 */
[----:B------:R-:W-:Y:S05]  /*05f0*/  @P0 EXIT ;  /* 0x000000000000094d */ /* 0x000fea0003800000 */
[----:B------:R-:W1:Y:S01]  /*0600*/  LDCU.U8 UR8, c[0x0][0x410] ;  /* 0x00008200ff0877ac */ /* 0x000e620008000000 */
[----:B------:R-:W2:Y:S01]  /*0610*/  LDCU UR9, c[0x0][0x448] ;  /* 0x00008900ff0977ac */ /* 0x000ea20008000800 */
[----:B------:R-:W3:Y:S02]  /*0620*/  LDCU.64 UR4, c[0x0][0x3a0] ;  /* 0x00007400ff0477ac */ /* 0x000ee40008000a00 */
.L_x_9328:
[----:B0-----:R-:W0:Y:S08]  /*0630*/  LDC.64 R2, c[0x0][0x3f0] ;  /* 0x0000fc00ff027b82 */ /* 0x001e300000000a00 */
[----:B------:R-:W4:Y:S08]  /*0640*/  LDC R161, c[0x0][0x388] ;  /* 0x0000e200ffa17b82 */ /* 0x000f300000000800 */
[----:B------:R-:W1:Y:S01]  /*0650*/  LDC.64 R128, c[0x0][0x3f8] ;  /* 0x0000fe00ff807b82 */ /* 0x000e620000000a00 */
[----:B0-----:R-:W-:-:S05]  /*0660*/  IMAD.WIDE R2, R162, 0x4, R2 ;  /* 0x00000004a2027825 */ /* 0x001fca00078e0202 */
[----:B------:R-:W2:Y:S01]  /*0670*/  LDG.E R0, desc[UR6][R2.64] ;  /* 0x0000000602007981 */ /* 0x000ea2000c1e1900 */
[----:B------:R-:W-:Y:S02]  /*0680*/  HFMA2 R202, -RZ, RZ, 0, 0 ;  /* 0x00000000ffca7431 */ /* 0x000fe400000001ff */
[----:B----4-:R-:W-:-:S05]  /*0690*/  IMAD R132, R162, R161, RZ ;  /* 0x000000a1a2847224 */ /* 0x010fca00078e02ff */
[----:B------:R-:W-:-:S04]  /*06a0*/  SHF.R.S32.HI R133, RZ, 0x1f, R132 ;  /* 0x0000001fff857819 */ /* 0x000fc80000011484 */
[----:B------:R-:W-:-:S04]  /*06b0*/  LEA.HI R132, R133, R132, RZ, 0x3 ;  /* 0x0000008485847211 */ /* 0x000fc800078f18ff */
[----:B------:R-:W-:Y:S02]  /*06c0*/  LEA.HI.SX32 R203, R132, R163, 0x1d ;  /* 0x000000a384cb7211 */ /* 0x000fe400078feaff */
[----:B--2---:R-:W-:-:S13]  /*06d0*/  ISETP.GE.AND P1, PT, R0, 0x1, PT ;  /* 0x000000010000780c */ /* 0x004fda0003f26270 */
[----:B------:R-:W0:Y:S01]  /*06e0*/  @P1 S2R R135, SR_TID.X ;  /* 0x0000000000871919 */ /* 0x000e220000002100 */
[----:B------:R-:W2:Y:S01]  /*06f0*/  @P1 LDC.64 R130, c[0x0][0x390] ;  /* 0x0000e400ff821b82 */ /* 0x000ea20000000a00 */
[----:B------:R-:W-:-:S05]  /*0700*/  @P1 IADD3 R134, PT, PT, R0, -0x1, RZ ;  /* 0xffffffff00861810 */ /* 0x000fca0007ffe0ff */
[----:B------:R-:W-:-:S05]  /*0710*/  @P1 IMAD R134, R134, R161, RZ ;  /* 0x000000a186861224 */ /* 0x000fca00078e02ff */
[----:B------:R-:W-:-:S04]  /*0720*/  @P1 SHF.R.S32.HI R3, RZ, 0x1f, R134 ;  /* 0x0000001fff031819 */ /* 0x000fc80000011486 */
[----:B------:R-:W-:Y:S01]  /*0730*/  @P1 LEA.HI R134, R3, R134, RZ, 0x3 ;  /* 0x0000008603861211 */ /* 0x000fe200078f18ff */
[----:B-1----:R-:W-:-:S05]  /*0740*/  IMAD.WIDE R2, R162, 0x4, R128 ;  /* 0x00000004a2027825 */ /* 0x002fca00078e0280 */
[----:B-----5:R1:W5:Y:S01]  /*0750*/  LDG.E R160, desc[UR6][R2.64] ;  /* 0x0000000602a07981 */ /* 0x020362000c1e1900 */
[----:B0-----:R-:W-:-:S04]  /*0760*/  @P1 LOP3.LUT R163, R135, 0x1f, RZ, 0xc0, !PT ;  /* 0x0000001f87a31812 */ /* 0x001fc800078ec0ff */
[----:B------:R-:W-:-:S05]  /*0770*/  @P1 LEA.HI.SX32 R202, R134, R163, 0x1d ;  /* 0x000000a386ca1211 */ /* 0x000fca00078feaff */
[----:B--2---:R-:W-:-:S05]  /*0780*/  @P1 IMAD.WIDE.U32 R128, R202, 0x10, R130 ;  /* 0x00000010ca801825 */ /* 0x004fca00078e0082 */
[----:B------:R1:W5:Y:S01]  /*0790*/  @P1 LDG.E.128 R8, desc[UR6][R128.64] ;  /* 0x0000000680081981 */ /* 0x000362000c1e1d00 */
[----:B---3--:R-:W-:-:S04]  /*07a0*/  ISETP.NE.U32.AND P0, PT, RZ, UR4, PT ;  /* 0x00000004ff007c0c */ /* 0x008fc8000bf05070 */
[----:B------:R-:W-:-:S13]  /*07b0*/  ISETP.NE.AND.EX P0, PT, RZ, UR5, PT, P0 ;  /* 0x00000005ff007c0c */ /* 0x000fda000bf05300 */
[----:B-1----:R-:W-:Y:S05]  /*07c0*/  @!P0 BRA `(.L_x_9305) ;  /* 0x0000000400248947 */ /* 0x002fea0003800000 */
[----:B------:R-:W0:Y:S02]  /*07d0*/  LDC.64 R4, c[0x0][0x3a0] ;  /* 0x0000e800ff047b82 */ /* 0x000e240000000a00 */
[----:B0-----:R-:W-:-:S06]  /*07e0*/  IMAD.WIDE.U32 R4, R203, 0x10, R4 ;  /* 0x00000010cb047825 */ /* 0x001fcc00078e0004 */
[----:B------:R-:W2:Y:S01]  /*07f0*/  LDG.E.128 R4, desc[UR6][R4.64] ;  /* 0x0000000604047981 */ /* 0x000ea2000c1e1d00 */
[----:B------:R-:W-:-:S13]  /*0800*/  ISETP.GT.AND P2, PT, R0, RZ, PT ;  /* 0x000000ff0000720c */ /* 0x000fda0003f44270 */
[----:B------:R-:W0:Y:S01]  /*0810*/  @P2 LDC R128, c[0x0][0x40c] ;  /* 0x00010300ff802b82 */ /* 0x000e220000000800 */
[--C-:B-----5:R-:W-:Y:S02]  /*0820*/  @P2 HADD2.F32 R3, -RZ, R8.reuse.H1_H1 ;  /* 0x30000008ff032230 */ /* 0x120fe40000004100 */
[----:B------:R-:W-:Y:S02]  /*0830*/  @P2 HADD2.F32 R2, -RZ, R8.H0_H0 ;  /* 0x20000008ff022230 */ /* 0x000fe40000004100 */
[--C-:B------:R-:W-:Y:S02]  /*0840*/  @P2 HADD2.F32 R130, -RZ, R9.reuse.H0_H0 ;  /* 0x20000009ff822230 */ /* 0x100fe40000004100 */
[----:B------:R-:W-:Y:S01]  /*0850*/  @P2 HADD2.F32 R131, -RZ, R9.H1_H1 ;  /* 0x30000009ff832230 */ /* 0x000fe20000004100 */
[----:B------:R-:W1:Y:S08]  /*0860*/  @P2 LDC R129, c[0x0][0x40c] ;  /* 0x00010300ff812b82 */ /* 0x000e700000000800 */
[----:B------:R-:W3:Y:S08]  /*0870*/  @P2 LDC R137, c[0x0][0x40c] ;  /* 0x00010300ff892b82 */ /* 0x000ef00000000800 */
[----:B------:R-:W4:Y:S01]  /*0880*/  @P2 LDC R132, c[0x0][0x40c] ;  /* 0x00010300ff842b82 */ /* 0x000f220000000800 */
[----:B0-----:R-:W-:Y:S01]  /*0890*/  @P2 FMUL.FTZ R128, R3, R128 ;  /* 0x0000008003802220 */ /* 0x001fe20000410000 */
[----:B------:R-:W-:-:S06]  /*08a0*/  @P2 HADD2.F32 R3, -RZ, R48.H0_H0 ;  /* 0x20000030ff032230 */ /* 0x000fcc0000004100 */
[----:B------:R-:W0:Y:S01]  /*08b0*/  @P2 LDC R139, c[0x0][0x40c] ;  /* 0x00010300ff8b2b82 */ /* 0x000e220000000800 */
[----:B-1----:R-:W-:Y:S01]  /*08c0*/  @P2 FMUL.FTZ R2, R2, R129 ;  /* 0x0000008102022220 */ /* 0x002fe20000410000 */
[----:B------:R-:W-:-:S06]  /*08d0*/  @P2 HADD2.F32 R129, -RZ, R48.H1_H1 ;  /* 0x30000030ff812230 */ /* 0x000fcc0000004100 */
[----:B------:R-:W1:Y:S01]  /*08e0*/  @P2 LDC R136, c[0x0][0x40c] ;  /* 0x00010300ff882b82 */ /* 0x000e620000000800 */
[----:B---3--:R-:W-:-:S07]  /*08f0*/  @P2 FMUL.FTZ R130, R130, R137 ;  /* 0x0000008982822220 */ /* 0x008fce0000410000 */
[----:B------:R-:W3:Y:S01]  /*0900*/  @P2 LDC R141, c[0x0][0x40c] ;  /* 0x00010300ff8d2b82 */ /* 0x000ee20000000800 */
[----:B----4-:R-:W-:Y:S01]  /*0910*/  @P2 FMUL.FTZ R131, R131, R132 ;  /* 0x0000008483832220 */ /* 0x010fe20000410000 */
[----:B------:R-:W-:-:S06]  /*0920*/  @P2 HADD2.F32 R132, -RZ, R11.H0_H0 ;  /* 0x2000000bff842230 */ /* 0x000fcc0000004100 */
[----:B------:R-:W4:Y:S01]  /*0930*/  @P2 LDC R143, c[0x0][0x40c] ;  /* 0x00010300ff8f2b82 */ /* 0x000f220000000800 */
[----:B---3--:R-:W-:Y:S01]  /*0940*/  @P2 FMUL.FTZ R132, R132, R141 ;  /* 0x0000008d84842220 */ /* 0x008fe20000410000 */
[--C-:B--2---:R-:W-:Y:S02]  /*0950*/  @P2 HADD2.F32 R133, -RZ, R4.reuse.H0_H0 ;  /* 0x20000004ff852230 */ /* 0x104fe40000004100 */
[--C-:B------:R-:W-:Y:S02]  /*0960*/  @!P2 HADD2.F32 R159, -RZ, R4.reuse.H0_H0 ;  /* 0x20000004ff9fa230 */ /* 0x100fe40000004100 */
[----:B------:R-:W-:Y:S02]  /*0970*/  @P2 HADD2.F32 R135, -RZ, R4.H1_H1 ;  /* 0x30000004ff872230 */ /* 0x000fe40000004100 */
[----:B------:R-:W-:Y:S01]  /*0980*/  @P2 FFMA.FTZ R159, R2, R3, R133 ;  /* 0x00000003029f2223 */ /* 0x000fe20000010085 */
[----:B------:R-:W-:Y:S02]  /*0990*/  @P2 HADD2.F32 R3, -RZ, R49.H0_H0 ;  /* 0x20000031ff032230 */ /* 0x000fe40000004100 */
[----:B------:R-:W-:-:S02]  /*09a0*/  @P2 HADD2.F32 R133, -RZ, R5.H0_H0 ;  /* 0x20000005ff852230 */ /* 0x000fc40000004100 */
[----:B------:R-:W-:Y:S02]  /*09b0*/  @!P2 HADD2.F32 R158, -RZ, R4.H1_H1 ;  /* 0x30000004ff9ea230 */ /* 0x000fe40000004100 */
[----:B------:R-:W-:Y:S01]  /*09c0*/  @P2 FFMA.FTZ R158, R128, R129, R135 ;  /* 0x00000081809e2223 */ /* 0x000fe20000010087 */
[----:B------:R-:W-:Y:S02]  /*09d0*/  @P2 HADD2.F32 R2, -RZ, R49.H1_H1 ;  /* 0x30000031ff022230 */ /* 0x000fe40000004100 */
[--C-:B------:R-:W-:Y:S02]  /*09e0*/  @!P2 HADD2.F32 R157, -RZ, R5.reuse.H0_H0 ;  /* 0x20000005ff9da230 */ /* 0x100fe40000004100 */
[----:B------:R-:W-:Y:S01]  /*09f0*/  @P2 FFMA.FTZ R157, R130, R3, R133 ;  /* 0x00000003829d2223 */ /* 0x000fe20000010085 */
[----:B------:R-:W-:Y:S02]  /*0a00*/  @P2 HADD2.F32 R134, -RZ, R5.H1_H1 ;  /* 0x30000005ff862230 */ /* 0x000fe40000004100 */
[----:B------:R-:W-:-:S02]  /*0a10*/  @P2 HADD2.F32 R128, -RZ, R10.H0_H0 ;  /* 0x2000000aff802230 */ /* 0x000fc40000004100 */
[----:B------:R-:W-:Y:S02]  /*0a20*/  @P2 HADD2.F32 R129, -RZ, R10.H1_H1 ;  /* 0x3000000aff812230 */ /* 0x000fe40000004100 */
[----:B------:R-:W-:Y:S02]  /*0a30*/  @P2 HADD2.F32 R130, -RZ, R11.H1_H1 ;  /* 0x3000000bff822230 */ /* 0x000fe40000004100 */
[----:B0-----:R-:W-:Y:S01]  /*0a40*/  @P2 FMUL.FTZ R128, R128, R139 ;  /* 0x0000008b80802220 */ /* 0x001fe20000410000 */
[----:B------:R-:W-:Y:S02]  /*0a50*/  @!P2 HADD2.F32 R156, -RZ, R5.H1_H1 ;  /* 0x30000005ff9ca230 */ /* 0x000fe40000004100 */
[----:B------:R-:W-:Y:S01]  /*0a60*/  @P2 FFMA.FTZ R156, R131, R2, R134 ;  /* 0x00000002839c2223 */ /* 0x000fe20000010086 */
[--C-:B------:R-:W-:Y:S02]  /*0a70*/  @P2 HADD2.F32 R3, -RZ, R50.reuse.H0_H0 ;  /* 0x20000032ff032230 */ /* 0x100fe40000004100 */
[----:B-1----:R-:W-:Y:S01]  /*0a80*/  @P2 FMUL.FTZ R129, R129, R136 ;  /* 0x0000008881812220 */ /* 0x002fe20000410000 */
[----:B------:R-:W-:-:S02]  /*0a90*/  @P2 HADD2.F32 R2, -RZ, R50.H1_H1 ;  /* 0x30000032ff022230 */ /* 0x000fc40000004100 */
[----:B----4-:R-:W-:Y:S01]  /*0aa0*/  @P2 FMUL.FTZ R130, R130, R143 ;  /* 0x0000008f82822220 */ /* 0x010fe20000410000 */
[--C-:B------:R-:W-:Y:S02]  /*0ab0*/  @P2 HADD2.F32 R131, -RZ, R51.reuse.H0_H0 ;  /* 0x20000033ff832230 */ /* 0x100fe40000004100 */
[----:B------:R-:W-:Y:S02]  /*0ac0*/  @P2 HADD2.F32 R133, -RZ, R51.H1_H1 ;  /* 0x30000033ff852230 */ /* 0x000fe40000004100 */
[--C-:B------:R-:W-:Y:S02]  /*0ad0*/  @P2 HADD2.F32 R135, -RZ, R6.reuse.H0_H0 ;  /* 0x20000006ff872230 */ /* 0x100fe40000004100 */
[----:B------:R-:W-:Y:S02]  /*0ae0*/  @P2 HADD2.F32 R134, -RZ, R6.H1_H1 ;  /* 0x30000006ff862230 */ /* 0x000fe40000004100 */
[--C-:B------:R-:W-:Y:S02]  /*0af0*/  @P2 HADD2.F32 R137, -RZ, R7.reuse.H0_H0 ;  /* 0x20000007ff892230 */ /* 0x100fe40000004100 */
[----:B------:R-:W-:-:S02]  /*0b00*/  @P2 HADD2.F32 R139, -RZ, R7.H1_H1 ;  /* 0x30000007ff8b2230 */ /* 0x000fc40000004100 */
[--C-:B------:R-:W-:Y:S02]  /*0b10*/  @!P2 HADD2.F32 R151, -RZ, R6.reuse.H0_H0 ;  /* 0x20000006ff97a230 */ /* 0x100fe40000004100 */
[----:B------:R-:W-:Y:S01]  /*0b20*/  @P2 FFMA.FTZ R151, R128, R3, R135 ;  /* 0x0000000380972223 */ /* 0x000fe20000010087 */
[----:B------:R-:W-:Y:S02]  /*0b30*/  @!P2 HADD2.F32 R150, -RZ, R6.H1_H1 ;  /* 0x30000006ff96a230 */ /* 0x000fe40000004100 */
[----:B------:R-:W-:Y:S01]  /*0b40*/  @P2 FFMA.FTZ R150, R129, R2, R134 ;  /* 0x0000000281962223 */ /* 0x000fe20000010086 */
[--C-:B------:R-:W-:Y:S02]  /*0b50*/  @!P2 HADD2.F32 R149, -RZ, R7.reuse.H0_H0 ;  /* 0x20000007ff95a230 */ /* 0x100fe40000004100 */
[----:B------:R-:W-:Y:S01]  /*0b60*/  @P2 FFMA.FTZ R149, R132, R131, R137 ;  /* 0x0000008384952223 */ /* 0x000fe20000010089 */
[----:B------:R-:W-:Y:S02]  /*0b70*/  @!P2 HADD2.F32 R148, -RZ, R7.H1_H1 ;  /* 0x30000007ff94a230 */ /* 0x000fe40000004100 */
[----:B------:R-:W-:Y:S01]  /*0b80*/  @P2 FFMA.FTZ R148, R130, R133, R139 ;  /* 0x0000008582942223 */ /* 0x000fe2000001008b */
[----:B------:R-:W-:-:S02]  /*0b90*/  F2FP.F16.F32.PACK_AB R128, RZ, R159 ;  /* 0x0000009fff80723e */ /* 0x000fc400000000ff */
[----:B------:R-:W-:Y:S02]  /*0ba0*/  F2FP.F16.F32.PACK_AB R2, RZ, R158 ;  /* 0x0000009eff02723e */ /* 0x000fe400000000ff */
[----:B------:R-:W-:Y:S02]  /*0bb0*/  F2FP.F16.F32.PACK_AB R129, RZ, R157 ;  /* 0x0000009dff81723e */ /* 0x000fe400000000ff */
[----:B------:R-:W-:Y:S02]  /*0bc0*/  F2FP.F16.F32.PACK_AB R3, RZ, R156 ;  /* 0x0000009cff03723e */ /* 0x000fe400000000ff */
[----:B------:R-:W-:Y:S02]  /*0bd0*/  F2FP.F16.F32.PACK_AB R130, RZ, R151 ;  /* 0x00000097ff82723e */ /* 0x000fe400000000ff */
[----:B------:R-:W-:Y:S02]  /*0be0*/  F2FP.F16.F32.PACK_AB R132, RZ, R150 ;  /* 0x00000096ff84723e */ /* 0x000fe400000000ff */
[----:B------:R-:W-:-:S02]  /*0bf0*/  F2FP.F16.F32.PACK_AB R133, RZ, R149 ;  /* 0x00000095ff85723e */ /* 0x000fc400000000ff */
[----:B------:R-:W-:Y:S02]  /*0c00*/  F2FP.F16.F32.PACK_AB R131, RZ, R148 ;  /* 0x00000094ff83723e */ /* 0x000fe400000000ff */
[----:B------:R-:W-:Y:S02]  /*0c10*/  PRMT R128, R128, 0x5410, R2 ;  /* 0x0000541080807816 */ /* 0x000fe40000000002 */
[----:B------:R-:W-:Y:S02]  /*0c20*/  PRMT R129, R129, 0x5410, R3 ;  /* 0x0000541081817816 */ /* 0x000fe40000000003 */
[----:B------:R-:W-:Y:S02]  /*0c30*/  PRMT R130, R130, 0x5410, R132 ;  /* 0x0000541082827816 */ /* 0x000fe40000000084 */
[----:B------:R-:W-:Y:S01]  /*0c40*/  PRMT R131, R133, 0x5410, R131 ;  /* 0x0000541085837816 */ /* 0x000fe20000000083 */
[----:B------:R-:W-:Y:S06]  /*0c50*/  BRA `(.L_x_9306) ;  /* 0x0000000000e07947 */ /* 0x000fec0003800000 */
.L_x_9305:
[----:B------:R-:W0:Y:S01]  /*0c60*/  @P1 LDC R3, c[0x0][0x40c] ;  /* 0x00010300ff031b82 */ /* 0x000e220000000800 */
[--C-:B-----5:R-:W-:Y:S01]  /*0c70*/  @P1 HADD2.F32 R2, -RZ, R8.reuse.H0_H0 ;  /* 0x20000008ff021230 */ /* 0x120fe20000004100 */
[----:B------:R-:W-:Y:S01]  /*0c80*/  CS2R R158, SRZ ;  /* 0x00000000009e7805 */ /* 0x000fe2000001ff00 */
[----:B------:R-:W-:Y:S01]  /*0c90*/  @P1 HADD2.F32 R128, -RZ, R8.H1_H1 ;  /* 0x30000008ff801230 */ /* 0x000fe20000004100 */
[----:B------:R-:W-:Y:S01]  /*0ca0*/  CS2R R156, SRZ ;  /* 0x00000000009c7805 */ /* 0x000fe2000001ff00 */
[----:B------:R-:W-:Y:S01]  /*0cb0*/  @P1 HADD2.F32 R132, -RZ, R9.H1_H1 ;  /* 0x30000009ff841230 */ /* 0x000fe20000004100 */
[----:B------:R-:W-:Y:S01]  /*0cc0*/  CS2R R150, SRZ ;  /* 0x0000000000967805 */ /* 0x000fe2000001ff00 */
[----:B------:R-:W-:Y:S01]  /*0cd0*/  @P1 HADD2.F32 R131, -RZ, R48.H1_H1 ;  /* 0x30000030ff831230 */ /* 0x000fe20000004100 */
[----:B------:R-:W1:Y:S01]  /*0ce0*/  @P1 LDC R129, c[0x0][0x40c] ;  /* 0x00010300ff811b82 */ /* 0x000e620000000800 */
[----:B------:R-:W-:-:S07]  /*0cf0*/  CS2R R148, SRZ ;  /* 0x0000000000947805 */ /* 0x000fce000001ff00 */
        /* <DEDUP_REMOVED lines=8> */
[--C-:B------:R-:W-:Y:S02]  /*0d80*/  @P1 HADD2.F32 R3, -RZ, R49.reuse.H1_H1 ;  /* 0x30000031ff031230 */ /* 0x100fe40000004100 */
[----:B------:R-:W-:Y:S01]  /*0d90*/  @P1 FMUL.FTZ R158, R128, R131 ;  /* 0x00000083809e1220 */ /* 0x000fe20000410000 */
[----:B------:R-:W-:Y:S01]  /*0da0*/  @P1 HADD2.F32 R2, -RZ, R49.H0_H0 ;  /* 0x20000031ff021230 */ /* 0x000fe20000004100 */
[----:B------:R-:W1:Y:S01]  /*0db0*/  @P1 LDC R137, c[0x0][0x40c] ;  /* 0x00010300ff891b82 */ /* 0x000e620000000800 */
[----:B--2---:R-:W-:Y:S01]  /*0dc0*/  @P1 FMUL.FTZ R132, R132, R133 ;  /* 0x0000008584841220 */ /* 0x004fe20000410000 */
[----:B------:R-:W-:-:S02]  /*0dd0*/  @P1 HADD2.F32 R128, -RZ, R10.H0_H0 ;  /* 0x2000000aff801230 */ /* 0x000fc40000004100 */
[--C-:B------:R-:W-:Y:S02]  /*0de0*/  @P1 HADD2.F32 R131, -RZ, R11.reuse.H0_H0 ;  /* 0x2000000bff831230 */ /* 0x100fe40000004100 */
[----:B------:R-:W-:Y:S01]  /*0df0*/  @P1 FMUL.FTZ R156, R132, R3 ;  /* 0x00000003849c1220 */ /* 0x000fe20000410000 */
[----:B------:R-:W-:Y:S01]  /*0e00*/  @P1 HADD2.F32 R132, -RZ, R11.H1_H1 ;  /* 0x3000000bff841230 */ /* 0x000fe20000004100 */
[----:B------:R-:W2:Y:S01]  /*0e10*/  @P1 LDC R134, c[0x0][0x40c] ;  /* 0x00010300ff861b82 */ /* 0x000ea20000000800 */
[----:B---3--:R-:W-:Y:S01]  /*0e20*/  @P1 FMUL.FTZ R129, R129, R130 ;  /* 0x0000008281811220 */ /* 0x008fe20000410000 */
[----:B------:R-:W-:Y:S02]  /*0e30*/  @P1 HADD2.F32 R130, -RZ, R10.H1_H1 ;  /* 0x3000000aff821230 */ /* 0x000fe40000004100 */
[--C-:B------:R-:W-:Y:S02]  /*0e40*/  @P1 HADD2.F32 R3, -RZ, R50.reuse.H0_H0 ;  /* 0x20000032ff031230 */ /* 0x100fe40000004100 */
[----:B------:R-:W-:Y:S01]  /*0e50*/  @P1 FMUL.FTZ R157, R129, R2 ;  /* 0x00000002819d1220 */ /* 0x000fe20000410000 */
[----:B------:R-:W-:Y:S01]  /*0e60*/  @P1 HADD2.F32 R129, -RZ, R50.H1_H1 ;  /* 0x30000032ff811230 */ /* 0x000fe20000004100 */
[----:B------:R-:W3:Y:S01]  /*0e70*/  @P1 LDC R139, c[0x0][0x40c] ;  /* 0x00010300ff8b1b82 */ /* 0x000ee20000000800 */
[----:B0-----:R-:W-:Y:S01]  /*0e80*/  @P1 FMUL.FTZ R128, R128, R135 ;  /* 0x0000008780801220 */ /* 0x001fe20000410000 */
[----:B------:R-:W-:-:S02]  /*0e90*/  @P1 HADD2.F32 R2, -RZ, R51.H0_H0 ;  /* 0x20000033ff021230 */ /* 0x000fc40000004100 */
[----:B------:R-:W-:Y:S02]  /*0ea0*/  @P1 HADD2.F32 R133, -RZ, R51.H1_H1 ;  /* 0x30000033ff851230 */ /* 0x000fe40000004100 */
[----:B------:R-:W-:Y:S01]  /*0eb0*/  @P1 FMUL.FTZ R151, R128, R3 ;  /* 0x0000000380971220 */ /* 0x000fe20000410000 */
[----:B------:R-:W-:Y:S01]  /*0ec0*/  F2FP.F16.F32.PACK_AB R128, RZ, R159 ;  /* 0x0000009fff80723e */ /* 0x000fe200000000ff */
[----:B-1----:R-:W-:Y:S01]  /*0ed0*/  @P1 FMUL.FTZ R130, R130, R137 ;  /* 0x0000008982821220 */ /* 0x002fe20000410000 */
[----:B------:R-:W-:-:S03]  /*0ee0*/  F2FP.F16.F32.PACK_AB R3, RZ, R156 ;  /* 0x0000009cff03723e */ /* 0x000fc600000000ff */
[----:B------:R-:W-:Y:S01]  /*0ef0*/  @P1 FMUL.FTZ R150, R130, R129 ;  /* 0x0000008182961220 */ /* 0x000fe20000410000 */
[----:B------:R-:W-:Y:S02]  /*0f00*/  F2FP.F16.F32.PACK_AB R130, RZ, R151 ;  /* 0x00000097ff82723e */ /* 0x000fe400000000ff */
[----:B------:R-:W-:Y:S01]  /*0f10*/  F2FP.F16.F32.PACK_AB R129, RZ, R157 ;  /* 0x0000009dff81723e */ /* 0x000fe200000000ff */
[----:B--2---:R-:W-:-:S03]  /*0f20*/  @P1 FMUL.FTZ R131, R131, R134 ;  /* 0x0000008683831220 */ /* 0x004fc60000410000 */
[----:B------:R-:W-:Y:S01]  /*0f30*/  PRMT R129, R129, 0x5410, R3 ;  /* 0x0000541081817816 */ /* 0x000fe20000000003 */
[----:B------:R-:W-:Y:S01]  /*0f40*/  @P1 FMUL.FTZ R149, R131, R2 ;  /* 0x0000000283951220 */ /* 0x000fe20000410000 */
[----:B------:R-:W-:Y:S02]  /*0f50*/  F2FP.F16.F32.PACK_AB R131, RZ, R150 ;  /* 0x00000096ff83723e */ /* 0x000fe400000000ff */
[----:B------:R-:W-:Y:S01]  /*0f60*/  F2FP.F16.F32.PACK_AB R2, RZ, R158 ;  /* 0x0000009eff02723e */ /* 0x000fe200000000ff */
[----:B---3--:R-:W-:Y:S01]  /*0f70*/  @P1 FMUL.FTZ R132, R132, R139 ;  /* 0x0000008b84841220 */ /* 0x008fe20000410000 */
[----:B------:R-:W-:Y:S02]  /*0f80*/  PRMT R130, R130, 0x5410, R131 ;  /* 0x0000541082827816 */ /* 0x000fe40000000083 */
[----:B------:R-:W-:Y:S01]  /*0f90*/  PRMT R128, R128, 0x5410, R2 ;  /* 0x0000541080807816 */ /* 0x000fe20000000002 */
[----:B------:R-:W-:Y:S01]  /*0fa0*/  @P1 FMUL.FTZ R148, R132, R133 ;  /* 0x0000008584941220 */ /* 0x000fe20000410000 */
[----:B------:R-:W-:-:S04]  /*0fb0*/  F2FP.F16.F32.PACK_AB R132, RZ, R149 ;  /* 0x00000095ff84723e */ /* 0x000fc800000000ff */
[----:B------:R-:W-:-:S04]  /*0fc0*/  F2FP.F16.F32.PACK_AB R133, RZ, R148 ;  /* 0x00000094ff85723e */ /* 0x000fc800000000ff */
[----:B------:R-:W-:-:S07]  /*0fd0*/  PRMT R131, R132, 0x5410, R133 ;  /* 0x0000541084837816 */ /* 0x000fce0000000085 */
.L_x_9306:
[----:B------:R-:W0:Y:S01]  /*0fe0*/  LDC.64 R2, c[0x0][0x3a8] ;  /* 0x0000ea00ff027b82 */ /* 0x000e220000000a00 */
[----:B------:R-:W-:Y:S02]  /*0ff0*/  @P1 IADD3 R139, PT, PT, R202, 0x20, RZ ;  /* 0x00000020ca8b1810 */ /* 0x000fe40007ffe0ff */
[----:B------:R-:W-:-:S05]  /*1000*/  @P0 IADD3 R141, PT, PT, R203, 0x20, RZ ;  /* 0x00000020cb8d0810 */ /* 0x000fca0007ffe0ff */
[----:B------:R-:W1:Y:S08]  /*1010*/  @P1 LDC.64 R134, c[0x0][0x390] ;  /* 0x0000e400ff861b82 */ /* 0x000e700000000a00 */
[----:B------:R-:W2:Y:S01]  /*1020*/  @P0 LDC.64 R136, c[0x0][0x3a0] ;  /* 0x0000e800ff880b82 */ /* 0x000ea20000000a00 */
[----:B0-----:R-:W-:-:S05]  /*1030*/  IMAD.WIDE.U32 R132, R203, 0x10, R2 ;  /* 0x00000010cb847825 */ /* 0x001fca00078e0002 */
[----:B------:R0:W-:Y:S01]  /*1040*/  STG.E.128 desc[UR6][R132.64], R128 ;  /* 0x0000008084007986 */ /* 0x0001e2000c101d06 */
[----:B-1----:R-:W-:-:S05]  /*1050*/  @P1 IMAD.WIDE.U32 R134, R139, 0x10, R134 ;  /* 0x000000108b861825 */ /* 0x002fca00078e0086 */
[----:B------:R0:W5:Y:S01]  /*1060*/  @P1 LDG.E.128 R8, desc[UR6][R134.64] ;  /* 0x0000000686081981 */ /* 0x000162000c1e1d00 */
[----:B--2---:R-:W-:-:S05]  /*1070*/  @P0 IMAD.WIDE.U32 R136, R141, 0x10, R136 ;  /* 0x000000108d880825 */ /* 0x004fca00078e0088 */
[----:B------:R0:W5:Y:S01]  /*1080*/  @P0 LDG.E.128 R4, desc[UR6][R136.64] ;  /* 0x0000000688040981 */ /* 0x000162000c1e1d00 */
[----:B------:R-:W-:Y:S05]  /*1090*/  @!P0 BRA `(.L_x_9307) ;  /* 0x0000000000f88947 */ /* 0x000fea0003800000 */
[----:B------:R-:W-:Y:S01]  /*10a0*/  ISETP.GT.AND P2, PT, R0, RZ, PT ;  /* 0x000000ff0000720c */ /* 0x000fe20003f44270 */
[--C-:B-----5:R-:W-:Y:S02]  /*10b0*/  HADD2.F32 R147, -RZ, R4.reuse.H0_H0 ;  /* 0x20000004ff937230 */ /* 0x120fe40000004100 */
[----:B------:R-:W-:Y:S02]  /*10c0*/  HADD2.F32 R146, -RZ, R4.H1_H1 ;  /* 0x30000004ff927230 */ /* 0x000fe40000004100 */
[--C-:B------:R-:W-:Y:S02]  /*10d0*/  HADD2.F32 R145, -RZ, R5.reuse.H0_H0 ;  /* 0x20000005ff917230 */ /* 0x100fe40000004100 */
[----:B------:R-:W-:Y:S02]  /*10e0*/  HADD2.F32 R144, -RZ, R5.H1_H1 ;  /* 0x30000005ff907230 */ /* 0x000fe40000004100 */
[--C-:B------:R-:W-:Y:S02]  /*10f0*/  HADD2.F32 R143, -RZ, R6.reuse.H0_H0 ;  /* 0x20000006ff8f7230 */ /* 0x100fe40000004100 */
[----:B------:R-:W-:-:S02]  /*1100*/  HADD2.F32 R142, -RZ, R6.H1_H1 ;  /* 0x30000006ff8e7230 */ /* 0x000fc40000004100 */
[----:B0-----:R-:W0:Y:S01]  /*1110*/  @P2 LDC R129, c[0x0][0x40c] ;  /* 0x00010300ff812b82 */ /* 0x001e220000000800 */
[--C-:B------:R-:W-:Y:S02]  /*1120*/  @P2 HADD2.F32 R128, -RZ, R8.reuse.H0_H0 ;  /* 0x20000008ff802230 */ /* 0x100fe40000004100 */
[----:B------:R-:W-:Y:S02]  /*1130*/  @P2 HADD2.F32 R131, -RZ, R8.H1_H1 ;  /* 0x30000008ff832230 */ /* 0x000fe40000004100 */
[--C-:B------:R-:W-:Y:S02]  /*1140*/  HADD2.F32 R141, -RZ, R7.reuse.H0_H0 ;  /* 0x20000007ff8d7230 */ /* 0x100fe40000004100 */
[----:B------:R-:W-:Y:S01]  /*1150*/  HADD2.F32 R140, -RZ, R7.H1_H1 ;  /* 0x30000007ff8c7230 */ /* 0x000fe20000004100 */
        /* <DEDUP_REMOVED lines=19> */
[----:B------:R-:W-:Y:S01]  /*1290*/  @P2 HADD2.F32 R135, -RZ, R11.H1_H1 ;  /* 0x3000000bff872230 */ /* 0x000fe20000004100 */
[----:B------:R-:W2:Y:S01]  /*12a0*/  @P2 LDC R139, c[0x0][0x40c] ;  /* 0x00010300ff8b2b82 */ /* 0x000ea20000000800 */
[----:B---3--:R-:W-:Y:S01]  /*12b0*/  @P2 FMUL.FTZ R132, R132, R133 ;  /* 0x0000008584842220 */ /* 0x008fe20000410000 */
[----:B------:R-:W-:-:S03]  /*12c0*/  @P2 HADD2.F32 R129, -RZ, R46.H1_H1 ;  /* 0x3000002eff812230 */ /* 0x000fc60000004100 */
[----:B------:R-:W-:Y:S01]  /*12d0*/  @P2 FFMA.FTZ R145, R132, R128, R145 ;  /* 0x0000008084912223 */ /* 0x000fe20000010091 */
[----:B------:R-:W-:Y:S02]  /*12e0*/  @P2 HADD2.F32 R128, -RZ, R11.H0_H0 ;  /* 0x2000000bff802230 */ /* 0x000fe40000004100 */
[----:B------:R-:W3:Y:S01]  /*12f0*/  @P2 LDC R136, c[0x0][0x40c] ;  /* 0x00010300ff882b82 */ /* 0x000ee20000000800 */
[----:B0-----:R-:W-:Y:S01]  /*1300*/  @P2 FMUL.FTZ R133, R131, R134 ;  /* 0x0000008683852220 */ /* 0x001fe20000410000 */
[----:B------:R-:W-:-:S03]  /*1310*/  @P2 HADD2.F32 R131, -RZ, R47.H1_H1 ;  /* 0x3000002fff832230 */ /* 0x000fc60000004100 */
[----:B------:R-:W-:Y:S01]  /*1320*/  @P2 FFMA.FTZ R142, R133, R129, R142 ;  /* 0x00000081858e2223 */ /* 0x000fe2000001008e */
[----:B------:R-:W-:Y:S01]  /*1330*/  F2FP.F16.F32.PACK_AB R129, RZ, R146 ;  /* 0x00000092ff81723e */ /* 0x000fe200000000ff */
[----:B-1----:R-:W-:Y:S01]  /*1340*/  @P2 FMUL.FTZ R132, R130, R137 ;  /* 0x0000008982842220 */ /* 0x002fe20000410000 */
[----:B------:R-:W-:Y:S02]  /*1350*/  @P2 HADD2.F32 R130, -RZ, R47.H0_H0 ;  /* 0x2000002fff822230 */ /* 0x000fe40000004100 */
[----:B--2---:R-:W-:Y:S01]  /*1360*/  @P2 FMUL.FTZ R134, R128, R139 ;  /* 0x0000008b80862220 */ /* 0x004fe20000410000 */
[----:B------:R-:W-:-:S03]  /*1370*/  @P2 HADD2.F32 R128, -RZ, R46.H0_H0 ;  /* 0x2000002eff802230 */ /* 0x000fc60000004100 */
        /* <DEDUP_REMOVED lines=16> */
.L_x_9307:
[----:B0-----:R-:W0:Y:S01]  /*1480*/  @P1 LDC R129, c[0x0][0x40c] ;  /* 0x00010300ff811b82 */ /* 0x001e220000000800 */
        /* <DEDUP_REMOVED lines=33> */
[----:B------:R-:W-:-:S02]  /*16a0*/  @P1 HADD2.F32 R128, -RZ, R47.H0_H0 ;  /* 0x2000002fff801230 */ /* 0x000fc40000004100 */
[----:B0-----:R-:W-:Y:S01]  /*16b0*/  @P1 FMUL.FTZ R130, R130, R137 ;  /* 0x0000008982821220 */ /* 0x001fe20000410000 */
[----:B------:R-:W-:-:S03]  /*16c0*/  @P1 HADD2.F32 R135, -RZ, R47.H1_H1 ;  /* 0x3000002fff871230 */ /* 0x000fc60000004100 */
[----:B------:R-:W-:Y:S01]  /*16d0*/  @P1 FMUL.FTZ R143, R130, R129 ;  /* 0x00000081828f1220 */ /* 0x000fe20000410000 */
[----:B------:R-:W-:Y:S01]  /*16e0*/  F2FP.F16.F32.PACK_AB R129, RZ, R146 ;  /* 0x00000092ff81723e */ /* 0x000fe200000000ff */
[----:B-1----:R-:W-:Y:S01]  /*16f0*/  @P1 FMUL.FTZ R132, R132, R139 ;  /* 0x0000008b84841220 */ /* 0x002fe20000410000 */
[----:B------:R-:W-:-:S03]  /*1700*/  F2FP.F16.F32.PACK_AB R130, RZ, R145 ;  /* 0x00000091ff82723e */ /* 0x000fc600000000ff */
[----:B------:R-:W-:Y:S01]  /*1710*/  @P1 FMUL.FTZ R142, R132, R131 ;  /* 0x00000083848e1220 */ /* 0x000fe20000410000 */
[----:B------:R-:W-:Y:S02]  /*1720*/  F2FP.F16.F32.PACK_AB R131, RZ, R144 ;  /* 0x00000090ff83723e */ /* 0x000fe400000000ff */
[----:B------:R-:W-:Y:S01]  /*1730*/  F2FP.F16.F32.PACK_AB R132, RZ, R143 ;  /* 0x0000008fff84723e */ /* 0x000fe200000000ff */
[----:B--2---:R-:W-:-:S04]  /*1740*/  @P1 FMUL.FTZ R133, R133, R136 ;  /* 0x0000008885851220 */ /* 0x004fc80000410000 */
[----:B------:R-:W-:Y:S01]  /*1750*/  @P1 FMUL.FTZ R141, R133, R128 ;  /* 0x00000080858d1220 */ /* 0x000fe20000410000 */
[----:B------:R-:W-:Y:S02]  /*1760*/  F2FP.F16.F32.PACK_AB R128, RZ, R147 ;  /* 0x00000093ff80723e */ /* 0x000fe400000000ff */
[----:B------:R-:W-:Y:S01]  /*1770*/  F2FP.F16.F32.PACK_AB R133, RZ, R142 ;  /* 0x0000008eff85723e */ /* 0x000fe200000000ff */
[----:B---3--:R-:W-:Y:S01]  /*1780*/  @P1 FMUL.FTZ R134, R134, R165 ;  /* 0x000000a586861220 */ /* 0x008fe20000410000 */
[----:B------:R-:W-:Y:S02]  /*1790*/  PRMT R128, R128, 0x5410, R129 ;  /* 0x0000541080807816 */ /* 0x000fe40000000081 */
[----:B------:R-:W-:Y:S01]  /*17a0*/  PRMT R129, R130, 0x5410, R131 ;  /* 0x0000541082817816 */ /* 0x000fe20000000083 */
[----:B------:R-:W-:Y:S01]  /*17b0*/  @P1 FMUL.FTZ R140, R134, R135 ;  /* 0x00000087868c1220 */ /* 0x000fe20000410000 */
[----:B------:R-:W-:Y:S02]  /*17c0*/  F2FP.F16.F32.PACK_AB R134, RZ, R141 ;  /* 0x0000008dff86723e */ /* 0x000fe400000000ff */
[----:B------:R-:W-:-:S02]  /*17d0*/  PRMT R130, R132, 0x5410, R133 ;  /* 0x0000541084827816 */ /* 0x000fc40000000085 */
[----:B------:R-:W-:-:S04]  /*17e0*/  F2FP.F16.F32.PACK_AB R135, RZ, R140 ;  /* 0x0000008cff87723e */ /* 0x000fc800000000ff */
[----:B------:R-:W-:-:S07]  /*17f0*/  PRMT R131, R134, 0x5410, R135 ;  /* 0x0000541086837816 */ /* 0x000fce0000000087 */
.L_x_9308:
[----:B------:R-:W0:Y:S01]  /*1800*/  @P1 LDC.64 R134, c[0x0][0x390] ;  /* 0x0000e400ff861b82 */ /* 0x000e220000000a00 */
[C---:B------:R-:W-:Y:S02]  /*1810*/  IADD3 R133, PT, PT, R203.reuse, 0x20, RZ ;  /* 0x00000020cb857810 */ /* 0x040fe40007ffe0ff */
[----:B------:R-:W-:Y:S02]  /*1820*/  @P1 IADD3 R139, PT, PT, R202, 0x40, RZ ;  /* 0x00000040ca8b1810 */ /* 0x000fe40007ffe0ff */
[----:B------:R-:W-:Y:S01]  /*1830*/  @P0 IADD3 R165, PT, PT, R203, 0x40, RZ ;  /* 0x00000040cba50810 */ /* 0x000fe20007ffe0ff */
[----:B------:R-:W-:Y:S02]  /*1840*/  IMAD.WIDE.U32 R132, R133, 0x10, R2 ;  /* 0x0000001085847825 */ /* 0x000fe400078e0002 */
[----:B------:R-:W1:Y:S03]  /*1850*/  @P0 LDC.64 R136, c[0x0][0x3a0] ;  /* 0x0000e800ff880b82 */ /* 0x000e660000000a00 */
[----:B------:R2:W-:Y:S01]  /*1860*/  STG.E.128 desc[UR6][R132.64], R128 ;  /* 0x0000008084007986 */ /* 0x0005e2000c101d06 */
[----:B0-----:R-:W-:-:S05]  /*1870*/  @P1 IMAD.WIDE.U32 R134, R139, 0x10, R134 ;  /* 0x000000108b861825 */ /* 0x001fca00078e0086 */
[----:B------:R2:W5:Y:S01]  /*1880*/  @P1 LDG.E.128 R8, desc[UR6][R134.64] ;  /* 0x0000000686081981 */ /* 0x000562000c1e1d00 */
[----:B-1----:R-:W-:-:S05]  /*1890*/  @P0 IMAD.WIDE.U32 R136, R165, 0x10, R136 ;  /* 0x00000010a5880825 */ /* 0x002fca00078e0088 */
[----:B------:R2:W5:Y:S01]  /*18a0*/  @P0 LDG.E.128 R4, desc[UR6][R136.64] ;  /* 0x0000000688040981 */ /* 0x000562000c1e1d00 */
[----:B------:R-:W-:Y:S05]  /*18b0*/  @!P0 BRA `(.L_x_9309) ;  /* 0x0000000000f88947 */ /* 0x000fea0003800000 */
[----:B------:R-:W-:Y:S01]  /*18c0*/  ISETP.GT.AND P2, PT, R0, RZ, PT ;  /* 0x000000ff0000720c */ /* 0x000fe20003f44270 */
[--C-:B-----5:R-:W-:Y:S02]  /*18d0*/  HADD2.F32 R139, -RZ, R4.reuse.H0_H0 ;  /* 0x20000004ff8b7230 */ /* 0x120fe40000004100 */
[--C-:B--2---:R-:W-:Y:S02]  /*18e0*/  HADD2.F32 R137, -RZ, R5.reuse.H0_H0 ;  /* 0x20000005ff897230 */ /* 0x104fe40000004100 */
[----:B------:R-:W-:Y:S02]  /*18f0*/  HADD2.F32 R138, -RZ, R4.H1_H1 ;  /* 0x30000004ff8a7230 */ /* 0x000fe40000004100 */
[----:B------:R-:W-:-:S06]  /*1900*/  HADD2.F32 R136, -RZ, R5.H1_H1 ;  /* 0x30000005ff887230 */ /* 0x000fcc0000004100 */
[----:B------:R-:W0:Y:S01]  /*1910*/  @P2 LDC R129, c[0x0][0x40c] ;  /* 0x00010300ff812b82 */ /* 0x000e220000000800 */
        /* <DEDUP_REMOVED lines=25> */
[----:B------:R-:W-:Y:S02]  /*1ab0*/  @P2 HADD2.F32 R129, -RZ, R42.H1_H1 ;  /* 0x3000002aff812230 */ /* 0x000fe40000004100 */
[----:B------:R-:W-:Y:S01]  /*1ac0*/  @P2 FFMA.FTZ R137, R132, R128, R137 ;  /* 0x0000008084892223 */ /* 0x000fe20000010089 */
[----:B------:R-:W-:Y:S01]  /*1ad0*/  @P2 HADD2.F32 R128, -RZ, R11.H0_H0 ;  /* 0x2000000bff802230 */ /* 0x000fe20000004100 */
[----:B------:R-:W3:Y:S01]  /*1ae0*/  @P2 LDC R168, c[0x0][0x40c] ;  /* 0x00010300ffa82b82 */ /* 0x000ee20000000800 */
[----:B------:R-:W-:-:S03]  /*1af0*/  HADD2.F32 R132, -RZ, R7.H1_H1 ;  /* 0x30000007ff847230 */ /* 0x000fc60000004100 */
[----:B0-----:R-:W-:Y:S01]  /*1b00*/  @P2 FMUL.FTZ R166, R128, R167 ;  /* 0x000000a780a62220 */ /* 0x001fe20000410000 */
[----:B------:R-:W-:Y:S02]  /*1b10*/  @P2 HADD2.F32 R167, -RZ, R11.H1_H1 ;  /* 0x3000000bffa72230 */ /* 0x000fe40000004100 */
[----:B------:R-:W-:Y:S02]  /*1b20*/  @P2 HADD2.F32 R128, -RZ, R42.H0_H0 ;  /* 0x2000002aff802230 */ /* 0x000fe40000004100 */
[----:B-1----:R-:W-:Y:S01]  /*1b30*/  @P2 FMUL.FTZ R164, R130, R165 ;  /* 0x000000a582a42220 */ /* 0x002fe20000410000 */
[----:B------:R-:W-:-:S03]  /*1b40*/  @P2 HADD2.F32 R130, -RZ, R43.H0_H0 ;  /* 0x2000002bff822230 */ /* 0x000fc60000004100 */
[----:B------:R-:W-:Y:S01]  /*1b50*/  @P2 FFMA.FTZ R135, R164, R128, R135 ;  /* 0x00000080a4872223 */ /* 0x000fe20000010087 */
[----:B------:R-:W-:Y:S01]  /*1b60*/  F2FP.F16.F32.PACK_AB R128, RZ, R139 ;  /* 0x0000008bff80723e */ /* 0x000fe200000000ff */
[----:B------:R-:W-:Y:S01]  /*1b70*/  @P2 FFMA.FTZ R133, R166, R130, R133 ;  /* 0x00000082a6852223 */ /* 0x000fe20000010085 */
[----:B------:R-:W-:Y:S01]  /*1b80*/  F2FP.F16.F32.PACK_AB R130, RZ, R137 ;  /* 0x00000089ff82723e */ /* 0x000fe200000000ff */
[----:B--2---:R-:W-:Y:S01]  /*1b90*/  @P2 FMUL.FTZ R165, R131, R134 ;  /* 0x0000008683a52220 */ /* 0x004fe20000410000 */
[----:B------:R-:W-:Y:S01]  /*1ba0*/  HADD2.F32 R134, -RZ, R6.H1_H1 ;  /* 0x30000006ff867230 */ /* 0x000fe20000004100 */
[----:B------:R-:W-:Y:S01]  /*1bb0*/  F2FP.F16.F32.PACK_AB R164, RZ, R136 ;  /* 0x00000088ffa4723e */ /* 0x000fe200000000ff */
[----:B------:R-:W-:-:S03]  /*1bc0*/  @P2 HADD2.F32 R131, -RZ, R43.H1_H1 ;  /* 0x3000002bff832230 */ /* 0x000fc60000004100 */
[----:B------:R-:W-:Y:S01]  /*1bd0*/  @P2 FFMA.FTZ R134, R165, R129, R134 ;  /* 0x00000081a5862223 */ /* 0x000fe20000010086 */
        /* <DEDUP_REMOVED lines=12> */
.L_x_9309:
[----:B--2---:R-:W0:Y:S01]  /*1ca0*/  @P1 LDC R131, c[0x0][0x40c] ;  /* 0x00010300ff831b82 */ /* 0x004e220000000800 */
[--C-:B-----5:R-:W-:Y:S01]  /*1cb0*/  @P1 HADD2.F32 R130, -RZ, R8.reuse.H1_H1 ;  /* 0x30000008ff821230 */ /* 0x120fe20000004100 */
[----:B------:R-:W-:Y:S01]  /*1cc0*/  CS2R R138, SRZ ;  /* 0x00000000008a7805 */ /* 0x000fe2000001ff00 */
[----:B------:R-:W-:Y:S01]  /*1cd0*/  @P1 HADD2.F32 R128, -RZ, R8.H0_H0 ;  /* 0x20000008ff801230 */ /* 0x000fe20000004100 */
        /* <DEDUP_REMOVED lines=8> */
[----:B------:R-:W-:-:S03]  /*1d60*/  @P1 HADD2.F32 R131, -RZ, R9.H0_H0 ;  /* 0x20000009ff831230 */ /* 0x000fc60000004100 */
[----:B------:R-:W-:Y:S01]  /*1d70*/  @P1 FMUL.FTZ R138, R130, R133 ;  /* 0x00000085828a1220 */ /* 0x000fe20000410000 */
[----:B------:R-:W-:Y:S02]  /*1d80*/  @P1 HADD2.F32 R130, -RZ, R10.H0_H0 ;  /* 0x2000000aff821230 */ /* 0x000fe40000004100 */
[----:B------:R-:W0:Y:S01]  /*1d90*/  @P1 LDC R165, c[0x0][0x40c] ;  /* 0x00010300ffa51b82 */ /* 0x000e220000000800 */
[----:B-1----:R-:W-:Y:S01]  /*1da0*/  @P1 FMUL.FTZ R128, R128, R129 ;  /* 0x0000008180801220 */ /* 0x002fe20000410000 */
[----:B------:R-:W-:Y:S02]  /*1db0*/  @P1 HADD2.F32 R129, -RZ, R40.H0_H0 ;  /* 0x20000028ff811230 */ /* 0x000fe40000004100 */
[----:B------:R-:W-:-:S03]  /*1dc0*/  @P1 HADD2.F32 R133, -RZ, R11.H0_H0 ;  /* 0x2000000bff851230 */ /* 0x000fc60000004100 */
[----:B------:R-:W-:Y:S01]  /*1dd0*/  @P1 FMUL.FTZ R139, R128, R129 ;  /* 0x00000081808b1220 */ /* 0x000fe20000410000 */
[----:B------:R-:W1:Y:S01]  /*1de0*/  @P1 LDC R167, c[0x0][0x40c] ;  /* 0x00010300ffa71b82 */ /* 0x000e620000000800 */
[--C-:B------:R-:W-:Y:S02]  /*1df0*/  @P1 HADD2.F32 R128, -RZ, R41.reuse.H0_H0 ;  /* 0x20000029ff801230 */ /* 0x100fe40000004100 */
[----:B--2---:R-:W-:Y:S01]  /*1e00*/  @P1 FMUL.FTZ R131, R131, R132 ;  /* 0x0000008483831220 */ /* 0x004fe20000410000 */
[----:B------:R-:W-:Y:S02]  /*1e10*/  @P1 HADD2.F32 R129, -RZ, R41.H1_H1 ;  /* 0x30000029ff811230 */ /* 0x000fe40000004100 */
[----:B------:R-:W-:Y:S02]  /*1e20*/  @P1 HADD2.F32 R132, -RZ, R10.H1_H1 ;  /* 0x3000000aff841230 */ /* 0x000fe40000004100 */
[----:B------:R-:W-:Y:S01]  /*1e30*/  @P1 FMUL.FTZ R137, R131, R128 ;  /* 0x0000008083891220 */ /* 0x000fe20000410000 */
[----:B------:R-:W-:Y:S01]  /*1e40*/  @P1 HADD2.F32 R128, -RZ, R42.H1_H1 ;  /* 0x3000002aff801230 */ /* 0x000fe20000004100 */
[----:B------:R-:W2:Y:S01]  /*1e50*/  @P1 LDC R164, c[0x0][0x40c] ;  /* 0x00010300ffa41b82 */ /* 0x000ea20000000800 */
[----:B---3--:R-:W-:Y:S01]  /*1e60*/  @P1 FMUL.FTZ R134, R134, R135 ;  /* 0x0000008786861220 */ /* 0x008fe20000410000 */
[----:B------:R-:W-:-:S03]  /*1e70*/  @P1 HADD2.F32 R131, -RZ, R43.H0_H0 ;  /* 0x2000002bff831230 */ /* 0x000fc60000004100 */
[----:B------:R-:W-:Y:S01]  /*1e80*/  @P1 FMUL.FTZ R136, R134, R129 ;  /* 0x0000008186881220 */ /* 0x000fe20000410000 */
[----:B------:R-:W-:Y:S01]  /*1e90*/  @P1 HADD2.F32 R129, -RZ, R42.H0_H0 ;  /* 0x2000002aff811230 */ /* 0x000fe20000004100 */
[----:B------:R-:W-:Y:S01]  /*1ea0*/  CS2R R134, SRZ ;  /* 0x0000000000867805 */ /* 0x000fe2000001ff00 */
[----:B------:R-:W3:Y:S01]  /*1eb0*/  @P1 LDC R166, c[0x0][0x40c] ;  /* 0x00010300ffa61b82 */ /* 0x000ee20000000800 */
[----:B0-----:R-:W-:Y:S01]  /*1ec0*/  @P1 FMUL.FTZ R130, R130, R165 ;  /* 0x000000a582821220 */ /* 0x001fe20000410000 */
[----:B------:R-:W-:-:S03]  /*1ed0*/  @P1 HADD2.F32 R165, -RZ, R11.H1_H1 ;  /* 0x3000000bffa51230 */ /* 0x000fc60000004100 */
[----:B------:R-:W-:Y:S01]  /*1ee0*/  @P1 FMUL.FTZ R135, R130, R129 ;  /* 0x0000008182871220 */ /* 0x000fe20000410000 */
[----:B------:R-:W-:Y:S01]  /*1ef0*/  F2FP.F16.F32.PACK_AB R129, RZ, R138 ;  /* 0x0000008aff81723e */ /* 0x000fe200000000ff */
[----:B-1----:R-:W-:Y:S01]  /*1f00*/  @P1 FMUL.FTZ R167, R132, R167 ;  /* 0x000000a784a71220 */ /* 0x002fe20000410000 */
[----:B------:R-:W-:-:S03]  /*1f10*/  F2FP.F16.F32.PACK_AB R130, RZ, R137 ;  /* 0x00000089ff82723e */ /* 0x000fc600000000ff */
[----:B------:R-:W-:Y:S01]  /*1f20*/  @P1 FMUL.FTZ R134, R167, R128 ;  /* 0x00000080a7861220 */ /* 0x000fe20000410000 */
[----:B------:R-:W-:Y:S01]  /*1f30*/  F2FP.F16.F32.PACK_AB R128, RZ, R139 ;  /* 0x0000008bff80723e */ /* 0x000fe200000000ff */
[----:B--2---:R-:W-:Y:S01]  /*1f40*/  @P1 FMUL.FTZ R164, R133, R164 ;  /* 0x000000a485a41220 */ /* 0x004fe20000410000 */
[----:B------:R-:W-:Y:S02]  /*1f50*/  CS2R R132, SRZ ;  /* 0x0000000000847805 */ /* 0x000fe4000001ff00 */
[----:B------:R-:W-:Y:S01]  /*1f60*/  PRMT R128, R128, 0x5410, R129 ;  /* 0x0000541080807816 */ /* 0x000fe20000000081 */
[----:B------:R-:W-:Y:S01]  /*1f70*/  @P1 FMUL.FTZ R133, R164, R131 ;  /* 0x00000083a4851220 */ /* 0x000fe20000410000 */
[----:B------:R-:W-:Y:S02]  /*1f80*/  F2FP.F16.F32.PACK_AB R131, RZ, R136 ;  /* 0x00000088ff83723e */ /* 0x000fe400000000ff */
[----:B------:R-:W-:Y:S01]  /*1f90*/  F2FP.F16.F32.PACK_AB R164, RZ, R135 ;  /* 0x00000087ffa4723e */ /* 0x000fe200000000ff */
[----:B---3--:R-:W-:Y:S01]  /*1fa0*/  @P1 FMUL.FTZ R165, R165, R166 ;  /* 0x000000a6a5a51220 */ /* 0x008fe20000410000 */
[----:B------:R-:W-:-:S02]  /*1fb0*/  F2FP.F16.F32.PACK_AB R166, RZ, R133 ;  /* 0x00000085ffa6723e */ /* 0x000fc400000000ff */
[----:B------:R-:W-:Y:S01]  /*1fc0*/  PRMT R129, R130, 0x5410, R131 ;  /* 0x0000541082817816 */ /* 0x000fe20000000083 */
[----:B------:R-:W-:Y:S01]  /*1fd0*/  @P1 FMUL.FTZ R132, R165, R168 ;  /* 0x000000a8a5841220 */ /* 0x000fe20000410000 */
[----:B------:R-:W-:-:S04]  /*1fe0*/  F2FP.F16.F32.PACK_AB R165, RZ, R134 ;  /* 0x00000086ffa5723e */ /* 0x000fc800000000ff */
[----:B------:R-:W-:Y:S02]  /*1ff0*/  F2FP.F16.F32.PACK_AB R167, RZ, R132 ;  /* 0x00000084ffa7723e */ /* 0x000fe400000000ff */
[----:B------:R-:W-:Y:S02]  /*2000*/  PRMT R130, R164, 0x5410, R165 ;  /* 0x00005410a4827816 */ /* 0x000fe400000000a5 */
[----:B------:R-:W-:-:S07]  /*2010*/  PRMT R131, R166, 0x5410, R167 ;  /* 0x00005410a6837816 */ /* 0x000fce00000000a7 */
.L_x_9310:
        /* <DEDUP_REMOVED lines=74> */
.L_x_9311:
        /* <DEDUP_REMOVED lines=56> */
.L_x_9312:
        /* <DEDUP_REMOVED lines=19> */
[----:B--2---:R-:W0:Y:S01]  /*2970*/  @P2 LDC R129, c[0x0][0x40c] ;  /* 0x00010300ff812b82 */ /* 0x004e220000000800 */
[--C-:B------:R-:W-:Y:S02]  /*2980*/  @P2 HADD2.F32 R128, -RZ, R8.reuse.H0_H0 ;  /* 0x20000008ff802230 */ /* 0x100fe40000004100 */
[----:B------:R-:W-:Y:S02]  /*2990*/  @P2 HADD2.F32 R131, -RZ, R8.H1_H1 ;  /* 0x30000008ff832230 */ /* 0x000fe40000004100 */
[----:B------:R-:W-:-:S03]  /*29a0*/  HADD2.F32 R178, -RZ, R7.H1_H1 ;  /* 0x30000007ffb27230 */ /* 0x000fc60000004100 */
        /* <DEDUP_REMOVED lines=33> */
[----:B------:R-:W-:Y:S02]  /*2bc0*/  HADD2.F32 R179, -RZ, R7.H0_H0 ;  /* 0x20000007ffb37230 */ /* 0x000fe40000004100 */
[----:B------:R-:W-:-:S03]  /*2bd0*/  @P2 HADD2.F32 R128, -RZ, R34.H0_H0 ;  /* 0x20000022ff802230 */ /* 0x000fc60000004100 */
[----:B------:R-:W-:Y:S01]  /*2be0*/  @P2 FFMA.FTZ R179, R174, R130, R179 ;  /* 0x00000082aeb32223 */ /* 0x000fe200000100b3 */
[----:B------:R-:W-:Y:S01]  /*2bf0*/  F2FP.F16.F32.PACK_AB R130, RZ, R183 ;  /* 0x000000b7ff82723e */ /* 0x000fe200000000ff */
[----:B---3--:R-:W-:Y:S01]  /*2c00*/  @P2 FMUL.FTZ R175, R175, R176 ;  /* 0x000000b0afaf2220 */ /* 0x008fe20000410000 */
[----:B------:R-:W-:Y:S01]  /*2c10*/  @P2 FFMA.FTZ R181, R172, R128, R181 ;  /* 0x00000080acb52223 */ /* 0x000fe200000100b5 */
[----:B------:R-:W-:Y:S02]  /*2c20*/  F2FP.F16.F32.PACK_AB R128, RZ, R185 ;  /* 0x000000b9ff80723e */ /* 0x000fe400000000ff */
[----:B------:R-:W-:Y:S01]  /*2c30*/  @P2 FFMA.FTZ R178, R175, R131, R178 ;  /* 0x00000083afb22223 */ /* 0x000fe200000100b2 */
        /* <DEDUP_REMOVED lines=10> */
.L_x_9313:
[----:B--2---:R-:W0:Y:S01]  /*2ce0*/  @P1 LDC R129, c[0x0][0x40c] ;  /* 0x00010300ff811b82 */ /* 0x004e220000000800 */
[--C-:B-----5:R-:W-:Y:S01]  /*2cf0*/  @P1 HADD2.F32 R128, -RZ, R8.reuse.H0_H0 ;  /* 0x20000008ff801230 */ /* 0x120fe20000004100 */
[----:B------:R-:W-:Y:S01]  /*2d00*/  CS2R R184, SRZ ;  /* 0x0000000000b87805 */ /* 0x000fe2000001ff00 */
[----:B------:R-:W-:Y:S01]  /*2d10*/  @P1 HADD2.F32 R130, -RZ, R8.H1_H1 ;  /* 0x30000008ff821230 */ /* 0x000fe20000004100 */
[----:B------:R-:W-:Y:S01]  /*2d20*/  CS2R R182, SRZ ;  /* 0x0000000000b67805 */ /* 0x000fe2000001ff00 */
[----:B------:R-:W-:Y:S01]  /*2d30*/  @P1 HADD2.F32 R174, -RZ, R9.H1_H1 ;  /* 0x30000009ffae1230 */ /* 0x000fe20000004100 */
[----:B------:R-:W-:Y:S01]  /*2d40*/  CS2R R180, SRZ ;  /* 0x0000000000b47805 */ /* 0x000fe2000001ff00 */
[--C-:B------:R-:W-:Y:S01]  /*2d50*/  @P1 HADD2.F32 R173, -RZ, R32.reuse.H1_H1 ;  /* 0x30000020ffad1230 */ /* 0x100fe20000004100 */
[----:B------:R-:W1:Y:S08]  /*2d60*/  @P1 LDC R131, c[0x0][0x40c] ;  /* 0x00010300ff831b82 */ /* 0x000e700000000800 */
        /* <DEDUP_REMOVED lines=30> */
[----:B------:R-:W-:Y:S02]  /*2f50*/  CS2R R178, SRZ ;  /* 0x0000000000b27805 */ /* 0x000fe4000001ff00 */
[----:B------:R-:W-:Y:S01]  /*2f60*/  F2FP.F16.F32.PACK_AB R130, RZ, R183 ;  /* 0x000000b7ff82723e */ /* 0x000fe200000000ff */
        /* <DEDUP_REMOVED lines=15> */
.L_x_9314:
        /* <DEDUP_REMOVED lines=17> */
[----:B------:R-:W-:Y:S02]  /*3170*/  HADD2.F32 R190, -RZ, R6.H0_H0 ;  /* 0x20000006ffbe7230 */ /* 0x000fe40000004100 */
[----:B------:R-:W-:-:S02]  /*3180*/  HADD2.F32 R192, -RZ, R7.H0_H0 ;  /* 0x20000007ffc07230 */ /* 0x000fc40000004100 */
[----:B--2---:R-:W0:Y:S01]  /*3190*/  @P2 LDC R129, c[0x0][0x40c] ;  /* 0x00010300ff812b82 */ /* 0x004e220000000800 */
[--C-:B------:R-:W-:Y:S02]  /*31a0*/  @P2 HADD2.F32 R128, -RZ, R8.reuse.H0_H0 ;  /* 0x20000008ff802230 */ /* 0x100fe40000004100 */
[----:B------:R-:W-:Y:S02]  /*31b0*/  @P2 HADD2.F32 R130, -RZ, R8.H1_H1 ;  /* 0x30000008ff822230 */ /* 0x000fe40000004100 */
[----:B------:R-:W-:-:S03]  /*31c0*/  @P2 HADD2.F32 R172, -RZ, R9.H0_H0 ;  /* 0x20000009ffac2230 */ /* 0x000fc60000004100 */
[----:B------:R-:W1:Y:S08]  /*31d0*/  @P2 LDC R173, c[0x0][0x40c] ;  /* 0x00010300ffad2b82 */ /* 0x000e700000000800 */
[----:B------:R-:W2:Y:S01]  /*31e0*/  @P2 LDC R177, c[0x0][0x40c] ;  /* 0x00010300ffb12b82 */ /* 0x000ea20000000800 */
[----:B0-----:R-:W-:-:S07]  /*31f0*/  @P2 FMUL.FTZ R131, R128, R129 ;  /* 0x0000008180832220 */ /* 0x001fce0000410000 */
[----:B------:R-:W0:Y:S01]  /*3200*/  @P2 LDC R175, c[0x0][0x40c] ;  /* 0x00010300ffaf2b82 */ /* 0x000e220000000800 */
[--C-:B------:R-:W-:Y:S02]  /*3210*/  @P2 HADD2.F32 R128, -RZ, R28.reuse.H0_H0 ;  /* 0x2000001cff802230 */ /* 0x100fe40000004100 */
[----:B------:R-:W-:-:S03]  /*3220*/  @P2 HADD2.F32 R129, -RZ, R28.H1_H1 ;  /* 0x3000001cff812230 */ /* 0x000fc60000004100 */
[----:B------:R-:W-:Y:S01]  /*3230*/  @P2 FFMA.FTZ R186, R131, R128, R186 ;  /* 0x0000008083ba2223 */ /* 0x000fe200000100ba */
[----:B-1----:R-:W-:Y:S01]  /*3240*/  @P2 FMUL.FTZ R130, R130, R173 ;  /* 0x000000ad82822220 */ /* 0x002fe20000410000 */
[----:B------:R-:W1:Y:S01]  /*3250*/  @P2 LDC R174, c[0x0][0x40c] ;  /* 0x00010300ffae2b82 */ /* 0x000e620000000800 */
[----:B------:R-:W-:Y:S02]  /*3260*/  @P2 HADD2.F32 R128, -RZ, R9.H1_H1 ;  /* 0x30000009ff802230 */ /* 0x000fe40000004100 */
[----:B------:R-:W-:Y:S01]  /*3270*/  @P2 FFMA.FTZ R187, R130, R129, R187 ;  /* 0x0000008182bb2223 */ /* 0x000fe200000100bb */
[----:B------:R-:W-:Y:S02]  /*3280*/  @P2 HADD2.F32 R131, -RZ, R10.H0_H0 ;  /* 0x2000000aff832230 */ /* 0x000fe40000004100 */
[--C-:B------:R-:W-:Y:S02]  /*3290*/  @P2 HADD2.F32 R129, -RZ, R29.reuse.H1_H1 ;  /* 0x3000001dff812230 */ /* 0x100fe40000004100 */
[----:B--2---:R-:W-:Y:S01]  /*32a0*/  @P2 FMUL.FTZ R130, R128, R177 ;  /* 0x000000b180822220 */ /* 0x004fe20000410000 */
[----:B------:R-:W2:Y:S01]  /*32b0*/  @P2 LDC R191, c[0x0][0x40c] ;  /* 0x00010300ffbf2b82 */ /* 0x000ea20000000800 */
[----:B------:R-:W-:-:S02]  /*32c0*/  @P2 HADD2.F32 R128, -RZ, R29.H0_H0 ;  /* 0x2000001dff802230 */ /* 0x000fc40000004100 */
[----:B------:R-:W-:Y:S01]  /*32d0*/  @P2 FFMA.FTZ R189, R130, R129, R189 ;  /* 0x0000008182bd2223 */ /* 0x000fe200000100bd */
[----:B------:R-:W-:Y:S02]  /*32e0*/  @P2 HADD2.F32 R129, -RZ, R30.H1_H1 ;  /* 0x3000001eff812230 */ /* 0x000fe40000004100 */
[----:B------:R-:W-:Y:S02]  /*32f0*/  @P2 HADD2.F32 R130, -RZ, R31.H0_H0 ;  /* 0x2000001fff822230 */ /* 0x000fe40000004100 */
[----:B------:R-:W3:Y:S01]  /*3300*/  @P2 LDC R193, c[0x0][0x40c] ;  /* 0x00010300ffc12b82 */ /* 0x000ee20000000800 */
[----:B0-----:R-:W-:Y:S01]  /*3310*/  @P2 FMUL.FTZ R175, R172, R175 ;  /* 0x000000afacaf2220 */ /* 0x001fe20000410000 */
[----:B------:R-:W-:-:S03]  /*3320*/  @P2 HADD2.F32 R172, -RZ, R10.H1_H1 ;  /* 0x3000000affac2230 */ /* 0x000fc60000004100 */
[----:B------:R-:W-:Y:S01]  /*3330*/  @P2 FFMA.FTZ R188, R175, R128, R188 ;  /* 0x00000080afbc2223 */ /* 0x000fe200000100bc */
[--C-:B------:R-:W-:Y:S02]  /*3340*/  @P2 HADD2.F32 R128, -RZ, R11.reuse.H0_H0 ;  /* 0x2000000bff802230 */ /* 0x100fe40000004100 */
[----:B------:R-:W0:Y:S01]  /*3350*/  @P2 LDC R177, c[0x0][0x40c] ;  /* 0x00010300ffb12b82 */ /* 0x000e220000000800 */
[----:B-1----:R-:W-:Y:S01]  /*3360*/  @P2 FMUL.FTZ R173, R131, R174 ;  /* 0x000000ae83ad2220 */ /* 0x002fe20000410000 */
[----:B------:R-:W-:Y:S02]  /*3370*/  @P2 HADD2.F32 R174, -RZ, R11.H1_H1 ;  /* 0x3000000bffae2230 */ /* 0x000fe40000004100 */
[----:B------:R-:W-:Y:S02]  /*3380*/  @P2 HADD2.F32 R131, -RZ, R31.H1_H1 ;  /* 0x3000001fff832230 */ /* 0x000fe40000004100 */
[----:B--2---:R-:W-:Y:S01]  /*3390*/  @P2 FMUL.FTZ R172, R172, R191 ;  /* 0x000000bfacac2220 */ /* 0x004fe20000410000 */
[----:B------:R-:W-:-:S05]  /*33a0*/  HADD2.F32 R191, -RZ, R6.H1_H1 ;  /* 0x30000006ffbf7230 */ /* 0x000fca0000004100 */
[----:B------:R-:W-:Y:S01]  /*33b0*/  @P2 FFMA.FTZ R191, R172, R129, R191 ;  /* 0x00000081acbf2223 */ /* 0x000fe200000100bf */
[----:B------:R-:W-:Y:S01]  /*33c0*/  F2FP.F16.F32.PACK_AB R129, RZ, R187 ;  /* 0x000000bbff81723e */ /* 0x000fe200000000ff */
[----:B---3--:R-:W-:Y:S01]  /*33d0*/  @P2 FMUL.FTZ R175, R128, R193 ;  /* 0x000000c180af2220 */ /* 0x008fe20000410000 */
[----:B------:R-:W-:Y:S01]  /*33e0*/  HADD2.F32 R193, -RZ, R7.H1_H1 ;  /* 0x30000007ffc17230 */ /* 0x000fe20000004100 */
[----:B------:R-:W-:Y:S01]  /*33f0*/  F2FP.F16.F32.PACK_AB R172, RZ, R189 ;  /* 0x000000bdffac723e */ /* 0x000fe200000000ff */
[----:B------:R-:W-:Y:S02]  /*3400*/  @P2 HADD2.F32 R128, -RZ, R30.H0_H0 ;  /* 0x2000001eff802230 */ /* 0x000fe40000004100 */
[----:B------:R-:W-:Y:S01]  /*3410*/  @P2 FFMA.FTZ R192, R175, R130, R192 ;  /* 0x00000082afc02223 */ /* 0x000fe200000100c0 */
[----:B------:R-:W-:Y:S01]  /*3420*/  F2FP.F16.F32.PACK_AB R130, RZ, R188 ;  /* 0x000000bcff82723e */ /* 0x000fe200000000ff */
[----:B0-----:R-:W-:Y:S01]  /*3430*/  @P2 FMUL.FTZ R174, R174, R177 ;  /* 0x000000b1aeae2220 */ /* 0x001fe20000410000 */
[----:B------:R-:W-:Y:S01]  /*3440*/  @P2 FFMA.FTZ R190, R173, R128, R190 ;  /* 0x00000080adbe2223 */ /* 0x000fe200000100be */
[----:B------:R-:W-:-:S02]  /*3450*/  F2FP.F16.F32.PACK_AB R128, RZ, R186 ;  /* 0x000000baff80723e */ /* 0x000fc400000000ff */
[----:B------:R-:W-:Y:S01]  /*3460*/  @P2 FFMA.FTZ R193, R174, R131, R193 ;  /* 0x00000083aec12223 */ /* 0x000fe200000100c1 */
        /* <DEDUP_REMOVED lines=9> */
.L_x_9315:
        /* <DEDUP_REMOVED lines=35> */
[----:B------:R-:W-:Y:S02]  /*3730*/  @P1 HADD2.F32 R175, -RZ, R31.H1_H1 ;  /* 0x3000001fffaf1230 */ /* 0x000fe40000004100 */
[----:B-1----:R-:W-:Y:S01]  /*3740*/  @P1 FMUL.FTZ R172, R172, R191 ;  /* 0x000000bfacac1220 */ /* 0x002fe20000410000 */
[----:B------:R-:W-:Y:S02]  /*3750*/  CS2R R190, SRZ ;  /* 0x0000000000be7805 */ /* 0x000fe4000001ff00 */
[----:B------:R-:W-:Y:S01]  /*3760*/  @P1 FMUL.FTZ R190, R130, R129 ;  /* 0x0000008182be1220 */ /* 0x000fe20000410000 */
[----:B------:R-:W-:Y:S01]  /*3770*/  @P1 FMUL.FTZ R191, R172, R131 ;  /* 0x00000083acbf1220 */ /* 0x000fe20000410000 */
[----:B------:R-:W-:Y:S02]  /*3780*/  F2FP.F16.F32.PACK_AB R129, RZ, R187 ;  /* 0x000000bbff81723e */ /* 0x000fe400000000ff */
[----:B------:R-:W-:Y:S01]  /*3790*/  F2FP.F16.F32.PACK_AB R130, RZ, R188 ;  /* 0x000000bcff82723e */ /* 0x000fe200000000ff */
[----:B--2---:R-:W-:Y:S01]  /*37a0*/  @P1 FMUL.FTZ R173, R173, R176 ;  /* 0x000000b0adad1220 */ /* 0x004fe20000410000 */
[----:B------:R-:W-:-:S02]  /*37b0*/  F2FP.F16.F32.PACK_AB R131, RZ, R189 ;  /* 0x000000bdff83723e */ /* 0x000fc400000000ff */
[----:B------:R-:W-:Y:S01]  /*37c0*/  F2FP.F16.F32.PACK_AB R172, RZ, R190 ;  /* 0x000000beffac723e */ /* 0x000fe200000000ff */
[----:B------:R-:W-:Y:S01]  /*37d0*/  @P1 FMUL.FTZ R192, R173, R128 ;  /* 0x00000080adc01220 */ /* 0x000fe20000410000 */
[----:B------:R-:W-:Y:S02]  /*37e0*/  F2FP.F16.F32.PACK_AB R128, RZ, R186 ;  /* 0x000000baff80723e */ /* 0x000fe400000000ff */
[----:B------:R-:W-:Y:S01]  /*37f0*/  F2FP.F16.F32.PACK_AB R173, RZ, R191 ;  /* 0x000000bfffad723e */ /* 0x000fe200000000ff */
[----:B---3--:R-:W-:Y:S01]  /*3800*/  @P1 FMUL.FTZ R174, R174, R195 ;  /* 0x000000c3aeae1220 */ /* 0x008fe20000410000 */
[----:B------:R-:W-:Y:S02]  /*3810*/  PRMT R128, R128, 0x5410, R129 ;  /* 0x0000541080807816 */ /* 0x000fe40000000081 */
[----:B------:R-:W-:Y:S01]  /*3820*/  PRMT R129, R130, 0x5410, R131 ;  /* 0x0000541082817816 */ /* 0x000fe20000000083 */
[----:B------:R-:W-:Y:S01]  /*3830*/  @P1 FMUL.FTZ R193, R174, R175 ;  /* 0x000000afaec11220 */ /* 0x000fe20000410000 */
[----:B------:R-:W-:-:S02]  /*3840*/  F2FP.F16.F32.PACK_AB R174, RZ, R192 ;  /* 0x000000c0ffae723e */ /* 0x000fc400000000ff */
[----:B------:R-:W-:Y:S02]  /*3850*/  PRMT R130, R172, 0x5410, R173 ;  /* 0x00005410ac827816 */ /* 0x000fe400000000ad */
[----:B------:R-:W-:-:S04]  /*3860*/  F2FP.F16.F32.PACK_AB R175, RZ, R193 ;  /* 0x000000c1ffaf723e */ /* 0x000fc800000000ff */
[----:B------:R-:W-:-:S07]  /*3870*/  PRMT R131, R174, 0x5410, R175 ;  /* 0x00005410ae837816 */ /* 0x000fce00000000af */
.L_x_9316:
        /* <DEDUP_REMOVED lines=74> */
.L_x_9317:
        /* <DEDUP_REMOVED lines=56> */
.L_x_9318:
        /* <DEDUP_REMOVED lines=74> */
.L_x_9319:
        /* <DEDUP_REMOVED lines=56> */
.L_x_9320:
        /* <DEDUP_REMOVED lines=22> */
[----:B------:R-:W-:-:S03]  /*4a20*/  HADD2.F32 R218, -RZ, R7.H0_H0 ;  /* 0x20000007ffda7230 */ /* 0x000fc60000004100 */
        /* <DEDUP_REMOVED lines=11> */
[--C-:B------:R-:W-:Y:S02]  /*4ae0*/  @P2 HADD2.F32 R130, -RZ, R10.reuse.H0_H0 ;  /* 0x2000000aff822230 */ /* 0x100fe40000004100 */
[----:B------:R-:W-:Y:S01]  /*4af0*/  @P2 FFMA.FTZ R216, R131, R129, R216 ;  /* 0x0000008183d82223 */ /* 0x000fe200000100d8 */
[----:B------:R-:W-:Y:S01]  /*4b00*/  @P2 HADD2.F32 R131, -RZ, R10.H1_H1 ;  /* 0x3000000aff832230 */ /* 0x000fe20000004100 */
[----:B------:R-:W1:Y:S01]  /*4b10*/  @P2 LDC R177, c[0x0][0x40c] ;  /* 0x00010300ffb12b82 */ /* 0x000e620000000800 */
[----:B--2---:R-:W-:Y:S01]  /*4b20*/  @P2 FMUL.FTZ R175, R128, R175 ;  /* 0x000000af80af2220 */ /* 0x004fe20000410000 */
[----:B------:R-:W-:-:S02]  /*4b30*/  @P2 HADD2.F32 R128, -RZ, R17.H0_H0 ;  /* 0x20000011ff802230 */ /* 0x000fc40000004100 */
[----:B------:R-:W-:-:S04]  /*4b40*/  @P2 HADD2.F32 R129, -RZ, R17.H1_H1 ;  /* 0x30000011ff812230 */ /* 0x000fc80000004100 */
[----:B------:R-:W2:Y:S01]  /*4b50*/  @P2 LDC R213, c[0x0][0x40c] ;  /* 0x00010300ffd52b82 */ /* 0x000ea20000000800 */
[----:B---3--:R-:W-:Y:S01]  /*4b60*/  @P2 FMUL.FTZ R172, R172, R173 ;  /* 0x000000adacac2220 */ /* 0x008fe20000410000 */
[----:B------:R-:W-:Y:S01]  /*4b70*/  @P2 FFMA.FTZ R212, R175, R129, R212 ;  /* 0x00000081afd42223 */ /* 0x000fe200000100d4 */
[----:B------:R-:W-:Y:S02]  /*4b80*/  @P2 HADD2.F32 R129, -RZ, R18.H1_H1 ;  /* 0x30000012ff812230 */ /* 0x000fe40000004100 */
[----:B------:R-:W-:Y:S01]  /*4b90*/  @P2 FFMA.FTZ R219, R172, R128, R219 ;  /* 0x00000080acdb2223 */ /* 0x000fe200000100db */
[--C-:B------:R-:W-:Y:S02]  /*4ba0*/  @P2 HADD2.F32 R128, -RZ, R11.reuse.H0_H0 ;  /* 0x2000000bff802230 */ /* 0x100fe40000004100 */
[----:B------:R-:W3:Y:S01]  /*4bb0*/  @P2 LDC R221, c[0x0][0x40c] ;  /* 0x00010300ffdd2b82 */ /* 0x000ee20000000800 */
[----:B0-----:R-:W-:Y:S01]  /*4bc0*/  @P2 FMUL.FTZ R173, R131, R174 ;  /* 0x000000ae83ad2220 */ /* 0x001fe20000410000 */
[----:B------:R-:W-:-:S02]  /*4bd0*/  @P2 HADD2.F32 R174, -RZ, R11.H1_H1 ;  /* 0x3000000bffae2230 */ /* 0x000fc40000004100 */
[--C-:B------:R-:W-:Y:S02]  /*4be0*/  @P2 HADD2.F32 R131, -RZ, R19.reuse.H1_H1 ;  /* 0x30000013ff832230 */ /* 0x100fe40000004100 */
[----:B------:R-:W-:Y:S01]  /*4bf0*/  @P2 FFMA.FTZ R214, R173, R129, R214 ;  /* 0x00000081add62223 */ /* 0x000fe200000100d6 */
[----:B------:R-:W-:Y:S01]  /*4c00*/  F2FP.F16.F32.PACK_AB R129, RZ, R216 ;  /* 0x000000d8ff81723e */ /* 0x000fe200000000ff */
[----:B-1----:R-:W-:Y:S01]  /*4c10*/  @P2 FMUL.FTZ R172, R130, R177 ;  /* 0x000000b182ac2220 */ /* 0x002fe20000410000 */
[----:B------:R-:W-:Y:S02]  /*4c20*/  @P2 HADD2.F32 R130, -RZ, R19.H0_H0 ;  /* 0x20000013ff822230 */ /* 0x000fe40000004100 */
[----:B--2---:R-:W-:Y:S01]  /*4c30*/  @P2 FMUL.FTZ R175, R128, R213 ;  /* 0x000000d580af2220 */ /* 0x004fe20000410000 */
[----:B------:R-:W-:Y:S02]  /*4c40*/  HADD2.F32 R213, -RZ, R7.H1_H1 ;  /* 0x30000007ffd57230 */ /* 0x000fe40000004100 */
[----:B------:R-:W-:-:S02]  /*4c50*/  @P2 HADD2.F32 R128, -RZ, R18.H0_H0 ;  /* 0x20000012ff802230 */ /* 0x000fc40000004100 */
        /* <DEDUP_REMOVED lines=16> */
.L_x_9321:
[----:B--2---:R-:W0:Y:S01]  /*4d60*/  @P1 LDC R129, c[0x0][0x40c] ;  /* 0x00010300ff811b82 */ /* 0x004e220000000800 */
[--C-:B-----5:R-:W-:Y:S01]  /*4d70*/  @P1 HADD2.F32 R128, -RZ, R8.reuse.H0_H0 ;  /* 0x20000008ff801230 */ /* 0x120fe20000004100 */
[----:B------:R-:W-:Y:S01]  /*4d80*/  CS2R R216, SRZ ;  /* 0x0000000000d87805 */ /* 0x000fe2000001ff00 */
[----:B------:R-:W-:Y:S01]  /*4d90*/  @P1 HADD2.F32 R130, -RZ, R8.H1_H1 ;  /* 0x30000008ff821230 */ /* 0x000fe20000004100 */
[----:B------:R-:W-:Y:S01]  /*4da0*/  MOV R212, RZ ;  /* 0x000000ff00d47202 */ /* 0x000fe20000000f00 */
        /* <DEDUP_REMOVED lines=35> */
[----:B------:R-:W-:Y:S01]  /*4fe0*/  HFMA2 R213, -RZ, RZ, 0, 0 ;  /* 0x00000000ffd57431 */ /* 0x000fe200000001ff */
[----:B------:R-:W-:Y:S02]  /*4ff0*/  F2FP.F16.F32.PACK_AB R130, RZ, R219 ;  /* 0x000000dbff82723e */ /* 0x000fe400000000ff */
        /* <DEDUP_REMOVED lines=15> */
.L_x_9322:
[----:B------:R-:W0:Y:S01]  /*50f0*/  @P1 LDC.64 R176, c[0x0][0x390] ;  /* 0x0000e400ffb01b82 */ /* 0x000e220000000a00 */
[C---:B------:R-:W-:Y:S02]  /*5100*/  IADD3 R173, PT, PT, R203.reuse, 0x100, RZ ;  /* 0x00000100cbad7810 */ /* 0x040fe40007ffe0ff */
[----:B------:R-:W-:Y:S02]  /*5110*/  @P1 IADD3 R223, PT, PT, R202, 0x120, RZ ;  /* 0x00000120cadf1810 */ /* 0x000fe40007ffe0ff */
[----:B------:R-:W-:Y:S01]  /*5120*/  IADD3 R221, PT, PT, R203, 0x120, RZ ;  /* 0x00000120cbdd7810 */ /* 0x000fe20007ffe0ff */
        /* <DEDUP_REMOVED lines=10> */
[----:B--2---:R-:W-:Y:S02]  /*51d0*/  HADD2.F32 R172, -RZ, R5.H0_H0 ;  /* 0x20000005ffac7230 */ /* 0x004fe40000004100 */
[----:B------:R-:W-:-:S08]  /*51e0*/  HADD2.F32 R202, -RZ, R4.H1_H1 ;  /* 0x30000004ffca7230 */ /* 0x000fd00000004100 */
[----:B------:R-:W0:Y:S01]  /*51f0*/  @P0 LDC R129, c[0x0][0x40c] ;  /* 0x00010300ff810b82 */ /* 0x000e220000000800 */
[--C-:B------:R-:W-:Y:S02]  /*5200*/  @P0 HADD2.F32 R0, -RZ, R8.reuse.H0_H0 ;  /* 0x20000008ff000230 */ /* 0x100fe40000004100 */
[----:B------:R-:W-:Y:S02]  /*5210*/  @P0 HADD2.F32 R128, -RZ, R8.H1_H1 ;  /* 0x30000008ff800230 */ /* 0x000fe40000004100 */
[----:B------:R-:W-:-:S03]  /*5220*/  @P0 HADD2.F32 R176, -RZ, R10.H1_H1 ;  /* 0x3000000affb00230 */ /* 0x000fc60000004100 */
[----:B------:R-:W1:Y:S08]  /*5230*/  @P0 LDC R173, c[0x0][0x40c] ;  /* 0x00010300ffad0b82 */ /* 0x000e700000000800 */
[----:B------:R-:W2:Y:S08]  /*5240*/  @P0 LDC R174, c[0x0][0x40c] ;  /* 0x00010300ffae0b82 */ /* 0x000eb00000000800 */
[----:B------:R-:W3:Y:S01]  /*5250*/  @P0 LDC R131, c[0x0][0x40c] ;  /* 0x00010300ff830b82 */ /* 0x000ee20000000800 */
[----:B0-----:R-:W-:Y:S01]  /*5260*/  @P0 FMUL.FTZ R130, R0, R129 ;  /* 0x0000008100820220 */ /* 0x001fe20000410000 */
[----:B------:R-:W-:-:S02]  /*5270*/  @P0 HADD2.F32 R0, -RZ, R12.H0_H0 ;  /* 0x2000000cff000230 */ /* 0x000fc40000004100 */
[----:B------:R-:W-:-:S03]  /*5280*/  @P0 HADD2.F32 R129, -RZ, R9.H0_H0 ;  /* 0x20000009ff810230 */ /* 0x000fc60000004100 */
[----:B------:R-:W-:Y:S01]  /*5290*/  @P0 FFMA.FTZ R203, R130, R0, R203 ;  /* 0x0000000082cb0223 */ /* 0x000fe200000100cb */
[----:B------:R-:W0:Y:S01]  /*52a0*/  @P0 LDC R223, c[0x0][0x40c] ;  /* 0x00010300ffdf0b82 */ /* 0x000e220000000800 */
[----:B------:R-:W-:Y:S02]  /*52b0*/  @P0 HADD2.F32 R0, -RZ, R9.H1_H1 ;  /* 0x30000009ff000230 */ /* 0x000fe40000004100 */
[----:B------:R-:W-:-:S03]  /*52c0*/  @P0 HADD2.F32 R130, -RZ, R10.H0_H0 ;  /* 0x2000000aff820230 */ /* 0x000fc60000004100 */
[----:B-1----:R-:W-:Y:S01]  /*52d0*/  @P0 FMUL.FTZ R173, R0, R173 ;  /* 0x000000ad00ad0220 */ /* 0x002fe20000410000 */
[----:B------:R-:W-:Y:S01]  /*52e0*/  @P0 HADD2.F32 R0, -RZ, R13.H0_H0 ;  /* 0x2000000dff000230 */ /* 0x000fe20000004100 */
[----:B------:R-:W1:Y:S01]  /*52f0*/  @P0 LDC R175, c[0x0][0x40c] ;  /* 0x00010300ffaf0b82 */ /* 0x000e620000000800 */
[----:B--2---:R-:W-:Y:S01]  /*5300*/  @P0 FMUL.FTZ R129, R129, R174 ;  /* 0x000000ae81810220 */ /* 0x004fe20000410000 */
[----:B------:R-:W-:-:S03]  /*5310*/  HADD2.F32 R174, -RZ, R5.H1_H1 ;  /* 0x30000005ffae7230 */ /* 0x000fc60000004100 */
[----:B------:R-:W-:Y:S01]  /*5320*/  @P0 FFMA.FTZ R172, R129, R0, R172 ;  /* 0x0000000081ac0223 */ /* 0x000fe200000100ac */
[----:B------:R-:W-:Y:S02]  /*5330*/  @P0 HADD2.F32 R0, -RZ, R11.H0_H0 ;  /* 0x2000000bff000230 */ /* 0x000fe40000004100 */
[----:B------:R-:W2:Y:S01]  /*5340*/  @P0 LDC R177, c[0x0][0x40c] ;  /* 0x00010300ffb10b82 */ /* 0x000ea20000000800 */
[----:B---3--:R-:W-:Y:S01]  /*5350*/  @P0 FMUL.FTZ R131, R128, R131 ;  /* 0x0000008380830220 */ /* 0x008fe20000410000 */
[----:B------:R-:W-:Y:S02]  /*5360*/  @P0 HADD2.F32 R128, -RZ, R12.H1_H1 ;  /* 0x3000000cff800230 */ /* 0x000fe40000004100 */
[----:B------:R-:W-:-:S03]  /*5370*/  @P0 HADD2.F32 R129, -RZ, R15.H0_H0 ;  /* 0x2000000fff810230 */ /* 0x000fc60000004100 */
[----:B------:R-:W-:Y:S01]  /*5380*/  @P0 FFMA.FTZ R202, R131, R128, R202 ;  /* 0x0000008083ca0223 */ /* 0x000fe200000100ca */
[----:B------:R-:W3:Y:S01]  /*5390*/  @P0 LDC R224, c[0x0][0x40c] ;  /* 0x00010300ffe00b82 */ /* 0x000ee20000000800 */
[----:B------:R-:W-:Y:S02]  /*53a0*/  @P0 HADD2.F32 R128, -RZ, R13.H1_H1 ;  /* 0x3000000dff800230 */ /* 0x000fe40000004100 */
[----:B0-----:R-:W-:Y:S01]  /*53b0*/  @P0 FMUL.FTZ R222, R0, R223 ;  /* 0x000000df00de0220 */ /* 0x001fe20000410000 */
[----:B------:R-:W-:Y:S02]  /*53c0*/  @P0 HADD2.F32 R223, -RZ, R11.H1_H1 ;  /* 0x3000000bffdf0230 */ /* 0x000fe40000004100 */
[----:B------:R-:W-:Y:S02]  /*53d0*/  @P0 HADD2.F32 R0, -RZ, R14.H0_H0 ;  /* 0x2000000eff000230 */ /* 0x000fe40000004100 */
[----:B------:R-:W-:Y:S01]  /*53e0*/  @P0 FFMA.FTZ R174, R173, R128, R174 ;  /* 0x00000080adae0223 */ /* 0x000fe200000100ae */
[----:B------:R-:W-:-:S02]  /*53f0*/  HADD2.F32 R173, -RZ, R7.H0_H0 ;  /* 0x20000007ffad7230 */ /* 0x000fc40000004100 */
[----:B-1----:R-:W-:Y:S01]  /*5400*/  @P0 FMUL.FTZ R131, R130, R175 ;  /* 0x000000af82830220 */ /* 0x002fe20000410000 */
[----:B------:R-:W-:Y:S02]  /*5410*/  HADD2.F32 R175, -RZ, R7.H1_H1 ;  /* 0x30000007ffaf7230 */ /* 0x000fe40000004100 */
[----:B------:R-:W-:Y:S02]  /*5420*/  @P0 HADD2.F32 R128, -RZ, R14.H1_H1 ;  /* 0x3000000eff800230 */ /* 0x000fe40000004100 */
[----:B------:R-:W-:Y:S01]  /*5430*/  @P0 FFMA.FTZ R173, R222, R129, R173 ;  /* 0x00000081dead0223 */ /* 0x000fe200000100ad */
[----:B------:R-:W-:Y:S01]  /*5440*/  @P0 HADD2.F32 R130, -RZ, R15.H1_H1 ;  /* 0x3000000fff820230 */ /* 0x000fe20000004100 */
[----:B------:R-:W-:Y:S01]  /*5450*/  F2FP.F16.F32.PACK_AB R129, RZ, R172 ;  /* 0x000000acff81723e */ /* 0x000fe200000000ff */
[----:B--2---:R-:W-:Y:S01]  /*5460*/  @P0 FMUL.FTZ R220, R176, R177 ;  /* 0x000000b1b0dc0220 */ /* 0x004fe20000410000 */
[--C-:B------:R-:W-:Y:S02]  /*5470*/  HADD2.F32 R176, -RZ, R6.reuse.H0_H0 ;  /* 0x20000006ffb07230 */ /* 0x100fe40000004100 */
[----:B------:R-:W-:-:S03]  /*5480*/  HADD2.F32 R177, -RZ, R6.H1_H1 ;  /* 0x30000006ffb17230 */ /* 0x000fc60000004100 */
        /* <DEDUP_REMOVED lines=16> */
.L_x_9323:
[----:B--2---:R-:W0:Y:S01]  /*5590*/  @P1 LDC R129, c[0x0][0x40c] ;  /* 0x00010300ff811b82 */ /* 0x004e220000000800 */
[--C-:B-----5:R-:W-:Y:S01]  /*55a0*/  @P1 HADD2.F32 R0, -RZ, R8.reuse.H0_H0 ;  /* 0x20000008ff001230 */ /* 0x120fe20000004100 */
[----:B------:R-:W-:Y:S01]  /*55b0*/  CS2R R202, SRZ ;  /* 0x0000000000ca7805 */ /* 0x000fe2000001ff00 */
[----:B------:R-:W-:Y:S02]  /*55c0*/  @P1 HADD2.F32 R128, -RZ, R8.H1_H1 ;  /* 0x30000008ff801230 */ /* 0x000fe40000004100 */
[----:B------:R-:W-:Y:S02]  /*55d0*/  HFMA2 R174, -RZ, RZ, 0, 0 ;  /* 0x00000000ffae7431 */ /* 0x000fe400000001ff */
[----:B------:R-:W-:Y:S02]  /*55e0*/  @P1 HADD2.F32 R130, -RZ, R9.H0_H0 ;  /* 0x20000009ff821230 */ /* 0x000fe40000004100 */
[----:B------:R-:W-:Y:S01]  /*55f0*/  @P1 HADD2.F32 R173, -RZ, R12.H1_H1 ;  /* 0x3000000cffad1230 */ /* 0x000fe20000004100 */
[----:B------:R-:W1:Y:S01]  /*5600*/  @P1 LDC R131, c[0x0][0x40c] ;  /* 0x00010300ff831b82 */ /* 0x000e620000000800 */
[----:B------:R-:W-:-:S02]  /*5610*/  @P1 HADD2.F32 R223, -RZ, R15.H0_H0 ;  /* 0x2000000fffdf1230 */ /* 0x000fc40000004100 */
[----:B------:R-:W-:-:S05]  /*5620*/  @P1 HADD2.F32 R227, -RZ, R15.H1_H1 ;  /* 0x3000000fffe31230 */ /* 0x000fca0000004100 */
[----:B------:R-:W2:Y:S08]  /*5630*/  @P1 LDC R175, c[0x0][0x40c] ;  /* 0x00010300ffaf1b82 */ /* 0x000eb00000000800 */
[----:B------:R-:W3:Y:S01]  /*5640*/  @P1 LDC R172, c[0x0][0x40c] ;  /* 0x00010300ffac1b82 */ /* 0x000ee20000000800 */
[----:B0-----:R-:W-:Y:S01]  /*5650*/  @P1 FMUL.FTZ R0, R0, R129 ;  /* 0x0000008100001220 */ /* 0x001fe20000410000 */
[----:B------:R-:W-:-:S05]  /*5660*/  @P1 HADD2.F32 R129, -RZ, R12.H0_H0 ;  /* 0x2000000cff811230 */ /* 0x000fca0000004100 */
[----:B------:R-:W-:Y:S01]  /*5670*/  @P1 FMUL.FTZ R203, R0, R129 ;  /* 0x0000008100cb1220 */ /* 0x000fe20000410000 */
[----:B------:R-:W0:Y:S01]  /*5680*/  @P1 LDC R177, c[0x0][0x40c] ;  /* 0x00010300ffb11b82 */ /* 0x000e220000000800 */
[----:B-1----:R-:W-:Y:S01]  /*5690*/  @P1 FMUL.FTZ R128, R128, R131 ;  /* 0x0000008380801220 */ /* 0x002fe20000410000 */
[----:B------:R-:W-:Y:S02]  /*56a0*/  @P1 HADD2.F32 R131, -RZ, R9.H1_H1 ;  /* 0x30000009ff831230 */ /* 0x000fe40000004100 */
[--C-:B------:R-:W-:Y:S02]  /*56b0*/  @P1 HADD2.F32 R129, -RZ, R13.reuse.H0_H0 ;  /* 0x2000000dff811230 */ /* 0x100fe40000004100 */
[----:B------:R-:W-:Y:S01]  /*56c0*/  @P1 FMUL.FTZ R202, R128, R173 ;  /* 0x000000ad80ca1220 */ /* 0x000fe20000410000 */
[----:B------:R-:W-:Y:S01]  /*56d0*/  @P1 HADD2.F32 R0, -RZ, R13.H1_H1 ;  /* 0x3000000dff001230 */ /* 0x000fe20000004100 */
[----:B------:R-:W1:Y:S01]  /*56e0*/  @P1 LDC R176, c[0x0][0x40c] ;  /* 0x00010300ffb01b82 */ /* 0x000e620000000800 */
[----:B--2---:R-:W-:Y:S01]  /*56f0*/  @P1 FMUL.FTZ R130, R130, R175 ;  /* 0x000000af82821220 */ /* 0x004fe20000410000 */
[----:B------:R-:W-:-:S02]  /*5700*/  @P1 HADD2.F32 R128, -RZ, R10.H0_H0 ;  /* 0x2000000aff801230 */ /* 0x000fc40000004100 */
[----:B------:R-:W-:Y:S02]  /*5710*/  @P1 HADD2.F32 R173, -RZ, R10.H1_H1 ;  /* 0x3000000affad1230 */ /* 0x000fe40000004100 */
[--C-:B------:R-:W-:Y:S02]  /*5720*/  @P1 HADD2.F32 R175, -RZ, R11.reuse.H0_H0 ;  /* 0x2000000bffaf1230 */ /* 0x100fe40000004100 */
[----:B------:R-:W2:Y:S01]  /*5730*/  @P1 LDC R220, c[0x0][0x40c] ;  /* 0x00010300ffdc1b82 */ /* 0x000ea20000000800 */
[----:B---3--:R-:W-:Y:S01]  /*5740*/  @P1 FMUL.FTZ R131, R131, R172 ;  /* 0x000000ac83831220 */ /* 0x008fe20000410000 */
[----:B------:R-:W-:Y:S01]  /*5750*/  MOV R172, RZ ;  /* 0x000000ff00ac7202 */ /* 0x000fe20000000f00 */
[----:B------:R-:W-:Y:S01]  /*5760*/  @P1 FMUL.FTZ R172, R130, R129 ;  /* 0x0000008182ac1220 */ /* 0x000fe20000410000 */
[----:B------:R-:W-:Y:S02]  /*5770*/  @P1 HADD2.F32 R130, -RZ, R11.H1_H1 ;  /* 0x3000000bff821230 */ /* 0x000fe40000004100 */
[----:B------:R-:W-:Y:S01]  /*5780*/  @P1 FMUL.FTZ R174, R131, R0 ;  /* 0x0000000083ae1220 */ /* 0x000fe20000410000 */
[--C-:B------:R-:W-:Y:S01]  /*5790*/  @P1 HADD2.F32 R129, -RZ, R14.reuse.H0_H0 ;  /* 0x2000000eff811230 */ /* 0x100fe20000004100 */
[----:B------:R-:W3:Y:S01]  /*57a0*/  @P1 LDC R225, c[0x0][0x40c] ;  /* 0x00010300ffe11b82 */ /* 0x000ee20000000800 */
[----:B------:R-:W-:-:S02]  /*57b0*/  @P1 HADD2.F32 R131, -RZ, R14.H1_H1 ;  /* 0x3000000eff831230 */ /* 0x000fc40000004100 */
[----:B0-----:R-:W-:Y:S01]  /*57c0*/  @P1 FMUL.FTZ R128, R128, R177 ;  /* 0x000000b180801220 */ /* 0x001fe20000410000 */
[----:B-1----:R-:W-:Y:S01]  /*57d0*/  @P1 FMUL.FTZ R0, R173, R176 ;  /* 0x000000b0ad001220 */ /* 0x002fe20000410000 */
[----:B------:R-:W-:Y:S02]  /*57e0*/  CS2R R176, SRZ ;  /* 0x0000000000b07805 */ /* 0x000fe4000001ff00 */
[----:B------:R-:W-:Y:S01]  /*57f0*/  MOV R173, RZ ;  /* 0x000000ff00ad7202 */ /* 0x000fe20000000f00 */
[----:B------:R-:W-:Y:S01]  /*5800*/  @P1 FMUL.FTZ R176, R128, R129 ;  /* 0x0000008180b01220 */ /* 0x000fe20000410000 */
[----:B------:R-:W-:Y:S01]  /*5810*/  @P1 FMUL.FTZ R177, R0, R131 ;  /* 0x0000008300b11220 */ /* 0x000fe20000410000 */
[----:B------:R-:W-:Y:S02]  /*5820*/  F2FP.F16.F32.PACK_AB R129, RZ, R172 ;  /* 0x000000acff81723e */ /* 0x000fe400000000ff */
[----:B------:R-:W-:Y:S01]  /*5830*/  F2FP.F16.F32.PACK_AB R128, RZ, R203 ;  /* 0x000000cbff80723e */ /* 0x000fe200000000ff */
[----:B--2---:R-:W-:Y:S01]  /*5840*/  @P1 FMUL.FTZ R220, R175, R220 ;  /* 0x000000dcafdc1220 */ /* 0x004fe20000410000 */
[----:B------:R-:W-:Y:S01]  /*5850*/  HFMA2 R175, -RZ, RZ, 0, 0 ;  /* 0x00000000ffaf7431 */ /* 0x000fe200000001ff */
[----:B------:R-:W-:-:S02]  /*5860*/  F2FP.F16.F32.PACK_AB R131, RZ, R176 ;  /* 0x000000b0ff83723e */ /* 0x000fc400000000ff */
[----:B------:R-:W-:Y:S01]  /*5870*/  @P1 FMUL.FTZ R173, R220, R223 ;  /* 0x000000dfdcad1220 */ /* 0x000fe20000410000 */
[----:B------:R-:W-:Y:S02]  /*5880*/  F2FP.F16.F32.PACK_AB R220, RZ, R177 ;  /* 0x000000b1ffdc723e */ /* 0x000fe400000000ff */
[----:B------:R-:W-:Y:S01]  /*5890*/  F2FP.F16.F32.PACK_AB R0, RZ, R202 ;  /* 0x000000caff00723e */ /* 0x000fe200000000ff */
[----:B---3--:R-:W-:Y:S01]  /*58a0*/  @P1 FMUL.FTZ R130, R130, R225 ;  /* 0x000000e182821220 */ /* 0x008fe20000410000 */
[----:B------:R-:W-:Y:S02]  /*58b0*/  F2FP.F16.F32.PACK_AB R222, RZ, R173 ;  /* 0x000000adffde723e */ /* 0x000fe400000000ff */
[----:B------:R-:W-:Y:S01]  /*58c0*/  PRMT R128, R128, 0x5410, R0 ;  /* 0x0000541080807816 */ /* 0x000fe20000000000 */
[----:B------:R-:W-:Y:S01]  /*58d0*/  @P1 FMUL.FTZ R175, R130, R227 ;  /* 0x000000e382af1220 */ /* 0x000fe20000410000 */
[----:B------:R-:W-:-:S04]  /*58e0*/  F2FP.F16.F32.PACK_AB R130, RZ, R174 ;  /* 0x000000aeff82723e */ /* 0x000fc800000000ff */
[----:B------:R-:W-:Y:S02]  /*58f0*/  F2FP.F16.F32.PACK_AB R223, RZ, R175 ;  /* 0x000000afffdf723e */ /* 0x000fe400000000ff */
[----:B------:R-:W-:Y:S02]  /*5900*/  PRMT R129, R129, 0x5410, R130 ;  /* 0x0000541081817816 */ /* 0x000fe40000000082 */
[----:B------:R-:W-:Y:S02]  /*5910*/  PRMT R130, R131, 0x5410, R220 ;  /* 0x0000541083827816 */ /* 0x000fe400000000dc */
[----:B------:R-:W-:-:S07]  /*5920*/  PRMT R131, R222, 0x5410, R223 ;  /* 0x00005410de837816 */ /* 0x000fce00000000df */
.L_x_9324:
        /* <DEDUP_REMOVED lines=267> */
.L_x_9340:
        /* <DEDUP_REMOVED lines=16> */
[----:B------:R-:W-:Y:S01]  /*6ae0*/  FSEL R0, R221, RZ, !P1 ;  /* 0x000000ffdd007208 */ /* 0x000fe20004800000 */
[--C-:B------:R-:W-:Y:S01]  /*6af0*/  HADD2.F32 R3, -RZ, R88.reuse.H0_H0 ;  /* 0x20000058ff037230 */ /* 0x100fe20000004100 */
[----:B------:R-:W-:Y:S01]  /*6b00*/  IADD3 R160, PT, PT, R160, -0x1, RZ ;  /* 0xffffffffa0a07810 */ /* 0x000fe20007ffe0ff */
[----:B------:R-:W-:Y:S02]  /*6b10*/  HADD2.F32 R129, -RZ, R88.H1_H1 ;  /* 0x30000058ff817230 */ /* 0x000fe40000004100 */
[C---:B------:R-:W-:Y:S01]  /*6b20*/  FADD.FTZ R2, -R0.reuse, R159 ;  /* 0x0000009f00027221 */ /* 0x040fe20000010100 */
[C---:B------:R-:W-:Y:S01]  /*6b30*/  FADD.FTZ R158, -R0.reuse, R158 ;  /* 0x0000009e009e7221 */ /* 0x040fe20000010100 */
[C---:B------:R-:W-:Y:S01]  /*6b40*/  FADD.FTZ R234, -R0.reuse, R135 ;  /* 0x0000008700ea7221 */ /* 0x040fe20000010100 */
[----:B------:R-:W-:Y:S01]  /*6b50*/  FADD.FTZ R236, -R0, R133 ;  /* 0x0000008500ec7221 */ /* 0x000fe20000010100 */
[----:B------:R-:W-:Y:S02]  /*6b60*/  IMAD R161, R160, R161, RZ ;  /* 0x000000a1a0a17224 */ /* 0x000fe400078e02ff */
[----:B------:R-:W-:Y:S01]  /*6b70*/  FADD.FTZ R128, -R0, R157 ;  /* 0x0000009d00807221 */ /* 0x000fe20000010100 */
[----:B------:R-:W-:-:S02]  /*6b80*/  HADD2.F32 R135, -RZ, R152.H0_H0 ;  /* 0x20000098ff877230 */ /* 0x000fc40000004100 */
        /* <DEDUP_REMOVED lines=75> */
[C---:B------:R-:W-:Y:S01]  /*7040*/  FMUL.FTZ R2, R131.reuse, R2 ;  /* 0x0000000283027220 */ /* 0x040fe20000410000 */
[C---:B------:R-:W-:Y:S01]  /*7050*/  FMUL.FTZ R158, R131.reuse, R158 ;  /* 0x0000009e839e7220 */ /* 0x040fe20000410000 */
[----:B------:R-:W-:Y:S01]  /*7060*/  FADD.FTZ R0, -R0, R175 ;  /* 0x000000af00007221 */ /* 0x000fe20000010100 */
[C---:B------:R-:W-:Y:S01]  /*7070*/  FMUL.FTZ R128, R131.reuse, R128 ;  /* 0x0000008083807220 */ /* 0x040fe20000410000 */
[----:B------:R-:W-:Y:S01]  /*7080*/  FFMA.FTZ R2, R2, R135, R3 ;  /* 0x0000008702027223 */ /* 0x000fe20000010003 */
        /* <DEDUP_REMOVED lines=78> */
[----:B------:R-:W-:-:S02]  /*7570*/  HADD2.F32 R3, -RZ, R153.H0_H0 ;  /* 0x20000099ff037230 */ /* 0x000fc40000004100 */
[----:B------:R-:W-:Y:S02]  /*7580*/  HADD2.F32 R129, -RZ, R89.H0_H0 ;  /* 0x20000059ff817230 */ /* 0x000fe40000004100 */
        /* <DEDUP_REMOVED lines=13> */
[----:B------:R-:W-:Y:S01]  /*7660*/  HADD2.F32 R3, -RZ, R155.H1_H1 ;  /* 0x3000009bff037230 */ /* 0x000fe20000004100 */
[----:B------:R-:W-:Y:S01]  /*7670*/  F2FP.F16.F32.PACK_AB R128, R133, R2 ;  /* 0x000000028580723e */ /* 0x000fe200000000ff */
[----:B------:R-:W-:-:S02]  /*7680*/  HADD2.F32 R137, -RZ, R91.H1_H1 ;  /* 0x3000005bff897230 */ /* 0x000fc40000004100 */
[----:B------:R-:W-:Y:S01]  /*7690*/  FFMA.FTZ R131, R160, R145, R147 ;  /* 0x00000091a0837223 */ /* 0x000fe20000010093 */
[----:B------:R-:W-:Y:S01]  /*76a0*/  HADD2.F32 R139, -RZ, R124.H0_H0 ;  /* 0x2000007cff8b7230 */ /* 0x000fe20000004100 */
[----:B------:R-:W-:Y:S01]  /*76b0*/  F2FP.F16.F32.PACK_AB R130, R135, R130 ;  /* 0x000000828782723e */ /* 0x000fe200000000ff */
        /* <DEDUP_REMOVED lines=42> */
[----:B------:R-:W-:Y:S01]  /*7960*/  HADD2.F32 R137, -RZ, R123.H0_H0 ;  /* 0x2000007bff897230 */ /* 0x000fe20000004100 */
[----:B------:R-:W-:Y:S01]  /*7970*/  F2FP.F16.F32.PACK_AB R140, R145, R140 ;  /* 0x0000008c918c723e */ /* 0x000fe200000000ff */
        /* <DEDUP_REMOVED lines=24> */
[----:B------:R-:W-:Y:S01]  /*7b00*/  HADD2.F32 R167, -RZ, R118.H1_H1 ;  /* 0x30000076ffa77230 */ /* 0x000fe20000004100 */
[----:B------:R-:W-:Y:S01]  /*7b10*/  F2FP.F16.F32.PACK_AB R145, R157, R240 ;  /* 0x000000f09d91723e */ /* 0x000fe200000000ff */
[----:B------:R-:W-:-:S02]  /*7b20*/  HADD2.F32 R169, -RZ, R78.H1_H1 ;  /* 0x3000004effa97230 */ /* 0x000fc40000004100 */
[----:B------:R-:W-:Y:S01]  /*7b30*/  FFMA.FTZ R244, R244, R171, R175 ;  /* 0x000000abf4f47223 */ /* 0x000fe200000100af */
[----:B------:R-:W-:Y:S02]  /*7b40*/  HADD2.F32 R179, -RZ, R119.H1_H1 ;  /* 0x30000077ffb37230 */ /* 0x000fe40000004100 */
[----:B------:R-:W-:Y:S02]  /*7b50*/  HADD2.F32 R181, -RZ, R79.H1_H1 ;  /* 0x3000004fffb57230 */ /* 0x000fe40000004100 */
        /* <DEDUP_REMOVED lines=8> */
[----:B------:R-:W-:Y:S02]  /*7be0*/  HADD2.F32 R175, -RZ, R113.H0_H0 ;  /* 0x20000071ffaf7230 */ /* 0x000fe40000004100 */
[----:B------:R-:W-:Y:S02]  /*7bf0*/  HADD2.F32 R179, -RZ, R73.H0_H0 ;  /* 0x20000049ffb37230 */ /* 0x000fe40000004100 */
[----:B------:R-:W-:Y:S01]  /*7c00*/  FFMA.FTZ R159, R184, R163, R169 ;  /* 0x000000a3b89f7223 */ /* 0x000fe200000100a9 */
[----:B------:R-:W-:Y:S02]  /*7c10*/  HADD2.F32 R137, -RZ, R74.H1_H1 ;  /* 0x3000004aff897230 */ /* 0x000fe40000004100 */
[----:B------:R-:W-:Y:S02]  /*7c20*/  HADD2.F32 R163, -RZ, R115.H0_H0 ;  /* 0x20000073ffa37230 */ /* 0x000fe40000004100 */
[----:B------:R-:W-:Y:S01]  /*7c30*/  FFMA.FTZ R248, R248, R175, R179 ;  /* 0x000000aff8f87223 */ /* 0x000fe200000100b3 */
[----:B------:R-:W-:Y:S01]  /*7c40*/  HADD2.F32 R175, -RZ, R114.H1_H1 ;  /* 0x30000072ffaf7230 */ /* 0x000fe20000004100 */
[----:B------:R-:W-:Y:S01]  /*7c50*/  F2FP.F16.F32.PACK_AB R168, R159, R246 ;  /* 0x000000f69fa8723e */ /* 0x000fe200000000ff */
[----:B------:R-:W-:-:S02]  /*7c60*/  HADD2.F32 R179, -RZ, R75.H0_H0 ;  /* 0x2000004bffb37230 */ /* 0x000fc40000004100 */
[----:B------:R-:W-:Y:S02]  /*7c70*/  HADD2.F32 R181, -RZ, R113.H1_H1 ;  /* 0x30000071ffb57230 */ /* 0x000fe40000004100 */
[----:B------:R-:W-:Y:S01]  /*7c80*/  FFMA.FTZ R175, R180, R175, R137 ;  /* 0x000000afb4af7223 */ /* 0x000fe20000010089 */
        /* <DEDUP_REMOVED lines=8> */
[----:B------:R-:W-:Y:S01]  /*7d10*/  HADD2.F32 R136, -RZ, R110.H1_H1 ;  /* 0x3000006eff887230 */ /* 0x000fe20000004100 */
[----:B------:R-:W-:Y:S01]  /*7d20*/  F2FP.F16.F32.PACK_AB R169, R169, R248 ;  /* 0x000000f8a9a9723e */ /* 0x000fe200000000ff */
        /* <DEDUP_REMOVED lines=93> */
[----:B------:R-:W-:Y:S01]  /*8300*/  HADD2.F32 R163, -RZ, R92.H1_H1 ;  /* 0x3000005cffa37230 */ /* 0x000fe20000004100 */
[----:B------:R-:W-:Y:S01]  /*8310*/  SHF.R.S32.HI R132, RZ, 0x1f, R161 ;  /* 0x0000001fff847819 */ /* 0x000fe200000114a1 */
[----:B------:R-:W-:Y:S02]  /*8320*/  HADD2.F32 R181, -RZ, R52.H1_H1 ;  /* 0x30000034ffb57230 */ /* 0x000fe40000004100 */
[----:B------:R-:W-:Y:S01]  /*8330*/  FFMA.FTZ R218, R218, R185, R221 ;  /* 0x000000b9dada7223 */ /* 0x000fe200000100dd */
[----:B------:R-:W-:Y:S01]  /*8340*/  HADD2.F32 R183, -RZ, R93.H0_H0 ;  /* 0x2000005dffb77230 */ /* 0x000fe20000004100 */
[----:B------:R-:W-:Y:S01]  /*8350*/  LEA.HI R132, R132, R161, RZ, 0x3 ;  /* 0x000000a184847211 */ /* 0x000fe200078f18ff */
[----:B------:R-:W-:Y:S02]  /*8360*/  HADD2.F32 R185, -RZ, R53.H0_H0 ;  /* 0x20000035ffb97230 */ /* 0x000fe40000004100 */
[----:B------:R-:W-:Y:S01]  /*8370*/  FFMA.FTZ R202, R202, R163, R181 ;  /* 0x000000a3caca7223 */ /* 0x000fe200000100b5 */
[----:B------:R-:W-:Y:S01]  /*8380*/  HADD2.F32 R150, -RZ, R105.H0_H0 ;  /* 0x20000069ff967230 */ /* 0x000fe20000004100 */
[----:B------:R-:W-:Y:S01]  /*8390*/  LOP3.LUT R163, R220, 0x1f, RZ, 0xc0, !PT ;  /* 0x0000001fdca37812 */ /* 0x000fe200078ec0ff */
[----:B------:R-:W-:-:S02]  /*83a0*/  HADD2.F32 R156, -RZ, R65.H0_H0 ;  /* 0x20000041ff9c7230 */ /* 0x000fc40000004100 */
[----:B------:R-:W-:Y:S01]  /*83b0*/  FFMA.FTZ R172, R172, R183, R185 ;  /* 0x000000b7acac7223 */ /* 0x000fe200000100b9 */
[----:B------:R-:W-:Y:S01]  /*83c0*/  HADD2.F32 R133, -RZ, R94.H0_H0 ;  /* 0x2000005eff857230 */ /* 0x000fe20000004100 */
[----:B------:R-:W-:Y:S01]  /*83d0*/  LEA.HI.SX32 R183, R132, R163, 0x1d ;  /* 0x000000a384b77211 */ /* 0x000fe200078feaff */
[----:B------:R-:W-:Y:S02]  /*83e0*/  HADD2.F32 R135, -RZ, R54.H0_H0 ;  /* 0x20000036ff877230 */ /* 0x000fe40000004100 */
[----:B------:R-:W-:Y:S01]  /*83f0*/  FFMA.FTZ R199, R199, R150, R156 ;  /* 0x00000096c7c77223 */ /* 0x000fe2000001009c */
[----:B------:R-:W-:Y:S01]  /*8400*/  HADD2.F32 R150, -RZ, R100.H0_H0 ;  /* 0x20000064ff967230 */ /* 0x000fe20000004100 */
[C---:B------:R-:W-:Y:S01]  /*8410*/  IADD3 R157, PT, PT, R183.reuse, 0x20, RZ ;  /* 0x00000020b79d7810 */ /* 0x040fe20007ffe0ff */
[----:B------:R-:W-:Y:S02]  /*8420*/  HADD2.F32 R156, -RZ, R60.H0_H0 ;  /* 0x2000003cff9c7230 */ /* 0x000fe40000004100 */
[----:B------:R-:W-:Y:S01]  /*8430*/  FFMA.FTZ R176, R176, R133, R135 ;  /* 0x00000085b0b07223 */ /* 0x000fe20000010087 */
[----:B0-----:R-:W-:Y:S01]  /*8440*/  IMAD.WIDE.U32 R160, R183, 0x10, R136 ;  /* 0x00000010b7a07825 */ /* 0x001fe200078e0088 */
[----:B------:R-:W-:-:S03]  /*8450*/  F2FP.F16.F32.PACK_AB R135, R143, R228 ;  /* 0x000000e48f87723e */ /* 0x000fc600000000ff */
[----:B------:R-:W-:Y:S01]  /*8460*/  FFMA.FTZ R211, R211, R150, R156 ;  /* 0x00000096d3d37223 */ /* 0x000fe2000001009c */
[----:B------:R-:W-:Y:S01]  /*8470*/  HADD2.F32 R221, -RZ, R93.H1_H1 ;  /* 0x3000005dffdd7230 */ /* 0x000fe20000004100 */
[----:B------:R0:W-:Y:S01]  /*8480*/  STG.E.128 desc[UR6][R160.64], R128 ;  /* 0x00000080a0007986 */ /* 0x0001e2000c101d06 */
[----:B------:R-:W-:Y:S01]  /*8490*/  HADD2.F32 R223, -RZ, R53.H1_H1 ;  /* 0x30000035ffdf7230 */ /* 0x000fe20000004100 */
[----:B------:R-:W-:Y:S01]  /*84a0*/  IADD3 R159, PT, PT, R183, 0x40, RZ ;  /* 0x00000040b79f7810 */ /* 0x000fe20007ffe0ff */
[----:B------:R-:W-:Y:S01]  /*84b0*/  HADD2.F32 R132, -RZ, R95.H0_H0 ;  /* 0x2000005fff847230 */ /* 0x000fe20000004100 */
[----:B------:R-:W-:Y:S01]  /*84c0*/  F2FP.F16.F32.PACK_AB R143, R165, R236 ;  /* 0x000000eca58f723e */ /* 0x000fe200000000ff */
[----:B------:R-:W-:Y:S02]  /*84d0*/  HADD2.F32 R138, -RZ, R55.H0_H0 ;  /* 0x20000037ff8a7230 */ /* 0x000fe40000004100 */
[----:B------:R-:W-:Y:S01]  /*84e0*/  FFMA.FTZ R181, R174, R221, R223 ;  /* 0x000000ddaeb57223 */ /* 0x000fe200000100df */
[----:B------:R-:W-:Y:S01]  /*84f0*/  HADD2.F32 R150, -RZ, R97.H0_H0 ;  /* 0x20000061ff967230 */ /* 0x000fe20000004100 */
[----:B------:R-:W-:Y:S01]  /*8500*/  IADD3 R165, PT, PT, R183, 0x80, RZ ;  /* 0x00000080b7a57810 */ /* 0x000fe20007ffe0ff */
[----:B------:R-:W-:-:S02]  /*8510*/  HADD2.F32 R156, -RZ, R57.H0_H0 ;  /* 0x20000039ff9c7230 */ /* 0x000fc40000004100 */
[----:B------:R-:W-:Y:S01]  /*8520*/  FFMA.FTZ R173, R173, R132, R138 ;  /* 0x00000084adad7223 */ /* 0x000fe2000001008a */
[----:B------:R-:W-:Y:S01]  /*8530*/  HADD2.F32 R2, -RZ, R94.H1_H1 ;  /* 0x3000005eff027230 */ /* 0x000fe20000004100 */
[----:B------:R-:W-:Y:S01]  /*8540*/  F2FP.F16.F32.PACK_AB R132, R3, R222 ;  /* 0x000000de0384723e */ /* 0x000fe200000000ff */
[----:B------:R-:W-:Y:S02]  /*8550*/  HADD2.F32 R134, -RZ, R54.H1_H1 ;  /* 0x30000036ff867230 */ /* 0x000fe40000004100 */
[----:B------:R-:W-:Y:S01]  /*8560*/  FFMA.FTZ R219, R219, R150, R156 ;  /* 0x00000096dbdb7223 */ /* 0x000fe2000001009c */
[----:B------:R-:W-:Y:S01]  /*8570*/  HADD2.F32 R185, -RZ, R95.H1_H1 ;  /* 0x3000005fffb97230 */ /* 0x000fe20000004100 */
[----:B------:R-:W-:Y:S01]  /*8580*/  F2FP.F16.F32.PACK_AB R133, R144, R139 ;  /* 0x0000008b9085723e */ /* 0x000fe200000000ff */
[----:B------:R-:W-:Y:S01]  /*8590*/  HADD2.F32 R221, -RZ, R55.H1_H1 ;  /* 0x30000037ffdd7230 */ /* 0x000fe20000004100 */
[----:B0-----:R-:W-:Y:S01]  /*85a0*/  IADD3 R161, PT, PT, R183, 0x60, RZ ;  /* 0x00000060b7a17810 */ /* 0x001fe20007ffe0ff */
[----:B------:R-:W-:Y:S01]  /*85b0*/  FFMA.FTZ R177, R177, R2, R134 ;  /* 0x00000002b1b17223 */ /* 0x000fe20000010086 */
[----:B------:R-:W-:Y:S01]  /*85c0*/  IADD3 R3, PT, PT, R183, 0xa0, RZ ;  /* 0x000000a0b7037810 */ /* 0x000fe20007ffe0ff */
[----:B------:R-:W-:Y:S01]  /*85d0*/  IMAD.WIDE.U32 R156, R157, 0x10, R136 ;  /* 0x000000109d9c7825 */ /* 0x000fe200078e0088 */
[----:B------:R-:W-:-:S03]  /*85e0*/  F2FP.F16.F32.PACK_AB R134, R141, R226 ;  /* 0x000000e28d86723e */ /* 0x000fc600000000ff */
[----:B------:R-:W-:Y:S01]  /*85f0*/  FFMA.FTZ R0, R0, R185, R221 ;  /* 0x000000b900007223 */ /* 0x000fe200000100dd */
[----:B------:R-:W-:Y:S01]  /*8600*/  F2FP.F16.F32.PACK_AB R144, R149, R238 ;  /* 0x000000ee9590723e */ /* 0x000fe200000000ff */
[--C-:B------:R-:W-:Y:S01]  /*8610*/  IMAD.WIDE.U32 R158, R159, 0x10, R136.reuse ;  /* 0x000000109f9e7825 */ /* 0x100fe200078e0088 */
[----:B------:R-:W-:Y:S01]  /*8620*/  IADD3 R139, PT, PT, R183, 0xc0, RZ ;  /* 0x000000c0b78b7810 */ /* 0x000fe20007ffe0ff */
[----:B------:R0:W-:Y:S01]  /*8630*/  STG.E.128 desc[UR6][R156.64], R132 ;  /* 0x000000849c007986 */ /* 0x0001e2000c101d06 */
[----:B------:R-:W-:Y:S01]  /*8640*/  F2FP.F16.F32.PACK_AB R141, R147, R232 ;  /* 0x000000e8938d723e */ /* 0x000fe200000000ff */
[--C-:B------:R-:W-:Y:S01]  /*8650*/  IMAD.WIDE.U32 R160, R161, 0x10, R136.reuse ;  /* 0x00000010a1a07825 */ /* 0x100fe200078e0088 */
[C---:B------:R-:W-:Y:S02]  /*8660*/  IADD3 R149, PT, PT, R183.reuse, 0xe0, RZ ;  /* 0x000000e0b7957810 */ /* 0x040fe40007ffe0ff */
[----:B------:R-:W-:Y:S01]  /*8670*/  IADD3 R151, PT, PT, R183, 0x100, RZ ;  /* 0x00000100b7977810 */ /* 0x000fe20007ffe0ff */
[--C-:B------:R-:W-:Y:S01]  /*8680*/  IMAD.WIDE.U32 R164, R165, 0x10, R136.reuse ;  /* 0x00000010a5a47825 */ /* 0x100fe200078e0088 */
[----:B------:R-:W-:Y:S01]  /*8690*/  F2FP.F16.F32.PACK_AB R147, R171, R244 ;  /* 0x000000f4ab93723e */ /* 0x000fe200000000ff */
[----:B------:R1:W-:Y:S01]  /*86a0*/  STG.E.128 desc[UR6][R158.64], R140 ;  /* 0x0000008c9e007986 */ /* 0x0003e2000c101d06 */
[----:B------:R-:W-:Y:S01]  /*86b0*/  IADD3 R183, PT, PT, R183, 0x120, RZ ;  /* 0x00000120b7b77810 */ /* 0x000fe20007ffe0ff */
        /* <DEDUP_REMOVED lines=14> */
[----:B0-----:R-:W-:Y:S01]  /*87a0*/  F2FP.F16.F32.PACK_AB R135, R204, R205 ;  /* 0x000000cdcc87723e */ /* 0x001fe200000000ff */
[----:B------:R-:W-:Y:S01]  /*87b0*/  IMAD.WIDE.U32 R136, R183, 0x10, R136 ;  /* 0x00000010b7887825 */ /* 0x000fe200078e0088 */
[----:B------:R-:W-:Y:S01]  /*87c0*/  F2FP.F16.F32.PACK_AB R134, R206, R207 ;  /* 0x000000cfce86723e */ /* 0x000fe200000000ff */
[----:B------:R2:W-:Y:S01]  /*87d0*/  STG.E.128 desc[UR6][R138.64], R192 ;  /* 0x000000c08a007986 */ /* 0x0005e2000c101d06 */
[----:B------:R-:W-:Y:S02]  /*87e0*/  F2FP.F16.F32.PACK_AB R133, R208, R209 ;  /* 0x000000d1d085723e */ /* 0x000fe400000000ff */
[----:B------:R-:W-:-:S02]  /*87f0*/  F2FP.F16.F32.PACK_AB R132, R210, R211 ;  /* 0x000000d3d284723e */ /* 0x000fc400000000ff */
[----:B-1----:R-:W-:Y:S02]  /*8800*/  F2FP.F16.F32.PACK_AB R143, R213, R218 ;  /* 0x000000dad58f723e */ /* 0x002fe400000000ff */
        /* <DEDUP_REMOVED lines=8> */
[----:B------:R-:W-:-:S05]  /*8890*/  F2FP.F16.F32.PACK_AB R180, R202, R203 ;  /* 0x000000cbcab4723e */ /* 0x000fca00000000ff */
[----:B------:R2:W-:Y:S02]  /*88a0*/  STG.E.128 desc[UR6][R136.64], R180 ;  /* 0x000000b488007986 */ /* 0x0005e4000c101d06 */
.L_x_9327:
[----:B------:R-:W-:Y:S05]  /*88b0*/  BSYNC.RECONVERGENT B0 ;  /* 0x0000000000007941 */ /* 0x000fea0003800200 */
.L_x_9326:
[----:B--2---:R-:W0:Y:S02]  /*88c0*/  LDC.64 R2, c[0x0][0x380] ;  /* 0x0000e000ff027b82 */ /* 0x004e240000000a00 */
[----:B0-----:R-:W-:-:S04]  /*88d0*/  LEA R162, R2, R162, 0x2 ;  /* 0x000000a202a27211 */ /* 0x001fc800078e10ff */
[----:B------:R-:W-:-:S13]  /*88e0*/  ISETP.GE.AND P0, PT, R162, R3, PT ;  /* 0x00000003a200720c */ /* 0x000fda0003f06270 */
[----:B------:R-:W-:Y:S05]  /*88f0*/  @!P0 BRA `(.L_x_9328) ;  /* 0xffffff7c004c8947 */ /* 0x000fea000383ffff */
[----:B------:R-:W-:Y:S05]  /*8900*/  EXIT ;  /* 0x000000000000794d */ /* 0x000fea0003800000 */
.L_x_9325:
        /* <DEDUP_REMOVED lines=8> */
.L_x_9330:
[----:B------:R-:W-:Y:S05]  /*8990*/  BSYNC B0 ;  /* 0x0000000000007941 */ /* 0x000fea0003800000 */
.L_x_9329:
        /* <DEDUP_REMOVED lines=10> */
.L_x_9331:
[----:B------:R-:W-:Y:S01]  /*8a40*/  HFMA2 R224, -RZ, RZ, 0, 2.384185791015625e-07 ;  /* 0x00000004ffe07431 */ /* 0x000fe200000001ff */
[----:B------:R-:W-:-:S05]  /*8a50*/  MOV R2, R131 ;  /* 0x0000008300027202 */ /* 0x000fca0000000f00 */
[----:B------:R-:W-:-:S05]  /*8a60*/  FADD.FTZ R2, R3, R2 ;  /* 0x0000000203027221 */ /* 0x000fca0000010000 */
[----:B------:R-:W-:-:S07]  /*8a70*/  MOV R223, R2 ;  /* 0x0000000200df7202 */ /* 0x000fce0000000f00 */
[----:B------:R-:W-:Y:S05]  /*8a80*/  WARPSYNC.COLLECTIVE R222, `(.L_x_9332) ;  /* 0x00000000de087348 */ /* 0x000fea0003c00000 */
[----:B------:R0:W1:Y:S02]  /*8a90*/  SHFL.BFLY P1, R131, R223, R224, R225 ;  /* 0x0c0000e0df837389 */ /* 0x00006400000200e1 */
[----:B01----:R-:W-:Y:S05]  /*8aa0*/  ENDCOLLECTIVE ;  /* 0x000000000000791b */ /* 0x003fea0003800000 */
.L_x_9332:
[----:B------:R-:W-:Y:S01]  /*8ab0*/  HFMA2 R224, -RZ, RZ, 0, 4.76837158203125e-07 ;  /* 0x00000008ffe07431 */ /* 0x000fe200000001ff */
[----:B------:R-:W-:-:S05]  /*8ac0*/  MOV R129, R131 ;  /* 0x0000008300817202 */ /* 0x000fca0000000f00 */
[----:B------:R-:W-:-:S05]  /*8ad0*/  FADD.FTZ R129, R2, R129 ;  /* 0x0000008102817221 */ /* 0x000fca0000010000 */
[----:B------:R-:W-:-:S07]  /*8ae0*/  MOV R223, R129 ;  /* 0x0000008100df7202 */ /* 0x000fce0000000f00 */
[----:B------:R-:W-:Y:S05]  /*8af0*/  WARPSYNC.COLLECTIVE R222, `(.L_x_9333) ;  /* 0x00000000de087348 */ /* 0x000fea0003c00000 */
[----:B------:R0:W1:Y:S02]  /*8b00*/  SHFL.BFLY P1, R131, R223, R224, R225 ;  /* 0x0c0000e0df837389 */ /* 0x00006400000200e1 */
[----:B01----:R-:W-:Y:S05]  /*8b10*/  ENDCOLLECTIVE ;  /* 0x000000000000791b */ /* 0x003fea0003800000 */
.L_x_9333:
[----:B------:R-:W-:Y:S01]  /*8b20*/  HFMA2 R224, -RZ, RZ, 0, 9.5367431640625e-07 ;  /* 0x00000010ffe07431 */ /* 0x000fe200000001ff */
[----:B------:R-:W-:-:S05]  /*8b30*/  MOV R128, R131 ;  /* 0x0000008300807202 */ /* 0x000fca0000000f00 */
[----:B------:R-:W-:-:S05]  /*8b40*/  FADD.FTZ R128, R129, R128 ;  /* 0x0000008081807221 */ /* 0x000fca0000010000 */
[----:B------:R-:W-:-:S07]  /*8b50*/  MOV R223, R128 ;  /* 0x0000008000df7202 */ /* 0x000fce0000000f00 */
[----:B------:R-:W-:Y:S05]  /*8b60*/  WARPSYNC.COLLECTIVE R222, `(.L_x_9334) ;  /* 0x00000000de087348 */ /* 0x000fea0003c00000 */
[----:B------:R0:W1:Y:S02]  /*8b70*/  SHFL.BFLY P1, R131, R223, R224, R225 ;  /* 0x0c0000e0df837389 */ /* 0x00006400000200e1 */
[----:B01----:R-:W-:Y:S05]  /*8b80*/  ENDCOLLECTIVE ;  /* 0x000000000000791b */ /* 0x003fea0003800000 */
.L_x_9334:
[----:B------:R-:W-:Y:S02]  /*8b90*/  HFMA2 R224, -RZ, RZ, 0, 5.9604644775390625e-08 ;  /* 0x00000001ffe07431 */ /* 0x000fe400000001ff */
        /* <DEDUP_REMOVED lines=162> */
[----:B------:R-:W-:-:S07]  /*95c0*/  MOV R223, R0 ;  /* 0x0000000000df7202 */ /* 0x000fce0000000f00 */
[----:B------:R-:W-:Y:S05]  /*95d0*/  WARPSYNC.COLLECTIVE R222, `(.L_x_9335) ;  /* 0x00000000de087348 */ /* 0x000fea0003c00000 */
[----:B------:R0:W1:Y:S02]  /*95e0*/  SHFL.BFLY P1, R131, R223, R224, R225 ;  /* 0x0c0000e0df837389 */ /* 0x00006400000200e1 */
[----:B01----:R-:W-:Y:S05]  /*95f0*/  ENDCOLLECTIVE ;  /* 0x000000000000791b */ /* 0x003fea0003800000 */
.L_x_9335:
[----:B------:R-:W-:Y:S01]  /*9600*/  HFMA2 R224, -RZ, RZ, 0, 1.1920928955078125e-07 ;  /* 0x00000002ffe07431 */ /* 0x000fe200000001ff */
[----:B------:R-:W-:-:S05]  /*9610*/  MOV R3, R131 ;  /* 0x0000008300037202 */ /* 0x000fca0000000f00 */
[----:B------:R-:W-:-:S05]  /*9620*/  FADD.FTZ R3, R0, R3 ;  /* 0x0000000300037221 */ /* 0x000fca0000010000 */
[----:B------:R-:W-:-:S07]  /*9630*/  MOV R223, R3 ;  /* 0x0000000300df7202 */ /* 0x000fce0000000f00 */
[----:B------:R-:W-:Y:S05]  /*9640*/  WARPSYNC.COLLECTIVE R222, `(.L_x_9336) ;  /* 0x00000000de087348 */ /* 0x000fea0003c00000 */
[----:B------:R0:W1:Y:S02]  /*9650*/  SHFL.BFLY P1, R131, R223, R224, R225 ;  /* 0x0c0000e0df837389 */ /* 0x00006400000200e1 */
[----:B01----:R-:W-:Y:S05]  /*9660*/  ENDCOLLECTIVE ;  /* 0x000000000000791b */ /* 0x003fea0003800000 */
.L_x_9336:
[----:B------:R-:W-:Y:S01]  /*9670*/  HFMA2 R224, -RZ, RZ, 0, 2.384185791015625e-07 ;  /* 0x00000004ffe07431 */ /* 0x000fe200000001ff */
[----:B------:R-:W-:-:S05]  /*9680*/  MOV R2, R131 ;  /* 0x0000008300027202 */ /* 0x000fca0000000f00 */
[----:B------:R-:W-:-:S05]  /*9690*/  FADD.FTZ R2, R3, R2 ;  /* 0x0000000203027221 */ /* 0x000fca0000010000 */
[----:B------:R-:W-:-:S07]  /*96a0*/  MOV R223, R2 ;  /* 0x0000000200df7202 */ /* 0x000fce0000000f00 */
[----:B------:R-:W-:Y:S05]  /*96b0*/  WARPSYNC.COLLECTIVE R222, `(.L_x_9337) ;  /* 0x00000000de087348 */ /* 0x000fea0003c00000 */
[----:B------:R0:W1:Y:S02]  /*96c0*/  SHFL.BFLY P1, R131, R223, R224, R225 ;  /* 0x0c0000e0df837389 */ /* 0x00006400000200e1 */
[----:B01----:R-:W-:Y:S05]  /*96d0*/  ENDCOLLECTIVE ;  /* 0x000000000000791b */ /* 0x003fea0003800000 */
.L_x_9337:
[----:B------:R-:W-:Y:S01]  /*96e0*/  HFMA2 R224, -RZ, RZ, 0, 4.76837158203125e-07 ;  /* 0x00000008ffe07431 */ /* 0x000fe200000001ff */
[----:B------:R-:W-:-:S05]  /*96f0*/  MOV R129, R131 ;  /* 0x0000008300817202 */ /* 0x000fca0000000f00 */
[----:B------:R-:W-:-:S05]  /*9700*/  FADD.FTZ R129, R2, R129 ;  /* 0x0000008102817221 */ /* 0x000fca0000010000 */
[----:B------:R-:W-:-:S07]  /*9710*/  MOV R223, R129 ;  /* 0x0000008100df7202 */ /* 0x000fce0000000f00 */
[----:B------:R-:W-:Y:S05]  /*9720*/  WARPSYNC.COLLECTIVE R222, `(.L_x_9338) ;  /* 0x00000000de087348 */ /* 0x000fea0003c00000 */
[----:B------:R0:W1:Y:S02]  /*9730*/  SHFL.BFLY P1, R131, R223, R224, R225 ;  /* 0x0c0000e0df837389 */ /* 0x00006400000200e1 */
[----:B01----:R-:W-:Y:S05]  /*9740*/  ENDCOLLECTIVE ;  /* 0x000000000000791b */ /* 0x003fea0003800000 */
.L_x_9338:
[----:B------:R-:W-:Y:S01]  /*9750*/  HFMA2 R224, -RZ, RZ, 0, 9.5367431640625e-07 ;  /* 0x00000010ffe07431 */ /* 0x000fe200000001ff */
[----:B------:R-:W-:-:S05]  /*9760*/  MOV R128, R131 ;  /* 0x0000008300807202 */ /* 0x000fca0000000f00 */
[----:B------:R-:W-:-:S05]  /*9770*/  FADD.FTZ R128, R129, R128 ;  /* 0x0000008081807221 */ /* 0x000fca0000010000 */
[----:B------:R-:W-:-:S07]  /*9780*/  MOV R223, R128 ;  /* 0x0000008000df7202 */ /* 0x000fce0000000f00 */
[----:B------:R-:W-:Y:S05]  /*9790*/  WARPSYNC.COLLECTIVE R222, `(.L_x_9339) ;  /* 0x00000000de087348 */ /* 0x000fea0003c00000 */
[----:B------:R0:W1:Y:S02]  /*97a0*/  SHFL.BFLY P1, R131, R223, R224, R225 ;  /* 0x0c0000e0df837389 */ /* 0x00006400000200e1 */
[----:B01----:R-:W-:Y:S05]  /*97b0*/  ENDCOLLECTIVE ;  /* 0x000000000000791b */ /* 0x003fea0003800000 */
.L_x_9339:
[----:B------:R-:W-:Y:S05]  /*97c0*/  BRA `(.L_x_9340) ;  /* 0xffffffd000847947 */ /* 0x000fea000383ffff */
.L_x_9341:
        /* <DEDUP_REMOVED lines=11> */
.L_x_88439:


//--------------------- .text._ZN10layer_norm13ln_fwd_kernelINS_13Kernel_traitsI6__halfS2_S2_S2_fjLj2560ELj1ELj4ELj1ELj16ENS_18Kernel_traits_baseILj2560ES2_S2_S2_S2_fjLj128EEEEELb1ELb0ELb0ELb0EEEvNS_9FwdParamsE --------------------------
	.section	.text._ZN10layer_norm13ln_fwd_kernelINS_13Kernel_traitsI6__halfS2_S2_S2_fjLj2560ELj1ELj4ELj1ELj16ENS_18Kernel_traits_baseILj2560ES2_S2_S2_S2_fjLj128EEEEELb1ELb0ELb0ELb0EEEvNS_9FwdParamsE,"ax",@progbits
	.align	128
        .global         _ZN10layer_norm13ln_fwd_kernelINS_13Kernel_traitsI6__halfS2_S2_S2_fjLj2560ELj1ELj4ELj1ELj16ENS_18Kernel_traits_baseILj2560ES2_S2_S2_S2_fjLj128EEEEELb1ELb0ELb0ELb0EEEvNS_9FwdParamsE
        .type           _ZN10layer_norm13ln_fwd_kernelINS_13Kernel_traitsI6__halfS2_S2_S2_fjLj2560ELj1ELj4ELj1ELj16ENS_18Kernel_traits_baseILj2560ES2_S2_S2_S2_fjLj128EEEEELb1ELb0ELb0ELb0EEEvNS_9FwdParamsE,@function
        .size           _ZN10layer_norm13ln_fwd_kernelINS_13Kernel_traitsI6__halfS2_S2_S2_fjLj2560ELj1ELj4ELj1ELj16ENS_18Kernel_traits_baseILj2560ES2_S2_S2_S2_fjLj128EEEEELb1ELb0ELb0ELb0EEEvNS_9FwdParamsE,(.L_x_88440 - _ZN10layer_norm13ln_fwd_kernelINS_13Kernel_traitsI6__halfS2_S2_S2_fjLj2560ELj1ELj4ELj1ELj16ENS_18Kernel_traits_baseILj2560ES2_S2_S2_S2_fjLj128EEEEELb1ELb0ELb0ELb0EEEvNS_9FwdParamsE)
        .other          _ZN10layer_norm13ln_fwd_kernelINS_13Kernel_traitsI6__halfS2_S2_S2_fjLj2560ELj1ELj4ELj1ELj16ENS_18Kernel_traits_baseILj2560ES2_S2_S2_S2_fjLj128EEEEELb1ELb0ELb0ELb0EEEvNS_9FwdParamsE,@"STO_CUDA_ENTRY STV_DEFAULT"
_ZN10layer_norm13ln_fwd_kernelINS_13Kernel_traitsI6__halfS2_S2_S2_fjLj2560ELj1ELj4ELj1ELj16ENS_18Kernel_traits_baseILj2560ES2_S2_S2_S2_fjLj128EEEEELb1ELb0ELb0ELb0EEEvNS_9FwdParamsE:
.text._ZN10layer_norm13ln_fwd_kernelINS_13Kernel_traitsI6__halfS2_S2_S2_fjLj2560ELj1ELj4ELj1ELj16ENS_18Kernel_traits_baseILj2560ES2_S2_S2_S2_fjLj128EEEEELb1ELb0ELb0ELb0EEEvNS_9FwdParamsE:
[----:B------:R-:W-:Y:S01]  /*0000*/  LDC R1, c[0x0][0x37c] ;  /* 0x0000df00ff017b82 */ /* 0x000fe20000000800 */
[----:B------:R-:W0:Y:S07]  /*0010*/  LDCU.U8 UR4, c[0x0][0x464] ;  /* 0x00008c80ff0477ac */ /* 0x000e2e0008000000 */
[----:B------:R-:W1:Y:S01]  /*0020*/  LDC R8, c[0x0][0x458] ;  /* 0x00011600ff087b82 */ /* 0x000e620000000800 */
[----:B------:R-:W2:Y:S07]  /*0030*/  LDCU.64 UR6, c[0x0][0x358] ;  /* 0x00006b00ff0677ac */ /* 0x000eae0008000a00 */
[----:B------:R-:W3:Y:S01]  /*0040*/  LDC R9, c[0x0][0x45c] ;  /* 0x00011700ff097b82 */ /* 0x000ee20000000800 */
[----:B------:R-:W4:Y:S01]  /*0050*/  S2R R4, SR_TID.X ;  /* 0x0000000000047919 */ /* 0x000f220000002100 */
[----:B------:R-:W5:Y:S06]  /*0060*/  LDCU.64 UR8, c[0x0][0x438] ;  /* 0x00008700ff0877ac */ /* 0x000f6c0008000a00 */
[----:B------:R-:W4:Y:S01]  /*0070*/  LDC R11, c[0x0][0x388] ;  /* 0x0000e200ff0b7b82 */ /* 0x000f220000000800 */
        /* <DEDUP_REMOVED lines=11> */
[----:B----4-:R-:W-:Y:S01]  /*0130*/  SHF.R.S32.HI R0, RZ, 0x1f, R11 ;  /* 0x0000001fff007819 */ /* 0x010fe2000001140b */
[----:B------:R-:W-:Y:S01]  /*0140*/  BSSY.RECONVERGENT B0, `(.L_x_9342) ;  /* 0x00000d4000007945 */ /* 0x000fe20003800200 */
[----:B------:R-:W-:Y:S01]  /*0150*/  LOP3.LUT R19, R4, 0x1f, RZ, 0xc0, !PT ;  /* 0x0000001f04137812 */ /* 0x000fe200078ec0ff */
[----:B------:R-:W-:-:S03]  /*0160*/  UISETP.NE.AND.EX UP0, UPT, UR9, URZ, UPT, UP0 ;  /* 0x000000ff0900728c */ /* 0x000fc6000bf05300 */
[----:B------:R-:W3:Y:S01]  /*0170*/  LDC R7, c[0x0][0x360] ;  /* 0x0000d800ff077b82 */ /* 0x000ee20000000800 */
[----:B0-----:R-:W-:Y:S01]  /*0180*/  USHF.L.U32 UR4, UR5, 0x2, URZ ;  /* 0x0000000205047899 */ /* 0x001fe200080006ff */
[----:B-1----:R-:W-:Y:S02]  /*0190*/  @P0 IADD3 R8, P1, PT, R2, R5, RZ ;  /* 0x0000000502080210 */ /* 0x002fe40007f3e0ff */
[----:B------:R-:W-:Y:S01]  /*01a0*/  LEA.HI R2, R0, R11, RZ, 0x3 ;  /* 0x0000000b00027211 */ /* 0x000fe200078f18ff */
[--C-:B---3--:R-:W-:Y:S01]  /*01b0*/  IMAD R0, R7, UR5, R4.reuse ;  /* 0x0000000507007c24 */ /* 0x108fe2000f8e0204 */
[----:B------:R-:W-:Y:S01]  /*01c0*/  SHF.R.U32.HI R4, RZ, 0x5, R4 ;  /* 0x00000005ff047819 */ /* 0x000fe20000011604 */
[----:B------:R-:W-:Y:S01]  /*01d0*/  @P0 IMAD.X R9, RZ, RZ, R3, P1 ;  /* 0x000000ffff090224 */ /* 0x000fe200008e0603 */
[----:B------:R-:W-:Y:S02]  /*01e0*/  LOP3.LUT R5, R19, 0x1f, RZ, 0x3c, !PT ;  /* 0x0000001f13057812 */ /* 0x000fe400078e3cff */
[----:B------:R-:W-:Y:S01]  /*01f0*/  LOP3.LUT R3, R4, UR4, RZ, 0xfc, !PT ;  /* 0x0000000404037c12 */ /* 0x000fe2000f8efcff */
[C---:B--2---:R-:W-:Y:S01]  /*0200*/  VIADD R125, R187.reuse, 0xbb67ae85 ;  /* 0xbb67ae85bb7d7836 */ /* 0x044fe20000000000 */
[----:B------:R-:W-:Y:S01]  /*0210*/  LEA.HI.SX32 R2, R2, R5, 0x1d ;  /* 0x0000000502027211 */ /* 0x000fe200078feaff */
[----:B------:R-:W-:Y:S01]  /*0220*/  VIADD R126, R186, 0x3c6ef372 ;  /* 0x3c6ef372ba7e7836 */ /* 0x000fe20000000000 */
[--C-:B------:R-:W-:Y:S01]  /*0230*/  SHF.R.U64 R4, R8, 0x2, R9.reuse ;  /* 0x0000000208047819 */ /* 0x100fe20000001209 */
        /* <DEDUP_REMOVED lines=86> */
[C---:B------:R-:W-:Y:S01]  /*07a0*/  @P5 IMAD.WIDE.U32 R46, R19.reuse, 0x10, R46 ;  /* 0x00000010132e5825 */ /* 0x040fe200078e002e */
        /* <DEDUP_REMOVED lines=12> */
.L_x_9343:
        /* <DEDUP_REMOVED lines=97> */
.L_x_9344:
[----:B------:R-:W-:Y:S05]  /*0e80*/  BSYNC.RECONVERGENT B0 ;  /* 0x0000000000007941 */ /* 0x000fea0003800200 */
.L_x_9342:
[----:B------:R-:W0:Y:S02]  /*0e90*/  LDCU UR4, c[0x0][0x384] ;  /* 0x00007080ff0477ac */ /* 0x000e240008000800 */
[----:B0-----:R-:W-:-:S13]  /*0ea0*/  ISETP.GE.AND P0, PT, R3, UR4, PT ;  /* 0x0000000403007c0c */ /* 0x001fda000bf06270 */
[----:B------:R-:W-:Y:S05]  /*0eb0*/  @P0 EXIT ;  /* 0x000000000000094d */ /* 0x000fea0003800000 */
[----:B------:R-:W-:Y:S01]  /*0ec0*/  IMAD.HI.U32 R19, R0, -0x326172a9, RZ ;  /* 0xcd9e8d5700137827 */ /* 0x000fe200078e00ff */
[----:B------:R-:W0:Y:S03]  /*0ed0*/  LDCU.64 UR4, c[0x0][0x3e0] ;  /* 0x00007c00ff0477ac */ /* 0x000e260008000a00 */
[C---:B------:R-:W-:Y:S01]  /*0ee0*/  IMAD.HI.U32 R21, R4.reuse, -0x2daee0ad, RZ ;  /* 0xd2511f5304157827 */ /* 0x040fe200078e00ff */
[----:B------:R-:W-:Y:S01]  /*0ef0*/  LOP3.LUT R19, R9, R19, R186, 0x96, !PT ;  /* 0x0000001309137212 */ /* 0x000fe200078e96ba */
[----:B------:R-:W1:Y:S02]  /*0f00*/  LDCU UR12, c[0x0][0x388] ;  /* 0x00007100ff0c77ac */ /* 0x000e640008000800 */
[----:B------:R-:W-:Y:S01]  /*0f10*/  IMAD R25, R4, -0x2daee0ad, RZ ;  /* 0xd2511f5304197824 */ /* 0x000fe200078e02ff */
[----:B------:R-:W-:Y:S01]  /*0f20*/  LOP3.LUT R21, R21, R187, RZ, 0x3c, !PT ;  /* 0x000000bb15157212 */ /* 0x000fe200078e3cff */
[----:B------:R-:W-:Y:S01]  /*0f30*/  IMAD.HI.U32 R22, R19, -0x2daee0ad, RZ ;  /* 0xd2511f5313167827 */ /* 0x000fe200078e00ff */
[----:B------:R-:W2:Y:S03]  /*0f40*/  LDCU.U8 UR10, c[0x0][0x410] ;  /* 0x00008200ff0a77ac */ /* 0x000ea60008000000 */
[----:B------:R-:W-:Y:S01]  /*0f50*/  IMAD R23, R0, -0x326172a9, RZ ;  /* 0xcd9e8d5700177824 */ /* 0x000fe200078e02ff */
[----:B------:R-:W-:Y:S01]  /*0f60*/  LOP3.LUT R22, R125, R25, R22, 0x96, !PT ;  /* 0x000000197d167212 */ /* 0x000fe200078e9616 */
[----:B------:R-:W-:Y:S01]  /*0f70*/  IMAD.HI.U32 R20, R21, -0x326172a9, RZ ;  /* 0xcd9e8d5715147827 */ /* 0x000fe200078e00ff */
[----:B------:R-:W3:Y:S01]  /*0f80*/  LDCU UR11, c[0x0][0x448] ;  /* 0x00008900ff0b77ac */ /* 0x000ee20008000800 */
[----:B0-----:R-:W-:-:S02]  /*0f90*/  ISETP.NE.U32.AND P0, PT, RZ, UR4, PT ;  /* 0x00000004ff007c0c */ /* 0x001fc4000bf05070 */
[----:B------:R-:W-:Y:S01]  /*0fa0*/  IMAD R26, R19, -0x2daee0ad, RZ ;  /* 0xd2511f53131a7824 */ /* 0x000fe200078e02ff */
[----:B------:R-:W-:Y:S01]  /*0fb0*/  LOP3.LUT R20, R124, R23, R20, 0x96, !PT ;  /* 0x000000177c147212 */ /* 0x000fe200078e9614 */
[----:B------:R-:W-:Y:S01]  /*0fc0*/  IMAD R24, R21, -0x326172a9, RZ ;  /* 0xcd9e8d5715187824 */ /* 0x000fe200078e02ff */
[----:B------:R-:W-:Y:S01]  /*0fd0*/  ISETP.NE.AND.EX P0, PT, RZ, UR5, PT, P0 ;  /* 0x00000005ff007c0c */ /* 0x000fe2000bf05300 */
[----:B------:R-:W-:Y:S01]  /*0fe0*/  IMAD.HI.U32 R19, R22, -0x326172a9, RZ ;  /* 0xcd9e8d5716137827 */ /* 0x000fe200078e00ff */
[----:B------:R-:W0:Y:S03]  /*0ff0*/  LDCU.64 UR8, c[0x0][0x3a0] ;  /* 0x00007400ff0877ac */ /* 0x000e260008000a00 */
[----:B------:R-:W-:Y:S01]  /*1000*/  IMAD.HI.U32 R21, R20, -0x2daee0ad, RZ ;  /* 0xd2511f5314157827 */ /* 0x000fe200078e00ff */
[----:B------:R-:W-:-:S03]  /*1010*/  LOP3.LUT R19, R126, R24, R19, 0x96, !PT ;  /* 0x000000187e137212 */ /* 0x000fc600078e9613 */
[----:B------:R-:W-:Y:S01]  /*1020*/  IMAD R23, R22, -0x326172a9, RZ ;  /* 0xcd9e8d5716177824 */ /* 0x000fe200078e02ff */
[----:B------:R-:W-:Y:S01]  /*1030*/  LOP3.LUT R21, R127, R26, R21, 0x96, !PT ;  /* 0x0000001a7f157212 */ /* 0x000fe200078e9615 */
[----:B------:R-:W-:Y:S02]  /*1040*/  IMAD R25, R20, -0x2daee0ad, RZ ;  /* 0xd2511f5314197824 */ /* 0x000fe400078e02ff */
[----:B------:R-:W-:-:S04]  /*1050*/  IMAD.HI.U32 R22, R19, -0x2daee0ad, RZ ;  /* 0xd2511f5313167827 */ /* 0x000fc800078e00ff */
        /* <DEDUP_REMOVED lines=10> */
[----:B------:R-:W-:-:S04]  /*1100*/  IMAD.HI.U32 R19, R18, -0x2daee0ad, RZ ;  /* 0xd2511f5312137827 */ /* 0x000fc800078e00ff */
        /* <DEDUP_REMOVED lines=17> */
[----:B------:R-:W-:Y:S02]  /*1220*/  IMAD R16, R14, -0x2daee0ad, RZ ;  /* 0xd2511f530e107824 */ /* 0x000fe400078e02ff */
[----:B------:R-:W-:-:S04]  /*1230*/  IMAD.HI.U32 R14, R5, -0x326172a9, RZ ;  /* 0xcd9e8d57050e7827 */ /* 0x000fc800078e00ff */
[C---:B------:R-:W-:Y:S01]  /*1240*/  IMAD.HI.U32 R15, R12.reuse, -0x2daee0ad, RZ ;  /* 0xd2511f530c0f7827 */ /* 0x040fe200078e00ff */
[C---:B------:R-:W-:Y:S02]  /*1250*/  LOP3.LUT R13, R11.reuse, R13, R14, 0x96, !PT ;  /* 0x0000000d0b0d7212 */ /* 0x040fe400078e960e */
[----:B------:R-:W-:Y:S01]  /*1260*/  LOP3.LUT R11, R11, 0xfffffbff, RZ, 0xc0, !PT ;  /* 0xfffffbff0b0b7812 */ /* 0x000fe200078ec0ff */
[----:B------:R-:W-:Y:S01]  /*1270*/  IMAD R14, R12, -0x2daee0ad, RZ ;  /* 0xd2511f530c0e7824 */ /* 0x000fe200078e02ff */
[----:B------:R-:W-:Y:S01]  /*1280*/  LOP3.LUT R10, R10, R16, R15, 0x96, !PT ;  /* 0x000000100a0a7212 */ /* 0x000fe200078e960f */
[----:B------:R-:W-:Y:S01]  /*1290*/  IMAD.HI.U32 R12, R13, -0x2daee0ad, RZ ;  /* 0xd2511f530d0c7827 */ /* 0x000fe200078e00ff */
[----:B------:R-:W-:-:S03]  /*12a0*/  @P0 LOP3.LUT R11, R11, 0x400, RZ, 0xfc, !PT ;  /* 0x000004000b0b0812 */ /* 0x000fc600078efcff */
[----:B------:R-:W-:Y:S01]  /*12b0*/  IMAD R16, R5, -0x326172a9, RZ ;  /* 0xcd9e8d5705107824 */ /* 0x000fe200078e02ff */
[----:B------:R-:W-:Y:S01]  /*12c0*/  LOP3.LUT R5, R7, R14, R12, 0x96, !PT ;  /* 0x0000000e07057212 */ /* 0x000fe200078e960c */
[----:B------:R-:W-:Y:S01]  /*12d0*/  IMAD.HI.U32 R15, R10, -0x326172a9, RZ ;  /* 0xcd9e8d570a0f7827 */ /* 0x000fe200078e00ff */
[----:B------:R-:W-:-:S03]  /*12e0*/  LOP3.LUT R7, R8, 0x3, RZ, 0xc0, !PT ;  /* 0x0000000308077812 */ /* 0x000fc600078ec0ff */
[----:B------:R-:W-:Y:S01]  /*12f0*/  IMAD.MOV.U32 R8, RZ, RZ, R9 ;  /* 0x000000ffff087224 */ /* 0x000fe200078e0009 */
[----:B------:R-:W-:Y:S01]  /*1300*/  LOP3.LUT R6, R6, R16, R15, 0x96, !PT ;  /* 0x0000001006067212 */ /* 0x000fe200078e960f */
[----:B------:R-:W-:Y:S02]  /*1310*/  IMAD.MOV.U32 R9, RZ, RZ, RZ ;  /* 0x000000ffff097224 */ /* 0x000fe400078e00ff */
[----:B------:R-:W-:Y:S02]  /*1320*/  IMAD R10, R10, -0x326172a9, RZ ;  /* 0xcd9e8d570a0a7824 */ /* 0x000fe400078e02ff */
[----:B0123--:R-:W-:-:S07]  /*1330*/  IMAD R181, R13, -0x2daee0ad, RZ ;  /* 0xd2511f530db57824 */ /* 0x00ffce00078e02ff */
.L_x_10205:
[----:B------:R-:W-:-:S13]  /*1340*/  LOP3.LUT P1, RZ, R11, 0x400, RZ, 0xc0, !PT ;  /* 0x000004000bff7812 */ /* 0x000fda000782c0ff */
[----:B------:R-:W0:Y:S02]  /*1350*/  @P1 LDC.64 R124, c[0x0][0x3e0] ;  /* 0x0000f800ff7c1b82 */ /* 0x000e240000000a00 */
[----:B0-----:R-:W-:-:S06]  /*1360*/  @P1 IMAD.WIDE R124, R3, 0x2, R124 ;  /* 0x00000002037c1825 */ /* 0x001fcc00078e027c */
[----:B------:R-:W2:Y:S01]  /*1370*/  @P1 LDG.E.U16 R124, desc[UR6][R124.64] ;  /* 0x000000067c7c1981 */ /* 0x000ea2000c1e1500 */
[----:B------:R-:W-:Y:S01]  /*1380*/  IMAD R126, R3, UR12, RZ ;  /* 0x0000000c037e7c24 */ /* 0x000fe2000f8e02ff */
[----:B------:R-:W-:Y:S01]  /*1390*/  ISETP.GE.U32.AND P0, PT, R2, 0x20, PT ;  /* 0x000000200200780c */ /* 0x000fe20003f06070 */
[----:B------:R-:W-:Y:S01]  /*13a0*/  BSSY.RECONVERGENT B0, `(.L_x_9345) ;  /* 0x0000669000007945 */ /* 0x000fe20003800200 */
[----:B------:R-:W0:Y:S01]  /*13b0*/  S2R R182, SR_TID.X ;  /* 0x0000000000b67919 */ /* 0x000e220000002100 */
[----:B------:R-:W-:Y:S01]  /*13c0*/  LOP3.LUT R11, R11, 0xffffff7f, RZ, 0xc0, !PT ;  /* 0xffffff7f0b0b7812 */ /* 0x000fe200078ec0ff */
[----:B------:R-:W-:Y:S01]  /*13d0*/  HFMA2 R183, -RZ, RZ, 1.875, 0 ;  /* 0x3f800000ffb77431 */ /* 0x000fe200000001ff */
[----:B------:R-:W-:-:S04]  /*13e0*/  SHF.R.S32.HI R127, RZ, 0x1f, R126 ;  /* 0x0000001fff7f7819 */ /* 0x000fc8000001147e */
[----:B------:R-:W-:-:S04]  /*13f0*/  LEA.HI R127, R127, R126, RZ, 0x3 ;  /* 0x0000007e7f7f7211 */ /* 0x000fc800078f18ff */
[----:B------:R-:W-:Y:S02]  /*1400*/  @P0 LOP3.LUT R11, R11, 0x80, RZ, 0xfc, !PT ;  /* 0x000000800b0b0812 */ /* 0x000fe400078efcff */
[----:B0-----:R-:W-:-:S04]  /*1410*/  LOP3.LUT R152, R182, 0x1f, RZ, 0xc0, !PT ;  /* 0x0000001fb6987812 */ /* 0x001fc800078ec0ff */
[----:B------:R-:W-:-:S05]  /*1420*/  LEA.HI.SX32 R152, R127, R152, 0x1d ;  /* 0x000000987f987211 */ /* 0x000fca00078feaff */
[----:B------:R-:W-:Y:S02]  /*1430*/  IMAD.MOV.U32 R184, RZ, RZ, R152 ;  /* 0x000000ffffb87224 */ /* 0x000fe400078e0098 */
        /* <DEDUP_REMOVED lines=18> */
[----:B------:R-:W-:-:S04]  /*1560*/  VIADDMNMX.U32 R12, R7, 0xfffffffe, R12, PT ;  /* 0xfffffffe070c7846 */ /* 0x000fc8000380000c */
[----:B------:R-:W-:-:S04]  /*1570*/  SHF.L.U32 R12, R12, 0x2, RZ ;  /* 0x000000020c0c7819 */ /* 0x000fc800000006ff */
[----:B------:R-:W0:Y:S02]  /*1580*/  LDC R22, c[0x2][R12] ;  /* 0x008000000c167b82 */ /* 0x000e240000000800 */
[----:B0-----:R-:W-:-:S04]  /*1590*/  SHF.R.S32.HI R23, RZ, 0x1f, R22 ;  /* 0x0000001fff177819 */ /* 0x001fc80000011416 */
.L_x_88272:
[----:B------:R-:W-:Y:S05]  /*15a0*/  BRX R22 -0x15b0                                        (*"BRANCH_TARGETS .L_x_88273,.L_x_88274,.L_x_88275"*) ;  /* 0xffffffe816947949 */ /* 0x000fea000383ffff */
.L_x_88275:
[----:B------:R-:W-:Y:S01]  /*15b0*/  VIADD R133, R7, 0x1 ;  /* 0x0000000107857836 */ /* 0x000fe20000000000 */
[----:B------:R-:W-:Y:S01]  /*15c0*/  MOV R12, R6 ;  /* 0x00000006000c7202 */ /* 0x000fe20000000f00 */
[----:B------:R-:W-:Y:S01]  /*15d0*/  IMAD.MOV.U32 R188, RZ, RZ, R181 ;  /* 0x000000ffffbc7224 */ /* 0x000fe200078e00b5 */
[----:B------:R-:W-:Y:S06]  /*15e0*/  BRA `(.L_x_9349) ;  /* 0x0000000400387947 */ /* 0x000fec0003800000 */
.L_x_88273:
[----:B------:R-:W-:Y:S01]  /*15f0*/  IMAD.MOV.U32 R188, RZ, RZ, R181 ;  /* 0x000000ffffbc7224 */ /* 0x000fe200078e00b5 */
[----:B------:R-:W-:Y:S01]  /*1600*/  MOV R12, R5 ;  /* 0x00000005000c7202 */ /* 0x000fe20000000f00 */
[----:B------:R-:W-:Y:S01]  /*1610*/  IMAD.MOV.U32 R133, RZ, RZ, 0x3 ;  /* 0x00000003ff857424 */ /* 0x000fe200078e00ff */
[----:B------:R-:W-:Y:S06]  /*1620*/  BRA `(.L_x_9349) ;  /* 0x0000000400287947 */ /* 0x000fec0003800000 */
.L_x_88274:
        /* <DEDUP_REMOVED lines=13> */
.L_x_9351:
[----:B------:R-:W-:Y:S05]  /*1700*/  BSYNC.RECONVERGENT B2 ;  /* 0x0000000000027941 */ /* 0x000fea0003800200 */
.L_x_9350:
[----:B------:R-:W-:Y:S01]  /*1710*/  IMAD.WIDE.U32 R6, R0, -0x326172a9, RZ ;  /* 0xcd9e8d5700067825 */ /* 0x000fe200078e00ff */
[----:B------:R-:W-:Y:S02]  /*1720*/  LOP3.LUT R184, R9, R23, R187, 0x96, !PT ;  /* 0x0000001709b87212 */ /* 0x000fe400078e96bb */
[----:B------:R-:W-:Y:S01]  /*1730*/  IADD3 R5, PT, PT, R187, -0x4498517b, RZ ;  /* 0xbb67ae85bb057810 */ /* 0x000fe20007ffe0ff */
[----:B------:R-:W-:Y:S01]  /*1740*/  VIADD R23, R186, 0x9e3779b9 ;  /* 0x9e3779b9ba177836 */ /* 0x000fe20000000000 */
[----:B------:R-:W-:Y:S01]  /*1750*/  LOP3.LUT R188, R8, R7, R186, 0x96, !PT ;  /* 0x0000000708bc7212 */ /* 0x000fe200078e96ba */
[----:B------:R-:W-:Y:S01]  /*1760*/  IMAD.WIDE.U32 R184, R184, -0x326172a9, RZ ;  /* 0xcd9e8d57b8b87825 */ /* 0x000fe200078e00ff */
[----:B------:R-:W-:-:S03]  /*1770*/  MOV R12, R181 ;  /* 0x000000b5000c7202 */ /* 0x000fc60000000f00 */
[----:B------:R-:W-:Y:S01]  /*1780*/  IMAD.WIDE.U32 R188, R188, -0x2daee0ad, RZ ;  /* 0xd2511f53bcbc7825 */ /* 0x000fe200078e00ff */
[----:B------:R-:W-:-:S03]  /*1790*/  LOP3.LUT R23, R23, R6, R185, 0x96, !PT ;  /* 0x0000000617177212 */ /* 0x000fc600078e96b9 */
[----:B------:R-:W-:Y:S01]  /*17a0*/  VIADD R185, R187, 0x76cf5d0a ;  /* 0x76cf5d0abbb97836 */ /* 0x000fe20000000000 */
[----:B------:R-:W-:Y:S01]  /*17b0*/  LOP3.LUT R6, R5, R22, R189, 0x96, !PT ;  /* 0x0000001605067212 */ /* 0x000fe200078e96bd */
[----:B------:R-:W-:-:S04]  /*17c0*/  IMAD.WIDE.U32 R22, R23, -0x2daee0ad, RZ ;  /* 0xd2511f5317167825 */ /* 0x000fc800078e00ff */
[----:B------:R-:W-:Y:S01]  /*17d0*/  IMAD.WIDE.U32 R6, R6, -0x326172a9, RZ ;  /* 0xcd9e8d5706067825 */ /* 0x000fe200078e00ff */
[----:B------:R-:W-:Y:S02]  /*17e0*/  LOP3.LUT R185, R185, R188, R23, 0x96, !PT ;  /* 0x000000bcb9b97212 */ /* 0x000fe400078e9617 */
[C---:B------:R-:W-:Y:S01]  /*17f0*/  IADD3 R23, PT, PT, R186.reuse, -0x255992d5, RZ ;  /* 0xdaa66d2bba177810 */ /* 0x040fe20007ffe0ff */
[----:B------:R-:W-:Y:S02]  /*1800*/  VIADD R5, R186, 0x3c6ef372 ;  /* 0x3c6ef372ba057836 */ /* 0x000fe40000000000 */
[----:B------:R-:W-:-:S03]  /*1810*/  IMAD.MOV.U32 R133, RZ, RZ, RZ ;  /* 0x000000ffff857224 */ /* 0x000fc600078e00ff */
[----:B------:R-:W-:Y:S01]  /*1820*/  LOP3.LUT R188, R5, R184, R7, 0x96, !PT ;  /* 0x000000b805bc7212 */ /* 0x000fe200078e9607 */
[----:B------:R-:W-:-:S04]  /*1830*/  IMAD.WIDE.U32 R184, R185, -0x326172a9, RZ ;  /* 0xcd9e8d57b9b87825 */ /* 0x000fc800078e00ff */
[----:B------:R-:W-:Y:S01]  /*1840*/  IMAD.WIDE.U32 R188, R188, -0x2daee0ad, RZ ;  /* 0xd2511f53bcbc7825 */ /* 0x000fe200078e00ff */
[----:B------:R-:W-:-:S03]  /*1850*/  LOP3.LUT R23, R23, R6, R185, 0x96, !PT ;  /* 0x0000000617177212 */ /* 0x000fc600078e96b9 */
[C---:B------:R-:W-:Y:S02]  /*1860*/  VIADD R5, R187.reuse, 0x32370b8f ;  /* 0x32370b8fbb057836 */ /* 0x040fe40000000000 */
[----:B------:R-:W-:-:S03]  /*1870*/  VIADD R185, R187, 0xed9eba14 ;  /* 0xed9eba14bbb97836 */ /* 0x000fc60000000000 */
[----:B------:R-:W-:Y:S01]  /*1880*/  LOP3.LUT R6, R5, R22, R189, 0x96, !PT ;  /* 0x0000001605067212 */ /* 0x000fe200078e96bd */
[----:B------:R-:W-:Y:S01]  /*1890*/  IMAD.WIDE.U32 R22, R23, -0x2daee0ad, RZ ;  /* 0xd2511f5317167825 */ /* 0x000fe200078e00ff */
[----:B------:R-:W-:-:S03]  /*18a0*/  IADD3 R5, PT, PT, R186, 0x78dde6e4, RZ ;  /* 0x78dde6e4ba057810 */ /* 0x000fc60007ffe0ff */
[----:B------:R-:W-:Y:S01]  /*18b0*/  IMAD.WIDE.U32 R6, R6, -0x326172a9, RZ ;  /* 0xcd9e8d5706067825 */ /* 0x000fe200078e00ff */
[----:B------:R-:W-:-:S03]  /*18c0*/  LOP3.LUT R185, R185, R188, R23, 0x96, !PT ;  /* 0x000000bcb9b97212 */ /* 0x000fc600078e9617 */
[----:B------:R-:W-:Y:S01]  /*18d0*/  VIADD R23, R186, 0x1715609d ;  /* 0x1715609dba177836 */ /* 0x000fe20000000000 */
[----:B------:R-:W-:Y:S01]  /*18e0*/  LOP3.LUT R188, R5, R184, R7, 0x96, !PT ;  /* 0x000000b805bc7212 */ /* 0x000fe200078e9607 */
[----:B------:R-:W-:-:S04]  /*18f0*/  IMAD.WIDE.U32 R184, R185, -0x326172a9, RZ ;  /* 0xcd9e8d57b9b87825 */ /* 0x000fc800078e00ff */
[----:B------:R-:W-:Y:S01]  /*1900*/  IMAD.WIDE.U32 R188, R188, -0x2daee0ad, RZ ;  /* 0xd2511f53bcbc7825 */ /* 0x000fe200078e00ff */
[----:B------:R-:W-:Y:S02]  /*1910*/  LOP3.LUT R23, R23, R6, R185, 0x96, !PT ;  /* 0x0000000617177212 */ /* 0x000fe400078e96b9 */
[C---:B------:R-:W-:Y:S01]  /*1920*/  IADD3 R185, PT, PT, R187.reuse, 0x646e171e, RZ ;  /* 0x646e171ebbb97810 */ /* 0x040fe20007ffe0ff */
[----:B------:R-:W-:-:S05]  /*1930*/  VIADD R5, R187, 0xa9066899 ;  /* 0xa9066899bb057836 */ /* 0x000fca0000000000 */
        /* <DEDUP_REMOVED lines=15> */
[----:B------:R-:W-:-:S03]  /*1a30*/  LOP3.LUT R185, R185, R188, R23, 0x96, !PT ;  /* 0x000000bcb9b97212 */ /* 0x000fc600078e9617 */
[----:B------:R-:W-:-:S05]  /*1a40*/  VIADD R5, R186, 0xf1bbcdc8 ;  /* 0xf1bbcdc8ba057836 */ /* 0x000fca0000000000 */
[----:B------:R-:W-:Y:S01]  /*1a50*/  LOP3.LUT R188, R5, R184, R7, 0x96, !PT ;  /* 0x000000b805bc7212 */ /* 0x000fe200078e9607 */
[----:B------:R-:W-:Y:S01]  /*1a60*/  IMAD.WIDE.U32 R184, R185, -0x326172a9, RZ ;  /* 0xcd9e8d57b9b87825 */ /* 0x000fe200078e00ff */
[----:B------:R-:W-:-:S03]  /*1a70*/  IADD3 R5, PT, PT, R186, -0x700cb87f, RZ ;  /* 0x8ff34781ba057810 */ /* 0x000fc60007ffe0ff */
[----:B------:R-:W-:Y:S01]  /*1a80*/  IMAD.WIDE.U32 R188, R188, -0x2daee0ad, RZ ;  /* 0xd2511f53bcbc7825 */ /* 0x000fe200078e00ff */
[----:B------:R-:W-:-:S03]  /*1a90*/  LOP3.LUT R6, R5, R6, R185, 0x96, !PT ;  /* 0x0000000605067212 */ /* 0x000fc600078e96b9 */
[----:B------:R-:W-:Y:S02]  /*1aa0*/  VIADD R7, R187, 0x96a522ad ;  /* 0x96a522adbb077836 */ /* 0x000fe40000000000 */
[----:B------:R-:W-:-:S03]  /*1ab0*/  IMAD.MOV.U32 R10, RZ, RZ, R184 ;  /* 0x000000ffff0a7224 */ /* 0x000fc600078e00b8 */
[----:B------:R-:W-:-:S07]  /*1ac0*/  LOP3.LUT R5, R7, R22, R189, 0x96, !PT ;  /* 0x0000001607057212 */ /* 0x000fce00078e96bd */
.L_x_9349:
[----:B------:R-:W-:Y:S05]  /*1ad0*/  BSYNC.RECONVERGENT B1 ;  /* 0x0000000000017941 */ /* 0x000fea0003800200 */
.L_x_9348:
[----:B------:R-:W0:Y:S01]  /*1ae0*/  LDC R172, c[0x0][0x408] ;  /* 0x00010200ffac7b82 */ /* 0x000e220000000800 */
[----:B------:R-:W-:Y:S01]  /*1af0*/  I2FP.F32.U32 R12, R12 ;  /* 0x0000000c000c7245 */ /* 0x000fe20000201000 */
[----:B-----5:R-:W-:Y:S01]  /*1b00*/  HADD2.F32 R22, -RZ, R128.H0_H0 ;  /* 0x20000080ff167230 */ /* 0x020fe20000004100 */
[----:B------:R-:W-:Y:S01]  /*1b10*/  ISETP.NE.AND P1, PT, R133, 0x1, PT ;  /* 0x000000018500780c */ /* 0x000fe20003f25270 */
[----:B------:R-:W-:Y:S01]  /*1b20*/  IMAD.MOV.U32 R189, RZ, RZ, 0x2f800000 ;  /* 0x2f800000ffbd7424 */ /* 0x000fe200078e00ff */
[----:B------:R-:W-:Y:S01]  /*1b30*/  LOP3.LUT R11, R11, 0xfffffffd, RZ, 0xc0, !PT ;  /* 0xfffffffd0b0b7812 */ /* 0x000fe200078ec0ff */
[----:B------:R-:W-:Y:S01]  /*1b40*/  BSSY.RECONVERGENT B1, `(.L_x_9352) ;  /* 0x0000061000017945 */ /* 0x000fe20003800200 */
[----:B------:R-:W-:Y:S01]  /*1b50*/  FMUL.FTZ R7, R22, R183 ;  /* 0x000000b716077220 */ /* 0x000fe20000410000 */
[----:B------:R-:W1:Y:S01]  /*1b60*/  LDC R181, c[0x0][0x404] ;  /* 0x00010100ffb57b82 */ /* 0x000e620000000800 */
[----:B------:R-:W-:Y:S01]  /*1b70*/  FFMA.FTZ R12, R12, R189, 1.1641532182693481445e-10 ;  /* 0x2f0000000c0c7423 */ /* 0x000fe200000100bd */
[----:B------:R-:W-:-:S02]  /*1b80*/  HFMA2 R23, -RZ, RZ, 0, 1.1920928955078125e-07 ;  /* 0x00000002ff177431 */ /* 0x000fc400000001ff */
[----:B0-----:R-:W-:Y:S02]  /*1b90*/  FMUL.FTZ R7, R7, R172 ;  /* 0x000000ac07077220 */ /* 0x001fe40000410000 */
[----:B-1----:R-:W-:Y:S01]  /*1ba0*/  FSETP.GTU.FTZ.AND P0, PT, R12, R181, PT ;  /* 0x000000b50c00720b */ /* 0x002fe20003f1c000 */
[----:B------:R-:W-:-:S03]  /*1bb0*/  HADD2.F32 R12, -RZ, R124.H0_H0 ;  /* 0x2000007cff0c7230 */ /* 0x000fc60000004100 */
[----:B------:R-:W-:Y:S02]  /*1bc0*/  FSEL R7, R7, RZ, !P0 ;  /* 0x000000ff07077208 */ /* 0x000fe40004000000 */
[----:B------:R-:W-:-:S03]  /*1bd0*/  PLOP3.LUT P0, PT, P0, PT, PT, 0x8, 0x80 ;  /* 0x000000000080781c */ /* 0x000fc6000070e170 */
        /* <DEDUP_REMOVED lines=12> */
.L_x_9354:
        /* <DEDUP_REMOVED lines=13> */
.L_x_9356:
[----:B------:R-:W-:Y:S05]  /*1d70*/  BSYNC.RECONVERGENT B2 ;  /* 0x0000000000027941 */ /* 0x000fea0003800200 */
.L_x_9355:
        /* <DEDUP_REMOVED lines=13> */
[----:B------:R-:W-:-:S05]  /*1e50*/  VIADD R5, R186, 0x3c6ef372 ;  /* 0x3c6ef372ba057836 */ /* 0x000fca0000000000 */
[----:B------:R-:W-:Y:S01]  /*1e60*/  LOP3.LUT R5, R5, R22, R7, 0x96, !PT ;  /* 0x0000001605057212 */ /* 0x000fe200078e9607 */
[----:B------:R-:W-:-:S04]  /*1e70*/  IMAD.WIDE.U32 R22, R23, -0x326172a9, RZ ;  /* 0xcd9e8d5717167825 */ /* 0x000fc800078e00ff */
[----:B------:R-:W-:Y:S02]  /*1e80*/  VIADD R7, R186, 0xdaa66d2b ;  /* 0xdaa66d2bba077836 */ /* 0x000fe40000000000 */
[----:B------:R-:W-:Y:S01]  /*1e90*/  IMAD.WIDE.U32 R190, R5, -0x2daee0ad, RZ ;  /* 0xd2511f5305be7825 */ /* 0x000fe200078e00ff */
[----:B------:R-:W-:Y:S02]  /*1ea0*/  IADD3 R5, PT, PT, R187, 0x32370b8f, RZ ;  /* 0x32370b8fbb057810 */ /* 0x000fe40007ffe0ff */
[----:B------:R-:W-:Y:S01]  /*1eb0*/  LOP3.LUT R7, R7, R6, R23, 0x96, !PT ;  /* 0x0000000607077212 */ /* 0x000fe200078e9617 */
[----:B------:R-:W-:Y:S01]  /*1ec0*/  VIADD R23, R187, 0xed9eba14 ;  /* 0xed9eba14bb177836 */ /* 0x000fe20000000000 */
[----:B------:R-:W-:-:S03]  /*1ed0*/  LOP3.LUT R5, R5, R184, R191, 0x96, !PT ;  /* 0x000000b805057212 */ /* 0x000fc600078e96bf */
[----:B------:R-:W-:-:S04]  /*1ee0*/  IMAD.WIDE.U32 R184, R7, -0x2daee0ad, RZ ;  /* 0xd2511f5307b87825 */ /* 0x000fc800078e00ff */
[----:B------:R-:W-:Y:S01]  /*1ef0*/  IMAD.WIDE.U32 R6, R5, -0x326172a9, RZ ;  /* 0xcd9e8d5705067825 */ /* 0x000fe200078e00ff */
[----:B------:R-:W-:-:S03]  /*1f00*/  LOP3.LUT R23, R23, R190, R185, 0x96, !PT ;  /* 0x000000be17177212 */ /* 0x000fc600078e96b9 */
[----:B------:R-:W-:-:S05]  /*1f10*/  VIADD R5, R186, 0x78dde6e4 ;  /* 0x78dde6e4ba057836 */ /* 0x000fca0000000000 */
[----:B------:R-:W-:Y:S01]  /*1f20*/  LOP3.LUT R5, R5, R22, R7, 0x96, !PT ;  /* 0x0000001605057212 */ /* 0x000fe200078e9607 */
[----:B------:R-:W-:Y:S01]  /*1f30*/  IMAD.WIDE.U32 R22, R23, -0x326172a9, RZ ;  /* 0xcd9e8d5717167825 */ /* 0x000fe200078e00ff */
[----:B------:R-:W-:-:S03]  /*1f40*/  IADD3 R7, PT, PT, R186, 0x1715609d, RZ ;  /* 0x1715609dba077810 */ /* 0x000fc60007ffe0ff */
[----:B------:R-:W-:Y:S01]  /*1f50*/  IMAD.WIDE.U32 R190, R5, -0x2daee0ad, RZ ;  /* 0xd2511f5305be7825 */ /* 0x000fe200078e00ff */
[----:B------:R-:W-:-:S03]  /*1f60*/  LOP3.LUT R7, R7, R6, R23, 0x96, !PT ;  /* 0x0000000607077212 */ /* 0x000fc600078e9617 */
[C---:B------:R-:W-:Y:S02]  /*1f70*/  VIADD R5, R187.reuse, 0xa9066899 ;  /* 0xa9066899bb057836 */ /* 0x040fe40000000000 */
[----:B------:R-:W-:-:S03]  /*1f80*/  VIADD R23, R187, 0x646e171e ;  /* 0x646e171ebb177836 */ /* 0x000fc60000000000 */
[----:B------:R-:W-:Y:S01]  /*1f90*/  LOP3.LUT R5, R5, R184, R191, 0x96, !PT ;  /* 0x000000b805057212 */ /* 0x000fe200078e96bf */
[----:B------:R-:W-:-:S04]  /*1fa0*/  IMAD.WIDE.U32 R184, R7, -0x2daee0ad, RZ ;  /* 0xd2511f5307b87825 */ /* 0x000fc800078e00ff */
[----:B------:R-:W-:Y:S01]  /*1fb0*/  IMAD.WIDE.U32 R6, R5, -0x326172a9, RZ ;  /* 0xcd9e8d5705067825 */ /* 0x000fe200078e00ff */
[C---:B------:R-:W-:Y:S02]  /*1fc0*/  IADD3 R5, PT, PT, R186.reuse, -0x4ab325aa, RZ ;  /* 0xb54cda56ba057810 */ /* 0x040fe40007ffe0ff */
[----:B------:R-:W-:Y:S02]  /*1fd0*/  LOP3.LUT R23, R23, R190, R185, 0x96, !PT ;  /* 0x000000be17177212 */ /* 0x000fe400078e96b9 */
[----:B------:R-:W-:Y:S01]  /*1fe0*/  LOP3.LUT R5, R5, R22, R7, 0x96, !PT ;  /* 0x0000001605057212 */ /* 0x000fe200078e9607 */
[----:B------:R-:W-:Y:S02]  /*1ff0*/  VIADD R7, R186, 0x5384540f ;  /* 0x5384540fba077836 */ /* 0x000fe40000000000 */
[----:B------:R-:W-:-:S04]  /*2000*/  IMAD.WIDE.U32 R22, R23, -0x326172a9, RZ ;  /* 0xcd9e8d5717167825 */ /* 0x000fc800078e00ff */
[----:B------:R-:W-:Y:S01]  /*2010*/  IMAD.WIDE.U32 R190, R5, -0x2daee0ad, RZ ;  /* 0xd2511f5305be7825 */ /* 0x000fe200078e00ff */
[----:B------:R-:W-:Y:S02]  /*2020*/  LOP3.LUT R7, R7, R6, R23, 0x96, !PT ;  /* 0x0000000607077212 */ /* 0x000fe400078e9617 */
[C---:B------:R-:W-:Y:S01]  /*2030*/  IADD3 R23, PT, PT, R187.reuse, -0x24c28bd8, RZ ;  /* 0xdb3d7428bb177810 */ /* 0x040fe20007ffe0ff */
[----:B------:R-:W-:-:S05]  /*2040*/  VIADD R5, R187, 0x1fd5c5a3 ;  /* 0x1fd5c5a3bb057836 */ /* 0x000fca0000000000 */
[----:B------:R-:W-:Y:S01]  /*2050*/  LOP3.LUT R5, R5, R184, R191, 0x96, !PT ;  /* 0x000000b805057212 */ /* 0x000fe200078e96bf */
[----:B------:R-:W-:-:S04]  /*2060*/  IMAD.WIDE.U32 R184, R7, -0x2daee0ad, RZ ;  /* 0xd2511f5307b87825 */ /* 0x000fc800078e00ff */
[----:B------:R-:W-:Y:S01]  /*2070*/  IMAD.WIDE.U32 R6, R5, -0x326172a9, RZ ;  /* 0xcd9e8d5705067825 */ /* 0x000fe200078e00ff */
[----:B------:R-:W-:-:S03]  /*2080*/  LOP3.LUT R190, R23, R190, R185, 0x96, !PT ;  /* 0x000000be17be7212 */ /* 0x000fc600078e96b9 */
[----:B------:R-:W-:Y:S02]  /*2090*/  VIADD R5, R186, 0xf1bbcdc8 ;  /* 0xf1bbcdc8ba057836 */ /* 0x000fe40000000000 */
[----:B------:R-:W-:-:S03]  /*20a0*/  IMAD.WIDE.U32 R190, R190, -0x326172a9, RZ ;  /* 0xcd9e8d57bebe7825 */ /* 0x000fc600078e00ff */
[----:B------:R-:W-:Y:S01]  /*20b0*/  LOP3.LUT R22, R5, R22, R7, 0x96, !PT ;  /* 0x0000001605167212 */ /* 0x000fe200078e9607 */
[----:B------:R-:W-:Y:S01]  /*20c0*/  VIADD R5, R186, 0x8ff34781 ;  /* 0x8ff34781ba057836 */ /* 0x000fe20000000000 */
[----:B------:R-:W-:Y:S01]  /*20d0*/  IADD3 R7, PT, PT, R187, -0x695add53, RZ ;  /* 0x96a522adbb077810 */ /* 0x000fe20007ffe0ff */
[----:B------:R-:W-:Y:S02]  /*20e0*/  IMAD.MOV.U32 R10, RZ, RZ, R190 ;  /* 0x000000ffff0a7224 */ /* 0x000fe400078e00be */
[----:B------:R-:W-:Y:S01]  /*20f0*/  IMAD.WIDE.U32 R22, R22, -0x2daee0ad, RZ ;  /* 0xd2511f5316167825 */ /* 0x000fe200078e00ff */
[----:B------:R-:W-:-:S04]  /*2100*/  LOP3.LUT R6, R5, R6, R191, 0x96, !PT ;  /* 0x0000000605067212 */ /* 0x000fc800078e96bf */
[----:B------:R-:W-:Y:S01]  /*2110*/  LOP3.LUT R5, R7, R184, R23, 0x96, !PT ;  /* 0x000000b807057212 */ /* 0x000fe200078e9617 */
[----:B------:R-:W-:Y:S01]  /*2120*/  IMAD.MOV.U32 R7, RZ, RZ, R188 ;  /* 0x000000ffff077224 */ /* 0x000fe200078e00bc */
[----:B------:R-:W-:Y:S01]  /*2130*/  MOV R188, R22 ;  /* 0x0000001600bc7202 */ /* 0x000fe20000000f00 */
[----:B------:R-:W-:-:S07]  /*2140*/  IMAD.MOV.U32 R23, RZ, RZ, RZ ;  /* 0x000000ffff177224 */ /* 0x000fce00078e00ff */
.L_x_9353:
[----:B------:R-:W-:Y:S05]  /*2150*/  BSYNC.RECONVERGENT B1 ;  /* 0x0000000000017941 */ /* 0x000fea0003800200 */
.L_x_9352:
[----:B------:R-:W-:Y:S01]  /*2160*/  I2FP.F32.U32 R22, R7 ;  /* 0x0000000700167245 */ /* 0x000fe20000201000 */
[----:B------:R-:W-:Y:S01]  /*2170*/  HADD2.F32 R128, -RZ, R128.H1_H1 ;  /* 0x30000080ff807230 */ /* 0x000fe20000004100 */
[----:B------:R-:W-:Y:S01]  /*2180*/  ISETP.NE.AND P1, PT, R23, 0x1, PT ;  /* 0x000000011700780c */ /* 0x000fe20003f25270 */
[----:B------:R-:W-:Y:S01]  /*2190*/  BSSY.RECONVERGENT B1, `(.L_x_9357) ;  /* 0x000005f000017945 */ /* 0x000fe20003800200 */
[----:B------:R-:W-:Y:S02]  /*21a0*/  IMAD.MOV.U32 R133, RZ, RZ, 0x2 ;  /* 0x00000002ff857424 */ /* 0x000fe400078e00ff */
[----:B------:R-:W-:Y:S01]  /*21b0*/  FFMA.FTZ R22, R22, R189, 1.1641532182693481445e-10 ;  /* 0x2f00000016167423 */ /* 0x000fe200000100bd */
[----:B------:R-:W-:-:S04]  /*21c0*/  FMUL.FTZ R7, R128, R183 ;  /* 0x000000b780077220 */ /* 0x000fc80000410000 */
[----:B------:R-:W-:Y:S01]  /*21d0*/  FMUL.FTZ R7, R7, R172 ;  /* 0x000000ac07077220 */ /* 0x000fe20000410000 */
[----:B------:R-:W-:Y:S01]  /*21e0*/  FSETP.GTU.FTZ.AND P0, PT, R22, R181, PT ;  /* 0x000000b51600720b */ /* 0x000fe20003f1c000 */
[----:B------:R-:W-:-:S03]  /*21f0*/  HADD2.F32 R22, -RZ, R124.H1_H1 ;  /* 0x3000007cff167230 */ /* 0x000fc60000004100 */
[----:B------:R-:W-:Y:S02]  /*2200*/  FSEL R7, R7, RZ, !P0 ;  /* 0x000000ff07077208 */ /* 0x000fe40004000000 */
[----:B------:R-:W-:-:S03]  /*2210*/  PLOP3.LUT P0, PT, P0, PT, PT, 0x8, 0x80 ;  /* 0x000000000080781c */ /* 0x000fc6000070e170 */
[----:B------:R-:W-:Y:S01]  /*2220*/  FADD.FTZ R22, R7, R22 ;  /* 0x0000001607167221 */ /* 0x000fe20000010000 */
[----:B------:R-:W-:Y:S01]  /*2230*/  MOV R7, R10 ;  /* 0x0000000a00077202 */ /* 0x000fe20000000f00 */
        /* <DEDUP_REMOVED lines=9> */
.L_x_9359:
        /* <DEDUP_REMOVED lines=13> */
.L_x_9361:
[----:B------:R-:W-:Y:S05]  /*23a0*/  BSYNC.RECONVERGENT B2 ;  /* 0x0000000000027941 */ /* 0x000fea0003800200 */
.L_x_9360:
[----:B------:R-:W-:Y:S01]  /*23b0*/  IMAD.WIDE.U32 R6, R0, -0x326172a9, RZ ;  /* 0xcd9e8d5700067825 */ /* 0x000fe200078e00ff */
[----:B------:R-:W-:-:S03]  /*23c0*/  LOP3.LUT R184, R9, R191, R187, 0x96, !PT ;  /* 0x000000bf09b87212 */ /* 0x000fc600078e96bb */
[----:B------:R-:W-:Y:S01]  /*23d0*/  HFMA2 R133, -RZ, RZ, 0, 0 ;  /* 0x00000000ff857431 */ /* 0x000fe200000001ff */
[----:B------:R-:W-:Y:S01]  /*23e0*/  IADD3 R5, PT, PT, R186, -0x61c88647, RZ ;  /* 0x9e3779b9ba057810 */ /* 0x000fe20007ffe0ff */
        /* <DEDUP_REMOVED lines=10> */
[----:B------:R-:W-:-:S04]  /*2490*/  LOP3.LUT R23, R23, R192, R191, 0x96, !PT ;  /* 0x000000c017177212 */ /* 0x000fc800078e96bf */
[----:B------:R-:W-:Y:S01]  /*24a0*/  LOP3.LUT R5, R5, R184, R7, 0x96, !PT ;  /* 0x000000b805057212 */ /* 0x000fe200078e9607 */
[----:B------:R-:W-:Y:S01]  /*24b0*/  IMAD.WIDE.U32 R184, R23, -0x326172a9, RZ ;  /* 0xcd9e8d5717b87825 */ /* 0x000fe200078e00ff */
[----:B------:R-:W-:-:S03]  /*24c0*/  IADD3 R23, PT, PT, R187, -0x126145ec, RZ ;  /* 0xed9eba14bb177810 */ /* 0x000fc60007ffe0ff */
[----:B------:R-:W-:Y:S02]  /*24d0*/  VIADD R7, R186, 0xdaa66d2b ;  /* 0xdaa66d2bba077836 */ /* 0x000fe40000000000 */
[----:B------:R-:W-:-:S03]  /*24e0*/  IMAD.WIDE.U32 R192, R5, -0x2daee0ad, RZ ;  /* 0xd2511f5305c07825 */ /* 0x000fc600078e00ff */
[----:B------:R-:W-:Y:S01]  /*24f0*/  LOP3.LUT R7, R7, R6, R185, 0x96, !PT ;  /* 0x0000000607077212 */ /* 0x000fe200078e96b9 */
        /* <DEDUP_REMOVED lines=10> */
[----:B------:R-:W-:Y:S02]  /*25a0*/  IADD3 R5, PT, PT, R187, -0x56f99767, RZ ;  /* 0xa9066899bb057810 */ /* 0x000fe40007ffe0ff */
        /* <DEDUP_REMOVED lines=24> */
[----:B------:R-:W-:Y:S01]  /*2730*/  MOV R10, R192 ;  /* 0x000000c0000a7202 */ /* 0x000fe20000000f00 */
[----:B------:R-:W-:-:S05]  /*2740*/  VIADD R7, R187, 0x96a522ad ;  /* 0x96a522adbb077836 */ /* 0x000fca0000000000 */
[----:B------:R-:W-:Y:S01]  /*2750*/  LOP3.LUT R5, R7, R190, R185, 0x96, !PT ;  /* 0x000000be07057212 */ /* 0x000fe200078e96b9 */
[----:B------:R-:W-:Y:S02]  /*2760*/  IMAD.MOV.U32 R7, RZ, RZ, R188 ;  /* 0x000000ffff077224 */ /* 0x000fe400078e00bc */
[----:B------:R-:W-:-:S07]  /*2770*/  IMAD.MOV.U32 R188, RZ, RZ, R184 ;  /* 0x000000ffffbc7224 */ /* 0x000fce00078e00b8 */
.L_x_9358:
[----:B------:R-:W-:Y:S05]  /*2780*/  BSYNC.RECONVERGENT B1 ;  /* 0x0000000000017941 */ /* 0x000fea0003800200 */
.L_x_9357:
[----:B------:R-:W-:Y:S01]  /*2790*/  I2FP.F32.U32 R124, R7 ;  /* 0x00000007007c7245 */ /* 0x000fe20000201000 */
[----:B------:R-:W-:Y:S01]  /*27a0*/  HADD2.F32 R128, -RZ, R129.H0_H0 ;  /* 0x20000081ff807230 */ /* 0x000fe20000004100 */
[----:B------:R-:W-:Y:S01]  /*27b0*/  ISETP.NE.AND P2, PT, R133, 0x1, PT ;  /* 0x000000018500780c */ /* 0x000fe20003f45270 */
[----:B------:R-:W-:Y:S01]  /*27c0*/  BSSY.RECONVERGENT B1, `(.L_x_9362) ;  /* 0x000005f000017945 */ /* 0x000fe20003800200 */
[----:B------:R-:W-:Y:S02]  /*27d0*/  IMAD.MOV.U32 R134, RZ, RZ, 0x2 ;  /* 0x00000002ff867424 */ /* 0x000fe400078e00ff */
[----:B------:R-:W-:Y:S01]  /*27e0*/  FFMA.FTZ R124, R124, R189, 1.1641532182693481445e-10 ;  /* 0x2f0000007c7c7423 */ /* 0x000fe200000100bd */
[----:B------:R-:W-:-:S04]  /*27f0*/  FMUL.FTZ R7, R128, R183 ;  /* 0x000000b780077220 */ /* 0x000fc80000410000 */
[----:B------:R-:W-:Y:S01]  /*2800*/  FMUL.FTZ R7, R7, R172 ;  /* 0x000000ac07077220 */ /* 0x000fe20000410000 */
[----:B------:R-:W-:Y:S01]  /*2810*/  FSETP.GTU.FTZ.AND P1, PT, R124, R181, PT ;  /* 0x000000b57c00720b */ /* 0x000fe20003f3c000 */
[----:B------:R-:W-:-:S03]  /*2820*/  HADD2.F32 R124, -RZ, R125.H0_H0 ;  /* 0x2000007dff7c7230 */ /* 0x000fc60000004100 */
        /* <DEDUP_REMOVED lines=13> */
.L_x_9364:
        /* <DEDUP_REMOVED lines=13> */
.L_x_9366:
[----:B------:R-:W-:Y:S05]  /*29d0*/  BSYNC.RECONVERGENT B2 ;  /* 0x0000000000027941 */ /* 0x000fea0003800200 */
.L_x_9365:
[----:B------:R-:W-:Y:S01]  /*29e0*/  IMAD.WIDE.U32 R6, R0, -0x326172a9, RZ ;  /* 0xcd9e8d5700067825 */ /* 0x000fe200078e00ff */
[----:B------:R-:W-:-:S03]  /*29f0*/  LOP3.LUT R184, R9, R191, R187, 0x96, !PT ;  /* 0x000000bf09b87212 */ /* 0x000fc600078e96bb */
[----:B------:R-:W-:Y:S01]  /*2a00*/  VIADD R5, R186, 0x9e3779b9 ;  /* 0x9e3779b9ba057836 */ /* 0x000fe20000000000 */
        /* <DEDUP_REMOVED lines=8> */
[----:B------:R-:W-:Y:S01]  /*2a90*/  IMAD.WIDE.U32 R6, R7, -0x326172a9, RZ ;  /* 0xcd9e8d5707067825 */ /* 0x000fe200078e00ff */
[----:B------:R-:W-:-:S03]  /*2aa0*/  LOP3.LUT R133, R133, R192, R191, 0x96, !PT ;  /* 0x000000c085857212 */ /* 0x000fc600078e96bf */
[----:B------:R-:W-:Y:S02]  /*2ab0*/  VIADD R5, R186, 0x3c6ef372 ;  /* 0x3c6ef372ba057836 */ /* 0x000fe40000000000 */
[----:B------:R-:W-:-:S03]  /*2ac0*/  IMAD.MOV.U32 R134, RZ, RZ, RZ ;  /* 0x000000ffff867224 */ /* 0x000fc600078e00ff */
[----:B------:R-:W-:Y:S01]  /*2ad0*/  LOP3.LUT R5, R5, R184, R7, 0x96, !PT ;  /* 0x000000b805057212 */ /* 0x000fe200078e9607 */
[----:B------:R-:W-:Y:S01]  /*2ae0*/  IMAD.WIDE.U32 R184, R133, -0x326172a9, RZ ;  /* 0xcd9e8d5785b87825 */ /* 0x000fe200078e00ff */
[----:B------:R-:W-:-:S03]  /*2af0*/  IADD3 R7, PT, PT, R186, -0x255992d5, RZ ;  /* 0xdaa66d2bba077810 */ /* 0x000fc60007ffe0ff */
[----:B------:R-:W-:Y:S01]  /*2b00*/  IMAD.WIDE.U32 R192, R5, -0x2daee0ad, RZ ;  /* 0xd2511f5305c07825 */ /* 0x000fe200078e00ff */
[----:B------:R-:W-:-:S03]  /*2b10*/  LOP3.LUT R7, R7, R6, R185, 0x96, !PT ;  /* 0x0000000607077212 */ /* 0x000fc600078e96b9 */
[C---:B------:R-:W-:Y:S02]  /*2b20*/  VIADD R5, R187.reuse, 0x32370b8f ;  /* 0x32370b8fbb057836 */ /* 0x040fe40000000000 */
[----:B------:R-:W-:-:S03]  /*2b30*/  VIADD R133, R187, 0xed9eba14 ;  /* 0xed9eba14bb857836 */ /* 0x000fc60000000000 */
[----:B------:R-:W-:Y:S01]  /*2b40*/  LOP3.LUT R5, R5, R190, R193, 0x96, !PT ;  /* 0x000000be05057212 */ /* 0x000fe200078e96c1 */
[----:B------:R-:W-:-:S04]  /*2b50*/  IMAD.WIDE.U32 R190, R7, -0x2daee0ad, RZ ;  /* 0xd2511f5307be7825 */ /* 0x000fc800078e00ff */
[----:B------:R-:W-:Y:S01]  /*2b60*/  IMAD.WIDE.U32 R6, R5, -0x326172a9, RZ ;  /* 0xcd9e8d5705067825 */ /* 0x000fe200078e00ff */
[C---:B------:R-:W-:Y:S02]  /*2b70*/  IADD3 R5, PT, PT, R186.reuse, 0x78dde6e4, RZ ;  /* 0x78dde6e4ba057810 */ /* 0x040fe40007ffe0ff */
[----:B------:R-:W-:Y:S02]  /*2b80*/  LOP3.LUT R133, R133, R192, R191, 0x96, !PT ;  /* 0x000000c085857212 */ /* 0x000fe400078e96bf */
[----:B------:R-:W-:Y:S01]  /*2b90*/  LOP3.LUT R5, R5, R184, R7, 0x96, !PT ;  /* 0x000000b805057212 */ /* 0x000fe200078e9607 */
[----:B------:R-:W-:Y:S02]  /*2ba0*/  VIADD R7, R186, 0x1715609d ;  /* 0x1715609dba077836 */ /* 0x000fe40000000000 */
[----:B------:R-:W-:Y:S01]  /*2bb0*/  IMAD.WIDE.U32 R184, R133, -0x326172a9, RZ ;  /* 0xcd9e8d5785b87825 */ /* 0x000fe200078e00ff */
[----:B------:R-:W-:-:S03]  /*2bc0*/  IADD3 R133, PT, PT, R187, 0x646e171e, RZ ;  /* 0x646e171ebb857810 */ /* 0x000fc60007ffe0ff */
[----:B------:R-:W-:Y:S01]  /*2bd0*/  IMAD.WIDE.U32 R192, R5, -0x2daee0ad, RZ ;  /* 0xd2511f5305c07825 */ /* 0x000fe200078e00ff */
[----:B------:R-:W-:-:S03]  /*2be0*/  LOP3.LUT R7, R7, R6, R185, 0x96, !PT ;  /* 0x0000000607077212 */ /* 0x000fc600078e96b9 */
        /* <DEDUP_REMOVED lines=25> */
[----:B------:R-:W-:Y:S02]  /*2d80*/  LOP3.LUT R5, R7, R190, R185, 0x96, !PT ;  /* 0x000000be07057212 */ /* 0x000fe400078e96b9 */
[----:B------:R-:W-:Y:S01]  /*2d90*/  MOV R7, R188 ;  /* 0x000000bc00077202 */ /* 0x000fe20000000f00 */
[----:B------:R-:W-:-:S07]  /*2da0*/  IMAD.MOV.U32 R188, RZ, RZ, R184 ;  /* 0x000000ffffbc7224 */ /* 0x000fce00078e00b8 */
.L_x_9363:
[----:B------:R-:W-:Y:S05]  /*2db0*/  BSYNC.RECONVERGENT B1 ;  /* 0x0000000000017941 */ /* 0x000fea0003800200 */
.L_x_9362:
[----:B------:R-:W-:Y:S01]  /*2dc0*/  I2FP.F32.U32 R124, R7 ;  /* 0x00000007007c7245 */ /* 0x000fe20000201000 */
[----:B------:R-:W-:Y:S01]  /*2dd0*/  HADD2.F32 R128, -RZ, R129.H1_H1 ;  /* 0x30000081ff807230 */ /* 0x000fe20000004100 */
[----:B------:R-:W-:Y:S01]  /*2de0*/  ISETP.NE.AND P3, PT, R134, 0x1, PT ;  /* 0x000000018600780c */ /* 0x000fe20003f65270 */
[----:B------:R-:W-:Y:S02]  /*2df0*/  BSSY.RECONVERGENT B1, `(.L_x_9367) ;  /* 0x000005f000017945 */ /* 0x000fe40003800200 */
[----:B------:R-:W-:Y:S01]  /*2e00*/  FFMA.FTZ R124, R124, R189, 1.1641532182693481445e-10 ;  /* 0x2f0000007c7c7423 */ /* 0x000fe200000100bd */
[----:B------:R-:W-:-:S04]  /*2e10*/  FMUL.FTZ R7, R128, R183 ;  /* 0x000000b780077220 */ /* 0x000fc80000410000 */
[----:B------:R-:W-:Y:S01]  /*2e20*/  FMUL.FTZ R7, R7, R172 ;  /* 0x000000ac07077220 */ /* 0x000fe20000410000 */
[----:B------:R-:W-:Y:S01]  /*2e30*/  FSETP.GTU.FTZ.AND P2, PT, R124, R181, PT ;  /* 0x000000b57c00720b */ /* 0x000fe20003f5c000 */
[----:B------:R-:W-:Y:S02]  /*2e40*/  HADD2.F32 R124, -RZ, R125.H1_H1 ;  /* 0x3000007dff7c7230 */ /* 0x000fe40000004100 */
[----:B------:R-:W-:Y:S01]  /*2e50*/  HFMA2 R125, -RZ, RZ, 0, 1.1920928955078125e-07 ;  /* 0x00000002ff7d7431 */ /* 0x000fe200000001ff */
        /* <DEDUP_REMOVED lines=13> */
.L_x_9369:
        /* <DEDUP_REMOVED lines=13> */
.L_x_9371:
[----:B------:R-:W-:Y:S05]  /*3000*/  BSYNC.RECONVERGENT B2 ;  /* 0x0000000000027941 */ /* 0x000fea0003800200 */
.L_x_9370:
        /* <DEDUP_REMOVED lines=61> */
.L_x_9368:
[----:B------:R-:W-:Y:S05]  /*33e0*/  BSYNC.RECONVERGENT B1 ;  /* 0x0000000000017941 */ /* 0x000fea0003800200 */
.L_x_9367:
[----:B------:R-:W-:Y:S01]  /*33f0*/  I2FP.F32.U32 R124, R7 ;  /* 0x00000007007c7245 */ /* 0x000fe20000201000 */
[----:B------:R-:W-:Y:S01]  /*3400*/  HADD2.F32 R128, -RZ, R130.H0_H0 ;  /* 0x20000082ff807230 */ /* 0x000fe20000004100 */
[----:B------:R-:W-:Y:S01]  /*3410*/  ISETP.NE.AND P4, PT, R125, 0x1, PT ;  /* 0x000000017d00780c */ /* 0x000fe20003f85270 */
[----:B------:R-:W-:Y:S01]  /*3420*/  HADD2.F32 R134, -RZ, R126.H0_H0 ;  /* 0x2000007eff867230 */ /* 0x000fe20000004100 */
[----:B------:R-:W-:Y:S01]  /*3430*/  BSSY.RECONVERGENT B1, `(.L_x_9372) ;  /* 0x000005e000017945 */ /* 0x000fe20003800200 */
        /* <DEDUP_REMOVED lines=18> */
.L_x_9374:
        /* <DEDUP_REMOVED lines=13> */
.L_x_9376:
[----:B------:R-:W-:Y:S05]  /*3630*/  BSYNC.RECONVERGENT B2 ;  /* 0x0000000000027941 */ /* 0x000fea0003800200 */
.L_x_9375:
[----:B------:R-:W-:Y:S01]  /*3640*/  IMAD.WIDE.U32 R6, R0, -0x326172a9, RZ ;  /* 0xcd9e8d5700067825 */ /* 0x000fe200078e00ff */
[----:B------:R-:W-:Y:S02]  /*3650*/  LOP3.LUT R124, R9, R129, R187, 0x96, !PT ;  /* 0x00000081097c7212 */ /* 0x000fe400078e96bb */
[----:B------:R-:W-:Y:S02]  /*3660*/  IADD3 R5, PT, PT, R186, -0x61c88647, RZ ;  /* 0x9e3779b9ba057810 */ /* 0x000fe40007ffe0ff */
        /* <DEDUP_REMOVED lines=10> */
[----:B------:R-:W-:-:S04]  /*3710*/  LOP3.LUT R125, R125, R184, R129, 0x96, !PT ;  /* 0x000000b87d7d7212 */ /* 0x000fc800078e9681 */
[----:B------:R-:W-:Y:S01]  /*3720*/  LOP3.LUT R5, R5, R124, R7, 0x96, !PT ;  /* 0x0000007c05057212 */ /* 0x000fe200078e9607 */
[----:B------:R-:W-:-:S04]  /*3730*/  IMAD.WIDE.U32 R124, R125, -0x326172a9, RZ ;  /* 0xcd9e8d577d7c7825 */ /* 0x000fc800078e00ff */
[----:B------:R-:W-:Y:S02]  /*3740*/  VIADD R7, R186, 0xdaa66d2b ;  /* 0xdaa66d2bba077836 */ /* 0x000fe40000000000 */
[----:B------:R-:W-:-:S03]  /*3750*/  IMAD.WIDE.U32 R184, R5, -0x2daee0ad, RZ ;  /* 0xd2511f5305b87825 */ /* 0x000fc600078e00ff */
[----:B------:R-:W-:Y:S01]  /*3760*/  LOP3.LUT R7, R7, R6, R125, 0x96, !PT ;  /* 0x0000000607077212 */ /* 0x000fe200078e967d */
[C---:B------:R-:W-:Y:S01]  /*3770*/  VIADD R5, R187.reuse, 0x32370b8f ;  /* 0x32370b8fbb057836 */ /* 0x040fe20000000000 */
[----:B------:R-:W-:-:S04]  /*3780*/  IADD3 R125, PT, PT, R187, -0x126145ec, RZ ;  /* 0xed9eba14bb7d7810 */ /* 0x000fc80007ffe0ff */
        /* <DEDUP_REMOVED lines=37> */
[----:B------:R-:W-:Y:S02]  /*39e0*/  HFMA2 R128, -RZ, RZ, 0, 0 ;  /* 0x00000000ff807431 */ /* 0x000fe400000001ff */
[----:B------:R-:W-:Y:S02]  /*39f0*/  IMAD.MOV.U32 R7, RZ, RZ, R188 ;  /* 0x000000ffff077224 */ /* 0x000fe400078e00bc */
[----:B------:R-:W-:-:S07]  /*3a00*/  IMAD.MOV.U32 R188, RZ, RZ, R124 ;  /* 0x000000ffffbc7224 */ /* 0x000fce00078e007c */
.L_x_9373:
[----:B------:R-:W-:Y:S05]  /*3a10*/  BSYNC.RECONVERGENT B1 ;  /* 0x0000000000017941 */ /* 0x000fea0003800200 */
.L_x_9372:
[----:B------:R-:W-:Y:S01]  /*3a20*/  I2FP.F32.U32 R124, R7 ;  /* 0x00000007007c7245 */ /* 0x000fe20000201000 */
[----:B------:R-:W-:Y:S01]  /*3a30*/  HADD2.F32 R130, -RZ, R130.H1_H1 ;  /* 0x30000082ff827230 */ /* 0x000fe20000004100 */
[----:B------:R-:W-:Y:S01]  /*3a40*/  ISETP.NE.AND P5, PT, R128, 0x1, PT ;  /* 0x000000018000780c */ /* 0x000fe20003fa5270 */
[----:B------:R-:W-:Y:S01]  /*3a50*/  HADD2.F32 R126, -RZ, R126.H1_H1 ;  /* 0x3000007eff7e7230 */ /* 0x000fe20000004100 */
        /* <DEDUP_REMOVED lines=19> */
.L_x_9379:
        /* <DEDUP_REMOVED lines=13> */
.L_x_9381:
[----:B------:R-:W-:Y:S05]  /*3c60*/  BSYNC.RECONVERGENT B2 ;  /* 0x0000000000027941 */ /* 0x000fea0003800200 */
.L_x_9380:
        /* <DEDUP_REMOVED lines=56> */
[----:B------:R-:W-:-:S03]  /*3ff0*/  LOP3.LUT R6, R5, R6, R185, 0x96, !PT ;  /* 0x0000000605067212 */ /* 0x000fc600078e96b9 */
[----:B------:R-:W-:Y:S01]  /*4000*/  IMAD.MOV.U32 R129, RZ, RZ, RZ ;  /* 0x000000ffff817224 */ /* 0x000fe200078e00ff */
[----:B------:R-:W-:Y:S02]  /*4010*/  LOP3.LUT R5, R7, R128, R125, 0x96, !PT ;  /* 0x0000008007057212 */ /* 0x000fe400078e967d */
[----:B------:R-:W-:Y:S01]  /*4020*/  MOV R7, R188 ;  /* 0x000000bc00077202 */ /* 0x000fe20000000f00 */
[----:B------:R-:W-:-:S07]  /*4030*/  IMAD.MOV.U32 R188, RZ, RZ, R124 ;  /* 0x000000ffffbc7224 */ /* 0x000fce00078e007c */
.L_x_9378:
[----:B------:R-:W-:Y:S05]  /*4040*/  BSYNC.RECONVERGENT B1 ;  /* 0x0000000000017941 */ /* 0x000fea0003800200 */
.L_x_9377:
[----:B------:R-:W-:Y:S01]  /*4050*/  I2FP.F32.U32 R124, R7 ;  /* 0x00000007007c7245 */ /* 0x000fe20000201000 */
[----:B------:R-:W-:Y:S01]  /*4060*/  HADD2.F32 R126, -RZ, R131.H0_H0 ;  /* 0x20000083ff7e7230 */ /* 0x000fe20000004100 */
[----:B------:R-:W-:Y:S01]  /*4070*/  ISETP.NE.AND P6, PT, R129, 0x1, PT ;  /* 0x000000018100780c */ /* 0x000fe20003fc5270 */
[----:B------:R-:W-:Y:S01]  /*4080*/  HADD2.F32 R154, -RZ, R127.H0_H0 ;  /* 0x2000007fff9a7230 */ /* 0x000fe20000004100 */
        /* <DEDUP_REMOVED lines=19> */
.L_x_9384:
        /* <DEDUP_REMOVED lines=15> */
.L_x_9386:
[----:B------:R-:W-:Y:S05]  /*42b0*/  BSYNC.RECONVERGENT B2 ;  /* 0x0000000000027941 */ /* 0x000fea0003800200 */
.L_x_9385:
        /* <DEDUP_REMOVED lines=61> */
.L_x_9383:
[----:B------:R-:W-:Y:S05]  /*4690*/  BSYNC.RECONVERGENT B1 ;  /* 0x0000000000017941 */ /* 0x000fea0003800200 */
.L_x_9382:
[----:B------:R-:W-:Y:S01]  /*46a0*/  I2FP.F32.U32 R124, R125 ;  /* 0x0000007d007c7245 */ /* 0x000fe20000201000 */
[----:B------:R-:W-:-:S04]  /*46b0*/  HADD2.F32 R126, -RZ, R131.H1_H1 ;  /* 0x30000083ff7e7230 */ /* 0x000fc80000004100 */
[----:B------:R-:W-:Y:S01]  /*46c0*/  FFMA.FTZ R124, R124, R189, 1.1641532182693481445e-10 ;  /* 0x2f0000007c7c7423 */ /* 0x000fe200000100bd */
[----:B------:R-:W-:Y:S01]  /*46d0*/  FMUL.FTZ R125, R126, R183 ;  /* 0x000000b77e7d7220 */ /* 0x000fe20000410000 */
[----:B------:R-:W-:-:S03]  /*46e0*/  HADD2.F32 R126, -RZ, R127.H1_H1 ;  /* 0x3000007fff7e7230 */ /* 0x000fc60000004100 */
[----:B------:R-:W-:Y:S01]  /*46f0*/  FMUL.FTZ R125, R125, R172 ;  /* 0x000000ac7d7d7220 */ /* 0x000fe20000410000 */
[----:B------:R-:W-:Y:S02]  /*4700*/  FSETP.GTU.FTZ.AND P6, PT, R124, R181, PT ;  /* 0x000000b57c00720b */ /* 0x000fe40003fdc000 */
[----:B------:R-:W-:Y:S02]  /*4710*/  F2FP.F16.F32.PACK_AB R124, R22, R12 ;  /* 0x0000000c167c723e */ /* 0x000fe400000000ff */
[----:B------:R-:W-:Y:S02]  /*4720*/  FSEL R125, R125, RZ, !P6 ;  /* 0x000000ff7d7d7208 */ /* 0x000fe40007000000 */
[----:B------:R-:W-:-:S03]  /*4730*/  PLOP3.LUT P6, PT, P6, PT, PT, 0x8, 0x80 ;  /* 0x000000000080781c */ /* 0x000fc600037ce170 */
[----:B------:R-:W-:Y:S01]  /*4740*/  FADD.FTZ R172, R125, R126 ;  /* 0x0000007e7dac7221 */ /* 0x000fe20000010000 */
[----:B------:R-:W-:Y:S02]  /*4750*/  F2FP.F16.F32.PACK_AB R126, R153, R134 ;  /* 0x00000086997e723e */ /* 0x000fe400000000ff */
[----:B------:R-:W-:Y:S02]  /*4760*/  F2FP.F16.F32.PACK_AB R125, R133, R23 ;  /* 0x00000017857d723e */ /* 0x000fe400000000ff */
[----:B------:R-:W-:Y:S01]  /*4770*/  F2FP.F16.F32.PACK_AB R127, R172, R154 ;  /* 0x0000009aac7f723e */ /* 0x000fe200000000ff */
[----:B------:R-:W-:Y:S06]  /*4780*/  BRA `(.L_x_9387) ;  /* 0x0000003000547947 */ /* 0x000fec0003800000 */
.L_x_9347:
        /* <DEDUP_REMOVED lines=16> */
.L_x_9390:
        /* <DEDUP_REMOVED lines=13> */
.L_x_9392:
[----:B------:R-:W-:Y:S05]  /*4960*/  BSYNC.RECONVERGENT B2 ;  /* 0x0000000000027941 */ /* 0x000fea0003800200 */
.L_x_9391:
[----:B------:R-:W-:Y:S01]  /*4970*/  IMAD.WIDE.U32 R6, R0, -0x326172a9, RZ ;  /* 0xcd9e8d5700067825 */ /* 0x000fe200078e00ff */
[----:B------:R-:W-:Y:S02]  /*4980*/  LOP3.LUT R124, R9, R23, R187, 0x96, !PT ;  /* 0x00000017097c7212 */ /* 0x000fe400078e96bb */
[----:B------:R-:W-:Y:S01]  /*4990*/  IADD3 R5, PT, PT, R186, -0x61c88647, RZ ;  /* 0x9e3779b9ba057810 */ /* 0x000fe20007ffe0ff */
[----:B------:R-:W-:Y:S01]  /*49a0*/  IMAD.MOV.U32 R12, RZ, RZ, R181 ;  /* 0x000000ffff0c7224 */ /* 0x000fe200078e00b5 */
        /* <DEDUP_REMOVED lines=55> */
[----:B------:R-:W-:-:S07]  /*4d20*/  IMAD.MOV.U32 R22, RZ, RZ, RZ ;  /* 0x000000ffff167224 */ /* 0x000fce00078e00ff */
.L_x_9389:
[----:B------:R-:W-:Y:S05]  /*4d30*/  BSYNC.RECONVERGENT B1 ;  /* 0x0000000000017941 */ /* 0x000fea0003800200 */
.L_x_9388:
[----:B------:R-:W0:Y:S01]  /*4d40*/  LDC R184, c[0x0][0x404] ;  /* 0x00010100ffb87b82 */ /* 0x000e220000000800 */
[----:B------:R-:W-:Y:S01]  /*4d50*/  I2FP.F32.U32 R7, R12 ;  /* 0x0000000c00077245 */ /* 0x000fe20000201000 */
[----:B------:R-:W-:Y:S01]  /*4d60*/  HFMA2 R172, -RZ, RZ, 0.1171875, 0 ;  /* 0x2f800000ffac7431 */ /* 0x000fe200000001ff */
[----:B------:R-:W-:Y:S01]  /*4d70*/  ISETP.NE.AND P1, PT, R22, 0x1, PT ;  /* 0x000000011600780c */ /* 0x000fe20003f25270 */
[----:B-----5:R-:W-:Y:S01]  /*4d80*/  HADD2.F32 R12, -RZ, R128.H0_H0 ;  /* 0x20000080ff0c7230 */ /* 0x020fe20000004100 */
[----:B------:R-:W-:Y:S01]  /*4d90*/  LOP3.LUT R11, R11, 0xfffffffd, RZ, 0xc0, !PT ;  /* 0xfffffffd0b0b7812 */ /* 0x000fe200078ec0ff */
[----:B------:R-:W-:Y:S01]  /*4da0*/  BSSY.RECONVERGENT B1, `(.L_x_9393) ;  /* 0x000005f000017945 */ /* 0x000fe20003800200 */
[----:B------:R-:W-:Y:S01]  /*4db0*/  FFMA.FTZ R7, R7, R172, 1.1641532182693481445e-10 ;  /* 0x2f00000007077423 */ /* 0x000fe200000100ac */
[----:B------:R-:W1:Y:S01]  /*4dc0*/  LDC R181, c[0x0][0x408] ;  /* 0x00010200ffb57b82 */ /* 0x000e620000000800 */
[----:B------:R-:W-:Y:S01]  /*4dd0*/  FMUL.FTZ R12, R12, R183 ;  /* 0x000000b70c0c7220 */ /* 0x000fe20000410000 */
[----:B------:R-:W-:-:S02]  /*4de0*/  IMAD.MOV.U32 R23, RZ, RZ, 0x2 ;  /* 0x00000002ff177424 */ /* 0x000fc400078e00ff */
[----:B0-----:R-:W-:Y:S01]  /*4df0*/  FSETP.GTU.FTZ.AND P0, PT, R7, R184, PT ;  /* 0x000000b80700720b */ /* 0x001fe20003f1c000 */
[----:B------:R-:W-:-:S03]  /*4e00*/  IMAD.MOV.U32 R7, RZ, RZ, R10 ;  /* 0x000000ffff077224 */ /* 0x000fc600078e000a */
[----:B------:R-:W-:Y:S01]  /*4e10*/  PLOP3.LUT P2, PT, P0, PT, PT, 0x8, 0x80 ;  /* 0x000000000080781c */ /* 0x000fe2000074e170 */
[----:B-1----:R-:W-:-:S05]  /*4e20*/  FMUL.FTZ R12, R12, R181 ;  /* 0x000000b50c0c7220 */ /* 0x002fca0000410000 */
[----:B------:R-:W-:-:S07]  /*4e30*/  FSEL R12, R12, RZ, !P0 ;  /* 0x000000ff0c0c7208 */ /* 0x000fce0004000000 */
        /* <DEDUP_REMOVED lines=10> */
.L_x_9395:
        /* <DEDUP_REMOVED lines=13> */
.L_x_9397:
[----:B------:R-:W-:Y:S05]  /*4fb0*/  BSYNC.RECONVERGENT B2 ;  /* 0x0000000000027941 */ /* 0x000fea0003800200 */
.L_x_9396:
        /* <DEDUP_REMOVED lines=58> */
[----:B------:R-:W-:Y:S01]  /*5360*/  IMAD.MOV.U32 R23, RZ, RZ, RZ ;  /* 0x000000ffff177224 */ /* 0x000fe200078e00ff */
[----:B------:R-:W-:Y:S01]  /*5370*/  MOV R7, R188 ;  /* 0x000000bc00077202 */ /* 0x000fe20000000f00 */
[----:B------:R-:W-:-:S07]  /*5380*/  IMAD.MOV.U32 R188, RZ, RZ, R22 ;  /* 0x000000ffffbc7224 */ /* 0x000fce00078e0016 */
.L_x_9394:
[----:B------:R-:W-:Y:S05]  /*5390*/  BSYNC.RECONVERGENT B1 ;  /* 0x0000000000017941 */ /* 0x000fea0003800200 */
.L_x_9393:
[----:B------:R-:W-:Y:S01]  /*53a0*/  ISETP.NE.AND P2, PT, R23, 0x1, PT ;  /* 0x000000011700780c */ /* 0x000fe20003f45270 */
[----:B------:R-:W-:Y:S01]  /*53b0*/  HADD2.F32 R128, -RZ, R128.H1_H1 ;  /* 0x30000080ff807230 */ /* 0x000fe20000004100 */
[----:B------:R-:W-:Y:S01]  /*53c0*/  I2FP.F32.U32 R7, R7 ;  /* 0x0000000700077245 */ /* 0x000fe20000201000 */
[----:B------:R-:W-:Y:S01]  /*53d0*/  BSSY.RECONVERGENT B1, `(.L_x_9398) ;  /* 0x000005d000017945 */ /* 0x000fe20003800200 */
[----:B------:R-:W-:Y:S02]  /*53e0*/  HFMA2 R125, -RZ, RZ, 0, 1.1920928955078125e-07 ;  /* 0x00000002ff7d7431 */ /* 0x000fe400000001ff */
[----:B------:R-:W-:Y:S01]  /*53f0*/  FMUL.FTZ R128, R128, R183 ;  /* 0x000000b780807220 */ /* 0x000fe20000410000 */
[----:B------:R-:W-:-:S03]  /*5400*/  FFMA.FTZ R7, R7, R172, 1.1641532182693481445e-10 ;  /* 0x2f00000007077423 */ /* 0x000fc600000100ac */
[----:B------:R-:W-:Y:S02]  /*5410*/  FMUL.FTZ R22, R128, R181 ;  /* 0x000000b580167220 */ /* 0x000fe40000410000 */
[----:B------:R-:W-:Y:S01]  /*5420*/  FSETP.GTU.FTZ.AND P1, PT, R7, R184, PT ;  /* 0x000000b80700720b */ /* 0x000fe20003f3c000 */
[----:B------:R-:W-:-:S03]  /*5430*/  IMAD.MOV.U32 R7, RZ, RZ, R10 ;  /* 0x000000ffff077224 */ /* 0x000fc600078e000a */
        /* <DEDUP_REMOVED lines=11> */
.L_x_9400:
        /* <DEDUP_REMOVED lines=13> */
.L_x_9402:
[----:B------:R-:W-:Y:S05]  /*55c0*/  BSYNC.RECONVERGENT B2 ;  /* 0x0000000000027941 */ /* 0x000fea0003800200 */
.L_x_9401:
[----:B------:R-:W-:Y:S01]  /*55d0*/  IMAD.WIDE.U32 R6, R0, -0x326172a9, RZ ;  /* 0xcd9e8d5700067825 */ /* 0x000fe200078e00ff */
[----:B------:R-:W-:Y:S02]  /*55e0*/  LOP3.LUT R124, R9, R127, R187, 0x96, !PT ;  /* 0x0000007f097c7212 */ /* 0x000fe400078e96bb */
[----:B------:R-:W-:Y:S01]  /*55f0*/  IADD3 R23, PT, PT, R187, 0x76cf5d0a, RZ ;  /* 0x76cf5d0abb177810 */ /* 0x000fe20007ffe0ff */
[----:B------:R-:W-:Y:S01]  /*5600*/  VIADD R5, R186, 0x9e3779b9 ;  /* 0x9e3779b9ba057836 */ /* 0x000fe20000000000 */
[----:B------:R-:W-:Y:S01]  /*5610*/  LOP3.LUT R190, R8, R7, R186, 0x96, !PT ;  /* 0x0000000708be7212 */ /* 0x000fe200078e96ba */
[----:B------:R-:W-:-:S04]  /*5620*/  IMAD.WIDE.U32 R124, R124, -0x326172a9, RZ ;  /* 0xcd9e8d577c7c7825 */ /* 0x000fc800078e00ff */
        /* <DEDUP_REMOVED lines=34> */
[----:B------:R-:W-:Y:S01]  /*5850*/  IMAD.WIDE.U32 R124, R23, -0x326172a9, RZ ;  /* 0xcd9e8d57177c7825 */ /* 0x000fe200078e00ff */
[----:B------:R-:W-:-:S03]  /*5860*/  IADD3 R23, PT, PT, R187, -0x24c28bd8, RZ ;  /* 0xdb3d7428bb177810 */ /* 0x000fc60007ffe0ff */
[----:B------:R-:W-:Y:S01]  /*5870*/  IMAD.WIDE.U32 R190, R5, -0x2daee0ad, RZ ;  /* 0xd2511f5305be7825 */ /* 0x000fe200078e00ff */
[----:B------:R-:W-:-:S03]  /*5880*/  LOP3.LUT R7, R7, R6, R125, 0x96, !PT ;  /* 0x0000000607077212 */ /* 0x000fc600078e967d */
        /* <DEDUP_REMOVED lines=17> */
.L_x_9399:
[----:B------:R-:W-:Y:S05]  /*59a0*/  BSYNC.RECONVERGENT B1 ;  /* 0x0000000000017941 */ /* 0x000fea0003800200 */
.L_x_9398:
[----:B------:R-:W-:Y:S01]  /*59b0*/  ISETP.NE.AND P3, PT, R125, 0x1, PT ;  /* 0x000000017d00780c */ /* 0x000fe20003f65270 */
[----:B------:R-:W-:Y:S01]  /*59c0*/  HADD2.F32 R124, -RZ, R129.H0_H0 ;  /* 0x20000081ff7c7230 */ /* 0x000fe20000004100 */
[----:B------:R-:W-:Y:S01]  /*59d0*/  I2FP.F32.U32 R7, R7 ;  /* 0x0000000700077245 */ /* 0x000fe20000201000 */
[----:B------:R-:W-:Y:S01]  /*59e0*/  BSSY.RECONVERGENT B1, `(.L_x_9403) ;  /* 0x000005d000017945 */ /* 0x000fe20003800200 */
[----:B------:R-:W-:Y:S02]  /*59f0*/  IMAD.MOV.U32 R126, RZ, RZ, 0x2 ;  /* 0x00000002ff7e7424 */ /* 0x000fe400078e00ff */
[----:B------:R-:W-:Y:S01]  /*5a00*/  FMUL.FTZ R124, R124, R183 ;  /* 0x000000b77c7c7220 */ /* 0x000fe20000410000 */
[----:B------:R-:W-:-:S03]  /*5a10*/  FFMA.FTZ R7, R7, R172, 1.1641532182693481445e-10 ;  /* 0x2f00000007077423 */ /* 0x000fc600000100ac */
[----:B------:R-:W-:Y:S02]  /*5a20*/  FMUL.FTZ R23, R124, R181 ;  /* 0x000000b57c177220 */ /* 0x000fe40000410000 */
[----:B------:R-:W-:Y:S02]  /*5a30*/  FSETP.GTU.FTZ.AND P2, PT, R7, R184, PT ;  /* 0x000000b80700720b */ /* 0x000fe40003f5c000 */
[----:B------:R-:W-:Y:S02]  /*5a40*/  MOV R7, R10 ;  /* 0x0000000a00077202 */ /* 0x000fe40000000f00 */
        /* <DEDUP_REMOVED lines=11> */
.L_x_9405:
        /* <DEDUP_REMOVED lines=13> */
.L_x_9407:
[----:B------:R-:W-:Y:S05]  /*5bd0*/  BSYNC.RECONVERGENT B2 ;  /* 0x0000000000027941 */ /* 0x000fea0003800200 */
.L_x_9406:
        /* <DEDUP_REMOVED lines=61> */
.L_x_9404:
[----:B------:R-:W-:Y:S05]  /*5fb0*/  BSYNC.RECONVERGENT B1 ;  /* 0x0000000000017941 */ /* 0x000fea0003800200 */
.L_x_9403:
        /* <DEDUP_REMOVED lines=21> */
.L_x_9410:
        /* <DEDUP_REMOVED lines=13> */
.L_x_9412:
[----:B------:R-:W-:Y:S05]  /*61e0*/  BSYNC.RECONVERGENT B2 ;  /* 0x0000000000027941 */ /* 0x000fea0003800200 */
.L_x_9411:
        /* <DEDUP_REMOVED lines=61> */
.L_x_9409:
[----:B------:R-:W-:Y:S05]  /*65c0*/  BSYNC.RECONVERGENT B1 ;  /* 0x0000000000017941 */ /* 0x000fea0003800200 */
.L_x_9408:
[----:B------:R-:W-:Y:S01]  /*65d0*/  I2FP.F32.U32 R7, R7 ;  /* 0x0000000700077245 */ /* 0x000fe20000201000 */
[----:B------:R-:W-:Y:S01]  /*65e0*/  HADD2.F32 R124, -RZ, R130.H0_H0 ;  /* 0x20000082ff7c7230 */ /* 0x000fe20000004100 */
        /* <DEDUP_REMOVED lines=8> */
[----:B------:R-:W-:Y:S01]  /*6670*/  HFMA2 R124, -RZ, RZ, 0, 1.1920928955078125e-07 ;  /* 0x00000002ff7c7431 */ /* 0x000fe200000001ff */
        /* <DEDUP_REMOVED lines=10> */
.L_x_9415:
        /* <DEDUP_REMOVED lines=13> */
.L_x_9417:
[----:B------:R-:W-:Y:S05]  /*67f0*/  BSYNC.RECONVERGENT B2 ;  /* 0x0000000000027941 */ /* 0x000fea0003800200 */
.L_x_9416:
        /* <DEDUP_REMOVED lines=61> */
.L_x_9414:
[----:B------:R-:W-:Y:S05]  /*6bd0*/  BSYNC.RECONVERGENT B1 ;  /* 0x0000000000017941 */ /* 0x000fea0003800200 */
.L_x_9413:
        /* <DEDUP_REMOVED lines=21> */
.L_x_9420:
        /* <DEDUP_REMOVED lines=13> */
.L_x_9422:
[----:B------:R-:W-:Y:S05]  /*6e00*/  BSYNC.RECONVERGENT B2 ;  /* 0x0000000000027941 */ /* 0x000fea0003800200 */
.L_x_9421:
        /* <DEDUP_REMOVED lines=61> */
.L_x_9419:
[----:B------:R-:W-:Y:S05]  /*71e0*/  BSYNC.RECONVERGENT B1 ;  /* 0x0000000000017941 */ /* 0x000fea0003800200 */
.L_x_9418:
[----:B------:R-:W-:Y:S01]  /*71f0*/  I2FP.F32.U32 R7, R7 ;  /* 0x0000000700077245 */ /* 0x000fe20000201000 */
[----:B------:R-:W-:Y:S01]  /*7200*/  HADD2.F32 R124, -RZ, R131.H0_H0 ;  /* 0x20000083ff7c7230 */ /* 0x000fe20000004100 */
[----:B------:R-:W-:Y:S01]  /*7210*/  ISETP.NE.AND P6, PT, R126, 0x1, PT ;  /* 0x000000017e00780c */ /* 0x000fe20003fc5270 */
[----:B------:R-:W-:Y:S01]  /*7220*/  BSSY.RECONVERGENT B1, `(.L_x_9423) ;  /* 0x000005f000017945 */ /* 0x000fe20003800200 */
[----:B------:R-:W-:Y:S02]  /*7230*/  IMAD.MOV.U32 R125, RZ, RZ, R10 ;  /* 0x000000ffff7d7224 */ /* 0x000fe400078e000a */
[----:B------:R-:W-:Y:S01]  /*7240*/  FFMA.FTZ R7, R7, R172, 1.1641532182693481445e-10 ;  /* 0x2f00000007077423 */ /* 0x000fe200000100ac */
[----:B------:R-:W-:-:S04]  /*7250*/  FMUL.FTZ R124, R124, R183 ;  /* 0x000000b77c7c7220 */ /* 0x000fc80000410000 */
[----:B------:R-:W-:Y:S01]  /*7260*/  FMUL.FTZ R124, R124, R181 ;  /* 0x000000b57c7c7220 */ /* 0x000fe20000410000 */
[----:B------:R-:W-:Y:S01]  /*7270*/  FSETP.GTU.FTZ.AND P5, PT, R7, R184, PT ;  /* 0x000000b80700720b */ /* 0x000fe20003fbc000 */
[----:B------:R-:W-:-:S03]  /*7280*/  IMAD.MOV.U32 R7, RZ, RZ, 0x2 ;  /* 0x00000002ff077424 */ /* 0x000fc600078e00ff */
        /* <DEDUP_REMOVED lines=11> */
.L_x_9425:
        /* <DEDUP_REMOVED lines=15> */
.L_x_9427:
[----:B------:R-:W-:Y:S05]  /*7430*/  BSYNC.RECONVERGENT B2 ;  /* 0x0000000000027941 */ /* 0x000fea0003800200 */
.L_x_9426:
        /* <DEDUP_REMOVED lines=61> */
.L_x_9424:
[----:B------:R-:W-:Y:S05]  /*7810*/  BSYNC.RECONVERGENT B1 ;  /* 0x0000000000017941 */ /* 0x000fea0003800200 */
.L_x_9423:
[----:B------:R-:W-:Y:S01]  /*7820*/  I2FP.F32.U32 R125, R125 ;  /* 0x0000007d007d7245 */ /* 0x000fe20000201000 */
[----:B------:R-:W-:Y:S01]  /*7830*/  HADD2.F32 R124, -RZ, R131.H1_H1 ;  /* 0x30000083ff7c7230 */ /* 0x000fe20000004100 */
[----:B------:R-:W-:-:S03]  /*7840*/  F2FP.F16.F32.PACK_AB R126, R153, R134 ;  /* 0x00000086997e723e */ /* 0x000fc600000000ff */
[----:B------:R-:W-:Y:S01]  /*7850*/  FFMA.FTZ R125, R125, R172, 1.1641532182693481445e-10 ;  /* 0x2f0000007d7d7423 */ /* 0x000fe200000100ac */
[----:B------:R-:W-:-:S04]  /*7860*/  FMUL.FTZ R124, R124, R183 ;  /* 0x000000b77c7c7220 */ /* 0x000fc80000410000 */
[----:B------:R-:W-:Y:S01]  /*7870*/  FMUL.FTZ R124, R124, R181 ;  /* 0x000000b57c7c7220 */ /* 0x000fe20000410000 */
[----:B------:R-:W-:Y:S02]  /*7880*/  FSETP.GTU.FTZ.AND P6, PT, R125, R184, PT ;  /* 0x000000b87d00720b */ /* 0x000fe40003fdc000 */
[----:B------:R-:W-:Y:S02]  /*7890*/  F2FP.F16.F32.PACK_AB R125, R133, R23 ;  /* 0x00000017857d723e */ /* 0x000fe400000000ff */
[----:B------:R-:W-:Y:S02]  /*78a0*/  FSEL R172, R124, RZ, !P6 ;  /* 0x000000ff7cac7208 */ /* 0x000fe40007000000 */
[----:B------:R-:W-:Y:S02]  /*78b0*/  PLOP3.LUT P6, PT, P6, PT, PT, 0x8, 0x80 ;  /* 0x000000000080781c */ /* 0x000fe400037ce170 */
[----:B------:R-:W-:Y:S02]  /*78c0*/  F2FP.F16.F32.PACK_AB R124, R22, R12 ;  /* 0x0000000c167c723e */ /* 0x000fe400000000ff */
[----:B------:R-:W-:-:S09]  /*78d0*/  F2FP.F16.F32.PACK_AB R127, R172, R154 ;  /* 0x0000009aac7f723e */ /* 0x000fd200000000ff */
.L_x_9387:
[----:B------:R-:W0:Y:S01]  /*78e0*/  LDC.64 R130, c[0x0][0x3a8] ;  /* 0x0000ea00ff827b82 */ /* 0x000e220000000a00 */
[----:B------:R-:W-:Y:S02]  /*78f0*/  SEL R189, RZ, 0x1000000, !P6 ;  /* 0x01000000ffbd7807 */ /* 0x000fe40007000000 */
[----:B------:R-:W-:Y:S02]  /*7900*/  SEL R190, RZ, 0x10000, !P5 ;  /* 0x00010000ffbe7807 */ /* 0x000fe40006800000 */
[----:B------:R-:W-:Y:S02]  /*7910*/  SEL R191, RZ, 0x100, !P4 ;  /* 0x00000100ffbf7807 */ /* 0x000fe40006000000 */
[----:B------:R-:W-:Y:S01]  /*7920*/  SEL R185, RZ, 0x1000000, !P2 ;  /* 0x01000000ffb97807 */ /* 0x000fe20005000000 */
[----:B------:R-:W1:Y:S01]  /*7930*/  LDC.64 R128, c[0x0][0x3b0] ;  /* 0x0000ec00ff807b82 */ /* 0x000e620000000a00 */
[----:B------:R-:W-:Y:S02]  /*7940*/  SEL R184, RZ, 0x10000, !P1 ;  /* 0x00010000ffb87807 */ /* 0x000fe40004800000 */
[----:B------:R-:W-:-:S02]  /*7950*/  SEL R181, RZ, 0x100, !P0 ;  /* 0x00000100ffb57807 */ /* 0x000fc40004000000 */
[----:B------:R-:W-:Y:S02]  /*7960*/  LOP3.LUT P6, RZ, R11, 0x2, RZ, 0xc0, !PT ;  /* 0x000000020bff7812 */ /* 0x000fe400078cc0ff */
[----:B------:R-:W-:Y:S02]  /*7970*/  LOP3.LUT R191, R191, R189, R190, 0xfe, !PT ;  /* 0x000000bdbfbf7212 */ /* 0x000fe400078efebe */
[----:B------:R-:W-:Y:S02]  /*7980*/  SEL R190, RZ, 0x1, !P3 ;  /* 0x00000001ffbe7807 */ /* 0x000fe40005800000 */
[----:B------:R-:W-:Y:S02]  /*7990*/  LOP3.LUT R181, R181, R185, R184, 0xfe, !PT ;  /* 0x000000b9b5b57212 */ /* 0x000fe400078efeb8 */
[----:B------:R-:W-:Y:S02]  /*79a0*/  SEL R184, RZ, 0x1, !P6 ;  /* 0x00000001ffb87807 */ /* 0x000fe40007000000 */
[----:B------:R-:W-:Y:S01]  /*79b0*/  LOP3.LUT R191, R191, R190, RZ, 0xfc, !PT ;  /* 0x000000bebfbf7212 */ /* 0x000fe200078efcff */
[----:B0-----:R-:W-:Y:S01]  /*79c0*/  IMAD.WIDE.U32 R130, R152, 0x10, R130 ;  /* 0x0000001098827825 */ /* 0x001fe200078e0082 */
[----:B------:R-:W-:-:S02]  /*79d0*/  LOP3.LUT R190, R181, R184, RZ, 0xfc, !PT ;  /* 0x000000b8b5be7212 */ /* 0x000fc400078efcff */
[----:B------:R-:W-:Y:S01]  /*79e0*/  MOV R181, R188 ;  /* 0x000000bc00b57202 */ /* 0x000fe20000000f00 */
[C---:B------:R-:W-:Y:S01]  /*79f0*/  VIADD R184, R152.reuse, 0x20 ;  /* 0x0000002098b87836 */ /* 0x040fe20000000000 */
[----:B------:R0:W-:Y:S01]  /*7a00*/  STG.E.128 desc[UR6][R130.64], R124 ;  /* 0x0000007c82007986 */ /* 0x0001e2000c101d06 */
[----:B-1----:R-:W-:-:S05]  /*7a10*/  IMAD.WIDE.U32 R128, R152, 0x8, R128 ;  /* 0x0000000898807825 */ /* 0x002fca00078e0080 */
[----:B------:R0:W-:Y:S02]  /*7a20*/  STG.E.64 desc[UR6][R128.64], R190 ;  /* 0x000000be80007986 */ /* 0x0001e4000c101b06 */
.L_x_9346:
[----:B------:R-:W-:Y:S05]  /*7a30*/  BSYNC.RECONVERGENT B0 ;  /* 0x0000000000007941 */ /* 0x000fea0003800200 */
.L_x_9345:
[----:B------:R-:W-:Y:S01]  /*7a40*/  ISETP.GE.U32.AND P0, PT, R2, 0x40, PT ;  /* 0x000000400200780c */ /* 0x000fe20003f06070 */
[----:B------:R-:W-:Y:S01]  /*7a50*/  BSSY.RECONVERGENT B0, `(.L_x_9428) ;  /* 0x000065d000007945 */ /* 0x000fe20003800200 */
[----:B------:R-:W-:-:S11]  /*7a60*/  LOP3.LUT R11, R11, 0xffffbfff, RZ, 0xc0, !PT ;  /* 0xffffbfff0b0b7812 */ /* 0x000fd600078ec0ff */
[----:B------:R-:W-:Y:S01]  /*7a70*/  @P0 LOP3.LUT R11, R11, 0x4000, RZ, 0xfc, !PT ;  /* 0x000040000b0b0812 */ /* 0x000fe200078efcff */
[----:B------:R-:W-:Y:S06]  /*7a80*/  @!P0 BRA `(.L_x_9429) ;  /* 0x0000006400648947 */ /* 0x000fec0003800000 */
[----:B------:R-:W1:Y:S02]  /*7a90*/  LDC.64 R24, c[0x0][0x390] ;  /* 0x0000e400ff187b82 */ /* 0x000e640000000a00 */
[----:B-1----:R-:W-:-:S05]  /*7aa0*/  IMAD.WIDE.U32 R24, R184, 0x10, R24 ;  /* 0x00000010b8187825 */ /* 0x002fca00078e0018 */
[----:B0-----:R0:W5:Y:S01]  /*7ab0*/  LDG.E.128 R128, desc[UR6][R24.64] ;  /* 0x0000000618807981 */ /* 0x001162000c1e1d00 */
        /* <DEDUP_REMOVED lines=22> */
.L_x_9433:
        /* <DEDUP_REMOVED lines=13> */
.L_x_9435:
[----:B------:R-:W-:Y:S05]  /*7cf0*/  BSYNC.RECONVERGENT B2 ;  /* 0x0000000000027941 */ /* 0x000fea0003800200 */
.L_x_9434:
[----:B------:R-:W-:Y:S01]  /*7d00*/  IMAD.WIDE.U32 R6, R0, -0x326172a9, RZ ;  /* 0xcd9e8d5700067825 */ /* 0x000fe200078e00ff */
[----:B------:R-:W-:Y:S02]  /*7d10*/  LOP3.LUT R188, R9, R25, R187, 0x96, !PT ;  /* 0x0000001909bc7212 */ /* 0x000fe400078e96bb */
[----:B------:R-:W-:Y:S01]  /*7d20*/  IADD3 R5, PT, PT, R186, -0x61c88647, RZ ;  /* 0x9e3779b9ba057810 */ /* 0x000fe20007ffe0ff */
        /* <DEDUP_REMOVED lines=54> */
[----:B------:R-:W-:Y:S02]  /*8090*/  VIADD R5, R187, 0x96a522ad ;  /* 0x96a522adbb057836 */ /* 0x000fe40000000000 */
[----:B------:R-:W-:-:S03]  /*80a0*/  IMAD.MOV.U32 R13, RZ, RZ, R181 ;  /* 0x000000ffff0d7224 */ /* 0x000fc600078e00b5 */
[----:B------:R-:W-:-:S07]  /*80b0*/  LOP3.LUT R5, R5, R24, R191, 0x96, !PT ;  /* 0x0000001805057212 */ /* 0x000fce00078e96bf */
.L_x_9432:
[----:B------:R-:W-:Y:S05]  /*80c0*/  BSYNC.RECONVERGENT B1 ;  /* 0x0000000000017941 */ /* 0x000fea0003800200 */
.L_x_9431:
[----:B------:R-:W0:Y:S01]  /*80d0*/  LDC R185, c[0x0][0x408] ;  /* 0x00010200ffb97b82 */ /* 0x000e220000000800 */
[----:B------:R-:W-:Y:S01]  /*80e0*/  I2FP.F32.U32 R24, R13 ;  /* 0x0000000d00187245 */ /* 0x000fe20000201000 */
[----:B------:R-:W-:Y:S02]  /*80f0*/  HFMA2 R173, -RZ, RZ, 0.1171875, 0 ;  /* 0x2f800000ffad7431 */ /* 0x000fe400000001ff */
[----:B-----5:R-:W-:Y:S01]  /*8100*/  HADD2.F32 R136, -RZ, R128.H0_H0 ;  /* 0x20000080ff887230 */ /* 0x020fe20000004100 */
[----:B------:R-:W-:Y:S01]  /*8110*/  ISETP.NE.AND P1, PT, R135, 0x1, PT ;  /* 0x000000018700780c */ /* 0x000fe20003f25270 */
[----:B------:R-:W-:Y:S01]  /*8120*/  BSSY.RECONVERGENT B1, `(.L_x_9436) ;  /* 0x0000062000017945 */ /* 0x000fe20003800200 */
[----:B------:R-:W-:Y:S01]  /*8130*/  LOP3.LUT R11, R11, 0xfffffffd, RZ, 0xc0, !PT ;  /* 0xfffffffd0b0b7812 */ /* 0x000fe200078ec0ff */
[----:B------:R-:W-:Y:S01]  /*8140*/  FFMA.FTZ R24, R24, R173, 1.1641532182693481445e-10 ;  /* 0x2f00000018187423 */ /* 0x000fe200000100ad */
[----:B------:R-:W1:Y:S01]  /*8150*/  LDC R181, c[0x0][0x404] ;  /* 0x00010100ffb57b82 */ /* 0x000e620000000800 */
[----:B------:R-:W-:Y:S01]  /*8160*/  FMUL.FTZ R136, R136, R183 ;  /* 0x000000b788887220 */ /* 0x000fe20000410000 */
[----:B------:R-:W-:-:S02]  /*8170*/  IMAD.MOV.U32 R25, RZ, RZ, 0x2 ;  /* 0x00000002ff197424 */ /* 0x000fc400078e00ff */
[----:B------:R-:W-:Y:S02]  /*8180*/  IMAD.MOV.U32 R7, RZ, RZ, R10 ;  /* 0x000000ffff077224 */ /* 0x000fe400078e000a */
[----:B0-----:R-:W-:Y:S01]  /*8190*/  FMUL.FTZ R136, R136, R185 ;  /* 0x000000b988887220 */ /* 0x001fe20000410000 */
[----:B-1----:R-:W-:Y:S01]  /*81a0*/  FSETP.GTU.FTZ.AND P0, PT, R24, R181, PT ;  /* 0x000000b51800720b */ /* 0x002fe20003f1c000 */
[----:B------:R-:W-:-:S03]  /*81b0*/  HADD2.F32 R24, -RZ, R124.H0_H0 ;  /* 0x2000007cff187230 */ /* 0x000fc60000004100 */
        /* <DEDUP_REMOVED lines=13> */
.L_x_9438:
        /* <DEDUP_REMOVED lines=13> */
.L_x_9440:
[----:B------:R-:W-:Y:S05]  /*8360*/  BSYNC.RECONVERGENT B2 ;  /* 0x0000000000027941 */ /* 0x000fea0003800200 */
.L_x_9439:
        /* <DEDUP_REMOVED lines=61> */
.L_x_9437:
[----:B------:R-:W-:Y:S05]  /*8740*/  BSYNC.RECONVERGENT B1 ;  /* 0x0000000000017941 */ /* 0x000fea0003800200 */
.L_x_9436:
[----:B------:R-:W-:Y:S01]  /*8750*/  I2FP.F32.U32 R24, R7 ;  /* 0x0000000700187245 */ /* 0x000fe20000201000 */
[----:B------:R-:W-:Y:S01]  /*8760*/  HADD2.F32 R128, -RZ, R128.H1_H1 ;  /* 0x30000080ff807230 */ /* 0x000fe20000004100 */
[----:B------:R-:W-:Y:S01]  /*8770*/  ISETP.NE.AND P1, PT, R25, 0x1, PT ;  /* 0x000000011900780c */ /* 0x000fe20003f25270 */
[----:B------:R-:W-:Y:S01]  /*8780*/  HADD2.F32 R7, -RZ, R124.H1_H1 ;  /* 0x3000007cff077230 */ /* 0x000fe20000004100 */
        /* <DEDUP_REMOVED lines=19> */
.L_x_9443:
        /* <DEDUP_REMOVED lines=13> */
.L_x_9445:
[----:B------:R-:W-:Y:S05]  /*8990*/  BSYNC.RECONVERGENT B2 ;  /* 0x0000000000027941 */ /* 0x000fea0003800200 */
.L_x_9444:
        /* <DEDUP_REMOVED lines=60> */
[----:B------:R-:W-:-:S07]  /*8d60*/  MOV R190, R188 ;  /* 0x000000bc00be7202 */ /* 0x000fce0000000f00 */
.L_x_9442:
[----:B------:R-:W-:Y:S05]  /*8d70*/  BSYNC.RECONVERGENT B1 ;  /* 0x0000000000017941 */ /* 0x000fea0003800200 */
.L_x_9441:
[----:B------:R-:W-:Y:S01]  /*8d80*/  I2FP.F32.U32 R124, R7 ;  /* 0x00000007007c7245 */ /* 0x000fe20000201000 */
[----:B------:R-:W-:Y:S01]  /*8d90*/  HADD2.F32 R128, -RZ, R129.H0_H0 ;  /* 0x20000081ff807230 */ /* 0x000fe20000004100 */
[----:B------:R-:W-:Y:S01]  /*8da0*/  ISETP.NE.AND P2, PT, R135, 0x1, PT ;  /* 0x000000018700780c */ /* 0x000fe20003f45270 */
[----:B------:R-:W-:Y:S01]  /*8db0*/  BSSY.RECONVERGENT B1, `(.L_x_9446) ;  /* 0x000005f000017945 */ /* 0x000fe20003800200 */
[----:B------:R-:W-:Y:S02]  /*8dc0*/  IMAD.MOV.U32 R136, RZ, RZ, 0x2 ;  /* 0x00000002ff887424 */ /* 0x000fe400078e00ff */
[----:B------:R-:W-:Y:S01]  /*8dd0*/  FFMA.FTZ R124, R124, R173, 1.1641532182693481445e-10 ;  /* 0x2f0000007c7c7423 */ /* 0x000fe200000100ad */
[----:B------:R-:W-:Y:S01]  /*8de0*/  FMUL.FTZ R128, R128, R183 ;  /* 0x000000b780807220 */ /* 0x000fe20000410000 */
[----:B------:R-:W-:-:S03]  /*8df0*/  MOV R7, R10 ;  /* 0x0000000a00077202 */ /* 0x000fc60000000f00 */
[----:B------:R-:W-:Y:S01]  /*8e00*/  FMUL.FTZ R128, R128, R185 ;  /* 0x000000b980807220 */ /* 0x000fe20000410000 */
[----:B------:R-:W-:Y:S01]  /*8e10*/  FSETP.GTU.FTZ.AND P1, PT, R124, R181, PT ;  /* 0x000000b57c00720b */ /* 0x000fe20003f3c000 */
[----:B------:R-:W-:-:S03]  /*8e20*/  HADD2.F32 R124, -RZ, R125.H0_H0 ;  /* 0x2000007dff7c7230 */ /* 0x000fc60000004100 */
        /* <DEDUP_REMOVED lines=12> */
.L_x_9448:
        /* <DEDUP_REMOVED lines=13> */
.L_x_9450:
[----:B------:R-:W-:Y:S05]  /*8fc0*/  BSYNC.RECONVERGENT B2 ;  /* 0x0000000000027941 */ /* 0x000fea0003800200 */
.L_x_9449:
        /* <DEDUP_REMOVED lines=61> */
.L_x_9447:
[----:B------:R-:W-:Y:S05]  /*93a0*/  BSYNC.RECONVERGENT B1 ;  /* 0x0000000000017941 */ /* 0x000fea0003800200 */
.L_x_9446:
[----:B------:R-:W-:Y:S01]  /*93b0*/  I2FP.F32.U32 R124, R7 ;  /* 0x00000007007c7245 */ /* 0x000fe20000201000 */
[----:B------:R-:W-:Y:S01]  /*93c0*/  HADD2.F32 R128, -RZ, R129.H1_H1 ;  /* 0x30000081ff807230 */ /* 0x000fe20000004100 */
[----:B------:R-:W-:Y:S01]  /*93d0*/  ISETP.NE.AND P3, PT, R136, 0x1, PT ;  /* 0x000000018800780c */ /* 0x000fe20003f65270 */
[----:B------:R-:W-:Y:S01]  /*93e0*/  HADD2.F32 R135, -RZ, R125.H1_H1 ;  /* 0x3000007dff877230 */ /* 0x000fe20000004100 */
[----:B------:R-:W-:Y:S01]  /*93f0*/  BSSY.RECONVERGENT B1, `(.L_x_9451) ;  /* 0x000005e000017945 */ /* 0x000fe20003800200 */
        /* <DEDUP_REMOVED lines=18> */
.L_x_9453:
        /* <DEDUP_REMOVED lines=13> */
.L_x_9455:
[----:B------:R-:W-:Y:S05]  /*95f0*/  BSYNC.RECONVERGENT B2 ;  /* 0x0000000000027941 */ /* 0x000fea0003800200 */
.L_x_9454:
        /* <DEDUP_REMOVED lines=61> */
.L_x_9452:
[----:B------:R-:W-:Y:S05]  /*99d0*/  BSYNC.RECONVERGENT B1 ;  /* 0x0000000000017941 */ /* 0x000fea0003800200 */
.L_x_9451:
[----:B------:R-:W-:Y:S01]  /*99e0*/  I2FP.F32.U32 R124, R7 ;  /* 0x00000007007c7245 */ /* 0x000fe20000201000 */
[----:B------:R-:W-:Y:S01]  /*99f0*/  HADD2.F32 R128, -RZ, R130.H0_H0 ;  /* 0x20000082ff807230 */ /* 0x000fe20000004100 */
[----:B------:R-:W-:Y:S01]  /*9a00*/  ISETP.NE.AND P4, PT, R125, 0x1, PT ;  /* 0x000000017d00780c */ /* 0x000fe20003f85270 */
[----:B------:R-:W-:Y:S01]  /*9a10*/  HADD2.F32 R7, -RZ, R126.H0_H0 ;  /* 0x2000007eff077230 */ /* 0x000fe20000004100 */
[----:B------:R-:W-:Y:S01]  /*9a20*/  BSSY.RECONVERGENT B1, `(.L_x_9456) ;  /* 0x000005e000017945 */ /* 0x000fe20003800200 */
[----:B------:R-:W-:Y:S01]  /*9a30*/  FFMA.FTZ R124, R124, R173, 1.1641532182693481445e-10 ;  /* 0x2f0000007c7c7423 */ /* 0x000fe200000100ad */
[----:B------:R-:W-:-:S04]  /*9a40*/  FMUL.FTZ R128, R128, R183 ;  /* 0x000000b780807220 */ /* 0x000fc80000410000 */
[----:B------:R-:W-:Y:S01]  /*9a50*/  FMUL.FTZ R128, R128, R185 ;  /* 0x000000b980807220 */ /* 0x000fe20000410000 */
[----:B------:R-:W-:-:S04]  /*9a60*/  FSETP.GTU.FTZ.AND P3, PT, R124, R181, PT ;  /* 0x000000b57c00720b */ /* 0x000fc80003f7c000 */
[----:B------:R-:W-:Y:S02]  /*9a70*/  FSEL R128, R128, RZ, !P3 ;  /* 0x000000ff80807208 */ /* 0x000fe40005800000 */
[----:B------:R-:W-:-:S03]  /*9a80*/  PLOP3.LUT P3, PT, P3, PT, PT, 0x8, 0x80 ;  /* 0x000000000080781c */ /* 0x000fc60001f6e170 */
[----:B------:R-:W-:Y:S01]  /*9a90*/  FADD.FTZ R136, R128, R7 ;  /* 0x0000000780887221 */ /* 0x000fe20000010000 */
[----:B------:R-:W-:Y:S02]  /*9aa0*/  HFMA2 R128, -RZ, RZ, 0, 1.1920928955078125e-07 ;  /* 0x00000002ff807431 */ /* 0x000fe400000001ff */
        /* <DEDUP_REMOVED lines=10> */
.L_x_9458:
        /* <DEDUP_REMOVED lines=13> */
.L_x_9460:
[----:B------:R-:W-:Y:S05]  /*9c20*/  BSYNC.RECONVERGENT B2 ;  /* 0x0000000000027941 */ /* 0x000fea0003800200 */
.L_x_9459:
        /* <DEDUP_REMOVED lines=61> */
.L_x_9457:
[----:B------:R-:W-:Y:S05]  /*a000*/  BSYNC.RECONVERGENT B1 ;  /* 0x0000000000017941 */ /* 0x000fea0003800200 */
.L_x_9456:
[----:B------:R-:W-:Y:S01]  /*a010*/  I2FP.F32.U32 R124, R7 ;  /* 0x00000007007c7245 */ /* 0x000fe20000201000 */
[----:B------:R-:W-:Y:S01]  /*a020*/  HADD2.F32 R130, -RZ, R130.H1_H1 ;  /* 0x30000082ff827230 */ /* 0x000fe20000004100 */
[----:B------:R-:W-:Y:S01]  /*a030*/  ISETP.NE.AND P5, PT, R128, 0x1, PT ;  /* 0x000000018000780c */ /* 0x000fe20003fa5270 */
[----:B------:R-:W-:Y:S01]  /*a040*/  HADD2.F32 R155, -RZ, R126.H1_H1 ;  /* 0x3000007eff9b7230 */ /* 0x000fe20000004100 */
[----:B------:R-:W-:Y:S01]  /*a050*/  BSSY.RECONVERGENT B1, `(.L_x_9461) ;  /* 0x000005e000017945 */ /* 0x000fe20003800200 */
        /* <DEDUP_REMOVED lines=18> */
.L_x_9463:
        /* <DEDUP_REMOVED lines=13> */
.L_x_9465:
[----:B------:R-:W-:Y:S05]  /*a250*/  BSYNC.RECONVERGENT B2 ;  /* 0x0000000000027941 */ /* 0x000fea0003800200 */
.L_x_9464:
        /* <DEDUP_REMOVED lines=49> */
[----:B------:R-:W-:Y:S01]  /*a570*/  LOP3.LUT R188, R125, R188, R129, 0x96, !PT ;  /* 0x000000bc7dbc7212 */ /* 0x000fe200078e9681 */
[----:B------:R-:W-:Y:S01]  /*a580*/  HFMA2 R129, -RZ, RZ, 0, 0 ;  /* 0x00000000ff817431 */ /* 0x000fe200000001ff */
        /* <DEDUP_REMOVED lines=10> */
.L_x_9462:
[----:B------:R-:W-:Y:S05]  /*a630*/  BSYNC.RECONVERGENT B1 ;  /* 0x0000000000017941 */ /* 0x000fea0003800200 */
.L_x_9461:
        /* <DEDUP_REMOVED lines=23> */
.L_x_9468:
        /* <DEDUP_REMOVED lines=15> */
.L_x_9470:
[----:B------:R-:W-:Y:S05]  /*a8a0*/  BSYNC.RECONVERGENT B2 ;  /* 0x0000000000027941 */ /* 0x000fea0003800200 */
.L_x_9469:
        /* <DEDUP_REMOVED lines=61> */
.L_x_9467:
[----:B------:R-:W-:Y:S05]  /*ac80*/  BSYNC.RECONVERGENT B1 ;  /* 0x0000000000017941 */ /* 0x000fea0003800200 */
.L_x_9466:
[----:B------:R-:W-:Y:S01]  /*ac90*/  I2FP.F32.U32 R124, R125 ;  /* 0x0000007d007c7245 */ /* 0x000fe20000201000 */
[----:B------:R-:W-:Y:S01]  /*aca0*/  HADD2.F32 R126, -RZ, R131.H1_H1 ;  /* 0x30000083ff7e7230 */ /* 0x000fe20000004100 */
[----:B------:R-:W-:Y:S01]  /*acb0*/  F2FP.F16.F32.PACK_AB R125, R135, R25 ;  /* 0x00000019877d723e */ /* 0x000fe200000000ff */
[----:B------:R-:W-:Y:S02]  /*acc0*/  HADD2.F32 R127, -RZ, R127.H1_H1 ;  /* 0x3000007fff7f7230 */ /* 0x000fe40000004100 */
[----:B------:R-:W-:Y:S01]  /*acd0*/  FFMA.FTZ R124, R124, R173, 1.1641532182693481445e-10 ;  /* 0x2f0000007c7c7423 */ /* 0x000fe200000100ad */
[----:B------:R-:W-:-:S04]  /*ace0*/  FMUL.FTZ R126, R126, R183 ;  /* 0x000000b77e7e7220 */ /* 0x000fc80000410000 */
[----:B------:R-:W-:Y:S01]  /*acf0*/  FMUL.FTZ R126, R126, R185 ;  /* 0x000000b97e7e7220 */ /* 0x000fe20000410000 */
[----:B------:R-:W-:Y:S02]  /*ad00*/  FSETP.GTU.FTZ.AND P6, PT, R124, R181, PT ;  /* 0x000000b57c00720b */ /* 0x000fe40003fdc000 */
[----:B------:R-:W-:Y:S02]  /*ad10*/  F2FP.F16.F32.PACK_AB R124, R24, R13 ;  /* 0x0000000d187c723e */ /* 0x000fe400000000ff */
[----:B------:R-:W-:Y:S02]  /*ad20*/  FSEL R126, R126, RZ, !P6 ;  /* 0x000000ff7e7e7208 */ /* 0x000fe40007000000 */
[----:B------:R-:W-:-:S03]  /*ad30*/  PLOP3.LUT P6, PT, P6, PT, PT, 0x8, 0x80 ;  /* 0x000000000080781c */ /* 0x000fc600037ce170 */
[----:B------:R-:W-:Y:S01]  /*ad40*/  FADD.FTZ R173, R126, R127 ;  /* 0x0000007f7ead7221 */ /* 0x000fe20000010000 */
[----:B------:R-:W-:-:S04]  /*ad50*/  F2FP.F16.F32.PACK_AB R126, R155, R136 ;  /* 0x000000889b7e723e */ /* 0x000fc800000000ff */
[----:B------:R-:W-:Y:S01]  /*ad60*/  F2FP.F16.F32.PACK_AB R127, R173, R156 ;  /* 0x0000009cad7f723e */ /* 0x000fe200000000ff */
[----:B------:R-:W-:Y:S06]  /*ad70*/  BRA `(.L_x_9471) ;  /* 0x0000003000547947 */ /* 0x000fec0003800000 */
.L_x_9430:
        /* <DEDUP_REMOVED lines=16> */
.L_x_9474:
        /* <DEDUP_REMOVED lines=13> */
.L_x_9476:
[----:B------:R-:W-:Y:S05]  /*af50*/  BSYNC.RECONVERGENT B2 ;  /* 0x0000000000027941 */ /* 0x000fea0003800200 */
.L_x_9475:
        /* <DEDUP_REMOVED lines=49> */
[----:B------:R-:W-:Y:S02]  /*b270*/  HFMA2 R25, -RZ, RZ, 0, 0 ;  /* 0x00000000ff197431 */ /* 0x000fe400000001ff */
[----:B------:R-:W-:-:S05]  /*b280*/  VIADD R5, R186, 0xf1bbcdc8 ;  /* 0xf1bbcdc8ba057836 */ /* 0x000fca0000000000 */
[----:B------:R-:W-:Y:S01]  /*b290*/  LOP3.LUT R5, R5, R124, R7, 0x96, !PT ;  /* 0x0000007c05057212 */ /* 0x000fe200078e9607 */
[----:B------:R-:W-:-:S04]  /*b2a0*/  IMAD.WIDE.U32 R124, R13, -0x326172a9, RZ ;  /* 0xcd9e8d570d7c7825 */ /* 0x000fc800078e00ff */
[----:B------:R-:W-:Y:S02]  /*b2b0*/  VIADD R7, R186, 0x8ff34781 ;  /* 0x8ff34781ba077836 */ /* 0x000fe40000000000 */
[----:B------:R-:W-:Y:S01]  /*b2c0*/  IMAD.WIDE.U32 R190, R5, -0x2daee0ad, RZ ;  /* 0xd2511f5305be7825 */ /* 0x000fe200078e00ff */
[----:B------:R-:W-:Y:S02]  /*b2d0*/  IADD3 R5, PT, PT, R187, -0x695add53, RZ ;  /* 0x96a522adbb057810 */ /* 0x000fe40007ffe0ff */
[----:B------:R-:W-:Y:S01]  /*b2e0*/  LOP3.LUT R6, R7, R6, R125, 0x96, !PT ;  /* 0x0000000607067212 */ /* 0x000fe200078e967d */
[----:B------:R-:W-:Y:S01]  /*b2f0*/  IMAD.MOV.U32 R10, RZ, RZ, R124 ;  /* 0x000000ffff0a7224 */ /* 0x000fe200078e007c */
[----:B------:R-:W-:Y:S01]  /*b300*/  LOP3.LUT R5, R5, R24, R191, 0x96, !PT ;  /* 0x0000001805057212 */ /* 0x000fe200078e96bf */
[----:B------:R-:W-:-:S07]  /*b310*/  IMAD.MOV.U32 R13, RZ, RZ, R181 ;  /* 0x000000ffff0d7224 */ /* 0x000fce00078e00b5 */
.L_x_9473:
[----:B------:R-:W-:Y:S05]  /*b320*/  BSYNC.RECONVERGENT B1 ;  /* 0x0000000000017941 */ /* 0x000fea0003800200 */
.L_x_9472:
[----:B------:R-:W0:Y:S01]  /*b330*/  LDC R185, c[0x0][0x404] ;  /* 0x00010100ffb97b82 */ /* 0x000e220000000800 */
[----:B------:R-:W-:Y:S01]  /*b340*/  I2FP.F32.U32 R24, R13 ;  /* 0x0000000d00187245 */ /* 0x000fe20000201000 */
[----:B------:R-:W-:Y:S01]  /*b350*/  IMAD.MOV.U32 R173, RZ, RZ, 0x2f800000 ;  /* 0x2f800000ffad7424 */ /* 0x000fe200078e00ff */
[----:B------:R-:W-:Y:S01]  /*b360*/  ISETP.NE.AND P1, PT, R25, 0x1, PT ;  /* 0x000000011900780c */ /* 0x000fe20003f25270 */
[----:B-----5:R-:W-:Y:S01]  /*b370*/  HADD2.F32 R124, -RZ, R128.H0_H0 ;  /* 0x20000080ff7c7230 */ /* 0x020fe20000004100 */
[----:B------:R-:W-:Y:S01]  /*b380*/  LOP3.LUT R11, R11, 0xfffffffd, RZ, 0xc0, !PT ;  /* 0xfffffffd0b0b7812 */ /* 0x000fe200078ec0ff */
[----:B------:R-:W-:Y:S01]  /*b390*/  FFMA.FTZ R24, R24, R173, 1.1641532182693481445e-10 ;  /* 0x2f00000018187423 */ /* 0x000fe200000100ad */
[----:B------:R-:W-:Y:S01]  /*b3a0*/  BSSY.RECONVERGENT B1, `(.L_x_9477) ;  /* 0x000005e000017945 */ /* 0x000fe20003800200 */
[----:B------:R-:W1:Y:S01]  /*b3b0*/  LDC R181, c[0x0][0x408] ;  /* 0x00010200ffb57b82 */ /* 0x000e620000000800 */
[----:B------:R-:W-:Y:S01]  /*b3c0*/  FMUL.FTZ R124, R124, R183 ;  /* 0x000000b77c7c7220 */ /* 0x000fe20000410000 */
[----:B------:R-:W-:-:S02]  /*b3d0*/  MOV R7, R10 ;  /* 0x0000000a00077202 */ /* 0x000fc40000000f00 */
[----:B0-----:R-:W-:-:S04]  /*b3e0*/  FSETP.GTU.FTZ.AND P0, PT, R24, R185, PT ;  /* 0x000000b91800720b */ /* 0x001fc80003f1c000 */
[----:B------:R-:W-:Y:S01]  /*b3f0*/  PLOP3.LUT P2, PT, P0, PT, PT, 0x8, 0x80 ;  /* 0x000000000080781c */ /* 0x000fe2000074e170 */
[----:B-1----:R-:W-:Y:S01]  /*b400*/  FMUL.FTZ R13, R124, R181 ;  /* 0x000000b57c0d7220 */ /* 0x002fe20000410000 */
[----:B------:R-:W-:-:S04]  /*b410*/  IMAD.MOV.U32 R124, RZ, RZ, 0x2 ;  /* 0x00000002ff7c7424 */ /* 0x000fc800078e00ff */
[----:B------:R-:W-:-:S07]  /*b420*/  FSEL R13, R13, RZ, !P0 ;  /* 0x000000ff0d0d7208 */ /* 0x000fce0004000000 */
        /* <DEDUP_REMOVED lines=10> */
.L_x_9479:
        /* <DEDUP_REMOVED lines=13> */
.L_x_9481:
[----:B------:R-:W-:Y:S05]  /*b5a0*/  BSYNC.RECONVERGENT B2 ;  /* 0x0000000000027941 */ /* 0x000fea0003800200 */
.L_x_9480:
        /* <DEDUP_REMOVED lines=61> */
.L_x_9478:
[----:B------:R-:W-:Y:S05]  /*b980*/  BSYNC.RECONVERGENT B1 ;  /* 0x0000000000017941 */ /* 0x000fea0003800200 */
.L_x_9477:
[----:B------:R-:W-:Y:S01]  /*b990*/  I2FP.F32.U32 R24, R7 ;  /* 0x0000000700187245 */ /* 0x000fe20000201000 */
[----:B------:R-:W-:Y:S01]  /*b9a0*/  HADD2.F32 R128, -RZ, R128.H1_H1 ;  /* 0x30000080ff807230 */ /* 0x000fe20000004100 */
[----:B------:R-:W-:Y:S01]  /*b9b0*/  ISETP.NE.AND P2, PT, R124, 0x1, PT ;  /* 0x000000017c00780c */ /* 0x000fe20003f45270 */
[----:B------:R-:W-:Y:S01]  /*b9c0*/  BSSY.RECONVERGENT B1, `(.L_x_9482) ;  /* 0x000005d000017945 */ /* 0x000fe20003800200 */
[----:B------:R-:W-:Y:S02]  /*b9d0*/  IMAD.MOV.U32 R125, RZ, RZ, 0x2 ;  /* 0x00000002ff7d7424 */ /* 0x000fe400078e00ff */
[----:B------:R-:W-:Y:S01]  /*b9e0*/  FFMA.FTZ R24, R24, R173, 1.1641532182693481445e-10 ;  /* 0x2f00000018187423 */ /* 0x000fe200000100ad */
[----:B------:R-:W-:Y:S01]  /*b9f0*/  FMUL.FTZ R128, R128, R183 ;  /* 0x000000b780807220 */ /* 0x000fe20000410000 */
[----:B------:R-:W-:-:S03]  /*ba00*/  IMAD.MOV.U32 R7, RZ, RZ, R10 ;  /* 0x000000ffff077224 */ /* 0x000fc600078e000a */
        /* <DEDUP_REMOVED lines=13> */
.L_x_9484:
        /* <DEDUP_REMOVED lines=13> */
.L_x_9486:
[----:B------:R-:W-:Y:S05]  /*bbb0*/  BSYNC.RECONVERGENT B2 ;  /* 0x0000000000027941 */ /* 0x000fea0003800200 */
.L_x_9485:
[----:B------:R-:W-:Y:S01]  /*bbc0*/  IMAD.WIDE.U32 R6, R0, -0x326172a9, RZ ;  /* 0xcd9e8d5700067825 */ /* 0x000fe200078e00ff */
[----:B------:R-:W-:Y:S02]  /*bbd0*/  LOP3.LUT R124, R9, R127, R187, 0x96, !PT ;  /* 0x0000007f097c7212 */ /* 0x000fe400078e96bb */
[----:B------:R-:W-:Y:S02]  /*bbe0*/  IADD3 R5, PT, PT, R186, -0x61c88647, RZ ;  /* 0x9e3779b9ba057810 */ /* 0x000fe40007ffe0ff */
[----:B------:R-:W-:Y:S01]  /*bbf0*/  LOP3.LUT R188, R8, R7, R186, 0x96, !PT ;  /* 0x0000000708bc7212 */ /* 0x000fe200078e96ba */
        /* <DEDUP_REMOVED lines=11> */
[----:B------:R-:W-:Y:S01]  /*bcb0*/  IMAD.WIDE.U32 R124, R25, -0x326172a9, RZ ;  /* 0xcd9e8d57197c7825 */ /* 0x000fe200078e00ff */
[----:B------:R-:W-:Y:S02]  /*bcc0*/  IADD3 R7, PT, PT, R186, -0x255992d5, RZ ;  /* 0xdaa66d2bba077810 */ /* 0x000fe40007ffe0ff */
[----:B------:R-:W-:Y:S01]  /*bcd0*/  IADD3 R25, PT, PT, R187, -0x126145ec, RZ ;  /* 0xed9eba14bb197810 */ /* 0x000fe20007ffe0ff */
        /* <DEDUP_REMOVED lines=10> */
[----:B------:R-:W-:Y:S02]  /*bd80*/  IADD3 R7, PT, PT, R186, 0x1715609d, RZ ;  /* 0x1715609dba077810 */ /* 0x000fe40007ffe0ff */
[----:B------:R-:W-:Y:S01]  /*bd90*/  IADD3 R25, PT, PT, R187, 0x646e171e, RZ ;  /* 0x646e171ebb197810 */ /* 0x000fe20007ffe0ff */
        /* <DEDUP_REMOVED lines=23> */
[----:B------:R-:W-:Y:S02]  /*bf10*/  IADD3 R5, PT, PT, R186, -0x700cb87f, RZ ;  /* 0x8ff34781ba057810 */ /* 0x000fe40007ffe0ff */
[----:B------:R-:W-:Y:S01]  /*bf20*/  MOV R10, R188 ;  /* 0x000000bc000a7202 */ /* 0x000fe20000000f00 */
[----:B------:R-:W-:Y:S01]  /*bf30*/  IMAD.WIDE.U32 R124, R124, -0x2daee0ad, RZ ;  /* 0xd2511f537c7c7825 */ /* 0x000fe200078e00ff */
[----:B------:R-:W-:-:S04]  /*bf40*/  LOP3.LUT R6, R5, R6, R189, 0x96, !PT ;  /* 0x0000000605067212 */ /* 0x000fc800078e96bd */
[----:B------:R-:W-:Y:S01]  /*bf50*/  LOP3.LUT R5, R7, R126, R125, 0x96, !PT ;  /* 0x0000007e07057212 */ /* 0x000fe200078e967d */
[----:B------:R-:W-:Y:S01]  /*bf60*/  IMAD.MOV.U32 R7, RZ, RZ, R190 ;  /* 0x000000ffff077224 */ /* 0x000fe200078e00be */
[----:B------:R-:W-:Y:S01]  /*bf70*/  MOV R190, R124 ;  /* 0x0000007c00be7202 */ /* 0x000fe20000000f00 */
[----:B------:R-:W-:-:S07]  /*bf80*/  IMAD.MOV.U32 R125, RZ, RZ, RZ ;  /* 0x000000ffff7d7224 */ /* 0x000fce00078e00ff */
.L_x_9483:
[----:B------:R-:W-:Y:S05]  /*bf90*/  BSYNC.RECONVERGENT B1 ;  /* 0x0000000000017941 */ /* 0x000fea0003800200 */
.L_x_9482:
[----:B------:R-:W-:Y:S01]  /*bfa0*/  I2FP.F32.U32 R124, R7 ;  /* 0x00000007007c7245 */ /* 0x000fe20000201000 */
[----:B------:R-:W-:Y:S01]  /*bfb0*/  HADD2.F32 R126, -RZ, R129.H0_H0 ;  /* 0x20000081ff7e7230 */ /* 0x000fe20000004100 */
        /* <DEDUP_REMOVED lines=19> */
.L_x_9489:
        /* <DEDUP_REMOVED lines=13> */
.L_x_9491:
[----:B------:R-:W-:Y:S05]  /*c1c0*/  BSYNC.RECONVERGENT B2 ;  /* 0x0000000000027941 */ /* 0x000fea0003800200 */
.L_x_9490:
        /* <DEDUP_REMOVED lines=30> */
[----:B------:R-:W-:Y:S02]  /*c3b0*/  IADD3 R5, PT, PT, R187, -0x56f99767, RZ ;  /* 0xa9066899bb057810 */ /* 0x000fe40007ffe0ff */
[----:B------:R-:W-:Y:S01]  /*c3c0*/  LOP3.LUT R7, R7, R6, R125, 0x96, !PT ;  /* 0x0000000607077212 */ /* 0x000fe200078e967d */
[----:B------:R-:W-:Y:S01]  /*c3d0*/  VIADD R125, R187, 0x646e171e ;  /* 0x646e171ebb7d7836 */ /* 0x000fe20000000000 */
[----:B------:R-:W-:-:S03]  /*c3e0*/  LOP3.LUT R5, R5, R126, R189, 0x96, !PT ;  /* 0x0000007e05057212 */ /* 0x000fc600078e96bd */
        /* <DEDUP_REMOVED lines=8> */
[----:B------:R-:W-:Y:S02]  /*c470*/  IADD3 R5, PT, PT, R187, 0x1fd5c5a3, RZ ;  /* 0x1fd5c5a3bb057810 */ /* 0x000fe40007ffe0ff */
[----:B------:R-:W-:Y:S01]  /*c480*/  LOP3.LUT R7, R7, R6, R125, 0x96, !PT ;  /* 0x0000000607077212 */ /* 0x000fe200078e967d */
[----:B------:R-:W-:Y:S01]  /*c490*/  VIADD R125, R187, 0xdb3d7428 ;  /* 0xdb3d7428bb7d7836 */ /* 0x000fe20000000000 */
[----:B------:R-:W-:-:S03]  /*c4a0*/  LOP3.LUT R5, R5, R126, R189, 0x96, !PT ;  /* 0x0000007e05057212 */ /* 0x000fc600078e96bd */
[----:B------:R-:W-:-:S04]  /*c4b0*/  IMAD.WIDE.U32 R126, R7, -0x2daee0ad, RZ ;  /* 0xd2511f53077e7825 */ /* 0x000fc800078e00ff */
[----:B------:R-:W-:Y:S01]  /*c4c0*/  IMAD.WIDE.U32 R6, R5, -0x326172a9, RZ ;  /* 0xcd9e8d5705067825 */ /* 0x000fe200078e00ff */
[C---:B------:R-:W-:Y:S02]  /*c4d0*/  IADD3 R5, PT, PT, R186.reuse, -0xe443238, RZ ;  /* 0xf1bbcdc8ba057810 */ /* 0x040fe40007ffe0ff */
[----:B------:R-:W-:Y:S01]  /*c4e0*/  LOP3.LUT R188, R125, R188, R127, 0x96, !PT ;  /* 0x000000bc7dbc7212 */ /* 0x000fe200078e967f */
[----:B------:R-:W-:Y:S01]  /*c4f0*/  HFMA2 R127, -RZ, RZ, 0, 0 ;  /* 0x00000000ff7f7431 */ /* 0x000fe200000001ff */
[----:B------:R-:W-:Y:S01]  /*c500*/  LOP3.LUT R124, R5, R124, R7, 0x96, !PT ;  /* 0x0000007c057c7212 */ /* 0x000fe200078e9607 */
[----:B------:R-:W-:Y:S01]  /*c510*/  VIADD R5, R186, 0x8ff34781 ;  /* 0x8ff34781ba057836 */ /* 0x000fe20000000000 */
[----:B------:R-:W-:Y:S01]  /*c520*/  IADD3 R7, PT, PT, R187, -0x695add53, RZ ;  /* 0x96a522adbb077810 */ /* 0x000fe20007ffe0ff */
[----:B------:R-:W-:-:S04]  /*c530*/  IMAD.WIDE.U32 R188, R188, -0x326172a9, RZ ;  /* 0xcd9e8d57bcbc7825 */ /* 0x000fc800078e00ff */
[----:B------:R-:W-:Y:S01]  /*c540*/  IMAD.WIDE.U32 R124, R124, -0x2daee0ad, RZ ;  /* 0xd2511f537c7c7825 */ /* 0x000fe200078e00ff */
[----:B------:R-:W-:-:S03]  /*c550*/  LOP3.LUT R6, R5, R6, R189, 0x96, !PT ;  /* 0x0000000605067212 */ /* 0x000fc600078e96bd */
[----:B------:R-:W-:Y:S01]  /*c560*/  IMAD.MOV.U32 R10, RZ, RZ, R188 ;  /* 0x000000ffff0a7224 */ /* 0x000fe200078e00bc */
[----:B------:R-:W-:Y:S02]  /*c570*/  LOP3.LUT R5, R7, R126, R125, 0x96, !PT ;  /* 0x0000007e07057212 */ /* 0x000fe400078e967d */
[----:B------:R-:W-:Y:S01]  /*c580*/  MOV R7, R190 ;  /* 0x000000be00077202 */ /* 0x000fe20000000f00 */
[----:B------:R-:W-:-:S07]  /*c590*/  IMAD.MOV.U32 R190, RZ, RZ, R124 ;  /* 0x000000ffffbe7224 */ /* 0x000fce00078e007c */
.L_x_9488:
[----:B------:R-:W-:Y:S05]  /*c5a0*/  BSYNC.RECONVERGENT B1 ;  /* 0x0000000000017941 */ /* 0x000fea0003800200 */
.L_x_9487:
[----:B------:R-:W-:Y:S01]  /*c5b0*/  I2FP.F32.U32 R124, R7 ;  /* 0x00000007007c7245 */ /* 0x000fe20000201000 */
[----:B------:R-:W-:Y:S01]  /*c5c0*/  HADD2.F32 R126, -RZ, R129.H1_H1 ;  /* 0x30000081ff7e7230 */ /* 0x000fe20000004100 */
        /* <DEDUP_REMOVED lines=19> */
.L_x_9494:
        /* <DEDUP_REMOVED lines=13> */
.L_x_9496:
[----:B------:R-:W-:Y:S05]  /*c7d0*/  BSYNC.RECONVERGENT B2 ;  /* 0x0000000000027941 */ /* 0x000fea0003800200 */
.L_x_9495:
[----:B------:R-:W-:Y:S01]  /*c7e0*/  IMAD.WIDE.U32 R6, R0, -0x326172a9, RZ ;  /* 0xcd9e8d5700067825 */ /* 0x000fe200078e00ff */
[----:B------:R-:W-:Y:S02]  /*c7f0*/  LOP3.LUT R124, R9, R127, R187, 0x96, !PT ;  /* 0x0000007f097c7212 */ /* 0x000fe400078e96bb */
[----:B------:R-:W-:Y:S02]  /*c800*/  IADD3 R5, PT, PT, R186, -0x61c88647, RZ ;  /* 0x9e3779b9ba057810 */ /* 0x000fe40007ffe0ff */
        /* <DEDUP_REMOVED lines=58> */
.L_x_9493:
[----:B------:R-:W-:Y:S05]  /*cbb0*/  BSYNC.RECONVERGENT B1 ;  /* 0x0000000000017941 */ /* 0x000fea0003800200 */
.L_x_9492:
        /* <DEDUP_REMOVED lines=8> */
[----:B------:R-:W-:-:S04]  /*cc40*/  FSETP.GTU.FTZ.AND P3, PT, R124, R185, PT ;  /* 0x000000b97c00720b */ /* 0x000fc80003f7c000 */
[----:B------:R-:W-:Y:S01]  /*cc50*/  FSEL R136, R126, RZ, !P3 ;  /* 0x000000ff7e887208 */ /* 0x000fe20005800000 */
[----:B------:R-:W-:Y:S01]  /*cc60*/  HFMA2 R126, -RZ, RZ, 0, 1.1920928955078125e-07 ;  /* 0x00000002ff7e7431 */ /* 0x000fe200000001ff */
        /* <DEDUP_REMOVED lines=10> */
.L_x_9499:
        /* <DEDUP_REMOVED lines=13> */
.L_x_9501:
[----:B------:R-:W-:Y:S05]  /*cde0*/  BSYNC.RECONVERGENT B2 ;  /* 0x0000000000027941 */ /* 0x000fea0003800200 */
.L_x_9500:
        /* <DEDUP_REMOVED lines=51> */
[----:B------:R-:W-:Y:S01]  /*d120*/  VIADD R5, R186, 0x8ff34781 ;  /* 0x8ff34781ba057836 */ /* 0x000fe20000000000 */
[----:B------:R-:W-:Y:S01]  /*d130*/  IADD3 R7, PT, PT, R187, -0x695add53, RZ ;  /* 0x96a522adbb077810 */ /* 0x000fe20007ffe0ff */
[----:B------:R-:W-:-:S04]  /*d140*/  IMAD.WIDE.U32 R128, R128, -0x326172a9, RZ ;  /* 0xcd9e8d5780807825 */ /* 0x000fc800078e00ff */
[----:B------:R-:W-:Y:S01]  /*d150*/  IMAD.WIDE.U32 R124, R124, -0x2daee0ad, RZ ;  /* 0xd2511f537c7c7825 */ /* 0x000fe200078e00ff */
[----:B------:R-:W-:-:S03]  /*d160*/  LOP3.LUT R6, R5, R6, R129, 0x96, !PT ;  /* 0x0000000605067212 */ /* 0x000fc600078e9681 */
[----:B------:R-:W-:Y:S01]  /*d170*/  IMAD.MOV.U32 R10, RZ, RZ, R128 ;  /* 0x000000ffff0a7224 */ /* 0x000fe200078e0080 */
[----:B------:R-:W-:Y:S01]  /*d180*/  LOP3.LUT R5, R7, R126, R125, 0x96, !PT ;  /* 0x0000007e07057212 */ /* 0x000fe200078e967d */
[----:B------:R-:W-:Y:S01]  /*d190*/  HFMA2 R126, -RZ, RZ, 0, 0 ;  /* 0x00000000ff7e7431 */ /* 0x000fe200000001ff */
[----:B------:R-:W-:Y:S01]  /*d1a0*/  MOV R7, R190 ;  /* 0x000000be00077202 */ /* 0x000fe20000000f00 */
[----:B------:R-:W-:-:S07]  /*d1b0*/  IMAD.MOV.U32 R190, RZ, RZ, R124 ;  /* 0x000000ffffbe7224 */ /* 0x000fce00078e007c */
.L_x_9498:
[----:B------:R-:W-:Y:S05]  /*d1c0*/  BSYNC.RECONVERGENT B1 ;  /* 0x0000000000017941 */ /* 0x000fea0003800200 */
.L_x_9497:
        /* <DEDUP_REMOVED lines=21> */
.L_x_9504:
        /* <DEDUP_REMOVED lines=13> */
.L_x_9506:
[----:B------:R-:W-:Y:S05]  /*d3f0*/  BSYNC.RECONVERGENT B2 ;  /* 0x0000000000027941 */ /* 0x000fea0003800200 */
.L_x_9505:
        /* <DEDUP_REMOVED lines=54> */
[----:B------:R-:W-:Y:S01]  /*d760*/  IMAD.MOV.U32 R127, RZ, RZ, RZ ;  /* 0x000000ffff7f7224 */ /* 0x000fe200078e00ff */
[----:B------:R-:W-:Y:S01]  /*d770*/  MOV R10, R128 ;  /* 0x00000080000a7202 */ /* 0x000fe20000000f00 */
[----:B------:R-:W-:Y:S01]  /*d780*/  IMAD.WIDE.U32 R124, R124, -0x2daee0ad, RZ ;  /* 0xd2511f537c7c7825 */ /* 0x000fe200078e00ff */
[----:B------:R-:W-:-:S04]  /*d790*/  LOP3.LUT R6, R5, R6, R129, 0x96, !PT ;  /* 0x0000000605067212 */ /* 0x000fc800078e9681 */
[----:B------:R-:W-:Y:S01]  /*d7a0*/  LOP3.LUT R5, R7, R126, R125, 0x96, !PT ;  /* 0x0000007e07057212 */ /* 0x000fe200078e967d */
[----:B------:R-:W-:Y:S01]  /*d7b0*/  IMAD.MOV.U32 R7, RZ, RZ, R190 ;  /* 0x000000ffff077224 */ /* 0x000fe200078e00be */
[----:B------:R-:W-:-:S07]  /*d7c0*/  MOV R190, R124 ;  /* 0x0000007c00be7202 */ /* 0x000fce0000000f00 */
.L_x_9503:
[----:B------:R-:W-:Y:S05]  /*d7d0*/  BSYNC.RECONVERGENT B1 ;  /* 0x0000000000017941 */ /* 0x000fea0003800200 */
.L_x_9502:
        /* <DEDUP_REMOVED lines=21> */
.L_x_9509:
        /* <DEDUP_REMOVED lines=12> */
[----:B------:R-:W-:Y:S02]  /*d9f0*/  @P0 IADD3 R6, PT, PT, R9, RZ, RZ ;  /* 0x000000ff09060210 */ /* 0x000fe40007ffe0ff */
[----:B------:R-:W-:Y:S02]  /*da00*/  ISETP.NE.AND P0, PT, R5, RZ, PT ;  /* 0x000000ff0500720c */ /* 0x000fe40003f05270 */
[----:B------:R-:W-:-:S11]  /*da10*/  @!P6 MOV R9, R6 ;  /* 0x000000060009e202 */ /* 0x000fd60000000f00 */
.L_x_9511:
[----:B------:R-:W-:Y:S05]  /*da20*/  BSYNC.RECONVERGENT B2 ;  /* 0x0000000000027941 */ /* 0x000fea0003800200 */
.L_x_9510:
        /* <DEDUP_REMOVED lines=61> */
.L_x_9508:
[----:B------:R-:W-:Y:S05]  /*de00*/  BSYNC.RECONVERGENT B1 ;  /* 0x0000000000017941 */ /* 0x000fea0003800200 */
.L_x_9507:
        /* <DEDUP_REMOVED lines=12> */
.L_x_9471:
        /* <DEDUP_REMOVED lines=10> */
[----:B------:R-:W-:Y:S02]  /*df70*/  LOP3.LUT R181, R181, R185, R188, 0xfe, !PT ;  /* 0x000000b9b5b57212 */ /* 0x000fe400078efebc */
[----:B------:R-:W-:Y:S02]  /*df80*/  SEL R189, RZ, 0x1, !P3 ;  /* 0x00000001ffbd7807 */ /* 0x000fe40005800000 */
[----:B------:R-:W-:Y:S02]  /*df90*/  SEL R188, RZ, 0x1, !P6 ;  /* 0x00000001ffbc7807 */ /* 0x000fe40007000000 */
[----:B------:R-:W-:Y:S01]  /*dfa0*/  LOP3.LUT R189, R192, R189, RZ, 0xfc, !PT ;  /* 0x000000bdc0bd7212 */ /* 0x000fe200078efcff */
[----:B0-----:R-:W-:Y:S01]  /*dfb0*/  IMAD.WIDE.U32 R130, R184, 0x10, R130 ;  /* 0x00000010b8827825 */ /* 0x001fe200078e0082 */
[----:B------:R-:W-:-:S03]  /*dfc0*/  LOP3.LUT R188, R181, R188, RZ, 0xfc, !PT ;  /* 0x000000bcb5bc7212 */ /* 0x000fc600078efcff */
[----:B------:R-:W-:Y:S01]  /*dfd0*/  IMAD.MOV.U32 R181, RZ, RZ, R190 ;  /* 0x000000ffffb57224 */ /* 0x000fe200078e00be */
[----:B------:R2:W-:Y:S01]  /*dfe0*/  STG.E.128 desc[UR6][R130.64], R124 ;  /* 0x0000007c82007986 */ /* 0x0005e2000c101d06 */
[C---:B-1----:R-:W-:Y:S01]  /*dff0*/  IMAD.WIDE.U32 R128, R184.reuse, 0x8, R128 ;  /* 0x00000008b8807825 */ /* 0x042fe200078e0080 */
[----:B------:R-:W-:-:S04]  /*e000*/  IADD3 R184, PT, PT, R184, 0x20, RZ ;  /* 0x00000020b8b87810 */ /* 0x000fc80007ffe0ff */
[----:B------:R2:W-:Y:S03]  /*e010*/  STG.E.64 desc[UR6][R128.64], R188 ;  /* 0x000000bc80007986 */ /* 0x0005e6000c101b06 */
.L_x_9429:
[----:B------:R-:W-:Y:S05]  /*e020*/  BSYNC.RECONVERGENT B0 ;  /* 0x0000000000007941 */ /* 0x000fea0003800200 */
.L_x_9428:
[----:B------:R-:W-:Y:S01]  /*e030*/  ISETP.GE.U32.AND P0, PT, R2, 0x60, PT ;  /* 0x000000600200780c */ /* 0x000fe20003f06070 */
[----:B------:R-:W-:Y:S01]  /*e040*/  BSSY.RECONVERGENT B0, `(.L_x_9512) ;  /* 0x000065d000007945 */ /* 0x000fe20003800200 */
[----:B------:R-:W-:-:S11]  /*e050*/  LOP3.LUT R11, R11, 0xffffdfff, RZ, 0xc0, !PT ;  /* 0xffffdfff0b0b7812 */ /* 0x000fd600078ec0ff */
[----:B------:R-:W-:Y:S01]  /*e060*/  @P0 LOP3.LUT R11, R11, 0x2000, RZ, 0xfc, !PT ;  /* 0x000020000b0b0812 */ /* 0x000fe200078efcff */
[----:B------:R-:W-:Y:S06]  /*e070*/  @!P0 BRA `(.L_x_9513) ;  /* 0x0000006400648947 */ /* 0x000fec0003800000 */
[----:B0-2---:R-:W0:Y:S02]  /*e080*/  LDC.64 R128, c[0x0][0x390] ;  /* 0x0000e400ff807b82 */ /* 0x005e240000000a00 */
        /* <DEDUP_REMOVED lines=24> */
.L_x_9517:
        /* <DEDUP_REMOVED lines=13> */
.L_x_9519:
[----:B------:R-:W-:Y:S05]  /*e2e0*/  BSYNC.RECONVERGENT B2 ;  /* 0x0000000000027941 */ /* 0x000fea0003800200 */
.L_x_9518:
[----:B------:R-:W-:Y:S01]  /*e2f0*/  IMAD.WIDE.U32 R6, R0, -0x326172a9, RZ ;  /* 0xcd9e8d5700067825 */ /* 0x000fe200078e00ff */
[----:B------:R-:W-:Y:S02]  /*e300*/  LOP3.LUT R188, R9, R27, R187, 0x96, !PT ;  /* 0x0000001b09bc7212 */ /* 0x000fe400078e96bb */
[----:B------:R-:W-:Y:S01]  /*e310*/  MOV R14, R181 ;  /* 0x000000b5000e7202 */ /* 0x000fe20000000f00 */
        /* <DEDUP_REMOVED lines=52> */
[----:B------:R-:W-:Y:S02]  /*e660*/  IADD3 R5, PT, PT, R187, -0x695add53, RZ ;  /* 0x96a522adbb057810 */ /* 0x000fe40007ffe0ff */
[----:B------:R-:W-:Y:S01]  /*e670*/  LOP3.LUT R6, R7, R6, R189, 0x96, !PT ;  /* 0x0000000607067212 */ /* 0x000fe200078e96bd */
[----:B------:R-:W-:Y:S01]  /*e680*/  IMAD.MOV.U32 R10, RZ, RZ, R188 ;  /* 0x000000ffff0a7224 */ /* 0x000fe200078e00bc */
[----:B------:R-:W-:Y:S01]  /*e690*/  LOP3.LUT R5, R5, R26, R191, 0x96, !PT ;  /* 0x0000001a05057212 */ /* 0x000fe200078e96bf */
[----:B------:R-:W-:-:S07]  /*e6a0*/  IMAD.MOV.U32 R26, RZ, RZ, RZ ;  /* 0x000000ffff1a7224 */ /* 0x000fce00078e00ff */
.L_x_9516:
[----:B------:R-:W-:Y:S05]  /*e6b0*/  BSYNC.RECONVERGENT B1 ;  /* 0x0000000000017941 */ /* 0x000fea0003800200 */
.L_x_9515:
        /* <DEDUP_REMOVED lines=10> */
[----:B------:R-:W-:-:S02]  /*e760*/  HADD2.F32 R7, -RZ, R124.H0_H0 ;  /* 0x2000007cff077230 */ /* 0x000fc40000004100 */
[----:B------:R-:W-:Y:S02]  /*e770*/  IMAD.MOV.U32 R27, RZ, RZ, 0x2 ;  /* 0x00000002ff1b7424 */ /* 0x000fe400078e00ff */
[----:B0-----:R-:W-:Y:S01]  /*e780*/  FMUL.FTZ R138, R138, R185 ;  /* 0x000000b98a8a7220 */ /* 0x001fe20000410000 */
[----:B-1----:R-:W-:-:S04]  /*e790*/  FSETP.GTU.FTZ.AND P0, PT, R14, R181, PT ;  /* 0x000000b50e00720b */ /* 0x002fc80003f1c000 */
[----:B------:R-:W-:Y:S02]  /*e7a0*/  FSEL R14, R138, RZ, !P0 ;  /* 0x000000ff8a0e7208 */ /* 0x000fe40004000000 */
[----:B------:R-:W-:-:S03]  /*e7b0*/  PLOP3.LUT P0, PT, P0, PT, PT, 0x8, 0x80 ;  /* 0x000000000080781c */ /* 0x000fc6000070e170 */
[----:B------:R-:W-:Y:S01]  /*e7c0*/  FADD.FTZ R14, R14, R7 ;  /* 0x000000070e0e7221 */ /* 0x000fe20000010000 */
        /* <DEDUP_REMOVED lines=11> */
.L_x_9522:
        /* <DEDUP_REMOVED lines=13> */
.L_x_9524:
[----:B------:R-:W-:Y:S05]  /*e950*/  BSYNC.RECONVERGENT B2 ;  /* 0x0000000000027941 */ /* 0x000fea0003800200 */
.L_x_9523:
        /* <DEDUP_REMOVED lines=61> */
.L_x_9521:
[----:B------:R-:W-:Y:S05]  /*ed30*/  BSYNC.RECONVERGENT B1 ;  /* 0x0000000000017941 */ /* 0x000fea0003800200 */
.L_x_9520:
[----:B------:R-:W-:Y:S01]  /*ed40*/  I2FP.F32.U32 R7, R7 ;  /* 0x0000000700077245 */ /* 0x000fe20000201000 */
[----:B------:R-:W-:Y:S01]  /*ed50*/  HADD2.F32 R128, -RZ, R128.H1_H1 ;  /* 0x30000080ff807230 */ /* 0x000fe20000004100 */
[----:B------:R-:W-:Y:S01]  /*ed60*/  ISETP.NE.AND P1, PT, R27, 0x1, PT ;  /* 0x000000011b00780c */ /* 0x000fe20003f25270 */
[----:B------:R-:W-:Y:S01]  /*ed70*/  BSSY.RECONVERGENT B1, `(.L_x_9525) ;  /* 0x000005f000017945 */ /* 0x000fe20003800200 */
[----:B------:R-:W-:Y:S02]  /*ed80*/  HFMA2 R137, -RZ, RZ, 0, 1.1920928955078125e-07 ;  /* 0x00000002ff897431 */ /* 0x000fe400000001ff */
[----:B------:R-:W-:Y:S01]  /*ed90*/  FFMA.FTZ R26, R7, R174, 1.1641532182693481445e-10 ;  /* 0x2f000000071a7423 */ /* 0x000fe200000100ae */
[----:B------:R-:W-:Y:S01]  /*eda0*/  FMUL.FTZ R128, R128, R183 ;  /* 0x000000b780807220 */ /* 0x000fe20000410000 */
[----:B------:R-:W-:-:S03]  /*edb0*/  HADD2.F32 R7, -RZ, R124.H1_H1 ;  /* 0x3000007cff077230 */ /* 0x000fc60000004100 */
        /* <DEDUP_REMOVED lines=15> */
.L_x_9527:
        /* <DEDUP_REMOVED lines=13> */
.L_x_9529:
[----:B------:R-:W-:Y:S05]  /*ef80*/  BSYNC.RECONVERGENT B2 ;  /* 0x0000000000027941 */ /* 0x000fea0003800200 */
.L_x_9528:
[----:B------:R-:W-:Y:S01]  /*ef90*/  IMAD.WIDE.U32 R6, R0, -0x326172a9, RZ ;  /* 0xcd9e8d5700067825 */ /* 0x000fe200078e00ff */
[----:B------:R-:W-:-:S03]  /*efa0*/  LOP3.LUT R188, R9, R193, R187, 0x96, !PT ;  /* 0x000000c109bc7212 */ /* 0x000fc600078e96bb */
[----:B------:R-:W-:Y:S02]  /*efb0*/  HFMA2 R137, -RZ, RZ, 0, 0 ;  /* 0x00000000ff897431 */ /* 0x000fe400000001ff */
        /* <DEDUP_REMOVED lines=58> */
.L_x_9526:
[----:B------:R-:W-:Y:S05]  /*f360*/  BSYNC.RECONVERGENT B1 ;  /* 0x0000000000017941 */ /* 0x000fea0003800200 */
.L_x_9525:
        /* <DEDUP_REMOVED lines=23> */
.L_x_9532:
        /* <DEDUP_REMOVED lines=13> */
.L_x_9534:
[----:B------:R-:W-:Y:S05]  /*f5b0*/  BSYNC.RECONVERGENT B2 ;  /* 0x0000000000027941 */ /* 0x000fea0003800200 */
.L_x_9533:
[----:B------:R-:W-:Y:S01]  /*f5c0*/  IMAD.WIDE.U32 R6, R0, -0x326172a9, RZ ;  /* 0xcd9e8d5700067825 */ /* 0x000fe200078e00ff */
[----:B------:R-:W-:Y:S02]  /*f5d0*/  LOP3.LUT R188, R9, R193, R187, 0x96, !PT ;  /* 0x000000c109bc7212 */ /* 0x000fe400078e96bb */
[----:B------:R-:W-:Y:S01]  /*f5e0*/  IADD3 R5, PT, PT, R186, -0x61c88647, RZ ;  /* 0x9e3779b9ba057810 */ /* 0x000fe20007ffe0ff */
[----:B------:R-:W-:Y:S01]  /*f5f0*/  IMAD.MOV.U32 R138, RZ, RZ, RZ ;  /* 0x000000ffff8a7224 */ /* 0x000fe200078e00ff */
        /* <DEDUP_REMOVED lines=56> */
[----:B------:R-:W-:-:S07]  /*f980*/  MOV R190, R188 ;  /* 0x000000bc00be7202 */ /* 0x000fce0000000f00 */
.L_x_9531:
[----:B------:R-:W-:Y:S05]  /*f990*/  BSYNC.RECONVERGENT B1 ;  /* 0x0000000000017941 */ /* 0x000fea0003800200 */
.L_x_9530:
[----:B------:R-:W-:Y:S01]  /*f9a0*/  I2FP.F32.U32 R7, R7 ;  /* 0x0000000700077245 */ /* 0x000fe20000201000 */
[----:B------:R-:W-:Y:S01]  /*f9b0*/  HADD2.F32 R128, -RZ, R129.H1_H1 ;  /* 0x30000081ff807230 */ /* 0x000fe20000004100 */
[----:B------:R-:W-:Y:S01]  /*f9c0*/  ISETP.NE.AND P3, PT, R138, 0x1, PT ;  /* 0x000000018a00780c */ /* 0x000fe20003f65270 */
[----:B------:R-:W-:Y:S01]  /*f9d0*/  HADD2.F32 R137, -RZ, R125.H1_H1 ;  /* 0x3000007dff897230 */ /* 0x000fe20000004100 */
        /* <DEDUP_REMOVED lines=19> */
.L_x_9537:
        /* <DEDUP_REMOVED lines=13> */
.L_x_9539:
[----:B------:R-:W-:Y:S05]  /*fbe0*/  BSYNC.RECONVERGENT B2 ;  /* 0x0000000000027941 */ /* 0x000fea0003800200 */
.L_x_9538:
        /* <DEDUP_REMOVED lines=61> */
.L_x_9536:
[----:B------:R-:W-:Y:S05]  /*ffc0*/  BSYNC.RECONVERGENT B1 ;  /* 0x0000000000017941 */ /* 0x000fea0003800200 */
.L_x_9535:
[----:B------:R-:W-:Y:S01]  /*ffd0*/  I2FP.F32.U32 R7, R7 ;  /* 0x0000000700077245 */ /* 0x000fe20000201000 */
[----:B------:R-:W-:Y:S01]  /*ffe0*/  HADD2.F32 R128, -RZ, R130.H0_H0 ;  /* 0x20000082ff807230 */ /* 0x000fe20000004100 */
[----:B------:R-:W-:Y:S01]  /*fff0*/  ISETP.NE.AND P4, PT, R125, 0x1, PT ;  /* 0x000000017d00780c */ /* 0x000fe20003f85270 */
[----:B------:R-:W-:Y:S02]  /*10000*/  BSSY.RECONVERGENT B1, `(.L_x_9540) ;  /* 0x000005f000017945 */ /* 0x000fe40003800200 */
[----:B------:R-:W-:Y:S01]  /*10010*/  FFMA.FTZ R124, R7, R174, 1.1641532182693481445e-10 ;  /* 0x2f000000077c7423 */ /* 0x000fe200000100ae */
[----:B------:R-:W-:Y:S01]  /*10020*/  FMUL.FTZ R128, R128, R183 ;  /* 0x000000b780807220 */ /* 0x000fe20000410000 */
[----:B------:R-:W-:-:S03]  /*10030*/  HADD2.F32 R7, -RZ, R126.H0_H0 ;  /* 0x2000007eff077230 */ /* 0x000fc60000004100 */
[----:B------:R-:W-:Y:S01]  /*10040*/  FMUL.FTZ R128, R128, R185 ;  /* 0x000000b980807220 */ /* 0x000fe20000410000 */
[----:B------:R-:W-:-:S04]  /*10050*/  FSETP.GTU.FTZ.AND P3, PT, R124, R181, PT ;  /* 0x000000b57c00720b */ /* 0x000fc80003f7c000 */
        /* <DEDUP_REMOVED lines=14> */
.L_x_9542:
        /* <DEDUP_REMOVED lines=13> */
.L_x_9544:
[----:B------:R-:W-:Y:S05]  /*10210*/  BSYNC.RECONVERGENT B2 ;  /* 0x0000000000027941 */ /* 0x000fea0003800200 */
.L_x_9543:
        /* <DEDUP_REMOVED lines=61> */
.L_x_9541:
[----:B------:R-:W-:Y:S05]  /*105f0*/  BSYNC.RECONVERGENT B1 ;  /* 0x0000000000017941 */ /* 0x000fea0003800200 */
.L_x_9540:
        /* <DEDUP_REMOVED lines=23> */
.L_x_9547:
        /* <DEDUP_REMOVED lines=13> */
.L_x_9549:
[----:B------:R-:W-:Y:S05]  /*10840*/  BSYNC.RECONVERGENT B2 ;  /* 0x0000000000027941 */ /* 0x000fea0003800200 */
.L_x_9548:
        /* <DEDUP_REMOVED lines=61> */
.L_x_9546:
[----:B------:R-:W-:Y:S05]  /*10c20*/  BSYNC.RECONVERGENT B1 ;  /* 0x0000000000017941 */ /* 0x000fea0003800200 */
.L_x_9545:
[----:B------:R-:W-:Y:S01]  /*10c30*/  I2FP.F32.U32 R7, R7 ;  /* 0x0000000700077245 */ /* 0x000fe20000201000 */
[----:B------:R-:W-:Y:S01]  /*10c40*/  HADD2.F32 R126, -RZ, R131.H0_H0 ;  /* 0x20000083ff7e7230 */ /* 0x000fe20000004100 */
[----:B------:R-:W-:Y:S01]  /*10c50*/  ISETP.NE.AND P6, PT, R129, 0x1, PT ;  /* 0x000000018100780c */ /* 0x000fe20003fc5270 */
[----:B------:R-:W-:Y:S01]  /*10c60*/  BSSY.RECONVERGENT B1, `(.L_x_9550) ;  /* 0x0000061000017945 */ /* 0x000fe20003800200 */
[----:B------:R-:W-:Y:S01]  /*10c70*/  MOV R125, R10 ;  /* 0x0000000a007d7202 */ /* 0x000fe20000000f00 */
        /* <DEDUP_REMOVED lines=18> */
.L_x_9552:
        /* <DEDUP_REMOVED lines=15> */
.L_x_9554:
[----:B------:R-:W-:Y:S05]  /*10e90*/  BSYNC.RECONVERGENT B2 ;  /* 0x0000000000027941 */ /* 0x000fea0003800200 */
.L_x_9553:
        /* <DEDUP_REMOVED lines=61> */
.L_x_9551:
[----:B------:R-:W-:Y:S05]  /*11270*/  BSYNC.RECONVERGENT B1 ;  /* 0x0000000000017941 */ /* 0x000fea0003800200 */
.L_x_9550:
[----:B------:R-:W-:Y:S01]  /*11280*/  I2FP.F32.U32 R125, R125 ;  /* 0x0000007d007d7245 */ /* 0x000fe20000201000 */
[----:B------:R-:W-:Y:S01]  /*11290*/  HADD2.F32 R124, -RZ, R131.H1_H1 ;  /* 0x30000083ff7c7230 */ /* 0x000fe20000004100 */
[----:B------:R-:W-:Y:S01]  /*112a0*/  F2FP.F16.F32.PACK_AB R126, R157, R138 ;  /* 0x0000008a9d7e723e */ /* 0x000fe200000000ff */
[----:B------:R-:W-:Y:S02]  /*112b0*/  HADD2.F32 R127, -RZ, R127.H1_H1 ;  /* 0x3000007fff7f7230 */ /* 0x000fe40000004100 */
[----:B------:R-:W-:Y:S01]  /*112c0*/  FFMA.FTZ R174, R125, R174, 1.1641532182693481445e-10 ;  /* 0x2f0000007dae7423 */ /* 0x000fe200000100ae */
[----:B------:R-:W-:Y:S01]  /*112d0*/  FMUL.FTZ R124, R124, R183 ;  /* 0x000000b77c7c7220 */ /* 0x000fe20000410000 */
[----:B------:R-:W-:-:S03]  /*112e0*/  F2FP.F16.F32.PACK_AB R125, R137, R27 ;  /* 0x0000001b897d723e */ /* 0x000fc600000000ff */
[----:B------:R-:W-:Y:S01]  /*112f0*/  FMUL.FTZ R124, R124, R185 ;  /* 0x000000b97c7c7220 */ /* 0x000fe20000410000 */
[----:B------:R-:W-:-:S04]  /*11300*/  FSETP.GTU.FTZ.AND P6, PT, R174, R181, PT ;  /* 0x000000b5ae00720b */ /* 0x000fc80003fdc000 */
[----:B------:R-:W-:Y:S02]  /*11310*/  FSEL R124, R124, RZ, !P6 ;  /* 0x000000ff7c7c7208 */ /* 0x000fe40007000000 */
[----:B------:R-:W-:-:S03]  /*11320*/  PLOP3.LUT P6, PT, P6, PT, PT, 0x8, 0x80 ;  /* 0x000000000080781c */ /* 0x000fc600037ce170 */
[----:B------:R-:W-:Y:S01]  /*11330*/  FADD.FTZ R174, R124, R127 ;  /* 0x0000007f7cae7221 */ /* 0x000fe20000010000 */
[----:B------:R-:W-:-:S04]  /*11340*/  F2FP.F16.F32.PACK_AB R124, R26, R14 ;  /* 0x0000000e1a7c723e */ /* 0x000fc800000000ff */
[----:B------:R-:W-:Y:S01]  /*11350*/  F2FP.F16.F32.PACK_AB R127, R174, R158 ;  /* 0x0000009eae7f723e */ /* 0x000fe200000000ff */
[----:B------:R-:W-:Y:S06]  /*11360*/  BRA `(.L_x_9555) ;  /* 0x0000003000547947 */ /* 0x000fec0003800000 */
.L_x_9514:
        /* <DEDUP_REMOVED lines=16> */
.L_x_9558:
        /* <DEDUP_REMOVED lines=13> */
.L_x_9560:
[----:B------:R-:W-:Y:S05]  /*11540*/  BSYNC.RECONVERGENT B2 ;  /* 0x0000000000027941 */ /* 0x000fea0003800200 */
.L_x_9559:
[----:B------:R-:W-:Y:S01]  /*11550*/  IMAD.WIDE.U32 R6, R0, -0x326172a9, RZ ;  /* 0xcd9e8d5700067825 */ /* 0x000fe200078e00ff */
[----:B------:R-:W-:Y:S02]  /*11560*/  LOP3.LUT R124, R9, R27, R187, 0x96, !PT ;  /* 0x0000001b097c7212 */ /* 0x000fe400078e96bb */
[----:B------:R-:W-:Y:S01]  /*11570*/  IADD3 R5, PT, PT, R186, -0x61c88647, RZ ;  /* 0x9e3779b9ba057810 */ /* 0x000fe20007ffe0ff */
[----:B------:R-:W-:Y:S01]  /*11580*/  IMAD.MOV.U32 R14, RZ, RZ, R181 ;  /* 0x000000ffff0e7224 */ /* 0x000fe200078e00b5 */
        /* <DEDUP_REMOVED lines=49> */
[----:B------:R-:W-:Y:S01]  /*118a0*/  IMAD.WIDE.U32 R124, R125, -0x326172a9, RZ ;  /* 0xcd9e8d577d7c7825 */ /* 0x000fe200078e00ff */
[----:B------:R-:W-:-:S03]  /*118b0*/  IADD3 R7, PT, PT, R186, -0x700cb87f, RZ ;  /* 0x8ff34781ba077810 */ /* 0x000fc60007ffe0ff */
[----:B------:R-:W-:Y:S01]  /*118c0*/  IMAD.WIDE.U32 R190, R5, -0x2daee0ad, RZ ;  /* 0xd2511f5305be7825 */ /* 0x000fe200078e00ff */
[----:B------:R-:W-:Y:S02]  /*118d0*/  LOP3.LUT R6, R7, R6, R125, 0x96, !PT ;  /* 0x0000000607067212 */ /* 0x000fe400078e967d */
[----:B------:R-:W-:Y:S01]  /*118e0*/  MOV R10, R124 ;  /* 0x0000007c000a7202 */ /* 0x000fe20000000f00 */
[----:B------:R-:W-:-:S05]  /*118f0*/  VIADD R5, R187, 0x96a522ad ;  /* 0x96a522adbb057836 */ /* 0x000fca0000000000 */
[----:B------:R-:W-:-:S07]  /*11900*/  LOP3.LUT R5, R5, R26, R191, 0x96, !PT ;  /* 0x0000001a05057212 */ /* 0x000fce00078e96bf */
.L_x_9557:
[----:B------:R-:W-:Y:S05]  /*11910*/  BSYNC.RECONVERGENT B1 ;  /* 0x0000000000017941 */ /* 0x000fea0003800200 */
.L_x_9556:
        /* <DEDUP_REMOVED lines=10> */
[----:B------:R-:W-:-:S02]  /*119c0*/  HFMA2 R124, -RZ, RZ, 0, 1.1920928955078125e-07 ;  /* 0x00000002ff7c7431 */ /* 0x000fc400000001ff */
[----:B------:R-:W-:Y:S01]  /*119d0*/  IMAD.MOV.U32 R7, RZ, RZ, R10 ;  /* 0x000000ffff077224 */ /* 0x000fe200078e000a */
[----:B0-----:R-:W-:-:S04]  /*119e0*/  FSETP.GTU.FTZ.AND P0, PT, R14, R185, PT ;  /* 0x000000b90e00720b */ /* 0x001fc80003f1c000 */
        /* <DEDUP_REMOVED lines=13> */
.L_x_9563:
        /* <DEDUP_REMOVED lines=13> */
.L_x_9565:
[----:B------:R-:W-:Y:S05]  /*11b90*/  BSYNC.RECONVERGENT B2 ;  /* 0x0000000000027941 */ /* 0x000fea0003800200 */
.L_x_9564:
        /* <DEDUP_REMOVED lines=61> */
.L_x_9562:
[----:B------:R-:W-:Y:S05]  /*11f70*/  BSYNC.RECONVERGENT B1 ;  /* 0x0000000000017941 */ /* 0x000fea0003800200 */
.L_x_9561:
        /* <DEDUP_REMOVED lines=21> */
.L_x_9568:
        /* <DEDUP_REMOVED lines=13> */
.L_x_9570:
[----:B------:R-:W-:Y:S05]  /*121a0*/  BSYNC.RECONVERGENT B2 ;  /* 0x0000000000027941 */ /* 0x000fea0003800200 */
.L_x_9569:
        /* <DEDUP_REMOVED lines=61> */
.L_x_9567:
[----:B------:R-:W-:Y:S05]  /*12580*/  BSYNC.RECONVERGENT B1 ;  /* 0x0000000000017941 */ /* 0x000fea0003800200 */
.L_x_9566:
        /* <DEDUP_REMOVED lines=21> */
.L_x_9573:
        /* <DEDUP_REMOVED lines=13> */
.L_x_9575:
[----:B------:R-:W-:Y:S05]  /*127b0*/  BSYNC.RECONVERGENT B2 ;  /* 0x0000000000027941 */ /* 0x000fea0003800200 */
.L_x_9574:
        /* <DEDUP_REMOVED lines=61> */
.L_x_9572:
[----:B------:R-:W-:Y:S05]  /*12b90*/  BSYNC.RECONVERGENT B1 ;  /* 0x0000000000017941 */ /* 0x000fea0003800200 */
.L_x_9571:
        /* <DEDUP_REMOVED lines=21> */
.L_x_9578:
        /* <DEDUP_REMOVED lines=13> */
.L_x_9580:
[----:B------:R-:W-:Y:S05]  /*12dc0*/  BSYNC.RECONVERGENT B2 ;  /* 0x0000000000027941 */ /* 0x000fea0003800200 */
.L_x_9579:
        /* <DEDUP_REMOVED lines=61> */
.L_x_9577:
[----:B------:R-:W-:Y:S05]  /*131a0*/  BSYNC.RECONVERGENT B1 ;  /* 0x0000000000017941 */ /* 0x000fea0003800200 */
.L_x_9576:
[----:B------:R-:W-:Y:S01]  /*131b0*/  I2FP.F32.U32 R7, R7 ;  /* 0x0000000700077245 */ /* 0x000fe20000201000 */
[----:B------:R-:W-:Y:S01]  /*131c0*/  HADD2.F32 R126, -RZ, R130.H0_H0 ;  /* 0x20000082ff7e7230 */ /* 0x000fe20000004100 */
[----:B------:R-:W-:Y:S01]  /*131d0*/  ISETP.NE.AND P4, PT, R125, 0x1, PT ;  /* 0x000000017d00780c */ /* 0x000fe20003f85270 */
[----:B------:R-:W-:Y:S02]  /*131e0*/  BSSY.RECONVERGENT B1, `(.L_x_9581) ;  /* 0x000005d000017945 */ /* 0x000fe40003800200 */
[----:B------:R-:W-:Y:S01]  /*131f0*/  FFMA.FTZ R124, R7, R174, 1.1641532182693481445e-10 ;  /* 0x2f000000077c7423 */ /* 0x000fe200000100ae */
[----:B------:R-:W-:Y:S01]  /*13200*/  FMUL.FTZ R126, R126, R183 ;  /* 0x000000b77e7e7220 */ /* 0x000fe20000410000 */
[----:B------:R-:W-:-:S03]  /*13210*/  IMAD.MOV.U32 R7, RZ, RZ, R10 ;  /* 0x000000ffff077224 */ /* 0x000fc600078e000a */
        /* <DEDUP_REMOVED lines=14> */
.L_x_9583:
        /* <DEDUP_REMOVED lines=13> */
.L_x_9585:
[----:B------:R-:W-:Y:S05]  /*133d0*/  BSYNC.RECONVERGENT B2 ;  /* 0x0000000000027941 */ /* 0x000fea0003800200 */
.L_x_9584:
        /* <DEDUP_REMOVED lines=61> */
.L_x_9582:
[----:B------:R-:W-:Y:S05]  /*137b0*/  BSYNC.RECONVERGENT B1 ;  /* 0x0000000000017941 */ /* 0x000fea0003800200 */
.L_x_9581:
        /* <DEDUP_REMOVED lines=21> */
.L_x_9588:
        /* <DEDUP_REMOVED lines=13> */
.L_x_9590:
[----:B------:R-:W-:Y:S05]  /*139e0*/  BSYNC.RECONVERGENT B2 ;  /* 0x0000000000027941 */ /* 0x000fea0003800200 */
.L_x_9589:
        /* <DEDUP_REMOVED lines=61> */
.L_x_9587:
[----:B------:R-:W-:Y:S05]  /*13dc0*/  BSYNC.RECONVERGENT B1 ;  /* 0x0000000000017941 */ /* 0x000fea0003800200 */
.L_x_9586:
[----:B------:R-:W-:Y:S01]  /*13dd0*/  I2FP.F32.U32 R7, R7 ;  /* 0x0000000700077245 */ /* 0x000fe20000201000 */
[----:B------:R-:W-:Y:S01]  /*13de0*/  HADD2.F32 R126, -RZ, R131.H0_H0 ;  /* 0x20000083ff7e7230 */ /* 0x000fe20000004100 */
        /* <DEDUP_REMOVED lines=19> */
.L_x_9593:
        /* <DEDUP_REMOVED lines=15> */
.L_x_9595:
[----:B------:R-:W-:Y:S05]  /*14010*/  BSYNC.RECONVERGENT B2 ;  /* 0x0000000000027941 */ /* 0x000fea0003800200 */
.L_x_9594:
        /* <DEDUP_REMOVED lines=61> */
.L_x_9592:
[----:B------:R-:W-:Y:S05]  /*143f0*/  BSYNC.RECONVERGENT B1 ;  /* 0x0000000000017941 */ /* 0x000fea0003800200 */
.L_x_9591:
[----:B------:R-:W-:Y:S01]  /*14400*/  I2FP.F32.U32 R125, R125 ;  /* 0x0000007d007d7245 */ /* 0x000fe20000201000 */
[----:B------:R-:W-:Y:S01]  /*14410*/  HADD2.F32 R124, -RZ, R131.H1_H1 ;  /* 0x30000083ff7c7230 */ /* 0x000fe20000004100 */
[----:B------:R-:W-:-:S03]  /*14420*/  F2FP.F16.F32.PACK_AB R126, R157, R138 ;  /* 0x0000008a9d7e723e */ /* 0x000fc600000000ff */
[----:B------:R-:W-:Y:S01]  /*14430*/  FFMA.FTZ R174, R125, R174, 1.1641532182693481445e-10 ;  /* 0x2f0000007dae7423 */ /* 0x000fe200000100ae */
[----:B------:R-:W-:Y:S01]  /*14440*/  FMUL.FTZ R124, R124, R183 ;  /* 0x000000b77c7c7220 */ /* 0x000fe20000410000 */
[----:B------:R-:W-:-:S03]  /*14450*/  F2FP.F16.F32.PACK_AB R125, R137, R27 ;  /* 0x0000001b897d723e */ /* 0x000fc600000000ff */
[----:B------:R-:W-:Y:S01]  /*14460*/  FMUL.FTZ R124, R124, R181 ;  /* 0x000000b57c7c7220 */ /* 0x000fe20000410000 */
[----:B------:R-:W-:-:S04]  /*14470*/  FSETP.GTU.FTZ.AND P6, PT, R174, R185, PT ;  /* 0x000000b9ae00720b */ /* 0x000fc80003fdc000 */
[----:B------:R-:W-:Y:S02]  /*14480*/  FSEL R174, R124, RZ, !P6 ;  /* 0x000000ff7cae7208 */ /* 0x000fe40007000000 */
[----:B------:R-:W-:Y:S02]  /*14490*/  PLOP3.LUT P6, PT, P6, PT, PT, 0x8, 0x80 ;  /* 0x000000000080781c */ /* 0x000fe400037ce170 */
[----:B------:R-:W-:Y:S02]  /*144a0*/  F2FP.F16.F32.PACK_AB R124, R26, R14 ;  /* 0x0000000e1a7c723e */ /* 0x000fe400000000ff */
[----:B------:R-:W-:-:S09]  /*144b0*/  F2FP.F16.F32.PACK_AB R127, R174, R158 ;  /* 0x0000009eae7f723e */ /* 0x000fd200000000ff */
.L_x_9555:
        /* <DEDUP_REMOVED lines=21> */
.L_x_9513:
[----:B------:R-:W-:Y:S05]  /*14610*/  BSYNC.RECONVERGENT B0 ;  /* 0x0000000000007941 */ /* 0x000fea0003800200 */
.L_x_9512:
[----:B------:R-:W-:Y:S01]  /*14620*/  ISETP.GE.U32.AND P0, PT, R2, 0x80, PT ;  /* 0x000000800200780c */ /* 0x000fe20003f06070 */
[----:B------:R-:W-:Y:S01]  /*14630*/  BSSY.RECONVERGENT B0, `(.L_x_9596) ;  /* 0x000065d000007945 */ /* 0x000fe20003800200 */
[----:B------:R-:W-:-:S11]  /*14640*/  LOP3.LUT R11, R11, 0xffffefff, RZ, 0xc0, !PT ;  /* 0xffffefff0b0b7812 */ /* 0x000fd600078ec0ff */
[----:B------:R-:W-:Y:S01]  /*14650*/  @P0 LOP3.LUT R11, R11, 0x1000, RZ, 0xfc, !PT ;  /* 0x000010000b0b0812 */ /* 0x000fe200078efcff */
[----:B------:R-:W-:Y:S06]  /*14660*/  @!P0 BRA `(.L_x_9597) ;  /* 0x0000006400648947 */ /* 0x000fec0003800000 */
[----:B0-23--:R-:W0:Y:S02]  /*14670*/  LDC.64 R128, c[0x0][0x390] ;  /* 0x0000e400ff807b82 */ /* 0x00de240000000a00 */
        /* <DEDUP_REMOVED lines=24> */
.L_x_9601:
        /* <DEDUP_REMOVED lines=13> */
.L_x_9603:
[----:B------:R-:W-:Y:S05]  /*148d0*/  BSYNC.RECONVERGENT B2 ;  /* 0x0000000000027941 */ /* 0x000fea0003800200 */
.L_x_9602:
        /* <DEDUP_REMOVED lines=52> */
[----:B------:R-:W-:Y:S01]  /*14c20*/  IMAD.WIDE.U32 R188, R15, -0x326172a9, RZ ;  /* 0xcd9e8d570fbc7825 */ /* 0x000fe200078e00ff */
[----:B------:R-:W-:-:S03]  /*14c30*/  MOV R15, R181 ;  /* 0x000000b5000f7202 */ /* 0x000fc60000000f00 */
[----:B------:R-:W-:Y:S01]  /*14c40*/  IMAD.WIDE.U32 R190, R5, -0x2daee0ad, RZ ;  /* 0xd2511f5305be7825 */ /* 0x000fe200078e00ff */
[----:B------:R-:W-:Y:S02]  /*14c50*/  IADD3 R5, PT, PT, R187, -0x695add53, RZ ;  /* 0x96a522adbb057810 */ /* 0x000fe40007ffe0ff */
[----:B------:R-:W-:Y:S01]  /*14c60*/  LOP3.LUT R6, R7, R6, R189, 0x96, !PT ;  /* 0x0000000607067212 */ /* 0x000fe200078e96bd */
[----:B------:R-:W-:Y:S01]  /*14c70*/  IMAD.MOV.U32 R10, RZ, RZ, R188 ;  /* 0x000000ffff0a7224 */ /* 0x000fe200078e00bc */
[----:B------:R-:W-:Y:S01]  /*14c80*/  LOP3.LUT R5, R5, R28, R191, 0x96, !PT ;  /* 0x0000001c05057212 */ /* 0x000fe200078e96bf */
[----:B------:R-:W-:-:S07]  /*14c90*/  IMAD.MOV.U32 R28, RZ, RZ, RZ ;  /* 0x000000ffff1c7224 */ /* 0x000fce00078e00ff */
.L_x_9600:
[----:B------:R-:W-:Y:S05]  /*14ca0*/  BSYNC.RECONVERGENT B1 ;  /* 0x0000000000017941 */ /* 0x000fea0003800200 */
.L_x_9599:
        /* <DEDUP_REMOVED lines=10> */
[----:B------:R-:W-:Y:S01]  /*14d50*/  IMAD.MOV.U32 R29, RZ, RZ, 0x2 ;  /* 0x00000002ff1d7424 */ /* 0x000fe200078e00ff */
[----:B------:R-:W-:-:S02]  /*14d60*/  MOV R7, R10 ;  /* 0x0000000a00077202 */ /* 0x000fc40000000f00 */
        /* <DEDUP_REMOVED lines=16> */
.L_x_9606:
        /* <DEDUP_REMOVED lines=13> */
.L_x_9608:
[----:B------:R-:W-:Y:S05]  /*14f40*/  BSYNC.RECONVERGENT B2 ;  /* 0x0000000000027941 */ /* 0x000fea0003800200 */
.L_x_9607:
        /* <DEDUP_REMOVED lines=61> */
.L_x_9605:
[----:B------:R-:W-:Y:S05]  /*15320*/  BSYNC.RECONVERGENT B1 ;  /* 0x0000000000017941 */ /* 0x000fea0003800200 */
.L_x_9604:
        /* <DEDUP_REMOVED lines=23> */
.L_x_9611:
        /* <DEDUP_REMOVED lines=13> */
.L_x_9613:
[----:B------:R-:W-:Y:S05]  /*15570*/  BSYNC.RECONVERGENT B2 ;  /* 0x0000000000027941 */ /* 0x000fea0003800200 */
.L_x_9612:
        /* <DEDUP_REMOVED lines=61> */
.L_x_9610:
[----:B------:R-:W-:Y:S05]  /*15950*/  BSYNC.RECONVERGENT B1 ;  /* 0x0000000000017941 */ /* 0x000fea0003800200 */
.L_x_9609:
[----:B------:R-:W-:Y:S01]  /*15960*/  I2FP.F32.U32 R124, R7 ;  /* 0x00000007007c7245 */ /* 0x000fe20000201000 */
[----:B------:R-:W-:Y:S01]  /*15970*/  HADD2.F32 R128, -RZ, R129.H0_H0 ;  /* 0x20000081ff807230 */ /* 0x000fe20000004100 */
[----:B------:R-:W-:Y:S01]  /*15980*/  ISETP.NE.AND P2, PT, R139, 0x1, PT ;  /* 0x000000018b00780c */ /* 0x000fe20003f45270 */
[----:B------:R-:W-:Y:S01]  /*15990*/  HADD2.F32 R140, -RZ, R125.H0_H0 ;  /* 0x2000007dff8c7230 */ /* 0x000fe20000004100 */
[----:B------:R-:W-:Y:S01]  /*159a0*/  BSSY.RECONVERGENT B1, `(.L_x_9614) ;  /* 0x000005e000017945 */ /* 0x000fe20003800200 */
[----:B------:R-:W-:Y:S01]  /*159b0*/  FFMA.FTZ R124, R124, R175, 1.1641532182693481445e-10 ;  /* 0x2f0000007c7c7423 */ /* 0x000fe200000100af */
[----:B------:R-:W-:Y:S01]  /*159c0*/  FMUL.FTZ R128, R128, R183 ;  /* 0x000000b780807220 */ /* 0x000fe20000410000 */
[----:B------:R-:W-:-:S03]  /*159d0*/  MOV R7, R10 ;  /* 0x0000000a00077202 */ /* 0x000fc60000000f00 */
        /* <DEDUP_REMOVED lines=15> */
.L_x_9616:
        /* <DEDUP_REMOVED lines=13> */
.L_x_9618:
[----:B------:R-:W-:Y:S05]  /*15ba0*/  BSYNC.RECONVERGENT B2 ;  /* 0x0000000000027941 */ /* 0x000fea0003800200 */
.L_x_9617:
        /* <DEDUP_REMOVED lines=61> */
.L_x_9615:
[----:B------:R-:W-:Y:S05]  /*15f80*/  BSYNC.RECONVERGENT B1 ;  /* 0x0000000000017941 */ /* 0x000fea0003800200 */
.L_x_9614:
        /* <DEDUP_REMOVED lines=23> */
.L_x_9621:
        /* <DEDUP_REMOVED lines=13> */
.L_x_9623:
[----:B------:R-:W-:Y:S05]  /*161d0*/  BSYNC.RECONVERGENT B2 ;  /* 0x0000000000027941 */ /* 0x000fea0003800200 */
.L_x_9622:
        /* <DEDUP_REMOVED lines=61> */
.L_x_9620:
[----:B------:R-:W-:Y:S05]  /*165b0*/  BSYNC.RECONVERGENT B1 ;  /* 0x0000000000017941 */ /* 0x000fea0003800200 */
.L_x_9619:
        /* <DEDUP_REMOVED lines=23> */
.L_x_9626:
        /* <DEDUP_REMOVED lines=13> */
.L_x_9628:
[----:B------:R-:W-:Y:S05]  /*16800*/  BSYNC.RECONVERGENT B2 ;  /* 0x0000000000027941 */ /* 0x000fea0003800200 */
.L_x_9627:
        /* <DEDUP_REMOVED lines=61> */
.L_x_9625:
[----:B------:R-:W-:Y:S05]  /*16be0*/  BSYNC.RECONVERGENT B1 ;  /* 0x0000000000017941 */ /* 0x000fea0003800200 */
.L_x_9624:
        /* <DEDUP_REMOVED lines=23> */
.L_x_9631:
        /* <DEDUP_REMOVED lines=13> */
.L_x_9633:
[----:B------:R-:W-:Y:S05]  /*16e30*/  BSYNC.RECONVERGENT B2 ;  /* 0x0000000000027941 */ /* 0x000fea0003800200 */
.L_x_9632:
        /* <DEDUP_REMOVED lines=61> */
.L_x_9630:
[----:B------:R-:W-:Y:S05]  /*17210*/  BSYNC.RECONVERGENT B1 ;  /* 0x0000000000017941 */ /* 0x000fea0003800200 */
.L_x_9629:
        /* <DEDUP_REMOVED lines=23> */
.L_x_9636:
        /* <DEDUP_REMOVED lines=15> */
.L_x_9638:
[----:B------:R-:W-:Y:S05]  /*17480*/  BSYNC.RECONVERGENT B2 ;  /* 0x0000000000027941 */ /* 0x000fea0003800200 */
.L_x_9637:
        /* <DEDUP_REMOVED lines=61> */
.L_x_9635:
[----:B------:R-:W-:Y:S05]  /*17860*/  BSYNC.RECONVERGENT B1 ;  /* 0x0000000000017941 */ /* 0x000fea0003800200 */
.L_x_9634:
        /* <DEDUP_REMOVED lines=15> */
.L_x_9598:
        /* <DEDUP_REMOVED lines=16> */
.L_x_9642:
        /* <DEDUP_REMOVED lines=13> */
.L_x_9644:
[----:B------:R-:W-:Y:S05]  /*17b30*/  BSYNC.RECONVERGENT B2 ;  /* 0x0000000000027941 */ /* 0x000fea0003800200 */
.L_x_9643:
        /* <DEDUP_REMOVED lines=57> */
[----:B------:R-:W-:Y:S02]  /*17ed0*/  VIADD R5, R187, 0x96a522ad ;  /* 0x96a522adbb057836 */ /* 0x000fe40000000000 */
[----:B------:R-:W-:-:S03]  /*17ee0*/  IMAD.MOV.U32 R15, RZ, RZ, R181 ;  /* 0x000000ffff0f7224 */ /* 0x000fc600078e00b5 */
[----:B------:R-:W-:-:S07]  /*17ef0*/  LOP3.LUT R5, R5, R28, R191, 0x96, !PT ;  /* 0x0000001c05057212 */ /* 0x000fce00078e96bf */
.L_x_9641:
[----:B------:R-:W-:Y:S05]  /*17f00*/  BSYNC.RECONVERGENT B1 ;  /* 0x0000000000017941 */ /* 0x000fea0003800200 */
.L_x_9640:
        /* <DEDUP_REMOVED lines=10> */
[----:B------:R-:W-:-:S02]  /*17fb0*/  IMAD.MOV.U32 R7, RZ, RZ, R10 ;  /* 0x000000ffff077224 */ /* 0x000fc400078e000a */
[----:B0-----:R-:W-:Y:S01]  /*17fc0*/  FMUL.FTZ R15, R124, R185 ;  /* 0x000000b97c0f7220 */ /* 0x001fe20000410000 */
[----:B------:R-:W-:Y:S01]  /*17fd0*/  HFMA2 R124, -RZ, RZ, 0, 1.1920928955078125e-07 ;  /* 0x00000002ff7c7431 */ /* 0x000fe200000001ff */
[----:B-1----:R-:W-:-:S04]  /*17fe0*/  FSETP.GTU.FTZ.AND P1, PT, R28, R181, PT ;  /* 0x000000b51c00720b */ /* 0x002fc80003f3c000 */
[----:B------:R-:W-:Y:S02]  /*17ff0*/  FSEL R15, R15, RZ, !P1 ;  /* 0x000000ff0f0f7208 */ /* 0x000fe40004800000 */
[----:B------:R-:W-:-:S13]  /*18000*/  PLOP3.LUT P1, PT, P1, PT, PT, 0x8, 0x80 ;  /* 0x000000000080781c */ /* 0x000fda0000f2e170 */
        /* <DEDUP_REMOVED lines=10> */
.L_x_9647:
        /* <DEDUP_REMOVED lines=13> */
.L_x_9649:
[----:B------:R-:W-:Y:S05]  /*18180*/  BSYNC.RECONVERGENT B2 ;  /* 0x0000000000027941 */ /* 0x000fea0003800200 */
.L_x_9648:
        /* <DEDUP_REMOVED lines=61> */
.L_x_9646:
[----:B------:R-:W-:Y:S05]  /*18560*/  BSYNC.RECONVERGENT B1 ;  /* 0x0000000000017941 */ /* 0x000fea0003800200 */
.L_x_9645:
        /* <DEDUP_REMOVED lines=21> */
.L_x_9652:
        /* <DEDUP_REMOVED lines=13> */
.L_x_9654:
[----:B------:R-:W-:Y:S05]  /*18790*/  BSYNC.RECONVERGENT B2 ;  /* 0x0000000000027941 */ /* 0x000fea0003800200 */
.L_x_9653:
        /* <DEDUP_REMOVED lines=61> */
.L_x_9651:
[----:B------:R-:W-:Y:S05]  /*18b70*/  BSYNC.RECONVERGENT B1 ;  /* 0x0000000000017941 */ /* 0x000fea0003800200 */
.L_x_9650:
        /* <DEDUP_REMOVED lines=21> */
.L_x_9657:
        /* <DEDUP_REMOVED lines=13> */
.L_x_9659:
[----:B------:R-:W-:Y:S05]  /*18da0*/  BSYNC.RECONVERGENT B2 ;  /* 0x0000000000027941 */ /* 0x000fea0003800200 */
.L_x_9658:
        /* <DEDUP_REMOVED lines=61> */
.L_x_9656:
[----:B------:R-:W-:Y:S05]  /*19180*/  BSYNC.RECONVERGENT B1 ;  /* 0x0000000000017941 */ /* 0x000fea0003800200 */
.L_x_9655:
        /* <DEDUP_REMOVED lines=21> */
.L_x_9662:
        /* <DEDUP_REMOVED lines=13> */
.L_x_9664:
[----:B------:R-:W-:Y:S05]  /*193b0*/  BSYNC.RECONVERGENT B2 ;  /* 0x0000000000027941 */ /* 0x000fea0003800200 */
.L_x_9663:
        /* <DEDUP_REMOVED lines=61> */
.L_x_9661:
[----:B------:R-:W-:Y:S05]  /*19790*/  BSYNC.RECONVERGENT B1 ;  /* 0x0000000000017941 */ /* 0x000fea0003800200 */
.L_x_9660:
        /* <DEDUP_REMOVED lines=21> */
.L_x_9667:
        /* <DEDUP_REMOVED lines=13> */
.L_x_9669:
[----:B------:R-:W-:Y:S05]  /*199c0*/  BSYNC.RECONVERGENT B2 ;  /* 0x0000000000027941 */ /* 0x000fea0003800200 */
.L_x_9668:
        /* <DEDUP_REMOVED lines=61> */
.L_x_9666:
[----:B------:R-:W-:Y:S05]  /*19da0*/  BSYNC.RECONVERGENT B1 ;  /* 0x0000000000017941 */ /* 0x000fea0003800200 */
.L_x_9665:
        /* <DEDUP_REMOVED lines=21> */
.L_x_9672:
        /* <DEDUP_REMOVED lines=13> */
.L_x_9674:
[----:B------:R-:W-:Y:S05]  /*19fd0*/  BSYNC.RECONVERGENT B2 ;  /* 0x0000000000027941 */ /* 0x000fea0003800200 */
.L_x_9673:
        /* <DEDUP_REMOVED lines=61> */
.L_x_9671:
[----:B------:R-:W-:Y:S05]  /*1a3b0*/  BSYNC.RECONVERGENT B1 ;  /* 0x0000000000017941 */ /* 0x000fea0003800200 */
.L_x_9670:
        /* <DEDUP_REMOVED lines=21> */
.L_x_9677:
        /* <DEDUP_REMOVED lines=15> */
.L_x_9679:
[----:B------:R-:W-:Y:S05]  /*1a600*/  BSYNC.RECONVERGENT B2 ;  /* 0x0000000000027941 */ /* 0x000fea0003800200 */
.L_x_9678:
        /* <DEDUP_REMOVED lines=61> */
.L_x_9676:
[----:B------:R-:W-:Y:S05]  /*1a9e0*/  BSYNC.RECONVERGENT B1 ;  /* 0x0000000000017941 */ /* 0x000fea0003800200 */
.L_x_9675:
        /* <DEDUP_REMOVED lines=12> */
.L_x_9639:
[----:B------:R-:W0:Y:S01]  /*1aab0*/  LDC.64 R130, c[0x0][0x3a8] ;  /* 0x0000ea00ff827b82 */ /* 0x000e220000000a00 */
[----:B------:R-:W-:Y:S02]  /*1aac0*/  SEL R193, RZ, 0x1000000, !P6 ;  /* 0x01000000ffc17807 */ /* 0x000fe40007000000 */
[----:B------:R-:W-:Y:S02]  /*1aad0*/  SEL R185, RZ, 0x1000000, !P2 ;  /* 0x01000000ffb97807 */ /* 0x000fe40005000000 */
[----:B------:R-:W-:Y:S02]  /*1aae0*/  SEL R188, RZ, 0x10000, !P1 ;  /* 0x00010000ffbc7807 */ /* 0x000fe40004800000 */
[----:B------:R-:W-:Y:S01]  /*1aaf0*/  SEL R181, RZ, 0x100, !P0 ;  /* 0x00000100ffb57807 */ /* 0x000fe20004000000 */
[----:B------:R-:W1:Y:S01]  /*1ab00*/  LDC.64 R128, c[0x0][0x3b0] ;  /* 0x0000ec00ff807b82 */ /* 0x000e620000000a00 */
[----:B------:R-:W-:Y:S02]  /*1ab10*/  LOP3.LUT P6, RZ, R11, 0x2, RZ, 0xc0, !PT ;  /* 0x000000020bff7812 */ /* 0x000fe400078cc0ff */
[----:B------:R-:W-:-:S02]  /*1ab20*/  SEL R191, RZ, 0x10000, !P5 ;  /* 0x00010000ffbf7807 */ /* 0x000fc40006800000 */
[----:B------:R-:W-:Y:S02]  /*1ab30*/  SEL R192, RZ, 0x100, !P4 ;  /* 0x00000100ffc07807 */ /* 0x000fe40006000000 */
[----:B------:R-:W-:Y:S02]  /*1ab40*/  LOP3.LUT R181, R181, R185, R188, 0xfe, !PT ;  /* 0x000000b9b5b57212 */ /* 0x000fe400078efebc */
[----:B------:R-:W-:Y:S02]  /*1ab50*/  SEL R189, RZ, 0x1, !P3 ;  /* 0x00000001ffbd7807 */ /* 0x000fe40005800000 */
[----:B------:R-:W-:Y:S02]  /*1ab60*/  LOP3.LUT R192, R192, R193, R191, 0xfe, !PT ;  /* 0x000000c1c0c07212 */ /* 0x000fe400078efebf */
        /* <DEDUP_REMOVED lines=9> */
.L_x_9597:
[----:B------:R-:W-:Y:S05]  /*1ac00*/  BSYNC.RECONVERGENT B0 ;  /* 0x0000000000007941 */ /* 0x000fea0003800200 */
.L_x_9596:
[----:B------:R-:W-:Y:S01]  /*1ac10*/  ISETP.GE.U32.AND P0, PT, R2, 0xa0, PT ;  /* 0x000000a00200780c */ /* 0x000fe20003f06070 */
[----:B------:R-:W-:Y:S01]  /*1ac20*/  BSSY.RECONVERGENT B0, `(.L_x_9680) ;  /* 0x000065d000007945 */ /* 0x000fe20003800200 */
[----:B------:R-:W-:-:S11]  /*1ac30*/  LOP3.LUT R11, R11, 0xfffff7ff, RZ, 0xc0, !PT ;  /* 0xfffff7ff0b0b7812 */ /* 0x000fd600078ec0ff */
[----:B------:R-:W-:Y:S01]  /*1ac40*/  @P0 LOP3.LUT R11, R11, 0x800, RZ, 0xfc, !PT ;  /* 0x000008000b0b0812 */ /* 0x000fe200078efcff */
[----:B------:R-:W-:Y:S06]  /*1ac50*/  @!P0 BRA `(.L_x_9681) ;  /* 0x0000006400648947 */ /* 0x000fec0003800000 */
[----:B0-234-:R-:W0:Y:S02]  /*1ac60*/  LDC.64 R128, c[0x0][0x390] ;  /* 0x0000e400ff807b82 */ /* 0x01de240000000a00 */
        /* <DEDUP_REMOVED lines=24> */
.L_x_9685:
        /* <DEDUP_REMOVED lines=13> */
.L_x_9687:
[----:B------:R-:W-:Y:S05]  /*1aec0*/  BSYNC.RECONVERGENT B2 ;  /* 0x0000000000027941 */ /* 0x000fea0003800200 */
.L_x_9686:
        /* <DEDUP_REMOVED lines=60> */
.L_x_9684:
[----:B------:R-:W-:Y:S05]  /*1b290*/  BSYNC.RECONVERGENT B1 ;  /* 0x0000000000017941 */ /* 0x000fea0003800200 */
.L_x_9683:
[----:B------:R-:W0:Y:S01]  /*1b2a0*/  LDC R185, c[0x0][0x408] ;  /* 0x00010200ffb97b82 */ /* 0x000e220000000800 */
[----:B------:R-:W-:Y:S01]  /*1b2b0*/  I2FP.F32.U32 R7, R16 ;  /* 0x0000001000077245 */ /* 0x000fe20000201000 */
[----:B------:R-:W-:Y:S02]  /*1b2c0*/  HFMA2 R176, -RZ, RZ, 0.1171875, 0 ;  /* 0x2f800000ffb07431 */ /* 0x000fe400000001ff */
[----:B-----5:R-:W-:Y:S01]  /*1b2d0*/  HADD2.F32 R142, -RZ, R128.H0_H0 ;  /* 0x20000080ff8e7230 */ /* 0x020fe20000004100 */
[----:B------:R-:W-:Y:S01]  /*1b2e0*/  LOP3.LUT R11, R11, 0xfffffffd, RZ, 0xc0, !PT ;  /* 0xfffffffd0b0b7812 */ /* 0x000fe200078ec0ff */
[----:B------:R-:W-:Y:S01]  /*1b2f0*/  BSSY.RECONVERGENT B1, `(.L_x_9688) ;  /* 0x0000062000017945 */ /* 0x000fe20003800200 */
[----:B------:R-:W-:Y:S02]  /*1b300*/  IMAD.MOV.U32 R31, RZ, RZ, 0x2 ;  /* 0x00000002ff1f7424 */ /* 0x000fe400078e00ff */
[----:B------:R-:W-:Y:S01]  /*1b310*/  FFMA.FTZ R16, R7, R176, 1.1641532182693481445e-10 ;  /* 0x2f00000007107423 */ /* 0x000fe200000100b0 */
[----:B------:R-:W1:Y:S01]  /*1b320*/  LDC R181, c[0x0][0x404] ;  /* 0x00010100ffb57b82 */ /* 0x000e620000000800 */
[----:B------:R-:W-:Y:S01]  /*1b330*/  FMUL.FTZ R142, R142, R183 ;  /* 0x000000b78e8e7220 */ /* 0x000fe20000410000 */
[----:B------:R-:W-:-:S03]  /*1b340*/  HADD2.F32 R7, -RZ, R124.H0_H0 ;  /* 0x2000007cff077230 */ /* 0x000fc60000004100 */
[----:B0-----:R-:W-:Y:S01]  /*1b350*/  FMUL.FTZ R142, R142, R185 ;  /* 0x000000b98e8e7220 */ /* 0x001fe20000410000 */
[----:B-1----:R-:W-:-:S04]  /*1b360*/  FSETP.GTU.FTZ.AND P0, PT, R16, R181, PT ;  /* 0x000000b51000720b */ /* 0x002fc80003f1c000 */
[----:B------:R-:W-:Y:S02]  /*1b370*/  FSEL R16, R142, RZ, !P0 ;  /* 0x000000ff8e107208 */ /* 0x000fe40004000000 */
[----:B------:R-:W-:Y:S02]  /*1b380*/  PLOP3.LUT P1, PT, P0, PT, PT, 0x8, 0x80 ;  /* 0x000000000080781c */ /* 0x000fe4000072e170 */
[----:B------:R-:W-:Y:S01]  /*1b390*/  ISETP.NE.AND P0, PT, R30, 0x1, PT ;  /* 0x000000011e00780c */ /* 0x000fe20003f05270 */
[----:B------:R-:W-:Y:S01]  /*1b3a0*/  FADD.FTZ R16, R16, R7 ;  /* 0x0000000710107221 */ /* 0x000fe20000010000 */
[----:B------:R-:W-:-:S09]  /*1b3b0*/  MOV R7, R10 ;  /* 0x0000000a00077202 */ /* 0x000fd20000000f00 */
[----:B------:R-:W-:Y:S02]  /*1b3c0*/  @P1 LOP3.LUT R11, R11, 0x2, RZ, 0xfc, !PT ;  /* 0x000000020b0b1812 */ /* 0x000fe400078efcff */
        /* <DEDUP_REMOVED lines=9> */
.L_x_9690:
        /* <DEDUP_REMOVED lines=13> */
.L_x_9692:
[----:B------:R-:W-:Y:S05]  /*1b530*/  BSYNC.RECONVERGENT B2 ;  /* 0x0000000000027941 */ /* 0x000fea0003800200 */
.L_x_9691:
        /* <DEDUP_REMOVED lines=61> */
.L_x_9689:
[----:B------:R-:W-:Y:S05]  /*1b910*/  BSYNC.RECONVERGENT B1 ;  /* 0x0000000000017941 */ /* 0x000fea0003800200 */
.L_x_9688:
        /* <DEDUP_REMOVED lines=23> */
.L_x_9695:
        /* <DEDUP_REMOVED lines=13> */
.L_x_9697:
[----:B------:R-:W-:Y:S05]  /*1bb60*/  BSYNC.RECONVERGENT B2 ;  /* 0x0000000000027941 */ /* 0x000fea0003800200 */
.L_x_9696:
        /* <DEDUP_REMOVED lines=61> */
.L_x_9694:
[----:B------:R-:W-:Y:S05]  /*1bf40*/  BSYNC.RECONVERGENT B1 ;  /* 0x0000000000017941 */ /* 0x000fea0003800200 */
.L_x_9693:
        /* <DEDUP_REMOVED lines=23> */
.L_x_9700:
        /* <DEDUP_REMOVED lines=13> */
.L_x_9702:
[----:B------:R-:W-:Y:S05]  /*1c190*/  BSYNC.RECONVERGENT B2 ;  /* 0x0000000000027941 */ /* 0x000fea0003800200 */
.L_x_9701:
        /* <DEDUP_REMOVED lines=61> */
.L_x_9699:
[----:B------:R-:W-:Y:S05]  /*1c570*/  BSYNC.RECONVERGENT B1 ;  /* 0x0000000000017941 */ /* 0x000fea0003800200 */
.L_x_9698:
        /* <DEDUP_REMOVED lines=23> */
.L_x_9705:
        /* <DEDUP_REMOVED lines=13> */
.L_x_9707:
[----:B------:R-:W-:Y:S05]  /*1c7c0*/  BSYNC.RECONVERGENT B2 ;  /* 0x0000000000027941 */ /* 0x000fea0003800200 */
.L_x_9706:
        /* <DEDUP_REMOVED lines=61> */
.L_x_9704:
[----:B------:R-:W-:Y:S05]  /*1cba0*/  BSYNC.RECONVERGENT B1 ;  /* 0x0000000000017941 */ /* 0x000fea0003800200 */
.L_x_9703:
        /* <DEDUP_REMOVED lines=23> */
.L_x_9710:
        /* <DEDUP_REMOVED lines=13> */
.L_x_9712:
[----:B------:R-:W-:Y:S05]  /*1cdf0*/  BSYNC.RECONVERGENT B2 ;  /* 0x0000000000027941 */ /* 0x000fea0003800200 */
.L_x_9711:
        /* <DEDUP_REMOVED lines=61> */
.L_x_9709:
[----:B------:R-:W-:Y:S05]  /*1d1d0*/  BSYNC.RECONVERGENT B1 ;  /* 0x0000000000017941 */ /* 0x000fea0003800200 */
.L_x_9708:
        /* <DEDUP_REMOVED lines=23> */
.L_x_9715:
        /* <DEDUP_REMOVED lines=13> */
.L_x_9717:
[----:B------:R-:W-:Y:S05]  /*1d420*/  BSYNC.RECONVERGENT B2 ;  /* 0x0000000000027941 */ /* 0x000fea0003800200 */
.L_x_9716:
        /* <DEDUP_REMOVED lines=61> */
.L_x_9714:
[----:B------:R-:W-:Y:S05]  /*1d800*/  BSYNC.RECONVERGENT B1 ;  /* 0x0000000000017941 */ /* 0x000fea0003800200 */
.L_x_9713:
        /* <DEDUP_REMOVED lines=23> */
.L_x_9720:
        /* <DEDUP_REMOVED lines=15> */
.L_x_9722:
[----:B------:R-:W-:Y:S05]  /*1da70*/  BSYNC.RECONVERGENT B2 ;  /* 0x0000000000027941 */ /* 0x000fea0003800200 */
.L_x_9721:
        /* <DEDUP_REMOVED lines=61> */
.L_x_9719:
[----:B------:R-:W-:Y:S05]  /*1de50*/  BSYNC.RECONVERGENT B1 ;  /* 0x0000000000017941 */ /* 0x000fea0003800200 */
.L_x_9718:
        /* <DEDUP_REMOVED lines=15> */
.L_x_9682:
        /* <DEDUP_REMOVED lines=16> */
.L_x_9726:
        /* <DEDUP_REMOVED lines=13> */
.L_x_9728:
[----:B------:R-:W-:Y:S05]  /*1e120*/  BSYNC.RECONVERGENT B2 ;  /* 0x0000000000027941 */ /* 0x000fea0003800200 */
.L_x_9727:
        /* <DEDUP_REMOVED lines=60> */
.L_x_9725:
[----:B------:R-:W-:Y:S05]  /*1e4f0*/  BSYNC.RECONVERGENT B1 ;  /* 0x0000000000017941 */ /* 0x000fea0003800200 */
.L_x_9724:
[----:B------:R-:W0:Y:S01]  /*1e500*/  LDC R185, c[0x0][0x408] ;  /* 0x00010200ffb97b82 */ /* 0x000e220000000800 */
[----:B------:R-:W-:Y:S01]  /*1e510*/  I2FP.F32.U32 R7, R16 ;  /* 0x0000001000077245 */ /* 0x000fe20000201000 */
[----:B-----5:R-:W-:Y:S01]  /*1e520*/  HADD2.F32 R30, -RZ, R128.H0_H0 ;  /* 0x20000080ff1e7230 */ /* 0x020fe20000004100 */
[----:B------:R-:W-:Y:S01]  /*1e530*/  LOP3.LUT R11, R11, 0xfffffffd, RZ, 0xc0, !PT ;  /* 0xfffffffd0b0b7812 */ /* 0x000fe200078ec0ff */
[----:B------:R-:W-:Y:S01]  /*1e540*/  IMAD.MOV.U32 R176, RZ, RZ, 0x2f800000 ;  /* 0x2f800000ffb07424 */ /* 0x000fe200078e00ff */
[----:B------:R-:W-:Y:S01]  /*1e550*/  BSSY.RECONVERGENT B1, `(.L_x_9729) ;  /* 0x0000060000017945 */ /* 0x000fe20003800200 */
[----:B------:R-:W-:Y:S01]  /*1e560*/  MOV R124, 0x2 ;  /* 0x00000002007c7802 */ /* 0x000fe20000000f00 */
[----:B------:R-:W-:Y:S01]  /*1e570*/  FMUL.FTZ R30, R30, R183 ;  /* 0x000000b71e1e7220 */ /* 0x000fe20000410000 */
[----:B------:R-:W1:Y:S01]  /*1e580*/  LDC R181, c[0x0][0x404] ;  /* 0x00010100ffb57b82 */ /* 0x000e620000000800 */
[----:B------:R-:W-:Y:S01]  /*1e590*/  FFMA.FTZ R16, R7, R176, 1.1641532182693481445e-10 ;  /* 0x2f00000007107423 */ /* 0x000fe200000100b0 */
[----:B------:R-:W-:-:S02]  /*1e5a0*/  IMAD.MOV.U32 R7, RZ, RZ, R10 ;  /* 0x000000ffff077224 */ /* 0x000fc400078e000a */
[----:B0-----:R-:W-:Y:S02]  /*1e5b0*/  FMUL.FTZ R30, R30, R185 ;  /* 0x000000b91e1e7220 */ /* 0x001fe40000410000 */
[----:B-1----:R-:W-:-:S04]  /*1e5c0*/  FSETP.GTU.FTZ.AND P0, PT, R16, R181, PT ;  /* 0x000000b51000720b */ /* 0x002fc80003f1c000 */
[----:B------:R-:W-:Y:S02]  /*1e5d0*/  FSEL R16, R30, RZ, !P0 ;  /* 0x000000ff1e107208 */ /* 0x000fe40004000000 */
[----:B------:R-:W-:Y:S02]  /*1e5e0*/  PLOP3.LUT P1, PT, P0, PT, PT, 0x8, 0x80 ;  /* 0x000000000080781c */ /* 0x000fe4000072e170 */
[----:B------:R-:W-:-:S11]  /*1e5f0*/  ISETP.NE.AND P0, PT, R31, 0x1, PT ;  /* 0x000000011f00780c */ /* 0x000fd60003f05270 */
[----:B------:R-:W-:Y:S02]  /*1e600*/  @P1 LOP3.LUT R11, R11, 0x2, RZ, 0xfc, !PT ;  /* 0x000000020b0b1812 */ /* 0x000fe400078efcff */
        /* <DEDUP_REMOVED lines=9> */
.L_x_9731:
        /* <DEDUP_REMOVED lines=13> */
.L_x_9733:
[----:B------:R-:W-:Y:S05]  /*1e770*/  BSYNC.RECONVERGENT B2 ;  /* 0x0000000000027941 */ /* 0x000fea0003800200 */
.L_x_9732:
        /* <DEDUP_REMOVED lines=61> */
.L_x_9730:
[----:B------:R-:W-:Y:S05]  /*1eb50*/  BSYNC.RECONVERGENT B1 ;  /* 0x0000000000017941 */ /* 0x000fea0003800200 */
.L_x_9729:
        /* <DEDUP_REMOVED lines=21> */
.L_x_9736:
        /* <DEDUP_REMOVED lines=13> */
.L_x_9738:
[----:B------:R-:W-:Y:S05]  /*1ed80*/  BSYNC.RECONVERGENT B2 ;  /* 0x0000000000027941 */ /* 0x000fea0003800200 */
.L_x_9737:
        /* <DEDUP_REMOVED lines=61> */
.L_x_9735:
[----:B------:R-:W-:Y:S05]  /*1f160*/  BSYNC.RECONVERGENT B1 ;  /* 0x0000000000017941 */ /* 0x000fea0003800200 */
.L_x_9734:
        /* <DEDUP_REMOVED lines=21> */
.L_x_9741:
        /* <DEDUP_REMOVED lines=13> */
.L_x_9743:
[----:B------:R-:W-:Y:S05]  /*1f390*/  BSYNC.RECONVERGENT B2 ;  /* 0x0000000000027941 */ /* 0x000fea0003800200 */
.L_x_9742:
        /* <DEDUP_REMOVED lines=61> */
.L_x_9740:
[----:B------:R-:W-:Y:S05]  /*1f770*/  BSYNC.RECONVERGENT B1 ;  /* 0x0000000000017941 */ /* 0x000fea0003800200 */
.L_x_9739:
        /* <DEDUP_REMOVED lines=21> */
.L_x_9746:
        /* <DEDUP_REMOVED lines=13> */
.L_x_9748:
[----:B------:R-:W-:Y:S05]  /*1f9a0*/  BSYNC.RECONVERGENT B2 ;  /* 0x0000000000027941 */ /* 0x000fea0003800200 */
.L_x_9747:
        /* <DEDUP_REMOVED lines=61> */
.L_x_9745:
[----:B------:R-:W-:Y:S05]  /*1fd80*/  BSYNC.RECONVERGENT B1 ;  /* 0x0000000000017941 */ /* 0x000fea0003800200 */
.L_x_9744:
        /* <DEDUP_REMOVED lines=21> */
.L_x_9751:
        /* <DEDUP_REMOVED lines=13> */
.L_x_9753:
[----:B------:R-:W-:Y:S05]  /*1ffb0*/  BSYNC.RECONVERGENT B2 ;  /* 0x0000000000027941 */ /* 0x000fea0003800200 */
.L_x_9752:
        /* <DEDUP_REMOVED lines=61> */
.L_x_9750:
[----:B------:R-:W-:Y:S05]  /*20390*/  BSYNC.RECONVERGENT B1 ;  /* 0x0000000000017941 */ /* 0x000fea0003800200 */
.L_x_9749:
        /* <DEDUP_REMOVED lines=21> */
.L_x_9756:
        /* <DEDUP_REMOVED lines=13> */
.L_x_9758:
[----:B------:R-:W-:Y:S05]  /*205c0*/  BSYNC.RECONVERGENT B2 ;  /* 0x0000000000027941 */ /* 0x000fea0003800200 */
.L_x_9757:
        /* <DEDUP_REMOVED lines=61> */
.L_x_9755:
[----:B------:R-:W-:Y:S05]  /*209a0*/  BSYNC.RECONVERGENT B1 ;  /* 0x0000000000017941 */ /* 0x000fea0003800200 */
.L_x_9754:
        /* <DEDUP_REMOVED lines=21> */
.L_x_9761:
        /* <DEDUP_REMOVED lines=15> */
.L_x_9763:
[----:B------:R-:W-:Y:S05]  /*20bf0*/  BSYNC.RECONVERGENT B2 ;  /* 0x0000000000027941 */ /* 0x000fea0003800200 */
.L_x_9762:
        /* <DEDUP_REMOVED lines=61> */
.L_x_9760:
[----:B------:R-:W-:Y:S05]  /*20fd0*/  BSYNC.RECONVERGENT B1 ;  /* 0x0000000000017941 */ /* 0x000fea0003800200 */
.L_x_9759:
        /* <DEDUP_REMOVED lines=12> */
.L_x_9723:
        /* <DEDUP_REMOVED lines=21> */
.L_x_9681:
[----:B------:R-:W-:Y:S05]  /*211f0*/  BSYNC.RECONVERGENT B0 ;  /* 0x0000000000007941 */ /* 0x000fea0003800200 */
.L_x_9680:
        /* <DEDUP_REMOVED lines=30> */
.L_x_9769:
        /* <DEDUP_REMOVED lines=13> */
.L_x_9771:
[----:B------:R-:W-:Y:S05]  /*214b0*/  BSYNC.RECONVERGENT B2 ;  /* 0x0000000000027941 */ /* 0x000fea0003800200 */
.L_x_9770:
        /* <DEDUP_REMOVED lines=60> */
.L_x_9768:
[----:B------:R-:W-:Y:S05]  /*21880*/  BSYNC.RECONVERGENT B1 ;  /* 0x0000000000017941 */ /* 0x000fea0003800200 */
.L_x_9767:
[----:B------:R-:W0:Y:S01]  /*21890*/  LDC R185, c[0x0][0x408] ;  /* 0x00010200ffb97b82 */ /* 0x000e220000000800 */
[----:B------:R-:W-:Y:S01]  /*218a0*/  I2FP.F32.U32 R144, R17 ;  /* 0x0000001100907245 */ /* 0x000fe20000201000 */
[----:B------:R-:W-:Y:S02]  /*218b0*/  HFMA2 R177, -RZ, RZ, 0.1171875, 0 ;  /* 0x2f800000ffb17431 */ /* 0x000fe400000001ff */
[----:B-----5:R-:W-:Y:S01]  /*218c0*/  HADD2.F32 R164, -RZ, R128.H0_H0 ;  /* 0x20000080ffa47230 */ /* 0x020fe20000004100 */
[----:B------:R-:W-:Y:S01]  /*218d0*/  LOP3.LUT R11, R11, 0xfffffffd, RZ, 0xc0, !PT ;  /* 0xfffffffd0b0b7812 */ /* 0x000fe200078ec0ff */
[----:B------:R-:W-:Y:S01]  /*218e0*/  HADD2.F32 R188, -RZ, R124.H0_H0 ;  /* 0x2000007cffbc7230 */ /* 0x000fe20000004100 */
[----:B------:R-:W-:Y:S01]  /*218f0*/  BSSY.RECONVERGENT B1, `(.L_x_9772) ;  /* 0x0000061000017945 */ /* 0x000fe20003800200 */
[----:B------:R-:W-:Y:S01]  /*21900*/  FFMA.FTZ R144, R144, R177, 1.1641532182693481445e-10 ;  /* 0x2f00000090907423 */ /* 0x000fe200000100b1 */
[----:B------:R-:W1:Y:S01]  /*21910*/  LDC R181, c[0x0][0x404] ;  /* 0x00010100ffb57b82 */ /* 0x000e620000000800 */
[----:B------:R-:W-:Y:S01]  /*21920*/  FMUL.FTZ R164, R164, R183 ;  /* 0x000000b7a4a47220 */ /* 0x000fe20000410000 */
[----:B------:R-:W-:Y:S01]  /*21930*/  IMAD.MOV.U32 R33, RZ, RZ, 0x2 ;  /* 0x00000002ff217424 */ /* 0x000fe200078e00ff */
[----:B------:R-:W-:-:S02]  /*21940*/  MOV R7, R10 ;  /* 0x0000000a00077202 */ /* 0x000fc40000000f00 */
[----:B0-----:R-:W-:Y:S01]  /*21950*/  FMUL.FTZ R164, R164, R185 ;  /* 0x000000b9a4a47220 */ /* 0x001fe20000410000 */
[----:B-1----:R-:W-:-:S04]  /*21960*/  FSETP.GTU.FTZ.AND P0, PT, R144, R181, PT ;  /* 0x000000b59000720b */ /* 0x002fc80003f1c000 */
[----:B------:R-:W-:Y:S02]  /*21970*/  FSEL R17, R164, RZ, !P0 ;  /* 0x000000ffa4117208 */ /* 0x000fe40004000000 */
[----:B------:R-:W-:Y:S02]  /*21980*/  PLOP3.LUT P1, PT, P0, PT, PT, 0x8, 0x80 ;  /* 0x000000000080781c */ /* 0x000fe4000072e170 */
[----:B------:R-:W-:Y:S01]  /*21990*/  ISETP.NE.AND P0, PT, R32, 0x1, PT ;  /* 0x000000012000780c */ /* 0x000fe20003f05270 */
[----:B------:R-:W-:-:S10]  /*219a0*/  FADD.FTZ R17, R17, R188 ;  /* 0x000000bc11117221 */ /* 0x000fd40000010000 */
        /* <DEDUP_REMOVED lines=10> */
.L_x_9774:
        /* <DEDUP_REMOVED lines=13> */
.L_x_9776:
[----:B------:R-:W-:Y:S05]  /*21b20*/  BSYNC.RECONVERGENT B2 ;  /* 0x0000000000027941 */ /* 0x000fea0003800200 */
.L_x_9775:
        /* <DEDUP_REMOVED lines=61> */
.L_x_9773:
[----:B------:R-:W-:Y:S05]  /*21f00*/  BSYNC.RECONVERGENT B1 ;  /* 0x0000000000017941 */ /* 0x000fea0003800200 */
.L_x_9772:
        /* <DEDUP_REMOVED lines=23> */
.L_x_9779:
        /* <DEDUP_REMOVED lines=13> */
.L_x_9781:
[----:B------:R-:W-:Y:S05]  /*22150*/  BSYNC.RECONVERGENT B2 ;  /* 0x0000000000027941 */ /* 0x000fea0003800200 */
.L_x_9780:
        /* <DEDUP_REMOVED lines=61> */
.L_x_9778:
[----:B------:R-:W-:Y:S05]  /*22530*/  BSYNC.RECONVERGENT B1 ;  /* 0x0000000000017941 */ /* 0x000fea0003800200 */
.L_x_9777:
        /* <DEDUP_REMOVED lines=23> */
.L_x_9784:
        /* <DEDUP_REMOVED lines=13> */
.L_x_9786:
[----:B------:R-:W-:Y:S05]  /*22780*/  BSYNC.RECONVERGENT B2 ;  /* 0x0000000000027941 */ /* 0x000fea0003800200 */
.L_x_9785:
        /* <DEDUP_REMOVED lines=61> */
.L_x_9783:
[----:B------:R-:W-:Y:S05]  /*22b60*/  BSYNC.RECONVERGENT B1 ;  /* 0x0000000000017941 */ /* 0x000fea0003800200 */
.L_x_9782:
        /* <DEDUP_REMOVED lines=23> */
.L_x_9789:
        /* <DEDUP_REMOVED lines=13> */
.L_x_9791:
[----:B------:R-:W-:Y:S05]  /*22db0*/  BSYNC.RECONVERGENT B2 ;  /* 0x0000000000027941 */ /* 0x000fea0003800200 */
.L_x_9790:
        /* <DEDUP_REMOVED lines=61> */
.L_x_9788:
[----:B------:R-:W-:Y:S05]  /*23190*/  BSYNC.RECONVERGENT B1 ;  /* 0x0000000000017941 */ /* 0x000fea0003800200 */
.L_x_9787:
        /* <DEDUP_REMOVED lines=23> */
.L_x_9794:
        /* <DEDUP_REMOVED lines=13> */
.L_x_9796:
[----:B------:R-:W-:Y:S05]  /*233e0*/  BSYNC.RECONVERGENT B2 ;  /* 0x0000000000027941 */ /* 0x000fea0003800200 */
.L_x_9795:
        /* <DEDUP_REMOVED lines=61> */
.L_x_9793:
[----:B------:R-:W-:Y:S05]  /*237c0*/  BSYNC.RECONVERGENT B1 ;  /* 0x0000000000017941 */ /* 0x000fea0003800200 */
.L_x_9792:
        /* <DEDUP_REMOVED lines=23> */
.L_x_9799:
        /* <DEDUP_REMOVED lines=13> */
.L_x_9801:
[----:B------:R-:W-:Y:S05]  /*23a10*/  BSYNC.RECONVERGENT B2 ;  /* 0x0000000000027941 */ /* 0x000fea0003800200 */
.L_x_9800:
        /* <DEDUP_REMOVED lines=61> */
.L_x_9798:
[----:B------:R-:W-:Y:S05]  /*23df0*/  BSYNC.RECONVERGENT B1 ;  /* 0x0000000000017941 */ /* 0x000fea0003800200 */
.L_x_9797:
        /* <DEDUP_REMOVED lines=23> */
.L_x_9804:
        /* <DEDUP_REMOVED lines=15> */
.L_x_9806:
[----:B------:R-:W-:Y:S05]  /*24060*/  BSYNC.RECONVERGENT B2 ;  /* 0x0000000000027941 */ /* 0x000fea0003800200 */
.L_x_9805:
        /* <DEDUP_REMOVED lines=61> */
.L_x_9803:
[----:B------:R-:W-:Y:S05]  /*24440*/  BSYNC.RECONVERGENT B1 ;  /* 0x0000000000017941 */ /* 0x000fea0003800200 */
.L_x_9802:
        /* <DEDUP_REMOVED lines=15> */
.L_x_9766:
        /* <DEDUP_REMOVED lines=16> */
.L_x_9810:
        /* <DEDUP_REMOVED lines=13> */
.L_x_9812:
[----:B------:R-:W-:Y:S05]  /*24710*/  BSYNC.RECONVERGENT B2 ;  /* 0x0000000000027941 */ /* 0x000fea0003800200 */
.L_x_9811:
        /* <DEDUP_REMOVED lines=60> */
.L_x_9809:
[----:B------:R-:W-:Y:S05]  /*24ae0*/  BSYNC.RECONVERGENT B1 ;  /* 0x0000000000017941 */ /* 0x000fea0003800200 */
.L_x_9808:
[----:B------:R-:W0:Y:S01]  /*24af0*/  LDC R185, c[0x0][0x408] ;  /* 0x00010200ffb97b82 */ /* 0x000e220000000800 */
[----:B------:R-:W-:Y:S01]  /*24b00*/  I2FP.F32.U32 R32, R17 ;  /* 0x0000001100207245 */ /* 0x000fe20000201000 */
[----:B-----5:R-:W-:Y:S01]  /*24b10*/  HADD2.F32 R124, -RZ, R128.H0_H0 ;  /* 0x20000080ff7c7230 */ /* 0x020fe20000004100 */
[----:B------:R-:W-:Y:S01]  /*24b20*/  LOP3.LUT R11, R11, 0xfffffffd, RZ, 0xc0, !PT ;  /* 0xfffffffd0b0b7812 */ /* 0x000fe200078ec0ff */
[----:B------:R-:W-:Y:S01]  /*24b30*/  IMAD.MOV.U32 R177, RZ, RZ, 0x2f800000 ;  /* 0x2f800000ffb17424 */ /* 0x000fe200078e00ff */
[----:B------:R-:W-:Y:S01]  /*24b40*/  BSSY.RECONVERGENT B1, `(.L_x_9813) ;  /* 0x0000060000017945 */ /* 0x000fe20003800200 */
[----:B------:R-:W-:Y:S02]  /*24b50*/  IMAD.MOV.U32 R7, RZ, RZ, R10 ;  /* 0x000000ffff077224 */ /* 0x000fe400078e000a */
[----:B------:R-:W-:Y:S01]  /*24b60*/  FMUL.FTZ R124, R124, R183 ;  /* 0x000000b77c7c7220 */ /* 0x000fe20000410000 */
[----:B------:R-:W1:Y:S01]  /*24b70*/  LDC R181, c[0x0][0x404] ;  /* 0x00010100ffb57b82 */ /* 0x000e620000000800 */
[----:B------:R-:W-:-:S02]  /*24b80*/  FFMA.FTZ R32, R32, R177, 1.1641532182693481445e-10 ;  /* 0x2f00000020207423 */ /* 0x000fc400000100b1 */
[----:B0-----:R-:W-:Y:S01]  /*24b90*/  FMUL.FTZ R17, R124, R185 ;  /* 0x000000b97c117220 */ /* 0x001fe20000410000 */
[----:B------:R-:W-:Y:S02]  /*24ba0*/  MOV R124, 0x2 ;  /* 0x00000002007c7802 */ /* 0x000fe40000000f00 */
        /* <DEDUP_REMOVED lines=14> */
.L_x_9815:
        /* <DEDUP_REMOVED lines=13> */
.L_x_9817:
[----:B------:R-:W-:Y:S05]  /*24d60*/  BSYNC.RECONVERGENT B2 ;  /* 0x0000000000027941 */ /* 0x000fea0003800200 */
.L_x_9816:
        /* <DEDUP_REMOVED lines=61> */
.L_x_9814:
[----:B------:R-:W-:Y:S05]  /*25140*/  BSYNC.RECONVERGENT B1 ;  /* 0x0000000000017941 */ /* 0x000fea0003800200 */
.L_x_9813:
        /* <DEDUP_REMOVED lines=21> */
.L_x_9820:
        /* <DEDUP_REMOVED lines=13> */
.L_x_9822:
[----:B------:R-:W-:Y:S05]  /*25370*/  BSYNC.RECONVERGENT B2 ;  /* 0x0000000000027941 */ /* 0x000fea0003800200 */
.L_x_9821:
        /* <DEDUP_REMOVED lines=61> */
.L_x_9819:
[----:B------:R-:W-:Y:S05]  /*25750*/  BSYNC.RECONVERGENT B1 ;  /* 0x0000000000017941 */ /* 0x000fea0003800200 */
.L_x_9818:
        /* <DEDUP_REMOVED lines=21> */
.L_x_9825:
        /* <DEDUP_REMOVED lines=13> */
.L_x_9827:
[----:B------:R-:W-:Y:S05]  /*25980*/  BSYNC.RECONVERGENT B2 ;  /* 0x0000000000027941 */ /* 0x000fea0003800200 */
.L_x_9826:
        /* <DEDUP_REMOVED lines=61> */
.L_x_9824:
[----:B------:R-:W-:Y:S05]  /*25d60*/  BSYNC.RECONVERGENT B1 ;  /* 0x0000000000017941 */ /* 0x000fea0003800200 */
.L_x_9823:
        /* <DEDUP_REMOVED lines=21> */
.L_x_9830:
        /* <DEDUP_REMOVED lines=13> */
.L_x_9832:
[----:B------:R-:W-:Y:S05]  /*25f90*/  BSYNC.RECONVERGENT B2 ;  /* 0x0000000000027941 */ /* 0x000fea0003800200 */
.L_x_9831:
        /* <DEDUP_REMOVED lines=61> */
.L_x_9829:
[----:B------:R-:W-:Y:S05]  /*26370*/  BSYNC.RECONVERGENT B1 ;  /* 0x0000000000017941 */ /* 0x000fea0003800200 */
.L_x_9828:
        /* <DEDUP_REMOVED lines=21> */
.L_x_9835:
        /* <DEDUP_REMOVED lines=13> */
.L_x_9837:
[----:B------:R-:W-:Y:S05]  /*265a0*/  BSYNC.RECONVERGENT B2 ;  /* 0x0000000000027941 */ /* 0x000fea0003800200 */
.L_x_9836:
        /* <DEDUP_REMOVED lines=61> */
.L_x_9834:
[----:B------:R-:W-:Y:S05]  /*26980*/  BSYNC.RECONVERGENT B1 ;  /* 0x0000000000017941 */ /* 0x000fea0003800200 */
.L_x_9833:
        /* <DEDUP_REMOVED lines=21> */
.L_x_9840:
        /* <DEDUP_REMOVED lines=13> */
.L_x_9842:
[----:B------:R-:W-:Y:S05]  /*26bb0*/  BSYNC.RECONVERGENT B2 ;  /* 0x0000000000027941 */ /* 0x000fea0003800200 */
.L_x_9841:
        /* <DEDUP_REMOVED lines=61> */
.L_x_9839:
[----:B------:R-:W-:Y:S05]  /*26f90*/  BSYNC.RECONVERGENT B1 ;  /* 0x0000000000017941 */ /* 0x000fea0003800200 */
.L_x_9838:
        /* <DEDUP_REMOVED lines=21> */
.L_x_9845:
        /* <DEDUP_REMOVED lines=15> */
.L_x_9847:
[----:B------:R-:W-:Y:S05]  /*271e0*/  BSYNC.RECONVERGENT B2 ;  /* 0x0000000000027941 */ /* 0x000fea0003800200 */
.L_x_9846:
        /* <DEDUP_REMOVED lines=61> */
.L_x_9844:
[----:B------:R-:W-:Y:S05]  /*275c0*/  BSYNC.RECONVERGENT B1 ;  /* 0x0000000000017941 */ /* 0x000fea0003800200 */
.L_x_9843:
        /* <DEDUP_REMOVED lines=12> */
.L_x_9807:
[----:B------:R-:W0:Y:S01]  /*27690*/  LDC.64 R130, c[0x0][0x3a8] ;  /* 0x0000ea00ff827b82 */ /* 0x000e220000000a00 */
[----:B------:R-:W-:Y:S02]  /*276a0*/  SEL R193, RZ, 0x1000000, !P6 ;  /* 0x01000000ffc17807 */ /* 0x000fe40007000000 */
[----:B------:R-:W-:Y:S02]  /*276b0*/  LOP3.LUT P6, RZ, R11, 0x2, RZ, 0xc0, !PT ;  /* 0x000000020bff7812 */ /* 0x000fe400078cc0ff */
[----:B------:R-:W-:Y:S02]  /*276c0*/  SEL R191, RZ, 0x10000, !P5 ;  /* 0x00010000ffbf7807 */ /* 0x000fe40006800000 */
[----:B------:R-:W-:Y:S01]  /*276d0*/  SEL R194, RZ, 0x100, !P4 ;  /* 0x00000100ffc27807 */ /* 0x000fe20006000000 */
[----:B------:R-:W1:Y:S01]  /*276e0*/  LDC.64 R128, c[0x0][0x3b0] ;  /* 0x0000ec00ff807b82 */ /* 0x000e620000000a00 */
[----:B------:R-:W-:Y:S02]  /*276f0*/  SEL R185, RZ, 0x1000000, !P2 ;  /* 0x01000000ffb97807 */ /* 0x000fe40005000000 */
[----:B------:R-:W-:-:S02]  /*27700*/  SEL R192, RZ, 0x10000, !P1 ;  /* 0x00010000ffc07807 */ /* 0x000fc40004800000 */
[----:B------:R-:W-:Y:S02]  /*27710*/  SEL R181, RZ, 0x100, !P0 ;  /* 0x00000100ffb57807 */ /* 0x000fe40004000000 */
[----:B------:R-:W-:Y:S02]  /*27720*/  SEL R189, RZ, 0x1, !P3 ;  /* 0x00000001ffbd7807 */ /* 0x000fe40005800000 */
[----:B------:R-:W-:Y:S02]  /*27730*/  SEL R188, RZ, 0x1, !P6 ;  /* 0x00000001ffbc7807 */ /* 0x000fe40007000000 */
[----:B------:R-:W-:Y:S02]  /*27740*/  LOP3.LUT R194, R194, R193, R191, 0xfe, !PT ;  /* 0x000000c1c2c27212 */ /* 0x000fe400078efebf */
[----:B------:R-:W-:Y:S02]  /*27750*/  LOP3.LUT R181, R181, R185, R192, 0xfe, !PT ;  /* 0x000000b9b5b57212 */ /* 0x000fe400078efec0 */
        /* <DEDUP_REMOVED lines=8> */
.L_x_9765:
[----:B------:R-:W-:Y:S05]  /*277e0*/  BSYNC.RECONVERGENT B0 ;  /* 0x0000000000007941 */ /* 0x000fea0003800200 */
.L_x_9764:
        /* <DEDUP_REMOVED lines=30> */
.L_x_9853:
        /* <DEDUP_REMOVED lines=13> */
.L_x_9855:
[----:B------:R-:W-:Y:S05]  /*27aa0*/  BSYNC.RECONVERGENT B2 ;  /* 0x0000000000027941 */ /* 0x000fea0003800200 */
.L_x_9854:
        /* <DEDUP_REMOVED lines=60> */
.L_x_9852:
[----:B------:R-:W-:Y:S05]  /*27e70*/  BSYNC.RECONVERGENT B1 ;  /* 0x0000000000017941 */ /* 0x000fea0003800200 */
.L_x_9851:
        /* <DEDUP_REMOVED lines=28> */
.L_x_9858:
        /* <DEDUP_REMOVED lines=13> */
.L_x_9860:
[----:B------:R-:W-:Y:S05]  /*28110*/  BSYNC.RECONVERGENT B2 ;  /* 0x0000000000027941 */ /* 0x000fea0003800200 */
.L_x_9859:
        /* <DEDUP_REMOVED lines=61> */
.L_x_9857:
[----:B------:R-:W-:Y:S05]  /*284f0*/  BSYNC.RECONVERGENT B1 ;  /* 0x0000000000017941 */ /* 0x000fea0003800200 */
.L_x_9856:
        /* <DEDUP_REMOVED lines=23> */
.L_x_9863:
        /* <DEDUP_REMOVED lines=13> */
.L_x_9865:
[----:B------:R-:W-:Y:S05]  /*28740*/  BSYNC.RECONVERGENT B2 ;  /* 0x0000000000027941 */ /* 0x000fea0003800200 */
.L_x_9864:
        /* <DEDUP_REMOVED lines=61> */
.L_x_9862:
[----:B------:R-:W-:Y:S05]  /*28b20*/  BSYNC.RECONVERGENT B1 ;  /* 0x0000000000017941 */ /* 0x000fea0003800200 */
.L_x_9861:
        /* <DEDUP_REMOVED lines=23> */
.L_x_9868:
        /* <DEDUP_REMOVED lines=13> */
.L_x_9870:
[----:B------:R-:W-:Y:S05]  /*28d70*/  BSYNC.RECONVERGENT B2 ;  /* 0x0000000000027941 */ /* 0x000fea0003800200 */
.L_x_9869:
        /* <DEDUP_REMOVED lines=61> */
.L_x_9867:
[----:B------:R-:W-:Y:S05]  /*29150*/  BSYNC.RECONVERGENT B1 ;  /* 0x0000000000017941 */ /* 0x000fea0003800200 */
.L_x_9866:
        /* <DEDUP_REMOVED lines=23> */
.L_x_9873:
        /* <DEDUP_REMOVED lines=13> */
.L_x_9875:
[----:B------:R-:W-:Y:S05]  /*293a0*/  BSYNC.RECONVERGENT B2 ;  /* 0x0000000000027941 */ /* 0x000fea0003800200 */
.L_x_9874:
        /* <DEDUP_REMOVED lines=61> */
.L_x_9872:
[----:B------:R-:W-:Y:S05]  /*29780*/  BSYNC.RECONVERGENT B1 ;  /* 0x0000000000017941 */ /* 0x000fea0003800200 */
.L_x_9871:
        /* <DEDUP_REMOVED lines=23> */
.L_x_9878:
        /* <DEDUP_REMOVED lines=13> */
.L_x_9880:
[----:B------:R-:W-:Y:S05]  /*299d0*/  BSYNC.RECONVERGENT B2 ;  /* 0x0000000000027941 */ /* 0x000fea0003800200 */
.L_x_9879:
        /* <DEDUP_REMOVED lines=61> */
.L_x_9877:
[----:B------:R-:W-:Y:S05]  /*29db0*/  BSYNC.RECONVERGENT B1 ;  /* 0x0000000000017941 */ /* 0x000fea0003800200 */
.L_x_9876:
        /* <DEDUP_REMOVED lines=23> */
.L_x_9883:
        /* <DEDUP_REMOVED lines=13> */
.L_x_9885:
[----:B------:R-:W-:Y:S05]  /*2a000*/  BSYNC.RECONVERGENT B2 ;  /* 0x0000000000027941 */ /* 0x000fea0003800200 */
.L_x_9884:
        /* <DEDUP_REMOVED lines=61> */
.L_x_9882:
[----:B------:R-:W-:Y:S05]  /*2a3e0*/  BSYNC.RECONVERGENT B1 ;  /* 0x0000000000017941 */ /* 0x000fea0003800200 */
.L_x_9881:
        /* <DEDUP_REMOVED lines=23> */
.L_x_9888:
        /* <DEDUP_REMOVED lines=15> */
.L_x_9890:
[----:B------:R-:W-:Y:S05]  /*2a650*/  BSYNC.RECONVERGENT B2 ;  /* 0x0000000000027941 */ /* 0x000fea0003800200 */
.L_x_9889:
        /* <DEDUP_REMOVED lines=61> */
.L_x_9887:
[----:B------:R-:W-:Y:S05]  /*2aa30*/  BSYNC.RECONVERGENT B1 ;  /* 0x0000000000017941 */ /* 0x000fea0003800200 */
.L_x_9886:
        /* <DEDUP_REMOVED lines=15> */
.L_x_9850:
        /* <DEDUP_REMOVED lines=16> */
.L_x_9894:
        /* <DEDUP_REMOVED lines=13> */
.L_x_9896:
[----:B------:R-:W-:Y:S05]  /*2ad00*/  BSYNC.RECONVERGENT B2 ;  /* 0x0000000000027941 */ /* 0x000fea0003800200 */
.L_x_9895:
        /* <DEDUP_REMOVED lines=60> */
.L_x_9893:
[----:B------:R-:W-:Y:S05]  /*2b0d0*/  BSYNC.RECONVERGENT B1 ;  /* 0x0000000000017941 */ /* 0x000fea0003800200 */
.L_x_9892:
        /* <DEDUP_REMOVED lines=26> */
.L_x_9899:
        /* <DEDUP_REMOVED lines=13> */
.L_x_9901:
[----:B------:R-:W-:Y:S05]  /*2b350*/  BSYNC.RECONVERGENT B2 ;  /* 0x0000000000027941 */ /* 0x000fea0003800200 */
.L_x_9900:
        /* <DEDUP_REMOVED lines=61> */
.L_x_9898:
[----:B------:R-:W-:Y:S05]  /*2b730*/  BSYNC.RECONVERGENT B1 ;  /* 0x0000000000017941 */ /* 0x000fea0003800200 */
.L_x_9897:
        /* <DEDUP_REMOVED lines=21> */
.L_x_9904:
        /* <DEDUP_REMOVED lines=13> */
.L_x_9906:
[----:B------:R-:W-:Y:S05]  /*2b960*/  BSYNC.RECONVERGENT B2 ;  /* 0x0000000000027941 */ /* 0x000fea0003800200 */
.L_x_9905:
        /* <DEDUP_REMOVED lines=61> */
.L_x_9903:
[----:B------:R-:W-:Y:S05]  /*2bd40*/  BSYNC.RECONVERGENT B1 ;  /* 0x0000000000017941 */ /* 0x000fea0003800200 */
.L_x_9902:
        /* <DEDUP_REMOVED lines=21> */
.L_x_9909:
        /* <DEDUP_REMOVED lines=13> */
.L_x_9911:
[----:B------:R-:W-:Y:S05]  /*2bf70*/  BSYNC.RECONVERGENT B2 ;  /* 0x0000000000027941 */ /* 0x000fea0003800200 */
.L_x_9910:
        /* <DEDUP_REMOVED lines=61> */
.L_x_9908:
[----:B------:R-:W-:Y:S05]  /*2c350*/  BSYNC.RECONVERGENT B1 ;  /* 0x0000000000017941 */ /* 0x000fea0003800200 */
.L_x_9907:
        /* <DEDUP_REMOVED lines=21> */
.L_x_9914:
        /* <DEDUP_REMOVED lines=13> */
.L_x_9916:
[----:B------:R-:W-:Y:S05]  /*2c580*/  BSYNC.RECONVERGENT B2 ;  /* 0x0000000000027941 */ /* 0x000fea0003800200 */
.L_x_9915:
        /* <DEDUP_REMOVED lines=61> */
.L_x_9913:
[----:B------:R-:W-:Y:S05]  /*2c960*/  BSYNC.RECONVERGENT B1 ;  /* 0x0000000000017941 */ /* 0x000fea0003800200 */
.L_x_9912:
        /* <DEDUP_REMOVED lines=21> */
.L_x_9919:
        /* <DEDUP_REMOVED lines=13> */
.L_x_9921:
[----:B------:R-:W-:Y:S05]  /*2cb90*/  BSYNC.RECONVERGENT B2 ;  /* 0x0000000000027941 */ /* 0x000fea0003800200 */
.L_x_9920:
        /* <DEDUP_REMOVED lines=61> */
.L_x_9918:
[----:B------:R-:W-:Y:S05]  /*2cf70*/  BSYNC.RECONVERGENT B1 ;  /* 0x0000000000017941 */ /* 0x000fea0003800200 */
.L_x_9917:
        /* <DEDUP_REMOVED lines=21> */
.L_x_9924:
        /* <DEDUP_REMOVED lines=13> */
.L_x_9926:
[----:B------:R-:W-:Y:S05]  /*2d1a0*/  BSYNC.RECONVERGENT B2 ;  /* 0x0000000000027941 */ /* 0x000fea0003800200 */
.L_x_9925:
        /* <DEDUP_REMOVED lines=61> */
.L_x_9923:
[----:B------:R-:W-:Y:S05]  /*2d580*/  BSYNC.RECONVERGENT B1 ;  /* 0x0000000000017941 */ /* 0x000fea0003800200 */
.L_x_9922:
        /* <DEDUP_REMOVED lines=21> */
.L_x_9929:
        /* <DEDUP_REMOVED lines=15> */
.L_x_9931:
[----:B------:R-:W-:Y:S05]  /*2d7d0*/  BSYNC.RECONVERGENT B2 ;  /* 0x0000000000027941 */ /* 0x000fea0003800200 */
.L_x_9930:
        /* <DEDUP_REMOVED lines=61> */
.L_x_9928:
[----:B------:R-:W-:Y:S05]  /*2dbb0*/  BSYNC.RECONVERGENT B1 ;  /* 0x0000000000017941 */ /* 0x000fea0003800200 */
.L_x_9927:
        /* <DEDUP_REMOVED lines=12> */
.L_x_9891:
        /* <DEDUP_REMOVED lines=21> */
.L_x_9849:
[----:B------:R-:W-:Y:S05]  /*2ddd0*/  BSYNC.RECONVERGENT B0 ;  /* 0x0000000000007941 */ /* 0x000fea0003800200 */
.L_x_9848:
        /* <DEDUP_REMOVED lines=30> */
.L_x_9937:
        /* <DEDUP_REMOVED lines=13> */
.L_x_9939:
[----:B------:R-:W-:Y:S05]  /*2e090*/  BSYNC.RECONVERGENT B2 ;  /* 0x0000000000027941 */ /* 0x000fea0003800200 */
.L_x_9938:
        /* <DEDUP_REMOVED lines=60> */
.L_x_9936:
[----:B------:R-:W-:Y:S05]  /*2e460*/  BSYNC.RECONVERGENT B1 ;  /* 0x0000000000017941 */ /* 0x000fea0003800200 */
.L_x_9935:
        /* <DEDUP_REMOVED lines=28> */
.L_x_9942:
        /* <DEDUP_REMOVED lines=13> */
.L_x_9944:
[----:B------:R-:W-:Y:S05]  /*2e700*/  BSYNC.RECONVERGENT B2 ;  /* 0x0000000000027941 */ /* 0x000fea0003800200 */
.L_x_9943:
        /* <DEDUP_REMOVED lines=61> */
.L_x_9941:
[----:B------:R-:W-:Y:S05]  /*2eae0*/  BSYNC.RECONVERGENT B1 ;  /* 0x0000000000017941 */ /* 0x000fea0003800200 */
.L_x_9940:
        /* <DEDUP_REMOVED lines=23> */
.L_x_9947:
        /* <DEDUP_REMOVED lines=13> */
.L_x_9949:
[----:B------:R-:W-:Y:S05]  /*2ed30*/  BSYNC.RECONVERGENT B2 ;  /* 0x0000000000027941 */ /* 0x000fea0003800200 */
.L_x_9948:
        /* <DEDUP_REMOVED lines=61> */
.L_x_9946:
[----:B------:R-:W-:Y:S05]  /*2f110*/  BSYNC.RECONVERGENT B1 ;  /* 0x0000000000017941 */ /* 0x000fea0003800200 */
.L_x_9945:
        /* <DEDUP_REMOVED lines=23> */
.L_x_9952:
        /* <DEDUP_REMOVED lines=13> */
.L_x_9954:
[----:B------:R-:W-:Y:S05]  /*2f360*/  BSYNC.RECONVERGENT B2 ;  /* 0x0000000000027941 */ /* 0x000fea0003800200 */
.L_x_9953:
        /* <DEDUP_REMOVED lines=61> */
.L_x_9951:
[----:B------:R-:W-:Y:S05]  /*2f740*/  BSYNC.RECONVERGENT B1 ;  /* 0x0000000000017941 */ /* 0x000fea0003800200 */
.L_x_9950:
        /* <DEDUP_REMOVED lines=23> */
.L_x_9957:
        /* <DEDUP_REMOVED lines=13> */
.L_x_9959:
[----:B------:R-:W-:Y:S05]  /*2f990*/  BSYNC.RECONVERGENT B2 ;  /* 0x0000000000027941 */ /* 0x000fea0003800200 */
.L_x_9958:
        /* <DEDUP_REMOVED lines=61> */
.L_x_9956:
[----:B------:R-:W-:Y:S05]  /*2fd70*/  BSYNC.RECONVERGENT B1 ;  /* 0x0000000000017941 */ /* 0x000fea0003800200 */
.L_x_9955:
        /* <DEDUP_REMOVED lines=23> */
.L_x_9962:
        /* <DEDUP_REMOVED lines=13> */
.L_x_9964:
[----:B------:R-:W-:Y:S05]  /*2ffc0*/  BSYNC.RECONVERGENT B2 ;  /* 0x0000000000027941 */ /* 0x000fea0003800200 */
.L_x_9963:
        /* <DEDUP_REMOVED lines=61> */
.L_x_9961:
[----:B------:R-:W-:Y:S05]  /*303a0*/  BSYNC.RECONVERGENT B1 ;  /* 0x0000000000017941 */ /* 0x000fea0003800200 */
.L_x_9960:
        /* <DEDUP_REMOVED lines=23> */
.L_x_9967:
        /* <DEDUP_REMOVED lines=13> */
.L_x_9969:
[----:B------:R-:W-:Y:S05]  /*305f0*/  BSYNC.RECONVERGENT B2 ;  /* 0x0000000000027941 */ /* 0x000fea0003800200 */
.L_x_9968:
        /* <DEDUP_REMOVED lines=61> */
.L_x_9966:
[----:B------:R-:W-:Y:S05]  /*309d0*/  BSYNC.RECONVERGENT B1 ;  /* 0x0000000000017941 */ /* 0x000fea0003800200 */
.L_x_9965:
        /* <DEDUP_REMOVED lines=23> */
.L_x_9972:
        /* <DEDUP_REMOVED lines=15> */
.L_x_9974:
[----:B------:R-:W-:Y:S05]  /*30c40*/  BSYNC.RECONVERGENT B2 ;  /* 0x0000000000027941 */ /* 0x000fea0003800200 */
.L_x_9973:
        /* <DEDUP_REMOVED lines=61> */
.L_x_9971:
[----:B------:R-:W-:Y:S05]  /*31020*/  BSYNC.RECONVERGENT B1 ;  /* 0x0000000000017941 */ /* 0x000fea0003800200 */
.L_x_9970:
        /* <DEDUP_REMOVED lines=15> */
.L_x_9934:
        /* <DEDUP_REMOVED lines=16> */
.L_x_9978:
        /* <DEDUP_REMOVED lines=13> */
.L_x_9980:
[----:B------:R-:W-:Y:S05]  /*312f0*/  BSYNC.RECONVERGENT B2 ;  /* 0x0000000000027941 */ /* 0x000fea0003800200 */
.L_x_9979:
        /* <DEDUP_REMOVED lines=60> */
.L_x_9977:
[----:B------:R-:W-:Y:S05]  /*316c0*/  BSYNC.RECONVERGENT B1 ;  /* 0x0000000000017941 */ /* 0x000fea0003800200 */
.L_x_9976:
        /* <DEDUP_REMOVED lines=26> */
.L_x_9983:
        /* <DEDUP_REMOVED lines=13> */
.L_x_9985:
[----:B------:R-:W-:Y:S05]  /*31940*/  BSYNC.RECONVERGENT B2 ;  /* 0x0000000000027941 */ /* 0x000fea0003800200 */
.L_x_9984:
        /* <DEDUP_REMOVED lines=61> */
.L_x_9982:
[----:B------:R-:W-:Y:S05]  /*31d20*/  BSYNC.RECONVERGENT B1 ;  /* 0x0000000000017941 */ /* 0x000fea0003800200 */
.L_x_9981:
        /* <DEDUP_REMOVED lines=21> */
.L_x_9988:
        /* <DEDUP_REMOVED lines=13> */
.L_x_9990:
[----:B------:R-:W-:Y:S05]  /*31f50*/  BSYNC.RECONVERGENT B2 ;  /* 0x0000000000027941 */ /* 0x000fea0003800200 */
.L_x_9989:
        /* <DEDUP_REMOVED lines=61> */
.L_x_9987:
[----:B------:R-:W-:Y:S05]  /*32330*/  BSYNC.RECONVERGENT B1 ;  /* 0x0000000000017941 */ /* 0x000fea0003800200 */
.L_x_9986:
        /* <DEDUP_REMOVED lines=21> */
.L_x_9993:
        /* <DEDUP_REMOVED lines=13> */
.L_x_9995:
[----:B------:R-:W-:Y:S05]  /*32560*/  BSYNC.RECONVERGENT B2 ;  /* 0x0000000000027941 */ /* 0x000fea0003800200 */
.L_x_9994:
        /* <DEDUP_REMOVED lines=61> */
.L_x_9992:
[----:B------:R-:W-:Y:S05]  /*32940*/  BSYNC.RECONVERGENT B1 ;  /* 0x0000000000017941 */ /* 0x000fea0003800200 */
.L_x_9991:
        /* <DEDUP_REMOVED lines=21> */
.L_x_9998:
        /* <DEDUP_REMOVED lines=13> */
.L_x_10000:
[----:B------:R-:W-:Y:S05]  /*32b70*/  BSYNC.RECONVERGENT B2 ;  /* 0x0000000000027941 */ /* 0x000fea0003800200 */
.L_x_9999:
        /* <DEDUP_REMOVED lines=61> */
.L_x_9997:
[----:B------:R-:W-:Y:S05]  /*32f50*/  BSYNC.RECONVERGENT B1 ;  /* 0x0000000000017941 */ /* 0x000fea0003800200 */
.L_x_9996:
        /* <DEDUP_REMOVED lines=21> */
.L_x_10003:
        /* <DEDUP_REMOVED lines=13> */
.L_x_10005:
[----:B------:R-:W-:Y:S05]  /*33180*/  BSYNC.RECONVERGENT B2 ;  /* 0x0000000000027941 */ /* 0x000fea0003800200 */
.L_x_10004:
        /* <DEDUP_REMOVED lines=61> */
.L_x_10002:
[----:B------:R-:W-:Y:S05]  /*33560*/  BSYNC.RECONVERGENT B1 ;  /* 0x0000000000017941 */ /* 0x000fea0003800200 */
.L_x_10001:
        /* <DEDUP_REMOVED lines=21> */
.L_x_10008:
        /* <DEDUP_REMOVED lines=13> */
.L_x_10010:
[----:B------:R-:W-:Y:S05]  /*33790*/  BSYNC.RECONVERGENT B2 ;  /* 0x0000000000027941 */ /* 0x000fea0003800200 */
.L_x_10009:
        /* <DEDUP_REMOVED lines=61> */
.L_x_10007:
[----:B------:R-:W-:Y:S05]  /*33b70*/  BSYNC.RECONVERGENT B1 ;  /* 0x0000000000017941 */ /* 0x000fea0003800200 */
.L_x_10006:
        /* <DEDUP_REMOVED lines=21> */
.L_x_10013:
        /* <DEDUP_REMOVED lines=15> */
.L_x_10015:
[----:B------:R-:W-:Y:S05]  /*33dc0*/  BSYNC.RECONVERGENT B2 ;  /* 0x0000000000027941 */ /* 0x000fea0003800200 */
.L_x_10014:
        /* <DEDUP_REMOVED lines=61> */
.L_x_10012:
[----:B------:R-:W-:Y:S05]  /*341a0*/  BSYNC.RECONVERGENT B1 ;  /* 0x0000000000017941 */ /* 0x000fea0003800200 */
.L_x_10011:
        /* <DEDUP_REMOVED lines=12> */
.L_x_9975:
        /* <DEDUP_REMOVED lines=21> */
.L_x_9933:
[----:B------:R-:W-:Y:S05]  /*343c0*/  BSYNC.RECONVERGENT B0 ;  /* 0x0000000000007941 */ /* 0x000fea0003800200 */
.L_x_9932:
        /* <DEDUP_REMOVED lines=30> */
.L_x_10021:
        /* <DEDUP_REMOVED lines=13> */
.L_x_10023:
[----:B------:R-:W-:Y:S05]  /*34680*/  BSYNC.RECONVERGENT B2 ;  /* 0x0000000000027941 */ /* 0x000fea0003800200 */
.L_x_10022:
        /* <DEDUP_REMOVED lines=59> */
[----:B------:R-:W-:-:S07]  /*34a40*/  IMAD.MOV.U32 R38, RZ, RZ, RZ ;  /* 0x000000ffff267224 */ /* 0x000fce00078e00ff */
.L_x_10020:
[----:B------:R-:W-:Y:S05]  /*34a50*/  BSYNC.RECONVERGENT B1 ;  /* 0x0000000000017941 */ /* 0x000fea0003800200 */
.L_x_10019:
        /* <DEDUP_REMOVED lines=28> */
.L_x_10026:
        /* <DEDUP_REMOVED lines=13> */
.L_x_10028:
[----:B------:R-:W-:Y:S05]  /*34cf0*/  BSYNC.RECONVERGENT B2 ;  /* 0x0000000000027941 */ /* 0x000fea0003800200 */
.L_x_10027:
        /* <DEDUP_REMOVED lines=61> */
.L_x_10025:
[----:B------:R-:W-:Y:S05]  /*350d0*/  BSYNC.RECONVERGENT B1 ;  /* 0x0000000000017941 */ /* 0x000fea0003800200 */
.L_x_10024:
        /* <DEDUP_REMOVED lines=23> */
.L_x_10031:
        /* <DEDUP_REMOVED lines=13> */
.L_x_10033:
[----:B------:R-:W-:Y:S05]  /*35320*/  BSYNC.RECONVERGENT B2 ;  /* 0x0000000000027941 */ /* 0x000fea0003800200 */
.L_x_10032:
        /* <DEDUP_REMOVED lines=61> */
.L_x_10030:
[----:B------:R-:W-:Y:S05]  /*35700*/  BSYNC.RECONVERGENT B1 ;  /* 0x0000000000017941 */ /* 0x000fea0003800200 */
.L_x_10029:
[----:B------:R-:W-:Y:S01]  /*35710*/  I2FP.F32.U32 R124, R7 ;  /* 0x00000007007c7245 */ /* 0x000fe20000201000 */
[----:B------:R-:W-:Y:S01]  /*35720*/  HADD2.F32 R128, -RZ, R129.H0_H0 ;  /* 0x20000081ff807230 */ /* 0x000fe20000004100 */
[----:B------:R-:W-:Y:S01]  /*35730*/  ISETP.NE.AND P2, PT, R149, 0x1, PT ;  /* 0x000000019500780c */ /* 0x000fe20003f45270 */
[----:B------:R-:W-:Y:S01]  /*35740*/  BSSY.RECONVERGENT B1, `(.L_x_10034) ;  /* 0x000005f000017945 */ /* 0x000fe20003800200 */
[----:B------:R-:W-:Y:S02]  /*35750*/  IMAD.MOV.U32 R150, RZ, RZ, 0x2 ;  /* 0x00000002ff967424 */ /* 0x000fe400078e00ff */
        /* <DEDUP_REMOVED lines=18> */
.L_x_10036:
        /* <DEDUP_REMOVED lines=13> */
.L_x_10038:
[----:B------:R-:W-:Y:S05]  /*35950*/  BSYNC.RECONVERGENT B2 ;  /* 0x0000000000027941 */ /* 0x000fea0003800200 */
.L_x_10037:
        /* <DEDUP_REMOVED lines=61> */
.L_x_10035:
[----:B------:R-:W-:Y:S05]  /*35d30*/  BSYNC.RECONVERGENT B1 ;  /* 0x0000000000017941 */ /* 0x000fea0003800200 */
.L_x_10034:
[----:B------:R-:W-:Y:S01]  /*35d40*/  I2FP.F32.U32 R124, R7 ;  /* 0x00000007007c7245 */ /* 0x000fe20000201000 */
[----:B------:R-:W-:Y:S01]  /*35d50*/  HADD2.F32 R128, -RZ, R129.H1_H1 ;  /* 0x30000081ff807230 */ /* 0x000fe20000004100 */
[----:B------:R-:W-:Y:S01]  /*35d60*/  ISETP.NE.AND P3, PT, R150, 0x1, PT ;  /* 0x000000019600780c */ /* 0x000fe20003f65270 */
[----:B------:R-:W-:Y:S02]  /*35d70*/  BSSY.RECONVERGENT B1, `(.L_x_10039) ;  /* 0x000005f000017945 */ /* 0x000fe40003800200 */
[----:B------:R-:W-:Y:S01]  /*35d80*/  FFMA.FTZ R124, R124, R185, 1.1641532182693481445e-10 ;  /* 0x2f0000007c7c7423 */ /* 0x000fe200000100b9 */
[----:B------:R-:W-:Y:S01]  /*35d90*/  FMUL.FTZ R7, R128, R183 ;  /* 0x000000b780077220 */ /* 0x000fe20000410000 */
[----:B------:R-:W-:Y:S02]  /*35da0*/  HADD2.F32 R128, -RZ, R125.H1_H1 ;  /* 0x3000007dff807230 */ /* 0x000fe40000004100 */
[----:B------:R-:W-:Y:S02]  /*35db0*/  HFMA2 R125, -RZ, RZ, 0, 1.1920928955078125e-07 ;  /* 0x00000002ff7d7431 */ /* 0x000fe400000001ff */
        /* <DEDUP_REMOVED lines=15> */
.L_x_10041:
        /* <DEDUP_REMOVED lines=13> */
.L_x_10043:
[----:B------:R-:W-:Y:S05]  /*35f80*/  BSYNC.RECONVERGENT B2 ;  /* 0x0000000000027941 */ /* 0x000fea0003800200 */
.L_x_10042:
        /* <DEDUP_REMOVED lines=61> */
.L_x_10040:
[----:B------:R-:W-:Y:S05]  /*36360*/  BSYNC.RECONVERGENT B1 ;  /* 0x0000000000017941 */ /* 0x000fea0003800200 */
.L_x_10039:
        /* <DEDUP_REMOVED lines=23> */
.L_x_10046:
        /* <DEDUP_REMOVED lines=13> */
.L_x_10048:
[----:B------:R-:W-:Y:S05]  /*365b0*/  BSYNC.RECONVERGENT B2 ;  /* 0x0000000000027941 */ /* 0x000fea0003800200 */
.L_x_10047:
        /* <DEDUP_REMOVED lines=61> */
.L_x_10045:
[----:B------:R-:W-:Y:S05]  /*36990*/  BSYNC.RECONVERGENT B1 ;  /* 0x0000000000017941 */ /* 0x000fea0003800200 */
.L_x_10044:
        /* <DEDUP_REMOVED lines=23> */
.L_x_10051:
        /* <DEDUP_REMOVED lines=13> */
.L_x_10053:
[----:B------:R-:W-:Y:S05]  /*36be0*/  BSYNC.RECONVERGENT B2 ;  /* 0x0000000000027941 */ /* 0x000fea0003800200 */
.L_x_10052:
        /* <DEDUP_REMOVED lines=61> */
.L_x_10050:
[----:B------:R-:W-:Y:S05]  /*36fc0*/  BSYNC.RECONVERGENT B1 ;  /* 0x0000000000017941 */ /* 0x000fea0003800200 */
.L_x_10049:
        /* <DEDUP_REMOVED lines=23> */
.L_x_10056:
        /* <DEDUP_REMOVED lines=15> */
.L_x_10058:
[----:B------:R-:W-:Y:S05]  /*37230*/  BSYNC.RECONVERGENT B2 ;  /* 0x0000000000027941 */ /* 0x000fea0003800200 */
.L_x_10057:
        /* <DEDUP_REMOVED lines=61> */
.L_x_10055:
[----:B------:R-:W-:Y:S05]  /*37610*/  BSYNC.RECONVERGENT B1 ;  /* 0x0000000000017941 */ /* 0x000fea0003800200 */
.L_x_10054:
[----:B------:R-:W-:Y:S01]  /*37620*/  I2FP.F32.U32 R124, R125 ;  /* 0x0000007d007c7245 */ /* 0x000fe20000201000 */
[----:B------:R-:W-:Y:S02]  /*37630*/  HADD2.F32 R126, -RZ, R131.H1_H1 ;  /* 0x30000083ff7e7230 */ /* 0x000fe40000004100 */
[----:B------:R-:W-:Y:S02]  /*37640*/  HADD2.F32 R180, -RZ, R127.H1_H1 ;  /* 0x3000007fffb47230 */ /* 0x000fe40000004100 */
[----:B------:R-:W-:Y:S01]  /*37650*/  FFMA.FTZ R124, R124, R185, 1.1641532182693481445e-10 ;  /* 0x2f0000007c7c7423 */ /* 0x000fe200000100b9 */
[----:B------:R-:W-:Y:S01]  /*37660*/  FMUL.FTZ R125, R126, R183 ;  /* 0x000000b77e7d7220 */ /* 0x000fe20000410000 */
[----:B------:R-:W-:-:S03]  /*37670*/  F2FP.F16.F32.PACK_AB R126, R169, R150 ;  /* 0x00000096a97e723e */ /* 0x000fc600000000ff */
        /* <DEDUP_REMOVED lines=9> */
.L_x_10018:
        /* <DEDUP_REMOVED lines=16> */
.L_x_10062:
        /* <DEDUP_REMOVED lines=13> */
.L_x_10064:
[----:B------:R-:W-:Y:S05]  /*378e0*/  BSYNC.RECONVERGENT B2 ;  /* 0x0000000000027941 */ /* 0x000fea0003800200 */
.L_x_10063:
        /* <DEDUP_REMOVED lines=60> */
.L_x_10061:
[----:B------:R-:W-:Y:S05]  /*37cb0*/  BSYNC.RECONVERGENT B1 ;  /* 0x0000000000017941 */ /* 0x000fea0003800200 */
.L_x_10060:
        /* <DEDUP_REMOVED lines=26> */
.L_x_10067:
        /* <DEDUP_REMOVED lines=13> */
.L_x_10069:
[----:B------:R-:W-:Y:S05]  /*37f30*/  BSYNC.RECONVERGENT B2 ;  /* 0x0000000000027941 */ /* 0x000fea0003800200 */
.L_x_10068:
        /* <DEDUP_REMOVED lines=61> */
.L_x_10066:
[----:B------:R-:W-:Y:S05]  /*38310*/  BSYNC.RECONVERGENT B1 ;  /* 0x0000000000017941 */ /* 0x000fea0003800200 */
.L_x_10065:
        /* <DEDUP_REMOVED lines=21> */
.L_x_10072:
        /* <DEDUP_REMOVED lines=13> */
.L_x_10074:
[----:B------:R-:W-:Y:S05]  /*38540*/  BSYNC.RECONVERGENT B2 ;  /* 0x0000000000027941 */ /* 0x000fea0003800200 */
.L_x_10073:
        /* <DEDUP_REMOVED lines=61> */
.L_x_10071:
[----:B------:R-:W-:Y:S05]  /*38920*/  BSYNC.RECONVERGENT B1 ;  /* 0x0000000000017941 */ /* 0x000fea0003800200 */
.L_x_10070:
        /* <DEDUP_REMOVED lines=21> */
.L_x_10077:
        /* <DEDUP_REMOVED lines=13> */
.L_x_10079:
[----:B------:R-:W-:Y:S05]  /*38b50*/  BSYNC.RECONVERGENT B2 ;  /* 0x0000000000027941 */ /* 0x000fea0003800200 */
.L_x_10078:
        /* <DEDUP_REMOVED lines=61> */
.L_x_10076:
[----:B------:R-:W-:Y:S05]  /*38f30*/  BSYNC.RECONVERGENT B1 ;  /* 0x0000000000017941 */ /* 0x000fea0003800200 */
.L_x_10075:
        /* <DEDUP_REMOVED lines=21> */
.L_x_10082:
        /* <DEDUP_REMOVED lines=13> */
.L_x_10084:
[----:B------:R-:W-:Y:S05]  /*39160*/  BSYNC.RECONVERGENT B2 ;  /* 0x0000000000027941 */ /* 0x000fea0003800200 */
.L_x_10083:
        /* <DEDUP_REMOVED lines=61> */
.L_x_10081:
[----:B------:R-:W-:Y:S05]  /*39540*/  BSYNC.RECONVERGENT B1 ;  /* 0x0000000000017941 */ /* 0x000fea0003800200 */
.L_x_10080:
        /* <DEDUP_REMOVED lines=21> */
.L_x_10087:
        /* <DEDUP_REMOVED lines=13> */
.L_x_10089:
[----:B------:R-:W-:Y:S05]  /*39770*/  BSYNC.RECONVERGENT B2 ;  /* 0x0000000000027941 */ /* 0x000fea0003800200 */
.L_x_10088:
        /* <DEDUP_REMOVED lines=61> */
.L_x_10086:
[----:B------:R-:W-:Y:S05]  /*39b50*/  BSYNC.RECONVERGENT B1 ;  /* 0x0000000000017941 */ /* 0x000fea0003800200 */
.L_x_10085:
        /* <DEDUP_REMOVED lines=21> */
.L_x_10092:
        /* <DEDUP_REMOVED lines=13> */
.L_x_10094:
[----:B------:R-:W-:Y:S05]  /*39d80*/  BSYNC.RECONVERGENT B2 ;  /* 0x0000000000027941 */ /* 0x000fea0003800200 */
.L_x_10093:
        /* <DEDUP_REMOVED lines=61> */
.L_x_10091:
[----:B------:R-:W-:Y:S05]  /*3a160*/  BSYNC.RECONVERGENT B1 ;  /* 0x0000000000017941 */ /* 0x000fea0003800200 */
.L_x_10090:
        /* <DEDUP_REMOVED lines=21> */
.L_x_10097:
        /* <DEDUP_REMOVED lines=15> */
.L_x_10099:
[----:B------:R-:W-:Y:S05]  /*3a3b0*/  BSYNC.RECONVERGENT B2 ;  /* 0x0000000000027941 */ /* 0x000fea0003800200 */
.L_x_10098:
        /* <DEDUP_REMOVED lines=61> */
.L_x_10096:
[----:B------:R-:W-:Y:S05]  /*3a790*/  BSYNC.RECONVERGENT B1 ;  /* 0x0000000000017941 */ /* 0x000fea0003800200 */
.L_x_10095:
        /* <DEDUP_REMOVED lines=12> */
.L_x_10059:
        /* <DEDUP_REMOVED lines=21> */
.L_x_10017:
[----:B------:R-:W-:Y:S05]  /*3a9b0*/  BSYNC.RECONVERGENT B0 ;  /* 0x0000000000007941 */ /* 0x000fea0003800200 */
.L_x_10016:
[----:B------:R-:W-:Y:S01]  /*3a9c0*/  ISETP.GE.U32.AND P0, PT, R2, 0x140, PT ;  /* 0x000001400200780c */ /* 0x000fe20003f06070 */
[----:B------:R-:W-:Y:S01]  /*3a9d0*/  BSSY.RECONVERGENT B0, `(.L_x_10100) ;  /* 0x000065c000007945 */ /* 0x000fe20003800200 */
[----:B------:R-:W-:-:S11]  /*3a9e0*/  LOP3.LUT R11, R11, 0xffffffef, RZ, 0xc0, !PT ;  /* 0xffffffef0b0b7812 */ /* 0x000fd600078ec0ff */
[----:B------:R-:W-:Y:S01]  /*3a9f0*/  @P0 LOP3.LUT R11, R11, 0x10, RZ, 0xfc, !PT ;  /* 0x000000100b0b0812 */ /* 0x000fe200078efcff */
[----:B------:R-:W-:Y:S06]  /*3aa00*/  @!P0 BRA `(.L_x_10101) ;  /* 0x0000006400608947 */ /* 0x000fec0003800000 */
[----:B------:R-:W1:Y:S02]  /*3aa10*/  LDC.64 R40, c[0x0][0x390] ;  /* 0x0000e400ff287b82 */ /* 0x000e640000000a00 */
[----:B-1----:R-:W-:-:S05]  /*3aa20*/  IMAD.WIDE.U32 R40, R184, 0x10, R40 ;  /* 0x00000010b8287825 */ /* 0x002fca00078e0028 */
[----:B0-234-:R0:W5:Y:S01]  /*3aa30*/  LDG.E.128 R124, desc[UR6][R40.64] ;  /* 0x00000006287c7981 */ /* 0x01d162000c1e1d00 */
        /* <DEDUP_REMOVED lines=22> */
.L_x_10105:
        /* <DEDUP_REMOVED lines=13> */
.L_x_10107:
[----:B------:R-:W-:Y:S05]  /*3ac70*/  BSYNC.RECONVERGENT B2 ;  /* 0x0000000000027941 */ /* 0x000fea0003800200 */
.L_x_10106:
        /* <DEDUP_REMOVED lines=60> */
.L_x_10104:
[----:B------:R-:W-:Y:S05]  /*3b040*/  BSYNC.RECONVERGENT B1 ;  /* 0x0000000000017941 */ /* 0x000fea0003800200 */
.L_x_10103:
        /* <DEDUP_REMOVED lines=28> */
.L_x_10110:
        /* <DEDUP_REMOVED lines=13> */
.L_x_10112:
[----:B------:R-:W-:Y:S05]  /*3b2e0*/  BSYNC.RECONVERGENT B2 ;  /* 0x0000000000027941 */ /* 0x000fea0003800200 */
.L_x_10111:
        /* <DEDUP_REMOVED lines=61> */
.L_x_10109:
[----:B------:R-:W-:Y:S05]  /*3b6c0*/  BSYNC.RECONVERGENT B1 ;  /* 0x0000000000017941 */ /* 0x000fea0003800200 */
.L_x_10108:
        /* <DEDUP_REMOVED lines=23> */
.L_x_10115:
        /* <DEDUP_REMOVED lines=13> */
.L_x_10117:
[----:B------:R-:W-:Y:S05]  /*3b910*/  BSYNC.RECONVERGENT B2 ;  /* 0x0000000000027941 */ /* 0x000fea0003800200 */
.L_x_10116:
        /* <DEDUP_REMOVED lines=61> */
.L_x_10114:
[----:B------:R-:W-:Y:S05]  /*3bcf0*/  BSYNC.RECONVERGENT B1 ;  /* 0x0000000000017941 */ /* 0x000fea0003800200 */
.L_x_10113:
        /* <DEDUP_REMOVED lines=23> */
.L_x_10120:
        /* <DEDUP_REMOVED lines=13> */
.L_x_10122:
[----:B------:R-:W-:Y:S05]  /*3bf40*/  BSYNC.RECONVERGENT B2 ;  /* 0x0000000000027941 */ /* 0x000fea0003800200 */
.L_x_10121:
        /* <DEDUP_REMOVED lines=61> */
.L_x_10119:
[----:B------:R-:W-:Y:S05]  /*3c320*/  BSYNC.RECONVERGENT B1 ;  /* 0x0000000000017941 */ /* 0x000fea0003800200 */
.L_x_10118:
        /* <DEDUP_REMOVED lines=23> */
.L_x_10125:
        /* <DEDUP_REMOVED lines=13> */
.L_x_10127:
[----:B------:R-:W-:Y:S05]  /*3c570*/  BSYNC.RECONVERGENT B2 ;  /* 0x0000000000027941 */ /* 0x000fea0003800200 */
.L_x_10126:
        /* <DEDUP_REMOVED lines=61> */
.L_x_10124:
[----:B------:R-:W-:Y:S05]  /*3c950*/  BSYNC.RECONVERGENT B1 ;  /* 0x0000000000017941 */ /* 0x000fea0003800200 */
.L_x_10123:
        /* <DEDUP_REMOVED lines=23> */
.L_x_10130:
        /* <DEDUP_REMOVED lines=13> */
.L_x_10132:
[----:B------:R-:W-:Y:S05]  /*3cba0*/  BSYNC.RECONVERGENT B2 ;  /* 0x0000000000027941 */ /* 0x000fea0003800200 */
.L_x_10131:
        /* <DEDUP_REMOVED lines=61> */
.L_x_10129:
[----:B------:R-:W-:Y:S05]  /*3cf80*/  BSYNC.RECONVERGENT B1 ;  /* 0x0000000000017941 */ /* 0x000fea0003800200 */
.L_x_10128:
        /* <DEDUP_REMOVED lines=23> */
.L_x_10135:
        /* <DEDUP_REMOVED lines=13> */
.L_x_10137:
[----:B------:R-:W-:Y:S05]  /*3d1d0*/  BSYNC.RECONVERGENT B2 ;  /* 0x0000000000027941 */ /* 0x000fea0003800200 */
.L_x_10136:
        /* <DEDUP_REMOVED lines=61> */
.L_x_10134:
[----:B------:R-:W-:Y:S05]  /*3d5b0*/  BSYNC.RECONVERGENT B1 ;  /* 0x0000000000017941 */ /* 0x000fea0003800200 */
.L_x_10133:
[----:B------:R-:W-:Y:S01]  /*3d5c0*/  I2FP.F32.U32 R124, R7 ;  /* 0x00000007007c7245 */ /* 0x000fe20000201000 */
[----:B------:R-:W-:Y:S01]  /*3d5d0*/  HADD2.F32 R126, -RZ, R127.H0_H0 ;  /* 0x2000007fff7e7230 */ /* 0x000fe20000004100 */
[----:B------:R-:W-:Y:S01]  /*3d5e0*/  ISETP.NE.AND P6, PT, R129, 0x1, PT ;  /* 0x000000018100780c */ /* 0x000fe20003fc5270 */
[----:B------:R-:W-:Y:S01]  /*3d5f0*/  HADD2.F32 R171, -RZ, R43.H0_H0 ;  /* 0x2000002bffab7230 */ /* 0x000fe20000004100 */
        /* <DEDUP_REMOVED lines=19> */
.L_x_10140:
        /* <DEDUP_REMOVED lines=15> */
.L_x_10142:
[----:B------:R-:W-:Y:S05]  /*3d820*/  BSYNC.RECONVERGENT B2 ;  /* 0x0000000000027941 */ /* 0x000fea0003800200 */
.L_x_10141:
        /* <DEDUP_REMOVED lines=61> */
.L_x_10139:
[----:B------:R-:W-:Y:S05]  /*3dc00*/  BSYNC.RECONVERGENT B1 ;  /* 0x0000000000017941 */ /* 0x000fea0003800200 */
.L_x_10138:
        /* <DEDUP_REMOVED lines=15> */
.L_x_10102:
        /* <DEDUP_REMOVED lines=16> */
.L_x_10146:
        /* <DEDUP_REMOVED lines=13> */
.L_x_10148:
[----:B------:R-:W-:Y:S05]  /*3ded0*/  BSYNC.RECONVERGENT B2 ;  /* 0x0000000000027941 */ /* 0x000fea0003800200 */
.L_x_10147:
        /* <DEDUP_REMOVED lines=60> */
.L_x_10145:
[----:B------:R-:W-:Y:S05]  /*3e2a0*/  BSYNC.RECONVERGENT B1 ;  /* 0x0000000000017941 */ /* 0x000fea0003800200 */
.L_x_10144:
        /* <DEDUP_REMOVED lines=26> */
.L_x_10151:
        /* <DEDUP_REMOVED lines=13> */
.L_x_10153:
[----:B------:R-:W-:Y:S05]  /*3e520*/  BSYNC.RECONVERGENT B2 ;  /* 0x0000000000027941 */ /* 0x000fea0003800200 */
.L_x_10152:
        /* <DEDUP_REMOVED lines=61> */
.L_x_10150:
[----:B------:R-:W-:Y:S05]  /*3e900*/  BSYNC.RECONVERGENT B1 ;  /* 0x0000000000017941 */ /* 0x000fea0003800200 */
.L_x_10149:
        /* <DEDUP_REMOVED lines=21> */
.L_x_10156:
        /* <DEDUP_REMOVED lines=13> */
.L_x_10158:
[----:B------:R-:W-:Y:S05]  /*3eb30*/  BSYNC.RECONVERGENT B2 ;  /* 0x0000000000027941 */ /* 0x000fea0003800200 */
.L_x_10157:
        /* <DEDUP_REMOVED lines=61> */
.L_x_10155:
[----:B------:R-:W-:Y:S05]  /*3ef10*/  BSYNC.RECONVERGENT B1 ;  /* 0x0000000000017941 */ /* 0x000fea0003800200 */
.L_x_10154:
        /* <DEDUP_REMOVED lines=21> */
.L_x_10161:
        /* <DEDUP_REMOVED lines=13> */
.L_x_10163:
[----:B------:R-:W-:Y:S05]  /*3f140*/  BSYNC.RECONVERGENT B2 ;  /* 0x0000000000027941 */ /* 0x000fea0003800200 */
.L_x_10162:
        /* <DEDUP_REMOVED lines=59> */
[----:B------:R-:W-:Y:S02]  /*3f500*/  IMAD.MOV.U32 R188, RZ, RZ, R128 ;  /* 0x000000ffffbc7224 */ /* 0x000fe400078e0080 */
[----:B------:R-:W-:-:S07]  /*3f510*/  HFMA2 R128, -RZ, RZ, 0, 0 ;  /* 0x00000000ff807431 */ /* 0x000fce00000001ff */
.L_x_10160:
[----:B------:R-:W-:Y:S05]  /*3f520*/  BSYNC.RECONVERGENT B1 ;  /* 0x0000000000017941 */ /* 0x000fea0003800200 */
.L_x_10159:
        /* <DEDUP_REMOVED lines=21> */
.L_x_10166:
        /* <DEDUP_REMOVED lines=13> */
.L_x_10168:
[----:B------:R-:W-:Y:S05]  /*3f750*/  BSYNC.RECONVERGENT B2 ;  /* 0x0000000000027941 */ /* 0x000fea0003800200 */
.L_x_10167:
        /* <DEDUP_REMOVED lines=61> */
.L_x_10165:
[----:B------:R-:W-:Y:S05]  /*3fb30*/  BSYNC.RECONVERGENT B1 ;  /* 0x0000000000017941 */ /* 0x000fea0003800200 */
.L_x_10164:
        /* <DEDUP_REMOVED lines=21> */
.L_x_10171:
        /* <DEDUP_REMOVED lines=13> */
.L_x_10173:
[----:B------:R-:W-:Y:S05]  /*3fd60*/  BSYNC.RECONVERGENT B2 ;  /* 0x0000000000027941 */ /* 0x000fea0003800200 */
.L_x_10172:
        /* <DEDUP_REMOVED lines=61> */
.L_x_10170:
[----:B------:R-:W-:Y:S05]  /*40140*/  BSYNC.RECONVERGENT B1 ;  /* 0x0000000000017941 */ /* 0x000fea0003800200 */
.L_x_10169:
        /* <DEDUP_REMOVED lines=21> */
.L_x_10176:
        /* <DEDUP_REMOVED lines=13> */
.L_x_10178:
[----:B------:R-:W-:Y:S05]  /*40370*/  BSYNC.RECONVERGENT B2 ;  /* 0x0000000000027941 */ /* 0x000fea0003800200 */
.L_x_10177:
        /* <DEDUP_REMOVED lines=61> */
.L_x_10175:
[----:B------:R-:W-:Y:S05]  /*40750*/  BSYNC.RECONVERGENT B1 ;  /* 0x0000000000017941 */ /* 0x000fea0003800200 */
.L_x_10174:
        /* <DEDUP_REMOVED lines=21> */
.L_x_10181:
        /* <DEDUP_REMOVED lines=15> */
.L_x_10183:
[----:B------:R-:W-:Y:S05]  /*409a0*/  BSYNC.RECONVERGENT B2 ;  /* 0x0000000000027941 */ /* 0x000fea0003800200 */
.L_x_10182:
        /* <DEDUP_REMOVED lines=61> */
.L_x_10180:
[----:B------:R-:W-:Y:S05]  /*40d80*/  BSYNC.RECONVERGENT B1 ;  /* 0x0000000000017941 */ /* 0x000fea0003800200 */
.L_x_10179:
        /* <DEDUP_REMOVED lines=12> */
.L_x_10143:
        /* <DEDUP_REMOVED lines=18> */
[----:B-1----:R-:W-:-:S05]  /*40f70*/  IMAD.WIDE.U32 R128, R184, 0x8, R128 ;  /* 0x00000008b8807825 */ /* 0x002fca00078e0080 */
[----:B------:R0:W-:Y:S02]  /*40f80*/  STG.E.64 desc[UR6][R128.64], R190 ;  /* 0x000000be80007986 */ /* 0x0001e4000c101b06 */
.L_x_10101:
[----:B------:R-:W-:Y:S05]  /*40f90*/  BSYNC.RECONVERGENT B0 ;  /* 0x0000000000007941 */ /* 0x000fea0003800200 */
.L_x_10100:
[----:B0-234-:R-:W-:Y:S01]  /*40fa0*/  FADD.FTZ R125, RZ, R12 ;  /* 0x0000000cff7d7221 */ /* 0x01dfe20000010000 */
[----:B------:R-:W-:Y:S01]  /*40fb0*/  LOP3.LUT P0, RZ, R11, 0x80, RZ, 0xc0, !PT ;  /* 0x000000800bff7812 */ /* 0x000fe2000780c0ff */
[----:B------:R-:W-:Y:S01]  /*40fc0*/  UMOV UR4, 0xffffffff ;  /* 0xffffffff00047882 */ /* 0x000fe20000000000 */
[----:B------:R-:W-:Y:S01]  /*40fd0*/  ISETP.GT.U32.AND P5, PT, R2, 0x3f, PT ;  /* 0x0000003f0200780c */ /* 0x000fe20003fa4070 */
[----:B------:R-:W-:Y:S01]  /*40fe0*/  FADD.FTZ R124, R22, R125 ;  /* 0x0000007d167c7221 */ /* 0x000fe20000010000 */
[C---:B------:R-:W-:Y:S02]  /*40ff0*/  ISETP.GT.U32.AND P4, PT, R2.reuse, 0x5f, PT ;  /* 0x0000005f0200780c */ /* 0x040fe40003f84070 */
[C---:B------:R-:W-:Y:S01]  /*41000*/  ISETP.GT.U32.AND P3, PT, R2.reuse, 0x7f, PT ;  /* 0x0000007f0200780c */ /* 0x040fe20003f64070 */
[----:B------:R-:W-:Y:S01]  /*41010*/  FADD.FTZ R124, R23, R124 ;  /* 0x0000007c177c7221 */ /* 0x000fe20000010000 */
[C---:B------:R-:W-:Y:S02]  /*41020*/  ISETP.GT.U32.AND P2, PT, R2.reuse, 0x9f, PT ;  /* 0x0000009f0200780c */ /* 0x040fe40003f44070 */
[C---:B------:R-:W-:Y:S01]  /*41030*/  ISETP.GT.U32.AND P1, PT, R2.reuse, 0xbf, PT ;  /* 0x000000bf0200780c */ /* 0x040fe20003f24070 */
[----:B------:R-:W-:Y:S01]  /*41040*/  FADD.FTZ R125, R133, R124 ;  /* 0x0000007c857d7221 */ /* 0x000fe20000010000 */
[----:B------:R-:W-:-:S02]  /*41050*/  ISETP.GT.U32.AND P6, PT, R2, 0xff, PT ;  /* 0x000000ff0200780c */ /* 0x000fc40003fc4070 */
[----:B------:R-:W-:Y:S01]  /*41060*/  LOP3.LUT R11, R11, 0xfffffffe, RZ, 0xc0, !PT ;  /* 0xfffffffe0b0b7812 */ /* 0x000fe200078ec0ff */
[----:B------:R-:W-:-:S04]  /*41070*/  FADD.FTZ R124, R134, R125 ;  /* 0x0000007d867c7221 */ /* 0x000fc80000010000 */
[----:B------:R-:W-:-:S04]  /*41080*/  FADD.FTZ R125, R153, R124 ;  /* 0x0000007c997d7221 */ /* 0x000fc80000010000 */
[----:B------:R-:W-:Y:S02]  /*41090*/  FADD.FTZ R125, R154, R125 ;  /* 0x0000007d9a7d7221 */ /* 0x000fe40000010000 */
[----:B------:R-:W-:Y:S02]  /*410a0*/  @P6 LOP3.LUT R11, R11, 0x1, RZ, 0xfc, !PT ;  /* 0x000000010b0b6812 */ /* 0x000fe400078efcff */
[----:B------:R-:W-:Y:S02]  /*410b0*/  FADD.FTZ R125, R172, R125 ;  /* 0x0000007dac7d7221 */ /* 0x000fe40000010000 */
[----:B------:R-:W-:-:S03]  /*410c0*/  LOP3.LUT R11, R11, 0xfffffffd, RZ, 0xc0, !PT ;  /* 0xfffffffd0b0b7812 */ /* 0x000fc600078ec0ff */
[----:B------:R-:W-:Y:S02]  /*410d0*/  FSEL R124, R125, RZ, P0 ;  /* 0x000000ff7d7c7208 */ /* 0x000fe40000000000 */
[----:B------:R-:W-:-:S03]  /*410e0*/  ISETP.GT.U32.AND P0, PT, R2, 0xdf, PT ;  /* 0x000000df0200780c */ /* 0x000fc60003f04070 */
        /* <DEDUP_REMOVED lines=113> */
[----:B------:R-:W-:Y:S02]  /*41800*/  FSEL R124, R124, RZ, P6 ;  /* 0x000000ff7c7c7208 */ /* 0x000fe40003000000 */
[----:B------:R-:W-:-:S03]  /*41810*/  LOP3.LUT P6, RZ, R11, 0x1, RZ, 0xc0, !PT ;  /* 0x000000010bff7812 */ /* 0x000fc600078cc0ff */
        /* <DEDUP_REMOVED lines=152> */
.L_x_10217:
[----:B------:R-:W-:Y:S01]  /*421a0*/  LOP3.LUT P2, RZ, R182, 0x1f, RZ, 0xc0, !PT ;  /* 0x0000001fb6ff7812 */ /* 0x000fe2000784c0ff */
[----:B------:R-:W-:Y:S01]  /*421b0*/  FMUL.FTZ R124, R129, R129 ;  /* 0x00000081817c7220 */ /* 0x000fe20000410000 */
[----:B------:R-:W-:Y:S01]  /*421c0*/  ISETP.NE.AND P0, PT, RZ, UR10, PT ;  /* 0x0000000aff007c0c */ /* 0x000fe2000bf05270 */
[----:B-1----:R-:W-:Y:S01]  /*421d0*/  FADD.FTZ R183, R130, R183 ;  /* 0x000000b782b77221 */ /* 0x002fe20000010000 */
[----:B------:R-:W-:Y:S01]  /*421e0*/  LOP3.LUT P1, RZ, R11, 0x80, RZ, 0xc0, !PT ;  /* 0x000000800bff7812 */ /* 0x000fe2000782c0ff */
[----:B------:R-:W-:Y:S01]  /*421f0*/  BSSY.RECONVERGENT B0, `(.L_x_10185) ;  /* 0x000003d000007945 */ /* 0x000fe20003800200 */
[----:B------:R-:W-:Y:S01]  /*42200*/  FSEL R185, R124, RZ, P0 ;  /* 0x000000ff7cb97208 */ /* 0x000fe20000000000 */
[----:B------:R-:W-:Y:S01]  /*42210*/  FFMA.FTZ R128, R183, R128, UR11 ;  /* 0x0000000bb7807e23 */ /* 0x000fe20008010080 */
[----:B------:R-:W-:-:S03]  /*42220*/  FSEL R131, R129, RZ, !P0 ;  /* 0x000000ff81837208 */ /* 0x000fc60004000000 */
[----:B------:R-:W-:Y:S02]  /*42230*/  FADD.FTZ R128, R128, R185 ;  /* 0x000000b980807221 */ /* 0x000fe40000010000 */
[----:B------:R-:W1:Y:S02]  /*42240*/  @!P2 LDC.64 R126, c[0x0][0x3c0] ;  /* 0x0000f000ff7eab82 */ /* 0x000e640000000a00 */
[----:B0-----:R-:W0:Y:S06]  /*42250*/  MUFU.RSQ R130, R128 ;  /* 0x0000008000827308 */ /* 0x001e2c0000001400 */
[----:B------:R-:W2:Y:S01]  /*42260*/  @!P2 LDC.64 R124, c[0x0][0x3c8] ;  /* 0x0000f200ff7cab82 */ /* 0x000ea20000000a00 */
[----:B-1----:R-:W-:-:S05]  /*42270*/  @!P2 IMAD.WIDE R126, R3, 0x4, R126 ;  /* 0x00000004037ea825 */ /* 0x002fca00078e027e */
[----:B------:R1:W-:Y:S01]  /*42280*/  @!P2 STG.E desc[UR6][R126.64], R129 ;  /* 0x000000817e00a986 */ /* 0x0003e2000c101906 */
[----:B--2---:R-:W-:-:S05]  /*42290*/  @!P2 IMAD.WIDE R124, R3, 0x4, R124 ;  /* 0x00000004037ca825 */ /* 0x004fca00078e027c */
[----:B0-----:R1:W-:Y:S01]  /*422a0*/  @!P2 STG.E desc[UR6][R124.64], R130 ;  /* 0x000000827c00a986 */ /* 0x0013e2000c101906 */
[----:B------:R-:W-:Y:S05]  /*422b0*/  @!P1 BRA `(.L_x_10186) ;  /* 0x0000000000c09947 */ /* 0x000fea0003800000 */
[--C-:B-1----:R-:W-:Y:S01]  /*422c0*/  FADD.FTZ R129, R134, -R131.reuse ;  /* 0x8000008386817221 */ /* 0x102fe20000010000 */
        /* <DEDUP_REMOVED lines=8> */
[--C-:B------:R-:W-:Y:S01]  /*42350*/  FADD.FTZ R125, R12, -R131.reuse ;  /* 0x800000830c7d7221 */ /* 0x100fe20000010000 */
[----:B------:R-:W-:Y:S02]  /*42360*/  HADD2.F32 R192, -RZ, R123.H0_H0 ;  /* 0x2000007bffc07230 */ /* 0x000fe40000004100 */
[----:B------:R-:W-:Y:S01]  /*42370*/  FFMA.FTZ R184, R127, R128, R182 ;  /* 0x000000807fb87223 */ /* 0x000fe200000100b6 */
[----:B------:R-:W-:Y:S02]  /*42380*/  HADD2.F32 R194, -RZ, R119.H0_H0 ;  /* 0x20000077ffc27230 */ /* 0x000fe40000004100 */
[----:B------:R-:W-:Y:S01]  /*42390*/  FFMA.FTZ R189, R129, R188, R190 ;  /* 0x000000bc81bd7223 */ /* 0x000fe200000100be */
[----:B------:R-:W-:Y:S01]  /*423a0*/  HADD2.F32 R124, -RZ, R120.H0_H0 ;  /* 0x20000078ff7c7230 */ /* 0x000fe20000004100 */
[----:B------:R-:W0:Y:S01]  /*423b0*/  LDC.64 R128, c[0x0][0x428] ;  /* 0x00010a00ff807b82 */ /* 0x000e220000000a00 */
[----:B------:R-:W-:Y:S02]  /*423c0*/  HADD2.F32 R126, -RZ, R116.H0_H0 ;  /* 0x20000074ff7e7230 */ /* 0x000fe40000004100 */
[C---:B------:R-:W-:Y:S01]  /*423d0*/  FMUL.FTZ R183, R130.reuse, R183 ;  /* 0x000000b782b77220 */ /* 0x040fe20000410000 */
[----:B------:R-:W-:Y:S01]  /*423e0*/  FMUL.FTZ R125, R130, R125 ;  /* 0x0000007d827d7220 */ /* 0x000fe20000410000 */
[--C-:B------:R-:W-:Y:S01]  /*423f0*/  FADD.FTZ R185, R172, -R131.reuse ;  /* 0x80000083acb97221 */ /* 0x100fe20000010000 */
[--C-:B------:R-:W-:Y:S01]  /*42400*/  FADD.FTZ R127, R133, -R131.reuse ;  /* 0x80000083857f7221 */ /* 0x100fe20000010000 */
[----:B------:R-:W-:Y:S01]  /*42410*/  FFMA.FTZ R191, R183, R192, R194 ;  /* 0x000000c0b7bf7223 */ /* 0x000fe200000100c2 */
[----:B------:R-:W-:Y:S01]  /*42420*/  FFMA.FTZ R124, R125, R124, R126 ;  /* 0x0000007c7d7c7223 */ /* 0x000fe2000001007e */
[--C-:B------:R-:W-:Y:S01]  /*42430*/  FADD.FTZ R183, R153, -R131.reuse ;  /* 0x8000008399b77221 */ /* 0x100fe20000010000 */
[----:B------:R-:W-:Y:S01]  /*42440*/  FADD.FTZ R125, R22, -R131 ;  /* 0x80000083167d7221 */ /* 0x000fe20000010000 */
        /* <DEDUP_REMOVED lines=13> */
[----:B------:R-:W-:Y:S02]  /*42520*/  HADD2.F32 R190, -RZ, R117.H1_H1 ;  /* 0x30000075ffbe7230 */ /* 0x000fe40000004100 */
[----:B------:R-:W-:Y:S01]  /*42530*/  FFMA.FTZ R183, R125, R126, R182 ;  /* 0x0000007e7db77223 */ /* 0x000fe200000100b6 */
[----:B------:R-:W-:Y:S01]  /*42540*/  F2FP.F16.F32.PACK_AB R126, R192, R189 ;  /* 0x000000bdc07e723e */ /* 0x000fe200000000ff */
[C---:B0-----:R-:W-:Y:S01]  /*42550*/  IMAD.WIDE.U32 R128, R152.reuse, 0x10, R128 ;  /* 0x0000001098807825 */ /* 0x041fe200078e0080 */
[----:B------:R-:W-:-:S03]  /*42560*/  IADD3 R152, PT, PT, R152, 0x20, RZ ;  /* 0x0000002098987810 */ /* 0x000fc60007ffe0ff */
[----:B------:R-:W-:Y:S01]  /*42570*/  FFMA.FTZ R185, R127, R188, R190 ;  /* 0x000000bc7fb97223 */ /* 0x000fe200000100be */
[----:B------:R-:W-:Y:S02]  /*42580*/  F2FP.F16.F32.PACK_AB R127, R196, R191 ;  /* 0x000000bfc47f723e */ /* 0x000fe400000000ff */
[----:B------:R-:W-:Y:S02]  /*42590*/  F2FP.F16.F32.PACK_AB R124, R183, R124 ;  /* 0x0000007cb77c723e */ /* 0x000fe400000000ff */
[----:B------:R-:W-:-:S05]  /*425a0*/  F2FP.F16.F32.PACK_AB R125, R185, R184 ;  /* 0x000000b8b97d723e */ /* 0x000fca00000000ff */
[----:B------:R0:W-:Y:S02]  /*425b0*/  STG.E.128 desc[UR6][R128.64], R124 ;  /* 0x0000007c80007986 */ /* 0x0001e4000c101d06 */
.L_x_10186:
[----:B------:R-:W-:Y:S05]  /*425c0*/  BSYNC.RECONVERGENT B0 ;  /* 0x0000000000007941 */ /* 0x000fea0003800200 */
.L_x_10185:
[----:B------:R-:W-:Y:S01]  /*425d0*/  LOP3.LUT P0, RZ, R11, 0x4000, RZ, 0xc0, !PT ;  /* 0x000040000bff7812 */ /* 0x000fe2000780c0ff */
[----:B------:R-:W-:-:S12]  /*425e0*/  BSSY.RECONVERGENT B0, `(.L_x_10187) ;  /* 0x0000032000007945 */ /* 0x000fd80003800200 */
[----:B------:R-:W-:Y:S05]  /*425f0*/  @!P0 BRA `(.L_x_10188) ;  /* 0x0000000000c08947 */ /* 0x000fea0003800000 */
[--C-:B01----:R-:W-:Y:S01]  /*42600*/  FADD.FTZ R129, R136, -R131.reuse ;  /* 0x8000008388817221 */ /* 0x103fe20000010000 */
        /* <DEDUP_REMOVED lines=40> */
[----:B0-----:R-:W-:-:S04]  /*42890*/  IMAD.WIDE.U32 R128, R152, 0x10, R128 ;  /* 0x0000001098807825 */ /* 0x001fc800078e0080 */
[----:B------:R-:W-:Y:S01]  /*428a0*/  FFMA.FTZ R185, R127, R188, R190 ;  /* 0x000000bc7fb97223 */ /* 0x000fe200000100be */
[----:B------:R-:W-:Y:S01]  /*428b0*/  F2FP.F16.F32.PACK_AB R127, R196, R191 ;  /* 0x000000bfc47f723e */ /* 0x000fe200000000ff */
[----:B------:R-:W-:Y:S01]  /*428c0*/  VIADD R152, R152, 0x20 ;  /* 0x0000002098987836 */ /* 0x000fe20000000000 */
[----:B------:R-:W-:Y:S02]  /*428d0*/  F2FP.F16.F32.PACK_AB R124, R183, R124 ;  /* 0x0000007cb77c723e */ /* 0x000fe400000000ff */
[----:B------:R-:W-:-:S05]  /*428e0*/  F2FP.F16.F32.PACK_AB R125, R185, R184 ;  /* 0x000000b8b97d723e */ /* 0x000fca00000000ff */
[----:B------:R2:W-:Y:S02]  /*428f0*/  STG.E.128 desc[UR6][R128.64], R124 ;  /* 0x0000007c80007986 */ /* 0x0005e4000c101d06 */
.L_x_10188:
[----:B------:R-:W-:Y:S05]  /*42900*/  BSYNC.RECONVERGENT B0 ;  /* 0x0000000000007941 */ /* 0x000fea0003800200 */
.L_x_10187:
[----:B------:R-:W-:Y:S01]  /*42910*/  LOP3.LUT P0, RZ, R11, 0x2000, RZ, 0xc0, !PT ;  /* 0x000020000bff7812 */ /* 0x000fe2000780c0ff */
[----:B------:R-:W-:-:S12]  /*42920*/  BSSY.RECONVERGENT B0, `(.L_x_10189) ;  /* 0x0000032000007945 */ /* 0x000fd80003800200 */
[----:B------:R-:W-:Y:S05]  /*42930*/  @!P0 BRA `(.L_x_10190) ;  /* 0x0000000000c08947 */ /* 0x000fea0003800000 */
[--C-:B012---:R-:W-:Y:S01]  /*42940*/  FADD.FTZ R129, R138, -R131.reuse ;  /* 0x800000838a817221 */ /* 0x107fe20000010000 */
        /* <DEDUP_REMOVED lines=47> */
.L_x_10190:
[----:B------:R-:W-:Y:S05]  /*42c40*/  BSYNC.RECONVERGENT B0 ;  /* 0x0000000000007941 */ /* 0x000fea0003800200 */
.L_x_10189:
[----:B------:R-:W-:Y:S01]  /*42c50*/  LOP3.LUT P0, RZ, R11, 0x1000, RZ, 0xc0, !PT ;  /* 0x000010000bff7812 */ /* 0x000fe2000780c0ff */
[----:B------:R-:W-:-:S12]  /*42c60*/  BSSY.RECONVERGENT B0, `(.L_x_10191) ;  /* 0x0000032000007945 */ /* 0x000fd80003800200 */
[----:B------:R-:W-:Y:S05]  /*42c70*/  @!P0 BRA `(.L_x_10192) ;  /* 0x0000000000c08947 */ /* 0x000fea0003800000 */
[--C-:B0123--:R-:W-:Y:S01]  /*42c80*/  FADD.FTZ R129, R140, -R131.reuse ;  /* 0x800000838c817221 */ /* 0x10ffe20000010000 */
        /* <DEDUP_REMOVED lines=47> */
.L_x_10192:
[----:B------:R-:W-:Y:S05]  /*42f80*/  BSYNC.RECONVERGENT B0 ;  /* 0x0000000000007941 */ /* 0x000fea0003800200 */
.L_x_10191:
[----:B------:R-:W-:Y:S01]  /*42f90*/  LOP3.LUT P0, RZ, R11, 0x800, RZ, 0xc0, !PT ;  /* 0x000008000bff7812 */ /* 0x000fe2000780c0ff */
        /* <DEDUP_REMOVED lines=50> */
.L_x_10194:
[----:B------:R-:W-:Y:S05]  /*432c0*/  BSYNC.RECONVERGENT B0 ;  /* 0x0000000000007941 */ /* 0x000fea0003800200 */
.L_x_10193:
        /* <DEDUP_REMOVED lines=51> */
.L_x_10196:
[----:B------:R-:W-:Y:S05]  /*43600*/  BSYNC.RECONVERGENT B0 ;  /* 0x0000000000007941 */ /* 0x000fea0003800200 */
.L_x_10195:
        /* <DEDUP_REMOVED lines=51> */
.L_x_10198:
[----:B------:R-:W-:Y:S05]  /*43940*/  BSYNC.RECONVERGENT B0 ;  /* 0x0000000000007941 */ /* 0x000fea0003800200 */
.L_x_10197:
        /* <DEDUP_REMOVED lines=51> */
.L_x_10200:
[----:B------:R-:W-:Y:S05]  /*43c80*/  BSYNC.RECONVERGENT B0 ;  /* 0x0000000000007941 */ /* 0x000fea0003800200 */
.L_x_10199:
        /* <DEDUP_REMOVED lines=51> */
.L_x_10202:
[----:B------:R-:W-:Y:S05]  /*43fc0*/  BSYNC.RECONVERGENT B0 ;  /* 0x0000000000007941 */ /* 0x000fea0003800200 */
.L_x_10201:
[----:B------:R-:W-:Y:S01]  /*43fd0*/  LOP3.LUT P0, RZ, R11, 0x10, RZ, 0xc0, !PT ;  /* 0x000000100bff7812 */ /* 0x000fe2000780c0ff */
        /* <DEDUP_REMOVED lines=11> */
[----:B-----5:R-:W-:Y:S02]  /*44090*/  HADD2.F32 R126, -RZ, R48.H0_H0 ;  /* 0x20000030ff7e7230 */ /* 0x020fe40000004100 */
        /* <DEDUP_REMOVED lines=31> */
[----:B------:R-:W-:Y:S01]  /*44290*/  FFMA.FTZ R131, R129, R126, R128 ;  /* 0x0000007e81837223 */ /* 0x000fe20000010080 */
[----:B0-----:R-:W-:Y:S01]  /*442a0*/  IMAD.WIDE.U32 R128, R152, 0x10, R124 ;  /* 0x0000001098807825 */ /* 0x001fe200078e007c */
[----:B------:R-:W-:Y:S02]  /*442b0*/  F2FP.F16.F32.PACK_AB R126, R190, R189 ;  /* 0x000000bdbe7e723e */ /* 0x000fe400000000ff */
[----:B------:R-:W-:-:S02]  /*442c0*/  F2FP.F16.F32.PACK_AB R125, R185, R182 ;  /* 0x000000b6b97d723e */ /* 0x000fc400000000ff */
[----:B------:R-:W-:-:S05]  /*442d0*/  F2FP.F16.F32.PACK_AB R124, R131, R130 ;  /* 0x00000082837c723e */ /* 0x000fca00000000ff */
[----:B------:R0:W-:Y:S02]  /*442e0*/  STG.E.128 desc[UR6][R128.64], R124 ;  /* 0x0000007c80007986 */ /* 0x0001e4000c101d06 */
.L_x_10204:
[----:B------:R-:W-:Y:S05]  /*442f0*/  BSYNC.RECONVERGENT B0 ;  /* 0x0000000000007941 */ /* 0x000fea0003800200 */
.L_x_10203:
[----:B01234-:R-:W0:Y:S02]  /*44300*/  LDC.64 R124, c[0x0][0x380] ;  /* 0x0000e000ff7c7b82 */ /* 0x01fe240000000a00 */
[----:B0-----:R-:W-:-:S05]  /*44310*/  IMAD R3, R124, 0x4, R3 ;  /* 0x000000047c037824 */ /* 0x001fca00078e0203 */
[----:B------:R-:W-:-:S13]  /*44320*/  ISETP.GE.AND P0, PT, R3, R125, PT ;  /* 0x0000007d0300720c */ /* 0x000fda0003f06270 */
[----:B------:R-:W-:Y:S05]  /*44330*/  @!P0 BRA `(.L_x_10205) ;  /* 0xfffffbd000008947 */ /* 0x000fea000383ffff */
[----:B------:R-:W-:Y:S05]  /*44340*/  EXIT ;  /* 0x000000000000794d */ /* 0x000fea0003800000 */
.L_x_10184:
        /* <DEDUP_REMOVED lines=8> */
.L_x_10207:
[----:B------:R-:W-:Y:S05]  /*443d0*/  BSYNC B0 ;  /* 0x0000000000007941 */ /* 0x000fea0003800000 */
.L_x_10206:
[----:B------:R-:W-:Y:S01]  /*443e0*/  MOV R125, R183 ;  /* 0x000000b7007d7202 */ /* 0x000fe20000000f00 */
[----:B------:R-:W-:Y:S02]  /*443f0*/  HFMA2 R185, -RZ, RZ, 0, 1.1920928955078125e-07 ;  /* 0x00000002ffb97431 */ /* 0x000fe400000001ff */
[----:B------:R-:W-:Y:S01]  /*44400*/  IMAD.MOV.U32 R188, RZ, RZ, 0x1f ;  /* 0x0000001fffbc7424 */ /* 0x000fe200078e00ff */
[----:B------:R-:W-:Y:S01]  /*44410*/  MOV R131, 0xffffffff ;  /* 0xffffffff00837802 */ /* 0x000fe20000000f00 */
[----:B------:R-:W-:-:S04]  /*44420*/  FADD.FTZ R125, R124, R125 ;  /* 0x0000007d7c7d7221 */ /* 0x000fc80000010000 */
[----:B------:R-:W-:-:S07]  /*44430*/  IMAD.MOV.U32 R184, RZ, RZ, R125 ;  /* 0x000000ffffb87224 */ /* 0x000fce00078e007d */
[----:B------:R-:W-:Y:S05]  /*44440*/  WARPSYNC.COLLECTIVE R131, `(.L_x_10208) ;  /* 0x0000000083087348 */ /* 0x000fea0003c00000 */
[----:B------:R0:W1:Y:S02]  /*44450*/  SHFL.BFLY P6, R183, R184, R185, R188 ;  /* 0x0c0000b9b8b77389 */ /* 0x00006400000c00bc */
[----:B01----:R-:W-:Y:S05]  /*44460*/  ENDCOLLECTIVE ;  /* 0x000000000000791b */ /* 0x003fea0003800000 */
.L_x_10208:
[----:B------:R-:W-:Y:S02]  /*44470*/  IMAD.MOV.U32 R185, RZ, RZ, 0x4 ;  /* 0x00000004ffb97424 */ /* 0x000fe400078e00ff */
[----:B------:R-:W-:-:S04]  /*44480*/  IMAD.MOV.U32 R126, RZ, RZ, R183 ;  /* 0x000000ffff7e7224 */ /* 0x000fc800078e00b7 */
[----:B------:R-:W-:-:S05]  /*44490*/  FADD.FTZ R126, R125, R126 ;  /* 0x0000007e7d7e7221 */ /* 0x000fca0000010000 */
[----:B------:R-:W-:-:S07]  /*444a0*/  MOV R184, R126 ;  /* 0x0000007e00b87202 */ /* 0x000fce0000000f00 */
[----:B------:R-:W-:Y:S05]  /*444b0*/  WARPSYNC.COLLECTIVE R131, `(.L_x_10209) ;  /* 0x0000000083087348 */ /* 0x000fea0003c00000 */
[----:B------:R0:W1:Y:S02]  /*444c0*/  SHFL.BFLY P6, R183, R184, R185, R188 ;  /* 0x0c0000b9b8b77389 */ /* 0x00006400000c00bc */
[----:B01----:R-:W-:Y:S05]  /*444d0*/  ENDCOLLECTIVE ;  /* 0x000000000000791b */ /* 0x003fea0003800000 */
.L_x_10209:
[----:B------:R-:W-:Y:S01]  /*444e0*/  HFMA2 R185, -RZ, RZ, 0, 4.76837158203125e-07 ;  /* 0x00000008ffb97431 */ /* 0x000fe200000001ff */
[----:B------:R-:W-:-:S05]  /*444f0*/  MOV R127, R183 ;  /* 0x000000b7007f7202 */ /* 0x000fca0000000f00 */
[----:B------:R-:W-:-:S04]  /*44500*/  FADD.FTZ R127, R126, R127 ;  /* 0x0000007f7e7f7221 */ /* 0x000fc80000010000 */
[----:B------:R-:W-:-:S07]  /*44510*/  IMAD.MOV.U32 R184, RZ, RZ, R127 ;  /* 0x000000ffffb87224 */ /* 0x000fce00078e007f */
[----:B------:R-:W-:Y:S05]  /*44520*/  WARPSYNC.COLLECTIVE R131, `(.L_x_10210) ;  /* 0x0000000083087348 */ /* 0x000fea0003c00000 */
[----:B------:R0:W1:Y:S02]  /*44530*/  SHFL.BFLY P6, R183, R184, R185, R188 ;  /* 0x0c0000b9b8b77389 */ /* 0x00006400000c00bc */
[----:B01----:R-:W-:Y:S05]  /*44540*/  ENDCOLLECTIVE ;  /* 0x000000000000791b */ /* 0x003fea0003800000 */
.L_x_10210:
        /* <DEDUP_REMOVED lines=8> */
.L_x_10211:
        /* <DEDUP_REMOVED lines=168> */
[----:B------:R-:W-:-:S04]  /*45050*/  @P6 FFMA.FTZ R124, R126, R126, R125 ;  /* 0x0000007e7e7c6223 */ /* 0x000fc8000001007d */
[----:B------:R-:W-:-:S07]  /*45060*/  IMAD.MOV.U32 R184, RZ, RZ, R124 ;  /* 0x000000ffffb87224 */ /* 0x000fce00078e007c */
[----:B------:R-:W-:Y:S05]  /*45070*/  WARPSYNC.COLLECTIVE R131, `(.L_x_10212) ;  /* 0x0000000083087348 */ /* 0x000fea0003c00000 */
[----:B------:R0:W1:Y:S02]  /*45080*/  SHFL.BFLY P6, R183, R184, R185, R188 ;  /* 0x0c0000b9b8b77389 */ /* 0x00006400000c00bc */
[----:B01----:R-:W-:Y:S05]  /*45090*/  ENDCOLLECTIVE ;  /* 0x000000000000791b */ /* 0x003fea0003800000 */
.L_x_10212:
[----:B------:R-:W-:Y:S02]  /*450a0*/  IMAD.MOV.U32 R185, RZ, RZ, 0x2 ;  /* 0x00000002ffb97424 */ /* 0x000fe400078e00ff */
[----:B------:R-:W-:-:S04]  /*450b0*/  IMAD.MOV.U32 R125, RZ, RZ, R183 ;  /* 0x000000ffff7d7224 */ /* 0x000fc800078e00b7 */
[----:B------:R-:W-:-:S05]  /*450c0*/  FADD.FTZ R125, R124, R125 ;  /* 0x0000007d7c7d7221 */ /* 0x000fca0000010000 */
[----:B------:R-:W-:-:S07]  /*450d0*/  MOV R184, R125 ;  /* 0x0000007d00b87202 */ /* 0x000fce0000000f00 */
[----:B------:R-:W-:Y:S05]  /*450e0*/  WARPSYNC.COLLECTIVE R131, `(.L_x_10213) ;  /* 0x0000000083087348 */ /* 0x000fea0003c00000 */
[----:B------:R0:W1:Y:S02]  /*450f0*/  SHFL.BFLY P6, R183, R184, R185, R188 ;  /* 0x0c0000b9b8b77389 */ /* 0x00006400000c00bc */
[----:B01----:R-:W-:Y:S05]  /*45100*/  ENDCOLLECTIVE ;  /* 0x000000000000791b */ /* 0x003fea0003800000 */
.L_x_10213:
[----:B------:R-:W-:Y:S01]  /*45110*/  HFMA2 R185, -RZ, RZ, 0, 2.384185791015625e-07 ;  /* 0x00000004ffb97431 */ /* 0x000fe200000001ff */
[----:B------:R-:W-:-:S05]  /*45120*/  MOV R126, R183 ;  /* 0x000000b7007e7202 */ /* 0x000fca0000000f00 */
[----:B------:R-:W-:-:S04]  /*45130*/  FADD.FTZ R126, R125, R126 ;  /* 0x0000007e7d7e7221 */ /* 0x000fc80000010000 */
[----:B------:R-:W-:-:S07]  /*45140*/  IMAD.MOV.U32 R184, RZ, RZ, R126 ;  /* 0x000000ffffb87224 */ /* 0x000fce00078e007e */
[----:B------:R-:W-:Y:S05]  /*45150*/  WARPSYNC.COLLECTIVE R131, `(.L_x_10214) ;  /* 0x0000000083087348 */ /* 0x000fea0003c00000 */
[----:B------:R0:W1:Y:S02]  /*45160*/  SHFL.BFLY P6, R183, R184, R185, R188 ;  /* 0x0c0000b9b8b77389 */ /* 0x00006400000c00bc */
[----:B01----:R-:W-:Y:S05]  /*45170*/  ENDCOLLECTIVE ;  /* 0x000000000000791b */ /* 0x003fea0003800000 */
.L_x_10214:
[----:B------:R-:W-:Y:S02]  /*45180*/  IMAD.MOV.U32 R185, RZ, RZ, 0x8 ;  /* 0x00000008ffb97424 */ /* 0x000fe400078e00ff */
[----:B------:R-:W-:-:S04]  /*45190*/  IMAD.MOV.U32 R127, RZ, RZ, R183 ;  /* 0x000000ffff7f7224 */ /* 0x000fc800078e00b7 */
[----:B------:R-:W-:-:S05]  /*451a0*/  FADD.FTZ R127, R126, R127 ;  /* 0x0000007f7e7f7221 */ /* 0x000fca0000010000 */
[----:B------:R-:W-:-:S07]  /*451b0*/  MOV R184, R127 ;  /* 0x0000007f00b87202 */ /* 0x000fce0000000f00 */
[----:B------:R-:W-:Y:S05]  /*451c0*/  WARPSYNC.COLLECTIVE R131, `(.L_x_10215) ;  /* 0x0000000083087348 */ /* 0x000fea0003c00000 */
[----:B------:R0:W1:Y:S02]  /*451d0*/  SHFL.BFLY P6, R183, R184, R185, R188 ;  /* 0x0c0000b9b8b77389 */ /* 0x00006400000c00bc */
[----:B01----:R-:W-:Y:S05]  /*451e0*/  ENDCOLLECTIVE ;  /* 0x000000000000791b */ /* 0x003fea0003800000 */
.L_x_10215:
[----:B------:R-:W-:Y:S01]  /*451f0*/  HFMA2 R185, -RZ, RZ, 0, 9.5367431640625e-07 ;  /* 0x00000010ffb97431 */ /* 0x000fe200000001ff */
[----:B------:R-:W-:-:S05]  /*45200*/  MOV R130, R183 ;  /* 0x000000b700827202 */ /* 0x000fca0000000f00 */
[----:B------:R-:W-:-:S04]  /*45210*/  FADD.FTZ R130, R127, R130 ;  /* 0x000000827f827221 */ /* 0x000fc80000010000 */
[----:B------:R-:W-:-:S07]  /*45220*/  IMAD.MOV.U32 R184, RZ, RZ, R130 ;  /* 0x000000ffffb87224 */ /* 0x000fce00078e0082 */
[----:B------:R-:W-:Y:S05]  /*45230*/  WARPSYNC.COLLECTIVE R131, `(.L_x_10216) ;  /* 0x0000000083087348 */ /* 0x000fea0003c00000 */
[----:B------:R0:W1:Y:S02]  /*45240*/  SHFL.BFLY P6, R183, R184, R185, R188 ;  /* 0x0c0000b9b8b77389 */ /* 0x00006400000c00bc */
[----:B01----:R-:W-:Y:S05]  /*45250*/  ENDCOLLECTIVE ;  /* 0x000000000000791b */ /* 0x003fea0003800000 */
.L_x_10216:
[----:B------:R-:W-:Y:S05]  /*45260*/  BRA `(.L_x_10217) ;  /* 0xffffffcc00cc7947 */ /* 0x000fea000383ffff */
.L_x_10218:
        /* <DEDUP_REMOVED lines=9> */
.L_x_88440:


//--------------------- .text._ZN10layer_norm13ln_fwd_kernelINS_13Kernel_traitsI6__halfS2_S2_S2_fjLj2560ELj1ELj4ELj1ELj16ENS_18Kernel_traits_baseILj2560ES2_S2_S2_S2_fjLj128EEEEELb1ELb0ELb0ELb1EEEvNS_9FwdParamsE --------------------------
	.section	.text._ZN10layer_norm13ln_fwd_kernelINS_13Kernel_traitsI6__halfS2_S2_S2_fjLj2560ELj1ELj4ELj1ELj16ENS_18Kernel_traits_baseILj2560ES2_S2_S2_S2_fjLj128EEEEELb1ELb0ELb0ELb1EEEvNS_9FwdParamsE,"ax",@progbits
	.align	128
        .global         _ZN10layer_norm13ln_fwd_kernelINS_13Kernel_traitsI6__halfS2_S2_S2_fjLj2560ELj1ELj4ELj1ELj16ENS_18Kernel_traits_baseILj2560ES2_S2_S2_S2_fjLj128EEEEELb1ELb0ELb0ELb1EEEvNS_9FwdParamsE
        .type           _ZN10layer_norm13ln_fwd_kernelINS_13Kernel_traitsI6__halfS2_S2_S2_fjLj2560ELj1ELj4ELj1ELj16ENS_18Kernel_traits_baseILj2560ES2_S2_S2_S2_fjLj128EEEEELb1ELb0ELb0ELb1EEEvNS_9FwdParamsE,@function
        .size           _ZN10layer_norm13ln_fwd_kernelINS_13Kernel_traitsI6__halfS2_S2_S2_fjLj2560ELj1ELj4ELj1ELj16ENS_18Kernel_traits_baseILj2560ES2_S2_S2_S2_fjLj128EEEEELb1ELb0ELb0ELb1EEEvNS_9FwdParamsE,(.L_x_88441 - _ZN10layer_norm13ln_fwd_kernelINS_13Kernel_traitsI6__halfS2_S2_S2_fjLj2560ELj1ELj4ELj1ELj16ENS_18Kernel_traits_baseILj2560ES2_S2_S2_S2_fjLj128EEEEELb1ELb0ELb0ELb1EEEvNS_9FwdParamsE)
        .other          _ZN10layer_norm13ln_fwd_kernelINS_13Kernel_traitsI6__halfS2_S2_S2_fjLj2560ELj1ELj4ELj1ELj16ENS_18Kernel_traits_baseILj2560ES2_S2_S2_S2_fjLj128EEEEELb1ELb0ELb0ELb1EEEvNS_9FwdParamsE,@"STO_CUDA_ENTRY STV_DEFAULT"
_ZN10layer_norm13ln_fwd_kernelINS_13Kernel_traitsI6__halfS2_S2_S2_fjLj2560ELj1ELj4ELj1ELj16ENS_18Kernel_traits_baseILj2560ES2_S2_S2_S2_fjLj128EEEEELb1ELb0ELb0ELb1EEEvNS_9FwdParamsE:
.text._ZN10layer_norm13ln_fwd_kernelINS_13Kernel_traitsI6__halfS2_S2_S2_fjLj2560ELj1ELj4ELj1ELj16ENS_18Kernel_traits_baseILj2560ES2_S2_S2_S2_fjLj128EEEEELb1ELb0ELb0ELb1EEEvNS_9FwdParamsE:
        /* <DEDUP_REMOVED lines=27> */
[C---:B--2---:R-:W-:Y:S01]  /*01b0*/  IADD3 R6, PT, PT, R132.reuse, -0x61c88647, RZ ;  /* 0x9e3779b984067810 */ /* 0x044fe20007ffe0ff */
        /* <DEDUP_REMOVED lines=11> */
[--C-:B------:R-:W-:Y:S01]  /*0270*/  SHF.R.U64 R32, R128, 0x2, R129.reuse ;  /* 0x0000000280207819 */ /* 0x100fe20000001281 */
        /* <DEDUP_REMOVED lines=33> */
.L_x_10219:
        /* <DEDUP_REMOVED lines=32> */
.L_x_10220:
[----:B------:R-:W1:Y:S02]  /*0690*/  LDCU UR4, c[0x0][0x384] ;  /* 0x00007080ff0477ac */ /* 0x000e640008000800 */
[----:B-1----:R-:W-:-:S13]  /*06a0*/  ISETP.GE.AND P0, PT, R33, UR4, PT ;  /* 0x0000000421007c0c */ /* 0x002fda000bf06270 */
[----:B------:R-:W-:Y:S05]  /*06b0*/  @P0 EXIT ;  /* 0x000000000000094d */ /* 0x000fea0003800000 */
[----:B0-----:R-:W-:Y:S01]  /*06c0*/  IMAD.HI.U32 R3, R34, -0x326172a9, RZ ;  /* 0xcd9e8d5722037827 */ /* 0x001fe200078e00ff */
[----:B------:R-:W0:Y:S01]  /*06d0*/  LDCU.64 UR4, c[0x0][0x3e0] ;  /* 0x00007c00ff0477ac */ /* 0x000e220008000a00 */
[----:B------:R-:W-:Y:S02]  /*06e0*/  LOP3.LUT R29, R29, 0xfffffff7, RZ, 0xc0, !PT ;  /* 0xfffffff71d1d7812 */ /* 0x000fe400078ec0ff */
[----:B------:R-:W-:Y:S02]  /*06f0*/  HFMA2 R27, -RZ, RZ, 0, 0 ;  /* 0x00000000ff1b7431 */ /* 0x000fe400000001ff */
[----:B------:R-:W-:Y:S01]  /*0700*/  IMAD.HI.U32 R5, R32, -0x2daee0ad, RZ ;  /* 0xd2511f5320057827 */ /* 0x000fe200078e00ff */
[----:B------:R-:W-:Y:S01]  /*0710*/  LOP3.LUT R3, R28, R3, R132, 0x96, !PT ;  /* 0x000000031c037212 */ /* 0x000fe200078e9684 */
[----:B------:R-:W1:Y:S01]  /*0720*/  LDCU UR13, c[0x0][0x404] ;  /* 0x00008080ff0d77ac */ /* 0x000e620008000800 */
[----:B------:R-:W-:Y:S01]  /*0730*/  LOP3.LUT R128, R128, 0x3, RZ, 0xc0, !PT ;  /* 0x0000000380807812 */ /* 0x000fe200078ec0ff */
[----:B------:R-:W-:Y:S01]  /*0740*/  IMAD R9, R32, -0x2daee0ad, RZ ;  /* 0xd2511f5320097824 */ /* 0x000fe200078e02ff */
[----:B------:R-:W-:Y:S01]  /*0750*/  LOP3.LUT R5, R5, R133, RZ, 0x3c, !PT ;  /* 0x0000008505057212 */ /* 0x000fe200078e3cff */
[----:B------:R-:W-:Y:S01]  /*0760*/  IMAD R7, R34, -0x326172a9, RZ ;  /* 0xcd9e8d5722077824 */ /* 0x000fe200078e02ff */
[----:B------:R-:W2:Y:S01]  /*0770*/  LDCU UR14, c[0x0][0x408] ;  /* 0x00008100ff0e77ac */ /* 0x000ea20008000800 */
[----:B------:R-:W-:Y:S01]  /*0780*/  IMAD.HI.U32 R2, R3, -0x2daee0ad, RZ ;  /* 0xd2511f5303027827 */ /* 0x000fe200078e00ff */
[----:B------:R-:W3:Y:S03]  /*0790*/  LDCU UR10, c[0x0][0x388] ;  /* 0x00007100ff0a77ac */ /* 0x000ee60008000800 */
[----:B------:R-:W-:Y:S01]  /*07a0*/  IMAD.HI.U32 R0, R5, -0x326172a9, RZ ;  /* 0xcd9e8d5705007827 */ /* 0x000fe200078e00ff */
[----:B------:R-:W-:-:S02]  /*07b0*/  LOP3.LUT R2, R8, R9, R2, 0x96, !PT ;  /* 0x0000000908027212 */ /* 0x000fc400078e9602 */
[----:B0-----:R-:W-:Y:S01]  /*07c0*/  ISETP.NE.U32.AND P0, PT, RZ, UR4, PT ;  /* 0x00000004ff007c0c */ /* 0x001fe2000bf05070 */
[----:B------:R-:W-:Y:S01]  /*07d0*/  IMAD R4, R5, -0x326172a9, RZ ;  /* 0xcd9e8d5705047824 */ /* 0x000fe200078e02ff */
[----:B------:R-:W-:Y:S01]  /*07e0*/  LOP3.LUT R0, R6, R7, R0, 0x96, !PT ;  /* 0x0000000706007212 */ /* 0x000fe200078e9600 */
[----:B------:R-:W-:Y:S01]  /*07f0*/  IMAD R6, R3, -0x2daee0ad, RZ ;  /* 0xd2511f5303067824 */ /* 0x000fe200078e02ff */
[----:B------:R-:W-:Y:S01]  /*0800*/  ISETP.NE.AND.EX P0, PT, RZ, UR5, PT, P0 ;  /* 0x00000005ff007c0c */ /* 0x000fe2000bf05300 */
[----:B------:R-:W-:Y:S01]  /*0810*/  IMAD.HI.U32 R3, R2, -0x326172a9, RZ ;  /* 0xcd9e8d5702037827 */ /* 0x000fe200078e00ff */
[----:B------:R-:W0:Y:S03]  /*0820*/  LDCU.U8 UR11, c[0x0][0x410] ;  /* 0x00008200ff0b77ac */ /* 0x000e260008000000 */
[----:B------:R-:W-:Y:S01]  /*0830*/  IMAD.HI.U32 R5, R0, -0x2daee0ad, RZ ;  /* 0xd2511f5300057827 */ /* 0x000fe200078e00ff */
[----:B------:R-:W-:Y:S01]  /*0840*/  LOP3.LUT R3, R10, R4, R3, 0x96, !PT ;  /* 0x000000040a037212 */ /* 0x000fe200078e9603 */
[----:B------:R-:W4:Y:S02]  /*0850*/  LDCU UR12, c[0x0][0x448] ;  /* 0x00008900ff0c77ac */ /* 0x000f240008000800 */
[----:B------:R-:W-:Y:S01]  /*0860*/  IMAD R7, R2, -0x326172a9, RZ ;  /* 0xcd9e8d5702077824 */ /* 0x000fe200078e02ff */
[----:B------:R-:W-:Y:S01]  /*0870*/  LOP3.LUT R5, R11, R6, R5, 0x96, !PT ;  /* 0x000000060b057212 */ /* 0x000fe200078e9605 */
[----:B------:R-:W-:Y:S01]  /*0880*/  IMAD R9, R0, -0x2daee0ad, RZ ;  /* 0xd2511f5300097824 */ /* 0x000fe200078e02ff */
[----:B------:R-:W0:Y:S01]  /*0890*/  LDCU.64 UR8, c[0x0][0x3a0] ;  /* 0x00007400ff0877ac */ /* 0x000e220008000a00 */
[----:B------:R-:W-:Y:S01]  /*08a0*/  IMAD.HI.U32 R2, R3, -0x2daee0ad, RZ ;  /* 0xd2511f5303027827 */ /* 0x000fe200078e00ff */
[----:B------:R-:W-:-:S03]  /*08b0*/  @P0 LOP3.LUT R29, R29, 0x8, RZ, 0xfc, !PT ;  /* 0x000000081d1d0812 */ /* 0x000fc600078efcff */
        /* <DEDUP_REMOVED lines=40> */
[----:B01234-:R-:W-:-:S07]  /*0b40*/  IMAD R208, R3, -0x2daee0ad, RZ ;  /* 0xd2511f5303d07824 */ /* 0x01ffce00078e02ff */
.L_x_11041:
[----:B------:R-:W-:Y:S01]  /*0b50*/  LOP3.LUT P1, RZ, R29, 0x8, RZ, 0xc0, !PT ;  /* 0x000000081dff7812 */ /* 0x000fe2000782c0ff */
[----:B------:R-:W0:Y:S01]  /*0b60*/  S2R R25, SR_TID.X ;  /* 0x0000000000197919 */ /* 0x000e220000002100 */
[----:B--2---:R-:W1:Y:S01]  /*0b70*/  LDC.64 R42, c[0x0][0x390] ;  /* 0x0000e400ff2a7b82 */ /* 0x004e620000000a00 */
[----:B------:R-:W-:-:S10]  /*0b80*/  IMAD R0, R33, UR10, RZ ;  /* 0x0000000a21007c24 */ /* 0x000fd4000f8e02ff */
[----:B------:R-:W2:Y:S01]  /*0b90*/  @P1 LDC.64 R2, c[0x0][0x3e0] ;  /* 0x0000f800ff021b82 */ /* 0x000ea20000000a00 */
[----:B------:R-:W-:-:S04]  /*0ba0*/  SHF.R.S32.HI R5, RZ, 0x1f, R0 ;  /* 0x0000001fff057819 */ /* 0x000fc80000011400 */
[----:B------:R-:W-:Y:S02]  /*0bb0*/  LEA.HI R5, R5, R0, RZ, 0x3 ;  /* 0x0000000005057211 */ /* 0x000fe400078f18ff */
[----:B0-----:R-:W-:-:S04]  /*0bc0*/  LOP3.LUT R24, R25, 0x1f, RZ, 0xc0, !PT ;  /* 0x0000001f19187812 */ /* 0x001fc800078ec0ff */
[----:B------:R-:W-:Y:S01]  /*0bd0*/  LEA.HI.SX32 R24, R5, R24, 0x1d ;  /* 0x0000001805187211 */ /* 0x000fe200078feaff */
[----:B--2---:R-:W-:-:S04]  /*0be0*/  @P1 IMAD.WIDE R2, R33, 0x2, R2 ;  /* 0x0000000221021825 */ /* 0x004fc800078e0202 */
[----:B-1----:R-:W-:Y:S02]  /*0bf0*/  IMAD.WIDE.U32 R124, R24, 0x10, R42 ;  /* 0x00000010187c7825 */ /* 0x002fe400078e002a */
[----:B------:R-:W2:Y:S04]  /*0c00*/  @P1 LDG.E.U16 R2, desc[UR6][R2.64] ;  /* 0x0000000602021981 */ /* 0x000ea8000c1e1500 */
[----:B-----5:R-:W5:Y:S01]  /*0c10*/  LDG.E.128 R124, desc[UR6][R124.64] ;  /* 0x000000067c7c7981 */ /* 0x020f62000c1e1d00 */
[----:B------:R-:W-:Y:S01]  /*0c20*/  ISETP.NE.U32.AND P0, PT, RZ, UR8, PT ;  /* 0x00000008ff007c0c */ /* 0x000fe2000bf05070 */
[----:B------:R-:W-:Y:S01]  /*0c30*/  IMAD.MOV.U32 R23, RZ, RZ, 0x3f800000 ;  /* 0x3f800000ff177424 */ /* 0x000fe200078e00ff */
[----:B------:R-:W-:Y:S01]  /*0c40*/  LOP3.LUT R29, R29, 0xfffffffb, RZ, 0xc0, !PT ;  /* 0xfffffffb1d1d7812 */ /* 0x000fe200078ec0ff */
[C---:B------:R-:W-:Y:S01]  /*0c50*/  VIADD R22, R133.reuse, 0x76cf5d0a ;  /* 0x76cf5d0a85167836 */ /* 0x040fe20000000000 */
[----:B------:R-:W-:Y:S01]  /*0c60*/  ISETP.NE.AND.EX P0, PT, RZ, UR9, PT, P0 ;  /* 0x00000009ff007c0c */ /* 0x000fe2000bf05300 */
[C---:B------:R-:W-:Y:S01]  /*0c70*/  VIADD R20, R132.reuse, 0x8ff34781 ;  /* 0x8ff3478184147836 */ /* 0x040fe20000000000 */
[C---:B------:R-:W-:Y:S01]  /*0c80*/  IADD3 R21, PT, PT, R132.reuse, -0x255992d5, RZ ;  /* 0xdaa66d2b84157810 */ /* 0x040fe20007ffe0ff */
[C---:B------:R-:W-:Y:S01]  /*0c90*/  VIADD R19, R133.reuse, 0x32370b8f ;  /* 0x32370b8f85137836 */ /* 0x040fe20000000000 */
[C---:B------:R-:W-:Y:S01]  /*0ca0*/  IADD3 R18, PT, PT, R133.reuse, -0x695add53, RZ ;  /* 0x96a522ad85127810 */ /* 0x040fe20007ffe0ff */
[C---:B------:R-:W-:Y:S01]  /*0cb0*/  VIADD R17, R132.reuse, 0x1715609d ;  /* 0x1715609d84117836 */ /* 0x040fe20000000000 */
[C---:B------:R-:W-:Y:S01]  /*0cc0*/  IADD3 R15, PT, PT, R133.reuse, 0x646e171e, RZ ;  /* 0x646e171e850f7810 */ /* 0x040fe20007ffe0ff */
[C---:B------:R-:W-:Y:S01]  /*0cd0*/  VIADD R16, R133.reuse, 0xbb67ae85 ;  /* 0xbb67ae8585107836 */ /* 0x040fe20000000000 */
[C---:B------:R-:W-:Y:S01]  /*0ce0*/  IADD3 R12, PT, PT, R132.reuse, 0x78dde6e4, RZ ;  /* 0x78dde6e4840c7810 */ /* 0x040fe20007ffe0ff */
[C---:B------:R-:W-:Y:S01]  /*0cf0*/  VIADD R14, R132.reuse, 0x5384540f ;  /* 0x5384540f840e7836 */ /* 0x040fe20000000000 */
[C---:B------:R-:W-:Y:S01]  /*0d00*/  IADD3 R9, PT, PT, R133.reuse, 0x1fd5c5a3, RZ ;  /* 0x1fd5c5a385097810 */ /* 0x040fe20007ffe0ff */
[C---:B------:R-:W-:Y:S01]  /*0d10*/  VIADD R13, R132.reuse, 0x9e3779b9 ;  /* 0x9e3779b9840d7836 */ /* 0x040fe20000000000 */
[C---:B------:R-:W-:Y:S01]  /*0d20*/  IADD3 R6, PT, PT, R132.reuse, 0x3c6ef372, RZ ;  /* 0x3c6ef37284067810 */ /* 0x040fe20007ffe0ff */
[----:B------:R-:W-:Y:S01]  /*0d30*/  VIADD R11, R133, 0xa9066899 ;  /* 0xa9066899850b7836 */ /* 0x000fe20000000000 */
[----:B------:R-:W-:Y:S01]  /*0d40*/  @P0 LOP3.LUT R29, R29, 0x4, RZ, 0xfc, !PT ;  /* 0x000000041d1d0812 */ /* 0x000fe200078efcff */
[----:B------:R-:W-:-:S02]  /*0d50*/  VIADD R10, R132, 0xb54cda56 ;  /* 0xb54cda56840a7836 */ /* 0x000fc40000000000 */
[C---:B------:R-:W-:Y:S02]  /*0d60*/  VIADD R8, R133.reuse, 0xed9eba14 ;  /* 0xed9eba1485087836 */ /* 0x040fe40000000000 */
[----:B------:R-:W-:Y:S02]  /*0d70*/  VIADD R7, R133, 0xdb3d7428 ;  /* 0xdb3d742885077836 */ /* 0x000fe40000000000 */
[----:B------:R-:W-:Y:S02]  /*0d80*/  VIADD R5, R132, 0xf1bbcdc8 ;  /* 0xf1bbcdc884057836 */ /* 0x000fe40000000000 */
[----:B------:R-:W-:Y:S02]  /*0d90*/  IMAD.MOV.U32 R4, RZ, RZ, 0x2f800000 ;  /* 0x2f800000ff047424 */ /* 0x000fe400078e00ff */
[----:B--2---:R-:W-:Y:S01]  /*0da0*/  @P1 HADD2.F32 R23, -RZ, R2.H0_H0 ;  /* 0x20000002ff171230 */ /* 0x004fe20000004100 */
[----:B------:R-:W-:Y:S06]  /*0db0*/  @!P0 BRA `(.L_x_10221) ;  /* 0x00000028006c8947 */ /* 0x000fec0003800000 */
        /* <DEDUP_REMOVED lines=14> */
.L_x_88276:
[----:B------:R-:W-:Y:S05]  /*0ea0*/  BRX R2 -0xeb0                                          (*"BRANCH_TARGETS .L_x_88277,.L_x_88278,.L_x_88279"*) ;  /* 0xfffffff002547949 */ /* 0x000fea000383ffff */
.L_x_88279:
[----:B------:R-:W-:Y:S01]  /*0eb0*/  VIADD R35, R128, 0x1 ;  /* 0x0000000180237836 */ /* 0x000fe20000000000 */
[----:B------:R-:W-:Y:S01]  /*0ec0*/  MOV R140, R208 ;  /* 0x000000d0008c7202 */ /* 0x000fe20000000f00 */
[----:B------:R-:W-:Y:S01]  /*0ed0*/  IMAD.MOV.U32 R0, RZ, RZ, R30 ;  /* 0x000000ffff007224 */ /* 0x000fe200078e001e */
[----:B------:R-:W-:Y:S06]  /*0ee0*/  BRA `(.L_x_10223) ;  /* 0x0000000000f07947 */ /* 0x000fec0003800000 */
.L_x_88277:
[----:B------:R-:W-:Y:S01]  /*0ef0*/  IMAD.MOV.U32 R140, RZ, RZ, R208 ;  /* 0x000000ffff8c7224 */ /* 0x000fe200078e00d0 */
[----:B------:R-:W-:Y:S01]  /*0f00*/  MOV R35, 0x3 ;  /* 0x0000000300237802 */ /* 0x000fe20000000f00 */
[----:B------:R-:W-:Y:S01]  /*0f10*/  IMAD.MOV.U32 R0, RZ, RZ, R31 ;  /* 0x000000ffff007224 */ /* 0x000fe200078e001f */
[----:B------:R-:W-:Y:S06]  /*0f20*/  BRA `(.L_x_10223) ;  /* 0x0000000000e07947 */ /* 0x000fec0003800000 */
.L_x_88278:
        /* <DEDUP_REMOVED lines=13> */
.L_x_10225:
[----:B------:R-:W-:Y:S05]  /*1000*/  BSYNC.RECONVERGENT B1 ;  /* 0x0000000000017941 */ /* 0x000fea0003800200 */
.L_x_10224:
        /* <DEDUP_REMOVED lines=41> */
[----:B------:R-:W-:-:S07]  /*12a0*/  LOP3.LUT R31, R18, R2, R141, 0x96, !PT ;  /* 0x00000002121f7212 */ /* 0x000fce00078e968d */
.L_x_10223:
[----:B------:R-:W-:Y:S05]  /*12b0*/  BSYNC.RECONVERGENT B0 ;  /* 0x0000000000007941 */ /* 0x000fea0003800200 */
.L_x_10222:
[----:B------:R-:W-:Y:S01]  /*12c0*/  I2FP.F32.U32 R41, R0 ;  /* 0x0000000000297245 */ /* 0x000fe20000201000 */
[----:B-----5:R-:W-:Y:S01]  /*12d0*/  HADD2.F32 R0, -RZ, R124.H0_H0 ;  /* 0x2000007cff007230 */ /* 0x020fe20000004100 */
[----:B------:R-:W-:Y:S01]  /*12e0*/  MOV R3, UR14 ;  /* 0x0000000e00037c02 */ /* 0x000fe20008000f00 */
[----:B------:R-:W-:Y:S01]  /*12f0*/  IMAD.U32 R2, RZ, RZ, UR13 ;  /* 0x0000000dff027e24 */ /* 0x000fe2000f8e00ff */
[----:B------:R-:W-:Y:S01]  /*1300*/  ISETP.NE.AND P1, PT, R35, 0x1, PT ;  /* 0x000000012300780c */ /* 0x000fe20003f25270 */
[----:B------:R-:W-:Y:S01]  /*1310*/  FFMA.FTZ R41, R41, R4, 1.1641532182693481445e-10 ;  /* 0x2f00000029297423 */ /* 0x000fe20000010004 */
[----:B------:R-:W-:Y:S01]  /*1320*/  FMUL.FTZ R0, R0, R23 ;  /* 0x0000001700007220 */ /* 0x000fe20000410000 */
[----:B------:R-:W-:Y:S01]  /*1330*/  BSSY.RECONVERGENT B0, `(.L_x_10226) ;  /* 0x000004c000007945 */ /* 0x000fe20003800200 */
[----:B------:R-:W-:Y:S02]  /*1340*/  MOV R40, R26 ;  /* 0x0000001a00287202 */ /* 0x000fe40000000f00 */
[----:B------:R-:W-:Y:S01]  /*1350*/  FMUL.FTZ R0, R0, R3 ;  /* 0x0000000300007220 */ /* 0x000fe20000410000 */
[----:B------:R-:W-:Y:S01]  /*1360*/  FSETP.GTU.FTZ.AND P0, PT, R41, R2, PT ;  /* 0x000000022900720b */ /* 0x000fe20003f1c000 */
[----:B------:R-:W-:-:S03]  /*1370*/  HADD2.F32 R41, -RZ, R36.H0_H0 ;  /* 0x20000024ff297230 */ /* 0x000fc60000004100 */
[----:B------:R-:W-:Y:S02]  /*1380*/  FSEL R0, R0, RZ, !P0 ;  /* 0x000000ff00007208 */ /* 0x000fe40004000000 */
[----:B------:R-:W-:-:S03]  /*1390*/  PLOP3.LUT P0, PT, P0, PT, PT, 0x8, 0x80 ;  /* 0x000000000080781c */ /* 0x000fc6000070e170 */
[----:B------:R-:W-:Y:S01]  /*13a0*/  FADD.FTZ R0, R0, R41 ;  /* 0x0000002900007221 */ /* 0x000fe20000010000 */
[----:B------:R-:W-:Y:S01]  /*13b0*/  IMAD.MOV.U32 R41, RZ, RZ, 0x2 ;  /* 0x00000002ff297424 */ /* 0x000fe200078e00ff */
[----:B------:R-:W-:Y:S01]  /*13c0*/  P2R R137, PR, RZ, 0x1 ;  /* 0x00000001ff897803 */ /* 0x000fe20000000000 */
        /* <DEDUP_REMOVED lines=9> */
.L_x_10228:
        /* <DEDUP_REMOVED lines=13> */
.L_x_10230:
[----:B------:R-:W-:Y:S05]  /*1530*/  BSYNC.RECONVERGENT B1 ;  /* 0x0000000000017941 */ /* 0x000fea0003800200 */
.L_x_10229:
        /* <DEDUP_REMOVED lines=43> */
.L_x_10227:
[----:B------:R-:W-:Y:S05]  /*17f0*/  BSYNC.RECONVERGENT B0 ;  /* 0x0000000000007941 */ /* 0x000fea0003800200 */
.L_x_10226:
        /* <DEDUP_REMOVED lines=23> */
.L_x_10233:
        /* <DEDUP_REMOVED lines=13> */
.L_x_10235:
[----:B------:R-:W-:Y:S05]  /*1a40*/  BSYNC.RECONVERGENT B1 ;  /* 0x0000000000017941 */ /* 0x000fea0003800200 */
.L_x_10234:
        /* <DEDUP_REMOVED lines=43> */
.L_x_10232:
[----:B------:R-:W-:Y:S05]  /*1d00*/  BSYNC.RECONVERGENT B0 ;  /* 0x0000000000007941 */ /* 0x000fea0003800200 */
.L_x_10231:
        /* <DEDUP_REMOVED lines=23> */
.L_x_10238:
        /* <DEDUP_REMOVED lines=13> */
.L_x_10240:
[----:B------:R-:W-:Y:S05]  /*1f50*/  BSYNC.RECONVERGENT B1 ;  /* 0x0000000000017941 */ /* 0x000fea0003800200 */
.L_x_10239:
        /* <DEDUP_REMOVED lines=43> */
.L_x_10237:
[----:B------:R-:W-:Y:S05]  /*2210*/  BSYNC.RECONVERGENT B0 ;  /* 0x0000000000007941 */ /* 0x000fea0003800200 */
.L_x_10236:
[----:B------:R-:W-:Y:S01]  /*2220*/  I2FP.F32.U32 R41, R40 ;  /* 0x0000002800297245 */ /* 0x000fe20000201000 */
[----:B------:R-:W-:Y:S01]  /*2230*/  HADD2.F32 R40, -RZ, R125.H1_H1 ;  /* 0x3000007dff287230 */ /* 0x000fe20000004100 */
[----:B------:R-:W-:Y:S01]  /*2240*/  ISETP.NE.AND P3, PT, R124, 0x1, PT ;  /* 0x000000017c00780c */ /* 0x000fe20003f65270 */
[----:B------:R-:W-:Y:S01]  /*2250*/  HADD2.F32 R37, -RZ, R37.H1_H1 ;  /* 0x30000025ff257230 */ /* 0x000fe20000004100 */
[----:B------:R-:W-:Y:S01]  /*2260*/  BSSY.RECONVERGENT B0, `(.L_x_10241) ;  /* 0x000004c000007945 */ /* 0x000fe20003800200 */
[----:B------:R-:W-:Y:S01]  /*2270*/  FFMA.FTZ R41, R41, R4, 1.1641532182693481445e-10 ;  /* 0x2f00000029297423 */ /* 0x000fe20000010004 */
[----:B------:R-:W-:-:S04]  /*2280*/  FMUL.FTZ R40, R40, R23 ;  /* 0x0000001728287220 */ /* 0x000fc80000410000 */
[----:B------:R-:W-:Y:S01]  /*2290*/  FMUL.FTZ R40, R40, R3 ;  /* 0x0000000328287220 */ /* 0x000fe20000410000 */
[----:B------:R-:W-:Y:S01]  /*22a0*/  FSETP.GTU.FTZ.AND P2, PT, R41, R2, PT ;  /* 0x000000022900720b */ /* 0x000fe20003f5c000 */
[----:B------:R-:W-:-:S03]  /*22b0*/  IMAD.MOV.U32 R41, RZ, RZ, 0x2 ;  /* 0x00000002ff297424 */ /* 0x000fc600078e00ff */
        /* <DEDUP_REMOVED lines=13> */
.L_x_10243:
        /* <DEDUP_REMOVED lines=13> */
.L_x_10245:
[----:B------:R-:W-:Y:S05]  /*2460*/  BSYNC.RECONVERGENT B1 ;  /* 0x0000000000017941 */ /* 0x000fea0003800200 */
.L_x_10244:
        /* <DEDUP_REMOVED lines=43> */
.L_x_10242:
[----:B------:R-:W-:Y:S05]  /*2720*/  BSYNC.RECONVERGENT B0 ;  /* 0x0000000000007941 */ /* 0x000fea0003800200 */
.L_x_10241:
        /* <DEDUP_REMOVED lines=23> */
.L_x_10248:
        /* <DEDUP_REMOVED lines=13> */
.L_x_10250:
[----:B------:R-:W-:Y:S05]  /*2970*/  BSYNC.RECONVERGENT B1 ;  /* 0x0000000000017941 */ /* 0x000fea0003800200 */
.L_x_10249:
        /* <DEDUP_REMOVED lines=39> */
[----:B------:R-:W-:Y:S02]  /*2bf0*/  LOP3.LUT R31, R18, R40, R125, 0x96, !PT ;  /* 0x00000028121f7212 */ /* 0x000fe400078e967d */
[----:B------:R-:W-:Y:S01]  /*2c00*/  MOV R40, R140 ;  /* 0x0000008c00287202 */ /* 0x000fe20000000f00 */
[----:B------:R-:W-:Y:S02]  /*2c10*/  IMAD.MOV.U32 R140, RZ, RZ, R124 ;  /* 0x000000ffff8c7224 */ /* 0x000fe400078e007c */
[----:B------:R-:W-:-:S07]  /*2c20*/  IMAD.MOV.U32 R124, RZ, RZ, RZ ;  /* 0x000000ffff7c7224 */ /* 0x000fce00078e00ff */
.L_x_10247:
[----:B------:R-:W-:Y:S05]  /*2c30*/  BSYNC.RECONVERGENT B0 ;  /* 0x0000000000007941 */ /* 0x000fea0003800200 */
.L_x_10246:
        /* <DEDUP_REMOVED lines=23> */
.L_x_10253:
        /* <DEDUP_REMOVED lines=13> */
.L_x_10255:
[----:B------:R-:W-:Y:S05]  /*2e80*/  BSYNC.RECONVERGENT B1 ;  /* 0x0000000000017941 */ /* 0x000fea0003800200 */
.L_x_10254:
        /* <DEDUP_REMOVED lines=43> */
.L_x_10252:
[----:B------:R-:W-:Y:S05]  /*3140*/  BSYNC.RECONVERGENT B0 ;  /* 0x0000000000007941 */ /* 0x000fea0003800200 */
.L_x_10251:
        /* <DEDUP_REMOVED lines=23> */
.L_x_10258:
        /* <DEDUP_REMOVED lines=15> */
.L_x_10260:
[----:B------:R-:W-:Y:S05]  /*33b0*/  BSYNC.RECONVERGENT B1 ;  /* 0x0000000000017941 */ /* 0x000fea0003800200 */
.L_x_10259:
        /* <DEDUP_REMOVED lines=43> */
.L_x_10257:
[----:B------:R-:W-:Y:S05]  /*3670*/  BSYNC.RECONVERGENT B0 ;  /* 0x0000000000007941 */ /* 0x000fea0003800200 */
.L_x_10256:
[----:B------:R-:W-:Y:S01]  /*3680*/  I2FP.F32.U32 R41, R38 ;  /* 0x0000002600297245 */ /* 0x000fe20000201000 */
[----:B------:R-:W-:Y:S01]  /*3690*/  HADD2.F32 R38, -RZ, R127.H1_H1 ;  /* 0x3000007fff267230 */ /* 0x000fe20000004100 */
[----:B------:R-:W-:Y:S01]  /*36a0*/  F2FP.F16.F32.PACK_AB R130, R136, R37 ;  /* 0x000000258882723e */ /* 0x000fe200000000ff */
[----:B------:R-:W-:Y:S01]  /*36b0*/  HADD2.F32 R39, -RZ, R39.H1_H1 ;  /* 0x30000027ff277230 */ /* 0x000fe20000004100 */
[----:B------:R-:W-:Y:S01]  /*36c0*/  F2FP.F16.F32.PACK_AB R129, R134, R35 ;  /* 0x000000238681723e */ /* 0x000fe200000000ff */
[----:B------:R-:W-:Y:S01]  /*36d0*/  FFMA.FTZ R41, R41, R4, 1.1641532182693481445e-10 ;  /* 0x2f00000029297423 */ /* 0x000fe20000010004 */
[----:B------:R-:W-:Y:S01]  /*36e0*/  FMUL.FTZ R38, R38, R23 ;  /* 0x0000001726267220 */ /* 0x000fe20000410000 */
[----:B------:R-:W-:-:S03]  /*36f0*/  F2FP.F16.F32.PACK_AB R128, R36, R0 ;  /* 0x000000002480723e */ /* 0x000fc600000000ff */
[----:B------:R-:W-:Y:S01]  /*3700*/  FMUL.FTZ R38, R38, R3 ;  /* 0x0000000326267220 */ /* 0x000fe20000410000 */
[----:B------:R-:W-:-:S04]  /*3710*/  FSETP.GTU.FTZ.AND P6, PT, R41, R2, PT ;  /* 0x000000022900720b */ /* 0x000fc80003fdc000 */
[----:B------:R-:W-:Y:S02]  /*3720*/  FSEL R38, R38, RZ, !P6 ;  /* 0x000000ff26267208 */ /* 0x000fe40007000000 */
[----:B------:R-:W-:-:S03]  /*3730*/  PLOP3.LUT P6, PT, P6, PT, PT, 0x8, 0x80 ;  /* 0x000000000080781c */ /* 0x000fc600037ce170 */
[----:B------:R-:W-:-:S05]  /*3740*/  FADD.FTZ R138, R38, R39 ;  /* 0x00000027268a7221 */ /* 0x000fca0000010000 */
[----:B------:R-:W-:Y:S01]  /*3750*/  F2FP.F16.F32.PACK_AB R131, R138, R135 ;  /* 0x000000878a83723e */ /* 0x000fe200000000ff */
[----:B------:R-:W-:Y:S06]  /*3760*/  BRA `(.L_x_10261) ;  /* 0x00000028000c7947 */ /* 0x000fec0003800000 */
.L_x_10221:
        /* <DEDUP_REMOVED lines=16> */
.L_x_10264:
        /* <DEDUP_REMOVED lines=13> */
.L_x_10266:
[----:B------:R-:W-:Y:S05]  /*3940*/  BSYNC.RECONVERGENT B1 ;  /* 0x0000000000017941 */ /* 0x000fea0003800200 */
.L_x_10265:
        /* <DEDUP_REMOVED lines=42> */
.L_x_10263:
[----:B------:R-:W-:Y:S05]  /*3bf0*/  BSYNC.RECONVERGENT B0 ;  /* 0x0000000000007941 */ /* 0x000fea0003800200 */
.L_x_10262:
[----:B------:R-:W-:Y:S01]  /*3c00*/  I2FP.F32.U32 R3, R0 ;  /* 0x0000000000037245 */ /* 0x000fe20000201000 */
[----:B-----5:R-:W-:Y:S01]  /*3c10*/  HADD2.F32 R0, -RZ, R124.H0_H0 ;  /* 0x2000007cff007230 */ /* 0x020fe20000004100 */
[----:B------:R-:W-:Y:S01]  /*3c20*/  ISETP.NE.AND P1, PT, R36, 0x1, PT ;  /* 0x000000012400780c */ /* 0x000fe20003f25270 */
[----:B------:R-:W-:Y:S01]  /*3c30*/  IMAD.U32 R2, RZ, RZ, UR13 ;  /* 0x0000000dff027e24 */ /* 0x000fe2000f8e00ff */
[----:B------:R-:W-:Y:S01]  /*3c40*/  BSSY.RECONVERGENT B0, `(.L_x_10267) ;  /* 0x000004d000007945 */ /* 0x000fe20003800200 */
[----:B------:R-:W-:Y:S01]  /*3c50*/  FFMA.FTZ R35, R3, R4, 1.1641532182693481445e-10 ;  /* 0x2f00000003237423 */ /* 0x000fe20000010004 */
[----:B------:R-:W-:Y:S01]  /*3c60*/  MOV R3, UR14 ;  /* 0x0000000e00037c02 */ /* 0x000fe20008000f00 */
[----:B------:R-:W-:Y:S01]  /*3c70*/  FMUL.FTZ R0, R0, R23 ;  /* 0x0000001700007220 */ /* 0x000fe20000410000 */
[----:B------:R-:W-:Y:S02]  /*3c80*/  IMAD.MOV.U32 R37, RZ, RZ, 0x2 ;  /* 0x00000002ff257424 */ /* 0x000fe400078e00ff */
[----:B------:R-:W-:Y:S01]  /*3c90*/  FSETP.GTU.FTZ.AND P0, PT, R35, R2, PT ;  /* 0x000000022300720b */ /* 0x000fe20003f1c000 */
[----:B------:R-:W-:Y:S01]  /*3ca0*/  FMUL.FTZ R0, R0, R3 ;  /* 0x0000000300007220 */ /* 0x000fe20000410000 */
[----:B------:R-:W-:-:S02]  /*3cb0*/  IMAD.MOV.U32 R35, RZ, RZ, R26 ;  /* 0x000000ffff237224 */ /* 0x000fc400078e001a */
[----:B------:R-:W-:Y:S02]  /*3cc0*/  PLOP3.LUT P2, PT, P0, PT, PT, 0x8, 0x80 ;  /* 0x000000000080781c */ /* 0x000fe4000074e170 */
[----:B------:R-:W-:Y:S02]  /*3cd0*/  FSEL R0, R0, RZ, !P0 ;  /* 0x000000ff00007208 */ /* 0x000fe40004000000 */
        /* <DEDUP_REMOVED lines=10> */
.L_x_10269:
        /* <DEDUP_REMOVED lines=13> */
.L_x_10271:
[----:B------:R-:W-:Y:S05]  /*3e50*/  BSYNC.RECONVERGENT B1 ;  /* 0x0000000000017941 */ /* 0x000fea0003800200 */
.L_x_10270:
        /* <DEDUP_REMOVED lines=43> */
.L_x_10268:
[----:B------:R-:W-:Y:S05]  /*4110*/  BSYNC.RECONVERGENT B0 ;  /* 0x0000000000007941 */ /* 0x000fea0003800200 */
.L_x_10267:
        /* <DEDUP_REMOVED lines=21> */
.L_x_10274:
        /* <DEDUP_REMOVED lines=13> */
.L_x_10276:
[----:B------:R-:W-:Y:S05]  /*4340*/  BSYNC.RECONVERGENT B1 ;  /* 0x0000000000017941 */ /* 0x000fea0003800200 */
.L_x_10275:
        /* <DEDUP_REMOVED lines=43> */
.L_x_10273:
[----:B------:R-:W-:Y:S05]  /*4600*/  BSYNC.RECONVERGENT B0 ;  /* 0x0000000000007941 */ /* 0x000fea0003800200 */
.L_x_10272:
        /* <DEDUP_REMOVED lines=21> */
.L_x_10279:
        /* <DEDUP_REMOVED lines=13> */
.L_x_10281:
[----:B------:R-:W-:Y:S05]  /*4830*/  BSYNC.RECONVERGENT B1 ;  /* 0x0000000000017941 */ /* 0x000fea0003800200 */
.L_x_10280:
        /* <DEDUP_REMOVED lines=43> */
.L_x_10278:
[----:B------:R-:W-:Y:S05]  /*4af0*/  BSYNC.RECONVERGENT B0 ;  /* 0x0000000000007941 */ /* 0x000fea0003800200 */
.L_x_10277:
        /* <DEDUP_REMOVED lines=21> */
.L_x_10284:
        /* <DEDUP_REMOVED lines=13> */
.L_x_10286:
[----:B------:R-:W-:Y:S05]  /*4d20*/  BSYNC.RECONVERGENT B1 ;  /* 0x0000000000017941 */ /* 0x000fea0003800200 */
.L_x_10285:
        /* <DEDUP_REMOVED lines=43> */
.L_x_10283:
[----:B------:R-:W-:Y:S05]  /*4fe0*/  BSYNC.RECONVERGENT B0 ;  /* 0x0000000000007941 */ /* 0x000fea0003800200 */
.L_x_10282:
[----:B------:R-:W-:Y:S01]  /*4ff0*/  I2FP.F32.U32 R37, R37 ;  /* 0x0000002500257245 */ /* 0x000fe20000201000 */
[----:B------:R-:W-:Y:S01]  /*5000*/  HADD2.F32 R38, -RZ, R126.H0_H0 ;  /* 0x2000007eff267230 */ /* 0x000fe20000004100 */
        /* <DEDUP_REMOVED lines=19> */
.L_x_10289:
        /* <DEDUP_REMOVED lines=13> */
.L_x_10291:
[----:B------:R-:W-:Y:S05]  /*5210*/  BSYNC.RECONVERGENT B1 ;  /* 0x0000000000017941 */ /* 0x000fea0003800200 */
.L_x_10290:
        /* <DEDUP_REMOVED lines=41> */
[----:B------:R-:W-:Y:S01]  /*54b0*/  MOV R140, R40 ;  /* 0x00000028008c7202 */ /* 0x000fe20000000f00 */
[----:B------:R-:W-:-:S07]  /*54c0*/  IMAD.MOV.U32 R40, RZ, RZ, RZ ;  /* 0x000000ffff287224 */ /* 0x000fce00078e00ff */
.L_x_10288:
[----:B------:R-:W-:Y:S05]  /*54d0*/  BSYNC.RECONVERGENT B0 ;  /* 0x0000000000007941 */ /* 0x000fea0003800200 */
.L_x_10287:
        /* <DEDUP_REMOVED lines=21> */
.L_x_10294:
        /* <DEDUP_REMOVED lines=13> */
.L_x_10296:
[----:B------:R-:W-:Y:S05]  /*5700*/  BSYNC.RECONVERGENT B1 ;  /* 0x0000000000017941 */ /* 0x000fea0003800200 */
.L_x_10295:
        /* <DEDUP_REMOVED lines=40> */
[----:B------:R-:W-:Y:S02]  /*5990*/  HFMA2 R41, -RZ, RZ, 0, 0 ;  /* 0x00000000ff297431 */ /* 0x000fe400000001ff */
[----:B------:R-:W-:Y:S02]  /*59a0*/  IMAD.MOV.U32 R38, RZ, RZ, R140 ;  /* 0x000000ffff267224 */ /* 0x000fe400078e008c */
[----:B------:R-:W-:-:S07]  /*59b0*/  IMAD.MOV.U32 R140, RZ, RZ, R40 ;  /* 0x000000ffff8c7224 */ /* 0x000fce00078e0028 */
.L_x_10293:
[----:B------:R-:W-:Y:S05]  /*59c0*/  BSYNC.RECONVERGENT B0 ;  /* 0x0000000000007941 */ /* 0x000fea0003800200 */
.L_x_10292:
        /* <DEDUP_REMOVED lines=21> */
.L_x_10299:
        /* <DEDUP_REMOVED lines=15> */
.L_x_10301:
[----:B------:R-:W-:Y:S05]  /*5c10*/  BSYNC.RECONVERGENT B1 ;  /* 0x0000000000017941 */ /* 0x000fea0003800200 */
.L_x_10300:
        /* <DEDUP_REMOVED lines=43> */
.L_x_10298:
[----:B------:R-:W-:Y:S05]  /*5ed0*/  BSYNC.RECONVERGENT B0 ;  /* 0x0000000000007941 */ /* 0x000fea0003800200 */
.L_x_10297:
[----:B------:R-:W-:Y:S01]  /*5ee0*/  I2FP.F32.U32 R39, R38 ;  /* 0x0000002600277245 */ /* 0x000fe20000201000 */
[----:B------:R-:W-:Y:S01]  /*5ef0*/  HADD2.F32 R38, -RZ, R127.H1_H1 ;  /* 0x3000007fff267230 */ /* 0x000fe20000004100 */
[----:B------:R-:W-:Y:S02]  /*5f00*/  F2FP.F16.F32.PACK_AB R130, R136, R37 ;  /* 0x000000258882723e */ /* 0x000fe400000000ff */
[----:B------:R-:W-:Y:S01]  /*5f10*/  F2FP.F16.F32.PACK_AB R129, R134, R35 ;  /* 0x000000238681723e */ /* 0x000fe200000000ff */
[----:B------:R-:W-:Y:S01]  /*5f20*/  FFMA.FTZ R39, R39, R4, 1.1641532182693481445e-10 ;  /* 0x2f00000027277423 */ /* 0x000fe20000010004 */
[----:B------:R-:W-:Y:S01]  /*5f30*/  FMUL.FTZ R38, R38, R23 ;  /* 0x0000001726267220 */ /* 0x000fe20000410000 */
[----:B------:R-:W-:-:S03]  /*5f40*/  F2FP.F16.F32.PACK_AB R128, R36, R0 ;  /* 0x000000002480723e */ /* 0x000fc600000000ff */
[----:B------:R-:W-:Y:S01]  /*5f50*/  FMUL.FTZ R38, R38, R3 ;  /* 0x0000000326267220 */ /* 0x000fe20000410000 */
[----:B------:R-:W-:-:S04]  /*5f60*/  FSETP.GTU.FTZ.AND P6, PT, R39, R2, PT ;  /* 0x000000022700720b */ /* 0x000fc80003fdc000 */
[----:B------:R-:W-:Y:S02]  /*5f70*/  FSEL R138, R38, RZ, !P6 ;  /* 0x000000ff268a7208 */ /* 0x000fe40007000000 */
[----:B------:R-:W-:Y:S02]  /*5f80*/  PLOP3.LUT P6, PT, P6, PT, PT, 0x8, 0x80 ;  /* 0x000000000080781c */ /* 0x000fe400037ce170 */
[----:B------:R-:W-:-:S11]  /*5f90*/  F2FP.F16.F32.PACK_AB R131, R138, R135 ;  /* 0x000000878a83723e */ /* 0x000fd600000000ff */
.L_x_10261:
        /* <DEDUP_REMOVED lines=8> */
[----:B------:R-:W-:Y:S02]  /*6020*/  ISETP.NE.AND P5, PT, R137, RZ, PT ;  /* 0x000000ff8900720c */ /* 0x000fe40003fa5270 */
[----:B------:R-:W-:Y:S02]  /*6030*/  LOP3.LUT R147, R147, R127, R142, 0xfe, !PT ;  /* 0x0000007f93937212 */ /* 0x000fe400078efe8e */
[----:B------:R-:W-:Y:S02]  /*6040*/  SEL R146, RZ, 0x1, !P3 ;  /* 0x00000001ff927807 */ /* 0x000fe40005800000 */
[----:B------:R-:W-:Y:S02]  /*6050*/  LOP3.LUT R124, R124, R126, R125, 0xfe, !PT ;  /* 0x0000007e7c7c7212 */ /* 0x000fe400078efe7d */
[----:B------:R-:W-:Y:S02]  /*6060*/  SEL R125, RZ, 0x1, !P5 ;  /* 0x00000001ff7d7807 */ /* 0x000fe40006800000 */
[C---:B------:R-:W-:Y:S01]  /*6070*/  IADD3 R137, PT, PT, R24.reuse, 0x20, RZ ;  /* 0x0000002018897810 */ /* 0x040fe20007ffe0ff */
[----:B0-----:R-:W-:Y:S01]  /*6080*/  IMAD.WIDE.U32 R142, R24, 0x10, R40 ;  /* 0x00000010188e7825 */ /* 0x001fe200078e0028 */
[----:B------:R-:W-:-:S02]  /*6090*/  LOP3.LUT R147, R147, R146, RZ, 0xfc, !PT ;  /* 0x0000009293937212 */ /* 0x000fc400078efcff */
[----:B------:R-:W-:Y:S01]  /*60a0*/  LOP3.LUT R146, R124, R125, RZ, 0xfc, !PT ;  /* 0x0000007d7c927212 */ /* 0x000fe200078efcff */
[----:B------:R-:W-:Y:S01]  /*60b0*/  IMAD.WIDE.U32 R124, R137, 0x10, R42 ;  /* 0x00000010897c7825 */ /* 0x000fe200078e002a */
[----:B------:R0:W-:Y:S01]  /*60c0*/  STG.E.128 desc[UR6][R142.64], R128 ;  /* 0x000000808e007986 */ /* 0x0001e2000c101d06 */
[----:B------:R-:W-:Y:S02]  /*60d0*/  LOP3.LUT P6, RZ, R29, 0x4, RZ, 0xc0, !PT ;  /* 0x000000041dff7812 */ /* 0x000fe400078cc0ff */
[----:B-1----:R-:W-:-:S05]  /*60e0*/  IMAD.WIDE.U32 R144, R24, 0x8, R38 ;  /* 0x0000000818907825 */ /* 0x002fca00078e0026 */
[----:B------:R0:W-:Y:S04]  /*60f0*/  STG.E.64 desc[UR6][R144.64], R146 ;  /* 0x0000009290007986 */ /* 0x0001e8000c101b06 */
[----:B------:R-:W5:Y:S02]  /*6100*/  LDG.E.128 R124, desc[UR6][R124.64] ;  /* 0x000000067c7c7981 */ /* 0x000f64000c1e1d00 */
[----:B------:R-:W-:Y:S05]  /*6110*/  @!P6 BRA `(.L_x_10302) ;  /* 0x000000280054e947 */ /* 0x000fea0003800000 */
[----:B0-----:R-:W0:Y:S02]  /*6120*/  LDC.64 R128, c[0x0][0x3a0] ;  /* 0x0000e800ff807b82 */ /* 0x001e240000000a00 */
        /* <DEDUP_REMOVED lines=18> */
.L_x_10305:
        /* <DEDUP_REMOVED lines=13> */
.L_x_10307:
[----:B------:R-:W-:Y:S05]  /*6320*/  BSYNC.RECONVERGENT B1 ;  /* 0x0000000000017941 */ /* 0x000fea0003800200 */
.L_x_10306:
        /* <DEDUP_REMOVED lines=42> */
.L_x_10304:
[----:B------:R-:W-:Y:S05]  /*65d0*/  BSYNC.RECONVERGENT B0 ;  /* 0x0000000000007941 */ /* 0x000fea0003800200 */
.L_x_10303:
[----:B------:R-:W-:Y:S01]  /*65e0*/  I2FP.F32.U32 R139, R139 ;  /* 0x0000008b008b7245 */ /* 0x000fe20000201000 */
[----:B-----5:R-:W-:Y:S01]  /*65f0*/  HADD2.F32 R140, -RZ, R124.H0_H0 ;  /* 0x2000007cff8c7230 */ /* 0x020fe20000004100 */
        /* <DEDUP_REMOVED lines=8> */
[----:B------:R-:W-:Y:S02]  /*6680*/  PLOP3.LUT P0, PT, P0, PT, PT, 0x8, 0x80 ;  /* 0x000000000080781c */ /* 0x000fe4000070e170 */
[----:B------:R-:W-:Y:S01]  /*6690*/  MOV R140, R26 ;  /* 0x0000001a008c7202 */ /* 0x000fe20000000f00 */
        /* <DEDUP_REMOVED lines=12> */
.L_x_10310:
        /* <DEDUP_REMOVED lines=13> */
.L_x_10312:
[----:B------:R-:W-:Y:S05]  /*6830*/  BSYNC.RECONVERGENT B1 ;  /* 0x0000000000017941 */ /* 0x000fea0003800200 */
.L_x_10311:
        /* <DEDUP_REMOVED lines=40> */
[----:B------:R-:W-:Y:S02]  /*6ac0*/  IMAD.MOV.U32 R140, RZ, RZ, R148 ;  /* 0x000000ffff8c7224 */ /* 0x000fe400078e0094 */
[----:B------:R-:W-:Y:S02]  /*6ad0*/  IMAD.MOV.U32 R148, RZ, RZ, R142 ;  /* 0x000000ffff947224 */ /* 0x000fe400078e008e */
[----:B------:R-:W-:-:S07]  /*6ae0*/  HFMA2 R142, -RZ, RZ, 0, 0 ;  /* 0x00000000ff8e7431 */ /* 0x000fce00000001ff */
.L_x_10309:
[----:B------:R-:W-:Y:S05]  /*6af0*/  BSYNC.RECONVERGENT B0 ;  /* 0x0000000000007941 */ /* 0x000fea0003800200 */
.L_x_10308:
        /* <DEDUP_REMOVED lines=9> */
[----:B------:R-:W-:Y:S01]  /*6b90*/  IMAD.MOV.U32 R128, RZ, RZ, 0x2 ;  /* 0x00000002ff807424 */ /* 0x000fe200078e00ff */
        /* <DEDUP_REMOVED lines=13> */
.L_x_10315:
        /* <DEDUP_REMOVED lines=13> */
.L_x_10317:
[----:B------:R-:W-:Y:S05]  /*6d40*/  BSYNC.RECONVERGENT B1 ;  /* 0x0000000000017941 */ /* 0x000fea0003800200 */
.L_x_10316:
        /* <DEDUP_REMOVED lines=43> */
.L_x_10314:
[----:B------:R-:W-:Y:S05]  /*7000*/  BSYNC.RECONVERGENT B0 ;  /* 0x0000000000007941 */ /* 0x000fea0003800200 */
.L_x_10313:
        /* <DEDUP_REMOVED lines=23> */
.L_x_10320:
        /* <DEDUP_REMOVED lines=13> */
.L_x_10322:
[----:B------:R-:W-:Y:S05]  /*7250*/  BSYNC.RECONVERGENT B1 ;  /* 0x0000000000017941 */ /* 0x000fea0003800200 */
.L_x_10321:
        /* <DEDUP_REMOVED lines=43> */
.L_x_10319:
[----:B------:R-:W-:Y:S05]  /*7510*/  BSYNC.RECONVERGENT B0 ;  /* 0x0000000000007941 */ /* 0x000fea0003800200 */
.L_x_10318:
        /* <DEDUP_REMOVED lines=23> */
.L_x_10325:
        /* <DEDUP_REMOVED lines=13> */
.L_x_10327:
[----:B------:R-:W-:Y:S05]  /*7760*/  BSYNC.RECONVERGENT B1 ;  /* 0x0000000000017941 */ /* 0x000fea0003800200 */
.L_x_10326:
        /* <DEDUP_REMOVED lines=43> */
.L_x_10324:
[----:B------:R-:W-:Y:S05]  /*7a20*/  BSYNC.RECONVERGENT B0 ;  /* 0x0000000000007941 */ /* 0x000fea0003800200 */
.L_x_10323:
        /* <DEDUP_REMOVED lines=23> */
.L_x_10330:
        /* <DEDUP_REMOVED lines=13> */
.L_x_10332:
[----:B------:R-:W-:Y:S05]  /*7c70*/  BSYNC.RECONVERGENT B1 ;  /* 0x0000000000017941 */ /* 0x000fea0003800200 */
.L_x_10331:
        /* <DEDUP_REMOVED lines=43> */
.L_x_10329:
[----:B------:R-:W-:Y:S05]  /*7f30*/  BSYNC.RECONVERGENT B0 ;  /* 0x0000000000007941 */ /* 0x000fea0003800200 */
.L_x_10328:
[----:B------:R-:W-:Y:S01]  /*7f40*/  I2FP.F32.U32 R125, R124 ;  /* 0x0000007c007d7245 */ /* 0x000fe20000201000 */
[----:B------:R-:W-:Y:S01]  /*7f50*/  HADD2.F32 R126, -RZ, R126.H1_H1 ;  /* 0x3000007eff7e7230 */ /* 0x000fe20000004100 */
[----:B------:R-:W-:Y:S01]  /*7f60*/  ISETP.NE.AND P5, PT, R129, 0x1, PT ;  /* 0x000000018100780c */ /* 0x000fe20003fa5270 */
[----:B------:R-:W-:Y:S01]  /*7f70*/  HADD2.F32 R145, -RZ, R130.H1_H1 ;  /* 0x30000082ff917230 */ /* 0x000fe20000004100 */
        /* <DEDUP_REMOVED lines=19> */
.L_x_10335:
        /* <DEDUP_REMOVED lines=13> */
.L_x_10337:
[----:B------:R-:W-:Y:S05]  /*8180*/  BSYNC.RECONVERGENT B1 ;  /* 0x0000000000017941 */ /* 0x000fea0003800200 */
.L_x_10336:
        /* <DEDUP_REMOVED lines=43> */
.L_x_10334:
[----:B------:R-:W-:Y:S05]  /*8440*/  BSYNC.RECONVERGENT B0 ;  /* 0x0000000000007941 */ /* 0x000fea0003800200 */
.L_x_10333:
        /* <DEDUP_REMOVED lines=23> */
.L_x_10340:
        /* <DEDUP_REMOVED lines=15> */
.L_x_10342:
[----:B------:R-:W-:Y:S05]  /*86b0*/  BSYNC.RECONVERGENT B1 ;  /* 0x0000000000017941 */ /* 0x000fea0003800200 */
.L_x_10341:
        /* <DEDUP_REMOVED lines=43> */
.L_x_10339:
[----:B------:R-:W-:Y:S05]  /*8970*/  BSYNC.RECONVERGENT B0 ;  /* 0x0000000000007941 */ /* 0x000fea0003800200 */
.L_x_10338:
        /* <DEDUP_REMOVED lines=15> */
.L_x_10302:
        /* <DEDUP_REMOVED lines=16> */
.L_x_10346:
        /* <DEDUP_REMOVED lines=13> */
.L_x_10348:
[----:B------:R-:W-:Y:S05]  /*8c40*/  BSYNC.RECONVERGENT B1 ;  /* 0x0000000000017941 */ /* 0x000fea0003800200 */
.L_x_10347:
        /* <DEDUP_REMOVED lines=42> */
.L_x_10345:
[----:B------:R-:W-:Y:S05]  /*8ef0*/  BSYNC.RECONVERGENT B0 ;  /* 0x0000000000007941 */ /* 0x000fea0003800200 */
.L_x_10344:
[----:B------:R-:W-:Y:S01]  /*8f00*/  I2FP.F32.U32 R129, R128 ;  /* 0x0000008000817245 */ /* 0x000fe20000201000 */
[----:B-----5:R-:W-:Y:S01]  /*8f10*/  HADD2.F32 R128, -RZ, R124.H0_H0 ;  /* 0x2000007cff807230 */ /* 0x020fe20000004100 */
[----:B------:R-:W-:Y:S01]  /*8f20*/  ISETP.NE.AND P1, PT, R130, 0x1, PT ;  /* 0x000000018200780c */ /* 0x000fe20003f25270 */
[----:B------:R-:W-:Y:S01]  /*8f30*/  BSSY.RECONVERGENT B0, `(.L_x_10349) ;  /* 0x000004c000007945 */ /* 0x000fe20003800200 */
[----:B------:R-:W-:Y:S02]  /*8f40*/  IMAD.MOV.U32 R131, RZ, RZ, 0x2 ;  /* 0x00000002ff837424 */ /* 0x000fe400078e00ff */
[----:B------:R-:W-:Y:S01]  /*8f50*/  FFMA.FTZ R129, R129, R4, 1.1641532182693481445e-10 ;  /* 0x2f00000081817423 */ /* 0x000fe20000010004 */
[----:B------:R-:W-:-:S04]  /*8f60*/  FMUL.FTZ R128, R128, R23 ;  /* 0x0000001780807220 */ /* 0x000fc80000410000 */
[----:B------:R-:W-:Y:S01]  /*8f70*/  FSETP.GTU.FTZ.AND P0, PT, R129, R2, PT ;  /* 0x000000028100720b */ /* 0x000fe20003f1c000 */
[----:B------:R-:W-:-:S03]  /*8f80*/  FMUL.FTZ R128, R128, R3 ;  /* 0x0000000380807220 */ /* 0x000fc60000410000 */
        /* <DEDUP_REMOVED lines=13> */
.L_x_10351:
        /* <DEDUP_REMOVED lines=13> */
.L_x_10353:
[----:B------:R-:W-:Y:S05]  /*9130*/  BSYNC.RECONVERGENT B1 ;  /* 0x0000000000017941 */ /* 0x000fea0003800200 */
.L_x_10352:
        /* <DEDUP_REMOVED lines=43> */
.L_x_10350:
[----:B------:R-:W-:Y:S05]  /*93f0*/  BSYNC.RECONVERGENT B0 ;  /* 0x0000000000007941 */ /* 0x000fea0003800200 */
.L_x_10349:
        /* <DEDUP_REMOVED lines=21> */
.L_x_10356:
        /* <DEDUP_REMOVED lines=13> */
.L_x_10358:
[----:B------:R-:W-:Y:S05]  /*9620*/  BSYNC.RECONVERGENT B1 ;  /* 0x0000000000017941 */ /* 0x000fea0003800200 */
.L_x_10357:
        /* <DEDUP_REMOVED lines=43> */
.L_x_10355:
[----:B------:R-:W-:Y:S05]  /*98e0*/  BSYNC.RECONVERGENT B0 ;  /* 0x0000000000007941 */ /* 0x000fea0003800200 */
.L_x_10354:
        /* <DEDUP_REMOVED lines=21> */
.L_x_10361:
        /* <DEDUP_REMOVED lines=13> */
.L_x_10363:
[----:B------:R-:W-:Y:S05]  /*9b10*/  BSYNC.RECONVERGENT B1 ;  /* 0x0000000000017941 */ /* 0x000fea0003800200 */
.L_x_10362:
        /* <DEDUP_REMOVED lines=41> */
[----:B------:R-:W-:Y:S01]  /*9db0*/  IMAD.MOV.U32 R130, RZ, RZ, RZ ;  /* 0x000000ffff827224 */ /* 0x000fe200078e00ff */
[----:B------:R-:W-:-:S07]  /*9dc0*/  LOP3.LUT R31, R18, R128, R131, 0x96, !PT ;  /* 0x00000080121f7212 */ /* 0x000fce00078e9683 */
.L_x_10360:
[----:B------:R-:W-:Y:S05]  /*9dd0*/  BSYNC.RECONVERGENT B0 ;  /* 0x0000000000007941 */ /* 0x000fea0003800200 */
.L_x_10359:
        /* <DEDUP_REMOVED lines=21> */
.L_x_10366:
        /* <DEDUP_REMOVED lines=13> */
.L_x_10368:
[----:B------:R-:W-:Y:S05]  /*a000*/  BSYNC.RECONVERGENT B1 ;  /* 0x0000000000017941 */ /* 0x000fea0003800200 */
.L_x_10367:
        /* <DEDUP_REMOVED lines=43> */
.L_x_10365:
[----:B------:R-:W-:Y:S05]  /*a2c0*/  BSYNC.RECONVERGENT B0 ;  /* 0x0000000000007941 */ /* 0x000fea0003800200 */
.L_x_10364:
        /* <DEDUP_REMOVED lines=21> */
.L_x_10371:
        /* <DEDUP_REMOVED lines=13> */
.L_x_10373:
[----:B------:R-:W-:Y:S05]  /*a4f0*/  BSYNC.RECONVERGENT B1 ;  /* 0x0000000000017941 */ /* 0x000fea0003800200 */
.L_x_10372:
        /* <DEDUP_REMOVED lines=43> */
.L_x_10370:
[----:B------:R-:W-:Y:S05]  /*a7b0*/  BSYNC.RECONVERGENT B0 ;  /* 0x0000000000007941 */ /* 0x000fea0003800200 */
.L_x_10369:
[----:B------:R-:W-:Y:S01]  /*a7c0*/  I2FP.F32.U32 R125, R124 ;  /* 0x0000007c007d7245 */ /* 0x000fe20000201000 */
[----:B------:R-:W-:Y:S01]  /*a7d0*/  HADD2.F32 R126, -RZ, R126.H1_H1 ;  /* 0x3000007eff7e7230 */ /* 0x000fe20000004100 */
        /* <DEDUP_REMOVED lines=19> */
.L_x_10376:
        /* <DEDUP_REMOVED lines=13> */
.L_x_10378:
[----:B------:R-:W-:Y:S05]  /*a9e0*/  BSYNC.RECONVERGENT B1 ;  /* 0x0000000000017941 */ /* 0x000fea0003800200 */
.L_x_10377:
        /* <DEDUP_REMOVED lines=43> */
.L_x_10375:
[----:B------:R-:W-:Y:S05]  /*aca0*/  BSYNC.RECONVERGENT B0 ;  /* 0x0000000000007941 */ /* 0x000fea0003800200 */
.L_x_10374:
        /* <DEDUP_REMOVED lines=21> */
.L_x_10381:
        /* <DEDUP_REMOVED lines=15> */
.L_x_10383:
[----:B------:R-:W-:Y:S05]  /*aef0*/  BSYNC.RECONVERGENT B1 ;  /* 0x0000000000017941 */ /* 0x000fea0003800200 */
.L_x_10382:
        /* <DEDUP_REMOVED lines=43> */
.L_x_10380:
[----:B------:R-:W-:Y:S05]  /*b1b0*/  BSYNC.RECONVERGENT B0 ;  /* 0x0000000000007941 */ /* 0x000fea0003800200 */
.L_x_10379:
        /* <DEDUP_REMOVED lines=12> */
.L_x_10343:
[----:B------:R-:W-:Y:S01]  /*b280*/  SEL R127, RZ, 0x1000000, !P6 ;  /* 0x01000000ff7f7807 */ /* 0x000fe20007000000 */
[----:B------:R-:W-:Y:S01]  /*b290*/  VIADD R147, R24, 0x40 ;  /* 0x0000004018937836 */ /* 0x000fe20000000000 */
[----:B------:R-:W-:Y:S01]  /*b2a0*/  SEL R150, RZ, 0x10000, !P5 ;  /* 0x00010000ff967807 */ /* 0x000fe20006800000 */
[----:B------:R-:W-:Y:S01]  /*b2b0*/  IMAD.WIDE.U32 R152, R137, 0x8, R38 ;  /* 0x0000000889987825 */ /* 0x000fe200078e0026 */
[----:B------:R-:W-:Y:S02]  /*b2c0*/  SEL R155, RZ, 0x100, !P4 ;  /* 0x00000100ff9b7807 */ /* 0x000fe40006000000 */
[----:B------:R-:W-:Y:S02]  /*b2d0*/  SEL R126, RZ, 0x1000000, !P2 ;  /* 0x01000000ff7e7807 */ /* 0x000fe40005000000 */
[----:B------:R-:W-:Y:S02]  /*b2e0*/  SEL R125, RZ, 0x10000, !P1 ;  /* 0x00010000ff7d7807 */ /* 0x000fe40004800000 */
[----:B------:R-:W-:-:S02]  /*b2f0*/  SEL R124, RZ, 0x100, !P0 ;  /* 0x00000100ff7c7807 */ /* 0x000fc40004000000 */
[----:B------:R-:W-:Y:S02]  /*b300*/  ISETP.NE.AND P5, PT, R149, RZ, PT ;  /* 0x000000ff9500720c */ /* 0x000fe40003fa5270 */
[----:B------:R-:W-:Y:S01]  /*b310*/  LOP3.LUT R155, R155, R127, R150, 0xfe, !PT ;  /* 0x0000007f9b9b7212 */ /* 0x000fe200078efe96 */
[----:B------:R-:W-:Y:S01]  /*b320*/  IMAD.WIDE.U32 R150, R137, 0x10, R40 ;  /* 0x0000001089967825 */ /* 0x000fe200078e0028 */
[----:B------:R-:W-:Y:S02]  /*b330*/  SEL R154, RZ, 0x1, !P3 ;  /* 0x00000001ff9a7807 */ /* 0x000fe40005800000 */
[----:B------:R-:W-:Y:S02]  /*b340*/  LOP3.LUT R124, R124, R126, R125, 0xfe, !PT ;  /* 0x0000007e7c7c7212 */ /* 0x000fe400078efe7d */
[----:B------:R-:W-:Y:S01]  /*b350*/  SEL R125, RZ, 0x1, !P5 ;  /* 0x00000001ff7d7807 */ /* 0x000fe20006800000 */
[----:B------:R0:W-:Y:S01]  /*b360*/  STG.E.128 desc[UR6][R150.64], R128 ;  /* 0x0000008096007986 */ /* 0x0001e2000c101d06 */
[----:B------:R-:W-:-:S02]  /*b370*/  LOP3.LUT R155, R155, R154, RZ, 0xfc, !PT ;  /* 0x0000009a9b9b7212 */ /* 0x000fc400078efcff */
[----:B------:R-:W-:Y:S01]  /*b380*/  LOP3.LUT R154, R124, R125, RZ, 0xfc, !PT ;  /* 0x0000007d7c9a7212 */ /* 0x000fe200078efcff */
[----:B------:R-:W-:Y:S01]  /*b390*/  IMAD.WIDE.U32 R124, R147, 0x10, R42 ;  /* 0x00000010937c7825 */ /* 0x000fe200078e002a */
[----:B------:R-:W-:-:S03]  /*b3a0*/  LOP3.LUT P6, RZ, R29, 0x4, RZ, 0xc0, !PT ;  /* 0x000000041dff7812 */ /* 0x000fc600078cc0ff */
[----:B------:R0:W-:Y:S04]  /*b3b0*/  STG.E.64 desc[UR6][R152.64], R154 ;  /* 0x0000009a98007986 */ /* 0x0001e8000c101b06 */
[----:B------:R-:W5:Y:S06]  /*b3c0*/  LDG.E.128 R124, desc[UR6][R124.64] ;  /* 0x000000067c7c7981 */ /* 0x000f6c000c1e1d00 */
        /* <DEDUP_REMOVED lines=20> */
.L_x_10387:
        /* <DEDUP_REMOVED lines=13> */
.L_x_10389:
[----:B------:R-:W-:Y:S05]  /*b5e0*/  BSYNC.RECONVERGENT B1 ;  /* 0x0000000000017941 */ /* 0x000fea0003800200 */
.L_x_10388:
        /* <DEDUP_REMOVED lines=41> */
[----:B------:R-:W-:-:S07]  /*b880*/  IMAD.MOV.U32 R150, RZ, RZ, R148 ;  /* 0x000000ffff967224 */ /* 0x000fce00078e0094 */
.L_x_10386:
[----:B------:R-:W-:Y:S05]  /*b890*/  BSYNC.RECONVERGENT B0 ;  /* 0x0000000000007941 */ /* 0x000fea0003800200 */
.L_x_10385:
[----:B------:R-:W-:Y:S01]  /*b8a0*/  I2FP.F32.U32 R151, R150 ;  /* 0x0000009600977245 */ /* 0x000fe20000201000 */
[----:B-----5:R-:W-:Y:S01]  /*b8b0*/  HADD2.F32 R148, -RZ, R124.H0_H0 ;  /* 0x2000007cff947230 */ /* 0x020fe20000004100 */
[----:B------:R-:W-:Y:S01]  /*b8c0*/  ISETP.NE.AND P1, PT, R149, 0x1, PT ;  /* 0x000000019500780c */ /* 0x000fe20003f25270 */
[----:B------:R-:W-:Y:S01]  /*b8d0*/  BSSY.RECONVERGENT B0, `(.L_x_10390) ;  /* 0x000004e000007945 */ /* 0x000fe20003800200 */
[----:B------:R-:W-:Y:S02]  /*b8e0*/  IMAD.MOV.U32 R150, RZ, RZ, R26 ;  /* 0x000000ffff967224 */ /* 0x000fe400078e001a */
        /* <DEDUP_REMOVED lines=19> */
.L_x_10392:
        /* <DEDUP_REMOVED lines=13> */
.L_x_10394:
[----:B------:R-:W-:Y:S05]  /*baf0*/  BSYNC.RECONVERGENT B1 ;  /* 0x0000000000017941 */ /* 0x000fea0003800200 */
.L_x_10393:
        /* <DEDUP_REMOVED lines=43> */
.L_x_10391:
[----:B------:R-:W-:Y:S05]  /*bdb0*/  BSYNC.RECONVERGENT B0 ;  /* 0x0000000000007941 */ /* 0x000fea0003800200 */
.L_x_10390:
        /* <DEDUP_REMOVED lines=23> */
.L_x_10397:
        /* <DEDUP_REMOVED lines=13> */
.L_x_10399:
[----:B------:R-:W-:Y:S05]  /*c000*/  BSYNC.RECONVERGENT B1 ;  /* 0x0000000000017941 */ /* 0x000fea0003800200 */
.L_x_10398:
        /* <DEDUP_REMOVED lines=43> */
.L_x_10396:
[----:B------:R-:W-:Y:S05]  /*c2c0*/  BSYNC.RECONVERGENT B0 ;  /* 0x0000000000007941 */ /* 0x000fea0003800200 */
.L_x_10395:
        /* <DEDUP_REMOVED lines=23> */
.L_x_10402:
        /* <DEDUP_REMOVED lines=13> */
.L_x_10404:
[----:B------:R-:W-:Y:S05]  /*c510*/  BSYNC.RECONVERGENT B1 ;  /* 0x0000000000017941 */ /* 0x000fea0003800200 */
.L_x_10403:
        /* <DEDUP_REMOVED lines=43> */
.L_x_10401:
[----:B------:R-:W-:Y:S05]  /*c7d0*/  BSYNC.RECONVERGENT B0 ;  /* 0x0000000000007941 */ /* 0x000fea0003800200 */
.L_x_10400:
        /* <DEDUP_REMOVED lines=23> */
.L_x_10407:
        /* <DEDUP_REMOVED lines=13> */
.L_x_10409:
[----:B------:R-:W-:Y:S05]  /*ca20*/  BSYNC.RECONVERGENT B1 ;  /* 0x0000000000017941 */ /* 0x000fea0003800200 */
.L_x_10408:
        /* <DEDUP_REMOVED lines=43> */
.L_x_10406:
[----:B------:R-:W-:Y:S05]  /*cce0*/  BSYNC.RECONVERGENT B0 ;  /* 0x0000000000007941 */ /* 0x000fea0003800200 */
.L_x_10405:
        /* <DEDUP_REMOVED lines=23> */
.L_x_10412:
        /* <DEDUP_REMOVED lines=13> */
.L_x_10414:
[----:B------:R-:W-:Y:S05]  /*cf30*/  BSYNC.RECONVERGENT B1 ;  /* 0x0000000000017941 */ /* 0x000fea0003800200 */
.L_x_10413:
        /* <DEDUP_REMOVED lines=43> */
.L_x_10411:
[----:B------:R-:W-:Y:S05]  /*d1f0*/  BSYNC.RECONVERGENT B0 ;  /* 0x0000000000007941 */ /* 0x000fea0003800200 */
.L_x_10410:
        /* <DEDUP_REMOVED lines=23> */
.L_x_10417:
        /* <DEDUP_REMOVED lines=13> */
.L_x_10419:
[----:B------:R-:W-:Y:S05]  /*d440*/  BSYNC.RECONVERGENT B1 ;  /* 0x0000000000017941 */ /* 0x000fea0003800200 */
.L_x_10418:
        /* <DEDUP_REMOVED lines=43> */
.L_x_10416:
[----:B------:R-:W-:Y:S05]  /*d700*/  BSYNC.RECONVERGENT B0 ;  /* 0x0000000000007941 */ /* 0x000fea0003800200 */
.L_x_10415:
[----:B------:R-:W-:Y:S01]  /*d710*/  I2FP.F32.U32 R125, R124 ;  /* 0x0000007c007d7245 */ /* 0x000fe20000201000 */
[----:B------:R-:W-:Y:S01]  /*d720*/  HADD2.F32 R124, -RZ, R127.H0_H0 ;  /* 0x2000007fff7c7230 */ /* 0x000fe20000004100 */
[----:B------:R-:W-:Y:S01]  /*d730*/  ISETP.NE.AND P6, PT, R126, 0x1, PT ;  /* 0x000000017e00780c */ /* 0x000fe20003fc5270 */
[----:B------:R-:W-:Y:S01]  /*d740*/  HADD2.F32 R129, -RZ, R131.H0_H0 ;  /* 0x20000083ff817230 */ /* 0x000fe20000004100 */
        /* <DEDUP_REMOVED lines=19> */
.L_x_10422:
        /* <DEDUP_REMOVED lines=15> */
.L_x_10424:
[----:B------:R-:W-:Y:S05]  /*d970*/  BSYNC.RECONVERGENT B1 ;  /* 0x0000000000017941 */ /* 0x000fea0003800200 */
.L_x_10423:
        /* <DEDUP_REMOVED lines=43> */
.L_x_10421:
[----:B------:R-:W-:Y:S05]  /*dc30*/  BSYNC.RECONVERGENT B0 ;  /* 0x0000000000007941 */ /* 0x000fea0003800200 */
.L_x_10420:
        /* <DEDUP_REMOVED lines=15> */
.L_x_10384:
        /* <DEDUP_REMOVED lines=16> */
.L_x_10428:
        /* <DEDUP_REMOVED lines=13> */
.L_x_10430:
[----:B------:R-:W-:Y:S05]  /*df00*/  BSYNC.RECONVERGENT B1 ;  /* 0x0000000000017941 */ /* 0x000fea0003800200 */
.L_x_10429:
        /* <DEDUP_REMOVED lines=40> */
[----:B------:R-:W-:Y:S01]  /*e190*/  LOP3.LUT R31, R18, R128, R159, 0x96, !PT ;  /* 0x00000080121f7212 */ /* 0x000fe200078e969f */
[----:B------:R-:W-:-:S07]  /*e1a0*/  IMAD.MOV.U32 R128, RZ, RZ, R148 ;  /* 0x000000ffff807224 */ /* 0x000fce00078e0094 */
.L_x_10427:
[----:B------:R-:W-:Y:S05]  /*e1b0*/  BSYNC.RECONVERGENT B0 ;  /* 0x0000000000007941 */ /* 0x000fea0003800200 */
.L_x_10426:
[----:B------:R-:W-:Y:S01]  /*e1c0*/  I2FP.F32.U32 R129, R128 ;  /* 0x0000008000817245 */ /* 0x000fe20000201000 */
[----:B-----5:R-:W-:Y:S01]  /*e1d0*/  HADD2.F32 R128, -RZ, R124.H0_H0 ;  /* 0x2000007cff807230 */ /* 0x020fe20000004100 */
[----:B------:R-:W-:Y:S01]  /*e1e0*/  ISETP.NE.AND P1, PT, R130, 0x1, PT ;  /* 0x000000018200780c */ /* 0x000fe20003f25270 */
[----:B------:R-:W-:Y:S01]  /*e1f0*/  BSSY.RECONVERGENT B0, `(.L_x_10431) ;  /* 0x000004c000007945 */ /* 0x000fe20003800200 */
[----:B------:R-:W-:Y:S02]  /*e200*/  HFMA2 R131, -RZ, RZ, 0, 1.1920928955078125e-07 ;  /* 0x00000002ff837431 */ /* 0x000fe400000001ff */
[----:B------:R-:W-:Y:S01]  /*e210*/  FFMA.FTZ R129, R129, R4, 1.1641532182693481445e-10 ;  /* 0x2f00000081817423 */ /* 0x000fe20000010004 */
[----:B------:R-:W-:-:S04]  /*e220*/  FMUL.FTZ R128, R128, R23 ;  /* 0x0000001780807220 */ /* 0x000fc80000410000 */
        /* <DEDUP_REMOVED lines=15> */
.L_x_10433:
        /* <DEDUP_REMOVED lines=13> */
.L_x_10435:
[----:B------:R-:W-:Y:S05]  /*e3f0*/  BSYNC.RECONVERGENT B1 ;  /* 0x0000000000017941 */ /* 0x000fea0003800200 */
.L_x_10434:
        /* <DEDUP_REMOVED lines=43> */
.L_x_10432:
[----:B------:R-:W-:Y:S05]  /*e6b0*/  BSYNC.RECONVERGENT B0 ;  /* 0x0000000000007941 */ /* 0x000fea0003800200 */
.L_x_10431:
        /* <DEDUP_REMOVED lines=21> */
.L_x_10438:
        /* <DEDUP_REMOVED lines=13> */
.L_x_10440:
[----:B------:R-:W-:Y:S05]  /*e8e0*/  BSYNC.RECONVERGENT B1 ;  /* 0x0000000000017941 */ /* 0x000fea0003800200 */
.L_x_10439:
        /* <DEDUP_REMOVED lines=43> */
.L_x_10437:
[----:B------:R-:W-:Y:S05]  /*eba0*/  BSYNC.RECONVERGENT B0 ;  /* 0x0000000000007941 */ /* 0x000fea0003800200 */
.L_x_10436:
        /* <DEDUP_REMOVED lines=21> */
.L_x_10443:
        /* <DEDUP_REMOVED lines=13> */
.L_x_10445:
[----:B------:R-:W-:Y:S05]  /*edd0*/  BSYNC.RECONVERGENT B1 ;  /* 0x0000000000017941 */ /* 0x000fea0003800200 */
.L_x_10444:
        /* <DEDUP_REMOVED lines=43> */
.L_x_10442:
[----:B------:R-:W-:Y:S05]  /*f090*/  BSYNC.RECONVERGENT B0 ;  /* 0x0000000000007941 */ /* 0x000fea0003800200 */
.L_x_10441:
[----:B------:R-:W-:Y:S01]  /*f0a0*/  I2FP.F32.U32 R129, R124 ;  /* 0x0000007c00817245 */ /* 0x000fe20000201000 */
[----:B------:R-:W-:Y:S01]  /*f0b0*/  HADD2.F32 R124, -RZ, R125.H1_H1 ;  /* 0x3000007dff7c7230 */ /* 0x000fe20000004100 */
        /* <DEDUP_REMOVED lines=19> */
.L_x_10448:
        /* <DEDUP_REMOVED lines=13> */
.L_x_10450:
[----:B------:R-:W-:Y:S05]  /*f2c0*/  BSYNC.RECONVERGENT B1 ;  /* 0x0000000000017941 */ /* 0x000fea0003800200 */
.L_x_10449:
        /* <DEDUP_REMOVED lines=43> */
.L_x_10447:
[----:B------:R-:W-:Y:S05]  /*f580*/  BSYNC.RECONVERGENT B0 ;  /* 0x0000000000007941 */ /* 0x000fea0003800200 */
.L_x_10446:
        /* <DEDUP_REMOVED lines=21> */
.L_x_10453:
        /* <DEDUP_REMOVED lines=13> */
.L_x_10455:
[----:B------:R-:W-:Y:S05]  /*f7b0*/  BSYNC.RECONVERGENT B1 ;  /* 0x0000000000017941 */ /* 0x000fea0003800200 */
.L_x_10454:
        /* <DEDUP_REMOVED lines=40> */
[----:B------:R-:W-:Y:S01]  /*fa40*/  IMAD.MOV.U32 R124, RZ, RZ, R158 ;  /* 0x000000ffff7c7224 */ /* 0x000fe200078e009e */
[----:B------:R-:W-:Y:S01]  /*fa50*/  MOV R158, R128 ;  /* 0x00000080009e7202 */ /* 0x000fe20000000f00 */
[----:B------:R-:W-:-:S07]  /*fa60*/  IMAD.MOV.U32 R129, RZ, RZ, RZ ;  /* 0x000000ffff817224 */ /* 0x000fce00078e00ff */
.L_x_10452:
[----:B------:R-:W-:Y:S05]  /*fa70*/  BSYNC.RECONVERGENT B0 ;  /* 0x0000000000007941 */ /* 0x000fea0003800200 */
.L_x_10451:
        /* <DEDUP_REMOVED lines=21> */
.L_x_10458:
        /* <DEDUP_REMOVED lines=13> */
.L_x_10460:
[----:B------:R-:W-:Y:S05]  /*fca0*/  BSYNC.RECONVERGENT B1 ;  /* 0x0000000000017941 */ /* 0x000fea0003800200 */
.L_x_10459:
        /* <DEDUP_REMOVED lines=43> */
.L_x_10457:
[----:B------:R-:W-:Y:S05]  /*ff60*/  BSYNC.RECONVERGENT B0 ;  /* 0x0000000000007941 */ /* 0x000fea0003800200 */
.L_x_10456:
        /* <DEDUP_REMOVED lines=21> */
.L_x_10463:
        /* <DEDUP_REMOVED lines=15> */
.L_x_10465:
[----:B------:R-:W-:Y:S05]  /*101b0*/  BSYNC.RECONVERGENT B1 ;  /* 0x0000000000017941 */ /* 0x000fea0003800200 */
.L_x_10464:
        /* <DEDUP_REMOVED lines=42> */
[----:B------:R-:W-:-:S07]  /*10460*/  MOV R158, R128 ;  /* 0x00000080009e7202 */ /* 0x000fce0000000f00 */
.L_x_10462:
[----:B------:R-:W-:Y:S05]  /*10470*/  BSYNC.RECONVERGENT B0 ;  /* 0x0000000000007941 */ /* 0x000fea0003800200 */
.L_x_10461:
        /* <DEDUP_REMOVED lines=12> */
.L_x_10425:
[----:B------:R-:W-:Y:S01]  /*10540*/  SEL R127, RZ, 0x1000000, !P6 ;  /* 0x01000000ff7f7807 */ /* 0x000fe20007000000 */
[----:B------:R-:W-:Y:S01]  /*10550*/  IMAD.WIDE.U32 R162, R147, 0x8, R38 ;  /* 0x0000000893a27825 */ /* 0x000fe200078e0026 */
[----:B------:R-:W-:Y:S02]  /*10560*/  SEL R160, RZ, 0x10000, !P5 ;  /* 0x00010000ffa07807 */ /* 0x000fe40006800000 */
        /* <DEDUP_REMOVED lines=11> */
[----:B------:R-:W-:-:S02]  /*10620*/  IADD3 R155, PT, PT, R24, 0x60, RZ ;  /* 0x00000060189b7810 */ /* 0x000fc40007ffe0ff */
[----:B------:R-:W-:Y:S02]  /*10630*/  LOP3.LUT R165, R165, R164, RZ, 0xfc, !PT ;  /* 0x000000a4a5a57212 */ /* 0x000fe400078efcff */
        /* <DEDUP_REMOVED lines=25> */
.L_x_10469:
        /* <DEDUP_REMOVED lines=13> */
.L_x_10471:
[----:B------:R-:W-:Y:S05]  /*108a0*/  BSYNC.RECONVERGENT B1 ;  /* 0x0000000000017941 */ /* 0x000fea0003800200 */
.L_x_10470:
        /* <DEDUP_REMOVED lines=42> */
.L_x_10468:
[----:B------:R-:W-:Y:S05]  /*10b50*/  BSYNC.RECONVERGENT B0 ;  /* 0x0000000000007941 */ /* 0x000fea0003800200 */
.L_x_10467:
[----:B------:R-:W-:Y:S01]  /*10b60*/  I2FP.F32.U32 R157, R157 ;  /* 0x0000009d009d7245 */ /* 0x000fe20000201000 */
[----:B-----5:R-:W-:Y:S01]  /*10b70*/  HADD2.F32 R158, -RZ, R124.H0_H0 ;  /* 0x2000007cff9e7230 */ /* 0x020fe20000004100 */
        /* <DEDUP_REMOVED lines=22> */
.L_x_10474:
        /* <DEDUP_REMOVED lines=13> */
.L_x_10476:
[----:B------:R-:W-:Y:S05]  /*10db0*/  BSYNC.RECONVERGENT B1 ;  /* 0x0000000000017941 */ /* 0x000fea0003800200 */
.L_x_10475:
        /* <DEDUP_REMOVED lines=40> */
[----:B------:R-:W-:Y:S01]  /*11040*/  MOV R160, R166 ;  /* 0x000000a600a07202 */ /* 0x000fe20000000f00 */
[----:B------:R-:W-:Y:S01]  /*11050*/  IMAD.MOV.U32 R166, RZ, RZ, R158 ;  /* 0x000000ffffa67224 */ /* 0x000fe200078e009e */
[----:B------:R-:W-:-:S07]  /*11060*/  LOP3.LUT R31, R18, R164, R159, 0x96, !PT ;  /* 0x000000a4121f7212 */ /* 0x000fce00078e969f */
.L_x_10473:
[----:B------:R-:W-:Y:S05]  /*11070*/  BSYNC.RECONVERGENT B0 ;  /* 0x0000000000007941 */ /* 0x000fea0003800200 */
.L_x_10472:
        /* <DEDUP_REMOVED lines=23> */
.L_x_10479:
        /* <DEDUP_REMOVED lines=13> */
.L_x_10481:
[----:B------:R-:W-:Y:S05]  /*112c0*/  BSYNC.RECONVERGENT B1 ;  /* 0x0000000000017941 */ /* 0x000fea0003800200 */
.L_x_10480:
        /* <DEDUP_REMOVED lines=41> */
[----:B------:R-:W-:Y:S02]  /*11560*/  LOP3.LUT R31, R18, R160, R163, 0x96, !PT ;  /* 0x000000a0121f7212 */ /* 0x000fe400078e96a3 */
[----:B------:R-:W-:-:S07]  /*11570*/  MOV R166, R162 ;  /* 0x000000a200a67202 */ /* 0x000fce0000000f00 */
.L_x_10478:
[----:B------:R-:W-:Y:S05]  /*11580*/  BSYNC.RECONVERGENT B0 ;  /* 0x0000000000007941 */ /* 0x000fea0003800200 */
.L_x_10477:
        /* <DEDUP_REMOVED lines=23> */
.L_x_10484:
        /* <DEDUP_REMOVED lines=13> */
.L_x_10486:
[----:B------:R-:W-:Y:S05]  /*117d0*/  BSYNC.RECONVERGENT B1 ;  /* 0x0000000000017941 */ /* 0x000fea0003800200 */
.L_x_10485:
        /* <DEDUP_REMOVED lines=43> */
.L_x_10483:
[----:B------:R-:W-:Y:S05]  /*11a90*/  BSYNC.RECONVERGENT B0 ;  /* 0x0000000000007941 */ /* 0x000fea0003800200 */
.L_x_10482:
        /* <DEDUP_REMOVED lines=23> */
.L_x_10489:
        /* <DEDUP_REMOVED lines=13> */
.L_x_10491:
[----:B------:R-:W-:Y:S05]  /*11ce0*/  BSYNC.RECONVERGENT B1 ;  /* 0x0000000000017941 */ /* 0x000fea0003800200 */
.L_x_10490:
        /* <DEDUP_REMOVED lines=43> */
.L_x_10488:
[----:B------:R-:W-:Y:S05]  /*11fa0*/  BSYNC.RECONVERGENT B0 ;  /* 0x0000000000007941 */ /* 0x000fea0003800200 */
.L_x_10487:
        /* <DEDUP_REMOVED lines=23> */
.L_x_10494:
        /* <DEDUP_REMOVED lines=13> */
.L_x_10496:
[----:B------:R-:W-:Y:S05]  /*121f0*/  BSYNC.RECONVERGENT B1 ;  /* 0x0000000000017941 */ /* 0x000fea0003800200 */
.L_x_10495:
        /* <DEDUP_REMOVED lines=38> */
[----:B------:R-:W-:-:S03]  /*12460*/  LOP3.LUT R30, R20, R162, R165, 0x96, !PT ;  /* 0x000000a2141e7212 */ /* 0x000fc600078e96a5 */
[----:B------:R-:W-:Y:S01]  /*12470*/  IMAD.MOV.U32 R26, RZ, RZ, R164 ;  /* 0x000000ffff1a7224 */ /* 0x000fe200078e00a4 */
[----:B------:R-:W-:Y:S02]  /*12480*/  LOP3.LUT R31, R18, R124, R129, 0x96, !PT ;  /* 0x0000007c121f7212 */ /* 0x000fe400078e9681 */
[----:B------:R-:W-:Y:S01]  /*12490*/  MOV R124, R166 ;  /* 0x000000a6007c7202 */ /* 0x000fe20000000f00 */
[----:B------:R-:W-:-:S07]  /*124a0*/  IMAD.MOV.U32 R166, RZ, RZ, R128 ;  /* 0x000000ffffa67224 */ /* 0x000fce00078e0080 */
.L_x_10493:
[----:B------:R-:W-:Y:S05]  /*124b0*/  BSYNC.RECONVERGENT B0 ;  /* 0x0000000000007941 */ /* 0x000fea0003800200 */
.L_x_10492:
[----:B------:R-:W-:Y:S01]  /*124c0*/  I2FP.F32.U32 R125, R124 ;  /* 0x0000007c007d7245 */ /* 0x000fe20000201000 */
[----:B------:R-:W-:Y:S01]  /*124d0*/  HADD2.F32 R126, -RZ, R126.H1_H1 ;  /* 0x3000007eff7e7230 */ /* 0x000fe20000004100 */
[----:B------:R-:W-:Y:S01]  /*124e0*/  ISETP.NE.AND P5, PT, R163, 0x1, PT ;  /* 0x00000001a300780c */ /* 0x000fe20003fa5270 */
[----:B------:R-:W-:Y:S01]  /*124f0*/  HADD2.F32 R129, -RZ, R130.H1_H1 ;  /* 0x30000082ff817230 */ /* 0x000fe20000004100 */
        /* <DEDUP_REMOVED lines=19> */
.L_x_10499:
        /* <DEDUP_REMOVED lines=13> */
.L_x_10501:
[----:B------:R-:W-:Y:S05]  /*12700*/  BSYNC.RECONVERGENT B1 ;  /* 0x0000000000017941 */ /* 0x000fea0003800200 */
.L_x_10500:
        /* <DEDUP_REMOVED lines=43> */
.L_x_10498:
[----:B------:R-:W-:Y:S05]  /*129c0*/  BSYNC.RECONVERGENT B0 ;  /* 0x0000000000007941 */ /* 0x000fea0003800200 */
.L_x_10497:
        /* <DEDUP_REMOVED lines=23> */
.L_x_10504:
        /* <DEDUP_REMOVED lines=15> */
.L_x_10506:
[----:B------:R-:W-:Y:S05]  /*12c30*/  BSYNC.RECONVERGENT B1 ;  /* 0x0000000000017941 */ /* 0x000fea0003800200 */
.L_x_10505:
        /* <DEDUP_REMOVED lines=43> */
.L_x_10503:
[----:B------:R-:W-:Y:S05]  /*12ef0*/  BSYNC.RECONVERGENT B0 ;  /* 0x0000000000007941 */ /* 0x000fea0003800200 */
.L_x_10502:
        /* <DEDUP_REMOVED lines=15> */
.L_x_10466:
        /* <DEDUP_REMOVED lines=16> */
.L_x_10510:
        /* <DEDUP_REMOVED lines=13> */
.L_x_10512:
[----:B------:R-:W-:Y:S05]  /*131c0*/  BSYNC.RECONVERGENT B1 ;  /* 0x0000000000017941 */ /* 0x000fea0003800200 */
.L_x_10511:
        /* <DEDUP_REMOVED lines=42> */
.L_x_10509:
[----:B------:R-:W-:Y:S05]  /*13470*/  BSYNC.RECONVERGENT B0 ;  /* 0x0000000000007941 */ /* 0x000fea0003800200 */
.L_x_10508:
        /* <DEDUP_REMOVED lines=22> */
.L_x_10515:
        /* <DEDUP_REMOVED lines=13> */
.L_x_10517:
[----:B------:R-:W-:Y:S05]  /*136b0*/  BSYNC.RECONVERGENT B1 ;  /* 0x0000000000017941 */ /* 0x000fea0003800200 */
.L_x_10516:
        /* <DEDUP_REMOVED lines=43> */
.L_x_10514:
[----:B------:R-:W-:Y:S05]  /*13970*/  BSYNC.RECONVERGENT B0 ;  /* 0x0000000000007941 */ /* 0x000fea0003800200 */
.L_x_10513:
        /* <DEDUP_REMOVED lines=21> */
.L_x_10520:
        /* <DEDUP_REMOVED lines=13> */
.L_x_10522:
[----:B------:R-:W-:Y:S05]  /*13ba0*/  BSYNC.RECONVERGENT B1 ;  /* 0x0000000000017941 */ /* 0x000fea0003800200 */
.L_x_10521:
        /* <DEDUP_REMOVED lines=43> */
.L_x_10519:
[----:B------:R-:W-:Y:S05]  /*13e60*/  BSYNC.RECONVERGENT B0 ;  /* 0x0000000000007941 */ /* 0x000fea0003800200 */
.L_x_10518:
        /* <DEDUP_REMOVED lines=21> */
.L_x_10525:
        /* <DEDUP_REMOVED lines=13> */
.L_x_10527:
[----:B------:R-:W-:Y:S05]  /*14090*/  BSYNC.RECONVERGENT B1 ;  /* 0x0000000000017941 */ /* 0x000fea0003800200 */
.L_x_10526:
        /* <DEDUP_REMOVED lines=43> */
.L_x_10524:
[----:B------:R-:W-:Y:S05]  /*14350*/  BSYNC.RECONVERGENT B0 ;  /* 0x0000000000007941 */ /* 0x000fea0003800200 */
.L_x_10523:
        /* <DEDUP_REMOVED lines=21> */
.L_x_10530:
        /* <DEDUP_REMOVED lines=13> */
.L_x_10532:
[----:B------:R-:W-:Y:S05]  /*14580*/  BSYNC.RECONVERGENT B1 ;  /* 0x0000000000017941 */ /* 0x000fea0003800200 */
.L_x_10531:
        /* <DEDUP_REMOVED lines=43> */
.L_x_10529:
[----:B------:R-:W-:Y:S05]  /*14840*/  BSYNC.RECONVERGENT B0 ;  /* 0x0000000000007941 */ /* 0x000fea0003800200 */
.L_x_10528:
        /* <DEDUP_REMOVED lines=21> */
.L_x_10535:
        /* <DEDUP_REMOVED lines=13> */
.L_x_10537:
[----:B------:R-:W-:Y:S05]  /*14a70*/  BSYNC.RECONVERGENT B1 ;  /* 0x0000000000017941 */ /* 0x000fea0003800200 */
.L_x_10536:
        /* <DEDUP_REMOVED lines=43> */
.L_x_10534:
[----:B------:R-:W-:Y:S05]  /*14d30*/  BSYNC.RECONVERGENT B0 ;  /* 0x0000000000007941 */ /* 0x000fea0003800200 */
.L_x_10533:
[----:B------:R-:W-:Y:S01]  /*14d40*/  I2FP.F32.U32 R125, R124 ;  /* 0x0000007c007d7245 */ /* 0x000fe20000201000 */
[----:B------:R-:W-:Y:S01]  /*14d50*/  HADD2.F32 R126, -RZ, R126.H1_H1 ;  /* 0x3000007eff7e7230 */ /* 0x000fe20000004100 */
[----:B------:R-:W-:Y:S01]  /*14d60*/  ISETP.NE.AND P5, PT, R129, 0x1, PT ;  /* 0x000000018100780c */ /* 0x000fe20003fa5270 */
[----:B------:R-:W-:Y:S01]  /*14d70*/  BSSY.RECONVERGENT B0, `(.L_x_10538) ;  /* 0x000004b000007945 */ /* 0x000fe20003800200 */
[----:B------:R-:W-:Y:S01]  /*14d80*/  MOV R124, R26 ;  /* 0x0000001a007c7202 */ /* 0x000fe20000000f00 */
[----:B------:R-:W-:Y:S01]  /*14d90*/  FFMA.FTZ R125, R125, R4, 1.1641532182693481445e-10 ;  /* 0x2f0000007d7d7423 */ /* 0x000fe20000010004 */
[----:B------:R-:W-:-:S04]  /*14da0*/  FMUL.FTZ R126, R126, R23 ;  /* 0x000000177e7e7220 */ /* 0x000fc80000410000 */
[----:B------:R-:W-:Y:S01]  /*14db0*/  FMUL.FTZ R126, R126, R3 ;  /* 0x000000037e7e7220 */ /* 0x000fe20000410000 */
[----:B------:R-:W-:-:S04]  /*14dc0*/  FSETP.GTU.FTZ.AND P4, PT, R125, R2, PT ;  /* 0x000000027d00720b */ /* 0x000fc80003f9c000 */
        /* <DEDUP_REMOVED lines=12> */
.L_x_10540:
        /* <DEDUP_REMOVED lines=13> */
.L_x_10542:
[----:B------:R-:W-:Y:S05]  /*14f60*/  BSYNC.RECONVERGENT B1 ;  /* 0x0000000000017941 */ /* 0x000fea0003800200 */
.L_x_10541:
        /* <DEDUP_REMOVED lines=43> */
.L_x_10539:
[----:B------:R-:W-:Y:S05]  /*15220*/  BSYNC.RECONVERGENT B0 ;  /* 0x0000000000007941 */ /* 0x000fea0003800200 */
.L_x_10538:
        /* <DEDUP_REMOVED lines=21> */
.L_x_10545:
        /* <DEDUP_REMOVED lines=15> */
.L_x_10547:
[----:B------:R-:W-:Y:S05]  /*15470*/  BSYNC.RECONVERGENT B1 ;  /* 0x0000000000017941 */ /* 0x000fea0003800200 */
.L_x_10546:
        /* <DEDUP_REMOVED lines=43> */
.L_x_10544:
[----:B------:R-:W-:Y:S05]  /*15730*/  BSYNC.RECONVERGENT B0 ;  /* 0x0000000000007941 */ /* 0x000fea0003800200 */
.L_x_10543:
        /* <DEDUP_REMOVED lines=12> */
.L_x_10507:
        /* <DEDUP_REMOVED lines=41> */
.L_x_10551:
        /* <DEDUP_REMOVED lines=13> */
.L_x_10553:
[----:B------:R-:W-:Y:S05]  /*15b60*/  BSYNC.RECONVERGENT B1 ;  /* 0x0000000000017941 */ /* 0x000fea0003800200 */
.L_x_10552:
        /* <DEDUP_REMOVED lines=42> */
.L_x_10550:
[----:B------:R-:W-:Y:S05]  /*15e10*/  BSYNC.RECONVERGENT B0 ;  /* 0x0000000000007941 */ /* 0x000fea0003800200 */
.L_x_10549:
[----:B------:R-:W-:Y:S01]  /*15e20*/  I2FP.F32.U32 R169, R168 ;  /* 0x000000a800a97245 */ /* 0x000fe20000201000 */
[----:B-----5:R-:W-:Y:S01]  /*15e30*/  HADD2.F32 R166, -RZ, R124.H0_H0 ;  /* 0x2000007cffa67230 */ /* 0x020fe20000004100 */
[----:B------:R-:W-:Y:S01]  /*15e40*/  ISETP.NE.AND P1, PT, R167, 0x1, PT ;  /* 0x00000001a700780c */ /* 0x000fe20003f25270 */
[----:B------:R-:W-:Y:S01]  /*15e50*/  BSSY.RECONVERGENT B0, `(.L_x_10554) ;  /* 0x000004f000007945 */ /* 0x000fe20003800200 */
[----:B------:R-:W-:Y:S01]  /*15e60*/  LOP3.LUT R29, R29, 0xfffffffd, RZ, 0xc0, !PT ;  /* 0xfffffffd1d1d7812 */ /* 0x000fe200078ec0ff */
[----:B------:R-:W-:Y:S01]  /*15e70*/  FFMA.FTZ R169, R169, R4, 1.1641532182693481445e-10 ;  /* 0x2f000000a9a97423 */ /* 0x000fe20000010004 */
[----:B------:R-:W-:Y:S01]  /*15e80*/  FMUL.FTZ R166, R166, R23 ;  /* 0x00000017a6a67220 */ /* 0x000fe20000410000 */
[----:B------:R-:W-:-:S03]  /*15e90*/  IMAD.MOV.U32 R168, RZ, RZ, 0x2 ;  /* 0x00000002ffa87424 */ /* 0x000fc600078e00ff */
[----:B------:R-:W-:Y:S01]  /*15ea0*/  FMUL.FTZ R166, R166, R3 ;  /* 0x00000003a6a67220 */ /* 0x000fe20000410000 */
[----:B------:R-:W-:Y:S01]  /*15eb0*/  FSETP.GTU.FTZ.AND P0, PT, R169, R2, PT ;  /* 0x00000002a900720b */ /* 0x000fe20003f1c000 */
[----:B------:R-:W-:-:S03]  /*15ec0*/  HADD2.F32 R169, -RZ, R128.H0_H0 ;  /* 0x20000080ffa97230 */ /* 0x000fc60000004100 */
        /* <DEDUP_REMOVED lines=14> */
.L_x_10556:
        /* <DEDUP_REMOVED lines=13> */
.L_x_10558:
[----:B------:R-:W-:Y:S05]  /*16080*/  BSYNC.RECONVERGENT B1 ;  /* 0x0000000000017941 */ /* 0x000fea0003800200 */
.L_x_10557:
        /* <DEDUP_REMOVED lines=43> */
.L_x_10555:
[----:B------:R-:W-:Y:S05]  /*16340*/  BSYNC.RECONVERGENT B0 ;  /* 0x0000000000007941 */ /* 0x000fea0003800200 */
.L_x_10554:
        /* <DEDUP_REMOVED lines=23> */
.L_x_10561:
        /* <DEDUP_REMOVED lines=13> */
.L_x_10563:
[----:B------:R-:W-:Y:S05]  /*16590*/  BSYNC.RECONVERGENT B1 ;  /* 0x0000000000017941 */ /* 0x000fea0003800200 */
.L_x_10562:
        /* <DEDUP_REMOVED lines=43> */
.L_x_10560:
[----:B------:R-:W-:Y:S05]  /*16850*/  BSYNC.RECONVERGENT B0 ;  /* 0x0000000000007941 */ /* 0x000fea0003800200 */
.L_x_10559:
        /* <DEDUP_REMOVED lines=23> */
.L_x_10566:
        /* <DEDUP_REMOVED lines=13> */
.L_x_10568:
[----:B------:R-:W-:Y:S05]  /*16aa0*/  BSYNC.RECONVERGENT B1 ;  /* 0x0000000000017941 */ /* 0x000fea0003800200 */
.L_x_10567:
        /* <DEDUP_REMOVED lines=43> */
.L_x_10565:
[----:B------:R-:W-:Y:S05]  /*16d60*/  BSYNC.RECONVERGENT B0 ;  /* 0x0000000000007941 */ /* 0x000fea0003800200 */
.L_x_10564:
        /* <DEDUP_REMOVED lines=23> */
.L_x_10571:
        /* <DEDUP_REMOVED lines=13> */
.L_x_10573:
[----:B------:R-:W-:Y:S05]  /*16fb0*/  BSYNC.RECONVERGENT B1 ;  /* 0x0000000000017941 */ /* 0x000fea0003800200 */
.L_x_10572:
        /* <DEDUP_REMOVED lines=43> */
.L_x_10570:
[----:B------:R-:W-:Y:S05]  /*17270*/  BSYNC.RECONVERGENT B0 ;  /* 0x0000000000007941 */ /* 0x000fea0003800200 */
.L_x_10569:
        /* <DEDUP_REMOVED lines=8> */
[----:B------:R-:W-:Y:S02]  /*17300*/  FSETP.GTU.FTZ.AND P3, PT, R125, R2, PT ;  /* 0x000000027d00720b */ /* 0x000fe40003f7c000 */
[----:B------:R-:W-:Y:S02]  /*17310*/  MOV R125, R26 ;  /* 0x0000001a007d7202 */ /* 0x000fe40000000f00 */
        /* <DEDUP_REMOVED lines=13> */
.L_x_10576:
        /* <DEDUP_REMOVED lines=13> */
.L_x_10578:
[----:B------:R-:W-:Y:S05]  /*174c0*/  BSYNC.RECONVERGENT B1 ;  /* 0x0000000000017941 */ /* 0x000fea0003800200 */
.L_x_10577:
        /* <DEDUP_REMOVED lines=43> */
.L_x_10575:
[----:B------:R-:W-:Y:S05]  /*17780*/  BSYNC.RECONVERGENT B0 ;  /* 0x0000000000007941 */ /* 0x000fea0003800200 */
.L_x_10574:
        /* <DEDUP_REMOVED lines=23> */
.L_x_10581:
        /* <DEDUP_REMOVED lines=13> */
.L_x_10583:
[----:B------:R-:W-:Y:S05]  /*179d0*/  BSYNC.RECONVERGENT B1 ;  /* 0x0000000000017941 */ /* 0x000fea0003800200 */
.L_x_10582:
        /* <DEDUP_REMOVED lines=43> */
.L_x_10580:
[----:B------:R-:W-:Y:S05]  /*17c90*/  BSYNC.RECONVERGENT B0 ;  /* 0x0000000000007941 */ /* 0x000fea0003800200 */
.L_x_10579:
        /* <DEDUP_REMOVED lines=23> */
.L_x_10586:
        /* <DEDUP_REMOVED lines=15> */
.L_x_10588:
[----:B------:R-:W-:Y:S05]  /*17f00*/  BSYNC.RECONVERGENT B1 ;  /* 0x0000000000017941 */ /* 0x000fea0003800200 */
.L_x_10587:
        /* <DEDUP_REMOVED lines=43> */
.L_x_10585:
[----:B------:R-:W-:Y:S05]  /*181c0*/  BSYNC.RECONVERGENT B0 ;  /* 0x0000000000007941 */ /* 0x000fea0003800200 */
.L_x_10584:
        /* <DEDUP_REMOVED lines=15> */
.L_x_10548:
[----:B------:R-:W-:Y:S01]  /*182c0*/  ISETP.NE.AND P0, PT, R175, 0x1, PT ;  /* 0x00000001af00780c */ /* 0x000fe20003f05270 */
[----:B------:R-:W-:Y:S01]  /*182d0*/  BSSY.RECONVERGENT B0, `(.L_x_10590) ;  /* 0x0000047000007945 */ /* 0x000fe20003800200 */
[----:B0-----:R-:W-:Y:S02]  /*182e0*/  HFMA2 R130, -RZ, RZ, 0, 1.1920928955078125e-07 ;  /* 0x00000002ff827431 */ /* 0x001fe400000001ff */
        /* <DEDUP_REMOVED lines=13> */
.L_x_10592:
        /* <DEDUP_REMOVED lines=13> */
.L_x_10594:
[----:B------:R-:W-:Y:S05]  /*18490*/  BSYNC.RECONVERGENT B1 ;  /* 0x0000000000017941 */ /* 0x000fea0003800200 */
.L_x_10593:
        /* <DEDUP_REMOVED lines=39> */
[----:B------:R-:W-:Y:S01]  /*18710*/  IMAD.MOV.U32 R128, RZ, RZ, R166 ;  /* 0x000000ffff807224 */ /* 0x000fe200078e00a6 */
[----:B------:R-:W-:Y:S01]  /*18720*/  LOP3.LUT R31, R18, R130, R175, 0x96, !PT ;  /* 0x00000082121f7212 */ /* 0x000fe200078e96af */
[----:B------:R-:W-:-:S07]  /*18730*/  HFMA2 R130, -RZ, RZ, 0, 0 ;  /* 0x00000000ff827431 */ /* 0x000fce00000001ff */
.L_x_10591:
[----:B------:R-:W-:Y:S05]  /*18740*/  BSYNC.RECONVERGENT B0 ;  /* 0x0000000000007941 */ /* 0x000fea0003800200 */
.L_x_10590:
        /* <DEDUP_REMOVED lines=8> */
[----:B------:R-:W-:Y:S01]  /*187d0*/  FSETP.GTU.FTZ.AND P0, PT, R129, R2, PT ;  /* 0x000000028100720b */ /* 0x000fe20003f1c000 */
[----:B------:R-:W-:-:S03]  /*187e0*/  FMUL.FTZ R128, R128, R3 ;  /* 0x0000000380807220 */ /* 0x000fc60000410000 */
[----:B------:R-:W-:Y:S02]  /*187f0*/  PLOP3.LUT P2, PT, P0, PT, PT, 0x8, 0x80 ;  /* 0x000000000080781c */ /* 0x000fe4000074e170 */
[----:B------:R-:W-:Y:S02]  /*18800*/  FSEL R166, R128, RZ, !P0 ;  /* 0x000000ff80a67208 */ /* 0x000fe40004000000 */
        /* <DEDUP_REMOVED lines=11> */
.L_x_10597:
        /* <DEDUP_REMOVED lines=13> */
.L_x_10599:
[----:B------:R-:W-:Y:S05]  /*18990*/  BSYNC.RECONVERGENT B1 ;  /* 0x0000000000017941 */ /* 0x000fea0003800200 */
.L_x_10598:
        /* <DEDUP_REMOVED lines=43> */
.L_x_10596:
[----:B------:R-:W-:Y:S05]  /*18c50*/  BSYNC.RECONVERGENT B0 ;  /* 0x0000000000007941 */ /* 0x000fea0003800200 */
.L_x_10595:
        /* <DEDUP_REMOVED lines=21> */
.L_x_10602:
        /* <DEDUP_REMOVED lines=13> */
.L_x_10604:
[----:B------:R-:W-:Y:S05]  /*18e80*/  BSYNC.RECONVERGENT B1 ;  /* 0x0000000000017941 */ /* 0x000fea0003800200 */
.L_x_10603:
        /* <DEDUP_REMOVED lines=43> */
.L_x_10601:
[----:B------:R-:W-:Y:S05]  /*19140*/  BSYNC.RECONVERGENT B0 ;  /* 0x0000000000007941 */ /* 0x000fea0003800200 */
.L_x_10600:
        /* <DEDUP_REMOVED lines=21> */
.L_x_10607:
        /* <DEDUP_REMOVED lines=13> */
.L_x_10609:
[----:B------:R-:W-:Y:S05]  /*19370*/  BSYNC.RECONVERGENT B1 ;  /* 0x0000000000017941 */ /* 0x000fea0003800200 */
.L_x_10608:
        /* <DEDUP_REMOVED lines=43> */
.L_x_10606:
[----:B------:R-:W-:Y:S05]  /*19630*/  BSYNC.RECONVERGENT B0 ;  /* 0x0000000000007941 */ /* 0x000fea0003800200 */
.L_x_10605:
        /* <DEDUP_REMOVED lines=21> */
.L_x_10612:
        /* <DEDUP_REMOVED lines=13> */
.L_x_10614:
[----:B------:R-:W-:Y:S05]  /*19860*/  BSYNC.RECONVERGENT B1 ;  /* 0x0000000000017941 */ /* 0x000fea0003800200 */
.L_x_10613:
        /* <DEDUP_REMOVED lines=43> */
.L_x_10611:
[----:B------:R-:W-:Y:S05]  /*19b20*/  BSYNC.RECONVERGENT B0 ;  /* 0x0000000000007941 */ /* 0x000fea0003800200 */
.L_x_10610:
[----:B------:R-:W-:Y:S01]  /*19b30*/  I2FP.F32.U32 R125, R124 ;  /* 0x0000007c007d7245 */ /* 0x000fe20000201000 */
[----:B------:R-:W-:Y:S01]  /*19b40*/  HADD2.F32 R124, -RZ, R126.H0_H0 ;  /* 0x2000007eff7c7230 */ /* 0x000fe20000004100 */
[----:B------:R-:W-:Y:S01]  /*19b50*/  ISETP.NE.AND P4, PT, R128, 0x1, PT ;  /* 0x000000018000780c */ /* 0x000fe20003f85270 */
[----:B------:R-:W-:Y:S02]  /*19b60*/  BSSY.RECONVERGENT B0, `(.L_x_10615) ;  /* 0x000004b000007945 */ /* 0x000fe40003800200 */
[----:B------:R-:W-:Y:S01]  /*19b70*/  FFMA.FTZ R125, R125, R4, 1.1641532182693481445e-10 ;  /* 0x2f0000007d7d7423 */ /* 0x000fe20000010004 */
[----:B------:R-:W-:-:S04]  /*19b80*/  FMUL.FTZ R124, R124, R23 ;  /* 0x000000177c7c7220 */ /* 0x000fc80000410000 */
[----:B------:R-:W-:Y:S01]  /*19b90*/  FMUL.FTZ R124, R124, R3 ;  /* 0x000000037c7c7220 */ /* 0x000fe20000410000 */
[----:B------:R-:W-:Y:S02]  /*19ba0*/  FSETP.GTU.FTZ.AND P3, PT, R125, R2, PT ;  /* 0x000000027d00720b */ /* 0x000fe40003f7c000 */
[----:B------:R-:W-:Y:S02]  /*19bb0*/  MOV R125, R26 ;  /* 0x0000001a007d7202 */ /* 0x000fe40000000f00 */
        /* <DEDUP_REMOVED lines=12> */
.L_x_10617:
        /* <DEDUP_REMOVED lines=13> */
.L_x_10619:
[----:B------:R-:W-:Y:S05]  /*19d50*/  BSYNC.RECONVERGENT B1 ;  /* 0x0000000000017941 */ /* 0x000fea0003800200 */
.L_x_10618:
        /* <DEDUP_REMOVED lines=43> */
.L_x_10616:
[----:B------:R-:W-:Y:S05]  /*1a010*/  BSYNC.RECONVERGENT B0 ;  /* 0x0000000000007941 */ /* 0x000fea0003800200 */
.L_x_10615:
        /* <DEDUP_REMOVED lines=21> */
.L_x_10622:
        /* <DEDUP_REMOVED lines=13> */
.L_x_10624:
[----:B------:R-:W-:Y:S05]  /*1a240*/  BSYNC.RECONVERGENT B1 ;  /* 0x0000000000017941 */ /* 0x000fea0003800200 */
.L_x_10623:
        /* <DEDUP_REMOVED lines=43> */
.L_x_10621:
[----:B------:R-:W-:Y:S05]  /*1a500*/  BSYNC.RECONVERGENT B0 ;  /* 0x0000000000007941 */ /* 0x000fea0003800200 */
.L_x_10620:
        /* <DEDUP_REMOVED lines=21> */
.L_x_10627:
        /* <DEDUP_REMOVED lines=15> */
.L_x_10629:
[----:B------:R-:W-:Y:S05]  /*1a750*/  BSYNC.RECONVERGENT B1 ;  /* 0x0000000000017941 */ /* 0x000fea0003800200 */
.L_x_10628:
        /* <DEDUP_REMOVED lines=43> */
.L_x_10626:
[----:B------:R-:W-:Y:S05]  /*1aa10*/  BSYNC.RECONVERGENT B0 ;  /* 0x0000000000007941 */ /* 0x000fea0003800200 */
.L_x_10625:
        /* <DEDUP_REMOVED lines=12> */
.L_x_10589:
[----:B------:R-:W-:Y:S01]  /*1aae0*/  SEL R127, RZ, 0x1000000, !P6 ;  /* 0x01000000ff7f7807 */ /* 0x000fe20007000000 */
[C---:B------:R-:W-:Y:S01]  /*1aaf0*/  IMAD.WIDE.U32 R180, R165.reuse, 0x10, R40 ;  /* 0x00000010a5b47825 */ /* 0x040fe200078e0028 */
[----:B------:R-:W-:Y:S02]  /*1ab00*/  SEL R176, RZ, 0x10000, !P5 ;  /* 0x00010000ffb07807 */ /* 0x000fe40006800000 */
[----:B------:R-:W-:Y:S01]  /*1ab10*/  SEL R177, RZ, 0x100, !P4 ;  /* 0x00000100ffb17807 */ /* 0x000fe20006000000 */
[----:B------:R-:W-:Y:S01]  /*1ab20*/  IMAD.WIDE.U32 R178, R165, 0x8, R38 ;  /* 0x00000008a5b27825 */ /* 0x000fe200078e0026 */
[----:B------:R-:W-:Y:S01]  /*1ab30*/  SEL R126, RZ, 0x1000000, !P2 ;  /* 0x01000000ff7e7807 */ /* 0x000fe20005000000 */
[----:B------:R0:W-:Y:S01]  /*1ab40*/  STG.E.128 desc[UR6][R180.64], R128 ;  /* 0x00000080b4007986 */ /* 0x0001e2000c101d06 */
[----:B------:R-:W-:Y:S02]  /*1ab50*/  SEL R125, RZ, 0x10000, !P1 ;  /* 0x00010000ff7d7807 */ /* 0x000fe40004800000 */
[----:B------:R-:W-:-:S02]  /*1ab60*/  SEL R124, RZ, 0x100, !P0 ;  /* 0x00000100ff7c7807 */ /* 0x000fc40004000000 */
[----:B------:R-:W-:Y:S02]  /*1ab70*/  LOP3.LUT P5, RZ, R29, 0x2, RZ, 0xc0, !PT ;  /* 0x000000021dff7812 */ /* 0x000fe400078ac0ff */
[----:B------:R-:W-:Y:S02]  /*1ab80*/  LOP3.LUT R177, R177, R127, R176, 0xfe, !PT ;  /* 0x0000007fb1b17212 */ /* 0x000fe400078efeb0 */
[----:B------:R-:W-:Y:S02]  /*1ab90*/  SEL R176, RZ, 0x1, !P3 ;  /* 0x00000001ffb07807 */ /* 0x000fe40005800000 */
[----:B------:R-:W-:Y:S02]  /*1aba0*/  LOP3.LUT R124, R124, R126, R125, 0xfe, !PT ;  /* 0x0000007e7c7c7212 */ /* 0x000fe400078efe7d */
[----:B------:R-:W-:Y:S02]  /*1abb0*/  SEL R125, RZ, 0x1, !P5 ;  /* 0x00000001ff7d7807 */ /* 0x000fe40006800000 */
        /* <DEDUP_REMOVED lines=27> */
.L_x_10633:
        /* <DEDUP_REMOVED lines=13> */
.L_x_10635:
[----:B------:R-:W-:Y:S05]  /*1ae40*/  BSYNC.RECONVERGENT B1 ;  /* 0x0000000000017941 */ /* 0x000fea0003800200 */
.L_x_10634:
        /* <DEDUP_REMOVED lines=42> */
.L_x_10632:
[----:B------:R-:W-:Y:S05]  /*1b0f0*/  BSYNC.RECONVERGENT B0 ;  /* 0x0000000000007941 */ /* 0x000fea0003800200 */
.L_x_10631:
[----:B------:R-:W-:Y:S01]  /*1b100*/  I2FP.F32.U32 R177, R177 ;  /* 0x000000b100b17245 */ /* 0x000fe20000201000 */
[----:B-----5:R-:W-:Y:S01]  /*1b110*/  HADD2.F32 R174, -RZ, R124.H0_H0 ;  /* 0x2000007cffae7230 */ /* 0x020fe20000004100 */
[----:B------:R-:W-:Y:S01]  /*1b120*/  ISETP.NE.AND P1, PT, R176, 0x1, PT ;  /* 0x00000001b000780c */ /* 0x000fe20003f25270 */
[----:B------:R-:W-:Y:S01]  /*1b130*/  BSSY.RECONVERGENT B0, `(.L_x_10636) ;  /* 0x000004f000007945 */ /* 0x000fe20003800200 */
[----:B------:R-:W-:Y:S01]  /*1b140*/  LOP3.LUT R29, R29, 0xfffffffd, RZ, 0xc0, !PT ;  /* 0xfffffffd1d1d7812 */ /* 0x000fe200078ec0ff */
[----:B------:R-:W-:Y:S01]  /*1b150*/  FFMA.FTZ R177, R177, R4, 1.1641532182693481445e-10 ;  /* 0x2f000000b1b17423 */ /* 0x000fe20000010004 */
[----:B------:R-:W-:Y:S01]  /*1b160*/  FMUL.FTZ R174, R174, R23 ;  /* 0x00000017aeae7220 */ /* 0x000fe20000410000 */
[----:B------:R-:W-:-:S03]  /*1b170*/  HFMA2 R178, -RZ, RZ, 0, 1.1920928955078125e-07 ;  /* 0x00000002ffb27431 */ /* 0x000fc600000001ff */
[----:B------:R-:W-:Y:S01]  /*1b180*/  FMUL.FTZ R174, R174, R3 ;  /* 0x00000003aeae7220 */ /* 0x000fe20000410000 */
[----:B------:R-:W-:Y:S01]  /*1b190*/  FSETP.GTU.FTZ.AND P0, PT, R177, R2, PT ;  /* 0x00000002b100720b */ /* 0x000fe20003f1c000 */
        /* <DEDUP_REMOVED lines=15> */
.L_x_10638:
        /* <DEDUP_REMOVED lines=13> */
.L_x_10640:
[----:B------:R-:W-:Y:S05]  /*1b360*/  BSYNC.RECONVERGENT B1 ;  /* 0x0000000000017941 */ /* 0x000fea0003800200 */
.L_x_10639:
        /* <DEDUP_REMOVED lines=43> */
.L_x_10637:
[----:B------:R-:W-:Y:S05]  /*1b620*/  BSYNC.RECONVERGENT B0 ;  /* 0x0000000000007941 */ /* 0x000fea0003800200 */
.L_x_10636:
        /* <DEDUP_REMOVED lines=23> */
.L_x_10643:
        /* <DEDUP_REMOVED lines=13> */
.L_x_10645:
[----:B------:R-:W-:Y:S05]  /*1b870*/  BSYNC.RECONVERGENT B1 ;  /* 0x0000000000017941 */ /* 0x000fea0003800200 */
.L_x_10644:
        /* <DEDUP_REMOVED lines=43> */
.L_x_10642:
[----:B------:R-:W-:Y:S05]  /*1bb30*/  BSYNC.RECONVERGENT B0 ;  /* 0x0000000000007941 */ /* 0x000fea0003800200 */
.L_x_10641:
        /* <DEDUP_REMOVED lines=23> */
.L_x_10648:
        /* <DEDUP_REMOVED lines=13> */
.L_x_10650:
[----:B------:R-:W-:Y:S05]  /*1bd80*/  BSYNC.RECONVERGENT B1 ;  /* 0x0000000000017941 */ /* 0x000fea0003800200 */
.L_x_10649:
        /* <DEDUP_REMOVED lines=43> */
.L_x_10647:
[----:B------:R-:W-:Y:S05]  /*1c040*/  BSYNC.RECONVERGENT B0 ;  /* 0x0000000000007941 */ /* 0x000fea0003800200 */
.L_x_10646:
        /* <DEDUP_REMOVED lines=10> */
[----:B------:R-:W-:-:S03]  /*1c0f0*/  HADD2.F32 R179, -RZ, R129.H1_H1 ;  /* 0x30000081ffb37230 */ /* 0x000fc60000004100 */
        /* <DEDUP_REMOVED lines=12> */
.L_x_10653:
        /* <DEDUP_REMOVED lines=13> */
.L_x_10655:
[----:B------:R-:W-:Y:S05]  /*1c290*/  BSYNC.RECONVERGENT B1 ;  /* 0x0000000000017941 */ /* 0x000fea0003800200 */
.L_x_10654:
        /* <DEDUP_REMOVED lines=43> */
.L_x_10652:
[----:B------:R-:W-:Y:S05]  /*1c550*/  BSYNC.RECONVERGENT B0 ;  /* 0x0000000000007941 */ /* 0x000fea0003800200 */
.L_x_10651:
        /* <DEDUP_REMOVED lines=23> */
.L_x_10658:
        /* <DEDUP_REMOVED lines=13> */
.L_x_10660:
[----:B------:R-:W-:Y:S05]  /*1c7a0*/  BSYNC.RECONVERGENT B1 ;  /* 0x0000000000017941 */ /* 0x000fea0003800200 */
.L_x_10659:
        /* <DEDUP_REMOVED lines=43> */
.L_x_10657:
[----:B------:R-:W-:Y:S05]  /*1ca60*/  BSYNC.RECONVERGENT B0 ;  /* 0x0000000000007941 */ /* 0x000fea0003800200 */
.L_x_10656:
        /* <DEDUP_REMOVED lines=23> */
.L_x_10663:
        /* <DEDUP_REMOVED lines=13> */
.L_x_10665:
[----:B------:R-:W-:Y:S05]  /*1ccb0*/  BSYNC.RECONVERGENT B1 ;  /* 0x0000000000017941 */ /* 0x000fea0003800200 */
.L_x_10664:
        /* <DEDUP_REMOVED lines=43> */
.L_x_10662:
[----:B------:R-:W-:Y:S05]  /*1cf70*/  BSYNC.RECONVERGENT B0 ;  /* 0x0000000000007941 */ /* 0x000fea0003800200 */
.L_x_10661:
        /* <DEDUP_REMOVED lines=23> */
.L_x_10668:
        /* <DEDUP_REMOVED lines=15> */
.L_x_10670:
[----:B------:R-:W-:Y:S05]  /*1d1e0*/  BSYNC.RECONVERGENT B1 ;  /* 0x0000000000017941 */ /* 0x000fea0003800200 */
.L_x_10669:
        /* <DEDUP_REMOVED lines=43> */
.L_x_10667:
[----:B------:R-:W-:Y:S05]  /*1d4a0*/  BSYNC.RECONVERGENT B0 ;  /* 0x0000000000007941 */ /* 0x000fea0003800200 */
.L_x_10666:
        /* <DEDUP_REMOVED lines=15> */
.L_x_10630:
        /* <DEDUP_REMOVED lines=16> */
.L_x_10674:
        /* <DEDUP_REMOVED lines=13> */
.L_x_10676:
[----:B------:R-:W-:Y:S05]  /*1d770*/  BSYNC.RECONVERGENT B1 ;  /* 0x0000000000017941 */ /* 0x000fea0003800200 */
.L_x_10675:
        /* <DEDUP_REMOVED lines=42> */
.L_x_10673:
[----:B------:R-:W-:Y:S05]  /*1da20*/  BSYNC.RECONVERGENT B0 ;  /* 0x0000000000007941 */ /* 0x000fea0003800200 */
.L_x_10672:
[----:B------:R-:W-:Y:S01]  /*1da30*/  I2FP.F32.U32 R129, R128 ;  /* 0x0000008000817245 */ /* 0x000fe20000201000 */
[----:B-----5:R-:W-:Y:S01]  /*1da40*/  HADD2.F32 R128, -RZ, R124.H0_H0 ;  /* 0x2000007cff807230 */ /* 0x020fe20000004100 */
[----:B------:R-:W-:Y:S01]  /*1da50*/  ISETP.NE.AND P1, PT, R130, 0x1, PT ;  /* 0x000000018200780c */ /* 0x000fe20003f25270 */
[----:B------:R-:W-:Y:S01]  /*1da60*/  BSSY.RECONVERGENT B0, `(.L_x_10677) ;  /* 0x000004d000007945 */ /* 0x000fe20003800200 */
[----:B------:R-:W-:Y:S01]  /*1da70*/  LOP3.LUT R29, R29, 0xfffffffd, RZ, 0xc0, !PT ;  /* 0xfffffffd1d1d7812 */ /* 0x000fe200078ec0ff */
[----:B------:R-:W-:Y:S01]  /*1da80*/  FFMA.FTZ R129, R129, R4, 1.1641532182693481445e-10 ;  /* 0x2f00000081817423 */ /* 0x000fe20000010004 */
[----:B------:R-:W-:-:S04]  /*1da90*/  FMUL.FTZ R128, R128, R23 ;  /* 0x0000001780807220 */ /* 0x000fc80000410000 */
[----:B------:R-:W-:Y:S01]  /*1daa0*/  FSETP.GTU.FTZ.AND P0, PT, R129, R2, PT ;  /* 0x000000028100720b */ /* 0x000fe20003f1c000 */
[----:B------:R-:W-:Y:S01]  /*1dab0*/  FMUL.FTZ R128, R128, R3 ;  /* 0x0000000380807220 */ /* 0x000fe20000410000 */
[----:B------:R-:W-:Y:S02]  /*1dac0*/  IMAD.MOV.U32 R129, RZ, RZ, R26 ;  /* 0x000000ffff817224 */ /* 0x000fe400078e001a */
[----:B------:R-:W-:Y:S02]  /*1dad0*/  PLOP3.LUT P2, PT, P0, PT, PT, 0x8, 0x80 ;  /* 0x000000000080781c */ /* 0x000fe4000074e170 */
[----:B------:R-:W-:Y:S01]  /*1dae0*/  FSEL R174, R128, RZ, !P0 ;  /* 0x000000ff80ae7208 */ /* 0x000fe20004000000 */
[----:B------:R-:W-:-:S10]  /*1daf0*/  HFMA2 R128, -RZ, RZ, 0, 1.1920928955078125e-07 ;  /* 0x00000002ff807431 */ /* 0x000fd400000001ff */
        /* <DEDUP_REMOVED lines=10> */
.L_x_10679:
        /* <DEDUP_REMOVED lines=13> */
.L_x_10681:
[----:B------:R-:W-:Y:S05]  /*1dc70*/  BSYNC.RECONVERGENT B1 ;  /* 0x0000000000017941 */ /* 0x000fea0003800200 */
.L_x_10680:
        /* <DEDUP_REMOVED lines=43> */
.L_x_10678:
[----:B------:R-:W-:Y:S05]  /*1df30*/  BSYNC.RECONVERGENT B0 ;  /* 0x0000000000007941 */ /* 0x000fea0003800200 */
.L_x_10677:
        /* <DEDUP_REMOVED lines=21> */
.L_x_10684:
        /* <DEDUP_REMOVED lines=13> */
.L_x_10686:
[----:B------:R-:W-:Y:S05]  /*1e160*/  BSYNC.RECONVERGENT B1 ;  /* 0x0000000000017941 */ /* 0x000fea0003800200 */
.L_x_10685:
        /* <DEDUP_REMOVED lines=43> */
.L_x_10683:
[----:B------:R-:W-:Y:S05]  /*1e420*/  BSYNC.RECONVERGENT B0 ;  /* 0x0000000000007941 */ /* 0x000fea0003800200 */
.L_x_10682:
        /* <DEDUP_REMOVED lines=21> */
.L_x_10689:
        /* <DEDUP_REMOVED lines=13> */
.L_x_10691:
[----:B------:R-:W-:Y:S05]  /*1e650*/  BSYNC.RECONVERGENT B1 ;  /* 0x0000000000017941 */ /* 0x000fea0003800200 */
.L_x_10690:
        /* <DEDUP_REMOVED lines=43> */
.L_x_10688:
[----:B------:R-:W-:Y:S05]  /*1e910*/  BSYNC.RECONVERGENT B0 ;  /* 0x0000000000007941 */ /* 0x000fea0003800200 */
.L_x_10687:
        /* <DEDUP_REMOVED lines=21> */
.L_x_10694:
        /* <DEDUP_REMOVED lines=13> */
.L_x_10696:
[----:B------:R-:W-:Y:S05]  /*1eb40*/  BSYNC.RECONVERGENT B1 ;  /* 0x0000000000017941 */ /* 0x000fea0003800200 */
.L_x_10695:
        /* <DEDUP_REMOVED lines=43> */
.L_x_10693:
[----:B------:R-:W-:Y:S05]  /*1ee00*/  BSYNC.RECONVERGENT B0 ;  /* 0x0000000000007941 */ /* 0x000fea0003800200 */
.L_x_10692:
        /* <DEDUP_REMOVED lines=21> */
.L_x_10699:
        /* <DEDUP_REMOVED lines=13> */
.L_x_10701:
[----:B------:R-:W-:Y:S05]  /*1f030*/  BSYNC.RECONVERGENT B1 ;  /* 0x0000000000017941 */ /* 0x000fea0003800200 */
.L_x_10700:
        /* <DEDUP_REMOVED lines=43> */
.L_x_10698:
[----:B------:R-:W-:Y:S05]  /*1f2f0*/  BSYNC.RECONVERGENT B0 ;  /* 0x0000000000007941 */ /* 0x000fea0003800200 */
.L_x_10697:
[----:B------:R-:W-:Y:S01]  /*1f300*/  I2FP.F32.U32 R125, R125 ;  /* 0x0000007d007d7245 */ /* 0x000fe20000201000 */
[----:B------:R-:W-:Y:S01]  /*1f310*/  HADD2.F32 R126, -RZ, R126.H1_H1 ;  /* 0x3000007eff7e7230 */ /* 0x000fe20000004100 */
        /* <DEDUP_REMOVED lines=19> */
.L_x_10704:
        /* <DEDUP_REMOVED lines=13> */
.L_x_10706:
[----:B------:R-:W-:Y:S05]  /*1f520*/  BSYNC.RECONVERGENT B1 ;  /* 0x0000000000017941 */ /* 0x000fea0003800200 */
.L_x_10705:
        /* <DEDUP_REMOVED lines=43> */
.L_x_10703:
[----:B------:R-:W-:Y:S05]  /*1f7e0*/  BSYNC.RECONVERGENT B0 ;  /* 0x0000000000007941 */ /* 0x000fea0003800200 */
.L_x_10702:
        /* <DEDUP_REMOVED lines=21> */
.L_x_10709:
        /* <DEDUP_REMOVED lines=15> */
.L_x_10711:
[----:B------:R-:W-:Y:S05]  /*1fa30*/  BSYNC.RECONVERGENT B1 ;  /* 0x0000000000017941 */ /* 0x000fea0003800200 */
.L_x_10710:
        /* <DEDUP_REMOVED lines=43> */
.L_x_10708:
[----:B------:R-:W-:Y:S05]  /*1fcf0*/  BSYNC.RECONVERGENT B0 ;  /* 0x0000000000007941 */ /* 0x000fea0003800200 */
.L_x_10707:
        /* <DEDUP_REMOVED lines=12> */
.L_x_10671:
[----:B------:R-:W-:Y:S01]  /*1fdc0*/  SEL R127, RZ, 0x1000000, !P6 ;  /* 0x01000000ff7f7807 */ /* 0x000fe20007000000 */
[----:B------:R-:W-:Y:S01]  /*1fdd0*/  VIADD R183, R24, 0xc0 ;  /* 0x000000c018b77836 */ /* 0x000fe20000000000 */
[----:B------:R-:W-:Y:S01]  /*1fde0*/  SEL R186, RZ, 0x10000, !P5 ;  /* 0x00010000ffba7807 */ /* 0x000fe20006800000 */
[C---:B------:R-:W-:Y:S01]  /*1fdf0*/  IMAD.WIDE.U32 R190, R175.reuse, 0x10, R40 ;  /* 0x00000010afbe7825 */ /* 0x040fe200078e0028 */
[----:B------:R-:W-:Y:S02]  /*1fe00*/  SEL R187, RZ, 0x100, !P4 ;  /* 0x00000100ffbb7807 */ /* 0x000fe40006000000 */
[----:B------:R-:W-:Y:S01]  /*1fe10*/  SEL R126, RZ, 0x1000000, !P2 ;  /* 0x01000000ff7e7807 */ /* 0x000fe20005000000 */
[----:B------:R-:W-:Y:S01]  /*1fe20*/  IMAD.WIDE.U32 R188, R175, 0x8, R38 ;  /* 0x00000008afbc7825 */ /* 0x000fe200078e0026 */
[----:B------:R-:W-:Y:S01]  /*1fe30*/  SEL R125, RZ, 0x10000, !P1 ;  /* 0x00010000ff7d7807 */ /* 0x000fe20004800000 */
[----:B------:R0:W-:Y:S01]  /*1fe40*/  STG.E.128 desc[UR6][R190.64], R128 ;  /* 0x00000080be007986 */ /* 0x0001e2000c101d06 */
[----:B------:R-:W-:-:S02]  /*1fe50*/  SEL R124, RZ, 0x100, !P0 ;  /* 0x00000100ff7c7807 */ /* 0x000fc40004000000 */
[----:B------:R-:W-:Y:S02]  /*1fe60*/  LOP3.LUT P5, RZ, R29, 0x2, RZ, 0xc0, !PT ;  /* 0x000000021dff7812 */ /* 0x000fe400078ac0ff */
[----:B------:R-:W-:Y:S02]  /*1fe70*/  LOP3.LUT R187, R187, R127, R186, 0xfe, !PT ;  /* 0x0000007fbbbb7212 */ /* 0x000fe400078efeba */
[----:B------:R-:W-:Y:S02]  /*1fe80*/  SEL R186, RZ, 0x1, !P3 ;  /* 0x00000001ffba7807 */ /* 0x000fe40005800000 */
[----:B------:R-:W-:Y:S02]  /*1fe90*/  LOP3.LUT R124, R124, R126, R125, 0xfe, !PT ;  /* 0x0000007e7c7c7212 */ /* 0x000fe400078efe7d */
[----:B------:R-:W-:Y:S02]  /*1fea0*/  SEL R125, RZ, 0x1, !P5 ;  /* 0x00000001ff7d7807 */ /* 0x000fe40006800000 */
        /* <DEDUP_REMOVED lines=26> */
.L_x_10715:
        /* <DEDUP_REMOVED lines=13> */
.L_x_10717:
[----:B------:R-:W-:Y:S05]  /*20120*/  BSYNC.RECONVERGENT B1 ;  /* 0x0000000000017941 */ /* 0x000fea0003800200 */
.L_x_10716:
        /* <DEDUP_REMOVED lines=42> */
.L_x_10714:
[----:B------:R-:W-:Y:S05]  /*203d0*/  BSYNC.RECONVERGENT B0 ;  /* 0x0000000000007941 */ /* 0x000fea0003800200 */
.L_x_10713:
        /* <DEDUP_REMOVED lines=25> */
.L_x_10720:
        /* <DEDUP_REMOVED lines=13> */
.L_x_10722:
[----:B------:R-:W-:Y:S05]  /*20640*/  BSYNC.RECONVERGENT B1 ;  /* 0x0000000000017941 */ /* 0x000fea0003800200 */
.L_x_10721:
        /* <DEDUP_REMOVED lines=43> */
.L_x_10719:
[----:B------:R-:W-:Y:S05]  /*20900*/  BSYNC.RECONVERGENT B0 ;  /* 0x0000000000007941 */ /* 0x000fea0003800200 */
.L_x_10718:
        /* <DEDUP_REMOVED lines=23> */
.L_x_10725:
        /* <DEDUP_REMOVED lines=13> */
.L_x_10727:
[----:B------:R-:W-:Y:S05]  /*20b50*/  BSYNC.RECONVERGENT B1 ;  /* 0x0000000000017941 */ /* 0x000fea0003800200 */
.L_x_10726:
        /* <DEDUP_REMOVED lines=43> */
.L_x_10724:
[----:B------:R-:W-:Y:S05]  /*20e10*/  BSYNC.RECONVERGENT B0 ;  /* 0x0000000000007941 */ /* 0x000fea0003800200 */
.L_x_10723:
        /* <DEDUP_REMOVED lines=23> */
.L_x_10730:
        /* <DEDUP_REMOVED lines=13> */
.L_x_10732:
[----:B------:R-:W-:Y:S05]  /*21060*/  BSYNC.RECONVERGENT B1 ;  /* 0x0000000000017941 */ /* 0x000fea0003800200 */
.L_x_10731:
        /* <DEDUP_REMOVED lines=43> */
.L_x_10729:
[----:B------:R-:W-:Y:S05]  /*21320*/  BSYNC.RECONVERGENT B0 ;  /* 0x0000000000007941 */ /* 0x000fea0003800200 */
.L_x_10728:
        /* <DEDUP_REMOVED lines=23> */
.L_x_10735:
        /* <DEDUP_REMOVED lines=13> */
.L_x_10737:
[----:B------:R-:W-:Y:S05]  /*21570*/  BSYNC.RECONVERGENT B1 ;  /* 0x0000000000017941 */ /* 0x000fea0003800200 */
.L_x_10736:
        /* <DEDUP_REMOVED lines=43> */
.L_x_10734:
[----:B------:R-:W-:Y:S05]  /*21830*/  BSYNC.RECONVERGENT B0 ;  /* 0x0000000000007941 */ /* 0x000fea0003800200 */
.L_x_10733:
        /* <DEDUP_REMOVED lines=23> */
.L_x_10740:
        /* <DEDUP_REMOVED lines=13> */
.L_x_10742:
[----:B------:R-:W-:Y:S05]  /*21a80*/  BSYNC.RECONVERGENT B1 ;  /* 0x0000000000017941 */ /* 0x000fea0003800200 */
.L_x_10741:
        /* <DEDUP_REMOVED lines=43> */
.L_x_10739:
[----:B------:R-:W-:Y:S05]  /*21d40*/  BSYNC.RECONVERGENT B0 ;  /* 0x0000000000007941 */ /* 0x000fea0003800200 */
.L_x_10738:
        /* <DEDUP_REMOVED lines=23> */
.L_x_10745:
        /* <DEDUP_REMOVED lines=13> */
.L_x_10747:
[----:B------:R-:W-:Y:S05]  /*21f90*/  BSYNC.RECONVERGENT B1 ;  /* 0x0000000000017941 */ /* 0x000fea0003800200 */
.L_x_10746:
        /* <DEDUP_REMOVED lines=43> */
.L_x_10744:
[----:B------:R-:W-:Y:S05]  /*22250*/  BSYNC.RECONVERGENT B0 ;  /* 0x0000000000007941 */ /* 0x000fea0003800200 */
.L_x_10743:
        /* <DEDUP_REMOVED lines=23> */
.L_x_10750:
        /* <DEDUP_REMOVED lines=15> */
.L_x_10752:
[----:B------:R-:W-:Y:S05]  /*224c0*/  BSYNC.RECONVERGENT B1 ;  /* 0x0000000000017941 */ /* 0x000fea0003800200 */
.L_x_10751:
        /* <DEDUP_REMOVED lines=43> */
.L_x_10749:
[----:B------:R-:W-:Y:S05]  /*22780*/  BSYNC.RECONVERGENT B0 ;  /* 0x0000000000007941 */ /* 0x000fea0003800200 */
.L_x_10748:
        /* <DEDUP_REMOVED lines=15> */
.L_x_10712:
        /* <DEDUP_REMOVED lines=16> */
.L_x_10756:
        /* <DEDUP_REMOVED lines=13> */
.L_x_10758:
[----:B------:R-:W-:Y:S05]  /*22a50*/  BSYNC.RECONVERGENT B1 ;  /* 0x0000000000017941 */ /* 0x000fea0003800200 */
.L_x_10757:
        /* <DEDUP_REMOVED lines=41> */
[----:B------:R-:W-:-:S07]  /*22cf0*/  IMAD.MOV.U32 R128, RZ, RZ, R184 ;  /* 0x000000ffff807224 */ /* 0x000fce00078e00b8 */
.L_x_10755:
[----:B------:R-:W-:Y:S05]  /*22d00*/  BSYNC.RECONVERGENT B0 ;  /* 0x0000000000007941 */ /* 0x000fea0003800200 */
.L_x_10754:
        /* <DEDUP_REMOVED lines=9> */
[----:B------:R-:W-:Y:S02]  /*22da0*/  MOV R129, R26 ;  /* 0x0000001a00817202 */ /* 0x000fe40000000f00 */
[----:B------:R-:W-:Y:S02]  /*22db0*/  PLOP3.LUT P2, PT, P0, PT, PT, 0x8, 0x80 ;  /* 0x000000000080781c */ /* 0x000fe4000074e170 */
[----:B------:R-:W-:Y:S01]  /*22dc0*/  FSEL R184, R128, RZ, !P0 ;  /* 0x000000ff80b87208 */ /* 0x000fe20004000000 */
[----:B------:R-:W-:-:S10]  /*22dd0*/  IMAD.MOV.U32 R128, RZ, RZ, 0x2 ;  /* 0x00000002ff807424 */ /* 0x000fd400078e00ff */
        /* <DEDUP_REMOVED lines=10> */
.L_x_10761:
        /* <DEDUP_REMOVED lines=13> */
.L_x_10763:
[----:B------:R-:W-:Y:S05]  /*22f50*/  BSYNC.RECONVERGENT B1 ;  /* 0x0000000000017941 */ /* 0x000fea0003800200 */
.L_x_10762:
        /* <DEDUP_REMOVED lines=43> */
.L_x_10760:
[----:B------:R-:W-:Y:S05]  /*23210*/  BSYNC.RECONVERGENT B0 ;  /* 0x0000000000007941 */ /* 0x000fea0003800200 */
.L_x_10759:
        /* <DEDUP_REMOVED lines=21> */
.L_x_10766:
        /* <DEDUP_REMOVED lines=13> */
.L_x_10768:
[----:B------:R-:W-:Y:S05]  /*23440*/  BSYNC.RECONVERGENT B1 ;  /* 0x0000000000017941 */ /* 0x000fea0003800200 */
.L_x_10767:
        /* <DEDUP_REMOVED lines=43> */
.L_x_10765:
[----:B------:R-:W-:Y:S05]  /*23700*/  BSYNC.RECONVERGENT B0 ;  /* 0x0000000000007941 */ /* 0x000fea0003800200 */
.L_x_10764:
        /* <DEDUP_REMOVED lines=21> */
.L_x_10771:
        /* <DEDUP_REMOVED lines=13> */
.L_x_10773:
[----:B------:R-:W-:Y:S05]  /*23930*/  BSYNC.RECONVERGENT B1 ;  /* 0x0000000000017941 */ /* 0x000fea0003800200 */
.L_x_10772:
        /* <DEDUP_REMOVED lines=43> */
.L_x_10770:
[----:B------:R-:W-:Y:S05]  /*23bf0*/  BSYNC.RECONVERGENT B0 ;  /* 0x0000000000007941 */ /* 0x000fea0003800200 */
.L_x_10769:
        /* <DEDUP_REMOVED lines=21> */
.L_x_10776:
        /* <DEDUP_REMOVED lines=13> */
.L_x_10778:
[----:B------:R-:W-:Y:S05]  /*23e20*/  BSYNC.RECONVERGENT B1 ;  /* 0x0000000000017941 */ /* 0x000fea0003800200 */
.L_x_10777:
        /* <DEDUP_REMOVED lines=43> */
.L_x_10775:
[----:B------:R-:W-:Y:S05]  /*240e0*/  BSYNC.RECONVERGENT B0 ;  /* 0x0000000000007941 */ /* 0x000fea0003800200 */
.L_x_10774:
        /* <DEDUP_REMOVED lines=21> */
.L_x_10781:
        /* <DEDUP_REMOVED lines=13> */
.L_x_10783:
[----:B------:R-:W-:Y:S05]  /*24310*/  BSYNC.RECONVERGENT B1 ;  /* 0x0000000000017941 */ /* 0x000fea0003800200 */
.L_x_10782:
        /* <DEDUP_REMOVED lines=43> */
.L_x_10780:
[----:B------:R-:W-:Y:S05]  /*245d0*/  BSYNC.RECONVERGENT B0 ;  /* 0x0000000000007941 */ /* 0x000fea0003800200 */
.L_x_10779:
        /* <DEDUP_REMOVED lines=21> */
.L_x_10786:
        /* <DEDUP_REMOVED lines=13> */
.L_x_10788:
[----:B------:R-:W-:Y:S05]  /*24800*/  BSYNC.RECONVERGENT B1 ;  /* 0x0000000000017941 */ /* 0x000fea0003800200 */
.L_x_10787:
        /* <DEDUP_REMOVED lines=43> */
.L_x_10785:
[----:B------:R-:W-:Y:S05]  /*24ac0*/  BSYNC.RECONVERGENT B0 ;  /* 0x0000000000007941 */ /* 0x000fea0003800200 */
.L_x_10784:
        /* <DEDUP_REMOVED lines=21> */
.L_x_10791:
        /* <DEDUP_REMOVED lines=15> */
.L_x_10793:
[----:B------:R-:W-:Y:S05]  /*24d10*/  BSYNC.RECONVERGENT B1 ;  /* 0x0000000000017941 */ /* 0x000fea0003800200 */
.L_x_10792:
        /* <DEDUP_REMOVED lines=43> */
.L_x_10790:
[----:B------:R-:W-:Y:S05]  /*24fd0*/  BSYNC.RECONVERGENT B0 ;  /* 0x0000000000007941 */ /* 0x000fea0003800200 */
.L_x_10789:
        /* <DEDUP_REMOVED lines=12> */
.L_x_10753:
        /* <DEDUP_REMOVED lines=41> */
.L_x_10797:
        /* <DEDUP_REMOVED lines=13> */
.L_x_10799:
[----:B------:R-:W-:Y:S05]  /*25400*/  BSYNC.RECONVERGENT B1 ;  /* 0x0000000000017941 */ /* 0x000fea0003800200 */
.L_x_10798:
        /* <DEDUP_REMOVED lines=42> */
.L_x_10796:
[----:B------:R-:W-:Y:S05]  /*256b0*/  BSYNC.RECONVERGENT B0 ;  /* 0x0000000000007941 */ /* 0x000fea0003800200 */
.L_x_10795:
[----:B------:R-:W-:Y:S01]  /*256c0*/  I2FP.F32.U32 R197, R192 ;  /* 0x000000c000c57245 */ /* 0x000fe20000201000 */
[----:B-----5:R-:W-:Y:S01]  /*256d0*/  HADD2.F32 R192, -RZ, R124.H0_H0 ;  /* 0x2000007cffc07230 */ /* 0x020fe20000004100 */
[----:B------:R-:W-:Y:S01]  /*256e0*/  ISETP.NE.AND P1, PT, R195, 0x1, PT ;  /* 0x00000001c300780c */ /* 0x000fe20003f25270 */
[----:B------:R-:W-:Y:S01]  /*256f0*/  BSSY.RECONVERGENT B0, `(.L_x_10800) ;  /* 0x000004f000007945 */ /* 0x000fe20003800200 */
[----:B------:R-:W-:Y:S01]  /*25700*/  LOP3.LUT R29, R29, 0xfffffffd, RZ, 0xc0, !PT ;  /* 0xfffffffd1d1d7812 */ /* 0x000fe200078ec0ff */
[----:B------:R-:W-:Y:S01]  /*25710*/  FFMA.FTZ R197, R197, R4, 1.1641532182693481445e-10 ;  /* 0x2f000000c5c57423 */ /* 0x000fe20000010004 */
[----:B------:R-:W-:Y:S01]  /*25720*/  FMUL.FTZ R192, R192, R23 ;  /* 0x00000017c0c07220 */ /* 0x000fe20000410000 */
[----:B------:R-:W-:Y:S02]  /*25730*/  HFMA2 R194, -RZ, RZ, 0, 1.1920928955078125e-07 ;  /* 0x00000002ffc27431 */ /* 0x000fe400000001ff */
[----:B------:R-:W-:Y:S02]  /*25740*/  IMAD.MOV.U32 R196, RZ, RZ, R26 ;  /* 0x000000ffffc47224 */ /* 0x000fe400078e001a */
[----:B------:R-:W-:Y:S01]  /*25750*/  FMUL.FTZ R192, R192, R3 ;  /* 0x00000003c0c07220 */ /* 0x000fe20000410000 */
[----:B------:R-:W-:Y:S01]  /*25760*/  FSETP.GTU.FTZ.AND P0, PT, R197, R2, PT ;  /* 0x00000002c500720b */ /* 0x000fe20003f1c000 */
        /* <DEDUP_REMOVED lines=14> */
.L_x_10802:
        /* <DEDUP_REMOVED lines=13> */
.L_x_10804:
[----:B------:R-:W-:Y:S05]  /*25920*/  BSYNC.RECONVERGENT B1 ;  /* 0x0000000000017941 */ /* 0x000fea0003800200 */
.L_x_10803:
        /* <DEDUP_REMOVED lines=43> */
.L_x_10801:
[----:B------:R-:W-:Y:S05]  /*25be0*/  BSYNC.RECONVERGENT B0 ;  /* 0x0000000000007941 */ /* 0x000fea0003800200 */
.L_x_10800:
        /* <DEDUP_REMOVED lines=23> */
.L_x_10807:
        /* <DEDUP_REMOVED lines=13> */
.L_x_10809:
[----:B------:R-:W-:Y:S05]  /*25e30*/  BSYNC.RECONVERGENT B1 ;  /* 0x0000000000017941 */ /* 0x000fea0003800200 */
.L_x_10808:
        /* <DEDUP_REMOVED lines=43> */
.L_x_10806:
[----:B------:R-:W-:Y:S05]  /*260f0*/  BSYNC.RECONVERGENT B0 ;  /* 0x0000000000007941 */ /* 0x000fea0003800200 */
.L_x_10805:
        /* <DEDUP_REMOVED lines=23> */
.L_x_10812:
        /* <DEDUP_REMOVED lines=13> */
.L_x_10814:
[----:B------:R-:W-:Y:S05]  /*26340*/  BSYNC.RECONVERGENT B1 ;  /* 0x0000000000017941 */ /* 0x000fea0003800200 */
.L_x_10813:
        /* <DEDUP_REMOVED lines=43> */
.L_x_10811:
[----:B------:R-:W-:Y:S05]  /*26600*/  BSYNC.RECONVERGENT B0 ;  /* 0x0000000000007941 */ /* 0x000fea0003800200 */
.L_x_10810:
        /* <DEDUP_REMOVED lines=23> */
.L_x_10817:
        /* <DEDUP_REMOVED lines=13> */
.L_x_10819:
[----:B------:R-:W-:Y:S05]  /*26850*/  BSYNC.RECONVERGENT B1 ;  /* 0x0000000000017941 */ /* 0x000fea0003800200 */
.L_x_10818:
        /* <DEDUP_REMOVED lines=43> */
.L_x_10816:
[----:B------:R-:W-:Y:S05]  /*26b10*/  BSYNC.RECONVERGENT B0 ;  /* 0x0000000000007941 */ /* 0x000fea0003800200 */
.L_x_10815:
        /* <DEDUP_REMOVED lines=23> */
.L_x_10822:
        /* <DEDUP_REMOVED lines=13> */
.L_x_10824:
[----:B------:R-:W-:Y:S05]  /*26d60*/  BSYNC.RECONVERGENT B1 ;  /* 0x0000000000017941 */ /* 0x000fea0003800200 */
.L_x_10823:
        /* <DEDUP_REMOVED lines=43> */
.L_x_10821:
[----:B------:R-:W-:Y:S05]  /*27020*/  BSYNC.RECONVERGENT B0 ;  /* 0x0000000000007941 */ /* 0x000fea0003800200 */
.L_x_10820:
        /* <DEDUP_REMOVED lines=23> */
.L_x_10827:
        /* <DEDUP_REMOVED lines=13> */
.L_x_10829:
[----:B------:R-:W-:Y:S05]  /*27270*/  BSYNC.RECONVERGENT B1 ;  /* 0x0000000000017941 */ /* 0x000fea0003800200 */
.L_x_10828:
        /* <DEDUP_REMOVED lines=43> */
.L_x_10826:
[----:B------:R-:W-:Y:S05]  /*27530*/  BSYNC.RECONVERGENT B0 ;  /* 0x0000000000007941 */ /* 0x000fea0003800200 */
.L_x_10825:
        /* <DEDUP_REMOVED lines=23> */
.L_x_10832:
        /* <DEDUP_REMOVED lines=15> */
.L_x_10834:
[----:B------:R-:W-:Y:S05]  /*277a0*/  BSYNC.RECONVERGENT B1 ;  /* 0x0000000000017941 */ /* 0x000fea0003800200 */
.L_x_10833:
        /* <DEDUP_REMOVED lines=43> */
.L_x_10831:
[----:B------:R-:W-:Y:S05]  /*27a60*/  BSYNC.RECONVERGENT B0 ;  /* 0x0000000000007941 */ /* 0x000fea0003800200 */
.L_x_10830:
        /* <DEDUP_REMOVED lines=15> */
.L_x_10794:
        /* <DEDUP_REMOVED lines=16> */
.L_x_10838:
        /* <DEDUP_REMOVED lines=13> */
.L_x_10840:
[----:B------:R-:W-:Y:S05]  /*27d30*/  BSYNC.RECONVERGENT B1 ;  /* 0x0000000000017941 */ /* 0x000fea0003800200 */
.L_x_10839:
        /* <DEDUP_REMOVED lines=42> */
.L_x_10837:
[----:B------:R-:W-:Y:S05]  /*27fe0*/  BSYNC.RECONVERGENT B0 ;  /* 0x0000000000007941 */ /* 0x000fea0003800200 */
.L_x_10836:
        /* <DEDUP_REMOVED lines=23> */
.L_x_10843:
        /* <DEDUP_REMOVED lines=13> */
.L_x_10845:
[----:B------:R-:W-:Y:S05]  /*28230*/  BSYNC.RECONVERGENT B1 ;  /* 0x0000000000017941 */ /* 0x000fea0003800200 */
.L_x_10844:
        /* <DEDUP_REMOVED lines=43> */
.L_x_10842:
[----:B------:R-:W-:Y:S05]  /*284f0*/  BSYNC.RECONVERGENT B0 ;  /* 0x0000000000007941 */ /* 0x000fea0003800200 */
.L_x_10841:
        /* <DEDUP_REMOVED lines=21> */
.L_x_10848:
        /* <DEDUP_REMOVED lines=13> */
.L_x_10850:
[----:B------:R-:W-:Y:S05]  /*28720*/  BSYNC.RECONVERGENT B1 ;  /* 0x0000000000017941 */ /* 0x000fea0003800200 */
.L_x_10849:
        /* <DEDUP_REMOVED lines=43> */
.L_x_10847:
[----:B------:R-:W-:Y:S05]  /*289e0*/  BSYNC.RECONVERGENT B0 ;  /* 0x0000000000007941 */ /* 0x000fea0003800200 */
.L_x_10846:
        /* <DEDUP_REMOVED lines=21> */
.L_x_10853:
        /* <DEDUP_REMOVED lines=13> */
.L_x_10855:
[----:B------:R-:W-:Y:S05]  /*28c10*/  BSYNC.RECONVERGENT B1 ;  /* 0x0000000000017941 */ /* 0x000fea0003800200 */
.L_x_10854:
        /* <DEDUP_REMOVED lines=43> */
.L_x_10852:
[----:B------:R-:W-:Y:S05]  /*28ed0*/  BSYNC.RECONVERGENT B0 ;  /* 0x0000000000007941 */ /* 0x000fea0003800200 */
.L_x_10851:
        /* <DEDUP_REMOVED lines=21> */
.L_x_10858:
        /* <DEDUP_REMOVED lines=13> */
.L_x_10860:
[----:B------:R-:W-:Y:S05]  /*29100*/  BSYNC.RECONVERGENT B1 ;  /* 0x0000000000017941 */ /* 0x000fea0003800200 */
.L_x_10859:
        /* <DEDUP_REMOVED lines=43> */
.L_x_10857:
[----:B------:R-:W-:Y:S05]  /*293c0*/  BSYNC.RECONVERGENT B0 ;  /* 0x0000000000007941 */ /* 0x000fea0003800200 */
.L_x_10856:
        /* <DEDUP_REMOVED lines=21> */
.L_x_10863:
        /* <DEDUP_REMOVED lines=13> */
.L_x_10865:
[----:B------:R-:W-:Y:S05]  /*295f0*/  BSYNC.RECONVERGENT B1 ;  /* 0x0000000000017941 */ /* 0x000fea0003800200 */
.L_x_10864:
        /* <DEDUP_REMOVED lines=43> */
.L_x_10862:
[----:B------:R-:W-:Y:S05]  /*298b0*/  BSYNC.RECONVERGENT B0 ;  /* 0x0000000000007941 */ /* 0x000fea0003800200 */
.L_x_10861:
        /* <DEDUP_REMOVED lines=21> */
.L_x_10868:
        /* <DEDUP_REMOVED lines=13> */
.L_x_10870:
[----:B------:R-:W-:Y:S05]  /*29ae0*/  BSYNC.RECONVERGENT B1 ;  /* 0x0000000000017941 */ /* 0x000fea0003800200 */
.L_x_10869:
        /* <DEDUP_REMOVED lines=43> */
.L_x_10867:
[----:B------:R-:W-:Y:S05]  /*29da0*/  BSYNC.RECONVERGENT B0 ;  /* 0x0000000000007941 */ /* 0x000fea0003800200 */
.L_x_10866:
        /* <DEDUP_REMOVED lines=21> */
.L_x_10873:
        /* <DEDUP_REMOVED lines=15> */
.L_x_10875:
[----:B------:R-:W-:Y:S05]  /*29ff0*/  BSYNC.RECONVERGENT B1 ;  /* 0x0000000000017941 */ /* 0x000fea0003800200 */
.L_x_10874:
        /* <DEDUP_REMOVED lines=43> */
.L_x_10872:
[----:B------:R-:W-:Y:S05]  /*2a2b0*/  BSYNC.RECONVERGENT B0 ;  /* 0x0000000000007941 */ /* 0x000fea0003800200 */
.L_x_10871:
        /* <DEDUP_REMOVED lines=12> */
.L_x_10835:
        /* <DEDUP_REMOVED lines=41> */
.L_x_10879:
        /* <DEDUP_REMOVED lines=13> */
.L_x_10881:
[----:B------:R-:W-:Y:S05]  /*2a6e0*/  BSYNC.RECONVERGENT B1 ;  /* 0x0000000000017941 */ /* 0x000fea0003800200 */
.L_x_10880:
        /* <DEDUP_REMOVED lines=42> */
.L_x_10878:
[----:B------:R-:W-:Y:S05]  /*2a990*/  BSYNC.RECONVERGENT B0 ;  /* 0x0000000000007941 */ /* 0x000fea0003800200 */
.L_x_10877:
        /* <DEDUP_REMOVED lines=25> */
.L_x_10884:
        /* <DEDUP_REMOVED lines=13> */
.L_x_10886:
[----:B------:R-:W-:Y:S05]  /*2ac00*/  BSYNC.RECONVERGENT B1 ;  /* 0x0000000000017941 */ /* 0x000fea0003800200 */
.L_x_10885:
        /* <DEDUP_REMOVED lines=43> */
.L_x_10883:
[----:B------:R-:W-:Y:S05]  /*2aec0*/  BSYNC.RECONVERGENT B0 ;  /* 0x0000000000007941 */ /* 0x000fea0003800200 */
.L_x_10882:
        /* <DEDUP_REMOVED lines=23> */
.L_x_10889:
        /* <DEDUP_REMOVED lines=13> */
.L_x_10891:
[----:B------:R-:W-:Y:S05]  /*2b110*/  BSYNC.RECONVERGENT B1 ;  /* 0x0000000000017941 */ /* 0x000fea0003800200 */
.L_x_10890:
        /* <DEDUP_REMOVED lines=43> */
.L_x_10888:
[----:B------:R-:W-:Y:S05]  /*2b3d0*/  BSYNC.RECONVERGENT B0 ;  /* 0x0000000000007941 */ /* 0x000fea0003800200 */
.L_x_10887:
        /* <DEDUP_REMOVED lines=23> */
.L_x_10894:
        /* <DEDUP_REMOVED lines=13> */
.L_x_10896:
[----:B------:R-:W-:Y:S05]  /*2b620*/  BSYNC.RECONVERGENT B1 ;  /* 0x0000000000017941 */ /* 0x000fea0003800200 */
.L_x_10895:
        /* <DEDUP_REMOVED lines=43> */
.L_x_10893:
[----:B------:R-:W-:Y:S05]  /*2b8e0*/  BSYNC.RECONVERGENT B0 ;  /* 0x0000000000007941 */ /* 0x000fea0003800200 */
.L_x_10892:
        /* <DEDUP_REMOVED lines=23> */
.L_x_10899:
        /* <DEDUP_REMOVED lines=13> */
.L_x_10901:
[----:B------:R-:W-:Y:S05]  /*2bb30*/  BSYNC.RECONVERGENT B1 ;  /* 0x0000000000017941 */ /* 0x000fea0003800200 */
.L_x_10900:
        /* <DEDUP_REMOVED lines=43> */
.L_x_10898:
[----:B------:R-:W-:Y:S05]  /*2bdf0*/  BSYNC.RECONVERGENT B0 ;  /* 0x0000000000007941 */ /* 0x000fea0003800200 */
.L_x_10897:
        /* <DEDUP_REMOVED lines=23> */
.L_x_10904:
        /* <DEDUP_REMOVED lines=13> */
.L_x_10906:
[----:B------:R-:W-:Y:S05]  /*2c040*/  BSYNC.RECONVERGENT B1 ;  /* 0x0000000000017941 */ /* 0x000fea0003800200 */
.L_x_10905:
        /* <DEDUP_REMOVED lines=43> */
.L_x_10903:
[----:B------:R-:W-:Y:S05]  /*2c300*/  BSYNC.RECONVERGENT B0 ;  /* 0x0000000000007941 */ /* 0x000fea0003800200 */
.L_x_10902:
        /* <DEDUP_REMOVED lines=23> */
.L_x_10909:
        /* <DEDUP_REMOVED lines=13> */
.L_x_10911:
[----:B------:R-:W-:Y:S05]  /*2c550*/  BSYNC.RECONVERGENT B1 ;  /* 0x0000000000017941 */ /* 0x000fea0003800200 */
.L_x_10910:
        /* <DEDUP_REMOVED lines=43> */
.L_x_10908:
[----:B------:R-:W-:Y:S05]  /*2c810*/  BSYNC.RECONVERGENT B0 ;  /* 0x0000000000007941 */ /* 0x000fea0003800200 */
.L_x_10907:
        /* <DEDUP_REMOVED lines=23> */
.L_x_10914:
        /* <DEDUP_REMOVED lines=15> */
.L_x_10916:
[----:B------:R-:W-:Y:S05]  /*2ca80*/  BSYNC.RECONVERGENT B1 ;  /* 0x0000000000017941 */ /* 0x000fea0003800200 */
.L_x_10915:
        /* <DEDUP_REMOVED lines=43> */
.L_x_10913:
[----:B------:R-:W-:Y:S05]  /*2cd40*/  BSYNC.RECONVERGENT B0 ;  /* 0x0000000000007941 */ /* 0x000fea0003800200 */
.L_x_10912:
        /* <DEDUP_REMOVED lines=15> */
.L_x_10876:
        /* <DEDUP_REMOVED lines=16> */
.L_x_10920:
        /* <DEDUP_REMOVED lines=13> */
.L_x_10922:
[----:B------:R-:W-:Y:S05]  /*2d010*/  BSYNC.RECONVERGENT B1 ;  /* 0x0000000000017941 */ /* 0x000fea0003800200 */
.L_x_10921:
        /* <DEDUP_REMOVED lines=42> */
.L_x_10919:
[----:B------:R-:W-:Y:S05]  /*2d2c0*/  BSYNC.RECONVERGENT B0 ;  /* 0x0000000000007941 */ /* 0x000fea0003800200 */
.L_x_10918:
        /* <DEDUP_REMOVED lines=23> */
.L_x_10925:
        /* <DEDUP_REMOVED lines=13> */
.L_x_10927:
[----:B------:R-:W-:Y:S05]  /*2d510*/  BSYNC.RECONVERGENT B1 ;  /* 0x0000000000017941 */ /* 0x000fea0003800200 */
.L_x_10926:
        /* <DEDUP_REMOVED lines=43> */
.L_x_10924:
[----:B------:R-:W-:Y:S05]  /*2d7d0*/  BSYNC.RECONVERGENT B0 ;  /* 0x0000000000007941 */ /* 0x000fea0003800200 */
.L_x_10923:
        /* <DEDUP_REMOVED lines=21> */
.L_x_10930:
        /* <DEDUP_REMOVED lines=13> */
.L_x_10932:
[----:B------:R-:W-:Y:S05]  /*2da00*/  BSYNC.RECONVERGENT B1 ;  /* 0x0000000000017941 */ /* 0x000fea0003800200 */
.L_x_10931:
        /* <DEDUP_REMOVED lines=43> */
.L_x_10929:
[----:B------:R-:W-:Y:S05]  /*2dcc0*/  BSYNC.RECONVERGENT B0 ;  /* 0x0000000000007941 */ /* 0x000fea0003800200 */
.L_x_10928:
        /* <DEDUP_REMOVED lines=21> */
.L_x_10935:
        /* <DEDUP_REMOVED lines=13> */
.L_x_10937:
[----:B------:R-:W-:Y:S05]  /*2def0*/  BSYNC.RECONVERGENT B1 ;  /* 0x0000000000017941 */ /* 0x000fea0003800200 */
.L_x_10936:
        /* <DEDUP_REMOVED lines=43> */
.L_x_10934:
[----:B------:R-:W-:Y:S05]  /*2e1b0*/  BSYNC.RECONVERGENT B0 ;  /* 0x0000000000007941 */ /* 0x000fea0003800200 */
.L_x_10933:
        /* <DEDUP_REMOVED lines=21> */
.L_x_10940:
        /* <DEDUP_REMOVED lines=13> */
.L_x_10942:
[----:B------:R-:W-:Y:S05]  /*2e3e0*/  BSYNC.RECONVERGENT B1 ;  /* 0x0000000000017941 */ /* 0x000fea0003800200 */
.L_x_10941:
        /* <DEDUP_REMOVED lines=43> */
.L_x_10939:
[----:B------:R-:W-:Y:S05]  /*2e6a0*/  BSYNC.RECONVERGENT B0 ;  /* 0x0000000000007941 */ /* 0x000fea0003800200 */
.L_x_10938:
        /* <DEDUP_REMOVED lines=21> */
.L_x_10945:
        /* <DEDUP_REMOVED lines=13> */
.L_x_10947:
[----:B------:R-:W-:Y:S05]  /*2e8d0*/  BSYNC.RECONVERGENT B1 ;  /* 0x0000000000017941 */ /* 0x000fea0003800200 */
.L_x_10946:
        /* <DEDUP_REMOVED lines=43> */
.L_x_10944:
[----:B------:R-:W-:Y:S05]  /*2eb90*/  BSYNC.RECONVERGENT B0 ;  /* 0x0000000000007941 */ /* 0x000fea0003800200 */
.L_x_10943:
        /* <DEDUP_REMOVED lines=21> */
.L_x_10950:
        /* <DEDUP_REMOVED lines=13> */
.L_x_10952:
[----:B------:R-:W-:Y:S05]  /*2edc0*/  BSYNC.RECONVERGENT B1 ;  /* 0x0000000000017941 */ /* 0x000fea0003800200 */
.L_x_10951:
        /* <DEDUP_REMOVED lines=43> */
.L_x_10949:
[----:B------:R-:W-:Y:S05]  /*2f080*/  BSYNC.RECONVERGENT B0 ;  /* 0x0000000000007941 */ /* 0x000fea0003800200 */
.L_x_10948:
        /* <DEDUP_REMOVED lines=21> */
.L_x_10955:
        /* <DEDUP_REMOVED lines=15> */
.L_x_10957:
[----:B------:R-:W-:Y:S05]  /*2f2d0*/  BSYNC.RECONVERGENT B1 ;  /* 0x0000000000017941 */ /* 0x000fea0003800200 */
.L_x_10956:
        /* <DEDUP_REMOVED lines=43> */
.L_x_10954:
[----:B------:R-:W-:Y:S05]  /*2f590*/  BSYNC.RECONVERGENT B0 ;  /* 0x0000000000007941 */ /* 0x000fea0003800200 */
.L_x_10953:
        /* <DEDUP_REMOVED lines=12> */
.L_x_10917:
        /* <DEDUP_REMOVED lines=22> */
[----:B------:R-:W1:Y:S02]  /*2f7c0*/  LDC.64 R42, c[0x0][0x3a0] ;  /* 0x0000e800ff2a7b82 */ /* 0x000e640000000a00 */
[----:B-1----:R-:W-:-:S05]  /*2f7d0*/  IMAD.WIDE.U32 R42, R211, 0x10, R42 ;  /* 0x00000010d32a7825 */ /* 0x002fca00078e002a */
[----:B0-----:R0:W5:Y:S01]  /*2f7e0*/  LDG.E.128 R124, desc[UR6][R42.64] ;  /* 0x000000062a7c7981 */ /* 0x001162000c1e1d00 */
        /* <DEDUP_REMOVED lines=16> */
.L_x_10961:
        /* <DEDUP_REMOVED lines=13> */
.L_x_10963:
[----:B------:R-:W-:Y:S05]  /*2f9c0*/  BSYNC.RECONVERGENT B1 ;  /* 0x0000000000017941 */ /* 0x000fea0003800200 */
.L_x_10962:
        /* <DEDUP_REMOVED lines=43> */
.L_x_10960:
[----:B------:R-:W-:Y:S05]  /*2fc80*/  BSYNC.RECONVERGENT B0 ;  /* 0x0000000000007941 */ /* 0x000fea0003800200 */
.L_x_10959:
[----:B------:R-:W-:Y:S01]  /*2fc90*/  I2FP.F32.U32 R43, R215 ;  /* 0x000000d7002b7245 */ /* 0x000fe20000201000 */
[----:B-----5:R-:W-:Y:S01]  /*2fca0*/  HADD2.F32 R42, -RZ, R128.H0_H0 ;  /* 0x20000080ff2a7230 */ /* 0x020fe20000004100 */
[----:B------:R-:W-:Y:S01]  /*2fcb0*/  ISETP.NE.AND P1, PT, R214, 0x1, PT ;  /* 0x00000001d600780c */ /* 0x000fe20003f25270 */
[----:B------:R-:W-:Y:S01]  /*2fcc0*/  BSSY.RECONVERGENT B0, `(.L_x_10964) ;  /* 0x000004f000007945 */ /* 0x000fe20003800200 */
[----:B------:R-:W-:Y:S01]  /*2fcd0*/  LOP3.LUT R29, R29, 0xfffffffd, RZ, 0xc0, !PT ;  /* 0xfffffffd1d1d7812 */ /* 0x000fe200078ec0ff */
        /* <DEDUP_REMOVED lines=8> */
[----:B------:R-:W-:Y:S01]  /*2fd60*/  IMAD.MOV.U32 R42, RZ, RZ, 0x2 ;  /* 0x00000002ff2a7424 */ /* 0x000fe200078e00ff */
[----:B------:R-:W-:-:S08]  /*2fd70*/  MOV R43, R26 ;  /* 0x0000001a002b7202 */ /* 0x000fd00000000f00 */
        /* <DEDUP_REMOVED lines=10> */
.L_x_10966:
        /* <DEDUP_REMOVED lines=13> */
.L_x_10968:
[----:B------:R-:W-:Y:S05]  /*2fef0*/  BSYNC.RECONVERGENT B1 ;  /* 0x0000000000017941 */ /* 0x000fea0003800200 */
.L_x_10967:
        /* <DEDUP_REMOVED lines=43> */
.L_x_10965:
[----:B------:R-:W-:Y:S05]  /*301b0*/  BSYNC.RECONVERGENT B0 ;  /* 0x0000000000007941 */ /* 0x000fea0003800200 */
.L_x_10964:
        /* <DEDUP_REMOVED lines=23> */
.L_x_10971:
        /* <DEDUP_REMOVED lines=13> */
.L_x_10973:
[----:B------:R-:W-:Y:S05]  /*30400*/  BSYNC.RECONVERGENT B1 ;  /* 0x0000000000017941 */ /* 0x000fea0003800200 */
.L_x_10972:
        /* <DEDUP_REMOVED lines=43> */
.L_x_10970:
[----:B------:R-:W-:Y:S05]  /*306c0*/  BSYNC.RECONVERGENT B0 ;  /* 0x0000000000007941 */ /* 0x000fea0003800200 */
.L_x_10969:
        /* <DEDUP_REMOVED lines=23> */
.L_x_10976:
        /* <DEDUP_REMOVED lines=13> */
.L_x_10978:
[----:B------:R-:W-:Y:S05]  /*30910*/  BSYNC.RECONVERGENT B1 ;  /* 0x0000000000017941 */ /* 0x000fea0003800200 */
.L_x_10977:
        /* <DEDUP_REMOVED lines=43> */
.L_x_10975:
[----:B------:R-:W-:Y:S05]  /*30bd0*/  BSYNC.RECONVERGENT B0 ;  /* 0x0000000000007941 */ /* 0x000fea0003800200 */
.L_x_10974:
        /* <DEDUP_REMOVED lines=23> */
.L_x_10981:
        /* <DEDUP_REMOVED lines=13> */
.L_x_10983:
[----:B------:R-:W-:Y:S05]  /*30e20*/  BSYNC.RECONVERGENT B1 ;  /* 0x0000000000017941 */ /* 0x000fea0003800200 */
.L_x_10982:
        /* <DEDUP_REMOVED lines=43> */
.L_x_10980:
[----:B------:R-:W-:Y:S05]  /*310e0*/  BSYNC.RECONVERGENT B0 ;  /* 0x0000000000007941 */ /* 0x000fea0003800200 */
.L_x_10979:
        /* <DEDUP_REMOVED lines=23> */
.L_x_10986:
        /* <DEDUP_REMOVED lines=13> */
.L_x_10988:
[----:B------:R-:W-:Y:S05]  /*31330*/  BSYNC.RECONVERGENT B1 ;  /* 0x0000000000017941 */ /* 0x000fea0003800200 */
.L_x_10987:
        /* <DEDUP_REMOVED lines=43> */
.L_x_10985:
[----:B------:R-:W-:Y:S05]  /*315f0*/  BSYNC.RECONVERGENT B0 ;  /* 0x0000000000007941 */ /* 0x000fea0003800200 */
.L_x_10984:
        /* <DEDUP_REMOVED lines=23> */
.L_x_10991:
        /* <DEDUP_REMOVED lines=13> */
.L_x_10993:
[----:B------:R-:W-:Y:S05]  /*31840*/  BSYNC.RECONVERGENT B1 ;  /* 0x0000000000017941 */ /* 0x000fea0003800200 */
.L_x_10992:
        /* <DEDUP_REMOVED lines=43> */
.L_x_10990:
[----:B------:R-:W-:Y:S05]  /*31b00*/  BSYNC.RECONVERGENT B0 ;  /* 0x0000000000007941 */ /* 0x000fea0003800200 */
.L_x_10989:
        /* <DEDUP_REMOVED lines=23> */
.L_x_10996:
        /* <DEDUP_REMOVED lines=15> */
.L_x_10998:
[----:B------:R-:W-:Y:S05]  /*31d70*/  BSYNC.RECONVERGENT B1 ;  /* 0x0000000000017941 */ /* 0x000fea0003800200 */
.L_x_10997:
        /* <DEDUP_REMOVED lines=43> */
.L_x_10995:
[----:B------:R-:W-:Y:S05]  /*32030*/  BSYNC.RECONVERGENT B0 ;  /* 0x0000000000007941 */ /* 0x000fea0003800200 */
.L_x_10994:
        /* <DEDUP_REMOVED lines=15> */
.L_x_10958:
        /* <DEDUP_REMOVED lines=16> */
.L_x_11002:
        /* <DEDUP_REMOVED lines=13> */
.L_x_11004:
[----:B------:R-:W-:Y:S05]  /*32300*/  BSYNC.RECONVERGENT B1 ;  /* 0x0000000000017941 */ /* 0x000fea0003800200 */
.L_x_11003:
        /* <DEDUP_REMOVED lines=41> */
[----:B------:R-:W-:Y:S01]  /*325a0*/  IMAD.MOV.U32 R124, RZ, RZ, RZ ;  /* 0x000000ffff7c7224 */ /* 0x000fe200078e00ff */
[----:B------:R-:W-:-:S07]  /*325b0*/  MOV R42, R212 ;  /* 0x000000d4002a7202 */ /* 0x000fce0000000f00 */
.L_x_11001:
[----:B------:R-:W-:Y:S05]  /*325c0*/  BSYNC.RECONVERGENT B0 ;  /* 0x0000000000007941 */ /* 0x000fea0003800200 */
.L_x_11000:
        /* <DEDUP_REMOVED lines=23> */
.L_x_11007:
        /* <DEDUP_REMOVED lines=13> */
.L_x_11009:
[----:B------:R-:W-:Y:S05]  /*32810*/  BSYNC.RECONVERGENT B1 ;  /* 0x0000000000017941 */ /* 0x000fea0003800200 */
.L_x_11008:
        /* <DEDUP_REMOVED lines=43> */
.L_x_11006:
[----:B------:R-:W-:Y:S05]  /*32ad0*/  BSYNC.RECONVERGENT B0 ;  /* 0x0000000000007941 */ /* 0x000fea0003800200 */
.L_x_11005:
[----:B------:R-:W-:Y:S01]  /*32ae0*/  ISETP.NE.AND P2, PT, R42, 0x1, PT ;  /* 0x000000012a00780c */ /* 0x000fe20003f45270 */
[----:B------:R-:W-:Y:S01]  /*32af0*/  HADD2.F32 R128, -RZ, R128.H1_H1 ;  /* 0x30000080ff807230 */ /* 0x000fe20000004100 */
        /* <DEDUP_REMOVED lines=19> */
.L_x_11012:
        /* <DEDUP_REMOVED lines=13> */
.L_x_11014:
[----:B------:R-:W-:Y:S05]  /*32d00*/  BSYNC.RECONVERGENT B1 ;  /* 0x0000000000017941 */ /* 0x000fea0003800200 */
.L_x_11013:
        /* <DEDUP_REMOVED lines=43> */
.L_x_11011:
[----:B------:R-:W-:Y:S05]  /*32fc0*/  BSYNC.RECONVERGENT B0 ;  /* 0x0000000000007941 */ /* 0x000fea0003800200 */
.L_x_11010:
[----:B------:R-:W-:Y:S01]  /*32fd0*/  ISETP.NE.AND P3, PT, R124, 0x1, PT ;  /* 0x000000017c00780c */ /* 0x000fe20003f65270 */
[----:B------:R-:W-:Y:S01]  /*32fe0*/  HADD2.F32 R42, -RZ, R129.H0_H0 ;  /* 0x20000081ff2a7230 */ /* 0x000fe20000004100 */
        /* <DEDUP_REMOVED lines=19> */
.L_x_11017:
        /* <DEDUP_REMOVED lines=13> */
.L_x_11019:
[----:B------:R-:W-:Y:S05]  /*331f0*/  BSYNC.RECONVERGENT B1 ;  /* 0x0000000000017941 */ /* 0x000fea0003800200 */
.L_x_11018:
        /* <DEDUP_REMOVED lines=43> */
.L_x_11016:
[----:B------:R-:W-:Y:S05]  /*334b0*/  BSYNC.RECONVERGENT B0 ;  /* 0x0000000000007941 */ /* 0x000fea0003800200 */
.L_x_11015:
        /* <DEDUP_REMOVED lines=21> */
.L_x_11022:
        /* <DEDUP_REMOVED lines=13> */
.L_x_11024:
[----:B------:R-:W-:Y:S05]  /*336e0*/  BSYNC.RECONVERGENT B1 ;  /* 0x0000000000017941 */ /* 0x000fea0003800200 */
.L_x_11023:
        /* <DEDUP_REMOVED lines=43> */
.L_x_11021:
[----:B------:R-:W-:Y:S05]  /*339a0*/  BSYNC.RECONVERGENT B0 ;  /* 0x0000000000007941 */ /* 0x000fea0003800200 */
.L_x_11020:
        /* <DEDUP_REMOVED lines=21> */
.L_x_11027:
        /* <DEDUP_REMOVED lines=13> */
.L_x_11029:
[----:B------:R-:W-:Y:S05]  /*33bd0*/  BSYNC.RECONVERGENT B1 ;  /* 0x0000000000017941 */ /* 0x000fea0003800200 */
.L_x_11028:
        /* <DEDUP_REMOVED lines=43> */
.L_x_11026:
[----:B------:R-:W-:Y:S05]  /*33e90*/  BSYNC.RECONVERGENT B0 ;  /* 0x0000000000007941 */ /* 0x000fea0003800200 */
.L_x_11025:
        /* <DEDUP_REMOVED lines=21> */
.L_x_11032:
        /* <DEDUP_REMOVED lines=13> */
.L_x_11034:
[----:B------:R-:W-:Y:S05]  /*340c0*/  BSYNC.RECONVERGENT B1 ;  /* 0x0000000000017941 */ /* 0x000fea0003800200 */
.L_x_11033:
        /* <DEDUP_REMOVED lines=43> */
.L_x_11031:
[----:B------:R-:W-:Y:S05]  /*34380*/  BSYNC.RECONVERGENT B0 ;  /* 0x0000000000007941 */ /* 0x000fea0003800200 */
.L_x_11030:
        /* <DEDUP_REMOVED lines=21> */
.L_x_11037:
        /* <DEDUP_REMOVED lines=15> */
.L_x_11039:
[----:B------:R-:W-:Y:S05]  /*345d0*/  BSYNC.RECONVERGENT B1 ;  /* 0x0000000000017941 */ /* 0x000fea0003800200 */
.L_x_11038:
        /* <DEDUP_REMOVED lines=30> */
[----:B------:R-:W-:-:S04]  /*347c0*/  LOP3.LUT R8, R14, R16, R11, 0x96, !PT ;  /* 0x000000100e087212 */ /* 0x000fc800078e960b */
        /* <DEDUP_REMOVED lines=12> */
.L_x_11036:
[----:B------:R-:W-:Y:S05]  /*34890*/  BSYNC.RECONVERGENT B0 ;  /* 0x0000000000007941 */ /* 0x000fea0003800200 */
.L_x_11035:
[----:B------:R-:W-:Y:S01]  /*348a0*/  I2FP.F32.U32 R5, R42 ;  /* 0x0000002a00057245 */ /* 0x000fe20000201000 */
[----:B------:R-:W-:-:S04]  /*348b0*/  HADD2.F32 R6, -RZ, R131.H1_H1 ;  /* 0x30000083ff067230 */ /* 0x000fc80000004100 */
[----:B------:R-:W-:Y:S01]  /*348c0*/  FFMA.FTZ R5, R5, R4, 1.1641532182693481445e-10 ;  /* 0x2f00000005057423 */ /* 0x000fe20000010004 */
[----:B------:R-:W-:Y:S01]  /*348d0*/  FMUL.FTZ R6, R6, R23 ;  /* 0x0000001706067220 */ /* 0x000fe20000410000 */
[----:B------:R-:W-:-:S03]  /*348e0*/  F2FP.F16.F32.PACK_AB R4, R214, R212 ;  /* 0x000000d4d604723e */ /* 0x000fc600000000ff */
[----:B------:R-:W-:Y:S01]  /*348f0*/  FMUL.FTZ R6, R6, R3 ;  /* 0x0000000306067220 */ /* 0x000fe20000410000 */
[----:B------:R-:W-:Y:S02]  /*34900*/  FSETP.GTU.FTZ.AND P6, PT, R5, R2, PT ;  /* 0x000000020500720b */ /* 0x000fe40003fdc000 */
[----:B------:R-:W-:Y:S02]  /*34910*/  F2FP.F16.F32.PACK_AB R5, R215, R213 ;  /* 0x000000d5d705723e */ /* 0x000fe400000000ff */
[----:B------:R-:W-:Y:S02]  /*34920*/  FSEL R9, R6, RZ, !P6 ;  /* 0x000000ff06097208 */ /* 0x000fe40007000000 */
[----:B------:R-:W-:Y:S02]  /*34930*/  PLOP3.LUT P6, PT, P6, PT, PT, 0x8, 0x80 ;  /* 0x000000000080781c */ /* 0x000fe400037ce170 */
[----:B------:R-:W-:Y:S02]  /*34940*/  F2FP.F16.F32.PACK_AB R6, R126, R216 ;  /* 0x000000d87e06723e */ /* 0x000fe400000000ff */
[----:B------:R-:W-:-:S09]  /*34950*/  F2FP.F16.F32.PACK_AB R7, R9, R130 ;  /* 0x000000820907723e */ /* 0x000fd200000000ff */
.L_x_10999:
[----:B------:R-:W-:Y:S01]  /*34960*/  FADD.FTZ R11, RZ, R0 ;  /* 0x00000000ff0b7221 */ /* 0x000fe20000010000 */
[----:B------:R-:W-:Y:S01]  /*34970*/  SEL R3, RZ, 0x1000000, !P6 ;  /* 0x01000000ff037807 */ /* 0x000fe20007000000 */
[----:B------:R-:W-:Y:S01]  /*34980*/  IMAD.WIDE.U32 R40, R211, 0x10, R40 ;  /* 0x00000010d3287825 */ /* 0x000fe200078e0028 */
[----:B------:R-:W-:-:S03]  /*34990*/  SEL R2, RZ, 0x10000, !P5 ;  /* 0x00010000ff027807 */ /* 0x000fc60006800000 */
[----:B------:R-:W-:Y:S01]  /*349a0*/  FADD.FTZ R8, R11, R36 ;  /* 0x000000240b087221 */ /* 0x000fe20000010000 */
[----:B------:R-:W-:Y:S01]  /*349b0*/  SEL R12, RZ, 0x100, !P4 ;  /* 0x00000100ff0c7807 */ /* 0x000fe20006000000 */
[----:B------:R-:W-:Y:S01]  /*349c0*/  IMAD.WIDE.U32 R38, R211, 0x8, R38 ;  /* 0x00000008d3267825 */ /* 0x000fe200078e0026 */
[----:B------:R-:W-:-:S03]  /*349d0*/  SEL R10, RZ, 0x1000000, !P2 ;  /* 0x01000000ff0a7807 */ /* 0x000fc60005000000 */
[----:B------:R-:W-:Y:S01]  /*349e0*/  FADD.FTZ R11, R8, R35 ;  /* 0x00000023080b7221 */ /* 0x000fe20000010000 */
[----:B------:R-:W-:Y:S01]  /*349f0*/  SEL R13, RZ, 0x10000, !P1 ;  /* 0x00010000ff0d7807 */ /* 0x000fe20004800000 */
[----:B------:R0:W-:Y:S01]  /*34a00*/  STG.E.128 desc[UR6][R40.64], R4 ;  /* 0x0000000428007986 */ /* 0x0001e2000c101d06 */
[----:B------:R-:W-:Y:S01]  /*34a10*/  LOP3.LUT P6, RZ, R29, 0x2, RZ, 0xc0, !PT ;  /* 0x000000021dff7812 */ /* 0x000fe200078cc0ff */
[----:B------:R-:W-:Y:S01]  /*34a20*/  FADD.FTZ R8, R11, R134 ;  /* 0x000000860b087221 */ /* 0x000fe20000010000 */
[----:B------:R-:W-:Y:S01]  /*34a30*/  LOP3.LUT R12, R12, R3, R2, 0xfe, !PT ;  /* 0x000000030c0c7212 */ /* 0x000fe200078efe02 */
[----:B------:R-:W-:Y:S01]  /*34a40*/  UMOV UR4, 0xffffffff ;  /* 0xffffffff00047882 */ /* 0x000fe20000000000 */
[----:B------:R-:W-:Y:S01]  /*34a50*/  SEL R3, RZ, 0x1, !P3 ;  /* 0x00000001ff037807 */ /* 0x000fe20005800000 */
[----:B------:R-:W-:-:S03]  /*34a60*/  FADD.FTZ R11, R8, R37 ;  /* 0x00000025080b7221 */ /* 0x000fc60000010000 */
[----:B------:R-:W-:Y:S01]  /*34a70*/  LOP3.LUT R3, R12, R3, RZ, 0xfc, !PT ;  /* 0x000000030c037212 */ /* 0x000fe200078efcff */
        /* <DEDUP_REMOVED lines=66> */
[----:B------:R-:W-:Y:S02]  /*34ea0*/  SEL R8, RZ, 0x100, !P0 ;  /* 0x00000100ff087807 */ /* 0x000fe40004000000 */
[----:B------:R-:W-:Y:S01]  /*34eb0*/  LOP3.LUT P0, RZ, R25, 0x1f, RZ, 0xc0, !PT ;  /* 0x0000001f19ff7812 */ /* 0x000fe2000780c0ff */
[----:B------:R-:W-:Y:S01]  /*34ec0*/  FADD.FTZ R11, R11, R210 ;  /* 0x000000d20b0b7221 */ /* 0x000fe20000010000 */
[----:B------:R-:W-:Y:S02]  /*34ed0*/  LOP3.LUT R2, R8, R10, R13, 0xfe, !PT ;  /* 0x0000000a08027212 */ /* 0x000fe400078efe0d */
[----:B------:R-:W-:Y:S01]  /*34ee0*/  SEL R13, RZ, 0x1, !P6 ;  /* 0x00000001ff0d7807 */ /* 0x000fe20007000000 */
[----:B------:R-:W-:-:S03]  /*34ef0*/  FADD.FTZ R11, R11, R212 ;  /* 0x000000d40b0b7221 */ /* 0x000fc60000010000 */
[----:B------:R-:W-:Y:S01]  /*34f00*/  LOP3.LUT R2, R2, R13, RZ, 0xfc, !PT ;  /* 0x0000000d02027212 */ /* 0x000fe200078efcff */
[----:B------:R-:W-:-:S04]  /*34f10*/  FADD.FTZ R8, R11, R214 ;  /* 0x000000d60b087221 */ /* 0x000fc80000010000 */
[----:B------:R-:W-:Y:S01]  /*34f20*/  FADD.FTZ R8, R8, R213 ;  /* 0x000000d508087221 */ /* 0x000fe20000010000 */
[----:B------:R0:W-:Y:S03]  /*34f30*/  STG.E.64 desc[UR6][R38.64], R2 ;  /* 0x0000000226007986 */ /* 0x0001e6000c101b06 */
[----:B------:R-:W-:-:S04]  /*34f40*/  FADD.FTZ R11, R8, R215 ;  /* 0x000000d7080b7221 */ /* 0x000fc80000010000 */
[----:B------:R-:W-:-:S04]  /*34f50*/  FADD.FTZ R11, R11, R216 ;  /* 0x000000d80b0b7221 */ /* 0x000fc80000010000 */
[----:B------:R-:W-:-:S04]  /*34f60*/  FADD.FTZ R11, R11, R126 ;  /* 0x0000007e0b0b7221 */ /* 0x000fc80000010000 */
[----:B------:R-:W-:-:S04]  /*34f70*/  FADD.FTZ R8, R11, R130 ;  /* 0x000000820b087221 */ /* 0x000fc80000010000 */
[----:B------:R-:W-:Y:S01]  /*34f80*/  FADD.FTZ R8, R8, R9 ;  /* 0x0000000908087221 */ /* 0x000fe20000010000 */
[----:B0-----:R-:W-:Y:S06]  /*34f90*/  BRA.DIV UR4, `(.L_x_11040) ;  /* 0x0000002a04547947 */ /* 0x001fec000b800000 */
        /* <DEDUP_REMOVED lines=181> */
.L_x_11053:
[----:B------:R-:W-:Y:S01]  /*35af0*/  FMUL.FTZ R2, R3, R3 ;  /* 0x0000000303027220 */ /* 0x000fe20000410000 */
[----:B------:R-:W-:Y:S01]  /*35b00*/  ISETP.NE.AND P1, PT, RZ, UR11, PT ;  /* 0x0000000bff007c0c */ /* 0x000fe2000bf25270 */
[----:B-1----:R-:W-:Y:S01]  /*35b10*/  FADD.FTZ R5, R8, R11 ;  /* 0x0000000b08057221 */ /* 0x002fe20000010000 */
[----:B0-----:R-:W-:Y:S02]  /*35b20*/  HADD2.F32 R8, -RZ, R80.H1_H1 ;  /* 0x30000050ff087230 */ /* 0x001fe40000004100 */
        /* <DEDUP_REMOVED lines=14> */
[----:B------:R-:W-:Y:S02]  /*35c10*/  HADD2.F32 R12, -RZ, R121.H0_H0 ;  /* 0x20000079ff0c7230 */ /* 0x000fe40000004100 */
[----:B------:R-:W-:Y:S01]  /*35c20*/  FADD.FTZ R212, -R7, R130 ;  /* 0x0000008207d47221 */ /* 0x000fe20000010100 */
[----:B------:R-:W-:-:S02]  /*35c30*/  HADD2.F32 R16, -RZ, R81.H0_H0 ;  /* 0x20000051ff107230 */ /* 0x000fc40000004100 */
[C---:B------:R-:W-:Y:S01]  /*35c40*/  FADD.FTZ R136, -R7.reuse, R136 ;  /* 0x0000008807887221 */ /* 0x040fe20000010100 */
[----:B------:R-:W-:Y:S02]  /*35c50*/  HADD2.F32 R20, -RZ, R121.H1_H1 ;  /* 0x30000079ff147230 */ /* 0x000fe40000004100 */
[C---:B------:R-:W-:Y:S01]  /*35c60*/  FADD.FTZ R138, -R7.reuse, R138 ;  /* 0x0000008a078a7221 */ /* 0x040fe20000010100 */
[----:B------:R-:W-:Y:S02]  /*35c70*/  HADD2.F32 R38, -RZ, R81.H1_H1 ;  /* 0x30000051ff267230 */ /* 0x000fe40000004100 */
[C---:B------:R-:W-:Y:S01]  /*35c80*/  FADD.FTZ R135, -R7.reuse, R135 ;  /* 0x0000008707877221 */ /* 0x040fe20000010100 */
[----:B------:R-:W-:Y:S02]  /*35c90*/  HADD2.F32 R124, -RZ, R122.H0_H0 ;  /* 0x2000007aff7c7230 */ /* 0x000fe40000004100 */
[----:B------:R-:W-:Y:S01]  /*35ca0*/  FADD.FTZ R139, -R7, R139 ;  /* 0x0000008b078b7221 */ /* 0x000fe20000010100 */
[----:B------:R-:W-:-:S02]  /*35cb0*/  HADD2.F32 R130, -RZ, R82.H0_H0 ;  /* 0x20000052ff827230 */ /* 0x000fc40000004100 */
[C---:B------:R-:W-:Y:S01]  /*35cc0*/  FADD.FTZ R224, -R7.reuse, R210 ;  /* 0x000000d207e07221 */ /* 0x040fe20000010100 */
[C---:B------:R-:W-:Y:S01]  /*35cd0*/  FADD.FTZ R141, -R7.reuse, R141 ;  /* 0x0000008d078d7221 */ /* 0x040fe20000010100 */
[----:B------:R-:W-:Y:S01]  /*35ce0*/  FADD.FTZ R140, -R7, R140 ;  /* 0x0000008c078c7221 */ /* 0x000fe20000010100 */
[C---:B0-----:R-:W-:Y:S01]  /*35cf0*/  FMUL.FTZ R13, R11.reuse, R0 ;  /* 0x000000000b0d7220 */ /* 0x041fe20000410000 */
[----:B------:R-:W-:Y:S02]  /*35d00*/  HADD2.F32 R0, -RZ, R120.H1_H1 ;  /* 0x30000078ff007230 */ /* 0x000fe40000004100 */
[C---:B------:R-:W-:Y:S01]  /*35d10*/  FMUL.FTZ R9, R11.reuse, R36 ;  /* 0x000000240b097220 */ /* 0x040fe20000410000 */
[----:B------:R-:W-:Y:S01]  /*35d20*/  FMUL.FTZ R35, R11, R35 ;  /* 0x000000230b237220 */ /* 0x000fe20000410000 */
[----:B------:R-:W-:Y:S01]  /*35d30*/  FFMA.FTZ R2, R13, R5, R2 ;  /* 0x000000050d027223 */ /* 0x000fe20000010002 */
[C---:B------:R-:W-:Y:S01]  /*35d40*/  FMUL.FTZ R5, R11.reuse, R134 ;  /* 0x000000860b057220 */ /* 0x040fe20000410000 */
[----:B------:R-:W-:Y:S01]  /*35d50*/  FMUL.FTZ R37, R11, R37 ;  /* 0x000000250b257220 */ /* 0x000fe20000410000 */
[----:B------:R-:W-:Y:S01]  /*35d60*/  FFMA.FTZ R9, R9, R0, R8 ;  /* 0x0000000009097223 */ /* 0x000fe20000010008 */
[----:B------:R-:W-:Y:S01]  /*35d70*/  FFMA.FTZ R0, R35, R12, R16 ;  /* 0x0000000c23007223 */ /* 0x000fe20000010010 */
        /* <DEDUP_REMOVED lines=74> */
[----:B------:R-:W-:-:S02]  /*36220*/  HADD2.F32 R7, -RZ, R123.H0_H0 ;  /* 0x2000007bff077230 */ /* 0x000fc40000004100 */
[----:B------:R-:W-:Y:S01]  /*36230*/  FMUL.FTZ R139, R11, R139 ;  /* 0x0000008b0b8b7220 */ /* 0x000fe20000410000 */
[----:B------:R-:W-:Y:S02]  /*36240*/  HADD2.F32 R13, -RZ, R83.H0_H0 ;  /* 0x20000053ff0d7230 */ /* 0x000fe40000004100 */
[----:B------:R-:W-:Y:S01]  /*36250*/  FFMA.FTZ R17, R17, R8, R16 ;  /* 0x0000000811117223 */ /* 0x000fe20000010010 */
[----:B------:R-:W-:Y:S02]  /*36260*/  HADD2.F32 R124, -RZ, R116.H0_H0 ;  /* 0x20000074ff7c7230 */ /* 0x000fe40000004100 */
[----:B------:R-:W-:Y:S01]  /*36270*/  FFMA.FTZ R21, R21, R20, R36 ;  /* 0x0000001415157223 */ /* 0x000fe20000010024 */
        /* <DEDUP_REMOVED lines=11> */
[----:B------:R-:W-:Y:S01]  /*36330*/  FMUL.FTZ R19, R11, R142 ;  /* 0x0000008e0b137220 */ /* 0x000fe20000410000 */
[----:B------:R-:W-:Y:S02]  /*36340*/  HADD2.F32 R124, -RZ, R77.H1_H1 ;  /* 0x3000004dff7c7230 */ /* 0x000fe40000004100 */
        /* <DEDUP_REMOVED lines=129> */
[----:B------:R-:W-:Y:S02]  /*36b60*/  HADD2.F32 R36, -RZ, R106.H1_H1 ;  /* 0x3000006aff247230 */ /* 0x000fe40000004100 */
[C---:B------:R-:W-:Y:S01]  /*36b70*/  FMUL.FTZ R179, R11.reuse, R181 ;  /* 0x000000b50bb37220 */ /* 0x040fe20000410000 */
[----:B------:R-:W-:Y:S02]  /*36b80*/  HADD2.F32 R134, -RZ, R66.H1_H1 ;  /* 0x30000042ff867230 */ /* 0x000fe40000004100 */
[----:B------:R-:W-:Y:S01]  /*36b90*/  FFMA.FTZ R170, R170, R41, R43 ;  /* 0x00000029aaaa7223 */ /* 0x000fe2000001002b */
[----:B------:R-:W-:Y:S01]  /*36ba0*/  FFMA.FTZ R181, R180, R7, R23 ;  /* 0x00000007b4b57223 */ /* 0x000fe20000010017 */
[----:B------:R-:W-:Y:S01]  /*36bb0*/  FFMA.FTZ R182, R182, R25, R37 ;  /* 0x00000019b6b67223 */ /* 0x000fe20000010025 */
[----:B------:R-:W-:Y:S01]  /*36bc0*/  FMUL.FTZ R151, R11, R174 ;  /* 0x000000ae0b977220 */ /* 0x000fe20000410000 */
        /* <DEDUP_REMOVED lines=84> */
[----:B------:R-:W-:Y:S01]  /*37110*/  HADD2.F32 R199, -RZ, R88.H1_H1 ;  /* 0x30000058ffc77230 */ /* 0x000fe20000004100 */
[----:B------:R-:W0:Y:S01]  /*37120*/  @!P0 LDC.64 R36, c[0x0][0x3c0] ;  /* 0x0000f000ff248b82 */ /* 0x000e220000000a00 */
[----:B------:R-:W-:Y:S02]  /*37130*/  HADD2.F32 R7, -RZ, R48.H1_H1 ;  /* 0x30000030ff077230 */ /* 0x000fe40000004100 */
[----:B------:R-:W-:Y:S01]  /*37140*/  FFMA.FTZ R195, R195, R4, R6 ;  /* 0x00000004c3c37223 */ /* 0x000fe20000010006 */
        /* <DEDUP_REMOVED lines=8> */
[----:B------:R-:W-:Y:S02]  /*371d0*/  HADD2.F32 R4, -RZ, R90.H1_H1 ;  /* 0x3000005aff047230 */ /* 0x000fe40000004100 */
[----:B------:R-:W-:Y:S01]  /*371e0*/  FMUL.FTZ R205, R11, R220 ;  /* 0x000000dc0bcd7220 */ /* 0x000fe20000410000 */
[----:B------:R-:W-:-:S02]  /*371f0*/  HADD2.F32 R6, -RZ, R50.H1_H1 ;  /* 0x30000032ff067230 */ /* 0x000fc40000004100 */
[----:B------:R-:W-:Y:S01]  /*37200*/  FFMA.FTZ R198, R198, R7, R23 ;  /* 0x00000007c6c67223 */ /* 0x000fe20000010017 */
[----:B------:R-:W-:Y:S01]  /*37210*/  HADD2.F32 R10, -RZ, R91.H1_H1 ;  /* 0x3000005bff0a7230 */ /* 0x000fe20000004100 */
[----:B------:R-:W1:Y:S01]  /*37220*/  @!P0 LDC.64 R22, c[0x0][0x3c8] ;  /* 0x0000f200ff168b82 */ /* 0x000e620000000a00 */
[----:B------:R-:W-:Y:S02]  /*37230*/  HADD2.F32 R14, -RZ, R51.H1_H1 ;  /* 0x30000033ff0e7230 */ /* 0x000fe40000004100 */
[----:B------:R-:W-:Y:S01]  /*37240*/  FFMA.FTZ R205, R205, R4, R6 ;  /* 0x00000004cdcd7223 */ /* 0x000fe20000010006 */
[----:B------:R-:W-:Y:S02]  /*37250*/  HADD2.F32 R146, -RZ, R100.H0_H0 ;  /* 0x20000064ff927230 */ /* 0x000fe40000004100 */
[C---:B------:R-:W-:Y:S01]  /*37260*/  FMUL.FTZ R207, R11.reuse, R224 ;  /* 0x000000e00bcf7220 */ /* 0x040fe20000410000 */
[----:B------:R-:W-:Y:S02]  /*37270*/  HADD2.F32 R156, -RZ, R60.H0_H0 ;  /* 0x2000003cff9c7230 */ /* 0x000fe40000004100 */
[----:B------:R-:W-:Y:S01]  /*37280*/  FMUL.FTZ R209, R11, R214 ;  /* 0x000000d60bd17220 */ /* 0x000fe20000410000 */
[----:B------:R-:W-:Y:S01]  /*37290*/  HADD2.F32 R4, -RZ, R84.H1_H1 ;  /* 0x30000054ff047230 */ /* 0x000fe20000004100 */
[----:B------:R-:W2:Y:S01]  /*372a0*/  LDC.64 R6, c[0x0][0x428] ;  /* 0x00010a00ff067b82 */ /* 0x000ea20000000a00 */
[----:B------:R-:W-:Y:S01]  /*372b0*/  FFMA.FTZ R207, R207, R10, R14 ;  /* 0x0000000acfcf7223 */ /* 0x000fe2000001000e */
[----:B------:R-:W-:Y:S01]  /*372c0*/  FFMA.FTZ R151, R151, R146, R156 ;  /* 0x0000009297977223 */ /* 0x000fe2000001009c */
[----:B------:R-:W-:-:S02]  /*372d0*/  HADD2.F32 R10, -RZ, R44.H1_H1 ;  /* 0x3000002cff0a7230 */ /* 0x000fc40000004100 */
[----:B------:R-:W-:Y:S01]  /*372e0*/  FMUL.FTZ R42, R11, R42 ;  /* 0x0000002a0b2a7220 */ /* 0x000fe20000410000 */
[----:B0-----:R-:W-:-:S04]  /*372f0*/  @!P0 IMAD.WIDE R156, R33, 0x4, R36 ;  /* 0x00000004219c8825 */ /* 0x001fc800078e0224 */
[C---:B------:R-:W-:Y:S01]  /*37300*/  FMUL.FTZ R210, R11.reuse, R210 ;  /* 0x000000d20bd27220 */ /* 0x040fe20000410000 */
[----:B------:R-:W-:Y:S01]  /*37310*/  FMUL.FTZ R204, R11, R216 ;  /* 0x000000d80bcc7220 */ /* 0x000fe20000410000 */
[----:B------:R-:W-:Y:S01]  /*37320*/  FFMA.FTZ R209, R209, R4, R10 ;  /* 0x00000004d1d17223 */ /* 0x000fe2000001000a */
[----:B------:R-:W-:Y:S01]  /*37330*/  HADD2.F32 R25, -RZ, R85.H0_H0 ;  /* 0x20000055ff197230 */ /* 0x000fe20000004100 */
[----:B------:R0:W-:Y:S01]  /*37340*/  @!P0 STG.E desc[UR6][R156.64], R3 ;  /* 0x000000039c008986 */ /* 0x0001e2000c101906 */
[----:B------:R-:W-:Y:S01]  /*37350*/  HADD2.F32 R41, -RZ, R45.H0_H0 ;  /* 0x2000002dff297230 */ /* 0x000fe20000004100 */
[----:B------:R-:W-:Y:S01]  /*37360*/  F2FP.F16.F32.PACK_AB R4, R9, R2 ;  /* 0x000000020904723e */ /* 0x000fe200000000ff */
[----:B------:R-:W-:Y:S02]  /*37370*/  HADD2.F32 R213, -RZ, R85.H1_H1 ;  /* 0x30000055ffd57230 */ /* 0x000fe40000004100 */
[----:B------:R-:W-:Y:S01]  /*37380*/  FMUL.FTZ R126, R11, R126 ;  /* 0x0000007e0b7e7220 */ /* 0x000fe20000410000 */
[----:B------:R-:W-:-:S02]  /*37390*/  HADD2.F32 R43, -RZ, R45.H1_H1 ;  /* 0x3000002dff2b7230 */ /* 0x000fc40000004100 */
        /* <DEDUP_REMOVED lines=21> */
[----:B-1----:R-:W-:Y:S01]  /*374f0*/  @!P0 IMAD.WIDE R166, R33, 0x4, R22 ;  /* 0x0000000421a68825 */ /* 0x002fe200078e0216 */
[----:B------:R-:W-:-:S03]  /*37500*/  F2FP.F16.F32.PACK_AB R9, R15, R20 ;  /* 0x000000140f09723e */ /* 0x000fc600000000ff */
[----:B------:R-:W-:Y:S01]  /*37510*/  FFMA.FTZ R217, R228, R127, R135 ;  /* 0x0000007fe4d97223 */ /* 0x000fe20000010087 */
[--C-:B--2---:R-:W-:Y:S01]  /*37520*/  IMAD.WIDE.U32 R36, R147, 0x10, R6.reuse ;  /* 0x0000001093247825 */ /* 0x104fe200078e0006 */
[----:B------:R1:W-:Y:S01]  /*37530*/  @!P0 STG.E desc[UR6][R166.64], R11 ;  /* 0x0000000ba6008986 */ /* 0x0003e2000c101906 */
[----:B------:R-:W-:Y:S02]  /*37540*/  F2FP.F16.F32.PACK_AB R8, R13, R8 ;  /* 0x000000080d08723e */ /* 0x000fe400000000ff */
[--C-:B------:R-:W-:Y:S01]  /*37550*/  IMAD.WIDE.U32 R24, R24, 0x10, R6.reuse ;  /* 0x0000001018187825 */ /* 0x100fe200078e0006 */
[----:B------:R-:W-:Y:S02]  /*37560*/  F2FP.F16.F32.PACK_AB R15, R149, R152 ;  /* 0x00000098950f723e */ /* 0x000fe400000000ff */
[----:B------:R-:W-:Y:S01]  /*37570*/  F2FP.F16.F32.PACK_AB R14, R150, R129 ;  /* 0x00000081960e723e */ /* 0x000fe200000000ff */
[----:B------:R-:W-:Y:S01]  /*37580*/  IMAD.WIDE.U32 R22, R137, 0x10, R6 ;  /* 0x0000001089167825 */ /* 0x000fe200078e0006 */
[----:B------:R-:W-:-:S02]  /*37590*/  F2FP.F16.F32.PACK_AB R13, R124, R125 ;  /* 0x0000007d7c0d723e */ /* 0x000fc400000000ff */
[----:B------:R-:W-:Y:S01]  /*375a0*/  F2FP.F16.F32.PACK_AB R19, R161, R162 ;  /* 0x000000a2a113723e */ /* 0x000fe200000000ff */
[--C-:B------:R-:W-:Y:S01]  /*375b0*/  IMAD.WIDE.U32 R40, R155, 0x10, R6.reuse ;  /* 0x000000109b287825 */ /* 0x100fe200078e0006 */
[----:B-1----:R-:W-:Y:S02]  /*375c0*/  F2FP.F16.F32.PACK_AB R11, R131, R136 ;  /* 0x00000088830b723e */ /* 0x002fe400000000ff */
[----:B------:R-:W-:Y:S01]  /*375d0*/  F2FP.F16.F32.PACK_AB R18, R158, R145 ;  /* 0x000000919e12723e */ /* 0x000fe200000000ff */
[--C-:B------:R-:W-:Y:S01]  /*375e0*/  IMAD.WIDE.U32 R42, R165, 0x10, R6.reuse ;  /* 0x00000010a52a7825 */ /* 0x100fe200078e0006 */
[----:B------:R-:W-:Y:S02]  /*375f0*/  F2FP.F16.F32.PACK_AB R137, R154, R159 ;  /* 0x0000009f9a89723e */ /* 0x000fe400000000ff */
        /* <DEDUP_REMOVED lines=8> */
[----:B------:R-:W-:Y:S02]  /*37680*/  F2FP.F16.F32.PACK_AB R177, R176, R177 ;  /* 0x000000b1b0b1723e */ /* 0x000fe400000000ff */
[----:B------:R-:W-:Y:S01]  /*37690*/  F2FP.F16.F32.PACK_AB R179, R188, R191 ;  /* 0x000000bfbcb3723e */ /* 0x000fe200000000ff */
[----:B------:R-:W-:Y:S01]  /*376a0*/  IMAD.WIDE.U32 R142, R201, 0x10, R6 ;  /* 0x00000010c98e7825 */ /* 0x000fe200078e0006 */
[----:B------:R-:W-:-:S02]  /*376b0*/  F2FP.F16.F32.PACK_AB R178, R185, R178 ;  /* 0x000000b2b9b2723e */ /* 0x000fc400000000ff */
[----:B------:R-:W-:Y:S01]  /*376c0*/  F2FP.F16.F32.PACK_AB R176, R174, R169 ;  /* 0x000000a9aeb0723e */ /* 0x000fe200000000ff */
[----:B------:R-:W-:Y:S01]  /*376d0*/  IMAD.WIDE.U32 R146, R211, 0x10, R6 ;  /* 0x00000010d3927825 */ /* 0x000fe200078e0006 */
[----:B------:R-:W-:Y:S02]  /*376e0*/  F2FP.F16.F32.PACK_AB R7, R21, R38 ;  /* 0x000000261507723e */ /* 0x000fe400000000ff */
[----:B------:R-:W-:Y:S01]  /*376f0*/  F2FP.F16.F32.PACK_AB R6, R17, R12 ;  /* 0x0000000c1106723e */ /* 0x000fe200000000ff */
[----:B0-----:R-:W-:Y:S01]  /*37700*/  IMAD R33, R2, 0x4, R33 ;  /* 0x0000000402217824 */ /* 0x001fe200078e0221 */
[----:B------:R-:W-:Y:S02]  /*37710*/  F2FP.F16.F32.PACK_AB R12, R35, R16 ;  /* 0x00000010230c723e */ /* 0x000fe400000000ff */
[----:B------:R-:W-:Y:S01]  /*37720*/  F2FP.F16.F32.PACK_AB R17, R139, R148 ;  /* 0x000000948b11723e */ /* 0x000fe200000000ff */
[----:B------:R0:W-:Y:S01]  /*37730*/  STG.E.128 desc[UR6][R24.64], R4 ;  /* 0x0000000418007986 */ /* 0x0001e2000c101d06 */
[----:B------:R-:W-:-:S02]  /*37740*/  F2FP.F16.F32.PACK_AB R16, R138, R39 ;  /* 0x000000278a10723e */ /* 0x000fc400000000ff */
[----:B------:R-:W-:Y:S01]  /*37750*/  F2FP.F16.F32.PACK_AB R139, R172, R173 ;  /* 0x000000adac8b723e */ /* 0x000fe200000000ff */
[----:B------:R1:W-:Y:S01]  /*37760*/  STG.E.128 desc[UR6][R22.64], R8 ;  /* 0x0000000816007986 */ /* 0x0003e2000c101d06 */
[----:B------:R-:W-:Y:S02]  /*37770*/  F2FP.F16.F32.PACK_AB R138, R171, R160 ;  /* 0x000000a0ab8a723e */ /* 0x000fe400000000ff */
[----:B------:R-:W-:Y:S01]  /*37780*/  F2FP.F16.F32.PACK_AB R183, R195, R190 ;  /* 0x000000bec3b7723e */ /* 0x000fe200000000ff */
[----:B------:R2:W-:Y:S01]  /*37790*/  STG.E.128 desc[UR6][R36.64], R12 ;  /* 0x0000000c24007986 */ /* 0x0005e2000c101d06 */
[----:B------:R-:W-:Y:S02]  /*377a0*/  F2FP.F16.F32.PACK_AB R182, R197, R186 ;  /* 0x000000bac5b6723e */ /* 0x000fe400000000ff */
[----:B------:R-:W-:Y:S01]  /*377b0*/  F2FP.F16.F32.PACK_AB R181, R184, R189 ;  /* 0x000000bdb8b5723e */ /* 0x000fe200000000ff */
[----:B------:R2:W-:Y:S01]  /*377c0*/  STG.E.128 desc[UR6][R40.64], R16 ;  /* 0x0000001028007986 */ /* 0x0005e2000c101d06 */
[----:B------:R-:W-:-:S02]  /*377d0*/  F2FP.F16.F32.PACK_AB R180, R187, R180 ;  /* 0x000000b4bbb4723e */ /* 0x000fc400000000ff */
[----:B------:R-:W-:Y:S01]  /*377e0*/  ISETP.GE.AND P0, PT, R33, R3, PT ;  /* 0x000000032100720c */ /* 0x000fe20003f06270 */
[----:B------:R2:W-:Y:S01]  /*377f0*/  STG.E.128 desc[UR6][R42.64], R136 ;  /* 0x000000882a007986 */ /* 0x0005e2000c101d06 */
[----:B0-----:R-:W-:Y:S02]  /*37800*/  F2FP.F16.F32.PACK_AB R7, R207, R198 ;  /* 0x000000c6cf07723e */ /* 0x001fe400000000ff */
[----:B------:R-:W-:Y:S01]  /*37810*/  F2FP.F16.F32.PACK_AB R6, R205, R196 ;  /* 0x000000c4cd06723e */ /* 0x000fe200000000ff */
[----:B------:R2:W-:Y:S01]  /*37820*/  STG.E.128 desc[UR6][R126.64], R164 ;  /* 0x000000a47e007986 */ /* 0x0005e2000c101d06 */
[----:B------:R-:W-:Y:S02]  /*37830*/  F2FP.F16.F32.PACK_AB R5, R194, R203 ;  /* 0x000000cbc205723e */ /* 0x000fe400000000ff */
[----:B------:R-:W-:Y:S01]  /*37840*/  F2FP.F16.F32.PACK_AB R4, R199, R192 ;  /* 0x000000c0c704723e */ /* 0x000fe200000000ff */
[----:B------:R2:W-:Y:S01]  /*37850*/  STG.E.128 desc[UR6][R134.64], R176 ;  /* 0x000000b086007986 */ /* 0x0005e2000c101d06 */
[----:B-1----:R-:W-:-:S02]  /*37860*/  F2FP.F16.F32.PACK_AB R11, R217, R212 ;  /* 0x000000d4d90b723e */ /* 0x002fc400000000ff */
[----:B------:R-:W-:Y:S01]  /*37870*/  F2FP.F16.F32.PACK_AB R10, R215, R204 ;  /* 0x000000ccd70a723e */ /* 0x000fe200000000ff */
[----:B------:R2:W-:Y:S01]  /*37880*/  STG.E.128 desc[UR6][R140.64], R180 ;  /* 0x000000b48c007986 */ /* 0x0005e2000c101d06 */
[----:B------:R-:W-:Y:S02]  /*37890*/  F2FP.F16.F32.PACK_AB R9, R213, R202 ;  /* 0x000000cad509723e */ /* 0x000fe400000000ff */
[----:B------:R-:W-:Y:S01]  /*378a0*/  F2FP.F16.F32.PACK_AB R8, R209, R200 ;  /* 0x000000c8d108723e */ /* 0x000fe200000000ff */
[----:B------:R2:W-:Y:S04]  /*378b0*/  STG.E.128 desc[UR6][R142.64], R4 ;  /* 0x000000048e007986 */ /* 0x0005e8000c101d06 */
[----:B------:R2:W-:Y:S01]  /*378c0*/  STG.E.128 desc[UR6][R146.64], R8 ;  /* 0x0000000892007986 */ /* 0x0005e2000c101d06 */
[----:B------:R-:W-:Y:S05]  /*378d0*/  @!P0 BRA `(.L_x_11041) ;  /* 0xfffffc90009c8947 */ /* 0x000fea000383ffff */
[----:B------:R-:W-:Y:S05]  /*378e0*/  EXIT ;  /* 0x000000000000794d */ /* 0x000fea0003800000 */
.L_x_11040:
        /* <DEDUP_REMOVED lines=8> */
.L_x_11043:
[----:B------:R-:W-:Y:S05]  /*37970*/  BSYNC B0 ;  /* 0x0000000000007941 */ /* 0x000fea0003800000 */
.L_x_11042:
        /* <DEDUP_REMOVED lines=10> */
.L_x_11044:
[----:B------:R-:W-:Y:S02]  /*37a20*/  IMAD.MOV.U32 R14, RZ, RZ, 0x4 ;  /* 0x00000004ff0e7424 */ /* 0x000fe400078e00ff */
[----:B------:R-:W-:-:S04]  /*37a30*/  IMAD.MOV.U32 R2, RZ, RZ, R11 ;  /* 0x000000ffff027224 */ /* 0x000fc800078e000b */
[----:B------:R-:W-:-:S05]  /*37a40*/  FADD.FTZ R6, R5, R2 ;  /* 0x0000000205067221 */ /* 0x000fca0000010000 */
[----:B------:R-:W-:-:S07]  /*37a50*/  MOV R13, R6 ;  /* 0x00000006000d7202 */ /* 0x000fce0000000f00 */
[----:B------:R-:W-:Y:S05]  /*37a60*/  WARPSYNC.COLLECTIVE R12, `(.L_x_11045) ;  /* 0x000000000c087348 */ /* 0x000fea0003c00000 */
[----:B------:R0:W1:Y:S02]  /*37a70*/  SHFL.BFLY P1, R11, R13, R14, R15 ;  /* 0x0c00000e0d0b7389 */ /* 0x000064000002000f */
[----:B01----:R-:W-:Y:S05]  /*37a80*/  ENDCOLLECTIVE ;  /* 0x000000000000791b */ /* 0x003fea0003800000 */
.L_x_11045:
[----:B------:R-:W-:Y:S01]  /*37a90*/  HFMA2 R14, -RZ, RZ, 0, 4.76837158203125e-07 ;  /* 0x00000008ff0e7431 */ /* 0x000fe200000001ff */
[----:B------:R-:W-:-:S05]  /*37aa0*/  MOV R3, R11 ;  /* 0x0000000b00037202 */ /* 0x000fca0000000f00 */
[----:B------:R-:W-:-:S04]  /*37ab0*/  FADD.FTZ R7, R6, R3 ;  /* 0x0000000306077221 */ /* 0x000fc80000010000 */
[----:B------:R-:W-:-:S07]  /*37ac0*/  IMAD.MOV.U32 R13, RZ, RZ, R7 ;  /* 0x000000ffff0d7224 */ /* 0x000fce00078e0007 */
[----:B------:R-:W-:Y:S05]  /*37ad0*/  WARPSYNC.COLLECTIVE R12, `(.L_x_11046) ;  /* 0x000000000c087348 */ /* 0x000fea0003c00000 */
[----:B------:R0:W1:Y:S02]  /*37ae0*/  SHFL.BFLY P1, R11, R13, R14, R15 ;  /* 0x0c00000e0d0b7389 */ /* 0x000064000002000f */
[----:B01----:R-:W-:Y:S05]  /*37af0*/  ENDCOLLECTIVE ;  /* 0x000000000000791b */ /* 0x003fea0003800000 */
.L_x_11046:
[----:B------:R-:W-:Y:S02]  /*37b00*/  IMAD.MOV.U32 R14, RZ, RZ, 0x10 ;  /* 0x00000010ff0e7424 */ /* 0x000fe400078e00ff */
[----:B------:R-:W-:-:S04]  /*37b10*/  IMAD.MOV.U32 R2, RZ, RZ, R11 ;  /* 0x000000ffff027224 */ /* 0x000fc800078e000b */
[----:B------:R-:W-:-:S05]  /*37b20*/  FADD.FTZ R10, R7, R2 ;  /* 0x00000002070a7221 */ /* 0x000fca0000010000 */
[----:B------:R-:W-:-:S07]  /*37b30*/  MOV R13, R10 ;  /* 0x0000000a000d7202 */ /* 0x000fce0000000f00 */
[----:B------:R-:W-:Y:S05]  /*37b40*/  WARPSYNC.COLLECTIVE R12, `(.L_x_11047) ;  /* 0x000000000c087348 */ /* 0x000fea0003c00000 */
[----:B------:R0:W1:Y:S02]  /*37b50*/  SHFL.BFLY P1, R11, R13, R14, R15 ;  /* 0x0c00000e0d0b7389 */ /* 0x000064000002000f */
[----:B01----:R-:W-:Y:S05]  /*37b60*/  ENDCOLLECTIVE ;  /* 0x000000000000791b */ /* 0x003fea0003800000 */
.L_x_11047:
        /* <DEDUP_REMOVED lines=163> */
[----:B------:R-:W-:-:S04]  /*385a0*/  FFMA.FTZ R2, R5, R5, R2 ;  /* 0x0000000505027223 */ /* 0x000fc80000010002 */
[----:B------:R-:W-:-:S07]  /*385b0*/  IMAD.MOV.U32 R13, RZ, RZ, R2 ;  /* 0x000000ffff0d7224 */ /* 0x000fce00078e0002 */
[----:B------:R-:W-:Y:S05]  /*385c0*/  WARPSYNC.COLLECTIVE R12, `(.L_x_11048) ;  /* 0x000000000c087348 */ /* 0x000fea0003c00000 */
[----:B------:R0:W1:Y:S02]  /*385d0*/  SHFL.BFLY P1, R11, R13, R14, R15 ;  /* 0x0c00000e0d0b7389 */ /* 0x000064000002000f */
[----:B01----:R-:W-:Y:S05]  /*385e0*/  ENDCOLLECTIVE ;  /* 0x000000000000791b */ /* 0x003fea0003800000 */
.L_x_11048:
[----:B------:R-:W-:Y:S02]  /*385f0*/  IMAD.MOV.U32 R14, RZ, RZ, 0x2 ;  /* 0x00000002ff0e7424 */ /* 0x000fe400078e00ff */
[----:B------:R-:W-:-:S04]  /*38600*/  IMAD.MOV.U32 R5, RZ, RZ, R11 ;  /* 0x000000ffff057224 */ /* 0x000fc800078e000b */
[----:B------:R-:W-:-:S05]  /*38610*/  FADD.FTZ R5, R2, R5 ;  /* 0x0000000502057221 */ /* 0x000fca0000010000 */
[----:B------:R-:W-:-:S07]  /*38620*/  MOV R13, R5 ;  /* 0x00000005000d7202 */ /* 0x000fce0000000f00 */
[----:B------:R-:W-:Y:S05]  /*38630*/  WARPSYNC.COLLECTIVE R12, `(.L_x_11049) ;  /* 0x000000000c087348 */ /* 0x000fea0003c00000 */
[----:B------:R0:W1:Y:S02]  /*38640*/  SHFL.BFLY P1, R11, R13, R14, R15 ;  /* 0x0c00000e0d0b7389 */ /* 0x000064000002000f */
[----:B01----:R-:W-:Y:S05]  /*38650*/  ENDCOLLECTIVE ;  /* 0x000000000000791b */ /* 0x003fea0003800000 */
.L_x_11049:
[----:B------:R-:W-:Y:S01]  /*38660*/  HFMA2 R14, -RZ, RZ, 0, 2.384185791015625e-07 ;  /* 0x00000004ff0e7431 */ /* 0x000fe200000001ff */
[----:B------:R-:W-:-:S05]  /*38670*/  MOV R6, R11 ;  /* 0x0000000b00067202 */ /* 0x000fca0000000f00 */
[----:B------:R-:W-:-:S04]  /*38680*/  FADD.FTZ R6, R5, R6 ;  /* 0x0000000605067221 */ /* 0x000fc80000010000 */
[----:B------:R-:W-:-:S07]  /*38690*/  IMAD.MOV.U32 R13, RZ, RZ, R6 ;  /* 0x000000ffff0d7224 */ /* 0x000fce00078e0006 */
[----:B------:R-:W-:Y:S05]  /*386a0*/  WARPSYNC.COLLECTIVE R12, `(.L_x_11050) ;  /* 0x000000000c087348 */ /* 0x000fea0003c00000 */
[----:B------:R0:W1:Y:S02]  /*386b0*/  SHFL.BFLY P1, R11, R13, R14, R15 ;  /* 0x0c00000e0d0b7389 */ /* 0x000064000002000f */
[----:B01----:R-:W-:Y:S05]  /*386c0*/  ENDCOLLECTIVE ;  /* 0x000000000000791b */ /* 0x003fea0003800000 */
.L_x_11050:
[----:B------:R-:W-:Y:S02]  /*386d0*/  IMAD.MOV.U32 R14, RZ, RZ, 0x8 ;  /* 0x00000008ff0e7424 */ /* 0x000fe400078e00ff */
[----:B------:R-:W-:-:S04]  /*386e0*/  IMAD.MOV.U32 R7, RZ, RZ, R11 ;  /* 0x000000ffff077224 */ /* 0x000fc800078e000b */
[----:B------:R-:W-:-:S05]  /*386f0*/  FADD.FTZ R7, R6, R7 ;  /* 0x0000000706077221 */ /* 0x000fca0000010000 */
[----:B------:R-:W-:-:S07]  /*38700*/  MOV R13, R7 ;  /* 0x00000007000d7202 */ /* 0x000fce0000000f00 */
[----:B------:R-:W-:Y:S05]  /*38710*/  WARPSYNC.COLLECTIVE R12, `(.L_x_11051) ;  /* 0x000000000c087348 */ /* 0x000fea0003c00000 */
[----:B------:R0:W1:Y:S02]  /*38720*/  SHFL.BFLY P1, R11, R13, R14, R15 ;  /* 0x0c00000e0d0b7389 */ /* 0x000064000002000f */
[----:B01----:R-:W-:Y:S05]  /*38730*/  ENDCOLLECTIVE ;  /* 0x000000000000791b */ /* 0x003fea0003800000 */
.L_x_11051:
[----:B------:R-:W-:Y:S01]  /*38740*/  HFMA2 R14, -RZ, RZ, 0, 9.5367431640625e-07 ;  /* 0x00000010ff0e7431 */ /* 0x000fe200000001ff */
[----:B------:R-:W-:-:S05]  /*38750*/  MOV R8, R11 ;  /* 0x0000000b00087202 */ /* 0x000fca0000000f00 */
[----:B------:R-:W-:-:S04]  /*38760*/  FADD.FTZ R8, R7, R8 ;  /* 0x0000000807087221 */ /* 0x000fc80000010000 */
[----:B------:R-:W-:-:S07]  /*38770*/  IMAD.MOV.U32 R13, RZ, RZ, R8 ;  /* 0x000000ffff0d7224 */ /* 0x000fce00078e0008 */
[----:B------:R-:W-:Y:S05]  /*38780*/  WARPSYNC.COLLECTIVE R12, `(.L_x_11052) ;  /* 0x000000000c087348 */ /* 0x000fea0003c00000 */
[----:B------:R0:W1:Y:S02]  /*38790*/  SHFL.BFLY P1, R11, R13, R14, R15 ;  /* 0x0c00000e0d0b7389 */ /* 0x000064000002000f */
[----:B01----:R-:W-:Y:S05]  /*387a0*/  ENDCOLLECTIVE ;  /* 0x000000000000791b */ /* 0x003fea0003800000 */
.L_x_11052:
[----:B------:R-:W-:Y:S05]  /*387b0*/  BRA `(.L_x_11053) ;  /* 0xffffffd000cc7947 */ /* 0x000fea000383ffff */
.L_x_11054:
        /* <DEDUP_REMOVED lines=12> */
.L_x_88441:


//--------------------- .text._ZN10layer_norm13ln_fwd_kernelINS_13Kernel_traitsI6__halfS2_S2_S2_fjLj2560ELj1ELj4ELj1ELj16ENS_18Kernel_traits_baseILj2560ES2_S2_S2_S2_fjLj128EEEEELb1ELb0ELb1ELb0EEEvNS_9FwdParamsE --------------------------
	.section	.text._ZN10layer_norm13ln_fwd_kernelINS_13Kernel_traitsI6__halfS2_S2_S2_fjLj2560ELj1ELj4ELj1ELj16ENS_18Kernel_traits_baseILj2560ES2_S2_S2_S2_fjLj128EEEEELb1ELb0ELb1ELb0EEEvNS_9FwdParamsE,"ax",@progbits
	.align	128
        .global         _ZN10layer_norm13ln_fwd_kernelINS_13Kernel_traitsI6__halfS2_S2_S2_fjLj2560ELj1ELj4ELj1ELj16ENS_18Kernel_traits_baseILj2560ES2_S2_S2_S2_fjLj128EEEEELb1ELb0ELb1ELb0EEEvNS_9FwdParamsE
        .type           _ZN10layer_norm13ln_fwd_kernelINS_13Kernel_traitsI6__halfS2_S2_S2_fjLj2560ELj1ELj4ELj1ELj16ENS_18Kernel_traits_baseILj2560ES2_S2_S2_S2_fjLj128EEEEELb1ELb0ELb1ELb0EEEvNS_9FwdParamsE,@function
        .size           _ZN10layer_norm13ln_fwd_kernelINS_13Kernel_traitsI6__halfS2_S2_S2_fjLj2560ELj1ELj4ELj1ELj16ENS_18Kernel_traits_baseILj2560ES2_S2_S2_S2_fjLj128EEEEELb1ELb0ELb1ELb0EEEvNS_9FwdParamsE,(.L_x_88442 - _ZN10layer_norm13ln_fwd_kernelINS_13Kernel_traitsI6__halfS2_S2_S2_fjLj2560ELj1ELj4ELj1ELj16ENS_18Kernel_traits_baseILj2560ES2_S2_S2_S2_fjLj128EEEEELb1ELb0ELb1ELb0EEEvNS_9FwdParamsE)
        .other          _ZN10layer_norm13ln_fwd_kernelINS_13Kernel_traitsI6__halfS2_S2_S2_fjLj2560ELj1ELj4ELj1ELj16ENS_18Kernel_traits_baseILj2560ES2_S2_S2_S2_fjLj128EEEEELb1ELb0ELb1ELb0EEEvNS_9FwdParamsE,@"STO_CUDA_ENTRY STV_DEFAULT"
_ZN10layer_norm13ln_fwd_kernelINS_13Kernel_traitsI6__halfS2_S2_S2_fjLj2560ELj1ELj4ELj1ELj16ENS_18Kernel_traits_baseILj2560ES2_S2_S2_S2_fjLj128EEEEELb1ELb0ELb1ELb0EEEvNS_9FwdParamsE:
.text._ZN10layer_norm13ln_fwd_kernelINS_13Kernel_traitsI6__halfS2_S2_S2_fjLj2560ELj1ELj4ELj1ELj16ENS_18Kernel_traits_baseILj2560ES2_S2_S2_S2_fjLj128EEEEELb1ELb0ELb1ELb0EEEvNS_9FwdParamsE:
        /* <DEDUP_REMOVED lines=22> */
[----:B------:R-:W-:Y:S01]  /*0160*/  UISETP.NE.AND.EX UP0, UPT, UR9, URZ, UPT, UP0 ;  /* 0x000000ff0900728c */ /* 0x000fe2000bf05300 */
[----:B------:R-:W-:Y:S02]  /*0170*/  LEA.HI R4, R4, R7, RZ, 0x3 ;  /* 0x0000000704047211 */ /* 0x000fe400078f18ff */
[----:B------:R-:W3:Y:S01]  /*0180*/  LDC R6, c[0x0][0x360] ;  /* 0x0000d800ff067b82 */ /* 0x000ee20000000800 */
[----:B0-----:R-:W-:-:S02]  /*0190*/  USHF.L.U32 UR4, UR5, 0x2, URZ ;  /* 0x0000000205047899 */ /* 0x001fc400080006ff */
[--C-:B---3--:R-:W-:Y:S01]  /*01a0*/  IMAD R7, R6, UR5, R13.reuse ;  /* 0x0000000506077c24 */ /* 0x108fe2000f8e020d */
[----:B------:R-:W-:-:S04]  /*01b0*/  SHF.R.U32.HI R13, RZ, 0x5, R13 ;  /* 0x00000005ff0d7819 */ /* 0x000fc8000001160d */
[----:B------:R-:W-:Y:S02]  /*01c0*/  LOP3.LUT R13, R13, UR4, RZ, 0xfc, !PT ;  /* 0x000000040d0d7c12 */ /* 0x000fe4000f8efcff */
[----:B-1----:R-:W-:Y:S02]  /*01d0*/  @P0 IADD3 R0, P1, PT, R2, R5, RZ ;  /* 0x0000000502000210 */ /* 0x002fe40007f3e0ff */
[----:B------:R-:W-:-:S03]  /*01e0*/  LOP3.LUT R5, R19, 0x1f, RZ, 0x3c, !PT ;  /* 0x0000001f13057812 */ /* 0x000fc600078e3cff */
[----:B------:R-:W-:Y:S01]  /*01f0*/  @P0 IMAD.X R21, RZ, RZ, R3, P1 ;  /* 0x000000ffff150224 */ /* 0x000fe200008e0603 */
[----:B------:R-:W-:Y:S02]  /*0200*/  LEA.HI.SX32 R14, R4, R5, 0x1d ;  /* 0x00000005040e7211 */ /* 0x000fe400078feaff */
        /* <DEDUP_REMOVED lines=102> */
.L_x_11056:
        /* <DEDUP_REMOVED lines=97> */
.L_x_11057:
[----:B------:R-:W-:Y:S05]  /*0e80*/  BSYNC.RECONVERGENT B0 ;  /* 0x0000000000007941 */ /* 0x000fea0003800200 */
.L_x_11055:
[----:B------:R-:W0:Y:S02]  /*0e90*/  LDCU UR4, c[0x0][0x384] ;  /* 0x00007080ff0477ac */ /* 0x000e240008000800 */
[----:B0-----:R-:W-:-:S13]  /*0ea0*/  ISETP.GE.AND P0, PT, R13, UR4, PT ;  /* 0x000000040d007c0c */ /* 0x001fda000bf06270 */
[----:B------:R-:W-:Y:S05]  /*0eb0*/  @P0 EXIT ;  /* 0x000000000000094d */ /* 0x000fea0003800000 */
[----:B------:R-:W-:Y:S01]  /*0ec0*/  IMAD.HI.U32 R19, R7, -0x326172a9, RZ ;  /* 0xcd9e8d5707137827 */ /* 0x000fe200078e00ff */
[----:B------:R-:W0:Y:S03]  /*0ed0*/  LDCU UR8, c[0x0][0x404] ;  /* 0x00008080ff0877ac */ /* 0x000e260008000800 */
[----:B------:R-:W-:Y:S01]  /*0ee0*/  IMAD.HI.U32 R21, R12, -0x2daee0ad, RZ ;  /* 0xd2511f530c157827 */ /* 0x000fe200078e00ff */
[----:B------:R-:W-:Y:S01]  /*0ef0*/  LOP3.LUT R19, R8, R19, R198, 0x96, !PT ;  /* 0x0000001308137212 */ /* 0x000fe200078e96c6 */
[----:B------:R-:W1:Y:S02]  /*0f00*/  LDCU.U8 UR9, c[0x0][0x410] ;  /* 0x00008200ff0977ac */ /* 0x000e640008000000 */
[----:B------:R-:W-:Y:S01]  /*0f10*/  IMAD R25, R12, -0x2daee0ad, RZ ;  /* 0xd2511f530c197824 */ /* 0x000fe200078e02ff */
[----:B------:R-:W-:Y:S01]  /*0f20*/  LOP3.LUT R21, R21, R199, RZ, 0x3c, !PT ;  /* 0x000000c715157212 */ /* 0x000fe200078e3cff */
[----:B------:R-:W-:Y:S01]  /*0f30*/  IMAD R23, R7, -0x326172a9, RZ ;  /* 0xcd9e8d5707177824 */ /* 0x000fe200078e02ff */
[----:B------:R-:W2:Y:S01]  /*0f40*/  LDCU UR12, c[0x0][0x448] ;  /* 0x00008900ff0c77ac */ /* 0x000ea20008000800 */
[----:B------:R-:W-:Y:S01]  /*0f50*/  IMAD.HI.U32 R22, R19, -0x2daee0ad, RZ ;  /* 0xd2511f5313167827 */ /* 0x000fe200078e00ff */
[----:B------:R-:W3:Y:S03]  /*0f60*/  LDCU.64 UR10, c[0x0][0x408] ;  /* 0x00008100ff0a77ac */ /* 0x000ee60008000a00 */
[----:B------:R-:W-:Y:S01]  /*0f70*/  IMAD.HI.U32 R20, R21, -0x326172a9, RZ ;  /* 0xcd9e8d5715147827 */ /* 0x000fe200078e00ff */
[----:B------:R-:W-:Y:S01]  /*0f80*/  LOP3.LUT R22, R129, R25, R22, 0x96, !PT ;  /* 0x0000001981167212 */ /* 0x000fe200078e9616 */
[----:B------:R-:W4:Y:S02]  /*0f90*/  LDCU.64 UR4, c[0x0][0x3a0] ;  /* 0x00007400ff0477ac */ /* 0x000f240008000a00 */
[----:B------:R-:W-:Y:S01]  /*0fa0*/  IMAD R24, R21, -0x326172a9, RZ ;  /* 0xcd9e8d5715187824 */ /* 0x000fe200078e02ff */
[----:B------:R-:W-:Y:S01]  /*0fb0*/  LOP3.LUT R20, R128, R23, R20, 0x96, !PT ;  /* 0x0000001780147212 */ /* 0x000fe200078e9614 */
[----:B------:R-:W-:-:S02]  /*0fc0*/  IMAD R26, R19, -0x2daee0ad, RZ ;  /* 0xd2511f53131a7824 */ /* 0x000fc400078e02ff */
        /* <DEDUP_REMOVED lines=45> */
[----:B------:R-:W-:Y:S01]  /*12a0*/  IMAD.MOV.U32 R5, RZ, RZ, RZ ;  /* 0x000000ffff057224 */ /* 0x000fe200078e00ff */
[----:B------:R-:W-:Y:S01]  /*12b0*/  LOP3.LUT R10, R10, R6, R9, 0x96, !PT ;  /* 0x000000060a0a7212 */ /* 0x000fe200078e9609 */
[----:B------:R-:W-:Y:S01]  /*12c0*/  IMAD R6, R3, -0x326172a9, RZ ;  /* 0xcd9e8d5703067824 */ /* 0x000fe200078e02ff */
[----:B------:R-:W-:Y:S01]  /*12d0*/  LOP3.LUT R9, R0, 0x3, RZ, 0xc0, !PT ;  /* 0x0000000300097812 */ /* 0x000fe200078ec0ff */
[----:B01234-:R-:W-:-:S07]  /*12e0*/  IMAD R190, R4, -0x2daee0ad, RZ ;  /* 0xd2511f5304be7824 */ /* 0x01ffce00078e02ff */
.L_x_12277:
[----:B------:R-:W0:Y:S08]  /*12f0*/  LDC.64 R42, c[0x0][0x3f0] ;  /* 0x0000fc00ff2a7b82 */ /* 0x000e300000000a00 */
[----:B------:R-:W1:Y:S01]  /*1300*/  LDC R194, c[0x0][0x388] ;  /* 0x0000e200ffc27b82 */ /* 0x000e620000000800 */
[----:B0-----:R-:W-:-:S07]  /*1310*/  IMAD.WIDE R128, R13, 0x4, R42 ;  /* 0x000000040d807825 */ /* 0x001fce00078e022a */
[----:B------:R-:W0:Y:S01]  /*1320*/  LDC.64 R42, c[0x0][0x3f8] ;  /* 0x0000fe00ff2a7b82 */ /* 0x000e220000000a00 */
[----:B------:R2:W3:Y:S01]  /*1330*/  LDG.E R197, desc[UR6][R128.64] ;  /* 0x0000000680c57981 */ /* 0x0004e2000c1e1900 */
[----:B0-----:R-:W-:-:S05]  /*1340*/  IMAD.WIDE R42, R13, 0x4, R42 ;  /* 0x000000040d2a7825 */ /* 0x001fca00078e022a */
[----:B-----5:R0:W5:Y:S01]  /*1350*/  LDG.E R193, desc[UR6][R42.64] ;  /* 0x000000062ac17981 */ /* 0x020162000c1e1900 */
[----:B------:R-:W-:Y:S01]  /*1360*/  ISETP.GE.U32.AND P5, PT, R14, 0x20, PT ;  /* 0x000000200e00780c */ /* 0x000fe20003fa6070 */
[----:B-1----:R-:W-:Y:S01]  /*1370*/  IMAD R130, R13, R194, RZ ;  /* 0x000000c20d827224 */ /* 0x002fe200078e02ff */
[----:B------:R-:W-:Y:S01]  /*1380*/  BSSY.RECONVERGENT B0, `(.L_x_11058) ;  /* 0x00006f3000007945 */ /* 0x000fe20003800200 */
[----:B------:R-:W1:Y:S01]  /*1390*/  S2R R192, SR_TID.X ;  /* 0x0000000000c07919 */ /* 0x000e620000002100 */
[----:B------:R-:W-:Y:S02]  /*13a0*/  HFMA2 R195, -RZ, RZ, 0, 0 ;  /* 0x00000000ffc37431 */ /* 0x000fe400000001ff */
[----:B--2---:R-:W-:-:S04]  /*13b0*/  SHF.R.S32.HI R129, RZ, 0x1f, R130 ;  /* 0x0000001fff817819 */ /* 0x004fc80000011482 */
[----:B------:R-:W-:Y:S02]  /*13c0*/  LEA.HI R130, R129, R130, RZ, 0x3 ;  /* 0x0000008281827211 */ /* 0x000fe400078f18ff */
[----:B-1----:R-:W-:Y:S02]  /*13d0*/  LOP3.LUT R191, R192, 0x1f, RZ, 0xc0, !PT ;  /* 0x0000001fc0bf7812 */ /* 0x002fe400078ec0ff */
[----:B---3--:R-:W-:-:S13]  /*13e0*/  ISETP.GE.AND P0, PT, R197, 0x1, PT ;  /* 0x00000001c500780c */ /* 0x008fda0003f06270 */
[----:B------:R-:W-:-:S04]  /*13f0*/  @P0 VIADD R131, R197, 0xffffffff ;  /* 0xffffffffc5830836 */ /* 0x000fc80000000000 */
[----:B------:R-:W-:-:S05]  /*1400*/  @P0 IMAD R131, R131, R194, RZ ;  /* 0x000000c283830224 */ /* 0x000fca00078e02ff */
[----:B------:R-:W-:-:S04]  /*1410*/  @P0 SHF.R.S32.HI R196, RZ, 0x1f, R131 ;  /* 0x0000001fffc40819 */ /* 0x000fc80000011483 */
[----:B------:R-:W-:-:S04]  /*1420*/  @P0 LEA.HI R196, R196, R131, RZ, 0x3 ;  /* 0x00000083c4c40211 */ /* 0x000fc800078f18ff */
[-C--:B------:R-:W-:Y:S02]  /*1430*/  @P0 LEA.HI.SX32 R195, R196, R191.reuse, 0x1d ;  /* 0x000000bfc4c30211 */ /* 0x080fe400078feaff */
[----:B------:R-:W-:Y:S01]  /*1440*/  LEA.HI.SX32 R196, R130, R191, 0x1d ;  /* 0x000000bf82c47211 */ /* 0x000fe200078feaff */
[----:B0-----:R-:W-:Y:S06]  /*1450*/  @!P5 BRA `(.L_x_11059) ;  /* 0x0000006c0094d947 */ /* 0x001fec0003800000 */
[----:B------:R-:W-:Y:S04]  /*1460*/  BSSY.RECONVERGENT B1, `(.L_x_11060) ;  /* 0x0000005000017945 */ /* 0x000fe80003800200 */
[----:B------:R-:W-:Y:S05]  /*1470*/  @!P0 BRA `(.L_x_11061) ;  /* 0x00000000000c8947 */ /* 0x000fea0003800000 */
[----:B------:R-:W0:Y:S02]  /*1480*/  LDC.64 R42, c[0x0][0x390] ;  /* 0x0000e400ff2a7b82 */ /* 0x000e240000000a00 */
[----:B0-----:R-:W-:-:S05]  /*1490*/  IMAD.WIDE.U32 R42, R195, 0x10, R42 ;  /* 0x00000010c32a7825 */ /* 0x001fca00078e002a */
[----:B------:R0:W5:Y:S02]  /*14a0*/  LDG.E.128 R44, desc[UR6][R42.64] ;  /* 0x000000062a2c7981 */ /* 0x000164000c1e1d00 */
.L_x_11061:
[----:B------:R-:W-:Y:S05]  /*14b0*/  BSYNC.RECONVERGENT B1 ;  /* 0x0000000000017941 */ /* 0x000fea0003800200 */
.L_x_11060:
[----:B------:R-:W-:-:S04]  /*14c0*/  UISETP.NE.U32.AND UP0, UPT, UR4, URZ, UPT ;  /* 0x000000ff0400728c */ /* 0x000fc8000bf05070 */
[----:B------:R-:W-:-:S09]  /*14d0*/  UISETP.NE.AND.EX UP0, UPT, UR5, URZ, UPT, UP0 ;  /* 0x000000ff0500728c */ /* 0x000fd2000bf05300 */
[----:B------:R-:W-:Y:S05]  /*14e0*/  BRA.U !UP0, `(.L_x_11062) ;  /* 0x0000003508e07547 */ /* 0x000fea000b800000 */
[----:B0-----:R-:W0:Y:S02]  /*14f0*/  LDC.64 R42, c[0x0][0x3a0] ;  /* 0x0000e800ff2a7b82 */ /* 0x001e240000000a00 */
[----:B0-----:R-:W-:-:S05]  /*1500*/  IMAD.WIDE.U32 R42, R196, 0x10, R42 ;  /* 0x00000010c42a7825 */ /* 0x001fca00078e002a */
[----:B------:R-:W2:Y:S01]  /*1510*/  LDG.E.128 R128, desc[UR6][R42.64] ;  /* 0x000000062a807981 */ /* 0x000ea2000c1e1d00 */
[----:B------:R-:W-:Y:S01]  /*1520*/  ISETP.GT.AND P1, PT, R197, RZ, PT ;  /* 0x000000ffc500720c */ /* 0x000fe20003f24270 */
[----:B------:R-:W-:-:S12]  /*1530*/  BSSY.RECONVERGENT B1, `(.L_x_11063) ;  /* 0x000006c000017945 */ /* 0x000fd80003800200 */
[----:B------:R-:W-:Y:S02]  /*1540*/  @!P1 IMAD.MOV.U32 R139, RZ, RZ, R190 ;  /* 0x000000ffff8b9224 */ /* 0x000fe400078e00be */
[----:B------:R-:W-:Y:S02]  /*1550*/  @!P1 IMAD.MOV.U32 R140, RZ, RZ, R9 ;  /* 0x000000ffff8c9224 */ /* 0x000fe400078e0009 */
[----:B--2---:R-:W-:Y:S01]  /*1560*/  @!P1 HADD2.F32 R4, -RZ, R128.H0_H0 ;  /* 0x20000080ff049230 */ /* 0x004fe20000004100 */
        /* <DEDUP_REMOVED lines=17> */
.L_x_11067:
        /* <DEDUP_REMOVED lines=13> */
.L_x_11069:
[----:B------:R-:W-:Y:S05]  /*1750*/  BSYNC.RECONVERGENT B3 ;  /* 0x0000000000037941 */ /* 0x000fea0003800200 */
.L_x_11068:
        /* <DEDUP_REMOVED lines=57> */
[----:B------:R-:W-:Y:S01]  /*1af0*/  IMAD.MOV.U32 R139, RZ, RZ, R2 ;  /* 0x000000ffff8b7224 */ /* 0x000fe200078e0002 */
[----:B------:R-:W-:Y:S01]  /*1b00*/  LOP3.LUT R11, R11, R42, R3, 0x96, !PT ;  /* 0x0000002a0b0b7212 */ /* 0x000fe200078e9603 */
[----:B------:R-:W-:Y:S01]  /*1b10*/  IMAD.MOV.U32 R6, RZ, RZ, R170 ;  /* 0x000000ffff067224 */ /* 0x000fe200078e00aa */
[----:B------:R-:W-:-:S07]  /*1b20*/  MOV R2, R190 ;  /* 0x000000be00027202 */ /* 0x000fce0000000f00 */
.L_x_11066:
[----:B------:R-:W-:Y:S05]  /*1b30*/  BSYNC.RECONVERGENT B2 ;  /* 0x0000000000027941 */ /* 0x000fea0003800200 */
.L_x_11065:
[----:B------:R-:W-:Y:S01]  /*1b40*/  I2FP.F32.U32 R2, R2 ;  /* 0x0000000200027245 */ /* 0x000fe20000201000 */
[----:B-----5:R-:W-:Y:S02]  /*1b50*/  HADD2.F32 R3, -RZ, R44.H0_H0 ;  /* 0x2000002cff037230 */ /* 0x020fe40000004100 */
[----:B------:R-:W-:-:S03]  /*1b60*/  IMAD.MOV.U32 R9, RZ, RZ, 0x2f800000 ;  /* 0x2f800000ff097424 */ /* 0x000fc600078e00ff */
[----:B------:R-:W-:Y:S01]  /*1b70*/  FMUL.FTZ R3, R3, UR11 ;  /* 0x0000000b03037c20 */ /* 0x000fe20008410000 */
[----:B------:R-:W-:Y:S01]  /*1b80*/  FFMA.FTZ R2, R2, R9, 1.1641532182693481445e-10 ;  /* 0x2f00000002027423 */ /* 0x000fe20000010009 */
[----:B------:R-:W-:Y:S02]  /*1b90*/  HADD2.F32 R9, -RZ, R128.H0_H0 ;  /* 0x20000080ff097230 */ /* 0x000fe40000004100 */
[----:B------:R-:W-:Y:S02]  /*1ba0*/  FMUL.FTZ R3, R3, UR10 ;  /* 0x0000000a03037c20 */ /* 0x000fe40008410000 */
[----:B------:R-:W-:-:S04]  /*1bb0*/  FSETP.GTU.FTZ.AND P2, PT, R2, UR8, PT ;  /* 0x0000000802007c0b */ /* 0x000fc8000bf5c000 */
[----:B------:R-:W-:Y:S02]  /*1bc0*/  FSEL R4, R3, RZ, !P2 ;  /* 0x000000ff03047208 */ /* 0x000fe40005000000 */
[----:B------:R-:W-:-:S03]  /*1bd0*/  SEL R3, RZ, 0x1, P2 ;  /* 0x00000001ff037807 */ /* 0x000fc60001000000 */
[----:B------:R-:W-:-:S07]  /*1be0*/  FADD.FTZ R4, R9, R4 ;  /* 0x0000000409047221 */ /* 0x000fce0000010000 */
.L_x_11064:
[----:B------:R-:W-:Y:S05]  /*1bf0*/  BSYNC.RECONVERGENT B1 ;  /* 0x0000000000017941 */ /* 0x000fea0003800200 */
.L_x_11063:
[----:B------:R-:W-:Y:S01]  /*1c00*/  BSSY.RECONVERGENT B1, `(.L_x_11070) ;  /* 0x000006d000017945 */ /* 0x000fe20003800200 */
[----:B------:R-:W-:Y:S01]  /*1c10*/  F2FP.F16.F32.PACK_AB R190, RZ, R4 ;  /* 0x00000004ffbe723e */ /* 0x000fe200000000ff */
[----:B------:R-:W-:Y:S01]  /*1c20*/  @!P1 HADD2.F32 R2, -RZ, R128.H1_H1 ;  /* 0x30000080ff029230 */ /* 0x000fe20000004100 */
        /* <DEDUP_REMOVED lines=19> */
.L_x_11074:
        /* <DEDUP_REMOVED lines=13> */
.L_x_11076:
[----:B------:R-:W-:Y:S05]  /*1e30*/  BSYNC.RECONVERGENT B3 ;  /* 0x0000000000037941 */ /* 0x000fea0003800200 */
.L_x_11075:
        /* <DEDUP_REMOVED lines=58> */
[----:B------:R-:W-:Y:S02]  /*21e0*/  IMAD.MOV.U32 R9, RZ, RZ, R42 ;  /* 0x000000ffff097224 */ /* 0x000fe400078e002a */
[----:B------:R-:W-:Y:S01]  /*21f0*/  HFMA2 R42, -RZ, RZ, 0, 0 ;  /* 0x00000000ff2a7431 */ /* 0x000fe200000001ff */
[----:B------:R-:W-:-:S07]  /*2200*/  LOP3.LUT R11, R11, R170, R43, 0x96, !PT ;  /* 0x000000aa0b0b7212 */ /* 0x000fce00078e962b */
.L_x_11073:
[----:B------:R-:W-:Y:S05]  /*2210*/  BSYNC.RECONVERGENT B2 ;  /* 0x0000000000027941 */ /* 0x000fea0003800200 */
.L_x_11072:
[----:B------:R-:W-:Y:S01]  /*2220*/  I2FP.F32.U32 R0, R0 ;  /* 0x0000000000007245 */ /* 0x000fe20000201000 */
[----:B-----5:R-:W-:Y:S02]  /*2230*/  HADD2.F32 R2, -RZ, R44.H1_H1 ;  /* 0x3000002cff027230 */ /* 0x020fe40000004100 */
[----:B------:R-:W-:-:S03]  /*2240*/  IMAD.MOV.U32 R43, RZ, RZ, 0x2f800000 ;  /* 0x2f800000ff2b7424 */ /* 0x000fc600078e00ff */
[----:B------:R-:W-:Y:S01]  /*2250*/  FMUL.FTZ R2, R2, UR11 ;  /* 0x0000000b02027c20 */ /* 0x000fe20008410000 */
[----:B------:R-:W-:Y:S01]  /*2260*/  FFMA.FTZ R0, R0, R43, 1.1641532182693481445e-10 ;  /* 0x2f00000000007423 */ /* 0x000fe2000001002b */
[----:B------:R-:W-:Y:S02]  /*2270*/  HADD2.F32 R43, -RZ, R128.H1_H1 ;  /* 0x30000080ff2b7230 */ /* 0x000fe40000004100 */
[----:B------:R-:W-:Y:S02]  /*2280*/  FMUL.FTZ R2, R2, UR10 ;  /* 0x0000000a02027c20 */ /* 0x000fe40008410000 */
[----:B------:R-:W-:-:S04]  /*2290*/  FSETP.GTU.FTZ.AND P2, PT, R0, UR8, PT ;  /* 0x0000000800007c0b */ /* 0x000fc8000bf5c000 */
[----:B------:R-:W-:Y:S02]  /*22a0*/  FSEL R2, R2, RZ, !P2 ;  /* 0x000000ff02027208 */ /* 0x000fe40005000000 */
[----:B------:R-:W-:-:S03]  /*22b0*/  SEL R0, RZ, 0x1, P2 ;  /* 0x00000001ff007807 */ /* 0x000fc60001000000 */
[----:B------:R-:W-:-:S07]  /*22c0*/  FADD.FTZ R2, R43, R2 ;  /* 0x000000022b027221 */ /* 0x000fce0000010000 */
.L_x_11071:
[----:B------:R-:W-:Y:S05]  /*22d0*/  BSYNC.RECONVERGENT B1 ;  /* 0x0000000000017941 */ /* 0x000fea0003800200 */
.L_x_11070:
[----:B------:R-:W-:Y:S01]  /*22e0*/  BSSY.RECONVERGENT B1, `(.L_x_11077) ;  /* 0x000006d000017945 */ /* 0x000fe20003800200 */
[----:B------:R-:W-:Y:S01]  /*22f0*/  F2FP.F16.F32.PACK_AB R202, RZ, R2 ;  /* 0x00000002ffca723e */ /* 0x000fe200000000ff */
[----:B------:R-:W-:Y:S01]  /*2300*/  @!P1 HADD2.F32 R140, -RZ, R129.H0_H0 ;  /* 0x20000081ff8c9230 */ /* 0x000fe20000004100 */
        /* <DEDUP_REMOVED lines=19> */
.L_x_11081:
        /* <DEDUP_REMOVED lines=13> */
.L_x_11083:
[----:B------:R-:W-:Y:S05]  /*2510*/  BSYNC.RECONVERGENT B3 ;  /* 0x0000000000037941 */ /* 0x000fea0003800200 */
.L_x_11082:
[----:B------:R-:W-:Y:S01]  /*2520*/  IMAD.WIDE.U32 R10, R7, -0x326172a9, RZ ;  /* 0xcd9e8d57070a7825 */ /* 0x000fe200078e00ff */
[----:B------:R-:W-:Y:S02]  /*2530*/  LOP3.LUT R42, R5, R171, R199, 0x96, !PT ;  /* 0x000000ab052a7212 */ /* 0x000fe400078e96c7 */
[----:B------:R-:W-:Y:S02]  /*2540*/  IADD3 R15, PT, PT, R199, -0x4498517b, RZ ;  /* 0xbb67ae85c70f7810 */ /* 0x000fe40007ffe0ff */
[----:B------:R-:W-:Y:S01]  /*2550*/  LOP3.LUT R200, R8, R11, R198, 0x96, !PT ;  /* 0x0000000b08c87212 */ /* 0x000fe200078e96c6 */
[----:B------:R-:W-:-:S04]  /*2560*/  IMAD.WIDE.U32 R42, R42, -0x326172a9, RZ ;  /* 0xcd9e8d572a2a7825 */ /* 0x000fc800078e00ff */
[----:B------:R-:W-:Y:S02]  /*2570*/  VIADD R11, R198, 0x9e3779b9 ;  /* 0x9e3779b9c60b7836 */ /* 0x000fe40000000000 */
[----:B------:R-:W-:-:S03]  /*2580*/  IMAD.WIDE.U32 R200, R200, -0x2daee0ad, RZ ;  /* 0xd2511f53c8c87825 */ /* 0x000fc600078e00ff */
[----:B------:R-:W-:Y:S01]  /*2590*/  LOP3.LUT R11, R11, R10, R43, 0x96, !PT ;  /* 0x0000000a0b0b7212 */ /* 0x000fe200078e962b */
[----:B------:R-:W-:Y:S01]  /*25a0*/  VIADD R43, R199, 0x76cf5d0a ;  /* 0x76cf5d0ac72b7836 */ /* 0x000fe20000000000 */
[----:B------:R-:W-:Y:S01]  /*25b0*/  LOP3.LUT R10, R15, R170, R201, 0x96, !PT ;  /* 0x000000aa0f0a7212 */ /* 0x000fe200078e96c9 */
[----:B------:R-:W-:Y:S02]  /*25c0*/  VIADD R15, R198, 0x3c6ef372 ;  /* 0x3c6ef372c60f7836 */ /* 0x000fe40000000000 */
[----:B------:R-:W-:-:S04]  /*25d0*/  IMAD.WIDE.U32 R170, R11, -0x2daee0ad, RZ ;  /* 0xd2511f530baa7825 */ /* 0x000fc800078e00ff */
[----:B------:R-:W-:Y:S01]  /*25e0*/  IMAD.WIDE.U32 R10, R10, -0x326172a9, RZ ;  /* 0xcd9e8d570a0a7825 */ /* 0x000fe200078e00ff */
[----:B------:R-:W-:-:S04]  /*25f0*/  LOP3.LUT R43, R43, R200, R171, 0x96, !PT ;  /* 0x000000c82b2b7212 */ /* 0x000fc800078e96ab */
        /* <DEDUP_REMOVED lines=18> */
[----:B------:R-:W-:-:S04]  /*2720*/  IADD3 R43, PT, PT, R199, 0x646e171e, RZ ;  /* 0x646e171ec72b7810 */ /* 0x000fc80007ffe0ff */
[----:B------:R-:W-:Y:S01]  /*2730*/  LOP3.LUT R10, R15, R170, R201, 0x96, !PT ;  /* 0x000000aa0f0a7212 */ /* 0x000fe200078e96c9 */
[----:B------:R-:W-:-:S04]  /*2740*/  IMAD.WIDE.U32 R170, R11, -0x2daee0ad, RZ ;  /* 0xd2511f530baa7825 */ /* 0x000fc800078e00ff */
[----:B------:R-:W-:Y:S01]  /*2750*/  IMAD.WIDE.U32 R10, R10, -0x326172a9, RZ ;  /* 0xcd9e8d570a0a7825 */ /* 0x000fe200078e00ff */
[----:B------:R-:W-:-:S03]  /*2760*/  LOP3.LUT R43, R43, R200, R171, 0x96, !PT ;  /* 0x000000c82b2b7212 */ /* 0x000fc600078e96ab */
[----:B------:R-:W-:-:S05]  /*2770*/  VIADD R15, R198, 0xb54cda56 ;  /* 0xb54cda56c60f7836 */ /* 0x000fca0000000000 */
[----:B------:R-:W-:Y:S01]  /*2780*/  LOP3.LUT R15, R15, R42, R11, 0x96, !PT ;  /* 0x0000002a0f0f7212 */ /* 0x000fe200078e960b */
[----:B------:R-:W-:-:S04]  /*2790*/  IMAD.WIDE.U32 R42, R43, -0x326172a9, RZ ;  /* 0xcd9e8d572b2a7825 */ /* 0x000fc800078e00ff */
[C---:B------:R-:W-:Y:S02]  /*27a0*/  VIADD R11, R198.reuse, 0x5384540f ;  /* 0x5384540fc60b7836 */ /* 0x040fe40000000000 */
[----:B------:R-:W-:Y:S01]  /*27b0*/  IMAD.WIDE.U32 R200, R15, -0x2daee0ad, RZ ;  /* 0xd2511f530fc87825 */ /* 0x000fe200078e00ff */
[----:B------:R-:W-:Y:S02]  /*27c0*/  IADD3 R15, PT, PT, R199, 0x1fd5c5a3, RZ ;  /* 0x1fd5c5a3c70f7810 */ /* 0x000fe40007ffe0ff */
        /* <DEDUP_REMOVED lines=12> */
[----:B------:R-:W-:Y:S01]  /*2890*/  VIADD R15, R199, 0x96a522ad ;  /* 0x96a522adc70f7836 */ /* 0x000fe20000000000 */
[----:B------:R-:W-:Y:S01]  /*28a0*/  MOV R128, R42 ;  /* 0x0000002a00807202 */ /* 0x000fe20000000f00 */
[----:B------:R-:W-:-:S03]  /*28b0*/  IMAD.MOV.U32 R6, RZ, RZ, R200 ;  /* 0x000000ffff067224 */ /* 0x000fc600078e00c8 */
[----:B------:R-:W-:Y:S01]  /*28c0*/  LOP3.LUT R11, R15, R170, R43, 0x96, !PT ;  /* 0x000000aa0f0b7212 */ /* 0x000fe200078e962b */
[----:B------:R-:W-:Y:S02]  /*28d0*/  IMAD.MOV.U32 R15, RZ, RZ, R9 ;  /* 0x000000ffff0f7224 */ /* 0x000fe400078e0009 */
[----:B------:R-:W-:-:S07]  /*28e0*/  IMAD.MOV.U32 R43, RZ, RZ, RZ ;  /* 0x000000ffff2b7224 */ /* 0x000fce00078e00ff */
.L_x_11080:
[----:B------:R-:W-:Y:S05]  /*28f0*/  BSYNC.RECONVERGENT B2 ;  /* 0x0000000000027941 */ /* 0x000fea0003800200 */
.L_x_11079:
[----:B------:R-:W-:Y:S01]  /*2900*/  I2FP.F32.U32 R9, R15 ;  /* 0x0000000f00097245 */ /* 0x000fe20000201000 */
[----:B------:R-:W-:Y:S02]  /*2910*/  HFMA2 R42, -RZ, RZ, 0.1171875, 0 ;  /* 0x2f800000ff2a7431 */ /* 0x000fe400000001ff */
[----:B-----5:R-:W-:-:S03]  /*2920*/  HADD2.F32 R15, -RZ, R45.H0_H0 ;  /* 0x2000002dff0f7230 */ /* 0x020fc60000004100 */
[----:B------:R-:W-:Y:S02]  /*2930*/  FFMA.FTZ R9, R9, R42, 1.1641532182693481445e-10 ;  /* 0x2f00000009097423 */ /* 0x000fe4000001002a */
[----:B------:R-:W-:-:S04]  /*2940*/  FMUL.FTZ R15, R15, UR11 ;  /* 0x0000000b0f0f7c20 */ /* 0x000fc80008410000 */
[----:B------:R-:W-:Y:S01]  /*2950*/  FMUL.FTZ R15, R15, UR10 ;  /* 0x0000000a0f0f7c20 */ /* 0x000fe20008410000 */
[----:B------:R-:W-:Y:S01]  /*2960*/  FSETP.GTU.FTZ.AND P2, PT, R9, UR8, PT ;  /* 0x0000000809007c0b */ /* 0x000fe2000bf5c000 */
[----:B------:R-:W-:-:S03]  /*2970*/  HADD2.F32 R9, -RZ, R129.H0_H0 ;  /* 0x20000081ff097230 */ /* 0x000fc60000004100 */
[----:B------:R-:W-:Y:S02]  /*2980*/  FSEL R140, R15, RZ, !P2 ;  /* 0x000000ff0f8c7208 */ /* 0x000fe40005000000 */
[----:B------:R-:W-:-:S03]  /*2990*/  SEL R15, RZ, 0x1, P2 ;  /* 0x00000001ff0f7807 */ /* 0x000fc60001000000 */
[----:B------:R-:W-:-:S07]  /*29a0*/  FADD.FTZ R140, R9, R140 ;  /* 0x0000008c098c7221 */ /* 0x000fce0000010000 */
.L_x_11078:
[----:B------:R-:W-:Y:S05]  /*29b0*/  BSYNC.RECONVERGENT B1 ;  /* 0x0000000000017941 */ /* 0x000fea0003800200 */
.L_x_11077:
[----:B------:R-:W-:Y:S01]  /*29c0*/  BSSY.RECONVERGENT B1, `(.L_x_11084) ;  /* 0x000006d000017945 */ /* 0x000fe20003800200 */
[----:B------:R-:W-:Y:S01]  /*29d0*/  F2FP.F16.F32.PACK_AB R203, RZ, R140 ;  /* 0x0000008cffcb723e */ /* 0x000fe200000000ff */
[----:B------:R-:W-:Y:S02]  /*29e0*/  @!P1 HADD2.F32 R139, -RZ, R129.H1_H1 ;  /* 0x30000081ff8b9230 */ /* 0x000fe40000004100 */
        /* <DEDUP_REMOVED lines=19> */
.L_x_11088:
        /* <DEDUP_REMOVED lines=13> */
.L_x_11090:
[----:B------:R-:W-:Y:S05]  /*2bf0*/  BSYNC.RECONVERGENT B3 ;  /* 0x0000000000037941 */ /* 0x000fea0003800200 */
.L_x_11089:
[----:B------:R-:W-:Y:S01]  /*2c00*/  IMAD.WIDE.U32 R10, R7, -0x326172a9, RZ ;  /* 0xcd9e8d57070a7825 */ /* 0x000fe200078e00ff */
[----:B------:R-:W-:Y:S02]  /*2c10*/  LOP3.LUT R42, R5, R171, R199, 0x96, !PT ;  /* 0x000000ab052a7212 */ /* 0x000fe400078e96c7 */
[----:B------:R-:W-:Y:S01]  /*2c20*/  MOV R16, R128 ;  /* 0x0000008000107202 */ /* 0x000fe20000000f00 */
        /* <DEDUP_REMOVED lines=55> */
[----:B------:R-:W-:Y:S01]  /*2fa0*/  IMAD.MOV.U32 R9, RZ, RZ, R42 ;  /* 0x000000ffff097224 */ /* 0x000fe200078e002a */
[----:B------:R-:W-:Y:S01]  /*2fb0*/  LOP3.LUT R11, R11, R170, R43, 0x96, !PT ;  /* 0x000000aa0b0b7212 */ /* 0x000fe200078e962b */
[----:B------:R-:W-:-:S07]  /*2fc0*/  IMAD.MOV.U32 R42, RZ, RZ, RZ ;  /* 0x000000ffff2a7224 */ /* 0x000fce00078e00ff */
.L_x_11087:
[----:B------:R-:W-:Y:S05]  /*2fd0*/  BSYNC.RECONVERGENT B2 ;  /* 0x0000000000027941 */ /* 0x000fea0003800200 */
.L_x_11086:
[----:B------:R-:W-:Y:S01]  /*2fe0*/  I2FP.F32.U32 R16, R16 ;  /* 0x0000001000107245 */ /* 0x000fe20000201000 */
[----:B-----5:R-:W-:Y:S02]  /*2ff0*/  HADD2.F32 R43, -RZ, R45.H1_H1 ;  /* 0x3000002dff2b7230 */ /* 0x020fe40000004100 */
[----:B------:R-:W-:Y:S02]  /*3000*/  IMAD.MOV.U32 R139, RZ, RZ, 0x2f800000 ;  /* 0x2f800000ff8b7424 */ /* 0x000fe400078e00ff */
[----:B------:R-:W-:Y:S02]  /*3010*/  HADD2.F32 R128, -RZ, R129.H1_H1 ;  /* 0x30000081ff807230 */ /* 0x000fe40000004100 */
[----:B------:R-:W-:Y:S01]  /*3020*/  FMUL.FTZ R43, R43, UR11 ;  /* 0x0000000b2b2b7c20 */ /* 0x000fe20008410000 */
[----:B------:R-:W-:-:S03]  /*3030*/  FFMA.FTZ R16, R16, R139, 1.1641532182693481445e-10 ;  /* 0x2f00000010107423 */ /* 0x000fc6000001008b */
[----:B------:R-:W-:Y:S02]  /*3040*/  FMUL.FTZ R43, R43, UR10 ;  /* 0x0000000a2b2b7c20 */ /* 0x000fe40008410000 */
[----:B------:R-:W-:-:S04]  /*3050*/  FSETP.GTU.FTZ.AND P2, PT, R16, UR8, PT ;  /* 0x0000000810007c0b */ /* 0x000fc8000bf5c000 */
[----:B------:R-:W-:Y:S02]  /*3060*/  FSEL R43, R43, RZ, !P2 ;  /* 0x000000ff2b2b7208 */ /* 0x000fe40005000000 */
[----:B------:R-:W-:-:S03]  /*3070*/  SEL R16, RZ, 0x1, P2 ;  /* 0x00000001ff107807 */ /* 0x000fc60001000000 */
[----:B------:R-:W-:-:S07]  /*3080*/  FADD.FTZ R139, R128, R43 ;  /* 0x0000002b808b7221 */ /* 0x000fce0000010000 */
.L_x_11085:
[----:B------:R-:W-:Y:S05]  /*3090*/  BSYNC.RECONVERGENT B1 ;  /* 0x0000000000017941 */ /* 0x000fea0003800200 */
.L_x_11084:
        /* <DEDUP_REMOVED lines=22> */
.L_x_11095:
        /* <DEDUP_REMOVED lines=13> */
.L_x_11097:
[----:B------:R-:W-:Y:S05]  /*32d0*/  BSYNC.RECONVERGENT B3 ;  /* 0x0000000000037941 */ /* 0x000fea0003800200 */
.L_x_11096:
        /* <DEDUP_REMOVED lines=30> */
[----:B------:R-:W-:Y:S02]  /*34c0*/  IADD3 R17, PT, PT, R199, -0x56f99767, RZ ;  /* 0xa9066899c7117810 */ /* 0x000fe40007ffe0ff */
        /* <DEDUP_REMOVED lines=18> */
[----:B------:R-:W-:-:S04]  /*35f0*/  LOP3.LUT R170, R43, R170, R129, 0x96, !PT ;  /* 0x000000aa2baa7212 */ /* 0x000fc800078e9681 */
[----:B------:R-:W-:Y:S01]  /*3600*/  LOP3.LUT R42, R17, R42, R11, 0x96, !PT ;  /* 0x0000002a112a7212 */ /* 0x000fe200078e960b */
[----:B------:R-:W-:-:S04]  /*3610*/  IMAD.WIDE.U32 R170, R170, -0x326172a9, RZ ;  /* 0xcd9e8d57aaaa7825 */ /* 0x000fc800078e00ff */
[----:B------:R-:W-:Y:S01]  /*3620*/  VIADD R11, R198, 0x8ff34781 ;  /* 0x8ff34781c60b7836 */ /* 0x000fe20000000000 */
[----:B------:R-:W-:Y:S01]  /*3630*/  MOV R6, R170 ;  /* 0x000000aa00067202 */ /* 0x000fe20000000f00 */
[----:B------:R-:W-:-:S03]  /*3640*/  IMAD.WIDE.U32 R42, R42, -0x2daee0ad, RZ ;  /* 0xd2511f532a2a7825 */ /* 0x000fc600078e00ff */
[----:B------:R-:W-:Y:S01]  /*3650*/  LOP3.LUT R10, R11, R10, R171, 0x96, !PT ;  /* 0x0000000a0b0a7212 */ /* 0x000fe200078e96ab */
[----:B------:R-:W-:Y:S02]  /*3660*/  VIADD R17, R199, 0x96a522ad ;  /* 0x96a522adc7117836 */ /* 0x000fe40000000000 */
[----:B------:R-:W-:-:S03]  /*3670*/  IMAD.MOV.U32 R200, RZ, RZ, R42 ;  /* 0x000000ffffc87224 */ /* 0x000fc600078e002a */
[----:B------:R-:W-:Y:S01]  /*3680*/  LOP3.LUT R11, R17, R128, R43, 0x96, !PT ;  /* 0x00000080110b7212 */ /* 0x000fe200078e962b */
[----:B------:R-:W-:Y:S02]  /*3690*/  HFMA2 R43, -RZ, RZ, 0, 0 ;  /* 0x00000000ff2b7431 */ /* 0x000fe400000001ff */
[----:B------:R-:W-:-:S07]  /*36a0*/  IMAD.MOV.U32 R17, RZ, RZ, R9 ;  /* 0x000000ffff117224 */ /* 0x000fce00078e0009 */
.L_x_11094:
[----:B------:R-:W-:Y:S05]  /*36b0*/  BSYNC.RECONVERGENT B2 ;  /* 0x0000000000027941 */ /* 0x000fea0003800200 */
.L_x_11093:
        /* <DEDUP_REMOVED lines=11> */
.L_x_11092:
[----:B------:R-:W-:Y:S05]  /*3770*/  BSYNC.RECONVERGENT B1 ;  /* 0x0000000000017941 */ /* 0x000fea0003800200 */
.L_x_11091:
        /* <DEDUP_REMOVED lines=22> */
.L_x_11102:
        /* <DEDUP_REMOVED lines=13> */
.L_x_11104:
[----:B------:R-:W-:Y:S05]  /*39b0*/  BSYNC.RECONVERGENT B3 ;  /* 0x0000000000037941 */ /* 0x000fea0003800200 */
.L_x_11103:
        /* <DEDUP_REMOVED lines=14> */
[----:B------:R-:W-:-:S03]  /*3aa0*/  IMAD.MOV.U32 R18, RZ, RZ, R200 ;  /* 0x000000ffff127224 */ /* 0x000fc600078e00c8 */
        /* <DEDUP_REMOVED lines=42> */
[----:B------:R-:W-:Y:S02]  /*3d50*/  LOP3.LUT R10, R9, R10, R171, 0x96, !PT ;  /* 0x0000000a090a7212 */ /* 0x000fe400078e96ab */
[----:B------:R-:W-:Y:S01]  /*3d60*/  MOV R9, R42 ;  /* 0x0000002a00097202 */ /* 0x000fe20000000f00 */
[----:B------:R-:W-:Y:S01]  /*3d70*/  IMAD.MOV.U32 R42, RZ, RZ, RZ ;  /* 0x000000ffff2a7224 */ /* 0x000fe200078e00ff */
[----:B------:R-:W-:-:S07]  /*3d80*/  LOP3.LUT R11, R11, R128, R43, 0x96, !PT ;  /* 0x000000800b0b7212 */ /* 0x000fce00078e962b */
.L_x_11101:
[----:B------:R-:W-:Y:S05]  /*3d90*/  BSYNC.RECONVERGENT B2 ;  /* 0x0000000000027941 */ /* 0x000fea0003800200 */
.L_x_11100:
[----:B------:R-:W-:Y:S01]  /*3da0*/  I2FP.F32.U32 R18, R18 ;  /* 0x0000001200127245 */ /* 0x000fe20000201000 */
[----:B------:R-:W-:Y:S02]  /*3db0*/  HFMA2 R129, -RZ, RZ, 0.1171875, 0 ;  /* 0x2f800000ff817431 */ /* 0x000fe400000001ff */
[----:B-----5:R-:W-:Y:S02]  /*3dc0*/  HADD2.F32 R43, -RZ, R46.H1_H1 ;  /* 0x3000002eff2b7230 */ /* 0x020fe40000004100 */
[----:B------:R-:W-:Y:S02]  /*3dd0*/  HADD2.F32 R130, -RZ, R130.H1_H1 ;  /* 0x30000082ff827230 */ /* 0x000fe40000004100 */
[----:B------:R-:W-:Y:S01]  /*3de0*/  FFMA.FTZ R18, R18, R129, 1.1641532182693481445e-10 ;  /* 0x2f00000012127423 */ /* 0x000fe20000010081 */
[----:B------:R-:W-:-:S04]  /*3df0*/  FMUL.FTZ R43, R43, UR11 ;  /* 0x0000000b2b2b7c20 */ /* 0x000fc80008410000 */
[----:B------:R-:W-:Y:S01]  /*3e00*/  FMUL.FTZ R43, R43, UR10 ;  /* 0x0000000a2b2b7c20 */ /* 0x000fe20008410000 */
[----:B------:R-:W-:-:S04]  /*3e10*/  FSETP.GTU.FTZ.AND P2, PT, R18, UR8, PT ;  /* 0x0000000812007c0b */ /* 0x000fc8000bf5c000 */
[----:B------:R-:W-:Y:S02]  /*3e20*/  FSEL R43, R43, RZ, !P2 ;  /* 0x000000ff2b2b7208 */ /* 0x000fe40005000000 */
[----:B------:R-:W-:-:S03]  /*3e30*/  SEL R18, RZ, 0x1, P2 ;  /* 0x00000001ff127807 */ /* 0x000fc60001000000 */
[----:B------:R-:W-:-:S07]  /*3e40*/  FADD.FTZ R152, R130, R43 ;  /* 0x0000002b82987221 */ /* 0x000fce0000010000 */
.L_x_11099:
[----:B------:R-:W-:Y:S05]  /*3e50*/  BSYNC.RECONVERGENT B1 ;  /* 0x0000000000017941 */ /* 0x000fea0003800200 */
.L_x_11098:
[----:B------:R-:W-:Y:S01]  /*3e60*/  BSSY.RECONVERGENT B1, `(.L_x_11105) ;  /* 0x000006d000017945 */ /* 0x000fe20003800200 */
[----:B------:R-:W-:Y:S01]  /*3e70*/  F2FP.F16.F32.PACK_AB R130, RZ, R152 ;  /* 0x00000098ff82723e */ /* 0x000fe200000000ff */
[----:B------:R-:W-:Y:S02]  /*3e80*/  @!P1 HADD2.F32 R170, -RZ, R131.H0_H0 ;  /* 0x20000083ffaa9230 */ /* 0x000fe40000004100 */
        /* <DEDUP_REMOVED lines=19> */
.L_x_11109:
        /* <DEDUP_REMOVED lines=13> */
.L_x_11111:
[----:B------:R-:W-:Y:S05]  /*4090*/  BSYNC.RECONVERGENT B3 ;  /* 0x0000000000037941 */ /* 0x000fea0003800200 */
.L_x_11110:
[----:B------:R-:W-:Y:S01]  /*40a0*/  IMAD.WIDE.U32 R10, R7, -0x326172a9, RZ ;  /* 0xcd9e8d57070a7825 */ /* 0x000fe200078e00ff */
[----:B------:R-:W-:-:S03]  /*40b0*/  LOP3.LUT R42, R5, R129, R199, 0x96, !PT ;  /* 0x00000081052a7212 */ /* 0x000fc600078e96c7 */
[----:B------:R-:W-:Y:S01]  /*40c0*/  VIADD R19, R199, 0xbb67ae85 ;  /* 0xbb67ae85c7137836 */ /* 0x000fe20000000000 */
[----:B------:R-:W-:Y:S01]  /*40d0*/  LOP3.LUT R170, R8, R11, R198, 0x96, !PT ;  /* 0x0000000b08aa7212 */ /* 0x000fe200078e96c6 */
[----:B------:R-:W-:-:S04]  /*40e0*/  IMAD.WIDE.U32 R42, R42, -0x326172a9, RZ ;  /* 0xcd9e8d572a2a7825 */ /* 0x000fc800078e00ff */
[----:B------:R-:W-:Y:S02]  /*40f0*/  VIADD R11, R198, 0x9e3779b9 ;  /* 0x9e3779b9c60b7836 */ /* 0x000fe40000000000 */
[----:B------:R-:W-:-:S03]  /*4100*/  IMAD.WIDE.U32 R170, R170, -0x2daee0ad, RZ ;  /* 0xd2511f53aaaa7825 */ /* 0x000fc600078e00ff */
[----:B------:R-:W-:Y:S02]  /*4110*/  LOP3.LUT R11, R11, R10, R43, 0x96, !PT ;  /* 0x0000000a0b0b7212 */ /* 0x000fe400078e962b */
[----:B------:R-:W-:Y:S01]  /*4120*/  LOP3.LUT R10, R19, R128, R171, 0x96, !PT ;  /* 0x00000080130a7212 */ /* 0x000fe200078e96ab */
[----:B------:R-:W-:Y:S01]  /*4130*/  VIADD R19, R198, 0x3c6ef372 ;  /* 0x3c6ef372c6137836 */ /* 0x000fe20000000000 */
[----:B------:R-:W-:Y:S01]  /*4140*/  IADD3 R43, PT, PT, R199, 0x76cf5d0a, RZ ;  /* 0x76cf5d0ac72b7810 */ /* 0x000fe20007ffe0ff */
[----:B------:R-:W-:-:S04]  /*4150*/  IMAD.WIDE.U32 R128, R11, -0x2daee0ad, RZ ;  /* 0xd2511f530b807825 */ /* 0x000fc800078e00ff */
[----:B------:R-:W-:Y:S01]  /*4160*/  IMAD.WIDE.U32 R10, R10, -0x326172a9, RZ ;  /* 0xcd9e8d570a0a7825 */ /* 0x000fe200078e00ff */
[----:B------:R-:W-:-:S04]  /*4170*/  LOP3.LUT R43, R43, R170, R129, 0x96, !PT ;  /* 0x000000aa2b2b7212 */ /* 0x000fc800078e9681 */
        /* <DEDUP_REMOVED lines=45> */
[----:B------:R-:W-:Y:S01]  /*4450*/  IMAD.MOV.U32 R43, RZ, RZ, RZ ;  /* 0x000000ffff2b7224 */ /* 0x000fe200078e00ff */
[----:B------:R-:W-:-:S07]  /*4460*/  MOV R19, R9 ;  /* 0x0000000900137202 */ /* 0x000fce0000000f00 */
.L_x_11108:
[----:B------:R-:W-:Y:S05]  /*4470*/  BSYNC.RECONVERGENT B2 ;  /* 0x0000000000027941 */ /* 0x000fea0003800200 */
.L_x_11107:
[----:B------:R-:W-:Y:S01]  /*4480*/  I2FP.F32.U32 R9, R19 ;  /* 0x0000001300097245 */ /* 0x000fe20000201000 */
[----:B-----5:R-:W-:Y:S02]  /*4490*/  HADD2.F32 R19, -RZ, R47.H0_H0 ;  /* 0x2000002fff137230 */ /* 0x020fe40000004100 */
[----:B------:R-:W-:-:S03]  /*44a0*/  IMAD.MOV.U32 R42, RZ, RZ, 0x2f800000 ;  /* 0x2f800000ff2a7424 */ /* 0x000fc600078e00ff */
[----:B------:R-:W-:Y:S01]  /*44b0*/  FMUL.FTZ R19, R19, UR11 ;  /* 0x0000000b13137c20 */ /* 0x000fe20008410000 */
[----:B------:R-:W-:-:S03]  /*44c0*/  FFMA.FTZ R9, R9, R42, 1.1641532182693481445e-10 ;  /* 0x2f00000009097423 */ /* 0x000fc6000001002a */
[----:B------:R-:W-:Y:S02]  /*44d0*/  FMUL.FTZ R19, R19, UR10 ;  /* 0x0000000a13137c20 */ /* 0x000fe40008410000 */
[----:B------:R-:W-:Y:S01]  /*44e0*/  FSETP.GTU.FTZ.AND P2, PT, R9, UR8, PT ;  /* 0x0000000809007c0b */ /* 0x000fe2000bf5c000 */
[----:B------:R-:W-:-:S03]  /*44f0*/  HADD2.F32 R9, -RZ, R131.H0_H0 ;  /* 0x20000083ff097230 */ /* 0x000fc60000004100 */
[----:B------:R-:W-:Y:S02]  /*4500*/  FSEL R170, R19, RZ, !P2 ;  /* 0x000000ff13aa7208 */ /* 0x000fe40005000000 */
[----:B------:R-:W-:-:S03]  /*4510*/  SEL R19, RZ, 0x1, P2 ;  /* 0x00000001ff137807 */ /* 0x000fc60001000000 */
[----:B------:R-:W-:-:S07]  /*4520*/  FADD.FTZ R170, R9, R170 ;  /* 0x000000aa09aa7221 */ /* 0x000fce0000010000 */
.L_x_11106:
[----:B------:R-:W-:Y:S05]  /*4530*/  BSYNC.RECONVERGENT B1 ;  /* 0x0000000000017941 */ /* 0x000fea0003800200 */
.L_x_11105:
        /* <DEDUP_REMOVED lines=22> */
.L_x_11116:
        /* <DEDUP_REMOVED lines=13> */
.L_x_11118:
[----:B------:R-:W-:Y:S05]  /*4770*/  BSYNC.RECONVERGENT B3 ;  /* 0x0000000000037941 */ /* 0x000fea0003800200 */
.L_x_11117:
        /* <DEDUP_REMOVED lines=60> */
.L_x_11115:
[----:B------:R-:W-:Y:S05]  /*4b40*/  BSYNC.RECONVERGENT B2 ;  /* 0x0000000000027941 */ /* 0x000fea0003800200 */
.L_x_11114:
        /* <DEDUP_REMOVED lines=11> */
.L_x_11113:
[----:B------:R-:W-:Y:S05]  /*4c00*/  BSYNC.RECONVERGENT B1 ;  /* 0x0000000000017941 */ /* 0x000fea0003800200 */
.L_x_11112:
[----:B------:R-:W-:Y:S02]  /*4c10*/  F2FP.F16.F32.PACK_AB R131, RZ, R171 ;  /* 0x000000abff83723e */ /* 0x000fe400000000ff */
[----:B------:R-:W-:Y:S02]  /*4c20*/  PRMT R130, R205, 0x5410, R130 ;  /* 0x00005410cd827816 */ /* 0x000fe40000000082 */
[----:B------:R-:W-:Y:S02]  /*4c30*/  PRMT R129, R203, 0x5410, R204 ;  /* 0x00005410cb817816 */ /* 0x000fe400000000cc */
[----:B------:R-:W-:Y:S02]  /*4c40*/  PRMT R128, R190, 0x5410, R202 ;  /* 0x00005410be807816 */ /* 0x000fe400000000ca */
[----:B------:R-:W-:Y:S01]  /*4c50*/  PRMT R131, R207, 0x5410, R131 ;  /* 0x00005410cf837816 */ /* 0x000fe20000000083 */
[----:B------:R-:W-:Y:S06]  /*4c60*/  BRA `(.L_x_11119) ;  /* 0x00000034001c7947 */ /* 0x000fec0003800000 */
.L_x_11062:
[----:B------:R-:W-:Y:S01]  /*4c70*/  BSSY.RECONVERGENT B1, `(.L_x_11120) ;  /* 0x0000069000017945 */ /* 0x000fe20003800200 */
[----:B------:R-:W-:Y:S01]  /*4c80*/  IMAD.MOV.U32 R4, RZ, RZ, RZ ;  /* 0x000000ffff047224 */ /* 0x000fe200078e00ff */
[----:B0-----:R-:W-:Y:S01]  /*4c90*/  MOV R42, R9 ;  /* 0x00000009002a7202 */ /* 0x001fe20000000f00 */
        /* <DEDUP_REMOVED lines=18> */
.L_x_11124:
        /* <DEDUP_REMOVED lines=13> */
.L_x_11126:
[----:B------:R-:W-:Y:S05]  /*4e90*/  BSYNC.RECONVERGENT B3 ;  /* 0x0000000000037941 */ /* 0x000fea0003800200 */
.L_x_11125:
        /* <DEDUP_REMOVED lines=41> */
[----:B------:R-:W-:-:S03]  /*5130*/  IADD3 R9, PT, PT, R199, 0x1fd5c5a3, RZ ;  /* 0x1fd5c5a3c7097810 */ /* 0x000fc60007ffe0ff */
[C---:B------:R-:W-:Y:S01]  /*5140*/  VIADD R3, R198.reuse, 0x5384540f ;  /* 0x5384540fc6037836 */ /* 0x040fe20000000000 */
[----:B------:R-:W-:Y:S01]  /*5150*/  LOP3.LUT R10, R9, R10, R129, 0x96, !PT ;  /* 0x0000000a090a7212 */ /* 0x000fe200078e9681 */
[----:B------:R-:W-:-:S03]  /*5160*/  VIADD R9, R198, 0xf1bbcdc8 ;  /* 0xf1bbcdc8c6097836 */ /* 0x000fc60000000000 */
        /* <DEDUP_REMOVED lines=8> */
[----:B------:R-:W-:-:S03]  /*51f0*/  IADD3 R3, PT, PT, R198, -0x700cb87f, RZ ;  /* 0x8ff34781c6037810 */ /* 0x000fc60007ffe0ff */
[----:B------:R-:W-:Y:S01]  /*5200*/  IMAD.WIDE.U32 R42, R43, -0x326172a9, RZ ;  /* 0xcd9e8d572b2a7825 */ /* 0x000fe200078e00ff */
[----:B------:R-:W-:Y:S02]  /*5210*/  LOP3.LUT R11, R11, R2, R201, 0x96, !PT ;  /* 0x000000020b0b7212 */ /* 0x000fe400078e96c9 */
[----:B------:R-:W-:Y:S01]  /*5220*/  MOV R2, R190 ;  /* 0x000000be00027202 */ /* 0x000fe20000000f00 */
[----:B------:R-:W-:Y:S01]  /*5230*/  IMAD.MOV.U32 R6, RZ, RZ, R42 ;  /* 0x000000ffff067224 */ /* 0x000fe200078e002a */
[----:B------:R-:W-:Y:S01]  /*5240*/  LOP3.LUT R10, R3, R10, R43, 0x96, !PT ;  /* 0x0000000a030a7212 */ /* 0x000fe200078e962b */
[----:B------:R-:W-:-:S07]  /*5250*/  IMAD.MOV.U32 R42, RZ, RZ, RZ ;  /* 0x000000ffff2a7224 */ /* 0x000fce00078e00ff */
.L_x_11123:
[----:B------:R-:W-:Y:S05]  /*5260*/  BSYNC.RECONVERGENT B2 ;  /* 0x0000000000027941 */ /* 0x000fea0003800200 */
.L_x_11122:
[----:B------:R-:W-:Y:S01]  /*5270*/  I2FP.F32.U32 R2, R2 ;  /* 0x0000000200027245 */ /* 0x000fe20000201000 */
[----:B-----5:R-:W-:Y:S02]  /*5280*/  HADD2.F32 R4, -RZ, R44.H0_H0 ;  /* 0x2000002cff047230 */ /* 0x020fe40000004100 */
[----:B------:R-:W-:-:S03]  /*5290*/  IMAD.MOV.U32 R3, RZ, RZ, 0x2f800000 ;  /* 0x2f800000ff037424 */ /* 0x000fc600078e00ff */
[----:B------:R-:W-:Y:S01]  /*52a0*/  FMUL.FTZ R4, R4, UR11 ;  /* 0x0000000b04047c20 */ /* 0x000fe20008410000 */
[----:B------:R-:W-:-:S03]  /*52b0*/  FFMA.FTZ R2, R2, R3, 1.1641532182693481445e-10 ;  /* 0x2f00000002027423 */ /* 0x000fc60000010003 */
[----:B------:R-:W-:Y:S02]  /*52c0*/  FMUL.FTZ R4, R4, UR10 ;  /* 0x0000000a04047c20 */ /* 0x000fe40008410000 */
[----:B------:R-:W-:-:S04]  /*52d0*/  FSETP.GTU.FTZ.AND P1, PT, R2, UR8, PT ;  /* 0x0000000802007c0b */ /* 0x000fc8000bf3c000 */
[----:B------:R-:W-:Y:S02]  /*52e0*/  SEL R3, RZ, 0x1, P1 ;  /* 0x00000001ff037807 */ /* 0x000fe40000800000 */
[----:B------:R-:W-:-:S07]  /*52f0*/  FSEL R4, R4, RZ, !P1 ;  /* 0x000000ff04047208 */ /* 0x000fce0004800000 */
.L_x_11121:
[----:B------:R-:W-:Y:S05]  /*5300*/  BSYNC.RECONVERGENT B1 ;  /* 0x0000000000017941 */ /* 0x000fea0003800200 */
.L_x_11120:
[----:B------:R-:W-:Y:S01]  /*5310*/  BSSY.RECONVERGENT B1, `(.L_x_11127) ;  /* 0x0000067000017945 */ /* 0x000fe20003800200 */
[----:B------:R-:W-:Y:S01]  /*5320*/  HFMA2 R2, -RZ, RZ, 0, 0 ;  /* 0x00000000ff027431 */ /* 0x000fe200000001ff */
[----:B------:R-:W-:Y:S01]  /*5330*/  F2FP.F16.F32.PACK_AB R201, RZ, R4 ;  /* 0x00000004ffc9723e */ /* 0x000fe200000000ff */
[----:B------:R-:W-:Y:S01]  /*5340*/  IMAD.MOV.U32 R9, RZ, RZ, R42 ;  /* 0x000000ffff097224 */ /* 0x000fe200078e002a */
        /* <DEDUP_REMOVED lines=14> */
.L_x_11131:
        /* <DEDUP_REMOVED lines=13> */
.L_x_11133:
[----:B------:R-:W-:Y:S05]  /*5500*/  BSYNC.RECONVERGENT B3 ;  /* 0x0000000000037941 */ /* 0x000fea0003800200 */
.L_x_11132:
        /* <DEDUP_REMOVED lines=55> */
[----:B------:R-:W-:-:S03]  /*5880*/  LOP3.LUT R10, R9, R10, R131, 0x96, !PT ;  /* 0x0000000a090a7212 */ /* 0x000fc600078e9683 */
[----:B------:R-:W-:Y:S01]  /*5890*/  HFMA2 R9, -RZ, RZ, 0, 0 ;  /* 0x00000000ff097431 */ /* 0x000fe200000001ff */
[----:B------:R-:W-:Y:S01]  /*58a0*/  MOV R6, R130 ;  /* 0x0000008200067202 */ /* 0x000fe20000000f00 */
[----:B------:R-:W-:Y:S02]  /*58b0*/  VIADD R11, R199, 0x96a522ad ;  /* 0x96a522adc70b7836 */ /* 0x000fe40000000000 */
[----:B------:R-:W-:-:S03]  /*58c0*/  IMAD.MOV.U32 R200, RZ, RZ, R42 ;  /* 0x000000ffffc87224 */ /* 0x000fc600078e002a */
[----:B------:R-:W-:-:S07]  /*58d0*/  LOP3.LUT R11, R11, R128, R43, 0x96, !PT ;  /* 0x000000800b0b7212 */ /* 0x000fce00078e962b */
.L_x_11130:
[----:B------:R-:W-:Y:S05]  /*58e0*/  BSYNC.RECONVERGENT B2 ;  /* 0x0000000000027941 */ /* 0x000fea0003800200 */
.L_x_11129:
[----:B------:R-:W-:Y:S01]  /*58f0*/  I2FP.F32.U32 R0, R0 ;  /* 0x0000000000007245 */ /* 0x000fe20000201000 */
[----:B-----5:R-:W-:Y:S02]  /*5900*/  HADD2.F32 R2, -RZ, R44.H1_H1 ;  /* 0x3000002cff027230 */ /* 0x020fe40000004100 */
[----:B------:R-:W-:-:S03]  /*5910*/  IMAD.MOV.U32 R43, RZ, RZ, 0x2f800000 ;  /* 0x2f800000ff2b7424 */ /* 0x000fc600078e00ff */
[----:B------:R-:W-:Y:S01]  /*5920*/  FMUL.FTZ R2, R2, UR11 ;  /* 0x0000000b02027c20 */ /* 0x000fe20008410000 */
[----:B------:R-:W-:-:S03]  /*5930*/  FFMA.FTZ R0, R0, R43, 1.1641532182693481445e-10 ;  /* 0x2f00000000007423 */ /* 0x000fc6000001002b */
[----:B------:R-:W-:Y:S02]  /*5940*/  FMUL.FTZ R2, R2, UR10 ;  /* 0x0000000a02027c20 */ /* 0x000fe40008410000 */
[----:B------:R-:W-:-:S04]  /*5950*/  FSETP.GTU.FTZ.AND P1, PT, R0, UR8, PT ;  /* 0x0000000800007c0b */ /* 0x000fc8000bf3c000 */
[----:B------:R-:W-:Y:S02]  /*5960*/  SEL R0, RZ, 0x1, P1 ;  /* 0x00000001ff007807 */ /* 0x000fe40000800000 */
[----:B------:R-:W-:-:S07]  /*5970*/  FSEL R2, R2, RZ, !P1 ;  /* 0x000000ff02027208 */ /* 0x000fce0004800000 */
.L_x_11128:
[----:B------:R-:W-:Y:S05]  /*5980*/  BSYNC.RECONVERGENT B1 ;  /* 0x0000000000017941 */ /* 0x000fea0003800200 */
.L_x_11127:
[----:B------:R-:W-:Y:S01]  /*5990*/  BSSY.RECONVERGENT B1, `(.L_x_11134) ;  /* 0x0000067000017945 */ /* 0x000fe20003800200 */
[----:B------:R-:W-:Y:S01]  /*59a0*/  F2FP.F16.F32.PACK_AB R190, RZ, R2 ;  /* 0x00000002ffbe723e */ /* 0x000fe200000000ff */
        /* <DEDUP_REMOVED lines=16> */
.L_x_11138:
        /* <DEDUP_REMOVED lines=13> */
.L_x_11140:
[----:B------:R-:W-:Y:S05]  /*5b80*/  BSYNC.RECONVERGENT B3 ;  /* 0x0000000000037941 */ /* 0x000fea0003800200 */
.L_x_11139:
        /* <DEDUP_REMOVED lines=48> */
[----:B------:R-:W-:Y:S02]  /*5e90*/  LOP3.LUT R130, R15, R130, R129, 0x96, !PT ;  /* 0x000000820f827212 */ /* 0x000fe400078e9681 */
[----:B------:R-:W-:Y:S01]  /*5ea0*/  MOV R15, R200 ;  /* 0x000000c8000f7202 */ /* 0x000fe20000000f00 */
        /* <DEDUP_REMOVED lines=11> */
.L_x_11137:
[----:B------:R-:W-:Y:S05]  /*5f60*/  BSYNC.RECONVERGENT B2 ;  /* 0x0000000000027941 */ /* 0x000fea0003800200 */
.L_x_11136:
[----:B------:R-:W-:Y:S01]  /*5f70*/  I2FP.F32.U32 R9, R15 ;  /* 0x0000000f00097245 */ /* 0x000fe20000201000 */
[----:B------:R-:W-:Y:S02]  /*5f80*/  HFMA2 R128, -RZ, RZ, 0.1171875, 0 ;  /* 0x2f800000ff807431 */ /* 0x000fe400000001ff */
[----:B-----5:R-:W-:-:S03]  /*5f90*/  HADD2.F32 R15, -RZ, R45.H0_H0 ;  /* 0x2000002dff0f7230 */ /* 0x020fc60000004100 */
[----:B------:R-:W-:Y:S02]  /*5fa0*/  FFMA.FTZ R9, R9, R128, 1.1641532182693481445e-10 ;  /* 0x2f00000009097423 */ /* 0x000fe40000010080 */
[----:B------:R-:W-:-:S04]  /*5fb0*/  FMUL.FTZ R15, R15, UR11 ;  /* 0x0000000b0f0f7c20 */ /* 0x000fc80008410000 */
[----:B------:R-:W-:Y:S01]  /*5fc0*/  FMUL.FTZ R140, R15, UR10 ;  /* 0x0000000a0f8c7c20 */ /* 0x000fe20008410000 */
[----:B------:R-:W-:-:S04]  /*5fd0*/  FSETP.GTU.FTZ.AND P1, PT, R9, UR8, PT ;  /* 0x0000000809007c0b */ /* 0x000fc8000bf3c000 */
[----:B------:R-:W-:Y:S02]  /*5fe0*/  SEL R15, RZ, 0x1, P1 ;  /* 0x00000001ff0f7807 */ /* 0x000fe40000800000 */
[----:B------:R-:W-:-:S07]  /*5ff0*/  FSEL R140, R140, RZ, !P1 ;  /* 0x000000ff8c8c7208 */ /* 0x000fce0004800000 */
.L_x_11135:
[----:B------:R-:W-:Y:S05]  /*6000*/  BSYNC.RECONVERGENT B1 ;  /* 0x0000000000017941 */ /* 0x000fea0003800200 */
.L_x_11134:
[----:B------:R-:W-:Y:S01]  /*6010*/  BSSY.RECONVERGENT B1, `(.L_x_11141) ;  /* 0x0000067000017945 */ /* 0x000fe20003800200 */
[----:B------:R-:W-:Y:S01]  /*6020*/  F2FP.F16.F32.PACK_AB R203, RZ, R140 ;  /* 0x0000008cffcb723e */ /* 0x000fe200000000ff */
        /* <DEDUP_REMOVED lines=16> */
.L_x_11145:
        /* <DEDUP_REMOVED lines=13> */
.L_x_11147:
[----:B------:R-:W-:Y:S05]  /*6200*/  BSYNC.RECONVERGENT B3 ;  /* 0x0000000000037941 */ /* 0x000fea0003800200 */
.L_x_11146:
        /* <DEDUP_REMOVED lines=9> */
[----:B------:R-:W-:-:S03]  /*62a0*/  IMAD.MOV.U32 R16, RZ, RZ, R200 ;  /* 0x000000ffff107224 */ /* 0x000fc600078e00c8 */
        /* <DEDUP_REMOVED lines=50> */
[----:B------:R-:W-:-:S07]  /*65d0*/  MOV R200, R42 ;  /* 0x0000002a00c87202 */ /* 0x000fce0000000f00 */
.L_x_11144:
[----:B------:R-:W-:Y:S05]  /*65e0*/  BSYNC.RECONVERGENT B2 ;  /* 0x0000000000027941 */ /* 0x000fea0003800200 */
.L_x_11143:
        /* <DEDUP_REMOVED lines=9> */
.L_x_11142:
[----:B------:R-:W-:Y:S05]  /*6680*/  BSYNC.RECONVERGENT B1 ;  /* 0x0000000000017941 */ /* 0x000fea0003800200 */
.L_x_11141:
        /* <DEDUP_REMOVED lines=18> */
.L_x_11152:
        /* <DEDUP_REMOVED lines=13> */
.L_x_11154:
[----:B------:R-:W-:Y:S05]  /*6880*/  BSYNC.RECONVERGENT B3 ;  /* 0x0000000000037941 */ /* 0x000fea0003800200 */
.L_x_11153:
        /* <DEDUP_REMOVED lines=50> */
[----:B------:R-:W-:Y:S01]  /*6bb0*/  IMAD.MOV.U32 R17, RZ, RZ, R200 ;  /* 0x000000ffff117224 */ /* 0x000fe200078e00c8 */
        /* <DEDUP_REMOVED lines=10> */
.L_x_11151:
[----:B------:R-:W-:Y:S05]  /*6c60*/  BSYNC.RECONVERGENT B2 ;  /* 0x0000000000027941 */ /* 0x000fea0003800200 */
.L_x_11150:
        /* <DEDUP_REMOVED lines=9> */
.L_x_11149:
[----:B------:R-:W-:Y:S05]  /*6d00*/  BSYNC.RECONVERGENT B1 ;  /* 0x0000000000017941 */ /* 0x000fea0003800200 */
.L_x_11148:
        /* <DEDUP_REMOVED lines=18> */
.L_x_11159:
        /* <DEDUP_REMOVED lines=13> */
.L_x_11161:
[----:B------:R-:W-:Y:S05]  /*6f00*/  BSYNC.RECONVERGENT B3 ;  /* 0x0000000000037941 */ /* 0x000fea0003800200 */
.L_x_11160:
        /* <DEDUP_REMOVED lines=61> */
.L_x_11158:
[----:B------:R-:W-:Y:S05]  /*72e0*/  BSYNC.RECONVERGENT B2 ;  /* 0x0000000000027941 */ /* 0x000fea0003800200 */
.L_x_11157:
[----:B------:R-:W-:Y:S01]  /*72f0*/  I2FP.F32.U32 R18, R18 ;  /* 0x0000001200127245 */ /* 0x000fe20000201000 */
[----:B------:R-:W-:Y:S02]  /*7300*/  HFMA2 R43, -RZ, RZ, 0.1171875, 0 ;  /* 0x2f800000ff2b7431 */ /* 0x000fe400000001ff */
[----:B-----5:R-:W-:-:S03]  /*7310*/  HADD2.F32 R42, -RZ, R46.H1_H1 ;  /* 0x3000002eff2a7230 */ /* 0x020fc60000004100 */
[----:B------:R-:W-:Y:S02]  /*7320*/  FFMA.FTZ R18, R18, R43, 1.1641532182693481445e-10 ;  /* 0x2f00000012127423 */ /* 0x000fe4000001002b */
[----:B------:R-:W-:-:S04]  /*7330*/  FMUL.FTZ R42, R42, UR11 ;  /* 0x0000000b2a2a7c20 */ /* 0x000fc80008410000 */
[----:B------:R-:W-:Y:S01]  /*7340*/  FMUL.FTZ R42, R42, UR10 ;  /* 0x0000000a2a2a7c20 */ /* 0x000fe20008410000 */
[----:B------:R-:W-:-:S04]  /*7350*/  FSETP.GTU.FTZ.AND P1, PT, R18, UR8, PT ;  /* 0x0000000812007c0b */ /* 0x000fc8000bf3c000 */
[----:B------:R-:W-:Y:S02]  /*7360*/  SEL R18, RZ, 0x1, P1 ;  /* 0x00000001ff127807 */ /* 0x000fe40000800000 */
[----:B------:R-:W-:-:S07]  /*7370*/  FSEL R152, R42, RZ, !P1 ;  /* 0x000000ff2a987208 */ /* 0x000fce0004800000 */
.L_x_11156:
[----:B------:R-:W-:Y:S05]  /*7380*/  BSYNC.RECONVERGENT B1 ;  /* 0x0000000000017941 */ /* 0x000fea0003800200 */
.L_x_11155:
        /* <DEDUP_REMOVED lines=18> */
.L_x_11166:
        /* <DEDUP_REMOVED lines=13> */
.L_x_11168:
[----:B------:R-:W-:Y:S05]  /*7580*/  BSYNC.RECONVERGENT B3 ;  /* 0x0000000000037941 */ /* 0x000fea0003800200 */
.L_x_11167:
        /* <DEDUP_REMOVED lines=58> */
[----:B------:R-:W-:Y:S01]  /*7930*/  MOV R200, R42 ;  /* 0x0000002a00c87202 */ /* 0x000fe20000000f00 */
[----:B------:R-:W-:Y:S01]  /*7940*/  IMAD.MOV.U32 R42, RZ, RZ, RZ ;  /* 0x000000ffff2a7224 */ /* 0x000fe200078e00ff */
[----:B------:R-:W-:-:S07]  /*7950*/  LOP3.LUT R11, R11, R128, R43, 0x96, !PT ;  /* 0x000000800b0b7212 */ /* 0x000fce00078e962b */
.L_x_11165:
[----:B------:R-:W-:Y:S05]  /*7960*/  BSYNC.RECONVERGENT B2 ;  /* 0x0000000000027941 */ /* 0x000fea0003800200 */
.L_x_11164:
        /* <DEDUP_REMOVED lines=9> */
.L_x_11163:
[----:B------:R-:W-:Y:S05]  /*7a00*/  BSYNC.RECONVERGENT B1 ;  /* 0x0000000000017941 */ /* 0x000fea0003800200 */
.L_x_11162:
        /* <DEDUP_REMOVED lines=18> */
.L_x_11173:
        /* <DEDUP_REMOVED lines=13> */
.L_x_11175:
[----:B------:R-:W-:Y:S05]  /*7c00*/  BSYNC.RECONVERGENT B3 ;  /* 0x0000000000037941 */ /* 0x000fea0003800200 */
.L_x_11174:
        /* <DEDUP_REMOVED lines=61> */
.L_x_11172:
[----:B------:R-:W-:Y:S05]  /*7fe0*/  BSYNC.RECONVERGENT B2 ;  /* 0x0000000000027941 */ /* 0x000fea0003800200 */
.L_x_11171:
        /* <DEDUP_REMOVED lines=9> */
.L_x_11170:
[----:B------:R-:W-:Y:S05]  /*8080*/  BSYNC.RECONVERGENT B1 ;  /* 0x0000000000017941 */ /* 0x000fea0003800200 */
.L_x_11169:
[----:B------:R-:W-:Y:S02]  /*8090*/  F2FP.F16.F32.PACK_AB R131, RZ, R171 ;  /* 0x000000abff83723e */ /* 0x000fe400000000ff */
[----:B------:R-:W-:Y:S02]  /*80a0*/  PRMT R130, R204, 0x5410, R205 ;  /* 0x00005410cc827816 */ /* 0x000fe400000000cd */
[----:B------:R-:W-:Y:S02]  /*80b0*/  PRMT R129, R203, 0x5410, R202 ;  /* 0x00005410cb817816 */ /* 0x000fe400000000ca */
[----:B------:R-:W-:Y:S02]  /*80c0*/  PRMT R128, R201, 0x5410, R190 ;  /* 0x00005410c9807816 */ /* 0x000fe400000000be */
[----:B------:R-:W-:-:S07]  /*80d0*/  PRMT R131, R206, 0x5410, R131 ;  /* 0x00005410ce837816 */ /* 0x000fce0000000083 */
.L_x_11119:
[----:B------:R-:W0:Y:S01]  /*80e0*/  LDC.64 R42, c[0x0][0x3a8] ;  /* 0x0000ea00ff2a7b82 */ /* 0x000e220000000a00 */
[----:B------:R-:W-:Y:S01]  /*80f0*/  BSSY.RECONVERGENT B1, `(.L_x_11176) ;  /* 0x0000019000017945 */ /* 0x000fe20003800200 */
[----:B------:R-:W-:Y:S02]  /*8100*/  IMAD.MOV.U32 R190, RZ, RZ, R200 ;  /* 0x000000ffffbe7224 */ /* 0x000fe400078e00c8 */
        /* <DEDUP_REMOVED lines=23> */
.L_x_11177:
[----:B------:R-:W-:Y:S05]  /*8280*/  BSYNC.RECONVERGENT B1 ;  /* 0x0000000000017941 */ /* 0x000fea0003800200 */
.L_x_11176:
[----:B------:R-:W-:Y:S02]  /*8290*/  VIADD R196, R196, 0x20 ;  /* 0x00000020c4c47836 */ /* 0x000fe40000000000 */
[----:B------:R-:W-:-:S07]  /*82a0*/  VIADD R195, R195, 0x20 ;  /* 0x00000020c3c37836 */ /* 0x000fce0000000000 */
.L_x_11059:
[----:B------:R-:W-:Y:S05]  /*82b0*/  BSYNC.RECONVERGENT B0 ;  /* 0x0000000000007941 */ /* 0x000fea0003800200 */
.L_x_11058:
        /* <DEDUP_REMOVED lines=10> */
.L_x_11181:
[----:B------:R-:W-:Y:S05]  /*8360*/  BSYNC.RECONVERGENT B1 ;  /* 0x0000000000017941 */ /* 0x000fea0003800200 */
.L_x_11180:
        /* <DEDUP_REMOVED lines=9> */
[----:B------:R-:W-:Y:S02]  /*8400*/  @!P1 IMAD.MOV.U32 R42, RZ, RZ, R9 ;  /* 0x000000ffff2a9224 */ /* 0x000fe400078e0009 */
[----:B--2---:R-:W-:Y:S01]  /*8410*/  @!P1 HADD2.F32 R21, -RZ, R128.H0_H0 ;  /* 0x20000080ff159230 */ /* 0x004fe20000004100 */
        /* <DEDUP_REMOVED lines=17> */
.L_x_11187:
        /* <DEDUP_REMOVED lines=13> */
.L_x_11189:
[----:B------:R-:W-:Y:S05]  /*8600*/  BSYNC.RECONVERGENT B3 ;  /* 0x0000000000037941 */ /* 0x000fea0003800200 */
.L_x_11188:
        /* <DEDUP_REMOVED lines=8> */
[----:B------:R-:W-:Y:S01]  /*8690*/  VIADD R21, R199, 0x76cf5d0a ;  /* 0x76cf5d0ac7157836 */ /* 0x000fe20000000000 */
        /* <DEDUP_REMOVED lines=20> */
[----:B------:R-:W-:-:S03]  /*87e0*/  IADD3 R3, PT, PT, R199, -0x56f99767, RZ ;  /* 0xa9066899c7037810 */ /* 0x000fc60007ffe0ff */
[----:B------:R-:W-:Y:S01]  /*87f0*/  VIADD R9, R198, 0x1715609d ;  /* 0x1715609dc6097836 */ /* 0x000fe20000000000 */
[----:B------:R-:W-:-:S04]  /*8800*/  LOP3.LUT R3, R3, R172, R201, 0x96, !PT ;  /* 0x000000ac03037212 */ /* 0x000fc800078e96c9 */
[----:B------:R-:W-:Y:S01]  /*8810*/  LOP3.LUT R9, R9, R10, R43, 0x96, !PT ;  /* 0x0000000a09097212 */ /* 0x000fe200078e962b */
[----:B------:R-:W-:-:S04]  /*8820*/  IMAD.WIDE.U32 R10, R3, -0x326172a9, RZ ;  /* 0xcd9e8d57030a7825 */ /* 0x000fc800078e00ff */
[----:B------:R-:W-:-:S04]  /*8830*/  IMAD.WIDE.U32 R172, R9, -0x2daee0ad, RZ ;  /* 0xd2511f5309ac7825 */ /* 0x000fc800078e00ff */
[----:B------:R-:W-:Y:S02]  /*8840*/  VIADD R3, R198, 0xb54cda56 ;  /* 0xb54cda56c6037836 */ /* 0x000fe40000000000 */
[----:B------:R-:W-:-:S03]  /*8850*/  VIADD R9, R199, 0x646e171e ;  /* 0x646e171ec7097836 */ /* 0x000fc60000000000 */
[----:B------:R-:W-:Y:S02]  /*8860*/  LOP3.LUT R3, R3, R42, R11, 0x96, !PT ;  /* 0x0000002a03037212 */ /* 0x000fe400078e960b */
[----:B------:R-:W-:-:S03]  /*8870*/  LOP3.LUT R9, R9, R200, R173, 0x96, !PT ;  /* 0x000000c809097212 */ /* 0x000fc600078e96ad */
[----:B------:R-:W-:-:S04]  /*8880*/  IMAD.WIDE.U32 R200, R3, -0x2daee0ad, RZ ;  /* 0xd2511f5303c87825 */ /* 0x000fc800078e00ff */
[----:B------:R-:W-:Y:S01]  /*8890*/  IMAD.WIDE.U32 R42, R9, -0x326172a9, RZ ;  /* 0xcd9e8d57092a7825 */ /* 0x000fe200078e00ff */
[----:B------:R-:W-:-:S03]  /*88a0*/  IADD3 R9, PT, PT, R198, 0x5384540f, RZ ;  /* 0x5384540fc6097810 */ /* 0x000fc60007ffe0ff */
[----:B------:R-:W-:Y:S01]  /*88b0*/  VIADD R3, R199, 0x1fd5c5a3 ;  /* 0x1fd5c5a3c7037836 */ /* 0x000fe20000000000 */
[----:B------:R-:W-:-:S04]  /*88c0*/  LOP3.LUT R9, R9, R10, R43, 0x96, !PT ;  /* 0x0000000a09097212 */ /* 0x000fc800078e962b */
[----:B------:R-:W-:Y:S01]  /*88d0*/  LOP3.LUT R3, R3, R172, R201, 0x96, !PT ;  /* 0x000000ac03037212 */ /* 0x000fe200078e96c9 */
[----:B------:R-:W-:-:S04]  /*88e0*/  IMAD.WIDE.U32 R172, R9, -0x2daee0ad, RZ ;  /* 0xd2511f5309ac7825 */ /* 0x000fc800078e00ff */
[----:B------:R-:W-:Y:S01]  /*88f0*/  IMAD.WIDE.U32 R10, R3, -0x326172a9, RZ ;  /* 0xcd9e8d57030a7825 */ /* 0x000fe200078e00ff */
[----:B------:R-:W-:-:S03]  /*8900*/  IADD3 R3, PT, PT, R198, -0xe443238, RZ ;  /* 0xf1bbcdc8c6037810 */ /* 0x000fc60007ffe0ff */
[----:B------:R-:W-:Y:S01]  /*8910*/  VIADD R9, R199, 0xdb3d7428 ;  /* 0xdb3d7428c7097836 */ /* 0x000fe20000000000 */
[----:B------:R-:W-:Y:S01]  /*8920*/  LOP3.LUT R42, R3, R42, R11, 0x96, !PT ;  /* 0x0000002a032a7212 */ /* 0x000fe200078e960b */
[----:B------:R-:W-:Y:S02]  /*8930*/  VIADD R3, R198, 0x8ff34781 ;  /* 0x8ff34781c6037836 */ /* 0x000fe40000000000 */
[----:B------:R-:W-:Y:S01]  /*8940*/  VIADD R11, R199, 0x96a522ad ;  /* 0x96a522adc70b7836 */ /* 0x000fe20000000000 */
[----:B------:R-:W-:Y:S01]  /*8950*/  LOP3.LUT R200, R9, R200, R173, 0x96, !PT ;  /* 0x000000c809c87212 */ /* 0x000fe200078e96ad */
[----:B------:R-:W-:-:S04]  /*8960*/  IMAD.WIDE.U32 R42, R42, -0x2daee0ad, RZ ;  /* 0xd2511f532a2a7825 */ /* 0x000fc800078e00ff */
[----:B------:R-:W-:Y:S01]  /*8970*/  IMAD.WIDE.U32 R200, R200, -0x326172a9, RZ ;  /* 0xcd9e8d57c8c87825 */ /* 0x000fe200078e00ff */
[----:B------:R-:W-:-:S03]  /*8980*/  LOP3.LUT R11, R11, R172, R43, 0x96, !PT ;  /* 0x000000ac0b0b7212 */ /* 0x000fc600078e962b */
[----:B------:R-:W-:Y:S02]  /*8990*/  IMAD.MOV.U32 R137, RZ, RZ, R42 ;  /* 0x000000ffff897224 */ /* 0x000fe400078e002a */
[----:B------:R-:W-:Y:S01]  /*89a0*/  HFMA2 R42, -RZ, RZ, 0, 0 ;  /* 0x00000000ff2a7431 */ /* 0x000fe200000001ff */
[----:B------:R-:W-:Y:S01]  /*89b0*/  LOP3.LUT R10, R3, R10, R201, 0x96, !PT ;  /* 0x0000000a030a7212 */ /* 0x000fe200078e96c9 */
[----:B------:R-:W-:Y:S01]  /*89c0*/  IMAD.MOV.U32 R3, RZ, RZ, R190 ;  /* 0x000000ffff037224 */ /* 0x000fe200078e00be */
[----:B------:R-:W-:-:S07]  /*89d0*/  MOV R6, R200 ;  /* 0x000000c800067202 */ /* 0x000fce0000000f00 */
.L_x_11186:
[----:B------:R-:W-:Y:S05]  /*89e0*/  BSYNC.RECONVERGENT B2 ;  /* 0x0000000000027941 */ /* 0x000fea0003800200 */
.L_x_11185:
        /* <DEDUP_REMOVED lines=11> */
.L_x_11184:
[----:B------:R-:W-:Y:S05]  /*8aa0*/  BSYNC.RECONVERGENT B1 ;  /* 0x0000000000017941 */ /* 0x000fea0003800200 */
.L_x_11183:
        /* <DEDUP_REMOVED lines=22> */
.L_x_11194:
        /* <DEDUP_REMOVED lines=13> */
.L_x_11196:
[----:B------:R-:W-:Y:S05]  /*8ce0*/  BSYNC.RECONVERGENT B3 ;  /* 0x0000000000037941 */ /* 0x000fea0003800200 */
.L_x_11195:
        /* <DEDUP_REMOVED lines=60> */
[----:B------:R-:W-:-:S07]  /*90b0*/  MOV R9, R42 ;  /* 0x0000002a00097202 */ /* 0x000fce0000000f00 */
.L_x_11193:
[----:B------:R-:W-:Y:S05]  /*90c0*/  BSYNC.RECONVERGENT B2 ;  /* 0x0000000000027941 */ /* 0x000fea0003800200 */
.L_x_11192:
[----:B------:R-:W-:Y:S01]  /*90d0*/  I2FP.F32.U32 R0, R0 ;  /* 0x0000000000007245 */ /* 0x000fe20000201000 */
[----:B------:R-:W-:Y:S02]  /*90e0*/  HFMA2 R137, -RZ, RZ, 0.1171875, 0 ;  /* 0x2f800000ff897431 */ /* 0x000fe400000001ff */
[----:B-----5:R-:W-:-:S03]  /*90f0*/  HADD2.F32 R22, -RZ, R44.H1_H1 ;  /* 0x3000002cff167230 */ /* 0x020fc60000004100 */
[----:B------:R-:W-:Y:S02]  /*9100*/  FFMA.FTZ R0, R0, R137, 1.1641532182693481445e-10 ;  /* 0x2f00000000007423 */ /* 0x000fe40000010089 */
[----:B------:R-:W-:Y:S01]  /*9110*/  FMUL.FTZ R22, R22, UR11 ;  /* 0x0000000b16167c20 */ /* 0x000fe20008410000 */
[----:B------:R-:W-:-:S03]  /*9120*/  HADD2.F32 R137, -RZ, R128.H1_H1 ;  /* 0x30000080ff897230 */ /* 0x000fc60000004100 */
[----:B------:R-:W-:Y:S01]  /*9130*/  FMUL.FTZ R22, R22, UR10 ;  /* 0x0000000a16167c20 */ /* 0x000fe20008410000 */
[----:B------:R-:W-:-:S04]  /*9140*/  FSETP.GTU.FTZ.AND P2, PT, R0, UR8, PT ;  /* 0x0000000800007c0b */ /* 0x000fc8000bf5c000 */
[----:B------:R-:W-:Y:S02]  /*9150*/  FSEL R22, R22, RZ, !P2 ;  /* 0x000000ff16167208 */ /* 0x000fe40005000000 */
[----:B------:R-:W-:-:S03]  /*9160*/  SEL R0, RZ, 0x1, P2 ;  /* 0x00000001ff007807 */ /* 0x000fc60001000000 */
[----:B------:R-:W-:-:S07]  /*9170*/  FADD.FTZ R22, R137, R22 ;  /* 0x0000001689167221 */ /* 0x000fce0000010000 */
.L_x_11191:
[----:B------:R-:W-:Y:S05]  /*9180*/  BSYNC.RECONVERGENT B1 ;  /* 0x0000000000017941 */ /* 0x000fea0003800200 */
.L_x_11190:
        /* <DEDUP_REMOVED lines=22> */
.L_x_11201:
        /* <DEDUP_REMOVED lines=13> */
.L_x_11203:
[----:B------:R-:W-:Y:S05]  /*93c0*/  BSYNC.RECONVERGENT B3 ;  /* 0x0000000000037941 */ /* 0x000fea0003800200 */
.L_x_11202:
        /* <DEDUP_REMOVED lines=61> */
.L_x_11200:
[----:B------:R-:W-:Y:S05]  /*97a0*/  BSYNC.RECONVERGENT B2 ;  /* 0x0000000000027941 */ /* 0x000fea0003800200 */
.L_x_11199:
        /* <DEDUP_REMOVED lines=11> */
.L_x_11198:
[----:B------:R-:W-:Y:S05]  /*9860*/  BSYNC.RECONVERGENT B1 ;  /* 0x0000000000017941 */ /* 0x000fea0003800200 */
.L_x_11197:
        /* <DEDUP_REMOVED lines=22> */
.L_x_11208:
        /* <DEDUP_REMOVED lines=13> */
.L_x_11210:
[----:B------:R-:W-:Y:S05]  /*9aa0*/  BSYNC.RECONVERGENT B3 ;  /* 0x0000000000037941 */ /* 0x000fea0003800200 */
.L_x_11209:
        /* <DEDUP_REMOVED lines=49> */
[----:B------:R-:W-:Y:S02]  /*9dc0*/  IADD3 R9, PT, PT, R198, -0xe443238, RZ ;  /* 0xf1bbcdc8c6097810 */ /* 0x000fe40007ffe0ff */
[----:B------:R-:W-:Y:S02]  /*9dd0*/  LOP3.LUT R200, R43, R200, R173, 0x96, !PT ;  /* 0x000000c82bc87212 */ /* 0x000fe400078e96ad */
[----:B------:R-:W-:Y:S01]  /*9de0*/  LOP3.LUT R42, R9, R42, R11, 0x96, !PT ;  /* 0x0000002a092a7212 */ /* 0x000fe200078e960b */
[----:B------:R-:W-:Y:S02]  /*9df0*/  VIADD R11, R199, 0x96a522ad ;  /* 0x96a522adc70b7836 */ /* 0x000fe40000000000 */
[----:B------:R-:W-:-:S04]  /*9e00*/  IMAD.WIDE.U32 R200, R200, -0x326172a9, RZ ;  /* 0xcd9e8d57c8c87825 */ /* 0x000fc800078e00ff */
[----:B------:R-:W-:Y:S01]  /*9e10*/  IMAD.WIDE.U32 R42, R42, -0x2daee0ad, RZ ;  /* 0xd2511f532a2a7825 */ /* 0x000fe200078e00ff */
[----:B------:R-:W-:-:S03]  /*9e20*/  MOV R6, R200 ;  /* 0x000000c800067202 */ /* 0x000fc60000000f00 */
[----:B------:R-:W-:Y:S01]  /*9e30*/  VIADD R9, R198, 0x8ff34781 ;  /* 0x8ff34781c6097836 */ /* 0x000fe20000000000 */
[----:B------:R-:W-:Y:S01]  /*9e40*/  LOP3.LUT R11, R11, R172, R43, 0x96, !PT ;  /* 0x000000ac0b0b7212 */ /* 0x000fe200078e962b */
[----:B------:R-:W-:-:S03]  /*9e50*/  HFMA2 R43, -RZ, RZ, 0, 0 ;  /* 0x00000000ff2b7431 */ /* 0x000fc600000001ff */
[----:B------:R-:W-:Y:S01]  /*9e60*/  LOP3.LUT R10, R9, R10, R201, 0x96, !PT ;  /* 0x0000000a090a7212 */ /* 0x000fe200078e96c9 */
[----:B------:R-:W-:-:S07]  /*9e70*/  IMAD.MOV.U32 R9, RZ, RZ, R42 ;  /* 0x000000ffff097224 */ /* 0x000fce00078e002a */
.L_x_11207:
[----:B------:R-:W-:Y:S05]  /*9e80*/  BSYNC.RECONVERGENT B2 ;  /* 0x0000000000027941 */ /* 0x000fea0003800200 */
.L_x_11206:
        /* <DEDUP_REMOVED lines=11> */
.L_x_11205:
[----:B------:R-:W-:Y:S05]  /*9f40*/  BSYNC.RECONVERGENT B1 ;  /* 0x0000000000017941 */ /* 0x000fea0003800200 */
.L_x_11204:
        /* <DEDUP_REMOVED lines=22> */
.L_x_11215:
        /* <DEDUP_REMOVED lines=13> */
.L_x_11217:
[----:B------:R-:W-:Y:S05]  /*a180*/  BSYNC.RECONVERGENT B3 ;  /* 0x0000000000037941 */ /* 0x000fea0003800200 */
.L_x_11216:
        /* <DEDUP_REMOVED lines=57> */
[----:B------:R-:W-:Y:S02]  /*a520*/  IMAD.MOV.U32 R6, RZ, RZ, R172 ;  /* 0x000000ffff067224 */ /* 0x000fe400078e00ac */
[----:B------:R-:W-:Y:S01]  /*a530*/  IMAD.MOV.U32 R42, RZ, RZ, RZ ;  /* 0x000000ffff2a7224 */ /* 0x000fe200078e00ff */
[----:B------:R-:W-:Y:S01]  /*a540*/  LOP3.LUT R11, R17, R128, R43, 0x96, !PT ;  /* 0x00000080110b7212 */ /* 0x000fe200078e962b */
[----:B------:R-:W-:-:S07]  /*a550*/  IMAD.MOV.U32 R17, RZ, RZ, R9 ;  /* 0x000000ffff117224 */ /* 0x000fce00078e0009 */
.L_x_11214:
[----:B------:R-:W-:Y:S05]  /*a560*/  BSYNC.RECONVERGENT B2 ;  /* 0x0000000000027941 */ /* 0x000fea0003800200 */
.L_x_11213:
[----:B------:R-:W-:Y:S01]  /*a570*/  I2FP.F32.U32 R9, R17 ;  /* 0x0000001100097245 */ /* 0x000fe20000201000 */
[----:B------:R-:W-:Y:S02]  /*a580*/  HFMA2 R128, -RZ, RZ, 0.1171875, 0 ;  /* 0x2f800000ff807431 */ /* 0x000fe400000001ff */
[----:B-----5:R-:W-:-:S03]  /*a590*/  HADD2.F32 R17, -RZ, R46.H0_H0 ;  /* 0x2000002eff117230 */ /* 0x020fc60000004100 */
[----:B------:R-:W-:Y:S02]  /*a5a0*/  FFMA.FTZ R9, R9, R128, 1.1641532182693481445e-10 ;  /* 0x2f00000009097423 */ /* 0x000fe40000010080 */
[----:B------:R-:W-:Y:S01]  /*a5b0*/  FMUL.FTZ R17, R17, UR11 ;  /* 0x0000000b11117c20 */ /* 0x000fe20008410000 */
[----:B------:R-:W-:-:S03]  /*a5c0*/  HADD2.F32 R128, -RZ, R130.H0_H0 ;  /* 0x20000082ff807230 */ /* 0x000fc60000004100 */
[----:B------:R-:W-:Y:S01]  /*a5d0*/  FMUL.FTZ R17, R17, UR10 ;  /* 0x0000000a11117c20 */ /* 0x000fe20008410000 */
[----:B------:R-:W-:-:S04]  /*a5e0*/  FSETP.GTU.FTZ.AND P2, PT, R9, UR8, PT ;  /* 0x0000000809007c0b */ /* 0x000fc8000bf5c000 */
[----:B------:R-:W-:Y:S02]  /*a5f0*/  FSEL R153, R17, RZ, !P2 ;  /* 0x000000ff11997208 */ /* 0x000fe40005000000 */
[----:B------:R-:W-:-:S03]  /*a600*/  SEL R17, RZ, 0x1, P2 ;  /* 0x00000001ff117807 */ /* 0x000fc60001000000 */
[----:B------:R-:W-:-:S07]  /*a610*/  FADD.FTZ R153, R128, R153 ;  /* 0x0000009980997221 */ /* 0x000fce0000010000 */
.L_x_11212:
[----:B------:R-:W-:Y:S05]  /*a620*/  BSYNC.RECONVERGENT B1 ;  /* 0x0000000000017941 */ /* 0x000fea0003800200 */
.L_x_11211:
        /* <DEDUP_REMOVED lines=22> */
.L_x_11222:
        /* <DEDUP_REMOVED lines=13> */
.L_x_11224:
[----:B------:R-:W-:Y:S05]  /*a860*/  BSYNC.RECONVERGENT B3 ;  /* 0x0000000000037941 */ /* 0x000fea0003800200 */
.L_x_11223:
        /* <DEDUP_REMOVED lines=57> */
[----:B------:R-:W-:-:S03]  /*ac00*/  LOP3.LUT R10, R9, R10, R173, 0x96, !PT ;  /* 0x0000000a090a7212 */ /* 0x000fc600078e96ad */
[----:B------:R-:W-:Y:S01]  /*ac10*/  IMAD.MOV.U32 R9, RZ, RZ, R42 ;  /* 0x000000ffff097224 */ /* 0x000fe200078e002a */
[----:B------:R-:W-:Y:S01]  /*ac20*/  LOP3.LUT R11, R11, R128, R43, 0x96, !PT ;  /* 0x000000800b0b7212 */ /* 0x000fe200078e962b */
[----:B------:R-:W-:-:S07]  /*ac30*/  IMAD.MOV.U32 R43, RZ, RZ, RZ ;  /* 0x000000ffff2b7224 */ /* 0x000fce00078e00ff */
.L_x_11221:
[----:B------:R-:W-:Y:S05]  /*ac40*/  BSYNC.RECONVERGENT B2 ;  /* 0x0000000000027941 */ /* 0x000fea0003800200 */
.L_x_11220:
        /* <DEDUP_REMOVED lines=11> */
.L_x_11219:
[----:B------:R-:W-:Y:S05]  /*ad00*/  BSYNC.RECONVERGENT B1 ;  /* 0x0000000000017941 */ /* 0x000fea0003800200 */
.L_x_11218:
        /* <DEDUP_REMOVED lines=22> */
.L_x_11229:
        /* <DEDUP_REMOVED lines=13> */
.L_x_11231:
[----:B------:R-:W-:Y:S05]  /*af40*/  BSYNC.RECONVERGENT B3 ;  /* 0x0000000000037941 */ /* 0x000fea0003800200 */
.L_x_11230:
        /* <DEDUP_REMOVED lines=9> */
[----:B------:R-:W-:Y:S02]  /*afe0*/  LOP3.LUT R10, R19, R128, R173, 0x96, !PT ;  /* 0x00000080130a7212 */ /* 0x000fe400078e96ad */
        /* <DEDUP_REMOVED lines=20> */
[----:B------:R-:W-:Y:S02]  /*b130*/  IADD3 R19, PT, PT, R199, -0x56f99767, RZ ;  /* 0xa9066899c7137810 */ /* 0x000fe40007ffe0ff */
[----:B------:R-:W-:Y:S01]  /*b140*/  LOP3.LUT R11, R11, R10, R43, 0x96, !PT ;  /* 0x0000000a0b0b7212 */ /* 0x000fe200078e962b */
[----:B------:R-:W-:Y:S01]  /*b150*/  VIADD R43, R199, 0x646e171e ;  /* 0x646e171ec72b7836 */ /* 0x000fe20000000000 */
[----:B------:R-:W-:Y:S02]  /*b160*/  LOP3.LUT R10, R19, R128, R173, 0x96, !PT ;  /* 0x00000080130a7212 */ /* 0x000fe400078e96ad */
[----:B------:R-:W-:Y:S01]  /*b170*/  IADD3 R19, PT, PT, R198, -0x4ab325aa, RZ ;  /* 0xb54cda56c6137810 */ /* 0x000fe20007ffe0ff */
        /* <DEDUP_REMOVED lines=16> */
[----:B------:R-:W-:Y:S01]  /*b280*/  IMAD.WIDE.U32 R172, R172, -0x326172a9, RZ ;  /* 0xcd9e8d57acac7825 */ /* 0x000fe200078e00ff */
[----:B------:R-:W-:-:S03]  /*b290*/  IADD3 R19, PT, PT, R199, -0x695add53, RZ ;  /* 0x96a522adc7137810 */ /* 0x000fc60007ffe0ff */
[----:B------:R-:W-:-:S04]  /*b2a0*/  IMAD.WIDE.U32 R42, R42, -0x2daee0ad, RZ ;  /* 0xd2511f532a2a7825 */ /* 0x000fc800078e00ff */
[----:B------:R-:W-:Y:S01]  /*b2b0*/  VIADD R11, R198, 0x8ff34781 ;  /* 0x8ff34781c60b7836 */ /* 0x000fe20000000000 */
[----:B------:R-:W-:Y:S01]  /*b2c0*/  MOV R207, R42 ;  /* 0x0000002a00cf7202 */ /* 0x000fe20000000f00 */
[----:B------:R-:W-:Y:S02]  /*b2d0*/  HFMA2 R42, -RZ, RZ, 0, 0 ;  /* 0x00000000ff2a7431 */ /* 0x000fe400000001ff */
[----:B------:R-:W-:Y:S01]  /*b2e0*/  IMAD.MOV.U32 R6, RZ, RZ, R172 ;  /* 0x000000ffff067224 */ /* 0x000fe200078e00ac */
[----:B------:R-:W-:Y:S02]  /*b2f0*/  LOP3.LUT R10, R11, R10, R173, 0x96, !PT ;  /* 0x0000000a0b0a7212 */ /* 0x000fe400078e96ad */
[----:B------:R-:W-:Y:S01]  /*b300*/  LOP3.LUT R11, R19, R128, R43, 0x96, !PT ;  /* 0x00000080130b7212 */ /* 0x000fe200078e962b */
[----:B------:R-:W-:-:S07]  /*b310*/  IMAD.MOV.U32 R19, RZ, RZ, R9 ;  /* 0x000000ffff137224 */ /* 0x000fce00078e0009 */
.L_x_11228:
[----:B------:R-:W-:Y:S05]  /*b320*/  BSYNC.RECONVERGENT B2 ;  /* 0x0000000000027941 */ /* 0x000fea0003800200 */
.L_x_11227:
        /* <DEDUP_REMOVED lines=11> */
.L_x_11226:
[----:B------:R-:W-:Y:S05]  /*b3e0*/  BSYNC.RECONVERGENT B1 ;  /* 0x0000000000017941 */ /* 0x000fea0003800200 */
.L_x_11225:
        /* <DEDUP_REMOVED lines=22> */
.L_x_11236:
        /* <DEDUP_REMOVED lines=13> */
.L_x_11238:
[----:B------:R-:W-:Y:S05]  /*b620*/  BSYNC.RECONVERGENT B3 ;  /* 0x0000000000037941 */ /* 0x000fea0003800200 */
.L_x_11237:
        /* <DEDUP_REMOVED lines=58> */
[----:B------:R-:W-:Y:S01]  /*b9d0*/  LOP3.LUT R11, R9, R42, R201, 0x96, !PT ;  /* 0x0000002a090b7212 */ /* 0x000fe200078e96c9 */
[----:B------:R-:W-:-:S07]  /*b9e0*/  HFMA2 R9, -RZ, RZ, 0, 0 ;  /* 0x00000000ff097431 */ /* 0x000fce00000001ff */
.L_x_11235:
[----:B------:R-:W-:Y:S05]  /*b9f0*/  BSYNC.RECONVERGENT B2 ;  /* 0x0000000000027941 */ /* 0x000fea0003800200 */
.L_x_11234:
        /* <DEDUP_REMOVED lines=11> */
.L_x_11233:
[----:B------:R-:W-:Y:S05]  /*bab0*/  BSYNC.RECONVERGENT B1 ;  /* 0x0000000000017941 */ /* 0x000fea0003800200 */
.L_x_11232:
[----:B------:R-:W-:Y:S02]  /*bac0*/  F2FP.F16.F32.PACK_AB R131, RZ, R173 ;  /* 0x000000adff83723e */ /* 0x000fe400000000ff */
[----:B------:R-:W-:Y:S02]  /*bad0*/  PRMT R130, R205, 0x5410, R130 ;  /* 0x00005410cd827816 */ /* 0x000fe40000000082 */
[----:B------:R-:W-:Y:S02]  /*bae0*/  PRMT R129, R203, 0x5410, R204 ;  /* 0x00005410cb817816 */ /* 0x000fe400000000cc */
[----:B------:R-:W-:Y:S02]  /*baf0*/  PRMT R128, R190, 0x5410, R202 ;  /* 0x00005410be807816 */ /* 0x000fe400000000ca */
[----:B------:R-:W-:Y:S01]  /*bb00*/  PRMT R131, R206, 0x5410, R131 ;  /* 0x00005410ce837816 */ /* 0x000fe20000000083 */
[----:B------:R-:W-:Y:S06]  /*bb10*/  BRA `(.L_x_11239) ;  /* 0x00000034001c7947 */ /* 0x000fec0003800000 */
.L_x_11182:
        /* <DEDUP_REMOVED lines=21> */
.L_x_11244:
        /* <DEDUP_REMOVED lines=13> */
.L_x_11246:
[----:B------:R-:W-:Y:S05]  /*bd40*/  BSYNC.RECONVERGENT B3 ;  /* 0x0000000000037941 */ /* 0x000fea0003800200 */
.L_x_11245:
        /* <DEDUP_REMOVED lines=18> */
[----:B------:R-:W-:Y:S02]  /*be70*/  IADD3 R3, PT, PT, R199, 0x32370b8f, RZ ;  /* 0x32370b8fc7037810 */ /* 0x000fe40007ffe0ff */
[----:B------:R-:W-:Y:S02]  /*be80*/  LOP3.LUT R9, R9, R10, R129, 0x96, !PT ;  /* 0x0000000a09097212 */ /* 0x000fe400078e9681 */
[----:B------:R-:W-:-:S03]  /*be90*/  LOP3.LUT R3, R3, R42, R131, 0x96, !PT ;  /* 0x0000002a03037212 */ /* 0x000fc600078e9683 */
[----:B------:R-:W-:-:S04]  /*bea0*/  IMAD.WIDE.U32 R42, R9, -0x2daee0ad, RZ ;  /* 0xd2511f53092a7825 */ /* 0x000fc800078e00ff */
[----:B------:R-:W-:Y:S02]  /*beb0*/  VIADD R9, R199, 0xed9eba14 ;  /* 0xed9eba14c7097836 */ /* 0x000fe40000000000 */
[----:B------:R-:W-:Y:S01]  /*bec0*/  IMAD.WIDE.U32 R10, R3, -0x326172a9, RZ ;  /* 0xcd9e8d57030a7825 */ /* 0x000fe200078e00ff */
[----:B------:R-:W-:Y:S02]  /*bed0*/  IADD3 R3, PT, PT, R198, 0x78dde6e4, RZ ;  /* 0x78dde6e4c6037810 */ /* 0x000fe40007ffe0ff */
[----:B------:R-:W-:Y:S02]  /*bee0*/  LOP3.LUT R9, R9, R130, R43, 0x96, !PT ;  /* 0x0000008209097212 */ /* 0x000fe400078e962b */
[----:B------:R-:W-:-:S03]  /*bef0*/  LOP3.LUT R3, R3, R128, R11, 0x96, !PT ;  /* 0x0000008003037212 */ /* 0x000fc600078e960b */
[----:B------:R-:W-:-:S04]  /*bf00*/  IMAD.WIDE.U32 R128, R9, -0x326172a9, RZ ;  /* 0xcd9e8d5709807825 */ /* 0x000fc800078e00ff */
[----:B------:R-:W-:Y:S02]  /*bf10*/  VIADD R9, R198, 0x1715609d ;  /* 0x1715609dc6097836 */ /* 0x000fe40000000000 */
[----:B------:R-:W-:Y:S01]  /*bf20*/  IMAD.WIDE.U32 R130, R3, -0x2daee0ad, RZ ;  /* 0xd2511f5303827825 */ /* 0x000fe200078e00ff */
[----:B------:R-:W-:Y:S02]  /*bf30*/  IADD3 R3, PT, PT, R199, -0x56f99767, RZ ;  /* 0xa9066899c7037810 */ /* 0x000fe40007ffe0ff */
        /* <DEDUP_REMOVED lines=19> */
[----:B------:R-:W-:Y:S02]  /*c070*/  LOP3.LUT R3, R3, R128, R11, 0x96, !PT ;  /* 0x0000008003037212 */ /* 0x000fe400078e960b */
[----:B------:R-:W-:Y:S01]  /*c080*/  IADD3 R11, PT, PT, R199, -0x695add53, RZ ;  /* 0x96a522adc70b7810 */ /* 0x000fe20007ffe0ff */
[----:B------:R-:W-:-:S04]  /*c090*/  IMAD.WIDE.U32 R128, R9, -0x326172a9, RZ ;  /* 0xcd9e8d5709807825 */ /* 0x000fc800078e00ff */
[----:B------:R-:W-:Y:S01]  /*c0a0*/  IMAD.WIDE.U32 R200, R3, -0x2daee0ad, RZ ;  /* 0xd2511f5303c87825 */ /* 0x000fe200078e00ff */
[----:B------:R-:W-:-:S03]  /*c0b0*/  MOV R3, R190 ;  /* 0x000000be00037202 */ /* 0x000fc60000000f00 */
[----:B------:R-:W-:Y:S01]  /*c0c0*/  VIADD R9, R198, 0x8ff34781 ;  /* 0x8ff34781c6097836 */ /* 0x000fe20000000000 */
[----:B------:R-:W-:Y:S01]  /*c0d0*/  LOP3.LUT R11, R11, R42, R201, 0x96, !PT ;  /* 0x0000002a0b0b7212 */ /* 0x000fe200078e96c9 */
[----:B------:R-:W-:Y:S02]  /*c0e0*/  IMAD.MOV.U32 R6, RZ, RZ, R128 ;  /* 0x000000ffff067224 */ /* 0x000fe400078e0080 */
[----:B------:R-:W-:Y:S01]  /*c0f0*/  IMAD.MOV.U32 R42, RZ, RZ, RZ ;  /* 0x000000ffff2a7224 */ /* 0x000fe200078e00ff */
[----:B------:R-:W-:-:S07]  /*c100*/  LOP3.LUT R10, R9, R10, R129, 0x96, !PT ;  /* 0x0000000a090a7212 */ /* 0x000fce00078e9681 */
.L_x_11243:
[----:B------:R-:W-:Y:S05]  /*c110*/  BSYNC.RECONVERGENT B2 ;  /* 0x0000000000027941 */ /* 0x000fea0003800200 */
.L_x_11242:
        /* <DEDUP_REMOVED lines=9> */
.L_x_11241:
[----:B------:R-:W-:Y:S05]  /*c1b0*/  BSYNC.RECONVERGENT B1 ;  /* 0x0000000000017941 */ /* 0x000fea0003800200 */
.L_x_11240:
[----:B------:R-:W-:Y:S01]  /*c1c0*/  BSSY.RECONVERGENT B1, `(.L_x_11247) ;  /* 0x0000067000017945 */ /* 0x000fe20003800200 */
[----:B------:R-:W-:Y:S01]  /*c1d0*/  F2FP.F16.F32.PACK_AB R201, RZ, R21 ;  /* 0x00000015ffc9723e */ /* 0x000fe200000000ff */
        /* <DEDUP_REMOVED lines=16> */
.L_x_11251:
        /* <DEDUP_REMOVED lines=13> */
.L_x_11253:
[----:B------:R-:W-:Y:S05]  /*c3b0*/  BSYNC.RECONVERGENT B3 ;  /* 0x0000000000037941 */ /* 0x000fea0003800200 */
.L_x_11252:
        /* <DEDUP_REMOVED lines=58> */
[----:B------:R-:W-:Y:S01]  /*c760*/  IMAD.MOV.U32 R9, RZ, RZ, RZ ;  /* 0x000000ffff097224 */ /* 0x000fe200078e00ff */
[----:B------:R-:W-:Y:S02]  /*c770*/  LOP3.LUT R11, R11, R128, R43, 0x96, !PT ;  /* 0x000000800b0b7212 */ /* 0x000fe400078e962b */
[----:B------:R-:W-:-:S07]  /*c780*/  MOV R200, R42 ;  /* 0x0000002a00c87202 */ /* 0x000fce0000000f00 */
.L_x_11250:
[----:B------:R-:W-:Y:S05]  /*c790*/  BSYNC.RECONVERGENT B2 ;  /* 0x0000000000027941 */ /* 0x000fea0003800200 */
.L_x_11249:
        /* <DEDUP_REMOVED lines=9> */
.L_x_11248:
[----:B------:R-:W-:Y:S05]  /*c830*/  BSYNC.RECONVERGENT B1 ;  /* 0x0000000000017941 */ /* 0x000fea0003800200 */
.L_x_11247:
        /* <DEDUP_REMOVED lines=18> */
.L_x_11258:
        /* <DEDUP_REMOVED lines=13> */
.L_x_11260:
[----:B------:R-:W-:Y:S05]  /*ca30*/  BSYNC.RECONVERGENT B3 ;  /* 0x0000000000037941 */ /* 0x000fea0003800200 */
.L_x_11259:
        /* <DEDUP_REMOVED lines=54> */
[----:B------:R-:W-:Y:S01]  /*cda0*/  IMAD.MOV.U32 R15, RZ, RZ, R200 ;  /* 0x000000ffff0f7224 */ /* 0x000fe200078e00c8 */
[----:B------:R-:W-:Y:S01]  /*cdb0*/  MOV R6, R130 ;  /* 0x0000008200067202 */ /* 0x000fe20000000f00 */
[----:B------:R-:W-:Y:S01]  /*cdc0*/  IMAD.WIDE.U32 R42, R42, -0x2daee0ad, RZ ;  /* 0xd2511f532a2a7825 */ /* 0x000fe200078e00ff */
[----:B------:R-:W-:Y:S02]  /*cdd0*/  LOP3.LUT R10, R9, R10, R131, 0x96, !PT ;  /* 0x0000000a090a7212 */ /* 0x000fe400078e9683 */
[----:B------:R-:W-:Y:S01]  /*cde0*/  MOV R200, R42 ;  /* 0x0000002a00c87202 */ /* 0x000fe20000000f00 */
[----:B------:R-:W-:Y:S01]  /*cdf0*/  IMAD.MOV.U32 R42, RZ, RZ, RZ ;  /* 0x000000ffff2a7224 */ /* 0x000fe200078e00ff */
[----:B------:R-:W-:-:S07]  /*ce00*/  LOP3.LUT R11, R11, R128, R43, 0x96, !PT ;  /* 0x000000800b0b7212 */ /* 0x000fce00078e962b */
.L_x_11257:
[----:B------:R-:W-:Y:S05]  /*ce10*/  BSYNC.RECONVERGENT B2 ;  /* 0x0000000000027941 */ /* 0x000fea0003800200 */
.L_x_11256:
        /* <DEDUP_REMOVED lines=9> */
.L_x_11255:
[----:B------:R-:W-:Y:S05]  /*ceb0*/  BSYNC.RECONVERGENT B1 ;  /* 0x0000000000017941 */ /* 0x000fea0003800200 */
.L_x_11254:
        /* <DEDUP_REMOVED lines=18> */
.L_x_11265:
        /* <DEDUP_REMOVED lines=13> */
.L_x_11267:
[----:B------:R-:W-:Y:S05]  /*d0b0*/  BSYNC.RECONVERGENT B3 ;  /* 0x0000000000037941 */ /* 0x000fea0003800200 */
.L_x_11266:
        /* <DEDUP_REMOVED lines=61> */
.L_x_11264:
[----:B------:R-:W-:Y:S05]  /*d490*/  BSYNC.RECONVERGENT B2 ;  /* 0x0000000000027941 */ /* 0x000fea0003800200 */
.L_x_11263:
        /* <DEDUP_REMOVED lines=9> */
.L_x_11262:
[----:B------:R-:W-:Y:S05]  /*d530*/  BSYNC.RECONVERGENT B1 ;  /* 0x0000000000017941 */ /* 0x000fea0003800200 */
.L_x_11261:
        /* <DEDUP_REMOVED lines=18> */
.L_x_11272:
        /* <DEDUP_REMOVED lines=13> */
.L_x_11274:
[----:B------:R-:W-:Y:S05]  /*d730*/  BSYNC.RECONVERGENT B3 ;  /* 0x0000000000037941 */ /* 0x000fea0003800200 */
.L_x_11273:
        /* <DEDUP_REMOVED lines=61> */
.L_x_11271:
[----:B------:R-:W-:Y:S05]  /*db10*/  BSYNC.RECONVERGENT B2 ;  /* 0x0000000000027941 */ /* 0x000fea0003800200 */
.L_x_11270:
        /* <DEDUP_REMOVED lines=9> */
.L_x_11269:
[----:B------:R-:W-:Y:S05]  /*dbb0*/  BSYNC.RECONVERGENT B1 ;  /* 0x0000000000017941 */ /* 0x000fea0003800200 */
.L_x_11268:
        /* <DEDUP_REMOVED lines=18> */
.L_x_11279:
        /* <DEDUP_REMOVED lines=13> */
.L_x_11281:
[----:B------:R-:W-:Y:S05]  /*ddb0*/  BSYNC.RECONVERGENT B3 ;  /* 0x0000000000037941 */ /* 0x000fea0003800200 */
.L_x_11280:
        /* <DEDUP_REMOVED lines=61> */
.L_x_11278:
[----:B------:R-:W-:Y:S05]  /*e190*/  BSYNC.RECONVERGENT B2 ;  /* 0x0000000000027941 */ /* 0x000fea0003800200 */
.L_x_11277:
        /* <DEDUP_REMOVED lines=9> */
.L_x_11276:
[----:B------:R-:W-:Y:S05]  /*e230*/  BSYNC.RECONVERGENT B1 ;  /* 0x0000000000017941 */ /* 0x000fea0003800200 */
.L_x_11275:
        /* <DEDUP_REMOVED lines=18> */
.L_x_11286:
        /* <DEDUP_REMOVED lines=13> */
.L_x_11288:
[----:B------:R-:W-:Y:S05]  /*e430*/  BSYNC.RECONVERGENT B3 ;  /* 0x0000000000037941 */ /* 0x000fea0003800200 */
.L_x_11287:
        /* <DEDUP_REMOVED lines=61> */
.L_x_11285:
[----:B------:R-:W-:Y:S05]  /*e810*/  BSYNC.RECONVERGENT B2 ;  /* 0x0000000000027941 */ /* 0x000fea0003800200 */
.L_x_11284:
        /* <DEDUP_REMOVED lines=9> */
.L_x_11283:
[----:B------:R-:W-:Y:S05]  /*e8b0*/  BSYNC.RECONVERGENT B1 ;  /* 0x0000000000017941 */ /* 0x000fea0003800200 */
.L_x_11282:
        /* <DEDUP_REMOVED lines=18> */
.L_x_11293:
        /* <DEDUP_REMOVED lines=13> */
.L_x_11295:
[----:B------:R-:W-:Y:S05]  /*eab0*/  BSYNC.RECONVERGENT B3 ;  /* 0x0000000000037941 */ /* 0x000fea0003800200 */
.L_x_11294:
        /* <DEDUP_REMOVED lines=61> */
.L_x_11292:
[----:B------:R-:W-:Y:S05]  /*ee90*/  BSYNC.RECONVERGENT B2 ;  /* 0x0000000000027941 */ /* 0x000fea0003800200 */
.L_x_11291:
        /* <DEDUP_REMOVED lines=9> */
.L_x_11290:
[----:B------:R-:W-:Y:S05]  /*ef30*/  BSYNC.RECONVERGENT B1 ;  /* 0x0000000000017941 */ /* 0x000fea0003800200 */
.L_x_11289:
[----:B------:R-:W-:Y:S02]  /*ef40*/  F2FP.F16.F32.PACK_AB R131, RZ, R173 ;  /* 0x000000adff83723e */ /* 0x000fe400000000ff */
[----:B------:R-:W-:Y:S02]  /*ef50*/  PRMT R130, R204, 0x5410, R205 ;  /* 0x00005410cc827816 */ /* 0x000fe400000000cd */
[----:B------:R-:W-:Y:S02]  /*ef60*/  PRMT R129, R203, 0x5410, R202 ;  /* 0x00005410cb817816 */ /* 0x000fe400000000ca */
[----:B------:R-:W-:Y:S02]  /*ef70*/  PRMT R128, R201, 0x5410, R190 ;  /* 0x00005410c9807816 */ /* 0x000fe400000000be */
[----:B------:R-:W-:-:S07]  /*ef80*/  PRMT R131, R206, 0x5410, R131 ;  /* 0x00005410ce837816 */ /* 0x000fce0000000083 */
.L_x_11239:
        /* <DEDUP_REMOVED lines=26> */
.L_x_11297:
[----:B------:R-:W-:Y:S05]  /*f130*/  BSYNC.RECONVERGENT B1 ;  /* 0x0000000000017941 */ /* 0x000fea0003800200 */
.L_x_11296:
[----:B------:R-:W-:Y:S01]  /*f140*/  VIADD R196, R196, 0x20 ;  /* 0x00000020c4c47836 */ /* 0x000fe20000000000 */
[----:B------:R-:W-:-:S07]  /*f150*/  IADD3 R195, PT, PT, R195, 0x20, RZ ;  /* 0x00000020c3c37810 */ /* 0x000fce0007ffe0ff */
.L_x_11179:
[----:B------:R-:W-:Y:S05]  /*f160*/  BSYNC.RECONVERGENT B0 ;  /* 0x0000000000007941 */ /* 0x000fea0003800200 */
.L_x_11178:
        /* <DEDUP_REMOVED lines=10> */
.L_x_11301:
[----:B------:R-:W-:Y:S05]  /*f210*/  BSYNC.RECONVERGENT B1 ;  /* 0x0000000000017941 */ /* 0x000fea0003800200 */
.L_x_11300:
        /* <DEDUP_REMOVED lines=28> */
.L_x_11307:
        /* <DEDUP_REMOVED lines=13> */
.L_x_11309:
[----:B------:R-:W-:Y:S05]  /*f4b0*/  BSYNC.RECONVERGENT B3 ;  /* 0x0000000000037941 */ /* 0x000fea0003800200 */
.L_x_11308:
        /* <DEDUP_REMOVED lines=45> */
[----:B------:R-:W-:Y:S01]  /*f790*/  IMAD.WIDE.U32 R10, R3, -0x326172a9, RZ ;  /* 0xcd9e8d57030a7825 */ /* 0x000fe200078e00ff */
[----:B------:R-:W-:-:S03]  /*f7a0*/  IADD3 R3, PT, PT, R198, -0xe443238, RZ ;  /* 0xf1bbcdc8c6037810 */ /* 0x000fc60007ffe0ff */
[----:B------:R-:W-:Y:S01]  /*f7b0*/  IMAD.WIDE.U32 R42, R9, -0x2daee0ad, RZ ;  /* 0xd2511f53092a7825 */ /* 0x000fe200078e00ff */
[----:B------:R-:W-:Y:S02]  /*f7c0*/  LOP3.LUT R24, R3, R24, R11, 0x96, !PT ;  /* 0x0000001803187212 */ /* 0x000fe400078e960b */
[C---:B------:R-:W-:Y:S01]  /*f7d0*/  IADD3 R11, PT, PT, R199.reuse, -0x695add53, RZ ;  /* 0x96a522adc70b7810 */ /* 0x040fe20007ffe0ff */
[----:B------:R-:W-:Y:S02]  /*f7e0*/  VIADD R9, R199, 0xdb3d7428 ;  /* 0xdb3d7428c7097836 */ /* 0x000fe40000000000 */
[----:B------:R-:W-:-:S03]  /*f7f0*/  IMAD.WIDE.U32 R24, R24, -0x2daee0ad, RZ ;  /* 0xd2511f5318187825 */ /* 0x000fc600078e00ff */
[----:B------:R-:W-:Y:S01]  /*f800*/  LOP3.LUT R174, R9, R174, R43, 0x96, !PT ;  /* 0x000000ae09ae7212 */ /* 0x000fe200078e962b */
[----:B------:R-:W-:Y:S01]  /*f810*/  VIADD R3, R198, 0x8ff34781 ;  /* 0x8ff34781c6037836 */ /* 0x000fe20000000000 */
[----:B------:R-:W-:Y:S01]  /*f820*/  LOP3.LUT R11, R11, R42, R25, 0x96, !PT ;  /* 0x0000002a0b0b7212 */ /* 0x000fe200078e9619 */
[----:B------:R-:W-:Y:S01]  /*f830*/  HFMA2 R42, -RZ, RZ, 0, 0 ;  /* 0x00000000ff2a7431 */ /* 0x000fe200000001ff */
[----:B------:R-:W-:Y:S01]  /*f840*/  MOV R135, R24 ;  /* 0x0000001800877202 */ /* 0x000fe20000000f00 */
[----:B------:R-:W-:-:S04]  /*f850*/  IMAD.WIDE.U32 R174, R174, -0x326172a9, RZ ;  /* 0xcd9e8d57aeae7825 */ /* 0x000fc800078e00ff */
[----:B------:R-:W-:Y:S01]  /*f860*/  IMAD.MOV.U32 R6, RZ, RZ, R174 ;  /* 0x000000ffff067224 */ /* 0x000fe200078e00ae */
[----:B------:R-:W-:Y:S01]  /*f870*/  LOP3.LUT R10, R3, R10, R175, 0x96, !PT ;  /* 0x0000000a030a7212 */ /* 0x000fe200078e96af */
[----:B------:R-:W-:-:S07]  /*f880*/  IMAD.MOV.U32 R3, RZ, RZ, R190 ;  /* 0x000000ffff037224 */ /* 0x000fce00078e00be */
.L_x_11306:
[----:B------:R-:W-:Y:S05]  /*f890*/  BSYNC.RECONVERGENT B2 ;  /* 0x0000000000027941 */ /* 0x000fea0003800200 */
.L_x_11305:
[----:B------:R-:W-:Y:S01]  /*f8a0*/  I2FP.F32.U32 R3, R3 ;  /* 0x0000000300037245 */ /* 0x000fe20000201000 */
[----:B-----5:R-:W-:Y:S02]  /*f8b0*/  HADD2.F32 R9, -RZ, R44.H0_H0 ;  /* 0x2000002cff097230 */ /* 0x020fe40000004100 */
[----:B------:R-:W-:Y:S02]  /*f8c0*/  IMAD.MOV.U32 R24, RZ, RZ, 0x2f800000 ;  /* 0x2f800000ff187424 */ /* 0x000fe400078e00ff */
[----:B------:R-:W-:Y:S02]  /*f8d0*/  HADD2.F32 R25, -RZ, R128.H0_H0 ;  /* 0x20000080ff197230 */ /* 0x000fe40000004100 */
[----:B------:R-:W-:Y:S01]  /*f8e0*/  FMUL.FTZ R9, R9, UR11 ;  /* 0x0000000b09097c20 */ /* 0x000fe20008410000 */
[----:B------:R-:W-:-:S03]  /*f8f0*/  FFMA.FTZ R3, R3, R24, 1.1641532182693481445e-10 ;  /* 0x2f00000003037423 */ /* 0x000fc60000010018 */
[----:B------:R-:W-:Y:S02]  /*f900*/  FMUL.FTZ R9, R9, UR10 ;  /* 0x0000000a09097c20 */ /* 0x000fe40008410000 */
[----:B------:R-:W-:-:S04]  /*f910*/  FSETP.GTU.FTZ.AND P2, PT, R3, UR8, PT ;  /* 0x0000000803007c0b */ /* 0x000fc8000bf5c000 */
[----:B------:R-:W-:Y:S02]  /*f920*/  FSEL R24, R9, RZ, !P2 ;  /* 0x000000ff09187208 */ /* 0x000fe40005000000 */
[----:B------:R-:W-:-:S03]  /*f930*/  SEL R3, RZ, 0x1, P2 ;  /* 0x00000001ff037807 */ /* 0x000fc60001000000 */
[----:B------:R-:W-:-:S07]  /*f940*/  FADD.FTZ R24, R25, R24 ;  /* 0x0000001819187221 */ /* 0x000fce0000010000 */
.L_x_11304:
[----:B------:R-:W-:Y:S05]  /*f950*/  BSYNC.RECONVERGENT B1 ;  /* 0x0000000000017941 */ /* 0x000fea0003800200 */
.L_x_11303:
        /* <DEDUP_REMOVED lines=22> */
.L_x_11314:
        /* <DEDUP_REMOVED lines=13> */
.L_x_11316:
[----:B------:R-:W-:Y:S05]  /*fb90*/  BSYNC.RECONVERGENT B3 ;  /* 0x0000000000037941 */ /* 0x000fea0003800200 */
.L_x_11315:
[----:B------:R-:W-:Y:S01]  /*fba0*/  IMAD.WIDE.U32 R10, R7, -0x326172a9, RZ ;  /* 0xcd9e8d57070a7825 */ /* 0x000fe200078e00ff */
[----:B------:R-:W-:Y:S02]  /*fbb0*/  LOP3.LUT R42, R5, R175, R199, 0x96, !PT ;  /* 0x000000af052a7212 */ /* 0x000fe400078e96c7 */
[----:B------:R-:W-:Y:S02]  /*fbc0*/  IADD3 R9, PT, PT, R198, -0x61c88647, RZ ;  /* 0x9e3779b9c6097810 */ /* 0x000fe40007ffe0ff */
[----:B------:R-:W-:Y:S01]  /*fbd0*/  LOP3.LUT R200, R8, R11, R198, 0x96, !PT ;  /* 0x0000000b08c87212 */ /* 0x000fe200078e96c6 */
[----:B------:R-:W-:Y:S01]  /*fbe0*/  IMAD.WIDE.U32 R42, R42, -0x326172a9, RZ ;  /* 0xcd9e8d572a2a7825 */ /* 0x000fe200078e00ff */
[----:B------:R-:W-:Y:S02]  /*fbf0*/  IADD3 R25, PT, PT, R199, 0x76cf5d0a, RZ ;  /* 0x76cf5d0ac7197810 */ /* 0x000fe40007ffe0ff */
[----:B------:R-:W-:Y:S01]  /*fc00*/  MOV R0, R135 ;  /* 0x0000008700007202 */ /* 0x000fe20000000f00 */
        /* <DEDUP_REMOVED lines=54> */
.L_x_11313:
[----:B------:R-:W-:Y:S05]  /*ff70*/  BSYNC.RECONVERGENT B2 ;  /* 0x0000000000027941 */ /* 0x000fea0003800200 */
.L_x_11312:
        /* <DEDUP_REMOVED lines=11> */
.L_x_11311:
[----:B------:R-:W-:Y:S05]  /*10030*/  BSYNC.RECONVERGENT B1 ;  /* 0x0000000000017941 */ /* 0x000fea0003800200 */
.L_x_11310:
        /* <DEDUP_REMOVED lines=22> */
.L_x_11321:
        /* <DEDUP_REMOVED lines=13> */
.L_x_11323:
[----:B------:R-:W-:Y:S05]  /*10270*/  BSYNC.RECONVERGENT B3 ;  /* 0x0000000000037941 */ /* 0x000fea0003800200 */
.L_x_11322:
        /* <DEDUP_REMOVED lines=61> */
.L_x_11320:
[----:B------:R-:W-:Y:S05]  /*10650*/  BSYNC.RECONVERGENT B2 ;  /* 0x0000000000027941 */ /* 0x000fea0003800200 */
.L_x_11319:
        /* <DEDUP_REMOVED lines=11> */
.L_x_11318:
[----:B------:R-:W-:Y:S05]  /*10710*/  BSYNC.RECONVERGENT B1 ;  /* 0x0000000000017941 */ /* 0x000fea0003800200 */
.L_x_11317:
        /* <DEDUP_REMOVED lines=22> */
.L_x_11328:
        /* <DEDUP_REMOVED lines=13> */
.L_x_11330:
[----:B------:R-:W-:Y:S05]  /*10950*/  BSYNC.RECONVERGENT B3 ;  /* 0x0000000000037941 */ /* 0x000fea0003800200 */
.L_x_11329:
[----:B------:R-:W-:Y:S01]  /*10960*/  IMAD.WIDE.U32 R10, R7, -0x326172a9, RZ ;  /* 0xcd9e8d57070a7825 */ /* 0x000fe200078e00ff */
[----:B------:R-:W-:Y:S02]  /*10970*/  LOP3.LUT R42, R5, R175, R199, 0x96, !PT ;  /* 0x000000af052a7212 */ /* 0x000fe400078e96c7 */
[----:B------:R-:W-:Y:S02]  /*10980*/  IADD3 R9, PT, PT, R198, -0x61c88647, RZ ;  /* 0x9e3779b9c6097810 */ /* 0x000fe40007ffe0ff */
[----:B------:R-:W-:Y:S01]  /*10990*/  LOP3.LUT R200, R8, R11, R198, 0x96, !PT ;  /* 0x0000000b08c87212 */ /* 0x000fe200078e96c6 */
[----:B------:R-:W-:Y:S01]  /*109a0*/  IMAD.WIDE.U32 R42, R42, -0x326172a9, RZ ;  /* 0xcd9e8d572a2a7825 */ /* 0x000fe200078e00ff */
[----:B------:R-:W-:-:S03]  /*109b0*/  MOV R16, R128 ;  /* 0x0000008000107202 */ /* 0x000fc60000000f00 */
        /* <DEDUP_REMOVED lines=55> */
.L_x_11327:
[----:B------:R-:W-:Y:S05]  /*10d30*/  BSYNC.RECONVERGENT B2 ;  /* 0x0000000000027941 */ /* 0x000fea0003800200 */
.L_x_11326:
        /* <DEDUP_REMOVED lines=11> */
.L_x_11325:
[----:B------:R-:W-:Y:S05]  /*10df0*/  BSYNC.RECONVERGENT B1 ;  /* 0x0000000000017941 */ /* 0x000fea0003800200 */
.L_x_11324:
        /* <DEDUP_REMOVED lines=22> */
.L_x_11335:
        /* <DEDUP_REMOVED lines=13> */
.L_x_11337:
[----:B------:R-:W-:Y:S05]  /*11030*/  BSYNC.RECONVERGENT B3 ;  /* 0x0000000000037941 */ /* 0x000fea0003800200 */
.L_x_11336:
        /* <DEDUP_REMOVED lines=61> */
.L_x_11334:
[----:B------:R-:W-:Y:S05]  /*11410*/  BSYNC.RECONVERGENT B2 ;  /* 0x0000000000027941 */ /* 0x000fea0003800200 */
.L_x_11333:
        /* <DEDUP_REMOVED lines=11> */
.L_x_11332:
[----:B------:R-:W-:Y:S05]  /*114d0*/  BSYNC.RECONVERGENT B1 ;  /* 0x0000000000017941 */ /* 0x000fea0003800200 */
.L_x_11331:
        /* <DEDUP_REMOVED lines=22> */
.L_x_11342:
        /* <DEDUP_REMOVED lines=13> */
.L_x_11344:
[----:B------:R-:W-:Y:S05]  /*11710*/  BSYNC.RECONVERGENT B3 ;  /* 0x0000000000037941 */ /* 0x000fea0003800200 */
.L_x_11343:
        /* <DEDUP_REMOVED lines=61> */
.L_x_11341:
[----:B------:R-:W-:Y:S05]  /*11af0*/  BSYNC.RECONVERGENT B2 ;  /* 0x0000000000027941 */ /* 0x000fea0003800200 */
.L_x_11340:
        /* <DEDUP_REMOVED lines=11> */
.L_x_11339:
[----:B------:R-:W-:Y:S05]  /*11bb0*/  BSYNC.RECONVERGENT B1 ;  /* 0x0000000000017941 */ /* 0x000fea0003800200 */
.L_x_11338:
        /* <DEDUP_REMOVED lines=22> */
.L_x_11349:
        /* <DEDUP_REMOVED lines=13> */
.L_x_11351:
[----:B------:R-:W-:Y:S05]  /*11df0*/  BSYNC.RECONVERGENT B3 ;  /* 0x0000000000037941 */ /* 0x000fea0003800200 */
.L_x_11350:
        /* <DEDUP_REMOVED lines=61> */
.L_x_11348:
[----:B------:R-:W-:Y:S05]  /*121d0*/  BSYNC.RECONVERGENT B2 ;  /* 0x0000000000027941 */ /* 0x000fea0003800200 */
.L_x_11347:
        /* <DEDUP_REMOVED lines=11> */
.L_x_11346:
[----:B------:R-:W-:Y:S05]  /*12290*/  BSYNC.RECONVERGENT B1 ;  /* 0x0000000000017941 */ /* 0x000fea0003800200 */
.L_x_11345:
        /* <DEDUP_REMOVED lines=22> */
.L_x_11356:
        /* <DEDUP_REMOVED lines=13> */
.L_x_11358:
[----:B------:R-:W-:Y:S05]  /*124d0*/  BSYNC.RECONVERGENT B3 ;  /* 0x0000000000037941 */ /* 0x000fea0003800200 */
.L_x_11357:
        /* <DEDUP_REMOVED lines=60> */
.L_x_11355:
[----:B------:R-:W-:Y:S05]  /*128a0*/  BSYNC.RECONVERGENT B2 ;  /* 0x0000000000027941 */ /* 0x000fea0003800200 */
.L_x_11354:
        /* <DEDUP_REMOVED lines=11> */
.L_x_11353:
[----:B------:R-:W-:Y:S05]  /*12960*/  BSYNC.RECONVERGENT B1 ;  /* 0x0000000000017941 */ /* 0x000fea0003800200 */
.L_x_11352:
[----:B------:R-:W-:Y:S02]  /*12970*/  F2FP.F16.F32.PACK_AB R131, RZ, R175 ;  /* 0x000000afff83723e */ /* 0x000fe400000000ff */
[----:B------:R-:W-:Y:S02]  /*12980*/  PRMT R130, R205, 0x5410, R130 ;  /* 0x00005410cd827816 */ /* 0x000fe40000000082 */
[----:B------:R-:W-:Y:S02]  /*12990*/  PRMT R129, R203, 0x5410, R204 ;  /* 0x00005410cb817816 */ /* 0x000fe400000000cc */
[----:B------:R-:W-:Y:S02]  /*129a0*/  PRMT R128, R190, 0x5410, R202 ;  /* 0x00005410be807816 */ /* 0x000fe400000000ca */
[----:B------:R-:W-:Y:S01]  /*129b0*/  PRMT R131, R206, 0x5410, R131 ;  /* 0x00005410ce837816 */ /* 0x000fe20000000083 */
[----:B------:R-:W-:Y:S06]  /*129c0*/  BRA `(.L_x_11359) ;  /* 0x00000034001c7947 */ /* 0x000fec0003800000 */
.L_x_11302:
        /* <DEDUP_REMOVED lines=21> */
.L_x_11364:
        /* <DEDUP_REMOVED lines=13> */
.L_x_11366:
[----:B------:R-:W-:Y:S05]  /*12bf0*/  BSYNC.RECONVERGENT B3 ;  /* 0x0000000000037941 */ /* 0x000fea0003800200 */
.L_x_11365:
        /* <DEDUP_REMOVED lines=53> */
[----:B------:R-:W-:Y:S02]  /*12f50*/  VIADD R9, R198, 0x8ff34781 ;  /* 0x8ff34781c6097836 */ /* 0x000fe40000000000 */
[----:B------:R-:W-:Y:S01]  /*12f60*/  IMAD.WIDE.U32 R200, R3, -0x2daee0ad, RZ ;  /* 0xd2511f5303c87825 */ /* 0x000fe200078e00ff */
[----:B------:R-:W-:Y:S02]  /*12f70*/  MOV R3, R190 ;  /* 0x000000be00037202 */ /* 0x000fe40000000f00 */
[----:B------:R-:W-:Y:S01]  /*12f80*/  LOP3.LUT R10, R9, R10, R43, 0x96, !PT ;  /* 0x0000000a090a7212 */ /* 0x000fe200078e962b */
[----:B------:R-:W-:Y:S01]  /*12f90*/  IMAD.MOV.U32 R6, RZ, RZ, R42 ;  /* 0x000000ffff067224 */ /* 0x000fe200078e002a */
[----:B------:R-:W-:Y:S01]  /*12fa0*/  LOP3.LUT R11, R11, R24, R201, 0x96, !PT ;  /* 0x000000180b0b7212 */ /* 0x000fe200078e96c9 */
[----:B------:R-:W-:-:S07]  /*12fb0*/  IMAD.MOV.U32 R42, RZ, RZ, RZ ;  /* 0x000000ffff2a7224 */ /* 0x000fce00078e00ff */
.L_x_11363:
[----:B------:R-:W-:Y:S05]  /*12fc0*/  BSYNC.RECONVERGENT B2 ;  /* 0x0000000000027941 */ /* 0x000fea0003800200 */
.L_x_11362:
        /* <DEDUP_REMOVED lines=9> */
.L_x_11361:
[----:B------:R-:W-:Y:S05]  /*13060*/  BSYNC.RECONVERGENT B1 ;  /* 0x0000000000017941 */ /* 0x000fea0003800200 */
.L_x_11360:
        /* <DEDUP_REMOVED lines=18> */
.L_x_11371:
        /* <DEDUP_REMOVED lines=13> */
.L_x_11373:
[----:B------:R-:W-:Y:S05]  /*13260*/  BSYNC.RECONVERGENT B3 ;  /* 0x0000000000037941 */ /* 0x000fea0003800200 */
.L_x_11372:
[----:B------:R-:W-:Y:S01]  /*13270*/  IMAD.WIDE.U32 R10, R7, -0x326172a9, RZ ;  /* 0xcd9e8d57070a7825 */ /* 0x000fe200078e00ff */
[----:B------:R-:W-:Y:S02]  /*13280*/  LOP3.LUT R42, R5, R129, R199, 0x96, !PT ;  /* 0x00000081052a7212 */ /* 0x000fe400078e96c7 */
[----:B------:R-:W-:Y:S01]  /*13290*/  IADD3 R9, PT, PT, R198, -0x61c88647, RZ ;  /* 0x9e3779b9c6097810 */ /* 0x000fe20007ffe0ff */
[----:B------:R-:W-:Y:S01]  /*132a0*/  IMAD.MOV.U32 R0, RZ, RZ, R200 ;  /* 0x000000ffff007224 */ /* 0x000fe200078e00c8 */
        /* <DEDUP_REMOVED lines=57> */
.L_x_11370:
[----:B------:R-:W-:Y:S05]  /*13640*/  BSYNC.RECONVERGENT B2 ;  /* 0x0000000000027941 */ /* 0x000fea0003800200 */
.L_x_11369:
        /* <DEDUP_REMOVED lines=9> */
.L_x_11368:
[----:B------:R-:W-:Y:S05]  /*136e0*/  BSYNC.RECONVERGENT B1 ;  /* 0x0000000000017941 */ /* 0x000fea0003800200 */
.L_x_11367:
        /* <DEDUP_REMOVED lines=18> */
.L_x_11378:
        /* <DEDUP_REMOVED lines=13> */
.L_x_11380:
[----:B------:R-:W-:Y:S05]  /*138e0*/  BSYNC.RECONVERGENT B3 ;  /* 0x0000000000037941 */ /* 0x000fea0003800200 */
.L_x_11379:
        /* <DEDUP_REMOVED lines=61> */
.L_x_11377:
[----:B------:R-:W-:Y:S05]  /*13cc0*/  BSYNC.RECONVERGENT B2 ;  /* 0x0000000000027941 */ /* 0x000fea0003800200 */
.L_x_11376:
        /* <DEDUP_REMOVED lines=9> */
.L_x_11375:
[----:B------:R-:W-:Y:S05]  /*13d60*/  BSYNC.RECONVERGENT B1 ;  /* 0x0000000000017941 */ /* 0x000fea0003800200 */
.L_x_11374:
        /* <DEDUP_REMOVED lines=18> */
.L_x_11385:
        /* <DEDUP_REMOVED lines=13> */
.L_x_11387:
[----:B------:R-:W-:Y:S05]  /*13f60*/  BSYNC.RECONVERGENT B3 ;  /* 0x0000000000037941 */ /* 0x000fea0003800200 */
.L_x_11386:
        /* <DEDUP_REMOVED lines=61> */
.L_x_11384:
[----:B------:R-:W-:Y:S05]  /*14340*/  BSYNC.RECONVERGENT B2 ;  /* 0x0000000000027941 */ /* 0x000fea0003800200 */
.L_x_11383:
        /* <DEDUP_REMOVED lines=9> */
.L_x_11382:
[----:B------:R-:W-:Y:S05]  /*143e0*/  BSYNC.RECONVERGENT B1 ;  /* 0x0000000000017941 */ /* 0x000fea0003800200 */
.L_x_11381:
        /* <DEDUP_REMOVED lines=18> */
.L_x_11392:
        /* <DEDUP_REMOVED lines=13> */
.L_x_11394:
[----:B------:R-:W-:Y:S05]  /*145e0*/  BSYNC.RECONVERGENT B3 ;  /* 0x0000000000037941 */ /* 0x000fea0003800200 */
.L_x_11393:
        /* <DEDUP_REMOVED lines=61> */
.L_x_11391:
[----:B------:R-:W-:Y:S05]  /*149c0*/  BSYNC.RECONVERGENT B2 ;  /* 0x0000000000027941 */ /* 0x000fea0003800200 */
.L_x_11390:
        /* <DEDUP_REMOVED lines=9> */
.L_x_11389:
[----:B------:R-:W-:Y:S05]  /*14a60*/  BSYNC.RECONVERGENT B1 ;  /* 0x0000000000017941 */ /* 0x000fea0003800200 */
.L_x_11388:
        /* <DEDUP_REMOVED lines=18> */
.L_x_11399:
        /* <DEDUP_REMOVED lines=13> */
.L_x_11401:
[----:B------:R-:W-:Y:S05]  /*14c60*/  BSYNC.RECONVERGENT B3 ;  /* 0x0000000000037941 */ /* 0x000fea0003800200 */
.L_x_11400:
        /* <DEDUP_REMOVED lines=61> */
.L_x_11398:
[----:B------:R-:W-:Y:S05]  /*15040*/  BSYNC.RECONVERGENT B2 ;  /* 0x0000000000027941 */ /* 0x000fea0003800200 */
.L_x_11397:
        /* <DEDUP_REMOVED lines=9> */
.L_x_11396:
[----:B------:R-:W-:Y:S05]  /*150e0*/  BSYNC.RECONVERGENT B1 ;  /* 0x0000000000017941 */ /* 0x000fea0003800200 */
.L_x_11395:
        /* <DEDUP_REMOVED lines=18> */
.L_x_11406:
        /* <DEDUP_REMOVED lines=13> */
.L_x_11408:
[----:B------:R-:W-:Y:S05]  /*152e0*/  BSYNC.RECONVERGENT B3 ;  /* 0x0000000000037941 */ /* 0x000fea0003800200 */
.L_x_11407:
        /* <DEDUP_REMOVED lines=61> */
.L_x_11405:
[----:B------:R-:W-:Y:S05]  /*156c0*/  BSYNC.RECONVERGENT B2 ;  /* 0x0000000000027941 */ /* 0x000fea0003800200 */
.L_x_11404:
        /* <DEDUP_REMOVED lines=9> */
.L_x_11403:
[----:B------:R-:W-:Y:S05]  /*15760*/  BSYNC.RECONVERGENT B1 ;  /* 0x0000000000017941 */ /* 0x000fea0003800200 */
.L_x_11402:
        /* <DEDUP_REMOVED lines=18> */
.L_x_11413:
        /* <DEDUP_REMOVED lines=13> */
.L_x_11415:
[----:B------:R-:W-:Y:S05]  /*15960*/  BSYNC.RECONVERGENT B3 ;  /* 0x0000000000037941 */ /* 0x000fea0003800200 */
.L_x_11414:
        /* <DEDUP_REMOVED lines=61> */
.L_x_11412:
[----:B------:R-:W-:Y:S05]  /*15d40*/  BSYNC.RECONVERGENT B2 ;  /* 0x0000000000027941 */ /* 0x000fea0003800200 */
.L_x_11411:
        /* <DEDUP_REMOVED lines=9> */
.L_x_11410:
[----:B------:R-:W-:Y:S05]  /*15de0*/  BSYNC.RECONVERGENT B1 ;  /* 0x0000000000017941 */ /* 0x000fea0003800200 */
.L_x_11409:
[----:B------:R-:W-:Y:S02]  /*15df0*/  F2FP.F16.F32.PACK_AB R131, RZ, R175 ;  /* 0x000000afff83723e */ /* 0x000fe400000000ff */
[----:B------:R-:W-:Y:S02]  /*15e00*/  PRMT R130, R204, 0x5410, R205 ;  /* 0x00005410cc827816 */ /* 0x000fe400000000cd */
[----:B------:R-:W-:Y:S02]  /*15e10*/  PRMT R129, R203, 0x5410, R202 ;  /* 0x00005410cb817816 */ /* 0x000fe400000000ca */
[----:B------:R-:W-:Y:S02]  /*15e20*/  PRMT R128, R201, 0x5410, R190 ;  /* 0x00005410c9807816 */ /* 0x000fe400000000be */
[----:B------:R-:W-:-:S07]  /*15e30*/  PRMT R131, R206, 0x5410, R131 ;  /* 0x00005410ce837816 */ /* 0x000fce0000000083 */
.L_x_11359:
        /* <DEDUP_REMOVED lines=26> */
.L_x_11417:
[----:B------:R-:W-:Y:S05]  /*15fe0*/  BSYNC.RECONVERGENT B1 ;  /* 0x0000000000017941 */ /* 0x000fea0003800200 */
.L_x_11416:
[----:B------:R-:W-:Y:S01]  /*15ff0*/  VIADD R196, R196, 0x20 ;  /* 0x00000020c4c47836 */ /* 0x000fe20000000000 */
[----:B------:R-:W-:-:S07]  /*16000*/  IADD3 R195, PT, PT, R195, 0x20, RZ ;  /* 0x00000020c3c37810 */ /* 0x000fce0007ffe0ff */
.L_x_11299:
[----:B------:R-:W-:Y:S05]  /*16010*/  BSYNC.RECONVERGENT B0 ;  /* 0x0000000000007941 */ /* 0x000fea0003800200 */
.L_x_11298:
        /* <DEDUP_REMOVED lines=10> */
.L_x_11421:
[----:B------:R-:W-:Y:S05]  /*160c0*/  BSYNC.RECONVERGENT B1 ;  /* 0x0000000000017941 */ /* 0x000fea0003800200 */
.L_x_11420:
        /* <DEDUP_REMOVED lines=28> */
.L_x_11427:
        /* <DEDUP_REMOVED lines=13> */
.L_x_11429:
[----:B------:R-:W-:Y:S05]  /*16360*/  BSYNC.RECONVERGENT B3 ;  /* 0x0000000000037941 */ /* 0x000fea0003800200 */
.L_x_11428:
        /* <DEDUP_REMOVED lines=61> */
.L_x_11426:
[----:B------:R-:W-:Y:S05]  /*16740*/  BSYNC.RECONVERGENT B2 ;  /* 0x0000000000027941 */ /* 0x000fea0003800200 */
.L_x_11425:
        /* <DEDUP_REMOVED lines=11> */
.L_x_11424:
[----:B------:R-:W-:Y:S05]  /*16800*/  BSYNC.RECONVERGENT B1 ;  /* 0x0000000000017941 */ /* 0x000fea0003800200 */
.L_x_11423:
        /* <DEDUP_REMOVED lines=22> */
.L_x_11434:
        /* <DEDUP_REMOVED lines=13> */
.L_x_11436:
[----:B------:R-:W-:Y:S05]  /*16a40*/  BSYNC.RECONVERGENT B3 ;  /* 0x0000000000037941 */ /* 0x000fea0003800200 */
.L_x_11435:
        /* <DEDUP_REMOVED lines=61> */
.L_x_11433:
[----:B------:R-:W-:Y:S05]  /*16e20*/  BSYNC.RECONVERGENT B2 ;  /* 0x0000000000027941 */ /* 0x000fea0003800200 */
.L_x_11432:
        /* <DEDUP_REMOVED lines=11> */
.L_x_11431:
[----:B------:R-:W-:Y:S05]  /*16ee0*/  BSYNC.RECONVERGENT B1 ;  /* 0x0000000000017941 */ /* 0x000fea0003800200 */
.L_x_11430:
        /* <DEDUP_REMOVED lines=22> */
.L_x_11441:
        /* <DEDUP_REMOVED lines=13> */
.L_x_11443:
[----:B------:R-:W-:Y:S05]  /*17120*/  BSYNC.RECONVERGENT B3 ;  /* 0x0000000000037941 */ /* 0x000fea0003800200 */
.L_x_11442:
        /* <DEDUP_REMOVED lines=61> */
.L_x_11440:
[----:B------:R-:W-:Y:S05]  /*17500*/  BSYNC.RECONVERGENT B2 ;  /* 0x0000000000027941 */ /* 0x000fea0003800200 */
.L_x_11439:
        /* <DEDUP_REMOVED lines=11> */
.L_x_11438:
[----:B------:R-:W-:Y:S05]  /*175c0*/  BSYNC.RECONVERGENT B1 ;  /* 0x0000000000017941 */ /* 0x000fea0003800200 */
.L_x_11437:
        /* <DEDUP_REMOVED lines=22> */
.L_x_11448:
        /* <DEDUP_REMOVED lines=13> */
.L_x_11450:
[----:B------:R-:W-:Y:S05]  /*17800*/  BSYNC.RECONVERGENT B3 ;  /* 0x0000000000037941 */ /* 0x000fea0003800200 */
.L_x_11449:
        /* <DEDUP_REMOVED lines=61> */
.L_x_11447:
[----:B------:R-:W-:Y:S05]  /*17be0*/  BSYNC.RECONVERGENT B2 ;  /* 0x0000000000027941 */ /* 0x000fea0003800200 */
.L_x_11446:
        /* <DEDUP_REMOVED lines=11> */
.L_x_11445:
[----:B------:R-:W-:Y:S05]  /*17ca0*/  BSYNC.RECONVERGENT B1 ;  /* 0x0000000000017941 */ /* 0x000fea0003800200 */
.L_x_11444:
        /* <DEDUP_REMOVED lines=22> */
.L_x_11455:
        /* <DEDUP_REMOVED lines=13> */
.L_x_11457:
[----:B------:R-:W-:Y:S05]  /*17ee0*/  BSYNC.RECONVERGENT B3 ;  /* 0x0000000000037941 */ /* 0x000fea0003800200 */
.L_x_11456:
        /* <DEDUP_REMOVED lines=61> */
.L_x_11454:
[----:B------:R-:W-:Y:S05]  /*182c0*/  BSYNC.RECONVERGENT B2 ;  /* 0x0000000000027941 */ /* 0x000fea0003800200 */
.L_x_11453:
        /* <DEDUP_REMOVED lines=11> */
.L_x_11452:
[----:B------:R-:W-:Y:S05]  /*18380*/  BSYNC.RECONVERGENT B1 ;  /* 0x0000000000017941 */ /* 0x000fea0003800200 */
.L_x_11451:
        /* <DEDUP_REMOVED lines=22> */
.L_x_11462:
        /* <DEDUP_REMOVED lines=13> */
.L_x_11464:
[----:B------:R-:W-:Y:S05]  /*185c0*/  BSYNC.RECONVERGENT B3 ;  /* 0x0000000000037941 */ /* 0x000fea0003800200 */
.L_x_11463:
        /* <DEDUP_REMOVED lines=61> */
.L_x_11461:
[----:B------:R-:W-:Y:S05]  /*189a0*/  BSYNC.RECONVERGENT B2 ;  /* 0x0000000000027941 */ /* 0x000fea0003800200 */
.L_x_11460:
        /* <DEDUP_REMOVED lines=11> */
.L_x_11459:
[----:B------:R-:W-:Y:S05]  /*18a60*/  BSYNC.RECONVERGENT B1 ;  /* 0x0000000000017941 */ /* 0x000fea0003800200 */
.L_x_11458:
        /* <DEDUP_REMOVED lines=22> */
.L_x_11469:
        /* <DEDUP_REMOVED lines=13> */
.L_x_11471:
[----:B------:R-:W-:Y:S05]  /*18ca0*/  BSYNC.RECONVERGENT B3 ;  /* 0x0000000000037941 */ /* 0x000fea0003800200 */
.L_x_11470:
        /* <DEDUP_REMOVED lines=61> */
.L_x_11468:
[----:B------:R-:W-:Y:S05]  /*19080*/  BSYNC.RECONVERGENT B2 ;  /* 0x0000000000027941 */ /* 0x000fea0003800200 */
.L_x_11467:
        /* <DEDUP_REMOVED lines=11> */
.L_x_11466:
[----:B------:R-:W-:Y:S05]  /*19140*/  BSYNC.RECONVERGENT B1 ;  /* 0x0000000000017941 */ /* 0x000fea0003800200 */
.L_x_11465:
        /* <DEDUP_REMOVED lines=22> */
.L_x_11476:
        /* <DEDUP_REMOVED lines=13> */
.L_x_11478:
[----:B------:R-:W-:Y:S05]  /*19380*/  BSYNC.RECONVERGENT B3 ;  /* 0x0000000000037941 */ /* 0x000fea0003800200 */
.L_x_11477:
        /* <DEDUP_REMOVED lines=60> */
.L_x_11475:
[----:B------:R-:W-:Y:S05]  /*19750*/  BSYNC.RECONVERGENT B2 ;  /* 0x0000000000027941 */ /* 0x000fea0003800200 */
.L_x_11474:
        /* <DEDUP_REMOVED lines=11> */
.L_x_11473:
[----:B------:R-:W-:Y:S05]  /*19810*/  BSYNC.RECONVERGENT B1 ;  /* 0x0000000000017941 */ /* 0x000fea0003800200 */
.L_x_11472:
[----:B------:R-:W-:Y:S02]  /*19820*/  F2FP.F16.F32.PACK_AB R131, RZ, R177 ;  /* 0x000000b1ff83723e */ /* 0x000fe400000000ff */
[----:B------:R-:W-:Y:S02]  /*19830*/  PRMT R130, R205, 0x5410, R130 ;  /* 0x00005410cd827816 */ /* 0x000fe40000000082 */
[----:B------:R-:W-:Y:S02]  /*19840*/  PRMT R129, R203, 0x5410, R204 ;  /* 0x00005410cb817816 */ /* 0x000fe400000000cc */
[----:B------:R-:W-:Y:S02]  /*19850*/  PRMT R128, R190, 0x5410, R202 ;  /* 0x00005410be807816 */ /* 0x000fe400000000ca */
[----:B------:R-:W-:Y:S01]  /*19860*/  PRMT R131, R206, 0x5410, R131 ;  /* 0x00005410ce837816 */ /* 0x000fe20000000083 */
[----:B------:R-:W-:Y:S06]  /*19870*/  BRA `(.L_x_11479) ;  /* 0x00000034001c7947 */ /* 0x000fec0003800000 */
.L_x_11422:
        /* <DEDUP_REMOVED lines=21> */
.L_x_11484:
        /* <DEDUP_REMOVED lines=13> */
.L_x_11486:
[----:B------:R-:W-:Y:S05]  /*19aa0*/  BSYNC.RECONVERGENT B3 ;  /* 0x0000000000037941 */ /* 0x000fea0003800200 */
.L_x_11485:
        /* <DEDUP_REMOVED lines=60> */
.L_x_11483:
[----:B------:R-:W-:Y:S05]  /*19e70*/  BSYNC.RECONVERGENT B2 ;  /* 0x0000000000027941 */ /* 0x000fea0003800200 */
.L_x_11482:
        /* <DEDUP_REMOVED lines=9> */
.L_x_11481:
[----:B------:R-:W-:Y:S05]  /*19f10*/  BSYNC.RECONVERGENT B1 ;  /* 0x0000000000017941 */ /* 0x000fea0003800200 */
.L_x_11480:
        /* <DEDUP_REMOVED lines=18> */
.L_x_11491:
        /* <DEDUP_REMOVED lines=13> */
.L_x_11493:
[----:B------:R-:W-:Y:S05]  /*1a110*/  BSYNC.RECONVERGENT B3 ;  /* 0x0000000000037941 */ /* 0x000fea0003800200 */
.L_x_11492:
        /* <DEDUP_REMOVED lines=61> */
.L_x_11490:
[----:B------:R-:W-:Y:S05]  /*1a4f0*/  BSYNC.RECONVERGENT B2 ;  /* 0x0000000000027941 */ /* 0x000fea0003800200 */
.L_x_11489:
        /* <DEDUP_REMOVED lines=9> */
.L_x_11488:
[----:B------:R-:W-:Y:S05]  /*1a590*/  BSYNC.RECONVERGENT B1 ;  /* 0x0000000000017941 */ /* 0x000fea0003800200 */
.L_x_11487:
        /* <DEDUP_REMOVED lines=18> */
.L_x_11498:
        /* <DEDUP_REMOVED lines=13> */
.L_x_11500:
[----:B------:R-:W-:Y:S05]  /*1a790*/  BSYNC.RECONVERGENT B3 ;  /* 0x0000000000037941 */ /* 0x000fea0003800200 */
.L_x_11499:
        /* <DEDUP_REMOVED lines=61> */
.L_x_11497:
[----:B------:R-:W-:Y:S05]  /*1ab70*/  BSYNC.RECONVERGENT B2 ;  /* 0x0000000000027941 */ /* 0x000fea0003800200 */
.L_x_11496:
        /* <DEDUP_REMOVED lines=9> */
.L_x_11495:
[----:B------:R-:W-:Y:S05]  /*1ac10*/  BSYNC.RECONVERGENT B1 ;  /* 0x0000000000017941 */ /* 0x000fea0003800200 */
.L_x_11494:
        /* <DEDUP_REMOVED lines=18> */
.L_x_11505:
        /* <DEDUP_REMOVED lines=13> */
.L_x_11507:
[----:B------:R-:W-:Y:S05]  /*1ae10*/  BSYNC.RECONVERGENT B3 ;  /* 0x0000000000037941 */ /* 0x000fea0003800200 */
.L_x_11506:
        /* <DEDUP_REMOVED lines=61> */
.L_x_11504:
[----:B------:R-:W-:Y:S05]  /*1b1f0*/  BSYNC.RECONVERGENT B2 ;  /* 0x0000000000027941 */ /* 0x000fea0003800200 */
.L_x_11503:
        /* <DEDUP_REMOVED lines=9> */
.L_x_11502:
[----:B------:R-:W-:Y:S05]  /*1b290*/  BSYNC.RECONVERGENT B1 ;  /* 0x0000000000017941 */ /* 0x000fea0003800200 */
.L_x_11501:
        /* <DEDUP_REMOVED lines=18> */
.L_x_11512:
        /* <DEDUP_REMOVED lines=13> */
.L_x_11514:
[----:B------:R-:W-:Y:S05]  /*1b490*/  BSYNC.RECONVERGENT B3 ;  /* 0x0000000000037941 */ /* 0x000fea0003800200 */
.L_x_11513:
        /* <DEDUP_REMOVED lines=61> */
.L_x_11511:
[----:B------:R-:W-:Y:S05]  /*1b870*/  BSYNC.RECONVERGENT B2 ;  /* 0x0000000000027941 */ /* 0x000fea0003800200 */
.L_x_11510:
        /* <DEDUP_REMOVED lines=9> */
.L_x_11509:
[----:B------:R-:W-:Y:S05]  /*1b910*/  BSYNC.RECONVERGENT B1 ;  /* 0x0000000000017941 */ /* 0x000fea0003800200 */
.L_x_11508:
        /* <DEDUP_REMOVED lines=18> */
.L_x_11519:
        /* <DEDUP_REMOVED lines=13> */
.L_x_11521:
[----:B------:R-:W-:Y:S05]  /*1bb10*/  BSYNC.RECONVERGENT B3 ;  /* 0x0000000000037941 */ /* 0x000fea0003800200 */
.L_x_11520:
        /* <DEDUP_REMOVED lines=61> */
.L_x_11518:
[----:B------:R-:W-:Y:S05]  /*1bef0*/  BSYNC.RECONVERGENT B2 ;  /* 0x0000000000027941 */ /* 0x000fea0003800200 */
.L_x_11517:
        /* <DEDUP_REMOVED lines=9> */
.L_x_11516:
[----:B------:R-:W-:Y:S05]  /*1bf90*/  BSYNC.RECONVERGENT B1 ;  /* 0x0000000000017941 */ /* 0x000fea0003800200 */
.L_x_11515:
        /* <DEDUP_REMOVED lines=18> */
.L_x_11526:
        /* <DEDUP_REMOVED lines=13> */
.L_x_11528:
[----:B------:R-:W-:Y:S05]  /*1c190*/  BSYNC.RECONVERGENT B3 ;  /* 0x0000000000037941 */ /* 0x000fea0003800200 */
.L_x_11527:
        /* <DEDUP_REMOVED lines=61> */
.L_x_11525:
[----:B------:R-:W-:Y:S05]  /*1c570*/  BSYNC.RECONVERGENT B2 ;  /* 0x0000000000027941 */ /* 0x000fea0003800200 */
.L_x_11524:
        /* <DEDUP_REMOVED lines=9> */
.L_x_11523:
[----:B------:R-:W-:Y:S05]  /*1c610*/  BSYNC.RECONVERGENT B1 ;  /* 0x0000000000017941 */ /* 0x000fea0003800200 */
.L_x_11522:
        /* <DEDUP_REMOVED lines=18> */
.L_x_11533:
        /* <DEDUP_REMOVED lines=13> */
.L_x_11535:
[----:B------:R-:W-:Y:S05]  /*1c810*/  BSYNC.RECONVERGENT B3 ;  /* 0x0000000000037941 */ /* 0x000fea0003800200 */
.L_x_11534:
        /* <DEDUP_REMOVED lines=61> */
.L_x_11532:
[----:B------:R-:W-:Y:S05]  /*1cbf0*/  BSYNC.RECONVERGENT B2 ;  /* 0x0000000000027941 */ /* 0x000fea0003800200 */
.L_x_11531:
        /* <DEDUP_REMOVED lines=9> */
.L_x_11530:
[----:B------:R-:W-:Y:S05]  /*1cc90*/  BSYNC.RECONVERGENT B1 ;  /* 0x0000000000017941 */ /* 0x000fea0003800200 */
.L_x_11529:
[----:B------:R-:W-:Y:S02]  /*1cca0*/  F2FP.F16.F32.PACK_AB R131, RZ, R177 ;  /* 0x000000b1ff83723e */ /* 0x000fe400000000ff */
[----:B------:R-:W-:Y:S02]  /*1ccb0*/  PRMT R130, R204, 0x5410, R205 ;  /* 0x00005410cc827816 */ /* 0x000fe400000000cd */
[----:B------:R-:W-:Y:S02]  /*1ccc0*/  PRMT R129, R203, 0x5410, R202 ;  /* 0x00005410cb817816 */ /* 0x000fe400000000ca */
[----:B------:R-:W-:Y:S02]  /*1ccd0*/  PRMT R128, R201, 0x5410, R190 ;  /* 0x00005410c9807816 */ /* 0x000fe400000000be */
[----:B------:R-:W-:-:S07]  /*1cce0*/  PRMT R131, R206, 0x5410, R131 ;  /* 0x00005410ce837816 */ /* 0x000fce0000000083 */
.L_x_11479:
        /* <DEDUP_REMOVED lines=26> */
.L_x_11537:
[----:B------:R-:W-:Y:S05]  /*1ce90*/  BSYNC.RECONVERGENT B1 ;  /* 0x0000000000017941 */ /* 0x000fea0003800200 */
.L_x_11536:
[----:B------:R-:W-:Y:S01]  /*1cea0*/  VIADD R196, R196, 0x20 ;  /* 0x00000020c4c47836 */ /* 0x000fe20000000000 */
[----:B------:R-:W-:-:S07]  /*1ceb0*/  IADD3 R195, PT, PT, R195, 0x20, RZ ;  /* 0x00000020c3c37810 */ /* 0x000fce0007ffe0ff */
.L_x_11419:
[----:B------:R-:W-:Y:S05]  /*1cec0*/  BSYNC.RECONVERGENT B0 ;  /* 0x0000000000007941 */ /* 0x000fea0003800200 */
.L_x_11418:
        /* <DEDUP_REMOVED lines=10> */
.L_x_11541:
[----:B------:R-:W-:Y:S05]  /*1cf70*/  BSYNC.RECONVERGENT B1 ;  /* 0x0000000000017941 */ /* 0x000fea0003800200 */
.L_x_11540:
[----:B------:R-:W-:-:S04]  /*1cf80*/  UISETP.NE.U32.AND UP0, UPT, UR4, URZ, UPT ;  /* 0x000000ff0400728c */ /* 0x000fc8000bf05070 */
[----:B------:R-:W-:-:S09]  /*1cf90*/  UISETP.NE.AND.EX UP0, UPT, UR5, URZ, UPT, UP0 ;  /* 0x000000ff0500728c */ /* 0x000fd2000bf05300 */
[----:B------:R-:W-:Y:S05]  /*1cfa0*/  BRA.U !UP0, `(.L_x_11542) ;  /* 0x0000003508e07547 */ /* 0x000fea000b800000 */
[----:B------:R-:W2:Y:S02]  /*1cfb0*/  LDC.64 R40, c[0x0][0x3a0] ;  /* 0x0000e800ff287b82 */ /* 0x000ea40000000a00 */
[----:B--2---:R-:W-:-:S06]  /*1cfc0*/  IMAD.WIDE.U32 R40, R196, 0x10, R40 ;  /* 0x00000010c4287825 */ /* 0x004fcc00078e0028 */
[----:B01----:R-:W2:Y:S01]  /*1cfd0*/  LDG.E.128 R40, desc[UR6][R40.64] ;  /* 0x0000000628287981 */ /* 0x003ea2000c1e1d00 */
        /* <DEDUP_REMOVED lines=22> */
.L_x_11547:
        /* <DEDUP_REMOVED lines=13> */
.L_x_11549:
[----:B------:R-:W-:Y:S05]  /*1d210*/  BSYNC.RECONVERGENT B3 ;  /* 0x0000000000037941 */ /* 0x000fea0003800200 */
.L_x_11548:
        /* <DEDUP_REMOVED lines=61> */
.L_x_11546:
[----:B------:R-:W-:Y:S05]  /*1d5f0*/  BSYNC.RECONVERGENT B2 ;  /* 0x0000000000027941 */ /* 0x000fea0003800200 */
.L_x_11545:
[----:B------:R-:W-:Y:S01]  /*1d600*/  I2FP.F32.U32 R3, R3 ;  /* 0x0000000300037245 */ /* 0x000fe20000201000 */
[----:B-----5:R-:W-:Y:S02]  /*1d610*/  HADD2.F32 R9, -RZ, R44.H0_H0 ;  /* 0x2000002cff097230 */ /* 0x020fe40000004100 */
[----:B------:R-:W-:-:S03]  /*1d620*/  IMAD.MOV.U32 R28, RZ, RZ, 0x2f800000 ;  /* 0x2f800000ff1c7424 */ /* 0x000fc600078e00ff */
[----:B------:R-:W-:Y:S01]  /*1d630*/  FMUL.FTZ R9, R9, UR11 ;  /* 0x0000000b09097c20 */ /* 0x000fe20008410000 */
[----:B------:R-:W-:-:S03]  /*1d640*/  FFMA.FTZ R3, R3, R28, 1.1641532182693481445e-10 ;  /* 0x2f00000003037423 */ /* 0x000fc6000001001c */
[----:B------:R-:W-:Y:S02]  /*1d650*/  FMUL.FTZ R9, R9, UR10 ;  /* 0x0000000a09097c20 */ /* 0x000fe40008410000 */
[----:B------:R-:W-:-:S04]  /*1d660*/  FSETP.GTU.FTZ.AND P2, PT, R3, UR8, PT ;  /* 0x0000000803007c0b */ /* 0x000fc8000bf5c000 */
[----:B------:R-:W-:Y:S01]  /*1d670*/  FSEL R28, R9, RZ, !P2 ;  /* 0x000000ff091c7208 */ /* 0x000fe20005000000 */
[----:B------:R-:W-:Y:S01]  /*1d680*/  HADD2.F32 R9, -RZ, R40.H0_H0 ;  /* 0x20000028ff097230 */ /* 0x000fe20000004100 */
[----:B------:R-:W-:-:S04]  /*1d690*/  SEL R3, RZ, 0x1, P2 ;  /* 0x00000001ff037807 */ /* 0x000fc80001000000 */
[----:B------:R-:W-:-:S07]  /*1d6a0*/  FADD.FTZ R28, R9, R28 ;  /* 0x0000001c091c7221 */ /* 0x000fce0000010000 */
.L_x_11544:
[----:B------:R-:W-:Y:S05]  /*1d6b0*/  BSYNC.RECONVERGENT B1 ;  /* 0x0000000000017941 */ /* 0x000fea0003800200 */
.L_x_11543:
        /* <DEDUP_REMOVED lines=22> */
.L_x_11554:
        /* <DEDUP_REMOVED lines=13> */
.L_x_11556:
[----:B------:R-:W-:Y:S05]  /*1d8f0*/  BSYNC.RECONVERGENT B3 ;  /* 0x0000000000037941 */ /* 0x000fea0003800200 */
.L_x_11555:
        /* <DEDUP_REMOVED lines=61> */
.L_x_11553:
[----:B------:R-:W-:Y:S05]  /*1dcd0*/  BSYNC.RECONVERGENT B2 ;  /* 0x0000000000027941 */ /* 0x000fea0003800200 */
.L_x_11552:
        /* <DEDUP_REMOVED lines=11> */
.L_x_11551:
[----:B------:R-:W-:Y:S05]  /*1dd90*/  BSYNC.RECONVERGENT B1 ;  /* 0x0000000000017941 */ /* 0x000fea0003800200 */
.L_x_11550:
        /* <DEDUP_REMOVED lines=22> */
.L_x_11561:
        /* <DEDUP_REMOVED lines=13> */
.L_x_11563:
[----:B------:R-:W-:Y:S05]  /*1dfd0*/  BSYNC.RECONVERGENT B3 ;  /* 0x0000000000037941 */ /* 0x000fea0003800200 */
.L_x_11562:
        /* <DEDUP_REMOVED lines=61> */
.L_x_11560:
[----:B------:R-:W-:Y:S05]  /*1e3b0*/  BSYNC.RECONVERGENT B2 ;  /* 0x0000000000027941 */ /* 0x000fea0003800200 */
.L_x_11559:
        /* <DEDUP_REMOVED lines=11> */
.L_x_11558:
[----:B------:R-:W-:Y:S05]  /*1e470*/  BSYNC.RECONVERGENT B1 ;  /* 0x0000000000017941 */ /* 0x000fea0003800200 */
.L_x_11557:
        /* <DEDUP_REMOVED lines=22> */
.L_x_11568:
        /* <DEDUP_REMOVED lines=13> */
.L_x_11570:
[----:B------:R-:W-:Y:S05]  /*1e6b0*/  BSYNC.RECONVERGENT B3 ;  /* 0x0000000000037941 */ /* 0x000fea0003800200 */
.L_x_11569:
        /* <DEDUP_REMOVED lines=61> */
.L_x_11567:
[----:B------:R-:W-:Y:S05]  /*1ea90*/  BSYNC.RECONVERGENT B2 ;  /* 0x0000000000027941 */ /* 0x000fea0003800200 */
.L_x_11566:
        /* <DEDUP_REMOVED lines=11> */
.L_x_11565:
[----:B------:R-:W-:Y:S05]  /*1eb50*/  BSYNC.RECONVERGENT B1 ;  /* 0x0000000000017941 */ /* 0x000fea0003800200 */
.L_x_11564:
        /* <DEDUP_REMOVED lines=22> */
.L_x_11575:
        /* <DEDUP_REMOVED lines=13> */
.L_x_11577:
[----:B------:R-:W-:Y:S05]  /*1ed90*/  BSYNC.RECONVERGENT B3 ;  /* 0x0000000000037941 */ /* 0x000fea0003800200 */
.L_x_11576:
[----:B------:R-:W-:Y:S01]  /*1eda0*/  IMAD.WIDE.U32 R10, R7, -0x326172a9, RZ ;  /* 0xcd9e8d57070a7825 */ /* 0x000fe200078e00ff */
[----:B------:R-:W-:Y:S02]  /*1edb0*/  LOP3.LUT R128, R5, R131, R199, 0x96, !PT ;  /* 0x0000008305807212 */ /* 0x000fe400078e96c7 */
[C---:B------:R-:W-:Y:S01]  /*1edc0*/  IADD3 R17, PT, PT, R199.reuse, -0x4498517b, RZ ;  /* 0xbb67ae85c7117810 */ /* 0x040fe20007ffe0ff */
[----:B------:R-:W-:Y:S01]  /*1edd0*/  VIADD R41, R199, 0x76cf5d0a ;  /* 0x76cf5d0ac7297836 */ /* 0x000fe20000000000 */
[----:B------:R-:W-:Y:S01]  /*1ede0*/  LOP3.LUT R178, R8, R11, R198, 0x96, !PT ;  /* 0x0000000b08b27212 */ /* 0x000fe200078e96c6 */
[----:B------:R-:W-:-:S04]  /*1edf0*/  IMAD.WIDE.U32 R128, R128, -0x326172a9, RZ ;  /* 0xcd9e8d5780807825 */ /* 0x000fc800078e00ff */
[----:B------:R-:W-:Y:S02]  /*1ee00*/  VIADD R11, R198, 0x9e3779b9 ;  /* 0x9e3779b9c60b7836 */ /* 0x000fe40000000000 */
[----:B------:R-:W-:-:S03]  /*1ee10*/  IMAD.WIDE.U32 R178, R178, -0x2daee0ad, RZ ;  /* 0xd2511f53b2b27825 */ /* 0x000fc600078e00ff */
[----:B------:R-:W-:Y:S02]  /*1ee20*/  LOP3.LUT R11, R11, R10, R129, 0x96, !PT ;  /* 0x0000000a0b0b7212 */ /* 0x000fe400078e9681 */
        /* <DEDUP_REMOVED lines=52> */
.L_x_11574:
[----:B------:R-:W-:Y:S05]  /*1f170*/  BSYNC.RECONVERGENT B2 ;  /* 0x0000000000027941 */ /* 0x000fea0003800200 */
.L_x_11573:
        /* <DEDUP_REMOVED lines=11> */
.L_x_11572:
[----:B------:R-:W-:Y:S05]  /*1f230*/  BSYNC.RECONVERGENT B1 ;  /* 0x0000000000017941 */ /* 0x000fea0003800200 */
.L_x_11571:
        /* <DEDUP_REMOVED lines=22> */
.L_x_11582:
        /* <DEDUP_REMOVED lines=13> */
.L_x_11584:
[----:B------:R-:W-:Y:S05]  /*1f470*/  BSYNC.RECONVERGENT B3 ;  /* 0x0000000000037941 */ /* 0x000fea0003800200 */
.L_x_11583:
        /* <DEDUP_REMOVED lines=61> */
.L_x_11581:
[----:B------:R-:W-:Y:S05]  /*1f850*/  BSYNC.RECONVERGENT B2 ;  /* 0x0000000000027941 */ /* 0x000fea0003800200 */
.L_x_11580:
        /* <DEDUP_REMOVED lines=11> */
.L_x_11579:
[----:B------:R-:W-:Y:S05]  /*1f910*/  BSYNC.RECONVERGENT B1 ;  /* 0x0000000000017941 */ /* 0x000fea0003800200 */
.L_x_11578:
        /* <DEDUP_REMOVED lines=22> */
.L_x_11589:
        /* <DEDUP_REMOVED lines=13> */
.L_x_11591:
[----:B------:R-:W-:Y:S05]  /*1fb50*/  BSYNC.RECONVERGENT B3 ;  /* 0x0000000000037941 */ /* 0x000fea0003800200 */
.L_x_11590:
        /* <DEDUP_REMOVED lines=61> */
.L_x_11588:
[----:B------:R-:W-:Y:S05]  /*1ff30*/  BSYNC.RECONVERGENT B2 ;  /* 0x0000000000027941 */ /* 0x000fea0003800200 */
.L_x_11587:
        /* <DEDUP_REMOVED lines=11> */
.L_x_11586:
[----:B------:R-:W-:Y:S05]  /*1fff0*/  BSYNC.RECONVERGENT B1 ;  /* 0x0000000000017941 */ /* 0x000fea0003800200 */
.L_x_11585:
        /* <DEDUP_REMOVED lines=22> */
.L_x_11596:
        /* <DEDUP_REMOVED lines=13> */
.L_x_11598:
[----:B------:R-:W-:Y:S05]  /*20230*/  BSYNC.RECONVERGENT B3 ;  /* 0x0000000000037941 */ /* 0x000fea0003800200 */
.L_x_11597:
        /* <DEDUP_REMOVED lines=60> */
.L_x_11595:
[----:B------:R-:W-:Y:S05]  /*20600*/  BSYNC.RECONVERGENT B2 ;  /* 0x0000000000027941 */ /* 0x000fea0003800200 */
.L_x_11594:
        /* <DEDUP_REMOVED lines=11> */
.L_x_11593:
[----:B------:R-:W-:Y:S05]  /*206c0*/  BSYNC.RECONVERGENT B1 ;  /* 0x0000000000017941 */ /* 0x000fea0003800200 */
.L_x_11592:
[----:B------:R-:W-:Y:S02]  /*206d0*/  F2FP.F16.F32.PACK_AB R131, RZ, R179 ;  /* 0x000000b3ff83723e */ /* 0x000fe400000000ff */
[----:B------:R-:W-:Y:S02]  /*206e0*/  PRMT R130, R205, 0x5410, R42 ;  /* 0x00005410cd827816 */ /* 0x000fe4000000002a */
[----:B------:R-:W-:Y:S02]  /*206f0*/  PRMT R129, R203, 0x5410, R204 ;  /* 0x00005410cb817816 */ /* 0x000fe400000000cc */
[----:B------:R-:W-:Y:S02]  /*20700*/  PRMT R128, R190, 0x5410, R202 ;  /* 0x00005410be807816 */ /* 0x000fe400000000ca */
[----:B------:R-:W-:Y:S01]  /*20710*/  PRMT R131, R206, 0x5410, R131 ;  /* 0x00005410ce837816 */ /* 0x000fe20000000083 */
[----:B------:R-:W-:Y:S06]  /*20720*/  BRA `(.L_x_11599) ;  /* 0x00000034001c7947 */ /* 0x000fec0003800000 */
.L_x_11542:
[----:B------:R-:W-:Y:S01]  /*20730*/  BSSY.RECONVERGENT B1, `(.L_x_11600) ;  /* 0x0000069000017945 */ /* 0x000fe20003800200 */
[----:B------:R-:W-:Y:S01]  /*20740*/  MOV R28, RZ ;  /* 0x000000ff001c7202 */ /* 0x000fe20000000f00 */
[----:B------:R-:W-:Y:S01]  /*20750*/  IMAD.MOV.U32 R200, RZ, RZ, R190 ;  /* 0x000000ffffc87224 */ /* 0x000fe200078e00be */
[----:B------:R-:W-:Y:S01]  /*20760*/  MOV R40, R9 ;  /* 0x0000000900287202 */ /* 0x000fe20000000f00 */
        /* <DEDUP_REMOVED lines=17> */
.L_x_11604:
        /* <DEDUP_REMOVED lines=13> */
.L_x_11606:
[----:B------:R-:W-:Y:S05]  /*20950*/  BSYNC.RECONVERGENT B3 ;  /* 0x0000000000037941 */ /* 0x000fea0003800200 */
.L_x_11605:
[----:B------:R-:W-:Y:S01]  /*20960*/  IMAD.WIDE.U32 R10, R7, -0x326172a9, RZ ;  /* 0xcd9e8d57070a7825 */ /* 0x000fe200078e00ff */
[----:B------:R-:W-:Y:S02]  /*20970*/  LOP3.LUT R40, R5, R29, R199, 0x96, !PT ;  /* 0x0000001d05287212 */ /* 0x000fe400078e96c7 */
[----:B------:R-:W-:Y:S01]  /*20980*/  IADD3 R9, PT, PT, R199, -0x4498517b, RZ ;  /* 0xbb67ae85c7097810 */ /* 0x000fe20007ffe0ff */
[----:B------:R-:W-:Y:S01]  /*20990*/  VIADD R3, R198, 0x9e3779b9 ;  /* 0x9e3779b9c6037836 */ /* 0x000fe20000000000 */
[----:B01----:R-:W-:Y:S01]  /*209a0*/  LOP3.LUT R42, R8, R11, R198, 0x96, !PT ;  /* 0x0000000b082a7212 */ /* 0x003fe200078e96c6 */
        /* <DEDUP_REMOVED lines=55> */
.L_x_11603:
[----:B------:R-:W-:Y:S05]  /*20d20*/  BSYNC.RECONVERGENT B2 ;  /* 0x0000000000027941 */ /* 0x000fea0003800200 */
.L_x_11602:
[----:B------:R-:W-:Y:S01]  /*20d30*/  I2FP.F32.U32 R3, R3 ;  /* 0x0000000300037245 */ /* 0x000fe20000201000 */
[----:B------:R-:W-:Y:S02]  /*20d40*/  HFMA2 R28, -RZ, RZ, 0.1171875, 0 ;  /* 0x2f800000ff1c7431 */ /* 0x000fe400000001ff */
[----:B-----5:R-:W-:-:S03]  /*20d50*/  HADD2.F32 R9, -RZ, R44.H0_H0 ;  /* 0x2000002cff097230 */ /* 0x020fc60000004100 */
[----:B------:R-:W-:Y:S02]  /*20d60*/  FFMA.FTZ R3, R3, R28, 1.1641532182693481445e-10 ;  /* 0x2f00000003037423 */ /* 0x000fe4000001001c */
[----:B------:R-:W-:-:S04]  /*20d70*/  FMUL.FTZ R9, R9, UR11 ;  /* 0x0000000b09097c20 */ /* 0x000fc80008410000 */
[----:B------:R-:W-:Y:S01]  /*20d80*/  FMUL.FTZ R9, R9, UR10 ;  /* 0x0000000a09097c20 */ /* 0x000fe20008410000 */
[----:B------:R-:W-:-:S04]  /*20d90*/  FSETP.GTU.FTZ.AND P1, PT, R3, UR8, PT ;  /* 0x0000000803007c0b */ /* 0x000fc8000bf3c000 */
[----:B------:R-:W-:Y:S02]  /*20da0*/  FSEL R28, R9, RZ, !P1 ;  /* 0x000000ff091c7208 */ /* 0x000fe40004800000 */
[----:B------:R-:W-:-:S07]  /*20db0*/  SEL R3, RZ, 0x1, P1 ;  /* 0x00000001ff037807 */ /* 0x000fce0000800000 */
.L_x_11601:
[----:B------:R-:W-:Y:S05]  /*20dc0*/  BSYNC.RECONVERGENT B1 ;  /* 0x0000000000017941 */ /* 0x000fea0003800200 */
.L_x_11600:
        /* <DEDUP_REMOVED lines=18> */
.L_x_11611:
        /* <DEDUP_REMOVED lines=13> */
.L_x_11613:
[----:B------:R-:W-:Y:S05]  /*20fc0*/  BSYNC.RECONVERGENT B3 ;  /* 0x0000000000037941 */ /* 0x000fea0003800200 */
.L_x_11612:
        /* <DEDUP_REMOVED lines=61> */
.L_x_11610:
[----:B------:R-:W-:Y:S05]  /*213a0*/  BSYNC.RECONVERGENT B2 ;  /* 0x0000000000027941 */ /* 0x000fea0003800200 */
.L_x_11609:
[----:B------:R-:W-:Y:S01]  /*213b0*/  I2FP.F32.U32 R0, R0 ;  /* 0x0000000000007245 */ /* 0x000fe20000201000 */
[----:B------:R-:W-:Y:S02]  /*213c0*/  HFMA2 R29, -RZ, RZ, 0.1171875, 0 ;  /* 0x2f800000ff1d7431 */ /* 0x000fe400000001ff */
[----:B-----5:R-:W-:-:S03]  /*213d0*/  HADD2.F32 R40, -RZ, R44.H1_H1 ;  /* 0x3000002cff287230 */ /* 0x020fc60000004100 */
[----:B------:R-:W-:Y:S02]  /*213e0*/  FFMA.FTZ R0, R0, R29, 1.1641532182693481445e-10 ;  /* 0x2f00000000007423 */ /* 0x000fe4000001001d */
[----:B------:R-:W-:-:S04]  /*213f0*/  FMUL.FTZ R40, R40, UR11 ;  /* 0x0000000b28287c20 */ /* 0x000fc80008410000 */
[----:B------:R-:W-:Y:S01]  /*21400*/  FMUL.FTZ R40, R40, UR10 ;  /* 0x0000000a28287c20 */ /* 0x000fe20008410000 */
[----:B------:R-:W-:-:S04]  /*21410*/  FSETP.GTU.FTZ.AND P1, PT, R0, UR8, PT ;  /* 0x0000000800007c0b */ /* 0x000fc8000bf3c000 */
[----:B------:R-:W-:Y:S02]  /*21420*/  FSEL R29, R40, RZ, !P1 ;  /* 0x000000ff281d7208 */ /* 0x000fe40004800000 */
[----:B------:R-:W-:-:S07]  /*21430*/  SEL R0, RZ, 0x1, P1 ;  /* 0x00000001ff007807 */ /* 0x000fce0000800000 */
.L_x_11608:
[----:B------:R-:W-:Y:S05]  /*21440*/  BSYNC.RECONVERGENT B1 ;  /* 0x0000000000017941 */ /* 0x000fea0003800200 */
.L_x_11607:
        /* <DEDUP_REMOVED lines=18> */
.L_x_11618:
        /* <DEDUP_REMOVED lines=13> */
.L_x_11620:
[----:B------:R-:W-:Y:S05]  /*21640*/  BSYNC.RECONVERGENT B3 ;  /* 0x0000000000037941 */ /* 0x000fea0003800200 */
.L_x_11619:
        /* <DEDUP_REMOVED lines=57> */
[----:B------:R-:W-:-:S04]  /*219e0*/  LOP3.LUT R10, R9, R10, R129, 0x96, !PT ;  /* 0x0000000a090a7212 */ /* 0x000fc800078e9681 */
[----:B------:R-:W-:Y:S01]  /*219f0*/  LOP3.LUT R11, R11, R42, R41, 0x96, !PT ;  /* 0x0000002a0b0b7212 */ /* 0x000fe200078e9629 */
[----:B------:R-:W-:Y:S01]  /*21a00*/  IMAD.MOV.U32 R41, RZ, RZ, RZ ;  /* 0x000000ffff297224 */ /* 0x000fe200078e00ff */
[----:B------:R-:W-:-:S07]  /*21a10*/  MOV R200, R40 ;  /* 0x0000002800c87202 */ /* 0x000fce0000000f00 */
.L_x_11617:
[----:B------:R-:W-:Y:S05]  /*21a20*/  BSYNC.RECONVERGENT B2 ;  /* 0x0000000000027941 */ /* 0x000fea0003800200 */
.L_x_11616:
        /* <DEDUP_REMOVED lines=9> */
.L_x_11615:
[----:B------:R-:W-:Y:S05]  /*21ac0*/  BSYNC.RECONVERGENT B1 ;  /* 0x0000000000017941 */ /* 0x000fea0003800200 */
.L_x_11614:
        /* <DEDUP_REMOVED lines=18> */
.L_x_11625:
        /* <DEDUP_REMOVED lines=13> */
.L_x_11627:
[----:B------:R-:W-:Y:S05]  /*21cc0*/  BSYNC.RECONVERGENT B3 ;  /* 0x0000000000037941 */ /* 0x000fea0003800200 */
.L_x_11626:
        /* <DEDUP_REMOVED lines=61> */
.L_x_11624:
[----:B------:R-:W-:Y:S05]  /*220a0*/  BSYNC.RECONVERGENT B2 ;  /* 0x0000000000027941 */ /* 0x000fea0003800200 */
.L_x_11623:
        /* <DEDUP_REMOVED lines=9> */
.L_x_11622:
[----:B------:R-:W-:Y:S05]  /*22140*/  BSYNC.RECONVERGENT B1 ;  /* 0x0000000000017941 */ /* 0x000fea0003800200 */
.L_x_11621:
[----:B------:R-:W-:Y:S01]  /*22150*/  BSSY.RECONVERGENT B1, `(.L_x_11628) ;  /* 0x0000067000017945 */ /* 0x000fe20003800200 */
[----:B------:R-:W-:Y:S01]  /*22160*/  F2FP.F16.F32.PACK_AB R202, RZ, R40 ;  /* 0x00000028ffca723e */ /* 0x000fe200000000ff */
[----:B------:R-:W-:Y:S01]  /*22170*/  IMAD.MOV.U32 R41, RZ, RZ, RZ ;  /* 0x000000ffff297224 */ /* 0x000fe200078e00ff */
[----:B01----:R-:W-:Y:S01]  /*22180*/  MOV R42, R9 ;  /* 0x00000009002a7202 */ /* 0x003fe20000000f00 */
        /* <DEDUP_REMOVED lines=14> */
.L_x_11632:
        /* <DEDUP_REMOVED lines=13> */
.L_x_11634:
[----:B------:R-:W-:Y:S05]  /*22340*/  BSYNC.RECONVERGENT B3 ;  /* 0x0000000000037941 */ /* 0x000fea0003800200 */
.L_x_11633:
        /* <DEDUP_REMOVED lines=61> */
.L_x_11631:
[----:B------:R-:W-:Y:S05]  /*22720*/  BSYNC.RECONVERGENT B2 ;  /* 0x0000000000027941 */ /* 0x000fea0003800200 */
.L_x_11630:
        /* <DEDUP_REMOVED lines=9> */
.L_x_11629:
[----:B------:R-:W-:Y:S05]  /*227c0*/  BSYNC.RECONVERGENT B1 ;  /* 0x0000000000017941 */ /* 0x000fea0003800200 */
.L_x_11628:
        /* <DEDUP_REMOVED lines=18> */
.L_x_11639:
        /* <DEDUP_REMOVED lines=13> */
.L_x_11641:
[----:B------:R-:W-:Y:S05]  /*229c0*/  BSYNC.RECONVERGENT B3 ;  /* 0x0000000000037941 */ /* 0x000fea0003800200 */
.L_x_11640:
        /* <DEDUP_REMOVED lines=61> */
.L_x_11638:
[----:B------:R-:W-:Y:S05]  /*22da0*/  BSYNC.RECONVERGENT B2 ;  /* 0x0000000000027941 */ /* 0x000fea0003800200 */
.L_x_11637:
        /* <DEDUP_REMOVED lines=9> */
.L_x_11636:
[----:B------:R-:W-:Y:S05]  /*22e40*/  BSYNC.RECONVERGENT B1 ;  /* 0x0000000000017941 */ /* 0x000fea0003800200 */
.L_x_11635:
        /* <DEDUP_REMOVED lines=18> */
.L_x_11646:
        /* <DEDUP_REMOVED lines=13> */
.L_x_11648:
[----:B------:R-:W-:Y:S05]  /*23040*/  BSYNC.RECONVERGENT B3 ;  /* 0x0000000000037941 */ /* 0x000fea0003800200 */
.L_x_11647:
        /* <DEDUP_REMOVED lines=61> */
.L_x_11645:
[----:B------:R-:W-:Y:S05]  /*23420*/  BSYNC.RECONVERGENT B2 ;  /* 0x0000000000027941 */ /* 0x000fea0003800200 */
.L_x_11644:
        /* <DEDUP_REMOVED lines=9> */
.L_x_11643:
[----:B------:R-:W-:Y:S05]  /*234c0*/  BSYNC.RECONVERGENT B1 ;  /* 0x0000000000017941 */ /* 0x000fea0003800200 */
.L_x_11642:
        /* <DEDUP_REMOVED lines=18> */
.L_x_11653:
        /* <DEDUP_REMOVED lines=13> */
.L_x_11655:
[----:B------:R-:W-:Y:S05]  /*236c0*/  BSYNC.RECONVERGENT B3 ;  /* 0x0000000000037941 */ /* 0x000fea0003800200 */
.L_x_11654:
        /* <DEDUP_REMOVED lines=61> */
.L_x_11652:
[----:B------:R-:W-:Y:S05]  /*23aa0*/  BSYNC.RECONVERGENT B2 ;  /* 0x0000000000027941 */ /* 0x000fea0003800200 */
.L_x_11651:
        /* <DEDUP_REMOVED lines=9> */
.L_x_11650:
[----:B------:R-:W-:Y:S05]  /*23b40*/  BSYNC.RECONVERGENT B1 ;  /* 0x0000000000017941 */ /* 0x000fea0003800200 */
.L_x_11649:
[----:B------:R-:W-:Y:S02]  /*23b50*/  F2FP.F16.F32.PACK_AB R131, RZ, R179 ;  /* 0x000000b3ff83723e */ /* 0x000fe400000000ff */
[----:B------:R-:W-:Y:S02]  /*23b60*/  PRMT R130, R204, 0x5410, R205 ;  /* 0x00005410cc827816 */ /* 0x000fe400000000cd */
[----:B------:R-:W-:Y:S02]  /*23b70*/  PRMT R129, R203, 0x5410, R202 ;  /* 0x00005410cb817816 */ /* 0x000fe400000000ca */
[----:B------:R-:W-:Y:S02]  /*23b80*/  PRMT R128, R201, 0x5410, R190 ;  /* 0x00005410c9807816 */ /* 0x000fe400000000be */
[----:B------:R-:W-:-:S07]  /*23b90*/  PRMT R131, R206, 0x5410, R131 ;  /* 0x00005410ce837816 */ /* 0x000fce0000000083 */
.L_x_11599:
        /* <DEDUP_REMOVED lines=26> */
.L_x_11657:
[----:B------:R-:W-:Y:S05]  /*23d40*/  BSYNC.RECONVERGENT B1 ;  /* 0x0000000000017941 */ /* 0x000fea0003800200 */
.L_x_11656:
[----:B------:R-:W-:Y:S01]  /*23d50*/  VIADD R196, R196, 0x20 ;  /* 0x00000020c4c47836 */ /* 0x000fe20000000000 */
[----:B------:R-:W-:-:S07]  /*23d60*/  IADD3 R195, PT, PT, R195, 0x20, RZ ;  /* 0x00000020c3c37810 */ /* 0x000fce0007ffe0ff */
.L_x_11539:
[----:B------:R-:W-:Y:S05]  /*23d70*/  BSYNC.RECONVERGENT B0 ;  /* 0x0000000000007941 */ /* 0x000fea0003800200 */
.L_x_11538:
        /* <DEDUP_REMOVED lines=10> */
.L_x_11661:
[----:B------:R-:W-:Y:S05]  /*23e20*/  BSYNC.RECONVERGENT B1 ;  /* 0x0000000000017941 */ /* 0x000fea0003800200 */
.L_x_11660:
        /* <DEDUP_REMOVED lines=28> */
.L_x_11667:
        /* <DEDUP_REMOVED lines=13> */
.L_x_11669:
[----:B------:R-:W-:Y:S05]  /*240c0*/  BSYNC.RECONVERGENT B3 ;  /* 0x0000000000037941 */ /* 0x000fea0003800200 */
.L_x_11668:
        /* <DEDUP_REMOVED lines=61> */
.L_x_11666:
[----:B------:R-:W-:Y:S05]  /*244a0*/  BSYNC.RECONVERGENT B2 ;  /* 0x0000000000027941 */ /* 0x000fea0003800200 */
.L_x_11665:
        /* <DEDUP_REMOVED lines=11> */
.L_x_11664:
[----:B------:R-:W-:Y:S05]  /*24560*/  BSYNC.RECONVERGENT B1 ;  /* 0x0000000000017941 */ /* 0x000fea0003800200 */
.L_x_11663:
        /* <DEDUP_REMOVED lines=22> */
.L_x_11674:
        /* <DEDUP_REMOVED lines=13> */
.L_x_11676:
[----:B------:R-:W-:Y:S05]  /*247a0*/  BSYNC.RECONVERGENT B3 ;  /* 0x0000000000037941 */ /* 0x000fea0003800200 */
.L_x_11675:
        /* <DEDUP_REMOVED lines=61> */
.L_x_11673:
[----:B------:R-:W-:Y:S05]  /*24b80*/  BSYNC.RECONVERGENT B2 ;  /* 0x0000000000027941 */ /* 0x000fea0003800200 */
.L_x_11672:
        /* <DEDUP_REMOVED lines=11> */
.L_x_11671:
[----:B------:R-:W-:Y:S05]  /*24c40*/  BSYNC.RECONVERGENT B1 ;  /* 0x0000000000017941 */ /* 0x000fea0003800200 */
.L_x_11670:
        /* <DEDUP_REMOVED lines=22> */
.L_x_11681:
        /* <DEDUP_REMOVED lines=13> */
.L_x_11683:
[----:B------:R-:W-:Y:S05]  /*24e80*/  BSYNC.RECONVERGENT B3 ;  /* 0x0000000000037941 */ /* 0x000fea0003800200 */
.L_x_11682:
        /* <DEDUP_REMOVED lines=61> */
.L_x_11680:
[----:B------:R-:W-:Y:S05]  /*25260*/  BSYNC.RECONVERGENT B2 ;  /* 0x0000000000027941 */ /* 0x000fea0003800200 */
.L_x_11679:
        /* <DEDUP_REMOVED lines=11> */
.L_x_11678:
[----:B------:R-:W-:Y:S05]  /*25320*/  BSYNC.RECONVERGENT B1 ;  /* 0x0000000000017941 */ /* 0x000fea0003800200 */
.L_x_11677:
        /* <DEDUP_REMOVED lines=22> */
.L_x_11688:
        /* <DEDUP_REMOVED lines=13> */
.L_x_11690:
[----:B------:R-:W-:Y:S05]  /*25560*/  BSYNC.RECONVERGENT B3 ;  /* 0x0000000000037941 */ /* 0x000fea0003800200 */
.L_x_11689:
        /* <DEDUP_REMOVED lines=61> */
.L_x_11687:
[----:B------:R-:W-:Y:S05]  /*25940*/  BSYNC.RECONVERGENT B2 ;  /* 0x0000000000027941 */ /* 0x000fea0003800200 */
.L_x_11686:
        /* <DEDUP_REMOVED lines=11> */
.L_x_11685:
[----:B------:R-:W-:Y:S05]  /*25a00*/  BSYNC.RECONVERGENT B1 ;  /* 0x0000000000017941 */ /* 0x000fea0003800200 */
.L_x_11684:
        /* <DEDUP_REMOVED lines=22> */
.L_x_11695:
        /* <DEDUP_REMOVED lines=13> */
.L_x_11697:
[----:B------:R-:W-:Y:S05]  /*25c40*/  BSYNC.RECONVERGENT B3 ;  /* 0x0000000000037941 */ /* 0x000fea0003800200 */
.L_x_11696:
        /* <DEDUP_REMOVED lines=61> */
.L_x_11694:
[----:B------:R-:W-:Y:S05]  /*26020*/  BSYNC.RECONVERGENT B2 ;  /* 0x0000000000027941 */ /* 0x000fea0003800200 */
.L_x_11693:
        /* <DEDUP_REMOVED lines=11> */
.L_x_11692:
[----:B------:R-:W-:Y:S05]  /*260e0*/  BSYNC.RECONVERGENT B1 ;  /* 0x0000000000017941 */ /* 0x000fea0003800200 */
.L_x_11691:
        /* <DEDUP_REMOVED lines=22> */
.L_x_11702:
        /* <DEDUP_REMOVED lines=13> */
.L_x_11704:
[----:B------:R-:W-:Y:S05]  /*26320*/  BSYNC.RECONVERGENT B3 ;  /* 0x0000000000037941 */ /* 0x000fea0003800200 */
.L_x_11703:
        /* <DEDUP_REMOVED lines=61> */
.L_x_11701:
[----:B------:R-:W-:Y:S05]  /*26700*/  BSYNC.RECONVERGENT B2 ;  /* 0x0000000000027941 */ /* 0x000fea0003800200 */
.L_x_11700:
        /* <DEDUP_REMOVED lines=11> */
.L_x_11699:
[----:B------:R-:W-:Y:S05]  /*267c0*/  BSYNC.RECONVERGENT B1 ;  /* 0x0000000000017941 */ /* 0x000fea0003800200 */
.L_x_11698:
        /* <DEDUP_REMOVED lines=22> */
.L_x_11709:
        /* <DEDUP_REMOVED lines=13> */
.L_x_11711:
[----:B------:R-:W-:Y:S05]  /*26a00*/  BSYNC.RECONVERGENT B3 ;  /* 0x0000000000037941 */ /* 0x000fea0003800200 */
.L_x_11710:
        /* <DEDUP_REMOVED lines=61> */
.L_x_11708:
[----:B------:R-:W-:Y:S05]  /*26de0*/  BSYNC.RECONVERGENT B2 ;  /* 0x0000000000027941 */ /* 0x000fea0003800200 */
.L_x_11707:
        /* <DEDUP_REMOVED lines=11> */
.L_x_11706:
[----:B------:R-:W-:Y:S05]  /*26ea0*/  BSYNC.RECONVERGENT B1 ;  /* 0x0000000000017941 */ /* 0x000fea0003800200 */
.L_x_11705:
        /* <DEDUP_REMOVED lines=22> */
.L_x_11716:
        /* <DEDUP_REMOVED lines=13> */
.L_x_11718:
[----:B------:R-:W-:Y:S05]  /*270e0*/  BSYNC.RECONVERGENT B3 ;  /* 0x0000000000037941 */ /* 0x000fea0003800200 */
.L_x_11717:
        /* <DEDUP_REMOVED lines=60> */
.L_x_11715:
[----:B------:R-:W-:Y:S05]  /*274b0*/  BSYNC.RECONVERGENT B2 ;  /* 0x0000000000027941 */ /* 0x000fea0003800200 */
.L_x_11714:
[----:B------:R-:W-:Y:S01]  /*274c0*/  I2FP.F32.U32 R20, R20 ;  /* 0x0000001400147245 */ /* 0x000fe20000201000 */
[----:B-----5:R-:W-:Y:S02]  /*274d0*/  HADD2.F32 R42, -RZ, R47.H1_H1 ;  /* 0x3000002fff2a7230 */ /* 0x020fe40000004100 */
[----:B------:R-:W-:-:S03]  /*274e0*/  IMAD.MOV.U32 R43, RZ, RZ, 0x2f800000 ;  /* 0x2f800000ff2b7424 */ /* 0x000fc600078e00ff */
[----:B------:R-:W-:Y:S01]  /*274f0*/  FMUL.FTZ R42, R42, UR11 ;  /* 0x0000000b2a2a7c20 */ /* 0x000fe20008410000 */
[----:B------:R-:W-:-:S03]  /*27500*/  FFMA.FTZ R20, R20, R43, 1.1641532182693481445e-10 ;  /* 0x2f00000014147423 */ /* 0x000fc6000001002b */
[----:B------:R-:W-:Y:S02]  /*27510*/  FMUL.FTZ R42, R42, UR10 ;  /* 0x0000000a2a2a7c20 */ /* 0x000fe40008410000 */
[----:B------:R-:W-:-:S04]  /*27520*/  FSETP.GTU.FTZ.AND P1, PT, R20, UR8, PT ;  /* 0x0000000814007c0b */ /* 0x000fc8000bf3c000 */
[----:B------:R-:W-:Y:S01]  /*27530*/  FSEL R181, R42, RZ, !P1 ;  /* 0x000000ff2ab57208 */ /* 0x000fe20004800000 */
[----:B------:R-:W-:Y:S01]  /*27540*/  HADD2.F32 R42, -RZ, R131.H1_H1 ;  /* 0x30000083ff2a7230 */ /* 0x000fe20000004100 */
[----:B------:R-:W-:-:S04]  /*27550*/  SEL R20, RZ, 0x1, P1 ;  /* 0x00000001ff147807 */ /* 0x000fc80000800000 */
[----:B------:R-:W-:-:S07]  /*27560*/  FADD.FTZ R181, R42, R181 ;  /* 0x000000b52ab57221 */ /* 0x000fce0000010000 */
.L_x_11713:
[----:B------:R-:W-:Y:S05]  /*27570*/  BSYNC.RECONVERGENT B1 ;  /* 0x0000000000017941 */ /* 0x000fea0003800200 */
.L_x_11712:
[----:B------:R-:W-:Y:S02]  /*27580*/  F2FP.F16.F32.PACK_AB R131, RZ, R181 ;  /* 0x000000b5ff83723e */ /* 0x000fe400000000ff */
[----:B------:R-:W-:Y:S02]  /*27590*/  PRMT R130, R205, 0x5410, R130 ;  /* 0x00005410cd827816 */ /* 0x000fe40000000082 */
[----:B------:R-:W-:Y:S02]  /*275a0*/  PRMT R129, R203, 0x5410, R204 ;  /* 0x00005410cb817816 */ /* 0x000fe400000000cc */
[----:B------:R-:W-:Y:S02]  /*275b0*/  PRMT R128, R190, 0x5410, R202 ;  /* 0x00005410be807816 */ /* 0x000fe400000000ca */
[----:B------:R-:W-:Y:S01]  /*275c0*/  PRMT R131, R206, 0x5410, R131 ;  /* 0x00005410ce837816 */ /* 0x000fe20000000083 */
[----:B------:R-:W-:Y:S06]  /*275d0*/  BRA `(.L_x_11719) ;  /* 0x00000034001c7947 */ /* 0x000fec0003800000 */
.L_x_11662:
        /* <DEDUP_REMOVED lines=21> */
.L_x_11724:
        /* <DEDUP_REMOVED lines=13> */
.L_x_11726:
[----:B------:R-:W-:Y:S05]  /*27800*/  BSYNC.RECONVERGENT B3 ;  /* 0x0000000000037941 */ /* 0x000fea0003800200 */
.L_x_11725:
        /* <DEDUP_REMOVED lines=60> */
.L_x_11723:
[----:B------:R-:W-:Y:S05]  /*27bd0*/  BSYNC.RECONVERGENT B2 ;  /* 0x0000000000027941 */ /* 0x000fea0003800200 */
.L_x_11722:
        /* <DEDUP_REMOVED lines=9> */
.L_x_11721:
[----:B------:R-:W-:Y:S05]  /*27c70*/  BSYNC.RECONVERGENT B1 ;  /* 0x0000000000017941 */ /* 0x000fea0003800200 */
.L_x_11720:
        /* <DEDUP_REMOVED lines=18> */
.L_x_11731:
        /* <DEDUP_REMOVED lines=13> */
.L_x_11733:
[----:B------:R-:W-:Y:S05]  /*27e70*/  BSYNC.RECONVERGENT B3 ;  /* 0x0000000000037941 */ /* 0x000fea0003800200 */
.L_x_11732:
        /* <DEDUP_REMOVED lines=61> */
.L_x_11730:
[----:B------:R-:W-:Y:S05]  /*28250*/  BSYNC.RECONVERGENT B2 ;  /* 0x0000000000027941 */ /* 0x000fea0003800200 */
.L_x_11729:
        /* <DEDUP_REMOVED lines=9> */
.L_x_11728:
[----:B------:R-:W-:Y:S05]  /*282f0*/  BSYNC.RECONVERGENT B1 ;  /* 0x0000000000017941 */ /* 0x000fea0003800200 */
.L_x_11727:
        /* <DEDUP_REMOVED lines=18> */
.L_x_11738:
        /* <DEDUP_REMOVED lines=13> */
.L_x_11740:
[----:B------:R-:W-:Y:S05]  /*284f0*/  BSYNC.RECONVERGENT B3 ;  /* 0x0000000000037941 */ /* 0x000fea0003800200 */
.L_x_11739:
        /* <DEDUP_REMOVED lines=61> */
.L_x_11737:
[----:B------:R-:W-:Y:S05]  /*288d0*/  BSYNC.RECONVERGENT B2 ;  /* 0x0000000000027941 */ /* 0x000fea0003800200 */
.L_x_11736:
        /* <DEDUP_REMOVED lines=9> */
.L_x_11735:
[----:B------:R-:W-:Y:S05]  /*28970*/  BSYNC.RECONVERGENT B1 ;  /* 0x0000000000017941 */ /* 0x000fea0003800200 */
.L_x_11734:
        /* <DEDUP_REMOVED lines=18> */
.L_x_11745:
        /* <DEDUP_REMOVED lines=13> */
.L_x_11747:
[----:B------:R-:W-:Y:S05]  /*28b70*/  BSYNC.RECONVERGENT B3 ;  /* 0x0000000000037941 */ /* 0x000fea0003800200 */
.L_x_11746:
        /* <DEDUP_REMOVED lines=61> */
.L_x_11744:
[----:B------:R-:W-:Y:S05]  /*28f50*/  BSYNC.RECONVERGENT B2 ;  /* 0x0000000000027941 */ /* 0x000fea0003800200 */
.L_x_11743:
        /* <DEDUP_REMOVED lines=9> */
.L_x_11742:
[----:B------:R-:W-:Y:S05]  /*28ff0*/  BSYNC.RECONVERGENT B1 ;  /* 0x0000000000017941 */ /* 0x000fea0003800200 */
.L_x_11741:
        /* <DEDUP_REMOVED lines=18> */
.L_x_11752:
        /* <DEDUP_REMOVED lines=13> */
.L_x_11754:
[----:B------:R-:W-:Y:S05]  /*291f0*/  BSYNC.RECONVERGENT B3 ;  /* 0x0000000000037941 */ /* 0x000fea0003800200 */
.L_x_11753:
        /* <DEDUP_REMOVED lines=61> */
.L_x_11751:
[----:B------:R-:W-:Y:S05]  /*295d0*/  BSYNC.RECONVERGENT B2 ;  /* 0x0000000000027941 */ /* 0x000fea0003800200 */
.L_x_11750:
        /* <DEDUP_REMOVED lines=9> */
.L_x_11749:
[----:B------:R-:W-:Y:S05]  /*29670*/  BSYNC.RECONVERGENT B1 ;  /* 0x0000000000017941 */ /* 0x000fea0003800200 */
.L_x_11748:
        /* <DEDUP_REMOVED lines=18> */
.L_x_11759:
        /* <DEDUP_REMOVED lines=13> */
.L_x_11761:
[----:B------:R-:W-:Y:S05]  /*29870*/  BSYNC.RECONVERGENT B3 ;  /* 0x0000000000037941 */ /* 0x000fea0003800200 */
.L_x_11760:
        /* <DEDUP_REMOVED lines=61> */
.L_x_11758:
[----:B------:R-:W-:Y:S05]  /*29c50*/  BSYNC.RECONVERGENT B2 ;  /* 0x0000000000027941 */ /* 0x000fea0003800200 */
.L_x_11757:
        /* <DEDUP_REMOVED lines=9> */
.L_x_11756:
[----:B------:R-:W-:Y:S05]  /*29cf0*/  BSYNC.RECONVERGENT B1 ;  /* 0x0000000000017941 */ /* 0x000fea0003800200 */
.L_x_11755:
        /* <DEDUP_REMOVED lines=18> */
.L_x_11766:
        /* <DEDUP_REMOVED lines=13> */
.L_x_11768:
[----:B------:R-:W-:Y:S05]  /*29ef0*/  BSYNC.RECONVERGENT B3 ;  /* 0x0000000000037941 */ /* 0x000fea0003800200 */
.L_x_11767:
        /* <DEDUP_REMOVED lines=61> */
.L_x_11765:
[----:B------:R-:W-:Y:S05]  /*2a2d0*/  BSYNC.RECONVERGENT B2 ;  /* 0x0000000000027941 */ /* 0x000fea0003800200 */
.L_x_11764:
        /* <DEDUP_REMOVED lines=9> */
.L_x_11763:
[----:B------:R-:W-:Y:S05]  /*2a370*/  BSYNC.RECONVERGENT B1 ;  /* 0x0000000000017941 */ /* 0x000fea0003800200 */
.L_x_11762:
        /* <DEDUP_REMOVED lines=18> */
.L_x_11773:
        /* <DEDUP_REMOVED lines=13> */
.L_x_11775:
[----:B------:R-:W-:Y:S05]  /*2a570*/  BSYNC.RECONVERGENT B3 ;  /* 0x0000000000037941 */ /* 0x000fea0003800200 */
.L_x_11774:
        /* <DEDUP_REMOVED lines=61> */
.L_x_11772:
[----:B------:R-:W-:Y:S05]  /*2a950*/  BSYNC.RECONVERGENT B2 ;  /* 0x0000000000027941 */ /* 0x000fea0003800200 */
.L_x_11771:
        /* <DEDUP_REMOVED lines=9> */
.L_x_11770:
[----:B------:R-:W-:Y:S05]  /*2a9f0*/  BSYNC.RECONVERGENT B1 ;  /* 0x0000000000017941 */ /* 0x000fea0003800200 */
.L_x_11769:
[----:B------:R-:W-:Y:S02]  /*2aa00*/  F2FP.F16.F32.PACK_AB R131, RZ, R181 ;  /* 0x000000b5ff83723e */ /* 0x000fe400000000ff */
[----:B------:R-:W-:Y:S02]  /*2aa10*/  PRMT R130, R204, 0x5410, R205 ;  /* 0x00005410cc827816 */ /* 0x000fe400000000cd */
[----:B------:R-:W-:Y:S02]  /*2aa20*/  PRMT R129, R203, 0x5410, R202 ;  /* 0x00005410cb817816 */ /* 0x000fe400000000ca */
[----:B------:R-:W-:Y:S02]  /*2aa30*/  PRMT R128, R201, 0x5410, R190 ;  /* 0x00005410c9807816 */ /* 0x000fe400000000be */
[----:B------:R-:W-:-:S07]  /*2aa40*/  PRMT R131, R206, 0x5410, R131 ;  /* 0x00005410ce837816 */ /* 0x000fce0000000083 */
.L_x_11719:
        /* <DEDUP_REMOVED lines=26> */
.L_x_11777:
[----:B------:R-:W-:Y:S05]  /*2abf0*/  BSYNC.RECONVERGENT B1 ;  /* 0x0000000000017941 */ /* 0x000fea0003800200 */
.L_x_11776:
[----:B------:R-:W-:Y:S01]  /*2ac00*/  VIADD R196, R196, 0x20 ;  /* 0x00000020c4c47836 */ /* 0x000fe20000000000 */
[----:B------:R-:W-:-:S07]  /*2ac10*/  IADD3 R195, PT, PT, R195, 0x20, RZ ;  /* 0x00000020c3c37810 */ /* 0x000fce0007ffe0ff */
.L_x_11659:
[----:B------:R-:W-:Y:S05]  /*2ac20*/  BSYNC.RECONVERGENT B0 ;  /* 0x0000000000007941 */ /* 0x000fea0003800200 */
.L_x_11658:
        /* <DEDUP_REMOVED lines=10> */
.L_x_11781:
[----:B------:R-:W-:Y:S05]  /*2acd0*/  BSYNC.RECONVERGENT B1 ;  /* 0x0000000000017941 */ /* 0x000fea0003800200 */
.L_x_11780:
        /* <DEDUP_REMOVED lines=28> */
.L_x_11787:
        /* <DEDUP_REMOVED lines=13> */
.L_x_11789:
[----:B------:R-:W-:Y:S05]  /*2af70*/  BSYNC.RECONVERGENT B3 ;  /* 0x0000000000037941 */ /* 0x000fea0003800200 */
.L_x_11788:
        /* <DEDUP_REMOVED lines=61> */
.L_x_11786:
[----:B------:R-:W-:Y:S05]  /*2b350*/  BSYNC.RECONVERGENT B2 ;  /* 0x0000000000027941 */ /* 0x000fea0003800200 */
.L_x_11785:
        /* <DEDUP_REMOVED lines=11> */
.L_x_11784:
[----:B------:R-:W-:Y:S05]  /*2b410*/  BSYNC.RECONVERGENT B1 ;  /* 0x0000000000017941 */ /* 0x000fea0003800200 */
.L_x_11783:
        /* <DEDUP_REMOVED lines=22> */
.L_x_11794:
        /* <DEDUP_REMOVED lines=13> */
.L_x_11796:
[----:B------:R-:W-:Y:S05]  /*2b650*/  BSYNC.RECONVERGENT B3 ;  /* 0x0000000000037941 */ /* 0x000fea0003800200 */
.L_x_11795:
        /* <DEDUP_REMOVED lines=61> */
.L_x_11793:
[----:B------:R-:W-:Y:S05]  /*2ba30*/  BSYNC.RECONVERGENT B2 ;  /* 0x0000000000027941 */ /* 0x000fea0003800200 */
.L_x_11792:
        /* <DEDUP_REMOVED lines=11> */
.L_x_11791:
[----:B------:R-:W-:Y:S05]  /*2baf0*/  BSYNC.RECONVERGENT B1 ;  /* 0x0000000000017941 */ /* 0x000fea0003800200 */
.L_x_11790:
        /* <DEDUP_REMOVED lines=22> */
.L_x_11801:
        /* <DEDUP_REMOVED lines=13> */
.L_x_11803:
[----:B------:R-:W-:Y:S05]  /*2bd30*/  BSYNC.RECONVERGENT B3 ;  /* 0x0000000000037941 */ /* 0x000fea0003800200 */
.L_x_11802:
        /* <DEDUP_REMOVED lines=61> */
.L_x_11800:
[----:B------:R-:W-:Y:S05]  /*2c110*/  BSYNC.RECONVERGENT B2 ;  /* 0x0000000000027941 */ /* 0x000fea0003800200 */
.L_x_11799:
        /* <DEDUP_REMOVED lines=11> */
.L_x_11798:
[----:B------:R-:W-:Y:S05]  /*2c1d0*/  BSYNC.RECONVERGENT B1 ;  /* 0x0000000000017941 */ /* 0x000fea0003800200 */
.L_x_11797:
        /* <DEDUP_REMOVED lines=22> */
.L_x_11808:
        /* <DEDUP_REMOVED lines=13> */
.L_x_11810:
[----:B------:R-:W-:Y:S05]  /*2c410*/  BSYNC.RECONVERGENT B3 ;  /* 0x0000000000037941 */ /* 0x000fea0003800200 */
.L_x_11809:
        /* <DEDUP_REMOVED lines=61> */
.L_x_11807:
[----:B------:R-:W-:Y:S05]  /*2c7f0*/  BSYNC.RECONVERGENT B2 ;  /* 0x0000000000027941 */ /* 0x000fea0003800200 */
.L_x_11806:
        /* <DEDUP_REMOVED lines=11> */
.L_x_11805:
[----:B------:R-:W-:Y:S05]  /*2c8b0*/  BSYNC.RECONVERGENT B1 ;  /* 0x0000000000017941 */ /* 0x000fea0003800200 */
.L_x_11804:
        /* <DEDUP_REMOVED lines=22> */
.L_x_11815:
        /* <DEDUP_REMOVED lines=13> */
.L_x_11817:
[----:B------:R-:W-:Y:S05]  /*2caf0*/  BSYNC.RECONVERGENT B3 ;  /* 0x0000000000037941 */ /* 0x000fea0003800200 */
.L_x_11816:
        /* <DEDUP_REMOVED lines=61> */
.L_x_11814:
[----:B------:R-:W-:Y:S05]  /*2ced0*/  BSYNC.RECONVERGENT B2 ;  /* 0x0000000000027941 */ /* 0x000fea0003800200 */
.L_x_11813:
        /* <DEDUP_REMOVED lines=11> */
.L_x_11812:
[----:B------:R-:W-:Y:S05]  /*2cf90*/  BSYNC.RECONVERGENT B1 ;  /* 0x0000000000017941 */ /* 0x000fea0003800200 */
.L_x_11811:
        /* <DEDUP_REMOVED lines=22> */
.L_x_11822:
        /* <DEDUP_REMOVED lines=13> */
.L_x_11824:
[----:B------:R-:W-:Y:S05]  /*2d1d0*/  BSYNC.RECONVERGENT B3 ;  /* 0x0000000000037941 */ /* 0x000fea0003800200 */
.L_x_11823:
        /* <DEDUP_REMOVED lines=61> */
.L_x_11821:
[----:B------:R-:W-:Y:S05]  /*2d5b0*/  BSYNC.RECONVERGENT B2 ;  /* 0x0000000000027941 */ /* 0x000fea0003800200 */
.L_x_11820:
        /* <DEDUP_REMOVED lines=11> */
.L_x_11819:
[----:B------:R-:W-:Y:S05]  /*2d670*/  BSYNC.RECONVERGENT B1 ;  /* 0x0000000000017941 */ /* 0x000fea0003800200 */
.L_x_11818:
        /* <DEDUP_REMOVED lines=22> */
.L_x_11829:
        /* <DEDUP_REMOVED lines=13> */
.L_x_11831:
[----:B------:R-:W-:Y:S05]  /*2d8b0*/  BSYNC.RECONVERGENT B3 ;  /* 0x0000000000037941 */ /* 0x000fea0003800200 */
.L_x_11830:
        /* <DEDUP_REMOVED lines=61> */
.L_x_11828:
[----:B------:R-:W-:Y:S05]  /*2dc90*/  BSYNC.RECONVERGENT B2 ;  /* 0x0000000000027941 */ /* 0x000fea0003800200 */
.L_x_11827:
        /* <DEDUP_REMOVED lines=11> */
.L_x_11826:
[----:B------:R-:W-:Y:S05]  /*2dd50*/  BSYNC.RECONVERGENT B1 ;  /* 0x0000000000017941 */ /* 0x000fea0003800200 */
.L_x_11825:
        /* <DEDUP_REMOVED lines=22> */
.L_x_11836:
        /* <DEDUP_REMOVED lines=13> */
.L_x_11838:
[----:B------:R-:W-:Y:S05]  /*2df90*/  BSYNC.RECONVERGENT B3 ;  /* 0x0000000000037941 */ /* 0x000fea0003800200 */
.L_x_11837:
        /* <DEDUP_REMOVED lines=60> */
.L_x_11835:
[----:B------:R-:W-:Y:S05]  /*2e360*/  BSYNC.RECONVERGENT B2 ;  /* 0x0000000000027941 */ /* 0x000fea0003800200 */
.L_x_11834:
        /* <DEDUP_REMOVED lines=11> */
.L_x_11833:
[----:B------:R-:W-:Y:S05]  /*2e420*/  BSYNC.RECONVERGENT B1 ;  /* 0x0000000000017941 */ /* 0x000fea0003800200 */
.L_x_11832:
[----:B------:R-:W-:Y:S02]  /*2e430*/  F2FP.F16.F32.PACK_AB R131, RZ, R183 ;  /* 0x000000b7ff83723e */ /* 0x000fe400000000ff */
[----:B------:R-:W-:Y:S02]  /*2e440*/  PRMT R130, R205, 0x5410, R130 ;  /* 0x00005410cd827816 */ /* 0x000fe40000000082 */
[----:B------:R-:W-:Y:S02]  /*2e450*/  PRMT R129, R203, 0x5410, R204 ;  /* 0x00005410cb817816 */ /* 0x000fe400000000cc */
[----:B------:R-:W-:Y:S02]  /*2e460*/  PRMT R128, R190, 0x5410, R202 ;  /* 0x00005410be807816 */ /* 0x000fe400000000ca */
[----:B------:R-:W-:Y:S01]  /*2e470*/  PRMT R131, R206, 0x5410, R131 ;  /* 0x00005410ce837816 */ /* 0x000fe20000000083 */
[----:B------:R-:W-:Y:S06]  /*2e480*/  BRA `(.L_x_11839) ;  /* 0x00000034001c7947 */ /* 0x000fec0003800000 */
.L_x_11782:
        /* <DEDUP_REMOVED lines=21> */
.L_x_11844:
        /* <DEDUP_REMOVED lines=13> */
.L_x_11846:
[----:B------:R-:W-:Y:S05]  /*2e6b0*/  BSYNC.RECONVERGENT B3 ;  /* 0x0000000000037941 */ /* 0x000fea0003800200 */
.L_x_11845:
        /* <DEDUP_REMOVED lines=60> */
.L_x_11843:
[----:B------:R-:W-:Y:S05]  /*2ea80*/  BSYNC.RECONVERGENT B2 ;  /* 0x0000000000027941 */ /* 0x000fea0003800200 */
.L_x_11842:
        /* <DEDUP_REMOVED lines=9> */
.L_x_11841:
[----:B------:R-:W-:Y:S05]  /*2eb20*/  BSYNC.RECONVERGENT B1 ;  /* 0x0000000000017941 */ /* 0x000fea0003800200 */
.L_x_11840:
        /* <DEDUP_REMOVED lines=18> */
.L_x_11851:
        /* <DEDUP_REMOVED lines=13> */
.L_x_11853:
[----:B------:R-:W-:Y:S05]  /*2ed20*/  BSYNC.RECONVERGENT B3 ;  /* 0x0000000000037941 */ /* 0x000fea0003800200 */
.L_x_11852:
        /* <DEDUP_REMOVED lines=61> */
.L_x_11850:
[----:B------:R-:W-:Y:S05]  /*2f100*/  BSYNC.RECONVERGENT B2 ;  /* 0x0000000000027941 */ /* 0x000fea0003800200 */
.L_x_11849:
        /* <DEDUP_REMOVED lines=9> */
.L_x_11848:
[----:B------:R-:W-:Y:S05]  /*2f1a0*/  BSYNC.RECONVERGENT B1 ;  /* 0x0000000000017941 */ /* 0x000fea0003800200 */
.L_x_11847:
        /* <DEDUP_REMOVED lines=18> */
.L_x_11858:
        /* <DEDUP_REMOVED lines=13> */
.L_x_11860:
[----:B------:R-:W-:Y:S05]  /*2f3a0*/  BSYNC.RECONVERGENT B3 ;  /* 0x0000000000037941 */ /* 0x000fea0003800200 */
.L_x_11859:
        /* <DEDUP_REMOVED lines=61> */
.L_x_11857:
[----:B------:R-:W-:Y:S05]  /*2f780*/  BSYNC.RECONVERGENT B2 ;  /* 0x0000000000027941 */ /* 0x000fea0003800200 */
.L_x_11856:
        /* <DEDUP_REMOVED lines=9> */
.L_x_11855:
[----:B------:R-:W-:Y:S05]  /*2f820*/  BSYNC.RECONVERGENT B1 ;  /* 0x0000000000017941 */ /* 0x000fea0003800200 */
.L_x_11854:
        /* <DEDUP_REMOVED lines=18> */
.L_x_11865:
        /* <DEDUP_REMOVED lines=13> */
.L_x_11867:
[----:B------:R-:W-:Y:S05]  /*2fa20*/  BSYNC.RECONVERGENT B3 ;  /* 0x0000000000037941 */ /* 0x000fea0003800200 */
.L_x_11866:
        /* <DEDUP_REMOVED lines=61> */
.L_x_11864:
[----:B------:R-:W-:Y:S05]  /*2fe00*/  BSYNC.RECONVERGENT B2 ;  /* 0x0000000000027941 */ /* 0x000fea0003800200 */
.L_x_11863:
        /* <DEDUP_REMOVED lines=9> */
.L_x_11862:
[----:B------:R-:W-:Y:S05]  /*2fea0*/  BSYNC.RECONVERGENT B1 ;  /* 0x0000000000017941 */ /* 0x000fea0003800200 */
.L_x_11861:
        /* <DEDUP_REMOVED lines=18> */
.L_x_11872:
        /* <DEDUP_REMOVED lines=13> */
.L_x_11874:
[----:B------:R-:W-:Y:S05]  /*300a0*/  BSYNC.RECONVERGENT B3 ;  /* 0x0000000000037941 */ /* 0x000fea0003800200 */
.L_x_11873:
        /* <DEDUP_REMOVED lines=61> */
.L_x_11871:
[----:B------:R-:W-:Y:S05]  /*30480*/  BSYNC.RECONVERGENT B2 ;  /* 0x0000000000027941 */ /* 0x000fea0003800200 */
.L_x_11870:
        /* <DEDUP_REMOVED lines=9> */
.L_x_11869:
[----:B------:R-:W-:Y:S05]  /*30520*/  BSYNC.RECONVERGENT B1 ;  /* 0x0000000000017941 */ /* 0x000fea0003800200 */
.L_x_11868:
        /* <DEDUP_REMOVED lines=18> */
.L_x_11879:
        /* <DEDUP_REMOVED lines=13> */
.L_x_11881:
[----:B------:R-:W-:Y:S05]  /*30720*/  BSYNC.RECONVERGENT B3 ;  /* 0x0000000000037941 */ /* 0x000fea0003800200 */
.L_x_11880:
        /* <DEDUP_REMOVED lines=61> */
.L_x_11878:
[----:B------:R-:W-:Y:S05]  /*30b00*/  BSYNC.RECONVERGENT B2 ;  /* 0x0000000000027941 */ /* 0x000fea0003800200 */
.L_x_11877:
        /* <DEDUP_REMOVED lines=9> */
.L_x_11876:
[----:B------:R-:W-:Y:S05]  /*30ba0*/  BSYNC.RECONVERGENT B1 ;  /* 0x0000000000017941 */ /* 0x000fea0003800200 */
.L_x_11875:
        /* <DEDUP_REMOVED lines=18> */
.L_x_11886:
        /* <DEDUP_REMOVED lines=13> */
.L_x_11888:
[----:B------:R-:W-:Y:S05]  /*30da0*/  BSYNC.RECONVERGENT B3 ;  /* 0x0000000000037941 */ /* 0x000fea0003800200 */
.L_x_11887:
        /* <DEDUP_REMOVED lines=61> */
.L_x_11885:
[----:B------:R-:W-:Y:S05]  /*31180*/  BSYNC.RECONVERGENT B2 ;  /* 0x0000000000027941 */ /* 0x000fea0003800200 */
.L_x_11884:
        /* <DEDUP_REMOVED lines=9> */
.L_x_11883:
[----:B------:R-:W-:Y:S05]  /*31220*/  BSYNC.RECONVERGENT B1 ;  /* 0x0000000000017941 */ /* 0x000fea0003800200 */
.L_x_11882:
        /* <DEDUP_REMOVED lines=18> */
.L_x_11893:
        /* <DEDUP_REMOVED lines=13> */
.L_x_11895:
[----:B------:R-:W-:Y:S05]  /*31420*/  BSYNC.RECONVERGENT B3 ;  /* 0x0000000000037941 */ /* 0x000fea0003800200 */
.L_x_11894:
        /* <DEDUP_REMOVED lines=61> */
.L_x_11892:
[----:B------:R-:W-:Y:S05]  /*31800*/  BSYNC.RECONVERGENT B2 ;  /* 0x0000000000027941 */ /* 0x000fea0003800200 */
.L_x_11891:
        /* <DEDUP_REMOVED lines=9> */
.L_x_11890:
[----:B------:R-:W-:Y:S05]  /*318a0*/  BSYNC.RECONVERGENT B1 ;  /* 0x0000000000017941 */ /* 0x000fea0003800200 */
.L_x_11889:
[----:B------:R-:W-:Y:S02]  /*318b0*/  F2FP.F16.F32.PACK_AB R131, RZ, R183 ;  /* 0x000000b7ff83723e */ /* 0x000fe400000000ff */
[----:B------:R-:W-:Y:S02]  /*318c0*/  PRMT R130, R204, 0x5410, R205 ;  /* 0x00005410cc827816 */ /* 0x000fe400000000cd */
[----:B------:R-:W-:Y:S02]  /*318d0*/  PRMT R129, R203, 0x5410, R202 ;  /* 0x00005410cb817816 */ /* 0x000fe400000000ca */
[----:B------:R-:W-:Y:S02]  /*318e0*/  PRMT R128, R201, 0x5410, R190 ;  /* 0x00005410c9807816 */ /* 0x000fe400000000be */
[----:B------:R-:W-:-:S07]  /*318f0*/  PRMT R131, R206, 0x5410, R131 ;  /* 0x00005410ce837816 */ /* 0x000fce0000000083 */
.L_x_11839:
        /* <DEDUP_REMOVED lines=26> */
.L_x_11897:
[----:B------:R-:W-:Y:S05]  /*31aa0*/  BSYNC.RECONVERGENT B1 ;  /* 0x0000000000017941 */ /* 0x000fea0003800200 */
.L_x_11896:
[----:B------:R-:W-:Y:S01]  /*31ab0*/  VIADD R196, R196, 0x20 ;  /* 0x00000020c4c47836 */ /* 0x000fe20000000000 */
[----:B------:R-:W-:-:S07]  /*31ac0*/  IADD3 R195, PT, PT, R195, 0x20, RZ ;  /* 0x00000020c3c37810 */ /* 0x000fce0007ffe0ff */
.L_x_11779:
[----:B------:R-:W-:Y:S05]  /*31ad0*/  BSYNC.RECONVERGENT B0 ;  /* 0x0000000000007941 */ /* 0x000fea0003800200 */
.L_x_11778:
        /* <DEDUP_REMOVED lines=10> */
.L_x_11901:
[----:B------:R-:W-:Y:S05]  /*31b80*/  BSYNC.RECONVERGENT B1 ;  /* 0x0000000000017941 */ /* 0x000fea0003800200 */
.L_x_11900:
        /* <DEDUP_REMOVED lines=28> */
.L_x_11907:
        /* <DEDUP_REMOVED lines=13> */
.L_x_11909:
[----:B------:R-:W-:Y:S05]  /*31e20*/  BSYNC.RECONVERGENT B3 ;  /* 0x0000000000037941 */ /* 0x000fea0003800200 */
.L_x_11908:
        /* <DEDUP_REMOVED lines=61> */
.L_x_11906:
[----:B------:R-:W-:Y:S05]  /*32200*/  BSYNC.RECONVERGENT B2 ;  /* 0x0000000000027941 */ /* 0x000fea0003800200 */
.L_x_11905:
        /* <DEDUP_REMOVED lines=11> */
.L_x_11904:
[----:B------:R-:W-:Y:S05]  /*322c0*/  BSYNC.RECONVERGENT B1 ;  /* 0x0000000000017941 */ /* 0x000fea0003800200 */
.L_x_11903:
        /* <DEDUP_REMOVED lines=22> */
.L_x_11914:
        /* <DEDUP_REMOVED lines=13> */
.L_x_11916:
[----:B------:R-:W-:Y:S05]  /*32500*/  BSYNC.RECONVERGENT B3 ;  /* 0x0000000000037941 */ /* 0x000fea0003800200 */
.L_x_11915:
        /* <DEDUP_REMOVED lines=61> */
.L_x_11913:
[----:B------:R-:W-:Y:S05]  /*328e0*/  BSYNC.RECONVERGENT B2 ;  /* 0x0000000000027941 */ /* 0x000fea0003800200 */
.L_x_11912:
        /* <DEDUP_REMOVED lines=11> */
.L_x_11911:
[----:B------:R-:W-:Y:S05]  /*329a0*/  BSYNC.RECONVERGENT B1 ;  /* 0x0000000000017941 */ /* 0x000fea0003800200 */
.L_x_11910:
        /* <DEDUP_REMOVED lines=22> */
.L_x_11921:
        /* <DEDUP_REMOVED lines=13> */
.L_x_11923:
[----:B------:R-:W-:Y:S05]  /*32be0*/  BSYNC.RECONVERGENT B3 ;  /* 0x0000000000037941 */ /* 0x000fea0003800200 */
.L_x_11922:
        /* <DEDUP_REMOVED lines=61> */
.L_x_11920:
[----:B------:R-:W-:Y:S05]  /*32fc0*/  BSYNC.RECONVERGENT B2 ;  /* 0x0000000000027941 */ /* 0x000fea0003800200 */
.L_x_11919:
        /* <DEDUP_REMOVED lines=11> */
.L_x_11918:
[----:B------:R-:W-:Y:S05]  /*33080*/  BSYNC.RECONVERGENT B1 ;  /* 0x0000000000017941 */ /* 0x000fea0003800200 */
.L_x_11917:
        /* <DEDUP_REMOVED lines=22> */
.L_x_11928:
        /* <DEDUP_REMOVED lines=13> */
.L_x_11930:
[----:B------:R-:W-:Y:S05]  /*332c0*/  BSYNC.RECONVERGENT B3 ;  /* 0x0000000000037941 */ /* 0x000fea0003800200 */
.L_x_11929:
        /* <DEDUP_REMOVED lines=61> */
.L_x_11927:
[----:B------:R-:W-:Y:S05]  /*336a0*/  BSYNC.RECONVERGENT B2 ;  /* 0x0000000000027941 */ /* 0x000fea0003800200 */
.L_x_11926:
        /* <DEDUP_REMOVED lines=11> */
.L_x_11925:
[----:B------:R-:W-:Y:S05]  /*33760*/  BSYNC.RECONVERGENT B1 ;  /* 0x0000000000017941 */ /* 0x000fea0003800200 */
.L_x_11924:
        /* <DEDUP_REMOVED lines=22> */
.L_x_11935:
        /* <DEDUP_REMOVED lines=13> */
.L_x_11937:
[----:B------:R-:W-:Y:S05]  /*339a0*/  BSYNC.RECONVERGENT B3 ;  /* 0x0000000000037941 */ /* 0x000fea0003800200 */
.L_x_11936:
        /* <DEDUP_REMOVED lines=61> */
.L_x_11934:
[----:B------:R-:W-:Y:S05]  /*33d80*/  BSYNC.RECONVERGENT B2 ;  /* 0x0000000000027941 */ /* 0x000fea0003800200 */
.L_x_11933:
        /* <DEDUP_REMOVED lines=11> */
.L_x_11932:
[----:B------:R-:W-:Y:S05]  /*33e40*/  BSYNC.RECONVERGENT B1 ;  /* 0x0000000000017941 */ /* 0x000fea0003800200 */
.L_x_11931:
        /* <DEDUP_REMOVED lines=22> */
.L_x_11942:
        /* <DEDUP_REMOVED lines=13> */
.L_x_11944:
[----:B------:R-:W-:Y:S05]  /*34080*/  BSYNC.RECONVERGENT B3 ;  /* 0x0000000000037941 */ /* 0x000fea0003800200 */
.L_x_11943:
        /* <DEDUP_REMOVED lines=61> */
.L_x_11941:
[----:B------:R-:W-:Y:S05]  /*34460*/  BSYNC.RECONVERGENT B2 ;  /* 0x0000000000027941 */ /* 0x000fea0003800200 */
.L_x_11940:
        /* <DEDUP_REMOVED lines=11> */
.L_x_11939:
[----:B------:R-:W-:Y:S05]  /*34520*/  BSYNC.RECONVERGENT B1 ;  /* 0x0000000000017941 */ /* 0x000fea0003800200 */
.L_x_11938:
        /* <DEDUP_REMOVED lines=22> */
.L_x_11949:
        /* <DEDUP_REMOVED lines=13> */
.L_x_11951:
[----:B------:R-:W-:Y:S05]  /*34760*/  BSYNC.RECONVERGENT B3 ;  /* 0x0000000000037941 */ /* 0x000fea0003800200 */
.L_x_11950:
        /* <DEDUP_REMOVED lines=61> */
.L_x_11948:
[----:B------:R-:W-:Y:S05]  /*34b40*/  BSYNC.RECONVERGENT B2 ;  /* 0x0000000000027941 */ /* 0x000fea0003800200 */
.L_x_11947:
        /* <DEDUP_REMOVED lines=11> */
.L_x_11946:
[----:B------:R-:W-:Y:S05]  /*34c00*/  BSYNC.RECONVERGENT B1 ;  /* 0x0000000000017941 */ /* 0x000fea0003800200 */
.L_x_11945:
        /* <DEDUP_REMOVED lines=22> */
.L_x_11956:
        /* <DEDUP_REMOVED lines=13> */
.L_x_11958:
[----:B------:R-:W-:Y:S05]  /*34e40*/  BSYNC.RECONVERGENT B3 ;  /* 0x0000000000037941 */ /* 0x000fea0003800200 */
.L_x_11957:
        /* <DEDUP_REMOVED lines=60> */
.L_x_11955:
[----:B------:R-:W-:Y:S05]  /*35210*/  BSYNC.RECONVERGENT B2 ;  /* 0x0000000000027941 */ /* 0x000fea0003800200 */
.L_x_11954:
        /* <DEDUP_REMOVED lines=11> */
.L_x_11953:
[----:B------:R-:W-:Y:S05]  /*352d0*/  BSYNC.RECONVERGENT B1 ;  /* 0x0000000000017941 */ /* 0x000fea0003800200 */
.L_x_11952:
[----:B------:R-:W-:Y:S02]  /*352e0*/  F2FP.F16.F32.PACK_AB R131, RZ, R185 ;  /* 0x000000b9ff83723e */ /* 0x000fe400000000ff */
[----:B------:R-:W-:Y:S02]  /*352f0*/  PRMT R130, R205, 0x5410, R130 ;  /* 0x00005410cd827816 */ /* 0x000fe40000000082 */
[----:B------:R-:W-:Y:S02]  /*35300*/  PRMT R129, R203, 0x5410, R204 ;  /* 0x00005410cb817816 */ /* 0x000fe400000000cc */
[----:B------:R-:W-:Y:S02]  /*35310*/  PRMT R128, R190, 0x5410, R202 ;  /* 0x00005410be807816 */ /* 0x000fe400000000ca */
[----:B------:R-:W-:Y:S01]  /*35320*/  PRMT R131, R206, 0x5410, R131 ;  /* 0x00005410ce837816 */ /* 0x000fe20000000083 */
[----:B------:R-:W-:Y:S06]  /*35330*/  BRA `(.L_x_11959) ;  /* 0x00000034001c7947 */ /* 0x000fec0003800000 */
.L_x_11902:
        /* <DEDUP_REMOVED lines=21> */
.L_x_11964:
        /* <DEDUP_REMOVED lines=13> */
.L_x_11966:
[----:B------:R-:W-:Y:S05]  /*35560*/  BSYNC.RECONVERGENT B3 ;  /* 0x0000000000037941 */ /* 0x000fea0003800200 */
.L_x_11965:
        /* <DEDUP_REMOVED lines=60> */
.L_x_11963:
[----:B------:R-:W-:Y:S05]  /*35930*/  BSYNC.RECONVERGENT B2 ;  /* 0x0000000000027941 */ /* 0x000fea0003800200 */
.L_x_11962:
        /* <DEDUP_REMOVED lines=9> */
.L_x_11961:
[----:B------:R-:W-:Y:S05]  /*359d0*/  BSYNC.RECONVERGENT B1 ;  /* 0x0000000000017941 */ /* 0x000fea0003800200 */
.L_x_11960:
        /* <DEDUP_REMOVED lines=18> */
.L_x_11971:
        /* <DEDUP_REMOVED lines=13> */
.L_x_11973:
[----:B------:R-:W-:Y:S05]  /*35bd0*/  BSYNC.RECONVERGENT B3 ;  /* 0x0000000000037941 */ /* 0x000fea0003800200 */
.L_x_11972:
        /* <DEDUP_REMOVED lines=61> */
.L_x_11970:
[----:B------:R-:W-:Y:S05]  /*35fb0*/  BSYNC.RECONVERGENT B2 ;  /* 0x0000000000027941 */ /* 0x000fea0003800200 */
.L_x_11969:
        /* <DEDUP_REMOVED lines=9> */
.L_x_11968:
[----:B------:R-:W-:Y:S05]  /*36050*/  BSYNC.RECONVERGENT B1 ;  /* 0x0000000000017941 */ /* 0x000fea0003800200 */
.L_x_11967:
        /* <DEDUP_REMOVED lines=18> */
.L_x_11978:
        /* <DEDUP_REMOVED lines=13> */
.L_x_11980:
[----:B------:R-:W-:Y:S05]  /*36250*/  BSYNC.RECONVERGENT B3 ;  /* 0x0000000000037941 */ /* 0x000fea0003800200 */
.L_x_11979:
        /* <DEDUP_REMOVED lines=61> */
.L_x_11977:
[----:B------:R-:W-:Y:S05]  /*36630*/  BSYNC.RECONVERGENT B2 ;  /* 0x0000000000027941 */ /* 0x000fea0003800200 */
.L_x_11976:
        /* <DEDUP_REMOVED lines=9> */
.L_x_11975:
[----:B------:R-:W-:Y:S05]  /*366d0*/  BSYNC.RECONVERGENT B1 ;  /* 0x0000000000017941 */ /* 0x000fea0003800200 */
.L_x_11974:
        /* <DEDUP_REMOVED lines=18> */
.L_x_11985:
        /* <DEDUP_REMOVED lines=13> */
.L_x_11987:
[----:B------:R-:W-:Y:S05]  /*368d0*/  BSYNC.RECONVERGENT B3 ;  /* 0x0000000000037941 */ /* 0x000fea0003800200 */
.L_x_11986:
        /* <DEDUP_REMOVED lines=61> */
.L_x_11984:
[----:B------:R-:W-:Y:S05]  /*36cb0*/  BSYNC.RECONVERGENT B2 ;  /* 0x0000000000027941 */ /* 0x000fea0003800200 */
.L_x_11983:
        /* <DEDUP_REMOVED lines=9> */
.L_x_11982:
[----:B------:R-:W-:Y:S05]  /*36d50*/  BSYNC.RECONVERGENT B1 ;  /* 0x0000000000017941 */ /* 0x000fea0003800200 */
.L_x_11981:
        /* <DEDUP_REMOVED lines=18> */
.L_x_11992:
        /* <DEDUP_REMOVED lines=13> */
.L_x_11994:
[----:B------:R-:W-:Y:S05]  /*36f50*/  BSYNC.RECONVERGENT B3 ;  /* 0x0000000000037941 */ /* 0x000fea0003800200 */
.L_x_11993:
        /* <DEDUP_REMOVED lines=61> */
.L_x_11991:
[----:B------:R-:W-:Y:S05]  /*37330*/  BSYNC.RECONVERGENT B2 ;  /* 0x0000000000027941 */ /* 0x000fea0003800200 */
.L_x_11990:
        /* <DEDUP_REMOVED lines=9> */
.L_x_11989:
[----:B------:R-:W-:Y:S05]  /*373d0*/  BSYNC.RECONVERGENT B1 ;  /* 0x0000000000017941 */ /* 0x000fea0003800200 */
.L_x_11988:
        /* <DEDUP_REMOVED lines=18> */
.L_x_11999:
        /* <DEDUP_REMOVED lines=13> */
.L_x_12001:
[----:B------:R-:W-:Y:S05]  /*375d0*/  BSYNC.RECONVERGENT B3 ;  /* 0x0000000000037941 */ /* 0x000fea0003800200 */
.L_x_12000:
        /* <DEDUP_REMOVED lines=61> */
.L_x_11998:
[----:B------:R-:W-:Y:S05]  /*379b0*/  BSYNC.RECONVERGENT B2 ;  /* 0x0000000000027941 */ /* 0x000fea0003800200 */
.L_x_11997:
        /* <DEDUP_REMOVED lines=9> */
.L_x_11996:
[----:B------:R-:W-:Y:S05]  /*37a50*/  BSYNC.RECONVERGENT B1 ;  /* 0x0000000000017941 */ /* 0x000fea0003800200 */
.L_x_11995:
        /* <DEDUP_REMOVED lines=18> */
.L_x_12006:
        /* <DEDUP_REMOVED lines=13> */
.L_x_12008:
[----:B------:R-:W-:Y:S05]  /*37c50*/  BSYNC.RECONVERGENT B3 ;  /* 0x0000000000037941 */ /* 0x000fea0003800200 */
.L_x_12007:
        /* <DEDUP_REMOVED lines=61> */
.L_x_12005:
[----:B------:R-:W-:Y:S05]  /*38030*/  BSYNC.RECONVERGENT B2 ;  /* 0x0000000000027941 */ /* 0x000fea0003800200 */
.L_x_12004:
        /* <DEDUP_REMOVED lines=9> */
.L_x_12003:
[----:B------:R-:W-:Y:S05]  /*380d0*/  BSYNC.RECONVERGENT B1 ;  /* 0x0000000000017941 */ /* 0x000fea0003800200 */
.L_x_12002:
        /* <DEDUP_REMOVED lines=18> */
.L_x_12013:
        /* <DEDUP_REMOVED lines=13> */
.L_x_12015:
[----:B------:R-:W-:Y:S05]  /*382d0*/  BSYNC.RECONVERGENT B3 ;  /* 0x0000000000037941 */ /* 0x000fea0003800200 */
.L_x_12014:
        /* <DEDUP_REMOVED lines=61> */
.L_x_12012:
[----:B------:R-:W-:Y:S05]  /*386b0*/  BSYNC.RECONVERGENT B2 ;  /* 0x0000000000027941 */ /* 0x000fea0003800200 */
.L_x_12011:
        /* <DEDUP_REMOVED lines=9> */
.L_x_12010:
[----:B------:R-:W-:Y:S05]  /*38750*/  BSYNC.RECONVERGENT B1 ;  /* 0x0000000000017941 */ /* 0x000fea0003800200 */
.L_x_12009:
[----:B------:R-:W-:Y:S02]  /*38760*/  F2FP.F16.F32.PACK_AB R131, RZ, R185 ;  /* 0x000000b9ff83723e */ /* 0x000fe400000000ff */
[----:B------:R-:W-:Y:S02]  /*38770*/  PRMT R130, R204, 0x5410, R205 ;  /* 0x00005410cc827816 */ /* 0x000fe400000000cd */
[----:B------:R-:W-:Y:S02]  /*38780*/  PRMT R129, R203, 0x5410, R202 ;  /* 0x00005410cb817816 */ /* 0x000fe400000000ca */
[----:B------:R-:W-:Y:S02]  /*38790*/  PRMT R128, R201, 0x5410, R190 ;  /* 0x00005410c9807816 */ /* 0x000fe400000000be */
[----:B------:R-:W-:-:S07]  /*387a0*/  PRMT R131, R206, 0x5410, R131 ;  /* 0x00005410ce837816 */ /* 0x000fce0000000083 */
.L_x_11959:
        /* <DEDUP_REMOVED lines=26> */
.L_x_12017:
[----:B------:R-:W-:Y:S05]  /*38950*/  BSYNC.RECONVERGENT B1 ;  /* 0x0000000000017941 */ /* 0x000fea0003800200 */
.L_x_12016:
[----:B------:R-:W-:Y:S01]  /*38960*/  VIADD R196, R196, 0x20 ;  /* 0x00000020c4c47836 */ /* 0x000fe20000000000 */
[----:B------:R-:W-:-:S07]  /*38970*/  IADD3 R195, PT, PT, R195, 0x20, RZ ;  /* 0x00000020c3c37810 */ /* 0x000fce0007ffe0ff */
.L_x_11899:
[----:B------:R-:W-:Y:S05]  /*38980*/  BSYNC.RECONVERGENT B0 ;  /* 0x0000000000007941 */ /* 0x000fea0003800200 */
.L_x_11898:
        /* <DEDUP_REMOVED lines=10> */
.L_x_12021:
[----:B------:R-:W-:Y:S05]  /*38a30*/  BSYNC.RECONVERGENT B1 ;  /* 0x0000000000017941 */ /* 0x000fea0003800200 */
.L_x_12020:
        /* <DEDUP_REMOVED lines=28> */
.L_x_12027:
        /* <DEDUP_REMOVED lines=13> */
.L_x_12029:
[----:B------:R-:W-:Y:S05]  /*38cd0*/  BSYNC.RECONVERGENT B3 ;  /* 0x0000000000037941 */ /* 0x000fea0003800200 */
.L_x_12028:
        /* <DEDUP_REMOVED lines=61> */
.L_x_12026:
[----:B------:R-:W-:Y:S05]  /*390b0*/  BSYNC.RECONVERGENT B2 ;  /* 0x0000000000027941 */ /* 0x000fea0003800200 */
.L_x_12025:
        /* <DEDUP_REMOVED lines=11> */
.L_x_12024:
[----:B------:R-:W-:Y:S05]  /*39170*/  BSYNC.RECONVERGENT B1 ;  /* 0x0000000000017941 */ /* 0x000fea0003800200 */
.L_x_12023:
        /* <DEDUP_REMOVED lines=22> */
.L_x_12034:
        /* <DEDUP_REMOVED lines=13> */
.L_x_12036:
[----:B------:R-:W-:Y:S05]  /*393b0*/  BSYNC.RECONVERGENT B3 ;  /* 0x0000000000037941 */ /* 0x000fea0003800200 */
.L_x_12035:
        /* <DEDUP_REMOVED lines=61> */
.L_x_12033:
[----:B------:R-:W-:Y:S05]  /*39790*/  BSYNC.RECONVERGENT B2 ;  /* 0x0000000000027941 */ /* 0x000fea0003800200 */
.L_x_12032:
        /* <DEDUP_REMOVED lines=11> */
.L_x_12031:
[----:B------:R-:W-:Y:S05]  /*39850*/  BSYNC.RECONVERGENT B1 ;  /* 0x0000000000017941 */ /* 0x000fea0003800200 */
.L_x_12030:
        /* <DEDUP_REMOVED lines=22> */
.L_x_12041:
        /* <DEDUP_REMOVED lines=13> */
.L_x_12043:
[----:B------:R-:W-:Y:S05]  /*39a90*/  BSYNC.RECONVERGENT B3 ;  /* 0x0000000000037941 */ /* 0x000fea0003800200 */
.L_x_12042:
        /* <DEDUP_REMOVED lines=61> */
.L_x_12040:
[----:B------:R-:W-:Y:S05]  /*39e70*/  BSYNC.RECONVERGENT B2 ;  /* 0x0000000000027941 */ /* 0x000fea0003800200 */
.L_x_12039:
        /* <DEDUP_REMOVED lines=11> */
.L_x_12038:
[----:B------:R-:W-:Y:S05]  /*39f30*/  BSYNC.RECONVERGENT B1 ;  /* 0x0000000000017941 */ /* 0x000fea0003800200 */
.L_x_12037:
        /* <DEDUP_REMOVED lines=22> */
.L_x_12048:
        /* <DEDUP_REMOVED lines=13> */
.L_x_12050:
[----:B------:R-:W-:Y:S05]  /*3a170*/  BSYNC.RECONVERGENT B3 ;  /* 0x0000000000037941 */ /* 0x000fea0003800200 */
.L_x_12049:
        /* <DEDUP_REMOVED lines=61> */
.L_x_12047:
[----:B------:R-:W-:Y:S05]  /*3a550*/  BSYNC.RECONVERGENT B2 ;  /* 0x0000000000027941 */ /* 0x000fea0003800200 */
.L_x_12046:
        /* <DEDUP_REMOVED lines=11> */
.L_x_12045:
[----:B------:R-:W-:Y:S05]  /*3a610*/  BSYNC.RECONVERGENT B1 ;  /* 0x0000000000017941 */ /* 0x000fea0003800200 */
.L_x_12044:
        /* <DEDUP_REMOVED lines=22> */
.L_x_12055:
        /* <DEDUP_REMOVED lines=13> */
.L_x_12057:
[----:B------:R-:W-:Y:S05]  /*3a850*/  BSYNC.RECONVERGENT B3 ;  /* 0x0000000000037941 */ /* 0x000fea0003800200 */
.L_x_12056:
        /* <DEDUP_REMOVED lines=61> */
.L_x_12054:
[----:B------:R-:W-:Y:S05]  /*3ac30*/  BSYNC.RECONVERGENT B2 ;  /* 0x0000000000027941 */ /* 0x000fea0003800200 */
.L_x_12053:
        /* <DEDUP_REMOVED lines=11> */
.L_x_12052:
[----:B------:R-:W-:Y:S05]  /*3acf0*/  BSYNC.RECONVERGENT B1 ;  /* 0x0000000000017941 */ /* 0x000fea0003800200 */
.L_x_12051:
        /* <DEDUP_REMOVED lines=22> */
.L_x_12062:
        /* <DEDUP_REMOVED lines=13> */
.L_x_12064:
[----:B------:R-:W-:Y:S05]  /*3af30*/  BSYNC.RECONVERGENT B3 ;  /* 0x0000000000037941 */ /* 0x000fea0003800200 */
.L_x_12063:
        /* <DEDUP_REMOVED lines=61> */
.L_x_12061:
[----:B------:R-:W-:Y:S05]  /*3b310*/  BSYNC.RECONVERGENT B2 ;  /* 0x0000000000027941 */ /* 0x000fea0003800200 */
.L_x_12060:
        /* <DEDUP_REMOVED lines=11> */
.L_x_12059:
[----:B------:R-:W-:Y:S05]  /*3b3d0*/  BSYNC.RECONVERGENT B1 ;  /* 0x0000000000017941 */ /* 0x000fea0003800200 */
.L_x_12058:
        /* <DEDUP_REMOVED lines=22> */
.L_x_12069:
        /* <DEDUP_REMOVED lines=13> */
.L_x_12071:
[----:B------:R-:W-:Y:S05]  /*3b610*/  BSYNC.RECONVERGENT B3 ;  /* 0x0000000000037941 */ /* 0x000fea0003800200 */
.L_x_12070:
        /* <DEDUP_REMOVED lines=61> */
.L_x_12068:
[----:B------:R-:W-:Y:S05]  /*3b9f0*/  BSYNC.RECONVERGENT B2 ;  /* 0x0000000000027941 */ /* 0x000fea0003800200 */
.L_x_12067:
        /* <DEDUP_REMOVED lines=11> */
.L_x_12066:
[----:B------:R-:W-:Y:S05]  /*3bab0*/  BSYNC.RECONVERGENT B1 ;  /* 0x0000000000017941 */ /* 0x000fea0003800200 */
.L_x_12065:
        /* <DEDUP_REMOVED lines=22> */
.L_x_12076:
        /* <DEDUP_REMOVED lines=13> */
.L_x_12078:
[----:B------:R-:W-:Y:S05]  /*3bcf0*/  BSYNC.RECONVERGENT B3 ;  /* 0x0000000000037941 */ /* 0x000fea0003800200 */
.L_x_12077:
        /* <DEDUP_REMOVED lines=60> */
.L_x_12075:
[----:B------:R-:W-:Y:S05]  /*3c0c0*/  BSYNC.RECONVERGENT B2 ;  /* 0x0000000000027941 */ /* 0x000fea0003800200 */
.L_x_12074:
        /* <DEDUP_REMOVED lines=11> */
.L_x_12073:
[----:B------:R-:W-:Y:S05]  /*3c180*/  BSYNC.RECONVERGENT B1 ;  /* 0x0000000000017941 */ /* 0x000fea0003800200 */
.L_x_12072:
[----:B------:R-:W-:Y:S02]  /*3c190*/  F2FP.F16.F32.PACK_AB R131, RZ, R187 ;  /* 0x000000bbff83723e */ /* 0x000fe400000000ff */
[----:B------:R-:W-:Y:S02]  /*3c1a0*/  PRMT R130, R205, 0x5410, R130 ;  /* 0x00005410cd827816 */ /* 0x000fe40000000082 */
[----:B------:R-:W-:Y:S02]  /*3c1b0*/  PRMT R129, R203, 0x5410, R204 ;  /* 0x00005410cb817816 */ /* 0x000fe400000000cc */
[----:B------:R-:W-:Y:S02]  /*3c1c0*/  PRMT R128, R190, 0x5410, R202 ;  /* 0x00005410be807816 */ /* 0x000fe400000000ca */
[----:B------:R-:W-:Y:S01]  /*3c1d0*/  PRMT R131, R206, 0x5410, R131 ;  /* 0x00005410ce837816 */ /* 0x000fe20000000083 */
[----:B------:R-:W-:Y:S06]  /*3c1e0*/  BRA `(.L_x_12079) ;  /* 0x00000034001c7947 */ /* 0x000fec0003800000 */
.L_x_12022:
        /* <DEDUP_REMOVED lines=21> */
.L_x_12084:
        /* <DEDUP_REMOVED lines=13> */
.L_x_12086:
[----:B------:R-:W-:Y:S05]  /*3c410*/  BSYNC.RECONVERGENT B3 ;  /* 0x0000000000037941 */ /* 0x000fea0003800200 */
.L_x_12085:
        /* <DEDUP_REMOVED lines=60> */
.L_x_12083:
[----:B------:R-:W-:Y:S05]  /*3c7e0*/  BSYNC.RECONVERGENT B2 ;  /* 0x0000000000027941 */ /* 0x000fea0003800200 */
.L_x_12082:
        /* <DEDUP_REMOVED lines=9> */
.L_x_12081:
[----:B------:R-:W-:Y:S05]  /*3c880*/  BSYNC.RECONVERGENT B1 ;  /* 0x0000000000017941 */ /* 0x000fea0003800200 */
.L_x_12080:
        /* <DEDUP_REMOVED lines=18> */
.L_x_12091:
        /* <DEDUP_REMOVED lines=13> */
.L_x_12093:
[----:B------:R-:W-:Y:S05]  /*3ca80*/  BSYNC.RECONVERGENT B3 ;  /* 0x0000000000037941 */ /* 0x000fea0003800200 */
.L_x_12092:
        /* <DEDUP_REMOVED lines=61> */
.L_x_12090:
[----:B------:R-:W-:Y:S05]  /*3ce60*/  BSYNC.RECONVERGENT B2 ;  /* 0x0000000000027941 */ /* 0x000fea0003800200 */
.L_x_12089:
        /* <DEDUP_REMOVED lines=9> */
.L_x_12088:
[----:B------:R-:W-:Y:S05]  /*3cf00*/  BSYNC.RECONVERGENT B1 ;  /* 0x0000000000017941 */ /* 0x000fea0003800200 */
.L_x_12087:
        /* <DEDUP_REMOVED lines=18> */
.L_x_12098:
        /* <DEDUP_REMOVED lines=13> */
.L_x_12100:
[----:B------:R-:W-:Y:S05]  /*3d100*/  BSYNC.RECONVERGENT B3 ;  /* 0x0000000000037941 */ /* 0x000fea0003800200 */
.L_x_12099:
        /* <DEDUP_REMOVED lines=61> */
.L_x_12097:
[----:B------:R-:W-:Y:S05]  /*3d4e0*/  BSYNC.RECONVERGENT B2 ;  /* 0x0000000000027941 */ /* 0x000fea0003800200 */
.L_x_12096:
        /* <DEDUP_REMOVED lines=9> */
.L_x_12095:
[----:B------:R-:W-:Y:S05]  /*3d580*/  BSYNC.RECONVERGENT B1 ;  /* 0x0000000000017941 */ /* 0x000fea0003800200 */
.L_x_12094:
        /* <DEDUP_REMOVED lines=18> */
.L_x_12105:
        /* <DEDUP_REMOVED lines=13> */
.L_x_12107:
[----:B------:R-:W-:Y:S05]  /*3d780*/  BSYNC.RECONVERGENT B3 ;  /* 0x0000000000037941 */ /* 0x000fea0003800200 */
.L_x_12106:
        /* <DEDUP_REMOVED lines=61> */
.L_x_12104:
[----:B------:R-:W-:Y:S05]  /*3db60*/  BSYNC.RECONVERGENT B2 ;  /* 0x0000000000027941 */ /* 0x000fea0003800200 */
.L_x_12103:
        /* <DEDUP_REMOVED lines=9> */
.L_x_12102:
[----:B------:R-:W-:Y:S05]  /*3dc00*/  BSYNC.RECONVERGENT B1 ;  /* 0x0000000000017941 */ /* 0x000fea0003800200 */
.L_x_12101:
        /* <DEDUP_REMOVED lines=18> */
.L_x_12112:
        /* <DEDUP_REMOVED lines=13> */
.L_x_12114:
[----:B------:R-:W-:Y:S05]  /*3de00*/  BSYNC.RECONVERGENT B3 ;  /* 0x0000000000037941 */ /* 0x000fea0003800200 */
.L_x_12113:
        /* <DEDUP_REMOVED lines=61> */
.L_x_12111:
[----:B------:R-:W-:Y:S05]  /*3e1e0*/  BSYNC.RECONVERGENT B2 ;  /* 0x0000000000027941 */ /* 0x000fea0003800200 */
.L_x_12110:
        /* <DEDUP_REMOVED lines=9> */
.L_x_12109:
[----:B------:R-:W-:Y:S05]  /*3e280*/  BSYNC.RECONVERGENT B1 ;  /* 0x0000000000017941 */ /* 0x000fea0003800200 */
.L_x_12108:
        /* <DEDUP_REMOVED lines=18> */
.L_x_12119:
        /* <DEDUP_REMOVED lines=13> */
.L_x_12121:
[----:B------:R-:W-:Y:S05]  /*3e480*/  BSYNC.RECONVERGENT B3 ;  /* 0x0000000000037941 */ /* 0x000fea0003800200 */
.L_x_12120:
        /* <DEDUP_REMOVED lines=61> */
.L_x_12118:
[----:B------:R-:W-:Y:S05]  /*3e860*/  BSYNC.RECONVERGENT B2 ;  /* 0x0000000000027941 */ /* 0x000fea0003800200 */
.L_x_12117:
        /* <DEDUP_REMOVED lines=9> */
.L_x_12116:
[----:B------:R-:W-:Y:S05]  /*3e900*/  BSYNC.RECONVERGENT B1 ;  /* 0x0000000000017941 */ /* 0x000fea0003800200 */
.L_x_12115:
        /* <DEDUP_REMOVED lines=18> */
.L_x_12126:
        /* <DEDUP_REMOVED lines=13> */
.L_x_12128:
[----:B------:R-:W-:Y:S05]  /*3eb00*/  BSYNC.RECONVERGENT B3 ;  /* 0x0000000000037941 */ /* 0x000fea0003800200 */
.L_x_12127:
        /* <DEDUP_REMOVED lines=61> */
.L_x_12125:
[----:B------:R-:W-:Y:S05]  /*3eee0*/  BSYNC.RECONVERGENT B2 ;  /* 0x0000000000027941 */ /* 0x000fea0003800200 */
.L_x_12124:
        /* <DEDUP_REMOVED lines=9> */
.L_x_12123:
[----:B------:R-:W-:Y:S05]  /*3ef80*/  BSYNC.RECONVERGENT B1 ;  /* 0x0000000000017941 */ /* 0x000fea0003800200 */
.L_x_12122:
        /* <DEDUP_REMOVED lines=18> */
.L_x_12133:
        /* <DEDUP_REMOVED lines=13> */
.L_x_12135:
[----:B------:R-:W-:Y:S05]  /*3f180*/  BSYNC.RECONVERGENT B3 ;  /* 0x0000000000037941 */ /* 0x000fea0003800200 */
.L_x_12134:
        /* <DEDUP_REMOVED lines=61> */
.L_x_12132:
[----:B------:R-:W-:Y:S05]  /*3f560*/  BSYNC.RECONVERGENT B2 ;  /* 0x0000000000027941 */ /* 0x000fea0003800200 */
.L_x_12131:
        /* <DEDUP_REMOVED lines=9> */
.L_x_12130:
[----:B------:R-:W-:Y:S05]  /*3f600*/  BSYNC.RECONVERGENT B1 ;  /* 0x0000000000017941 */ /* 0x000fea0003800200 */
.L_x_12129:
[----:B------:R-:W-:Y:S02]  /*3f610*/  F2FP.F16.F32.PACK_AB R131, RZ, R187 ;  /* 0x000000bbff83723e */ /* 0x000fe400000000ff */
[----:B------:R-:W-:Y:S02]  /*3f620*/  PRMT R130, R204, 0x5410, R205 ;  /* 0x00005410cc827816 */ /* 0x000fe400000000cd */
[----:B------:R-:W-:Y:S02]  /*3f630*/  PRMT R129, R203, 0x5410, R202 ;  /* 0x00005410cb817816 */ /* 0x000fe400000000ca */
[----:B------:R-:W-:Y:S02]  /*3f640*/  PRMT R128, R201, 0x5410, R190 ;  /* 0x00005410c9807816 */ /* 0x000fe400000000be */
[----:B------:R-:W-:-:S07]  /*3f650*/  PRMT R131, R206, 0x5410, R131 ;  /* 0x00005410ce837816 */ /* 0x000fce0000000083 */
.L_x_12079:
        /* <DEDUP_REMOVED lines=26> */
.L_x_12137:
[----:B------:R-:W-:Y:S05]  /*3f800*/  BSYNC.RECONVERGENT B1 ;  /* 0x0000000000017941 */ /* 0x000fea0003800200 */
.L_x_12136:
[----:B------:R-:W-:Y:S01]  /*3f810*/  VIADD R196, R196, 0x20 ;  /* 0x00000020c4c47836 */ /* 0x000fe20000000000 */
[----:B------:R-:W-:-:S07]  /*3f820*/  IADD3 R195, PT, PT, R195, 0x20, RZ ;  /* 0x00000020c3c37810 */ /* 0x000fce0007ffe0ff */
.L_x_12019:
[----:B------:R-:W-:Y:S05]  /*3f830*/  BSYNC.RECONVERGENT B0 ;  /* 0x0000000000007941 */ /* 0x000fea0003800200 */
.L_x_12018:
        /* <DEDUP_REMOVED lines=10> */
.L_x_12141:
[----:B------:R-:W-:Y:S05]  /*3f8e0*/  BSYNC.RECONVERGENT B1 ;  /* 0x0000000000017941 */ /* 0x000fea0003800200 */
.L_x_12140:
[----:B------:R-:W-:-:S04]  /*3f8f0*/  UISETP.NE.U32.AND UP0, UPT, UR4, URZ, UPT ;  /* 0x000000ff0400728c */ /* 0x000fc8000bf05070 */
[----:B------:R-:W-:-:S09]  /*3f900*/  UISETP.NE.AND.EX UP0, UPT, UR5, URZ, UPT, UP0 ;  /* 0x000000ff0500728c */ /* 0x000fd2000bf05300 */
[----:B------:R-:W-:Y:S05]  /*3f910*/  BRA.U !UP0, `(.L_x_12142) ;  /* 0x0000003508e47547 */ /* 0x000fea000b800000 */
[----:B--2---:R-:W0:Y:S02]  /*3f920*/  LDC.64 R38, c[0x0][0x3a0] ;  /* 0x0000e800ff267b82 */ /* 0x004e240000000a00 */
[----:B01----:R-:W-:-:S06]  /*3f930*/  IMAD.WIDE.U32 R128, R196, 0x10, R38 ;  /* 0x00000010c4807825 */ /* 0x003fcc00078e0026 */
        /* <DEDUP_REMOVED lines=23> */
.L_x_12147:
        /* <DEDUP_REMOVED lines=13> */
.L_x_12149:
[----:B------:R-:W-:Y:S05]  /*3fb80*/  BSYNC.RECONVERGENT B3 ;  /* 0x0000000000037941 */ /* 0x000fea0003800200 */
.L_x_12148:
        /* <DEDUP_REMOVED lines=61> */
.L_x_12146:
[----:B------:R-:W-:Y:S05]  /*3ff60*/  BSYNC.RECONVERGENT B2 ;  /* 0x0000000000027941 */ /* 0x000fea0003800200 */
.L_x_12145:
        /* <DEDUP_REMOVED lines=11> */
.L_x_12144:
[----:B------:R-:W-:Y:S05]  /*40020*/  BSYNC.RECONVERGENT B1 ;  /* 0x0000000000017941 */ /* 0x000fea0003800200 */
.L_x_12143:
        /* <DEDUP_REMOVED lines=22> */
.L_x_12154:
        /* <DEDUP_REMOVED lines=13> */
.L_x_12156:
[----:B------:R-:W-:Y:S05]  /*40260*/  BSYNC.RECONVERGENT B3 ;  /* 0x0000000000037941 */ /* 0x000fea0003800200 */
.L_x_12155:
        /* <DEDUP_REMOVED lines=61> */
.L_x_12153:
[----:B------:R-:W-:Y:S05]  /*40640*/  BSYNC.RECONVERGENT B2 ;  /* 0x0000000000027941 */ /* 0x000fea0003800200 */
.L_x_12152:
        /* <DEDUP_REMOVED lines=11> */
.L_x_12151:
[----:B------:R-:W-:Y:S05]  /*40700*/  BSYNC.RECONVERGENT B1 ;  /* 0x0000000000017941 */ /* 0x000fea0003800200 */
.L_x_12150:
        /* <DEDUP_REMOVED lines=22> */
.L_x_12161:
        /* <DEDUP_REMOVED lines=13> */
.L_x_12163:
[----:B------:R-:W-:Y:S05]  /*40940*/  BSYNC.RECONVERGENT B3 ;  /* 0x0000000000037941 */ /* 0x000fea0003800200 */
.L_x_12162:
        /* <DEDUP_REMOVED lines=61> */
.L_x_12160:
[----:B------:R-:W-:Y:S05]  /*40d20*/  BSYNC.RECONVERGENT B2 ;  /* 0x0000000000027941 */ /* 0x000fea0003800200 */
.L_x_12159:
        /* <DEDUP_REMOVED lines=11> */
.L_x_12158:
[----:B------:R-:W-:Y:S05]  /*40de0*/  BSYNC.RECONVERGENT B1 ;  /* 0x0000000000017941 */ /* 0x000fea0003800200 */
.L_x_12157:
        /* <DEDUP_REMOVED lines=22> */
.L_x_12168:
        /* <DEDUP_REMOVED lines=13> */
.L_x_12170:
[----:B------:R-:W-:Y:S05]  /*41020*/  BSYNC.RECONVERGENT B3 ;  /* 0x0000000000037941 */ /* 0x000fea0003800200 */
.L_x_12169:
        /* <DEDUP_REMOVED lines=61> */
.L_x_12167:
[----:B------:R-:W-:Y:S05]  /*41400*/  BSYNC.RECONVERGENT B2 ;  /* 0x0000000000027941 */ /* 0x000fea0003800200 */
.L_x_12166:
        /* <DEDUP_REMOVED lines=11> */
.L_x_12165:
[----:B------:R-:W-:Y:S05]  /*414c0*/  BSYNC.RECONVERGENT B1 ;  /* 0x0000000000017941 */ /* 0x000fea0003800200 */
.L_x_12164:
        /* <DEDUP_REMOVED lines=22> */
.L_x_12175:
        /* <DEDUP_REMOVED lines=13> */
.L_x_12177:
[----:B------:R-:W-:Y:S05]  /*41700*/  BSYNC.RECONVERGENT B3 ;  /* 0x0000000000037941 */ /* 0x000fea0003800200 */
.L_x_12176:
        /* <DEDUP_REMOVED lines=61> */
.L_x_12174:
[----:B------:R-:W-:Y:S05]  /*41ae0*/  BSYNC.RECONVERGENT B2 ;  /* 0x0000000000027941 */ /* 0x000fea0003800200 */
.L_x_12173:
        /* <DEDUP_REMOVED lines=11> */
.L_x_12172:
[----:B------:R-:W-:Y:S05]  /*41ba0*/  BSYNC.RECONVERGENT B1 ;  /* 0x0000000000017941 */ /* 0x000fea0003800200 */
.L_x_12171:
        /* <DEDUP_REMOVED lines=22> */
.L_x_12182:
        /* <DEDUP_REMOVED lines=13> */
.L_x_12184:
[----:B------:R-:W-:Y:S05]  /*41de0*/  BSYNC.RECONVERGENT B3 ;  /* 0x0000000000037941 */ /* 0x000fea0003800200 */
.L_x_12183:
        /* <DEDUP_REMOVED lines=61> */
.L_x_12181:
[----:B------:R-:W-:Y:S05]  /*421c0*/  BSYNC.RECONVERGENT B2 ;  /* 0x0000000000027941 */ /* 0x000fea0003800200 */
.L_x_12180:
        /* <DEDUP_REMOVED lines=11> */
.L_x_12179:
[----:B------:R-:W-:Y:S05]  /*42280*/  BSYNC.RECONVERGENT B1 ;  /* 0x0000000000017941 */ /* 0x000fea0003800200 */
.L_x_12178:
        /* <DEDUP_REMOVED lines=22> */
.L_x_12189:
        /* <DEDUP_REMOVED lines=13> */
.L_x_12191:
[----:B------:R-:W-:Y:S05]  /*424c0*/  BSYNC.RECONVERGENT B3 ;  /* 0x0000000000037941 */ /* 0x000fea0003800200 */
.L_x_12190:
        /* <DEDUP_REMOVED lines=61> */
.L_x_12188:
[----:B------:R-:W-:Y:S05]  /*428a0*/  BSYNC.RECONVERGENT B2 ;  /* 0x0000000000027941 */ /* 0x000fea0003800200 */
.L_x_12187:
        /* <DEDUP_REMOVED lines=11> */
.L_x_12186:
[----:B------:R-:W-:Y:S05]  /*42960*/  BSYNC.RECONVERGENT B1 ;  /* 0x0000000000017941 */ /* 0x000fea0003800200 */
.L_x_12185:
        /* <DEDUP_REMOVED lines=22> */
.L_x_12196:
        /* <DEDUP_REMOVED lines=13> */
.L_x_12198:
[----:B------:R-:W-:Y:S05]  /*42ba0*/  BSYNC.RECONVERGENT B3 ;  /* 0x0000000000037941 */ /* 0x000fea0003800200 */
.L_x_12197:
        /* <DEDUP_REMOVED lines=61> */
.L_x_12195:
[----:B------:R-:W-:Y:S05]  /*42f80*/  BSYNC.RECONVERGENT B2 ;  /* 0x0000000000027941 */ /* 0x000fea0003800200 */
.L_x_12194:
[----:B------:R-:W-:Y:S01]  /*42f90*/  I2FP.F32.U32 R20, R20 ;  /* 0x0000001400147245 */ /* 0x000fe20000201000 */
[----:B------:R-:W-:Y:S02]  /*42fa0*/  HFMA2 R43, -RZ, RZ, 0.1171875, 0 ;  /* 0x2f800000ff2b7431 */ /* 0x000fe400000001ff */
[----:B-----5:R-:W-:-:S03]  /*42fb0*/  HADD2.F32 R42, -RZ, R47.H1_H1 ;  /* 0x3000002fff2a7230 */ /* 0x020fc60000004100 */
[----:B------:R-:W-:Y:S02]  /*42fc0*/  FFMA.FTZ R20, R20, R43, 1.1641532182693481445e-10 ;  /* 0x2f00000014147423 */ /* 0x000fe4000001002b */
[----:B------:R-:W-:-:S04]  /*42fd0*/  FMUL.FTZ R42, R42, UR11 ;  /* 0x0000000b2a2a7c20 */ /* 0x000fc80008410000 */
[----:B------:R-:W-:Y:S01]  /*42fe0*/  FMUL.FTZ R42, R42, UR10 ;  /* 0x0000000a2a2a7c20 */ /* 0x000fe20008410000 */
[----:B------:R-:W-:-:S04]  /*42ff0*/  FSETP.GTU.FTZ.AND P1, PT, R20, UR8, PT ;  /* 0x0000000814007c0b */ /* 0x000fc8000bf3c000 */
[----:B------:R-:W-:Y:S01]  /*43000*/  FSEL R189, R42, RZ, !P1 ;  /* 0x000000ff2abd7208 */ /* 0x000fe20004800000 */
[----:B------:R-:W-:Y:S01]  /*43010*/  HADD2.F32 R42, -RZ, R131.H1_H1 ;  /* 0x30000083ff2a7230 */ /* 0x000fe20000004100 */
[----:B------:R-:W-:-:S04]  /*43020*/  SEL R20, RZ, 0x1, P1 ;  /* 0x00000001ff147807 */ /* 0x000fc80000800000 */
[----:B------:R-:W-:-:S07]  /*43030*/  FADD.FTZ R189, R42, R189 ;  /* 0x000000bd2abd7221 */ /* 0x000fce0000010000 */
.L_x_12193:
[----:B------:R-:W-:Y:S05]  /*43040*/  BSYNC.RECONVERGENT B1 ;  /* 0x0000000000017941 */ /* 0x000fea0003800200 */
.L_x_12192:
[----:B------:R-:W-:Y:S02]  /*43050*/  F2FP.F16.F32.PACK_AB R131, RZ, R189 ;  /* 0x000000bdff83723e */ /* 0x000fe400000000ff */
[----:B------:R-:W-:Y:S02]  /*43060*/  PRMT R130, R205, 0x5410, R130 ;  /* 0x00005410cd827816 */ /* 0x000fe40000000082 */
[----:B------:R-:W-:Y:S02]  /*43070*/  PRMT R129, R203, 0x5410, R204 ;  /* 0x00005410cb817816 */ /* 0x000fe400000000cc */
[----:B------:R-:W-:Y:S02]  /*43080*/  PRMT R128, R197, 0x5410, R202 ;  /* 0x00005410c5807816 */ /* 0x000fe400000000ca */
[----:B------:R-:W-:Y:S01]  /*43090*/  PRMT R131, R207, 0x5410, R131 ;  /* 0x00005410cf837816 */ /* 0x000fe20000000083 */
[----:B------:R-:W-:Y:S06]  /*430a0*/  BRA `(.L_x_12199) ;  /* 0x0000003400207947 */ /* 0x000fec0003800000 */
.L_x_12142:
[----:B------:R-:W-:Y:S01]  /*430b0*/  BSSY.RECONVERGENT B1, `(.L_x_12200) ;  /* 0x0000069000017945 */ /* 0x000fe20003800200 */
[----:B--2---:R-:W-:Y:S01]  /*430c0*/  IMAD.MOV.U32 R38, RZ, RZ, RZ ;  /* 0x000000ffff267224 */ /* 0x004fe200078e00ff */
        /* <DEDUP_REMOVED lines=19> */
.L_x_12204:
        /* <DEDUP_REMOVED lines=13> */
.L_x_12206:
[----:B------:R-:W-:Y:S05]  /*432d0*/  BSYNC.RECONVERGENT B3 ;  /* 0x0000000000037941 */ /* 0x000fea0003800200 */
.L_x_12205:
[----:B------:R-:W-:Y:S01]  /*432e0*/  IMAD.WIDE.U32 R10, R7, -0x326172a9, RZ ;  /* 0xcd9e8d57070a7825 */ /* 0x000fe200078e00ff */
[----:B------:R-:W-:Y:S02]  /*432f0*/  LOP3.LUT R42, R5, R39, R199, 0x96, !PT ;  /* 0x00000027052a7212 */ /* 0x000fe400078e96c7 */
[----:B------:R-:W-:Y:S01]  /*43300*/  IADD3 R3, PT, PT, R198, -0x61c88647, RZ ;  /* 0x9e3779b9c6037810 */ /* 0x000fe20007ffe0ff */
[----:B------:R-:W-:Y:S01]  /*43310*/  VIADD R9, R199, 0xbb67ae85 ;  /* 0xbb67ae85c7097836 */ /* 0x000fe20000000000 */
[----:B------:R-:W-:Y:S01]  /*43320*/  LOP3.LUT R128, R8, R11, R198, 0x96, !PT ;  /* 0x0000000b08807212 */ /* 0x000fe200078e96c6 */
[----:B------:R-:W-:-:S04]  /*43330*/  IMAD.WIDE.U32 R42, R42, -0x326172a9, RZ ;  /* 0xcd9e8d572a2a7825 */ /* 0x000fc800078e00ff */
[----:B------:R-:W-:Y:S01]  /*43340*/  IMAD.WIDE.U32 R128, R128, -0x2daee0ad, RZ ;  /* 0xd2511f5380807825 */ /* 0x000fe200078e00ff */
[----:B------:R-:W-:Y:S02]  /*43350*/  LOP3.LUT R3, R3, R10, R43, 0x96, !PT ;  /* 0x0000000a03037212 */ /* 0x000fe400078e962b */
[----:B------:R-:W-:Y:S02]  /*43360*/  IADD3 R43, PT, PT, R199, 0x76cf5d0a, RZ ;  /* 0x76cf5d0ac72b7810 */ /* 0x000fe40007ffe0ff */
[----:B------:R-:W-:Y:S01]  /*43370*/  LOP3.LUT R9, R9, R38, R129, 0x96, !PT ;  /* 0x0000002609097212 */ /* 0x000fe200078e9681 */
        /* <DEDUP_REMOVED lines=42> */
[----:B------:R-:W-:-:S03]  /*43620*/  IADD3 R9, PT, PT, R198, -0x700cb87f, RZ ;  /* 0x8ff34781c6097810 */ /* 0x000fc60007ffe0ff */
[----:B------:R-:W-:Y:S01]  /*43630*/  IMAD.WIDE.U32 R204, R3, -0x2daee0ad, RZ ;  /* 0xd2511f5303cc7825 */ /* 0x000fe200078e00ff */
[----:B------:R-:W-:-:S03]  /*43640*/  MOV R6, R42 ;  /* 0x0000002a00067202 */ /* 0x000fc60000000f00 */
[----:B------:R-:W-:Y:S01]  /*43650*/  HFMA2 R42, -RZ, RZ, 0, 0 ;  /* 0x00000000ff2a7431 */ /* 0x000fe200000001ff */
[----:B------:R-:W-:Y:S01]  /*43660*/  LOP3.LUT R10, R9, R10, R43, 0x96, !PT ;  /* 0x0000000a090a7212 */ /* 0x000fe200078e962b */
[----:B------:R-:W-:Y:S02]  /*43670*/  VIADD R11, R199, 0x96a522ad ;  /* 0x96a522adc70b7836 */ /* 0x000fe40000000000 */
[----:B------:R-:W-:-:S03]  /*43680*/  IMAD.MOV.U32 R3, RZ, RZ, R190 ;  /* 0x000000ffff037224 */ /* 0x000fc600078e00be */
[----:B------:R-:W-:-:S07]  /*43690*/  LOP3.LUT R11, R11, R38, R205, 0x96, !PT ;  /* 0x000000260b0b7212 */ /* 0x000fce00078e96cd */
.L_x_12203:
[----:B------:R-:W-:Y:S05]  /*436a0*/  BSYNC.RECONVERGENT B2 ;  /* 0x0000000000027941 */ /* 0x000fea0003800200 */
.L_x_12202:
        /* <DEDUP_REMOVED lines=9> */
.L_x_12201:
[----:B------:R-:W-:Y:S05]  /*43740*/  BSYNC.RECONVERGENT B1 ;  /* 0x0000000000017941 */ /* 0x000fea0003800200 */
.L_x_12200:
[----:B------:R-:W-:Y:S01]  /*43750*/  BSSY.RECONVERGENT B1, `(.L_x_12207) ;  /* 0x0000067000017945 */ /* 0x000fe20003800200 */
[----:B------:R-:W-:Y:S01]  /*43760*/  F2FP.F16.F32.PACK_AB R200, RZ, R38 ;  /* 0x00000026ffc8723e */ /* 0x000fe200000000ff */
        /* <DEDUP_REMOVED lines=16> */
.L_x_12211:
        /* <DEDUP_REMOVED lines=13> */
.L_x_12213:
[----:B------:R-:W-:Y:S05]  /*43940*/  BSYNC.RECONVERGENT B3 ;  /* 0x0000000000037941 */ /* 0x000fea0003800200 */
.L_x_12212:
        /* <DEDUP_REMOVED lines=57> */
[----:B------:R-:W-:Y:S02]  /*43ce0*/  HFMA2 R9, -RZ, RZ, 0, 0 ;  /* 0x00000000ff097431 */ /* 0x000fe400000001ff */
[----:B------:R-:W-:Y:S01]  /*43cf0*/  IMAD.MOV.U32 R6, RZ, RZ, R130 ;  /* 0x000000ffff067224 */ /* 0x000fe200078e0082 */
[----:B------:R-:W-:Y:S01]  /*43d00*/  LOP3.LUT R11, R11, R128, R43, 0x96, !PT ;  /* 0x000000800b0b7212 */ /* 0x000fe200078e962b */
[----:B------:R-:W-:-:S07]  /*43d10*/  IMAD.MOV.U32 R204, RZ, RZ, R42 ;  /* 0x000000ffffcc7224 */ /* 0x000fce00078e002a */
.L_x_12210:
[----:B------:R-:W-:Y:S05]  /*43d20*/  BSYNC.RECONVERGENT B2 ;  /* 0x0000000000027941 */ /* 0x000fea0003800200 */
.L_x_12209:
        /* <DEDUP_REMOVED lines=9> */
.L_x_12208:
[----:B------:R-:W-:Y:S05]  /*43dc0*/  BSYNC.RECONVERGENT B1 ;  /* 0x0000000000017941 */ /* 0x000fea0003800200 */
.L_x_12207:
        /* <DEDUP_REMOVED lines=18> */
.L_x_12218:
        /* <DEDUP_REMOVED lines=13> */
.L_x_12220:
[----:B------:R-:W-:Y:S05]  /*43fc0*/  BSYNC.RECONVERGENT B3 ;  /* 0x0000000000037941 */ /* 0x000fea0003800200 */
.L_x_12219:
        /* <DEDUP_REMOVED lines=53> */
[----:B------:R-:W-:Y:S01]  /*44320*/  IMAD.WIDE.U32 R130, R130, -0x326172a9, RZ ;  /* 0xcd9e8d5782827825 */ /* 0x000fe200078e00ff */
[----:B------:R-:W-:-:S03]  /*44330*/  MOV R15, R204 ;  /* 0x000000cc000f7202 */ /* 0x000fc60000000f00 */
[----:B------:R-:W-:Y:S01]  /*44340*/  IMAD.WIDE.U32 R42, R42, -0x2daee0ad, RZ ;  /* 0xd2511f532a2a7825 */ /* 0x000fe200078e00ff */
[----:B------:R-:W-:-:S03]  /*44350*/  LOP3.LUT R10, R9, R10, R131, 0x96, !PT ;  /* 0x0000000a090a7212 */ /* 0x000fc600078e9683 */
[----:B------:R-:W-:Y:S02]  /*44360*/  IMAD.MOV.U32 R204, RZ, RZ, R42 ;  /* 0x000000ffffcc7224 */ /* 0x000fe400078e002a */
[----:B------:R-:W-:Y:S02]  /*44370*/  HFMA2 R42, -RZ, RZ, 0, 0 ;  /* 0x00000000ff2a7431 */ /* 0x000fe400000001ff */
[----:B------:R-:W-:Y:S01]  /*44380*/  IMAD.MOV.U32 R6, RZ, RZ, R130 ;  /* 0x000000ffff067224 */ /* 0x000fe200078e0082 */
[----:B------:R-:W-:-:S07]  /*44390*/  LOP3.LUT R11, R11, R128, R43, 0x96, !PT ;  /* 0x000000800b0b7212 */ /* 0x000fce00078e962b */
.L_x_12217:
[----:B------:R-:W-:Y:S05]  /*443a0*/  BSYNC.RECONVERGENT B2 ;  /* 0x0000000000027941 */ /* 0x000fea0003800200 */
.L_x_12216:
        /* <DEDUP_REMOVED lines=9> */
.L_x_12215:
[----:B------:R-:W-:Y:S05]  /*44440*/  BSYNC.RECONVERGENT B1 ;  /* 0x0000000000017941 */ /* 0x000fea0003800200 */
.L_x_12214:
        /* <DEDUP_REMOVED lines=18> */
.L_x_12225:
        /* <DEDUP_REMOVED lines=13> */
.L_x_12227:
[----:B------:R-:W-:Y:S05]  /*44640*/  BSYNC.RECONVERGENT B3 ;  /* 0x0000000000037941 */ /* 0x000fea0003800200 */
.L_x_12226:
        /* <DEDUP_REMOVED lines=61> */
.L_x_12224:
[----:B------:R-:W-:Y:S05]  /*44a20*/  BSYNC.RECONVERGENT B2 ;  /* 0x0000000000027941 */ /* 0x000fea0003800200 */
.L_x_12223:
        /* <DEDUP_REMOVED lines=9> */
.L_x_12222:
[----:B------:R-:W-:Y:S05]  /*44ac0*/  BSYNC.RECONVERGENT B1 ;  /* 0x0000000000017941 */ /* 0x000fea0003800200 */
.L_x_12221:
        /* <DEDUP_REMOVED lines=18> */
.L_x_12232:
        /* <DEDUP_REMOVED lines=13> */
.L_x_12234:
[----:B------:R-:W-:Y:S05]  /*44cc0*/  BSYNC.RECONVERGENT B3 ;  /* 0x0000000000037941 */ /* 0x000fea0003800200 */
.L_x_12233:
        /* <DEDUP_REMOVED lines=61> */
.L_x_12231:
[----:B------:R-:W-:Y:S05]  /*450a0*/  BSYNC.RECONVERGENT B2 ;  /* 0x0000000000027941 */ /* 0x000fea0003800200 */
.L_x_12230:
        /* <DEDUP_REMOVED lines=9> */
.L_x_12229:
[----:B------:R-:W-:Y:S05]  /*45140*/  BSYNC.RECONVERGENT B1 ;  /* 0x0000000000017941 */ /* 0x000fea0003800200 */
.L_x_12228:
        /* <DEDUP_REMOVED lines=18> */
.L_x_12239:
        /* <DEDUP_REMOVED lines=13> */
.L_x_12241:
[----:B------:R-:W-:Y:S05]  /*45340*/  BSYNC.RECONVERGENT B3 ;  /* 0x0000000000037941 */ /* 0x000fea0003800200 */
.L_x_12240:
        /* <DEDUP_REMOVED lines=61> */
.L_x_12238:
[----:B------:R-:W-:Y:S05]  /*45720*/  BSYNC.RECONVERGENT B2 ;  /* 0x0000000000027941 */ /* 0x000fea0003800200 */
.L_x_12237:
        /* <DEDUP_REMOVED lines=9> */
.L_x_12236:
[----:B------:R-:W-:Y:S05]  /*457c0*/  BSYNC.RECONVERGENT B1 ;  /* 0x0000000000017941 */ /* 0x000fea0003800200 */
.L_x_12235:
        /* <DEDUP_REMOVED lines=18> */
.L_x_12246:
        /* <DEDUP_REMOVED lines=13> */
.L_x_12248:
[----:B------:R-:W-:Y:S05]  /*459c0*/  BSYNC.RECONVERGENT B3 ;  /* 0x0000000000037941 */ /* 0x000fea0003800200 */
.L_x_12247:
        /* <DEDUP_REMOVED lines=61> */
.L_x_12245:
[----:B------:R-:W-:Y:S05]  /*45da0*/  BSYNC.RECONVERGENT B2 ;  /* 0x0000000000027941 */ /* 0x000fea0003800200 */
.L_x_12244:
        /* <DEDUP_REMOVED lines=9> */
.L_x_12243:
[----:B------:R-:W-:Y:S05]  /*45e40*/  BSYNC.RECONVERGENT B1 ;  /* 0x0000000000017941 */ /* 0x000fea0003800200 */
.L_x_12242:
        /* <DEDUP_REMOVED lines=18> */
.L_x_12253:
        /* <DEDUP_REMOVED lines=13> */
.L_x_12255:
[----:B------:R-:W-:Y:S05]  /*46040*/  BSYNC.RECONVERGENT B3 ;  /* 0x0000000000037941 */ /* 0x000fea0003800200 */
.L_x_12254:
        /* <DEDUP_REMOVED lines=61> */
.L_x_12252:
[----:B------:R-:W-:Y:S05]  /*46420*/  BSYNC.RECONVERGENT B2 ;  /* 0x0000000000027941 */ /* 0x000fea0003800200 */
.L_x_12251:
        /* <DEDUP_REMOVED lines=9> */
.L_x_12250:
[----:B------:R-:W-:Y:S05]  /*464c0*/  BSYNC.RECONVERGENT B1 ;  /* 0x0000000000017941 */ /* 0x000fea0003800200 */
.L_x_12249:
[----:B------:R-:W-:Y:S02]  /*464d0*/  F2FP.F16.F32.PACK_AB R131, RZ, R189 ;  /* 0x000000bdff83723e */ /* 0x000fe400000000ff */
[----:B------:R-:W-:Y:S02]  /*464e0*/  MOV R190, R204 ;  /* 0x000000cc00be7202 */ /* 0x000fe40000000f00 */
[----:B------:R-:W-:Y:S02]  /*464f0*/  PRMT R130, R203, 0x5410, R205 ;  /* 0x00005410cb827816 */ /* 0x000fe400000000cd */
[----:B------:R-:W-:Y:S02]  /*46500*/  PRMT R129, R202, 0x5410, R201 ;  /* 0x00005410ca817816 */ /* 0x000fe400000000c9 */
[----:B------:R-:W-:Y:S02]  /*46510*/  PRMT R128, R200, 0x5410, R197 ;  /* 0x00005410c8807816 */ /* 0x000fe400000000c5 */
[----:B------:R-:W-:-:S07]  /*46520*/  PRMT R131, R206, 0x5410, R131 ;  /* 0x00005410ce837816 */ /* 0x000fce0000000083 */
.L_x_12199:
[----:B------:R-:W0:Y:S02]  /*46530*/  LDC.64 R42, c[0x0][0x3a8] ;  /* 0x0000ea00ff2a7b82 */ /* 0x000e240000000a00 */
[----:B0-----:R-:W-:-:S05]  /*46540*/  IMAD.WIDE.U32 R42, R196, 0x10, R42 ;  /* 0x00000010c42a7825 */ /* 0x001fca00078e002a */
[----:B------:R2:W-:Y:S01]  /*46550*/  STG.E.128 desc[UR6][R42.64], R128 ;  /* 0x000000802a007986 */ /* 0x0005e2000c101d06 */
[----:B------:R-:W-:Y:S05]  /*46560*/  @!P0 BRA `(.L_x_12139) ;  /* 0x0000000000508947 */ /* 0x000fea0003800000 */
[----:B--2---:R-:W-:Y:S01]  /*46570*/  IMAD.U32 R129, R19, 0x10000, RZ ;  /* 0x0001000013817824 */ /* 0x004fe200078e00ff */
[----:B------:R-:W0:Y:S01]  /*46580*/  LDC.64 R42, c[0x0][0x3b0] ;  /* 0x0000ec00ff2a7b82 */ /* 0x000e220000000a00 */
[----:B------:R-:W-:Y:S02]  /*46590*/  LOP3.LUT R128, R20, 0xffff, RZ, 0xc0, !PT ;  /* 0x0000ffff14807812 */ /* 0x000fe400078ec0ff */
[----:B------:R-:W-:Y:S02]  /*465a0*/  PRMT R131, R18, 0x7104, RZ ;  /* 0x0000710412837816 */ /* 0x000fe400000000ff */
[----:B------:R-:W-:Y:S02]  /*465b0*/  LOP3.LUT R129, R129, 0xff0000, RZ, 0xc0, !PT ;  /* 0x00ff000081817812 */ /* 0x000fe400078ec0ff */
[----:B------:R-:W-:Y:S02]  /*465c0*/  LOP3.LUT R196, R16, 0xff, RZ, 0xc0, !PT ;  /* 0x000000ff10c47812 */ /* 0x000fe400078ec0ff */
[----:B------:R-:W-:-:S02]  /*465d0*/  PRMT R128, R129, 0x4210, R128 ;  /* 0x0000421081807816 */ /* 0x000fc40000000080 */
[----:B------:R-:W-:Y:S01]  /*465e0*/  LOP3.LUT R130, R15, 0xff, RZ, 0xc0, !PT ;  /* 0x000000ff0f827812 */ /* 0x000fe200078ec0ff */
[----:B------:R-:W-:Y:S01]  /*465f0*/  IMAD.WIDE.U32 R196, R196, 0x1000000, RZ ;  /* 0x01000000c4c47825 */ /* 0x000fe200078e00ff */
[----:B------:R-:W-:Y:S02]  /*46600*/  LOP3.LUT R129, R0, 0xff, RZ, 0xc0, !PT ;  /* 0x000000ff00817812 */ /* 0x000fe400078ec0ff */
[----:B------:R-:W-:Y:S01]  /*46610*/  LOP3.LUT R200, R128, 0xff00, R131, 0xf8, !PT ;  /* 0x0000ff0080c87812 */ /* 0x000fe200078ef883 */
[----:B------:R-:W-:-:S03]  /*46620*/  IMAD.WIDE.U32 R130, R130, 0x10000, RZ ;  /* 0x0001000082827825 */ /* 0x000fc600078e00ff */
[----:B------:R-:W-:Y:S01]  /*46630*/  LOP3.LUT R201, R200, 0xff, R17, 0xf8, !PT ;  /* 0x000000ffc8c97812 */ /* 0x000fe200078ef811 */
[----:B------:R-:W-:-:S03]  /*46640*/  IMAD.WIDE.U32 R128, R129, 0x100, RZ ;  /* 0x0000010081807825 */ /* 0x000fc600078e00ff */
[----:B------:R-:W-:Y:S01]  /*46650*/  LOP3.LUT R201, R131, R201, R197, 0xfe, !PT ;  /* 0x000000c983c97212 */ /* 0x000fe200078efec5 */
[----:B0-----:R-:W-:Y:S01]  /*46660*/  IMAD.WIDE.U32 R42, R195, 0x8, R42 ;  /* 0x00000008c32a7825 */ /* 0x001fe200078e002a */
[----:B------:R-:W-:Y:S02]  /*46670*/  LOP3.LUT R128, R128, R196, R130, 0xfe, !PT ;  /* 0x000000c480807212 */ /* 0x000fe400078efe82 */
[----:B------:R-:W-:Y:S02]  /*46680*/  LOP3.LUT R129, R201, R129, RZ, 0xfc, !PT ;  /* 0x00000081c9817212 */ /* 0x000fe400078efcff */
[----:B------:R-:W-:-:S05]  /*46690*/  LOP3.LUT R128, R128, 0xff, R3, 0xf8, !PT ;  /* 0x000000ff80807812 */ /* 0x000fca00078ef803 */
[----:B------:R3:W-:Y:S02]  /*466a0*/  STG.E.64 desc[UR6][R42.64], R128 ;  /* 0x000000802a007986 */ /* 0x0007e4000c101b06 */
.L_x_12139:
[----:B------:R-:W-:Y:S05]  /*466b0*/  BSYNC.RECONVERGENT B0 ;  /* 0x0000000000007941 */ /* 0x000fea0003800200 */
.L_x_12138:
[----:B0123--:R-:W-:Y:S01]  /*466c0*/  FADD.FTZ R43, RZ, R4 ;  /* 0x00000004ff2b7221 */ /* 0x00ffe20000010000 */
[C---:B------:R-:W-:Y:S01]  /*466d0*/  ISETP.GT.U32.AND P4, PT, R14.reuse, 0x3f, PT ;  /* 0x0000003f0e00780c */ /* 0x040fe20003f84070 */
[----:B------:R-:W-:Y:S01]  /*466e0*/  UMOV UR13, 0xffffffff ;  /* 0xffffffff000d7882 */ /* 0x000fe20000000000 */
[----:B------:R-:W-:Y:S01]  /*466f0*/  ISETP.GT.U32.AND P3, PT, R14, 0x5f, PT ;  /* 0x0000005f0e00780c */ /* 0x000fe20003f64070 */
[----:B------:R-:W-:Y:S01]  /*46700*/  FADD.FTZ R43, R2, R43 ;  /* 0x0000002b022b7221 */ /* 0x000fe20000010000 */
[C---:B------:R-:W-:Y:S02]  /*46710*/  ISETP.GT.U32.AND P2, PT, R14.reuse, 0x7f, PT ;  /* 0x0000007f0e00780c */ /* 0x040fe40003f44070 */
        /* <DEDUP_REMOVED lines=283> */
.L_x_12289:
        /* <DEDUP_REMOVED lines=8> */
[----:B------:R-:W1:Y:S03]  /*47950*/  @!P1 LDC.64 R128, c[0x0][0x3c0] ;  /* 0x0000f000ff809b82 */ /* 0x000e660000000a00 */
[----:B------:R-:W2:Y:S05]  /*47960*/  MUFU.RSQ R192, R130 ;  /* 0x0000008200c07308 */ /* 0x000eaa0000001400 */
        /* <DEDUP_REMOVED lines=9> */
[----:B------:R-:W-:-:S03]  /*47a00*/  FSEL R195, R195, RZ, !P0 ;  /* 0x000000ffc3c37208 */ /* 0x000fc60004000000 */
[----:B------:R-:W-:-:S05]  /*47a10*/  IMAD R193, R193, R194, RZ ;  /* 0x000000c2c1c17224 */ /* 0x000fca00078e02ff */
[----:B------:R-:W-:-:S04]  /*47a20*/  SHF.R.S32.HI R42, RZ, 0x1f, R193 ;  /* 0x0000001fff2a7819 */ /* 0x000fc800000114c1 */
[----:B------:R-:W-:-:S04]  /*47a30*/  LEA.HI R42, R42, R193, RZ, 0x3 ;  /* 0x000000c12a2a7211 */ /* 0x000fc800078f18ff */
[----:B------:R-:W-:Y:S01]  /*47a40*/  LEA.HI.SX32 R191, R42, R191, 0x1d ;  /* 0x000000bf2abf7211 */ /* 0x000fe200078feaff */
[----:B------:R-:W-:Y:S06]  /*47a50*/  @!P5 BRA `(.L_x_12260) ;  /* 0x0000000000c0d947 */ /* 0x000fec0003800000 */
[--C-:B------:R-:W-:Y:S01]  /*47a60*/  FADD.FTZ R43, R4, -R195.reuse ;  /* 0x800000c3042b7221 */ /* 0x100fe20000010000 */
[----:B------:R-:W-:Y:S02]  /*47a70*/  HADD2.F32 R42, -RZ, R124.H0_H0 ;  /* 0x2000007cff2a7230 */ /* 0x000fe40000004100 */
[--C-:B------:R-:W-:Y:S01]  /*47a80*/  FADD.FTZ R193, R170, -R195.reuse ;  /* 0x800000c3aac17221 */ /* 0x100fe20000010000 */
[----:B------:R-:W-:Y:S02]  /*47a90*/  HADD2.F32 R128, -RZ, R120.H0_H0 ;  /* 0x20000078ff807230 */ /* 0x000fe40000004100 */
[----:B------:R-:W-:Y:S01]  /*47aa0*/  FMUL.FTZ R43, R192, R43 ;  /* 0x0000002bc02b7220 */ /* 0x000fe20000410000 */
[--C-:B------:R-:W-:Y:S01]  /*47ab0*/  FADD.FTZ R129, R140, -R195.reuse ;  /* 0x800000c38c817221 */ /* 0x100fe20000010000 */
[----:B------:R-:W-:Y:S01]  /*47ac0*/  FADD.FTZ R131, R151, -R195 ;  /* 0x800000c397837221 */ /* 0x000fe20000010000 */
[----:B------:R-:W-:Y:S02]  /*47ad0*/  HADD2.F32 R204, -RZ, R127.H0_H0 ;  /* 0x2000007fffcc7230 */ /* 0x000fe40000004100 */
[----:B------:R-:W-:Y:S01]  /*47ae0*/  FFMA.FTZ R128, R43, R42, R128 ;  /* 0x0000002a2b807223 */ /* 0x000fe20000010080 */
[----:B------:R-:W-:Y:S01]  /*47af0*/  HADD2.F32 R206, -RZ, R123.H0_H0 ;  /* 0x2000007bffce7230 */ /* 0x000fe20000004100 */
[----:B------:R-:W1:Y:S01]  /*47b00*/  LDC.64 R42, c[0x0][0x428] ;  /* 0x00010a00ff2a7b82 */ /* 0x000e620000000a00 */
        /* <DEDUP_REMOVED lines=8> */
[----:B0-----:R-:W-:Y:S01]  /*47b90*/  FFMA.FTZ R196, R129, R130, R194 ;  /* 0x0000008281c47223 */ /* 0x001fe200000100c2 */
[--C-:B------:R-:W-:Y:S01]  /*47ba0*/  FADD.FTZ R193, R152, -R195.reuse ;  /* 0x800000c398c17221 */ /* 0x100fe20000010000 */
[--C-:B------:R-:W-:Y:S01]  /*47bb0*/  FADD.FTZ R197, R171, -R195.reuse ;  /* 0x800000c3abc57221 */ /* 0x100fe20000010000 */
        /* <DEDUP_REMOVED lines=19> */
[----:B-1----:R-:W-:-:S04]  /*47cf0*/  IMAD.WIDE.U32 R42, R191, 0x10, R42 ;  /* 0x00000010bf2a7825 */ /* 0x002fc800078e002a */
[----:B------:R-:W-:Y:S01]  /*47d00*/  FFMA.FTZ R197, R131, R200, R202 ;  /* 0x000000c883c57223 */ /* 0x000fe200000100ca */
[----:B------:R-:W-:Y:S01]  /*47d10*/  F2FP.F16.F32.PACK_AB R131, R208, R203 ;  /* 0x000000cbd083723e */ /* 0x000fe200000000ff */
[----:B------:R-:W-:Y:S01]  /*47d20*/  VIADD R191, R191, 0x20 ;  /* 0x00000020bfbf7836 */ /* 0x000fe20000000000 */
[----:B------:R-:W-:Y:S02]  /*47d30*/  F2FP.F16.F32.PACK_AB R128, R193, R128 ;  /* 0x00000080c180723e */ /* 0x000fe400000000ff */
[----:B------:R-:W-:-:S05]  /*47d40*/  F2FP.F16.F32.PACK_AB R129, R197, R196 ;  /* 0x000000c4c581723e */ /* 0x000fca00000000ff */
[----:B------:R1:W-:Y:S02]  /*47d50*/  STG.E.128 desc[UR6][R42.64], R128 ;  /* 0x000000802a007986 */ /* 0x0003e4000c101d06 */
.L_x_12260:
[----:B------:R-:W-:Y:S05]  /*47d60*/  BSYNC.RECONVERGENT B1 ;  /* 0x0000000000017941 */ /* 0x000fea0003800200 */
.L_x_12259:
[----:B------:R-:W-:Y:S01]  /*47d70*/  LOP3.LUT P0, RZ, R23, 0x800, RZ, 0xc0, !PT ;  /* 0x0000080017ff7812 */ /* 0x000fe2000780c0ff */
[----:B------:R-:W-:-:S12]  /*47d80*/  BSSY.RECONVERGENT B1, `(.L_x_12261) ;  /* 0x0000032000017945 */ /* 0x000fd80003800200 */
[----:B------:R-:W-:Y:S05]  /*47d90*/  @!P0 BRA `(.L_x_12262) ;  /* 0x0000000000c08947 */ /* 0x000fea0003800000 */
[--C-:B-1----:R-:W-:Y:S01]  /*47da0*/  FADD.FTZ R43, R21, -R195.reuse ;  /* 0x800000c3152b7221 */ /* 0x102fe20000010000 */
        /* <DEDUP_REMOVED lines=40> */
[C---:B-1----:R-:W-:Y:S01]  /*48030*/  IMAD.WIDE.U32 R42, R191.reuse, 0x10, R42 ;  /* 0x00000010bf2a7825 */ /* 0x042fe200078e002a */
[----:B------:R-:W-:-:S03]  /*48040*/  IADD3 R191, PT, PT, R191, 0x20, RZ ;  /* 0x00000020bfbf7810 */ /* 0x000fc60007ffe0ff */
[----:B------:R-:W-:Y:S01]  /*48050*/  FFMA.FTZ R197, R131, R200, R202 ;  /* 0x000000c883c57223 */ /* 0x000fe200000100ca */
[----:B------:R-:W-:Y:S02]  /*48060*/  F2FP.F16.F32.PACK_AB R131, R208, R203 ;  /* 0x000000cbd083723e */ /* 0x000fe400000000ff */
[----:B------:R-:W-:Y:S02]  /*48070*/  F2FP.F16.F32.PACK_AB R128, R193, R128 ;  /* 0x00000080c180723e */ /* 0x000fe400000000ff */
[----:B------:R-:W-:-:S05]  /*48080*/  F2FP.F16.F32.PACK_AB R129, R197, R196 ;  /* 0x000000c4c581723e */ /* 0x000fca00000000ff */
[----:B------:R2:W-:Y:S02]  /*48090*/  STG.E.128 desc[UR6][R42.64], R128 ;  /* 0x000000802a007986 */ /* 0x0005e4000c101d06 */
.L_x_12262:
[----:B------:R-:W-:Y:S05]  /*480a0*/  BSYNC.RECONVERGENT B1 ;  /* 0x0000000000017941 */ /* 0x000fea0003800200 */
.L_x_12261:
[----:B------:R-:W-:Y:S01]  /*480b0*/  LOP3.LUT P0, RZ, R23, 0x1000, RZ, 0xc0, !PT ;  /* 0x0000100017ff7812 */ /* 0x000fe2000780c0ff */
[----:B------:R-:W-:-:S12]  /*480c0*/  BSSY.RECONVERGENT B1, `(.L_x_12263) ;  /* 0x0000032000017945 */ /* 0x000fd80003800200 */
[----:B------:R-:W-:Y:S05]  /*480d0*/  @!P0 BRA `(.L_x_12264) ;  /* 0x0000000000c08947 */ /* 0x000fea0003800000 */
[--C-:B-12---:R-:W-:Y:S01]  /*480e0*/  FADD.FTZ R43, R24, -R195.reuse ;  /* 0x800000c3182b7221 */ /* 0x106fe20000010000 */
        /* <DEDUP_REMOVED lines=47> */
.L_x_12264:
[----:B------:R-:W-:Y:S05]  /*483e0*/  BSYNC.RECONVERGENT B1 ;  /* 0x0000000000017941 */ /* 0x000fea0003800200 */
.L_x_12263:
[----:B------:R-:W-:Y:S01]  /*483f0*/  LOP3.LUT P0, RZ, R23, 0x2000, RZ, 0xc0, !PT ;  /* 0x0000200017ff7812 */ /* 0x000fe2000780c0ff */
[----:B------:R-:W-:-:S12]  /*48400*/  BSSY.RECONVERGENT B1, `(.L_x_12265) ;  /* 0x0000032000017945 */ /* 0x000fd80003800200 */
[----:B------:R-:W-:Y:S05]  /*48410*/  @!P0 BRA `(.L_x_12266) ;  /* 0x0000000000c08947 */ /* 0x000fea0003800000 */
[--C-:B-123--:R-:W-:Y:S01]  /*48420*/  FADD.FTZ R43, R26, -R195.reuse ;  /* 0x800000c31a2b7221 */ /* 0x10efe20000010000 */
        /* <DEDUP_REMOVED lines=47> */
.L_x_12266:
[----:B------:R-:W-:Y:S05]  /*48720*/  BSYNC.RECONVERGENT B1 ;  /* 0x0000000000017941 */ /* 0x000fea0003800200 */
.L_x_12265:
[----:B------:R-:W-:Y:S01]  /*48730*/  LOP3.LUT P0, RZ, R23, 0x400, RZ, 0xc0, !PT ;  /* 0x0000040017ff7812 */ /* 0x000fe2000780c0ff */
[----:B------:R-:W-:-:S12]  /*48740*/  BSSY.RECONVERGENT B1, `(.L_x_12267) ;  /* 0x0000032000017945 */ /* 0x000fd80003800200 */
[----:B------:R-:W-:Y:S05]  /*48750*/  @!P0 BRA `(.L_x_12268) ;  /* 0x0000000000c08947 */ /* 0x000fea0003800000 */
[--C-:B-1234-:R-:W-:Y:S01]  /*48760*/  FADD.FTZ R43, R28, -R195.reuse ;  /* 0x800000c31c2b7221 */ /* 0x11efe20000010000 */
        /* <DEDUP_REMOVED lines=47> */
.L_x_12268:
[----:B------:R-:W-:Y:S05]  /*48a60*/  BSYNC.RECONVERGENT B1 ;  /* 0x0000000000017941 */ /* 0x000fea0003800200 */
.L_x_12267:
[----:B------:R-:W-:Y:S01]  /*48a70*/  LOP3.LUT P0, RZ, R23, 0x200, RZ, 0xc0, !PT ;  /* 0x0000020017ff7812 */ /* 0x000fe2000780c0ff */
[----:B------:R-:W-:-:S12]  /*48a80*/  BSSY.RECONVERGENT B1, `(.L_x_12269) ;  /* 0x0000032000017945 */ /* 0x000fd80003800200 */
[----:B------:R-:W-:Y:S05]  /*48a90*/  @!P0 BRA `(.L_x_12270) ;  /* 0x0000000000c08947 */ /* 0x000fea0003800000 */
[--C-:B01234-:R-:W-:Y:S01]  /*48aa0*/  FADD.FTZ R43, R30, -R195.reuse ;  /* 0x800000c31e2b7221 */ /* 0x11ffe20000010000 */
        /* <DEDUP_REMOVED lines=9> */
[----:B------:R-:W0:Y:S01]  /*48b40*/  LDC.64 R42, c[0x0][0x428] ;  /* 0x00010a00ff2a7b82 */ /* 0x000e220000000a00 */
        /* <DEDUP_REMOVED lines=8> */
[----:B------:R-:W-:Y:S01]  /*48bd0*/  FFMA.FTZ R196, R129, R130, R194 ;  /* 0x0000008281c47223 */ /* 0x000fe200000100c2 */
        /* <DEDUP_REMOVED lines=28> */
.L_x_12270:
[----:B------:R-:W-:Y:S05]  /*48da0*/  BSYNC.RECONVERGENT B1 ;  /* 0x0000000000017941 */ /* 0x000fea0003800200 */
.L_x_12269:
        /* <DEDUP_REMOVED lines=51> */
.L_x_12272:
[----:B------:R-:W-:Y:S05]  /*490e0*/  BSYNC.RECONVERGENT B1 ;  /* 0x0000000000017941 */ /* 0x000fea0003800200 */
.L_x_12271:
        /* <DEDUP_REMOVED lines=51> */
.L_x_12274:
[----:B------:R-:W-:Y:S05]  /*49420*/  BSYNC.RECONVERGENT B1 ;  /* 0x0000000000017941 */ /* 0x000fea0003800200 */
.L_x_12273:
        /* <DEDUP_REMOVED lines=51> */
.L_x_12276:
[----:B------:R-:W-:Y:S05]  /*49760*/  BSYNC.RECONVERGENT B1 ;  /* 0x0000000000017941 */ /* 0x000fea0003800200 */
.L_x_12275:
[----:B------:R-:W-:-:S13]  /*49770*/  LOP3.LUT P0, RZ, R23, 0x10, RZ, 0xc0, !PT ;  /* 0x0000001017ff7812 */ /* 0x000fda000780c0ff */
[----:B------:R-:W-:Y:S05]  /*49780*/  @!P0 BRA `(.L_x_12258) ;  /* 0x0000000000bc8947 */ /* 0x000fea0003800000 */
[----:B01234-:R-:W0:Y:S01]  /*49790*/  LDC.64 R42, c[0x0][0x428] ;  /* 0x00010a00ff2a7b82 */ /* 0x01fe220000000a00 */
[--C-:B------:R-:W-:Y:S01]  /*497a0*/  FADD.FTZ R129, R38, -R195.reuse ;  /* 0x800000c326817221 */ /* 0x100fe20000010000 */
[--C-:B------:R-:W-:Y:S01]  /*497b0*/  FADD.FTZ R193, R149, -R195.reuse ;  /* 0x800000c395c17221 */ /* 0x100fe20000010000 */
[--C-:B------:R-:W-:Y:S01]  /*497c0*/  FADD.FTZ R201, R168, -R195.reuse ;  /* 0x800000c3a8c97221 */ /* 0x100fe20000010000 */
[----:B------:R-:W-:Y:S02]  /*497d0*/  HADD2.F32 R128, -RZ, R52.H0_H0 ;  /* 0x20000034ff807230 */ /* 0x000fe40000004100 */
[--C-:B------:R-:W-:Y:S01]  /*497e0*/  FADD.FTZ R131, R39, -R195.reuse ;  /* 0x800000c327837221 */ /* 0x100fe20000010000 */
[----:B------:R-:W-:Y:S02]  /*497f0*/  HADD2.F32 R130, -RZ, R48.H0_H0 ;  /* 0x20000030ff827230 */ /* 0x000fe40000004100 */
[--C-:B------:R-:W-:Y:S01]  /*49800*/  FADD.FTZ R197, R150, -R195.reuse ;  /* 0x800000c396c57221 */ /* 0x100fe20000010000 */
[--C-:B------:R-:W-:Y:S01]  /*49810*/  FADD.FTZ R203, R169, -R195.reuse ;  /* 0x800000c3a9cb7221 */ /* 0x100fe20000010000 */
[----:B------:R-:W-:Y:S01]  /*49820*/  FADD.FTZ R205, R188, -R195 ;  /* 0x800000c3bccd7221 */ /* 0x000fe20000010000 */
[----:B------:R-:W-:-:S02]  /*49830*/  HADD2.F32 R194, -RZ, R53.H0_H0 ;  /* 0x20000035ffc27230 */ /* 0x000fc40000004100 */
[C---:B------:R-:W-:Y:S01]  /*49840*/  FMUL.FTZ R129, R192.reuse, R129 ;  /* 0x00000081c0817220 */ /* 0x040fe20000410000 */
        /* <DEDUP_REMOVED lines=27> */
[----:B0-----:R-:W-:-:S04]  /*49a00*/  IMAD.WIDE.U32 R42, R191, 0x10, R42 ;  /* 0x00000010bf2a7825 */ /* 0x001fc800078e002a */
[----:B------:R-:W-:Y:S01]  /*49a10*/  FFMA.FTZ R194, R197, R194, R196 ;  /* 0x000000c2c5c27223 */ /* 0x000fe200000100c4 */
[----:B------:R-:W-:Y:S01]  /*49a20*/  FFMA.FTZ R193, R131, R130, R192 ;  /* 0x0000008283c17223 */ /* 0x000fe200000100c0 */
[----:B------:R-:W-:Y:S02]  /*49a30*/  F2FP.F16.F32.PACK_AB R131, R210, R205 ;  /* 0x000000cdd283723e */ /* 0x000fe400000000ff */
[----:B------:R-:W-:Y:S02]  /*49a40*/  F2FP.F16.F32.PACK_AB R130, R203, R200 ;  /* 0x000000c8cb82723e */ /* 0x000fe400000000ff */
[----:B------:R-:W-:Y:S02]  /*49a50*/  F2FP.F16.F32.PACK_AB R129, R194, R129 ;  /* 0x00000081c281723e */ /* 0x000fe400000000ff */
[----:B------:R-:W-:-:S05]  /*49a60*/  F2FP.F16.F32.PACK_AB R128, R193, R128 ;  /* 0x00000080c180723e */ /* 0x000fca00000000ff */
[----:B------:R0:W-:Y:S02]  /*49a70*/  STG.E.128 desc[UR6][R42.64], R128 ;  /* 0x000000802a007986 */ /* 0x0001e4000c101d06 */
.L_x_12258:
[----:B------:R-:W-:Y:S05]  /*49a80*/  BSYNC.RECONVERGENT B0 ;  /* 0x0000000000007941 */ /* 0x000fea0003800200 */
.L_x_12257:
[----:B01234-:R-:W0:Y:S02]  /*49a90*/  LDC.64 R42, c[0x0][0x380] ;  /* 0x0000e000ff2a7b82 */ /* 0x01fe240000000a00 */
[----:B0-----:R-:W-:-:S04]  /*49aa0*/  LEA R13, R42, R13, 0x2 ;  /* 0x0000000d2a0d7211 */ /* 0x001fc800078e10ff */
[----:B------:R-:W-:-:S13]  /*49ab0*/  ISETP.GE.AND P0, PT, R13, R43, PT ;  /* 0x0000002b0d00720c */ /* 0x000fda0003f06270 */
[----:B------:R-:W-:Y:S05]  /*49ac0*/  @!P0 BRA `(.L_x_12277) ;  /* 0xfffffb7800088947 */ /* 0x000fea000383ffff */
[----:B------:R-:W-:Y:S05]  /*49ad0*/  EXIT ;  /* 0x000000000000794d */ /* 0x000fea0003800000 */
.L_x_12256:
        /* <DEDUP_REMOVED lines=8> */
.L_x_12279:
[----:B------:R-:W-:Y:S05]  /*49b60*/  BSYNC B0 ;  /* 0x0000000000007941 */ /* 0x000fea0003800000 */
.L_x_12278:
[----:B------:R-:W-:Y:S02]  /*49b70*/  IMAD.MOV.U32 R42, RZ, RZ, R200 ;  /* 0x000000ffff2a7224 */ /* 0x000fe400078e00c8 */
[----:B------:R-:W-:Y:S02]  /*49b80*/  HFMA2 R204, -RZ, RZ, 0, 1.847743988037109375e-06 ;  /* 0x0000001fffcc7431 */ /* 0x000fe400000001ff */
[----:B------:R-:W-:Y:S01]  /*49b90*/  IMAD.MOV.U32 R201, RZ, RZ, 0x2 ;  /* 0x00000002ffc97424 */ /* 0x000fe200078e00ff */
[----:B------:R-:W0:Y:S01]  /*49ba0*/  LDC R130, c[0x0][0x400] ;  /* 0x00010000ff827b82 */ /* 0x000e220000000800 */
[----:B------:R-:W-:Y:S01]  /*49bb0*/  FADD.FTZ R128, R43, R42 ;  /* 0x0000002a2b807221 */ /* 0x000fe20000010000 */
[----:B------:R-:W-:-:S04]  /*49bc0*/  IMAD.MOV.U32 R197, RZ, RZ, -0x1 ;  /* 0xffffffffffc57424 */ /* 0x000fc800078e00ff */
[----:B------:R-:W-:-:S07]  /*49bd0*/  MOV R202, R128 ;  /* 0x0000008000ca7202 */ /* 0x000fce0000000f00 */
[----:B0-----:R-:W-:Y:S05]  /*49be0*/  WARPSYNC.COLLECTIVE R197, `(.L_x_12280) ;  /* 0x00000000c5087348 */ /* 0x001fea0003c00000 */
[----:B------:R1:W2:Y:S02]  /*49bf0*/  SHFL.BFLY P6, R200, R202, R201, R204 ;  /* 0x0c0000c9cac87389 */ /* 0x0002a400000c00cc */
[----:B012---:R-:W-:Y:S05]  /*49c00*/  ENDCOLLECTIVE ;  /* 0x000000000000791b */ /* 0x007fea0003800000 */
.L_x_12280:
[----:B------:R-:W-:Y:S01]  /*49c10*/  HFMA2 R201, -RZ, RZ, 0, 2.384185791015625e-07 ;  /* 0x00000004ffc97431 */ /* 0x000fe200000001ff */
[----:B------:R-:W-:-:S05]  /*49c20*/  MOV R129, R200 ;  /* 0x000000c800817202 */ /* 0x000fca0000000f00 */
[----:B------:R-:W-:-:S04]  /*49c30*/  FADD.FTZ R129, R128, R129 ;  /* 0x0000008180817221 */ /* 0x000fc80000010000 */
[----:B------:R-:W-:-:S07]  /*49c40*/  IMAD.MOV.U32 R202, RZ, RZ, R129 ;  /* 0x000000ffffca7224 */ /* 0x000fce00078e0081 */
[----:B------:R-:W-:Y:S05]  /*49c50*/  WARPSYNC.COLLECTIVE R197, `(.L_x_12281) ;  /* 0x00000000c5087348 */ /* 0x000fea0003c00000 */
[----:B------:R0:W1:Y:S02]  /*49c60*/  SHFL.BFLY P6, R200, R202, R201, R204 ;  /* 0x0c0000c9cac87389 */ /* 0x00006400000c00cc */
[----:B01----:R-:W-:Y:S05]  /*49c70*/  ENDCOLLECTIVE ;  /* 0x000000000000791b */ /* 0x003fea0003800000 */
.L_x_12281:
[----:B------:R-:W-:Y:S02]  /*49c80*/  IMAD.MOV.U32 R201, RZ, RZ, 0x8 ;  /* 0x00000008ffc97424 */ /* 0x000fe400078e00ff */
[----:B------:R-:W-:-:S04]  /*49c90*/  IMAD.MOV.U32 R42, RZ, RZ, R200 ;  /* 0x000000ffff2a7224 */ /* 0x000fc800078e00c8 */
[----:B------:R-:W-:-:S05]  /*49ca0*/  FADD.FTZ R131, R129, R42 ;  /* 0x0000002a81837221 */ /* 0x000fca0000010000 */
[----:B------:R-:W-:-:S07]  /*49cb0*/  MOV R202, R131 ;  /* 0x0000008300ca7202 */ /* 0x000fce0000000f00 */
[----:B------:R-:W-:Y:S05]  /*49cc0*/  WARPSYNC.COLLECTIVE R197, `(.L_x_12282) ;  /* 0x00000000c5087348 */ /* 0x000fea0003c00000 */
[----:B------:R0:W1:Y:S02]  /*49cd0*/  SHFL.BFLY P6, R200, R202, R201, R204 ;  /* 0x0c0000c9cac87389 */ /* 0x00006400000c00cc */
[----:B01----:R-:W-:Y:S05]  /*49ce0*/  ENDCOLLECTIVE ;  /* 0x000000000000791b */ /* 0x003fea0003800000 */
.L_x_12282:
[----:B------:R-:W-:Y:S01]  /*49cf0*/  HFMA2 R201, -RZ, RZ, 0, 9.5367431640625e-07 ;  /* 0x00000010ffc97431 */ /* 0x000fe200000001ff */
[----:B------:R-:W-:-:S05]  /*49d00*/  MOV R42, R200 ;  /* 0x000000c8002a7202 */ /* 0x000fca0000000f00 */
[----:B------:R-:W-:-:S04]  /*49d10*/  FADD.FTZ R196, R131, R42 ;  /* 0x0000002a83c47221 */ /* 0x000fc80000010000 */
[----:B------:R-:W-:-:S07]  /*49d20*/  IMAD.MOV.U32 R202, RZ, RZ, R196 ;  /* 0x000000ffffca7224 */ /* 0x000fce00078e00c4 */
[----:B------:R-:W-:Y:S05]  /*49d30*/  WARPSYNC.COLLECTIVE R197, `(.L_x_12283) ;  /* 0x00000000c5087348 */ /* 0x000fea0003c00000 */
[----:B------:R0:W1:Y:S02]  /*49d40*/  SHFL.BFLY P6, R200, R202, R201, R204 ;  /* 0x0c0000c9cac87389 */ /* 0x00006400000c00cc */
[----:B01----:R-:W-:Y:S05]  /*49d50*/  ENDCOLLECTIVE ;  /* 0x000000000000791b */ /* 0x003fea0003800000 */
.L_x_12283:
[----:B------:R-:W-:Y:S02]  /*49d60*/  IMAD.MOV.U32 R201, RZ, RZ, 0x1 ;  /* 0x00000001ffc97424 */ /* 0x000fe400078e00ff */
[----:B------:R-:W-:Y:S01]  /*49d70*/  IMAD.MOV.U32 R195, RZ, RZ, R200 ;  /* 0x000000ffffc37224 */ /* 0x000fe200078e00c8 */
        /* <DEDUP_REMOVED lines=171> */
.L_x_12284:
[----:B------:R-:W-:Y:S01]  /*4a830*/  HFMA2 R201, -RZ, RZ, 0, 1.1920928955078125e-07 ;  /* 0x00000002ffc97431 */ /* 0x000fe200000001ff */
[----:B------:R-:W-:-:S05]  /*4a840*/  MOV R43, R200 ;  /* 0x000000c8002b7202 */ /* 0x000fca0000000f00 */
[----:B------:R-:W-:-:S04]  /*4a850*/  FADD.FTZ R43, R42, R43 ;  /* 0x0000002b2a2b7221 */ /* 0x000fc80000010000 */
[----:B------:R-:W-:-:S07]  /*4a860*/  IMAD.MOV.U32 R202, RZ, RZ, R43 ;  /* 0x000000ffffca7224 */ /* 0x000fce00078e002b */
[----:B------:R-:W-:Y:S05]  /*4a870*/  WARPSYNC.COLLECTIVE R197, `(.L_x_12285) ;  /* 0x00000000c5087348 */ /* 0x000fea0003c00000 */
[----:B------:R0:W1:Y:S02]  /*4a880*/  SHFL.BFLY P6, R200, R202, R201, R204 ;  /* 0x0c0000c9cac87389 */ /* 0x00006400000c00cc */
[----:B01----:R-:W-:Y:S05]  /*4a890*/  ENDCOLLECTIVE ;  /* 0x000000000000791b */ /* 0x003fea0003800000 */
.L_x_12285:
[----:B------:R-:W-:Y:S02]  /*4a8a0*/  IMAD.MOV.U32 R201, RZ, RZ, 0x4 ;  /* 0x00000004ffc97424 */ /* 0x000fe400078e00ff */
[----:B------:R-:W-:-:S04]  /*4a8b0*/  IMAD.MOV.U32 R128, RZ, RZ, R200 ;  /* 0x000000ffff807224 */ /* 0x000fc800078e00c8 */
[----:B------:R-:W-:-:S05]  /*4a8c0*/  FADD.FTZ R128, R43, R128 ;  /* 0x000000802b807221 */ /* 0x000fca0000010000 */
[----:B------:R-:W-:-:S07]  /*4a8d0*/  MOV R202, R128 ;  /* 0x0000008000ca7202 */ /* 0x000fce0000000f00 */
[----:B------:R-:W-:Y:S05]  /*4a8e0*/  WARPSYNC.COLLECTIVE R197, `(.L_x_12286) ;  /* 0x00000000c5087348 */ /* 0x000fea0003c00000 */
[----:B------:R0:W1:Y:S02]  /*4a8f0*/  SHFL.BFLY P6, R200, R202, R201, R204 ;  /* 0x0c0000c9cac87389 */ /* 0x00006400000c00cc */
[----:B01----:R-:W-:Y:S05]  /*4a900*/  ENDCOLLECTIVE ;  /* 0x000000000000791b */ /* 0x003fea0003800000 */
.L_x_12286:
[----:B------:R-:W-:Y:S01]  /*4a910*/  HFMA2 R201, -RZ, RZ, 0, 4.76837158203125e-07 ;  /* 0x00000008ffc97431 */ /* 0x000fe200000001ff */
[----:B------:R-:W-:-:S05]  /*4a920*/  MOV R129, R200 ;  /* 0x000000c800817202 */ /* 0x000fca0000000f00 */
[----:B------:R-:W-:-:S04]  /*4a930*/  FADD.FTZ R129, R128, R129 ;  /* 0x0000008180817221 */ /* 0x000fc80000010000 */
[----:B------:R-:W-:-:S07]  /*4a940*/  IMAD.MOV.U32 R202, RZ, RZ, R129 ;  /* 0x000000ffffca7224 */ /* 0x000fce00078e0081 */
[----:B------:R-:W-:Y:S05]  /*4a950*/  WARPSYNC.COLLECTIVE R197, `(.L_x_12287) ;  /* 0x00000000c5087348 */ /* 0x000fea0003c00000 */
[----:B------:R0:W1:Y:S02]  /*4a960*/  SHFL.BFLY P6, R200, R202, R201, R204 ;  /* 0x0c0000c9cac87389 */ /* 0x00006400000c00cc */
[----:B01----:R-:W-:Y:S05]  /*4a970*/  ENDCOLLECTIVE ;  /* 0x000000000000791b */ /* 0x003fea0003800000 */
.L_x_12287:
[----:B------:R-:W-:Y:S02]  /*4a980*/  IMAD.MOV.U32 R201, RZ, RZ, 0x10 ;  /* 0x00000010ffc97424 */ /* 0x000fe400078e00ff */
[----:B------:R-:W-:-:S04]  /*4a990*/  IMAD.MOV.U32 R196, RZ, RZ, R200 ;  /* 0x000000ffffc47224 */ /* 0x000fc800078e00c8 */
[----:B------:R-:W-:-:S05]  /*4a9a0*/  FADD.FTZ R196, R129, R196 ;  /* 0x000000c481c47221 */ /* 0x000fca0000010000 */
[----:B------:R-:W-:-:S07]  /*4a9b0*/  MOV R202, R196 ;  /* 0x000000c400ca7202 */ /* 0x000fce0000000f00 */
[----:B------:R-:W-:Y:S05]  /*4a9c0*/  WARPSYNC.COLLECTIVE R197, `(.L_x_12288) ;  /* 0x00000000c5087348 */ /* 0x000fea0003c00000 */
[----:B------:R0:W1:Y:S02]  /*4a9d0*/  SHFL.BFLY P6, R200, R202, R201, R204 ;  /* 0x0c0000c9cac87389 */ /* 0x00006400000c00cc */
[----:B01----:R-:W-:Y:S05]  /*4a9e0*/  ENDCOLLECTIVE ;  /* 0x000000000000791b */ /* 0x003fea0003800000 */
.L_x_12288:
[----:B------:R-:W-:Y:S01]  /*4a9f0*/  MOV R131, R200 ;  /* 0x000000c800837202 */ /* 0x000fe20000000f00 */
[----:B------:R-:W-:Y:S06]  /*4aa00*/  BRA `(.L_x_12289) ;  /* 0xffffffcc00b07947 */ /* 0x000fec000383ffff */
.L_x_12290:
        /* <DEDUP_REMOVED lines=15> */
.L_x_88442:


//--------------------- .text._ZN10layer_norm13ln_fwd_kernelINS_13Kernel_traitsI6__halfS2_S2_S2_fjLj2560ELj1ELj4ELj1ELj16ENS_18Kernel_traits_baseILj2560ES2_S2_S2_S2_fjLj128EEEEELb1ELb0ELb1ELb1EEEvNS_9FwdParamsE --------------------------
	.section	.text._ZN10layer_norm13ln_fwd_kernelINS_13Kernel_traitsI6__halfS2_S2_S2_fjLj2560ELj1ELj4ELj1ELj16ENS_18Kernel_traits_baseILj2560ES2_S2_S2_S2_fjLj128EEEEELb1ELb0ELb1ELb1EEEvNS_9FwdParamsE,"ax",@progbits
	.align	128
        .global         _ZN10layer_norm13ln_fwd_kernelINS_13Kernel_traitsI6__halfS2_S2_S2_fjLj2560ELj1ELj4ELj1ELj16ENS_18Kernel_traits_baseILj2560ES2_S2_S2_S2_fjLj128EEEEELb1ELb0ELb1ELb1EEEvNS_9FwdParamsE
        .type           _ZN10layer_norm13ln_fwd_kernelINS_13Kernel_traitsI6__halfS2_S2_S2_fjLj2560ELj1ELj4ELj1ELj16ENS_18Kernel_traits_baseILj2560ES2_S2_S2_S2_fjLj128EEEEELb1ELb0ELb1ELb1EEEvNS_9FwdParamsE,@function
        .size           _ZN10layer_norm13ln_fwd_kernelINS_13Kernel_traitsI6__halfS2_S2_S2_fjLj2560ELj1ELj4ELj1ELj16ENS_18Kernel_traits_baseILj2560ES2_S2_S2_S2_fjLj128EEEEELb1ELb0ELb1ELb1EEEvNS_9FwdParamsE,(.L_x_88443 - _ZN10layer_norm13ln_fwd_kernelINS_13Kernel_traitsI6__halfS2_S2_S2_fjLj2560ELj1ELj4ELj1ELj16ENS_18Kernel_traits_baseILj2560ES2_S2_S2_S2_fjLj128EEEEELb1ELb0ELb1ELb1EEEvNS_9FwdParamsE)
        .other          _ZN10layer_norm13ln_fwd_kernelINS_13Kernel_traitsI6__halfS2_S2_S2_fjLj2560ELj1ELj4ELj1ELj16ENS_18Kernel_traits_baseILj2560ES2_S2_S2_S2_fjLj128EEEEELb1ELb0ELb1ELb1EEEvNS_9FwdParamsE,@"STO_CUDA_ENTRY STV_DEFAULT"
_ZN10layer_norm13ln_fwd_kernelINS_13Kernel_traitsI6__halfS2_S2_S2_fjLj2560ELj1ELj4ELj1ELj16ENS_18Kernel_traits_baseILj2560ES2_S2_S2_S2_fjLj128EEEEELb1ELb0ELb1ELb1EEEvNS_9FwdParamsE:
.text._ZN10layer_norm13ln_fwd_kernelINS_13Kernel_traitsI6__halfS2_S2_S2_fjLj2560ELj1ELj4ELj1ELj16ENS_18Kernel_traits_baseILj2560ES2_S2_S2_S2_fjLj128EEEEELb1ELb0ELb1ELb1EEEvNS_9FwdParamsE:
        /* <DEDUP_REMOVED lines=17> */
[----:B-----5:R-:W-:-:S04]  /*0110*/  UISETP.NE.U32.AND UP0, UPT, UR8, URZ, UPT ;  /* 0x000000ff0800728c */ /* 0x020fc8000bf05070 */
[----:B------:R-:W-:-:S03]  /*0120*/  UISETP.NE.AND.EX UP0, UPT, UR9, URZ, UPT, UP0 ;  /* 0x000000ff0900728c */ /* 0x000fc6000bf05300 */
[----:B------:R-:W4:Y:S01]  /*0130*/  LDC R5, c[0x0][0x360] ;  /* 0x0000d800ff057b82 */ /* 0x000f220000000800 */
[----:B0-----:R-:W-:Y:S02]  /*0140*/  USHF.L.U32 UR4, UR5, 0x2, URZ ;  /* 0x0000000205047899 */ /* 0x001fe400080006ff */
[----:B----4-:R-:W-:Y:S01]  /*0150*/  IMAD R10, R5, UR5, R0 ;  /* 0x00000005050a7c24 */ /* 0x010fe2000f8e0200 */
[----:B-1----:R-:W-:Y:S02]  /*0160*/  @P0 IADD3 R223, P1, PT, R2, R7, RZ ;  /* 0x0000000702df0210 */ /* 0x002fe40007f3e0ff */
[----:B------:R-:W-:-:S03]  /*0170*/  LOP3.LUT R2, R0, 0x1f, RZ, 0xc0, !PT ;  /* 0x0000001f00027812 */ /* 0x000fc600078ec0ff */
[----:B------:R-:W-:Y:S01]  /*0180*/  @P0 IMAD.X R6, RZ, RZ, R3, P1 ;  /* 0x000000ffff060224 */ /* 0x000fe200008e0603 */
[----:B------:R-:W-:Y:S02]  /*0190*/  SHF.R.U32.HI R3, RZ, 0x5, R0 ;  /* 0x00000005ff037819 */ /* 0x000fe40000011600 */
[C---:B--2---:R-:W-:Y:S01]  /*01a0*/  IADD3 R12, PT, PT, R134.reuse, -0x61c88647, RZ ;  /* 0x9e3779b9860c7810 */ /* 0x044fe20007ffe0ff */
[----:B------:R-:W-:Y:S01]  /*01b0*/  VIADD R14, R135, 0xbb67ae85 ;  /* 0xbb67ae85870e7836 */ /* 0x000fe20000000000 */
[----:B------:R-:W-:Y:S01]  /*01c0*/  LOP3.LUT R3, R3, UR4, RZ, 0xfc, !PT ;  /* 0x0000000403037c12 */ /* 0x000fe2000f8efcff */
        /* <DEDUP_REMOVED lines=9> */
[----:B------:R-:W-:Y:S01]  /*0260*/  IADD3 R28, PT, PT, R135, -0x24c28bd8, RZ ;  /* 0xdb3d7428871c7810 */ /* 0x000fe20007ffe0ff */
[----:B------:R-:W-:Y:S01]  /*0270*/  VIADD R23, R134, 0xb54cda56 ;  /* 0xb54cda5686177836 */ /* 0x000fe20000000000 */
[--C-:B------:R-:W-:Y:S01]  /*0280*/  SHF.R.U64 R4, R223, 0x2, R6.reuse ;  /* 0x00000002df047819 */ /* 0x100fe20000001206 */
[C---:B------:R-:W-:Y:S01]  /*0290*/  VIADD R24, R135.reuse, 0x646e171e ;  /* 0x646e171e87187836 */ /* 0x040fe20000000000 */
[----:B------:R-:W-:Y:S01]  /*02a0*/  SHF.R.U32.HI R13, RZ, 0x2, R6 ;  /* 0x00000002ff0d7819 */ /* 0x000fe20000011606 */
[----:B------:R-:W-:-:S02]  /*02b0*/  VIADD R26, R135, 0x1fd5c5a3 ;  /* 0x1fd5c5a3871a7836 */ /* 0x000fc40000000000 */
        /* <DEDUP_REMOVED lines=29> */
.L_x_12291:
        /* <DEDUP_REMOVED lines=32> */
.L_x_12292:
[----:B------:R-:W1:Y:S02]  /*0690*/  LDCU UR4, c[0x0][0x384] ;  /* 0x00007080ff0477ac */ /* 0x000e640008000800 */
[----:B-1----:R-:W-:-:S13]  /*06a0*/  ISETP.GE.AND P0, PT, R3, UR4, PT ;  /* 0x0000000403007c0c */ /* 0x002fda000bf06270 */
[----:B------:R-:W-:Y:S05]  /*06b0*/  @P0 EXIT ;  /* 0x000000000000094d */ /* 0x000fea0003800000 */
[----:B------:R-:W-:Y:S01]  /*06c0*/  IMAD.HI.U32 R5, R10, -0x326172a9, RZ ;  /* 0xcd9e8d570a057827 */ /* 0x000fe200078e00ff */
[----:B------:R-:W-:Y:S01]  /*06d0*/  LOP3.LUT R223, R223, 0x3, RZ, 0xc0, !PT ;  /* 0x00000003dfdf7812 */ /* 0x000fe200078ec0ff */
[----:B------:R-:W1:Y:S02]  /*06e0*/  LDCU UR8, c[0x0][0x404] ;  /* 0x00008080ff0877ac */ /* 0x000e640008000800 */
[C---:B0-----:R-:W-:Y:S01]  /*06f0*/  IMAD.HI.U32 R7, R4.reuse, -0x2daee0ad, RZ ;  /* 0xd2511f5304077827 */ /* 0x041fe200078e00ff */
[----:B------:R-:W-:Y:S01]  /*0700*/  LOP3.LUT R5, R13, R5, R134, 0x96, !PT ;  /* 0x000000050d057212 */ /* 0x000fe200078e9686 */
[----:B------:R-:W0:Y:S02]  /*0710*/  LDCU.U8 UR9, c[0x0][0x410] ;  /* 0x00008200ff0977ac */ /* 0x000e240008000000 */
[----:B------:R-:W-:Y:S01]  /*0720*/  IMAD R11, R4, -0x2daee0ad, RZ ;  /* 0xd2511f53040b7824 */ /* 0x000fe200078e02ff */
[----:B------:R-:W-:Y:S01]  /*0730*/  LOP3.LUT R7, R7, R135, RZ, 0x3c, !PT ;  /* 0x0000008707077212 */ /* 0x000fe200078e3cff */
[----:B------:R-:W-:Y:S01]  /*0740*/  IMAD.HI.U32 R6, R5, -0x2daee0ad, RZ ;  /* 0xd2511f5305067827 */ /* 0x000fe200078e00ff */
[----:B------:R-:W2:Y:S03]  /*0750*/  LDCU UR12, c[0x0][0x448] ;  /* 0x00008900ff0c77ac */ /* 0x000ea60008000800 */
[----:B------:R-:W-:Y:S01]  /*0760*/  IMAD R9, R10, -0x326172a9, RZ ;  /* 0xcd9e8d570a097824 */ /* 0x000fe200078e02ff */
[----:B------:R-:W-:Y:S01]  /*0770*/  LOP3.LUT R6, R14, R11, R6, 0x96, !PT ;  /* 0x0000000b0e067212 */ /* 0x000fe200078e9606 */
[C---:B------:R-:W-:Y:S01]  /*0780*/  IMAD.HI.U32 R0, R7.reuse, -0x326172a9, RZ ;  /* 0xcd9e8d5707007827 */ /* 0x040fe200078e00ff */
[----:B------:R-:W3:Y:S03]  /*0790*/  LDCU.64 UR10, c[0x0][0x408] ;  /* 0x00008100ff0a77ac */ /* 0x000ee60008000a00 */
[----:B------:R-:W-:Y:S01]  /*07a0*/  IMAD R8, R7, -0x326172a9, RZ ;  /* 0xcd9e8d5707087824 */ /* 0x000fe200078e02ff */
[----:B------:R-:W-:Y:S01]  /*07b0*/  LOP3.LUT R0, R12, R9, R0, 0x96, !PT ;  /* 0x000000090c007212 */ /* 0x000fe200078e9600 */
[----:B------:R-:W-:Y:S01]  /*07c0*/  IMAD R12, R5, -0x2daee0ad, RZ ;  /* 0xd2511f53050c7824 */ /* 0x000fe200078e02ff */
[----:B------:R-:W4:Y:S01]  /*07d0*/  LDCU.64 UR4, c[0x0][0x3a0] ;  /* 0x00007400ff0477ac */ /* 0x000f220008000a00 */
        /* <DEDUP_REMOVED lines=45> */
[----:B------:R-:W-:Y:S01]  /*0ab0*/  IMAD.MOV.U32 R7, RZ, RZ, RZ ;  /* 0x000000ffff077224 */ /* 0x000fe200078e00ff */
[----:B------:R-:W-:Y:S01]  /*0ac0*/  LOP3.LUT R0, R29, R6, R5, 0x96, !PT ;  /* 0x000000061d007212 */ /* 0x000fe200078e9605 */
[----:B------:R-:W-:Y:S01]  /*0ad0*/  IMAD.MOV.U32 R6, RZ, RZ, R10 ;  /* 0x000000ffff067224 */ /* 0x000fe200078e000a */
[----:B------:R-:W-:Y:S01]  /*0ae0*/  MOV R5, R13 ;  /* 0x0000000d00057202 */ /* 0x000fe20000000f00 */
[----:B------:R-:W-:Y:S02]  /*0af0*/  IMAD R38, R12, -0x326172a9, RZ ;  /* 0xcd9e8d570c267824 */ /* 0x000fe400078e02ff */
[----:B01234-:R-:W-:-:S07]  /*0b00*/  IMAD R220, R8, -0x2daee0ad, RZ ;  /* 0xd2511f5308dc7824 */ /* 0x01ffce00078e02ff */
.L_x_13474:
[----:B0-----:R-:W0:Y:S08]  /*0b10*/  LDC.64 R174, c[0x0][0x3f0] ;  /* 0x0000fc00ffae7b82 */ /* 0x001e300000000a00 */
[----:B------:R-:W1:Y:S08]  /*0b20*/  LDC R8, c[0x0][0x388] ;  /* 0x0000e200ff087b82 */ /* 0x000e700000000800 */
[----:B------:R-:W2:Y:S01]  /*0b30*/  LDC.64 R26, c[0x0][0x3f8] ;  /* 0x0000fe00ff1a7b82 */ /* 0x000ea20000000a00 */
[----:B0-----:R-:W-:-:S06]  /*0b40*/  IMAD.WIDE R174, R3, 0x4, R174 ;  /* 0x0000000403ae7825 */ /* 0x001fcc00078e02ae */
[----:B------:R-:W3:Y:S01]  /*0b50*/  LDG.E R174, desc[UR6][R174.64] ;  /* 0x00000006aeae7981 */ /* 0x000ee2000c1e1900 */
[----:B------:R-:W-:Y:S01]  /*0b60*/  ISETP.NE.U32.AND P0, PT, RZ, UR4, PT ;  /* 0x00000004ff007c0c */ /* 0x000fe2000bf05070 */
[----:B------:R-:W-:-:S03]  /*0b70*/  IMAD.MOV.U32 R176, RZ, RZ, RZ ;  /* 0x000000ffffb07224 */ /* 0x000fc600078e00ff */
[----:B------:R-:W-:Y:S01]  /*0b80*/  ISETP.NE.AND.EX P0, PT, RZ, UR5, PT, P0 ;  /* 0x00000005ff007c0c */ /* 0x000fe2000bf05300 */
[----:B--2---:R-:W-:Y:S01]  /*0b90*/  IMAD.WIDE R26, R3, 0x4, R26 ;  /* 0x00000004031a7825 */ /* 0x004fe200078e021a */
[C---:B------:R-:W-:Y:S02]  /*0ba0*/  IADD3 R24, PT, PT, R134.reuse, 0x3c6ef372, RZ ;  /* 0x3c6ef37286187810 */ /* 0x040fe40007ffe0ff */
[C---:B------:R-:W-:Y:S01]  /*0bb0*/  IADD3 R30, PT, PT, R134.reuse, -0x700cb87f, RZ ;  /* 0x8ff34781861e7810 */ /* 0x040fe20007ffe0ff */
[C---:B------:R-:W-:Y:S01]  /*0bc0*/  VIADD R20, R135.reuse, 0x1fd5c5a3 ;  /* 0x1fd5c5a387147836 */ /* 0x040fe20000000000 */
[C---:B------:R-:W-:Y:S01]  /*0bd0*/  IADD3 R33, PT, PT, R134.reuse, -0x255992d5, RZ ;  /* 0xdaa66d2b86217810 */ /* 0x040fe20007ffe0ff */
[C---:B------:R-:W-:Y:S01]  /*0be0*/  VIADD R22, R134.reuse, 0x78dde6e4 ;  /* 0x78dde6e486167836 */ /* 0x040fe20000000000 */
[C---:B------:R-:W-:Y:S01]  /*0bf0*/  IADD3 R36, PT, PT, R135.reuse, 0x646e171e, RZ ;  /* 0x646e171e87247810 */ /* 0x040fe20007ffe0ff */
[----:B------:R-:W-:Y:S02]  /*0c00*/  VIADD R23, R134, 0x1715609d ;  /* 0x1715609d86177836 */ /* 0x000fe40000000000 */
[----:B------:R-:W-:-:S02]  /*0c10*/  VIADD R25, R135, 0xed9eba14 ;  /* 0xed9eba1487197836 */ /* 0x000fc40000000000 */
[C---:B------:R-:W-:Y:S02]  /*0c20*/  VIADD R31, R134.reuse, 0x9e3779b9 ;  /* 0x9e3779b9861f7836 */ /* 0x040fe40000000000 */
[----:B------:R-:W-:Y:S02]  /*0c30*/  VIADD R32, R135, 0x32370b8f ;  /* 0x32370b8f87207836 */ /* 0x000fe40000000000 */
[C---:B------:R-:W-:Y:S02]  /*0c40*/  VIADD R34, R134.reuse, 0xb54cda56 ;  /* 0xb54cda5686227836 */ /* 0x040fe40000000000 */
[C---:B------:R-:W-:Y:S02]  /*0c50*/  VIADD R35, R134.reuse, 0xf1bbcdc8 ;  /* 0xf1bbcdc886237836 */ /* 0x040fe40000000000 */
[----:B------:R-:W-:Y:S01]  /*0c60*/  VIADD R37, R134, 0x5384540f ;  /* 0x5384540f86257836 */ /* 0x000fe20000000000 */
[----:B---3--:R-:W-:-:S13]  /*0c70*/  ISETP.GE.AND P1, PT, R174, 0x1, PT ;  /* 0x00000001ae00780c */ /* 0x008fda0003f26270 */
[----:B------:R-:W0:Y:S01]  /*0c80*/  @P1 LDC.64 R28, c[0x0][0x390] ;  /* 0x0000e400ff1c1b82 */ /* 0x000e220000000a00 */
[----:B------:R-:W-:-:S05]  /*0c90*/  @P1 IADD3 R9, PT, PT, R174, -0x1, RZ ;  /* 0xffffffffae091810 */ /* 0x000fca0007ffe0ff */
[----:B-1----:R-:W-:-:S05]  /*0ca0*/  @P1 IMAD R9, R9, R8, RZ ;  /* 0x0000000809091224 */ /* 0x002fca00078e02ff */
[----:B------:R-:W-:-:S04]  /*0cb0*/  @P1 SHF.R.S32.HI R10, RZ, 0x1f, R9 ;  /* 0x0000001fff0a1819 */ /* 0x000fc80000011409 */
[----:B------:R-:W-:Y:S01]  /*0cc0*/  @P1 LEA.HI R9, R10, R9, RZ, 0x3 ;  /* 0x000000090a091211 */ /* 0x000fe200078f18ff */
[----:B------:R-:W-:-:S03]  /*0cd0*/  IMAD R10, R3, R8, RZ ;  /* 0x00000008030a7224 */ /* 0x000fc600078e02ff */
[----:B------:R-:W-:Y:S02]  /*0ce0*/  @P1 LEA.HI.SX32 R176, R9, R2, 0x1d ;  /* 0x0000000209b01211 */ /* 0x000fe400078feaff */
[----:B------:R-:W-:Y:S01]  /*0cf0*/  SHF.R.S32.HI R21, RZ, 0x1f, R10 ;  /* 0x0000001fff157819 */ /* 0x000fe2000001140a */
[----:B-----5:R1:W5:Y:S02]  /*0d00*/  LDG.E R9, desc[UR6][R26.64] ;  /* 0x000000061a097981 */ /* 0x020364000c1e1900 */
[----:B0-----:R-:W-:Y:S01]  /*0d10*/  @P1 IMAD.WIDE.U32 R28, R176, 0x10, R28 ;  /* 0x00000010b01c1825 */ /* 0x001fe200078e001c */
[----:B------:R-:W-:Y:S02]  /*0d20*/  LEA.HI R175, R21, R10, RZ, 0x3 ;  /* 0x0000000a15af7211 */ /* 0x000fe400078f18ff */
[----:B------:R-:W-:Y:S02]  /*0d30*/  IADD3 R21, PT, PT, R135, -0x695add53, RZ ;  /* 0x96a522ad87157810 */ /* 0x000fe40007ffe0ff */
[----:B------:R0:W5:Y:S01]  /*0d40*/  @P1 LDG.E.128 R44, desc[UR6][R28.64] ;  /* 0x000000061c2c1981 */ /* 0x000162000c1e1d00 */
[----:B------:R-:W-:Y:S01]  /*0d50*/  LEA.HI.SX32 R175, R175, R2, 0x1d ;  /* 0x00000002afaf7211 */ /* 0x000fe200078feaff */
[C---:B-1----:R-:W-:Y:S01]  /*0d60*/  VIADD R26, R135.reuse, 0xa9066899 ;  /* 0xa9066899871a7836 */ /* 0x042fe20000000000 */
[C---:B------:R-:W-:Y:S01]  /*0d70*/  IADD3 R27, PT, PT, R135.reuse, 0x76cf5d0a, RZ ;  /* 0x76cf5d0a871b7810 */ /* 0x040fe20007ffe0ff */
[----:B0-----:R-:W-:-:S02]  /*0d80*/  VIADD R28, R135, 0xdb3d7428 ;  /* 0xdb3d7428871c7836 */ /* 0x001fc40000000000 */
[----:B------:R-:W-:Y:S01]  /*0d90*/  VIADD R29, R135, 0xbb67ae85 ;  /* 0xbb67ae85871d7836 */ /* 0x000fe20000000000 */
[----:B------:R-:W-:Y:S06]  /*0da0*/  @!P0 BRA `(.L_x_12293) ;  /* 0x0000002c00a48947 */ /* 0x000fec0003800000 */
[----:B------:R-:W0:Y:S02]  /*0db0*/  LDC.64 R128, c[0x0][0x3a0] ;  /* 0x0000e800ff807b82 */ /* 0x000e240000000a00 */
        /* <DEDUP_REMOVED lines=24> */
.L_x_12298:
        /* <DEDUP_REMOVED lines=13> */
.L_x_12300:
[----:B------:R-:W-:Y:S05]  /*1010*/  BSYNC.RECONVERGENT B2 ;  /* 0x0000000000027941 */ /* 0x000fea0003800200 */
.L_x_12299:
        /* <DEDUP_REMOVED lines=43> */
.L_x_12297:
[----:B------:R-:W-:Y:S05]  /*12d0*/  BSYNC.RECONVERGENT B1 ;  /* 0x0000000000017941 */ /* 0x000fea0003800200 */
.L_x_12296:
        /* <DEDUP_REMOVED lines=11> */
.L_x_12295:
[----:B------:R-:W-:Y:S05]  /*1390*/  BSYNC.RECONVERGENT B0 ;  /* 0x0000000000007941 */ /* 0x000fea0003800200 */
.L_x_12294:
        /* <DEDUP_REMOVED lines=22> */
.L_x_12305:
        /* <DEDUP_REMOVED lines=13> */
.L_x_12307:
[----:B------:R-:W-:Y:S05]  /*15d0*/  BSYNC.RECONVERGENT B2 ;  /* 0x0000000000027941 */ /* 0x000fea0003800200 */
.L_x_12306:
        /* <DEDUP_REMOVED lines=43> */
.L_x_12304:
[----:B------:R-:W-:Y:S05]  /*1890*/  BSYNC.RECONVERGENT B1 ;  /* 0x0000000000017941 */ /* 0x000fea0003800200 */
.L_x_12303:
        /* <DEDUP_REMOVED lines=11> */
.L_x_12302:
[----:B------:R-:W-:Y:S05]  /*1950*/  BSYNC.RECONVERGENT B0 ;  /* 0x0000000000007941 */ /* 0x000fea0003800200 */
.L_x_12301:
        /* <DEDUP_REMOVED lines=22> */
.L_x_12312:
        /* <DEDUP_REMOVED lines=13> */
.L_x_12314:
[----:B------:R-:W-:Y:S05]  /*1b90*/  BSYNC.RECONVERGENT B2 ;  /* 0x0000000000027941 */ /* 0x000fea0003800200 */
.L_x_12313:
        /* <DEDUP_REMOVED lines=41> */
[----:B------:R-:W-:Y:S02]  /*1e30*/  HFMA2 R43, -RZ, RZ, 0, 0 ;  /* 0x00000000ff2b7431 */ /* 0x000fe400000001ff */
[----:B------:R-:W-:-:S07]  /*1e40*/  IMAD.MOV.U32 R14, RZ, RZ, R137 ;  /* 0x000000ffff0e7224 */ /* 0x000fce00078e0089 */
.L_x_12311:
[----:B------:R-:W-:Y:S05]  /*1e50*/  BSYNC.RECONVERGENT B1 ;  /* 0x0000000000017941 */ /* 0x000fea0003800200 */
.L_x_12310:
        /* <DEDUP_REMOVED lines=11> */
.L_x_12309:
[----:B------:R-:W-:Y:S05]  /*1f10*/  BSYNC.RECONVERGENT B0 ;  /* 0x0000000000007941 */ /* 0x000fea0003800200 */
.L_x_12308:
        /* <DEDUP_REMOVED lines=22> */
.L_x_12319:
        /* <DEDUP_REMOVED lines=13> */
.L_x_12321:
[----:B------:R-:W-:Y:S05]  /*2150*/  BSYNC.RECONVERGENT B2 ;  /* 0x0000000000027941 */ /* 0x000fea0003800200 */
.L_x_12320:
        /* <DEDUP_REMOVED lines=43> */
.L_x_12318:
[----:B------:R-:W-:Y:S05]  /*2410*/  BSYNC.RECONVERGENT B1 ;  /* 0x0000000000017941 */ /* 0x000fea0003800200 */
.L_x_12317:
        /* <DEDUP_REMOVED lines=11> */
.L_x_12316:
[----:B------:R-:W-:Y:S05]  /*24d0*/  BSYNC.RECONVERGENT B0 ;  /* 0x0000000000007941 */ /* 0x000fea0003800200 */
.L_x_12315:
        /* <DEDUP_REMOVED lines=22> */
.L_x_12326:
        /* <DEDUP_REMOVED lines=13> */
.L_x_12328:
[----:B------:R-:W-:Y:S05]  /*2710*/  BSYNC.RECONVERGENT B2 ;  /* 0x0000000000027941 */ /* 0x000fea0003800200 */
.L_x_12327:
        /* <DEDUP_REMOVED lines=43> */
.L_x_12325:
[----:B------:R-:W-:Y:S05]  /*29d0*/  BSYNC.RECONVERGENT B1 ;  /* 0x0000000000017941 */ /* 0x000fea0003800200 */
.L_x_12324:
        /* <DEDUP_REMOVED lines=11> */
.L_x_12323:
[----:B------:R-:W-:Y:S05]  /*2a90*/  BSYNC.RECONVERGENT B0 ;  /* 0x0000000000007941 */ /* 0x000fea0003800200 */
.L_x_12322:
        /* <DEDUP_REMOVED lines=22> */
.L_x_12333:
        /* <DEDUP_REMOVED lines=13> */
.L_x_12335:
[----:B------:R-:W-:Y:S05]  /*2cd0*/  BSYNC.RECONVERGENT B2 ;  /* 0x0000000000027941 */ /* 0x000fea0003800200 */
.L_x_12334:
        /* <DEDUP_REMOVED lines=43> */
.L_x_12332:
[----:B------:R-:W-:Y:S05]  /*2f90*/  BSYNC.RECONVERGENT B1 ;  /* 0x0000000000017941 */ /* 0x000fea0003800200 */
.L_x_12331:
        /* <DEDUP_REMOVED lines=11> */
.L_x_12330:
[----:B------:R-:W-:Y:S05]  /*3050*/  BSYNC.RECONVERGENT B0 ;  /* 0x0000000000007941 */ /* 0x000fea0003800200 */
.L_x_12329:
        /* <DEDUP_REMOVED lines=22> */
.L_x_12340:
        /* <DEDUP_REMOVED lines=13> */
.L_x_12342:
[----:B------:R-:W-:Y:S05]  /*3290*/  BSYNC.RECONVERGENT B2 ;  /* 0x0000000000027941 */ /* 0x000fea0003800200 */
.L_x_12341:
        /* <DEDUP_REMOVED lines=43> */
.L_x_12339:
[----:B------:R-:W-:Y:S05]  /*3550*/  BSYNC.RECONVERGENT B1 ;  /* 0x0000000000017941 */ /* 0x000fea0003800200 */
.L_x_12338:
        /* <DEDUP_REMOVED lines=11> */
.L_x_12337:
[----:B------:R-:W-:Y:S05]  /*3610*/  BSYNC.RECONVERGENT B0 ;  /* 0x0000000000007941 */ /* 0x000fea0003800200 */
.L_x_12336:
        /* <DEDUP_REMOVED lines=22> */
.L_x_12347:
        /* <DEDUP_REMOVED lines=13> */
.L_x_12349:
[----:B------:R-:W-:Y:S05]  /*3850*/  BSYNC.RECONVERGENT B2 ;  /* 0x0000000000027941 */ /* 0x000fea0003800200 */
.L_x_12348:
        /* <DEDUP_REMOVED lines=43> */
.L_x_12346:
[----:B------:R-:W-:Y:S05]  /*3b10*/  BSYNC.RECONVERGENT B1 ;  /* 0x0000000000017941 */ /* 0x000fea0003800200 */
.L_x_12345:
        /* <DEDUP_REMOVED lines=11> */
.L_x_12344:
[----:B------:R-:W-:Y:S05]  /*3bd0*/  BSYNC.RECONVERGENT B0 ;  /* 0x0000000000007941 */ /* 0x000fea0003800200 */
.L_x_12343:
[----:B------:R-:W-:Y:S02]  /*3be0*/  F2FP.F16.F32.PACK_AB R131, RZ, R133 ;  /* 0x00000085ff83723e */ /* 0x000fe400000000ff */
[----:B------:R-:W-:Y:S02]  /*3bf0*/  PRMT R130, R138, 0x5410, R130 ;  /* 0x000054108a827816 */ /* 0x000fe40000000082 */
[----:B------:R-:W-:Y:S02]  /*3c00*/  PRMT R129, R137, 0x5410, R129 ;  /* 0x0000541089817816 */ /* 0x000fe40000000081 */
[----:B------:R-:W-:Y:S02]  /*3c10*/  PRMT R128, R136, 0x5410, R128 ;  /* 0x0000541088807816 */ /* 0x000fe40000000080 */
[----:B------:R-:W-:Y:S01]  /*3c20*/  PRMT R131, R146, 0x5410, R131 ;  /* 0x0000541092837816 */ /* 0x000fe20000000083 */
[----:B------:R-:W-:Y:S06]  /*3c30*/  BRA `(.L_x_12350) ;  /* 0x0000002800dc7947 */ /* 0x000fec0003800000 */
.L_x_12293:
        /* <DEDUP_REMOVED lines=21> */
.L_x_12355:
        /* <DEDUP_REMOVED lines=13> */
.L_x_12357:
[----:B------:R-:W-:Y:S05]  /*3e60*/  BSYNC.RECONVERGENT B2 ;  /* 0x0000000000027941 */ /* 0x000fea0003800200 */
.L_x_12356:
        /* <DEDUP_REMOVED lines=42> */
.L_x_12354:
[----:B------:R-:W-:Y:S05]  /*4110*/  BSYNC.RECONVERGENT B1 ;  /* 0x0000000000017941 */ /* 0x000fea0003800200 */
.L_x_12353:
        /* <DEDUP_REMOVED lines=9> */
.L_x_12352:
[----:B------:R-:W-:Y:S05]  /*41b0*/  BSYNC.RECONVERGENT B0 ;  /* 0x0000000000007941 */ /* 0x000fea0003800200 */
.L_x_12351:
        /* <DEDUP_REMOVED lines=18> */
.L_x_12362:
        /* <DEDUP_REMOVED lines=13> */
.L_x_12364:
[----:B------:R-:W-:Y:S05]  /*43b0*/  BSYNC.RECONVERGENT B2 ;  /* 0x0000000000027941 */ /* 0x000fea0003800200 */
.L_x_12363:
        /* <DEDUP_REMOVED lines=43> */
.L_x_12361:
[----:B------:R-:W-:Y:S05]  /*4670*/  BSYNC.RECONVERGENT B1 ;  /* 0x0000000000017941 */ /* 0x000fea0003800200 */
.L_x_12360:
        /* <DEDUP_REMOVED lines=9> */
.L_x_12359:
[----:B------:R-:W-:Y:S05]  /*4710*/  BSYNC.RECONVERGENT B0 ;  /* 0x0000000000007941 */ /* 0x000fea0003800200 */
.L_x_12358:
        /* <DEDUP_REMOVED lines=18> */
.L_x_12369:
        /* <DEDUP_REMOVED lines=13> */
.L_x_12371:
[----:B------:R-:W-:Y:S05]  /*4910*/  BSYNC.RECONVERGENT B2 ;  /* 0x0000000000027941 */ /* 0x000fea0003800200 */
.L_x_12370:
        /* <DEDUP_REMOVED lines=43> */
.L_x_12368:
[----:B------:R-:W-:Y:S05]  /*4bd0*/  BSYNC.RECONVERGENT B1 ;  /* 0x0000000000017941 */ /* 0x000fea0003800200 */
.L_x_12367:
        /* <DEDUP_REMOVED lines=9> */
.L_x_12366:
[----:B------:R-:W-:Y:S05]  /*4c70*/  BSYNC.RECONVERGENT B0 ;  /* 0x0000000000007941 */ /* 0x000fea0003800200 */
.L_x_12365:
        /* <DEDUP_REMOVED lines=18> */
.L_x_12376:
        /* <DEDUP_REMOVED lines=13> */
.L_x_12378:
[----:B------:R-:W-:Y:S05]  /*4e70*/  BSYNC.RECONVERGENT B2 ;  /* 0x0000000000027941 */ /* 0x000fea0003800200 */
.L_x_12377:
        /* <DEDUP_REMOVED lines=43> */
.L_x_12375:
[----:B------:R-:W-:Y:S05]  /*5130*/  BSYNC.RECONVERGENT B1 ;  /* 0x0000000000017941 */ /* 0x000fea0003800200 */
.L_x_12374:
        /* <DEDUP_REMOVED lines=9> */
.L_x_12373:
[----:B------:R-:W-:Y:S05]  /*51d0*/  BSYNC.RECONVERGENT B0 ;  /* 0x0000000000007941 */ /* 0x000fea0003800200 */
.L_x_12372:
        /* <DEDUP_REMOVED lines=18> */
.L_x_12383:
        /* <DEDUP_REMOVED lines=13> */
.L_x_12385:
[----:B------:R-:W-:Y:S05]  /*53d0*/  BSYNC.RECONVERGENT B2 ;  /* 0x0000000000027941 */ /* 0x000fea0003800200 */
.L_x_12384:
        /* <DEDUP_REMOVED lines=43> */
.L_x_12382:
[----:B------:R-:W-:Y:S05]  /*5690*/  BSYNC.RECONVERGENT B1 ;  /* 0x0000000000017941 */ /* 0x000fea0003800200 */
.L_x_12381:
        /* <DEDUP_REMOVED lines=9> */
.L_x_12380:
[----:B------:R-:W-:Y:S05]  /*5730*/  BSYNC.RECONVERGENT B0 ;  /* 0x0000000000007941 */ /* 0x000fea0003800200 */
.L_x_12379:
        /* <DEDUP_REMOVED lines=18> */
.L_x_12390:
        /* <DEDUP_REMOVED lines=13> */
.L_x_12392:
[----:B------:R-:W-:Y:S05]  /*5930*/  BSYNC.RECONVERGENT B2 ;  /* 0x0000000000027941 */ /* 0x000fea0003800200 */
.L_x_12391:
        /* <DEDUP_REMOVED lines=43> */
.L_x_12389:
[----:B------:R-:W-:Y:S05]  /*5bf0*/  BSYNC.RECONVERGENT B1 ;  /* 0x0000000000017941 */ /* 0x000fea0003800200 */
.L_x_12388:
        /* <DEDUP_REMOVED lines=9> */
.L_x_12387:
[----:B------:R-:W-:Y:S05]  /*5c90*/  BSYNC.RECONVERGENT B0 ;  /* 0x0000000000007941 */ /* 0x000fea0003800200 */
.L_x_12386:
        /* <DEDUP_REMOVED lines=18> */
.L_x_12397:
        /* <DEDUP_REMOVED lines=13> */
.L_x_12399:
[----:B------:R-:W-:Y:S05]  /*5e90*/  BSYNC.RECONVERGENT B2 ;  /* 0x0000000000027941 */ /* 0x000fea0003800200 */
.L_x_12398:
        /* <DEDUP_REMOVED lines=43> */
.L_x_12396:
[----:B------:R-:W-:Y:S05]  /*6150*/  BSYNC.RECONVERGENT B1 ;  /* 0x0000000000017941 */ /* 0x000fea0003800200 */
.L_x_12395:
        /* <DEDUP_REMOVED lines=9> */
.L_x_12394:
[----:B------:R-:W-:Y:S05]  /*61f0*/  BSYNC.RECONVERGENT B0 ;  /* 0x0000000000007941 */ /* 0x000fea0003800200 */
.L_x_12393:
        /* <DEDUP_REMOVED lines=18> */
.L_x_12404:
        /* <DEDUP_REMOVED lines=13> */
.L_x_12406:
[----:B------:R-:W-:Y:S05]  /*63f0*/  BSYNC.RECONVERGENT B2 ;  /* 0x0000000000027941 */ /* 0x000fea0003800200 */
.L_x_12405:
        /* <DEDUP_REMOVED lines=43> */
.L_x_12403:
[----:B------:R-:W-:Y:S05]  /*66b0*/  BSYNC.RECONVERGENT B1 ;  /* 0x0000000000017941 */ /* 0x000fea0003800200 */
.L_x_12402:
        /* <DEDUP_REMOVED lines=9> */
.L_x_12401:
[----:B------:R-:W-:Y:S05]  /*6750*/  BSYNC.RECONVERGENT B0 ;  /* 0x0000000000007941 */ /* 0x000fea0003800200 */
.L_x_12400:
[----:B------:R-:W-:Y:S02]  /*6760*/  F2FP.F16.F32.PACK_AB R138, RZ, R133 ;  /* 0x00000085ff8a723e */ /* 0x000fe400000000ff */
[----:B------:R-:W-:Y:S02]  /*6770*/  PRMT R128, R128, 0x5410, R131 ;  /* 0x0000541080807816 */ /* 0x000fe40000000083 */
[----:B------:R-:W-:Y:S02]  /*6780*/  PRMT R130, R130, 0x5410, R137 ;  /* 0x0000541082827816 */ /* 0x000fe40000000089 */
[----:B------:R-:W-:Y:S02]  /*6790*/  PRMT R129, R129, 0x5410, R136 ;  /* 0x0000541081817816 */ /* 0x000fe40000000088 */
[----:B------:R-:W-:-:S07]  /*67a0*/  PRMT R131, R146, 0x5410, R138 ;  /* 0x0000541092837816 */ /* 0x000fce000000008a */
.L_x_12350:
[----:B------:R-:W0:Y:S01]  /*67b0*/  LDC.64 R136, c[0x0][0x3a8] ;  /* 0x0000ea00ff887b82 */ /* 0x000e220000000a00 */
[----:B------:R-:W-:Y:S01]  /*67c0*/  BSSY.RECONVERGENT B0, `(.L_x_12407) ;  /* 0x0000019000007945 */ /* 0x000fe20003800200 */
[----:B------:R-:W-:Y:S02]  /*67d0*/  VIADD R146, R176, 0x20 ;  /* 0x00000020b0927836 */ /* 0x000fe40000000000 */
[----:B0-----:R-:W-:-:S05]  /*67e0*/  IMAD.WIDE.U32 R138, R175, 0x10, R136 ;  /* 0x00000010af8a7825 */ /* 0x001fca00078e0088 */
[----:B------:R0:W-:Y:S01]  /*67f0*/  STG.E.128 desc[UR6][R138.64], R128 ;  /* 0x000000808a007986 */ /* 0x0001e2000c101d06 */
[----:B------:R-:W-:Y:S05]  /*6800*/  @!P1 BRA `(.L_x_12408) ;  /* 0x0000000000509947 */ /* 0x000fea0003800000 */
[----:B0-----:R-:W-:Y:S01]  /*6810*/  IMAD.U32 R129, R40, 0x10000, RZ ;  /* 0x0001000028817824 */ /* 0x001fe200078e00ff */
[----:B------:R-:W0:Y:S01]  /*6820*/  LDC.64 R142, c[0x0][0x3b0] ;  /* 0x0000ec00ff8e7b82 */ /* 0x000e220000000a00 */
[----:B------:R-:W-:Y:S02]  /*6830*/  LOP3.LUT R128, R19, 0xffff, RZ, 0xc0, !PT ;  /* 0x0000ffff13807812 */ /* 0x000fe400078ec0ff */
[----:B------:R-:W-:Y:S02]  /*6840*/  LOP3.LUT R130, R15, 0xff, RZ, 0xc0, !PT ;  /* 0x000000ff0f827812 */ /* 0x000fe400078ec0ff */
[----:B------:R-:W-:Y:S02]  /*6850*/  LOP3.LUT R131, R129, 0xff0000, RZ, 0xc0, !PT ;  /* 0x00ff000081837812 */ /* 0x000fe400078ec0ff */
[----:B------:R-:W-:Y:S02]  /*6860*/  PRMT R129, R18, 0x7104, RZ ;  /* 0x0000710412817816 */ /* 0x000fe400000000ff */
[----:B------:R-:W-:Y:S01]  /*6870*/  PRMT R144, R131, 0x4210, R128 ;  /* 0x0000421083907816 */ /* 0x000fe20000000080 */
[----:B------:R-:W-:Y:S01]  /*6880*/  IMAD.WIDE.U32 R130, R130, 0x10000, RZ ;  /* 0x0001000082827825 */ /* 0x000fe200078e00ff */
[----:B------:R-:W-:-:S02]  /*6890*/  LOP3.LUT R128, R16, 0xff, RZ, 0xc0, !PT ;  /* 0x000000ff10807812 */ /* 0x000fc400078ec0ff */
[----:B------:R-:W-:Y:S02]  /*68a0*/  LOP3.LUT R138, R13, 0xff, RZ, 0xc0, !PT ;  /* 0x000000ff0d8a7812 */ /* 0x000fe400078ec0ff */
[----:B------:R-:W-:Y:S01]  /*68b0*/  LOP3.LUT R144, R144, 0xff00, R129, 0xf8, !PT ;  /* 0x0000ff0090907812 */ /* 0x000fe200078ef881 */
[----:B------:R-:W-:-:S03]  /*68c0*/  IMAD.WIDE.U32 R128, R128, 0x1000000, RZ ;  /* 0x0100000080807825 */ /* 0x000fc600078e00ff */
[----:B------:R-:W-:Y:S01]  /*68d0*/  LOP3.LUT R145, R144, 0xff, R17, 0xf8, !PT ;  /* 0x000000ff90917812 */ /* 0x000fe200078ef811 */
[----:B------:R-:W-:-:S03]  /*68e0*/  IMAD.WIDE.U32 R138, R138, 0x100, RZ ;  /* 0x000001008a8a7825 */ /* 0x000fc600078e00ff */
[----:B------:R-:W-:Y:S02]  /*68f0*/  LOP3.LUT R129, R131, R145, R129, 0xfe, !PT ;  /* 0x0000009183817212 */ /* 0x000fe400078efe81 */
[----:B------:R-:W-:Y:S02]  /*6900*/  LOP3.LUT R130, R138, R128, R130, 0xfe, !PT ;  /* 0x000000808a827212 */ /* 0x000fe400078efe82 */
[----:B------:R-:W-:Y:S01]  /*6910*/  LOP3.LUT R131, R129, R139, RZ, 0xfc, !PT ;  /* 0x0000008b81837212 */ /* 0x000fe200078efcff */
[----:B0-----:R-:W-:Y:S01]  /*6920*/  IMAD.WIDE.U32 R128, R176, 0x8, R142 ;  /* 0x00000008b0807825 */ /* 0x001fe200078e008e */
[----:B------:R-:W-:-:S05]  /*6930*/  LOP3.LUT R130, R130, 0xff, R11, 0xf8, !PT ;  /* 0x000000ff82827812 */ /* 0x000fca00078ef80b */
[----:B------:R1:W-:Y:S02]  /*6940*/  STG.E.64 desc[UR6][R128.64], R130 ;  /* 0x0000008280007986 */ /* 0x0003e4000c101b06 */
.L_x_12408:
[----:B------:R-:W-:Y:S05]  /*6950*/  BSYNC.RECONVERGENT B0 ;  /* 0x0000000000007941 */ /* 0x000fea0003800200 */
.L_x_12407:
[----:B------:R-:W-:Y:S04]  /*6960*/  BSSY.RECONVERGENT B0, `(.L_x_12409) ;  /* 0x0000005000007945 */ /* 0x000fe80003800200 */
[----:B------:R-:W-:Y:S05]  /*6970*/  @!P1 BRA `(.L_x_12410) ;  /* 0x00000000000c9947 */ /* 0x000fea0003800000 */
[----:B-----5:R-:W2:Y:S02]  /*6980*/  LDC.64 R44, c[0x0][0x390] ;  /* 0x0000e400ff2c7b82 */ /* 0x020ea40000000a00 */
[----:B--2---:R-:W-:-:S06]  /*6990*/  IMAD.WIDE.U32 R44, R146, 0x10, R44 ;  /* 0x00000010922c7825 */ /* 0x004fcc00078e002c */
[----:B------:R-:W5:Y:S02]  /*69a0*/  LDG.E.128 R44, desc[UR6][R44.64] ;  /* 0x000000062c2c7981 */ /* 0x000f64000c1e1d00 */
.L_x_12410:
[----:B------:R-:W-:Y:S05]  /*69b0*/  BSYNC.RECONVERGENT B0 ;  /* 0x0000000000007941 */ /* 0x000fea0003800200 */
.L_x_12409:
        /* <DEDUP_REMOVED lines=27> */
.L_x_12416:
        /* <DEDUP_REMOVED lines=13> */
.L_x_12418:
[----:B------:R-:W-:Y:S05]  /*6c40*/  BSYNC.RECONVERGENT B2 ;  /* 0x0000000000027941 */ /* 0x000fea0003800200 */
.L_x_12417:
        /* <DEDUP_REMOVED lines=43> */
.L_x_12415:
[----:B------:R-:W-:Y:S05]  /*6f00*/  BSYNC.RECONVERGENT B1 ;  /* 0x0000000000017941 */ /* 0x000fea0003800200 */
.L_x_12414:
[----:B------:R-:W-:Y:S01]  /*6f10*/  I2FP.F32.U32 R11, R11 ;  /* 0x0000000b000b7245 */ /* 0x000fe20000201000 */
[----:B-----5:R-:W-:Y:S02]  /*6f20*/  HADD2.F32 R139, -RZ, R44.H0_H0 ;  /* 0x2000002cff8b7230 */ /* 0x020fe40000004100 */
[----:B------:R-:W-:-:S03]  /*6f30*/  IMAD.MOV.U32 R138, RZ, RZ, 0x2f800000 ;  /* 0x2f800000ff8a7424 */ /* 0x000fc600078e00ff */
[----:B------:R-:W-:Y:S01]  /*6f40*/  FMUL.FTZ R139, R139, UR11 ;  /* 0x0000000b8b8b7c20 */ /* 0x000fe20008410000 */
[----:B------:R-:W-:-:S03]  /*6f50*/  FFMA.FTZ R11, R11, R138, 1.1641532182693481445e-10 ;  /* 0x2f0000000b0b7423 */ /* 0x000fc6000001008a */
[----:B------:R-:W-:Y:S01]  /*6f60*/  FMUL.FTZ R138, R139, UR10 ;  /* 0x0000000a8b8a7c20 */ /* 0x000fe20008410000 */
[----:B------:R-:W-:Y:S01]  /*6f70*/  HADD2.F32 R139, -RZ, R128.H0_H0 ;  /* 0x20000080ff8b7230 */ /* 0x000fe20000004100 */
[----:B------:R-:W-:-:S04]  /*6f80*/  FSETP.GTU.FTZ.AND P3, PT, R11, UR8, PT ;  /* 0x000000080b007c0b */ /* 0x000fc8000bf7c000 */
[----:B------:R-:W-:Y:S02]  /*6f90*/  FSEL R138, R138, RZ, !P3 ;  /* 0x000000ff8a8a7208 */ /* 0x000fe40005800000 */
[----:B------:R-:W-:-:S03]  /*6fa0*/  SEL R11, RZ, 0x1, P3 ;  /* 0x00000001ff0b7807 */ /* 0x000fc60001800000 */
[----:B------:R-:W-:-:S07]  /*6fb0*/  FADD.FTZ R138, R139, R138 ;  /* 0x0000008a8b8a7221 */ /* 0x000fce0000010000 */
.L_x_12413:
[----:B------:R-:W-:Y:S05]  /*6fc0*/  BSYNC.RECONVERGENT B0 ;  /* 0x0000000000007941 */ /* 0x000fea0003800200 */
.L_x_12412:
        /* <DEDUP_REMOVED lines=22> */
.L_x_12423:
        /* <DEDUP_REMOVED lines=13> */
.L_x_12425:
[----:B------:R-:W-:Y:S05]  /*7200*/  BSYNC.RECONVERGENT B2 ;  /* 0x0000000000027941 */ /* 0x000fea0003800200 */
.L_x_12424:
        /* <DEDUP_REMOVED lines=43> */
.L_x_12422:
[----:B------:R-:W-:Y:S05]  /*74c0*/  BSYNC.RECONVERGENT B1 ;  /* 0x0000000000017941 */ /* 0x000fea0003800200 */
.L_x_12421:
        /* <DEDUP_REMOVED lines=11> */
.L_x_12420:
[----:B------:R-:W-:Y:S05]  /*7580*/  BSYNC.RECONVERGENT B0 ;  /* 0x0000000000007941 */ /* 0x000fea0003800200 */
.L_x_12419:
        /* <DEDUP_REMOVED lines=22> */
.L_x_12430:
        /* <DEDUP_REMOVED lines=13> */
.L_x_12432:
[----:B------:R-:W-:Y:S05]  /*77c0*/  BSYNC.RECONVERGENT B2 ;  /* 0x0000000000027941 */ /* 0x000fea0003800200 */
.L_x_12431:
        /* <DEDUP_REMOVED lines=43> */
.L_x_12429:
[----:B------:R-:W-:Y:S05]  /*7a80*/  BSYNC.RECONVERGENT B1 ;  /* 0x0000000000017941 */ /* 0x000fea0003800200 */
.L_x_12428:
        /* <DEDUP_REMOVED lines=11> */
.L_x_12427:
[----:B------:R-:W-:Y:S05]  /*7b40*/  BSYNC.RECONVERGENT B0 ;  /* 0x0000000000007941 */ /* 0x000fea0003800200 */
.L_x_12426:
        /* <DEDUP_REMOVED lines=22> */
.L_x_12437:
        /* <DEDUP_REMOVED lines=13> */
.L_x_12439:
[----:B------:R-:W-:Y:S05]  /*7d80*/  BSYNC.RECONVERGENT B2 ;  /* 0x0000000000027941 */ /* 0x000fea0003800200 */
.L_x_12438:
        /* <DEDUP_REMOVED lines=43> */
.L_x_12436:
[----:B------:R-:W-:Y:S05]  /*8040*/  BSYNC.RECONVERGENT B1 ;  /* 0x0000000000017941 */ /* 0x000fea0003800200 */
.L_x_12435:
[----:B------:R-:W-:Y:S01]  /*8050*/  I2FP.F32.U32 R16, R16 ;  /* 0x0000001000107245 */ /* 0x000fe20000201000 */
[----:B-----5:R-:W-:Y:S02]  /*8060*/  HADD2.F32 R142, -RZ, R45.H1_H1 ;  /* 0x3000002dff8e7230 */ /* 0x020fe40000004100 */
[----:B------:R-:W-:-:S03]  /*8070*/  IMAD.MOV.U32 R141, RZ, RZ, 0x2f800000 ;  /* 0x2f800000ff8d7424 */ /* 0x000fc600078e00ff */
[----:B------:R-:W-:Y:S01]  /*8080*/  FMUL.FTZ R142, R142, UR11 ;  /* 0x0000000b8e8e7c20 */ /* 0x000fe20008410000 */
[----:B------:R-:W-:-:S03]  /*8090*/  FFMA.FTZ R16, R16, R141, 1.1641532182693481445e-10 ;  /* 0x2f00000010107423 */ /* 0x000fc6000001008d */
[----:B------:R-:W-:Y:S01]  /*80a0*/  FMUL.FTZ R141, R142, UR10 ;  /* 0x0000000a8e8d7c20 */ /* 0x000fe20008410000 */
[----:B------:R-:W-:Y:S01]  /*80b0*/  HADD2.F32 R142, -RZ, R129.H1_H1 ;  /* 0x30000081ff8e7230 */ /* 0x000fe20000004100 */
[----:B------:R-:W-:-:S04]  /*80c0*/  FSETP.GTU.FTZ.AND P3, PT, R16, UR8, PT ;  /* 0x0000000810007c0b */ /* 0x000fc8000bf7c000 */
[----:B------:R-:W-:Y:S02]  /*80d0*/  FSEL R141, R141, RZ, !P3 ;  /* 0x000000ff8d8d7208 */ /* 0x000fe40005800000 */
[----:B------:R-:W-:-:S03]  /*80e0*/  SEL R16, RZ, 0x1, P3 ;  /* 0x00000001ff107807 */ /* 0x000fc60001800000 */
[----:B------:R-:W-:-:S07]  /*80f0*/  FADD.FTZ R141, R142, R141 ;  /* 0x0000008d8e8d7221 */ /* 0x000fce0000010000 */
.L_x_12434:
[----:B------:R-:W-:Y:S05]  /*8100*/  BSYNC.RECONVERGENT B0 ;  /* 0x0000000000007941 */ /* 0x000fea0003800200 */
.L_x_12433:
        /* <DEDUP_REMOVED lines=22> */
.L_x_12444:
        /* <DEDUP_REMOVED lines=13> */
.L_x_12446:
[----:B------:R-:W-:Y:S05]  /*8340*/  BSYNC.RECONVERGENT B2 ;  /* 0x0000000000027941 */ /* 0x000fea0003800200 */
.L_x_12445:
        /* <DEDUP_REMOVED lines=43> */
.L_x_12443:
[----:B------:R-:W-:Y:S05]  /*8600*/  BSYNC.RECONVERGENT B1 ;  /* 0x0000000000017941 */ /* 0x000fea0003800200 */
.L_x_12442:
        /* <DEDUP_REMOVED lines=11> */
.L_x_12441:
[----:B------:R-:W-:Y:S05]  /*86c0*/  BSYNC.RECONVERGENT B0 ;  /* 0x0000000000007941 */ /* 0x000fea0003800200 */
.L_x_12440:
        /* <DEDUP_REMOVED lines=22> */
.L_x_12451:
        /* <DEDUP_REMOVED lines=13> */
.L_x_12453:
[----:B------:R-:W-:Y:S05]  /*8900*/  BSYNC.RECONVERGENT B2 ;  /* 0x0000000000027941 */ /* 0x000fea0003800200 */
.L_x_12452:
        /* <DEDUP_REMOVED lines=43> */
.L_x_12450:
[----:B------:R-:W-:Y:S05]  /*8bc0*/  BSYNC.RECONVERGENT B1 ;  /* 0x0000000000017941 */ /* 0x000fea0003800200 */
.L_x_12449:
        /* <DEDUP_REMOVED lines=11> */
.L_x_12448:
[----:B------:R-:W-:Y:S05]  /*8c80*/  BSYNC.RECONVERGENT B0 ;  /* 0x0000000000007941 */ /* 0x000fea0003800200 */
.L_x_12447:
        /* <DEDUP_REMOVED lines=22> */
.L_x_12458:
        /* <DEDUP_REMOVED lines=13> */
.L_x_12460:
[----:B------:R-:W-:Y:S05]  /*8ec0*/  BSYNC.RECONVERGENT B2 ;  /* 0x0000000000027941 */ /* 0x000fea0003800200 */
.L_x_12459:
        /* <DEDUP_REMOVED lines=43> */
.L_x_12457:
[----:B------:R-:W-:Y:S05]  /*9180*/  BSYNC.RECONVERGENT B1 ;  /* 0x0000000000017941 */ /* 0x000fea0003800200 */
.L_x_12456:
        /* <DEDUP_REMOVED lines=11> */
.L_x_12455:
[----:B------:R-:W-:Y:S05]  /*9240*/  BSYNC.RECONVERGENT B0 ;  /* 0x0000000000007941 */ /* 0x000fea0003800200 */
.L_x_12454:
        /* <DEDUP_REMOVED lines=22> */
.L_x_12465:
        /* <DEDUP_REMOVED lines=13> */
.L_x_12467:
[----:B------:R-:W-:Y:S05]  /*9480*/  BSYNC.RECONVERGENT B2 ;  /* 0x0000000000027941 */ /* 0x000fea0003800200 */
.L_x_12466:
        /* <DEDUP_REMOVED lines=40> */
[----:B------:R-:W-:Y:S01]  /*9710*/  HFMA2 R154, -RZ, RZ, 0, 0 ;  /* 0x00000000ff9a7431 */ /* 0x000fe200000001ff */
[----:B------:R-:W-:Y:S01]  /*9720*/  LOP3.LUT R39, R21, R150, R153, 0x96, !PT ;  /* 0x0000009615277212 */ /* 0x000fe200078e9699 */
[----:B------:R-:W-:-:S07]  /*9730*/  IMAD.MOV.U32 R150, RZ, RZ, R152 ;  /* 0x000000ffff967224 */ /* 0x000fce00078e0098 */
.L_x_12464:
[----:B------:R-:W-:Y:S05]  /*9740*/  BSYNC.RECONVERGENT B1 ;  /* 0x0000000000017941 */ /* 0x000fea0003800200 */
.L_x_12463:
        /* <DEDUP_REMOVED lines=11> */
.L_x_12462:
[----:B------:R-:W-:Y:S05]  /*9800*/  BSYNC.RECONVERGENT B0 ;  /* 0x0000000000007941 */ /* 0x000fea0003800200 */
.L_x_12461:
[----:B------:R-:W-:Y:S02]  /*9810*/  F2FP.F16.F32.PACK_AB R131, RZ, R145 ;  /* 0x00000091ff83723e */ /* 0x000fe400000000ff */
[----:B------:R-:W-:Y:S02]  /*9820*/  PRMT R130, R149, 0x5410, R130 ;  /* 0x0000541095827816 */ /* 0x000fe40000000082 */
[----:B------:R-:W-:Y:S02]  /*9830*/  PRMT R129, R148, 0x5410, R129 ;  /* 0x0000541094817816 */ /* 0x000fe40000000081 */
[----:B------:R-:W-:Y:S02]  /*9840*/  PRMT R128, R147, 0x5410, R128 ;  /* 0x0000541093807816 */ /* 0x000fe40000000080 */
[----:B------:R-:W-:Y:S01]  /*9850*/  PRMT R131, R157, 0x5410, R131 ;  /* 0x000054109d837816 */ /* 0x000fe20000000083 */
[----:B------:R-:W-:Y:S06]  /*9860*/  BRA `(.L_x_12468) ;  /* 0x0000002800dc7947 */ /* 0x000fec0003800000 */
.L_x_12411:
        /* <DEDUP_REMOVED lines=21> */
.L_x_12473:
        /* <DEDUP_REMOVED lines=13> */
.L_x_12475:
[----:B------:R-:W-:Y:S05]  /*9a90*/  BSYNC.RECONVERGENT B2 ;  /* 0x0000000000027941 */ /* 0x000fea0003800200 */
.L_x_12474:
        /* <DEDUP_REMOVED lines=41> */
[----:B------:R-:W-:-:S07]  /*9d30*/  LOP3.LUT R39, R21, R128, R151, 0x96, !PT ;  /* 0x0000008015277212 */ /* 0x000fce00078e9697 */
.L_x_12472:
[----:B------:R-:W-:Y:S05]  /*9d40*/  BSYNC.RECONVERGENT B1 ;  /* 0x0000000000017941 */ /* 0x000fea0003800200 */
.L_x_12471:
        /* <DEDUP_REMOVED lines=9> */
.L_x_12470:
[----:B------:R-:W-:Y:S05]  /*9de0*/  BSYNC.RECONVERGENT B0 ;  /* 0x0000000000007941 */ /* 0x000fea0003800200 */
.L_x_12469:
        /* <DEDUP_REMOVED lines=18> */
.L_x_12480:
        /* <DEDUP_REMOVED lines=13> */
.L_x_12482:
[----:B------:R-:W-:Y:S05]  /*9fe0*/  BSYNC.RECONVERGENT B2 ;  /* 0x0000000000027941 */ /* 0x000fea0003800200 */
.L_x_12481:
        /* <DEDUP_REMOVED lines=43> */
.L_x_12479:
[----:B------:R-:W-:Y:S05]  /*a2a0*/  BSYNC.RECONVERGENT B1 ;  /* 0x0000000000017941 */ /* 0x000fea0003800200 */
.L_x_12478:
        /* <DEDUP_REMOVED lines=9> */
.L_x_12477:
[----:B------:R-:W-:Y:S05]  /*a340*/  BSYNC.RECONVERGENT B0 ;  /* 0x0000000000007941 */ /* 0x000fea0003800200 */
.L_x_12476:
        /* <DEDUP_REMOVED lines=18> */
.L_x_12487:
        /* <DEDUP_REMOVED lines=13> */
.L_x_12489:
[----:B------:R-:W-:Y:S05]  /*a540*/  BSYNC.RECONVERGENT B2 ;  /* 0x0000000000027941 */ /* 0x000fea0003800200 */
.L_x_12488:
        /* <DEDUP_REMOVED lines=43> */
.L_x_12486:
[----:B------:R-:W-:Y:S05]  /*a800*/  BSYNC.RECONVERGENT B1 ;  /* 0x0000000000017941 */ /* 0x000fea0003800200 */
.L_x_12485:
        /* <DEDUP_REMOVED lines=9> */
.L_x_12484:
[----:B------:R-:W-:Y:S05]  /*a8a0*/  BSYNC.RECONVERGENT B0 ;  /* 0x0000000000007941 */ /* 0x000fea0003800200 */
.L_x_12483:
        /* <DEDUP_REMOVED lines=18> */
.L_x_12494:
        /* <DEDUP_REMOVED lines=13> */
.L_x_12496:
[----:B------:R-:W-:Y:S05]  /*aaa0*/  BSYNC.RECONVERGENT B2 ;  /* 0x0000000000027941 */ /* 0x000fea0003800200 */
.L_x_12495:
        /* <DEDUP_REMOVED lines=43> */
.L_x_12493:
[----:B------:R-:W-:Y:S05]  /*ad60*/  BSYNC.RECONVERGENT B1 ;  /* 0x0000000000017941 */ /* 0x000fea0003800200 */
.L_x_12492:
        /* <DEDUP_REMOVED lines=9> */
.L_x_12491:
[----:B------:R-:W-:Y:S05]  /*ae00*/  BSYNC.RECONVERGENT B0 ;  /* 0x0000000000007941 */ /* 0x000fea0003800200 */
.L_x_12490:
        /* <DEDUP_REMOVED lines=18> */
.L_x_12501:
        /* <DEDUP_REMOVED lines=13> */
.L_x_12503:
[----:B------:R-:W-:Y:S05]  /*b000*/  BSYNC.RECONVERGENT B2 ;  /* 0x0000000000027941 */ /* 0x000fea0003800200 */
.L_x_12502:
        /* <DEDUP_REMOVED lines=43> */
.L_x_12500:
[----:B------:R-:W-:Y:S05]  /*b2c0*/  BSYNC.RECONVERGENT B1 ;  /* 0x0000000000017941 */ /* 0x000fea0003800200 */
.L_x_12499:
        /* <DEDUP_REMOVED lines=9> */
.L_x_12498:
[----:B------:R-:W-:Y:S05]  /*b360*/  BSYNC.RECONVERGENT B0 ;  /* 0x0000000000007941 */ /* 0x000fea0003800200 */
.L_x_12497:
        /* <DEDUP_REMOVED lines=18> */
.L_x_12508:
        /* <DEDUP_REMOVED lines=13> */
.L_x_12510:
[----:B------:R-:W-:Y:S05]  /*b560*/  BSYNC.RECONVERGENT B2 ;  /* 0x0000000000027941 */ /* 0x000fea0003800200 */
.L_x_12509:
        /* <DEDUP_REMOVED lines=43> */
.L_x_12507:
[----:B------:R-:W-:Y:S05]  /*b820*/  BSYNC.RECONVERGENT B1 ;  /* 0x0000000000017941 */ /* 0x000fea0003800200 */
.L_x_12506:
        /* <DEDUP_REMOVED lines=9> */
.L_x_12505:
[----:B------:R-:W-:Y:S05]  /*b8c0*/  BSYNC.RECONVERGENT B0 ;  /* 0x0000000000007941 */ /* 0x000fea0003800200 */
.L_x_12504:
        /* <DEDUP_REMOVED lines=18> */
.L_x_12515:
        /* <DEDUP_REMOVED lines=13> */
.L_x_12517:
[----:B------:R-:W-:Y:S05]  /*bac0*/  BSYNC.RECONVERGENT B2 ;  /* 0x0000000000027941 */ /* 0x000fea0003800200 */
.L_x_12516:
        /* <DEDUP_REMOVED lines=43> */
.L_x_12514:
[----:B------:R-:W-:Y:S05]  /*bd80*/  BSYNC.RECONVERGENT B1 ;  /* 0x0000000000017941 */ /* 0x000fea0003800200 */
.L_x_12513:
        /* <DEDUP_REMOVED lines=9> */
.L_x_12512:
[----:B------:R-:W-:Y:S05]  /*be20*/  BSYNC.RECONVERGENT B0 ;  /* 0x0000000000007941 */ /* 0x000fea0003800200 */
.L_x_12511:
        /* <DEDUP_REMOVED lines=18> */
.L_x_12522:
        /* <DEDUP_REMOVED lines=13> */
.L_x_12524:
[----:B------:R-:W-:Y:S05]  /*c020*/  BSYNC.RECONVERGENT B2 ;  /* 0x0000000000027941 */ /* 0x000fea0003800200 */
.L_x_12523:
        /* <DEDUP_REMOVED lines=43> */
.L_x_12521:
[----:B------:R-:W-:Y:S05]  /*c2e0*/  BSYNC.RECONVERGENT B1 ;  /* 0x0000000000017941 */ /* 0x000fea0003800200 */
.L_x_12520:
        /* <DEDUP_REMOVED lines=9> */
.L_x_12519:
[----:B------:R-:W-:Y:S05]  /*c380*/  BSYNC.RECONVERGENT B0 ;  /* 0x0000000000007941 */ /* 0x000fea0003800200 */
.L_x_12518:
[----:B------:R-:W-:Y:S02]  /*c390*/  F2FP.F16.F32.PACK_AB R149, RZ, R145 ;  /* 0x00000091ff95723e */ /* 0x000fe400000000ff */
[----:B------:R-:W-:Y:S02]  /*c3a0*/  PRMT R128, R128, 0x5410, R131 ;  /* 0x0000541080807816 */ /* 0x000fe40000000083 */
[----:B------:R-:W-:Y:S02]  /*c3b0*/  PRMT R130, R130, 0x5410, R148 ;  /* 0x0000541082827816 */ /* 0x000fe40000000094 */
[----:B------:R-:W-:Y:S02]  /*c3c0*/  PRMT R129, R129, 0x5410, R147 ;  /* 0x0000541081817816 */ /* 0x000fe40000000093 */
[----:B------:R-:W-:-:S07]  /*c3d0*/  PRMT R131, R151, 0x5410, R149 ;  /* 0x0000541097837816 */ /* 0x000fce0000000095 */
.L_x_12468:
        /* <DEDUP_REMOVED lines=20> */
[----:B------:R-:W-:Y:S02]  /*c520*/  LOP3.LUT R128, R148, R128, R130, 0xfe, !PT ;  /* 0x0000008094807212 */ /* 0x000fe400078efe82 */
[----:B------:R-:W-:Y:S01]  /*c530*/  LOP3.LUT R129, R147, R149, RZ, 0xfc, !PT ;  /* 0x0000009593817212 */ /* 0x000fe200078efcff */
[----:B0-----:R-:W-:Y:S01]  /*c540*/  IMAD.WIDE.U32 R146, R146, 0x8, R152 ;  /* 0x0000000892927825 */ /* 0x001fe200078e0098 */
[----:B------:R-:W-:-:S05]  /*c550*/  LOP3.LUT R128, R128, 0xff, R11, 0xf8, !PT ;  /* 0x000000ff80807812 */ /* 0x000fca00078ef80b */
[----:B------:R1:W-:Y:S02]  /*c560*/  STG.E.64 desc[UR6][R146.64], R128 ;  /* 0x0000008092007986 */ /* 0x0003e4000c101b06 */
.L_x_12526:
[----:B------:R-:W-:Y:S05]  /*c570*/  BSYNC.RECONVERGENT B0 ;  /* 0x0000000000007941 */ /* 0x000fea0003800200 */
.L_x_12525:
[----:B------:R-:W-:Y:S04]  /*c580*/  BSSY.RECONVERGENT B0, `(.L_x_12527) ;  /* 0x0000006000007945 */ /* 0x000fe80003800200 */
[----:B------:R-:W-:Y:S05]  /*c590*/  @!P1 BRA `(.L_x_12528) ;  /* 0x0000000000109947 */ /* 0x000fea0003800000 */
[----:B-----5:R-:W2:Y:S01]  /*c5a0*/  LDC.64 R44, c[0x0][0x390] ;  /* 0x0000e400ff2c7b82 */ /* 0x020ea20000000a00 */
[----:B------:R-:W-:-:S04]  /*c5b0*/  VIADD R47, R176, 0x40 ;  /* 0x00000040b02f7836 */ /* 0x000fc80000000000 */
[----:B--2---:R-:W-:-:S06]  /*c5c0*/  IMAD.WIDE.U32 R44, R47, 0x10, R44 ;  /* 0x000000102f2c7825 */ /* 0x004fcc00078e002c */
[----:B------:R-:W5:Y:S02]  /*c5d0*/  LDG.E.128 R44, desc[UR6][R44.64] ;  /* 0x000000062c2c7981 */ /* 0x000f64000c1e1d00 */
.L_x_12528:
[----:B------:R-:W-:Y:S05]  /*c5e0*/  BSYNC.RECONVERGENT B0 ;  /* 0x0000000000007941 */ /* 0x000fea0003800200 */
.L_x_12527:
        /* <DEDUP_REMOVED lines=27> */
.L_x_12534:
        /* <DEDUP_REMOVED lines=13> */
.L_x_12536:
[----:B------:R-:W-:Y:S05]  /*c870*/  BSYNC.RECONVERGENT B2 ;  /* 0x0000000000027941 */ /* 0x000fea0003800200 */
.L_x_12535:
        /* <DEDUP_REMOVED lines=42> */
[----:B------:R-:W-:-:S07]  /*cb20*/  IMAD.MOV.U32 R148, RZ, RZ, RZ ;  /* 0x000000ffff947224 */ /* 0x000fce00078e00ff */
.L_x_12533:
[----:B------:R-:W-:Y:S05]  /*cb30*/  BSYNC.RECONVERGENT B1 ;  /* 0x0000000000017941 */ /* 0x000fea0003800200 */
.L_x_12532:
        /* <DEDUP_REMOVED lines=11> */
.L_x_12531:
[----:B------:R-:W-:Y:S05]  /*cbf0*/  BSYNC.RECONVERGENT B0 ;  /* 0x0000000000007941 */ /* 0x000fea0003800200 */
.L_x_12530:
        /* <DEDUP_REMOVED lines=22> */
.L_x_12541:
        /* <DEDUP_REMOVED lines=13> */
.L_x_12543:
[----:B------:R-:W-:Y:S05]  /*ce30*/  BSYNC.RECONVERGENT B2 ;  /* 0x0000000000027941 */ /* 0x000fea0003800200 */
.L_x_12542:
        /* <DEDUP_REMOVED lines=42> */
[----:B------:R-:W-:-:S07]  /*d0e0*/  MOV R156, R150 ;  /* 0x00000096009c7202 */ /* 0x000fce0000000f00 */
.L_x_12540:
[----:B------:R-:W-:Y:S05]  /*d0f0*/  BSYNC.RECONVERGENT B1 ;  /* 0x0000000000017941 */ /* 0x000fea0003800200 */
.L_x_12539:
        /* <DEDUP_REMOVED lines=11> */
.L_x_12538:
[----:B------:R-:W-:Y:S05]  /*d1b0*/  BSYNC.RECONVERGENT B0 ;  /* 0x0000000000007941 */ /* 0x000fea0003800200 */
.L_x_12537:
        /* <DEDUP_REMOVED lines=22> */
.L_x_12548:
        /* <DEDUP_REMOVED lines=13> */
.L_x_12550:
[----:B------:R-:W-:Y:S05]  /*d3f0*/  BSYNC.RECONVERGENT B2 ;  /* 0x0000000000027941 */ /* 0x000fea0003800200 */
.L_x_12549:
        /* <DEDUP_REMOVED lines=43> */
.L_x_12547:
[----:B------:R-:W-:Y:S05]  /*d6b0*/  BSYNC.RECONVERGENT B1 ;  /* 0x0000000000017941 */ /* 0x000fea0003800200 */
.L_x_12546:
        /* <DEDUP_REMOVED lines=11> */
.L_x_12545:
[----:B------:R-:W-:Y:S05]  /*d770*/  BSYNC.RECONVERGENT B0 ;  /* 0x0000000000007941 */ /* 0x000fea0003800200 */
.L_x_12544:
        /* <DEDUP_REMOVED lines=22> */
.L_x_12555:
        /* <DEDUP_REMOVED lines=13> */
.L_x_12557:
[----:B------:R-:W-:Y:S05]  /*d9b0*/  BSYNC.RECONVERGENT B2 ;  /* 0x0000000000027941 */ /* 0x000fea0003800200 */
.L_x_12556:
        /* <DEDUP_REMOVED lines=43> */
.L_x_12554:
[----:B------:R-:W-:Y:S05]  /*dc70*/  BSYNC.RECONVERGENT B1 ;  /* 0x0000000000017941 */ /* 0x000fea0003800200 */
.L_x_12553:
        /* <DEDUP_REMOVED lines=11> */
.L_x_12552:
[----:B------:R-:W-:Y:S05]  /*dd30*/  BSYNC.RECONVERGENT B0 ;  /* 0x0000000000007941 */ /* 0x000fea0003800200 */
.L_x_12551:
        /* <DEDUP_REMOVED lines=22> */
.L_x_12562:
        /* <DEDUP_REMOVED lines=13> */
.L_x_12564:
[----:B------:R-:W-:Y:S05]  /*df70*/  BSYNC.RECONVERGENT B2 ;  /* 0x0000000000027941 */ /* 0x000fea0003800200 */
.L_x_12563:
        /* <DEDUP_REMOVED lines=43> */
.L_x_12561:
[----:B------:R-:W-:Y:S05]  /*e230*/  BSYNC.RECONVERGENT B1 ;  /* 0x0000000000017941 */ /* 0x000fea0003800200 */
.L_x_12560:
        /* <DEDUP_REMOVED lines=11> */
.L_x_12559:
[----:B------:R-:W-:Y:S05]  /*e2f0*/  BSYNC.RECONVERGENT B0 ;  /* 0x0000000000007941 */ /* 0x000fea0003800200 */
.L_x_12558:
        /* <DEDUP_REMOVED lines=22> */
.L_x_12569:
        /* <DEDUP_REMOVED lines=13> */
.L_x_12571:
[----:B------:R-:W-:Y:S05]  /*e530*/  BSYNC.RECONVERGENT B2 ;  /* 0x0000000000027941 */ /* 0x000fea0003800200 */
.L_x_12570:
        /* <DEDUP_REMOVED lines=43> */
.L_x_12568:
[----:B------:R-:W-:Y:S05]  /*e7f0*/  BSYNC.RECONVERGENT B1 ;  /* 0x0000000000017941 */ /* 0x000fea0003800200 */
.L_x_12567:
        /* <DEDUP_REMOVED lines=11> */
.L_x_12566:
[----:B------:R-:W-:Y:S05]  /*e8b0*/  BSYNC.RECONVERGENT B0 ;  /* 0x0000000000007941 */ /* 0x000fea0003800200 */
.L_x_12565:
        /* <DEDUP_REMOVED lines=22> */
.L_x_12576:
        /* <DEDUP_REMOVED lines=13> */
.L_x_12578:
[----:B------:R-:W-:Y:S05]  /*eaf0*/  BSYNC.RECONVERGENT B2 ;  /* 0x0000000000027941 */ /* 0x000fea0003800200 */
.L_x_12577:
        /* <DEDUP_REMOVED lines=43> */
.L_x_12575:
[----:B------:R-:W-:Y:S05]  /*edb0*/  BSYNC.RECONVERGENT B1 ;  /* 0x0000000000017941 */ /* 0x000fea0003800200 */
.L_x_12574:
        /* <DEDUP_REMOVED lines=11> */
.L_x_12573:
[----:B------:R-:W-:Y:S05]  /*ee70*/  BSYNC.RECONVERGENT B0 ;  /* 0x0000000000007941 */ /* 0x000fea0003800200 */
.L_x_12572:
        /* <DEDUP_REMOVED lines=22> */
.L_x_12583:
        /* <DEDUP_REMOVED lines=13> */
.L_x_12585:
[----:B------:R-:W-:Y:S05]  /*f0b0*/  BSYNC.RECONVERGENT B2 ;  /* 0x0000000000027941 */ /* 0x000fea0003800200 */
.L_x_12584:
        /* <DEDUP_REMOVED lines=42> */
[----:B------:R-:W-:-:S07]  /*f360*/  HFMA2 R160, -RZ, RZ, 0, 0 ;  /* 0x00000000ffa07431 */ /* 0x000fce00000001ff */
.L_x_12582:
[----:B------:R-:W-:Y:S05]  /*f370*/  BSYNC.RECONVERGENT B1 ;  /* 0x0000000000017941 */ /* 0x000fea0003800200 */
.L_x_12581:
        /* <DEDUP_REMOVED lines=11> */
.L_x_12580:
[----:B------:R-:W-:Y:S05]  /*f430*/  BSYNC.RECONVERGENT B0 ;  /* 0x0000000000007941 */ /* 0x000fea0003800200 */
.L_x_12579:
[----:B------:R-:W-:Y:S02]  /*f440*/  F2FP.F16.F32.PACK_AB R131, RZ, R153 ;  /* 0x00000099ff83723e */ /* 0x000fe400000000ff */
[----:B------:R-:W-:Y:S02]  /*f450*/  PRMT R130, R156, 0x5410, R130 ;  /* 0x000054109c827816 */ /* 0x000fe40000000082 */
[----:B------:R-:W-:Y:S02]  /*f460*/  PRMT R129, R155, 0x5410, R129 ;  /* 0x000054109b817816 */ /* 0x000fe40000000081 */
[----:B------:R-:W-:Y:S02]  /*f470*/  PRMT R128, R154, 0x5410, R128 ;  /* 0x000054109a807816 */ /* 0x000fe40000000080 */
[----:B------:R-:W-:Y:S01]  /*f480*/  PRMT R131, R164, 0x5410, R131 ;  /* 0x00005410a4837816 */ /* 0x000fe20000000083 */
[----:B------:R-:W-:Y:S06]  /*f490*/  BRA `(.L_x_12586) ;  /* 0x0000002800dc7947 */ /* 0x000fec0003800000 */
.L_x_12529:
[----:B------:R-:W-:Y:S01]  /*f4a0*/  BSSY.RECONVERGENT B0, `(.L_x_12587) ;  /* 0x0000057000007945 */ /* 0x000fe20003800200 */
[----:B-1----:R-:W-:Y:S01]  /*f4b0*/  MOV R146, RZ ;  /* 0x000000ff00927202 */ /* 0x002fe20000000f00 */
        /* <DEDUP_REMOVED lines=19> */
.L_x_12591:
        /* <DEDUP_REMOVED lines=13> */
.L_x_12593:
[----:B------:R-:W-:Y:S05]  /*f6c0*/  BSYNC.RECONVERGENT B2 ;  /* 0x0000000000027941 */ /* 0x000fea0003800200 */
.L_x_12592:
        /* <DEDUP_REMOVED lines=42> */
.L_x_12590:
[----:B------:R-:W-:Y:S05]  /*f970*/  BSYNC.RECONVERGENT B1 ;  /* 0x0000000000017941 */ /* 0x000fea0003800200 */
.L_x_12589:
        /* <DEDUP_REMOVED lines=9> */
.L_x_12588:
[----:B------:R-:W-:Y:S05]  /*fa10*/  BSYNC.RECONVERGENT B0 ;  /* 0x0000000000007941 */ /* 0x000fea0003800200 */
.L_x_12587:
        /* <DEDUP_REMOVED lines=18> */
.L_x_12598:
        /* <DEDUP_REMOVED lines=13> */
.L_x_12600:
[----:B------:R-:W-:Y:S05]  /*fc10*/  BSYNC.RECONVERGENT B2 ;  /* 0x0000000000027941 */ /* 0x000fea0003800200 */
.L_x_12599:
        /* <DEDUP_REMOVED lines=43> */
.L_x_12597:
[----:B------:R-:W-:Y:S05]  /*fed0*/  BSYNC.RECONVERGENT B1 ;  /* 0x0000000000017941 */ /* 0x000fea0003800200 */
.L_x_12596:
        /* <DEDUP_REMOVED lines=9> */
.L_x_12595:
[----:B------:R-:W-:Y:S05]  /*ff70*/  BSYNC.RECONVERGENT B0 ;  /* 0x0000000000007941 */ /* 0x000fea0003800200 */
.L_x_12594:
        /* <DEDUP_REMOVED lines=18> */
.L_x_12605:
        /* <DEDUP_REMOVED lines=13> */
.L_x_12607:
[----:B------:R-:W-:Y:S05]  /*10170*/  BSYNC.RECONVERGENT B2 ;  /* 0x0000000000027941 */ /* 0x000fea0003800200 */
.L_x_12606:
        /* <DEDUP_REMOVED lines=43> */
.L_x_12604:
[----:B------:R-:W-:Y:S05]  /*10430*/  BSYNC.RECONVERGENT B1 ;  /* 0x0000000000017941 */ /* 0x000fea0003800200 */
.L_x_12603:
        /* <DEDUP_REMOVED lines=9> */
.L_x_12602:
[----:B------:R-:W-:Y:S05]  /*104d0*/  BSYNC.RECONVERGENT B0 ;  /* 0x0000000000007941 */ /* 0x000fea0003800200 */
.L_x_12601:
        /* <DEDUP_REMOVED lines=18> */
.L_x_12612:
        /* <DEDUP_REMOVED lines=13> */
.L_x_12614:
[----:B------:R-:W-:Y:S05]  /*106d0*/  BSYNC.RECONVERGENT B2 ;  /* 0x0000000000027941 */ /* 0x000fea0003800200 */
.L_x_12613:
        /* <DEDUP_REMOVED lines=43> */
.L_x_12611:
[----:B------:R-:W-:Y:S05]  /*10990*/  BSYNC.RECONVERGENT B1 ;  /* 0x0000000000017941 */ /* 0x000fea0003800200 */
.L_x_12610:
        /* <DEDUP_REMOVED lines=9> */
.L_x_12609:
[----:B------:R-:W-:Y:S05]  /*10a30*/  BSYNC.RECONVERGENT B0 ;  /* 0x0000000000007941 */ /* 0x000fea0003800200 */
.L_x_12608:
        /* <DEDUP_REMOVED lines=18> */
.L_x_12619:
        /* <DEDUP_REMOVED lines=13> */
.L_x_12621:
[----:B------:R-:W-:Y:S05]  /*10c30*/  BSYNC.RECONVERGENT B2 ;  /* 0x0000000000027941 */ /* 0x000fea0003800200 */
.L_x_12620:
        /* <DEDUP_REMOVED lines=43> */
.L_x_12618:
[----:B------:R-:W-:Y:S05]  /*10ef0*/  BSYNC.RECONVERGENT B1 ;  /* 0x0000000000017941 */ /* 0x000fea0003800200 */
.L_x_12617:
        /* <DEDUP_REMOVED lines=9> */
.L_x_12616:
[----:B------:R-:W-:Y:S05]  /*10f90*/  BSYNC.RECONVERGENT B0 ;  /* 0x0000000000007941 */ /* 0x000fea0003800200 */
.L_x_12615:
        /* <DEDUP_REMOVED lines=18> */
.L_x_12626:
        /* <DEDUP_REMOVED lines=13> */
.L_x_12628:
[----:B------:R-:W-:Y:S05]  /*11190*/  BSYNC.RECONVERGENT B2 ;  /* 0x0000000000027941 */ /* 0x000fea0003800200 */
.L_x_12627:
        /* <DEDUP_REMOVED lines=41> */
[----:B------:R-:W-:Y:S02]  /*11430*/  LOP3.LUT R39, R21, R152, R157, 0x96, !PT ;  /* 0x0000009815277212 */ /* 0x000fe400078e969d */
[----:B------:R-:W-:-:S07]  /*11440*/  MOV R158, R156 ;  /* 0x0000009c009e7202 */ /* 0x000fce0000000f00 */
.L_x_12625:
[----:B------:R-:W-:Y:S05]  /*11450*/  BSYNC.RECONVERGENT B1 ;  /* 0x0000000000017941 */ /* 0x000fea0003800200 */
.L_x_12624:
        /* <DEDUP_REMOVED lines=9> */
.L_x_12623:
[----:B------:R-:W-:Y:S05]  /*114f0*/  BSYNC.RECONVERGENT B0 ;  /* 0x0000000000007941 */ /* 0x000fea0003800200 */
.L_x_12622:
        /* <DEDUP_REMOVED lines=18> */
.L_x_12633:
        /* <DEDUP_REMOVED lines=13> */
.L_x_12635:
[----:B------:R-:W-:Y:S05]  /*116f0*/  BSYNC.RECONVERGENT B2 ;  /* 0x0000000000027941 */ /* 0x000fea0003800200 */
.L_x_12634:
        /* <DEDUP_REMOVED lines=43> */
.L_x_12632:
[----:B------:R-:W-:Y:S05]  /*119b0*/  BSYNC.RECONVERGENT B1 ;  /* 0x0000000000017941 */ /* 0x000fea0003800200 */
.L_x_12631:
        /* <DEDUP_REMOVED lines=9> */
.L_x_12630:
[----:B------:R-:W-:Y:S05]  /*11a50*/  BSYNC.RECONVERGENT B0 ;  /* 0x0000000000007941 */ /* 0x000fea0003800200 */
.L_x_12629:
        /* <DEDUP_REMOVED lines=18> */
.L_x_12640:
        /* <DEDUP_REMOVED lines=13> */
.L_x_12642:
[----:B------:R-:W-:Y:S05]  /*11c50*/  BSYNC.RECONVERGENT B2 ;  /* 0x0000000000027941 */ /* 0x000fea0003800200 */
.L_x_12641:
        /* <DEDUP_REMOVED lines=43> */
.L_x_12639:
[----:B------:R-:W-:Y:S05]  /*11f10*/  BSYNC.RECONVERGENT B1 ;  /* 0x0000000000017941 */ /* 0x000fea0003800200 */
.L_x_12638:
        /* <DEDUP_REMOVED lines=9> */
.L_x_12637:
[----:B------:R-:W-:Y:S05]  /*11fb0*/  BSYNC.RECONVERGENT B0 ;  /* 0x0000000000007941 */ /* 0x000fea0003800200 */
.L_x_12636:
[----:B------:R-:W-:Y:S02]  /*11fc0*/  F2FP.F16.F32.PACK_AB R156, RZ, R153 ;  /* 0x00000099ff9c723e */ /* 0x000fe400000000ff */
[----:B------:R-:W-:Y:S02]  /*11fd0*/  PRMT R128, R128, 0x5410, R131 ;  /* 0x0000541080807816 */ /* 0x000fe40000000083 */
[----:B------:R-:W-:Y:S02]  /*11fe0*/  PRMT R130, R130, 0x5410, R155 ;  /* 0x0000541082827816 */ /* 0x000fe4000000009b */
[----:B------:R-:W-:Y:S02]  /*11ff0*/  PRMT R129, R129, 0x5410, R154 ;  /* 0x0000541081817816 */ /* 0x000fe4000000009a */
[----:B------:R-:W-:-:S07]  /*12000*/  PRMT R131, R159, 0x5410, R156 ;  /* 0x000054109f837816 */ /* 0x000fce000000009c */
.L_x_12586:
        /* <DEDUP_REMOVED lines=26> */
.L_x_12644:
[----:B------:R-:W-:Y:S05]  /*121b0*/  BSYNC.RECONVERGENT B0 ;  /* 0x0000000000007941 */ /* 0x000fea0003800200 */
.L_x_12643:
[----:B------:R-:W-:Y:S04]  /*121c0*/  BSSY.RECONVERGENT B0, `(.L_x_12645) ;  /* 0x0000006000007945 */ /* 0x000fe80003800200 */
[----:B------:R-:W-:Y:S05]  /*121d0*/  @!P1 BRA `(.L_x_12646) ;  /* 0x0000000000109947 */ /* 0x000fea0003800000 */
[----:B-----5:R-:W2:Y:S01]  /*121e0*/  LDC.64 R44, c[0x0][0x390] ;  /* 0x0000e400ff2c7b82 */ /* 0x020ea20000000a00 */
[----:B------:R-:W-:-:S05]  /*121f0*/  IADD3 R47, PT, PT, R176, 0x60, RZ ;  /* 0x00000060b02f7810 */ /* 0x000fca0007ffe0ff */
[----:B--2---:R-:W-:-:S06]  /*12200*/  IMAD.WIDE.U32 R44, R47, 0x10, R44 ;  /* 0x000000102f2c7825 */ /* 0x004fcc00078e002c */
[----:B------:R-:W5:Y:S02]  /*12210*/  LDG.E.128 R44, desc[UR6][R44.64] ;  /* 0x000000062c2c7981 */ /* 0x000f64000c1e1d00 */
.L_x_12646:
[----:B------:R-:W-:Y:S05]  /*12220*/  BSYNC.RECONVERGENT B0 ;  /* 0x0000000000007941 */ /* 0x000fea0003800200 */
.L_x_12645:
        /* <DEDUP_REMOVED lines=27> */
.L_x_12652:
        /* <DEDUP_REMOVED lines=13> */
.L_x_12654:
[----:B------:R-:W-:Y:S05]  /*124b0*/  BSYNC.RECONVERGENT B2 ;  /* 0x0000000000027941 */ /* 0x000fea0003800200 */
.L_x_12653:
        /* <DEDUP_REMOVED lines=43> */
.L_x_12651:
[----:B------:R-:W-:Y:S05]  /*12770*/  BSYNC.RECONVERGENT B1 ;  /* 0x0000000000017941 */ /* 0x000fea0003800200 */
.L_x_12650:
        /* <DEDUP_REMOVED lines=11> */
.L_x_12649:
[----:B------:R-:W-:Y:S05]  /*12830*/  BSYNC.RECONVERGENT B0 ;  /* 0x0000000000007941 */ /* 0x000fea0003800200 */
.L_x_12648:
        /* <DEDUP_REMOVED lines=22> */
.L_x_12659:
        /* <DEDUP_REMOVED lines=13> */
.L_x_12661:
[----:B------:R-:W-:Y:S05]  /*12a70*/  BSYNC.RECONVERGENT B2 ;  /* 0x0000000000027941 */ /* 0x000fea0003800200 */
.L_x_12660:
        /* <DEDUP_REMOVED lines=43> */
.L_x_12658:
[----:B------:R-:W-:Y:S05]  /*12d30*/  BSYNC.RECONVERGENT B1 ;  /* 0x0000000000017941 */ /* 0x000fea0003800200 */
.L_x_12657:
        /* <DEDUP_REMOVED lines=11> */
.L_x_12656:
[----:B------:R-:W-:Y:S05]  /*12df0*/  BSYNC.RECONVERGENT B0 ;  /* 0x0000000000007941 */ /* 0x000fea0003800200 */
.L_x_12655:
        /* <DEDUP_REMOVED lines=22> */
.L_x_12666:
        /* <DEDUP_REMOVED lines=13> */
.L_x_12668:
[----:B------:R-:W-:Y:S05]  /*13030*/  BSYNC.RECONVERGENT B2 ;  /* 0x0000000000027941 */ /* 0x000fea0003800200 */
.L_x_12667:
        /* <DEDUP_REMOVED lines=43> */
.L_x_12665:
[----:B------:R-:W-:Y:S05]  /*132f0*/  BSYNC.RECONVERGENT B1 ;  /* 0x0000000000017941 */ /* 0x000fea0003800200 */
.L_x_12664:
        /* <DEDUP_REMOVED lines=11> */
.L_x_12663:
[----:B------:R-:W-:Y:S05]  /*133b0*/  BSYNC.RECONVERGENT B0 ;  /* 0x0000000000007941 */ /* 0x000fea0003800200 */
.L_x_12662:
        /* <DEDUP_REMOVED lines=22> */
.L_x_12673:
        /* <DEDUP_REMOVED lines=13> */
.L_x_12675:
[----:B------:R-:W-:Y:S05]  /*135f0*/  BSYNC.RECONVERGENT B2 ;  /* 0x0000000000027941 */ /* 0x000fea0003800200 */
.L_x_12674:
        /* <DEDUP_REMOVED lines=42> */
.L_x_12672:
[----:B------:R-:W-:Y:S05]  /*138a0*/  BSYNC.RECONVERGENT B1 ;  /* 0x0000000000017941 */ /* 0x000fea0003800200 */
.L_x_12671:
[----:B------:R-:W-:Y:S01]  /*138b0*/  I2FP.F32.U32 R16, R16 ;  /* 0x0000001000107245 */ /* 0x000fe20000201000 */
[----:B------:R-:W-:Y:S02]  /*138c0*/  HFMA2 R157, -RZ, RZ, 0.1171875, 0 ;  /* 0x2f800000ff9d7431 */ /* 0x000fe400000001ff */
[----:B-----5:R-:W-:-:S03]  /*138d0*/  HADD2.F32 R158, -RZ, R45.H1_H1 ;  /* 0x3000002dff9e7230 */ /* 0x020fc60000004100 */
[----:B------:R-:W-:Y:S02]  /*138e0*/  FFMA.FTZ R16, R16, R157, 1.1641532182693481445e-10 ;  /* 0x2f00000010107423 */ /* 0x000fe4000001009d */
[----:B------:R-:W-:-:S04]  /*138f0*/  FMUL.FTZ R158, R158, UR11 ;  /* 0x0000000b9e9e7c20 */ /* 0x000fc80008410000 */
[----:B------:R-:W-:Y:S01]  /*13900*/  FMUL.FTZ R157, R158, UR10 ;  /* 0x0000000a9e9d7c20 */ /* 0x000fe20008410000 */
[----:B------:R-:W-:Y:S01]  /*13910*/  FSETP.GTU.FTZ.AND P3, PT, R16, UR8, PT ;  /* 0x0000000810007c0b */ /* 0x000fe2000bf7c000 */
[----:B------:R-:W-:-:S03]  /*13920*/  HADD2.F32 R158, -RZ, R129.H1_H1 ;  /* 0x30000081ff9e7230 */ /* 0x000fc60000004100 */
[----:B------:R-:W-:Y:S02]  /*13930*/  FSEL R157, R157, RZ, !P3 ;  /* 0x000000ff9d9d7208 */ /* 0x000fe40005800000 */
[----:B------:R-:W-:-:S03]  /*13940*/  SEL R16, RZ, 0x1, P3 ;  /* 0x00000001ff107807 */ /* 0x000fc60001800000 */
[----:B------:R-:W-:-:S07]  /*13950*/  FADD.FTZ R157, R158, R157 ;  /* 0x0000009d9e9d7221 */ /* 0x000fce0000010000 */
.L_x_12670:
[----:B------:R-:W-:Y:S05]  /*13960*/  BSYNC.RECONVERGENT B0 ;  /* 0x0000000000007941 */ /* 0x000fea0003800200 */
.L_x_12669:
        /* <DEDUP_REMOVED lines=22> */
.L_x_12680:
        /* <DEDUP_REMOVED lines=13> */
.L_x_12682:
[----:B------:R-:W-:Y:S05]  /*13ba0*/  BSYNC.RECONVERGENT B2 ;  /* 0x0000000000027941 */ /* 0x000fea0003800200 */
.L_x_12681:
        /* <DEDUP_REMOVED lines=42> */
.L_x_12679:
[----:B------:R-:W-:Y:S05]  /*13e50*/  BSYNC.RECONVERGENT B1 ;  /* 0x0000000000017941 */ /* 0x000fea0003800200 */
.L_x_12678:
        /* <DEDUP_REMOVED lines=11> */
.L_x_12677:
[----:B------:R-:W-:Y:S05]  /*13f10*/  BSYNC.RECONVERGENT B0 ;  /* 0x0000000000007941 */ /* 0x000fea0003800200 */
.L_x_12676:
        /* <DEDUP_REMOVED lines=22> */
.L_x_12687:
        /* <DEDUP_REMOVED lines=13> */
.L_x_12689:
[----:B------:R-:W-:Y:S05]  /*14150*/  BSYNC.RECONVERGENT B2 ;  /* 0x0000000000027941 */ /* 0x000fea0003800200 */
.L_x_12688:
        /* <DEDUP_REMOVED lines=42> */
.L_x_12686:
[----:B------:R-:W-:Y:S05]  /*14400*/  BSYNC.RECONVERGENT B1 ;  /* 0x0000000000017941 */ /* 0x000fea0003800200 */
.L_x_12685:
        /* <DEDUP_REMOVED lines=11> */
.L_x_12684:
[----:B------:R-:W-:Y:S05]  /*144c0*/  BSYNC.RECONVERGENT B0 ;  /* 0x0000000000007941 */ /* 0x000fea0003800200 */
.L_x_12683:
        /* <DEDUP_REMOVED lines=22> */
.L_x_12694:
        /* <DEDUP_REMOVED lines=13> */
.L_x_12696:
[----:B------:R-:W-:Y:S05]  /*14700*/  BSYNC.RECONVERGENT B2 ;  /* 0x0000000000027941 */ /* 0x000fea0003800200 */
.L_x_12695:
        /* <DEDUP_REMOVED lines=42> */
.L_x_12693:
[----:B------:R-:W-:Y:S05]  /*149b0*/  BSYNC.RECONVERGENT B1 ;  /* 0x0000000000017941 */ /* 0x000fea0003800200 */
.L_x_12692:
        /* <DEDUP_REMOVED lines=11> */
.L_x_12691:
[----:B------:R-:W-:Y:S05]  /*14a70*/  BSYNC.RECONVERGENT B0 ;  /* 0x0000000000007941 */ /* 0x000fea0003800200 */
.L_x_12690:
        /* <DEDUP_REMOVED lines=22> */
.L_x_12701:
        /* <DEDUP_REMOVED lines=13> */
.L_x_12703:
[----:B------:R-:W-:Y:S05]  /*14cb0*/  BSYNC.RECONVERGENT B2 ;  /* 0x0000000000027941 */ /* 0x000fea0003800200 */
.L_x_12702:
        /* <DEDUP_REMOVED lines=41> */
[----:B------:R-:W-:-:S07]  /*14f50*/  IMAD.MOV.U32 R166, RZ, RZ, R168 ;  /* 0x000000ffffa67224 */ /* 0x000fce00078e00a8 */
.L_x_12700:
[----:B------:R-:W-:Y:S05]  /*14f60*/  BSYNC.RECONVERGENT B1 ;  /* 0x0000000000017941 */ /* 0x000fea0003800200 */
.L_x_12699:
        /* <DEDUP_REMOVED lines=11> */
.L_x_12698:
[----:B------:R-:W-:Y:S05]  /*15020*/  BSYNC.RECONVERGENT B0 ;  /* 0x0000000000007941 */ /* 0x000fea0003800200 */
.L_x_12697:
[----:B------:R-:W-:Y:S02]  /*15030*/  F2FP.F16.F32.PACK_AB R131, RZ, R161 ;  /* 0x000000a1ff83723e */ /* 0x000fe400000000ff */
[----:B------:R-:W-:Y:S02]  /*15040*/  PRMT R130, R164, 0x5410, R130 ;  /* 0x00005410a4827816 */ /* 0x000fe40000000082 */
[----:B------:R-:W-:Y:S02]  /*15050*/  PRMT R129, R163, 0x5410, R129 ;  /* 0x00005410a3817816 */ /* 0x000fe40000000081 */
[----:B------:R-:W-:Y:S02]  /*15060*/  PRMT R128, R162, 0x5410, R128 ;  /* 0x00005410a2807816 */ /* 0x000fe40000000080 */
[----:B------:R-:W-:Y:S01]  /*15070*/  PRMT R131, R178, 0x5410, R131 ;  /* 0x00005410b2837816 */ /* 0x000fe20000000083 */
[----:B------:R-:W-:Y:S06]  /*15080*/  BRA `(.L_x_12704) ;  /* 0x0000002800d47947 */ /* 0x000fec0003800000 */
.L_x_12647:
[----:B------:R-:W-:Y:S01]  /*15090*/  BSSY.RECONVERGENT B0, `(.L_x_12705) ;  /* 0x0000057000007945 */ /* 0x000fe20003800200 */
[----:B0-----:R-:W-:Y:S01]  /*150a0*/  IMAD.MOV.U32 R154, RZ, RZ, RZ ;  /* 0x000000ffff9a7224 */ /* 0x001fe200078e00ff */
[----:B------:R-:W-:Y:S01]  /*150b0*/  MOV R166, R158 ;  /* 0x0000009e00a67202 */ /* 0x000fe20000000f00 */
        /* <DEDUP_REMOVED lines=18> */
.L_x_12709:
        /* <DEDUP_REMOVED lines=13> */
.L_x_12711:
[----:B------:R-:W-:Y:S05]  /*152b0*/  BSYNC.RECONVERGENT B2 ;  /* 0x0000000000027941 */ /* 0x000fea0003800200 */
.L_x_12710:
        /* <DEDUP_REMOVED lines=41> */
[----:B------:R-:W-:-:S07]  /*15550*/  LOP3.LUT R39, R21, R128, R167, 0x96, !PT ;  /* 0x0000008015277212 */ /* 0x000fce00078e96a7 */
.L_x_12708:
[----:B------:R-:W-:Y:S05]  /*15560*/  BSYNC.RECONVERGENT B1 ;  /* 0x0000000000017941 */ /* 0x000fea0003800200 */
.L_x_12707:
        /* <DEDUP_REMOVED lines=9> */
.L_x_12706:
[----:B------:R-:W-:Y:S05]  /*15600*/  BSYNC.RECONVERGENT B0 ;  /* 0x0000000000007941 */ /* 0x000fea0003800200 */
.L_x_12705:
        /* <DEDUP_REMOVED lines=18> */
.L_x_12716:
        /* <DEDUP_REMOVED lines=13> */
.L_x_12718:
[----:B------:R-:W-:Y:S05]  /*15800*/  BSYNC.RECONVERGENT B2 ;  /* 0x0000000000027941 */ /* 0x000fea0003800200 */
.L_x_12717:
        /* <DEDUP_REMOVED lines=43> */
.L_x_12715:
[----:B------:R-:W-:Y:S05]  /*15ac0*/  BSYNC.RECONVERGENT B1 ;  /* 0x0000000000017941 */ /* 0x000fea0003800200 */
.L_x_12714:
        /* <DEDUP_REMOVED lines=9> */
.L_x_12713:
[----:B------:R-:W-:Y:S05]  /*15b60*/  BSYNC.RECONVERGENT B0 ;  /* 0x0000000000007941 */ /* 0x000fea0003800200 */
.L_x_12712:
        /* <DEDUP_REMOVED lines=18> */
.L_x_12723:
        /* <DEDUP_REMOVED lines=13> */
.L_x_12725:
[----:B------:R-:W-:Y:S05]  /*15d60*/  BSYNC.RECONVERGENT B2 ;  /* 0x0000000000027941 */ /* 0x000fea0003800200 */
.L_x_12724:
        /* <DEDUP_REMOVED lines=43> */
.L_x_12722:
[----:B------:R-:W-:Y:S05]  /*16020*/  BSYNC.RECONVERGENT B1 ;  /* 0x0000000000017941 */ /* 0x000fea0003800200 */
.L_x_12721:
        /* <DEDUP_REMOVED lines=9> */
.L_x_12720:
[----:B------:R-:W-:Y:S05]  /*160c0*/  BSYNC.RECONVERGENT B0 ;  /* 0x0000000000007941 */ /* 0x000fea0003800200 */
.L_x_12719:
        /* <DEDUP_REMOVED lines=18> */
.L_x_12730:
        /* <DEDUP_REMOVED lines=13> */
.L_x_12732:
[----:B------:R-:W-:Y:S05]  /*162c0*/  BSYNC.RECONVERGENT B2 ;  /* 0x0000000000027941 */ /* 0x000fea0003800200 */
.L_x_12731:
        /* <DEDUP_REMOVED lines=43> */
.L_x_12729:
[----:B------:R-:W-:Y:S05]  /*16580*/  BSYNC.RECONVERGENT B1 ;  /* 0x0000000000017941 */ /* 0x000fea0003800200 */
.L_x_12728:
        /* <DEDUP_REMOVED lines=9> */
.L_x_12727:
[----:B------:R-:W-:Y:S05]  /*16620*/  BSYNC.RECONVERGENT B0 ;  /* 0x0000000000007941 */ /* 0x000fea0003800200 */
.L_x_12726:
        /* <DEDUP_REMOVED lines=18> */
.L_x_12737:
        /* <DEDUP_REMOVED lines=13> */
.L_x_12739:
[----:B------:R-:W-:Y:S05]  /*16820*/  BSYNC.RECONVERGENT B2 ;  /* 0x0000000000027941 */ /* 0x000fea0003800200 */
.L_x_12738:
        /* <DEDUP_REMOVED lines=43> */
.L_x_12736:
[----:B------:R-:W-:Y:S05]  /*16ae0*/  BSYNC.RECONVERGENT B1 ;  /* 0x0000000000017941 */ /* 0x000fea0003800200 */
.L_x_12735:
        /* <DEDUP_REMOVED lines=9> */
.L_x_12734:
[----:B------:R-:W-:Y:S05]  /*16b80*/  BSYNC.RECONVERGENT B0 ;  /* 0x0000000000007941 */ /* 0x000fea0003800200 */
.L_x_12733:
        /* <DEDUP_REMOVED lines=18> */
.L_x_12744:
        /* <DEDUP_REMOVED lines=13> */
.L_x_12746:
[----:B------:R-:W-:Y:S05]  /*16d80*/  BSYNC.RECONVERGENT B2 ;  /* 0x0000000000027941 */ /* 0x000fea0003800200 */
.L_x_12745:
        /* <DEDUP_REMOVED lines=42> */
.L_x_12743:
[----:B------:R-:W-:Y:S05]  /*17030*/  BSYNC.RECONVERGENT B1 ;  /* 0x0000000000017941 */ /* 0x000fea0003800200 */
.L_x_12742:
        /* <DEDUP_REMOVED lines=9> */
.L_x_12741:
[----:B------:R-:W-:Y:S05]  /*170d0*/  BSYNC.RECONVERGENT B0 ;  /* 0x0000000000007941 */ /* 0x000fea0003800200 */
.L_x_12740:
        /* <DEDUP_REMOVED lines=18> */
.L_x_12751:
        /* <DEDUP_REMOVED lines=13> */
.L_x_12753:
[----:B------:R-:W-:Y:S05]  /*172d0*/  BSYNC.RECONVERGENT B2 ;  /* 0x0000000000027941 */ /* 0x000fea0003800200 */
.L_x_12752:
        /* <DEDUP_REMOVED lines=43> */
.L_x_12750:
[----:B------:R-:W-:Y:S05]  /*17590*/  BSYNC.RECONVERGENT B1 ;  /* 0x0000000000017941 */ /* 0x000fea0003800200 */
.L_x_12749:
        /* <DEDUP_REMOVED lines=9> */
.L_x_12748:
[----:B------:R-:W-:Y:S05]  /*17630*/  BSYNC.RECONVERGENT B0 ;  /* 0x0000000000007941 */ /* 0x000fea0003800200 */
.L_x_12747:
        /* <DEDUP_REMOVED lines=18> */
.L_x_12758:
        /* <DEDUP_REMOVED lines=13> */
.L_x_12760:
[----:B------:R-:W-:Y:S05]  /*17830*/  BSYNC.RECONVERGENT B2 ;  /* 0x0000000000027941 */ /* 0x000fea0003800200 */
.L_x_12759:
        /* <DEDUP_REMOVED lines=42> */
.L_x_12757:
[----:B------:R-:W-:Y:S05]  /*17ae0*/  BSYNC.RECONVERGENT B1 ;  /* 0x0000000000017941 */ /* 0x000fea0003800200 */
.L_x_12756:
        /* <DEDUP_REMOVED lines=9> */
.L_x_12755:
[----:B------:R-:W-:Y:S05]  /*17b80*/  BSYNC.RECONVERGENT B0 ;  /* 0x0000000000007941 */ /* 0x000fea0003800200 */
.L_x_12754:
[----:B------:R-:W-:Y:S02]  /*17b90*/  F2FP.F16.F32.PACK_AB R164, RZ, R161 ;  /* 0x000000a1ffa4723e */ /* 0x000fe400000000ff */
[----:B------:R-:W-:Y:S02]  /*17ba0*/  PRMT R128, R128, 0x5410, R131 ;  /* 0x0000541080807816 */ /* 0x000fe40000000083 */
[----:B------:R-:W-:Y:S02]  /*17bb0*/  PRMT R130, R130, 0x5410, R163 ;  /* 0x0000541082827816 */ /* 0x000fe400000000a3 */
[----:B------:R-:W-:Y:S02]  /*17bc0*/  PRMT R129, R129, 0x5410, R162 ;  /* 0x0000541081817816 */ /* 0x000fe400000000a2 */
[----:B------:R-:W-:-:S07]  /*17bd0*/  PRMT R131, R167, 0x5410, R164 ;  /* 0x00005410a7837816 */ /* 0x000fce00000000a4 */
.L_x_12704:
        /* <DEDUP_REMOVED lines=19> */
[----:B------:R-:W-:Y:S02]  /*17d10*/  LOP3.LUT R167, R169, R167, R131, 0xfe, !PT ;  /* 0x000000a7a9a77212 */ /* 0x000fe400078efe83 */
[----:B------:R-:W-:Y:S02]  /*17d20*/  IADD3 R131, PT, PT, R176, 0x60, RZ ;  /* 0x00000060b0837810 */ /* 0x000fe40007ffe0ff */
[----:B------:R-:W-:Y:S02]  /*17d30*/  LOP3.LUT R130, R162, R130, R168, 0xfe, !PT ;  /* 0x00000082a2827212 */ /* 0x000fe400078efea8 */
[----:B------:R-:W-:Y:S01]  /*17d40*/  LOP3.LUT R163, R167, R163, RZ, 0xfc, !PT ;  /* 0x000000a3a7a37212 */ /* 0x000fe200078efcff */
[----:B0-----:R-:W-:Y:S01]  /*17d50*/  IMAD.WIDE.U32 R128, R131, 0x8, R128 ;  /* 0x0000000883807825 */ /* 0x001fe200078e0080 */
[----:B------:R-:W-:-:S05]  /*17d60*/  LOP3.LUT R162, R130, 0xff, R11, 0xf8, !PT ;  /* 0x000000ff82a27812 */ /* 0x000fca00078ef80b */
[----:B------:R1:W-:Y:S02]  /*17d70*/  STG.E.64 desc[UR6][R128.64], R162 ;  /* 0x000000a280007986 */ /* 0x0003e4000c101b06 */
.L_x_12762:
[----:B------:R-:W-:Y:S05]  /*17d80*/  BSYNC.RECONVERGENT B0 ;  /* 0x0000000000007941 */ /* 0x000fea0003800200 */
.L_x_12761:
[----:B------:R-:W-:Y:S04]  /*17d90*/  BSSY.RECONVERGENT B0, `(.L_x_12763) ;  /* 0x0000006000007945 */ /* 0x000fe80003800200 */
[----:B------:R-:W-:Y:S05]  /*17da0*/  @!P1 BRA `(.L_x_12764) ;  /* 0x0000000000109947 */ /* 0x000fea0003800000 */
[----:B-----5:R-:W2:Y:S01]  /*17db0*/  LDC.64 R44, c[0x0][0x390] ;  /* 0x0000e400ff2c7b82 */ /* 0x020ea20000000a00 */
[----:B------:R-:W-:-:S04]  /*17dc0*/  VIADD R47, R176, 0x80 ;  /* 0x00000080b02f7836 */ /* 0x000fc80000000000 */
[----:B--2---:R-:W-:-:S06]  /*17dd0*/  IMAD.WIDE.U32 R44, R47, 0x10, R44 ;  /* 0x000000102f2c7825 */ /* 0x004fcc00078e002c */
[----:B------:R-:W5:Y:S02]  /*17de0*/  LDG.E.128 R44, desc[UR6][R44.64] ;  /* 0x000000062c2c7981 */ /* 0x000f64000c1e1d00 */
.L_x_12764:
[----:B------:R-:W-:Y:S05]  /*17df0*/  BSYNC.RECONVERGENT B0 ;  /* 0x0000000000007941 */ /* 0x000fea0003800200 */
.L_x_12763:
[----:B------:R-:W-:Y:S05]  /*17e00*/  @!P0 BRA `(.L_x_12765) ;  /* 0x0000002c00888947 */ /* 0x000fea0003800000 */
[----:B01----:R-:W0:Y:S01]  /*17e10*/  LDC.64 R128, c[0x0][0x3a0] ;  /* 0x0000e800ff807b82 */ /* 0x003e220000000a00 */
[----:B------:R-:W-:-:S05]  /*17e20*/  IADD3 R131, PT, PT, R175, 0x80, RZ ;  /* 0x00000080af837810 */ /* 0x000fca0007ffe0ff */
        /* <DEDUP_REMOVED lines=24> */
.L_x_12770:
        /* <DEDUP_REMOVED lines=13> */
.L_x_12772:
[----:B------:R-:W-:Y:S05]  /*18080*/  BSYNC.RECONVERGENT B2 ;  /* 0x0000000000027941 */ /* 0x000fea0003800200 */
.L_x_12771:
        /* <DEDUP_REMOVED lines=43> */
.L_x_12769:
[----:B------:R-:W-:Y:S05]  /*18340*/  BSYNC.RECONVERGENT B1 ;  /* 0x0000000000017941 */ /* 0x000fea0003800200 */
.L_x_12768:
        /* <DEDUP_REMOVED lines=11> */
.L_x_12767:
[----:B------:R-:W-:Y:S05]  /*18400*/  BSYNC.RECONVERGENT B0 ;  /* 0x0000000000007941 */ /* 0x000fea0003800200 */
.L_x_12766:
        /* <DEDUP_REMOVED lines=22> */
.L_x_12777:
        /* <DEDUP_REMOVED lines=13> */
.L_x_12779:
[----:B------:R-:W-:Y:S05]  /*18640*/  BSYNC.RECONVERGENT B2 ;  /* 0x0000000000027941 */ /* 0x000fea0003800200 */
.L_x_12778:
        /* <DEDUP_REMOVED lines=40> */
[----:B------:R-:W-:Y:S02]  /*188d0*/  LOP3.LUT R39, R21, R164, R169, 0x96, !PT ;  /* 0x000000a415277212 */ /* 0x000fe400078e96a9 */
[----:B------:R-:W-:-:S07]  /*188e0*/  MOV R177, R168 ;  /* 0x000000a800b17202 */ /* 0x000fce0000000f00 */
.L_x_12776:
[----:B------:R-:W-:Y:S05]  /*188f0*/  BSYNC.RECONVERGENT B1 ;  /* 0x0000000000017941 */ /* 0x000fea0003800200 */
.L_x_12775:
        /* <DEDUP_REMOVED lines=11> */
.L_x_12774:
[----:B------:R-:W-:Y:S05]  /*189b0*/  BSYNC.RECONVERGENT B0 ;  /* 0x0000000000007941 */ /* 0x000fea0003800200 */
.L_x_12773:
        /* <DEDUP_REMOVED lines=22> */
.L_x_12784:
        /* <DEDUP_REMOVED lines=13> */
.L_x_12786:
[----:B------:R-:W-:Y:S05]  /*18bf0*/  BSYNC.RECONVERGENT B2 ;  /* 0x0000000000027941 */ /* 0x000fea0003800200 */
.L_x_12785:
        /* <DEDUP_REMOVED lines=41> */
[----:B------:R-:W-:-:S07]  /*18e90*/  LOP3.LUT R39, R21, R164, R167, 0x96, !PT ;  /* 0x000000a415277212 */ /* 0x000fce00078e96a7 */
.L_x_12783:
[----:B------:R-:W-:Y:S05]  /*18ea0*/  BSYNC.RECONVERGENT B1 ;  /* 0x0000000000017941 */ /* 0x000fea0003800200 */
.L_x_12782:
        /* <DEDUP_REMOVED lines=11> */
.L_x_12781:
[----:B------:R-:W-:Y:S05]  /*18f60*/  BSYNC.RECONVERGENT B0 ;  /* 0x0000000000007941 */ /* 0x000fea0003800200 */
.L_x_12780:
        /* <DEDUP_REMOVED lines=22> */
.L_x_12791:
        /* <DEDUP_REMOVED lines=13> */
.L_x_12793:
[----:B------:R-:W-:Y:S05]  /*191a0*/  BSYNC.RECONVERGENT B2 ;  /* 0x0000000000027941 */ /* 0x000fea0003800200 */
.L_x_12792:
        /* <DEDUP_REMOVED lines=42> */
.L_x_12790:
[----:B------:R-:W-:Y:S05]  /*19450*/  BSYNC.RECONVERGENT B1 ;  /* 0x0000000000017941 */ /* 0x000fea0003800200 */
.L_x_12789:
        /* <DEDUP_REMOVED lines=11> */
.L_x_12788:
[----:B------:R-:W-:Y:S05]  /*19510*/  BSYNC.RECONVERGENT B0 ;  /* 0x0000000000007941 */ /* 0x000fea0003800200 */
.L_x_12787:
        /* <DEDUP_REMOVED lines=22> */
.L_x_12798:
        /* <DEDUP_REMOVED lines=13> */
.L_x_12800:
[----:B------:R-:W-:Y:S05]  /*19750*/  BSYNC.RECONVERGENT B2 ;  /* 0x0000000000027941 */ /* 0x000fea0003800200 */
.L_x_12799:
        /* <DEDUP_REMOVED lines=42> */
.L_x_12797:
[----:B------:R-:W-:Y:S05]  /*19a00*/  BSYNC.RECONVERGENT B1 ;  /* 0x0000000000017941 */ /* 0x000fea0003800200 */
.L_x_12796:
        /* <DEDUP_REMOVED lines=11> */
.L_x_12795:
[----:B------:R-:W-:Y:S05]  /*19ac0*/  BSYNC.RECONVERGENT B0 ;  /* 0x0000000000007941 */ /* 0x000fea0003800200 */
.L_x_12794:
        /* <DEDUP_REMOVED lines=22> */
.L_x_12805:
        /* <DEDUP_REMOVED lines=13> */
.L_x_12807:
[----:B------:R-:W-:Y:S05]  /*19d00*/  BSYNC.RECONVERGENT B2 ;  /* 0x0000000000027941 */ /* 0x000fea0003800200 */
.L_x_12806:
        /* <DEDUP_REMOVED lines=40> */
[----:B------:R-:W-:Y:S01]  /*19f90*/  HFMA2 R129, -RZ, RZ, 0, 0 ;  /* 0x00000000ff817431 */ /* 0x000fe200000001ff */
[----:B------:R-:W-:-:S07]  /*19fa0*/  MOV R179, R128 ;  /* 0x0000008000b37202 */ /* 0x000fce0000000f00 */
.L_x_12804:
[----:B------:R-:W-:Y:S05]  /*19fb0*/  BSYNC.RECONVERGENT B1 ;  /* 0x0000000000017941 */ /* 0x000fea0003800200 */
.L_x_12803:
        /* <DEDUP_REMOVED lines=11> */
.L_x_12802:
[----:B------:R-:W-:Y:S05]  /*1a070*/  BSYNC.RECONVERGENT B0 ;  /* 0x0000000000007941 */ /* 0x000fea0003800200 */
.L_x_12801:
        /* <DEDUP_REMOVED lines=22> */
.L_x_12812:
        /* <DEDUP_REMOVED lines=13> */
.L_x_12814:
[----:B------:R-:W-:Y:S05]  /*1a2b0*/  BSYNC.RECONVERGENT B2 ;  /* 0x0000000000027941 */ /* 0x000fea0003800200 */
.L_x_12813:
        /* <DEDUP_REMOVED lines=42> */
.L_x_12811:
[----:B------:R-:W-:Y:S05]  /*1a560*/  BSYNC.RECONVERGENT B1 ;  /* 0x0000000000017941 */ /* 0x000fea0003800200 */
.L_x_12810:
        /* <DEDUP_REMOVED lines=11> */
.L_x_12809:
[----:B------:R-:W-:Y:S05]  /*1a620*/  BSYNC.RECONVERGENT B0 ;  /* 0x0000000000007941 */ /* 0x000fea0003800200 */
.L_x_12808:
        /* <DEDUP_REMOVED lines=22> */
.L_x_12819:
        /* <DEDUP_REMOVED lines=13> */
.L_x_12821:
[----:B------:R-:W-:Y:S05]  /*1a860*/  BSYNC.RECONVERGENT B2 ;  /* 0x0000000000027941 */ /* 0x000fea0003800200 */
.L_x_12820:
        /* <DEDUP_REMOVED lines=40> */
[----:B------:R-:W-:-:S07]  /*1aaf0*/  LOP3.LUT R39, R21, R128, R179, 0x96, !PT ;  /* 0x0000008015277212 */ /* 0x000fce00078e96b3 */
.L_x_12818:
[----:B------:R-:W-:Y:S05]  /*1ab00*/  BSYNC.RECONVERGENT B1 ;  /* 0x0000000000017941 */ /* 0x000fea0003800200 */
.L_x_12817:
        /* <DEDUP_REMOVED lines=11> */
.L_x_12816:
[----:B------:R-:W-:Y:S05]  /*1abc0*/  BSYNC.RECONVERGENT B0 ;  /* 0x0000000000007941 */ /* 0x000fea0003800200 */
.L_x_12815:
[----:B------:R-:W-:Y:S02]  /*1abd0*/  F2FP.F16.F32.PACK_AB R131, RZ, R168 ;  /* 0x000000a8ff83723e */ /* 0x000fe400000000ff */
[----:B------:R-:W-:Y:S02]  /*1abe0*/  PRMT R130, R181, 0x5410, R130 ;  /* 0x00005410b5827816 */ /* 0x000fe40000000082 */
[----:B------:R-:W-:Y:S02]  /*1abf0*/  PRMT R129, R177, 0x5410, R180 ;  /* 0x00005410b1817816 */ /* 0x000fe400000000b4 */
[----:B------:R-:W-:Y:S02]  /*1ac00*/  PRMT R128, R170, 0x5410, R171 ;  /* 0x00005410aa807816 */ /* 0x000fe400000000ab */
[----:B------:R-:W-:Y:S01]  /*1ac10*/  PRMT R131, R182, 0x5410, R131 ;  /* 0x00005410b6837816 */ /* 0x000fe20000000083 */
[----:B------:R-:W-:Y:S06]  /*1ac20*/  BRA `(.L_x_12822) ;  /* 0x0000002800c47947 */ /* 0x000fec0003800000 */
.L_x_12765:
[----:B------:R-:W-:Y:S01]  /*1ac30*/  BSSY.RECONVERGENT B0, `(.L_x_12823) ;  /* 0x0000057000007945 */ /* 0x000fe20003800200 */
[----:B01----:R-:W-:Y:S01]  /*1ac40*/  IMAD.MOV.U32 R163, RZ, RZ, RZ ;  /* 0x000000ffffa37224 */ /* 0x003fe200078e00ff */
[----:B------:R-:W-:Y:S01]  /*1ac50*/  MOV R178, R166 ;  /* 0x000000a600b27202 */ /* 0x000fe20000000f00 */
[----:B------:R-:W-:Y:S01]  /*1ac60*/  IMAD.MOV.U32 R128, RZ, RZ, R165 ;  /* 0x000000ffff807224 */ /* 0x000fe200078e00a5 */
        /* <DEDUP_REMOVED lines=17> */
.L_x_12827:
        /* <DEDUP_REMOVED lines=13> */
.L_x_12829:
[----:B------:R-:W-:Y:S05]  /*1ae50*/  BSYNC.RECONVERGENT B2 ;  /* 0x0000000000027941 */ /* 0x000fea0003800200 */
.L_x_12828:
        /* <DEDUP_REMOVED lines=41> */
[----:B------:R-:W-:-:S07]  /*1b0f0*/  HFMA2 R128, -RZ, RZ, 0, 0 ;  /* 0x00000000ff807431 */ /* 0x000fce00000001ff */
.L_x_12826:
[----:B------:R-:W-:Y:S05]  /*1b100*/  BSYNC.RECONVERGENT B1 ;  /* 0x0000000000017941 */ /* 0x000fea0003800200 */
.L_x_12825:
        /* <DEDUP_REMOVED lines=9> */
.L_x_12824:
[----:B------:R-:W-:Y:S05]  /*1b1a0*/  BSYNC.RECONVERGENT B0 ;  /* 0x0000000000007941 */ /* 0x000fea0003800200 */
.L_x_12823:
        /* <DEDUP_REMOVED lines=18> */
.L_x_12834:
        /* <DEDUP_REMOVED lines=13> */
.L_x_12836:
[----:B------:R-:W-:Y:S05]  /*1b3a0*/  BSYNC.RECONVERGENT B2 ;  /* 0x0000000000027941 */ /* 0x000fea0003800200 */
.L_x_12835:
        /* <DEDUP_REMOVED lines=43> */
.L_x_12833:
[----:B------:R-:W-:Y:S05]  /*1b660*/  BSYNC.RECONVERGENT B1 ;  /* 0x0000000000017941 */ /* 0x000fea0003800200 */
.L_x_12832:
        /* <DEDUP_REMOVED lines=9> */
.L_x_12831:
[----:B------:R-:W-:Y:S05]  /*1b700*/  BSYNC.RECONVERGENT B0 ;  /* 0x0000000000007941 */ /* 0x000fea0003800200 */
.L_x_12830:
        /* <DEDUP_REMOVED lines=18> */
.L_x_12841:
        /* <DEDUP_REMOVED lines=13> */
.L_x_12843:
[----:B------:R-:W-:Y:S05]  /*1b900*/  BSYNC.RECONVERGENT B2 ;  /* 0x0000000000027941 */ /* 0x000fea0003800200 */
.L_x_12842:
        /* <DEDUP_REMOVED lines=42> */
.L_x_12840:
[----:B------:R-:W-:Y:S05]  /*1bbb0*/  BSYNC.RECONVERGENT B1 ;  /* 0x0000000000017941 */ /* 0x000fea0003800200 */
.L_x_12839:
        /* <DEDUP_REMOVED lines=9> */
.L_x_12838:
[----:B------:R-:W-:Y:S05]  /*1bc50*/  BSYNC.RECONVERGENT B0 ;  /* 0x0000000000007941 */ /* 0x000fea0003800200 */
.L_x_12837:
        /* <DEDUP_REMOVED lines=18> */
.L_x_12848:
        /* <DEDUP_REMOVED lines=13> */
.L_x_12850:
[----:B------:R-:W-:Y:S05]  /*1be50*/  BSYNC.RECONVERGENT B2 ;  /* 0x0000000000027941 */ /* 0x000fea0003800200 */
.L_x_12849:
        /* <DEDUP_REMOVED lines=42> */
.L_x_12847:
[----:B------:R-:W-:Y:S05]  /*1c100*/  BSYNC.RECONVERGENT B1 ;  /* 0x0000000000017941 */ /* 0x000fea0003800200 */
.L_x_12846:
        /* <DEDUP_REMOVED lines=9> */
.L_x_12845:
[----:B------:R-:W-:Y:S05]  /*1c1a0*/  BSYNC.RECONVERGENT B0 ;  /* 0x0000000000007941 */ /* 0x000fea0003800200 */
.L_x_12844:
        /* <DEDUP_REMOVED lines=18> */
.L_x_12855:
        /* <DEDUP_REMOVED lines=13> */
.L_x_12857:
[----:B------:R-:W-:Y:S05]  /*1c3a0*/  BSYNC.RECONVERGENT B2 ;  /* 0x0000000000027941 */ /* 0x000fea0003800200 */
.L_x_12856:
        /* <DEDUP_REMOVED lines=42> */
.L_x_12854:
[----:B------:R-:W-:Y:S05]  /*1c650*/  BSYNC.RECONVERGENT B1 ;  /* 0x0000000000017941 */ /* 0x000fea0003800200 */
.L_x_12853:
        /* <DEDUP_REMOVED lines=9> */
.L_x_12852:
[----:B------:R-:W-:Y:S05]  /*1c6f0*/  BSYNC.RECONVERGENT B0 ;  /* 0x0000000000007941 */ /* 0x000fea0003800200 */
.L_x_12851:
        /* <DEDUP_REMOVED lines=18> */
.L_x_12862:
        /* <DEDUP_REMOVED lines=13> */
.L_x_12864:
[----:B------:R-:W-:Y:S05]  /*1c8f0*/  BSYNC.RECONVERGENT B2 ;  /* 0x0000000000027941 */ /* 0x000fea0003800200 */
.L_x_12863:
        /* <DEDUP_REMOVED lines=42> */
.L_x_12861:
[----:B------:R-:W-:Y:S05]  /*1cba0*/  BSYNC.RECONVERGENT B1 ;  /* 0x0000000000017941 */ /* 0x000fea0003800200 */
.L_x_12860:
        /* <DEDUP_REMOVED lines=9> */
.L_x_12859:
[----:B------:R-:W-:Y:S05]  /*1cc40*/  BSYNC.RECONVERGENT B0 ;  /* 0x0000000000007941 */ /* 0x000fea0003800200 */
.L_x_12858:
        /* <DEDUP_REMOVED lines=18> */
.L_x_12869:
        /* <DEDUP_REMOVED lines=13> */
.L_x_12871:
[----:B------:R-:W-:Y:S05]  /*1ce40*/  BSYNC.RECONVERGENT B2 ;  /* 0x0000000000027941 */ /* 0x000fea0003800200 */
.L_x_12870:
        /* <DEDUP_REMOVED lines=42> */
.L_x_12868:
[----:B------:R-:W-:Y:S05]  /*1d0f0*/  BSYNC.RECONVERGENT B1 ;  /* 0x0000000000017941 */ /* 0x000fea0003800200 */
.L_x_12867:
        /* <DEDUP_REMOVED lines=9> */
.L_x_12866:
[----:B------:R-:W-:Y:S05]  /*1d190*/  BSYNC.RECONVERGENT B0 ;  /* 0x0000000000007941 */ /* 0x000fea0003800200 */
.L_x_12865:
        /* <DEDUP_REMOVED lines=18> */
.L_x_12876:
        /* <DEDUP_REMOVED lines=13> */
.L_x_12878:
[----:B------:R-:W-:Y:S05]  /*1d390*/  BSYNC.RECONVERGENT B2 ;  /* 0x0000000000027941 */ /* 0x000fea0003800200 */
.L_x_12877:
        /* <DEDUP_REMOVED lines=42> */
.L_x_12875:
[----:B------:R-:W-:Y:S05]  /*1d640*/  BSYNC.RECONVERGENT B1 ;  /* 0x0000000000017941 */ /* 0x000fea0003800200 */
.L_x_12874:
        /* <DEDUP_REMOVED lines=9> */
.L_x_12873:
[----:B------:R-:W-:Y:S05]  /*1d6e0*/  BSYNC.RECONVERGENT B0 ;  /* 0x0000000000007941 */ /* 0x000fea0003800200 */
.L_x_12872:
[----:B------:R-:W-:Y:S02]  /*1d6f0*/  F2FP.F16.F32.PACK_AB R131, RZ, R168 ;  /* 0x000000a8ff83723e */ /* 0x000fe400000000ff */
[----:B------:R-:W-:Y:S02]  /*1d700*/  PRMT R130, R181, 0x5410, R180 ;  /* 0x00005410b5827816 */ /* 0x000fe400000000b4 */
[----:B------:R-:W-:Y:S02]  /*1d710*/  PRMT R129, R179, 0x5410, R129 ;  /* 0x00005410b3817816 */ /* 0x000fe40000000081 */
[----:B------:R-:W-:Y:S02]  /*1d720*/  PRMT R128, R177, 0x5410, R128 ;  /* 0x00005410b1807816 */ /* 0x000fe40000000080 */
[----:B------:R-:W-:-:S07]  /*1d730*/  PRMT R131, R182, 0x5410, R131 ;  /* 0x00005410b6837816 */ /* 0x000fce0000000083 */
.L_x_12822:
        /* <DEDUP_REMOVED lines=26> */
.L_x_12880:
[----:B------:R-:W-:Y:S05]  /*1d8e0*/  BSYNC.RECONVERGENT B0 ;  /* 0x0000000000007941 */ /* 0x000fea0003800200 */
.L_x_12879:
[----:B------:R-:W-:Y:S04]  /*1d8f0*/  BSSY.RECONVERGENT B0, `(.L_x_12881) ;  /* 0x0000006000007945 */ /* 0x000fe80003800200 */
[----:B------:R-:W-:Y:S05]  /*1d900*/  @!P1 BRA `(.L_x_12882) ;  /* 0x0000000000109947 */ /* 0x000fea0003800000 */
[----:B-----5:R-:W2:Y:S01]  /*1d910*/  LDC.64 R44, c[0x0][0x390] ;  /* 0x0000e400ff2c7b82 */ /* 0x020ea20000000a00 */
[----:B------:R-:W-:-:S04]  /*1d920*/  VIADD R47, R176, 0xa0 ;  /* 0x000000a0b02f7836 */ /* 0x000fc80000000000 */
[----:B--2---:R-:W-:-:S06]  /*1d930*/  IMAD.WIDE.U32 R44, R47, 0x10, R44 ;  /* 0x000000102f2c7825 */ /* 0x004fcc00078e002c */
[----:B------:R-:W5:Y:S02]  /*1d940*/  LDG.E.128 R44, desc[UR6][R44.64] ;  /* 0x000000062c2c7981 */ /* 0x000f64000c1e1d00 */
.L_x_12882:
[----:B------:R-:W-:Y:S05]  /*1d950*/  BSYNC.RECONVERGENT B0 ;  /* 0x0000000000007941 */ /* 0x000fea0003800200 */
.L_x_12881:
        /* <DEDUP_REMOVED lines=27> */
.L_x_12888:
        /* <DEDUP_REMOVED lines=13> */
.L_x_12890:
[----:B------:R-:W-:Y:S05]  /*1dbe0*/  BSYNC.RECONVERGENT B2 ;  /* 0x0000000000027941 */ /* 0x000fea0003800200 */
.L_x_12889:
        /* <DEDUP_REMOVED lines=42> */
.L_x_12887:
[----:B------:R-:W-:Y:S05]  /*1de90*/  BSYNC.RECONVERGENT B1 ;  /* 0x0000000000017941 */ /* 0x000fea0003800200 */
.L_x_12886:
        /* <DEDUP_REMOVED lines=11> */
.L_x_12885:
[----:B------:R-:W-:Y:S05]  /*1df50*/  BSYNC.RECONVERGENT B0 ;  /* 0x0000000000007941 */ /* 0x000fea0003800200 */
.L_x_12884:
        /* <DEDUP_REMOVED lines=22> */
.L_x_12895:
        /* <DEDUP_REMOVED lines=13> */
.L_x_12897:
[----:B------:R-:W-:Y:S05]  /*1e190*/  BSYNC.RECONVERGENT B2 ;  /* 0x0000000000027941 */ /* 0x000fea0003800200 */
.L_x_12896:
        /* <DEDUP_REMOVED lines=42> */
.L_x_12894:
[----:B------:R-:W-:Y:S05]  /*1e440*/  BSYNC.RECONVERGENT B1 ;  /* 0x0000000000017941 */ /* 0x000fea0003800200 */
.L_x_12893:
        /* <DEDUP_REMOVED lines=11> */
.L_x_12892:
[----:B------:R-:W-:Y:S05]  /*1e500*/  BSYNC.RECONVERGENT B0 ;  /* 0x0000000000007941 */ /* 0x000fea0003800200 */
.L_x_12891:
        /* <DEDUP_REMOVED lines=22> */
.L_x_12902:
        /* <DEDUP_REMOVED lines=13> */
.L_x_12904:
[----:B------:R-:W-:Y:S05]  /*1e740*/  BSYNC.RECONVERGENT B2 ;  /* 0x0000000000027941 */ /* 0x000fea0003800200 */
.L_x_12903:
        /* <DEDUP_REMOVED lines=42> */
.L_x_12901:
[----:B------:R-:W-:Y:S05]  /*1e9f0*/  BSYNC.RECONVERGENT B1 ;  /* 0x0000000000017941 */ /* 0x000fea0003800200 */
.L_x_12900:
        /* <DEDUP_REMOVED lines=11> */
.L_x_12899:
[----:B------:R-:W-:Y:S05]  /*1eab0*/  BSYNC.RECONVERGENT B0 ;  /* 0x0000000000007941 */ /* 0x000fea0003800200 */
.L_x_12898:
        /* <DEDUP_REMOVED lines=22> */
.L_x_12909:
        /* <DEDUP_REMOVED lines=13> */
.L_x_12911:
[----:B------:R-:W-:Y:S05]  /*1ecf0*/  BSYNC.RECONVERGENT B2 ;  /* 0x0000000000027941 */ /* 0x000fea0003800200 */
.L_x_12910:
        /* <DEDUP_REMOVED lines=42> */
.L_x_12908:
[----:B------:R-:W-:Y:S05]  /*1efa0*/  BSYNC.RECONVERGENT B1 ;  /* 0x0000000000017941 */ /* 0x000fea0003800200 */
.L_x_12907:
        /* <DEDUP_REMOVED lines=11> */
.L_x_12906:
[----:B------:R-:W-:Y:S05]  /*1f060*/  BSYNC.RECONVERGENT B0 ;  /* 0x0000000000007941 */ /* 0x000fea0003800200 */
.L_x_12905:
        /* <DEDUP_REMOVED lines=22> */
.L_x_12916:
        /* <DEDUP_REMOVED lines=13> */
.L_x_12918:
[----:B------:R-:W-:Y:S05]  /*1f2a0*/  BSYNC.RECONVERGENT B2 ;  /* 0x0000000000027941 */ /* 0x000fea0003800200 */
.L_x_12917:
        /* <DEDUP_REMOVED lines=42> */
.L_x_12915:
[----:B------:R-:W-:Y:S05]  /*1f550*/  BSYNC.RECONVERGENT B1 ;  /* 0x0000000000017941 */ /* 0x000fea0003800200 */
.L_x_12914:
        /* <DEDUP_REMOVED lines=11> */
.L_x_12913:
[----:B------:R-:W-:Y:S05]  /*1f610*/  BSYNC.RECONVERGENT B0 ;  /* 0x0000000000007941 */ /* 0x000fea0003800200 */
.L_x_12912:
        /* <DEDUP_REMOVED lines=22> */
.L_x_12923:
        /* <DEDUP_REMOVED lines=13> */
.L_x_12925:
[----:B------:R-:W-:Y:S05]  /*1f850*/  BSYNC.RECONVERGENT B2 ;  /* 0x0000000000027941 */ /* 0x000fea0003800200 */
.L_x_12924:
        /* <DEDUP_REMOVED lines=42> */
.L_x_12922:
[----:B------:R-:W-:Y:S05]  /*1fb00*/  BSYNC.RECONVERGENT B1 ;  /* 0x0000000000017941 */ /* 0x000fea0003800200 */
.L_x_12921:
        /* <DEDUP_REMOVED lines=11> */
.L_x_12920:
[----:B------:R-:W-:Y:S05]  /*1fbc0*/  BSYNC.RECONVERGENT B0 ;  /* 0x0000000000007941 */ /* 0x000fea0003800200 */
.L_x_12919:
        /* <DEDUP_REMOVED lines=22> */
.L_x_12930:
        /* <DEDUP_REMOVED lines=13> */
.L_x_12932:
[----:B------:R-:W-:Y:S05]  /*1fe00*/  BSYNC.RECONVERGENT B2 ;  /* 0x0000000000027941 */ /* 0x000fea0003800200 */
.L_x_12931:
        /* <DEDUP_REMOVED lines=42> */
.L_x_12929:
[----:B------:R-:W-:Y:S05]  /*200b0*/  BSYNC.RECONVERGENT B1 ;  /* 0x0000000000017941 */ /* 0x000fea0003800200 */
.L_x_12928:
[----:B------:R-:W-:Y:S01]  /*200c0*/  I2FP.F32.U32 R40, R40 ;  /* 0x0000002800287245 */ /* 0x000fe20000201000 */
[----:B------:R-:W-:Y:S02]  /*200d0*/  HFMA2 R129, -RZ, RZ, 0.1171875, 0 ;  /* 0x2f800000ff817431 */ /* 0x000fe400000001ff */
[----:B-----5:R-:W-:Y:S02]  /*200e0*/  HADD2.F32 R180, -RZ, R47.H0_H0 ;  /* 0x2000002fffb47230 */ /* 0x020fe40000004100 */
[----:B------:R-:W-:Y:S02]  /*200f0*/  HADD2.F32 R182, -RZ, R131.H0_H0 ;  /* 0x20000083ffb67230 */ /* 0x000fe40000004100 */
[----:B------:R-:W-:Y:S01]  /*20100*/  FFMA.FTZ R40, R40, R129, 1.1641532182693481445e-10 ;  /* 0x2f00000028287423 */ /* 0x000fe20000010081 */
[----:B------:R-:W-:-:S04]  /*20110*/  FMUL.FTZ R180, R180, UR11 ;  /* 0x0000000bb4b47c20 */ /* 0x000fc80008410000 */
[----:B------:R-:W-:Y:S01]  /*20120*/  FMUL.FTZ R180, R180, UR10 ;  /* 0x0000000ab4b47c20 */ /* 0x000fe20008410000 */
[----:B------:R-:W-:-:S04]  /*20130*/  FSETP.GTU.FTZ.AND P3, PT, R40, UR8, PT ;  /* 0x0000000828007c0b */ /* 0x000fc8000bf7c000 */
[----:B------:R-:W-:Y:S02]  /*20140*/  FSEL R181, R180, RZ, !P3 ;  /* 0x000000ffb4b57208 */ /* 0x000fe40005800000 */
[----:B------:R-:W-:-:S03]  /*20150*/  SEL R40, RZ, 0x1, P3 ;  /* 0x00000001ff287807 */ /* 0x000fc60001800000 */
[----:B------:R-:W-:-:S07]  /*20160*/  FADD.FTZ R181, R182, R181 ;  /* 0x000000b5b6b57221 */ /* 0x000fce0000010000 */
.L_x_12927:
[----:B------:R-:W-:Y:S05]  /*20170*/  BSYNC.RECONVERGENT B0 ;  /* 0x0000000000007941 */ /* 0x000fea0003800200 */
.L_x_12926:
        /* <DEDUP_REMOVED lines=22> */
.L_x_12937:
        /* <DEDUP_REMOVED lines=13> */
.L_x_12939:
[----:B------:R-:W-:Y:S05]  /*203b0*/  BSYNC.RECONVERGENT B2 ;  /* 0x0000000000027941 */ /* 0x000fea0003800200 */
.L_x_12938:
        /* <DEDUP_REMOVED lines=41> */
.L_x_12936:
[----:B------:R-:W-:Y:S05]  /*20650*/  BSYNC.RECONVERGENT B1 ;  /* 0x0000000000017941 */ /* 0x000fea0003800200 */
.L_x_12935:
        /* <DEDUP_REMOVED lines=11> */
.L_x_12934:
[----:B------:R-:W-:Y:S05]  /*20710*/  BSYNC.RECONVERGENT B0 ;  /* 0x0000000000007941 */ /* 0x000fea0003800200 */
.L_x_12933:
[----:B------:R-:W-:Y:S02]  /*20720*/  F2FP.F16.F32.PACK_AB R131, RZ, R180 ;  /* 0x000000b4ff83723e */ /* 0x000fe400000000ff */
[----:B------:R-:W-:Y:S02]  /*20730*/  PRMT R130, R191, 0x5410, R130 ;  /* 0x00005410bf827816 */ /* 0x000fe40000000082 */
[----:B------:R-:W-:Y:S02]  /*20740*/  PRMT R129, R189, 0x5410, R190 ;  /* 0x00005410bd817816 */ /* 0x000fe400000000be */
[----:B------:R-:W-:Y:S02]  /*20750*/  PRMT R128, R177, 0x5410, R188 ;  /* 0x00005410b1807816 */ /* 0x000fe400000000bc */
[----:B------:R-:W-:Y:S01]  /*20760*/  PRMT R131, R193, 0x5410, R131 ;  /* 0x00005410c1837816 */ /* 0x000fe20000000083 */
[----:B------:R-:W-:Y:S06]  /*20770*/  BRA `(.L_x_12940) ;  /* 0x0000002800bc7947 */ /* 0x000fec0003800000 */
.L_x_12883:
[----:B------:R-:W-:Y:S01]  /*20780*/  BSSY.RECONVERGENT B0, `(.L_x_12941) ;  /* 0x0000056000007945 */ /* 0x000fe20003800200 */
[----:B0-----:R-:W-:Y:S01]  /*20790*/  MOV R170, RZ ;  /* 0x000000ff00aa7202 */ /* 0x001fe20000000f00 */
[----:B------:R-:W-:Y:S01]  /*207a0*/  IMAD.MOV.U32 R186, RZ, RZ, R178 ;  /* 0x000000ffffba7224 */ /* 0x000fe200078e00b2 */
[----:B-1----:R-:W-:Y:S01]  /*207b0*/  MOV R128, R183 ;  /* 0x000000b700807202 */ /* 0x002fe20000000f00 */
        /* <DEDUP_REMOVED lines=17> */
.L_x_12945:
        /* <DEDUP_REMOVED lines=13> */
.L_x_12947:
[----:B------:R-:W-:Y:S05]  /*209a0*/  BSYNC.RECONVERGENT B2 ;  /* 0x0000000000027941 */ /* 0x000fea0003800200 */
.L_x_12946:
        /* <DEDUP_REMOVED lines=40> */
[----:B------:R-:W-:-:S07]  /*20c30*/  HFMA2 R128, -RZ, RZ, 0, 0 ;  /* 0x00000000ff807431 */ /* 0x000fce00000001ff */
.L_x_12944:
[----:B------:R-:W-:Y:S05]  /*20c40*/  BSYNC.RECONVERGENT B1 ;  /* 0x0000000000017941 */ /* 0x000fea0003800200 */
.L_x_12943:
        /* <DEDUP_REMOVED lines=9> */
.L_x_12942:
[----:B------:R-:W-:Y:S05]  /*20ce0*/  BSYNC.RECONVERGENT B0 ;  /* 0x0000000000007941 */ /* 0x000fea0003800200 */
.L_x_12941:
        /* <DEDUP_REMOVED lines=18> */
.L_x_12952:
        /* <DEDUP_REMOVED lines=13> */
.L_x_12954:
[----:B------:R-:W-:Y:S05]  /*20ee0*/  BSYNC.RECONVERGENT B2 ;  /* 0x0000000000027941 */ /* 0x000fea0003800200 */
.L_x_12953:
        /* <DEDUP_REMOVED lines=42> */
.L_x_12951:
[----:B------:R-:W-:Y:S05]  /*21190*/  BSYNC.RECONVERGENT B1 ;  /* 0x0000000000017941 */ /* 0x000fea0003800200 */
.L_x_12950:
        /* <DEDUP_REMOVED lines=9> */
.L_x_12949:
[----:B------:R-:W-:Y:S05]  /*21230*/  BSYNC.RECONVERGENT B0 ;  /* 0x0000000000007941 */ /* 0x000fea0003800200 */
.L_x_12948:
        /* <DEDUP_REMOVED lines=18> */
.L_x_12959:
        /* <DEDUP_REMOVED lines=13> */
.L_x_12961:
[----:B------:R-:W-:Y:S05]  /*21430*/  BSYNC.RECONVERGENT B2 ;  /* 0x0000000000027941 */ /* 0x000fea0003800200 */
.L_x_12960:
        /* <DEDUP_REMOVED lines=42> */
.L_x_12958:
[----:B------:R-:W-:Y:S05]  /*216e0*/  BSYNC.RECONVERGENT B1 ;  /* 0x0000000000017941 */ /* 0x000fea0003800200 */
.L_x_12957:
        /* <DEDUP_REMOVED lines=9> */
.L_x_12956:
[----:B------:R-:W-:Y:S05]  /*21780*/  BSYNC.RECONVERGENT B0 ;  /* 0x0000000000007941 */ /* 0x000fea0003800200 */
.L_x_12955:
        /* <DEDUP_REMOVED lines=18> */
.L_x_12966:
        /* <DEDUP_REMOVED lines=13> */
.L_x_12968:
[----:B------:R-:W-:Y:S05]  /*21980*/  BSYNC.RECONVERGENT B2 ;  /* 0x0000000000027941 */ /* 0x000fea0003800200 */
.L_x_12967:
        /* <DEDUP_REMOVED lines=42> */
.L_x_12965:
[----:B------:R-:W-:Y:S05]  /*21c30*/  BSYNC.RECONVERGENT B1 ;  /* 0x0000000000017941 */ /* 0x000fea0003800200 */
.L_x_12964:
        /* <DEDUP_REMOVED lines=9> */
.L_x_12963:
[----:B------:R-:W-:Y:S05]  /*21cd0*/  BSYNC.RECONVERGENT B0 ;  /* 0x0000000000007941 */ /* 0x000fea0003800200 */
.L_x_12962:
        /* <DEDUP_REMOVED lines=18> */
.L_x_12973:
        /* <DEDUP_REMOVED lines=13> */
.L_x_12975:
[----:B------:R-:W-:Y:S05]  /*21ed0*/  BSYNC.RECONVERGENT B2 ;  /* 0x0000000000027941 */ /* 0x000fea0003800200 */
.L_x_12974:
        /* <DEDUP_REMOVED lines=42> */
.L_x_12972:
[----:B------:R-:W-:Y:S05]  /*22180*/  BSYNC.RECONVERGENT B1 ;  /* 0x0000000000017941 */ /* 0x000fea0003800200 */
.L_x_12971:
        /* <DEDUP_REMOVED lines=9> */
.L_x_12970:
[----:B------:R-:W-:Y:S05]  /*22220*/  BSYNC.RECONVERGENT B0 ;  /* 0x0000000000007941 */ /* 0x000fea0003800200 */
.L_x_12969:
        /* <DEDUP_REMOVED lines=18> */
.L_x_12980:
        /* <DEDUP_REMOVED lines=13> */
.L_x_12982:
[----:B------:R-:W-:Y:S05]  /*22420*/  BSYNC.RECONVERGENT B2 ;  /* 0x0000000000027941 */ /* 0x000fea0003800200 */
.L_x_12981:
        /* <DEDUP_REMOVED lines=42> */
.L_x_12979:
[----:B------:R-:W-:Y:S05]  /*226d0*/  BSYNC.RECONVERGENT B1 ;  /* 0x0000000000017941 */ /* 0x000fea0003800200 */
.L_x_12978:
        /* <DEDUP_REMOVED lines=9> */
.L_x_12977:
[----:B------:R-:W-:Y:S05]  /*22770*/  BSYNC.RECONVERGENT B0 ;  /* 0x0000000000007941 */ /* 0x000fea0003800200 */
.L_x_12976:
        /* <DEDUP_REMOVED lines=18> */
.L_x_12987:
        /* <DEDUP_REMOVED lines=13> */
.L_x_12989:
[----:B------:R-:W-:Y:S05]  /*22970*/  BSYNC.RECONVERGENT B2 ;  /* 0x0000000000027941 */ /* 0x000fea0003800200 */
.L_x_12988:
        /* <DEDUP_REMOVED lines=42> */
.L_x_12986:
[----:B------:R-:W-:Y:S05]  /*22c20*/  BSYNC.RECONVERGENT B1 ;  /* 0x0000000000017941 */ /* 0x000fea0003800200 */
.L_x_12985:
        /* <DEDUP_REMOVED lines=9> */
.L_x_12984:
[----:B------:R-:W-:Y:S05]  /*22cc0*/  BSYNC.RECONVERGENT B0 ;  /* 0x0000000000007941 */ /* 0x000fea0003800200 */
.L_x_12983:
        /* <DEDUP_REMOVED lines=18> */
.L_x_12994:
        /* <DEDUP_REMOVED lines=13> */
.L_x_12996:
[----:B------:R-:W-:Y:S05]  /*22ec0*/  BSYNC.RECONVERGENT B2 ;  /* 0x0000000000027941 */ /* 0x000fea0003800200 */
.L_x_12995:
        /* <DEDUP_REMOVED lines=42> */
.L_x_12993:
[----:B------:R-:W-:Y:S05]  /*23170*/  BSYNC.RECONVERGENT B1 ;  /* 0x0000000000017941 */ /* 0x000fea0003800200 */
.L_x_12992:
        /* <DEDUP_REMOVED lines=9> */
.L_x_12991:
[----:B------:R-:W-:Y:S05]  /*23210*/  BSYNC.RECONVERGENT B0 ;  /* 0x0000000000007941 */ /* 0x000fea0003800200 */
.L_x_12990:
[----:B------:R-:W-:Y:S02]  /*23220*/  F2FP.F16.F32.PACK_AB R131, RZ, R180 ;  /* 0x000000b4ff83723e */ /* 0x000fe400000000ff */
[----:B------:R-:W-:Y:S02]  /*23230*/  PRMT R130, R188, 0x5410, R189 ;  /* 0x00005410bc827816 */ /* 0x000fe400000000bd */
[----:B------:R-:W-:Y:S02]  /*23240*/  PRMT R129, R187, 0x5410, R185 ;  /* 0x00005410bb817816 */ /* 0x000fe400000000b9 */
[----:B------:R-:W-:Y:S02]  /*23250*/  PRMT R128, R184, 0x5410, R177 ;  /* 0x00005410b8807816 */ /* 0x000fe400000000b1 */
[----:B------:R-:W-:-:S07]  /*23260*/  PRMT R131, R190, 0x5410, R131 ;  /* 0x00005410be837816 */ /* 0x000fce0000000083 */
.L_x_12940:
        /* <DEDUP_REMOVED lines=18> */
[----:B------:R-:W-:-:S03]  /*23390*/  IMAD.WIDE.U32 R130, R131, 0x100, RZ ;  /* 0x0000010083827825 */ /* 0x000fc600078e00ff */
[----:B------:R-:W-:Y:S02]  /*233a0*/  LOP3.LUT R182, R130, R184, R182, 0xfe, !PT ;  /* 0x000000b882b67212 */ /* 0x000fe400078efeb6 */
[----:B------:R-:W-:Y:S01]  /*233b0*/  LOP3.LUT R130, R183, R177, R185, 0xfe, !PT ;  /* 0x000000b1b7827212 */ /* 0x000fe200078efeb9 */
[----:B------:R-:W-:-:S03]  /*233c0*/  VIADD R177, R176, 0xa0 ;  /* 0x000000a0b0b17836 */ /* 0x000fc60000000000 */
[----:B------:R-:W-:Y:S01]  /*233d0*/  LOP3.LUT R131, R130, R131, RZ, 0xfc, !PT ;  /* 0x0000008382837212 */ /* 0x000fe200078efcff */
[----:B0-----:R-:W-:Y:S01]  /*233e0*/  IMAD.WIDE.U32 R128, R177, 0x8, R128 ;  /* 0x00000008b1807825 */ /* 0x001fe200078e0080 */
[----:B------:R-:W-:-:S05]  /*233f0*/  LOP3.LUT R130, R182, 0xff, R11, 0xf8, !PT ;  /* 0x000000ffb6827812 */ /* 0x000fca00078ef80b */
[----:B------:R1:W-:Y:S02]  /*23400*/  STG.E.64 desc[UR6][R128.64], R130 ;  /* 0x0000008280007986 */ /* 0x0003e4000c101b06 */
.L_x_12998:
[----:B------:R-:W-:Y:S05]  /*23410*/  BSYNC.RECONVERGENT B0 ;  /* 0x0000000000007941 */ /* 0x000fea0003800200 */
.L_x_12997:
[----:B------:R-:W-:Y:S04]  /*23420*/  BSSY.RECONVERGENT B0, `(.L_x_12999) ;  /* 0x0000006000007945 */ /* 0x000fe80003800200 */
[----:B------:R-:W-:Y:S05]  /*23430*/  @!P1 BRA `(.L_x_13000) ;  /* 0x0000000000109947 */ /* 0x000fea0003800000 */
[----:B-----5:R-:W2:Y:S01]  /*23440*/  LDC.64 R44, c[0x0][0x390] ;  /* 0x0000e400ff2c7b82 */ /* 0x020ea20000000a00 */
[----:B------:R-:W-:-:S05]  /*23450*/  IADD3 R47, PT, PT, R176, 0xc0, RZ ;  /* 0x000000c0b02f7810 */ /* 0x000fca0007ffe0ff */
[----:B--2---:R-:W-:-:S06]  /*23460*/  IMAD.WIDE.U32 R44, R47, 0x10, R44 ;  /* 0x000000102f2c7825 */ /* 0x004fcc00078e002c */
[----:B------:R-:W5:Y:S02]  /*23470*/  LDG.E.128 R44, desc[UR6][R44.64] ;  /* 0x000000062c2c7981 */ /* 0x000f64000c1e1d00 */
.L_x_13000:
[----:B------:R-:W-:Y:S05]  /*23480*/  BSYNC.RECONVERGENT B0 ;  /* 0x0000000000007941 */ /* 0x000fea0003800200 */
.L_x_12999:
        /* <DEDUP_REMOVED lines=27> */
.L_x_13006:
        /* <DEDUP_REMOVED lines=13> */
.L_x_13008:
[----:B------:R-:W-:Y:S05]  /*23710*/  BSYNC.RECONVERGENT B2 ;  /* 0x0000000000027941 */ /* 0x000fea0003800200 */
.L_x_13007:
        /* <DEDUP_REMOVED lines=42> */
.L_x_13005:
[----:B------:R-:W-:Y:S05]  /*239c0*/  BSYNC.RECONVERGENT B1 ;  /* 0x0000000000017941 */ /* 0x000fea0003800200 */
.L_x_13004:
        /* <DEDUP_REMOVED lines=11> */
.L_x_13003:
[----:B------:R-:W-:Y:S05]  /*23a80*/  BSYNC.RECONVERGENT B0 ;  /* 0x0000000000007941 */ /* 0x000fea0003800200 */
.L_x_13002:
        /* <DEDUP_REMOVED lines=22> */
.L_x_13013:
        /* <DEDUP_REMOVED lines=13> */
.L_x_13015:
[----:B------:R-:W-:Y:S05]  /*23cc0*/  BSYNC.RECONVERGENT B2 ;  /* 0x0000000000027941 */ /* 0x000fea0003800200 */
.L_x_13014:
        /* <DEDUP_REMOVED lines=42> */
.L_x_13012:
[----:B------:R-:W-:Y:S05]  /*23f70*/  BSYNC.RECONVERGENT B1 ;  /* 0x0000000000017941 */ /* 0x000fea0003800200 */
.L_x_13011:
        /* <DEDUP_REMOVED lines=11> */
.L_x_13010:
[----:B------:R-:W-:Y:S05]  /*24030*/  BSYNC.RECONVERGENT B0 ;  /* 0x0000000000007941 */ /* 0x000fea0003800200 */
.L_x_13009:
        /* <DEDUP_REMOVED lines=22> */
.L_x_13020:
        /* <DEDUP_REMOVED lines=13> */
.L_x_13022:
[----:B------:R-:W-:Y:S05]  /*24270*/  BSYNC.RECONVERGENT B2 ;  /* 0x0000000000027941 */ /* 0x000fea0003800200 */
.L_x_13021:
        /* <DEDUP_REMOVED lines=42> */
.L_x_13019:
[----:B------:R-:W-:Y:S05]  /*24520*/  BSYNC.RECONVERGENT B1 ;  /* 0x0000000000017941 */ /* 0x000fea0003800200 */
.L_x_13018:
        /* <DEDUP_REMOVED lines=11> */
.L_x_13017:
[----:B------:R-:W-:Y:S05]  /*245e0*/  BSYNC.RECONVERGENT B0 ;  /* 0x0000000000007941 */ /* 0x000fea0003800200 */
.L_x_13016:
        /* <DEDUP_REMOVED lines=22> */
.L_x_13027:
        /* <DEDUP_REMOVED lines=13> */
.L_x_13029:
[----:B------:R-:W-:Y:S05]  /*24820*/  BSYNC.RECONVERGENT B2 ;  /* 0x0000000000027941 */ /* 0x000fea0003800200 */
.L_x_13028:
        /* <DEDUP_REMOVED lines=42> */
.L_x_13026:
[----:B------:R-:W-:Y:S05]  /*24ad0*/  BSYNC.RECONVERGENT B1 ;  /* 0x0000000000017941 */ /* 0x000fea0003800200 */
.L_x_13025:
        /* <DEDUP_REMOVED lines=11> */
.L_x_13024:
[----:B------:R-:W-:Y:S05]  /*24b90*/  BSYNC.RECONVERGENT B0 ;  /* 0x0000000000007941 */ /* 0x000fea0003800200 */
.L_x_13023:
        /* <DEDUP_REMOVED lines=22> */
.L_x_13034:
        /* <DEDUP_REMOVED lines=13> */
.L_x_13036:
[----:B------:R-:W-:Y:S05]  /*24dd0*/  BSYNC.RECONVERGENT B2 ;  /* 0x0000000000027941 */ /* 0x000fea0003800200 */
.L_x_13035:
        /* <DEDUP_REMOVED lines=42> */
.L_x_13033:
[----:B------:R-:W-:Y:S05]  /*25080*/  BSYNC.RECONVERGENT B1 ;  /* 0x0000000000017941 */ /* 0x000fea0003800200 */
.L_x_13032:
        /* <DEDUP_REMOVED lines=11> */
.L_x_13031:
[----:B------:R-:W-:Y:S05]  /*25140*/  BSYNC.RECONVERGENT B0 ;  /* 0x0000000000007941 */ /* 0x000fea0003800200 */
.L_x_13030:
        /* <DEDUP_REMOVED lines=22> */
.L_x_13041:
        /* <DEDUP_REMOVED lines=13> */
.L_x_13043:
[----:B------:R-:W-:Y:S05]  /*25380*/  BSYNC.RECONVERGENT B2 ;  /* 0x0000000000027941 */ /* 0x000fea0003800200 */
.L_x_13042:
        /* <DEDUP_REMOVED lines=42> */
.L_x_13040:
[----:B------:R-:W-:Y:S05]  /*25630*/  BSYNC.RECONVERGENT B1 ;  /* 0x0000000000017941 */ /* 0x000fea0003800200 */
.L_x_13039:
        /* <DEDUP_REMOVED lines=11> */
.L_x_13038:
[----:B------:R-:W-:Y:S05]  /*256f0*/  BSYNC.RECONVERGENT B0 ;  /* 0x0000000000007941 */ /* 0x000fea0003800200 */
.L_x_13037:
        /* <DEDUP_REMOVED lines=22> */
.L_x_13048:
        /* <DEDUP_REMOVED lines=13> */
.L_x_13050:
[----:B------:R-:W-:Y:S05]  /*25930*/  BSYNC.RECONVERGENT B2 ;  /* 0x0000000000027941 */ /* 0x000fea0003800200 */
.L_x_13049:
        /* <DEDUP_REMOVED lines=42> */
.L_x_13047:
[----:B------:R-:W-:Y:S05]  /*25be0*/  BSYNC.RECONVERGENT B1 ;  /* 0x0000000000017941 */ /* 0x000fea0003800200 */
.L_x_13046:
        /* <DEDUP_REMOVED lines=11> */
.L_x_13045:
[----:B------:R-:W-:Y:S05]  /*25ca0*/  BSYNC.RECONVERGENT B0 ;  /* 0x0000000000007941 */ /* 0x000fea0003800200 */
.L_x_13044:
        /* <DEDUP_REMOVED lines=22> */
.L_x_13055:
        /* <DEDUP_REMOVED lines=13> */
.L_x_13057:
[----:B------:R-:W-:Y:S05]  /*25ee0*/  BSYNC.RECONVERGENT B2 ;  /* 0x0000000000027941 */ /* 0x000fea0003800200 */
.L_x_13056:
        /* <DEDUP_REMOVED lines=41> */
.L_x_13054:
[----:B------:R-:W-:Y:S05]  /*26180*/  BSYNC.RECONVERGENT B1 ;  /* 0x0000000000017941 */ /* 0x000fea0003800200 */
.L_x_13053:
        /* <DEDUP_REMOVED lines=11> */
.L_x_13052:
[----:B------:R-:W-:Y:S05]  /*26240*/  BSYNC.RECONVERGENT B0 ;  /* 0x0000000000007941 */ /* 0x000fea0003800200 */
.L_x_13051:
[----:B------:R-:W-:Y:S02]  /*26250*/  F2FP.F16.F32.PACK_AB R131, RZ, R188 ;  /* 0x000000bcff83723e */ /* 0x000fe400000000ff */
[----:B------:R-:W-:Y:S02]  /*26260*/  PRMT R130, R199, 0x5410, R130 ;  /* 0x00005410c7827816 */ /* 0x000fe40000000082 */
[----:B------:R-:W-:Y:S02]  /*26270*/  PRMT R129, R197, 0x5410, R198 ;  /* 0x00005410c5817816 */ /* 0x000fe400000000c6 */
[----:B------:R-:W-:Y:S02]  /*26280*/  PRMT R128, R177, 0x5410, R196 ;  /* 0x00005410b1807816 */ /* 0x000fe400000000c4 */
[----:B------:R-:W-:Y:S01]  /*26290*/  PRMT R131, R201, 0x5410, R131 ;  /* 0x00005410c9837816 */ /* 0x000fe20000000083 */
[----:B------:R-:W-:Y:S06]  /*262a0*/  BRA `(.L_x_13058) ;  /* 0x0000002800bc7947 */ /* 0x000fec0003800000 */
.L_x_13001:
        /* <DEDUP_REMOVED lines=21> */
.L_x_13063:
        /* <DEDUP_REMOVED lines=13> */
.L_x_13065:
[----:B------:R-:W-:Y:S05]  /*264d0*/  BSYNC.RECONVERGENT B2 ;  /* 0x0000000000027941 */ /* 0x000fea0003800200 */
.L_x_13064:
        /* <DEDUP_REMOVED lines=40> */
[----:B------:R-:W-:-:S07]  /*26760*/  IMAD.MOV.U32 R128, RZ, RZ, RZ ;  /* 0x000000ffff807224 */ /* 0x000fce00078e00ff */
.L_x_13062:
[----:B------:R-:W-:Y:S05]  /*26770*/  BSYNC.RECONVERGENT B1 ;  /* 0x0000000000017941 */ /* 0x000fea0003800200 */
.L_x_13061:
        /* <DEDUP_REMOVED lines=9> */
.L_x_13060:
[----:B------:R-:W-:Y:S05]  /*26810*/  BSYNC.RECONVERGENT B0 ;  /* 0x0000000000007941 */ /* 0x000fea0003800200 */
.L_x_13059:
        /* <DEDUP_REMOVED lines=18> */
.L_x_13070:
        /* <DEDUP_REMOVED lines=13> */
.L_x_13072:
[----:B------:R-:W-:Y:S05]  /*26a10*/  BSYNC.RECONVERGENT B2 ;  /* 0x0000000000027941 */ /* 0x000fea0003800200 */
.L_x_13071:
        /* <DEDUP_REMOVED lines=42> */
.L_x_13069:
[----:B------:R-:W-:Y:S05]  /*26cc0*/  BSYNC.RECONVERGENT B1 ;  /* 0x0000000000017941 */ /* 0x000fea0003800200 */
.L_x_13068:
        /* <DEDUP_REMOVED lines=9> */
.L_x_13067:
[----:B------:R-:W-:Y:S05]  /*26d60*/  BSYNC.RECONVERGENT B0 ;  /* 0x0000000000007941 */ /* 0x000fea0003800200 */
.L_x_13066:
        /* <DEDUP_REMOVED lines=18> */
.L_x_13077:
        /* <DEDUP_REMOVED lines=13> */
.L_x_13079:
[----:B------:R-:W-:Y:S05]  /*26f60*/  BSYNC.RECONVERGENT B2 ;  /* 0x0000000000027941 */ /* 0x000fea0003800200 */
.L_x_13078:
        /* <DEDUP_REMOVED lines=42> */
.L_x_13076:
[----:B------:R-:W-:Y:S05]  /*27210*/  BSYNC.RECONVERGENT B1 ;  /* 0x0000000000017941 */ /* 0x000fea0003800200 */
.L_x_13075:
        /* <DEDUP_REMOVED lines=9> */
.L_x_13074:
[----:B------:R-:W-:Y:S05]  /*272b0*/  BSYNC.RECONVERGENT B0 ;  /* 0x0000000000007941 */ /* 0x000fea0003800200 */
.L_x_13073:
        /* <DEDUP_REMOVED lines=18> */
.L_x_13084:
        /* <DEDUP_REMOVED lines=13> */
.L_x_13086:
[----:B------:R-:W-:Y:S05]  /*274b0*/  BSYNC.RECONVERGENT B2 ;  /* 0x0000000000027941 */ /* 0x000fea0003800200 */
.L_x_13085:
        /* <DEDUP_REMOVED lines=42> */
.L_x_13083:
[----:B------:R-:W-:Y:S05]  /*27760*/  BSYNC.RECONVERGENT B1 ;  /* 0x0000000000017941 */ /* 0x000fea0003800200 */
.L_x_13082:
        /* <DEDUP_REMOVED lines=9> */
.L_x_13081:
[----:B------:R-:W-:Y:S05]  /*27800*/  BSYNC.RECONVERGENT B0 ;  /* 0x0000000000007941 */ /* 0x000fea0003800200 */
.L_x_13080:
        /* <DEDUP_REMOVED lines=18> */
.L_x_13091:
        /* <DEDUP_REMOVED lines=13> */
.L_x_13093:
[----:B------:R-:W-:Y:S05]  /*27a00*/  BSYNC.RECONVERGENT B2 ;  /* 0x0000000000027941 */ /* 0x000fea0003800200 */
.L_x_13092:
        /* <DEDUP_REMOVED lines=42> */
.L_x_13090:
[----:B------:R-:W-:Y:S05]  /*27cb0*/  BSYNC.RECONVERGENT B1 ;  /* 0x0000000000017941 */ /* 0x000fea0003800200 */
.L_x_13089:
        /* <DEDUP_REMOVED lines=9> */
.L_x_13088:
[----:B------:R-:W-:Y:S05]  /*27d50*/  BSYNC.RECONVERGENT B0 ;  /* 0x0000000000007941 */ /* 0x000fea0003800200 */
.L_x_13087:
        /* <DEDUP_REMOVED lines=18> */
.L_x_13098:
        /* <DEDUP_REMOVED lines=13> */
.L_x_13100:
[----:B------:R-:W-:Y:S05]  /*27f50*/  BSYNC.RECONVERGENT B2 ;  /* 0x0000000000027941 */ /* 0x000fea0003800200 */
.L_x_13099:
        /* <DEDUP_REMOVED lines=42> */
.L_x_13097:
[----:B------:R-:W-:Y:S05]  /*28200*/  BSYNC.RECONVERGENT B1 ;  /* 0x0000000000017941 */ /* 0x000fea0003800200 */
.L_x_13096:
        /* <DEDUP_REMOVED lines=9> */
.L_x_13095:
[----:B------:R-:W-:Y:S05]  /*282a0*/  BSYNC.RECONVERGENT B0 ;  /* 0x0000000000007941 */ /* 0x000fea0003800200 */
.L_x_13094:
        /* <DEDUP_REMOVED lines=18> */
.L_x_13105:
        /* <DEDUP_REMOVED lines=13> */
.L_x_13107:
[----:B------:R-:W-:Y:S05]  /*284a0*/  BSYNC.RECONVERGENT B2 ;  /* 0x0000000000027941 */ /* 0x000fea0003800200 */
.L_x_13106:
        /* <DEDUP_REMOVED lines=42> */
.L_x_13104:
[----:B------:R-:W-:Y:S05]  /*28750*/  BSYNC.RECONVERGENT B1 ;  /* 0x0000000000017941 */ /* 0x000fea0003800200 */
.L_x_13103:
        /* <DEDUP_REMOVED lines=9> */
.L_x_13102:
[----:B------:R-:W-:Y:S05]  /*287f0*/  BSYNC.RECONVERGENT B0 ;  /* 0x0000000000007941 */ /* 0x000fea0003800200 */
.L_x_13101:
        /* <DEDUP_REMOVED lines=18> */
.L_x_13112:
        /* <DEDUP_REMOVED lines=13> */
.L_x_13114:
[----:B------:R-:W-:Y:S05]  /*289f0*/  BSYNC.RECONVERGENT B2 ;  /* 0x0000000000027941 */ /* 0x000fea0003800200 */
.L_x_13113:
        /* <DEDUP_REMOVED lines=42> */
.L_x_13111:
[----:B------:R-:W-:Y:S05]  /*28ca0*/  BSYNC.RECONVERGENT B1 ;  /* 0x0000000000017941 */ /* 0x000fea0003800200 */
.L_x_13110:
        /* <DEDUP_REMOVED lines=9> */
.L_x_13109:
[----:B------:R-:W-:Y:S05]  /*28d40*/  BSYNC.RECONVERGENT B0 ;  /* 0x0000000000007941 */ /* 0x000fea0003800200 */
.L_x_13108:
[----:B------:R-:W-:Y:S02]  /*28d50*/  F2FP.F16.F32.PACK_AB R131, RZ, R188 ;  /* 0x000000bcff83723e */ /* 0x000fe400000000ff */
[----:B------:R-:W-:Y:S02]  /*28d60*/  PRMT R130, R196, 0x5410, R197 ;  /* 0x00005410c4827816 */ /* 0x000fe400000000c5 */
[----:B------:R-:W-:Y:S02]  /*28d70*/  PRMT R129, R195, 0x5410, R193 ;  /* 0x00005410c3817816 */ /* 0x000fe400000000c1 */
[----:B------:R-:W-:Y:S02]  /*28d80*/  PRMT R128, R192, 0x5410, R177 ;  /* 0x00005410c0807816 */ /* 0x000fe400000000b1 */
[----:B------:R-:W-:-:S07]  /*28d90*/  PRMT R131, R198, 0x5410, R131 ;  /* 0x00005410c6837816 */ /* 0x000fce0000000083 */
.L_x_13058:
        /* <DEDUP_REMOVED lines=20> */
[----:B------:R-:W-:Y:S02]  /*28ee0*/  LOP3.LUT R130, R191, R177, R193, 0xfe, !PT ;  /* 0x000000b1bf827212 */ /* 0x000fe400078efec1 */
[----:B------:R-:W-:Y:S02]  /*28ef0*/  IADD3 R177, PT, PT, R176, 0xc0, RZ ;  /* 0x000000c0b0b17810 */ /* 0x000fe40007ffe0ff */
[----:B------:R-:W-:Y:S02]  /*28f00*/  LOP3.LUT R131, R130, R131, RZ, 0xfc, !PT ;  /* 0x0000008382837212 */ /* 0x000fe400078efcff */
[----:B------:R-:W-:Y:S01]  /*28f10*/  LOP3.LUT R130, R190, 0xff, R11, 0xf8, !PT ;  /* 0x000000ffbe827812 */ /* 0x000fe200078ef80b */
[----:B0-----:R-:W-:-:S05]  /*28f20*/  IMAD.WIDE.U32 R128, R177, 0x8, R128 ;  /* 0x00000008b1807825 */ /* 0x001fca00078e0080 */
[----:B------:R1:W-:Y:S02]  /*28f30*/  STG.E.64 desc[UR6][R128.64], R130 ;  /* 0x0000008280007986 */ /* 0x0003e4000c101b06 */
.L_x_13116:
[----:B------:R-:W-:Y:S05]  /*28f40*/  BSYNC.RECONVERGENT B0 ;  /* 0x0000000000007941 */ /* 0x000fea0003800200 */
.L_x_13115:
[----:B------:R-:W-:Y:S04]  /*28f50*/  BSSY.RECONVERGENT B0, `(.L_x_13117) ;  /* 0x0000006000007945 */ /* 0x000fe80003800200 */
[----:B------:R-:W-:Y:S05]  /*28f60*/  @!P1 BRA `(.L_x_13118) ;  /* 0x0000000000109947 */ /* 0x000fea0003800000 */
[----:B-----5:R-:W2:Y:S01]  /*28f70*/  LDC.64 R44, c[0x0][0x390] ;  /* 0x0000e400ff2c7b82 */ /* 0x020ea20000000a00 */
[----:B------:R-:W-:-:S04]  /*28f80*/  VIADD R47, R176, 0xe0 ;  /* 0x000000e0b02f7836 */ /* 0x000fc80000000000 */
[----:B--2---:R-:W-:-:S06]  /*28f90*/  IMAD.WIDE.U32 R44, R47, 0x10, R44 ;  /* 0x000000102f2c7825 */ /* 0x004fcc00078e002c */
[----:B------:R-:W5:Y:S02]  /*28fa0*/  LDG.E.128 R44, desc[UR6][R44.64] ;  /* 0x000000062c2c7981 */ /* 0x000f64000c1e1d00 */
.L_x_13118:
[----:B------:R-:W-:Y:S05]  /*28fb0*/  BSYNC.RECONVERGENT B0 ;  /* 0x0000000000007941 */ /* 0x000fea0003800200 */
.L_x_13117:
        /* <DEDUP_REMOVED lines=27> */
.L_x_13124:
        /* <DEDUP_REMOVED lines=13> */
.L_x_13126:
[----:B------:R-:W-:Y:S05]  /*29240*/  BSYNC.RECONVERGENT B2 ;  /* 0x0000000000027941 */ /* 0x000fea0003800200 */
.L_x_13125:
        /* <DEDUP_REMOVED lines=42> */
.L_x_13123:
[----:B------:R-:W-:Y:S05]  /*294f0*/  BSYNC.RECONVERGENT B1 ;  /* 0x0000000000017941 */ /* 0x000fea0003800200 */
.L_x_13122:
        /* <DEDUP_REMOVED lines=11> */
.L_x_13121:
[----:B------:R-:W-:Y:S05]  /*295b0*/  BSYNC.RECONVERGENT B0 ;  /* 0x0000000000007941 */ /* 0x000fea0003800200 */
.L_x_13120:
        /* <DEDUP_REMOVED lines=22> */
.L_x_13131:
        /* <DEDUP_REMOVED lines=13> */
.L_x_13133:
[----:B------:R-:W-:Y:S05]  /*297f0*/  BSYNC.RECONVERGENT B2 ;  /* 0x0000000000027941 */ /* 0x000fea0003800200 */
.L_x_13132:
        /* <DEDUP_REMOVED lines=42> */
.L_x_13130:
[----:B------:R-:W-:Y:S05]  /*29aa0*/  BSYNC.RECONVERGENT B1 ;  /* 0x0000000000017941 */ /* 0x000fea0003800200 */
.L_x_13129:
        /* <DEDUP_REMOVED lines=11> */
.L_x_13128:
[----:B------:R-:W-:Y:S05]  /*29b60*/  BSYNC.RECONVERGENT B0 ;  /* 0x0000000000007941 */ /* 0x000fea0003800200 */
.L_x_13127:
        /* <DEDUP_REMOVED lines=22> */
.L_x_13138:
        /* <DEDUP_REMOVED lines=13> */
.L_x_13140:
[----:B------:R-:W-:Y:S05]  /*29da0*/  BSYNC.RECONVERGENT B2 ;  /* 0x0000000000027941 */ /* 0x000fea0003800200 */
.L_x_13139:
        /* <DEDUP_REMOVED lines=42> */
.L_x_13137:
[----:B------:R-:W-:Y:S05]  /*2a050*/  BSYNC.RECONVERGENT B1 ;  /* 0x0000000000017941 */ /* 0x000fea0003800200 */
.L_x_13136:
        /* <DEDUP_REMOVED lines=11> */
.L_x_13135:
[----:B------:R-:W-:Y:S05]  /*2a110*/  BSYNC.RECONVERGENT B0 ;  /* 0x0000000000007941 */ /* 0x000fea0003800200 */
.L_x_13134:
        /* <DEDUP_REMOVED lines=22> */
.L_x_13145:
        /* <DEDUP_REMOVED lines=13> */
.L_x_13147:
[----:B------:R-:W-:Y:S05]  /*2a350*/  BSYNC.RECONVERGENT B2 ;  /* 0x0000000000027941 */ /* 0x000fea0003800200 */
.L_x_13146:
        /* <DEDUP_REMOVED lines=42> */
.L_x_13144:
[----:B------:R-:W-:Y:S05]  /*2a600*/  BSYNC.RECONVERGENT B1 ;  /* 0x0000000000017941 */ /* 0x000fea0003800200 */
.L_x_13143:
        /* <DEDUP_REMOVED lines=11> */
.L_x_13142:
[----:B------:R-:W-:Y:S05]  /*2a6c0*/  BSYNC.RECONVERGENT B0 ;  /* 0x0000000000007941 */ /* 0x000fea0003800200 */
.L_x_13141:
        /* <DEDUP_REMOVED lines=22> */
.L_x_13152:
        /* <DEDUP_REMOVED lines=13> */
.L_x_13154:
[----:B------:R-:W-:Y:S05]  /*2a900*/  BSYNC.RECONVERGENT B2 ;  /* 0x0000000000027941 */ /* 0x000fea0003800200 */
.L_x_13153:
        /* <DEDUP_REMOVED lines=42> */
.L_x_13151:
[----:B------:R-:W-:Y:S05]  /*2abb0*/  BSYNC.RECONVERGENT B1 ;  /* 0x0000000000017941 */ /* 0x000fea0003800200 */
.L_x_13150:
        /* <DEDUP_REMOVED lines=11> */
.L_x_13149:
[----:B------:R-:W-:Y:S05]  /*2ac70*/  BSYNC.RECONVERGENT B0 ;  /* 0x0000000000007941 */ /* 0x000fea0003800200 */
.L_x_13148:
        /* <DEDUP_REMOVED lines=22> */
.L_x_13159:
        /* <DEDUP_REMOVED lines=13> */
.L_x_13161:
[----:B------:R-:W-:Y:S05]  /*2aeb0*/  BSYNC.RECONVERGENT B2 ;  /* 0x0000000000027941 */ /* 0x000fea0003800200 */
.L_x_13160:
        /* <DEDUP_REMOVED lines=42> */
.L_x_13158:
[----:B------:R-:W-:Y:S05]  /*2b160*/  BSYNC.RECONVERGENT B1 ;  /* 0x0000000000017941 */ /* 0x000fea0003800200 */
.L_x_13157:
        /* <DEDUP_REMOVED lines=11> */
.L_x_13156:
[----:B------:R-:W-:Y:S05]  /*2b220*/  BSYNC.RECONVERGENT B0 ;  /* 0x0000000000007941 */ /* 0x000fea0003800200 */
.L_x_13155:
        /* <DEDUP_REMOVED lines=22> */
.L_x_13166:
        /* <DEDUP_REMOVED lines=13> */
.L_x_13168:
[----:B------:R-:W-:Y:S05]  /*2b460*/  BSYNC.RECONVERGENT B2 ;  /* 0x0000000000027941 */ /* 0x000fea0003800200 */
.L_x_13167:
        /* <DEDUP_REMOVED lines=42> */
.L_x_13165:
[----:B------:R-:W-:Y:S05]  /*2b710*/  BSYNC.RECONVERGENT B1 ;  /* 0x0000000000017941 */ /* 0x000fea0003800200 */
.L_x_13164:
        /* <DEDUP_REMOVED lines=11> */
.L_x_13163:
[----:B------:R-:W-:Y:S05]  /*2b7d0*/  BSYNC.RECONVERGENT B0 ;  /* 0x0000000000007941 */ /* 0x000fea0003800200 */
.L_x_13162:
        /* <DEDUP_REMOVED lines=22> */
.L_x_13173:
        /* <DEDUP_REMOVED lines=13> */
.L_x_13175:
[----:B------:R-:W-:Y:S05]  /*2ba10*/  BSYNC.RECONVERGENT B2 ;  /* 0x0000000000027941 */ /* 0x000fea0003800200 */
.L_x_13174:
        /* <DEDUP_REMOVED lines=41> */
.L_x_13172:
[----:B------:R-:W-:Y:S05]  /*2bcb0*/  BSYNC.RECONVERGENT B1 ;  /* 0x0000000000017941 */ /* 0x000fea0003800200 */
.L_x_13171:
        /* <DEDUP_REMOVED lines=11> */
.L_x_13170:
[----:B------:R-:W-:Y:S05]  /*2bd70*/  BSYNC.RECONVERGENT B0 ;  /* 0x0000000000007941 */ /* 0x000fea0003800200 */
.L_x_13169:
[----:B------:R-:W-:Y:S02]  /*2bd80*/  F2FP.F16.F32.PACK_AB R131, RZ, R196 ;  /* 0x000000c4ff83723e */ /* 0x000fe400000000ff */
[----:B------:R-:W-:Y:S02]  /*2bd90*/  PRMT R130, R207, 0x5410, R130 ;  /* 0x00005410cf827816 */ /* 0x000fe40000000082 */
[----:B------:R-:W-:Y:S02]  /*2bda0*/  PRMT R129, R205, 0x5410, R206 ;  /* 0x00005410cd817816 */ /* 0x000fe400000000ce */
[----:B------:R-:W-:Y:S02]  /*2bdb0*/  PRMT R128, R177, 0x5410, R204 ;  /* 0x00005410b1807816 */ /* 0x000fe400000000cc */
[----:B------:R-:W-:Y:S01]  /*2bdc0*/  PRMT R131, R208, 0x5410, R131 ;  /* 0x00005410d0837816 */ /* 0x000fe20000000083 */
[----:B------:R-:W-:Y:S06]  /*2bdd0*/  BRA `(.L_x_13176) ;  /* 0x0000002800bc7947 */ /* 0x000fec0003800000 */
.L_x_13119:
        /* <DEDUP_REMOVED lines=21> */
.L_x_13181:
        /* <DEDUP_REMOVED lines=13> */
.L_x_13183:
[----:B------:R-:W-:Y:S05]  /*2c000*/  BSYNC.RECONVERGENT B2 ;  /* 0x0000000000027941 */ /* 0x000fea0003800200 */
.L_x_13182:
        /* <DEDUP_REMOVED lines=41> */
.L_x_13180:
[----:B------:R-:W-:Y:S05]  /*2c2a0*/  BSYNC.RECONVERGENT B1 ;  /* 0x0000000000017941 */ /* 0x000fea0003800200 */
.L_x_13179:
        /* <DEDUP_REMOVED lines=9> */
.L_x_13178:
[----:B------:R-:W-:Y:S05]  /*2c340*/  BSYNC.RECONVERGENT B0 ;  /* 0x0000000000007941 */ /* 0x000fea0003800200 */
.L_x_13177:
        /* <DEDUP_REMOVED lines=18> */
.L_x_13188:
        /* <DEDUP_REMOVED lines=13> */
.L_x_13190:
[----:B------:R-:W-:Y:S05]  /*2c540*/  BSYNC.RECONVERGENT B2 ;  /* 0x0000000000027941 */ /* 0x000fea0003800200 */
.L_x_13189:
        /* <DEDUP_REMOVED lines=42> */
.L_x_13187:
[----:B------:R-:W-:Y:S05]  /*2c7f0*/  BSYNC.RECONVERGENT B1 ;  /* 0x0000000000017941 */ /* 0x000fea0003800200 */
.L_x_13186:
        /* <DEDUP_REMOVED lines=9> */
.L_x_13185:
[----:B------:R-:W-:Y:S05]  /*2c890*/  BSYNC.RECONVERGENT B0 ;  /* 0x0000000000007941 */ /* 0x000fea0003800200 */
.L_x_13184:
        /* <DEDUP_REMOVED lines=18> */
.L_x_13195:
        /* <DEDUP_REMOVED lines=13> */
.L_x_13197:
[----:B------:R-:W-:Y:S05]  /*2ca90*/  BSYNC.RECONVERGENT B2 ;  /* 0x0000000000027941 */ /* 0x000fea0003800200 */
.L_x_13196:
        /* <DEDUP_REMOVED lines=42> */
.L_x_13194:
[----:B------:R-:W-:Y:S05]  /*2cd40*/  BSYNC.RECONVERGENT B1 ;  /* 0x0000000000017941 */ /* 0x000fea0003800200 */
.L_x_13193:
        /* <DEDUP_REMOVED lines=9> */
.L_x_13192:
[----:B------:R-:W-:Y:S05]  /*2cde0*/  BSYNC.RECONVERGENT B0 ;  /* 0x0000000000007941 */ /* 0x000fea0003800200 */
.L_x_13191:
        /* <DEDUP_REMOVED lines=18> */
.L_x_13202:
        /* <DEDUP_REMOVED lines=13> */
.L_x_13204:
[----:B------:R-:W-:Y:S05]  /*2cfe0*/  BSYNC.RECONVERGENT B2 ;  /* 0x0000000000027941 */ /* 0x000fea0003800200 */
.L_x_13203:
        /* <DEDUP_REMOVED lines=42> */
.L_x_13201:
[----:B------:R-:W-:Y:S05]  /*2d290*/  BSYNC.RECONVERGENT B1 ;  /* 0x0000000000017941 */ /* 0x000fea0003800200 */
.L_x_13200:
        /* <DEDUP_REMOVED lines=9> */
.L_x_13199:
[----:B------:R-:W-:Y:S05]  /*2d330*/  BSYNC.RECONVERGENT B0 ;  /* 0x0000000000007941 */ /* 0x000fea0003800200 */
.L_x_13198:
        /* <DEDUP_REMOVED lines=18> */
.L_x_13209:
        /* <DEDUP_REMOVED lines=13> */
.L_x_13211:
[----:B------:R-:W-:Y:S05]  /*2d530*/  BSYNC.RECONVERGENT B2 ;  /* 0x0000000000027941 */ /* 0x000fea0003800200 */
.L_x_13210:
        /* <DEDUP_REMOVED lines=42> */
.L_x_13208:
[----:B------:R-:W-:Y:S05]  /*2d7e0*/  BSYNC.RECONVERGENT B1 ;  /* 0x0000000000017941 */ /* 0x000fea0003800200 */
.L_x_13207:
        /* <DEDUP_REMOVED lines=9> */
.L_x_13206:
[----:B------:R-:W-:Y:S05]  /*2d880*/  BSYNC.RECONVERGENT B0 ;  /* 0x0000000000007941 */ /* 0x000fea0003800200 */
.L_x_13205:
        /* <DEDUP_REMOVED lines=18> */
.L_x_13216:
        /* <DEDUP_REMOVED lines=13> */
.L_x_13218:
[----:B------:R-:W-:Y:S05]  /*2da80*/  BSYNC.RECONVERGENT B2 ;  /* 0x0000000000027941 */ /* 0x000fea0003800200 */
.L_x_13217:
        /* <DEDUP_REMOVED lines=42> */
.L_x_13215:
[----:B------:R-:W-:Y:S05]  /*2dd30*/  BSYNC.RECONVERGENT B1 ;  /* 0x0000000000017941 */ /* 0x000fea0003800200 */
.L_x_13214:
        /* <DEDUP_REMOVED lines=9> */
.L_x_13213:
[----:B------:R-:W-:Y:S05]  /*2ddd0*/  BSYNC.RECONVERGENT B0 ;  /* 0x0000000000007941 */ /* 0x000fea0003800200 */
.L_x_13212:
        /* <DEDUP_REMOVED lines=18> */
.L_x_13223:
        /* <DEDUP_REMOVED lines=13> */
.L_x_13225:
[----:B------:R-:W-:Y:S05]  /*2dfd0*/  BSYNC.RECONVERGENT B2 ;  /* 0x0000000000027941 */ /* 0x000fea0003800200 */
.L_x_13224:
        /* <DEDUP_REMOVED lines=42> */
.L_x_13222:
[----:B------:R-:W-:Y:S05]  /*2e280*/  BSYNC.RECONVERGENT B1 ;  /* 0x0000000000017941 */ /* 0x000fea0003800200 */
.L_x_13221:
        /* <DEDUP_REMOVED lines=9> */
.L_x_13220:
[----:B------:R-:W-:Y:S05]  /*2e320*/  BSYNC.RECONVERGENT B0 ;  /* 0x0000000000007941 */ /* 0x000fea0003800200 */
.L_x_13219:
        /* <DEDUP_REMOVED lines=18> */
.L_x_13230:
        /* <DEDUP_REMOVED lines=13> */
.L_x_13232:
[----:B------:R-:W-:Y:S05]  /*2e520*/  BSYNC.RECONVERGENT B2 ;  /* 0x0000000000027941 */ /* 0x000fea0003800200 */
.L_x_13231:
        /* <DEDUP_REMOVED lines=42> */
.L_x_13229:
[----:B------:R-:W-:Y:S05]  /*2e7d0*/  BSYNC.RECONVERGENT B1 ;  /* 0x0000000000017941 */ /* 0x000fea0003800200 */
.L_x_13228:
        /* <DEDUP_REMOVED lines=9> */
.L_x_13227:
[----:B------:R-:W-:Y:S05]  /*2e870*/  BSYNC.RECONVERGENT B0 ;  /* 0x0000000000007941 */ /* 0x000fea0003800200 */
.L_x_13226:
[----:B------:R-:W-:Y:S02]  /*2e880*/  F2FP.F16.F32.PACK_AB R131, RZ, R196 ;  /* 0x000000c4ff83723e */ /* 0x000fe400000000ff */
[----:B------:R-:W-:Y:S02]  /*2e890*/  PRMT R130, R204, 0x5410, R205 ;  /* 0x00005410cc827816 */ /* 0x000fe400000000cd */
[----:B------:R-:W-:Y:S02]  /*2e8a0*/  PRMT R129, R203, 0x5410, R201 ;  /* 0x00005410cb817816 */ /* 0x000fe400000000c9 */
[----:B------:R-:W-:Y:S02]  /*2e8b0*/  PRMT R128, R200, 0x5410, R177 ;  /* 0x00005410c8807816 */ /* 0x000fe400000000b1 */
[----:B------:R-:W-:-:S07]  /*2e8c0*/  PRMT R131, R206, 0x5410, R131 ;  /* 0x00005410ce837816 */ /* 0x000fce0000000083 */
.L_x_13176:
        /* <DEDUP_REMOVED lines=26> */
.L_x_13234:
[----:B------:R-:W-:Y:S05]  /*2ea70*/  BSYNC.RECONVERGENT B0 ;  /* 0x0000000000007941 */ /* 0x000fea0003800200 */
.L_x_13233:
[----:B------:R-:W-:Y:S04]  /*2ea80*/  BSSY.RECONVERGENT B0, `(.L_x_13235) ;  /* 0x0000006000007945 */ /* 0x000fe80003800200 */
[----:B------:R-:W-:Y:S05]  /*2ea90*/  @!P1 BRA `(.L_x_13236) ;  /* 0x0000000000109947 */ /* 0x000fea0003800000 */
[----:B-----5:R-:W2:Y:S01]  /*2eaa0*/  LDC.64 R44, c[0x0][0x390] ;  /* 0x0000e400ff2c7b82 */ /* 0x020ea20000000a00 */
[----:B------:R-:W-:-:S05]  /*2eab0*/  IADD3 R47, PT, PT, R176, 0x100, RZ ;  /* 0x00000100b02f7810 */ /* 0x000fca0007ffe0ff */
[----:B--2---:R-:W-:-:S06]  /*2eac0*/  IMAD.WIDE.U32 R44, R47, 0x10, R44 ;  /* 0x000000102f2c7825 */ /* 0x004fcc00078e002c */
[----:B------:R-:W5:Y:S02]  /*2ead0*/  LDG.E.128 R44, desc[UR6][R44.64] ;  /* 0x000000062c2c7981 */ /* 0x000f64000c1e1d00 */
.L_x_13236:
[----:B------:R-:W-:Y:S05]  /*2eae0*/  BSYNC.RECONVERGENT B0 ;  /* 0x0000000000007941 */ /* 0x000fea0003800200 */
.L_x_13235:
        /* <DEDUP_REMOVED lines=27> */
.L_x_13242:
        /* <DEDUP_REMOVED lines=13> */
.L_x_13244:
[----:B------:R-:W-:Y:S05]  /*2ed70*/  BSYNC.RECONVERGENT B2 ;  /* 0x0000000000027941 */ /* 0x000fea0003800200 */
.L_x_13243:
        /* <DEDUP_REMOVED lines=42> */
.L_x_13241:
[----:B------:R-:W-:Y:S05]  /*2f020*/  BSYNC.RECONVERGENT B1 ;  /* 0x0000000000017941 */ /* 0x000fea0003800200 */
.L_x_13240:
        /* <DEDUP_REMOVED lines=11> */
.L_x_13239:
[----:B------:R-:W-:Y:S05]  /*2f0e0*/  BSYNC.RECONVERGENT B0 ;  /* 0x0000000000007941 */ /* 0x000fea0003800200 */
.L_x_13238:
        /* <DEDUP_REMOVED lines=22> */
.L_x_13249:
        /* <DEDUP_REMOVED lines=13> */
.L_x_13251:
[----:B------:R-:W-:Y:S05]  /*2f320*/  BSYNC.RECONVERGENT B2 ;  /* 0x0000000000027941 */ /* 0x000fea0003800200 */
.L_x_13250:
        /* <DEDUP_REMOVED lines=42> */
.L_x_13248:
[----:B------:R-:W-:Y:S05]  /*2f5d0*/  BSYNC.RECONVERGENT B1 ;  /* 0x0000000000017941 */ /* 0x000fea0003800200 */
.L_x_13247:
        /* <DEDUP_REMOVED lines=11> */
.L_x_13246:
[----:B------:R-:W-:Y:S05]  /*2f690*/  BSYNC.RECONVERGENT B0 ;  /* 0x0000000000007941 */ /* 0x000fea0003800200 */
.L_x_13245:
        /* <DEDUP_REMOVED lines=22> */
.L_x_13256:
        /* <DEDUP_REMOVED lines=13> */
.L_x_13258:
[----:B------:R-:W-:Y:S05]  /*2f8d0*/  BSYNC.RECONVERGENT B2 ;  /* 0x0000000000027941 */ /* 0x000fea0003800200 */
.L_x_13257:
        /* <DEDUP_REMOVED lines=42> */
.L_x_13255:
[----:B------:R-:W-:Y:S05]  /*2fb80*/  BSYNC.RECONVERGENT B1 ;  /* 0x0000000000017941 */ /* 0x000fea0003800200 */
.L_x_13254:
        /* <DEDUP_REMOVED lines=11> */
.L_x_13253:
[----:B------:R-:W-:Y:S05]  /*2fc40*/  BSYNC.RECONVERGENT B0 ;  /* 0x0000000000007941 */ /* 0x000fea0003800200 */
.L_x_13252:
        /* <DEDUP_REMOVED lines=22> */
.L_x_13263:
        /* <DEDUP_REMOVED lines=13> */
.L_x_13265:
[----:B------:R-:W-:Y:S05]  /*2fe80*/  BSYNC.RECONVERGENT B2 ;  /* 0x0000000000027941 */ /* 0x000fea0003800200 */
.L_x_13264:
        /* <DEDUP_REMOVED lines=42> */
.L_x_13262:
[----:B------:R-:W-:Y:S05]  /*30130*/  BSYNC.RECONVERGENT B1 ;  /* 0x0000000000017941 */ /* 0x000fea0003800200 */
.L_x_13261:
        /* <DEDUP_REMOVED lines=11> */
.L_x_13260:
[----:B------:R-:W-:Y:S05]  /*301f0*/  BSYNC.RECONVERGENT B0 ;  /* 0x0000000000007941 */ /* 0x000fea0003800200 */
.L_x_13259:
        /* <DEDUP_REMOVED lines=22> */
.L_x_13270:
        /* <DEDUP_REMOVED lines=13> */
.L_x_13272:
[----:B------:R-:W-:Y:S05]  /*30430*/  BSYNC.RECONVERGENT B2 ;  /* 0x0000000000027941 */ /* 0x000fea0003800200 */
.L_x_13271:
        /* <DEDUP_REMOVED lines=42> */
.L_x_13269:
[----:B------:R-:W-:Y:S05]  /*306e0*/  BSYNC.RECONVERGENT B1 ;  /* 0x0000000000017941 */ /* 0x000fea0003800200 */
.L_x_13268:
        /* <DEDUP_REMOVED lines=11> */
.L_x_13267:
[----:B------:R-:W-:Y:S05]  /*307a0*/  BSYNC.RECONVERGENT B0 ;  /* 0x0000000000007941 */ /* 0x000fea0003800200 */
.L_x_13266:
        /* <DEDUP_REMOVED lines=22> */
.L_x_13277:
        /* <DEDUP_REMOVED lines=13> */
.L_x_13279:
[----:B------:R-:W-:Y:S05]  /*309e0*/  BSYNC.RECONVERGENT B2 ;  /* 0x0000000000027941 */ /* 0x000fea0003800200 */
.L_x_13278:
        /* <DEDUP_REMOVED lines=42> */
.L_x_13276:
[----:B------:R-:W-:Y:S05]  /*30c90*/  BSYNC.RECONVERGENT B1 ;  /* 0x0000000000017941 */ /* 0x000fea0003800200 */
.L_x_13275:
        /* <DEDUP_REMOVED lines=11> */
.L_x_13274:
[----:B------:R-:W-:Y:S05]  /*30d50*/  BSYNC.RECONVERGENT B0 ;  /* 0x0000000000007941 */ /* 0x000fea0003800200 */
.L_x_13273:
        /* <DEDUP_REMOVED lines=22> */
.L_x_13284:
        /* <DEDUP_REMOVED lines=13> */
.L_x_13286:
[----:B------:R-:W-:Y:S05]  /*30f90*/  BSYNC.RECONVERGENT B2 ;  /* 0x0000000000027941 */ /* 0x000fea0003800200 */
.L_x_13285:
        /* <DEDUP_REMOVED lines=42> */
.L_x_13283:
[----:B------:R-:W-:Y:S05]  /*31240*/  BSYNC.RECONVERGENT B1 ;  /* 0x0000000000017941 */ /* 0x000fea0003800200 */
.L_x_13282:
        /* <DEDUP_REMOVED lines=11> */
.L_x_13281:
[----:B------:R-:W-:Y:S05]  /*31300*/  BSYNC.RECONVERGENT B0 ;  /* 0x0000000000007941 */ /* 0x000fea0003800200 */
.L_x_13280:
        /* <DEDUP_REMOVED lines=22> */
.L_x_13291:
        /* <DEDUP_REMOVED lines=13> */
.L_x_13293:
[----:B------:R-:W-:Y:S05]  /*31540*/  BSYNC.RECONVERGENT B2 ;  /* 0x0000000000027941 */ /* 0x000fea0003800200 */
.L_x_13292:
        /* <DEDUP_REMOVED lines=41> */
.L_x_13290:
[----:B------:R-:W-:Y:S05]  /*317e0*/  BSYNC.RECONVERGENT B1 ;  /* 0x0000000000017941 */ /* 0x000fea0003800200 */
.L_x_13289:
        /* <DEDUP_REMOVED lines=11> */
.L_x_13288:
[----:B------:R-:W-:Y:S05]  /*318a0*/  BSYNC.RECONVERGENT B0 ;  /* 0x0000000000007941 */ /* 0x000fea0003800200 */
.L_x_13287:
[----:B------:R-:W-:Y:S02]  /*318b0*/  F2FP.F16.F32.PACK_AB R131, RZ, R204 ;  /* 0x000000ccff83723e */ /* 0x000fe400000000ff */
[----:B------:R-:W-:Y:S02]  /*318c0*/  PRMT R130, R215, 0x5410, R130 ;  /* 0x00005410d7827816 */ /* 0x000fe40000000082 */
[----:B------:R-:W-:Y:S02]  /*318d0*/  PRMT R129, R211, 0x5410, R214 ;  /* 0x00005410d3817816 */ /* 0x000fe400000000d6 */
[----:B------:R-:W-:Y:S02]  /*318e0*/  PRMT R128, R177, 0x5410, R210 ;  /* 0x00005410b1807816 */ /* 0x000fe400000000d2 */
[----:B------:R-:W-:Y:S01]  /*318f0*/  PRMT R131, R216, 0x5410, R131 ;  /* 0x00005410d8837816 */ /* 0x000fe20000000083 */
[----:B------:R-:W-:Y:S06]  /*31900*/  BRA `(.L_x_13294) ;  /* 0x0000002800bc7947 */ /* 0x000fec0003800000 */
.L_x_13237:
        /* <DEDUP_REMOVED lines=21> */
.L_x_13299:
        /* <DEDUP_REMOVED lines=13> */
.L_x_13301:
[----:B------:R-:W-:Y:S05]  /*31b30*/  BSYNC.RECONVERGENT B2 ;  /* 0x0000000000027941 */ /* 0x000fea0003800200 */
.L_x_13300:
        /* <DEDUP_REMOVED lines=41> */
.L_x_13298:
[----:B------:R-:W-:Y:S05]  /*31dd0*/  BSYNC.RECONVERGENT B1 ;  /* 0x0000000000017941 */ /* 0x000fea0003800200 */
.L_x_13297:
        /* <DEDUP_REMOVED lines=9> */
.L_x_13296:
[----:B------:R-:W-:Y:S05]  /*31e70*/  BSYNC.RECONVERGENT B0 ;  /* 0x0000000000007941 */ /* 0x000fea0003800200 */
.L_x_13295:
        /* <DEDUP_REMOVED lines=18> */
.L_x_13306:
        /* <DEDUP_REMOVED lines=13> */
.L_x_13308:
[----:B------:R-:W-:Y:S05]  /*32070*/  BSYNC.RECONVERGENT B2 ;  /* 0x0000000000027941 */ /* 0x000fea0003800200 */
.L_x_13307:
        /* <DEDUP_REMOVED lines=42> */
.L_x_13305:
[----:B------:R-:W-:Y:S05]  /*32320*/  BSYNC.RECONVERGENT B1 ;  /* 0x0000000000017941 */ /* 0x000fea0003800200 */
.L_x_13304:
        /* <DEDUP_REMOVED lines=9> */
.L_x_13303:
[----:B------:R-:W-:Y:S05]  /*323c0*/  BSYNC.RECONVERGENT B0 ;  /* 0x0000000000007941 */ /* 0x000fea0003800200 */
.L_x_13302:
        /* <DEDUP_REMOVED lines=18> */
.L_x_13313:
        /* <DEDUP_REMOVED lines=13> */
.L_x_13315:
[----:B------:R-:W-:Y:S05]  /*325c0*/  BSYNC.RECONVERGENT B2 ;  /* 0x0000000000027941 */ /* 0x000fea0003800200 */
.L_x_13314:
        /* <DEDUP_REMOVED lines=42> */
.L_x_13312:
[----:B------:R-:W-:Y:S05]  /*32870*/  BSYNC.RECONVERGENT B1 ;  /* 0x0000000000017941 */ /* 0x000fea0003800200 */
.L_x_13311:
        /* <DEDUP_REMOVED lines=9> */
.L_x_13310:
[----:B------:R-:W-:Y:S05]  /*32910*/  BSYNC.RECONVERGENT B0 ;  /* 0x0000000000007941 */ /* 0x000fea0003800200 */
.L_x_13309:
        /* <DEDUP_REMOVED lines=18> */
.L_x_13320:
        /* <DEDUP_REMOVED lines=13> */
.L_x_13322:
[----:B------:R-:W-:Y:S05]  /*32b10*/  BSYNC.RECONVERGENT B2 ;  /* 0x0000000000027941 */ /* 0x000fea0003800200 */
.L_x_13321:
        /* <DEDUP_REMOVED lines=42> */
.L_x_13319:
[----:B------:R-:W-:Y:S05]  /*32dc0*/  BSYNC.RECONVERGENT B1 ;  /* 0x0000000000017941 */ /* 0x000fea0003800200 */
.L_x_13318:
        /* <DEDUP_REMOVED lines=9> */
.L_x_13317:
[----:B------:R-:W-:Y:S05]  /*32e60*/  BSYNC.RECONVERGENT B0 ;  /* 0x0000000000007941 */ /* 0x000fea0003800200 */
.L_x_13316:
        /* <DEDUP_REMOVED lines=18> */
.L_x_13327:
        /* <DEDUP_REMOVED lines=13> */
.L_x_13329:
[----:B------:R-:W-:Y:S05]  /*33060*/  BSYNC.RECONVERGENT B2 ;  /* 0x0000000000027941 */ /* 0x000fea0003800200 */
.L_x_13328:
        /* <DEDUP_REMOVED lines=42> */
.L_x_13326:
[----:B------:R-:W-:Y:S05]  /*33310*/  BSYNC.RECONVERGENT B1 ;  /* 0x0000000000017941 */ /* 0x000fea0003800200 */
.L_x_13325:
        /* <DEDUP_REMOVED lines=9> */
.L_x_13324:
[----:B------:R-:W-:Y:S05]  /*333b0*/  BSYNC.RECONVERGENT B0 ;  /* 0x0000000000007941 */ /* 0x000fea0003800200 */
.L_x_13323:
        /* <DEDUP_REMOVED lines=18> */
.L_x_13334:
        /* <DEDUP_REMOVED lines=13> */
.L_x_13336:
[----:B------:R-:W-:Y:S05]  /*335b0*/  BSYNC.RECONVERGENT B2 ;  /* 0x0000000000027941 */ /* 0x000fea0003800200 */
.L_x_13335:
        /* <DEDUP_REMOVED lines=42> */
.L_x_13333:
[----:B------:R-:W-:Y:S05]  /*33860*/  BSYNC.RECONVERGENT B1 ;  /* 0x0000000000017941 */ /* 0x000fea0003800200 */
.L_x_13332:
        /* <DEDUP_REMOVED lines=9> */
.L_x_13331:
[----:B------:R-:W-:Y:S05]  /*33900*/  BSYNC.RECONVERGENT B0 ;  /* 0x0000000000007941 */ /* 0x000fea0003800200 */
.L_x_13330:
        /* <DEDUP_REMOVED lines=18> */
.L_x_13341:
        /* <DEDUP_REMOVED lines=13> */
.L_x_13343:
[----:B------:R-:W-:Y:S05]  /*33b00*/  BSYNC.RECONVERGENT B2 ;  /* 0x0000000000027941 */ /* 0x000fea0003800200 */
.L_x_13342:
        /* <DEDUP_REMOVED lines=42> */
.L_x_13340:
[----:B------:R-:W-:Y:S05]  /*33db0*/  BSYNC.RECONVERGENT B1 ;  /* 0x0000000000017941 */ /* 0x000fea0003800200 */
.L_x_13339:
        /* <DEDUP_REMOVED lines=9> */
.L_x_13338:
[----:B------:R-:W-:Y:S05]  /*33e50*/  BSYNC.RECONVERGENT B0 ;  /* 0x0000000000007941 */ /* 0x000fea0003800200 */
.L_x_13337:
        /* <DEDUP_REMOVED lines=18> */
.L_x_13348:
        /* <DEDUP_REMOVED lines=13> */
.L_x_13350:
[----:B------:R-:W-:Y:S05]  /*34050*/  BSYNC.RECONVERGENT B2 ;  /* 0x0000000000027941 */ /* 0x000fea0003800200 */
.L_x_13349:
        /* <DEDUP_REMOVED lines=42> */
.L_x_13347:
[----:B------:R-:W-:Y:S05]  /*34300*/  BSYNC.RECONVERGENT B1 ;  /* 0x0000000000017941 */ /* 0x000fea0003800200 */
.L_x_13346:
        /* <DEDUP_REMOVED lines=9> */
.L_x_13345:
[----:B------:R-:W-:Y:S05]  /*343a0*/  BSYNC.RECONVERGENT B0 ;  /* 0x0000000000007941 */ /* 0x000fea0003800200 */
.L_x_13344:
[----:B------:R-:W-:Y:S02]  /*343b0*/  F2FP.F16.F32.PACK_AB R131, RZ, R204 ;  /* 0x000000ccff83723e */ /* 0x000fe400000000ff */
[----:B------:R-:W-:Y:S02]  /*343c0*/  PRMT R130, R211, 0x5410, R213 ;  /* 0x00005410d3827816 */ /* 0x000fe400000000d5 */
[----:B------:R-:W-:Y:S02]  /*343d0*/  PRMT R129, R210, 0x5410, R209 ;  /* 0x00005410d2817816 */ /* 0x000fe400000000d1 */
[----:B------:R-:W-:Y:S02]  /*343e0*/  PRMT R128, R208, 0x5410, R177 ;  /* 0x00005410d0807816 */ /* 0x000fe400000000b1 */
[----:B------:R-:W-:-:S07]  /*343f0*/  PRMT R131, R214, 0x5410, R131 ;  /* 0x00005410d6837816 */ /* 0x000fce0000000083 */
.L_x_13294:
[----:B------:R-:W-:Y:S01]  /*34400*/  IADD3 R209, PT, PT, R175, 0x100, RZ ;  /* 0x00000100afd17810 */ /* 0x000fe20007ffe0ff */
[----:B------:R-:W-:Y:S01]  /*34410*/  BSSY.RECONVERGENT B0, `(.L_x_13351) ;  /* 0x000001a000007945 */ /* 0x000fe20003800200 */
[----:B------:R-:W-:-:S03]  /*34420*/  VIADD R206, R176, 0x120 ;  /* 0x00000120b0ce7836 */ /* 0x000fc60000000000 */
        /* <DEDUP_REMOVED lines=24> */
.L_x_13352:
[----:B------:R-:W-:Y:S05]  /*345b0*/  BSYNC.RECONVERGENT B0 ;  /* 0x0000000000007941 */ /* 0x000fea0003800200 */
.L_x_13351:
[----:B------:R-:W-:Y:S04]  /*345c0*/  BSSY.RECONVERGENT B0, `(.L_x_13353) ;  /* 0x0000005000007945 */ /* 0x000fe80003800200 */
[----:B------:R-:W-:Y:S05]  /*345d0*/  @!P1 BRA `(.L_x_13354) ;  /* 0x00000000000c9947 */ /* 0x000fea0003800000 */
[----:B-----5:R-:W2:Y:S02]  /*345e0*/  LDC.64 R44, c[0x0][0x390] ;  /* 0x0000e400ff2c7b82 */ /* 0x020ea40000000a00 */
[----:B--2---:R-:W-:-:S06]  /*345f0*/  IMAD.WIDE.U32 R44, R206, 0x10, R44 ;  /* 0x00000010ce2c7825 */ /* 0x004fcc00078e002c */
[----:B------:R-:W5:Y:S02]  /*34600*/  LDG.E.128 R44, desc[UR6][R44.64] ;  /* 0x000000062c2c7981 */ /* 0x000f64000c1e1d00 */
.L_x_13354:
[----:B------:R-:W-:Y:S05]  /*34610*/  BSYNC.RECONVERGENT B0 ;  /* 0x0000000000007941 */ /* 0x000fea0003800200 */
.L_x_13353:
        /* <DEDUP_REMOVED lines=27> */
.L_x_13360:
        /* <DEDUP_REMOVED lines=13> */
.L_x_13362:
[----:B------:R-:W-:Y:S05]  /*348a0*/  BSYNC.RECONVERGENT B2 ;  /* 0x0000000000027941 */ /* 0x000fea0003800200 */
.L_x_13361:
        /* <DEDUP_REMOVED lines=42> */
.L_x_13359:
[----:B------:R-:W-:Y:S05]  /*34b50*/  BSYNC.RECONVERGENT B1 ;  /* 0x0000000000017941 */ /* 0x000fea0003800200 */
.L_x_13358:
        /* <DEDUP_REMOVED lines=11> */
.L_x_13357:
[----:B------:R-:W-:Y:S05]  /*34c10*/  BSYNC.RECONVERGENT B0 ;  /* 0x0000000000007941 */ /* 0x000fea0003800200 */
.L_x_13356:
        /* <DEDUP_REMOVED lines=22> */
.L_x_13367:
        /* <DEDUP_REMOVED lines=13> */
.L_x_13369:
[----:B------:R-:W-:Y:S05]  /*34e50*/  BSYNC.RECONVERGENT B2 ;  /* 0x0000000000027941 */ /* 0x000fea0003800200 */
.L_x_13368:
        /* <DEDUP_REMOVED lines=42> */
.L_x_13366:
[----:B------:R-:W-:Y:S05]  /*35100*/  BSYNC.RECONVERGENT B1 ;  /* 0x0000000000017941 */ /* 0x000fea0003800200 */
.L_x_13365:
        /* <DEDUP_REMOVED lines=11> */
.L_x_13364:
[----:B------:R-:W-:Y:S05]  /*351c0*/  BSYNC.RECONVERGENT B0 ;  /* 0x0000000000007941 */ /* 0x000fea0003800200 */
.L_x_13363:
        /* <DEDUP_REMOVED lines=22> */
.L_x_13374:
        /* <DEDUP_REMOVED lines=13> */
.L_x_13376:
[----:B------:R-:W-:Y:S05]  /*35400*/  BSYNC.RECONVERGENT B2 ;  /* 0x0000000000027941 */ /* 0x000fea0003800200 */
.L_x_13375:
        /* <DEDUP_REMOVED lines=42> */
.L_x_13373:
[----:B------:R-:W-:Y:S05]  /*356b0*/  BSYNC.RECONVERGENT B1 ;  /* 0x0000000000017941 */ /* 0x000fea0003800200 */
.L_x_13372:
        /* <DEDUP_REMOVED lines=11> */
.L_x_13371:
[----:B------:R-:W-:Y:S05]  /*35770*/  BSYNC.RECONVERGENT B0 ;  /* 0x0000000000007941 */ /* 0x000fea0003800200 */
.L_x_13370:
        /* <DEDUP_REMOVED lines=22> */
.L_x_13381:
        /* <DEDUP_REMOVED lines=13> */
.L_x_13383:
[----:B------:R-:W-:Y:S05]  /*359b0*/  BSYNC.RECONVERGENT B2 ;  /* 0x0000000000027941 */ /* 0x000fea0003800200 */
.L_x_13382:
        /* <DEDUP_REMOVED lines=42> */
.L_x_13380:
[----:B------:R-:W-:Y:S05]  /*35c60*/  BSYNC.RECONVERGENT B1 ;  /* 0x0000000000017941 */ /* 0x000fea0003800200 */
.L_x_13379:
        /* <DEDUP_REMOVED lines=11> */
.L_x_13378:
[----:B------:R-:W-:Y:S05]  /*35d20*/  BSYNC.RECONVERGENT B0 ;  /* 0x0000000000007941 */ /* 0x000fea0003800200 */
.L_x_13377:
        /* <DEDUP_REMOVED lines=22> */
.L_x_13388:
        /* <DEDUP_REMOVED lines=13> */
.L_x_13390:
[----:B------:R-:W-:Y:S05]  /*35f60*/  BSYNC.RECONVERGENT B2 ;  /* 0x0000000000027941 */ /* 0x000fea0003800200 */
.L_x_13389:
        /* <DEDUP_REMOVED lines=41> */
.L_x_13387:
[----:B------:R-:W-:Y:S05]  /*36200*/  BSYNC.RECONVERGENT B1 ;  /* 0x0000000000017941 */ /* 0x000fea0003800200 */
.L_x_13386:
        /* <DEDUP_REMOVED lines=11> */
.L_x_13385:
[----:B------:R-:W-:Y:S05]  /*362c0*/  BSYNC.RECONVERGENT B0 ;  /* 0x0000000000007941 */ /* 0x000fea0003800200 */
.L_x_13384:
        /* <DEDUP_REMOVED lines=22> */
.L_x_13395:
        /* <DEDUP_REMOVED lines=13> */
.L_x_13397:
[----:B------:R-:W-:Y:S05]  /*36500*/  BSYNC.RECONVERGENT B2 ;  /* 0x0000000000027941 */ /* 0x000fea0003800200 */
.L_x_13396:
        /* <DEDUP_REMOVED lines=41> */
.L_x_13394:
[----:B------:R-:W-:Y:S05]  /*367a0*/  BSYNC.RECONVERGENT B1 ;  /* 0x0000000000017941 */ /* 0x000fea0003800200 */
.L_x_13393:
        /* <DEDUP_REMOVED lines=11> */
.L_x_13392:
[----:B------:R-:W-:Y:S05]  /*36860*/  BSYNC.RECONVERGENT B0 ;  /* 0x0000000000007941 */ /* 0x000fea0003800200 */
.L_x_13391:
        /* <DEDUP_REMOVED lines=22> */
.L_x_13402:
        /* <DEDUP_REMOVED lines=13> */
.L_x_13404:
[----:B------:R-:W-:Y:S05]  /*36aa0*/  BSYNC.RECONVERGENT B2 ;  /* 0x0000000000027941 */ /* 0x000fea0003800200 */
.L_x_13403:
        /* <DEDUP_REMOVED lines=42> */
.L_x_13401:
[----:B------:R-:W-:Y:S05]  /*36d50*/  BSYNC.RECONVERGENT B1 ;  /* 0x0000000000017941 */ /* 0x000fea0003800200 */
.L_x_13400:
        /* <DEDUP_REMOVED lines=11> */
.L_x_13399:
[----:B------:R-:W-:Y:S05]  /*36e10*/  BSYNC.RECONVERGENT B0 ;  /* 0x0000000000007941 */ /* 0x000fea0003800200 */
.L_x_13398:
        /* <DEDUP_REMOVED lines=22> */
.L_x_13409:
        /* <DEDUP_REMOVED lines=13> */
.L_x_13411:
[----:B------:R-:W-:Y:S05]  /*37050*/  BSYNC.RECONVERGENT B2 ;  /* 0x0000000000027941 */ /* 0x000fea0003800200 */
.L_x_13410:
        /* <DEDUP_REMOVED lines=42> */
.L_x_13408:
[----:B------:R-:W-:Y:S05]  /*37300*/  BSYNC.RECONVERGENT B1 ;  /* 0x0000000000017941 */ /* 0x000fea0003800200 */
.L_x_13407:
        /* <DEDUP_REMOVED lines=11> */
.L_x_13406:
[----:B------:R-:W-:Y:S05]  /*373c0*/  BSYNC.RECONVERGENT B0 ;  /* 0x0000000000007941 */ /* 0x000fea0003800200 */
.L_x_13405:
[----:B------:R-:W-:Y:S02]  /*373d0*/  F2FP.F16.F32.PACK_AB R23, RZ, R128 ;  /* 0x00000080ff17723e */ /* 0x000fe400000000ff */
[----:B------:R-:W-:Y:S02]  /*373e0*/  PRMT R22, R218, 0x5410, R130 ;  /* 0x00005410da167816 */ /* 0x000fe40000000082 */
[----:B------:R-:W-:Y:S02]  /*373f0*/  PRMT R21, R216, 0x5410, R217 ;  /* 0x00005410d8157816 */ /* 0x000fe400000000d9 */
[----:B------:R-:W-:Y:S02]  /*37400*/  PRMT R20, R212, 0x5410, R215 ;  /* 0x00005410d4147816 */ /* 0x000fe400000000d7 */
[----:B------:R-:W-:Y:S01]  /*37410*/  PRMT R23, R221, 0x5410, R23 ;  /* 0x00005410dd177816 */ /* 0x000fe20000000017 */
[----:B------:R-:W-:Y:S06]  /*37420*/  BRA `(.L_x_13412) ;  /* 0x0000002800bc7947 */ /* 0x000fec0003800000 */
.L_x_13355:
        /* <DEDUP_REMOVED lines=21> */
.L_x_13417:
        /* <DEDUP_REMOVED lines=13> */
.L_x_13419:
[----:B------:R-:W-:Y:S05]  /*37650*/  BSYNC.RECONVERGENT B2 ;  /* 0x0000000000027941 */ /* 0x000fea0003800200 */
.L_x_13418:
        /* <DEDUP_REMOVED lines=41> */
.L_x_13416:
[----:B------:R-:W-:Y:S05]  /*378f0*/  BSYNC.RECONVERGENT B1 ;  /* 0x0000000000017941 */ /* 0x000fea0003800200 */
.L_x_13415:
        /* <DEDUP_REMOVED lines=9> */
.L_x_13414:
[----:B------:R-:W-:Y:S05]  /*37990*/  BSYNC.RECONVERGENT B0 ;  /* 0x0000000000007941 */ /* 0x000fea0003800200 */
.L_x_13413:
        /* <DEDUP_REMOVED lines=18> */
.L_x_13424:
        /* <DEDUP_REMOVED lines=13> */
.L_x_13426:
[----:B------:R-:W-:Y:S05]  /*37b90*/  BSYNC.RECONVERGENT B2 ;  /* 0x0000000000027941 */ /* 0x000fea0003800200 */
.L_x_13425:
        /* <DEDUP_REMOVED lines=42> */
.L_x_13423:
[----:B------:R-:W-:Y:S05]  /*37e40*/  BSYNC.RECONVERGENT B1 ;  /* 0x0000000000017941 */ /* 0x000fea0003800200 */
.L_x_13422:
        /* <DEDUP_REMOVED lines=9> */
.L_x_13421:
[----:B------:R-:W-:Y:S05]  /*37ee0*/  BSYNC.RECONVERGENT B0 ;  /* 0x0000000000007941 */ /* 0x000fea0003800200 */
.L_x_13420:
        /* <DEDUP_REMOVED lines=18> */
.L_x_13431:
        /* <DEDUP_REMOVED lines=13> */
.L_x_13433:
[----:B------:R-:W-:Y:S05]  /*380e0*/  BSYNC.RECONVERGENT B2 ;  /* 0x0000000000027941 */ /* 0x000fea0003800200 */
.L_x_13432:
        /* <DEDUP_REMOVED lines=42> */
.L_x_13430:
[----:B------:R-:W-:Y:S05]  /*38390*/  BSYNC.RECONVERGENT B1 ;  /* 0x0000000000017941 */ /* 0x000fea0003800200 */
.L_x_13429:
        /* <DEDUP_REMOVED lines=9> */
.L_x_13428:
[----:B------:R-:W-:Y:S05]  /*38430*/  BSYNC.RECONVERGENT B0 ;  /* 0x0000000000007941 */ /* 0x000fea0003800200 */
.L_x_13427:
        /* <DEDUP_REMOVED lines=18> */
.L_x_13438:
        /* <DEDUP_REMOVED lines=13> */
.L_x_13440:
[----:B------:R-:W-:Y:S05]  /*38630*/  BSYNC.RECONVERGENT B2 ;  /* 0x0000000000027941 */ /* 0x000fea0003800200 */
.L_x_13439:
        /* <DEDUP_REMOVED lines=42> */
.L_x_13437:
[----:B------:R-:W-:Y:S05]  /*388e0*/  BSYNC.RECONVERGENT B1 ;  /* 0x0000000000017941 */ /* 0x000fea0003800200 */
.L_x_13436:
        /* <DEDUP_REMOVED lines=9> */
.L_x_13435:
[----:B------:R-:W-:Y:S05]  /*38980*/  BSYNC.RECONVERGENT B0 ;  /* 0x0000000000007941 */ /* 0x000fea0003800200 */
.L_x_13434:
        /* <DEDUP_REMOVED lines=18> */
.L_x_13445:
        /* <DEDUP_REMOVED lines=13> */
.L_x_13447:
[----:B------:R-:W-:Y:S05]  /*38b80*/  BSYNC.RECONVERGENT B2 ;  /* 0x0000000000027941 */ /* 0x000fea0003800200 */
.L_x_13446:
        /* <DEDUP_REMOVED lines=42> */
.L_x_13444:
[----:B------:R-:W-:Y:S05]  /*38e30*/  BSYNC.RECONVERGENT B1 ;  /* 0x0000000000017941 */ /* 0x000fea0003800200 */
.L_x_13443:
        /* <DEDUP_REMOVED lines=9> */
.L_x_13442:
[----:B------:R-:W-:Y:S05]  /*38ed0*/  BSYNC.RECONVERGENT B0 ;  /* 0x0000000000007941 */ /* 0x000fea0003800200 */
.L_x_13441:
        /* <DEDUP_REMOVED lines=18> */
.L_x_13452:
        /* <DEDUP_REMOVED lines=13> */
.L_x_13454:
[----:B------:R-:W-:Y:S05]  /*390d0*/  BSYNC.RECONVERGENT B2 ;  /* 0x0000000000027941 */ /* 0x000fea0003800200 */
.L_x_13453:
        /* <DEDUP_REMOVED lines=42> */
.L_x_13451:
[----:B------:R-:W-:Y:S05]  /*39380*/  BSYNC.RECONVERGENT B1 ;  /* 0x0000000000017941 */ /* 0x000fea0003800200 */
.L_x_13450:
        /* <DEDUP_REMOVED lines=9> */
.L_x_13449:
[----:B------:R-:W-:Y:S05]  /*39420*/  BSYNC.RECONVERGENT B0 ;  /* 0x0000000000007941 */ /* 0x000fea0003800200 */
.L_x_13448:
        /* <DEDUP_REMOVED lines=18> */
.L_x_13459:
        /* <DEDUP_REMOVED lines=13> */
.L_x_13461:
[----:B------:R-:W-:Y:S05]  /*39620*/  BSYNC.RECONVERGENT B2 ;  /* 0x0000000000027941 */ /* 0x000fea0003800200 */
.L_x_13460:
        /* <DEDUP_REMOVED lines=42> */
.L_x_13458:
[----:B------:R-:W-:Y:S05]  /*398d0*/  BSYNC.RECONVERGENT B1 ;  /* 0x0000000000017941 */ /* 0x000fea0003800200 */
.L_x_13457:
        /* <DEDUP_REMOVED lines=9> */
.L_x_13456:
[----:B------:R-:W-:Y:S05]  /*39970*/  BSYNC.RECONVERGENT B0 ;  /* 0x0000000000007941 */ /* 0x000fea0003800200 */
.L_x_13455:
        /* <DEDUP_REMOVED lines=18> */
.L_x_13466:
        /* <DEDUP_REMOVED lines=13> */
.L_x_13468:
[----:B------:R-:W-:Y:S05]  /*39b70*/  BSYNC.RECONVERGENT B2 ;  /* 0x0000000000027941 */ /* 0x000fea0003800200 */
.L_x_13467:
        /* <DEDUP_REMOVED lines=42> */
.L_x_13465:
[----:B------:R-:W-:Y:S05]  /*39e20*/  BSYNC.RECONVERGENT B1 ;  /* 0x0000000000017941 */ /* 0x000fea0003800200 */
.L_x_13464:
        /* <DEDUP_REMOVED lines=9> */
.L_x_13463:
[----:B------:R-:W-:Y:S05]  /*39ec0*/  BSYNC.RECONVERGENT B0 ;  /* 0x0000000000007941 */ /* 0x000fea0003800200 */
.L_x_13462:
[----:B------:R-:W-:Y:S02]  /*39ed0*/  F2FP.F16.F32.PACK_AB R23, RZ, R128 ;  /* 0x00000080ff17723e */ /* 0x000fe400000000ff */
[----:B------:R-:W-:Y:S02]  /*39ee0*/  PRMT R22, R216, 0x5410, R217 ;  /* 0x00005410d8167816 */ /* 0x000fe400000000d9 */
[----:B------:R-:W-:Y:S02]  /*39ef0*/  PRMT R21, R212, 0x5410, R215 ;  /* 0x00005410d4157816 */ /* 0x000fe400000000d7 */
[----:B------:R-:W-:Y:S02]  /*39f00*/  PRMT R20, R177, 0x5410, R176 ;  /* 0x00005410b1147816 */ /* 0x000fe400000000b0 */
[----:B------:R-:W-:-:S07]  /*39f10*/  PRMT R23, R218, 0x5410, R23 ;  /* 0x00005410da177816 */ /* 0x000fce0000000017 */
.L_x_13412:
[----:B------:R-:W-:Y:S01]  /*39f20*/  FADD.FTZ R25, RZ, R10 ;  /* 0x0000000aff197221 */ /* 0x000fe20000010000 */
[----:B------:R-:W0:Y:S01]  /*39f30*/  S2R R28, SR_TID.X ;  /* 0x00000000001c7919 */ /* 0x000e220000002100 */
[----:B------:R-:W-:Y:S01]  /*39f40*/  IMAD.WIDE.U32 R136, R207, 0x10, R136 ;  /* 0x00000010cf887825 */ /* 0x000fe200078e0088 */
[----:B------:R-:W-:Y:S03]  /*39f50*/  BSSY.RECONVERGENT B0, `(.L_x_13469) ;  /* 0x0000066000007945 */ /* 0x000fe60003800200 */
        /* <DEDUP_REMOVED lines=80> */
[----:B-1----:R-:W-:Y:S06]  /*3a460*/  @!P1 BRA `(.L_x_13470) ;  /* 0x0000000000509947 */ /* 0x002fec0003800000 */
[----:B------:R-:W-:Y:S01]  /*3a470*/  SHF.L.U32 R23, R40, 0x10, RZ ;  /* 0x0000001028177819 */ /* 0x000fe200000006ff */
        /* <DEDUP_REMOVED lines=19> */
.L_x_13470:
[----:B------:R-:W-:Y:S05]  /*3a5b0*/  BSYNC.RECONVERGENT B0 ;  /* 0x0000000000007941 */ /* 0x000fea0003800200 */
.L_x_13469:
[----:B------:R-:W-:Y:S01]  /*3a5c0*/  UMOV UR13, 0xffffffff ;  /* 0xffffffff000d7882 */ /* 0x000fe20000000000 */
[----:B------:R-:W-:Y:S02]  /*3a5d0*/  FADD.FTZ R29, R29, R128 ;  /* 0x000000801d1d7221 */ /* 0x000fe40000010000 */
[----:B------:R-:W-:Y:S05]  /*3a5e0*/  BRA.DIV UR13, `(.L_x_13471) ;  /* 0x0000002a0da07947 */ /* 0x000fea000b800000 */
[----:B0-----:R-:W0:Y:S01]  /*3a5f0*/  SHFL.BFLY PT, R20, R29, 0x1, 0x1f ;  /* 0x0c201f001d147f89 */ /* 0x001e2200000e0000 */
        /* <DEDUP_REMOVED lines=180> */
.L_x_13486:
[----:B-1----:R-:W-:Y:S01]  /*3b140*/  FADD.FTZ R29, R26, R25 ;  /* 0x000000191a1d7221 */ /* 0x002fe20000010000 */
[----:B------:R-:W-:Y:S01]  /*3b150*/  FMUL.FTZ R25, R27, R27 ;  /* 0x0000001b1b197220 */ /* 0x000fe20000410000 */
[----:B------:R-:W-:Y:S01]  /*3b160*/  ISETP.NE.AND P1, PT, RZ, UR9, PT ;  /* 0x00000009ff007c0c */ /* 0x000fe2000bf25270 */
[----:B------:R-:W1:Y:S01]  /*3b170*/  @!P0 LDC.64 R22, c[0x0][0x3c0] ;  /* 0x0000f000ff168b82 */ /* 0x000e620000000a00 */
[----:B------:R-:W-:Y:S01]  /*3b180*/  FFMA.FTZ R24, R29, R24, UR12 ;  /* 0x0000000c1d187e23 */ /* 0x000fe20008010018 */
[----:B------:R-:W-:Y:S01]  /*3b190*/  BSSY.RECONVERGENT B0, `(.L_x_13472) ;  /* 0x00001e8000007945 */ /* 0x000fe20003800200 */
[----:B------:R-:W-:-:S05]  /*3b1a0*/  FSEL R25, R25, RZ, P1 ;  /* 0x000000ff19197208 */ /* 0x000fca0000800000 */
[----:B------:R-:W2:Y:S01]  /*3b1b0*/  @!P0 LDC.64 R20, c[0x0][0x3c8] ;  /* 0x0000f200ff148b82 */ /* 0x000ea20000000a00 */
[----:B------:R-:W-:-:S06]  /*3b1c0*/  FADD.FTZ R25, R24, R25 ;  /* 0x0000001918197221 */ /* 0x000fcc0000010000 */
[----:B------:R-:W3:Y:S01]  /*3b1d0*/  MUFU.RSQ R25, R25 ;  /* 0x0000001900197308 */ /* 0x000ee20000001400 */
[----:B-1----:R-:W-:-:S05]  /*3b1e0*/  @!P0 IMAD.WIDE R22, R3, 0x4, R22 ;  /* 0x0000000403168825 */ /* 0x002fca00078e0216 */
[----:B------:R1:W-:Y:S01]  /*3b1f0*/  @!P0 STG.E desc[UR6][R22.64], R27 ;  /* 0x0000001b16008986 */ /* 0x0003e2000c101906 */
[----:B--2---:R-:W-:-:S05]  /*3b200*/  @!P0 IMAD.WIDE R20, R3, 0x4, R20 ;  /* 0x0000000403148825 */ /* 0x004fca00078e0214 */
[----:B---3--:R1:W-:Y:S01]  /*3b210*/  @!P0 STG.E desc[UR6][R20.64], R25 ;  /* 0x0000001914008986 */ /* 0x0083e2000c101906 */
[----:B-----5:R-:W-:-:S13]  /*3b220*/  ISETP.GE.AND P0, PT, R9, 0x1, PT ;  /* 0x000000010900780c */ /* 0x020fda0003f06270 */
[----:B-1----:R-:W-:Y:S05]  /*3b230*/  @!P0 BRA `(.L_x_13473) ;  /* 0x0000001c00748947 */ /* 0x002fea0003800000 */
[----:B------:R-:W-:Y:S01]  /*3b240*/  VIADD R21, R9, 0xffffffff ;  /* 0xffffffff09157836 */ /* 0x000fe20000000000 */
[----:B------:R-:W-:Y:S01]  /*3b250*/  FSEL R9, R27, RZ, !P1 ;  /* 0x000000ff1b097208 */ /* 0x000fe20004800000 */
[----:B------:R-:W-:Y:S02]  /*3b260*/  HADD2.F32 R23, -RZ, R124.H1_H1 ;  /* 0x3000007cff177230 */ /* 0x000fe40000004100 */
[----:B------:R-:W-:Y:S02]  /*3b270*/  IMAD R8, R21, R8, RZ ;  /* 0x0000000815087224 */ /* 0x000fe400078e02ff */
        /* <DEDUP_REMOVED lines=11> */
[C---:B0-----:R-:W-:Y:S01]  /*3b330*/  FADD.FTZ R26, -R9.reuse, R141 ;  /* 0x0000008d091a7221 */ /* 0x041fe20000010100 */
        /* <DEDUP_REMOVED lines=70> */
[----:B------:R-:W-:Y:S02]  /*3b7a0*/  HADD2.F32 R27, -RZ, R124.H0_H0 ;  /* 0x2000007cff1b7230 */ /* 0x000fe40000004100 */
[C---:B------:R-:W-:Y:S01]  /*3b7b0*/  FMUL.FTZ R10, R25.reuse, R10 ;  /* 0x0000000a190a7220 */ /* 0x040fe20000410000 */
[----:B------:R-:W-:Y:S02]  /*3b7c0*/  HADD2.F32 R9, -RZ, R84.H0_H0 ;  /* 0x20000054ff097230 */ /* 0x000fe40000004100 */
        /* <DEDUP_REMOVED lines=220> */
[----:B------:R-:W-:-:S02]  /*3c590*/  HADD2.F32 R137, -RZ, R105.H0_H0 ;  /* 0x20000069ff897230 */ /* 0x000fc40000004100 */
[----:B------:R-:W-:Y:S02]  /*3c5a0*/  HADD2.F32 R37, -RZ, R65.H0_H0 ;  /* 0x20000041ff257230 */ /* 0x000fe40000004100 */
        /* <DEDUP_REMOVED lines=67> */
[----:B------:R-:W0:Y:S01]  /*3c9e0*/  LDC.64 R36, c[0x0][0x428] ;  /* 0x00010a00ff247b82 */ /* 0x000e220000000a00 */
        /* <DEDUP_REMOVED lines=9> */
[----:B------:R-:W-:Y:S01]  /*3ca80*/  SHF.R.S32.HI R177, RZ, 0x1f, R8 ;  /* 0x0000001fffb17819 */ /* 0x000fe20000011408 */
[----:B------:R-:W-:Y:S02]  /*3ca90*/  HADD2.F32 R183, -RZ, R52.H1_H1 ;  /* 0x30000034ffb77230 */ /* 0x000fe40000004100 */
[----:B------:R-:W-:Y:S01]  /*3caa0*/  FFMA.FTZ R209, R209, R2, R20 ;  /* 0x00000002d1d17223 */ /* 0x000fe20000010014 */
[----:B------:R-:W-:Y:S01]  /*3cab0*/  LOP3.LUT R2, R28, 0x1f, RZ, 0xc0, !PT ;  /* 0x0000001f1c027812 */ /* 0x000fe200078ec0ff */
[----:B------:R-:W-:Y:S01]  /*3cac0*/  HADD2.F32 R185, -RZ, R93.H0_H0 ;  /* 0x2000005dffb97230 */ /* 0x000fe20000004100 */
[----:B------:R-:W-:Y:S01]  /*3cad0*/  LEA.HI R177, R177, R8, RZ, 0x3 ;  /* 0x00000008b1b17211 */ /* 0x000fe200078f18ff */
[----:B------:R-:W-:Y:S01]  /*3cae0*/  FFMA.FTZ R198, R198, R181, R183 ;  /* 0x000000b5c6c67223 */ /* 0x000fe200000100b7 */
[----:B------:R-:W-:Y:S01]  /*3caf0*/  HADD2.F32 R181, -RZ, R95.H1_H1 ;  /* 0x3000005fffb57230 */ /* 0x000fe20000004100 */
[----:B------:R-:W-:Y:S01]  /*3cb00*/  F2FP.F16.F32.PACK_AB R20, R12, R9 ;  /* 0x000000090c14723e */ /* 0x000fe200000000ff */
[----:B------:R-:W-:Y:S01]  /*3cb10*/  HADD2.F32 R183, -RZ, R55.H1_H1 ;  /* 0x30000037ffb77230 */ /* 0x000fe20000004100 */
[----:B------:R-:W-:Y:S01]  /*3cb20*/  LEA.HI.SX32 R177, R177, R2, 0x1d ;  /* 0x00000002b1b17211 */ /* 0x000fe200078feaff */
[----:B------:R-:W-:-:S02]  /*3cb30*/  HADD2.F32 R187, -RZ, R53.H0_H0 ;  /* 0x20000035ffbb7230 */ /* 0x000fc40000004100 */
[----:B------:R-:W-:Y:S02]  /*3cb40*/  HADD2.F32 R179, -RZ, R88.H1_H1 ;  /* 0x30000058ffb37230 */ /* 0x000fe40000004100 */
[----:B------:R-:W-:Y:S01]  /*3cb50*/  FFMA.FTZ R204, R204, R181, R183 ;  /* 0x000000b5cccc7223 */ /* 0x000fe200000100b7 */
[----:B------:R-:W-:Y:S02]  /*3cb60*/  HADD2.F32 R181, -RZ, R48.H1_H1 ;  /* 0x30000030ffb57230 */ /* 0x000fe40000004100 */
[----:B------:R-:W-:Y:S01]  /*3cb70*/  FFMA.FTZ R252, R252, R185, R187 ;  /* 0x000000b9fcfc7223 */ /* 0x000fe200000100bb */
[----:B------:R-:W-:Y:S01]  /*3cb80*/  HADD2.F32 R24, -RZ, R89.H1_H1 ;  /* 0x30000059ff187230 */ /* 0x000fe20000004100 */
[C---:B------:R-:W-:Y:S01]  /*3cb90*/  IADD3 R165, PT, PT, R177.reuse, 0x20, RZ ;  /* 0x00000020b1a57810 */ /* 0x040fe20007ffe0ff */
[----:B------:R-:W-:Y:S02]  /*3cba0*/  HADD2.F32 R132, -RZ, R49.H1_H1 ;  /* 0x30000031ff847230 */ /* 0x000fe40000004100 */
[----:B------:R-:W-:Y:S01]  /*3cbb0*/  FFMA.FTZ R208, R208, R179, R181 ;  /* 0x000000b3d0d07223 */ /* 0x000fe200000100b5 */
[----:B0-----:R-:W-:-:S04]  /*3cbc0*/  IMAD.WIDE.U32 R8, R177, 0x10, R36 ;  /* 0x00000010b1087825 */ /* 0x001fc800078e0024 */
[----:B------:R-:W-:Y:S01]  /*3cbd0*/  FFMA.FTZ R211, R211, R24, R132 ;  /* 0x00000018d3d37223 */ /* 0x000fe20000010084 */
[----:B------:R-:W-:Y:S01]  /*3cbe0*/  HADD2.F32 R183, -RZ, R89.H0_H0 ;  /* 0x20000059ffb77230 */ /* 0x000fe20000004100 */
[----:B------:R0:W-:Y:S01]  /*3cbf0*/  STG.E.128 desc[UR6][R8.64], R20 ;  /* 0x0000001408007986 */ /* 0x0001e2000c101d06 */
[----:B------:R-:W-:Y:S01]  /*3cc00*/  HADD2.F32 R185, -RZ, R49.H0_H0 ;  /* 0x20000031ffb97230 */ /* 0x000fe20000004100 */
[----:B------:R-:W-:Y:S01]  /*3cc10*/  F2FP.F16.F32.PACK_AB R212, R208, R209 ;  /* 0x000000d1d0d4723e */ /* 0x000fe200000000ff */
[----:B------:R-:W-:Y:S02]  /*3cc20*/  HADD2.F32 R27, -RZ, R90.H1_H1 ;  /* 0x3000005aff1b7230 */ /* 0x000fe40000004100 */
[----:B------:R-:W-:Y:S02]  /*3cc30*/  HADD2.F32 R179, -RZ, R50.H1_H1 ;  /* 0x30000032ffb37230 */ /* 0x000fe40000004100 */
        /* <DEDUP_REMOVED lines=8> */
[----:B------:R-:W-:Y:S01]  /*3ccc0*/  HADD2.F32 R181, -RZ, R91.H1_H1 ;  /* 0x3000005bffb57230 */ /* 0x000fe20000004100 */
[----:B------:R-:W-:Y:S01]  /*3ccd0*/  F2FP.F16.F32.PACK_AB R24, R29, R138 ;  /* 0x0000008a1d18723e */ /* 0x000fe200000000ff */
[----:B------:R-:W-:Y:S01]  /*3cce0*/  HADD2.F32 R183, -RZ, R51.H1_H1 ;  /* 0x30000033ffb77230 */ /* 0x000fe20000004100 */
[----:B0-----:R-:W-:Y:S01]  /*3ccf0*/  F2FP.F16.F32.PACK_AB R22, R173, R166 ;  /* 0x000000a6ad16723e */ /* 0x001fe200000000ff */
[----:B------:R-:W-:Y:S01]  /*3cd00*/  VIADD R43, R177, 0xc0 ;  /* 0x000000c0b12b7836 */ /* 0x000fe20000000000 */
[----:B------:R-:W-:Y:S01]  /*3cd10*/  F2FP.F16.F32.PACK_AB R21, R169, R164 ;  /* 0x000000a4a915723e */ /* 0x000fe200000000ff */
[C---:B------:R-:W-:Y:S01]  /*3cd20*/  VIADD R169, R177.reuse, 0x40 ;  /* 0x00000040b1a97836 */ /* 0x040fe20000000000 */
[----:B------:R-:W-:Y:S01]  /*3cd30*/  IADD3 R173, PT, PT, R177, 0x60, RZ ;  /* 0x00000060b1ad7810 */ /* 0x000fe20007ffe0ff */
[----:B------:R-:W-:Y:S01]  /*3cd40*/  IMAD.WIDE.U32 R164, R165, 0x10, R36 ;  /* 0x00000010a5a47825 */ /* 0x000fe200078e0024 */
[----:B------:R-:W-:-:S03]  /*3cd50*/  F2FP.F16.F32.PACK_AB R23, R175, R224 ;  /* 0x000000e0af17723e */ /* 0x000fc600000000ff */
[----:B------:R-:W-:Y:S01]  /*3cd60*/  FFMA.FTZ R213, R213, R12, R14 ;  /* 0x0000000cd5d57223 */ /* 0x000fe2000001000e */
[----:B------:R-:W-:Y:S01]  /*3cd70*/  F2FP.F16.F32.PACK_AB R29, R35, R148 ;  /* 0x00000094231d723e */ /* 0x000fe200000000ff */
[----:B------:R-:W-:Y:S01]  /*3cd80*/  VIADD R175, R177, 0x80 ;  /* 0x00000080b1af7836 */ /* 0x000fe20000000000 */
[----:B------:R-:W-:Y:S01]  /*3cd90*/  F2FP.F16.F32.PACK_AB R28, R33, R146 ;  /* 0x00000092211c723e */ /* 0x000fe200000000ff */
[----:B------:R-:W-:Y:S01]  /*3cda0*/  IMAD.WIDE.U32 R168, R169, 0x10, R36 ;  /* 0x00000010a9a87825 */ /* 0x000fe200078e0024 */
[----:B------:R-:W-:-:S03]  /*3cdb0*/  IADD3 R9, PT, PT, R177, 0xa0, RZ ;  /* 0x000000a0b1097810 */ /* 0x000fc60007ffe0ff */
[----:B------:R-:W-:Y:S01]  /*3cdc0*/  FFMA.FTZ R12, R128, R181, R183 ;  /* 0x000000b5800c7223 */ /* 0x000fe200000100b7 */
[----:B------:R-:W-:Y:S01]  /*3cdd0*/  F2FP.F16.F32.PACK_AB R35, R171, R160 ;  /* 0x000000a0ab23723e */ /* 0x000fe200000000ff */
[--C-:B------:R-:W-:Y:S01]  /*3cde0*/  IMAD.WIDE.U32 R172, R173, 0x10, R36.reuse ;  /* 0x00000010adac7825 */ /* 0x100fe200078e0024 */
[----:B------:R-:W-:Y:S01]  /*3cdf0*/  F2FP.F16.F32.PACK_AB R33, R131, R156 ;  /* 0x0000009c8321723e */ /* 0x000fe200000000ff */
[----:B------:R0:W-:Y:S01]  /*3ce00*/  STG.E.128 desc[UR6][R164.64], R24 ;  /* 0x00000018a4007986 */ /* 0x0001e2000c101d06 */
[----:B------:R-:W-:Y:S01]  /*3ce10*/  F2FP.F16.F32.PACK_AB R20, R151, R216 ;  /* 0x000000d89714723e */ /* 0x000fe200000000ff */
[--C-:B------:R-:W-:Y:S01]  /*3ce20*/  IMAD.WIDE.U32 R174, R175, 0x10, R36.reuse ;  /* 0x00000010afae7825 */ /* 0x100fe200078e0024 */
[----:B------:R-:W-:Y:S01]  /*3ce30*/  IADD3 R151, PT, PT, R177, 0xe0, RZ ;  /* 0x000000e0b1977810 */ /* 0x000fe20007ffe0ff */
[----:B------:R-:W-:Y:S01]  /*3ce40*/  STG.E.128 desc[UR6][R168.64], R28 ;  /* 0x0000001ca8007986 */ /* 0x000fe2000c101d06 */
[----:B------:R-:W-:Y:S01]  /*3ce50*/  F2FP.F16.F32.PACK_AB R131, R147, R232 ;  /* 0x000000e89383723e */ /* 0x000fe200000000ff */
[C---:B------:R-:W-:Y:S01]  /*3ce60*/  VIADD R161, R177.reuse, 0x100 ;  /* 0x00000100b1a17836 */ /* 0x040fe20000000000 */
[----:B------:R-:W-:Y:S01]  /*3ce70*/  IADD3 R177, PT, PT, R177, 0x120, RZ ;  /* 0x00000120b1b17810 */ /* 0x000fe20007ffe0ff */
        /* <DEDUP_REMOVED lines=11> */
[----:B0-----:R-:W-:Y:S01]  /*3cf30*/  F2FP.F16.F32.PACK_AB R27, R167, R248 ;  /* 0x000000f8a71b723e */ /* 0x001fe200000000ff */
[--C-:B------:R-:W-:Y:S01]  /*3cf40*/  IMAD.WIDE.U32 R160, R161, 0x10, R36.reuse ;  /* 0x00000010a1a07825 */ /* 0x100fe200078e0024 */
[----:B------:R-:W-:Y:S01]  /*3cf50*/  F2FP.F16.F32.PACK_AB R26, R194, R159 ;  /* 0x0000009fc21a723e */ /* 0x000fe200000000ff */
[----:B------:R2:W-:Y:S01]  /*3cf60*/  STG.E.128 desc[UR6][R42.64], R136 ;  /* 0x000000882a007986 */ /* 0x0005e2000c101d06 */
[----:B------:R-:W-:Y:S01]  /*3cf70*/  F2FP.F16.F32.PACK_AB R25, R153, R244 ;  /* 0x000000f49919723e */ /* 0x000fe200000000ff */
[----:B------:R-:W-:Y:S01]  /*3cf80*/  IMAD.WIDE.U32 R36, R177, 0x10, R36 ;  /* 0x00000010b1247825 */ /* 0x000fe200078e0024 */
[----:B------:R-:W-:-:S05]  /*3cf90*/  F2FP.F16.F32.PACK_AB R24, R145, R242 ;  /* 0x000000f29118723e */ /* 0x000fca00000000ff */
[----:B------:R2:W-:Y:S01]  /*3cfa0*/  STG.E.128 desc[UR6][R150.64], R24 ;  /* 0x0000001896007986 */ /* 0x0005e2000c101d06 */
[----:B-1----:R-:W-:Y:S02]  /*3cfb0*/  F2FP.F16.F32.PACK_AB R23, R204, R205 ;  /* 0x000000cdcc17723e */ /* 0x002fe400000000ff */
[----:B------:R-:W-:Y:S02]  /*3cfc0*/  F2FP.F16.F32.PACK_AB R22, R202, R203 ;  /* 0x000000cbca16723e */ /* 0x000fe400000000ff */
[----:B------:R-:W-:Y:S02]  /*3cfd0*/  F2FP.F16.F32.PACK_AB R21, R163, R252 ;  /* 0x000000fca315723e */ /* 0x000fe400000000ff */
[----:B------:R-:W-:-:S05]  /*3cfe0*/  F2FP.F16.F32.PACK_AB R20, R198, R155 ;  /* 0x0000009bc614723e */ /* 0x000fca00000000ff */
[----:B------:R2:W-:Y:S04]  /*3cff0*/  STG.E.128 desc[UR6][R160.64], R20 ;  /* 0x00000014a0007986 */ /* 0x0005e8000c101d06 */
[----:B------:R2:W-:Y:S02]  /*3d000*/  STG.E.128 desc[UR6][R36.64], R212 ;  /* 0x000000d424007986 */ /* 0x0005e4000c101d06 */
.L_x_13473:
[----:B------:R-:W-:Y:S05]  /*3d010*/  BSYNC.RECONVERGENT B0 ;  /* 0x0000000000007941 */ /* 0x000fea0003800200 */
.L_x_13472:
[----:B--2---:R-:W1:Y:S02]  /*3d020*/  LDC.64 R8, c[0x0][0x380] ;  /* 0x0000e000ff087b82 */ /* 0x004e640000000a00 */
[----:B-1----:R-:W-:-:S05]  /*3d030*/  IMAD R3, R8, 0x4, R3 ;  /* 0x0000000408037824 */ /* 0x002fca00078e0203 */
[----:B------:R-:W-:-:S13]  /*3d040*/  ISETP.GE.AND P0, PT, R3, R9, PT ;  /* 0x000000090300720c */ /* 0x000fda0003f06270 */
[----:B------:R-:W-:Y:S05]  /*3d050*/  @!P0 BRA `(.L_x_13474) ;  /* 0xfffffc3800ac8947 */ /* 0x000fea000383ffff */
[----:B------:R-:W-:Y:S05]  /*3d060*/  EXIT ;  /* 0x000000000000794d */ /* 0x000fea0003800000 */
.L_x_13471:
[----:B------:R-:W-:Y:S01]  /*3d070*/  HFMA2 R32, -RZ, RZ, 0, 5.9604644775390625e-08 ;  /* 0x00000001ff207431 */ /* 0x000fe200000001ff */
[----:B------:R-:W-:Y:S01]  /*3d080*/  BSSY B0, `(.L_x_13475) ;  /* 0x0000006000007945 */ /* 0x000fe20003800000 */
[----:B------:R-:W-:Y:S01]  /*3d090*/  IMAD.MOV.U32 R33, RZ, RZ, 0x1f ;  /* 0x0000001fff217424 */ /* 0x000fe200078e00ff */
[----:B------:R-:W-:-:S07]  /*3d0a0*/  MOV R30, 0xffffffff ;  /* 0xffffffff001e7802 */ /* 0x000fce0000000f00 */
[----:B0----5:R-:W-:Y:S05]  /*3d0b0*/  WARPSYNC.COLLECTIVE R30, `(.L_x_13476) ;  /* 0x000000001e087348 */ /* 0x021fea0003c00000 */
[----:B------:R1:W2:Y:S02]  /*3d0c0*/  SHFL.BFLY P1, R31, R29, R32, R33 ;  /* 0x0c0000201d1f7389 */ /* 0x0002a40000020021 */
[----:B012--5:R-:W-:Y:S05]  /*3d0d0*/  ENDCOLLECTIVE ;  /* 0x000000000000791b */ /* 0x027fea0003800000 */
.L_x_13476:
[----:B------:R-:W-:Y:S05]  /*3d0e0*/  BSYNC B0 ;  /* 0x0000000000007941 */ /* 0x000fea0003800000 */
.L_x_13475:
        /* <DEDUP_REMOVED lines=10> */
.L_x_13477:
[----:B------:R-:W-:Y:S01]  /*3d190*/  HFMA2 R32, -RZ, RZ, 0, 2.384185791015625e-07 ;  /* 0x00000004ff207431 */ /* 0x000fe200000001ff */
[----:B------:R-:W-:-:S05]  /*3d1a0*/  MOV R20, R31 ;  /* 0x0000001f00147202 */ /* 0x000fca0000000f00 */
[----:B------:R-:W-:-:S04]  /*3d1b0*/  FADD.FTZ R22, R21, R20 ;  /* 0x0000001415167221 */ /* 0x000fc80000010000 */
[----:B------:R-:W-:-:S07]  /*3d1c0*/  IMAD.MOV.U32 R29, RZ, RZ, R22 ;  /* 0x000000ffff1d7224 */ /* 0x000fce00078e0016 */
[----:B------:R-:W-:Y:S05]  /*3d1d0*/  WARPSYNC.COLLECTIVE R30, `(.L_x_13478) ;  /* 0x000000001e087348 */ /* 0x000fea0003c00000 */
[----:B------:R0:W1:Y:S02]  /*3d1e0*/  SHFL.BFLY P1, R31, R29, R32, R33 ;  /* 0x0c0000201d1f7389 */ /* 0x0000640000020021 */
[----:B01----:R-:W-:Y:S05]  /*3d1f0*/  ENDCOLLECTIVE ;  /* 0x000000000000791b */ /* 0x003fea0003800000 */
.L_x_13478:
[----:B------:R-:W-:Y:S02]  /*3d200*/  IMAD.MOV.U32 R32, RZ, RZ, 0x8 ;  /* 0x00000008ff207424 */ /* 0x000fe400078e00ff */
[----:B------:R-:W-:-:S04]  /*3d210*/  IMAD.MOV.U32 R23, RZ, RZ, R31 ;  /* 0x000000ffff177224 */ /* 0x000fc800078e001f */
[----:B------:R-:W-:-:S05]  /*3d220*/  FADD.FTZ R23, R22, R23 ;  /* 0x0000001716177221 */ /* 0x000fca0000010000 */
[----:B------:R-:W-:-:S07]  /*3d230*/  MOV R29, R23 ;  /* 0x00000017001d7202 */ /* 0x000fce0000000f00 */
[----:B------:R-:W-:Y:S05]  /*3d240*/  WARPSYNC.COLLECTIVE R30, `(.L_x_13479) ;  /* 0x000000001e087348 */ /* 0x000fea0003c00000 */
[----:B------:R0:W1:Y:S02]  /*3d250*/  SHFL.BFLY P1, R31, R29, R32, R33 ;  /* 0x0c0000201d1f7389 */ /* 0x0000640000020021 */
[----:B01----:R-:W-:Y:S05]  /*3d260*/  ENDCOLLECTIVE ;  /* 0x000000000000791b */ /* 0x003fea0003800000 */
.L_x_13479:
[----:B------:R-:W-:Y:S01]  /*3d270*/  HFMA2 R32, -RZ, RZ, 0, 9.5367431640625e-07 ;  /* 0x00000010ff207431 */ /* 0x000fe200000001ff */
[----:B------:R-:W-:-:S05]  /*3d280*/  MOV R20, R31 ;  /* 0x0000001f00147202 */ /* 0x000fca0000000f00 */
[----:B------:R-:W-:-:S04]  /*3d290*/  FADD.FTZ R25, R23, R20 ;  /* 0x0000001417197221 */ /* 0x000fc80000010000 */
[----:B------:R-:W-:-:S07]  /*3d2a0*/  IMAD.MOV.U32 R29, RZ, RZ, R25 ;  /* 0x000000ffff1d7224 */ /* 0x000fce00078e0019 */
[----:B------:R-:W-:Y:S05]  /*3d2b0*/  WARPSYNC.COLLECTIVE R30, `(.L_x_13480) ;  /* 0x000000001e087348 */ /* 0x000fea0003c00000 */
[----:B------:R0:W1:Y:S02]  /*3d2c0*/  SHFL.BFLY P1, R31, R29, R32, R33 ;  /* 0x0c0000201d1f7389 */ /* 0x0000640000020021 */
[----:B01----:R-:W-:Y:S05]  /*3d2d0*/  ENDCOLLECTIVE ;  /* 0x000000000000791b */ /* 0x003fea0003800000 */
.L_x_13480:
[----:B------:R-:W-:Y:S02]  /*3d2e0*/  IMAD.MOV.U32 R32, RZ, RZ, 0x1 ;  /* 0x00000001ff207424 */ /* 0x000fe400078e00ff */
[----:B------:R-:W-:-:S04]  /*3d2f0*/  IMAD.MOV.U32 R20, RZ, RZ, R31 ;  /* 0x000000ffff147224 */ /* 0x000fc800078e001f */
        /* <DEDUP_REMOVED lines=166> */
.L_x_13481:
[----:B------:R-:W-:Y:S01]  /*3dd60*/  HFMA2 R32, -RZ, RZ, 0, 1.1920928955078125e-07 ;  /* 0x00000002ff207431 */ /* 0x000fe200000001ff */
[----:B------:R-:W-:-:S05]  /*3dd70*/  MOV R21, R31 ;  /* 0x0000001f00157202 */ /* 0x000fca0000000f00 */
[----:B------:R-:W-:-:S04]  /*3dd80*/  FADD.FTZ R21, R20, R21 ;  /* 0x0000001514157221 */ /* 0x000fc80000010000 */
[----:B------:R-:W-:-:S07]  /*3dd90*/  IMAD.MOV.U32 R29, RZ, RZ, R21 ;  /* 0x000000ffff1d7224 */ /* 0x000fce00078e0015 */
[----:B------:R-:W-:Y:S05]  /*3dda0*/  WARPSYNC.COLLECTIVE R30, `(.L_x_13482) ;  /* 0x000000001e087348 */ /* 0x000fea0003c00000 */
[----:B------:R0:W1:Y:S02]  /*3ddb0*/  SHFL.BFLY P1, R31, R29, R32, R33 ;  /* 0x0c0000201d1f7389 */ /* 0x0000640000020021 */
[----:B01----:R-:W-:Y:S05]  /*3ddc0*/  ENDCOLLECTIVE ;  /* 0x000000000000791b */ /* 0x003fea0003800000 */
.L_x_13482:
[----:B------:R-:W-:Y:S02]  /*3ddd0*/  IMAD.MOV.U32 R32, RZ, RZ, 0x4 ;  /* 0x00000004ff207424 */ /* 0x000fe400078e00ff */
[----:B------:R-:W-:-:S04]  /*3dde0*/  IMAD.MOV.U32 R22, RZ, RZ, R31 ;  /* 0x000000ffff167224 */ /* 0x000fc800078e001f */
[----:B------:R-:W-:-:S05]  /*3ddf0*/  FADD.FTZ R22, R21, R22 ;  /* 0x0000001615167221 */ /* 0x000fca0000010000 */
[----:B------:R-:W-:-:S07]  /*3de00*/  MOV R29, R22 ;  /* 0x00000016001d7202 */ /* 0x000fce0000000f00 */
[----:B------:R-:W-:Y:S05]  /*3de10*/  WARPSYNC.COLLECTIVE R30, `(.L_x_13483) ;  /* 0x000000001e087348 */ /* 0x000fea0003c00000 */
[----:B------:R0:W1:Y:S02]  /*3de20*/  SHFL.BFLY P1, R31, R29, R32, R33 ;  /* 0x0c0000201d1f7389 */ /* 0x0000640000020021 */
[----:B01----:R-:W-:Y:S05]  /*3de30*/  ENDCOLLECTIVE ;  /* 0x000000000000791b */ /* 0x003fea0003800000 */
.L_x_13483:
[----:B------:R-:W-:Y:S01]  /*3de40*/  HFMA2 R32, -RZ, RZ, 0, 4.76837158203125e-07 ;  /* 0x00000008ff207431 */ /* 0x000fe200000001ff */
[----:B------:R-:W-:-:S05]  /*3de50*/  MOV R23, R31 ;  /* 0x0000001f00177202 */ /* 0x000fca0000000f00 */
[----:B------:R-:W-:-:S04]  /*3de60*/  FADD.FTZ R23, R22, R23 ;  /* 0x0000001716177221 */ /* 0x000fc80000010000 */
[----:B------:R-:W-:-:S07]  /*3de70*/  IMAD.MOV.U32 R29, RZ, RZ, R23 ;  /* 0x000000ffff1d7224 */ /* 0x000fce00078e0017 */
[----:B------:R-:W-:Y:S05]  /*3de80*/  WARPSYNC.COLLECTIVE R30, `(.L_x_13484) ;  /* 0x000000001e087348 */ /* 0x000fea0003c00000 */
[----:B------:R0:W1:Y:S02]  /*3de90*/  SHFL.BFLY P1, R31, R29, R32, R33 ;  /* 0x0c0000201d1f7389 */ /* 0x0000640000020021 */
[----:B01----:R-:W-:Y:S05]  /*3dea0*/  ENDCOLLECTIVE ;  /* 0x000000000000791b */ /* 0x003fea0003800000 */
.L_x_13484:
[----:B------:R-:W-:Y:S02]  /*3deb0*/  IMAD.MOV.U32 R32, RZ, RZ, 0x10 ;  /* 0x00000010ff207424 */ /* 0x000fe400078e00ff */
[----:B------:R-:W-:-:S04]  /*3dec0*/  IMAD.MOV.U32 R26, RZ, RZ, R31 ;  /* 0x000000ffff1a7224 */ /* 0x000fc800078e001f */
[----:B------:R-:W-:-:S05]  /*3ded0*/  FADD.FTZ R26, R23, R26 ;  /* 0x0000001a171a7221 */ /* 0x000fca0000010000 */
[----:B------:R-:W-:-:S07]  /*3dee0*/  MOV R29, R26 ;  /* 0x0000001a001d7202 */ /* 0x000fce0000000f00 */
[----:B------:R-:W-:Y:S05]  /*3def0*/  WARPSYNC.COLLECTIVE R30, `(.L_x_13485) ;  /* 0x000000001e087348 */ /* 0x000fea0003c00000 */
[----:B------:R0:W1:Y:S02]  /*3df00*/  SHFL.BFLY P1, R31, R29, R32, R33 ;  /* 0x0c0000201d1f7389 */ /* 0x0000640000020021 */
[----:B01----:R-:W-:Y:S05]  /*3df10*/  ENDCOLLECTIVE ;  /* 0x000000000000791b */ /* 0x003fea0003800000 */
.L_x_13485:
[----:B------:R-:W-:Y:S01]  /*3df20*/  MOV R25, R31 ;  /* 0x0000001f00197202 */ /* 0x000fe20000000f00 */
[----:B------:R-:W-:Y:S06]  /*3df30*/  BRA `(.L_x_13486) ;  /* 0xffffffd000807947 */ /* 0x000fec000383ffff */
.L_x_13487:
        /* <DEDUP_REMOVED lines=12> */
.L_x_88443:


//--------------------- .text._ZN10layer_norm13ln_fwd_kernelINS_13Kernel_traitsI6__halfS2_S2_S2_fjLj2560ELj1ELj4ELj1ELj16ENS_18Kernel_traits_baseILj2560ES2_S2_S2_S2_fjLj128EEEEELb1ELb1ELb0ELb0EEEvNS_9FwdParamsE --------------------------
	.section	.text._ZN10layer_norm13ln_fwd_kernelINS_13Kernel_traitsI6__halfS2_S2_S2_fjLj2560ELj1ELj4ELj1ELj16ENS_18Kernel_traits_baseILj2560ES2_S2_S2_S2_fjLj128EEEEELb1ELb1ELb0ELb0EEEvNS_9FwdParamsE,"ax",@progbits
	.align	128
        .global         _ZN10layer_norm13ln_fwd_kernelINS_13Kernel_traitsI6__halfS2_S2_S2_fjLj2560ELj1ELj4ELj1ELj16ENS_18Kernel_traits_baseILj2560ES2_S2_S2_S2_fjLj128EEEEELb1ELb1ELb0ELb0EEEvNS_9FwdParamsE
        .type           _ZN10layer_norm13ln_fwd_kernelINS_13Kernel_traitsI6__halfS2_S2_S2_fjLj2560ELj1ELj4ELj1ELj16ENS_18Kernel_traits_baseILj2560ES2_S2_S2_S2_fjLj128EEEEELb1ELb1ELb0ELb0EEEvNS_9FwdParamsE,@function
        .size           _ZN10layer_norm13ln_fwd_kernelINS_13Kernel_traitsI6__halfS2_S2_S2_fjLj2560ELj1ELj4ELj1ELj16ENS_18Kernel_traits_baseILj2560ES2_S2_S2_S2_fjLj128EEEEELb1ELb1ELb0ELb0EEEvNS_9FwdParamsE,(.L_x_88444 - _ZN10layer_norm13ln_fwd_kernelINS_13Kernel_traitsI6__halfS2_S2_S2_fjLj2560ELj1ELj4ELj1ELj16ENS_18Kernel_traits_baseILj2560ES2_S2_S2_S2_fjLj128EEEEELb1ELb1ELb0ELb0EEEvNS_9FwdParamsE)
        .other          _ZN10layer_norm13ln_fwd_kernelINS_13Kernel_traitsI6__halfS2_S2_S2_fjLj2560ELj1ELj4ELj1ELj16ENS_18Kernel_traits_baseILj2560ES2_S2_S2_S2_fjLj128EEEEELb1ELb1ELb0ELb0EEEvNS_9FwdParamsE,@"STO_CUDA_ENTRY STV_DEFAULT"
_ZN10layer_norm13ln_fwd_kernelINS_13Kernel_traitsI6__halfS2_S2_S2_fjLj2560ELj1ELj4ELj1ELj16ENS_18Kernel_traits_baseILj2560ES2_S2_S2_S2_fjLj128EEEEELb1ELb1ELb0ELb0EEEvNS_9FwdParamsE:
.text._ZN10layer_norm13ln_fwd_kernelINS_13Kernel_traitsI6__halfS2_S2_S2_fjLj2560ELj1ELj4ELj1ELj16ENS_18Kernel_traits_baseILj2560ES2_S2_S2_S2_fjLj128EEEEELb1ELb1ELb0ELb0EEEvNS_9FwdParamsE:
[----:B------:R-:W-:Y:S01]  /*0000*/  LDC R1, c[0x0][0x37c] ;  /* 0x0000df00ff017b82 */ /* 0x000fe20000000800 */
[----:B------:R-:W0:Y:S07]  /*0010*/  LDCU.U8 UR8, c[0x0][0x464] ;  /* 0x00008c80ff0877ac */ /* 0x000e2e0008000000 */
[----:B------:R-:W1:Y:S01]  /*0020*/  LDC R11, c[0x0][0x45c] ;  /* 0x00011700ff0b7b82 */ /* 0x000e620000000800 */
[----:B------:R-:W2:Y:S01]  /*0030*/  LDCU.64 UR4, c[0x0][0x450] ;  /* 0x00008a00ff0477ac */ /* 0x000ea20008000a00 */
[----:B------:R-:W3:Y:S06]  /*0040*/  LDCU.64 UR6, c[0x0][0x358] ;  /* 0x00006b00ff0677ac */ /* 0x000eec0008000a00 */
[----:B------:R-:W4:Y:S01]  /*0050*/  LDC R6, c[0x0][0x458] ;  /* 0x00011600ff067b82 */ /* 0x000f220000000800 */
[----:B------:R-:W5:Y:S07]  /*0060*/  S2R R3, SR_TID.X ;  /* 0x0000000000037919 */ /* 0x000f6e0000002100 */
[----:B------:R-:W5:Y:S01]  /*0070*/  LDC R15, c[0x0][0x388] ;  /* 0x0000e200ff0f7b82 */ /* 0x000f620000000800 */
[----:B0-----:R-:W-:Y:S01]  /*0080*/  ISETP.NE.AND P0, PT, RZ, UR8, PT ;  /* 0x00000008ff007c0c */ /* 0x001fe2000bf05270 */
[----:B------:R-:W0:Y:S01]  /*0090*/  LDCU.64 UR8, c[0x0][0x438] ;  /* 0x00008700ff0877ac */ /* 0x000e220008000a00 */
[----:B--2---:R-:W-:-:S02]  /*00a0*/  IMAD.U32 R8, RZ, RZ, UR4 ;  /* 0x00000004ff087e24 */ /* 0x004fc4000f8e00ff */
[----:B------:R-:W-:-:S09]  /*00b0*/  IMAD.U32 R9, RZ, RZ, UR5 ;  /* 0x00000005ff097e24 */ /* 0x000fd2000f8e00ff */
[----:B-1----:R-:W-:Y:S01]  /*00c0*/  @P0 MOV R7, R11 ;  /* 0x0000000b00070202 */ /* 0x002fe20000000f00 */
[----:B---3--:R-:W2:Y:S01]  /*00d0*/  @P0 LDG.E.64 R8, desc[UR6][R8.64] ;  /* 0x0000000608080981 */ /* 0x008ea2000c1e1b00 */
[----:B------:R-:W1:Y:S03]  /*00e0*/  @P0 LDC R13, c[0x0][0x460] ;  /* 0x00011800ff0d0b82 */ /* 0x000e660000000800 */
[----:B----4-:R-:W1:Y:S01]  /*00f0*/  @P0 LDG.E.64 R4, desc[UR6][R6.64] ;  /* 0x0000000606040981 */ /* 0x010e62000c1e1b00 */
[----:B0-----:R-:W-:-:S04]  /*0100*/  UISETP.NE.U32.AND UP0, UPT, UR8, URZ, UPT ;  /* 0x000000ff0800728c */ /* 0x001fc8000bf05070 */
[----:B------:R-:W-:Y:S01]  /*0110*/  UISETP.NE.AND.EX UP0, UPT, UR9, URZ, UPT, UP0 ;  /* 0x000000ff0900728c */ /* 0x000fe2000bf05300 */
[----:B-----5:R-:W-:Y:S01]  /*0120*/  SHF.R.S32.HI R0, RZ, 0x1f, R15 ;  /* 0x0000001fff007819 */ /* 0x020fe2000001140f */
[----:B------:R-:W-:Y:S03]  /*0130*/  BSSY.RECONVERGENT B0, `(.L_x_13488) ;  /* 0x00000fa000007945 */ /* 0x000fe60003800200 */
[----:B------:R-:W-:Y:S02]  /*0140*/  LEA.HI R0, R0, R15, RZ, 0x3 ;  /* 0x0000000f00007211 */ /* 0x000fe400078f18ff */
[----:B--2---:R-:W-:Y:S02]  /*0150*/  @P0 R2UR UR5, R9 ;  /* 0x00000000090502ca */ /* 0x004fe400000e0000 */
[----:B-1----:R-:W-:Y:S02]  /*0160*/  @P0 IADD3 R6, P1, PT, R4, R13, RZ ;  /* 0x0000000d04060210 */ /* 0x002fe40007f3e0ff */
[----:B------:R-:W-:-:S03]  /*0170*/  LOP3.LUT R4, R3, 0x1f, RZ, 0xc0, !PT ;  /* 0x0000001f03047812 */ /* 0x000fc600078ec0ff */
[----:B------:R-:W-:Y:S01]  /*0180*/  @P0 IMAD.X R11, RZ, RZ, R5, P1 ;  /* 0x000000ffff0b0224 */ /* 0x000fe200008e0605 */
[----:B------:R-:W-:Y:S02]  /*0190*/  LOP3.LUT R7, R4, 0x1f, RZ, 0x3c, !PT ;  /* 0x0000001f04077812 */ /* 0x000fe400078e3cff */
[----:B------:R-:W-:Y:S02]  /*01a0*/  @P0 R2UR UR4, R8 ;  /* 0x00000000080402ca */ /* 0x000fe400000e0000 */
[----:B------:R-:W-:Y:S02]  /*01b0*/  LEA.HI.SX32 R0, R0, R7, 0x1d ;  /* 0x0000000700007211 */ /* 0x000fe400078feaff */
[--C-:B------:R-:W-:Y:S02]  /*01c0*/  SHF.R.U64 R2, R6, 0x2, R11.reuse ;  /* 0x0000000206027819 */ /* 0x100fe4000000120b */
[----:B------:R-:W-:Y:S01]  /*01d0*/  SHF.R.U32.HI R8, RZ, 0x2, R11 ;  /* 0x00000002ff087819 */ /* 0x000fe2000001160b */
[----:B------:R-:W-:Y:S08]  /*01e0*/  BRA.U !UP0, `(.L_x_13489) ;  /* 0x0000000508bc7547 */ /* 0x000ff0000b800000 */
        /* <DEDUP_REMOVED lines=111> */
.L_x_13489:
        /* <DEDUP_REMOVED lines=127> */
.L_x_13490:
[----:B------:R-:W-:Y:S05]  /*10d0*/  BSYNC.RECONVERGENT B0 ;  /* 0x0000000000007941 */ /* 0x000fea0003800200 */
.L_x_13488:
        /* <DEDUP_REMOVED lines=9> */
[----:B------:R-:W-:Y:S01]  /*1170*/  IMAD R12, R2, -0x2daee0ad, RZ ;  /* 0xd2511f53020c7824 */ /* 0x000fe200078e02ff */
[----:B------:R-:W-:Y:S01]  /*1180*/  UIADD3 UR10, UPT, UPT, UR4, -0x255992d5, URZ ;  /* 0xdaa66d2b040a7890 */ /* 0x000fe2000fffe0ff */
[----:B------:R-:W-:Y:S01]  /*1190*/  LOP3.LUT R6, R6, 0x3, RZ, 0xc0, !PT ;  /* 0x0000000306067812 */ /* 0x000fe200078ec0ff */
[----:B------:R-:W-:Y:S02]  /*11a0*/  UIADD3 UR11, UPT, UPT, UR5, -0x126145ec, URZ ;  /* 0xed9eba14050b7890 */ /* 0x000fe4000fffe0ff */
[----:B------:R-:W-:Y:S02]  /*11b0*/  UIADD3 UR12, UPT, UPT, UR4, -0x4ab325aa, URZ ;  /* 0xb54cda56040c7890 */ /* 0x000fe4000fffe0ff */
[----:B------:R-:W-:Y:S01]  /*11c0*/  UIADD3 UR13, UPT, UPT, UR5, 0x1fd5c5a3, URZ ;  /* 0x1fd5c5a3050d7890 */ /* 0x000fe2000fffe0ff */
[----:B------:R-:W1:Y:S01]  /*11d0*/  LDCU.64 UR18, c[0x0][0x3e0] ;  /* 0x00007c00ff1277ac */ /* 0x000e620008000a00 */
[----:B------:R-:W-:-:S02]  /*11e0*/  UIADD3 UR14, UPT, UPT, UR4, -0xe443238, URZ ;  /* 0xf1bbcdc8040e7890 */ /* 0x000fc4000fffe0ff */
[----:B------:R-:W-:Y:S02]  /*11f0*/  UIADD3 UR16, UPT, UPT, UR4, -0x700cb87f, URZ ;  /* 0x8ff3478104107890 */ /* 0x000fe4000fffe0ff */
[----:B------:R-:W-:Y:S01]  /*1200*/  UIADD3 UR15, UPT, UPT, UR5, -0x695add53, URZ ;  /* 0x96a522ad050f7890 */ /* 0x000fe2000fffe0ff */
[----:B0-----:R-:W-:Y:S01]  /*1210*/  IMAD R3, R4, UR9, R3 ;  /* 0x0000000904037c24 */ /* 0x001fe2000f8e0203 */
[----:B------:R-:W-:Y:S01]  /*1220*/  UIADD3 UR9, UPT, UPT, UR5, -0x4498517b, URZ ;  /* 0xbb67ae8505097890 */ /* 0x000fe2000fffe0ff */
[----:B------:R-:W-:Y:S01]  /*1230*/  IMAD.HI.U32 R4, R2, -0x2daee0ad, RZ ;  /* 0xd2511f5302047827 */ /* 0x000fe200078e00ff */
[----:B-1----:R-:W-:-:S03]  /*1240*/  UISETP.NE.U32.AND UP0, UPT, UR18, URZ, UPT ;  /* 0x000000ff1200728c */ /* 0x002fc6000bf05070 */
[C---:B------:R-:W-:Y:S01]  /*1250*/  IMAD.HI.U32 R5, R3.reuse, -0x326172a9, RZ ;  /* 0xcd9e8d5703057827 */ /* 0x040fe200078e00ff */
[----:B------:R-:W-:Y:S01]  /*1260*/  LOP3.LUT R4, R4, UR5, RZ, 0x3c, !PT ;  /* 0x0000000504047c12 */ /* 0x000fe2000f8e3cff */
[----:B------:R-:W-:Y:S02]  /*1270*/  UISETP.NE.AND.EX UP0, UPT, UR19, URZ, UPT, UP0 ;  /* 0x000000ff1300728c */ /* 0x000fe4000bf05300 */
[----:B------:R-:W-:Y:S01]  /*1280*/  IMAD R10, R3, -0x326172a9, RZ ;  /* 0xcd9e8d57030a7824 */ /* 0x000fe200078e02ff */
[----:B------:R-:W-:Y:S01]  /*1290*/  LOP3.LUT R5, R8, UR4, R5, 0x96, !PT ;  /* 0x0000000408057c12 */ /* 0x000fe2000f8e9605 */
[----:B------:R-:W-:-:S04]  /*12a0*/  IMAD.HI.U32 R9, R4, -0x326172a9, RZ ;  /* 0xcd9e8d5704097827 */ /* 0x000fc800078e00ff */
[C---:B------:R-:W-:Y:S01]  /*12b0*/  IMAD.HI.U32 R11, R5.reuse, -0x2daee0ad, RZ ;  /* 0xd2511f53050b7827 */ /* 0x040fe200078e00ff */
[----:B------:R-:W-:Y:S01]  /*12c0*/  LOP3.LUT R9, R10, UR8, R9, 0x96, !PT ;  /* 0x000000080a097c12 */ /* 0x000fe2000f8e9609 */
[----:B------:R-:W-:Y:S02]  /*12d0*/  UIADD3 UR8, UPT, UPT, UR4, 0x3c6ef372, URZ ;  /* 0x3c6ef37204087890 */ /* 0x000fe4000fffe0ff */
[----:B------:R-:W-:Y:S01]  /*12e0*/  IMAD R13, R5, -0x2daee0ad, RZ ;  /* 0xd2511f53050d7824 */ /* 0x000fe200078e02ff */
[----:B------:R-:W-:Y:S01]  /*12f0*/  LOP3.LUT R11, R12, UR9, R11, 0x96, !PT ;  /* 0x000000090c0b7c12 */ /* 0x000fe2000f8e960b */
[----:B------:R-:W-:Y:S01]  /*1300*/  UIADD3 UR9, UPT, UPT, UR5, 0x76cf5d0a, URZ ;  /* 0x76cf5d0a05097890 */ /* 0x000fe2000fffe0ff */
[----:B------:R-:W-:-:S04]  /*1310*/  IMAD.HI.U32 R10, R9, -0x2daee0ad, RZ ;  /* 0xd2511f53090a7827 */ /* 0x000fc800078e00ff */
[----:B------:R-:W-:Y:S01]  /*1320*/  IMAD R5, R4, -0x326172a9, RZ ;  /* 0xcd9e8d5704057824 */ /* 0x000fe200078e02ff */
[----:B------:R-:W-:Y:S01]  /*1330*/  LOP3.LUT R10, R13, UR9, R10, 0x96, !PT ;  /* 0x000000090d0a7c12 */ /* 0x000fe2000f8e960a */
[----:B------:R-:W-:Y:S01]  /*1340*/  IMAD.HI.U32 R4, R11, -0x326172a9, RZ ;  /* 0xcd9e8d570b047827 */ /* 0x000fe200078e00ff */
[----:B------:R-:W-:-:S03]  /*1350*/  UIADD3 UR9, UPT, UPT, UR5, 0x32370b8f, URZ ;  /* 0x32370b8f05097890 */ /* 0x000fc6000fffe0ff */
        /* <DEDUP_REMOVED lines=11> */
[----:B------:R-:W-:-:S03]  /*1410*/  UIADD3 UR9, UPT, UPT, UR5, -0x56f99767, URZ ;  /* 0xa906689905097890 */ /* 0x000fc6000fffe0ff */
        /* <DEDUP_REMOVED lines=10> */
[C---:B------:R-:W-:Y:S01]  /*14c0*/  IMAD.HI.U32 R5, R4.reuse, -0x2daee0ad, RZ ;  /* 0xd2511f5304057827 */ /* 0x040fe200078e00ff */
[----:B------:R-:W0:Y:S03]  /*14d0*/  LDCU UR10, c[0x0][0x388] ;  /* 0x00007100ff0a77ac */ /* 0x000e260008000800 */
[----:B------:R-:W-:Y:S01]  /*14e0*/  IMAD R13, R4, -0x2daee0ad, RZ ;  /* 0xd2511f53040d7824 */ /* 0x000fe200078e02ff */
[----:B------:R-:W-:Y:S01]  /*14f0*/  LOP3.LUT R5, R14, UR9, R5, 0x96, !PT ;  /* 0x000000090e057c12 */ /* 0x000fe2000f8e9605 */
[----:B------:R-:W-:Y:S01]  /*1500*/  IMAD.HI.U32 R10, R9, -0x2daee0ad, RZ ;  /* 0xd2511f53090a7827 */ /* 0x000fe200078e00ff */
[----:B------:R-:W-:-:S03]  /*1510*/  UIADD3 UR9, UPT, UPT, UR5, -0x24c28bd8, URZ ;  /* 0xdb3d742805097890 */ /* 0x000fc6000fffe0ff */
[----:B------:R-:W-:Y:S01]  /*1520*/  IMAD R11, R12, -0x326172a9, RZ ;  /* 0xcd9e8d570c0b7824 */ /* 0x000fe200078e02ff */
[----:B------:R-:W-:Y:S01]  /*1530*/  LOP3.LUT R10, R13, UR11, R10, 0x96, !PT ;  /* 0x0000000b0d0a7c12 */ /* 0x000fe2000f8e960a */
[C---:B------:R-:W-:Y:S01]  /*1540*/  IMAD.HI.U32 R4, R5.reuse, -0x326172a9, RZ ;  /* 0xcd9e8d5705047827 */ /* 0x040fe200078e00ff */
[----:B------:R-:W1:Y:S03]  /*1550*/  LDCU.U8 UR11, c[0x0][0x410] ;  /* 0x00008200ff0b77ac */ /* 0x000e660008000000 */
[----:B------:R-:W-:Y:S01]  /*1560*/  IMAD R12, R5, -0x326172a9, RZ ;  /* 0xcd9e8d57050c7824 */ /* 0x000fe200078e02ff */
[----:B------:R-:W-:Y:S01]  /*1570*/  LOP3.LUT R4, R11, UR12, R4, 0x96, !PT ;  /* 0x0000000c0b047c12 */ /* 0x000fe2000f8e9604 */
[----:B------:R-:W-:Y:S01]  /*1580*/  IMAD.HI.U32 R5, R10, -0x326172a9, RZ ;  /* 0xcd9e8d570a057827 */ /* 0x000fe200078e00ff */
[----:B------:R-:W2:Y:S03]  /*1590*/  LDCU UR12, c[0x0][0x448] ;  /* 0x00008900ff0c77ac */ /* 0x000ea60008000800 */
[----:B------:R-:W-:Y:S01]  /*15a0*/  IMAD R14, R9, -0x2daee0ad, RZ ;  /* 0xd2511f53090e7824 */ /* 0x000fe200078e02ff */
[----:B------:R-:W-:Y:S01]  /*15b0*/  LOP3.LUT R5, R12, UR8, R5, 0x96, !PT ;  /* 0x000000080c057c12 */ /* 0x000fe2000f8e9605 */
[----:B------:R-:W-:-:S04]  /*15c0*/  IMAD.HI.U32 R9, R4, -0x2daee0ad, RZ ;  /* 0xd2511f5304097827 */ /* 0x000fc800078e00ff */
[----:B------:R-:W-:Y:S01]  /*15d0*/  IMAD R11, R10, -0x326172a9, RZ ;  /* 0xcd9e8d570a0b7824 */ /* 0x000fe200078e02ff */
[----:B------:R-:W-:Y:S01]  /*15e0*/  LOP3.LUT R9, R14, UR13, R9, 0x96, !PT ;  /* 0x0000000d0e097c12 */ /* 0x000fe2000f8e9609 */
[----:B------:R-:W-:Y:S02]  /*15f0*/  IMAD R13, R4, -0x2daee0ad, RZ ;  /* 0xd2511f53040d7824 */ /* 0x000fe400078e02ff */
[----:B------:R-:W-:-:S04]  /*1600*/  IMAD.HI.U32 R10, R5, -0x2daee0ad, RZ ;  /* 0xd2511f53050a7827 */ /* 0x000fc800078e00ff */
[----:B------:R-:W-:Y:S01]  /*1610*/  IMAD.HI.U32 R4, R9, -0x326172a9, RZ ;  /* 0xcd9e8d5709047827 */ /* 0x000fe200078e00ff */
[----:B------:R-:W-:Y:S01]  /*1620*/  LOP3.LUT R10, R13, UR9, R10, 0x96, !PT ;  /* 0x000000090d0a7c12 */ /* 0x000fe2000f8e960a */
[----:B------:R-:W3:Y:S02]  /*1630*/  LDCU.64 UR8, c[0x0][0x3a0] ;  /* 0x00007400ff0877ac */ /* 0x000ee40008000a00 */
[----:B------:R-:W-:Y:S01]  /*1640*/  IMAD R9, R9, -0x326172a9, RZ ;  /* 0xcd9e8d5709097824 */ /* 0x000fe200078e02ff */
[----:B------:R-:W-:Y:S01]  /*1650*/  LOP3.LUT R11, R11, UR14, R4, 0x96, !PT ;  /* 0x0000000e0b0b7c12 */ /* 0x000fe2000f8e9604 */
[----:B------:R-:W-:-:S04]  /*1660*/  IMAD.HI.U32 R4, R10, -0x326172a9, RZ ;  /* 0xcd9e8d570a047827 */ /* 0x000fc800078e00ff */
[----:B------:R-:W-:Y:S01]  /*1670*/  IMAD R12, R5, -0x2daee0ad, RZ ;  /* 0xd2511f53050c7824 */ /* 0x000fe200078e02ff */
[----:B------:R-:W-:Y:S01]  /*1680*/  LOP3.LUT R4, R9, UR16, R4, 0x96, !PT ;  /* 0x0000001009047c12 */ /* 0x000fe2000f8e9604 */
[----:B------:R-:W-:-:S04]  /*1690*/  IMAD.HI.U32 R5, R11, -0x2daee0ad, RZ ;  /* 0xd2511f530b057827 */ /* 0x000fc800078e00ff */
[----:B------:R-:W-:Y:S02]  /*16a0*/  HFMA2 R9, -RZ, RZ, 0, 0 ;  /* 0x00000000ff097431 */ /* 0x000fe400000001ff */
[----:B------:R-:W-:Y:S01]  /*16b0*/  IMAD R10, R10, -0x326172a9, RZ ;  /* 0xcd9e8d570a0a7824 */ /* 0x000fe200078e02ff */
[----:B------:R-:W-:Y:S01]  /*16c0*/  LOP3.LUT R5, R12, UR15, R5, 0x96, !PT ;  /* 0x0000000f0c057c12 */ /* 0x000fe2000f8e9605 */
[----:B0123--:R-:W-:-:S07]  /*16d0*/  IMAD R221, R11, -0x2daee0ad, RZ ;  /* 0xd2511f530bdd7824 */ /* 0x00ffce00078e02ff */
.L_x_14351:
[----:B------:R-:W0:Y:S01]  /*16e0*/  @UP0 LDCU.64 UR14, c[0x0][0x3e0] ;  /* 0x00007c00ff0e07ac */ /* 0x000e220008000a00 */
[----:B------:R-:W-:Y:S01]  /*16f0*/  PLOP3.LUT P0, PT, PT, PT, UP0, 0x80, 0x8 ;  /* 0x000000000008781c */ /* 0x000fe20003f0f008 */
[----:B------:R-:W-:Y:S01]  /*1700*/  IMAD.MOV.U32 R156, RZ, RZ, 0x2 ;  /* 0x00000002ff9c7424 */ /* 0x000fe200078e00ff */
[----:B------:R-:W-:-:S11]  /*1710*/  PLOP3.LUT P1, PT, PT, PT, UP0, 0x80, 0x8 ;  /* 0x000000000008781c */ /* 0x000fd60003f2f008 */
[----:B0-----:R-:W-:-:S06]  /*1720*/  @P0 IMAD.WIDE R156, R7, R156, UR14 ;  /* 0x0000000e079c0e25 */ /* 0x001fcc000f8e029c */
[----:B------:R-:W2:Y:S01]  /*1730*/  @P1 LDG.E.U16 R156, desc[UR6][R156.64] ;  /* 0x000000069c9c1981 */ /* 0x000ea2000c1e1500 */
[----:B------:R-:W-:Y:S01]  /*1740*/  IMAD R158, R7, UR10, RZ ;  /* 0x0000000a079e7c24 */ /* 0x000fe2000f8e02ff */
[----:B------:R-:W-:Y:S01]  /*1750*/  ISETP.GE.U32.AND P2, PT, R0, 0x20, PT ;  /* 0x000000200000780c */ /* 0x000fe20003f46070 */
[----:B------:R-:W-:Y:S01]  /*1760*/  BSSY.RECONVERGENT B0, `(.L_x_13491) ;  /* 0x0000682000007945 */ /* 0x000fe20003800200 */
[----:B------:R-:W0:Y:S01]  /*1770*/  S2R R222, SR_TID.X ;  /* 0x0000000000de7919 */ /* 0x000e220000002100 */
[----:B------:R-:W-:Y:S01]  /*1780*/  PLOP3.LUT P0, PT, PT, PT, UP0, 0x80, 0x8 ;  /* 0x000000000008781c */ /* 0x000fe20003f0f008 */
[----:B------:R-:W-:Y:S01]  /*1790*/  IMAD.MOV.U32 R223, RZ, RZ, 0x3f800000 ;  /* 0x3f800000ffdf7424 */ /* 0x000fe200078e00ff */
[----:B------:R-:W-:Y:S02]  /*17a0*/  SHF.R.S32.HI R159, RZ, 0x1f, R158 ;  /* 0x0000001fff9f7819 */ /* 0x000fe4000001149e */
[----:B------:R-:W-:Y:S02]  /*17b0*/  LOP3.LUT R11, R11, 0xffffff7f, RZ, 0xc0, !PT ;  /* 0xffffff7f0b0b7812 */ /* 0x000fe400078ec0ff */
[----:B------:R-:W-:-:S04]  /*17c0*/  LEA.HI R159, R159, R158, RZ, 0x3 ;  /* 0x0000009e9f9f7211 */ /* 0x000fc800078f18ff */
[----:B------:R-:W-:Y:S02]  /*17d0*/  @P2 LOP3.LUT R11, R11, 0x80, RZ, 0xfc, !PT ;  /* 0x000000800b0b2812 */ /* 0x000fe400078efcff */
        /* <DEDUP_REMOVED lines=25> */
.L_x_88280:
[----:B------:R-:W-:Y:S05]  /*1970*/  BRX R22 -0x1980                                        (*"BRANCH_TARGETS .L_x_88281,.L_x_88282,.L_x_88283"*) ;  /* 0xffffffe416a07949 */ /* 0x000fea000383ffff */
.L_x_88283:
[----:B------:R-:W-:Y:S01]  /*1980*/  IADD3 R170, PT, PT, R6, 0x1, RZ ;  /* 0x0000000106aa7810 */ /* 0x000fe20007ffe0ff */
[----:B------:R-:W-:Y:S02]  /*1990*/  IMAD.MOV.U32 R228, RZ, RZ, R221 ;  /* 0x000000ffffe47224 */ /* 0x000fe400078e00dd */
[----:B------:R-:W-:Y:S01]  /*19a0*/  IMAD.MOV.U32 R12, RZ, RZ, R4 ;  /* 0x000000ffff0c7224 */ /* 0x000fe200078e0004 */
[----:B------:R-:W-:Y:S06]  /*19b0*/  BRA `(.L_x_13495) ;  /* 0x0000000400387947 */ /* 0x000fec0003800000 */
.L_x_88281:
[----:B------:R-:W-:Y:S01]  /*19c0*/  MOV R228, R221 ;  /* 0x000000dd00e47202 */ /* 0x000fe20000000f00 */
[----:B------:R-:W-:Y:S02]  /*19d0*/  IMAD.MOV.U32 R170, RZ, RZ, 0x3 ;  /* 0x00000003ffaa7424 */ /* 0x000fe400078e00ff */
[----:B------:R-:W-:Y:S01]  /*19e0*/  IMAD.MOV.U32 R12, RZ, RZ, R5 ;  /* 0x000000ffff0c7224 */ /* 0x000fe200078e0005 */
[----:B------:R-:W-:Y:S06]  /*19f0*/  BRA `(.L_x_13495) ;  /* 0x0000000400287947 */ /* 0x000fec0003800000 */
.L_x_88282:
        /* <DEDUP_REMOVED lines=13> */
.L_x_13497:
[----:B------:R-:W-:Y:S05]  /*1ad0*/  BSYNC.RECONVERGENT B2 ;  /* 0x0000000000027941 */ /* 0x000fea0003800200 */
.L_x_13496:
        /* <DEDUP_REMOVED lines=53> */
[----:B------:R-:W-:Y:S01]  /*1e30*/  IMAD.WIDE.U32 R170, R171, -0x326172a9, RZ ;  /* 0xcd9e8d57abaa7825 */ /* 0x000fe200078e00ff */
[----:B------:R-:W-:-:S03]  /*1e40*/  UIADD3 UR13, UPT, UPT, UR4, -0x700cb87f, URZ ;  /* 0x8ff34781040d7890 */ /* 0x000fc6000fffe0ff */
[----:B------:R-:W-:-:S03]  /*1e50*/  IMAD.WIDE.U32 R228, R228, -0x2daee0ad, RZ ;  /* 0xd2511f53e4e47825 */ /* 0x000fc600078e00ff */
[----:B------:R-:W-:Y:S01]  /*1e60*/  LOP3.LUT R4, R4, UR13, R171, 0x96, !PT ;  /* 0x0000000d04047c12 */ /* 0x000fe2000f8e96ab */
[----:B------:R-:W-:Y:S02]  /*1e70*/  IMAD.MOV.U32 R10, RZ, RZ, R170 ;  /* 0x000000ffff0a7224 */ /* 0x000fe400078e00aa */
[----:B------:R-:W-:Y:S01]  /*1e80*/  HFMA2 R170, -RZ, RZ, 0, 0 ;  /* 0x00000000ffaa7431 */ /* 0x000fe200000001ff */
[----:B------:R-:W-:-:S07]  /*1e90*/  LOP3.LUT R5, R22, UR14, R229, 0x96, !PT ;  /* 0x0000000e16057c12 */ /* 0x000fce000f8e96e5 */
.L_x_13495:
[----:B------:R-:W-:Y:S05]  /*1ea0*/  BSYNC.RECONVERGENT B1 ;  /* 0x0000000000017941 */ /* 0x000fea0003800200 */
.L_x_13494:
[----:B------:R-:W0:Y:S01]  /*1eb0*/  LDC R229, c[0x0][0x408] ;  /* 0x00010200ffe57b82 */ /* 0x000e220000000800 */
[----:B------:R-:W-:Y:S01]  /*1ec0*/  I2FP.F32.U32 R23, R12 ;  /* 0x0000000c00177245 */ /* 0x000fe20000201000 */
[----:B-----5:R-:W-:Y:S01]  /*1ed0*/  HADD2.F32 R12, -RZ, R156.H0_H0 ;  /* 0x2000009cff0c7230 */ /* 0x020fe20000004100 */
[----:B------:R-:W-:Y:S01]  /*1ee0*/  ISETP.NE.AND P1, PT, R170, 0x1, PT ;  /* 0x00000001aa00780c */ /* 0x000fe20003f25270 */
[----:B------:R-:W-:Y:S01]  /*1ef0*/  IMAD.MOV.U32 R210, RZ, RZ, 0x2f800000 ;  /* 0x2f800000ffd27424 */ /* 0x000fe200078e00ff */
[----:B------:R-:W-:Y:S01]  /*1f00*/  LOP3.LUT R11, R11, 0xfffffffd, RZ, 0xc0, !PT ;  /* 0xfffffffd0b0b7812 */ /* 0x000fe200078ec0ff */
[----:B------:R-:W-:Y:S02]  /*1f10*/  HADD2.F32 R171, -RZ, R32.H0_H0 ;  /* 0x20000020ffab7230 */ /* 0x000fe40000004100 */
[----:B------:R-:W-:Y:S01]  /*1f20*/  FMUL.FTZ R12, R12, R223 ;  /* 0x000000df0c0c7220 */ /* 0x000fe20000410000 */
[----:B------:R-:W1:Y:S01]  /*1f30*/  LDC R221, c[0x0][0x404] ;  /* 0x00010100ffdd7b82 */ /* 0x000e620000000800 */
[----:B------:R-:W-:Y:S01]  /*1f40*/  FFMA.FTZ R6, R23, R210, 1.1641532182693481445e-10 ;  /* 0x2f00000017067423 */ /* 0x000fe200000100d2 */
[----:B------:R-:W-:Y:S01]  /*1f50*/  HADD2.F32 R23, -RZ, R144.H0_H0 ;  /* 0x20000090ff177230 */ /* 0x000fe20000004100 */
[----:B------:R-:W-:Y:S01]  /*1f60*/  BSSY.RECONVERGENT B1, `(.L_x_13498) ;  /* 0x000005d000017945 */ /* 0x000fe20003800200 */
[----:B------:R-:W-:-:S02]  /*1f70*/  IMAD.MOV.U32 R190, RZ, RZ, 0x2 ;  /* 0x00000002ffbe7424 */ /* 0x000fc400078e00ff */
[----:B0-----:R-:W-:Y:S01]  /*1f80*/  FMUL.FTZ R12, R12, R229 ;  /* 0x000000e50c0c7220 */ /* 0x001fe20000410000 */
[----:B-1----:R-:W-:Y:S02]  /*1f90*/  FSETP.GTU.FTZ.AND P0, PT, R6, R221, PT ;  /* 0x000000dd0600720b */ /* 0x002fe40003f1c000 */
[----:B------:R-:W-:Y:S02]  /*1fa0*/  MOV R6, R10 ;  /* 0x0000000a00067202 */ /* 0x000fe40000000f00 */
        /* <DEDUP_REMOVED lines=13> */
.L_x_13500:
        /* <DEDUP_REMOVED lines=13> */
.L_x_13502:
[----:B------:R-:W-:Y:S05]  /*2150*/  BSYNC.RECONVERGENT B2 ;  /* 0x0000000000027941 */ /* 0x000fea0003800200 */
.L_x_13501:
        /* <DEDUP_REMOVED lines=55> */
[----:B------:R-:W-:Y:S01]  /*24d0*/  IMAD.WIDE.U32 R22, R22, -0x2daee0ad, RZ ;  /* 0xd2511f5316167825 */ /* 0x000fe200078e00ff */
[----:B------:R-:W-:-:S03]  /*24e0*/  MOV R10, R190 ;  /* 0x000000be000a7202 */ /* 0x000fc60000000f00 */
[----:B------:R-:W-:Y:S01]  /*24f0*/  HFMA2 R190, -RZ, RZ, 0, 0 ;  /* 0x00000000ffbe7431 */ /* 0x000fe200000001ff */
[----:B------:R-:W-:Y:S01]  /*2500*/  LOP3.LUT R4, R4, UR13, R191, 0x96, !PT ;  /* 0x0000000d04047c12 */ /* 0x000fe2000f8e96bf */
[----:B------:R-:W-:Y:S01]  /*2510*/  IMAD.MOV.U32 R228, RZ, RZ, R22 ;  /* 0x000000ffffe47224 */ /* 0x000fe200078e0016 */
[----:B------:R-:W-:-:S07]  /*2520*/  LOP3.LUT R5, R170, UR14, R23, 0x96, !PT ;  /* 0x0000000eaa057c12 */ /* 0x000fce000f8e9617 */
.L_x_13499:
[----:B------:R-:W-:Y:S05]  /*2530*/  BSYNC.RECONVERGENT B1 ;  /* 0x0000000000017941 */ /* 0x000fea0003800200 */
.L_x_13498:
[----:B------:R-:W-:Y:S01]  /*2540*/  I2FP.F32.U32 R23, R6 ;  /* 0x0000000600177245 */ /* 0x000fe20000201000 */
[----:B------:R-:W-:Y:S01]  /*2550*/  HADD2.F32 R156, -RZ, R156.H1_H1 ;  /* 0x3000009cff9c7230 */ /* 0x000fe20000004100 */
[----:B------:R-:W-:Y:S01]  /*2560*/  ISETP.NE.AND P1, PT, R190, 0x1, PT ;  /* 0x00000001be00780c */ /* 0x000fe20003f25270 */
[----:B------:R-:W-:Y:S01]  /*2570*/  HADD2.F32 R171, -RZ, R32.H1_H1 ;  /* 0x30000020ffab7230 */ /* 0x000fe20000004100 */
[----:B------:R-:W-:Y:S01]  /*2580*/  BSSY.RECONVERGENT B1, `(.L_x_13503) ;  /* 0x000005f000017945 */ /* 0x000fe20003800200 */
[----:B------:R-:W-:Y:S01]  /*2590*/  FFMA.FTZ R6, R23, R210, 1.1641532182693481445e-10 ;  /* 0x2f00000017067423 */ /* 0x000fe200000100d2 */
[----:B------:R-:W-:Y:S01]  /*25a0*/  FMUL.FTZ R156, R156, R223 ;  /* 0x000000df9c9c7220 */ /* 0x000fe20000410000 */
[----:B------:R-:W-:-:S03]  /*25b0*/  HADD2.F32 R23, -RZ, R144.H1_H1 ;  /* 0x30000090ff177230 */ /* 0x000fc60000004100 */
[----:B------:R-:W-:Y:S01]  /*25c0*/  FMUL.FTZ R156, R156, R229 ;  /* 0x000000e59c9c7220 */ /* 0x000fe20000410000 */
[----:B------:R-:W-:Y:S01]  /*25d0*/  FSETP.GTU.FTZ.AND P0, PT, R6, R221, PT ;  /* 0x000000dd0600720b */ /* 0x000fe20003f1c000 */
[----:B------:R-:W-:-:S03]  /*25e0*/  IMAD.MOV.U32 R6, RZ, RZ, R10 ;  /* 0x000000ffff067224 */ /* 0x000fc600078e000a */
        /* <DEDUP_REMOVED lines=13> */
.L_x_13505:
        /* <DEDUP_REMOVED lines=13> */
.L_x_13507:
[----:B------:R-:W-:Y:S05]  /*2790*/  BSYNC.RECONVERGENT B2 ;  /* 0x0000000000027941 */ /* 0x000fea0003800200 */
.L_x_13506:
        /* <DEDUP_REMOVED lines=56> */
[----:B------:R-:W-:-:S03]  /*2b20*/  LOP3.LUT R4, R4, UR13, R225, 0x96, !PT ;  /* 0x0000000d04047c12 */ /* 0x000fc6000f8e96e1 */
[----:B------:R-:W-:Y:S01]  /*2b30*/  IMAD.MOV.U32 R10, RZ, RZ, R224 ;  /* 0x000000ffff0a7224 */ /* 0x000fe200078e00e0 */
[----:B------:R-:W-:Y:S01]  /*2b40*/  LOP3.LUT R5, R190, UR14, R171, 0x96, !PT ;  /* 0x0000000ebe057c12 */ /* 0x000fe2000f8e96ab */
[----:B------:R-:W-:Y:S02]  /*2b50*/  IMAD.MOV.U32 R228, RZ, RZ, R170 ;  /* 0x000000ffffe47224 */ /* 0x000fe400078e00aa */
[----:B------:R-:W-:-:S07]  /*2b60*/  IMAD.MOV.U32 R171, RZ, RZ, RZ ;  /* 0x000000ffffab7224 */ /* 0x000fce00078e00ff */
.L_x_13504:
[----:B------:R-:W-:Y:S05]  /*2b70*/  BSYNC.RECONVERGENT B1 ;  /* 0x0000000000017941 */ /* 0x000fea0003800200 */
.L_x_13503:
        /* <DEDUP_REMOVED lines=24> */
.L_x_13510:
        /* <DEDUP_REMOVED lines=13> */
.L_x_13512:
[----:B------:R-:W-:Y:S05]  /*2dd0*/  BSYNC.RECONVERGENT B2 ;  /* 0x0000000000027941 */ /* 0x000fea0003800200 */
.L_x_13511:
        /* <DEDUP_REMOVED lines=59> */
[----:B------:R-:W-:Y:S01]  /*3190*/  IMAD.MOV.U32 R190, RZ, RZ, RZ ;  /* 0x000000ffffbe7224 */ /* 0x000fe200078e00ff */
[----:B------:R-:W-:-:S07]  /*31a0*/  MOV R228, R170 ;  /* 0x000000aa00e47202 */ /* 0x000fce0000000f00 */
.L_x_13509:
[----:B------:R-:W-:Y:S05]  /*31b0*/  BSYNC.RECONVERGENT B1 ;  /* 0x0000000000017941 */ /* 0x000fea0003800200 */
.L_x_13508:
[----:B------:R-:W-:Y:S01]  /*31c0*/  I2FP.F32.U32 R171, R6 ;  /* 0x0000000600ab7245 */ /* 0x000fe20000201000 */
[----:B------:R-:W-:Y:S01]  /*31d0*/  HADD2.F32 R156, -RZ, R157.H1_H1 ;  /* 0x3000009dff9c7230 */ /* 0x000fe20000004100 */
[----:B------:R-:W-:Y:S01]  /*31e0*/  ISETP.NE.AND P3, PT, R190, 0x1, PT ;  /* 0x00000001be00780c */ /* 0x000fe20003f65270 */
[----:B------:R-:W-:Y:S01]  /*31f0*/  HADD2.F32 R157, -RZ, R145.H1_H1 ;  /* 0x30000091ff9d7230 */ /* 0x000fe20000004100 */
[----:B------:R-:W-:Y:S01]  /*3200*/  BSSY.RECONVERGENT B1, `(.L_x_13513) ;  /* 0x000005f000017945 */ /* 0x000fe20003800200 */
[----:B------:R-:W-:Y:S01]  /*3210*/  FFMA.FTZ R6, R171, R210, 1.1641532182693481445e-10 ;  /* 0x2f000000ab067423 */ /* 0x000fe200000100d2 */
[----:B------:R-:W-:Y:S01]  /*3220*/  FMUL.FTZ R156, R156, R223 ;  /* 0x000000df9c9c7220 */ /* 0x000fe20000410000 */
[----:B------:R-:W-:Y:S02]  /*3230*/  HADD2.F32 R171, -RZ, R33.H1_H1 ;  /* 0x30000021ffab7230 */ /* 0x000fe40000004100 */
[----:B------:R-:W-:Y:S02]  /*3240*/  IMAD.MOV.U32 R191, RZ, RZ, 0x2 ;  /* 0x00000002ffbf7424 */ /* 0x000fe400078e00ff */
[----:B------:R-:W-:Y:S01]  /*3250*/  FMUL.FTZ R156, R156, R229 ;  /* 0x000000e59c9c7220 */ /* 0x000fe20000410000 */
[----:B------:R-:W-:-:S02]  /*3260*/  FSETP.GTU.FTZ.AND P2, PT, R6, R221, PT ;  /* 0x000000dd0600720b */ /* 0x000fc40003f5c000 */
[----:B------:R-:W-:Y:S02]  /*3270*/  MOV R6, R10 ;  /* 0x0000000a00067202 */ /* 0x000fe40000000f00 */
        /* <DEDUP_REMOVED lines=12> */
.L_x_13515:
        /* <DEDUP_REMOVED lines=13> */
.L_x_13517:
[----:B------:R-:W-:Y:S05]  /*3410*/  BSYNC.RECONVERGENT B2 ;  /* 0x0000000000027941 */ /* 0x000fea0003800200 */
.L_x_13516:
        /* <DEDUP_REMOVED lines=52> */
[----:B------:R-:W-:Y:S01]  /*3760*/  HFMA2 R191, -RZ, RZ, 0, 0 ;  /* 0x00000000ffbf7431 */ /* 0x000fe200000001ff */
[----:B------:R-:W-:Y:S01]  /*3770*/  LOP3.LUT R156, R156, UR13, R5, 0x96, !PT ;  /* 0x0000000d9c9c7c12 */ /* 0x000fe2000f8e9605 */
[----:B------:R-:W-:Y:S01]  /*3780*/  UIADD3 UR13, UPT, UPT, UR4, -0x700cb87f, URZ ;  /* 0x8ff34781040d7890 */ /* 0x000fe2000fffe0ff */
[----:B------:R-:W-:-:S04]  /*3790*/  IMAD.WIDE.U32 R224, R224, -0x326172a9, RZ ;  /* 0xcd9e8d57e0e07825 */ /* 0x000fc800078e00ff */
[----:B------:R-:W-:Y:S01]  /*37a0*/  IMAD.WIDE.U32 R156, R156, -0x2daee0ad, RZ ;  /* 0xd2511f539c9c7825 */ /* 0x000fe200078e00ff */
[----:B------:R-:W-:Y:S02]  /*37b0*/  LOP3.LUT R4, R4, UR13, R225, 0x96, !PT ;  /* 0x0000000d04047c12 */ /* 0x000fe4000f8e96e1 */
[----:B------:R-:W-:Y:S01]  /*37c0*/  MOV R10, R224 ;  /* 0x000000e0000a7202 */ /* 0x000fe20000000f00 */
[----:B------:R-:W-:Y:S01]  /*37d0*/  IMAD.MOV.U32 R228, RZ, RZ, R156 ;  /* 0x000000ffffe47224 */ /* 0x000fe200078e009c */
[----:B------:R-:W-:-:S07]  /*37e0*/  LOP3.LUT R5, R190, UR14, R157, 0x96, !PT ;  /* 0x0000000ebe057c12 */ /* 0x000fce000f8e969d */
.L_x_13514:
[----:B------:R-:W-:Y:S05]  /*37f0*/  BSYNC.RECONVERGENT B1 ;  /* 0x0000000000017941 */ /* 0x000fea0003800200 */
.L_x_13513:
[----:B------:R-:W-:Y:S01]  /*3800*/  I2FP.F32.U32 R157, R6 ;  /* 0x00000006009d7245 */ /* 0x000fe20000201000 */
[----:B------:R-:W-:Y:S01]  /*3810*/  HADD2.F32 R156, -RZ, R158.H0_H0 ;  /* 0x2000009eff9c7230 */ /* 0x000fe20000004100 */
[----:B------:R-:W-:Y:S01]  /*3820*/  ISETP.NE.AND P4, PT, R191, 0x1, PT ;  /* 0x00000001bf00780c */ /* 0x000fe20003f85270 */
[----:B------:R-:W-:Y:S01]  /*3830*/  HADD2.F32 R171, -RZ, R146.H0_H0 ;  /* 0x20000092ffab7230 */ /* 0x000fe20000004100 */
[----:B------:R-:W-:Y:S01]  /*3840*/  BSSY.RECONVERGENT B1, `(.L_x_13518) ;  /* 0x000005f000017945 */ /* 0x000fe20003800200 */
[----:B------:R-:W-:Y:S01]  /*3850*/  FFMA.FTZ R6, R157, R210, 1.1641532182693481445e-10 ;  /* 0x2f0000009d067423 */ /* 0x000fe200000100d2 */
[----:B------:R-:W-:Y:S01]  /*3860*/  FMUL.FTZ R156, R156, R223 ;  /* 0x000000df9c9c7220 */ /* 0x000fe20000410000 */
[----:B------:R-:W-:-:S03]  /*3870*/  HADD2.F32 R157, -RZ, R34.H0_H0 ;  /* 0x20000022ff9d7230 */ /* 0x000fc60000004100 */
        /* <DEDUP_REMOVED lines=16> */
.L_x_13520:
        /* <DEDUP_REMOVED lines=13> */
.L_x_13522:
[----:B------:R-:W-:Y:S05]  /*3a50*/  BSYNC.RECONVERGENT B2 ;  /* 0x0000000000027941 */ /* 0x000fea0003800200 */
.L_x_13521:
        /* <DEDUP_REMOVED lines=61> */
.L_x_13519:
[----:B------:R-:W-:Y:S05]  /*3e30*/  BSYNC.RECONVERGENT B1 ;  /* 0x0000000000017941 */ /* 0x000fea0003800200 */
.L_x_13518:
        /* <DEDUP_REMOVED lines=24> */
.L_x_13525:
        /* <DEDUP_REMOVED lines=13> */
.L_x_13527:
[----:B------:R-:W-:Y:S05]  /*4090*/  BSYNC.RECONVERGENT B2 ;  /* 0x0000000000027941 */ /* 0x000fea0003800200 */
.L_x_13526:
        /* <DEDUP_REMOVED lines=15> */
[----:B------:R-:W-:Y:S02]  /*4190*/  UIADD3 UR14, UPT, UPT, UR5, 0x32370b8f, URZ ;  /* 0x32370b8f050e7890 */ /* 0x000fe4000fffe0ff */
[----:B------:R-:W-:Y:S01]  /*41a0*/  IMAD.MOV.U32 R158, RZ, RZ, RZ ;  /* 0x000000ffff9e7224 */ /* 0x000fe200078e00ff */
        /* <DEDUP_REMOVED lines=42> */
[----:B------:R-:W-:Y:S02]  /*4450*/  LOP3.LUT R5, R224, UR14, R157, 0x96, !PT ;  /* 0x0000000ee0057c12 */ /* 0x000fe4000f8e969d */
[----:B------:R-:W-:-:S07]  /*4460*/  MOV R228, R156 ;  /* 0x0000009c00e47202 */ /* 0x000fce0000000f00 */
.L_x_13524:
[----:B------:R-:W-:Y:S05]  /*4470*/  BSYNC.RECONVERGENT B1 ;  /* 0x0000000000017941 */ /* 0x000fea0003800200 */
.L_x_13523:
        /* <DEDUP_REMOVED lines=10> */
[----:B------:R-:W-:-:S03]  /*4520*/  IMAD.MOV.U32 R6, RZ, RZ, 0x2 ;  /* 0x00000002ff067424 */ /* 0x000fc600078e00ff */
        /* <DEDUP_REMOVED lines=13> */
.L_x_13530:
        /* <DEDUP_REMOVED lines=15> */
.L_x_13532:
[----:B------:R-:W-:Y:S05]  /*46f0*/  BSYNC.RECONVERGENT B2 ;  /* 0x0000000000027941 */ /* 0x000fea0003800200 */
.L_x_13531:
[----:B------:R-:W-:Y:S01]  /*4700*/  IMAD.WIDE.U32 R4, R3, -0x326172a9, RZ ;  /* 0xcd9e8d5703047825 */ /* 0x000fe200078e00ff */
[----:B------:R-:W-:Y:S01]  /*4710*/  LOP3.LUT R156, R9, UR5, R225, 0x96, !PT ;  /* 0x00000005099c7c12 */ /* 0x000fe2000f8e96e1 */
[----:B------:R-:W-:Y:S02]  /*4720*/  UIADD3 UR13, UPT, UPT, UR4, -0x61c88647, URZ ;  /* 0x9e3779b9040d7890 */ /* 0x000fe4000fffe0ff */
[----:B------:R-:W-:Y:S01]  /*4730*/  HFMA2 R6, -RZ, RZ, 0, 0 ;  /* 0x00000000ff067431 */ /* 0x000fe200000001ff */
        /* <DEDUP_REMOVED lines=52> */
[----:B------:R-:W-:Y:S02]  /*4a80*/  LOP3.LUT R4, R4, UR13, R227, 0x96, !PT ;  /* 0x0000000d04047c12 */ /* 0x000fe4000f8e96e3 */
[----:B------:R-:W-:Y:S02]  /*4a90*/  MOV R10, R226 ;  /* 0x000000e2000a7202 */ /* 0x000fe40000000f00 */
[----:B------:R-:W-:Y:S01]  /*4aa0*/  LOP3.LUT R5, R224, UR14, R157, 0x96, !PT ;  /* 0x0000000ee0057c12 */ /* 0x000fe2000f8e969d */
[----:B------:R-:W-:Y:S02]  /*4ab0*/  IMAD.MOV.U32 R157, RZ, RZ, R228 ;  /* 0x000000ffff9d7224 */ /* 0x000fe400078e00e4 */
[----:B------:R-:W-:-:S07]  /*4ac0*/  IMAD.MOV.U32 R228, RZ, RZ, R156 ;  /* 0x000000ffffe47224 */ /* 0x000fce00078e009c */
.L_x_13529:
[----:B------:R-:W-:Y:S05]  /*4ad0*/  BSYNC.RECONVERGENT B1 ;  /* 0x0000000000017941 */ /* 0x000fea0003800200 */
.L_x_13528:
[----:B------:R-:W-:Y:S01]  /*4ae0*/  HADD2.F32 R156, -RZ, R159.H1_H1 ;  /* 0x3000009fff9c7230 */ /* 0x000fe20000004100 */
[----:B------:R-:W-:Y:S01]  /*4af0*/  I2FP.F32.U32 R157, R157 ;  /* 0x0000009d009d7245 */ /* 0x000fe20000201000 */
[----:B------:R-:W-:Y:S01]  /*4b00*/  HADD2.F32 R159, -RZ, R35.H1_H1 ;  /* 0x30000023ff9f7230 */ /* 0x000fe20000004100 */
[----:B------:R-:W-:Y:S02]  /*4b10*/  F2FP.F16.F32.PACK_AB R158, R190, R171 ;  /* 0x000000abbe9e723e */ /* 0x000fe400000000ff */
[----:B------:R-:W-:Y:S01]  /*4b20*/  FMUL.FTZ R156, R156, R223 ;  /* 0x000000df9c9c7220 */ /* 0x000fe20000410000 */
[----:B------:R-:W-:Y:S01]  /*4b30*/  FFMA.FTZ R210, R157, R210, 1.1641532182693481445e-10 ;  /* 0x2f0000009dd27423 */ /* 0x000fe200000100d2 */
[----:B------:R-:W-:Y:S02]  /*4b40*/  HADD2.F32 R157, -RZ, R147.H1_H1 ;  /* 0x30000093ff9d7230 */ /* 0x000fe40000004100 */
[----:B------:R-:W-:Y:S02]  /*4b50*/  FMUL.FTZ R156, R156, R229 ;  /* 0x000000e59c9c7220 */ /* 0x000fe40000410000 */
[----:B------:R-:W-:-:S04]  /*4b60*/  FSETP.GTU.FTZ.AND P6, PT, R210, R221, PT ;  /* 0x000000ddd200720b */ /* 0x000fc80003fdc000 */
[----:B------:R-:W-:Y:S02]  /*4b70*/  FSEL R156, R156, RZ, !P6 ;  /* 0x000000ff9c9c7208 */ /* 0x000fe40007000000 */
[----:B------:R-:W-:-:S03]  /*4b80*/  PLOP3.LUT P6, PT, P6, PT, PT, 0x8, 0x80 ;  /* 0x000000000080781c */ /* 0x000fc600037ce170 */
[----:B------:R-:W-:Y:S01]  /*4b90*/  FFMA.FTZ R210, R156, R157, R159 ;  /* 0x0000009d9cd27223 */ /* 0x000fe2000001009f */
[----:B------:R-:W-:Y:S02]  /*4ba0*/  F2FP.F16.F32.PACK_AB R157, R170, R23 ;  /* 0x00000017aa9d723e */ /* 0x000fe400000000ff */
[----:B------:R-:W-:Y:S02]  /*4bb0*/  F2FP.F16.F32.PACK_AB R156, R22, R12 ;  /* 0x0000000c169c723e */ /* 0x000fe400000000ff */
[----:B------:R-:W-:Y:S01]  /*4bc0*/  F2FP.F16.F32.PACK_AB R159, R210, R191 ;  /* 0x000000bfd29f723e */ /* 0x000fe200000000ff */
[----:B------:R-:W-:Y:S06]  /*4bd0*/  BRA `(.L_x_13533) ;  /* 0x0000003000947947 */ /* 0x000fec0003800000 */
.L_x_13493:
        /* <DEDUP_REMOVED lines=16> */
.L_x_13536:
        /* <DEDUP_REMOVED lines=13> */
.L_x_13538:
[----:B------:R-:W-:Y:S05]  /*4db0*/  BSYNC.RECONVERGENT B2 ;  /* 0x0000000000027941 */ /* 0x000fea0003800200 */
.L_x_13537:
        /* <DEDUP_REMOVED lines=59> */
[----:B------:R-:W-:-:S07]  /*5170*/  IMAD.MOV.U32 R22, RZ, RZ, RZ ;  /* 0x000000ffff167224 */ /* 0x000fce00078e00ff */
.L_x_13535:
[----:B------:R-:W-:Y:S05]  /*5180*/  BSYNC.RECONVERGENT B1 ;  /* 0x0000000000017941 */ /* 0x000fea0003800200 */
.L_x_13534:
        /* <DEDUP_REMOVED lines=10> */
[----:B------:R-:W-:-:S02]  /*5230*/  HADD2.F32 R23, -RZ, R144.H0_H0 ;  /* 0x20000090ff177230 */ /* 0x000fc40000004100 */
[----:B------:R-:W-:Y:S02]  /*5240*/  HFMA2 R170, -RZ, RZ, 0, 1.1920928955078125e-07 ;  /* 0x00000002ffaa7431 */ /* 0x000fe400000001ff */
[----:B0-----:R-:W-:Y:S01]  /*5250*/  FMUL.FTZ R12, R12, R229 ;  /* 0x000000e50c0c7220 */ /* 0x001fe20000410000 */
[----:B-1----:R-:W-:Y:S01]  /*5260*/  FSETP.GTU.FTZ.AND P0, PT, R6, R221, PT ;  /* 0x000000dd0600720b */ /* 0x002fe20003f1c000 */
[----:B------:R-:W-:-:S03]  /*5270*/  IMAD.MOV.U32 R6, RZ, RZ, R10 ;  /* 0x000000ffff067224 */ /* 0x000fc600078e000a */
        /* <DEDUP_REMOVED lines=13> */
.L_x_13541:
        /* <DEDUP_REMOVED lines=13> */
.L_x_13543:
[----:B------:R-:W-:Y:S05]  /*5420*/  BSYNC.RECONVERGENT B2 ;  /* 0x0000000000027941 */ /* 0x000fea0003800200 */
.L_x_13542:
        /* <DEDUP_REMOVED lines=61> */
.L_x_13540:
[----:B------:R-:W-:Y:S05]  /*5800*/  BSYNC.RECONVERGENT B1 ;  /* 0x0000000000017941 */ /* 0x000fea0003800200 */
.L_x_13539:
[----:B------:R-:W-:Y:S01]  /*5810*/  I2FP.F32.U32 R23, R6 ;  /* 0x0000000600177245 */ /* 0x000fe20000201000 */
[----:B------:R-:W-:Y:S01]  /*5820*/  HADD2.F32 R156, -RZ, R156.H1_H1 ;  /* 0x3000009cff9c7230 */ /* 0x000fe20000004100 */
[----:B------:R-:W-:Y:S01]  /*5830*/  ISETP.NE.AND P1, PT, R170, 0x1, PT ;  /* 0x00000001aa00780c */ /* 0x000fe20003f25270 */
[----:B------:R-:W-:Y:S01]  /*5840*/  BSSY.RECONVERGENT B1, `(.L_x_13544) ;  /* 0x000005f000017945 */ /* 0x000fe20003800200 */
[----:B------:R-:W-:Y:S02]  /*5850*/  IMAD.MOV.U32 R171, RZ, RZ, 0x2 ;  /* 0x00000002ffab7424 */ /* 0x000fe400078e00ff */
[----:B------:R-:W-:Y:S01]  /*5860*/  FFMA.FTZ R6, R23, R210, 1.1641532182693481445e-10 ;  /* 0x2f00000017067423 */ /* 0x000fe200000100d2 */
[----:B------:R-:W-:Y:S01]  /*5870*/  FMUL.FTZ R156, R156, R223 ;  /* 0x000000df9c9c7220 */ /* 0x000fe20000410000 */
[----:B------:R-:W-:-:S03]  /*5880*/  HADD2.F32 R23, -RZ, R144.H1_H1 ;  /* 0x30000090ff177230 */ /* 0x000fc60000004100 */
[----:B------:R-:W-:Y:S01]  /*5890*/  FMUL.FTZ R22, R156, R229 ;  /* 0x000000e59c167220 */ /* 0x000fe20000410000 */
[----:B------:R-:W-:Y:S02]  /*58a0*/  FSETP.GTU.FTZ.AND P0, PT, R6, R221, PT ;  /* 0x000000dd0600720b */ /* 0x000fe40003f1c000 */
[----:B------:R-:W-:Y:S02]  /*58b0*/  MOV R6, R10 ;  /* 0x0000000a00067202 */ /* 0x000fe40000000f00 */
        /* <DEDUP_REMOVED lines=12> */
.L_x_13546:
        /* <DEDUP_REMOVED lines=13> */
.L_x_13548:
[----:B------:R-:W-:Y:S05]  /*5a50*/  BSYNC.RECONVERGENT B2 ;  /* 0x0000000000027941 */ /* 0x000fea0003800200 */
.L_x_13547:
        /* <DEDUP_REMOVED lines=57> */
[----:B------:R-:W-:Y:S01]  /*5df0*/  MOV R10, R224 ;  /* 0x000000e0000a7202 */ /* 0x000fe20000000f00 */
[----:B------:R-:W-:Y:S01]  /*5e00*/  IMAD.MOV.U32 R228, RZ, RZ, R170 ;  /* 0x000000ffffe47224 */ /* 0x000fe200078e00aa */
[----:B------:R-:W-:Y:S01]  /*5e10*/  LOP3.LUT R5, R190, UR14, R171, 0x96, !PT ;  /* 0x0000000ebe057c12 */ /* 0x000fe2000f8e96ab */
[----:B------:R-:W-:-:S07]  /*5e20*/  HFMA2 R171, -RZ, RZ, 0, 0 ;  /* 0x00000000ffab7431 */ /* 0x000fce00000001ff */
.L_x_13545:
[----:B------:R-:W-:Y:S05]  /*5e30*/  BSYNC.RECONVERGENT B1 ;  /* 0x0000000000017941 */ /* 0x000fea0003800200 */
.L_x_13544:
        /* <DEDUP_REMOVED lines=23> */
.L_x_13551:
        /* <DEDUP_REMOVED lines=13> */
.L_x_13553:
[----:B------:R-:W-:Y:S05]  /*6080*/  BSYNC.RECONVERGENT B2 ;  /* 0x0000000000027941 */ /* 0x000fea0003800200 */
.L_x_13552:
        /* <DEDUP_REMOVED lines=61> */
.L_x_13550:
[----:B------:R-:W-:Y:S05]  /*6460*/  BSYNC.RECONVERGENT B1 ;  /* 0x0000000000017941 */ /* 0x000fea0003800200 */
.L_x_13549:
        /* <DEDUP_REMOVED lines=23> */
.L_x_13556:
        /* <DEDUP_REMOVED lines=13> */
.L_x_13558:
[----:B------:R-:W-:Y:S05]  /*66b0*/  BSYNC.RECONVERGENT B2 ;  /* 0x0000000000027941 */ /* 0x000fea0003800200 */
.L_x_13557:
        /* <DEDUP_REMOVED lines=61> */
.L_x_13555:
[----:B------:R-:W-:Y:S05]  /*6a90*/  BSYNC.RECONVERGENT B1 ;  /* 0x0000000000017941 */ /* 0x000fea0003800200 */
.L_x_13554:
        /* <DEDUP_REMOVED lines=9> */
[----:B------:R-:W-:Y:S01]  /*6b30*/  FSEL R171, R156, RZ, !P3 ;  /* 0x000000ff9cab7208 */ /* 0x000fe20005800000 */
[----:B------:R-:W-:Y:S01]  /*6b40*/  IMAD.MOV.U32 R156, RZ, RZ, 0x2 ;  /* 0x00000002ff9c7424 */ /* 0x000fe200078e00ff */
        /* <DEDUP_REMOVED lines=12> */
.L_x_13561:
        /* <DEDUP_REMOVED lines=13> */
.L_x_13563:
[----:B------:R-:W-:Y:S05]  /*6ce0*/  BSYNC.RECONVERGENT B2 ;  /* 0x0000000000027941 */ /* 0x000fea0003800200 */
.L_x_13562:
        /* <DEDUP_REMOVED lines=57> */
[----:B------:R-:W-:Y:S02]  /*7080*/  IMAD.MOV.U32 R228, RZ, RZ, R156 ;  /* 0x000000ffffe47224 */ /* 0x000fe400078e009c */
[----:B------:R-:W-:Y:S02]  /*7090*/  HFMA2 R156, -RZ, RZ, 0, 0 ;  /* 0x00000000ff9c7431 */ /* 0x000fe400000001ff */
[----:B------:R-:W-:Y:S01]  /*70a0*/  IMAD.MOV.U32 R10, RZ, RZ, R224 ;  /* 0x000000ffff0a7224 */ /* 0x000fe200078e00e0 */
[----:B------:R-:W-:-:S07]  /*70b0*/  LOP3.LUT R5, R190, UR14, R157, 0x96, !PT ;  /* 0x0000000ebe057c12 */ /* 0x000fce000f8e969d */
.L_x_13560:
[----:B------:R-:W-:Y:S05]  /*70c0*/  BSYNC.RECONVERGENT B1 ;  /* 0x0000000000017941 */ /* 0x000fea0003800200 */
.L_x_13559:
        /* <DEDUP_REMOVED lines=23> */
.L_x_13566:
        /* <DEDUP_REMOVED lines=13> */
.L_x_13568:
[----:B------:R-:W-:Y:S05]  /*7310*/  BSYNC.RECONVERGENT B2 ;  /* 0x0000000000027941 */ /* 0x000fea0003800200 */
.L_x_13567:
        /* <DEDUP_REMOVED lines=59> */
[----:B------:R-:W-:Y:S01]  /*76d0*/  IMAD.MOV.U32 R224, RZ, RZ, RZ ;  /* 0x000000ffffe07224 */ /* 0x000fe200078e00ff */
[----:B------:R-:W-:-:S07]  /*76e0*/  MOV R228, R156 ;  /* 0x0000009c00e47202 */ /* 0x000fce0000000f00 */
.L_x_13565:
[----:B------:R-:W-:Y:S05]  /*76f0*/  BSYNC.RECONVERGENT B1 ;  /* 0x0000000000017941 */ /* 0x000fea0003800200 */
.L_x_13564:
        /* <DEDUP_REMOVED lines=9> */
[----:B------:R-:W-:Y:S01]  /*7790*/  FSETP.GTU.FTZ.AND P5, PT, R6, R221, PT ;  /* 0x000000dd0600720b */ /* 0x000fe20003fbc000 */
[----:B------:R-:W-:-:S03]  /*77a0*/  HFMA2 R6, -RZ, RZ, 0, 1.1920928955078125e-07 ;  /* 0x00000002ff067431 */ /* 0x000fc600000001ff */
        /* <DEDUP_REMOVED lines=12> */
.L_x_13571:
        /* <DEDUP_REMOVED lines=15> */
.L_x_13573:
[----:B------:R-:W-:Y:S05]  /*7960*/  BSYNC.RECONVERGENT B2 ;  /* 0x0000000000027941 */ /* 0x000fea0003800200 */
.L_x_13572:
        /* <DEDUP_REMOVED lines=59> */
[----:B------:R-:W-:Y:S01]  /*7d20*/  MOV R157, R228 ;  /* 0x000000e4009d7202 */ /* 0x000fe20000000f00 */
[----:B------:R-:W-:-:S07]  /*7d30*/  IMAD.MOV.U32 R228, RZ, RZ, R156 ;  /* 0x000000ffffe47224 */ /* 0x000fce00078e009c */
.L_x_13570:
[----:B------:R-:W-:Y:S05]  /*7d40*/  BSYNC.RECONVERGENT B1 ;  /* 0x0000000000017941 */ /* 0x000fea0003800200 */
.L_x_13569:
[----:B------:R-:W-:Y:S01]  /*7d50*/  I2FP.F32.U32 R157, R157 ;  /* 0x0000009d009d7245 */ /* 0x000fe20000201000 */
[----:B------:R-:W-:Y:S01]  /*7d60*/  HADD2.F32 R156, -RZ, R159.H1_H1 ;  /* 0x3000009fff9c7230 */ /* 0x000fe20000004100 */
[----:B------:R-:W-:-:S03]  /*7d70*/  F2FP.F16.F32.PACK_AB R158, R190, R171 ;  /* 0x000000abbe9e723e */ /* 0x000fc600000000ff */
[----:B------:R-:W-:Y:S01]  /*7d80*/  FFMA.FTZ R210, R157, R210, 1.1641532182693481445e-10 ;  /* 0x2f0000009dd27423 */ /* 0x000fe200000100d2 */
[----:B------:R-:W-:Y:S01]  /*7d90*/  FMUL.FTZ R156, R156, R223 ;  /* 0x000000df9c9c7220 */ /* 0x000fe20000410000 */
[----:B------:R-:W-:-:S03]  /*7da0*/  HADD2.F32 R157, -RZ, R147.H1_H1 ;  /* 0x30000093ff9d7230 */ /* 0x000fc60000004100 */
[----:B------:R-:W-:Y:S01]  /*7db0*/  FMUL.FTZ R156, R156, R229 ;  /* 0x000000e59c9c7220 */ /* 0x000fe20000410000 */
[----:B------:R-:W-:-:S04]  /*7dc0*/  FSETP.GTU.FTZ.AND P6, PT, R210, R221, PT ;  /* 0x000000ddd200720b */ /* 0x000fc80003fdc000 */
[----:B------:R-:W-:Y:S02]  /*7dd0*/  FSEL R210, R156, RZ, !P6 ;  /* 0x000000ff9cd27208 */ /* 0x000fe40007000000 */
[----:B------:R-:W-:Y:S02]  /*7de0*/  PLOP3.LUT P6, PT, P6, PT, PT, 0x8, 0x80 ;  /* 0x000000000080781c */ /* 0x000fe400037ce170 */
[----:B------:R-:W-:Y:S01]  /*7df0*/  F2FP.F16.F32.PACK_AB R156, R22, R12 ;  /* 0x0000000c169c723e */ /* 0x000fe200000000ff */
[----:B------:R-:W-:Y:S01]  /*7e00*/  FMUL.FTZ R210, R210, R157 ;  /* 0x0000009dd2d27220 */ /* 0x000fe20000410000 */
[----:B------:R-:W-:-:S04]  /*7e10*/  F2FP.F16.F32.PACK_AB R157, R170, R23 ;  /* 0x00000017aa9d723e */ /* 0x000fc800000000ff */
[----:B------:R-:W-:-:S07]  /*7e20*/  F2FP.F16.F32.PACK_AB R159, R210, R191 ;  /* 0x000000bfd29f723e */ /* 0x000fce00000000ff */
.L_x_13533:
        /* <DEDUP_REMOVED lines=21> */
.L_x_13492:
[----:B------:R-:W-:Y:S05]  /*7f80*/  BSYNC.RECONVERGENT B0 ;  /* 0x0000000000007941 */ /* 0x000fea0003800200 */
.L_x_13491:
[----:B------:R-:W-:Y:S01]  /*7f90*/  ISETP.GE.U32.AND P0, PT, R0, 0x40, PT ;  /* 0x000000400000780c */ /* 0x000fe20003f06070 */
[----:B------:R-:W-:Y:S01]  /*7fa0*/  BSSY.RECONVERGENT B0, `(.L_x_13574) ;  /* 0x0000675000007945 */ /* 0x000fe20003800200 */
[----:B------:R-:W-:-:S11]  /*7fb0*/  LOP3.LUT R11, R11, 0xffffdfff, RZ, 0xc0, !PT ;  /* 0xffffdfff0b0b7812 */ /* 0x000fd600078ec0ff */
[----:B------:R-:W-:Y:S01]  /*7fc0*/  @P0 LOP3.LUT R11, R11, 0x2000, RZ, 0xfc, !PT ;  /* 0x000020000b0b0812 */ /* 0x000fe200078efcff */
[----:B------:R-:W-:Y:S06]  /*7fd0*/  @!P0 BRA `(.L_x_13575) ;  /* 0x0000006400c48947 */ /* 0x000fec0003800000 */
[----:B------:R-:W-:Y:S01]  /*7fe0*/  ISETP.NE.U32.AND P0, PT, RZ, UR8, PT ;  /* 0x00000008ff007c0c */ /* 0x000fe2000bf05070 */
[----:B0-----:R-:W0:Y:S03]  /*7ff0*/  LDC.64 R156, c[0x0][0x390] ;  /* 0x0000e400ff9c7b82 */ /* 0x001e260000000a00 */
[----:B------:R-:W-:-:S13]  /*8000*/  ISETP.NE.AND.EX P0, PT, RZ, UR9, PT, P0 ;  /* 0x00000009ff007c0c */ /* 0x000fda000bf05300 */
[----:B------:R-:W1:Y:S01]  /*8010*/  @P0 LDC.64 R24, c[0x0][0x3a0] ;  /* 0x0000e800ff180b82 */ /* 0x000e620000000a00 */
[----:B0-----:R-:W-:-:S06]  /*8020*/  IMAD.WIDE.U32 R156, R224, 0x10, R156 ;  /* 0x00000010e09c7825 */ /* 0x001fcc00078e009c */
[----:B------:R-:W5:Y:S01]  /*8030*/  LDG.E.128 R156, desc[UR6][R156.64] ;  /* 0x000000069c9c7981 */ /* 0x000f62000c1e1d00 */
[----:B-1----:R-:W-:-:S05]  /*8040*/  @P0 IMAD.WIDE.U32 R24, R224, 0x10, R24 ;  /* 0x00000010e0180825 */ /* 0x002fca00078e0018 */
        /* <DEDUP_REMOVED lines=18> */
.L_x_13579:
        /* <DEDUP_REMOVED lines=13> */
.L_x_13581:
[----:B------:R-:W-:Y:S05]  /*8240*/  BSYNC.RECONVERGENT B2 ;  /* 0x0000000000027941 */ /* 0x000fea0003800200 */
.L_x_13580:
        /* <DEDUP_REMOVED lines=59> */
[----:B------:R-:W-:-:S07]  /*8600*/  LOP3.LUT R5, R24, UR14, R231, 0x96, !PT ;  /* 0x0000000e18057c12 */ /* 0x000fce000f8e96e7 */
.L_x_13578:
[----:B------:R-:W-:Y:S05]  /*8610*/  BSYNC.RECONVERGENT B1 ;  /* 0x0000000000017941 */ /* 0x000fea0003800200 */
.L_x_13577:
[----:B------:R-:W0:Y:S01]  /*8620*/  LDC R225, c[0x0][0x408] ;  /* 0x00010200ffe17b82 */ /* 0x000e220000000800 */
[----:B------:R-:W-:Y:S01]  /*8630*/  I2FP.F32.U32 R6, R13 ;  /* 0x0000000d00067245 */ /* 0x000fe20000201000 */
[----:B------:R-:W-:Y:S02]  /*8640*/  HFMA2 R211, -RZ, RZ, 0.1171875, 0 ;  /* 0x2f800000ffd37431 */ /* 0x000fe400000001ff */
[----:B-----5:R-:W-:Y:S01]  /*8650*/  HADD2.F32 R24, -RZ, R156.H0_H0 ;  /* 0x2000009cff187230 */ /* 0x020fe20000004100 */
[----:B------:R-:W-:Y:S01]  /*8660*/  ISETP.NE.AND P1, PT, R25, 0x1, PT ;  /* 0x000000011900780c */ /* 0x000fe20003f25270 */
[----:B------:R-:W-:Y:S01]  /*8670*/  HADD2.F32 R172, -RZ, R32.H0_H0 ;  /* 0x20000020ffac7230 */ /* 0x000fe20000004100 */
[----:B------:R-:W-:Y:S01]  /*8680*/  LOP3.LUT R11, R11, 0xfffffffd, RZ, 0xc0, !PT ;  /* 0xfffffffd0b0b7812 */ /* 0x000fe200078ec0ff */
[----:B------:R-:W-:Y:S01]  /*8690*/  FFMA.FTZ R6, R6, R211, 1.1641532182693481445e-10 ;  /* 0x2f00000006067423 */ /* 0x000fe200000100d3 */
[----:B------:R-:W1:Y:S01]  /*86a0*/  LDC R221, c[0x0][0x404] ;  /* 0x00010100ffdd7b82 */ /* 0x000e620000000800 */
[----:B------:R-:W-:Y:S01]  /*86b0*/  FMUL.FTZ R24, R24, R223 ;  /* 0x000000df18187220 */ /* 0x000fe20000410000 */
[----:B------:R-:W-:Y:S03]  /*86c0*/  BSSY.RECONVERGENT B1, `(.L_x_13582) ;  /* 0x000005e000017945 */ /* 0x000fe60003800200 */
[----:B0-----:R-:W-:Y:S01]  /*86d0*/  FMUL.FTZ R24, R24, R225 ;  /* 0x000000e118187220 */ /* 0x001fe20000410000 */
[----:B-1----:R-:W-:Y:S01]  /*86e0*/  FSETP.GTU.FTZ.AND P0, PT, R6, R221, PT ;  /* 0x000000dd0600720b */ /* 0x002fe20003f1c000 */
[----:B------:R-:W-:-:S03]  /*86f0*/  HADD2.F32 R6, -RZ, R132.H0_H0 ;  /* 0x20000084ff067230 */ /* 0x000fc60000004100 */
[----:B------:R-:W-:Y:S02]  /*8700*/  FSEL R13, R24, RZ, !P0 ;  /* 0x000000ff180d7208 */ /* 0x000fe40004000000 */
[----:B------:R-:W-:-:S03]  /*8710*/  PLOP3.LUT P0, PT, P0, PT, PT, 0x8, 0x80 ;  /* 0x000000000080781c */ /* 0x000fc6000070e170 */
[----:B------:R-:W-:Y:S01]  /*8720*/  FFMA.FTZ R13, R13, R6, R172 ;  /* 0x000000060d0d7223 */ /* 0x000fe200000100ac */
        /* <DEDUP_REMOVED lines=12> */
.L_x_13584:
        /* <DEDUP_REMOVED lines=13> */
.L_x_13586:
[----:B------:R-:W-:Y:S05]  /*88c0*/  BSYNC.RECONVERGENT B2 ;  /* 0x0000000000027941 */ /* 0x000fea0003800200 */
.L_x_13585:
        /* <DEDUP_REMOVED lines=61> */
.L_x_13583:
[----:B------:R-:W-:Y:S05]  /*8ca0*/  BSYNC.RECONVERGENT B1 ;  /* 0x0000000000017941 */ /* 0x000fea0003800200 */
.L_x_13582:
        /* <DEDUP_REMOVED lines=24> */
.L_x_13589:
        /* <DEDUP_REMOVED lines=13> */
.L_x_13591:
[----:B------:R-:W-:Y:S05]  /*8f00*/  BSYNC.RECONVERGENT B2 ;  /* 0x0000000000027941 */ /* 0x000fea0003800200 */
.L_x_13590:
        /* <DEDUP_REMOVED lines=59> */
[----:B------:R-:W-:Y:S02]  /*92c0*/  HFMA2 R173, -RZ, RZ, 0, 0 ;  /* 0x00000000ffad7431 */ /* 0x000fe400000001ff */
[----:B------:R-:W-:-:S07]  /*92d0*/  IMAD.MOV.U32 R230, RZ, RZ, R172 ;  /* 0x000000ffffe67224 */ /* 0x000fce00078e00ac */
.L_x_13588:
[----:B------:R-:W-:Y:S05]  /*92e0*/  BSYNC.RECONVERGENT B1 ;  /* 0x0000000000017941 */ /* 0x000fea0003800200 */
.L_x_13587:
        /* <DEDUP_REMOVED lines=24> */
.L_x_13594:
        /* <DEDUP_REMOVED lines=13> */
.L_x_13596:
[----:B------:R-:W-:Y:S05]  /*9540*/  BSYNC.RECONVERGENT B2 ;  /* 0x0000000000027941 */ /* 0x000fea0003800200 */
.L_x_13595:
        /* <DEDUP_REMOVED lines=61> */
.L_x_13593:
[----:B------:R-:W-:Y:S05]  /*9920*/  BSYNC.RECONVERGENT B1 ;  /* 0x0000000000017941 */ /* 0x000fea0003800200 */
.L_x_13592:
        /* <DEDUP_REMOVED lines=8> */
[----:B------:R-:W-:Y:S02]  /*99b0*/  HFMA2 R193, -RZ, RZ, 0, 1.1920928955078125e-07 ;  /* 0x00000002ffc17431 */ /* 0x000fe400000001ff */
[----:B------:R-:W-:Y:S01]  /*99c0*/  FMUL.FTZ R156, R156, R225 ;  /* 0x000000e19c9c7220 */ /* 0x000fe20000410000 */
[----:B------:R-:W-:Y:S01]  /*99d0*/  FSETP.GTU.FTZ.AND P2, PT, R6, R221, PT ;  /* 0x000000dd0600720b */ /* 0x000fe20003f5c000 */
[----:B------:R-:W-:-:S03]  /*99e0*/  IMAD.MOV.U32 R6, RZ, RZ, R10 ;  /* 0x000000ffff067224 */ /* 0x000fc600078e000a */
[----:B------:R-:W-:Y:S02]  /*99f0*/  FSEL R156, R156, RZ, !P2 ;  /* 0x000000ff9c9c7208 */ /* 0x000fe40005000000 */
[----:B------:R-:W-:-:S03]  /*9a00*/  PLOP3.LUT P2, PT, P2, PT, PT, 0x8, 0x80 ;  /* 0x000000000080781c */ /* 0x000fc6000174e170 */
[----:B------:R-:W-:Y:S01]  /*9a10*/  FFMA.FTZ R172, R156, R157, R173 ;  /* 0x0000009d9cac7223 */ /* 0x000fe200000100ad */
        /* <DEDUP_REMOVED lines=9> */
.L_x_13599:
        /* <DEDUP_REMOVED lines=13> */
.L_x_13601:
[----:B------:R-:W-:Y:S05]  /*9b80*/  BSYNC.RECONVERGENT B2 ;  /* 0x0000000000027941 */ /* 0x000fea0003800200 */
.L_x_13600:
        /* <DEDUP_REMOVED lines=57> */
[----:B------:R-:W-:-:S03]  /*9f20*/  LOP3.LUT R4, R4, UR13, R227, 0x96, !PT ;  /* 0x0000000d04047c12 */ /* 0x000fc6000f8e96e3 */
[----:B------:R-:W-:Y:S01]  /*9f30*/  IMAD.MOV.U32 R10, RZ, RZ, R226 ;  /* 0x000000ffff0a7224 */ /* 0x000fe200078e00e2 */
[----:B------:R-:W-:Y:S01]  /*9f40*/  LOP3.LUT R5, R192, UR14, R157, 0x96, !PT ;  /* 0x0000000ec0057c12 */ /* 0x000fe2000f8e969d */
[----:B------:R-:W-:-:S07]  /*9f50*/  IMAD.MOV.U32 R230, RZ, RZ, R156 ;  /* 0x000000ffffe67224 */ /* 0x000fce00078e009c */
.L_x_13598:
[----:B------:R-:W-:Y:S05]  /*9f60*/  BSYNC.RECONVERGENT B1 ;  /* 0x0000000000017941 */ /* 0x000fea0003800200 */
.L_x_13597:
        /* <DEDUP_REMOVED lines=9> */
[----:B------:R-:W-:Y:S02]  /*a000*/  FSETP.GTU.FTZ.AND P3, PT, R6, R221, PT ;  /* 0x000000dd0600720b */ /* 0x000fe40003f7c000 */
[----:B------:R-:W-:Y:S02]  /*a010*/  MOV R6, R10 ;  /* 0x0000000a00067202 */ /* 0x000fe40000000f00 */
        /* <DEDUP_REMOVED lines=13> */
.L_x_13604:
        /* <DEDUP_REMOVED lines=13> */
.L_x_13606:
[----:B------:R-:W-:Y:S05]  /*a1c0*/  BSYNC.RECONVERGENT B2 ;  /* 0x0000000000027941 */ /* 0x000fea0003800200 */
.L_x_13605:
        /* <DEDUP_REMOVED lines=58> */
[----:B------:R-:W-:Y:S01]  /*a570*/  MOV R230, R156 ;  /* 0x0000009c00e67202 */ /* 0x000fe20000000f00 */
[----:B------:R-:W-:Y:S01]  /*a580*/  IMAD.MOV.U32 R156, RZ, RZ, RZ ;  /* 0x000000ffff9c7224 */ /* 0x000fe200078e00ff */
[----:B------:R-:W-:-:S07]  /*a590*/  LOP3.LUT R5, R192, UR14, R157, 0x96, !PT ;  /* 0x0000000ec0057c12 */ /* 0x000fce000f8e969d */
.L_x_13603:
[----:B------:R-:W-:Y:S05]  /*a5a0*/  BSYNC.RECONVERGENT B1 ;  /* 0x0000000000017941 */ /* 0x000fea0003800200 */
.L_x_13602:
        /* <DEDUP_REMOVED lines=24> */
.L_x_13609:
        /* <DEDUP_REMOVED lines=13> */
.L_x_13611:
[----:B------:R-:W-:Y:S05]  /*a800*/  BSYNC.RECONVERGENT B2 ;  /* 0x0000000000027941 */ /* 0x000fea0003800200 */
.L_x_13610:
[----:B------:R-:W-:Y:S01]  /*a810*/  IMAD.WIDE.U32 R4, R3, -0x326172a9, RZ ;  /* 0xcd9e8d5703047825 */ /* 0x000fe200078e00ff */
[----:B------:R-:W-:Y:S01]  /*a820*/  LOP3.LUT R156, R9, UR5, R227, 0x96, !PT ;  /* 0x00000005099c7c12 */ /* 0x000fe2000f8e96e3 */
[----:B------:R-:W-:Y:S02]  /*a830*/  UIADD3 UR13, UPT, UPT, UR4, -0x61c88647, URZ ;  /* 0x9e3779b9040d7890 */ /* 0x000fe4000fffe0ff */
[----:B------:R-:W-:Y:S01]  /*a840*/  HFMA2 R158, -RZ, RZ, 0, 0 ;  /* 0x00000000ff9e7431 */ /* 0x000fe200000001ff */
[----:B------:R-:W-:Y:S01]  /*a850*/  UIADD3 UR14, UPT, UPT, UR5, -0x4498517b, URZ ;  /* 0xbb67ae85050e7890 */ /* 0x000fe2000fffe0ff */
[----:B------:R-:W-:Y:S01]  /*a860*/  LOP3.LUT R228, R8, UR4, R5, 0x96, !PT ;  /* 0x0000000408e47c12 */ /* 0x000fe2000f8e9605 */
[----:B------:R-:W-:Y:S01]  /*a870*/  IMAD.WIDE.U32 R156, R156, -0x326172a9, RZ ;  /* 0xcd9e8d579c9c7825 */ /* 0x000fe200078e00ff */
[----:B------:R-:W-:-:S03]  /*a880*/  MOV R6, R230 ;  /* 0x000000e600067202 */ /* 0x000fc60000000f00 */
        /* <DEDUP_REMOVED lines=53> */
.L_x_13608:
[----:B------:R-:W-:Y:S05]  /*abe0*/  BSYNC.RECONVERGENT B1 ;  /* 0x0000000000017941 */ /* 0x000fea0003800200 */
.L_x_13607:
        /* <DEDUP_REMOVED lines=24> */
.L_x_13614:
        /* <DEDUP_REMOVED lines=15> */
.L_x_13616:
[----:B------:R-:W-:Y:S05]  /*ae60*/  BSYNC.RECONVERGENT B2 ;  /* 0x0000000000027941 */ /* 0x000fea0003800200 */
.L_x_13615:
        /* <DEDUP_REMOVED lines=9> */
[----:B------:R-:W-:Y:S01]  /*af00*/  IMAD.MOV.U32 R6, RZ, RZ, RZ ;  /* 0x000000ffff067224 */ /* 0x000fe200078e00ff */
        /* <DEDUP_REMOVED lines=49> */
[----:B------:R-:W-:Y:S01]  /*b220*/  IMAD.MOV.U32 R157, RZ, RZ, R230 ;  /* 0x000000ffff9d7224 */ /* 0x000fe200078e00e6 */
[----:B------:R-:W-:-:S07]  /*b230*/  MOV R230, R156 ;  /* 0x0000009c00e67202 */ /* 0x000fce0000000f00 */
.L_x_13613:
[----:B------:R-:W-:Y:S05]  /*b240*/  BSYNC.RECONVERGENT B1 ;  /* 0x0000000000017941 */ /* 0x000fea0003800200 */
.L_x_13612:
[----:B------:R-:W-:Y:S01]  /*b250*/  HADD2.F32 R158, -RZ, R159.H1_H1 ;  /* 0x3000009fff9e7230 */ /* 0x000fe20000004100 */
[----:B------:R-:W-:Y:S01]  /*b260*/  I2FP.F32.U32 R156, R157 ;  /* 0x0000009d009c7245 */ /* 0x000fe20000201000 */
[----:B------:R-:W-:-:S03]  /*b270*/  HADD2.F32 R157, -RZ, R35.H1_H1 ;  /* 0x30000023ff9d7230 */ /* 0x000fc60000004100 */
[----:B------:R-:W-:Y:S01]  /*b280*/  FMUL.FTZ R158, R158, R223 ;  /* 0x000000df9e9e7220 */ /* 0x000fe20000410000 */
[----:B------:R-:W-:Y:S01]  /*b290*/  FFMA.FTZ R156, R156, R211, 1.1641532182693481445e-10 ;  /* 0x2f0000009c9c7423 */ /* 0x000fe200000100d3 */
[----:B------:R-:W-:Y:S02]  /*b2a0*/  HADD2.F32 R211, -RZ, R135.H1_H1 ;  /* 0x30000087ffd37230 */ /* 0x000fe40000004100 */
[----:B------:R-:W-:Y:S02]  /*b2b0*/  FMUL.FTZ R158, R158, R225 ;  /* 0x000000e19e9e7220 */ /* 0x000fe40000410000 */
[----:B------:R-:W-:Y:S02]  /*b2c0*/  FSETP.GTU.FTZ.AND P6, PT, R156, R221, PT ;  /* 0x000000dd9c00720b */ /* 0x000fe40003fdc000 */
[----:B------:R-:W-:Y:S02]  /*b2d0*/  F2FP.F16.F32.PACK_AB R156, R24, R13 ;  /* 0x0000000d189c723e */ /* 0x000fe400000000ff */
[----:B------:R-:W-:-:S02]  /*b2e0*/  FSEL R158, R158, RZ, !P6 ;  /* 0x000000ff9e9e7208 */ /* 0x000fc40007000000 */
[----:B------:R-:W-:-:S03]  /*b2f0*/  PLOP3.LUT P6, PT, P6, PT, PT, 0x8, 0x80 ;  /* 0x000000000080781c */ /* 0x000fc600037ce170 */
[----:B------:R-:W-:Y:S01]  /*b300*/  FFMA.FTZ R211, R158, R211, R157 ;  /* 0x000000d39ed37223 */ /* 0x000fe2000001009d */
[----:B------:R-:W-:Y:S02]  /*b310*/  F2FP.F16.F32.PACK_AB R158, R192, R173 ;  /* 0x000000adc09e723e */ /* 0x000fe400000000ff */
[----:B------:R-:W-:Y:S02]  /*b320*/  F2FP.F16.F32.PACK_AB R157, R172, R25 ;  /* 0x00000019ac9d723e */ /* 0x000fe400000000ff */
[----:B------:R-:W-:Y:S01]  /*b330*/  F2FP.F16.F32.PACK_AB R159, R211, R193 ;  /* 0x000000c1d39f723e */ /* 0x000fe200000000ff */
[----:B------:R-:W-:Y:S06]  /*b340*/  BRA `(.L_x_13617) ;  /* 0x0000003000947947 */ /* 0x000fec0003800000 */
.L_x_13576:
        /* <DEDUP_REMOVED lines=16> */
.L_x_13620:
        /* <DEDUP_REMOVED lines=13> */
.L_x_13622:
[----:B------:R-:W-:Y:S05]  /*b520*/  BSYNC.RECONVERGENT B2 ;  /* 0x0000000000027941 */ /* 0x000fea0003800200 */
.L_x_13621:
        /* <DEDUP_REMOVED lines=58> */
[----:B------:R-:W-:Y:S02]  /*b8d0*/  MOV R10, R172 ;  /* 0x000000ac000a7202 */ /* 0x000fe40000000f00 */
[----:B------:R-:W-:-:S07]  /*b8e0*/  LOP3.LUT R5, R24, UR14, R231, 0x96, !PT ;  /* 0x0000000e18057c12 */ /* 0x000fce000f8e96e7 */
.L_x_13619:
[----:B------:R-:W-:Y:S05]  /*b8f0*/  BSYNC.RECONVERGENT B1 ;  /* 0x0000000000017941 */ /* 0x000fea0003800200 */
.L_x_13618:
        /* <DEDUP_REMOVED lines=28> */
.L_x_13625:
        /* <DEDUP_REMOVED lines=13> */
.L_x_13627:
[----:B------:R-:W-:Y:S05]  /*bb90*/  BSYNC.RECONVERGENT B2 ;  /* 0x0000000000027941 */ /* 0x000fea0003800200 */
.L_x_13626:
        /* <DEDUP_REMOVED lines=61> */
.L_x_13624:
[----:B------:R-:W-:Y:S05]  /*bf70*/  BSYNC.RECONVERGENT B1 ;  /* 0x0000000000017941 */ /* 0x000fea0003800200 */
.L_x_13623:
        /* <DEDUP_REMOVED lines=23> */
.L_x_13630:
        /* <DEDUP_REMOVED lines=13> */
.L_x_13632:
[----:B------:R-:W-:Y:S05]  /*c1c0*/  BSYNC.RECONVERGENT B2 ;  /* 0x0000000000027941 */ /* 0x000fea0003800200 */
.L_x_13631:
        /* <DEDUP_REMOVED lines=61> */
.L_x_13629:
[----:B------:R-:W-:Y:S05]  /*c5a0*/  BSYNC.RECONVERGENT B1 ;  /* 0x0000000000017941 */ /* 0x000fea0003800200 */
.L_x_13628:
        /* <DEDUP_REMOVED lines=23> */
.L_x_13635:
        /* <DEDUP_REMOVED lines=13> */
.L_x_13637:
[----:B------:R-:W-:Y:S05]  /*c7f0*/  BSYNC.RECONVERGENT B2 ;  /* 0x0000000000027941 */ /* 0x000fea0003800200 */
.L_x_13636:
        /* <DEDUP_REMOVED lines=61> */
.L_x_13634:
[----:B------:R-:W-:Y:S05]  /*cbd0*/  BSYNC.RECONVERGENT B1 ;  /* 0x0000000000017941 */ /* 0x000fea0003800200 */
.L_x_13633:
        /* <DEDUP_REMOVED lines=23> */
.L_x_13640:
        /* <DEDUP_REMOVED lines=13> */
.L_x_13642:
[----:B------:R-:W-:Y:S05]  /*ce20*/  BSYNC.RECONVERGENT B2 ;  /* 0x0000000000027941 */ /* 0x000fea0003800200 */
.L_x_13641:
        /* <DEDUP_REMOVED lines=61> */
.L_x_13639:
[----:B------:R-:W-:Y:S05]  /*d200*/  BSYNC.RECONVERGENT B1 ;  /* 0x0000000000017941 */ /* 0x000fea0003800200 */
.L_x_13638:
        /* <DEDUP_REMOVED lines=10> */
[----:B------:R-:W-:Y:S01]  /*d2b0*/  HFMA2 R156, -RZ, RZ, 0, 1.1920928955078125e-07 ;  /* 0x00000002ff9c7431 */ /* 0x000fe200000001ff */
        /* <DEDUP_REMOVED lines=12> */
.L_x_13645:
        /* <DEDUP_REMOVED lines=13> */
.L_x_13647:
[----:B------:R-:W-:Y:S05]  /*d450*/  BSYNC.RECONVERGENT B2 ;  /* 0x0000000000027941 */ /* 0x000fea0003800200 */
.L_x_13646:
        /* <DEDUP_REMOVED lines=61> */
.L_x_13644:
[----:B------:R-:W-:Y:S05]  /*d830*/  BSYNC.RECONVERGENT B1 ;  /* 0x0000000000017941 */ /* 0x000fea0003800200 */
.L_x_13643:
        /* <DEDUP_REMOVED lines=23> */
.L_x_13650:
        /* <DEDUP_REMOVED lines=13> */
.L_x_13652:
[----:B------:R-:W-:Y:S05]  /*da80*/  BSYNC.RECONVERGENT B2 ;  /* 0x0000000000027941 */ /* 0x000fea0003800200 */
.L_x_13651:
        /* <DEDUP_REMOVED lines=61> */
.L_x_13649:
[----:B------:R-:W-:Y:S05]  /*de60*/  BSYNC.RECONVERGENT B1 ;  /* 0x0000000000017941 */ /* 0x000fea0003800200 */
.L_x_13648:
        /* <DEDUP_REMOVED lines=23> */
.L_x_13655:
        /* <DEDUP_REMOVED lines=15> */
.L_x_13657:
[----:B------:R-:W-:Y:S05]  /*e0d0*/  BSYNC.RECONVERGENT B2 ;  /* 0x0000000000027941 */ /* 0x000fea0003800200 */
.L_x_13656:
        /* <DEDUP_REMOVED lines=61> */
.L_x_13654:
[----:B------:R-:W-:Y:S05]  /*e4b0*/  BSYNC.RECONVERGENT B1 ;  /* 0x0000000000017941 */ /* 0x000fea0003800200 */
.L_x_13653:
        /* <DEDUP_REMOVED lines=10> */
[----:B------:R-:W-:Y:S02]  /*e560*/  PLOP3.LUT P6, PT, P6, PT, PT, 0x8, 0x80 ;  /* 0x000000000080781c */ /* 0x000fe400037ce170 */
[----:B------:R-:W-:Y:S01]  /*e570*/  F2FP.F16.F32.PACK_AB R158, R192, R173 ;  /* 0x000000adc09e723e */ /* 0x000fe200000000ff */
[----:B------:R-:W-:-:S05]  /*e580*/  FMUL.FTZ R211, R226, R211 ;  /* 0x000000d3e2d37220 */ /* 0x000fca0000410000 */
[----:B------:R-:W-:-:S07]  /*e590*/  F2FP.F16.F32.PACK_AB R159, R211, R193 ;  /* 0x000000c1d39f723e */ /* 0x000fce00000000ff */
.L_x_13617:
        /* <DEDUP_REMOVED lines=21> */
.L_x_13575:
[----:B------:R-:W-:Y:S05]  /*e6f0*/  BSYNC.RECONVERGENT B0 ;  /* 0x0000000000007941 */ /* 0x000fea0003800200 */
.L_x_13574:
[----:B------:R-:W-:Y:S01]  /*e700*/  ISETP.GE.U32.AND P0, PT, R0, 0x60, PT ;  /* 0x000000600000780c */ /* 0x000fe20003f06070 */
[----:B------:R-:W-:Y:S01]  /*e710*/  BSSY.RECONVERGENT B0, `(.L_x_13658) ;  /* 0x0000675000007945 */ /* 0x000fe20003800200 */
[----:B------:R-:W-:-:S11]  /*e720*/  LOP3.LUT R11, R11, 0xffffefff, RZ, 0xc0, !PT ;  /* 0xffffefff0b0b7812 */ /* 0x000fd600078ec0ff */
[----:B------:R-:W-:Y:S01]  /*e730*/  @P0 LOP3.LUT R11, R11, 0x1000, RZ, 0xfc, !PT ;  /* 0x000010000b0b0812 */ /* 0x000fe200078efcff */
[----:B------:R-:W-:Y:S06]  /*e740*/  @!P0 BRA `(.L_x_13659) ;  /* 0x0000006400c48947 */ /* 0x000fec0003800000 */
[----:B------:R-:W-:Y:S01]  /*e750*/  ISETP.NE.U32.AND P0, PT, RZ, UR8, PT ;  /* 0x00000008ff007c0c */ /* 0x000fe2000bf05070 */
[----:B0-2---:R-:W0:Y:S03]  /*e760*/  LDC.64 R156, c[0x0][0x390] ;  /* 0x0000e400ff9c7b82 */ /* 0x005e260000000a00 */
        /* <DEDUP_REMOVED lines=23> */
.L_x_13663:
        /* <DEDUP_REMOVED lines=13> */
.L_x_13665:
[----:B------:R-:W-:Y:S05]  /*e9b0*/  BSYNC.RECONVERGENT B2 ;  /* 0x0000000000027941 */ /* 0x000fea0003800200 */
.L_x_13664:
        /* <DEDUP_REMOVED lines=60> */
.L_x_13662:
[----:B------:R-:W-:Y:S05]  /*ed80*/  BSYNC.RECONVERGENT B1 ;  /* 0x0000000000017941 */ /* 0x000fea0003800200 */
.L_x_13661:
        /* <DEDUP_REMOVED lines=29> */
.L_x_13668:
        /* <DEDUP_REMOVED lines=13> */
.L_x_13670:
[----:B------:R-:W-:Y:S05]  /*f030*/  BSYNC.RECONVERGENT B2 ;  /* 0x0000000000027941 */ /* 0x000fea0003800200 */
.L_x_13669:
        /* <DEDUP_REMOVED lines=61> */
.L_x_13667:
[----:B------:R-:W-:Y:S05]  /*f410*/  BSYNC.RECONVERGENT B1 ;  /* 0x0000000000017941 */ /* 0x000fea0003800200 */
.L_x_13666:
        /* <DEDUP_REMOVED lines=24> */
.L_x_13673:
        /* <DEDUP_REMOVED lines=13> */
.L_x_13675:
[----:B------:R-:W-:Y:S05]  /*f670*/  BSYNC.RECONVERGENT B2 ;  /* 0x0000000000027941 */ /* 0x000fea0003800200 */
.L_x_13674:
        /* <DEDUP_REMOVED lines=61> */
.L_x_13672:
[----:B------:R-:W-:Y:S05]  /*fa50*/  BSYNC.RECONVERGENT B1 ;  /* 0x0000000000017941 */ /* 0x000fea0003800200 */
.L_x_13671:
        /* <DEDUP_REMOVED lines=24> */
.L_x_13678:
        /* <DEDUP_REMOVED lines=13> */
.L_x_13680:
[----:B------:R-:W-:Y:S05]  /*fcb0*/  BSYNC.RECONVERGENT B2 ;  /* 0x0000000000027941 */ /* 0x000fea0003800200 */
.L_x_13679:
        /* <DEDUP_REMOVED lines=61> */
.L_x_13677:
[----:B------:R-:W-:Y:S05]  /*10090*/  BSYNC.RECONVERGENT B1 ;  /* 0x0000000000017941 */ /* 0x000fea0003800200 */
.L_x_13676:
        /* <DEDUP_REMOVED lines=24> */
.L_x_13683:
        /* <DEDUP_REMOVED lines=13> */
.L_x_13685:
[----:B------:R-:W-:Y:S05]  /*102f0*/  BSYNC.RECONVERGENT B2 ;  /* 0x0000000000027941 */ /* 0x000fea0003800200 */
.L_x_13684:
        /* <DEDUP_REMOVED lines=61> */
.L_x_13682:
[----:B------:R-:W-:Y:S05]  /*106d0*/  BSYNC.RECONVERGENT B1 ;  /* 0x0000000000017941 */ /* 0x000fea0003800200 */
.L_x_13681:
        /* <DEDUP_REMOVED lines=24> */
.L_x_13688:
        /* <DEDUP_REMOVED lines=13> */
.L_x_13690:
[----:B------:R-:W-:Y:S05]  /*10930*/  BSYNC.RECONVERGENT B2 ;  /* 0x0000000000027941 */ /* 0x000fea0003800200 */
.L_x_13689:
        /* <DEDUP_REMOVED lines=61> */
.L_x_13687:
[----:B------:R-:W-:Y:S05]  /*10d10*/  BSYNC.RECONVERGENT B1 ;  /* 0x0000000000017941 */ /* 0x000fea0003800200 */
.L_x_13686:
        /* <DEDUP_REMOVED lines=24> */
.L_x_13693:
        /* <DEDUP_REMOVED lines=13> */
.L_x_13695:
[----:B------:R-:W-:Y:S05]  /*10f70*/  BSYNC.RECONVERGENT B2 ;  /* 0x0000000000027941 */ /* 0x000fea0003800200 */
.L_x_13694:
        /* <DEDUP_REMOVED lines=61> */
.L_x_13692:
[----:B------:R-:W-:Y:S05]  /*11350*/  BSYNC.RECONVERGENT B1 ;  /* 0x0000000000017941 */ /* 0x000fea0003800200 */
.L_x_13691:
        /* <DEDUP_REMOVED lines=24> */
.L_x_13698:
        /* <DEDUP_REMOVED lines=15> */
.L_x_13700:
[----:B------:R-:W-:Y:S05]  /*115d0*/  BSYNC.RECONVERGENT B2 ;  /* 0x0000000000027941 */ /* 0x000fea0003800200 */
.L_x_13699:
        /* <DEDUP_REMOVED lines=61> */
.L_x_13697:
[----:B------:R-:W-:Y:S05]  /*119b0*/  BSYNC.RECONVERGENT B1 ;  /* 0x0000000000017941 */ /* 0x000fea0003800200 */
.L_x_13696:
        /* <DEDUP_REMOVED lines=16> */
.L_x_13660:
        /* <DEDUP_REMOVED lines=16> */
.L_x_13704:
        /* <DEDUP_REMOVED lines=13> */
.L_x_13706:
[----:B------:R-:W-:Y:S05]  /*11c90*/  BSYNC.RECONVERGENT B2 ;  /* 0x0000000000027941 */ /* 0x000fea0003800200 */
.L_x_13705:
        /* <DEDUP_REMOVED lines=59> */
[----:B------:R-:W-:-:S07]  /*12050*/  HFMA2 R26, -RZ, RZ, 0, 0 ;  /* 0x00000000ff1a7431 */ /* 0x000fce00000001ff */
.L_x_13703:
[----:B------:R-:W-:Y:S05]  /*12060*/  BSYNC.RECONVERGENT B1 ;  /* 0x0000000000017941 */ /* 0x000fea0003800200 */
.L_x_13702:
        /* <DEDUP_REMOVED lines=28> */
.L_x_13709:
        /* <DEDUP_REMOVED lines=13> */
.L_x_13711:
[----:B------:R-:W-:Y:S05]  /*12300*/  BSYNC.RECONVERGENT B2 ;  /* 0x0000000000027941 */ /* 0x000fea0003800200 */
.L_x_13710:
        /* <DEDUP_REMOVED lines=61> */
.L_x_13708:
[----:B------:R-:W-:Y:S05]  /*126e0*/  BSYNC.RECONVERGENT B1 ;  /* 0x0000000000017941 */ /* 0x000fea0003800200 */
.L_x_13707:
        /* <DEDUP_REMOVED lines=23> */
.L_x_13714:
        /* <DEDUP_REMOVED lines=13> */
.L_x_13716:
[----:B------:R-:W-:Y:S05]  /*12930*/  BSYNC.RECONVERGENT B2 ;  /* 0x0000000000027941 */ /* 0x000fea0003800200 */
.L_x_13715:
        /* <DEDUP_REMOVED lines=61> */
.L_x_13713:
[----:B------:R-:W-:Y:S05]  /*12d10*/  BSYNC.RECONVERGENT B1 ;  /* 0x0000000000017941 */ /* 0x000fea0003800200 */
.L_x_13712:
        /* <DEDUP_REMOVED lines=23> */
.L_x_13719:
        /* <DEDUP_REMOVED lines=13> */
.L_x_13721:
[----:B------:R-:W-:Y:S05]  /*12f60*/  BSYNC.RECONVERGENT B2 ;  /* 0x0000000000027941 */ /* 0x000fea0003800200 */
.L_x_13720:
        /* <DEDUP_REMOVED lines=61> */
.L_x_13718:
[----:B------:R-:W-:Y:S05]  /*13340*/  BSYNC.RECONVERGENT B1 ;  /* 0x0000000000017941 */ /* 0x000fea0003800200 */
.L_x_13717:
        /* <DEDUP_REMOVED lines=23> */
.L_x_13724:
        /* <DEDUP_REMOVED lines=13> */
.L_x_13726:
[----:B------:R-:W-:Y:S05]  /*13590*/  BSYNC.RECONVERGENT B2 ;  /* 0x0000000000027941 */ /* 0x000fea0003800200 */
.L_x_13725:
        /* <DEDUP_REMOVED lines=57> */
[----:B------:R-:W-:Y:S02]  /*13930*/  LOP3.LUT R4, R4, UR13, R227, 0x96, !PT ;  /* 0x0000000d04047c12 */ /* 0x000fe4000f8e96e3 */
[----:B------:R-:W-:Y:S02]  /*13940*/  MOV R10, R226 ;  /* 0x000000e2000a7202 */ /* 0x000fe40000000f00 */
[----:B------:R-:W-:Y:S02]  /*13950*/  LOP3.LUT R5, R194, UR14, R157, 0x96, !PT ;  /* 0x0000000ec2057c12 */ /* 0x000fe4000f8e969d */
[----:B------:R-:W-:-:S07]  /*13960*/  MOV R230, R156 ;  /* 0x0000009c00e67202 */ /* 0x000fce0000000f00 */
.L_x_13723:
[----:B------:R-:W-:Y:S05]  /*13970*/  BSYNC.RECONVERGENT B1 ;  /* 0x0000000000017941 */ /* 0x000fea0003800200 */
.L_x_13722:
        /* <DEDUP_REMOVED lines=8> */
[----:B------:R-:W-:Y:S01]  /*13a00*/  FSETP.GTU.FTZ.AND P3, PT, R6, R221, PT ;  /* 0x000000dd0600720b */ /* 0x000fe20003f7c000 */
[----:B------:R-:W-:-:S03]  /*13a10*/  IMAD.MOV.U32 R6, RZ, RZ, R10 ;  /* 0x000000ffff067224 */ /* 0x000fc600078e000a */
[----:B------:R-:W-:Y:S01]  /*13a20*/  FSEL R175, R156, RZ, !P3 ;  /* 0x000000ff9caf7208 */ /* 0x000fe20005800000 */
[----:B------:R-:W-:Y:S01]  /*13a30*/  HFMA2 R156, -RZ, RZ, 0, 1.1920928955078125e-07 ;  /* 0x00000002ff9c7431 */ /* 0x000fe200000001ff */
        /* <DEDUP_REMOVED lines=11> */
.L_x_13729:
        /* <DEDUP_REMOVED lines=13> */
.L_x_13731:
[----:B------:R-:W-:Y:S05]  /*13bc0*/  BSYNC.RECONVERGENT B2 ;  /* 0x0000000000027941 */ /* 0x000fea0003800200 */
.L_x_13730:
        /* <DEDUP_REMOVED lines=61> */
.L_x_13728:
[----:B------:R-:W-:Y:S05]  /*13fa0*/  BSYNC.RECONVERGENT B1 ;  /* 0x0000000000017941 */ /* 0x000fea0003800200 */
.L_x_13727:
        /* <DEDUP_REMOVED lines=23> */
.L_x_13734:
        /* <DEDUP_REMOVED lines=13> */
.L_x_13736:
[----:B------:R-:W-:Y:S05]  /*141f0*/  BSYNC.RECONVERGENT B2 ;  /* 0x0000000000027941 */ /* 0x000fea0003800200 */
.L_x_13735:
        /* <DEDUP_REMOVED lines=61> */
.L_x_13733:
[----:B------:R-:W-:Y:S05]  /*145d0*/  BSYNC.RECONVERGENT B1 ;  /* 0x0000000000017941 */ /* 0x000fea0003800200 */
.L_x_13732:
        /* <DEDUP_REMOVED lines=23> */
.L_x_13739:
        /* <DEDUP_REMOVED lines=15> */
.L_x_13741:
[----:B------:R-:W-:Y:S05]  /*14840*/  BSYNC.RECONVERGENT B2 ;  /* 0x0000000000027941 */ /* 0x000fea0003800200 */
.L_x_13740:
        /* <DEDUP_REMOVED lines=61> */
.L_x_13738:
[----:B------:R-:W-:Y:S05]  /*14c20*/  BSYNC.RECONVERGENT B1 ;  /* 0x0000000000017941 */ /* 0x000fea0003800200 */
.L_x_13737:
        /* <DEDUP_REMOVED lines=14> */
.L_x_13701:
        /* <DEDUP_REMOVED lines=21> */
.L_x_13659:
[----:B------:R-:W-:Y:S05]  /*14e60*/  BSYNC.RECONVERGENT B0 ;  /* 0x0000000000007941 */ /* 0x000fea0003800200 */
.L_x_13658:
[----:B------:R-:W-:Y:S01]  /*14e70*/  ISETP.GE.U32.AND P0, PT, R0, 0x80, PT ;  /* 0x000000800000780c */ /* 0x000fe20003f06070 */
[----:B------:R-:W-:Y:S01]  /*14e80*/  BSSY.RECONVERGENT B0, `(.L_x_13742) ;  /* 0x0000675000007945 */ /* 0x000fe20003800200 */
[----:B------:R-:W-:-:S11]  /*14e90*/  LOP3.LUT R11, R11, 0xfffff7ff, RZ, 0xc0, !PT ;  /* 0xfffff7ff0b0b7812 */ /* 0x000fd600078ec0ff */
[----:B------:R-:W-:Y:S01]  /*14ea0*/  @P0 LOP3.LUT R11, R11, 0x800, RZ, 0xfc, !PT ;  /* 0x000008000b0b0812 */ /* 0x000fe200078efcff */
[----:B------:R-:W-:Y:S06]  /*14eb0*/  @!P0 BRA `(.L_x_13743) ;  /* 0x0000006400c48947 */ /* 0x000fec0003800000 */
[----:B------:R-:W-:Y:S01]  /*14ec0*/  ISETP.NE.U32.AND P0, PT, RZ, UR8, PT ;  /* 0x00000008ff007c0c */ /* 0x000fe2000bf05070 */
[----:B0-23--:R-:W0:Y:S03]  /*14ed0*/  LDC.64 R156, c[0x0][0x390] ;  /* 0x0000e400ff9c7b82 */ /* 0x00de260000000a00 */
        /* <DEDUP_REMOVED lines=23> */
.L_x_13747:
        /* <DEDUP_REMOVED lines=13> */
.L_x_13749:
[----:B------:R-:W-:Y:S05]  /*15120*/  BSYNC.RECONVERGENT B2 ;  /* 0x0000000000027941 */ /* 0x000fea0003800200 */
.L_x_13748:
        /* <DEDUP_REMOVED lines=60> */
.L_x_13746:
[----:B------:R-:W-:Y:S05]  /*154f0*/  BSYNC.RECONVERGENT B1 ;  /* 0x0000000000017941 */ /* 0x000fea0003800200 */
.L_x_13745:
        /* <DEDUP_REMOVED lines=29> */
.L_x_13752:
        /* <DEDUP_REMOVED lines=13> */
.L_x_13754:
[----:B------:R-:W-:Y:S05]  /*157a0*/  BSYNC.RECONVERGENT B2 ;  /* 0x0000000000027941 */ /* 0x000fea0003800200 */
.L_x_13753:
        /* <DEDUP_REMOVED lines=61> */
.L_x_13751:
[----:B------:R-:W-:Y:S05]  /*15b80*/  BSYNC.RECONVERGENT B1 ;  /* 0x0000000000017941 */ /* 0x000fea0003800200 */
.L_x_13750:
        /* <DEDUP_REMOVED lines=24> */
.L_x_13757:
        /* <DEDUP_REMOVED lines=13> */
.L_x_13759:
[----:B------:R-:W-:Y:S05]  /*15de0*/  BSYNC.RECONVERGENT B2 ;  /* 0x0000000000027941 */ /* 0x000fea0003800200 */
.L_x_13758:
        /* <DEDUP_REMOVED lines=61> */
.L_x_13756:
[----:B------:R-:W-:Y:S05]  /*161c0*/  BSYNC.RECONVERGENT B1 ;  /* 0x0000000000017941 */ /* 0x000fea0003800200 */
.L_x_13755:
        /* <DEDUP_REMOVED lines=24> */
.L_x_13762:
        /* <DEDUP_REMOVED lines=13> */
.L_x_13764:
[----:B------:R-:W-:Y:S05]  /*16420*/  BSYNC.RECONVERGENT B2 ;  /* 0x0000000000027941 */ /* 0x000fea0003800200 */
.L_x_13763:
        /* <DEDUP_REMOVED lines=61> */
.L_x_13761:
[----:B------:R-:W-:Y:S05]  /*16800*/  BSYNC.RECONVERGENT B1 ;  /* 0x0000000000017941 */ /* 0x000fea0003800200 */
.L_x_13760:
        /* <DEDUP_REMOVED lines=24> */
.L_x_13767:
        /* <DEDUP_REMOVED lines=13> */
.L_x_13769:
[----:B------:R-:W-:Y:S05]  /*16a60*/  BSYNC.RECONVERGENT B2 ;  /* 0x0000000000027941 */ /* 0x000fea0003800200 */
.L_x_13768:
        /* <DEDUP_REMOVED lines=61> */
.L_x_13766:
[----:B------:R-:W-:Y:S05]  /*16e40*/  BSYNC.RECONVERGENT B1 ;  /* 0x0000000000017941 */ /* 0x000fea0003800200 */
.L_x_13765:
        /* <DEDUP_REMOVED lines=24> */
.L_x_13772:
        /* <DEDUP_REMOVED lines=13> */
.L_x_13774:
[----:B------:R-:W-:Y:S05]  /*170a0*/  BSYNC.RECONVERGENT B2 ;  /* 0x0000000000027941 */ /* 0x000fea0003800200 */
.L_x_13773:
        /* <DEDUP_REMOVED lines=61> */
.L_x_13771:
[----:B------:R-:W-:Y:S05]  /*17480*/  BSYNC.RECONVERGENT B1 ;  /* 0x0000000000017941 */ /* 0x000fea0003800200 */
.L_x_13770:
        /* <DEDUP_REMOVED lines=24> */
.L_x_13777:
        /* <DEDUP_REMOVED lines=13> */
.L_x_13779:
[----:B------:R-:W-:Y:S05]  /*176e0*/  BSYNC.RECONVERGENT B2 ;  /* 0x0000000000027941 */ /* 0x000fea0003800200 */
.L_x_13778:
        /* <DEDUP_REMOVED lines=61> */
.L_x_13776:
[----:B------:R-:W-:Y:S05]  /*17ac0*/  BSYNC.RECONVERGENT B1 ;  /* 0x0000000000017941 */ /* 0x000fea0003800200 */
.L_x_13775:
        /* <DEDUP_REMOVED lines=24> */
.L_x_13782:
        /* <DEDUP_REMOVED lines=15> */
.L_x_13784:
[----:B------:R-:W-:Y:S05]  /*17d40*/  BSYNC.RECONVERGENT B2 ;  /* 0x0000000000027941 */ /* 0x000fea0003800200 */
.L_x_13783:
        /* <DEDUP_REMOVED lines=61> */
.L_x_13781:
[----:B------:R-:W-:Y:S05]  /*18120*/  BSYNC.RECONVERGENT B1 ;  /* 0x0000000000017941 */ /* 0x000fea0003800200 */
.L_x_13780:
        /* <DEDUP_REMOVED lines=16> */
.L_x_13744:
        /* <DEDUP_REMOVED lines=16> */
.L_x_13788:
        /* <DEDUP_REMOVED lines=13> */
.L_x_13790:
[----:B------:R-:W-:Y:S05]  /*18400*/  BSYNC.RECONVERGENT B2 ;  /* 0x0000000000027941 */ /* 0x000fea0003800200 */
.L_x_13789:
        /* <DEDUP_REMOVED lines=60> */
.L_x_13787:
[----:B------:R-:W-:Y:S05]  /*187d0*/  BSYNC.RECONVERGENT B1 ;  /* 0x0000000000017941 */ /* 0x000fea0003800200 */
.L_x_13786:
        /* <DEDUP_REMOVED lines=28> */
.L_x_13793:
        /* <DEDUP_REMOVED lines=13> */
.L_x_13795:
[----:B------:R-:W-:Y:S05]  /*18a70*/  BSYNC.RECONVERGENT B2 ;  /* 0x0000000000027941 */ /* 0x000fea0003800200 */
.L_x_13794:
        /* <DEDUP_REMOVED lines=61> */
.L_x_13792:
[----:B------:R-:W-:Y:S05]  /*18e50*/  BSYNC.RECONVERGENT B1 ;  /* 0x0000000000017941 */ /* 0x000fea0003800200 */
.L_x_13791:
        /* <DEDUP_REMOVED lines=23> */
.L_x_13798:
        /* <DEDUP_REMOVED lines=13> */
.L_x_13800:
[----:B------:R-:W-:Y:S05]  /*190a0*/  BSYNC.RECONVERGENT B2 ;  /* 0x0000000000027941 */ /* 0x000fea0003800200 */
.L_x_13799:
        /* <DEDUP_REMOVED lines=61> */
.L_x_13797:
[----:B------:R-:W-:Y:S05]  /*19480*/  BSYNC.RECONVERGENT B1 ;  /* 0x0000000000017941 */ /* 0x000fea0003800200 */
.L_x_13796:
        /* <DEDUP_REMOVED lines=23> */
.L_x_13803:
        /* <DEDUP_REMOVED lines=13> */
.L_x_13805:
[----:B------:R-:W-:Y:S05]  /*196d0*/  BSYNC.RECONVERGENT B2 ;  /* 0x0000000000027941 */ /* 0x000fea0003800200 */
.L_x_13804:
        /* <DEDUP_REMOVED lines=61> */
.L_x_13802:
[----:B------:R-:W-:Y:S05]  /*19ab0*/  BSYNC.RECONVERGENT B1 ;  /* 0x0000000000017941 */ /* 0x000fea0003800200 */
.L_x_13801:
        /* <DEDUP_REMOVED lines=23> */
.L_x_13808:
        /* <DEDUP_REMOVED lines=13> */
.L_x_13810:
[----:B------:R-:W-:Y:S05]  /*19d00*/  BSYNC.RECONVERGENT B2 ;  /* 0x0000000000027941 */ /* 0x000fea0003800200 */
.L_x_13809:
        /* <DEDUP_REMOVED lines=61> */
.L_x_13807:
[----:B------:R-:W-:Y:S05]  /*1a0e0*/  BSYNC.RECONVERGENT B1 ;  /* 0x0000000000017941 */ /* 0x000fea0003800200 */
.L_x_13806:
        /* <DEDUP_REMOVED lines=23> */
.L_x_13813:
        /* <DEDUP_REMOVED lines=13> */
.L_x_13815:
[----:B------:R-:W-:Y:S05]  /*1a330*/  BSYNC.RECONVERGENT B2 ;  /* 0x0000000000027941 */ /* 0x000fea0003800200 */
.L_x_13814:
        /* <DEDUP_REMOVED lines=61> */
.L_x_13812:
[----:B------:R-:W-:Y:S05]  /*1a710*/  BSYNC.RECONVERGENT B1 ;  /* 0x0000000000017941 */ /* 0x000fea0003800200 */
.L_x_13811:
        /* <DEDUP_REMOVED lines=23> */
.L_x_13818:
        /* <DEDUP_REMOVED lines=13> */
.L_x_13820:
[----:B------:R-:W-:Y:S05]  /*1a960*/  BSYNC.RECONVERGENT B2 ;  /* 0x0000000000027941 */ /* 0x000fea0003800200 */
.L_x_13819:
        /* <DEDUP_REMOVED lines=61> */
.L_x_13817:
[----:B------:R-:W-:Y:S05]  /*1ad40*/  BSYNC.RECONVERGENT B1 ;  /* 0x0000000000017941 */ /* 0x000fea0003800200 */
.L_x_13816:
        /* <DEDUP_REMOVED lines=23> */
.L_x_13823:
        /* <DEDUP_REMOVED lines=15> */
.L_x_13825:
[----:B------:R-:W-:Y:S05]  /*1afb0*/  BSYNC.RECONVERGENT B2 ;  /* 0x0000000000027941 */ /* 0x000fea0003800200 */
.L_x_13824:
        /* <DEDUP_REMOVED lines=61> */
.L_x_13822:
[----:B------:R-:W-:Y:S05]  /*1b390*/  BSYNC.RECONVERGENT B1 ;  /* 0x0000000000017941 */ /* 0x000fea0003800200 */
.L_x_13821:
        /* <DEDUP_REMOVED lines=14> */
.L_x_13785:
        /* <DEDUP_REMOVED lines=21> */
.L_x_13743:
[----:B------:R-:W-:Y:S05]  /*1b5d0*/  BSYNC.RECONVERGENT B0 ;  /* 0x0000000000007941 */ /* 0x000fea0003800200 */
.L_x_13742:
[----:B------:R-:W-:Y:S01]  /*1b5e0*/  ISETP.GE.U32.AND P0, PT, R0, 0xa0, PT ;  /* 0x000000a00000780c */ /* 0x000fe20003f06070 */
[----:B------:R-:W-:Y:S01]  /*1b5f0*/  BSSY.RECONVERGENT B0, `(.L_x_13826) ;  /* 0x0000675000007945 */ /* 0x000fe20003800200 */
[----:B------:R-:W-:-:S11]  /*1b600*/  LOP3.LUT R11, R11, 0xfffffbff, RZ, 0xc0, !PT ;  /* 0xfffffbff0b0b7812 */ /* 0x000fd600078ec0ff */
[----:B------:R-:W-:Y:S01]  /*1b610*/  @P0 LOP3.LUT R11, R11, 0x400, RZ, 0xfc, !PT ;  /* 0x000004000b0b0812 */ /* 0x000fe200078efcff */
[----:B------:R-:W-:Y:S06]  /*1b620*/  @!P0 BRA `(.L_x_13827) ;  /* 0x0000006400c48947 */ /* 0x000fec0003800000 */
[----:B------:R-:W-:Y:S01]  /*1b630*/  ISETP.NE.U32.AND P0, PT, RZ, UR8, PT ;  /* 0x00000008ff007c0c */ /* 0x000fe2000bf05070 */
[----:B0-234-:R-:W0:Y:S03]  /*1b640*/  LDC.64 R156, c[0x0][0x390] ;  /* 0x0000e400ff9c7b82 */ /* 0x01de260000000a00 */
        /* <DEDUP_REMOVED lines=23> */
.L_x_13831:
        /* <DEDUP_REMOVED lines=13> */
.L_x_13833:
[----:B------:R-:W-:Y:S05]  /*1b890*/  BSYNC.RECONVERGENT B2 ;  /* 0x0000000000027941 */ /* 0x000fea0003800200 */
.L_x_13832:
        /* <DEDUP_REMOVED lines=60> */
.L_x_13830:
[----:B------:R-:W-:Y:S05]  /*1bc60*/  BSYNC.RECONVERGENT B1 ;  /* 0x0000000000017941 */ /* 0x000fea0003800200 */
.L_x_13829:
        /* <DEDUP_REMOVED lines=29> */
.L_x_13836:
        /* <DEDUP_REMOVED lines=13> */
.L_x_13838:
[----:B------:R-:W-:Y:S05]  /*1bf10*/  BSYNC.RECONVERGENT B2 ;  /* 0x0000000000027941 */ /* 0x000fea0003800200 */
.L_x_13837:
        /* <DEDUP_REMOVED lines=61> */
.L_x_13835:
[----:B------:R-:W-:Y:S05]  /*1c2f0*/  BSYNC.RECONVERGENT B1 ;  /* 0x0000000000017941 */ /* 0x000fea0003800200 */
.L_x_13834:
        /* <DEDUP_REMOVED lines=24> */
.L_x_13841:
        /* <DEDUP_REMOVED lines=13> */
.L_x_13843:
[----:B------:R-:W-:Y:S05]  /*1c550*/  BSYNC.RECONVERGENT B2 ;  /* 0x0000000000027941 */ /* 0x000fea0003800200 */
.L_x_13842:
        /* <DEDUP_REMOVED lines=61> */
.L_x_13840:
[----:B------:R-:W-:Y:S05]  /*1c930*/  BSYNC.RECONVERGENT B1 ;  /* 0x0000000000017941 */ /* 0x000fea0003800200 */
.L_x_13839:
        /* <DEDUP_REMOVED lines=24> */
.L_x_13846:
        /* <DEDUP_REMOVED lines=13> */
.L_x_13848:
[----:B------:R-:W-:Y:S05]  /*1cb90*/  BSYNC.RECONVERGENT B2 ;  /* 0x0000000000027941 */ /* 0x000fea0003800200 */
.L_x_13847:
        /* <DEDUP_REMOVED lines=61> */
.L_x_13845:
[----:B------:R-:W-:Y:S05]  /*1cf70*/  BSYNC.RECONVERGENT B1 ;  /* 0x0000000000017941 */ /* 0x000fea0003800200 */
.L_x_13844:
        /* <DEDUP_REMOVED lines=24> */
.L_x_13851:
        /* <DEDUP_REMOVED lines=13> */
.L_x_13853:
[----:B------:R-:W-:Y:S05]  /*1d1d0*/  BSYNC.RECONVERGENT B2 ;  /* 0x0000000000027941 */ /* 0x000fea0003800200 */
.L_x_13852:
        /* <DEDUP_REMOVED lines=61> */
.L_x_13850:
[----:B------:R-:W-:Y:S05]  /*1d5b0*/  BSYNC.RECONVERGENT B1 ;  /* 0x0000000000017941 */ /* 0x000fea0003800200 */
.L_x_13849:
        /* <DEDUP_REMOVED lines=24> */
.L_x_13856:
        /* <DEDUP_REMOVED lines=13> */
.L_x_13858:
[----:B------:R-:W-:Y:S05]  /*1d810*/  BSYNC.RECONVERGENT B2 ;  /* 0x0000000000027941 */ /* 0x000fea0003800200 */
.L_x_13857:
        /* <DEDUP_REMOVED lines=61> */
.L_x_13855:
[----:B------:R-:W-:Y:S05]  /*1dbf0*/  BSYNC.RECONVERGENT B1 ;  /* 0x0000000000017941 */ /* 0x000fea0003800200 */
.L_x_13854:
        /* <DEDUP_REMOVED lines=24> */
.L_x_13861:
        /* <DEDUP_REMOVED lines=13> */
.L_x_13863:
[----:B------:R-:W-:Y:S05]  /*1de50*/  BSYNC.RECONVERGENT B2 ;  /* 0x0000000000027941 */ /* 0x000fea0003800200 */
.L_x_13862:
        /* <DEDUP_REMOVED lines=61> */
.L_x_13860:
[----:B------:R-:W-:Y:S05]  /*1e230*/  BSYNC.RECONVERGENT B1 ;  /* 0x0000000000017941 */ /* 0x000fea0003800200 */
.L_x_13859:
        /* <DEDUP_REMOVED lines=24> */
.L_x_13866:
        /* <DEDUP_REMOVED lines=15> */
.L_x_13868:
[----:B------:R-:W-:Y:S05]  /*1e4b0*/  BSYNC.RECONVERGENT B2 ;  /* 0x0000000000027941 */ /* 0x000fea0003800200 */
.L_x_13867:
        /* <DEDUP_REMOVED lines=61> */
.L_x_13865:
[----:B------:R-:W-:Y:S05]  /*1e890*/  BSYNC.RECONVERGENT B1 ;  /* 0x0000000000017941 */ /* 0x000fea0003800200 */
.L_x_13864:
        /* <DEDUP_REMOVED lines=16> */
.L_x_13828:
        /* <DEDUP_REMOVED lines=16> */
.L_x_13872:
        /* <DEDUP_REMOVED lines=13> */
.L_x_13874:
[----:B------:R-:W-:Y:S05]  /*1eb70*/  BSYNC.RECONVERGENT B2 ;  /* 0x0000000000027941 */ /* 0x000fea0003800200 */
.L_x_13873:
        /* <DEDUP_REMOVED lines=60> */
.L_x_13871:
[----:B------:R-:W-:Y:S05]  /*1ef40*/  BSYNC.RECONVERGENT B1 ;  /* 0x0000000000017941 */ /* 0x000fea0003800200 */
.L_x_13870:
        /* <DEDUP_REMOVED lines=28> */
.L_x_13877:
        /* <DEDUP_REMOVED lines=13> */
.L_x_13879:
[----:B------:R-:W-:Y:S05]  /*1f1e0*/  BSYNC.RECONVERGENT B2 ;  /* 0x0000000000027941 */ /* 0x000fea0003800200 */
.L_x_13878:
        /* <DEDUP_REMOVED lines=61> */
.L_x_13876:
[----:B------:R-:W-:Y:S05]  /*1f5c0*/  BSYNC.RECONVERGENT B1 ;  /* 0x0000000000017941 */ /* 0x000fea0003800200 */
.L_x_13875:
        /* <DEDUP_REMOVED lines=23> */
.L_x_13882:
        /* <DEDUP_REMOVED lines=13> */
.L_x_13884:
[----:B------:R-:W-:Y:S05]  /*1f810*/  BSYNC.RECONVERGENT B2 ;  /* 0x0000000000027941 */ /* 0x000fea0003800200 */
.L_x_13883:
        /* <DEDUP_REMOVED lines=61> */
.L_x_13881:
[----:B------:R-:W-:Y:S05]  /*1fbf0*/  BSYNC.RECONVERGENT B1 ;  /* 0x0000000000017941 */ /* 0x000fea0003800200 */
.L_x_13880:
        /* <DEDUP_REMOVED lines=23> */
.L_x_13887:
        /* <DEDUP_REMOVED lines=13> */
.L_x_13889:
[----:B------:R-:W-:Y:S05]  /*1fe40*/  BSYNC.RECONVERGENT B2 ;  /* 0x0000000000027941 */ /* 0x000fea0003800200 */
.L_x_13888:
        /* <DEDUP_REMOVED lines=61> */
.L_x_13886:
[----:B------:R-:W-:Y:S05]  /*20220*/  BSYNC.RECONVERGENT B1 ;  /* 0x0000000000017941 */ /* 0x000fea0003800200 */
.L_x_13885:
        /* <DEDUP_REMOVED lines=23> */
.L_x_13892:
        /* <DEDUP_REMOVED lines=13> */
.L_x_13894:
[----:B------:R-:W-:Y:S05]  /*20470*/  BSYNC.RECONVERGENT B2 ;  /* 0x0000000000027941 */ /* 0x000fea0003800200 */
.L_x_13893:
        /* <DEDUP_REMOVED lines=61> */
.L_x_13891:
[----:B------:R-:W-:Y:S05]  /*20850*/  BSYNC.RECONVERGENT B1 ;  /* 0x0000000000017941 */ /* 0x000fea0003800200 */
.L_x_13890:
        /* <DEDUP_REMOVED lines=23> */
.L_x_13897:
        /* <DEDUP_REMOVED lines=13> */
.L_x_13899:
[----:B------:R-:W-:Y:S05]  /*20aa0*/  BSYNC.RECONVERGENT B2 ;  /* 0x0000000000027941 */ /* 0x000fea0003800200 */
.L_x_13898:
        /* <DEDUP_REMOVED lines=61> */
.L_x_13896:
[----:B------:R-:W-:Y:S05]  /*20e80*/  BSYNC.RECONVERGENT B1 ;  /* 0x0000000000017941 */ /* 0x000fea0003800200 */
.L_x_13895:
        /* <DEDUP_REMOVED lines=23> */
.L_x_13902:
        /* <DEDUP_REMOVED lines=13> */
.L_x_13904:
[----:B------:R-:W-:Y:S05]  /*210d0*/  BSYNC.RECONVERGENT B2 ;  /* 0x0000000000027941 */ /* 0x000fea0003800200 */
.L_x_13903:
        /* <DEDUP_REMOVED lines=61> */
.L_x_13901:
[----:B------:R-:W-:Y:S05]  /*214b0*/  BSYNC.RECONVERGENT B1 ;  /* 0x0000000000017941 */ /* 0x000fea0003800200 */
.L_x_13900:
        /* <DEDUP_REMOVED lines=23> */
.L_x_13907:
        /* <DEDUP_REMOVED lines=15> */
.L_x_13909:
[----:B------:R-:W-:Y:S05]  /*21720*/  BSYNC.RECONVERGENT B2 ;  /* 0x0000000000027941 */ /* 0x000fea0003800200 */
.L_x_13908:
        /* <DEDUP_REMOVED lines=61> */
.L_x_13906:
[----:B------:R-:W-:Y:S05]  /*21b00*/  BSYNC.RECONVERGENT B1 ;  /* 0x0000000000017941 */ /* 0x000fea0003800200 */
.L_x_13905:
        /* <DEDUP_REMOVED lines=14> */
.L_x_13869:
        /* <DEDUP_REMOVED lines=21> */
.L_x_13827:
[----:B------:R-:W-:Y:S05]  /*21d40*/  BSYNC.RECONVERGENT B0 ;  /* 0x0000000000007941 */ /* 0x000fea0003800200 */
.L_x_13826:
        /* <DEDUP_REMOVED lines=30> */
.L_x_13915:
        /* <DEDUP_REMOVED lines=13> */
.L_x_13917:
[----:B------:R-:W-:Y:S05]  /*22000*/  BSYNC.RECONVERGENT B2 ;  /* 0x0000000000027941 */ /* 0x000fea0003800200 */
.L_x_13916:
        /* <DEDUP_REMOVED lines=60> */
.L_x_13914:
[----:B------:R-:W-:Y:S05]  /*223d0*/  BSYNC.RECONVERGENT B1 ;  /* 0x0000000000017941 */ /* 0x000fea0003800200 */
.L_x_13913:
        /* <DEDUP_REMOVED lines=9> */
[----:B------:R-:W-:-:S04]  /*22470*/  FMUL.FTZ R160, R160, R223 ;  /* 0x000000dfa0a07220 */ /* 0x000fc80000410000 */
[----:B0-----:R-:W-:Y:S01]  /*22480*/  FMUL.FTZ R160, R160, R225 ;  /* 0x000000e1a0a07220 */ /* 0x001fe20000410000 */
[----:B-1----:R-:W-:Y:S01]  /*22490*/  FSETP.GTU.FTZ.AND P0, PT, R6, R221, PT ;  /* 0x000000dd0600720b */ /* 0x002fe20003f1c000 */
[----:B------:R-:W-:-:S03]  /*224a0*/  HADD2.F32 R6, -RZ, R84.H0_H0 ;  /* 0x20000054ff067230 */ /* 0x000fc60000004100 */
[----:B------:R-:W-:Y:S02]  /*224b0*/  FSEL R17, R160, RZ, !P0 ;  /* 0x000000ffa0117208 */ /* 0x000fe40004000000 */
[----:B------:R-:W-:Y:S02]  /*224c0*/  PLOP3.LUT P1, PT, P0, PT, PT, 0x8, 0x80 ;  /* 0x000000000080781c */ /* 0x000fe4000072e170 */
[----:B------:R-:W-:Y:S01]  /*224d0*/  ISETP.NE.AND P0, PT, R161, 0x1, PT ;  /* 0x00000001a100780c */ /* 0x000fe20003f05270 */
[----:B------:R-:W-:Y:S01]  /*224e0*/  FFMA.FTZ R17, R17, R6, R180 ;  /* 0x0000000611117223 */ /* 0x000fe200000100b4 */
[----:B------:R-:W-:Y:S01]  /*224f0*/  IMAD.MOV.U32 R180, RZ, RZ, 0x2 ;  /* 0x00000002ffb47424 */ /* 0x000fe200078e00ff */
[----:B------:R-:W-:-:S08]  /*22500*/  MOV R6, R10 ;  /* 0x0000000a00067202 */ /* 0x000fd00000000f00 */
        /* <DEDUP_REMOVED lines=10> */
.L_x_13920:
        /* <DEDUP_REMOVED lines=13> */
.L_x_13922:
[----:B------:R-:W-:Y:S05]  /*22680*/  BSYNC.RECONVERGENT B2 ;  /* 0x0000000000027941 */ /* 0x000fea0003800200 */
.L_x_13921:
        /* <DEDUP_REMOVED lines=61> */
.L_x_13919:
[----:B------:R-:W-:Y:S05]  /*22a60*/  BSYNC.RECONVERGENT B1 ;  /* 0x0000000000017941 */ /* 0x000fea0003800200 */
.L_x_13918:
        /* <DEDUP_REMOVED lines=24> */
.L_x_13925:
        /* <DEDUP_REMOVED lines=13> */
.L_x_13927:
[----:B------:R-:W-:Y:S05]  /*22cc0*/  BSYNC.RECONVERGENT B2 ;  /* 0x0000000000027941 */ /* 0x000fea0003800200 */
.L_x_13926:
        /* <DEDUP_REMOVED lines=61> */
.L_x_13924:
[----:B------:R-:W-:Y:S05]  /*230a0*/  BSYNC.RECONVERGENT B1 ;  /* 0x0000000000017941 */ /* 0x000fea0003800200 */
.L_x_13923:
[----:B------:R-:W-:Y:S01]  /*230b0*/  I2FP.F32.U32 R6, R6 ;  /* 0x0000000600067245 */ /* 0x000fe20000201000 */
[----:B------:R-:W-:Y:S01]  /*230c0*/  HADD2.F32 R156, -RZ, R157.H0_H0 ;  /* 0x2000009dff9c7230 */ /* 0x000fe20000004100 */
[----:B------:R-:W-:Y:S01]  /*230d0*/  ISETP.NE.AND P2, PT, R200, 0x1, PT ;  /* 0x00000001c800780c */ /* 0x000fe20003f45270 */
[----:B------:R-:W-:Y:S01]  /*230e0*/  HADD2.F32 R161, -RZ, R85.H0_H0 ;  /* 0x20000055ffa17230 */ /* 0x000fe20000004100 */
[----:B------:R-:W-:Y:S01]  /*230f0*/  BSSY.RECONVERGENT B1, `(.L_x_13928) ;  /* 0x000005f000017945 */ /* 0x000fe20003800200 */
[----:B------:R-:W-:Y:S01]  /*23100*/  FFMA.FTZ R6, R6, R215, 1.1641532182693481445e-10 ;  /* 0x2f00000006067423 */ /* 0x000fe200000100d7 */
[----:B------:R-:W-:Y:S01]  /*23110*/  FMUL.FTZ R156, R156, R223 ;  /* 0x000000df9c9c7220 */ /* 0x000fe20000410000 */
[----:B------:R-:W-:Y:S02]  /*23120*/  HADD2.F32 R181, -RZ, R33.H0_H0 ;  /* 0x20000021ffb57230 */ /* 0x000fe40000004100 */
        /* <DEDUP_REMOVED lines=16> */
.L_x_13930:
        /* <DEDUP_REMOVED lines=13> */
.L_x_13932:
[----:B------:R-:W-:Y:S05]  /*23300*/  BSYNC.RECONVERGENT B2 ;  /* 0x0000000000027941 */ /* 0x000fea0003800200 */
.L_x_13931:
        /* <DEDUP_REMOVED lines=61> */
.L_x_13929:
[----:B------:R-:W-:Y:S05]  /*236e0*/  BSYNC.RECONVERGENT B1 ;  /* 0x0000000000017941 */ /* 0x000fea0003800200 */
.L_x_13928:
        /* <DEDUP_REMOVED lines=24> */
.L_x_13935:
        /* <DEDUP_REMOVED lines=13> */
.L_x_13937:
[----:B------:R-:W-:Y:S05]  /*23940*/  BSYNC.RECONVERGENT B2 ;  /* 0x0000000000027941 */ /* 0x000fea0003800200 */
.L_x_13936:
        /* <DEDUP_REMOVED lines=61> */
.L_x_13934:
[----:B------:R-:W-:Y:S05]  /*23d20*/  BSYNC.RECONVERGENT B1 ;  /* 0x0000000000017941 */ /* 0x000fea0003800200 */
.L_x_13933:
        /* <DEDUP_REMOVED lines=24> */
.L_x_13940:
        /* <DEDUP_REMOVED lines=13> */
.L_x_13942:
[----:B------:R-:W-:Y:S05]  /*23f80*/  BSYNC.RECONVERGENT B2 ;  /* 0x0000000000027941 */ /* 0x000fea0003800200 */
.L_x_13941:
        /* <DEDUP_REMOVED lines=61> */
.L_x_13939:
[----:B------:R-:W-:Y:S05]  /*24360*/  BSYNC.RECONVERGENT B1 ;  /* 0x0000000000017941 */ /* 0x000fea0003800200 */
.L_x_13938:
        /* <DEDUP_REMOVED lines=24> */
.L_x_13945:
        /* <DEDUP_REMOVED lines=13> */
.L_x_13947:
[----:B------:R-:W-:Y:S05]  /*245c0*/  BSYNC.RECONVERGENT B2 ;  /* 0x0000000000027941 */ /* 0x000fea0003800200 */
.L_x_13946:
        /* <DEDUP_REMOVED lines=61> */
.L_x_13944:
[----:B------:R-:W-:Y:S05]  /*249a0*/  BSYNC.RECONVERGENT B1 ;  /* 0x0000000000017941 */ /* 0x000fea0003800200 */
.L_x_13943:
        /* <DEDUP_REMOVED lines=24> */
.L_x_13950:
        /* <DEDUP_REMOVED lines=15> */
.L_x_13952:
[----:B------:R-:W-:Y:S05]  /*24c20*/  BSYNC.RECONVERGENT B2 ;  /* 0x0000000000027941 */ /* 0x000fea0003800200 */
.L_x_13951:
        /* <DEDUP_REMOVED lines=61> */
.L_x_13949:
[----:B------:R-:W-:Y:S05]  /*25000*/  BSYNC.RECONVERGENT B1 ;  /* 0x0000000000017941 */ /* 0x000fea0003800200 */
.L_x_13948:
        /* <DEDUP_REMOVED lines=16> */
.L_x_13912:
        /* <DEDUP_REMOVED lines=16> */
.L_x_13956:
        /* <DEDUP_REMOVED lines=13> */
.L_x_13958:
[----:B------:R-:W-:Y:S05]  /*252e0*/  BSYNC.RECONVERGENT B2 ;  /* 0x0000000000027941 */ /* 0x000fea0003800200 */
.L_x_13957:
        /* <DEDUP_REMOVED lines=60> */
.L_x_13955:
[----:B------:R-:W-:Y:S05]  /*256b0*/  BSYNC.RECONVERGENT B1 ;  /* 0x0000000000017941 */ /* 0x000fea0003800200 */
.L_x_13954:
        /* <DEDUP_REMOVED lines=9> */
[----:B------:R-:W-:Y:S02]  /*25750*/  FFMA.FTZ R6, R6, R215, 1.1641532182693481445e-10 ;  /* 0x2f00000006067423 */ /* 0x000fe400000100d7 */
[----:B0-----:R-:W-:-:S03]  /*25760*/  FMUL.FTZ R17, R160, R225 ;  /* 0x000000e1a0117220 */ /* 0x001fc60000410000 */
[----:B-1----:R-:W-:Y:S01]  /*25770*/  FSETP.GTU.FTZ.AND P0, PT, R6, R221, PT ;  /* 0x000000dd0600720b */ /* 0x002fe20003f1c000 */
[----:B------:R-:W-:-:S03]  /*25780*/  HADD2.F32 R6, -RZ, R84.H0_H0 ;  /* 0x20000054ff067230 */ /* 0x000fc60000004100 */
[----:B------:R-:W-:Y:S02]  /*25790*/  FSEL R17, R17, RZ, !P0 ;  /* 0x000000ff11117208 */ /* 0x000fe40004000000 */
[----:B------:R-:W-:Y:S02]  /*257a0*/  PLOP3.LUT P1, PT, P0, PT, PT, 0x8, 0x80 ;  /* 0x000000000080781c */ /* 0x000fe4000072e170 */
[----:B------:R-:W-:Y:S01]  /*257b0*/  ISETP.NE.AND P0, PT, R161, 0x1, PT ;  /* 0x00000001a100780c */ /* 0x000fe20003f05270 */
[----:B------:R-:W-:Y:S01]  /*257c0*/  FMUL.FTZ R17, R6, R17 ;  /* 0x0000001106117220 */ /* 0x000fe20000410000 */
[----:B------:R-:W-:-:S09]  /*257d0*/  IMAD.MOV.U32 R6, RZ, RZ, R10 ;  /* 0x000000ffff067224 */ /* 0x000fd200078e000a */
        /* <DEDUP_REMOVED lines=10> */
.L_x_13961:
        /* <DEDUP_REMOVED lines=13> */
.L_x_13963:
[----:B------:R-:W-:Y:S05]  /*25950*/  BSYNC.RECONVERGENT B2 ;  /* 0x0000000000027941 */ /* 0x000fea0003800200 */
.L_x_13962:
        /* <DEDUP_REMOVED lines=61> */
.L_x_13960:
[----:B------:R-:W-:Y:S05]  /*25d30*/  BSYNC.RECONVERGENT B1 ;  /* 0x0000000000017941 */ /* 0x000fea0003800200 */
.L_x_13959:
        /* <DEDUP_REMOVED lines=23> */
.L_x_13966:
        /* <DEDUP_REMOVED lines=13> */
.L_x_13968:
[----:B------:R-:W-:Y:S05]  /*25f80*/  BSYNC.RECONVERGENT B2 ;  /* 0x0000000000027941 */ /* 0x000fea0003800200 */
.L_x_13967:
        /* <DEDUP_REMOVED lines=61> */
.L_x_13965:
[----:B------:R-:W-:Y:S05]  /*26360*/  BSYNC.RECONVERGENT B1 ;  /* 0x0000000000017941 */ /* 0x000fea0003800200 */
.L_x_13964:
        /* <DEDUP_REMOVED lines=23> */
.L_x_13971:
        /* <DEDUP_REMOVED lines=13> */
.L_x_13973:
[----:B------:R-:W-:Y:S05]  /*265b0*/  BSYNC.RECONVERGENT B2 ;  /* 0x0000000000027941 */ /* 0x000fea0003800200 */
.L_x_13972:
        /* <DEDUP_REMOVED lines=61> */
.L_x_13970:
[----:B------:R-:W-:Y:S05]  /*26990*/  BSYNC.RECONVERGENT B1 ;  /* 0x0000000000017941 */ /* 0x000fea0003800200 */
.L_x_13969:
        /* <DEDUP_REMOVED lines=23> */
.L_x_13976:
        /* <DEDUP_REMOVED lines=13> */
.L_x_13978:
[----:B------:R-:W-:Y:S05]  /*26be0*/  BSYNC.RECONVERGENT B2 ;  /* 0x0000000000027941 */ /* 0x000fea0003800200 */
.L_x_13977:
        /* <DEDUP_REMOVED lines=61> */
.L_x_13975:
[----:B------:R-:W-:Y:S05]  /*26fc0*/  BSYNC.RECONVERGENT B1 ;  /* 0x0000000000017941 */ /* 0x000fea0003800200 */
.L_x_13974:
        /* <DEDUP_REMOVED lines=23> */
.L_x_13981:
        /* <DEDUP_REMOVED lines=13> */
.L_x_13983:
[----:B------:R-:W-:Y:S05]  /*27210*/  BSYNC.RECONVERGENT B2 ;  /* 0x0000000000027941 */ /* 0x000fea0003800200 */
.L_x_13982:
        /* <DEDUP_REMOVED lines=61> */
.L_x_13980:
[----:B------:R-:W-:Y:S05]  /*275f0*/  BSYNC.RECONVERGENT B1 ;  /* 0x0000000000017941 */ /* 0x000fea0003800200 */
.L_x_13979:
        /* <DEDUP_REMOVED lines=23> */
.L_x_13986:
        /* <DEDUP_REMOVED lines=13> */
.L_x_13988:
[----:B------:R-:W-:Y:S05]  /*27840*/  BSYNC.RECONVERGENT B2 ;  /* 0x0000000000027941 */ /* 0x000fea0003800200 */
.L_x_13987:
        /* <DEDUP_REMOVED lines=61> */
.L_x_13985:
[----:B------:R-:W-:Y:S05]  /*27c20*/  BSYNC.RECONVERGENT B1 ;  /* 0x0000000000017941 */ /* 0x000fea0003800200 */
.L_x_13984:
        /* <DEDUP_REMOVED lines=23> */
.L_x_13991:
        /* <DEDUP_REMOVED lines=15> */
.L_x_13993:
[----:B------:R-:W-:Y:S05]  /*27e90*/  BSYNC.RECONVERGENT B2 ;  /* 0x0000000000027941 */ /* 0x000fea0003800200 */
.L_x_13992:
        /* <DEDUP_REMOVED lines=61> */
.L_x_13990:
[----:B------:R-:W-:Y:S05]  /*28270*/  BSYNC.RECONVERGENT B1 ;  /* 0x0000000000017941 */ /* 0x000fea0003800200 */
.L_x_13989:
        /* <DEDUP_REMOVED lines=14> */
.L_x_13953:
        /* <DEDUP_REMOVED lines=21> */
.L_x_13911:
[----:B------:R-:W-:Y:S05]  /*284b0*/  BSYNC.RECONVERGENT B0 ;  /* 0x0000000000007941 */ /* 0x000fea0003800200 */
.L_x_13910:
        /* <DEDUP_REMOVED lines=30> */
.L_x_13999:
        /* <DEDUP_REMOVED lines=13> */
.L_x_14001:
[----:B------:R-:W-:Y:S05]  /*28770*/  BSYNC.RECONVERGENT B2 ;  /* 0x0000000000027941 */ /* 0x000fea0003800200 */
.L_x_14000:
        /* <DEDUP_REMOVED lines=60> */
.L_x_13998:
[----:B------:R-:W-:Y:S05]  /*28b40*/  BSYNC.RECONVERGENT B1 ;  /* 0x0000000000017941 */ /* 0x000fea0003800200 */
.L_x_13997:
        /* <DEDUP_REMOVED lines=10> */
[----:B------:R-:W-:-:S02]  /*28bf0*/  HADD2.F32 R163, -RZ, R72.H0_H0 ;  /* 0x20000048ffa37230 */ /* 0x000fc40000004100 */
[----:B------:R-:W-:Y:S02]  /*28c00*/  IMAD.MOV.U32 R182, RZ, RZ, 0x2 ;  /* 0x00000002ffb67424 */ /* 0x000fe400078e00ff */
[----:B0-----:R-:W-:Y:S01]  /*28c10*/  FMUL.FTZ R18, R18, R225 ;  /* 0x000000e112127220 */ /* 0x001fe20000410000 */
[----:B-1----:R-:W-:Y:S02]  /*28c20*/  FSETP.GTU.FTZ.AND P0, PT, R6, R221, PT ;  /* 0x000000dd0600720b */ /* 0x002fe40003f1c000 */
[----:B------:R-:W-:Y:S02]  /*28c30*/  MOV R6, R10 ;  /* 0x0000000a00067202 */ /* 0x000fe40000000f00 */
[----:B------:R-:W-:Y:S02]  /*28c40*/  FSEL R18, R18, RZ, !P0 ;  /* 0x000000ff12127208 */ /* 0x000fe40004000000 */
[----:B------:R-:W-:Y:S02]  /*28c50*/  PLOP3.LUT P1, PT, P0, PT, PT, 0x8, 0x80 ;  /* 0x000000000080781c */ /* 0x000fe4000072e170 */
[----:B------:R-:W-:Y:S01]  /*28c60*/  ISETP.NE.AND P0, PT, R162, 0x1, PT ;  /* 0x00000001a200780c */ /* 0x000fe20003f05270 */
[----:B------:R-:W-:-:S10]  /*28c70*/  FFMA.FTZ R18, R18, R163, R183 ;  /* 0x000000a312127223 */ /* 0x000fd400000100b7 */
        /* <DEDUP_REMOVED lines=10> */
.L_x_14004:
        /* <DEDUP_REMOVED lines=13> */
.L_x_14006:
[----:B------:R-:W-:Y:S05]  /*28df0*/  BSYNC.RECONVERGENT B2 ;  /* 0x0000000000027941 */ /* 0x000fea0003800200 */
.L_x_14005:
        /* <DEDUP_REMOVED lines=61> */
.L_x_14003:
[----:B------:R-:W-:Y:S05]  /*291d0*/  BSYNC.RECONVERGENT B1 ;  /* 0x0000000000017941 */ /* 0x000fea0003800200 */
.L_x_14002:
        /* <DEDUP_REMOVED lines=24> */
.L_x_14009:
        /* <DEDUP_REMOVED lines=13> */
.L_x_14011:
[----:B------:R-:W-:Y:S05]  /*29430*/  BSYNC.RECONVERGENT B2 ;  /* 0x0000000000027941 */ /* 0x000fea0003800200 */
.L_x_14010:
        /* <DEDUP_REMOVED lines=61> */
.L_x_14008:
[----:B------:R-:W-:Y:S05]  /*29810*/  BSYNC.RECONVERGENT B1 ;  /* 0x0000000000017941 */ /* 0x000fea0003800200 */
.L_x_14007:
        /* <DEDUP_REMOVED lines=24> */
.L_x_14014:
        /* <DEDUP_REMOVED lines=13> */
.L_x_14016:
[----:B------:R-:W-:Y:S05]  /*29a70*/  BSYNC.RECONVERGENT B2 ;  /* 0x0000000000027941 */ /* 0x000fea0003800200 */
.L_x_14015:
        /* <DEDUP_REMOVED lines=61> */
.L_x_14013:
[----:B------:R-:W-:Y:S05]  /*29e50*/  BSYNC.RECONVERGENT B1 ;  /* 0x0000000000017941 */ /* 0x000fea0003800200 */
.L_x_14012:
        /* <DEDUP_REMOVED lines=24> */
.L_x_14019:
        /* <DEDUP_REMOVED lines=13> */
.L_x_14021:
[----:B------:R-:W-:Y:S05]  /*2a0b0*/  BSYNC.RECONVERGENT B2 ;  /* 0x0000000000027941 */ /* 0x000fea0003800200 */
.L_x_14020:
        /* <DEDUP_REMOVED lines=61> */
.L_x_14018:
[----:B------:R-:W-:Y:S05]  /*2a490*/  BSYNC.RECONVERGENT B1 ;  /* 0x0000000000017941 */ /* 0x000fea0003800200 */
.L_x_14017:
        /* <DEDUP_REMOVED lines=24> */
.L_x_14024:
        /* <DEDUP_REMOVED lines=13> */
.L_x_14026:
[----:B------:R-:W-:Y:S05]  /*2a6f0*/  BSYNC.RECONVERGENT B2 ;  /* 0x0000000000027941 */ /* 0x000fea0003800200 */
.L_x_14025:
        /* <DEDUP_REMOVED lines=61> */
.L_x_14023:
[----:B------:R-:W-:Y:S05]  /*2aad0*/  BSYNC.RECONVERGENT B1 ;  /* 0x0000000000017941 */ /* 0x000fea0003800200 */
.L_x_14022:
        /* <DEDUP_REMOVED lines=24> */
.L_x_14029:
        /* <DEDUP_REMOVED lines=13> */
.L_x_14031:
[----:B------:R-:W-:Y:S05]  /*2ad30*/  BSYNC.RECONVERGENT B2 ;  /* 0x0000000000027941 */ /* 0x000fea0003800200 */
.L_x_14030:
        /* <DEDUP_REMOVED lines=61> */
.L_x_14028:
[----:B------:R-:W-:Y:S05]  /*2b110*/  BSYNC.RECONVERGENT B1 ;  /* 0x0000000000017941 */ /* 0x000fea0003800200 */
.L_x_14027:
        /* <DEDUP_REMOVED lines=24> */
.L_x_14034:
        /* <DEDUP_REMOVED lines=15> */
.L_x_14036:
[----:B------:R-:W-:Y:S05]  /*2b390*/  BSYNC.RECONVERGENT B2 ;  /* 0x0000000000027941 */ /* 0x000fea0003800200 */
.L_x_14035:
        /* <DEDUP_REMOVED lines=61> */
.L_x_14033:
[----:B------:R-:W-:Y:S05]  /*2b770*/  BSYNC.RECONVERGENT B1 ;  /* 0x0000000000017941 */ /* 0x000fea0003800200 */
.L_x_14032:
        /* <DEDUP_REMOVED lines=16> */
.L_x_13996:
        /* <DEDUP_REMOVED lines=16> */
.L_x_14040:
        /* <DEDUP_REMOVED lines=13> */
.L_x_14042:
[----:B------:R-:W-:Y:S05]  /*2ba50*/  BSYNC.RECONVERGENT B2 ;  /* 0x0000000000027941 */ /* 0x000fea0003800200 */
.L_x_14041:
        /* <DEDUP_REMOVED lines=60> */
.L_x_14039:
[----:B------:R-:W-:Y:S05]  /*2be20*/  BSYNC.RECONVERGENT B1 ;  /* 0x0000000000017941 */ /* 0x000fea0003800200 */
.L_x_14038:
        /* <DEDUP_REMOVED lines=10> */
[----:B------:R-:W-:-:S02]  /*2bed0*/  HADD2.F32 R163, -RZ, R72.H0_H0 ;  /* 0x20000048ffa37230 */ /* 0x000fc40000004100 */
[----:B0-----:R-:W-:Y:S02]  /*2bee0*/  FMUL.FTZ R18, R18, R225 ;  /* 0x000000e112127220 */ /* 0x001fe40000410000 */
[----:B-1----:R-:W-:Y:S01]  /*2bef0*/  FSETP.GTU.FTZ.AND P0, PT, R6, R221, PT ;  /* 0x000000dd0600720b */ /* 0x002fe20003f1c000 */
[----:B------:R-:W-:-:S03]  /*2bf00*/  IMAD.MOV.U32 R6, RZ, RZ, R10 ;  /* 0x000000ffff067224 */ /* 0x000fc600078e000a */
[----:B------:R-:W-:Y:S02]  /*2bf10*/  FSEL R18, R18, RZ, !P0 ;  /* 0x000000ff12127208 */ /* 0x000fe40004000000 */
[----:B------:R-:W-:Y:S02]  /*2bf20*/  PLOP3.LUT P1, PT, P0, PT, PT, 0x8, 0x80 ;  /* 0x000000000080781c */ /* 0x000fe4000072e170 */
[----:B------:R-:W-:Y:S01]  /*2bf30*/  ISETP.NE.AND P0, PT, R162, 0x1, PT ;  /* 0x00000001a200780c */ /* 0x000fe20003f05270 */
[----:B------:R-:W-:-:S10]  /*2bf40*/  FMUL.FTZ R18, R163, R18 ;  /* 0x00000012a3127220 */ /* 0x000fd40000410000 */
        /* <DEDUP_REMOVED lines=10> */
.L_x_14045:
        /* <DEDUP_REMOVED lines=13> */
.L_x_14047:
[----:B------:R-:W-:Y:S05]  /*2c0c0*/  BSYNC.RECONVERGENT B2 ;  /* 0x0000000000027941 */ /* 0x000fea0003800200 */
.L_x_14046:
        /* <DEDUP_REMOVED lines=61> */
.L_x_14044:
[----:B------:R-:W-:Y:S05]  /*2c4a0*/  BSYNC.RECONVERGENT B1 ;  /* 0x0000000000017941 */ /* 0x000fea0003800200 */
.L_x_14043:
        /* <DEDUP_REMOVED lines=23> */
.L_x_14050:
        /* <DEDUP_REMOVED lines=13> */
.L_x_14052:
[----:B------:R-:W-:Y:S05]  /*2c6f0*/  BSYNC.RECONVERGENT B2 ;  /* 0x0000000000027941 */ /* 0x000fea0003800200 */
.L_x_14051:
        /* <DEDUP_REMOVED lines=61> */
.L_x_14049:
[----:B------:R-:W-:Y:S05]  /*2cad0*/  BSYNC.RECONVERGENT B1 ;  /* 0x0000000000017941 */ /* 0x000fea0003800200 */
.L_x_14048:
        /* <DEDUP_REMOVED lines=23> */
.L_x_14055:
        /* <DEDUP_REMOVED lines=13> */
.L_x_14057:
[----:B------:R-:W-:Y:S05]  /*2cd20*/  BSYNC.RECONVERGENT B2 ;  /* 0x0000000000027941 */ /* 0x000fea0003800200 */
.L_x_14056:
        /* <DEDUP_REMOVED lines=61> */
.L_x_14054:
[----:B------:R-:W-:Y:S05]  /*2d100*/  BSYNC.RECONVERGENT B1 ;  /* 0x0000000000017941 */ /* 0x000fea0003800200 */
.L_x_14053:
        /* <DEDUP_REMOVED lines=23> */
.L_x_14060:
        /* <DEDUP_REMOVED lines=13> */
.L_x_14062:
[----:B------:R-:W-:Y:S05]  /*2d350*/  BSYNC.RECONVERGENT B2 ;  /* 0x0000000000027941 */ /* 0x000fea0003800200 */
.L_x_14061:
        /* <DEDUP_REMOVED lines=61> */
.L_x_14059:
[----:B------:R-:W-:Y:S05]  /*2d730*/  BSYNC.RECONVERGENT B1 ;  /* 0x0000000000017941 */ /* 0x000fea0003800200 */
.L_x_14058:
        /* <DEDUP_REMOVED lines=23> */
.L_x_14065:
        /* <DEDUP_REMOVED lines=13> */
.L_x_14067:
[----:B------:R-:W-:Y:S05]  /*2d980*/  BSYNC.RECONVERGENT B2 ;  /* 0x0000000000027941 */ /* 0x000fea0003800200 */
.L_x_14066:
        /* <DEDUP_REMOVED lines=61> */
.L_x_14064:
[----:B------:R-:W-:Y:S05]  /*2dd60*/  BSYNC.RECONVERGENT B1 ;  /* 0x0000000000017941 */ /* 0x000fea0003800200 */
.L_x_14063:
        /* <DEDUP_REMOVED lines=23> */
.L_x_14070:
        /* <DEDUP_REMOVED lines=13> */
.L_x_14072:
[----:B------:R-:W-:Y:S05]  /*2dfb0*/  BSYNC.RECONVERGENT B2 ;  /* 0x0000000000027941 */ /* 0x000fea0003800200 */
.L_x_14071:
        /* <DEDUP_REMOVED lines=61> */
.L_x_14069:
[----:B------:R-:W-:Y:S05]  /*2e390*/  BSYNC.RECONVERGENT B1 ;  /* 0x0000000000017941 */ /* 0x000fea0003800200 */
.L_x_14068:
        /* <DEDUP_REMOVED lines=23> */
.L_x_14075:
        /* <DEDUP_REMOVED lines=15> */
.L_x_14077:
[----:B------:R-:W-:Y:S05]  /*2e600*/  BSYNC.RECONVERGENT B2 ;  /* 0x0000000000027941 */ /* 0x000fea0003800200 */
.L_x_14076:
        /* <DEDUP_REMOVED lines=61> */
.L_x_14074:
[----:B------:R-:W-:Y:S05]  /*2e9e0*/  BSYNC.RECONVERGENT B1 ;  /* 0x0000000000017941 */ /* 0x000fea0003800200 */
.L_x_14073:
        /* <DEDUP_REMOVED lines=14> */
.L_x_14037:
        /* <DEDUP_REMOVED lines=21> */
.L_x_13995:
[----:B------:R-:W-:Y:S05]  /*2ec20*/  BSYNC.RECONVERGENT B0 ;  /* 0x0000000000007941 */ /* 0x000fea0003800200 */
.L_x_13994:
        /* <DEDUP_REMOVED lines=30> */
.L_x_14083:
        /* <DEDUP_REMOVED lines=13> */
.L_x_14085:
[----:B------:R-:W-:Y:S05]  /*2eee0*/  BSYNC.RECONVERGENT B2 ;  /* 0x0000000000027941 */ /* 0x000fea0003800200 */
.L_x_14084:
        /* <DEDUP_REMOVED lines=60> */
.L_x_14082:
[----:B------:R-:W-:Y:S05]  /*2f2b0*/  BSYNC.RECONVERGENT B1 ;  /* 0x0000000000017941 */ /* 0x000fea0003800200 */
.L_x_14081:
        /* <DEDUP_REMOVED lines=10> */
[----:B------:R-:W-:-:S03]  /*2f360*/  HADD2.F32 R204, -RZ, R32.H0_H0 ;  /* 0x20000020ffcc7230 */ /* 0x000fc60000004100 */
[----:B0-----:R-:W-:Y:S01]  /*2f370*/  FMUL.FTZ R164, R164, R225 ;  /* 0x000000e1a4a47220 */ /* 0x001fe20000410000 */
[----:B-1----:R-:W-:Y:S02]  /*2f380*/  FSETP.GTU.FTZ.AND P0, PT, R6, R221, PT ;  /* 0x000000dd0600720b */ /* 0x002fe40003f1c000 */
[----:B------:R-:W-:Y:S02]  /*2f390*/  MOV R6, R10 ;  /* 0x0000000a00067202 */ /* 0x000fe40000000f00 */
[----:B------:R-:W-:Y:S02]  /*2f3a0*/  FSEL R19, R164, RZ, !P0 ;  /* 0x000000ffa4137208 */ /* 0x000fe40004000000 */
[----:B------:R-:W-:Y:S02]  /*2f3b0*/  PLOP3.LUT P1, PT, P0, PT, PT, 0x8, 0x80 ;  /* 0x000000000080781c */ /* 0x000fe4000072e170 */
[----:B------:R-:W-:Y:S01]  /*2f3c0*/  ISETP.NE.AND P0, PT, R165, 0x1, PT ;  /* 0x00000001a500780c */ /* 0x000fe20003f05270 */
[----:B------:R-:W-:Y:S01]  /*2f3d0*/  FFMA.FTZ R19, R19, R184, R204 ;  /* 0x000000b813137223 */ /* 0x000fe200000100cc */
[----:B------:R-:W-:-:S09]  /*2f3e0*/  IMAD.MOV.U32 R184, RZ, RZ, 0x2 ;  /* 0x00000002ffb87424 */ /* 0x000fd200078e00ff */
        /* <DEDUP_REMOVED lines=10> */
.L_x_14088:
        /* <DEDUP_REMOVED lines=13> */
.L_x_14090:
[----:B------:R-:W-:Y:S05]  /*2f560*/  BSYNC.RECONVERGENT B2 ;  /* 0x0000000000027941 */ /* 0x000fea0003800200 */
.L_x_14089:
        /* <DEDUP_REMOVED lines=61> */
.L_x_14087:
[----:B------:R-:W-:Y:S05]  /*2f940*/  BSYNC.RECONVERGENT B1 ;  /* 0x0000000000017941 */ /* 0x000fea0003800200 */
.L_x_14086:
        /* <DEDUP_REMOVED lines=24> */
.L_x_14093:
        /* <DEDUP_REMOVED lines=13> */
.L_x_14095:
[----:B------:R-:W-:Y:S05]  /*2fba0*/  BSYNC.RECONVERGENT B2 ;  /* 0x0000000000027941 */ /* 0x000fea0003800200 */
.L_x_14094:
        /* <DEDUP_REMOVED lines=61> */
.L_x_14092:
[----:B------:R-:W-:Y:S05]  /*2ff80*/  BSYNC.RECONVERGENT B1 ;  /* 0x0000000000017941 */ /* 0x000fea0003800200 */
.L_x_14091:
        /* <DEDUP_REMOVED lines=24> */
.L_x_14098:
        /* <DEDUP_REMOVED lines=13> */
.L_x_14100:
[----:B------:R-:W-:Y:S05]  /*301e0*/  BSYNC.RECONVERGENT B2 ;  /* 0x0000000000027941 */ /* 0x000fea0003800200 */
.L_x_14099:
        /* <DEDUP_REMOVED lines=61> */
.L_x_14097:
[----:B------:R-:W-:Y:S05]  /*305c0*/  BSYNC.RECONVERGENT B1 ;  /* 0x0000000000017941 */ /* 0x000fea0003800200 */
.L_x_14096:
        /* <DEDUP_REMOVED lines=24> */
.L_x_14103:
        /* <DEDUP_REMOVED lines=13> */
.L_x_14105:
[----:B------:R-:W-:Y:S05]  /*30820*/  BSYNC.RECONVERGENT B2 ;  /* 0x0000000000027941 */ /* 0x000fea0003800200 */
.L_x_14104:
        /* <DEDUP_REMOVED lines=61> */
.L_x_14102:
[----:B------:R-:W-:Y:S05]  /*30c00*/  BSYNC.RECONVERGENT B1 ;  /* 0x0000000000017941 */ /* 0x000fea0003800200 */
.L_x_14101:
        /* <DEDUP_REMOVED lines=24> */
.L_x_14108:
        /* <DEDUP_REMOVED lines=13> */
.L_x_14110:
[----:B------:R-:W-:Y:S05]  /*30e60*/  BSYNC.RECONVERGENT B2 ;  /* 0x0000000000027941 */ /* 0x000fea0003800200 */
.L_x_14109:
        /* <DEDUP_REMOVED lines=61> */
.L_x_14107:
[----:B------:R-:W-:Y:S05]  /*31240*/  BSYNC.RECONVERGENT B1 ;  /* 0x0000000000017941 */ /* 0x000fea0003800200 */
.L_x_14106:
        /* <DEDUP_REMOVED lines=24> */
.L_x_14113:
        /* <DEDUP_REMOVED lines=13> */
.L_x_14115:
[----:B------:R-:W-:Y:S05]  /*314a0*/  BSYNC.RECONVERGENT B2 ;  /* 0x0000000000027941 */ /* 0x000fea0003800200 */
.L_x_14114:
        /* <DEDUP_REMOVED lines=61> */
.L_x_14112:
[----:B------:R-:W-:Y:S05]  /*31880*/  BSYNC.RECONVERGENT B1 ;  /* 0x0000000000017941 */ /* 0x000fea0003800200 */
.L_x_14111:
        /* <DEDUP_REMOVED lines=24> */
.L_x_14118:
        /* <DEDUP_REMOVED lines=15> */
.L_x_14120:
[----:B------:R-:W-:Y:S05]  /*31b00*/  BSYNC.RECONVERGENT B2 ;  /* 0x0000000000027941 */ /* 0x000fea0003800200 */
.L_x_14119:
        /* <DEDUP_REMOVED lines=61> */
.L_x_14117:
[----:B------:R-:W-:Y:S05]  /*31ee0*/  BSYNC.RECONVERGENT B1 ;  /* 0x0000000000017941 */ /* 0x000fea0003800200 */
.L_x_14116:
        /* <DEDUP_REMOVED lines=16> */
.L_x_14080:
        /* <DEDUP_REMOVED lines=16> */
.L_x_14124:
        /* <DEDUP_REMOVED lines=13> */
.L_x_14126:
[----:B------:R-:W-:Y:S05]  /*321c0*/  BSYNC.RECONVERGENT B2 ;  /* 0x0000000000027941 */ /* 0x000fea0003800200 */
.L_x_14125:
        /* <DEDUP_REMOVED lines=60> */
.L_x_14123:
[----:B------:R-:W-:Y:S05]  /*32590*/  BSYNC.RECONVERGENT B1 ;  /* 0x0000000000017941 */ /* 0x000fea0003800200 */
.L_x_14122:
[----:B------:R-:W0:Y:S01]  /*325a0*/  LDC R225, c[0x0][0x408] ;  /* 0x00010200ffe17b82 */ /* 0x000e220000000800 */
[----:B------:R-:W-:Y:S01]  /*325b0*/  I2FP.F32.U32 R6, R19 ;  /* 0x0000001300067245 */ /* 0x000fe20000201000 */
[----:B-----5:R-:W-:Y:S01]  /*325c0*/  HADD2.F32 R164, -RZ, R156.H0_H0 ;  /* 0x2000009cffa47230 */ /* 0x020fe20000004100 */
[----:B------:R-:W-:Y:S01]  /*325d0*/  LOP3.LUT R11, R11, 0xfffffffd, RZ, 0xc0, !PT ;  /* 0xfffffffd0b0b7812 */ /* 0x000fe200078ec0ff */
[----:B------:R-:W-:Y:S01]  /*325e0*/  IMAD.MOV.U32 R217, RZ, RZ, 0x2f800000 ;  /* 0x2f800000ffd97424 */ /* 0x000fe200078e00ff */
[----:B------:R-:W-:Y:S01]  /*325f0*/  BSSY.RECONVERGENT B1, `(.L_x_14127) ;  /* 0x0000062000017945 */ /* 0x000fe20003800200 */
[----:B------:R-:W-:Y:S02]  /*32600*/  HADD2.F32 R184, -RZ, R60.H0_H0 ;  /* 0x2000003cffb87230 */ /* 0x000fe40000004100 */
[----:B------:R-:W-:Y:S01]  /*32610*/  FMUL.FTZ R164, R164, R223 ;  /* 0x000000dfa4a47220 */ /* 0x000fe20000410000 */
[----:B------:R-:W1:Y:S01]  /*32620*/  LDC R221, c[0x0][0x404] ;  /* 0x00010100ffdd7b82 */ /* 0x000e620000000800 */
[----:B------:R-:W-:-:S02]  /*32630*/  FFMA.FTZ R6, R6, R217, 1.1641532182693481445e-10 ;  /* 0x2f00000006067423 */ /* 0x000fc400000100d9 */
[----:B0-----:R-:W-:-:S03]  /*32640*/  FMUL.FTZ R19, R164, R225 ;  /* 0x000000e1a4137220 */ /* 0x001fc60000410000 */
[----:B-1----:R-:W-:Y:S01]  /*32650*/  FSETP.GTU.FTZ.AND P0, PT, R6, R221, PT ;  /* 0x000000dd0600720b */ /* 0x002fe20003f1c000 */
[----:B------:R-:W-:-:S03]  /*32660*/  IMAD.MOV.U32 R6, RZ, RZ, R10 ;  /* 0x000000ffff067224 */ /* 0x000fc600078e000a */
[----:B------:R-:W-:Y:S02]  /*32670*/  FSEL R19, R19, RZ, !P0 ;  /* 0x000000ff13137208 */ /* 0x000fe40004000000 */
[----:B------:R-:W-:Y:S02]  /*32680*/  PLOP3.LUT P1, PT, P0, PT, PT, 0x8, 0x80 ;  /* 0x000000000080781c */ /* 0x000fe4000072e170 */
[----:B------:R-:W-:Y:S01]  /*32690*/  ISETP.NE.AND P0, PT, R165, 0x1, PT ;  /* 0x00000001a500780c */ /* 0x000fe20003f05270 */
[----:B------:R-:W-:Y:S01]  /*326a0*/  FMUL.FTZ R19, R184, R19 ;  /* 0x00000013b8137220 */ /* 0x000fe20000410000 */
[----:B------:R-:W-:-:S09]  /*326b0*/  MOV R184, 0x2 ;  /* 0x0000000200b87802 */ /* 0x000fd20000000f00 */
        /* <DEDUP_REMOVED lines=10> */
.L_x_14129:
        /* <DEDUP_REMOVED lines=13> */
.L_x_14131:
[----:B------:R-:W-:Y:S05]  /*32830*/  BSYNC.RECONVERGENT B2 ;  /* 0x0000000000027941 */ /* 0x000fea0003800200 */
.L_x_14130:
        /* <DEDUP_REMOVED lines=61> */
.L_x_14128:
[----:B------:R-:W-:Y:S05]  /*32c10*/  BSYNC.RECONVERGENT B1 ;  /* 0x0000000000017941 */ /* 0x000fea0003800200 */
.L_x_14127:
        /* <DEDUP_REMOVED lines=23> */
.L_x_14134:
        /* <DEDUP_REMOVED lines=13> */
.L_x_14136:
[----:B------:R-:W-:Y:S05]  /*32e60*/  BSYNC.RECONVERGENT B2 ;  /* 0x0000000000027941 */ /* 0x000fea0003800200 */
.L_x_14135:
        /* <DEDUP_REMOVED lines=61> */
.L_x_14133:
[----:B------:R-:W-:Y:S05]  /*33240*/  BSYNC.RECONVERGENT B1 ;  /* 0x0000000000017941 */ /* 0x000fea0003800200 */
.L_x_14132:
        /* <DEDUP_REMOVED lines=23> */
.L_x_14139:
        /* <DEDUP_REMOVED lines=13> */
.L_x_14141:
[----:B------:R-:W-:Y:S05]  /*33490*/  BSYNC.RECONVERGENT B2 ;  /* 0x0000000000027941 */ /* 0x000fea0003800200 */
.L_x_14140:
        /* <DEDUP_REMOVED lines=61> */
.L_x_14138:
[----:B------:R-:W-:Y:S05]  /*33870*/  BSYNC.RECONVERGENT B1 ;  /* 0x0000000000017941 */ /* 0x000fea0003800200 */
.L_x_14137:
        /* <DEDUP_REMOVED lines=23> */
.L_x_14144:
        /* <DEDUP_REMOVED lines=13> */
.L_x_14146:
[----:B------:R-:W-:Y:S05]  /*33ac0*/  BSYNC.RECONVERGENT B2 ;  /* 0x0000000000027941 */ /* 0x000fea0003800200 */
.L_x_14145:
        /* <DEDUP_REMOVED lines=61> */
.L_x_14143:
[----:B------:R-:W-:Y:S05]  /*33ea0*/  BSYNC.RECONVERGENT B1 ;  /* 0x0000000000017941 */ /* 0x000fea0003800200 */
.L_x_14142:
        /* <DEDUP_REMOVED lines=23> */
.L_x_14149:
        /* <DEDUP_REMOVED lines=13> */
.L_x_14151:
[----:B------:R-:W-:Y:S05]  /*340f0*/  BSYNC.RECONVERGENT B2 ;  /* 0x0000000000027941 */ /* 0x000fea0003800200 */
.L_x_14150:
        /* <DEDUP_REMOVED lines=61> */
.L_x_14148:
[----:B------:R-:W-:Y:S05]  /*344d0*/  BSYNC.RECONVERGENT B1 ;  /* 0x0000000000017941 */ /* 0x000fea0003800200 */
.L_x_14147:
        /* <DEDUP_REMOVED lines=23> */
.L_x_14154:
        /* <DEDUP_REMOVED lines=13> */
.L_x_14156:
[----:B------:R-:W-:Y:S05]  /*34720*/  BSYNC.RECONVERGENT B2 ;  /* 0x0000000000027941 */ /* 0x000fea0003800200 */
.L_x_14155:
        /* <DEDUP_REMOVED lines=61> */
.L_x_14153:
[----:B------:R-:W-:Y:S05]  /*34b00*/  BSYNC.RECONVERGENT B1 ;  /* 0x0000000000017941 */ /* 0x000fea0003800200 */
.L_x_14152:
        /* <DEDUP_REMOVED lines=23> */
.L_x_14159:
        /* <DEDUP_REMOVED lines=15> */
.L_x_14161:
[----:B------:R-:W-:Y:S05]  /*34d70*/  BSYNC.RECONVERGENT B2 ;  /* 0x0000000000027941 */ /* 0x000fea0003800200 */
.L_x_14160:
        /* <DEDUP_REMOVED lines=61> */
.L_x_14158:
[----:B------:R-:W-:Y:S05]  /*35150*/  BSYNC.RECONVERGENT B1 ;  /* 0x0000000000017941 */ /* 0x000fea0003800200 */
.L_x_14157:
        /* <DEDUP_REMOVED lines=14> */
.L_x_14121:
        /* <DEDUP_REMOVED lines=21> */
.L_x_14079:
[----:B------:R-:W-:Y:S05]  /*35390*/  BSYNC.RECONVERGENT B0 ;  /* 0x0000000000007941 */ /* 0x000fea0003800200 */
.L_x_14078:
        /* <DEDUP_REMOVED lines=30> */
.L_x_14167:
        /* <DEDUP_REMOVED lines=13> */
.L_x_14169:
[----:B------:R-:W-:Y:S05]  /*35650*/  BSYNC.RECONVERGENT B2 ;  /* 0x0000000000027941 */ /* 0x000fea0003800200 */
.L_x_14168:
        /* <DEDUP_REMOVED lines=60> */
.L_x_14166:
[----:B------:R-:W-:Y:S05]  /*35a20*/  BSYNC.RECONVERGENT B1 ;  /* 0x0000000000017941 */ /* 0x000fea0003800200 */
.L_x_14165:
        /* <DEDUP_REMOVED lines=29> */
.L_x_14172:
        /* <DEDUP_REMOVED lines=13> */
.L_x_14174:
[----:B------:R-:W-:Y:S05]  /*35cd0*/  BSYNC.RECONVERGENT B2 ;  /* 0x0000000000027941 */ /* 0x000fea0003800200 */
.L_x_14173:
        /* <DEDUP_REMOVED lines=61> */
.L_x_14171:
[----:B------:R-:W-:Y:S05]  /*360b0*/  BSYNC.RECONVERGENT B1 ;  /* 0x0000000000017941 */ /* 0x000fea0003800200 */
.L_x_14170:
        /* <DEDUP_REMOVED lines=24> */
.L_x_14177:
        /* <DEDUP_REMOVED lines=13> */
.L_x_14179:
[----:B------:R-:W-:Y:S05]  /*36310*/  BSYNC.RECONVERGENT B2 ;  /* 0x0000000000027941 */ /* 0x000fea0003800200 */
.L_x_14178:
        /* <DEDUP_REMOVED lines=61> */
.L_x_14176:
[----:B------:R-:W-:Y:S05]  /*366f0*/  BSYNC.RECONVERGENT B1 ;  /* 0x0000000000017941 */ /* 0x000fea0003800200 */
.L_x_14175:
        /* <DEDUP_REMOVED lines=24> */
.L_x_14182:
        /* <DEDUP_REMOVED lines=13> */
.L_x_14184:
[----:B------:R-:W-:Y:S05]  /*36950*/  BSYNC.RECONVERGENT B2 ;  /* 0x0000000000027941 */ /* 0x000fea0003800200 */
.L_x_14183:
        /* <DEDUP_REMOVED lines=61> */
.L_x_14181:
[----:B------:R-:W-:Y:S05]  /*36d30*/  BSYNC.RECONVERGENT B1 ;  /* 0x0000000000017941 */ /* 0x000fea0003800200 */
.L_x_14180:
        /* <DEDUP_REMOVED lines=24> */
.L_x_14187:
        /* <DEDUP_REMOVED lines=13> */
.L_x_14189:
[----:B------:R-:W-:Y:S05]  /*36f90*/  BSYNC.RECONVERGENT B2 ;  /* 0x0000000000027941 */ /* 0x000fea0003800200 */
.L_x_14188:
        /* <DEDUP_REMOVED lines=61> */
.L_x_14186:
[----:B------:R-:W-:Y:S05]  /*37370*/  BSYNC.RECONVERGENT B1 ;  /* 0x0000000000017941 */ /* 0x000fea0003800200 */
.L_x_14185:
        /* <DEDUP_REMOVED lines=24> */
.L_x_14192:
        /* <DEDUP_REMOVED lines=13> */
.L_x_14194:
[----:B------:R-:W-:Y:S05]  /*375d0*/  BSYNC.RECONVERGENT B2 ;  /* 0x0000000000027941 */ /* 0x000fea0003800200 */
.L_x_14193:
        /* <DEDUP_REMOVED lines=61> */
.L_x_14191:
[----:B------:R-:W-:Y:S05]  /*379b0*/  BSYNC.RECONVERGENT B1 ;  /* 0x0000000000017941 */ /* 0x000fea0003800200 */
.L_x_14190:
        /* <DEDUP_REMOVED lines=24> */
.L_x_14197:
        /* <DEDUP_REMOVED lines=13> */
.L_x_14199:
[----:B------:R-:W-:Y:S05]  /*37c10*/  BSYNC.RECONVERGENT B2 ;  /* 0x0000000000027941 */ /* 0x000fea0003800200 */
.L_x_14198:
        /* <DEDUP_REMOVED lines=61> */
.L_x_14196:
[----:B------:R-:W-:Y:S05]  /*37ff0*/  BSYNC.RECONVERGENT B1 ;  /* 0x0000000000017941 */ /* 0x000fea0003800200 */
.L_x_14195:
        /* <DEDUP_REMOVED lines=24> */
.L_x_14202:
        /* <DEDUP_REMOVED lines=15> */
.L_x_14204:
[----:B------:R-:W-:Y:S05]  /*38270*/  BSYNC.RECONVERGENT B2 ;  /* 0x0000000000027941 */ /* 0x000fea0003800200 */
.L_x_14203:
        /* <DEDUP_REMOVED lines=61> */
.L_x_14201:
[----:B------:R-:W-:Y:S05]  /*38650*/  BSYNC.RECONVERGENT B1 ;  /* 0x0000000000017941 */ /* 0x000fea0003800200 */
.L_x_14200:
        /* <DEDUP_REMOVED lines=16> */
.L_x_14164:
        /* <DEDUP_REMOVED lines=16> */
.L_x_14208:
        /* <DEDUP_REMOVED lines=13> */
.L_x_14210:
[----:B------:R-:W-:Y:S05]  /*38930*/  BSYNC.RECONVERGENT B2 ;  /* 0x0000000000027941 */ /* 0x000fea0003800200 */
.L_x_14209:
        /* <DEDUP_REMOVED lines=60> */
.L_x_14207:
[----:B------:R-:W-:Y:S05]  /*38d00*/  BSYNC.RECONVERGENT B1 ;  /* 0x0000000000017941 */ /* 0x000fea0003800200 */
.L_x_14206:
        /* <DEDUP_REMOVED lines=28> */
.L_x_14213:
        /* <DEDUP_REMOVED lines=13> */
.L_x_14215:
[----:B------:R-:W-:Y:S05]  /*38fa0*/  BSYNC.RECONVERGENT B2 ;  /* 0x0000000000027941 */ /* 0x000fea0003800200 */
.L_x_14214:
        /* <DEDUP_REMOVED lines=61> */
.L_x_14212:
[----:B------:R-:W-:Y:S05]  /*39380*/  BSYNC.RECONVERGENT B1 ;  /* 0x0000000000017941 */ /* 0x000fea0003800200 */
.L_x_14211:
        /* <DEDUP_REMOVED lines=23> */
.L_x_14218:
        /* <DEDUP_REMOVED lines=13> */
.L_x_14220:
[----:B------:R-:W-:Y:S05]  /*395d0*/  BSYNC.RECONVERGENT B2 ;  /* 0x0000000000027941 */ /* 0x000fea0003800200 */
.L_x_14219:
        /* <DEDUP_REMOVED lines=61> */
.L_x_14217:
[----:B------:R-:W-:Y:S05]  /*399b0*/  BSYNC.RECONVERGENT B1 ;  /* 0x0000000000017941 */ /* 0x000fea0003800200 */
.L_x_14216:
        /* <DEDUP_REMOVED lines=23> */
.L_x_14223:
        /* <DEDUP_REMOVED lines=13> */
.L_x_14225:
[----:B------:R-:W-:Y:S05]  /*39c00*/  BSYNC.RECONVERGENT B2 ;  /* 0x0000000000027941 */ /* 0x000fea0003800200 */
.L_x_14224:
        /* <DEDUP_REMOVED lines=61> */
.L_x_14222:
[----:B------:R-:W-:Y:S05]  /*39fe0*/  BSYNC.RECONVERGENT B1 ;  /* 0x0000000000017941 */ /* 0x000fea0003800200 */
.L_x_14221:
        /* <DEDUP_REMOVED lines=23> */
.L_x_14228:
        /* <DEDUP_REMOVED lines=13> */
.L_x_14230:
[----:B------:R-:W-:Y:S05]  /*3a230*/  BSYNC.RECONVERGENT B2 ;  /* 0x0000000000027941 */ /* 0x000fea0003800200 */
.L_x_14229:
        /* <DEDUP_REMOVED lines=61> */
.L_x_14227:
[----:B------:R-:W-:Y:S05]  /*3a610*/  BSYNC.RECONVERGENT B1 ;  /* 0x0000000000017941 */ /* 0x000fea0003800200 */
.L_x_14226:
        /* <DEDUP_REMOVED lines=23> */
.L_x_14233:
        /* <DEDUP_REMOVED lines=13> */
.L_x_14235:
[----:B------:R-:W-:Y:S05]  /*3a860*/  BSYNC.RECONVERGENT B2 ;  /* 0x0000000000027941 */ /* 0x000fea0003800200 */
.L_x_14234:
        /* <DEDUP_REMOVED lines=61> */
.L_x_14232:
[----:B------:R-:W-:Y:S05]  /*3ac40*/  BSYNC.RECONVERGENT B1 ;  /* 0x0000000000017941 */ /* 0x000fea0003800200 */
.L_x_14231:
        /* <DEDUP_REMOVED lines=23> */
.L_x_14238:
        /* <DEDUP_REMOVED lines=13> */
.L_x_14240:
[----:B------:R-:W-:Y:S05]  /*3ae90*/  BSYNC.RECONVERGENT B2 ;  /* 0x0000000000027941 */ /* 0x000fea0003800200 */
.L_x_14239:
        /* <DEDUP_REMOVED lines=61> */
.L_x_14237:
[----:B------:R-:W-:Y:S05]  /*3b270*/  BSYNC.RECONVERGENT B1 ;  /* 0x0000000000017941 */ /* 0x000fea0003800200 */
.L_x_14236:
        /* <DEDUP_REMOVED lines=23> */
.L_x_14243:
        /* <DEDUP_REMOVED lines=15> */
.L_x_14245:
[----:B------:R-:W-:Y:S05]  /*3b4e0*/  BSYNC.RECONVERGENT B2 ;  /* 0x0000000000027941 */ /* 0x000fea0003800200 */
.L_x_14244:
        /* <DEDUP_REMOVED lines=61> */
.L_x_14242:
[----:B------:R-:W-:Y:S05]  /*3b8c0*/  BSYNC.RECONVERGENT B1 ;  /* 0x0000000000017941 */ /* 0x000fea0003800200 */
.L_x_14241:
        /* <DEDUP_REMOVED lines=14> */
.L_x_14205:
        /* <DEDUP_REMOVED lines=21> */
.L_x_14163:
[----:B------:R-:W-:Y:S05]  /*3bb00*/  BSYNC.RECONVERGENT B0 ;  /* 0x0000000000007941 */ /* 0x000fea0003800200 */
.L_x_14162:
        /* <DEDUP_REMOVED lines=30> */
.L_x_14251:
[----:B------:R-:W-:Y:S01]  /*3bcf0*/  IADD3 R2, PT, PT, R2, 0x1, RZ ;  /* 0x0000000102027810 */ /* 0x000fe20007ffe0ff */
[----:B------:R-:W-:Y:S03]  /*3bd00*/  BSSY.RECONVERGENT B2, `(.L_x_14252) ;  /* 0x000000c000027945 */ /* 0x000fe60003800200 */
[C---:B------:R-:W-:Y:S01]  /*3bd10*/  ISETP.NE.AND P0, PT, R2.reuse, RZ, PT ;  /* 0x000000ff0200720c */ /* 0x040fe20003f05270 */
[----:B0-----:R-:W-:-:S12]  /*3bd20*/  IMAD.WIDE.U32 R168, R2, -0x2daee0ad, RZ ;  /* 0xd2511f5302a87825 */ /* 0x001fd800078e00ff */
        /* <DEDUP_REMOVED lines=9> */
.L_x_14253:
[----:B------:R-:W-:Y:S05]  /*3bdc0*/  BSYNC.RECONVERGENT B2 ;  /* 0x0000000000027941 */ /* 0x000fea0003800200 */
.L_x_14252:
        /* <DEDUP_REMOVED lines=60> */
.L_x_14250:
[----:B------:R-:W-:Y:S05]  /*3c190*/  BSYNC.RECONVERGENT B1 ;  /* 0x0000000000017941 */ /* 0x000fea0003800200 */
.L_x_14249:
[----:B------:R-:W1:Y:S01]  /*3c1a0*/  LDC R221, c[0x0][0x408] ;  /* 0x00010200ffdd7b82 */ /* 0x000e620000000800 */
[----:B------:R-:W-:Y:S01]  /*3c1b0*/  I2FP.F32.U32 R21, R21 ;  /* 0x0000001500157245 */ /* 0x000fe20000201000 */
[----:B------:R-:W-:Y:S02]  /*3c1c0*/  HFMA2 R6, -RZ, RZ, 0.1171875, 0 ;  /* 0x2f800000ff067431 */ /* 0x000fe400000001ff */
[----:B-----5:R-:W-:Y:S01]  /*3c1d0*/  HADD2.F32 R188, -RZ, R156.H0_H0 ;  /* 0x2000009cffbc7230 */ /* 0x020fe20000004100 */
[----:B------:R-:W-:Y:S01]  /*3c1e0*/  LOP3.LUT R11, R11, 0xfffffffd, RZ, 0xc0, !PT ;  /* 0xfffffffd0b0b7812 */ /* 0x000fe200078ec0ff */
[----:B------:R-:W-:Y:S01]  /*3c1f0*/  HADD2.F32 R208, -RZ, R44.H0_H0 ;  /* 0x2000002cffd07230 */ /* 0x000fe20000004100 */
[----:B------:R-:W-:Y:S01]  /*3c200*/  BSSY.RECONVERGENT B1, `(.L_x_14254) ;  /* 0x0000062000017945 */ /* 0x000fe20003800200 */
[----:B0-----:R-:W-:Y:S01]  /*3c210*/  FFMA.FTZ R168, R21, R6, 1.1641532182693481445e-10 ;  /* 0x2f00000015a87423 */ /* 0x001fe20000010006 */
[----:B------:R-:W0:Y:S01]  /*3c220*/  LDC R219, c[0x0][0x404] ;  /* 0x00010100ffdb7b82 */ /* 0x000e220000000800 */
[----:B------:R-:W-:Y:S01]  /*3c230*/  FMUL.FTZ R188, R188, R223 ;  /* 0x000000dfbcbc7220 */ /* 0x000fe20000410000 */
[----:B------:R-:W-:Y:S01]  /*3c240*/  HADD2.F32 R226, -RZ, R32.H0_H0 ;  /* 0x20000020ffe27230 */ /* 0x000fe20000004100 */
[----:B------:R-:W-:-:S02]  /*3c250*/  MOV R169, R10 ;  /* 0x0000000a00a97202 */ /* 0x000fc40000000f00 */
[----:B-1----:R-:W-:Y:S01]  /*3c260*/  FMUL.FTZ R188, R188, R221 ;  /* 0x000000ddbcbc7220 */ /* 0x002fe20000410000 */
[----:B0-----:R-:W-:-:S04]  /*3c270*/  FSETP.GTU.FTZ.AND P0, PT, R168, R219, PT ;  /* 0x000000dba800720b */ /* 0x001fc80003f1c000 */
[----:B------:R-:W-:Y:S01]  /*3c280*/  FSEL R21, R188, RZ, !P0 ;  /* 0x000000ffbc157208 */ /* 0x000fe20004000000 */
[----:B------:R-:W-:Y:S01]  /*3c290*/  IMAD.MOV.U32 R188, RZ, RZ, 0x2 ;  /* 0x00000002ffbc7424 */ /* 0x000fe200078e00ff */
        /* <DEDUP_REMOVED lines=13> */
.L_x_14256:
        /* <DEDUP_REMOVED lines=13> */
.L_x_14258:
[----:B------:R-:W-:Y:S05]  /*3c440*/  BSYNC.RECONVERGENT B2 ;  /* 0x0000000000027941 */ /* 0x000fea0003800200 */
.L_x_14257:
        /* <DEDUP_REMOVED lines=59> */
[----:B------:R-:W-:Y:S01]  /*3c800*/  MOV R230, R168 ;  /* 0x000000a800e67202 */ /* 0x000fe20000000f00 */
[----:B------:R-:W-:-:S07]  /*3c810*/  IMAD.MOV.U32 R188, RZ, RZ, RZ ;  /* 0x000000ffffbc7224 */ /* 0x000fce00078e00ff */
.L_x_14255:
[----:B------:R-:W-:Y:S05]  /*3c820*/  BSYNC.RECONVERGENT B1 ;  /* 0x0000000000017941 */ /* 0x000fea0003800200 */
.L_x_14254:
        /* <DEDUP_REMOVED lines=24> */
.L_x_14261:
        /* <DEDUP_REMOVED lines=13> */
.L_x_14263:
[----:B------:R-:W-:Y:S05]  /*3ca80*/  BSYNC.RECONVERGENT B2 ;  /* 0x0000000000027941 */ /* 0x000fea0003800200 */
.L_x_14262:
        /* <DEDUP_REMOVED lines=61> */
.L_x_14260:
[----:B------:R-:W-:Y:S05]  /*3ce60*/  BSYNC.RECONVERGENT B1 ;  /* 0x0000000000017941 */ /* 0x000fea0003800200 */
.L_x_14259:
        /* <DEDUP_REMOVED lines=24> */
.L_x_14266:
        /* <DEDUP_REMOVED lines=13> */
.L_x_14268:
[----:B------:R-:W-:Y:S05]  /*3d0c0*/  BSYNC.RECONVERGENT B2 ;  /* 0x0000000000027941 */ /* 0x000fea0003800200 */
.L_x_14267:
        /* <DEDUP_REMOVED lines=61> */
.L_x_14265:
[----:B------:R-:W-:Y:S05]  /*3d4a0*/  BSYNC.RECONVERGENT B1 ;  /* 0x0000000000017941 */ /* 0x000fea0003800200 */
.L_x_14264:
        /* <DEDUP_REMOVED lines=24> */
.L_x_14271:
        /* <DEDUP_REMOVED lines=13> */
.L_x_14273:
[----:B------:R-:W-:Y:S05]  /*3d700*/  BSYNC.RECONVERGENT B2 ;  /* 0x0000000000027941 */ /* 0x000fea0003800200 */
.L_x_14272:
        /* <DEDUP_REMOVED lines=61> */
.L_x_14270:
[----:B------:R-:W-:Y:S05]  /*3dae0*/  BSYNC.RECONVERGENT B1 ;  /* 0x0000000000017941 */ /* 0x000fea0003800200 */
.L_x_14269:
[----:B------:R-:W-:Y:S01]  /*3daf0*/  I2FP.F32.U32 R157, R157 ;  /* 0x0000009d009d7245 */ /* 0x000fe20000201000 */
[----:B------:R-:W-:Y:S01]  /*3db00*/  HADD2.F32 R208, -RZ, R158.H0_H0 ;  /* 0x2000009effd07230 */ /* 0x000fe20000004100 */
[----:B------:R-:W-:Y:S01]  /*3db10*/  ISETP.NE.AND P4, PT, R209, 0x1, PT ;  /* 0x00000001d100780c */ /* 0x000fe20003f85270 */
[----:B------:R-:W-:Y:S01]  /*3db20*/  HADD2.F32 R226, -RZ, R46.H0_H0 ;  /* 0x2000002effe27230 */ /* 0x000fe20000004100 */
[----:B------:R-:W-:Y:S01]  /*3db30*/  BSSY.RECONVERGENT B1, `(.L_x_14274) ;  /* 0x000005f000017945 */ /* 0x000fe20003800200 */
[----:B------:R-:W-:Y:S01]  /*3db40*/  FFMA.FTZ R156, R157, R6, 1.1641532182693481445e-10 ;  /* 0x2f0000009d9c7423 */ /* 0x000fe20000010006 */
[----:B------:R-:W-:Y:S01]  /*3db50*/  FMUL.FTZ R208, R208, R223 ;  /* 0x000000dfd0d07220 */ /* 0x000fe20000410000 */
[----:B------:R-:W-:Y:S01]  /*3db60*/  HADD2.F32 R228, -RZ, R34.H0_H0 ;  /* 0x20000022ffe47230 */ /* 0x000fe20000004100 */
[----:B------:R-:W-:Y:S01]  /*3db70*/  MOV R157, R10 ;  /* 0x0000000a009d7202 */ /* 0x000fe20000000f00 */
[----:B------:R-:W-:Y:S02]  /*3db80*/  IMAD.MOV.U32 R225, RZ, RZ, 0x2 ;  /* 0x00000002ffe17424 */ /* 0x000fe400078e00ff */
[----:B------:R-:W-:Y:S01]  /*3db90*/  FMUL.FTZ R208, R208, R221 ;  /* 0x000000ddd0d07220 */ /* 0x000fe20000410000 */
[----:B------:R-:W-:-:S04]  /*3dba0*/  FSETP.GTU.FTZ.AND P3, PT, R156, R219, PT ;  /* 0x000000db9c00720b */ /* 0x000fc80003f7c000 */
        /* <DEDUP_REMOVED lines=12> */
.L_x_14276:
        /* <DEDUP_REMOVED lines=13> */
.L_x_14278:
[----:B------:R-:W-:Y:S05]  /*3dd40*/  BSYNC.RECONVERGENT B2 ;  /* 0x0000000000027941 */ /* 0x000fea0003800200 */
.L_x_14277:
        /* <DEDUP_REMOVED lines=61> */
.L_x_14275:
[----:B------:R-:W-:Y:S05]  /*3e120*/  BSYNC.RECONVERGENT B1 ;  /* 0x0000000000017941 */ /* 0x000fea0003800200 */
.L_x_14274:
        /* <DEDUP_REMOVED lines=9> */
[----:B------:R-:W-:-:S04]  /*3e1c0*/  FSETP.GTU.FTZ.AND P4, PT, R156, R219, PT ;  /* 0x000000db9c00720b */ /* 0x000fc80003f9c000 */
        /* <DEDUP_REMOVED lines=14> */
.L_x_14281:
        /* <DEDUP_REMOVED lines=13> */
.L_x_14283:
[----:B------:R-:W-:Y:S05]  /*3e380*/  BSYNC.RECONVERGENT B2 ;  /* 0x0000000000027941 */ /* 0x000fea0003800200 */
.L_x_14282:
        /* <DEDUP_REMOVED lines=61> */
.L_x_14280:
[----:B------:R-:W-:Y:S05]  /*3e760*/  BSYNC.RECONVERGENT B1 ;  /* 0x0000000000017941 */ /* 0x000fea0003800200 */
.L_x_14279:
        /* <DEDUP_REMOVED lines=24> */
.L_x_14286:
        /* <DEDUP_REMOVED lines=15> */
.L_x_14288:
[----:B------:R-:W-:Y:S05]  /*3e9e0*/  BSYNC.RECONVERGENT B2 ;  /* 0x0000000000027941 */ /* 0x000fea0003800200 */
.L_x_14287:
        /* <DEDUP_REMOVED lines=61> */
.L_x_14285:
[----:B------:R-:W-:Y:S05]  /*3edc0*/  BSYNC.RECONVERGENT B1 ;  /* 0x0000000000017941 */ /* 0x000fea0003800200 */
.L_x_14284:
[----:B------:R-:W-:Y:S01]  /*3edd0*/  I2FP.F32.U32 R156, R157 ;  /* 0x0000009d009c7245 */ /* 0x000fe20000201000 */
[----:B------:R-:W-:Y:S02]  /*3ede0*/  HADD2.F32 R158, -RZ, R159.H1_H1 ;  /* 0x3000009fff9e7230 */ /* 0x000fe40000004100 */
[----:B------:R-:W-:Y:S02]  /*3edf0*/  HFMA2 R157, -RZ, RZ, 0.1171875, 0 ;  /* 0x2f800000ff9d7431 */ /* 0x000fe400000001ff */
[----:B------:R-:W-:Y:S02]  /*3ee00*/  HADD2.F32 R159, -RZ, R35.H1_H1 ;  /* 0x30000023ff9f7230 */ /* 0x000fe40000004100 */
[----:B------:R-:W-:Y:S01]  /*3ee10*/  FMUL.FTZ R158, R158, R223 ;  /* 0x000000df9e9e7220 */ /* 0x000fe20000410000 */
[----:B------:R-:W-:Y:S01]  /*3ee20*/  FFMA.FTZ R156, R156, R157, 1.1641532182693481445e-10 ;  /* 0x2f0000009c9c7423 */ /* 0x000fe2000001009d */
[----:B------:R-:W-:Y:S02]  /*3ee30*/  HADD2.F32 R157, -RZ, R47.H1_H1 ;  /* 0x3000002fff9d7230 */ /* 0x000fe40000004100 */
[----:B------:R-:W-:-:S02]  /*3ee40*/  FMUL.FTZ R158, R158, R221 ;  /* 0x000000dd9e9e7220 */ /* 0x000fc40000410000 */
[----:B------:R-:W-:Y:S02]  /*3ee50*/  FSETP.GTU.FTZ.AND P6, PT, R156, R219, PT ;  /* 0x000000db9c00720b */ /* 0x000fe40003fdc000 */
[----:B------:R-:W-:Y:S02]  /*3ee60*/  F2FP.F16.F32.PACK_AB R156, R168, R21 ;  /* 0x00000015a89c723e */ /* 0x000fe400000000ff */
[----:B------:R-:W-:Y:S02]  /*3ee70*/  FSEL R158, R158, RZ, !P6 ;  /* 0x000000ff9e9e7208 */ /* 0x000fe40007000000 */
[----:B------:R-:W-:-:S03]  /*3ee80*/  PLOP3.LUT P6, PT, P6, PT, PT, 0x8, 0x80 ;  /* 0x000000000080781c */ /* 0x000fc600037ce170 */
[----:B------:R-:W-:Y:S01]  /*3ee90*/  FFMA.FTZ R219, R158, R157, R159 ;  /* 0x0000009d9edb7223 */ /* 0x000fe2000001009f */
[----:B------:R-:W-:Y:S02]  /*3eea0*/  F2FP.F16.F32.PACK_AB R158, R208, R189 ;  /* 0x000000bdd09e723e */ /* 0x000fe400000000ff */
[----:B------:R-:W-:Y:S02]  /*3eeb0*/  F2FP.F16.F32.PACK_AB R157, R188, R169 ;  /* 0x000000a9bc9d723e */ /* 0x000fe400000000ff */
[----:B------:R-:W-:Y:S01]  /*3eec0*/  F2FP.F16.F32.PACK_AB R159, R219, R209 ;  /* 0x000000d1db9f723e */ /* 0x000fe200000000ff */
[----:B------:R-:W-:Y:S06]  /*3eed0*/  BRA `(.L_x_14289) ;  /* 0x0000003000987947 */ /* 0x000fec0003800000 */
.L_x_14248:
        /* <DEDUP_REMOVED lines=16> */
.L_x_14292:
        /* <DEDUP_REMOVED lines=13> */
.L_x_14294:
[----:B------:R-:W-:Y:S05]  /*3f0b0*/  BSYNC.RECONVERGENT B2 ;  /* 0x0000000000027941 */ /* 0x000fea0003800200 */
.L_x_14293:
        /* <DEDUP_REMOVED lines=60> */
.L_x_14291:
[----:B------:R-:W-:Y:S05]  /*3f480*/  BSYNC.RECONVERGENT B1 ;  /* 0x0000000000017941 */ /* 0x000fea0003800200 */
.L_x_14290:
        /* <DEDUP_REMOVED lines=10> */
[----:B------:R-:W-:-:S03]  /*3f530*/  MOV R169, R10 ;  /* 0x0000000a00a97202 */ /* 0x000fc60000000f00 */
[----:B-1----:R-:W-:Y:S01]  /*3f540*/  FMUL.FTZ R21, R188, R221 ;  /* 0x000000ddbc157220 */ /* 0x002fe20000410000 */
[----:B------:R-:W-:Y:S01]  /*3f550*/  IMAD.MOV.U32 R188, RZ, RZ, 0x2 ;  /* 0x00000002ffbc7424 */ /* 0x000fe200078e00ff */
[----:B0-----:R-:W-:-:S04]  /*3f560*/  FSETP.GTU.FTZ.AND P0, PT, R168, R219, PT ;  /* 0x000000dba800720b */ /* 0x001fc80003f1c000 */
        /* <DEDUP_REMOVED lines=14> */
.L_x_14297:
        /* <DEDUP_REMOVED lines=13> */
.L_x_14299:
[----:B------:R-:W-:Y:S05]  /*3f720*/  BSYNC.RECONVERGENT B2 ;  /* 0x0000000000027941 */ /* 0x000fea0003800200 */
.L_x_14298:
        /* <DEDUP_REMOVED lines=61> */
.L_x_14296:
[----:B------:R-:W-:Y:S05]  /*3fb00*/  BSYNC.RECONVERGENT B1 ;  /* 0x0000000000017941 */ /* 0x000fea0003800200 */
.L_x_14295:
        /* <DEDUP_REMOVED lines=23> */
.L_x_14302:
        /* <DEDUP_REMOVED lines=13> */
.L_x_14304:
[----:B------:R-:W-:Y:S05]  /*3fd50*/  BSYNC.RECONVERGENT B2 ;  /* 0x0000000000027941 */ /* 0x000fea0003800200 */
.L_x_14303:
        /* <DEDUP_REMOVED lines=61> */
.L_x_14301:
[----:B------:R-:W-:Y:S05]  /*40130*/  BSYNC.RECONVERGENT B1 ;  /* 0x0000000000017941 */ /* 0x000fea0003800200 */
.L_x_14300:
        /* <DEDUP_REMOVED lines=23> */
.L_x_14307:
        /* <DEDUP_REMOVED lines=13> */
.L_x_14309:
[----:B------:R-:W-:Y:S05]  /*40380*/  BSYNC.RECONVERGENT B2 ;  /* 0x0000000000027941 */ /* 0x000fea0003800200 */
.L_x_14308:
        /* <DEDUP_REMOVED lines=61> */
.L_x_14306:
[----:B------:R-:W-:Y:S05]  /*40760*/  BSYNC.RECONVERGENT B1 ;  /* 0x0000000000017941 */ /* 0x000fea0003800200 */
.L_x_14305:
        /* <DEDUP_REMOVED lines=23> */
.L_x_14312:
        /* <DEDUP_REMOVED lines=13> */
.L_x_14314:
[----:B------:R-:W-:Y:S05]  /*409b0*/  BSYNC.RECONVERGENT B2 ;  /* 0x0000000000027941 */ /* 0x000fea0003800200 */
.L_x_14313:
        /* <DEDUP_REMOVED lines=61> */
.L_x_14311:
[----:B------:R-:W-:Y:S05]  /*40d90*/  BSYNC.RECONVERGENT B1 ;  /* 0x0000000000017941 */ /* 0x000fea0003800200 */
.L_x_14310:
        /* <DEDUP_REMOVED lines=23> */
.L_x_14317:
        /* <DEDUP_REMOVED lines=13> */
.L_x_14319:
[----:B------:R-:W-:Y:S05]  /*40fe0*/  BSYNC.RECONVERGENT B2 ;  /* 0x0000000000027941 */ /* 0x000fea0003800200 */
.L_x_14318:
        /* <DEDUP_REMOVED lines=61> */
.L_x_14316:
[----:B------:R-:W-:Y:S05]  /*413c0*/  BSYNC.RECONVERGENT B1 ;  /* 0x0000000000017941 */ /* 0x000fea0003800200 */
.L_x_14315:
        /* <DEDUP_REMOVED lines=23> */
.L_x_14322:
        /* <DEDUP_REMOVED lines=13> */
.L_x_14324:
[----:B------:R-:W-:Y:S05]  /*41610*/  BSYNC.RECONVERGENT B2 ;  /* 0x0000000000027941 */ /* 0x000fea0003800200 */
.L_x_14323:
        /* <DEDUP_REMOVED lines=58> */
[----:B------:R-:W-:Y:S01]  /*419c0*/  HFMA2 R226, -RZ, RZ, 0, 0 ;  /* 0x00000000ffe27431 */ /* 0x000fe200000001ff */
[----:B------:R-:W-:Y:S01]  /*419d0*/  MOV R157, R230 ;  /* 0x000000e6009d7202 */ /* 0x000fe20000000f00 */
[----:B------:R-:W-:-:S07]  /*419e0*/  IMAD.MOV.U32 R230, RZ, RZ, R156 ;  /* 0x000000ffffe67224 */ /* 0x000fce00078e009c */
.L_x_14321:
[----:B------:R-:W-:Y:S05]  /*419f0*/  BSYNC.RECONVERGENT B1 ;  /* 0x0000000000017941 */ /* 0x000fea0003800200 */
.L_x_14320:
        /* <DEDUP_REMOVED lines=9> */
[----:B------:R-:W-:Y:S01]  /*41a90*/  FSETP.GTU.FTZ.AND P5, PT, R6, R219, PT ;  /* 0x000000db0600720b */ /* 0x000fe20003fbc000 */
[----:B------:R-:W-:-:S03]  /*41aa0*/  IMAD.MOV.U32 R6, RZ, RZ, 0x2 ;  /* 0x00000002ff067424 */ /* 0x000fc600078e00ff */
        /* <DEDUP_REMOVED lines=12> */
.L_x_14327:
        /* <DEDUP_REMOVED lines=15> */
.L_x_14329:
[----:B------:R-:W-:Y:S05]  /*41c60*/  BSYNC.RECONVERGENT B2 ;  /* 0x0000000000027941 */ /* 0x000fea0003800200 */
.L_x_14328:
        /* <DEDUP_REMOVED lines=61> */
.L_x_14326:
[----:B------:R-:W-:Y:S05]  /*42040*/  BSYNC.RECONVERGENT B1 ;  /* 0x0000000000017941 */ /* 0x000fea0003800200 */
.L_x_14325:
[----:B------:R-:W-:Y:S01]  /*42050*/  I2FP.F32.U32 R156, R157 ;  /* 0x0000009d009c7245 */ /* 0x000fe20000201000 */
[----:B------:R-:W-:Y:S02]  /*42060*/  HFMA2 R157, -RZ, RZ, 0.1171875, 0 ;  /* 0x2f800000ff9d7431 */ /* 0x000fe400000001ff */
        /* <DEDUP_REMOVED lines=13> */
.L_x_14289:
        /* <DEDUP_REMOVED lines=20> */
.L_x_14247:
[----:B------:R-:W-:Y:S05]  /*42280*/  BSYNC.RECONVERGENT B0 ;  /* 0x0000000000007941 */ /* 0x000fea0003800200 */
.L_x_14246:
        /* <DEDUP_REMOVED lines=9> */
[----:B------:R-:W-:Y:S01]  /*42320*/  ISETP.GT.U32.AND P1, PT, R0, 0xbf, PT ;  /* 0x000000bf0000780c */ /* 0x000fe20003f24070 */
        /* <DEDUP_REMOVED lines=278> */
.L_x_14363:
[----:B------:R-:W-:Y:S01]  /*43490*/  LOP3.LUT P2, RZ, R222, 0x1f, RZ, 0xc0, !PT ;  /* 0x0000001fdeff7812 */ /* 0x000fe2000784c0ff */
[----:B------:R-:W-:Y:S01]  /*434a0*/  FMUL.FTZ R156, R225, R225 ;  /* 0x000000e1e19c7220 */ /* 0x000fe20000410000 */
[----:B------:R-:W-:Y:S01]  /*434b0*/  ISETP.NE.AND P0, PT, RZ, UR11, PT ;  /* 0x0000000bff007c0c */ /* 0x000fe2000bf05270 */
[----:B01----:R-:W-:Y:S01]  /*434c0*/  FADD.FTZ R224, R224, R227 ;  /* 0x000000e3e0e07221 */ /* 0x003fe20000010000 */
[----:B------:R-:W-:Y:S01]  /*434d0*/  LOP3.LUT P1, RZ, R11, 0x80, RZ, 0xc0, !PT ;  /* 0x000000800bff7812 */ /* 0x000fe2000782c0ff */
[----:B------:R-:W-:Y:S01]  /*434e0*/  BSSY.RECONVERGENT B0, `(.L_x_14331) ;  /* 0x000003d000007945 */ /* 0x000fe20003800200 */
        /* <DEDUP_REMOVED lines=12> */
[--C-:B0-----:R-:W-:Y:S01]  /*435b0*/  FADD.FTZ R156, R12, -R222.reuse ;  /* 0x800000de0c9c7221 */ /* 0x101fe20000010000 */
        /* <DEDUP_REMOVED lines=8> */
[----:B------:R-:W-:Y:S01]  /*43640*/  FFMA.FTZ R156, R156, R157, R159 ;  /* 0x0000009d9c9c7223 */ /* 0x000fe2000001009f */
[----:B------:R-:W-:Y:S02]  /*43650*/  HADD2.F32 R159, -RZ, R154.H0_H0 ;  /* 0x2000009aff9f7230 */ /* 0x000fe40000004100 */
[----:B------:R-:W-:Y:S01]  /*43660*/  FMUL.FTZ R224, R223, R224 ;  /* 0x000000e0dfe07220 */ /* 0x000fe20000410000 */
[--C-:B------:R-:W-:Y:S01]  /*43670*/  FADD.FTZ R226, R210, -R222.reuse ;  /* 0x800000ded2e27221 */ /* 0x100fe20000010000 */
[----:B------:R-:W-:Y:S01]  /*43680*/  FFMA.FTZ R157, R158, R225, R227 ;  /* 0x000000e19e9d7223 */ /* 0x000fe200000100e3 */
[----:B------:R-:W-:Y:S02]  /*43690*/  HADD2.F32 R225, -RZ, R150.H0_H0 ;  /* 0x20000096ffe17230 */ /* 0x000fe40000004100 */
[----:B------:R-:W-:Y:S01]  /*436a0*/  FADD.FTZ R158, R191, -R222 ;  /* 0x800000debf9e7221 */ /* 0x000fe20000010000 */
[----:B------:R-:W-:Y:S02]  /*436b0*/  HADD2.F32 R227, -RZ, R155.H0_H0 ;  /* 0x2000009bffe37230 */ /* 0x000fe40000004100 */
[----:B------:R-:W-:Y:S01]  /*436c0*/  FMUL.FTZ R226, R223, R226 ;  /* 0x000000e2dfe27220 */ /* 0x000fe20000410000 */
[----:B------:R-:W-:-:S02]  /*436d0*/  HADD2.F32 R229, -RZ, R151.H0_H0 ;  /* 0x20000097ffe57230 */ /* 0x000fc40000004100 */
[----:B------:R-:W-:Y:S01]  /*436e0*/  FFMA.FTZ R228, R224, R159, R225 ;  /* 0x0000009fe0e47223 */ /* 0x000fe200000100e1 */
[----:B------:R-:W-:Y:S01]  /*436f0*/  HADD2.F32 R231, -RZ, R155.H1_H1 ;  /* 0x3000009bffe77230 */ /* 0x000fe20000004100 */
[----:B------:R-:W0:Y:S01]  /*43700*/  LDC.64 R224, c[0x0][0x428] ;  /* 0x00010a00ffe07b82 */ /* 0x000e220000000a00 */
[----:B------:R-:W-:Y:S02]  /*43710*/  HADD2.F32 R233, -RZ, R151.H1_H1 ;  /* 0x30000097ffe97230 */ /* 0x000fe40000004100 */
[----:B------:R-:W-:Y:S01]  /*43720*/  FMUL.FTZ R158, R223, R158 ;  /* 0x0000009edf9e7220 */ /* 0x000fe20000410000 */
[--C-:B------:R-:W-:Y:S01]  /*43730*/  FADD.FTZ R230, R190, -R222.reuse ;  /* 0x800000debee67221 */ /* 0x100fe20000010000 */
[----:B------:R-:W-:Y:S02]  /*43740*/  HADD2.F32 R159, -RZ, R152.H1_H1 ;  /* 0x30000098ff9f7230 */ /* 0x000fe40000004100 */
        /* <DEDUP_REMOVED lines=13> */
[----:B------:R-:W-:Y:S02]  /*43820*/  FFMA.FTZ R233, R230, R233, R235 ;  /* 0x000000e9e6e97223 */ /* 0x000fe400000100eb */
[----:B------:R-:W-:Y:S01]  /*43830*/  F2FP.F16.F32.PACK_AB R157, R226, R157 ;  /* 0x0000009de29d723e */ /* 0x000fe200000000ff */
[----:B------:R-:W-:Y:S01]  /*43840*/  FFMA.FTZ R227, R158, R159, R227 ;  /* 0x0000009f9ee37223 */ /* 0x000fe200000100e3 */
[----:B------:R-:W-:Y:S01]  /*43850*/  F2FP.F16.F32.PACK_AB R159, R237, R232 ;  /* 0x000000e8ed9f723e */ /* 0x000fe200000000ff */
[C---:B0-----:R-:W-:Y:S01]  /*43860*/  IMAD.WIDE.U32 R224, R220.reuse, 0x10, R224 ;  /* 0x00000010dce07825 */ /* 0x041fe200078e00e0 */
[----:B------:R-:W-:Y:S02]  /*43870*/  F2FP.F16.F32.PACK_AB R158, R233, R228 ;  /* 0x000000e4e99e723e */ /* 0x000fe400000000ff */
[----:B------:R-:W-:Y:S02]  /*43880*/  F2FP.F16.F32.PACK_AB R156, R227, R156 ;  /* 0x0000009ce39c723e */ /* 0x000fe400000000ff */
[----:B------:R-:W-:-:S03]  /*43890*/  IADD3 R220, PT, PT, R220, 0x20, RZ ;  /* 0x00000020dcdc7810 */ /* 0x000fc60007ffe0ff */
[----:B------:R1:W-:Y:S04]  /*438a0*/  STG.E.128 desc[UR6][R224.64], R156 ;  /* 0x0000009ce0007986 */ /* 0x0003e8000c101d06 */
.L_x_14332:
[----:B------:R-:W-:Y:S05]  /*438b0*/  BSYNC.RECONVERGENT B0 ;  /* 0x0000000000007941 */ /* 0x000fea0003800200 */
.L_x_14331:
        /* <DEDUP_REMOVED lines=48> */
[----:B------:R-:W-:Y:S01]  /*43bc0*/  F2FP.F16.F32.PACK_AB R156, R227, R156 ;  /* 0x0000009ce39c723e */ /* 0x000fe200000000ff */
[----:B------:R-:W-:-:S04]  /*43bd0*/  VIADD R220, R220, 0x20 ;  /* 0x00000020dcdc7836 */ /* 0x000fc80000000000 */
[----:B------:R2:W-:Y:S03]  /*43be0*/  STG.E.128 desc[UR6][R224.64], R156 ;  /* 0x0000009ce0007986 */ /* 0x0005e6000c101d06 */
.L_x_14334:
[----:B------:R-:W-:Y:S05]  /*43bf0*/  BSYNC.RECONVERGENT B0 ;  /* 0x0000000000007941 */ /* 0x000fea0003800200 */
.L_x_14333:
        /* <DEDUP_REMOVED lines=51> */
.L_x_14336:
[----:B------:R-:W-:Y:S05]  /*43f30*/  BSYNC.RECONVERGENT B0 ;  /* 0x0000000000007941 */ /* 0x000fea0003800200 */
.L_x_14335:
        /* <DEDUP_REMOVED lines=51> */
.L_x_14338:
[----:B------:R-:W-:Y:S05]  /*44270*/  BSYNC.RECONVERGENT B0 ;  /* 0x0000000000007941 */ /* 0x000fea0003800200 */
.L_x_14337:
        /* <DEDUP_REMOVED lines=51> */
.L_x_14340:
[----:B------:R-:W-:Y:S05]  /*445b0*/  BSYNC.RECONVERGENT B0 ;  /* 0x0000000000007941 */ /* 0x000fea0003800200 */
.L_x_14339:
        /* <DEDUP_REMOVED lines=51> */
.L_x_14342:
[----:B------:R-:W-:Y:S05]  /*448f0*/  BSYNC.RECONVERGENT B0 ;  /* 0x0000000000007941 */ /* 0x000fea0003800200 */
.L_x_14341:
        /* <DEDUP_REMOVED lines=51> */
.L_x_14344:
[----:B------:R-:W-:Y:S05]  /*44c30*/  BSYNC.RECONVERGENT B0 ;  /* 0x0000000000007941 */ /* 0x000fea0003800200 */
.L_x_14343:
        /* <DEDUP_REMOVED lines=51> */
.L_x_14346:
[----:B------:R-:W-:Y:S05]  /*44f70*/  BSYNC.RECONVERGENT B0 ;  /* 0x0000000000007941 */ /* 0x000fea0003800200 */
.L_x_14345:
        /* <DEDUP_REMOVED lines=51> */
.L_x_14348:
[----:B------:R-:W-:Y:S05]  /*452b0*/  BSYNC.RECONVERGENT B0 ;  /* 0x0000000000007941 */ /* 0x000fea0003800200 */
.L_x_14347:
[----:B------:R-:W-:Y:S01]  /*452c0*/  LOP3.LUT P0, RZ, R11, 0x10, RZ, 0xc0, !PT ;  /* 0x000000100bff7812 */ /* 0x000fe2000780c0ff */
[----:B------:R-:W-:-:S12]  /*452d0*/  BSSY.RECONVERGENT B0, `(.L_x_14349) ;  /* 0x0000031000007945 */ /* 0x000fd80003800200 */
[----:B------:R-:W-:Y:S05]  /*452e0*/  @!P0 BRA `(.L_x_14350) ;  /* 0x0000000000bc8947 */ /* 0x000fea0003800000 */
[--C-:B01234-:R-:W-:Y:S01]  /*452f0*/  FADD.FTZ R156, R21, -R222.reuse ;  /* 0x800000de159c7221 */ /* 0x11ffe20000010000 */
[----:B-----5:R-:W-:Y:S02]  /*45300*/  HADD2.F32 R157, -RZ, R40.H0_H0 ;  /* 0x20000028ff9d7230 */ /* 0x020fe40000004100 */
        /* <DEDUP_REMOVED lines=10> */
[--C-:B------:R-:W-:Y:S01]  /*453b0*/  FADD.FTZ R158, R168, -R222.reuse ;  /* 0x800000dea89e7221 */ /* 0x100fe20000010000 */
[----:B------:R-:W-:Y:S02]  /*453c0*/  HADD2.F32 R229, -RZ, R38.H0_H0 ;  /* 0x20000026ffe57230 */ /* 0x000fe40000004100 */
[--C-:B------:R-:W-:Y:S01]  /*453d0*/  FADD.FTZ R228, R188, -R222.reuse ;  /* 0x800000debce47221 */ /* 0x100fe20000010000 */
[--C-:B------:R-:W-:Y:S01]  /*453e0*/  FADD.FTZ R232, R208, -R222.reuse ;  /* 0x800000ded0e87221 */ /* 0x100fe20000010000 */
[----:B------:R-:W-:Y:S02]  /*453f0*/  HADD2.F32 R231, -RZ, R43.H0_H0 ;  /* 0x2000002bffe77230 */ /* 0x000fe40000004100 */
[C---:B------:R-:W-:Y:S01]  /*45400*/  FMUL.FTZ R226, R223.reuse, R226 ;  /* 0x000000e2dfe27220 */ /* 0x040fe20000410000 */
[----:B------:R-:W-:Y:S02]  /*45410*/  HADD2.F32 R233, -RZ, R39.H0_H0 ;  /* 0x20000027ffe97230 */ /* 0x000fe40000004100 */
[----:B------:R-:W-:Y:S01]  /*45420*/  FMUL.FTZ R230, R223, R230 ;  /* 0x000000e6dfe67220 */ /* 0x000fe20000410000 */
[----:B------:R-:W-:Y:S01]  /*45430*/  FADD.FTZ R222, R219, -R222 ;  /* 0x800000dedbde7221 */ /* 0x000fe20000010000 */
[C---:B------:R-:W-:Y:S01]  /*45440*/  FMUL.FTZ R234, R223.reuse, R234 ;  /* 0x000000eadfea7220 */ /* 0x040fe20000410000 */
[----:B------:R-:W-:Y:S01]  /*45450*/  FFMA.FTZ R226, R226, R159, R225 ;  /* 0x0000009fe2e27223 */ /* 0x000fe200000100e1 */
[----:B------:R-:W-:Y:S01]  /*45460*/  FFMA.FTZ R229, R230, R227, R229 ;  /* 0x000000e3e6e57223 */ /* 0x000fe200000100e5 */
[C---:B------:R-:W-:Y:S01]  /*45470*/  FMUL.FTZ R158, R223.reuse, R158 ;  /* 0x0000009edf9e7220 */ /* 0x040fe20000410000 */
[C---:B------:R-:W-:Y:S01]  /*45480*/  FMUL.FTZ R228, R223.reuse, R228 ;  /* 0x000000e4dfe47220 */ /* 0x040fe20000410000 */
[C---:B------:R-:W-:Y:S01]  /*45490*/  FMUL.FTZ R232, R223.reuse, R232 ;  /* 0x000000e8dfe87220 */ /* 0x040fe20000410000 */
[----:B------:R-:W-:Y:S01]  /*454a0*/  FMUL.FTZ R222, R223, R222 ;  /* 0x000000dedfde7220 */ /* 0x000fe20000410000 */
[----:B------:R-:W-:Y:S01]  /*454b0*/  FFMA.FTZ R234, R234, R231, R233 ;  /* 0x000000e7eaea7223 */ /* 0x000fe200000100e9 */
[----:B------:R-:W-:-:S02]  /*454c0*/  HADD2.F32 R225, -RZ, R41.H1_H1 ;  /* 0x30000029ffe17230 */ /* 0x000fc40000004100 */
[----:B------:R-:W-:Y:S02]  /*454d0*/  HADD2.F32 R227, -RZ, R37.H1_H1 ;  /* 0x30000025ffe37230 */ /* 0x000fe40000004100 */
[----:B------:R-:W-:Y:S02]  /*454e0*/  HADD2.F32 R159, -RZ, R40.H1_H1 ;  /* 0x30000028ff9f7230 */ /* 0x000fe40000004100 */
[----:B------:R-:W-:Y:S02]  /*454f0*/  HADD2.F32 R231, -RZ, R42.H1_H1 ;  /* 0x3000002affe77230 */ /* 0x000fe40000004100 */
[----:B------:R-:W-:Y:S01]  /*45500*/  FFMA.FTZ R227, R228, R225, R227 ;  /* 0x000000e1e4e37223 */ /* 0x000fe200000100e3 */
[----:B------:R-:W-:Y:S02]  /*45510*/  HADD2.F32 R235, -RZ, R43.H1_H1 ;  /* 0x3000002bffeb7230 */ /* 0x000fe40000004100 */
[----:B------:R-:W-:Y:S02]  /*45520*/  HADD2.F32 R237, -RZ, R39.H1_H1 ;  /* 0x30000027ffed7230 */ /* 0x000fe40000004100 */
[----:B------:R-:W-:-:S02]  /*45530*/  HADD2.F32 R233, -RZ, R38.H1_H1 ;  /* 0x30000026ffe97230 */ /* 0x000fc40000004100 */
[----:B------:R-:W-:Y:S02]  /*45540*/  HADD2.F32 R223, -RZ, R36.H1_H1 ;  /* 0x30000024ffdf7230 */ /* 0x000fe40000004100 */
[----:B------:R-:W-:Y:S01]  /*45550*/  FFMA.FTZ R235, R222, R235, R237 ;  /* 0x000000ebdeeb7223 */ /* 0x000fe200000100ed */
[----:B------:R-:W-:Y:S02]  /*45560*/  FFMA.FTZ R232, R232, R231, R233 ;  /* 0x000000e7e8e87223 */ /* 0x000fe400000100e9 */
[----:B------:R-:W-:Y:S01]  /*45570*/  FFMA.FTZ R225, R158, R159, R223 ;  /* 0x0000009f9ee17223 */ /* 0x000fe200000100df */
[----:B0-----:R-:W-:Y:S01]  /*45580*/  IMAD.WIDE.U32 R222, R220, 0x10, R156 ;  /* 0x00000010dcde7825 */ /* 0x001fe200078e009c */
[----:B------:R-:W-:Y:S02]  /*45590*/  F2FP.F16.F32.PACK_AB R159, R235, R234 ;  /* 0x000000eaeb9f723e */ /* 0x000fe400000000ff */
[----:B------:R-:W-:Y:S02]  /*455a0*/  F2FP.F16.F32.PACK_AB R158, R232, R229 ;  /* 0x000000e5e89e723e */ /* 0x000fe400000000ff */
[----:B------:R-:W-:-:S02]  /*455b0*/  F2FP.F16.F32.PACK_AB R157, R227, R226 ;  /* 0x000000e2e39d723e */ /* 0x000fc400000000ff */
[----:B------:R-:W-:-:S05]  /*455c0*/  F2FP.F16.F32.PACK_AB R156, R225, R224 ;  /* 0x000000e0e19c723e */ /* 0x000fca00000000ff */
[----:B------:R0:W-:Y:S02]  /*455d0*/  STG.E.128 desc[UR6][R222.64], R156 ;  /* 0x0000009cde007986 */ /* 0x0001e4000c101d06 */
.L_x_14350:
[----:B------:R-:W-:Y:S05]  /*455e0*/  BSYNC.RECONVERGENT B0 ;  /* 0x0000000000007941 */ /* 0x000fea0003800200 */
.L_x_14349:
[----:B01234-:R-:W0:Y:S02]  /*455f0*/  LDC.64 R156, c[0x0][0x380] ;  /* 0x0000e000ff9c7b82 */ /* 0x01fe240000000a00 */
[----:B0-----:R-:W-:-:S05]  /*45600*/  IMAD R7, R156, 0x4, R7 ;  /* 0x000000049c077824 */ /* 0x001fca00078e0207 */
[----:B------:R-:W-:-:S13]  /*45610*/  ISETP.GE.AND P0, PT, R7, R157, PT ;  /* 0x0000009d0700720c */ /* 0x000fda0003f06270 */
[----:B------:R-:W-:Y:S05]  /*45620*/  @!P0 BRA `(.L_x_14351) ;  /* 0xfffffbc0002c8947 */ /* 0x000fea000383ffff */
[----:B------:R-:W-:Y:S05]  /*45630*/  EXIT ;  /* 0x000000000000794d */ /* 0x000fea0003800000 */
.L_x_14330:
        /* <DEDUP_REMOVED lines=8> */
.L_x_14353:
[----:B------:R-:W-:Y:S05]  /*456c0*/  BSYNC B0 ;  /* 0x0000000000007941 */ /* 0x000fea0003800000 */
.L_x_14352:
        /* <DEDUP_REMOVED lines=10> */
.L_x_14354:
[----:B------:R-:W-:Y:S02]  /*45770*/  IMAD.MOV.U32 R228, RZ, RZ, 0x4 ;  /* 0x00000004ffe47424 */ /* 0x000fe400078e00ff */
[----:B------:R-:W-:-:S04]  /*45780*/  IMAD.MOV.U32 R158, RZ, RZ, R227 ;  /* 0x000000ffff9e7224 */ /* 0x000fc800078e00e3 */
[----:B------:R-:W-:-:S05]  /*45790*/  FADD.FTZ R158, R157, R158 ;  /* 0x0000009e9d9e7221 */ /* 0x000fca0000010000 */
[----:B------:R-:W-:-:S07]  /*457a0*/  MOV R229, R158 ;  /* 0x0000009e00e57202 */ /* 0x000fce0000000f00 */
[----:B------:R-:W-:Y:S05]  /*457b0*/  WARPSYNC.COLLECTIVE R226, `(.L_x_14355) ;  /* 0x00000000e2087348 */ /* 0x000fea0003c00000 */
[----:B------:R0:W1:Y:S02]  /*457c0*/  SHFL.BFLY P6, R227, R229, R228, R231 ;  /* 0x0c0000e4e5e37389 */ /* 0x00006400000c00e7 */
[----:B01----:R-:W-:Y:S05]  /*457d0*/  ENDCOLLECTIVE ;  /* 0x000000000000791b */ /* 0x003fea0003800000 */
.L_x_14355:
[----:B------:R-:W-:Y:S01]  /*457e0*/  HFMA2 R228, -RZ, RZ, 0, 4.76837158203125e-07 ;  /* 0x00000008ffe47431 */ /* 0x000fe200000001ff */
[----:B------:R-:W-:-:S05]  /*457f0*/  MOV R159, R227 ;  /* 0x000000e3009f7202 */ /* 0x000fca0000000f00 */
[----:B------:R-:W-:-:S04]  /*45800*/  FADD.FTZ R159, R158, R159 ;  /* 0x0000009f9e9f7221 */ /* 0x000fc80000010000 */
[----:B------:R-:W-:-:S07]  /*45810*/  IMAD.MOV.U32 R229, RZ, RZ, R159 ;  /* 0x000000ffffe57224 */ /* 0x000fce00078e009f */
[----:B------:R-:W-:Y:S05]  /*45820*/  WARPSYNC.COLLECTIVE R226, `(.L_x_14356) ;  /* 0x00000000e2087348 */ /* 0x000fea0003c00000 */
[----:B------:R0:W1:Y:S02]  /*45830*/  SHFL.BFLY P6, R227, R229, R228, R231 ;  /* 0x0c0000e4e5e37389 */ /* 0x00006400000c00e7 */
[----:B01----:R-:W-:Y:S05]  /*45840*/  ENDCOLLECTIVE ;  /* 0x000000000000791b */ /* 0x003fea0003800000 */
.L_x_14356:
[----:B------:R-:W-:Y:S02]  /*45850*/  IMAD.MOV.U32 R228, RZ, RZ, 0x10 ;  /* 0x00000010ffe47424 */ /* 0x000fe400078e00ff */
[----:B------:R-:W-:-:S04]  /*45860*/  IMAD.MOV.U32 R224, RZ, RZ, R227 ;  /* 0x000000ffffe07224 */ /* 0x000fc800078e00e3 */
[----:B------:R-:W-:-:S05]  /*45870*/  FADD.FTZ R224, R159, R224 ;  /* 0x000000e09fe07221 */ /* 0x000fca0000010000 */
[----:B------:R-:W-:-:S07]  /*45880*/  MOV R229, R224 ;  /* 0x000000e000e57202 */ /* 0x000fce0000000f00 */
[----:B------:R-:W-:Y:S05]  /*45890*/  WARPSYNC.COLLECTIVE R226, `(.L_x_14357) ;  /* 0x00000000e2087348 */ /* 0x000fea0003c00000 */
[----:B------:R0:W1:Y:S02]  /*458a0*/  SHFL.BFLY P6, R227, R229, R228, R231 ;  /* 0x0c0000e4e5e37389 */ /* 0x00006400000c00e7 */
[----:B01----:R-:W-:Y:S05]  /*458b0*/  ENDCOLLECTIVE ;  /* 0x000000000000791b */ /* 0x003fea0003800000 */
.L_x_14357:
        /* <DEDUP_REMOVED lines=23> */
[----:B------:R-:W-:Y:S02]  /*45a30*/  FSEL R156, R156, RZ, P6 ;  /* 0x000000ff9c9c7208 */ /* 0x000fe40003000000 */
        /* <DEDUP_REMOVED lines=144> */
[----:B------:R-:W-:-:S04]  /*46340*/  @P6 FFMA.FTZ R156, R158, R158, R157 ;  /* 0x0000009e9e9c6223 */ /* 0x000fc8000001009d */
[----:B------:R-:W-:-:S07]  /*46350*/  IMAD.MOV.U32 R229, RZ, RZ, R156 ;  /* 0x000000ffffe57224 */ /* 0x000fce00078e009c */
[----:B------:R-:W-:Y:S05]  /*46360*/  WARPSYNC.COLLECTIVE R226, `(.L_x_14358) ;  /* 0x00000000e2087348 */ /* 0x000fea0003c00000 */
[----:B------:R0:W1:Y:S02]  /*46370*/  SHFL.BFLY P6, R227, R229, R228, R231 ;  /* 0x0c0000e4e5e37389 */ /* 0x00006400000c00e7 */
[----:B01----:R-:W-:Y:S05]  /*46380*/  ENDCOLLECTIVE ;  /* 0x000000000000791b */ /* 0x003fea0003800000 */
.L_x_14358:
[----:B------:R-:W-:Y:S02]  /*46390*/  IMAD.MOV.U32 R228, RZ, RZ, 0x2 ;  /* 0x00000002ffe47424 */ /* 0x000fe400078e00ff */
[----:B------:R-:W-:-:S04]  /*463a0*/  IMAD.MOV.U32 R157, RZ, RZ, R227 ;  /* 0x000000ffff9d7224 */ /* 0x000fc800078e00e3 */
[----:B------:R-:W-:-:S05]  /*463b0*/  FADD.FTZ R157, R156, R157 ;  /* 0x0000009d9c9d7221 */ /* 0x000fca0000010000 */
[----:B------:R-:W-:-:S07]  /*463c0*/  MOV R229, R157 ;  /* 0x0000009d00e57202 */ /* 0x000fce0000000f00 */
[----:B------:R-:W-:Y:S05]  /*463d0*/  WARPSYNC.COLLECTIVE R226, `(.L_x_14359) ;  /* 0x00000000e2087348 */ /* 0x000fea0003c00000 */
[----:B------:R0:W1:Y:S02]  /*463e0*/  SHFL.BFLY P6, R227, R229, R228, R231 ;  /* 0x0c0000e4e5e37389 */ /* 0x00006400000c00e7 */
[----:B01----:R-:W-:Y:S05]  /*463f0*/  ENDCOLLECTIVE ;  /* 0x000000000000791b */ /* 0x003fea0003800000 */
.L_x_14359:
[----:B------:R-:W-:Y:S01]  /*46400*/  HFMA2 R228, -RZ, RZ, 0, 2.384185791015625e-07 ;  /* 0x00000004ffe47431 */ /* 0x000fe200000001ff */
[----:B------:R-:W-:-:S05]  /*46410*/  MOV R158, R227 ;  /* 0x000000e3009e7202 */ /* 0x000fca0000000f00 */
[----:B------:R-:W-:-:S04]  /*46420*/  FADD.FTZ R158, R157, R158 ;  /* 0x0000009e9d9e7221 */ /* 0x000fc80000010000 */
[----:B------:R-:W-:-:S07]  /*46430*/  IMAD.MOV.U32 R229, RZ, RZ, R158 ;  /* 0x000000ffffe57224 */ /* 0x000fce00078e009e */
[----:B------:R-:W-:Y:S05]  /*46440*/  WARPSYNC.COLLECTIVE R226, `(.L_x_14360) ;  /* 0x00000000e2087348 */ /* 0x000fea0003c00000 */
[----:B------:R0:W1:Y:S02]  /*46450*/  SHFL.BFLY P6, R227, R229, R228, R231 ;  /* 0x0c0000e4e5e37389 */ /* 0x00006400000c00e7 */
[----:B01----:R-:W-:Y:S05]  /*46460*/  ENDCOLLECTIVE ;  /* 0x000000000000791b */ /* 0x003fea0003800000 */
.L_x_14360:
[----:B------:R-:W-:Y:S02]  /*46470*/  IMAD.MOV.U32 R228, RZ, RZ, 0x8 ;  /* 0x00000008ffe47424 */ /* 0x000fe400078e00ff */
[----:B------:R-:W-:-:S04]  /*46480*/  IMAD.MOV.U32 R159, RZ, RZ, R227 ;  /* 0x000000ffff9f7224 */ /* 0x000fc800078e00e3 */
[----:B------:R-:W-:-:S05]  /*46490*/  FADD.FTZ R159, R158, R159 ;  /* 0x0000009f9e9f7221 */ /* 0x000fca0000010000 */
[----:B------:R-:W-:-:S07]  /*464a0*/  MOV R229, R159 ;  /* 0x0000009f00e57202 */ /* 0x000fce0000000f00 */
[----:B------:R-:W-:Y:S05]  /*464b0*/  WARPSYNC.COLLECTIVE R226, `(.L_x_14361) ;  /* 0x00000000e2087348 */ /* 0x000fea0003c00000 */
[----:B------:R0:W1:Y:S02]  /*464c0*/  SHFL.BFLY P6, R227, R229, R228, R231 ;  /* 0x0c0000e4e5e37389 */ /* 0x00006400000c00e7 */
[----:B01----:R-:W-:Y:S05]  /*464d0*/  ENDCOLLECTIVE ;  /* 0x000000000000791b */ /* 0x003fea0003800000 */
.L_x_14361:
[----:B------:R-:W-:Y:S01]  /*464e0*/  HFMA2 R228, -RZ, RZ, 0, 9.5367431640625e-07 ;  /* 0x00000010ffe47431 */ /* 0x000fe200000001ff */
[----:B------:R-:W-:-:S05]  /*464f0*/  MOV R224, R227 ;  /* 0x000000e300e07202 */ /* 0x000fca0000000f00 */
[----:B------:R-:W-:-:S04]  /*46500*/  FADD.FTZ R224, R159, R224 ;  /* 0x000000e09fe07221 */ /* 0x000fc80000010000 */
[----:B------:R-:W-:-:S07]  /*46510*/  IMAD.MOV.U32 R229, RZ, RZ, R224 ;  /* 0x000000ffffe57224 */ /* 0x000fce00078e00e0 */
[----:B------:R-:W-:Y:S05]  /*46520*/  WARPSYNC.COLLECTIVE R226, `(.L_x_14362) ;  /* 0x00000000e2087348 */ /* 0x000fea0003c00000 */
[----:B------:R0:W1:Y:S02]  /*46530*/  SHFL.BFLY P6, R227, R229, R228, R231 ;  /* 0x0c0000e4e5e37389 */ /* 0x00006400000c00e7 */
[----:B01----:R-:W-:Y:S05]  /*46540*/  ENDCOLLECTIVE ;  /* 0x000000000000791b */ /* 0x003fea0003800000 */
.L_x_14362:
[----:B------:R-:W-:Y:S05]  /*46550*/  BRA `(.L_x_14363) ;  /* 0xffffffcc00cc7947 */ /* 0x000fea000383ffff */
.L_x_14364:
        /* <DEDUP_REMOVED lines=10> */
.L_x_88444:


//--------------------- .text._ZN10layer_norm13ln_fwd_kernelINS_13Kernel_traitsI6__halfS2_S2_S2_fjLj2560ELj1ELj4ELj1ELj16ENS_18Kernel_traits_baseILj2560ES2_S2_S2_S2_fjLj128EEEEELb1ELb1ELb0ELb1EEEvNS_9FwdParamsE --------------------------
	.section	.text._ZN10layer_norm13ln_fwd_kernelINS_13Kernel_traitsI6__halfS2_S2_S2_fjLj2560ELj1ELj4ELj1ELj16ENS_18Kernel_traits_baseILj2560ES2_S2_S2_S2_fjLj128EEEEELb1ELb1ELb0ELb1EEEvNS_9FwdParamsE,"ax",@progbits
	.align	128
        .global         _ZN10layer_norm13ln_fwd_kernelINS_13Kernel_traitsI6__halfS2_S2_S2_fjLj2560ELj1ELj4ELj1ELj16ENS_18Kernel_traits_baseILj2560ES2_S2_S2_S2_fjLj128EEEEELb1ELb1ELb0ELb1EEEvNS_9FwdParamsE
        .type           _ZN10layer_norm13ln_fwd_kernelINS_13Kernel_traitsI6__halfS2_S2_S2_fjLj2560ELj1ELj4ELj1ELj16ENS_18Kernel_traits_baseILj2560ES2_S2_S2_S2_fjLj128EEEEELb1ELb1ELb0ELb1EEEvNS_9FwdParamsE,@function
        .size           _ZN10layer_norm13ln_fwd_kernelINS_13Kernel_traitsI6__halfS2_S2_S2_fjLj2560ELj1ELj4ELj1ELj16ENS_18Kernel_traits_baseILj2560ES2_S2_S2_S2_fjLj128EEEEELb1ELb1ELb0ELb1EEEvNS_9FwdParamsE,(.L_x_88445 - _ZN10layer_norm13ln_fwd_kernelINS_13Kernel_traitsI6__halfS2_S2_S2_fjLj2560ELj1ELj4ELj1ELj16ENS_18Kernel_traits_baseILj2560ES2_S2_S2_S2_fjLj128EEEEELb1ELb1ELb0ELb1EEEvNS_9FwdParamsE)
        .other          _ZN10layer_norm13ln_fwd_kernelINS_13Kernel_traitsI6__halfS2_S2_S2_fjLj2560ELj1ELj4ELj1ELj16ENS_18Kernel_traits_baseILj2560ES2_S2_S2_S2_fjLj128EEEEELb1ELb1ELb0ELb1EEEvNS_9FwdParamsE,@"STO_CUDA_ENTRY STV_DEFAULT"
_ZN10layer_norm13ln_fwd_kernelINS_13Kernel_traitsI6__halfS2_S2_S2_fjLj2560ELj1ELj4ELj1ELj16ENS_18Kernel_traits_baseILj2560ES2_S2_S2_S2_fjLj128EEEEELb1ELb1ELb0ELb1EEEvNS_9FwdParamsE:
.text._ZN10layer_norm13ln_fwd_kernelINS_13Kernel_traitsI6__halfS2_S2_S2_fjLj2560ELj1ELj4ELj1ELj16ENS_18Kernel_traits_baseILj2560ES2_S2_S2_S2_fjLj128EEEEELb1ELb1ELb0ELb1EEEvNS_9FwdParamsE:
[----:B------:R-:W-:Y:S01]  /*0000*/  LDC R1, c[0x0][0x37c] ;  /* 0x0000df00ff017b82 */ /* 0x000fe20000000800 */
[----:B------:R-:W0:Y:S07]  /*0010*/  LDCU.U8 UR8, c[0x0][0x464] ;  /* 0x00008c80ff0877ac */ /* 0x000e2e0008000000 */
[----:B------:R-:W1:Y:S01]  /*0020*/  LDC R231, c[0x0][0x458] ;  /* 0x00011600ffe77b82 */ /* 0x000e620000000800 */
[----:B------:R-:W2:Y:S01]  /*0030*/  LDCU.64 UR4, c[0x0][0x450] ;  /* 0x00008a00ff0477ac */ /* 0x000ea20008000a00 */
[----:B------:R-:W3:Y:S06]  /*0040*/  LDCU.64 UR6, c[0x0][0x358] ;  /* 0x00006b00ff0677ac */ /* 0x000eec0008000a00 */
[----:B------:R-:W4:Y:S01]  /*0050*/  LDC R0, c[0x0][0x45c] ;  /* 0x00011700ff007b82 */ /* 0x000f220000000800 */
[----:B0-----:R-:W-:Y:S01]  /*0060*/  ISETP.NE.AND P0, PT, RZ, UR8, PT ;  /* 0x00000008ff007c0c */ /* 0x001fe2000bf05270 */
[----:B------:R-:W0:Y:S01]  /*0070*/  LDCU.64 UR8, c[0x0][0x438] ;  /* 0x00008700ff0877ac */ /* 0x000e220008000a00 */
[----:B--2---:R-:W-:-:S02]  /*0080*/  IMAD.U32 R2, RZ, RZ, UR4 ;  /* 0x00000004ff027e24 */ /* 0x004fc4000f8e00ff */
[----:B------:R-:W-:-:S09]  /*0090*/  IMAD.U32 R3, RZ, RZ, UR5 ;  /* 0x00000005ff037e24 */ /* 0x000fd2000f8e00ff */
[----:B-1----:R-:W-:Y:S01]  /*00a0*/  @P0 MOV R4, R231 ;  /* 0x000000e700040202 */ /* 0x002fe20000000f00 */
[----:B---3--:R-:W2:Y:S01]  /*00b0*/  @P0 LDG.E.64 R2, desc[UR6][R2.64] ;  /* 0x0000000602020981 */ /* 0x008ea2000c1e1b00 */
[----:B----4-:R-:W-:Y:S01]  /*00c0*/  @P0 IMAD.MOV.U32 R5, RZ, RZ, R0 ;  /* 0x000000ffff050224 */ /* 0x010fe200078e0000 */
[----:B------:R-:W1:Y:S05]  /*00d0*/  @P0 LDC R7, c[0x0][0x460] ;  /* 0x00011800ff070b82 */ /* 0x000e6a0000000800 */
[----:B------:R-:W1:Y:S01]  /*00e0*/  @P0 LDG.E.64 R4, desc[UR6][R4.64] ;  /* 0x0000000604040981 */ /* 0x000e62000c1e1b00 */
[----:B------:R-:W3:Y:S01]  /*00f0*/  S2R R19, SR_TID.X ;  /* 0x0000000000137919 */ /* 0x000ee20000002100 */
[----:B0-----:R-:W-:-:S04]  /*0100*/  UISETP.NE.U32.AND UP0, UPT, UR8, URZ, UPT ;  /* 0x000000ff0800728c */ /* 0x001fc8000bf05070 */
[----:B------:R-:W-:Y:S01]  /*0110*/  UISETP.NE.AND.EX UP0, UPT, UR9, URZ, UPT, UP0 ;  /* 0x000000ff0900728c */ /* 0x000fe2000bf05300 */
[----:B---3--:R-:W-:Y:S02]  /*0120*/  LOP3.LUT R9, R19, 0x1f, RZ, 0xc0, !PT ;  /* 0x0000001f13097812 */ /* 0x008fe400078ec0ff */
[----:B--2---:R-:W-:Y:S02]  /*0130*/  @P0 R2UR UR4, R2 ;  /* 0x00000000020402ca */ /* 0x004fe400000e0000 */
[----:B------:R-:W-:Y:S02]  /*0140*/  @P0 R2UR UR5, R3 ;  /* 0x00000000030502ca */ /* 0x000fe400000e0000 */
[----:B-1----:R-:W-:-:S05]  /*0150*/  @P0 IADD3 R231, P1, PT, R4, R7, RZ ;  /* 0x0000000704e70210 */ /* 0x002fca0007f3e0ff */
[----:B------:R-:W-:-:S05]  /*0160*/  @P0 IMAD.X R0, RZ, RZ, R5, P1 ;  /* 0x000000ffff000224 */ /* 0x000fca00008e0605 */
        /* <DEDUP_REMOVED lines=40> */
.L_x_14365:
        /* <DEDUP_REMOVED lines=44> */
.L_x_14366:
[----:B------:R-:W1:Y:S01]  /*06b0*/  S2UR UR9, SR_CTAID.X ;  /* 0x00000000000979c3 */ /* 0x000e620000002500 */
[----:B------:R-:W2:Y:S01]  /*06c0*/  LDCU UR10, c[0x0][0x384] ;  /* 0x00007080ff0a77ac */ /* 0x000ea20008000800 */
[----:B------:R-:W-:Y:S01]  /*06d0*/  SHF.R.U32.HI R0, RZ, 0x5, R19 ;  /* 0x00000005ff007819 */ /* 0x000fe20000011613 */
[----:B-1----:R-:W-:-:S06]  /*06e0*/  USHF.L.U32 UR8, UR9, 0x2, URZ ;  /* 0x0000000209087899 */ /* 0x002fcc00080006ff */
[----:B------:R-:W-:-:S04]  /*06f0*/  LOP3.LUT R16, R0, UR8, RZ, 0xfc, !PT ;  /* 0x0000000800107c12 */ /* 0x000fc8000f8efcff */
[----:B--2---:R-:W-:-:S13]  /*0700*/  ISETP.GE.AND P0, PT, R16, UR10, PT ;  /* 0x0000000a10007c0c */ /* 0x004fda000bf06270 */
[----:B------:R-:W-:Y:S05]  /*0710*/  @P0 EXIT ;  /* 0x000000000000094d */ /* 0x000fea0003800000 */
[----:B------:R-:W1:Y:S01]  /*0720*/  LDC R0, c[0x0][0x360] ;  /* 0x0000d800ff007b82 */ /* 0x000e620000000800 */
[----:B0-----:R-:W-:Y:S01]  /*0730*/  IMAD.HI.U32 R2, R20, -0x2daee0ad, RZ ;  /* 0xd2511f5314027827 */ /* 0x001fe200078e00ff */
[----:B------:R-:W-:-:S03]  /*0740*/  UIADD3 UR8, UPT, UPT, UR4, -0x61c88647, URZ ;  /* 0x9e3779b904087890 */ /* 0x000fc6000fffe0ff */
[----:B------:R-:W-:Y:S01]  /*0750*/  HFMA2 R13, -RZ, RZ, 0, 0 ;  /* 0x00000000ff0d7431 */ /* 0x000fe200000001ff */
[----:B------:R-:W-:Y:S01]  /*0760*/  UIADD3 UR10, UPT, UPT, UR4, 0x3c6ef372, URZ ;  /* 0x3c6ef372040a7890 */ /* 0x000fe2000fffe0ff */
[----:B------:R-:W-:Y:S01]  /*0770*/  IMAD R6, R20, -0x2daee0ad, RZ ;  /* 0xd2511f5314067824 */ /* 0x000fe200078e02ff */
[----:B------:R-:W-:Y:S01]  /*0780*/  LOP3.LUT R2, R2, UR5, RZ, 0x3c, !PT ;  /* 0x0000000502027c12 */ /* 0x000fe2000f8e3cff */
[----:B------:R-:W-:Y:S01]  /*0790*/  UIADD3 UR11, UPT, UPT, UR5, 0x76cf5d0a, URZ ;  /* 0x76cf5d0a050b7890 */ /* 0x000fe2000fffe0ff */
[----:B------:R-:W-:Y:S01]  /*07a0*/  LOP3.LUT R231, R231, 0x3, RZ, 0xc0, !PT ;  /* 0x00000003e7e77812 */ /* 0x000fe200078ec0ff */
[----:B------:R-:W-:Y:S02]  /*07b0*/  UIADD3 UR12, UPT, UPT, UR4, -0x255992d5, URZ ;  /* 0xdaa66d2b040c7890 */ /* 0x000fe4000fffe0ff */
[C---:B------:R-:W-:Y:S01]  /*07c0*/  IMAD.HI.U32 R3, R2.reuse, -0x326172a9, RZ ;  /* 0xcd9e8d5702037827 */ /* 0x040fe200078e00ff */
[----:B------:R-:W-:Y:S02]  /*07d0*/  UIADD3 UR13, UPT, UPT, UR5, -0x126145ec, URZ ;  /* 0xed9eba14050d7890 */ /* 0x000fe4000fffe0ff */
[----:B------:R-:W-:Y:S01]  /*07e0*/  UIADD3 UR14, UPT, UPT, UR4, -0x4ab325aa, URZ ;  /* 0xb54cda56040e7890 */ /* 0x000fe2000fffe0ff */
[----:B------:R-:W-:Y:S01]  /*07f0*/  IMAD R7, R2, -0x326172a9, RZ ;  /* 0xcd9e8d5702077824 */ /* 0x000fe200078e02ff */
[----:B------:R-:W-:Y:S01]  /*0800*/  UIADD3 UR15, UPT, UPT, UR5, 0x1fd5c5a3, URZ ;  /* 0x1fd5c5a3050f7890 */ /* 0x000fe2000fffe0ff */
[----:B------:R-:W0:Y:S01]  /*0810*/  LDCU.64 UR20, c[0x0][0x3e0] ;  /* 0x00007c00ff1477ac */ /* 0x000e220008000a00 */
[----:B------:R-:W-:Y:S01]  /*0820*/  UIADD3 UR16, UPT, UPT, UR4, -0xe443238, URZ ;  /* 0xf1bbcdc804107890 */ /* 0x000fe2000fffe0ff */
[----:B-1----:R-:W-:Y:S01]  /*0830*/  IMAD R19, R0, UR9, R19 ;  /* 0x0000000900137c24 */ /* 0x002fe2000f8e0213 */
[----:B------:R-:W-:-:S02]  /*0840*/  UIADD3 UR9, UPT, UPT, UR5, -0x4498517b, URZ ;  /* 0xbb67ae8505097890 */ /* 0x000fc4000fffe0ff */
[----:B------:R-:W-:Y:S01]  /*0850*/  UIADD3 UR17, UPT, UPT, UR5, -0x695add53, URZ ;  /* 0x96a522ad05117890 */ /* 0x000fe2000fffe0ff */
[----:B------:R-:W-:Y:S01]  /*0860*/  IMAD.HI.U32 R0, R19, -0x326172a9, RZ ;  /* 0xcd9e8d5713007827 */ /* 0x000fe200078e00ff */
[----:B------:R-:W-:-:S03]  /*0870*/  UIADD3 UR18, UPT, UPT, UR4, -0x700cb87f, URZ ;  /* 0x8ff3478104127890 */ /* 0x000fc6000fffe0ff */
[----:B------:R-:W-:Y:S01]  /*0880*/  IMAD R4, R19, -0x326172a9, RZ ;  /* 0xcd9e8d5713047824 */ /* 0x000fe200078e02ff */
[----:B------:R-:W-:Y:S01]  /*0890*/  LOP3.LUT R0, R15, UR4, R0, 0x96, !PT ;  /* 0x000000040f007c12 */ /* 0x000fe2000f8e9600 */
[----:B0-----:R-:W-:-:S03]  /*08a0*/  UISETP.NE.U32.AND UP0, UPT, UR20, URZ, UPT ;  /* 0x000000ff1400728c */ /* 0x001fc6000bf05070 */
[----:B------:R-:W-:Y:S01]  /*08b0*/  LOP3.LUT R3, R4, UR8, R3, 0x96, !PT ;  /* 0x0000000804037c12 */ /* 0x000fe2000f8e9603 */
[C---:B------:R-:W-:Y:S01]  /*08c0*/  IMAD.HI.U32 R5, R0.reuse, -0x2daee0ad, RZ ;  /* 0xd2511f5300057827 */ /* 0x040fe200078e00ff */
[----:B------:R-:W-:Y:S02]  /*08d0*/  UIADD3 UR8, UPT, UPT, UR5, 0x32370b8f, URZ ;  /* 0x32370b8f05087890 */ /* 0x000fe4000fffe0ff */
[----:B------:R-:W-:Y:S01]  /*08e0*/  UISETP.NE.AND.EX UP0, UPT, UR21, URZ, UPT, UP0 ;  /* 0x000000ff1500728c */ /* 0x000fe2000bf05300 */
[----:B------:R-:W-:Y:S01]  /*08f0*/  IMAD R9, R0, -0x2daee0ad, RZ ;  /* 0xd2511f5300097824 */ /* 0x000fe200078e02ff */
[----:B------:R-:W-:Y:S01]  /*0900*/  LOP3.LUT R5, R6, UR9, R5, 0x96, !PT ;  /* 0x0000000906057c12 */ /* 0x000fe2000f8e9605 */
[----:B------:R-:W-:Y:S01]  /*0910*/  IMAD.HI.U32 R4, R3, -0x2daee0ad, RZ ;  /* 0xd2511f5303047827 */ /* 0x000fe200078e00ff */
[----:B------:R-:W-:-:S03]  /*0920*/  UIADD3 UR9, UPT, UPT, UR4, 0x78dde6e4, URZ ;  /* 0x78dde6e404097890 */ /* 0x000fc6000fffe0ff */
[----:B------:R-:W-:Y:S01]  /*0930*/  IMAD.HI.U32 R0, R5, -0x326172a9, RZ ;  /* 0xcd9e8d5705007827 */ /* 0x000fe200078e00ff */
[----:B------:R-:W-:Y:S01]  /*0940*/  LOP3.LUT R4, R9, UR11, R4, 0x96, !PT ;  /* 0x0000000b09047c12 */ /* 0x000fe2000f8e9604 */
[----:B------:R-:W-:Y:S02]  /*0950*/  UIADD3 UR11, UPT, UPT, UR4, 0x1715609d, URZ ;  /* 0x1715609d040b7890 */ /* 0x000fe4000fffe0ff */
[----:B------:R-:W-:Y:S01]  /*0960*/  IMAD R6, R3, -0x2daee0ad, RZ ;  /* 0xd2511f5303067824 */ /* 0x000fe200078e02ff */
[----:B------:R-:W-:Y:S01]  /*0970*/  LOP3.LUT R0, R7, UR10, R0, 0x96, !PT ;  /* 0x0000000a07007c12 */ /* 0x000fe2000f8e9600 */
[----:B------:R-:W-:Y:S01]  /*0980*/  IMAD R5, R5, -0x326172a9, RZ ;  /* 0xcd9e8d5705057824 */ /* 0x000fe200078e02ff */
[----:B------:R-:W-:Y:S01]  /*0990*/  UIADD3 UR10, UPT, UPT, UR5, -0x56f99767, URZ ;  /* 0xa9066899050a7890 */ /* 0x000fe2000fffe0ff */
[----:B------:R-:W-:-:S04]  /*09a0*/  IMAD.HI.U32 R2, R4, -0x326172a9, RZ ;  /* 0xcd9e8d5704027827 */ /* 0x000fc800078e00ff */
[C---:B------:R-:W-:Y:S01]  /*09b0*/  IMAD.HI.U32 R3, R0.reuse, -0x2daee0ad, RZ ;  /* 0xd2511f5300037827 */ /* 0x040fe200078e00ff */
[----:B------:R-:W-:Y:S01]  /*09c0*/  LOP3.LUT R2, R5, UR12, R2, 0x96, !PT ;  /* 0x0000000c05027c12 */ /* 0x000fe2000f8e9602 */
[----:B------:R-:W-:Y:S02]  /*09d0*/  UIADD3 UR12, UPT, UPT, UR5, 0x646e171e, URZ ;  /* 0x646e171e050c7890 */ /* 0x000fe4000fffe0ff */
[----:B------:R-:W-:Y:S01]  /*09e0*/  IMAD R7, R0, -0x2daee0ad, RZ ;  /* 0xd2511f5300077824 */ /* 0x000fe200078e02ff */
[----:B------:R-:W-:Y:S01]  /*09f0*/  LOP3.LUT R3, R6, UR8, R3, 0x96, !PT ;  /* 0x0000000806037c12 */ /* 0x000fe2000f8e9603 */
[----:B------:R-:W-:Y:S01]  /*0a00*/  IMAD.HI.U32 R6, R2, -0x2daee0ad, RZ ;  /* 0xd2511f5302067827 */ /* 0x000fe200078e00ff */
[----:B------:R-:W-:-:S03]  /*0a10*/  UIADD3 UR8, UPT, UPT, UR4, 0x5384540f, URZ ;  /* 0x5384540f04087890 */ /* 0x000fc6000fffe0ff */
[----:B------:R-:W-:Y:S01]  /*0a20*/  IMAD R5, R4, -0x326172a9, RZ ;  /* 0xcd9e8d5704057824 */ /* 0x000fe200078e02ff */
[----:B------:R-:W-:Y:S01]  /*0a30*/  LOP3.LUT R6, R7, UR13, R6, 0x96, !PT ;  /* 0x0000000d07067c12 */ /* 0x000fe2000f8e9606 */
[C---:B------:R-:W-:Y:S01]  /*0a40*/  IMAD.HI.U32 R0, R3.reuse, -0x326172a9, RZ ;  /* 0xcd9e8d5703007827 */ /* 0x040fe200078e00ff */
[----:B------:R-:W0:Y:S03]  /*0a50*/  LDCU.U8 UR13, c[0x0][0x410] ;  /* 0x00008200ff0d77ac */ /* 0x000e260008000000 */
[----:B------:R-:W-:Y:S01]  /*0a60*/  IMAD R3, R3, -0x326172a9, RZ ;  /* 0xcd9e8d5703037824 */ /* 0x000fe200078e02ff */
[----:B------:R-:W-:Y:S01]  /*0a70*/  LOP3.LUT R0, R5, UR9, R0, 0x96, !PT ;  /* 0x0000000905007c12 */ /* 0x000fe2000f8e9600 */
[----:B------:R-:W-:Y:S01]  /*0a80*/  IMAD R5, R2, -0x2daee0ad, RZ ;  /* 0xd2511f5302057824 */ /* 0x000fe200078e02ff */
[----:B------:R-:W-:Y:S01]  /*0a90*/  UIADD3 UR9, UPT, UPT, UR5, -0x24c28bd8, URZ ;  /* 0xdb3d742805097890 */ /* 0x000fe2000fffe0ff */
[----:B------:R-:W-:-:S04]  /*0aa0*/  IMAD.HI.U32 R2, R6, -0x326172a9, RZ ;  /* 0xcd9e8d5706027827 */ /* 0x000fc800078e00ff */
[----:B------:R-:W-:Y:S01]  /*0ab0*/  IMAD.HI.U32 R4, R0, -0x2daee0ad, RZ ;  /* 0xd2511f5300047827 */ /* 0x000fe200078e00ff */
[----:B------:R-:W-:Y:S01]  /*0ac0*/  LOP3.LUT R2, R3, UR11, R2, 0x96, !PT ;  /* 0x0000000b03027c12 */ /* 0x000fe2000f8e9602 */
[----:B------:R-:W1:Y:S02]  /*0ad0*/  LDCU UR11, c[0x0][0x408] ;  /* 0x00008100ff0b77ac */ /* 0x000e640008000800 */
[----:B------:R-:W-:Y:S01]  /*0ae0*/  IMAD R3, R6, -0x326172a9, RZ ;  /* 0xcd9e8d5706037824 */ /* 0x000fe200078e02ff */
[----:B------:R-:W-:Y:S01]  /*0af0*/  LOP3.LUT R4, R5, UR10, R4, 0x96, !PT ;  /* 0x0000000a05047c12 */ /* 0x000fe2000f8e9604 */
[----:B------:R-:W-:Y:S01]  /*0b00*/  IMAD R6, R0, -0x2daee0ad, RZ ;  /* 0xd2511f5300067824 */ /* 0x000fe200078e02ff */
[----:B------:R-:W2:Y:S01]  /*0b10*/  LDCU UR10, c[0x0][0x404] ;  /* 0x00008080ff0a77ac */ /* 0x000ea20008000800 */
[----:B------:R-:W-:-:S04]  /*0b20*/  IMAD.HI.U32 R5, R2, -0x2daee0ad, RZ ;  /* 0xd2511f5302057827 */ /* 0x000fc800078e00ff */
[----:B------:R-:W-:Y:S01]  /*0b30*/  IMAD.HI.U32 R0, R4, -0x326172a9, RZ ;  /* 0xcd9e8d5704007827 */ /* 0x000fe200078e00ff */
[----:B------:R-:W-:Y:S01]  /*0b40*/  LOP3.LUT R5, R6, UR12, R5, 0x96, !PT ;  /* 0x0000000c06057c12 */ /* 0x000fe2000f8e9605 */
[----:B------:R-:W3:Y:S02]  /*0b50*/  LDCU UR12, c[0x0][0x388] ;  /* 0x00007100ff0c77ac */ /* 0x000ee40008000800 */
[----:B------:R-:W-:Y:S01]  /*0b60*/  IMAD R7, R2, -0x2daee0ad, RZ ;  /* 0xd2511f5302077824 */ /* 0x000fe200078e02ff */
[----:B------:R-:W-:Y:S01]  /*0b70*/  LOP3.LUT R0, R3, UR14, R0, 0x96, !PT ;  /* 0x0000000e03007c12 */ /* 0x000fe2000f8e9600 */
[----:B------:R-:W-:Y:S01]  /*0b80*/  IMAD R3, R4, -0x326172a9, RZ ;  /* 0xcd9e8d5704037824 */ /* 0x000fe200078e02ff */
[----:B------:R-:W4:Y:S01]  /*0b90*/  LDCU UR14, c[0x0][0x448] ;  /* 0x00008900ff0e77ac */ /* 0x000f220008000800 */
[----:B------:R-:W-:-:S04]  /*0ba0*/  IMAD.HI.U32 R2, R5, -0x326172a9, RZ ;  /* 0xcd9e8d5705027827 */ /* 0x000fc800078e00ff */
[----:B------:R-:W-:Y:S01]  /*0bb0*/  IMAD.HI.U32 R4, R0, -0x2daee0ad, RZ ;  /* 0xd2511f5300047827 */ /* 0x000fe200078e00ff */
[----:B------:R-:W-:-:S03]  /*0bc0*/  LOP3.LUT R2, R3, UR8, R2, 0x96, !PT ;  /* 0x0000000803027c12 */ /* 0x000fc6000f8e9602 */
[----:B------:R-:W-:Y:S01]  /*0bd0*/  IMAD R6, R0, -0x2daee0ad, RZ ;  /* 0xd2511f5300067824 */ /* 0x000fe200078e02ff */
[----:B------:R-:W-:Y:S01]  /*0be0*/  LOP3.LUT R4, R7, UR15, R4, 0x96, !PT ;  /* 0x0000000f07047c12 */ /* 0x000fe2000f8e9604 */
[----:B------:R-:W-:Y:S02]  /*0bf0*/  IMAD R5, R5, -0x326172a9, RZ ;  /* 0xcd9e8d5705057824 */ /* 0x000fe400078e02ff */
[----:B------:R-:W-:-:S04]  /*0c00*/  IMAD.HI.U32 R3, R2, -0x2daee0ad, RZ ;  /* 0xd2511f5302037827 */ /* 0x000fc800078e00ff */
[----:B------:R-:W-:Y:S01]  /*0c10*/  IMAD.HI.U32 R0, R4, -0x326172a9, RZ ;  /* 0xcd9e8d5704007827 */ /* 0x000fe200078e00ff */
[----:B------:R-:W-:Y:S01]  /*0c20*/  LOP3.LUT R3, R6, UR9, R3, 0x96, !PT ;  /* 0x0000000906037c12 */ /* 0x000fe2000f8e9603 */
[----:B------:R-:W0:Y:S02]  /*0c30*/  LDCU.64 UR8, c[0x0][0x3a0] ;  /* 0x00007400ff0877ac */ /* 0x000e240008000a00 */
[----:B------:R-:W-:Y:S01]  /*0c40*/  IMAD R2, R2, -0x2daee0ad, RZ ;  /* 0xd2511f5302027824 */ /* 0x000fe200078e02ff */
[----:B------:R-:W-:Y:S01]  /*0c50*/  LOP3.LUT R0, R5, UR16, R0, 0x96, !PT ;  /* 0x0000001005007c12 */ /* 0x000fe2000f8e9600 */
[----:B------:R-:W-:Y:S02]  /*0c60*/  IMAD R5, R4, -0x326172a9, RZ ;  /* 0xcd9e8d5704057824 */ /* 0x000fe400078e02ff */
[----:B------:R-:W-:-:S04]  /*0c70*/  IMAD.HI.U32 R18, R3, -0x326172a9, RZ ;  /* 0xcd9e8d5703127827 */ /* 0x000fc800078e00ff */
[----:B------:R-:W-:Y:S01]  /*0c80*/  IMAD.HI.U32 R17, R0, -0x2daee0ad, RZ ;  /* 0xd2511f5300117827 */ /* 0x000fe200078e00ff */
[----:B------:R-:W-:-:S03]  /*0c90*/  LOP3.LUT R18, R5, UR18, R18, 0x96, !PT ;  /* 0x0000001205127c12 */ /* 0x000fc6000f8e9612 */
[----:B------:R-:W-:Y:S01]  /*0ca0*/  IMAD R14, R3, -0x326172a9, RZ ;  /* 0xcd9e8d57030e7824 */ /* 0x000fe200078e02ff */
[----:B------:R-:W-:Y:S01]  /*0cb0*/  LOP3.LUT R17, R2, UR17, R17, 0x96, !PT ;  /* 0x0000001102117c12 */ /* 0x000fe2000f8e9611 */
[----:B-1234-:R-:W-:-:S07]  /*0cc0*/  IMAD R224, R0, -0x2daee0ad, RZ ;  /* 0xd2511f5300e07824 */ /* 0x01efce00078e02ff */
.L_x_15187:
[----:B------:R-:W1:Y:S01]  /*0cd0*/  S2R R12, SR_TID.X ;  /* 0x00000000000c7919 */ /* 0x000e620000002100 */
[----:B------:R-:W2:Y:S01]  /*0ce0*/  @UP0 LDCU.64 UR16, c[0x0][0x3e0] ;  /* 0x00007c00ff1007ac */ /* 0x000ea20008000a00 */
[----:B------:R-:W3:Y:S01]  /*0cf0*/  LDC.64 R228, c[0x0][0x390] ;  /* 0x0000e400ffe47b82 */ /* 0x000ee20000000a00 */
[----:B------:R-:W-:Y:S01]  /*0d00*/  IMAD R0, R16, UR12, RZ ;  /* 0x0000000c10007c24 */ /* 0x000fe2000f8e02ff */
[----:B------:R-:W-:Y:S02]  /*0d10*/  PLOP3.LUT P0, PT, PT, PT, UP0, 0x80, 0x8 ;  /* 0x000000000008781c */ /* 0x000fe40003f0f008 */
[----:B------:R-:W-:Y:S02]  /*0d20*/  PLOP3.LUT P1, PT, PT, PT, UP0, 0x80, 0x8 ;  /* 0x000000000008781c */ /* 0x000fe40003f2f008 */
[----:B------:R-:W-:-:S04]  /*0d30*/  SHF.R.S32.HI R5, RZ, 0x1f, R0 ;  /* 0x0000001fff057819 */ /* 0x000fc80000011400 */
[----:B------:R-:W-:Y:S01]  /*0d40*/  LEA.HI R5, R5, R0, RZ, 0x3 ;  /* 0x0000000005057211 */ /* 0x000fe200078f18ff */
[----:B--2---:R-:W-:Y:S02]  /*0d50*/  IMAD.U32 R2, RZ, RZ, UR16 ;  /* 0x00000010ff027e24 */ /* 0x004fe4000f8e00ff */
[----:B------:R-:W-:Y:S02]  /*0d60*/  IMAD.U32 R3, RZ, RZ, UR17 ;  /* 0x00000011ff037e24 */ /* 0x000fe4000f8e00ff */
[----:B------:R-:W-:-:S06]  /*0d70*/  @P0 IMAD.WIDE R2, R16, 0x2, R2 ;  /* 0x0000000210020825 */ /* 0x000fcc00078e0202 */
[----:B------:R-:W2:Y:S01]  /*0d80*/  @P1 LDG.E.U16 R2, desc[UR6][R2.64] ;  /* 0x0000000602021981 */ /* 0x000ea2000c1e1500 */
[----:B-1----:R-:W-:-:S04]  /*0d90*/  LOP3.LUT R0, R12, 0x1f, RZ, 0xc0, !PT ;  /* 0x0000001f0c007812 */ /* 0x002fc800078ec0ff */
[----:B------:R-:W-:-:S05]  /*0da0*/  LEA.HI.SX32 R11, R5, R0, 0x1d ;  /* 0x00000000050b7211 */ /* 0x000fca00078feaff */
[----:B---3--:R-:W-:-:S06]  /*0db0*/  IMAD.WIDE.U32 R156, R11, 0x10, R228 ;  /* 0x000000100b9c7825 */ /* 0x008fcc00078e00e4 */
[----:B-----5:R-:W5:Y:S01]  /*0dc0*/  LDG.E.128 R156, desc[UR6][R156.64] ;  /* 0x000000069c9c7981 */ /* 0x020f62000c1e1d00 */
[----:B0-----:R-:W-:Y:S02]  /*0dd0*/  ISETP.NE.U32.AND P0, PT, RZ, UR8, PT ;  /* 0x00000008ff007c0c */ /* 0x001fe4000bf05070 */
[----:B------:R-:W-:Y:S02]  /*0de0*/  PLOP3.LUT P1, PT, PT, PT, UP0, 0x80, 0x8 ;  /* 0x000000000008781c */ /* 0x000fe40003f2f008 */
[----:B------:R-:W-:Y:S01]  /*0df0*/  ISETP.NE.AND.EX P0, PT, RZ, UR9, PT, P0 ;  /* 0x00000009ff007c0c */ /* 0x000fe2000bf05300 */
[----:B------:R-:W-:Y:S01]  /*0e00*/  IMAD.MOV.U32 R29, RZ, RZ, 0x2f800000 ;  /* 0x2f800000ff1d7424 */ /* 0x000fe200078e00ff */
[----:B------:R-:W-:-:S09]  /*0e10*/  MOV R30, 0x3f800000 ;  /* 0x3f800000001e7802 */ /* 0x000fd20000000f00 */
[----:B--2---:R-:W-:Y:S02]  /*0e20*/  @P1 HADD2.F32 R30, -RZ, R2.H0_H0 ;  /* 0x20000002ff1e1230 */ /* 0x004fe40000004100 */
        /* <DEDUP_REMOVED lines=10> */
[----:B------:R-:W-:-:S05]  /*0ed0*/  IMAD.MOV.U32 R0, RZ, RZ, 0x2 ;  /* 0x00000002ff007424 */ /* 0x000fca00078e00ff */
[----:B------:R-:W-:-:S04]  /*0ee0*/  VIADDMNMX.U32 R0, R231, 0xfffffffe, R0, PT ;  /* 0xfffffffee7007846 */ /* 0x000fc80003800000 */
[----:B------:R-:W-:-:S04]  /*0ef0*/  SHF.L.U32 R0, R0, 0x2, RZ ;  /* 0x0000000200007819 */ /* 0x000fc800000006ff */
[----:B------:R-:W0:Y:S02]  /*0f00*/  LDC R2, c[0x2][R0] ;  /* 0x0080000000027b82 */ /* 0x000e240000000800 */
[----:B0-----:R-:W-:-:S04]  /*0f10*/  SHF.R.S32.HI R3, RZ, 0x1f, R2 ;  /* 0x0000001fff037819 */ /* 0x001fc80000011402 */
.L_x_88284:
[----:B------:R-:W-:Y:S05]  /*0f20*/  BRX R2 -0xf30                                          (*"BRANCH_TARGETS .L_x_88285,.L_x_88286,.L_x_88287"*) ;  /* 0xfffffff002347949 */ /* 0x000fea000383ffff */
.L_x_88287:
[----:B------:R-:W-:Y:S01]  /*0f30*/  VIADD R2, R231, 0x1 ;  /* 0x00000001e7027836 */ /* 0x000fe20000000000 */
[----:B------:R-:W-:Y:S01]  /*0f40*/  MOV R3, R18 ;  /* 0x0000001200037202 */ /* 0x000fe20000000f00 */
[----:B------:R-:W-:Y:S01]  /*0f50*/  IMAD.MOV.U32 R0, RZ, RZ, R224 ;  /* 0x000000ffff007224 */ /* 0x000fe200078e00e0 */
[----:B------:R-:W-:Y:S06]  /*0f60*/  BRA `(.L_x_14369) ;  /* 0x00000004003c7947 */ /* 0x000fec0003800000 */
.L_x_88285:
[----:B------:R-:W-:Y:S01]  /*0f70*/  IMAD.MOV.U32 R0, RZ, RZ, R224 ;  /* 0x000000ffff007224 */ /* 0x000fe200078e00e0 */
[----:B------:R-:W-:Y:S01]  /*0f80*/  MOV R3, R17 ;  /* 0x0000001100037202 */ /* 0x000fe20000000f00 */
[----:B------:R-:W-:Y:S01]  /*0f90*/  IMAD.MOV.U32 R2, RZ, RZ, 0x3 ;  /* 0x00000003ff027424 */ /* 0x000fe200078e00ff */
[----:B------:R-:W-:Y:S06]  /*0fa0*/  BRA `(.L_x_14369) ;  /* 0x00000004002c7947 */ /* 0x000fec0003800000 */
.L_x_88286:
        /* <DEDUP_REMOVED lines=13> */
.L_x_14371:
[----:B------:R-:W-:Y:S05]  /*1080*/  BSYNC.RECONVERGENT B1 ;  /* 0x0000000000017941 */ /* 0x000fea0003800200 */
.L_x_14370:
        /* <DEDUP_REMOVED lines=51> */
[----:B------:R-:W-:Y:S01]  /*13c0*/  IMAD.MOV.U32 R3, RZ, RZ, R224 ;  /* 0x000000ffff037224 */ /* 0x000fe200078e00e0 */
        /* <DEDUP_REMOVED lines=9> */
.L_x_14369:
[----:B------:R-:W-:Y:S05]  /*1460*/  BSYNC.RECONVERGENT B0 ;  /* 0x0000000000007941 */ /* 0x000fea0003800200 */
.L_x_14368:
[----:B------:R-:W-:Y:S01]  /*1470*/  I2FP.F32.U32 R4, R3 ;  /* 0x0000000300047245 */ /* 0x000fe20000201000 */
[----:B-----5:R-:W-:Y:S01]  /*1480*/  HADD2.F32 R3, -RZ, R156.H0_H0 ;  /* 0x2000009cff037230 */ /* 0x020fe20000004100 */
[----:B------:R-:W-:Y:S01]  /*1490*/  MOV R28, UR11 ;  /* 0x0000000b001c7c02 */ /* 0x000fe20008000f00 */
[----:B------:R-:W-:Y:S01]  /*14a0*/  IMAD.U32 R27, RZ, RZ, UR10 ;  /* 0x0000000aff1b7e24 */ /* 0x000fe2000f8e00ff */
[----:B------:R-:W-:Y:S01]  /*14b0*/  ISETP.NE.AND P2, PT, R2, 0x1, PT ;  /* 0x000000010200780c */ /* 0x000fe20003f45270 */
[----:B------:R-:W-:Y:S01]  /*14c0*/  FFMA.FTZ R4, R4, R29, 1.1641532182693481445e-10 ;  /* 0x2f00000004047423 */ /* 0x000fe2000001001d */
[----:B------:R-:W-:Y:S01]  /*14d0*/  FMUL.FTZ R3, R3, R30 ;  /* 0x0000001e03037220 */ /* 0x000fe20000410000 */
[----:B------:R-:W-:Y:S01]  /*14e0*/  HADD2.F32 R10, -RZ, R72.H0_H0 ;  /* 0x20000048ff0a7230 */ /* 0x000fe20000004100 */
[----:B------:R-:W-:Y:S01]  /*14f0*/  BSSY.RECONVERGENT B0, `(.L_x_14372) ;  /* 0x000005e000007945 */ /* 0x000fe20003800200 */
[----:B------:R-:W-:Y:S02]  /*1500*/  IMAD.MOV.U32 R5, RZ, RZ, 0x2 ;  /* 0x00000002ff057424 */ /* 0x000fe400078e00ff */
[----:B------:R-:W-:Y:S01]  /*1510*/  FMUL.FTZ R3, R3, R28 ;  /* 0x0000001c03037220 */ /* 0x000fe20000410000 */
[----:B------:R-:W-:Y:S01]  /*1520*/  FSETP.GTU.FTZ.AND P1, PT, R4, R27, PT ;  /* 0x0000001b0400720b */ /* 0x000fe20003f3c000 */
[----:B------:R-:W-:-:S03]  /*1530*/  HADD2.F32 R4, -RZ, R32.H0_H0 ;  /* 0x20000020ff047230 */ /* 0x000fc60000004100 */
[----:B------:R-:W-:Y:S02]  /*1540*/  FSEL R3, R3, RZ, !P1 ;  /* 0x000000ff03037208 */ /* 0x000fe40004800000 */
[----:B------:R-:W-:-:S03]  /*1550*/  PLOP3.LUT P1, PT, P1, PT, PT, 0x8, 0x80 ;  /* 0x000000000080781c */ /* 0x000fc60000f2e170 */
[----:B------:R-:W-:Y:S01]  /*1560*/  FFMA.FTZ R10, R3, R10, R4 ;  /* 0x0000000a030a7223 */ /* 0x000fe20000010004 */
        /* <DEDUP_REMOVED lines=11> */
.L_x_14374:
        /* <DEDUP_REMOVED lines=13> */
.L_x_14376:
[----:B------:R-:W-:Y:S05]  /*16f0*/  BSYNC.RECONVERGENT B1 ;  /* 0x0000000000017941 */ /* 0x000fea0003800200 */
.L_x_14375:
        /* <DEDUP_REMOVED lines=55> */
[----:B------:R-:W-:Y:S02]  /*1a70*/  HFMA2 R5, -RZ, RZ, 0, 0 ;  /* 0x00000000ff057431 */ /* 0x000fe400000001ff */
[----:B------:R-:W-:Y:S01]  /*1a80*/  IMAD.WIDE.U32 R6, R6, -0x2daee0ad, RZ ;  /* 0xd2511f5306067825 */ /* 0x000fe200078e00ff */
[----:B------:R-:W-:Y:S02]  /*1a90*/  LOP3.LUT R18, R4, UR15, R9, 0x96, !PT ;  /* 0x0000000f04127c12 */ /* 0x000fe4000f8e9609 */
[----:B------:R-:W-:Y:S01]  /*1aa0*/  MOV R14, R8 ;  /* 0x00000008000e7202 */ /* 0x000fe20000000f00 */
[----:B------:R-:W-:Y:S01]  /*1ab0*/  IMAD.MOV.U32 R0, RZ, RZ, R6 ;  /* 0x000000ffff007224 */ /* 0x000fe200078e0006 */
[----:B------:R-:W-:-:S07]  /*1ac0*/  LOP3.LUT R17, R2, UR16, R7, 0x96, !PT ;  /* 0x0000001002117c12 */ /* 0x000fce000f8e9607 */
.L_x_14373:
[----:B------:R-:W-:Y:S05]  /*1ad0*/  BSYNC.RECONVERGENT B0 ;  /* 0x0000000000007941 */ /* 0x000fea0003800200 */
.L_x_14372:
        /* <DEDUP_REMOVED lines=9> */
[----:B------:R-:W-:-:S03]  /*1b70*/  HADD2.F32 R2, -RZ, R72.H1_H1 ;  /* 0x30000048ff027230 */ /* 0x000fc60000004100 */
[----:B------:R-:W-:Y:S02]  /*1b80*/  FSEL R3, R3, RZ, !P1 ;  /* 0x000000ff03037208 */ /* 0x000fe40004800000 */
[----:B------:R-:W-:-:S03]  /*1b90*/  PLOP3.LUT P1, PT, P1, PT, PT, 0x8, 0x80 ;  /* 0x000000000080781c */ /* 0x000fc60000f2e170 */
[----:B------:R-:W-:Y:S01]  /*1ba0*/  FFMA.FTZ R9, R3, R2, R4 ;  /* 0x0000000203097223 */ /* 0x000fe20000010004 */
[----:B------:R-:W-:Y:S01]  /*1bb0*/  IMAD.MOV.U32 R4, RZ, RZ, 0x2 ;  /* 0x00000002ff047424 */ /* 0x000fe200078e00ff */
[----:B------:R-:W-:Y:S01]  /*1bc0*/  P2R R25, PR, RZ, 0x2 ;  /* 0x00000002ff197803 */ /* 0x000fe20000000000 */
        /* <DEDUP_REMOVED lines=10> */
.L_x_14379:
        /* <DEDUP_REMOVED lines=13> */
.L_x_14381:
[----:B------:R-:W-:Y:S05]  /*1d40*/  BSYNC.RECONVERGENT B1 ;  /* 0x0000000000017941 */ /* 0x000fea0003800200 */
.L_x_14380:
        /* <DEDUP_REMOVED lines=59> */
[----:B------:R-:W-:Y:S01]  /*2100*/  MOV R2, R0 ;  /* 0x0000000000027202 */ /* 0x000fe20000000f00 */
[----:B------:R-:W-:-:S07]  /*2110*/  IMAD.MOV.U32 R0, RZ, RZ, R6 ;  /* 0x000000ffff007224 */ /* 0x000fce00078e0006 */
.L_x_14378:
[----:B------:R-:W-:Y:S05]  /*2120*/  BSYNC.RECONVERGENT B0 ;  /* 0x0000000000007941 */ /* 0x000fea0003800200 */
.L_x_14377:
        /* <DEDUP_REMOVED lines=9> */
[----:B------:R-:W-:-:S03]  /*21c0*/  HADD2.F32 R2, -RZ, R33.H0_H0 ;  /* 0x20000021ff027230 */ /* 0x000fc60000004100 */
        /* <DEDUP_REMOVED lines=14> */
.L_x_14384:
        /* <DEDUP_REMOVED lines=13> */
.L_x_14386:
[----:B------:R-:W-:Y:S05]  /*2380*/  BSYNC.RECONVERGENT B1 ;  /* 0x0000000000017941 */ /* 0x000fea0003800200 */
.L_x_14385:
        /* <DEDUP_REMOVED lines=58> */
[----:B------:R-:W-:Y:S01]  /*2730*/  LOP3.LUT R17, R2, UR16, R7, 0x96, !PT ;  /* 0x0000001002117c12 */ /* 0x000fe2000f8e9607 */
[----:B------:R-:W-:Y:S01]  /*2740*/  IMAD.MOV.U32 R2, RZ, RZ, R0 ;  /* 0x000000ffff027224 */ /* 0x000fe200078e0000 */
[----:B------:R-:W-:-:S07]  /*2750*/  MOV R0, R6 ;  /* 0x0000000600007202 */ /* 0x000fce0000000f00 */
.L_x_14383:
[----:B------:R-:W-:Y:S05]  /*2760*/  BSYNC.RECONVERGENT B0 ;  /* 0x0000000000007941 */ /* 0x000fea0003800200 */
.L_x_14382:
        /* <DEDUP_REMOVED lines=24> */
.L_x_14389:
        /* <DEDUP_REMOVED lines=13> */
.L_x_14391:
[----:B------:R-:W-:Y:S05]  /*29c0*/  BSYNC.RECONVERGENT B1 ;  /* 0x0000000000017941 */ /* 0x000fea0003800200 */
.L_x_14390:
        /* <DEDUP_REMOVED lines=56> */
[----:B------:R-:W-:Y:S01]  /*2d50*/  HFMA2 R4, -RZ, RZ, 0, 0 ;  /* 0x00000000ff047431 */ /* 0x000fe200000001ff */
[----:B------:R-:W-:Y:S02]  /*2d60*/  MOV R14, R156 ;  /* 0x0000009c000e7202 */ /* 0x000fe40000000f00 */
[----:B------:R-:W-:Y:S01]  /*2d70*/  LOP3.LUT R17, R2, UR16, R23, 0x96, !PT ;  /* 0x0000001002117c12 */ /* 0x000fe2000f8e9617 */
[----:B------:R-:W-:Y:S02]  /*2d80*/  IMAD.MOV.U32 R2, RZ, RZ, R0 ;  /* 0x000000ffff027224 */ /* 0x000fe400078e0000 */
[----:B------:R-:W-:-:S07]  /*2d90*/  IMAD.MOV.U32 R0, RZ, RZ, R22 ;  /* 0x000000ffff007224 */ /* 0x000fce00078e0016 */
.L_x_14388:
[----:B------:R-:W-:Y:S05]  /*2da0*/  BSYNC.RECONVERGENT B0 ;  /* 0x0000000000007941 */ /* 0x000fea0003800200 */
.L_x_14387:
        /* <DEDUP_REMOVED lines=24> */
.L_x_14394:
        /* <DEDUP_REMOVED lines=13> */
.L_x_14396:
[----:B------:R-:W-:Y:S05]  /*3000*/  BSYNC.RECONVERGENT B1 ;  /* 0x0000000000017941 */ /* 0x000fea0003800200 */
.L_x_14395:
        /* <DEDUP_REMOVED lines=59> */
[----:B------:R-:W-:Y:S02]  /*33c0*/  IMAD.MOV.U32 R0, RZ, RZ, R22 ;  /* 0x000000ffff007224 */ /* 0x000fe400078e0016 */
[----:B------:R-:W-:-:S07]  /*33d0*/  IMAD.MOV.U32 R22, RZ, RZ, RZ ;  /* 0x000000ffff167224 */ /* 0x000fce00078e00ff */
.L_x_14393:
[----:B------:R-:W-:Y:S05]  /*33e0*/  BSYNC.RECONVERGENT B0 ;  /* 0x0000000000007941 */ /* 0x000fea0003800200 */
.L_x_14392:
        /* <DEDUP_REMOVED lines=10> */
[----:B------:R-:W-:-:S03]  /*3490*/  HADD2.F32 R2, -RZ, R74.H1_H1 ;  /* 0x3000004aff027230 */ /* 0x000fc60000004100 */
        /* <DEDUP_REMOVED lines=13> */
.L_x_14399:
        /* <DEDUP_REMOVED lines=13> */
.L_x_14401:
[----:B------:R-:W-:Y:S05]  /*3640*/  BSYNC.RECONVERGENT B1 ;  /* 0x0000000000017941 */ /* 0x000fea0003800200 */
.L_x_14400:
        /* <DEDUP_REMOVED lines=59> */
[----:B------:R-:W-:Y:S01]  /*3a00*/  MOV R0, R156 ;  /* 0x0000009c00007202 */ /* 0x000fe20000000f00 */
[----:B------:R-:W-:-:S07]  /*3a10*/  IMAD.MOV.U32 R23, RZ, RZ, RZ ;  /* 0x000000ffff177224 */ /* 0x000fce00078e00ff */
.L_x_14398:
[----:B------:R-:W-:Y:S05]  /*3a20*/  BSYNC.RECONVERGENT B0 ;  /* 0x0000000000007941 */ /* 0x000fea0003800200 */
.L_x_14397:
        /* <DEDUP_REMOVED lines=24> */
.L_x_14404:
        /* <DEDUP_REMOVED lines=15> */
.L_x_14406:
[----:B------:R-:W-:Y:S05]  /*3ca0*/  BSYNC.RECONVERGENT B1 ;  /* 0x0000000000017941 */ /* 0x000fea0003800200 */
.L_x_14405:
        /* <DEDUP_REMOVED lines=61> */
.L_x_14403:
[----:B------:R-:W-:Y:S05]  /*4080*/  BSYNC.RECONVERGENT B0 ;  /* 0x0000000000007941 */ /* 0x000fea0003800200 */
.L_x_14402:
[----:B------:R-:W-:Y:S01]  /*4090*/  I2FP.F32.U32 R2, R2 ;  /* 0x0000000200027245 */ /* 0x000fe20000201000 */
[----:B------:R-:W-:Y:S01]  /*40a0*/  HADD2.F32 R159, -RZ, R159.H1_H1 ;  /* 0x3000009fff9f7230 */ /* 0x000fe20000004100 */
[----:B------:R-:W-:Y:S01]  /*40b0*/  F2FP.F16.F32.PACK_AB R162, R5, R6 ;  /* 0x0000000605a2723e */ /* 0x000fe200000000ff */
[----:B------:R-:W-:Y:S01]  /*40c0*/  HADD2.F32 R22, -RZ, R75.H1_H1 ;  /* 0x3000004bff167230 */ /* 0x000fe20000004100 */
[----:B------:R-:W-:Y:S01]  /*40d0*/  F2FP.F16.F32.PACK_AB R161, R7, R8 ;  /* 0x0000000807a1723e */ /* 0x000fe200000000ff */
[----:B------:R-:W-:Y:S01]  /*40e0*/  FFMA.FTZ R2, R2, R29, 1.1641532182693481445e-10 ;  /* 0x2f00000002027423 */ /* 0x000fe2000001001d */
[----:B------:R-:W-:Y:S01]  /*40f0*/  FMUL.FTZ R159, R159, R30 ;  /* 0x0000001e9f9f7220 */ /* 0x000fe20000410000 */
[----:B------:R-:W-:Y:S01]  /*4100*/  HADD2.F32 R26, -RZ, R35.H1_H1 ;  /* 0x30000023ff1a7230 */ /* 0x000fe20000004100 */
[----:B------:R-:W-:Y:S02]  /*4110*/  F2FP.F16.F32.PACK_AB R160, R9, R10 ;  /* 0x0000000a09a0723e */ /* 0x000fe400000000ff */
[----:B------:R-:W-:Y:S01]  /*4120*/  FMUL.FTZ R159, R159, R28 ;  /* 0x0000001c9f9f7220 */ /* 0x000fe20000410000 */
[----:B------:R-:W-:-:S04]  /*4130*/  FSETP.GTU.FTZ.AND P6, PT, R2, R27, PT ;  /* 0x0000001b0200720b */ /* 0x000fc80003fdc000 */
[----:B------:R-:W-:Y:S02]  /*4140*/  FSEL R159, R159, RZ, !P6 ;  /* 0x000000ff9f9f7208 */ /* 0x000fe40007000000 */
[----:B------:R-:W-:-:S03]  /*4150*/  PLOP3.LUT P6, PT, P6, PT, PT, 0x8, 0x80 ;  /* 0x000000000080781c */ /* 0x000fc600037ce170 */
[----:B------:R-:W-:-:S05]  /*4160*/  FFMA.FTZ R3, R159, R22, R26 ;  /* 0x000000169f037223 */ /* 0x000fca000001001a */
[----:B------:R-:W-:Y:S01]  /*4170*/  F2FP.F16.F32.PACK_AB R163, R3, R4 ;  /* 0x0000000403a3723e */ /* 0x000fe200000000ff */
[----:B------:R-:W-:Y:S06]  /*4180*/  BRA `(.L_x_14407) ;  /* 0x0000003000947947 */ /* 0x000fec0003800000 */
.L_x_14367:
        /* <DEDUP_REMOVED lines=16> */
.L_x_14410:
        /* <DEDUP_REMOVED lines=13> */
.L_x_14412:
[----:B------:R-:W-:Y:S05]  /*4360*/  BSYNC.RECONVERGENT B1 ;  /* 0x0000000000017941 */ /* 0x000fea0003800200 */
.L_x_14411:
        /* <DEDUP_REMOVED lines=56> */
[----:B------:R-:W-:Y:S02]  /*46f0*/  HFMA2 R4, -RZ, RZ, 0, 0 ;  /* 0x00000000ff047431 */ /* 0x000fe400000001ff */
[----:B------:R-:W-:Y:S01]  /*4700*/  IMAD.MOV.U32 R14, RZ, RZ, R8 ;  /* 0x000000ffff0e7224 */ /* 0x000fe200078e0008 */
[----:B------:R-:W-:Y:S01]  /*4710*/  LOP3.LUT R17, R2, UR16, R7, 0x96, !PT ;  /* 0x0000001002117c12 */ /* 0x000fe2000f8e9607 */
[----:B------:R-:W-:Y:S01]  /*4720*/  IMAD.MOV.U32 R2, RZ, RZ, R224 ;  /* 0x000000ffff027224 */ /* 0x000fe200078e00e0 */
[----:B------:R-:W-:-:S07]  /*4730*/  MOV R0, R6 ;  /* 0x0000000600007202 */ /* 0x000fce0000000f00 */
.L_x_14409:
[----:B------:R-:W-:Y:S05]  /*4740*/  BSYNC.RECONVERGENT B0 ;  /* 0x0000000000007941 */ /* 0x000fea0003800200 */
.L_x_14408:
[----:B------:R-:W-:Y:S01]  /*4750*/  I2FP.F32.U32 R2, R2 ;  /* 0x0000000200027245 */ /* 0x000fe20000201000 */
[----:B-----5:R-:W-:Y:S01]  /*4760*/  HADD2.F32 R3, -RZ, R156.H0_H0 ;  /* 0x2000009cff037230 */ /* 0x020fe20000004100 */
[----:B------:R-:W-:Y:S01]  /*4770*/  ISETP.NE.AND P2, PT, R4, 0x1, PT ;  /* 0x000000010400780c */ /* 0x000fe20003f45270 */
[----:B------:R-:W-:Y:S01]  /*4780*/  IMAD.U32 R28, RZ, RZ, UR11 ;  /* 0x0000000bff1c7e24 */ /* 0x000fe2000f8e00ff */
[----:B------:R-:W-:Y:S01]  /*4790*/  MOV R27, UR10 ;  /* 0x0000000a001b7c02 */ /* 0x000fe20008000f00 */
[----:B------:R-:W-:Y:S01]  /*47a0*/  FFMA.FTZ R2, R2, R29, 1.1641532182693481445e-10 ;  /* 0x2f00000002027423 */ /* 0x000fe2000001001d */
[----:B------:R-:W-:Y:S01]  /*47b0*/  FMUL.FTZ R3, R3, R30 ;  /* 0x0000001e03037220 */ /* 0x000fe20000410000 */
[----:B------:R-:W-:Y:S01]  /*47c0*/  HADD2.F32 R5, -RZ, R72.H0_H0 ;  /* 0x20000048ff057230 */ /* 0x000fe20000004100 */
[----:B------:R-:W-:Y:S02]  /*47d0*/  BSSY.RECONVERGENT B0, `(.L_x_14413) ;  /* 0x000005d000007945 */ /* 0x000fe40003800200 */
[----:B------:R-:W-:Y:S01]  /*47e0*/  FMUL.FTZ R3, R3, R28 ;  /* 0x0000001c03037220 */ /* 0x000fe20000410000 */
[----:B------:R-:W-:-:S02]  /*47f0*/  FSETP.GTU.FTZ.AND P1, PT, R2, R27, PT ;  /* 0x0000001b0200720b */ /* 0x000fc40003f3c000 */
[----:B------:R-:W-:Y:S02]  /*4800*/  MOV R2, R14 ;  /* 0x0000000e00027202 */ /* 0x000fe40000000f00 */
[----:B------:R-:W-:Y:S02]  /*4810*/  FSEL R10, R3, RZ, !P1 ;  /* 0x000000ff030a7208 */ /* 0x000fe40004800000 */
[----:B------:R-:W-:-:S03]  /*4820*/  PLOP3.LUT P1, PT, P1, PT, PT, 0x8, 0x80 ;  /* 0x000000000080781c */ /* 0x000fc60000f2e170 */
[----:B------:R-:W-:Y:S01]  /*4830*/  FMUL.FTZ R10, R10, R5 ;  /* 0x000000050a0a7220 */ /* 0x000fe20000410000 */
[----:B------:R-:W-:Y:S01]  /*4840*/  IMAD.MOV.U32 R5, RZ, RZ, 0x2 ;  /* 0x00000002ff057424 */ /* 0x000fe200078e00ff */
[----:B------:R-:W-:Y:S01]  /*4850*/  P2R R24, PR, RZ, 0x2 ;  /* 0x00000002ff187803 */ /* 0x000fe20000000000 */
        /* <DEDUP_REMOVED lines=9> */
.L_x_14415:
        /* <DEDUP_REMOVED lines=13> */
.L_x_14417:
[----:B------:R-:W-:Y:S05]  /*49c0*/  BSYNC.RECONVERGENT B1 ;  /* 0x0000000000017941 */ /* 0x000fea0003800200 */
.L_x_14416:
        /* <DEDUP_REMOVED lines=57> */
[----:B------:R-:W-:Y:S01]  /*4d60*/  IMAD.MOV.U32 R5, RZ, RZ, RZ ;  /* 0x000000ffff057224 */ /* 0x000fe200078e00ff */
[----:B------:R-:W-:Y:S01]  /*4d70*/  LOP3.LUT R17, R2, UR16, R7, 0x96, !PT ;  /* 0x0000001002117c12 */ /* 0x000fe2000f8e9607 */
[----:B------:R-:W-:Y:S01]  /*4d80*/  IMAD.MOV.U32 R2, RZ, RZ, R0 ;  /* 0x000000ffff027224 */ /* 0x000fe200078e0000 */
[----:B------:R-:W-:-:S07]  /*4d90*/  MOV R0, R6 ;  /* 0x0000000600007202 */ /* 0x000fce0000000f00 */
.L_x_14414:
[----:B------:R-:W-:Y:S05]  /*4da0*/  BSYNC.RECONVERGENT B0 ;  /* 0x0000000000007941 */ /* 0x000fea0003800200 */
.L_x_14413:
        /* <DEDUP_REMOVED lines=12> */
[----:B------:R-:W-:Y:S01]  /*4e70*/  FMUL.FTZ R9, R9, R2 ;  /* 0x0000000209097220 */ /* 0x000fe20000410000 */
        /* <DEDUP_REMOVED lines=11> */
.L_x_14420:
        /* <DEDUP_REMOVED lines=13> */
.L_x_14422:
[----:B------:R-:W-:Y:S05]  /*5000*/  BSYNC.RECONVERGENT B1 ;  /* 0x0000000000017941 */ /* 0x000fea0003800200 */
.L_x_14421:
        /* <DEDUP_REMOVED lines=58> */
[----:B------:R-:W-:Y:S02]  /*53b0*/  LOP3.LUT R17, R2, UR16, R7, 0x96, !PT ;  /* 0x0000001002117c12 */ /* 0x000fe4000f8e9607 */
[----:B------:R-:W-:Y:S01]  /*53c0*/  MOV R2, R0 ;  /* 0x0000000000027202 */ /* 0x000fe20000000f00 */
[----:B------:R-:W-:-:S07]  /*53d0*/  IMAD.MOV.U32 R0, RZ, RZ, R6 ;  /* 0x000000ffff007224 */ /* 0x000fce00078e0006 */
.L_x_14419:
[----:B------:R-:W-:Y:S05]  /*53e0*/  BSYNC.RECONVERGENT B0 ;  /* 0x0000000000007941 */ /* 0x000fea0003800200 */
.L_x_14418:
        /* <DEDUP_REMOVED lines=10> */
[----:B------:R-:W-:Y:S01]  /*5490*/  FSEL R8, R3, RZ, !P1 ;  /* 0x000000ff03087208 */ /* 0x000fe20004800000 */
[----:B------:R-:W-:Y:S01]  /*54a0*/  IMAD.MOV.U32 R3, RZ, RZ, 0x2 ;  /* 0x00000002ff037424 */ /* 0x000fe200078e00ff */
        /* <DEDUP_REMOVED lines=11> */
.L_x_14425:
        /* <DEDUP_REMOVED lines=13> */
.L_x_14427:
[----:B------:R-:W-:Y:S05]  /*5630*/  BSYNC.RECONVERGENT B1 ;  /* 0x0000000000017941 */ /* 0x000fea0003800200 */
.L_x_14426:
        /* <DEDUP_REMOVED lines=61> */
.L_x_14424:
[----:B------:R-:W-:Y:S05]  /*5a10*/  BSYNC.RECONVERGENT B0 ;  /* 0x0000000000007941 */ /* 0x000fea0003800200 */
.L_x_14423:
        /* <DEDUP_REMOVED lines=23> */
.L_x_14430:
        /* <DEDUP_REMOVED lines=13> */
.L_x_14432:
[----:B------:R-:W-:Y:S05]  /*5c60*/  BSYNC.RECONVERGENT B1 ;  /* 0x0000000000017941 */ /* 0x000fea0003800200 */
.L_x_14431:
        /* <DEDUP_REMOVED lines=61> */
.L_x_14429:
[----:B------:R-:W-:Y:S05]  /*6040*/  BSYNC.RECONVERGENT B0 ;  /* 0x0000000000007941 */ /* 0x000fea0003800200 */
.L_x_14428:
        /* <DEDUP_REMOVED lines=23> */
.L_x_14435:
        /* <DEDUP_REMOVED lines=13> */
.L_x_14437:
[----:B------:R-:W-:Y:S05]  /*6290*/  BSYNC.RECONVERGENT B1 ;  /* 0x0000000000017941 */ /* 0x000fea0003800200 */
.L_x_14436:
        /* <DEDUP_REMOVED lines=61> */
.L_x_14434:
[----:B------:R-:W-:Y:S05]  /*6670*/  BSYNC.RECONVERGENT B0 ;  /* 0x0000000000007941 */ /* 0x000fea0003800200 */
.L_x_14433:
        /* <DEDUP_REMOVED lines=23> */
.L_x_14440:
        /* <DEDUP_REMOVED lines=13> */
.L_x_14442:
[----:B------:R-:W-:Y:S05]  /*68c0*/  BSYNC.RECONVERGENT B1 ;  /* 0x0000000000017941 */ /* 0x000fea0003800200 */
.L_x_14441:
        /* <DEDUP_REMOVED lines=61> */
.L_x_14439:
[----:B------:R-:W-:Y:S05]  /*6ca0*/  BSYNC.RECONVERGENT B0 ;  /* 0x0000000000007941 */ /* 0x000fea0003800200 */
.L_x_14438:
        /* <DEDUP_REMOVED lines=23> */
.L_x_14445:
        /* <DEDUP_REMOVED lines=15> */
.L_x_14447:
[----:B------:R-:W-:Y:S05]  /*6f10*/  BSYNC.RECONVERGENT B1 ;  /* 0x0000000000017941 */ /* 0x000fea0003800200 */
.L_x_14446:
        /* <DEDUP_REMOVED lines=61> */
.L_x_14444:
[----:B------:R-:W-:Y:S05]  /*72f0*/  BSYNC.RECONVERGENT B0 ;  /* 0x0000000000007941 */ /* 0x000fea0003800200 */
.L_x_14443:
        /* <DEDUP_REMOVED lines=12> */
[----:B------:R-:W-:-:S05]  /*73c0*/  FMUL.FTZ R3, R3, R22 ;  /* 0x0000001603037220 */ /* 0x000fca0000410000 */
[----:B------:R-:W-:-:S07]  /*73d0*/  F2FP.F16.F32.PACK_AB R163, R3, R4 ;  /* 0x0000000403a3723e */ /* 0x000fce00000000ff */
.L_x_14407:
[----:B------:R-:W0:Y:S01]  /*73e0*/  LDC.64 R236, c[0x0][0x3a8] ;  /* 0x0000ea00ffec7b82 */ /* 0x000e220000000a00 */
[----:B------:R-:W-:Y:S02]  /*73f0*/  SEL R22, RZ, 0x10000, !P5 ;  /* 0x00010000ff167807 */ /* 0x000fe40006800000 */
[----:B------:R-:W-:Y:S02]  /*7400*/  ISETP.NE.AND P5, PT, R25, RZ, PT ;  /* 0x000000ff1900720c */ /* 0x000fe40003fa5270 */
[----:B------:R-:W-:Y:S02]  /*7410*/  SEL R26, RZ, 0x1000000, !P6 ;  /* 0x01000000ff1a7807 */ /* 0x000fe40007000000 */
[----:B------:R-:W-:Y:S01]  /*7420*/  ISETP.NE.AND P6, PT, R24, RZ, PT ;  /* 0x000000ff1800720c */ /* 0x000fe20003fc5270 */
[----:B------:R-:W1:Y:S01]  /*7430*/  LDC.64 R234, c[0x0][0x3b0] ;  /* 0x0000ec00ffea7b82 */ /* 0x000e620000000a00 */
[----:B------:R-:W-:Y:S02]  /*7440*/  SEL R167, RZ, 0x100, !P4 ;  /* 0x00000100ffa77807 */ /* 0x000fe40006000000 */
[----:B------:R-:W-:-:S02]  /*7450*/  SEL R2, RZ, 0x1000000, !P2 ;  /* 0x01000000ff027807 */ /* 0x000fc40005000000 */
[----:B------:R-:W-:Y:S02]  /*7460*/  SEL R23, RZ, 0x10000, !P1 ;  /* 0x00010000ff177807 */ /* 0x000fe40004800000 */
[----:B------:R-:W-:Y:S01]  /*7470*/  SEL R24, RZ, 0x100, !P5 ;  /* 0x00000100ff187807 */ /* 0x000fe20006800000 */
[----:B------:R-:W2:Y:S01]  /*7480*/  @P0 LDC.64 R164, c[0x0][0x3a0] ;  /* 0x0000e800ffa40b82 */ /* 0x000ea20000000a00 */
[----:B------:R-:W-:Y:S02]  /*7490*/  LOP3.LUT R167, R167, R26, R22, 0xfe, !PT ;  /* 0x0000001aa7a77212 */ /* 0x000fe400078efe16 */
[----:B------:R-:W-:Y:S02]  /*74a0*/  SEL R166, RZ, 0x1, !P3 ;  /* 0x00000001ffa67807 */ /* 0x000fe40005800000 */
[----:B------:R-:W-:Y:S02]  /*74b0*/  LOP3.LUT R24, R24, R2, R23, 0xfe, !PT ;  /* 0x0000000218187212 */ /* 0x000fe400078efe17 */
[----:B------:R-:W-:Y:S01]  /*74c0*/  SEL R25, RZ, 0x1, !P6 ;  /* 0x00000001ff197807 */ /* 0x000fe20007000000 */
[C---:B0-----:R-:W-:Y:S01]  /*74d0*/  IMAD.WIDE.U32 R22, R11.reuse, 0x10, R236 ;  /* 0x000000100b167825 */ /* 0x041fe200078e00ec */
[----:B------:R-:W-:-:S02]  /*74e0*/  IADD3 R2, PT, PT, R11, 0x20, RZ ;  /* 0x000000200b027810 */ /* 0x000fc40007ffe0ff */
[----:B------:R-:W-:Y:S02]  /*74f0*/  LOP3.LUT R167, R167, R166, RZ, 0xfc, !PT ;  /* 0x000000a6a7a77212 */ /* 0x000fe400078efcff */
[----:B------:R-:W-:Y:S01]  /*7500*/  LOP3.LUT R166, R24, R25, RZ, 0xfc, !PT ;  /* 0x0000001918a67212 */ /* 0x000fe200078efcff */
[----:B------:R-:W-:Y:S01]  /*7510*/  IMAD.WIDE.U32 R156, R2, 0x10, R228 ;  /* 0x00000010029c7825 */ /* 0x000fe200078e00e4 */
[----:B------:R0:W-:Y:S03]  /*7520*/  STG.E.128 desc[UR6][R22.64], R160 ;  /* 0x000000a016007986 */ /* 0x0001e6000c101d06 */
[----:B-1----:R-:W-:-:S05]  /*7530*/  IMAD.WIDE.U32 R24, R11, 0x8, R234 ;  /* 0x000000080b187825 */ /* 0x002fca00078e00ea */
[----:B------:R0:W-:Y:S01]  /*7540*/  STG.E.64 desc[UR6][R24.64], R166 ;  /* 0x000000a618007986 */ /* 0x0001e2000c101b06 */
[----:B--2---:R-:W-:-:S03]  /*7550*/  @P0 IMAD.WIDE.U32 R164, R2, 0x10, R164 ;  /* 0x0000001002a40825 */ /* 0x004fc600078e00a4 */
[----:B------:R-:W5:Y:S04]  /*7560*/  LDG.E.128 R156, desc[UR6][R156.64] ;  /* 0x000000069c9c7981 */ /* 0x000f68000c1e1d00 */
        /* <DEDUP_REMOVED lines=18> */
.L_x_14451:
        /* <DEDUP_REMOVED lines=13> */
.L_x_14453:
[----:B------:R-:W-:Y:S05]  /*7760*/  BSYNC.RECONVERGENT B1 ;  /* 0x0000000000017941 */ /* 0x000fea0003800200 */
.L_x_14452:
        /* <DEDUP_REMOVED lines=60> */
.L_x_14450:
[----:B------:R-:W-:Y:S05]  /*7b30*/  BSYNC.RECONVERGENT B0 ;  /* 0x0000000000007941 */ /* 0x000fea0003800200 */
.L_x_14449:
[----:B------:R-:W-:Y:S01]  /*7b40*/  I2FP.F32.U32 R0, R22 ;  /* 0x0000001600007245 */ /* 0x000fe20000201000 */
[----:B-----5:R-:W-:Y:S01]  /*7b50*/  HADD2.F32 R23, -RZ, R156.H0_H0 ;  /* 0x2000009cff177230 */ /* 0x020fe20000004100 */
[----:B------:R-:W-:Y:S01]  /*7b60*/  ISETP.NE.AND P2, PT, R24, 0x1, PT ;  /* 0x000000011800780c */ /* 0x000fe20003f45270 */
[----:B------:R-:W-:Y:S01]  /*7b70*/  HADD2.F32 R25, -RZ, R68.H0_H0 ;  /* 0x20000044ff197230 */ /* 0x000fe20000004100 */
[----:B------:R-:W-:Y:S01]  /*7b80*/  BSSY.RECONVERGENT B0, `(.L_x_14454) ;  /* 0x0000060000007945 */ /* 0x000fe20003800200 */
[----:B------:R-:W-:Y:S01]  /*7b90*/  FFMA.FTZ R0, R0, R29, 1.1641532182693481445e-10 ;  /* 0x2f00000000007423 */ /* 0x000fe2000001001d */
[----:B------:R-:W-:Y:S01]  /*7ba0*/  FMUL.FTZ R23, R23, R30 ;  /* 0x0000001e17177220 */ /* 0x000fe20000410000 */
[----:B------:R-:W-:Y:S02]  /*7bb0*/  HADD2.F32 R31, -RZ, R32.H0_H0 ;  /* 0x20000020ff1f7230 */ /* 0x000fe40000004100 */
[----:B------:R-:W-:Y:S02]  /*7bc0*/  IMAD.MOV.U32 R22, RZ, RZ, R14 ;  /* 0x000000ffff167224 */ /* 0x000fe400078e000e */
[----:B------:R-:W-:Y:S01]  /*7bd0*/  FMUL.FTZ R23, R23, R28 ;  /* 0x0000001c17177220 */ /* 0x000fe20000410000 */
[----:B------:R-:W-:-:S04]  /*7be0*/  FSETP.GTU.FTZ.AND P1, PT, R0, R27, PT ;  /* 0x0000001b0000720b */ /* 0x000fc80003f3c000 */
[----:B------:R-:W-:Y:S02]  /*7bf0*/  FSEL R0, R23, RZ, !P1 ;  /* 0x000000ff17007208 */ /* 0x000fe40004800000 */
[----:B------:R-:W-:-:S03]  /*7c00*/  PLOP3.LUT P1, PT, P1, PT, PT, 0x8, 0x80 ;  /* 0x000000000080781c */ /* 0x000fc60000f2e170 */
[----:B------:R-:W-:Y:S01]  /*7c10*/  FFMA.FTZ R0, R0, R25, R31 ;  /* 0x0000001900007223 */ /* 0x000fe2000001001f */
[----:B------:R-:W-:Y:S01]  /*7c20*/  HFMA2 R25, -RZ, RZ, 0, 1.1920928955078125e-07 ;  /* 0x00000002ff197431 */ /* 0x000fe200000001ff */
[----:B------:R-:W-:Y:S01]  /*7c30*/  P2R R163, PR, RZ, 0x2 ;  /* 0x00000002ffa37803 */ /* 0x000fe20000000000 */
        /* <DEDUP_REMOVED lines=9> */
.L_x_14456:
        /* <DEDUP_REMOVED lines=13> */
.L_x_14458:
[----:B------:R-:W-:Y:S05]  /*7da0*/  BSYNC.RECONVERGENT B1 ;  /* 0x0000000000017941 */ /* 0x000fea0003800200 */
.L_x_14457:
        /* <DEDUP_REMOVED lines=54> */
[----:B------:R-:W-:Y:S02]  /*8110*/  HFMA2 R25, -RZ, RZ, 0, 0 ;  /* 0x00000000ff197431 */ /* 0x000fe400000001ff */
[----:B------:R-:W-:Y:S01]  /*8120*/  IMAD.WIDE.U32 R160, R160, -0x2daee0ad, RZ ;  /* 0xd2511f53a0a07825 */ /* 0x000fe200078e00ff */
[----:B------:R-:W-:-:S03]  /*8130*/  LOP3.LUT R18, R24, UR15, R165, 0x96, !PT ;  /* 0x0000000f18127c12 */ /* 0x000fc6000f8e96a5 */
[----:B------:R-:W-:Y:S01]  /*8140*/  IMAD.MOV.U32 R14, RZ, RZ, R164 ;  /* 0x000000ffff0e7224 */ /* 0x000fe200078e00a4 */
[----:B------:R-:W-:Y:S02]  /*8150*/  LOP3.LUT R17, R22, UR16, R161, 0x96, !PT ;  /* 0x0000001016117c12 */ /* 0x000fe4000f8e96a1 */
[----:B------:R-:W-:Y:S01]  /*8160*/  MOV R22, R162 ;  /* 0x000000a200167202 */ /* 0x000fe20000000f00 */
[----:B------:R-:W-:-:S07]  /*8170*/  IMAD.MOV.U32 R162, RZ, RZ, R160 ;  /* 0x000000ffffa27224 */ /* 0x000fce00078e00a0 */
.L_x_14455:
[----:B------:R-:W-:Y:S05]  /*8180*/  BSYNC.RECONVERGENT B0 ;  /* 0x0000000000007941 */ /* 0x000fea0003800200 */
.L_x_14454:
        /* <DEDUP_REMOVED lines=9> */
[----:B------:R-:W-:Y:S01]  /*8220*/  FSETP.GTU.FTZ.AND P1, PT, R22, R27, PT ;  /* 0x0000001b1600720b */ /* 0x000fe20003f3c000 */
[----:B------:R-:W-:-:S03]  /*8230*/  HADD2.F32 R22, -RZ, R68.H1_H1 ;  /* 0x30000044ff167230 */ /* 0x000fc60000004100 */
        /* <DEDUP_REMOVED lines=14> */
.L_x_14461:
        /* <DEDUP_REMOVED lines=13> */
.L_x_14463:
[----:B------:R-:W-:Y:S05]  /*83f0*/  BSYNC.RECONVERGENT B1 ;  /* 0x0000000000017941 */ /* 0x000fea0003800200 */
.L_x_14462:
        /* <DEDUP_REMOVED lines=61> */
.L_x_14460:
[----:B------:R-:W-:Y:S05]  /*87d0*/  BSYNC.RECONVERGENT B0 ;  /* 0x0000000000007941 */ /* 0x000fea0003800200 */
.L_x_14459:
        /* <DEDUP_REMOVED lines=24> */
.L_x_14466:
        /* <DEDUP_REMOVED lines=13> */
.L_x_14468:
[----:B------:R-:W-:Y:S05]  /*8a30*/  BSYNC.RECONVERGENT B1 ;  /* 0x0000000000017941 */ /* 0x000fea0003800200 */
.L_x_14467:
        /* <DEDUP_REMOVED lines=61> */
.L_x_14465:
[----:B------:R-:W-:Y:S05]  /*8e10*/  BSYNC.RECONVERGENT B0 ;  /* 0x0000000000007941 */ /* 0x000fea0003800200 */
.L_x_14464:
        /* <DEDUP_REMOVED lines=24> */
.L_x_14471:
        /* <DEDUP_REMOVED lines=13> */
.L_x_14473:
[----:B------:R-:W-:Y:S05]  /*9070*/  BSYNC.RECONVERGENT B1 ;  /* 0x0000000000017941 */ /* 0x000fea0003800200 */
.L_x_14472:
        /* <DEDUP_REMOVED lines=61> */
.L_x_14470:
[----:B------:R-:W-:Y:S05]  /*9450*/  BSYNC.RECONVERGENT B0 ;  /* 0x0000000000007941 */ /* 0x000fea0003800200 */
.L_x_14469:
        /* <DEDUP_REMOVED lines=24> */
.L_x_14476:
        /* <DEDUP_REMOVED lines=13> */
.L_x_14478:
[----:B------:R-:W-:Y:S05]  /*96b0*/  BSYNC.RECONVERGENT B1 ;  /* 0x0000000000017941 */ /* 0x000fea0003800200 */
.L_x_14477:
        /* <DEDUP_REMOVED lines=61> */
.L_x_14475:
[----:B------:R-:W-:Y:S05]  /*9a90*/  BSYNC.RECONVERGENT B0 ;  /* 0x0000000000007941 */ /* 0x000fea0003800200 */
.L_x_14474:
        /* <DEDUP_REMOVED lines=24> */
.L_x_14481:
        /* <DEDUP_REMOVED lines=13> */
.L_x_14483:
[----:B------:R-:W-:Y:S05]  /*9cf0*/  BSYNC.RECONVERGENT B1 ;  /* 0x0000000000017941 */ /* 0x000fea0003800200 */
.L_x_14482:
        /* <DEDUP_REMOVED lines=59> */
[----:B------:R-:W-:Y:S02]  /*a0b0*/  LOP3.LUT R17, R156, UR16, R165, 0x96, !PT ;  /* 0x000000109c117c12 */ /* 0x000fe4000f8e96a5 */
[----:B------:R-:W-:-:S07]  /*a0c0*/  MOV R162, R164 ;  /* 0x000000a400a27202 */ /* 0x000fce0000000f00 */
.L_x_14480:
[----:B------:R-:W-:Y:S05]  /*a0d0*/  BSYNC.RECONVERGENT B0 ;  /* 0x0000000000007941 */ /* 0x000fea0003800200 */
.L_x_14479:
        /* <DEDUP_REMOVED lines=24> */
.L_x_14486:
        /* <DEDUP_REMOVED lines=15> */
.L_x_14488:
[----:B------:R-:W-:Y:S05]  /*a350*/  BSYNC.RECONVERGENT B1 ;  /* 0x0000000000017941 */ /* 0x000fea0003800200 */
.L_x_14487:
        /* <DEDUP_REMOVED lines=61> */
.L_x_14485:
[----:B------:R-:W-:Y:S05]  /*a730*/  BSYNC.RECONVERGENT B0 ;  /* 0x0000000000007941 */ /* 0x000fea0003800200 */
.L_x_14484:
[----:B------:R-:W-:Y:S01]  /*a740*/  I2FP.F32.U32 R156, R156 ;  /* 0x0000009c009c7245 */ /* 0x000fe20000201000 */
[----:B------:R-:W-:Y:S01]  /*a750*/  HADD2.F32 R159, -RZ, R159.H1_H1 ;  /* 0x3000009fff9f7230 */ /* 0x000fe20000004100 */
[----:B------:R-:W-:Y:S01]  /*a760*/  F2FP.F16.F32.PACK_AB R157, R25, R22 ;  /* 0x00000016199d723e */ /* 0x000fe200000000ff */
[----:B------:R-:W-:Y:S02]  /*a770*/  HADD2.F32 R158, -RZ, R71.H1_H1 ;  /* 0x30000047ff9e7230 */ /* 0x000fe40000004100 */
        /* <DEDUP_REMOVED lines=8> */
[----:B------:R-:W-:Y:S01]  /*a800*/  FFMA.FTZ R161, R159, R158, R160 ;  /* 0x0000009e9fa17223 */ /* 0x000fe200000100a0 */
[----:B------:R-:W-:-:S04]  /*a810*/  F2FP.F16.F32.PACK_AB R158, R31, R24 ;  /* 0x000000181f9e723e */ /* 0x000fc800000000ff */
[----:B------:R-:W-:Y:S01]  /*a820*/  F2FP.F16.F32.PACK_AB R159, R161, R26 ;  /* 0x0000001aa19f723e */ /* 0x000fe200000000ff */
[----:B------:R-:W-:Y:S06]  /*a830*/  BRA `(.L_x_14489) ;  /* 0x0000003000887947 */ /* 0x000fec0003800000 */
.L_x_14448:
        /* <DEDUP_REMOVED lines=16> */
.L_x_14492:
        /* <DEDUP_REMOVED lines=13> */
.L_x_14494:
[----:B------:R-:W-:Y:S05]  /*aa10*/  BSYNC.RECONVERGENT B1 ;  /* 0x0000000000017941 */ /* 0x000fea0003800200 */
.L_x_14493:
        /* <DEDUP_REMOVED lines=60> */
.L_x_14491:
[----:B------:R-:W-:Y:S05]  /*ade0*/  BSYNC.RECONVERGENT B0 ;  /* 0x0000000000007941 */ /* 0x000fea0003800200 */
.L_x_14490:
[----:B------:R-:W-:Y:S01]  /*adf0*/  I2FP.F32.U32 R0, R22 ;  /* 0x0000001600007245 */ /* 0x000fe20000201000 */
[----:B-----5:R-:W-:Y:S01]  /*ae00*/  HADD2.F32 R23, -RZ, R156.H0_H0 ;  /* 0x2000009cff177230 */ /* 0x020fe20000004100 */
        /* <DEDUP_REMOVED lines=10> */
[----:B------:R-:W-:Y:S01]  /*aeb0*/  FMUL.FTZ R0, R25, R0 ;  /* 0x0000000019007220 */ /* 0x000fe20000410000 */
        /* <DEDUP_REMOVED lines=11> */
.L_x_14497:
        /* <DEDUP_REMOVED lines=13> */
.L_x_14499:
[----:B------:R-:W-:Y:S05]  /*b040*/  BSYNC.RECONVERGENT B1 ;  /* 0x0000000000017941 */ /* 0x000fea0003800200 */
.L_x_14498:
        /* <DEDUP_REMOVED lines=61> */
.L_x_14496:
[----:B------:R-:W-:Y:S05]  /*b420*/  BSYNC.RECONVERGENT B0 ;  /* 0x0000000000007941 */ /* 0x000fea0003800200 */
.L_x_14495:
        /* <DEDUP_REMOVED lines=24> */
.L_x_14502:
        /* <DEDUP_REMOVED lines=13> */
.L_x_14504:
[----:B------:R-:W-:Y:S05]  /*b680*/  BSYNC.RECONVERGENT B1 ;  /* 0x0000000000017941 */ /* 0x000fea0003800200 */
.L_x_14503:
        /* <DEDUP_REMOVED lines=61> */
.L_x_14501:
[----:B------:R-:W-:Y:S05]  /*ba60*/  BSYNC.RECONVERGENT B0 ;  /* 0x0000000000007941 */ /* 0x000fea0003800200 */
.L_x_14500:
        /* <DEDUP_REMOVED lines=23> */
.L_x_14507:
        /* <DEDUP_REMOVED lines=13> */
.L_x_14509:
[----:B------:R-:W-:Y:S05]  /*bcb0*/  BSYNC.RECONVERGENT B1 ;  /* 0x0000000000017941 */ /* 0x000fea0003800200 */
.L_x_14508:
        /* <DEDUP_REMOVED lines=61> */
.L_x_14506:
[----:B------:R-:W-:Y:S05]  /*c090*/  BSYNC.RECONVERGENT B0 ;  /* 0x0000000000007941 */ /* 0x000fea0003800200 */
.L_x_14505:
        /* <DEDUP_REMOVED lines=23> */
.L_x_14512:
        /* <DEDUP_REMOVED lines=13> */
.L_x_14514:
[----:B------:R-:W-:Y:S05]  /*c2e0*/  BSYNC.RECONVERGENT B1 ;  /* 0x0000000000017941 */ /* 0x000fea0003800200 */
.L_x_14513:
        /* <DEDUP_REMOVED lines=61> */
.L_x_14511:
[----:B------:R-:W-:Y:S05]  /*c6c0*/  BSYNC.RECONVERGENT B0 ;  /* 0x0000000000007941 */ /* 0x000fea0003800200 */
.L_x_14510:
        /* <DEDUP_REMOVED lines=23> */
.L_x_14517:
        /* <DEDUP_REMOVED lines=13> */
.L_x_14519:
[----:B------:R-:W-:Y:S05]  /*c910*/  BSYNC.RECONVERGENT B1 ;  /* 0x0000000000017941 */ /* 0x000fea0003800200 */
.L_x_14518:
        /* <DEDUP_REMOVED lines=61> */
.L_x_14516:
[----:B------:R-:W-:Y:S05]  /*ccf0*/  BSYNC.RECONVERGENT B0 ;  /* 0x0000000000007941 */ /* 0x000fea0003800200 */
.L_x_14515:
        /* <DEDUP_REMOVED lines=23> */
.L_x_14522:
        /* <DEDUP_REMOVED lines=13> */
.L_x_14524:
[----:B------:R-:W-:Y:S05]  /*cf40*/  BSYNC.RECONVERGENT B1 ;  /* 0x0000000000017941 */ /* 0x000fea0003800200 */
.L_x_14523:
        /* <DEDUP_REMOVED lines=61> */
.L_x_14521:
[----:B------:R-:W-:Y:S05]  /*d320*/  BSYNC.RECONVERGENT B0 ;  /* 0x0000000000007941 */ /* 0x000fea0003800200 */
.L_x_14520:
[----:B------:R-:W-:Y:S01]  /*d330*/  I2FP.F32.U32 R26, R26 ;  /* 0x0000001a001a7245 */ /* 0x000fe20000201000 */
[----:B------:R-:W-:Y:S01]  /*d340*/  HADD2.F32 R157, -RZ, R159.H0_H0 ;  /* 0x2000009fff9d7230 */ /* 0x000fe20000004100 */
[----:B------:R-:W-:Y:S01]  /*d350*/  ISETP.NE.AND P6, PT, R158, 0x1, PT ;  /* 0x000000019e00780c */ /* 0x000fe20003fc5270 */
[----:B------:R-:W-:Y:S01]  /*d360*/  HADD2.F32 R161, -RZ, R71.H0_H0 ;  /* 0x20000047ffa17230 */ /* 0x000fe20000004100 */
        /* <DEDUP_REMOVED lines=19> */
.L_x_14527:
        /* <DEDUP_REMOVED lines=15> */
.L_x_14529:
[----:B------:R-:W-:Y:S05]  /*d590*/  BSYNC.RECONVERGENT B1 ;  /* 0x0000000000017941 */ /* 0x000fea0003800200 */
.L_x_14528:
        /* <DEDUP_REMOVED lines=61> */
.L_x_14526:
[----:B------:R-:W-:Y:S05]  /*d970*/  BSYNC.RECONVERGENT B0 ;  /* 0x0000000000007941 */ /* 0x000fea0003800200 */
.L_x_14525:
        /* <DEDUP_REMOVED lines=11> */
[----:B------:R-:W-:Y:S01]  /*da30*/  FMUL.FTZ R161, R158, R161 ;  /* 0x000000a19ea17220 */ /* 0x000fe20000410000 */
[----:B------:R-:W-:-:S04]  /*da40*/  F2FP.F16.F32.PACK_AB R158, R31, R24 ;  /* 0x000000181f9e723e */ /* 0x000fc800000000ff */
[----:B------:R-:W-:-:S07]  /*da50*/  F2FP.F16.F32.PACK_AB R159, R161, R26 ;  /* 0x0000001aa19f723e */ /* 0x000fce00000000ff */
.L_x_14489:
[----:B------:R-:W0:Y:S01]  /*da60*/  @P0 LDC.64 R170, c[0x0][0x3a0] ;  /* 0x0000e800ffaa0b82 */ /* 0x000e220000000a00 */
[----:B------:R-:W-:Y:S02]  /*da70*/  SEL R166, RZ, 0x10000, !P5 ;  /* 0x00010000ffa67807 */ /* 0x000fe40006800000 */
[----:B------:R-:W-:Y:S02]  /*da80*/  ISETP.NE.AND P5, PT, R168, RZ, PT ;  /* 0x000000ffa800720c */ /* 0x000fe40003fa5270 */
[----:B------:R-:W-:Y:S02]  /*da90*/  SEL R165, RZ, 0x1000000, !P6 ;  /* 0x01000000ffa57807 */ /* 0x000fe40007000000 */
[----:B------:R-:W-:Y:S02]  /*daa0*/  ISETP.NE.AND P6, PT, R163, RZ, PT ;  /* 0x000000ffa300720c */ /* 0x000fe40003fc5270 */
[----:B------:R-:W-:Y:S02]  /*dab0*/  SEL R173, RZ, 0x100, !P4 ;  /* 0x00000100ffad7807 */ /* 0x000fe40006000000 */
[----:B------:R-:W-:-:S02]  /*dac0*/  SEL R164, RZ, 0x1000000, !P2 ;  /* 0x01000000ffa47807 */ /* 0x000fc40005000000 */
[----:B------:R-:W-:Y:S02]  /*dad0*/  SEL R160, RZ, 0x10000, !P1 ;  /* 0x00010000ffa07807 */ /* 0x000fe40004800000 */
[----:B------:R-:W-:Y:S02]  /*dae0*/  SEL R163, RZ, 0x100, !P5 ;  /* 0x00000100ffa37807 */ /* 0x000fe40006800000 */
[----:B------:R-:W-:Y:S02]  /*daf0*/  LOP3.LUT R173, R173, R165, R166, 0xfe, !PT ;  /* 0x000000a5adad7212 */ /* 0x000fe400078efea6 */
[----:B------:R-:W-:Y:S02]  /*db00*/  SEL R172, RZ, 0x1, !P3 ;  /* 0x00000001ffac7807 */ /* 0x000fe40005800000 */
[----:B------:R-:W-:Y:S01]  /*db10*/  LOP3.LUT R163, R163, R164, R160, 0xfe, !PT ;  /* 0x000000a4a3a37212 */ /* 0x000fe200078efea0 */
[----:B------:R-:W-:Y:S01]  /*db20*/  VIADD R160, R11, 0x40 ;  /* 0x000000400ba07836 */ /* 0x000fe20000000000 */
[----:B------:R-:W-:Y:S01]  /*db30*/  SEL R166, RZ, 0x1, !P6 ;  /* 0x00000001ffa67807 */ /* 0x000fe20007000000 */
[----:B------:R-:W-:Y:S01]  /*db40*/  IMAD.WIDE.U32 R164, R2, 0x10, R236 ;  /* 0x0000001002a47825 */ /* 0x000fe200078e00ec */
[----:B------:R-:W-:-:S02]  /*db50*/  LOP3.LUT R173, R173, R172, RZ, 0xfc, !PT ;  /* 0x000000acadad7212 */ /* 0x000fc400078efcff */
[----:B------:R-:W-:Y:S01]  /*db60*/  LOP3.LUT R172, R163, R166, RZ, 0xfc, !PT ;  /* 0x000000a6a3ac7212 */ /* 0x000fe200078efcff */
[----:B------:R-:W-:Y:S01]  /*db70*/  IMAD.WIDE.U32 R166, R2, 0x8, R234 ;  /* 0x0000000802a67825 */ /* 0x000fe200078e00ea */
[----:B------:R1:W-:Y:S03]  /*db80*/  STG.E.128 desc[UR6][R164.64], R156 ;  /* 0x0000009ca4007986 */ /* 0x0003e6000c101d06 */
[C---:B0-----:R-:W-:Y:S01]  /*db90*/  @P0 IMAD.WIDE.U32 R170, R160.reuse, 0x10, R170 ;  /* 0x00000010a0aa0825 */ /* 0x041fe200078e00aa */
[----:B------:R0:W-:Y:S03]  /*dba0*/  STG.E.64 desc[UR6][R166.64], R172 ;  /* 0x000000aca6007986 */ /* 0x0001e6000c101b06 */
[----:B------:R-:W-:Y:S01]  /*dbb0*/  IMAD.WIDE.U32 R168, R160, 0x10, R228 ;  /* 0x00000010a0a87825 */ /* 0x000fe200078e00e4 */
[----:B------:R0:W5:Y:S04]  /*dbc0*/  @P0 LDG.E.128 R32, desc[UR6][R170.64] ;  /* 0x00000006aa200981 */ /* 0x000168000c1e1d00 */
[----:B-1----:R0:W5:Y:S01]  /*dbd0*/  LDG.E.128 R156, desc[UR6][R168.64] ;  /* 0x00000006a89c7981 */ /* 0x002162000c1e1d00 */
[----:B------:R-:W-:Y:S05]  /*dbe0*/  @!P0 BRA `(.L_x_14530) ;  /* 0x0000003000ac8947 */ /* 0x000fea0003800000 */
[----:B------:R-:W-:Y:S01]  /*dbf0*/  ISETP.NE.AND P1, PT, R174, 0x1, PT ;  /* 0x00000001ae00780c */ /* 0x000fe20003f25270 */
[----:B------:R-:W-:Y:S01]  /*dc00*/  BSSY.RECONVERGENT B0, `(.L_x_14531) ;  /* 0x0000059000007945 */ /* 0x000fe20003800200 */
[----:B------:R-:W-:Y:S02]  /*dc10*/  HFMA2 R164, -RZ, RZ, 0, 1.1920928955078125e-07 ;  /* 0x00000002ffa47431 */ /* 0x000fe400000001ff */
[----:B------:R-:W-:Y:S01]  /*dc20*/  IMAD.MOV.U32 R163, RZ, RZ, R14 ;  /* 0x000000ffffa37224 */ /* 0x000fe200078e000e */
[----:B0-----:R-:W-:-:S08]  /*dc30*/  MOV R172, R162 ;  /* 0x000000a200ac7202 */ /* 0x001fd00000000f00 */
        /* <DEDUP_REMOVED lines=11> */
.L_x_14533:
        /* <DEDUP_REMOVED lines=13> */
.L_x_14535:
[----:B------:R-:W-:Y:S05]  /*ddc0*/  BSYNC.RECONVERGENT B1 ;  /* 0x0000000000017941 */ /* 0x000fea0003800200 */
.L_x_14534:
        /* <DEDUP_REMOVED lines=60> */
.L_x_14532:
[----:B------:R-:W-:Y:S05]  /*e190*/  BSYNC.RECONVERGENT B0 ;  /* 0x0000000000007941 */ /* 0x000fea0003800200 */
.L_x_14531:
[----:B------:R-:W-:Y:S01]  /*e1a0*/  I2FP.F32.U32 R162, R163 ;  /* 0x000000a300a27245 */ /* 0x000fe20000201000 */
[----:B-----5:R-:W-:Y:S01]  /*e1b0*/  HADD2.F32 R163, -RZ, R156.H0_H0 ;  /* 0x2000009cffa37230 */ /* 0x020fe20000004100 */
[----:B------:R-:W-:Y:S01]  /*e1c0*/  ISETP.NE.AND P2, PT, R164, 0x1, PT ;  /* 0x00000001a400780c */ /* 0x000fe20003f45270 */
[----:B------:R-:W-:Y:S01]  /*e1d0*/  HADD2.F32 R165, -RZ, R64.H0_H0 ;  /* 0x20000040ffa57230 */ /* 0x000fe20000004100 */
[----:B------:R-:W-:Y:S01]  /*e1e0*/  BSSY.RECONVERGENT B0, `(.L_x_14536) ;  /* 0x0000060000007945 */ /* 0x000fe20003800200 */
[----:B------:R-:W-:Y:S01]  /*e1f0*/  FFMA.FTZ R162, R162, R29, 1.1641532182693481445e-10 ;  /* 0x2f000000a2a27423 */ /* 0x000fe2000001001d */
[----:B------:R-:W-:Y:S01]  /*e200*/  FMUL.FTZ R163, R163, R30 ;  /* 0x0000001ea3a37220 */ /* 0x000fe20000410000 */
[----:B------:R-:W-:-:S03]  /*e210*/  HADD2.F32 R167, -RZ, R32.H0_H0 ;  /* 0x20000020ffa77230 */ /* 0x000fc60000004100 */
[----:B------:R-:W-:Y:S01]  /*e220*/  FMUL.FTZ R163, R163, R28 ;  /* 0x0000001ca3a37220 */ /* 0x000fe20000410000 */
[----:B------:R-:W-:-:S04]  /*e230*/  FSETP.GTU.FTZ.AND P1, PT, R162, R27, PT ;  /* 0x0000001ba200720b */ /* 0x000fc80003f3c000 */
[----:B------:R-:W-:Y:S02]  /*e240*/  FSEL R162, R163, RZ, !P1 ;  /* 0x000000ffa3a27208 */ /* 0x000fe40004800000 */
[----:B------:R-:W-:Y:S02]  /*e250*/  PLOP3.LUT P1, PT, P1, PT, PT, 0x8, 0x80 ;  /* 0x000000000080781c */ /* 0x000fe40000f2e170 */
[----:B------:R-:W-:Y:S01]  /*e260*/  MOV R163, R14 ;  /* 0x0000000e00a37202 */ /* 0x000fe20000000f00 */
[----:B------:R-:W-:Y:S01]  /*e270*/  FFMA.FTZ R162, R162, R165, R167 ;  /* 0x000000a5a2a27223 */ /* 0x000fe200000100a7 */
        /* <DEDUP_REMOVED lines=11> */
.L_x_14538:
        /* <DEDUP_REMOVED lines=13> */
.L_x_14540:
[----:B------:R-:W-:Y:S05]  /*e400*/  BSYNC.RECONVERGENT B1 ;  /* 0x0000000000017941 */ /* 0x000fea0003800200 */
.L_x_14539:
        /* <DEDUP_REMOVED lines=61> */
.L_x_14537:
[----:B------:R-:W-:Y:S05]  /*e7e0*/  BSYNC.RECONVERGENT B0 ;  /* 0x0000000000007941 */ /* 0x000fea0003800200 */
.L_x_14536:
        /* <DEDUP_REMOVED lines=25> */
.L_x_14543:
        /* <DEDUP_REMOVED lines=13> */
.L_x_14545:
[----:B------:R-:W-:Y:S05]  /*ea50*/  BSYNC.RECONVERGENT B1 ;  /* 0x0000000000017941 */ /* 0x000fea0003800200 */
.L_x_14544:
        /* <DEDUP_REMOVED lines=61> */
.L_x_14542:
[----:B------:R-:W-:Y:S05]  /*ee30*/  BSYNC.RECONVERGENT B0 ;  /* 0x0000000000007941 */ /* 0x000fea0003800200 */
.L_x_14541:
        /* <DEDUP_REMOVED lines=24> */
.L_x_14548:
        /* <DEDUP_REMOVED lines=13> */
.L_x_14550:
[----:B------:R-:W-:Y:S05]  /*f090*/  BSYNC.RECONVERGENT B1 ;  /* 0x0000000000017941 */ /* 0x000fea0003800200 */
.L_x_14549:
        /* <DEDUP_REMOVED lines=61> */
.L_x_14547:
[----:B------:R-:W-:Y:S05]  /*f470*/  BSYNC.RECONVERGENT B0 ;  /* 0x0000000000007941 */ /* 0x000fea0003800200 */
.L_x_14546:
        /* <DEDUP_REMOVED lines=24> */
.L_x_14553:
        /* <DEDUP_REMOVED lines=13> */
.L_x_14555:
[----:B------:R-:W-:Y:S05]  /*f6d0*/  BSYNC.RECONVERGENT B1 ;  /* 0x0000000000017941 */ /* 0x000fea0003800200 */
.L_x_14554:
        /* <DEDUP_REMOVED lines=61> */
.L_x_14552:
[----:B------:R-:W-:Y:S05]  /*fab0*/  BSYNC.RECONVERGENT B0 ;  /* 0x0000000000007941 */ /* 0x000fea0003800200 */
.L_x_14551:
        /* <DEDUP_REMOVED lines=24> */
.L_x_14558:
        /* <DEDUP_REMOVED lines=13> */
.L_x_14560:
[----:B------:R-:W-:Y:S05]  /*fd10*/  BSYNC.RECONVERGENT B1 ;  /* 0x0000000000017941 */ /* 0x000fea0003800200 */
.L_x_14559:
        /* <DEDUP_REMOVED lines=61> */
.L_x_14557:
[----:B------:R-:W-:Y:S05]  /*100f0*/  BSYNC.RECONVERGENT B0 ;  /* 0x0000000000007941 */ /* 0x000fea0003800200 */
.L_x_14556:
        /* <DEDUP_REMOVED lines=24> */
.L_x_14563:
        /* <DEDUP_REMOVED lines=13> */
.L_x_14565:
[----:B------:R-:W-:Y:S05]  /*10350*/  BSYNC.RECONVERGENT B1 ;  /* 0x0000000000017941 */ /* 0x000fea0003800200 */
.L_x_14564:
        /* <DEDUP_REMOVED lines=61> */
.L_x_14562:
[----:B------:R-:W-:Y:S05]  /*10730*/  BSYNC.RECONVERGENT B0 ;  /* 0x0000000000007941 */ /* 0x000fea0003800200 */
.L_x_14561:
        /* <DEDUP_REMOVED lines=24> */
.L_x_14568:
        /* <DEDUP_REMOVED lines=15> */
.L_x_14570:
[----:B------:R-:W-:Y:S05]  /*109b0*/  BSYNC.RECONVERGENT B1 ;  /* 0x0000000000017941 */ /* 0x000fea0003800200 */
.L_x_14569:
        /* <DEDUP_REMOVED lines=61> */
.L_x_14567:
[----:B------:R-:W-:Y:S05]  /*10d90*/  BSYNC.RECONVERGENT B0 ;  /* 0x0000000000007941 */ /* 0x000fea0003800200 */
.L_x_14566:
        /* <DEDUP_REMOVED lines=16> */
.L_x_14530:
        /* <DEDUP_REMOVED lines=16> */
.L_x_14574:
        /* <DEDUP_REMOVED lines=13> */
.L_x_14576:
[----:B------:R-:W-:Y:S05]  /*11070*/  BSYNC.RECONVERGENT B1 ;  /* 0x0000000000017941 */ /* 0x000fea0003800200 */
.L_x_14575:
        /* <DEDUP_REMOVED lines=60> */
.L_x_14573:
[----:B------:R-:W-:Y:S05]  /*11440*/  BSYNC.RECONVERGENT B0 ;  /* 0x0000000000007941 */ /* 0x000fea0003800200 */
.L_x_14572:
[----:B------:R-:W-:Y:S01]  /*11450*/  I2FP.F32.U32 R162, R163 ;  /* 0x000000a300a27245 */ /* 0x000fe20000201000 */
[----:B-----5:R-:W-:Y:S01]  /*11460*/  HADD2.F32 R163, -RZ, R156.H0_H0 ;  /* 0x2000009cffa37230 */ /* 0x020fe20000004100 */
        /* <DEDUP_REMOVED lines=11> */
[----:B------:R-:W-:Y:S01]  /*11520*/  FMUL.FTZ R162, R165, R162 ;  /* 0x000000a2a5a27220 */ /* 0x000fe20000410000 */
[----:B------:R-:W-:Y:S01]  /*11530*/  P2R R173, PR, RZ, 0x2 ;  /* 0x00000002ffad7803 */ /* 0x000fe20000000000 */
        /* <DEDUP_REMOVED lines=9> */
.L_x_14579:
        /* <DEDUP_REMOVED lines=13> */
.L_x_14581:
[----:B------:R-:W-:Y:S05]  /*116a0*/  BSYNC.RECONVERGENT B1 ;  /* 0x0000000000017941 */ /* 0x000fea0003800200 */
.L_x_14580:
        /* <DEDUP_REMOVED lines=61> */
.L_x_14578:
[----:B------:R-:W-:Y:S05]  /*11a80*/  BSYNC.RECONVERGENT B0 ;  /* 0x0000000000007941 */ /* 0x000fea0003800200 */
.L_x_14577:
        /* <DEDUP_REMOVED lines=24> */
.L_x_14584:
        /* <DEDUP_REMOVED lines=13> */
.L_x_14586:
[----:B------:R-:W-:Y:S05]  /*11ce0*/  BSYNC.RECONVERGENT B1 ;  /* 0x0000000000017941 */ /* 0x000fea0003800200 */
.L_x_14585:
        /* <DEDUP_REMOVED lines=61> */
.L_x_14583:
[----:B------:R-:W-:Y:S05]  /*120c0*/  BSYNC.RECONVERGENT B0 ;  /* 0x0000000000007941 */ /* 0x000fea0003800200 */
.L_x_14582:
        /* <DEDUP_REMOVED lines=23> */
.L_x_14589:
        /* <DEDUP_REMOVED lines=13> */
.L_x_14591:
[----:B------:R-:W-:Y:S05]  /*12310*/  BSYNC.RECONVERGENT B1 ;  /* 0x0000000000017941 */ /* 0x000fea0003800200 */
.L_x_14590:
        /* <DEDUP_REMOVED lines=61> */
.L_x_14588:
[----:B------:R-:W-:Y:S05]  /*126f0*/  BSYNC.RECONVERGENT B0 ;  /* 0x0000000000007941 */ /* 0x000fea0003800200 */
.L_x_14587:
        /* <DEDUP_REMOVED lines=23> */
.L_x_14594:
        /* <DEDUP_REMOVED lines=13> */
.L_x_14596:
[----:B------:R-:W-:Y:S05]  /*12940*/  BSYNC.RECONVERGENT B1 ;  /* 0x0000000000017941 */ /* 0x000fea0003800200 */
.L_x_14595:
        /* <DEDUP_REMOVED lines=61> */
.L_x_14593:
[----:B------:R-:W-:Y:S05]  /*12d20*/  BSYNC.RECONVERGENT B0 ;  /* 0x0000000000007941 */ /* 0x000fea0003800200 */
.L_x_14592:
        /* <DEDUP_REMOVED lines=23> */
.L_x_14599:
        /* <DEDUP_REMOVED lines=13> */
.L_x_14601:
[----:B------:R-:W-:Y:S05]  /*12f70*/  BSYNC.RECONVERGENT B1 ;  /* 0x0000000000017941 */ /* 0x000fea0003800200 */
.L_x_14600:
        /* <DEDUP_REMOVED lines=61> */
.L_x_14598:
[----:B------:R-:W-:Y:S05]  /*13350*/  BSYNC.RECONVERGENT B0 ;  /* 0x0000000000007941 */ /* 0x000fea0003800200 */
.L_x_14597:
        /* <DEDUP_REMOVED lines=23> */
.L_x_14604:
        /* <DEDUP_REMOVED lines=13> */
.L_x_14606:
[----:B------:R-:W-:Y:S05]  /*135a0*/  BSYNC.RECONVERGENT B1 ;  /* 0x0000000000017941 */ /* 0x000fea0003800200 */
.L_x_14605:
        /* <DEDUP_REMOVED lines=61> */
.L_x_14603:
[----:B------:R-:W-:Y:S05]  /*13980*/  BSYNC.RECONVERGENT B0 ;  /* 0x0000000000007941 */ /* 0x000fea0003800200 */
.L_x_14602:
        /* <DEDUP_REMOVED lines=23> */
.L_x_14609:
        /* <DEDUP_REMOVED lines=15> */
.L_x_14611:
[----:B------:R-:W-:Y:S05]  /*13bf0*/  BSYNC.RECONVERGENT B1 ;  /* 0x0000000000017941 */ /* 0x000fea0003800200 */
.L_x_14610:
        /* <DEDUP_REMOVED lines=61> */
.L_x_14608:
[----:B------:R-:W-:Y:S05]  /*13fd0*/  BSYNC.RECONVERGENT B0 ;  /* 0x0000000000007941 */ /* 0x000fea0003800200 */
.L_x_14607:
        /* <DEDUP_REMOVED lines=14> */
.L_x_14571:
[----:B------:R-:W0:Y:S01]  /*140c0*/  @P0 LDC.64 R180, c[0x0][0x3a0] ;  /* 0x0000e800ffb40b82 */ /* 0x000e220000000a00 */
[----:B------:R-:W-:Y:S02]  /*140d0*/  SEL R178, RZ, 0x10000, !P5 ;  /* 0x00010000ffb27807 */ /* 0x000fe40006800000 */
[----:B------:R-:W-:Y:S02]  /*140e0*/  ISETP.NE.AND P5, PT, R176, RZ, PT ;  /* 0x000000ffb000720c */ /* 0x000fe40003fa5270 */
[----:B------:R-:W-:Y:S02]  /*140f0*/  SEL R175, RZ, 0x1000000, !P6 ;  /* 0x01000000ffaf7807 */ /* 0x000fe40007000000 */
[----:B------:R-:W-:Y:S02]  /*14100*/  SEL R183, RZ, 0x100, !P4 ;  /* 0x00000100ffb77807 */ /* 0x000fe40006000000 */
[----:B------:R-:W-:Y:S02]  /*14110*/  ISETP.NE.AND P6, PT, R173, RZ, PT ;  /* 0x000000ffad00720c */ /* 0x000fe40003fc5270 */
[----:B------:R-:W-:-:S02]  /*14120*/  SEL R169, RZ, 0x1000000, !P2 ;  /* 0x01000000ffa97807 */ /* 0x000fc40005000000 */
[----:B------:R-:W-:Y:S02]  /*14130*/  SEL R174, RZ, 0x10000, !P1 ;  /* 0x00010000ffae7807 */ /* 0x000fe40004800000 */
[----:B------:R-:W-:Y:S02]  /*14140*/  SEL R171, RZ, 0x100, !P5 ;  /* 0x00000100ffab7807 */ /* 0x000fe40006800000 */
[----:B------:R-:W-:Y:S02]  /*14150*/  LOP3.LUT R183, R183, R175, R178, 0xfe, !PT ;  /* 0x000000afb7b77212 */ /* 0x000fe400078efeb2 */
[----:B------:R-:W-:Y:S02]  /*14160*/  SEL R182, RZ, 0x1, !P3 ;  /* 0x00000001ffb67807 */ /* 0x000fe40005800000 */
[----:B------:R-:W-:Y:S01]  /*14170*/  LOP3.LUT R171, R171, R169, R174, 0xfe, !PT ;  /* 0x000000a9abab7212 */ /* 0x000fe200078efeae */
[----:B------:R-:W-:Y:S01]  /*14180*/  IMAD.WIDE.U32 R174, R160, 0x10, R236 ;  /* 0x00000010a0ae7825 */ /* 0x000fe200078e00ec */
[----:B------:R-:W-:-:S02]  /*14190*/  SEL R176, RZ, 0x1, !P6 ;  /* 0x00000001ffb07807 */ /* 0x000fc40007000000 */
[----:B------:R-:W-:Y:S02]  /*141a0*/  IADD3 R169, PT, PT, R11, 0x60, RZ ;  /* 0x000000600ba97810 */ /* 0x000fe40007ffe0ff */
[----:B------:R-:W-:Y:S01]  /*141b0*/  LOP3.LUT R183, R183, R182, RZ, 0xfc, !PT ;  /* 0x000000b6b7b77212 */ /* 0x000fe200078efcff */
[----:B------:R1:W-:Y:S01]  /*141c0*/  STG.E.128 desc[UR6][R174.64], R156 ;  /* 0x0000009cae007986 */ /* 0x0003e2000c101d06 */
[----:B------:R-:W-:Y:S01]  /*141d0*/  LOP3.LUT R182, R171, R176, RZ, 0xfc, !PT ;  /* 0x000000b0abb67212 */ /* 0x000fe200078efcff */
[----:B------:R-:W-:-:S04]  /*141e0*/  IMAD.WIDE.U32 R176, R160, 0x8, R234 ;  /* 0x00000008a0b07825 */ /* 0x000fc800078e00ea */
        /* <DEDUP_REMOVED lines=8> */
[----:B------:R-:W-:Y:S01]  /*14270*/  IMAD.MOV.U32 R173, RZ, RZ, 0x2 ;  /* 0x00000002ffad7424 */ /* 0x000fe200078e00ff */
[----:B------:R-:W-:Y:S01]  /*14280*/  MOV R171, R14 ;  /* 0x0000000e00ab7202 */ /* 0x000fe20000000f00 */
[----:B0-----:R-:W-:-:S09]  /*14290*/  IMAD.MOV.U32 R180, RZ, RZ, R172 ;  /* 0x000000ffffb47224 */ /* 0x001fd200078e00ac */
        /* <DEDUP_REMOVED lines=11> */
.L_x_14615:
        /* <DEDUP_REMOVED lines=13> */
.L_x_14617:
[----:B------:R-:W-:Y:S05]  /*14420*/  BSYNC.RECONVERGENT B1 ;  /* 0x0000000000017941 */ /* 0x000fea0003800200 */
.L_x_14616:
        /* <DEDUP_REMOVED lines=59> */
[----:B------:R-:W-:-:S07]  /*147e0*/  LOP3.LUT R17, R174, UR16, R181, 0x96, !PT ;  /* 0x00000010ae117c12 */ /* 0x000fce000f8e96b5 */
.L_x_14614:
[----:B------:R-:W-:Y:S05]  /*147f0*/  BSYNC.RECONVERGENT B0 ;  /* 0x0000000000007941 */ /* 0x000fea0003800200 */
.L_x_14613:
        /* <DEDUP_REMOVED lines=13> */
[----:B------:R-:W-:Y:S01]  /*148d0*/  HFMA2 R174, -RZ, RZ, 0, 1.1920928955078125e-07 ;  /* 0x00000002ffae7431 */ /* 0x000fe200000001ff */
        /* <DEDUP_REMOVED lines=11> */
.L_x_14620:
        /* <DEDUP_REMOVED lines=13> */
.L_x_14622:
[----:B------:R-:W-:Y:S05]  /*14a60*/  BSYNC.RECONVERGENT B1 ;  /* 0x0000000000017941 */ /* 0x000fea0003800200 */
.L_x_14621:
        /* <DEDUP_REMOVED lines=61> */
.L_x_14619:
[----:B------:R-:W-:Y:S05]  /*14e40*/  BSYNC.RECONVERGENT B0 ;  /* 0x0000000000007941 */ /* 0x000fea0003800200 */
.L_x_14618:
        /* <DEDUP_REMOVED lines=25> */
.L_x_14625:
        /* <DEDUP_REMOVED lines=13> */
.L_x_14627:
[----:B------:R-:W-:Y:S05]  /*150b0*/  BSYNC.RECONVERGENT B1 ;  /* 0x0000000000017941 */ /* 0x000fea0003800200 */
.L_x_14626:
        /* <DEDUP_REMOVED lines=61> */
.L_x_14624:
[----:B------:R-:W-:Y:S05]  /*15490*/  BSYNC.RECONVERGENT B0 ;  /* 0x0000000000007941 */ /* 0x000fea0003800200 */
.L_x_14623:
        /* <DEDUP_REMOVED lines=24> */
.L_x_14630:
        /* <DEDUP_REMOVED lines=13> */
.L_x_14632:
[----:B------:R-:W-:Y:S05]  /*156f0*/  BSYNC.RECONVERGENT B1 ;  /* 0x0000000000017941 */ /* 0x000fea0003800200 */
.L_x_14631:
        /* <DEDUP_REMOVED lines=59> */
[----:B------:R-:W-:Y:S01]  /*15ab0*/  LOP3.LUT R17, R174, UR16, R179, 0x96, !PT ;  /* 0x00000010ae117c12 */ /* 0x000fe2000f8e96b3 */
[----:B------:R-:W-:-:S07]  /*15ac0*/  IMAD.MOV.U32 R180, RZ, RZ, R178 ;  /* 0x000000ffffb47224 */ /* 0x000fce00078e00b2 */
.L_x_14629:
[----:B------:R-:W-:Y:S05]  /*15ad0*/  BSYNC.RECONVERGENT B0 ;  /* 0x0000000000007941 */ /* 0x000fea0003800200 */
.L_x_14628:
        /* <DEDUP_REMOVED lines=24> */
.L_x_14635:
        /* <DEDUP_REMOVED lines=13> */
.L_x_14637:
[----:B------:R-:W-:Y:S05]  /*15d30*/  BSYNC.RECONVERGENT B1 ;  /* 0x0000000000017941 */ /* 0x000fea0003800200 */
.L_x_14636:
        /* <DEDUP_REMOVED lines=61> */
.L_x_14634:
[----:B------:R-:W-:Y:S05]  /*16110*/  BSYNC.RECONVERGENT B0 ;  /* 0x0000000000007941 */ /* 0x000fea0003800200 */
.L_x_14633:
        /* <DEDUP_REMOVED lines=24> */
.L_x_14640:
        /* <DEDUP_REMOVED lines=13> */
.L_x_14642:
[----:B------:R-:W-:Y:S05]  /*16370*/  BSYNC.RECONVERGENT B1 ;  /* 0x0000000000017941 */ /* 0x000fea0003800200 */
.L_x_14641:
        /* <DEDUP_REMOVED lines=61> */
.L_x_14639:
[----:B------:R-:W-:Y:S05]  /*16750*/  BSYNC.RECONVERGENT B0 ;  /* 0x0000000000007941 */ /* 0x000fea0003800200 */
.L_x_14638:
        /* <DEDUP_REMOVED lines=24> */
.L_x_14645:
        /* <DEDUP_REMOVED lines=13> */
.L_x_14647:
[----:B------:R-:W-:Y:S05]  /*169b0*/  BSYNC.RECONVERGENT B1 ;  /* 0x0000000000017941 */ /* 0x000fea0003800200 */
.L_x_14646:
        /* <DEDUP_REMOVED lines=61> */
.L_x_14644:
[----:B------:R-:W-:Y:S05]  /*16d90*/  BSYNC.RECONVERGENT B0 ;  /* 0x0000000000007941 */ /* 0x000fea0003800200 */
.L_x_14643:
        /* <DEDUP_REMOVED lines=24> */
.L_x_14650:
        /* <DEDUP_REMOVED lines=15> */
.L_x_14652:
[----:B------:R-:W-:Y:S05]  /*17010*/  BSYNC.RECONVERGENT B1 ;  /* 0x0000000000017941 */ /* 0x000fea0003800200 */
.L_x_14651:
        /* <DEDUP_REMOVED lines=61> */
.L_x_14649:
[----:B------:R-:W-:Y:S05]  /*173f0*/  BSYNC.RECONVERGENT B0 ;  /* 0x0000000000007941 */ /* 0x000fea0003800200 */
.L_x_14648:
        /* <DEDUP_REMOVED lines=16> */
.L_x_14612:
        /* <DEDUP_REMOVED lines=16> */
.L_x_14656:
        /* <DEDUP_REMOVED lines=13> */
.L_x_14658:
[----:B------:R-:W-:Y:S05]  /*176d0*/  BSYNC.RECONVERGENT B1 ;  /* 0x0000000000017941 */ /* 0x000fea0003800200 */
.L_x_14657:
        /* <DEDUP_REMOVED lines=60> */
.L_x_14655:
[----:B------:R-:W-:Y:S05]  /*17aa0*/  BSYNC.RECONVERGENT B0 ;  /* 0x0000000000007941 */ /* 0x000fea0003800200 */
.L_x_14654:
[----:B------:R-:W-:Y:S01]  /*17ab0*/  I2FP.F32.U32 R172, R171 ;  /* 0x000000ab00ac7245 */ /* 0x000fe20000201000 */
[----:B-----5:R-:W-:Y:S01]  /*17ac0*/  HADD2.F32 R171, -RZ, R156.H0_H0 ;  /* 0x2000009cffab7230 */ /* 0x020fe20000004100 */
        /* <DEDUP_REMOVED lines=22> */
.L_x_14661:
        /* <DEDUP_REMOVED lines=13> */
.L_x_14663:
[----:B------:R-:W-:Y:S05]  /*17d00*/  BSYNC.RECONVERGENT B1 ;  /* 0x0000000000017941 */ /* 0x000fea0003800200 */
.L_x_14662:
        /* <DEDUP_REMOVED lines=61> */
.L_x_14660:
[----:B------:R-:W-:Y:S05]  /*180e0*/  BSYNC.RECONVERGENT B0 ;  /* 0x0000000000007941 */ /* 0x000fea0003800200 */
.L_x_14659:
        /* <DEDUP_REMOVED lines=24> */
.L_x_14666:
        /* <DEDUP_REMOVED lines=13> */
.L_x_14668:
[----:B------:R-:W-:Y:S05]  /*18340*/  BSYNC.RECONVERGENT B1 ;  /* 0x0000000000017941 */ /* 0x000fea0003800200 */
.L_x_14667:
        /* <DEDUP_REMOVED lines=61> */
.L_x_14665:
[----:B------:R-:W-:Y:S05]  /*18720*/  BSYNC.RECONVERGENT B0 ;  /* 0x0000000000007941 */ /* 0x000fea0003800200 */
.L_x_14664:
        /* <DEDUP_REMOVED lines=9> */
[----:B------:R-:W-:Y:S02]  /*187c0*/  HADD2.F32 R175, -RZ, R61.H0_H0 ;  /* 0x2000003dffaf7230 */ /* 0x000fe40000004100 */
[----:B------:R-:W-:Y:S01]  /*187d0*/  IMAD.MOV.U32 R156, RZ, RZ, R14 ;  /* 0x000000ffff9c7224 */ /* 0x000fe200078e000e */
        /* <DEDUP_REMOVED lines=12> */
.L_x_14671:
        /* <DEDUP_REMOVED lines=13> */
.L_x_14673:
[----:B------:R-:W-:Y:S05]  /*18970*/  BSYNC.RECONVERGENT B1 ;  /* 0x0000000000017941 */ /* 0x000fea0003800200 */
.L_x_14672:
        /* <DEDUP_REMOVED lines=61> */
.L_x_14670:
[----:B------:R-:W-:Y:S05]  /*18d50*/  BSYNC.RECONVERGENT B0 ;  /* 0x0000000000007941 */ /* 0x000fea0003800200 */
.L_x_14669:
        /* <DEDUP_REMOVED lines=23> */
.L_x_14676:
        /* <DEDUP_REMOVED lines=13> */
.L_x_14678:
[----:B------:R-:W-:Y:S05]  /*18fa0*/  BSYNC.RECONVERGENT B1 ;  /* 0x0000000000017941 */ /* 0x000fea0003800200 */
.L_x_14677:
        /* <DEDUP_REMOVED lines=61> */
.L_x_14675:
[----:B------:R-:W-:Y:S05]  /*19380*/  BSYNC.RECONVERGENT B0 ;  /* 0x0000000000007941 */ /* 0x000fea0003800200 */
.L_x_14674:
        /* <DEDUP_REMOVED lines=23> */
.L_x_14681:
        /* <DEDUP_REMOVED lines=13> */
.L_x_14683:
[----:B------:R-:W-:Y:S05]  /*195d0*/  BSYNC.RECONVERGENT B1 ;  /* 0x0000000000017941 */ /* 0x000fea0003800200 */
.L_x_14682:
        /* <DEDUP_REMOVED lines=61> */
.L_x_14680:
[----:B------:R-:W-:Y:S05]  /*199b0*/  BSYNC.RECONVERGENT B0 ;  /* 0x0000000000007941 */ /* 0x000fea0003800200 */
.L_x_14679:
        /* <DEDUP_REMOVED lines=23> */
.L_x_14686:
        /* <DEDUP_REMOVED lines=13> */
.L_x_14688:
[----:B------:R-:W-:Y:S05]  /*19c00*/  BSYNC.RECONVERGENT B1 ;  /* 0x0000000000017941 */ /* 0x000fea0003800200 */
.L_x_14687:
        /* <DEDUP_REMOVED lines=61> */
.L_x_14685:
[----:B------:R-:W-:Y:S05]  /*19fe0*/  BSYNC.RECONVERGENT B0 ;  /* 0x0000000000007941 */ /* 0x000fea0003800200 */
.L_x_14684:
        /* <DEDUP_REMOVED lines=23> */
.L_x_14691:
        /* <DEDUP_REMOVED lines=15> */
.L_x_14693:
[----:B------:R-:W-:Y:S05]  /*1a250*/  BSYNC.RECONVERGENT B1 ;  /* 0x0000000000017941 */ /* 0x000fea0003800200 */
.L_x_14692:
        /* <DEDUP_REMOVED lines=61> */
.L_x_14690:
[----:B------:R-:W-:Y:S05]  /*1a630*/  BSYNC.RECONVERGENT B0 ;  /* 0x0000000000007941 */ /* 0x000fea0003800200 */
.L_x_14689:
        /* <DEDUP_REMOVED lines=14> */
.L_x_14653:
[----:B------:R-:W0:Y:S01]  /*1a720*/  @P0 LDC.64 R186, c[0x0][0x3a0] ;  /* 0x0000e800ffba0b82 */ /* 0x000e220000000a00 */
[----:B------:R-:W-:Y:S02]  /*1a730*/  SEL R183, RZ, 0x10000, !P5 ;  /* 0x00010000ffb77807 */ /* 0x000fe40006800000 */
[----:B------:R-:W-:Y:S01]  /*1a740*/  ISETP.NE.AND P5, PT, R188, RZ, PT ;  /* 0x000000ffbc00720c */ /* 0x000fe20003fa5270 */
[----:B------:R-:W-:Y:S01]  /*1a750*/  IMAD.WIDE.U32 R188, R169, 0x8, R234 ;  /* 0x00000008a9bc7825 */ /* 0x000fe200078e00ea */
        /* <DEDUP_REMOVED lines=9> */
[----:B------:R-:W-:Y:S01]  /*1a7f0*/  VIADD R178, R11, 0x80 ;  /* 0x000000800bb27836 */ /* 0x000fe20000000000 */
[----:B------:R-:W-:-:S02]  /*1a800*/  SEL R182, RZ, 0x1, !P6 ;  /* 0x00000001ffb67807 */ /* 0x000fc40007000000 */
[----:B------:R-:W-:Y:S01]  /*1a810*/  LOP3.LUT R183, R184, R183, RZ, 0xfc, !PT ;  /* 0x000000b7b8b77212 */ /* 0x000fe200078efcff */
[----:B------:R-:W-:Y:S01]  /*1a820*/  IMAD.WIDE.U32 R184, R169, 0x10, R236 ;  /* 0x00000010a9b87825 */ /* 0x000fe200078e00ec */
[----:B------:R-:W-:-:S03]  /*1a830*/  LOP3.LUT R182, R181, R182, RZ, 0xfc, !PT ;  /* 0x000000b6b5b67212 */ /* 0x000fc600078efcff */
[C---:B0-----:R-:W-:Y:S01]  /*1a840*/  @P0 IMAD.WIDE.U32 R190, R178.reuse, 0x10, R186 ;  /* 0x00000010b2be0825 */ /* 0x041fe200078e00ba */
[----:B------:R0:W-:Y:S03]  /*1a850*/  STG.E.128 desc[UR6][R184.64], R156 ;  /* 0x0000009cb8007986 */ /* 0x0001e6000c101d06 */
[----:B------:R-:W-:Y:S01]  /*1a860*/  IMAD.WIDE.U32 R186, R178, 0x10, R228 ;  /* 0x00000010b2ba7825 */ /* 0x000fe200078e00e4 */
[----:B------:R1:W-:Y:S04]  /*1a870*/  STG.E.64 desc[UR6][R188.64], R182 ;  /* 0x000000b6bc007986 */ /* 0x0003e8000c101b06 */
[----:B------:R1:W5:Y:S04]  /*1a880*/  @P0 LDG.E.128 R32, desc[UR6][R190.64] ;  /* 0x00000006be200981 */ /* 0x000368000c1e1d00 */
[----:B0-----:R1:W5:Y:S01]  /*1a890*/  LDG.E.128 R156, desc[UR6][R186.64] ;  /* 0x00000006ba9c7981 */ /* 0x001362000c1e1d00 */
[----:B------:R-:W-:Y:S05]  /*1a8a0*/  @!P0 BRA `(.L_x_14694) ;  /* 0x0000003000b08947 */ /* 0x000fea0003800000 */
[----:B------:R-:W-:Y:S01]  /*1a8b0*/  ISETP.NE.AND P1, PT, R192, 0x1, PT ;  /* 0x00000001c000780c */ /* 0x000fe20003f25270 */
[----:B------:R-:W-:Y:S01]  /*1a8c0*/  BSSY.RECONVERGENT B0, `(.L_x_14695) ;  /* 0x0000059000007945 */ /* 0x000fe20003800200 */
[----:B-1----:R-:W-:Y:S02]  /*1a8d0*/  HFMA2 R182, -RZ, RZ, 0, 1.1920928955078125e-07 ;  /* 0x00000002ffb67431 */ /* 0x002fe400000001ff */
        /* <DEDUP_REMOVED lines=13> */
.L_x_14697:
        /* <DEDUP_REMOVED lines=13> */
.L_x_14699:
[----:B------:R-:W-:Y:S05]  /*1aa80*/  BSYNC.RECONVERGENT B1 ;  /* 0x0000000000017941 */ /* 0x000fea0003800200 */
.L_x_14698:
        /* <DEDUP_REMOVED lines=60> */
.L_x_14696:
[----:B------:R-:W-:Y:S05]  /*1ae50*/  BSYNC.RECONVERGENT B0 ;  /* 0x0000000000007941 */ /* 0x000fea0003800200 */
.L_x_14695:
        /* <DEDUP_REMOVED lines=25> */
.L_x_14702:
        /* <DEDUP_REMOVED lines=13> */
.L_x_14704:
[----:B------:R-:W-:Y:S05]  /*1b0c0*/  BSYNC.RECONVERGENT B1 ;  /* 0x0000000000017941 */ /* 0x000fea0003800200 */
.L_x_14703:
        /* <DEDUP_REMOVED lines=61> */
.L_x_14701:
[----:B------:R-:W-:Y:S05]  /*1b4a0*/  BSYNC.RECONVERGENT B0 ;  /* 0x0000000000007941 */ /* 0x000fea0003800200 */
.L_x_14700:
        /* <DEDUP_REMOVED lines=25> */
.L_x_14707:
        /* <DEDUP_REMOVED lines=13> */
.L_x_14709:
[----:B------:R-:W-:Y:S05]  /*1b710*/  BSYNC.RECONVERGENT B1 ;  /* 0x0000000000017941 */ /* 0x000fea0003800200 */
.L_x_14708:
        /* <DEDUP_REMOVED lines=61> */
.L_x_14706:
[----:B------:R-:W-:Y:S05]  /*1baf0*/  BSYNC.RECONVERGENT B0 ;  /* 0x0000000000007941 */ /* 0x000fea0003800200 */
.L_x_14705:
        /* <DEDUP_REMOVED lines=24> */
.L_x_14712:
        /* <DEDUP_REMOVED lines=13> */
.L_x_14714:
[----:B------:R-:W-:Y:S05]  /*1bd50*/  BSYNC.RECONVERGENT B1 ;  /* 0x0000000000017941 */ /* 0x000fea0003800200 */
.L_x_14713:
        /* <DEDUP_REMOVED lines=61> */
.L_x_14711:
[----:B------:R-:W-:Y:S05]  /*1c130*/  BSYNC.RECONVERGENT B0 ;  /* 0x0000000000007941 */ /* 0x000fea0003800200 */
.L_x_14710:
        /* <DEDUP_REMOVED lines=24> */
.L_x_14717:
        /* <DEDUP_REMOVED lines=13> */
.L_x_14719:
[----:B------:R-:W-:Y:S05]  /*1c390*/  BSYNC.RECONVERGENT B1 ;  /* 0x0000000000017941 */ /* 0x000fea0003800200 */
.L_x_14718:
        /* <DEDUP_REMOVED lines=61> */
.L_x_14716:
[----:B------:R-:W-:Y:S05]  /*1c770*/  BSYNC.RECONVERGENT B0 ;  /* 0x0000000000007941 */ /* 0x000fea0003800200 */
.L_x_14715:
        /* <DEDUP_REMOVED lines=24> */
.L_x_14722:
        /* <DEDUP_REMOVED lines=13> */
.L_x_14724:
[----:B------:R-:W-:Y:S05]  /*1c9d0*/  BSYNC.RECONVERGENT B1 ;  /* 0x0000000000017941 */ /* 0x000fea0003800200 */
.L_x_14723:
        /* <DEDUP_REMOVED lines=61> */
.L_x_14721:
[----:B------:R-:W-:Y:S05]  /*1cdb0*/  BSYNC.RECONVERGENT B0 ;  /* 0x0000000000007941 */ /* 0x000fea0003800200 */
.L_x_14720:
        /* <DEDUP_REMOVED lines=25> */
.L_x_14727:
        /* <DEDUP_REMOVED lines=13> */
.L_x_14729:
[----:B------:R-:W-:Y:S05]  /*1d020*/  BSYNC.RECONVERGENT B1 ;  /* 0x0000000000017941 */ /* 0x000fea0003800200 */
.L_x_14728:
        /* <DEDUP_REMOVED lines=61> */
.L_x_14726:
[----:B------:R-:W-:Y:S05]  /*1d400*/  BSYNC.RECONVERGENT B0 ;  /* 0x0000000000007941 */ /* 0x000fea0003800200 */
.L_x_14725:
        /* <DEDUP_REMOVED lines=24> */
.L_x_14732:
        /* <DEDUP_REMOVED lines=15> */
.L_x_14734:
[----:B------:R-:W-:Y:S05]  /*1d680*/  BSYNC.RECONVERGENT B1 ;  /* 0x0000000000017941 */ /* 0x000fea0003800200 */
.L_x_14733:
        /* <DEDUP_REMOVED lines=61> */
.L_x_14731:
[----:B------:R-:W-:Y:S05]  /*1da60*/  BSYNC.RECONVERGENT B0 ;  /* 0x0000000000007941 */ /* 0x000fea0003800200 */
.L_x_14730:
[----:B------:R-:W-:Y:S01]  /*1da70*/  I2FP.F32.U32 R156, R157 ;  /* 0x0000009d009c7245 */ /* 0x000fe20000201000 */
[----:B------:R-:W-:Y:S01]  /*1da80*/  HADD2.F32 R159, -RZ, R159.H1_H1 ;  /* 0x3000009fff9f7230 */ /* 0x000fe20000004100 */
[----:B------:R-:W-:Y:S01]  /*1da90*/  F2FP.F16.F32.PACK_AB R158, R158, R183 ;  /* 0x000000b79e9e723e */ /* 0x000fe200000000ff */
[----:B------:R-:W-:Y:S01]  /*1daa0*/  HADD2.F32 R188, -RZ, R59.H1_H1 ;  /* 0x3000003bffbc7230 */ /* 0x000fe20000004100 */
[----:B------:R-:W-:Y:S01]  /*1dab0*/  F2FP.F16.F32.PACK_AB R157, R184, R181 ;  /* 0x000000b5b89d723e */ /* 0x000fe200000000ff */
        /* <DEDUP_REMOVED lines=8> */
[----:B------:R-:W-:-:S05]  /*1db40*/  FFMA.FTZ R188, R159, R188, R190 ;  /* 0x000000bc9fbc7223 */ /* 0x000fca00000100be */
[----:B------:R-:W-:Y:S01]  /*1db50*/  F2FP.F16.F32.PACK_AB R159, R188, R185 ;  /* 0x000000b9bc9f723e */ /* 0x000fe200000000ff */
[----:B------:R-:W-:Y:S06]  /*1db60*/  BRA `(.L_x_14735) ;  /* 0x00000030008c7947 */ /* 0x000fec0003800000 */
.L_x_14694:
[----:B------:R-:W-:Y:S01]  /*1db70*/  ISETP.NE.AND P1, PT, R192, 0x1, PT ;  /* 0x00000001c000780c */ /* 0x000fe20003f25270 */
[----:B------:R-:W-:Y:S01]  /*1db80*/  BSSY.RECONVERGENT B0, `(.L_x_14736) ;  /* 0x0000059000007945 */ /* 0x000fe20003800200 */
[----:B-1----:R-:W-:Y:S01]  /*1db90*/  IMAD.MOV.U32 R182, RZ, RZ, 0x2 ;  /* 0x00000002ffb67424 */ /* 0x002fe200078e00ff */
        /* <DEDUP_REMOVED lines=13> */
.L_x_14738:
        /* <DEDUP_REMOVED lines=13> */
.L_x_14740:
[----:B------:R-:W-:Y:S05]  /*1dd40*/  BSYNC.RECONVERGENT B1 ;  /* 0x0000000000017941 */ /* 0x000fea0003800200 */
.L_x_14739:
        /* <DEDUP_REMOVED lines=60> */
.L_x_14737:
[----:B------:R-:W-:Y:S05]  /*1e110*/  BSYNC.RECONVERGENT B0 ;  /* 0x0000000000007941 */ /* 0x000fea0003800200 */
.L_x_14736:
        /* <DEDUP_REMOVED lines=13> */
[----:B------:R-:W-:Y:S01]  /*1e1f0*/  FMUL.FTZ R180, R183, R180 ;  /* 0x000000b4b7b47220 */ /* 0x000fe20000410000 */
        /* <DEDUP_REMOVED lines=10> */
.L_x_14743:
        /* <DEDUP_REMOVED lines=13> */
.L_x_14745:
[----:B------:R-:W-:Y:S05]  /*1e370*/  BSYNC.RECONVERGENT B1 ;  /* 0x0000000000017941 */ /* 0x000fea0003800200 */
.L_x_14744:
        /* <DEDUP_REMOVED lines=61> */
.L_x_14742:
[----:B------:R-:W-:Y:S05]  /*1e750*/  BSYNC.RECONVERGENT B0 ;  /* 0x0000000000007941 */ /* 0x000fea0003800200 */
.L_x_14741:
        /* <DEDUP_REMOVED lines=24> */
.L_x_14748:
        /* <DEDUP_REMOVED lines=13> */
.L_x_14750:
[----:B------:R-:W-:Y:S05]  /*1e9b0*/  BSYNC.RECONVERGENT B1 ;  /* 0x0000000000017941 */ /* 0x000fea0003800200 */
.L_x_14749:
        /* <DEDUP_REMOVED lines=61> */
.L_x_14747:
[----:B------:R-:W-:Y:S05]  /*1ed90*/  BSYNC.RECONVERGENT B0 ;  /* 0x0000000000007941 */ /* 0x000fea0003800200 */
.L_x_14746:
        /* <DEDUP_REMOVED lines=23> */
.L_x_14753:
        /* <DEDUP_REMOVED lines=13> */
.L_x_14755:
[----:B------:R-:W-:Y:S05]  /*1efe0*/  BSYNC.RECONVERGENT B1 ;  /* 0x0000000000017941 */ /* 0x000fea0003800200 */
.L_x_14754:
        /* <DEDUP_REMOVED lines=61> */
.L_x_14752:
[----:B------:R-:W-:Y:S05]  /*1f3c0*/  BSYNC.RECONVERGENT B0 ;  /* 0x0000000000007941 */ /* 0x000fea0003800200 */
.L_x_14751:
        /* <DEDUP_REMOVED lines=23> */
.L_x_14758:
        /* <DEDUP_REMOVED lines=13> */
.L_x_14760:
[----:B------:R-:W-:Y:S05]  /*1f610*/  BSYNC.RECONVERGENT B1 ;  /* 0x0000000000017941 */ /* 0x000fea0003800200 */
.L_x_14759:
        /* <DEDUP_REMOVED lines=61> */
.L_x_14757:
[----:B------:R-:W-:Y:S05]  /*1f9f0*/  BSYNC.RECONVERGENT B0 ;  /* 0x0000000000007941 */ /* 0x000fea0003800200 */
.L_x_14756:
        /* <DEDUP_REMOVED lines=10> */
[----:B------:R-:W-:Y:S01]  /*1faa0*/  FSEL R183, R157, RZ, !P3 ;  /* 0x000000ff9db77208 */ /* 0x000fe20005800000 */
[----:B------:R-:W-:Y:S01]  /*1fab0*/  IMAD.MOV.U32 R157, RZ, RZ, R14 ;  /* 0x000000ffff9d7224 */ /* 0x000fe200078e000e */
        /* <DEDUP_REMOVED lines=11> */
.L_x_14763:
        /* <DEDUP_REMOVED lines=13> */
.L_x_14765:
[----:B------:R-:W-:Y:S05]  /*1fc40*/  BSYNC.RECONVERGENT B1 ;  /* 0x0000000000017941 */ /* 0x000fea0003800200 */
.L_x_14764:
        /* <DEDUP_REMOVED lines=61> */
.L_x_14762:
[----:B------:R-:W-:Y:S05]  /*20020*/  BSYNC.RECONVERGENT B0 ;  /* 0x0000000000007941 */ /* 0x000fea0003800200 */
.L_x_14761:
        /* <DEDUP_REMOVED lines=13> */
[----:B------:R-:W-:-:S04]  /*20100*/  FMUL.FTZ R158, R185, R158 ;  /* 0x0000009eb99e7220 */ /* 0x000fc80000410000 */
        /* <DEDUP_REMOVED lines=10> */
.L_x_14768:
        /* <DEDUP_REMOVED lines=13> */
.L_x_14770:
[----:B------:R-:W-:Y:S05]  /*20280*/  BSYNC.RECONVERGENT B1 ;  /* 0x0000000000017941 */ /* 0x000fea0003800200 */
.L_x_14769:
        /* <DEDUP_REMOVED lines=61> */
.L_x_14767:
[----:B------:R-:W-:Y:S05]  /*20660*/  BSYNC.RECONVERGENT B0 ;  /* 0x0000000000007941 */ /* 0x000fea0003800200 */
.L_x_14766:
        /* <DEDUP_REMOVED lines=13> */
[----:B------:R-:W-:Y:S01]  /*20740*/  FMUL.FTZ R185, R188, R185 ;  /* 0x000000b9bcb97220 */ /* 0x000fe20000410000 */
[----:B------:R-:W-:Y:S11]  /*20750*/  @!P6 BRA `(.L_x_14772) ;  /* 0x000000040054e947 */ /* 0x000ff60003800000 */
        /* <DEDUP_REMOVED lines=8> */
.L_x_14773:
        /* <DEDUP_REMOVED lines=15> */
.L_x_14775:
[----:B------:R-:W-:Y:S05]  /*208d0*/  BSYNC.RECONVERGENT B1 ;  /* 0x0000000000017941 */ /* 0x000fea0003800200 */
.L_x_14774:
        /* <DEDUP_REMOVED lines=61> */
.L_x_14772:
[----:B------:R-:W-:Y:S05]  /*20cb0*/  BSYNC.RECONVERGENT B0 ;  /* 0x0000000000007941 */ /* 0x000fea0003800200 */
.L_x_14771:
        /* <DEDUP_REMOVED lines=14> */
.L_x_14735:
[----:B------:R-:W0:Y:S01]  /*20da0*/  @P0 LDC.64 R192, c[0x0][0x3a0] ;  /* 0x0000e800ffc00b82 */ /* 0x000e220000000a00 */
[----:B------:R-:W-:Y:S01]  /*20db0*/  SEL R191, RZ, 0x10000, !P5 ;  /* 0x00010000ffbf7807 */ /* 0x000fe20006800000 */
[C---:B------:R-:W-:Y:S01]  /*20dc0*/  IMAD.WIDE.U32 R200, R178.reuse, 0x10, R236 ;  /* 0x00000010b2c87825 */ /* 0x040fe200078e00ec */
[----:B------:R-:W-:Y:S02]  /*20dd0*/  ISETP.NE.AND P5, PT, R195, RZ, PT ;  /* 0x000000ffc300720c */ /* 0x000fe40003fa5270 */
[----:B------:R-:W-:Y:S01]  /*20de0*/  SEL R197, RZ, 0x1000000, !P6 ;  /* 0x01000000ffc57807 */ /* 0x000fe20007000000 */
[----:B------:R-:W-:Y:S01]  /*20df0*/  IMAD.WIDE.U32 R198, R178, 0x8, R234 ;  /* 0x00000008b2c67825 */ /* 0x000fe200078e00ea */
[----:B------:R-:W-:Y:S01]  /*20e00*/  ISETP.NE.AND P6, PT, R187, RZ, PT ;  /* 0x000000ffbb00720c */ /* 0x000fe20003fc5270 */
[----:B------:R1:W-:Y:S01]  /*20e10*/  STG.E.128 desc[UR6][R200.64], R156 ;  /* 0x0000009cc8007986 */ /* 0x0003e2000c101d06 */
[----:B------:R-:W-:Y:S02]  /*20e20*/  SEL R196, RZ, 0x100, !P4 ;  /* 0x00000100ffc47807 */ /* 0x000fe40006000000 */
[----:B------:R-:W-:-:S02]  /*20e30*/  SEL R187, RZ, 0x1000000, !P2 ;  /* 0x01000000ffbb7807 */ /* 0x000fc40005000000 */
[----:B------:R-:W-:Y:S02]  /*20e40*/  SEL R190, RZ, 0x10000, !P1 ;  /* 0x00010000ffbe7807 */ /* 0x000fe40004800000 */
[----:B------:R-:W-:Y:S02]  /*20e50*/  SEL R189, RZ, 0x100, !P5 ;  /* 0x00000100ffbd7807 */ /* 0x000fe40006800000 */
[----:B------:R-:W-:Y:S02]  /*20e60*/  LOP3.LUT R196, R196, R197, R191, 0xfe, !PT ;  /* 0x000000c5c4c47212 */ /* 0x000fe400078efebf */
[----:B------:R-:W-:Y:S02]  /*20e70*/  LOP3.LUT R189, R189, R187, R190, 0xfe, !PT ;  /* 0x000000bbbdbd7212 */ /* 0x000fe400078efebe */
[----:B------:R-:W-:Y:S02]  /*20e80*/  SEL R191, RZ, 0x1, !P3 ;  /* 0x00000001ffbf7807 */ /* 0x000fe40005800000 */
[----:B------:R-:W-:-:S02]  /*20e90*/  SEL R190, RZ, 0x1, !P6 ;  /* 0x00000001ffbe7807 */ /* 0x000fc40007000000 */
[----:B------:R-:W-:Y:S02]  /*20ea0*/  IADD3 R187, PT, PT, R11, 0xa0, RZ ;  /* 0x000000a00bbb7810 */ /* 0x000fe40007ffe0ff */
[----:B------:R-:W-:Y:S02]  /*20eb0*/  LOP3.LUT R191, R196, R191, RZ, 0xfc, !PT ;  /* 0x000000bfc4bf7212 */ /* 0x000fe400078efcff */
[----:B------:R-:W-:Y:S01]  /*20ec0*/  LOP3.LUT R190, R189, R190, RZ, 0xfc, !PT ;  /* 0x000000bebdbe7212 */ /* 0x000fe200078efcff */
[----:B0-----:R-:W-:-:S04]  /*20ed0*/  @P0 IMAD.WIDE.U32 R192, R187, 0x10, R192 ;  /* 0x00000010bbc00825 */ /* 0x001fc800078e00c0 */
[----:B------:R-:W-:Y:S01]  /*20ee0*/  IMAD.WIDE.U32 R196, R187, 0x10, R228 ;  /* 0x00000010bbc47825 */ /* 0x000fe200078e00e4 */
[----:B------:R0:W-:Y:S04]  /*20ef0*/  STG.E.64 desc[UR6][R198.64], R190 ;  /* 0x000000bec6007986 */ /* 0x0001e8000c101b06 */
[----:B------:R0:W5:Y:S04]  /*20f00*/  @P0 LDG.E.128 R32, desc[UR6][R192.64] ;  /* 0x00000006c0200981 */ /* 0x000168000c1e1d00 */
[----:B-1----:R0:W5:Y:S01]  /*20f10*/  LDG.E.128 R156, desc[UR6][R196.64] ;  /* 0x00000006c49c7981 */ /* 0x002162000c1e1d00 */
        /* <DEDUP_REMOVED lines=17> */
.L_x_14779:
        /* <DEDUP_REMOVED lines=13> */
.L_x_14781:
[----:B------:R-:W-:Y:S05]  /*21100*/  BSYNC.RECONVERGENT B1 ;  /* 0x0000000000017941 */ /* 0x000fea0003800200 */
.L_x_14780:
        /* <DEDUP_REMOVED lines=60> */
.L_x_14778:
[----:B------:R-:W-:Y:S05]  /*214d0*/  BSYNC.RECONVERGENT B0 ;  /* 0x0000000000007941 */ /* 0x000fea0003800200 */
.L_x_14777:
        /* <DEDUP_REMOVED lines=25> */
.L_x_14784:
        /* <DEDUP_REMOVED lines=13> */
.L_x_14786:
[----:B------:R-:W-:Y:S05]  /*21740*/  BSYNC.RECONVERGENT B1 ;  /* 0x0000000000017941 */ /* 0x000fea0003800200 */
.L_x_14785:
        /* <DEDUP_REMOVED lines=61> */
.L_x_14783:
[----:B------:R-:W-:Y:S05]  /*21b20*/  BSYNC.RECONVERGENT B0 ;  /* 0x0000000000007941 */ /* 0x000fea0003800200 */
.L_x_14782:
        /* <DEDUP_REMOVED lines=25> */
.L_x_14789:
        /* <DEDUP_REMOVED lines=13> */
.L_x_14791:
[----:B------:R-:W-:Y:S05]  /*21d90*/  BSYNC.RECONVERGENT B1 ;  /* 0x0000000000017941 */ /* 0x000fea0003800200 */
.L_x_14790:
        /* <DEDUP_REMOVED lines=61> */
.L_x_14788:
[----:B------:R-:W-:Y:S05]  /*22170*/  BSYNC.RECONVERGENT B0 ;  /* 0x0000000000007941 */ /* 0x000fea0003800200 */
.L_x_14787:
        /* <DEDUP_REMOVED lines=24> */
.L_x_14794:
        /* <DEDUP_REMOVED lines=13> */
.L_x_14796:
[----:B------:R-:W-:Y:S05]  /*223d0*/  BSYNC.RECONVERGENT B1 ;  /* 0x0000000000017941 */ /* 0x000fea0003800200 */
.L_x_14795:
        /* <DEDUP_REMOVED lines=61> */
.L_x_14793:
[----:B------:R-:W-:Y:S05]  /*227b0*/  BSYNC.RECONVERGENT B0 ;  /* 0x0000000000007941 */ /* 0x000fea0003800200 */
.L_x_14792:
        /* <DEDUP_REMOVED lines=24> */
.L_x_14799:
        /* <DEDUP_REMOVED lines=13> */
.L_x_14801:
[----:B------:R-:W-:Y:S05]  /*22a10*/  BSYNC.RECONVERGENT B1 ;  /* 0x0000000000017941 */ /* 0x000fea0003800200 */
.L_x_14800:
        /* <DEDUP_REMOVED lines=61> */
.L_x_14798:
[----:B------:R-:W-:Y:S05]  /*22df0*/  BSYNC.RECONVERGENT B0 ;  /* 0x0000000000007941 */ /* 0x000fea0003800200 */
.L_x_14797:
        /* <DEDUP_REMOVED lines=24> */
.L_x_14804:
        /* <DEDUP_REMOVED lines=13> */
.L_x_14806:
[----:B------:R-:W-:Y:S05]  /*23050*/  BSYNC.RECONVERGENT B1 ;  /* 0x0000000000017941 */ /* 0x000fea0003800200 */
.L_x_14805:
        /* <DEDUP_REMOVED lines=56> */
[----:B------:R-:W-:Y:S01]  /*233e0*/  IMAD.MOV.U32 R14, RZ, RZ, R196 ;  /* 0x000000ffff0e7224 */ /* 0x000fe200078e00c4 */
[----:B------:R-:W-:Y:S01]  /*233f0*/  LOP3.LUT R17, R194, UR16, R157, 0x96, !PT ;  /* 0x00000010c2117c12 */ /* 0x000fe2000f8e969d */
[----:B------:R-:W-:Y:S01]  /*23400*/  HFMA2 R196, -RZ, RZ, 0, 0 ;  /* 0x00000000ffc47431 */ /* 0x000fe200000001ff */
[----:B------:R-:W-:Y:S01]  /*23410*/  MOV R157, R202 ;  /* 0x000000ca009d7202 */ /* 0x000fe20000000f00 */
[----:B------:R-:W-:-:S07]  /*23420*/  IMAD.MOV.U32 R202, RZ, RZ, R156 ;  /* 0x000000ffffca7224 */ /* 0x000fce00078e009c */
.L_x_14803:
[----:B------:R-:W-:Y:S05]  /*23430*/  BSYNC.RECONVERGENT B0 ;  /* 0x0000000000007941 */ /* 0x000fea0003800200 */
.L_x_14802:
        /* <DEDUP_REMOVED lines=14> */
[----:B------:R-:W-:-:S03]  /*23520*/  MOV R157, R14 ;  /* 0x0000000e009d7202 */ /* 0x000fc60000000f00 */
        /* <DEDUP_REMOVED lines=10> */
.L_x_14809:
        /* <DEDUP_REMOVED lines=13> */
.L_x_14811:
[----:B------:R-:W-:Y:S05]  /*236a0*/  BSYNC.RECONVERGENT B1 ;  /* 0x0000000000017941 */ /* 0x000fea0003800200 */
.L_x_14810:
        /* <DEDUP_REMOVED lines=61> */
.L_x_14808:
[----:B------:R-:W-:Y:S05]  /*23a80*/  BSYNC.RECONVERGENT B0 ;  /* 0x0000000000007941 */ /* 0x000fea0003800200 */
.L_x_14807:
        /* <DEDUP_REMOVED lines=10> */
[----:B------:R-:W-:-:S04]  /*23b30*/  FSETP.GTU.FTZ.AND P5, PT, R156, R27, PT ;  /* 0x0000001b9c00720b */ /* 0x000fc80003fbc000 */
        /* <DEDUP_REMOVED lines=13> */
.L_x_14814:
        /* <DEDUP_REMOVED lines=15> */
.L_x_14816:
[----:B------:R-:W-:Y:S05]  /*23d00*/  BSYNC.RECONVERGENT B1 ;  /* 0x0000000000017941 */ /* 0x000fea0003800200 */
.L_x_14815:
        /* <DEDUP_REMOVED lines=61> */
.L_x_14813:
[----:B------:R-:W-:Y:S05]  /*240e0*/  BSYNC.RECONVERGENT B0 ;  /* 0x0000000000007941 */ /* 0x000fea0003800200 */
.L_x_14812:
        /* <DEDUP_REMOVED lines=16> */
.L_x_14776:
        /* <DEDUP_REMOVED lines=16> */
.L_x_14820:
        /* <DEDUP_REMOVED lines=13> */
.L_x_14822:
[----:B------:R-:W-:Y:S05]  /*243c0*/  BSYNC.RECONVERGENT B1 ;  /* 0x0000000000017941 */ /* 0x000fea0003800200 */
.L_x_14821:
        /* <DEDUP_REMOVED lines=58> */
[----:B------:R-:W-:Y:S02]  /*24770*/  LOP3.LUT R18, R196, UR15, R193, 0x96, !PT ;  /* 0x0000000fc4127c12 */ /* 0x000fe4000f8e96c1 */
[----:B------:R-:W-:-:S07]  /*24780*/  LOP3.LUT R17, R190, UR16, R203, 0x96, !PT ;  /* 0x00000010be117c12 */ /* 0x000fce000f8e96cb */
.L_x_14819:
[----:B------:R-:W-:Y:S05]  /*24790*/  BSYNC.RECONVERGENT B0 ;  /* 0x0000000000007941 */ /* 0x000fea0003800200 */
.L_x_14818:
[----:B------:R-:W-:Y:S01]  /*247a0*/  I2FP.F32.U32 R190, R189 ;  /* 0x000000bd00be7245 */ /* 0x000fe20000201000 */
[----:B-----5:R-:W-:Y:S01]  /*247b0*/  HADD2.F32 R189, -RZ, R156.H0_H0 ;  /* 0x2000009cffbd7230 */ /* 0x020fe20000004100 */
        /* <DEDUP_REMOVED lines=22> */
.L_x_14825:
        /* <DEDUP_REMOVED lines=13> */
.L_x_14827:
[----:B------:R-:W-:Y:S05]  /*249f0*/  BSYNC.RECONVERGENT B1 ;  /* 0x0000000000017941 */ /* 0x000fea0003800200 */
.L_x_14826:
        /* <DEDUP_REMOVED lines=61> */
.L_x_14824:
[----:B------:R-:W-:Y:S05]  /*24dd0*/  BSYNC.RECONVERGENT B0 ;  /* 0x0000000000007941 */ /* 0x000fea0003800200 */
.L_x_14823:
        /* <DEDUP_REMOVED lines=24> */
.L_x_14830:
        /* <DEDUP_REMOVED lines=13> */
.L_x_14832:
[----:B------:R-:W-:Y:S05]  /*25030*/  BSYNC.RECONVERGENT B1 ;  /* 0x0000000000017941 */ /* 0x000fea0003800200 */
.L_x_14831:
        /* <DEDUP_REMOVED lines=61> */
.L_x_14829:
[----:B------:R-:W-:Y:S05]  /*25410*/  BSYNC.RECONVERGENT B0 ;  /* 0x0000000000007941 */ /* 0x000fea0003800200 */
.L_x_14828:
        /* <DEDUP_REMOVED lines=9> */
[----:B------:R-:W-:Y:S01]  /*254b0*/  HADD2.F32 R193, -RZ, R53.H0_H0 ;  /* 0x20000035ffc17230 */ /* 0x000fe20000004100 */
        /* <DEDUP_REMOVED lines=13> */
.L_x_14835:
        /* <DEDUP_REMOVED lines=13> */
.L_x_14837:
[----:B------:R-:W-:Y:S05]  /*25660*/  BSYNC.RECONVERGENT B1 ;  /* 0x0000000000017941 */ /* 0x000fea0003800200 */
.L_x_14836:
        /* <DEDUP_REMOVED lines=61> */
.L_x_14834:
[----:B------:R-:W-:Y:S05]  /*25a40*/  BSYNC.RECONVERGENT B0 ;  /* 0x0000000000007941 */ /* 0x000fea0003800200 */
.L_x_14833:
        /* <DEDUP_REMOVED lines=23> */
.L_x_14840:
        /* <DEDUP_REMOVED lines=13> */
.L_x_14842:
[----:B------:R-:W-:Y:S05]  /*25c90*/  BSYNC.RECONVERGENT B1 ;  /* 0x0000000000017941 */ /* 0x000fea0003800200 */
.L_x_14841:
        /* <DEDUP_REMOVED lines=61> */
.L_x_14839:
[----:B------:R-:W-:Y:S05]  /*26070*/  BSYNC.RECONVERGENT B0 ;  /* 0x0000000000007941 */ /* 0x000fea0003800200 */
.L_x_14838:
        /* <DEDUP_REMOVED lines=23> */
.L_x_14845:
        /* <DEDUP_REMOVED lines=13> */
.L_x_14847:
[----:B------:R-:W-:Y:S05]  /*262c0*/  BSYNC.RECONVERGENT B1 ;  /* 0x0000000000017941 */ /* 0x000fea0003800200 */
.L_x_14846:
        /* <DEDUP_REMOVED lines=61> */
.L_x_14844:
[----:B------:R-:W-:Y:S05]  /*266a0*/  BSYNC.RECONVERGENT B0 ;  /* 0x0000000000007941 */ /* 0x000fea0003800200 */
.L_x_14843:
        /* <DEDUP_REMOVED lines=24> */
.L_x_14850:
        /* <DEDUP_REMOVED lines=13> */
.L_x_14852:
[----:B------:R-:W-:Y:S05]  /*26900*/  BSYNC.RECONVERGENT B1 ;  /* 0x0000000000017941 */ /* 0x000fea0003800200 */
.L_x_14851:
        /* <DEDUP_REMOVED lines=61> */
.L_x_14849:
[----:B------:R-:W-:Y:S05]  /*26ce0*/  BSYNC.RECONVERGENT B0 ;  /* 0x0000000000007941 */ /* 0x000fea0003800200 */
.L_x_14848:
        /* <DEDUP_REMOVED lines=23> */
.L_x_14855:
        /* <DEDUP_REMOVED lines=15> */
.L_x_14857:
[----:B------:R-:W-:Y:S05]  /*26f50*/  BSYNC.RECONVERGENT B1 ;  /* 0x0000000000017941 */ /* 0x000fea0003800200 */
.L_x_14856:
        /* <DEDUP_REMOVED lines=61> */
.L_x_14854:
[----:B------:R-:W-:Y:S05]  /*27330*/  BSYNC.RECONVERGENT B0 ;  /* 0x0000000000007941 */ /* 0x000fea0003800200 */
.L_x_14853:
[----:B------:R-:W-:Y:S01]  /*27340*/  I2FP.F32.U32 R156, R157 ;  /* 0x0000009d009c7245 */ /* 0x000fe20000201000 */
[----:B------:R-:W-:Y:S01]  /*27350*/  HADD2.F32 R159, -RZ, R159.H1_H1 ;  /* 0x3000009fff9f7230 */ /* 0x000fe20000004100 */
[----:B------:R-:W-:Y:S01]  /*27360*/  F2FP.F16.F32.PACK_AB R158, R158, R192 ;  /* 0x000000c09e9e723e */ /* 0x000fe200000000ff */
[----:B------:R-:W-:Y:S01]  /*27370*/  HADD2.F32 R196, -RZ, R55.H1_H1 ;  /* 0x30000037ffc47230 */ /* 0x000fe20000004100 */
[----:B------:R-:W-:Y:S01]  /*27380*/  F2FP.F16.F32.PACK_AB R157, R193, R190 ;  /* 0x000000bec19d723e */ /* 0x000fe200000000ff */
[----:B------:R-:W-:Y:S01]  /*27390*/  FFMA.FTZ R156, R156, R29, 1.1641532182693481445e-10 ;  /* 0x2f0000009c9c7423 */ /* 0x000fe2000001001d */
[----:B------:R-:W-:-:S04]  /*273a0*/  FMUL.FTZ R159, R159, R30 ;  /* 0x0000001e9f9f7220 */ /* 0x000fc80000410000 */
[----:B------:R-:W-:Y:S01]  /*273b0*/  FMUL.FTZ R159, R159, R28 ;  /* 0x0000001c9f9f7220 */ /* 0x000fe20000410000 */
[----:B------:R-:W-:Y:S02]  /*273c0*/  FSETP.GTU.FTZ.AND P6, PT, R156, R27, PT ;  /* 0x0000001b9c00720b */ /* 0x000fe40003fdc000 */
[----:B------:R-:W-:Y:S02]  /*273d0*/  F2FP.F16.F32.PACK_AB R156, R191, R189 ;  /* 0x000000bdbf9c723e */ /* 0x000fe400000000ff */
[----:B------:R-:W-:Y:S02]  /*273e0*/  FSEL R197, R159, RZ, !P6 ;  /* 0x000000ff9fc57208 */ /* 0x000fe40007000000 */
[----:B------:R-:W-:-:S03]  /*273f0*/  PLOP3.LUT P6, PT, P6, PT, PT, 0x8, 0x80 ;  /* 0x000000000080781c */ /* 0x000fc600037ce170 */
[----:B------:R-:W-:-:S05]  /*27400*/  FMUL.FTZ R197, R196, R197 ;  /* 0x000000c5c4c57220 */ /* 0x000fca0000410000 */
[----:B------:R-:W-:-:S07]  /*27410*/  F2FP.F16.F32.PACK_AB R159, R197, R194 ;  /* 0x000000c2c59f723e */ /* 0x000fce00000000ff */
.L_x_14817:
[----:B------:R-:W0:Y:S01]  /*27420*/  @P0 LDC.64 R200, c[0x0][0x3a0] ;  /* 0x0000e800ffc80b82 */ /* 0x000e220000000a00 */
[----:B------:R-:W-:Y:S01]  /*27430*/  SEL R206, RZ, 0x10000, !P5 ;  /* 0x00010000ffce7807 */ /* 0x000fe20006800000 */
[----:B------:R-:W-:Y:S01]  /*27440*/  IMAD.WIDE.U32 R208, R187, 0x10, R236 ;  /* 0x00000010bbd07825 */ /* 0x000fe200078e00ec */
[----:B------:R-:W-:Y:S02]  /*27450*/  ISETP.NE.AND P5, PT, R204, RZ, PT ;  /* 0x000000ffcc00720c */ /* 0x000fe40003fa5270 */
[----:B------:R-:W-:Y:S02]  /*27460*/  SEL R207, RZ, 0x1000000, !P6 ;  /* 0x01000000ffcf7807 */ /* 0x000fe40007000000 */
[----:B------:R-:W-:Y:S01]  /*27470*/  ISETP.NE.AND P6, PT, R203, RZ, PT ;  /* 0x000000ffcb00720c */ /* 0x000fe20003fc5270 */
[----:B------:R1:W-:Y:S01]  /*27480*/  STG.E.128 desc[UR6][R208.64], R156 ;  /* 0x0000009cd0007986 */ /* 0x0003e2000c101d06 */
[----:B------:R-:W-:Y:S02]  /*27490*/  SEL R205, RZ, 0x100, !P4 ;  /* 0x00000100ffcd7807 */ /* 0x000fe40006000000 */
[----:B------:R-:W-:-:S02]  /*274a0*/  SEL R196, RZ, 0x1000000, !P2 ;  /* 0x01000000ffc47807 */ /* 0x000fc40005000000 */
[----:B------:R-:W-:Y:S02]  /*274b0*/  SEL R199, RZ, 0x10000, !P1 ;  /* 0x00010000ffc77807 */ /* 0x000fe40004800000 */
[----:B------:R-:W-:Y:S02]  /*274c0*/  SEL R198, RZ, 0x100, !P5 ;  /* 0x00000100ffc67807 */ /* 0x000fe40006800000 */
[----:B------:R-:W-:Y:S01]  /*274d0*/  LOP3.LUT R205, R205, R207, R206, 0xfe, !PT ;  /* 0x000000cfcdcd7212 */ /* 0x000fe200078efece */
[----:B------:R-:W-:Y:S01]  /*274e0*/  IMAD.WIDE.U32 R206, R187, 0x8, R234 ;  /* 0x00000008bbce7825 */ /* 0x000fe200078e00ea */
[----:B------:R-:W-:Y:S02]  /*274f0*/  SEL R204, RZ, 0x1, !P3 ;  /* 0x00000001ffcc7807 */ /* 0x000fe40005800000 */
[----:B------:R-:W-:Y:S01]  /*27500*/  LOP3.LUT R198, R198, R196, R199, 0xfe, !PT ;  /* 0x000000c4c6c67212 */ /* 0x000fe200078efec7 */
[----:B------:R-:W-:Y:S01]  /*27510*/  VIADD R196, R11, 0xc0 ;  /* 0x000000c00bc47836 */ /* 0x000fe20000000000 */
[----:B------:R-:W-:-:S02]  /*27520*/  SEL R203, RZ, 0x1, !P6 ;  /* 0x00000001ffcb7807 */ /* 0x000fc40007000000 */
[----:B------:R-:W-:Y:S01]  /*27530*/  LOP3.LUT R199, R205, R204, RZ, 0xfc, !PT ;  /* 0x000000cccdc77212 */ /* 0x000fe200078efcff */
[----:B0-----:R-:W-:Y:S01]  /*27540*/  @P0 IMAD.WIDE.U32 R200, R196, 0x10, R200 ;  /* 0x00000010c4c80825 */ /* 0x001fe200078e00c8 */
[----:B------:R-:W-:-:S03]  /*27550*/  LOP3.LUT R198, R198, R203, RZ, 0xfc, !PT ;  /* 0x000000cbc6c67212 */ /* 0x000fc600078efcff */
[----:B------:R-:W-:Y:S02]  /*27560*/  IMAD.WIDE.U32 R204, R196, 0x10, R228 ;  /* 0x00000010c4cc7825 */ /* 0x000fe400078e00e4 */
[----:B------:R0:W-:Y:S04]  /*27570*/  STG.E.64 desc[UR6][R206.64], R198 ;  /* 0x000000c6ce007986 */ /* 0x0001e8000c101b06 */
[----:B------:R0:W5:Y:S04]  /*27580*/  @P0 LDG.E.128 R32, desc[UR6][R200.64] ;  /* 0x00000006c8200981 */ /* 0x000168000c1e1d00 */
[----:B-1----:R0:W5:Y:S01]  /*27590*/  LDG.E.128 R156, desc[UR6][R204.64] ;  /* 0x00000006cc9c7981 */ /* 0x002162000c1e1d00 */
[----:B------:R-:W-:Y:S05]  /*275a0*/  @!P0 BRA `(.L_x_14858) ;  /* 0x0000003000b08947 */ /* 0x000fea0003800000 */
        /* <DEDUP_REMOVED lines=16> */
.L_x_14861:
        /* <DEDUP_REMOVED lines=13> */
.L_x_14863:
[----:B------:R-:W-:Y:S05]  /*27780*/  BSYNC.RECONVERGENT B1 ;  /* 0x0000000000017941 */ /* 0x000fea0003800200 */
.L_x_14862:
        /* <DEDUP_REMOVED lines=58> */
[----:B------:R-:W-:Y:S01]  /*27b30*/  LOP3.LUT R17, R198, UR16, R213, 0x96, !PT ;  /* 0x00000010c6117c12 */ /* 0x000fe2000f8e96d5 */
[----:B------:R-:W-:-:S07]  /*27b40*/  IMAD.MOV.U32 R198, RZ, RZ, R202 ;  /* 0x000000ffffc67224 */ /* 0x000fce00078e00ca */
.L_x_14860:
[----:B------:R-:W-:Y:S05]  /*27b50*/  BSYNC.RECONVERGENT B0 ;  /* 0x0000000000007941 */ /* 0x000fea0003800200 */
.L_x_14859:
        /* <DEDUP_REMOVED lines=25> */
.L_x_14866:
        /* <DEDUP_REMOVED lines=13> */
.L_x_14868:
[----:B------:R-:W-:Y:S05]  /*27dc0*/  BSYNC.RECONVERGENT B1 ;  /* 0x0000000000017941 */ /* 0x000fea0003800200 */
.L_x_14867:
        /* <DEDUP_REMOVED lines=61> */
.L_x_14865:
[----:B------:R-:W-:Y:S05]  /*281a0*/  BSYNC.RECONVERGENT B0 ;  /* 0x0000000000007941 */ /* 0x000fea0003800200 */
.L_x_14864:
        /* <DEDUP_REMOVED lines=25> */
.L_x_14871:
        /* <DEDUP_REMOVED lines=13> */
.L_x_14873:
[----:B------:R-:W-:Y:S05]  /*28410*/  BSYNC.RECONVERGENT B1 ;  /* 0x0000000000017941 */ /* 0x000fea0003800200 */
.L_x_14872:
        /* <DEDUP_REMOVED lines=61> */
.L_x_14870:
[----:B------:R-:W-:Y:S05]  /*287f0*/  BSYNC.RECONVERGENT B0 ;  /* 0x0000000000007941 */ /* 0x000fea0003800200 */
.L_x_14869:
        /* <DEDUP_REMOVED lines=24> */
.L_x_14876:
        /* <DEDUP_REMOVED lines=13> */
.L_x_14878:
[----:B------:R-:W-:Y:S05]  /*28a50*/  BSYNC.RECONVERGENT B1 ;  /* 0x0000000000017941 */ /* 0x000fea0003800200 */
.L_x_14877:
        /* <DEDUP_REMOVED lines=61> */
.L_x_14875:
[----:B------:R-:W-:Y:S05]  /*28e30*/  BSYNC.RECONVERGENT B0 ;  /* 0x0000000000007941 */ /* 0x000fea0003800200 */
.L_x_14874:
        /* <DEDUP_REMOVED lines=24> */
.L_x_14881:
        /* <DEDUP_REMOVED lines=13> */
.L_x_14883:
[----:B------:R-:W-:Y:S05]  /*29090*/  BSYNC.RECONVERGENT B1 ;  /* 0x0000000000017941 */ /* 0x000fea0003800200 */
.L_x_14882:
        /* <DEDUP_REMOVED lines=61> */
.L_x_14880:
[----:B------:R-:W-:Y:S05]  /*29470*/  BSYNC.RECONVERGENT B0 ;  /* 0x0000000000007941 */ /* 0x000fea0003800200 */
.L_x_14879:
        /* <DEDUP_REMOVED lines=24> */
.L_x_14886:
        /* <DEDUP_REMOVED lines=13> */
.L_x_14888:
[----:B------:R-:W-:Y:S05]  /*296d0*/  BSYNC.RECONVERGENT B1 ;  /* 0x0000000000017941 */ /* 0x000fea0003800200 */
.L_x_14887:
        /* <DEDUP_REMOVED lines=61> */
.L_x_14885:
[----:B------:R-:W-:Y:S05]  /*29ab0*/  BSYNC.RECONVERGENT B0 ;  /* 0x0000000000007941 */ /* 0x000fea0003800200 */
.L_x_14884:
        /* <DEDUP_REMOVED lines=25> */
.L_x_14891:
        /* <DEDUP_REMOVED lines=13> */
.L_x_14893:
[----:B------:R-:W-:Y:S05]  /*29d20*/  BSYNC.RECONVERGENT B1 ;  /* 0x0000000000017941 */ /* 0x000fea0003800200 */
.L_x_14892:
        /* <DEDUP_REMOVED lines=61> */
.L_x_14890:
[----:B------:R-:W-:Y:S05]  /*2a100*/  BSYNC.RECONVERGENT B0 ;  /* 0x0000000000007941 */ /* 0x000fea0003800200 */
.L_x_14889:
        /* <DEDUP_REMOVED lines=24> */
.L_x_14896:
        /* <DEDUP_REMOVED lines=15> */
.L_x_14898:
[----:B------:R-:W-:Y:S05]  /*2a380*/  BSYNC.RECONVERGENT B1 ;  /* 0x0000000000017941 */ /* 0x000fea0003800200 */
.L_x_14897:
        /* <DEDUP_REMOVED lines=61> */
.L_x_14895:
[----:B------:R-:W-:Y:S05]  /*2a760*/  BSYNC.RECONVERGENT B0 ;  /* 0x0000000000007941 */ /* 0x000fea0003800200 */
.L_x_14894:
        /* <DEDUP_REMOVED lines=16> */
.L_x_14858:
        /* <DEDUP_REMOVED lines=16> */
.L_x_14902:
        /* <DEDUP_REMOVED lines=13> */
.L_x_14904:
[----:B------:R-:W-:Y:S05]  /*2aa40*/  BSYNC.RECONVERGENT B1 ;  /* 0x0000000000017941 */ /* 0x000fea0003800200 */
.L_x_14903:
        /* <DEDUP_REMOVED lines=60> */
.L_x_14901:
[----:B------:R-:W-:Y:S05]  /*2ae10*/  BSYNC.RECONVERGENT B0 ;  /* 0x0000000000007941 */ /* 0x000fea0003800200 */
.L_x_14900:
        /* <DEDUP_REMOVED lines=24> */
.L_x_14907:
        /* <DEDUP_REMOVED lines=13> */
.L_x_14909:
[----:B------:R-:W-:Y:S05]  /*2b070*/  BSYNC.RECONVERGENT B1 ;  /* 0x0000000000017941 */ /* 0x000fea0003800200 */
.L_x_14908:
        /* <DEDUP_REMOVED lines=61> */
.L_x_14906:
[----:B------:R-:W-:Y:S05]  /*2b450*/  BSYNC.RECONVERGENT B0 ;  /* 0x0000000000007941 */ /* 0x000fea0003800200 */
.L_x_14905:
        /* <DEDUP_REMOVED lines=24> */
.L_x_14912:
        /* <DEDUP_REMOVED lines=13> */
.L_x_14914:
[----:B------:R-:W-:Y:S05]  /*2b6b0*/  BSYNC.RECONVERGENT B1 ;  /* 0x0000000000017941 */ /* 0x000fea0003800200 */
.L_x_14913:
        /* <DEDUP_REMOVED lines=61> */
.L_x_14911:
[----:B------:R-:W-:Y:S05]  /*2ba90*/  BSYNC.RECONVERGENT B0 ;  /* 0x0000000000007941 */ /* 0x000fea0003800200 */
.L_x_14910:
        /* <DEDUP_REMOVED lines=23> */
.L_x_14917:
        /* <DEDUP_REMOVED lines=13> */
.L_x_14919:
[----:B------:R-:W-:Y:S05]  /*2bce0*/  BSYNC.RECONVERGENT B1 ;  /* 0x0000000000017941 */ /* 0x000fea0003800200 */
.L_x_14918:
        /* <DEDUP_REMOVED lines=61> */
.L_x_14916:
[----:B------:R-:W-:Y:S05]  /*2c0c0*/  BSYNC.RECONVERGENT B0 ;  /* 0x0000000000007941 */ /* 0x000fea0003800200 */
.L_x_14915:
        /* <DEDUP_REMOVED lines=23> */
.L_x_14922:
        /* <DEDUP_REMOVED lines=13> */
.L_x_14924:
[----:B------:R-:W-:Y:S05]  /*2c310*/  BSYNC.RECONVERGENT B1 ;  /* 0x0000000000017941 */ /* 0x000fea0003800200 */
.L_x_14923:
        /* <DEDUP_REMOVED lines=61> */
.L_x_14921:
[----:B------:R-:W-:Y:S05]  /*2c6f0*/  BSYNC.RECONVERGENT B0 ;  /* 0x0000000000007941 */ /* 0x000fea0003800200 */
.L_x_14920:
        /* <DEDUP_REMOVED lines=23> */
.L_x_14927:
        /* <DEDUP_REMOVED lines=13> */
.L_x_14929:
[----:B------:R-:W-:Y:S05]  /*2c940*/  BSYNC.RECONVERGENT B1 ;  /* 0x0000000000017941 */ /* 0x000fea0003800200 */
.L_x_14928:
        /* <DEDUP_REMOVED lines=61> */
.L_x_14926:
[----:B------:R-:W-:Y:S05]  /*2cd20*/  BSYNC.RECONVERGENT B0 ;  /* 0x0000000000007941 */ /* 0x000fea0003800200 */
.L_x_14925:
        /* <DEDUP_REMOVED lines=24> */
.L_x_14932:
        /* <DEDUP_REMOVED lines=13> */
.L_x_14934:
[----:B------:R-:W-:Y:S05]  /*2cf80*/  BSYNC.RECONVERGENT B1 ;  /* 0x0000000000017941 */ /* 0x000fea0003800200 */
.L_x_14933:
        /* <DEDUP_REMOVED lines=61> */
.L_x_14931:
[----:B------:R-:W-:Y:S05]  /*2d360*/  BSYNC.RECONVERGENT B0 ;  /* 0x0000000000007941 */ /* 0x000fea0003800200 */
.L_x_14930:
        /* <DEDUP_REMOVED lines=23> */
.L_x_14937:
        /* <DEDUP_REMOVED lines=15> */
.L_x_14939:
[----:B------:R-:W-:Y:S05]  /*2d5d0*/  BSYNC.RECONVERGENT B1 ;  /* 0x0000000000017941 */ /* 0x000fea0003800200 */
.L_x_14938:
        /* <DEDUP_REMOVED lines=61> */
.L_x_14936:
[----:B------:R-:W-:Y:S05]  /*2d9b0*/  BSYNC.RECONVERGENT B0 ;  /* 0x0000000000007941 */ /* 0x000fea0003800200 */
.L_x_14935:
        /* <DEDUP_REMOVED lines=14> */
.L_x_14899:
        /* <DEDUP_REMOVED lines=41> */
.L_x_14943:
        /* <DEDUP_REMOVED lines=13> */
.L_x_14945:
[----:B------:R-:W-:Y:S05]  /*2de00*/  BSYNC.RECONVERGENT B1 ;  /* 0x0000000000017941 */ /* 0x000fea0003800200 */
.L_x_14944:
        /* <DEDUP_REMOVED lines=60> */
.L_x_14942:
[----:B------:R-:W-:Y:S05]  /*2e1d0*/  BSYNC.RECONVERGENT B0 ;  /* 0x0000000000007941 */ /* 0x000fea0003800200 */
.L_x_14941:
[----:B------:R-:W-:Y:S01]  /*2e1e0*/  I2FP.F32.U32 R208, R208 ;  /* 0x000000d000d07245 */ /* 0x000fe20000201000 */
[----:B-----5:R-:W-:Y:S01]  /*2e1f0*/  HADD2.F32 R207, -RZ, R156.H0_H0 ;  /* 0x2000009cffcf7230 */ /* 0x020fe20000004100 */
[----:B------:R-:W-:Y:S01]  /*2e200*/  ISETP.NE.AND P2, PT, R211, 0x1, PT ;  /* 0x00000001d300780c */ /* 0x000fe20003f45270 */
[----:B------:R-:W-:Y:S01]  /*2e210*/  HADD2.F32 R210, -RZ, R32.H0_H0 ;  /* 0x20000020ffd27230 */ /* 0x000fe20000004100 */
[----:B------:R-:W-:Y:S01]  /*2e220*/  LOP3.LUT R21, R21, 0xfffffffb, RZ, 0xc0, !PT ;  /* 0xfffffffb15157812 */ /* 0x000fe200078ec0ff */
[----:B------:R-:W-:Y:S01]  /*2e230*/  FFMA.FTZ R208, R208, R29, 1.1641532182693481445e-10 ;  /* 0x2f000000d0d07423 */ /* 0x000fe2000001001d */
[----:B------:R-:W-:Y:S01]  /*2e240*/  FMUL.FTZ R207, R207, R30 ;  /* 0x0000001ecfcf7220 */ /* 0x000fe20000410000 */
[----:B------:R-:W-:Y:S01]  /*2e250*/  BSSY.RECONVERGENT B0, `(.L_x_14946) ;  /* 0x000005e000007945 */ /* 0x000fe20003800200 */
[----:B------:R-:W-:Y:S02]  /*2e260*/  IMAD.MOV.U32 R209, RZ, RZ, R14 ;  /* 0x000000ffffd17224 */ /* 0x000fe400078e000e */
[----:B------:R-:W-:Y:S01]  /*2e270*/  FMUL.FTZ R207, R207, R28 ;  /* 0x0000001ccfcf7220 */ /* 0x000fe20000410000 */
[----:B------:R-:W-:Y:S01]  /*2e280*/  FSETP.GTU.FTZ.AND P1, PT, R208, R27, PT ;  /* 0x0000001bd000720b */ /* 0x000fe20003f3c000 */
[----:B------:R-:W-:-:S03]  /*2e290*/  HADD2.F32 R208, -RZ, R44.H0_H0 ;  /* 0x2000002cffd07230 */ /* 0x000fc60000004100 */
        /* <DEDUP_REMOVED lines=14> */
.L_x_14948:
        /* <DEDUP_REMOVED lines=13> */
.L_x_14950:
[----:B------:R-:W-:Y:S05]  /*2e450*/  BSYNC.RECONVERGENT B1 ;  /* 0x0000000000017941 */ /* 0x000fea0003800200 */
.L_x_14949:
        /* <DEDUP_REMOVED lines=61> */
.L_x_14947:
[----:B------:R-:W-:Y:S05]  /*2e830*/  BSYNC.RECONVERGENT B0 ;  /* 0x0000000000007941 */ /* 0x000fea0003800200 */
.L_x_14946:
[----:B------:R-:W-:Y:S01]  /*2e840*/  I2FP.F32.U32 R208, R209 ;  /* 0x000000d100d07245 */ /* 0x000fe20000201000 */
[----:B------:R-:W-:Y:S01]  /*2e850*/  HADD2.F32 R209, -RZ, R156.H1_H1 ;  /* 0x3000009cffd17230 */ /* 0x000fe20000004100 */
[----:B------:R-:W-:Y:S01]  /*2e860*/  ISETP.NE.AND P2, PT, R210, 0x1, PT ;  /* 0x00000001d200780c */ /* 0x000fe20003f45270 */
[----:B------:R-:W-:Y:S01]  /*2e870*/  HADD2.F32 R156, -RZ, R44.H1_H1 ;  /* 0x3000002cff9c7230 */ /* 0x000fe20000004100 */
[----:B------:R-:W-:Y:S01]  /*2e880*/  LOP3.LUT R21, R21, 0xfffffffd, RZ, 0xc0, !PT ;  /* 0xfffffffd15157812 */ /* 0x000fe200078ec0ff */
[----:B------:R-:W-:Y:S01]  /*2e890*/  FFMA.FTZ R208, R208, R29, 1.1641532182693481445e-10 ;  /* 0x2f000000d0d07423 */ /* 0x000fe2000001001d */
[----:B------:R-:W-:Y:S01]  /*2e8a0*/  FMUL.FTZ R209, R209, R30 ;  /* 0x0000001ed1d17220 */ /* 0x000fe20000410000 */
[----:B------:R-:W-:Y:S01]  /*2e8b0*/  BSSY.RECONVERGENT B0, `(.L_x_14951) ;  /* 0x000005e000007945 */ /* 0x000fe20003800200 */
[----:B------:R-:W-:Y:S02]  /*2e8c0*/  IMAD.MOV.U32 R212, RZ, RZ, 0x2 ;  /* 0x00000002ffd47424 */ /* 0x000fe400078e00ff */
[----:B------:R-:W-:Y:S01]  /*2e8d0*/  FMUL.FTZ R209, R209, R28 ;  /* 0x0000001cd1d17220 */ /* 0x000fe20000410000 */
[----:B------:R-:W-:Y:S01]  /*2e8e0*/  FSETP.GTU.FTZ.AND P1, PT, R208, R27, PT ;  /* 0x0000001bd000720b */ /* 0x000fe20003f3c000 */
[----:B------:R-:W-:-:S03]  /*2e8f0*/  HADD2.F32 R208, -RZ, R32.H1_H1 ;  /* 0x30000020ffd07230 */ /* 0x000fc60000004100 */
[----:B------:R-:W-:Y:S02]  /*2e900*/  FSEL R209, R209, RZ, !P1 ;  /* 0x000000ffd1d17208 */ /* 0x000fe40004800000 */
[----:B------:R-:W-:-:S03]  /*2e910*/  PLOP3.LUT P1, PT, P1, PT, PT, 0x8, 0x80 ;  /* 0x000000000080781c */ /* 0x000fc60000f2e170 */
[----:B------:R-:W-:Y:S01]  /*2e920*/  FFMA.FTZ R209, R209, R156, R208 ;  /* 0x0000009cd1d17223 */ /* 0x000fe200000100d0 */
        /* <DEDUP_REMOVED lines=11> */
.L_x_14953:
        /* <DEDUP_REMOVED lines=13> */
.L_x_14955:
[----:B------:R-:W-:Y:S05]  /*2eab0*/  BSYNC.RECONVERGENT B1 ;  /* 0x0000000000017941 */ /* 0x000fea0003800200 */
.L_x_14954:
        /* <DEDUP_REMOVED lines=61> */
.L_x_14952:
[----:B------:R-:W-:Y:S05]  /*2ee90*/  BSYNC.RECONVERGENT B0 ;  /* 0x0000000000007941 */ /* 0x000fea0003800200 */
.L_x_14951:
        /* <DEDUP_REMOVED lines=24> */
.L_x_14958:
        /* <DEDUP_REMOVED lines=13> */
.L_x_14960:
[----:B------:R-:W-:Y:S05]  /*2f0f0*/  BSYNC.RECONVERGENT B1 ;  /* 0x0000000000017941 */ /* 0x000fea0003800200 */
.L_x_14959:
        /* <DEDUP_REMOVED lines=61> */
.L_x_14957:
[----:B------:R-:W-:Y:S05]  /*2f4d0*/  BSYNC.RECONVERGENT B0 ;  /* 0x0000000000007941 */ /* 0x000fea0003800200 */
.L_x_14956:
        /* <DEDUP_REMOVED lines=24> */
.L_x_14963:
        /* <DEDUP_REMOVED lines=13> */
.L_x_14965:
[----:B------:R-:W-:Y:S05]  /*2f730*/  BSYNC.RECONVERGENT B1 ;  /* 0x0000000000017941 */ /* 0x000fea0003800200 */
.L_x_14964:
        /* <DEDUP_REMOVED lines=61> */
.L_x_14962:
[----:B------:R-:W-:Y:S05]  /*2fb10*/  BSYNC.RECONVERGENT B0 ;  /* 0x0000000000007941 */ /* 0x000fea0003800200 */
.L_x_14961:
        /* <DEDUP_REMOVED lines=24> */
.L_x_14968:
        /* <DEDUP_REMOVED lines=13> */
.L_x_14970:
[----:B------:R-:W-:Y:S05]  /*2fd70*/  BSYNC.RECONVERGENT B1 ;  /* 0x0000000000017941 */ /* 0x000fea0003800200 */
.L_x_14969:
        /* <DEDUP_REMOVED lines=61> */
.L_x_14967:
[----:B------:R-:W-:Y:S05]  /*30150*/  BSYNC.RECONVERGENT B0 ;  /* 0x0000000000007941 */ /* 0x000fea0003800200 */
.L_x_14966:
        /* <DEDUP_REMOVED lines=25> */
.L_x_14973:
        /* <DEDUP_REMOVED lines=13> */
.L_x_14975:
[----:B------:R-:W-:Y:S05]  /*303c0*/  BSYNC.RECONVERGENT B1 ;  /* 0x0000000000017941 */ /* 0x000fea0003800200 */
.L_x_14974:
        /* <DEDUP_REMOVED lines=61> */
.L_x_14972:
[----:B------:R-:W-:Y:S05]  /*307a0*/  BSYNC.RECONVERGENT B0 ;  /* 0x0000000000007941 */ /* 0x000fea0003800200 */
.L_x_14971:
        /* <DEDUP_REMOVED lines=24> */
.L_x_14978:
        /* <DEDUP_REMOVED lines=15> */
.L_x_14980:
[----:B------:R-:W-:Y:S05]  /*30a20*/  BSYNC.RECONVERGENT B1 ;  /* 0x0000000000017941 */ /* 0x000fea0003800200 */
.L_x_14979:
        /* <DEDUP_REMOVED lines=61> */
.L_x_14977:
[----:B------:R-:W-:Y:S05]  /*30e00*/  BSYNC.RECONVERGENT B0 ;  /* 0x0000000000007941 */ /* 0x000fea0003800200 */
.L_x_14976:
        /* <DEDUP_REMOVED lines=16> */
.L_x_14940:
        /* <DEDUP_REMOVED lines=16> */
.L_x_14984:
        /* <DEDUP_REMOVED lines=13> */
.L_x_14986:
[----:B------:R-:W-:Y:S05]  /*310e0*/  BSYNC.RECONVERGENT B1 ;  /* 0x0000000000017941 */ /* 0x000fea0003800200 */
.L_x_14985:
        /* <DEDUP_REMOVED lines=60> */
.L_x_14983:
[----:B------:R-:W-:Y:S05]  /*314b0*/  BSYNC.RECONVERGENT B0 ;  /* 0x0000000000007941 */ /* 0x000fea0003800200 */
.L_x_14982:
[----:B------:R-:W-:Y:S01]  /*314c0*/  I2FP.F32.U32 R208, R208 ;  /* 0x000000d000d07245 */ /* 0x000fe20000201000 */
[----:B-----5:R-:W-:Y:S01]  /*314d0*/  HADD2.F32 R207, -RZ, R156.H0_H0 ;  /* 0x2000009cffcf7230 */ /* 0x020fe20000004100 */
[----:B------:R-:W-:Y:S01]  /*314e0*/  ISETP.NE.AND P2, PT, R210, 0x1, PT ;  /* 0x00000001d200780c */ /* 0x000fe20003f45270 */
[----:B------:R-:W-:Y:S01]  /*314f0*/  BSSY.RECONVERGENT B0, `(.L_x_14987) ;  /* 0x0000061000007945 */ /* 0x000fe20003800200 */
[----:B------:R-:W-:Y:S01]  /*31500*/  LOP3.LUT R21, R21, 0xfffffffb, RZ, 0xc0, !PT ;  /* 0xfffffffb15157812 */ /* 0x000fe200078ec0ff */
[----:B------:R-:W-:Y:S01]  /*31510*/  FFMA.FTZ R208, R208, R29, 1.1641532182693481445e-10 ;  /* 0x2f000000d0d07423 */ /* 0x000fe2000001001d */
[----:B------:R-:W-:Y:S01]  /*31520*/  FMUL.FTZ R207, R207, R30 ;  /* 0x0000001ecfcf7220 */ /* 0x000fe20000410000 */
[----:B------:R-:W-:Y:S01]  /*31530*/  IMAD.MOV.U32 R211, RZ, RZ, 0x2 ;  /* 0x00000002ffd37424 */ /* 0x000fe200078e00ff */
[----:B------:R-:W-:Y:S02]  /*31540*/  MOV R209, R14 ;  /* 0x0000000e00d17202 */ /* 0x000fe40000000f00 */
[----:B------:R-:W-:Y:S01]  /*31550*/  FMUL.FTZ R207, R207, R28 ;  /* 0x0000001ccfcf7220 */ /* 0x000fe20000410000 */
[----:B------:R-:W-:Y:S01]  /*31560*/  FSETP.GTU.FTZ.AND P1, PT, R208, R27, PT ;  /* 0x0000001bd000720b */ /* 0x000fe20003f3c000 */
[----:B------:R-:W-:-:S03]  /*31570*/  HADD2.F32 R208, -RZ, R44.H0_H0 ;  /* 0x2000002cffd07230 */ /* 0x000fc60000004100 */
        /* <DEDUP_REMOVED lines=13> */
.L_x_14989:
        /* <DEDUP_REMOVED lines=13> */
.L_x_14991:
[----:B------:R-:W-:Y:S05]  /*31720*/  BSYNC.RECONVERGENT B1 ;  /* 0x0000000000017941 */ /* 0x000fea0003800200 */
.L_x_14990:
        /* <DEDUP_REMOVED lines=61> */
.L_x_14988:
[----:B------:R-:W-:Y:S05]  /*31b00*/  BSYNC.RECONVERGENT B0 ;  /* 0x0000000000007941 */ /* 0x000fea0003800200 */
.L_x_14987:
        /* <DEDUP_REMOVED lines=8> */
[----:B------:R-:W-:Y:S02]  /*31b90*/  HFMA2 R210, -RZ, RZ, 0, 1.1920928955078125e-07 ;  /* 0x00000002ffd27431 */ /* 0x000fe400000001ff */
[----:B------:R-:W-:Y:S01]  /*31ba0*/  FMUL.FTZ R209, R209, R28 ;  /* 0x0000001cd1d17220 */ /* 0x000fe20000410000 */
[----:B------:R-:W-:-:S04]  /*31bb0*/  FSETP.GTU.FTZ.AND P1, PT, R208, R27, PT ;  /* 0x0000001bd000720b */ /* 0x000fc80003f3c000 */
        /* <DEDUP_REMOVED lines=14> */
.L_x_14994:
        /* <DEDUP_REMOVED lines=13> */
.L_x_14996:
[----:B------:R-:W-:Y:S05]  /*31d70*/  BSYNC.RECONVERGENT B1 ;  /* 0x0000000000017941 */ /* 0x000fea0003800200 */
.L_x_14995:
        /* <DEDUP_REMOVED lines=61> */
.L_x_14993:
[----:B------:R-:W-:Y:S05]  /*32150*/  BSYNC.RECONVERGENT B0 ;  /* 0x0000000000007941 */ /* 0x000fea0003800200 */
.L_x_14992:
        /* <DEDUP_REMOVED lines=23> */
.L_x_14999:
        /* <DEDUP_REMOVED lines=13> */
.L_x_15001:
[----:B------:R-:W-:Y:S05]  /*323a0*/  BSYNC.RECONVERGENT B1 ;  /* 0x0000000000017941 */ /* 0x000fea0003800200 */
.L_x_15000:
        /* <DEDUP_REMOVED lines=61> */
.L_x_14998:
[----:B------:R-:W-:Y:S05]  /*32780*/  BSYNC.RECONVERGENT B0 ;  /* 0x0000000000007941 */ /* 0x000fea0003800200 */
.L_x_14997:
        /* <DEDUP_REMOVED lines=23> */
.L_x_15004:
        /* <DEDUP_REMOVED lines=13> */
.L_x_15006:
[----:B------:R-:W-:Y:S05]  /*329d0*/  BSYNC.RECONVERGENT B1 ;  /* 0x0000000000017941 */ /* 0x000fea0003800200 */
.L_x_15005:
        /* <DEDUP_REMOVED lines=61> */
.L_x_15003:
[----:B------:R-:W-:Y:S05]  /*32db0*/  BSYNC.RECONVERGENT B0 ;  /* 0x0000000000007941 */ /* 0x000fea0003800200 */
.L_x_15002:
        /* <DEDUP_REMOVED lines=23> */
.L_x_15009:
        /* <DEDUP_REMOVED lines=13> */
.L_x_15011:
[----:B------:R-:W-:Y:S05]  /*33000*/  BSYNC.RECONVERGENT B1 ;  /* 0x0000000000017941 */ /* 0x000fea0003800200 */
.L_x_15010:
        /* <DEDUP_REMOVED lines=61> */
.L_x_15008:
[----:B------:R-:W-:Y:S05]  /*333e0*/  BSYNC.RECONVERGENT B0 ;  /* 0x0000000000007941 */ /* 0x000fea0003800200 */
.L_x_15007:
        /* <DEDUP_REMOVED lines=24> */
.L_x_15014:
        /* <DEDUP_REMOVED lines=13> */
.L_x_15016:
[----:B------:R-:W-:Y:S05]  /*33640*/  BSYNC.RECONVERGENT B1 ;  /* 0x0000000000017941 */ /* 0x000fea0003800200 */
.L_x_15015:
        /* <DEDUP_REMOVED lines=61> */
.L_x_15013:
[----:B------:R-:W-:Y:S05]  /*33a20*/  BSYNC.RECONVERGENT B0 ;  /* 0x0000000000007941 */ /* 0x000fea0003800200 */
.L_x_15012:
        /* <DEDUP_REMOVED lines=23> */
.L_x_15019:
        /* <DEDUP_REMOVED lines=15> */
.L_x_15021:
[----:B------:R-:W-:Y:S05]  /*33c90*/  BSYNC.RECONVERGENT B1 ;  /* 0x0000000000017941 */ /* 0x000fea0003800200 */
.L_x_15020:
        /* <DEDUP_REMOVED lines=61> */
.L_x_15018:
[----:B------:R-:W-:Y:S05]  /*34070*/  BSYNC.RECONVERGENT B0 ;  /* 0x0000000000007941 */ /* 0x000fea0003800200 */
.L_x_15017:
        /* <DEDUP_REMOVED lines=14> */
.L_x_14981:
[----:B------:R-:W0:Y:S01]  /*34160*/  @P0 LDC.64 R218, c[0x0][0x3a0] ;  /* 0x0000e800ffda0b82 */ /* 0x000e220000000a00 */
[----:B------:R-:W-:Y:S01]  /*34170*/  SEL R222, RZ, 0x10000, !P5 ;  /* 0x00010000ffde7807 */ /* 0x000fe20006800000 */
[----:B------:R-:W-:Y:S01]  /*34180*/  IMAD.WIDE.U32 R226, R205, 0x10, R236 ;  /* 0x00000010cde27825 */ /* 0x000fe200078e00ec */
[C---:B------:R-:W-:Y:S02]  /*34190*/  LOP3.LUT P5, RZ, R21.reuse, 0x2, RZ, 0xc0, !PT ;  /* 0x0000000215ff7812 */ /* 0x040fe400078ac0ff */
[----:B------:R-:W-:Y:S02]  /*341a0*/  SEL R223, RZ, 0x1000000, !P6 ;  /* 0x01000000ffdf7807 */ /* 0x000fe40007000000 */
[----:B------:R-:W-:Y:S01]  /*341b0*/  SEL R225, RZ, 0x100, !P4 ;  /* 0x00000100ffe17807 */ /* 0x000fe20006000000 */
[----:B------:R1:W-:Y:S01]  /*341c0*/  STG.E.128 desc[UR6][R226.64], R156 ;  /* 0x0000009ce2007986 */ /* 0x0003e2000c101d06 */
[----:B------:R-:W-:Y:S02]  /*341d0*/  LOP3.LUT P6, RZ, R21, 0x4, RZ, 0xc0, !PT ;  /* 0x0000000415ff7812 */ /* 0x000fe400078cc0ff */
        /* <DEDUP_REMOVED lines=11> */
[C---:B0-----:R-:W-:Y:S02]  /*34290*/  @P0 IMAD.WIDE.U32 R218, R215.reuse, 0x10, R218 ;  /* 0x00000010d7da0825 */ /* 0x041fe400078e00da */
[----:B------:R0:W-:Y:S02]  /*342a0*/  STG.E.64 desc[UR6][R224.64], R216 ;  /* 0x000000d8e0007986 */ /* 0x0001e4000c101b06 */
[----:B------:R-:W-:Y:S02]  /*342b0*/  IMAD.WIDE.U32 R222, R215, 0x10, R228 ;  /* 0x00000010d7de7825 */ /* 0x000fe400078e00e4 */
        /* <DEDUP_REMOVED lines=19> */
.L_x_15025:
        /* <DEDUP_REMOVED lines=13> */
.L_x_15027:
[----:B------:R-:W-:Y:S05]  /*344c0*/  BSYNC.RECONVERGENT B1 ;  /* 0x0000000000017941 */ /* 0x000fea0003800200 */
.L_x_15026:
        /* <DEDUP_REMOVED lines=60> */
.L_x_15024:
[----:B------:R-:W-:Y:S05]  /*34890*/  BSYNC.RECONVERGENT B0 ;  /* 0x0000000000007941 */ /* 0x000fea0003800200 */
.L_x_15023:
[----:B------:R-:W-:Y:S01]  /*348a0*/  I2FP.F32.U32 R216, R216 ;  /* 0x000000d800d87245 */ /* 0x000fe20000201000 */
[----:B-----5:R-:W-:Y:S01]  /*348b0*/  HADD2.F32 R217, -RZ, R156.H0_H0 ;  /* 0x2000009cffd97230 */ /* 0x020fe20000004100 */
[----:B------:R-:W-:Y:S01]  /*348c0*/  ISETP.NE.AND P2, PT, R218, 0x1, PT ;  /* 0x00000001da00780c */ /* 0x000fe20003f45270 */
[----:B------:R-:W-:Y:S01]  /*348d0*/  HADD2.F32 R219, -RZ, R40.H0_H0 ;  /* 0x20000028ffdb7230 */ /* 0x000fe20000004100 */
[----:B------:R-:W-:Y:S01]  /*348e0*/  LOP3.LUT R21, R21, 0xfffffffb, RZ, 0xc0, !PT ;  /* 0xfffffffb15157812 */ /* 0x000fe200078ec0ff */
[----:B------:R-:W-:Y:S01]  /*348f0*/  FFMA.FTZ R216, R216, R29, 1.1641532182693481445e-10 ;  /* 0x2f000000d8d87423 */ /* 0x000fe2000001001d */
[----:B------:R-:W-:Y:S01]  /*34900*/  FMUL.FTZ R217, R217, R30 ;  /* 0x0000001ed9d97220 */ /* 0x000fe20000410000 */
[----:B------:R-:W-:Y:S01]  /*34910*/  HADD2.F32 R221, -RZ, R32.H0_H0 ;  /* 0x20000020ffdd7230 */ /* 0x000fe20000004100 */
[----:B------:R-:W-:Y:S02]  /*34920*/  BSSY.RECONVERGENT B0, `(.L_x_15028) ;  /* 0x000005d000007945 */ /* 0x000fe40003800200 */
[----:B------:R-:W-:Y:S01]  /*34930*/  FMUL.FTZ R217, R217, R28 ;  /* 0x0000001cd9d97220 */ /* 0x000fe20000410000 */
[----:B------:R-:W-:-:S04]  /*34940*/  FSETP.GTU.FTZ.AND P1, PT, R216, R27, PT ;  /* 0x0000001bd800720b */ /* 0x000fc80003f3c000 */
[----:B------:R-:W-:Y:S02]  /*34950*/  FSEL R216, R217, RZ, !P1 ;  /* 0x000000ffd9d87208 */ /* 0x000fe40004800000 */
[----:B------:R-:W-:Y:S02]  /*34960*/  PLOP3.LUT P1, PT, P1, PT, PT, 0x8, 0x80 ;  /* 0x000000000080781c */ /* 0x000fe40000f2e170 */
[----:B------:R-:W-:Y:S01]  /*34970*/  MOV R217, R14 ;  /* 0x0000000e00d97202 */ /* 0x000fe20000000f00 */
        /* <DEDUP_REMOVED lines=12> */
.L_x_15030:
        /* <DEDUP_REMOVED lines=13> */
.L_x_15032:
[----:B------:R-:W-:Y:S05]  /*34b10*/  BSYNC.RECONVERGENT B1 ;  /* 0x0000000000017941 */ /* 0x000fea0003800200 */
.L_x_15031:
        /* <DEDUP_REMOVED lines=61> */
.L_x_15029:
[----:B------:R-:W-:Y:S05]  /*34ef0*/  BSYNC.RECONVERGENT B0 ;  /* 0x0000000000007941 */ /* 0x000fea0003800200 */
.L_x_15028:
        /* <DEDUP_REMOVED lines=10> */
[----:B------:R-:W-:Y:S01]  /*34fa0*/  FSETP.GTU.FTZ.AND P1, PT, R218, R27, PT ;  /* 0x0000001bda00720b */ /* 0x000fe20003f3c000 */
[----:B------:R-:W-:-:S03]  /*34fb0*/  HADD2.F32 R218, -RZ, R32.H1_H1 ;  /* 0x30000020ffda7230 */ /* 0x000fc60000004100 */
[----:B------:R-:W-:Y:S02]  /*34fc0*/  FSEL R217, R217, RZ, !P1 ;  /* 0x000000ffd9d97208 */ /* 0x000fe40004800000 */
[----:B------:R-:W-:-:S03]  /*34fd0*/  PLOP3.LUT P1, PT, P1, PT, PT, 0x8, 0x80 ;  /* 0x000000000080781c */ /* 0x000fc60000f2e170 */
[----:B------:R-:W-:Y:S01]  /*34fe0*/  FFMA.FTZ R217, R217, R156, R218 ;  /* 0x0000009cd9d97223 */ /* 0x000fe200000100da */
        /* <DEDUP_REMOVED lines=11> */
.L_x_15035:
        /* <DEDUP_REMOVED lines=13> */
.L_x_15037:
[----:B------:R-:W-:Y:S05]  /*35170*/  BSYNC.RECONVERGENT B1 ;  /* 0x0000000000017941 */ /* 0x000fea0003800200 */
.L_x_15036:
        /* <DEDUP_REMOVED lines=61> */
.L_x_15034:
[----:B------:R-:W-:Y:S05]  /*35550*/  BSYNC.RECONVERGENT B0 ;  /* 0x0000000000007941 */ /* 0x000fea0003800200 */
.L_x_15033:
        /* <DEDUP_REMOVED lines=24> */
.L_x_15040:
        /* <DEDUP_REMOVED lines=13> */
.L_x_15042:
[----:B------:R-:W-:Y:S05]  /*357b0*/  BSYNC.RECONVERGENT B1 ;  /* 0x0000000000017941 */ /* 0x000fea0003800200 */
.L_x_15041:
        /* <DEDUP_REMOVED lines=61> */
.L_x_15039:
[----:B------:R-:W-:Y:S05]  /*35b90*/  BSYNC.RECONVERGENT B0 ;  /* 0x0000000000007941 */ /* 0x000fea0003800200 */
.L_x_15038:
        /* <DEDUP_REMOVED lines=24> */
.L_x_15045:
        /* <DEDUP_REMOVED lines=13> */
.L_x_15047:
[----:B------:R-:W-:Y:S05]  /*35df0*/  BSYNC.RECONVERGENT B1 ;  /* 0x0000000000017941 */ /* 0x000fea0003800200 */
.L_x_15046:
        /* <DEDUP_REMOVED lines=61> */
.L_x_15044:
[----:B------:R-:W-:Y:S05]  /*361d0*/  BSYNC.RECONVERGENT B0 ;  /* 0x0000000000007941 */ /* 0x000fea0003800200 */
.L_x_15043:
        /* <DEDUP_REMOVED lines=24> */
.L_x_15050:
        /* <DEDUP_REMOVED lines=13> */
.L_x_15052:
[----:B------:R-:W-:Y:S05]  /*36430*/  BSYNC.RECONVERGENT B1 ;  /* 0x0000000000017941 */ /* 0x000fea0003800200 */
.L_x_15051:
        /* <DEDUP_REMOVED lines=61> */
.L_x_15049:
[----:B------:R-:W-:Y:S05]  /*36810*/  BSYNC.RECONVERGENT B0 ;  /* 0x0000000000007941 */ /* 0x000fea0003800200 */
.L_x_15048:
        /* <DEDUP_REMOVED lines=25> */
.L_x_15055:
        /* <DEDUP_REMOVED lines=13> */
.L_x_15057:
[----:B------:R-:W-:Y:S05]  /*36a80*/  BSYNC.RECONVERGENT B1 ;  /* 0x0000000000017941 */ /* 0x000fea0003800200 */
.L_x_15056:
        /* <DEDUP_REMOVED lines=55> */
[----:B------:R-:W-:Y:S02]  /*36e00*/  MOV R14, R224 ;  /* 0x000000e0000e7202 */ /* 0x000fe40000000f00 */
[----:B------:R-:W-:Y:S01]  /*36e10*/  LOP3.LUT R18, R226, UR15, R225, 0x96, !PT ;  /* 0x0000000fe2127c12 */ /* 0x000fe2000f8e96e1 */
[----:B------:R-:W-:Y:S01]  /*36e20*/  IMAD.MOV.U32 R224, RZ, RZ, RZ ;  /* 0x000000ffffe07224 */ /* 0x000fe200078e00ff */
[----:B------:R-:W-:Y:S01]  /*36e30*/  LOP3.LUT R17, R222, UR16, R157, 0x96, !PT ;  /* 0x00000010de117c12 */ /* 0x000fe2000f8e969d */
[----:B------:R-:W-:Y:S01]  /*36e40*/  IMAD.MOV.U32 R157, RZ, RZ, R230 ;  /* 0x000000ffff9d7224 */ /* 0x000fe200078e00e6 */
[----:B------:R-:W-:-:S07]  /*36e50*/  MOV R230, R156 ;  /* 0x0000009c00e67202 */ /* 0x000fce0000000f00 */
.L_x_15054:
[----:B------:R-:W-:Y:S05]  /*36e60*/  BSYNC.RECONVERGENT B0 ;  /* 0x0000000000007941 */ /* 0x000fea0003800200 */
.L_x_15053:
[----:B------:R-:W-:Y:S01]  /*36e70*/  HADD2.F32 R223, -RZ, R159.H0_H0 ;  /* 0x2000009fffdf7230 */ /* 0x000fe20000004100 */
[----:B------:R-:W-:Y:S01]  /*36e80*/  I2FP.F32.U32 R156, R157 ;  /* 0x0000009d009c7245 */ /* 0x000fe20000201000 */
[----:B------:R-:W-:Y:S01]  /*36e90*/  HADD2.F32 R157, -RZ, R43.H0_H0 ;  /* 0x2000002bff9d7230 */ /* 0x000fe20000004100 */
[----:B------:R-:W-:Y:S01]  /*36ea0*/  ISETP.NE.AND P6, PT, R224, 0x1, PT ;  /* 0x00000001e000780c */ /* 0x000fe20003fc5270 */
[----:B------:R-:W-:Y:S01]  /*36eb0*/  BSSY.RECONVERGENT B0, `(.L_x_15058) ;  /* 0x0000061000007945 */ /* 0x000fe20003800200 */
[----:B------:R-:W-:Y:S01]  /*36ec0*/  FMUL.FTZ R223, R223, R30 ;  /* 0x0000001edfdf7220 */ /* 0x000fe20000410000 */
[----:B------:R-:W-:Y:S01]  /*36ed0*/  FFMA.FTZ R156, R156, R29, 1.1641532182693481445e-10 ;  /* 0x2f0000009c9c7423 */ /* 0x000fe2000001001d */
[----:B------:R-:W-:Y:S02]  /*36ee0*/  HFMA2 R225, -RZ, RZ, 0, 1.1920928955078125e-07 ;  /* 0x00000002ffe17431 */ /* 0x000fe400000001ff */
[----:B------:R-:W-:Y:S02]  /*36ef0*/  FMUL.FTZ R223, R223, R28 ;  /* 0x0000001cdfdf7220 */ /* 0x000fe40000410000 */
[----:B------:R-:W-:-:S04]  /*36f00*/  FSETP.GTU.FTZ.AND P5, PT, R156, R27, PT ;  /* 0x0000001b9c00720b */ /* 0x000fc80003fbc000 */
[----:B------:R-:W-:Y:S01]  /*36f10*/  FSEL R222, R223, RZ, !P5 ;  /* 0x000000ffdfde7208 */ /* 0x000fe20006800000 */
[----:B------:R-:W-:Y:S01]  /*36f20*/  HADD2.F32 R223, -RZ, R35.H0_H0 ;  /* 0x20000023ffdf7230 */ /* 0x000fe20000004100 */
[----:B------:R-:W-:-:S04]  /*36f30*/  PLOP3.LUT P5, PT, P5, PT, PT, 0x8, 0x80 ;  /* 0x000000000080781c */ /* 0x000fc80002fae170 */
[----:B------:R-:W-:Y:S01]  /*36f40*/  FFMA.FTZ R222, R222, R157, R223 ;  /* 0x0000009ddede7223 */ /* 0x000fe200000100df */
        /* <DEDUP_REMOVED lines=10> */
.L_x_15060:
        /* <DEDUP_REMOVED lines=15> */
.L_x_15062:
[----:B------:R-:W-:Y:S05]  /*370e0*/  BSYNC.RECONVERGENT B1 ;  /* 0x0000000000017941 */ /* 0x000fea0003800200 */
.L_x_15061:
[----:B------:R-:W-:Y:S01]  /*370f0*/  LOP3.LUT R156, R13, UR5, R225, 0x96, !PT ;  /* 0x000000050d9c7c12 */ /* 0x000fe2000f8e96e1 */
[----:B------:R-:W-:Y:S01]  /*37100*/  IMAD.WIDE.U32 R226, R19, -0x326172a9, RZ ;  /* 0xcd9e8d5713e27825 */ /* 0x000fe200078e00ff */
[----:B------:R-:W-:-:S03]  /*37110*/  UIADD3 UR15, UPT, UPT, UR4, -0x61c88647, URZ ;  /* 0x9e3779b9040f7890 */ /* 0x000fc6000fffe0ff */
        /* <DEDUP_REMOVED lines=47> */
[----:B------:R-:W-:Y:S01]  /*37410*/  HFMA2 R225, -RZ, RZ, 0, 0 ;  /* 0x00000000ffe17431 */ /* 0x000fe200000001ff */
[----:B------:R-:W-:Y:S01]  /*37420*/  LOP3.LUT R17, R156, UR15, R227, 0x96, !PT ;  /* 0x0000000f9c117c12 */ /* 0x000fe2000f8e96e3 */
[----:B------:R-:W-:Y:S01]  /*37430*/  UIADD3 UR15, UPT, UPT, UR4, -0x700cb87f, URZ ;  /* 0x8ff34781040f7890 */ /* 0x000fe2000fffe0ff */
[----:B------:R-:W-:-:S04]  /*37440*/  IMAD.WIDE.U32 R156, R157, -0x326172a9, RZ ;  /* 0xcd9e8d579d9c7825 */ /* 0x000fc800078e00ff */
[----:B------:R-:W-:Y:S01]  /*37450*/  IMAD.MOV.U32 R14, RZ, RZ, R156 ;  /* 0x000000ffff0e7224 */ /* 0x000fe200078e009c */
[----:B------:R-:W-:Y:S01]  /*37460*/  LOP3.LUT R18, R226, UR15, R157, 0x96, !PT ;  /* 0x0000000fe2127c12 */ /* 0x000fe2000f8e969d */
[----:B------:R-:W-:Y:S01]  /*37470*/  UIADD3 UR15, UPT, UPT, UR5, -0x695add53, URZ ;  /* 0x96a522ad050f7890 */ /* 0x000fe2000fffe0ff */
[----:B------:R-:W-:-:S05]  /*37480*/  IMAD.WIDE.U32 R156, R17, -0x2daee0ad, RZ ;  /* 0xd2511f53119c7825 */ /* 0x000fca00078e00ff */
[----:B------:R-:W-:Y:S02]  /*37490*/  LOP3.LUT R17, R224, UR15, R157, 0x96, !PT ;  /* 0x0000000fe0117c12 */ /* 0x000fe4000f8e969d */
[----:B------:R-:W-:Y:S01]  /*374a0*/  MOV R157, R230 ;  /* 0x000000e6009d7202 */ /* 0x000fe20000000f00 */
[----:B------:R-:W-:-:S07]  /*374b0*/  IMAD.MOV.U32 R230, RZ, RZ, R156 ;  /* 0x000000ffffe67224 */ /* 0x000fce00078e009c */
.L_x_15059:
[----:B------:R-:W-:Y:S05]  /*374c0*/  BSYNC.RECONVERGENT B0 ;  /* 0x0000000000007941 */ /* 0x000fea0003800200 */
.L_x_15058:
        /* <DEDUP_REMOVED lines=13> */
[----:B------:R-:W-:-:S04]  /*375a0*/  F2FP.F16.F32.PACK_AB R156, R217, R216 ;  /* 0x000000d8d99c723e */ /* 0x000fc800000000ff */
[----:B------:R-:W-:Y:S01]  /*375b0*/  F2FP.F16.F32.PACK_AB R159, R223, R222 ;  /* 0x000000dedf9f723e */ /* 0x000fe200000000ff */
[----:B------:R-:W-:Y:S06]  /*375c0*/  BRA `(.L_x_15063) ;  /* 0x0000003000947947 */ /* 0x000fec0003800000 */
.L_x_15022:
        /* <DEDUP_REMOVED lines=16> */
.L_x_15066:
        /* <DEDUP_REMOVED lines=13> */
.L_x_15068:
[----:B------:R-:W-:Y:S05]  /*377a0*/  BSYNC.RECONVERGENT B1 ;  /* 0x0000000000017941 */ /* 0x000fea0003800200 */
.L_x_15067:
        /* <DEDUP_REMOVED lines=60> */
.L_x_15065:
[----:B------:R-:W-:Y:S05]  /*37b70*/  BSYNC.RECONVERGENT B0 ;  /* 0x0000000000007941 */ /* 0x000fea0003800200 */
.L_x_15064:
[----:B------:R-:W-:Y:S01]  /*37b80*/  I2FP.F32.U32 R216, R216 ;  /* 0x000000d800d87245 */ /* 0x000fe20000201000 */
[----:B-----5:R-:W-:Y:S01]  /*37b90*/  HADD2.F32 R217, -RZ, R156.H0_H0 ;  /* 0x2000009cffd97230 */ /* 0x020fe20000004100 */
[----:B------:R-:W-:Y:S01]  /*37ba0*/  ISETP.NE.AND P2, PT, R218, 0x1, PT ;  /* 0x00000001da00780c */ /* 0x000fe20003f45270 */
[----:B------:R-:W-:Y:S01]  /*37bb0*/  HADD2.F32 R219, -RZ, R40.H0_H0 ;  /* 0x20000028ffdb7230 */ /* 0x000fe20000004100 */
[----:B------:R-:W-:Y:S01]  /*37bc0*/  LOP3.LUT R21, R21, 0xfffffffb, RZ, 0xc0, !PT ;  /* 0xfffffffb15157812 */ /* 0x000fe200078ec0ff */
[----:B------:R-:W-:Y:S01]  /*37bd0*/  FFMA.FTZ R216, R216, R29, 1.1641532182693481445e-10 ;  /* 0x2f000000d8d87423 */ /* 0x000fe2000001001d */
[----:B------:R-:W-:Y:S01]  /*37be0*/  FMUL.FTZ R217, R217, R30 ;  /* 0x0000001ed9d97220 */ /* 0x000fe20000410000 */
[----:B------:R-:W-:Y:S03]  /*37bf0*/  BSSY.RECONVERGENT B0, `(.L_x_15069) ;  /* 0x000005d000007945 */ /* 0x000fe60003800200 */
[----:B------:R-:W-:Y:S01]  /*37c00*/  FMUL.FTZ R217, R217, R28 ;  /* 0x0000001cd9d97220 */ /* 0x000fe20000410000 */
[----:B------:R-:W-:-:S04]  /*37c10*/  FSETP.GTU.FTZ.AND P1, PT, R216, R27, PT ;  /* 0x0000001bd800720b */ /* 0x000fc80003f3c000 */
[----:B------:R-:W-:Y:S01]  /*37c20*/  FSEL R216, R217, RZ, !P1 ;  /* 0x000000ffd9d87208 */ /* 0x000fe20004800000 */
[----:B------:R-:W-:Y:S01]  /*37c30*/  IMAD.MOV.U32 R217, RZ, RZ, R14 ;  /* 0x000000ffffd97224 */ /* 0x000fe200078e000e */
        /* <DEDUP_REMOVED lines=13> */
.L_x_15071:
        /* <DEDUP_REMOVED lines=13> */
.L_x_15073:
[----:B------:R-:W-:Y:S05]  /*37de0*/  BSYNC.RECONVERGENT B1 ;  /* 0x0000000000017941 */ /* 0x000fea0003800200 */
.L_x_15072:
        /* <DEDUP_REMOVED lines=61> */
.L_x_15070:
[----:B------:R-:W-:Y:S05]  /*381c0*/  BSYNC.RECONVERGENT B0 ;  /* 0x0000000000007941 */ /* 0x000fea0003800200 */
.L_x_15069:
        /* <DEDUP_REMOVED lines=10> */
[----:B------:R-:W-:-:S04]  /*38270*/  FSETP.GTU.FTZ.AND P1, PT, R218, R27, PT ;  /* 0x0000001bda00720b */ /* 0x000fc80003f3c000 */
        /* <DEDUP_REMOVED lines=14> */
.L_x_15076:
        /* <DEDUP_REMOVED lines=13> */
.L_x_15078:
[----:B------:R-:W-:Y:S05]  /*38430*/  BSYNC.RECONVERGENT B1 ;  /* 0x0000000000017941 */ /* 0x000fea0003800200 */
.L_x_15077:
        /* <DEDUP_REMOVED lines=61> */
.L_x_15075:
[----:B------:R-:W-:Y:S05]  /*38810*/  BSYNC.RECONVERGENT B0 ;  /* 0x0000000000007941 */ /* 0x000fea0003800200 */
.L_x_15074:
        /* <DEDUP_REMOVED lines=23> */
.L_x_15081:
        /* <DEDUP_REMOVED lines=13> */
.L_x_15083:
[----:B------:R-:W-:Y:S05]  /*38a60*/  BSYNC.RECONVERGENT B1 ;  /* 0x0000000000017941 */ /* 0x000fea0003800200 */
.L_x_15082:
        /* <DEDUP_REMOVED lines=61> */
.L_x_15080:
[----:B------:R-:W-:Y:S05]  /*38e40*/  BSYNC.RECONVERGENT B0 ;  /* 0x0000000000007941 */ /* 0x000fea0003800200 */
.L_x_15079:
        /* <DEDUP_REMOVED lines=23> */
.L_x_15086:
        /* <DEDUP_REMOVED lines=13> */
.L_x_15088:
[----:B------:R-:W-:Y:S05]  /*39090*/  BSYNC.RECONVERGENT B1 ;  /* 0x0000000000017941 */ /* 0x000fea0003800200 */
.L_x_15087:
        /* <DEDUP_REMOVED lines=61> */
.L_x_15085:
[----:B------:R-:W-:Y:S05]  /*39470*/  BSYNC.RECONVERGENT B0 ;  /* 0x0000000000007941 */ /* 0x000fea0003800200 */
.L_x_15084:
        /* <DEDUP_REMOVED lines=23> */
.L_x_15091:
        /* <DEDUP_REMOVED lines=13> */
.L_x_15093:
[----:B------:R-:W-:Y:S05]  /*396c0*/  BSYNC.RECONVERGENT B1 ;  /* 0x0000000000017941 */ /* 0x000fea0003800200 */
.L_x_15092:
        /* <DEDUP_REMOVED lines=61> */
.L_x_15090:
[----:B------:R-:W-:Y:S05]  /*39aa0*/  BSYNC.RECONVERGENT B0 ;  /* 0x0000000000007941 */ /* 0x000fea0003800200 */
.L_x_15089:
        /* <DEDUP_REMOVED lines=24> */
.L_x_15096:
        /* <DEDUP_REMOVED lines=13> */
.L_x_15098:
[----:B------:R-:W-:Y:S05]  /*39d00*/  BSYNC.RECONVERGENT B1 ;  /* 0x0000000000017941 */ /* 0x000fea0003800200 */
.L_x_15097:
        /* <DEDUP_REMOVED lines=61> */
.L_x_15095:
[----:B------:R-:W-:Y:S05]  /*3a0e0*/  BSYNC.RECONVERGENT B0 ;  /* 0x0000000000007941 */ /* 0x000fea0003800200 */
.L_x_15094:
[----:B------:R-:W-:Y:S01]  /*3a0f0*/  HADD2.F32 R223, -RZ, R159.H0_H0 ;  /* 0x2000009fffdf7230 */ /* 0x000fe20000004100 */
[----:B------:R-:W-:Y:S01]  /*3a100*/  I2FP.F32.U32 R156, R157 ;  /* 0x0000009d009c7245 */ /* 0x000fe20000201000 */
[----:B------:R-:W-:Y:S01]  /*3a110*/  HADD2.F32 R157, -RZ, R43.H0_H0 ;  /* 0x2000002bff9d7230 */ /* 0x000fe20000004100 */
[----:B------:R-:W-:Y:S01]  /*3a120*/  ISETP.NE.AND P6, PT, R224, 0x1, PT ;  /* 0x00000001e000780c */ /* 0x000fe20003fc5270 */
[----:B------:R-:W-:Y:S01]  /*3a130*/  BSSY.RECONVERGENT B0, `(.L_x_15099) ;  /* 0x0000060000007945 */ /* 0x000fe20003800200 */
[----:B------:R-:W-:Y:S01]  /*3a140*/  FMUL.FTZ R223, R223, R30 ;  /* 0x0000001edfdf7220 */ /* 0x000fe20000410000 */
[----:B------:R-:W-:Y:S01]  /*3a150*/  FFMA.FTZ R156, R156, R29, 1.1641532182693481445e-10 ;  /* 0x2f0000009c9c7423 */ /* 0x000fe2000001001d */
[----:B------:R-:W-:Y:S02]  /*3a160*/  IMAD.MOV.U32 R225, RZ, RZ, 0x2 ;  /* 0x00000002ffe17424 */ /* 0x000fe400078e00ff */
[----:B------:R-:W-:Y:S02]  /*3a170*/  FMUL.FTZ R222, R223, R28 ;  /* 0x0000001cdfde7220 */ /* 0x000fe40000410000 */
        /* <DEDUP_REMOVED lines=14> */
.L_x_15101:
        /* <DEDUP_REMOVED lines=15> */
.L_x_15103:
[----:B------:R-:W-:Y:S05]  /*3a350*/  BSYNC.RECONVERGENT B1 ;  /* 0x0000000000017941 */ /* 0x000fea0003800200 */
.L_x_15102:
        /* <DEDUP_REMOVED lines=50> */
[----:B------:R-:W-:Y:S01]  /*3a680*/  IMAD.MOV.U32 R225, RZ, RZ, RZ ;  /* 0x000000ffffe17224 */ /* 0x000fe200078e00ff */
[----:B------:R-:W-:Y:S01]  /*3a690*/  LOP3.LUT R17, R156, UR15, R227, 0x96, !PT ;  /* 0x0000000f9c117c12 */ /* 0x000fe2000f8e96e3 */
[----:B------:R-:W-:Y:S01]  /*3a6a0*/  UIADD3 UR15, UPT, UPT, UR4, -0x700cb87f, URZ ;  /* 0x8ff34781040f7890 */ /* 0x000fe2000fffe0ff */
[----:B------:R-:W-:-:S05]  /*3a6b0*/  IMAD.WIDE.U32 R156, R157, -0x326172a9, RZ ;  /* 0xcd9e8d579d9c7825 */ /* 0x000fca00078e00ff */
[----:B------:R-:W-:Y:S01]  /*3a6c0*/  LOP3.LUT R18, R226, UR15, R157, 0x96, !PT ;  /* 0x0000000fe2127c12 */ /* 0x000fe2000f8e969d */
[----:B------:R-:W-:Y:S01]  /*3a6d0*/  UIADD3 UR15, UPT, UPT, UR5, -0x695add53, URZ ;  /* 0x96a522ad050f7890 */ /* 0x000fe2000fffe0ff */
[----:B------:R-:W-:Y:S01]  /*3a6e0*/  MOV R14, R156 ;  /* 0x0000009c000e7202 */ /* 0x000fe20000000f00 */
[----:B------:R-:W-:-:S05]  /*3a6f0*/  IMAD.WIDE.U32 R156, R17, -0x2daee0ad, RZ ;  /* 0xd2511f53119c7825 */ /* 0x000fca00078e00ff */
[----:B------:R-:W-:Y:S01]  /*3a700*/  LOP3.LUT R17, R224, UR15, R157, 0x96, !PT ;  /* 0x0000000fe0117c12 */ /* 0x000fe2000f8e969d */
[----:B------:R-:W-:Y:S01]  /*3a710*/  IMAD.MOV.U32 R157, RZ, RZ, R230 ;  /* 0x000000ffff9d7224 */ /* 0x000fe200078e00e6 */
[----:B------:R-:W-:-:S07]  /*3a720*/  MOV R230, R156 ;  /* 0x0000009c00e67202 */ /* 0x000fce0000000f00 */
.L_x_15100:
[----:B------:R-:W-:Y:S05]  /*3a730*/  BSYNC.RECONVERGENT B0 ;  /* 0x0000000000007941 */ /* 0x000fea0003800200 */
.L_x_15099:
[----:B------:R-:W-:Y:S01]  /*3a740*/  I2FP.F32.U32 R156, R157 ;  /* 0x0000009d009c7245 */ /* 0x000fe20000201000 */
[----:B------:R-:W-:Y:S01]  /*3a750*/  HADD2.F32 R159, -RZ, R159.H1_H1 ;  /* 0x3000009fff9f7230 */ /* 0x000fe20000004100 */
[----:B------:R-:W-:Y:S02]  /*3a760*/  F2FP.F16.F32.PACK_AB R158, R158, R220 ;  /* 0x000000dc9e9e723e */ /* 0x000fe400000000ff */
        /* <DEDUP_REMOVED lines=9> */
[----:B------:R-:W-:-:S04]  /*3a800*/  F2FP.F16.F32.PACK_AB R156, R217, R216 ;  /* 0x000000d8d99c723e */ /* 0x000fc800000000ff */
[----:B------:R-:W-:-:S07]  /*3a810*/  F2FP.F16.F32.PACK_AB R159, R223, R222 ;  /* 0x000000dedf9f723e */ /* 0x000fce00000000ff */
.L_x_15063:
[----:B------:R-:W0:Y:S01]  /*3a820*/  @P0 LDC.64 R232, c[0x0][0x3a0] ;  /* 0x0000e800ffe80b82 */ /* 0x000e220000000a00 */
[----:B------:R-:W-:Y:S01]  /*3a830*/  SEL R240, RZ, 0x10000, !P5 ;  /* 0x00010000fff07807 */ /* 0x000fe20006800000 */
[----:B------:R-:W-:Y:S01]  /*3a840*/  IMAD.WIDE.U32 R226, R215, 0x10, R236 ;  /* 0x00000010d7e27825 */ /* 0x000fe200078e00ec */
[----:B------:R-:W-:Y:S02]  /*3a850*/  LOP3.LUT P5, RZ, R21, 0x2, RZ, 0xc0, !PT ;  /* 0x0000000215ff7812 */ /* 0x000fe400078ac0ff */
[----:B------:R-:W-:Y:S02]  /*3a860*/  SEL R241, RZ, 0x1000000, !P6 ;  /* 0x01000000fff17807 */ /* 0x000fe40007000000 */
[----:B------:R-:W-:Y:S01]  /*3a870*/  SEL R238, RZ, 0x1000000, !P2 ;  /* 0x01000000ffee7807 */ /* 0x000fe20005000000 */
[----:B------:R1:W-:Y:S01]  /*3a880*/  STG.E.128 desc[UR6][R226.64], R156 ;  /* 0x0000009ce2007986 */ /* 0x0003e2000c101d06 */
[----:B------:R-:W-:Y:S02]  /*3a890*/  SEL R231, RZ, 0x10000, !P1 ;  /* 0x00010000ffe77807 */ /* 0x000fe40004800000 */
[----:B------:R-:W-:-:S02]  /*3a8a0*/  SEL R224, RZ, 0x100, !P5 ;  /* 0x00000100ffe07807 */ /* 0x000fc40006800000 */
[----:B------:R-:W-:Y:S02]  /*3a8b0*/  LOP3.LUT P6, RZ, R21, 0x4, RZ, 0xc0, !PT ;  /* 0x0000000415ff7812 */ /* 0x000fe400078cc0ff */
[----:B------:R-:W-:Y:S02]  /*3a8c0*/  SEL R239, RZ, 0x100, !P4 ;  /* 0x00000100ffef7807 */ /* 0x000fe40006000000 */
[----:B------:R-:W-:Y:S02]  /*3a8d0*/  LOP3.LUT R224, R224, R238, R231, 0xfe, !PT ;  /* 0x000000eee0e07212 */ /* 0x000fe400078efee7 */
[----:B------:R-:W-:Y:S02]  /*3a8e0*/  LOP3.LUT R239, R239, R241, R240, 0xfe, !PT ;  /* 0x000000f1efef7212 */ /* 0x000fe400078efef0 */
[----:B------:R-:W-:Y:S02]  /*3a8f0*/  SEL R238, RZ, 0x1, !P3 ;  /* 0x00000001ffee7807 */ /* 0x000fe40005800000 */
[----:B------:R-:W-:-:S02]  /*3a900*/  SEL R231, RZ, 0x1, !P6 ;  /* 0x00000001ffe77807 */ /* 0x000fc40007000000 */
[----:B-1----:R-:W-:Y:S01]  /*3a910*/  IADD3 R226, PT, PT, R11, 0x120, RZ ;  /* 0x000001200be27810 */ /* 0x002fe20007ffe0ff */
[----:B------:R-:W-:Y:S01]  /*3a920*/  IMAD.WIDE.U32 R158, R215, 0x8, R234 ;  /* 0x00000008d79e7825 */ /* 0x000fe200078e00ea */
[----:B------:R-:W-:Y:S02]  /*3a930*/  LOP3.LUT R157, R239, R238, RZ, 0xfc, !PT ;  /* 0x000000eeef9d7212 */ /* 0x000fe400078efcff */
[----:B------:R-:W-:Y:S01]  /*3a940*/  LOP3.LUT R156, R224, R231, RZ, 0xfc, !PT ;  /* 0x000000e7e09c7212 */ /* 0x000fe200078efcff */
[----:B0-----:R-:W-:-:S04]  /*3a950*/  @P0 IMAD.WIDE.U32 R232, R226, 0x10, R232 ;  /* 0x00000010e2e80825 */ /* 0x001fc800078e00e8 */
[----:B------:R-:W-:Y:S01]  /*3a960*/  IMAD.WIDE.U32 R228, R226, 0x10, R228 ;  /* 0x00000010e2e47825 */ /* 0x000fe200078e00e4 */
[----:B------:R0:W-:Y:S04]  /*3a970*/  STG.E.64 desc[UR6][R158.64], R156 ;  /* 0x0000009c9e007986 */ /* 0x0001e8000c101b06 */
[----:B------:R1:W5:Y:S04]  /*3a980*/  @P0 LDG.E.128 R32, desc[UR6][R232.64] ;  /* 0x00000006e8200981 */ /* 0x000368000c1e1d00 */
[----:B0-----:R1:W5:Y:S01]  /*3a990*/  LDG.E.128 R156, desc[UR6][R228.64] ;  /* 0x00000006e49c7981 */ /* 0x001362000c1e1d00 */
[----:B------:R-:W-:Y:S05]  /*3a9a0*/  @!P0 BRA `(.L_x_15104) ;  /* 0x0000003000b08947 */ /* 0x000fea0003800000 */
        /* <DEDUP_REMOVED lines=16> */
.L_x_15107:
        /* <DEDUP_REMOVED lines=13> */
.L_x_15109:
[----:B------:R-:W-:Y:S05]  /*3ab80*/  BSYNC.RECONVERGENT B1 ;  /* 0x0000000000017941 */ /* 0x000fea0003800200 */
.L_x_15108:
        /* <DEDUP_REMOVED lines=60> */
.L_x_15106:
[----:B------:R-:W-:Y:S05]  /*3af50*/  BSYNC.RECONVERGENT B0 ;  /* 0x0000000000007941 */ /* 0x000fea0003800200 */
.L_x_15105:
        /* <DEDUP_REMOVED lines=26> */
.L_x_15112:
        /* <DEDUP_REMOVED lines=13> */
.L_x_15114:
[----:B------:R-:W-:Y:S05]  /*3b1d0*/  BSYNC.RECONVERGENT B1 ;  /* 0x0000000000017941 */ /* 0x000fea0003800200 */
.L_x_15113:
        /* <DEDUP_REMOVED lines=61> */
.L_x_15111:
[----:B------:R-:W-:Y:S05]  /*3b5b0*/  BSYNC.RECONVERGENT B0 ;  /* 0x0000000000007941 */ /* 0x000fea0003800200 */
.L_x_15110:
        /* <DEDUP_REMOVED lines=24> */
.L_x_15117:
        /* <DEDUP_REMOVED lines=13> */
.L_x_15119:
[----:B------:R-:W-:Y:S05]  /*3b810*/  BSYNC.RECONVERGENT B1 ;  /* 0x0000000000017941 */ /* 0x000fea0003800200 */
.L_x_15118:
        /* <DEDUP_REMOVED lines=8> */
[----:B------:R-:W-:-:S04]  /*3b8a0*/  IMAD.WIDE.U32 R230, R231, -0x2daee0ad, RZ ;  /* 0xd2511f53e7e67825 */ /* 0x000fc800078e00ff */
[----:B------:R-:W-:Y:S01]  /*3b8b0*/  IMAD.MOV.U32 R229, RZ, RZ, RZ ;  /* 0x000000ffffe57224 */ /* 0x000fe200078e00ff */
        /* <DEDUP_REMOVED lines=47> */
[----:B------:R-:W-:Y:S01]  /*3bbb0*/  IMAD.WIDE.U32 R230, R231, -0x2daee0ad, RZ ;  /* 0xd2511f53e7e67825 */ /* 0x000fe200078e00ff */
[----:B------:R-:W-:-:S04]  /*3bbc0*/  MOV R14, R238 ;  /* 0x000000ee000e7202 */ /* 0x000fc80000000f00 */
[----:B------:R-:W-:Y:S02]  /*3bbd0*/  LOP3.LUT R17, R232, UR15, R231, 0x96, !PT ;  /* 0x0000000fe8117c12 */ /* 0x000fe4000f8e96e7 */
[----:B------:R-:W-:-:S07]  /*3bbe0*/  MOV R224, R230 ;  /* 0x000000e600e07202 */ /* 0x000fce0000000f00 */
.L_x_15116:
[----:B------:R-:W-:Y:S05]  /*3bbf0*/  BSYNC.RECONVERGENT B0 ;  /* 0x0000000000007941 */ /* 0x000fea0003800200 */
.L_x_15115:
        /* <DEDUP_REMOVED lines=24> */
.L_x_15122:
        /* <DEDUP_REMOVED lines=13> */
.L_x_15124:
[----:B------:R-:W-:Y:S05]  /*3be50*/  BSYNC.RECONVERGENT B1 ;  /* 0x0000000000017941 */ /* 0x000fea0003800200 */
.L_x_15123:
        /* <DEDUP_REMOVED lines=61> */
.L_x_15121:
[----:B------:R-:W-:Y:S05]  /*3c230*/  BSYNC.RECONVERGENT B0 ;  /* 0x0000000000007941 */ /* 0x000fea0003800200 */
.L_x_15120:
        /* <DEDUP_REMOVED lines=24> */
.L_x_15127:
        /* <DEDUP_REMOVED lines=13> */
.L_x_15129:
[----:B------:R-:W-:Y:S05]  /*3c490*/  BSYNC.RECONVERGENT B1 ;  /* 0x0000000000017941 */ /* 0x000fea0003800200 */
.L_x_15128:
        /* <DEDUP_REMOVED lines=61> */
.L_x_15126:
[----:B------:R-:W-:Y:S05]  /*3c870*/  BSYNC.RECONVERGENT B0 ;  /* 0x0000000000007941 */ /* 0x000fea0003800200 */
.L_x_15125:
        /* <DEDUP_REMOVED lines=24> */
.L_x_15132:
        /* <DEDUP_REMOVED lines=13> */
.L_x_15134:
[----:B------:R-:W-:Y:S05]  /*3cad0*/  BSYNC.RECONVERGENT B1 ;  /* 0x0000000000017941 */ /* 0x000fea0003800200 */
.L_x_15133:
[----:B------:R-:W-:Y:S01]  /*3cae0*/  LOP3.LUT R156, R13, UR5, R233, 0x96, !PT ;  /* 0x000000050d9c7c12 */ /* 0x000fe2000f8e96e9 */
[----:B------:R-:W-:Y:S01]  /*3caf0*/  IMAD.WIDE.U32 R238, R19, -0x326172a9, RZ ;  /* 0xcd9e8d5713ee7825 */ /* 0x000fe200078e00ff */
[----:B------:R-:W-:-:S03]  /*3cb00*/  UIADD3 UR15, UPT, UPT, UR4, -0x61c88647, URZ ;  /* 0x9e3779b9040f7890 */ /* 0x000fc6000fffe0ff */
[----:B------:R-:W-:Y:S02]  /*3cb10*/  HFMA2 R231, -RZ, RZ, 0, 0 ;  /* 0x00000000ffe77431 */ /* 0x000fe400000001ff */
        /* <DEDUP_REMOVED lines=57> */
.L_x_15131:
[----:B------:R-:W-:Y:S05]  /*3ceb0*/  BSYNC.RECONVERGENT B0 ;  /* 0x0000000000007941 */ /* 0x000fea0003800200 */
.L_x_15130:
        /* <DEDUP_REMOVED lines=25> */
.L_x_15137:
        /* <DEDUP_REMOVED lines=12> */
.L_x_15139:
[----:B------:R-:W-:Y:S05]  /*3d110*/  BSYNC.RECONVERGENT B1 ;  /* 0x0000000000017941 */ /* 0x000fea0003800200 */
.L_x_15138:
        /* <DEDUP_REMOVED lines=62> */
.L_x_15136:
[----:B------:R-:W-:Y:S05]  /*3d500*/  BSYNC.RECONVERGENT B0 ;  /* 0x0000000000007941 */ /* 0x000fea0003800200 */
.L_x_15135:
        /* <DEDUP_REMOVED lines=24> */
.L_x_15142:
[----:B------:R-:W-:Y:S01]  /*3d690*/  VIADD R20, R20, 0x1 ;  /* 0x0000000114147836 */ /* 0x000fe20000000000 */
[----:B------:R-:W-:Y:S04]  /*3d6a0*/  BSSY.RECONVERGENT B1, `(.L_x_15143) ;  /* 0x000000d000017945 */ /* 0x000fe80003800200 */
[----:B------:R-:W-:-:S13]  /*3d6b0*/  ISETP.NE.AND P6, PT, R20, RZ, PT ;  /* 0x000000ff1400720c */ /* 0x000fda0003fc5270 */
[----:B------:R-:W-:Y:S05]  /*3d6c0*/  @P6 BRA `(.L_x_15144) ;  /* 0x0000000000286947 */ /* 0x000fea0003800000 */
[----:B------:R-:W-:Y:S02]  /*3d6d0*/  IADD3 R15, PT, PT, R15, 0x1, RZ ;  /* 0x000000010f0f7810 */ /* 0x000fe40007ffe0ff */
[----:B------:R-:W-:Y:S02]  /*3d6e0*/  P2R R14, PR, RZ, 0x1 ;  /* 0x00000001ff0e7803 */ /* 0x000fe40000000000 */
        /* <DEDUP_REMOVED lines=8> */
.L_x_15144:
[----:B------:R-:W-:Y:S05]  /*3d770*/  BSYNC.RECONVERGENT B1 ;  /* 0x0000000000017941 */ /* 0x000fea0003800200 */
.L_x_15143:
        /* <DEDUP_REMOVED lines=62> */
.L_x_15141:
[----:B------:R-:W-:Y:S05]  /*3db60*/  BSYNC.RECONVERGENT B0 ;  /* 0x0000000000007941 */ /* 0x000fea0003800200 */
.L_x_15140:
[----:B------:R-:W-:Y:S01]  /*3db70*/  I2FP.F32.U32 R156, R157 ;  /* 0x0000009d009c7245 */ /* 0x000fe20000201000 */
[----:B------:R-:W-:Y:S01]  /*3db80*/  HADD2.F32 R159, -RZ, R159.H1_H1 ;  /* 0x3000009fff9f7230 */ /* 0x000fe20000004100 */
[----:B------:R-:W-:Y:S02]  /*3db90*/  F2FP.F16.F32.PACK_AB R158, R158, R229 ;  /* 0x000000e59e9e723e */ /* 0x000fe400000000ff */
[----:B------:R-:W-:Y:S01]  /*3dba0*/  F2FP.F16.F32.PACK_AB R157, R230, R227 ;  /* 0x000000e3e69d723e */ /* 0x000fe200000000ff */
[----:B------:R-:W-:Y:S01]  /*3dbb0*/  FFMA.FTZ R156, R156, R29, 1.1641532182693481445e-10 ;  /* 0x2f0000009c9c7423 */ /* 0x000fe2000001001d */
[----:B------:R-:W-:Y:S01]  /*3dbc0*/  FMUL.FTZ R159, R159, R30 ;  /* 0x0000001e9f9f7220 */ /* 0x000fe20000410000 */
[----:B------:R-:W-:-:S03]  /*3dbd0*/  HADD2.F32 R30, -RZ, R35.H1_H1 ;  /* 0x30000023ff1e7230 */ /* 0x000fc60000004100 */
[----:B------:R-:W-:Y:S01]  /*3dbe0*/  FMUL.FTZ R159, R159, R28 ;  /* 0x0000001c9f9f7220 */ /* 0x000fe20000410000 */
[----:B------:R-:W-:Y:S01]  /*3dbf0*/  FSETP.GTU.FTZ.AND P6, PT, R156, R27, PT ;  /* 0x0000001b9c00720b */ /* 0x000fe20003fdc000 */
[----:B------:R-:W-:Y:S01]  /*3dc00*/  HADD2.F32 R28, -RZ, R39.H1_H1 ;  /* 0x30000027ff1c7230 */ /* 0x000fe20000004100 */
[----:B------:R-:W-:Y:S02]  /*3dc10*/  F2FP.F16.F32.PACK_AB R156, R228, R225 ;  /* 0x000000e1e49c723e */ /* 0x000fe400000000ff */
[----:B------:R-:W-:Y:S02]  /*3dc20*/  FSEL R159, R159, RZ, !P6 ;  /* 0x000000ff9f9f7208 */ /* 0x000fe40007000000 */
[----:B------:R-:W-:-:S03]  /*3dc30*/  PLOP3.LUT P6, PT, P6, PT, PT, 0x8, 0x80 ;  /* 0x000000000080781c */ /* 0x000fc600037ce170 */
[----:B------:R-:W-:-:S05]  /*3dc40*/  FFMA.FTZ R27, R159, R28, R30 ;  /* 0x0000001c9f1b7223 */ /* 0x000fca000001001e */
[----:B------:R-:W-:Y:S01]  /*3dc50*/  F2FP.F16.F32.PACK_AB R159, R27, R233 ;  /* 0x000000e91b9f723e */ /* 0x000fe200000000ff */
[----:B------:R-:W-:Y:S06]  /*3dc60*/  BRA `(.L_x_15145) ;  /* 0x00000030008c7947 */ /* 0x000fec0003800000 */
.L_x_15104:
        /* <DEDUP_REMOVED lines=16> */
.L_x_15148:
        /* <DEDUP_REMOVED lines=13> */
.L_x_15150:
[----:B------:R-:W-:Y:S05]  /*3de40*/  BSYNC.RECONVERGENT B1 ;  /* 0x0000000000017941 */ /* 0x000fea0003800200 */
.L_x_15149:
        /* <DEDUP_REMOVED lines=60> */
.L_x_15147:
[----:B------:R-:W-:Y:S05]  /*3e210*/  BSYNC.RECONVERGENT B0 ;  /* 0x0000000000007941 */ /* 0x000fea0003800200 */
.L_x_15146:
        /* <DEDUP_REMOVED lines=25> */
.L_x_15153:
        /* <DEDUP_REMOVED lines=13> */
.L_x_15155:
[----:B------:R-:W-:Y:S05]  /*3e480*/  BSYNC.RECONVERGENT B1 ;  /* 0x0000000000017941 */ /* 0x000fea0003800200 */
.L_x_15154:
        /* <DEDUP_REMOVED lines=61> */
.L_x_15152:
[----:B------:R-:W-:Y:S05]  /*3e860*/  BSYNC.RECONVERGENT B0 ;  /* 0x0000000000007941 */ /* 0x000fea0003800200 */
.L_x_15151:
        /* <DEDUP_REMOVED lines=23> */
.L_x_15158:
        /* <DEDUP_REMOVED lines=13> */
.L_x_15160:
[----:B------:R-:W-:Y:S05]  /*3eab0*/  BSYNC.RECONVERGENT B1 ;  /* 0x0000000000017941 */ /* 0x000fea0003800200 */
.L_x_15159:
[----:B------:R-:W-:Y:S01]  /*3eac0*/  LOP3.LUT R238, R13, UR5, R233, 0x96, !PT ;  /* 0x000000050dee7c12 */ /* 0x000fe2000f8e96e9 */
[----:B------:R-:W-:Y:S01]  /*3ead0*/  IMAD.WIDE.U32 R230, R19, -0x326172a9, RZ ;  /* 0xcd9e8d5713e67825 */ /* 0x000fe200078e00ff */
[----:B------:R-:W-:-:S03]  /*3eae0*/  UIADD3 UR15, UPT, UPT, UR4, -0x61c88647, URZ ;  /* 0x9e3779b9040f7890 */ /* 0x000fc6000fffe0ff */
[----:B------:R-:W-:Y:S01]  /*3eaf0*/  HFMA2 R229, -RZ, RZ, 0, 0 ;  /* 0x00000000ffe57431 */ /* 0x000fe200000001ff */
[----:B------:R-:W-:Y:S01]  /*3eb00*/  MOV R156, R224 ;  /* 0x000000e0009c7202 */ /* 0x000fe20000000f00 */
        /* <DEDUP_REMOVED lines=55> */
[----:B------:R-:W-:-:S07]  /*3ee80*/  LOP3.LUT R17, R232, UR15, R231, 0x96, !PT ;  /* 0x0000000fe8117c12 */ /* 0x000fce000f8e96e7 */
.L_x_15157:
[----:B------:R-:W-:Y:S05]  /*3ee90*/  BSYNC.RECONVERGENT B0 ;  /* 0x0000000000007941 */ /* 0x000fea0003800200 */
.L_x_15156:
        /* <DEDUP_REMOVED lines=23> */
.L_x_15163:
        /* <DEDUP_REMOVED lines=13> */
.L_x_15165:
[----:B------:R-:W-:Y:S05]  /*3f0e0*/  BSYNC.RECONVERGENT B1 ;  /* 0x0000000000017941 */ /* 0x000fea0003800200 */
.L_x_15164:
        /* <DEDUP_REMOVED lines=59> */
[----:B------:R-:W-:Y:S01]  /*3f4a0*/  IMAD.MOV.U32 R231, RZ, RZ, RZ ;  /* 0x000000ffffe77224 */ /* 0x000fe200078e00ff */
[----:B------:R-:W-:-:S07]  /*3f4b0*/  MOV R224, R230 ;  /* 0x000000e600e07202 */ /* 0x000fce0000000f00 */
.L_x_15162:
[----:B------:R-:W-:Y:S05]  /*3f4c0*/  BSYNC.RECONVERGENT B0 ;  /* 0x0000000000007941 */ /* 0x000fea0003800200 */
.L_x_15161:
        /* <DEDUP_REMOVED lines=10> */
[----:B------:R-:W-:Y:S01]  /*3f570*/  HADD2.F32 R157, -RZ, R37.H1_H1 ;  /* 0x30000025ff9d7230 */ /* 0x000fe20000004100 */
[----:B------:R-:W-:-:S04]  /*3f580*/  PLOP3.LUT P2, PT, P2, PT, PT, 0x8, 0x80 ;  /* 0x000000000080781c */ /* 0x000fc8000174e170 */
[----:B------:R-:W-:Y:S01]  /*3f590*/  FMUL.FTZ R230, R157, R230 ;  /* 0x000000e69de67220 */ /* 0x000fe20000410000 */
        /* <DEDUP_REMOVED lines=10> */
.L_x_15168:
        /* <DEDUP_REMOVED lines=13> */
.L_x_15170:
[----:B------:R-:W-:Y:S05]  /*3f710*/  BSYNC.RECONVERGENT B1 ;  /* 0x0000000000017941 */ /* 0x000fea0003800200 */
.L_x_15169:
        /* <DEDUP_REMOVED lines=57> */
[----:B------:R-:W-:Y:S01]  /*3fab0*/  LOP3.LUT R17, R232, UR15, R157, 0x96, !PT ;  /* 0x0000000fe8117c12 */ /* 0x000fe2000f8e969d */
[----:B------:R-:W-:Y:S01]  /*3fac0*/  HFMA2 R232, -RZ, RZ, 0, 0 ;  /* 0x00000000ffe87431 */ /* 0x000fe200000001ff */
[----:B------:R-:W-:Y:S01]  /*3fad0*/  MOV R157, R224 ;  /* 0x000000e0009d7202 */ /* 0x000fe20000000f00 */
[----:B------:R-:W-:-:S07]  /*3fae0*/  IMAD.MOV.U32 R224, RZ, RZ, R156 ;  /* 0x000000ffffe07224 */ /* 0x000fce00078e009c */
.L_x_15167:
[----:B------:R-:W-:Y:S05]  /*3faf0*/  BSYNC.RECONVERGENT B0 ;  /* 0x0000000000007941 */ /* 0x000fea0003800200 */
.L_x_15166:
        /* <DEDUP_REMOVED lines=23> */
.L_x_15173:
        /* <DEDUP_REMOVED lines=13> */
.L_x_15175:
[----:B------:R-:W-:Y:S05]  /*3fd40*/  BSYNC.RECONVERGENT B1 ;  /* 0x0000000000017941 */ /* 0x000fea0003800200 */
.L_x_15174:
[----:B------:R-:W-:Y:S01]  /*3fd50*/  LOP3.LUT R156, R13, UR5, R233, 0x96, !PT ;  /* 0x000000050d9c7c12 */ /* 0x000fe2000f8e96e9 */
[----:B------:R-:W-:Y:S01]  /*3fd60*/  IMAD.WIDE.U32 R238, R19, -0x326172a9, RZ ;  /* 0xcd9e8d5713ee7825 */ /* 0x000fe200078e00ff */
[----:B------:R-:W-:-:S03]  /*3fd70*/  UIADD3 UR15, UPT, UPT, UR4, -0x61c88647, URZ ;  /* 0x9e3779b9040f7890 */ /* 0x000fc6000fffe0ff */
[----:B------:R-:W-:Y:S01]  /*3fd80*/  IMAD.WIDE.U32 R156, R156, -0x326172a9, RZ ;  /* 0xcd9e8d579c9c7825 */ /* 0x000fe200078e00ff */
[----:B------:R-:W-:-:S03]  /*3fd90*/  LOP3.LUT R239, R15, UR4, R239, 0x96, !PT ;  /* 0x000000040fef7c12 */ /* 0x000fc6000f8e96ef */
        /* <DEDUP_REMOVED lines=56> */
.L_x_15172:
[----:B------:R-:W-:Y:S05]  /*40120*/  BSYNC.RECONVERGENT B0 ;  /* 0x0000000000007941 */ /* 0x000fea0003800200 */
.L_x_15171:
        /* <DEDUP_REMOVED lines=24> */
.L_x_15178:
        /* <DEDUP_REMOVED lines=12> */
.L_x_15180:
[----:B------:R-:W-:Y:S05]  /*40370*/  BSYNC.RECONVERGENT B1 ;  /* 0x0000000000017941 */ /* 0x000fea0003800200 */
.L_x_15179:
        /* <DEDUP_REMOVED lines=60> */
[----:B------:R-:W-:Y:S01]  /*40740*/  MOV R224, R156 ;  /* 0x0000009c00e07202 */ /* 0x000fe20000000f00 */
[----:B------:R-:W-:-:S07]  /*40750*/  IMAD.MOV.U32 R238, RZ, RZ, RZ ;  /* 0x000000ffffee7224 */ /* 0x000fce00078e00ff */
.L_x_15177:
[----:B------:R-:W-:Y:S05]  /*40760*/  BSYNC.RECONVERGENT B0 ;  /* 0x0000000000007941 */ /* 0x000fea0003800200 */
.L_x_15176:
        /* <DEDUP_REMOVED lines=23> */
.L_x_15183:
[----:B------:R-:W-:Y:S01]  /*408e0*/  IADD3 R20, PT, PT, R20, 0x1, RZ ;  /* 0x0000000114147810 */ /* 0x000fe20007ffe0ff */
[----:B------:R-:W-:Y:S03]  /*408f0*/  BSSY.RECONVERGENT B1, `(.L_x_15184) ;  /* 0x000000d000017945 */ /* 0x000fe60003800200 */
        /* <DEDUP_REMOVED lines=9> */
[----:B------:R-:W-:Y:S02]  /*40990*/  @P0 IADD3 R17, PT, PT, R13, RZ, RZ ;  /* 0x000000ff0d110210 */ /* 0x000fe40007ffe0ff */
[----:B------:R-:W-:-:S03]  /*409a0*/  ISETP.NE.AND P0, PT, R14, RZ, PT ;  /* 0x000000ff0e00720c */ /* 0x000fc60003f05270 */
[----:B------:R-:W-:-:S10]  /*409b0*/  @!P6 IMAD.MOV.U32 R13, RZ, RZ, R17 ;  /* 0x000000ffff0de224 */ /* 0x000fd400078e0011 */
.L_x_15185:
[----:B------:R-:W-:Y:S05]  /*409c0*/  BSYNC.RECONVERGENT B1 ;  /* 0x0000000000017941 */ /* 0x000fea0003800200 */
.L_x_15184:
        /* <DEDUP_REMOVED lines=62> */
.L_x_15182:
[----:B------:R-:W-:Y:S05]  /*40db0*/  BSYNC.RECONVERGENT B0 ;  /* 0x0000000000007941 */ /* 0x000fea0003800200 */
.L_x_15181:
        /* <DEDUP_REMOVED lines=8> */
[----:B------:R-:W-:Y:S01]  /*40e40*/  HADD2.F32 R28, -RZ, R39.H1_H1 ;  /* 0x30000027ff1c7230 */ /* 0x000fe20000004100 */
[----:B------:R-:W-:Y:S02]  /*40e50*/  F2FP.F16.F32.PACK_AB R156, R228, R225 ;  /* 0x000000e1e49c723e */ /* 0x000fe400000000ff */
[----:B------:R-:W-:Y:S02]  /*40e60*/  FSEL R27, R159, RZ, !P6 ;  /* 0x000000ff9f1b7208 */ /* 0x000fe40007000000 */
[----:B------:R-:W-:-:S03]  /*40e70*/  PLOP3.LUT P6, PT, P6, PT, PT, 0x8, 0x80 ;  /* 0x000000000080781c */ /* 0x000fc600037ce170 */
[----:B------:R-:W-:-:S05]  /*40e80*/  FMUL.FTZ R27, R28, R27 ;  /* 0x0000001b1c1b7220 */ /* 0x000fca0000410000 */
[----:B------:R-:W-:-:S07]  /*40e90*/  F2FP.F16.F32.PACK_AB R159, R27, R233 ;  /* 0x000000e91b9f723e */ /* 0x000fce00000000ff */
.L_x_15145:
[----:B------:R-:W-:Y:S01]  /*40ea0*/  FADD.FTZ R30, RZ, R10 ;  /* 0x0000000aff1e7221 */ /* 0x000fe20000010000 */
[----:B------:R-:W-:Y:S01]  /*40eb0*/  IMAD.WIDE.U32 R236, R226, 0x10, R236 ;  /* 0x00000010e2ec7825 */ /* 0x000fe200078e00ec */
[----:B------:R-:W-:Y:S01]  /*40ec0*/  SEL R28, RZ, 0x1000000, !P6 ;  /* 0x01000000ff1c7807 */ /* 0x000fe20007000000 */
[----:B------:R-:W-:Y:S02]  /*40ed0*/  UMOV UR15, 0xffffffff ;  /* 0xffffffff000f7882 */ /* 0x000fe40000000000 */
[----:B------:R-:W-:Y:S01]  /*40ee0*/  FADD.FTZ R29, R30, R9 ;  /* 0x000000091e1d7221 */ /* 0x000fe20000010000 */
[----:B------:R-:W-:Y:S01]  /*40ef0*/  LOP3.LUT P6, RZ, R21, 0x2, RZ, 0xc0, !PT ;  /* 0x0000000215ff7812 */ /* 0x000fe200078cc0ff */
[----:B------:R0:W-:Y:S01]  /*40f00*/  STG.E.128 desc[UR6][R236.64], R156 ;  /* 0x0000009cec007986 */ /* 0x0001e2000c101d06 */
[----:B------:R-:W-:-:S04]  /*40f10*/  IMAD.WIDE.U32 R234, R226, 0x8, R234 ;  /* 0x00000008e2ea7825 */ /* 0x000fc800078e00ea */
[----:B------:R-:W-:-:S04]  /*40f20*/  FADD.FTZ R30, R29, R8 ;  /* 0x000000081d1e7221 */ /* 0x000fc80000010000 */
[----:B------:R-:W-:-:S04]  /*40f30*/  FADD.FTZ R29, R30, R7 ;  /* 0x000000071e1d7221 */ /* 0x000fc80000010000 */
[----:B------:R-:W-:-:S04]  /*40f40*/  FADD.FTZ R30, R29, R6 ;  /* 0x000000061d1e7221 */ /* 0x000fc80000010000 */
[----:B------:R-:W-:-:S04]  /*40f50*/  FADD.FTZ R29, R30, R5 ;  /* 0x000000051e1d7221 */ /* 0x000fc80000010000 */
[----:B------:R-:W-:Y:S01]  /*40f60*/  FADD.FTZ R30, R29, R4 ;  /* 0x000000041d1e7221 */ /* 0x000fe20000010000 */
[----:B0-----:R-:W-:Y:S02]  /*40f70*/  SEL R158, RZ, 0x10000, !P5 ;  /* 0x00010000ff9e7807 */ /* 0x001fe40006800000 */
[----:B------:R-:W-:Y:S01]  /*40f80*/  SEL R159, RZ, 0x100, !P4 ;  /* 0x00000100ff9f7807 */ /* 0x000fe20006000000 */
[----:B------:R-:W-:Y:S01]  /*40f90*/  FADD.FTZ R29, R30, R3 ;  /* 0x000000031e1d7221 */ /* 0x000fe20000010000 */
[----:B------:R-:W-:Y:S02]  /*40fa0*/  SEL R157, RZ, 0x1000000, !P2 ;  /* 0x01000000ff9d7807 */ /* 0x000fe40005000000 */
[----:B------:R-:W-:Y:S01]  /*40fb0*/  SEL R156, RZ, 0x10000, !P1 ;  /* 0x00010000ff9c7807 */ /* 0x000fe20004800000 */
[----:B------:R-:W-:Y:S01]  /*40fc0*/  FADD.FTZ R30, R29, R0 ;  /* 0x000000001d1e7221 */ /* 0x000fe20000010000 */
[----:B------:R-:W-:Y:S02]  /*40fd0*/  LOP3.LUT R158, R159, R28, R158, 0xfe, !PT ;  /* 0x0000001c9f9e7212 */ /* 0x000fe400078efe9e */
[----:B------:R-:W-:Y:S01]  /*40fe0*/  SEL R159, RZ, 0x1, !P6 ;  /* 0x00000001ff9f7807 */ /* 0x000fe20007000000 */
        /* <DEDUP_REMOVED lines=67> */
[----:B------:R-:W-:Y:S01]  /*41420*/  FADD.FTZ R157, R30, R225 ;  /* 0x000000e11e9d7221 */ /* 0x000fe20000010000 */
[----:B------:R-:W-:Y:S02]  /*41430*/  LOP3.LUT R28, R28, R159, RZ, 0xfc, !PT ;  /* 0x0000009f1c1c7212 */ /* 0x000fe400078efcff */
        /* <DEDUP_REMOVED lines=191> */
.L_x_15199:
[----:B------:R-:W-:Y:S01]  /*42030*/  FMUL.FTZ R12, R28, R28 ;  /* 0x0000001c1c0c7220 */ /* 0x000fe20000410000 */
[----:B------:R-:W-:Y:S01]  /*42040*/  ISETP.NE.AND P1, PT, RZ, UR13, PT ;  /* 0x0000000dff007c0c */ /* 0x000fe2000bf25270 */
[----:B01----:R-:W-:Y:S01]  /*42050*/  FADD.FTZ R156, R156, R235 ;  /* 0x000000eb9c9c7221 */ /* 0x003fe20000010000 */
[----:B------:R-:W-:Y:S01]  /*42060*/  HADD2.F32 R158, -RZ, R112.H1_H1 ;  /* 0x30000070ff9e7230 */ /* 0x000fe20000004100 */
[----:B------:R-:W0:Y:S01]  /*42070*/  LDC.64 R244, c[0x0][0x428] ;  /* 0x00010a00fff47b82 */ /* 0x000e220000000a00 */
[----:B------:R-:W-:Y:S01]  /*42080*/  FSEL R12, R12, RZ, P1 ;  /* 0x000000ff0c0c7208 */ /* 0x000fe20000800000 */
[----:B------:R-:W-:Y:S01]  /*42090*/  FFMA.FTZ R29, R156, R29, UR14 ;  /* 0x0000000e9c1d7e23 */ /* 0x000fe2000801001d */
[--C-:B------:R-:W-:Y:S02]  /*420a0*/  HADD2.F32 R156, -RZ, R152.reuse.H1_H1 ;  /* 0x30000098ff9c7230 */ /* 0x100fe40000004100 */
[----:B------:R-:W-:Y:S02]  /*420b0*/  HADD2.F32 R157, -RZ, R152.H0_H0 ;  /* 0x20000098ff9d7230 */ /* 0x000fe40000004100 */
[----:B------:R-:W-:Y:S01]  /*420c0*/  FADD.FTZ R29, R29, R12 ;  /* 0x0000000c1d1d7221 */ /* 0x000fe20000010000 */
[----:B------:R-:W-:Y:S01]  /*420d0*/  FSEL R12, R28, RZ, !P1 ;  /* 0x000000ff1c0c7208 */ /* 0x000fe20004800000 */
[----:B------:R-:W-:-:S02]  /*420e0*/  HADD2.F32 R159, -RZ, R112.H0_H0 ;  /* 0x20000070ff9f7230 */ /* 0x000fc40000004100 */
[----:B------:R-:W-:Y:S02]  /*420f0*/  HADD2.F32 R235, -RZ, R154.H0_H0 ;  /* 0x2000009affeb7230 */ /* 0x000fe40000004100 */
        /* <DEDUP_REMOVED lines=14> */
[----:B------:R-:W-:Y:S02]  /*421e0*/  HADD2.F32 R239, -RZ, R147.H0_H0 ;  /* 0x20000093ffef7230 */ /* 0x000fe40000004100 */
[C---:B------:R-:W-:Y:S01]  /*421f0*/  FADD.FTZ R168, -R12.reuse, R168 ;  /* 0x000000a80ca87221 */ /* 0x040fe20000010100 */
[C---:B------:R-:W-:Y:S01]  /*42200*/  FADD.FTZ R170, -R12.reuse, R170 ;  /* 0x000000aa0caa7221 */ /* 0x040fe20000010100 */
[C---:B------:R-:W-:Y:S01]  /*42210*/  FADD.FTZ R172, -R12.reuse, R172 ;  /* 0x000000ac0cac7221 */ /* 0x040fe20000010100 */
[C---:B-1----:R-:W-:Y:S01]  /*42220*/  FMUL.FTZ R9, R29.reuse, R30 ;  /* 0x0000001e1d097220 */ /* 0x042fe20000410000 */
[C---:B------:R-:W-:Y:S01]  /*42230*/  FMUL.FTZ R10, R29.reuse, R10 ;  /* 0x0000000a1d0a7220 */ /* 0x040fe20000410000 */
[----:B------:R-:W-:Y:S02]  /*42240*/  HADD2.F32 R30, -RZ, R153.H0_H0 ;  /* 0x20000099ff1e7230 */ /* 0x000fe40000004100 */
[----:B------:R-:W-:Y:S01]  /*42250*/  FMUL.FTZ R4, R29, R4 ;  /* 0x000000041d047220 */ /* 0x000fe20000410000 */
[----:B------:R-:W-:Y:S01]  /*42260*/  FFMA.FTZ R9, R9, R156, R158 ;  /* 0x0000009c09097223 */ /* 0x000fe2000001009e */
[----:B------:R-:W-:Y:S01]  /*42270*/  FADD.FTZ R158, -R12, R7 ;  /* 0x000000070c9e7221 */ /* 0x000fe20000010100 */
[----:B------:R-:W-:Y:S01]  /*42280*/  FFMA.FTZ R10, R10, R157, R159 ;  /* 0x0000009d0a0a7223 */ /* 0x000fe2000001009f */
[----:B------:R-:W-:-:S02]  /*42290*/  HADD2.F32 R156, -RZ, R113.H0_H0 ;  /* 0x20000071ff9c7230 */ /* 0x000fc40000004100 */
[C---:B------:R-:W-:Y:S01]  /*422a0*/  FMUL.FTZ R7, R29.reuse, R8 ;  /* 0x000000081d077220 */ /* 0x040fe20000410000 */
[----:B------:R-:W-:Y:S02]  /*422b0*/  HADD2.F32 R157, -RZ, R153.H1_H1 ;  /* 0x30000099ff9d7230 */ /* 0x000fe40000004100 */
[C---:B------:R-:W-:Y:S01]  /*422c0*/  FMUL.FTZ R6, R29.reuse, R158 ;  /* 0x0000009e1d067220 */ /* 0x040fe20000410000 */
[----:B------:R-:W-:Y:S02]  /*422d0*/  HADD2.F32 R159, -RZ, R113.H1_H1 ;  /* 0x30000071ff9f7230 */ /* 0x000fe40000004100 */
[----:B------:R-:W-:Y:S01]  /*422e0*/  FMUL.FTZ R8, R29, R234 ;  /* 0x000000ea1d087220 */ /* 0x000fe20000410000 */
[----:B------:R-:W-:Y:S01]  /*422f0*/  FFMA.FTZ R7, R7, R30, R156 ;  /* 0x0000001e07077223 */ /* 0x000fe2000001009c */
[C---:B------:R-:W-:Y:S01]  /*42300*/  FADD.FTZ R234, -R12.reuse, R3 ;  /* 0x000000030cea7221 */ /* 0x040fe20000010100 */
[----:B------:R-:W-:Y:S01]  /*42310*/  FADD.FTZ R30, -R12, R5 ;  /* 0x000000050c1e7221 */ /* 0x000fe20000010100 */
[----:B------:R-:W-:Y:S01]  /*42320*/  FFMA.FTZ R6, R6, R157, R159 ;  /* 0x0000009d06067223 */ /* 0x000fe2000001009f */
[----:B------:R-:W-:Y:S01]  /*42330*/  FFMA.FTZ R8, R8, R235, R237 ;  /* 0x000000eb08087223 */ /* 0x000fe200000100ed */
[----:B------:R-:W-:-:S02]  /*42340*/  HADD2.F32 R157, -RZ, R155.H0_H0 ;  /* 0x2000009bff9d7230 */ /* 0x000fc40000004100 */
[C---:B------:R-:W-:Y:S01]  /*42350*/  FMUL.FTZ R234, R29.reuse, R234 ;  /* 0x000000ea1dea7220 */ /* 0x040fe20000410000 */
[----:B------:R-:W-:Y:S02]  /*42360*/  HADD2.F32 R159, -RZ, R115.H0_H0 ;  /* 0x20000073ff9f7230 */ /* 0x000fe40000004100 */
[----:B------:R-:W-:Y:S01]  /*42370*/  FMUL.FTZ R3, R29, R30 ;  /* 0x0000001e1d037220 */ /* 0x000fe20000410000 */
[----:B------:R-:W-:Y:S02]  /*42380*/  HADD2.F32 R235, -RZ, R155.H1_H1 ;  /* 0x3000009bffeb7230 */ /* 0x000fe40000004100 */
[----:B------:R-:W-:Y:S01]  /*42390*/  FADD.FTZ R30, -R12, R23 ;  /* 0x000000170c1e7221 */ /* 0x000fe20000010100 */
        /* <DEDUP_REMOVED lines=18> */
[----:B------:R-:W-:Y:S01]  /*424c0*/  FADD.FTZ R30, -R12, R25 ;  /* 0x000000190c1e7221 */ /* 0x000fe20000010100 */
[----:B------:R-:W-:-:S02]  /*424d0*/  HADD2.F32 R157, -RZ, R149.H1_H1 ;  /* 0x30000095ff9d7230 */ /* 0x000fc40000004100 */
[----:B------:R-:W-:Y:S01]  /*424e0*/  FMUL.FTZ R162, R29, R162 ;  /* 0x000000a21da27220 */ /* 0x000fe20000410000 */
[----:B------:R-:W-:Y:S01]  /*424f0*/  FFMA.FTZ R23, R23, R156, R158 ;  /* 0x0000009c17177223 */ /* 0x000fe2000001009e */
[C---:B------:R-:W-:Y:S01]  /*42500*/  FADD.FTZ R156, -R12.reuse, R24 ;  /* 0x000000180c9c7221 */ /* 0x040fe20000010100 */
[----:B------:R-:W-:Y:S02]  /*42510*/  HADD2.F32 R159, -RZ, R109.H1_H1 ;  /* 0x3000006dff9f7230 */ /* 0x000fe40000004100 */
[C---:B------:R-:W-:Y:S01]  /*42520*/  FMUL.FTZ R24, R29.reuse, R30 ;  /* 0x0000001e1d187220 */ /* 0x040fe20000410000 */
[----:B------:R-:W-:Y:S02]  /*42530*/  HADD2.F32 R235, -RZ, R150.H0_H0 ;  /* 0x20000096ffeb7230 */ /* 0x000fe40000004100 */
[----:B------:R-:W-:Y:S01]  /*42540*/  FMUL.FTZ R30, R29, R156 ;  /* 0x0000009c1d1e7220 */ /* 0x000fe20000410000 */
[----:B------:R-:W-:Y:S02]  /*42550*/  HADD2.F32 R237, -RZ, R110.H0_H0 ;  /* 0x2000006effed7230 */ /* 0x000fe40000004100 */
[C---:B------:R-:W-:Y:S01]  /*42560*/  FADD.FTZ R158, -R12.reuse, R31 ;  /* 0x0000001f0c9e7221 */ /* 0x040fe20000010100 */
[----:B------:R-:W-:Y:S01]  /*42570*/  FADD.FTZ R156, -R12, R161 ;  /* 0x000000a10c9c7221 */ /* 0x000fe20000010100 */
[----:B------:R-:W-:Y:S01]  /*42580*/  FFMA.FTZ R24, R24, R157, R159 ;  /* 0x0000009d18187223 */ /* 0x000fe2000001009f */
[----:B------:R-:W-:-:S02]  /*42590*/  HADD2.F32 R234, -RZ, R150.H1_H1 ;  /* 0x30000096ffea7230 */ /* 0x000fc40000004100 */
[----:B------:R-:W-:Y:S01]  /*425a0*/  FFMA.FTZ R30, R30, R235, R237 ;  /* 0x000000eb1e1e7223 */ /* 0x000fe200000100ed */
[----:B------:R-:W-:Y:S02]  /*425b0*/  HADD2.F32 R31, -RZ, R151.H0_H0 ;  /* 0x20000097ff1f7230 */ /* 0x000fe40000004100 */
[C---:B------:R-:W-:Y:S01]  /*425c0*/  FMUL.FTZ R25, R29.reuse, R158 ;  /* 0x0000009e1d197220 */ /* 0x040fe20000410000 */
[----:B------:R-:W-:Y:S02]  /*425d0*/  HADD2.F32 R157, -RZ, R111.H0_H0 ;  /* 0x2000006fff9d7230 */ /* 0x000fe40000004100 */
[----:B------:R-:W-:Y:S01]  /*425e0*/  FMUL.FTZ R158, R29, R156 ;  /* 0x0000009c1d9e7220 */ /* 0x000fe20000410000 */
[----:B------:R-:W-:Y:S02]  /*425f0*/  HADD2.F32 R159, -RZ, R151.H1_H1 ;  /* 0x30000097ff9f7230 */ /* 0x000fe40000004100 */
[----:B------:R-:W-:Y:S01]  /*42600*/  FFMA.FTZ R25, R25, R234, R236 ;  /* 0x000000ea19197223 */ /* 0x000fe200000100ec */
[----:B------:R-:W-:-:S02]  /*42610*/  HADD2.F32 R235, -RZ, R111.H1_H1 ;  /* 0x3000006fffeb7230 */ /* 0x000fc40000004100 */
[----:B------:R-:W-:Y:S01]  /*42620*/  FFMA.FTZ R156, R26, R31, R157 ;  /* 0x0000001f1a9c7223 */ /* 0x000fe2000001009d */
[----:B------:R-:W-:Y:S02]  /*42630*/  HADD2.F32 R237, -RZ, R144.H0_H0 ;  /* 0x20000090ffed7230 */ /* 0x000fe40000004100 */
[----:B------:R-:W-:Y:S01]  /*42640*/  FADD.FTZ R234, -R12, R163 ;  /* 0x000000a30cea7221 */ /* 0x000fe20000010100 */
[----:B------:R-:W-:Y:S02]  /*42650*/  HADD2.F32 R161, -RZ, R104.H0_H0 ;  /* 0x20000068ffa17230 */ /* 0x000fe40000004100 */
[----:B------:R-:W-:Y:S01]  /*42660*/  FFMA.FTZ R31, R158, R159, R235 ;  /* 0x0000009f9e1f7223 */ /* 0x000fe200000100eb */
[----:B------:R-:W-:Y:S02]  /*42670*/  HADD2.F32 R158, -RZ, R144.H1_H1 ;  /* 0x30000090ff9e7230 */ /* 0x000fe40000004100 */
[----:B------:R-:W-:Y:S01]  /*42680*/  FMUL.FTZ R157, R29, R164 ;  /* 0x000000a41d9d7220 */ /* 0x000fe20000410000 */
[----:B------:R-:W-:-:S02]  /*42690*/  HADD2.F32 R159, -RZ, R145.H0_H0 ;  /* 0x20000091ff9f7230 */ /* 0x000fc40000004100 */
[----:B------:R-:W-:Y:S01]  /*426a0*/  FFMA.FTZ R26, R162, R237, R161 ;  /* 0x000000eda21a7223 */ /* 0x000fe200000100a1 */
[----:B------:R-:W-:Y:S02]  /*426b0*/  HADD2.F32 R162, -RZ, R104.H1_H1 ;  /* 0x30000068ffa27230 */ /* 0x000fe40000004100 */
[C---:B------:R-:W-:Y:S01]  /*426c0*/  FMUL.FTZ R234, R29.reuse, R234 ;  /* 0x000000ea1dea7220 */ /* 0x040fe20000410000 */
[----:B------:R-:W-:Y:S02]  /*426d0*/  HADD2.F32 R161, -RZ, R105.H0_H0 ;  /* 0x20000069ffa17230 */ /* 0x000fe40000004100 */
[----:B------:R-:W-:Y:S01]  /*426e0*/  FMUL.FTZ R166, R29, R166 ;  /* 0x000000a61da67220 */ /* 0x000fe20000410000 */
[----:B------:R-:W-:Y:S02]  /*426f0*/  HADD2.F32 R235, -RZ, R145.H1_H1 ;  /* 0x30000091ffeb7230 */ /* 0x000fe40000004100 */
[----:B------:R-:W-:Y:S01]  /*42700*/  FFMA.FTZ R157, R157, R158, R162 ;  /* 0x0000009e9d9d7223 */ /* 0x000fe200000100a2 */
[----:B------:R-:W-:-:S02]  /*42710*/  HADD2.F32 R163, -RZ, R105.H1_H1 ;  /* 0x30000069ffa37230 */ /* 0x000fc40000004100 */
[----:B------:R-:W-:Y:S01]  /*42720*/  FADD.FTZ R162, -R12, R165 ;  /* 0x000000a50ca27221 */ /* 0x000fe20000010100 */
[----:B------:R-:W-:Y:S01]  /*42730*/  FFMA.FTZ R158, R234, R159, R161 ;  /* 0x0000009fea9e7223 */ /* 0x000fe200000100a1 */
[----:B------:R-:W-:Y:S01]  /*42740*/  FADD.FTZ R164, -R12, R167 ;  /* 0x000000a70ca47221 */ /* 0x000fe20000010100 */
[----:B------:R-:W-:Y:S02]  /*42750*/  HADD2.F32 R161, -RZ, R146.H0_H0 ;  /* 0x20000092ffa17230 */ /* 0x000fe40000004100 */
        /* <DEDUP_REMOVED lines=9> */
[----:B------:R-:W-:Y:S01]  /*427f0*/  FFMA.FTZ R163, R164, R239, R165 ;  /* 0x000000efa4a37223 */ /* 0x000fe200000100a5 */
[----:B------:R-:W-:Y:S01]  /*42800*/  FADD.FTZ R164, -R12, R171 ;  /* 0x000000ab0ca47221 */ /* 0x000fe20000010100 */
[----:B------:R-:W-:Y:S02]  /*42810*/  HADD2.F32 R165, -RZ, R147.H1_H1 ;  /* 0x30000093ffa57230 */ /* 0x000fe40000004100 */
[----:B------:R-:W-:Y:S01]  /*42820*/  FFMA.FTZ R161, R168, R235, R237 ;  /* 0x000000eba8a17223 */ /* 0x000fe200000100ed */
[----:B------:R-:W-:Y:S02]  /*42830*/  HADD2.F32 R167, -RZ, R107.H1_H1 ;  /* 0x3000006bffa77230 */ /* 0x000fe40000004100 */
[----:B------:R-:W-:Y:S01]  /*42840*/  FADD.FTZ R166, -R12, R173 ;  /* 0x000000ad0ca67221 */ /* 0x000fe20000010100 */
        /* <DEDUP_REMOVED lines=8> */
[----:B------:R-:W-:Y:S01]  /*428d0*/  FFMA.FTZ R170, R164, R235, R237 ;  /* 0x000000eba4aa7223 */ /* 0x000fe200000100ed */
[----:B------:R-:W-:Y:S01]  /*428e0*/  FADD.FTZ R164, -R12, R175 ;  /* 0x000000af0ca47221 */ /* 0x000fe20000010100 */
[----:B------:R-:W-:-:S02]  /*428f0*/  HADD2.F32 R165, -RZ, R101.H0_H0 ;  /* 0x20000065ffa57230 */ /* 0x000fc40000004100 */
[----:B------:R-:W-:Y:S01]  /*42900*/  FFMA.FTZ R168, R166, R239, R173 ;  /* 0x000000efa6a87223 */ /* 0x000fe200000100ad */
[--C-:B------:R-:W-:Y:S02]  /*42910*/  HADD2.F32 R173, -RZ, R141.reuse.H0_H0 ;  /* 0x2000008dffad7230 */ /* 0x100fe40000004100 */
[----:B------:R-:W-:Y:S01]  /*42920*/  FADD.FTZ R174, -R12, R174 ;  /* 0x000000ae0cae7221 */ /* 0x000fe20000010100 */
[----:B------:R-:W-:Y:S02]  /*42930*/  HADD2.F32 R167, -RZ, R141.H1_H1 ;  /* 0x3000008dffa77230 */ /* 0x000fe40000004100 */
[C---:B------:R-:W-:Y:S01]  /*42940*/  FMUL.FTZ R172, R29.reuse, R172 ;  /* 0x000000ac1dac7220 */ /* 0x040fe20000410000 */
[----:B------:R-:W-:Y:S02]  /*42950*/  HADD2.F32 R235, -RZ, R101.H1_H1 ;  /* 0x30000065ffeb7230 */ /* 0x000fe40000004100 */
[----:B------:R-:W-:Y:S01]  /*42960*/  FMUL.FTZ R164, R29, R164 ;  /* 0x000000a41da47220 */ /* 0x000fe20000410000 */
[----:B------:R-:W-:-:S02]  /*42970*/  HADD2.F32 R237, -RZ, R142.H0_H0 ;  /* 0x2000008effed7230 */ /* 0x000fc40000004100 */
[C---:B------:R-:W-:Y:S01]  /*42980*/  FMUL.FTZ R174, R29.reuse, R174 ;  /* 0x000000ae1dae7220 */ /* 0x040fe20000410000 */
[----:B------:R-:W-:Y:S02]  /*42990*/  HADD2.F32 R175, -RZ, R102.H0_H0 ;  /* 0x20000066ffaf7230 */ /* 0x000fe40000004100 */
[----:B------:R-:W-:Y:S01]  /*429a0*/  FFMA.FTZ R173, R172, R173, R165 ;  /* 0x000000adacad7223 */ /* 0x000fe200000100a5 */
[----:B------:R-:W-:Y:S01]  /*429b0*/  FFMA.FTZ R172, R164, R167, R235 ;  /* 0x000000a7a4ac7223 */ /* 0x000fe200000100eb */
[C---:B------:R-:W-:Y:S01]  /*429c0*/  FADD.FTZ R176, -R12.reuse, R176 ;  /* 0x000000b00cb07221 */ /* 0x040fe20000010100 */
[C---:B------:R-:W-:Y:S01]  /*429d0*/  FADD.FTZ R164, -R12.reuse, R177 ;  /* 0x000000b10ca47221 */ /* 0x040fe20000010100 */
[----:B------:R-:W-:Y:S01]  /*429e0*/  FADD.FTZ R166, -R12, R179 ;  /* 0x000000b30ca67221 */ /* 0x000fe20000010100 */
[----:B------:R-:W-:Y:S01]  /*429f0*/  FFMA.FTZ R174, R174, R237, R175 ;  /* 0x000000edaeae7223 */ /* 0x000fe200000100af */
[----:B------:R-:W-:Y:S02]  /*42a00*/  HADD2.F32 R167, -RZ, R143.H0_H0 ;  /* 0x2000008fffa77230 */ /* 0x000fe40000004100 */
[----:B------:R-:W-:Y:S01]  /*42a10*/  FMUL.FTZ R176, R29, R176 ;  /* 0x000000b01db07220 */ /* 0x000fe20000410000 */
[----:B------:R-:W-:-:S02]  /*42a20*/  HADD2.F32 R235, -RZ, R103.H0_H0 ;  /* 0x20000067ffeb7230 */ /* 0x000fc40000004100 */
[C---:B------:R-:W-:Y:S01]  /*42a30*/  FMUL.FTZ R164, R29.reuse, R164 ;  /* 0x000000a41da47220 */ /* 0x040fe20000410000 */
[----:B------:R-:W-:Y:S02]  /*42a40*/  HADD2.F32 R175, -RZ, R142.H1_H1 ;  /* 0x3000008effaf7230 */ /* 0x000fe40000004100 */
[----:B------:R-:W-:Y:S01]  /*42a50*/  FMUL.FTZ R166, R29, R166 ;  /* 0x000000a61da67220 */ /* 0x000fe20000410000 */
[----:B------:R-:W-:Y:S02]  /*42a60*/  HADD2.F32 R165, -RZ, R102.H1_H1 ;  /* 0x30000066ffa57230 */ /* 0x000fe40000004100 */
[----:B------:R-:W-:Y:S01]  /*42a70*/  FADD.FTZ R182, -R12, R182 ;  /* 0x000000b60cb67221 */ /* 0x000fe20000010100 */
[----:B------:R-:W-:Y:S02]  /*42a80*/  HADD2.F32 R237, -RZ, R143.H1_H1 ;  /* 0x3000008fffed7230 */ /* 0x000fe40000004100 */
[----:B------:R-:W-:Y:S01]  /*42a90*/  FFMA.FTZ R177, R176, R167, R235 ;  /* 0x000000a7b0b17223 */ /* 0x000fe200000100eb */
[----:B------:R-:W-:-:S02]  /*42aa0*/  HADD2.F32 R179, -RZ, R103.H1_H1 ;  /* 0x30000067ffb37230 */ /* 0x000fc40000004100 */
[----:B------:R-:W-:Y:S01]  /*42ab0*/  FFMA.FTZ R175, R164, R175, R165 ;  /* 0x000000afa4af7223 */ /* 0x000fe200000100a5 */
[--C-:B------:R-:W-:Y:S02]  /*42ac0*/  HADD2.F32 R164, -RZ, R136.reuse.H1_H1 ;  /* 0x30000088ffa47230 */ /* 0x100fe40000004100 */
[----:B------:R-:W-:Y:S01]  /*42ad0*/  FADD.FTZ R180, -R12, R180 ;  /* 0x000000b40cb47221 */ /* 0x000fe20000010100 */
[----:B------:R-:W-:Y:S02]  /*42ae0*/  HADD2.F32 R165, -RZ, R136.H0_H0 ;  /* 0x20000088ffa57230 */ /* 0x000fe40000004100 */
[----:B------:R-:W-:Y:S01]  /*42af0*/  FFMA.FTZ R176, R166, R237, R179 ;  /* 0x000000eda6b07223 */ /* 0x000fe200000100b3 */
[--C-:B------:R-:W-:Y:S02]  /*42b00*/  HADD2.F32 R166, -RZ, R96.reuse.H1_H1 ;  /* 0x30000060ffa67230 */ /* 0x100fe40000004100 */
[----:B------:R-:W-:Y:S01]  /*42b10*/  FMUL.FTZ R179, R29, R182 ;  /* 0x000000b61db37220 */ /* 0x000fe20000410000 */
[----:B------:R-:W-:-:S02]  /*42b20*/  HADD2.F32 R167, -RZ, R96.H0_H0 ;  /* 0x20000060ffa77230 */ /* 0x000fc40000004100 */
[C---:B------:R-:W-:Y:S01]  /*42b30*/  FADD.FTZ R234, -R12.reuse, R181 ;  /* 0x000000b50cea7221 */ /* 0x040fe20000010100 */
[----:B------:R-:W-:Y:S01]  /*42b40*/  FMUL.FTZ R180, R29, R180 ;  /* 0x000000b41db47220 */ /* 0x000fe20000410000 */
[----:B------:R-:W-:Y:S01]  /*42b50*/  FFMA.FTZ R179, R179, R164, R166 ;  /* 0x000000a4b3b37223 */ /* 0x000fe200000100a6 */
[C---:B------:R-:W-:Y:S01]  /*42b60*/  FADD.FTZ R164, -R12.reuse, R183 ;  /* 0x000000b70ca47221 */ /* 0x040fe20000010100 */
[C---:B------:R-:W-:Y:S01]  /*42b70*/  FADD.FTZ R186, -R12.reuse, R186 ;  /* 0x000000ba0cba7221 */ /* 0x040fe20000010100 */
[----:B------:R-:W-:Y:S02]  /*42b80*/  HADD2.F32 R235, -RZ, R138.H0_H0 ;  /* 0x2000008affeb7230 */ /* 0x000fe40000004100 */
[----:B------:R-:W-:Y:S01]  /*42b90*/  FADD.FTZ R184, -R12, R184 ;  /* 0x000000b80cb87221 */ /* 0x000fe20000010100 */
[----:B------:R-:W-:Y:S02]  /*42ba0*/  HADD2.F32 R237, -RZ, R98.H0_H0 ;  /* 0x20000062ffed7230 */ /* 0x000fe40000004100 */
[C---:B------:R-:W-:Y:S01]  /*42bb0*/  FMUL.FTZ R181, R29.reuse, R234 ;  /* 0x000000ea1db57220 */ /* 0x040fe20000410000 */
[----:B------:R-:W-:Y:S01]  /*42bc0*/  FMUL.FTZ R164, R29, R164 ;  /* 0x000000a41da47220 */ /* 0x000fe20000410000 */
        /* <DEDUP_REMOVED lines=8> */
[C---:B------:R-:W-:Y:S01]  /*42c50*/  FADD.FTZ R164, -R12.reuse, R185 ;  /* 0x000000b90ca47221 */ /* 0x040fe20000010100 */
[----:B------:R-:W-:Y:S01]  /*42c60*/  FFMA.FTZ R183, R183, R166, R234 ;  /* 0x000000a6b7b77223 */ /* 0x000fe200000100ea */
[C---:B------:R-:W-:Y:S01]  /*42c70*/  FADD.FTZ R166, -R12.reuse, R189 ;  /* 0x000000bd0ca67221 */ /* 0x040fe20000010100 */
[----:B------:R-:W-:Y:S01]  /*42c80*/  FADD.FTZ R188, -R12, R188 ;  /* 0x000000bc0cbc7221 */ /* 0x000fe20000010100 */
        /* <DEDUP_REMOVED lines=10> */
[----:B------:R-:W-:Y:S01]  /*42d30*/  FADD.FTZ R164, -R12, R191 ;  /* 0x000000bf0ca47221 */ /* 0x000fe20000010100 */
[----:B------:R-:W-:Y:S02]  /*42d40*/  HADD2.F32 R237, -RZ, R99.H1_H1 ;  /* 0x30000063ffed7230 */ /* 0x000fe40000004100 */
[----:B------:R-:W-:Y:S01]  /*42d50*/  FFMA.FTZ R185, R166, R239, R185 ;  /* 0x000000efa6b97223 */ /* 0x000fe200000100b9 */
[C---:B------:R-:W-:Y:S01]  /*42d60*/  FADD.FTZ R190, -R12.reuse, R190 ;  /* 0x000000be0cbe7221 */ /* 0x040fe20000010100 */
[----:B------:R-:W-:Y:S01]  /*42d70*/  FADD.FTZ R166, -R12, R193 ;  /* 0x000000c10ca67221 */ /* 0x000fe20000010100 */
[----:B------:R-:W-:Y:S02]  /*42d80*/  HADD2.F32 R189, -RZ, R132.H1_H1 ;  /* 0x30000084ffbd7230 */ /* 0x000fe40000004100 */
[----:B------:R-:W-:Y:S01]  /*42d90*/  FFMA.FTZ R186, R186, R235, R237 ;  /* 0x000000ebbaba7223 */ /* 0x000fe200000100ed */
[----:B------:R-:W-:Y:S02]  /*42da0*/  HADD2.F32 R165, -RZ, R92.H1_H1 ;  /* 0x3000005cffa57230 */ /* 0x000fe40000004100 */
[----:B------:R-:W-:Y:S01]  /*42db0*/  FMUL.FTZ R164, R29, R164 ;  /* 0x000000a41da47220 */ /* 0x000fe20000410000 */
[----:B------:R-:W-:-:S02]  /*42dc0*/  HADD2.F32 R167, -RZ, R133.H0_H0 ;  /* 0x20000085ffa77230 */ /* 0x000fc40000004100 */
[C---:B------:R-:W-:Y:S01]  /*42dd0*/  FMUL.FTZ R190, R29.reuse, R190 ;  /* 0x000000be1dbe7220 */ /* 0x040fe20000410000 */
[----:B------:R-:W-:Y:S02]  /*42de0*/  HADD2.F32 R235, -RZ, R93.H0_H0 ;  /* 0x2000005dffeb7230 */ /* 0x000fe40000004100 */
[----:B------:R-:W-:Y:S01]  /*42df0*/  FMUL.FTZ R166, R29, R166 ;  /* 0x000000a61da67220 */ /* 0x000fe20000410000 */
[----:B------:R-:W-:Y:S02]  /*42e00*/  HADD2.F32 R237, -RZ, R133.H1_H1 ;  /* 0x30000085ffed7230 */ /* 0x000fe40000004100 */
[----:B------:R-:W-:Y:S01]  /*42e10*/  FFMA.FTZ R189, R164, R189, R165 ;  /* 0x000000bda4bd7223 */ /* 0x000fe200000100a5 */
[----:B------:R-:W-:Y:S02]  /*42e20*/  HADD2.F32 R193, -RZ, R93.H1_H1 ;  /* 0x3000005dffc17230 */ /* 0x000fe40000004100 */
[----:B------:R-:W-:Y:S01]  /*42e30*/  FADD.FTZ R192, -R12, R192 ;  /* 0x000000c00cc07221 */ /* 0x000fe20000010100 */
[----:B------:R-:W-:Y:S01]  /*42e40*/  FFMA.FTZ R191, R190, R167, R235 ;  /* 0x000000a7bebf7223 */ /* 0x000fe200000100eb */
[----:B------:R-:W-:Y:S01]  /*42e50*/  FADD.FTZ R164, -R12, R195 ;  /* 0x000000c30ca47221 */ /* 0x000fe20000010100 */
[----:B------:R-:W-:-:S02]  /*42e60*/  HADD2.F32 R165, -RZ, R94.H0_H0 ;  /* 0x2000005effa57230 */ /* 0x000fc40000004100 */
[----:B------:R-:W-:Y:S01]  /*42e70*/  FFMA.FTZ R190, R166, R237, R193 ;  /* 0x000000eda6be7223 */ /* 0x000fe200000100c1 */
[--C-:B------:R-:W-:Y:S02]  /*42e80*/  HADD2.F32 R193, -RZ, R134.reuse.H0_H0 ;  /* 0x20000086ffc17230 */ /* 0x100fe40000004100 */
[C---:B------:R-:W-:Y:S01]  /*42e90*/  FMUL.FTZ R192, R29.reuse, R192 ;  /* 0x000000c01dc07220 */ /* 0x040fe20000410000 */
[----:B------:R-:W-:Y:S02]  /*42ea0*/  HADD2.F32 R167, -RZ, R134.H1_H1 ;  /* 0x30000086ffa77230 */ /* 0x000fe40000004100 */
[----:B------:R-:W-:Y:S01]  /*42eb0*/  FMUL.FTZ R164, R29, R164 ;  /* 0x000000a41da47220 */ /* 0x000fe20000410000 */
[----:B------:R-:W-:Y:S02]  /*42ec0*/  HADD2.F32 R235, -RZ, R94.H1_H1 ;  /* 0x3000005effeb7230 */ /* 0x000fe40000004100 */
[----:B------:R-:W-:Y:S01]  /*42ed0*/  FFMA.FTZ R193, R192, R193, R165 ;  /* 0x000000c1c0c17223 */ /* 0x000fe200000100a5 */
[----:B------:R-:W-:Y:S01]  /*42ee0*/  FADD.FTZ R194, -R12, R194 ;  /* 0x000000c20cc27221 */ /* 0x000fe20000010100 */
[----:B------:R-:W-:-:S02]  /*42ef0*/  HADD2.F32 R165, -RZ, R135.H1_H1 ;  /* 0x30000087ffa57230 */ /* 0x000fc40000004100 */
[----:B------:R-:W-:Y:S01]  /*42f00*/  FADD.FTZ R198, -R12, R198 ;  /* 0x000000c60cc67221 */ /* 0x000fe20000010100 */
[----:B------:R-:W-:Y:S01]  /*42f10*/  FFMA.FTZ R192, R164, R167, R235 ;  /* 0x000000a7a4c07223 */ /* 0x000fe200000100eb */
[C---:B------:R-:W-:Y:S01]  /*42f20*/  FADD.FTZ R164, -R12.reuse, R197 ;  /* 0x000000c50ca47221 */ /* 0x040fe20000010100 */
[----:B------:R-:W-:Y:S02]  /*42f30*/  HADD2.F32 R167, -RZ, R95.H1_H1 ;  /* 0x3000005fffa77230 */ /* 0x000fe40000004100 */
[C---:B------:R-:W-:Y:S01]  /*42f40*/  FMUL.FTZ R194, R29.reuse, R194 ;  /* 0x000000c21dc27220 */ /* 0x040fe20000410000 */
[----:B------:R-:W-:Y:S02]  /*42f50*/  HADD2.F32 R237, -RZ, R135.H0_H0 ;  /* 0x20000087ffed7230 */ /* 0x000fe40000004100 */
[C---:B------:R-:W-:Y:S01]  /*42f60*/  FMUL.FTZ R164, R29.reuse, R164 ;  /* 0x000000a41da47220 */ /* 0x040fe20000410000 */
[----:B------:R-:W-:Y:S02]  /*42f70*/  HADD2.F32 R195, -RZ, R95.H0_H0 ;  /* 0x2000005fffc37230 */ /* 0x000fe40000004100 */
[----:B------:R-:W-:Y:S01]  /*42f80*/  FADD.FTZ R200, -R12, R200 ;  /* 0x000000c80cc87221 */ /* 0x000fe20000010100 */
[----:B------:R-:W-:Y:S01]  /*42f90*/  FMUL.FTZ R197, R29, R198 ;  /* 0x000000c61dc57220 */ /* 0x000fe20000410000 */
[----:B------:R-:W-:Y:S01]  /*42fa0*/  FFMA.FTZ R198, R164, R165, R167 ;  /* 0x000000a5a4c67223 */ /* 0x000fe200000100a7 */
[----:B------:R-:W-:-:S02]  /*42fb0*/  HADD2.F32 R166, -RZ, R128.H0_H0 ;  /* 0x20000080ffa67230 */ /* 0x000fc40000004100 */
[----:B------:R-:W-:Y:S01]  /*42fc0*/  FADD.FTZ R164, -R12, R199 ;  /* 0x000000c70ca47221 */ /* 0x000fe20000010100 */
[----:B------:R-:W-:Y:S02]  /*42fd0*/  HADD2.F32 R234, -RZ, R88.H0_H0 ;  /* 0x20000058ffea7230 */ /* 0x000fe40000004100 */
[----:B------:R-:W-:Y:S01]  /*42fe0*/  FFMA.FTZ R194, R194, R237, R195 ;  /* 0x000000edc2c27223 */ /* 0x000fe200000100c3 */
[C---:B------:R-:W-:Y:S01]  /*42ff0*/  FMUL.FTZ R195, R29.reuse, R200 ;  /* 0x000000c81dc37220 */ /* 0x040fe20000410000 */
[----:B------:R-:W-:Y:S02]  /*43000*/  HADD2.F32 R165, -RZ, R129.H0_H0 ;  /* 0x20000081ffa57230 */ /* 0x000fe40000004100 */
[C---:B------:R-:W-:Y:S01]  /*43010*/  FADD.FTZ R202, -R12.reuse, R202 ;  /* 0x000000ca0cca7221 */ /* 0x040fe20000010100 */
[----:B------:R-:W-:Y:S02]  /*43020*/  HADD2.F32 R167, -RZ, R89.H0_H0 ;  /* 0x20000059ffa77230 */ /* 0x000fe40000004100 */
[----:B------:R-:W-:Y:S01]  /*43030*/  FADD.FTZ R200, -R12, R201 ;  /* 0x000000c90cc87221 */ /* 0x000fe20000010100 */
[----:B------:R-:W-:Y:S01]  /*43040*/  FMUL.FTZ R164, R29, R164 ;  /* 0x000000a41da47220 */ /* 0x000fe20000410000 */
[----:B------:R-:W-:Y:S01]  /*43050*/  FFMA.FTZ R197, R197, R166, R234 ;  /* 0x000000a6c5c57223 */ /* 0x000fe200000100ea */
[----:B------:R-:W-:-:S02]  /*43060*/  HADD2.F32 R166, -RZ, R129.H1_H1 ;  /* 0x30000081ffa67230 */ /* 0x000fc40000004100 */
[C---:B------:R-:W-:Y:S01]  /*43070*/  FMUL.FTZ R199, R29.reuse, R202 ;  /* 0x000000ca1dc77220 */ /* 0x040fe20000410000 */
[----:B------:R-:W-:Y:S02]  /*43080*/  HADD2.F32 R234, -RZ, R89.H1_H1 ;  /* 0x30000059ffea7230 */ /* 0x000fe40000004100 */
[----:B------:R-:W-:Y:S01]  /*43090*/  FMUL.FTZ R201, R29, R200 ;  /* 0x000000c81dc97220 */ /* 0x000fe20000410000 */
[----:B------:R-:W-:Y:S01]  /*430a0*/  FFMA.FTZ R200, R164, R165, R167 ;  /* 0x000000a5a4c87223 */ /* 0x000fe200000100a7 */
[C---:B------:R-:W-:Y:S01]  /*430b0*/  FADD.FTZ R164, -R12.reuse, R203 ;  /* 0x000000cb0ca47221 */ /* 0x040fe20000010100 */
[C---:B------:R-:W-:Y:S01]  /*430c0*/  FADD.FTZ R206, -R12.reuse, R206 ;  /* 0x000000ce0cce7221 */ /* 0x040fe20000010100 */
[----:B------:R-:W-:Y:S01]  /*430d0*/  FFMA.FTZ R199, R199, R166, R234 ;  /* 0x000000a6c7c77223 */ /* 0x000fe200000100ea */
[----:B------:R-:W-:Y:S02]  /*430e0*/  HADD2.F32 R235, -RZ, R131.H0_H0 ;  /* 0x20000083ffeb7230 */ /* 0x000fe40000004100 */
[----:B------:R-:W-:Y:S01]  /*430f0*/  FADD.FTZ R204, -R12, R204 ;  /* 0x000000cc0ccc7221 */ /* 0x000fe20000010100 */
[----:B------:R-:W-:-:S02]  /*43100*/  HADD2.F32 R237, -RZ, R91.H0_H0 ;  /* 0x2000005bffed7230 */ /* 0x000fc40000004100 */
        /* <DEDUP_REMOVED lines=9> */
[C---:B------:R-:W-:Y:S01]  /*431a0*/  FADD.FTZ R164, -R12.reuse, R207 ;  /* 0x000000cf0ca47221 */ /* 0x040fe20000010100 */
[----:B------:R-:W-:Y:S01]  /*431b0*/  FADD.FTZ R166, -R12, R209 ;  /* 0x000000d10ca67221 */ /* 0x000fe20000010100 */
[--C-:B------:R-:W-:Y:S02]  /*431c0*/  HADD2.F32 R235, -RZ, R124.reuse.H1_H1 ;  /* 0x3000007cffeb7230 */ /* 0x100fe40000004100 */
[----:B------:R-:W-:Y:S01]  /*431d0*/  FFMA.FTZ R202, R202, R165, R167 ;  /* 0x000000a5caca7223 */ /* 0x000fe200000100a7 */
[----:B------:R-:W-:Y:S02]  /*431e0*/  HADD2.F32 R165, -RZ, R124.H0_H0 ;  /* 0x2000007cffa57230 */ /* 0x000fe40000004100 */
[----:B------:R-:W-:Y:S01]  /*431f0*/  FADD.FTZ R208, -R12, R208 ;  /* 0x000000d00cd07221 */ /* 0x000fe20000010100 */
[--C-:B------:R-:W-:Y:S02]  /*43200*/  HADD2.F32 R167, -RZ, R84.reuse.H0_H0 ;  /* 0x20000054ffa77230 */ /* 0x100fe40000004100 */
[----:B------:R-:W-:Y:S01]  /*43210*/  FMUL.FTZ R164, R29, R164 ;  /* 0x000000a41da47220 */ /* 0x000fe20000410000 */
[----:B------:R-:W-:-:S02]  /*43220*/  HADD2.F32 R237, -RZ, R84.H1_H1 ;  /* 0x30000054ffed7230 */ /* 0x000fc40000004100 */
[C---:B------:R-:W-:Y:S01]  /*43230*/  FMUL.FTZ R166, R29.reuse, R166 ;  /* 0x000000a61da67220 */ /* 0x040fe20000410000 */
[----:B------:R-:W-:Y:S02]  /*43240*/  HADD2.F32 R239, -RZ, R125.H0_H0 ;  /* 0x2000007dffef7230 */ /* 0x000fe40000004100 */
[----:B------:R-:W-:Y:S01]  /*43250*/  FMUL.FTZ R208, R29, R208 ;  /* 0x000000d01dd07220 */ /* 0x000fe20000410000 */
[----:B------:R-:W-:Y:S02]  /*43260*/  HADD2.F32 R209, -RZ, R85.H0_H0 ;  /* 0x20000055ffd17230 */ /* 0x000fe40000004100 */
[----:B------:R-:W-:Y:S01]  /*43270*/  FFMA.FTZ R207, R164, R165, R167 ;  /* 0x000000a5a4cf7223 */ /* 0x000fe200000100a7 */
[----:B------:R-:W-:Y:S01]  /*43280*/  FFMA.FTZ R206, R166, R235, R237 ;  /* 0x000000eba6ce7223 */ /* 0x000fe200000100ed */
[C---:B------:R-:W-:Y:S01]  /*43290*/  FADD.FTZ R210, -R12.reuse, R210 ;  /* 0x000000d20cd27221 */ /* 0x040fe20000010100 */
[C---:B------:R-:W-:Y:S01]  /*432a0*/  FADD.FTZ R164, -R12.reuse, R211 ;  /* 0x000000d30ca47221 */ /* 0x040fe20000010100 */
[----:B------:R-:W-:Y:S01]  /*432b0*/  FADD.FTZ R166, -R12, R213 ;  /* 0x000000d50ca67221 */ /* 0x000fe20000010100 */
        /* <DEDUP_REMOVED lines=8> */
[----:B------:R-:W-:Y:S01]  /*43340*/  FADD.FTZ R214, -R12, R214 ;  /* 0x000000d60cd67221 */ /* 0x000fe20000010100 */
[----:B------:R-:W-:-:S02]  /*43350*/  HADD2.F32 R237, -RZ, R126.H1_H1 ;  /* 0x3000007effed7230 */ /* 0x000fc40000004100 */
[----:B------:R-:W-:Y:S01]  /*43360*/  FFMA.FTZ R211, R210, R167, R235 ;  /* 0x000000a7d2d37223 */ /* 0x000fe200000100eb */
[----:B------:R-:W-:Y:S02]  /*43370*/  HADD2.F32 R213, -RZ, R86.H1_H1 ;  /* 0x30000056ffd57230 */ /* 0x000fe40000004100 */
[----:B------:R-:W-:Y:S01]  /*43380*/  FFMA.FTZ R209, R164, R209, R165 ;  /* 0x000000d1a4d17223 */ /* 0x000fe200000100a5 */
[--C-:B------:R-:W-:Y:S02]  /*43390*/  HADD2.F32 R164, -RZ, R127.reuse.H1_H1 ;  /* 0x3000007fffa47230 */ /* 0x100fe40000004100 */
[----:B------:R-:W-:Y:S01]  /*433a0*/  FADD.FTZ R212, -R12, R212 ;  /* 0x000000d40cd47221 */ /* 0x000fe20000010100 */
[----:B------:R-:W-:Y:S02]  /*433b0*/  HADD2.F32 R165, -RZ, R127.H0_H0 ;  /* 0x2000007fffa57230 */ /* 0x000fe40000004100 */
[----:B------:R-:W-:Y:S01]  /*433c0*/  FFMA.FTZ R210, R166, R237, R213 ;  /* 0x000000eda6d27223 */ /* 0x000fe200000100d5 */
[----:B------:R-:W-:-:S02]  /*433d0*/  HADD2.F32 R166, -RZ, R87.H1_H1 ;  /* 0x30000057ffa67230 */ /* 0x000fc40000004100 */
[C---:B------:R-:W-:Y:S01]  /*433e0*/  FMUL.FTZ R213, R29.reuse, R214 ;  /* 0x000000d61dd57220 */ /* 0x040fe20000410000 */
[----:B------:R-:W-:Y:S02]  /*433f0*/  HADD2.F32 R167, -RZ, R87.H0_H0 ;  /* 0x20000057ffa77230 */ /* 0x000fe40000004100 */
[C---:B------:R-:W-:Y:S01]  /*43400*/  FADD.FTZ R216, -R12.reuse, R216 ;  /* 0x000000d80cd87221 */ /* 0x040fe20000010100 */
[----:B------:R-:W-:Y:S01]  /*43410*/  FMUL.FTZ R212, R29, R212 ;  /* 0x000000d41dd47220 */ /* 0x000fe20000410000 */
[----:B------:R-:W-:Y:S01]  /*43420*/  FFMA.FTZ R213, R213, R164, R166 ;  /* 0x000000a4d5d57223 */ /* 0x000fe200000100a6 */
[----:B------:R-:W-:Y:S02]  /*43430*/  HADD2.F32 R235, -RZ, R120.H0_H0 ;  /* 0x20000078ffeb7230 */ /* 0x000fe40000004100 */
[----:B------:R-:W-:Y:S01]  /*43440*/  FADD.FTZ R164, -R12, R217 ;  /* 0x000000d90ca47221 */ /* 0x000fe20000010100 */
[----:B------:R-:W-:Y:S02]  /*43450*/  HADD2.F32 R237, -RZ, R80.H0_H0 ;  /* 0x20000050ffed7230 */ /* 0x000fe40000004100 */
[----:B------:R-:W-:Y:S01]  /*43460*/  FMUL.FTZ R214, R29, R216 ;  /* 0x000000d81dd67220 */ /* 0x000fe20000410000 */
[----:B------:R-:W-:Y:S01]  /*43470*/  FFMA.FTZ R212, R212, R165, R167 ;  /* 0x000000a5d4d47223 */ /* 0x000fe200000100a7 */
[----:B------:R-:W-:-:S02]  /*43480*/  HADD2.F32 R165, -RZ, R120.H1_H1 ;  /* 0x30000078ffa57230 */ /* 0x000fc40000004100 */
[----:B------:R-:W-:Y:S01]  /*43490*/  FADD.FTZ R218, -R12, R218 ;  /* 0x000000da0cda7221 */ /* 0x000fe20000010100 */
[----:B------:R-:W-:Y:S02]  /*434a0*/  HADD2.F32 R167, -RZ, R80.H1_H1 ;  /* 0x30000050ffa77230 */ /* 0x000fe40000004100 */
[C---:B------:R-:W-:Y:S01]  /*434b0*/  FMUL.FTZ R164, R29.reuse, R164 ;  /* 0x000000a41da47220 */ /* 0x040fe20000410000 */
[----:B------:R-:W-:Y:S01]  /*434c0*/  FFMA.FTZ R214, R214, R235, R237 ;  /* 0x000000ebd6d67223 */ /* 0x000fe200000100ed */
[----:B------:R-:W-:Y:S02]  /*434d0*/  HADD2.F32 R235, -RZ, R121.H0_H0 ;  /* 0x20000079ffeb7230 */ /* 0x000fe40000004100 */
[----:B------:R-:W-:Y:S01]  /*434e0*/  FMUL.FTZ R218, R29, R218 ;  /* 0x000000da1dda7220 */ /* 0x000fe20000410000 */
[----:B------:R-:W-:Y:S02]  /*434f0*/  HADD2.F32 R237, -RZ, R81.H0_H0 ;  /* 0x20000051ffed7230 */ /* 0x000fe40000004100 */
        /* <DEDUP_REMOVED lines=31> */
[----:B------:R-:W-:Y:S01]  /*436f0*/  FADD.FTZ R164, -R12, R227 ;  /* 0x000000e30ca47221 */ /* 0x000fe20000010100 */
[----:B------:R-:W-:-:S02]  /*43700*/  HADD2.F32 R165, -RZ, R117.H0_H0 ;  /* 0x20000075ffa57230 */ /* 0x000fc40000004100 */
[----:B------:R-:W-:Y:S01]  /*43710*/  FADD.FTZ R228, -R12, R228 ;  /* 0x000000e40ce47221 */ /* 0x000fe20000010100 */
[----:B------:R-:W-:Y:S01]  /*43720*/  FFMA.FTZ R223, R166, R235, R237 ;  /* 0x000000eba6df7223 */ /* 0x000fe200000100ed */
[----:B------:R-:W-:Y:S02]  /*43730*/  HADD2.F32 R167, -RZ, R77.H0_H0 ;  /* 0x2000004dffa77230 */ /* 0x000fe40000004100 */
[C---:B------:R-:W-:Y:S01]  /*43740*/  FADD.FTZ R166, -R12.reuse, R229 ;  /* 0x000000e50ca67221 */ /* 0x040fe20000010100 */
[C---:B------:R-:W-:Y:S01]  /*43750*/  FMUL.FTZ R164, R29.reuse, R164 ;  /* 0x000000a41da47220 */ /* 0x040fe20000410000 */
[----:B------:R-:W-:Y:S01]  /*43760*/  FADD.FTZ R230, -R12, R230 ;  /* 0x000000e60ce67221 */ /* 0x000fe20000010100 */
[C---:B------:R-:W-:Y:S01]  /*43770*/  FMUL.FTZ R222, R29.reuse, R228 ;  /* 0x000000e41dde7220 */ /* 0x040fe20000410000 */
[----:B------:R-:W-:Y:S01]  /*43780*/  FMUL.FTZ R227, R29, R166 ;  /* 0x000000a61de37220 */ /* 0x000fe20000410000 */
[----:B------:R-:W-:Y:S01]  /*43790*/  FFMA.FTZ R229, R164, R165, R167 ;  /* 0x000000a5a4e57223 */ /* 0x000fe200000100a7 */
[----:B------:R-:W-:Y:S01]  /*437a0*/  HADD2.F32 R236, -RZ, R137.H0_H0 ;  /* 0x20000089ffec7230 */ /* 0x000fe20000004100 */
[----:B------:R-:W1:Y:S01]  /*437b0*/  @!P0 LDC.64 R166, c[0x0][0x3c0] ;  /* 0x0000f000ffa68b82 */ /* 0x000e620000000a00 */
[----:B------:R-:W-:-:S02]  /*437c0*/  HADD2.F32 R238, -RZ, R97.H0_H0 ;  /* 0x20000061ffee7230 */ /* 0x000fc40000004100 */
[----:B------:R-:W-:Y:S01]  /*437d0*/  FMUL.FTZ R228, R29, R230 ;  /* 0x000000e61de47220 */ /* 0x000fe20000410000 */
[C---:B------:R-:W-:Y:S01]  /*437e0*/  FADD.FTZ R232, -R12.reuse, R232 ;  /* 0x000000e80ce87221 */ /* 0x040fe20000010100 */
[C---:B------:R-:W-:Y:S01]  /*437f0*/  FADD.FTZ R230, -R12.reuse, R233 ;  /* 0x000000e90ce67221 */ /* 0x040fe20000010100 */
[----:B------:R-:W-:Y:S01]  /*43800*/  FADD.FTZ R12, -R12, R27 ;  /* 0x0000001b0c0c7221 */ /* 0x000fe20000010100 */
[----:B0-----:R-:W-:-:S04]  /*43810*/  IMAD.WIDE.U32 R246, R2, 0x10, R244 ;  /* 0x0000001002f67825 */ /* 0x001fc800078e00f4 */
[----:B------:R-:W-:Y:S01]  /*43820*/  FFMA.FTZ R181, R181, R236, R238 ;  /* 0x000000ecb5b57223 */ /* 0x000fe200000100ee */
[----:B------:R-:W0:Y:S01]  /*43830*/  @!P0 LDC.64 R164, c[0x0][0x3c8] ;  /* 0x0000f200ffa48b82 */ /* 0x000e220000000a00 */
[C---:B------:R-:W-:Y:S01]  /*43840*/  FMUL.FTZ R232, R29.reuse, R232 ;  /* 0x000000e81de87220 */ /* 0x040fe20000410000 */
[C---:B------:R-:W-:Y:S01]  /*43850*/  FMUL.FTZ R230, R29.reuse, R230 ;  /* 0x000000e61de67220 */ /* 0x040fe20000410000 */
[----:B------:R-:W-:Y:S01]  /*43860*/  FMUL.FTZ R12, R29, R12 ;  /* 0x0000000c1d0c7220 */ /* 0x000fe20000410000 */
[--C-:B------:R-:W-:Y:S01]  /*43870*/  IMAD.WIDE.U32 R242, R11, 0x10, R244.reuse ;  /* 0x000000100bf27825 */ /* 0x100fe200078e00f4 */
[----:B------:R-:W-:Y:S02]  /*43880*/  F2FP.F16.F32.PACK_AB R31, R31, R156 ;  /* 0x0000009c1f1f723e */ /* 0x000fe400000000ff */
[----:B------:R-:W-:Y:S01]  /*43890*/  F2FP.F16.F32.PACK_AB R30, R25, R30 ;  /* 0x0000001e191e723e */ /* 0x000fe200000000ff */
[----:B------:R-:W-:Y:S01]  /*438a0*/  HADD2.F32 R235, -RZ, R117.H1_H1 ;  /* 0x30000075ffeb7230 */ /* 0x000fe20000004100 */
[----:B------:R-:W-:Y:S01]  /*438b0*/  F2FP.F16.F32.PACK_AB R162, R161, R162 ;  /* 0x000000a2a1a2723e */ /* 0x000fe200000000ff */
[----:B------:R-:W-:Y:S01]  /*438c0*/  HADD2.F32 R237, -RZ, R77.H1_H1 ;  /* 0x3000004dffed7230 */ /* 0x000fe20000004100 */
[----:B------:R-:W-:Y:S01]  /*438d0*/  F2FP.F16.F32.PACK_AB R163, R171, R163 ;  /* 0x000000a3aba3723e */ /* 0x000fe200000000ff */
[----:B------:R-:W-:Y:S01]  /*438e0*/  IMAD.WIDE.U32 R248, R160, 0x10, R244 ;  /* 0x00000010a0f87825 */ /* 0x000fe200078e00f4 */
[----:B------:R-:W-:-:S02]  /*438f0*/  F2FP.F16.F32.PACK_AB R161, R159, R158 ;  /* 0x0000009e9fa1723e */ /* 0x000fc400000000ff */
[----:B------:R-:W-:Y:S01]  /*43900*/  F2FP.F16.F32.PACK_AB R160, R157, R26 ;  /* 0x0000001a9da0723e */ /* 0x000fe200000000ff */
[----:B-1----:R-:W-:Y:S01]  /*43910*/  @!P0 IMAD.WIDE R166, R16, 0x4, R166 ;  /* 0x0000000410a68825 */ /* 0x002fe200078e02a6 */
[----:B------:R-:W-:-:S03]  /*43920*/  F2FP.F16.F32.PACK_AB R11, R186, R188 ;  /* 0x000000bcba0b723e */ /* 0x000fc600000000ff */
[----:B------:R-:W-:Y:S01]  /*43930*/  FFMA.FTZ R228, R228, R235, R237 ;  /* 0x000000ebe4e47223 */ /* 0x000fe200000100ed */
[----:B------:R-:W-:Y:S01]  /*43940*/  F2FP.F16.F32.PACK_AB R26, R192, R193 ;  /* 0x000000c1c01a723e */ /* 0x000fe200000000ff */
[----:B------:R-:W-:Y:S01]  /*43950*/  IMAD.WIDE.U32 R250, R169, 0x10, R244 ;  /* 0x00000010a9fa7825 */ /* 0x000fe200078e00f4 */
[----:B------:R1:W-:Y:S01]  /*43960*/  @!P0 STG.E desc[UR6][R166.64], R28 ;  /* 0x0000001ca6008986 */ /* 0x0003e2000c101906 */
[----:B------:R-:W-:Y:S02]  /*43970*/  F2FP.F16.F32.PACK_AB R25, R190, R191 ;  /* 0x000000bfbe19723e */ /* 0x000fe400000000ff */
[----:B0-----:R-:W-:Y:S01]  /*43980*/  @!P0 IMAD.WIDE R164, R16, 0x4, R164 ;  /* 0x0000000410a48825 */ /* 0x001fe200078e02a4 */
[----:B------:R-:W-:-:S03]  /*43990*/  F2FP.F16.F32.PACK_AB R203, R203, R204 ;  /* 0x000000cccbcb723e */ /* 0x000fc600000000ff */
[----:B------:R-:W-:Y:S01]  /*439a0*/  HADD2.F32 R236, -RZ, R128.H1_H1 ;  /* 0x30000080ffec7230 */ /* 0x000fe20000004100 */
[----:B------:R0:W-:Y:S01]  /*439b0*/  @!P0 STG.E desc[UR6][R164.64], R29 ;  /* 0x0000001da4008986 */ /* 0x0001e2000c101906 */
[----:B------:R-:W-:Y:S02]  /*439c0*/  HADD2.F32 R238, -RZ, R88.H1_H1 ;  /* 0x30000058ffee7230 */ /* 0x000fe40000004100 */
[----:B------:R-:W-:Y:S01]  /*439d0*/  HADD2.F32 R235, -RZ, R118.H1_H1 ;  /* 0x30000076ffeb7230 */ /* 0x000fe20000004100 */
[----:B-1----:R-:W-:Y:S01]  /*439e0*/  F2FP.F16.F32.PACK_AB R166, R3, R8 ;  /* 0x0000000803a6723e */ /* 0x002fe200000000ff */
[----:B------:R-:W-:Y:S01]  /*439f0*/  HADD2.F32 R237, -RZ, R78.H1_H1 ;  /* 0x3000004effed7230 */ /* 0x000fe20000004100 */
[----:B------:R-:W-:Y:S01]  /*43a00*/  F2FP.F16.F32.PACK_AB R167, R4, R5 ;  /* 0x0000000504a7723e */ /* 0x000fe200000000ff */
[----:B------:R-:W-:Y:S01]  /*43a10*/  FFMA.FTZ R195, R195, R236, R238 ;  /* 0x000000ecc3c37223 */ /* 0x000fe200000100ee */
[----:B------:R-:W-:Y:S01]  /*43a20*/  F2FP.F16.F32.PACK_AB R28, R0, R22 ;  /* 0x00000016001c723e */ /* 0x000fe200000000ff */
[----:B------:R-:W-:Y:S01]  /*43a30*/  HADD2.F32 R236, -RZ, R130.H0_H0 ;  /* 0x20000082ffec7230 */ /* 0x000fe20000004100 */
[----:B------:R-:W-:Y:S01]  /*43a40*/  F2FP.F16.F32.PACK_AB R5, R172, R173 ;  /* 0x000000adac05723e */ /* 0x000fe200000000ff */
[----:B------:R-:W-:Y:S01]  /*43a50*/  FFMA.FTZ R232, R232, R235, R237 ;  /* 0x000000ebe8e87223 */ /* 0x000fe200000100ed */
[----:B0-----:R-:W-:Y:S01]  /*43a60*/  IMAD.WIDE.U32 R164, R178, 0x10, R244 ;  /* 0x00000010b2a47825 */ /* 0x001fe200078e00f4 */
[----:B------:R-:W-:-:S02]  /*43a70*/  F2FP.F16.F32.PACK_AB R29, R24, R23 ;  /* 0x00000017181d723e */ /* 0x000fc400000000ff */
[----:B------:R-:W-:Y:S01]  /*43a80*/  F2FP.F16.F32.PACK_AB R4, R168, R170 ;  /* 0x000000aaa804723e */ /* 0x000fe200000000ff */
[----:B------:R-:W-:Y:S01]  /*43a90*/  IMAD.MOV.U32 R2, RZ, RZ, R164 ;  /* 0x000000ffff027224 */ /* 0x000fe200078e00a4 */
[----:B------:R-:W-:Y:S01]  /*43aa0*/  MOV R3, R165 ;  /* 0x000000a500037202 */ /* 0x000fe20000000f00 */
[----:B------:R-:W-:Y:S01]  /*43ab0*/  HADD2.F32 R238, -RZ, R90.H0_H0 ;  /* 0x2000005affee7230 */ /* 0x000fe20000004100 */
[----:B------:R-:W-:Y:S01]  /*43ac0*/  F2FP.F16.F32.PACK_AB R165, R6, R7 ;  /* 0x0000000706a5723e */ /* 0x000fe200000000ff */
[----:B------:R-:W-:Y:S01]  /*43ad0*/  HADD2.F32 R233, -RZ, R119.H0_H0 ;  /* 0x20000077ffe97230 */ /* 0x000fe20000004100 */
[----:B------:R-:W-:Y:S01]  /*43ae0*/  F2FP.F16.F32.PACK_AB R164, R9, R10 ;  /* 0x0000000a09a4723e */ /* 0x000fe200000000ff */
[----:B------:R-:W-:Y:S01]  /*43af0*/  HADD2.F32 R235, -RZ, R79.H0_H0 ;  /* 0x2000004fffeb7230 */ /* 0x000fe20000004100 */
[----:B------:R-:W-:Y:S01]  /*43b00*/  F2FP.F16.F32.PACK_AB R7, R176, R177 ;  /* 0x000000b1b007723e */ /* 0x000fe200000000ff */
[----:B------:R-:W-:Y:S01]  /*43b10*/  FFMA.FTZ R201, R201, R236, R238 ;  /* 0x000000ecc9c97223 */ /* 0x000fe200000100ee */
[----:B------:R-:W-:Y:S01]  /*43b20*/  F2FP.F16.F32.PACK_AB R6, R175, R174 ;  /* 0x000000aeaf06723e */ /* 0x000fe200000000ff */
[----:B------:R-:W-:Y:S01]  /*43b30*/  STG.E.128 desc[UR6][R242.64], R164 ;  /* 0x000000a4f2007986 */ /* 0x000fe2000c101d06 */
[----:B------:R-:W-:Y:S01]  /*43b40*/  F2FP.F16.F32.PACK_AB R10, R183, R184 ;  /* 0x000000b8b70a723e */ /* 0x000fe200000000ff */
[----:B------:R-:W-:Y:S01]  /*43b50*/  FFMA.FTZ R230, R230, R233, R235 ;  /* 0x000000e9e6e67223 */ /* 0x000fe200000100eb */
[----:B------:R-:W-:Y:S01]  /*43b60*/  F2FP.F16.F32.PACK_AB R9, R182, R181 ;  /* 0x000000b5b609723e */ /* 0x000fe200000000ff */
[----:B------:R0:W-:Y:S01]  /*43b70*/  STG.E.128 desc[UR6][R246.64], R28 ;  /* 0x0000001cf6007986 */ /* 0x0001e2000c101d06 */
[----:B------:R-:W-:Y:S01]  /*43b80*/  F2FP.F16.F32.PACK_AB R8, R179, R180 ;  /* 0x000000b4b308723e */ /* 0x000fe200000000ff */
[----:B------:R-:W-:Y:S01]  /*43b90*/  HADD2.F32 R239, -RZ, R116.H1_H1 ;  /* 0x30000074ffef7230 */ /* 0x000fe20000004100 */
[----:B------:R-:W-:Y:S01]  /*43ba0*/  F2FP.F16.F32.PACK_AB R202, R202, R201 ;  /* 0x000000c9caca723e */ /* 0x000fe200000000ff */
[----:B------:R-:W-:Y:S01]  /*43bb0*/  STG.E.128 desc[UR6][R248.64], R160 ;  /* 0x000000a0f8007986 */ /* 0x000fe2000c101d06 */
[----:B------:R-:W-:Y:S01]  /*43bc0*/  HADD2.F32 R241, -RZ, R76.H1_H1 ;  /* 0x3000004cfff17230 */ /* 0x000fe20000004100 */
[----:B------:R-:W-:Y:S01]  /*43bd0*/  F2FP.F16.F32.PACK_AB R24, R189, R185 ;  /* 0x000000b9bd18723e */ /* 0x000fe200000000ff */
[----:B------:R-:W-:Y:S01]  /*43be0*/  HADD2.F32 R234, -RZ, R118.H0_H0 ;  /* 0x20000076ffea7230 */ /* 0x000fe20000004100 */
[----:B------:R1:W-:Y:S01]  /*43bf0*/  STG.E.128 desc[UR6][R250.64], R4 ;  /* 0x00000004fa007986 */ /* 0x0003e2000c101d06 */
[----:B------:R-:W-:-:S02]  /*43c00*/  HADD2.F32 R236, -RZ, R78.H0_H0 ;  /* 0x2000004effec7230 */ /* 0x000fc40000004100 */
[----:B------:R-:W-:Y:S01]  /*43c10*/  FFMA.FTZ R222, R222, R239, R241 ;  /* 0x000000efdede7223 */ /* 0x000fe200000100f1 */
[----:B------:R-:W-:Y:S01]  /*43c20*/  HADD2.F32 R27, -RZ, R119.H1_H1 ;  /* 0x30000077ff1b7230 */ /* 0x000fe20000004100 */
[----:B------:R2:W-:Y:S01]  /*43c30*/  STG.E.128 desc[UR6][R2.64], R8 ;  /* 0x0000000802007986 */ /* 0x0005e2000c101d06 */
[----:B------:R-:W-:Y:S02]  /*43c40*/  HADD2.F32 R233, -RZ, R79.H1_H1 ;  /* 0x3000004fffe97230 */ /* 0x000fe40000004100 */
[----:B------:R-:W-:Y:S01]  /*43c50*/  FFMA.FTZ R227, R227, R234, R236 ;  /* 0x000000eae3e37223 */ /* 0x000fe200000100ec */
[----:B------:R-:W-:Y:S01]  /*43c60*/  IMAD.WIDE.U32 R234, R187, 0x10, R244 ;  /* 0x00000010bbea7825 */ /* 0x000fe200078e00f4 */
[----:B------:R-:W-:-:S03]  /*43c70*/  F2FP.F16.F32.PACK_AB R201, R199, R200 ;  /* 0x000000c8c7c9723e */ /* 0x000fc600000000ff */
[----:B------:R-:W-:Y:S01]  /*43c80*/  FFMA.FTZ R12, R12, R27, R233 ;  /* 0x0000001b0c0c7223 */ /* 0x000fe200000100e9 */
[----:B------:R-:W-:Y:S01]  /*43c90*/  F2FP.F16.F32.PACK_AB R27, R198, R194 ;  /* 0x000000c2c61b723e */ /* 0x000fe200000000ff */
[--C-:B------:R-:W-:Y:S01]  /*43ca0*/  IMAD.WIDE.U32 R236, R196, 0x10, R244.reuse ;  /* 0x00000010c4ec7825 */ /* 0x100fe200078e00f4 */
[----:B------:R-:W-:Y:S02]  /*43cb0*/  F2FP.F16.F32.PACK_AB R200, R195, R197 ;  /* 0x000000c5c3c8723e */ /* 0x000fe400000000ff */
[----:B0-----:R-:W-:Y:S01]  /*43cc0*/  F2FP.F16.F32.PACK_AB R31, R12, R230 ;  /* 0x000000e60c1f723e */ /* 0x001fe200000000ff */
[--C-:B------:R-:W-:Y:S01]  /*43cd0*/  IMAD.WIDE.U32 R238, R205, 0x10, R244.reuse ;  /* 0x00000010cdee7825 */ /* 0x100fe200078e00f4 */
[----:B------:R-:W-:Y:S01]  /*43ce0*/  F2FP.F16.F32.PACK_AB R30, R232, R227 ;  /* 0x000000e3e81e723e */ /* 0x000fe200000000ff */
[----:B------:R3:W-:Y:S01]  /*43cf0*/  STG.E.128 desc[UR6][R234.64], R24 ;  /* 0x00000018ea007986 */ /* 0x0007e2000c101d06 */
[----:B-1----:R-:W-:Y:S01]  /*43d00*/  F2FP.F16.F32.PACK_AB R7, R213, R212 ;  /* 0x000000d4d507723e */ /* 0x002fe200000000ff */
[--C-:B------:R-:W-:Y:S01]  /*43d10*/  IMAD.WIDE.U32 R240, R215, 0x10, R244.reuse ;  /* 0x00000010d7f07825 */ /* 0x100fe200078e00f4 */
[----:B------:R-:W-:Y:S01]  /*43d20*/  F2FP.F16.F32.PACK_AB R6, R210, R211 ;  /* 0x000000d3d206723e */ /* 0x000fe200000000ff */
[----:B--2---:R-:W0:Y:S01]  /*43d30*/  LDC.64 R2, c[0x0][0x380] ;  /* 0x0000e000ff027b82 */ /* 0x004e220000000a00 */
[----:B------:R-:W-:Y:S01]  /*43d40*/  F2FP.F16.F32.PACK_AB R5, R209, R208 ;  /* 0x000000d0d105723e */ /* 0x000fe200000000ff */
[----:B------:R-:W-:Y:S01]  /*43d50*/  IMAD.WIDE.U32 R244, R226, 0x10, R244 ;  /* 0x00000010e2f47825 */ /* 0x000fe200078e00f4 */
[----:B------:R-:W-:Y:S01]  /*43d60*/  F2FP.F16.F32.PACK_AB R4, R206, R207 ;  /* 0x000000cfce04723e */ /* 0x000fe200000000ff */
[----:B------:R3:W-:Y:S01]  /*43d70*/  STG.E.128 desc[UR6][R236.64], R200 ;  /* 0x000000c8ec007986 */ /* 0x0007e2000c101d06 */
[----:B------:R-:W-:-:S02]  /*43d80*/  F2FP.F16.F32.PACK_AB R11, R225, R219 ;  /* 0x000000dbe10b723e */ /* 0x000fc400000000ff */
[----:B------:R-:W-:Y:S01]  /*43d90*/  F2FP.F16.F32.PACK_AB R10, R220, R221 ;  /* 0x000000dddc0a723e */ /* 0x000fe200000000ff */
[----:B------:R3:W-:Y:S01]  /*43da0*/  STG.E.128 desc[UR6][R238.64], R4 ;  /* 0x00000004ee007986 */ /* 0x0007e2000c101d06 */
[----:B------:R-:W-:Y:S02]  /*43db0*/  F2FP.F16.F32.PACK_AB R9, R217, R218 ;  /* 0x000000dad909723e */ /* 0x000fe400000000ff */
[----:B------:R-:W-:Y:S02]  /*43dc0*/  F2FP.F16.F32.PACK_AB R8, R216, R214 ;  /* 0x000000d6d808723e */ /* 0x000fe400000000ff */
[----:B------:R-:W-:Y:S02]  /*43dd0*/  F2FP.F16.F32.PACK_AB R29, R228, R229 ;  /* 0x000000e5e41d723e */ /* 0x000fe400000000ff */
[----:B------:R-:W-:Y:S01]  /*43de0*/  F2FP.F16.F32.PACK_AB R28, R222, R223 ;  /* 0x000000dfde1c723e */ /* 0x000fe200000000ff */
[----:B------:R3:W-:Y:S04]  /*43df0*/  STG.E.128 desc[UR6][R240.64], R8 ;  /* 0x00000008f0007986 */ /* 0x0007e8000c101d06 */
[----:B------:R3:W-:Y:S01]  /*43e00*/  STG.E.128 desc[UR6][R244.64], R28 ;  /* 0x0000001cf4007986 */ /* 0x0007e2000c101d06 */
[----:B0-----:R-:W-:-:S05]  /*43e10*/  IMAD R16, R2, 0x4, R16 ;  /* 0x0000000402107824 */ /* 0x001fca00078e0210 */
[----:B------:R-:W-:-:S13]  /*43e20*/  ISETP.GE.AND P0, PT, R16, R3, PT ;  /* 0x000000031000720c */ /* 0x000fda0003f06270 */
[----:B---3--:R-:W-:Y:S05]  /*43e30*/  @!P0 BRA `(.L_x_15187) ;  /* 0xfffffbcc00a48947 */ /* 0x008fea000383ffff */
[----:B------:R-:W-:Y:S05]  /*43e40*/  EXIT ;  /* 0x000000000000794d */ /* 0x000fea0003800000 */
.L_x_15186:
        /* <DEDUP_REMOVED lines=8> */
.L_x_15189:
[----:B------:R-:W-:Y:S05]  /*43ed0*/  BSYNC B0 ;  /* 0x0000000000007941 */ /* 0x000fea0003800000 */
.L_x_15188:
        /* <DEDUP_REMOVED lines=9> */
.L_x_15190:
[----:B------:R-:W-:Y:S02]  /*43f70*/  IMAD.MOV.U32 R236, RZ, RZ, 0x4 ;  /* 0x00000004ffec7424 */ /* 0x000fe400078e00ff */
[----:B------:R-:W-:-:S04]  /*43f80*/  IMAD.MOV.U32 R29, RZ, RZ, R235 ;  /* 0x000000ffff1d7224 */ /* 0x000fc800078e00eb */
[----:B------:R-:W-:-:S05]  /*43f90*/  FADD.FTZ R157, R156, R29 ;  /* 0x0000001d9c9d7221 */ /* 0x000fca0000010000 */
[----:B------:R-:W-:-:S07]  /*43fa0*/  MOV R237, R157 ;  /* 0x0000009d00ed7202 */ /* 0x000fce0000000f00 */
[----:B------:R-:W-:Y:S05]  /*43fb0*/  WARPSYNC.COLLECTIVE R234, `(.L_x_15191) ;  /* 0x00000000ea087348 */ /* 0x000fea0003c00000 */
[----:B------:R0:W1:Y:S02]  /*43fc0*/  SHFL.BFLY P1, R235, R237, R236, R239 ;  /* 0x0c0000ecedeb7389 */ /* 0x00006400000200ef */
[----:B01----:R-:W-:Y:S05]  /*43fd0*/  ENDCOLLECTIVE ;  /* 0x000000000000791b */ /* 0x003fea0003800000 */
.L_x_15191:
[----:B------:R-:W-:Y:S01]  /*43fe0*/  HFMA2 R236, -RZ, RZ, 0, 4.76837158203125e-07 ;  /* 0x00000008ffec7431 */ /* 0x000fe200000001ff */
[----:B------:R-:W-:-:S05]  /*43ff0*/  MOV R12, R235 ;  /* 0x000000eb000c7202 */ /* 0x000fca0000000f00 */
[----:B------:R-:W-:-:S04]  /*44000*/  FADD.FTZ R158, R157, R12 ;  /* 0x0000000c9d9e7221 */ /* 0x000fc80000010000 */
[----:B------:R-:W-:-:S07]  /*44010*/  IMAD.MOV.U32 R237, RZ, RZ, R158 ;  /* 0x000000ffffed7224 */ /* 0x000fce00078e009e */
[----:B------:R-:W-:Y:S05]  /*44020*/  WARPSYNC.COLLECTIVE R234, `(.L_x_15192) ;  /* 0x00000000ea087348 */ /* 0x000fea0003c00000 */
[----:B------:R0:W1:Y:S02]  /*44030*/  SHFL.BFLY P1, R235, R237, R236, R239 ;  /* 0x0c0000ecedeb7389 */ /* 0x00006400000200ef */
[----:B01----:R-:W-:Y:S05]  /*44040*/  ENDCOLLECTIVE ;  /* 0x000000000000791b */ /* 0x003fea0003800000 */
.L_x_15192:
        /* <DEDUP_REMOVED lines=8> */
.L_x_15193:
        /* <DEDUP_REMOVED lines=168> */
.L_x_15194:
[----:B------:R-:W-:Y:S02]  /*44b50*/  IMAD.MOV.U32 R236, RZ, RZ, 0x2 ;  /* 0x00000002ffec7424 */ /* 0x000fe400078e00ff */
[----:B------:R-:W-:-:S04]  /*44b60*/  IMAD.MOV.U32 R157, RZ, RZ, R235 ;  /* 0x000000ffff9d7224 */ /* 0x000fc800078e00eb */
[----:B------:R-:W-:-:S05]  /*44b70*/  FADD.FTZ R157, R12, R157 ;  /* 0x0000009d0c9d7221 */ /* 0x000fca0000010000 */
[----:B------:R-:W-:-:S07]  /*44b80*/  MOV R237, R157 ;  /* 0x0000009d00ed7202 */ /* 0x000fce0000000f00 */
[----:B------:R-:W-:Y:S05]  /*44b90*/  WARPSYNC.COLLECTIVE R234, `(.L_x_15195) ;  /* 0x00000000ea087348 */ /* 0x000fea0003c00000 */
[----:B------:R0:W1:Y:S02]  /*44ba0*/  SHFL.BFLY P1, R235, R237, R236, R239 ;  /* 0x0c0000ecedeb7389 */ /* 0x00006400000200ef */
[----:B01----:R-:W-:Y:S05]  /*44bb0*/  ENDCOLLECTIVE ;  /* 0x000000000000791b */ /* 0x003fea0003800000 */
.L_x_15195:
[----:B------:R-:W-:Y:S01]  /*44bc0*/  HFMA2 R236, -RZ, RZ, 0, 2.384185791015625e-07 ;  /* 0x00000004ffec7431 */ /* 0x000fe200000001ff */
[----:B------:R-:W-:-:S05]  /*44bd0*/  MOV R30, R235 ;  /* 0x000000eb001e7202 */ /* 0x000fca0000000f00 */
[----:B------:R-:W-:-:S04]  /*44be0*/  FADD.FTZ R30, R157, R30 ;  /* 0x0000001e9d1e7221 */ /* 0x000fc80000010000 */
[----:B------:R-:W-:-:S07]  /*44bf0*/  IMAD.MOV.U32 R237, RZ, RZ, R30 ;  /* 0x000000ffffed7224 */ /* 0x000fce00078e001e */
[----:B------:R-:W-:Y:S05]  /*44c00*/  WARPSYNC.COLLECTIVE R234, `(.L_x_15196) ;  /* 0x00000000ea087348 */ /* 0x000fea0003c00000 */
[----:B------:R0:W1:Y:S02]  /*44c10*/  SHFL.BFLY P1, R235, R237, R236, R239 ;  /* 0x0c0000ecedeb7389 */ /* 0x00006400000200ef */
[----:B01----:R-:W-:Y:S05]  /*44c20*/  ENDCOLLECTIVE ;  /* 0x000000000000791b */ /* 0x003fea0003800000 */
.L_x_15196:
[----:B------:R-:W-:Y:S02]  /*44c30*/  IMAD.MOV.U32 R236, RZ, RZ, 0x8 ;  /* 0x00000008ffec7424 */ /* 0x000fe400078e00ff */
[----:B------:R-:W-:-:S04]  /*44c40*/  IMAD.MOV.U32 R159, RZ, RZ, R235 ;  /* 0x000000ffff9f7224 */ /* 0x000fc800078e00eb */
[----:B------:R-:W-:-:S05]  /*44c50*/  FADD.FTZ R159, R30, R159 ;  /* 0x0000009f1e9f7221 */ /* 0x000fca0000010000 */
[----:B------:R-:W-:-:S07]  /*44c60*/  MOV R237, R159 ;  /* 0x0000009f00ed7202 */ /* 0x000fce0000000f00 */
[----:B------:R-:W-:Y:S05]  /*44c70*/  WARPSYNC.COLLECTIVE R234, `(.L_x_15197) ;  /* 0x00000000ea087348 */ /* 0x000fea0003c00000 */
[----:B------:R0:W1:Y:S02]  /*44c80*/  SHFL.BFLY P1, R235, R237, R236, R239 ;  /* 0x0c0000ecedeb7389 */ /* 0x00006400000200ef */
[----:B01----:R-:W-:Y:S05]  /*44c90*/  ENDCOLLECTIVE ;  /* 0x000000000000791b */ /* 0x003fea0003800000 */
.L_x_15197:
[----:B------:R-:W-:Y:S01]  /*44ca0*/  HFMA2 R236, -RZ, RZ, 0, 9.5367431640625e-07 ;  /* 0x00000010ffec7431 */ /* 0x000fe200000001ff */
[----:B------:R-:W-:-:S05]  /*44cb0*/  MOV R156, R235 ;  /* 0x000000eb009c7202 */ /* 0x000fca0000000f00 */
[----:B------:R-:W-:-:S04]  /*44cc0*/  FADD.FTZ R156, R159, R156 ;  /* 0x0000009c9f9c7221 */ /* 0x000fc80000010000 */
[----:B------:R-:W-:-:S07]  /*44cd0*/  IMAD.MOV.U32 R237, RZ, RZ, R156 ;  /* 0x000000ffffed7224 */ /* 0x000fce00078e009c */
[----:B------:R-:W-:Y:S05]  /*44ce0*/  WARPSYNC.COLLECTIVE R234, `(.L_x_15198) ;  /* 0x00000000ea087348 */ /* 0x000fea0003c00000 */
[----:B------:R0:W1:Y:S02]  /*44cf0*/  SHFL.BFLY P1, R235, R237, R236, R239 ;  /* 0x0c0000ecedeb7389 */ /* 0x00006400000200ef */
[----:B01----:R-:W-:Y:S05]  /*44d00*/  ENDCOLLECTIVE ;  /* 0x000000000000791b */ /* 0x003fea0003800000 */
.L_x_15198:
[----:B------:R-:W-:Y:S05]  /*44d10*/  BRA `(.L_x_15199) ;  /* 0xffffffd000c47947 */ /* 0x000fea000383ffff */
.L_x_15200:
        /* <DEDUP_REMOVED lines=14> */
.L_x_88445:


//--------------------- .text._ZN10layer_norm13ln_fwd_kernelINS_13Kernel_traitsI6__halfS2_S2_S2_fjLj2560ELj1ELj4ELj1ELj16ENS_18Kernel_traits_baseILj2560ES2_S2_S2_S2_fjLj128EEEEELb1ELb1ELb1ELb0EEEvNS_9FwdParamsE --------------------------
	.section	.text._ZN10layer_norm13ln_fwd_kernelINS_13Kernel_traitsI6__halfS2_S2_S2_fjLj2560ELj1ELj4ELj1ELj16ENS_18Kernel_traits_baseILj2560ES2_S2_S2_S2_fjLj128EEEEELb1ELb1ELb1ELb0EEEvNS_9FwdParamsE,"ax",@progbits
	.align	128
        .global         _ZN10layer_norm13ln_fwd_kernelINS_13Kernel_traitsI6__halfS2_S2_S2_fjLj2560ELj1ELj4ELj1ELj16ENS_18Kernel_traits_baseILj2560ES2_S2_S2_S2_fjLj128EEEEELb1ELb1ELb1ELb0EEEvNS_9FwdParamsE
        .type           _ZN10layer_norm13ln_fwd_kernelINS_13Kernel_traitsI6__halfS2_S2_S2_fjLj2560ELj1ELj4ELj1ELj16ENS_18Kernel_traits_baseILj2560ES2_S2_S2_S2_fjLj128EEEEELb1ELb1ELb1ELb0EEEvNS_9FwdParamsE,@function
        .size           _ZN10layer_norm13ln_fwd_kernelINS_13Kernel_traitsI6__halfS2_S2_S2_fjLj2560ELj1ELj4ELj1ELj16ENS_18Kernel_traits_baseILj2560ES2_S2_S2_S2_fjLj128EEEEELb1ELb1ELb1ELb0EEEvNS_9FwdParamsE,(.L_x_88446 - _ZN10layer_norm13ln_fwd_kernelINS_13Kernel_traitsI6__halfS2_S2_S2_fjLj2560ELj1ELj4ELj1ELj16ENS_18Kernel_traits_baseILj2560ES2_S2_S2_S2_fjLj128EEEEELb1ELb1ELb1ELb0EEEvNS_9FwdParamsE)
        .other          _ZN10layer_norm13ln_fwd_kernelINS_13Kernel_traitsI6__halfS2_S2_S2_fjLj2560ELj1ELj4ELj1ELj16ENS_18Kernel_traits_baseILj2560ES2_S2_S2_S2_fjLj128EEEEELb1ELb1ELb1ELb0EEEvNS_9FwdParamsE,@"STO_CUDA_ENTRY STV_DEFAULT"
_ZN10layer_norm13ln_fwd_kernelINS_13Kernel_traitsI6__halfS2_S2_S2_fjLj2560ELj1ELj4ELj1ELj16ENS_18Kernel_traits_baseILj2560ES2_S2_S2_S2_fjLj128EEEEELb1ELb1ELb1ELb0EEEvNS_9FwdParamsE:
.text._ZN10layer_norm13ln_fwd_kernelINS_13Kernel_traitsI6__halfS2_S2_S2_fjLj2560ELj1ELj4ELj1ELj16ENS_18Kernel_traits_baseILj2560ES2_S2_S2_S2_fjLj128EEEEELb1ELb1ELb1ELb0EEEvNS_9FwdParamsE:
        /* <DEDUP_REMOVED lines=142> */
.L_x_15202:
        /* <DEDUP_REMOVED lines=127> */
.L_x_15203:
[----:B------:R-:W-:Y:S05]  /*10d0*/  BSYNC.RECONVERGENT B0 ;  /* 0x0000000000007941 */ /* 0x000fea0003800200 */
.L_x_15201:
        /* <DEDUP_REMOVED lines=11> */
[----:B------:R-:W-:Y:S01]  /*1190*/  HFMA2 R224, -RZ, RZ, 0, 0 ;  /* 0x00000000ffe07431 */ /* 0x000fe200000001ff */
[----:B------:R-:W-:Y:S01]  /*11a0*/  UIADD3 UR11, UPT, UPT, UR5, -0x126145ec, URZ ;  /* 0xed9eba14050b7890 */ /* 0x000fe2000fffe0ff */
[----:B------:R-:W-:Y:S01]  /*11b0*/  LOP3.LUT R227, R0, 0x3, RZ, 0xc0, !PT ;  /* 0x0000000300e37812 */ /* 0x000fe200078ec0ff */
[----:B------:R-:W-:Y:S02]  /*11c0*/  UIADD3 UR12, UPT, UPT, UR4, -0x4ab325aa, URZ ;  /* 0xb54cda56040c7890 */ /* 0x000fe4000fffe0ff */
[----:B------:R-:W-:Y:S02]  /*11d0*/  UIADD3 UR14, UPT, UPT, UR5, 0x1fd5c5a3, URZ ;  /* 0x1fd5c5a3050e7890 */ /* 0x000fe4000fffe0ff */
[----:B------:R-:W-:-:S02]  /*11e0*/  UIADD3 UR15, UPT, UPT, UR5, -0x24c28bd8, URZ ;  /* 0xdb3d7428050f7890 */ /* 0x000fc4000fffe0ff */
[----:B------:R-:W-:Y:S02]  /*11f0*/  UIADD3 UR16, UPT, UPT, UR5, -0x695add53, URZ ;  /* 0x96a522ad05107890 */ /* 0x000fe4000fffe0ff */
[----:B------:R-:W-:Y:S01]  /*1200*/  UIADD3 UR17, UPT, UPT, UR4, -0x700cb87f, URZ ;  /* 0x8ff3478104117890 */ /* 0x000fe2000fffe0ff */
[----:B------:R-:W1:Y:S01]  /*1210*/  LDCU.U8 UR13, c[0x0][0x410] ;  /* 0x00008200ff0d77ac */ /* 0x000e620008000000 */
[----:B0-----:R-:W-:Y:S01]  /*1220*/  IMAD R225, R2, UR9, R225 ;  /* 0x0000000902e17c24 */ /* 0x001fe2000f8e02e1 */
[----:B------:R-:W-:Y:S01]  /*1230*/  UIADD3 UR9, UPT, UPT, UR5, -0x4498517b, URZ ;  /* 0xbb67ae8505097890 */ /* 0x000fe2000fffe0ff */
[----:B------:R-:W-:-:S04]  /*1240*/  IMAD.HI.U32 R2, R230, -0x2daee0ad, RZ ;  /* 0xd2511f53e6027827 */ /* 0x000fc800078e00ff */
[----:B------:R-:W-:Y:S01]  /*1250*/  IMAD.HI.U32 R3, R225, -0x326172a9, RZ ;  /* 0xcd9e8d57e1037827 */ /* 0x000fe200078e00ff */
[----:B------:R-:W-:-:S03]  /*1260*/  LOP3.LUT R2, R2, UR5, RZ, 0x3c, !PT ;  /* 0x0000000502027c12 */ /* 0x000fc6000f8e3cff */
[----:B------:R-:W-:Y:S01]  /*1270*/  IMAD R5, R225, -0x326172a9, RZ ;  /* 0xcd9e8d57e1057824 */ /* 0x000fe200078e02ff */
[----:B------:R-:W-:Y:S01]  /*1280*/  LOP3.LUT R3, R226, UR4, R3, 0x96, !PT ;  /* 0x00000004e2037c12 */ /* 0x000fe2000f8e9603 */
[----:B------:R-:W-:-:S04]  /*1290*/  IMAD.HI.U32 R4, R2, -0x326172a9, RZ ;  /* 0xcd9e8d5702047827 */ /* 0x000fc800078e00ff */
[----:B------:R-:W-:Y:S01]  /*12a0*/  IMAD.HI.U32 R6, R3, -0x2daee0ad, RZ ;  /* 0xd2511f5303067827 */ /* 0x000fe200078e00ff */
[----:B------:R-:W-:Y:S01]  /*12b0*/  LOP3.LUT R4, R5, UR8, R4, 0x96, !PT ;  /* 0x0000000805047c12 */ /* 0x000fe2000f8e9604 */
[----:B------:R-:W-:Y:S02]  /*12c0*/  UIADD3 UR8, UPT, UPT, UR4, 0x3c6ef372, URZ ;  /* 0x3c6ef37204087890 */ /* 0x000fe4000fffe0ff */
[----:B------:R-:W-:Y:S01]  /*12d0*/  IMAD R8, R3, -0x2daee0ad, RZ ;  /* 0xd2511f5303087824 */ /* 0x000fe200078e02ff */
[----:B------:R-:W-:Y:S01]  /*12e0*/  LOP3.LUT R6, R7, UR9, R6, 0x96, !PT ;  /* 0x0000000907067c12 */ /* 0x000fe2000f8e9606 */
[----:B------:R-:W-:Y:S01]  /*12f0*/  UIADD3 UR9, UPT, UPT, UR5, 0x76cf5d0a, URZ ;  /* 0x76cf5d0a05097890 */ /* 0x000fe2000fffe0ff */
[----:B------:R-:W-:Y:S02]  /*1300*/  IMAD R3, R2, -0x326172a9, RZ ;  /* 0xcd9e8d5702037824 */ /* 0x000fe400078e02ff */
[----:B------:R-:W-:-:S04]  /*1310*/  IMAD.HI.U32 R5, R4, -0x2daee0ad, RZ ;  /* 0xd2511f5304057827 */ /* 0x000fc800078e00ff */
[----:B------:R-:W-:Y:S01]  /*1320*/  IMAD.HI.U32 R2, R6, -0x326172a9, RZ ;  /* 0xcd9e8d5706027827 */ /* 0x000fe200078e00ff */
[----:B------:R-:W-:Y:S01]  /*1330*/  LOP3.LUT R5, R8, UR9, R5, 0x96, !PT ;  /* 0x0000000908057c12 */ /* 0x000fe2000f8e9605 */
[----:B------:R-:W-:Y:S02]  /*1340*/  UIADD3 UR9, UPT, UPT, UR5, 0x32370b8f, URZ ;  /* 0x32370b8f05097890 */ /* 0x000fe4000fffe0ff */
[----:B------:R-:W-:Y:S01]  /*1350*/  IMAD R7, R4, -0x2daee0ad, RZ ;  /* 0xd2511f5304077824 */ /* 0x000fe200078e02ff */
[----:B------:R-:W-:Y:S01]  /*1360*/  LOP3.LUT R2, R3, UR8, R2, 0x96, !PT ;  /* 0x0000000803027c12 */ /* 0x000fe2000f8e9602 */
[----:B------:R-:W-:Y:S01]  /*1370*/  IMAD R6, R6, -0x326172a9, RZ ;  /* 0xcd9e8d5706067824 */ /* 0x000fe200078e02ff */
[----:B------:R-:W-:Y:S01]  /*1380*/  UIADD3 UR8, UPT, UPT, UR4, 0x78dde6e4, URZ ;  /* 0x78dde6e404087890 */ /* 0x000fe2000fffe0ff */
[----:B------:R-:W-:-:S04]  /*1390*/  IMAD.HI.U32 R3, R5, -0x326172a9, RZ ;  /* 0xcd9e8d5705037827 */ /* 0x000fc800078e00ff */
        /* <DEDUP_REMOVED lines=18> */
[----:B------:R-:W-:Y:S02]  /*14c0*/  UIADD3 UR10, UPT, UPT, UR4, -0xe443238, URZ ;  /* 0xf1bbcdc8040a7890 */ /* 0x000fe4000fffe0ff */
        /* <DEDUP_REMOVED lines=8> */
[----:B------:R-:W-:Y:S01]  /*1550*/  IMAD R4, R3, -0x326172a9, RZ ;  /* 0xcd9e8d5703047824 */ /* 0x000fe200078e02ff */
[----:B------:R-:W0:Y:S01]  /*1560*/  LDCU UR12, c[0x0][0x404] ;  /* 0x00008080ff0c77ac */ /* 0x000e220008000800 */
[----:B------:R-:W-:-:S04]  /*1570*/  IMAD.HI.U32 R3, R6, -0x326172a9, RZ ;  /* 0xcd9e8d5706037827 */ /* 0x000fc800078e00ff */
[----:B------:R-:W-:Y:S01]  /*1580*/  IMAD.HI.U32 R5, R2, -0x2daee0ad, RZ ;  /* 0xd2511f5302057827 */ /* 0x000fe200078e00ff */
[----:B------:R-:W-:Y:S01]  /*1590*/  LOP3.LUT R3, R4, UR8, R3, 0x96, !PT ;  /* 0x0000000804037c12 */ /* 0x000fe2000f8e9603 */
[----:B------:R-:W2:Y:S02]  /*15a0*/  LDCU.64 UR8, c[0x0][0x408] ;  /* 0x00008100ff0877ac */ /* 0x000ea40008000a00 */
[----:B------:R-:W-:Y:S01]  /*15b0*/  IMAD R9, R2, -0x2daee0ad, RZ ;  /* 0xd2511f5302097824 */ /* 0x000fe200078e02ff */
[----:B------:R-:W-:Y:S01]  /*15c0*/  LOP3.LUT R5, R8, UR14, R5, 0x96, !PT ;  /* 0x0000000e08057c12 */ /* 0x000fe2000f8e9605 */
[----:B------:R-:W-:Y:S01]  /*15d0*/  IMAD R7, R6, -0x326172a9, RZ ;  /* 0xcd9e8d5706077824 */ /* 0x000fe200078e02ff */
[----:B------:R-:W3:Y:S01]  /*15e0*/  LDCU UR14, c[0x0][0x448] ;  /* 0x00008900ff0e77ac */ /* 0x000ee20008000800 */
[----:B------:R-:W-:-:S04]  /*15f0*/  IMAD.HI.U32 R4, R3, -0x2daee0ad, RZ ;  /* 0xd2511f5303047827 */ /* 0x000fc800078e00ff */
[----:B------:R-:W-:Y:S01]  /*1600*/  IMAD.HI.U32 R2, R5, -0x326172a9, RZ ;  /* 0xcd9e8d5705027827 */ /* 0x000fe200078e00ff */
[----:B------:R-:W-:-:S03]  /*1610*/  LOP3.LUT R4, R9, UR15, R4, 0x96, !PT ;  /* 0x0000000f09047c12 */ /* 0x000fc6000f8e9604 */
[----:B------:R-:W-:Y:S01]  /*1620*/  IMAD R3, R3, -0x2daee0ad, RZ ;  /* 0xd2511f5303037824 */ /* 0x000fe200078e02ff */
[----:B------:R-:W-:Y:S01]  /*1630*/  LOP3.LUT R2, R7, UR10, R2, 0x96, !PT ;  /* 0x0000000a07027c12 */ /* 0x000fe2000f8e9602 */
[----:B------:R-:W-:Y:S01]  /*1640*/  IMAD R6, R5, -0x326172a9, RZ ;  /* 0xcd9e8d5705067824 */ /* 0x000fe200078e02ff */
[----:B------:R-:W4:Y:S01]  /*1650*/  LDCU.64 UR10, c[0x0][0x3a0] ;  /* 0x00007400ff0a77ac */ /* 0x000f220008000a00 */
[----:B------:R-:W-:-:S04]  /*1660*/  IMAD.HI.U32 R223, R4, -0x326172a9, RZ ;  /* 0xcd9e8d5704df7827 */ /* 0x000fc800078e00ff */
[----:B------:R-:W-:Y:S01]  /*1670*/  IMAD.HI.U32 R222, R2, -0x2daee0ad, RZ ;  /* 0xd2511f5302de7827 */ /* 0x000fe200078e00ff */
[----:B------:R-:W-:-:S03]  /*1680*/  LOP3.LUT R223, R6, UR17, R223, 0x96, !PT ;  /* 0x0000001106df7c12 */ /* 0x000fc6000f8e96df */
[----:B------:R-:W-:Y:S01]  /*1690*/  IMAD R228, R4, -0x326172a9, RZ ;  /* 0xcd9e8d5704e47824 */ /* 0x000fe200078e02ff */
[----:B------:R-:W-:Y:S01]  /*16a0*/  LOP3.LUT R222, R3, UR16, R222, 0x96, !PT ;  /* 0x0000001003de7c12 */ /* 0x000fe2000f8e96de */
[----:B0123--:R-:W-:-:S07]  /*16b0*/  IMAD R232, R2, -0x2daee0ad, RZ ;  /* 0xd2511f5302e87824 */ /* 0x00ffce00078e02ff */
.L_x_16405:
[----:B------:R-:W0:Y:S08]  /*16c0*/  LDC.64 R160, c[0x0][0x3f0] ;  /* 0x0000fc00ffa07b82 */ /* 0x000e300000000a00 */
[----:B------:R-:W1:Y:S01]  /*16d0*/  LDC R234, c[0x0][0x388] ;  /* 0x0000e200ffea7b82 */ /* 0x000e620000000800 */
[C---:B0-----:R-:W-:Y:S01]  /*16e0*/  IMAD.WIDE R162, R229.reuse, 0x4, R160 ;  /* 0x00000004e5a27825 */ /* 0x041fe200078e02a0 */
[----:B------:R-:W0:Y:S06]  /*16f0*/  S2R R238, SR_TID.X ;  /* 0x0000000000ee7919 */ /* 0x000e2c0000002100 */
[----:B------:R-:W2:Y:S01]  /*1700*/  LDC.64 R160, c[0x0][0x3f8] ;  /* 0x0000fe00ffa07b82 */ /* 0x000ea20000000a00 */
[----:B------:R-:W3:Y:S01]  /*1710*/  LDG.E R237, desc[UR6][R162.64] ;  /* 0x00000006a2ed7981 */ /* 0x000ee2000c1e1900 */
[----:B------:R-:W-:Y:S01]  /*1720*/  ISETP.GE.U32.AND P5, PT, R176, 0x20, PT ;  /* 0x00000020b000780c */ /* 0x000fe20003fa6070 */
[----:B-1----:R-:W-:-:S05]  /*1730*/  IMAD R235, R229, R234, RZ ;  /* 0x000000eae5eb7224 */ /* 0x002fca00078e02ff */
[----:B------:R-:W-:Y:S01]  /*1740*/  SHF.R.S32.HI R236, RZ, 0x1f, R235 ;  /* 0x0000001fffec7819 */ /* 0x000fe200000114eb */
[----:B------:R-:W-:Y:S03]  /*1750*/  BSSY.RECONVERGENT B0, `(.L_x_15204) ;  /* 0x0000706000007945 */ /* 0x000fe60003800200 */
[----:B------:R-:W-:Y:S01]  /*1760*/  LEA.HI R236, R236, R235, RZ, 0x3 ;  /* 0x000000ebecec7211 */ /* 0x000fe200078f18ff */
[----:B--2---:R-:W-:-:S05]  /*1770*/  IMAD.WIDE R160, R229, 0x4, R160 ;  /* 0x00000004e5a07825 */ /* 0x004fca00078e02a0 */
[----:B-----5:R0:W5:Y:S01]  /*1780*/  LDG.E R233, desc[UR6][R160.64] ;  /* 0x00000006a0e97981 */ /* 0x020162000c1e1900 */
[----:B------:R-:W-:Y:S01]  /*1790*/  IMAD.MOV.U32 R235, RZ, RZ, RZ ;  /* 0x000000ffffeb7224 */ /* 0x000fe200078e00ff */
[----:B0-----:R-:W-:-:S04]  /*17a0*/  LOP3.LUT R161, R238, 0x1f, RZ, 0xc0, !PT ;  /* 0x0000001feea17812 */ /* 0x001fc800078ec0ff */
[----:B------:R-:W-:Y:S02]  /*17b0*/  LEA.HI.SX32 R236, R236, R161, 0x1d ;  /* 0x000000a1ecec7211 */ /* 0x000fe400078feaff */
[----:B---3--:R-:W-:-:S13]  /*17c0*/  ISETP.GE.AND P0, PT, R237, 0x1, PT ;  /* 0x00000001ed00780c */ /* 0x008fda0003f06270 */
        /* <DEDUP_REMOVED lines=11> */
.L_x_15207:
[----:B----4-:R-:W-:Y:S05]  /*1880*/  BSYNC.RECONVERGENT B1 ;  /* 0x0000000000017941 */ /* 0x010fea0003800200 */
.L_x_15206:
        /* <DEDUP_REMOVED lines=28> */
.L_x_15213:
        /* <DEDUP_REMOVED lines=13> */
.L_x_15215:
[----:B------:R-:W-:Y:S05]  /*1b20*/  BSYNC.RECONVERGENT B3 ;  /* 0x0000000000037941 */ /* 0x000fea0003800200 */
.L_x_15214:
        /* <DEDUP_REMOVED lines=59> */
[----:B------:R-:W-:-:S07]  /*1ee0*/  IMAD.MOV.U32 R160, RZ, RZ, RZ ;  /* 0x000000ffffa07224 */ /* 0x000fce00078e00ff */
.L_x_15212:
[----:B------:R-:W-:Y:S05]  /*1ef0*/  BSYNC.RECONVERGENT B2 ;  /* 0x0000000000027941 */ /* 0x000fea0003800200 */
.L_x_15211:
[----:B------:R-:W-:Y:S01]  /*1f00*/  I2FP.F32.U32 R161, R161 ;  /* 0x000000a100a17245 */ /* 0x000fe20000201000 */
[----:B------:R-:W-:Y:S02]  /*1f10*/  HFMA2 R168, -RZ, RZ, 0.1171875, 0 ;  /* 0x2f800000ffa87431 */ /* 0x000fe400000001ff */
[----:B-----5:R-:W-:Y:S02]  /*1f20*/  HADD2.F32 R162, -RZ, R36.H0_H0 ;  /* 0x20000024ffa27230 */ /* 0x020fe40000004100 */
[----:B------:R-:W-:Y:S02]  /*1f30*/  HADD2.F32 R175, -RZ, R148.H0_H0 ;  /* 0x20000094ffaf7230 */ /* 0x000fe40000004100 */
[----:B------:R-:W-:Y:S01]  /*1f40*/  FFMA.FTZ R161, R161, R168, 1.1641532182693481445e-10 ;  /* 0x2f000000a1a17423 */ /* 0x000fe200000100a8 */
[----:B------:R-:W-:-:S04]  /*1f50*/  FMUL.FTZ R162, R162, UR9 ;  /* 0x00000009a2a27c20 */ /* 0x000fc80008410000 */
[----:B------:R-:W-:Y:S01]  /*1f60*/  FMUL.FTZ R162, R162, UR8 ;  /* 0x00000008a2a27c20 */ /* 0x000fe20008410000 */
[----:B------:R-:W-:Y:S01]  /*1f70*/  FSETP.GTU.FTZ.AND P2, PT, R161, UR12, PT ;  /* 0x0000000ca1007c0b */ /* 0x000fe2000bf5c000 */
[----:B------:R-:W-:-:S03]  /*1f80*/  HADD2.F32 R161, -RZ, R32.H0_H0 ;  /* 0x20000020ffa17230 */ /* 0x000fc60000004100 */
[----:B------:R-:W-:Y:S02]  /*1f90*/  FSEL R162, R162, RZ, !P2 ;  /* 0x000000ffa2a27208 */ /* 0x000fe40005000000 */
[----:B------:R-:W-:-:S03]  /*1fa0*/  SEL R221, RZ, 0x1, P2 ;  /* 0x00000001ffdd7807 */ /* 0x000fc60001000000 */
[----:B------:R-:W-:-:S07]  /*1fb0*/  FFMA.FTZ R175, R162, R175, R161 ;  /* 0x000000afa2af7223 */ /* 0x000fce00000100a1 */
.L_x_15210:
[----:B------:R-:W-:Y:S05]  /*1fc0*/  BSYNC.RECONVERGENT B1 ;  /* 0x0000000000017941 */ /* 0x000fea0003800200 */
.L_x_15209:
        /* <DEDUP_REMOVED lines=22> */
.L_x_15220:
        /* <DEDUP_REMOVED lines=13> */
.L_x_15222:
[----:B------:R-:W-:Y:S05]  /*2200*/  BSYNC.RECONVERGENT B3 ;  /* 0x0000000000037941 */ /* 0x000fea0003800200 */
.L_x_15221:
        /* <DEDUP_REMOVED lines=59> */
[----:B------:R-:W-:-:S07]  /*25c0*/  IMAD.MOV.U32 R162, RZ, RZ, R238 ;  /* 0x000000ffffa27224 */ /* 0x000fce00078e00ee */
.L_x_15219:
[----:B------:R-:W-:Y:S05]  /*25d0*/  BSYNC.RECONVERGENT B2 ;  /* 0x0000000000027941 */ /* 0x000fea0003800200 */
.L_x_15218:
[----:B------:R-:W-:Y:S01]  /*25e0*/  I2FP.F32.U32 R160, R162 ;  /* 0x000000a200a07245 */ /* 0x000fe20000201000 */
[----:B-----5:R-:W-:Y:S02]  /*25f0*/  HADD2.F32 R162, -RZ, R36.H1_H1 ;  /* 0x30000024ffa27230 */ /* 0x020fe40000004100 */
[----:B------:R-:W-:Y:S02]  /*2600*/  IMAD.MOV.U32 R163, RZ, RZ, 0x2f800000 ;  /* 0x2f800000ffa37424 */ /* 0x000fe400078e00ff */
[----:B------:R-:W-:Y:S02]  /*2610*/  HADD2.F32 R169, -RZ, R32.H1_H1 ;  /* 0x30000020ffa97230 */ /* 0x000fe40000004100 */
[----:B------:R-:W-:Y:S01]  /*2620*/  FMUL.FTZ R162, R162, UR9 ;  /* 0x00000009a2a27c20 */ /* 0x000fe20008410000 */
[----:B------:R-:W-:Y:S01]  /*2630*/  FFMA.FTZ R160, R160, R163, 1.1641532182693481445e-10 ;  /* 0x2f000000a0a07423 */ /* 0x000fe200000100a3 */
[----:B------:R-:W-:Y:S02]  /*2640*/  HADD2.F32 R163, -RZ, R148.H1_H1 ;  /* 0x30000094ffa37230 */ /* 0x000fe40000004100 */
[----:B------:R-:W-:-:S02]  /*2650*/  FMUL.FTZ R162, R162, UR8 ;  /* 0x00000008a2a27c20 */ /* 0x000fc40008410000 */
[----:B------:R-:W-:-:S04]  /*2660*/  FSETP.GTU.FTZ.AND P2, PT, R160, UR12, PT ;  /* 0x0000000ca0007c0b */ /* 0x000fc8000bf5c000 */
[----:B------:R-:W-:Y:S02]  /*2670*/  FSEL R162, R162, RZ, !P2 ;  /* 0x000000ffa2a27208 */ /* 0x000fe40005000000 */
[----:B------:R-:W-:-:S03]  /*2680*/  SEL R220, RZ, 0x1, P2 ;  /* 0x00000001ffdc7807 */ /* 0x000fc60001000000 */
[----:B------:R-:W-:-:S07]  /*2690*/  FFMA.FTZ R174, R162, R163, R169 ;  /* 0x000000a3a2ae7223 */ /* 0x000fce00000100a9 */
.L_x_15217:
[----:B------:R-:W-:Y:S05]  /*26a0*/  BSYNC.RECONVERGENT B1 ;  /* 0x0000000000017941 */ /* 0x000fea0003800200 */
.L_x_15216:
        /* <DEDUP_REMOVED lines=22> */
.L_x_15227:
        /* <DEDUP_REMOVED lines=13> */
.L_x_15229:
[----:B------:R-:W-:Y:S05]  /*28e0*/  BSYNC.RECONVERGENT B3 ;  /* 0x0000000000037941 */ /* 0x000fea0003800200 */
.L_x_15228:
        /* <DEDUP_REMOVED lines=60> */
.L_x_15226:
[----:B------:R-:W-:Y:S05]  /*2cb0*/  BSYNC.RECONVERGENT B2 ;  /* 0x0000000000027941 */ /* 0x000fea0003800200 */
.L_x_15225:
[----:B------:R-:W-:Y:S01]  /*2cc0*/  I2FP.F32.U32 R161, R162 ;  /* 0x000000a200a17245 */ /* 0x000fe20000201000 */
[----:B-----5:R-:W-:Y:S02]  /*2cd0*/  HADD2.F32 R162, -RZ, R37.H0_H0 ;  /* 0x20000025ffa27230 */ /* 0x020fe40000004100 */
[----:B------:R-:W-:Y:S02]  /*2ce0*/  IMAD.MOV.U32 R168, RZ, RZ, 0x2f800000 ;  /* 0x2f800000ffa87424 */ /* 0x000fe400078e00ff */
[----:B------:R-:W-:Y:S02]  /*2cf0*/  HADD2.F32 R173, -RZ, R149.H0_H0 ;  /* 0x20000095ffad7230 */ /* 0x000fe40000004100 */
[----:B------:R-:W-:Y:S01]  /*2d00*/  FMUL.FTZ R162, R162, UR9 ;  /* 0x00000009a2a27c20 */ /* 0x000fe20008410000 */
[----:B------:R-:W-:-:S03]  /*2d10*/  FFMA.FTZ R161, R161, R168, 1.1641532182693481445e-10 ;  /* 0x2f000000a1a17423 */ /* 0x000fc600000100a8 */
[----:B------:R-:W-:Y:S02]  /*2d20*/  FMUL.FTZ R162, R162, UR8 ;  /* 0x00000008a2a27c20 */ /* 0x000fe40008410000 */
[----:B------:R-:W-:Y:S01]  /*2d30*/  FSETP.GTU.FTZ.AND P2, PT, R161, UR12, PT ;  /* 0x0000000ca1007c0b */ /* 0x000fe2000bf5c000 */
[----:B------:R-:W-:-:S03]  /*2d40*/  HADD2.F32 R161, -RZ, R33.H0_H0 ;  /* 0x20000021ffa17230 */ /* 0x000fc60000004100 */
[----:B------:R-:W-:Y:S02]  /*2d50*/  FSEL R162, R162, RZ, !P2 ;  /* 0x000000ffa2a27208 */ /* 0x000fe40005000000 */
[----:B------:R-:W-:-:S03]  /*2d60*/  SEL R219, RZ, 0x1, P2 ;  /* 0x00000001ffdb7807 */ /* 0x000fc60001000000 */
[----:B------:R-:W-:-:S07]  /*2d70*/  FFMA.FTZ R173, R162, R173, R161 ;  /* 0x000000ada2ad7223 */ /* 0x000fce00000100a1 */
.L_x_15224:
[----:B------:R-:W-:Y:S05]  /*2d80*/  BSYNC.RECONVERGENT B1 ;  /* 0x0000000000017941 */ /* 0x000fea0003800200 */
.L_x_15223:
        /* <DEDUP_REMOVED lines=22> */
.L_x_15234:
        /* <DEDUP_REMOVED lines=13> */
.L_x_15236:
[----:B------:R-:W-:Y:S05]  /*2fc0*/  BSYNC.RECONVERGENT B3 ;  /* 0x0000000000037941 */ /* 0x000fea0003800200 */
.L_x_15235:
        /* <DEDUP_REMOVED lines=57> */
[----:B------:R-:W-:Y:S01]  /*3360*/  IMAD.MOV.U32 R232, RZ, RZ, R160 ;  /* 0x000000ffffe87224 */ /* 0x000fe200078e00a0 */
[----:B------:R-:W-:Y:S01]  /*3370*/  LOP3.LUT R222, R222, UR16, R161, 0x96, !PT ;  /* 0x00000010dede7c12 */ /* 0x000fe2000f8e96a1 */
[----:B------:R-:W-:Y:S02]  /*3380*/  HFMA2 R161, -RZ, RZ, 0, 0 ;  /* 0x00000000ffa17431 */ /* 0x000fe400000001ff */
[----:B------:R-:W-:-:S07]  /*3390*/  IMAD.MOV.U32 R162, RZ, RZ, R238 ;  /* 0x000000ffffa27224 */ /* 0x000fce00078e00ee */
.L_x_15233:
[----:B------:R-:W-:Y:S05]  /*33a0*/  BSYNC.RECONVERGENT B2 ;  /* 0x0000000000027941 */ /* 0x000fea0003800200 */
.L_x_15232:
        /* <DEDUP_REMOVED lines=12> */
.L_x_15231:
[----:B------:R-:W-:Y:S05]  /*3470*/  BSYNC.RECONVERGENT B1 ;  /* 0x0000000000017941 */ /* 0x000fea0003800200 */
.L_x_15230:
        /* <DEDUP_REMOVED lines=22> */
.L_x_15241:
        /* <DEDUP_REMOVED lines=13> */
.L_x_15243:
[----:B------:R-:W-:Y:S05]  /*36b0*/  BSYNC.RECONVERGENT B3 ;  /* 0x0000000000037941 */ /* 0x000fea0003800200 */
.L_x_15242:
        /* <DEDUP_REMOVED lines=60> */
.L_x_15240:
[----:B------:R-:W-:Y:S05]  /*3a80*/  BSYNC.RECONVERGENT B2 ;  /* 0x0000000000027941 */ /* 0x000fea0003800200 */
.L_x_15239:
        /* <DEDUP_REMOVED lines=12> */
.L_x_15238:
[----:B------:R-:W-:Y:S05]  /*3b50*/  BSYNC.RECONVERGENT B1 ;  /* 0x0000000000017941 */ /* 0x000fea0003800200 */
.L_x_15237:
        /* <DEDUP_REMOVED lines=22> */
.L_x_15248:
        /* <DEDUP_REMOVED lines=13> */
.L_x_15250:
[----:B------:R-:W-:Y:S05]  /*3d90*/  BSYNC.RECONVERGENT B3 ;  /* 0x0000000000037941 */ /* 0x000fea0003800200 */
.L_x_15249:
        /* <DEDUP_REMOVED lines=61> */
.L_x_15247:
[----:B------:R-:W-:Y:S05]  /*4170*/  BSYNC.RECONVERGENT B2 ;  /* 0x0000000000027941 */ /* 0x000fea0003800200 */
.L_x_15246:
        /* <DEDUP_REMOVED lines=12> */
.L_x_15245:
[----:B------:R-:W-:Y:S05]  /*4240*/  BSYNC.RECONVERGENT B1 ;  /* 0x0000000000017941 */ /* 0x000fea0003800200 */
.L_x_15244:
        /* <DEDUP_REMOVED lines=22> */
.L_x_15255:
        /* <DEDUP_REMOVED lines=13> */
.L_x_15257:
[----:B------:R-:W-:Y:S05]  /*4480*/  BSYNC.RECONVERGENT B3 ;  /* 0x0000000000037941 */ /* 0x000fea0003800200 */
.L_x_15256:
        /* <DEDUP_REMOVED lines=55> */
[----:B------:R-:W-:Y:S01]  /*4800*/  UIADD3 UR15, UPT, UPT, UR5, -0x695add53, URZ ;  /* 0x96a522ad050f7890 */ /* 0x000fe2000fffe0ff */
[----:B------:R-:W-:Y:S01]  /*4810*/  MOV R162, R232 ;  /* 0x000000e800a27202 */ /* 0x000fe20000000f00 */
[----:B------:R-:W-:Y:S02]  /*4820*/  IMAD.MOV.U32 R228, RZ, RZ, R160 ;  /* 0x000000ffffe47224 */ /* 0x000fe400078e00a0 */
[----:B------:R-:W-:Y:S02]  /*4830*/  IMAD.MOV.U32 R160, RZ, RZ, RZ ;  /* 0x000000ffffa07224 */ /* 0x000fe400078e00ff */
[----:B------:R-:W-:-:S07]  /*4840*/  LOP3.LUT R222, R222, UR15, R247, 0x96, !PT ;  /* 0x0000000fdede7c12 */ /* 0x000fce000f8e96f7 */
.L_x_15254:
[----:B------:R-:W-:Y:S05]  /*4850*/  BSYNC.RECONVERGENT B2 ;  /* 0x0000000000027941 */ /* 0x000fea0003800200 */
.L_x_15253:
        /* <DEDUP_REMOVED lines=12> */
.L_x_15252:
[----:B------:R-:W-:Y:S05]  /*4920*/  BSYNC.RECONVERGENT B1 ;  /* 0x0000000000017941 */ /* 0x000fea0003800200 */
.L_x_15251:
        /* <DEDUP_REMOVED lines=22> */
.L_x_15262:
        /* <DEDUP_REMOVED lines=13> */
.L_x_15264:
[----:B------:R-:W-:Y:S05]  /*4b60*/  BSYNC.RECONVERGENT B3 ;  /* 0x0000000000037941 */ /* 0x000fea0003800200 */
.L_x_15263:
        /* <DEDUP_REMOVED lines=58> */
[----:B------:R-:W-:-:S04]  /*4f10*/  IMAD.MOV.U32 R161, RZ, RZ, R246 ;  /* 0x000000ffffa17224 */ /* 0x000fc800078e00f6 */
[----:B------:R-:W-:-:S07]  /*4f20*/  LOP3.LUT R222, R222, UR15, R239, 0x96, !PT ;  /* 0x0000000fdede7c12 */ /* 0x000fce000f8e96ef */
.L_x_15261:
[----:B------:R-:W-:Y:S05]  /*4f30*/  BSYNC.RECONVERGENT B2 ;  /* 0x0000000000027941 */ /* 0x000fea0003800200 */
.L_x_15260:
[----:B------:R-:W-:Y:S01]  /*4f40*/  I2FP.F32.U32 R160, R161 ;  /* 0x000000a100a07245 */ /* 0x000fe20000201000 */
[----:B------:R-:W-:Y:S02]  /*4f50*/  HFMA2 R161, -RZ, RZ, 0.1171875, 0 ;  /* 0x2f800000ffa17431 */ /* 0x000fe400000001ff */
[----:B------:R-:W-:-:S03]  /*4f60*/  HADD2.F32 R168, -RZ, R151.H1_H1 ;  /* 0x30000097ffa87230 */ /* 0x000fc60000004100 */
[----:B------:R-:W-:Y:S01]  /*4f70*/  FFMA.FTZ R160, R160, R161, 1.1641532182693481445e-10 ;  /* 0x2f000000a0a07423 */ /* 0x000fe200000100a1 */
[----:B-----5:R-:W-:-:S04]  /*4f80*/  HADD2.F32 R161, -RZ, R39.H1_H1 ;  /* 0x30000027ffa17230 */ /* 0x020fc80000004100 */
[----:B------:R-:W-:Y:S01]  /*4f90*/  FSETP.GTU.FTZ.AND P1, PT, R160, UR12, PT ;  /* 0x0000000ca0007c0b */ /* 0x000fe2000bf3c000 */
[----:B------:R-:W-:Y:S01]  /*4fa0*/  FMUL.FTZ R161, R161, UR9 ;  /* 0x00000009a1a17c20 */ /* 0x000fe20008410000 */
[----:B------:R-:W-:Y:S02]  /*4fb0*/  HADD2.F32 R160, -RZ, R35.H1_H1 ;  /* 0x30000023ffa07230 */ /* 0x000fe40000004100 */
[----:B------:R-:W-:Y:S01]  /*4fc0*/  SEL R214, RZ, 0x1, P1 ;  /* 0x00000001ffd67807 */ /* 0x000fe20000800000 */
[----:B------:R-:W-:-:S05]  /*4fd0*/  FMUL.FTZ R161, R161, UR8 ;  /* 0x00000008a1a17c20 */ /* 0x000fca0008410000 */
[----:B------:R-:W-:-:S05]  /*4fe0*/  FSEL R161, R161, RZ, !P1 ;  /* 0x000000ffa1a17208 */ /* 0x000fca0004800000 */
[----:B------:R-:W-:-:S07]  /*4ff0*/  FFMA.FTZ R168, R161, R168, R160 ;  /* 0x000000a8a1a87223 */ /* 0x000fce00000100a0 */
.L_x_15259:
[----:B------:R-:W-:Y:S05]  /*5000*/  BSYNC.RECONVERGENT B1 ;  /* 0x0000000000017941 */ /* 0x000fea0003800200 */
.L_x_15258:
[----:B------:R-:W-:Y:S02]  /*5010*/  F2FP.F16.F32.PACK_AB R163, RZ, R168 ;  /* 0x000000a8ffa3723e */ /* 0x000fe400000000ff */
[----:B------:R-:W-:Y:S02]  /*5020*/  PRMT R162, R244, 0x5410, R245 ;  /* 0x00005410f4a27816 */ /* 0x000fe400000000f5 */
[----:B------:R-:W-:Y:S02]  /*5030*/  PRMT R161, R243, 0x5410, R242 ;  /* 0x00005410f3a17816 */ /* 0x000fe400000000f2 */
[----:B------:R-:W-:Y:S02]  /*5040*/  PRMT R160, R241, 0x5410, R240 ;  /* 0x00005410f1a07816 */ /* 0x000fe400000000f0 */
[----:B------:R-:W-:Y:S01]  /*5050*/  PRMT R163, R232, 0x5410, R163 ;  /* 0x00005410e8a37816 */ /* 0x000fe200000000a3 */
[----:B------:R-:W-:Y:S06]  /*5060*/  BRA `(.L_x_15265) ;  /* 0x00000034005c7947 */ /* 0x000fec0003800000 */
.L_x_15208:
        /* <DEDUP_REMOVED lines=21> */
.L_x_15270:
        /* <DEDUP_REMOVED lines=13> */
.L_x_15272:
[----:B------:R-:W-:Y:S05]  /*5290*/  BSYNC.RECONVERGENT B3 ;  /* 0x0000000000037941 */ /* 0x000fea0003800200 */
.L_x_15271:
        /* <DEDUP_REMOVED lines=60> */
.L_x_15269:
[----:B------:R-:W-:Y:S05]  /*5660*/  BSYNC.RECONVERGENT B2 ;  /* 0x0000000000027941 */ /* 0x000fea0003800200 */
.L_x_15268:
        /* <DEDUP_REMOVED lines=10> */
[----:B------:R-:W-:-:S07]  /*5710*/  FMUL.FTZ R175, R175, R162 ;  /* 0x000000a2afaf7220 */ /* 0x000fce0000410000 */
.L_x_15267:
[----:B------:R-:W-:Y:S05]  /*5720*/  BSYNC.RECONVERGENT B1 ;  /* 0x0000000000017941 */ /* 0x000fea0003800200 */
.L_x_15266:
        /* <DEDUP_REMOVED lines=18> */
.L_x_15277:
        /* <DEDUP_REMOVED lines=13> */
.L_x_15279:
[----:B------:R-:W-:Y:S05]  /*5920*/  BSYNC.RECONVERGENT B3 ;  /* 0x0000000000037941 */ /* 0x000fea0003800200 */
.L_x_15278:
        /* <DEDUP_REMOVED lines=55> */
[----:B------:R-:W-:Y:S02]  /*5ca0*/  MOV R228, R162 ;  /* 0x000000a200e47202 */ /* 0x000fe40000000f00 */
[----:B------:R-:W-:Y:S01]  /*5cb0*/  LOP3.LUT R223, R168, UR15, R163, 0x96, !PT ;  /* 0x0000000fa8df7c12 */ /* 0x000fe2000f8e96a3 */
[----:B------:R-:W-:Y:S01]  /*5cc0*/  IMAD.MOV.U32 R162, RZ, RZ, R238 ;  /* 0x000000ffffa27224 */ /* 0x000fe200078e00ee */
[----:B------:R-:W-:Y:S01]  /*5cd0*/  LOP3.LUT R222, R222, UR16, R161, 0x96, !PT ;  /* 0x00000010dede7c12 */ /* 0x000fe2000f8e96a1 */
[----:B------:R-:W-:Y:S01]  /*5ce0*/  IMAD.MOV.U32 R161, RZ, RZ, RZ ;  /* 0x000000ffffa17224 */ /* 0x000fe200078e00ff */
[----:B------:R-:W-:-:S07]  /*5cf0*/  MOV R238, R160 ;  /* 0x000000a000ee7202 */ /* 0x000fce0000000f00 */
.L_x_15276:
[----:B------:R-:W-:Y:S05]  /*5d00*/  BSYNC.RECONVERGENT B2 ;  /* 0x0000000000027941 */ /* 0x000fea0003800200 */
.L_x_15275:
        /* <DEDUP_REMOVED lines=10> */
[----:B------:R-:W-:-:S07]  /*5db0*/  FMUL.FTZ R174, R174, R163 ;  /* 0x000000a3aeae7220 */ /* 0x000fce0000410000 */
.L_x_15274:
[----:B------:R-:W-:Y:S05]  /*5dc0*/  BSYNC.RECONVERGENT B1 ;  /* 0x0000000000017941 */ /* 0x000fea0003800200 */
.L_x_15273:
        /* <DEDUP_REMOVED lines=18> */
.L_x_15284:
        /* <DEDUP_REMOVED lines=13> */
.L_x_15286:
[----:B------:R-:W-:Y:S05]  /*5fc0*/  BSYNC.RECONVERGENT B3 ;  /* 0x0000000000037941 */ /* 0x000fea0003800200 */
.L_x_15285:
        /* <DEDUP_REMOVED lines=58> */
[----:B------:R-:W-:Y:S01]  /*6370*/  MOV R238, R160 ;  /* 0x000000a000ee7202 */ /* 0x000fe20000000f00 */
[----:B------:R-:W-:Y:S01]  /*6380*/  IMAD.MOV.U32 R160, RZ, RZ, RZ ;  /* 0x000000ffffa07224 */ /* 0x000fe200078e00ff */
[----:B------:R-:W-:-:S07]  /*6390*/  LOP3.LUT R222, R222, UR16, R161, 0x96, !PT ;  /* 0x00000010dede7c12 */ /* 0x000fce000f8e96a1 */
.L_x_15283:
[----:B------:R-:W-:Y:S05]  /*63a0*/  BSYNC.RECONVERGENT B2 ;  /* 0x0000000000027941 */ /* 0x000fea0003800200 */
.L_x_15282:
        /* <DEDUP_REMOVED lines=11> */
.L_x_15281:
[----:B------:R-:W-:Y:S05]  /*6460*/  BSYNC.RECONVERGENT B1 ;  /* 0x0000000000017941 */ /* 0x000fea0003800200 */
.L_x_15280:
        /* <DEDUP_REMOVED lines=18> */
.L_x_15291:
        /* <DEDUP_REMOVED lines=13> */
.L_x_15293:
[----:B------:R-:W-:Y:S05]  /*6660*/  BSYNC.RECONVERGENT B3 ;  /* 0x0000000000037941 */ /* 0x000fea0003800200 */
.L_x_15292:
        /* <DEDUP_REMOVED lines=61> */
.L_x_15290:
[----:B------:R-:W-:Y:S05]  /*6a40*/  BSYNC.RECONVERGENT B2 ;  /* 0x0000000000027941 */ /* 0x000fea0003800200 */
.L_x_15289:
        /* <DEDUP_REMOVED lines=11> */
.L_x_15288:
[----:B------:R-:W-:Y:S05]  /*6b00*/  BSYNC.RECONVERGENT B1 ;  /* 0x0000000000017941 */ /* 0x000fea0003800200 */
.L_x_15287:
        /* <DEDUP_REMOVED lines=18> */
.L_x_15298:
        /* <DEDUP_REMOVED lines=13> */
.L_x_15300:
[----:B------:R-:W-:Y:S05]  /*6d00*/  BSYNC.RECONVERGENT B3 ;  /* 0x0000000000037941 */ /* 0x000fea0003800200 */
.L_x_15299:
        /* <DEDUP_REMOVED lines=61> */
.L_x_15297:
[----:B------:R-:W-:Y:S05]  /*70e0*/  BSYNC.RECONVERGENT B2 ;  /* 0x0000000000027941 */ /* 0x000fea0003800200 */
.L_x_15296:
        /* <DEDUP_REMOVED lines=11> */
.L_x_15295:
[----:B------:R-:W-:Y:S05]  /*71a0*/  BSYNC.RECONVERGENT B1 ;  /* 0x0000000000017941 */ /* 0x000fea0003800200 */
.L_x_15294:
        /* <DEDUP_REMOVED lines=18> */
.L_x_15305:
        /* <DEDUP_REMOVED lines=13> */
.L_x_15307:
[----:B------:R-:W-:Y:S05]  /*73a0*/  BSYNC.RECONVERGENT B3 ;  /* 0x0000000000037941 */ /* 0x000fea0003800200 */
.L_x_15306:
        /* <DEDUP_REMOVED lines=61> */
.L_x_15304:
[----:B------:R-:W-:Y:S05]  /*7780*/  BSYNC.RECONVERGENT B2 ;  /* 0x0000000000027941 */ /* 0x000fea0003800200 */
.L_x_15303:
        /* <DEDUP_REMOVED lines=11> */
.L_x_15302:
[----:B------:R-:W-:Y:S05]  /*7840*/  BSYNC.RECONVERGENT B1 ;  /* 0x0000000000017941 */ /* 0x000fea0003800200 */
.L_x_15301:
        /* <DEDUP_REMOVED lines=18> */
.L_x_15312:
        /* <DEDUP_REMOVED lines=13> */
.L_x_15314:
[----:B------:R-:W-:Y:S05]  /*7a40*/  BSYNC.RECONVERGENT B3 ;  /* 0x0000000000037941 */ /* 0x000fea0003800200 */
.L_x_15313:
        /* <DEDUP_REMOVED lines=56> */
[----:B------:R-:W-:-:S03]  /*7dd0*/  MOV R228, R162 ;  /* 0x000000a200e47202 */ /* 0x000fc60000000f00 */
[----:B------:R-:W-:Y:S01]  /*7de0*/  IMAD.MOV.U32 R162, RZ, RZ, R238 ;  /* 0x000000ffffa27224 */ /* 0x000fe200078e00ee */
[----:B------:R-:W-:Y:S01]  /*7df0*/  MOV R238, R160 ;  /* 0x000000a000ee7202 */ /* 0x000fe20000000f00 */
[----:B------:R-:W-:Y:S01]  /*7e00*/  IMAD.MOV.U32 R160, RZ, RZ, RZ ;  /* 0x000000ffffa07224 */ /* 0x000fe200078e00ff */
[----:B------:R-:W-:-:S07]  /*7e10*/  LOP3.LUT R222, R222, UR15, R161, 0x96, !PT ;  /* 0x0000000fdede7c12 */ /* 0x000fce000f8e96a1 */
.L_x_15311:
[----:B------:R-:W-:Y:S05]  /*7e20*/  BSYNC.RECONVERGENT B2 ;  /* 0x0000000000027941 */ /* 0x000fea0003800200 */
.L_x_15310:
        /* <DEDUP_REMOVED lines=11> */
.L_x_15309:
[----:B------:R-:W-:Y:S05]  /*7ee0*/  BSYNC.RECONVERGENT B1 ;  /* 0x0000000000017941 */ /* 0x000fea0003800200 */
.L_x_15308:
        /* <DEDUP_REMOVED lines=18> */
.L_x_15319:
        /* <DEDUP_REMOVED lines=13> */
.L_x_15321:
[----:B------:R-:W-:Y:S05]  /*80e0*/  BSYNC.RECONVERGENT B3 ;  /* 0x0000000000037941 */ /* 0x000fea0003800200 */
.L_x_15320:
        /* <DEDUP_REMOVED lines=61> */
.L_x_15318:
[----:B------:R-:W-:Y:S05]  /*84c0*/  BSYNC.RECONVERGENT B2 ;  /* 0x0000000000027941 */ /* 0x000fea0003800200 */
.L_x_15317:
[----:B------:R-:W-:Y:S01]  /*84d0*/  I2FP.F32.U32 R160, R161 ;  /* 0x000000a100a07245 */ /* 0x000fe20000201000 */
[----:B------:R-:W-:-:S05]  /*84e0*/  HFMA2 R161, -RZ, RZ, 0.1171875, 0 ;  /* 0x2f800000ffa17431 */ /* 0x000fca00000001ff */
[----:B------:R-:W-:Y:S01]  /*84f0*/  FFMA.FTZ R160, R160, R161, 1.1641532182693481445e-10 ;  /* 0x2f000000a0a07423 */ /* 0x000fe200000100a1 */
[----:B-----5:R-:W-:-:S04]  /*8500*/  HADD2.F32 R161, -RZ, R39.H1_H1 ;  /* 0x30000027ffa17230 */ /* 0x020fc80000004100 */
[----:B------:R-:W-:Y:S01]  /*8510*/  FSETP.GTU.FTZ.AND P1, PT, R160, UR12, PT ;  /* 0x0000000ca0007c0b */ /* 0x000fe2000bf3c000 */
[----:B------:R-:W-:-:S03]  /*8520*/  FMUL.FTZ R161, R161, UR9 ;  /* 0x00000009a1a17c20 */ /* 0x000fc60008410000 */
[----:B------:R-:W-:Y:S01]  /*8530*/  SEL R214, RZ, 0x1, P1 ;  /* 0x00000001ffd67807 */ /* 0x000fe20000800000 */
[----:B------:R-:W-:-:S05]  /*8540*/  FMUL.FTZ R161, R161, UR8 ;  /* 0x00000008a1a17c20 */ /* 0x000fca0008410000 */
[----:B------:R-:W-:Y:S01]  /*8550*/  FSEL R168, R161, RZ, !P1 ;  /* 0x000000ffa1a87208 */ /* 0x000fe20004800000 */
[----:B------:R-:W-:-:S05]  /*8560*/  HADD2.F32 R161, -RZ, R151.H1_H1 ;  /* 0x30000097ffa17230 */ /* 0x000fca0000004100 */
[----:B------:R-:W-:-:S07]  /*8570*/  FMUL.FTZ R168, R168, R161 ;  /* 0x000000a1a8a87220 */ /* 0x000fce0000410000 */
.L_x_15316:
[----:B------:R-:W-:Y:S05]  /*8580*/  BSYNC.RECONVERGENT B1 ;  /* 0x0000000000017941 */ /* 0x000fea0003800200 */
.L_x_15315:
[----:B------:R-:W-:Y:S02]  /*8590*/  F2FP.F16.F32.PACK_AB R163, RZ, R168 ;  /* 0x000000a8ffa3723e */ /* 0x000fe400000000ff */
[----:B------:R-:W-:Y:S02]  /*85a0*/  PRMT R162, R243, 0x5410, R244 ;  /* 0x00005410f3a27816 */ /* 0x000fe400000000f4 */
[----:B------:R-:W-:Y:S02]  /*85b0*/  PRMT R161, R241, 0x5410, R242 ;  /* 0x00005410f1a17816 */ /* 0x000fe400000000f2 */
[----:B------:R-:W-:Y:S02]  /*85c0*/  PRMT R160, R240, 0x5410, R239 ;  /* 0x00005410f0a07816 */ /* 0x000fe400000000ef */
[----:B------:R-:W-:-:S07]  /*85d0*/  PRMT R163, R232, 0x5410, R163 ;  /* 0x00005410e8a37816 */ /* 0x000fce00000000a3 */
.L_x_15265:
[----:B------:R-:W0:Y:S01]  /*85e0*/  LDC.64 R240, c[0x0][0x3a8] ;  /* 0x0000ea00fff07b82 */ /* 0x000e220000000a00 */
[----:B------:R-:W-:Y:S01]  /*85f0*/  BSSY.RECONVERGENT B1, `(.L_x_15322) ;  /* 0x0000019000017945 */ /* 0x000fe20003800200 */
[----:B------:R-:W-:Y:S02]  /*8600*/  IMAD.MOV.U32 R232, RZ, RZ, R238 ;  /* 0x000000ffffe87224 */ /* 0x000fe400078e00ee */
[----:B0-----:R-:W-:-:S05]  /*8610*/  IMAD.WIDE.U32 R240, R236, 0x10, R240 ;  /* 0x00000010ecf07825 */ /* 0x001fca00078e00f0 */
[----:B------:R0:W-:Y:S01]  /*8620*/  STG.E.128 desc[UR6][R240.64], R160 ;  /* 0x000000a0f0007986 */ /* 0x0001e2000c101d06 */
[----:B------:R-:W-:Y:S05]  /*8630*/  @!P0 BRA `(.L_x_15323) ;  /* 0x0000000000508947 */ /* 0x000fea0003800000 */
[----:B0-----:R-:W-:Y:S02]  /*8640*/  SHF.L.U32 R160, R215, 0x10, RZ ;  /* 0x00000010d7a07819 */ /* 0x001fe400000006ff */
[----:B------:R-:W-:Y:S02]  /*8650*/  PRMT R162, R216, 0x7104, RZ ;  /* 0x00007104d8a27816 */ /* 0x000fe400000000ff */
[----:B------:R-:W-:Y:S02]  /*8660*/  LOP3.LUT R163, R160, 0xff0000, RZ, 0xc0, !PT ;  /* 0x00ff0000a0a37812 */ /* 0x000fe400078ec0ff */
[----:B------:R-:W-:Y:S02]  /*8670*/  LOP3.LUT R160, R214, 0xffff, RZ, 0xc0, !PT ;  /* 0x0000ffffd6a07812 */ /* 0x000fe400078ec0ff */
[----:B------:R-:W-:Y:S02]  /*8680*/  LOP3.LUT R240, R218, 0xff, RZ, 0xc0, !PT ;  /* 0x000000ffdaf07812 */ /* 0x000fe400078ec0ff */
[----:B------:R-:W-:-:S02]  /*8690*/  PRMT R163, R163, 0x4210, R160 ;  /* 0x00004210a3a37816 */ /* 0x000fc400000000a0 */
[----:B------:R-:W0:Y:S01]  /*86a0*/  LDC.64 R160, c[0x0][0x3b0] ;  /* 0x0000ec00ffa07b82 */ /* 0x000e220000000a00 */
[----:B------:R-:W-:Y:S01]  /*86b0*/  LOP3.LUT R238, R219, 0xff, RZ, 0xc0, !PT ;  /* 0x000000ffdbee7812 */ /* 0x000fe200078ec0ff */
[----:B------:R-:W-:Y:S01]  /*86c0*/  IMAD.WIDE.U32 R240, R240, 0x1000000, RZ ;  /* 0x01000000f0f07825 */ /* 0x000fe200078e00ff */
[----:B------:R-:W-:Y:S02]  /*86d0*/  LOP3.LUT R242, R163, 0xff00, R162, 0xf8, !PT ;  /* 0x0000ff00a3f27812 */ /* 0x000fe400078ef8a2 */
[----:B------:R-:W-:Y:S01]  /*86e0*/  LOP3.LUT R162, R220, 0xff, RZ, 0xc0, !PT ;  /* 0x000000ffdca27812 */ /* 0x000fe200078ec0ff */
[----:B------:R-:W-:Y:S01]  /*86f0*/  IMAD.WIDE.U32 R238, R238, 0x10000, RZ ;  /* 0x00010000eeee7825 */ /* 0x000fe200078e00ff */
[----:B------:R-:W-:-:S03]  /*8700*/  LOP3.LUT R243, R242, 0xff, R217, 0xf8, !PT ;  /* 0x000000fff2f37812 */ /* 0x000fc600078ef8d9 */
[----:B------:R-:W-:Y:S01]  /*8710*/  IMAD.WIDE.U32 R162, R162, 0x100, RZ ;  /* 0x00000100a2a27825 */ /* 0x000fe200078e00ff */
[----:B------:R-:W-:Y:S02]  /*8720*/  LOP3.LUT R239, R239, R243, R241, 0xfe, !PT ;  /* 0x000000f3efef7212 */ /* 0x000fe400078efef1 */
[----:B------:R-:W-:Y:S02]  /*8730*/  LOP3.LUT R238, R162, R240, R238, 0xfe, !PT ;  /* 0x000000f0a2ee7212 */ /* 0x000fe400078efeee */
[----:B------:R-:W-:Y:S02]  /*8740*/  LOP3.LUT R163, R239, R163, RZ, 0xfc, !PT ;  /* 0x000000a3efa37212 */ /* 0x000fe400078efcff */
[----:B------:R-:W-:Y:S01]  /*8750*/  LOP3.LUT R162, R238, 0xff, R221, 0xf8, !PT ;  /* 0x000000ffeea27812 */ /* 0x000fe200078ef8dd */
[----:B0-----:R-:W-:-:S05]  /*8760*/  IMAD.WIDE.U32 R160, R235, 0x8, R160 ;  /* 0x00000008eba07825 */ /* 0x001fca00078e00a0 */
[----:B------:R1:W-:Y:S02]  /*8770*/  STG.E.64 desc[UR6][R160.64], R162 ;  /* 0x000000a2a0007986 */ /* 0x0003e4000c101b06 */
.L_x_15323:
[----:B------:R-:W-:Y:S05]  /*8780*/  BSYNC.RECONVERGENT B1 ;  /* 0x0000000000017941 */ /* 0x000fea0003800200 */
.L_x_15322:
[----:B------:R-:W-:Y:S01]  /*8790*/  VIADD R236, R236, 0x20 ;  /* 0x00000020ecec7836 */ /* 0x000fe20000000000 */
[----:B------:R-:W-:-:S07]  /*87a0*/  IADD3 R235, PT, PT, R235, 0x20, RZ ;  /* 0x00000020ebeb7810 */ /* 0x000fce0007ffe0ff */
.L_x_15205:
[----:B----4-:R-:W-:Y:S05]  /*87b0*/  BSYNC.RECONVERGENT B0 ;  /* 0x0000000000007941 */ /* 0x010fea0003800200 */
.L_x_15204:
        /* <DEDUP_REMOVED lines=10> */
[----:B-----5:R2:W5:Y:S01]  /*8860*/  @P0 LDG.E.128 R36, desc[UR6][R30.64] ;  /* 0x000000061e240981 */ /* 0x020562000c1e1d00 */
[----:B---3--:R-:W-:-:S05]  /*8870*/  @P1 IMAD.WIDE.U32 R28, R236, 0x10, R28 ;  /* 0x00000010ec1c1825 */ /* 0x008fca00078e001c */
[----:B------:R2:W5:Y:S01]  /*8880*/  @P1 LDG.E.128 R32, desc[UR6][R28.64] ;  /* 0x000000061c201981 */ /* 0x000562000c1e1d00 */
[----:B------:R-:W-:Y:S05]  /*8890*/  @!P1 BRA `(.L_x_15326) ;  /* 0x0000003400e09947 */ /* 0x000fea0003800000 */
[----:B------:R-:W-:Y:S01]  /*88a0*/  ISETP.GT.AND P1, PT, R237, RZ, PT ;  /* 0x000000ffed00720c */ /* 0x000fe20003f24270 */
[----:B------:R-:W-:-:S12]  /*88b0*/  BSSY.RECONVERGENT B1, `(.L_x_15327) ;  /* 0x000006c000017945 */ /* 0x000fd80003800200 */
[----:B-----5:R-:W-:Y:S01]  /*88c0*/  @!P1 HADD2.F32 R167, -RZ, R32.H0_H0 ;  /* 0x20000020ffa79230 */ /* 0x020fe20000004100 */
[----:B--2---:R-:W-:Y:S01]  /*88d0*/  @!P1 MOV R28, R227 ;  /* 0x000000e3001c9202 */ /* 0x004fe20000000f00 */
        /* <DEDUP_REMOVED lines=18> */
.L_x_15331:
        /* <DEDUP_REMOVED lines=13> */
.L_x_15333:
[----:B------:R-:W-:Y:S05]  /*8ad0*/  BSYNC.RECONVERGENT B3 ;  /* 0x0000000000037941 */ /* 0x000fea0003800200 */
.L_x_15332:
        /* <DEDUP_REMOVED lines=60> */
.L_x_15330:
[----:B------:R-:W-:Y:S05]  /*8ea0*/  BSYNC.RECONVERGENT B2 ;  /* 0x0000000000027941 */ /* 0x000fea0003800200 */
.L_x_15329:
[----:B------:R-:W-:Y:S01]  /*8eb0*/  I2FP.F32.U32 R29, R29 ;  /* 0x0000001d001d7245 */ /* 0x000fe20000201000 */
[----:B------:R-:W-:Y:S02]  /*8ec0*/  HFMA2 R30, -RZ, RZ, 0.1171875, 0 ;  /* 0x2f800000ff1e7431 */ /* 0x000fe400000001ff */
[----:B------:R-:W-:Y:S02]  /*8ed0*/  HADD2.F32 R31, -RZ, R36.H0_H0 ;  /* 0x20000024ff1f7230 */ /* 0x000fe40000004100 */
[----:B01----:R-:W-:Y:S02]  /*8ee0*/  HADD2.F32 R160, -RZ, R32.H0_H0 ;  /* 0x20000020ffa07230 */ /* 0x003fe40000004100 */
[----:B------:R-:W-:Y:S01]  /*8ef0*/  FFMA.FTZ R29, R29, R30, 1.1641532182693481445e-10 ;  /* 0x2f0000001d1d7423 */ /* 0x000fe2000001001e */
[----:B------:R-:W-:Y:S01]  /*8f00*/  FMUL.FTZ R31, R31, UR9 ;  /* 0x000000091f1f7c20 */ /* 0x000fe20008410000 */
[----:B------:R-:W-:-:S03]  /*8f10*/  HADD2.F32 R30, -RZ, R136.H0_H0 ;  /* 0x20000088ff1e7230 */ /* 0x000fc60000004100 */
[----:B------:R-:W-:Y:S01]  /*8f20*/  FMUL.FTZ R31, R31, UR8 ;  /* 0x000000081f1f7c20 */ /* 0x000fe20008410000 */
[----:B------:R-:W-:-:S04]  /*8f30*/  FSETP.GTU.FTZ.AND P2, PT, R29, UR12, PT ;  /* 0x0000000c1d007c0b */ /* 0x000fc8000bf5c000 */
[----:B------:R-:W-:Y:S02]  /*8f40*/  FSEL R167, R31, RZ, !P2 ;  /* 0x000000ff1fa77208 */ /* 0x000fe40005000000 */
[----:B------:R-:W-:-:S03]  /*8f50*/  SEL R221, RZ, 0x1, P2 ;  /* 0x00000001ffdd7807 */ /* 0x000fc60001000000 */
[----:B------:R-:W-:-:S07]  /*8f60*/  FFMA.FTZ R167, R167, R30, R160 ;  /* 0x0000001ea7a77223 */ /* 0x000fce00000100a0 */
.L_x_15328:
[----:B------:R-:W-:Y:S05]  /*8f70*/  BSYNC.RECONVERGENT B1 ;  /* 0x0000000000017941 */ /* 0x000fea0003800200 */
.L_x_15327:
[----:B------:R-:W-:Y:S01]  /*8f80*/  BSSY.RECONVERGENT B1, `(.L_x_15334) ;  /* 0x000006d000017945 */ /* 0x000fe20003800200 */
[----:B0-----:R-:W-:Y:S01]  /*8f90*/  F2FP.F16.F32.PACK_AB R241, RZ, R167 ;  /* 0x000000a7fff1723e */ /* 0x001fe200000000ff */
        /* <DEDUP_REMOVED lines=20> */
.L_x_15338:
[----:B------:R-:W-:Y:S01]  /*90e0*/  IADD3 R230, PT, PT, R230, 0x1, RZ ;  /* 0x00000001e6e67810 */ /* 0x000fe20007ffe0ff */
[----:B------:R-:W-:Y:S03]  /*90f0*/  BSSY.RECONVERGENT B3, `(.L_x_15339) ;  /* 0x000000c000037945 */ /* 0x000fe60003800200 */
[C---:B------:R-:W-:Y:S01]  /*9100*/  ISETP.NE.AND P2, PT, R230.reuse, RZ, PT ;  /* 0x000000ffe600720c */ /* 0x040fe20003f45270 */
[----:B-1----:R-:W-:-:S12]  /*9110*/  IMAD.WIDE.U32 R162, R230, -0x2daee0ad, RZ ;  /* 0xd2511f53e6a27825 */ /* 0x002fd800078e00ff */
        /* <DEDUP_REMOVED lines=9> */
.L_x_15340:
[----:B------:R-:W-:Y:S05]  /*91b0*/  BSYNC.RECONVERGENT B3 ;  /* 0x0000000000037941 */ /* 0x000fea0003800200 */
.L_x_15339:
        /* <DEDUP_REMOVED lines=60> */
.L_x_15337:
[----:B------:R-:W-:Y:S05]  /*9580*/  BSYNC.RECONVERGENT B2 ;  /* 0x0000000000027941 */ /* 0x000fea0003800200 */
.L_x_15336:
[----:B------:R-:W-:Y:S01]  /*9590*/  I2FP.F32.U32 R28, R30 ;  /* 0x0000001e001c7245 */ /* 0x000fe20000201000 */
[----:B------:R-:W-:Y:S02]  /*95a0*/  HFMA2 R31, -RZ, RZ, 0.1171875, 0 ;  /* 0x2f800000ff1f7431 */ /* 0x000fe400000001ff */
[----:B------:R-:W-:Y:S02]  /*95b0*/  HADD2.F32 R30, -RZ, R36.H1_H1 ;  /* 0x30000024ff1e7230 */ /* 0x000fe40000004100 */
[----:B-1----:R-:W-:Y:S02]  /*95c0*/  HADD2.F32 R161, -RZ, R32.H1_H1 ;  /* 0x30000020ffa17230 */ /* 0x002fe40000004100 */
[----:B------:R-:W-:Y:S01]  /*95d0*/  FFMA.FTZ R28, R28, R31, 1.1641532182693481445e-10 ;  /* 0x2f0000001c1c7423 */ /* 0x000fe2000001001f */
[----:B------:R-:W-:Y:S01]  /*95e0*/  FMUL.FTZ R30, R30, UR9 ;  /* 0x000000091e1e7c20 */ /* 0x000fe20008410000 */
[----:B------:R-:W-:-:S03]  /*95f0*/  HADD2.F32 R31, -RZ, R136.H1_H1 ;  /* 0x30000088ff1f7230 */ /* 0x000fc60000004100 */
[----:B------:R-:W-:Y:S01]  /*9600*/  FMUL.FTZ R30, R30, UR8 ;  /* 0x000000081e1e7c20 */ /* 0x000fe20008410000 */
[----:B------:R-:W-:-:S04]  /*9610*/  FSETP.GTU.FTZ.AND P2, PT, R28, UR12, PT ;  /* 0x0000000c1c007c0b */ /* 0x000fc8000bf5c000 */
[----:B------:R-:W-:Y:S02]  /*9620*/  FSEL R166, R30, RZ, !P2 ;  /* 0x000000ff1ea67208 */ /* 0x000fe40005000000 */
[----:B------:R-:W-:-:S03]  /*9630*/  SEL R220, RZ, 0x1, P2 ;  /* 0x00000001ffdc7807 */ /* 0x000fc60001000000 */
[----:B------:R-:W-:-:S07]  /*9640*/  FFMA.FTZ R166, R166, R31, R161 ;  /* 0x0000001fa6a67223 */ /* 0x000fce00000100a1 */
.L_x_15335:
[----:B------:R-:W-:Y:S05]  /*9650*/  BSYNC.RECONVERGENT B1 ;  /* 0x0000000000017941 */ /* 0x000fea0003800200 */
.L_x_15334:
        /* <DEDUP_REMOVED lines=22> */
.L_x_15345:
        /* <DEDUP_REMOVED lines=13> */
.L_x_15347:
[----:B------:R-:W-:Y:S05]  /*9890*/  BSYNC.RECONVERGENT B3 ;  /* 0x0000000000037941 */ /* 0x000fea0003800200 */
.L_x_15346:
        /* <DEDUP_REMOVED lines=60> */
.L_x_15344:
[----:B------:R-:W-:Y:S05]  /*9c60*/  BSYNC.RECONVERGENT B2 ;  /* 0x0000000000027941 */ /* 0x000fea0003800200 */
.L_x_15343:
[----:B------:R-:W-:Y:S01]  /*9c70*/  I2FP.F32.U32 R29, R30 ;  /* 0x0000001e001d7245 */ /* 0x000fe20000201000 */
[----:B------:R-:W-:Y:S02]  /*9c80*/  HFMA2 R30, -RZ, RZ, 0.1171875, 0 ;  /* 0x2f800000ff1e7431 */ /* 0x000fe400000001ff */
[----:B------:R-:W-:Y:S02]  /*9c90*/  HADD2.F32 R31, -RZ, R37.H0_H0 ;  /* 0x20000025ff1f7230 */ /* 0x000fe40000004100 */
[----:B-1----:R-:W-:Y:S02]  /*9ca0*/  HADD2.F32 R160, -RZ, R33.H0_H0 ;  /* 0x20000021ffa07230 */ /* 0x002fe40000004100 */
        /* <DEDUP_REMOVED lines=8> */
.L_x_15342:
[----:B------:R-:W-:Y:S05]  /*9d30*/  BSYNC.RECONVERGENT B1 ;  /* 0x0000000000017941 */ /* 0x000fea0003800200 */
.L_x_15341:
        /* <DEDUP_REMOVED lines=22> */
.L_x_15352:
        /* <DEDUP_REMOVED lines=13> */
.L_x_15354:
[----:B------:R-:W-:Y:S05]  /*9f70*/  BSYNC.RECONVERGENT B3 ;  /* 0x0000000000037941 */ /* 0x000fea0003800200 */
.L_x_15353:
        /* <DEDUP_REMOVED lines=61> */
.L_x_15351:
[----:B------:R-:W-:Y:S05]  /*a350*/  BSYNC.RECONVERGENT B2 ;  /* 0x0000000000027941 */ /* 0x000fea0003800200 */
.L_x_15350:
[----:B------:R-:W-:Y:S01]  /*a360*/  I2FP.F32.U32 R28, R30 ;  /* 0x0000001e001c7245 */ /* 0x000fe20000201000 */
[----:B------:R-:W-:Y:S02]  /*a370*/  HADD2.F32 R30, -RZ, R37.H1_H1 ;  /* 0x30000025ff1e7230 */ /* 0x000fe40000004100 */
[----:B------:R-:W-:Y:S02]  /*a380*/  IMAD.MOV.U32 R31, RZ, RZ, 0x2f800000 ;  /* 0x2f800000ff1f7424 */ /* 0x000fe400078e00ff */
[----:B-1----:R-:W-:Y:S02]  /*a390*/  HADD2.F32 R161, -RZ, R33.H1_H1 ;  /* 0x30000021ffa17230 */ /* 0x002fe40000004100 */
        /* <DEDUP_REMOVED lines=8> */
.L_x_15349:
[----:B------:R-:W-:Y:S05]  /*a420*/  BSYNC.RECONVERGENT B1 ;  /* 0x0000000000017941 */ /* 0x000fea0003800200 */
.L_x_15348:
[----:B------:R-:W-:Y:S01]  /*a430*/  BSSY.RECONVERGENT B1, `(.L_x_15355) ;  /* 0x000006d000017945 */ /* 0x000fe20003800200 */
[----:B------:R-:W-:Y:S01]  /*a440*/  F2FP.F16.F32.PACK_AB R242, RZ, R164 ;  /* 0x000000a4fff2723e */ /* 0x000fe200000000ff */
[----:B------:R-:W-:Y:S01]  /*a450*/  @!P1 HADD2.F32 R31, -RZ, R34.H0_H0 ;  /* 0x20000022ff1f9230 */ /* 0x000fe20000004100 */
[----:B------:R-:W-:Y:S01]  /*a460*/  @!P1 MOV R238, R232 ;  /* 0x000000e800ee9202 */ /* 0x000fe20000000f00 */
[----:B-1----:R-:W-:Y:S01]  /*a470*/  @!P1 IMAD.MOV.U32 R160, RZ, RZ, R29 ;  /* 0x000000ffffa09224 */ /* 0x002fe200078e001d */
        /* <DEDUP_REMOVED lines=17> */
.L_x_15359:
        /* <DEDUP_REMOVED lines=13> */
.L_x_15361:
[----:B------:R-:W-:Y:S05]  /*a660*/  BSYNC.RECONVERGENT B3 ;  /* 0x0000000000037941 */ /* 0x000fea0003800200 */
.L_x_15360:
        /* <DEDUP_REMOVED lines=56> */
[----:B------:R-:W-:Y:S02]  /*a9f0*/  MOV R228, R28 ;  /* 0x0000001c00e47202 */ /* 0x000fe40000000f00 */
[----:B------:R-:W-:Y:S01]  /*aa00*/  LOP3.LUT R223, R30, UR15, R29, 0x96, !PT ;  /* 0x0000000f1edf7c12 */ /* 0x000fe2000f8e961d */
[----:B------:R-:W-:Y:S01]  /*aa10*/  IMAD.MOV.U32 R28, RZ, RZ, R232 ;  /* 0x000000ffff1c7224 */ /* 0x000fe200078e00e8 */
[----:B------:R-:W-:-:S07]  /*aa20*/  LOP3.LUT R222, R222, UR16, R239, 0x96, !PT ;  /* 0x00000010dede7c12 */ /* 0x000fce000f8e96ef */
.L_x_15358:
[----:B------:R-:W-:Y:S05]  /*aa30*/  BSYNC.RECONVERGENT B2 ;  /* 0x0000000000027941 */ /* 0x000fea0003800200 */
.L_x_15357:
[----:B------:R-:W-:Y:S01]  /*aa40*/  I2FP.F32.U32 R28, R28 ;  /* 0x0000001c001c7245 */ /* 0x000fe20000201000 */
[----:B------:R-:W-:Y:S02]  /*aa50*/  HADD2.F32 R30, -RZ, R38.H0_H0 ;  /* 0x20000026ff1e7230 */ /* 0x000fe40000004100 */
        /* <DEDUP_REMOVED lines=10> */
.L_x_15356:
[----:B------:R-:W-:Y:S05]  /*ab00*/  BSYNC.RECONVERGENT B1 ;  /* 0x0000000000017941 */ /* 0x000fea0003800200 */
.L_x_15355:
        /* <DEDUP_REMOVED lines=22> */
.L_x_15366:
        /* <DEDUP_REMOVED lines=13> */
.L_x_15368:
[----:B------:R-:W-:Y:S05]  /*ad40*/  BSYNC.RECONVERGENT B3 ;  /* 0x0000000000037941 */ /* 0x000fea0003800200 */
.L_x_15367:
        /* <DEDUP_REMOVED lines=59> */
[----:B------:R-:W-:Y:S01]  /*b100*/  IMAD.MOV.U32 R28, RZ, RZ, RZ ;  /* 0x000000ffff1c7224 */ /* 0x000fe200078e00ff */
[----:B------:R-:W-:-:S07]  /*b110*/  MOV R29, R238 ;  /* 0x000000ee001d7202 */ /* 0x000fce0000000f00 */
.L_x_15365:
[----:B------:R-:W-:Y:S05]  /*b120*/  BSYNC.RECONVERGENT B2 ;  /* 0x0000000000027941 */ /* 0x000fea0003800200 */
.L_x_15364:
[----:B------:R-:W-:Y:S01]  /*b130*/  I2FP.F32.U32 R29, R29 ;  /* 0x0000001d001d7245 */ /* 0x000fe20000201000 */
[----:B------:R-:W-:Y:S02]  /*b140*/  HFMA2 R30, -RZ, RZ, 0.1171875, 0 ;  /* 0x2f800000ff1e7431 */ /* 0x000fe400000001ff */
[----:B------:R-:W-:Y:S02]  /*b150*/  HADD2.F32 R160, -RZ, R38.H1_H1 ;  /* 0x30000026ffa07230 */ /* 0x000fe40000004100 */
[----:B------:R-:W-:Y:S02]  /*b160*/  HADD2.F32 R161, -RZ, R34.H1_H1 ;  /* 0x30000022ffa17230 */ /* 0x000fe40000004100 */
[----:B------:R-:W-:Y:S01]  /*b170*/  FFMA.FTZ R29, R29, R30, 1.1641532182693481445e-10 ;  /* 0x2f0000001d1d7423 */ /* 0x000fe2000001001e */
[----:B------:R-:W-:-:S04]  /*b180*/  FMUL.FTZ R160, R160, UR9 ;  /* 0x00000009a0a07c20 */ /* 0x000fc80008410000 */
[----:B------:R-:W-:Y:S01]  /*b190*/  FMUL.FTZ R30, R160, UR8 ;  /* 0x00000008a01e7c20 */ /* 0x000fe20008410000 */
[----:B------:R-:W-:Y:S01]  /*b1a0*/  FSETP.GTU.FTZ.AND P2, PT, R29, UR12, PT ;  /* 0x0000000c1d007c0b */ /* 0x000fe2000bf5c000 */
[----:B------:R-:W-:-:S03]  /*b1b0*/  HADD2.F32 R29, -RZ, R138.H1_H1 ;  /* 0x3000008aff1d7230 */ /* 0x000fc60000004100 */
[----:B------:R-:W-:Y:S02]  /*b1c0*/  FSEL R30, R30, RZ, !P2 ;  /* 0x000000ff1e1e7208 */ /* 0x000fe40005000000 */
[----:B------:R-:W-:-:S03]  /*b1d0*/  SEL R216, RZ, 0x1, P2 ;  /* 0x00000001ffd87807 */ /* 0x000fc60001000000 */
[----:B------:R-:W-:-:S07]  /*b1e0*/  FFMA.FTZ R30, R30, R29, R161 ;  /* 0x0000001d1e1e7223 */ /* 0x000fce00000100a1 */
.L_x_15363:
[----:B------:R-:W-:Y:S05]  /*b1f0*/  BSYNC.RECONVERGENT B1 ;  /* 0x0000000000017941 */ /* 0x000fea0003800200 */
.L_x_15362:
        /* <DEDUP_REMOVED lines=17> */
[-C--:B------:R-:W-:Y:S01]  /*b310*/  @!P2 MOV R246, R232.reuse ;  /* 0x000000e800f6a202 */ /* 0x080fe20000000f00 */
[----:B------:R-:W-:Y:S01]  /*b320*/  @P2 VIADD R160, R28, 0x1 ;  /* 0x000000011ca02836 */ /* 0x000fe20000000000 */
[----:B------:R-:W-:Y:S01]  /*b330*/  @P2 MOV R246, R232 ;  /* 0x000000e800f62202 */ /* 0x000fe20000000f00 */
[----:B------:R-:W-:Y:S01]  /*b340*/  @P2 IMAD.MOV.U32 R29, RZ, RZ, R223 ;  /* 0x000000ffff1d2224 */ /* 0x000fe200078e00df */
[----:B------:R-:W-:Y:S06]  /*b350*/  BRA `(.L_x_15372) ;  /* 0x0000000400287947 */ /* 0x000fec0003800000 */
.L_x_15373:
        /* <DEDUP_REMOVED lines=13> */
.L_x_15375:
[----:B------:R-:W-:Y:S05]  /*b430*/  BSYNC.RECONVERGENT B3 ;  /* 0x0000000000037941 */ /* 0x000fea0003800200 */
.L_x_15374:
        /* <DEDUP_REMOVED lines=60> */
.L_x_15372:
[----:B------:R-:W-:Y:S05]  /*b800*/  BSYNC.RECONVERGENT B2 ;  /* 0x0000000000027941 */ /* 0x000fea0003800200 */
.L_x_15371:
[----:B------:R-:W-:Y:S01]  /*b810*/  I2FP.F32.U32 R28, R29 ;  /* 0x0000001d001c7245 */ /* 0x000fe20000201000 */
[----:B------:R-:W-:Y:S02]  /*b820*/  HFMA2 R29, -RZ, RZ, 0.1171875, 0 ;  /* 0x2f800000ff1d7431 */ /* 0x000fe400000001ff */
[----:B------:R-:W-:Y:S02]  /*b830*/  HADD2.F32 R161, -RZ, R39.H0_H0 ;  /* 0x20000027ffa17230 */ /* 0x000fe40000004100 */
        /* <DEDUP_REMOVED lines=9> */
.L_x_15370:
[----:B------:R-:W-:Y:S05]  /*b8d0*/  BSYNC.RECONVERGENT B1 ;  /* 0x0000000000017941 */ /* 0x000fea0003800200 */
.L_x_15369:
        /* <DEDUP_REMOVED lines=22> */
.L_x_15380:
        /* <DEDUP_REMOVED lines=13> */
.L_x_15382:
[----:B------:R-:W-:Y:S05]  /*bb10*/  BSYNC.RECONVERGENT B3 ;  /* 0x0000000000037941 */ /* 0x000fea0003800200 */
.L_x_15381:
[----:B------:R-:W-:Y:S01]  /*bb20*/  LOP3.LUT R160, R224, UR5, R223, 0x96, !PT ;  /* 0x00000005e0a07c12 */ /* 0x000fe2000f8e96df */
[----:B------:R-:W-:Y:S01]  /*bb30*/  IMAD.WIDE.U32 R162, R225, -0x326172a9, RZ ;  /* 0xcd9e8d57e1a27825 */ /* 0x000fe200078e00ff */
[----:B------:R-:W-:Y:S01]  /*bb40*/  UIADD3 UR15, UPT, UPT, UR4, -0x61c88647, URZ ;  /* 0x9e3779b9040f7890 */ /* 0x000fe2000fffe0ff */
[----:B------:R-:W-:Y:S02]  /*bb50*/  MOV R28, R246 ;  /* 0x000000f6001c7202 */ /* 0x000fe40000000f00 */
        /* <DEDUP_REMOVED lines=54> */
[----:B------:R-:W-:-:S04]  /*bec0*/  IMAD.MOV.U32 R228, RZ, RZ, R160 ;  /* 0x000000ffffe47224 */ /* 0x000fc800078e00a0 */
[----:B------:R-:W-:-:S07]  /*bed0*/  LOP3.LUT R222, R222, UR15, R239, 0x96, !PT ;  /* 0x0000000fdede7c12 */ /* 0x000fce000f8e96ef */
.L_x_15379:
[----:B------:R-:W-:Y:S05]  /*bee0*/  BSYNC.RECONVERGENT B2 ;  /* 0x0000000000027941 */ /* 0x000fea0003800200 */
.L_x_15378:
[----:B------:R-:W-:Y:S01]  /*bef0*/  I2FP.F32.U32 R28, R28 ;  /* 0x0000001c001c7245 */ /* 0x000fe20000201000 */
[----:B------:R-:W-:Y:S02]  /*bf00*/  HFMA2 R161, -RZ, RZ, 0.1171875, 0 ;  /* 0x2f800000ffa17431 */ /* 0x000fe400000001ff */
[----:B------:R-:W-:Y:S02]  /*bf10*/  HADD2.F32 R160, -RZ, R39.H1_H1 ;  /* 0x30000027ffa07230 */ /* 0x000fe40000004100 */
[----:B------:R-:W-:Y:S02]  /*bf20*/  HADD2.F32 R163, -RZ, R35.H1_H1 ;  /* 0x30000023ffa37230 */ /* 0x000fe40000004100 */
[----:B------:R-:W-:Y:S01]  /*bf30*/  FFMA.FTZ R28, R28, R161, 1.1641532182693481445e-10 ;  /* 0x2f0000001c1c7423 */ /* 0x000fe200000100a1 */
[----:B------:R-:W-:Y:S01]  /*bf40*/  FMUL.FTZ R160, R160, UR9 ;  /* 0x00000009a0a07c20 */ /* 0x000fe20008410000 */
[----:B------:R-:W-:-:S03]  /*bf50*/  HADD2.F32 R161, -RZ, R139.H1_H1 ;  /* 0x3000008bffa17230 */ /* 0x000fc60000004100 */
[----:B------:R-:W-:Y:S01]  /*bf60*/  FSETP.GTU.FTZ.AND P1, PT, R28, UR12, PT ;  /* 0x0000000c1c007c0b */ /* 0x000fe2000bf3c000 */
[----:B------:R-:W-:-:S03]  /*bf70*/  FMUL.FTZ R28, R160, UR8 ;  /* 0x00000008a01c7c20 */ /* 0x000fc60008410000 */
[----:B------:R-:W-:Y:S02]  /*bf80*/  SEL R214, RZ, 0x1, P1 ;  /* 0x00000001ffd67807 */ /* 0x000fe40000800000 */
[----:B------:R-:W-:-:S05]  /*bf90*/  FSEL R28, R28, RZ, !P1 ;  /* 0x000000ff1c1c7208 */ /* 0x000fca0004800000 */
[----:B------:R-:W-:-:S07]  /*bfa0*/  FFMA.FTZ R28, R28, R161, R163 ;  /* 0x000000a11c1c7223 */ /* 0x000fce00000100a3 */
.L_x_15377:
[----:B------:R-:W-:Y:S05]  /*bfb0*/  BSYNC.RECONVERGENT B1 ;  /* 0x0000000000017941 */ /* 0x000fea0003800200 */
.L_x_15376:
[----:B------:R-:W-:Y:S02]  /*bfc0*/  F2FP.F16.F32.PACK_AB R163, RZ, R28 ;  /* 0x0000001cffa3723e */ /* 0x000fe400000000ff */
[----:B------:R-:W-:Y:S02]  /*bfd0*/  PRMT R162, R244, 0x5410, R245 ;  /* 0x00005410f4a27816 */ /* 0x000fe400000000f5 */
[----:B------:R-:W-:Y:S02]  /*bfe0*/  PRMT R161, R243, 0x5410, R242 ;  /* 0x00005410f3a17816 */ /* 0x000fe400000000f2 */
[----:B------:R-:W-:Y:S02]  /*bff0*/  PRMT R160, R241, 0x5410, R240 ;  /* 0x00005410f1a07816 */ /* 0x000fe400000000f0 */
[----:B------:R-:W-:Y:S01]  /*c000*/  PRMT R163, R232, 0x5410, R163 ;  /* 0x00005410e8a37816 */ /* 0x000fe200000000a3 */
[----:B------:R-:W-:Y:S06]  /*c010*/  BRA `(.L_x_15383) ;  /* 0x00000034005c7947 */ /* 0x000fec0003800000 */
.L_x_15326:
        /* <DEDUP_REMOVED lines=21> */
.L_x_15388:
        /* <DEDUP_REMOVED lines=13> */
.L_x_15390:
[----:B------:R-:W-:Y:S05]  /*c240*/  BSYNC.RECONVERGENT B3 ;  /* 0x0000000000037941 */ /* 0x000fea0003800200 */
.L_x_15389:
        /* <DEDUP_REMOVED lines=60> */
.L_x_15387:
[----:B------:R-:W-:Y:S05]  /*c610*/  BSYNC.RECONVERGENT B2 ;  /* 0x0000000000027941 */ /* 0x000fea0003800200 */
.L_x_15386:
        /* <DEDUP_REMOVED lines=10> */
[----:B------:R-:W-:-:S07]  /*c6c0*/  FMUL.FTZ R167, R30, R167 ;  /* 0x000000a71ea77220 */ /* 0x000fce0000410000 */
.L_x_15385:
[----:B------:R-:W-:Y:S05]  /*c6d0*/  BSYNC.RECONVERGENT B1 ;  /* 0x0000000000017941 */ /* 0x000fea0003800200 */
.L_x_15384:
[----:B------:R-:W-:Y:S01]  /*c6e0*/  BSSY.RECONVERGENT B1, `(.L_x_15391) ;  /* 0x0000069000017945 */ /* 0x000fe20003800200 */
[----:B0-----:R-:W-:Y:S01]  /*c6f0*/  F2FP.F16.F32.PACK_AB R240, RZ, R167 ;  /* 0x000000a7fff0723e */ /* 0x001fe200000000ff */
        /* <DEDUP_REMOVED lines=16> */
.L_x_15395:
        /* <DEDUP_REMOVED lines=13> */
.L_x_15397:
[----:B------:R-:W-:Y:S05]  /*c8d0*/  BSYNC.RECONVERGENT B3 ;  /* 0x0000000000037941 */ /* 0x000fea0003800200 */
.L_x_15396:
        /* <DEDUP_REMOVED lines=61> */
.L_x_15394:
[----:B------:R-:W-:Y:S05]  /*ccb0*/  BSYNC.RECONVERGENT B2 ;  /* 0x0000000000027941 */ /* 0x000fea0003800200 */
.L_x_15393:
        /* <DEDUP_REMOVED lines=10> */
[----:B------:R-:W-:-:S07]  /*cd60*/  FMUL.FTZ R166, R31, R166 ;  /* 0x000000a61fa67220 */ /* 0x000fce0000410000 */
.L_x_15392:
[----:B------:R-:W-:Y:S05]  /*cd70*/  BSYNC.RECONVERGENT B1 ;  /* 0x0000000000017941 */ /* 0x000fea0003800200 */
.L_x_15391:
        /* <DEDUP_REMOVED lines=18> */
.L_x_15402:
        /* <DEDUP_REMOVED lines=13> */
.L_x_15404:
[----:B------:R-:W-:Y:S05]  /*cf70*/  BSYNC.RECONVERGENT B3 ;  /* 0x0000000000037941 */ /* 0x000fea0003800200 */
.L_x_15403:
        /* <DEDUP_REMOVED lines=57> */
[----:B------:R-:W-:Y:S01]  /*d310*/  MOV R30, R238 ;  /* 0x000000ee001e7202 */ /* 0x000fe20000000f00 */
[----:B------:R-:W-:Y:S02]  /*d320*/  IMAD.MOV.U32 R238, RZ, RZ, R28 ;  /* 0x000000ffffee7224 */ /* 0x000fe400078e001c */
[----:B------:R-:W-:Y:S01]  /*d330*/  HFMA2 R28, -RZ, RZ, 0, 0 ;  /* 0x00000000ff1c7431 */ /* 0x000fe200000001ff */
[----:B------:R-:W-:-:S07]  /*d340*/  LOP3.LUT R222, R222, UR16, R29, 0x96, !PT ;  /* 0x00000010dede7c12 */ /* 0x000fce000f8e961d */
.L_x_15401:
[----:B------:R-:W-:Y:S05]  /*d350*/  BSYNC.RECONVERGENT B2 ;  /* 0x0000000000027941 */ /* 0x000fea0003800200 */
.L_x_15400:
        /* <DEDUP_REMOVED lines=11> */
.L_x_15399:
[----:B------:R-:W-:Y:S05]  /*d410*/  BSYNC.RECONVERGENT B1 ;  /* 0x0000000000017941 */ /* 0x000fea0003800200 */
.L_x_15398:
        /* <DEDUP_REMOVED lines=18> */
.L_x_15409:
        /* <DEDUP_REMOVED lines=13> */
.L_x_15411:
[----:B------:R-:W-:Y:S05]  /*d610*/  BSYNC.RECONVERGENT B3 ;  /* 0x0000000000037941 */ /* 0x000fea0003800200 */
.L_x_15410:
        /* <DEDUP_REMOVED lines=61> */
.L_x_15408:
[----:B------:R-:W-:Y:S05]  /*d9f0*/  BSYNC.RECONVERGENT B2 ;  /* 0x0000000000027941 */ /* 0x000fea0003800200 */
.L_x_15407:
        /* <DEDUP_REMOVED lines=11> */
.L_x_15406:
[----:B------:R-:W-:Y:S05]  /*dab0*/  BSYNC.RECONVERGENT B1 ;  /* 0x0000000000017941 */ /* 0x000fea0003800200 */
.L_x_15405:
        /* <DEDUP_REMOVED lines=18> */
.L_x_15416:
        /* <DEDUP_REMOVED lines=13> */
.L_x_15418:
[----:B------:R-:W-:Y:S05]  /*dcb0*/  BSYNC.RECONVERGENT B3 ;  /* 0x0000000000037941 */ /* 0x000fea0003800200 */
.L_x_15417:
        /* <DEDUP_REMOVED lines=61> */
.L_x_15415:
[----:B------:R-:W-:Y:S05]  /*e090*/  BSYNC.RECONVERGENT B2 ;  /* 0x0000000000027941 */ /* 0x000fea0003800200 */
.L_x_15414:
        /* <DEDUP_REMOVED lines=11> */
.L_x_15413:
[----:B------:R-:W-:Y:S05]  /*e150*/  BSYNC.RECONVERGENT B1 ;  /* 0x0000000000017941 */ /* 0x000fea0003800200 */
.L_x_15412:
[----:B------:R-:W-:Y:S01]  /*e160*/  BSSY.RECONVERGENT B1, `(.L_x_15419) ;  /* 0x0000069000017945 */ /* 0x000fe20003800200 */
[----:B------:R-:W-:Y:S01]  /*e170*/  F2FP.F16.F32.PACK_AB R243, RZ, R31 ;  /* 0x0000001ffff3723e */ /* 0x000fe200000000ff */
[----:B-1----:R-:W-:Y:S01]  /*e180*/  IMAD.MOV.U32 R161, RZ, RZ, R28 ;  /* 0x000000ffffa17224 */ /* 0x002fe200078e001c */
        /* <DEDUP_REMOVED lines=15> */
.L_x_15423:
        /* <DEDUP_REMOVED lines=13> */
.L_x_15425:
[----:B------:R-:W-:Y:S05]  /*e350*/  BSYNC.RECONVERGENT B3 ;  /* 0x0000000000037941 */ /* 0x000fea0003800200 */
.L_x_15424:
        /* <DEDUP_REMOVED lines=61> */
.L_x_15422:
[----:B------:R-:W-:Y:S05]  /*e730*/  BSYNC.RECONVERGENT B2 ;  /* 0x0000000000027941 */ /* 0x000fea0003800200 */
.L_x_15421:
        /* <DEDUP_REMOVED lines=11> */
.L_x_15420:
[----:B------:R-:W-:Y:S05]  /*e7f0*/  BSYNC.RECONVERGENT B1 ;  /* 0x0000000000017941 */ /* 0x000fea0003800200 */
.L_x_15419:
        /* <DEDUP_REMOVED lines=18> */
.L_x_15430:
        /* <DEDUP_REMOVED lines=13> */
.L_x_15432:
[----:B------:R-:W-:Y:S05]  /*e9f0*/  BSYNC.RECONVERGENT B3 ;  /* 0x0000000000037941 */ /* 0x000fea0003800200 */
.L_x_15431:
        /* <DEDUP_REMOVED lines=57> */
[----:B------:R-:W-:Y:S01]  /*ed90*/  HFMA2 R160, -RZ, RZ, 0, 0 ;  /* 0x00000000ffa07431 */ /* 0x000fe200000001ff */
[----:B------:R-:W-:Y:S02]  /*eda0*/  LOP3.LUT R222, R222, UR15, R29, 0x96, !PT ;  /* 0x0000000fdede7c12 */ /* 0x000fe4000f8e961d */
[----:B------:R-:W-:Y:S01]  /*edb0*/  MOV R29, R238 ;  /* 0x000000ee001d7202 */ /* 0x000fe20000000f00 */
[----:B------:R-:W-:-:S07]  /*edc0*/  IMAD.MOV.U32 R238, RZ, RZ, R28 ;  /* 0x000000ffffee7224 */ /* 0x000fce00078e001c */
.L_x_15429:
[----:B------:R-:W-:Y:S05]  /*edd0*/  BSYNC.RECONVERGENT B2 ;  /* 0x0000000000027941 */ /* 0x000fea0003800200 */
.L_x_15428:
        /* <DEDUP_REMOVED lines=10> */
[----:B------:R-:W-:-:S07]  /*ee80*/  FMUL.FTZ R29, R28, R29 ;  /* 0x0000001d1c1d7220 */ /* 0x000fce0000410000 */
.L_x_15427:
[----:B------:R-:W-:Y:S05]  /*ee90*/  BSYNC.RECONVERGENT B1 ;  /* 0x0000000000017941 */ /* 0x000fea0003800200 */
.L_x_15426:
        /* <DEDUP_REMOVED lines=18> */
.L_x_15437:
        /* <DEDUP_REMOVED lines=13> */
.L_x_15439:
[----:B------:R-:W-:Y:S05]  /*f090*/  BSYNC.RECONVERGENT B3 ;  /* 0x0000000000037941 */ /* 0x000fea0003800200 */
.L_x_15438:
        /* <DEDUP_REMOVED lines=61> */
.L_x_15436:
[----:B------:R-:W-:Y:S05]  /*f470*/  BSYNC.RECONVERGENT B2 ;  /* 0x0000000000027941 */ /* 0x000fea0003800200 */
.L_x_15435:
[----:B------:R-:W-:Y:S01]  /*f480*/  I2FP.F32.U32 R28, R28 ;  /* 0x0000001c001c7245 */ /* 0x000fe20000201000 */
[----:B------:R-:W-:Y:S02]  /*f490*/  IMAD.MOV.U32 R161, RZ, RZ, 0x2f800000 ;  /* 0x2f800000ffa17424 */ /* 0x000fe400078e00ff */
[----:B-----5:R-:W-:Y:S02]  /*f4a0*/  HADD2.F32 R160, -RZ, R39.H1_H1 ;  /* 0x30000027ffa07230 */ /* 0x020fe40000004100 */
[----:B------:R-:W-:Y:S01]  /*f4b0*/  FFMA.FTZ R28, R28, R161, 1.1641532182693481445e-10 ;  /* 0x2f0000001c1c7423 */ /* 0x000fe200000100a1 */
[----:B------:R-:W-:Y:S02]  /*f4c0*/  HADD2.F32 R161, -RZ, R139.H1_H1 ;  /* 0x3000008bffa17230 */ /* 0x000fe40000004100 */
[----:B------:R-:W-:Y:S02]  /*f4d0*/  FMUL.FTZ R160, R160, UR9 ;  /* 0x00000009a0a07c20 */ /* 0x000fe40008410000 */
[----:B------:R-:W-:-:S02]  /*f4e0*/  FSETP.GTU.FTZ.AND P1, PT, R28, UR12, PT ;  /* 0x0000000c1c007c0b */ /* 0x000fc4000bf3c000 */
[----:B------:R-:W-:Y:S02]  /*f4f0*/  FMUL.FTZ R28, R160, UR8 ;  /* 0x00000008a01c7c20 */ /* 0x000fe40008410000 */
[----:B------:R-:W-:-:S03]  /*f500*/  SEL R214, RZ, 0x1, P1 ;  /* 0x00000001ffd67807 */ /* 0x000fc60000800000 */
[----:B------:R-:W-:-:S05]  /*f510*/  FSEL R28, R28, RZ, !P1 ;  /* 0x000000ff1c1c7208 */ /* 0x000fca0004800000 */
[----:B------:R-:W-:-:S07]  /*f520*/  FMUL.FTZ R28, R161, R28 ;  /* 0x0000001ca11c7220 */ /* 0x000fce0000410000 */
.L_x_15434:
[----:B------:R-:W-:Y:S05]  /*f530*/  BSYNC.RECONVERGENT B1 ;  /* 0x0000000000017941 */ /* 0x000fea0003800200 */
.L_x_15433:
[----:B------:R-:W-:Y:S02]  /*f540*/  F2FP.F16.F32.PACK_AB R163, RZ, R28 ;  /* 0x0000001cffa3723e */ /* 0x000fe400000000ff */
[----:B------:R-:W-:Y:S02]  /*f550*/  PRMT R162, R243, 0x5410, R244 ;  /* 0x00005410f3a27816 */ /* 0x000fe400000000f4 */
[----:B------:R-:W-:Y:S02]  /*f560*/  PRMT R161, R241, 0x5410, R242 ;  /* 0x00005410f1a17816 */ /* 0x000fe400000000f2 */
[----:B------:R-:W-:Y:S02]  /*f570*/  PRMT R160, R240, 0x5410, R239 ;  /* 0x00005410f0a07816 */ /* 0x000fe400000000ef */
[----:B------:R-:W-:-:S07]  /*f580*/  PRMT R163, R232, 0x5410, R163 ;  /* 0x00005410e8a37816 */ /* 0x000fce00000000a3 */
.L_x_15383:
[----:B------:R-:W0:Y:S01]  /*f590*/  LDC.64 R240, c[0x0][0x3a8] ;  /* 0x0000ea00fff07b82 */ /* 0x000e220000000a00 */
[----:B------:R-:W-:Y:S01]  /*f5a0*/  BSSY.RECONVERGENT B1, `(.L_x_15440) ;  /* 0x0000019000017945 */ /* 0x000fe20003800200 */
[----:B------:R-:W-:Y:S01]  /*f5b0*/  MOV R232, R238 ;  /* 0x000000ee00e87202 */ /* 0x000fe20000000f00 */
[----:B0-----:R-:W-:-:S05]  /*f5c0*/  IMAD.WIDE.U32 R240, R236, 0x10, R240 ;  /* 0x00000010ecf07825 */ /* 0x001fca00078e00f0 */
[----:B------:R0:W-:Y:S01]  /*f5d0*/  STG.E.128 desc[UR6][R240.64], R160 ;  /* 0x000000a0f0007986 */ /* 0x0001e2000c101d06 */
[----:B------:R-:W-:Y:S05]  /*f5e0*/  @!P0 BRA `(.L_x_15441) ;  /* 0x0000000000508947 */ /* 0x000fea0003800000 */
[----:B0-----:R-:W-:Y:S01]  /*f5f0*/  IMAD.U32 R160, R215, 0x10000, RZ ;  /* 0x00010000d7a07824 */ /* 0x001fe200078e00ff */
[----:B------:R-:W-:Y:S02]  /*f600*/  PRMT R163, R216, 0x7104, RZ ;  /* 0x00007104d8a37816 */ /* 0x000fe400000000ff */
[----:B------:R-:W-:Y:S02]  /*f610*/  LOP3.LUT R240, R218, 0xff, RZ, 0xc0, !PT ;  /* 0x000000ffdaf07812 */ /* 0x000fe400078ec0ff */
[----:B------:R-:W-:Y:S02]  /*f620*/  LOP3.LUT R161, R160, 0xff0000, RZ, 0xc0, !PT ;  /* 0x00ff0000a0a17812 */ /* 0x000fe400078ec0ff */
[----:B------:R-:W-:Y:S01]  /*f630*/  LOP3.LUT R160, R214, 0xffff, RZ, 0xc0, !PT ;  /* 0x0000ffffd6a07812 */ /* 0x000fe200078ec0ff */
[----:B------:R-:W-:Y:S01]  /*f640*/  IMAD.WIDE.U32 R240, R240, 0x1000000, RZ ;  /* 0x01000000f0f07825 */ /* 0x000fe200078e00ff */
[----:B------:R-:W-:Y:S02]  /*f650*/  LOP3.LUT R238, R219, 0xff, RZ, 0xc0, !PT ;  /* 0x000000ffdbee7812 */ /* 0x000fe400078ec0ff */
[----:B------:R-:W-:-:S02]  /*f660*/  PRMT R162, R161, 0x4210, R160 ;  /* 0x00004210a1a27816 */ /* 0x000fc400000000a0 */
[----:B------:R-:W0:Y:S01]  /*f670*/  LDC.64 R160, c[0x0][0x3b0] ;  /* 0x0000ec00ffa07b82 */ /* 0x000e220000000a00 */
[----:B------:R-:W-:Y:S01]  /*f680*/  IMAD.WIDE.U32 R238, R238, 0x10000, RZ ;  /* 0x00010000eeee7825 */ /* 0x000fe200078e00ff */
[----:B------:R-:W-:Y:S02]  /*f690*/  LOP3.LUT R162, R162, 0xff00, R163, 0xf8, !PT ;  /* 0x0000ff00a2a27812 */ /* 0x000fe400078ef8a3 */
[----:B------:R-:W-:Y:S02]  /*f6a0*/  LOP3.LUT R163, R220, 0xff, RZ, 0xc0, !PT ;  /* 0x000000ffdca37812 */ /* 0x000fe400078ec0ff */
        /* <DEDUP_REMOVED lines=8> */
.L_x_15441:
[----:B------:R-:W-:Y:S05]  /*f730*/  BSYNC.RECONVERGENT B1 ;  /* 0x0000000000017941 */ /* 0x000fea0003800200 */
.L_x_15440:
[----:B------:R-:W-:Y:S01]  /*f740*/  IADD3 R236, PT, PT, R236, 0x20, RZ ;  /* 0x00000020ecec7810 */ /* 0x000fe20007ffe0ff */
[----:B------:R-:W-:-:S07]  /*f750*/  VIADD R235, R235, 0x20 ;  /* 0x00000020ebeb7836 */ /* 0x000fce0000000000 */
.L_x_15325:
[----:B------:R-:W-:Y:S05]  /*f760*/  BSYNC.RECONVERGENT B0 ;  /* 0x0000000000007941 */ /* 0x000fea0003800200 */
.L_x_15324:
        /* <DEDUP_REMOVED lines=17> */
[----:B------:R-:W-:Y:S01]  /*f880*/  @!P1 MOV R238, R232 ;  /* 0x000000e800ee9202 */ /* 0x000fe20000000f00 */
[----:B--2---:R-:W-:Y:S01]  /*f890*/  @!P1 IMAD.MOV.U32 R20, RZ, RZ, R227 ;  /* 0x000000ffff149224 */ /* 0x004fe200078e00e3 */
        /* <DEDUP_REMOVED lines=17> */
.L_x_15449:
        /* <DEDUP_REMOVED lines=13> */
.L_x_15451:
[----:B------:R-:W-:Y:S05]  /*fa80*/  BSYNC.RECONVERGENT B3 ;  /* 0x0000000000037941 */ /* 0x000fea0003800200 */
.L_x_15450:
        /* <DEDUP_REMOVED lines=60> */
.L_x_15448:
[----:B------:R-:W-:Y:S05]  /*fe50*/  BSYNC.RECONVERGENT B2 ;  /* 0x0000000000027941 */ /* 0x000fea0003800200 */
.L_x_15447:
[----:B------:R-:W-:Y:S01]  /*fe60*/  I2FP.F32.U32 R21, R21 ;  /* 0x0000001500157245 */ /* 0x000fe20000201000 */
[----:B------:R-:W-:Y:S02]  /*fe70*/  HADD2.F32 R23, -RZ, R36.H0_H0 ;  /* 0x20000024ff177230 */ /* 0x000fe40000004100 */
[----:B------:R-:W-:Y:S02]  /*fe80*/  IMAD.MOV.U32 R22, RZ, RZ, 0x2f800000 ;  /* 0x2f800000ff167424 */ /* 0x000fe400078e00ff */
[----:B------:R-:W-:Y:S02]  /*fe90*/  HADD2.F32 R24, -RZ, R32.H0_H0 ;  /* 0x20000020ff187230 */ /* 0x000fe40000004100 */
[----:B------:R-:W-:Y:S01]  /*fea0*/  FMUL.FTZ R23, R23, UR9 ;  /* 0x0000000917177c20 */ /* 0x000fe20008410000 */
[----:B------:R-:W-:Y:S01]  /*feb0*/  FFMA.FTZ R21, R21, R22, 1.1641532182693481445e-10 ;  /* 0x2f00000015157423 */ /* 0x000fe20000010016 */
[----:B------:R-:W-:Y:S02]  /*fec0*/  HADD2.F32 R22, -RZ, R124.H0_H0 ;  /* 0x2000007cff167230 */ /* 0x000fe40000004100 */
[----:B------:R-:W-:-:S02]  /*fed0*/  FMUL.FTZ R23, R23, UR8 ;  /* 0x0000000817177c20 */ /* 0x000fc40008410000 */
[----:B------:R-:W-:-:S04]  /*fee0*/  FSETP.GTU.FTZ.AND P2, PT, R21, UR12, PT ;  /* 0x0000000c15007c0b */ /* 0x000fc8000bf5c000 */
[----:B------:R-:W-:Y:S02]  /*fef0*/  FSEL R27, R23, RZ, !P2 ;  /* 0x000000ff171b7208 */ /* 0x000fe40005000000 */
[----:B------:R-:W-:-:S03]  /*ff00*/  SEL R221, RZ, 0x1, P2 ;  /* 0x00000001ffdd7807 */ /* 0x000fc60001000000 */
[----:B------:R-:W-:-:S07]  /*ff10*/  FFMA.FTZ R27, R27, R22, R24 ;  /* 0x000000161b1b7223 */ /* 0x000fce0000010018 */
.L_x_15446:
[----:B------:R-:W-:Y:S05]  /*ff20*/  BSYNC.RECONVERGENT B1 ;  /* 0x0000000000017941 */ /* 0x000fea0003800200 */
.L_x_15445:
[----:B------:R-:W-:Y:S01]  /*ff30*/  BSSY.RECONVERGENT B1, `(.L_x_15452) ;  /* 0x000006d000017945 */ /* 0x000fe20003800200 */
[----:B0-----:R-:W-:Y:S01]  /*ff40*/  F2FP.F16.F32.PACK_AB R241, RZ, R27 ;  /* 0x0000001bfff1723e */ /* 0x001fe200000000ff */
[----:B------:R-:W-:Y:S01]  /*ff50*/  @!P1 HADD2.F32 R26, -RZ, R32.H1_H1 ;  /* 0x30000020ff1a9230 */ /* 0x000fe20000004100 */
[----:B-1----:R-:W-:Y:S01]  /*ff60*/  @!P1 MOV R162, R238 ;  /* 0x000000ee00a29202 */ /* 0x002fe20000000f00 */
        /* <DEDUP_REMOVED lines=18> */
.L_x_15456:
        /* <DEDUP_REMOVED lines=13> */
.L_x_15458:
[----:B------:R-:W-:Y:S05]  /*10160*/  BSYNC.RECONVERGENT B3 ;  /* 0x0000000000037941 */ /* 0x000fea0003800200 */
.L_x_15457:
        /* <DEDUP_REMOVED lines=57> */
[----:B------:R-:W-:Y:S01]  /*10500*/  MOV R228, R20 ;  /* 0x0000001400e47202 */ /* 0x000fe20000000f00 */
[----:B------:R-:W-:Y:S01]  /*10510*/  IMAD.MOV.U32 R22, RZ, RZ, R238 ;  /* 0x000000ffff167224 */ /* 0x000fe200078e00ee */
[----:B------:R-:W-:-:S07]  /*10520*/  LOP3.LUT R222, R222, UR16, R163, 0x96, !PT ;  /* 0x00000010dede7c12 */ /* 0x000fce000f8e96a3 */
.L_x_15455:
[----:B------:R-:W-:Y:S05]  /*10530*/  BSYNC.RECONVERGENT B2 ;  /* 0x0000000000027941 */ /* 0x000fea0003800200 */
.L_x_15454:
[----:B------:R-:W-:Y:S01]  /*10540*/  I2FP.F32.U32 R20, R22 ;  /* 0x0000001600147245 */ /* 0x000fe20000201000 */
[----:B------:R-:W-:Y:S02]  /*10550*/  HADD2.F32 R22, -RZ, R36.H1_H1 ;  /* 0x30000024ff167230 */ /* 0x000fe40000004100 */
        /* <DEDUP_REMOVED lines=10> */
.L_x_15453:
[----:B------:R-:W-:Y:S05]  /*10600*/  BSYNC.RECONVERGENT B1 ;  /* 0x0000000000017941 */ /* 0x000fea0003800200 */
.L_x_15452:
        /* <DEDUP_REMOVED lines=22> */
.L_x_15463:
        /* <DEDUP_REMOVED lines=13> */
.L_x_15465:
[----:B------:R-:W-:Y:S05]  /*10840*/  BSYNC.RECONVERGENT B3 ;  /* 0x0000000000037941 */ /* 0x000fea0003800200 */
.L_x_15464:
        /* <DEDUP_REMOVED lines=60> */
.L_x_15462:
[----:B------:R-:W-:Y:S05]  /*10c10*/  BSYNC.RECONVERGENT B2 ;  /* 0x0000000000027941 */ /* 0x000fea0003800200 */
.L_x_15461:
        /* <DEDUP_REMOVED lines=12> */
.L_x_15460:
[----:B------:R-:W-:Y:S05]  /*10ce0*/  BSYNC.RECONVERGENT B1 ;  /* 0x0000000000017941 */ /* 0x000fea0003800200 */
.L_x_15459:
        /* <DEDUP_REMOVED lines=22> */
.L_x_15470:
        /* <DEDUP_REMOVED lines=13> */
.L_x_15472:
[----:B------:R-:W-:Y:S05]  /*10f20*/  BSYNC.RECONVERGENT B3 ;  /* 0x0000000000037941 */ /* 0x000fea0003800200 */
.L_x_15471:
        /* <DEDUP_REMOVED lines=59> */
[----:B------:R-:W-:Y:S01]  /*112e0*/  IMAD.MOV.U32 R21, RZ, RZ, RZ ;  /* 0x000000ffff157224 */ /* 0x000fe200078e00ff */
[----:B------:R-:W-:-:S07]  /*112f0*/  MOV R22, R238 ;  /* 0x000000ee00167202 */ /* 0x000fce0000000f00 */
.L_x_15469:
[----:B------:R-:W-:Y:S05]  /*11300*/  BSYNC.RECONVERGENT B2 ;  /* 0x0000000000027941 */ /* 0x000fea0003800200 */
.L_x_15468:
[----:B------:R-:W-:Y:S01]  /*11310*/  I2FP.F32.U32 R20, R22 ;  /* 0x0000001600147245 */ /* 0x000fe20000201000 */
[----:B------:R-:W-:Y:S02]  /*11320*/  HFMA2 R23, -RZ, RZ, 0.1171875, 0 ;  /* 0x2f800000ff177431 */ /* 0x000fe400000001ff */
[----:B------:R-:W-:Y:S02]  /*11330*/  HADD2.F32 R22, -RZ, R37.H1_H1 ;  /* 0x30000025ff167230 */ /* 0x000fe40000004100 */
[----:B------:R-:W-:Y:S02]  /*11340*/  HADD2.F32 R161, -RZ, R33.H1_H1 ;  /* 0x30000021ffa17230 */ /* 0x000fe40000004100 */
        /* <DEDUP_REMOVED lines=8> */
.L_x_15467:
[----:B------:R-:W-:Y:S05]  /*113d0*/  BSYNC.RECONVERGENT B1 ;  /* 0x0000000000017941 */ /* 0x000fea0003800200 */
.L_x_15466:
        /* <DEDUP_REMOVED lines=22> */
.L_x_15477:
        /* <DEDUP_REMOVED lines=13> */
.L_x_15479:
[----:B------:R-:W-:Y:S05]  /*11610*/  BSYNC.RECONVERGENT B3 ;  /* 0x0000000000037941 */ /* 0x000fea0003800200 */
.L_x_15478:
        /* <DEDUP_REMOVED lines=60> */
.L_x_15476:
[----:B------:R-:W-:Y:S05]  /*119e0*/  BSYNC.RECONVERGENT B2 ;  /* 0x0000000000027941 */ /* 0x000fea0003800200 */
.L_x_15475:
        /* <DEDUP_REMOVED lines=12> */
.L_x_15474:
[----:B------:R-:W-:Y:S05]  /*11ab0*/  BSYNC.RECONVERGENT B1 ;  /* 0x0000000000017941 */ /* 0x000fea0003800200 */
.L_x_15473:
        /* <DEDUP_REMOVED lines=22> */
.L_x_15484:
        /* <DEDUP_REMOVED lines=13> */
.L_x_15486:
[----:B------:R-:W-:Y:S05]  /*11cf0*/  BSYNC.RECONVERGENT B3 ;  /* 0x0000000000037941 */ /* 0x000fea0003800200 */
.L_x_15485:
        /* <DEDUP_REMOVED lines=57> */
[----:B------:R-:W-:Y:S01]  /*12090*/  MOV R232, R20 ;  /* 0x0000001400e87202 */ /* 0x000fe20000000f00 */
[----:B------:R-:W-:Y:S01]  /*120a0*/  HFMA2 R20, -RZ, RZ, 0, 0 ;  /* 0x00000000ff147431 */ /* 0x000fe200000001ff */
[----:B------:R-:W-:Y:S01]  /*120b0*/  LOP3.LUT R222, R222, UR16, R21, 0x96, !PT ;  /* 0x00000010dede7c12 */ /* 0x000fe2000f8e9615 */
[----:B------:R-:W-:-:S07]  /*120c0*/  IMAD.MOV.U32 R21, RZ, RZ, R238 ;  /* 0x000000ffff157224 */ /* 0x000fce00078e00ee */
.L_x_15483:
[----:B------:R-:W-:Y:S05]  /*120d0*/  BSYNC.RECONVERGENT B2 ;  /* 0x0000000000027941 */ /* 0x000fea0003800200 */
.L_x_15482:
[----:B------:R-:W-:Y:S01]  /*120e0*/  I2FP.F32.U32 R21, R21 ;  /* 0x0000001500157245 */ /* 0x000fe20000201000 */
[----:B------:R-:W-:Y:S02]  /*120f0*/  HADD2.F32 R160, -RZ, R38.H1_H1 ;  /* 0x30000026ffa07230 */ /* 0x000fe40000004100 */
[----:B------:R-:W-:Y:S02]  /*12100*/  IMAD.MOV.U32 R22, RZ, RZ, 0x2f800000 ;  /* 0x2f800000ff167424 */ /* 0x000fe400078e00ff */
[----:B------:R-:W-:Y:S02]  /*12110*/  HADD2.F32 R161, -RZ, R34.H1_H1 ;  /* 0x30000022ffa17230 */ /* 0x000fe40000004100 */
[----:B------:R-:W-:Y:S01]  /*12120*/  FMUL.FTZ R160, R160, UR9 ;  /* 0x00000009a0a07c20 */ /* 0x000fe20008410000 */
[----:B------:R-:W-:-:S03]  /*12130*/  FFMA.FTZ R21, R21, R22, 1.1641532182693481445e-10 ;  /* 0x2f00000015157423 */ /* 0x000fc60000010016 */
[----:B------:R-:W-:Y:S02]  /*12140*/  FMUL.FTZ R22, R160, UR8 ;  /* 0x00000008a0167c20 */ /* 0x000fe40008410000 */
[----:B------:R-:W-:Y:S01]  /*12150*/  FSETP.GTU.FTZ.AND P2, PT, R21, UR12, PT ;  /* 0x0000000c15007c0b */ /* 0x000fe2000bf5c000 */
[----:B------:R-:W-:-:S03]  /*12160*/  HADD2.F32 R21, -RZ, R126.H1_H1 ;  /* 0x3000007eff157230 */ /* 0x000fc60000004100 */
[----:B------:R-:W-:Y:S02]  /*12170*/  FSEL R22, R22, RZ, !P2 ;  /* 0x000000ff16167208 */ /* 0x000fe40005000000 */
[----:B------:R-:W-:-:S03]  /*12180*/  SEL R216, RZ, 0x1, P2 ;  /* 0x00000001ffd87807 */ /* 0x000fc60001000000 */
[----:B------:R-:W-:-:S07]  /*12190*/  FFMA.FTZ R22, R22, R21, R161 ;  /* 0x0000001516167223 */ /* 0x000fce00000100a1 */
.L_x_15481:
[----:B------:R-:W-:Y:S05]  /*121a0*/  BSYNC.RECONVERGENT B1 ;  /* 0x0000000000017941 */ /* 0x000fea0003800200 */
.L_x_15480:
        /* <DEDUP_REMOVED lines=22> */
.L_x_15491:
        /* <DEDUP_REMOVED lines=13> */
.L_x_15493:
[----:B------:R-:W-:Y:S05]  /*123e0*/  BSYNC.RECONVERGENT B3 ;  /* 0x0000000000037941 */ /* 0x000fea0003800200 */
.L_x_15492:
        /* <DEDUP_REMOVED lines=56> */
[----:B------:R-:W-:Y:S01]  /*12770*/  HFMA2 R160, -RZ, RZ, 0, 0 ;  /* 0x00000000ffa07431 */ /* 0x000fe200000001ff */
[----:B------:R-:W-:Y:S01]  /*12780*/  MOV R228, R20 ;  /* 0x0000001400e47202 */ /* 0x000fe20000000f00 */
[----:B------:R-:W-:Y:S02]  /*12790*/  IMAD.MOV.U32 R21, RZ, RZ, R232 ;  /* 0x000000ffff157224 */ /* 0x000fe400078e00e8 */
[----:B------:R-:W-:-:S07]  /*127a0*/  LOP3.LUT R222, R222, UR15, R247, 0x96, !PT ;  /* 0x0000000fdede7c12 */ /* 0x000fce000f8e96f7 */
.L_x_15490:
[----:B------:R-:W-:Y:S05]  /*127b0*/  BSYNC.RECONVERGENT B2 ;  /* 0x0000000000027941 */ /* 0x000fea0003800200 */
.L_x_15489:
        /* <DEDUP_REMOVED lines=12> */
.L_x_15488:
[----:B------:R-:W-:Y:S05]  /*12880*/  BSYNC.RECONVERGENT B1 ;  /* 0x0000000000017941 */ /* 0x000fea0003800200 */
.L_x_15487:
        /* <DEDUP_REMOVED lines=22> */
.L_x_15498:
        /* <DEDUP_REMOVED lines=13> */
.L_x_15500:
[----:B------:R-:W-:Y:S05]  /*12ac0*/  BSYNC.RECONVERGENT B3 ;  /* 0x0000000000037941 */ /* 0x000fea0003800200 */
.L_x_15499:
[----:B------:R-:W-:Y:S01]  /*12ad0*/  LOP3.LUT R160, R224, UR5, R223, 0x96, !PT ;  /* 0x00000005e0a07c12 */ /* 0x000fe2000f8e96df */
[----:B------:R-:W-:Y:S01]  /*12ae0*/  IMAD.WIDE.U32 R162, R225, -0x326172a9, RZ ;  /* 0xcd9e8d57e1a27825 */ /* 0x000fe200078e00ff */
[----:B------:R-:W-:-:S03]  /*12af0*/  UIADD3 UR15, UPT, UPT, UR4, -0x61c88647, URZ ;  /* 0x9e3779b9040f7890 */ /* 0x000fc6000fffe0ff */
[----:B------:R-:W-:Y:S02]  /*12b00*/  HFMA2 R227, -RZ, RZ, 0, 0 ;  /* 0x00000000ffe37431 */ /* 0x000fe400000001ff */
        /* <DEDUP_REMOVED lines=54> */
[----:B------:R-:W-:-:S05]  /*12e70*/  MOV R228, R160 ;  /* 0x000000a000e47202 */ /* 0x000fca0000000f00 */
[----:B------:R-:W-:-:S07]  /*12e80*/  LOP3.LUT R222, R222, UR15, R239, 0x96, !PT ;  /* 0x0000000fdede7c12 */ /* 0x000fce000f8e96ef */
.L_x_15497:
[----:B------:R-:W-:Y:S05]  /*12e90*/  BSYNC.RECONVERGENT B2 ;  /* 0x0000000000027941 */ /* 0x000fea0003800200 */
.L_x_15496:
[----:B------:R-:W-:Y:S01]  /*12ea0*/  I2FP.F32.U32 R20, R20 ;  /* 0x0000001400147245 */ /* 0x000fe20000201000 */
[----:B------:R-:W-:Y:S02]  /*12eb0*/  IMAD.MOV.U32 R161, RZ, RZ, 0x2f800000 ;  /* 0x2f800000ffa17424 */ /* 0x000fe400078e00ff */
[----:B------:R-:W-:Y:S02]  /*12ec0*/  HADD2.F32 R160, -RZ, R39.H1_H1 ;  /* 0x30000027ffa07230 */ /* 0x000fe40000004100 */
[----:B------:R-:W-:Y:S01]  /*12ed0*/  FFMA.FTZ R20, R20, R161, 1.1641532182693481445e-10 ;  /* 0x2f00000014147423 */ /* 0x000fe200000100a1 */
[----:B------:R-:W-:Y:S02]  /*12ee0*/  HADD2.F32 R161, -RZ, R127.H1_H1 ;  /* 0x3000007fffa17230 */ /* 0x000fe40000004100 */
[----:B------:R-:W-:Y:S01]  /*12ef0*/  FMUL.FTZ R160, R160, UR9 ;  /* 0x00000009a0a07c20 */ /* 0x000fe20008410000 */
[----:B------:R-:W-:Y:S01]  /*12f00*/  HADD2.F32 R163, -RZ, R35.H1_H1 ;  /* 0x30000023ffa37230 */ /* 0x000fe20000004100 */
[----:B------:R-:W-:-:S02]  /*12f10*/  FSETP.GTU.FTZ.AND P1, PT, R20, UR12, PT ;  /* 0x0000000c14007c0b */ /* 0x000fc4000bf3c000 */
[----:B------:R-:W-:Y:S02]  /*12f20*/  FMUL.FTZ R20, R160, UR8 ;  /* 0x00000008a0147c20 */ /* 0x000fe40008410000 */
[----:B------:R-:W-:-:S03]  /*12f30*/  SEL R214, RZ, 0x1, P1 ;  /* 0x00000001ffd67807 */ /* 0x000fc60000800000 */
[----:B------:R-:W-:-:S05]  /*12f40*/  FSEL R20, R20, RZ, !P1 ;  /* 0x000000ff14147208 */ /* 0x000fca0004800000 */
[----:B------:R-:W-:-:S07]  /*12f50*/  FFMA.FTZ R20, R20, R161, R163 ;  /* 0x000000a114147223 */ /* 0x000fce00000100a3 */
.L_x_15495:
[----:B------:R-:W-:Y:S05]  /*12f60*/  BSYNC.RECONVERGENT B1 ;  /* 0x0000000000017941 */ /* 0x000fea0003800200 */
.L_x_15494:
[----:B------:R-:W-:Y:S02]  /*12f70*/  F2FP.F16.F32.PACK_AB R163, RZ, R20 ;  /* 0x00000014ffa3723e */ /* 0x000fe400000000ff */
[----:B------:R-:W-:Y:S02]  /*12f80*/  PRMT R162, R244, 0x5410, R245 ;  /* 0x00005410f4a27816 */ /* 0x000fe400000000f5 */
[----:B------:R-:W-:Y:S02]  /*12f90*/  PRMT R161, R243, 0x5410, R242 ;  /* 0x00005410f3a17816 */ /* 0x000fe400000000f2 */
[----:B------:R-:W-:Y:S02]  /*12fa0*/  PRMT R160, R241, 0x5410, R240 ;  /* 0x00005410f1a07816 */ /* 0x000fe400000000f0 */
[----:B------:R-:W-:Y:S01]  /*12fb0*/  PRMT R163, R232, 0x5410, R163 ;  /* 0x00005410e8a37816 */ /* 0x000fe200000000a3 */
[----:B------:R-:W-:Y:S06]  /*12fc0*/  BRA `(.L_x_15501) ;  /* 0x00000034005c7947 */ /* 0x000fec0003800000 */
.L_x_15444:
        /* <DEDUP_REMOVED lines=21> */
.L_x_15506:
        /* <DEDUP_REMOVED lines=13> */
.L_x_15508:
[----:B------:R-:W-:Y:S05]  /*131f0*/  BSYNC.RECONVERGENT B3 ;  /* 0x0000000000037941 */ /* 0x000fea0003800200 */
.L_x_15507:
        /* <DEDUP_REMOVED lines=60> */
.L_x_15505:
[----:B------:R-:W-:Y:S05]  /*135c0*/  BSYNC.RECONVERGENT B2 ;  /* 0x0000000000027941 */ /* 0x000fea0003800200 */
.L_x_15504:
        /* <DEDUP_REMOVED lines=11> */
.L_x_15503:
[----:B------:R-:W-:Y:S05]  /*13680*/  BSYNC.RECONVERGENT B1 ;  /* 0x0000000000017941 */ /* 0x000fea0003800200 */
.L_x_15502:
[----:B------:R-:W-:Y:S01]  /*13690*/  BSSY.RECONVERGENT B1, `(.L_x_15509) ;  /* 0x0000069000017945 */ /* 0x000fe20003800200 */
[----:B0-----:R-:W-:Y:S01]  /*136a0*/  F2FP.F16.F32.PACK_AB R240, RZ, R27 ;  /* 0x0000001bfff0723e */ /* 0x001fe200000000ff */
        /* <DEDUP_REMOVED lines=16> */
.L_x_15513:
[----:B------:R-:W-:Y:S01]  /*137b0*/  VIADD R230, R230, 0x1 ;  /* 0x00000001e6e67836 */ /* 0x000fe20000000000 */
[----:B------:R-:W-:Y:S03]  /*137c0*/  BSSY.RECONVERGENT B3, `(.L_x_15514) ;  /* 0x000000c000037945 */ /* 0x000fe60003800200 */
[C---:B-1----:R-:W-:Y:S01]  /*137d0*/  IMAD.WIDE.U32 R160, R230.reuse, -0x2daee0ad, RZ ;  /* 0xd2511f53e6a07825 */ /* 0x042fe200078e00ff */
        /* <DEDUP_REMOVED lines=10> */
.L_x_15515:
[----:B------:R-:W-:Y:S05]  /*13880*/  BSYNC.RECONVERGENT B3 ;  /* 0x0000000000037941 */ /* 0x000fea0003800200 */
.L_x_15514:
        /* <DEDUP_REMOVED lines=61> */
.L_x_15512:
[----:B------:R-:W-:Y:S05]  /*13c60*/  BSYNC.RECONVERGENT B2 ;  /* 0x0000000000027941 */ /* 0x000fea0003800200 */
.L_x_15511:
        /* <DEDUP_REMOVED lines=11> */
.L_x_15510:
[----:B------:R-:W-:Y:S05]  /*13d20*/  BSYNC.RECONVERGENT B1 ;  /* 0x0000000000017941 */ /* 0x000fea0003800200 */
.L_x_15509:
        /* <DEDUP_REMOVED lines=18> */
.L_x_15520:
        /* <DEDUP_REMOVED lines=13> */
.L_x_15522:
[----:B------:R-:W-:Y:S05]  /*13f20*/  BSYNC.RECONVERGENT B3 ;  /* 0x0000000000037941 */ /* 0x000fea0003800200 */
.L_x_15521:
        /* <DEDUP_REMOVED lines=61> */
.L_x_15519:
[----:B------:R-:W-:Y:S05]  /*14300*/  BSYNC.RECONVERGENT B2 ;  /* 0x0000000000027941 */ /* 0x000fea0003800200 */
.L_x_15518:
        /* <DEDUP_REMOVED lines=11> */
.L_x_15517:
[----:B------:R-:W-:Y:S05]  /*143c0*/  BSYNC.RECONVERGENT B1 ;  /* 0x0000000000017941 */ /* 0x000fea0003800200 */
.L_x_15516:
        /* <DEDUP_REMOVED lines=18> */
.L_x_15527:
        /* <DEDUP_REMOVED lines=13> */
.L_x_15529:
[----:B------:R-:W-:Y:S05]  /*145c0*/  BSYNC.RECONVERGENT B3 ;  /* 0x0000000000037941 */ /* 0x000fea0003800200 */
.L_x_15528:
        /* <DEDUP_REMOVED lines=61> */
.L_x_15526:
[----:B------:R-:W-:Y:S05]  /*149a0*/  BSYNC.RECONVERGENT B2 ;  /* 0x0000000000027941 */ /* 0x000fea0003800200 */
.L_x_15525:
        /* <DEDUP_REMOVED lines=11> */
.L_x_15524:
[----:B------:R-:W-:Y:S05]  /*14a60*/  BSYNC.RECONVERGENT B1 ;  /* 0x0000000000017941 */ /* 0x000fea0003800200 */
.L_x_15523:
        /* <DEDUP_REMOVED lines=18> */
.L_x_15534:
        /* <DEDUP_REMOVED lines=13> */
.L_x_15536:
[----:B------:R-:W-:Y:S05]  /*14c60*/  BSYNC.RECONVERGENT B3 ;  /* 0x0000000000037941 */ /* 0x000fea0003800200 */
.L_x_15535:
        /* <DEDUP_REMOVED lines=61> */
.L_x_15533:
[----:B------:R-:W-:Y:S05]  /*15040*/  BSYNC.RECONVERGENT B2 ;  /* 0x0000000000027941 */ /* 0x000fea0003800200 */
.L_x_15532:
        /* <DEDUP_REMOVED lines=11> */
.L_x_15531:
[----:B------:R-:W-:Y:S05]  /*15100*/  BSYNC.RECONVERGENT B1 ;  /* 0x0000000000017941 */ /* 0x000fea0003800200 */
.L_x_15530:
[----:B------:R-:W-:Y:S01]  /*15110*/  BSSY.RECONVERGENT B1, `(.L_x_15537) ;  /* 0x0000069000017945 */ /* 0x000fe20003800200 */
[----:B------:R-:W-:Y:S01]  /*15120*/  F2FP.F16.F32.PACK_AB R243, RZ, R23 ;  /* 0x00000017fff3723e */ /* 0x000fe200000000ff */
[----:B------:R-:W-:Y:S01]  /*15130*/  IMAD.MOV.U32 R22, RZ, RZ, RZ ;  /* 0x000000ffff167224 */ /* 0x000fe200078e00ff */
[----:B-1----:R-:W-:Y:S01]  /*15140*/  MOV R161, R20 ;  /* 0x0000001400a17202 */ /* 0x002fe20000000f00 */
        /* <DEDUP_REMOVED lines=14> */
.L_x_15541:
        /* <DEDUP_REMOVED lines=13> */
.L_x_15543:
[----:B------:R-:W-:Y:S05]  /*15300*/  BSYNC.RECONVERGENT B3 ;  /* 0x0000000000037941 */ /* 0x000fea0003800200 */
.L_x_15542:
        /* <DEDUP_REMOVED lines=61> */
.L_x_15540:
[----:B------:R-:W-:Y:S05]  /*156e0*/  BSYNC.RECONVERGENT B2 ;  /* 0x0000000000027941 */ /* 0x000fea0003800200 */
.L_x_15539:
        /* <DEDUP_REMOVED lines=11> */
.L_x_15538:
[----:B------:R-:W-:Y:S05]  /*157a0*/  BSYNC.RECONVERGENT B1 ;  /* 0x0000000000017941 */ /* 0x000fea0003800200 */
.L_x_15537:
        /* <DEDUP_REMOVED lines=18> */
.L_x_15548:
        /* <DEDUP_REMOVED lines=13> */
.L_x_15550:
[----:B------:R-:W-:Y:S05]  /*159a0*/  BSYNC.RECONVERGENT B3 ;  /* 0x0000000000037941 */ /* 0x000fea0003800200 */
.L_x_15549:
        /* <DEDUP_REMOVED lines=57> */
[----:B------:R-:W-:Y:S01]  /*15d40*/  IMAD.MOV.U32 R160, RZ, RZ, RZ ;  /* 0x000000ffffa07224 */ /* 0x000fe200078e00ff */
[----:B------:R-:W-:Y:S01]  /*15d50*/  LOP3.LUT R222, R222, UR15, R21, 0x96, !PT ;  /* 0x0000000fdede7c12 */ /* 0x000fe2000f8e9615 */
[----:B------:R-:W-:Y:S01]  /*15d60*/  IMAD.MOV.U32 R21, RZ, RZ, R238 ;  /* 0x000000ffff157224 */ /* 0x000fe200078e00ee */
[----:B------:R-:W-:-:S07]  /*15d70*/  MOV R238, R20 ;  /* 0x0000001400ee7202 */ /* 0x000fce0000000f00 */
.L_x_15547:
[----:B------:R-:W-:Y:S05]  /*15d80*/  BSYNC.RECONVERGENT B2 ;  /* 0x0000000000027941 */ /* 0x000fea0003800200 */
.L_x_15546:
        /* <DEDUP_REMOVED lines=10> */
[----:B------:R-:W-:-:S07]  /*15e30*/  FMUL.FTZ R21, R20, R21 ;  /* 0x0000001514157220 */ /* 0x000fce0000410000 */
.L_x_15545:
[----:B------:R-:W-:Y:S05]  /*15e40*/  BSYNC.RECONVERGENT B1 ;  /* 0x0000000000017941 */ /* 0x000fea0003800200 */
.L_x_15544:
        /* <DEDUP_REMOVED lines=18> */
.L_x_15555:
        /* <DEDUP_REMOVED lines=13> */
.L_x_15557:
[----:B------:R-:W-:Y:S05]  /*16040*/  BSYNC.RECONVERGENT B3 ;  /* 0x0000000000037941 */ /* 0x000fea0003800200 */
.L_x_15556:
        /* <DEDUP_REMOVED lines=61> */
.L_x_15554:
[----:B------:R-:W-:Y:S05]  /*16420*/  BSYNC.RECONVERGENT B2 ;  /* 0x0000000000027941 */ /* 0x000fea0003800200 */
.L_x_15553:
[----:B------:R-:W-:Y:S01]  /*16430*/  I2FP.F32.U32 R20, R20 ;  /* 0x0000001400147245 */ /* 0x000fe20000201000 */
[----:B------:R-:W-:Y:S02]  /*16440*/  HFMA2 R161, -RZ, RZ, 0.1171875, 0 ;  /* 0x2f800000ffa17431 */ /* 0x000fe400000001ff */
[----:B-----5:R-:W-:-:S03]  /*16450*/  HADD2.F32 R160, -RZ, R39.H1_H1 ;  /* 0x30000027ffa07230 */ /* 0x020fc60000004100 */
[----:B------:R-:W-:Y:S02]  /*16460*/  FFMA.FTZ R20, R20, R161, 1.1641532182693481445e-10 ;  /* 0x2f00000014147423 */ /* 0x000fe400000100a1 */
[----:B------:R-:W-:Y:S01]  /*16470*/  FMUL.FTZ R160, R160, UR9 ;  /* 0x00000009a0a07c20 */ /* 0x000fe20008410000 */
[----:B------:R-:W-:Y:S02]  /*16480*/  HADD2.F32 R161, -RZ, R127.H1_H1 ;  /* 0x3000007fffa17230 */ /* 0x000fe40000004100 */
[----:B------:R-:W-:Y:S01]  /*16490*/  FSETP.GTU.FTZ.AND P1, PT, R20, UR12, PT ;  /* 0x0000000c14007c0b */ /* 0x000fe2000bf3c000 */
[----:B------:R-:W-:-:S03]  /*164a0*/  FMUL.FTZ R20, R160, UR8 ;  /* 0x00000008a0147c20 */ /* 0x000fc60008410000 */
[----:B------:R-:W-:Y:S02]  /*164b0*/  SEL R214, RZ, 0x1, P1 ;  /* 0x00000001ffd67807 */ /* 0x000fe40000800000 */
[----:B------:R-:W-:-:S05]  /*164c0*/  FSEL R20, R20, RZ, !P1 ;  /* 0x000000ff14147208 */ /* 0x000fca0004800000 */
[----:B------:R-:W-:-:S07]  /*164d0*/  FMUL.FTZ R20, R161, R20 ;  /* 0x00000014a1147220 */ /* 0x000fce0000410000 */
.L_x_15552:
[----:B------:R-:W-:Y:S05]  /*164e0*/  BSYNC.RECONVERGENT B1 ;  /* 0x0000000000017941 */ /* 0x000fea0003800200 */
.L_x_15551:
[----:B------:R-:W-:Y:S02]  /*164f0*/  F2FP.F16.F32.PACK_AB R163, RZ, R20 ;  /* 0x00000014ffa3723e */ /* 0x000fe400000000ff */
[----:B------:R-:W-:Y:S02]  /*16500*/  PRMT R162, R243, 0x5410, R244 ;  /* 0x00005410f3a27816 */ /* 0x000fe400000000f4 */
[----:B------:R-:W-:Y:S02]  /*16510*/  PRMT R161, R241, 0x5410, R242 ;  /* 0x00005410f1a17816 */ /* 0x000fe400000000f2 */
[----:B------:R-:W-:Y:S02]  /*16520*/  PRMT R160, R240, 0x5410, R239 ;  /* 0x00005410f0a07816 */ /* 0x000fe400000000ef */
[----:B------:R-:W-:-:S07]  /*16530*/  PRMT R163, R232, 0x5410, R163 ;  /* 0x00005410e8a37816 */ /* 0x000fce00000000a3 */
.L_x_15501:
        /* <DEDUP_REMOVED lines=26> */
.L_x_15559:
[----:B------:R-:W-:Y:S05]  /*166e0*/  BSYNC.RECONVERGENT B1 ;  /* 0x0000000000017941 */ /* 0x000fea0003800200 */
.L_x_15558:
[----:B------:R-:W-:Y:S01]  /*166f0*/  VIADD R236, R236, 0x20 ;  /* 0x00000020ecec7836 */ /* 0x000fe20000000000 */
[----:B------:R-:W-:-:S07]  /*16700*/  IADD3 R235, PT, PT, R235, 0x20, RZ ;  /* 0x00000020ebeb7810 */ /* 0x000fce0007ffe0ff */
.L_x_15443:
[----:B------:R-:W-:Y:S05]  /*16710*/  BSYNC.RECONVERGENT B0 ;  /* 0x0000000000007941 */ /* 0x000fea0003800200 */
.L_x_15442:
        /* <DEDUP_REMOVED lines=36> */
.L_x_15567:
        /* <DEDUP_REMOVED lines=13> */
.L_x_15569:
[----:B------:R-:W-:Y:S05]  /*16a30*/  BSYNC.RECONVERGENT B3 ;  /* 0x0000000000037941 */ /* 0x000fea0003800200 */
.L_x_15568:
        /* <DEDUP_REMOVED lines=60> */
.L_x_15566:
[----:B------:R-:W-:Y:S05]  /*16e00*/  BSYNC.RECONVERGENT B2 ;  /* 0x0000000000027941 */ /* 0x000fea0003800200 */
.L_x_15565:
[----:B------:R-:W-:Y:S01]  /*16e10*/  I2FP.F32.U32 R13, R13 ;  /* 0x0000000d000d7245 */ /* 0x000fe20000201000 */
[----:B------:R-:W-:Y:S02]  /*16e20*/  HFMA2 R14, -RZ, RZ, 0.1171875, 0 ;  /* 0x2f800000ff0e7431 */ /* 0x000fe400000001ff */
[----:B------:R-:W-:Y:S02]  /*16e30*/  HADD2.F32 R15, -RZ, R36.H0_H0 ;  /* 0x20000024ff0f7230 */ /* 0x000fe40000004100 */
[----:B------:R-:W-:Y:S02]  /*16e40*/  HADD2.F32 R16, -RZ, R32.H0_H0 ;  /* 0x20000020ff107230 */ /* 0x000fe40000004100 */
        /* <DEDUP_REMOVED lines=8> */
.L_x_15564:
[----:B------:R-:W-:Y:S05]  /*16ed0*/  BSYNC.RECONVERGENT B1 ;  /* 0x0000000000017941 */ /* 0x000fea0003800200 */
.L_x_15563:
[----:B------:R-:W-:Y:S01]  /*16ee0*/  BSSY.RECONVERGENT B1, `(.L_x_15570) ;  /* 0x000006d000017945 */ /* 0x000fe20003800200 */
[----:B0-----:R-:W-:Y:S01]  /*16ef0*/  F2FP.F16.F32.PACK_AB R241, RZ, R19 ;  /* 0x00000013fff1723e */ /* 0x001fe200000000ff */
[----:B------:R-:W-:Y:S01]  /*16f00*/  @!P1 HADD2.F32 R18, -RZ, R32.H1_H1 ;  /* 0x30000020ff129230 */ /* 0x000fe20000004100 */
[----:B------:R-:W-:Y:S01]  /*16f10*/  @!P1 MOV R13, R12 ;  /* 0x0000000c000d9202 */ /* 0x000fe20000000f00 */
[----:B-1----:R-:W-:Y:S01]  /*16f20*/  @!P1 IMAD.MOV.U32 R162, RZ, RZ, R238 ;  /* 0x000000ffffa29224 */ /* 0x002fe200078e00ee */
        /* <DEDUP_REMOVED lines=17> */
.L_x_15574:
        /* <DEDUP_REMOVED lines=13> */
.L_x_15576:
[----:B------:R-:W-:Y:S05]  /*17110*/  BSYNC.RECONVERGENT B3 ;  /* 0x0000000000037941 */ /* 0x000fea0003800200 */
.L_x_15575:
        /* <DEDUP_REMOVED lines=60> */
.L_x_15573:
[----:B------:R-:W-:Y:S05]  /*174e0*/  BSYNC.RECONVERGENT B2 ;  /* 0x0000000000027941 */ /* 0x000fea0003800200 */
.L_x_15572:
        /* <DEDUP_REMOVED lines=12> */
.L_x_15571:
[----:B------:R-:W-:Y:S05]  /*175b0*/  BSYNC.RECONVERGENT B1 ;  /* 0x0000000000017941 */ /* 0x000fea0003800200 */
.L_x_15570:
        /* <DEDUP_REMOVED lines=22> */
.L_x_15581:
        /* <DEDUP_REMOVED lines=13> */
.L_x_15583:
[----:B------:R-:W-:Y:S05]  /*177f0*/  BSYNC.RECONVERGENT B3 ;  /* 0x0000000000037941 */ /* 0x000fea0003800200 */
.L_x_15582:
        /* <DEDUP_REMOVED lines=60> */
.L_x_15580:
[----:B------:R-:W-:Y:S05]  /*17bc0*/  BSYNC.RECONVERGENT B2 ;  /* 0x0000000000027941 */ /* 0x000fea0003800200 */
.L_x_15579:
        /* <DEDUP_REMOVED lines=12> */
.L_x_15578:
[----:B------:R-:W-:Y:S05]  /*17c90*/  BSYNC.RECONVERGENT B1 ;  /* 0x0000000000017941 */ /* 0x000fea0003800200 */
.L_x_15577:
        /* <DEDUP_REMOVED lines=22> */
.L_x_15588:
        /* <DEDUP_REMOVED lines=13> */
.L_x_15590:
[----:B------:R-:W-:Y:S05]  /*17ed0*/  BSYNC.RECONVERGENT B3 ;  /* 0x0000000000037941 */ /* 0x000fea0003800200 */
.L_x_15589:
        /* <DEDUP_REMOVED lines=61> */
.L_x_15587:
[----:B------:R-:W-:Y:S05]  /*182b0*/  BSYNC.RECONVERGENT B2 ;  /* 0x0000000000027941 */ /* 0x000fea0003800200 */
.L_x_15586:
        /* <DEDUP_REMOVED lines=12> */
.L_x_15585:
[----:B------:R-:W-:Y:S05]  /*18380*/  BSYNC.RECONVERGENT B1 ;  /* 0x0000000000017941 */ /* 0x000fea0003800200 */
.L_x_15584:
        /* <DEDUP_REMOVED lines=22> */
.L_x_15595:
        /* <DEDUP_REMOVED lines=13> */
.L_x_15597:
[----:B------:R-:W-:Y:S05]  /*185c0*/  BSYNC.RECONVERGENT B3 ;  /* 0x0000000000037941 */ /* 0x000fea0003800200 */
.L_x_15596:
        /* <DEDUP_REMOVED lines=60> */
.L_x_15594:
[----:B------:R-:W-:Y:S05]  /*18990*/  BSYNC.RECONVERGENT B2 ;  /* 0x0000000000027941 */ /* 0x000fea0003800200 */
.L_x_15593:
        /* <DEDUP_REMOVED lines=12> */
.L_x_15592:
[----:B------:R-:W-:Y:S05]  /*18a60*/  BSYNC.RECONVERGENT B1 ;  /* 0x0000000000017941 */ /* 0x000fea0003800200 */
.L_x_15591:
        /* <DEDUP_REMOVED lines=22> */
.L_x_15602:
        /* <DEDUP_REMOVED lines=13> */
.L_x_15604:
[----:B------:R-:W-:Y:S05]  /*18ca0*/  BSYNC.RECONVERGENT B3 ;  /* 0x0000000000037941 */ /* 0x000fea0003800200 */
.L_x_15603:
        /* <DEDUP_REMOVED lines=61> */
.L_x_15601:
[----:B------:R-:W-:Y:S05]  /*19080*/  BSYNC.RECONVERGENT B2 ;  /* 0x0000000000027941 */ /* 0x000fea0003800200 */
.L_x_15600:
        /* <DEDUP_REMOVED lines=12> */
.L_x_15599:
[----:B------:R-:W-:Y:S05]  /*19150*/  BSYNC.RECONVERGENT B1 ;  /* 0x0000000000017941 */ /* 0x000fea0003800200 */
.L_x_15598:
        /* <DEDUP_REMOVED lines=22> */
.L_x_15609:
        /* <DEDUP_REMOVED lines=13> */
.L_x_15611:
[----:B------:R-:W-:Y:S05]  /*19390*/  BSYNC.RECONVERGENT B3 ;  /* 0x0000000000037941 */ /* 0x000fea0003800200 */
.L_x_15610:
        /* <DEDUP_REMOVED lines=60> */
.L_x_15608:
[----:B------:R-:W-:Y:S05]  /*19760*/  BSYNC.RECONVERGENT B2 ;  /* 0x0000000000027941 */ /* 0x000fea0003800200 */
.L_x_15607:
        /* <DEDUP_REMOVED lines=12> */
.L_x_15606:
[----:B------:R-:W-:Y:S05]  /*19830*/  BSYNC.RECONVERGENT B1 ;  /* 0x0000000000017941 */ /* 0x000fea0003800200 */
.L_x_15605:
        /* <DEDUP_REMOVED lines=22> */
.L_x_15616:
        /* <DEDUP_REMOVED lines=13> */
.L_x_15618:
[----:B------:R-:W-:Y:S05]  /*19a70*/  BSYNC.RECONVERGENT B3 ;  /* 0x0000000000037941 */ /* 0x000fea0003800200 */
.L_x_15617:
        /* <DEDUP_REMOVED lines=60> */
.L_x_15615:
[----:B------:R-:W-:Y:S05]  /*19e40*/  BSYNC.RECONVERGENT B2 ;  /* 0x0000000000027941 */ /* 0x000fea0003800200 */
.L_x_15614:
        /* <DEDUP_REMOVED lines=12> */
.L_x_15613:
[----:B------:R-:W-:Y:S05]  /*19f10*/  BSYNC.RECONVERGENT B1 ;  /* 0x0000000000017941 */ /* 0x000fea0003800200 */
.L_x_15612:
[----:B------:R-:W-:Y:S02]  /*19f20*/  F2FP.F16.F32.PACK_AB R163, RZ, R12 ;  /* 0x0000000cffa3723e */ /* 0x000fe400000000ff */
[----:B------:R-:W-:Y:S02]  /*19f30*/  PRMT R162, R244, 0x5410, R245 ;  /* 0x00005410f4a27816 */ /* 0x000fe400000000f5 */
[----:B------:R-:W-:Y:S02]  /*19f40*/  PRMT R161, R243, 0x5410, R242 ;  /* 0x00005410f3a17816 */ /* 0x000fe400000000f2 */
[----:B------:R-:W-:Y:S02]  /*19f50*/  PRMT R160, R241, 0x5410, R240 ;  /* 0x00005410f1a07816 */ /* 0x000fe400000000f0 */
[----:B------:R-:W-:Y:S01]  /*19f60*/  PRMT R163, R232, 0x5410, R163 ;  /* 0x00005410e8a37816 */ /* 0x000fe200000000a3 */
[----:B------:R-:W-:Y:S06]  /*19f70*/  BRA `(.L_x_15619) ;  /* 0x00000034005c7947 */ /* 0x000fec0003800000 */
.L_x_15562:
        /* <DEDUP_REMOVED lines=21> */
.L_x_15624:
        /* <DEDUP_REMOVED lines=13> */
.L_x_15626:
[----:B------:R-:W-:Y:S05]  /*1a1a0*/  BSYNC.RECONVERGENT B3 ;  /* 0x0000000000037941 */ /* 0x000fea0003800200 */
.L_x_15625:
        /* <DEDUP_REMOVED lines=60> */
.L_x_15623:
[----:B------:R-:W-:Y:S05]  /*1a570*/  BSYNC.RECONVERGENT B2 ;  /* 0x0000000000027941 */ /* 0x000fea0003800200 */
.L_x_15622:
        /* <DEDUP_REMOVED lines=11> */
.L_x_15621:
[----:B------:R-:W-:Y:S05]  /*1a630*/  BSYNC.RECONVERGENT B1 ;  /* 0x0000000000017941 */ /* 0x000fea0003800200 */
.L_x_15620:
        /* <DEDUP_REMOVED lines=18> */
.L_x_15631:
        /* <DEDUP_REMOVED lines=13> */
.L_x_15633:
[----:B------:R-:W-:Y:S05]  /*1a830*/  BSYNC.RECONVERGENT B3 ;  /* 0x0000000000037941 */ /* 0x000fea0003800200 */
.L_x_15632:
        /* <DEDUP_REMOVED lines=61> */
.L_x_15630:
[----:B------:R-:W-:Y:S05]  /*1ac10*/  BSYNC.RECONVERGENT B2 ;  /* 0x0000000000027941 */ /* 0x000fea0003800200 */
.L_x_15629:
        /* <DEDUP_REMOVED lines=11> */
.L_x_15628:
[----:B------:R-:W-:Y:S05]  /*1acd0*/  BSYNC.RECONVERGENT B1 ;  /* 0x0000000000017941 */ /* 0x000fea0003800200 */
.L_x_15627:
        /* <DEDUP_REMOVED lines=18> */
.L_x_15638:
        /* <DEDUP_REMOVED lines=13> */
.L_x_15640:
[----:B------:R-:W-:Y:S05]  /*1aed0*/  BSYNC.RECONVERGENT B3 ;  /* 0x0000000000037941 */ /* 0x000fea0003800200 */
.L_x_15639:
        /* <DEDUP_REMOVED lines=61> */
.L_x_15637:
[----:B------:R-:W-:Y:S05]  /*1b2b0*/  BSYNC.RECONVERGENT B2 ;  /* 0x0000000000027941 */ /* 0x000fea0003800200 */
.L_x_15636:
        /* <DEDUP_REMOVED lines=11> */
.L_x_15635:
[----:B------:R-:W-:Y:S05]  /*1b370*/  BSYNC.RECONVERGENT B1 ;  /* 0x0000000000017941 */ /* 0x000fea0003800200 */
.L_x_15634:
        /* <DEDUP_REMOVED lines=18> */
.L_x_15645:
        /* <DEDUP_REMOVED lines=13> */
.L_x_15647:
[----:B------:R-:W-:Y:S05]  /*1b570*/  BSYNC.RECONVERGENT B3 ;  /* 0x0000000000037941 */ /* 0x000fea0003800200 */
.L_x_15646:
        /* <DEDUP_REMOVED lines=61> */
.L_x_15644:
[----:B------:R-:W-:Y:S05]  /*1b950*/  BSYNC.RECONVERGENT B2 ;  /* 0x0000000000027941 */ /* 0x000fea0003800200 */
.L_x_15643:
        /* <DEDUP_REMOVED lines=11> */
.L_x_15642:
[----:B------:R-:W-:Y:S05]  /*1ba10*/  BSYNC.RECONVERGENT B1 ;  /* 0x0000000000017941 */ /* 0x000fea0003800200 */
.L_x_15641:
        /* <DEDUP_REMOVED lines=18> */
.L_x_15652:
        /* <DEDUP_REMOVED lines=13> */
.L_x_15654:
[----:B------:R-:W-:Y:S05]  /*1bc10*/  BSYNC.RECONVERGENT B3 ;  /* 0x0000000000037941 */ /* 0x000fea0003800200 */
.L_x_15653:
        /* <DEDUP_REMOVED lines=61> */
.L_x_15651:
[----:B------:R-:W-:Y:S05]  /*1bff0*/  BSYNC.RECONVERGENT B2 ;  /* 0x0000000000027941 */ /* 0x000fea0003800200 */
.L_x_15650:
        /* <DEDUP_REMOVED lines=11> */
.L_x_15649:
[----:B------:R-:W-:Y:S05]  /*1c0b0*/  BSYNC.RECONVERGENT B1 ;  /* 0x0000000000017941 */ /* 0x000fea0003800200 */
.L_x_15648:
        /* <DEDUP_REMOVED lines=18> */
.L_x_15659:
        /* <DEDUP_REMOVED lines=13> */
.L_x_15661:
[----:B------:R-:W-:Y:S05]  /*1c2b0*/  BSYNC.RECONVERGENT B3 ;  /* 0x0000000000037941 */ /* 0x000fea0003800200 */
.L_x_15660:
        /* <DEDUP_REMOVED lines=61> */
.L_x_15658:
[----:B------:R-:W-:Y:S05]  /*1c690*/  BSYNC.RECONVERGENT B2 ;  /* 0x0000000000027941 */ /* 0x000fea0003800200 */
.L_x_15657:
        /* <DEDUP_REMOVED lines=11> */
.L_x_15656:
[----:B------:R-:W-:Y:S05]  /*1c750*/  BSYNC.RECONVERGENT B1 ;  /* 0x0000000000017941 */ /* 0x000fea0003800200 */
.L_x_15655:
        /* <DEDUP_REMOVED lines=18> */
.L_x_15666:
        /* <DEDUP_REMOVED lines=13> */
.L_x_15668:
[----:B------:R-:W-:Y:S05]  /*1c950*/  BSYNC.RECONVERGENT B3 ;  /* 0x0000000000037941 */ /* 0x000fea0003800200 */
.L_x_15667:
        /* <DEDUP_REMOVED lines=61> */
.L_x_15665:
[----:B------:R-:W-:Y:S05]  /*1cd30*/  BSYNC.RECONVERGENT B2 ;  /* 0x0000000000027941 */ /* 0x000fea0003800200 */
.L_x_15664:
        /* <DEDUP_REMOVED lines=11> */
.L_x_15663:
[----:B------:R-:W-:Y:S05]  /*1cdf0*/  BSYNC.RECONVERGENT B1 ;  /* 0x0000000000017941 */ /* 0x000fea0003800200 */
.L_x_15662:
        /* <DEDUP_REMOVED lines=18> */
.L_x_15673:
        /* <DEDUP_REMOVED lines=13> */
.L_x_15675:
[----:B------:R-:W-:Y:S05]  /*1cff0*/  BSYNC.RECONVERGENT B3 ;  /* 0x0000000000037941 */ /* 0x000fea0003800200 */
.L_x_15674:
        /* <DEDUP_REMOVED lines=61> */
.L_x_15672:
[----:B------:R-:W-:Y:S05]  /*1d3d0*/  BSYNC.RECONVERGENT B2 ;  /* 0x0000000000027941 */ /* 0x000fea0003800200 */
.L_x_15671:
        /* <DEDUP_REMOVED lines=11> */
.L_x_15670:
[----:B------:R-:W-:Y:S05]  /*1d490*/  BSYNC.RECONVERGENT B1 ;  /* 0x0000000000017941 */ /* 0x000fea0003800200 */
.L_x_15669:
[----:B------:R-:W-:Y:S02]  /*1d4a0*/  F2FP.F16.F32.PACK_AB R163, RZ, R12 ;  /* 0x0000000cffa3723e */ /* 0x000fe400000000ff */
[----:B------:R-:W-:Y:S02]  /*1d4b0*/  PRMT R162, R243, 0x5410, R244 ;  /* 0x00005410f3a27816 */ /* 0x000fe400000000f4 */
[----:B------:R-:W-:Y:S02]  /*1d4c0*/  PRMT R161, R241, 0x5410, R242 ;  /* 0x00005410f1a17816 */ /* 0x000fe400000000f2 */
[----:B------:R-:W-:Y:S02]  /*1d4d0*/  PRMT R160, R240, 0x5410, R239 ;  /* 0x00005410f0a07816 */ /* 0x000fe400000000ef */
[----:B------:R-:W-:-:S07]  /*1d4e0*/  PRMT R163, R232, 0x5410, R163 ;  /* 0x00005410e8a37816 */ /* 0x000fce00000000a3 */
.L_x_15619:
        /* <DEDUP_REMOVED lines=26> */
.L_x_15677:
[----:B------:R-:W-:Y:S05]  /*1d690*/  BSYNC.RECONVERGENT B1 ;  /* 0x0000000000017941 */ /* 0x000fea0003800200 */
.L_x_15676:
[----:B------:R-:W-:Y:S01]  /*1d6a0*/  IADD3 R236, PT, PT, R236, 0x20, RZ ;  /* 0x00000020ecec7810 */ /* 0x000fe20007ffe0ff */
[----:B------:R-:W-:-:S07]  /*1d6b0*/  VIADD R235, R235, 0x20 ;  /* 0x00000020ebeb7836 */ /* 0x000fce0000000000 */
.L_x_15561:
[----:B------:R-:W-:Y:S05]  /*1d6c0*/  BSYNC.RECONVERGENT B0 ;  /* 0x0000000000007941 */ /* 0x000fea0003800200 */
.L_x_15560:
        /* <DEDUP_REMOVED lines=36> */
.L_x_15685:
        /* <DEDUP_REMOVED lines=13> */
.L_x_15687:
[----:B------:R-:W-:Y:S05]  /*1d9e0*/  BSYNC.RECONVERGENT B3 ;  /* 0x0000000000037941 */ /* 0x000fea0003800200 */
.L_x_15686:
        /* <DEDUP_REMOVED lines=60> */
.L_x_15684:
[----:B------:R-:W-:Y:S05]  /*1ddb0*/  BSYNC.RECONVERGENT B2 ;  /* 0x0000000000027941 */ /* 0x000fea0003800200 */
.L_x_15683:
        /* <DEDUP_REMOVED lines=12> */
.L_x_15682:
[----:B------:R-:W-:Y:S05]  /*1de80*/  BSYNC.RECONVERGENT B1 ;  /* 0x0000000000017941 */ /* 0x000fea0003800200 */
.L_x_15681:
        /* <DEDUP_REMOVED lines=22> */
.L_x_15692:
        /* <DEDUP_REMOVED lines=13> */
.L_x_15694:
[----:B------:R-:W-:Y:S05]  /*1e0c0*/  BSYNC.RECONVERGENT B3 ;  /* 0x0000000000037941 */ /* 0x000fea0003800200 */
.L_x_15693:
        /* <DEDUP_REMOVED lines=60> */
.L_x_15691:
[----:B------:R-:W-:Y:S05]  /*1e490*/  BSYNC.RECONVERGENT B2 ;  /* 0x0000000000027941 */ /* 0x000fea0003800200 */
.L_x_15690:
        /* <DEDUP_REMOVED lines=12> */
.L_x_15689:
[----:B------:R-:W-:Y:S05]  /*1e560*/  BSYNC.RECONVERGENT B1 ;  /* 0x0000000000017941 */ /* 0x000fea0003800200 */
.L_x_15688:
        /* <DEDUP_REMOVED lines=22> */
.L_x_15699:
        /* <DEDUP_REMOVED lines=13> */
.L_x_15701:
[----:B------:R-:W-:Y:S05]  /*1e7a0*/  BSYNC.RECONVERGENT B3 ;  /* 0x0000000000037941 */ /* 0x000fea0003800200 */
.L_x_15700:
        /* <DEDUP_REMOVED lines=60> */
.L_x_15698:
[----:B------:R-:W-:Y:S05]  /*1eb70*/  BSYNC.RECONVERGENT B2 ;  /* 0x0000000000027941 */ /* 0x000fea0003800200 */
.L_x_15697:
        /* <DEDUP_REMOVED lines=12> */
.L_x_15696:
[----:B------:R-:W-:Y:S05]  /*1ec40*/  BSYNC.RECONVERGENT B1 ;  /* 0x0000000000017941 */ /* 0x000fea0003800200 */
.L_x_15695:
        /* <DEDUP_REMOVED lines=22> */
.L_x_15706:
        /* <DEDUP_REMOVED lines=13> */
.L_x_15708:
[----:B------:R-:W-:Y:S05]  /*1ee80*/  BSYNC.RECONVERGENT B3 ;  /* 0x0000000000037941 */ /* 0x000fea0003800200 */
.L_x_15707:
        /* <DEDUP_REMOVED lines=61> */
.L_x_15705:
[----:B------:R-:W-:Y:S05]  /*1f260*/  BSYNC.RECONVERGENT B2 ;  /* 0x0000000000027941 */ /* 0x000fea0003800200 */
.L_x_15704:
        /* <DEDUP_REMOVED lines=12> */
.L_x_15703:
[----:B------:R-:W-:Y:S05]  /*1f330*/  BSYNC.RECONVERGENT B1 ;  /* 0x0000000000017941 */ /* 0x000fea0003800200 */
.L_x_15702:
        /* <DEDUP_REMOVED lines=22> */
.L_x_15713:
        /* <DEDUP_REMOVED lines=13> */
.L_x_15715:
[----:B------:R-:W-:Y:S05]  /*1f570*/  BSYNC.RECONVERGENT B3 ;  /* 0x0000000000037941 */ /* 0x000fea0003800200 */
.L_x_15714:
        /* <DEDUP_REMOVED lines=60> */
.L_x_15712:
[----:B------:R-:W-:Y:S05]  /*1f940*/  BSYNC.RECONVERGENT B2 ;  /* 0x0000000000027941 */ /* 0x000fea0003800200 */
.L_x_15711:
[----:B------:R-:W-:Y:S01]  /*1f950*/  I2FP.F32.U32 R4, R4 ;  /* 0x0000000400047245 */ /* 0x000fe20000201000 */
[----:B------:R-:W-:Y:S02]  /*1f960*/  HFMA2 R5, -RZ, RZ, 0.1171875, 0 ;  /* 0x2f800000ff057431 */ /* 0x000fe400000001ff */
[----:B------:R-:W-:-:S03]  /*1f970*/  HADD2.F32 R6, -RZ, R38.H0_H0 ;  /* 0x20000026ff067230 */ /* 0x000fc60000004100 */
[----:B------:R-:W-:Y:S02]  /*1f980*/  FFMA.FTZ R4, R4, R5, 1.1641532182693481445e-10 ;  /* 0x2f00000004047423 */ /* 0x000fe40000010005 */
[----:B------:R-:W-:-:S04]  /*1f990*/  FMUL.FTZ R6, R6, UR9 ;  /* 0x0000000906067c20 */ /* 0x000fc80008410000 */
[----:B------:R-:W-:Y:S01]  /*1f9a0*/  FMUL.FTZ R6, R6, UR8 ;  /* 0x0000000806067c20 */ /* 0x000fe20008410000 */
[----:B------:R-:W-:Y:S01]  /*1f9b0*/  FSETP.GTU.FTZ.AND P2, PT, R4, UR12, PT ;  /* 0x0000000c04007c0b */ /* 0x000fe2000bf5c000 */
[----:B------:R-:W-:-:S03]  /*1f9c0*/  HADD2.F32 R4, -RZ, R102.H0_H0 ;  /* 0x20000066ff047230 */ /* 0x000fc60000004100 */
[----:B------:R-:W-:Y:S01]  /*1f9d0*/  FSEL R7, R6, RZ, !P2 ;  /* 0x000000ff06077208 */ /* 0x000fe20005000000 */
[----:B------:R-:W-:Y:S01]  /*1f9e0*/  HADD2.F32 R6, -RZ, R34.H0_H0 ;  /* 0x20000022ff067230 */ /* 0x000fe20000004100 */
[----:B------:R-:W-:-:S04]  /*1f9f0*/  SEL R217, RZ, 0x1, P2 ;  /* 0x00000001ffd97807 */ /* 0x000fc80001000000 */
[----:B------:R-:W-:-:S07]  /*1fa00*/  FFMA.FTZ R7, R7, R4, R6 ;  /* 0x0000000407077223 */ /* 0x000fce0000010006 */
.L_x_15710:
[----:B------:R-:W-:Y:S05]  /*1fa10*/  BSYNC.RECONVERGENT B1 ;  /* 0x0000000000017941 */ /* 0x000fea0003800200 */
.L_x_15709:
        /* <DEDUP_REMOVED lines=22> */
.L_x_15720:
        /* <DEDUP_REMOVED lines=13> */
.L_x_15722:
[----:B------:R-:W-:Y:S05]  /*1fc50*/  BSYNC.RECONVERGENT B3 ;  /* 0x0000000000037941 */ /* 0x000fea0003800200 */
.L_x_15721:
        /* <DEDUP_REMOVED lines=61> */
.L_x_15719:
[----:B------:R-:W-:Y:S05]  /*20030*/  BSYNC.RECONVERGENT B2 ;  /* 0x0000000000027941 */ /* 0x000fea0003800200 */
.L_x_15718:
        /* <DEDUP_REMOVED lines=12> */
.L_x_15717:
[----:B------:R-:W-:Y:S05]  /*20100*/  BSYNC.RECONVERGENT B1 ;  /* 0x0000000000017941 */ /* 0x000fea0003800200 */
.L_x_15716:
        /* <DEDUP_REMOVED lines=22> */
.L_x_15727:
        /* <DEDUP_REMOVED lines=13> */
.L_x_15729:
[----:B------:R-:W-:Y:S05]  /*20340*/  BSYNC.RECONVERGENT B3 ;  /* 0x0000000000037941 */ /* 0x000fea0003800200 */
.L_x_15728:
        /* <DEDUP_REMOVED lines=60> */
.L_x_15726:
[----:B------:R-:W-:Y:S05]  /*20710*/  BSYNC.RECONVERGENT B2 ;  /* 0x0000000000027941 */ /* 0x000fea0003800200 */
.L_x_15725:
        /* <DEDUP_REMOVED lines=12> */
.L_x_15724:
[----:B------:R-:W-:Y:S05]  /*207e0*/  BSYNC.RECONVERGENT B1 ;  /* 0x0000000000017941 */ /* 0x000fea0003800200 */
.L_x_15723:
        /* <DEDUP_REMOVED lines=22> */
.L_x_15734:
        /* <DEDUP_REMOVED lines=13> */
.L_x_15736:
[----:B------:R-:W-:Y:S05]  /*20a20*/  BSYNC.RECONVERGENT B3 ;  /* 0x0000000000037941 */ /* 0x000fea0003800200 */
.L_x_15735:
        /* <DEDUP_REMOVED lines=60> */
.L_x_15733:
[----:B------:R-:W-:Y:S05]  /*20df0*/  BSYNC.RECONVERGENT B2 ;  /* 0x0000000000027941 */ /* 0x000fea0003800200 */
.L_x_15732:
        /* <DEDUP_REMOVED lines=12> */
.L_x_15731:
[----:B------:R-:W-:Y:S05]  /*20ec0*/  BSYNC.RECONVERGENT B1 ;  /* 0x0000000000017941 */ /* 0x000fea0003800200 */
.L_x_15730:
[----:B------:R-:W-:Y:S02]  /*20ed0*/  F2FP.F16.F32.PACK_AB R163, RZ, R4 ;  /* 0x00000004ffa3723e */ /* 0x000fe400000000ff */
[----:B------:R-:W-:Y:S02]  /*20ee0*/  PRMT R162, R244, 0x5410, R245 ;  /* 0x00005410f4a27816 */ /* 0x000fe400000000f5 */
[----:B------:R-:W-:Y:S02]  /*20ef0*/  PRMT R161, R243, 0x5410, R242 ;  /* 0x00005410f3a17816 */ /* 0x000fe400000000f2 */
[----:B------:R-:W-:Y:S02]  /*20f00*/  PRMT R160, R241, 0x5410, R240 ;  /* 0x00005410f1a07816 */ /* 0x000fe400000000f0 */
[----:B------:R-:W-:Y:S01]  /*20f10*/  PRMT R163, R232, 0x5410, R163 ;  /* 0x00005410e8a37816 */ /* 0x000fe200000000a3 */
[----:B------:R-:W-:Y:S06]  /*20f20*/  BRA `(.L_x_15737) ;  /* 0x00000034005c7947 */ /* 0x000fec0003800000 */
.L_x_15680:
        /* <DEDUP_REMOVED lines=21> */
.L_x_15742:
        /* <DEDUP_REMOVED lines=13> */
.L_x_15744:
[----:B------:R-:W-:Y:S05]  /*21150*/  BSYNC.RECONVERGENT B3 ;  /* 0x0000000000037941 */ /* 0x000fea0003800200 */
.L_x_15743:
        /* <DEDUP_REMOVED lines=60> */
.L_x_15741:
[----:B------:R-:W-:Y:S05]  /*21520*/  BSYNC.RECONVERGENT B2 ;  /* 0x0000000000027941 */ /* 0x000fea0003800200 */
.L_x_15740:
        /* <DEDUP_REMOVED lines=11> */
.L_x_15739:
[----:B------:R-:W-:Y:S05]  /*215e0*/  BSYNC.RECONVERGENT B1 ;  /* 0x0000000000017941 */ /* 0x000fea0003800200 */
.L_x_15738:
        /* <DEDUP_REMOVED lines=18> */
.L_x_15749:
        /* <DEDUP_REMOVED lines=13> */
.L_x_15751:
[----:B------:R-:W-:Y:S05]  /*217e0*/  BSYNC.RECONVERGENT B3 ;  /* 0x0000000000037941 */ /* 0x000fea0003800200 */
.L_x_15750:
        /* <DEDUP_REMOVED lines=61> */
.L_x_15748:
[----:B------:R-:W-:Y:S05]  /*21bc0*/  BSYNC.RECONVERGENT B2 ;  /* 0x0000000000027941 */ /* 0x000fea0003800200 */
.L_x_15747:
        /* <DEDUP_REMOVED lines=11> */
.L_x_15746:
[----:B------:R-:W-:Y:S05]  /*21c80*/  BSYNC.RECONVERGENT B1 ;  /* 0x0000000000017941 */ /* 0x000fea0003800200 */
.L_x_15745:
        /* <DEDUP_REMOVED lines=18> */
.L_x_15756:
        /* <DEDUP_REMOVED lines=13> */
.L_x_15758:
[----:B------:R-:W-:Y:S05]  /*21e80*/  BSYNC.RECONVERGENT B3 ;  /* 0x0000000000037941 */ /* 0x000fea0003800200 */
.L_x_15757:
        /* <DEDUP_REMOVED lines=61> */
.L_x_15755:
[----:B------:R-:W-:Y:S05]  /*22260*/  BSYNC.RECONVERGENT B2 ;  /* 0x0000000000027941 */ /* 0x000fea0003800200 */
.L_x_15754:
        /* <DEDUP_REMOVED lines=11> */
.L_x_15753:
[----:B------:R-:W-:Y:S05]  /*22320*/  BSYNC.RECONVERGENT B1 ;  /* 0x0000000000017941 */ /* 0x000fea0003800200 */
.L_x_15752:
        /* <DEDUP_REMOVED lines=18> */
.L_x_15763:
        /* <DEDUP_REMOVED lines=13> */
.L_x_15765:
[----:B------:R-:W-:Y:S05]  /*22520*/  BSYNC.RECONVERGENT B3 ;  /* 0x0000000000037941 */ /* 0x000fea0003800200 */
.L_x_15764:
        /* <DEDUP_REMOVED lines=61> */
.L_x_15762:
[----:B------:R-:W-:Y:S05]  /*22900*/  BSYNC.RECONVERGENT B2 ;  /* 0x0000000000027941 */ /* 0x000fea0003800200 */
.L_x_15761:
        /* <DEDUP_REMOVED lines=11> */
.L_x_15760:
[----:B------:R-:W-:Y:S05]  /*229c0*/  BSYNC.RECONVERGENT B1 ;  /* 0x0000000000017941 */ /* 0x000fea0003800200 */
.L_x_15759:
        /* <DEDUP_REMOVED lines=18> */
.L_x_15770:
        /* <DEDUP_REMOVED lines=13> */
.L_x_15772:
[----:B------:R-:W-:Y:S05]  /*22bc0*/  BSYNC.RECONVERGENT B3 ;  /* 0x0000000000037941 */ /* 0x000fea0003800200 */
.L_x_15771:
        /* <DEDUP_REMOVED lines=61> */
.L_x_15769:
[----:B------:R-:W-:Y:S05]  /*22fa0*/  BSYNC.RECONVERGENT B2 ;  /* 0x0000000000027941 */ /* 0x000fea0003800200 */
.L_x_15768:
        /* <DEDUP_REMOVED lines=11> */
.L_x_15767:
[----:B------:R-:W-:Y:S05]  /*23060*/  BSYNC.RECONVERGENT B1 ;  /* 0x0000000000017941 */ /* 0x000fea0003800200 */
.L_x_15766:
        /* <DEDUP_REMOVED lines=18> */
.L_x_15777:
        /* <DEDUP_REMOVED lines=13> */
.L_x_15779:
[----:B------:R-:W-:Y:S05]  /*23260*/  BSYNC.RECONVERGENT B3 ;  /* 0x0000000000037941 */ /* 0x000fea0003800200 */
.L_x_15778:
        /* <DEDUP_REMOVED lines=61> */
.L_x_15776:
[----:B------:R-:W-:Y:S05]  /*23640*/  BSYNC.RECONVERGENT B2 ;  /* 0x0000000000027941 */ /* 0x000fea0003800200 */
.L_x_15775:
        /* <DEDUP_REMOVED lines=11> */
.L_x_15774:
[----:B------:R-:W-:Y:S05]  /*23700*/  BSYNC.RECONVERGENT B1 ;  /* 0x0000000000017941 */ /* 0x000fea0003800200 */
.L_x_15773:
        /* <DEDUP_REMOVED lines=18> */
.L_x_15784:
        /* <DEDUP_REMOVED lines=13> */
.L_x_15786:
[----:B------:R-:W-:Y:S05]  /*23900*/  BSYNC.RECONVERGENT B3 ;  /* 0x0000000000037941 */ /* 0x000fea0003800200 */
.L_x_15785:
        /* <DEDUP_REMOVED lines=61> */
.L_x_15783:
[----:B------:R-:W-:Y:S05]  /*23ce0*/  BSYNC.RECONVERGENT B2 ;  /* 0x0000000000027941 */ /* 0x000fea0003800200 */
.L_x_15782:
        /* <DEDUP_REMOVED lines=11> */
.L_x_15781:
[----:B------:R-:W-:Y:S05]  /*23da0*/  BSYNC.RECONVERGENT B1 ;  /* 0x0000000000017941 */ /* 0x000fea0003800200 */
.L_x_15780:
        /* <DEDUP_REMOVED lines=18> */
.L_x_15791:
        /* <DEDUP_REMOVED lines=13> */
.L_x_15793:
[----:B------:R-:W-:Y:S05]  /*23fa0*/  BSYNC.RECONVERGENT B3 ;  /* 0x0000000000037941 */ /* 0x000fea0003800200 */
.L_x_15792:
        /* <DEDUP_REMOVED lines=61> */
.L_x_15790:
[----:B------:R-:W-:Y:S05]  /*24380*/  BSYNC.RECONVERGENT B2 ;  /* 0x0000000000027941 */ /* 0x000fea0003800200 */
.L_x_15789:
        /* <DEDUP_REMOVED lines=11> */
.L_x_15788:
[----:B------:R-:W-:Y:S05]  /*24440*/  BSYNC.RECONVERGENT B1 ;  /* 0x0000000000017941 */ /* 0x000fea0003800200 */
.L_x_15787:
[----:B------:R-:W-:Y:S02]  /*24450*/  F2FP.F16.F32.PACK_AB R163, RZ, R4 ;  /* 0x00000004ffa3723e */ /* 0x000fe400000000ff */
[----:B------:R-:W-:Y:S02]  /*24460*/  PRMT R162, R243, 0x5410, R244 ;  /* 0x00005410f3a27816 */ /* 0x000fe400000000f4 */
[----:B------:R-:W-:Y:S02]  /*24470*/  PRMT R161, R241, 0x5410, R242 ;  /* 0x00005410f1a17816 */ /* 0x000fe400000000f2 */
[----:B------:R-:W-:Y:S02]  /*24480*/  PRMT R160, R240, 0x5410, R239 ;  /* 0x00005410f0a07816 */ /* 0x000fe400000000ef */
[----:B------:R-:W-:-:S07]  /*24490*/  PRMT R163, R232, 0x5410, R163 ;  /* 0x00005410e8a37816 */ /* 0x000fce00000000a3 */
.L_x_15737:
        /* <DEDUP_REMOVED lines=26> */
.L_x_15795:
[----:B------:R-:W-:Y:S05]  /*24640*/  BSYNC.RECONVERGENT B1 ;  /* 0x0000000000017941 */ /* 0x000fea0003800200 */
.L_x_15794:
[----:B------:R-:W-:Y:S01]  /*24650*/  VIADD R236, R236, 0x20 ;  /* 0x00000020ecec7836 */ /* 0x000fe20000000000 */
[----:B------:R-:W-:-:S07]  /*24660*/  IADD3 R235, PT, PT, R235, 0x20, RZ ;  /* 0x00000020ebeb7810 */ /* 0x000fce0007ffe0ff */
.L_x_15679:
[----:B------:R-:W-:Y:S05]  /*24670*/  BSYNC.RECONVERGENT B0 ;  /* 0x0000000000007941 */ /* 0x000fea0003800200 */
.L_x_15678:
[----:B------:R-:W-:Y:S01]  /*24680*/  ISETP.GE.U32.AND P1, PT, R176, 0xc0, PT ;  /* 0x000000c0b000780c */ /* 0x000fe20003f26070 */
[----:B------:R-:W-:Y:S01]  /*24690*/  BSSY.RECONVERGENT B0, `(.L_x_15796) ;  /* 0x00006fb000007945 */ /* 0x000fe20003800200 */
[----:B------:R-:W-:-:S11]  /*246a0*/  LOP3.LUT R231, R231, 0xfffffdff, RZ, 0xc0, !PT ;  /* 0xfffffdffe7e77812 */ /* 0x000fd600078ec0ff */
[----:B------:R-:W-:Y:S01]  /*246b0*/  @P1 LOP3.LUT R231, R231, 0x200, RZ, 0xfc, !PT ;  /* 0x00000200e7e71812 */ /* 0x000fe200078efcff */
[----:B------:R-:W-:Y:S06]  /*246c0*/  @!P1 BRA `(.L_x_15797) ;  /* 0x0000006c00dc9947 */ /* 0x000fec0003800000 */
[----:B------:R-:W-:Y:S01]  /*246d0*/  ISETP.NE.U32.AND P1, PT, RZ, UR10, PT ;  /* 0x0000000aff007c0c */ /* 0x000fe2000bf25070 */
[----:B01----:R-:W0:Y:S03]  /*246e0*/  @P0 LDC.64 R160, c[0x0][0x390] ;  /* 0x0000e400ffa00b82 */ /* 0x003e260000000a00 */
[----:B------:R-:W-:-:S13]  /*246f0*/  ISETP.NE.AND.EX P1, PT, RZ, UR11, PT, P1 ;  /* 0x0000000bff007c0c */ /* 0x000fda000bf25310 */
[----:B------:R-:W1:Y:S01]  /*24700*/  @P1 LDC.64 R2, c[0x0][0x3a0] ;  /* 0x0000e800ff021b82 */ /* 0x000e620000000a00 */
[----:B0-----:R-:W-:-:S05]  /*24710*/  @P0 IMAD.WIDE.U32 R160, R235, 0x10, R160 ;  /* 0x00000010eba00825 */ /* 0x001fca00078e00a0 */
[----:B-----5:R0:W5:Y:S01]  /*24720*/  @P0 LDG.E.128 R36, desc[UR6][R160.64] ;  /* 0x00000006a0240981 */ /* 0x020162000c1e1d00 */
[----:B-1----:R-:W-:-:S05]  /*24730*/  @P1 IMAD.WIDE.U32 R2, R236, 0x10, R2 ;  /* 0x00000010ec021825 */ /* 0x002fca00078e0002 */
[----:B------:R0:W5:Y:S01]  /*24740*/  @P1 LDG.E.128 R32, desc[UR6][R2.64] ;  /* 0x0000000602201981 */ /* 0x000162000c1e1d00 */
[----:B------:R-:W-:Y:S05]  /*24750*/  @!P1 BRA `(.L_x_15798) ;  /* 0x0000003400e89947 */ /* 0x000fea0003800000 */
[----:B------:R-:W-:Y:S01]  /*24760*/  ISETP.GT.AND P1, PT, R237, RZ, PT ;  /* 0x000000ffed00720c */ /* 0x000fe20003f24270 */
[----:B------:R-:W-:-:S12]  /*24770*/  BSSY.RECONVERGENT B1, `(.L_x_15799) ;  /* 0x000006d000017945 */ /* 0x000fd80003800200 */
[----:B0----5:R-:W-:Y:S01]  /*24780*/  @!P1 HADD2.F32 R3, -RZ, R32.H0_H0 ;  /* 0x20000020ff039230 */ /* 0x021fe20000004100 */
        /* <DEDUP_REMOVED lines=19> */
.L_x_15803:
        /* <DEDUP_REMOVED lines=13> */
.L_x_15805:
[----:B------:R-:W-:Y:S05]  /*24990*/  BSYNC.RECONVERGENT B3 ;  /* 0x0000000000037941 */ /* 0x000fea0003800200 */
.L_x_15804:
        /* <DEDUP_REMOVED lines=58> */
[----:B------:R-:W-:Y:S01]  /*24d40*/  MOV R0, R2 ;  /* 0x0000000200007202 */ /* 0x000fe20000000f00 */
[----:B------:R-:W-:Y:S01]  /*24d50*/  IMAD.MOV.U32 R2, RZ, RZ, R232 ;  /* 0x000000ffff027224 */ /* 0x000fe200078e00e8 */
[----:B------:R-:W-:-:S07]  /*24d60*/  LOP3.LUT R222, R222, UR16, R3, 0x96, !PT ;  /* 0x00000010dede7c12 */ /* 0x000fce000f8e9603 */
.L_x_15802:
[----:B------:R-:W-:Y:S05]  /*24d70*/  BSYNC.RECONVERGENT B2 ;  /* 0x0000000000027941 */ /* 0x000fea0003800200 */
.L_x_15801:
        /* <DEDUP_REMOVED lines=12> */
.L_x_15800:
[----:B------:R-:W-:Y:S05]  /*24e40*/  BSYNC.RECONVERGENT B1 ;  /* 0x0000000000017941 */ /* 0x000fea0003800200 */
.L_x_15799:
        /* <DEDUP_REMOVED lines=22> */
.L_x_15810:
        /* <DEDUP_REMOVED lines=13> */
.L_x_15812:
[----:B------:R-:W-:Y:S05]  /*25080*/  BSYNC.RECONVERGENT B3 ;  /* 0x0000000000037941 */ /* 0x000fea0003800200 */
.L_x_15811:
        /* <DEDUP_REMOVED lines=61> */
.L_x_15809:
[----:B------:R-:W-:Y:S05]  /*25460*/  BSYNC.RECONVERGENT B2 ;  /* 0x0000000000027941 */ /* 0x000fea0003800200 */
.L_x_15808:
        /* <DEDUP_REMOVED lines=12> */
.L_x_15807:
[----:B------:R-:W-:Y:S05]  /*25530*/  BSYNC.RECONVERGENT B1 ;  /* 0x0000000000017941 */ /* 0x000fea0003800200 */
.L_x_15806:
        /* <DEDUP_REMOVED lines=22> */
.L_x_15817:
        /* <DEDUP_REMOVED lines=13> */
.L_x_15819:
[----:B------:R-:W-:Y:S05]  /*25770*/  BSYNC.RECONVERGENT B3 ;  /* 0x0000000000037941 */ /* 0x000fea0003800200 */
.L_x_15818:
        /* <DEDUP_REMOVED lines=60> */
.L_x_15816:
[----:B------:R-:W-:Y:S05]  /*25b40*/  BSYNC.RECONVERGENT B2 ;  /* 0x0000000000027941 */ /* 0x000fea0003800200 */
.L_x_15815:
        /* <DEDUP_REMOVED lines=12> */
.L_x_15814:
[----:B------:R-:W-:Y:S05]  /*25c10*/  BSYNC.RECONVERGENT B1 ;  /* 0x0000000000017941 */ /* 0x000fea0003800200 */
.L_x_15813:
        /* <DEDUP_REMOVED lines=22> */
.L_x_15824:
        /* <DEDUP_REMOVED lines=13> */
.L_x_15826:
[----:B------:R-:W-:Y:S05]  /*25e50*/  BSYNC.RECONVERGENT B3 ;  /* 0x0000000000037941 */ /* 0x000fea0003800200 */
.L_x_15825:
        /* <DEDUP_REMOVED lines=61> */
.L_x_15823:
[----:B------:R-:W-:Y:S05]  /*26230*/  BSYNC.RECONVERGENT B2 ;  /* 0x0000000000027941 */ /* 0x000fea0003800200 */
.L_x_15822:
[----:B------:R-:W-:Y:S01]  /*26240*/  I2FP.F32.U32 R160, R162 ;  /* 0x000000a200a07245 */ /* 0x000fe20000201000 */
[----:B------:R-:W-:Y:S02]  /*26250*/  HADD2.F32 R162, -RZ, R37.H1_H1 ;  /* 0x30000025ffa27230 */ /* 0x000fe40000004100 */
[----:B------:R-:W-:-:S03]  /*26260*/  IMAD.MOV.U32 R163, RZ, RZ, 0x2f800000 ;  /* 0x2f800000ffa37424 */ /* 0x000fc600078e00ff */
[----:B------:R-:W-:Y:S01]  /*26270*/  FMUL.FTZ R162, R162, UR9 ;  /* 0x00000009a2a27c20 */ /* 0x000fe20008410000 */
[----:B------:R-:W-:-:S03]  /*26280*/  FFMA.FTZ R160, R160, R163, 1.1641532182693481445e-10 ;  /* 0x2f000000a0a07423 */ /* 0x000fc600000100a3 */
[----:B------:R-:W-:Y:S02]  /*26290*/  FMUL.FTZ R162, R162, UR8 ;  /* 0x00000008a2a27c20 */ /* 0x000fe40008410000 */
[----:B------:R-:W-:Y:S01]  /*262a0*/  FSETP.GTU.FTZ.AND P2, PT, R160, UR12, PT ;  /* 0x0000000ca0007c0b */ /* 0x000fe2000bf5c000 */
[----:B------:R-:W-:-:S03]  /*262b0*/  HADD2.F32 R160, -RZ, R89.H1_H1 ;  /* 0x30000059ffa07230 */ /* 0x000fc60000004100 */
[----:B------:R-:W-:Y:S01]  /*262c0*/  FSEL R177, R162, RZ, !P2 ;  /* 0x000000ffa2b17208 */ /* 0x000fe20005000000 */
[----:B------:R-:W-:Y:S01]  /*262d0*/  HADD2.F32 R162, -RZ, R33.H1_H1 ;  /* 0x30000021ffa27230 */ /* 0x000fe20000004100 */
[----:B------:R-:W-:-:S04]  /*262e0*/  SEL R218, RZ, 0x1, P2 ;  /* 0x00000001ffda7807 */ /* 0x000fc80001000000 */
[----:B------:R-:W-:-:S07]  /*262f0*/  FFMA.FTZ R177, R177, R160, R162 ;  /* 0x000000a0b1b17223 */ /* 0x000fce00000100a2 */
.L_x_15821:
[----:B------:R-:W-:Y:S05]  /*26300*/  BSYNC.RECONVERGENT B1 ;  /* 0x0000000000017941 */ /* 0x000fea0003800200 */
.L_x_15820:
        /* <DEDUP_REMOVED lines=22> */
.L_x_15831:
        /* <DEDUP_REMOVED lines=13> */
.L_x_15833:
[----:B------:R-:W-:Y:S05]  /*26540*/  BSYNC.RECONVERGENT B3 ;  /* 0x0000000000037941 */ /* 0x000fea0003800200 */
.L_x_15832:
        /* <DEDUP_REMOVED lines=60> */
.L_x_15830:
[----:B------:R-:W-:Y:S05]  /*26910*/  BSYNC.RECONVERGENT B2 ;  /* 0x0000000000027941 */ /* 0x000fea0003800200 */
.L_x_15829:
[----:B------:R-:W-:Y:S01]  /*26920*/  I2FP.F32.U32 R160, R160 ;  /* 0x000000a000a07245 */ /* 0x000fe20000201000 */
[----:B------:R-:W-:Y:S02]  /*26930*/  HADD2.F32 R163, -RZ, R38.H0_H0 ;  /* 0x20000026ffa37230 */ /* 0x000fe40000004100 */
[----:B------:R-:W-:-:S03]  /*26940*/  IMAD.MOV.U32 R161, RZ, RZ, 0x2f800000 ;  /* 0x2f800000ffa17424 */ /* 0x000fc600078e00ff */
[----:B------:R-:W-:Y:S01]  /*26950*/  FMUL.FTZ R163, R163, UR9 ;  /* 0x00000009a3a37c20 */ /* 0x000fe20008410000 */
[----:B------:R-:W-:Y:S01]  /*26960*/  FFMA.FTZ R160, R160, R161, 1.1641532182693481445e-10 ;  /* 0x2f000000a0a07423 */ /* 0x000fe200000100a1 */
[----:B------:R-:W-:Y:S02]  /*26970*/  HADD2.F32 R161, -RZ, R90.H0_H0 ;  /* 0x2000005affa17230 */ /* 0x000fe40000004100 */
[----:B------:R-:W-:Y:S02]  /*26980*/  FMUL.FTZ R163, R163, UR8 ;  /* 0x00000008a3a37c20 */ /* 0x000fe40008410000 */
[----:B------:R-:W-:-:S04]  /*26990*/  FSETP.GTU.FTZ.AND P2, PT, R160, UR12, PT ;  /* 0x0000000ca0007c0b */ /* 0x000fc8000bf5c000 */
[----:B------:R-:W-:Y:S01]  /*269a0*/  FSEL R178, R163, RZ, !P2 ;  /* 0x000000ffa3b27208 */ /* 0x000fe20005000000 */
[----:B------:R-:W-:Y:S01]  /*269b0*/  HADD2.F32 R163, -RZ, R34.H0_H0 ;  /* 0x20000022ffa37230 */ /* 0x000fe20000004100 */
[----:B------:R-:W-:-:S04]  /*269c0*/  SEL R217, RZ, 0x1, P2 ;  /* 0x00000001ffd97807 */ /* 0x000fc80001000000 */
[----:B------:R-:W-:-:S07]  /*269d0*/  FFMA.FTZ R178, R178, R161, R163 ;  /* 0x000000a1b2b27223 */ /* 0x000fce00000100a3 */
.L_x_15828:
[----:B------:R-:W-:Y:S05]  /*269e0*/  BSYNC.RECONVERGENT B1 ;  /* 0x0000000000017941 */ /* 0x000fea0003800200 */
.L_x_15827:
        /* <DEDUP_REMOVED lines=22> */
.L_x_15838:
        /* <DEDUP_REMOVED lines=13> */
.L_x_15840:
[----:B------:R-:W-:Y:S05]  /*26c20*/  BSYNC.RECONVERGENT B3 ;  /* 0x0000000000037941 */ /* 0x000fea0003800200 */
.L_x_15839:
        /* <DEDUP_REMOVED lines=61> */
.L_x_15837:
[----:B------:R-:W-:Y:S05]  /*27000*/  BSYNC.RECONVERGENT B2 ;  /* 0x0000000000027941 */ /* 0x000fea0003800200 */
.L_x_15836:
        /* <DEDUP_REMOVED lines=12> */
.L_x_15835:
[----:B------:R-:W-:Y:S05]  /*270d0*/  BSYNC.RECONVERGENT B1 ;  /* 0x0000000000017941 */ /* 0x000fea0003800200 */
.L_x_15834:
        /* <DEDUP_REMOVED lines=22> */
.L_x_15845:
        /* <DEDUP_REMOVED lines=13> */
.L_x_15847:
[----:B------:R-:W-:Y:S05]  /*27310*/  BSYNC.RECONVERGENT B3 ;  /* 0x0000000000037941 */ /* 0x000fea0003800200 */
.L_x_15846:
        /* <DEDUP_REMOVED lines=60> */
.L_x_15844:
[----:B------:R-:W-:Y:S05]  /*276e0*/  BSYNC.RECONVERGENT B2 ;  /* 0x0000000000027941 */ /* 0x000fea0003800200 */
.L_x_15843:
        /* <DEDUP_REMOVED lines=12> */
.L_x_15842:
[----:B------:R-:W-:Y:S05]  /*277b0*/  BSYNC.RECONVERGENT B1 ;  /* 0x0000000000017941 */ /* 0x000fea0003800200 */
.L_x_15841:
        /* <DEDUP_REMOVED lines=22> */
.L_x_15852:
        /* <DEDUP_REMOVED lines=13> */
.L_x_15854:
[----:B------:R-:W-:Y:S05]  /*279f0*/  BSYNC.RECONVERGENT B3 ;  /* 0x0000000000037941 */ /* 0x000fea0003800200 */
.L_x_15853:
        /* <DEDUP_REMOVED lines=57> */
[----:B------:R-:W-:Y:S01]  /*27d90*/  IMAD.MOV.U32 R228, RZ, RZ, R160 ;  /* 0x000000ffffe47224 */ /* 0x000fe200078e00a0 */
[----:B------:R-:W-:-:S03]  /*27da0*/  MOV R160, R246 ;  /* 0x000000f600a07202 */ /* 0x000fc60000000f00 */
[----:B------:R-:W-:-:S07]  /*27db0*/  LOP3.LUT R222, R222, UR15, R239, 0x96, !PT ;  /* 0x0000000fdede7c12 */ /* 0x000fce000f8e96ef */
.L_x_15851:
[----:B------:R-:W-:Y:S05]  /*27dc0*/  BSYNC.RECONVERGENT B2 ;  /* 0x0000000000027941 */ /* 0x000fea0003800200 */
.L_x_15850:
[----:B------:R-:W-:Y:S01]  /*27dd0*/  I2FP.F32.U32 R160, R160 ;  /* 0x000000a000a07245 */ /* 0x000fe20000201000 */
[----:B------:R-:W-:Y:S02]  /*27de0*/  HFMA2 R161, -RZ, RZ, 0.1171875, 0 ;  /* 0x2f800000ffa17431 */ /* 0x000fe400000001ff */
[----:B------:R-:W-:-:S03]  /*27df0*/  HADD2.F32 R162, -RZ, R39.H1_H1 ;  /* 0x30000027ffa27230 */ /* 0x000fc60000004100 */
[----:B------:R-:W-:Y:S02]  /*27e00*/  FFMA.FTZ R160, R160, R161, 1.1641532182693481445e-10 ;  /* 0x2f000000a0a07423 */ /* 0x000fe400000100a1 */
[----:B------:R-:W-:-:S04]  /*27e10*/  FMUL.FTZ R162, R162, UR9 ;  /* 0x00000009a2a27c20 */ /* 0x000fc80008410000 */
[----:B------:R-:W-:Y:S01]  /*27e20*/  FMUL.FTZ R162, R162, UR8 ;  /* 0x00000008a2a27c20 */ /* 0x000fe20008410000 */
[----:B------:R-:W-:Y:S01]  /*27e30*/  FSETP.GTU.FTZ.AND P1, PT, R160, UR12, PT ;  /* 0x0000000ca0007c0b */ /* 0x000fe2000bf3c000 */
[----:B------:R-:W-:-:S03]  /*27e40*/  HADD2.F32 R160, -RZ, R91.H1_H1 ;  /* 0x3000005bffa07230 */ /* 0x000fc60000004100 */
[----:B------:R-:W-:Y:S01]  /*27e50*/  FSEL R181, R162, RZ, !P1 ;  /* 0x000000ffa2b57208 */ /* 0x000fe20004800000 */
[----:B------:R-:W-:Y:S01]  /*27e60*/  HADD2.F32 R162, -RZ, R35.H1_H1 ;  /* 0x30000023ffa27230 */ /* 0x000fe20000004100 */
[----:B------:R-:W-:-:S04]  /*27e70*/  SEL R214, RZ, 0x1, P1 ;  /* 0x00000001ffd67807 */ /* 0x000fc80000800000 */
[----:B------:R-:W-:-:S07]  /*27e80*/  FFMA.FTZ R181, R181, R160, R162 ;  /* 0x000000a0b5b57223 */ /* 0x000fce00000100a2 */
.L_x_15849:
[----:B------:R-:W-:Y:S05]  /*27e90*/  BSYNC.RECONVERGENT B1 ;  /* 0x0000000000017941 */ /* 0x000fea0003800200 */
.L_x_15848:
[----:B------:R-:W-:Y:S02]  /*27ea0*/  F2FP.F16.F32.PACK_AB R163, RZ, R181 ;  /* 0x000000b5ffa3723e */ /* 0x000fe400000000ff */
[----:B------:R-:W-:Y:S02]  /*27eb0*/  PRMT R162, R244, 0x5410, R245 ;  /* 0x00005410f4a27816 */ /* 0x000fe400000000f5 */
[----:B------:R-:W-:Y:S02]  /*27ec0*/  PRMT R161, R243, 0x5410, R242 ;  /* 0x00005410f3a17816 */ /* 0x000fe400000000f2 */
[----:B------:R-:W-:Y:S02]  /*27ed0*/  PRMT R160, R241, 0x5410, R240 ;  /* 0x00005410f1a07816 */ /* 0x000fe400000000f0 */
[----:B------:R-:W-:Y:S01]  /*27ee0*/  PRMT R163, R232, 0x5410, R163 ;  /* 0x00005410e8a37816 */ /* 0x000fe200000000a3 */
[----:B------:R-:W-:Y:S06]  /*27ef0*/  BRA `(.L_x_15855) ;  /* 0x00000034005c7947 */ /* 0x000fec0003800000 */
.L_x_15798:
[----:B------:R-:W-:Y:S01]  /*27f00*/  BSSY.RECONVERGENT B1, `(.L_x_15856) ;  /* 0x000006b000017945 */ /* 0x000fe20003800200 */
[----:B0-----:R-:W-:Y:S01]  /*27f10*/  IMAD.MOV.U32 R3, RZ, RZ, RZ ;  /* 0x000000ffff037224 */ /* 0x001fe200078e00ff */
        /* <DEDUP_REMOVED lines=19> */
.L_x_15860:
        /* <DEDUP_REMOVED lines=13> */
.L_x_15862:
[----:B------:R-:W-:Y:S05]  /*28120*/  BSYNC.RECONVERGENT B3 ;  /* 0x0000000000037941 */ /* 0x000fea0003800200 */
.L_x_15861:
        /* <DEDUP_REMOVED lines=60> */
.L_x_15859:
[----:B------:R-:W-:Y:S05]  /*284f0*/  BSYNC.RECONVERGENT B2 ;  /* 0x0000000000027941 */ /* 0x000fea0003800200 */
.L_x_15858:
        /* <DEDUP_REMOVED lines=11> */
.L_x_15857:
[----:B------:R-:W-:Y:S05]  /*285b0*/  BSYNC.RECONVERGENT B1 ;  /* 0x0000000000017941 */ /* 0x000fea0003800200 */
.L_x_15856:
        /* <DEDUP_REMOVED lines=18> */
.L_x_15867:
        /* <DEDUP_REMOVED lines=13> */
.L_x_15869:
[----:B------:R-:W-:Y:S05]  /*287b0*/  BSYNC.RECONVERGENT B3 ;  /* 0x0000000000037941 */ /* 0x000fea0003800200 */
.L_x_15868:
        /* <DEDUP_REMOVED lines=61> */
.L_x_15866:
[----:B------:R-:W-:Y:S05]  /*28b90*/  BSYNC.RECONVERGENT B2 ;  /* 0x0000000000027941 */ /* 0x000fea0003800200 */
.L_x_15865:
        /* <DEDUP_REMOVED lines=11> */
.L_x_15864:
[----:B------:R-:W-:Y:S05]  /*28c50*/  BSYNC.RECONVERGENT B1 ;  /* 0x0000000000017941 */ /* 0x000fea0003800200 */
.L_x_15863:
        /* <DEDUP_REMOVED lines=18> */
.L_x_15874:
        /* <DEDUP_REMOVED lines=13> */
.L_x_15876:
[----:B------:R-:W-:Y:S05]  /*28e50*/  BSYNC.RECONVERGENT B3 ;  /* 0x0000000000037941 */ /* 0x000fea0003800200 */
.L_x_15875:
        /* <DEDUP_REMOVED lines=61> */
.L_x_15873:
[----:B------:R-:W-:Y:S05]  /*29230*/  BSYNC.RECONVERGENT B2 ;  /* 0x0000000000027941 */ /* 0x000fea0003800200 */
.L_x_15872:
        /* <DEDUP_REMOVED lines=11> */
.L_x_15871:
[----:B------:R-:W-:Y:S05]  /*292f0*/  BSYNC.RECONVERGENT B1 ;  /* 0x0000000000017941 */ /* 0x000fea0003800200 */
.L_x_15870:
        /* <DEDUP_REMOVED lines=18> */
.L_x_15881:
        /* <DEDUP_REMOVED lines=13> */
.L_x_15883:
[----:B------:R-:W-:Y:S05]  /*294f0*/  BSYNC.RECONVERGENT B3 ;  /* 0x0000000000037941 */ /* 0x000fea0003800200 */
.L_x_15882:
        /* <DEDUP_REMOVED lines=61> */
.L_x_15880:
[----:B------:R-:W-:Y:S05]  /*298d0*/  BSYNC.RECONVERGENT B2 ;  /* 0x0000000000027941 */ /* 0x000fea0003800200 */
.L_x_15879:
        /* <DEDUP_REMOVED lines=11> */
.L_x_15878:
[----:B------:R-:W-:Y:S05]  /*29990*/  BSYNC.RECONVERGENT B1 ;  /* 0x0000000000017941 */ /* 0x000fea0003800200 */
.L_x_15877:
        /* <DEDUP_REMOVED lines=18> */
.L_x_15888:
        /* <DEDUP_REMOVED lines=13> */
.L_x_15890:
[----:B------:R-:W-:Y:S05]  /*29b90*/  BSYNC.RECONVERGENT B3 ;  /* 0x0000000000037941 */ /* 0x000fea0003800200 */
.L_x_15889:
        /* <DEDUP_REMOVED lines=61> */
.L_x_15887:
[----:B------:R-:W-:Y:S05]  /*29f70*/  BSYNC.RECONVERGENT B2 ;  /* 0x0000000000027941 */ /* 0x000fea0003800200 */
.L_x_15886:
        /* <DEDUP_REMOVED lines=11> */
.L_x_15885:
[----:B------:R-:W-:Y:S05]  /*2a030*/  BSYNC.RECONVERGENT B1 ;  /* 0x0000000000017941 */ /* 0x000fea0003800200 */
.L_x_15884:
        /* <DEDUP_REMOVED lines=18> */
.L_x_15895:
        /* <DEDUP_REMOVED lines=13> */
.L_x_15897:
[----:B------:R-:W-:Y:S05]  /*2a230*/  BSYNC.RECONVERGENT B3 ;  /* 0x0000000000037941 */ /* 0x000fea0003800200 */
.L_x_15896:
        /* <DEDUP_REMOVED lines=57> */
[----:B------:R-:W-:Y:S02]  /*2a5d0*/  IMAD.MOV.U32 R228, RZ, RZ, R162 ;  /* 0x000000ffffe47224 */ /* 0x000fe400078e00a2 */
[----:B------:R-:W-:Y:S01]  /*2a5e0*/  HFMA2 R162, -RZ, RZ, 0, 0 ;  /* 0x00000000ffa27431 */ /* 0x000fe200000001ff */
[----:B------:R-:W-:Y:S01]  /*2a5f0*/  LOP3.LUT R222, R222, UR16, R161, 0x96, !PT ;  /* 0x00000010dede7c12 */ /* 0x000fe2000f8e96a1 */
[----:B------:R-:W-:-:S07]  /*2a600*/  IMAD.MOV.U32 R238, RZ, RZ, R160 ;  /* 0x000000ffffee7224 */ /* 0x000fce00078e00a0 */
.L_x_15894:
[----:B------:R-:W-:Y:S05]  /*2a610*/  BSYNC.RECONVERGENT B2 ;  /* 0x0000000000027941 */ /* 0x000fea0003800200 */
.L_x_15893:
[----:B------:R-:W-:Y:S01]  /*2a620*/  I2FP.F32.U32 R160, R163 ;  /* 0x000000a300a07245 */ /* 0x000fe20000201000 */
[----:B-----5:R-:W-:Y:S02]  /*2a630*/  HADD2.F32 R163, -RZ, R38.H1_H1 ;  /* 0x30000026ffa37230 */ /* 0x020fe40000004100 */
[----:B------:R-:W-:-:S03]  /*2a640*/  IMAD.MOV.U32 R161, RZ, RZ, 0x2f800000 ;  /* 0x2f800000ffa17424 */ /* 0x000fc600078e00ff */
[----:B------:R-:W-:Y:S01]  /*2a650*/  FMUL.FTZ R163, R163, UR9 ;  /* 0x00000009a3a37c20 */ /* 0x000fe20008410000 */
[----:B------:R-:W-:-:S03]  /*2a660*/  FFMA.FTZ R160, R160, R161, 1.1641532182693481445e-10 ;  /* 0x2f000000a0a07423 */ /* 0x000fc600000100a1 */
[----:B------:R-:W-:Y:S02]  /*2a670*/  FMUL.FTZ R163, R163, UR8 ;  /* 0x00000008a3a37c20 */ /* 0x000fe40008410000 */
[----:B------:R-:W-:Y:S01]  /*2a680*/  FSETP.GTU.FTZ.AND P1, PT, R160, UR12, PT ;  /* 0x0000000ca0007c0b */ /* 0x000fe2000bf3c000 */
[----:B------:R-:W-:-:S03]  /*2a690*/  HADD2.F32 R160, -RZ, R90.H1_H1 ;  /* 0x3000005affa07230 */ /* 0x000fc60000004100 */
[----:B------:R-:W-:Y:S02]  /*2a6a0*/  FSEL R179, R163, RZ, !P1 ;  /* 0x000000ffa3b37208 */ /* 0x000fe40004800000 */
[----:B------:R-:W-:-:S03]  /*2a6b0*/  SEL R216, RZ, 0x1, P1 ;  /* 0x00000001ffd87807 */ /* 0x000fc60000800000 */
[----:B------:R-:W-:-:S07]  /*2a6c0*/  FMUL.FTZ R179, R160, R179 ;  /* 0x000000b3a0b37220 */ /* 0x000fce0000410000 */
.L_x_15892:
[----:B------:R-:W-:Y:S05]  /*2a6d0*/  BSYNC.RECONVERGENT B1 ;  /* 0x0000000000017941 */ /* 0x000fea0003800200 */
.L_x_15891:
        /* <DEDUP_REMOVED lines=18> */
.L_x_15902:
        /* <DEDUP_REMOVED lines=13> */
.L_x_15904:
[----:B------:R-:W-:Y:S05]  /*2a8d0*/  BSYNC.RECONVERGENT B3 ;  /* 0x0000000000037941 */ /* 0x000fea0003800200 */
.L_x_15903:
        /* <DEDUP_REMOVED lines=59> */
[----:B------:R-:W-:Y:S02]  /*2ac90*/  IMAD.MOV.U32 R238, RZ, RZ, R160 ;  /* 0x000000ffffee7224 */ /* 0x000fe400078e00a0 */
[----:B------:R-:W-:-:S07]  /*2aca0*/  HFMA2 R160, -RZ, RZ, 0, 0 ;  /* 0x00000000ffa07431 */ /* 0x000fce00000001ff */
.L_x_15901:
[----:B------:R-:W-:Y:S05]  /*2acb0*/  BSYNC.RECONVERGENT B2 ;  /* 0x0000000000027941 */ /* 0x000fea0003800200 */
.L_x_15900:
        /* <DEDUP_REMOVED lines=11> */
.L_x_15899:
[----:B------:R-:W-:Y:S05]  /*2ad70*/  BSYNC.RECONVERGENT B1 ;  /* 0x0000000000017941 */ /* 0x000fea0003800200 */
.L_x_15898:
        /* <DEDUP_REMOVED lines=18> */
.L_x_15909:
        /* <DEDUP_REMOVED lines=13> */
.L_x_15911:
[----:B------:R-:W-:Y:S05]  /*2af70*/  BSYNC.RECONVERGENT B3 ;  /* 0x0000000000037941 */ /* 0x000fea0003800200 */
.L_x_15910:
        /* <DEDUP_REMOVED lines=61> */
.L_x_15908:
[----:B------:R-:W-:Y:S05]  /*2b350*/  BSYNC.RECONVERGENT B2 ;  /* 0x0000000000027941 */ /* 0x000fea0003800200 */
.L_x_15907:
        /* <DEDUP_REMOVED lines=11> */
.L_x_15906:
[----:B------:R-:W-:Y:S05]  /*2b410*/  BSYNC.RECONVERGENT B1 ;  /* 0x0000000000017941 */ /* 0x000fea0003800200 */
.L_x_15905:
[----:B------:R-:W-:Y:S02]  /*2b420*/  F2FP.F16.F32.PACK_AB R163, RZ, R181 ;  /* 0x000000b5ffa3723e */ /* 0x000fe400000000ff */
[----:B------:R-:W-:Y:S02]  /*2b430*/  PRMT R162, R243, 0x5410, R244 ;  /* 0x00005410f3a27816 */ /* 0x000fe400000000f4 */
[----:B------:R-:W-:Y:S02]  /*2b440*/  PRMT R161, R241, 0x5410, R242 ;  /* 0x00005410f1a17816 */ /* 0x000fe400000000f2 */
[----:B------:R-:W-:Y:S02]  /*2b450*/  PRMT R160, R240, 0x5410, R239 ;  /* 0x00005410f0a07816 */ /* 0x000fe400000000ef */
[----:B------:R-:W-:-:S07]  /*2b460*/  PRMT R163, R232, 0x5410, R163 ;  /* 0x00005410e8a37816 */ /* 0x000fce00000000a3 */
.L_x_15855:
        /* <DEDUP_REMOVED lines=26> */
.L_x_15913:
[----:B------:R-:W-:Y:S05]  /*2b610*/  BSYNC.RECONVERGENT B1 ;  /* 0x0000000000017941 */ /* 0x000fea0003800200 */
.L_x_15912:
[----:B------:R-:W-:Y:S01]  /*2b620*/  IADD3 R236, PT, PT, R236, 0x20, RZ ;  /* 0x00000020ecec7810 */ /* 0x000fe20007ffe0ff */
[----:B------:R-:W-:-:S07]  /*2b630*/  VIADD R235, R235, 0x20 ;  /* 0x00000020ebeb7836 */ /* 0x000fce0000000000 */
.L_x_15797:
[----:B------:R-:W-:Y:S05]  /*2b640*/  BSYNC.RECONVERGENT B0 ;  /* 0x0000000000007941 */ /* 0x000fea0003800200 */
.L_x_15796:
        /* <DEDUP_REMOVED lines=16> */
[----:B-----5:R-:W-:Y:S01]  /*2b750*/  @!P1 HADD2.F32 R182, -RZ, R32.H0_H0 ;  /* 0x20000020ffb69230 */ /* 0x020fe20000004100 */
        /* <DEDUP_REMOVED lines=19> */
.L_x_15921:
        /* <DEDUP_REMOVED lines=13> */
.L_x_15923:
[----:B------:R-:W-:Y:S05]  /*2b960*/  BSYNC.RECONVERGENT B3 ;  /* 0x0000000000037941 */ /* 0x000fea0003800200 */
.L_x_15922:
        /* <DEDUP_REMOVED lines=60> */
.L_x_15920:
[----:B------:R-:W-:Y:S05]  /*2bd30*/  BSYNC.RECONVERGENT B2 ;  /* 0x0000000000027941 */ /* 0x000fea0003800200 */
.L_x_15919:
[----:B------:R-:W-:Y:S01]  /*2bd40*/  I2FP.F32.U32 R161, R161 ;  /* 0x000000a100a17245 */ /* 0x000fe20000201000 */
[----:B------:R-:W-:Y:S02]  /*2bd50*/  HADD2.F32 R163, -RZ, R36.H0_H0 ;  /* 0x20000024ffa37230 */ /* 0x000fe40000004100 */
[----:B------:R-:W-:-:S03]  /*2bd60*/  IMAD.MOV.U32 R162, RZ, RZ, 0x2f800000 ;  /* 0x2f800000ffa27424 */ /* 0x000fc600078e00ff */
[----:B------:R-:W-:Y:S01]  /*2bd70*/  FMUL.FTZ R163, R163, UR9 ;  /* 0x00000009a3a37c20 */ /* 0x000fe20008410000 */
[----:B------:R-:W-:-:S03]  /*2bd80*/  FFMA.FTZ R161, R161, R162, 1.1641532182693481445e-10 ;  /* 0x2f000000a1a17423 */ /* 0x000fc600000100a2 */
[----:B------:R-:W-:Y:S02]  /*2bd90*/  FMUL.FTZ R163, R163, UR8 ;  /* 0x00000008a3a37c20 */ /* 0x000fe40008410000 */
[----:B------:R-:W-:Y:S01]  /*2bda0*/  FSETP.GTU.FTZ.AND P2, PT, R161, UR12, PT ;  /* 0x0000000ca1007c0b */ /* 0x000fe2000bf5c000 */
[----:B------:R-:W-:-:S03]  /*2bdb0*/  HADD2.F32 R161, -RZ, R76.H0_H0 ;  /* 0x2000004cffa17230 */ /* 0x000fc60000004100 */
[----:B------:R-:W-:Y:S01]  /*2bdc0*/  FSEL R182, R163, RZ, !P2 ;  /* 0x000000ffa3b67208 */ /* 0x000fe20005000000 */
[----:B------:R-:W-:Y:S01]  /*2bdd0*/  HADD2.F32 R163, -RZ, R32.H0_H0 ;  /* 0x20000020ffa37230 */ /* 0x000fe20000004100 */
[----:B------:R-:W-:-:S04]  /*2bde0*/  SEL R221, RZ, 0x1, P2 ;  /* 0x00000001ffdd7807 */ /* 0x000fc80001000000 */
[----:B------:R-:W-:-:S07]  /*2bdf0*/  FFMA.FTZ R182, R182, R161, R163 ;  /* 0x000000a1b6b67223 */ /* 0x000fce00000100a3 */
.L_x_15918:
[----:B------:R-:W-:Y:S05]  /*2be00*/  BSYNC.RECONVERGENT B1 ;  /* 0x0000000000017941 */ /* 0x000fea0003800200 */
.L_x_15917:
        /* <DEDUP_REMOVED lines=22> */
.L_x_15928:
        /* <DEDUP_REMOVED lines=13> */
.L_x_15930:
[----:B------:R-:W-:Y:S05]  /*2c040*/  BSYNC.RECONVERGENT B3 ;  /* 0x0000000000037941 */ /* 0x000fea0003800200 */
.L_x_15929:
        /* <DEDUP_REMOVED lines=60> */
.L_x_15927:
[----:B------:R-:W-:Y:S05]  /*2c410*/  BSYNC.RECONVERGENT B2 ;  /* 0x0000000000027941 */ /* 0x000fea0003800200 */
.L_x_15926:
        /* <DEDUP_REMOVED lines=12> */
.L_x_15925:
[----:B------:R-:W-:Y:S05]  /*2c4e0*/  BSYNC.RECONVERGENT B1 ;  /* 0x0000000000017941 */ /* 0x000fea0003800200 */
.L_x_15924:
        /* <DEDUP_REMOVED lines=22> */
.L_x_15935:
        /* <DEDUP_REMOVED lines=13> */
.L_x_15937:
[----:B------:R-:W-:Y:S05]  /*2c720*/  BSYNC.RECONVERGENT B3 ;  /* 0x0000000000037941 */ /* 0x000fea0003800200 */
.L_x_15936:
        /* <DEDUP_REMOVED lines=60> */
.L_x_15934:
[----:B------:R-:W-:Y:S05]  /*2caf0*/  BSYNC.RECONVERGENT B2 ;  /* 0x0000000000027941 */ /* 0x000fea0003800200 */
.L_x_15933:
        /* <DEDUP_REMOVED lines=12> */
.L_x_15932:
[----:B------:R-:W-:Y:S05]  /*2cbc0*/  BSYNC.RECONVERGENT B1 ;  /* 0x0000000000017941 */ /* 0x000fea0003800200 */
.L_x_15931:
        /* <DEDUP_REMOVED lines=22> */
.L_x_15942:
        /* <DEDUP_REMOVED lines=13> */
.L_x_15944:
[----:B------:R-:W-:Y:S05]  /*2ce00*/  BSYNC.RECONVERGENT B3 ;  /* 0x0000000000037941 */ /* 0x000fea0003800200 */
.L_x_15943:
        /* <DEDUP_REMOVED lines=61> */
.L_x_15941:
[----:B------:R-:W-:Y:S05]  /*2d1e0*/  BSYNC.RECONVERGENT B2 ;  /* 0x0000000000027941 */ /* 0x000fea0003800200 */
.L_x_15940:
        /* <DEDUP_REMOVED lines=12> */
.L_x_15939:
[----:B------:R-:W-:Y:S05]  /*2d2b0*/  BSYNC.RECONVERGENT B1 ;  /* 0x0000000000017941 */ /* 0x000fea0003800200 */
.L_x_15938:
        /* <DEDUP_REMOVED lines=22> */
.L_x_15949:
        /* <DEDUP_REMOVED lines=13> */
.L_x_15951:
[----:B------:R-:W-:Y:S05]  /*2d4f0*/  BSYNC.RECONVERGENT B3 ;  /* 0x0000000000037941 */ /* 0x000fea0003800200 */
.L_x_15950:
        /* <DEDUP_REMOVED lines=60> */
.L_x_15948:
[----:B------:R-:W-:Y:S05]  /*2d8c0*/  BSYNC.RECONVERGENT B2 ;  /* 0x0000000000027941 */ /* 0x000fea0003800200 */
.L_x_15947:
[----:B------:R-:W-:Y:S01]  /*2d8d0*/  I2FP.F32.U32 R160, R160 ;  /* 0x000000a000a07245 */ /* 0x000fe20000201000 */
[----:B------:R-:W-:Y:S02]  /*2d8e0*/  HFMA2 R161, -RZ, RZ, 0.1171875, 0 ;  /* 0x2f800000ffa17431 */ /* 0x000fe400000001ff */
[----:B------:R-:W-:-:S03]  /*2d8f0*/  HADD2.F32 R163, -RZ, R38.H0_H0 ;  /* 0x20000026ffa37230 */ /* 0x000fc60000004100 */
[----:B------:R-:W-:Y:S02]  /*2d900*/  FFMA.FTZ R160, R160, R161, 1.1641532182693481445e-10 ;  /* 0x2f000000a0a07423 */ /* 0x000fe400000100a1 */
[----:B------:R-:W-:Y:S01]  /*2d910*/  FMUL.FTZ R163, R163, UR9 ;  /* 0x00000009a3a37c20 */ /* 0x000fe20008410000 */
[----:B------:R-:W-:-:S03]  /*2d920*/  HADD2.F32 R161, -RZ, R78.H0_H0 ;  /* 0x2000004effa17230 */ /* 0x000fc60000004100 */
[----:B------:R-:W-:Y:S01]  /*2d930*/  FMUL.FTZ R163, R163, UR8 ;  /* 0x00000008a3a37c20 */ /* 0x000fe20008410000 */
[----:B------:R-:W-:-:S04]  /*2d940*/  FSETP.GTU.FTZ.AND P2, PT, R160, UR12, PT ;  /* 0x0000000ca0007c0b */ /* 0x000fc8000bf5c000 */
[----:B------:R-:W-:Y:S01]  /*2d950*/  FSEL R186, R163, RZ, !P2 ;  /* 0x000000ffa3ba7208 */ /* 0x000fe20005000000 */
[----:B------:R-:W-:Y:S01]  /*2d960*/  HADD2.F32 R163, -RZ, R34.H0_H0 ;  /* 0x20000022ffa37230 */ /* 0x000fe20000004100 */
[----:B------:R-:W-:-:S04]  /*2d970*/  SEL R217, RZ, 0x1, P2 ;  /* 0x00000001ffd97807 */ /* 0x000fc80001000000 */
[----:B------:R-:W-:-:S07]  /*2d980*/  FFMA.FTZ R186, R186, R161, R163 ;  /* 0x000000a1baba7223 */ /* 0x000fce00000100a3 */
.L_x_15946:
[----:B------:R-:W-:Y:S05]  /*2d990*/  BSYNC.RECONVERGENT B1 ;  /* 0x0000000000017941 */ /* 0x000fea0003800200 */
.L_x_15945:
        /* <DEDUP_REMOVED lines=22> */
.L_x_15956:
        /* <DEDUP_REMOVED lines=13> */
.L_x_15958:
[----:B------:R-:W-:Y:S05]  /*2dbd0*/  BSYNC.RECONVERGENT B3 ;  /* 0x0000000000037941 */ /* 0x000fea0003800200 */
.L_x_15957:
        /* <DEDUP_REMOVED lines=61> */
.L_x_15955:
[----:B------:R-:W-:Y:S05]  /*2dfb0*/  BSYNC.RECONVERGENT B2 ;  /* 0x0000000000027941 */ /* 0x000fea0003800200 */
.L_x_15954:
        /* <DEDUP_REMOVED lines=12> */
.L_x_15953:
[----:B------:R-:W-:Y:S05]  /*2e080*/  BSYNC.RECONVERGENT B1 ;  /* 0x0000000000017941 */ /* 0x000fea0003800200 */
.L_x_15952:
        /* <DEDUP_REMOVED lines=22> */
.L_x_15963:
        /* <DEDUP_REMOVED lines=13> */
.L_x_15965:
[----:B------:R-:W-:Y:S05]  /*2e2c0*/  BSYNC.RECONVERGENT B3 ;  /* 0x0000000000037941 */ /* 0x000fea0003800200 */
.L_x_15964:
        /* <DEDUP_REMOVED lines=60> */
.L_x_15962:
[----:B------:R-:W-:Y:S05]  /*2e690*/  BSYNC.RECONVERGENT B2 ;  /* 0x0000000000027941 */ /* 0x000fea0003800200 */
.L_x_15961:
        /* <DEDUP_REMOVED lines=12> */
.L_x_15960:
[----:B------:R-:W-:Y:S05]  /*2e760*/  BSYNC.RECONVERGENT B1 ;  /* 0x0000000000017941 */ /* 0x000fea0003800200 */
.L_x_15959:
        /* <DEDUP_REMOVED lines=22> */
.L_x_15970:
        /* <DEDUP_REMOVED lines=13> */
.L_x_15972:
[----:B------:R-:W-:Y:S05]  /*2e9a0*/  BSYNC.RECONVERGENT B3 ;  /* 0x0000000000037941 */ /* 0x000fea0003800200 */
.L_x_15971:
        /* <DEDUP_REMOVED lines=60> */
.L_x_15969:
[----:B------:R-:W-:Y:S05]  /*2ed70*/  BSYNC.RECONVERGENT B2 ;  /* 0x0000000000027941 */ /* 0x000fea0003800200 */
.L_x_15968:
        /* <DEDUP_REMOVED lines=12> */
.L_x_15967:
[----:B------:R-:W-:Y:S05]  /*2ee40*/  BSYNC.RECONVERGENT B1 ;  /* 0x0000000000017941 */ /* 0x000fea0003800200 */
.L_x_15966:
[----:B------:R-:W-:Y:S02]  /*2ee50*/  F2FP.F16.F32.PACK_AB R163, RZ, R189 ;  /* 0x000000bdffa3723e */ /* 0x000fe400000000ff */
[----:B------:R-:W-:Y:S02]  /*2ee60*/  PRMT R162, R244, 0x5410, R245 ;  /* 0x00005410f4a27816 */ /* 0x000fe400000000f5 */
[----:B------:R-:W-:Y:S02]  /*2ee70*/  PRMT R161, R243, 0x5410, R242 ;  /* 0x00005410f3a17816 */ /* 0x000fe400000000f2 */
[----:B------:R-:W-:Y:S02]  /*2ee80*/  PRMT R160, R241, 0x5410, R240 ;  /* 0x00005410f1a07816 */ /* 0x000fe400000000f0 */
[----:B------:R-:W-:Y:S01]  /*2ee90*/  PRMT R163, R232, 0x5410, R163 ;  /* 0x00005410e8a37816 */ /* 0x000fe200000000a3 */
[----:B------:R-:W-:Y:S06]  /*2eea0*/  BRA `(.L_x_15973) ;  /* 0x00000034005c7947 */ /* 0x000fec0003800000 */
.L_x_15916:
        /* <DEDUP_REMOVED lines=21> */
.L_x_15978:
        /* <DEDUP_REMOVED lines=13> */
.L_x_15980:
[----:B------:R-:W-:Y:S05]  /*2f0d0*/  BSYNC.RECONVERGENT B3 ;  /* 0x0000000000037941 */ /* 0x000fea0003800200 */
.L_x_15979:
        /* <DEDUP_REMOVED lines=60> */
.L_x_15977:
[----:B------:R-:W-:Y:S05]  /*2f4a0*/  BSYNC.RECONVERGENT B2 ;  /* 0x0000000000027941 */ /* 0x000fea0003800200 */
.L_x_15976:
        /* <DEDUP_REMOVED lines=11> */
.L_x_15975:
[----:B------:R-:W-:Y:S05]  /*2f560*/  BSYNC.RECONVERGENT B1 ;  /* 0x0000000000017941 */ /* 0x000fea0003800200 */
.L_x_15974:
        /* <DEDUP_REMOVED lines=18> */
.L_x_15985:
        /* <DEDUP_REMOVED lines=13> */
.L_x_15987:
[----:B------:R-:W-:Y:S05]  /*2f760*/  BSYNC.RECONVERGENT B3 ;  /* 0x0000000000037941 */ /* 0x000fea0003800200 */
.L_x_15986:
        /* <DEDUP_REMOVED lines=61> */
.L_x_15984:
[----:B------:R-:W-:Y:S05]  /*2fb40*/  BSYNC.RECONVERGENT B2 ;  /* 0x0000000000027941 */ /* 0x000fea0003800200 */
.L_x_15983:
        /* <DEDUP_REMOVED lines=10> */
[----:B------:R-:W-:-:S07]  /*2fbf0*/  FMUL.FTZ R183, R160, R183 ;  /* 0x000000b7a0b77220 */ /* 0x000fce0000410000 */
.L_x_15982:
[----:B------:R-:W-:Y:S05]  /*2fc00*/  BSYNC.RECONVERGENT B1 ;  /* 0x0000000000017941 */ /* 0x000fea0003800200 */
.L_x_15981:
        /* <DEDUP_REMOVED lines=18> */
.L_x_15992:
        /* <DEDUP_REMOVED lines=13> */
.L_x_15994:
[----:B------:R-:W-:Y:S05]  /*2fe00*/  BSYNC.RECONVERGENT B3 ;  /* 0x0000000000037941 */ /* 0x000fea0003800200 */
.L_x_15993:
        /* <DEDUP_REMOVED lines=61> */
.L_x_15991:
[----:B------:R-:W-:Y:S05]  /*301e0*/  BSYNC.RECONVERGENT B2 ;  /* 0x0000000000027941 */ /* 0x000fea0003800200 */
.L_x_15990:
        /* <DEDUP_REMOVED lines=11> */
.L_x_15989:
[----:B------:R-:W-:Y:S05]  /*302a0*/  BSYNC.RECONVERGENT B1 ;  /* 0x0000000000017941 */ /* 0x000fea0003800200 */
.L_x_15988:
        /* <DEDUP_REMOVED lines=18> */
.L_x_15999:
        /* <DEDUP_REMOVED lines=13> */
.L_x_16001:
[----:B------:R-:W-:Y:S05]  /*304a0*/  BSYNC.RECONVERGENT B3 ;  /* 0x0000000000037941 */ /* 0x000fea0003800200 */
.L_x_16000:
        /* <DEDUP_REMOVED lines=61> */
.L_x_15998:
[----:B------:R-:W-:Y:S05]  /*30880*/  BSYNC.RECONVERGENT B2 ;  /* 0x0000000000027941 */ /* 0x000fea0003800200 */
.L_x_15997:
        /* <DEDUP_REMOVED lines=11> */
.L_x_15996:
[----:B------:R-:W-:Y:S05]  /*30940*/  BSYNC.RECONVERGENT B1 ;  /* 0x0000000000017941 */ /* 0x000fea0003800200 */
.L_x_15995:
        /* <DEDUP_REMOVED lines=18> */
.L_x_16006:
        /* <DEDUP_REMOVED lines=13> */
.L_x_16008:
[----:B------:R-:W-:Y:S05]  /*30b40*/  BSYNC.RECONVERGENT B3 ;  /* 0x0000000000037941 */ /* 0x000fea0003800200 */
.L_x_16007:
        /* <DEDUP_REMOVED lines=61> */
.L_x_16005:
[----:B------:R-:W-:Y:S05]  /*30f20*/  BSYNC.RECONVERGENT B2 ;  /* 0x0000000000027941 */ /* 0x000fea0003800200 */
.L_x_16004:
        /* <DEDUP_REMOVED lines=11> */
.L_x_16003:
[----:B------:R-:W-:Y:S05]  /*30fe0*/  BSYNC.RECONVERGENT B1 ;  /* 0x0000000000017941 */ /* 0x000fea0003800200 */
.L_x_16002:
        /* <DEDUP_REMOVED lines=18> */
.L_x_16013:
        /* <DEDUP_REMOVED lines=13> */
.L_x_16015:
[----:B------:R-:W-:Y:S05]  /*311e0*/  BSYNC.RECONVERGENT B3 ;  /* 0x0000000000037941 */ /* 0x000fea0003800200 */
.L_x_16014:
        /* <DEDUP_REMOVED lines=61> */
.L_x_16012:
[----:B------:R-:W-:Y:S05]  /*315c0*/  BSYNC.RECONVERGENT B2 ;  /* 0x0000000000027941 */ /* 0x000fea0003800200 */
.L_x_16011:
        /* <DEDUP_REMOVED lines=11> */
.L_x_16010:
[----:B------:R-:W-:Y:S05]  /*31680*/  BSYNC.RECONVERGENT B1 ;  /* 0x0000000000017941 */ /* 0x000fea0003800200 */
.L_x_16009:
        /* <DEDUP_REMOVED lines=18> */
.L_x_16020:
        /* <DEDUP_REMOVED lines=13> */
.L_x_16022:
[----:B------:R-:W-:Y:S05]  /*31880*/  BSYNC.RECONVERGENT B3 ;  /* 0x0000000000037941 */ /* 0x000fea0003800200 */
.L_x_16021:
        /* <DEDUP_REMOVED lines=61> */
.L_x_16019:
[----:B------:R-:W-:Y:S05]  /*31c60*/  BSYNC.RECONVERGENT B2 ;  /* 0x0000000000027941 */ /* 0x000fea0003800200 */
.L_x_16018:
        /* <DEDUP_REMOVED lines=11> */
.L_x_16017:
[----:B------:R-:W-:Y:S05]  /*31d20*/  BSYNC.RECONVERGENT B1 ;  /* 0x0000000000017941 */ /* 0x000fea0003800200 */
.L_x_16016:
        /* <DEDUP_REMOVED lines=18> */
.L_x_16027:
        /* <DEDUP_REMOVED lines=13> */
.L_x_16029:
[----:B------:R-:W-:Y:S05]  /*31f20*/  BSYNC.RECONVERGENT B3 ;  /* 0x0000000000037941 */ /* 0x000fea0003800200 */
.L_x_16028:
        /* <DEDUP_REMOVED lines=61> */
.L_x_16026:
[----:B------:R-:W-:Y:S05]  /*32300*/  BSYNC.RECONVERGENT B2 ;  /* 0x0000000000027941 */ /* 0x000fea0003800200 */
.L_x_16025:
        /* <DEDUP_REMOVED lines=11> */
.L_x_16024:
[----:B------:R-:W-:Y:S05]  /*323c0*/  BSYNC.RECONVERGENT B1 ;  /* 0x0000000000017941 */ /* 0x000fea0003800200 */
.L_x_16023:
[----:B------:R-:W-:Y:S02]  /*323d0*/  F2FP.F16.F32.PACK_AB R163, RZ, R189 ;  /* 0x000000bdffa3723e */ /* 0x000fe400000000ff */
[----:B------:R-:W-:Y:S02]  /*323e0*/  PRMT R162, R243, 0x5410, R244 ;  /* 0x00005410f3a27816 */ /* 0x000fe400000000f4 */
[----:B------:R-:W-:Y:S02]  /*323f0*/  PRMT R161, R241, 0x5410, R242 ;  /* 0x00005410f1a17816 */ /* 0x000fe400000000f2 */
[----:B------:R-:W-:Y:S02]  /*32400*/  PRMT R160, R240, 0x5410, R239 ;  /* 0x00005410f0a07816 */ /* 0x000fe400000000ef */
[----:B------:R-:W-:-:S07]  /*32410*/  PRMT R163, R232, 0x5410, R163 ;  /* 0x00005410e8a37816 */ /* 0x000fce00000000a3 */
.L_x_15973:
        /* <DEDUP_REMOVED lines=26> */
.L_x_16031:
[----:B------:R-:W-:Y:S05]  /*325c0*/  BSYNC.RECONVERGENT B1 ;  /* 0x0000000000017941 */ /* 0x000fea0003800200 */
.L_x_16030:
[----:B------:R-:W-:Y:S01]  /*325d0*/  VIADD R236, R236, 0x20 ;  /* 0x00000020ecec7836 */ /* 0x000fe20000000000 */
[----:B------:R-:W-:-:S07]  /*325e0*/  IADD3 R235, PT, PT, R235, 0x20, RZ ;  /* 0x00000020ebeb7810 */ /* 0x000fce0007ffe0ff */
.L_x_15915:
[----:B------:R-:W-:Y:S05]  /*325f0*/  BSYNC.RECONVERGENT B0 ;  /* 0x0000000000007941 */ /* 0x000fea0003800200 */
.L_x_15914:
        /* <DEDUP_REMOVED lines=36> */
.L_x_16039:
        /* <DEDUP_REMOVED lines=13> */
.L_x_16041:
[----:B------:R-:W-:Y:S05]  /*32910*/  BSYNC.RECONVERGENT B3 ;  /* 0x0000000000037941 */ /* 0x000fea0003800200 */
.L_x_16040:
        /* <DEDUP_REMOVED lines=60> */
.L_x_16038:
[----:B------:R-:W-:Y:S05]  /*32ce0*/  BSYNC.RECONVERGENT B2 ;  /* 0x0000000000027941 */ /* 0x000fea0003800200 */
.L_x_16037:
        /* <DEDUP_REMOVED lines=12> */
.L_x_16036:
[----:B------:R-:W-:Y:S05]  /*32db0*/  BSYNC.RECONVERGENT B1 ;  /* 0x0000000000017941 */ /* 0x000fea0003800200 */
.L_x_16035:
        /* <DEDUP_REMOVED lines=22> */
.L_x_16046:
        /* <DEDUP_REMOVED lines=13> */
.L_x_16048:
[----:B------:R-:W-:Y:S05]  /*32ff0*/  BSYNC.RECONVERGENT B3 ;  /* 0x0000000000037941 */ /* 0x000fea0003800200 */
.L_x_16047:
        /* <DEDUP_REMOVED lines=60> */
.L_x_16045:
[----:B------:R-:W-:Y:S05]  /*333c0*/  BSYNC.RECONVERGENT B2 ;  /* 0x0000000000027941 */ /* 0x000fea0003800200 */
.L_x_16044:
        /* <DEDUP_REMOVED lines=12> */
.L_x_16043:
[----:B------:R-:W-:Y:S05]  /*33490*/  BSYNC.RECONVERGENT B1 ;  /* 0x0000000000017941 */ /* 0x000fea0003800200 */
.L_x_16042:
        /* <DEDUP_REMOVED lines=22> */
.L_x_16053:
        /* <DEDUP_REMOVED lines=13> */
.L_x_16055:
[----:B------:R-:W-:Y:S05]  /*336d0*/  BSYNC.RECONVERGENT B3 ;  /* 0x0000000000037941 */ /* 0x000fea0003800200 */
.L_x_16054:
        /* <DEDUP_REMOVED lines=60> */
.L_x_16052:
[----:B------:R-:W-:Y:S05]  /*33aa0*/  BSYNC.RECONVERGENT B2 ;  /* 0x0000000000027941 */ /* 0x000fea0003800200 */
.L_x_16051:
        /* <DEDUP_REMOVED lines=12> */
.L_x_16050:
[----:B------:R-:W-:Y:S05]  /*33b70*/  BSYNC.RECONVERGENT B1 ;  /* 0x0000000000017941 */ /* 0x000fea0003800200 */
.L_x_16049:
        /* <DEDUP_REMOVED lines=22> */
.L_x_16060:
        /* <DEDUP_REMOVED lines=13> */
.L_x_16062:
[----:B------:R-:W-:Y:S05]  /*33db0*/  BSYNC.RECONVERGENT B3 ;  /* 0x0000000000037941 */ /* 0x000fea0003800200 */
.L_x_16061:
        /* <DEDUP_REMOVED lines=61> */
.L_x_16059:
[----:B------:R-:W-:Y:S05]  /*34190*/  BSYNC.RECONVERGENT B2 ;  /* 0x0000000000027941 */ /* 0x000fea0003800200 */
.L_x_16058:
        /* <DEDUP_REMOVED lines=12> */
.L_x_16057:
[----:B------:R-:W-:Y:S05]  /*34260*/  BSYNC.RECONVERGENT B1 ;  /* 0x0000000000017941 */ /* 0x000fea0003800200 */
.L_x_16056:
        /* <DEDUP_REMOVED lines=22> */
.L_x_16067:
        /* <DEDUP_REMOVED lines=13> */
.L_x_16069:
[----:B------:R-:W-:Y:S05]  /*344a0*/  BSYNC.RECONVERGENT B3 ;  /* 0x0000000000037941 */ /* 0x000fea0003800200 */
.L_x_16068:
        /* <DEDUP_REMOVED lines=60> */
.L_x_16066:
[----:B------:R-:W-:Y:S05]  /*34870*/  BSYNC.RECONVERGENT B2 ;  /* 0x0000000000027941 */ /* 0x000fea0003800200 */
.L_x_16065:
        /* <DEDUP_REMOVED lines=12> */
.L_x_16064:
[----:B------:R-:W-:Y:S05]  /*34940*/  BSYNC.RECONVERGENT B1 ;  /* 0x0000000000017941 */ /* 0x000fea0003800200 */
.L_x_16063:
        /* <DEDUP_REMOVED lines=22> */
.L_x_16074:
        /* <DEDUP_REMOVED lines=13> */
.L_x_16076:
[----:B------:R-:W-:Y:S05]  /*34b80*/  BSYNC.RECONVERGENT B3 ;  /* 0x0000000000037941 */ /* 0x000fea0003800200 */
.L_x_16075:
        /* <DEDUP_REMOVED lines=61> */
.L_x_16073:
[----:B------:R-:W-:Y:S05]  /*34f60*/  BSYNC.RECONVERGENT B2 ;  /* 0x0000000000027941 */ /* 0x000fea0003800200 */
.L_x_16072:
        /* <DEDUP_REMOVED lines=12> */
.L_x_16071:
[----:B------:R-:W-:Y:S05]  /*35030*/  BSYNC.RECONVERGENT B1 ;  /* 0x0000000000017941 */ /* 0x000fea0003800200 */
.L_x_16070:
        /* <DEDUP_REMOVED lines=22> */
.L_x_16081:
        /* <DEDUP_REMOVED lines=13> */
.L_x_16083:
[----:B------:R-:W-:Y:S05]  /*35270*/  BSYNC.RECONVERGENT B3 ;  /* 0x0000000000037941 */ /* 0x000fea0003800200 */
.L_x_16082:
        /* <DEDUP_REMOVED lines=60> */
.L_x_16080:
[----:B------:R-:W-:Y:S05]  /*35640*/  BSYNC.RECONVERGENT B2 ;  /* 0x0000000000027941 */ /* 0x000fea0003800200 */
.L_x_16079:
        /* <DEDUP_REMOVED lines=12> */
.L_x_16078:
[----:B------:R-:W-:Y:S05]  /*35710*/  BSYNC.RECONVERGENT B1 ;  /* 0x0000000000017941 */ /* 0x000fea0003800200 */
.L_x_16077:
        /* <DEDUP_REMOVED lines=22> */
.L_x_16088:
        /* <DEDUP_REMOVED lines=13> */
.L_x_16090:
[----:B------:R-:W-:Y:S05]  /*35950*/  BSYNC.RECONVERGENT B3 ;  /* 0x0000000000037941 */ /* 0x000fea0003800200 */
.L_x_16089:
        /* <DEDUP_REMOVED lines=60> */
.L_x_16087:
[----:B------:R-:W-:Y:S05]  /*35d20*/  BSYNC.RECONVERGENT B2 ;  /* 0x0000000000027941 */ /* 0x000fea0003800200 */
.L_x_16086:
        /* <DEDUP_REMOVED lines=12> */
.L_x_16085:
[----:B------:R-:W-:Y:S05]  /*35df0*/  BSYNC.RECONVERGENT B1 ;  /* 0x0000000000017941 */ /* 0x000fea0003800200 */
.L_x_16084:
[----:B------:R-:W-:Y:S02]  /*35e00*/  F2FP.F16.F32.PACK_AB R163, RZ, R197 ;  /* 0x000000c5ffa3723e */ /* 0x000fe400000000ff */
[----:B------:R-:W-:Y:S02]  /*35e10*/  PRMT R162, R244, 0x5410, R245 ;  /* 0x00005410f4a27816 */ /* 0x000fe400000000f5 */
[----:B------:R-:W-:Y:S02]  /*35e20*/  PRMT R161, R243, 0x5410, R242 ;  /* 0x00005410f3a17816 */ /* 0x000fe400000000f2 */
[----:B------:R-:W-:Y:S02]  /*35e30*/  PRMT R160, R241, 0x5410, R240 ;  /* 0x00005410f1a07816 */ /* 0x000fe400000000f0 */
[----:B------:R-:W-:Y:S01]  /*35e40*/  PRMT R163, R232, 0x5410, R163 ;  /* 0x00005410e8a37816 */ /* 0x000fe200000000a3 */
[----:B------:R-:W-:Y:S06]  /*35e50*/  BRA `(.L_x_16091) ;  /* 0x00000034005c7947 */ /* 0x000fec0003800000 */
.L_x_16034:
        /* <DEDUP_REMOVED lines=21> */
.L_x_16096:
        /* <DEDUP_REMOVED lines=13> */
.L_x_16098:
[----:B------:R-:W-:Y:S05]  /*36080*/  BSYNC.RECONVERGENT B3 ;  /* 0x0000000000037941 */ /* 0x000fea0003800200 */
.L_x_16097:
        /* <DEDUP_REMOVED lines=60> */
.L_x_16095:
[----:B------:R-:W-:Y:S05]  /*36450*/  BSYNC.RECONVERGENT B2 ;  /* 0x0000000000027941 */ /* 0x000fea0003800200 */
.L_x_16094:
        /* <DEDUP_REMOVED lines=11> */
.L_x_16093:
[----:B------:R-:W-:Y:S05]  /*36510*/  BSYNC.RECONVERGENT B1 ;  /* 0x0000000000017941 */ /* 0x000fea0003800200 */
.L_x_16092:
        /* <DEDUP_REMOVED lines=18> */
.L_x_16103:
        /* <DEDUP_REMOVED lines=13> */
.L_x_16105:
[----:B------:R-:W-:Y:S05]  /*36710*/  BSYNC.RECONVERGENT B3 ;  /* 0x0000000000037941 */ /* 0x000fea0003800200 */
.L_x_16104:
        /* <DEDUP_REMOVED lines=61> */
.L_x_16102:
[----:B------:R-:W-:Y:S05]  /*36af0*/  BSYNC.RECONVERGENT B2 ;  /* 0x0000000000027941 */ /* 0x000fea0003800200 */
.L_x_16101:
        /* <DEDUP_REMOVED lines=11> */
.L_x_16100:
[----:B------:R-:W-:Y:S05]  /*36bb0*/  BSYNC.RECONVERGENT B1 ;  /* 0x0000000000017941 */ /* 0x000fea0003800200 */
.L_x_16099:
        /* <DEDUP_REMOVED lines=18> */
.L_x_16110:
        /* <DEDUP_REMOVED lines=13> */
.L_x_16112:
[----:B------:R-:W-:Y:S05]  /*36db0*/  BSYNC.RECONVERGENT B3 ;  /* 0x0000000000037941 */ /* 0x000fea0003800200 */
.L_x_16111:
        /* <DEDUP_REMOVED lines=61> */
.L_x_16109:
[----:B------:R-:W-:Y:S05]  /*37190*/  BSYNC.RECONVERGENT B2 ;  /* 0x0000000000027941 */ /* 0x000fea0003800200 */
.L_x_16108:
        /* <DEDUP_REMOVED lines=11> */
.L_x_16107:
[----:B------:R-:W-:Y:S05]  /*37250*/  BSYNC.RECONVERGENT B1 ;  /* 0x0000000000017941 */ /* 0x000fea0003800200 */
.L_x_16106:
        /* <DEDUP_REMOVED lines=18> */
.L_x_16117:
        /* <DEDUP_REMOVED lines=13> */
.L_x_16119:
[----:B------:R-:W-:Y:S05]  /*37450*/  BSYNC.RECONVERGENT B3 ;  /* 0x0000000000037941 */ /* 0x000fea0003800200 */
.L_x_16118:
        /* <DEDUP_REMOVED lines=61> */
.L_x_16116:
[----:B------:R-:W-:Y:S05]  /*37830*/  BSYNC.RECONVERGENT B2 ;  /* 0x0000000000027941 */ /* 0x000fea0003800200 */
.L_x_16115:
        /* <DEDUP_REMOVED lines=11> */
.L_x_16114:
[----:B------:R-:W-:Y:S05]  /*378f0*/  BSYNC.RECONVERGENT B1 ;  /* 0x0000000000017941 */ /* 0x000fea0003800200 */
.L_x_16113:
        /* <DEDUP_REMOVED lines=18> */
.L_x_16124:
        /* <DEDUP_REMOVED lines=13> */
.L_x_16126:
[----:B------:R-:W-:Y:S05]  /*37af0*/  BSYNC.RECONVERGENT B3 ;  /* 0x0000000000037941 */ /* 0x000fea0003800200 */
.L_x_16125:
        /* <DEDUP_REMOVED lines=61> */
.L_x_16123:
[----:B------:R-:W-:Y:S05]  /*37ed0*/  BSYNC.RECONVERGENT B2 ;  /* 0x0000000000027941 */ /* 0x000fea0003800200 */
.L_x_16122:
        /* <DEDUP_REMOVED lines=11> */
.L_x_16121:
[----:B------:R-:W-:Y:S05]  /*37f90*/  BSYNC.RECONVERGENT B1 ;  /* 0x0000000000017941 */ /* 0x000fea0003800200 */
.L_x_16120:
        /* <DEDUP_REMOVED lines=18> */
.L_x_16131:
        /* <DEDUP_REMOVED lines=13> */
.L_x_16133:
[----:B------:R-:W-:Y:S05]  /*38190*/  BSYNC.RECONVERGENT B3 ;  /* 0x0000000000037941 */ /* 0x000fea0003800200 */
.L_x_16132:
        /* <DEDUP_REMOVED lines=61> */
.L_x_16130:
[----:B------:R-:W-:Y:S05]  /*38570*/  BSYNC.RECONVERGENT B2 ;  /* 0x0000000000027941 */ /* 0x000fea0003800200 */
.L_x_16129:
        /* <DEDUP_REMOVED lines=11> */
.L_x_16128:
[----:B------:R-:W-:Y:S05]  /*38630*/  BSYNC.RECONVERGENT B1 ;  /* 0x0000000000017941 */ /* 0x000fea0003800200 */
.L_x_16127:
        /* <DEDUP_REMOVED lines=18> */
.L_x_16138:
        /* <DEDUP_REMOVED lines=13> */
.L_x_16140:
[----:B------:R-:W-:Y:S05]  /*38830*/  BSYNC.RECONVERGENT B3 ;  /* 0x0000000000037941 */ /* 0x000fea0003800200 */
.L_x_16139:
        /* <DEDUP_REMOVED lines=55> */
[----:B------:R-:W-:Y:S01]  /*38bb0*/  IMAD.WIDE.U32 R160, R161, -0x2daee0ad, RZ ;  /* 0xd2511f53a1a07825 */ /* 0x000fe200078e00ff */
[----:B------:R-:W-:Y:S01]  /*38bc0*/  UIADD3 UR15, UPT, UPT, UR5, -0x695add53, URZ ;  /* 0x96a522ad050f7890 */ /* 0x000fe2000fffe0ff */
[----:B------:R-:W-:Y:S02]  /*38bd0*/  MOV R162, R238 ;  /* 0x000000ee00a27202 */ /* 0x000fe40000000f00 */
[----:B------:R-:W-:Y:S02]  /*38be0*/  IMAD.MOV.U32 R238, RZ, RZ, R160 ;  /* 0x000000ffffee7224 */ /* 0x000fe400078e00a0 */
[----:B------:R-:W-:Y:S01]  /*38bf0*/  HFMA2 R160, -RZ, RZ, 0, 0 ;  /* 0x00000000ffa07431 */ /* 0x000fe200000001ff */
[----:B------:R-:W-:-:S07]  /*38c00*/  LOP3.LUT R222, R222, UR15, R161, 0x96, !PT ;  /* 0x0000000fdede7c12 */ /* 0x000fce000f8e96a1 */
.L_x_16137:
[----:B------:R-:W-:Y:S05]  /*38c10*/  BSYNC.RECONVERGENT B2 ;  /* 0x0000000000027941 */ /* 0x000fea0003800200 */
.L_x_16136:
        /* <DEDUP_REMOVED lines=11> */
.L_x_16135:
[----:B------:R-:W-:Y:S05]  /*38cd0*/  BSYNC.RECONVERGENT B1 ;  /* 0x0000000000017941 */ /* 0x000fea0003800200 */
.L_x_16134:
        /* <DEDUP_REMOVED lines=18> */
.L_x_16145:
        /* <DEDUP_REMOVED lines=13> */
.L_x_16147:
[----:B------:R-:W-:Y:S05]  /*38ed0*/  BSYNC.RECONVERGENT B3 ;  /* 0x0000000000037941 */ /* 0x000fea0003800200 */
.L_x_16146:
        /* <DEDUP_REMOVED lines=61> */
.L_x_16144:
[----:B------:R-:W-:Y:S05]  /*392b0*/  BSYNC.RECONVERGENT B2 ;  /* 0x0000000000027941 */ /* 0x000fea0003800200 */
.L_x_16143:
        /* <DEDUP_REMOVED lines=11> */
.L_x_16142:
[----:B------:R-:W-:Y:S05]  /*39370*/  BSYNC.RECONVERGENT B1 ;  /* 0x0000000000017941 */ /* 0x000fea0003800200 */
.L_x_16141:
[----:B------:R-:W-:Y:S02]  /*39380*/  F2FP.F16.F32.PACK_AB R163, RZ, R197 ;  /* 0x000000c5ffa3723e */ /* 0x000fe400000000ff */
[----:B------:R-:W-:Y:S02]  /*39390*/  PRMT R162, R243, 0x5410, R244 ;  /* 0x00005410f3a27816 */ /* 0x000fe400000000f4 */
[----:B------:R-:W-:Y:S02]  /*393a0*/  PRMT R161, R241, 0x5410, R242 ;  /* 0x00005410f1a17816 */ /* 0x000fe400000000f2 */
[----:B------:R-:W-:Y:S02]  /*393b0*/  PRMT R160, R240, 0x5410, R239 ;  /* 0x00005410f0a07816 */ /* 0x000fe400000000ef */
[----:B------:R-:W-:-:S07]  /*393c0*/  PRMT R163, R232, 0x5410, R163 ;  /* 0x00005410e8a37816 */ /* 0x000fce00000000a3 */
.L_x_16091:
        /* <DEDUP_REMOVED lines=26> */
.L_x_16149:
[----:B------:R-:W-:Y:S05]  /*39570*/  BSYNC.RECONVERGENT B1 ;  /* 0x0000000000017941 */ /* 0x000fea0003800200 */
.L_x_16148:
[----:B------:R-:W-:Y:S01]  /*39580*/  IADD3 R236, PT, PT, R236, 0x20, RZ ;  /* 0x00000020ecec7810 */ /* 0x000fe20007ffe0ff */
[----:B------:R-:W-:-:S07]  /*39590*/  VIADD R235, R235, 0x20 ;  /* 0x00000020ebeb7836 */ /* 0x000fce0000000000 */
.L_x_16033:
[----:B------:R-:W-:Y:S05]  /*395a0*/  BSYNC.RECONVERGENT B0 ;  /* 0x0000000000007941 */ /* 0x000fea0003800200 */
.L_x_16032:
        /* <DEDUP_REMOVED lines=36> */
.L_x_16157:
        /* <DEDUP_REMOVED lines=13> */
.L_x_16159:
[----:B------:R-:W-:Y:S05]  /*398c0*/  BSYNC.RECONVERGENT B3 ;  /* 0x0000000000037941 */ /* 0x000fea0003800200 */
.L_x_16158:
        /* <DEDUP_REMOVED lines=60> */
.L_x_16156:
[----:B------:R-:W-:Y:S05]  /*39c90*/  BSYNC.RECONVERGENT B2 ;  /* 0x0000000000027941 */ /* 0x000fea0003800200 */
.L_x_16155:
        /* <DEDUP_REMOVED lines=12> */
.L_x_16154:
[----:B------:R-:W-:Y:S05]  /*39d60*/  BSYNC.RECONVERGENT B1 ;  /* 0x0000000000017941 */ /* 0x000fea0003800200 */
.L_x_16153:
        /* <DEDUP_REMOVED lines=22> */
.L_x_16164:
        /* <DEDUP_REMOVED lines=13> */
.L_x_16166:
[----:B------:R-:W-:Y:S05]  /*39fa0*/  BSYNC.RECONVERGENT B3 ;  /* 0x0000000000037941 */ /* 0x000fea0003800200 */
.L_x_16165:
        /* <DEDUP_REMOVED lines=60> */
.L_x_16163:
[----:B------:R-:W-:Y:S05]  /*3a370*/  BSYNC.RECONVERGENT B2 ;  /* 0x0000000000027941 */ /* 0x000fea0003800200 */
.L_x_16162:
        /* <DEDUP_REMOVED lines=12> */
.L_x_16161:
[----:B------:R-:W-:Y:S05]  /*3a440*/  BSYNC.RECONVERGENT B1 ;  /* 0x0000000000017941 */ /* 0x000fea0003800200 */
.L_x_16160:
        /* <DEDUP_REMOVED lines=22> */
.L_x_16171:
        /* <DEDUP_REMOVED lines=13> */
.L_x_16173:
[----:B------:R-:W-:Y:S05]  /*3a680*/  BSYNC.RECONVERGENT B3 ;  /* 0x0000000000037941 */ /* 0x000fea0003800200 */
.L_x_16172:
        /* <DEDUP_REMOVED lines=60> */
.L_x_16170:
[----:B------:R-:W-:Y:S05]  /*3aa50*/  BSYNC.RECONVERGENT B2 ;  /* 0x0000000000027941 */ /* 0x000fea0003800200 */
.L_x_16169:
        /* <DEDUP_REMOVED lines=12> */
.L_x_16168:
[----:B------:R-:W-:Y:S05]  /*3ab20*/  BSYNC.RECONVERGENT B1 ;  /* 0x0000000000017941 */ /* 0x000fea0003800200 */
.L_x_16167:
        /* <DEDUP_REMOVED lines=22> */
.L_x_16178:
        /* <DEDUP_REMOVED lines=13> */
.L_x_16180:
[----:B------:R-:W-:Y:S05]  /*3ad60*/  BSYNC.RECONVERGENT B3 ;  /* 0x0000000000037941 */ /* 0x000fea0003800200 */
.L_x_16179:
        /* <DEDUP_REMOVED lines=61> */
.L_x_16177:
[----:B------:R-:W-:Y:S05]  /*3b140*/  BSYNC.RECONVERGENT B2 ;  /* 0x0000000000027941 */ /* 0x000fea0003800200 */
.L_x_16176:
        /* <DEDUP_REMOVED lines=12> */
.L_x_16175:
[----:B------:R-:W-:Y:S05]  /*3b210*/  BSYNC.RECONVERGENT B1 ;  /* 0x0000000000017941 */ /* 0x000fea0003800200 */
.L_x_16174:
        /* <DEDUP_REMOVED lines=22> */
.L_x_16185:
        /* <DEDUP_REMOVED lines=13> */
.L_x_16187:
[----:B------:R-:W-:Y:S05]  /*3b450*/  BSYNC.RECONVERGENT B3 ;  /* 0x0000000000037941 */ /* 0x000fea0003800200 */
.L_x_16186:
        /* <DEDUP_REMOVED lines=60> */
.L_x_16184:
[----:B------:R-:W-:Y:S05]  /*3b820*/  BSYNC.RECONVERGENT B2 ;  /* 0x0000000000027941 */ /* 0x000fea0003800200 */
.L_x_16183:
        /* <DEDUP_REMOVED lines=12> */
.L_x_16182:
[----:B------:R-:W-:Y:S05]  /*3b8f0*/  BSYNC.RECONVERGENT B1 ;  /* 0x0000000000017941 */ /* 0x000fea0003800200 */
.L_x_16181:
        /* <DEDUP_REMOVED lines=22> */
.L_x_16192:
        /* <DEDUP_REMOVED lines=13> */
.L_x_16194:
[----:B------:R-:W-:Y:S05]  /*3bb30*/  BSYNC.RECONVERGENT B3 ;  /* 0x0000000000037941 */ /* 0x000fea0003800200 */
.L_x_16193:
        /* <DEDUP_REMOVED lines=61> */
.L_x_16191:
[----:B------:R-:W-:Y:S05]  /*3bf10*/  BSYNC.RECONVERGENT B2 ;  /* 0x0000000000027941 */ /* 0x000fea0003800200 */
.L_x_16190:
        /* <DEDUP_REMOVED lines=12> */
.L_x_16189:
[----:B------:R-:W-:Y:S05]  /*3bfe0*/  BSYNC.RECONVERGENT B1 ;  /* 0x0000000000017941 */ /* 0x000fea0003800200 */
.L_x_16188:
        /* <DEDUP_REMOVED lines=22> */
.L_x_16199:
        /* <DEDUP_REMOVED lines=13> */
.L_x_16201:
[----:B------:R-:W-:Y:S05]  /*3c220*/  BSYNC.RECONVERGENT B3 ;  /* 0x0000000000037941 */ /* 0x000fea0003800200 */
.L_x_16200:
        /* <DEDUP_REMOVED lines=60> */
.L_x_16198:
[----:B------:R-:W-:Y:S05]  /*3c5f0*/  BSYNC.RECONVERGENT B2 ;  /* 0x0000000000027941 */ /* 0x000fea0003800200 */
.L_x_16197:
        /* <DEDUP_REMOVED lines=12> */
.L_x_16196:
[----:B------:R-:W-:Y:S05]  /*3c6c0*/  BSYNC.RECONVERGENT B1 ;  /* 0x0000000000017941 */ /* 0x000fea0003800200 */
.L_x_16195:
        /* <DEDUP_REMOVED lines=22> */
.L_x_16206:
        /* <DEDUP_REMOVED lines=13> */
.L_x_16208:
[----:B------:R-:W-:Y:S05]  /*3c900*/  BSYNC.RECONVERGENT B3 ;  /* 0x0000000000037941 */ /* 0x000fea0003800200 */
.L_x_16207:
        /* <DEDUP_REMOVED lines=60> */
.L_x_16205:
[----:B------:R-:W-:Y:S05]  /*3ccd0*/  BSYNC.RECONVERGENT B2 ;  /* 0x0000000000027941 */ /* 0x000fea0003800200 */
.L_x_16204:
        /* <DEDUP_REMOVED lines=12> */
.L_x_16203:
[----:B------:R-:W-:Y:S05]  /*3cda0*/  BSYNC.RECONVERGENT B1 ;  /* 0x0000000000017941 */ /* 0x000fea0003800200 */
.L_x_16202:
[----:B------:R-:W-:Y:S02]  /*3cdb0*/  F2FP.F16.F32.PACK_AB R163, RZ, R205 ;  /* 0x000000cdffa3723e */ /* 0x000fe400000000ff */
[----:B------:R-:W-:Y:S02]  /*3cdc0*/  PRMT R162, R244, 0x5410, R245 ;  /* 0x00005410f4a27816 */ /* 0x000fe400000000f5 */
[----:B------:R-:W-:Y:S02]  /*3cdd0*/  PRMT R161, R243, 0x5410, R242 ;  /* 0x00005410f3a17816 */ /* 0x000fe400000000f2 */
[----:B------:R-:W-:Y:S02]  /*3cde0*/  PRMT R160, R241, 0x5410, R240 ;  /* 0x00005410f1a07816 */ /* 0x000fe400000000f0 */
[----:B------:R-:W-:Y:S01]  /*3cdf0*/  PRMT R163, R232, 0x5410, R163 ;  /* 0x00005410e8a37816 */ /* 0x000fe200000000a3 */
[----:B------:R-:W-:Y:S06]  /*3ce00*/  BRA `(.L_x_16209) ;  /* 0x00000034005c7947 */ /* 0x000fec0003800000 */
.L_x_16152:
        /* <DEDUP_REMOVED lines=21> */
.L_x_16214:
        /* <DEDUP_REMOVED lines=13> */
.L_x_16216:
[----:B------:R-:W-:Y:S05]  /*3d030*/  BSYNC.RECONVERGENT B3 ;  /* 0x0000000000037941 */ /* 0x000fea0003800200 */
.L_x_16215:
        /* <DEDUP_REMOVED lines=60> */
.L_x_16213:
[----:B------:R-:W-:Y:S05]  /*3d400*/  BSYNC.RECONVERGENT B2 ;  /* 0x0000000000027941 */ /* 0x000fea0003800200 */
.L_x_16212:
        /* <DEDUP_REMOVED lines=11> */
.L_x_16211:
[----:B------:R-:W-:Y:S05]  /*3d4c0*/  BSYNC.RECONVERGENT B1 ;  /* 0x0000000000017941 */ /* 0x000fea0003800200 */
.L_x_16210:
        /* <DEDUP_REMOVED lines=18> */
.L_x_16221:
        /* <DEDUP_REMOVED lines=13> */
.L_x_16223:
[----:B------:R-:W-:Y:S05]  /*3d6c0*/  BSYNC.RECONVERGENT B3 ;  /* 0x0000000000037941 */ /* 0x000fea0003800200 */
.L_x_16222:
        /* <DEDUP_REMOVED lines=61> */
.L_x_16220:
[----:B------:R-:W-:Y:S05]  /*3daa0*/  BSYNC.RECONVERGENT B2 ;  /* 0x0000000000027941 */ /* 0x000fea0003800200 */
.L_x_16219:
        /* <DEDUP_REMOVED lines=11> */
.L_x_16218:
[----:B------:R-:W-:Y:S05]  /*3db60*/  BSYNC.RECONVERGENT B1 ;  /* 0x0000000000017941 */ /* 0x000fea0003800200 */
.L_x_16217:
        /* <DEDUP_REMOVED lines=18> */
.L_x_16228:
        /* <DEDUP_REMOVED lines=13> */
.L_x_16230:
[----:B------:R-:W-:Y:S05]  /*3dd60*/  BSYNC.RECONVERGENT B3 ;  /* 0x0000000000037941 */ /* 0x000fea0003800200 */
.L_x_16229:
        /* <DEDUP_REMOVED lines=61> */
.L_x_16227:
[----:B------:R-:W-:Y:S05]  /*3e140*/  BSYNC.RECONVERGENT B2 ;  /* 0x0000000000027941 */ /* 0x000fea0003800200 */
.L_x_16226:
        /* <DEDUP_REMOVED lines=11> */
.L_x_16225:
[----:B------:R-:W-:Y:S05]  /*3e200*/  BSYNC.RECONVERGENT B1 ;  /* 0x0000000000017941 */ /* 0x000fea0003800200 */
.L_x_16224:
        /* <DEDUP_REMOVED lines=18> */
.L_x_16235:
        /* <DEDUP_REMOVED lines=13> */
.L_x_16237:
[----:B------:R-:W-:Y:S05]  /*3e400*/  BSYNC.RECONVERGENT B3 ;  /* 0x0000000000037941 */ /* 0x000fea0003800200 */
.L_x_16236:
        /* <DEDUP_REMOVED lines=61> */
.L_x_16234:
[----:B------:R-:W-:Y:S05]  /*3e7e0*/  BSYNC.RECONVERGENT B2 ;  /* 0x0000000000027941 */ /* 0x000fea0003800200 */
.L_x_16233:
        /* <DEDUP_REMOVED lines=11> */
.L_x_16232:
[----:B------:R-:W-:Y:S05]  /*3e8a0*/  BSYNC.RECONVERGENT B1 ;  /* 0x0000000000017941 */ /* 0x000fea0003800200 */
.L_x_16231:
        /* <DEDUP_REMOVED lines=18> */
.L_x_16242:
        /* <DEDUP_REMOVED lines=13> */
.L_x_16244:
[----:B------:R-:W-:Y:S05]  /*3eaa0*/  BSYNC.RECONVERGENT B3 ;  /* 0x0000000000037941 */ /* 0x000fea0003800200 */
.L_x_16243:
        /* <DEDUP_REMOVED lines=61> */
.L_x_16241:
[----:B------:R-:W-:Y:S05]  /*3ee80*/  BSYNC.RECONVERGENT B2 ;  /* 0x0000000000027941 */ /* 0x000fea0003800200 */
.L_x_16240:
        /* <DEDUP_REMOVED lines=11> */
.L_x_16239:
[----:B------:R-:W-:Y:S05]  /*3ef40*/  BSYNC.RECONVERGENT B1 ;  /* 0x0000000000017941 */ /* 0x000fea0003800200 */
.L_x_16238:
        /* <DEDUP_REMOVED lines=18> */
.L_x_16249:
        /* <DEDUP_REMOVED lines=13> */
.L_x_16251:
[----:B------:R-:W-:Y:S05]  /*3f140*/  BSYNC.RECONVERGENT B3 ;  /* 0x0000000000037941 */ /* 0x000fea0003800200 */
.L_x_16250:
        /* <DEDUP_REMOVED lines=61> */
.L_x_16248:
[----:B------:R-:W-:Y:S05]  /*3f520*/  BSYNC.RECONVERGENT B2 ;  /* 0x0000000000027941 */ /* 0x000fea0003800200 */
.L_x_16247:
        /* <DEDUP_REMOVED lines=11> */
.L_x_16246:
[----:B------:R-:W-:Y:S05]  /*3f5e0*/  BSYNC.RECONVERGENT B1 ;  /* 0x0000000000017941 */ /* 0x000fea0003800200 */
.L_x_16245:
        /* <DEDUP_REMOVED lines=18> */
.L_x_16256:
        /* <DEDUP_REMOVED lines=13> */
.L_x_16258:
[----:B------:R-:W-:Y:S05]  /*3f7e0*/  BSYNC.RECONVERGENT B3 ;  /* 0x0000000000037941 */ /* 0x000fea0003800200 */
.L_x_16257:
        /* <DEDUP_REMOVED lines=61> */
.L_x_16255:
[----:B------:R-:W-:Y:S05]  /*3fbc0*/  BSYNC.RECONVERGENT B2 ;  /* 0x0000000000027941 */ /* 0x000fea0003800200 */
.L_x_16254:
        /* <DEDUP_REMOVED lines=11> */
.L_x_16253:
[----:B------:R-:W-:Y:S05]  /*3fc80*/  BSYNC.RECONVERGENT B1 ;  /* 0x0000000000017941 */ /* 0x000fea0003800200 */
.L_x_16252:
        /* <DEDUP_REMOVED lines=18> */
.L_x_16263:
        /* <DEDUP_REMOVED lines=13> */
.L_x_16265:
[----:B------:R-:W-:Y:S05]  /*3fe80*/  BSYNC.RECONVERGENT B3 ;  /* 0x0000000000037941 */ /* 0x000fea0003800200 */
.L_x_16264:
        /* <DEDUP_REMOVED lines=61> */
.L_x_16262:
[----:B------:R-:W-:Y:S05]  /*40260*/  BSYNC.RECONVERGENT B2 ;  /* 0x0000000000027941 */ /* 0x000fea0003800200 */
.L_x_16261:
        /* <DEDUP_REMOVED lines=11> */
.L_x_16260:
[----:B------:R-:W-:Y:S05]  /*40320*/  BSYNC.RECONVERGENT B1 ;  /* 0x0000000000017941 */ /* 0x000fea0003800200 */
.L_x_16259:
[----:B------:R-:W-:Y:S02]  /*40330*/  F2FP.F16.F32.PACK_AB R163, RZ, R205 ;  /* 0x000000cdffa3723e */ /* 0x000fe400000000ff */
[----:B------:R-:W-:Y:S02]  /*40340*/  PRMT R162, R243, 0x5410, R244 ;  /* 0x00005410f3a27816 */ /* 0x000fe400000000f4 */
[----:B------:R-:W-:Y:S02]  /*40350*/  PRMT R161, R241, 0x5410, R242 ;  /* 0x00005410f1a17816 */ /* 0x000fe400000000f2 */
[----:B------:R-:W-:Y:S02]  /*40360*/  PRMT R160, R240, 0x5410, R239 ;  /* 0x00005410f0a07816 */ /* 0x000fe400000000ef */
[----:B------:R-:W-:-:S07]  /*40370*/  PRMT R163, R232, 0x5410, R163 ;  /* 0x00005410e8a37816 */ /* 0x000fce00000000a3 */
.L_x_16209:
        /* <DEDUP_REMOVED lines=26> */
.L_x_16267:
[----:B------:R-:W-:Y:S05]  /*40520*/  BSYNC.RECONVERGENT B1 ;  /* 0x0000000000017941 */ /* 0x000fea0003800200 */
.L_x_16266:
[----:B------:R-:W-:Y:S01]  /*40530*/  VIADD R236, R236, 0x20 ;  /* 0x00000020ecec7836 */ /* 0x000fe20000000000 */
[----:B------:R-:W-:-:S07]  /*40540*/  IADD3 R235, PT, PT, R235, 0x20, RZ ;  /* 0x00000020ebeb7810 */ /* 0x000fce0007ffe0ff */
.L_x_16151:
[----:B------:R-:W-:Y:S05]  /*40550*/  BSYNC.RECONVERGENT B0 ;  /* 0x0000000000007941 */ /* 0x000fea0003800200 */
.L_x_16150:
        /* <DEDUP_REMOVED lines=36> */
.L_x_16275:
        /* <DEDUP_REMOVED lines=13> */
.L_x_16277:
[----:B------:R-:W-:Y:S05]  /*40870*/  BSYNC.RECONVERGENT B3 ;  /* 0x0000000000037941 */ /* 0x000fea0003800200 */
.L_x_16276:
        /* <DEDUP_REMOVED lines=60> */
.L_x_16274:
[----:B------:R-:W-:Y:S05]  /*40c40*/  BSYNC.RECONVERGENT B2 ;  /* 0x0000000000027941 */ /* 0x000fea0003800200 */
.L_x_16273:
        /* <DEDUP_REMOVED lines=12> */
.L_x_16272:
[----:B------:R-:W-:Y:S05]  /*40d10*/  BSYNC.RECONVERGENT B1 ;  /* 0x0000000000017941 */ /* 0x000fea0003800200 */
.L_x_16271:
        /* <DEDUP_REMOVED lines=22> */
.L_x_16282:
        /* <DEDUP_REMOVED lines=13> */
.L_x_16284:
[----:B------:R-:W-:Y:S05]  /*40f50*/  BSYNC.RECONVERGENT B3 ;  /* 0x0000000000037941 */ /* 0x000fea0003800200 */
.L_x_16283:
        /* <DEDUP_REMOVED lines=60> */
.L_x_16281:
[----:B------:R-:W-:Y:S05]  /*41320*/  BSYNC.RECONVERGENT B2 ;  /* 0x0000000000027941 */ /* 0x000fea0003800200 */
.L_x_16280:
        /* <DEDUP_REMOVED lines=12> */
.L_x_16279:
[----:B------:R-:W-:Y:S05]  /*413f0*/  BSYNC.RECONVERGENT B1 ;  /* 0x0000000000017941 */ /* 0x000fea0003800200 */
.L_x_16278:
        /* <DEDUP_REMOVED lines=22> */
.L_x_16289:
        /* <DEDUP_REMOVED lines=13> */
.L_x_16291:
[----:B------:R-:W-:Y:S05]  /*41630*/  BSYNC.RECONVERGENT B3 ;  /* 0x0000000000037941 */ /* 0x000fea0003800200 */
.L_x_16290:
        /* <DEDUP_REMOVED lines=60> */
.L_x_16288:
[----:B------:R-:W-:Y:S05]  /*41a00*/  BSYNC.RECONVERGENT B2 ;  /* 0x0000000000027941 */ /* 0x000fea0003800200 */
.L_x_16287:
        /* <DEDUP_REMOVED lines=12> */
.L_x_16286:
[----:B------:R-:W-:Y:S05]  /*41ad0*/  BSYNC.RECONVERGENT B1 ;  /* 0x0000000000017941 */ /* 0x000fea0003800200 */
.L_x_16285:
        /* <DEDUP_REMOVED lines=22> */
.L_x_16296:
        /* <DEDUP_REMOVED lines=13> */
.L_x_16298:
[----:B------:R-:W-:Y:S05]  /*41d10*/  BSYNC.RECONVERGENT B3 ;  /* 0x0000000000037941 */ /* 0x000fea0003800200 */
.L_x_16297:
        /* <DEDUP_REMOVED lines=61> */
.L_x_16295:
[----:B------:R-:W-:Y:S05]  /*420f0*/  BSYNC.RECONVERGENT B2 ;  /* 0x0000000000027941 */ /* 0x000fea0003800200 */
.L_x_16294:
        /* <DEDUP_REMOVED lines=12> */
.L_x_16293:
[----:B------:R-:W-:Y:S05]  /*421c0*/  BSYNC.RECONVERGENT B1 ;  /* 0x0000000000017941 */ /* 0x000fea0003800200 */
.L_x_16292:
        /* <DEDUP_REMOVED lines=22> */
.L_x_16303:
        /* <DEDUP_REMOVED lines=13> */
.L_x_16305:
[----:B------:R-:W-:Y:S05]  /*42400*/  BSYNC.RECONVERGENT B3 ;  /* 0x0000000000037941 */ /* 0x000fea0003800200 */
.L_x_16304:
        /* <DEDUP_REMOVED lines=60> */
.L_x_16302:
[----:B------:R-:W-:Y:S05]  /*427d0*/  BSYNC.RECONVERGENT B2 ;  /* 0x0000000000027941 */ /* 0x000fea0003800200 */
.L_x_16301:
        /* <DEDUP_REMOVED lines=12> */
.L_x_16300:
[----:B------:R-:W-:Y:S05]  /*428a0*/  BSYNC.RECONVERGENT B1 ;  /* 0x0000000000017941 */ /* 0x000fea0003800200 */
.L_x_16299:
        /* <DEDUP_REMOVED lines=22> */
.L_x_16310:
        /* <DEDUP_REMOVED lines=13> */
.L_x_16312:
[----:B------:R-:W-:Y:S05]  /*42ae0*/  BSYNC.RECONVERGENT B3 ;  /* 0x0000000000037941 */ /* 0x000fea0003800200 */
.L_x_16311:
        /* <DEDUP_REMOVED lines=61> */
.L_x_16309:
[----:B------:R-:W-:Y:S05]  /*42ec0*/  BSYNC.RECONVERGENT B2 ;  /* 0x0000000000027941 */ /* 0x000fea0003800200 */
.L_x_16308:
        /* <DEDUP_REMOVED lines=12> */
.L_x_16307:
[----:B------:R-:W-:Y:S05]  /*42f90*/  BSYNC.RECONVERGENT B1 ;  /* 0x0000000000017941 */ /* 0x000fea0003800200 */
.L_x_16306:
        /* <DEDUP_REMOVED lines=22> */
.L_x_16317:
        /* <DEDUP_REMOVED lines=13> */
.L_x_16319:
[----:B------:R-:W-:Y:S05]  /*431d0*/  BSYNC.RECONVERGENT B3 ;  /* 0x0000000000037941 */ /* 0x000fea0003800200 */
.L_x_16318:
        /* <DEDUP_REMOVED lines=60> */
.L_x_16316:
[----:B------:R-:W-:Y:S05]  /*435a0*/  BSYNC.RECONVERGENT B2 ;  /* 0x0000000000027941 */ /* 0x000fea0003800200 */
.L_x_16315:
        /* <DEDUP_REMOVED lines=12> */
.L_x_16314:
[----:B------:R-:W-:Y:S05]  /*43670*/  BSYNC.RECONVERGENT B1 ;  /* 0x0000000000017941 */ /* 0x000fea0003800200 */
.L_x_16313:
        /* <DEDUP_REMOVED lines=22> */
.L_x_16324:
        /* <DEDUP_REMOVED lines=13> */
.L_x_16326:
[----:B------:R-:W-:Y:S05]  /*438b0*/  BSYNC.RECONVERGENT B3 ;  /* 0x0000000000037941 */ /* 0x000fea0003800200 */
.L_x_16325:
        /* <DEDUP_REMOVED lines=57> */
[----:B------:R-:W-:-:S03]  /*43c50*/  IMAD.WIDE.U32 R160, R163, -0x2daee0ad, RZ ;  /* 0xd2511f53a3a07825 */ /* 0x000fc600078e00ff */
[----:B------:R-:W-:Y:S01]  /*43c60*/  MOV R232, R160 ;  /* 0x000000a000e87202 */ /* 0x000fe20000000f00 */
[----:B------:R-:W-:Y:S01]  /*43c70*/  IMAD.MOV.U32 R160, RZ, RZ, R244 ;  /* 0x000000ffffa07224 */ /* 0x000fe200078e00f4 */
[----:B------:R-:W-:-:S07]  /*43c80*/  LOP3.LUT R222, R222, UR15, R161, 0x96, !PT ;  /* 0x0000000fdede7c12 */ /* 0x000fce000f8e96a1 */
.L_x_16323:
[----:B------:R-:W-:Y:S05]  /*43c90*/  BSYNC.RECONVERGENT B2 ;  /* 0x0000000000027941 */ /* 0x000fea0003800200 */
.L_x_16322:
        /* <DEDUP_REMOVED lines=12> */
.L_x_16321:
[----:B------:R-:W-:Y:S05]  /*43d60*/  BSYNC.RECONVERGENT B1 ;  /* 0x0000000000017941 */ /* 0x000fea0003800200 */
.L_x_16320:
[----:B------:R-:W-:Y:S02]  /*43d70*/  F2FP.F16.F32.PACK_AB R163, RZ, R213 ;  /* 0x000000d5ffa3723e */ /* 0x000fe400000000ff */
[----:B------:R-:W-:Y:S02]  /*43d80*/  PRMT R162, R243, 0x5410, R242 ;  /* 0x00005410f3a27816 */ /* 0x000fe400000000f2 */
[----:B------:R-:W-:Y:S02]  /*43d90*/  PRMT R161, R241, 0x5410, R240 ;  /* 0x00005410f1a17816 */ /* 0x000fe400000000f0 */
[----:B------:R-:W-:Y:S02]  /*43da0*/  PRMT R160, R239, 0x5410, R238 ;  /* 0x00005410efa07816 */ /* 0x000fe400000000ee */
[----:B------:R-:W-:Y:S01]  /*43db0*/  PRMT R163, R237, 0x5410, R163 ;  /* 0x00005410eda37816 */ /* 0x000fe200000000a3 */
[----:B------:R-:W-:Y:S06]  /*43dc0*/  BRA `(.L_x_16327) ;  /* 0x0000003400607947 */ /* 0x000fec0003800000 */
.L_x_16270:
        /* <DEDUP_REMOVED lines=21> */
.L_x_16332:
        /* <DEDUP_REMOVED lines=13> */
.L_x_16334:
[----:B------:R-:W-:Y:S05]  /*43ff0*/  BSYNC.RECONVERGENT B3 ;  /* 0x0000000000037941 */ /* 0x000fea0003800200 */
.L_x_16333:
        /* <DEDUP_REMOVED lines=60> */
.L_x_16331:
[----:B------:R-:W-:Y:S05]  /*443c0*/  BSYNC.RECONVERGENT B2 ;  /* 0x0000000000027941 */ /* 0x000fea0003800200 */
.L_x_16330:
        /* <DEDUP_REMOVED lines=11> */
.L_x_16329:
[----:B------:R-:W-:Y:S05]  /*44480*/  BSYNC.RECONVERGENT B1 ;  /* 0x0000000000017941 */ /* 0x000fea0003800200 */
.L_x_16328:
        /* <DEDUP_REMOVED lines=18> */
.L_x_16339:
        /* <DEDUP_REMOVED lines=13> */
.L_x_16341:
[----:B------:R-:W-:Y:S05]  /*44680*/  BSYNC.RECONVERGENT B3 ;  /* 0x0000000000037941 */ /* 0x000fea0003800200 */
.L_x_16340:
        /* <DEDUP_REMOVED lines=61> */
.L_x_16338:
[----:B------:R-:W-:Y:S05]  /*44a60*/  BSYNC.RECONVERGENT B2 ;  /* 0x0000000000027941 */ /* 0x000fea0003800200 */
.L_x_16337:
        /* <DEDUP_REMOVED lines=11> */
.L_x_16336:
[----:B------:R-:W-:Y:S05]  /*44b20*/  BSYNC.RECONVERGENT B1 ;  /* 0x0000000000017941 */ /* 0x000fea0003800200 */
.L_x_16335:
        /* <DEDUP_REMOVED lines=18> */
.L_x_16346:
        /* <DEDUP_REMOVED lines=13> */
.L_x_16348:
[----:B------:R-:W-:Y:S05]  /*44d20*/  BSYNC.RECONVERGENT B3 ;  /* 0x0000000000037941 */ /* 0x000fea0003800200 */
.L_x_16347:
        /* <DEDUP_REMOVED lines=61> */
.L_x_16345:
[----:B------:R-:W-:Y:S05]  /*45100*/  BSYNC.RECONVERGENT B2 ;  /* 0x0000000000027941 */ /* 0x000fea0003800200 */
.L_x_16344:
        /* <DEDUP_REMOVED lines=11> */
.L_x_16343:
[----:B------:R-:W-:Y:S05]  /*451c0*/  BSYNC.RECONVERGENT B1 ;  /* 0x0000000000017941 */ /* 0x000fea0003800200 */
.L_x_16342:
        /* <DEDUP_REMOVED lines=18> */
.L_x_16353:
        /* <DEDUP_REMOVED lines=13> */
.L_x_16355:
[----:B------:R-:W-:Y:S05]  /*453c0*/  BSYNC.RECONVERGENT B3 ;  /* 0x0000000000037941 */ /* 0x000fea0003800200 */
.L_x_16354:
        /* <DEDUP_REMOVED lines=61> */
.L_x_16352:
[----:B------:R-:W-:Y:S05]  /*457a0*/  BSYNC.RECONVERGENT B2 ;  /* 0x0000000000027941 */ /* 0x000fea0003800200 */
.L_x_16351:
        /* <DEDUP_REMOVED lines=11> */
.L_x_16350:
[----:B------:R-:W-:Y:S05]  /*45860*/  BSYNC.RECONVERGENT B1 ;  /* 0x0000000000017941 */ /* 0x000fea0003800200 */
.L_x_16349:
        /* <DEDUP_REMOVED lines=18> */
.L_x_16360:
        /* <DEDUP_REMOVED lines=13> */
.L_x_16362:
[----:B------:R-:W-:Y:S05]  /*45a60*/  BSYNC.RECONVERGENT B3 ;  /* 0x0000000000037941 */ /* 0x000fea0003800200 */
.L_x_16361:
        /* <DEDUP_REMOVED lines=61> */
.L_x_16359:
[----:B------:R-:W-:Y:S05]  /*45e40*/  BSYNC.RECONVERGENT B2 ;  /* 0x0000000000027941 */ /* 0x000fea0003800200 */
.L_x_16358:
        /* <DEDUP_REMOVED lines=11> */
.L_x_16357:
[----:B------:R-:W-:Y:S05]  /*45f00*/  BSYNC.RECONVERGENT B1 ;  /* 0x0000000000017941 */ /* 0x000fea0003800200 */
.L_x_16356:
        /* <DEDUP_REMOVED lines=18> */
.L_x_16367:
        /* <DEDUP_REMOVED lines=13> */
.L_x_16369:
[----:B------:R-:W-:Y:S05]  /*46100*/  BSYNC.RECONVERGENT B3 ;  /* 0x0000000000037941 */ /* 0x000fea0003800200 */
.L_x_16368:
        /* <DEDUP_REMOVED lines=61> */
.L_x_16366:
[----:B------:R-:W-:Y:S05]  /*464e0*/  BSYNC.RECONVERGENT B2 ;  /* 0x0000000000027941 */ /* 0x000fea0003800200 */
.L_x_16365:
        /* <DEDUP_REMOVED lines=11> */
.L_x_16364:
[----:B------:R-:W-:Y:S05]  /*465a0*/  BSYNC.RECONVERGENT B1 ;  /* 0x0000000000017941 */ /* 0x000fea0003800200 */
.L_x_16363:
        /* <DEDUP_REMOVED lines=18> */
.L_x_16374:
        /* <DEDUP_REMOVED lines=13> */
.L_x_16376:
[----:B------:R-:W-:Y:S05]  /*467a0*/  BSYNC.RECONVERGENT B3 ;  /* 0x0000000000037941 */ /* 0x000fea0003800200 */
.L_x_16375:
        /* <DEDUP_REMOVED lines=61> */
.L_x_16373:
[----:B------:R-:W-:Y:S05]  /*46b80*/  BSYNC.RECONVERGENT B2 ;  /* 0x0000000000027941 */ /* 0x000fea0003800200 */
.L_x_16372:
        /* <DEDUP_REMOVED lines=11> */
.L_x_16371:
[----:B------:R-:W-:Y:S05]  /*46c40*/  BSYNC.RECONVERGENT B1 ;  /* 0x0000000000017941 */ /* 0x000fea0003800200 */
.L_x_16370:
        /* <DEDUP_REMOVED lines=18> */
.L_x_16381:
        /* <DEDUP_REMOVED lines=13> */
.L_x_16383:
[----:B------:R-:W-:Y:S05]  /*46e40*/  BSYNC.RECONVERGENT B3 ;  /* 0x0000000000037941 */ /* 0x000fea0003800200 */
.L_x_16382:
        /* <DEDUP_REMOVED lines=61> */
.L_x_16380:
[----:B------:R-:W-:Y:S05]  /*47220*/  BSYNC.RECONVERGENT B2 ;  /* 0x0000000000027941 */ /* 0x000fea0003800200 */
.L_x_16379:
        /* <DEDUP_REMOVED lines=11> */
.L_x_16378:
[----:B------:R-:W-:Y:S05]  /*472e0*/  BSYNC.RECONVERGENT B1 ;  /* 0x0000000000017941 */ /* 0x000fea0003800200 */
.L_x_16377:
[----:B------:R-:W-:Y:S01]  /*472f0*/  F2FP.F16.F32.PACK_AB R163, RZ, R213 ;  /* 0x000000d5ffa3723e */ /* 0x000fe200000000ff */
[----:B------:R-:W-:Y:S01]  /*47300*/  IMAD.MOV.U32 R232, RZ, RZ, R244 ;  /* 0x000000ffffe87224 */ /* 0x000fe200078e00f4 */
[----:B------:R-:W-:Y:S02]  /*47310*/  PRMT R162, R242, 0x5410, R243 ;  /* 0x00005410f2a27816 */ /* 0x000fe400000000f3 */
[----:B------:R-:W-:Y:S02]  /*47320*/  PRMT R161, R241, 0x5410, R240 ;  /* 0x00005410f1a17816 */ /* 0x000fe400000000f0 */
[----:B------:R-:W-:Y:S02]  /*47330*/  PRMT R160, R239, 0x5410, R238 ;  /* 0x00005410efa07816 */ /* 0x000fe400000000ee */
[----:B------:R-:W-:-:S07]  /*47340*/  PRMT R163, R237, 0x5410, R163 ;  /* 0x00005410eda37816 */ /* 0x000fce00000000a3 */
.L_x_16327:
[----:B------:R-:W0:Y:S02]  /*47350*/  LDC.64 R238, c[0x0][0x3a8] ;  /* 0x0000ea00ffee7b82 */ /* 0x000e240000000a00 */
[----:B0-----:R-:W-:-:S05]  /*47360*/  IMAD.WIDE.U32 R238, R236, 0x10, R238 ;  /* 0x00000010ecee7825 */ /* 0x001fca00078e00ee */
[----:B------:R2:W-:Y:S01]  /*47370*/  STG.E.128 desc[UR6][R238.64], R160 ;  /* 0x000000a0ee007986 */ /* 0x0005e2000c101d06 */
[----:B------:R-:W-:Y:S05]  /*47380*/  @!P0 BRA `(.L_x_16269) ;  /* 0x0000000000508947 */ /* 0x000fea0003800000 */
[----:B--2---:R-:W-:Y:S02]  /*47390*/  SHF.L.U32 R160, R215, 0x10, RZ ;  /* 0x00000010d7a07819 */ /* 0x004fe400000006ff */
[----:B------:R-:W-:Y:S02]  /*473a0*/  LOP3.LUT R162, R214, 0xffff, RZ, 0xc0, !PT ;  /* 0x0000ffffd6a27812 */ /* 0x000fe400078ec0ff */
[----:B------:R-:W-:Y:S02]  /*473b0*/  LOP3.LUT R163, R160, 0xff0000, RZ, 0xc0, !PT ;  /* 0x00ff0000a0a37812 */ /* 0x000fe400078ec0ff */
[----:B------:R-:W0:Y:S01]  /*473c0*/  LDC.64 R160, c[0x0][0x3b0] ;  /* 0x0000ec00ffa07b82 */ /* 0x000e220000000a00 */
[----:B------:R-:W-:Y:S02]  /*473d0*/  LOP3.LUT R238, R218, 0xff, RZ, 0xc0, !PT ;  /* 0x000000ffdaee7812 */ /* 0x000fe400078ec0ff */
[----:B------:R-:W-:Y:S02]  /*473e0*/  PRMT R162, R163, 0x4210, R162 ;  /* 0x00004210a3a27816 */ /* 0x000fe400000000a2 */
[----:B------:R-:W-:Y:S01]  /*473f0*/  PRMT R163, R216, 0x7104, RZ ;  /* 0x00007104d8a37816 */ /* 0x000fe200000000ff */
[----:B------:R-:W-:Y:S01]  /*47400*/  IMAD.WIDE.U32 R238, R238, 0x1000000, RZ ;  /* 0x01000000eeee7825 */ /* 0x000fe200078e00ff */
[----:B------:R-:W-:-:S02]  /*47410*/  LOP3.LUT R236, R219, 0xff, RZ, 0xc0, !PT ;  /* 0x000000ffdbec7812 */ /* 0x000fc400078ec0ff */
[----:B------:R-:W-:Y:S02]  /*47420*/  LOP3.LUT R162, R162, 0xff00, R163, 0xf8, !PT ;  /* 0x0000ff00a2a27812 */ /* 0x000fe400078ef8a3 */
[----:B------:R-:W-:Y:S01]  /*47430*/  LOP3.LUT R163, R220, 0xff, RZ, 0xc0, !PT ;  /* 0x000000ffdca37812 */ /* 0x000fe200078ec0ff */
[----:B------:R-:W-:Y:S01]  /*47440*/  IMAD.WIDE.U32 R236, R236, 0x10000, RZ ;  /* 0x00010000ecec7825 */ /* 0x000fe200078e00ff */
[----:B------:R-:W-:-:S03]  /*47450*/  LOP3.LUT R241, R162, 0xff, R217, 0xf8, !PT ;  /* 0x000000ffa2f17812 */ /* 0x000fc600078ef8d9 */
[----:B------:R-:W-:Y:S01]  /*47460*/  IMAD.WIDE.U32 R162, R163, 0x100, RZ ;  /* 0x00000100a3a27825 */ /* 0x000fe200078e00ff */
[----:B------:R-:W-:Y:S02]  /*47470*/  LOP3.LUT R241, R237, R241, R239, 0xfe, !PT ;  /* 0x000000f1edf17212 */ /* 0x000fe400078efeef */
[----:B------:R-:W-:Y:S02]  /*47480*/  LOP3.LUT R236, R162, R238, R236, 0xfe, !PT ;  /* 0x000000eea2ec7212 */ /* 0x000fe400078efeec */
[----:B------:R-:W-:Y:S01]  /*47490*/  LOP3.LUT R163, R241, R163, RZ, 0xfc, !PT ;  /* 0x000000a3f1a37212 */ /* 0x000fe200078efcff */
[----:B0-----:R-:W-:Y:S01]  /*474a0*/  IMAD.WIDE.U32 R160, R235, 0x8, R160 ;  /* 0x00000008eba07825 */ /* 0x001fe200078e00a0 */
[----:B------:R-:W-:-:S05]  /*474b0*/  LOP3.LUT R162, R236, 0xff, R221, 0xf8, !PT ;  /* 0x000000ffeca27812 */ /* 0x000fca00078ef8dd */
[----:B------:R3:W-:Y:S02]  /*474c0*/  STG.E.64 desc[UR6][R160.64], R162 ;  /* 0x000000a2a0007986 */ /* 0x0007e4000c101b06 */
.L_x_16269:
[----:B------:R-:W-:Y:S05]  /*474d0*/  BSYNC.RECONVERGENT B0 ;  /* 0x0000000000007941 */ /* 0x000fea0003800200 */
.L_x_16268:
[----:B0123--:R-:W-:Y:S01]  /*474e0*/  FADD.FTZ R161, RZ, R175 ;  /* 0x000000afffa17221 */ /* 0x00ffe20000010000 */
        /* <DEDUP_REMOVED lines=119> */
[----:B------:R-:W-:Y:S01]  /*47c60*/  FADD.FTZ R162, R166, -R235 ;  /* 0x800000eba6a27221 */ /* 0x000fe20000010000 */
[----:B------:R-:W-:-:S04]  /*47c70*/  FFMA.FTZ R160, R160, R160, RZ ;  /* 0x000000a0a0a07223 */ /* 0x000fc800000100ff */
        /* <DEDUP_REMOVED lines=168> */
.L_x_16417:
[----:B------:R-:W-:Y:S01]  /*48700*/  LOP3.LUT P1, RZ, R239, 0x1f, RZ, 0xc0, !PT ;  /* 0x0000001fefff7812 */ /* 0x000fe2000782c0ff */
[----:B------:R-:W-:Y:S01]  /*48710*/  FMUL.FTZ R160, R235, R235 ;  /* 0x000000ebeba07220 */ /* 0x000fe20000410000 */
[----:B01----:R-:W-:Y:S01]  /*48720*/  FADD.FTZ R236, R236, R241 ;  /* 0x000000f1ecec7221 */ /* 0x003fe20000010000 */
[----:B------:R-:W-:Y:S01]  /*48730*/  ISETP.NE.AND P0, PT, RZ, UR13, PT ;  /* 0x0000000dff007c0c */ /* 0x000fe2000bf05270 */
[----:B------:R-:W-:Y:S02]  /*48740*/  BSSY.RECONVERGENT B0, `(.L_x_16385) ;  /* 0x0000219000007945 */ /* 0x000fe40003800200 */
[----:B------:R-:W-:Y:S01]  /*48750*/  FFMA.FTZ R236, R236, R161, UR14 ;  /* 0x0000000eecec7e23 */ /* 0x000fe200080100a1 */
        /* <DEDUP_REMOVED lines=11> */
[----:B------:R-:W0:Y:S01]  /*48810*/  S2R R161, SR_TID.X ;  /* 0x0000000000a17919 */ /* 0x000e220000002100 */
[----:B------:R-:W-:Y:S01]  /*48820*/  VIADD R233, R233, 0xffffffff ;  /* 0xffffffffe9e97836 */ /* 0x000fe20000000000 */
[----:B------:R-:W-:Y:S01]  /*48830*/  BSSY.RECONVERGENT B1, `(.L_x_16387) ;  /* 0x0000038000017945 */ /* 0x000fe20003800200 */
[----:B------:R-:W-:Y:S02]  /*48840*/  FSEL R235, R235, RZ, !P0 ;  /* 0x000000ffebeb7208 */ /* 0x000fe40004000000 */
[----:B------:R-:W-:-:S05]  /*48850*/  IMAD R233, R233, R234, RZ ;  /* 0x000000eae9e97224 */ /* 0x000fca00078e02ff */
[----:B------:R-:W-:-:S04]  /*48860*/  SHF.R.S32.HI R160, RZ, 0x1f, R233 ;  /* 0x0000001fffa07819 */ /* 0x000fc800000114e9 */
[----:B------:R-:W-:Y:S02]  /*48870*/  LEA.HI R160, R160, R233, RZ, 0x3 ;  /* 0x000000e9a0a07211 */ /* 0x000fe400078f18ff */
[----:B0-----:R-:W-:-:S04]  /*48880*/  LOP3.LUT R161, R161, 0x1f, RZ, 0xc0, !PT ;  /* 0x0000001fa1a17812 */ /* 0x001fc800078ec0ff */
[----:B------:R-:W-:Y:S01]  /*48890*/  LEA.HI.SX32 R233, R160, R161, 0x1d ;  /* 0x000000a1a0e97211 */ /* 0x000fe200078feaff */
[----:B------:R-:W-:Y:S06]  /*488a0*/  @!P5 BRA `(.L_x_16388) ;  /* 0x0000000000c0d947 */ /* 0x000fec0003800000 */
[--C-:B------:R-:W-:Y:S01]  /*488b0*/  FADD.FTZ R161, R175, -R235.reuse ;  /* 0x800000ebafa17221 */ /* 0x100fe20000010000 */
[----:B------:R-:W-:Y:S02]  /*488c0*/  HADD2.F32 R163, -RZ, R156.H0_H0 ;  /* 0x2000009cffa37230 */ /* 0x000fe40000004100 */
[----:B------:R-:W-:Y:S02]  /*488d0*/  HADD2.F32 R237, -RZ, R152.H0_H0 ;  /* 0x20000098ffed7230 */ /* 0x000fe40000004100 */
[C---:B------:R-:W-:Y:S01]  /*488e0*/  FMUL.FTZ R160, R236.reuse, R161 ;  /* 0x000000a1eca07220 */ /* 0x040fe20000410000 */
[----:B------:R-:W-:Y:S01]  /*488f0*/  FADD.FTZ R161, R173, -R235 ;  /* 0x800000ebada17221 */ /* 0x000fe20000010000 */
[----:B------:R-:W-:Y:S02]  /*48900*/  HADD2.F32 R162, -RZ, R157.H0_H0 ;  /* 0x2000009dffa27230 */ /* 0x000fe40000004100 */
[----:B------:R-:W-:Y:S02]  /*48910*/  HADD2.F32 R234, -RZ, R153.H0_H0 ;  /* 0x20000099ffea7230 */ /* 0x000fe40000004100 */
[----:B------:R-:W-:Y:S01]  /*48920*/  FMUL.FTZ R161, R236, R161 ;  /* 0x000000a1eca17220 */ /* 0x000fe20000410000 */
[----:B------:R-:W-:Y:S01]  /*48930*/  FFMA.FTZ R160, R160, R163, R237 ;  /* 0x000000a3a0a07223 */ /* 0x000fe200000100ed */
[----:B------:R-:W-:Y:S01]  /*48940*/  FADD.FTZ R163, R172, -R235 ;  /* 0x800000ebaca37221 */ /* 0x000fe20000010000 */
[----:B------:R-:W-:-:S02]  /*48950*/  HADD2.F32 R237, -RZ, R154.H0_H0 ;  /* 0x2000009affed7230 */ /* 0x000fc40000004100 */
[----:B------:R-:W-:Y:S01]  /*48960*/  FFMA.FTZ R161, R161, R162, R234 ;  /* 0x000000a2a1a17223 */ /* 0x000fe200000100ea */
[----:B------:R-:W-:Y:S02]  /*48970*/  HADD2.F32 R234, -RZ, R157.H1_H1 ;  /* 0x3000009dffea7230 */ /* 0x000fe40000004100 */
[----:B------:R-:W-:Y:S01]  /*48980*/  FMUL.FTZ R163, R236, R163 ;  /* 0x000000a3eca37220 */ /* 0x000fe20000410000 */
[----:B------:R-:W-:Y:S02]  /*48990*/  HADD2.F32 R162, -RZ, R153.H1_H1 ;  /* 0x30000099ffa27230 */ /* 0x000fe40000004100 */
[----:B------:R-:W-:Y:S02]  /*489a0*/  HADD2.F32 R238, -RZ, R158.H1_H1 ;  /* 0x3000009effee7230 */ /* 0x000fe40000004100 */
[----:B------:R-:W-:Y:S02]  /*489b0*/  HADD2.F32 R240, -RZ, R154.H1_H1 ;  /* 0x3000009afff07230 */ /* 0x000fe40000004100 */
[----:B------:R-:W-:Y:S01]  /*489c0*/  FFMA.FTZ R234, R163, R234, R162 ;  /* 0x000000eaa3ea7223 */ /* 0x000fe200000100a2 */
[----:B------:R-:W-:Y:S01]  /*489d0*/  FADD.FTZ R163, R171, -R235 ;  /* 0x800000ebaba37221 */ /* 0x000fe20000010000 */
[----:B------:R-:W-:-:S03]  /*489e0*/  HADD2.F32 R242, -RZ, R152.H1_H1 ;  /* 0x30000098fff27230 */ /* 0x000fc60000004100 */
[----:B------:R-:W-:Y:S01]  /*489f0*/  FMUL.FTZ R162, R236, R163 ;  /* 0x000000a3eca27220 */ /* 0x000fe20000410000 */
[----:B------:R-:W-:Y:S01]  /*48a00*/  HADD2.F32 R163, -RZ, R158.H0_H0 ;  /* 0x2000009effa37230 */ /* 0x000fe20000004100 */
[----:B------:R-:W-:-:S04]  /*48a10*/  F2FP.F16.F32.PACK_AB R161, R234, R161 ;  /* 0x000000a1eaa1723e */ /* 0x000fc800000000ff */
[----:B------:R-:W-:Y:S01]  /*48a20*/  FFMA.FTZ R162, R162, R163, R237 ;  /* 0x000000a3a2a27223 */ /* 0x000fe200000100ed */
[----:B------:R-:W-:-:S04]  /*48a30*/  FADD.FTZ R163, R170, -R235 ;  /* 0x800000ebaaa37221 */ /* 0x000fc80000010000 */
[----:B------:R-:W-:-:S04]  /*48a40*/  FMUL.FTZ R163, R236, R163 ;  /* 0x000000a3eca37220 */ /* 0x000fc80000410000 */
[----:B------:R-:W-:Y:S01]  /*48a50*/  FFMA.FTZ R237, R163, R238, R240 ;  /* 0x000000eea3ed7223 */ /* 0x000fe200000100f0 */
[----:B------:R-:W-:Y:S01]  /*48a60*/  FADD.FTZ R163, R169, -R235 ;  /* 0x800000eba9a37221 */ /* 0x000fe20000010000 */
[----:B------:R-:W-:Y:S02]  /*48a70*/  HADD2.F32 R238, -RZ, R159.H0_H0 ;  /* 0x2000009fffee7230 */ /* 0x000fe40000004100 */
[----:B------:R-:W-:Y:S02]  /*48a80*/  HADD2.F32 R240, -RZ, R155.H0_H0 ;  /* 0x2000009bfff07230 */ /* 0x000fe40000004100 */
[----:B------:R-:W-:Y:S01]  /*48a90*/  FMUL.FTZ R163, R236, R163 ;  /* 0x000000a3eca37220 */ /* 0x000fe20000410000 */
[----:B------:R-:W-:-:S03]  /*48aa0*/  F2FP.F16.F32.PACK_AB R162, R237, R162 ;  /* 0x000000a2eda2723e */ /* 0x000fc600000000ff */
[----:B------:R-:W-:Y:S01]  /*48ab0*/  FFMA.FTZ R243, R163, R238, R240 ;  /* 0x000000eea3f37223 */ /* 0x000fe200000100f0 */
[----:B------:R-:W-:Y:S01]  /*48ac0*/  FADD.FTZ R163, R168, -R235 ;  /* 0x800000eba8a37221 */ /* 0x000fe20000010000 */
[----:B------:R-:W-:Y:S02]  /*48ad0*/  HADD2.F32 R238, -RZ, R159.H1_H1 ;  /* 0x3000009fffee7230 */ /* 0x000fe40000004100 */
[----:B------:R-:W-:Y:S02]  /*48ae0*/  HADD2.F32 R240, -RZ, R155.H1_H1 ;  /* 0x3000009bfff07230 */ /* 0x000fe40000004100 */
[----:B------:R-:W-:-:S04]  /*48af0*/  FMUL.FTZ R163, R236, R163 ;  /* 0x000000a3eca37220 */ /* 0x000fc80000410000 */
[----:B------:R-:W-:Y:S01]  /*48b00*/  FFMA.FTZ R244, R163, R238, R240 ;  /* 0x000000eea3f47223 */ /* 0x000fe200000100f0 */
[----:B------:R-:W-:Y:S01]  /*48b10*/  FADD.FTZ R163, R174, -R235 ;  /* 0x800000ebaea37221 */ /* 0x000fe20000010000 */
[----:B------:R-:W0:Y:S01]  /*48b20*/  LDC.64 R238, c[0x0][0x428] ;  /* 0x00010a00ffee7b82 */ /* 0x000e220000000a00 */
[----:B------:R-:W-:Y:S02]  /*48b30*/  HADD2.F32 R240, -RZ, R156.H1_H1 ;  /* 0x3000009cfff07230 */ /* 0x000fe40000004100 */
[----:B------:R-:W-:-:S04]  /*48b40*/  FMUL.FTZ R163, R236, R163 ;  /* 0x000000a3eca37220 */ /* 0x000fc80000410000 */
[----:B------:R-:W-:Y:S01]  /*48b50*/  FFMA.FTZ R241, R163, R240, R242 ;  /* 0x000000f0a3f17223 */ /* 0x000fe200000100f2 */
[----:B------:R-:W-:-:S04]  /*48b60*/  F2FP.F16.F32.PACK_AB R163, R244, R243 ;  /* 0x000000f3f4a3723e */ /* 0x000fc800000000ff */
[----:B------:R-:W-:Y:S01]  /*48b70*/  F2FP.F16.F32.PACK_AB R160, R241, R160 ;  /* 0x000000a0f1a0723e */ /* 0x000fe200000000ff */
[C---:B0-----:R-:W-:Y:S01]  /*48b80*/  IMAD.WIDE.U32 R238, R233.reuse, 0x10, R238 ;  /* 0x00000010e9ee7825 */ /* 0x041fe200078e00ee */
[----:B------:R-:W-:-:S04]  /*48b90*/  IADD3 R233, PT, PT, R233, 0x20, RZ ;  /* 0x00000020e9e97810 */ /* 0x000fc80007ffe0ff */
[----:B------:R0:W-:Y:S03]  /*48ba0*/  STG.E.128 desc[UR6][R238.64], R160 ;  /* 0x000000a0ee007986 */ /* 0x0001e6000c101d06 */
.L_x_16388:
[----:B------:R-:W-:Y:S05]  /*48bb0*/  BSYNC.RECONVERGENT B1 ;  /* 0x0000000000017941 */ /* 0x000fea0003800200 */
.L_x_16387:
[----:B------:R-:W-:Y:S01]  /*48bc0*/  LOP3.LUT P0, RZ, R231, 0x800, RZ, 0xc0, !PT ;  /* 0x00000800e7ff7812 */ /* 0x000fe2000780c0ff */
[----:B------:R-:W-:-:S12]  /*48bd0*/  BSSY.RECONVERGENT B1, `(.L_x_16389) ;  /* 0x0000032000017945 */ /* 0x000fd80003800200 */
[----:B------:R-:W-:Y:S05]  /*48be0*/  @!P0 BRA `(.L_x_16390) ;  /* 0x0000000000c08947 */ /* 0x000fea0003800000 */
[--C-:B0-----:R-:W-:Y:S01]  /*48bf0*/  FADD.FTZ R161, R167, -R235.reuse ;  /* 0x800000eba7a17221 */ /* 0x101fe20000010000 */
        /* <DEDUP_REMOVED lines=44> */
[----:B0-----:R-:W-:-:S04]  /*48ec0*/  IMAD.WIDE.U32 R238, R233, 0x10, R238 ;  /* 0x00000010e9ee7825 */ /* 0x001fc800078e00ee */
[----:B------:R-:W-:Y:S01]  /*48ed0*/  VIADD R233, R233, 0x20 ;  /* 0x00000020e9e97836 */ /* 0x000fe20000000000 */
[----:B------:R1:W-:Y:S06]  /*48ee0*/  STG.E.128 desc[UR6][R238.64], R160 ;  /* 0x000000a0ee007986 */ /* 0x0003ec000c101d06 */
.L_x_16390:
[----:B------:R-:W-:Y:S05]  /*48ef0*/  BSYNC.RECONVERGENT B1 ;  /* 0x0000000000017941 */ /* 0x000fea0003800200 */
.L_x_16389:
[----:B------:R-:W-:Y:S01]  /*48f00*/  LOP3.LUT P0, RZ, R231, 0x1000, RZ, 0xc0, !PT ;  /* 0x00001000e7ff7812 */ /* 0x000fe2000780c0ff */
[----:B------:R-:W-:-:S12]  /*48f10*/  BSSY.RECONVERGENT B1, `(.L_x_16391) ;  /* 0x0000032000017945 */ /* 0x000fd80003800200 */
[----:B------:R-:W-:Y:S05]  /*48f20*/  @!P0 BRA `(.L_x_16392) ;  /* 0x0000000000c08947 */ /* 0x000fea0003800000 */
[--C-:B01----:R-:W-:Y:S01]  /*48f30*/  FADD.FTZ R161, R27, -R235.reuse ;  /* 0x800000eb1ba17221 */ /* 0x103fe20000010000 */
        /* <DEDUP_REMOVED lines=47> */
.L_x_16392:
[----:B------:R-:W-:Y:S05]  /*49230*/  BSYNC.RECONVERGENT B1 ;  /* 0x0000000000017941 */ /* 0x000fea0003800200 */
.L_x_16391:
[----:B------:R-:W-:Y:S01]  /*49240*/  LOP3.LUT P0, RZ, R231, 0x2000, RZ, 0xc0, !PT ;  /* 0x00002000e7ff7812 */ /* 0x000fe2000780c0ff */
[----:B------:R-:W-:-:S12]  /*49250*/  BSSY.RECONVERGENT B1, `(.L_x_16393) ;  /* 0x0000032000017945 */ /* 0x000fd80003800200 */
[----:B------:R-:W-:Y:S05]  /*49260*/  @!P0 BRA `(.L_x_16394) ;  /* 0x0000000000c08947 */ /* 0x000fea0003800000 */
[--C-:B012---:R-:W-:Y:S01]  /*49270*/  FADD.FTZ R161, R19, -R235.reuse ;  /* 0x800000eb13a17221 */ /* 0x107fe20000010000 */
        /* <DEDUP_REMOVED lines=47> */
.L_x_16394:
[----:B------:R-:W-:Y:S05]  /*49570*/  BSYNC.RECONVERGENT B1 ;  /* 0x0000000000017941 */ /* 0x000fea0003800200 */
.L_x_16393:
[----:B------:R-:W-:Y:S01]  /*49580*/  LOP3.LUT P0, RZ, R231, 0x400, RZ, 0xc0, !PT ;  /* 0x00000400e7ff7812 */ /* 0x000fe2000780c0ff */
[----:B------:R-:W-:-:S12]  /*49590*/  BSSY.RECONVERGENT B1, `(.L_x_16395) ;  /* 0x0000032000017945 */ /* 0x000fd80003800200 */
[----:B------:R-:W-:Y:S05]  /*495a0*/  @!P0 BRA `(.L_x_16396) ;  /* 0x0000000000c08947 */ /* 0x000fea0003800000 */
[--C-:B0123--:R-:W-:Y:S01]  /*495b0*/  FADD.FTZ R161, R11, -R235.reuse ;  /* 0x800000eb0ba17221 */ /* 0x10ffe20000010000 */
        /* <DEDUP_REMOVED lines=47> */
.L_x_16396:
[----:B------:R-:W-:Y:S05]  /*498b0*/  BSYNC.RECONVERGENT B1 ;  /* 0x0000000000017941 */ /* 0x000fea0003800200 */
.L_x_16395:
[----:B------:R-:W-:Y:S01]  /*498c0*/  LOP3.LUT P0, RZ, R231, 0x200, RZ, 0xc0, !PT ;  /* 0x00000200e7ff7812 */ /* 0x000fe2000780c0ff */
[----:B------:R-:W-:-:S12]  /*498d0*/  BSSY.RECONVERGENT B1, `(.L_x_16397) ;  /* 0x0000032000017945 */ /* 0x000fd80003800200 */
[----:B------:R-:W-:Y:S05]  /*498e0*/  @!P0 BRA `(.L_x_16398) ;  /* 0x0000000000c08947 */ /* 0x000fea0003800000 */
[--C-:B01234-:R-:W-:Y:S01]  /*498f0*/  FADD.FTZ R161, R3, -R235.reuse ;  /* 0x800000eb03a17221 */ /* 0x11ffe20000010000 */
[----:B------:R-:W-:Y:S02]  /*49900*/  HADD2.F32 R163, -RZ, R96.H0_H0 ;  /* 0x20000060ffa37230 */ /* 0x000fe40000004100 */
[----:B------:R-:W-:Y:S02]  /*49910*/  HADD2.F32 R237, -RZ, R92.H0_H0 ;  /* 0x2000005cffed7230 */ /* 0x000fe40000004100 */
[----:B------:R-:W-:Y:S01]  /*49920*/  FMUL.FTZ R160, R236, R161 ;  /* 0x000000a1eca07220 */ /* 0x000fe20000410000 */
        /* <DEDUP_REMOVED lines=44> */
.L_x_16398:
[----:B------:R-:W-:Y:S05]  /*49bf0*/  BSYNC.RECONVERGENT B1 ;  /* 0x0000000000017941 */ /* 0x000fea0003800200 */
.L_x_16397:
        /* <DEDUP_REMOVED lines=51> */
.L_x_16400:
[----:B------:R-:W-:Y:S05]  /*49f30*/  BSYNC.RECONVERGENT B1 ;  /* 0x0000000000017941 */ /* 0x000fea0003800200 */
.L_x_16399:
        /* <DEDUP_REMOVED lines=51> */
.L_x_16402:
[----:B------:R-:W-:Y:S05]  /*4a270*/  BSYNC.RECONVERGENT B1 ;  /* 0x0000000000017941 */ /* 0x000fea0003800200 */
.L_x_16401:
        /* <DEDUP_REMOVED lines=51> */
.L_x_16404:
[----:B------:R-:W-:Y:S05]  /*4a5b0*/  BSYNC.RECONVERGENT B1 ;  /* 0x0000000000017941 */ /* 0x000fea0003800200 */
.L_x_16403:
[----:B------:R-:W-:-:S13]  /*4a5c0*/  LOP3.LUT P0, RZ, R231, 0x10, RZ, 0xc0, !PT ;  /* 0x00000010e7ff7812 */ /* 0x000fda000780c0ff */
[----:B------:R-:W-:Y:S05]  /*4a5d0*/  @!P0 BRA `(.L_x_16386) ;  /* 0x0000000000bc8947 */ /* 0x000fea0003800000 */
[--C-:B01234-:R-:W-:Y:S01]  /*4a5e0*/  FADD.FTZ R161, R206, -R235.reuse ;  /* 0x800000ebcea17221 */ /* 0x11ffe20000010000 */
[----:B------:R-:W-:Y:S02]  /*4a5f0*/  HADD2.F32 R163, -RZ, R44.H0_H0 ;  /* 0x2000002cffa37230 */ /* 0x000fe40000004100 */
[--C-:B------:R-:W-:Y:S01]  /*4a600*/  FADD.FTZ R239, R213, -R235.reuse ;  /* 0x800000ebd5ef7221 */ /* 0x100fe20000010000 */
[----:B------:R-:W-:Y:S02]  /*4a610*/  HADD2.F32 R237, -RZ, R40.H0_H0 ;  /* 0x20000028ffed7230 */ /* 0x000fe40000004100 */
[----:B------:R-:W-:Y:S01]  /*4a620*/  FMUL.FTZ R160, R236, R161 ;  /* 0x000000a1eca07220 */ /* 0x000fe20000410000 */
[----:B------:R-:W-:Y:S01]  /*4a630*/  FADD.FTZ R161, R208, -R235 ;  /* 0x800000ebd0a17221 */ /* 0x000fe20000010000 */
[----:B------:R-:W-:Y:S02]  /*4a640*/  HADD2.F32 R162, -RZ, R45.H0_H0 ;  /* 0x2000002dffa27230 */ /* 0x000fe40000004100 */
[----:B------:R-:W-:Y:S01]  /*4a650*/  FMUL.FTZ R239, R236, R239 ;  /* 0x000000efecef7220 */ /* 0x000fe20000410000 */
[----:B------:R-:W-:-:S02]  /*4a660*/  HADD2.F32 R234, -RZ, R41.H0_H0 ;  /* 0x20000029ffea7230 */ /* 0x000fc40000004100 */
[----:B------:R-:W-:Y:S01]  /*4a670*/  FMUL.FTZ R161, R236, R161 ;  /* 0x000000a1eca17220 */ /* 0x000fe20000410000 */
[----:B------:R-:W-:Y:S01]  /*4a680*/  FFMA.FTZ R160, R160, R163, R237 ;  /* 0x000000a3a0a07223 */ /* 0x000fe200000100ed */
[----:B------:R-:W-:Y:S01]  /*4a690*/  FADD.FTZ R163, R209, -R235 ;  /* 0x800000ebd1a37221 */ /* 0x000fe20000010000 */
[----:B------:R-:W-:Y:S02]  /*4a6a0*/  HADD2.F32 R237, -RZ, R42.H0_H0 ;  /* 0x2000002affed7230 */ /* 0x000fe40000004100 */
[----:B------:R-:W-:Y:S01]  /*4a6b0*/  FFMA.FTZ R161, R161, R162, R234 ;  /* 0x000000a2a1a17223 */ /* 0x000fe200000100ea */
[----:B------:R-:W-:Y:S02]  /*4a6c0*/  HADD2.F32 R234, -RZ, R45.H1_H1 ;  /* 0x3000002dffea7230 */ /* 0x000fe40000004100 */
[----:B------:R-:W-:Y:S01]  /*4a6d0*/  FMUL.FTZ R163, R236, R163 ;  /* 0x000000a3eca37220 */ /* 0x000fe20000410000 */
[----:B------:R-:W-:Y:S02]  /*4a6e0*/  HADD2.F32 R162, -RZ, R41.H1_H1 ;  /* 0x30000029ffa27230 */ /* 0x000fe40000004100 */
[----:B------:R-:W-:-:S02]  /*4a6f0*/  HADD2.F32 R238, -RZ, R46.H1_H1 ;  /* 0x3000002effee7230 */ /* 0x000fc40000004100 */
[----:B------:R-:W-:Y:S02]  /*4a700*/  HADD2.F32 R240, -RZ, R42.H1_H1 ;  /* 0x3000002afff07230 */ /* 0x000fe40000004100 */
[----:B------:R-:W-:Y:S01]  /*4a710*/  FFMA.FTZ R234, R163, R234, R162 ;  /* 0x000000eaa3ea7223 */ /* 0x000fe200000100a2 */
[----:B------:R-:W-:-:S04]  /*4a720*/  FADD.FTZ R163, R210, -R235 ;  /* 0x800000ebd2a37221 */ /* 0x000fc80000010000 */
[----:B------:R-:W-:Y:S01]  /*4a730*/  FMUL.FTZ R162, R236, R163 ;  /* 0x000000a3eca27220 */ /* 0x000fe20000410000 */
[----:B------:R-:W-:Y:S01]  /*4a740*/  HADD2.F32 R163, -RZ, R46.H0_H0 ;  /* 0x2000002effa37230 */ /* 0x000fe20000004100 */
[----:B------:R-:W-:-:S04]  /*4a750*/  F2FP.F16.F32.PACK_AB R161, R234, R161 ;  /* 0x000000a1eaa1723e */ /* 0x000fc800000000ff */
[----:B------:R-:W-:Y:S01]  /*4a760*/  FFMA.FTZ R162, R162, R163, R237 ;  /* 0x000000a3a2a27223 */ /* 0x000fe200000100ed */
[----:B------:R-:W-:-:S04]  /*4a770*/  FADD.FTZ R163, R211, -R235 ;  /* 0x800000ebd3a37221 */ /* 0x000fc80000010000 */
[----:B------:R-:W-:-:S04]  /*4a780*/  FMUL.FTZ R163, R236, R163 ;  /* 0x000000a3eca37220 */ /* 0x000fc80000410000 */
[----:B------:R-:W-:Y:S01]  /*4a790*/  FFMA.FTZ R237, R163, R238, R240 ;  /* 0x000000eea3ed7223 */ /* 0x000fe200000100f0 */
[--C-:B------:R-:W-:Y:S01]  /*4a7a0*/  FADD.FTZ R163, R212, -R235.reuse ;  /* 0x800000ebd4a37221 */ /* 0x100fe20000010000 */
[----:B------:R-:W-:Y:S02]  /*4a7b0*/  HADD2.F32 R238, -RZ, R47.H0_H0 ;  /* 0x2000002fffee7230 */ /* 0x000fe40000004100 */
[----:B------:R-:W-:Y:S01]  /*4a7c0*/  FADD.FTZ R235, R207, -R235 ;  /* 0x800000ebcfeb7221 */ /* 0x000fe20000010000 */
[----:B------:R-:W-:Y:S02]  /*4a7d0*/  HADD2.F32 R240, -RZ, R43.H0_H0 ;  /* 0x2000002bfff07230 */ /* 0x000fe40000004100 */
[C---:B------:R-:W-:Y:S01]  /*4a7e0*/  FMUL.FTZ R163, R236.reuse, R163 ;  /* 0x000000a3eca37220 */ /* 0x040fe20000410000 */
[----:B------:R-:W-:Y:S01]  /*4a7f0*/  F2FP.F16.F32.PACK_AB R162, R237, R162 ;  /* 0x000000a2eda2723e */ /* 0x000fe200000000ff */
[----:B------:R-:W-:Y:S01]  /*4a800*/  FMUL.FTZ R235, R236, R235 ;  /* 0x000000ebeceb7220 */ /* 0x000fe20000410000 */
[----:B------:R-:W-:-:S02]  /*4a810*/  HADD2.F32 R236, -RZ, R44.H1_H1 ;  /* 0x3000002cffec7230 */ /* 0x000fc40000004100 */
[----:B------:R-:W-:Y:S01]  /*4a820*/  FFMA.FTZ R163, R163, R238, R240 ;  /* 0x000000eea3a37223 */ /* 0x000fe200000100f0 */
[----:B------:R-:W-:Y:S02]  /*4a830*/  HADD2.F32 R238, -RZ, R47.H1_H1 ;  /* 0x3000002fffee7230 */ /* 0x000fe40000004100 */
[----:B------:R-:W-:-:S05]  /*4a840*/  HADD2.F32 R240, -RZ, R43.H1_H1 ;  /* 0x3000002bfff07230 */ /* 0x000fca0000004100 */
[----:B------:R-:W-:Y:S01]  /*4a850*/  FFMA.FTZ R242, R239, R238, R240 ;  /* 0x000000eeeff27223 */ /* 0x000fe200000100f0 */
[----:B------:R-:W-:Y:S01]  /*4a860*/  HADD2.F32 R240, -RZ, R40.H1_H1 ;  /* 0x30000028fff07230 */ /* 0x000fe20000004100 */
[----:B------:R-:W0:Y:S03]  /*4a870*/  LDC.64 R238, c[0x0][0x428] ;  /* 0x00010a00ffee7b82 */ /* 0x000e260000000a00 */
[----:B------:R-:W-:Y:S01]  /*4a880*/  F2FP.F16.F32.PACK_AB R163, R242, R163 ;  /* 0x000000a3f2a3723e */ /* 0x000fe200000000ff */
[----:B------:R-:W-:-:S05]  /*4a890*/  FFMA.FTZ R235, R235, R236, R240 ;  /* 0x000000ecebeb7223 */ /* 0x000fca00000100f0 */
[----:B------:R-:W-:Y:S01]  /*4a8a0*/  F2FP.F16.F32.PACK_AB R160, R235, R160 ;  /* 0x000000a0eba0723e */ /* 0x000fe200000000ff */
[----:B0-----:R-:W-:-:S05]  /*4a8b0*/  IMAD.WIDE.U32 R238, R233, 0x10, R238 ;  /* 0x00000010e9ee7825 */ /* 0x001fca00078e00ee */
[----:B------:R0:W-:Y:S02]  /*4a8c0*/  STG.E.128 desc[UR6][R238.64], R160 ;  /* 0x000000a0ee007986 */ /* 0x0001e4000c101d06 */
.L_x_16386:
[----:B------:R-:W-:Y:S05]  /*4a8d0*/  BSYNC.RECONVERGENT B0 ;  /* 0x0000000000007941 */ /* 0x000fea0003800200 */
.L_x_16385:
[----:B01234-:R-:W0:Y:S02]  /*4a8e0*/  LDC.64 R160, c[0x0][0x380] ;  /* 0x0000e000ffa07b82 */ /* 0x01fe240000000a00 */
[----:B0-----:R-:W-:-:S05]  /*4a8f0*/  IMAD R229, R160, 0x4, R229 ;  /* 0x00000004a0e57824 */ /* 0x001fca00078e02e5 */
[----:B------:R-:W-:-:S13]  /*4a900*/  ISETP.GE.AND P0, PT, R229, R161, PT ;  /* 0x000000a1e500720c */ /* 0x000fda0003f06270 */
[----:B------:R-:W-:Y:S05]  /*4a910*/  @!P0 BRA `(.L_x_16405) ;  /* 0xfffffb6c00688947 */ /* 0x000fea000383ffff */
[----:B------:R-:W-:Y:S05]  /*4a920*/  EXIT ;  /* 0x000000000000794d */ /* 0x000fea0003800000 */
.L_x_16384:
        /* <DEDUP_REMOVED lines=8> */
.L_x_16407:
[----:B------:R-:W-:Y:S05]  /*4a9b0*/  BSYNC B0 ;  /* 0x0000000000007941 */ /* 0x000fea0003800000 */
.L_x_16406:
        /* <DEDUP_REMOVED lines=9> */
.L_x_16408:
[----:B------:R-:W-:Y:S02]  /*4aa50*/  IMAD.MOV.U32 R242, RZ, RZ, 0x4 ;  /* 0x00000004fff27424 */ /* 0x000fe400078e00ff */
[----:B------:R-:W-:-:S04]  /*4aa60*/  IMAD.MOV.U32 R161, RZ, RZ, R238 ;  /* 0x000000ffffa17224 */ /* 0x000fc800078e00ee */
[----:B------:R-:W-:-:S05]  /*4aa70*/  FADD.FTZ R163, R162, R161 ;  /* 0x000000a1a2a37221 */ /* 0x000fca0000010000 */
[----:B------:R-:W-:-:S07]  /*4aa80*/  MOV R243, R163 ;  /* 0x000000a300f37202 */ /* 0x000fce0000000f00 */
[----:B------:R-:W-:Y:S05]  /*4aa90*/  WARPSYNC.COLLECTIVE R240, `(.L_x_16409) ;  /* 0x00000000f0087348 */ /* 0x000fea0003c00000 */
[----:B------:R0:W1:Y:S02]  /*4aaa0*/  SHFL.BFLY P6, R238, R243, R242, R245 ;  /* 0x0c0000f2f3ee7389 */ /* 0x00006400000c00f5 */
[----:B01----:R-:W-:Y:S05]  /*4aab0*/  ENDCOLLECTIVE ;  /* 0x000000000000791b */ /* 0x003fea0003800000 */
.L_x_16409:
[----:B------:R-:W-:Y:S01]  /*4aac0*/  HFMA2 R242, -RZ, RZ, 0, 4.76837158203125e-07 ;  /* 0x00000008fff27431 */ /* 0x000fe200000001ff */
[----:B------:R-:W-:-:S05]  /*4aad0*/  MOV R236, R238 ;  /* 0x000000ee00ec7202 */ /* 0x000fca0000000f00 */
[----:B------:R-:W-:-:S04]  /*4aae0*/  FADD.FTZ R236, R163, R236 ;  /* 0x000000eca3ec7221 */ /* 0x000fc80000010000 */
[----:B------:R-:W-:-:S07]  /*4aaf0*/  IMAD.MOV.U32 R243, RZ, RZ, R236 ;  /* 0x000000fffff37224 */ /* 0x000fce00078e00ec */
[----:B------:R-:W-:Y:S05]  /*4ab00*/  WARPSYNC.COLLECTIVE R240, `(.L_x_16410) ;  /* 0x00000000f0087348 */ /* 0x000fea0003c00000 */
[----:B------:R0:W1:Y:S02]  /*4ab10*/  SHFL.BFLY P6, R238, R243, R242, R245 ;  /* 0x0c0000f2f3ee7389 */ /* 0x00006400000c00f5 */
[----:B01----:R-:W-:Y:S05]  /*4ab20*/  ENDCOLLECTIVE ;  /* 0x000000000000791b */ /* 0x003fea0003800000 */
.L_x_16410:
        /* <DEDUP_REMOVED lines=8> */
.L_x_16411:
[----:B------:R-:W-:Y:S02]  /*4abb0*/  IMAD.MOV.U32 R242, RZ, RZ, 0x1 ;  /* 0x00000001fff27424 */ /* 0x000fe400078e00ff */
[----:B------:R-:W-:Y:S01]  /*4abc0*/  FADD.FTZ R238, R237, R238 ;  /* 0x000000eeedee7221 */ /* 0x000fe20000010000 */
[----:B------:R-:W-:-:S03]  /*4abd0*/  LOP3.LUT P6, RZ, R231, 0x2, RZ, 0xc0, !PT ;  /* 0x00000002e7ff7812 */ /* 0x000fc600078cc0ff */
        /* <DEDUP_REMOVED lines=169> */
.L_x_16412:
[----:B------:R-:W-:Y:S01]  /*4b670*/  HFMA2 R242, -RZ, RZ, 0, 1.1920928955078125e-07 ;  /* 0x00000002fff27431 */ /* 0x000fe200000001ff */
[----:B------:R-:W-:-:S05]  /*4b680*/  MOV R163, R238 ;  /* 0x000000ee00a37202 */ /* 0x000fca0000000f00 */
[----:B------:R-:W-:-:S04]  /*4b690*/  FADD.FTZ R163, R160, R163 ;  /* 0x000000a3a0a37221 */ /* 0x000fc80000010000 */
[----:B------:R-:W-:-:S07]  /*4b6a0*/  IMAD.MOV.U32 R243, RZ, RZ, R163 ;  /* 0x000000fffff37224 */ /* 0x000fce00078e00a3 */
[----:B------:R-:W-:Y:S05]  /*4b6b0*/  WARPSYNC.COLLECTIVE R240, `(.L_x_16413) ;  /* 0x00000000f0087348 */ /* 0x000fea0003c00000 */
[----:B------:R0:W1:Y:S02]  /*4b6c0*/  SHFL.BFLY P6, R238, R243, R242, R245 ;  /* 0x0c0000f2f3ee7389 */ /* 0x00006400000c00f5 */
[----:B01----:R-:W-:Y:S05]  /*4b6d0*/  ENDCOLLECTIVE ;  /* 0x000000000000791b */ /* 0x003fea0003800000 */
.L_x_16413:
[----:B------:R-:W-:Y:S02]  /*4b6e0*/  IMAD.MOV.U32 R242, RZ, RZ, 0x4 ;  /* 0x00000004fff27424 */ /* 0x000fe400078e00ff */
[----:B------:R-:W-:-:S04]  /*4b6f0*/  IMAD.MOV.U32 R162, RZ, RZ, R238 ;  /* 0x000000ffffa27224 */ /* 0x000fc800078e00ee */
[----:B------:R-:W-:-:S05]  /*4b700*/  FADD.FTZ R162, R163, R162 ;  /* 0x000000a2a3a27221 */ /* 0x000fca0000010000 */
[----:B------:R-:W-:-:S07]  /*4b710*/  MOV R243, R162 ;  /* 0x000000a200f37202 */ /* 0x000fce0000000f00 */
[----:B------:R-:W-:Y:S05]  /*4b720*/  WARPSYNC.COLLECTIVE R240, `(.L_x_16414) ;  /* 0x00000000f0087348 */ /* 0x000fea0003c00000 */
[----:B------:R0:W1:Y:S02]  /*4b730*/  SHFL.BFLY P6, R238, R243, R242, R245 ;  /* 0x0c0000f2f3ee7389 */ /* 0x00006400000c00f5 */
[----:B01----:R-:W-:Y:S05]  /*4b740*/  ENDCOLLECTIVE ;  /* 0x000000000000791b */ /* 0x003fea0003800000 */
.L_x_16414:
[----:B------:R-:W-:Y:S01]  /*4b750*/  HFMA2 R242, -RZ, RZ, 0, 4.76837158203125e-07 ;  /* 0x00000008fff27431 */ /* 0x000fe200000001ff */
[----:B------:R-:W-:-:S05]  /*4b760*/  MOV R237, R238 ;  /* 0x000000ee00ed7202 */ /* 0x000fca0000000f00 */
[----:B------:R-:W-:-:S04]  /*4b770*/  FADD.FTZ R237, R162, R237 ;  /* 0x000000eda2ed7221 */ /* 0x000fc80000010000 */
[----:B------:R-:W-:-:S07]  /*4b780*/  IMAD.MOV.U32 R243, RZ, RZ, R237 ;  /* 0x000000fffff37224 */ /* 0x000fce00078e00ed */
[----:B------:R-:W-:Y:S05]  /*4b790*/  WARPSYNC.COLLECTIVE R240, `(.L_x_16415) ;  /* 0x00000000f0087348 */ /* 0x000fea0003c00000 */
[----:B------:R0:W1:Y:S02]  /*4b7a0*/  SHFL.BFLY P6, R238, R243, R242, R245 ;  /* 0x0c0000f2f3ee7389 */ /* 0x00006400000c00f5 */
[----:B01----:R-:W-:Y:S05]  /*4b7b0*/  ENDCOLLECTIVE ;  /* 0x000000000000791b */ /* 0x003fea0003800000 */
.L_x_16415:
[----:B------:R-:W-:Y:S02]  /*4b7c0*/  IMAD.MOV.U32 R242, RZ, RZ, 0x10 ;  /* 0x00000010fff27424 */ /* 0x000fe400078e00ff */
[----:B------:R-:W-:-:S04]  /*4b7d0*/  IMAD.MOV.U32 R236, RZ, RZ, R238 ;  /* 0x000000ffffec7224 */ /* 0x000fc800078e00ee */
[----:B------:R-:W-:-:S05]  /*4b7e0*/  FADD.FTZ R236, R237, R236 ;  /* 0x000000ecedec7221 */ /* 0x000fca0000010000 */
[----:B------:R-:W-:-:S07]  /*4b7f0*/  MOV R243, R236 ;  /* 0x000000ec00f37202 */ /* 0x000fce0000000f00 */
[----:B------:R-:W-:Y:S05]  /*4b800*/  WARPSYNC.COLLECTIVE R240, `(.L_x_16416) ;  /* 0x00000000f0087348 */ /* 0x000fea0003c00000 */
[----:B------:R0:W1:Y:S02]  /*4b810*/  SHFL.BFLY P6, R238, R243, R242, R245 ;  /* 0x0c0000f2f3ee7389 */ /* 0x00006400000c00f5 */
[----:B01----:R-:W-:Y:S05]  /*4b820*/  ENDCOLLECTIVE ;  /* 0x000000000000791b */ /* 0x003fea0003800000 */
.L_x_16416:
[----:B------:R-:W-:Y:S01]  /*4b830*/  MOV R241, R238 ;  /* 0x000000ee00f17202 */ /* 0x000fe20000000f00 */
[----:B------:R-:W-:Y:S06]  /*4b840*/  BRA `(.L_x_16417) ;  /* 0xffffffcc00ac7947 */ /* 0x000fec000383ffff */
.L_x_16418:
        /* <DEDUP_REMOVED lines=11> */
.L_x_88446:


//--------------------- .text._ZN10layer_norm13ln_fwd_kernelINS_13Kernel_traitsI6__halfS2_S2_S2_fjLj2560ELj1ELj4ELj1ELj16ENS_18Kernel_traits_baseILj2560ES2_S2_S2_S2_fjLj128EEEEELb1ELb1ELb1ELb1EEEvNS_9FwdParamsE --------------------------
	.section	.text._ZN10layer_norm13ln_fwd_kernelINS_13Kernel_traitsI6__halfS2_S2_S2_fjLj2560ELj1ELj4ELj1ELj16ENS_18Kernel_traits_baseILj2560ES2_S2_S2_S2_fjLj128EEEEELb1ELb1ELb1ELb1EEEvNS_9FwdParamsE,"ax",@progbits
	.align	128
        .global         _ZN10layer_norm13ln_fwd_kernelINS_13Kernel_traitsI6__halfS2_S2_S2_fjLj2560ELj1ELj4ELj1ELj16ENS_18Kernel_traits_baseILj2560ES2_S2_S2_S2_fjLj128EEEEELb1ELb1ELb1ELb1EEEvNS_9FwdParamsE
        .type           _ZN10layer_norm13ln_fwd_kernelINS_13Kernel_traitsI6__halfS2_S2_S2_fjLj2560ELj1ELj4ELj1ELj16ENS_18Kernel_traits_baseILj2560ES2_S2_S2_S2_fjLj128EEEEELb1ELb1ELb1ELb1EEEvNS_9FwdParamsE,@function
        .size           _ZN10layer_norm13ln_fwd_kernelINS_13Kernel_traitsI6__halfS2_S2_S2_fjLj2560ELj1ELj4ELj1ELj16ENS_18Kernel_traits_baseILj2560ES2_S2_S2_S2_fjLj128EEEEELb1ELb1ELb1ELb1EEEvNS_9FwdParamsE,(.L_x_88447 - _ZN10layer_norm13ln_fwd_kernelINS_13Kernel_traitsI6__halfS2_S2_S2_fjLj2560ELj1ELj4ELj1ELj16ENS_18Kernel_traits_baseILj2560ES2_S2_S2_S2_fjLj128EEEEELb1ELb1ELb1ELb1EEEvNS_9FwdParamsE)
        .other          _ZN10layer_norm13ln_fwd_kernelINS_13Kernel_traitsI6__halfS2_S2_S2_fjLj2560ELj1ELj4ELj1ELj16ENS_18Kernel_traits_baseILj2560ES2_S2_S2_S2_fjLj128EEEEELb1ELb1ELb1ELb1EEEvNS_9FwdParamsE,@"STO_CUDA_ENTRY STV_DEFAULT"
_ZN10layer_norm13ln_fwd_kernelINS_13Kernel_traitsI6__halfS2_S2_S2_fjLj2560ELj1ELj4ELj1ELj16ENS_18Kernel_traits_baseILj2560ES2_S2_S2_S2_fjLj128EEEEELb1ELb1ELb1ELb1EEEvNS_9FwdParamsE:
.text._ZN10layer_norm13ln_fwd_kernelINS_13Kernel_traitsI6__halfS2_S2_S2_fjLj2560ELj1ELj4ELj1ELj16ENS_18Kernel_traits_baseILj2560ES2_S2_S2_S2_fjLj128EEEEELb1ELb1ELb1ELb1EEEvNS_9FwdParamsE:
        /* <DEDUP_REMOVED lines=63> */
.L_x_16419:
        /* <DEDUP_REMOVED lines=44> */
.L_x_16420:
        /* <DEDUP_REMOVED lines=11> */
[----:B------:R-:W-:Y:S01]  /*0760*/  UIADD3 UR10, UPT, UPT, UR4, -0x255992d5, URZ ;  /* 0xdaa66d2b040a7890 */ /* 0x000fe2000fffe0ff */
[----:B------:R-:W-:Y:S01]  /*0770*/  IMAD R6, R168, -0x2daee0ad, RZ ;  /* 0xd2511f53a8067824 */ /* 0x000fe200078e02ff */
[----:B------:R-:W-:Y:S01]  /*0780*/  LOP3.LUT R2, R2, UR5, RZ, 0x3c, !PT ;  /* 0x0000000502027c12 */ /* 0x000fe2000f8e3cff */
[----:B------:R-:W-:Y:S01]  /*0790*/  UIADD3 UR11, UPT, UPT, UR5, -0x126145ec, URZ ;  /* 0xed9eba14050b7890 */ /* 0x000fe2000fffe0ff */
[----:B------:R-:W-:Y:S01]  /*07a0*/  LOP3.LUT R225, R225, 0x3, RZ, 0xc0, !PT ;  /* 0x00000003e1e17812 */ /* 0x000fe200078ec0ff */
[----:B------:R-:W-:Y:S02]  /*07b0*/  UIADD3 UR12, UPT, UPT, UR4, -0x4ab325aa, URZ ;  /* 0xb54cda56040c7890 */ /* 0x000fe4000fffe0ff */
[C---:B------:R-:W-:Y:S01]  /*07c0*/  IMAD.HI.U32 R3, R2.reuse, -0x326172a9, RZ ;  /* 0xcd9e8d5702037827 */ /* 0x040fe200078e00ff */
[----:B------:R-:W-:Y:S02]  /*07d0*/  UIADD3 UR14, UPT, UPT, UR5, 0x1fd5c5a3, URZ ;  /* 0x1fd5c5a3050e7890 */ /* 0x000fe4000fffe0ff */
[----:B------:R-:W-:Y:S01]  /*07e0*/  UIADD3 UR15, UPT, UPT, UR5, -0x24c28bd8, URZ ;  /* 0xdb3d7428050f7890 */ /* 0x000fe2000fffe0ff */
[----:B------:R-:W-:Y:S01]  /*07f0*/  IMAD R7, R2, -0x326172a9, RZ ;  /* 0xcd9e8d5702077824 */ /* 0x000fe200078e02ff */
[----:B------:R-:W-:-:S02]  /*0800*/  UIADD3 UR16, UPT, UPT, UR5, -0x695add53, URZ ;  /* 0x96a522ad05107890 */ /* 0x000fc4000fffe0ff */
[----:B------:R-:W-:Y:S01]  /*0810*/  UIADD3 UR17, UPT, UPT, UR4, -0x700cb87f, URZ ;  /* 0x8ff3478104117890 */ /* 0x000fe2000fffe0ff */
[----:B------:R-:W0:Y:S01]  /*0820*/  LDCU.U8 UR13, c[0x0][0x410] ;  /* 0x00008200ff0d77ac */ /* 0x000e220008000000 */
[----:B-1----:R-:W-:Y:S01]  /*0830*/  IMAD R167, R0, UR9, R167 ;  /* 0x0000000900a77c24 */ /* 0x002fe2000f8e02a7 */
[----:B------:R-:W-:-:S03]  /*0840*/  UIADD3 UR9, UPT, UPT, UR5, -0x4498517b, URZ ;  /* 0xbb67ae8505097890 */ /* 0x000fc6000fffe0ff */
[----:B------:R-:W-:-:S04]  /*0850*/  IMAD.HI.U32 R0, R167, -0x326172a9, RZ ;  /* 0xcd9e8d57a7007827 */ /* 0x000fc800078e00ff */
[----:B------:R-:W-:Y:S01]  /*0860*/  IMAD R4, R167, -0x326172a9, RZ ;  /* 0xcd9e8d57a7047824 */ /* 0x000fe200078e02ff */
[----:B------:R-:W-:-:S04]  /*0870*/  LOP3.LUT R0, R31, UR4, R0, 0x96, !PT ;  /* 0x000000041f007c12 */ /* 0x000fc8000f8e9600 */
[----:B------:R-:W-:Y:S01]  /*0880*/  LOP3.LUT R3, R4, UR8, R3, 0x96, !PT ;  /* 0x0000000804037c12 */ /* 0x000fe2000f8e9603 */
[----:B------:R-:W-:Y:S01]  /*0890*/  IMAD.HI.U32 R5, R0, -0x2daee0ad, RZ ;  /* 0xd2511f5300057827 */ /* 0x000fe200078e00ff */
[----:B------:R-:W-:-:S03]  /*08a0*/  UIADD3 UR8, UPT, UPT, UR4, 0x3c6ef372, URZ ;  /* 0x3c6ef37204087890 */ /* 0x000fc6000fffe0ff */
[----:B------:R-:W-:Y:S01]  /*08b0*/  IMAD R9, R0, -0x2daee0ad, RZ ;  /* 0xd2511f5300097824 */ /* 0x000fe200078e02ff */
[----:B------:R-:W-:Y:S01]  /*08c0*/  LOP3.LUT R5, R6, UR9, R5, 0x96, !PT ;  /* 0x0000000906057c12 */ /* 0x000fe2000f8e9605 */
        /* <DEDUP_REMOVED lines=10> */
[C---:B------:R-:W-:Y:S01]  /*0970*/  IMAD.HI.U32 R3, R0.reuse, -0x2daee0ad, RZ ;  /* 0xd2511f5300037827 */ /* 0x040fe200078e00ff */
[----:B------:R-:W-:Y:S01]  /*0980*/  LOP3.LUT R2, R5, UR10, R2, 0x96, !PT ;  /* 0x0000000a05027c12 */ /* 0x000fe2000f8e9602 */
[----:B------:R-:W-:Y:S02]  /*0990*/  UIADD3 UR10, UPT, UPT, UR4, 0x1715609d, URZ ;  /* 0x1715609d040a7890 */ /* 0x000fe4000fffe0ff */
        /* <DEDUP_REMOVED lines=25> */
[----:B------:R-:W1:Y:S01]  /*0b30*/  LDCU UR12, c[0x0][0x404] ;  /* 0x00008080ff0c77ac */ /* 0x000e620008000800 */
        /* <DEDUP_REMOVED lines=21> */
.L_x_17584:
[----:B------:R-:W0:Y:S01]  /*0c90*/  LDC.64 R2, c[0x0][0x3f0] ;  /* 0x0000fc00ff027b82 */ /* 0x000e220000000a00 */
[----:B------:R-:W1:Y:S07]  /*0ca0*/  S2R R27, SR_TID.X ;  /* 0x00000000001b7919 */ /* 0x000e6e0000002100 */
[----:B------:R-:W2:Y:S08]  /*0cb0*/  LDC R28, c[0x0][0x388] ;  /* 0x0000e200ff1c7b82 */ /* 0x000eb00000000800 */
[----:B------:R-:W3:Y:S01]  /*0cc0*/  LDC.64 R4, c[0x0][0x3f8] ;  /* 0x0000fe00ff047b82 */ /* 0x000ee20000000a00 */
[----:B0-----:R-:W-:-:S05]  /*0cd0*/  IMAD.WIDE R2, R165, 0x4, R2 ;  /* 0x00000004a5027825 */ /* 0x001fca00078e0202 */
[----:B------:R3:W4:Y:S01]  /*0ce0*/  LDG.E R228, desc[UR6][R2.64] ;  /* 0x0000000602e47981 */ /* 0x000722000c1e1900 */
[----:B------:R-:W-:Y:S01]  /*0cf0*/  IMAD.MOV.U32 R229, RZ, RZ, RZ ;  /* 0x000000ffffe57224 */ /* 0x000fe200078e00ff */
[----:B-1----:R-:W-:Y:S01]  /*0d00*/  LOP3.LUT R26, R27, 0x1f, RZ, 0xc0, !PT ;  /* 0x0000001f1b1a7812 */ /* 0x002fe200078ec0ff */
[----:B---3--:R-:W-:Y:S01]  /*0d10*/  IMAD.WIDE R2, R165, 0x4, R4 ;  /* 0x00000004a5027825 */ /* 0x008fe200078e0204 */
[----:B----4-:R-:W-:-:S13]  /*0d20*/  ISETP.GE.AND P1, PT, R228, 0x1, PT ;  /* 0x00000001e400780c */ /* 0x010fda0003f26270 */
[----:B------:R-:W0:Y:S01]  /*0d30*/  @P1 LDC.64 R6, c[0x0][0x390] ;  /* 0x0000e400ff061b82 */ /* 0x000e220000000a00 */
[----:B------:R-:W-:-:S04]  /*0d40*/  @P1 VIADD R25, R228, 0xffffffff ;  /* 0xffffffffe4191836 */ /* 0x000fc80000000000 */
[----:B--2---:R-:W-:-:S05]  /*0d50*/  @P1 IMAD R25, R25, R28, RZ ;  /* 0x0000001c19191224 */ /* 0x004fca00078e02ff */
[----:B------:R-:W-:-:S04]  /*0d60*/  @P1 SHF.R.S32.HI R0, RZ, 0x1f, R25 ;  /* 0x0000001fff001819 */ /* 0x000fc80000011419 */
[----:B------:R-:W-:-:S04]  /*0d70*/  @P1 LEA.HI R25, R0, R25, RZ, 0x3 ;  /* 0x0000001900191211 */ /* 0x000fc800078f18ff */
[----:B------:R-:W-:Y:S02]  /*0d80*/  @P1 LEA.HI.SX32 R229, R25, R26, 0x1d ;  /* 0x0000001a19e51211 */ /* 0x000fe400078feaff */
[----:B-----5:R1:W5:Y:S03]  /*0d90*/  LDG.E R25, desc[UR6][R2.64] ;  /* 0x0000000602197981 */ /* 0x020366000c1e1900 */
[----:B0-----:R-:W-:-:S05]  /*0da0*/  @P1 IMAD.WIDE.U32 R4, R229, 0x10, R6 ;  /* 0x00000010e5041825 */ /* 0x001fca00078e0006 */
[----:B------:R1:W5:Y:S01]  /*0db0*/  @P1 LDG.E.128 R36, desc[UR6][R4.64] ;  /* 0x0000000604241981 */ /* 0x000362000c1e1d00 */
[----:B------:R-:W-:Y:S01]  /*0dc0*/  ISETP.NE.U32.AND P0, PT, RZ, UR10, PT ;  /* 0x0000000aff007c0c */ /* 0x000fe2000bf05070 */
[----:B------:R-:W-:-:S03]  /*0dd0*/  IMAD R0, R165, R28, RZ ;  /* 0x0000001ca5007224 */ /* 0x000fc600078e02ff */
[----:B------:R-:W-:Y:S02]  /*0de0*/  ISETP.NE.AND.EX P0, PT, RZ, UR11, PT, P0 ;  /* 0x0000000bff007c0c */ /* 0x000fe4000bf05300 */
[----:B------:R-:W-:-:S04]  /*0df0*/  SHF.R.S32.HI R7, RZ, 0x1f, R0 ;  /* 0x0000001fff077819 */ /* 0x000fc80000011400 */
[----:B------:R-:W-:-:S04]  /*0e00*/  LEA.HI R7, R7, R0, RZ, 0x3 ;  /* 0x0000000007077211 */ /* 0x000fc800078f18ff */
[----:B------:R-:W-:-:S03]  /*0e10*/  LEA.HI.SX32 R227, R7, R26, 0x1d ;  /* 0x0000001a07e37211 */ /* 0x000fc600078feaff */
[----:B-1----:R-:W-:Y:S05]  /*0e20*/  @!P0 BRA `(.L_x_16421) ;  /* 0x0000003800048947 */ /* 0x002fea0003800000 */
        /* <DEDUP_REMOVED lines=25> */
.L_x_16426:
        /* <DEDUP_REMOVED lines=13> */
.L_x_16428:
[----:B------:R-:W-:Y:S05]  /*1090*/  BSYNC.RECONVERGENT B2 ;  /* 0x0000000000027941 */ /* 0x000fea0003800200 */
.L_x_16427:
        /* <DEDUP_REMOVED lines=61> */
.L_x_16425:
[----:B------:R-:W-:Y:S05]  /*1470*/  BSYNC.RECONVERGENT B1 ;  /* 0x0000000000017941 */ /* 0x000fea0003800200 */
.L_x_16424:
        /* <DEDUP_REMOVED lines=12> */
.L_x_16423:
[----:B------:R-:W-:Y:S05]  /*1540*/  BSYNC.RECONVERGENT B0 ;  /* 0x0000000000007941 */ /* 0x000fea0003800200 */
.L_x_16422:
        /* <DEDUP_REMOVED lines=22> */
.L_x_16433:
        /* <DEDUP_REMOVED lines=13> */
.L_x_16435:
[----:B------:R-:W-:Y:S05]  /*1780*/  BSYNC.RECONVERGENT B2 ;  /* 0x0000000000027941 */ /* 0x000fea0003800200 */
.L_x_16434:
        /* <DEDUP_REMOVED lines=61> */
.L_x_16432:
[----:B------:R-:W-:Y:S05]  /*1b60*/  BSYNC.RECONVERGENT B1 ;  /* 0x0000000000017941 */ /* 0x000fea0003800200 */
.L_x_16431:
        /* <DEDUP_REMOVED lines=12> */
.L_x_16430:
[----:B------:R-:W-:Y:S05]  /*1c30*/  BSYNC.RECONVERGENT B0 ;  /* 0x0000000000007941 */ /* 0x000fea0003800200 */
.L_x_16429:
        /* <DEDUP_REMOVED lines=22> */
.L_x_16440:
        /* <DEDUP_REMOVED lines=13> */
.L_x_16442:
[----:B------:R-:W-:Y:S05]  /*1e70*/  BSYNC.RECONVERGENT B2 ;  /* 0x0000000000027941 */ /* 0x000fea0003800200 */
.L_x_16441:
        /* <DEDUP_REMOVED lines=50> */
[----:B------:R-:W-:Y:S01]  /*21a0*/  UIADD3 UR16, UPT, UPT, UR5, -0x695add53, URZ ;  /* 0x96a522ad05107890 */ /* 0x000fe2000fffe0ff */
[----:B------:R-:W-:Y:S02]  /*21b0*/  MOV R7, R3 ;  /* 0x0000000300077202 */ /* 0x000fe40000000f00 */
        /* <DEDUP_REMOVED lines=9> */
.L_x_16439:
[----:B------:R-:W-:Y:S05]  /*2250*/  BSYNC.RECONVERGENT B1 ;  /* 0x0000000000017941 */ /* 0x000fea0003800200 */
.L_x_16438:
[----:B------:R-:W-:Y:S01]  /*2260*/  I2FP.F32.U32 R3, R7 ;  /* 0x0000000700037245 */ /* 0x000fe20000201000 */
[----:B------:R-:W-:Y:S02]  /*2270*/  HFMA2 R8, -RZ, RZ, 0.1171875, 0 ;  /* 0x2f800000ff087431 */ /* 0x000fe400000001ff */
[----:B-----5:R-:W-:Y:S02]  /*2280*/  HADD2.F32 R5, -RZ, R37.H0_H0 ;  /* 0x20000025ff057230 */ /* 0x020fe40000004100 */
        /* <DEDUP_REMOVED lines=9> */
.L_x_16437:
[----:B------:R-:W-:Y:S05]  /*2320*/  BSYNC.RECONVERGENT B0 ;  /* 0x0000000000007941 */ /* 0x000fea0003800200 */
.L_x_16436:
        /* <DEDUP_REMOVED lines=22> */
.L_x_16447:
        /* <DEDUP_REMOVED lines=13> */
.L_x_16449:
[----:B------:R-:W-:Y:S05]  /*2560*/  BSYNC.RECONVERGENT B2 ;  /* 0x0000000000027941 */ /* 0x000fea0003800200 */
.L_x_16448:
        /* <DEDUP_REMOVED lines=61> */
.L_x_16446:
[----:B------:R-:W-:Y:S05]  /*2940*/  BSYNC.RECONVERGENT B1 ;  /* 0x0000000000017941 */ /* 0x000fea0003800200 */
.L_x_16445:
        /* <DEDUP_REMOVED lines=12> */
.L_x_16444:
[----:B------:R-:W-:Y:S05]  /*2a10*/  BSYNC.RECONVERGENT B0 ;  /* 0x0000000000007941 */ /* 0x000fea0003800200 */
.L_x_16443:
        /* <DEDUP_REMOVED lines=22> */
.L_x_16454:
        /* <DEDUP_REMOVED lines=13> */
.L_x_16456:
[----:B------:R-:W-:Y:S05]  /*2c50*/  BSYNC.RECONVERGENT B2 ;  /* 0x0000000000027941 */ /* 0x000fea0003800200 */
.L_x_16455:
        /* <DEDUP_REMOVED lines=59> */
[----:B------:R-:W-:Y:S02]  /*3010*/  LOP3.LUT R164, R6, UR16, R161, 0x96, !PT ;  /* 0x0000001006a47c12 */ /* 0x000fe4000f8e96a1 */
[----:B------:R-:W-:-:S07]  /*3020*/  MOV R6, R3 ;  /* 0x0000000300067202 */ /* 0x000fce0000000f00 */
.L_x_16453:
[----:B------:R-:W-:Y:S05]  /*3030*/  BSYNC.RECONVERGENT B1 ;  /* 0x0000000000017941 */ /* 0x000fea0003800200 */
.L_x_16452:
        /* <DEDUP_REMOVED lines=12> */
.L_x_16451:
[----:B------:R-:W-:Y:S05]  /*3100*/  BSYNC.RECONVERGENT B0 ;  /* 0x0000000000007941 */ /* 0x000fea0003800200 */
.L_x_16450:
        /* <DEDUP_REMOVED lines=22> */
.L_x_16461:
        /* <DEDUP_REMOVED lines=13> */
.L_x_16463:
[----:B------:R-:W-:Y:S05]  /*3340*/  BSYNC.RECONVERGENT B2 ;  /* 0x0000000000027941 */ /* 0x000fea0003800200 */
.L_x_16462:
        /* <DEDUP_REMOVED lines=60> */
[----:B------:R-:W-:-:S07]  /*3710*/  MOV R7, R162 ;  /* 0x000000a200077202 */ /* 0x000fce0000000f00 */
.L_x_16460:
[----:B------:R-:W-:Y:S05]  /*3720*/  BSYNC.RECONVERGENT B1 ;  /* 0x0000000000017941 */ /* 0x000fea0003800200 */
.L_x_16459:
[----:B------:R-:W-:Y:S01]  /*3730*/  I2FP.F32.U32 R3, R3 ;  /* 0x0000000300037245 */ /* 0x000fe20000201000 */
[----:B-----5:R-:W-:Y:S02]  /*3740*/  HADD2.F32 R8, -RZ, R38.H1_H1 ;  /* 0x30000026ff087230 */ /* 0x020fe40000004100 */
        /* <DEDUP_REMOVED lines=10> */
.L_x_16458:
[----:B------:R-:W-:Y:S05]  /*37f0*/  BSYNC.RECONVERGENT B0 ;  /* 0x0000000000007941 */ /* 0x000fea0003800200 */
.L_x_16457:
        /* <DEDUP_REMOVED lines=22> */
.L_x_16468:
        /* <DEDUP_REMOVED lines=13> */
.L_x_16470:
[----:B------:R-:W-:Y:S05]  /*3a30*/  BSYNC.RECONVERGENT B2 ;  /* 0x0000000000027941 */ /* 0x000fea0003800200 */
.L_x_16469:
        /* <DEDUP_REMOVED lines=61> */
.L_x_16467:
[----:B------:R-:W-:Y:S05]  /*3e10*/  BSYNC.RECONVERGENT B1 ;  /* 0x0000000000017941 */ /* 0x000fea0003800200 */
.L_x_16466:
        /* <DEDUP_REMOVED lines=12> */
.L_x_16465:
[----:B------:R-:W-:Y:S05]  /*3ee0*/  BSYNC.RECONVERGENT B0 ;  /* 0x0000000000007941 */ /* 0x000fea0003800200 */
.L_x_16464:
        /* <DEDUP_REMOVED lines=22> */
.L_x_16475:
        /* <DEDUP_REMOVED lines=13> */
.L_x_16477:
[----:B------:R-:W-:Y:S05]  /*4120*/  BSYNC.RECONVERGENT B2 ;  /* 0x0000000000027941 */ /* 0x000fea0003800200 */
.L_x_16476:
        /* <DEDUP_REMOVED lines=60> */
[----:B------:R-:W-:-:S07]  /*44f0*/  MOV R160, R162 ;  /* 0x000000a200a07202 */ /* 0x000fce0000000f00 */
.L_x_16474:
[----:B------:R-:W-:Y:S05]  /*4500*/  BSYNC.RECONVERGENT B1 ;  /* 0x0000000000017941 */ /* 0x000fea0003800200 */
.L_x_16473:
        /* <DEDUP_REMOVED lines=12> */
.L_x_16472:
[----:B------:R-:W-:Y:S05]  /*45d0*/  BSYNC.RECONVERGENT B0 ;  /* 0x0000000000007941 */ /* 0x000fea0003800200 */
.L_x_16471:
[----:B------:R-:W-:Y:S02]  /*45e0*/  F2FP.F16.F32.PACK_AB R7, RZ, R10 ;  /* 0x0000000aff07723e */ /* 0x000fe400000000ff */
[----:B------:R-:W-:Y:S02]  /*45f0*/  PRMT R6, R6, 0x5410, R3 ;  /* 0x0000541006067816 */ /* 0x000fe40000000003 */
[----:B------:R-:W-:Y:S02]  /*4600*/  PRMT R5, R5, 0x5410, R0 ;  /* 0x0000541005057816 */ /* 0x000fe40000000000 */
[----:B------:R-:W-:Y:S02]  /*4610*/  PRMT R4, R4, 0x5410, R2 ;  /* 0x0000541004047816 */ /* 0x000fe40000000002 */
[----:B------:R-:W-:Y:S01]  /*4620*/  PRMT R7, R172, 0x5410, R7 ;  /* 0x00005410ac077816 */ /* 0x000fe20000000007 */
[----:B------:R-:W-:Y:S06]  /*4630*/  BRA `(.L_x_16478) ;  /* 0x00000034005c7947 */ /* 0x000fec0003800000 */
.L_x_16421:
        /* <DEDUP_REMOVED lines=21> */
.L_x_16483:
        /* <DEDUP_REMOVED lines=13> */
.L_x_16485:
[----:B------:R-:W-:Y:S05]  /*4860*/  BSYNC.RECONVERGENT B2 ;  /* 0x0000000000027941 */ /* 0x000fea0003800200 */
.L_x_16484:
        /* <DEDUP_REMOVED lines=60> */
.L_x_16482:
[----:B------:R-:W-:Y:S05]  /*4c30*/  BSYNC.RECONVERGENT B1 ;  /* 0x0000000000017941 */ /* 0x000fea0003800200 */
.L_x_16481:
        /* <DEDUP_REMOVED lines=11> */
.L_x_16480:
[----:B------:R-:W-:Y:S05]  /*4cf0*/  BSYNC.RECONVERGENT B0 ;  /* 0x0000000000007941 */ /* 0x000fea0003800200 */
.L_x_16479:
        /* <DEDUP_REMOVED lines=18> */
.L_x_16490:
        /* <DEDUP_REMOVED lines=13> */
.L_x_16492:
[----:B------:R-:W-:Y:S05]  /*4ef0*/  BSYNC.RECONVERGENT B2 ;  /* 0x0000000000027941 */ /* 0x000fea0003800200 */
.L_x_16491:
        /* <DEDUP_REMOVED lines=61> */
.L_x_16489:
[----:B------:R-:W-:Y:S05]  /*52d0*/  BSYNC.RECONVERGENT B1 ;  /* 0x0000000000017941 */ /* 0x000fea0003800200 */
.L_x_16488:
        /* <DEDUP_REMOVED lines=11> */
.L_x_16487:
[----:B------:R-:W-:Y:S05]  /*5390*/  BSYNC.RECONVERGENT B0 ;  /* 0x0000000000007941 */ /* 0x000fea0003800200 */
.L_x_16486:
        /* <DEDUP_REMOVED lines=18> */
.L_x_16497:
        /* <DEDUP_REMOVED lines=13> */
.L_x_16499:
[----:B------:R-:W-:Y:S05]  /*5590*/  BSYNC.RECONVERGENT B2 ;  /* 0x0000000000027941 */ /* 0x000fea0003800200 */
.L_x_16498:
        /* <DEDUP_REMOVED lines=61> */
.L_x_16496:
[----:B------:R-:W-:Y:S05]  /*5970*/  BSYNC.RECONVERGENT B1 ;  /* 0x0000000000017941 */ /* 0x000fea0003800200 */
.L_x_16495:
        /* <DEDUP_REMOVED lines=11> */
.L_x_16494:
[----:B------:R-:W-:Y:S05]  /*5a30*/  BSYNC.RECONVERGENT B0 ;  /* 0x0000000000007941 */ /* 0x000fea0003800200 */
.L_x_16493:
        /* <DEDUP_REMOVED lines=18> */
.L_x_16504:
        /* <DEDUP_REMOVED lines=13> */
.L_x_16506:
[----:B------:R-:W-:Y:S05]  /*5c30*/  BSYNC.RECONVERGENT B2 ;  /* 0x0000000000027941 */ /* 0x000fea0003800200 */
.L_x_16505:
        /* <DEDUP_REMOVED lines=61> */
.L_x_16503:
[----:B------:R-:W-:Y:S05]  /*6010*/  BSYNC.RECONVERGENT B1 ;  /* 0x0000000000017941 */ /* 0x000fea0003800200 */
.L_x_16502:
        /* <DEDUP_REMOVED lines=11> */
.L_x_16501:
[----:B------:R-:W-:Y:S05]  /*60d0*/  BSYNC.RECONVERGENT B0 ;  /* 0x0000000000007941 */ /* 0x000fea0003800200 */
.L_x_16500:
        /* <DEDUP_REMOVED lines=18> */
.L_x_16511:
        /* <DEDUP_REMOVED lines=13> */
.L_x_16513:
[----:B------:R-:W-:Y:S05]  /*62d0*/  BSYNC.RECONVERGENT B2 ;  /* 0x0000000000027941 */ /* 0x000fea0003800200 */
.L_x_16512:
        /* <DEDUP_REMOVED lines=61> */
.L_x_16510:
[----:B------:R-:W-:Y:S05]  /*66b0*/  BSYNC.RECONVERGENT B1 ;  /* 0x0000000000017941 */ /* 0x000fea0003800200 */
.L_x_16509:
        /* <DEDUP_REMOVED lines=11> */
.L_x_16508:
[----:B------:R-:W-:Y:S05]  /*6770*/  BSYNC.RECONVERGENT B0 ;  /* 0x0000000000007941 */ /* 0x000fea0003800200 */
.L_x_16507:
        /* <DEDUP_REMOVED lines=18> */
.L_x_16518:
        /* <DEDUP_REMOVED lines=13> */
.L_x_16520:
[----:B------:R-:W-:Y:S05]  /*6970*/  BSYNC.RECONVERGENT B2 ;  /* 0x0000000000027941 */ /* 0x000fea0003800200 */
.L_x_16519:
        /* <DEDUP_REMOVED lines=61> */
.L_x_16517:
[----:B------:R-:W-:Y:S05]  /*6d50*/  BSYNC.RECONVERGENT B1 ;  /* 0x0000000000017941 */ /* 0x000fea0003800200 */
.L_x_16516:
        /* <DEDUP_REMOVED lines=11> */
.L_x_16515:
[----:B------:R-:W-:Y:S05]  /*6e10*/  BSYNC.RECONVERGENT B0 ;  /* 0x0000000000007941 */ /* 0x000fea0003800200 */
.L_x_16514:
        /* <DEDUP_REMOVED lines=18> */
.L_x_16525:
        /* <DEDUP_REMOVED lines=13> */
.L_x_16527:
[----:B------:R-:W-:Y:S05]  /*7010*/  BSYNC.RECONVERGENT B2 ;  /* 0x0000000000027941 */ /* 0x000fea0003800200 */
.L_x_16526:
        /* <DEDUP_REMOVED lines=61> */
.L_x_16524:
[----:B------:R-:W-:Y:S05]  /*73f0*/  BSYNC.RECONVERGENT B1 ;  /* 0x0000000000017941 */ /* 0x000fea0003800200 */
.L_x_16523:
        /* <DEDUP_REMOVED lines=10> */
[----:B------:R-:W-:-:S07]  /*74a0*/  FMUL.FTZ R12, R12, R161 ;  /* 0x000000a10c0c7220 */ /* 0x000fce0000410000 */
.L_x_16522:
[----:B------:R-:W-:Y:S05]  /*74b0*/  BSYNC.RECONVERGENT B0 ;  /* 0x0000000000007941 */ /* 0x000fea0003800200 */
.L_x_16521:
        /* <DEDUP_REMOVED lines=18> */
.L_x_16532:
        /* <DEDUP_REMOVED lines=13> */
.L_x_16534:
[----:B------:R-:W-:Y:S05]  /*76b0*/  BSYNC.RECONVERGENT B2 ;  /* 0x0000000000027941 */ /* 0x000fea0003800200 */
.L_x_16533:
        /* <DEDUP_REMOVED lines=61> */
.L_x_16531:
[----:B------:R-:W-:Y:S05]  /*7a90*/  BSYNC.RECONVERGENT B1 ;  /* 0x0000000000017941 */ /* 0x000fea0003800200 */
.L_x_16530:
        /* <DEDUP_REMOVED lines=11> */
.L_x_16529:
[----:B------:R-:W-:Y:S05]  /*7b50*/  BSYNC.RECONVERGENT B0 ;  /* 0x0000000000007941 */ /* 0x000fea0003800200 */
.L_x_16528:
[----:B------:R-:W-:Y:S02]  /*7b60*/  F2FP.F16.F32.PACK_AB R7, RZ, R10 ;  /* 0x0000000aff07723e */ /* 0x000fe400000000ff */
[----:B------:R-:W-:Y:S02]  /*7b70*/  PRMT R6, R6, 0x5410, R3 ;  /* 0x0000541006067816 */ /* 0x000fe40000000003 */
[----:B------:R-:W-:Y:S02]  /*7b80*/  PRMT R5, R5, 0x5410, R0 ;  /* 0x0000541005057816 */ /* 0x000fe40000000000 */
[----:B------:R-:W-:Y:S02]  /*7b90*/  PRMT R4, R4, 0x5410, R2 ;  /* 0x0000541004047816 */ /* 0x000fe40000000002 */
[----:B------:R-:W-:-:S07]  /*7ba0*/  PRMT R7, R169, 0x5410, R7 ;  /* 0x00005410a9077816 */ /* 0x000fce0000000007 */
.L_x_16478:
[----:B------:R-:W0:Y:S01]  /*7bb0*/  LDC.64 R236, c[0x0][0x3a8] ;  /* 0x0000ea00ffec7b82 */ /* 0x000e220000000a00 */
[----:B------:R-:W-:Y:S01]  /*7bc0*/  @P0 IADD3 R173, PT, PT, R227, 0x20, RZ ;  /* 0x00000020e3ad0810 */ /* 0x000fe20007ffe0ff */
[----:B------:R-:W-:Y:S01]  /*7bd0*/  @P1 VIADD R169, R229, 0x20 ;  /* 0x00000020e5a91836 */ /* 0x000fe20000000000 */
[----:B------:R-:W-:Y:S05]  /*7be0*/  BSSY.RECONVERGENT B0, `(.L_x_16535) ;  /* 0x000001c000007945 */ /* 0x000fea0003800200 */
[----:B------:R-:W1:Y:S08]  /*7bf0*/  @P1 LDC.64 R162, c[0x0][0x390] ;  /* 0x0000e400ffa21b82 */ /* 0x000e700000000a00 */
[----:B------:R-:W2:Y:S01]  /*7c00*/  @P0 LDC.64 R170, c[0x0][0x3a0] ;  /* 0x0000e800ffaa0b82 */ /* 0x000ea20000000a00 */
[----:B0-----:R-:W-:-:S05]  /*7c10*/  IMAD.WIDE.U32 R2, R227, 0x10, R236 ;  /* 0x00000010e3027825 */ /* 0x001fca00078e00ec */
[----:B------:R0:W-:Y:S01]  /*7c20*/  STG.E.128 desc[UR6][R2.64], R4 ;  /* 0x0000000402007986 */ /* 0x0001e2000c101d06 */
[----:B-1----:R-:W-:-:S04]  /*7c30*/  @P1 IMAD.WIDE.U32 R162, R169, 0x10, R162 ;  /* 0x00000010a9a21825 */ /* 0x002fc800078e00a2 */
[----:B--2---:R-:W-:Y:S01]  /*7c40*/  @P0 IMAD.WIDE.U32 R170, R173, 0x10, R170 ;  /* 0x00000010adaa0825 */ /* 0x004fe200078e00aa */
        /* <DEDUP_REMOVED lines=21> */
.L_x_16536:
[----:B------:R-:W-:Y:S05]  /*7da0*/  BSYNC.RECONVERGENT B0 ;  /* 0x0000000000007941 */ /* 0x000fea0003800200 */
.L_x_16535:
[----:B-----5:R2:W5:Y:S04]  /*7db0*/  @P1 LDG.E.128 R36, desc[UR6][R162.64] ;  /* 0x00000006a2241981 */ /* 0x020568000c1e1d00 */
[----:B------:R2:W5:Y:S01]  /*7dc0*/  @P0 LDG.E.128 R32, desc[UR6][R170.64] ;  /* 0x00000006aa200981 */ /* 0x000562000c1e1d00 */
[----:B------:R-:W-:Y:S05]  /*7dd0*/  @!P0 BRA `(.L_x_16537) ;  /* 0x0000003400f88947 */ /* 0x000fea0003800000 */
[----:B------:R-:W-:Y:S01]  /*7de0*/  ISETP.GT.AND P2, PT, R228, RZ, PT ;  /* 0x000000ffe400720c */ /* 0x000fe20003f44270 */
[----:B------:R-:W-:-:S12]  /*7df0*/  BSSY.RECONVERGENT B0, `(.L_x_16538) ;  /* 0x000006d000007945 */ /* 0x000fd80003800200 */
[----:B-----5:R-:W-:Y:S01]  /*7e00*/  @!P2 HADD2.F32 R8, -RZ, R32.H0_H0 ;  /* 0x20000020ff08a230 */ /* 0x020fe20000004100 */
[----:B------:R-:W-:Y:S01]  /*7e10*/  @!P2 MOV R0, R160 ;  /* 0x000000a00000a202 */ /* 0x000fe20000000f00 */
[----:B01----:R-:W-:Y:S01]  /*7e20*/  @!P2 IMAD.MOV.U32 R2, RZ, RZ, R161 ;  /* 0x000000ffff02a224 */ /* 0x003fe200078e00a1 */
        /* <DEDUP_REMOVED lines=17> */
.L_x_16542:
        /* <DEDUP_REMOVED lines=13> */
.L_x_16544:
[----:B------:R-:W-:Y:S05]  /*8010*/  BSYNC.RECONVERGENT B2 ;  /* 0x0000000000027941 */ /* 0x000fea0003800200 */
.L_x_16543:
[----:B------:R-:W-:Y:S01]  /*8020*/  IMAD.WIDE.U32 R4, R167, -0x326172a9, RZ ;  /* 0xcd9e8d57a7047825 */ /* 0x000fe200078e00ff */
[----:B--2---:R-:W-:Y:S01]  /*8030*/  LOP3.LUT R162, R29, UR5, R3, 0x96, !PT ;  /* 0x000000051da27c12 */ /* 0x004fe2000f8e9603 */
        /* <DEDUP_REMOVED lines=59> */
.L_x_16541:
[----:B------:R-:W-:Y:S05]  /*83f0*/  BSYNC.RECONVERGENT B1 ;  /* 0x0000000000017941 */ /* 0x000fea0003800200 */
.L_x_16540:
        /* <DEDUP_REMOVED lines=12> */
.L_x_16539:
[----:B------:R-:W-:Y:S05]  /*84c0*/  BSYNC.RECONVERGENT B0 ;  /* 0x0000000000007941 */ /* 0x000fea0003800200 */
.L_x_16538:
        /* <DEDUP_REMOVED lines=22> */
.L_x_16549:
        /* <DEDUP_REMOVED lines=13> */
.L_x_16551:
[----:B------:R-:W-:Y:S05]  /*8700*/  BSYNC.RECONVERGENT B2 ;  /* 0x0000000000027941 */ /* 0x000fea0003800200 */
.L_x_16550:
        /* <DEDUP_REMOVED lines=61> */
.L_x_16548:
[----:B------:R-:W-:Y:S05]  /*8ae0*/  BSYNC.RECONVERGENT B1 ;  /* 0x0000000000017941 */ /* 0x000fea0003800200 */
.L_x_16547:
        /* <DEDUP_REMOVED lines=12> */
.L_x_16546:
[----:B------:R-:W-:Y:S05]  /*8bb0*/  BSYNC.RECONVERGENT B0 ;  /* 0x0000000000007941 */ /* 0x000fea0003800200 */
.L_x_16545:
[----:B------:R-:W-:Y:S01]  /*8bc0*/  BSSY.RECONVERGENT B0, `(.L_x_16552) ;  /* 0x000006e000007945 */ /* 0x000fe20003800200 */
[----:B--2---:R-:W-:Y:S01]  /*8bd0*/  F2FP.F16.F32.PACK_AB R163, RZ, R7 ;  /* 0x00000007ffa3723e */ /* 0x004fe200000000ff */
        /* <DEDUP_REMOVED lines=20> */
.L_x_16556:
        /* <DEDUP_REMOVED lines=13> */
.L_x_16558:
[----:B------:R-:W-:Y:S05]  /*8df0*/  BSYNC.RECONVERGENT B2 ;  /* 0x0000000000027941 */ /* 0x000fea0003800200 */
.L_x_16557:
        /* <DEDUP_REMOVED lines=61> */
.L_x_16555:
[----:B------:R-:W-:Y:S05]  /*91d0*/  BSYNC.RECONVERGENT B1 ;  /* 0x0000000000017941 */ /* 0x000fea0003800200 */
.L_x_16554:
        /* <DEDUP_REMOVED lines=12> */
.L_x_16553:
[----:B------:R-:W-:Y:S05]  /*92a0*/  BSYNC.RECONVERGENT B0 ;  /* 0x0000000000007941 */ /* 0x000fea0003800200 */
.L_x_16552:
        /* <DEDUP_REMOVED lines=22> */
.L_x_16563:
        /* <DEDUP_REMOVED lines=13> */
.L_x_16565:
[----:B------:R-:W-:Y:S05]  /*94e0*/  BSYNC.RECONVERGENT B2 ;  /* 0x0000000000027941 */ /* 0x000fea0003800200 */
.L_x_16564:
        /* <DEDUP_REMOVED lines=61> */
.L_x_16562:
[----:B------:R-:W-:Y:S05]  /*98c0*/  BSYNC.RECONVERGENT B1 ;  /* 0x0000000000017941 */ /* 0x000fea0003800200 */
.L_x_16561:
        /* <DEDUP_REMOVED lines=12> */
.L_x_16560:
[----:B------:R-:W-:Y:S05]  /*9990*/  BSYNC.RECONVERGENT B0 ;  /* 0x0000000000007941 */ /* 0x000fea0003800200 */
.L_x_16559:
        /* <DEDUP_REMOVED lines=22> */
.L_x_16570:
        /* <DEDUP_REMOVED lines=13> */
.L_x_16572:
[----:B------:R-:W-:Y:S05]  /*9bd0*/  BSYNC.RECONVERGENT B2 ;  /* 0x0000000000027941 */ /* 0x000fea0003800200 */
.L_x_16571:
        /* <DEDUP_REMOVED lines=61> */
.L_x_16569:
[----:B------:R-:W-:Y:S05]  /*9fb0*/  BSYNC.RECONVERGENT B1 ;  /* 0x0000000000017941 */ /* 0x000fea0003800200 */
.L_x_16568:
        /* <DEDUP_REMOVED lines=12> */
.L_x_16567:
[----:B------:R-:W-:Y:S05]  /*a080*/  BSYNC.RECONVERGENT B0 ;  /* 0x0000000000007941 */ /* 0x000fea0003800200 */
.L_x_16566:
        /* <DEDUP_REMOVED lines=22> */
.L_x_16577:
        /* <DEDUP_REMOVED lines=13> */
.L_x_16579:
[----:B------:R-:W-:Y:S05]  /*a2c0*/  BSYNC.RECONVERGENT B2 ;  /* 0x0000000000027941 */ /* 0x000fea0003800200 */
.L_x_16578:
        /* <DEDUP_REMOVED lines=60> */
[----:B------:R-:W-:-:S07]  /*a690*/  LOP3.LUT R164, R2, UR16, R173, 0x96, !PT ;  /* 0x0000001002a47c12 */ /* 0x000fce000f8e96ad */
.L_x_16576:
[----:B------:R-:W-:Y:S05]  /*a6a0*/  BSYNC.RECONVERGENT B1 ;  /* 0x0000000000017941 */ /* 0x000fea0003800200 */
.L_x_16575:
        /* <DEDUP_REMOVED lines=12> */
.L_x_16574:
[----:B------:R-:W-:Y:S05]  /*a770*/  BSYNC.RECONVERGENT B0 ;  /* 0x0000000000007941 */ /* 0x000fea0003800200 */
.L_x_16573:
        /* <DEDUP_REMOVED lines=22> */
.L_x_16584:
        /* <DEDUP_REMOVED lines=13> */
.L_x_16586:
[----:B------:R-:W-:Y:S05]  /*a9b0*/  BSYNC.RECONVERGENT B2 ;  /* 0x0000000000027941 */ /* 0x000fea0003800200 */
.L_x_16585:
        /* <DEDUP_REMOVED lines=61> */
.L_x_16583:
[----:B------:R-:W-:Y:S05]  /*ad90*/  BSYNC.RECONVERGENT B1 ;  /* 0x0000000000017941 */ /* 0x000fea0003800200 */
.L_x_16582:
        /* <DEDUP_REMOVED lines=12> */
.L_x_16581:
[----:B------:R-:W-:Y:S05]  /*ae60*/  BSYNC.RECONVERGENT B0 ;  /* 0x0000000000007941 */ /* 0x000fea0003800200 */
.L_x_16580:
        /* <DEDUP_REMOVED lines=22> */
.L_x_16591:
        /* <DEDUP_REMOVED lines=13> */
.L_x_16593:
[----:B------:R-:W-:Y:S05]  /*b0a0*/  BSYNC.RECONVERGENT B2 ;  /* 0x0000000000027941 */ /* 0x000fea0003800200 */
.L_x_16592:
        /* <DEDUP_REMOVED lines=61> */
.L_x_16590:
[----:B------:R-:W-:Y:S05]  /*b480*/  BSYNC.RECONVERGENT B1 ;  /* 0x0000000000017941 */ /* 0x000fea0003800200 */
.L_x_16589:
        /* <DEDUP_REMOVED lines=12> */
.L_x_16588:
[----:B------:R-:W-:Y:S05]  /*b550*/  BSYNC.RECONVERGENT B0 ;  /* 0x0000000000007941 */ /* 0x000fea0003800200 */
.L_x_16587:
[----:B------:R-:W-:Y:S02]  /*b560*/  F2FP.F16.F32.PACK_AB R174, RZ, R0 ;  /* 0x00000000ffae723e */ /* 0x000fe400000000ff */
[----:B------:R-:W-:Y:S02]  /*b570*/  PRMT R160, R160, 0x5410, R163 ;  /* 0x00005410a0a07816 */ /* 0x000fe400000000a3 */
[----:B------:R-:W-:Y:S02]  /*b580*/  PRMT R162, R162, 0x5410, R170 ;  /* 0x00005410a2a27816 */ /* 0x000fe400000000aa */
[----:B------:R-:W-:Y:S02]  /*b590*/  PRMT R161, R161, 0x5410, R169 ;  /* 0x00005410a1a17816 */ /* 0x000fe400000000a9 */
[----:B------:R-:W-:Y:S01]  /*b5a0*/  PRMT R163, R171, 0x5410, R174 ;  /* 0x00005410aba37816 */ /* 0x000fe200000000ae */
[----:B------:R-:W-:Y:S06]  /*b5b0*/  BRA `(.L_x_16594) ;  /* 0x00000034005c7947 */ /* 0x000fec0003800000 */
.L_x_16537:
        /* <DEDUP_REMOVED lines=8> */
[----:B01----:R-:W-:Y:S01]  /*b640*/  MOV R2, R30 ;  /* 0x0000001e00027202 */ /* 0x003fe20000000f00 */
        /* <DEDUP_REMOVED lines=12> */
.L_x_16599:
        /* <DEDUP_REMOVED lines=13> */
.L_x_16601:
[----:B------:R-:W-:Y:S05]  /*b7e0*/  BSYNC.RECONVERGENT B2 ;  /* 0x0000000000027941 */ /* 0x000fea0003800200 */
.L_x_16600:
        /* <DEDUP_REMOVED lines=60> */
.L_x_16598:
[----:B------:R-:W-:Y:S05]  /*bbb0*/  BSYNC.RECONVERGENT B1 ;  /* 0x0000000000017941 */ /* 0x000fea0003800200 */
.L_x_16597:
        /* <DEDUP_REMOVED lines=11> */
.L_x_16596:
[----:B------:R-:W-:Y:S05]  /*bc70*/  BSYNC.RECONVERGENT B0 ;  /* 0x0000000000007941 */ /* 0x000fea0003800200 */
.L_x_16595:
[----:B------:R-:W-:Y:S01]  /*bc80*/  BSSY.RECONVERGENT B0, `(.L_x_16602) ;  /* 0x0000069000007945 */ /* 0x000fe20003800200 */
[----:B------:R-:W-:Y:S01]  /*bc90*/  F2FP.F16.F32.PACK_AB R160, RZ, R8 ;  /* 0x00000008ffa0723e */ /* 0x000fe200000000ff */
[----:B0-----:R-:W-:Y:S01]  /*bca0*/  IMAD.MOV.U32 R7, RZ, RZ, RZ ;  /* 0x000000ffff077224 */ /* 0x001fe200078e00ff */
        /* <DEDUP_REMOVED lines=15> */
.L_x_16606:
        /* <DEDUP_REMOVED lines=13> */
.L_x_16608:
[----:B------:R-:W-:Y:S05]  /*be70*/  BSYNC.RECONVERGENT B2 ;  /* 0x0000000000027941 */ /* 0x000fea0003800200 */
.L_x_16607:
        /* <DEDUP_REMOVED lines=61> */
.L_x_16605:
[----:B------:R-:W-:Y:S05]  /*c250*/  BSYNC.RECONVERGENT B1 ;  /* 0x0000000000017941 */ /* 0x000fea0003800200 */
.L_x_16604:
        /* <DEDUP_REMOVED lines=11> */
.L_x_16603:
[----:B------:R-:W-:Y:S05]  /*c310*/  BSYNC.RECONVERGENT B0 ;  /* 0x0000000000007941 */ /* 0x000fea0003800200 */
.L_x_16602:
[----:B------:R-:W-:Y:S01]  /*c320*/  BSSY.RECONVERGENT B0, `(.L_x_16609) ;  /* 0x0000069000007945 */ /* 0x000fe20003800200 */
[----:B--2---:R-:W-:Y:S01]  /*c330*/  F2FP.F16.F32.PACK_AB R163, RZ, R7 ;  /* 0x00000007ffa3723e */ /* 0x004fe200000000ff */
        /* <DEDUP_REMOVED lines=16> */
.L_x_16613:
        /* <DEDUP_REMOVED lines=13> */
.L_x_16615:
[----:B------:R-:W-:Y:S05]  /*c510*/  BSYNC.RECONVERGENT B2 ;  /* 0x0000000000027941 */ /* 0x000fea0003800200 */
.L_x_16614:
        /* <DEDUP_REMOVED lines=61> */
.L_x_16612:
[----:B------:R-:W-:Y:S05]  /*c8f0*/  BSYNC.RECONVERGENT B1 ;  /* 0x0000000000017941 */ /* 0x000fea0003800200 */
.L_x_16611:
        /* <DEDUP_REMOVED lines=11> */
.L_x_16610:
[----:B------:R-:W-:Y:S05]  /*c9b0*/  BSYNC.RECONVERGENT B0 ;  /* 0x0000000000007941 */ /* 0x000fea0003800200 */
.L_x_16609:
        /* <DEDUP_REMOVED lines=18> */
.L_x_16620:
        /* <DEDUP_REMOVED lines=13> */
.L_x_16622:
[----:B------:R-:W-:Y:S05]  /*cbb0*/  BSYNC.RECONVERGENT B2 ;  /* 0x0000000000027941 */ /* 0x000fea0003800200 */
.L_x_16621:
        /* <DEDUP_REMOVED lines=61> */
.L_x_16619:
[----:B------:R-:W-:Y:S05]  /*cf90*/  BSYNC.RECONVERGENT B1 ;  /* 0x0000000000017941 */ /* 0x000fea0003800200 */
.L_x_16618:
        /* <DEDUP_REMOVED lines=11> */
.L_x_16617:
[----:B------:R-:W-:Y:S05]  /*d050*/  BSYNC.RECONVERGENT B0 ;  /* 0x0000000000007941 */ /* 0x000fea0003800200 */
.L_x_16616:
        /* <DEDUP_REMOVED lines=18> */
.L_x_16627:
        /* <DEDUP_REMOVED lines=13> */
.L_x_16629:
[----:B------:R-:W-:Y:S05]  /*d250*/  BSYNC.RECONVERGENT B2 ;  /* 0x0000000000027941 */ /* 0x000fea0003800200 */
.L_x_16628:
        /* <DEDUP_REMOVED lines=61> */
.L_x_16626:
[----:B------:R-:W-:Y:S05]  /*d630*/  BSYNC.RECONVERGENT B1 ;  /* 0x0000000000017941 */ /* 0x000fea0003800200 */
.L_x_16625:
        /* <DEDUP_REMOVED lines=11> */
.L_x_16624:
[----:B------:R-:W-:Y:S05]  /*d6f0*/  BSYNC.RECONVERGENT B0 ;  /* 0x0000000000007941 */ /* 0x000fea0003800200 */
.L_x_16623:
        /* <DEDUP_REMOVED lines=18> */
.L_x_16634:
        /* <DEDUP_REMOVED lines=13> */
.L_x_16636:
[----:B------:R-:W-:Y:S05]  /*d8f0*/  BSYNC.RECONVERGENT B2 ;  /* 0x0000000000027941 */ /* 0x000fea0003800200 */
.L_x_16635:
        /* <DEDUP_REMOVED lines=61> */
.L_x_16633:
[----:B------:R-:W-:Y:S05]  /*dcd0*/  BSYNC.RECONVERGENT B1 ;  /* 0x0000000000017941 */ /* 0x000fea0003800200 */
.L_x_16632:
        /* <DEDUP_REMOVED lines=11> */
.L_x_16631:
[----:B------:R-:W-:Y:S05]  /*dd90*/  BSYNC.RECONVERGENT B0 ;  /* 0x0000000000007941 */ /* 0x000fea0003800200 */
.L_x_16630:
        /* <DEDUP_REMOVED lines=18> */
.L_x_16641:
        /* <DEDUP_REMOVED lines=13> */
.L_x_16643:
[----:B------:R-:W-:Y:S05]  /*df90*/  BSYNC.RECONVERGENT B2 ;  /* 0x0000000000027941 */ /* 0x000fea0003800200 */
.L_x_16642:
        /* <DEDUP_REMOVED lines=61> */
.L_x_16640:
[----:B------:R-:W-:Y:S05]  /*e370*/  BSYNC.RECONVERGENT B1 ;  /* 0x0000000000017941 */ /* 0x000fea0003800200 */
.L_x_16639:
        /* <DEDUP_REMOVED lines=11> */
.L_x_16638:
[----:B------:R-:W-:Y:S05]  /*e430*/  BSYNC.RECONVERGENT B0 ;  /* 0x0000000000007941 */ /* 0x000fea0003800200 */
.L_x_16637:
        /* <DEDUP_REMOVED lines=18> */
.L_x_16648:
        /* <DEDUP_REMOVED lines=13> */
.L_x_16650:
[----:B------:R-:W-:Y:S05]  /*e630*/  BSYNC.RECONVERGENT B2 ;  /* 0x0000000000027941 */ /* 0x000fea0003800200 */
.L_x_16649:
        /* <DEDUP_REMOVED lines=61> */
.L_x_16647:
[----:B------:R-:W-:Y:S05]  /*ea10*/  BSYNC.RECONVERGENT B1 ;  /* 0x0000000000017941 */ /* 0x000fea0003800200 */
.L_x_16646:
        /* <DEDUP_REMOVED lines=10> */
[----:B------:R-:W-:-:S07]  /*eac0*/  FMUL.FTZ R0, R175, R0 ;  /* 0x00000000af007220 */ /* 0x000fce0000410000 */
.L_x_16645:
[----:B------:R-:W-:Y:S05]  /*ead0*/  BSYNC.RECONVERGENT B0 ;  /* 0x0000000000007941 */ /* 0x000fea0003800200 */
.L_x_16644:
[----:B------:R-:W-:Y:S02]  /*eae0*/  F2FP.F16.F32.PACK_AB R174, RZ, R0 ;  /* 0x00000000ffae723e */ /* 0x000fe400000000ff */
[----:B------:R-:W-:Y:S02]  /*eaf0*/  PRMT R160, R160, 0x5410, R163 ;  /* 0x00005410a0a07816 */ /* 0x000fe400000000a3 */
[----:B------:R-:W-:Y:S02]  /*eb00*/  PRMT R162, R162, 0x5410, R170 ;  /* 0x00005410a2a27816 */ /* 0x000fe400000000aa */
[----:B------:R-:W-:Y:S02]  /*eb10*/  PRMT R161, R161, 0x5410, R169 ;  /* 0x00005410a1a17816 */ /* 0x000fe400000000a9 */
[----:B------:R-:W-:-:S07]  /*eb20*/  PRMT R163, R171, 0x5410, R174 ;  /* 0x00005410aba37816 */ /* 0x000fce00000000ae */
.L_x_16594:
[----:B------:R-:W-:Y:S01]  /*eb30*/  VIADD R177, R227, 0x20 ;  /* 0x00000020e3b17836 */ /* 0x000fe20000000000 */
[----:B------:R-:W0:Y:S01]  /*eb40*/  @P1 LDC.64 R170, c[0x0][0x390] ;  /* 0x0000e400ffaa1b82 */ /* 0x000e220000000a00 */
[----:B------:R-:W-:Y:S01]  /*eb50*/  @P1 IADD3 R169, PT, PT, R229, 0x40, RZ ;  /* 0x00000040e5a91810 */ /* 0x000fe20007ffe0ff */
[----:B------:R-:W-:Y:S01]  /*eb60*/  @P0 VIADD R179, R227, 0x40 ;  /* 0x00000040e3b30836 */ /* 0x000fe20000000000 */
[----:B------:R-:W-:Y:S01]  /*eb70*/  BSSY.RECONVERGENT B0, `(.L_x_16651) ;  /* 0x000001c000007945 */ /* 0x000fe20003800200 */
[----:B------:R-:W-:-:S04]  /*eb80*/  IMAD.WIDE.U32 R176, R177, 0x10, R236 ;  /* 0x00000010b1b07825 */ /* 0x000fc800078e00ec */
[----:B------:R-:W1:Y:S01]  /*eb90*/  @P0 LDC.64 R174, c[0x0][0x3a0] ;  /* 0x0000e800ffae0b82 */ /* 0x000e620000000a00 */
[----:B------:R2:W-:Y:S01]  /*eba0*/  STG.E.128 desc[UR6][R176.64], R160 ;  /* 0x000000a0b0007986 */ /* 0x0005e2000c101d06 */
[----:B0-----:R-:W-:-:S04]  /*ebb0*/  @P1 IMAD.WIDE.U32 R170, R169, 0x10, R170 ;  /* 0x00000010a9aa1825 */ /* 0x001fc800078e00aa */
[----:B-1----:R-:W-:Y:S01]  /*ebc0*/  @P0 IMAD.WIDE.U32 R174, R179, 0x10, R174 ;  /* 0x00000010b3ae0825 */ /* 0x002fe200078e00ae */
[----:B--2---:R-:W-:Y:S06]  /*ebd0*/  @!P1 BRA `(.L_x_16652) ;  /* 0x0000000000549947 */ /* 0x004fec0003800000 */
        /* <DEDUP_REMOVED lines=21> */
.L_x_16652:
[----:B------:R-:W-:Y:S05]  /*ed30*/  BSYNC.RECONVERGENT B0 ;  /* 0x0000000000007941 */ /* 0x000fea0003800200 */
.L_x_16651:
[----:B-----5:R1:W5:Y:S04]  /*ed40*/  @P1 LDG.E.128 R36, desc[UR6][R170.64] ;  /* 0x00000006aa241981 */ /* 0x020368000c1e1d00 */
        /* <DEDUP_REMOVED lines=24> */
.L_x_16658:
        /* <DEDUP_REMOVED lines=13> */
.L_x_16660:
[----:B------:R-:W-:Y:S05]  /*efa0*/  BSYNC.RECONVERGENT B2 ;  /* 0x0000000000027941 */ /* 0x000fea0003800200 */
.L_x_16659:
[----:B------:R-:W-:Y:S01]  /*efb0*/  IMAD.WIDE.U32 R162, R167, -0x326172a9, RZ ;  /* 0xcd9e8d57a7a27825 */ /* 0x000fe200078e00ff */
[----:B-1----:R-:W-:Y:S01]  /*efc0*/  LOP3.LUT R174, R29, UR5, R161, 0x96, !PT ;  /* 0x000000051dae7c12 */ /* 0x002fe2000f8e96a1 */
        /* <DEDUP_REMOVED lines=59> */
.L_x_16657:
[----:B------:R-:W-:Y:S05]  /*f380*/  BSYNC.RECONVERGENT B1 ;  /* 0x0000000000017941 */ /* 0x000fea0003800200 */
.L_x_16656:
        /* <DEDUP_REMOVED lines=12> */
.L_x_16655:
[----:B------:R-:W-:Y:S05]  /*f450*/  BSYNC.RECONVERGENT B0 ;  /* 0x0000000000007941 */ /* 0x000fea0003800200 */
.L_x_16654:
[----:B------:R-:W-:Y:S01]  /*f460*/  BSSY.RECONVERGENT B0, `(.L_x_16661) ;  /* 0x000006e000007945 */ /* 0x000fe20003800200 */
[----:B------:R-:W-:Y:S01]  /*f470*/  F2FP.F16.F32.PACK_AB R160, RZ, R169 ;  /* 0x000000a9ffa0723e */ /* 0x000fe200000000ff */
[----:B-1----:R-:W-:Y:S01]  /*f480*/  @!P2 HADD2.F32 R170, -RZ, R32.H1_H1 ;  /* 0x30000020ffaaa230 */ /* 0x002fe20000004100 */
        /* <DEDUP_REMOVED lines=19> */
.L_x_16665:
        /* <DEDUP_REMOVED lines=13> */
.L_x_16667:
[----:B------:R-:W-:Y:S05]  /*f690*/  BSYNC.RECONVERGENT B2 ;  /* 0x0000000000027941 */ /* 0x000fea0003800200 */
.L_x_16666:
        /* <DEDUP_REMOVED lines=61> */
.L_x_16664:
[----:B------:R-:W-:Y:S05]  /*fa70*/  BSYNC.RECONVERGENT B1 ;  /* 0x0000000000017941 */ /* 0x000fea0003800200 */
.L_x_16663:
[----:B------:R-:W-:Y:S01]  /*fa80*/  I2FP.F32.U32 R21, R21 ;  /* 0x0000001500157245 */ /* 0x000fe20000201000 */
[----:B------:R-:W-:Y:S02]  /*fa90*/  HADD2.F32 R161, -RZ, R36.H1_H1 ;  /* 0x30000024ffa17230 */ /* 0x000fe40000004100 */
[----:B------:R-:W-:Y:S02]  /*faa0*/  IMAD.MOV.U32 R162, RZ, RZ, 0x2f800000 ;  /* 0x2f800000ffa27424 */ /* 0x000fe400078e00ff */
[----:B------:R-:W-:Y:S02]  /*fab0*/  HADD2.F32 R163, -RZ, R32.H1_H1 ;  /* 0x30000020ffa37230 */ /* 0x000fe40000004100 */
[----:B------:R-:W-:Y:S01]  /*fac0*/  FMUL.FTZ R161, R161, UR9 ;  /* 0x00000009a1a17c20 */ /* 0x000fe20008410000 */
[----:B------:R-:W-:-:S03]  /*fad0*/  FFMA.FTZ R21, R21, R162, 1.1641532182693481445e-10 ;  /* 0x2f00000015157423 */ /* 0x000fc600000100a2 */
[----:B------:R-:W-:Y:S01]  /*fae0*/  FMUL.FTZ R170, R161, UR8 ;  /* 0x00000008a1aa7c20 */ /* 0x000fe20008410000 */
[----:B------:R-:W-:Y:S01]  /*faf0*/  HADD2.F32 R161, -RZ, R68.H1_H1 ;  /* 0x30000044ffa17230 */ /* 0x000fe20000004100 */
[----:B------:R-:W-:-:S04]  /*fb00*/  FSETP.GTU.FTZ.AND P3, PT, R21, UR12, PT ;  /* 0x0000000c15007c0b */ /* 0x000fc8000bf7c000 */
[----:B------:R-:W-:Y:S02]  /*fb10*/  FSEL R170, R170, RZ, !P3 ;  /* 0x000000ffaaaa7208 */ /* 0x000fe40005800000 */
[----:B------:R-:W-:-:S03]  /*fb20*/  SEL R21, RZ, 0x1, P3 ;  /* 0x00000001ff157807 */ /* 0x000fc60001800000 */
[----:B------:R-:W-:-:S07]  /*fb30*/  FFMA.FTZ R170, R170, R161, R163 ;  /* 0x000000a1aaaa7223 */ /* 0x000fce00000100a3 */
.L_x_16662:
[----:B------:R-:W-:Y:S05]  /*fb40*/  BSYNC.RECONVERGENT B0 ;  /* 0x0000000000007941 */ /* 0x000fea0003800200 */
.L_x_16661:
        /* <DEDUP_REMOVED lines=22> */
.L_x_16672:
        /* <DEDUP_REMOVED lines=13> */
.L_x_16674:
[----:B------:R-:W-:Y:S05]  /*fd80*/  BSYNC.RECONVERGENT B2 ;  /* 0x0000000000027941 */ /* 0x000fea0003800200 */
.L_x_16673:
        /* <DEDUP_REMOVED lines=61> */
.L_x_16671:
[----:B------:R-:W-:Y:S05]  /*10160*/  BSYNC.RECONVERGENT B1 ;  /* 0x0000000000017941 */ /* 0x000fea0003800200 */
.L_x_16670:
        /* <DEDUP_REMOVED lines=12> */
.L_x_16669:
[----:B------:R-:W-:Y:S05]  /*10230*/  BSYNC.RECONVERGENT B0 ;  /* 0x0000000000007941 */ /* 0x000fea0003800200 */
.L_x_16668:
        /* <DEDUP_REMOVED lines=22> */
.L_x_16679:
        /* <DEDUP_REMOVED lines=13> */
.L_x_16681:
[----:B------:R-:W-:Y:S05]  /*10470*/  BSYNC.RECONVERGENT B2 ;  /* 0x0000000000027941 */ /* 0x000fea0003800200 */
.L_x_16680:
        /* <DEDUP_REMOVED lines=61> */
.L_x_16678:
[----:B------:R-:W-:Y:S05]  /*10850*/  BSYNC.RECONVERGENT B1 ;  /* 0x0000000000017941 */ /* 0x000fea0003800200 */
.L_x_16677:
        /* <DEDUP_REMOVED lines=12> */
.L_x_16676:
[----:B------:R-:W-:Y:S05]  /*10920*/  BSYNC.RECONVERGENT B0 ;  /* 0x0000000000007941 */ /* 0x000fea0003800200 */
.L_x_16675:
        /* <DEDUP_REMOVED lines=22> */
.L_x_16686:
        /* <DEDUP_REMOVED lines=13> */
.L_x_16688:
[----:B------:R-:W-:Y:S05]  /*10b60*/  BSYNC.RECONVERGENT B2 ;  /* 0x0000000000027941 */ /* 0x000fea0003800200 */
.L_x_16687:
        /* <DEDUP_REMOVED lines=61> */
.L_x_16685:
[----:B------:R-:W-:Y:S05]  /*10f40*/  BSYNC.RECONVERGENT B1 ;  /* 0x0000000000017941 */ /* 0x000fea0003800200 */
.L_x_16684:
        /* <DEDUP_REMOVED lines=12> */
.L_x_16683:
[----:B------:R-:W-:Y:S05]  /*11010*/  BSYNC.RECONVERGENT B0 ;  /* 0x0000000000007941 */ /* 0x000fea0003800200 */
.L_x_16682:
        /* <DEDUP_REMOVED lines=22> */
.L_x_16693:
        /* <DEDUP_REMOVED lines=13> */
.L_x_16695:
[----:B------:R-:W-:Y:S05]  /*11250*/  BSYNC.RECONVERGENT B2 ;  /* 0x0000000000027941 */ /* 0x000fea0003800200 */
.L_x_16694:
        /* <DEDUP_REMOVED lines=60> */
.L_x_16692:
[----:B------:R-:W-:Y:S05]  /*11620*/  BSYNC.RECONVERGENT B1 ;  /* 0x0000000000017941 */ /* 0x000fea0003800200 */
.L_x_16691:
        /* <DEDUP_REMOVED lines=12> */
.L_x_16690:
[----:B------:R-:W-:Y:S05]  /*116f0*/  BSYNC.RECONVERGENT B0 ;  /* 0x0000000000007941 */ /* 0x000fea0003800200 */
.L_x_16689:
        /* <DEDUP_REMOVED lines=22> */
.L_x_16700:
        /* <DEDUP_REMOVED lines=13> */
.L_x_16702:
[----:B------:R-:W-:Y:S05]  /*11930*/  BSYNC.RECONVERGENT B2 ;  /* 0x0000000000027941 */ /* 0x000fea0003800200 */
.L_x_16701:
        /* <DEDUP_REMOVED lines=61> */
.L_x_16699:
[----:B------:R-:W-:Y:S05]  /*11d10*/  BSYNC.RECONVERGENT B1 ;  /* 0x0000000000017941 */ /* 0x000fea0003800200 */
.L_x_16698:
        /* <DEDUP_REMOVED lines=12> */
.L_x_16697:
[----:B------:R-:W-:Y:S05]  /*11de0*/  BSYNC.RECONVERGENT B0 ;  /* 0x0000000000007941 */ /* 0x000fea0003800200 */
.L_x_16696:
        /* <DEDUP_REMOVED lines=22> */
.L_x_16707:
        /* <DEDUP_REMOVED lines=13> */
.L_x_16709:
[----:B------:R-:W-:Y:S05]  /*12020*/  BSYNC.RECONVERGENT B2 ;  /* 0x0000000000027941 */ /* 0x000fea0003800200 */
.L_x_16708:
        /* <DEDUP_REMOVED lines=60> */
[----:B------:R-:W-:-:S07]  /*123f0*/  IMAD.MOV.U32 R180, RZ, RZ, R186 ;  /* 0x000000ffffb47224 */ /* 0x000fce00078e00ba */
.L_x_16706:
[----:B------:R-:W-:Y:S05]  /*12400*/  BSYNC.RECONVERGENT B1 ;  /* 0x0000000000017941 */ /* 0x000fea0003800200 */
.L_x_16705:
        /* <DEDUP_REMOVED lines=12> */
.L_x_16704:
[----:B------:R-:W-:Y:S05]  /*124d0*/  BSYNC.RECONVERGENT B0 ;  /* 0x0000000000007941 */ /* 0x000fea0003800200 */
.L_x_16703:
[----:B------:R-:W-:Y:S02]  /*124e0*/  F2FP.F16.F32.PACK_AB R182, RZ, R176 ;  /* 0x000000b0ffb6723e */ /* 0x000fe400000000ff */
[----:B------:R-:W-:Y:S02]  /*124f0*/  PRMT R160, R160, 0x5410, R163 ;  /* 0x00005410a0a07816 */ /* 0x000fe400000000a3 */
[----:B------:R-:W-:Y:S02]  /*12500*/  PRMT R162, R162, 0x5410, R178 ;  /* 0x00005410a2a27816 */ /* 0x000fe400000000b2 */
[----:B------:R-:W-:Y:S02]  /*12510*/  PRMT R161, R161, 0x5410, R177 ;  /* 0x00005410a1a17816 */ /* 0x000fe400000000b1 */
[----:B------:R-:W-:Y:S01]  /*12520*/  PRMT R163, R179, 0x5410, R182 ;  /* 0x00005410b3a37816 */ /* 0x000fe200000000b6 */
[----:B------:R-:W-:Y:S06]  /*12530*/  BRA `(.L_x_16710) ;  /* 0x00000034005c7947 */ /* 0x000fec0003800000 */
.L_x_16653:
        /* <DEDUP_REMOVED lines=21> */
.L_x_16715:
        /* <DEDUP_REMOVED lines=13> */
.L_x_16717:
[----:B------:R-:W-:Y:S05]  /*12760*/  BSYNC.RECONVERGENT B2 ;  /* 0x0000000000027941 */ /* 0x000fea0003800200 */
.L_x_16716:
[----:B------:R-:W-:Y:S01]  /*12770*/  IMAD.WIDE.U32 R162, R167, -0x326172a9, RZ ;  /* 0xcd9e8d57a7a27825 */ /* 0x000fe200078e00ff */
[----:B-1----:R-:W-:Y:S01]  /*12780*/  LOP3.LUT R174, R29, UR5, R161, 0x96, !PT ;  /* 0x000000051dae7c12 */ /* 0x002fe2000f8e96a1 */
        /* <DEDUP_REMOVED lines=58> */
.L_x_16714:
[----:B------:R-:W-:Y:S05]  /*12b30*/  BSYNC.RECONVERGENT B1 ;  /* 0x0000000000017941 */ /* 0x000fea0003800200 */
.L_x_16713:
        /* <DEDUP_REMOVED lines=11> */
.L_x_16712:
[----:B------:R-:W-:Y:S05]  /*12bf0*/  BSYNC.RECONVERGENT B0 ;  /* 0x0000000000007941 */ /* 0x000fea0003800200 */
.L_x_16711:
[----:B------:R-:W-:Y:S01]  /*12c00*/  BSSY.RECONVERGENT B0, `(.L_x_16718) ;  /* 0x0000069000007945 */ /* 0x000fe20003800200 */
[----:B------:R-:W-:Y:S01]  /*12c10*/  F2FP.F16.F32.PACK_AB R160, RZ, R169 ;  /* 0x000000a9ffa0723e */ /* 0x000fe200000000ff */
[----:B------:R-:W-:Y:S01]  /*12c20*/  IMAD.MOV.U32 R162, RZ, RZ, R161 ;  /* 0x000000ffffa27224 */ /* 0x000fe200078e00a1 */
[----:B-1----:R-:W-:Y:S01]  /*12c30*/  MOV R170, RZ ;  /* 0x000000ff00aa7202 */ /* 0x002fe20000000f00 */
        /* <DEDUP_REMOVED lines=14> */
.L_x_16722:
        /* <DEDUP_REMOVED lines=13> */
.L_x_16724:
[----:B------:R-:W-:Y:S05]  /*12df0*/  BSYNC.RECONVERGENT B2 ;  /* 0x0000000000027941 */ /* 0x000fea0003800200 */
.L_x_16723:
        /* <DEDUP_REMOVED lines=61> */
.L_x_16721:
[----:B------:R-:W-:Y:S05]  /*131d0*/  BSYNC.RECONVERGENT B1 ;  /* 0x0000000000017941 */ /* 0x000fea0003800200 */
.L_x_16720:
        /* <DEDUP_REMOVED lines=10> */
[----:B------:R-:W-:-:S07]  /*13280*/  FMUL.FTZ R170, R163, R170 ;  /* 0x000000aaa3aa7220 */ /* 0x000fce0000410000 */
.L_x_16719:
[----:B------:R-:W-:Y:S05]  /*13290*/  BSYNC.RECONVERGENT B0 ;  /* 0x0000000000007941 */ /* 0x000fea0003800200 */
.L_x_16718:
        /* <DEDUP_REMOVED lines=18> */
.L_x_16729:
        /* <DEDUP_REMOVED lines=13> */
.L_x_16731:
[----:B------:R-:W-:Y:S05]  /*13490*/  BSYNC.RECONVERGENT B2 ;  /* 0x0000000000027941 */ /* 0x000fea0003800200 */
.L_x_16730:
        /* <DEDUP_REMOVED lines=61> */
.L_x_16728:
[----:B------:R-:W-:Y:S05]  /*13870*/  BSYNC.RECONVERGENT B1 ;  /* 0x0000000000017941 */ /* 0x000fea0003800200 */
.L_x_16727:
        /* <DEDUP_REMOVED lines=11> */
.L_x_16726:
[----:B------:R-:W-:Y:S05]  /*13930*/  BSYNC.RECONVERGENT B0 ;  /* 0x0000000000007941 */ /* 0x000fea0003800200 */
.L_x_16725:
        /* <DEDUP_REMOVED lines=18> */
.L_x_16736:
        /* <DEDUP_REMOVED lines=13> */
.L_x_16738:
[----:B------:R-:W-:Y:S05]  /*13b30*/  BSYNC.RECONVERGENT B2 ;  /* 0x0000000000027941 */ /* 0x000fea0003800200 */
.L_x_16737:
        /* <DEDUP_REMOVED lines=61> */
.L_x_16735:
[----:B------:R-:W-:Y:S05]  /*13f10*/  BSYNC.RECONVERGENT B1 ;  /* 0x0000000000017941 */ /* 0x000fea0003800200 */
.L_x_16734:
        /* <DEDUP_REMOVED lines=10> */
[----:B------:R-:W-:-:S07]  /*13fc0*/  FMUL.FTZ R172, R173, R172 ;  /* 0x000000acadac7220 */ /* 0x000fce0000410000 */
.L_x_16733:
[----:B------:R-:W-:Y:S05]  /*13fd0*/  BSYNC.RECONVERGENT B0 ;  /* 0x0000000000007941 */ /* 0x000fea0003800200 */
.L_x_16732:
        /* <DEDUP_REMOVED lines=18> */
.L_x_16743:
        /* <DEDUP_REMOVED lines=13> */
.L_x_16745:
[----:B------:R-:W-:Y:S05]  /*141d0*/  BSYNC.RECONVERGENT B2 ;  /* 0x0000000000027941 */ /* 0x000fea0003800200 */
.L_x_16744:
        /* <DEDUP_REMOVED lines=61> */
.L_x_16742:
[----:B------:R-:W-:Y:S05]  /*145b0*/  BSYNC.RECONVERGENT B1 ;  /* 0x0000000000017941 */ /* 0x000fea0003800200 */
.L_x_16741:
        /* <DEDUP_REMOVED lines=11> */
.L_x_16740:
[----:B------:R-:W-:Y:S05]  /*14670*/  BSYNC.RECONVERGENT B0 ;  /* 0x0000000000007941 */ /* 0x000fea0003800200 */
.L_x_16739:
        /* <DEDUP_REMOVED lines=18> */
.L_x_16750:
        /* <DEDUP_REMOVED lines=13> */
.L_x_16752:
[----:B------:R-:W-:Y:S05]  /*14870*/  BSYNC.RECONVERGENT B2 ;  /* 0x0000000000027941 */ /* 0x000fea0003800200 */
.L_x_16751:
        /* <DEDUP_REMOVED lines=61> */
.L_x_16749:
[----:B------:R-:W-:Y:S05]  /*14c50*/  BSYNC.RECONVERGENT B1 ;  /* 0x0000000000017941 */ /* 0x000fea0003800200 */
.L_x_16748:
        /* <DEDUP_REMOVED lines=11> */
.L_x_16747:
[----:B------:R-:W-:Y:S05]  /*14d10*/  BSYNC.RECONVERGENT B0 ;  /* 0x0000000000007941 */ /* 0x000fea0003800200 */
.L_x_16746:
        /* <DEDUP_REMOVED lines=18> */
.L_x_16757:
        /* <DEDUP_REMOVED lines=13> */
.L_x_16759:
[----:B------:R-:W-:Y:S05]  /*14f10*/  BSYNC.RECONVERGENT B2 ;  /* 0x0000000000027941 */ /* 0x000fea0003800200 */
.L_x_16758:
        /* <DEDUP_REMOVED lines=61> */
.L_x_16756:
[----:B------:R-:W-:Y:S05]  /*152f0*/  BSYNC.RECONVERGENT B1 ;  /* 0x0000000000017941 */ /* 0x000fea0003800200 */
.L_x_16755:
        /* <DEDUP_REMOVED lines=11> */
.L_x_16754:
[----:B------:R-:W-:Y:S05]  /*153b0*/  BSYNC.RECONVERGENT B0 ;  /* 0x0000000000007941 */ /* 0x000fea0003800200 */
.L_x_16753:
        /* <DEDUP_REMOVED lines=18> */
.L_x_16764:
        /* <DEDUP_REMOVED lines=13> */
.L_x_16766:
[----:B------:R-:W-:Y:S05]  /*155b0*/  BSYNC.RECONVERGENT B2 ;  /* 0x0000000000027941 */ /* 0x000fea0003800200 */
.L_x_16765:
        /* <DEDUP_REMOVED lines=61> */
.L_x_16763:
[----:B------:R-:W-:Y:S05]  /*15990*/  BSYNC.RECONVERGENT B1 ;  /* 0x0000000000017941 */ /* 0x000fea0003800200 */
.L_x_16762:
        /* <DEDUP_REMOVED lines=11> */
.L_x_16761:
[----:B------:R-:W-:Y:S05]  /*15a50*/  BSYNC.RECONVERGENT B0 ;  /* 0x0000000000007941 */ /* 0x000fea0003800200 */
.L_x_16760:
[----:B------:R-:W-:Y:S02]  /*15a60*/  F2FP.F16.F32.PACK_AB R182, RZ, R176 ;  /* 0x000000b0ffb6723e */ /* 0x000fe400000000ff */
[----:B------:R-:W-:Y:S02]  /*15a70*/  PRMT R160, R160, 0x5410, R163 ;  /* 0x00005410a0a07816 */ /* 0x000fe400000000a3 */
[----:B------:R-:W-:Y:S02]  /*15a80*/  PRMT R162, R162, 0x5410, R178 ;  /* 0x00005410a2a27816 */ /* 0x000fe400000000b2 */
[----:B------:R-:W-:Y:S02]  /*15a90*/  PRMT R161, R161, 0x5410, R177 ;  /* 0x00005410a1a17816 */ /* 0x000fe400000000b1 */
[----:B------:R-:W-:-:S07]  /*15aa0*/  PRMT R163, R179, 0x5410, R182 ;  /* 0x00005410b3a37816 */ /* 0x000fce00000000b6 */
.L_x_16710:
[C---:B------:R-:W-:Y:S01]  /*15ab0*/  IADD3 R185, PT, PT, R227.reuse, 0x40, RZ ;  /* 0x00000040e3b97810 */ /* 0x040fe20007ffe0ff */
        /* <DEDUP_REMOVED lines=10> */
[----:B------:R-:W-:Y:S01]  /*15b60*/  IMAD.U32 R163, R11, 0x10000, RZ ;  /* 0x000100000ba37824 */ /* 0x000fe200078e00ff */
        /* <DEDUP_REMOVED lines=20> */
.L_x_16768:
[----:B------:R-:W-:Y:S05]  /*15cb0*/  BSYNC.RECONVERGENT B0 ;  /* 0x0000000000007941 */ /* 0x000fea0003800200 */
.L_x_16767:
        /* <DEDUP_REMOVED lines=25> */
.L_x_16774:
        /* <DEDUP_REMOVED lines=13> */
.L_x_16776:
[----:B------:R-:W-:Y:S05]  /*15f20*/  BSYNC.RECONVERGENT B2 ;  /* 0x0000000000027941 */ /* 0x000fea0003800200 */
.L_x_16775:
        /* <DEDUP_REMOVED lines=61> */
.L_x_16773:
[----:B------:R-:W-:Y:S05]  /*16300*/  BSYNC.RECONVERGENT B1 ;  /* 0x0000000000017941 */ /* 0x000fea0003800200 */
.L_x_16772:
[----:B------:R-:W-:Y:S01]  /*16310*/  I2FP.F32.U32 R23, R23 ;  /* 0x0000001700177245 */ /* 0x000fe20000201000 */
[----:B------:R-:W-:Y:S02]  /*16320*/  HADD2.F32 R163, -RZ, R36.H0_H0 ;  /* 0x20000024ffa37230 */ /* 0x000fe40000004100 */
[----:B------:R-:W-:Y:S02]  /*16330*/  IMAD.MOV.U32 R162, RZ, RZ, 0x2f800000 ;  /* 0x2f800000ffa27424 */ /* 0x000fe400078e00ff */
[----:B------:R-:W-:Y:S02]  /*16340*/  HADD2.F32 R177, -RZ, R32.H0_H0 ;  /* 0x20000020ffb17230 */ /* 0x000fe40000004100 */
[----:B------:R-:W-:Y:S01]  /*16350*/  FMUL.FTZ R163, R163, UR9 ;  /* 0x00000009a3a37c20 */ /* 0x000fe20008410000 */
[----:B------:R-:W-:-:S03]  /*16360*/  FFMA.FTZ R23, R23, R162, 1.1641532182693481445e-10 ;  /* 0x2f00000017177423 */ /* 0x000fc600000100a2 */
[----:B------:R-:W-:Y:S01]  /*16370*/  FMUL.FTZ R184, R163, UR8 ;  /* 0x00000008a3b87c20 */ /* 0x000fe20008410000 */
[----:B------:R-:W-:Y:S01]  /*16380*/  HADD2.F32 R163, -RZ, R64.H0_H0 ;  /* 0x20000040ffa37230 */ /* 0x000fe20000004100 */
[----:B------:R-:W-:-:S04]  /*16390*/  FSETP.GTU.FTZ.AND P3, PT, R23, UR12, PT ;  /* 0x0000000c17007c0b */ /* 0x000fc8000bf7c000 */
[----:B------:R-:W-:Y:S02]  /*163a0*/  FSEL R184, R184, RZ, !P3 ;  /* 0x000000ffb8b87208 */ /* 0x000fe40005800000 */
[----:B------:R-:W-:-:S03]  /*163b0*/  SEL R23, RZ, 0x1, P3 ;  /* 0x00000001ff177807 */ /* 0x000fc60001800000 */
[----:B------:R-:W-:-:S07]  /*163c0*/  FFMA.FTZ R184, R184, R163, R177 ;  /* 0x000000a3b8b87223 */ /* 0x000fce00000100b1 */
.L_x_16771:
[----:B------:R-:W-:Y:S05]  /*163d0*/  BSYNC.RECONVERGENT B0 ;  /* 0x0000000000007941 */ /* 0x000fea0003800200 */
.L_x_16770:
        /* <DEDUP_REMOVED lines=22> */
.L_x_16781:
        /* <DEDUP_REMOVED lines=13> */
.L_x_16783:
[----:B------:R-:W-:Y:S05]  /*16610*/  BSYNC.RECONVERGENT B2 ;  /* 0x0000000000027941 */ /* 0x000fea0003800200 */
.L_x_16782:
        /* <DEDUP_REMOVED lines=61> */
.L_x_16780:
[----:B------:R-:W-:Y:S05]  /*169f0*/  BSYNC.RECONVERGENT B1 ;  /* 0x0000000000017941 */ /* 0x000fea0003800200 */
.L_x_16779:
        /* <DEDUP_REMOVED lines=12> */
.L_x_16778:
[----:B------:R-:W-:Y:S05]  /*16ac0*/  BSYNC.RECONVERGENT B0 ;  /* 0x0000000000007941 */ /* 0x000fea0003800200 */
.L_x_16777:
        /* <DEDUP_REMOVED lines=22> */
.L_x_16788:
        /* <DEDUP_REMOVED lines=13> */
.L_x_16790:
[----:B------:R-:W-:Y:S05]  /*16d00*/  BSYNC.RECONVERGENT B2 ;  /* 0x0000000000027941 */ /* 0x000fea0003800200 */
.L_x_16789:
        /* <DEDUP_REMOVED lines=61> */
.L_x_16787:
[----:B------:R-:W-:Y:S05]  /*170e0*/  BSYNC.RECONVERGENT B1 ;  /* 0x0000000000017941 */ /* 0x000fea0003800200 */
.L_x_16786:
        /* <DEDUP_REMOVED lines=12> */
.L_x_16785:
[----:B------:R-:W-:Y:S05]  /*171b0*/  BSYNC.RECONVERGENT B0 ;  /* 0x0000000000007941 */ /* 0x000fea0003800200 */
.L_x_16784:
        /* <DEDUP_REMOVED lines=22> */
.L_x_16795:
        /* <DEDUP_REMOVED lines=13> */
.L_x_16797:
[----:B------:R-:W-:Y:S05]  /*173f0*/  BSYNC.RECONVERGENT B2 ;  /* 0x0000000000027941 */ /* 0x000fea0003800200 */
.L_x_16796:
        /* <DEDUP_REMOVED lines=61> */
.L_x_16794:
[----:B------:R-:W-:Y:S05]  /*177d0*/  BSYNC.RECONVERGENT B1 ;  /* 0x0000000000017941 */ /* 0x000fea0003800200 */
.L_x_16793:
        /* <DEDUP_REMOVED lines=12> */
.L_x_16792:
[----:B------:R-:W-:Y:S05]  /*178a0*/  BSYNC.RECONVERGENT B0 ;  /* 0x0000000000007941 */ /* 0x000fea0003800200 */
.L_x_16791:
        /* <DEDUP_REMOVED lines=22> */
.L_x_16802:
        /* <DEDUP_REMOVED lines=13> */
.L_x_16804:
[----:B------:R-:W-:Y:S05]  /*17ae0*/  BSYNC.RECONVERGENT B2 ;  /* 0x0000000000027941 */ /* 0x000fea0003800200 */
.L_x_16803:
        /* <DEDUP_REMOVED lines=60> */
.L_x_16801:
[----:B------:R-:W-:Y:S05]  /*17eb0*/  BSYNC.RECONVERGENT B1 ;  /* 0x0000000000017941 */ /* 0x000fea0003800200 */
.L_x_16800:
        /* <DEDUP_REMOVED lines=12> */
.L_x_16799:
[----:B------:R-:W-:Y:S05]  /*17f80*/  BSYNC.RECONVERGENT B0 ;  /* 0x0000000000007941 */ /* 0x000fea0003800200 */
.L_x_16798:
        /* <DEDUP_REMOVED lines=22> */
.L_x_16809:
        /* <DEDUP_REMOVED lines=13> */
.L_x_16811:
[----:B------:R-:W-:Y:S05]  /*181c0*/  BSYNC.RECONVERGENT B2 ;  /* 0x0000000000027941 */ /* 0x000fea0003800200 */
.L_x_16810:
        /* <DEDUP_REMOVED lines=61> */
.L_x_16808:
[----:B------:R-:W-:Y:S05]  /*185a0*/  BSYNC.RECONVERGENT B1 ;  /* 0x0000000000017941 */ /* 0x000fea0003800200 */
.L_x_16807:
        /* <DEDUP_REMOVED lines=12> */
.L_x_16806:
[----:B------:R-:W-:Y:S05]  /*18670*/  BSYNC.RECONVERGENT B0 ;  /* 0x0000000000007941 */ /* 0x000fea0003800200 */
.L_x_16805:
        /* <DEDUP_REMOVED lines=22> */
.L_x_16816:
        /* <DEDUP_REMOVED lines=13> */
.L_x_16818:
[----:B------:R-:W-:Y:S05]  /*188b0*/  BSYNC.RECONVERGENT B2 ;  /* 0x0000000000027941 */ /* 0x000fea0003800200 */
.L_x_16817:
        /* <DEDUP_REMOVED lines=61> */
.L_x_16815:
[----:B------:R-:W-:Y:S05]  /*18c90*/  BSYNC.RECONVERGENT B1 ;  /* 0x0000000000017941 */ /* 0x000fea0003800200 */
.L_x_16814:
        /* <DEDUP_REMOVED lines=12> */
.L_x_16813:
[----:B------:R-:W-:Y:S05]  /*18d60*/  BSYNC.RECONVERGENT B0 ;  /* 0x0000000000007941 */ /* 0x000fea0003800200 */
.L_x_16812:
        /* <DEDUP_REMOVED lines=22> */
.L_x_16823:
        /* <DEDUP_REMOVED lines=13> */
.L_x_16825:
[----:B------:R-:W-:Y:S05]  /*18fa0*/  BSYNC.RECONVERGENT B2 ;  /* 0x0000000000027941 */ /* 0x000fea0003800200 */
.L_x_16824:
        /* <DEDUP_REMOVED lines=60> */
.L_x_16822:
[----:B------:R-:W-:Y:S05]  /*19370*/  BSYNC.RECONVERGENT B1 ;  /* 0x0000000000017941 */ /* 0x000fea0003800200 */
.L_x_16821:
        /* <DEDUP_REMOVED lines=12> */
.L_x_16820:
[----:B------:R-:W-:Y:S05]  /*19440*/  BSYNC.RECONVERGENT B0 ;  /* 0x0000000000007941 */ /* 0x000fea0003800200 */
.L_x_16819:
[----:B------:R-:W-:Y:S02]  /*19450*/  F2FP.F16.F32.PACK_AB R163, RZ, R177 ;  /* 0x000000b1ffa3723e */ /* 0x000fe400000000ff */
[----:B------:R-:W-:Y:S02]  /*19460*/  PRMT R162, R193, 0x5410, R196 ;  /* 0x00005410c1a27816 */ /* 0x000fe400000000c4 */
[----:B------:R-:W-:Y:S02]  /*19470*/  PRMT R161, R191, 0x5410, R192 ;  /* 0x00005410bfa17816 */ /* 0x000fe400000000c0 */
[----:B------:R-:W-:Y:S02]  /*19480*/  PRMT R160, R185, 0x5410, R190 ;  /* 0x00005410b9a07816 */ /* 0x000fe400000000be */
[----:B------:R-:W-:Y:S01]  /*19490*/  PRMT R163, R198, 0x5410, R163 ;  /* 0x00005410c6a37816 */ /* 0x000fe200000000a3 */
[----:B------:R-:W-:Y:S06]  /*194a0*/  BRA `(.L_x_16826) ;  /* 0x00000034005c7947 */ /* 0x000fec0003800000 */
.L_x_16769:
        /* <DEDUP_REMOVED lines=21> */
.L_x_16831:
        /* <DEDUP_REMOVED lines=13> */
.L_x_16833:
[----:B------:R-:W-:Y:S05]  /*196d0*/  BSYNC.RECONVERGENT B2 ;  /* 0x0000000000027941 */ /* 0x000fea0003800200 */
.L_x_16832:
        /* <DEDUP_REMOVED lines=60> */
.L_x_16830:
[----:B------:R-:W-:Y:S05]  /*19aa0*/  BSYNC.RECONVERGENT B1 ;  /* 0x0000000000017941 */ /* 0x000fea0003800200 */
.L_x_16829:
        /* <DEDUP_REMOVED lines=10> */
[----:B------:R-:W-:-:S07]  /*19b50*/  FMUL.FTZ R184, R163, R184 ;  /* 0x000000b8a3b87220 */ /* 0x000fce0000410000 */
.L_x_16828:
[----:B------:R-:W-:Y:S05]  /*19b60*/  BSYNC.RECONVERGENT B0 ;  /* 0x0000000000007941 */ /* 0x000fea0003800200 */
.L_x_16827:
        /* <DEDUP_REMOVED lines=18> */
.L_x_16838:
        /* <DEDUP_REMOVED lines=13> */
.L_x_16840:
[----:B------:R-:W-:Y:S05]  /*19d60*/  BSYNC.RECONVERGENT B2 ;  /* 0x0000000000027941 */ /* 0x000fea0003800200 */
.L_x_16839:
        /* <DEDUP_REMOVED lines=61> */
.L_x_16837:
[----:B------:R-:W-:Y:S05]  /*1a140*/  BSYNC.RECONVERGENT B1 ;  /* 0x0000000000017941 */ /* 0x000fea0003800200 */
.L_x_16836:
        /* <DEDUP_REMOVED lines=11> */
.L_x_16835:
[----:B------:R-:W-:Y:S05]  /*1a200*/  BSYNC.RECONVERGENT B0 ;  /* 0x0000000000007941 */ /* 0x000fea0003800200 */
.L_x_16834:
        /* <DEDUP_REMOVED lines=18> */
.L_x_16845:
        /* <DEDUP_REMOVED lines=13> */
.L_x_16847:
[----:B------:R-:W-:Y:S05]  /*1a400*/  BSYNC.RECONVERGENT B2 ;  /* 0x0000000000027941 */ /* 0x000fea0003800200 */
.L_x_16846:
        /* <DEDUP_REMOVED lines=61> */
.L_x_16844:
[----:B------:R-:W-:Y:S05]  /*1a7e0*/  BSYNC.RECONVERGENT B1 ;  /* 0x0000000000017941 */ /* 0x000fea0003800200 */
.L_x_16843:
        /* <DEDUP_REMOVED lines=11> */
.L_x_16842:
[----:B------:R-:W-:Y:S05]  /*1a8a0*/  BSYNC.RECONVERGENT B0 ;  /* 0x0000000000007941 */ /* 0x000fea0003800200 */
.L_x_16841:
        /* <DEDUP_REMOVED lines=18> */
.L_x_16852:
        /* <DEDUP_REMOVED lines=13> */
.L_x_16854:
[----:B------:R-:W-:Y:S05]  /*1aaa0*/  BSYNC.RECONVERGENT B2 ;  /* 0x0000000000027941 */ /* 0x000fea0003800200 */
.L_x_16853:
        /* <DEDUP_REMOVED lines=61> */
.L_x_16851:
[----:B------:R-:W-:Y:S05]  /*1ae80*/  BSYNC.RECONVERGENT B1 ;  /* 0x0000000000017941 */ /* 0x000fea0003800200 */
.L_x_16850:
        /* <DEDUP_REMOVED lines=11> */
.L_x_16849:
[----:B------:R-:W-:Y:S05]  /*1af40*/  BSYNC.RECONVERGENT B0 ;  /* 0x0000000000007941 */ /* 0x000fea0003800200 */
.L_x_16848:
        /* <DEDUP_REMOVED lines=18> */
.L_x_16859:
        /* <DEDUP_REMOVED lines=13> */
.L_x_16861:
[----:B------:R-:W-:Y:S05]  /*1b140*/  BSYNC.RECONVERGENT B2 ;  /* 0x0000000000027941 */ /* 0x000fea0003800200 */
.L_x_16860:
        /* <DEDUP_REMOVED lines=61> */
.L_x_16858:
[----:B------:R-:W-:Y:S05]  /*1b520*/  BSYNC.RECONVERGENT B1 ;  /* 0x0000000000017941 */ /* 0x000fea0003800200 */
.L_x_16857:
        /* <DEDUP_REMOVED lines=11> */
.L_x_16856:
[----:B------:R-:W-:Y:S05]  /*1b5e0*/  BSYNC.RECONVERGENT B0 ;  /* 0x0000000000007941 */ /* 0x000fea0003800200 */
.L_x_16855:
        /* <DEDUP_REMOVED lines=18> */
.L_x_16866:
        /* <DEDUP_REMOVED lines=13> */
.L_x_16868:
[----:B------:R-:W-:Y:S05]  /*1b7e0*/  BSYNC.RECONVERGENT B2 ;  /* 0x0000000000027941 */ /* 0x000fea0003800200 */
.L_x_16867:
        /* <DEDUP_REMOVED lines=61> */
.L_x_16865:
[----:B------:R-:W-:Y:S05]  /*1bbc0*/  BSYNC.RECONVERGENT B1 ;  /* 0x0000000000017941 */ /* 0x000fea0003800200 */
.L_x_16864:
        /* <DEDUP_REMOVED lines=11> */
.L_x_16863:
[----:B------:R-:W-:Y:S05]  /*1bc80*/  BSYNC.RECONVERGENT B0 ;  /* 0x0000000000007941 */ /* 0x000fea0003800200 */
.L_x_16862:
        /* <DEDUP_REMOVED lines=18> */
.L_x_16873:
        /* <DEDUP_REMOVED lines=13> */
.L_x_16875:
[----:B------:R-:W-:Y:S05]  /*1be80*/  BSYNC.RECONVERGENT B2 ;  /* 0x0000000000027941 */ /* 0x000fea0003800200 */
.L_x_16874:
        /* <DEDUP_REMOVED lines=61> */
.L_x_16872:
[----:B------:R-:W-:Y:S05]  /*1c260*/  BSYNC.RECONVERGENT B1 ;  /* 0x0000000000017941 */ /* 0x000fea0003800200 */
.L_x_16871:
        /* <DEDUP_REMOVED lines=11> */
.L_x_16870:
[----:B------:R-:W-:Y:S05]  /*1c320*/  BSYNC.RECONVERGENT B0 ;  /* 0x0000000000007941 */ /* 0x000fea0003800200 */
.L_x_16869:
        /* <DEDUP_REMOVED lines=18> */
.L_x_16880:
        /* <DEDUP_REMOVED lines=13> */
.L_x_16882:
[----:B------:R-:W-:Y:S05]  /*1c520*/  BSYNC.RECONVERGENT B2 ;  /* 0x0000000000027941 */ /* 0x000fea0003800200 */
.L_x_16881:
        /* <DEDUP_REMOVED lines=61> */
.L_x_16879:
[----:B------:R-:W-:Y:S05]  /*1c900*/  BSYNC.RECONVERGENT B1 ;  /* 0x0000000000017941 */ /* 0x000fea0003800200 */
.L_x_16878:
        /* <DEDUP_REMOVED lines=11> */
.L_x_16877:
[----:B------:R-:W-:Y:S05]  /*1c9c0*/  BSYNC.RECONVERGENT B0 ;  /* 0x0000000000007941 */ /* 0x000fea0003800200 */
.L_x_16876:
[----:B------:R-:W-:Y:S02]  /*1c9d0*/  F2FP.F16.F32.PACK_AB R163, RZ, R177 ;  /* 0x000000b1ffa3723e */ /* 0x000fe400000000ff */
[----:B------:R-:W-:Y:S02]  /*1c9e0*/  PRMT R162, R196, 0x5410, R197 ;  /* 0x00005410c4a27816 */ /* 0x000fe400000000c5 */
[----:B------:R-:W-:Y:S02]  /*1c9f0*/  PRMT R161, R193, 0x5410, R195 ;  /* 0x00005410c1a17816 */ /* 0x000fe400000000c3 */
[----:B------:R-:W-:Y:S02]  /*1ca00*/  PRMT R160, R185, 0x5410, R192 ;  /* 0x00005410b9a07816 */ /* 0x000fe400000000c0 */
[----:B------:R-:W-:-:S07]  /*1ca10*/  PRMT R163, R198, 0x5410, R163 ;  /* 0x00005410c6a37816 */ /* 0x000fce00000000a3 */
.L_x_16826:
        /* <DEDUP_REMOVED lines=32> */
.L_x_16884:
[----:B------:R-:W-:Y:S05]  /*1cc20*/  BSYNC.RECONVERGENT B0 ;  /* 0x0000000000007941 */ /* 0x000fea0003800200 */
.L_x_16883:
        /* <DEDUP_REMOVED lines=25> */
.L_x_16890:
        /* <DEDUP_REMOVED lines=13> */
.L_x_16892:
[----:B------:R-:W-:Y:S05]  /*1ce90*/  BSYNC.RECONVERGENT B2 ;  /* 0x0000000000027941 */ /* 0x000fea0003800200 */
.L_x_16891:
[----:B-1----:R-:W-:Y:S01]  /*1cea0*/  IMAD.WIDE.U32 R186, R167, -0x326172a9, RZ ;  /* 0xcd9e8d57a7ba7825 */ /* 0x002fe200078e00ff */
        /* <DEDUP_REMOVED lines=59> */
.L_x_16889:
[----:B------:R-:W-:Y:S05]  /*1d260*/  BSYNC.RECONVERGENT B1 ;  /* 0x0000000000017941 */ /* 0x000fea0003800200 */
.L_x_16888:
        /* <DEDUP_REMOVED lines=12> */
.L_x_16887:
[----:B------:R-:W-:Y:S05]  /*1d330*/  BSYNC.RECONVERGENT B0 ;  /* 0x0000000000007941 */ /* 0x000fea0003800200 */
.L_x_16886:
        /* <DEDUP_REMOVED lines=22> */
.L_x_16897:
        /* <DEDUP_REMOVED lines=13> */
.L_x_16899:
[----:B------:R-:W-:Y:S05]  /*1d570*/  BSYNC.RECONVERGENT B2 ;  /* 0x0000000000027941 */ /* 0x000fea0003800200 */
.L_x_16898:
        /* <DEDUP_REMOVED lines=61> */
.L_x_16896:
[----:B------:R-:W-:Y:S05]  /*1d950*/  BSYNC.RECONVERGENT B1 ;  /* 0x0000000000017941 */ /* 0x000fea0003800200 */
.L_x_16895:
        /* <DEDUP_REMOVED lines=12> */
.L_x_16894:
[----:B------:R-:W-:Y:S05]  /*1da20*/  BSYNC.RECONVERGENT B0 ;  /* 0x0000000000007941 */ /* 0x000fea0003800200 */
.L_x_16893:
        /* <DEDUP_REMOVED lines=22> */
.L_x_16904:
        /* <DEDUP_REMOVED lines=13> */
.L_x_16906:
[----:B------:R-:W-:Y:S05]  /*1dc60*/  BSYNC.RECONVERGENT B2 ;  /* 0x0000000000027941 */ /* 0x000fea0003800200 */
.L_x_16905:
        /* <DEDUP_REMOVED lines=61> */
.L_x_16903:
[----:B------:R-:W-:Y:S05]  /*1e040*/  BSYNC.RECONVERGENT B1 ;  /* 0x0000000000017941 */ /* 0x000fea0003800200 */
.L_x_16902:
        /* <DEDUP_REMOVED lines=12> */
.L_x_16901:
[----:B------:R-:W-:Y:S05]  /*1e110*/  BSYNC.RECONVERGENT B0 ;  /* 0x0000000000007941 */ /* 0x000fea0003800200 */
.L_x_16900:
        /* <DEDUP_REMOVED lines=22> */
.L_x_16911:
        /* <DEDUP_REMOVED lines=13> */
.L_x_16913:
[----:B------:R-:W-:Y:S05]  /*1e350*/  BSYNC.RECONVERGENT B2 ;  /* 0x0000000000027941 */ /* 0x000fea0003800200 */
.L_x_16912:
        /* <DEDUP_REMOVED lines=60> */
[----:B------:R-:W-:-:S07]  /*1e720*/  MOV R185, R160 ;  /* 0x000000a000b97202 */ /* 0x000fce0000000f00 */
.L_x_16910:
[----:B------:R-:W-:Y:S05]  /*1e730*/  BSYNC.RECONVERGENT B1 ;  /* 0x0000000000017941 */ /* 0x000fea0003800200 */
.L_x_16909:
        /* <DEDUP_REMOVED lines=12> */
.L_x_16908:
[----:B------:R-:W-:Y:S05]  /*1e800*/  BSYNC.RECONVERGENT B0 ;  /* 0x0000000000007941 */ /* 0x000fea0003800200 */
.L_x_16907:
        /* <DEDUP_REMOVED lines=22> */
.L_x_16918:
        /* <DEDUP_REMOVED lines=13> */
.L_x_16920:
[----:B------:R-:W-:Y:S05]  /*1ea40*/  BSYNC.RECONVERGENT B2 ;  /* 0x0000000000027941 */ /* 0x000fea0003800200 */
.L_x_16919:
        /* <DEDUP_REMOVED lines=61> */
.L_x_16917:
[----:B------:R-:W-:Y:S05]  /*1ee20*/  BSYNC.RECONVERGENT B1 ;  /* 0x0000000000017941 */ /* 0x000fea0003800200 */
.L_x_16916:
        /* <DEDUP_REMOVED lines=12> */
.L_x_16915:
[----:B------:R-:W-:Y:S05]  /*1eef0*/  BSYNC.RECONVERGENT B0 ;  /* 0x0000000000007941 */ /* 0x000fea0003800200 */
.L_x_16914:
        /* <DEDUP_REMOVED lines=22> */
.L_x_16925:
        /* <DEDUP_REMOVED lines=13> */
.L_x_16927:
[----:B------:R-:W-:Y:S05]  /*1f130*/  BSYNC.RECONVERGENT B2 ;  /* 0x0000000000027941 */ /* 0x000fea0003800200 */
.L_x_16926:
        /* <DEDUP_REMOVED lines=61> */
.L_x_16924:
[----:B------:R-:W-:Y:S05]  /*1f510*/  BSYNC.RECONVERGENT B1 ;  /* 0x0000000000017941 */ /* 0x000fea0003800200 */
.L_x_16923:
        /* <DEDUP_REMOVED lines=12> */
.L_x_16922:
[----:B------:R-:W-:Y:S05]  /*1f5e0*/  BSYNC.RECONVERGENT B0 ;  /* 0x0000000000007941 */ /* 0x000fea0003800200 */
.L_x_16921:
        /* <DEDUP_REMOVED lines=22> */
.L_x_16932:
        /* <DEDUP_REMOVED lines=13> */
.L_x_16934:
[----:B------:R-:W-:Y:S05]  /*1f820*/  BSYNC.RECONVERGENT B2 ;  /* 0x0000000000027941 */ /* 0x000fea0003800200 */
.L_x_16933:
        /* <DEDUP_REMOVED lines=61> */
.L_x_16931:
[----:B------:R-:W-:Y:S05]  /*1fc00*/  BSYNC.RECONVERGENT B1 ;  /* 0x0000000000017941 */ /* 0x000fea0003800200 */
.L_x_16930:
        /* <DEDUP_REMOVED lines=12> */
.L_x_16929:
[----:B------:R-:W-:Y:S05]  /*1fcd0*/  BSYNC.RECONVERGENT B0 ;  /* 0x0000000000007941 */ /* 0x000fea0003800200 */
.L_x_16928:
        /* <DEDUP_REMOVED lines=22> */
.L_x_16939:
        /* <DEDUP_REMOVED lines=13> */
.L_x_16941:
[----:B------:R-:W-:Y:S05]  /*1ff10*/  BSYNC.RECONVERGENT B2 ;  /* 0x0000000000027941 */ /* 0x000fea0003800200 */
.L_x_16940:
        /* <DEDUP_REMOVED lines=60> */
.L_x_16938:
[----:B------:R-:W-:Y:S05]  /*202e0*/  BSYNC.RECONVERGENT B1 ;  /* 0x0000000000017941 */ /* 0x000fea0003800200 */
.L_x_16937:
        /* <DEDUP_REMOVED lines=12> */
.L_x_16936:
[----:B------:R-:W-:Y:S05]  /*203b0*/  BSYNC.RECONVERGENT B0 ;  /* 0x0000000000007941 */ /* 0x000fea0003800200 */
.L_x_16935:
[----:B------:R-:W-:Y:S02]  /*203c0*/  F2FP.F16.F32.PACK_AB R163, RZ, R185 ;  /* 0x000000b9ffa3723e */ /* 0x000fe400000000ff */
[----:B------:R-:W-:Y:S02]  /*203d0*/  PRMT R162, R201, 0x5410, R204 ;  /* 0x00005410c9a27816 */ /* 0x000fe400000000cc */
[----:B------:R-:W-:Y:S02]  /*203e0*/  PRMT R161, R199, 0x5410, R200 ;  /* 0x00005410c7a17816 */ /* 0x000fe400000000c8 */
[----:B------:R-:W-:Y:S02]  /*203f0*/  PRMT R160, R198, 0x5410, R193 ;  /* 0x00005410c6a07816 */ /* 0x000fe400000000c1 */
[----:B------:R-:W-:Y:S01]  /*20400*/  PRMT R163, R206, 0x5410, R163 ;  /* 0x00005410cea37816 */ /* 0x000fe200000000a3 */
[----:B------:R-:W-:Y:S06]  /*20410*/  BRA `(.L_x_16942) ;  /* 0x00000034005c7947 */ /* 0x000fec0003800000 */
.L_x_16885:
        /* <DEDUP_REMOVED lines=21> */
.L_x_16947:
        /* <DEDUP_REMOVED lines=13> */
.L_x_16949:
[----:B------:R-:W-:Y:S05]  /*20640*/  BSYNC.RECONVERGENT B2 ;  /* 0x0000000000027941 */ /* 0x000fea0003800200 */
.L_x_16948:
[----:B-1----:R-:W-:Y:S01]  /*20650*/  IMAD.WIDE.U32 R186, R167, -0x326172a9, RZ ;  /* 0xcd9e8d57a7ba7825 */ /* 0x002fe200078e00ff */
        /* <DEDUP_REMOVED lines=59> */
.L_x_16946:
[----:B------:R-:W-:Y:S05]  /*20a10*/  BSYNC.RECONVERGENT B1 ;  /* 0x0000000000017941 */ /* 0x000fea0003800200 */
.L_x_16945:
        /* <DEDUP_REMOVED lines=11> */
.L_x_16944:
[----:B------:R-:W-:Y:S05]  /*20ad0*/  BSYNC.RECONVERGENT B0 ;  /* 0x0000000000007941 */ /* 0x000fea0003800200 */
.L_x_16943:
        /* <DEDUP_REMOVED lines=18> */
.L_x_16954:
        /* <DEDUP_REMOVED lines=13> */
.L_x_16956:
[----:B------:R-:W-:Y:S05]  /*20cd0*/  BSYNC.RECONVERGENT B2 ;  /* 0x0000000000027941 */ /* 0x000fea0003800200 */
.L_x_16955:
        /* <DEDUP_REMOVED lines=61> */
.L_x_16953:
[----:B------:R-:W-:Y:S05]  /*210b0*/  BSYNC.RECONVERGENT B1 ;  /* 0x0000000000017941 */ /* 0x000fea0003800200 */
.L_x_16952:
        /* <DEDUP_REMOVED lines=11> */
.L_x_16951:
[----:B------:R-:W-:Y:S05]  /*21170*/  BSYNC.RECONVERGENT B0 ;  /* 0x0000000000007941 */ /* 0x000fea0003800200 */
.L_x_16950:
        /* <DEDUP_REMOVED lines=18> */
.L_x_16961:
        /* <DEDUP_REMOVED lines=13> */
.L_x_16963:
[----:B------:R-:W-:Y:S05]  /*21370*/  BSYNC.RECONVERGENT B2 ;  /* 0x0000000000027941 */ /* 0x000fea0003800200 */
.L_x_16962:
        /* <DEDUP_REMOVED lines=61> */
.L_x_16960:
[----:B------:R-:W-:Y:S05]  /*21750*/  BSYNC.RECONVERGENT B1 ;  /* 0x0000000000017941 */ /* 0x000fea0003800200 */
.L_x_16959:
        /* <DEDUP_REMOVED lines=11> */
.L_x_16958:
[----:B------:R-:W-:Y:S05]  /*21810*/  BSYNC.RECONVERGENT B0 ;  /* 0x0000000000007941 */ /* 0x000fea0003800200 */
.L_x_16957:
        /* <DEDUP_REMOVED lines=18> */
.L_x_16968:
        /* <DEDUP_REMOVED lines=13> */
.L_x_16970:
[----:B------:R-:W-:Y:S05]  /*21a10*/  BSYNC.RECONVERGENT B2 ;  /* 0x0000000000027941 */ /* 0x000fea0003800200 */
.L_x_16969:
        /* <DEDUP_REMOVED lines=61> */
.L_x_16967:
[----:B------:R-:W-:Y:S05]  /*21df0*/  BSYNC.RECONVERGENT B1 ;  /* 0x0000000000017941 */ /* 0x000fea0003800200 */
.L_x_16966:
        /* <DEDUP_REMOVED lines=11> */
.L_x_16965:
[----:B------:R-:W-:Y:S05]  /*21eb0*/  BSYNC.RECONVERGENT B0 ;  /* 0x0000000000007941 */ /* 0x000fea0003800200 */
.L_x_16964:
        /* <DEDUP_REMOVED lines=18> */
.L_x_16975:
        /* <DEDUP_REMOVED lines=13> */
.L_x_16977:
[----:B------:R-:W-:Y:S05]  /*220b0*/  BSYNC.RECONVERGENT B2 ;  /* 0x0000000000027941 */ /* 0x000fea0003800200 */
.L_x_16976:
        /* <DEDUP_REMOVED lines=61> */
.L_x_16974:
[----:B------:R-:W-:Y:S05]  /*22490*/  BSYNC.RECONVERGENT B1 ;  /* 0x0000000000017941 */ /* 0x000fea0003800200 */
.L_x_16973:
        /* <DEDUP_REMOVED lines=11> */
.L_x_16972:
[----:B------:R-:W-:Y:S05]  /*22550*/  BSYNC.RECONVERGENT B0 ;  /* 0x0000000000007941 */ /* 0x000fea0003800200 */
.L_x_16971:
        /* <DEDUP_REMOVED lines=18> */
.L_x_16982:
        /* <DEDUP_REMOVED lines=13> */
.L_x_16984:
[----:B------:R-:W-:Y:S05]  /*22750*/  BSYNC.RECONVERGENT B2 ;  /* 0x0000000000027941 */ /* 0x000fea0003800200 */
.L_x_16983:
        /* <DEDUP_REMOVED lines=61> */
.L_x_16981:
[----:B------:R-:W-:Y:S05]  /*22b30*/  BSYNC.RECONVERGENT B1 ;  /* 0x0000000000017941 */ /* 0x000fea0003800200 */
.L_x_16980:
        /* <DEDUP_REMOVED lines=11> */
.L_x_16979:
[----:B------:R-:W-:Y:S05]  /*22bf0*/  BSYNC.RECONVERGENT B0 ;  /* 0x0000000000007941 */ /* 0x000fea0003800200 */
.L_x_16978:
        /* <DEDUP_REMOVED lines=18> */
.L_x_16989:
        /* <DEDUP_REMOVED lines=13> */
.L_x_16991:
[----:B------:R-:W-:Y:S05]  /*22df0*/  BSYNC.RECONVERGENT B2 ;  /* 0x0000000000027941 */ /* 0x000fea0003800200 */
.L_x_16990:
        /* <DEDUP_REMOVED lines=61> */
.L_x_16988:
[----:B------:R-:W-:Y:S05]  /*231d0*/  BSYNC.RECONVERGENT B1 ;  /* 0x0000000000017941 */ /* 0x000fea0003800200 */
.L_x_16987:
        /* <DEDUP_REMOVED lines=11> */
.L_x_16986:
[----:B------:R-:W-:Y:S05]  /*23290*/  BSYNC.RECONVERGENT B0 ;  /* 0x0000000000007941 */ /* 0x000fea0003800200 */
.L_x_16985:
        /* <DEDUP_REMOVED lines=18> */
.L_x_16996:
        /* <DEDUP_REMOVED lines=13> */
.L_x_16998:
[----:B------:R-:W-:Y:S05]  /*23490*/  BSYNC.RECONVERGENT B2 ;  /* 0x0000000000027941 */ /* 0x000fea0003800200 */
.L_x_16997:
        /* <DEDUP_REMOVED lines=61> */
.L_x_16995:
[----:B------:R-:W-:Y:S05]  /*23870*/  BSYNC.RECONVERGENT B1 ;  /* 0x0000000000017941 */ /* 0x000fea0003800200 */
.L_x_16994:
        /* <DEDUP_REMOVED lines=11> */
.L_x_16993:
[----:B------:R-:W-:Y:S05]  /*23930*/  BSYNC.RECONVERGENT B0 ;  /* 0x0000000000007941 */ /* 0x000fea0003800200 */
.L_x_16992:
[----:B------:R-:W-:Y:S02]  /*23940*/  F2FP.F16.F32.PACK_AB R163, RZ, R185 ;  /* 0x000000b9ffa3723e */ /* 0x000fe400000000ff */
[----:B------:R-:W-:Y:S02]  /*23950*/  PRMT R162, R201, 0x5410, R203 ;  /* 0x00005410c9a27816 */ /* 0x000fe400000000cb */
[----:B------:R-:W-:Y:S02]  /*23960*/  PRMT R161, R199, 0x5410, R200 ;  /* 0x00005410c7a17816 */ /* 0x000fe400000000c8 */
[----:B------:R-:W-:Y:S02]  /*23970*/  PRMT R160, R198, 0x5410, R193 ;  /* 0x00005410c6a07816 */ /* 0x000fe400000000c1 */
[----:B------:R-:W-:-:S07]  /*23980*/  PRMT R163, R204, 0x5410, R163 ;  /* 0x00005410cca37816 */ /* 0x000fce00000000a3 */
.L_x_16942:
        /* <DEDUP_REMOVED lines=32> */
.L_x_17000:
[----:B------:R-:W-:Y:S05]  /*23b90*/  BSYNC.RECONVERGENT B0 ;  /* 0x0000000000007941 */ /* 0x000fea0003800200 */
.L_x_16999:
        /* <DEDUP_REMOVED lines=25> */
.L_x_17006:
        /* <DEDUP_REMOVED lines=13> */
.L_x_17008:
[----:B------:R-:W-:Y:S05]  /*23e00*/  BSYNC.RECONVERGENT B2 ;  /* 0x0000000000027941 */ /* 0x000fea0003800200 */
.L_x_17007:
        /* <DEDUP_REMOVED lines=61> */
.L_x_17005:
[----:B------:R-:W-:Y:S05]  /*241e0*/  BSYNC.RECONVERGENT B1 ;  /* 0x0000000000017941 */ /* 0x000fea0003800200 */
.L_x_17004:
        /* <DEDUP_REMOVED lines=12> */
.L_x_17003:
[----:B------:R-:W-:Y:S05]  /*242b0*/  BSYNC.RECONVERGENT B0 ;  /* 0x0000000000007941 */ /* 0x000fea0003800200 */
.L_x_17002:
        /* <DEDUP_REMOVED lines=22> */
.L_x_17013:
        /* <DEDUP_REMOVED lines=13> */
.L_x_17015:
[----:B------:R-:W-:Y:S05]  /*244f0*/  BSYNC.RECONVERGENT B2 ;  /* 0x0000000000027941 */ /* 0x000fea0003800200 */
.L_x_17014:
        /* <DEDUP_REMOVED lines=61> */
.L_x_17012:
[----:B------:R-:W-:Y:S05]  /*248d0*/  BSYNC.RECONVERGENT B1 ;  /* 0x0000000000017941 */ /* 0x000fea0003800200 */
.L_x_17011:
        /* <DEDUP_REMOVED lines=12> */
.L_x_17010:
[----:B------:R-:W-:Y:S05]  /*249a0*/  BSYNC.RECONVERGENT B0 ;  /* 0x0000000000007941 */ /* 0x000fea0003800200 */
.L_x_17009:
        /* <DEDUP_REMOVED lines=22> */
.L_x_17020:
        /* <DEDUP_REMOVED lines=13> */
.L_x_17022:
[----:B------:R-:W-:Y:S05]  /*24be0*/  BSYNC.RECONVERGENT B2 ;  /* 0x0000000000027941 */ /* 0x000fea0003800200 */
.L_x_17021:
        /* <DEDUP_REMOVED lines=61> */
.L_x_17019:
[----:B------:R-:W-:Y:S05]  /*24fc0*/  BSYNC.RECONVERGENT B1 ;  /* 0x0000000000017941 */ /* 0x000fea0003800200 */
.L_x_17018:
        /* <DEDUP_REMOVED lines=12> */
.L_x_17017:
[----:B------:R-:W-:Y:S05]  /*25090*/  BSYNC.RECONVERGENT B0 ;  /* 0x0000000000007941 */ /* 0x000fea0003800200 */
.L_x_17016:
        /* <DEDUP_REMOVED lines=22> */
.L_x_17027:
        /* <DEDUP_REMOVED lines=13> */
.L_x_17029:
[----:B------:R-:W-:Y:S05]  /*252d0*/  BSYNC.RECONVERGENT B2 ;  /* 0x0000000000027941 */ /* 0x000fea0003800200 */
.L_x_17028:
        /* <DEDUP_REMOVED lines=61> */
.L_x_17026:
[----:B------:R-:W-:Y:S05]  /*256b0*/  BSYNC.RECONVERGENT B1 ;  /* 0x0000000000017941 */ /* 0x000fea0003800200 */
.L_x_17025:
        /* <DEDUP_REMOVED lines=12> */
.L_x_17024:
[----:B------:R-:W-:Y:S05]  /*25780*/  BSYNC.RECONVERGENT B0 ;  /* 0x0000000000007941 */ /* 0x000fea0003800200 */
.L_x_17023:
        /* <DEDUP_REMOVED lines=22> */
.L_x_17034:
        /* <DEDUP_REMOVED lines=13> */
.L_x_17036:
[----:B------:R-:W-:Y:S05]  /*259c0*/  BSYNC.RECONVERGENT B2 ;  /* 0x0000000000027941 */ /* 0x000fea0003800200 */
.L_x_17035:
        /* <DEDUP_REMOVED lines=61> */
.L_x_17033:
[----:B------:R-:W-:Y:S05]  /*25da0*/  BSYNC.RECONVERGENT B1 ;  /* 0x0000000000017941 */ /* 0x000fea0003800200 */
.L_x_17032:
        /* <DEDUP_REMOVED lines=12> */
.L_x_17031:
[----:B------:R-:W-:Y:S05]  /*25e70*/  BSYNC.RECONVERGENT B0 ;  /* 0x0000000000007941 */ /* 0x000fea0003800200 */
.L_x_17030:
        /* <DEDUP_REMOVED lines=22> */
.L_x_17041:
        /* <DEDUP_REMOVED lines=13> */
.L_x_17043:
[----:B------:R-:W-:Y:S05]  /*260b0*/  BSYNC.RECONVERGENT B2 ;  /* 0x0000000000027941 */ /* 0x000fea0003800200 */
.L_x_17042:
        /* <DEDUP_REMOVED lines=61> */
.L_x_17040:
[----:B------:R-:W-:Y:S05]  /*26490*/  BSYNC.RECONVERGENT B1 ;  /* 0x0000000000017941 */ /* 0x000fea0003800200 */
.L_x_17039:
        /* <DEDUP_REMOVED lines=12> */
.L_x_17038:
[----:B------:R-:W-:Y:S05]  /*26560*/  BSYNC.RECONVERGENT B0 ;  /* 0x0000000000007941 */ /* 0x000fea0003800200 */
.L_x_17037:
        /* <DEDUP_REMOVED lines=22> */
.L_x_17048:
        /* <DEDUP_REMOVED lines=13> */
.L_x_17050:
[----:B------:R-:W-:Y:S05]  /*267a0*/  BSYNC.RECONVERGENT B2 ;  /* 0x0000000000027941 */ /* 0x000fea0003800200 */
.L_x_17049:
        /* <DEDUP_REMOVED lines=61> */
.L_x_17047:
[----:B------:R-:W-:Y:S05]  /*26b80*/  BSYNC.RECONVERGENT B1 ;  /* 0x0000000000017941 */ /* 0x000fea0003800200 */
.L_x_17046:
        /* <DEDUP_REMOVED lines=12> */
.L_x_17045:
[----:B------:R-:W-:Y:S05]  /*26c50*/  BSYNC.RECONVERGENT B0 ;  /* 0x0000000000007941 */ /* 0x000fea0003800200 */
.L_x_17044:
        /* <DEDUP_REMOVED lines=22> */
.L_x_17055:
        /* <DEDUP_REMOVED lines=13> */
.L_x_17057:
[----:B------:R-:W-:Y:S05]  /*26e90*/  BSYNC.RECONVERGENT B2 ;  /* 0x0000000000027941 */ /* 0x000fea0003800200 */
.L_x_17056:
        /* <DEDUP_REMOVED lines=59> */
[----:B------:R-:W-:-:S07]  /*27250*/  LOP3.LUT R164, R160, UR16, R211, 0x96, !PT ;  /* 0x00000010a0a47c12 */ /* 0x000fce000f8e96d3 */
.L_x_17054:
[----:B------:R-:W-:Y:S05]  /*27260*/  BSYNC.RECONVERGENT B1 ;  /* 0x0000000000017941 */ /* 0x000fea0003800200 */
.L_x_17053:
        /* <DEDUP_REMOVED lines=12> */
.L_x_17052:
[----:B------:R-:W-:Y:S05]  /*27330*/  BSYNC.RECONVERGENT B0 ;  /* 0x0000000000007941 */ /* 0x000fea0003800200 */
.L_x_17051:
[----:B------:R-:W-:Y:S02]  /*27340*/  F2FP.F16.F32.PACK_AB R163, RZ, R199 ;  /* 0x000000c7ffa3723e */ /* 0x000fe400000000ff */
[----:B------:R-:W-:Y:S02]  /*27350*/  PRMT R162, R212, 0x5410, R213 ;  /* 0x00005410d4a27816 */ /* 0x000fe400000000d5 */
[----:B------:R-:W-:Y:S02]  /*27360*/  PRMT R161, R208, 0x5410, R207 ;  /* 0x00005410d0a17816 */ /* 0x000fe400000000cf */
[----:B------:R-:W-:Y:S02]  /*27370*/  PRMT R160, R206, 0x5410, R201 ;  /* 0x00005410cea07816 */ /* 0x000fe400000000c9 */
[----:B------:R-:W-:Y:S01]  /*27380*/  PRMT R163, R209, 0x5410, R163 ;  /* 0x00005410d1a37816 */ /* 0x000fe200000000a3 */
[----:B------:R-:W-:Y:S06]  /*27390*/  BRA `(.L_x_17058) ;  /* 0x00000034005c7947 */ /* 0x000fec0003800000 */
.L_x_17001:
        /* <DEDUP_REMOVED lines=21> */
.L_x_17063:
        /* <DEDUP_REMOVED lines=13> */
.L_x_17065:
[----:B------:R-:W-:Y:S05]  /*275c0*/  BSYNC.RECONVERGENT B2 ;  /* 0x0000000000027941 */ /* 0x000fea0003800200 */
.L_x_17064:
        /* <DEDUP_REMOVED lines=60> */
.L_x_17062:
[----:B------:R-:W-:Y:S05]  /*27990*/  BSYNC.RECONVERGENT B1 ;  /* 0x0000000000017941 */ /* 0x000fea0003800200 */
.L_x_17061:
        /* <DEDUP_REMOVED lines=11> */
.L_x_17060:
[----:B------:R-:W-:Y:S05]  /*27a50*/  BSYNC.RECONVERGENT B0 ;  /* 0x0000000000007941 */ /* 0x000fea0003800200 */
.L_x_17059:
[----:B------:R-:W-:Y:S01]  /*27a60*/  BSSY.RECONVERGENT B0, `(.L_x_17066) ;  /* 0x0000069000007945 */ /* 0x000fe20003800200 */
[----:B------:R-:W-:Y:S01]  /*27a70*/  F2FP.F16.F32.PACK_AB R206, RZ, R200 ;  /* 0x000000c8ffce723e */ /* 0x000fe200000000ff */
[----:B-1----:R-:W-:Y:S01]  /*27a80*/  IMAD.MOV.U32 R196, RZ, RZ, RZ ;  /* 0x000000ffffc47224 */ /* 0x002fe200078e00ff */
        /* <DEDUP_REMOVED lines=15> */
.L_x_17070:
        /* <DEDUP_REMOVED lines=13> */
.L_x_17072:
[----:B------:R-:W-:Y:S05]  /*27c50*/  BSYNC.RECONVERGENT B2 ;  /* 0x0000000000027941 */ /* 0x000fea0003800200 */
.L_x_17071:
        /* <DEDUP_REMOVED lines=61> */
.L_x_17069:
[----:B------:R-:W-:Y:S05]  /*28030*/  BSYNC.RECONVERGENT B1 ;  /* 0x0000000000017941 */ /* 0x000fea0003800200 */
.L_x_17068:
        /* <DEDUP_REMOVED lines=11> */
.L_x_17067:
[----:B------:R-:W-:Y:S05]  /*280f0*/  BSYNC.RECONVERGENT B0 ;  /* 0x0000000000007941 */ /* 0x000fea0003800200 */
.L_x_17066:
        /* <DEDUP_REMOVED lines=18> */
.L_x_17077:
        /* <DEDUP_REMOVED lines=13> */
.L_x_17079:
[----:B------:R-:W-:Y:S05]  /*282f0*/  BSYNC.RECONVERGENT B2 ;  /* 0x0000000000027941 */ /* 0x000fea0003800200 */
.L_x_17078:
        /* <DEDUP_REMOVED lines=61> */
.L_x_17076:
[----:B------:R-:W-:Y:S05]  /*286d0*/  BSYNC.RECONVERGENT B1 ;  /* 0x0000000000017941 */ /* 0x000fea0003800200 */
.L_x_17075:
        /* <DEDUP_REMOVED lines=11> */
.L_x_17074:
[----:B------:R-:W-:Y:S05]  /*28790*/  BSYNC.RECONVERGENT B0 ;  /* 0x0000000000007941 */ /* 0x000fea0003800200 */
.L_x_17073:
        /* <DEDUP_REMOVED lines=18> */
.L_x_17084:
        /* <DEDUP_REMOVED lines=13> */
.L_x_17086:
[----:B------:R-:W-:Y:S05]  /*28990*/  BSYNC.RECONVERGENT B2 ;  /* 0x0000000000027941 */ /* 0x000fea0003800200 */
.L_x_17085:
        /* <DEDUP_REMOVED lines=61> */
.L_x_17083:
[----:B------:R-:W-:Y:S05]  /*28d70*/  BSYNC.RECONVERGENT B1 ;  /* 0x0000000000017941 */ /* 0x000fea0003800200 */
.L_x_17082:
        /* <DEDUP_REMOVED lines=11> */
.L_x_17081:
[----:B------:R-:W-:Y:S05]  /*28e30*/  BSYNC.RECONVERGENT B0 ;  /* 0x0000000000007941 */ /* 0x000fea0003800200 */
.L_x_17080:
        /* <DEDUP_REMOVED lines=18> */
.L_x_17091:
        /* <DEDUP_REMOVED lines=13> */
.L_x_17093:
[----:B------:R-:W-:Y:S05]  /*29030*/  BSYNC.RECONVERGENT B2 ;  /* 0x0000000000027941 */ /* 0x000fea0003800200 */
.L_x_17092:
        /* <DEDUP_REMOVED lines=61> */
.L_x_17090:
[----:B------:R-:W-:Y:S05]  /*29410*/  BSYNC.RECONVERGENT B1 ;  /* 0x0000000000017941 */ /* 0x000fea0003800200 */
.L_x_17089:
        /* <DEDUP_REMOVED lines=11> */
.L_x_17088:
[----:B------:R-:W-:Y:S05]  /*294d0*/  BSYNC.RECONVERGENT B0 ;  /* 0x0000000000007941 */ /* 0x000fea0003800200 */
.L_x_17087:
        /* <DEDUP_REMOVED lines=18> */
.L_x_17098:
        /* <DEDUP_REMOVED lines=13> */
.L_x_17100:
[----:B------:R-:W-:Y:S05]  /*296d0*/  BSYNC.RECONVERGENT B2 ;  /* 0x0000000000027941 */ /* 0x000fea0003800200 */
.L_x_17099:
        /* <DEDUP_REMOVED lines=61> */
.L_x_17097:
[----:B------:R-:W-:Y:S05]  /*29ab0*/  BSYNC.RECONVERGENT B1 ;  /* 0x0000000000017941 */ /* 0x000fea0003800200 */
.L_x_17096:
        /* <DEDUP_REMOVED lines=11> */
.L_x_17095:
[----:B------:R-:W-:Y:S05]  /*29b70*/  BSYNC.RECONVERGENT B0 ;  /* 0x0000000000007941 */ /* 0x000fea0003800200 */
.L_x_17094:
        /* <DEDUP_REMOVED lines=18> */
.L_x_17105:
        /* <DEDUP_REMOVED lines=13> */
.L_x_17107:
[----:B------:R-:W-:Y:S05]  /*29d70*/  BSYNC.RECONVERGENT B2 ;  /* 0x0000000000027941 */ /* 0x000fea0003800200 */
.L_x_17106:
        /* <DEDUP_REMOVED lines=61> */
.L_x_17104:
[----:B------:R-:W-:Y:S05]  /*2a150*/  BSYNC.RECONVERGENT B1 ;  /* 0x0000000000017941 */ /* 0x000fea0003800200 */
.L_x_17103:
        /* <DEDUP_REMOVED lines=11> */
.L_x_17102:
[----:B------:R-:W-:Y:S05]  /*2a210*/  BSYNC.RECONVERGENT B0 ;  /* 0x0000000000007941 */ /* 0x000fea0003800200 */
.L_x_17101:
        /* <DEDUP_REMOVED lines=18> */
.L_x_17112:
        /* <DEDUP_REMOVED lines=13> */
.L_x_17114:
[----:B------:R-:W-:Y:S05]  /*2a410*/  BSYNC.RECONVERGENT B2 ;  /* 0x0000000000027941 */ /* 0x000fea0003800200 */
.L_x_17113:
        /* <DEDUP_REMOVED lines=61> */
.L_x_17111:
[----:B------:R-:W-:Y:S05]  /*2a7f0*/  BSYNC.RECONVERGENT B1 ;  /* 0x0000000000017941 */ /* 0x000fea0003800200 */
.L_x_17110:
        /* <DEDUP_REMOVED lines=11> */
.L_x_17109:
[----:B------:R-:W-:Y:S05]  /*2a8b0*/  BSYNC.RECONVERGENT B0 ;  /* 0x0000000000007941 */ /* 0x000fea0003800200 */
.L_x_17108:
[----:B------:R-:W-:Y:S02]  /*2a8c0*/  F2FP.F16.F32.PACK_AB R163, RZ, R199 ;  /* 0x000000c7ffa3723e */ /* 0x000fe400000000ff */
[----:B------:R-:W-:Y:S02]  /*2a8d0*/  PRMT R162, R211, 0x5410, R212 ;  /* 0x00005410d3a27816 */ /* 0x000fe400000000d4 */
[----:B------:R-:W-:Y:S02]  /*2a8e0*/  PRMT R161, R208, 0x5410, R207 ;  /* 0x00005410d0a17816 */ /* 0x000fe400000000cf */
[----:B------:R-:W-:Y:S02]  /*2a8f0*/  PRMT R160, R206, 0x5410, R201 ;  /* 0x00005410cea07816 */ /* 0x000fe400000000c9 */
[----:B------:R-:W-:-:S07]  /*2a900*/  PRMT R163, R209, 0x5410, R163 ;  /* 0x00005410d1a37816 */ /* 0x000fce00000000a3 */
.L_x_17058:
        /* <DEDUP_REMOVED lines=32> */
.L_x_17116:
[----:B------:R-:W-:Y:S05]  /*2ab10*/  BSYNC.RECONVERGENT B0 ;  /* 0x0000000000007941 */ /* 0x000fea0003800200 */
.L_x_17115:
[----:B-----5:R1:W5:Y:S04]  /*2ab20*/  @P1 LDG.E.128 R36, desc[UR6][R204.64] ;  /* 0x00000006cc241981 */ /* 0x020368000c1e1d00 */
        /* <DEDUP_REMOVED lines=24> */
.L_x_17122:
        /* <DEDUP_REMOVED lines=13> */
.L_x_17124:
[----:B------:R-:W-:Y:S05]  /*2ad80*/  BSYNC.RECONVERGENT B2 ;  /* 0x0000000000027941 */ /* 0x000fea0003800200 */
.L_x_17123:
        /* <DEDUP_REMOVED lines=61> */
.L_x_17121:
[----:B------:R-:W-:Y:S05]  /*2b160*/  BSYNC.RECONVERGENT B1 ;  /* 0x0000000000017941 */ /* 0x000fea0003800200 */
.L_x_17120:
        /* <DEDUP_REMOVED lines=12> */
.L_x_17119:
[----:B------:R-:W-:Y:S05]  /*2b230*/  BSYNC.RECONVERGENT B0 ;  /* 0x0000000000007941 */ /* 0x000fea0003800200 */
.L_x_17118:
        /* <DEDUP_REMOVED lines=22> */
.L_x_17129:
        /* <DEDUP_REMOVED lines=13> */
.L_x_17131:
[----:B------:R-:W-:Y:S05]  /*2b470*/  BSYNC.RECONVERGENT B2 ;  /* 0x0000000000027941 */ /* 0x000fea0003800200 */
.L_x_17130:
        /* <DEDUP_REMOVED lines=61> */
.L_x_17128:
[----:B------:R-:W-:Y:S05]  /*2b850*/  BSYNC.RECONVERGENT B1 ;  /* 0x0000000000017941 */ /* 0x000fea0003800200 */
.L_x_17127:
        /* <DEDUP_REMOVED lines=12> */
.L_x_17126:
[----:B------:R-:W-:Y:S05]  /*2b920*/  BSYNC.RECONVERGENT B0 ;  /* 0x0000000000007941 */ /* 0x000fea0003800200 */
.L_x_17125:
        /* <DEDUP_REMOVED lines=22> */
.L_x_17136:
        /* <DEDUP_REMOVED lines=13> */
.L_x_17138:
[----:B------:R-:W-:Y:S05]  /*2bb60*/  BSYNC.RECONVERGENT B2 ;  /* 0x0000000000027941 */ /* 0x000fea0003800200 */
.L_x_17137:
        /* <DEDUP_REMOVED lines=61> */
.L_x_17135:
[----:B------:R-:W-:Y:S05]  /*2bf40*/  BSYNC.RECONVERGENT B1 ;  /* 0x0000000000017941 */ /* 0x000fea0003800200 */
.L_x_17134:
        /* <DEDUP_REMOVED lines=12> */
.L_x_17133:
[----:B------:R-:W-:Y:S05]  /*2c010*/  BSYNC.RECONVERGENT B0 ;  /* 0x0000000000007941 */ /* 0x000fea0003800200 */
.L_x_17132:
        /* <DEDUP_REMOVED lines=22> */
.L_x_17143:
        /* <DEDUP_REMOVED lines=13> */
.L_x_17145:
[----:B------:R-:W-:Y:S05]  /*2c250*/  BSYNC.RECONVERGENT B2 ;  /* 0x0000000000027941 */ /* 0x000fea0003800200 */
.L_x_17144:
        /* <DEDUP_REMOVED lines=61> */
.L_x_17142:
[----:B------:R-:W-:Y:S05]  /*2c630*/  BSYNC.RECONVERGENT B1 ;  /* 0x0000000000017941 */ /* 0x000fea0003800200 */
.L_x_17141:
        /* <DEDUP_REMOVED lines=12> */
.L_x_17140:
[----:B------:R-:W-:Y:S05]  /*2c700*/  BSYNC.RECONVERGENT B0 ;  /* 0x0000000000007941 */ /* 0x000fea0003800200 */
.L_x_17139:
        /* <DEDUP_REMOVED lines=22> */
.L_x_17150:
        /* <DEDUP_REMOVED lines=13> */
.L_x_17152:
[----:B------:R-:W-:Y:S05]  /*2c940*/  BSYNC.RECONVERGENT B2 ;  /* 0x0000000000027941 */ /* 0x000fea0003800200 */
.L_x_17151:
        /* <DEDUP_REMOVED lines=60> */
.L_x_17149:
[----:B------:R-:W-:Y:S05]  /*2cd10*/  BSYNC.RECONVERGENT B1 ;  /* 0x0000000000017941 */ /* 0x000fea0003800200 */
.L_x_17148:
        /* <DEDUP_REMOVED lines=12> */
.L_x_17147:
[----:B------:R-:W-:Y:S05]  /*2cde0*/  BSYNC.RECONVERGENT B0 ;  /* 0x0000000000007941 */ /* 0x000fea0003800200 */
.L_x_17146:
        /* <DEDUP_REMOVED lines=22> */
.L_x_17157:
        /* <DEDUP_REMOVED lines=13> */
.L_x_17159:
[----:B------:R-:W-:Y:S05]  /*2d020*/  BSYNC.RECONVERGENT B2 ;  /* 0x0000000000027941 */ /* 0x000fea0003800200 */
.L_x_17158:
        /* <DEDUP_REMOVED lines=60> */
.L_x_17156:
[----:B------:R-:W-:Y:S05]  /*2d3f0*/  BSYNC.RECONVERGENT B1 ;  /* 0x0000000000017941 */ /* 0x000fea0003800200 */
.L_x_17155:
        /* <DEDUP_REMOVED lines=12> */
.L_x_17154:
[----:B------:R-:W-:Y:S05]  /*2d4c0*/  BSYNC.RECONVERGENT B0 ;  /* 0x0000000000007941 */ /* 0x000fea0003800200 */
.L_x_17153:
        /* <DEDUP_REMOVED lines=22> */
.L_x_17164:
        /* <DEDUP_REMOVED lines=13> */
.L_x_17166:
[----:B------:R-:W-:Y:S05]  /*2d700*/  BSYNC.RECONVERGENT B2 ;  /* 0x0000000000027941 */ /* 0x000fea0003800200 */
.L_x_17165:
        /* <DEDUP_REMOVED lines=60> */
.L_x_17163:
[----:B------:R-:W-:Y:S05]  /*2dad0*/  BSYNC.RECONVERGENT B1 ;  /* 0x0000000000017941 */ /* 0x000fea0003800200 */
.L_x_17162:
        /* <DEDUP_REMOVED lines=12> */
.L_x_17161:
[----:B------:R-:W-:Y:S05]  /*2dba0*/  BSYNC.RECONVERGENT B0 ;  /* 0x0000000000007941 */ /* 0x000fea0003800200 */
.L_x_17160:
        /* <DEDUP_REMOVED lines=22> */
.L_x_17171:
        /* <DEDUP_REMOVED lines=13> */
.L_x_17173:
[----:B------:R-:W-:Y:S05]  /*2dde0*/  BSYNC.RECONVERGENT B2 ;  /* 0x0000000000027941 */ /* 0x000fea0003800200 */
.L_x_17172:
        /* <DEDUP_REMOVED lines=60> */
.L_x_17170:
[----:B------:R-:W-:Y:S05]  /*2e1b0*/  BSYNC.RECONVERGENT B1 ;  /* 0x0000000000017941 */ /* 0x000fea0003800200 */
.L_x_17169:
        /* <DEDUP_REMOVED lines=12> */
.L_x_17168:
[----:B------:R-:W-:Y:S05]  /*2e280*/  BSYNC.RECONVERGENT B0 ;  /* 0x0000000000007941 */ /* 0x000fea0003800200 */
.L_x_17167:
[----:B------:R-:W-:Y:S02]  /*2e290*/  F2FP.F16.F32.PACK_AB R163, RZ, R207 ;  /* 0x000000cfffa3723e */ /* 0x000fe400000000ff */
[----:B------:R-:W-:Y:S02]  /*2e2a0*/  PRMT R162, R221, 0x5410, R220 ;  /* 0x00005410dda27816 */ /* 0x000fe400000000dc */
[----:B------:R-:W-:Y:S02]  /*2e2b0*/  PRMT R161, R217, 0x5410, R216 ;  /* 0x00005410d9a17816 */ /* 0x000fe400000000d8 */
[----:B------:R-:W-:Y:S02]  /*2e2c0*/  PRMT R160, R215, 0x5410, R214 ;  /* 0x00005410d7a07816 */ /* 0x000fe400000000d6 */
[----:B------:R-:W-:Y:S01]  /*2e2d0*/  PRMT R163, R209, 0x5410, R163 ;  /* 0x00005410d1a37816 */ /* 0x000fe200000000a3 */
[----:B------:R-:W-:Y:S06]  /*2e2e0*/  BRA `(.L_x_17174) ;  /* 0x00000034005c7947 */ /* 0x000fec0003800000 */
.L_x_17117:
        /* <DEDUP_REMOVED lines=21> */
.L_x_17179:
        /* <DEDUP_REMOVED lines=13> */
.L_x_17181:
[----:B------:R-:W-:Y:S05]  /*2e510*/  BSYNC.RECONVERGENT B2 ;  /* 0x0000000000027941 */ /* 0x000fea0003800200 */
.L_x_17180:
        /* <DEDUP_REMOVED lines=60> */
.L_x_17178:
[----:B------:R-:W-:Y:S05]  /*2e8e0*/  BSYNC.RECONVERGENT B1 ;  /* 0x0000000000017941 */ /* 0x000fea0003800200 */
.L_x_17177:
        /* <DEDUP_REMOVED lines=11> */
.L_x_17176:
[----:B------:R-:W-:Y:S05]  /*2e9a0*/  BSYNC.RECONVERGENT B0 ;  /* 0x0000000000007941 */ /* 0x000fea0003800200 */
.L_x_17175:
        /* <DEDUP_REMOVED lines=18> */
.L_x_17186:
        /* <DEDUP_REMOVED lines=13> */
.L_x_17188:
[----:B------:R-:W-:Y:S05]  /*2eba0*/  BSYNC.RECONVERGENT B2 ;  /* 0x0000000000027941 */ /* 0x000fea0003800200 */
.L_x_17187:
        /* <DEDUP_REMOVED lines=61> */
.L_x_17185:
[----:B------:R-:W-:Y:S05]  /*2ef80*/  BSYNC.RECONVERGENT B1 ;  /* 0x0000000000017941 */ /* 0x000fea0003800200 */
.L_x_17184:
        /* <DEDUP_REMOVED lines=11> */
.L_x_17183:
[----:B------:R-:W-:Y:S05]  /*2f040*/  BSYNC.RECONVERGENT B0 ;  /* 0x0000000000007941 */ /* 0x000fea0003800200 */
.L_x_17182:
        /* <DEDUP_REMOVED lines=18> */
.L_x_17193:
        /* <DEDUP_REMOVED lines=13> */
.L_x_17195:
[----:B------:R-:W-:Y:S05]  /*2f240*/  BSYNC.RECONVERGENT B2 ;  /* 0x0000000000027941 */ /* 0x000fea0003800200 */
.L_x_17194:
        /* <DEDUP_REMOVED lines=61> */
.L_x_17192:
[----:B------:R-:W-:Y:S05]  /*2f620*/  BSYNC.RECONVERGENT B1 ;  /* 0x0000000000017941 */ /* 0x000fea0003800200 */
.L_x_17191:
        /* <DEDUP_REMOVED lines=11> */
.L_x_17190:
[----:B------:R-:W-:Y:S05]  /*2f6e0*/  BSYNC.RECONVERGENT B0 ;  /* 0x0000000000007941 */ /* 0x000fea0003800200 */
.L_x_17189:
        /* <DEDUP_REMOVED lines=18> */
.L_x_17200:
        /* <DEDUP_REMOVED lines=13> */
.L_x_17202:
[----:B------:R-:W-:Y:S05]  /*2f8e0*/  BSYNC.RECONVERGENT B2 ;  /* 0x0000000000027941 */ /* 0x000fea0003800200 */
.L_x_17201:
        /* <DEDUP_REMOVED lines=61> */
.L_x_17199:
[----:B------:R-:W-:Y:S05]  /*2fcc0*/  BSYNC.RECONVERGENT B1 ;  /* 0x0000000000017941 */ /* 0x000fea0003800200 */
.L_x_17198:
        /* <DEDUP_REMOVED lines=11> */
.L_x_17197:
[----:B------:R-:W-:Y:S05]  /*2fd80*/  BSYNC.RECONVERGENT B0 ;  /* 0x0000000000007941 */ /* 0x000fea0003800200 */
.L_x_17196:
        /* <DEDUP_REMOVED lines=18> */
.L_x_17207:
        /* <DEDUP_REMOVED lines=13> */
.L_x_17209:
[----:B------:R-:W-:Y:S05]  /*2ff80*/  BSYNC.RECONVERGENT B2 ;  /* 0x0000000000027941 */ /* 0x000fea0003800200 */
.L_x_17208:
        /* <DEDUP_REMOVED lines=61> */
.L_x_17206:
[----:B------:R-:W-:Y:S05]  /*30360*/  BSYNC.RECONVERGENT B1 ;  /* 0x0000000000017941 */ /* 0x000fea0003800200 */
.L_x_17205:
        /* <DEDUP_REMOVED lines=11> */
.L_x_17204:
[----:B------:R-:W-:Y:S05]  /*30420*/  BSYNC.RECONVERGENT B0 ;  /* 0x0000000000007941 */ /* 0x000fea0003800200 */
.L_x_17203:
        /* <DEDUP_REMOVED lines=18> */
.L_x_17214:
        /* <DEDUP_REMOVED lines=13> */
.L_x_17216:
[----:B------:R-:W-:Y:S05]  /*30620*/  BSYNC.RECONVERGENT B2 ;  /* 0x0000000000027941 */ /* 0x000fea0003800200 */
.L_x_17215:
        /* <DEDUP_REMOVED lines=61> */
.L_x_17213:
[----:B------:R-:W-:Y:S05]  /*30a00*/  BSYNC.RECONVERGENT B1 ;  /* 0x0000000000017941 */ /* 0x000fea0003800200 */
.L_x_17212:
        /* <DEDUP_REMOVED lines=11> */
.L_x_17211:
[----:B------:R-:W-:Y:S05]  /*30ac0*/  BSYNC.RECONVERGENT B0 ;  /* 0x0000000000007941 */ /* 0x000fea0003800200 */
.L_x_17210:
        /* <DEDUP_REMOVED lines=18> */
.L_x_17221:
        /* <DEDUP_REMOVED lines=13> */
.L_x_17223:
[----:B------:R-:W-:Y:S05]  /*30cc0*/  BSYNC.RECONVERGENT B2 ;  /* 0x0000000000027941 */ /* 0x000fea0003800200 */
.L_x_17222:
        /* <DEDUP_REMOVED lines=61> */
.L_x_17220:
[----:B------:R-:W-:Y:S05]  /*310a0*/  BSYNC.RECONVERGENT B1 ;  /* 0x0000000000017941 */ /* 0x000fea0003800200 */
.L_x_17219:
        /* <DEDUP_REMOVED lines=11> */
.L_x_17218:
[----:B------:R-:W-:Y:S05]  /*31160*/  BSYNC.RECONVERGENT B0 ;  /* 0x0000000000007941 */ /* 0x000fea0003800200 */
.L_x_17217:
        /* <DEDUP_REMOVED lines=18> */
.L_x_17228:
        /* <DEDUP_REMOVED lines=13> */
.L_x_17230:
[----:B------:R-:W-:Y:S05]  /*31360*/  BSYNC.RECONVERGENT B2 ;  /* 0x0000000000027941 */ /* 0x000fea0003800200 */
.L_x_17229:
        /* <DEDUP_REMOVED lines=61> */
.L_x_17227:
[----:B------:R-:W-:Y:S05]  /*31740*/  BSYNC.RECONVERGENT B1 ;  /* 0x0000000000017941 */ /* 0x000fea0003800200 */
.L_x_17226:
        /* <DEDUP_REMOVED lines=11> */
.L_x_17225:
[----:B------:R-:W-:Y:S05]  /*31800*/  BSYNC.RECONVERGENT B0 ;  /* 0x0000000000007941 */ /* 0x000fea0003800200 */
.L_x_17224:
[----:B------:R-:W-:Y:S02]  /*31810*/  F2FP.F16.F32.PACK_AB R163, RZ, R207 ;  /* 0x000000cfffa3723e */ /* 0x000fe400000000ff */
[----:B------:R-:W-:Y:S02]  /*31820*/  PRMT R162, R219, 0x5410, R220 ;  /* 0x00005410dba27816 */ /* 0x000fe400000000dc */
[----:B------:R-:W-:Y:S02]  /*31830*/  PRMT R161, R217, 0x5410, R216 ;  /* 0x00005410d9a17816 */ /* 0x000fe400000000d8 */
[----:B------:R-:W-:Y:S02]  /*31840*/  PRMT R160, R215, 0x5410, R214 ;  /* 0x00005410d7a07816 */ /* 0x000fe400000000d6 */
[----:B------:R-:W-:-:S07]  /*31850*/  PRMT R163, R209, 0x5410, R163 ;  /* 0x00005410d1a37816 */ /* 0x000fce00000000a3 */
.L_x_17174:
        /* <DEDUP_REMOVED lines=32> */
.L_x_17232:
[----:B------:R-:W-:Y:S05]  /*31a60*/  BSYNC.RECONVERGENT B0 ;  /* 0x0000000000007941 */ /* 0x000fea0003800200 */
.L_x_17231:
[----:B-----5:R1:W5:Y:S04]  /*31a70*/  @P1 LDG.E.128 R36, desc[UR6][R212.64] ;  /* 0x00000006d4241981 */ /* 0x020368000c1e1d00 */
[----:B------:R1:W5:Y:S01]  /*31a80*/  @P0 LDG.E.128 R32, desc[UR6][R210.64] ;  /* 0x00000006d2200981 */ /* 0x000362000c1e1d00 */
[----:B------:R-:W-:Y:S05]  /*31a90*/  @!P0 BRA `(.L_x_17233) ;  /* 0x0000003400e48947 */ /* 0x000fea0003800000 */
[----:B------:R-:W-:Y:S01]  /*31aa0*/  ISETP.GT.AND P2, PT, R228, RZ, PT ;  /* 0x000000ffe400720c */ /* 0x000fe20003f44270 */
[----:B------:R-:W-:-:S12]  /*31ab0*/  BSSY.RECONVERGENT B0, `(.L_x_17234) ;  /* 0x000006c000007945 */ /* 0x000fd80003800200 */
[----:B-1---5:R-:W-:Y:S01]  /*31ac0*/  @!P2 HADD2.F32 R212, -RZ, R32.H0_H0 ;  /* 0x20000020ffd4a230 */ /* 0x022fe20000004100 */
        /* <DEDUP_REMOVED lines=19> */
.L_x_17238:
        /* <DEDUP_REMOVED lines=13> */
.L_x_17240:
[----:B------:R-:W-:Y:S05]  /*31cd0*/  BSYNC.RECONVERGENT B2 ;  /* 0x0000000000027941 */ /* 0x000fea0003800200 */
.L_x_17239:
        /* <DEDUP_REMOVED lines=60> */
.L_x_17237:
[----:B------:R-:W-:Y:S05]  /*320a0*/  BSYNC.RECONVERGENT B1 ;  /* 0x0000000000017941 */ /* 0x000fea0003800200 */
.L_x_17236:
        /* <DEDUP_REMOVED lines=12> */
.L_x_17235:
[----:B------:R-:W-:Y:S05]  /*32170*/  BSYNC.RECONVERGENT B0 ;  /* 0x0000000000007941 */ /* 0x000fea0003800200 */
.L_x_17234:
        /* <DEDUP_REMOVED lines=22> */
.L_x_17245:
        /* <DEDUP_REMOVED lines=13> */
.L_x_17247:
[----:B------:R-:W-:Y:S05]  /*323b0*/  BSYNC.RECONVERGENT B2 ;  /* 0x0000000000027941 */ /* 0x000fea0003800200 */
.L_x_17246:
        /* <DEDUP_REMOVED lines=60> */
.L_x_17244:
[----:B------:R-:W-:Y:S05]  /*32780*/  BSYNC.RECONVERGENT B1 ;  /* 0x0000000000017941 */ /* 0x000fea0003800200 */
.L_x_17243:
        /* <DEDUP_REMOVED lines=12> */
.L_x_17242:
[----:B------:R-:W-:Y:S05]  /*32850*/  BSYNC.RECONVERGENT B0 ;  /* 0x0000000000007941 */ /* 0x000fea0003800200 */
.L_x_17241:
        /* <DEDUP_REMOVED lines=22> */
.L_x_17252:
        /* <DEDUP_REMOVED lines=13> */
.L_x_17254:
[----:B------:R-:W-:Y:S05]  /*32a90*/  BSYNC.RECONVERGENT B2 ;  /* 0x0000000000027941 */ /* 0x000fea0003800200 */
.L_x_17253:
        /* <DEDUP_REMOVED lines=60> */
.L_x_17251:
[----:B------:R-:W-:Y:S05]  /*32e60*/  BSYNC.RECONVERGENT B1 ;  /* 0x0000000000017941 */ /* 0x000fea0003800200 */
.L_x_17250:
        /* <DEDUP_REMOVED lines=12> */
.L_x_17249:
[----:B------:R-:W-:Y:S05]  /*32f30*/  BSYNC.RECONVERGENT B0 ;  /* 0x0000000000007941 */ /* 0x000fea0003800200 */
.L_x_17248:
        /* <DEDUP_REMOVED lines=22> */
.L_x_17259:
        /* <DEDUP_REMOVED lines=13> */
.L_x_17261:
[----:B------:R-:W-:Y:S05]  /*33170*/  BSYNC.RECONVERGENT B2 ;  /* 0x0000000000027941 */ /* 0x000fea0003800200 */
.L_x_17260:
        /* <DEDUP_REMOVED lines=60> */
.L_x_17258:
[----:B------:R-:W-:Y:S05]  /*33540*/  BSYNC.RECONVERGENT B1 ;  /* 0x0000000000017941 */ /* 0x000fea0003800200 */
.L_x_17257:
        /* <DEDUP_REMOVED lines=12> */
.L_x_17256:
[----:B------:R-:W-:Y:S05]  /*33610*/  BSYNC.RECONVERGENT B0 ;  /* 0x0000000000007941 */ /* 0x000fea0003800200 */
.L_x_17255:
        /* <DEDUP_REMOVED lines=22> */
.L_x_17266:
        /* <DEDUP_REMOVED lines=13> */
.L_x_17268:
[----:B------:R-:W-:Y:S05]  /*33850*/  BSYNC.RECONVERGENT B2 ;  /* 0x0000000000027941 */ /* 0x000fea0003800200 */
.L_x_17267:
        /* <DEDUP_REMOVED lines=61> */
.L_x_17265:
[----:B------:R-:W-:Y:S05]  /*33c30*/  BSYNC.RECONVERGENT B1 ;  /* 0x0000000000017941 */ /* 0x000fea0003800200 */
.L_x_17264:
        /* <DEDUP_REMOVED lines=12> */
.L_x_17263:
[----:B------:R-:W-:Y:S05]  /*33d00*/  BSYNC.RECONVERGENT B0 ;  /* 0x0000000000007941 */ /* 0x000fea0003800200 */
.L_x_17262:
        /* <DEDUP_REMOVED lines=22> */
.L_x_17273:
        /* <DEDUP_REMOVED lines=13> */
.L_x_17275:
[----:B------:R-:W-:Y:S05]  /*33f40*/  BSYNC.RECONVERGENT B2 ;  /* 0x0000000000027941 */ /* 0x000fea0003800200 */
.L_x_17274:
        /* <DEDUP_REMOVED lines=61> */
.L_x_17272:
[----:B------:R-:W-:Y:S05]  /*34320*/  BSYNC.RECONVERGENT B1 ;  /* 0x0000000000017941 */ /* 0x000fea0003800200 */
.L_x_17271:
        /* <DEDUP_REMOVED lines=12> */
.L_x_17270:
[----:B------:R-:W-:Y:S05]  /*343f0*/  BSYNC.RECONVERGENT B0 ;  /* 0x0000000000007941 */ /* 0x000fea0003800200 */
.L_x_17269:
        /* <DEDUP_REMOVED lines=22> */
.L_x_17280:
        /* <DEDUP_REMOVED lines=13> */
.L_x_17282:
[----:B------:R-:W-:Y:S05]  /*34630*/  BSYNC.RECONVERGENT B2 ;  /* 0x0000000000027941 */ /* 0x000fea0003800200 */
.L_x_17281:
        /* <DEDUP_REMOVED lines=60> */
.L_x_17279:
[----:B------:R-:W-:Y:S05]  /*34a00*/  BSYNC.RECONVERGENT B1 ;  /* 0x0000000000017941 */ /* 0x000fea0003800200 */
.L_x_17278:
        /* <DEDUP_REMOVED lines=12> */
.L_x_17277:
[----:B------:R-:W-:Y:S05]  /*34ad0*/  BSYNC.RECONVERGENT B0 ;  /* 0x0000000000007941 */ /* 0x000fea0003800200 */
.L_x_17276:
        /* <DEDUP_REMOVED lines=22> */
.L_x_17287:
        /* <DEDUP_REMOVED lines=13> */
.L_x_17289:
[----:B------:R-:W-:Y:S05]  /*34d10*/  BSYNC.RECONVERGENT B2 ;  /* 0x0000000000027941 */ /* 0x000fea0003800200 */
.L_x_17288:
        /* <DEDUP_REMOVED lines=61> */
.L_x_17286:
[----:B------:R-:W-:Y:S05]  /*350f0*/  BSYNC.RECONVERGENT B1 ;  /* 0x0000000000017941 */ /* 0x000fea0003800200 */
.L_x_17285:
        /* <DEDUP_REMOVED lines=12> */
.L_x_17284:
[----:B------:R-:W-:Y:S05]  /*351c0*/  BSYNC.RECONVERGENT B0 ;  /* 0x0000000000007941 */ /* 0x000fea0003800200 */
.L_x_17283:
[----:B------:R-:W-:Y:S02]  /*351d0*/  F2FP.F16.F32.PACK_AB R163, RZ, R216 ;  /* 0x000000d8ffa3723e */ /* 0x000fe400000000ff */
[----:B------:R-:W-:Y:S02]  /*351e0*/  PRMT R162, R225, 0x5410, R230 ;  /* 0x00005410e1a27816 */ /* 0x000fe400000000e6 */
[----:B------:R-:W-:Y:S02]  /*351f0*/  PRMT R161, R224, 0x5410, R223 ;  /* 0x00005410e0a17816 */ /* 0x000fe400000000df */
[----:B------:R-:W-:Y:S02]  /*35200*/  PRMT R160, R222, 0x5410, R221 ;  /* 0x00005410dea07816 */ /* 0x000fe400000000dd */
[----:B------:R-:W-:Y:S01]  /*35210*/  PRMT R163, R220, 0x5410, R163 ;  /* 0x00005410dca37816 */ /* 0x000fe200000000a3 */
[----:B------:R-:W-:Y:S06]  /*35220*/  BRA `(.L_x_17290) ;  /* 0x0000003400607947 */ /* 0x000fec0003800000 */
.L_x_17233:
[----:B------:R-:W-:Y:S01]  /*35230*/  BSSY.RECONVERGENT B0, `(.L_x_17291) ;  /* 0x000006c000007945 */ /* 0x000fe20003800200 */
[----:B-1----:R-:W-:Y:S01]  /*35240*/  IMAD.MOV.U32 R212, RZ, RZ, RZ ;  /* 0x000000ffffd47224 */ /* 0x002fe200078e00ff */
        /* <DEDUP_REMOVED lines=19> */
.L_x_17295:
        /* <DEDUP_REMOVED lines=13> */
.L_x_17297:
[----:B------:R-:W-:Y:S05]  /*35450*/  BSYNC.RECONVERGENT B2 ;  /* 0x0000000000027941 */ /* 0x000fea0003800200 */
.L_x_17296:
        /* <DEDUP_REMOVED lines=61> */
.L_x_17294:
[----:B------:R-:W-:Y:S05]  /*35830*/  BSYNC.RECONVERGENT B1 ;  /* 0x0000000000017941 */ /* 0x000fea0003800200 */
.L_x_17293:
        /* <DEDUP_REMOVED lines=11> */
.L_x_17292:
[----:B------:R-:W-:Y:S05]  /*358f0*/  BSYNC.RECONVERGENT B0 ;  /* 0x0000000000007941 */ /* 0x000fea0003800200 */
.L_x_17291:
        /* <DEDUP_REMOVED lines=18> */
.L_x_17302:
        /* <DEDUP_REMOVED lines=13> */
.L_x_17304:
[----:B------:R-:W-:Y:S05]  /*35af0*/  BSYNC.RECONVERGENT B2 ;  /* 0x0000000000027941 */ /* 0x000fea0003800200 */
.L_x_17303:
        /* <DEDUP_REMOVED lines=61> */
.L_x_17301:
[----:B------:R-:W-:Y:S05]  /*35ed0*/  BSYNC.RECONVERGENT B1 ;  /* 0x0000000000017941 */ /* 0x000fea0003800200 */
.L_x_17300:
        /* <DEDUP_REMOVED lines=11> */
.L_x_17299:
[----:B------:R-:W-:Y:S05]  /*35f90*/  BSYNC.RECONVERGENT B0 ;  /* 0x0000000000007941 */ /* 0x000fea0003800200 */
.L_x_17298:
        /* <DEDUP_REMOVED lines=18> */
.L_x_17309:
        /* <DEDUP_REMOVED lines=13> */
.L_x_17311:
[----:B------:R-:W-:Y:S05]  /*36190*/  BSYNC.RECONVERGENT B2 ;  /* 0x0000000000027941 */ /* 0x000fea0003800200 */
.L_x_17310:
        /* <DEDUP_REMOVED lines=61> */
.L_x_17308:
[----:B------:R-:W-:Y:S05]  /*36570*/  BSYNC.RECONVERGENT B1 ;  /* 0x0000000000017941 */ /* 0x000fea0003800200 */
.L_x_17307:
        /* <DEDUP_REMOVED lines=11> */
.L_x_17306:
[----:B------:R-:W-:Y:S05]  /*36630*/  BSYNC.RECONVERGENT B0 ;  /* 0x0000000000007941 */ /* 0x000fea0003800200 */
.L_x_17305:
        /* <DEDUP_REMOVED lines=18> */
.L_x_17316:
        /* <DEDUP_REMOVED lines=13> */
.L_x_17318:
[----:B------:R-:W-:Y:S05]  /*36830*/  BSYNC.RECONVERGENT B2 ;  /* 0x0000000000027941 */ /* 0x000fea0003800200 */
.L_x_17317:
        /* <DEDUP_REMOVED lines=61> */
.L_x_17315:
[----:B------:R-:W-:Y:S05]  /*36c10*/  BSYNC.RECONVERGENT B1 ;  /* 0x0000000000017941 */ /* 0x000fea0003800200 */
.L_x_17314:
        /* <DEDUP_REMOVED lines=11> */
.L_x_17313:
[----:B------:R-:W-:Y:S05]  /*36cd0*/  BSYNC.RECONVERGENT B0 ;  /* 0x0000000000007941 */ /* 0x000fea0003800200 */
.L_x_17312:
        /* <DEDUP_REMOVED lines=18> */
.L_x_17323:
        /* <DEDUP_REMOVED lines=13> */
.L_x_17325:
[----:B------:R-:W-:Y:S05]  /*36ed0*/  BSYNC.RECONVERGENT B2 ;  /* 0x0000000000027941 */ /* 0x000fea0003800200 */
.L_x_17324:
        /* <DEDUP_REMOVED lines=61> */
.L_x_17322:
[----:B------:R-:W-:Y:S05]  /*372b0*/  BSYNC.RECONVERGENT B1 ;  /* 0x0000000000017941 */ /* 0x000fea0003800200 */
.L_x_17321:
        /* <DEDUP_REMOVED lines=11> */
.L_x_17320:
[----:B------:R-:W-:Y:S05]  /*37370*/  BSYNC.RECONVERGENT B0 ;  /* 0x0000000000007941 */ /* 0x000fea0003800200 */
.L_x_17319:
        /* <DEDUP_REMOVED lines=18> */
.L_x_17330:
        /* <DEDUP_REMOVED lines=13> */
.L_x_17332:
[----:B------:R-:W-:Y:S05]  /*37570*/  BSYNC.RECONVERGENT B2 ;  /* 0x0000000000027941 */ /* 0x000fea0003800200 */
.L_x_17331:
        /* <DEDUP_REMOVED lines=61> */
.L_x_17329:
[----:B------:R-:W-:Y:S05]  /*37950*/  BSYNC.RECONVERGENT B1 ;  /* 0x0000000000017941 */ /* 0x000fea0003800200 */
.L_x_17328:
        /* <DEDUP_REMOVED lines=11> */
.L_x_17327:
[----:B------:R-:W-:Y:S05]  /*37a10*/  BSYNC.RECONVERGENT B0 ;  /* 0x0000000000007941 */ /* 0x000fea0003800200 */
.L_x_17326:
        /* <DEDUP_REMOVED lines=18> */
.L_x_17337:
        /* <DEDUP_REMOVED lines=13> */
.L_x_17339:
[----:B------:R-:W-:Y:S05]  /*37c10*/  BSYNC.RECONVERGENT B2 ;  /* 0x0000000000027941 */ /* 0x000fea0003800200 */
.L_x_17338:
        /* <DEDUP_REMOVED lines=61> */
.L_x_17336:
[----:B------:R-:W-:Y:S05]  /*37ff0*/  BSYNC.RECONVERGENT B1 ;  /* 0x0000000000017941 */ /* 0x000fea0003800200 */
.L_x_17335:
        /* <DEDUP_REMOVED lines=11> */
.L_x_17334:
[----:B------:R-:W-:Y:S05]  /*380b0*/  BSYNC.RECONVERGENT B0 ;  /* 0x0000000000007941 */ /* 0x000fea0003800200 */
.L_x_17333:
        /* <DEDUP_REMOVED lines=18> */
.L_x_17344:
        /* <DEDUP_REMOVED lines=13> */
.L_x_17346:
[----:B------:R-:W-:Y:S05]  /*382b0*/  BSYNC.RECONVERGENT B2 ;  /* 0x0000000000027941 */ /* 0x000fea0003800200 */
.L_x_17345:
        /* <DEDUP_REMOVED lines=61> */
.L_x_17343:
[----:B------:R-:W-:Y:S05]  /*38690*/  BSYNC.RECONVERGENT B1 ;  /* 0x0000000000017941 */ /* 0x000fea0003800200 */
.L_x_17342:
        /* <DEDUP_REMOVED lines=11> */
.L_x_17341:
[----:B------:R-:W-:Y:S05]  /*38750*/  BSYNC.RECONVERGENT B0 ;  /* 0x0000000000007941 */ /* 0x000fea0003800200 */
.L_x_17340:
[----:B------:R-:W-:Y:S02]  /*38760*/  F2FP.F16.F32.PACK_AB R163, RZ, R216 ;  /* 0x000000d8ffa3723e */ /* 0x000fe400000000ff */
[----:B------:R-:W-:Y:S02]  /*38770*/  PRMT R162, R225, 0x5410, R230 ;  /* 0x00005410e1a27816 */ /* 0x000fe400000000e6 */
[----:B------:R-:W-:Y:S02]  /*38780*/  PRMT R161, R224, 0x5410, R223 ;  /* 0x00005410e0a17816 */ /* 0x000fe400000000df */
[----:B------:R-:W-:Y:S02]  /*38790*/  PRMT R160, R222, 0x5410, R221 ;  /* 0x00005410dea07816 */ /* 0x000fe400000000dd */
[----:B------:R-:W-:-:S07]  /*387a0*/  PRMT R163, R220, 0x5410, R163 ;  /* 0x00005410dca37816 */ /* 0x000fce00000000a3 */
.L_x_17290:
        /* <DEDUP_REMOVED lines=32> */
.L_x_17348:
[----:B------:R-:W-:Y:S05]  /*389b0*/  BSYNC.RECONVERGENT B0 ;  /* 0x0000000000007941 */ /* 0x000fea0003800200 */
.L_x_17347:
        /* <DEDUP_REMOVED lines=25> */
.L_x_17354:
        /* <DEDUP_REMOVED lines=13> */
.L_x_17356:
[----:B------:R-:W-:Y:S05]  /*38c20*/  BSYNC.RECONVERGENT B2 ;  /* 0x0000000000027941 */ /* 0x000fea0003800200 */
.L_x_17355:
        /* <DEDUP_REMOVED lines=60> */
.L_x_17353:
[----:B------:R-:W-:Y:S05]  /*38ff0*/  BSYNC.RECONVERGENT B1 ;  /* 0x0000000000017941 */ /* 0x000fea0003800200 */
.L_x_17352:
        /* <DEDUP_REMOVED lines=12> */
.L_x_17351:
[----:B------:R-:W-:Y:S05]  /*390c0*/  BSYNC.RECONVERGENT B0 ;  /* 0x0000000000007941 */ /* 0x000fea0003800200 */
.L_x_17350:
        /* <DEDUP_REMOVED lines=22> */
.L_x_17361:
        /* <DEDUP_REMOVED lines=13> */
.L_x_17363:
[----:B------:R-:W-:Y:S05]  /*39300*/  BSYNC.RECONVERGENT B2 ;  /* 0x0000000000027941 */ /* 0x000fea0003800200 */
.L_x_17362:
        /* <DEDUP_REMOVED lines=61> */
.L_x_17360:
[----:B------:R-:W-:Y:S05]  /*396e0*/  BSYNC.RECONVERGENT B1 ;  /* 0x0000000000017941 */ /* 0x000fea0003800200 */
.L_x_17359:
        /* <DEDUP_REMOVED lines=12> */
.L_x_17358:
[----:B------:R-:W-:Y:S05]  /*397b0*/  BSYNC.RECONVERGENT B0 ;  /* 0x0000000000007941 */ /* 0x000fea0003800200 */
.L_x_17357:
        /* <DEDUP_REMOVED lines=22> */
.L_x_17368:
        /* <DEDUP_REMOVED lines=13> */
.L_x_17370:
[----:B------:R-:W-:Y:S05]  /*399f0*/  BSYNC.RECONVERGENT B2 ;  /* 0x0000000000027941 */ /* 0x000fea0003800200 */
.L_x_17369:
        /* <DEDUP_REMOVED lines=60> */
.L_x_17367:
[----:B------:R-:W-:Y:S05]  /*39dc0*/  BSYNC.RECONVERGENT B1 ;  /* 0x0000000000017941 */ /* 0x000fea0003800200 */
.L_x_17366:
        /* <DEDUP_REMOVED lines=12> */
.L_x_17365:
[----:B------:R-:W-:Y:S05]  /*39e90*/  BSYNC.RECONVERGENT B0 ;  /* 0x0000000000007941 */ /* 0x000fea0003800200 */
.L_x_17364:
        /* <DEDUP_REMOVED lines=22> */
.L_x_17375:
        /* <DEDUP_REMOVED lines=13> */
.L_x_17377:
[----:B------:R-:W-:Y:S05]  /*3a0d0*/  BSYNC.RECONVERGENT B2 ;  /* 0x0000000000027941 */ /* 0x000fea0003800200 */
.L_x_17376:
        /* <DEDUP_REMOVED lines=61> */
.L_x_17374:
[----:B------:R-:W-:Y:S05]  /*3a4b0*/  BSYNC.RECONVERGENT B1 ;  /* 0x0000000000017941 */ /* 0x000fea0003800200 */
.L_x_17373:
        /* <DEDUP_REMOVED lines=12> */
.L_x_17372:
[----:B------:R-:W-:Y:S05]  /*3a580*/  BSYNC.RECONVERGENT B0 ;  /* 0x0000000000007941 */ /* 0x000fea0003800200 */
.L_x_17371:
        /* <DEDUP_REMOVED lines=22> */
.L_x_17382:
        /* <DEDUP_REMOVED lines=13> */
.L_x_17384:
[----:B------:R-:W-:Y:S05]  /*3a7c0*/  BSYNC.RECONVERGENT B2 ;  /* 0x0000000000027941 */ /* 0x000fea0003800200 */
.L_x_17383:
        /* <DEDUP_REMOVED lines=60> */
.L_x_17381:
[----:B------:R-:W-:Y:S05]  /*3ab90*/  BSYNC.RECONVERGENT B1 ;  /* 0x0000000000017941 */ /* 0x000fea0003800200 */
.L_x_17380:
        /* <DEDUP_REMOVED lines=12> */
.L_x_17379:
[----:B------:R-:W-:Y:S05]  /*3ac60*/  BSYNC.RECONVERGENT B0 ;  /* 0x0000000000007941 */ /* 0x000fea0003800200 */
.L_x_17378:
        /* <DEDUP_REMOVED lines=22> */
.L_x_17389:
        /* <DEDUP_REMOVED lines=13> */
.L_x_17391:
[----:B------:R-:W-:Y:S05]  /*3aea0*/  BSYNC.RECONVERGENT B2 ;  /* 0x0000000000027941 */ /* 0x000fea0003800200 */
.L_x_17390:
        /* <DEDUP_REMOVED lines=61> */
.L_x_17388:
[----:B------:R-:W-:Y:S05]  /*3b280*/  BSYNC.RECONVERGENT B1 ;  /* 0x0000000000017941 */ /* 0x000fea0003800200 */
.L_x_17387:
        /* <DEDUP_REMOVED lines=12> */
.L_x_17386:
[----:B------:R-:W-:Y:S05]  /*3b350*/  BSYNC.RECONVERGENT B0 ;  /* 0x0000000000007941 */ /* 0x000fea0003800200 */
.L_x_17385:
        /* <DEDUP_REMOVED lines=22> */
.L_x_17396:
        /* <DEDUP_REMOVED lines=13> */
.L_x_17398:
[----:B------:R-:W-:Y:S05]  /*3b590*/  BSYNC.RECONVERGENT B2 ;  /* 0x0000000000027941 */ /* 0x000fea0003800200 */
.L_x_17397:
        /* <DEDUP_REMOVED lines=60> */
.L_x_17395:
[----:B------:R-:W-:Y:S05]  /*3b960*/  BSYNC.RECONVERGENT B1 ;  /* 0x0000000000017941 */ /* 0x000fea0003800200 */
.L_x_17394:
        /* <DEDUP_REMOVED lines=12> */
.L_x_17393:
[----:B------:R-:W-:Y:S05]  /*3ba30*/  BSYNC.RECONVERGENT B0 ;  /* 0x0000000000007941 */ /* 0x000fea0003800200 */
.L_x_17392:
        /* <DEDUP_REMOVED lines=22> */
.L_x_17403:
        /* <DEDUP_REMOVED lines=13> */
.L_x_17405:
[----:B------:R-:W-:Y:S05]  /*3bc70*/  BSYNC.RECONVERGENT B2 ;  /* 0x0000000000027941 */ /* 0x000fea0003800200 */
.L_x_17404:
        /* <DEDUP_REMOVED lines=60> */
.L_x_17402:
[----:B------:R-:W-:Y:S05]  /*3c040*/  BSYNC.RECONVERGENT B1 ;  /* 0x0000000000017941 */ /* 0x000fea0003800200 */
.L_x_17401:
        /* <DEDUP_REMOVED lines=12> */
.L_x_17400:
[----:B------:R-:W-:Y:S05]  /*3c110*/  BSYNC.RECONVERGENT B0 ;  /* 0x0000000000007941 */ /* 0x000fea0003800200 */
.L_x_17399:
[----:B------:R-:W-:Y:S02]  /*3c120*/  F2FP.F16.F32.PACK_AB R163, RZ, R224 ;  /* 0x000000e0ffa3723e */ /* 0x000fe400000000ff */
[----:B------:R-:W-:Y:S02]  /*3c130*/  PRMT R162, R240, 0x5410, R241 ;  /* 0x00005410f0a27816 */ /* 0x000fe400000000f1 */
[----:B------:R-:W-:Y:S02]  /*3c140*/  PRMT R161, R239, 0x5410, R238 ;  /* 0x00005410efa17816 */ /* 0x000fe400000000ee */
[----:B------:R-:W-:Y:S02]  /*3c150*/  PRMT R160, R233, 0x5410, R232 ;  /* 0x00005410e9a07816 */ /* 0x000fe400000000e8 */
[----:B------:R-:W-:Y:S01]  /*3c160*/  PRMT R163, R226, 0x5410, R163 ;  /* 0x00005410e2a37816 */ /* 0x000fe200000000a3 */
[----:B------:R-:W-:Y:S06]  /*3c170*/  BRA `(.L_x_17406) ;  /* 0x00000034005c7947 */ /* 0x000fec0003800000 */
.L_x_17349:
        /* <DEDUP_REMOVED lines=21> */
.L_x_17411:
        /* <DEDUP_REMOVED lines=13> */
.L_x_17413:
[----:B------:R-:W-:Y:S05]  /*3c3a0*/  BSYNC.RECONVERGENT B2 ;  /* 0x0000000000027941 */ /* 0x000fea0003800200 */
.L_x_17412:
        /* <DEDUP_REMOVED lines=60> */
.L_x_17410:
[----:B------:R-:W-:Y:S05]  /*3c770*/  BSYNC.RECONVERGENT B1 ;  /* 0x0000000000017941 */ /* 0x000fea0003800200 */
.L_x_17409:
        /* <DEDUP_REMOVED lines=11> */
.L_x_17408:
[----:B------:R-:W-:Y:S05]  /*3c830*/  BSYNC.RECONVERGENT B0 ;  /* 0x0000000000007941 */ /* 0x000fea0003800200 */
.L_x_17407:
        /* <DEDUP_REMOVED lines=18> */
.L_x_17418:
        /* <DEDUP_REMOVED lines=13> */
.L_x_17420:
[----:B------:R-:W-:Y:S05]  /*3ca30*/  BSYNC.RECONVERGENT B2 ;  /* 0x0000000000027941 */ /* 0x000fea0003800200 */
.L_x_17419:
        /* <DEDUP_REMOVED lines=61> */
.L_x_17417:
[----:B------:R-:W-:Y:S05]  /*3ce10*/  BSYNC.RECONVERGENT B1 ;  /* 0x0000000000017941 */ /* 0x000fea0003800200 */
.L_x_17416:
        /* <DEDUP_REMOVED lines=11> */
.L_x_17415:
[----:B------:R-:W-:Y:S05]  /*3ced0*/  BSYNC.RECONVERGENT B0 ;  /* 0x0000000000007941 */ /* 0x000fea0003800200 */
.L_x_17414:
        /* <DEDUP_REMOVED lines=18> */
.L_x_17425:
        /* <DEDUP_REMOVED lines=13> */
.L_x_17427:
[----:B------:R-:W-:Y:S05]  /*3d0d0*/  BSYNC.RECONVERGENT B2 ;  /* 0x0000000000027941 */ /* 0x000fea0003800200 */
.L_x_17426:
        /* <DEDUP_REMOVED lines=61> */
.L_x_17424:
[----:B------:R-:W-:Y:S05]  /*3d4b0*/  BSYNC.RECONVERGENT B1 ;  /* 0x0000000000017941 */ /* 0x000fea0003800200 */
.L_x_17423:
        /* <DEDUP_REMOVED lines=11> */
.L_x_17422:
[----:B------:R-:W-:Y:S05]  /*3d570*/  BSYNC.RECONVERGENT B0 ;  /* 0x0000000000007941 */ /* 0x000fea0003800200 */
.L_x_17421:
        /* <DEDUP_REMOVED lines=18> */
.L_x_17432:
        /* <DEDUP_REMOVED lines=13> */
.L_x_17434:
[----:B------:R-:W-:Y:S05]  /*3d770*/  BSYNC.RECONVERGENT B2 ;  /* 0x0000000000027941 */ /* 0x000fea0003800200 */
.L_x_17433:
        /* <DEDUP_REMOVED lines=61> */
.L_x_17431:
[----:B------:R-:W-:Y:S05]  /*3db50*/  BSYNC.RECONVERGENT B1 ;  /* 0x0000000000017941 */ /* 0x000fea0003800200 */
.L_x_17430:
        /* <DEDUP_REMOVED lines=11> */
.L_x_17429:
[----:B------:R-:W-:Y:S05]  /*3dc10*/  BSYNC.RECONVERGENT B0 ;  /* 0x0000000000007941 */ /* 0x000fea0003800200 */
.L_x_17428:
        /* <DEDUP_REMOVED lines=18> */
.L_x_17439:
        /* <DEDUP_REMOVED lines=13> */
.L_x_17441:
[----:B------:R-:W-:Y:S05]  /*3de10*/  BSYNC.RECONVERGENT B2 ;  /* 0x0000000000027941 */ /* 0x000fea0003800200 */
.L_x_17440:
        /* <DEDUP_REMOVED lines=61> */
.L_x_17438:
[----:B------:R-:W-:Y:S05]  /*3e1f0*/  BSYNC.RECONVERGENT B1 ;  /* 0x0000000000017941 */ /* 0x000fea0003800200 */
.L_x_17437:
        /* <DEDUP_REMOVED lines=11> */
.L_x_17436:
[----:B------:R-:W-:Y:S05]  /*3e2b0*/  BSYNC.RECONVERGENT B0 ;  /* 0x0000000000007941 */ /* 0x000fea0003800200 */
.L_x_17435:
        /* <DEDUP_REMOVED lines=18> */
.L_x_17446:
        /* <DEDUP_REMOVED lines=13> */
.L_x_17448:
[----:B------:R-:W-:Y:S05]  /*3e4b0*/  BSYNC.RECONVERGENT B2 ;  /* 0x0000000000027941 */ /* 0x000fea0003800200 */
.L_x_17447:
        /* <DEDUP_REMOVED lines=61> */
.L_x_17445:
[----:B------:R-:W-:Y:S05]  /*3e890*/  BSYNC.RECONVERGENT B1 ;  /* 0x0000000000017941 */ /* 0x000fea0003800200 */
.L_x_17444:
        /* <DEDUP_REMOVED lines=11> */
.L_x_17443:
[----:B------:R-:W-:Y:S05]  /*3e950*/  BSYNC.RECONVERGENT B0 ;  /* 0x0000000000007941 */ /* 0x000fea0003800200 */
.L_x_17442:
        /* <DEDUP_REMOVED lines=18> */
.L_x_17453:
        /* <DEDUP_REMOVED lines=13> */
.L_x_17455:
[----:B------:R-:W-:Y:S05]  /*3eb50*/  BSYNC.RECONVERGENT B2 ;  /* 0x0000000000027941 */ /* 0x000fea0003800200 */
.L_x_17454:
        /* <DEDUP_REMOVED lines=61> */
.L_x_17452:
[----:B------:R-:W-:Y:S05]  /*3ef30*/  BSYNC.RECONVERGENT B1 ;  /* 0x0000000000017941 */ /* 0x000fea0003800200 */
.L_x_17451:
        /* <DEDUP_REMOVED lines=11> */
.L_x_17450:
[----:B------:R-:W-:Y:S05]  /*3eff0*/  BSYNC.RECONVERGENT B0 ;  /* 0x0000000000007941 */ /* 0x000fea0003800200 */
.L_x_17449:
        /* <DEDUP_REMOVED lines=18> */
.L_x_17460:
        /* <DEDUP_REMOVED lines=13> */
.L_x_17462:
[----:B------:R-:W-:Y:S05]  /*3f1f0*/  BSYNC.RECONVERGENT B2 ;  /* 0x0000000000027941 */ /* 0x000fea0003800200 */
.L_x_17461:
        /* <DEDUP_REMOVED lines=61> */
.L_x_17459:
[----:B------:R-:W-:Y:S05]  /*3f5d0*/  BSYNC.RECONVERGENT B1 ;  /* 0x0000000000017941 */ /* 0x000fea0003800200 */
.L_x_17458:
        /* <DEDUP_REMOVED lines=11> */
.L_x_17457:
[----:B------:R-:W-:Y:S05]  /*3f690*/  BSYNC.RECONVERGENT B0 ;  /* 0x0000000000007941 */ /* 0x000fea0003800200 */
.L_x_17456:
[----:B------:R-:W-:Y:S02]  /*3f6a0*/  F2FP.F16.F32.PACK_AB R163, RZ, R224 ;  /* 0x000000e0ffa3723e */ /* 0x000fe400000000ff */
[----:B------:R-:W-:Y:S02]  /*3f6b0*/  PRMT R162, R239, 0x5410, R240 ;  /* 0x00005410efa27816 */ /* 0x000fe400000000f0 */
[----:B------:R-:W-:Y:S02]  /*3f6c0*/  PRMT R161, R235, 0x5410, R238 ;  /* 0x00005410eba17816 */ /* 0x000fe400000000ee */
[----:B------:R-:W-:Y:S02]  /*3f6d0*/  PRMT R160, R233, 0x5410, R232 ;  /* 0x00005410e9a07816 */ /* 0x000fe400000000e8 */
[----:B------:R-:W-:-:S07]  /*3f6e0*/  PRMT R163, R226, 0x5410, R163 ;  /* 0x00005410e2a37816 */ /* 0x000fce00000000a3 */
.L_x_17406:
[C---:B------:R-:W-:Y:S01]  /*3f6f0*/  IADD3 R231, PT, PT, R227.reuse, 0x100, RZ ;  /* 0x00000100e3e77810 */ /* 0x040fe20007ffe0ff */
[----:B------:R-:W0:Y:S01]  /*3f700*/  @P1 LDC.64 R238, c[0x0][0x390] ;  /* 0x0000e400ffee1b82 */ /* 0x000e220000000a00 */
[----:B------:R-:W-:Y:S01]  /*3f710*/  IADD3 R241, PT, PT, R227, 0x120, RZ ;  /* 0x00000120e3f17810 */ /* 0x000fe20007ffe0ff */
[----:B------:R-:W-:Y:S01]  /*3f720*/  VIADD R235, R229, 0x120 ;  /* 0x00000120e5eb7836 */ /* 0x000fe20000000000 */
        /* <DEDUP_REMOVED lines=8> */
[----:B------:R-:W-:Y:S02]  /*3f7b0*/  LOP3.LUT R230, R17, 0xff, RZ, 0xc0, !PT ;  /* 0x000000ff11e67812 */ /* 0x000fe400078ec0ff */
[----:B------:R-:W-:Y:S02]  /*3f7c0*/  LOP3.LUT R226, R19, 0xff, RZ, 0xc0, !PT ;  /* 0x000000ff13e27812 */ /* 0x000fe400078ec0ff */
[----:B------:R-:W-:Y:S01]  /*3f7d0*/  LOP3.LUT R161, R160, 0xff0000, RZ, 0xc0, !PT ;  /* 0x00ff0000a0a17812 */ /* 0x000fe200078ec0ff */
[----:B------:R-:W-:Y:S01]  /*3f7e0*/  IMAD.WIDE.U32 R230, R230, 0x1000000, RZ ;  /* 0x01000000e6e67825 */ /* 0x000fe200078e00ff */
[----:B------:R-:W-:Y:S02]  /*3f7f0*/  LOP3.LUT R160, R9, 0xffff, RZ, 0xc0, !PT ;  /* 0x0000ffff09a07812 */ /* 0x000fe400078ec0ff */
[----:B------:R-:W-:Y:S01]  /*3f800*/  IADD3 R229, PT, PT, R229, 0x100, RZ ;  /* 0x00000100e5e57810 */ /* 0x000fe20007ffe0ff */
[----:B------:R-:W-:Y:S01]  /*3f810*/  IMAD.WIDE.U32 R226, R226, 0x10000, RZ ;  /* 0x00010000e2e27825 */ /* 0x000fe200078e00ff */
[----:B------:R-:W-:-:S02]  /*3f820*/  PRMT R160, R161, 0x4210, R160 ;  /* 0x00004210a1a07816 */ /* 0x000fc400000000a0 */
[----:B------:R-:W-:-:S04]  /*3f830*/  PRMT R161, R13, 0x7104, RZ ;  /* 0x000071040da17816 */ /* 0x000fc800000000ff */
[----:B------:R-:W-:Y:S02]  /*3f840*/  LOP3.LUT R162, R160, 0xff00, R161, 0xf8, !PT ;  /* 0x0000ff00a0a27812 */ /* 0x000fe400078ef8a1 */
[----:B------:R-:W0:Y:S02]  /*3f850*/  LDC.64 R160, c[0x0][0x3b0] ;  /* 0x0000ec00ffa07b82 */ /* 0x000e240000000a00 */
[----:B------:R-:W-:Y:S02]  /*3f860*/  LOP3.LUT R243, R162, 0xff, R15, 0xf8, !PT ;  /* 0x000000ffa2f37812 */ /* 0x000fe400078ef80f */
[----:B------:R-:W-:Y:S02]  /*3f870*/  LOP3.LUT R162, R21, 0xff, RZ, 0xc0, !PT ;  /* 0x000000ff15a27812 */ /* 0x000fe400078ec0ff */
[----:B------:R-:W-:-:S03]  /*3f880*/  LOP3.LUT R243, R227, R243, R231, 0xfe, !PT ;  /* 0x000000f3e3f37212 */ /* 0x000fc600078efee7 */
[----:B------:R-:W-:-:S03]  /*3f890*/  IMAD.WIDE.U32 R162, R162, 0x100, RZ ;  /* 0x00000100a2a27825 */ /* 0x000fc600078e00ff */
[----:B------:R-:W-:Y:S02]  /*3f8a0*/  LOP3.LUT R226, R162, R230, R226, 0xfe, !PT ;  /* 0x000000e6a2e27212 */ /* 0x000fe400078efee2 */
[----:B------:R-:W-:Y:S02]  /*3f8b0*/  LOP3.LUT R163, R243, R163, RZ, 0xfc, !PT ;  /* 0x000000a3f3a37212 */ /* 0x000fe400078efcff */
[----:B------:R-:W-:Y:S01]  /*3f8c0*/  LOP3.LUT R162, R226, 0xff, R23, 0xf8, !PT ;  /* 0x000000ffe2a27812 */ /* 0x000fe200078ef817 */
[----:B0-----:R-:W-:-:S05]  /*3f8d0*/  IMAD.WIDE.U32 R160, R229, 0x8, R160 ;  /* 0x00000008e5a07825 */ /* 0x001fca00078e00a0 */
[----:B------:R0:W-:Y:S02]  /*3f8e0*/  STG.E.64 desc[UR6][R160.64], R162 ;  /* 0x000000a2a0007986 */ /* 0x0001e4000c101b06 */
.L_x_17464:
[----:B------:R-:W-:Y:S05]  /*3f8f0*/  BSYNC.RECONVERGENT B0 ;  /* 0x0000000000007941 */ /* 0x000fea0003800200 */
.L_x_17463:
        /* <DEDUP_REMOVED lines=25> */
.L_x_17470:
        /* <DEDUP_REMOVED lines=13> */
.L_x_17472:
[----:B------:R-:W-:Y:S05]  /*3fb60*/  BSYNC.RECONVERGENT B2 ;  /* 0x0000000000027941 */ /* 0x000fea0003800200 */
.L_x_17471:
        /* <DEDUP_REMOVED lines=60> */
.L_x_17469:
[----:B------:R-:W-:Y:S05]  /*3ff30*/  BSYNC.RECONVERGENT B1 ;  /* 0x0000000000017941 */ /* 0x000fea0003800200 */
.L_x_17468:
        /* <DEDUP_REMOVED lines=12> */
.L_x_17467:
[----:B------:R-:W-:Y:S05]  /*40000*/  BSYNC.RECONVERGENT B0 ;  /* 0x0000000000007941 */ /* 0x000fea0003800200 */
.L_x_17466:
        /* <DEDUP_REMOVED lines=22> */
.L_x_17477:
        /* <DEDUP_REMOVED lines=13> */
.L_x_17479:
[----:B------:R-:W-:Y:S05]  /*40240*/  BSYNC.RECONVERGENT B2 ;  /* 0x0000000000027941 */ /* 0x000fea0003800200 */
.L_x_17478:
        /* <DEDUP_REMOVED lines=61> */
.L_x_17476:
[----:B------:R-:W-:Y:S05]  /*40620*/  BSYNC.RECONVERGENT B1 ;  /* 0x0000000000017941 */ /* 0x000fea0003800200 */
.L_x_17475:
        /* <DEDUP_REMOVED lines=12> */
.L_x_17474:
[----:B------:R-:W-:Y:S05]  /*406f0*/  BSYNC.RECONVERGENT B0 ;  /* 0x0000000000007941 */ /* 0x000fea0003800200 */
.L_x_17473:
        /* <DEDUP_REMOVED lines=22> */
.L_x_17484:
        /* <DEDUP_REMOVED lines=13> */
.L_x_17486:
[----:B------:R-:W-:Y:S05]  /*40930*/  BSYNC.RECONVERGENT B2 ;  /* 0x0000000000027941 */ /* 0x000fea0003800200 */
.L_x_17485:
        /* <DEDUP_REMOVED lines=61> */
.L_x_17483:
[----:B------:R-:W-:Y:S05]  /*40d10*/  BSYNC.RECONVERGENT B1 ;  /* 0x0000000000017941 */ /* 0x000fea0003800200 */
.L_x_17482:
        /* <DEDUP_REMOVED lines=12> */
.L_x_17481:
[----:B------:R-:W-:Y:S05]  /*40de0*/  BSYNC.RECONVERGENT B0 ;  /* 0x0000000000007941 */ /* 0x000fea0003800200 */
.L_x_17480:
        /* <DEDUP_REMOVED lines=22> */
.L_x_17491:
        /* <DEDUP_REMOVED lines=13> */
.L_x_17493:
[----:B------:R-:W-:Y:S05]  /*41020*/  BSYNC.RECONVERGENT B2 ;  /* 0x0000000000027941 */ /* 0x000fea0003800200 */
.L_x_17492:
        /* <DEDUP_REMOVED lines=60> */
.L_x_17490:
[----:B------:R-:W-:Y:S05]  /*413f0*/  BSYNC.RECONVERGENT B1 ;  /* 0x0000000000017941 */ /* 0x000fea0003800200 */
.L_x_17489:
        /* <DEDUP_REMOVED lines=12> */
.L_x_17488:
[----:B------:R-:W-:Y:S05]  /*414c0*/  BSYNC.RECONVERGENT B0 ;  /* 0x0000000000007941 */ /* 0x000fea0003800200 */
.L_x_17487:
        /* <DEDUP_REMOVED lines=22> */
.L_x_17498:
        /* <DEDUP_REMOVED lines=13> */
.L_x_17500:
[----:B------:R-:W-:Y:S05]  /*41700*/  BSYNC.RECONVERGENT B2 ;  /* 0x0000000000027941 */ /* 0x000fea0003800200 */
.L_x_17499:
        /* <DEDUP_REMOVED lines=61> */
.L_x_17497:
[----:B------:R-:W-:Y:S05]  /*41ae0*/  BSYNC.RECONVERGENT B1 ;  /* 0x0000000000017941 */ /* 0x000fea0003800200 */
.L_x_17496:
        /* <DEDUP_REMOVED lines=12> */
.L_x_17495:
[----:B------:R-:W-:Y:S05]  /*41bb0*/  BSYNC.RECONVERGENT B0 ;  /* 0x0000000000007941 */ /* 0x000fea0003800200 */
.L_x_17494:
        /* <DEDUP_REMOVED lines=22> */
.L_x_17505:
        /* <DEDUP_REMOVED lines=13> */
.L_x_17507:
[----:B------:R-:W-:Y:S05]  /*41df0*/  BSYNC.RECONVERGENT B2 ;  /* 0x0000000000027941 */ /* 0x000fea0003800200 */
.L_x_17506:
        /* <DEDUP_REMOVED lines=61> */
.L_x_17504:
[----:B------:R-:W-:Y:S05]  /*421d0*/  BSYNC.RECONVERGENT B1 ;  /* 0x0000000000017941 */ /* 0x000fea0003800200 */
.L_x_17503:
[----:B------:R-:W-:Y:S01]  /*421e0*/  I2FP.F32.U32 R13, R13 ;  /* 0x0000000d000d7245 */ /* 0x000fe20000201000 */
[----:B------:R-:W-:Y:S02]  /*421f0*/  HFMA2 R160, -RZ, RZ, 0.1171875, 0 ;  /* 0x2f800000ffa07431 */ /* 0x000fe400000001ff */
[----:B------:R-:W-:-:S03]  /*42200*/  HADD2.F32 R163, -RZ, R34.H1_H1 ;  /* 0x30000022ffa37230 */ /* 0x000fc60000004100 */
[----:B------:R-:W-:Y:S01]  /*42210*/  FFMA.FTZ R13, R13, R160, 1.1641532182693481445e-10 ;  /* 0x2f0000000d0d7423 */ /* 0x000fe200000100a0 */
[----:B------:R-:W-:-:S04]  /*42220*/  HADD2.F32 R160, -RZ, R38.H1_H1 ;  /* 0x30000026ffa07230 */ /* 0x000fc80000004100 */
[----:B------:R-:W-:Y:S01]  /*42230*/  FSETP.GTU.FTZ.AND P2, PT, R13, UR12, PT ;  /* 0x0000000c0d007c0b */ /* 0x000fe2000bf5c000 */
[----:B------:R-:W-:Y:S01]  /*42240*/  FMUL.FTZ R160, R160, UR9 ;  /* 0x00000009a0a07c20 */ /* 0x000fe20008410000 */
[----:B------:R-:W-:-:S03]  /*42250*/  HADD2.F32 R13, -RZ, R42.H1_H1 ;  /* 0x3000002aff0d7230 */ /* 0x000fc60000004100 */
[----:B------:R-:W-:-:S05]  /*42260*/  FMUL.FTZ R160, R160, UR8 ;  /* 0x00000008a0a07c20 */ /* 0x000fca0008410000 */
[----:B------:R-:W-:-:S05]  /*42270*/  FSEL R228, R160, RZ, !P2 ;  /* 0x000000ffa0e47208 */ /* 0x000fca0005000000 */
[----:B------:R-:W-:Y:S01]  /*42280*/  FFMA.FTZ R228, R228, R13, R163 ;  /* 0x0000000de4e47223 */ /* 0x000fe200000100a3 */
[----:B------:R-:W-:-:S07]  /*42290*/  SEL R13, RZ, 0x1, P2 ;  /* 0x00000001ff0d7807 */ /* 0x000fce0001000000 */
.L_x_17502:
[----:B------:R-:W-:Y:S05]  /*422a0*/  BSYNC.RECONVERGENT B0 ;  /* 0x0000000000007941 */ /* 0x000fea0003800200 */
.L_x_17501:
        /* <DEDUP_REMOVED lines=22> */
.L_x_17512:
        /* <DEDUP_REMOVED lines=13> */
.L_x_17514:
[----:B------:R-:W-:Y:S05]  /*424e0*/  BSYNC.RECONVERGENT B2 ;  /* 0x0000000000027941 */ /* 0x000fea0003800200 */
.L_x_17513:
        /* <DEDUP_REMOVED lines=58> */
[----:B------:R-:W-:Y:S01]  /*42890*/  LOP3.LUT R164, R160, UR15, R249, 0x96, !PT ;  /* 0x0000000fa0a47c12 */ /* 0x000fe2000f8e96f9 */
[----:B------:R-:W-:-:S07]  /*428a0*/  IMAD.MOV.U32 R160, RZ, RZ, RZ ;  /* 0x000000ffffa07224 */ /* 0x000fce00078e00ff */
.L_x_17511:
[----:B------:R-:W-:Y:S05]  /*428b0*/  BSYNC.RECONVERGENT B1 ;  /* 0x0000000000017941 */ /* 0x000fea0003800200 */
.L_x_17510:
        /* <DEDUP_REMOVED lines=9> */
[----:B------:R-:W-:-:S05]  /*42950*/  HADD2.F32 R161, -RZ, R35.H0_H0 ;  /* 0x20000023ffa17230 */ /* 0x000fca0000004100 */
[----:B------:R-:W-:Y:S01]  /*42960*/  FFMA.FTZ R234, R234, R11, R161 ;  /* 0x0000000beaea7223 */ /* 0x000fe200000100a1 */
[----:B------:R-:W-:-:S07]  /*42970*/  SEL R11, RZ, 0x1, P2 ;  /* 0x00000001ff0b7807 */ /* 0x000fce0001000000 */
.L_x_17509:
[----:B------:R-:W-:Y:S05]  /*42980*/  BSYNC.RECONVERGENT B0 ;  /* 0x0000000000007941 */ /* 0x000fea0003800200 */
.L_x_17508:
        /* <DEDUP_REMOVED lines=22> */
.L_x_17519:
        /* <DEDUP_REMOVED lines=13> */
.L_x_17521:
[----:B------:R-:W-:Y:S05]  /*42bc0*/  BSYNC.RECONVERGENT B2 ;  /* 0x0000000000027941 */ /* 0x000fea0003800200 */
.L_x_17520:
        /* <DEDUP_REMOVED lines=61> */
.L_x_17518:
[----:B------:R-:W-:Y:S05]  /*42fa0*/  BSYNC.RECONVERGENT B1 ;  /* 0x0000000000017941 */ /* 0x000fea0003800200 */
.L_x_17517:
[----:B------:R-:W-:Y:S01]  /*42fb0*/  I2FP.F32.U32 R9, R9 ;  /* 0x0000000900097245 */ /* 0x000fe20000201000 */
[----:B------:R-:W-:Y:S02]  /*42fc0*/  IMAD.MOV.U32 R160, RZ, RZ, 0x2f800000 ;  /* 0x2f800000ffa07424 */ /* 0x000fe400078e00ff */
[----:B------:R-:W-:Y:S02]  /*42fd0*/  HADD2.F32 R162, -RZ, R35.H1_H1 ;  /* 0x30000023ffa27230 */ /* 0x000fe40000004100 */
[----:B------:R-:W-:Y:S01]  /*42fe0*/  FFMA.FTZ R9, R9, R160, 1.1641532182693481445e-10 ;  /* 0x2f00000009097423 */ /* 0x000fe200000100a0 */
[----:B------:R-:W-:-:S04]  /*42ff0*/  HADD2.F32 R160, -RZ, R39.H1_H1 ;  /* 0x30000027ffa07230 */ /* 0x000fc80000004100 */
[----:B------:R-:W-:Y:S01]  /*43000*/  FSETP.GTU.FTZ.AND P0, PT, R9, UR12, PT ;  /* 0x0000000c09007c0b */ /* 0x000fe2000bf1c000 */
[----:B------:R-:W-:-:S03]  /*43010*/  FMUL.FTZ R160, R160, UR9 ;  /* 0x00000009a0a07c20 */ /* 0x000fc60008410000 */
[----:B------:R-:W-:Y:S01]  /*43020*/  SEL R9, RZ, 0x1, P0 ;  /* 0x00000001ff097807 */ /* 0x000fe20000000000 */
[----:B------:R-:W-:-:S05]  /*43030*/  FMUL.FTZ R160, R160, UR8 ;  /* 0x00000008a0a07c20 */ /* 0x000fca0008410000 */
[----:B------:R-:W-:Y:S01]  /*43040*/  FSEL R229, R160, RZ, !P0 ;  /* 0x000000ffa0e57208 */ /* 0x000fe20004000000 */
[----:B------:R-:W-:-:S05]  /*43050*/  HADD2.F32 R160, -RZ, R43.H1_H1 ;  /* 0x3000002bffa07230 */ /* 0x000fca0000004100 */
[----:B------:R-:W-:-:S07]  /*43060*/  FFMA.FTZ R229, R229, R160, R162 ;  /* 0x000000a0e5e57223 */ /* 0x000fce00000100a2 */
.L_x_17516:
[----:B------:R-:W-:Y:S05]  /*43070*/  BSYNC.RECONVERGENT B0 ;  /* 0x0000000000007941 */ /* 0x000fea0003800200 */
.L_x_17515:
[----:B------:R-:W-:Y:S02]  /*43080*/  F2FP.F16.F32.PACK_AB R163, RZ, R229 ;  /* 0x000000e5ffa3723e */ /* 0x000fe400000000ff */
[----:B------:R-:W-:Y:S02]  /*43090*/  PRMT R162, R247, 0x5410, R246 ;  /* 0x00005410f7a27816 */ /* 0x000fe400000000f6 */
[----:B------:R-:W-:Y:S02]  /*430a0*/  PRMT R161, R245, 0x5410, R244 ;  /* 0x00005410f5a17816 */ /* 0x000fe400000000f4 */
[----:B------:R-:W-:Y:S02]  /*430b0*/  PRMT R160, R243, 0x5410, R242 ;  /* 0x00005410f3a07816 */ /* 0x000fe400000000f2 */
[----:B------:R-:W-:Y:S01]  /*430c0*/  PRMT R163, R240, 0x5410, R163 ;  /* 0x00005410f0a37816 */ /* 0x000fe200000000a3 */
[----:B------:R-:W-:Y:S06]  /*430d0*/  BRA `(.L_x_17522) ;  /* 0x00000034005c7947 */ /* 0x000fec0003800000 */
.L_x_17465:
        /* <DEDUP_REMOVED lines=21> */
.L_x_17527:
        /* <DEDUP_REMOVED lines=13> */
.L_x_17529:
[----:B------:R-:W-:Y:S05]  /*43300*/  BSYNC.RECONVERGENT B2 ;  /* 0x0000000000027941 */ /* 0x000fea0003800200 */
.L_x_17528:
        /* <DEDUP_REMOVED lines=60> */
.L_x_17526:
[----:B------:R-:W-:Y:S05]  /*436d0*/  BSYNC.RECONVERGENT B1 ;  /* 0x0000000000017941 */ /* 0x000fea0003800200 */
.L_x_17525:
        /* <DEDUP_REMOVED lines=11> */
.L_x_17524:
[----:B------:R-:W-:Y:S05]  /*43790*/  BSYNC.RECONVERGENT B0 ;  /* 0x0000000000007941 */ /* 0x000fea0003800200 */
.L_x_17523:
        /* <DEDUP_REMOVED lines=18> */
.L_x_17534:
        /* <DEDUP_REMOVED lines=13> */
.L_x_17536:
[----:B------:R-:W-:Y:S05]  /*43990*/  BSYNC.RECONVERGENT B2 ;  /* 0x0000000000027941 */ /* 0x000fea0003800200 */
.L_x_17535:
        /* <DEDUP_REMOVED lines=61> */
.L_x_17533:
[----:B------:R-:W-:Y:S05]  /*43d70*/  BSYNC.RECONVERGENT B1 ;  /* 0x0000000000017941 */ /* 0x000fea0003800200 */
.L_x_17532:
        /* <DEDUP_REMOVED lines=11> */
.L_x_17531:
[----:B------:R-:W-:Y:S05]  /*43e30*/  BSYNC.RECONVERGENT B0 ;  /* 0x0000000000007941 */ /* 0x000fea0003800200 */
.L_x_17530:
        /* <DEDUP_REMOVED lines=18> */
.L_x_17541:
        /* <DEDUP_REMOVED lines=13> */
.L_x_17543:
[----:B------:R-:W-:Y:S05]  /*44030*/  BSYNC.RECONVERGENT B2 ;  /* 0x0000000000027941 */ /* 0x000fea0003800200 */
.L_x_17542:
        /* <DEDUP_REMOVED lines=61> */
.L_x_17540:
[----:B------:R-:W-:Y:S05]  /*44410*/  BSYNC.RECONVERGENT B1 ;  /* 0x0000000000017941 */ /* 0x000fea0003800200 */
.L_x_17539:
        /* <DEDUP_REMOVED lines=11> */
.L_x_17538:
[----:B------:R-:W-:Y:S05]  /*444d0*/  BSYNC.RECONVERGENT B0 ;  /* 0x0000000000007941 */ /* 0x000fea0003800200 */
.L_x_17537:
        /* <DEDUP_REMOVED lines=18> */
.L_x_17548:
        /* <DEDUP_REMOVED lines=13> */
.L_x_17550:
[----:B------:R-:W-:Y:S05]  /*446d0*/  BSYNC.RECONVERGENT B2 ;  /* 0x0000000000027941 */ /* 0x000fea0003800200 */
.L_x_17549:
        /* <DEDUP_REMOVED lines=61> */
.L_x_17547:
[----:B------:R-:W-:Y:S05]  /*44ab0*/  BSYNC.RECONVERGENT B1 ;  /* 0x0000000000017941 */ /* 0x000fea0003800200 */
.L_x_17546:
        /* <DEDUP_REMOVED lines=11> */
.L_x_17545:
[----:B------:R-:W-:Y:S05]  /*44b70*/  BSYNC.RECONVERGENT B0 ;  /* 0x0000000000007941 */ /* 0x000fea0003800200 */
.L_x_17544:
        /* <DEDUP_REMOVED lines=18> */
.L_x_17555:
        /* <DEDUP_REMOVED lines=13> */
.L_x_17557:
[----:B------:R-:W-:Y:S05]  /*44d70*/  BSYNC.RECONVERGENT B2 ;  /* 0x0000000000027941 */ /* 0x000fea0003800200 */
.L_x_17556:
        /* <DEDUP_REMOVED lines=61> */
.L_x_17554:
[----:B------:R-:W-:Y:S05]  /*45150*/  BSYNC.RECONVERGENT B1 ;  /* 0x0000000000017941 */ /* 0x000fea0003800200 */
.L_x_17553:
        /* <DEDUP_REMOVED lines=11> */
.L_x_17552:
[----:B------:R-:W-:Y:S05]  /*45210*/  BSYNC.RECONVERGENT B0 ;  /* 0x0000000000007941 */ /* 0x000fea0003800200 */
.L_x_17551:
        /* <DEDUP_REMOVED lines=18> */
.L_x_17562:
        /* <DEDUP_REMOVED lines=13> */
.L_x_17564:
[----:B------:R-:W-:Y:S05]  /*45410*/  BSYNC.RECONVERGENT B2 ;  /* 0x0000000000027941 */ /* 0x000fea0003800200 */
.L_x_17563:
        /* <DEDUP_REMOVED lines=61> */
.L_x_17561:
[----:B------:R-:W-:Y:S05]  /*457f0*/  BSYNC.RECONVERGENT B1 ;  /* 0x0000000000017941 */ /* 0x000fea0003800200 */
.L_x_17560:
[----:B------:R-:W-:Y:S01]  /*45800*/  I2FP.F32.U32 R13, R13 ;  /* 0x0000000d000d7245 */ /* 0x000fe20000201000 */
[----:B------:R-:W-:-:S05]  /*45810*/  HFMA2 R160, -RZ, RZ, 0.1171875, 0 ;  /* 0x2f800000ffa07431 */ /* 0x000fca00000001ff */
[----:B------:R-:W-:Y:S01]  /*45820*/  FFMA.FTZ R13, R13, R160, 1.1641532182693481445e-10 ;  /* 0x2f0000000d0d7423 */ /* 0x000fe200000100a0 */
[----:B-----5:R-:W-:-:S04]  /*45830*/  HADD2.F32 R160, -RZ, R38.H1_H1 ;  /* 0x30000026ffa07230 */ /* 0x020fc80000004100 */
[----:B------:R-:W-:Y:S01]  /*45840*/  FSETP.GTU.FTZ.AND P0, PT, R13, UR12, PT ;  /* 0x0000000c0d007c0b */ /* 0x000fe2000bf1c000 */
[----:B------:R-:W-:Y:S01]  /*45850*/  FMUL.FTZ R160, R160, UR9 ;  /* 0x00000009a0a07c20 */ /* 0x000fe20008410000 */
[----:B------:R-:W-:-:S03]  /*45860*/  HADD2.F32 R13, -RZ, R42.H1_H1 ;  /* 0x3000002aff0d7230 */ /* 0x000fc60000004100 */
[----:B------:R-:W-:-:S05]  /*45870*/  FMUL.FTZ R160, R160, UR8 ;  /* 0x00000008a0a07c20 */ /* 0x000fca0008410000 */
[----:B------:R-:W-:-:S05]  /*45880*/  FSEL R228, R160, RZ, !P0 ;  /* 0x000000ffa0e47208 */ /* 0x000fca0004000000 */
[----:B------:R-:W-:Y:S01]  /*45890*/  FMUL.FTZ R228, R13, R228 ;  /* 0x000000e40de47220 */ /* 0x000fe20000410000 */
[----:B------:R-:W-:-:S07]  /*458a0*/  SEL R13, RZ, 0x1, P0 ;  /* 0x00000001ff0d7807 */ /* 0x000fce0000000000 */
.L_x_17559:
[----:B------:R-:W-:Y:S05]  /*458b0*/  BSYNC.RECONVERGENT B0 ;  /* 0x0000000000007941 */ /* 0x000fea0003800200 */
.L_x_17558:
        /* <DEDUP_REMOVED lines=18> */
.L_x_17569:
        /* <DEDUP_REMOVED lines=13> */
.L_x_17571:
[----:B------:R-:W-:Y:S05]  /*45ab0*/  BSYNC.RECONVERGENT B2 ;  /* 0x0000000000027941 */ /* 0x000fea0003800200 */
.L_x_17570:
        /* <DEDUP_REMOVED lines=58> */
[----:B------:R-:W-:Y:S01]  /*45e60*/  MOV R226, R160 ;  /* 0x000000a000e27202 */ /* 0x000fe20000000f00 */
[----:B------:R-:W-:Y:S01]  /*45e70*/  IMAD.MOV.U32 R160, RZ, RZ, RZ ;  /* 0x000000ffffa07224 */ /* 0x000fe200078e00ff */
[----:B------:R-:W-:-:S07]  /*45e80*/  LOP3.LUT R164, R162, UR15, R161, 0x96, !PT ;  /* 0x0000000fa2a47c12 */ /* 0x000fce000f8e96a1 */
.L_x_17568:
[----:B------:R-:W-:Y:S05]  /*45e90*/  BSYNC.RECONVERGENT B1 ;  /* 0x0000000000017941 */ /* 0x000fea0003800200 */
.L_x_17567:
        /* <DEDUP_REMOVED lines=8> */
[----:B------:R-:W-:-:S05]  /*45f20*/  FSEL R234, R161, RZ, !P0 ;  /* 0x000000ffa1ea7208 */ /* 0x000fca0004000000 */
[----:B------:R-:W-:Y:S01]  /*45f30*/  FMUL.FTZ R234, R11, R234 ;  /* 0x000000ea0bea7220 */ /* 0x000fe20000410000 */
[----:B------:R-:W-:-:S07]  /*45f40*/  SEL R11, RZ, 0x1, P0 ;  /* 0x00000001ff0b7807 */ /* 0x000fce0000000000 */
.L_x_17566:
[----:B------:R-:W-:Y:S05]  /*45f50*/  BSYNC.RECONVERGENT B0 ;  /* 0x0000000000007941 */ /* 0x000fea0003800200 */
.L_x_17565:
        /* <DEDUP_REMOVED lines=18> */
.L_x_17576:
        /* <DEDUP_REMOVED lines=13> */
.L_x_17578:
[----:B------:R-:W-:Y:S05]  /*46150*/  BSYNC.RECONVERGENT B2 ;  /* 0x0000000000027941 */ /* 0x000fea0003800200 */
.L_x_17577:
        /* <DEDUP_REMOVED lines=61> */
.L_x_17575:
[----:B------:R-:W-:Y:S05]  /*46530*/  BSYNC.RECONVERGENT B1 ;  /* 0x0000000000017941 */ /* 0x000fea0003800200 */
.L_x_17574:
        /* <DEDUP_REMOVED lines=11> */
.L_x_17573:
[----:B------:R-:W-:Y:S05]  /*465f0*/  BSYNC.RECONVERGENT B0 ;  /* 0x0000000000007941 */ /* 0x000fea0003800200 */
.L_x_17572:
[----:B------:R-:W-:Y:S02]  /*46600*/  F2FP.F16.F32.PACK_AB R163, RZ, R229 ;  /* 0x000000e5ffa3723e */ /* 0x000fe400000000ff */
[----:B------:R-:W-:Y:S02]  /*46610*/  PRMT R162, R246, 0x5410, R247 ;  /* 0x00005410f6a27816 */ /* 0x000fe400000000f7 */
[----:B------:R-:W-:Y:S02]  /*46620*/  PRMT R161, R245, 0x5410, R244 ;  /* 0x00005410f5a17816 */ /* 0x000fe400000000f4 */
[----:B------:R-:W-:Y:S02]  /*46630*/  PRMT R160, R243, 0x5410, R242 ;  /* 0x00005410f3a07816 */ /* 0x000fe400000000f2 */
[----:B------:R-:W-:-:S07]  /*46640*/  PRMT R163, R240, 0x5410, R163 ;  /* 0x00005410f0a37816 */ /* 0x000fce00000000a3 */
.L_x_17522:
[----:B------:R-:W-:Y:S01]  /*46650*/  FADD.FTZ R239, RZ, R24 ;  /* 0x00000018ffef7221 */ /* 0x000fe20000010000 */
[----:B------:R-:W-:Y:S01]  /*46660*/  IMAD.WIDE.U32 R236, R241, 0x10, R236 ;  /* 0x00000010f1ec7825 */ /* 0x000fe200078e00ec */
[----:B------:R-:W-:Y:S01]  /*46670*/  BSSY.RECONVERGENT B0, `(.L_x_17579) ;  /* 0x0000066000007945 */ /* 0x000fe20003800200 */
[----:B------:R-:W-:Y:S02]  /*46680*/  LOP3.LUT P0, RZ, R27, 0x1f, RZ, 0xc0, !PT ;  /* 0x0000001f1bff7812 */ /* 0x000fe4000780c0ff */
        /* <DEDUP_REMOVED lines=80> */
[----:B------:R-:W-:Y:S01]  /*46b90*/  IMAD.U32 R160, R11, 0x10000, RZ ;  /* 0x000100000ba07824 */ /* 0x000fe200078e00ff */
[----:B------:R-:W-:Y:S02]  /*46ba0*/  LOP3.LUT R27, R9, 0xffff, RZ, 0xc0, !PT ;  /* 0x0000ffff091b7812 */ /* 0x000fe400078ec0ff */
[----:B------:R-:W-:Y:S02]  /*46bb0*/  PRMT R162, R13, 0x7104, RZ ;  /* 0x000071040da27816 */ /* 0x000fe400000000ff */
[----:B------:R-:W-:Y:S02]  /*46bc0*/  LOP3.LUT R160, R160, 0xff0000, RZ, 0xc0, !PT ;  /* 0x00ff0000a0a07812 */ /* 0x000fe400078ec0ff */
[----:B------:R-:W-:Y:S02]  /*46bd0*/  LOP3.LUT R238, R17, 0xff, RZ, 0xc0, !PT ;  /* 0x000000ff11ee7812 */ /* 0x000fe400078ec0ff */
[----:B------:R-:W-:Y:S02]  /*46be0*/  PRMT R27, R160, 0x4210, R27 ;  /* 0x00004210a01b7816 */ /* 0x000fe4000000001b */
[----:B------:R-:W0:Y:S01]  /*46bf0*/  LDC.64 R160, c[0x0][0x3b0] ;  /* 0x0000ec00ffa07b82 */ /* 0x000e220000000a00 */
[----:B------:R-:W-:Y:S01]  /*46c00*/  LOP3.LUT R236, R19, 0xff, RZ, 0xc0, !PT ;  /* 0x000000ff13ec7812 */ /* 0x000fe200078ec0ff */
[----:B------:R-:W-:Y:S01]  /*46c10*/  IMAD.WIDE.U32 R238, R238, 0x1000000, RZ ;  /* 0x01000000eeee7825 */ /* 0x000fe200078e00ff */
[----:B------:R-:W-:-:S03]  /*46c20*/  LOP3.LUT R162, R27, 0xff00, R162, 0xf8, !PT ;  /* 0x0000ff001ba27812 */ /* 0x000fc600078ef8a2 */
[----:B------:R-:W-:Y:S01]  /*46c30*/  IMAD.WIDE.U32 R236, R236, 0x10000, RZ ;  /* 0x00010000ecec7825 */ /* 0x000fe200078e00ff */
        /* <DEDUP_REMOVED lines=9> */
.L_x_17580:
[----:B------:R-:W-:Y:S05]  /*46cd0*/  BSYNC.RECONVERGENT B0 ;  /* 0x0000000000007941 */ /* 0x000fea0003800200 */
.L_x_17579:
[----:B------:R-:W-:Y:S01]  /*46ce0*/  UMOV UR15, 0xffffffff ;  /* 0xffffffff000f7882 */ /* 0x000fe20000000000 */
[----:B------:R-:W-:Y:S02]  /*46cf0*/  FADD.FTZ R240, R240, R229 ;  /* 0x000000e5f0f07221 */ /* 0x000fe40000010000 */
[----:B------:R-:W-:Y:S05]  /*46d00*/  BRA.DIV UR15, `(.L_x_17581) ;  /* 0x0000002a0f9c7947 */ /* 0x000fea000b800000 */
        /* <DEDUP_REMOVED lines=181> */
.L_x_17596:
[----:B------:R-:W-:Y:S01]  /*47860*/  FMUL.FTZ R27, R161, R161 ;  /* 0x000000a1a11b7220 */ /* 0x000fe20000410000 */
[----:B------:R-:W-:Y:S01]  /*47870*/  ISETP.NE.AND P1, PT, RZ, UR13, PT ;  /* 0x0000000dff007c0c */ /* 0x000fe2000bf25270 */
[----:B01----:R-:W-:Y:S01]  /*47880*/  FADD.FTZ R235, R235, R238 ;  /* 0x000000eeebeb7221 */ /* 0x003fe20000010000 */
[----:B------:R-:W0:Y:S01]  /*47890*/  @!P0 LDC.64 R236, c[0x0][0x3c0] ;  /* 0x0000f000ffec8b82 */ /* 0x000e220000000a00 */
[----:B------:R-:W-:Y:S01]  /*478a0*/  BSSY.RECONVERGENT B0, `(.L_x_17582) ;  /* 0x00001e8000007945 */ /* 0x000fe20003800200 */
[----:B------:R-:W-:Y:S01]  /*478b0*/  FSEL R27, R27, RZ, P1 ;  /* 0x000000ff1b1b7208 */ /* 0x000fe20000800000 */
[----:B------:R-:W-:-:S04]  /*478c0*/  FFMA.FTZ R160, R235, R160, UR14 ;  /* 0x0000000eeba07e23 */ /* 0x000fc800080100a0 */
[----:B------:R-:W-:Y:S01]  /*478d0*/  FADD.FTZ R160, R160, R27 ;  /* 0x0000001ba0a07221 */ /* 0x000fe20000010000 */
[----:B------:R-:W1:Y:S05]  /*478e0*/  @!P0 LDC.64 R162, c[0x0][0x3c8] ;  /* 0x0000f200ffa28b82 */ /* 0x000e6a0000000a00 */
[----:B------:R-:W2:Y:S01]  /*478f0*/  MUFU.RSQ R160, R160 ;  /* 0x000000a000a07308 */ /* 0x000ea20000001400 */
[----:B0-----:R-:W-:-:S05]  /*47900*/  @!P0 IMAD.WIDE R236, R165, 0x4, R236 ;  /* 0x00000004a5ec8825 */ /* 0x001fca00078e02ec */
[----:B------:R0:W-:Y:S01]  /*47910*/  @!P0 STG.E desc[UR6][R236.64], R161 ;  /* 0x000000a1ec008986 */ /* 0x0001e2000c101906 */
[----:B-1----:R-:W-:-:S05]  /*47920*/  @!P0 IMAD.WIDE R162, R165, 0x4, R162 ;  /* 0x00000004a5a28825 */ /* 0x002fca00078e02a2 */
[----:B--2---:R0:W-:Y:S01]  /*47930*/  @!P0 STG.E desc[UR6][R162.64], R160 ;  /* 0x000000a0a2008986 */ /* 0x0041e2000c101906 */
[----:B------:R-:W-:-:S13]  /*47940*/  ISETP.GE.AND P0, PT, R25, 0x1, PT ;  /* 0x000000011900780c */ /* 0x000fda0003f06270 */
[----:B0-----:R-:W-:Y:S05]  /*47950*/  @!P0 BRA `(.L_x_17583) ;  /* 0x0000001c00708947 */ /* 0x001fea0003800000 */
[----:B------:R-:W-:Y:S01]  /*47960*/  FSEL R27, R161, RZ, !P1 ;  /* 0x000000ffa11b7208 */ /* 0x000fe20004800000 */
[----:B------:R-:W-:Y:S01]  /*47970*/  HADD2.F32 R235, -RZ, R156.H1_H1 ;  /* 0x3000009cffeb7230 */ /* 0x000fe20000004100 */
[----:B------:R-:W-:Y:S01]  /*47980*/  IADD3 R25, PT, PT, R25, -0x1, RZ ;  /* 0xffffffff19197810 */ /* 0x000fe20007ffe0ff */
[----:B------:R-:W-:Y:S02]  /*47990*/  HADD2.F32 R237, -RZ, R116.H1_H1 ;  /* 0x30000074ffed7230 */ /* 0x000fe40000004100 */
[C---:B------:R-:W-:Y:S01]  /*479a0*/  FADD.FTZ R163, -R27.reuse, R22 ;  /* 0x000000161ba37221 */ /* 0x040fe20000010100 */
[C---:B------:R-:W-:Y:S01]  /*479b0*/  FADD.FTZ R239, -R27.reuse, R20 ;  /* 0x000000141bef7221 */ /* 0x040fe20000010100 */
[----:B------:R-:W-:Y:S01]  /*479c0*/  FADD.FTZ R161, -R27, R24 ;  /* 0x000000181ba17221 */ /* 0x000fe20000010100 */
[----:B------:R-:W-:Y:S02]  /*479d0*/  HADD2.F32 R24, -RZ, R156.H0_H0 ;  /* 0x2000009cff187230 */ /* 0x000fe40000004100 */
[C---:B------:R-:W-:Y:S01]  /*479e0*/  FMUL.FTZ R20, R160.reuse, R163 ;  /* 0x000000a3a0147220 */ /* 0x040fe20000410000 */
[----:B------:R-:W-:Y:S01]  /*479f0*/  FMUL.FTZ R22, R160, R239 ;  /* 0x000000efa0167220 */ /* 0x000fe20000410000 */
[----:B------:R-:W-:-:S02]  /*47a00*/  HADD2.F32 R163, -RZ, R157.H0_H0 ;  /* 0x2000009dffa37230 */ /* 0x000fc40000004100 */
[----:B------:R-:W-:Y:S01]  /*47a10*/  FMUL.FTZ R161, R160, R161 ;  /* 0x000000a1a0a17220 */ /* 0x000fe20000410000 */
[----:B------:R-:W-:Y:S02]  /*47a20*/  HADD2.F32 R239, -RZ, R117.H0_H0 ;  /* 0x20000075ffef7230 */ /* 0x000fe40000004100 */
[----:B------:R-:W-:Y:S01]  /*47a30*/  FFMA.FTZ R20, R20, R235, R237 ;  /* 0x000000eb14147223 */ /* 0x000fe200000100ed */
[----:B------:R-:W-:Y:S02]  /*47a40*/  HADD2.F32 R162, -RZ, R116.H0_H0 ;  /* 0x20000074ffa27230 */ /* 0x000fe40000004100 */
[C---:B------:R-:W-:Y:S01]  /*47a50*/  FADD.FTZ R235, -R27.reuse, R16 ;  /* 0x000000101beb7221 */ /* 0x040fe20000010100 */
[----:B------:R-:W-:Y:S02]  /*47a60*/  HADD2.F32 R16, -RZ, R157.H1_H1 ;  /* 0x3000009dff107230 */ /* 0x000fe40000004100 */
[----:B------:R-:W-:Y:S01]  /*47a70*/  FFMA.FTZ R22, R22, R163, R239 ;  /* 0x000000a316167223 */ /* 0x000fe200000100ef */
[----:B------:R-:W-:Y:S01]  /*47a80*/  FADD.FTZ R163, -R27, R18 ;  /* 0x000000121ba37221 */ /* 0x000fe20000010100 */
[----:B------:R-:W-:Y:S01]  /*47a90*/  FFMA.FTZ R161, R161, R24, R162 ;  /* 0x00000018a1a17223 */ /* 0x000fe200000100a2 */
[----:B------:R-:W-:-:S02]  /*47aa0*/  HADD2.F32 R18, -RZ, R117.H1_H1 ;  /* 0x30000075ff127230 */ /* 0x000fc40000004100 */
[C---:B------:R-:W-:Y:S01]  /*47ab0*/  FMUL.FTZ R235, R160.reuse, R235 ;  /* 0x000000eba0eb7220 */ /* 0x040fe20000410000 */
[C---:B------:R-:W-:Y:S01]  /*47ac0*/  FMUL.FTZ R163, R160.reuse, R163 ;  /* 0x000000a3a0a37220 */ /* 0x040fe20000410000 */
        /* <DEDUP_REMOVED lines=8> */
[C---:B------:R-:W-:Y:S01]  /*47b50*/  FADD.FTZ R235, -R27.reuse, R14 ;  /* 0x0000000e1beb7221 */ /* 0x040fe20000010100 */
[----:B------:R-:W-:Y:S02]  /*47b60*/  HADD2.F32 R14, -RZ, R118.H1_H1 ;  /* 0x30000076ff0e7230 */ /* 0x000fe40000004100 */
[C---:B------:R-:W-:Y:S01]  /*47b70*/  FADD.FTZ R239, -R27.reuse, R8 ;  /* 0x000000081bef7221 */ /* 0x040fe20000010100 */
[----:B------:R-:W-:Y:S02]  /*47b80*/  HADD2.F32 R24, -RZ, R119.H0_H0 ;  /* 0x20000077ff187230 */ /* 0x000fe40000004100 */
[C---:B------:R-:W-:Y:S01]  /*47b90*/  FMUL.FTZ R235, R160.reuse, R235 ;  /* 0x000000eba0eb7220 */ /* 0x040fe20000410000 */
[----:B------:R-:W-:Y:S02]  /*47ba0*/  HADD2.F32 R8, -RZ, R159.H1_H1 ;  /* 0x3000009fff087230 */ /* 0x000fe40000004100 */
[----:B------:R-:W-:Y:S01]  /*47bb0*/  FMUL.FTZ R239, R160, R239 ;  /* 0x000000efa0ef7220 */ /* 0x000fe20000410000 */
[----:B------:R-:W-:Y:S01]  /*47bc0*/  FADD.FTZ R7, -R27, R7 ;  /* 0x000000071b077221 */ /* 0x000fe20000010100 */
[----:B------:R-:W-:Y:S01]  /*47bd0*/  FFMA.FTZ R235, R235, R12, R14 ;  /* 0x0000000cebeb7223 */ /* 0x000fe2000001000e */
[----:B------:R-:W-:Y:S01]  /*47be0*/  FFMA.FTZ R12, R237, R18, R24 ;  /* 0x00000012ed0c7223 */ /* 0x000fe20000010018 */
[----:B------:R-:W-:Y:S01]  /*47bf0*/  FADD.FTZ R237, -R27, R10 ;  /* 0x0000000a1bed7221 */ /* 0x000fe20000010100 */
[----:B------:R-:W-:-:S02]  /*47c00*/  HADD2.F32 R10, -RZ, R119.H1_H1 ;  /* 0x30000077ff0a7230 */ /* 0x000fc40000004100 */
[C---:B------:R-:W-:Y:S01]  /*47c10*/  FMUL.FTZ R7, R160.reuse, R7 ;  /* 0x00000007a0077220 */ /* 0x040fe20000410000 */
[----:B------:R-:W-:Y:S02]  /*47c20*/  HADD2.F32 R14, -RZ, R152.H0_H0 ;  /* 0x20000098ff0e7230 */ /* 0x000fe40000004100 */
[----:B------:R-:W-:Y:S01]  /*47c30*/  FMUL.FTZ R237, R160, R237 ;  /* 0x000000eda0ed7220 */ /* 0x000fe20000410000 */
[--C-:B------:R-:W-:Y:S02]  /*47c40*/  HADD2.F32 R18, -RZ, R112.reuse.H0_H0 ;  /* 0x20000070ff127230 */ /* 0x100fe40000004100 */
[C---:B------:R-:W-:Y:S01]  /*47c50*/  FADD.FTZ R5, -R27.reuse, R5 ;  /* 0x000000051b057221 */ /* 0x040fe20000010100 */
[----:B------:R-:W-:Y:S01]  /*47c60*/  FADD.FTZ R3, -R27, R3 ;  /* 0x000000031b037221 */ /* 0x000fe20000010100 */
[----:B------:R-:W-:Y:S01]  /*47c70*/  FFMA.FTZ R237, R237, R8, R10 ;  /* 0x00000008eded7223 */ /* 0x000fe2000001000a */
[----:B------:R-:W-:Y:S02]  /*47c80*/  HADD2.F32 R10, -RZ, R112.H1_H1 ;  /* 0x30000070ff0a7230 */ /* 0x000fe40000004100 */
[----:B------:R-:W-:Y:S01]  /*47c90*/  FFMA.FTZ R8, R239, R14, R18 ;  /* 0x0000000eef087223 */ /* 0x000fe20000010012 */
[----:B------:R-:W-:Y:S01]  /*47ca0*/  FADD.FTZ R239, -R27, R6 ;  /* 0x000000061bef7221 */ /* 0x000fe20000010100 */
[----:B------:R-:W-:-:S02]  /*47cb0*/  HADD2.F32 R6, -RZ, R152.H1_H1 ;  /* 0x30000098ff067230 */ /* 0x000fc40000004100 */
[C---:B------:R-:W-:Y:S01]  /*47cc0*/  FMUL.FTZ R5, R160.reuse, R5 ;  /* 0x00000005a0057220 */ /* 0x040fe20000410000 */
[----:B------:R-:W-:Y:S02]  /*47cd0*/  HADD2.F32 R14, -RZ, R153.H0_H0 ;  /* 0x20000099ff0e7230 */ /* 0x000fe40000004100 */
[C---:B------:R-:W-:Y:S01]  /*47ce0*/  FMUL.FTZ R239, R160.reuse, R239 ;  /* 0x000000efa0ef7220 */ /* 0x040fe20000410000 */
[--C-:B------:R-:W-:Y:S02]  /*47cf0*/  HADD2.F32 R18, -RZ, R113.reuse.H0_H0 ;  /* 0x20000071ff127230 */ /* 0x100fe40000004100 */
[----:B------:R-:W-:Y:S01]  /*47d00*/  FFMA.FTZ R7, R7, R6, R10 ;  /* 0x0000000607077223 */ /* 0x000fe2000001000a */
[----:B------:R-:W-:Y:S02]  /*47d10*/  HADD2.F32 R10, -RZ, R113.H1_H1 ;  /* 0x30000071ff0a7230 */ /* 0x000fe40000004100 */
[----:B------:R-:W-:Y:S01]  /*47d20*/  FMUL.FTZ R3, R160, R3 ;  /* 0x00000003a0037220 */ /* 0x000fe20000410000 */
[----:B------:R-:W-:Y:S01]  /*47d30*/  FADD.FTZ R241, -R27, R169 ;  /* 0x000000a91bf17221 */ /* 0x000fe20000010100 */
[----:B------:R-:W-:Y:S01]  /*47d40*/  FFMA.FTZ R6, R239, R14, R18 ;  /* 0x0000000eef067223 */ /* 0x000fe20000010012 */
[----:B------:R-:W-:Y:S01]  /*47d50*/  FADD.FTZ R239, -R27, R4 ;  /* 0x000000041bef7221 */ /* 0x000fe20000010100 */
[----:B------:R-:W-:-:S02]  /*47d60*/  HADD2.F32 R4, -RZ, R153.H1_H1 ;  /* 0x30000099ff047230 */ /* 0x000fc40000004100 */
[C---:B------:R-:W-:Y:S01]  /*47d70*/  FMUL.FTZ R241, R160.reuse, R241 ;  /* 0x000000f1a0f17220 */ /* 0x040fe20000410000 */
[----:B------:R-:W-:Y:S02]  /*47d80*/  HADD2.F32 R14, -RZ, R154.H0_H0 ;  /* 0x2000009aff0e7230 */ /* 0x000fe40000004100 */
[----:B------:R-:W-:Y:S01]  /*47d90*/  FMUL.FTZ R239, R160, R239 ;  /* 0x000000efa0ef7220 */ /* 0x000fe20000410000 */
[--C-:B------:R-:W-:Y:S02]  /*47da0*/  HADD2.F32 R18, -RZ, R114.reuse.H0_H0 ;  /* 0x20000072ff127230 */ /* 0x100fe40000004100 */
[----:B------:R-:W-:Y:S01]  /*47db0*/  FFMA.FTZ R5, R5, R4, R10 ;  /* 0x0000000405057223 */ /* 0x000fe2000001000a */
[----:B------:R-:W-:Y:S02]  /*47dc0*/  HADD2.F32 R10, -RZ, R114.H1_H1 ;  /* 0x30000072ff0a7230 */ /* 0x000fe40000004100 */
[----:B------:R-:W-:Y:S01]  /*47dd0*/  FADD.FTZ R183, -R27, R183 ;  /* 0x000000b71bb77221 */ /* 0x000fe20000010100 */
[----:B------:R-:W-:-:S02]  /*47de0*/  HADD2.F32 R24, -RZ, R109.H0_H0 ;  /* 0x2000006dff187230 */ /* 0x000fc40000004100 */
[----:B------:R-:W-:Y:S01]  /*47df0*/  FFMA.FTZ R4, R239, R14, R18 ;  /* 0x0000000eef047223 */ /* 0x000fe20000010012 */
[----:B------:R-:W-:Y:S01]  /*47e00*/  FADD.FTZ R239, -R27, R2 ;  /* 0x000000021bef7221 */ /* 0x000fe20000010100 */
[----:B------:R-:W-:Y:S02]  /*47e10*/  HADD2.F32 R2, -RZ, R154.H1_H1 ;  /* 0x3000009aff027230 */ /* 0x000fe40000004100 */
[C---:B------:R-:W-:Y:S01]  /*47e20*/  FMUL.FTZ R183, R160.reuse, R183 ;  /* 0x000000b7a0b77220 */ /* 0x040fe20000410000 */
[----:B------:R-:W-:Y:S02]  /*47e30*/  HADD2.F32 R14, -RZ, R155.H0_H0 ;  /* 0x2000009bff0e7230 */ /* 0x000fe40000004100 */
[----:B------:R-:W-:Y:S01]  /*47e40*/  FMUL.FTZ R239, R160, R239 ;  /* 0x000000efa0ef7220 */ /* 0x000fe20000410000 */
[--C-:B------:R-:W-:Y:S02]  /*47e50*/  HADD2.F32 R18, -RZ, R115.reuse.H0_H0 ;  /* 0x20000073ff127230 */ /* 0x100fe40000004100 */
[----:B------:R-:W-:Y:S01]  /*47e60*/  FFMA.FTZ R3, R3, R2, R10 ;  /* 0x0000000203037223 */ /* 0x000fe2000001000a */
[----:B------:R-:W-:-:S02]  /*47e70*/  HADD2.F32 R10, -RZ, R115.H1_H1 ;  /* 0x30000073ff0a7230 */ /* 0x000fc40000004100 */
[----:B------:R-:W-:Y:S01]  /*47e80*/  FADD.FTZ R181, -R27, R181 ;  /* 0x000000b51bb57221 */ /* 0x000fe20000010100 */
[----:B------:R-:W-:Y:S02]  /*47e90*/  HADD2.F32 R162, -RZ, R110.H0_H0 ;  /* 0x2000006effa27230 */ /* 0x000fe40000004100 */
[----:B------:R-:W-:Y:S01]  /*47ea0*/  FFMA.FTZ R2, R239, R14, R18 ;  /* 0x0000000eef027223 */ /* 0x000fe20000010012 */
[----:B------:R-:W-:Y:S01]  /*47eb0*/  FADD.FTZ R239, -R27, R0 ;  /* 0x000000001bef7221 */ /* 0x000fe20000010100 */
[----:B------:R-:W-:Y:S02]  /*47ec0*/  HADD2.F32 R0, -RZ, R155.H1_H1 ;  /* 0x3000009bff007230 */ /* 0x000fe40000004100 */
[C---:B------:R-:W-:Y:S01]  /*47ed0*/  FMUL.FTZ R181, R160.reuse, R181 ;  /* 0x000000b5a0b57220 */ /* 0x040fe20000410000 */
[----:B------:R-:W-:Y:S02]  /*47ee0*/  HADD2.F32 R14, -RZ, R148.H0_H0 ;  /* 0x20000094ff0e7230 */ /* 0x000fe40000004100 */
[----:B------:R-:W-:Y:S01]  /*47ef0*/  FMUL.FTZ R169, R160, R239 ;  /* 0x000000efa0a97220 */ /* 0x000fe20000410000 */
[----:B------:R-:W-:-:S02]  /*47f00*/  HADD2.F32 R18, -RZ, R108.H0_H0 ;  /* 0x2000006cff127230 */ /* 0x000fc40000004100 */
[----:B------:R-:W-:Y:S01]  /*47f10*/  FADD.FTZ R239, -R27, R170 ;  /* 0x000000aa1bef7221 */ /* 0x000fe20000010100 */
[----:B------:R-:W-:Y:S02]  /*47f20*/  HADD2.F32 R170, -RZ, R111.H0_H0 ;  /* 0x2000006fffaa7230 */ /* 0x000fe40000004100 */
[----:B------:R-:W-:Y:S01]  /*47f30*/  FFMA.FTZ R169, R169, R0, R10 ;  /* 0x00000000a9a97223 */ /* 0x000fe2000001000a */
[----:B------:R-:W-:Y:S02]  /*47f40*/  HADD2.F32 R10, -RZ, R148.H1_H1 ;  /* 0x30000094ff0a7230 */ /* 0x000fe40000004100 */
[----:B------:R-:W-:Y:S01]  /*47f50*/  FFMA.FTZ R0, R241, R14, R18 ;  /* 0x0000000ef1007223 */ /* 0x000fe20000010012 */
[----:B------:R-:W-:Y:S01]  /*47f60*/  FADD.FTZ R241, -R27, R171 ;  /* 0x000000ab1bf17221 */ /* 0x000fe20000010100 */
[----:B------:R-:W-:Y:S02]  /*47f70*/  HADD2.F32 R14, -RZ, R108.H1_H1 ;  /* 0x3000006cff0e7230 */ /* 0x000fe40000004100 */
[----:B------:R-:W-:Y:S01]  /*47f80*/  FMUL.FTZ R171, R160, R239 ;  /* 0x000000efa0ab7220 */ /* 0x000fe20000410000 */
[----:B------:R-:W-:-:S02]  /*47f90*/  HADD2.F32 R18, -RZ, R149.H0_H0 ;  /* 0x20000095ff127230 */ /* 0x000fc40000004100 */
[C---:B------:R-:W-:Y:S01]  /*47fa0*/  FMUL.FTZ R241, R160.reuse, R241 ;  /* 0x000000f1a0f17220 */ /* 0x040fe20000410000 */
[----:B------:R-:W-:Y:S01]  /*47fb0*/  FADD.FTZ R239, -R27, R172 ;  /* 0x000000ac1bef7221 */ /* 0x000fe20000010100 */
        /* <DEDUP_REMOVED lines=17> */
[----:B------:R-:W-:Y:S02]  /*480d0*/  HADD2.F32 R243, -RZ, R104.H0_H0 ;  /* 0x20000068fff37230 */ /* 0x000fe40000004100 */
[----:B------:R-:W-:Y:S01]  /*480e0*/  FFMA.FTZ R175, R175, R18, R24 ;  /* 0x00000012afaf7223 */ /* 0x000fe20000010018 */
[----:B------:R-:W-:Y:S01]  /*480f0*/  FADD.FTZ R239, -R27, R176 ;  /* 0x000000b01bef7221 */ /* 0x000fe20000010100 */
[----:B------:R-:W-:Y:S01]  /*48100*/  FFMA.FTZ R18, R241, R162, R170 ;  /* 0x000000a2f1127223 */ /* 0x000fe200000100aa */
[----:B------:R-:W-:Y:S01]  /*48110*/  FADD.FTZ R241, -R27, R184 ;  /* 0x000000b81bf17221 */ /* 0x000fe20000010100 */
[----:B------:R-:W-:Y:S02]  /*48120*/  HADD2.F32 R24, -RZ, R151.H1_H1 ;  /* 0x30000097ff187230 */ /* 0x000fe40000004100 */
[----:B------:R-:W-:Y:S01]  /*48130*/  FMUL.FTZ R239, R160, R239 ;  /* 0x000000efa0ef7220 */ /* 0x000fe20000410000 */
[----:B------:R-:W-:-:S02]  /*48140*/  HADD2.F32 R162, -RZ, R111.H1_H1 ;  /* 0x3000006fffa27230 */ /* 0x000fc40000004100 */
        /* <DEDUP_REMOVED lines=8> */
[----:B------:R-:W-:-:S02]  /*481d0*/  HADD2.F32 R243, -RZ, R105.H0_H0 ;  /* 0x20000069fff37230 */ /* 0x000fc40000004100 */
[C---:B------:R-:W-:Y:S01]  /*481e0*/  FMUL.FTZ R179, R160.reuse, R179 ;  /* 0x000000b3a0b37220 */ /* 0x040fe20000410000 */
[----:B------:R-:W-:Y:S02]  /*481f0*/  HADD2.F32 R162, -RZ, R104.H1_H1 ;  /* 0x30000068ffa27230 */ /* 0x000fe40000004100 */
[C---:B------:R-:W-:Y:S01]  /*48200*/  FMUL.FTZ R172, R160.reuse, R241 ;  /* 0x000000f1a0ac7220 */ /* 0x040fe20000410000 */
[--C-:B------:R-:W-:Y:S02]  /*48210*/  HADD2.F32 R241, -RZ, R145.reuse.H0_H0 ;  /* 0x20000091fff17230 */ /* 0x100fe40000004100 */
[----:B------:R-:W-:Y:S01]  /*48220*/  FMUL.FTZ R177, R160, R177 ;  /* 0x000000b1a0b17220 */ /* 0x000fe20000410000 */
[----:B------:R-:W-:Y:S02]  /*48230*/  HADD2.F32 R245, -RZ, R100.H0_H0 ;  /* 0x20000064fff57230 */ /* 0x000fe40000004100 */
[----:B------:R-:W-:Y:S01]  /*48240*/  FFMA.FTZ R183, R183, R24, R162 ;  /* 0x00000018b7b77223 */ /* 0x000fe200000100a2 */
[----:B------:R-:W-:-:S02]  /*48250*/  HADD2.F32 R24, -RZ, R145.H1_H1 ;  /* 0x30000091ff187230 */ /* 0x000fc40000004100 */
[----:B------:R-:W-:Y:S01]  /*48260*/  FFMA.FTZ R172, R172, R241, R243 ;  /* 0x000000f1acac7223 */ /* 0x000fe200000100f3 */
[C---:B------:R-:W-:Y:S01]  /*48270*/  FADD.FTZ R241, -R27.reuse, R180 ;  /* 0x000000b41bf17221 */ /* 0x040fe20000010100 */
[----:B------:R-:W-:Y:S02]  /*48280*/  HADD2.F32 R243, -RZ, R106.H0_H0 ;  /* 0x2000006afff37230 */ /* 0x000fe40000004100 */
[C---:B------:R-:W-:Y:S01]  /*48290*/  FADD.FTZ R191, -R27.reuse, R191 ;  /* 0x000000bf1bbf7221 */ /* 0x040fe20000010100 */
[----:B------:R-:W-:Y:S02]  /*482a0*/  HADD2.F32 R162, -RZ, R105.H1_H1 ;  /* 0x30000069ffa27230 */ /* 0x000fe40000004100 */
[----:B------:R-:W-:Y:S01]  /*482b0*/  FMUL.FTZ R174, R160, R241 ;  /* 0x000000f1a0ae7220 */ /* 0x000fe20000410000 */
[--C-:B------:R-:W-:Y:S02]  /*482c0*/  HADD2.F32 R241, -RZ, R146.reuse.H0_H0 ;  /* 0x20000092fff17230 */ /* 0x100fe40000004100 */
[C---:B------:R-:W-:Y:S01]  /*482d0*/  FADD.FTZ R247, -R27.reuse, R190 ;  /* 0x000000be1bf77221 */ /* 0x040fe20000010100 */
[----:B------:R-:W-:Y:S01]  /*482e0*/  FADD.FTZ R189, -R27, R189 ;  /* 0x000000bd1bbd7221 */ /* 0x000fe20000010100 */
[----:B------:R-:W-:Y:S01]  /*482f0*/  FFMA.FTZ R181, R181, R24, R162 ;  /* 0x00000018b5b57223 */ /* 0x000fe200000100a2 */
[----:B------:R-:W-:-:S02]  /*48300*/  HADD2.F32 R24, -RZ, R146.H1_H1 ;  /* 0x30000092ff187230 */ /* 0x000fc40000004100 */
[----:B------:R-:W-:Y:S01]  /*48310*/  FFMA.FTZ R174, R174, R241, R243 ;  /* 0x000000f1aeae7223 */ /* 0x000fe200000100f3 */
[----:B------:R-:W-:Y:S01]  /*48320*/  FADD.FTZ R241, -R27, R178 ;  /* 0x000000b21bf17221 */ /* 0x000fe20000010100 */
[----:B------:R-:W-:Y:S02]  /*48330*/  HADD2.F32 R243, -RZ, R107.H0_H0 ;  /* 0x2000006bfff37230 */ /* 0x000fe40000004100 */
[C---:B------:R-:W-:Y:S01]  /*48340*/  FMUL.FTZ R180, R160.reuse, R247 ;  /* 0x000000f7a0b47220 */ /* 0x040fe20000410000 */
[----:B------:R-:W-:Y:S02]  /*48350*/  HADD2.F32 R162, -RZ, R106.H1_H1 ;  /* 0x3000006affa27230 */ /* 0x000fe40000004100 */
[C---:B------:R-:W-:Y:S01]  /*48360*/  FMUL.FTZ R176, R160.reuse, R241 ;  /* 0x000000f1a0b07220 */ /* 0x040fe20000410000 */
[----:B------:R-:W-:Y:S02]  /*48370*/  HADD2.F32 R241, -RZ, R147.H0_H0 ;  /* 0x20000093fff17230 */ /* 0x000fe40000004100 */
[----:B------:R-:W-:Y:S01]  /*48380*/  FMUL.FTZ R189, R160, R189 ;  /* 0x000000bda0bd7220 */ /* 0x000fe20000410000 */
[----:B------:R-:W-:-:S02]  /*48390*/  HADD2.F32 R247, -RZ, R101.H0_H0 ;  /* 0x20000065fff77230 */ /* 0x000fc40000004100 */
[----:B------:R-:W-:Y:S01]  /*483a0*/  FFMA.FTZ R179, R179, R24, R162 ;  /* 0x00000018b3b37223 */ /* 0x000fe200000100a2 */
[----:B------:R-:W-:Y:S02]  /*483b0*/  HADD2.F32 R24, -RZ, R147.H1_H1 ;  /* 0x30000093ff187230 */ /* 0x000fe40000004100 */
[----:B------:R-:W-:Y:S01]  /*483c0*/  FFMA.FTZ R176, R176, R241, R243 ;  /* 0x000000f1b0b07223 */ /* 0x000fe200000100f3 */
[C---:B------:R-:W-:Y:S01]  /*483d0*/  FADD.FTZ R241, -R27.reuse, R192 ;  /* 0x000000c01bf17221 */ /* 0x040fe20000010100 */
[----:B------:R-:W-:Y:S02]  /*483e0*/  HADD2.F32 R162, -RZ, R107.H1_H1 ;  /* 0x3000006bffa27230 */ /* 0x000fe40000004100 */
[C---:B------:R-:W-:Y:S01]  /*483f0*/  FADD.FTZ R187, -R27.reuse, R187 ;  /* 0x000000bb1bbb7221 */ /* 0x040fe20000010100 */
[----:B------:R-:W-:Y:S02]  /*48400*/  HADD2.F32 R243, -RZ, R140.H0_H0 ;  /* 0x2000008cfff37230 */ /* 0x000fe40000004100 */
[----:B------:R-:W-:Y:S01]  /*48410*/  FMUL.FTZ R178, R160, R241 ;  /* 0x000000f1a0b27220 */ /* 0x000fe20000410000 */
[----:B------:R-:W-:Y:S01]  /*48420*/  FADD.FTZ R185, -R27, R185 ;  /* 0x000000b91bb97221 */ /* 0x000fe20000010100 */
[----:B------:R-:W-:Y:S01]  /*48430*/  FFMA.FTZ R241, R177, R24, R162 ;  /* 0x00000018b1f17223 */ /* 0x000fe200000100a2 */
[----:B------:R-:W-:-:S02]  /*48440*/  HADD2.F32 R24, -RZ, R141.H1_H1 ;  /* 0x3000008dff187230 */ /* 0x000fc40000004100 */
[----:B------:R-:W-:Y:S01]  /*48450*/  FFMA.FTZ R177, R178, R243, R245 ;  /* 0x000000f3b2b17223 */ /* 0x000fe200000100f5 */
[C---:B------:R-:W-:Y:S01]  /*48460*/  FMUL.FTZ R178, R160.reuse, R191 ;  /* 0x000000bfa0b27220 */ /* 0x040fe20000410000 */
[----:B------:R-:W-:Y:S02]  /*48470*/  HADD2.F32 R191, -RZ, R141.H0_H0 ;  /* 0x2000008dffbf7230 */ /* 0x000fe40000004100 */
        /* <DEDUP_REMOVED lines=9> */
[----:B------:R-:W-:Y:S01]  /*48510*/  FMUL.FTZ R182, R160, R191 ;  /* 0x000000bfa0b67220 */ /* 0x000fe20000410000 */
[----:B------:R-:W-:Y:S02]  /*48520*/  HADD2.F32 R191, -RZ, R142.H0_H0 ;  /* 0x2000008effbf7230 */ /* 0x000fe40000004100 */
[----:B------:R-:W-:Y:S01]  /*48530*/  FFMA.FTZ R189, R189, R24, R162 ;  /* 0x00000018bdbd7223 */ /* 0x000fe200000100a2 */
[----:B------:R-:W-:Y:S02]  /*48540*/  HADD2.F32 R243, -RZ, R102.H0_H0 ;  /* 0x20000066fff37230 */ /* 0x000fe40000004100 */
[C---:B------:R-:W-:Y:S01]  /*48550*/  FADD.FTZ R197, -R27.reuse, R197 ;  /* 0x000000c51bc57221 */ /* 0x040fe20000010100 */
[----:B------:R-:W-:Y:S02]  /*48560*/  HADD2.F32 R24, -RZ, R142.H1_H1 ;  /* 0x3000008eff187230 */ /* 0x000fe40000004100 */
[----:B------:R-:W-:Y:S01]  /*48570*/  FADD.FTZ R195, -R27, R195 ;  /* 0x000000c31bc37221 */ /* 0x000fe20000010100 */
[----:B------:R-:W-:-:S02]  /*48580*/  HADD2.F32 R162, -RZ, R102.H1_H1 ;  /* 0x30000066ffa27230 */ /* 0x000fc40000004100 */
[----:B------:R-:W-:Y:S01]  /*48590*/  FFMA.FTZ R182, R182, R191, R243 ;  /* 0x000000bfb6b67223 */ /* 0x000fe200000100f3 */
[----:B------:R-:W-:Y:S01]  /*485a0*/  FADD.FTZ R191, -R27, R186 ;  /* 0x000000ba1bbf7221 */ /* 0x000fe20000010100 */
[----:B------:R-:W-:Y:S02]  /*485b0*/  HADD2.F32 R243, -RZ, R103.H0_H0 ;  /* 0x20000067fff37230 */ /* 0x000fe40000004100 */
[C---:B------:R-:W-:Y:S01]  /*485c0*/  FMUL.FTZ R192, R160.reuse, R195 ;  /* 0x000000c3a0c07220 */ /* 0x040fe20000410000 */
[----:B------:R-:W-:Y:S01]  /*485d0*/  FFMA.FTZ R187, R187, R24, R162 ;  /* 0x00000018bbbb7223 */ /* 0x000fe200000100a2 */
[----:B------:R-:W-:Y:S01]  /*485e0*/  FMUL.FTZ R184, R160, R191 ;  /* 0x000000bfa0b87220 */ /* 0x000fe20000410000 */
[--C-:B------:R-:W-:Y:S02]  /*485f0*/  HADD2.F32 R191, -RZ, R143.reuse.H0_H0 ;  /* 0x2000008fffbf7230 */ /* 0x100fe40000004100 */
[----:B------:R-:W-:Y:S01]  /*48600*/  FADD.FTZ R199, -R27, R199 ;  /* 0x000000c71bc77221 */ /* 0x000fe20000010100 */
[----:B------:R-:W-:-:S02]  /*48610*/  HADD2.F32 R24, -RZ, R143.H1_H1 ;  /* 0x3000008fff187230 */ /* 0x000fc40000004100 */
[C---:B------:R-:W-:Y:S01]  /*48620*/  FADD.FTZ R201, -R27.reuse, R201 ;  /* 0x000000c91bc97221 */ /* 0x040fe20000010100 */
[----:B------:R-:W-:Y:S02]  /*48630*/  HADD2.F32 R162, -RZ, R103.H1_H1 ;  /* 0x30000067ffa27230 */ /* 0x000fe40000004100 */
[----:B------:R-:W-:Y:S01]  /*48640*/  FFMA.FTZ R184, R184, R191, R243 ;  /* 0x000000bfb8b87223 */ /* 0x000fe200000100f3 */
[C---:B------:R-:W-:Y:S01]  /*48650*/  FADD.FTZ R191, -R27.reuse, R200 ;  /* 0x000000c81bbf7221 */ /* 0x040fe20000010100 */
[----:B------:R-:W-:Y:S02]  /*48660*/  HADD2.F32 R186, -RZ, R136.H0_H0 ;  /* 0x20000088ffba7230 */ /* 0x000fe40000004100 */
[----:B------:R-:W-:Y:S01]  /*48670*/  FADD.FTZ R205, -R27, R205 ;  /* 0x000000cd1bcd7221 */ /* 0x000fe20000010100 */
[----:B------:R-:W-:Y:S02]  /*48680*/  HADD2.F32 R188, -RZ, R96.H0_H0 ;  /* 0x20000060ffbc7230 */ /* 0x000fe40000004100 */
[----:B------:R-:W-:Y:S01]  /*48690*/  FMUL.FTZ R191, R160, R191 ;  /* 0x000000bfa0bf7220 */ /* 0x000fe20000410000 */
[----:B------:R-:W-:Y:S01]  /*486a0*/  FFMA.FTZ R243, R185, R24, R162 ;  /* 0x00000018b9f37223 */ /* 0x000fe200000100a2 */
[----:B------:R-:W-:-:S02]  /*486b0*/  HADD2.F32 R193, -RZ, R136.H1_H1 ;  /* 0x30000088ffc17230 */ /* 0x000fc40000004100 */
[----:B------:R-:W-:Y:S01]  /*486c0*/  FADD.FTZ R203, -R27, R203 ;  /* 0x000000cb1bcb7221 */ /* 0x000fe20000010100 */
[----:B------:R-:W-:Y:S01]  /*486d0*/  FFMA.FTZ R185, R191, R186, R188 ;  /* 0x000000babfb97223 */ /* 0x000fe200000100bc */
[----:B------:R-:W-:Y:S01]  /*486e0*/  FADD.FTZ R191, -R27, R196 ;  /* 0x000000c41bbf7221 */ /* 0x000fe20000010100 */
        /* <DEDUP_REMOVED lines=8> */
[----:B------:R-:W-:Y:S01]  /*48770*/  FADD.FTZ R193, -R27, R194 ;  /* 0x000000c21bc17221 */ /* 0x000fe20000010100 */
[----:B------:R-:W-:Y:S01]  /*48780*/  FFMA.FTZ R188, R188, R191, R247 ;  /* 0x000000bfbcbc7223 */ /* 0x000fe200000100f7 */
[C---:B------:R-:W-:Y:S01]  /*48790*/  FMUL.FTZ R191, R160.reuse, R197 ;  /* 0x000000c5a0bf7220 */ /* 0x040fe20000410000 */
[----:B------:R-:W-:Y:S02]  /*487a0*/  HADD2.F32 R197, -RZ, R98.H0_H0 ;  /* 0x20000062ffc57230 */ /* 0x000fe40000004100 */
[C---:B------:R-:W-:Y:S01]  /*487b0*/  FMUL.FTZ R190, R160.reuse, R193 ;  /* 0x000000c1a0be7220 */ /* 0x040fe20000410000 */
[----:B------:R-:W-:Y:S02]  /*487c0*/  HADD2.F32 R193, -RZ, R138.H0_H0 ;  /* 0x2000008affc17230 */ /* 0x000fe40000004100 */
[----:B------:R-:W-:Y:S01]  /*487d0*/  FMUL.FTZ R200, R160, R203 ;  /* 0x000000cba0c87220 */ /* 0x000fe20000410000 */
[----:B------:R-:W-:-:S02]  /*487e0*/  HADD2.F32 R24, -RZ, R137.H1_H1 ;  /* 0x30000089ff187230 */ /* 0x000fc40000004100 */
[C---:B------:R-:W-:Y:S01]  /*487f0*/  FADD.FTZ R209, -R27.reuse, R209 ;  /* 0x000000d11bd17221 */ /* 0x040fe20000010100 */
[----:B------:R-:W-:Y:S02]  /*48800*/  HADD2.F32 R162, -RZ, R97.H1_H1 ;  /* 0x30000061ffa27230 */ /* 0x000fe40000004100 */
[----:B------:R-:W-:Y:S01]  /*48810*/  FFMA.FTZ R190, R190, R193, R197 ;  /* 0x000000c1bebe7223 */ /* 0x000fe200000100c5 */
[----:B------:R-:W-:Y:S02]  /*48820*/  HADD2.F32 R197, -RZ, R99.H0_H0 ;  /* 0x20000063ffc57230 */ /* 0x000fe40000004100 */
[----:B------:R-:W-:Y:S01]  /*48830*/  FADD.FTZ R193, -R27, R198 ;  /* 0x000000c61bc17221 */ /* 0x000fe20000010100 */
[----:B------:R-:W-:Y:S02]  /*48840*/  HADD2.F32 R201, -RZ, R93.H0_H0 ;  /* 0x2000005dffc97230 */ /* 0x000fe40000004100 */
[----:B------:R-:W-:Y:S01]  /*48850*/  FFMA.FTZ R191, R191, R24, R162 ;  /* 0x00000018bfbf7223 */ /* 0x000fe200000100a2 */
[----:B------:R-:W-:-:S02]  /*48860*/  HADD2.F32 R24, -RZ, R138.H1_H1 ;  /* 0x3000008aff187230 */ /* 0x000fc40000004100 */
[----:B------:R-:W-:Y:S01]  /*48870*/  FFMA.FTZ R192, R192, R195, R197 ;  /* 0x000000c3c0c07223 */ /* 0x000fe200000100c5 */
[C---:B------:R-:W-:Y:S01]  /*48880*/  FADD.FTZ R197, -R27.reuse, R208 ;  /* 0x000000d01bc57221 */ /* 0x040fe20000010100 */
[C---:B------:R-:W-:Y:S01]  /*48890*/  FMUL.FTZ R195, R160.reuse, R199 ;  /* 0x000000c7a0c37220 */ /* 0x040fe20000410000 */
[----:B------:R-:W-:Y:S02]  /*488a0*/  HADD2.F32 R199, -RZ, R92.H0_H0 ;  /* 0x2000005cffc77230 */ /* 0x000fe40000004100 */
[C---:B------:R-:W-:Y:S01]  /*488b0*/  FMUL.FTZ R193, R160.reuse, R193 ;  /* 0x000000c1a0c17220 */ /* 0x040fe20000410000 */
[----:B------:R-:W-:Y:S01]  /*488c0*/  FMUL.FTZ R194, R160, R197 ;  /* 0x000000c5a0c27220 */ /* 0x000fe20000410000 */
[----:B------:R-:W-:Y:S02]  /*488d0*/  HADD2.F32 R197, -RZ, R132.H0_H0 ;  /* 0x20000084ffc57230 */ /* 0x000fe40000004100 */
[----:B------:R-:W-:Y:S01]  /*488e0*/  FADD.FTZ R207, -R27, R207 ;  /* 0x000000cf1bcf7221 */ /* 0x000fe20000010100 */
[----:B------:R-:W-:-:S02]  /*488f0*/  HADD2.F32 R162, -RZ, R98.H1_H1 ;  /* 0x30000062ffa27230 */ /* 0x000fc40000004100 */
[----:B------:R-:W-:Y:S01]  /*48900*/  FADD.FTZ R213, -R27, R213 ;  /* 0x000000d51bd57221 */ /* 0x000fe20000010100 */
[----:B------:R-:W-:Y:S02]  /*48910*/  HADD2.F32 R203, -RZ, R135.H0_H0 ;  /* 0x20000087ffcb7230 */ /* 0x000fe40000004100 */
[----:B------:R-:W-:Y:S01]  /*48920*/  FFMA.FTZ R194, R194, R197, R199 ;  /* 0x000000c5c2c27223 */ /* 0x000fe200000100c7 */
[----:B------:R-:W-:Y:S02]  /*48930*/  HADD2.F32 R199, -RZ, R133.H0_H0 ;  /* 0x20000085ffc77230 */ /* 0x000fe40000004100 */
[----:B------:R-:W-:Y:S01]  /*48940*/  FFMA.FTZ R193, R193, R24, R162 ;  /* 0x00000018c1c17223 */ /* 0x000fe200000100a2 */
[----:B------:R-:W-:Y:S02]  /*48950*/  HADD2.F32 R24, -RZ, R139.H1_H1 ;  /* 0x3000008bff187230 */ /* 0x000fe40000004100 */
[----:B------:R-:W-:Y:S01]  /*48960*/  FADD.FTZ R197, -R27, R204 ;  /* 0x000000cc1bc57221 */ /* 0x000fe20000010100 */
[----:B------:R-:W-:-:S02]  /*48970*/  HADD2.F32 R162, -RZ, R99.H1_H1 ;  /* 0x30000063ffa27230 */ /* 0x000fc40000004100 */
[----:B------:R-:W-:Y:S01]  /*48980*/  FFMA.FTZ R196, R196, R199, R201 ;  /* 0x000000c7c4c47223 */ /* 0x000fe200000100c9 */
[----:B------:R-:W-:Y:S01]  /*48990*/  FADD.FTZ R201, -R27, R202 ;  /* 0x000000ca1bc97221 */ /* 0x000fe20000010100 */
[C---:B------:R-:W-:Y:S01]  /*489a0*/  FMUL.FTZ R199, R160.reuse, R205 ;  /* 0x000000cda0c77220 */ /* 0x040fe20000410000 */
[----:B------:R-:W-:Y:S02]  /*489b0*/  HADD2.F32 R205, -RZ, R94.H0_H0 ;  /* 0x2000005effcd7230 */ /* 0x000fe40000004100 */
[----:B------:R-:W-:Y:S01]  /*489c0*/  FFMA.FTZ R195, R195, R24, R162 ;  /* 0x00000018c3c37223 */ /* 0x000fe200000100a2 */
        /* <DEDUP_REMOVED lines=13> */
[----:B------:R-:W-:Y:S02]  /*48aa0*/  HADD2.F32 R162, -RZ, R93.H1_H1 ;  /* 0x3000005dffa27230 */ /* 0x000fe40000004100 */
[----:B------:R-:W-:Y:S01]  /*48ab0*/  FADD.FTZ R203, -R27, R212 ;  /* 0x000000d41bcb7221 */ /* 0x000fe20000010100 */
[----:B------:R-:W-:Y:S02]  /*48ac0*/  HADD2.F32 R205, -RZ, R88.H0_H0 ;  /* 0x20000058ffcd7230 */ /* 0x000fe40000004100 */
[C---:B------:R-:W-:Y:S01]  /*48ad0*/  FMUL.FTZ R201, R160.reuse, R201 ;  /* 0x000000c9a0c97220 */ /* 0x040fe20000410000 */
[----:B------:R-:W-:Y:S02]  /*48ae0*/  HADD2.F32 R206, -RZ, R89.H0_H0 ;  /* 0x20000059ffce7230 */ /* 0x000fe40000004100 */
[----:B------:R-:W-:Y:S01]  /*48af0*/  FMUL.FTZ R202, R160, R203 ;  /* 0x000000cba0ca7220 */ /* 0x000fe20000410000 */
[----:B------:R-:W-:Y:S01]  /*48b00*/  FFMA.FTZ R199, R199, R24, R162 ;  /* 0x00000018c7c77223 */ /* 0x000fe200000100a2 */
[----:B------:R-:W-:-:S02]  /*48b10*/  HADD2.F32 R203, -RZ, R128.H0_H0 ;  /* 0x20000080ffcb7230 */ /* 0x000fc40000004100 */
[C---:B------:R-:W-:Y:S01]  /*48b20*/  FADD.FTZ R247, -R27.reuse, R210 ;  /* 0x000000d21bf77221 */ /* 0x040fe20000010100 */
[----:B------:R-:W-:Y:S02]  /*48b30*/  HADD2.F32 R24, -RZ, R134.H1_H1 ;  /* 0x30000086ff187230 */ /* 0x000fe40000004100 */
[C---:B------:R-:W-:Y:S01]  /*48b40*/  FADD.FTZ R211, -R27.reuse, R211 ;  /* 0x000000d31bd37221 */ /* 0x040fe20000010100 */
[----:B------:R-:W-:Y:S02]  /*48b50*/  HADD2.F32 R162, -RZ, R94.H1_H1 ;  /* 0x3000005effa27230 */ /* 0x000fe40000004100 */
[----:B------:R-:W-:Y:S01]  /*48b60*/  FFMA.FTZ R202, R202, R203, R205 ;  /* 0x000000cbcaca7223 */ /* 0x000fe200000100cd */
[C---:B------:R-:W-:Y:S01]  /*48b70*/  FMUL.FTZ R203, R160.reuse, R209 ;  /* 0x000000d1a0cb7220 */ /* 0x040fe20000410000 */
[----:B------:R-:W-:Y:S01]  /*48b80*/  FADD.FTZ R209, -R27, R214 ;  /* 0x000000d61bd17221 */ /* 0x000fe20000010100 */
[----:B------:R-:W-:Y:S01]  /*48b90*/  FMUL.FTZ R205, R160, R213 ;  /* 0x000000d5a0cd7220 */ /* 0x000fe20000410000 */
[----:B------:R-:W-:Y:S01]  /*48ba0*/  FFMA.FTZ R201, R201, R24, R162 ;  /* 0x00000018c9c97223 */ /* 0x000fe200000100a2 */
[----:B------:R-:W-:-:S02]  /*48bb0*/  HADD2.F32 R24, -RZ, R135.H1_H1 ;  /* 0x30000087ff187230 */ /* 0x000fc40000004100 */
[----:B------:R-:W-:Y:S01]  /*48bc0*/  FFMA.FTZ R203, R203, R204, R206 ;  /* 0x000000cccbcb7223 */ /* 0x000fe200000100ce */
[----:B------:R-:W-:Y:S02]  /*48bd0*/  HADD2.F32 R162, -RZ, R95.H1_H1 ;  /* 0x3000005fffa27230 */ /* 0x000fe40000004100 */
[C---:B------:R-:W-:Y:S01]  /*48be0*/  FMUL.FTZ R206, R160.reuse, R209 ;  /* 0x000000d1a0ce7220 */ /* 0x040fe20000410000 */
        /* <DEDUP_REMOVED lines=12> */
[----:B------:R-:W-:-:S02]  /*48cb0*/  HADD2.F32 R211, -RZ, R131.H0_H0 ;  /* 0x20000083ffd37230 */ /* 0x000fc40000004100 */
[C---:B------:R-:W-:Y:S01]  /*48cc0*/  FADD.FTZ R217, -R27.reuse, R217 ;  /* 0x000000d91bd97221 */ /* 0x040fe20000010100 */
[----:B------:R-:W-:Y:S02]  /*48cd0*/  HADD2.F32 R213, -RZ, R91.H0_H0 ;  /* 0x2000005bffd57230 */ /* 0x000fe40000004100 */
[----:B------:R-:W-:Y:S01]  /*48ce0*/  FFMA.FTZ R204, R204, R209, R247 ;  /* 0x000000d1cccc7223 */ /* 0x000fe200000100f7 */
[----:B------:R-:W-:Y:S02]  /*48cf0*/  HADD2.F32 R24, -RZ, R130.H1_H1 ;  /* 0x30000082ff187230 */ /* 0x000fe40000004100 */
[----:B------:R-:W-:Y:S01]  /*48d00*/  FMUL.FTZ R209, R160, R215 ;  /* 0x000000d7a0d17220 */ /* 0x000fe20000410000 */
[----:B------:R-:W-:Y:S02]  /*48d10*/  HADD2.F32 R162, -RZ, R90.H1_H1 ;  /* 0x3000005affa27230 */ /* 0x000fe40000004100 */
[----:B------:R-:W-:Y:S01]  /*48d20*/  FFMA.FTZ R208, R208, R211, R213 ;  /* 0x000000d3d0d07223 */ /* 0x000fe200000100d5 */
[C---:B------:R-:W-:Y:S01]  /*48d30*/  FADD.FTZ R211, -R27.reuse, R216 ;  /* 0x000000d81bd37221 */ /* 0x040fe20000010100 */
[----:B------:R-:W-:Y:S01]  /*48d40*/  FADD.FTZ R213, -R27, R220 ;  /* 0x000000dc1bd57221 */ /* 0x000fe20000010100 */
[----:B------:R-:W-:-:S02]  /*48d50*/  HADD2.F32 R245, -RZ, R84.H0_H0 ;  /* 0x20000054fff57230 */ /* 0x000fc40000004100 */
[----:B------:R-:W-:Y:S01]  /*48d60*/  FFMA.FTZ R209, R209, R24, R162 ;  /* 0x00000018d1d17223 */ /* 0x000fe200000100a2 */
[----:B------:R-:W-:Y:S02]  /*48d70*/  HADD2.F32 R24, -RZ, R131.H1_H1 ;  /* 0x30000083ff187230 */ /* 0x000fe40000004100 */
[C---:B------:R-:W-:Y:S01]  /*48d80*/  FMUL.FTZ R211, R160.reuse, R211 ;  /* 0x000000d3a0d37220 */ /* 0x040fe20000410000 */
[----:B------:R-:W-:Y:S02]  /*48d90*/  HADD2.F32 R162, -RZ, R91.H1_H1 ;  /* 0x3000005bffa27230 */ /* 0x000fe40000004100 */
[----:B------:R-:W-:Y:S01]  /*48da0*/  FMUL.FTZ R210, R160, R213 ;  /* 0x000000d5a0d27220 */ /* 0x000fe20000410000 */
[----:B------:R-:W-:Y:S02]  /*48db0*/  HADD2.F32 R213, -RZ, R124.H0_H0 ;  /* 0x2000007cffd57230 */ /* 0x000fe40000004100 */
[----:B------:R-:W-:Y:S01]  /*48dc0*/  FADD.FTZ R221, -R27, R221 ;  /* 0x000000dd1bdd7221 */ /* 0x000fe20000010100 */
[----:B------:R-:W-:-:S02]  /*48dd0*/  HADD2.F32 R212, -RZ, R125.H0_H0 ;  /* 0x2000007dffd47230 */ /* 0x000fc40000004100 */
[----:B------:R-:W-:Y:S01]  /*48de0*/  FFMA.FTZ R215, R211, R24, R162 ;  /* 0x00000018d3d77223 */ /* 0x000fe200000100a2 */
[----:B------:R-:W-:Y:S02]  /*48df0*/  HADD2.F32 R214, -RZ, R85.H0_H0 ;  /* 0x20000055ffd67230 */ /* 0x000fe40000004100 */
[----:B------:R-:W-:Y:S01]  /*48e00*/  FMUL.FTZ R211, R160, R217 ;  /* 0x000000d9a0d37220 */ /* 0x000fe20000410000 */
[C---:B------:R-:W-:Y:S01]  /*48e10*/  FADD.FTZ R217, -R27.reuse, R222 ;  /* 0x000000de1bd97221 */ /* 0x040fe20000010100 */
[----:B------:R-:W-:Y:S01]  /*48e20*/  FFMA.FTZ R210, R210, R213, R245 ;  /* 0x000000d5d2d27223 */ /* 0x000fe200000100f5 */
[C---:B------:R-:W-:Y:S01]  /*48e30*/  FMUL.FTZ R213, R160.reuse, R221 ;  /* 0x000000dda0d57220 */ /* 0x040fe20000410000 */
[----:B------:R-:W-:Y:S01]  /*48e40*/  FADD.FTZ R247, -R27, R218 ;  /* 0x000000da1bf77221 */ /* 0x000fe20000010100 */
[----:B------:R-:W-:Y:S01]  /*48e50*/  FFMA.FTZ R211, R211, R212, R214 ;  /* 0x000000d4d3d37223 */ /* 0x000fe200000100d6 */
[----:B------:R-:W-:Y:S02]  /*48e60*/  HADD2.F32 R221, -RZ, R125.H1_H1 ;  /* 0x3000007dffdd7230 */ /* 0x000fe40000004100 */
[----:B------:R-:W-:Y:S01]  /*48e70*/  FMUL.FTZ R214, R160, R217 ;  /* 0x000000d9a0d67220 */ /* 0x000fe20000410000 */
[----:B------:R-:W-:-:S02]  /*48e80*/  HADD2.F32 R245, -RZ, R85.H1_H1 ;  /* 0x30000055fff57230 */ /* 0x000fc40000004100 */
[----:B------:R-:W-:Y:S01]  /*48e90*/  FADD.FTZ R219, -R27, R219 ;  /* 0x000000db1bdb7221 */ /* 0x000fe20000010100 */
[----:B------:R-:W-:Y:S02]  /*48ea0*/  HADD2.F32 R24, -RZ, R124.H1_H1 ;  /* 0x3000007cff187230 */ /* 0x000fe40000004100 */
[----:B------:R-:W-:Y:S01]  /*48eb0*/  FMUL.FTZ R212, R160, R247 ;  /* 0x000000f7a0d47220 */ /* 0x000fe20000410000 */
[----:B------:R-:W-:Y:S02]  /*48ec0*/  HADD2.F32 R162, -RZ, R84.H1_H1 ;  /* 0x30000054ffa27230 */ /* 0x000fe40000004100 */
[----:B------:R-:W-:Y:S01]  /*48ed0*/  FFMA.FTZ R214, R214, R221, R245 ;  /* 0x000000ddd6d67223 */ /* 0x000fe200000100f5 */
[----:B------:R-:W-:Y:S02]  /*48ee0*/  HADD2.F32 R217, -RZ, R126.H0_H0 ;  /* 0x2000007effd97230 */ /* 0x000fe40000004100 */
[----:B------:R-:W-:Y:S01]  /*48ef0*/  FMUL.FTZ R216, R160, R219 ;  /* 0x000000dba0d87220 */ /* 0x000fe20000410000 */
[----:B------:R-:W-:-:S02]  /*48f00*/  HADD2.F32 R247, -RZ, R86.H0_H0 ;  /* 0x20000056fff77230 */ /* 0x000fc40000004100 */
        /* <DEDUP_REMOVED lines=8> */
[----:B------:R-:W-:Y:S01]  /*48f90*/  FMUL.FTZ R217, R160, R223 ;  /* 0x000000dfa0d97220 */ /* 0x000fe20000410000 */
[----:B------:R-:W-:Y:S01]  /*48fa0*/  FFMA.FTZ R216, R216, R219, R221 ;  /* 0x000000dbd8d87223 */ /* 0x000fe200000100dd */
[----:B------:R-:W-:Y:S01]  /*48fb0*/  FADD.FTZ R219, -R27, R224 ;  /* 0x000000e01bdb7221 */ /* 0x000fe20000010100 */
[----:B------:R-:W-:Y:S02]  /*48fc0*/  HADD2.F32 R221, -RZ, R120.H0_H0 ;  /* 0x20000078ffdd7230 */ /* 0x000fe40000004100 */
[C---:B------:R-:W-:Y:S01]  /*48fd0*/  FMUL.FTZ R218, R160.reuse, R231 ;  /* 0x000000e7a0da7220 */ /* 0x040fe20000410000 */
[----:B------:R-:W-:Y:S02]  /*48fe0*/  HADD2.F32 R223, -RZ, R80.H0_H0 ;  /* 0x20000050ffdf7230 */ /* 0x000fe40000004100 */
[----:B------:R-:W-:Y:S01]  /*48ff0*/  FFMA.FTZ R217, R217, R24, R162 ;  /* 0x00000018d9d97223 */ /* 0x000fe200000100a2 */
[----:B------:R-:W-:Y:S02]  /*49000*/  HADD2.F32 R24, -RZ, R127.H1_H1 ;  /* 0x3000007fff187230 */ /* 0x000fe40000004100 */
[----:B------:R-:W-:Y:S01]  /*49010*/  FMUL.FTZ R219, R160, R219 ;  /* 0x000000dba0db7220 */ /* 0x000fe20000410000 */
[----:B------:R-:W-:-:S02]  /*49020*/  HADD2.F32 R162, -RZ, R87.H1_H1 ;  /* 0x30000057ffa27230 */ /* 0x000fc40000004100 */
[----:B------:R-:W-:Y:S01]  /*49030*/  FFMA.FTZ R218, R218, R221, R223 ;  /* 0x000000dddada7223 */ /* 0x000fe200000100df */
[C---:B------:R-:W-:Y:S01]  /*49040*/  FADD.FTZ R221, -R27.reuse, R232 ;  /* 0x000000e81bdd7221 */ /* 0x040fe20000010100 */
[----:B------:R-:W-:Y:S01]  /*49050*/  FADD.FTZ R233, -R27, R233 ;  /* 0x000000e91be97221 */ /* 0x000fe20000010100 */
[----:B------:R-:W-:Y:S02]  /*49060*/  IMAD R25, R25, R28, RZ ;  /* 0x0000001c19197224 */ /* 0x000fe400078e02ff */
[----:B------:R-:W-:Y:S01]  /*49070*/  FFMA.FTZ R219, R219, R24, R162 ;  /* 0x00000018dbdb7223 */ /* 0x000fe200000100a2 */
[----:B------:R-:W-:Y:S02]  /*49080*/  HADD2.F32 R24, -RZ, R120.H1_H1 ;  /* 0x30000078ff187230 */ /* 0x000fe40000004100 */
[C---:B------:R-:W-:Y:S01]  /*49090*/  FMUL.FTZ R221, R160.reuse, R221 ;  /* 0x000000dda0dd7220 */ /* 0x040fe20000410000 */
[----:B------:R-:W-:Y:S02]  /*490a0*/  HADD2.F32 R162, -RZ, R80.H1_H1 ;  /* 0x30000050ffa27230 */ /* 0x000fe40000004100 */
[----:B------:R-:W-:Y:S01]  /*490b0*/  FMUL.FTZ R223, R160, R233 ;  /* 0x000000e9a0df7220 */ /* 0x000fe20000410000 */
[----:B------:R-:W-:Y:S01]  /*490c0*/  FADD.FTZ R227, -R27, R227 ;  /* 0x000000e31be37221 */ /* 0x000fe20000010100 */
[----:B------:R-:W0:Y:S01]  /*490d0*/  LDC.64 R232, c[0x0][0x428] ;  /* 0x00010a00ffe87b82 */ /* 0x000e220000000a00 */
[----:B------:R-:W-:-:S02]  /*490e0*/  HADD2.F32 R28, -RZ, R81.H0_H0 ;  /* 0x20000051ff1c7230 */ /* 0x000fc40000004100 */
[----:B------:R-:W-:Y:S01]  /*490f0*/  FFMA.FTZ R221, R221, R24, R162 ;  /* 0x00000018dddd7223 */ /* 0x000fe200000100a2 */
[--C-:B------:R-:W-:Y:S02]  /*49100*/  HADD2.F32 R24, -RZ, R121.reuse.H0_H0 ;  /* 0x20000079ff187230 */ /* 0x100fe40000004100 */
[----:B------:R-:W-:Y:S01]  /*49110*/  FMUL.FTZ R227, R160, R227 ;  /* 0x000000e3a0e37220 */ /* 0x000fe20000410000 */
[----:B------:R-:W-:Y:S02]  /*49120*/  HADD2.F32 R162, -RZ, R121.H1_H1 ;  /* 0x30000079ffa27230 */ /* 0x000fe40000004100 */
[----:B------:R-:W-:Y:S01]  /*49130*/  FADD.FTZ R231, -R27, R228 ;  /* 0x000000e41be77221 */ /* 0x000fe20000010100 */
[----:B------:R-:W-:Y:S02]  /*49140*/  HADD2.F32 R220, -RZ, R81.H1_H1 ;  /* 0x30000051ffdc7230 */ /* 0x000fe40000004100 */
[----:B------:R-:W-:Y:S01]  /*49150*/  FFMA.FTZ R223, R223, R24, R28 ;  /* 0x00000018dfdf7223 */ /* 0x000fe2000001001c */
[----:B------:R-:W-:Y:S01]  /*49160*/  SHF.R.S32.HI R24, RZ, 0x1f, R25 ;  /* 0x0000001fff187819 */ /* 0x000fe20000011419 */
[C---:B------:R-:W-:Y:S01]  /*49170*/  FADD.FTZ R247, -R27.reuse, R234 ;  /* 0x000000ea1bf77221 */ /* 0x040fe20000010100 */
[----:B------:R-:W-:Y:S01]  /*49180*/  FADD.FTZ R249, -R27, R229 ;  /* 0x000000e51bf97221 */ /* 0x000fe20000010100 */
[----:B------:R-:W-:Y:S01]  /*49190*/  FFMA.FTZ R28, R227, R162, R220 ;  /* 0x000000a2e31c7223 */ /* 0x000fe200000100dc */
[----:B------:R-:W-:Y:S01]  /*491a0*/  FADD.FTZ R227, -R27, R230 ;  /* 0x000000e61be37221 */ /* 0x000fe20000010100 */
[----:B------:R-:W-:Y:S01]  /*491b0*/  LEA.HI R245, R24, R25, RZ, 0x3 ;  /* 0x0000001918f57211 */ /* 0x000fe200078f18ff */
[----:B------:R-:W-:-:S02]  /*491c0*/  HADD2.F32 R25, -RZ, R122.H0_H0 ;  /* 0x2000007aff197230 */ /* 0x000fc40000004100 */
[C---:B------:R-:W-:Y:S01]  /*491d0*/  FMUL.FTZ R229, R160.reuse, R231 ;  /* 0x000000e7a0e57220 */ /* 0x040fe20000410000 */
[----:B------:R-:W-:Y:S02]  /*491e0*/  HADD2.F32 R27, -RZ, R82.H0_H0 ;  /* 0x20000052ff1b7230 */ /* 0x000fe40000004100 */
[C---:B------:R-:W-:Y:S01]  /*491f0*/  FMUL.FTZ R220, R160.reuse, R227 ;  /* 0x000000e3a0dc7220 */ /* 0x040fe20000410000 */
[----:B------:R-:W-:Y:S01]  /*49200*/  LEA.HI.SX32 R245, R245, R26, 0x1d ;  /* 0x0000001af5f57211 */ /* 0x000fe200078feaff */
[----:B------:R-:W-:Y:S01]  /*49210*/  FMUL.FTZ R227, R160, R247 ;  /* 0x000000f7a0e37220 */ /* 0x000fe20000410000 */
[----:B------:R-:W-:Y:S01]  /*49220*/  F2FP.F16.F32.PACK_AB R26, R235, R16 ;  /* 0x00000010eb1a723e */ /* 0x000fe200000000ff */
[----:B------:R-:W-:Y:S01]  /*49230*/  FFMA.FTZ R220, R220, R25, R27 ;  /* 0x00000019dcdc7223 */ /* 0x000fe2000001001b */
[----:B------:R-:W-:Y:S01]  /*49240*/  F2FP.F16.F32.PACK_AB R27, R237, R12 ;  /* 0x0000000ced1b723e */ /* 0x000fe200000000ff */
[----:B------:R-:W-:Y:S01]  /*49250*/  FMUL.FTZ R249, R160, R249 ;  /* 0x000000f9a0f97220 */ /* 0x000fe20000410000 */
[----:B------:R-:W-:Y:S01]  /*49260*/  F2FP.F16.F32.PACK_AB R24, R20, R161 ;  /* 0x000000a11418723e */ /* 0x000fe200000000ff */
[----:B------:R-:W-:Y:S01]  /*49270*/  HADD2.F32 R12, -RZ, R122.H1_H1 ;  /* 0x3000007aff0c7230 */ /* 0x000fe20000004100 */
[----:B------:R-:W-:Y:S01]  /*49280*/  F2FP.F16.F32.PACK_AB R161, R5, R6 ;  /* 0x0000000605a1723e */ /* 0x000fe200000000ff */
[----:B------:R-:W-:Y:S01]  /*49290*/  HADD2.F32 R16, -RZ, R82.H1_H1 ;  /* 0x30000052ff107230 */ /* 0x000fe20000004100 */
[----:B------:R-:W-:Y:S01]  /*492a0*/  F2FP.F16.F32.PACK_AB R5, R173, R10 ;  /* 0x0000000aad05723e */ /* 0x000fe200000000ff */
[----:B------:R-:W-:Y:S01]  /*492b0*/  HADD2.F32 R160, -RZ, R123.H1_H1 ;  /* 0x3000007bffa07230 */ /* 0x000fe20000004100 */
[----:B------:R-:W-:Y:S01]  /*492c0*/  F2FP.F16.F32.PACK_AB R173, R181, R172 ;  /* 0x000000acb5ad723e */ /* 0x000fe200000000ff */
[----:B------:R-:W-:Y:S01]  /*492d0*/  HADD2.F32 R162, -RZ, R83.H1_H1 ;  /* 0x30000053ffa27230 */ /* 0x000fe20000004100 */
[----:B------:R-:W-:Y:S01]  /*492e0*/  F2FP.F16.F32.PACK_AB R6, R175, R14 ;  /* 0x0000000eaf06723e */ /* 0x000fe200000000ff */
[----:B0-----:R-:W-:Y:S01]  /*492f0*/  IMAD.WIDE.U32 R230, R245, 0x10, R232 ;  /* 0x00000010f5e67825 */ /* 0x001fe200078e00e8 */
[----:B------:R-:W-:-:S03]  /*49300*/  F2FP.F16.F32.PACK_AB R172, R183, R170 ;  /* 0x000000aab7ac723e */ /* 0x000fc600000000ff */
[----:B------:R-:W-:Y:S01]  /*49310*/  FFMA.FTZ R229, R229, R12, R16 ;  /* 0x0000000ce5e57223 */ /* 0x000fe20000010010 */
[----:B------:R-:W-:Y:S01]  /*49320*/  F2FP.F16.F32.PACK_AB R25, R163, R22 ;  /* 0x00000016a319723e */ /* 0x000fe200000000ff */
[----:B------:R-:W-:Y:S01]  /*49330*/  FFMA.FTZ R12, R249, R160, R162 ;  /* 0x000000a0f90c7223 */ /* 0x000fe200000100a2 */
[----:B------:R-:W-:Y:S01]  /*49340*/  F2FP.F16.F32.PACK_AB R175, R241, R176 ;  /* 0x000000b0f1af723e */ /* 0x000fe200000000ff */
[----:B------:R-:W-:Y:S01]  /*49350*/  HADD2.F32 R20, -RZ, R123.H0_H0 ;  /* 0x2000007bff147230 */ /* 0x000fe20000004100 */
[----:B------:R-:W-:Y:S01]  /*49360*/  F2FP.F16.F32.PACK_AB R183, R243, R184 ;  /* 0x000000b8f3b7723e */ /* 0x000fe200000000ff */
[C---:B------:R-:W-:Y:S01]  /*49370*/  VIADD R243, R245.reuse, 0x20 ;  /* 0x00000020f5f37836 */ /* 0x040fe20000000000 */
[----:B------:R-:W-:Y:S01]  /*49380*/  IADD3 R241, PT, PT, R245, 0x40, RZ ;  /* 0x00000040f5f17810 */ /* 0x000fe20007ffe0ff */
[----:B------:R-:W-:Y:S01]  /*49390*/  HADD2.F32 R22, -RZ, R83.H0_H0 ;  /* 0x20000053ff167230 */ /* 0x000fe20000004100 */
[----:B------:R-:W-:Y:S01]  /*493a0*/  F2FP.F16.F32.PACK_AB R160, R7, R8 ;  /* 0x0000000807a0723e */ /* 0x000fe200000000ff */
[----:B------:R0:W-:Y:S01]  /*493b0*/  STG.E.128 desc[UR6][R230.64], R24 ;  /* 0x00000018e6007986 */ /* 0x0001e2000c101d06 */
        /* <DEDUP_REMOVED lines=9> */
[--C-:B------:R-:W-:Y:S01]  /*49450*/  IMAD.WIDE.U32 R240, R241, 0x10, R232.reuse ;  /* 0x00000010f1f07825 */ /* 0x100fe200078e00e8 */
[----:B------:R-:W-:Y:S01]  /*49460*/  F2FP.F16.F32.PACK_AB R174, R179, R174 ;  /* 0x000000aeb3ae723e */ /* 0x000fe200000000ff */
[----:B------:R-:W-:Y:S01]  /*49470*/  STG.E.128 desc[UR6][R242.64], R160 ;  /* 0x000000a0f2007986 */ /* 0x000fe2000c101d06 */
[----:B------:R-:W-:Y:S01]  /*49480*/  F2FP.F16.F32.PACK_AB R181, R189, R180 ;  /* 0x000000b4bdb5723e */ /* 0x000fe200000000ff */
[C---:B------:R-:W-:Y:S01]  /*49490*/  VIADD R171, R245.reuse, 0xe0 ;  /* 0x000000e0f5ab7836 */ /* 0x040fe20000000000 */
[----:B------:R-:W-:Y:S01]  /*494a0*/  IADD3 R3, PT, PT, R245, 0x100, RZ ;  /* 0x00000100f5037810 */ /* 0x000fe20007ffe0ff */
[--C-:B------:R-:W-:Y:S01]  /*494b0*/  IMAD.WIDE.U32 R238, R239, 0x10, R232.reuse ;  /* 0x00000010efee7825 */ /* 0x100fe200078e00e8 */
[----:B------:R-:W-:Y:S01]  /*494c0*/  F2FP.F16.F32.PACK_AB R182, R187, R182 ;  /* 0x000000b6bbb6723e */ /* 0x000fe200000000ff */
[----:B------:R1:W-:Y:S01]  /*494d0*/  STG.E.128 desc[UR6][R240.64], R4 ;  /* 0x00000004f0007986 */ /* 0x0003e2000c101d06 */
[----:B0-----:R-:W-:Y:S01]  /*494e0*/  IADD3 R231, PT, PT, R245, 0xc0, RZ ;  /* 0x000000c0f5e77810 */ /* 0x001fe20007ffe0ff */
[--C-:B------:R-:W-:Y:S01]  /*494f0*/  IMAD.WIDE.U32 R236, R237, 0x10, R232.reuse ;  /* 0x00000010edec7825 */ /* 0x100fe200078e00e8 */
[----:B------:R-:W-:Y:S01]  /*49500*/  F2FP.F16.F32.PACK_AB R180, R178, R177 ;  /* 0x000000b1b2b4723e */ /* 0x000fe200000000ff */
[----:B------:R0:W-:Y:S01]  /*49510*/  STG.E.128 desc[UR6][R238.64], R172 ;  /* 0x000000acee007986 */ /* 0x0001e2000c101d06 */
[----:B------:R-:W-:Y:S01]  /*49520*/  F2FP.F16.F32.PACK_AB R27, R195, R192 ;  /* 0x000000c0c31b723e */ /* 0x000fe200000000ff */
[----:B------:R-:W-:Y:S01]  /*49530*/  VIADD R245, R245, 0x120 ;  /* 0x00000120f5f57836 */ /* 0x000fe20000000000 */
        /* <DEDUP_REMOVED lines=13> */
[----:B-1----:R-:W-:Y:S02]  /*49610*/  F2FP.F16.F32.PACK_AB R7, R215, R208 ;  /* 0x000000d0d707723e */ /* 0x002fe400000000ff */
        /* <DEDUP_REMOVED lines=10> */
[----:B0-----:R-:W-:Y:S02]  /*496c0*/  F2FP.F16.F32.PACK_AB R175, R12, R227 ;  /* 0x000000e30caf723e */ /* 0x001fe400000000ff */
[----:B------:R-:W-:Y:S01]  /*496d0*/  F2FP.F16.F32.PACK_AB R174, R229, R220 ;  /* 0x000000dce5ae723e */ /* 0x000fe200000000ff */
[----:B------:R2:W-:Y:S01]  /*496e0*/  STG.E.128 desc[UR6][R2.64], R160 ;  /* 0x000000a002007986 */ /* 0x0005e2000c101d06 */
[----:B------:R-:W-:-:S02]  /*496f0*/  F2FP.F16.F32.PACK_AB R173, R28, R223 ;  /* 0x000000df1cad723e */ /* 0x000fc400000000ff */
[----:B------:R-:W-:-:S05]  /*49700*/  F2FP.F16.F32.PACK_AB R172, R221, R218 ;  /* 0x000000daddac723e */ /* 0x000fca00000000ff */
[----:B------:R2:W-:Y:S02]  /*49710*/  STG.E.128 desc[UR6][R232.64], R172 ;  /* 0x000000ace8007986 */ /* 0x0005e4000c101d06 */
.L_x_17583:
[----:B------:R-:W-:Y:S05]  /*49720*/  BSYNC.RECONVERGENT B0 ;  /* 0x0000000000007941 */ /* 0x000fea0003800200 */
.L_x_17582:
[----:B--2---:R-:W0:Y:S02]  /*49730*/  LDC.64 R2, c[0x0][0x380] ;  /* 0x0000e000ff027b82 */ /* 0x004e240000000a00 */
[----:B0-----:R-:W-:-:S04]  /*49740*/  LEA R165, R2, R165, 0x2 ;  /* 0x000000a502a57211 */ /* 0x001fc800078e10ff */
[----:B------:R-:W-:-:S13]  /*49750*/  ISETP.GE.AND P0, PT, R165, R3, PT ;  /* 0x00000003a500720c */ /* 0x000fda0003f06270 */
[----:B------:R-:W-:Y:S05]  /*49760*/  @!P0 BRA `(.L_x_17584) ;  /* 0xfffffb7400488947 */ /* 0x000fea000383ffff */
[----:B------:R-:W-:Y:S05]  /*49770*/  EXIT ;  /* 0x000000000000794d */ /* 0x000fea0003800000 */
.L_x_17581:
[----:B------:R-:W-:Y:S01]  /*49780*/  HFMA2 R242, -RZ, RZ, 0, 1.847743988037109375e-06 ;  /* 0x0000001ffff27431 */ /* 0x000fe200000001ff */
[----:B------:R-:W-:Y:S01]  /*49790*/  BSSY B0, `(.L_x_17585) ;  /* 0x0000006000007945 */ /* 0x000fe20003800000 */
[----:B------:R-:W-:Y:S02]  /*497a0*/  IMAD.MOV.U32 R239, RZ, RZ, 0x1 ;  /* 0x00000001ffef7424 */ /* 0x000fe400078e00ff */
[----:B------:R-:W-:-:S07]  /*497b0*/  IMAD.MOV.U32 R237, RZ, RZ, -0x1 ;  /* 0xffffffffffed7424 */ /* 0x000fce00078e00ff */
[----:B0----5:R-:W-:Y:S05]  /*497c0*/  WARPSYNC.COLLECTIVE R237, `(.L_x_17586) ;  /* 0x00000000ed087348 */ /* 0x021fea0003c00000 */
[----:B------:R1:W2:Y:S02]  /*497d0*/  SHFL.BFLY P1, R238, R240, R239, R242 ;  /* 0x0c0000eff0ee7389 */ /* 0x0002a400000200f2 */
[----:B012--5:R-:W-:Y:S05]  /*497e0*/  ENDCOLLECTIVE ;  /* 0x000000000000791b */ /* 0x027fea0003800000 */
.L_x_17586:
[----:B------:R-:W-:Y:S05]  /*497f0*/  BSYNC B0 ;  /* 0x0000000000007941 */ /* 0x000fea0003800000 */
.L_x_17585:
        /* <DEDUP_REMOVED lines=9> */
.L_x_17587:
[----:B------:R-:W-:Y:S02]  /*49890*/  IMAD.MOV.U32 R239, RZ, RZ, 0x4 ;  /* 0x00000004ffef7424 */ /* 0x000fe400078e00ff */
[----:B------:R-:W-:-:S04]  /*498a0*/  IMAD.MOV.U32 R27, RZ, RZ, R238 ;  /* 0x000000ffff1b7224 */ /* 0x000fc800078e00ee */
[----:B------:R-:W-:-:S05]  /*498b0*/  FADD.FTZ R163, R162, R27 ;  /* 0x0000001ba2a37221 */ /* 0x000fca0000010000 */
[----:B------:R-:W-:-:S07]  /*498c0*/  MOV R240, R163 ;  /* 0x000000a300f07202 */ /* 0x000fce0000000f00 */
[----:B------:R-:W-:Y:S05]  /*498d0*/  WARPSYNC.COLLECTIVE R237, `(.L_x_17588) ;  /* 0x00000000ed087348 */ /* 0x000fea0003c00000 */
[----:B------:R0:W1:Y:S02]  /*498e0*/  SHFL.BFLY P1, R238, R240, R239, R242 ;  /* 0x0c0000eff0ee7389 */ /* 0x00006400000200f2 */
[----:B01----:R-:W-:Y:S05]  /*498f0*/  ENDCOLLECTIVE ;  /* 0x000000000000791b */ /* 0x003fea0003800000 */
.L_x_17588:
[----:B------:R-:W-:Y:S01]  /*49900*/  HFMA2 R239, -RZ, RZ, 0, 4.76837158203125e-07 ;  /* 0x00000008ffef7431 */ /* 0x000fe200000001ff */
[----:B------:R-:W-:-:S05]  /*49910*/  MOV R160, R238 ;  /* 0x000000ee00a07202 */ /* 0x000fca0000000f00 */
[----:B------:R-:W-:-:S04]  /*49920*/  FADD.FTZ R235, R163, R160 ;  /* 0x000000a0a3eb7221 */ /* 0x000fc80000010000 */
[----:B------:R-:W-:-:S07]  /*49930*/  IMAD.MOV.U32 R240, RZ, RZ, R235 ;  /* 0x000000fffff07224 */ /* 0x000fce00078e00eb */
[----:B------:R-:W-:Y:S05]  /*49940*/  WARPSYNC.COLLECTIVE R237, `(.L_x_17589) ;  /* 0x00000000ed087348 */ /* 0x000fea0003c00000 */
[----:B------:R0:W1:Y:S02]  /*49950*/  SHFL.BFLY P1, R238, R240, R239, R242 ;  /* 0x0c0000eff0ee7389 */ /* 0x00006400000200f2 */
[----:B01----:R-:W-:Y:S05]  /*49960*/  ENDCOLLECTIVE ;  /* 0x000000000000791b */ /* 0x003fea0003800000 */
.L_x_17589:
        /* <DEDUP_REMOVED lines=8> */
.L_x_17590:
        /* <DEDUP_REMOVED lines=168> */
.L_x_17591:
[----:B------:R-:W-:Y:S02]  /*4a470*/  IMAD.MOV.U32 R239, RZ, RZ, 0x2 ;  /* 0x00000002ffef7424 */ /* 0x000fe400078e00ff */
[----:B------:R-:W-:-:S04]  /*4a480*/  IMAD.MOV.U32 R162, RZ, RZ, R238 ;  /* 0x000000ffffa27224 */ /* 0x000fc800078e00ee */
[----:B------:R-:W-:-:S05]  /*4a490*/  FADD.FTZ R162, R27, R162 ;  /* 0x000000a21ba27221 */ /* 0x000fca0000010000 */
[----:B------:R-:W-:-:S07]  /*4a4a0*/  MOV R240, R162 ;  /* 0x000000a200f07202 */ /* 0x000fce0000000f00 */
[----:B------:R-:W-:Y:S05]  /*4a4b0*/  WARPSYNC.COLLECTIVE R237, `(.L_x_17592) ;  /* 0x00000000ed087348 */ /* 0x000fea0003c00000 */
[----:B------:R0:W1:Y:S02]  /*4a4c0*/  SHFL.BFLY P1, R238, R240, R239, R242 ;  /* 0x0c0000eff0ee7389 */ /* 0x00006400000200f2 */
[----:B01----:R-:W-:Y:S05]  /*4a4d0*/  ENDCOLLECTIVE ;  /* 0x000000000000791b */ /* 0x003fea0003800000 */
.L_x_17592:
[----:B------:R-:W-:Y:S01]  /*4a4e0*/  HFMA2 R239, -RZ, RZ, 0, 2.384185791015625e-07 ;  /* 0x00000004ffef7431 */ /* 0x000fe200000001ff */
[----:B------:R-:W-:-:S05]  /*4a4f0*/  MOV R163, R238 ;  /* 0x000000ee00a37202 */ /* 0x000fca0000000f00 */
[----:B------:R-:W-:-:S04]  /*4a500*/  FADD.FTZ R163, R162, R163 ;  /* 0x000000a3a2a37221 */ /* 0x000fc80000010000 */
[----:B------:R-:W-:-:S07]  /*4a510*/  IMAD.MOV.U32 R240, RZ, RZ, R163 ;  /* 0x000000fffff07224 */ /* 0x000fce00078e00a3 */
[----:B------:R-:W-:Y:S05]  /*4a520*/  WARPSYNC.COLLECTIVE R237, `(.L_x_17593) ;  /* 0x00000000ed087348 */ /* 0x000fea0003c00000 */
[----:B------:R0:W1:Y:S02]  /*4a530*/  SHFL.BFLY P1, R238, R240, R239, R242 ;  /* 0x0c0000eff0ee7389 */ /* 0x00006400000200f2 */
[----:B01----:R-:W-:Y:S05]  /*4a540*/  ENDCOLLECTIVE ;  /* 0x000000000000791b */ /* 0x003fea0003800000 */
.L_x_17593:
[----:B------:R-:W-:Y:S02]  /*4a550*/  IMAD.MOV.U32 R239, RZ, RZ, 0x8 ;  /* 0x00000008ffef7424 */ /* 0x000fe400078e00ff */
[----:B------:R-:W-:-:S04]  /*4a560*/  IMAD.MOV.U32 R236, RZ, RZ, R238 ;  /* 0x000000ffffec7224 */ /* 0x000fc800078e00ee */
[----:B------:R-:W-:-:S05]  /*4a570*/  FADD.FTZ R236, R163, R236 ;  /* 0x000000eca3ec7221 */ /* 0x000fca0000010000 */
[----:B------:R-:W-:-:S07]  /*4a580*/  MOV R240, R236 ;  /* 0x000000ec00f07202 */ /* 0x000fce0000000f00 */
[----:B------:R-:W-:Y:S05]  /*4a590*/  WARPSYNC.COLLECTIVE R237, `(.L_x_17594) ;  /* 0x00000000ed087348 */ /* 0x000fea0003c00000 */
[----:B------:R0:W1:Y:S02]  /*4a5a0*/  SHFL.BFLY P1, R238, R240, R239, R242 ;  /* 0x0c0000eff0ee7389 */ /* 0x00006400000200f2 */
[----:B01----:R-:W-:Y:S05]  /*4a5b0*/  ENDCOLLECTIVE ;  /* 0x000000000000791b */ /* 0x003fea0003800000 */
.L_x_17594:
[----:B------:R-:W-:Y:S01]  /*4a5c0*/  HFMA2 R239, -RZ, RZ, 0, 9.5367431640625e-07 ;  /* 0x00000010ffef7431 */ /* 0x000fe200000001ff */
[----:B------:R-:W-:-:S05]  /*4a5d0*/  MOV R235, R238 ;  /* 0x000000ee00eb7202 */ /* 0x000fca0000000f00 */
[----:B------:R-:W-:-:S04]  /*4a5e0*/  FADD.FTZ R235, R236, R235 ;  /* 0x000000ebeceb7221 */ /* 0x000fc80000010000 */
[----:B------:R-:W-:-:S07]  /*4a5f0*/  IMAD.MOV.U32 R240, RZ, RZ, R235 ;  /* 0x000000fffff07224 */ /* 0x000fce00078e00eb */
[----:B------:R-:W-:Y:S05]  /*4a600*/  WARPSYNC.COLLECTIVE R237, `(.L_x_17595) ;  /* 0x00000000ed087348 */ /* 0x000fea0003c00000 */
[----:B------:R0:W1:Y:S02]  /*4a610*/  SHFL.BFLY P1, R238, R240, R239, R242 ;  /* 0x0c0000eff0ee7389 */ /* 0x00006400000200f2 */
[----:B01----:R-:W-:Y:S05]  /*4a620*/  ENDCOLLECTIVE ;  /* 0x000000000000791b */ /* 0x003fea0003800000 */
.L_x_17595:
[----:B------:R-:W-:Y:S05]  /*4a630*/  BRA `(.L_x_17596) ;  /* 0xffffffd000887947 */ /* 0x000fea000383ffff */
.L_x_17597:
        /* <DEDUP_REMOVED lines=12> */
.L_x_88447:


//--------------------- .text._ZN10layer_norm13ln_fwd_kernelINS_13Kernel_traitsIf13__nv_bfloat16S2_S2_fjLj2560ELj1ELj4ELj1ELj16ENS_18Kernel_traits_baseILj2560EfS2_S2_S2_fjLj128EEEEELb0ELb0ELb0ELb0EEEvNS_9FwdParamsE --------------------------
	.section	.text._ZN10layer_norm13ln_fwd_kernelINS_13Kernel_traitsIf13__nv_bfloat16S2_S2_fjLj2560ELj1ELj4ELj1ELj16ENS_18Kernel_traits_baseILj2560EfS2_S2_S2_fjLj128EEEEELb0ELb0ELb0ELb0EEEvNS_9FwdParamsE,"ax",@progbits
	.align	128
        .global         _ZN10layer_norm13ln_fwd_kernelINS_13Kernel_traitsIf13__nv_bfloat16S2_S2_fjLj2560ELj1ELj4ELj1ELj16ENS_18Kernel_traits_baseILj2560EfS2_S2_S2_fjLj128EEEEELb0ELb0ELb0ELb0EEEvNS_9FwdParamsE
        .type           _ZN10layer_norm13ln_fwd_kernelINS_13Kernel_traitsIf13__nv_bfloat16S2_S2_fjLj2560ELj1ELj4ELj1ELj16ENS_18Kernel_traits_baseILj2560EfS2_S2_S2_fjLj128EEEEELb0ELb0ELb0ELb0EEEvNS_9FwdParamsE,@function
        .size           _ZN10layer_norm13ln_fwd_kernelINS_13Kernel_traitsIf13__nv_bfloat16S2_S2_fjLj2560ELj1ELj4ELj1ELj16ENS_18Kernel_traits_baseILj2560EfS2_S2_S2_fjLj128EEEEELb0ELb0ELb0ELb0EEEvNS_9FwdParamsE,(.L_x_88448 - _ZN10layer_norm13ln_fwd_kernelINS_13Kernel_traitsIf13__nv_bfloat16S2_S2_fjLj2560ELj1ELj4ELj1ELj16ENS_18Kernel_traits_baseILj2560EfS2_S2_S2_fjLj128EEEEELb0ELb0ELb0ELb0EEEvNS_9FwdParamsE)
        .other          _ZN10layer_norm13ln_fwd_kernelINS_13Kernel_traitsIf13__nv_bfloat16S2_S2_fjLj2560ELj1ELj4ELj1ELj16ENS_18Kernel_traits_baseILj2560EfS2_S2_S2_fjLj128EEEEELb0ELb0ELb0ELb0EEEvNS_9FwdParamsE,@"STO_CUDA_ENTRY STV_DEFAULT"
_ZN10layer_norm13ln_fwd_kernelINS_13Kernel_traitsIf13__nv_bfloat16S2_S2_fjLj2560ELj1ELj4ELj1ELj16ENS_18Kernel_traits_baseILj2560EfS2_S2_S2_fjLj128EEEEELb0ELb0ELb0ELb0EEEvNS_9FwdParamsE:
.text._ZN10layer_norm13ln_fwd_kernelINS_13Kernel_traitsIf13__nv_bfloat16S2_S2_fjLj2560ELj1ELj4ELj1ELj16ENS_18Kernel_traits_baseILj2560EfS2_S2_S2_fjLj128EEEEELb0ELb0ELb0ELb0EEEvNS_9FwdParamsE:
[----:B------:R-:W0:Y:S01]  /*0000*/  LDC R1, c[0x0][0x37c] ;  /* 0x0000df00ff017b82 */ /* 0x000e220000000800 */
[----:B------:R-:W1:Y:S07]  /*0010*/  S2R R2, SR_TID.X ;  /* 0x0000000000027919 */ /* 0x000e6e0000002100 */
[----:B------:R-:W2:Y:S01]  /*0020*/  LDC R3, c[0x0][0x388] ;  /* 0x0000e200ff037b82 */ /* 0x000ea20000000800 */
[----:B------:R-:W3:Y:S01]  /*0030*/  LDCU.64 UR8, c[0x0][0x438] ;  /* 0x00008700ff0877ac */ /* 0x000ee20008000a00 */
[----:B------:R-:W-:Y:S01]  /*0040*/  BSSY.RECONVERGENT B0, `(.L_x_17598) ;  /* 0x00000eb000007945 */ /* 0x000fe20003800200 */
[----:B0-----:R-:W-:Y:S01]  /*0050*/  IADD3 R1, PT, PT, R1, -0x20, RZ ;  /* 0xffffffe001017810 */ /* 0x001fe20007ffe0ff */
[----:B------:R-:W0:Y:S04]  /*0060*/  LDCU.64 UR6, c[0x0][0x358] ;  /* 0x00006b00ff0677ac */ /* 0x000e280008000a00 */
[----:B------:R-:W4:Y:S01]  /*0070*/  S2UR UR4, SR_CTAID.X ;  /* 0x00000000000479c3 */ /* 0x000f220000002500 */
[----:B---3--:R-:W-:-:S04]  /*0080*/  UISETP.NE.U32.AND UP0, UPT, UR8, URZ, UPT ;  /* 0x000000ff0800728c */ /* 0x008fc8000bf05070 */
[----:B------:R-:W-:Y:S01]  /*0090*/  UISETP.NE.AND.EX UP0, UPT, UR9, URZ, UPT, UP0 ;  /* 0x000000ff0900728c */ /* 0x000fe2000bf05300 */
[----:B--2---:R-:W-:-:S04]  /*00a0*/  SHF.R.S32.HI R0, RZ, 0x1f, R3 ;  /* 0x0000001fff007819 */ /* 0x004fc80000011403 */
[----:B------:R-:W-:Y:S02]  /*00b0*/  LEA.HI R0, R0, R3, RZ, 0x3 ;  /* 0x0000000300007211 */ /* 0x000fe400078f18ff */
[----:B-1----:R-:W-:Y:S01]  /*00c0*/  LOP3.LUT R3, R2, 0x1f, RZ, 0xc, !PT ;  /* 0x0000001f02037812 */ /* 0x002fe200078e0cff */
[----:B----4-:R-:W-:Y:S01]  /*00d0*/  USHF.L.U32 UR4, UR4, 0x2, URZ ;  /* 0x0000000204047899 */ /* 0x010fe200080006ff */
[----:B------:R-:W-:Y:S02]  /*00e0*/  SHF.R.U32.HI R7, RZ, 0x5, R2 ;  /* 0x00000005ff077819 */ /* 0x000fe40000011602 */
[----:B------:R-:W-:Y:S02]  /*00f0*/  LEA.HI.SX32 R8, R0, R3, 0x1d ;  /* 0x0000000300087211 */ /* 0x000fe400078feaff */
[----:B------:R-:W-:Y:S02]  /*0100*/  LOP3.LUT R0, R2, 0x1f, RZ, 0xc0, !PT ;  /* 0x0000001f02007812 */ /* 0x000fe400078ec0ff */
[----:B------:R-:W-:Y:S01]  /*0110*/  LOP3.LUT R7, R7, UR4, RZ, 0xfc, !PT ;  /* 0x0000000407077c12 */ /* 0x000fe2000f8efcff */
[----:B0-----:R-:W-:Y:S06]  /*0120*/  BRA.U !UP0, `(.L_x_17599) ;  /* 0x0000000508b47547 */ /* 0x001fec000b800000 */
[----:B------:R-:W2:Y:S04]  /*0130*/  LDL.64 R20, [R1] ;  /* 0x0000000001147983 */ /* 0x000ea80000100a00 */
[----:B------:R-:W2:Y:S04]  /*0140*/  LDL.64 R22, [R1+0x8] ;  /* 0x0000080001167983 */ /* 0x000ea80000100a00 */
[----:B------:R-:W3:Y:S04]  /*0150*/  LDL.64 R24, [R1+0x10] ;  /* 0x0000100001187983 */ /* 0x000ee80000100a00 */
[----:B------:R-:W3:Y:S01]  /*0160*/  LDL.64 R26, [R1+0x18] ;  /* 0x00001800011a7983 */ /* 0x000ee20000100a00 */
[----:B------:R-:W-:-:S13]  /*0170*/  ISETP.GE.U32.AND P3, PT, R8, 0x20, PT ;  /* 0x000000200800780c */ /* 0x000fda0003f66070 */
[----:B------:R-:W0:Y:S01]  /*0180*/  @P3 LDC.64 R2, c[0x0][0x3d0] ;  /* 0x0000f400ff023b82 */ /* 0x000e220000000a00 */
[----:B------:R-:W-:-:S07]  /*0190*/  ISETP.GE.U32.AND P5, PT, R8, 0x40, PT ;  /* 0x000000400800780c */ /* 0x000fce0003fa6070 */
[----:B------:R-:W1:Y:S01]  /*01a0*/  @P3 LDC.64 R4, c[0x0][0x438] ;  /* 0x00010e00ff043b82 */ /* 0x000e620000000a00 */
[C---:B------:R-:W-:Y:S02]  /*01b0*/  ISETP.GE.U32.AND P0, PT, R8.reuse, 0x60, PT ;  /* 0x000000600800780c */ /* 0x040fe40003f06070 */
[----:B------:R-:W-:-:S05]  /*01c0*/  ISETP.GE.U32.AND P1, PT, R8, 0x80, PT ;  /* 0x000000800800780c */ /* 0x000fca0003f26070 */
[----:B------:R-:W4:Y:S01]  /*01d0*/  @P5 LDC.64 R10, c[0x0][0x3d0] ;  /* 0x0000f400ff0a5b82 */ /* 0x000f220000000a00 */
[----:B0-----:R-:W-:-:S07]  /*01e0*/  @P3 IMAD.WIDE.U32 R2, R0, 0x20, R2 ;  /* 0x0000002000023825 */ /* 0x001fce00078e0002 */
[----:B------:R-:W0:Y:S01]  /*01f0*/  @P5 LDC.64 R12, c[0x0][0x438] ;  /* 0x00010e00ff0c5b82 */ /* 0x000e220000000a00 */
[C---:B------:R-:W-:Y:S02]  /*0200*/  ISETP.GE.U32.AND P2, PT, R8.reuse, 0xa0, PT ;  /* 0x000000a00800780c */ /* 0x040fe40003f46070 */
[----:B------:R-:W-:-:S05]  /*0210*/  ISETP.GE.U32.AND P4, PT, R8, 0xc0, PT ;  /* 0x000000c00800780c */ /* 0x000fca0003f86070 */
[----:B------:R-:W0:Y:S01]  /*0220*/  @P0 LDC.64 R14, c[0x0][0x3d0] ;  /* 0x0000f400ff0e0b82 */ /* 0x000e220000000a00 */
[----:B-1----:R-:W-:-:S07]  /*0230*/  @P3 IMAD.WIDE.U32 R4, R0, 0x20, R4 ;  /* 0x0000002000043825 */ /* 0x002fce00078e0004 */
[----:B------:R-:W1:Y:S08]  /*0240*/  @P0 LDC.64 R16, c[0x0][0x438] ;  /* 0x00010e00ff100b82 */ /* 0x000e700000000a00 */
[----:B------:R-:W1:Y:S01]  /*0250*/  @P1 LDC.64 R18, c[0x0][0x3d0] ;  /* 0x0000f400ff121b82 */ /* 0x000e620000000a00 */
[----:B--2---:R-:W2:Y:S04]  /*0260*/  @P3 LDG.E.128 R20, desc[UR6][R2.64+0x10] ;  /* 0x0000100602143981 */ /* 0x004ea8000c1e1d00 */
[----:B---3--:R3:W2:Y:S01]  /*0270*/  @P3 LDG.E.128 R24, desc[UR6][R2.64] ;  /* 0x0000000602183981 */ /* 0x0086a2000c1e1d00 */
[----:B------:R-:W-:-:S03]  /*0280*/  @P3 LOP3.LUT R0, R0, 0x20, RZ, 0xfc, !PT ;  /* 0x0000002000003812 */ /* 0x000fc600078efcff */
[----:B------:R-:W5:Y:S02]  /*0290*/  @P3 LD.E.128 R100, desc[UR6][R4.64] ;  /* 0x0000000604643980 */ /* 0x000f64000c101d00 */
[C---:B----4-:R-:W-:Y:S02]  /*02a0*/  @P5 IMAD.WIDE.U32 R10, R0.reuse, 0x20, R10 ;  /* 0x00000020000a5825 */ /* 0x050fe400078e000a */
[----:B------:R4:W5:Y:S01]  /*02b0*/  @P3 LD.E.128 R96, desc[UR6][R4.64+0x10] ;  /* 0x0000100604603980 */ /* 0x000962000c101d00 */
[----:B---3--:R-:W3:Y:S01]  /*02c0*/  @P2 LDC.64 R2, c[0x0][0x3d0] ;  /* 0x0000f400ff022b82 */ /* 0x008ee20000000a00 */
[----:B0-----:R-:W-:Y:S02]  /*02d0*/  @P5 IMAD.WIDE.U32 R12, R0, 0x20, R12 ;  /* 0x00000020000c5825 */ /* 0x001fe400078e000c */
[----:B------:R-:W5:Y:S01]  /*02e0*/  @P5 LDG.E.128 R248, desc[UR6][R10.64] ;  /* 0x000000060af85981 */ /* 0x000f62000c1e1d00 */
[----:B------:R-:W-:-:S03]  /*02f0*/  ISETP.GE.U32.AND P6, PT, R8, 0x100, PT ;  /* 0x000001000800780c */ /* 0x000fc60003fc6070 */
[----:B------:R0:W5:Y:S01]  /*0300*/  @P5 LDG.E.128 R244, desc[UR6][R10.64+0x10] ;  /* 0x000010060af45981 */ /* 0x000162000c1e1d00 */
[----:B------:R-:W-:Y:S01]  /*0310*/  @P5 IADD3 R0, PT, PT, R0, 0x20, RZ ;  /* 0x0000002000005810 */ /* 0x000fe20007ffe0ff */
[----:B----4-:R-:W4:Y:S02]  /*0320*/  @P4 LDC.64 R4, c[0x0][0x3d0] ;  /* 0x0000f400ff044b82 */ /* 0x010f240000000a00 */
[----:B------:R-:W5:Y:S04]  /*0330*/  @P5 LD.E.128 R92, desc[UR6][R12.64] ;  /* 0x000000060c5c5980 */ /* 0x000f68000c101d00 */
[----:B------:R-:W5:Y:S02]  /*0340*/  @P5 LD.E.128 R88, desc[UR6][R12.64+0x10] ;  /* 0x000010060c585980 */ /* 0x000f64000c101d00 */
[----:B0-----:R-:W0:Y:S01]  /*0350*/  @P4 LDC.64 R10, c[0x0][0x438] ;  /* 0x00010e00ff0a4b82 */ /* 0x001e220000000a00 */
[----:B------:R-:W-:Y:S01]  /*0360*/  ISETP.GE.U32.AND P5, PT, R8, 0x120, PT ;  /* 0x000001200800780c */ /* 0x000fe20003fa6070 */
[----:B------:R-:W-:-:S04]  /*0370*/  @P0 IMAD.WIDE.U32 R14, R0, 0x20, R14 ;  /* 0x00000020000e0825 */ /* 0x000fc800078e000e */
[C---:B-1----:R-:W-:Y:S01]  /*0380*/  @P0 IMAD.WIDE.U32 R16, R0.reuse, 0x20, R16 ;  /* 0x0000002000100825 */ /* 0x042fe200078e0010 */
[----:B------:R-:W-:Y:S01]  /*0390*/  @P0 IADD3 R0, PT, PT, R0, 0x20, RZ ;  /* 0x0000002000000810 */ /* 0x000fe20007ffe0ff */
[----:B------:R-:W5:Y:S04]  /*03a0*/  @P0 LDG.E.128 R240, desc[UR6][R14.64] ;  /* 0x000000060ef00981 */ /* 0x000f68000c1e1d00 */
[----:B------:R1:W5:Y:S01]  /*03b0*/  @P0 LDG.E.128 R236, desc[UR6][R14.64+0x10] ;  /* 0x000010060eec0981 */ /* 0x000362000c1e1d00 */
[----:B------:R-:W-:Y:S01]  /*03c0*/  @P1 IMAD.WIDE.U32 R18, R0, 0x20, R18 ;  /* 0x0000002000121825 */ /* 0x000fe200078e0012 */
[----:B------:R-:W0:Y:S02]  /*03d0*/  @P5 LDC.64 R28, c[0x0][0x438] ;  /* 0x00010e00ff1c5b82 */ /* 0x000e240000000a00 */
[----:B------:R-:W5:Y:S04]  /*03e0*/  @P0 LD.E.128 R84, desc[UR6][R16.64] ;  /* 0x0000000610540980 */ /* 0x000f68000c101d00 */
[----:B------:R3:W5:Y:S02]  /*03f0*/  @P0 LD.E.128 R80, desc[UR6][R16.64+0x10] ;  /* 0x0000100610500980 */ /* 0x000764000c101d00 */
[----:B-1----:R-:W1:Y:S02]  /*0400*/  @P6 LDC.64 R14, c[0x0][0x3d0] ;  /* 0x0000f400ff0e6b82 */ /* 0x002e640000000a00 */
[----:B------:R0:W5:Y:S04]  /*0410*/  @P1 LDG.E.128 R232, desc[UR6][R18.64] ;  /* 0x0000000612e81981 */ /* 0x000168000c1e1d00 */
[----:B------:R0:W5:Y:S02]  /*0420*/  @P1 LDG.E.128 R228, desc[UR6][R18.64+0x10] ;  /* 0x0000100612e41981 */ /* 0x000164000c1e1d00 */
[----:B---3--:R-:W3:Y:S02]  /*0430*/  @P5 LDC.64 R16, c[0x0][0x3d0] ;  /* 0x0000f400ff105b82 */ /* 0x008ee40000000a00 */
[----:B--2---:R2:W-:Y:S04]  /*0440*/  @P3 STL.64 [R1], R20 ;  /* 0x0000001401003387 */ /* 0x0045e80000100a00 */
[----:B------:R4:W-:Y:S04]  /*0450*/  @P3 STL.64 [R1+0x8], R22 ;  /* 0x0000081601003387 */ /* 0x0009e80000100a00 */
[----:B------:R0:W-:Y:S01]  /*0460*/  @P3 STL.64 [R1+0x10], R24 ;  /* 0x0000101801003387 */ /* 0x0001e20000100a00 */
[----:B--2---:R-:W2:Y:S03]  /*0470*/  @P1 LDC.64 R20, c[0x0][0x438] ;  /* 0x00010e00ff141b82 */ /* 0x004ea60000000a00 */
[----:B------:R1:W-:Y:S01]  /*0480*/  @P3 STL.64 [R1+0x18], R26 ;  /* 0x0000181a01003387 */ /* 0x0003e20000100a00 */
[----:B------:R-:W-:-:S04]  /*0490*/  ISETP.GE.U32.AND P3, PT, R8, 0xe0, PT ;  /* 0x000000e00800780c */ /* 0x000fc80003f66070 */
[----:B----4-:R-:W4:Y:S09]  /*04a0*/  @P2 LDC.64 R22, c[0x0][0x438] ;  /* 0x00010e00ff162b82 */ /* 0x010f320000000a00 */
[----:B0-----:R-:W0:Y:S08]  /*04b0*/  @P3 LDC.64 R24, c[0x0][0x3d0] ;  /* 0x0000f400ff183b82 */ /* 0x001e300000000a00 */
[----:B------:R-:W3:Y:S01]  /*04c0*/  @P3 LDC.64 R12, c[0x0][0x438] ;  /* 0x00010e00ff0c3b82 */ /* 0x000ee20000000a00 */
[C---:B--2---:R-:W-:Y:S01]  /*04d0*/  @P1 IMAD.WIDE.U32 R20, R0.reuse, 0x20, R20 ;  /* 0x0000002000141825 */ /* 0x044fe200078e0014 */
[----:B------:R-:W-:-:S04]  /*04e0*/  @P1 IADD3 R0, PT, PT, R0, 0x20, RZ ;  /* 0x0000002000001810 */ /* 0x000fc80007ffe0ff */
[----:B------:R2:W5:Y:S02]  /*04f0*/  @P1 LD.E.128 R76, desc[UR6][R20.64] ;  /* 0x00000006144c1980 */ /* 0x000564000c101d00 */
[----:B-1----:R-:W1:Y:S01]  /*0500*/  @P6 LDC.64 R26, c[0x0][0x438] ;  /* 0x00010e00ff1a6b82 */ /* 0x002e620000000a00 */
[C---:B------:R-:W-:Y:S01]  /*0510*/  @P2 IMAD.WIDE.U32 R2, R0.reuse, 0x20, R2 ;  /* 0x0000002000022825 */ /* 0x040fe200078e0002 */
[----:B------:R2:W5:Y:S03]  /*0520*/  @P1 LD.E.128 R72, desc[UR6][R20.64+0x10] ;  /* 0x0000100614481980 */ /* 0x000566000c101d00 */
[C---:B----4-:R-:W-:Y:S01]  /*0530*/  @P2 IMAD.WIDE.U32 R22, R0.reuse, 0x20, R22 ;  /* 0x0000002000162825 */ /* 0x050fe200078e0016 */
[----:B------:R-:W-:Y:S01]  /*0540*/  @P2 IADD3 R0, PT, PT, R0, 0x20, RZ ;  /* 0x0000002000002810 */ /* 0x000fe20007ffe0ff */
[----:B------:R2:W5:Y:S04]  /*0550*/  @P2 LDG.E.128 R224, desc[UR6][R2.64] ;  /* 0x0000000602e02981 */ /* 0x000568000c1e1d00 */
[C---:B------:R-:W-:Y:S01]  /*0560*/  @P4 IMAD.WIDE.U32 R4, R0.reuse, 0x20, R4 ;  /* 0x0000002000044825 */ /* 0x040fe200078e0004 */
[----:B------:R2:W5:Y:S03]  /*0570*/  @P2 LDG.E.128 R220, desc[UR6][R2.64+0x10] ;  /* 0x0000100602dc2981 */ /* 0x000566000c1e1d00 */
[C---:B------:R-:W-:Y:S01]  /*0580*/  @P4 IMAD.WIDE.U32 R10, R0.reuse, 0x20, R10 ;  /* 0x00000020000a4825 */ /* 0x040fe200078e000a */
[----:B------:R-:W-:Y:S01]  /*0590*/  @P4 IADD3 R0, PT, PT, R0, 0x20, RZ ;  /* 0x0000002000004810 */ /* 0x000fe20007ffe0ff */
[----:B------:R2:W5:Y:S04]  /*05a0*/  @P2 LD.E.128 R148, desc[UR6][R22.64] ;  /* 0x0000000616942980 */ /* 0x000568000c101d00 */
[C---:B0-----:R-:W-:Y:S01]  /*05b0*/  @P3 IMAD.WIDE.U32 R24, R0.reuse, 0x20, R24 ;  /* 0x0000002000183825 */ /* 0x041fe200078e0018 */
[----:B------:R2:W5:Y:S03]  /*05c0*/  @P2 LD.E.128 R152, desc[UR6][R22.64+0x10] ;  /* 0x0000100616982980 */ /* 0x000566000c101d00 */
[C---:B---3--:R-:W-:Y:S01]  /*05d0*/  @P3 IMAD.WIDE.U32 R12, R0.reuse, 0x20, R12 ;  /* 0x00000020000c3825 */ /* 0x048fe200078e000c */
[----:B------:R-:W-:Y:S01]  /*05e0*/  @P3 IADD3 R0, PT, PT, R0, 0x20, RZ ;  /* 0x0000002000003810 */ /* 0x000fe20007ffe0ff */
[----:B------:R2:W5:Y:S04]  /*05f0*/  @P4 LDG.E.128 R216, desc[UR6][R4.64] ;  /* 0x0000000604d84981 */ /* 0x000568000c1e1d00 */
[C---:B------:R-:W-:Y:S01]  /*0600*/  @P6 IMAD.WIDE.U32 R14, R0.reuse, 0x20, R14 ;  /* 0x00000020000e6825 */ /* 0x040fe200078e000e */
[----:B------:R2:W5:Y:S03]  /*0610*/  @P4 LDG.E.128 R212, desc[UR6][R4.64+0x10] ;  /* 0x0000100604d44981 */ /* 0x000566000c1e1d00 */
[C---:B-1----:R-:W-:Y:S01]  /*0620*/  @P6 IMAD.WIDE.U32 R26, R0.reuse, 0x20, R26 ;  /* 0x00000020001a6825 */ /* 0x042fe200078e001a */
[----:B------:R-:W-:Y:S01]  /*0630*/  @P6 IADD3 R0, PT, PT, R0, 0x20, RZ ;  /* 0x0000002000006810 */ /* 0x000fe20007ffe0ff */
[----:B------:R2:W5:Y:S04]  /*0640*/  @P4 LD.E.128 R156, desc[UR6][R10.64] ;  /* 0x000000060a9c4980 */ /* 0x000568000c101d00 */
[C---:B------:R-:W-:Y:S01]  /*0650*/  @P5 IMAD.WIDE.U32 R16, R0.reuse, 0x20, R16 ;  /* 0x0000002000105825 */ /* 0x040fe200078e0010 */
[----:B------:R2:W5:Y:S03]  /*0660*/  @P4 LD.E.128 R160, desc[UR6][R10.64+0x10] ;  /* 0x000010060aa04980 */ /* 0x000566000c101d00 */
[----:B------:R-:W-:Y:S01]  /*0670*/  @P5 IMAD.WIDE.U32 R28, R0, 0x20, R28 ;  /* 0x00000020001c5825 */ /* 0x000fe200078e001c */
[----:B------:R2:W5:Y:S04]  /*0680*/  @P3 LDG.E.128 R208, desc[UR6][R24.64] ;  /* 0x0000000618d03981 */ /* 0x000568000c1e1d00 */
[----:B------:R2:W5:Y:S04]  /*0690*/  @P3 LDG.E.128 R204, desc[UR6][R24.64+0x10] ;  /* 0x0000100618cc3981 */ /* 0x000568000c1e1d00 */
[----:B------:R2:W5:Y:S04]  /*06a0*/  @P3 LD.E.128 R164, desc[UR6][R12.64] ;  /* 0x000000060ca43980 */ /* 0x000568000c101d00 */
[----:B------:R2:W5:Y:S04]  /*06b0*/  @P3 LD.E.128 R168, desc[UR6][R12.64+0x10] ;  /* 0x000010060ca83980 */ /* 0x000568000c101d00 */
[----:B------:R2:W5:Y:S04]  /*06c0*/  @P6 LDG.E.128 R200, desc[UR6][R14.64] ;  /* 0x000000060ec86981 */ /* 0x000568000c1e1d00 */
[----:B------:R2:W5:Y:S04]  /*06d0*/  @P6 LDG.E.128 R196, desc[UR6][R14.64+0x10] ;  /* 0x000010060ec46981 */ /* 0x000568000c1e1d00 */
[----:B------:R2:W5:Y:S04]  /*06e0*/  @P6 LD.E.128 R172, desc[UR6][R26.64] ;  /* 0x000000061aac6980 */ /* 0x000568000c101d00 */
[----:B------:R2:W5:Y:S04]  /*06f0*/  @P6 LD.E.128 R176, desc[UR6][R26.64+0x10] ;  /* 0x000010061ab06980 */ /* 0x000568000c101d00 */
[----:B------:R2:W5:Y:S04]  /*0700*/  @P5 LDG.E.128 R192, desc[UR6][R16.64] ;  /* 0x0000000610c05981 */ /* 0x000568000c1e1d00 */
[----:B------:R2:W5:Y:S04]  /*0710*/  @P5 LDG.E.128 R188, desc[UR6][R16.64+0x10] ;  /* 0x0000100610bc5981 */ /* 0x000568000c1e1d00 */
[----:B------:R2:W5:Y:S04]  /*0720*/  @P5 LD.E.128 R180, desc[UR6][R28.64] ;  /* 0x000000061cb45980 */ /* 0x000568000c101d00 */
[----:B------:R2:W5:Y:S01]  /*0730*/  @P5 LD.E.128 R184, desc[UR6][R28.64+0x10] ;  /* 0x000010061cb85980 */ /* 0x000562000c101d00 */
[----:B------:R-:W-:-:S02]  /*0740*/  ISETP.GE.U32.AND P0, PT, R8, 0x140, PT ;  /* 0x000001400800780c */ /* 0x000fc40003f06070 */
[----:B------:R-:W-:-:S11]  /*0750*/  @P5 IADD3 R0, PT, PT, R0, 0x20, RZ ;  /* 0x0000002000005810 */ /* 0x000fd60007ffe0ff */
[----:B--2---:R-:W-:Y:S05]  /*0760*/  @!P0 BRA `(.L_x_17600) ;  /* 0x0000000400e08947 */ /* 0x004fea0003800000 */
[----:B------:R-:W0:Y:S08]  /*0770*/  LDC.64 R2, c[0x0][0x3d0] ;  /* 0x0000f400ff027b82 */ /* 0x000e300000000a00 */
[----:B------:R-:W1:Y:S01]  /*0780*/  LDC.64 R4, c[0x0][0x438] ;  /* 0x00010e00ff047b82 */ /* 0x000e620000000a00 */
[----:B0-----:R-:W-:-:S05]  /*0790*/  IMAD.WIDE.U32 R2, R0, 0x20, R2 ;  /* 0x0000002000027825 */ /* 0x001fca00078e0002 */
[----:B------:R0:W5:Y:S01]  /*07a0*/  LDG.E.128 R68, desc[UR6][R2.64] ;  /* 0x0000000602447981 */ /* 0x000162000c1e1d00 */
[----:B-1----:R-:W-:-:S03]  /*07b0*/  IMAD.WIDE.U32 R4, R0, 0x20, R4 ;  /* 0x0000002000047825 */ /* 0x002fc600078e0004 */
[----:B------:R0:W5:Y:S04]  /*07c0*/  LDG.E.128 R64, desc[UR6][R2.64+0x10] ;  /* 0x0000100602407981 */ /* 0x000168000c1e1d00 */
[----:B------:R0:W5:Y:S04]  /*07d0*/  LD.E.128 R60, desc[UR6][R4.64] ;  /* 0x00000006043c7980 */ /* 0x000168000c101d00 */
[----:B------:R0:W5:Y:S01]  /*07e0*/  LD.E.128 R56, desc[UR6][R4.64+0x10] ;  /* 0x0000100604387980 */ /* 0x000162000c101d00 */
[----:B------:R-:W-:Y:S05]  /*07f0*/  BRA `(.L_x_17600) ;  /* 0x0000000400bc7947 */ /* 0x000fea0003800000 */
.L_x_17599:
[----:B------:R-:W2:Y:S04]  /*0800*/  LDL R16, [R1] ;  /* 0x0000000001107983 */ /* 0x000ea80000100800 */
[----:B------:R-:W2:Y:S04]  /*0810*/  LDL R17, [R1+0x4] ;  /* 0x0000040001117983 */ /* 0x000ea80000100800 */
[----:B------:R-:W2:Y:S04]  /*0820*/  LDL R18, [R1+0x8] ;  /* 0x0000080001127983 */ /* 0x000ea80000100800 */
[----:B------:R-:W2:Y:S04]  /*0830*/  LDL R19, [R1+0xc] ;  /* 0x00000c0001137983 */ /* 0x000ea80000100800 */
[----:B------:R-:W3:Y:S04]  /*0840*/  LDL R20, [R1+0x10] ;  /* 0x0000100001147983 */ /* 0x000ee80000100800 */
[----:B------:R-:W3:Y:S04]  /*0850*/  LDL R21, [R1+0x14] ;  /* 0x0000140001157983 */ /* 0x000ee80000100800 */
[----:B------:R-:W3:Y:S04]  /*0860*/  LDL R22, [R1+0x18] ;  /* 0x0000180001167983 */ /* 0x000ee80000100800 */
[----:B------:R-:W3:Y:S01]  /*0870*/  LDL R23, [R1+0x1c] ;  /* 0x00001c0001177983 */ /* 0x000ee20000100800 */
[----:B------:R-:W-:-:S13]  /*0880*/  ISETP.GE.U32.AND P1, PT, R8, 0x20, PT ;  /* 0x000000200800780c */ /* 0x000fda0003f26070 */
[----:B------:R-:W0:Y:S02]  /*0890*/  @P1 LDC.64 R2, c[0x0][0x3d0] ;  /* 0x0000f400ff021b82 */ /* 0x000e240000000a00 */
[----:B0-----:R-:W-:-:S05]  /*08a0*/  @P1 IMAD.WIDE.U32 R2, R0, 0x20, R2 ;  /* 0x0000002000021825 */ /* 0x001fca00078e0002 */
[----:B--2---:R-:W2:Y:S04]  /*08b0*/  @P1 LDG.E.128 R16, desc[UR6][R2.64+0x10] ;  /* 0x0000100602101981 */ /* 0x004ea8000c1e1d00 */
[----:B---3--:R-:W3:Y:S01]  /*08c0*/  @P1 LDG.E.128 R20, desc[UR6][R2.64] ;  /* 0x0000000602141981 */ /* 0x008ee2000c1e1d00 */
[C---:B------:R-:W-:Y:S02]  /*08d0*/  ISETP.GE.U32.AND P6, PT, R8.reuse, 0x40, PT ;  /* 0x000000400800780c */ /* 0x040fe40003fc6070 */
[C---:B------:R-:W-:Y:S02]  /*08e0*/  ISETP.GE.U32.AND P5, PT, R8.reuse, 0x60, PT ;  /* 0x000000600800780c */ /* 0x040fe40003fa6070 */
[C---:B------:R-:W-:Y:S02]  /*08f0*/  ISETP.GE.U32.AND P0, PT, R8.reuse, 0x80, PT ;  /* 0x000000800800780c */ /* 0x040fe40003f06070 */
[----:B------:R-:W-:-:S07]  /*0900*/  ISETP.GE.U32.AND P4, PT, R8, 0xa0, PT ;  /* 0x000000a00800780c */ /* 0x000fce0003f86070 */
[----:B------:R-:W0:Y:S01]  /*0910*/  @P6 LDC.64 R4, c[0x0][0x3d0] ;  /* 0x0000f400ff046b82 */ /* 0x000e220000000a00 */
[----:B------:R-:W-:-:S07]  /*0920*/  ISETP.GE.U32.AND P3, PT, R8, 0xc0, PT ;  /* 0x000000c00800780c */ /* 0x000fce0003f66070 */
[----:B------:R-:W1:Y:S01]  /*0930*/  @P5 LDC.64 R10, c[0x0][0x3d0] ;  /* 0x0000f400ff0a5b82 */ /* 0x000e620000000a00 */
[----:B------:R-:W-:-:S07]  /*0940*/  ISETP.GE.U32.AND P2, PT, R8, 0xe0, PT ;  /* 0x000000e00800780c */ /* 0x000fce0003f46070 */
[----:B------:R-:W4:Y:S01]  /*0950*/  @P0 LDC.64 R12, c[0x0][0x3d0] ;  /* 0x0000f400ff0c0b82 */ /* 0x000f220000000a00 */
[----:B------:R-:W-:-:S07]  /*0960*/  @P1 LOP3.LUT R0, R0, 0x20, RZ, 0xfc, !PT ;  /* 0x0000002000001812 */ /* 0x000fce00078efcff */
[----:B------:R-:W4:Y:S01]  /*0970*/  @P4 LDC.64 R14, c[0x0][0x3d0] ;  /* 0x0000f400ff0e4b82 */ /* 0x000f220000000a00 */
[C---:B0-----:R-:W-:Y:S01]  /*0980*/  @P6 IMAD.WIDE.U32 R4, R0.reuse, 0x20, R4 ;  /* 0x0000002000046825 */ /* 0x041fe200078e0004 */
[----:B------:R-:W-:-:S04]  /*0990*/  @P6 IADD3 R0, PT, PT, R0, 0x20, RZ ;  /* 0x0000002000006810 */ /* 0x000fc80007ffe0ff */
[----:B------:R-:W5:Y:S01]  /*09a0*/  @P6 LDG.E.128 R248, desc[UR6][R4.64] ;  /* 0x0000000604f86981 */ /* 0x000f62000c1e1d00 */
[----:B-1----:R-:W-:-:S03]  /*09b0*/  @P5 IMAD.WIDE.U32 R10, R0, 0x20, R10 ;  /* 0x00000020000a5825 */ /* 0x002fc600078e000a */
[----:B------:R0:W5:Y:S01]  /*09c0*/  @P6 LDG.E.128 R244, desc[UR6][R4.64+0x10] ;  /* 0x0000100604f46981 */ /* 0x000162000c1e1d00 */
[----:B------:R-:W-:Y:S02]  /*09d0*/  ISETP.GE.U32.AND P6, PT, R8, 0x120, PT ;  /* 0x000001200800780c */ /* 0x000fe40003fc6070 */
[----:B------:R-:W-:Y:S01]  /*09e0*/  @P5 IADD3 R0, PT, PT, R0, 0x20, RZ ;  /* 0x0000002000005810 */ /* 0x000fe20007ffe0ff */
[----:B------:R1:W5:Y:S04]  /*09f0*/  @P5 LDG.E.128 R240, desc[UR6][R10.64] ;  /* 0x000000060af05981 */ /* 0x000368000c1e1d00 */
[----:B------:R1:W5:Y:S01]  /*0a00*/  @P5 LDG.E.128 R236, desc[UR6][R10.64+0x10] ;  /* 0x000010060aec5981 */ /* 0x000362000c1e1d00 */
[----:B------:R-:W-:Y:S01]  /*0a10*/  ISETP.GE.U32.AND P5, PT, R8, 0x140, PT ;  /* 0x000001400800780c */ /* 0x000fe20003fa6070 */
[C---:B----4-:R-:W-:Y:S01]  /*0a20*/  @P0 IMAD.WIDE.U32 R12, R0.reuse, 0x20, R12 ;  /* 0x00000020000c0825 */ /* 0x050fe200078e000c */
[----:B------:R-:W-:-:S04]  /*0a30*/  @P0 IADD3 R0, PT, PT, R0, 0x20, RZ ;  /* 0x0000002000000810 */ /* 0x000fc80007ffe0ff */
[----:B------:R1:W5:Y:S01]  /*0a40*/  @P0 LDG.E.128 R232, desc[UR6][R12.64] ;  /* 0x000000060ce80981 */ /* 0x000362000c1e1d00 */
[C---:B------:R-:W-:Y:S01]  /*0a50*/  @P4 IMAD.WIDE.U32 R14, R0.reuse, 0x20, R14 ;  /* 0x00000020000e4825 */ /* 0x040fe200078e000e */
[----:B------:R-:W-:Y:S02]  /*0a60*/  @P4 IADD3 R0, PT, PT, R0, 0x20, RZ ;  /* 0x0000002000004810 */ /* 0x000fe40007ffe0ff */
[----:B------:R1:W5:Y:S04]  /*0a70*/  @P0 LDG.E.128 R228, desc[UR6][R12.64+0x10] ;  /* 0x000010060ce40981 */ /* 0x000368000c1e1d00 */
[----:B------:R1:W5:Y:S04]  /*0a80*/  @P4 LDG.E.128 R224, desc[UR6][R14.64] ;  /* 0x000000060ee04981 */ /* 0x000368000c1e1d00 */
[----:B------:R1:W5:Y:S04]  /*0a90*/  @P4 LDG.E.128 R220, desc[UR6][R14.64+0x10] ;  /* 0x000010060edc4981 */ /* 0x000368000c1e1d00 */
[----:B--2---:R2:W-:Y:S04]  /*0aa0*/  @P1 STL.64 [R1], R16 ;  /* 0x0000001001001387 */ /* 0x0045e80000100a00 */
[----:B------:R4:W-:Y:S01]  /*0ab0*/  @P1 STL.64 [R1+0x8], R18 ;  /* 0x0000081201001387 */ /* 0x0009e20000100a00 */
[----:B--2---:R-:W2:Y:S03]  /*0ac0*/  @P3 LDC.64 R16, c[0x0][0x3d0] ;  /* 0x0000f400ff103b82 */ /* 0x004ea60000000a00 */
[----:B---3--:R3:W-:Y:S04]  /*0ad0*/  @P1 STL.64 [R1+0x10], R20 ;  /* 0x0000101401001387 */ /* 0x0087e80000100a00 */
[----:B------:R0:W-:Y:S01]  /*0ae0*/  @P1 STL.64 [R1+0x18], R22 ;  /* 0x0000181601001387 */ /* 0x0001e20000100a00 */
[----:B------:R-:W-:Y:S01]  /*0af0*/  ISETP.GE.U32.AND P1, PT, R8, 0x100, PT ;  /* 0x000001000800780c */ /* 0x000fe20003f26070 */
[----:B----4-:R-:W4:Y:S08]  /*0b00*/  @P2 LDC.64 R18, c[0x0][0x3d0] ;  /* 0x0000f400ff122b82 */ /* 0x010f300000000a00 */
[----:B---3--:R-:W3:Y:S08]  /*0b10*/  @P6 LDC.64 R20, c[0x0][0x3d0] ;  /* 0x0000f400ff146b82 */ /* 0x008ef00000000a00 */
[----:B------:R-:W1:Y:S01]  /*0b20*/  @P1 LDC.64 R2, c[0x0][0x3d0] ;  /* 0x0000f400ff021b82 */ /* 0x000e620000000a00 */
[C---:B--2---:R-:W-:Y:S01]  /*0b30*/  @P3 IMAD.WIDE.U32 R16, R0.reuse, 0x20, R16 ;  /* 0x0000002000103825 */ /* 0x044fe200078e0010 */
[----:B------:R-:W-:-:S04]  /*0b40*/  @P3 IADD3 R0, PT, PT, R0, 0x20, RZ ;  /* 0x0000002000003810 */ /* 0x000fc80007ffe0ff */
[----:B------:R2:W5:Y:S02]  /*0b50*/  @P3 LDG.E.128 R216, desc[UR6][R16.64] ;  /* 0x0000000610d83981 */ /* 0x000564000c1e1d00 */
[----:B0-----:R-:W0:Y:S01]  /*0b60*/  @P5 LDC.64 R22, c[0x0][0x3d0] ;  /* 0x0000f400ff165b82 */ /* 0x001e220000000a00 */
[C---:B----4-:R-:W-:Y:S01]  /*0b70*/  @P2 IMAD.WIDE.U32 R18, R0.reuse, 0x20, R18 ;  /* 0x0000002000122825 */ /* 0x050fe200078e0012 */
[----:B------:R-:W-:Y:S01]  /*0b80*/  @P2 IADD3 R0, PT, PT, R0, 0x20, RZ ;  /* 0x0000002000002810 */ /* 0x000fe20007ffe0ff */
[----:B------:R2:W5:Y:S04]  /*0b90*/  @P3 LDG.E.128 R212, desc[UR6][R16.64+0x10] ;  /* 0x0000100610d43981 */ /* 0x000568000c1e1d00 */
[----:B------:R2:W5:Y:S04]  /*0ba0*/  @P2 LDG.E.128 R208, desc[UR6][R18.64] ;  /* 0x0000000612d02981 */ /* 0x000568000c1e1d00 */
[----:B------:R2:W5:Y:S01]  /*0bb0*/  @P2 LDG.E.128 R204, desc[UR6][R18.64+0x10] ;  /* 0x0000100612cc2981 */ /* 0x000562000c1e1d00 */
[C---:B-1----:R-:W-:Y:S01]  /*0bc0*/  @P1 IMAD.WIDE.U32 R4, R0.reuse, 0x20, R2 ;  /* 0x0000002000041825 */ /* 0x042fe200078e0002 */
[----:B------:R-:W-:-:S04]  /*0bd0*/  @P1 IADD3 R0, PT, PT, R0, 0x20, RZ ;  /* 0x0000002000001810 */ /* 0x000fc80007ffe0ff */
[----:B------:R2:W5:Y:S01]  /*0be0*/  @P1 LDG.E.128 R200, desc[UR6][R4.64] ;  /* 0x0000000604c81981 */ /* 0x000562000c1e1d00 */
[C---:B---3--:R-:W-:Y:S01]  /*0bf0*/  @P6 IMAD.WIDE.U32 R20, R0.reuse, 0x20, R20 ;  /* 0x0000002000146825 */ /* 0x048fe200078e0014 */
[----:B------:R-:W-:Y:S02]  /*0c00*/  @P6 IADD3 R0, PT, PT, R0, 0x20, RZ ;  /* 0x0000002000006810 */ /* 0x000fe40007ffe0ff */
[----:B------:R2:W5:Y:S03]  /*0c10*/  @P1 LDG.E.128 R196, desc[UR6][R4.64+0x10] ;  /* 0x0000100604c41981 */ /* 0x000566000c1e1d00 */
[----:B0-----:R-:W-:Y:S01]  /*0c20*/  @P5 IMAD.WIDE.U32 R2, R0, 0x20, R22 ;  /* 0x0000002000025825 */ /* 0x001fe200078e0016 */
[----:B------:R2:W5:Y:S04]  /*0c30*/  @P6 LDG.E.128 R192, desc[UR6][R20.64] ;  /* 0x0000000614c06981 */ /* 0x000568000c1e1d00 */
[----:B------:R2:W5:Y:S04]  /*0c40*/  @P6 LDG.E.128 R188, desc[UR6][R20.64+0x10] ;  /* 0x0000100614bc6981 */ /* 0x000568000c1e1d00 */
[----:B------:R2:W5:Y:S04]  /*0c50*/  @P5 LDG.E.128 R68, desc[UR6][R2.64] ;  /* 0x0000000602445981 */ /* 0x000568000c1e1d00 */
[----:B------:R2:W5:Y:S01]  /*0c60*/  @P5 LDG.E.128 R64, desc[UR6][R2.64+0x10] ;  /* 0x0000100602405981 */ /* 0x000562000c1e1d00 */
        /* <DEDUP_REMOVED lines=36> */
[----:B------:R-:W-:-:S02]  /*0eb0*/  @P5 CS2R R58, SRZ ;  /* 0x00000000003a5805 */ /* 0x000fc4000001ff00 */
[----:B------:R-:W-:Y:S02]  /*0ec0*/  @P5 CS2R R56, SRZ ;  /* 0x0000000000385805 */ /* 0x000fe4000001ff00 */
[----:B------:R-:W-:Y:S02]  /*0ed0*/  @P5 CS2R R62, SRZ ;  /* 0x00000000003e5805 */ /* 0x000fe4000001ff00 */
[----:B--2---:R-:W-:-:S07]  /*0ee0*/  @P5 CS2R R60, SRZ ;  /* 0x00000000003c5805 */ /* 0x004fce000001ff00 */
.L_x_17600:
[----:B------:R-:W-:Y:S05]  /*0ef0*/  BSYNC.RECONVERGENT B0 ;  /* 0x0000000000007941 */ /* 0x000fea0003800200 */
.L_x_17598:
[----:B------:R-:W1:Y:S02]  /*0f00*/  LDCU UR4, c[0x0][0x384] ;  /* 0x00007080ff0477ac */ /* 0x000e640008000800 */
[----:B-1----:R-:W-:-:S13]  /*0f10*/  ISETP.GE.AND P0, PT, R7, UR4, PT ;  /* 0x0000000407007c0c */ /* 0x002fda000bf06270 */
[----:B------:R-:W-:Y:S05]  /*0f20*/  @P0 EXIT ;  /* 0x000000000000094d */ /* 0x000fea0003800000 */
[----:B------:R-:W1:Y:S01]  /*0f30*/  LDCU.64 UR4, c[0x0][0x3e0] ;  /* 0x00007c00ff0477ac */ /* 0x000e620008000a00 */
[----:B------:R-:W2:Y:S01]  /*0f40*/  LDCU UR8, c[0x0][0x388] ;  /* 0x00007100ff0877ac */ /* 0x000ea20008000800 */
[----:B-1----:R-:W-:Y:S01]  /*0f50*/  UISETP.NE.U32.AND UP0, UPT, UR4, URZ, UPT ;  /* 0x000000ff0400728c */ /* 0x002fe2000bf05070 */
[----:B------:R-:W1:Y:S03]  /*0f60*/  LDCU.U8 UR4, c[0x0][0x410] ;  /* 0x00008200ff0477ac */ /* 0x000e660008000000 */
[----:B------:R-:W-:Y:S01]  /*0f70*/  UISETP.NE.AND.EX UP0, UPT, UR5, URZ, UPT, UP0 ;  /* 0x000000ff0500728c */ /* 0x000fe2000bf05300 */
[----:B------:R-:W3:Y:S05]  /*0f80*/  LDCU UR5, c[0x0][0x448] ;  /* 0x00008900ff0577ac */ /* 0x000eea0008000800 */
[----:B--2---:R-:W-:-:S13]  /*0f90*/  PLOP3.LUT P5, PT, PT, PT, UP0, 0x80, 0x8 ;  /* 0x000000000008781c */ /* 0x004fda0003faf008 */
.L_x_17672:
[----:B------:R-:W2:Y:S01]  /*0fa0*/  @P5 LDC.64 R104, c[0x0][0x3e0] ;  /* 0x0000f800ff685b82 */ /* 0x000ea20000000a00 */
[----:B------:R-:W4:Y:S07]  /*0fb0*/  S2R R147, SR_TID.X ;  /* 0x0000000000937919 */ /* 0x000f2e0000002100 */
[----:B------:R-:W0:Y:S08]  /*0fc0*/  LDC.64 R118, c[0x0][0x3a0] ;  /* 0x0000e800ff767b82 */ /* 0x000e300000000a00 */
[----:B------:R-:W0:Y:S01]  /*0fd0*/  LDC.64 R116, c[0x0][0x3e0] ;  /* 0x0000f800ff747b82 */ /* 0x000e220000000a00 */
[----:B--2---:R-:W-:-:S06]  /*0fe0*/  @P5 IMAD.WIDE R104, R7, 0x2, R104 ;  /* 0x0000000207685825 */ /* 0x004fcc00078e0268 */
[----:B------:R-:W2:Y:S01]  /*0ff0*/  @P5 LDG.E.U16 R104, desc[UR6][R104.64] ;  /* 0x0000000668685981 */ /* 0x000ea2000c1e1500 */
[----:B------:R-:W-:Y:S01]  /*1000*/  IMAD R6, R7, UR8, RZ ;  /* 0x0000000807067c24 */ /* 0x000fe2000f8e02ff */
[----:B------:R-:W-:Y:S01]  /*1010*/  ISETP.GE.U32.AND P4, PT, R8, 0x20, PT ;  /* 0x000000200800780c */ /* 0x000fe20003f86070 */
[----:B------:R-:W-:Y:S01]  /*1020*/  BSSY.RECONVERGENT B0, `(.L_x_17601) ;  /* 0x000006d000007945 */ /* 0x000fe20003800200 */
[----:B------:R-:W-:Y:S02]  /*1030*/  HFMA2 R145, -RZ, RZ, 1.875, 0 ;  /* 0x3f800000ff917431 */ /* 0x000fe400000001ff */
[----:B------:R-:W-:-:S04]  /*1040*/  SHF.R.S32.HI R107, RZ, 0x1f, R6 ;  /* 0x0000001fff6b7819 */ /* 0x000fc80000011406 */
[----:B------:R-:W-:Y:S02]  /*1050*/  LEA.HI R6, R107, R6, RZ, 0x3 ;  /* 0x000000066b067211 */ /* 0x000fe400078f18ff */
[----:B----4-:R-:W-:Y:S02]  /*1060*/  LOP3.LUT R107, R147, 0x1f, RZ, 0xc0, !PT ;  /* 0x0000001f936b7812 */ /* 0x010fe400078ec0ff */
[----:B0-----:R-:W-:Y:S02]  /*1070*/  LOP3.LUT P0, RZ, R118, R116, RZ, 0xfc, !PT ;  /* 0x0000007476ff7212 */ /* 0x001fe4000780fcff */
[----:B------:R-:W-:Y:S02]  /*1080*/  LEA.HI.SX32 R6, R6, R107, 0x1d ;  /* 0x0000006b06067211 */ /* 0x000fe400078feaff */
[----:B------:R-:W-:Y:S02]  /*1090*/  LOP3.LUT P0, RZ, R119, R117, RZ, 0xfc, P0 ;  /* 0x0000007577ff7212 */ /* 0x000fe4000000fcff */
[----:B------:R-:W-:-:S02]  /*10a0*/  MOV R146, R6 ;  /* 0x0000000600927202 */ /* 0x000fc40000000f00 */
[----:B--2---:R-:W-:Y:S01]  /*10b0*/  @P5 SHF.L.U32 R145, R104, 0x10, RZ ;  /* 0x0000001068915819 */ /* 0x004fe200000006ff */
[----:B------:R-:W-:Y:S08]  /*10c0*/  @!P4 BRA `(.L_x_17602) ;  /* 0x000000040088c947 */ /* 0x000ff00003800000 */
[----:B------:R-:W0:Y:S02]  /*10d0*/  LDC.64 R24, c[0x0][0x390] ;  /* 0x0000e400ff187b82 */ /* 0x000e240000000a00 */
[----:B0-----:R-:W-:-:S05]  /*10e0*/  IMAD.WIDE.U32 R24, R6, 0x10, R24 ;  /* 0x0000001006187825 */ /* 0x001fca00078e0018 */
[----:B------:R0:W5:Y:S01]  /*10f0*/  LDG.E.128 R104, desc[UR6][R24.64] ;  /* 0x0000000618687981 */ /* 0x000162000c1e1d00 */
[----:B------:R-:W-:-:S04]  /*1100*/  ISETP.NE.U32.AND P1, PT, R118, RZ, PT ;  /* 0x000000ff7600720c */ /* 0x000fc80003f25070 */
[----:B------:R-:W-:-:S13]  /*1110*/  ISETP.NE.AND.EX P1, PT, R119, RZ, PT, P1 ;  /* 0x000000ff7700720c */ /* 0x000fda0003f25310 */
[----:B0-----:R-:W-:Y:S05]  /*1120*/  @!P1 BRA `(.L_x_17603) ;  /* 0x0000000000a09947 */ /* 0x001fea0003800000 */
[----:B------:R-:W0:Y:S02]  /*1130*/  LDC.64 R24, c[0x0][0x3a0] ;  /* 0x0000e800ff187b82 */ /* 0x000e240000000a00 */
[----:B0-----:R-:W-:-:S05]  /*1140*/  IMAD.WIDE.U32 R24, R6, 0x10, R24 ;  /* 0x0000001006187825 */ /* 0x001fca00078e0018 */
[----:B------:R0:W2:Y:S01]  /*1150*/  LDG.E.128 R52, desc[UR6][R24.64] ;  /* 0x0000000618347981 */ /* 0x0000a2000c1e1d00 */
[C---:B-----5:R-:W-:Y:S02]  /*1160*/  SHF.L.U32 R50, R104.reuse, 0x10, RZ ;  /* 0x0000001068327819 */ /* 0x060fe400000006ff */
[C---:B------:R-:W-:Y:S02]  /*1170*/  PRMT R132, R107.reuse, 0x7632, R132 ;  /* 0x000076326b847816 */ /* 0x040fe40000000084 */
[----:B------:R-:W-:Y:S02]  /*1180*/  PRMT R104, R104, 0x7632, R104 ;  /* 0x0000763268687816 */ /* 0x000fe40000000068 */
[----:B------:R-:W-:Y:S02]  /*1190*/  SHF.L.U32 R132, R132, 0x10, RZ ;  /* 0x0000001084847819 */ /* 0x000fe400000006ff */
[----:B------:R-:W-:Y:S02]  /*11a0*/  SHF.L.U32 R107, R107, 0x10, RZ ;  /* 0x000000106b6b7819 */ /* 0x000fe400000006ff */
[----:B0-----:R-:W-:-:S02]  /*11b0*/  SHF.L.U32 R25, R105, 0x10, RZ ;  /* 0x0000001069197819 */ /* 0x001fc400000006ff */
[----:B------:R-:W-:Y:S02]  /*11c0*/  SHF.L.U32 R104, R104, 0x10, RZ ;  /* 0x0000001068687819 */ /* 0x000fe400000006ff */
[----:B--2---:R-:W-:Y:S02]  /*11d0*/  SHF.L.U32 R5, R52, 0x10, RZ ;  /* 0x0000001034057819 */ /* 0x004fe400000006ff */
[C---:B------:R-:W-:Y:S02]  /*11e0*/  PRMT R49, R53.reuse, 0x7632, R49 ;  /* 0x0000763235317816 */ /* 0x040fe40000000031 */
[----:B------:R-:W-:Y:S01]  /*11f0*/  SHF.L.U32 R53, R53, 0x10, RZ ;  /* 0x0000001035357819 */ /* 0x000fe200000006ff */
[-C--:B------:R-:W-:Y:S01]  /*1200*/  FFMA.FTZ R5, R50, R145.reuse, R5 ;  /* 0x0000009132057223 */ /* 0x080fe20000010005 */
[----:B------:R-:W-:Y:S02]  /*1210*/  PRMT R50, R105, 0x7632, R50 ;  /* 0x0000763269327816 */ /* 0x000fe40000000032 */
[----:B------:R-:W-:Y:S01]  /*1220*/  SHF.L.U32 R49, R49, 0x10, RZ ;  /* 0x0000001031317819 */ /* 0x000fe200000006ff */
[----:B------:R-:W-:Y:S01]  /*1230*/  FFMA.FTZ R25, R25, R145, R53 ;  /* 0x0000009119197223 */ /* 0x000fe20000010035 */
[----:B------:R-:W-:-:S02]  /*1240*/  SHF.L.U32 R24, R50, 0x10, RZ ;  /* 0x0000001032187819 */ /* 0x000fc400000006ff */
[----:B------:R-:W-:Y:S02]  /*1250*/  PRMT R53, R54, 0x7632, R53 ;  /* 0x0000763236357816 */ /* 0x000fe40000000035 */
[----:B------:R-:W-:Y:S01]  /*1260*/  PRMT R52, R52, 0x7632, R52 ;  /* 0x0000763234347816 */ /* 0x000fe20000000034 */
[--C-:B------:R-:W-:Y:S01]  /*1270*/  FFMA.FTZ R24, R24, R145, R49.reuse ;  /* 0x0000009118187223 */ /* 0x100fe20000010031 */
[C---:B------:R-:W-:Y:S02]  /*1280*/  PRMT R49, R106.reuse, 0x7632, R49 ;  /* 0x000076326a317816 */ /* 0x040fe40000000031 */
[----:B------:R-:W-:Y:S02]  /*1290*/  SHF.L.U32 R53, R53, 0x10, RZ ;  /* 0x0000001035357819 */ /* 0x000fe400000006ff */
[----:B------:R-:W-:Y:S02]  /*12a0*/  SHF.L.U32 R49, R49, 0x10, RZ ;  /* 0x0000001031317819 */ /* 0x000fe400000006ff */
[----:B------:R-:W-:-:S02]  /*12b0*/  SHF.L.U32 R50, R106, 0x10, RZ ;  /* 0x000000106a327819 */ /* 0x000fc400000006ff */
[----:B------:R-:W-:Y:S01]  /*12c0*/  SHF.L.U32 R54, R54, 0x10, RZ ;  /* 0x0000001036367819 */ /* 0x000fe200000006ff */
[-CC-:B------:R-:W-:Y:S01]  /*12d0*/  FFMA.FTZ R49, R49, R145.reuse, R53.reuse ;  /* 0x0000009131317223 */ /* 0x180fe20000010035 */
[C---:B------:R-:W-:Y:S02]  /*12e0*/  PRMT R53, R55.reuse, 0x7632, R53 ;  /* 0x0000763237357816 */ /* 0x040fe40000000035 */
[----:B------:R-:W-:Y:S01]  /*12f0*/  SHF.L.U32 R55, R55, 0x10, RZ ;  /* 0x0000001037377819 */ /* 0x000fe200000006ff */
[----:B------:R-:W-:Y:S01]  /*1300*/  FFMA.FTZ R50, R50, R145, R54 ;  /* 0x0000009132327223 */ /* 0x000fe20000010036 */
[----:B------:R-:W-:-:S03]  /*1310*/  SHF.L.U32 R53, R53, 0x10, RZ ;  /* 0x0000001035357819 */ /* 0x000fc600000006ff */
[-C--:B------:R-:W-:Y:S01]  /*1320*/  FFMA.FTZ R133, R107, R145.reuse, R55 ;  /* 0x000000916b857223 */ /* 0x080fe20000010037 */
[----:B------:R-:W-:Y:S01]  /*1330*/  F2FP.BF16.F32.PACK_AB R54, R49, R50 ;  /* 0x000000323136723e */ /* 0x000fe200000010ff */
[----:B------:R-:W-:Y:S01]  /*1340*/  FFMA.FTZ R132, R132, R145, R53 ;  /* 0x0000009184847223 */ /* 0x000fe20000010035 */
[----:B------:R-:W-:-:S04]  /*1350*/  SHF.L.U32 R53, R52, 0x10, RZ ;  /* 0x0000001034357819 */ /* 0x000fc800000006ff */
[----:B------:R-:W-:Y:S01]  /*1360*/  F2FP.BF16.F32.PACK_AB R55, R132, R133 ;  /* 0x000000858437723e */ /* 0x000fe200000010ff */
[----:B------:R-:W-:Y:S01]  /*1370*/  FFMA.FTZ R134, R104, R145, R53 ;  /* 0x0000009168867223 */ /* 0x000fe20000010035 */
[----:B------:R-:W-:-:S04]  /*1380*/  F2FP.BF16.F32.PACK_AB R53, R24, R25 ;  /* 0x000000191835723e */ /* 0x000fc800000010ff */
[----:B------:R-:W-:Y:S01]  /*1390*/  F2FP.BF16.F32.PACK_AB R52, R134, R5 ;  /* 0x000000058634723e */ /* 0x000fe200000010ff */
[----:B------:R-:W-:Y:S06]  /*13a0*/  BRA `(.L_x_17604) ;  /* 0x0000000000c07947 */ /* 0x000fec0003800000 */
.L_x_17603:
[----:B------:R-:W-:-:S04]  /*13b0*/  ISETP.NE.U32.AND P5, PT, R116, RZ, PT ;  /* 0x000000ff7400720c */ /* 0x000fc80003fa5070 */
[----:B------:R-:W-:-:S13]  /*13c0*/  ISETP.NE.AND.EX P5, PT, R117, RZ, PT, P5 ;  /* 0x000000ff7500720c */ /* 0x000fda0003fa5350 */
[----:B------:R-:W-:Y:S05]  /*13d0*/  @!P5 BRA `(.L_x_17605) ;  /* 0x000000000064d947 */ /* 0x000fea0003800000 */
        /* <DEDUP_REMOVED lines=23> */
[----:B------:R-:W-:Y:S01]  /*1550*/  F2FP.BF16.F32.PACK_AB R53, R24, R25 ;  /* 0x000000191835723e */ /* 0x000fe200000010ff */
[----:B------:R-:W-:Y:S06]  /*1560*/  BRA `(.L_x_17604) ;  /* 0x0000000000507947 */ /* 0x000fec0003800000 */
.L_x_17605:
        /* <DEDUP_REMOVED lines=19> */
[----:B------:R-:W-:-:S07]  /*16a0*/  FMUL.FTZ R132, R104, R145 ;  /* 0x0000009168847220 */ /* 0x000fce0000410000 */
.L_x_17604:
[----:B------:R-:W0:Y:S01]  /*16b0*/  @P0 LDC.64 R104, c[0x0][0x3a8] ;  /* 0x0000ea00ff680b82 */ /* 0x000e220000000a00 */
[C---:B------:R-:W-:Y:S01]  /*16c0*/  IADD3 R146, PT, PT, R6.reuse, 0x20, RZ ;  /* 0x0000002006927810 */ /* 0x040fe20007ffe0ff */
[----:B0-----:R-:W-:-:S05]  /*16d0*/  @P0 IMAD.WIDE.U32 R104, R6, 0x10, R104 ;  /* 0x0000001006680825 */ /* 0x001fca00078e0068 */
[----:B------:R0:W-:Y:S02]  /*16e0*/  @P0 STG.E.128 desc[UR6][R104.64], R52 ;  /* 0x0000003468000986 */ /* 0x0001e4000c101d06 */
.L_x_17602:
[----:B-1-3--:R-:W-:Y:S05]  /*16f0*/  BSYNC.RECONVERGENT B0 ;  /* 0x0000000000007941 */ /* 0x00afea0003800200 */
.L_x_17601:
        /* <DEDUP_REMOVED lines=8> */
[----:B------:R-:W-:-:S04]  /*1780*/  ISETP.NE.U32.AND P1, PT, R118, RZ, PT ;  /* 0x000000ff7600720c */ /* 0x000fc80003f25070 */
[----:B------:R-:W-:-:S13]  /*1790*/  ISETP.NE.AND.EX P1, PT, R119, RZ, PT, P1 ;  /* 0x000000ff7700720c */ /* 0x000fda0003f25310 */
[----:B0-----:R-:W-:Y:S05]  /*17a0*/  @!P1 BRA `(.L_x_17608) ;  /* 0x0000000000a09947 */ /* 0x001fea0003800000 */
[----:B------:R-:W0:Y:S02]  /*17b0*/  LDC.64 R22, c[0x0][0x3a0] ;  /* 0x0000e800ff167b82 */ /* 0x000e240000000a00 */
[----:B0-----:R-:W-:-:S05]  /*17c0*/  IMAD.WIDE.U32 R22, R146, 0x10, R22 ;  /* 0x0000001092167825 */ /* 0x001fca00078e0016 */
[----:B------:R0:W2:Y:S01]  /*17d0*/  LDG.E.128 R52, desc[UR6][R22.64] ;  /* 0x0000000616347981 */ /* 0x0000a2000c1e1d00 */
[----:B-----5:R-:W-:Y:S02]  /*17e0*/  SHF.L.U32 R4, R104, 0x10, RZ ;  /* 0x0000001068047819 */ /* 0x020fe400000006ff */
[----:B0-----:R-:W-:Y:S02]  /*17f0*/  SHF.L.U32 R23, R105, 0x10, RZ ;  /* 0x0000001069177819 */ /* 0x001fe400000006ff */
[----:B--2---:R-:W-:Y:S02]  /*1800*/  SHF.L.U32 R22, R52, 0x10, RZ ;  /* 0x0000001034167819 */ /* 0x004fe400000006ff */
[C---:B------:R-:W-:Y:S02]  /*1810*/  PRMT R47, R53.reuse, 0x7632, R47 ;  /* 0x00007632352f7816 */ /* 0x040fe4000000002f */
[----:B------:R-:W-:Y:S01]  /*1820*/  SHF.L.U32 R48, R53, 0x10, RZ ;  /* 0x0000001035307819 */ /* 0x000fe200000006ff */
[--C-:B------:R-:W-:Y:S01]  /*1830*/  FFMA.FTZ R4, R4, R145, R22.reuse ;  /* 0x0000009104047223 */ /* 0x100fe20000010016 */
[----:B------:R-:W-:-:S02]  /*1840*/  PRMT R22, R105, 0x7632, R22 ;  /* 0x0000763269167816 */ /* 0x000fc40000000016 */
[----:B------:R-:W-:Y:S01]  /*1850*/  SHF.L.U32 R47, R47, 0x10, RZ ;  /* 0x000000102f2f7819 */ /* 0x000fe200000006ff */
[-C--:B------:R-:W-:Y:S01]  /*1860*/  FFMA.FTZ R23, R23, R145.reuse, R48 ;  /* 0x0000009117177223 */ /* 0x080fe20000010030 */
[----:B------:R-:W-:Y:S02]  /*1870*/  SHF.L.U32 R22, R22, 0x10, RZ ;  /* 0x0000001016167819 */ /* 0x000fe400000006ff */
[----:B------:R-:W-:Y:S02]  /*1880*/  PRMT R53, R54, 0x7632, R53 ;  /* 0x0000763236357816 */ /* 0x000fe40000000035 */
[----:B------:R-:W-:Y:S01]  /*1890*/  SHF.L.U32 R48, R106, 0x10, RZ ;  /* 0x000000106a307819 */ /* 0x000fe200000006ff */
[--C-:B------:R-:W-:Y:S01]  /*18a0*/  FFMA.FTZ R22, R22, R145, R47.reuse ;  /* 0x0000009116167223 */ /* 0x100fe2000001002f */
[----:B------:R-:W-:Y:S02]  /*18b0*/  SHF.L.U32 R54, R54, 0x10, RZ ;  /* 0x0000001036367819 */ /* 0x000fe400000006ff */
[----:B------:R-:W-:-:S02]  /*18c0*/  PRMT R47, R106, 0x7632, R47 ;  /* 0x000076326a2f7816 */ /* 0x000fc4000000002f */
[----:B------:R-:W-:Y:S01]  /*18d0*/  SHF.L.U32 R53, R53, 0x10, RZ ;  /* 0x0000001035357819 */ /* 0x000fe200000006ff */
[-C--:B------:R-:W-:Y:S01]  /*18e0*/  FFMA.FTZ R48, R48, R145.reuse, R54 ;  /* 0x0000009130307223 */ /* 0x080fe20000010036 */
[----:B------:R-:W-:Y:S02]  /*18f0*/  SHF.L.U32 R47, R47, 0x10, RZ ;  /* 0x000000102f2f7819 */ /* 0x000fe400000006ff */
[----:B------:R-:W-:Y:S02]  /*1900*/  SHF.L.U32 R54, R107, 0x10, RZ ;  /* 0x000000106b367819 */ /* 0x000fe400000006ff */
[----:B------:R-:W-:Y:S01]  /*1910*/  SHF.L.U32 R105, R55, 0x10, RZ ;  /* 0x0000001037697819 */ /* 0x000fe200000006ff */
[-CC-:B------:R-:W-:Y:S01]  /*1920*/  FFMA.FTZ R47, R47, R145.reuse, R53.reuse ;  /* 0x000000912f2f7223 */ /* 0x180fe20000010035 */
[----:B------:R-:W-:Y:S02]  /*1930*/  PRMT R52, R55, 0x7632, R52 ;  /* 0x0000763237347816 */ /* 0x000fe40000000034 */
[----:B------:R-:W-:Y:S01]  /*1940*/  PRMT R53, R107, 0x7632, R53 ;  /* 0x000076326b357816 */ /* 0x000fe20000000035 */
[----:B------:R-:W-:Y:S01]  /*1950*/  FFMA.FTZ R131, R54, R145, R105 ;  /* 0x0000009136837223 */ /* 0x000fe20000010069 */
[----:B------:R-:W-:-:S02]  /*1960*/  SHF.L.U32 R55, R52, 0x10, RZ ;  /* 0x0000001034377819 */ /* 0x000fc400000006ff */
[----:B------:R-:W-:Y:S02]  /*1970*/  PRMT R54, R104, 0x7632, R54 ;  /* 0x0000763268367816 */ /* 0x000fe40000000036 */
[----:B------:R-:W-:Y:S02]  /*1980*/  PRMT R52, R52, 0x7632, R52 ;  /* 0x0000763234347816 */ /* 0x000fe40000000034 */
[----:B------:R-:W-:Y:S02]  /*1990*/  SHF.L.U32 R53, R53, 0x10, RZ ;  /* 0x0000001035357819 */ /* 0x000fe400000006ff */
[----:B------:R-:W-:Y:S02]  /*19a0*/  SHF.L.U32 R54, R54, 0x10, RZ ;  /* 0x0000001036367819 */ /* 0x000fe400000006ff */
[----:B------:R-:W-:Y:S01]  /*19b0*/  SHF.L.U32 R135, R52, 0x10, RZ ;  /* 0x0000001034877819 */ /* 0x000fe200000006ff */
[----:B------:R-:W-:Y:S01]  /*19c0*/  FFMA.FTZ R130, R53, R145, R55 ;  /* 0x0000009135827223 */ /* 0x000fe20000010037 */
[----:B------:R-:W-:-:S03]  /*19d0*/  F2FP.BF16.F32.PACK_AB R53, R22, R23 ;  /* 0x000000171635723e */ /* 0x000fc600000010ff */
[----:B------:R-:W-:Y:S01]  /*19e0*/  FFMA.FTZ R135, R54, R145, R135 ;  /* 0x0000009136877223 */ /* 0x000fe20000010087 */
[----:B------:R-:W-:Y:S02]  /*19f0*/  F2FP.BF16.F32.PACK_AB R55, R130, R131 ;  /* 0x000000838237723e */ /* 0x000fe400000010ff */
[----:B------:R-:W-:Y:S02]  /*1a00*/  F2FP.BF16.F32.PACK_AB R54, R47, R48 ;  /* 0x000000302f36723e */ /* 0x000fe400000010ff */
[----:B------:R-:W-:Y:S01]  /*1a10*/  F2FP.BF16.F32.PACK_AB R52, R135, R4 ;  /* 0x000000048734723e */ /* 0x000fe200000010ff */
[----:B------:R-:W-:Y:S06]  /*1a20*/  BRA `(.L_x_17609) ;  /* 0x0000000000c07947 */ /* 0x000fec0003800000 */
.L_x_17608:
[----:B------:R-:W-:-:S04]  /*1a30*/  ISETP.NE.U32.AND P1, PT, R116, RZ, PT ;  /* 0x000000ff7400720c */ /* 0x000fc80003f25070 */
[----:B------:R-:W-:-:S13]  /*1a40*/  ISETP.NE.AND.EX P1, PT, R117, RZ, PT, P1 ;  /* 0x000000ff7500720c */ /* 0x000fda0003f25310 */
[----:B------:R-:W-:Y:S05]  /*1a50*/  @P1 BRA `(.L_x_17610) ;  /* 0x0000000000541947 */ /* 0x000fea0003800000 */
        /* <DEDUP_REMOVED lines=21> */
.L_x_17610:
[----:B-----5:R-:W-:Y:S02]  /*1bb0*/  PRMT R23, R104, 0x7632, R23 ;  /* 0x0000763268177816 */ /* 0x020fe40000000017 */
[C---:B------:R-:W-:Y:S02]  /*1bc0*/  SHF.L.U32 R53, R105.reuse, 0x10, RZ ;  /* 0x0000001069357819 */ /* 0x040fe400000006ff */
[----:B------:R-:W-:Y:S02]  /*1bd0*/  PRMT R22, R105, 0x7632, R22 ;  /* 0x0000763269167816 */ /* 0x000fe40000000016 */
[----:B------:R-:W-:Y:S02]  /*1be0*/  PRMT R47, R106, 0x7632, R47 ;  /* 0x000076326a2f7816 */ /* 0x000fe4000000002f */
[----:B------:R-:W-:Y:S02]  /*1bf0*/  PRMT R55, R107, 0x7632, R55 ;  /* 0x000076326b377816 */ /* 0x000fe40000000037 */
        /* <DEDUP_REMOVED lines=19> */
.L_x_17609:
[----:B------:R-:W0:Y:S02]  /*1d30*/  @P0 LDC.64 R104, c[0x0][0x3a8] ;  /* 0x0000ea00ff680b82 */ /* 0x000e240000000a00 */
[C---:B0-----:R-:W-:Y:S01]  /*1d40*/  @P0 IMAD.WIDE.U32 R104, R146.reuse, 0x10, R104 ;  /* 0x0000001092680825 */ /* 0x041fe200078e0068 */
[----:B------:R-:W-:-:S04]  /*1d50*/  IADD3 R146, PT, PT, R146, 0x20, RZ ;  /* 0x0000002092927810 */ /* 0x000fc80007ffe0ff */
[----:B------:R1:W-:Y:S03]  /*1d60*/  @P0 STG.E.128 desc[UR6][R104.64], R52 ;  /* 0x0000003468000986 */ /* 0x0003e6000c101d06 */
.L_x_17607:
[----:B------:R-:W-:Y:S05]  /*1d70*/  BSYNC.RECONVERGENT B0 ;  /* 0x0000000000007941 */ /* 0x000fea0003800200 */
.L_x_17606:
[----:B------:R-:W-:Y:S01]  /*1d80*/  ISETP.GE.U32.AND P1, PT, R8, 0x60, PT ;  /* 0x000000600800780c */ /* 0x000fe20003f26070 */
[----:B------:R-:W-:Y:S01]  /*1d90*/  BSSY.RECONVERGENT B0, `(.L_x_17611) ;  /* 0x0000066000007945 */ /* 0x000fe20003800200 */
[----:B------:R-:W-:-:S11]  /*1da0*/  LOP3.LUT R3, R3, 0xffffefff, RZ, 0xc0, !PT ;  /* 0xffffefff03037812 */ /* 0x000fd600078ec0ff */
[----:B------:R-:W-:Y:S01]  /*1db0*/  @P1 LOP3.LUT R3, R3, 0x1000, RZ, 0xfc, !PT ;  /* 0x0000100003031812 */ /* 0x000fe200078efcff */
[----:B------:R-:W-:Y:S06]  /*1dc0*/  @!P1 BRA `(.L_x_17612) ;  /* 0x0000000400889947 */ /* 0x000fec0003800000 */
[----:B------:R-:W2:Y:S02]  /*1dd0*/  LDC.64 R20, c[0x0][0x390] ;  /* 0x0000e400ff147b82 */ /* 0x000ea40000000a00 */
[----:B--2---:R-:W-:-:S05]  /*1de0*/  IMAD.WIDE.U32 R20, R146, 0x10, R20 ;  /* 0x0000001092147825 */ /* 0x004fca00078e0014 */
[----:B01----:R0:W5:Y:S01]  /*1df0*/  LDG.E.128 R104, desc[UR6][R20.64] ;  /* 0x0000000614687981 */ /* 0x003162000c1e1d00 */
[----:B------:R-:W-:-:S04]  /*1e00*/  ISETP.NE.U32.AND P1, PT, R118, RZ, PT ;  /* 0x000000ff7600720c */ /* 0x000fc80003f25070 */
[----:B------:R-:W-:-:S13]  /*1e10*/  ISETP.NE.AND.EX P1, PT, R119, RZ, PT, P1 ;  /* 0x000000ff7700720c */ /* 0x000fda0003f25310 */
[----:B0-----:R-:W-:Y:S05]  /*1e20*/  @!P1 BRA `(.L_x_17613) ;  /* 0x0000000000a09947 */ /* 0x001fea0003800000 */
[----:B------:R-:W0:Y:S02]  /*1e30*/  LDC.64 R20, c[0x0][0x3a0] ;  /* 0x0000e800ff147b82 */ /* 0x000e240000000a00 */
[----:B0-----:R-:W-:-:S05]  /*1e40*/  IMAD.WIDE.U32 R20, R146, 0x10, R20 ;  /* 0x0000001092147825 */ /* 0x001fca00078e0014 */
[----:B------:R0:W2:Y:S01]  /*1e50*/  LDG.E.128 R52, desc[UR6][R20.64] ;  /* 0x0000000614347981 */ /* 0x0000a2000c1e1d00 */
[C---:B-----5:R-:W-:Y:S02]  /*1e60*/  SHF.L.U32 R2, R104.reuse, 0x10, RZ ;  /* 0x0000001068027819 */ /* 0x060fe400000006ff */
[----:B------:R-:W-:-:S04]  /*1e70*/  PRMT R136, R104, 0x7632, R136 ;  /* 0x0000763268887816 */ /* 0x000fc80000000088 */
[----:B------:R-:W-:Y:S02]  /*1e80*/  SHF.L.U32 R136, R136, 0x10, RZ ;  /* 0x0000001088887819 */ /* 0x000fe400000006ff */
        /* <DEDUP_REMOVED lines=10> */
[----:B------:R-:W-:Y:S01]  /*1f30*/  PRMT R52, R55, 0x7632, R52 ;  /* 0x0000763237347816 */ /* 0x000fe20000000034 */
[--C-:B------:R-:W-:Y:S01]  /*1f40*/  FFMA.FTZ R20, R20, R145, R45.reuse ;  /* 0x0000009114147223 */ /* 0x100fe2000001002d */
[----:B------:R-:W-:Y:S02]  /*1f50*/  PRMT R45, R106, 0x7632, R45 ;  /* 0x000076326a2d7816 */ /* 0x000fe4000000002d */
[----:B------:R-:W-:-:S02]  /*1f60*/  SHF.L.U32 R53, R53, 0x10, RZ ;  /* 0x0000001035357819 */ /* 0x000fc400000006ff */
[----:B------:R-:W-:Y:S02]  /*1f70*/  SHF.L.U32 R45, R45, 0x10, RZ ;  /* 0x000000102d2d7819 */ /* 0x000fe400000006ff */
[----:B------:R-:W-:Y:S02]  /*1f80*/  SHF.L.U32 R105, R55, 0x10, RZ ;  /* 0x0000001037697819 */ /* 0x000fe400000006ff */
[----:B------:R-:W-:Y:S01]  /*1f90*/  SHF.L.U32 R46, R106, 0x10, RZ ;  /* 0x000000106a2e7819 */ /* 0x000fe200000006ff */
[--C-:B------:R-:W-:Y:S01]  /*1fa0*/  FFMA.FTZ R45, R45, R145, R53.reuse ;  /* 0x000000912d2d7223 */ /* 0x100fe20000010035 */
[----:B------:R-:W-:Y:S02]  /*1fb0*/  PRMT R53, R107, 0x7632, R53 ;  /* 0x000076326b357816 */ /* 0x000fe40000000035 */
[----:B------:R-:W-:Y:S02]  /*1fc0*/  SHF.L.U32 R54, R54, 0x10, RZ ;  /* 0x0000001036367819 */ /* 0x000fe400000006ff */
[----:B------:R-:W-:-:S02]  /*1fd0*/  SHF.L.U32 R53, R53, 0x10, RZ ;  /* 0x0000001035357819 */ /* 0x000fc400000006ff */
[----:B------:R-:W-:Y:S01]  /*1fe0*/  SHF.L.U32 R55, R52, 0x10, RZ ;  /* 0x0000001034377819 */ /* 0x000fe200000006ff */
[-C--:B------:R-:W-:Y:S01]  /*1ff0*/  FFMA.FTZ R46, R46, R145.reuse, R54 ;  /* 0x000000912e2e7223 */ /* 0x080fe20000010036 */
[----:B------:R-:W-:Y:S02]  /*2000*/  PRMT R52, R52, 0x7632, R52 ;  /* 0x0000763234347816 */ /* 0x000fe40000000034 */
[----:B------:R-:W-:Y:S01]  /*2010*/  SHF.L.U32 R54, R107, 0x10, RZ ;  /* 0x000000106b367819 */ /* 0x000fe200000006ff */
[----:B------:R-:W-:Y:S01]  /*2020*/  FFMA.FTZ R128, R53, R145, R55 ;  /* 0x0000009135807223 */ /* 0x000fe20000010037 */
[----:B------:R-:W-:-:S03]  /*2030*/  SHF.L.U32 R53, R52, 0x10, RZ ;  /* 0x0000001034357819 */ /* 0x000fc600000006ff */
[-C--:B------:R-:W-:Y:S01]  /*2040*/  FFMA.FTZ R129, R54, R145.reuse, R105 ;  /* 0x0000009136817223 */ /* 0x080fe20000010069 */
[----:B------:R-:W-:Y:S01]  /*2050*/  F2FP.BF16.F32.PACK_AB R54, R45, R46 ;  /* 0x0000002e2d36723e */ /* 0x000fe200000010ff */
[----:B------:R-:W-:Y:S01]  /*2060*/  FFMA.FTZ R136, R136, R145, R53 ;  /* 0x0000009188887223 */ /* 0x000fe20000010035 */
[----:B------:R-:W-:Y:S02]  /*2070*/  F2FP.BF16.F32.PACK_AB R53, R20, R21 ;  /* 0x000000151435723e */ /* 0x000fe400000010ff */
[----:B------:R-:W-:Y:S02]  /*2080*/  F2FP.BF16.F32.PACK_AB R55, R128, R129 ;  /* 0x000000818037723e */ /* 0x000fe400000010ff */
[----:B------:R-:W-:Y:S01]  /*2090*/  F2FP.BF16.F32.PACK_AB R52, R136, R2 ;  /* 0x000000028834723e */ /* 0x000fe200000010ff */
[----:B------:R-:W-:Y:S06]  /*20a0*/  BRA `(.L_x_17614) ;  /* 0x0000000000c07947 */ /* 0x000fec0003800000 */
.L_x_17613:
        /* <DEDUP_REMOVED lines=24> */
.L_x_17615:
        /* <DEDUP_REMOVED lines=24> */
.L_x_17614:
[----:B------:R-:W0:Y:S02]  /*23b0*/  @P0 LDC.64 R104, c[0x0][0x3a8] ;  /* 0x0000ea00ff680b82 */ /* 0x000e240000000a00 */
[C---:B0-----:R-:W-:Y:S01]  /*23c0*/  @P0 IMAD.WIDE.U32 R104, R146.reuse, 0x10, R104 ;  /* 0x0000001092680825 */ /* 0x041fe200078e0068 */
[----:B------:R-:W-:-:S04]  /*23d0*/  IADD3 R146, PT, PT, R146, 0x20, RZ ;  /* 0x0000002092927810 */ /* 0x000fc80007ffe0ff */
[----:B------:R2:W-:Y:S03]  /*23e0*/  @P0 STG.E.128 desc[UR6][R104.64], R52 ;  /* 0x0000003468000986 */ /* 0x0005e6000c101d06 */
.L_x_17612:
[----:B------:R-:W-:Y:S05]  /*23f0*/  BSYNC.RECONVERGENT B0 ;  /* 0x0000000000007941 */ /* 0x000fea0003800200 */
.L_x_17611:
[----:B------:R-:W-:Y:S01]  /*2400*/  ISETP.GE.U32.AND P1, PT, R8, 0x80, PT ;  /* 0x000000800800780c */ /* 0x000fe20003f26070 */
[----:B------:R-:W-:Y:S01]  /*2410*/  BSSY.RECONVERGENT B0, `(.L_x_17616) ;  /* 0x0000066000007945 */ /* 0x000fe20003800200 */
[----:B------:R-:W-:-:S11]  /*2420*/  LOP3.LUT R3, R3, 0xffffdfff, RZ, 0xc0, !PT ;  /* 0xffffdfff03037812 */ /* 0x000fd600078ec0ff */
[----:B------:R-:W-:Y:S01]  /*2430*/  @P1 LOP3.LUT R3, R3, 0x2000, RZ, 0xfc, !PT ;  /* 0x0000200003031812 */ /* 0x000fe200078efcff */
[----:B------:R-:W-:Y:S06]  /*2440*/  @!P1 BRA `(.L_x_17617) ;  /* 0x0000000400889947 */ /* 0x000fec0003800000 */
[----:B------:R-:W3:Y:S02]  /*2450*/  LDC.64 R18, c[0x0][0x390] ;  /* 0x0000e400ff127b82 */ /* 0x000ee40000000a00 */
[----:B---3--:R-:W-:-:S05]  /*2460*/  IMAD.WIDE.U32 R18, R146, 0x10, R18 ;  /* 0x0000001092127825 */ /* 0x008fca00078e0012 */
[----:B012---:R0:W5:Y:S01]  /*2470*/  LDG.E.128 R104, desc[UR6][R18.64] ;  /* 0x0000000612687981 */ /* 0x007162000c1e1d00 */
        /* <DEDUP_REMOVED lines=43> */
.L_x_17618:
        /* <DEDUP_REMOVED lines=24> */
.L_x_17620:
        /* <DEDUP_REMOVED lines=24> */
.L_x_17619:
[----:B------:R-:W0:Y:S02]  /*2a30*/  @P0 LDC.64 R104, c[0x0][0x3a8] ;  /* 0x0000ea00ff680b82 */ /* 0x000e240000000a00 */
[C---:B0-----:R-:W-:Y:S01]  /*2a40*/  @P0 IMAD.WIDE.U32 R104, R146.reuse, 0x10, R104 ;  /* 0x0000001092680825 */ /* 0x041fe200078e0068 */
[----:B------:R-:W-:-:S04]  /*2a50*/  IADD3 R146, PT, PT, R146, 0x20, RZ ;  /* 0x0000002092927810 */ /* 0x000fc80007ffe0ff */
[----:B------:R3:W-:Y:S03]  /*2a60*/  @P0 STG.E.128 desc[UR6][R104.64], R52 ;  /* 0x0000003468000986 */ /* 0x0007e6000c101d06 */
.L_x_17617:
[----:B------:R-:W-:Y:S05]  /*2a70*/  BSYNC.RECONVERGENT B0 ;  /* 0x0000000000007941 */ /* 0x000fea0003800200 */
.L_x_17616:
[----:B------:R-:W-:Y:S01]  /*2a80*/  ISETP.GE.U32.AND P1, PT, R8, 0xa0, PT ;  /* 0x000000a00800780c */ /* 0x000fe20003f26070 */
[----:B------:R-:W-:Y:S01]  /*2a90*/  BSSY.RECONVERGENT B0, `(.L_x_17621) ;  /* 0x0000066000007945 */ /* 0x000fe20003800200 */
[----:B------:R-:W-:-:S11]  /*2aa0*/  LOP3.LUT R3, R3, 0xffffbfff, RZ, 0xc0, !PT ;  /* 0xffffbfff03037812 */ /* 0x000fd600078ec0ff */
[----:B------:R-:W-:Y:S01]  /*2ab0*/  @P1 LOP3.LUT R3, R3, 0x4000, RZ, 0xfc, !PT ;  /* 0x0000400003031812 */ /* 0x000fe200078efcff */
[----:B------:R-:W-:Y:S06]  /*2ac0*/  @!P1 BRA `(.L_x_17622) ;  /* 0x0000000400889947 */ /* 0x000fec0003800000 */
[----:B------:R-:W4:Y:S02]  /*2ad0*/  LDC.64 R16, c[0x0][0x390] ;  /* 0x0000e400ff107b82 */ /* 0x000f240000000a00 */
[----:B----4-:R-:W-:-:S05]  /*2ae0*/  IMAD.WIDE.U32 R16, R146, 0x10, R16 ;  /* 0x0000001092107825 */ /* 0x010fca00078e0010 */
[----:B0123--:R0:W5:Y:S01]  /*2af0*/  LDG.E.128 R104, desc[UR6][R16.64] ;  /* 0x0000000610687981 */ /* 0x00f162000c1e1d00 */
        /* <DEDUP_REMOVED lines=43> */
.L_x_17623:
        /* <DEDUP_REMOVED lines=24> */
.L_x_17625:
        /* <DEDUP_REMOVED lines=24> */
.L_x_17624:
[----:B------:R-:W0:Y:S02]  /*30b0*/  @P0 LDC.64 R104, c[0x0][0x3a8] ;  /* 0x0000ea00ff680b82 */ /* 0x000e240000000a00 */
[C---:B0-----:R-:W-:Y:S01]  /*30c0*/  @P0 IMAD.WIDE.U32 R104, R146.reuse, 0x10, R104 ;  /* 0x0000001092680825 */ /* 0x041fe200078e0068 */
[----:B------:R-:W-:-:S04]  /*30d0*/  IADD3 R146, PT, PT, R146, 0x20, RZ ;  /* 0x0000002092927810 */ /* 0x000fc80007ffe0ff */
[----:B------:R4:W-:Y:S03]  /*30e0*/  @P0 STG.E.128 desc[UR6][R104.64], R52 ;  /* 0x0000003468000986 */ /* 0x0009e6000c101d06 */
.L_x_17622:
[----:B------:R-:W-:Y:S05]  /*30f0*/  BSYNC.RECONVERGENT B0 ;  /* 0x0000000000007941 */ /* 0x000fea0003800200 */
.L_x_17621:
        /* <DEDUP_REMOVED lines=51> */
.L_x_17628:
        /* <DEDUP_REMOVED lines=24> */
.L_x_17630:
        /* <DEDUP_REMOVED lines=24> */
.L_x_17629:
[----:B------:R-:W0:Y:S02]  /*3730*/  @P0 LDC.64 R104, c[0x0][0x3a8] ;  /* 0x0000ea00ff680b82 */ /* 0x000e240000000a00 */
[C---:B0-----:R-:W-:Y:S01]  /*3740*/  @P0 IMAD.WIDE.U32 R104, R146.reuse, 0x10, R104 ;  /* 0x0000001092680825 */ /* 0x041fe200078e0068 */
[----:B------:R-:W-:-:S04]  /*3750*/  IADD3 R146, PT, PT, R146, 0x20, RZ ;  /* 0x0000002092927810 */ /* 0x000fc80007ffe0ff */
[----:B------:R0:W-:Y:S03]  /*3760*/  @P0 STG.E.128 desc[UR6][R104.64], R52 ;  /* 0x0000003468000986 */ /* 0x0001e6000c101d06 */
.L_x_17627:
[----:B------:R-:W-:Y:S05]  /*3770*/  BSYNC.RECONVERGENT B0 ;  /* 0x0000000000007941 */ /* 0x000fea0003800200 */
.L_x_17626:
        /* <DEDUP_REMOVED lines=17> */
[----:B0-----:R-:W-:-:S04]  /*3890*/  PRMT R27, R105, 0x7632, R27 ;  /* 0x00007632691b7816 */ /* 0x001fc8000000001b */
[----:B------:R-:W-:Y:S02]  /*38a0*/  SHF.L.U32 R27, R27, 0x10, RZ ;  /* 0x000000101b1b7819 */ /* 0x000fe400000006ff */
[C---:B--2---:R-:W-:Y:S02]  /*38b0*/  PRMT R37, R53.reuse, 0x7632, R37 ;  /* 0x0000763235257816 */ /* 0x044fe40000000025 */
[----:B------:R-:W-:Y:S02]  /*38c0*/  SHF.L.U32 R38, R53, 0x10, RZ ;  /* 0x0000001035267819 */ /* 0x000fe400000006ff */
[----:B------:R-:W-:Y:S02]  /*38d0*/  SHF.L.U32 R37, R37, 0x10, RZ ;  /* 0x0000001025257819 */ /* 0x000fe400000006ff */
[----:B------:R-:W-:Y:S02]  /*38e0*/  PRMT R53, R54, 0x7632, R53 ;  /* 0x0000763236357816 */ /* 0x000fe40000000035 */
[----:B------:R-:W-:Y:S01]  /*38f0*/  SHF.L.U32 R26, R52, 0x10, RZ ;  /* 0x00000010341a7819 */ /* 0x000fe200000006ff */
[--C-:B------:R-:W-:Y:S01]  /*3900*/  FFMA.FTZ R27, R27, R145, R37.reuse ;  /* 0x000000911b1b7223 */ /* 0x100fe20000010025 */
[----:B------:R-:W-:-:S02]  /*3910*/  PRMT R37, R106, 0x7632, R37 ;  /* 0x000076326a257816 */ /* 0x000fc40000000025 */
[----:B------:R-:W-:Y:S01]  /*3920*/  SHF.L.U32 R53, R53, 0x10, RZ ;  /* 0x0000001035357819 */ /* 0x000fe200000006ff */
[-C--:B------:R-:W-:Y:S01]  /*3930*/  FFMA.FTZ R11, R11, R145.reuse, R26 ;  /* 0x000000910b0b7223 */ /* 0x080fe2000001001a */
[----:B------:R-:W-:Y:S02]  /*3940*/  SHF.L.U32 R37, R37, 0x10, RZ ;  /* 0x0000001025257819 */ /* 0x000fe400000006ff */
[----:B------:R-:W-:Y:S02]  /*3950*/  SHF.L.U32 R26, R105, 0x10, RZ ;  /* 0x00000010691a7819 */ /* 0x000fe400000006ff */
[----:B------:R-:W-:Y:S01]  /*3960*/  PRMT R52, R55, 0x7632, R52 ;  /* 0x0000763237347816 */ /* 0x000fe20000000034 */
[-CC-:B------:R-:W-:Y:S01]  /*3970*/  FFMA.FTZ R37, R37, R145.reuse, R53.reuse ;  /* 0x0000009125257223 */ /* 0x180fe20000010035 */
[----:B------:R-:W-:Y:S01]  /*3980*/  PRMT R53, R107, 0x7632, R53 ;  /* 0x000076326b357816 */ /* 0x000fe20000000035 */
[----:B------:R-:W-:Y:S01]  /*3990*/  FFMA.FTZ R26, R26, R145, R38 ;  /* 0x000000911a1a7223 */ /* 0x000fe20000010026 */
[----:B------:R-:W-:-:S02]  /*39a0*/  SHF.L.U32 R105, R55, 0x10, RZ ;  /* 0x0000001037697819 */ /* 0x000fc400000006ff */
[----:B------:R-:W-:Y:S02]  /*39b0*/  SHF.L.U32 R38, R106, 0x10, RZ ;  /* 0x000000106a267819 */ /* 0x000fe400000006ff */
[----:B------:R-:W-:Y:S02]  /*39c0*/  SHF.L.U32 R54, R54, 0x10, RZ ;  /* 0x0000001036367819 */ /* 0x000fe400000006ff */
[----:B------:R-:W-:Y:S02]  /*39d0*/  SHF.L.U32 R53, R53, 0x10, RZ ;  /* 0x0000001035357819 */ /* 0x000fe400000006ff */
        /* <DEDUP_REMOVED lines=13> */
.L_x_17633:
        /* <DEDUP_REMOVED lines=24> */
.L_x_17635:
        /* <DEDUP_REMOVED lines=24> */
.L_x_17634:
[----:B------:R-:W0:Y:S02]  /*3db0*/  @P0 LDC.64 R104, c[0x0][0x3a8] ;  /* 0x0000ea00ff680b82 */ /* 0x000e240000000a00 */
[C---:B0-----:R-:W-:Y:S01]  /*3dc0*/  @P0 IMAD.WIDE.U32 R104, R146.reuse, 0x10, R104 ;  /* 0x0000001092680825 */ /* 0x041fe200078e0068 */
[----:B------:R-:W-:-:S04]  /*3dd0*/  IADD3 R146, PT, PT, R146, 0x20, RZ ;  /* 0x0000002092927810 */ /* 0x000fc80007ffe0ff */
[----:B------:R0:W-:Y:S03]  /*3de0*/  @P0 STG.E.128 desc[UR6][R104.64], R52 ;  /* 0x0000003468000986 */ /* 0x0001e6000c101d06 */
.L_x_17632:
[----:B------:R-:W-:Y:S05]  /*3df0*/  BSYNC.RECONVERGENT B0 ;  /* 0x0000000000007941 */ /* 0x000fea0003800200 */
.L_x_17631:
        /* <DEDUP_REMOVED lines=15> */
[----:B0-----:R-:W-:-:S04]  /*3ef0*/  PRMT R29, R105, 0x7632, R29 ;  /* 0x00007632691d7816 */ /* 0x001fc8000000001d */
[----:B------:R-:W-:Y:S02]  /*3f00*/  SHF.L.U32 R29, R29, 0x10, RZ ;  /* 0x000000101d1d7819 */ /* 0x000fe400000006ff */
[----:B--2---:R-:W-:Y:S02]  /*3f10*/  SHF.L.U32 R28, R52, 0x10, RZ ;  /* 0x00000010341c7819 */ /* 0x004fe400000006ff */
[C---:B------:R-:W-:Y:S02]  /*3f20*/  PRMT R35, R53.reuse, 0x7632, R35 ;  /* 0x0000763235237816 */ /* 0x040fe40000000023 */
[----:B------:R-:W-:Y:S01]  /*3f30*/  SHF.L.U32 R36, R53, 0x10, RZ ;  /* 0x0000001035247819 */ /* 0x000fe200000006ff */
[----:B------:R-:W-:Y:S01]  /*3f40*/  FFMA.FTZ R12, R12, R145, R28 ;  /* 0x000000910c0c7223 */ /* 0x000fe2000001001c */
[----:B------:R-:W-:Y:S02]  /*3f50*/  SHF.L.U32 R28, R105, 0x10, RZ ;  /* 0x00000010691c7819 */ /* 0x000fe400000006ff */
[----:B------:R-:W-:-:S02]  /*3f60*/  SHF.L.U32 R35, R35, 0x10, RZ ;  /* 0x0000001023237819 */ /* 0x000fc400000006ff */
[----:B------:R-:W-:Y:S01]  /*3f70*/  PRMT R53, R54, 0x7632, R53 ;  /* 0x0000763236357816 */ /* 0x000fe20000000035 */
[-C--:B------:R-:W-:Y:S01]  /*3f80*/  FFMA.FTZ R28, R28, R145.reuse, R36 ;  /* 0x000000911c1c7223 */ /* 0x080fe20000010024 */
[----:B------:R-:W-:Y:S01]  /*3f90*/  SHF.L.U32 R36, R106, 0x10, RZ ;  /* 0x000000106a247819 */ /* 0x000fe200000006ff */
[-CC-:B------:R-:W-:Y:S01]  /*3fa0*/  FFMA.FTZ R29, R29, R145.reuse, R35.reuse ;  /* 0x000000911d1d7223 */ /* 0x180fe20000010023 */
[----:B------:R-:W-:Y:S02]  /*3fb0*/  SHF.L.U32 R54, R54, 0x10, RZ ;  /* 0x0000001036367819 */ /* 0x000fe400000006ff */
[----:B------:R-:W-:Y:S02]  /*3fc0*/  PRMT R35, R106, 0x7632, R35 ;  /* 0x000076326a237816 */ /* 0x000fe40000000023 */
[----:B------:R-:W-:Y:S01]  /*3fd0*/  SHF.L.U32 R53, R53, 0x10, RZ ;  /* 0x0000001035357819 */ /* 0x000fe200000006ff */
[----:B------:R-:W-:Y:S01]  /*3fe0*/  FFMA.FTZ R36, R36, R145, R54 ;  /* 0x0000009124247223 */ /* 0x000fe20000010036 */
[----:B------:R-:W-:-:S02]  /*3ff0*/  SHF.L.U32 R35, R35, 0x10, RZ ;  /* 0x0000001023237819 */ /* 0x000fc400000006ff */
[----:B------:R-:W-:Y:S02]  /*4000*/  SHF.L.U32 R54, R107, 0x10, RZ ;  /* 0x000000106b367819 */ /* 0x000fe400000006ff */
[----:B------:R-:W-:Y:S01]  /*4010*/  SHF.L.U32 R105, R55, 0x10, RZ ;  /* 0x0000001037697819 */ /* 0x000fe200000006ff */
[-CC-:B------:R-:W-:Y:S01]  /*4020*/  FFMA.FTZ R35, R35, R145.reuse, R53.reuse ;  /* 0x0000009123237223 */ /* 0x180fe20000010035 */
[----:B------:R-:W-:Y:S02]  /*4030*/  PRMT R52, R55, 0x7632, R52 ;  /* 0x0000763237347816 */ /* 0x000fe40000000034 */
[----:B------:R-:W-:Y:S01]  /*4040*/  PRMT R53, R107, 0x7632, R53 ;  /* 0x000076326b357816 */ /* 0x000fe20000000035 */
[----:B------:R-:W-:Y:S01]  /*4050*/  FFMA.FTZ R115, R54, R145, R105 ;  /* 0x0000009136737223 */ /* 0x000fe20000010069 */
[----:B------:R-:W-:Y:S02]  /*4060*/  SHF.L.U32 R55, R52, 0x10, RZ ;  /* 0x0000001034377819 */ /* 0x000fe400000006ff */
[----:B------:R-:W-:-:S02]  /*4070*/  PRMT R54, R104, 0x7632, R54 ;  /* 0x0000763268367816 */ /* 0x000fc40000000036 */
        /* <DEDUP_REMOVED lines=11> */
.L_x_17638:
        /* <DEDUP_REMOVED lines=24> */
.L_x_17640:
        /* <DEDUP_REMOVED lines=24> */
.L_x_17639:
[----:B------:R-:W0:Y:S02]  /*4430*/  @P0 LDC.64 R104, c[0x0][0x3a8] ;  /* 0x0000ea00ff680b82 */ /* 0x000e240000000a00 */
[C---:B0-----:R-:W-:Y:S01]  /*4440*/  @P0 IMAD.WIDE.U32 R104, R146.reuse, 0x10, R104 ;  /* 0x0000001092680825 */ /* 0x041fe200078e0068 */
[----:B------:R-:W-:-:S04]  /*4450*/  IADD3 R146, PT, PT, R146, 0x20, RZ ;  /* 0x0000002092927810 */ /* 0x000fc80007ffe0ff */
[----:B------:R0:W-:Y:S03]  /*4460*/  @P0 STG.E.128 desc[UR6][R104.64], R52 ;  /* 0x0000003468000986 */ /* 0x0001e6000c101d06 */
.L_x_17637:
[----:B------:R-:W-:Y:S05]  /*4470*/  BSYNC.RECONVERGENT B0 ;  /* 0x0000000000007941 */ /* 0x000fea0003800200 */
.L_x_17636:
        /* <DEDUP_REMOVED lines=19> */
[----:B--2---:R-:W-:Y:S02]  /*45b0*/  SHF.L.U32 R30, R52, 0x10, RZ ;  /* 0x00000010341e7819 */ /* 0x004fe400000006ff */
[C---:B------:R-:W-:Y:S02]  /*45c0*/  PRMT R51, R53.reuse, 0x7632, R51 ;  /* 0x0000763235337816 */ /* 0x040fe40000000033 */
[----:B------:R-:W-:Y:S01]  /*45d0*/  SHF.L.U32 R53, R53, 0x10, RZ ;  /* 0x0000001035357819 */ /* 0x000fe200000006ff */
[----:B------:R-:W-:Y:S01]  /*45e0*/  FFMA.FTZ R13, R13, R145, R30 ;  /* 0x000000910d0d7223 */ /* 0x000fe2000001001e */
[----:B------:R-:W-:Y:S02]  /*45f0*/  SHF.L.U32 R30, R105, 0x10, RZ ;  /* 0x00000010691e7819 */ /* 0x000fe400000006ff */
[----:B------:R-:W-:-:S02]  /*4600*/  PRMT R52, R54, 0x7632, R52 ;  /* 0x0000763236347816 */ /* 0x000fc40000000034 */
[----:B------:R-:W-:Y:S01]  /*4610*/  SHF.L.U32 R51, R51, 0x10, RZ ;  /* 0x0000001033337819 */ /* 0x000fe200000006ff */
[-CC-:B------:R-:W-:Y:S01]  /*4620*/  FFMA.FTZ R30, R30, R145.reuse, R53.reuse ;  /* 0x000000911e1e7223 */ /* 0x180fe20000010035 */
[----:B------:R-:W-:Y:S02]  /*4630*/  PRMT R53, R106, 0x7632, R53 ;  /* 0x000076326a357816 */ /* 0x000fe40000000035 */
[----:B------:R-:W-:Y:S01]  /*4640*/  SHF.L.U32 R105, R54, 0x10, RZ ;  /* 0x0000001036697819 */ /* 0x000fe200000006ff */
[----:B------:R-:W-:Y:S01]  /*4650*/  FFMA.FTZ R31, R31, R145, R51 ;  /* 0x000000911f1f7223 */ /* 0x000fe20000010033 */
[----:B------:R-:W-:Y:S02]  /*4660*/  SHF.L.U32 R53, R53, 0x10, RZ ;  /* 0x0000001035357819 */ /* 0x000fe400000006ff */
[----:B------:R-:W-:Y:S02]  /*4670*/  SHF.L.U32 R54, R52, 0x10, RZ ;  /* 0x0000001034367819 */ /* 0x000fe400000006ff */
[----:B------:R-:W-:-:S02]  /*4680*/  SHF.L.U32 R51, R106, 0x10, RZ ;  /* 0x000000106a337819 */ /* 0x000fc400000006ff */
[----:B------:R-:W-:Y:S01]  /*4690*/  PRMT R52, R55, 0x7632, R52 ;  /* 0x0000763237347816 */ /* 0x000fe20000000034 */
[-C--:B------:R-:W-:Y:S01]  /*46a0*/  FFMA.FTZ R108, R53, R145.reuse, R54 ;  /* 0x00000091356c7223 */ /* 0x080fe20000010036 */
[----:B------:R-:W-:Y:S01]  /*46b0*/  PRMT R53, R107, 0x7632, R53 ;  /* 0x000076326b357816 */ /* 0x000fe20000000035 */
[----:B------:R-:W-:Y:S01]  /*46c0*/  FFMA.FTZ R51, R51, R145, R105 ;  /* 0x0000009133337223 */ /* 0x000fe20000010069 */
[----:B------:R-:W-:Y:S02]  /*46d0*/  SHF.L.U32 R105, R55, 0x10, RZ ;  /* 0x0000001037697819 */ /* 0x000fe400000006ff */
[----:B------:R-:W-:Y:S02]  /*46e0*/  SHF.L.U32 R53, R53, 0x10, RZ ;  /* 0x0000001035357819 */ /* 0x000fe400000006ff */
[C---:B------:R-:W-:Y:S02]  /*46f0*/  SHF.L.U32 R55, R52.reuse, 0x10, RZ ;  /* 0x0000001034377819 */ /* 0x040fe400000006ff */
[----:B------:R-:W-:-:S02]  /*4700*/  PRMT R52, R52, 0x7632, R52 ;  /* 0x0000763234347816 */ /* 0x000fc40000000034 */
[----:B------:R-:W-:Y:S01]  /*4710*/  SHF.L.U32 R54, R107, 0x10, RZ ;  /* 0x000000106b367819 */ /* 0x000fe200000006ff */
[----:B------:R-:W-:Y:S01]  /*4720*/  FFMA.FTZ R112, R53, R145, R55 ;  /* 0x0000009135707223 */ /* 0x000fe20000010037 */
[----:B------:R-:W-:-:S03]  /*4730*/  SHF.L.U32 R53, R52, 0x10, RZ ;  /* 0x0000001034357819 */ /* 0x000fc600000006ff */
[----:B------:R-:W-:Y:S01]  /*4740*/  FFMA.FTZ R113, R54, R145, R105 ;  /* 0x0000009136717223 */ /* 0x000fe20000010069 */
[----:B------:R-:W-:Y:S01]  /*4750*/  F2FP.BF16.F32.PACK_AB R54, R108, R51 ;  /* 0x000000336c36723e */ /* 0x000fe200000010ff */
[----:B------:R-:W-:Y:S01]  /*4760*/  FFMA.FTZ R142, R142, R145, R53 ;  /* 0x000000918e8e7223 */ /* 0x000fe20000010035 */
[----:B------:R-:W-:Y:S02]  /*4770*/  F2FP.BF16.F32.PACK_AB R53, R31, R30 ;  /* 0x0000001e1f35723e */ /* 0x000fe400000010ff */
[----:B------:R-:W-:Y:S02]  /*4780*/  F2FP.BF16.F32.PACK_AB R55, R112, R113 ;  /* 0x000000717037723e */ /* 0x000fe400000010ff */
[----:B------:R-:W-:Y:S01]  /*4790*/  F2FP.BF16.F32.PACK_AB R52, R142, R13 ;  /* 0x0000000d8e34723e */ /* 0x000fe200000010ff */
[----:B------:R-:W-:Y:S06]  /*47a0*/  BRA `(.L_x_17644) ;  /* 0x0000000000c07947 */ /* 0x000fec0003800000 */
.L_x_17643:
[----:B------:R-:W-:-:S04]  /*47b0*/  ISETP.NE.U32.AND P1, PT, R116, RZ, PT ;  /* 0x000000ff7400720c */ /* 0x000fc80003f25070 */
[----:B------:R-:W-:-:S13]  /*47c0*/  ISETP.NE.AND.EX P1, PT, R117, RZ, PT, P1 ;  /* 0x000000ff7500720c */ /* 0x000fda0003f25310 */
[----:B------:R-:W-:Y:S05]  /*47d0*/  @P1 BRA `(.L_x_17645) ;  /* 0x0000000000541947 */ /* 0x000fea0003800000 */
[C---:B-----5:R-:W-:Y:S02]  /*47e0*/  PRMT R108, R104.reuse, 0x7632, R108 ;  /* 0x00007632686c7816 */ /* 0x060fe4000000006c */
[----:B------:R-:W-:Y:S02]  /*47f0*/  SHF.L.U32 R13, R104, 0x10, RZ ;  /* 0x00000010680d7819 */ /* 0x000fe400000006ff */
[C---:B------:R-:W-:Y:S02]  /*4800*/  PRMT R31, R105.reuse, 0x7632, R31 ;  /* 0x00007632691f7816 */ /* 0x040fe4000000001f */
[----:B------:R-:W-:Y:S01]  /*4810*/  SHF.L.U32 R30, R105, 0x10, RZ ;  /* 0x00000010691e7819 */ /* 0x000fe200000006ff */
[-C--:B------:R-:W-:Y:S01]  /*4820*/  FMUL.FTZ R13, R13, R145.reuse ;  /* 0x000000910d0d7220 */ /* 0x080fe20000410000 */
[----:B------:R-:W-:Y:S02]  /*4830*/  PRMT R104, R106, 0x7632, R104 ;  /* 0x000076326a687816 */ /* 0x000fe40000000068 */
        /* <DEDUP_REMOVED lines=15> */
.L_x_17645:
[C---:B-----5:R-:W-:Y:S02]  /*4930*/  PRMT R30, R104.reuse, 0x7632, R30 ;  /* 0x00007632681e7816 */ /* 0x060fe4000000001e */
[C---:B------:R-:W-:Y:S02]  /*4940*/  SHF.L.U32 R54, R105.reuse, 0x10, RZ ;  /* 0x0000001069367819 */ /* 0x040fe400000006ff */
[----:B------:R-:W-:Y:S02]  /*4950*/  SHF.L.U32 R13, R104, 0x10, RZ ;  /* 0x00000010680d7819 */ /* 0x000fe400000006ff */
[----:B------:R-:W-:Y:S02]  /*4960*/  PRMT R31, R105, 0x7632, R31 ;  /* 0x00007632691f7816 */ /* 0x000fe4000000001f */
[----:B------:R-:W-:Y:S01]  /*4970*/  PRMT R53, R106, 0x7632, R53 ;  /* 0x000076326a357816 */ /* 0x000fe20000000035 */
        /* <DEDUP_REMOVED lines=19> */
.L_x_17644:
[----:B------:R-:W0:Y:S02]  /*4ab0*/  @P0 LDC.64 R104, c[0x0][0x3a8] ;  /* 0x0000ea00ff680b82 */ /* 0x000e240000000a00 */
[C---:B0-----:R-:W-:Y:S01]  /*4ac0*/  @P0 IMAD.WIDE.U32 R104, R146.reuse, 0x10, R104 ;  /* 0x0000001092680825 */ /* 0x041fe200078e0068 */
[----:B------:R-:W-:-:S04]  /*4ad0*/  IADD3 R146, PT, PT, R146, 0x20, RZ ;  /* 0x0000002092927810 */ /* 0x000fc80007ffe0ff */
[----:B------:R0:W-:Y:S03]  /*4ae0*/  @P0 STG.E.128 desc[UR6][R104.64], R52 ;  /* 0x0000003468000986 */ /* 0x0001e6000c101d06 */
.L_x_17642:
[----:B------:R-:W-:Y:S05]  /*4af0*/  BSYNC.RECONVERGENT B0 ;  /* 0x0000000000007941 */ /* 0x000fea0003800200 */
.L_x_17641:
[----:B------:R-:W-:Y:S01]  /*4b00*/  ISETP.GE.U32.AND P1, PT, R8, 0x140, PT ;  /* 0x000001400800780c */ /* 0x000fe20003f26070 */
[----:B------:R-:W-:Y:S01]  /*4b10*/  BSSY.RECONVERGENT B0, `(.L_x_17646) ;  /* 0x0000065000007945 */ /* 0x000fe20003800200 */
[----:B------:R-:W-:-:S11]  /*4b20*/  LOP3.LUT R3, R3, 0xffffffdf, RZ, 0xc0, !PT ;  /* 0xffffffdf03037812 */ /* 0x000fd600078ec0ff */
[----:B------:R-:W-:Y:S01]  /*4b30*/  @P1 LOP3.LUT R3, R3, 0x20, RZ, 0xfc, !PT ;  /* 0x0000002003031812 */ /* 0x000fe200078efcff */
[----:B------:R-:W-:Y:S06]  /*4b40*/  @!P1 BRA `(.L_x_17647) ;  /* 0x0000000400849947 */ /* 0x000fec0003800000 */
[----:B------:R-:W0:Y:S01]  /*4b50*/  LDC.64 R32, c[0x0][0x390] ;  /* 0x0000e400ff207b82 */ /* 0x000e220000000a00 */
[----:B------:R-:W-:Y:S01]  /*4b60*/  ISETP.NE.U32.AND P1, PT, R118, RZ, PT ;  /* 0x000000ff7600720c */ /* 0x000fe20003f25070 */
[----:B0-----:R-:W-:-:S05]  /*4b70*/  IMAD.WIDE.U32 R32, R146, 0x10, R32 ;  /* 0x0000001092207825 */ /* 0x001fca00078e0020 */
[----:B-1234-:R0:W5:Y:S01]  /*4b80*/  LDG.E.128 R104, desc[UR6][R32.64] ;  /* 0x0000000620687981 */ /* 0x01e162000c1e1d00 */
[----:B------:R-:W-:-:S13]  /*4b90*/  ISETP.NE.AND.EX P1, PT, R119, RZ, PT, P1 ;  /* 0x000000ff7700720c */ /* 0x000fda0003f25310 */
[----:B0-----:R-:W-:Y:S05]  /*4ba0*/  @!P1 BRA `(.L_x_17648) ;  /* 0x0000000000a09947 */ /* 0x001fea0003800000 */
[----:B------:R-:W0:Y:S02]  /*4bb0*/  LDC.64 R32, c[0x0][0x3a0] ;  /* 0x0000e800ff207b82 */ /* 0x000e240000000a00 */
[----:B0-----:R-:W-:-:S05]  /*4bc0*/  IMAD.WIDE.U32 R32, R146, 0x10, R32 ;  /* 0x0000001092207825 */ /* 0x001fca00078e0020 */
[----:B------:R-:W2:Y:S01]  /*4bd0*/  LDG.E.128 R52, desc[UR6][R32.64] ;  /* 0x0000000620347981 */ /* 0x000ea2000c1e1d00 */
[C---:B-----5:R-:W-:Y:S02]  /*4be0*/  PRMT R34, R107.reuse, 0x7632, R34 ;  /* 0x000076326b227816 */ /* 0x060fe40000000022 */
[----:B------:R-:W-:Y:S02]  /*4bf0*/  SHF.L.U32 R110, R107, 0x10, RZ ;  /* 0x000000106b6e7819 */ /* 0x000fe400000006ff */
[----:B------:R-:W-:Y:S02]  /*4c00*/  SHF.L.U32 R34, R34, 0x10, RZ ;  /* 0x0000001022227819 */ /* 0x000fe400000006ff */
[----:B------:R-:W-:Y:S02]  /*4c10*/  SHF.L.U32 R116, R105, 0x10, RZ ;  /* 0x0000001069747819 */ /* 0x000fe400000006ff */
[C---:B--2---:R-:W-:Y:S02]  /*4c20*/  PRMT R107, R55.reuse, 0x7632, R107 ;  /* 0x00007632376b7816 */ /* 0x044fe4000000006b */
[----:B------:R-:W-:-:S02]  /*4c30*/  SHF.L.U32 R55, R55, 0x10, RZ ;  /* 0x0000001037377819 */ /* 0x000fc400000006ff */
[----:B------:R-:W-:Y:S02]  /*4c40*/  SHF.L.U32 R107, R107, 0x10, RZ ;  /* 0x000000106b6b7819 */ /* 0x000fe400000006ff */
[----:B------:R-:W-:Y:S01]  /*4c50*/  SHF.L.U32 R111, R54, 0x10, RZ ;  /* 0x00000010366f7819 */ /* 0x000fe200000006ff */
[-C--:B------:R-:W-:Y:S01]  /*4c60*/  FFMA.FTZ R32, R110, R145.reuse, R55 ;  /* 0x000000916e207223 */ /* 0x080fe20000010037 */
[----:B------:R-:W-:Y:S01]  /*4c70*/  SHF.L.U32 R55, R52, 0x10, RZ ;  /* 0x0000001034377819 */ /* 0x000fe200000006ff */
[----:B------:R-:W-:Y:S01]  /*4c80*/  FFMA.FTZ R33, R34, R145, R107 ;  /* 0x0000009122217223 */ /* 0x000fe2000001006b */
[C---:B------:R-:W-:Y:S02]  /*4c90*/  PRMT R52, R53.reuse, 0x7632, R52 ;  /* 0x0000763235347816 */ /* 0x040fe40000000034 */
[----:B------:R-:W-:Y:S02]  /*4ca0*/  SHF.L.U32 R34, R104, 0x10, RZ ;  /* 0x0000001068227819 */ /* 0x000fe400000006ff */
[----:B------:R-:W-:-:S02]  /*4cb0*/  SHF.L.U32 R53, R53, 0x10, RZ ;  /* 0x0000001035357819 */ /* 0x000fc400000006ff */
[----:B------:R-:W-:Y:S01]  /*4cc0*/  PRMT R110, R105, 0x7632, R110 ;  /* 0x00007632696e7816 */ /* 0x000fe2000000006e */
[-C--:B------:R-:W-:Y:S01]  /*4cd0*/  FFMA.FTZ R34, R34, R145.reuse, R55 ;  /* 0x0000009122227223 */ /* 0x080fe20000010037 */
[----:B------:R-:W-:Y:S01]  /*4ce0*/  SHF.L.U32 R55, R52, 0x10, RZ ;  /* 0x0000001034377819 */ /* 0x000fe200000006ff */
[-C--:B------:R-:W-:Y:S01]  /*4cf0*/  FFMA.FTZ R109, R116, R145.reuse, R53 ;  /* 0x00000091746d7223 */ /* 0x080fe20000010035 */
[C---:B------:R-:W-:Y:S02]  /*4d00*/  SHF.L.U32 R116, R106.reuse, 0x10, RZ ;  /* 0x000000106a747819 */ /* 0x040fe400000006ff */
[----:B------:R-:W-:Y:S02]  /*4d10*/  PRMT R106, R106, 0x7632, R106 ;  /* 0x000076326a6a7816 */ /* 0x000fe4000000006a */
[----:B------:R-:W-:Y:S01]  /*4d20*/  PRMT R54, R54, 0x7632, R54 ;  /* 0x0000763236367816 */ /* 0x000fe20000000036 */
[----:B------:R-:W-:Y:S01]  /*4d30*/  FFMA.FTZ R111, R116, R145, R111 ;  /* 0x00000091746f7223 */ /* 0x000fe2000001006f */
[----:B------:R-:W-:-:S02]  /*4d40*/  PRMT R104, R104, 0x7632, R104 ;  /* 0x0000763268687816 */ /* 0x000fc40000000068 */
[----:B------:R-:W-:Y:S02]  /*4d50*/  PRMT R52, R52, 0x7632, R52 ;  /* 0x0000763234347816 */ /* 0x000fe40000000034 */
[----:B------:R-:W-:Y:S02]  /*4d60*/  SHF.L.U32 R110, R110, 0x10, RZ ;  /* 0x000000106e6e7819 */ /* 0x000fe400000006ff */
[----:B------:R-:W-:Y:S02]  /*4d70*/  SHF.L.U32 R106, R106, 0x10, RZ ;  /* 0x000000106a6a7819 */ /* 0x000fe400000006ff */
[----:B------:R-:W-:Y:S01]  /*4d80*/  SHF.L.U32 R143, R54, 0x10, RZ ;  /* 0x00000010368f7819 */ /* 0x000fe200000006ff */
[-C--:B------:R-:W-:Y:S01]  /*4d90*/  FFMA.FTZ R110, R110, R145.reuse, R55 ;  /* 0x000000916e6e7223 */ /* 0x080fe20000010037 */
        /* <DEDUP_REMOVED lines=9> */
.L_x_17648:
        /* <DEDUP_REMOVED lines=8> */
[C---:B------:R-:W-:Y:S02]  /*4eb0*/  PRMT R33, R107.reuse, 0x7632, R33 ;  /* 0x000076326b217816 */ /* 0x040fe40000000021 */
[----:B------:R-:W-:-:S02]  /*4ec0*/  SHF.L.U32 R32, R107, 0x10, RZ ;  /* 0x000000106b207819 */ /* 0x000fc400000006ff */
[C---:B------:R-:W-:Y:S02]  /*4ed0*/  PRMT R107, R106.reuse, 0x7632, R107 ;  /* 0x000076326a6b7816 */ /* 0x040fe4000000006b */
        /* <DEDUP_REMOVED lines=13> */
.L_x_17650:
        /* <DEDUP_REMOVED lines=20> */
[----:B------:R-:W-:Y:S02]  /*50f0*/  F2FP.BF16.F32.PACK_AB R55, R33, R32 ;  /* 0x000000202137723e */ /* 0x000fe400000010ff */
[----:B------:R-:W-:Y:S02]  /*5100*/  F2FP.BF16.F32.PACK_AB R54, R143, R111 ;  /* 0x0000006f8f36723e */ /* 0x000fe400000010ff */
[----:B------:R-:W-:Y:S02]  /*5110*/  F2FP.BF16.F32.PACK_AB R53, R110, R109 ;  /* 0x0000006d6e35723e */ /* 0x000fe400000010ff */
[----:B------:R-:W-:-:S07]  /*5120*/  F2FP.BF16.F32.PACK_AB R52, R144, R34 ;  /* 0x000000229034723e */ /* 0x000fce00000010ff */
.L_x_17649:
[----:B------:R-:W0:Y:S02]  /*5130*/  @P0 LDC.64 R104, c[0x0][0x3a8] ;  /* 0x0000ea00ff680b82 */ /* 0x000e240000000a00 */
[----:B0-----:R-:W-:-:S05]  /*5140*/  @P0 IMAD.WIDE.U32 R104, R146, 0x10, R104 ;  /* 0x0000001092680825 */ /* 0x001fca00078e0068 */
[----:B------:R0:W-:Y:S02]  /*5150*/  @P0 STG.E.128 desc[UR6][R104.64], R52 ;  /* 0x0000003468000986 */ /* 0x0001e4000c101d06 */
.L_x_17647:
[----:B------:R-:W-:Y:S05]  /*5160*/  BSYNC.RECONVERGENT B0 ;  /* 0x0000000000007941 */ /* 0x000fea0003800200 */
.L_x_17646:
[----:B01234-:R-:W-:Y:S01]  /*5170*/  FADD.FTZ R105, RZ, R5 ;  /* 0x00000005ff697221 */ /* 0x01ffe20000010000 */
[C---:B------:R-:W-:Y:S01]  /*5180*/  ISETP.GT.U32.AND P3, PT, R8.reuse, 0x3f, PT ;  /* 0x0000003f0800780c */ /* 0x040fe20003f64070 */
[----:B------:R-:W-:Y:S01]  /*5190*/  UMOV UR9, 0xffffffff ;  /* 0xffffffff00097882 */ /* 0x000fe20000000000 */
[----:B------:R-:W-:Y:S01]  /*51a0*/  ISETP.GT.U32.AND P2, PT, R8, 0x5f, PT ;  /* 0x0000005f0800780c */ /* 0x000fe20003f44070 */
        /* <DEDUP_REMOVED lines=288> */
.L_x_17684:
[----:B------:R-:W-:Y:S01]  /*63b0*/  LOP3.LUT P1, RZ, R147, 0x1f, RZ, 0xc0, !PT ;  /* 0x0000001f93ff7812 */ /* 0x000fe2000782c0ff */
[----:B-1----:R-:W-:Y:S01]  /*63c0*/  FADD.FTZ R105, R116, R104 ;  /* 0x0000006874697221 */ /* 0x002fe20000010000 */
[----:B0-----:R-:W-:Y:S01]  /*63d0*/  FMUL.FTZ R116, R107, R107 ;  /* 0x0000006b6b747220 */ /* 0x001fe20000410000 */
[----:B------:R-:W-:Y:S01]  /*63e0*/  ISETP.NE.AND P0, PT, RZ, UR4, PT ;  /* 0x00000004ff007c0c */ /* 0x000fe2000bf05270 */
[----:B------:R-:W-:Y:S01]  /*63f0*/  BSSY.RECONVERGENT B0, `(.L_x_17652) ;  /* 0x0000035000007945 */ /* 0x000fe20003800200 */
[----:B------:R-:W-:Y:S02]  /*6400*/  FFMA.FTZ R106, R105, R118, UR5 ;  /* 0x00000005696a7e23 */ /* 0x000fe40008010076 */
[----:B------:R-:W-:Y:S02]  /*6410*/  FSEL R117, R116, RZ, P0 ;  /* 0x000000ff74757208 */ /* 0x000fe40000000000 */
[----:B------:R-:W-:-:S03]  /*6420*/  FSEL R119, R107, RZ, !P0 ;  /* 0x000000ff6b777208 */ /* 0x000fc60004000000 */
[----:B------:R-:W-:Y:S01]  /*6430*/  FADD.FTZ R106, R106, R117 ;  /* 0x000000756a6a7221 */ /* 0x000fe20000010000 */
[----:B------:R-:W0:Y:S03]  /*6440*/  @!P1 LDC.64 R104, c[0x0][0x3c0] ;  /* 0x0000f000ff689b82 */ /* 0x000e260000000a00 */
[----:B------:R-:W1:Y:S01]  /*6450*/  MUFU.RSQ R118, R106 ;  /* 0x0000006a00767308 */ /* 0x000e620000001400 */
[----:B0-----:R-:W-:-:S05]  /*6460*/  @!P1 IMAD.WIDE R104, R7, 0x4, R104 ;  /* 0x0000000407689825 */ /* 0x001fca00078e0268 */
[----:B------:R0:W-:Y:S02]  /*6470*/  @!P1 STG.E desc[UR6][R104.64], R107 ;  /* 0x0000006b68009986 */ /* 0x0001e4000c101906 */
[----:B0-----:R-:W0:Y:S02]  /*6480*/  @!P1 LDC.64 R104, c[0x0][0x3c8] ;  /* 0x0000f200ff689b82 */ /* 0x001e240000000a00 */
[----:B0-----:R-:W-:-:S05]  /*6490*/  @!P1 IMAD.WIDE R104, R7, 0x4, R104 ;  /* 0x0000000407689825 */ /* 0x001fca00078e0268 */
[----:B-1----:R0:W-:Y:S01]  /*64a0*/  @!P1 STG.E desc[UR6][R104.64], R118 ;  /* 0x0000007668009986 */ /* 0x0021e2000c101906 */
[----:B------:R-:W-:Y:S05]  /*64b0*/  @!P4 BRA `(.L_x_17653) ;  /* 0x0000000000a0c947 */ /* 0x000fea0003800000 */
[--C-:B------:R-:W-:Y:S01]  /*64c0*/  FADD.FTZ R107, R134, -R119.reuse ;  /* 0x80000077866b7221 */ /* 0x100fe20000010000 */
[----:B------:R-:W2:Y:S03]  /*64d0*/  LDL R106, [R1+0x14] ;  /* 0x00001400016a7983 */ /* 0x000ea60000100800 */
[----:B0-----:R-:W-:Y:S01]  /*64e0*/  FMUL.FTZ R104, R118, R107 ;  /* 0x0000006b76687220 */ /* 0x001fe20000410000 */
[----:B------:R-:W3:Y:S04]  /*64f0*/  LDL R117, [R1+0x18] ;  /* 0x0000180001757983 */ /* 0x000ee80000100800 */
[----:B------:R-:W4:Y:S04]  /*6500*/  LDL R107, [R1+0x10] ;  /* 0x00001000016b7983 */ /* 0x000f280000100800 */
[----:B------:R-:W3:Y:S04]  /*6510*/  LDL R116, [R1+0x1c] ;  /* 0x00001c0001747983 */ /* 0x000ee80000100800 */
[----:B------:R-:W3:Y:S04]  /*6520*/  LDL R147, [R1] ;  /* 0x0000000001937983 */ /* 0x000ee80000100800 */
[----:B------:R-:W3:Y:S04]  /*6530*/  LDL R252, [R1+0x4] ;  /* 0x0000040001fc7983 */ /* 0x000ee80000100800 */
[----:B------:R-:W3:Y:S04]  /*6540*/  LDL R146, [R1+0x8] ;  /* 0x0000080001927983 */ /* 0x000ee80000100800 */
[----:B------:R-:W3:Y:S01]  /*6550*/  LDL R145, [R1+0xc] ;  /* 0x00000c0001917983 */ /* 0x000ee20000100800 */
[----:B------:R-:W-:-:S04]  /*6560*/  FADD.FTZ R105, R5, -R119 ;  /* 0x8000007705697221 */ /* 0x000fc80000010000 */
[----:B------:R-:W-:Y:S01]  /*6570*/  FMUL.FTZ R105, R118, R105 ;  /* 0x0000006976697220 */ /* 0x000fe20000410000 */
[----:B--2--5:R-:W-:Y:S01]  /*6580*/  FFMA.FTZ R104, R104, R106, R101 ;  /* 0x0000006a68687223 */ /* 0x024fe20000010065 */
[----:B------:R-:W-:Y:S02]  /*6590*/  FADD.FTZ R106, R25, -R119 ;  /* 0x80000077196a7221 */ /* 0x000fe40000010000 */
[----:B----4-:R-:W-:-:S05]  /*65a0*/  FFMA.FTZ R105, R105, R107, R100 ;  /* 0x0000006b69697223 */ /* 0x010fca0000010064 */
[----:B------:R-:W-:Y:S01]  /*65b0*/  F2FP.BF16.F32.PACK_AB R104, R104, R105 ;  /* 0x000000696868723e */ /* 0x000fe200000010ff */
[----:B------:R-:W-:Y:S01]  /*65c0*/  FADD.FTZ R105, R24, -R119 ;  /* 0x8000007718697221 */ /* 0x000fe20000010000 */
[----:B------:R-:W-:-:S03]  /*65d0*/  FMUL.FTZ R106, R118, R106 ;  /* 0x0000006a766a7220 */ /* 0x000fc60000410000 */
[----:B------:R-:W-:Y:S01]  /*65e0*/  FMUL.FTZ R105, R118, R105 ;  /* 0x0000006976697220 */ /* 0x000fe20000410000 */
[----:B---3--:R-:W-:-:S03]  /*65f0*/  FFMA.FTZ R106, R106, R117, R102 ;  /* 0x000000756a6a7223 */ /* 0x008fc60000010066 */
[----:B------:R-:W-:Y:S01]  /*6600*/  FFMA.FTZ R105, R105, R116, R103 ;  /* 0x0000007469697223 */ /* 0x000fe20000010067 */
[----:B------:R-:W-:-:S04]  /*6610*/  FADD.FTZ R107, R50, -R119 ;  /* 0x80000077326b7221 */ /* 0x000fc80000010000 */
[----:B------:R-:W-:Y:S01]  /*6620*/  F2FP.BF16.F32.PACK_AB R105, R105, R106 ;  /* 0x0000006a6969723e */ /* 0x000fe200000010ff */
[----:B------:R-:W-:Y:S01]  /*6630*/  FADD.FTZ R106, R49, -R119 ;  /* 0x80000077316a7221 */ /* 0x000fe20000010000 */
[----:B------:R-:W-:-:S03]  /*6640*/  FMUL.FTZ R107, R118, R107 ;  /* 0x0000006b766b7220 */ /* 0x000fc60000410000 */
[----:B------:R-:W-:Y:S01]  /*6650*/  FMUL.FTZ R106, R118, R106 ;  /* 0x0000006a766a7220 */ /* 0x000fe20000410000 */
[----:B------:R-:W-:-:S03]  /*6660*/  FFMA.FTZ R107, R107, R147, R96 ;  /* 0x000000936b6b7223 */ /* 0x000fc60000010060 */
[----:B------:R-:W-:Y:S01]  /*6670*/  FFMA.FTZ R106, R106, R252, R97 ;  /* 0x000000fc6a6a7223 */ /* 0x000fe20000010061 */
[----:B------:R-:W-:-:S04]  /*6680*/  FADD.FTZ R116, R133, -R119 ;  /* 0x8000007785747221 */ /* 0x000fc80000010000 */
[----:B------:R-:W-:Y:S01]  /*6690*/  F2FP.BF16.F32.PACK_AB R106, R106, R107 ;  /* 0x0000006b6a6a723e */ /* 0x000fe200000010ff */
[----:B------:R-:W-:Y:S01]  /*66a0*/  FADD.FTZ R107, R132, -R119 ;  /* 0x80000077846b7221 */ /* 0x000fe20000010000 */
[----:B------:R-:W-:-:S03]  /*66b0*/  FMUL.FTZ R116, R118, R116 ;  /* 0x0000007476747220 */ /* 0x000fc60000410000 */
[----:B------:R-:W-:Y:S01]  /*66c0*/  FMUL.FTZ R107, R118, R107 ;  /* 0x0000006b766b7220 */ /* 0x000fe20000410000 */
[----:B------:R-:W-:-:S03]  /*66d0*/  FFMA.FTZ R116, R116, R146, R98 ;  /* 0x0000009274747223 */ /* 0x000fc60000010062 */
[----:B------:R-:W-:-:S05]  /*66e0*/  FFMA.FTZ R107, R107, R145, R99 ;  /* 0x000000916b6b7223 */ /* 0x000fca0000010063 */
[----:B------:R-:W-:Y:S02]  /*66f0*/  F2FP.BF16.F32.PACK_AB R107, R107, R116 ;  /* 0x000000746b6b723e */ /* 0x000fe400000010ff */
[----:B------:R-:W0:Y:S02]  /*6700*/  LDC.64 R116, c[0x0][0x428] ;  /* 0x00010a00ff747b82 */ /* 0x000e240000000a00 */
[----:B0-----:R-:W-:-:S05]  /*6710*/  IMAD.WIDE.U32 R116, R6, 0x10, R116 ;  /* 0x0000001006747825 */ /* 0x001fca00078e0074 */
[----:B------:R1:W-:Y:S01]  /*6720*/  STG.E.128 desc[UR6][R116.64], R104 ;  /* 0x0000006874007986 */ /* 0x0003e2000c101d06 */
[----:B------:R-:W-:-:S07]  /*6730*/  IADD3 R6, PT, PT, R6, 0x20, RZ ;  /* 0x0000002006067810 */ /* 0x000fce0007ffe0ff */
.L_x_17653:
[----:B------:R-:W-:Y:S05]  /*6740*/  BSYNC.RECONVERGENT B0 ;  /* 0x0000000000007941 */ /* 0x000fea0003800200 */
.L_x_17652:
[----:B------:R-:W-:Y:S01]  /*6750*/  ISETP.GE.U32.AND P0, PT, R8, 0x40, PT ;  /* 0x000000400800780c */ /* 0x000fe20003f06070 */
[----:B------:R-:W-:-:S12]  /*6760*/  BSSY.RECONVERGENT B0, `(.L_x_17654) ;  /* 0x0000022000007945 */ /* 0x000fd80003800200 */
[----:B------:R-:W-:Y:S05]  /*6770*/  @!P0 BRA `(.L_x_17655) ;  /* 0x0000000000808947 */ /* 0x000fea0003800000 */
[--C-:B01----:R-:W-:Y:S01]  /*6780*/  FADD.FTZ R105, R4, -R119.reuse ;  /* 0x8000007704697221 */ /* 0x103fe20000010000 */
[--C-:B------:R-:W-:Y:S01]  /*6790*/  FADD.FTZ R107, R135, -R119.reuse ;  /* 0x80000077876b7221 */ /* 0x100fe20000010000 */
[--C-:B------:R-:W-:Y:S01]  /*67a0*/  FADD.FTZ R106, R23, -R119.reuse ;  /* 0x80000077176a7221 */ /* 0x100fe20000010000 */
[--C-:B------:R-:W-:Y:S01]  /*67b0*/  FADD.FTZ R116, R131, -R119.reuse ;  /* 0x8000007783747221 */ /* 0x100fe20000010000 */
[C---:B------:R-:W-:Y:S01]  /*67c0*/  FMUL.FTZ R105, R118.reuse, R105 ;  /* 0x0000006976697220 */ /* 0x040fe20000410000 */
[C---:B------:R-:W-:Y:S01]  /*67d0*/  FMUL.FTZ R104, R118.reuse, R107 ;  /* 0x0000006b76687220 */ /* 0x040fe20000410000 */
[----:B------:R-:W-:Y:S01]  /*67e0*/  FMUL.FTZ R106, R118, R106 ;  /* 0x0000006a766a7220 */ /* 0x000fe20000410000 */
[----:B------:R-:W-:Y:S01]  /*67f0*/  FADD.FTZ R107, R48, -R119 ;  /* 0x80000077306b7221 */ /* 0x000fe20000010000 */
[----:B-----5:R-:W-:Y:S01]  /*6800*/  FFMA.FTZ R105, R105, R248, R92 ;  /* 0x000000f869697223 */ /* 0x020fe2000001005c */
[----:B------:R-:W-:Y:S01]  /*6810*/  FFMA.FTZ R104, R104, R249, R93 ;  /* 0x000000f968687223 */ /* 0x000fe2000001005d */
[----:B------:R-:W-:Y:S01]  /*6820*/  FFMA.FTZ R106, R106, R250, R94 ;  /* 0x000000fa6a6a7223 */ /* 0x000fe2000001005e */
[C---:B------:R-:W-:Y:S01]  /*6830*/  FMUL.FTZ R107, R118.reuse, R107 ;  /* 0x0000006b766b7220 */ /* 0x040fe20000410000 */
[----:B------:R-:W-:-:S02]  /*6840*/  FMUL.FTZ R116, R118, R116 ;  /* 0x0000007476747220 */ /* 0x000fc40000410000 */
[----:B------:R-:W-:Y:S01]  /*6850*/  F2FP.BF16.F32.PACK_AB R104, R104, R105 ;  /* 0x000000696868723e */ /* 0x000fe200000010ff */
[----:B------:R-:W-:Y:S01]  /*6860*/  FADD.FTZ R105, R22, -R119 ;  /* 0x8000007716697221 */ /* 0x000fe20000010000 */
[----:B------:R-:W-:Y:S01]  /*6870*/  FFMA.FTZ R107, R107, R244, R88 ;  /* 0x000000f46b6b7223 */ /* 0x000fe20000010058 */
[----:B------:R-:W-:Y:S02]  /*6880*/  FFMA.FTZ R116, R116, R246, R90 ;  /* 0x000000f674747223 */ /* 0x000fe4000001005a */
[----:B------:R-:W-:-:S04]  /*6890*/  FMUL.FTZ R105, R118, R105 ;  /* 0x0000006976697220 */ /* 0x000fc80000410000 */
[----:B------:R-:W-:-:S05]  /*68a0*/  FFMA.FTZ R105, R105, R251, R95 ;  /* 0x000000fb69697223 */ /* 0x000fca000001005f */
[----:B------:R-:W-:Y:S01]  /*68b0*/  F2FP.BF16.F32.PACK_AB R105, R105, R106 ;  /* 0x0000006a6969723e */ /* 0x000fe200000010ff */
[----:B------:R-:W-:-:S04]  /*68c0*/  FADD.FTZ R106, R47, -R119 ;  /* 0x800000772f6a7221 */ /* 0x000fc80000010000 */
[----:B------:R-:W-:-:S04]  /*68d0*/  FMUL.FTZ R106, R118, R106 ;  /* 0x0000006a766a7220 */ /* 0x000fc80000410000 */
[----:B------:R-:W-:-:S05]  /*68e0*/  FFMA.FTZ R106, R106, R245, R89 ;  /* 0x000000f56a6a7223 */ /* 0x000fca0000010059 */
[----:B------:R-:W-:Y:S01]  /*68f0*/  F2FP.BF16.F32.PACK_AB R106, R106, R107 ;  /* 0x0000006b6a6a723e */ /* 0x000fe200000010ff */
[----:B------:R-:W-:-:S04]  /*6900*/  FADD.FTZ R107, R130, -R119 ;  /* 0x80000077826b7221 */ /* 0x000fc80000010000 */
[----:B------:R-:W-:-:S04]  /*6910*/  FMUL.FTZ R107, R118, R107 ;  /* 0x0000006b766b7220 */ /* 0x000fc80000410000 */
[----:B------:R-:W-:-:S05]  /*6920*/  FFMA.FTZ R107, R107, R247, R91 ;  /* 0x000000f76b6b7223 */ /* 0x000fca000001005b */
[----:B------:R-:W-:Y:S02]  /*6930*/  F2FP.BF16.F32.PACK_AB R107, R107, R116 ;  /* 0x000000746b6b723e */ /* 0x000fe400000010ff */
[----:B------:R-:W0:Y:S02]  /*6940*/  LDC.64 R116, c[0x0][0x428] ;  /* 0x00010a00ff747b82 */ /* 0x000e240000000a00 */
[C---:B0-----:R-:W-:Y:S01]  /*6950*/  IMAD.WIDE.U32 R116, R6.reuse, 0x10, R116 ;  /* 0x0000001006747825 */ /* 0x041fe200078e0074 */
[----:B------:R-:W-:-:S04]  /*6960*/  IADD3 R6, PT, PT, R6, 0x20, RZ ;  /* 0x0000002006067810 */ /* 0x000fc80007ffe0ff */
[----:B------:R2:W-:Y:S03]  /*6970*/  STG.E.128 desc[UR6][R116.64], R104 ;  /* 0x0000006874007986 */ /* 0x0005e6000c101d06 */
.L_x_17655:
[----:B------:R-:W-:Y:S05]  /*6980*/  BSYNC.RECONVERGENT B0 ;  /* 0x0000000000007941 */ /* 0x000fea0003800200 */
.L_x_17654:
[----:B------:R-:W-:Y:S01]  /*6990*/  ISETP.GE.U32.AND P0, PT, R8, 0x60, PT ;  /* 0x000000600800780c */ /* 0x000fe20003f06070 */
[----:B------:R-:W-:-:S12]  /*69a0*/  BSSY.RECONVERGENT B0, `(.L_x_17656) ;  /* 0x0000022000007945 */ /* 0x000fd80003800200 */
[----:B------:R-:W-:Y:S05]  /*69b0*/  @!P0 BRA `(.L_x_17657) ;  /* 0x0000000000808947 */ /* 0x000fea0003800000 */
[--C-:B012---:R-:W-:Y:S01]  /*69c0*/  FADD.FTZ R105, R2, -R119.reuse ;  /* 0x8000007702697221 */ /* 0x107fe20000010000 */
        /* <DEDUP_REMOVED lines=31> */
.L_x_17657:
[----:B------:R-:W-:Y:S05]  /*6bc0*/  BSYNC.RECONVERGENT B0 ;  /* 0x0000000000007941 */ /* 0x000fea0003800200 */
.L_x_17656:
[----:B------:R-:W-:Y:S01]  /*6bd0*/  ISETP.GE.U32.AND P0, PT, R8, 0x80, PT ;  /* 0x000000800800780c */ /* 0x000fe20003f06070 */
[----:B------:R-:W-:-:S12]  /*6be0*/  BSSY.RECONVERGENT B0, `(.L_x_17658) ;  /* 0x0000022000007945 */ /* 0x000fd80003800200 */
[----:B------:R-:W-:Y:S05]  /*6bf0*/  @!P0 BRA `(.L_x_17659) ;  /* 0x0000000000808947 */ /* 0x000fea0003800000 */
[--C-:B0123--:R-:W-:Y:S01]  /*6c00*/  FADD.FTZ R105, R0, -R119.reuse ;  /* 0x8000007700697221 */ /* 0x10ffe20000010000 */
        /* <DEDUP_REMOVED lines=31> */
.L_x_17659:
[----:B------:R-:W-:Y:S05]  /*6e00*/  BSYNC.RECONVERGENT B0 ;  /* 0x0000000000007941 */ /* 0x000fea0003800200 */
.L_x_17658:
[----:B------:R-:W-:Y:S01]  /*6e10*/  ISETP.GE.U32.AND P0, PT, R8, 0xa0, PT ;  /* 0x000000a00800780c */ /* 0x000fe20003f06070 */
[----:B------:R-:W-:-:S12]  /*6e20*/  BSSY.RECONVERGENT B0, `(.L_x_17660) ;  /* 0x0000022000007945 */ /* 0x000fd80003800200 */
[----:B------:R-:W-:Y:S05]  /*6e30*/  @!P0 BRA `(.L_x_17661) ;  /* 0x0000000000808947 */ /* 0x000fea0003800000 */
[--C-:B01234-:R-:W-:Y:S01]  /*6e40*/  FADD.FTZ R105, R9, -R119.reuse ;  /* 0x8000007709697221 */ /* 0x11ffe20000010000 */
        /* <DEDUP_REMOVED lines=31> */
.L_x_17661:
[----:B------:R-:W-:Y:S05]  /*7040*/  BSYNC.RECONVERGENT B0 ;  /* 0x0000000000007941 */ /* 0x000fea0003800200 */
.L_x_17660:
        /* <DEDUP_REMOVED lines=35> */
.L_x_17663:
[----:B------:R-:W-:Y:S05]  /*7280*/  BSYNC.RECONVERGENT B0 ;  /* 0x0000000000007941 */ /* 0x000fea0003800200 */
.L_x_17662:
        /* <DEDUP_REMOVED lines=35> */
.L_x_17665:
[----:B------:R-:W-:Y:S05]  /*74c0*/  BSYNC.RECONVERGENT B0 ;  /* 0x0000000000007941 */ /* 0x000fea0003800200 */
.L_x_17664:
        /* <DEDUP_REMOVED lines=35> */
.L_x_17667:
[----:B------:R-:W-:Y:S05]  /*7700*/  BSYNC.RECONVERGENT B0 ;  /* 0x0000000000007941 */ /* 0x000fea0003800200 */
.L_x_17666:
        /* <DEDUP_REMOVED lines=35> */
.L_x_17669:
[----:B------:R-:W-:Y:S05]  /*7940*/  BSYNC.RECONVERGENT B0 ;  /* 0x0000000000007941 */ /* 0x000fea0003800200 */
.L_x_17668:
[----:B------:R-:W-:Y:S01]  /*7950*/  ISETP.GE.U32.AND P0, PT, R8, 0x140, PT ;  /* 0x000001400800780c */ /* 0x000fe20003f06070 */
[----:B------:R-:W-:-:S12]  /*7960*/  BSSY.RECONVERGENT B0, `(.L_x_17670) ;  /* 0x0000021000007945 */ /* 0x000fd80003800200 */
[----:B------:R-:W-:Y:S05]  /*7970*/  @!P0 BRA `(.L_x_17671) ;  /* 0x00000000007c8947 */ /* 0x000fea0003800000 */
[--C-:B01234-:R-:W-:Y:S01]  /*7980*/  FADD.FTZ R105, R34, -R119.reuse ;  /* 0x8000007722697221 */ /* 0x11ffe20000010000 */
[--C-:B------:R-:W-:Y:S01]  /*7990*/  FADD.FTZ R107, R144, -R119.reuse ;  /* 0x80000077906b7221 */ /* 0x100fe20000010000 */
[--C-:B------:R-:W-:Y:S01]  /*79a0*/  FADD.FTZ R106, R109, -R119.reuse ;  /* 0x800000776d6a7221 */ /* 0x100fe20000010000 */
[----:B------:R-:W0:Y:S01]  /*79b0*/  LDC.64 R116, c[0x0][0x428] ;  /* 0x00010a00ff747b82 */ /* 0x000e220000000a00 */
[C---:B------:R-:W-:Y:S01]  /*79c0*/  FMUL.FTZ R105, R118.reuse, R105 ;  /* 0x0000006976697220 */ /* 0x040fe20000410000 */
[C---:B------:R-:W-:Y:S01]  /*79d0*/  FMUL.FTZ R104, R118.reuse, R107 ;  /* 0x0000006b76687220 */ /* 0x040fe20000410000 */
[----:B------:R-:W-:Y:S01]  /*79e0*/  FMUL.FTZ R106, R118, R106 ;  /* 0x0000006a766a7220 */ /* 0x000fe20000410000 */
[----:B------:R-:W-:Y:S01]  /*79f0*/  FADD.FTZ R107, R111, -R119 ;  /* 0x800000776f6b7221 */ /* 0x000fe20000010000 */
[----:B-----5:R-:W-:Y:S01]  /*7a00*/  FFMA.FTZ R105, R105, R68, R60 ;  /* 0x0000004469697223 */ /* 0x020fe2000001003c */
[----:B------:R-:W-:Y:S01]  /*7a10*/  FFMA.FTZ R104, R104, R69, R61 ;  /* 0x0000004568687223 */ /* 0x000fe2000001003d */
[----:B------:R-:W-:Y:S01]  /*7a20*/  FFMA.FTZ R106, R106, R70, R62 ;  /* 0x000000466a6a7223 */ /* 0x000fe2000001003e */
[----:B------:R-:W-:-:S03]  /*7a30*/  FMUL.FTZ R107, R118, R107 ;  /* 0x0000006b766b7220 */ /* 0x000fc60000410000 */
[----:B------:R-:W-:Y:S01]  /*7a40*/  F2FP.BF16.F32.PACK_AB R104, R104, R105 ;  /* 0x000000696868723e */ /* 0x000fe200000010ff */
[----:B------:R-:W-:Y:S01]  /*7a50*/  FADD.FTZ R105, R110, -R119 ;  /* 0x800000776e697221 */ /* 0x000fe20000010000 */
[----:B------:R-:W-:-:S03]  /*7a60*/  FFMA.FTZ R107, R107, R64, R56 ;  /* 0x000000406b6b7223 */ /* 0x000fc60000010038 */
[----:B------:R-:W-:-:S04]  /*7a70*/  FMUL.FTZ R105, R118, R105 ;  /* 0x0000006976697220 */ /* 0x000fc80000410000 */
[----:B------:R-:W-:Y:S01]  /*7a80*/  FFMA.FTZ R105, R105, R71, R63 ;  /* 0x0000004769697223 */ /* 0x000fe2000001003f */
[----:B0-----:R-:W-:-:S04]  /*7a90*/  IMAD.WIDE.U32 R116, R6, 0x10, R116 ;  /* 0x0000001006747825 */ /* 0x001fc800078e0074 */
[----:B------:R-:W-:Y:S01]  /*7aa0*/  F2FP.BF16.F32.PACK_AB R105, R105, R106 ;  /* 0x0000006a6969723e */ /* 0x000fe200000010ff */
[----:B------:R-:W-:-:S04]  /*7ab0*/  FADD.FTZ R106, R143, -R119 ;  /* 0x800000778f6a7221 */ /* 0x000fc80000010000 */
[----:B------:R-:W-:-:S04]  /*7ac0*/  FMUL.FTZ R106, R118, R106 ;  /* 0x0000006a766a7220 */ /* 0x000fc80000410000 */
[----:B------:R-:W-:-:S05]  /*7ad0*/  FFMA.FTZ R106, R106, R65, R57 ;  /* 0x000000416a6a7223 */ /* 0x000fca0000010039 */
[----:B------:R-:W-:Y:S01]  /*7ae0*/  F2FP.BF16.F32.PACK_AB R106, R106, R107 ;  /* 0x0000006b6a6a723e */ /* 0x000fe200000010ff */
[--C-:B------:R-:W-:Y:S01]  /*7af0*/  FADD.FTZ R107, R33, -R119.reuse ;  /* 0x80000077216b7221 */ /* 0x100fe20000010000 */
[----:B------:R-:W-:-:S03]  /*7b00*/  FADD.FTZ R119, R32, -R119 ;  /* 0x8000007720777221 */ /* 0x000fc60000010000 */
[C---:B------:R-:W-:Y:S01]  /*7b10*/  FMUL.FTZ R107, R118.reuse, R107 ;  /* 0x0000006b766b7220 */ /* 0x040fe20000410000 */
[----:B------:R-:W-:-:S03]  /*7b20*/  FMUL.FTZ R119, R118, R119 ;  /* 0x0000007776777220 */ /* 0x000fc60000410000 */
[----:B------:R-:W-:Y:S01]  /*7b30*/  FFMA.FTZ R107, R107, R67, R59 ;  /* 0x000000436b6b7223 */ /* 0x000fe2000001003b */
[----:B------:R-:W-:-:S05]  /*7b40*/  FFMA.FTZ R119, R119, R66, R58 ;  /* 0x0000004277777223 */ /* 0x000fca000001003a */
[----:B------:R-:W-:-:S05]  /*7b50*/  F2FP.BF16.F32.PACK_AB R107, R107, R119 ;  /* 0x000000776b6b723e */ /* 0x000fca00000010ff */
[----:B------:R0:W-:Y:S02]  /*7b60*/  STG.E.128 desc[UR6][R116.64], R104 ;  /* 0x0000006874007986 */ /* 0x0001e4000c101d06 */
.L_x_17671:
[----:B------:R-:W-:Y:S05]  /*7b70*/  BSYNC.RECONVERGENT B0 ;  /* 0x0000000000007941 */ /* 0x000fea0003800200 */
.L_x_17670:
[----:B01234-:R-:W0:Y:S02]  /*7b80*/  LDC.64 R104, c[0x0][0x380] ;  /* 0x0000e000ff687b82 */ /* 0x01fe240000000a00 */
[----:B0-----:R-:W-:-:S04]  /*7b90*/  LEA R7, R104, R7, 0x2 ;  /* 0x0000000768077211 */ /* 0x001fc800078e10ff */
[----:B------:R-:W-:-:S13]  /*7ba0*/  ISETP.GE.AND P0, PT, R7, R105, PT ;  /* 0x000000690700720c */ /* 0x000fda0003f06270 */
[----:B------:R-:W-:Y:S05]  /*7bb0*/  @!P0 BRA `(.L_x_17672) ;  /* 0xffffff9000f88947 */ /* 0x000fea000383ffff */
[----:B------:R-:W-:Y:S05]  /*7bc0*/  EXIT ;  /* 0x000000000000794d */ /* 0x000fea0003800000 */
.L_x_17651:
        /* <DEDUP_REMOVED lines=8> */
.L_x_17674:
[----:B------:R-:W-:Y:S05]  /*7c50*/  BSYNC B0 ;  /* 0x0000000000007941 */ /* 0x000fea0003800000 */
.L_x_17673:
        /* <DEDUP_REMOVED lines=9> */
.L_x_17675:
[----:B------:R-:W-:Y:S01]  /*7cf0*/  HFMA2 R106, -RZ, RZ, 0, 2.384185791015625e-07 ;  /* 0x00000004ff6a7431 */ /* 0x000fe200000001ff */
[----:B------:R-:W-:Y:S02]  /*7d00*/  MOV R116, R104 ;  /* 0x0000006800747202 */ /* 0x000fe40000000f00 */
[----:B------:R-:W-:-:S03]  /*7d10*/  MOV R104, 0xffffffff ;  /* 0xffffffff00687802 */ /* 0x000fc60000000f00 */
[----:B------:R-:W-:-:S05]  /*7d20*/  FADD.FTZ R107, R107, R116 ;  /* 0x000000746b6b7221 */ /* 0x000fca0000010000 */
[----:B------:R-:W-:-:S07]  /*7d30*/  MOV R117, R107 ;  /* 0x0000006b00757202 */ /* 0x000fce0000000f00 */
[----:B------:R-:W-:Y:S05]  /*7d40*/  WARPSYNC.COLLECTIVE R104, `(.L_x_17676) ;  /* 0x0000000068087348 */ /* 0x000fea0003c00000 */
[----:B------:R0:W1:Y:S02]  /*7d50*/  SHFL.BFLY P6, R104, R117, R106, R105 ;  /* 0x0c00006a75687389 */ /* 0x00006400000c0069 */
[----:B01----:R-:W-:Y:S05]  /*7d60*/  ENDCOLLECTIVE ;  /* 0x000000000000791b */ /* 0x003fea0003800000 */
.L_x_17676:
[----:B------:R-:W-:Y:S01]  /*7d70*/  HFMA2 R106, -RZ, RZ, 0, 4.76837158203125e-07 ;  /* 0x00000008ff6a7431 */ /* 0x000fe200000001ff */
[----:B------:R-:W-:Y:S02]  /*7d80*/  MOV R116, R104 ;  /* 0x0000006800747202 */ /* 0x000fe40000000f00 */
[----:B------:R-:W-:-:S03]  /*7d90*/  MOV R104, 0xffffffff ;  /* 0xffffffff00687802 */ /* 0x000fc60000000f00 */
[----:B------:R-:W-:-:S05]  /*7da0*/  FADD.FTZ R107, R107, R116 ;  /* 0x000000746b6b7221 */ /* 0x000fca0000010000 */
[----:B------:R-:W-:-:S07]  /*7db0*/  MOV R117, R107 ;  /* 0x0000006b00757202 */ /* 0x000fce0000000f00 */
[----:B------:R-:W-:Y:S05]  /*7dc0*/  WARPSYNC.COLLECTIVE R104, `(.L_x_17677) ;  /* 0x0000000068087348 */ /* 0x000fea0003c00000 */
[----:B------:R0:W1:Y:S02]  /*7dd0*/  SHFL.BFLY P6, R104, R117, R106, R105 ;  /* 0x0c00006a75687389 */ /* 0x00006400000c0069 */
[----:B01----:R-:W-:Y:S05]  /*7de0*/  ENDCOLLECTIVE ;  /* 0x000000000000791b */ /* 0x003fea0003800000 */
.L_x_17677:
[----:B------:R-:W-:Y:S01]  /*7df0*/  HFMA2 R106, -RZ, RZ, 0, 9.5367431640625e-07 ;  /* 0x00000010ff6a7431 */ /* 0x000fe200000001ff */
[----:B------:R-:W-:Y:S02]  /*7e00*/  MOV R116, R104 ;  /* 0x0000006800747202 */ /* 0x000fe40000000f00 */
[----:B------:R-:W-:-:S03]  /*7e10*/  MOV R104, 0xffffffff ;  /* 0xffffffff00687802 */ /* 0x000fc60000000f00 */
[----:B------:R-:W-:-:S05]  /*7e20*/  FADD.FTZ R107, R107, R116 ;  /* 0x000000746b6b7221 */ /* 0x000fca0000010000 */
[----:B------:R-:W-:-:S07]  /*7e30*/  MOV R117, R107 ;  /* 0x0000006b00757202 */ /* 0x000fce0000000f00 */
[----:B------:R-:W-:Y:S05]  /*7e40*/  WARPSYNC.COLLECTIVE R104, `(.L_x_17678) ;  /* 0x0000000068087348 */ /* 0x000fea0003c00000 */
[----:B------:R0:W1:Y:S02]  /*7e50*/  SHFL.BFLY P6, R104, R117, R106, R105 ;  /* 0x0c00006a75687389 */ /* 0x00006400000c0069 */
[----:B01----:R-:W-:Y:S05]  /*7e60*/  ENDCOLLECTIVE ;  /* 0x000000000000791b */ /* 0x003fea0003800000 */
.L_x_17678:
[----:B------:R-:W-:Y:S01]  /*7e70*/  HFMA2 R106, -RZ, RZ, 0, 5.9604644775390625e-08 ;  /* 0x00000001ff6a7431 */ /* 0x000fe200000001ff */
[----:B------:R-:W-:Y:S02]  /*7e80*/  MOV R116, R104 ;  /* 0x0000006800747202 */ /* 0x000fe40000000f00 */
[----:B------:R-:W-:-:S03]  /*7e90*/  ISETP.GT.U32.AND P6, PT, R8, 0xbf, PT ;  /* 0x000000bf0800780c */ /* 0x000fc60003fc4070 */
[----:B------:R-:W-:-:S04]  /*7ea0*/  FADD.FTZ R107, R107, R116 ;  /* 0x000000746b6b7221 */ /* 0x000fc80000010000 */
        /* <DEDUP_REMOVED lines=167> */
[----:B------:R-:W-:Y:S02]  /*8920*/  MOV R105, 0x1f ;  /* 0x0000001f00697802 */ /* 0x000fe40000000f00 */
[----:B------:R-:W-:-:S07]  /*8930*/  MOV R117, R116 ;  /* 0x0000007400757202 */ /* 0x000fce0000000f00 */
[----:B------:R-:W-:Y:S05]  /*8940*/  WARPSYNC.COLLECTIVE R104, `(.L_x_17679) ;  /* 0x0000000068087348 */ /* 0x000fea0003c00000 */
[----:B------:R0:W1:Y:S02]  /*8950*/  SHFL.BFLY P6, R104, R117, R106, R105 ;  /* 0x0c00006a75687389 */ /* 0x00006400000c0069 */
[----:B01----:R-:W-:Y:S05]  /*8960*/  ENDCOLLECTIVE ;  /* 0x000000000000791b */ /* 0x003fea0003800000 */
.L_x_17679:
[----:B------:R-:W-:Y:S02]  /*8970*/  HFMA2 R106, -RZ, RZ, 0, 1.1920928955078125e-07 ;  /* 0x00000002ff6a7431 */ /* 0x000fe400000001ff */
[----:B------:R-:W-:Y:S01]  /*8980*/  FADD.FTZ R116, R116, R104 ;  /* 0x0000006874747221 */ /* 0x000fe20000010000 */
[----:B------:R-:W-:-:S04]  /*8990*/  MOV R104, 0xffffffff ;  /* 0xffffffff00687802 */ /* 0x000fc80000000f00 */
[----:B------:R-:W-:-:S07]  /*89a0*/  MOV R117, R116 ;  /* 0x0000007400757202 */ /* 0x000fce0000000f00 */
[----:B------:R-:W-:Y:S05]  /*89b0*/  WARPSYNC.COLLECTIVE R104, `(.L_x_17680) ;  /* 0x0000000068087348 */ /* 0x000fea0003c00000 */
[----:B------:R0:W1:Y:S02]  /*89c0*/  SHFL.BFLY P6, R104, R117, R106, R105 ;  /* 0x0c00006a75687389 */ /* 0x00006400000c0069 */
[----:B01----:R-:W-:Y:S05]  /*89d0*/  ENDCOLLECTIVE ;  /* 0x000000000000791b */ /* 0x003fea0003800000 */
.L_x_17680:
[----:B------:R-:W-:Y:S02]  /*89e0*/  HFMA2 R106, -RZ, RZ, 0, 2.384185791015625e-07 ;  /* 0x00000004ff6a7431 */ /* 0x000fe400000001ff */
[----:B------:R-:W-:Y:S01]  /*89f0*/  FADD.FTZ R116, R116, R104 ;  /* 0x0000006874747221 */ /* 0x000fe20000010000 */
[----:B------:R-:W-:-:S04]  /*8a00*/  MOV R104, 0xffffffff ;  /* 0xffffffff00687802 */ /* 0x000fc80000000f00 */
[----:B------:R-:W-:-:S07]  /*8a10*/  MOV R117, R116 ;  /* 0x0000007400757202 */ /* 0x000fce0000000f00 */
[----:B------:R-:W-:Y:S05]  /*8a20*/  WARPSYNC.COLLECTIVE R104, `(.L_x_17681) ;  /* 0x0000000068087348 */ /* 0x000fea0003c00000 */
[----:B------:R0:W1:Y:S02]  /*8a30*/  SHFL.BFLY P6, R104, R117, R106, R105 ;  /* 0x0c00006a75687389 */ /* 0x00006400000c0069 */
[----:B01----:R-:W-:Y:S05]  /*8a40*/  ENDCOLLECTIVE ;  /* 0x000000000000791b */ /* 0x003fea0003800000 */
.L_x_17681:
[----:B------:R-:W-:Y:S02]  /*8a50*/  HFMA2 R106, -RZ, RZ, 0, 4.76837158203125e-07 ;  /* 0x00000008ff6a7431 */ /* 0x000fe400000001ff */
[----:B------:R-:W-:Y:S01]  /*8a60*/  FADD.FTZ R116, R116, R104 ;  /* 0x0000006874747221 */ /* 0x000fe20000010000 */
[----:B------:R-:W-:-:S04]  /*8a70*/  MOV R104, 0xffffffff ;  /* 0xffffffff00687802 */ /* 0x000fc80000000f00 */
[----:B------:R-:W-:-:S07]  /*8a80*/  MOV R117, R116 ;  /* 0x0000007400757202 */ /* 0x000fce0000000f00 */
[----:B------:R-:W-:Y:S05]  /*8a90*/  WARPSYNC.COLLECTIVE R104, `(.L_x_17682) ;  /* 0x0000000068087348 */ /* 0x000fea0003c00000 */
[----:B------:R0:W1:Y:S02]  /*8aa0*/  SHFL.BFLY P6, R104, R117, R106, R105 ;  /* 0x0c00006a75687389 */ /* 0x00006400000c0069 */
[----:B01----:R-:W-:Y:S05]  /*8ab0*/  ENDCOLLECTIVE ;  /* 0x000000000000791b */ /* 0x003fea0003800000 */
.L_x_17682:
[----:B------:R-:W-:Y:S02]  /*8ac0*/  HFMA2 R106, -RZ, RZ, 0, 9.5367431640625e-07 ;  /* 0x00000010ff6a7431 */ /* 0x000fe400000001ff */
[----:B------:R-:W-:Y:S01]  /*8ad0*/  FADD.FTZ R116, R116, R104 ;  /* 0x0000006874747221 */ /* 0x000fe20000010000 */
[----:B------:R-:W-:-:S04]  /*8ae0*/  MOV R104, 0xffffffff ;  /* 0xffffffff00687802 */ /* 0x000fc80000000f00 */
[----:B------:R-:W-:-:S07]  /*8af0*/  MOV R117, R116 ;  /* 0x0000007400757202 */ /* 0x000fce0000000f00 */
[----:B------:R-:W-:Y:S05]  /*8b00*/  WARPSYNC.COLLECTIVE R104, `(.L_x_17683) ;  /* 0x0000000068087348 */ /* 0x000fea0003c00000 */
[----:B------:R0:W1:Y:S02]  /*8b10*/  SHFL.BFLY P6, R104, R117, R106, R105 ;  /* 0x0c00006a75687389 */ /* 0x00006400000c0069 */
[----:B01----:R-:W-:Y:S05]  /*8b20*/  ENDCOLLECTIVE ;  /* 0x000000000000791b */ /* 0x003fea0003800000 */
.L_x_17683:
[----:B------:R-:W-:Y:S05]  /*8b30*/  BRA `(.L_x_17684) ;  /* 0xffffffd8001c7947 */ /* 0x000fea000383ffff */
.L_x_17685:
        /* <DEDUP_REMOVED lines=12> */
.L_x_88448:


//--------------------- .text._ZN10layer_norm13ln_fwd_kernelINS_13Kernel_traitsIf13__nv_bfloat16S2_S2_fjLj2560ELj1ELj4ELj1ELj16ENS_18Kernel_traits_baseILj2560EfS2_S2_S2_fjLj128EEEEELb0ELb0ELb0ELb1EEEvNS_9FwdParamsE --------------------------
	.section	.text._ZN10layer_norm13ln_fwd_kernelINS_13Kernel_traitsIf13__nv_bfloat16S2_S2_fjLj2560ELj1ELj4ELj1ELj16ENS_18Kernel_traits_baseILj2560EfS2_S2_S2_fjLj128EEEEELb0ELb0ELb0ELb1EEEvNS_9FwdParamsE,"ax",@progbits
	.align	128
        .global         _ZN10layer_norm13ln_fwd_kernelINS_13Kernel_traitsIf13__nv_bfloat16S2_S2_fjLj2560ELj1ELj4ELj1ELj16ENS_18Kernel_traits_baseILj2560EfS2_S2_S2_fjLj128EEEEELb0ELb0ELb0ELb1EEEvNS_9FwdParamsE
        .type           _ZN10layer_norm13ln_fwd_kernelINS_13Kernel_traitsIf13__nv_bfloat16S2_S2_fjLj2560ELj1ELj4ELj1ELj16ENS_18Kernel_traits_baseILj2560EfS2_S2_S2_fjLj128EEEEELb0ELb0ELb0ELb1EEEvNS_9FwdParamsE,@function
        .size           _ZN10layer_norm13ln_fwd_kernelINS_13Kernel_traitsIf13__nv_bfloat16S2_S2_fjLj2560ELj1ELj4ELj1ELj16ENS_18Kernel_traits_baseILj2560EfS2_S2_S2_fjLj128EEEEELb0ELb0ELb0ELb1EEEvNS_9FwdParamsE,(.L_x_88449 - _ZN10layer_norm13ln_fwd_kernelINS_13Kernel_traitsIf13__nv_bfloat16S2_S2_fjLj2560ELj1ELj4ELj1ELj16ENS_18Kernel_traits_baseILj2560EfS2_S2_S2_fjLj128EEEEELb0ELb0ELb0ELb1EEEvNS_9FwdParamsE)
        .other          _ZN10layer_norm13ln_fwd_kernelINS_13Kernel_traitsIf13__nv_bfloat16S2_S2_fjLj2560ELj1ELj4ELj1ELj16ENS_18Kernel_traits_baseILj2560EfS2_S2_S2_fjLj128EEEEELb0ELb0ELb0ELb1EEEvNS_9FwdParamsE,@"STO_CUDA_ENTRY STV_DEFAULT"
_ZN10layer_norm13ln_fwd_kernelINS_13Kernel_traitsIf13__nv_bfloat16S2_S2_fjLj2560ELj1ELj4ELj1ELj16ENS_18Kernel_traits_baseILj2560EfS2_S2_S2_fjLj128EEEEELb0ELb0ELb0ELb1EEEvNS_9FwdParamsE:
.text._ZN10layer_norm13ln_fwd_kernelINS_13Kernel_traitsIf13__nv_bfloat16S2_S2_fjLj2560ELj1ELj4ELj1ELj16ENS_18Kernel_traits_baseILj2560EfS2_S2_S2_fjLj128EEEEELb0ELb0ELb0ELb1EEEvNS_9FwdParamsE:
[----:B------:R-:W0:Y:S01]  /*0000*/  LDC R1, c[0x0][0x37c] ;  /* 0x0000df00ff017b82 */ /* 0x000e220000000800 */
[----:B------:R-:W1:Y:S01]  /*0010*/  S2R R7, SR_TID.X ;  /* 0x0000000000077919 */ /* 0x000e620000002100 */
[----:B------:R-:W2:Y:S06]  /*0020*/  LDCU.64 UR10, c[0x0][0x438] ;  /* 0x00008700ff0a77ac */ /* 0x000eac0008000a00 */
[----:B------:R-:W3:Y:S01]  /*0030*/  S2UR UR4, SR_CTAID.X ;  /* 0x00000000000479c3 */ /* 0x000ee20000002500 */
[----:B0-----:R-:W-:Y:S01]  /*0040*/  IADD3 R1, PT, PT, R1, -0x38, RZ ;  /* 0xffffffc801017810 */ /* 0x001fe20007ffe0ff */
[----:B------:R-:W0:Y:S01]  /*0050*/  LDCU.64 UR8, c[0x0][0x3a0] ;  /* 0x00007400ff0877ac */ /* 0x000e220008000a00 */
[----:B------:R-:W4:Y:S05]  /*0060*/  LDCU.64 UR6, c[0x0][0x358] ;  /* 0x00006b00ff0677ac */ /* 0x000f2a0008000a00 */
[----:B------:R-:W0:Y:S01]  /*0070*/  LDC.64 R8, c[0x0][0x3e0] ;  /* 0x0000f800ff087b82 */ /* 0x000e220000000a00 */
[----:B--2---:R-:W-:-:S04]  /*0080*/  UISETP.NE.U32.AND UP0, UPT, UR10, URZ, UPT ;  /* 0x000000ff0a00728c */ /* 0x004fc8000bf05070 */
[----:B------:R-:W-:Y:S02]  /*0090*/  UISETP.NE.AND.EX UP0, UPT, UR11, URZ, UPT, UP0 ;  /* 0x000000ff0b00728c */ /* 0x000fe4000bf05300 */
[----:B---3--:R-:W-:Y:S01]  /*00a0*/  USHF.L.U32 UR4, UR4, 0x2, URZ ;  /* 0x0000000204047899 */ /* 0x008fe200080006ff */
[----:B-1----:R-:W-:Y:S02]  /*00b0*/  SHF.R.U32.HI R12, RZ, 0x5, R7 ;  /* 0x00000005ff0c7819 */ /* 0x002fe40000011607 */
[----:B0-----:R-:W-:Y:S02]  /*00c0*/  LOP3.LUT P0, RZ, R8, UR8, RZ, 0xfc, !PT ;  /* 0x0000000808ff7c12 */ /* 0x001fe4000f80fcff */
[----:B------:R-:W-:Y:S02]  /*00d0*/  LOP3.LUT R7, R7, 0x1f, RZ, 0xc0, !PT ;  /* 0x0000001f07077812 */ /* 0x000fe400078ec0ff */
[----:B------:R-:W-:Y:S02]  /*00e0*/  LOP3.LUT P0, RZ, R9, UR9, RZ, 0xfc, P0 ;  /* 0x0000000909ff7c12 */ /* 0x000fe4000800fcff */
[----:B------:R-:W-:Y:S01]  /*00f0*/  LOP3.LUT R12, R12, UR4, RZ, 0xfc, !PT ;  /* 0x000000040c0c7c12 */ /* 0x000fe2000f8efcff */
[----:B----4-:R-:W-:Y:S10]  /*0100*/  BRA.U !UP0, `(.L_x_17686) ;  /* 0x0000000108cc7547 */ /* 0x010ff4000b800000 */
[----:B------:R-:W0:Y:S08]  /*0110*/  LDC.64 R2, c[0x0][0x3d0] ;  /* 0x0000f400ff027b82 */ /* 0x000e300000000a00 */
[----:B------:R-:W1:Y:S01]  /*0120*/  LDC.64 R4, c[0x0][0x438] ;  /* 0x00010e00ff047b82 */ /* 0x000e620000000a00 */
[----:B0-----:R-:W-:-:S05]  /*0130*/  IMAD.WIDE.U32 R2, R7, 0x20, R2 ;  /* 0x0000002007027825 */ /* 0x001fca00078e0002 */
[----:B------:R-:W2:Y:S01]  /*0140*/  LDG.E.128 R24, desc[UR6][R2.64] ;  /* 0x0000000602187981 */ /* 0x000ea2000c1e1d00 */
[----:B-1----:R-:W-:-:S03]  /*0150*/  IMAD.WIDE.U32 R4, R7, 0x20, R4 ;  /* 0x0000002007047825 */ /* 0x002fc600078e0004 */
[----:B------:R-:W3:Y:S04]  /*0160*/  LDG.E.128 R20, desc[UR6][R2.64+0x10] ;  /* 0x0000100602147981 */ /* 0x000ee8000c1e1d00 */
[----:B------:R-:W4:Y:S04]  /*0170*/  LDG.E.128 R16, desc[UR6][R2.64+0x400] ;  /* 0x0004000602107981 */ /* 0x000f28000c1e1d00 */
        /* <DEDUP_REMOVED lines=37> */
[----:B--2---:R1:W-:Y:S04]  /*03d0*/  STL.64 [R1+0x20], R24 ;  /* 0x0000201801007387 */ /* 0x0043e80000100a00 */
[----:B------:R1:W-:Y:S04]  /*03e0*/  STL.64 [R1+0x28], R26 ;  /* 0x0000281a01007387 */ /* 0x0003e80000100a00 */
[----:B---3--:R1:W-:Y:S04]  /*03f0*/  STL.64 [R1+0x10], R20 ;  /* 0x0000101401007387 */ /* 0x0083e80000100a00 */
[----:B------:R1:W-:Y:S04]  /*0400*/  STL.64 [R1+0x18], R22 ;  /* 0x0000181601007387 */ /* 0x0003e80000100a00 */
[----:B----4-:R1:W-:Y:S04]  /*0410*/  STL.64 [R1], R16 ;  /* 0x0000001001007387 */ /* 0x0103e80000100a00 */
[----:B------:R1:W-:Y:S01]  /*0420*/  STL.64 [R1+0x8], R18 ;  /* 0x0000081201007387 */ /* 0x0003e20000100a00 */
[----:B------:R-:W-:Y:S05]  /*0430*/  BRA `(.L_x_17687) ;  /* 0x0000000400107947 */ /* 0x000fea0003800000 */
.L_x_17686:
[----:B------:R-:W0:Y:S02]  /*0440*/  LDC.64 R2, c[0x0][0x3d0] ;  /* 0x0000f400ff027b82 */ /* 0x000e240000000a00 */
[----:B0-----:R-:W-:-:S05]  /*0450*/  IMAD.WIDE.U32 R2, R7, 0x20, R2 ;  /* 0x0000002007027825 */ /* 0x001fca00078e0002 */
[----:B------:R-:W2:Y:S04]  /*0460*/  LDG.E.128 R20, desc[UR6][R2.64] ;  /* 0x0000000602147981 */ /* 0x000ea8000c1e1d00 */
        /* <DEDUP_REMOVED lines=58> */
[----:B------:R-:W-:Y:S01]  /*0810*/  CS2R R108, SRZ ;  /* 0x00000000006c7805 */ /* 0x000fe2000001ff00 */
[----:B--2---:R0:W-:Y:S04]  /*0820*/  STL.64 [R1+0x20], R20 ;  /* 0x0000201401007387 */ /* 0x0041e80000100a00 */
[----:B------:R0:W-:Y:S04]  /*0830*/  STL.64 [R1+0x28], R22 ;  /* 0x0000281601007387 */ /* 0x0001e80000100a00 */
[----:B---3--:R0:W-:Y:S04]  /*0840*/  STL.64 [R1+0x10], R16 ;  /* 0x0000101001007387 */ /* 0x0081e80000100a00 */
[----:B------:R0:W-:Y:S04]  /*0850*/  STL.64 [R1+0x18], R18 ;  /* 0x0000181201007387 */ /* 0x0001e80000100a00 */
[----:B----4-:R0:W-:Y:S04]  /*0860*/  STL.64 [R1], R4 ;  /* 0x0000000401007387 */ /* 0x0101e80000100a00 */
[----:B------:R0:W-:Y:S02]  /*0870*/  STL.64 [R1+0x8], R6 ;  /* 0x0000080601007387 */ /* 0x0001e40000100a00 */
.L_x_17687:
[----:B------:R-:W2:Y:S02]  /*0880*/  LDCU UR4, c[0x0][0x384] ;  /* 0x00007080ff0477ac */ /* 0x000ea40008000800 */
[----:B--2---:R-:W-:-:S13]  /*0890*/  ISETP.GE.AND P1, PT, R12, UR4, PT ;  /* 0x000000040c007c0c */ /* 0x004fda000bf26270 */
[----:B------:R-:W-:Y:S05]  /*08a0*/  @P1 EXIT ;  /* 0x000000000000194d */ /* 0x000fea0003800000 */
[----:B------:R-:W-:Y:S01]  /*08b0*/  ISETP.NE.U32.AND P1, PT, R8, RZ, PT ;  /* 0x000000ff0800720c */ /* 0x000fe20003f25070 */
[----:B------:R-:W2:Y:S03]  /*08c0*/  LDCU UR4, c[0x0][0x388] ;  /* 0x00007100ff0477ac */ /* 0x000ea60008000800 */
[----:B------:R-:W-:Y:S01]  /*08d0*/  ISETP.NE.AND.EX P1, PT, R9, RZ, PT, P1 ;  /* 0x000000ff0900720c */ /* 0x000fe20003f25310 */
[----:B------:R-:W3:Y:S01]  /*08e0*/  LDCU.U8 UR12, c[0x0][0x410] ;  /* 0x00008200ff0c77ac */ /* 0x000ee20008000000 */
[----:B------:R-:W4:Y:S01]  /*08f0*/  LDCU UR5, c[0x0][0x448] ;  /* 0x00008900ff0577ac */ /* 0x000f220008000800 */
[----:B------:R-:W0:Y:S01]  /*0900*/  LDCU.64 UR10, c[0x0][0x3e0] ;  /* 0x00007c00ff0a77ac */ /* 0x000e220008000a00 */
[----:B------:R-:W0:Y:S09]  /*0910*/  LDCU.64 UR8, c[0x0][0x3a0] ;  /* 0x00007400ff0877ac */ /* 0x000e320008000a00 */
.L_x_17719:
[----:B------:R-:W3:Y:S01]  /*0920*/  S2R R242, SR_TID.X ;  /* 0x0000000000f27919 */ /* 0x000ee20000002100 */
[----:B01----:R-:W0:Y:S01]  /*0930*/  @P1 LDC.64 R2, c[0x0][0x3e0] ;  /* 0x0000f800ff021b82 */ /* 0x003e220000000a00 */
[----:B--2---:R-:W-:-:S05]  /*0940*/  IMAD R0, R12, UR4, RZ ;  /* 0x000000040c007c24 */ /* 0x004fca000f8e02ff */
[----:B------:R-:W-:Y:S02]  /*0950*/  SHF.R.S32.HI R5, RZ, 0x1f, R0 ;  /* 0x0000001fff057819 */ /* 0x000fe40000011400 */
[----:B------:R-:W1:Y:S02]  /*0960*/  LDC.64 R238, c[0x0][0x390] ;  /* 0x0000e400ffee7b82 */ /* 0x000e640000000a00 */
[----:B------:R-:W-:Y:S01]  /*0970*/  LEA.HI R5, R5, R0, RZ, 0x3 ;  /* 0x0000000005057211 */ /* 0x000fe200078f18ff */
[----:B0-----:R-:W-:-:S06]  /*0980*/  @P1 IMAD.WIDE R2, R12, 0x2, R2 ;  /* 0x000000020c021825 */ /* 0x001fcc00078e0202 */
[----:B------:R-:W2:Y:S01]  /*0990*/  @P1 LDG.E.U16 R2, desc[UR6][R2.64] ;  /* 0x0000000602021981 */ /* 0x000ea2000c1e1500 */
[----:B---3--:R-:W-:-:S04]  /*09a0*/  LOP3.LUT R0, R242, 0x1f, RZ, 0xc0, !PT ;  /* 0x0000001ff2007812 */ /* 0x008fc800078ec0ff */
[----:B------:R-:W-:-:S05]  /*09b0*/  LEA.HI.SX32 R21, R5, R0, 0x1d ;  /* 0x0000000005157211 */ /* 0x000fca00078feaff */
[----:B-1----:R-:W-:-:S06]  /*09c0*/  IMAD.WIDE.U32 R4, R21, 0x10, R238 ;  /* 0x0000001015047825 */ /* 0x002fcc00078e00ee */
[----:B-----5:R-:W5:Y:S01]  /*09d0*/  LDG.E.128 R4, desc[UR6][R4.64] ;  /* 0x0000000604047981 */ /* 0x020f62000c1e1d00 */
[----:B------:R-:W-:-:S04]  /*09e0*/  UISETP.NE.U32.AND UP0, UPT, UR8, URZ, UPT ;  /* 0x000000ff0800728c */ /* 0x000fc8000bf05070 */
[----:B------:R-:W-:Y:S01]  /*09f0*/  UISETP.NE.AND.EX UP0, UPT, UR9, URZ, UPT, UP0 ;  /* 0x000000ff0900728c */ /* 0x000fe2000bf05300 */
[----:B------:R-:W-:Y:S01]  /*0a00*/  HFMA2 R191, -RZ, RZ, 1.875, 0 ;  /* 0x3f800000ffbf7431 */ /* 0x000fe200000001ff */
[----:B--2---:R-:W-:-:S07]  /*0a10*/  @P1 SHF.L.U32 R191, R2, 0x10, RZ ;  /* 0x0000001002bf1819 */ /* 0x004fce00000006ff */
[----:B------:R-:W-:Y:S05]  /*0a20*/  BRA.U !UP0, `(.L_x_17688) ;  /* 0x0000000108a07547 */ /* 0x000fea000b800000 */
[----:B------:R-:W0:Y:S02]  /*0a30*/  LDC.64 R2, c[0x0][0x3a0] ;  /* 0x0000e800ff027b82 */ /* 0x000e240000000a00 */
[----:B0-----:R-:W-:-:S05]  /*0a40*/  IMAD.WIDE.U32 R2, R21, 0x10, R2 ;  /* 0x0000001015027825 */ /* 0x001fca00078e0002 */
[----:B------:R-:W2:Y:S01]  /*0a50*/  LDG.E.128 R8, desc[UR6][R2.64] ;  /* 0x0000000602087981 */ /* 0x000ea2000c1e1d00 */
[----:B-----5:R-:W-:Y:S02]  /*0a60*/  PRMT R0, R4, 0x7632, R0 ;  /* 0x0000763204007816 */ /* 0x020fe40000000000 */
[----:B------:R-:W-:Y:S02]  /*0a70*/  PRMT R14, R6, 0x7632, R14 ;  /* 0x00007632060e7816 */ /* 0x000fe4000000000e */
[C---:B------:R-:W-:Y:S02]  /*0a80*/  PRMT R15, R7.reuse, 0x7632, R15 ;  /* 0x00007632070f7816 */ /* 0x040fe4000000000f */
[----:B------:R-:W-:Y:S02]  /*0a90*/  SHF.L.U32 R190, R7, 0x10, RZ ;  /* 0x0000001007be7819 */ /* 0x000fe400000006ff */
[----:B------:R-:W-:Y:S02]  /*0aa0*/  SHF.L.U32 R4, R4, 0x10, RZ ;  /* 0x0000001004047819 */ /* 0x000fe400000006ff */
[----:B------:R-:W-:-:S02]  /*0ab0*/  PRMT R13, R5, 0x7632, R13 ;  /* 0x00007632050d7816 */ /* 0x000fc4000000000d */
[----:B------:R-:W-:Y:S02]  /*0ac0*/  SHF.L.U32 R26, R5, 0x10, RZ ;  /* 0x00000010051a7819 */ /* 0x000fe400000006ff */
        /* <DEDUP_REMOVED lines=30> */
.L_x_17688:
[----:B------:R-:W-:-:S04]  /*0cb0*/  UISETP.NE.U32.AND UP1, UPT, UR10, URZ, UPT ;  /* 0x000000ff0a00728c */ /* 0x000fc8000bf25070 */
[----:B------:R-:W-:-:S06]  /*0cc0*/  UISETP.NE.AND.EX UP1, UPT, UR11, URZ, UPT, UP1 ;  /* 0x000000ff0b00728c */ /* 0x000fcc000bf25310 */
[----:B------:R-:W-:-:S13]  /*0cd0*/  PLOP3.LUT P1, PT, PT, PT, UP1, 0x80, 0x8 ;  /* 0x000000000008781c */ /* 0x000fda0003f2f018 */
[----:B------:R-:W-:Y:S05]  /*0ce0*/  @!P1 BRA `(.L_x_17690) ;  /* 0x0000000000649947 */ /* 0x000fea0003800000 */
        /* <DEDUP_REMOVED lines=23> */
[----:B------:R-:W-:Y:S01]  /*0e60*/  F2FP.BF16.F32.PACK_AB R29, R23, R26 ;  /* 0x0000001a171d723e */ /* 0x000fe200000010ff */
[----:B------:R-:W-:Y:S06]  /*0e70*/  BRA `(.L_x_17689) ;  /* 0x0000000000507947 */ /* 0x000fec0003800000 */
.L_x_17690:
        /* <DEDUP_REMOVED lines=19> */
[----:B------:R-:W-:-:S07]  /*0fb0*/  FMUL.FTZ R27, R4, R191 ;  /* 0x000000bf041b7220 */ /* 0x000fce0000410000 */
.L_x_17689:
        /* <DEDUP_REMOVED lines=8> */
[----:B-1----:R-:W-:-:S06]  /*1040*/  IMAD.WIDE.U32 R16, R11, 0x10, R16 ;  /* 0x000000100b107825 */ /* 0x002fcc00078e0010 */
[----:B------:R-:W0:Y:S01]  /*1050*/  LDG.E.128 R16, desc[UR6][R16.64] ;  /* 0x0000000610107981 */ /* 0x000e22000c1e1d00 */
[----:B-----5:R-:W-:Y:S02]  /*1060*/  PRMT R0, R4, 0x7632, R0 ;  /* 0x0000763204007816 */ /* 0x020fe40000000000 */
[----:B------:R-:W-:Y:S02]  /*1070*/  PRMT R9, R6, 0x7632, R9 ;  /* 0x0000763206097816 */ /* 0x000fe40000000009 */
        /* <DEDUP_REMOVED lines=8> */
[----:B------:R-:W-:Y:S02]  /*1100*/  SHF.L.U32 R8, R8, 0x10, RZ ;  /* 0x0000001008087819 */ /* 0x000fe400000006ff */
[----:B0-----:R-:W-:-:S02]  /*1110*/  SHF.L.U32 R3, R16, 0x10, RZ ;  /* 0x0000001010037819 */ /* 0x001fc400000006ff */
[----:B------:R-:W-:Y:S02]  /*1120*/  SHF.L.U32 R13, R18, 0x10, RZ ;  /* 0x00000010120d7819 */ /* 0x000fe400000006ff */
[----:B------:R-:W-:Y:S02]  /*1130*/  PRMT R15, R19, 0x7632, R15 ;  /* 0x00007632130f7816 */ /* 0x000fe4000000000f */
[----:B------:R-:W-:Y:S01]  /*1140*/  PRMT R2, R16, 0x7632, R2 ;  /* 0x0000763210027816 */ /* 0x000fe20000000002 */
        /* <DEDUP_REMOVED lines=22> */
.L_x_17691:
[----:B------:R-:W-:-:S04]  /*12b0*/  UISETP.NE.U32.AND UP1, UPT, UR10, URZ, UPT ;  /* 0x000000ff0a00728c */ /* 0x000fc8000bf25070 */
[----:B------:R-:W-:-:S09]  /*12c0*/  UISETP.NE.AND.EX UP1, UPT, UR11, URZ, UPT, UP1 ;  /* 0x000000ff0b00728c */ /* 0x000fd2000bf25310 */
[----:B------:R-:W-:Y:S05]  /*12d0*/  BRA.U UP1, `(.L_x_17693) ;  /* 0x0000000101547547 */ /* 0x000fea000b800000 */
[----:B-----5:R-:W-:Y:S02]  /*12e0*/  PRMT R0, R4, 0x7632, R0 ;  /* 0x0000763204007816 */ /* 0x020fe40000000000 */
[----:B0-----:R-:W-:Y:S02]  /*12f0*/  PRMT R3, R6, 0x7632, R3 ;  /* 0x0000763206037816 */ /* 0x001fe40000000003 */
[----:B------:R-:W-:Y:S02]  /*1300*/  SHF.L.U32 R4, R4, 0x10, RZ ;  /* 0x0000001004047819 */ /* 0x000fe400000006ff */
[----:B------:R-:W-:Y:S02]  /*1310*/  SHF.L.U32 R6, R6, 0x10, RZ ;  /* 0x0000001006067819 */ /* 0x000fe400000006ff */
[C---:B------:R-:W-:Y:S01]  /*1320*/  PRMT R2, R5.reuse, 0x7632, R2 ;  /* 0x0000763205027816 */ /* 0x040fe20000000002 */
        /* <DEDUP_REMOVED lines=16> */
.L_x_17693:
[C---:B-----5:R-:W-:Y:S02]  /*1430*/  PRMT R0, R4.reuse, 0x7632, R0 ;  /* 0x0000763204007816 */ /* 0x060fe40000000000 */
[----:B------:R-:W-:Y:S02]  /*1440*/  SHF.L.U32 R4, R4, 0x10, RZ ;  /* 0x0000001004047819 */ /* 0x000fe400000006ff */
[C---:B------:R-:W-:Y:S02]  /*1450*/  SHF.L.U32 R8, R5.reuse, 0x10, RZ ;  /* 0x0000001005087819 */ /* 0x040fe400000006ff */
[----:B0-----:R-:W-:Y:S01]  /*1460*/  PRMT R2, R5, 0x7632, R2 ;  /* 0x0000763205027816 */ /* 0x001fe20000000002 */
        /* <DEDUP_REMOVED lines=20> */
.L_x_17692:
        /* <DEDUP_REMOVED lines=33> */
[----:B------:R-:W-:Y:S02]  /*17c0*/  SHF.L.U32 R179, R30, 0x10, RZ ;  /* 0x000000101eb37819 */ /* 0x000fe400000006ff */
[----:B------:R-:W-:Y:S01]  /*17d0*/  SHF.L.U32 R177, R177, 0x10, RZ ;  /* 0x00000010b1b17819 */ /* 0x000fe200000006ff */
[-C--:B------:R-:W-:Y:S01]  /*17e0*/  FFMA.FTZ R6, R182, R191.reuse, R31 ;  /* 0x000000bfb6067223 */ /* 0x080fe2000001001f */
        /* <DEDUP_REMOVED lines=11> */
.L_x_17694:
[----:B------:R-:W-:-:S04]  /*18a0*/  UISETP.NE.U32.AND UP1, UPT, UR10, URZ, UPT ;  /* 0x000000ff0a00728c */ /* 0x000fc8000bf25070 */
[----:B------:R-:W-:-:S09]  /*18b0*/  UISETP.NE.AND.EX UP1, UPT, UR11, URZ, UPT, UP1 ;  /* 0x000000ff0b00728c */ /* 0x000fd2000bf25310 */
[----:B------:R-:W-:Y:S05]  /*18c0*/  BRA.U UP1, `(.L_x_17696) ;  /* 0x0000000101547547 */ /* 0x000fea000b800000 */
[C---:B-----5:R-:W-:Y:S02]  /*18d0*/  PRMT R0, R4.reuse, 0x7632, R0 ;  /* 0x0000763204007816 */ /* 0x060fe40000000000 */
[----:B------:R-:W-:Y:S02]  /*18e0*/  SHF.L.U32 R4, R4, 0x10, RZ ;  /* 0x0000001004047819 */ /* 0x000fe400000006ff */
[C---:B0-----:R-:W-:Y:S02]  /*18f0*/  PRMT R2, R5.reuse, 0x7632, R2 ;  /* 0x0000763205027816 */ /* 0x041fe40000000002 */
        /* <DEDUP_REMOVED lines=18> */
.L_x_17696:
        /* <DEDUP_REMOVED lines=24> */
.L_x_17695:
        /* <DEDUP_REMOVED lines=47> */
.L_x_17697:
        /* <DEDUP_REMOVED lines=24> */
.L_x_17699:
        /* <DEDUP_REMOVED lines=24> */
.L_x_17698:
        /* <DEDUP_REMOVED lines=47> */
.L_x_17700:
        /* <DEDUP_REMOVED lines=24> */
.L_x_17702:
        /* <DEDUP_REMOVED lines=24> */
.L_x_17701:
[----:B------:R-:W0:Y:S01]  /*2780*/  @P0 LDC.64 R176, c[0x0][0x3a8] ;  /* 0x0000ea00ffb00b82 */ /* 0x000e220000000a00 */
[----:B------:R-:W-:-:S05]  /*2790*/  IADD3 R192, PT, PT, R21, 0xa0, RZ ;  /* 0x000000a015c07810 */ /* 0x000fca0007ffe0ff */
[----:B------:R-:W-:-:S04]  /*27a0*/  IMAD.WIDE.U32 R178, R192, 0x10, R238 ;  /* 0x00000010c0b27825 */ /* 0x000fc800078e00ee */
[----:B0-----:R-:W-:-:S05]  /*27b0*/  @P0 IMAD.WIDE.U32 R176, R181, 0x10, R176 ;  /* 0x00000010b5b00825 */ /* 0x001fca00078e00b0 */
[----:B------:R0:W-:Y:S04]  /*27c0*/  @P0 STG.E.128 desc[UR6][R176.64], R28 ;  /* 0x0000001cb0000986 */ /* 0x0001e8000c101d06 */
[----:B0-----:R-:W5:Y:S01]  /*27d0*/  LDG.E.128 R176, desc[UR6][R178.64] ;  /* 0x00000006b2b07981 */ /* 0x001f62000c1e1d00 */
        /* <DEDUP_REMOVED lines=41> */
.L_x_17703:
        /* <DEDUP_REMOVED lines=24> */
.L_x_17705:
        /* <DEDUP_REMOVED lines=24> */
.L_x_17704:
        /* <DEDUP_REMOVED lines=10> */
[C---:B-----5:R-:W-:Y:S02]  /*2e10*/  SHF.L.U32 R210, R176.reuse, 0x10, RZ ;  /* 0x00000010b0d27819 */ /* 0x060fe400000006ff */
[----:B------:R-:W-:Y:S02]  /*2e20*/  SHF.L.U32 R212, R177, 0x10, RZ ;  /* 0x00000010b1d47819 */ /* 0x000fe400000006ff */
[C---:B------:R-:W-:Y:S02]  /*2e30*/  PRMT R214, R179.reuse, 0x7632, R214 ;  /* 0x00007632b3d67816 */ /* 0x040fe400000000d6 */
[----:B------:R-:W-:Y:S02]  /*2e40*/  SHF.L.U32 R218, R179, 0x10, RZ ;  /* 0x00000010b3da7819 */ /* 0x000fe400000006ff */
[----:B------:R-:W-:Y:S02]  /*2e50*/  PRMT R176, R176, 0x7632, R176 ;  /* 0x00007632b0b07816 */ /* 0x000fe400000000b0 */
[----:B------:R-:W-:-:S02]  /*2e60*/  PRMT R177, R177, 0x7632, R177 ;  /* 0x00007632b1b17816 */ /* 0x000fc400000000b1 */
[----:B------:R-:W-:Y:S02]  /*2e70*/  SHF.L.U32 R214, R214, 0x10, RZ ;  /* 0x00000010d6d67819 */ /* 0x000fe400000006ff */
[----:B------:R-:W-:Y:S02]  /*2e80*/  SHF.L.U32 R176, R176, 0x10, RZ ;  /* 0x00000010b0b07819 */ /* 0x000fe400000006ff */
[----:B--2---:R-:W-:Y:S02]  /*2e90*/  SHF.L.U32 R211, R28, 0x10, RZ ;  /* 0x000000101cd37819 */ /* 0x004fe400000006ff */
[C---:B------:R-:W-:Y:S02]  /*2ea0*/  SHF.L.U32 R213, R29.reuse, 0x10, RZ ;  /* 0x000000101dd57819 */ /* 0x040fe400000006ff */
[----:B------:R-:W-:Y:S01]  /*2eb0*/  PRMT R29, R29, 0x7632, R29 ;  /* 0x000076321d1d7816 */ /* 0x000fe2000000001d */
[-C--:B------:R-:W-:Y:S01]  /*2ec0*/  FFMA.FTZ R210, R210, R191.reuse, R211 ;  /* 0x000000bfd2d27223 */ /* 0x080fe200000100d3 */
[----:B------:R-:W-:Y:S01]  /*2ed0*/  PRMT R28, R28, 0x7632, R28 ;  /* 0x000076321c1c7816 */ /* 0x000fe2000000001c */
[----:B------:R-:W-:Y:S01]  /*2ee0*/  FFMA.FTZ R211, R212, R191, R213 ;  /* 0x000000bfd4d37223 */ /* 0x000fe200000100d5 */
[----:B------:R-:W-:-:S02]  /*2ef0*/  SHF.L.U32 R212, R178, 0x10, RZ ;  /* 0x00000010b2d47819 */ /* 0x000fc400000006ff */
[----:B------:R-:W-:Y:S02]  /*2f00*/  SHF.L.U32 R213, R30, 0x10, RZ ;  /* 0x000000101ed57819 */ /* 0x000fe400000006ff */
[----:B------:R-:W-:Y:S02]  /*2f10*/  PRMT R178, R178, 0x7632, R178 ;  /* 0x00007632b2b27816 */ /* 0x000fe400000000b2 */
[----:B------:R-:W-:Y:S01]  /*2f20*/  PRMT R179, R30, 0x7632, R179 ;  /* 0x000076321eb37816 */ /* 0x000fe200000000b3 */
[--C-:B------:R-:W-:Y:S01]  /*2f30*/  FFMA.FTZ R212, R212, R191, R213.reuse ;  /* 0x000000bfd4d47223 */ /* 0x100fe200000100d5 */
[----:B------:R-:W-:Y:S02]  /*2f40*/  PRMT R213, R31, 0x7632, R213 ;  /* 0x000076321fd57816 */ /* 0x000fe400000000d5 */
[----:B------:R-:W-:Y:S02]  /*2f50*/  SHF.L.U32 R215, R29, 0x10, RZ ;  /* 0x000000101dd77819 */ /* 0x000fe400000006ff */
        /* <DEDUP_REMOVED lines=9> */
[----:B------:R-:W-:Y:S01]  /*2ff0*/  F2FP.BF16.F32.PACK_AB R31, R217, R218 ;  /* 0x000000dad91f723e */ /* 0x000fe200000010ff */
[----:B------:R-:W-:-:S02]  /*3000*/  FFMA.FTZ R216, R178, R191, R179 ;  /* 0x000000bfb2d87223 */ /* 0x000fc400000100b3 */
[----:B------:R-:W-:Y:S01]  /*3010*/  FFMA.FTZ R214, R176, R191, R29 ;  /* 0x000000bfb0d67223 */ /* 0x000fe2000001001d */
[----:B------:R-:W-:Y:S02]  /*3020*/  F2FP.BF16.F32.PACK_AB R29, R215, R211 ;  /* 0x000000d3d71d723e */ /* 0x000fe400000010ff */
[----:B------:R-:W-:Y:S02]  /*3030*/  F2FP.BF16.F32.PACK_AB R30, R216, R212 ;  /* 0x000000d4d81e723e */ /* 0x000fe400000010ff */
[----:B------:R-:W-:Y:S01]  /*3040*/  F2FP.BF16.F32.PACK_AB R28, R214, R210 ;  /* 0x000000d2d61c723e */ /* 0x000fe200000010ff */
[----:B------:R-:W-:Y:S06]  /*3050*/  BRA `(.L_x_17707) ;  /* 0x0000000000c07947 */ /* 0x000fec0003800000 */
.L_x_17706:
[----:B------:R-:W-:-:S04]  /*3060*/  UISETP.NE.U32.AND UP1, UPT, UR10, URZ, UPT ;  /* 0x000000ff0a00728c */ /* 0x000fc8000bf25070 */
[----:B------:R-:W-:-:S09]  /*3070*/  UISETP.NE.AND.EX UP1, UPT, UR11, URZ, UPT, UP1 ;  /* 0x000000ff0b00728c */ /* 0x000fd2000bf25310 */
[----:B------:R-:W-:Y:S05]  /*3080*/  BRA.U UP1, `(.L_x_17708) ;  /* 0x0000000101547547 */ /* 0x000fea000b800000 */
[C---:B-----5:R-:W-:Y:S02]  /*3090*/  PRMT R211, R176.reuse, 0x7632, R211 ;  /* 0x00007632b0d37816 */ /* 0x060fe400000000d3 */
[----:B------:R-:W-:Y:S02]  /*30a0*/  SHF.L.U32 R176, R176, 0x10, RZ ;  /* 0x00000010b0b07819 */ /* 0x000fe400000006ff */
[C---:B------:R-:W-:Y:S02]  /*30b0*/  PRMT R212, R177.reuse, 0x7632, R212 ;  /* 0x00007632b1d47816 */ /* 0x040fe400000000d4 */
[----:B------:R-:W-:Y:S01]  /*30c0*/  SHF.L.U32 R216, R177, 0x10, RZ ;  /* 0x00000010b1d87819 */ /* 0x000fe200000006ff */
[----:B------:R-:W-:Y:S01]  /*30d0*/  FMUL.FTZ R210, R176, R191 ;  /* 0x000000bfb0d27220 */ /* 0x000fe20000410000 */
[C---:B------:R-:W-:Y:S02]  /*30e0*/  PRMT R177, R178.reuse, 0x7632, R177 ;  /* 0x00007632b2b17816 */ /* 0x040fe400000000b1 */
[----:B------:R-:W-:-:S02]  /*30f0*/  SHF.L.U32 R178, R178, 0x10, RZ ;  /* 0x00000010b2b27819 */ /* 0x000fc400000006ff */
[----:B------:R-:W-:Y:S02]  /*3100*/  PRMT R213, R179, 0x7632, R213 ;  /* 0x00007632b3d57816 */ /* 0x000fe400000000d5 */
        /* <DEDUP_REMOVED lines=13> */
.L_x_17708:
[C---:B-----5:R-:W-:Y:S02]  /*31e0*/  PRMT R28, R176.reuse, 0x7632, R28 ;  /* 0x00007632b01c7816 */ /* 0x060fe4000000001c */
        /* <DEDUP_REMOVED lines=23> */
.L_x_17707:
[----:B------:R-:W0:Y:S01]  /*3360*/  @P0 LDC.64 R176, c[0x0][0x3a8] ;  /* 0x0000ea00ffb00b82 */ /* 0x000e220000000a00 */
[----:B------:R-:W-:Y:S01]  /*3370*/  IADD3 R213, PT, PT, R21, 0xe0, RZ ;  /* 0x000000e015d57810 */ /* 0x000fe20007ffe0ff */
[----:B0-----:R-:W-:-:S05]  /*3380*/  @P0 IMAD.WIDE.U32 R176, R201, 0x10, R176 ;  /* 0x00000010c9b00825 */ /* 0x001fca00078e00b0 */
[----:B------:R0:W-:Y:S02]  /*3390*/  @P0 STG.E.128 desc[UR6][R176.64], R28 ;  /* 0x0000001cb0000986 */ /* 0x0001e4000c101d06 */
[----:B0-----:R-:W-:-:S06]  /*33a0*/  IMAD.WIDE.U32 R176, R213, 0x10, R238 ;  /* 0x00000010d5b07825 */ /* 0x001fcc00078e00ee */
[----:B------:R-:W5:Y:S01]  /*33b0*/  LDG.E.128 R176, desc[UR6][R176.64] ;  /* 0x00000006b0b07981 */ /* 0x000f62000c1e1d00 */
[----:B------:R-:W-:Y:S05]  /*33c0*/  BRA.U !UP0, `(.L_x_17709) ;  /* 0x0000000108a07547 */ /* 0x000fea000b800000 */
[----:B------:R-:W0:Y:S02]  /*33d0*/  LDC.64 R28, c[0x0][0x3a0] ;  /* 0x0000e800ff1c7b82 */ /* 0x000e240000000a00 */
[----:B0-----:R-:W-:-:S06]  /*33e0*/  IMAD.WIDE.U32 R28, R213, 0x10, R28 ;  /* 0x00000010d51c7825 */ /* 0x001fcc00078e001c */
[----:B------:R-:W2:Y:S01]  /*33f0*/  LDG.E.128 R28, desc[UR6][R28.64] ;  /* 0x000000061c1c7981 */ /* 0x000ea2000c1e1d00 */
[C---:B-----5:R-:W-:Y:S02]  /*3400*/  PRMT R219, R179.reuse, 0x7632, R219 ;  /* 0x00007632b3db7816 */ /* 0x060fe400000000db */
[----:B------:R-:W-:Y:S02]  /*3410*/  SHF.L.U32 R220, R179, 0x10, RZ ;  /* 0x00000010b3dc7819 */ /* 0x000fe400000006ff */
[C---:B------:R-:W-:Y:S02]  /*3420*/  SHF.L.U32 R224, R178.reuse, 0x10, RZ ;  /* 0x00000010b2e07819 */ /* 0x040fe400000006ff */
[----:B------:R-:W-:Y:S02]  /*3430*/  PRMT R178, R178, 0x7632, R178 ;  /* 0x00007632b2b27816 */ /* 0x000fe400000000b2 */
[----:B------:R-:W-:Y:S02]  /*3440*/  SHF.L.U32 R222, R219, 0x10, RZ ;  /* 0x00000010dbde7819 */ /* 0x000fe400000006ff */
[----:B------:R-:W-:-:S02]  /*3450*/  SHF.L.U32 R178, R178, 0x10, RZ ;  /* 0x00000010b2b27819 */ /* 0x000fc400000006ff */
[C---:B--2---:R-:W-:Y:S02]  /*3460*/  PRMT R179, R31.reuse, 0x7632, R179 ;  /* 0x000076321fb37816 */ /* 0x044fe400000000b3 */
[----:B------:R-:W-:Y:S02]  /*3470*/  SHF.L.U32 R31, R31, 0x10, RZ ;  /* 0x000000101f1f7819 */ /* 0x000fe400000006ff */
[C---:B------:R-:W-:Y:S02]  /*3480*/  SHF.L.U32 R221, R28.reuse, 0x10, RZ ;  /* 0x000000101cdd7819 */ /* 0x040fe400000006ff */
[----:B------:R-:W-:Y:S01]  /*3490*/  PRMT R28, R28, 0x7632, R28 ;  /* 0x000076321c1c7816 */ /* 0x000fe2000000001c */
[----:B------:R-:W-:Y:S01]  /*34a0*/  FFMA.FTZ R223, R220, R191, R31 ;  /* 0x000000bfdcdf7223 */ /* 0x000fe2000001001f */
[----:B------:R-:W-:Y:S02]  /*34b0*/  SHF.L.U32 R220, R176, 0x10, RZ ;  /* 0x00000010b0dc7819 */ /* 0x000fe400000006ff */
[----:B------:R-:W-:-:S02]  /*34c0*/  SHF.L.U32 R31, R29, 0x10, RZ ;  /* 0x000000101d1f7819 */ /* 0x000fc400000006ff */
[----:B------:R-:W-:Y:S01]  /*34d0*/  PRMT R29, R29, 0x7632, R29 ;  /* 0x000076321d1d7816 */ /* 0x000fe2000000001d */
[-C--:B------:R-:W-:Y:S01]  /*34e0*/  FFMA.FTZ R221, R220, R191.reuse, R221 ;  /* 0x000000bfdcdd7223 */ /* 0x080fe200000100dd */
[C---:B------:R-:W-:Y:S02]  /*34f0*/  SHF.L.U32 R220, R177.reuse, 0x10, RZ ;  /* 0x00000010b1dc7819 */ /* 0x040fe400000006ff */
[----:B------:R-:W-:Y:S02]  /*3500*/  PRMT R176, R176, 0x7632, R176 ;  /* 0x00007632b0b07816 */ /* 0x000fe400000000b0 */
[----:B------:R-:W-:Y:S01]  /*3510*/  PRMT R177, R177, 0x7632, R177 ;  /* 0x00007632b1b17816 */ /* 0x000fe200000000b1 */
[--C-:B------:R-:W-:Y:S01]  /*3520*/  FFMA.FTZ R220, R220, R191, R31.reuse ;  /* 0x000000bfdcdc7223 */ /* 0x100fe2000001001f */
[C---:B------:R-:W-:Y:S02]  /*3530*/  PRMT R31, R30.reuse, 0x7632, R31 ;  /* 0x000076321e1f7816 */ /* 0x040fe4000000001f */
[----:B------:R-:W-:-:S02]  /*3540*/  SHF.L.U32 R219, R30, 0x10, RZ ;  /* 0x000000101edb7819 */ /* 0x000fc400000006ff */
[----:B------:R-:W-:Y:S02]  /*3550*/  SHF.L.U32 R227, R29, 0x10, RZ ;  /* 0x000000101de37819 */ /* 0x000fe400000006ff */
[----:B------:R-:W-:Y:S01]  /*3560*/  SHF.L.U32 R179, R179, 0x10, RZ ;  /* 0x00000010b3b37819 */ /* 0x000fe200000006ff */
[-C--:B------:R-:W-:Y:S01]  /*3570*/  FFMA.FTZ R219, R224, R191.reuse, R219 ;  /* 0x000000bfe0db7223 */ /* 0x080fe200000100db */
[----:B------:R-:W-:Y:S02]  /*3580*/  SHF.L.U32 R176, R176, 0x10, RZ ;  /* 0x00000010b0b07819 */ /* 0x000fe400000006ff */
[----:B------:R-:W-:Y:S01]  /*3590*/  SHF.L.U32 R30, R177, 0x10, RZ ;  /* 0x00000010b11e7819 */ /* 0x000fe200000006ff */
[-C--:B------:R-:W-:Y:S01]  /*35a0*/  FFMA.FTZ R222, R222, R191.reuse, R179 ;  /* 0x000000bfdede7223 */ /* 0x080fe200000100b3 */
[----:B------:R-:W-:Y:S02]  /*35b0*/  SHF.L.U32 R31, R31, 0x10, RZ ;  /* 0x000000101f1f7819 */ /* 0x000fe400000006ff */
        /* <DEDUP_REMOVED lines=9> */
.L_x_17709:
[----:B------:R-:W-:-:S04]  /*3650*/  UISETP.NE.U32.AND UP1, UPT, UR10, URZ, UPT ;  /* 0x000000ff0a00728c */ /* 0x000fc8000bf25070 */
[----:B------:R-:W-:-:S09]  /*3660*/  UISETP.NE.AND.EX UP1, UPT, UR11, URZ, UPT, UP1 ;  /* 0x000000ff0b00728c */ /* 0x000fd2000bf25310 */
[----:B------:R-:W-:Y:S05]  /*3670*/  BRA.U UP1, `(.L_x_17711) ;  /* 0x0000000101547547 */ /* 0x000fea000b800000 */
        /* <DEDUP_REMOVED lines=21> */
.L_x_17711:
[C---:B-----5:R-:W-:Y:S02]  /*37d0*/  PRMT R28, R176.reuse, 0x7632, R28 ;  /* 0x00007632b01c7816 */ /* 0x060fe4000000001c */
[----:B------:R-:W-:Y:S02]  /*37e0*/  SHF.L.U32 R176, R176, 0x10, RZ ;  /* 0x00000010b0b07819 */ /* 0x000fe400000006ff */
[----:B------:R-:W-:Y:S02]  /*37f0*/  PRMT R30, R178, 0x7632, R30 ;  /* 0x00007632b21e7816 */ /* 0x000fe4000000001e */
[----:B------:R-:W-:Y:S01]  /*3800*/  PRMT R29, R177, 0x7632, R29 ;  /* 0x00007632b11d7816 */ /* 0x000fe2000000001d */
[----:B------:R-:W-:Y:S01]  /*3810*/  FMUL.FTZ R221, R176, R191 ;  /* 0x000000bfb0dd7220 */ /* 0x000fe20000410000 */
[C---:B------:R-:W-:Y:S02]  /*3820*/  PRMT R31, R179.reuse, 0x7632, R31 ;  /* 0x00007632b31f7816 */ /* 0x040fe4000000001f */
        /* <DEDUP_REMOVED lines=18> */
.L_x_17710:
        /* <DEDUP_REMOVED lines=10> */
[----:B-----5:R-:W-:Y:S02]  /*39f0*/  SHF.L.U32 R224, R176, 0x10, RZ ;  /* 0x00000010b0e07819 */ /* 0x020fe400000006ff */
[C---:B------:R-:W-:Y:S02]  /*3a00*/  PRMT R176, R177.reuse, 0x7632, R176 ;  /* 0x00007632b1b07816 */ /* 0x040fe400000000b0 */
[----:B------:R-:W-:Y:S02]  /*3a10*/  SHF.L.U32 R230, R177, 0x10, RZ ;  /* 0x00000010b1e67819 */ /* 0x000fe400000006ff */
[C---:B------:R-:W-:Y:S02]  /*3a20*/  SHF.L.U32 R232, R176.reuse, 0x10, RZ ;  /* 0x00000010b0e87819 */ /* 0x040fe400000006ff */
[----:B------:R-:W-:-:S04]  /*3a30*/  PRMT R176, R176, 0x7632, R176 ;  /* 0x00007632b0b07816 */ /* 0x000fc800000000b0 */
[----:B------:R-:W-:Y:S02]  /*3a40*/  SHF.L.U32 R176, R176, 0x10, RZ ;  /* 0x00000010b0b07819 */ /* 0x000fe400000006ff */
[----:B--2---:R-:W-:Y:S02]  /*3a50*/  SHF.L.U32 R229, R28, 0x10, RZ ;  /* 0x000000101ce57819 */ /* 0x004fe400000006ff */
[C---:B------:R-:W-:Y:S02]  /*3a60*/  PRMT R177, R29.reuse, 0x7632, R177 ;  /* 0x000076321db17816 */ /* 0x040fe400000000b1 */
[----:B------:R-:W-:Y:S01]  /*3a70*/  PRMT R28, R178, 0x7632, R28 ;  /* 0x00007632b21c7816 */ /* 0x000fe2000000001c */
[----:B------:R-:W-:Y:S01]  /*3a80*/  FFMA.FTZ R224, R224, R191, R229 ;  /* 0x000000bfe0e07223 */ /* 0x000fe200000100e5 */
[----:B------:R-:W-:Y:S02]  /*3a90*/  SHF.L.U32 R229, R29, 0x10, RZ ;  /* 0x000000101de57819 */ /* 0x000fe400000006ff */
        /* <DEDUP_REMOVED lines=10> */
[C---:B------:R-:W-:Y:S02]  /*3b40*/  SHF.L.U32 R30, R28.reuse, 0x10, RZ ;  /* 0x000000101c1e7819 */ /* 0x040fe400000006ff */
[----:B------:R-:W-:Y:S02]  /*3b50*/  SHF.L.U32 R29, R29, 0x10, RZ ;  /* 0x000000101d1d7819 */ /* 0x000fe400000006ff */
[----:B------:R-:W-:Y:S02]  /*3b60*/  PRMT R28, R28, 0x7632, R28 ;  /* 0x000076321c1c7816 */ /* 0x000fe4000000001c */
[----:B------:R-:W-:Y:S01]  /*3b70*/  SHF.L.U32 R178, R178, 0x10, RZ ;  /* 0x00000010b2b27819 */ /* 0x000fe200000006ff */
[-C--:B------:R-:W-:Y:S01]  /*3b80*/  FFMA.FTZ R233, R30, R191.reuse, R29 ;  /* 0x000000bf1ee97223 */ /* 0x080fe2000001001d */
[----:B------:R-:W-:Y:S02]  /*3b90*/  SHF.L.U32 R234, R179, 0x10, RZ ;  /* 0x00000010b3ea7819 */ /* 0x000fe400000006ff */
        /* <DEDUP_REMOVED lines=10> */
.L_x_17712:
[----:B------:R-:W-:-:S04]  /*3c40*/  UISETP.NE.U32.AND UP1, UPT, UR10, URZ, UPT ;  /* 0x000000ff0a00728c */ /* 0x000fc8000bf25070 */
[----:B------:R-:W-:-:S09]  /*3c50*/  UISETP.NE.AND.EX UP1, UPT, UR11, URZ, UPT, UP1 ;  /* 0x000000ff0b00728c */ /* 0x000fd2000bf25310 */
[----:B------:R-:W-:Y:S05]  /*3c60*/  BRA.U UP1, `(.L_x_17714) ;  /* 0x0000000101547547 */ /* 0x000fea000b800000 */
        /* <DEDUP_REMOVED lines=21> */
.L_x_17714:
        /* <DEDUP_REMOVED lines=24> */
.L_x_17713:
        /* <DEDUP_REMOVED lines=12> */
[----:B------:R-:W-:Y:S02]  /*4000*/  SHF.L.U32 R179, R239, 0x10, RZ ;  /* 0x00000010efb37819 */ /* 0x000fe400000006ff */
[C---:B--2---:R-:W-:Y:S02]  /*4010*/  PRMT R238, R31.reuse, 0x7632, R238 ;  /* 0x000076321fee7816 */ /* 0x044fe400000000ee */
[----:B------:R-:W-:Y:S02]  /*4020*/  SHF.L.U32 R31, R31, 0x10, RZ ;  /* 0x000000101f1f7819 */ /* 0x000fe400000006ff */
[----:B------:R-:W-:-:S03]  /*4030*/  SHF.L.U32 R238, R238, 0x10, RZ ;  /* 0x00000010eeee7819 */ /* 0x000fc600000006ff */
[-CC-:B------:R-:W-:Y:S01]  /*4040*/  FFMA.FTZ R237, R237, R191.reuse, R31.reuse ;  /* 0x000000bfeded7223 */ /* 0x180fe2000001001f */
[----:B------:R-:W-:Y:S01]  /*4050*/  PRMT R31, R176, 0x7632, R31 ;  /* 0x00007632b01f7816 */ /* 0x000fe2000000001f */
[--C-:B------:R-:W-:Y:S01]  /*4060*/  FFMA.FTZ R179, R179, R191, R238.reuse ;  /* 0x000000bfb3b37223 */ /* 0x100fe200000100ee */
[----:B------:R-:W-:Y:S02]  /*4070*/  PRMT R238, R28, 0x7632, R238 ;  /* 0x000076321cee7816 */ /* 0x000fe400000000ee */
[----:B------:R-:W-:Y:S02]  /*4080*/  SHF.L.U32 R176, R176, 0x10, RZ ;  /* 0x00000010b0b07819 */ /* 0x000fe400000006ff */
[----:B------:R-:W-:Y:S02]  /*4090*/  SHF.L.U32 R31, R31, 0x10, RZ ;  /* 0x000000101f1f7819 */ /* 0x000fe400000006ff */
[----:B------:R-:W-:Y:S02]  /*40a0*/  SHF.L.U32 R28, R28, 0x10, RZ ;  /* 0x000000101c1c7819 */ /* 0x000fe400000006ff */
[----:B------:R-:W-:-:S03]  /*40b0*/  SHF.L.U32 R238, R238, 0x10, RZ ;  /* 0x00000010eeee7819 */ /* 0x000fc600000006ff */
[-CC-:B------:R-:W-:Y:S01]  /*40c0*/  FFMA.FTZ R176, R176, R191.reuse, R28.reuse ;  /* 0x000000bfb0b07223 */ /* 0x180fe2000001001c */
[----:B------:R-:W-:Y:S01]  /*40d0*/  PRMT R28, R177, 0x7632, R28 ;  /* 0x00007632b11c7816 */ /* 0x000fe2000000001c */
[----:B------:R-:W-:Y:S01]  /*40e0*/  FFMA.FTZ R238, R31, R191, R238 ;  /* 0x000000bf1fee7223 */ /* 0x000fe200000100ee */
[----:B------:R-:W-:Y:S02]  /*40f0*/  SHF.L.U32 R31, R177, 0x10, RZ ;  /* 0x00000010b11f7819 */ /* 0x000fe400000006ff */
[C---:B------:R-:W-:Y:S02]  /*4100*/  PRMT R177, R29.reuse, 0x7632, R177 ;  /* 0x000076321db17816 */ /* 0x040fe400000000b1 */
[----:B------:R-:W-:Y:S02]  /*4110*/  SHF.L.U32 R28, R28, 0x10, RZ ;  /* 0x000000101c1c7819 */ /* 0x000fe400000006ff */
[----:B------:R-:W-:Y:S02]  /*4120*/  SHF.L.U32 R29, R29, 0x10, RZ ;  /* 0x000000101d1d7819 */ /* 0x000fe400000006ff */
[----:B------:R-:W-:-:S03]  /*4130*/  SHF.L.U32 R239, R177, 0x10, RZ ;  /* 0x00000010b1ef7819 */ /* 0x000fc600000006ff */
[-C--:B------:R-:W-:Y:S01]  /*4140*/  FFMA.FTZ R177, R31, R191.reuse, R29 ;  /* 0x000000bf1fb17223 */ /* 0x080fe2000001001d */
[----:B------:R-:W-:Y:S01]  /*4150*/  PRMT R31, R30, 0x7632, R31 ;  /* 0x000076321e1f7816 */ /* 0x000fe2000000001f */
[-C--:B------:R-:W-:Y:S01]  /*4160*/  FFMA.FTZ R239, R28, R191.reuse, R239 ;  /* 0x000000bf1cef7223 */ /* 0x080fe200000100ef */
[C---:B------:R-:W-:Y:S02]  /*4170*/  PRMT R28, R178.reuse, 0x7632, R28 ;  /* 0x00007632b21c7816 */ /* 0x040fe4000000001c */
[----:B------:R-:W-:Y:S02]  /*4180*/  SHF.L.U32 R29, R178, 0x10, RZ ;  /* 0x00000010b21d7819 */ /* 0x000fe400000006ff */
        /* <DEDUP_REMOVED lines=10> */
.L_x_17715:
        /* <DEDUP_REMOVED lines=24> */
.L_x_17717:
        /* <DEDUP_REMOVED lines=24> */
.L_x_17716:
[----:B------:R-:W-:Y:S01]  /*4530*/  FADD.FTZ R191, RZ, R180 ;  /* 0x000000b4ffbf7221 */ /* 0x000fe20000010000 */
[----:B------:R-:W-:Y:S01]  /*4540*/  LOP3.LUT P2, RZ, R242, 0x1f, RZ, 0xc0, !PT ;  /* 0x0000001ff2ff7812 */ /* 0x000fe2000784c0ff */
[----:B------:R-:W-:Y:S01]  /*4550*/  UMOV UR13, 0xffffffff ;  /* 0xffffffff000d7882 */ /* 0x000fe20000000000 */
[----:B------:R-:W0:Y:S01]  /*4560*/  @P0 LDC.64 R242, c[0x0][0x3a8] ;  /* 0x0000ea00fff20b82 */ /* 0x000e220000000a00 */
[----:B------:R-:W-:-:S04]  /*4570*/  FADD.FTZ R191, R191, R22 ;  /* 0x00000016bfbf7221 */ /* 0x000fc80000010000 */
[----:B------:R-:W-:-:S04]  /*4580*/  FADD.FTZ R191, R191, R26 ;  /* 0x0000001abfbf7221 */ /* 0x000fc80000010000 */
[----:B------:R-:W-:-:S04]  /*4590*/  FADD.FTZ R191, R191, R23 ;  /* 0x00000017bfbf7221 */ /* 0x000fc80000010000 */
[----:B------:R-:W-:-:S04]  /*45a0*/  FADD.FTZ R191, R191, R25 ;  /* 0x00000019bfbf7221 */ /* 0x000fc80000010000 */
[----:B------:R-:W-:-:S04]  /*45b0*/  FADD.FTZ R191, R191, R24 ;  /* 0x00000018bfbf7221 */ /* 0x000fc80000010000 */
[----:B------:R-:W-:Y:S01]  /*45c0*/  FADD.FTZ R191, R191, R190 ;  /* 0x000000bebfbf7221 */ /* 0x000fe20000010000 */
[----:B0-----:R-:W-:-:S04]  /*45d0*/  @P0 IMAD.WIDE.U32 R242, R235, 0x10, R242 ;  /* 0x00000010ebf20825 */ /* 0x001fc800078e00f2 */
[----:B------:R-:W-:-:S04]  /*45e0*/  FADD.FTZ R191, R191, R27 ;  /* 0x0000001bbfbf7221 */ /* 0x000fc80000010000 */
[----:B------:R-:W-:Y:S01]  /*45f0*/  FADD.FTZ R191, R191, R18 ;  /* 0x00000012bfbf7221 */ /* 0x000fe20000010000 */
[----:B------:R0:W-:Y:S03]  /*4600*/  @P0 STG.E.128 desc[UR6][R242.64], R28 ;  /* 0x0000001cf2000986 */ /* 0x0001e6000c101d06 */
        /* <DEDUP_REMOVED lines=70> */
[----:B0-----:R-:W-:Y:S01]  /*4a70*/  FADD.FTZ R243, R191, R179 ;  /* 0x000000b3bff37221 */ /* 0x001fe20000010000 */
        /* <DEDUP_REMOVED lines=182> */
.L_x_17731:
[----:B------:R2:W-:Y:S01]  /*55e0*/  STL [R1+0x34], R29 ;  /* 0x0000341d01007387 */ /* 0x0005e20000100800 */
[----:B-1----:R-:W-:-:S03]  /*55f0*/  FADD.FTZ R191, R248, R191 ;  /* 0x000000bff8bf7221 */ /* 0x002fc60000010000 */
[----:B--2---:R-:W2:Y:S04]  /*5600*/  LDL R29, [R1+0x18] ;  /* 0x00001800011d7983 */ /* 0x004ea80000100800 */
[----:B------:R1:W-:Y:S01]  /*5610*/  STL [R1+0x30], R28 ;  /* 0x0000301c01007387 */ /* 0x0003e20000100800 */
[----:B----4-:R-:W-:-:S03]  /*5620*/  FFMA.FTZ R191, R191, R249, UR5 ;  /* 0x00000005bfbf7e23 */ /* 0x010fc600080100f9 */
[----:B------:R-:W3:Y:S04]  /*5630*/  LDL R249, [R1+0x20] ;  /* 0x0000200001f97983 */ /* 0x000ee80000100800 */
[----:B------:R-:W4:Y:S04]  /*5640*/  LDL R250, [R1+0x2c] ;  /* 0x00002c0001fa7983 */ /* 0x000f280000100800 */
[----:B-1----:R-:W3:Y:S04]  /*5650*/  LDL R28, [R1+0x1c] ;  /* 0x00001c00011c7983 */ /* 0x002ee80000100800 */
[----:B------:R-:W4:Y:S04]  /*5660*/  LDL R242, [R1+0x24] ;  /* 0x0000240001f27983 */ /* 0x000f280000100800 */
[----:B0-----:R-:W4:Y:S04]  /*5670*/  LDL R248, [R1+0x28] ;  /* 0x0000280001f87983 */ /* 0x001f280000100800 */
[----:B------:R-:W4:Y:S04]  /*5680*/  LDL R251, [R1+0x14] ;  /* 0x0000140001fb7983 */ /* 0x000f280000100800 */
[----:B------:R-:W4:Y:S01]  /*5690*/  LDL R252, [R1+0x10] ;  /* 0x0000100001fc7983 */ /* 0x000f220000100800 */
[----:B------:R-:W-:Y:S01]  /*56a0*/  FMUL.FTZ R241, R243, R243 ;  /* 0x000000f3f3f17220 */ /* 0x000fe20000410000 */
[----:B------:R-:W-:-:S04]  /*56b0*/  ISETP.NE.AND P3, PT, RZ, UR12, PT ;  /* 0x0000000cff007c0c */ /* 0x000fc8000bf65270 */
[----:B------:R-:W-:-:S05]  /*56c0*/  FSEL R241, R241, RZ, P3 ;  /* 0x000000fff1f17208 */ /* 0x000fca0001800000 */
[----:B------:R-:W-:-:S06]  /*56d0*/  FADD.FTZ R191, R191, R241 ;  /* 0x000000f1bfbf7221 */ /* 0x000fcc0000010000 */
[----:B------:R-:W0:Y:S01]  /*56e0*/  MUFU.RSQ R191, R191 ;  /* 0x000000bf00bf7308 */ /* 0x000e220000001400 */
[----:B------:R-:W-:-:S05]  /*56f0*/  FSEL R241, R243, RZ, !P3 ;  /* 0x000000fff3f17208 */ /* 0x000fca0005800000 */
[C---:B------:R-:W-:Y:S01]  /*5700*/  FADD.FTZ R190, -R241.reuse, R190 ;  /* 0x000000bef1be7221 */ /* 0x040fe20000010100 */
[C---:B------:R-:W-:Y:S01]  /*5710*/  FADD.FTZ R27, -R241.reuse, R27 ;  /* 0x0000001bf11b7221 */ /* 0x040fe20000010100 */
[C---:B------:R-:W-:Y:S01]  /*5720*/  FADD.FTZ R180, -R241.reuse, R180 ;  /* 0x000000b4f1b47221 */ /* 0x040fe20000010100 */
[C---:B------:R-:W-:Y:S01]  /*5730*/  FADD.FTZ R22, -R241.reuse, R22 ;  /* 0x00000016f1167221 */ /* 0x040fe20000010100 */
[C---:B------:R-:W-:Y:S01]  /*5740*/  FADD.FTZ R26, -R241.reuse, R26 ;  /* 0x0000001af11a7221 */ /* 0x040fe20000010100 */
[C---:B------:R-:W-:Y:S01]  /*5750*/  FADD.FTZ R23, -R241.reuse, R23 ;  /* 0x00000017f1177221 */ /* 0x040fe20000010100 */
[----:B------:R-:W-:Y:S01]  /*5760*/  FADD.FTZ R24, -R241, R24 ;  /* 0x00000018f1187221 */ /* 0x000fe20000010100 */
[C---:B0-----:R-:W-:Y:S01]  /*5770*/  FMUL.FTZ R190, R191.reuse, R190 ;  /* 0x000000bebfbe7220 */ /* 0x041fe20000410000 */
[C---:B------:R-:W-:Y:S01]  /*5780*/  FMUL.FTZ R27, R191.reuse, R27 ;  /* 0x0000001bbf1b7220 */ /* 0x040fe20000410000 */
[C---:B------:R-:W-:Y:S01]  /*5790*/  FMUL.FTZ R180, R191.reuse, R180 ;  /* 0x000000b4bfb47220 */ /* 0x040fe20000410000 */
[C---:B------:R-:W-:Y:S01]  /*57a0*/  FMUL.FTZ R22, R191.reuse, R22 ;  /* 0x00000016bf167220 */ /* 0x040fe20000410000 */
[C---:B------:R-:W-:Y:S01]  /*57b0*/  FMUL.FTZ R26, R191.reuse, R26 ;  /* 0x0000001abf1a7220 */ /* 0x040fe20000410000 */
[----:B------:R-:W-:Y:S01]  /*57c0*/  FMUL.FTZ R23, R191, R23 ;  /* 0x00000017bf177220 */ /* 0x000fe20000410000 */
[----:B------:R-:W-:Y:S01]  /*57d0*/  FADD.FTZ R25, -R241, R25 ;  /* 0x00000019f1197221 */ /* 0x000fe20000010100 */
[----:B--2---:R-:W-:-:S02]  /*57e0*/  FFMA.FTZ R190, R190, R29, R106 ;  /* 0x0000001dbebe7223 */ /* 0x004fc4000001006a */
[----:B------:R0:W5:Y:S01]  /*57f0*/  LDL.LU R29, [R1+0x34] ;  /* 0x00003400011d7983 */ /* 0x0001620000300800 */
[----:B---3--:R-:W-:Y:S01]  /*5800*/  FFMA.FTZ R27, R27, R28, R107 ;  /* 0x0000001c1b1b7223 */ /* 0x008fe2000001006b */
[----:B----4-:R-:W-:Y:S02]  /*5810*/  FFMA.FTZ R23, R23, R250, R111 ;  /* 0x000000fa17177223 */ /* 0x010fe4000001006f */
[----:B------:R0:W5:Y:S02]  /*5820*/  LDL.LU R28, [R1+0x30] ;  /* 0x00003000011c7983 */ /* 0x0001640000300800 */
[----:B------:R-:W-:Y:S01]  /*5830*/  F2FP.BF16.F32.PACK_AB R27, R27, R190 ;  /* 0x000000be1b1b723e */ /* 0x000fe200000010ff */
[C---:B------:R-:W-:Y:S01]  /*5840*/  FMUL.FTZ R190, R191.reuse, R24 ;  /* 0x00000018bfbe7220 */ /* 0x040fe20000410000 */
[----:B------:R-:W-:Y:S01]  /*5850*/  FFMA.FTZ R24, R180, R249, R108 ;  /* 0x000000f9b4187223 */ /* 0x000fe2000001006c */
[----:B------:R-:W-:Y:S01]  /*5860*/  FFMA.FTZ R180, R26, R248, R110 ;  /* 0x000000f81ab47223 */ /* 0x000fe2000001006e */
[----:B------:R-:W-:Y:S01]  /*5870*/  FFMA.FTZ R22, R22, R242, R109 ;  /* 0x000000f216167223 */ /* 0x000fe2000001006d */
[----:B------:R-:W2:Y:S01]  /*5880*/  LDL R250, [R1+0x8] ;  /* 0x0000080001fa7983 */ /* 0x000ea20000100800 */
[----:B------:R-:W-:Y:S01]  /*5890*/  FMUL.FTZ R25, R191, R25 ;  /* 0x00000019bf197220 */ /* 0x000fe20000410000 */
[----:B------:R-:W-:Y:S01]  /*58a0*/  FFMA.FTZ R26, R190, R251, R105 ;  /* 0x000000fbbe1a7223 */ /* 0x000fe20000010069 */
[----:B------:R-:W1:Y:S01]  /*58b0*/  LDC.64 R248, c[0x0][0x428] ;  /* 0x00010a00fff87b82 */ /* 0x000e620000000a00 */
[----:B------:R-:W3:Y:S04]  /*58c0*/  LDL R242, [R1+0xc] ;  /* 0x00000c0001f27983 */ /* 0x000ee80000100800 */
[----:B------:R-:W4:Y:S04]  /*58d0*/  LDL R251, [R1] ;  /* 0x0000000001fb7983 */ /* 0x000f280000100800 */
[----:B------:R-:W4:Y:S01]  /*58e0*/  LDL R190, [R1+0x4] ;  /* 0x0000040001be7983 */ /* 0x000f220000100800 */
[----:B------:R-:W-:Y:S01]  /*58f0*/  FFMA.FTZ R25, R25, R252, R104 ;  /* 0x000000fc19197223 */ /* 0x000fe20000010068 */
[----:B------:R-:W-:-:S04]  /*5900*/  F2FP.BF16.F32.PACK_AB R24, R22, R24 ;  /* 0x000000181618723e */ /* 0x000fc800000010ff */
[----:B------:R-:W-:Y:S02]  /*5910*/  F2FP.BF16.F32.PACK_AB R26, R26, R25 ;  /* 0x000000191a1a723e */ /* 0x000fe400000010ff */
[----:B------:R-:W-:Y:S02]  /*5920*/  F2FP.BF16.F32.PACK_AB R25, R23, R180 ;  /* 0x000000b41719723e */ /* 0x000fe400000010ff */
[----:B------:R-:W0:Y:S02]  /*5930*/  @!P2 LDC.64 R22, c[0x0][0x3c0] ;  /* 0x0000f000ff16ab82 */ /* 0x000e240000000a00 */
[----:B0-----:R-:W-:-:S05]  /*5940*/  @!P2 IMAD.WIDE R22, R12, 0x4, R22 ;  /* 0x000000040c16a825 */ /* 0x001fca00078e0216 */
[----:B------:R0:W-:Y:S02]  /*5950*/  @!P2 STG.E desc[UR6][R22.64], R243 ;  /* 0x000000f31600a986 */ /* 0x0001e4000c101906 */
[----:B0-----:R-:W0:Y:S01]  /*5960*/  @!P2 LDC.64 R22, c[0x0][0x3c8] ;  /* 0x0000f200ff16ab82 */ /* 0x001e220000000a00 */
[C---:B------:R-:W-:Y:S01]  /*5970*/  FADD.FTZ R20, -R241.reuse, R20 ;  /* 0x00000014f1147221 */ /* 0x040fe20000010100 */
[----:B------:R-:W-:-:S03]  /*5980*/  FADD.FTZ R180, -R241, R19 ;  /* 0x00000013f1b47221 */ /* 0x000fc60000010100 */
[C---:B------:R-:W-:Y:S01]  /*5990*/  FMUL.FTZ R19, R191.reuse, R20 ;  /* 0x00000014bf137220 */ /* 0x040fe20000410000 */
[----:B------:R-:W-:-:S03]  /*59a0*/  FMUL.FTZ R180, R191, R180 ;  /* 0x000000b4bfb47220 */ /* 0x000fc60000410000 */
[----:B------:R-:W-:Y:S01]  /*59b0*/  FFMA.FTZ R19, R19, R246, R98 ;  /* 0x000000f613137223 */ /* 0x000fe20000010062 */
[----:B------:R-:W-:Y:S01]  /*59c0*/  FFMA.FTZ R180, R180, R247, R99 ;  /* 0x000000f7b4b47223 */ /* 0x000fe20000010063 */
[----:B------:R-:W-:Y:S01]  /*59d0*/  FADD.FTZ R16, -R241, R16 ;  /* 0x00000010f1107221 */ /* 0x000fe20000010100 */
[----:B0-----:R-:W-:-:S05]  /*59e0*/  @!P2 IMAD.WIDE R22, R12, 0x4, R22 ;  /* 0x000000040c16a825 */ /* 0x001fca00078e0216 */
[----:B------:R1:W-:Y:S01]  /*59f0*/  @!P2 STG.E desc[UR6][R22.64], R191 ;  /* 0x000000bf1600a986 */ /* 0x0003e2000c101906 */
[----:B------:R-:W-:Y:S01]  /*5a00*/  F2FP.BF16.F32.PACK_AB R19, R180, R19 ;  /* 0x00000013b413723e */ /* 0x000fe200000010ff */
[C---:B------:R-:W-:Y:S01]  /*5a10*/  FADD.FTZ R180, -R241.reuse, R17 ;  /* 0x00000011f1b47221 */ /* 0x040fe20000010100 */
[C---:B------:R-:W-:Y:S01]  /*5a20*/  FADD.FTZ R14, -R241.reuse, R14 ;  /* 0x0000000ef10e7221 */ /* 0x040fe20000010100 */
[----:B------:R-:W-:Y:S01]  /*5a30*/  FADD.FTZ R18, -R241, R18 ;  /* 0x00000012f1127221 */ /* 0x000fe20000010100 */
[----:B-1----:R-:W-:-:S04]  /*5a40*/  IMAD.WIDE.U32 R22, R21, 0x10, R248 ;  /* 0x0000001015167825 */ /* 0x002fc800078e00f8 */
[----:B------:R-:W-:Y:S01]  /*5a50*/  FADD.FTZ R20, -R241, R13 ;  /* 0x0000000df1147221 */ /* 0x000fe20000010100 */
[----:B------:R0:W-:Y:S01]  /*5a60*/  STG.E.128 desc[UR6][R22.64], R24 ;  /* 0x0000001816007986 */ /* 0x0001e2000c101d06 */
[C---:B------:R-:W-:Y:S01]  /*5a70*/  FMUL.FTZ R17, R191.reuse, R16 ;  /* 0x00000010bf117220 */ /* 0x040fe20000410000 */
[C---:B------:R-:W-:Y:S01]  /*5a80*/  FMUL.FTZ R14, R191.reuse, R14 ;  /* 0x0000000ebf0e7220 */ /* 0x040fe20000410000 */
[C---:B------:R-:W-:Y:S01]  /*5a90*/  FMUL.FTZ R13, R191.reuse, R18 ;  /* 0x00000012bf0d7220 */ /* 0x040fe20000410000 */
[----:B------:R-:W-:Y:S01]  /*5aa0*/  FMUL.FTZ R20, R191, R20 ;  /* 0x00000014bf147220 */ /* 0x000fe20000410000 */
[----:B------:R-:W-:Y:S01]  /*5ab0*/  FFMA.FTZ R17, R17, R244, R96 ;  /* 0x000000f411117223 */ /* 0x000fe20000010060 */
[----:B0-----:R-:W-:Y:S01]  /*5ac0*/  FADD.FTZ R22, -R241, R15 ;  /* 0x0000000ff1167221 */ /* 0x001fe20000010100 */
[----:B------:R-:W-:-:S03]  /*5ad0*/  FMUL.FTZ R15, R191, R180 ;  /* 0x000000b4bf0f7220 */ /* 0x000fc60000410000 */
[----:B------:R-:W-:-:S04]  /*5ae0*/  FMUL.FTZ R22, R191, R22 ;  /* 0x00000016bf167220 */ /* 0x000fc80000410000 */
[----:B------:R-:W-:Y:S01]  /*5af0*/  FFMA.FTZ R18, R22, R245, R97 ;  /* 0x000000f516127223 */ /* 0x000fe20000010061 */
[----:B------:R-:W-:-:S04]  /*5b00*/  FADD.FTZ R21, -R241, R8 ;  /* 0x00000008f1157221 */ /* 0x000fc80000010100 */
[----:B------:R-:W-:Y:S01]  /*5b10*/  F2FP.BF16.F32.PACK_AB R18, R18, R17 ;  /* 0x000000111212723e */ /* 0x000fe200000010ff */
        /* <DEDUP_REMOVED lines=8> */
[C---:B------:R-:W-:Y:S02]  /*5ba0*/  FADD.FTZ R200, -R241.reuse, R239 ;  /* 0x000000eff1c87221 */ /* 0x040fe40000010100 */
[----:B------:R-:W0:Y:S01]  /*5bb0*/  LDC.64 R238, c[0x0][0x428] ;  /* 0x00010a00ffee7b82 */ /* 0x000e220000000a00 */
[C---:B------:R-:W-:Y:S01]  /*5bc0*/  FADD.FTZ R9, -R241.reuse, R196 ;  /* 0x000000c4f1097221 */ /* 0x040fe20000010100 */
[C---:B------:R-:W-:Y:S01]  /*5bd0*/  FADD.FTZ R180, -R241.reuse, R221 ;  /* 0x000000ddf1b47221 */ /* 0x040fe20000010100 */
[C---:B------:R-:W-:Y:S01]  /*5be0*/  FADD.FTZ R196, -R241.reuse, R231 ;  /* 0x000000e7f1c47221 */ /* 0x040fe20000010100 */
[C---:B------:R-:W-:Y:S01]  /*5bf0*/  FADD.FTZ R24, -R241.reuse, R3 ;  /* 0x00000003f1187221 */ /* 0x040fe20000010100 */
[C---:B------:R-:W-:Y:S01]  /*5c00*/  FADD.FTZ R6, -R241.reuse, R198 ;  /* 0x000000c6f1067221 */ /* 0x040fe20000010100 */
[----:B------:R-:W-:Y:S01]  /*5c10*/  FADD.FTZ R8, -R241, R197 ;  /* 0x000000c5f1087221 */ /* 0x000fe20000010100 */
[----:B------:R-:W-:-:S02]  /*5c20*/  FMUL.FTZ R9, R191, R9 ;  /* 0x00000009bf097220 */ /* 0x000fc40000410000 */
[C---:B------:R-:W-:Y:S01]  /*5c30*/  FMUL.FTZ R6, R191.reuse, R6 ;  /* 0x00000006bf067220 */ /* 0x040fe20000410000 */
[----:B------:R-:W-:Y:S01]  /*5c40*/  FMUL.FTZ R8, R191, R8 ;  /* 0x00000008bf087220 */ /* 0x000fe20000410000 */
[C---:B------:R-:W-:Y:S02]  /*5c50*/  FADD.FTZ R198, -R241.reuse, R233 ;  /* 0x000000e9f1c67221 */ /* 0x040fe40000010100 */
        /* <DEDUP_REMOVED lines=8> */
[----:B------:R-:W-:Y:S01]  /*5ce0*/  FADD.FTZ R3, -R241, R193 ;  /* 0x000000c1f1037221 */ /* 0x000fe20000010100 */
[C---:B------:R-:W-:Y:S01]  /*5cf0*/  FMUL.FTZ R4, R191.reuse, R4 ;  /* 0x00000004bf047220 */ /* 0x040fe20000410000 */
[C---:B------:R-:W-:Y:S01]  /*5d00*/  FMUL.FTZ R5, R191.reuse, R5 ;  /* 0x00000005bf057220 */ /* 0x040fe20000410000 */
[C---:B------:R-:W-:Y:S01]  /*5d10*/  FMUL.FTZ R2, R191.reuse, R2 ;  /* 0x00000002bf027220 */ /* 0x040fe20000410000 */
[----:B------:R-:W-:Y:S01]  /*5d20*/  FMUL.FTZ R3, R191, R3 ;  /* 0x00000003bf037220 */ /* 0x000fe20000410000 */
[----:B------:R-:W-:Y:S01]  /*5d30*/  FFMA.FTZ R4, R4, R158, R78 ;  /* 0x0000009e04047223 */ /* 0x000fe2000001004e */
[----:B------:R-:W-:Y:S01]  /*5d40*/  FFMA.FTZ R5, R5, R159, R79 ;  /* 0x0000009f05057223 */ /* 0x000fe2000001004f */
[----:B------:R-:W-:Y:S01]  /*5d50*/  FFMA.FTZ R2, R2, R156, R76 ;  /* 0x0000009c02027223 */ /* 0x000fe2000001004c */
[----:B------:R-:W-:Y:S01]  /*5d60*/  FFMA.FTZ R3, R3, R157, R77 ;  /* 0x0000009d03037223 */ /* 0x000fe2000001004d */
[----:B------:R-:W-:-:S02]  /*5d70*/  FADD.FTZ R193, -R241, R230 ;  /* 0x000000e6f1c17221 */ /* 0x000fc40000010100 */
[----:B------:R-:W-:Y:S02]  /*5d80*/  F2FP.BF16.F32.PACK_AB R5, R5, R4 ;  /* 0x000000040505723e */ /* 0x000fe400000010ff */
[----:B------:R-:W-:Y:S01]  /*5d90*/  F2FP.BF16.F32.PACK_AB R4, R3, R2 ;  /* 0x000000020304723e */ /* 0x000fe200000010ff */
[C---:B------:R-:W-:Y:S01]  /*5da0*/  FADD.FTZ R197, -R241.reuse, R234 ;  /* 0x000000eaf1c57221 */ /* 0x040fe20000010100 */
[C---:B------:R-:W-:Y:S01]  /*5db0*/  FADD.FTZ R176, -R241.reuse, R176 ;  /* 0x000000b0f1b07221 */ /* 0x040fe20000010100 */
[C---:B------:R-:W-:Y:S01]  /*5dc0*/  FADD.FTZ R177, -R241.reuse, R177 ;  /* 0x000000b1f1b17221 */ /* 0x040fe20000010100 */
[----:B------:R-:W-:Y:S02]  /*5dd0*/  FADD.FTZ R178, -R241, R178 ;  /* 0x000000b2f1b27221 */ /* 0x000fe40000010100 */
[C---:B------:R-:W-:Y:S01]  /*5de0*/  FMUL.FTZ R176, R191.reuse, R176 ;  /* 0x000000b0bfb07220 */ /* 0x040fe20000410000 */
[C---:B------:R-:W-:Y:S01]  /*5df0*/  FMUL.FTZ R177, R191.reuse, R177 ;  /* 0x000000b1bfb17220 */ /* 0x040fe20000410000 */
[----:B------:R-:W-:Y:S01]  /*5e00*/  FMUL.FTZ R178, R191, R178 ;  /* 0x000000b2bfb27220 */ /* 0x000fe20000410000 */
[----:B0-----:R-:W-:-:S04]  /*5e10*/  IMAD.WIDE.U32 R2, R192, 0x10, R238 ;  /* 0x00000010c0027825 */ /* 0x001fc800078e00ee */
[----:B------:R-:W-:Y:S01]  /*5e20*/  FFMA.FTZ R176, R176, R116, R36 ;  /* 0x00000074b0b07223 */ /* 0x000fe20000010024 */
[----:B------:R-:W-:Y:S01]  /*5e30*/  FFMA.FTZ R177, R177, R118, R38 ;  /* 0x00000076b1b17223 */ /* 0x000fe20000010026 */
[----:B------:R-:W-:Y:S01]  /*5e40*/  FFMA.FTZ R178, R178, R112, R32 ;  /* 0x00000070b2b27223 */ /* 0x000fe20000010020 */
[----:B--2---:R-:W-:Y:S01]  /*5e50*/  FFMA.FTZ R15, R15, R250, R102 ;  /* 0x000000fa0f0f7223 */ /* 0x004fe20000010066 */
[----:B---3--:R-:W-:Y:S01]  /*5e60*/  FFMA.FTZ R14, R14, R242, R103 ;  /* 0x000000f20e0e7223 */ /* 0x008fe20000010067 */
[----:B----4-:R-:W-:Y:S01]  /*5e70*/  FFMA.FTZ R13, R13, R251, R100 ;  /* 0x000000fb0d0d7223 */ /* 0x010fe20000010064 */
[----:B------:R-:W-:-:S03]  /*5e80*/  FFMA.FTZ R16, R20, R190, R101 ;  /* 0x000000be14107223 */ /* 0x000fc60000010065 */
[----:B------:R-:W-:Y:S01]  /*5e90*/  F2FP.BF16.F32.PACK_AB R17, R14, R15 ;  /* 0x0000000f0e11723e */ /* 0x000fe200000010ff */
[----:B------:R-:W-:Y:S01]  /*5ea0*/  IMAD.WIDE.U32 R14, R11, 0x10, R248 ;  /* 0x000000100b0e7825 */ /* 0x000fe200078e00f8 */
[----:B------:R-:W-:-:S05]  /*5eb0*/  F2FP.BF16.F32.PACK_AB R16, R16, R13 ;  /* 0x0000000d1010723e */ /* 0x000fca00000010ff */
        /* <DEDUP_REMOVED lines=10> */
[----:B------:R-:W-:Y:S01]  /*5f60*/  MOV R207, R21 ;  /* 0x0000001500cf7202 */ /* 0x000fe20000000f00 */
[C---:B------:R-:W-:Y:S01]  /*5f70*/  FADD.FTZ R21, -R241.reuse, R214 ;  /* 0x000000d6f1157221 */ /* 0x040fe20000010100 */
[----:B------:R-:W-:Y:S01]  /*5f80*/  MOV R214, R22 ;  /* 0x0000001600d67202 */ /* 0x000fe20000000f00 */
[C---:B------:R-:W-:Y:S01]  /*5f90*/  FADD.FTZ R22, -R241.reuse, R211 ;  /* 0x000000d3f1167221 */ /* 0x040fe20000010100 */
[----:B------:R-:W-:Y:S01]  /*5fa0*/  MOV R211, R23 ;  /* 0x0000001700d37202 */ /* 0x000fe20000000f00 */
[C---:B------:R-:W-:Y:S01]  /*5fb0*/  FADD.FTZ R14, -R241.reuse, R208 ;  /* 0x000000d0f10e7221 */ /* 0x040fe20000010100 */
[----:B------:R-:W-:Y:S01]  /*5fc0*/  FADD.FTZ R18, -R241, R206 ;  /* 0x000000cef1127221 */ /* 0x000fe20000010100 */
[----:B------:R-:W-:-:S02]  /*5fd0*/  MOV R208, R27 ;  /* 0x0000001b00d07202 */ /* 0x000fc40000000f00 */
[----:B------:R-:W-:Y:S01]  /*5fe0*/  MOV R206, R25 ;  /* 0x0000001900ce7202 */ /* 0x000fe20000000f00 */
[C---:B------:R-:W-:Y:S01]  /*5ff0*/  FADD.FTZ R17, -R241.reuse, R204 ;  /* 0x000000ccf1117221 */ /* 0x040fe20000010100 */
[----:B------:R-:W-:Y:S01]  /*6000*/  FADD.FTZ R19, -R241, R205 ;  /* 0x000000cdf1137221 */ /* 0x000fe20000010100 */
[----:B------:R-:W-:Y:S01]  /*6010*/  MOV R204, R26 ;  /* 0x0000001a00cc7202 */ /* 0x000fe20000000f00 */
[----:B------:R-:W-:Y:S01]  /*6020*/  FMUL.FTZ R231, R191, R211 ;  /* 0x000000d3bfe77220 */ /* 0x000fe20000410000 */
[----:B------:R-:W-:Y:S01]  /*6030*/  MOV R205, R20 ;  /* 0x0000001400cd7202 */ /* 0x000fe20000000f00 */
[C---:B------:R-:W-:Y:S01]  /*6040*/  FADD.FTZ R26, -R241.reuse, R218 ;  /* 0x000000daf11a7221 */ /* 0x040fe20000010100 */
[----:B------:R-:W-:Y:S01]  /*6050*/  FADD.FTZ R195, -R241, R232 ;  /* 0x000000e8f1c37221 */ /* 0x000fe20000010100 */
[C---:B------:R-:W-:Y:S01]  /*6060*/  FMUL.FTZ R211, R191.reuse, R214 ;  /* 0x000000d6bfd37220 */ /* 0x040fe20000410000 */
[C---:B------:R-:W-:Y:S01]  /*6070*/  FMUL.FTZ R214, R191.reuse, R206 ;  /* 0x000000cebfd67220 */ /* 0x040fe20000410000 */
[C---:B------:R-:W-:Y:S01]  /*6080*/  FMUL.FTZ R218, R191.reuse, R208 ;  /* 0x000000d0bfda7220 */ /* 0x040fe20000410000 */
[C---:B------:R-:W-:Y:S01]  /*6090*/  FMUL.FTZ R219, R191.reuse, R180 ;  /* 0x000000b4bfdb7220 */ /* 0x040fe20000410000 */
[C---:B------:R-:W-:Y:S01]  /*60a0*/  FMUL.FTZ R208, R191.reuse, R249 ;  /* 0x000000f9bfd07220 */ /* 0x040fe20000410000 */
[C---:B------:R-:W-:Y:S01]  /*60b0*/  FMUL.FTZ R206, R191.reuse, R248 ;  /* 0x000000f8bfce7220 */ /* 0x040fe20000410000 */
[----:B------:R-:W-:Y:S01]  /*60c0*/  FMUL.FTZ R180, R191, R185 ;  /* 0x000000b9bfb47220 */ /* 0x000fe20000410000 */
[C---:B------:R-:W-:Y:S01]  /*60d0*/  FADD.FTZ R251, -R241.reuse, R188 ;  /* 0x000000bcf1fb7221 */ /* 0x040fe20000010100 */
[----:B------:R-:W-:Y:S01]  /*60e0*/  FADD.FTZ R23, -R241, R215 ;  /* 0x000000d7f1177221 */ /* 0x000fe20000010100 */
[----:B------:R-:W-:Y:S01]  /*60f0*/  FMUL.FTZ R185, R191, R189 ;  /* 0x000000bdbfb97220 */ /* 0x000fe20000410000 */
[C---:B------:R-:W-:Y:S01]  /*6100*/  FADD.FTZ R20, -R241.reuse, R210 ;  /* 0x000000d2f1147221 */ /* 0x040fe20000010100 */
[----:B------:R-:W-:Y:S01]  /*6110*/  FADD.FTZ R188, -R241, R222 ;  /* 0x000000def1bc7221 */ /* 0x000fe20000010100 */
[C---:B------:R-:W-:Y:S01]  /*6120*/  FMUL.FTZ R215, R191.reuse, R205 ;  /* 0x000000cdbfd77220 */ /* 0x040fe20000410000 */
[C---:B------:R-:W-:Y:S01]  /*6130*/  FMUL.FTZ R189, R191.reuse, R195 ;  /* 0x000000c3bfbd7220 */ /* 0x040fe20000410000 */
[----:B------:R-:W-:Y:S01]  /*6140*/  MOV R210, R24 ;  /* 0x0000001800d27202 */ /* 0x000fe20000000f00 */
[C---:B------:R-:W-:Y:S01]  /*6150*/  FMUL.FTZ R222, R191.reuse, R22 ;  /* 0x00000016bfde7220 */ /* 0x040fe20000410000 */
[----:B------:R-:W-:Y:S01]  /*6160*/  FMUL.FTZ R195, R191, R199 ;  /* 0x000000c7bfc37220 */ /* 0x000fe20000410000 */
[----:B------:R-:W-:Y:S01]  /*6170*/  FADD.FTZ R187, -R241, R223 ;  /* 0x000000dff1bb7221 */ /* 0x000fe20000010100 */
[----:B------:R-:W-:Y:S01]  /*6180*/  FFMA.FTZ R22, R208, R160, R80 ;  /* 0x000000a0d0167223 */ /* 0x000fe20000010050 */
[----:B------:R-:W-:Y:S01]  /*6190*/  FFMA.FTZ R199, R206, R161, R81 ;  /* 0x000000a1cec77223 */ /* 0x000fe20000010051 */
[C---:B------:R-:W-:Y:S01]  /*61a0*/  FMUL.FTZ R223, R191.reuse, R17 ;  /* 0x00000011bfdf7220 */ /* 0x040fe20000410000 */
[----:B------:R-:W-:Y:S01]  /*61b0*/  FMUL.FTZ R221, R191, R18 ;  /* 0x00000012bfdd7220 */ /* 0x000fe20000410000 */
[----:B------:R-:W-:Y:S01]  /*61c0*/  FADD.FTZ R11, -R241, R209 ;  /* 0x000000d1f10b7221 */ /* 0x000fe20000010100 */
[----:B------:R-:W-:Y:S01]  /*61d0*/  FFMA.FTZ R18, R215, R168, R88 ;  /* 0x000000a8d7127223 */ /* 0x000fe20000010058 */
[----:B------:R-:W-:Y:S01]  /*61e0*/  FFMA.FTZ R17, R214, R169, R89 ;  /* 0x000000a9d6117223 */ /* 0x000fe20000010059 */
[C---:B------:R-:W-:Y:S01]  /*61f0*/  FADD.FTZ R24, -R241.reuse, R212 ;  /* 0x000000d4f1187221 */ /* 0x040fe20000010100 */
[----:B------:R-:W-:Y:S01]  /*6200*/  FADD.FTZ R27, -R241, R217 ;  /* 0x000000d9f11b7221 */ /* 0x000fe20000010100 */
[C---:B------:R-:W-:Y:S01]  /*6210*/  FMUL.FTZ R7, R191.reuse, R7 ;  /* 0x00000007bf077220 */ /* 0x040fe20000410000 */
[C---:B------:R-:W-:Y:S01]  /*6220*/  FMUL.FTZ R207, R191.reuse, R207 ;  /* 0x000000cfbfcf7220 */ /* 0x040fe20000410000 */
[C---:B------:R-:W-:Y:S01]  /*6230*/  FMUL.FTZ R212, R191.reuse, R210 ;  /* 0x000000d2bfd47220 */ /* 0x040fe20000410000 */
[----:B------:R-:W-:Y:S01]  /*6240*/  FMUL.FTZ R217, R191, R204 ;  /* 0x000000ccbfd97220 */ /* 0x000fe20000410000 */
[----:B------:R-:W-:Y:S01]  /*6250*/  F2FP.BF16.F32.PACK_AB R22, R199, R22 ;  /* 0x00000016c716723e */ /* 0x000fe200000010ff */
[C---:B------:R-:W-:Y:S01]  /*6260*/  FADD.FTZ R250, -R241.reuse, R183 ;  /* 0x000000b7f1fa7221 */ /* 0x040fe20000010100 */
[----:B------:R-:W-:Y:S01]  /*6270*/  FADD.FTZ R184, -R241, R227 ;  /* 0x000000e3f1b87221 */ /* 0x000fe20000010100 */
[----:B------:R-:W-:Y:S01]  /*6280*/  FMUL.FTZ R233, R191, R11 ;  /* 0x0000000bbfe97220 */ /* 0x000fe20000410000 */
[----:B------:R-:W-:Y:S01]  /*6290*/  FFMA.FTZ R199, R9, R155, R75 ;  /* 0x0000009b09c77223 */ /* 0x000fe2000001004b */
[C---:B------:R-:W-:Y:S01]  /*62a0*/  FMUL.FTZ R227, R191.reuse, R16 ;  /* 0x00000010bfe37220 */ /* 0x040fe20000410000 */
[----:B------:R-:W-:Y:S01]  /*62b0*/  FMUL.FTZ R11, R191, R19 ;  /* 0x00000013bf0b7220 */ /* 0x000fe20000410000 */
[----:B------:R-:W-:Y:S01]  /*62c0*/  F2FP.BF16.F32.PACK_AB R18, R17, R18 ;  /* 0x000000121112723e */ /* 0x000fe200000010ff */
[----:B------:R-:W-:Y:S01]  /*62d0*/  FFMA.FTZ R9, R7, R153, R73 ;  /* 0x0000009907097223 */ /* 0x000fe20000010049 */
[----:B------:R-:W-:Y:S01]  /*62e0*/  FFMA.FTZ R19, R217, R170, R90 ;  /* 0x000000aad9137223 */ /* 0x000fe2000001005a */
[----:B------:R-:W-:Y:S01]  /*62f0*/  FFMA.FTZ R218, R218, R171, R91 ;  /* 0x000000abdada7223 */ /* 0x000fe2000001005b */
[----:B------:R-:W-:Y:S01]  /*6300*/  FFMA.FTZ R16, R231, R172, R92 ;  /* 0x000000ace7107223 */ /* 0x000fe2000001005c */
[----:B------:R-:W-:Y:S01]  /*6310*/  FFMA.FTZ R211, R211, R173, R93 ;  /* 0x000000add3d37223 */ /* 0x000fe2000001005d */
[----:B------:R-:W-:Y:S01]  /*6320*/  FFMA.FTZ R17, R207, R174, R94 ;  /* 0x000000aecf117223 */ /* 0x000fe2000001005e */
[----:B------:R-:W-:Y:S01]  /*6330*/  FFMA.FTZ R212, R212, R175, R95 ;  /* 0x000000afd4d47223 */ /* 0x000fe2000001005f */
[----:B------:R-:W-:Y:S01]  /*6340*/  MOV R209, R13 ;  /* 0x0000000d00d17202 */ /* 0x000fe20000000f00 */
[----:B------:R-:W-:Y:S01]  /*6350*/  FADD.FTZ R15, -R241, R203 ;  /* 0x000000cbf10f7221 */ /* 0x000fe20000010100 */
[C---:B------:R-:W-:Y:S01]  /*6360*/  FMUL.FTZ R204, R191.reuse, R251 ;  /* 0x000000fbbfcc7220 */ /* 0x040fe20000410000 */
[----:B------:R-:W-:Y:S01]  /*6370*/  FMUL.FTZ R205, R191, R250 ;  /* 0x000000fabfcd7220 */ /* 0x000fe20000410000 */
[----:B------:R-:W-:Y:S01]  /*6380*/  F2FP.BF16.F32.PACK_AB R7, R199, R8 ;  /* 0x00000008c707723e */ /* 0x000fe200000010ff */
[----:B------:R-:W-:Y:S01]  /*6390*/  FMUL.FTZ R228, R191, R20 ;  /* 0x00000014bfe47220 */ /* 0x000fe20000410000 */
[----:B------:R-:W-:Y:S01]  /*63a0*/  F2FP.BF16.F32.PACK_AB R6, R9, R6 ;  /* 0x000000060906723e */ /* 0x000fe200000010ff */
[----:B------:R-:W-:Y:S01]  /*63b0*/  FMUL.FTZ R226, R191, R21 ;  /* 0x00000015bfe27220 */ /* 0x000fe20000410000 */
[----:B------:R-:W-:Y:S01]  /*63c0*/  F2FP.BF16.F32.PACK_AB R19, R218, R19 ;  /* 0x00000013da13723e */ /* 0x000fe200000010ff */
[----:B------:R-:W-:Y:S01]  /*63d0*/  IMAD.WIDE.U32 R8, R10, 0x10, R238 ;  /* 0x000000100a087825 */ /* 0x000fe200078e00ee */
[----:B------:R-:W-:-:S03]  /*63e0*/  F2FP.BF16.F32.PACK_AB R17, R212, R17 ;  /* 0x00000011d411723e */ /* 0x000fc600000010ff */
[----:B------:R-:W-:Y:S01]  /*63f0*/  FADD.FTZ R25, -R241, R216 ;  /* 0x000000d8f1197221 */ /* 0x000fe20000010100 */
[----:B------:R-:W-:Y:S01]  /*6400*/  F2FP.BF16.F32.PACK_AB R16, R211, R16 ;  /* 0x00000010d310723e */ /* 0x000fe200000010ff */
[----:B------:R-:W-:Y:S01]  /*6410*/  FMUL.FTZ R229, R191, R15 ;  /* 0x0000000fbfe57220 */ /* 0x000fe20000410000 */
[----:B------:R-:W-:Y:S01]  /*6420*/  FFMA.FTZ R21, R204, R166, R86 ;  /* 0x000000a6cc157223 */ /* 0x000fe20000010056 */
[----:B------:R-:W-:Y:S01]  /*6430*/  FFMA.FTZ R20, R205, R167, R87 ;  /* 0x000000a7cd147223 */ /* 0x000fe20000010057 */
[----:B------:R-:W-:Y:S01]  /*6440*/  FADD.FTZ R216, -R241, R179 ;  /* 0x000000b3f1d87221 */ /* 0x000fe20000010100 */
        /* <DEDUP_REMOVED lines=8> */
[----:B------:R0:W-:Y:S01]  /*64d0*/  STG.E.128 desc[UR6][R8.64], R16 ;  /* 0x0000001008007986 */ /* 0x0001e2000c101d06 */
[----:B------:R-:W-:Y:S01]  /*64e0*/  FFMA.FTZ R10, R11, R147, R67 ;  /* 0x000000930b0a7223 */ /* 0x000fe20000010043 */
[----:B------:R-:W-:Y:S01]  /*64f0*/  FMUL.FTZ R220, R191, R23 ;  /* 0x00000017bfdc7220 */ /* 0x000fe20000410000 */
[----:B------:R-:W-:Y:S01]  /*6500*/  F2FP.BF16.F32.PACK_AB R21, R20, R21 ;  /* 0x000000151415723e */ /* 0x000fe200000010ff */
[----:B------:R-:W-:Y:S01]  /*6510*/  FFMA.FTZ R11, R15, R138, R58 ;  /* 0x0000008a0f0b7223 */ /* 0x000fe2000001003a */
[----:B------:R-:W-:Y:S01]  /*6520*/  FFMA.FTZ R23, R209, R162, R82 ;  /* 0x000000a2d1177223 */ /* 0x000fe20000010052 */
[----:B------:R-:W-:Y:S01]  /*6530*/  FFMA.FTZ R210, R210, R163, R83 ;  /* 0x000000a3d2d27223 */ /* 0x000fe20000010053 */
[----:B------:R-:W-:Y:S01]  /*6540*/  FFMA.FTZ R20, R224, R164, R84 ;  /* 0x000000a4e0147223 */ /* 0x000fe20000010054 */
[----:B------:R-:W-:Y:S01]  /*6550*/  FFMA.FTZ R179, R179, R165, R85 ;  /* 0x000000a5b3b37223 */ /* 0x000fe20000010055 */
[----:B------:R-:W-:Y:S01]  /*6560*/  FADD.FTZ R190, -R241, R236 ;  /* 0x000000ecf1be7221 */ /* 0x000fe20000010100 */
[C---:B------:R-:W-:Y:S01]  /*6570*/  FMUL.FTZ R232, R191.reuse, R13 ;  /* 0x0000000dbfe87220 */ /* 0x040fe20000410000 */
[C---:B------:R-:W-:Y:S01]  /*6580*/  FMUL.FTZ R13, R191.reuse, R24 ;  /* 0x00000018bf0d7220 */ /* 0x040fe20000410000 */
[----:B------:R-:W-:Y:S01]  /*6590*/  FMUL.FTZ R24, R191, R182 ;  /* 0x000000b6bf187220 */ /* 0x000fe20000410000 */
[----:B0-----:R-:W-:Y:S01]  /*65a0*/  FFMA.FTZ R8, R27, R139, R59 ;  /* 0x0000008b1b087223 */ /* 0x001fe2000001003b */
[----:B------:R-:W-:Y:S01]  /*65b0*/  FMUL.FTZ R182, R191, R186 ;  /* 0x000000babfb67220 */ /* 0x000fe20000410000 */
[----:B------:R-:W-:Y:S01]  /*65c0*/  F2FP.BF16.F32.PACK_AB R23, R210, R23 ;  /* 0x00000017d217723e */ /* 0x000fe200000010ff */
[----:B------:R-:W-:Y:S01]  /*65d0*/  IMAD.WIDE.U32 R206, R0, 0x10, R238 ;  /* 0x0000001000ce7825 */ /* 0x000fe200078e00ee */
[----:B------:R-:W-:-:S03]  /*65e0*/  F2FP.BF16.F32.PACK_AB R20, R179, R20 ;  /* 0x00000014b314723e */ /* 0x000fc600000010ff */
[----:B------:R-:W-:Y:S01]  /*65f0*/  FFMA.FTZ R15, R226, R141, R61 ;  /* 0x0000008de20f7223 */ /* 0x000fe2000001003d */
[----:B------:R-:W-:Y:S01]  /*6600*/  F2FP.BF16.F32.PACK_AB R11, R8, R11 ;  /* 0x0000000b080b723e */ /* 0x000fe200000010ff */
[----:B------:R-:W-:Y:S01]  /*6610*/  FFMA.FTZ R8, R228, R140, R60 ;  /* 0x0000008ce4087223 */ /* 0x000fe2000001003c */
[C---:B------:R-:W-:Y:S01]  /*6620*/  FMUL.FTZ R186, R191.reuse, R190 ;  /* 0x000000bebfba7220 */ /* 0x040fe20000410000 */
[----:B------:R-:W-:Y:S01]  /*6630*/  FMUL.FTZ R190, R191, R196 ;  /* 0x000000c4bfbe7220 */ /* 0x000fe20000410000 */
[----:B------:R-:W-:-:S04]  /*6640*/  IMAD.WIDE.U32 R210, R181, 0x10, R238 ;  /* 0x00000010b5d27825 */ /* 0x000fc800078e00ee */
[----:B------:R-:W-:Y:S01]  /*6650*/  FFMA.FTZ R221, R221, R146, R66 ;  /* 0x00000092dddd7223 */ /* 0x000fe20000010042 */
[----:B------:R-:W-:Y:S01]  /*6660*/  FMUL.FTZ R230, R191, R14 ;  /* 0x0000000ebfe67220 */ /* 0x000fe20000410000 */
[----:B------:R0:W-:Y:S01]  /*6670*/  STG.E.128 desc[UR6][R206.64], R20 ;  /* 0x00000014ce007986 */ /* 0x0001e2000c101d06 */
[----:B------:R-:W-:Y:S01]  /*6680*/  F2FP.BF16.F32.PACK_AB R8, R15, R8 ;  /* 0x000000080f08723e */ /* 0x000fe200000010ff */
[----:B------:R-:W-:Y:S01]  /*6690*/  FMUL.FTZ R14, R191, R25 ;  /* 0x00000019bf0e7220 */ /* 0x000fe20000410000 */
[----:B------:R-:W-:Y:S01]  /*66a0*/  FFMA.FTZ R15, R190, R121, R41 ;  /* 0x00000079be0f7223 */ /* 0x000fe20000010029 */
[----:B------:R1:W-:Y:S01]  /*66b0*/  STG.E.128 desc[UR6][R210.64], R4 ;  /* 0x00000004d2007986 */ /* 0x0003e2000c101d06 */
[C---:B------:R-:W-:Y:S01]  /*66c0*/  FADD.FTZ R202, -R241.reuse, R240 ;  /* 0x000000f0f1ca7221 */ /* 0x040fe20000010100 */
[----:B------:R-:W-:Y:S01]  /*66d0*/  FADD.FTZ R203, -R241, R237 ;  /* 0x000000edf1cb7221 */ /* 0x000fe20000010100 */
[C---:B------:R-:W-:Y:S01]  /*66e0*/  FMUL.FTZ R25, R191.reuse, R183 ;  /* 0x000000b7bf197220 */ /* 0x040fe20000410000 */
[----:B------:R-:W-:Y:S01]  /*66f0*/  FMUL.FTZ R26, R191, R184 ;  /* 0x000000b8bf1a7220 */ /* 0x000fe20000410000 */
[----:B0-----:R-:W-:Y:S01]  /*6700*/  FFMA.FTZ R22, R189, R120, R40 ;  /* 0x00000078bd167223 */ /* 0x001fe20000010028 */
[----:B-1----:R-:W-:Y:S01]  /*6710*/  F2FP.BF16.F32.PACK_AB R7, R10, R221 ;  /* 0x000000dd0a07723e */ /* 0x002fe200000010ff */
[----:B------:R-:W-:Y:S01]  /*6720*/  FFMA.FTZ R10, R13, R136, R56 ;  /* 0x000000880d0a7223 */ /* 0x000fe20000010038 */
[----:B------:R-:W-:-:S02]  /*6730*/  FFMA.FTZ R13, R14, R137, R57 ;  /* 0x000000890e0d7223 */ /* 0x000fc40000010039 */
[----:B------:R-:W-:Y:S02]  /*6740*/  F2FP.BF16.F32.PACK_AB R22, R15, R22 ;  /* 0x000000160f16723e */ /* 0x000fe400000010ff */
[----:B------:R-:W0:Y:S01]  /*6750*/  LDC.64 R14, c[0x0][0x380] ;  /* 0x0000e000ff0e7b82 */ /* 0x000e220000000a00 */
[C---:B------:R-:W-:Y:S01]  /*6760*/  FMUL.FTZ R183, R191.reuse, R187 ;  /* 0x000000bbbfb77220 */ /* 0x040fe20000410000 */
[----:B------:R-:W-:Y:S01]  /*6770*/  FMUL.FTZ R184, R191, R188 ;  /* 0x000000bcbfb87220 */ /* 0x000fe20000410000 */
[----:B------:R-:W-:Y:S01]  /*6780*/  FFMA.FTZ R18, R180, R128, R48 ;  /* 0x00000080b4127223 */ /* 0x000fe20000010030 */
[----:B------:R-:W-:Y:S01]  /*6790*/  FFMA.FTZ R17, R182, R129, R49 ;  /* 0x00000081b6117223 */ /* 0x000fe20000010031 */
[----:B------:R-:W-:Y:S01]  /*67a0*/  F2FP.BF16.F32.PACK_AB R10, R13, R10 ;  /* 0x0000000a0d0a723e */ /* 0x000fe200000010ff */
[C---:B------:R-:W-:Y:S01]  /*67b0*/  FMUL.FTZ R187, R191.reuse, R193 ;  /* 0x000000c1bfbb7220 */ /* 0x040fe20000410000 */
[----:B------:R-:W-:Y:S01]  /*67c0*/  FMUL.FTZ R188, R191, R194 ;  /* 0x000000c2bfbc7220 */ /* 0x000fe20000410000 */
[----:B------:R-:W-:Y:S01]  /*67d0*/  FFMA.FTZ R16, R219, R132, R52 ;  /* 0x00000084db107223 */ /* 0x000fe20000010034 */
[----:B------:R-:W-:Y:S01]  /*67e0*/  FFMA.FTZ R13, R24, R133, R53 ;  /* 0x00000085180d7223 */ /* 0x000fe20000010035 */
        /* <DEDUP_REMOVED lines=10> */
[----:B------:R-:W-:Y:S01]  /*6890*/  FFMA.FTZ R0, R223, R145, R65 ;  /* 0x00000091df007223 */ /* 0x000fe20000010041 */
[----:B------:R-:W-:Y:S01]  /*68a0*/  FFMA.FTZ R229, R229, R151, R71 ;  /* 0x00000097e5e57223 */ /* 0x000fe20000010047 */
[----:B------:R-:W-:Y:S01]  /*68b0*/  FFMA.FTZ R9, R222, R142, R62 ;  /* 0x0000008ede097223 */ /* 0x000fe2000001003e */
[----:B------:R-:W-:Y:S01]  /*68c0*/  FFMA.FTZ R220, R220, R143, R63 ;  /* 0x0000008fdcdc7223 */ /* 0x000fe2000001003f */
[----:B------:R-:W-:Y:S01]  /*68d0*/  F2FP.BF16.F32.PACK_AB R18, R17, R18 ;  /* 0x000000121112723e */ /* 0x000fe200000010ff */
        /* <DEDUP_REMOVED lines=17> */
[----:B------:R-:W-:Y:S01]  /*69f0*/  IMAD.WIDE.U32 R200, R201, 0x10, R238 ;  /* 0x00000010c9c87825 */ /* 0x000fe200078e00ee */
[----:B------:R-:W-:-:S02]  /*6a00*/  F2FP.BF16.F32.PACK_AB R5, R229, R230 ;  /* 0x000000e6e505723e */ /* 0x000fc400000010ff */
[----:B------:R-:W-:Y:S01]  /*6a10*/  F2FP.BF16.F32.PACK_AB R4, R232, R233 ;  /* 0x000000e9e804723e */ /* 0x000fe200000010ff */
[--C-:B------:R-:W-:Y:S01]  /*6a20*/  IMAD.WIDE.U32 R202, R213, 0x10, R238.reuse ;  /* 0x00000010d5ca7825 */ /* 0x100fe200078e00ee */
        /* <DEDUP_REMOVED lines=21> */
.L_x_17718:
        /* <DEDUP_REMOVED lines=8> */
.L_x_17721:
[----:B------:R-:W-:Y:S05]  /*6c00*/  BSYNC B0 ;  /* 0x0000000000007941 */ /* 0x000fea0003800000 */
.L_x_17720:
        /* <DEDUP_REMOVED lines=9> */
.L_x_17722:
[----:B------:R-:W-:Y:S01]  /*6ca0*/  FADD.FTZ R243, R243, R191 ;  /* 0x000000bff3f37221 */ /* 0x000fe20000010000 */
[----:B------:R-:W-:-:S04]  /*6cb0*/  HFMA2 R191, -RZ, RZ, 0, 2.384185791015625e-07 ;  /* 0x00000004ffbf7431 */ /* 0x000fc800000001ff */
[----:B------:R-:W-:-:S07]  /*6cc0*/  MOV R250, R243 ;  /* 0x000000f300fa7202 */ /* 0x000fce0000000f00 */
[----:B------:R-:W-:Y:S05]  /*6cd0*/  WARPSYNC.COLLECTIVE R242, `(.L_x_17723) ;  /* 0x00000000f2087348 */ /* 0x000fea0003c00000 */
[----:B------:R0:W1:Y:S02]  /*6ce0*/  SHFL.BFLY P3, R191, R250, R191, R241 ;  /* 0x0c0000bffabf7389 */ /* 0x00006400000600f1 */
[----:B01----:R-:W-:Y:S05]  /*6cf0*/  ENDCOLLECTIVE ;  /* 0x000000000000791b */ /* 0x003fea0003800000 */
.L_x_17723:
[----:B------:R-:W-:Y:S01]  /*6d00*/  FADD.FTZ R243, R243, R191 ;  /* 0x000000bff3f37221 */ /* 0x000fe20000010000 */
[----:B------:R-:W-:-:S04]  /*6d10*/  HFMA2 R191, -RZ, RZ, 0, 4.76837158203125e-07 ;  /* 0x00000008ffbf7431 */ /* 0x000fc800000001ff */
[----:B------:R-:W-:-:S07]  /*6d20*/  MOV R250, R243 ;  /* 0x000000f300fa7202 */ /* 0x000fce0000000f00 */
[----:B------:R-:W-:Y:S05]  /*6d30*/  WARPSYNC.COLLECTIVE R242, `(.L_x_17724) ;  /* 0x00000000f2087348 */ /* 0x000fea0003c00000 */
[----:B------:R0:W1:Y:S02]  /*6d40*/  SHFL.BFLY P3, R191, R250, R191, R241 ;  /* 0x0c0000bffabf7389 */ /* 0x00006400000600f1 */
[----:B01----:R-:W-:Y:S05]  /*6d50*/  ENDCOLLECTIVE ;  /* 0x000000000000791b */ /* 0x003fea0003800000 */
.L_x_17724:
[----:B------:R-:W-:Y:S01]  /*6d60*/  FADD.FTZ R243, R243, R191 ;  /* 0x000000bff3f37221 */ /* 0x000fe20000010000 */
[----:B------:R-:W-:-:S04]  /*6d70*/  HFMA2 R191, -RZ, RZ, 0, 9.5367431640625e-07 ;  /* 0x00000010ffbf7431 */ /* 0x000fc800000001ff */
[----:B------:R-:W-:-:S07]  /*6d80*/  MOV R250, R243 ;  /* 0x000000f300fa7202 */ /* 0x000fce0000000f00 */
[----:B------:R-:W-:Y:S05]  /*6d90*/  WARPSYNC.COLLECTIVE R242, `(.L_x_17725) ;  /* 0x00000000f2087348 */ /* 0x000fea0003c00000 */
[----:B------:R0:W1:Y:S02]  /*6da0*/  SHFL.BFLY P3, R191, R250, R191, R241 ;  /* 0x0c0000bffabf7389 */ /* 0x00006400000600f1 */
[----:B01----:R-:W-:Y:S05]  /*6db0*/  ENDCOLLECTIVE ;  /* 0x000000000000791b */ /* 0x003fea0003800000 */
.L_x_17725:
        /* <DEDUP_REMOVED lines=162> */
[----:B------:R-:W-:Y:S01]  /*77e0*/  HFMA2 R191, -RZ, RZ, 0, 5.9604644775390625e-08 ;  /* 0x00000001ffbf7431 */ /* 0x000fe200000001ff */
[----:B------:R-:W-:-:S03]  /*77f0*/  MOV R241, 0x1f ;  /* 0x0000001f00f17802 */ /* 0x000fc60000000f00 */
[----:B------:R-:W-:-:S07]  /*7800*/  MOV R250, R248 ;  /* 0x000000f800fa7202 */ /* 0x000fce0000000f00 */
[----:B------:R-:W-:Y:S05]  /*7810*/  WARPSYNC.COLLECTIVE R242, `(.L_x_17726) ;  /* 0x00000000f2087348 */ /* 0x000fea0003c00000 */
[----:B------:R0:W1:Y:S02]  /*7820*/  SHFL.BFLY P3, R191, R250, R191, R241 ;  /* 0x0c0000bffabf7389 */ /* 0x00006400000600f1 */
[----:B01----:R-:W-:Y:S05]  /*7830*/  ENDCOLLECTIVE ;  /* 0x000000000000791b */ /* 0x003fea0003800000 */
.L_x_17726:
[----:B------:R-:W-:Y:S01]  /*7840*/  FADD.FTZ R248, R248, R191 ;  /* 0x000000bff8f87221 */ /* 0x000fe20000010000 */
[----:B------:R-:W-:-:S04]  /*7850*/  HFMA2 R191, -RZ, RZ, 0, 1.1920928955078125e-07 ;  /* 0x00000002ffbf7431 */ /* 0x000fc800000001ff */
[----:B------:R-:W-:-:S07]  /*7860*/  MOV R250, R248 ;  /* 0x000000f800fa7202 */ /* 0x000fce0000000f00 */
[----:B------:R-:W-:Y:S05]  /*7870*/  WARPSYNC.COLLECTIVE R242, `(.L_x_17727) ;  /* 0x00000000f2087348 */ /* 0x000fea0003c00000 */
[----:B------:R0:W1:Y:S02]  /*7880*/  SHFL.BFLY P3, R191, R250, R191, R241 ;  /* 0x0c0000bffabf7389 */ /* 0x00006400000600f1 */
[----:B01----:R-:W-:Y:S05]  /*7890*/  ENDCOLLECTIVE ;  /* 0x000000000000791b */ /* 0x003fea0003800000 */
.L_x_17727:
[----:B------:R-:W-:Y:S01]  /*78a0*/  FADD.FTZ R248, R248, R191 ;  /* 0x000000bff8f87221 */ /* 0x000fe20000010000 */
[----:B------:R-:W-:-:S04]  /*78b0*/  HFMA2 R191, -RZ, RZ, 0, 2.384185791015625e-07 ;  /* 0x00000004ffbf7431 */ /* 0x000fc800000001ff */
[----:B------:R-:W-:-:S07]  /*78c0*/  MOV R250, R248 ;  /* 0x000000f800fa7202 */ /* 0x000fce0000000f00 */
[----:B------:R-:W-:Y:S05]  /*78d0*/  WARPSYNC.COLLECTIVE R242, `(.L_x_17728) ;  /* 0x00000000f2087348 */ /* 0x000fea0003c00000 */
[----:B------:R0:W1:Y:S02]  /*78e0*/  SHFL.BFLY P3, R191, R250, R191, R241 ;  /* 0x0c0000bffabf7389 */ /* 0x00006400000600f1 */
[----:B01----:R-:W-:Y:S05]  /*78f0*/  ENDCOLLECTIVE ;  /* 0x000000000000791b */ /* 0x003fea0003800000 */
.L_x_17728:
[----:B------:R-:W-:Y:S01]  /*7900*/  FADD.FTZ R248, R248, R191 ;  /* 0x000000bff8f87221 */ /* 0x000fe20000010000 */
[----:B------:R-:W-:-:S04]  /*7910*/  HFMA2 R191, -RZ, RZ, 0, 4.76837158203125e-07 ;  /* 0x00000008ffbf7431 */ /* 0x000fc800000001ff */
[----:B------:R-:W-:-:S07]  /*7920*/  MOV R250, R248 ;  /* 0x000000f800fa7202 */ /* 0x000fce0000000f00 */
[----:B------:R-:W-:Y:S05]  /*7930*/  WARPSYNC.COLLECTIVE R242, `(.L_x_17729) ;  /* 0x00000000f2087348 */ /* 0x000fea0003c00000 */
[----:B------:R0:W1:Y:S02]  /*7940*/  SHFL.BFLY P3, R191, R250, R191, R241 ;  /* 0x0c0000bffabf7389 */ /* 0x00006400000600f1 */
[----:B01----:R-:W-:Y:S05]  /*7950*/  ENDCOLLECTIVE ;  /* 0x000000000000791b */ /* 0x003fea0003800000 */
.L_x_17729:
[----:B------:R-:W-:Y:S01]  /*7960*/  FADD.FTZ R248, R248, R191 ;  /* 0x000000bff8f87221 */ /* 0x000fe20000010000 */
[----:B------:R-:W-:-:S04]  /*7970*/  HFMA2 R191, -RZ, RZ, 0, 9.5367431640625e-07 ;  /* 0x00000010ffbf7431 */ /* 0x000fc800000001ff */
[----:B------:R-:W-:-:S07]  /*7980*/  MOV R250, R248 ;  /* 0x000000f800fa7202 */ /* 0x000fce0000000f00 */
[----:B------:R-:W-:Y:S05]  /*7990*/  WARPSYNC.COLLECTIVE R242, `(.L_x_17730) ;  /* 0x00000000f2087348 */ /* 0x000fea0003c00000 */
[----:B------:R0:W1:Y:S02]  /*79a0*/  SHFL.BFLY P3, R191, R250, R191, R241 ;  /* 0x0c0000bffabf7389 */ /* 0x00006400000600f1 */
[----:B01----:R-:W-:Y:S05]  /*79b0*/  ENDCOLLECTIVE ;  /* 0x000000000000791b */ /* 0x003fea0003800000 */
.L_x_17730:
[----:B------:R-:W-:Y:S05]  /*79c0*/  BRA `(.L_x_17731) ;  /* 0xffffffdc00047947 */ /* 0x000fea000383ffff */
.L_x_17732:
        /* <DEDUP_REMOVED lines=11> */
.L_x_88449:


//--------------------- .text._ZN10layer_norm13ln_fwd_kernelINS_13Kernel_traitsIf13__nv_bfloat16S2_S2_fjLj2560ELj1ELj4ELj1ELj16ENS_18Kernel_traits_baseILj2560EfS2_S2_S2_fjLj128EEEEELb0ELb0ELb1ELb0EEEvNS_9FwdParamsE --------------------------
	.section	.text._ZN10layer_norm13ln_fwd_kernelINS_13Kernel_traitsIf13__nv_bfloat16S2_S2_fjLj2560ELj1ELj4ELj1ELj16ENS_18Kernel_traits_baseILj2560EfS2_S2_S2_fjLj128EEEEELb0ELb0ELb1ELb0EEEvNS_9FwdParamsE,"ax",@progbits
	.align	128
        .global         _ZN10layer_norm13ln_fwd_kernelINS_13Kernel_traitsIf13__nv_bfloat16S2_S2_fjLj2560ELj1ELj4ELj1ELj16ENS_18Kernel_traits_baseILj2560EfS2_S2_S2_fjLj128EEEEELb0ELb0ELb1ELb0EEEvNS_9FwdParamsE
        .type           _ZN10layer_norm13ln_fwd_kernelINS_13Kernel_traitsIf13__nv_bfloat16S2_S2_fjLj2560ELj1ELj4ELj1ELj16ENS_18Kernel_traits_baseILj2560EfS2_S2_S2_fjLj128EEEEELb0ELb0ELb1ELb0EEEvNS_9FwdParamsE,@function
        .size           _ZN10layer_norm13ln_fwd_kernelINS_13Kernel_traitsIf13__nv_bfloat16S2_S2_fjLj2560ELj1ELj4ELj1ELj16ENS_18Kernel_traits_baseILj2560EfS2_S2_S2_fjLj128EEEEELb0ELb0ELb1ELb0EEEvNS_9FwdParamsE,(.L_x_88450 - _ZN10layer_norm13ln_fwd_kernelINS_13Kernel_traitsIf13__nv_bfloat16S2_S2_fjLj2560ELj1ELj4ELj1ELj16ENS_18Kernel_traits_baseILj2560EfS2_S2_S2_fjLj128EEEEELb0ELb0ELb1ELb0EEEvNS_9FwdParamsE)
        .other          _ZN10layer_norm13ln_fwd_kernelINS_13Kernel_traitsIf13__nv_bfloat16S2_S2_fjLj2560ELj1ELj4ELj1ELj16ENS_18Kernel_traits_baseILj2560EfS2_S2_S2_fjLj128EEEEELb0ELb0ELb1ELb0EEEvNS_9FwdParamsE,@"STO_CUDA_ENTRY STV_DEFAULT"
_ZN10layer_norm13ln_fwd_kernelINS_13Kernel_traitsIf13__nv_bfloat16S2_S2_fjLj2560ELj1ELj4ELj1ELj16ENS_18Kernel_traits_baseILj2560EfS2_S2_S2_fjLj128EEEEELb0ELb0ELb1ELb0EEEvNS_9FwdParamsE:
.text._ZN10layer_norm13ln_fwd_kernelINS_13Kernel_traitsIf13__nv_bfloat16S2_S2_fjLj2560ELj1ELj4ELj1ELj16ENS_18Kernel_traits_baseILj2560EfS2_S2_S2_fjLj128EEEEELb0ELb0ELb1ELb0EEEvNS_9FwdParamsE:
        /* <DEDUP_REMOVED lines=15> */
[----:B------:R-:W-:-:S03]  /*00f0*/  LOP3.LUT R17, R18, 0x1f, RZ, 0x3c, !PT ;  /* 0x0000001f12117812 */ /* 0x000fc600078e3cff */
[----:B------:R-:W-:Y:S02]  /*0100*/  LOP3.LUT R16, R16, UR4, RZ, 0xfc, !PT ;  /* 0x0000000410107c12 */ /* 0x000fe4000f8efcff */
[----:B------:R-:W-:Y:S02]  /*0110*/  LEA.HI.SX32 R17, R0, R17, 0x1d ;  /* 0x0000001100117211 */ /* 0x000fe400078feaff */
[----:B------:R-:W-:Y:S01]  /*0120*/  MOV R0, R18 ;  /* 0x0000001200007202 */ /* 0x000fe20000000f00 */
        /* <DEDUP_REMOVED lines=85> */
[C---:B------:R-:W-:Y:S01]  /*0680*/  @P5 IMAD.WIDE.U32 R28, R0.reuse, 0x20, R28 ;  /* 0x00000020001c5825 */ /* 0x040fe200078e001c */
        /* <DEDUP_REMOVED lines=12> */
[----:B------:R-:W-:Y:S01]  /*0750*/  ISETP.GE.U32.AND P0, PT, R17, 0x140, PT ;  /* 0x000001401100780c */ /* 0x000fe20003f06070 */
[----:B------:R-:W-:-:S12]  /*0760*/  @P5 VIADD R0, R0, 0x20 ;  /* 0x0000002000005836 */ /* 0x000fd80000000000 */
        /* <DEDUP_REMOVED lines=10> */
.L_x_17734:
        /* <DEDUP_REMOVED lines=29> */
[C---:B------:R-:W-:Y:S02]  /*09e0*/  ISETP.GE.U32.AND P6, PT, R17.reuse, 0x120, PT ;  /* 0x000001201100780c */ /* 0x040fe40003fc6070 */
        /* <DEDUP_REMOVED lines=81> */
.L_x_17735:
[----:B------:R-:W-:Y:S05]  /*0f00*/  BSYNC.RECONVERGENT B0 ;  /* 0x0000000000007941 */ /* 0x000fea0003800200 */
.L_x_17733:
[----:B------:R-:W1:Y:S01]  /*0f10*/  LDCU UR4, c[0x0][0x384] ;  /* 0x00007080ff0477ac */ /* 0x000e620008000800 */
[----:B------:R-:W2:Y:S01]  /*0f20*/  LDCU.U8 UR5, c[0x0][0x410] ;  /* 0x00008200ff0577ac */ /* 0x000ea20008000000 */
[----:B------:R-:W3:Y:S01]  /*0f30*/  LDCU UR10, c[0x0][0x448] ;  /* 0x00008900ff0a77ac */ /* 0x000ee20008000800 */
[----:B------:R-:W4:Y:S01]  /*0f40*/  LDCU.64 UR8, c[0x0][0x3a0] ;  /* 0x00007400ff0877ac */ /* 0x000f220008000a00 */
[----:B-1----:R-:W-:-:S13]  /*0f50*/  ISETP.GE.AND P0, PT, R16, UR4, PT ;  /* 0x0000000410007c0c */ /* 0x002fda000bf06270 */
[----:B--234-:R-:W-:Y:S05]  /*0f60*/  @P0 EXIT ;  /* 0x000000000000094d */ /* 0x01cfea0003800000 */
.L_x_17817:
[----:B------:R-:W1:Y:S08]  /*0f70*/  LDC.64 R104, c[0x0][0x3f0] ;  /* 0x0000fc00ff687b82 */ /* 0x000e700000000a00 */
[----:B------:R-:W2:Y:S01]  /*0f80*/  LDC R107, c[0x0][0x388] ;  /* 0x0000e200ff6b7b82 */ /* 0x000ea20000000800 */
[----:B-1----:R-:W-:-:S05]  /*0f90*/  IMAD.WIDE R104, R16, 0x4, R104 ;  /* 0x0000000410687825 */ /* 0x002fca00078e0268 */
[----:B------:R1:W3:Y:S02]  /*0fa0*/  LDG.E R142, desc[UR6][R104.64] ;  /* 0x00000006688e7981 */ /* 0x0002e4000c1e1900 */
[----:B-1----:R-:W1:Y:S01]  /*0fb0*/  LDC.64 R104, c[0x0][0x3f8] ;  /* 0x0000fe00ff687b82 */ /* 0x002e620000000a00 */
[C---:B--2---:R-:W-:Y:S02]  /*0fc0*/  IMAD R106, R16.reuse, R107, RZ ;  /* 0x0000006b106a7224 */ /* 0x044fe400078e02ff */
[----:B-1----:R-:W-:-:S05]  /*0fd0*/  IMAD.WIDE R104, R16, 0x4, R104 ;  /* 0x0000000410687825 */ /* 0x002fca00078e0268 */
[----:B-----5:R1:W5:Y:S01]  /*0fe0*/  LDG.E R252, desc[UR6][R104.64] ;  /* 0x0000000668fc7981 */ /* 0x020362000c1e1900 */
[----:B------:R-:W-:Y:S01]  /*0ff0*/  ISETP.GE.U32.AND P5, PT, R17, 0x20, PT ;  /* 0x000000201100780c */ /* 0x000fe20003fa6070 */
[----:B------:R-:W-:Y:S01]  /*1000*/  BSSY.RECONVERGENT B0, `(.L_x_17736) ;  /* 0x0000085000007945 */ /* 0x000fe20003800200 */
[----:B------:R-:W-:Y:S01]  /*1010*/  HFMA2 R143, -RZ, RZ, 0, 0 ;  /* 0x00000000ff8f7431 */ /* 0x000fe200000001ff */
[----:B-1----:R-:W-:-:S04]  /*1020*/  SHF.R.S32.HI R104, RZ, 0x1f, R106 ;  /* 0x0000001fff687819 */ /* 0x002fc8000001146a */
[----:B------:R-:W-:-:S04]  /*1030*/  LEA.HI R106, R104, R106, RZ, 0x3 ;  /* 0x0000006a686a7211 */ /* 0x000fc800078f18ff */
[----:B------:R-:W-:Y:S02]  /*1040*/  LEA.HI.SX32 R141, R106, R18, 0x1d ;  /* 0x000000126a8d7211 */ /* 0x000fe400078feaff */
[----:B---3--:R-:W-:-:S13]  /*1050*/  ISETP.GE.AND P0, PT, R142, 0x1, PT ;  /* 0x000000018e00780c */ /* 0x008fda0003f06270 */
[----:B------:R-:W-:-:S04]  /*1060*/  @P0 VIADD R104, R142, 0xffffffff ;  /* 0xffffffff8e680836 */ /* 0x000fc80000000000 */
[----:B------:R-:W-:-:S05]  /*1070*/  @P0 IMAD R104, R104, R107, RZ ;  /* 0x0000006b68680224 */ /* 0x000fca00078e02ff */
[----:B------:R-:W-:-:S04]  /*1080*/  @P0 SHF.R.S32.HI R105, RZ, 0x1f, R104 ;  /* 0x0000001fff690819 */ /* 0x000fc80000011468 */
[----:B------:R-:W-:Y:S02]  /*1090*/  @P0 LEA.HI R104, R105, R104, RZ, 0x3 ;  /* 0x0000006869680211 */ /* 0x000fe400078f18ff */
[----:B------:R-:W1:Y:S02]  /*10a0*/  @P0 S2R R105, SR_TID.X ;  /* 0x0000000000690919 */ /* 0x000e640000002100 */
[----:B-1----:R-:W-:-:S04]  /*10b0*/  @P0 LOP3.LUT R18, R105, 0x1f, RZ, 0xc0, !PT ;  /* 0x0000001f69120812 */ /* 0x002fc800078ec0ff */
[----:B------:R-:W-:Y:S01]  /*10c0*/  @P0 LEA.HI.SX32 R143, R104, R18, 0x1d ;  /* 0x00000012688f0211 */ /* 0x000fe200078feaff */
[----:B------:R-:W-:Y:S06]  /*10d0*/  @!P5 BRA `(.L_x_17737) ;  /* 0x0000000400dcd947 */ /* 0x000fec0003800000 */
[----:B------:R-:W-:Y:S04]  /*10e0*/  BSSY.RECONVERGENT B1, `(.L_x_17738) ;  /* 0x0000005000017945 */ /* 0x000fe80003800200 */
[----:B------:R-:W-:Y:S05]  /*10f0*/  @!P0 BRA `(.L_x_17739) ;  /* 0x00000000000c8947 */ /* 0x000fea0003800000 */
[----:B------:R-:W1:Y:S02]  /*1100*/  LDC.64 R14, c[0x0][0x390] ;  /* 0x0000e400ff0e7b82 */ /* 0x000e640000000a00 */
[----:B-1----:R-:W-:-:S05]  /*1110*/  IMAD.WIDE.U32 R14, R143, 0x10, R14 ;  /* 0x000000108f0e7825 */ /* 0x002fca00078e000e */
[----:B------:R1:W5:Y:S02]  /*1120*/  LDG.E.128 R52, desc[UR6][R14.64] ;  /* 0x000000060e347981 */ /* 0x000364000c1e1d00 */
.L_x_17739:
[----:B------:R-:W-:Y:S05]  /*1130*/  BSYNC.RECONVERGENT B1 ;  /* 0x0000000000017941 */ /* 0x000fea0003800200 */
.L_x_17738:
[----:B------:R-:W-:-:S04]  /*1140*/  UISETP.NE.U32.AND UP0, UPT, UR8, URZ, UPT ;  /* 0x000000ff0800728c */ /* 0x000fc8000bf05070 */
[----:B------:R-:W-:-:S09]  /*1150*/  UISETP.NE.AND.EX UP0, UPT, UR9, URZ, UPT, UP0 ;  /* 0x000000ff0900728c */ /* 0x000fd2000bf05300 */
[----:B------:R-:W-:Y:S05]  /*1160*/  BRA.U !UP0, `(.L_x_17740) ;  /* 0x0000000108ec7547 */ /* 0x000fea000b800000 */
[----:B-1----:R-:W1:Y:S02]  /*1170*/  LDC.64 R14, c[0x0][0x3a0] ;  /* 0x0000e800ff0e7b82 */ /* 0x002e640000000a00 */
[----:B-1----:R-:W-:-:S05]  /*1180*/  IMAD.WIDE.U32 R14, R141, 0x10, R14 ;  /* 0x000000108d0e7825 */ /* 0x002fca00078e000e */
[----:B------:R1:W2:Y:S01]  /*1190*/  LDG.E.128 R104, desc[UR6][R14.64] ;  /* 0x000000060e687981 */ /* 0x0002a2000c1e1d00 */
[----:B------:R-:W-:-:S13]  /*11a0*/  ISETP.GT.AND P1, PT, R142, RZ, PT ;  /* 0x000000ff8e00720c */ /* 0x000fda0003f24270 */
[----:B-1----:R-:W1:Y:S01]  /*11b0*/  @P1 LDC R14, c[0x0][0x40c] ;  /* 0x00010300ff0e1b82 */ /* 0x002e620000000800 */
[----:B-----5:R-:W-:-:S04]  /*11c0*/  @P1 PRMT R116, R53, 0x7632, R116 ;  /* 0x0000763235741816 */ /* 0x020fc80000000074 */
[----:B------:R-:W-:-:S03]  /*11d0*/  @P1 SHF.L.U32 R116, R116, 0x10, RZ ;  /* 0x0000001074741819 */ /* 0x000fc600000006ff */
[----:B------:R-:W3:Y:S01]  /*11e0*/  @P1 LDC R38, c[0x0][0x40c] ;  /* 0x00010300ff261b82 */ /* 0x000ee20000000800 */
[----:B--2---:R-:W-:-:S04]  /*11f0*/  PRMT R39, R104, 0x7632, R39 ;  /* 0x0000763268277816 */ /* 0x004fc80000000027 */
[----:B------:R-:W-:Y:S02]  /*1200*/  SHF.L.U32 R15, R39, 0x10, RZ ;  /* 0x00000010270f7819 */ /* 0x000fe400000006ff */
[----:B------:R-:W-:-:S04]  /*1210*/  @P1 PRMT R39, R52, 0x7632, R39 ;  /* 0x0000763234271816 */ /* 0x000fc80000000027 */
[----:B------:R-:W-:-:S05]  /*1220*/  @P1 SHF.L.U32 R39, R39, 0x10, RZ ;  /* 0x0000001027271819 */ /* 0x000fca00000006ff */
[----:B-1----:R-:W-:Y:S01]  /*1230*/  @P1 FFMA.FTZ R15, R39, R14, R15 ;  /* 0x0000000e270f1223 */ /* 0x002fe2000001000f */
[----:B------:R-:W-:Y:S02]  /*1240*/  SHF.L.U32 R14, R105, 0x10, RZ ;  /* 0x00000010690e7819 */ /* 0x000fe400000006ff */
[----:B------:R-:W-:-:S05]  /*1250*/  @P1 SHF.L.U32 R39, R53, 0x10, RZ ;  /* 0x0000001035271819 */ /* 0x000fca00000006ff */
[----:B---3--:R-:W-:Y:S01]  /*1260*/  @P1 FFMA.FTZ R14, R39, R38, R14 ;  /* 0x00000026270e1223 */ /* 0x008fe2000001000e */
[----:B------:R-:W-:Y:S01]  /*1270*/  PRMT R39, R105, 0x7632, R39 ;  /* 0x0000763269277816 */ /* 0x000fe20000000027 */
[----:B------:R-:W1:Y:S03]  /*1280*/  @P1 LDC R38, c[0x0][0x40c] ;  /* 0x00010300ff261b82 */ /* 0x000e660000000800 */
[----:B------:R-:W-:-:S05]  /*1290*/  SHF.L.U32 R39, R39, 0x10, RZ ;  /* 0x0000001027277819 */ /* 0x000fca00000006ff */
[----:B------:R-:W2:Y:S01]  /*12a0*/  @P1 LDC R105, c[0x0][0x40c] ;  /* 0x00010300ff691b82 */ /* 0x000ea20000000800 */
[----:B-1----:R-:W-:Y:S01]  /*12b0*/  @P1 FFMA.FTZ R39, R116, R38, R39 ;  /* 0x0000002674271223 */ /* 0x002fe20000010027 */
[----:B------:R-:W-:Y:S01]  /*12c0*/  SHF.L.U32 R38, R106, 0x10, RZ ;  /* 0x000000106a267819 */ /* 0x000fe200000006ff */
[----:B------:R-:W-:Y:S01]  /*12d0*/  @P1 IMAD.U32 R116, R54, 0x10000, RZ ;  /* 0x0001000036741824 */ /* 0x000fe200078e00ff */
[----:B------:R-:W-:Y:S02]  /*12e0*/  PRMT R106, R106, 0x7632, R106 ;  /* 0x000076326a6a7816 */ /* 0x000fe4000000006a */
[----:B------:R-:W-:Y:S02]  /*12f0*/  F2FP.BF16.F32.PACK_AB R167, RZ, R39 ;  /* 0x00000027ffa7723e */ /* 0x000fe400000010ff */
[----:B------:R-:W-:Y:S01]  /*1300*/  SHF.L.U32 R117, R106, 0x10, RZ ;  /* 0x000000106a757819 */ /* 0x000fe200000006ff */
[----:B--2---:R-:W-:Y:S01]  /*1310*/  @P1 FFMA.FTZ R38, R116, R105, R38 ;  /* 0x0000006974261223 */ /* 0x004fe20000010026 */
[----:B------:R-:W-:Y:S01]  /*1320*/  @P1 PRMT R106, R54, 0x7632, R106 ;  /* 0x00007632366a1816 */ /* 0x000fe2000000006a */
[----:B------:R-:W1:Y:S03]  /*1330*/  @P1 LDC R116, c[0x0][0x40c] ;  /* 0x00010300ff741b82 */ /* 0x000e660000000800 */
[----:B------:R-:W-:-:S05]  /*1340*/  @P1 SHF.L.U32 R106, R106, 0x10, RZ ;  /* 0x000000106a6a1819 */ /* 0x000fca00000006ff */
[----:B------:R-:W2:Y:S01]  /*1350*/  @P1 LDC R105, c[0x0][0x40c] ;  /* 0x00010300ff691b82 */ /* 0x000ea20000000800 */
[----:B-1----:R-:W-:Y:S01]  /*1360*/  @P1 FFMA.FTZ R117, R106, R116, R117 ;  /* 0x000000746a751223 */ /* 0x002fe20000010075 */
[----:B------:R-:W-:Y:S02]  /*1370*/  SHF.L.U32 R116, R107, 0x10, RZ ;  /* 0x000000106b747819 */ /* 0x000fe400000006ff */
[----:B------:R-:W-:Y:S02]  /*1380*/  @P1 SHF.L.U32 R106, R55, 0x10, RZ ;  /* 0x00000010376a1819 */ /* 0x000fe400000006ff */
[----:B------:R-:W-:-:S03]  /*1390*/  F2FP.BF16.F32.PACK_AB R166, RZ, R117 ;  /* 0x00000075ffa6723e */ /* 0x000fc600000010ff */
[----:B--2---:R-:W-:Y:S01]  /*13a0*/  @P1 FFMA.FTZ R116, R106, R105, R116 ;  /* 0x000000696a741223 */ /* 0x004fe20000010074 */
[----:B------:R-:W-:Y:S01]  /*13b0*/  SHF.L.U32 R106, R104, 0x10, RZ ;  /* 0x00000010686a7819 */ /* 0x000fe200000006ff */
[----:B------:R-:W1:Y:S01]  /*13c0*/  @P1 LDC R105, c[0x0][0x40c] ;  /* 0x00010300ff691b82 */ /* 0x000e620000000800 */
[----:B------:R-:W-:Y:S02]  /*13d0*/  @P1 SHF.L.U32 R104, R52, 0x10, RZ ;  /* 0x0000001034681819 */ /* 0x000fe400000006ff */
[----:B------:R-:W-:Y:S02]  /*13e0*/  @!P1 MOV R130, R106 ;  /* 0x0000006a00829202 */ /* 0x000fe40000000f00 */
[----:B------:R-:W-:Y:S01]  /*13f0*/  F2FP.BF16.F32.PACK_AB R164, RZ, R116 ;  /* 0x00000074ffa4723e */ /* 0x000fe200000010ff */
[--C-:B-1----:R-:W-:Y:S01]  /*1400*/  @P1 FFMA.FTZ R130, R104, R105, R106.reuse ;  /* 0x0000006968821223 */ /* 0x102fe2000001006a */
[----:B------:R-:W-:Y:S01]  /*1410*/  PRMT R106, R107, 0x7632, R106 ;  /* 0x000076326b6a7816 */ /* 0x000fe2000000006a */
[----:B------:R-:W1:Y:S01]  /*1420*/  @P1 LDC R104, c[0x0][0x40c] ;  /* 0x00010300ff681b82 */ /* 0x000e620000000800 */
[----:B------:R-:W-:-:S02]  /*1430*/  @P1 PRMT R105, R55, 0x7632, R105 ;  /* 0x0000763237691816 */ /* 0x000fc40000000069 */
[----:B------:R-:W-:Y:S02]  /*1440*/  SHF.L.U32 R106, R106, 0x10, RZ ;  /* 0x000000106a6a7819 */ /* 0x000fe400000006ff */
[----:B------:R-:W-:Y:S02]  /*1450*/  @P1 SHF.L.U32 R105, R105, 0x10, RZ ;  /* 0x0000001069691819 */ /* 0x000fe400000006ff */
[----:B------:R-:W-:Y:S01]  /*1460*/  F2FP.BF16.F32.PACK_AB R165, RZ, R130 ;  /* 0x00000082ffa5723e */ /* 0x000fe200000010ff */
[--C-:B------:R-:W-:Y:S02]  /*1470*/  @!P1 IMAD.MOV.U32 R131, RZ, RZ, R106.reuse ;  /* 0x000000ffff839224 */ /* 0x100fe400078e006a */
[----:B-1----:R-:W-:Y:S01]  /*1480*/  @P1 FFMA.FTZ R131, R105, R104, R106 ;  /* 0x0000006869831223 */ /* 0x002fe2000001006a */
        /* <DEDUP_REMOVED lines=9> */
.L_x_17740:
[----:B------:R-:W2:Y:S01]  /*1520*/  @P0 LDC R39, c[0x0][0x40c] ;  /* 0x00010300ff270b82 */ /* 0x000ea20000000800 */
[----:B-1---5:R-:W-:Y:S02]  /*1530*/  @P0 PRMT R15, R52, 0x7632, R15 ;  /* 0x00007632340f0816 */ /* 0x022fe4000000000f */
[----:B------:R-:W-:Y:S02]  /*1540*/  CS2R R116, SRZ ;  /* 0x0000000000747805 */ /* 0x000fe4000001ff00 */
[----:B------:R-:W-:Y:S02]  /*1550*/  CS2R R130, SRZ ;  /* 0x0000000000827805 */ /* 0x000fe4000001ff00 */
[----:B------:R-:W-:Y:S02]  /*1560*/  @P0 SHF.L.U32 R106, R53, 0x10, RZ ;  /* 0x00000010356a0819 */ /* 0x000fe400000006ff */
[----:B------:R-:W-:Y:S01]  /*1570*/  @P0 SHF.L.U32 R38, R15, 0x10, RZ ;  /* 0x000000100f260819 */ /* 0x000fe200000006ff */
[----:B------:R-:W-:Y:S01]  /*1580*/  HFMA2 R15, -RZ, RZ, 0, 0 ;  /* 0x00000000ff0f7431 */ /* 0x000fe200000001ff */
[----:B------:R-:W1:Y:S08]  /*1590*/  @P0 LDC R14, c[0x0][0x40c] ;  /* 0x00010300ff0e0b82 */ /* 0x000e700000000800 */
[----:B------:R-:W3:Y:S01]  /*15a0*/  @P0 LDC R104, c[0x0][0x40c] ;  /* 0x00010300ff680b82 */ /* 0x000ee20000000800 */
[----:B--2---:R-:W-:Y:S01]  /*15b0*/  @P0 FMUL.FTZ R15, R38, R39 ;  /* 0x00000027260f0220 */ /* 0x004fe20000410000 */
[----:B------:R-:W-:-:S06]  /*15c0*/  @P0 PRMT R39, R53, 0x7632, R39 ;  /* 0x0000763235270816 */ /* 0x000fcc0000000027 */
[----:B------:R-:W2:Y:S01]  /*15d0*/  @P0 LDC R38, c[0x0][0x40c] ;  /* 0x00010300ff260b82 */ /* 0x000ea20000000800 */
[----:B------:R-:W-:Y:S02]  /*15e0*/  @P0 SHF.L.U32 R105, R39, 0x10, RZ ;  /* 0x0000001027690819 */ /* 0x000fe400000006ff */
[----:B------:R-:W-:Y:S02]  /*15f0*/  MOV R39, RZ ;  /* 0x000000ff00277202 */ /* 0x000fe40000000f00 */
[----:B------:R-:W-:Y:S01]  /*1600*/  F2FP.BF16.F32.PACK_AB R167, RZ, R15 ;  /* 0x0000000fffa7723e */ /* 0x000fe200000010ff */
[----:B-1----:R-:W-:Y:S01]  /*1610*/  @P0 FMUL.FTZ R39, R105, R14 ;  /* 0x0000000e69270220 */ /* 0x002fe20000410000 */
[----:B------:R-:W-:-:S04]  /*1620*/  @P0 PRMT R14, R54, 0x7632, R14 ;  /* 0x00007632360e0816 */ /* 0x000fc8000000000e */
[----:B------:R-:W-:Y:S02]  /*1630*/  @P0 SHF.L.U32 R105, R14, 0x10, RZ ;  /* 0x000000100e690819 */ /* 0x000fe400000006ff */
[----:B------:R-:W1:Y:S01]  /*1640*/  @P0 LDC R14, c[0x0][0x40c] ;  /* 0x00010300ff0e0b82 */ /* 0x000e620000000800 */
[----:B------:R-:W-:Y:S02]  /*1650*/  F2FP.BF16.F32.PACK_AB R166, RZ, R39 ;  /* 0x00000027ffa6723e */ /* 0x000fe400000010ff */
[----:B--2---:R-:W-:Y:S01]  /*1660*/  @P0 FMUL.FTZ R117, R105, R38 ;  /* 0x0000002669750220 */ /* 0x004fe20000410000 */
[----:B------:R-:W-:-:S04]  /*1670*/  @P0 PRMT R38, R55, 0x7632, R38 ;  /* 0x0000763237260816 */ /* 0x000fc80000000026 */
[----:B------:R-:W-:Y:S02]  /*1680*/  @P0 SHF.L.U32 R105, R38, 0x10, RZ ;  /* 0x0000001026690819 */ /* 0x000fe400000006ff */
[----:B------:R-:W2:Y:S01]  /*1690*/  @P0 LDC R38, c[0x0][0x40c] ;  /* 0x00010300ff260b82 */ /* 0x000ea20000000800 */
[----:B------:R-:W-:Y:S02]  /*16a0*/  F2FP.BF16.F32.PACK_AB R165, RZ, R117 ;  /* 0x00000075ffa5723e */ /* 0x000fe400000010ff */
[----:B---3--:R-:W-:Y:S01]  /*16b0*/  @P0 FMUL.FTZ R131, R105, R104 ;  /* 0x0000006869830220 */ /* 0x008fe20000410000 */
[----:B------:R-:W-:-:S04]  /*16c0*/  @P0 SHF.L.U32 R104, R52, 0x10, RZ ;  /* 0x0000001034680819 */ /* 0x000fc800000006ff */
[----:B------:R-:W3:Y:S01]  /*16d0*/  @P0 LDC R105, c[0x0][0x40c] ;  /* 0x00010300ff690b82 */ /* 0x000ee20000000800 */
[----:B-1----:R-:W-:Y:S01]  /*16e0*/  @P0 FMUL.FTZ R130, R104, R14 ;  /* 0x0000000e68820220 */ /* 0x002fe20000410000 */
[----:B------:R-:W-:Y:S01]  /*16f0*/  HFMA2 R14, -RZ, RZ, 0, 0 ;  /* 0x00000000ff0e7431 */ /* 0x000fe200000001ff */
[----:B------:R-:W-:-:S05]  /*1700*/  F2FP.BF16.F32.PACK_AB R107, RZ, R131 ;  /* 0x00000083ff6b723e */ /* 0x000fca00000010ff */
[----:B------:R-:W1:Y:S01]  /*1710*/  @P0 LDC R104, c[0x0][0x40c] ;  /* 0x00010300ff680b82 */ /* 0x000e620000000800 */
[----:B--2---:R-:W-:Y:S01]  /*1720*/  @P0 FMUL.FTZ R14, R106, R38 ;  /* 0x000000266a0e0220 */ /* 0x004fe20000410000 */
[----:B------:R-:W-:Y:S01]  /*1730*/  @P0 SHF.L.U32 R106, R54, 0x10, RZ ;  /* 0x00000010366a0819 */ /* 0x000fe200000006ff */
[----:B------:R-:W-:-:S04]  /*1740*/  IMAD.MOV.U32 R38, RZ, RZ, RZ ;  /* 0x000000ffff267224 */ /* 0x000fc800078e00ff */
[----:B---3--:R-:W-:Y:S01]  /*1750*/  @P0 FMUL.FTZ R38, R106, R105 ;  /* 0x000000696a260220 */ /* 0x008fe20000410000 */
        /* <DEDUP_REMOVED lines=10> */
.L_x_17741:
[----:B------:R-:W1:Y:S01]  /*1800*/  LDC.64 R164, c[0x0][0x3a8] ;  /* 0x0000ea00ffa47b82 */ /* 0x000e620000000a00 */
[----:B------:R-:W-:Y:S01]  /*1810*/  IADD3 R143, PT, PT, R143, 0x20, RZ ;  /* 0x000000208f8f7810 */ /* 0x000fe20007ffe0ff */
[C---:B-1----:R-:W-:Y:S01]  /*1820*/  IMAD.WIDE.U32 R164, R141.reuse, 0x10, R164 ;  /* 0x000000108da47825 */ /* 0x042fe200078e00a4 */
[----:B------:R-:W-:-:S04]  /*1830*/  IADD3 R141, PT, PT, R141, 0x20, RZ ;  /* 0x000000208d8d7810 */ /* 0x000fc80007ffe0ff */
[----:B------:R1:W-:Y:S03]  /*1840*/  STG.E.128 desc[UR6][R164.64], R104 ;  /* 0x00000068a4007986 */ /* 0x0003e6000c101d06 */
.L_x_17737:
[----:B------:R-:W-:Y:S05]  /*1850*/  BSYNC.RECONVERGENT B0 ;  /* 0x0000000000007941 */ /* 0x000fea0003800200 */
.L_x_17736:
        /* <DEDUP_REMOVED lines=10> */
.L_x_17745:
[----:B------:R-:W-:Y:S05]  /*1900*/  BSYNC.RECONVERGENT B1 ;  /* 0x0000000000017941 */ /* 0x000fea0003800200 */
.L_x_17744:
[----:B------:R-:W-:-:S04]  /*1910*/  UISETP.NE.U32.AND UP0, UPT, UR8, URZ, UPT ;  /* 0x000000ff0800728c */ /* 0x000fc8000bf05070 */
[----:B------:R-:W-:-:S09]  /*1920*/  UISETP.NE.AND.EX UP0, UPT, UR9, URZ, UPT, UP0 ;  /* 0x000000ff0900728c */ /* 0x000fd2000bf05300 */
[----:B------:R-:W-:Y:S05]  /*1930*/  BRA.U !UP0, `(.L_x_17746) ;  /* 0x0000000108ec7547 */ /* 0x000fea000b800000 */
[----:B--2---:R-:W2:Y:S02]  /*1940*/  LDC.64 R12, c[0x0][0x3a0] ;  /* 0x0000e800ff0c7b82 */ /* 0x004ea40000000a00 */
[----:B--2---:R-:W-:-:S05]  /*1950*/  IMAD.WIDE.U32 R12, R141, 0x10, R12 ;  /* 0x000000108d0c7825 */ /* 0x004fca00078e000c */
[----:B-1----:R1:W2:Y:S01]  /*1960*/  LDG.E.128 R104, desc[UR6][R12.64] ;  /* 0x000000060c687981 */ /* 0x0022a2000c1e1d00 */
[----:B------:R-:W-:-:S13]  /*1970*/  ISETP.GT.AND P1, PT, R142, RZ, PT ;  /* 0x000000ff8e00720c */ /* 0x000fda0003f24270 */
[----:B-1----:R-:W1:Y:S01]  /*1980*/  @P1 LDC R12, c[0x0][0x40c] ;  /* 0x00010300ff0c1b82 */ /* 0x002e620000000800 */
[----:B-----5:R-:W-:-:S05]  /*1990*/  @P1 PRMT R114, R53, 0x7632, R114 ;  /* 0x0000763235721816 */ /* 0x020fca0000000072 */
[----:B------:R-:W-:Y:S02]  /*19a0*/  @P1 IMAD.U32 R114, R114, 0x10000, RZ ;  /* 0x0001000072721824 */ /* 0x000fe400078e00ff */
        /* <DEDUP_REMOVED lines=14> */
[----:B------:R-:W-:Y:S02]  /*1a90*/  SHF.L.U32 R36, R106, 0x10, RZ ;  /* 0x000000106a247819 */ /* 0x000fe400000006ff */
[----:B------:R-:W-:Y:S02]  /*1aa0*/  @P1 SHF.L.U32 R114, R54, 0x10, RZ ;  /* 0x0000001036721819 */ /* 0x000fe400000006ff */
[----:B------:R-:W-:Y:S02]  /*1ab0*/  PRMT R106, R106, 0x7632, R106 ;  /* 0x000076326a6a7816 */ /* 0x000fe4000000006a */
[----:B------:R-:W-:Y:S01]  /*1ac0*/  F2FP.BF16.F32.PACK_AB R167, RZ, R37 ;  /* 0x00000025ffa7723e */ /* 0x000fe200000010ff */
[----:B--2---:R-:W-:Y:S01]  /*1ad0*/  @P1 FFMA.FTZ R36, R114, R105, R36 ;  /* 0x0000006972241223 */ /* 0x004fe20000010024 */
[----:B------:R-:W-:Y:S01]  /*1ae0*/  SHF.L.U32 R115, R106, 0x10, RZ ;  /* 0x000000106a737819 */ /* 0x000fe200000006ff */
[----:B------:R-:W1:Y:S01]  /*1af0*/  @P1 LDC R114, c[0x0][0x40c] ;  /* 0x00010300ff721b82 */ /* 0x000e620000000800 */
[----:B------:R-:W-:-:S04]  /*1b00*/  @P1 PRMT R106, R54, 0x7632, R106 ;  /* 0x00007632366a1816 */ /* 0x000fc8000000006a */
[----:B------:R-:W-:-:S03]  /*1b10*/  @P1 SHF.L.U32 R106, R106, 0x10, RZ ;  /* 0x000000106a6a1819 */ /* 0x000fc600000006ff */
[----:B------:R-:W2:Y:S02]  /*1b20*/  @P1 LDC R105, c[0x0][0x40c] ;  /* 0x00010300ff691b82 */ /* 0x000ea40000000800 */
        /* <DEDUP_REMOVED lines=14> */
[----:B------:R-:W-:Y:S01]  /*1c10*/  F2FP.BF16.F32.PACK_AB R165, RZ, R129 ;  /* 0x00000081ffa5723e */ /* 0x000fe200000010ff */
[----:B------:R-:W-:Y:S01]  /*1c20*/  IMAD.U32 R106, R106, 0x10000, RZ ;  /* 0x000100006a6a7824 */ /* 0x000fe200078e00ff */
[----:B------:R-:W-:-:S04]  /*1c30*/  @P1 SHF.L.U32 R105, R105, 0x10, RZ ;  /* 0x0000001069691819 */ /* 0x000fc800000006ff */
[----:B------:R-:W-:Y:S01]  /*1c40*/  @!P1 MOV R132, R106 ;  /* 0x0000006a00849202 */ /* 0x000fe20000000f00 */
[----:B-1----:R-:W-:Y:S01]  /*1c50*/  @P1 FFMA.FTZ R132, R105, R104, R106 ;  /* 0x0000006869841223 */ /* 0x002fe2000001006a */
        /* <DEDUP_REMOVED lines=9> */
.L_x_17746:
[----:B------:R-:W3:Y:S01]  /*1cf0*/  @P0 LDC R37, c[0x0][0x40c] ;  /* 0x00010300ff250b82 */ /* 0x000ee20000000800 */
[----:B--2--5:R-:W-:Y:S02]  /*1d00*/  @P0 PRMT R13, R52, 0x7632, R13 ;  /* 0x00007632340d0816 */ /* 0x024fe4000000000d */
[----:B------:R-:W-:Y:S01]  /*1d10*/  CS2R R114, SRZ ;  /* 0x0000000000727805 */ /* 0x000fe2000001ff00 */
[----:B------:R-:W-:Y:S02]  /*1d20*/  HFMA2 R132, -RZ, RZ, 0, 0 ;  /* 0x00000000ff847431 */ /* 0x000fe400000001ff */
[----:B------:R-:W-:Y:S01]  /*1d30*/  IMAD.MOV.U32 R129, RZ, RZ, RZ ;  /* 0x000000ffff817224 */ /* 0x000fe200078e00ff */
[----:B------:R-:W-:Y:S01]  /*1d40*/  @P0 SHF.L.U32 R36, R13, 0x10, RZ ;  /* 0x000000100d240819 */ /* 0x000fe200000006ff */
[----:B------:R-:W-:Y:S01]  /*1d50*/  HFMA2 R13, -RZ, RZ, 0, 0 ;  /* 0x00000000ff0d7431 */ /* 0x000fe200000001ff */
[C---:B-1----:R-:W-:Y:S01]  /*1d60*/  @P0 SHF.L.U32 R106, R53.reuse, 0x10, RZ ;  /* 0x00000010356a0819 */ /* 0x042fe200000006ff */
[----:B------:R-:W1:Y:S08]  /*1d70*/  @P0 LDC R12, c[0x0][0x40c] ;  /* 0x00010300ff0c0b82 */ /* 0x000e700000000800 */
[----:B------:R-:W2:Y:S01]  /*1d80*/  @P0 LDC R104, c[0x0][0x40c] ;  /* 0x00010300ff680b82 */ /* 0x000ea20000000800 */
[----:B---3--:R-:W-:Y:S01]  /*1d90*/  @P0 FMUL.FTZ R13, R36, R37 ;  /* 0x00000025240d0220 */ /* 0x008fe20000410000 */
[----:B------:R-:W-:-:S06]  /*1da0*/  @P0 PRMT R37, R53, 0x7632, R37 ;  /* 0x0000763235250816 */ /* 0x000fcc0000000025 */
[----:B------:R-:W3:Y:S01]  /*1db0*/  @P0 LDC R36, c[0x0][0x40c] ;  /* 0x00010300ff240b82 */ /* 0x000ee20000000800 */
        /* <DEDUP_REMOVED lines=8> */
[----:B---3--:R-:W-:Y:S01]  /*1e40*/  @P0 FMUL.FTZ R115, R105, R36 ;  /* 0x0000002469730220 */ /* 0x008fe20000410000 */
[----:B------:R-:W-:-:S04]  /*1e50*/  @P0 PRMT R36, R55, 0x7632, R36 ;  /* 0x0000763237240816 */ /* 0x000fc80000000024 */
[----:B------:R-:W-:Y:S02]  /*1e60*/  @P0 SHF.L.U32 R105, R36, 0x10, RZ ;  /* 0x0000001024690819 */ /* 0x000fe400000006ff */
[----:B------:R-:W3:Y:S01]  /*1e70*/  @P0 LDC R36, c[0x0][0x40c] ;  /* 0x00010300ff240b82 */ /* 0x000ee20000000800 */
[----:B------:R-:W-:Y:S02]  /*1e80*/  F2FP.BF16.F32.PACK_AB R165, RZ, R115 ;  /* 0x00000073ffa5723e */ /* 0x000fe400000010ff */
[----:B--2---:R-:W-:Y:S01]  /*1e90*/  @P0 FMUL.FTZ R132, R105, R104 ;  /* 0x0000006869840220 */ /* 0x004fe20000410000 */
[----:B------:R-:W-:-:S04]  /*1ea0*/  @P0 SHF.L.U32 R104, R52, 0x10, RZ ;  /* 0x0000001034680819 */ /* 0x000fc800000006ff */
[----:B------:R-:W2:Y:S01]  /*1eb0*/  @P0 LDC R105, c[0x0][0x40c] ;  /* 0x00010300ff690b82 */ /* 0x000ea20000000800 */
[----:B-1----:R-:W-:Y:S01]  /*1ec0*/  @P0 FMUL.FTZ R129, R104, R12 ;  /* 0x0000000c68810220 */ /* 0x002fe20000410000 */
[----:B------:R-:W-:Y:S02]  /*1ed0*/  MOV R12, RZ ;  /* 0x000000ff000c7202 */ /* 0x000fe40000000f00 */
[----:B------:R-:W-:-:S04]  /*1ee0*/  F2FP.BF16.F32.PACK_AB R107, RZ, R132 ;  /* 0x00000084ff6b723e */ /* 0x000fc800000010ff */
[----:B------:R-:W1:Y:S01]  /*1ef0*/  @P0 LDC R104, c[0x0][0x40c] ;  /* 0x00010300ff680b82 */ /* 0x000e620000000800 */
[----:B---3--:R-:W-:Y:S01]  /*1f00*/  @P0 FMUL.FTZ R12, R106, R36 ;  /* 0x000000246a0c0220 */ /* 0x008fe20000410000 */
[----:B------:R-:W-:Y:S01]  /*1f10*/  @P0 SHF.L.U32 R106, R54, 0x10, RZ ;  /* 0x00000010366a0819 */ /* 0x000fe200000006ff */
[----:B------:R-:W-:-:S04]  /*1f20*/  HFMA2 R36, -RZ, RZ, 0, 0 ;  /* 0x00000000ff247431 */ /* 0x000fc800000001ff */
        /* <DEDUP_REMOVED lines=11> */
.L_x_17747:
[----:B------:R-:W1:Y:S01]  /*1fe0*/  LDC.64 R164, c[0x0][0x3a8] ;  /* 0x0000ea00ffa47b82 */ /* 0x000e620000000a00 */
[----:B------:R-:W-:Y:S01]  /*1ff0*/  IADD3 R143, PT, PT, R143, 0x20, RZ ;  /* 0x000000208f8f7810 */ /* 0x000fe20007ffe0ff */
[C---:B-1----:R-:W-:Y:S01]  /*2000*/  IMAD.WIDE.U32 R164, R141.reuse, 0x10, R164 ;  /* 0x000000108da47825 */ /* 0x042fe200078e00a4 */
[----:B------:R-:W-:-:S04]  /*2010*/  IADD3 R141, PT, PT, R141, 0x20, RZ ;  /* 0x000000208d8d7810 */ /* 0x000fc80007ffe0ff */
[----:B------:R2:W-:Y:S03]  /*2020*/  STG.E.128 desc[UR6][R164.64], R104 ;  /* 0x00000068a4007986 */ /* 0x0005e6000c101d06 */
.L_x_17743:
[----:B------:R-:W-:Y:S05]  /*2030*/  BSYNC.RECONVERGENT B0 ;  /* 0x0000000000007941 */ /* 0x000fea0003800200 */
.L_x_17742:
        /* <DEDUP_REMOVED lines=10> */
.L_x_17751:
[----:B------:R-:W-:Y:S05]  /*20e0*/  BSYNC.RECONVERGENT B1 ;  /* 0x0000000000017941 */ /* 0x000fea0003800200 */
.L_x_17750:
[----:B------:R-:W-:-:S04]  /*20f0*/  UISETP.NE.U32.AND UP0, UPT, UR8, URZ, UPT ;  /* 0x000000ff0800728c */ /* 0x000fc8000bf05070 */
[----:B------:R-:W-:-:S09]  /*2100*/  UISETP.NE.AND.EX UP0, UPT, UR9, URZ, UPT, UP0 ;  /* 0x000000ff0900728c */ /* 0x000fd2000bf05300 */
[----:B------:R-:W-:Y:S05]  /*2110*/  BRA.U !UP0, `(.L_x_17752) ;  /* 0x0000000108ec7547 */ /* 0x000fea000b800000 */
[----:B---3--:R-:W3:Y:S02]  /*2120*/  LDC.64 R34, c[0x0][0x3a0] ;  /* 0x0000e800ff227b82 */ /* 0x008ee40000000a00 */
[----:B---3--:R-:W-:-:S05]  /*2130*/  IMAD.WIDE.U32 R34, R141, 0x10, R34 ;  /* 0x000000108d227825 */ /* 0x008fca00078e0022 */
[----:B-12---:R1:W2:Y:S01]  /*2140*/  LDG.E.128 R104, desc[UR6][R34.64] ;  /* 0x0000000622687981 */ /* 0x0062a2000c1e1d00 */
[----:B------:R-:W-:-:S13]  /*2150*/  ISETP.GT.AND P1, PT, R142, RZ, PT ;  /* 0x000000ff8e00720c */ /* 0x000fda0003f24270 */
[----:B------:R-:W3:Y:S01]  /*2160*/  @P1 LDC R9, c[0x0][0x40c] ;  /* 0x00010300ff091b82 */ /* 0x000ee20000000800 */
[----:B-1---5:R-:W-:Y:S02]  /*2170*/  @P1 PRMT R35, R52, 0x7632, R35 ;  /* 0x0000763234231816 */ /* 0x022fe40000000023 */
[----:B------:R-:W-:-:S03]  /*2180*/  @P1 PRMT R112, R53, 0x7632, R112 ;  /* 0x0000763235701816 */ /* 0x000fc60000000070 */
[----:B------:R-:W-:Y:S01]  /*2190*/  @P1 IMAD.U32 R35, R35, 0x10000, RZ ;  /* 0x0001000023231824 */ /* 0x000fe200078e00ff */
[----:B------:R-:W-:Y:S01]  /*21a0*/  @P1 SHF.L.U32 R112, R112, 0x10, RZ ;  /* 0x0000001070701819 */ /* 0x000fe200000006ff */
[----:B------:R-:W1:Y:S01]  /*21b0*/  @P1 LDC R34, c[0x0][0x40c] ;  /* 0x00010300ff221b82 */ /* 0x000e620000000800 */
[----:B--2---:R-:W-:-:S04]  /*21c0*/  PRMT R10, R104, 0x7632, R10 ;  /* 0x00007632680a7816 */ /* 0x004fc8000000000a */
[----:B------:R-:W-:-:S05]  /*21d0*/  SHF.L.U32 R10, R10, 0x10, RZ ;  /* 0x000000100a0a7819 */ /* 0x000fca00000006ff */
[----:B---3--:R-:W-:Y:S01]  /*21e0*/  @P1 FFMA.FTZ R10, R35, R9, R10 ;  /* 0x00000009230a1223 */ /* 0x008fe2000001000a */
[----:B------:R-:W-:Y:S02]  /*21f0*/  SHF.L.U32 R9, R105, 0x10, RZ ;  /* 0x0000001069097819 */ /* 0x000fe400000006ff */
[----:B------:R-:W-:-:S05]  /*2200*/  @P1 SHF.L.U32 R35, R53, 0x10, RZ ;  /* 0x0000001035231819 */ /* 0x000fca00000006ff */
[----:B-1----:R-:W-:Y:S01]  /*2210*/  @P1 FFMA.FTZ R9, R35, R34, R9 ;  /* 0x0000002223091223 */ /* 0x002fe20000010009 */
        /* <DEDUP_REMOVED lines=16> */
[----:B------:R-:W-:Y:S01]  /*2320*/  SHF.L.U32 R112, R107, 0x10, RZ ;  /* 0x000000106b707819 */ /* 0x000fe200000006ff */
[----:B------:R-:W-:-:S03]  /*2330*/  @P1 IMAD.U32 R106, R55, 0x10000, RZ ;  /* 0x00010000376a1824 */ /* 0x000fc600078e00ff */
[----:B------:R-:W-:Y:S01]  /*2340*/  F2FP.BF16.F32.PACK_AB R166, RZ, R113 ;  /* 0x00000071ffa6723e */ /* 0x000fe200000010ff */
        /* <DEDUP_REMOVED lines=12> */
[----:B------:R-:W-:Y:S02]  /*2410*/  @!P1 MOV R133, R106 ;  /* 0x0000006a00859202 */ /* 0x000fe40000000f00 */
[----:B------:R-:W-:Y:S01]  /*2420*/  F2FP.BF16.F32.PACK_AB R165, RZ, R128 ;  /* 0x00000080ffa5723e */ /* 0x000fe200000010ff */
        /* <DEDUP_REMOVED lines=10> */
.L_x_17752:
[----:B---3--:R-:W3:Y:S01]  /*24d0*/  @P0 LDC R35, c[0x0][0x40c] ;  /* 0x00010300ff230b82 */ /* 0x008ee20000000800 */
[----:B-----5:R-:W-:Y:S02]  /*24e0*/  @P0 PRMT R10, R52, 0x7632, R10 ;  /* 0x00007632340a0816 */ /* 0x020fe4000000000a */
[----:B------:R-:W-:Y:S02]  /*24f0*/  CS2R R112, SRZ ;  /* 0x0000000000707805 */ /* 0x000fe4000001ff00 */
[----:B------:R-:W-:Y:S01]  /*2500*/  MOV R133, RZ ;  /* 0x000000ff00857202 */ /* 0x000fe20000000f00 */
[----:B------:R-:W-:Y:S01]  /*2510*/  HFMA2 R128, -RZ, RZ, 0, 0 ;  /* 0x00000000ff807431 */ /* 0x000fe200000001ff */
[----:B------:R-:W-:Y:S01]  /*2520*/  @P0 SHF.L.U32 R34, R10, 0x10, RZ ;  /* 0x000000100a220819 */ /* 0x000fe200000006ff */
[----:B------:R-:W-:Y:S01]  /*2530*/  HFMA2 R10, -RZ, RZ, 0, 0 ;  /* 0x00000000ff0a7431 */ /* 0x000fe200000001ff */
[C---:B-12---:R-:W-:Y:S01]  /*2540*/  @P0 SHF.L.U32 R106, R53.reuse, 0x10, RZ ;  /* 0x00000010356a0819 */ /* 0x046fe200000006ff */
[----:B------:R-:W1:Y:S02]  /*2550*/  @P0 LDC R9, c[0x0][0x40c] ;  /* 0x00010300ff090b82 */ /* 0x000e640000000800 */
[----:B---3--:R-:W-:Y:S01]  /*2560*/  @P0 FMUL.FTZ R10, R34, R35 ;  /* 0x00000023220a0220 */ /* 0x008fe20000410000 */
[----:B------:R-:W-:-:S05]  /*2570*/  @P0 PRMT R35, R53, 0x7632, R35 ;  /* 0x0000763235230816 */ /* 0x000fca0000000023 */
[----:B------:R-:W2:Y:S01]  /*2580*/  @P0 LDC R34, c[0x0][0x40c] ;  /* 0x00010300ff220b82 */ /* 0x000ea20000000800 */
[----:B------:R-:W-:Y:S01]  /*2590*/  @P0 SHF.L.U32 R104, R35, 0x10, RZ ;  /* 0x0000001023680819 */ /* 0x000fe200000006ff */
[----:B------:R-:W-:Y:S01]  /*25a0*/  IMAD.MOV.U32 R35, RZ, RZ, RZ ;  /* 0x000000ffff237224 */ /* 0x000fe200078e00ff */
[----:B------:R-:W-:-:S03]  /*25b0*/  F2FP.BF16.F32.PACK_AB R167, RZ, R10 ;  /* 0x0000000affa7723e */ /* 0x000fc600000010ff */
[----:B-1----:R-:W-:Y:S01]  /*25c0*/  @P0 FMUL.FTZ R35, R104, R9 ;  /* 0x0000000968230220 */ /* 0x002fe20000410000 */
[----:B------:R-:W-:Y:S01]  /*25d0*/  @P0 PRMT R9, R54, 0x7632, R9 ;  /* 0x0000763236090816 */ /* 0x000fe20000000009 */
[----:B------:R-:W1:Y:S03]  /*25e0*/  @P0 LDC R104, c[0x0][0x40c] ;  /* 0x00010300ff680b82 */ /* 0x000e660000000800 */
[----:B------:R-:W-:Y:S02]  /*25f0*/  @P0 SHF.L.U32 R9, R9, 0x10, RZ ;  /* 0x0000001009090819 */ /* 0x000fe400000006ff */
[----:B------:R-:W-:-:S03]  /*2600*/  F2FP.BF16.F32.PACK_AB R166, RZ, R35 ;  /* 0x00000023ffa6723e */ /* 0x000fc600000010ff */
[----:B--2---:R-:W-:Y:S01]  /*2610*/  @P0 FMUL.FTZ R113, R9, R34 ;  /* 0x0000002209710220 */ /* 0x004fe20000410000 */
[----:B------:R-:W-:Y:S01]  /*2620*/  @P0 PRMT R34, R55, 0x7632, R34 ;  /* 0x0000763237220816 */ /* 0x000fe20000000022 */
[----:B------:R-:W2:Y:S03]  /*2630*/  @P0 LDC R9, c[0x0][0x40c] ;  /* 0x00010300ff090b82 */ /* 0x000ea60000000800 */
[----:B------:R-:W-:Y:S02]  /*2640*/  @P0 SHF.L.U32 R105, R34, 0x10, RZ ;  /* 0x0000001022690819 */ /* 0x000fe400000006ff */
[----:B------:R-:W-:-:S03]  /*2650*/  F2FP.BF16.F32.PACK_AB R165, RZ, R113 ;  /* 0x00000071ffa5723e */ /* 0x000fc600000010ff */
[----:B------:R-:W3:Y:S01]  /*2660*/  @P0 LDC R34, c[0x0][0x40c] ;  /* 0x00010300ff220b82 */ /* 0x000ee20000000800 */
[----:B-1----:R-:W-:Y:S01]  /*2670*/  @P0 FMUL.FTZ R133, R105, R104 ;  /* 0x0000006869850220 */ /* 0x002fe20000410000 */
[----:B------:R-:W-:-:S04]  /*2680*/  @P0 SHF.L.U32 R104, R52, 0x10, RZ ;  /* 0x0000001034680819 */ /* 0x000fc800000006ff */
[----:B------:R-:W-:Y:S02]  /*2690*/  F2FP.BF16.F32.PACK_AB R107, RZ, R133 ;  /* 0x00000085ff6b723e */ /* 0x000fe400000010ff */
[----:B------:R-:W1:Y:S01]  /*26a0*/  @P0 LDC R105, c[0x0][0x40c] ;  /* 0x00010300ff690b82 */ /* 0x000e620000000800 */
[----:B--2---:R-:W-:Y:S01]  /*26b0*/  @P0 FMUL.FTZ R128, R104, R9 ;  /* 0x0000000968800220 */ /* 0x004fe20000410000 */
[----:B------:R-:W-:-:S06]  /*26c0*/  MOV R9, RZ ;  /* 0x000000ff00097202 */ /* 0x000fcc0000000f00 */
[----:B------:R-:W2:Y:S01]  /*26d0*/  @P0 LDC R104, c[0x0][0x40c] ;  /* 0x00010300ff680b82 */ /* 0x000ea20000000800 */
[----:B---3--:R-:W-:Y:S01]  /*26e0*/  @P0 FMUL.FTZ R9, R106, R34 ;  /* 0x000000226a090220 */ /* 0x008fe20000410000 */
[----:B------:R-:W-:Y:S01]  /*26f0*/  @P0 SHF.L.U32 R106, R54, 0x10, RZ ;  /* 0x00000010366a0819 */ /* 0x000fe200000006ff */
[----:B------:R-:W-:-:S04]  /*2700*/  HFMA2 R34, -RZ, RZ, 0, 0 ;  /* 0x00000000ff227431 */ /* 0x000fc800000001ff */
[----:B-1----:R-:W-:Y:S01]  /*2710*/  @P0 FMUL.FTZ R34, R106, R105 ;  /* 0x000000696a220220 */ /* 0x002fe20000410000 */
[----:B------:R-:W-:-:S04]  /*2720*/  @P0 IMAD.U32 R105, R55, 0x10000, RZ ;  /* 0x0001000037690824 */ /* 0x000fc800078e00ff */
[----:B------:R-:W-:-:S04]  /*2730*/  F2FP.BF16.F32.PACK_AB R106, RZ, R34 ;  /* 0x00000022ff6a723e */ /* 0x000fc800000010ff */
[----:B------:R-:W-:Y:S01]  /*2740*/  PRMT R106, R106, 0x5410, R165 ;  /* 0x000054106a6a7816 */ /* 0x000fe200000000a5 */
[----:B--2---:R-:W-:Y:S01]  /*2750*/  @P0 FMUL.FTZ R112, R105, R104 ;  /* 0x0000006869700220 */ /* 0x004fe20000410000 */
[----:B------:R-:W-:Y:S02]  /*2760*/  F2FP.BF16.F32.PACK_AB R104, RZ, R128 ;  /* 0x00000080ff68723e */ /* 0x000fe400000010ff */
[----:B------:R-:W-:Y:S02]  /*2770*/  F2FP.BF16.F32.PACK_AB R105, RZ, R9 ;  /* 0x00000009ff69723e */ /* 0x000fe400000010ff */
[----:B------:R-:W-:Y:S02]  /*2780*/  F2FP.BF16.F32.PACK_AB R164, RZ, R112 ;  /* 0x00000070ffa4723e */ /* 0x000fe400000010ff */
[----:B------:R-:W-:Y:S02]  /*2790*/  PRMT R104, R104, 0x5410, R167 ;  /* 0x0000541068687816 */ /* 0x000fe400000000a7 */
[----:B------:R-:W-:-:S02]  /*27a0*/  PRMT R105, R105, 0x5410, R166 ;  /* 0x0000541069697816 */ /* 0x000fc400000000a6 */
[----:B------:R-:W-:-:S07]  /*27b0*/  PRMT R107, R164, 0x5410, R107 ;  /* 0x00005410a46b7816 */ /* 0x000fce000000006b */
.L_x_17753:
[----:B------:R-:W1:Y:S01]  /*27c0*/  LDC.64 R164, c[0x0][0x3a8] ;  /* 0x0000ea00ffa47b82 */ /* 0x000e620000000a00 */
[----:B------:R-:W-:Y:S01]  /*27d0*/  IADD3 R143, PT, PT, R143, 0x20, RZ ;  /* 0x000000208f8f7810 */ /* 0x000fe20007ffe0ff */
[C---:B-1----:R-:W-:Y:S01]  /*27e0*/  IMAD.WIDE.U32 R164, R141.reuse, 0x10, R164 ;  /* 0x000000108da47825 */ /* 0x042fe200078e00a4 */
[----:B------:R-:W-:-:S04]  /*27f0*/  IADD3 R141, PT, PT, R141, 0x20, RZ ;  /* 0x000000208d8d7810 */ /* 0x000fc80007ffe0ff */
[----:B------:R3:W-:Y:S03]  /*2800*/  STG.E.128 desc[UR6][R164.64], R104 ;  /* 0x00000068a4007986 */ /* 0x0007e6000c101d06 */
.L_x_17749:
[----:B------:R-:W-:Y:S05]  /*2810*/  BSYNC.RECONVERGENT B0 ;  /* 0x0000000000007941 */ /* 0x000fea0003800200 */
.L_x_17748:
        /* <DEDUP_REMOVED lines=10> */
.L_x_17757:
[----:B------:R-:W-:Y:S05]  /*28c0*/  BSYNC.RECONVERGENT B1 ;  /* 0x0000000000017941 */ /* 0x000fea0003800200 */
.L_x_17756:
[----:B------:R-:W-:-:S04]  /*28d0*/  UISETP.NE.U32.AND UP0, UPT, UR8, URZ, UPT ;  /* 0x000000ff0800728c */ /* 0x000fc8000bf05070 */
[----:B------:R-:W-:-:S09]  /*28e0*/  UISETP.NE.AND.EX UP0, UPT, UR9, URZ, UPT, UP0 ;  /* 0x000000ff0900728c */ /* 0x000fd2000bf05300 */
[----:B------:R-:W-:Y:S05]  /*28f0*/  BRA.U !UP0, `(.L_x_17758) ;  /* 0x0000000108ec7547 */ /* 0x000fea000b800000 */
[----:B----4-:R-:W4:Y:S02]  /*2900*/  LDC.64 R32, c[0x0][0x3a0] ;  /* 0x0000e800ff207b82 */ /* 0x010f240000000a00 */
[----:B----4-:R-:W-:-:S05]  /*2910*/  IMAD.WIDE.U32 R32, R141, 0x10, R32 ;  /* 0x000000108d207825 */ /* 0x010fca00078e0020 */
[----:B-123--:R1:W2:Y:S01]  /*2920*/  LDG.E.128 R104, desc[UR6][R32.64] ;  /* 0x0000000620687981 */ /* 0x00e2a2000c1e1d00 */
[----:B------:R-:W-:-:S13]  /*2930*/  ISETP.GT.AND P1, PT, R142, RZ, PT ;  /* 0x000000ff8e00720c */ /* 0x000fda0003f24270 */
[----:B------:R-:W3:Y:S01]  /*2940*/  @P1 LDC R7, c[0x0][0x40c] ;  /* 0x00010300ff071b82 */ /* 0x000ee20000000800 */
[----:B-1---5:R-:W-:Y:S02]  /*2950*/  @P1 PRMT R33, R52, 0x7632, R33 ;  /* 0x0000763234211816 */ /* 0x022fe40000000021 */
[----:B------:R-:W-:Y:S02]  /*2960*/  @P1 PRMT R110, R53, 0x7632, R110 ;  /* 0x00007632356e1816 */ /* 0x000fe4000000006e */
[----:B------:R-:W-:Y:S02]  /*2970*/  @P1 SHF.L.U32 R33, R33, 0x10, RZ ;  /* 0x0000001021211819 */ /* 0x000fe400000006ff */
        /* <DEDUP_REMOVED lines=51> */
.L_x_17758:
[----:B----4-:R-:W4:Y:S01]  /*2cb0*/  @P0 LDC R33, c[0x0][0x40c] ;  /* 0x00010300ff210b82 */ /* 0x010f220000000800 */
[----:B-----5:R-:W-:Y:S02]  /*2cc0*/  @P0 PRMT R8, R52, 0x7632, R8 ;  /* 0x0000763234080816 */ /* 0x020fe40000000008 */
[----:B------:R-:W-:Y:S01]  /*2cd0*/  CS2R R110, SRZ ;  /* 0x00000000006e7805 */ /* 0x000fe2000001ff00 */
[----:B------:R-:W-:Y:S01]  /*2ce0*/  HFMA2 R134, -RZ, RZ, 0, 0 ;  /* 0x00000000ff867431 */ /* 0x000fe200000001ff */
[----:B------:R-:W-:Y:S02]  /*2cf0*/  MOV R127, RZ ;  /* 0x000000ff007f7202 */ /* 0x000fe40000000f00 */
[----:B------:R-:W-:Y:S01]  /*2d00*/  @P0 SHF.L.U32 R32, R8, 0x10, RZ ;  /* 0x0000001008200819 */ /* 0x000fe200000006ff */
[----:B------:R-:W-:Y:S01]  /*2d10*/  HFMA2 R8, -RZ, RZ, 0, 0 ;  /* 0x00000000ff087431 */ /* 0x000fe200000001ff */
[----:B------:R-:W0:Y:S01]  /*2d20*/  @P0 LDC R7, c[0x0][0x40c] ;  /* 0x00010300ff070b82 */ /* 0x000e220000000800 */
[----:B-123--:R-:W-:-:S02]  /*2d30*/  @P0 SHF.L.U32 R106, R53, 0x10, RZ ;  /* 0x00000010356a0819 */ /* 0x00efc400000006ff */
[----:B----4-:R-:W-:Y:S01]  /*2d40*/  @P0 FMUL.FTZ R8, R32, R33 ;  /* 0x0000002120080220 */ /* 0x010fe20000410000 */
[----:B------:R-:W-:-:S04]  /*2d50*/  @P0 PRMT R33, R53, 0x7632, R33 ;  /* 0x0000763235210816 */ /* 0x000fc80000000021 */
[----:B------:R-:W1:Y:S01]  /*2d60*/  @P0 LDC R32, c[0x0][0x40c] ;  /* 0x00010300ff200b82 */ /* 0x000e620000000800 */
[----:B------:R-:W-:Y:S02]  /*2d70*/  @P0 SHF.L.U32 R104, R33, 0x10, RZ ;  /* 0x0000001021680819 */ /* 0x000fe400000006ff */
[----:B------:R-:W-:Y:S02]  /*2d80*/  MOV R33, RZ ;  /* 0x000000ff00217202 */ /* 0x000fe40000000f00 */
[----:B------:R-:W-:Y:S01]  /*2d90*/  F2FP.BF16.F32.PACK_AB R167, RZ, R8 ;  /* 0x00000008ffa7723e */ /* 0x000fe200000010ff */
[----:B0-----:R-:W-:Y:S01]  /*2da0*/  @P0 FMUL.FTZ R33, R104, R7 ;  /* 0x0000000768210220 */ /* 0x001fe20000410000 */
[----:B------:R-:W-:Y:S01]  /*2db0*/  @P0 PRMT R7, R54, 0x7632, R7 ;  /* 0x0000763236070816 */ /* 0x000fe20000000007 */
[----:B------:R-:W0:Y:S03]  /*2dc0*/  @P0 LDC R104, c[0x0][0x40c] ;  /* 0x00010300ff680b82 */ /* 0x000e260000000800 */
[----:B------:R-:W-:-:S02]  /*2dd0*/  @P0 SHF.L.U32 R7, R7, 0x10, RZ ;  /* 0x0000001007070819 */ /* 0x000fc400000006ff */
[----:B------:R-:W-:-:S03]  /*2de0*/  F2FP.BF16.F32.PACK_AB R166, RZ, R33 ;  /* 0x00000021ffa6723e */ /* 0x000fc600000010ff */
[----:B-1----:R-:W-:Y:S01]  /*2df0*/  @P0 FMUL.FTZ R111, R7, R32 ;  /* 0x00000020076f0220 */ /* 0x002fe20000410000 */
[----:B------:R-:W-:Y:S01]  /*2e00*/  @P0 PRMT R32, R55, 0x7632, R32 ;  /* 0x0000763237200816 */ /* 0x000fe20000000020 */
[----:B------:R-:W1:Y:S03]  /*2e10*/  @P0 LDC R7, c[0x0][0x40c] ;  /* 0x00010300ff070b82 */ /* 0x000e660000000800 */
[----:B------:R-:W-:Y:S02]  /*2e20*/  @P0 SHF.L.U32 R105, R32, 0x10, RZ ;  /* 0x0000001020690819 */ /* 0x000fe400000006ff */
[----:B------:R-:W-:-:S03]  /*2e30*/  F2FP.BF16.F32.PACK_AB R165, RZ, R111 ;  /* 0x0000006fffa5723e */ /* 0x000fc600000010ff */
[----:B------:R-:W2:Y:S01]  /*2e40*/  @P0 LDC R32, c[0x0][0x40c] ;  /* 0x00010300ff200b82 */ /* 0x000ea20000000800 */
[----:B0-----:R-:W-:Y:S01]  /*2e50*/  @P0 FMUL.FTZ R134, R105, R104 ;  /* 0x0000006869860220 */ /* 0x001fe20000410000 */
[----:B------:R-:W-:-:S04]  /*2e60*/  @P0 SHF.L.U32 R104, R52, 0x10, RZ ;  /* 0x0000001034680819 */ /* 0x000fc800000006ff */
[----:B------:R-:W-:Y:S02]  /*2e70*/  F2FP.BF16.F32.PACK_AB R107, RZ, R134 ;  /* 0x00000086ff6b723e */ /* 0x000fe400000010ff */
[----:B------:R-:W0:Y:S01]  /*2e80*/  @P0 LDC R105, c[0x0][0x40c] ;  /* 0x00010300ff690b82 */ /* 0x000e220000000800 */
[----:B-1----:R-:W-:Y:S01]  /*2e90*/  @P0 FMUL.FTZ R127, R104, R7 ;  /* 0x00000007687f0220 */ /* 0x002fe20000410000 */
[----:B------:R-:W-:-:S06]  /*2ea0*/  IMAD.MOV.U32 R7, RZ, RZ, RZ ;  /* 0x000000ffff077224 */ /* 0x000fcc00078e00ff */
[----:B------:R-:W1:Y:S01]  /*2eb0*/  @P0 LDC R104, c[0x0][0x40c] ;  /* 0x00010300ff680b82 */ /* 0x000e620000000800 */
[----:B--2---:R-:W-:Y:S01]  /*2ec0*/  @P0 FMUL.FTZ R7, R106, R32 ;  /* 0x000000206a070220 */ /* 0x004fe20000410000 */
[----:B------:R-:W-:Y:S01]  /*2ed0*/  @P0 SHF.L.U32 R106, R54, 0x10, RZ ;  /* 0x00000010366a0819 */ /* 0x000fe200000006ff */
[----:B------:R-:W-:-:S04]  /*2ee0*/  HFMA2 R32, -RZ, RZ, 0, 0 ;  /* 0x00000000ff207431 */ /* 0x000fc800000001ff */
[----:B0-----:R-:W-:Y:S01]  /*2ef0*/  @P0 FMUL.FTZ R32, R106, R105 ;  /* 0x000000696a200220 */ /* 0x001fe20000410000 */
[----:B------:R-:W-:-:S04]  /*2f00*/  @P0 SHF.L.U32 R105, R55, 0x10, RZ ;  /* 0x0000001037690819 */ /* 0x000fc800000006ff */
[----:B------:R-:W-:-:S04]  /*2f10*/  F2FP.BF16.F32.PACK_AB R106, RZ, R32 ;  /* 0x00000020ff6a723e */ /* 0x000fc800000010ff */
[----:B------:R-:W-:Y:S01]  /*2f20*/  PRMT R106, R106, 0x5410, R165 ;  /* 0x000054106a6a7816 */ /* 0x000fe200000000a5 */
[----:B-1----:R-:W-:Y:S01]  /*2f30*/  @P0 FMUL.FTZ R110, R105, R104 ;  /* 0x00000068696e0220 */ /* 0x002fe20000410000 */
[----:B------:R-:W-:Y:S02]  /*2f40*/  F2FP.BF16.F32.PACK_AB R104, RZ, R127 ;  /* 0x0000007fff68723e */ /* 0x000fe400000010ff */
[----:B------:R-:W-:Y:S02]  /*2f50*/  F2FP.BF16.F32.PACK_AB R105, RZ, R7 ;  /* 0x00000007ff69723e */ /* 0x000fe400000010ff */
[----:B------:R-:W-:Y:S02]  /*2f60*/  F2FP.BF16.F32.PACK_AB R164, RZ, R110 ;  /* 0x0000006effa4723e */ /* 0x000fe400000010ff */
[----:B------:R-:W-:Y:S02]  /*2f70*/  PRMT R104, R104, 0x5410, R167 ;  /* 0x0000541068687816 */ /* 0x000fe400000000a7 */
[----:B------:R-:W-:-:S02]  /*2f80*/  PRMT R105, R105, 0x5410, R166 ;  /* 0x0000541069697816 */ /* 0x000fc400000000a6 */
[----:B------:R-:W-:-:S07]  /*2f90*/  PRMT R107, R164, 0x5410, R107 ;  /* 0x00005410a46b7816 */ /* 0x000fce000000006b */
.L_x_17759:
[----:B------:R-:W1:Y:S01]  /*2fa0*/  LDC.64 R164, c[0x0][0x3a8] ;  /* 0x0000ea00ffa47b82 */ /* 0x000e620000000a00 */
[----:B------:R-:W-:Y:S01]  /*2fb0*/  IADD3 R143, PT, PT, R143, 0x20, RZ ;  /* 0x000000208f8f7810 */ /* 0x000fe20007ffe0ff */
[C---:B-1----:R-:W-:Y:S01]  /*2fc0*/  IMAD.WIDE.U32 R164, R141.reuse, 0x10, R164 ;  /* 0x000000108da47825 */ /* 0x042fe200078e00a4 */
[----:B------:R-:W-:-:S04]  /*2fd0*/  IADD3 R141, PT, PT, R141, 0x20, RZ ;  /* 0x000000208d8d7810 */ /* 0x000fc80007ffe0ff */
[----:B------:R4:W-:Y:S03]  /*2fe0*/  STG.E.128 desc[UR6][R164.64], R104 ;  /* 0x00000068a4007986 */ /* 0x0009e6000c101d06 */
.L_x_17755:
[----:B------:R-:W-:Y:S05]  /*2ff0*/  BSYNC.RECONVERGENT B0 ;  /* 0x0000000000007941 */ /* 0x000fea0003800200 */
.L_x_17754:
        /* <DEDUP_REMOVED lines=10> */
.L_x_17763:
[----:B------:R-:W-:Y:S05]  /*30a0*/  BSYNC.RECONVERGENT B1 ;  /* 0x0000000000017941 */ /* 0x000fea0003800200 */
.L_x_17762:
[----:B------:R-:W-:-:S04]  /*30b0*/  UISETP.NE.U32.AND UP0, UPT, UR8, URZ, UPT ;  /* 0x000000ff0800728c */ /* 0x000fc8000bf05070 */
[----:B------:R-:W-:-:S09]  /*30c0*/  UISETP.NE.AND.EX UP0, UPT, UR9, URZ, UPT, UP0 ;  /* 0x000000ff0900728c */ /* 0x000fd2000bf05300 */
[----:B------:R-:W-:Y:S05]  /*30d0*/  BRA.U !UP0, `(.L_x_17764) ;  /* 0x0000000108ec7547 */ /* 0x000fea000b800000 */
[----:B0-----:R-:W0:Y:S02]  /*30e0*/  LDC.64 R30, c[0x0][0x3a0] ;  /* 0x0000e800ff1e7b82 */ /* 0x001e240000000a00 */
[----:B0-----:R-:W-:-:S05]  /*30f0*/  IMAD.WIDE.U32 R30, R141, 0x10, R30 ;  /* 0x000000108d1e7825 */ /* 0x001fca00078e001e */
[----:B-1234-:R0:W2:Y:S01]  /*3100*/  LDG.E.128 R104, desc[UR6][R30.64] ;  /* 0x000000061e687981 */ /* 0x01e0a2000c1e1d00 */
[----:B------:R-:W-:-:S13]  /*3110*/  ISETP.GT.AND P1, PT, R142, RZ, PT ;  /* 0x000000ff8e00720c */ /* 0x000fda0003f24270 */
[----:B------:R-:W1:Y:S01]  /*3120*/  @P1 LDC R5, c[0x0][0x40c] ;  /* 0x00010300ff051b82 */ /* 0x000e620000000800 */
[----:B0----5:R-:W-:Y:S02]  /*3130*/  @P1 PRMT R31, R52, 0x7632, R31 ;  /* 0x00007632341f1816 */ /* 0x021fe4000000001f */
[----:B------:R-:W-:Y:S02]  /*3140*/  @P1 PRMT R108, R53, 0x7632, R108 ;  /* 0x00007632356c1816 */ /* 0x000fe4000000006c */
[----:B------:R-:W-:Y:S02]  /*3150*/  @P1 SHF.L.U32 R31, R31, 0x10, RZ ;  /* 0x000000101f1f1819 */ /* 0x000fe400000006ff */
[----:B------:R-:W-:Y:S01]  /*3160*/  @P1 SHF.L.U32 R108, R108, 0x10, RZ ;  /* 0x000000106c6c1819 */ /* 0x000fe200000006ff */
[----:B------:R-:W0:Y:S01]  /*3170*/  @P1 LDC R30, c[0x0][0x40c] ;  /* 0x00010300ff1e1b82 */ /* 0x000e220000000800 */
[----:B--2---:R-:W-:-:S04]  /*3180*/  PRMT R6, R104, 0x7632, R6 ;  /* 0x0000763268067816 */ /* 0x004fc80000000006 */
[----:B------:R-:W-:-:S05]  /*3190*/  SHF.L.U32 R6, R6, 0x10, RZ ;  /* 0x0000001006067819 */ /* 0x000fca00000006ff */
[----:B-1----:R-:W-:Y:S01]  /*31a0*/  @P1 FFMA.FTZ R6, R31, R5, R6 ;  /* 0x000000051f061223 */ /* 0x002fe20000010006 */
[----:B------:R-:W-:Y:S01]  /*31b0*/  SHF.L.U32 R5, R105, 0x10, RZ ;  /* 0x0000001069057819 */ /* 0x000fe200000006ff */
[----:B------:R-:W-:-:S04]  /*31c0*/  @P1 IMAD.U32 R31, R53, 0x10000, RZ ;  /* 0x00010000351f1824 */ /* 0x000fc800078e00ff */
[----:B0-----:R-:W-:Y:S01]  /*31d0*/  @P1 FFMA.FTZ R5, R31, R30, R5 ;  /* 0x0000001e1f051223 */ /* 0x001fe20000010005 */
[----:B------:R-:W-:Y:S01]  /*31e0*/  PRMT R31, R105, 0x7632, R31 ;  /* 0x00007632691f7816 */ /* 0x000fe2000000001f */
[----:B------:R-:W0:Y:S03]  /*31f0*/  @P1 LDC R30, c[0x0][0x40c] ;  /* 0x00010300ff1e1b82 */ /* 0x000e260000000800 */
[----:B------:R-:W-:-:S05]  /*3200*/  SHF.L.U32 R31, R31, 0x10, RZ ;  /* 0x000000101f1f7819 */ /* 0x000fca00000006ff */
[----:B------:R-:W1:Y:S01]  /*3210*/  @P1 LDC R105, c[0x0][0x40c] ;  /* 0x00010300ff691b82 */ /* 0x000e620000000800 */
[----:B0-----:R-:W-:Y:S01]  /*3220*/  @P1 FFMA.FTZ R31, R108, R30, R31 ;  /* 0x0000001e6c1f1223 */ /* 0x001fe2000001001f */
[----:B------:R-:W-:Y:S02]  /*3230*/  SHF.L.U32 R30, R106, 0x10, RZ ;  /* 0x000000106a1e7819 */ /* 0x000fe400000006ff */
[----:B------:R-:W-:Y:S02]  /*3240*/  @P1 SHF.L.U32 R108, R54, 0x10, RZ ;  /* 0x00000010366c1819 */ /* 0x000fe400000006ff */
[----:B------:R-:W-:Y:S02]  /*3250*/  PRMT R106, R106, 0x7632, R106 ;  /* 0x000076326a6a7816 */ /* 0x000fe4000000006a */
[----:B------:R-:W-:Y:S01]  /*3260*/  F2FP.BF16.F32.PACK_AB R167, RZ, R31 ;  /* 0x0000001fffa7723e */ /* 0x000fe200000010ff */
[----:B-1----:R-:W-:Y:S01]  /*3270*/  @P1 FFMA.FTZ R30, R108, R105, R30 ;  /* 0x000000696c1e1223 */ /* 0x002fe2000001001e */
[----:B------:R-:W-:Y:S01]  /*3280*/  SHF.L.U32 R109, R106, 0x10, RZ ;  /* 0x000000106a6d7819 */ /* 0x000fe200000006ff */
[----:B------:R-:W0:Y:S01]  /*3290*/  @P1 LDC R108, c[0x0][0x40c] ;  /* 0x00010300ff6c1b82 */ /* 0x000e220000000800 */
[----:B------:R-:W-:-:S04]  /*32a0*/  @P1 PRMT R106, R54, 0x7632, R106 ;  /* 0x00007632366a1816 */ /* 0x000fc8000000006a */
[----:B------:R-:W-:-:S03]  /*32b0*/  @P1 SHF.L.U32 R106, R106, 0x10, RZ ;  /* 0x000000106a6a1819 */ /* 0x000fc600000006ff */
[----:B------:R-:W1:Y:S02]  /*32c0*/  @P1 LDC R105, c[0x0][0x40c] ;  /* 0x00010300ff691b82 */ /* 0x000e640000000800 */
[----:B0-----:R-:W-:Y:S01]  /*32d0*/  @P1 FFMA.FTZ R109, R106, R108, R109 ;  /* 0x0000006c6a6d1223 */ /* 0x001fe2000001006d */
[----:B------:R-:W-:Y:S02]  /*32e0*/  SHF.L.U32 R108, R107, 0x10, RZ ;  /* 0x000000106b6c7819 */ /* 0x000fe400000006ff */
[----:B------:R-:W-:Y:S02]  /*32f0*/  @P1 SHF.L.U32 R106, R55, 0x10, RZ ;  /* 0x00000010376a1819 */ /* 0x000fe400000006ff */
[----:B------:R-:W-:-:S03]  /*3300*/  F2FP.BF16.F32.PACK_AB R166, RZ, R109 ;  /* 0x0000006dffa6723e */ /* 0x000fc600000010ff */
[----:B-1----:R-:W-:Y:S01]  /*3310*/  @P1 FFMA.FTZ R108, R106, R105, R108 ;  /* 0x000000696a6c1223 */ /* 0x002fe2000001006c */
[----:B------:R-:W-:Y:S01]  /*3320*/  SHF.L.U32 R106, R104, 0x10, RZ ;  /* 0x00000010686a7819 */ /* 0x000fe200000006ff */
[----:B------:R-:W0:Y:S01]  /*3330*/  @P1 LDC R105, c[0x0][0x40c] ;  /* 0x00010300ff691b82 */ /* 0x000e220000000800 */
[----:B------:R-:W-:Y:S02]  /*3340*/  @P1 IMAD.U32 R104, R52, 0x10000, RZ ;  /* 0x0001000034681824 */ /* 0x000fe400078e00ff */
[----:B------:R-:W-:Y:S02]  /*3350*/  @!P1 MOV R126, R106 ;  /* 0x0000006a007e9202 */ /* 0x000fe40000000f00 */
[----:B------:R-:W-:Y:S01]  /*3360*/  F2FP.BF16.F32.PACK_AB R164, RZ, R108 ;  /* 0x0000006cffa4723e */ /* 0x000fe200000010ff */
[--C-:B0-----:R-:W-:Y:S01]  /*3370*/  @P1 FFMA.FTZ R126, R104, R105, R106.reuse ;  /* 0x00000069687e1223 */ /* 0x101fe2000001006a */
[----:B------:R-:W-:Y:S01]  /*3380*/  PRMT R106, R107, 0x7632, R106 ;  /* 0x000076326b6a7816 */ /* 0x000fe2000000006a */
[----:B------:R-:W0:Y:S01]  /*3390*/  @P1 LDC R104, c[0x0][0x40c] ;  /* 0x00010300ff681b82 */ /* 0x000e220000000800 */
[----:B------:R-:W-:-:S02]  /*33a0*/  @P1 PRMT R105, R55, 0x7632, R105 ;  /* 0x0000763237691816 */ /* 0x000fc40000000069 */
[----:B------:R-:W-:Y:S02]  /*33b0*/  SHF.L.U32 R106, R106, 0x10, RZ ;  /* 0x000000106a6a7819 */ /* 0x000fe400000006ff */
[----:B------:R-:W-:Y:S02]  /*33c0*/  @P1 SHF.L.U32 R105, R105, 0x10, RZ ;  /* 0x0000001069691819 */ /* 0x000fe400000006ff */
[----:B------:R-:W-:Y:S02]  /*33d0*/  @!P1 MOV R135, R106 ;  /* 0x0000006a00879202 */ /* 0x000fe40000000f00 */
[----:B------:R-:W-:Y:S01]  /*33e0*/  F2FP.BF16.F32.PACK_AB R165, RZ, R126 ;  /* 0x0000007effa5723e */ /* 0x000fe200000010ff */
[----:B0-----:R-:W-:Y:S01]  /*33f0*/  @P1 FFMA.FTZ R135, R105, R104, R106 ;  /* 0x0000006869871223 */ /* 0x001fe2000001006a */
        /* <DEDUP_REMOVED lines=9> */
.L_x_17764:
[----:B0-----:R-:W0:Y:S01]  /*3490*/  @P0 LDC R31, c[0x0][0x40c] ;  /* 0x00010300ff1f0b82 */ /* 0x001e220000000800 */
[----:B-----5:R-:W-:Y:S02]  /*34a0*/  @P0 PRMT R6, R52, 0x7632, R6 ;  /* 0x0000763234060816 */ /* 0x020fe40000000006 */
[----:B------:R-:W-:Y:S01]  /*34b0*/  CS2R R108, SRZ ;  /* 0x00000000006c7805 */ /* 0x000fe2000001ff00 */
[----:B------:R-:W-:Y:S01]  /*34c0*/  HFMA2 R135, -RZ, RZ, 0, 0 ;  /* 0x00000000ff877431 */ /* 0x000fe200000001ff */
[----:B------:R-:W-:Y:S02]  /*34d0*/  MOV R126, RZ ;  /* 0x000000ff007e7202 */ /* 0x000fe40000000f00 */
[----:B------:R-:W-:Y:S01]  /*34e0*/  @P0 SHF.L.U32 R30, R6, 0x10, RZ ;  /* 0x00000010061e0819 */ /* 0x000fe200000006ff */
[----:B------:R-:W-:Y:S01]  /*34f0*/  HFMA2 R6, -RZ, RZ, 0, 0 ;  /* 0x00000000ff067431 */ /* 0x000fe200000001ff */
[----:B------:R-:W0:Y:S01]  /*3500*/  @P0 LDC R5, c[0x0][0x40c] ;  /* 0x00010300ff050b82 */ /* 0x000e220000000800 */
[----:B-1234-:R-:W-:-:S02]  /*3510*/  @P0 SHF.L.U32 R106, R53, 0x10, RZ ;  /* 0x00000010356a0819 */ /* 0x01efc400000006ff */
[----:B0-----:R-:W-:Y:S01]  /*3520*/  @P0 FMUL.FTZ R6, R30, R31 ;  /* 0x0000001f1e060220 */ /* 0x001fe20000410000 */
[----:B------:R-:W-:-:S04]  /*3530*/  @P0 PRMT R31, R53, 0x7632, R31 ;  /* 0x00007632351f0816 */ /* 0x000fc8000000001f */
[----:B------:R-:W0:Y:S01]  /*3540*/  @P0 LDC R30, c[0x0][0x40c] ;  /* 0x00010300ff1e0b82 */ /* 0x000e220000000800 */
[----:B------:R-:W-:Y:S02]  /*3550*/  @P0 SHF.L.U32 R104, R31, 0x10, RZ ;  /* 0x000000101f680819 */ /* 0x000fe400000006ff */
[----:B------:R-:W-:Y:S02]  /*3560*/  MOV R31, RZ ;  /* 0x000000ff001f7202 */ /* 0x000fe40000000f00 */
[----:B------:R-:W-:Y:S01]  /*3570*/  F2FP.BF16.F32.PACK_AB R167, RZ, R6 ;  /* 0x00000006ffa7723e */ /* 0x000fe200000010ff */
[----:B------:R-:W-:Y:S01]  /*3580*/  @P0 FMUL.FTZ R31, R104, R5 ;  /* 0x00000005681f0220 */ /* 0x000fe20000410000 */
[----:B------:R-:W-:Y:S01]  /*3590*/  @P0 PRMT R5, R54, 0x7632, R5 ;  /* 0x0000763236050816 */ /* 0x000fe20000000005 */
[----:B------:R-:W1:Y:S03]  /*35a0*/  @P0 LDC R104, c[0x0][0x40c] ;  /* 0x00010300ff680b82 */ /* 0x000e660000000800 */
[----:B------:R-:W-:-:S02]  /*35b0*/  @P0 SHF.L.U32 R5, R5, 0x10, RZ ;  /* 0x0000001005050819 */ /* 0x000fc400000006ff */
[----:B------:R-:W-:-:S03]  /*35c0*/  F2FP.BF16.F32.PACK_AB R166, RZ, R31 ;  /* 0x0000001fffa6723e */ /* 0x000fc600000010ff */
[----:B0-----:R-:W-:Y:S01]  /*35d0*/  @P0 FMUL.FTZ R109, R5, R30 ;  /* 0x0000001e056d0220 */ /* 0x001fe20000410000 */
[----:B------:R-:W-:Y:S01]  /*35e0*/  @P0 PRMT R30, R55, 0x7632, R30 ;  /* 0x00007632371e0816 */ /* 0x000fe2000000001e */
[----:B------:R-:W0:Y:S03]  /*35f0*/  @P0 LDC R5, c[0x0][0x40c] ;  /* 0x00010300ff050b82 */ /* 0x000e260000000800 */
[----:B------:R-:W-:Y:S01]  /*3600*/  F2FP.BF16.F32.PACK_AB R165, RZ, R109 ;  /* 0x0000006dffa5723e */ /* 0x000fe200000010ff */
[----:B------:R-:W-:-:S04]  /*3610*/  @P0 IMAD.U32 R105, R30, 0x10000, RZ ;  /* 0x000100001e690824 */ /* 0x000fc800078e00ff */
[----:B------:R-:W2:Y:S01]  /*3620*/  @P0 LDC R30, c[0x0][0x40c] ;  /* 0x00010300ff1e0b82 */ /* 0x000ea20000000800 */
[----:B-1----:R-:W-:Y:S01]  /*3630*/  @P0 FMUL.FTZ R135, R105, R104 ;  /* 0x0000006869870220 */ /* 0x002fe20000410000 */
[----:B------:R-:W-:-:S04]  /*3640*/  @P0 SHF.L.U32 R104, R52, 0x10, RZ ;  /* 0x0000001034680819 */ /* 0x000fc800000006ff */
[----:B------:R-:W-:Y:S02]  /*3650*/  F2FP.BF16.F32.PACK_AB R107, RZ, R135 ;  /* 0x00000087ff6b723e */ /* 0x000fe400000010ff */
[----:B------:R-:W1:Y:S01]  /*3660*/  @P0 LDC R105, c[0x0][0x40c] ;  /* 0x00010300ff690b82 */ /* 0x000e620000000800 */
[----:B0-----:R-:W-:Y:S01]  /*3670*/  @P0 FMUL.FTZ R126, R104, R5 ;  /* 0x00000005687e0220 */ /* 0x001fe20000410000 */
[----:B------:R-:W-:-:S06]  /*3680*/  HFMA2 R5, -RZ, RZ, 0, 0 ;  /* 0x00000000ff057431 */ /* 0x000fcc00000001ff */
[----:B------:R-:W0:Y:S01]  /*3690*/  @P0 LDC R104, c[0x0][0x40c] ;  /* 0x00010300ff680b82 */ /* 0x000e220000000800 */
[----:B--2---:R-:W-:Y:S01]  /*36a0*/  @P0 FMUL.FTZ R5, R106, R30 ;  /* 0x0000001e6a050220 */ /* 0x004fe20000410000 */
[----:B------:R-:W-:Y:S02]  /*36b0*/  @P0 SHF.L.U32 R106, R54, 0x10, RZ ;  /* 0x00000010366a0819 */ /* 0x000fe400000006ff */
[----:B------:R-:W-:-:S03]  /*36c0*/  MOV R30, RZ ;  /* 0x000000ff001e7202 */ /* 0x000fc60000000f00 */
[----:B-1----:R-:W-:Y:S01]  /*36d0*/  @P0 FMUL.FTZ R30, R106, R105 ;  /* 0x000000696a1e0220 */ /* 0x002fe20000410000 */
[----:B------:R-:W-:-:S04]  /*36e0*/  @P0 SHF.L.U32 R105, R55, 0x10, RZ ;  /* 0x0000001037690819 */ /* 0x000fc800000006ff */
        /* <DEDUP_REMOVED lines=9> */
.L_x_17765:
[----:B------:R-:W0:Y:S01]  /*3780*/  LDC.64 R164, c[0x0][0x3a8] ;  /* 0x0000ea00ffa47b82 */ /* 0x000e220000000a00 */
[----:B------:R-:W-:Y:S01]  /*3790*/  IADD3 R143, PT, PT, R143, 0x20, RZ ;  /* 0x000000208f8f7810 */ /* 0x000fe20007ffe0ff */
[----:B0-----:R-:W-:-:S04]  /*37a0*/  IMAD.WIDE.U32 R164, R141, 0x10, R164 ;  /* 0x000000108da47825 */ /* 0x001fc800078e00a4 */
[----:B------:R-:W-:Y:S01]  /*37b0*/  VIADD R141, R141, 0x20 ;  /* 0x000000208d8d7836 */ /* 0x000fe20000000000 */
[----:B------:R0:W-:Y:S06]  /*37c0*/  STG.E.128 desc[UR6][R164.64], R104 ;  /* 0x00000068a4007986 */ /* 0x0001ec000c101d06 */
.L_x_17761:
[----:B------:R-:W-:Y:S05]  /*37d0*/  BSYNC.RECONVERGENT B0 ;  /* 0x0000000000007941 */ /* 0x000fea0003800200 */
.L_x_17760:
        /* <DEDUP_REMOVED lines=10> */
.L_x_17769:
[----:B------:R-:W-:Y:S05]  /*3880*/  BSYNC.RECONVERGENT B1 ;  /* 0x0000000000017941 */ /* 0x000fea0003800200 */
.L_x_17768:
        /* <DEDUP_REMOVED lines=12> */
[----:B------:R-:W0:Y:S08]  /*3950*/  @P1 LDC R28, c[0x0][0x40c] ;  /* 0x00010300ff1c1b82 */ /* 0x000e300000000800 */
[----:B------:R-:W3:Y:S01]  /*3960*/  @P1 LDC R50, c[0x0][0x40c] ;  /* 0x00010300ff321b82 */ /* 0x000ee20000000800 */
[----:B--2---:R-:W-:-:S04]  /*3970*/  PRMT R4, R104, 0x7632, R4 ;  /* 0x0000763268047816 */ /* 0x004fc80000000004 */
[----:B------:R-:W-:-:S05]  /*3980*/  SHF.L.U32 R4, R4, 0x10, RZ ;  /* 0x0000001004047819 */ /* 0x000fca00000006ff */
[----:B-1----:R-:W-:Y:S01]  /*3990*/  @P1 FFMA.FTZ R4, R29, R3, R4 ;  /* 0x000000031d041223 */ /* 0x002fe20000010004 */
[----:B------:R-:W-:Y:S02]  /*39a0*/  SHF.L.U32 R3, R105, 0x10, RZ ;  /* 0x0000001069037819 */ /* 0x000fe400000006ff */
[----:B------:R-:W-:-:S05]  /*39b0*/  @P1 SHF.L.U32 R29, R53, 0x10, RZ ;  /* 0x00000010351d1819 */ /* 0x000fca00000006ff */
        /* <DEDUP_REMOVED lines=8> */
[----:B------:R-:W-:-:S03]  /*3a40*/  F2FP.BF16.F32.PACK_AB R167, RZ, R29 ;  /* 0x0000001dffa7723e */ /* 0x000fc600000010ff */
[----:B---3--:R-:W-:Y:S01]  /*3a50*/  @P1 FFMA.FTZ R28, R51, R50, R28 ;  /* 0x00000032331c1223 */ /* 0x008fe2000001001c */
[----:B------:R-:W-:Y:S01]  /*3a60*/  PRMT R51, R106, 0x7632, R51 ;  /* 0x000076326a337816 */ /* 0x000fe20000000033 */
[----:B------:R-:W0:Y:S01]  /*3a70*/  @P1 LDC R50, c[0x0][0x40c] ;  /* 0x00010300ff321b82 */ /* 0x000e220000000800 */
[----:B------:R-:W-:Y:S02]  /*3a80*/  @P1 PRMT R106, R54, 0x7632, R106 ;  /* 0x00007632366a1816 */ /* 0x000fe4000000006a */
[----:B------:R-:W-:-:S03]  /*3a90*/  SHF.L.U32 R51, R51, 0x10, RZ ;  /* 0x0000001033337819 */ /* 0x000fc600000006ff */
[----:B------:R-:W-:-:S04]  /*3aa0*/  @P1 IMAD.U32 R106, R106, 0x10000, RZ ;  /* 0x000100006a6a1824 */ /* 0x000fc800078e00ff */
[----:B0-----:R-:W-:Y:S01]  /*3ab0*/  @P1 FFMA.FTZ R51, R106, R50, R51 ;  /* 0x000000326a331223 */ /* 0x001fe20000010033 */
[----:B------:R-:W-:Y:S02]  /*3ac0*/  SHF.L.U32 R50, R107, 0x10, RZ ;  /* 0x000000106b327819 */ /* 0x000fe400000006ff */
[----:B------:R-:W-:Y:S02]  /*3ad0*/  @P1 SHF.L.U32 R106, R55, 0x10, RZ ;  /* 0x00000010376a1819 */ /* 0x000fe400000006ff */
[----:B------:R-:W-:-:S03]  /*3ae0*/  F2FP.BF16.F32.PACK_AB R166, RZ, R51 ;  /* 0x00000033ffa6723e */ /* 0x000fc600000010ff */
[----:B-1----:R-:W-:Y:S01]  /*3af0*/  @P1 FFMA.FTZ R50, R106, R105, R50 ;  /* 0x000000696a321223 */ /* 0x002fe20000010032 */
[----:B------:R-:W-:Y:S01]  /*3b00*/  SHF.L.U32 R106, R104, 0x10, RZ ;  /* 0x00000010686a7819 */ /* 0x000fe200000006ff */
[----:B------:R-:W0:Y:S01]  /*3b10*/  @P1 LDC R105, c[0x0][0x40c] ;  /* 0x00010300ff691b82 */ /* 0x000e220000000800 */
[----:B------:R-:W-:Y:S02]  /*3b20*/  @P1 SHF.L.U32 R104, R52, 0x10, RZ ;  /* 0x0000001034681819 */ /* 0x000fe400000006ff */
        /* <DEDUP_REMOVED lines=20> */
.L_x_17770:
[----:B0-----:R-:W0:Y:S01]  /*3c70*/  @P0 LDC R29, c[0x0][0x40c] ;  /* 0x00010300ff1d0b82 */ /* 0x001e220000000800 */
[----:B-----5:R-:W-:Y:S01]  /*3c80*/  @P0 PRMT R4, R52, 0x7632, R4 ;  /* 0x0000763234040816 */ /* 0x020fe20000000004 */
[----:B------:R-:W-:Y:S01]  /*3c90*/  HFMA2 R136, -RZ, RZ, 0, 0 ;  /* 0x00000000ff887431 */ /* 0x000fe200000001ff */
[----:B------:R-:W-:Y:S02]  /*3ca0*/  MOV R51, RZ ;  /* 0x000000ff00337202 */ /* 0x000fe40000000f00 */
[----:B------:R-:W-:Y:S01]  /*3cb0*/  @P0 SHF.L.U32 R28, R4, 0x10, RZ ;  /* 0x00000010041c0819 */ /* 0x000fe200000006ff */
[----:B------:R-:W-:Y:S01]  /*3cc0*/  IMAD.MOV.U32 R4, RZ, RZ, RZ ;  /* 0x000000ffff047224 */ /* 0x000fe200078e00ff */
[----:B-1234-:R-:W-:Y:S01]  /*3cd0*/  @P0 SHF.L.U32 R104, R52, 0x10, RZ ;  /* 0x0000001034680819 */ /* 0x01efe200000006ff */
[----:B------:R-:W1:Y:S01]  /*3ce0*/  @P0 LDC R3, c[0x0][0x40c] ;  /* 0x00010300ff030b82 */ /* 0x000e620000000800 */
[----:B------:R-:W-:Y:S01]  /*3cf0*/  MOV R125, RZ ;  /* 0x000000ff007d7202 */ /* 0x000fe20000000f00 */
[----:B0-----:R-:W-:Y:S01]  /*3d00*/  @P0 FMUL.FTZ R4, R28, R29 ;  /* 0x0000001d1c040220 */ /* 0x001fe20000410000 */
[----:B------:R-:W-:-:S05]  /*3d10*/  @P0 PRMT R29, R53, 0x7632, R29 ;  /* 0x00007632351d0816 */ /* 0x000fca000000001d */
[----:B------:R-:W0:Y:S01]  /*3d20*/  @P0 LDC R28, c[0x0][0x40c] ;  /* 0x00010300ff1c0b82 */ /* 0x000e220000000800 */
[----:B------:R-:W-:Y:S01]  /*3d30*/  @P0 SHF.L.U32 R50, R29, 0x10, RZ ;  /* 0x000000101d320819 */ /* 0x000fe200000006ff */
[----:B------:R-:W-:Y:S01]  /*3d40*/  HFMA2 R29, -RZ, RZ, 0, 0 ;  /* 0x00000000ff1d7431 */ /* 0x000fe200000001ff */
[----:B------:R-:W-:-:S03]  /*3d50*/  F2FP.BF16.F32.PACK_AB R167, RZ, R4 ;  /* 0x00000004ffa7723e */ /* 0x000fc600000010ff */
        /* <DEDUP_REMOVED lines=8> */
[----:B------:R-:W-:Y:S02]  /*3de0*/  @P0 SHF.L.U32 R105, R28, 0x10, RZ ;  /* 0x000000101c690819 */ /* 0x000fe400000006ff */
[----:B------:R-:W-:-:S03]  /*3df0*/  F2FP.BF16.F32.PACK_AB R165, RZ, R51 ;  /* 0x00000033ffa5723e */ /* 0x000fc600000010ff */
[----:B------:R-:W2:Y:S01]  /*3e00*/  @P0 LDC R28, c[0x0][0x40c] ;  /* 0x00010300ff1c0b82 */ /* 0x000ea20000000800 */
[----:B-1----:R-:W-:Y:S01]  /*3e10*/  @P0 FMUL.FTZ R136, R105, R50 ;  /* 0x0000003269880220 */ /* 0x002fe20000410000 */
[----:B------:R-:W-:-:S04]  /*3e20*/  @P0 IMAD.U32 R105, R53, 0x10000, RZ ;  /* 0x0001000035690824 */ /* 0x000fc800078e00ff */
        /* <DEDUP_REMOVED lines=9> */
[----:B------:R-:W-:Y:S01]  /*3ec0*/  @P0 SHF.L.U32 R105, R55, 0x10, RZ ;  /* 0x0000001037690819 */ /* 0x000fe200000006ff */
[----:B------:R-:W-:-:S03]  /*3ed0*/  HFMA2 R50, -RZ, RZ, 0, 0 ;  /* 0x00000000ff327431 */ /* 0x000fc600000001ff */
        /* <DEDUP_REMOVED lines=9> */
.L_x_17771:
[----:B------:R-:W0:Y:S01]  /*3f70*/  LDC.64 R164, c[0x0][0x3a8] ;  /* 0x0000ea00ffa47b82 */ /* 0x000e220000000a00 */
[----:B------:R-:W-:Y:S01]  /*3f80*/  IADD3 R143, PT, PT, R143, 0x20, RZ ;  /* 0x000000208f8f7810 */ /* 0x000fe20007ffe0ff */
[C---:B0-----:R-:W-:Y:S01]  /*3f90*/  IMAD.WIDE.U32 R164, R141.reuse, 0x10, R164 ;  /* 0x000000108da47825 */ /* 0x041fe200078e00a4 */
[----:B------:R-:W-:-:S04]  /*3fa0*/  IADD3 R141, PT, PT, R141, 0x20, RZ ;  /* 0x000000208d8d7810 */ /* 0x000fc80007ffe0ff */
[----:B------:R0:W-:Y:S03]  /*3fb0*/  STG.E.128 desc[UR6][R164.64], R104 ;  /* 0x00000068a4007986 */ /* 0x0001e6000c101d06 */
.L_x_17767:
[----:B------:R-:W-:Y:S05]  /*3fc0*/  BSYNC.RECONVERGENT B0 ;  /* 0x0000000000007941 */ /* 0x000fea0003800200 */
.L_x_17766:
        /* <DEDUP_REMOVED lines=10> */
.L_x_17775:
[----:B------:R-:W-:Y:S05]  /*4070*/  BSYNC.RECONVERGENT B1 ;  /* 0x0000000000017941 */ /* 0x000fea0003800200 */
.L_x_17774:
        /* <DEDUP_REMOVED lines=32> */
[----:B------:R-:W-:Y:S02]  /*4280*/  SHF.L.U32 R49, R49, 0x10, RZ ;  /* 0x0000001031317819 */ /* 0x000fe400000006ff */
[----:B------:R-:W-:-:S05]  /*4290*/  @P1 SHF.L.U32 R106, R106, 0x10, RZ ;  /* 0x000000106a6a1819 */ /* 0x000fca00000006ff */
        /* <DEDUP_REMOVED lines=28> */
.L_x_17776:
[----:B0-----:R-:W0:Y:S01]  /*4460*/  @P0 LDC R27, c[0x0][0x40c] ;  /* 0x00010300ff1b0b82 */ /* 0x001e220000000800 */
[C---:B-----5:R-:W-:Y:S01]  /*4470*/  @P0 PRMT R2, R52.reuse, 0x7632, R2 ;  /* 0x0000763234020816 */ /* 0x060fe20000000002 */
[----:B------:R-:W-:Y:S01]  /*4480*/  HFMA2 R137, -RZ, RZ, 0, 0 ;  /* 0x00000000ff897431 */ /* 0x000fe200000001ff */
[----:B-1234-:R-:W-:Y:S02]  /*4490*/  @P0 SHF.L.U32 R104, R52, 0x10, RZ ;  /* 0x0000001034680819 */ /* 0x01efe400000006ff */
[----:B------:R-:W-:Y:S01]  /*44a0*/  @P0 SHF.L.U32 R26, R2, 0x10, RZ ;  /* 0x00000010021a0819 */ /* 0x000fe200000006ff */
[----:B------:R-:W-:Y:S01]  /*44b0*/  HFMA2 R2, -RZ, RZ, 0, 0 ;  /* 0x00000000ff027431 */ /* 0x000fe200000001ff */
[----:B------:R-:W-:Y:S01]  /*44c0*/  MOV R124, RZ ;  /* 0x000000ff007c7202 */ /* 0x000fe20000000f00 */
[----:B------:R-:W1:Y:S08]  /*44d0*/  @P0 LDC R0, c[0x0][0x40c] ;  /* 0x00010300ff000b82 */ /* 0x000e700000000800 */
[----:B------:R-:W2:Y:S01]  /*44e0*/  @P0 LDC R48, c[0x0][0x40c] ;  /* 0x00010300ff300b82 */ /* 0x000ea20000000800 */
[----:B0-----:R-:W-:Y:S01]  /*44f0*/  @P0 FMUL.FTZ R2, R26, R27 ;  /* 0x0000001b1a020220 */ /* 0x001fe20000410000 */
[----:B------:R-:W-:-:S06]  /*4500*/  @P0 PRMT R27, R53, 0x7632, R27 ;  /* 0x00007632351b0816 */ /* 0x000fcc000000001b */
[----:B------:R-:W0:Y:S01]  /*4510*/  @P0 LDC R26, c[0x0][0x40c] ;  /* 0x00010300ff1a0b82 */ /* 0x000e220000000800 */
[----:B------:R-:W-:Y:S02]  /*4520*/  @P0 SHF.L.U32 R49, R27, 0x10, RZ ;  /* 0x000000101b310819 */ /* 0x000fe400000006ff */
[----:B------:R-:W-:Y:S02]  /*4530*/  MOV R27, RZ ;  /* 0x000000ff001b7202 */ /* 0x000fe40000000f00 */
[----:B------:R-:W-:Y:S01]  /*4540*/  F2FP.BF16.F32.PACK_AB R167, RZ, R2 ;  /* 0x00000002ffa7723e */ /* 0x000fe200000010ff */
[----:B-1----:R-:W-:Y:S01]  /*4550*/  @P0 FMUL.FTZ R27, R49, R0 ;  /* 0x00000000311b0220 */ /* 0x002fe20000410000 */
[----:B------:R-:W-:Y:S01]  /*4560*/  @P0 PRMT R0, R54, 0x7632, R0 ;  /* 0x0000763236000816 */ /* 0x000fe20000000000 */
[----:B------:R-:W-:-:S03]  /*4570*/  IMAD.MOV.U32 R49, RZ, RZ, RZ ;  /* 0x000000ffff317224 */ /* 0x000fc600078e00ff */
[----:B------:R-:W-:Y:S02]  /*4580*/  @P0 SHF.L.U32 R105, R0, 0x10, RZ ;  /* 0x0000001000690819 */ /* 0x000fe400000006ff */
[----:B------:R-:W1:Y:S01]  /*4590*/  @P0 LDC R0, c[0x0][0x40c] ;  /* 0x00010300ff000b82 */ /* 0x000e620000000800 */
[----:B------:R-:W-:Y:S02]  /*45a0*/  F2FP.BF16.F32.PACK_AB R166, RZ, R27 ;  /* 0x0000001bffa6723e */ /* 0x000fe400000010ff */
[----:B0-----:R-:W-:Y:S01]  /*45b0*/  @P0 FMUL.FTZ R49, R105, R26 ;  /* 0x0000001a69310220 */ /* 0x001fe20000410000 */
[----:B------:R-:W-:-:S04]  /*45c0*/  @P0 PRMT R26, R55, 0x7632, R26 ;  /* 0x00007632371a0816 */ /* 0x000fc8000000001a */
[----:B------:R-:W-:Y:S02]  /*45d0*/  @P0 SHF.L.U32 R105, R26, 0x10, RZ ;  /* 0x000000101a690819 */ /* 0x000fe400000006ff */
[----:B------:R-:W0:Y:S01]  /*45e0*/  @P0 LDC R26, c[0x0][0x40c] ;  /* 0x00010300ff1a0b82 */ /* 0x000e220000000800 */
[----:B------:R-:W-:Y:S02]  /*45f0*/  F2FP.BF16.F32.PACK_AB R165, RZ, R49 ;  /* 0x00000031ffa5723e */ /* 0x000fe400000010ff */
[----:B--2---:R-:W-:Y:S01]  /*4600*/  @P0 FMUL.FTZ R137, R105, R48 ;  /* 0x0000003069890220 */ /* 0x004fe20000410000 */
[----:B------:R-:W-:-:S04]  /*4610*/  @P0 SHF.L.U32 R105, R53, 0x10, RZ ;  /* 0x0000001035690819 */ /* 0x000fc800000006ff */
[----:B------:R-:W2:Y:S01]  /*4620*/  @P0 LDC R48, c[0x0][0x40c] ;  /* 0x00010300ff300b82 */ /* 0x000ea20000000800 */
[----:B-1----:R-:W-:Y:S01]  /*4630*/  @P0 FMUL.FTZ R124, R104, R0 ;  /* 0x00000000687c0220 */ /* 0x002fe20000410000 */
[----:B------:R-:W-:Y:S01]  /*4640*/  HFMA2 R0, -RZ, RZ, 0, 0 ;  /* 0x00000000ff007431 */ /* 0x000fe200000001ff */
[----:B------:R-:W-:-:S05]  /*4650*/  F2FP.BF16.F32.PACK_AB R107, RZ, R137 ;  /* 0x00000089ff6b723e */ /* 0x000fca00000010ff */
[----:B------:R-:W1:Y:S01]  /*4660*/  @P0 LDC R104, c[0x0][0x40c] ;  /* 0x00010300ff680b82 */ /* 0x000e620000000800 */
[----:B0-----:R-:W-:Y:S01]  /*4670*/  @P0 FMUL.FTZ R0, R105, R26 ;  /* 0x0000001a69000220 */ /* 0x001fe20000410000 */
[----:B------:R-:W-:Y:S02]  /*4680*/  @P0 SHF.L.U32 R105, R54, 0x10, RZ ;  /* 0x0000001036690819 */ /* 0x000fe400000006ff */
[----:B------:R-:W-:-:S03]  /*4690*/  MOV R26, RZ ;  /* 0x000000ff001a7202 */ /* 0x000fc60000000f00 */
[----:B--2---:R-:W-:Y:S01]  /*46a0*/  @P0 FMUL.FTZ R26, R105, R48 ;  /* 0x00000030691a0220 */ /* 0x004fe20000410000 */
[----:B------:R-:W-:Y:S02]  /*46b0*/  @P0 IMAD.U32 R105, R55, 0x10000, RZ ;  /* 0x0001000037690824 */ /* 0x000fe400078e00ff */
[----:B------:R-:W-:Y:S02]  /*46c0*/  HFMA2 R48, -RZ, RZ, 0, 0 ;  /* 0x00000000ff307431 */ /* 0x000fe400000001ff */
[----:B------:R-:W-:Y:S01]  /*46d0*/  F2FP.BF16.F32.PACK_AB R106, RZ, R26 ;  /* 0x0000001aff6a723e */ /* 0x000fe200000010ff */
[----:B-1----:R-:W-:Y:S01]  /*46e0*/  @P0 FMUL.FTZ R48, R105, R104 ;  /* 0x0000006869300220 */ /* 0x002fe20000410000 */
[----:B------:R-:W-:Y:S02]  /*46f0*/  F2FP.BF16.F32.PACK_AB R104, RZ, R124 ;  /* 0x0000007cff68723e */ /* 0x000fe400000010ff */
[----:B------:R-:W-:Y:S02]  /*4700*/  F2FP.BF16.F32.PACK_AB R105, RZ, R0 ;  /* 0x00000000ff69723e */ /* 0x000fe400000010ff */
[----:B------:R-:W-:-:S02]  /*4710*/  F2FP.BF16.F32.PACK_AB R164, RZ, R48 ;  /* 0x00000030ffa4723e */ /* 0x000fc400000010ff */
[----:B------:R-:W-:Y:S02]  /*4720*/  PRMT R104, R104, 0x5410, R167 ;  /* 0x0000541068687816 */ /* 0x000fe400000000a7 */
[----:B------:R-:W-:Y:S02]  /*4730*/  PRMT R105, R105, 0x5410, R166 ;  /* 0x0000541069697816 */ /* 0x000fe400000000a6 */
[----:B------:R-:W-:Y:S02]  /*4740*/  PRMT R106, R106, 0x5410, R165 ;  /* 0x000054106a6a7816 */ /* 0x000fe400000000a5 */
[----:B------:R-:W-:-:S07]  /*4750*/  PRMT R107, R164, 0x5410, R107 ;  /* 0x00005410a46b7816 */ /* 0x000fce000000006b */
.L_x_17777:
[----:B------:R-:W0:Y:S01]  /*4760*/  LDC.64 R164, c[0x0][0x3a8] ;  /* 0x0000ea00ffa47b82 */ /* 0x000e220000000a00 */
[----:B------:R-:W-:Y:S01]  /*4770*/  IADD3 R143, PT, PT, R143, 0x20, RZ ;  /* 0x000000208f8f7810 */ /* 0x000fe20007ffe0ff */
[C---:B0-----:R-:W-:Y:S01]  /*4780*/  IMAD.WIDE.U32 R164, R141.reuse, 0x10, R164 ;  /* 0x000000108da47825 */ /* 0x041fe200078e00a4 */
[----:B------:R-:W-:-:S04]  /*4790*/  IADD3 R141, PT, PT, R141, 0x20, RZ ;  /* 0x000000208d8d7810 */ /* 0x000fc80007ffe0ff */
[----:B------:R0:W-:Y:S03]  /*47a0*/  STG.E.128 desc[UR6][R164.64], R104 ;  /* 0x00000068a4007986 */ /* 0x0001e6000c101d06 */
.L_x_17773:
[----:B------:R-:W-:Y:S05]  /*47b0*/  BSYNC.RECONVERGENT B0 ;  /* 0x0000000000007941 */ /* 0x000fea0003800200 */
.L_x_17772:
        /* <DEDUP_REMOVED lines=10> */
.L_x_17781:
[----:B------:R-:W-:Y:S05]  /*4860*/  BSYNC.RECONVERGENT B1 ;  /* 0x0000000000017941 */ /* 0x000fea0003800200 */
.L_x_17780:
        /* <DEDUP_REMOVED lines=25> */
[----:B------:R-:W-:Y:S01]  /*4a00*/  SHF.L.U32 R24, R106, 0x10, RZ ;  /* 0x000000106a187819 */ /* 0x000fe200000006ff */
[----:B------:R-:W-:-:S03]  /*4a10*/  @P1 IMAD.U32 R47, R54, 0x10000, RZ ;  /* 0x00010000362f1824 */ /* 0x000fc600078e00ff */
[----:B------:R-:W-:Y:S01]  /*4a20*/  F2FP.BF16.F32.PACK_AB R167, RZ, R25 ;  /* 0x00000019ffa7723e */ /* 0x000fe200000010ff */
        /* <DEDUP_REMOVED lines=22> */
[----:B------:R-:W-:Y:S01]  /*4b90*/  F2FP.BF16.F32.PACK_AB R165, RZ, R123 ;  /* 0x0000007bffa5723e */ /* 0x000fe200000010ff */
[--C-:B------:R-:W-:Y:S02]  /*4ba0*/  @!P1 IMAD.MOV.U32 R138, RZ, RZ, R106.reuse ;  /* 0x000000ffff8a9224 */ /* 0x100fe400078e006a */
        /* <DEDUP_REMOVED lines=10> */
.L_x_17782:
[----:B0-----:R-:W0:Y:S01]  /*4c50*/  @P0 LDC R25, c[0x0][0x40c] ;  /* 0x00010300ff190b82 */ /* 0x001e220000000800 */
[C---:B-----5:R-:W-:Y:S01]  /*4c60*/  @P0 PRMT R19, R52.reuse, 0x7632, R19 ;  /* 0x0000763234130816 */ /* 0x060fe20000000013 */
[----:B-1234-:R-:W-:Y:S01]  /*4c70*/  @P0 IMAD.U32 R104, R52, 0x10000, RZ ;  /* 0x0001000034680824 */ /* 0x01efe200078e00ff */
[----:B------:R-:W-:Y:S01]  /*4c80*/  MOV R138, RZ ;  /* 0x000000ff008a7202 */ /* 0x000fe20000000f00 */
[----:B------:R-:W-:Y:S01]  /*4c90*/  HFMA2 R123, -RZ, RZ, 0, 0 ;  /* 0x00000000ff7b7431 */ /* 0x000fe200000001ff */
[----:B------:R-:W-:Y:S01]  /*4ca0*/  @P0 SHF.L.U32 R24, R19, 0x10, RZ ;  /* 0x0000001013180819 */ /* 0x000fe200000006ff */
[----:B------:R-:W-:Y:S02]  /*4cb0*/  HFMA2 R19, -RZ, RZ, 0, 0 ;  /* 0x00000000ff137431 */ /* 0x000fe400000001ff */
        /* <DEDUP_REMOVED lines=10> */
[----:B------:R-:W-:-:S03]  /*4d60*/  HFMA2 R47, -RZ, RZ, 0, 0 ;  /* 0x00000000ff2f7431 */ /* 0x000fc600000001ff */
        /* <DEDUP_REMOVED lines=15> */
[----:B0-----:R-:W-:Y:S01]  /*4e60*/  @P0 FMUL.FTZ R20, R105, R24 ;  /* 0x0000001869140220 */ /* 0x001fe20000410000 */
[----:B------:R-:W-:Y:S01]  /*4e70*/  @P0 SHF.L.U32 R105, R54, 0x10, RZ ;  /* 0x0000001036690819 */ /* 0x000fe200000006ff */
[----:B------:R-:W-:-:S04]  /*4e80*/  HFMA2 R24, -RZ, RZ, 0, 0 ;  /* 0x00000000ff187431 */ /* 0x000fc800000001ff */
[----:B--2---:R-:W-:Y:S01]  /*4e90*/  @P0 FMUL.FTZ R24, R105, R46 ;  /* 0x0000002e69180220 */ /* 0x004fe20000410000 */
[----:B------:R-:W-:Y:S02]  /*4ea0*/  @P0 SHF.L.U32 R105, R55, 0x10, RZ ;  /* 0x0000001037690819 */ /* 0x000fe400000006ff */
[----:B------:R-:W-:Y:S02]  /*4eb0*/  MOV R46, RZ ;  /* 0x000000ff002e7202 */ /* 0x000fe40000000f00 */
        /* <DEDUP_REMOVED lines=9> */
.L_x_17783:
[----:B------:R-:W0:Y:S01]  /*4f50*/  LDC.64 R164, c[0x0][0x3a8] ;  /* 0x0000ea00ffa47b82 */ /* 0x000e220000000a00 */
[----:B------:R-:W-:Y:S01]  /*4f60*/  IADD3 R143, PT, PT, R143, 0x20, RZ ;  /* 0x000000208f8f7810 */ /* 0x000fe20007ffe0ff */
[C---:B0-----:R-:W-:Y:S01]  /*4f70*/  IMAD.WIDE.U32 R164, R141.reuse, 0x10, R164 ;  /* 0x000000108da47825 */ /* 0x041fe200078e00a4 */
[----:B------:R-:W-:-:S04]  /*4f80*/  IADD3 R141, PT, PT, R141, 0x20, RZ ;  /* 0x000000208d8d7810 */ /* 0x000fc80007ffe0ff */
[----:B------:R0:W-:Y:S03]  /*4f90*/  STG.E.128 desc[UR6][R164.64], R104 ;  /* 0x00000068a4007986 */ /* 0x0001e6000c101d06 */
.L_x_17779:
[----:B------:R-:W-:Y:S05]  /*4fa0*/  BSYNC.RECONVERGENT B0 ;  /* 0x0000000000007941 */ /* 0x000fea0003800200 */
.L_x_17778:
        /* <DEDUP_REMOVED lines=10> */
.L_x_17787:
[----:B------:R-:W-:Y:S05]  /*5050*/  BSYNC.RECONVERGENT B1 ;  /* 0x0000000000017941 */ /* 0x000fea0003800200 */
.L_x_17786:
        /* <DEDUP_REMOVED lines=9> */
[----:B------:R-:W-:-:S03]  /*50f0*/  @P1 PRMT R45, R53, 0x7632, R45 ;  /* 0x00007632352d1816 */ /* 0x000fc6000000002d */
[----:B------:R-:W-:Y:S01]  /*5100*/  @P1 IMAD.U32 R41, R41, 0x10000, RZ ;  /* 0x0001000029291824 */ /* 0x000fe200078e00ff */
        /* <DEDUP_REMOVED lines=24> */
[----:B------:R-:W-:Y:S01]  /*5290*/  SHF.L.U32 R44, R107, 0x10, RZ ;  /* 0x000000106b2c7819 */ /* 0x000fe200000006ff */
[----:B------:R-:W-:-:S03]  /*52a0*/  @P1 IMAD.U32 R106, R55, 0x10000, RZ ;  /* 0x00010000376a1824 */ /* 0x000fc600078e00ff */
[----:B------:R-:W-:Y:S01]  /*52b0*/  F2FP.BF16.F32.PACK_AB R166, RZ, R45 ;  /* 0x0000002dffa6723e */ /* 0x000fe200000010ff */
        /* <DEDUP_REMOVED lines=24> */
.L_x_17788:
[----:B0-----:R-:W0:Y:S01]  /*5440*/  @P0 LDC R41, c[0x0][0x40c] ;  /* 0x00010300ff290b82 */ /* 0x001e220000000800 */
[C---:B-----5:R-:W-:Y:S01]  /*5450*/  @P0 PRMT R21, R52.reuse, 0x7632, R21 ;  /* 0x0000763234150816 */ /* 0x060fe20000000015 */
[----:B------:R-:W-:Y:S01]  /*5460*/  HFMA2 R139, -RZ, RZ, 0, 0 ;  /* 0x00000000ff8b7431 */ /* 0x000fe200000001ff */
[----:B-1234-:R-:W-:Y:S02]  /*5470*/  @P0 SHF.L.U32 R104, R52, 0x10, RZ ;  /* 0x0000001034680819 */ /* 0x01efe400000006ff */
[----:B------:R-:W-:Y:S01]  /*5480*/  @P0 SHF.L.U32 R40, R21, 0x10, RZ ;  /* 0x0000001015280819 */ /* 0x000fe200000006ff */
[----:B------:R-:W-:Y:S01]  /*5490*/  HFMA2 R21, -RZ, RZ, 0, 0 ;  /* 0x00000000ff157431 */ /* 0x000fe200000001ff */
[----:B------:R-:W-:Y:S01]  /*54a0*/  MOV R122, RZ ;  /* 0x000000ff007a7202 */ /* 0x000fe20000000f00 */
[----:B------:R-:W1:Y:S01]  /*54b0*/  @P0 LDC R22, c[0x0][0x40c] ;  /* 0x00010300ff160b82 */ /* 0x000e620000000800 */
[----:B------:R-:W-:-:S07]  /*54c0*/  @P0 SHF.L.U32 R105, R53, 0x10, RZ ;  /* 0x0000001035690819 */ /* 0x000fce00000006ff */
[----:B------:R-:W2:Y:S01]  /*54d0*/  @P0 LDC R44, c[0x0][0x40c] ;  /* 0x00010300ff2c0b82 */ /* 0x000ea20000000800 */
[----:B0-----:R-:W-:Y:S01]  /*54e0*/  @P0 FMUL.FTZ R21, R40, R41 ;  /* 0x0000002928150220 */ /* 0x001fe20000410000 */
[----:B------:R-:W-:-:S06]  /*54f0*/  @P0 PRMT R40, R53, 0x7632, R40 ;  /* 0x0000763235280816 */ /* 0x000fcc0000000028 */
[----:B------:R-:W0:Y:S01]  /*5500*/  @P0 LDC R41, c[0x0][0x40c] ;  /* 0x00010300ff290b82 */ /* 0x000e220000000800 */
[----:B------:R-:W-:Y:S01]  /*5510*/  @P0 SHF.L.U32 R45, R40, 0x10, RZ ;  /* 0x00000010282d0819 */ /* 0x000fe200000006ff */
[----:B------:R-:W-:Y:S01]  /*5520*/  IMAD.MOV.U32 R40, RZ, RZ, RZ ;  /* 0x000000ffff287224 */ /* 0x000fe200078e00ff */
[----:B------:R-:W-:-:S03]  /*5530*/  F2FP.BF16.F32.PACK_AB R167, RZ, R21 ;  /* 0x00000015ffa7723e */ /* 0x000fc600000010ff */
[----:B-1----:R-:W-:Y:S01]  /*5540*/  @P0 FMUL.FTZ R40, R45, R22 ;  /* 0x000000162d280220 */ /* 0x002fe20000410000 */
[----:B------:R-:W-:Y:S02]  /*5550*/  @P0 PRMT R22, R54, 0x7632, R22 ;  /* 0x0000763236160816 */ /* 0x000fe40000000016 */
[----:B------:R-:W-:Y:S02]  /*5560*/  MOV R45, RZ ;  /* 0x000000ff002d7202 */ /* 0x000fe40000000f00 */
[----:B------:R-:W-:Y:S02]  /*5570*/  @P0 SHF.L.U32 R22, R22, 0x10, RZ ;  /* 0x0000001016160819 */ /* 0x000fe400000006ff */
[----:B------:R-:W-:-:S03]  /*5580*/  F2FP.BF16.F32.PACK_AB R166, RZ, R40 ;  /* 0x00000028ffa6723e */ /* 0x000fc600000010ff */
[----:B0-----:R-:W-:Y:S01]  /*5590*/  @P0 FMUL.FTZ R45, R22, R41 ;  /* 0x00000029162d0220 */ /* 0x001fe20000410000 */
[----:B------:R-:W-:Y:S01]  /*55a0*/  @P0 PRMT R41, R55, 0x7632, R41 ;  /* 0x0000763237290816 */ /* 0x000fe20000000029 */
[----:B------:R-:W0:Y:S03]  /*55b0*/  @P0 LDC R22, c[0x0][0x40c] ;  /* 0x00010300ff160b82 */ /* 0x000e260000000800 */
[----:B------:R-:W-:Y:S02]  /*55c0*/  @P0 SHF.L.U32 R41, R41, 0x10, RZ ;  /* 0x0000001029290819 */ /* 0x000fe400000006ff */
[----:B------:R-:W-:-:S03]  /*55d0*/  F2FP.BF16.F32.PACK_AB R165, RZ, R45 ;  /* 0x0000002dffa5723e */ /* 0x000fc600000010ff */
[----:B--2---:R-:W-:Y:S02]  /*55e0*/  @P0 FMUL.FTZ R139, R41, R44 ;  /* 0x0000002c298b0220 */ /* 0x004fe40000410000 */
[----:B------:R-:W1:Y:S03]  /*55f0*/  @P0 LDC R41, c[0x0][0x40c] ;  /* 0x00010300ff290b82 */ /* 0x000e660000000800 */
[----:B------:R-:W-:-:S05]  /*5600*/  F2FP.BF16.F32.PACK_AB R107, RZ, R139 ;  /* 0x0000008bff6b723e */ /* 0x000fca00000010ff */
[----:B------:R-:W2:Y:S01]  /*5610*/  @P0 LDC R44, c[0x0][0x40c] ;  /* 0x00010300ff2c0b82 */ /* 0x000ea20000000800 */
[----:B0-----:R-:W-:Y:S01]  /*5620*/  @P0 FMUL.FTZ R122, R104, R22 ;  /* 0x00000016687a0220 */ /* 0x001fe20000410000 */
[----:B------:R-:W-:-:S06]  /*5630*/  HFMA2 R22, -RZ, RZ, 0, 0 ;  /* 0x00000000ff167431 */ /* 0x000fcc00000001ff */
[----:B------:R-:W0:Y:S01]  /*5640*/  @P0 LDC R104, c[0x0][0x40c] ;  /* 0x00010300ff680b82 */ /* 0x000e220000000800 */
[----:B-1----:R-:W-:Y:S01]  /*5650*/  @P0 FMUL.FTZ R22, R105, R41 ;  /* 0x0000002969160220 */ /* 0x002fe20000410000 */
[----:B------:R-:W-:Y:S01]  /*5660*/  @P0 IMAD.U32 R105, R54, 0x10000, RZ ;  /* 0x0001000036690824 */ /* 0x000fe200078e00ff */
[----:B------:R-:W-:-:S03]  /*5670*/  MOV R41, RZ ;  /* 0x000000ff00297202 */ /* 0x000fc60000000f00 */
[----:B--2---:R-:W-:Y:S01]  /*5680*/  @P0 FMUL.FTZ R41, R105, R44 ;  /* 0x0000002c69290220 */ /* 0x004fe20000410000 */
[----:B------:R-:W-:Y:S01]  /*5690*/  @P0 SHF.L.U32 R105, R55, 0x10, RZ ;  /* 0x0000001037690819 */ /* 0x000fe200000006ff */
[----:B------:R-:W-:-:S03]  /*56a0*/  HFMA2 R44, -RZ, RZ, 0, 0 ;  /* 0x00000000ff2c7431 */ /* 0x000fc600000001ff */
[----:B------:R-:W-:Y:S01]  /*56b0*/  F2FP.BF16.F32.PACK_AB R106, RZ, R41 ;  /* 0x00000029ff6a723e */ /* 0x000fe200000010ff */
[----:B0-----:R-:W-:Y:S01]  /*56c0*/  @P0 FMUL.FTZ R44, R105, R104 ;  /* 0x00000068692c0220 */ /* 0x001fe20000410000 */
[----:B------:R-:W-:Y:S02]  /*56d0*/  F2FP.BF16.F32.PACK_AB R104, RZ, R122 ;  /* 0x0000007aff68723e */ /* 0x000fe400000010ff */
[----:B------:R-:W-:Y:S02]  /*56e0*/  F2FP.BF16.F32.PACK_AB R105, RZ, R22 ;  /* 0x00000016ff69723e */ /* 0x000fe400000010ff */
[----:B------:R-:W-:Y:S02]  /*56f0*/  F2FP.BF16.F32.PACK_AB R164, RZ, R44 ;  /* 0x0000002cffa4723e */ /* 0x000fe400000010ff */
[----:B------:R-:W-:Y:S02]  /*5700*/  PRMT R104, R104, 0x5410, R167 ;  /* 0x0000541068687816 */ /* 0x000fe400000000a7 */
[----:B------:R-:W-:-:S02]  /*5710*/  PRMT R105, R105, 0x5410, R166 ;  /* 0x0000541069697816 */ /* 0x000fc400000000a6 */
[----:B------:R-:W-:Y:S02]  /*5720*/  PRMT R106, R106, 0x5410, R165 ;  /* 0x000054106a6a7816 */ /* 0x000fe400000000a5 */
[----:B------:R-:W-:-:S07]  /*5730*/  PRMT R107, R164, 0x5410, R107 ;  /* 0x00005410a46b7816 */ /* 0x000fce000000006b */
.L_x_17789:
[----:B------:R-:W0:Y:S01]  /*5740*/  LDC.64 R164, c[0x0][0x3a8] ;  /* 0x0000ea00ffa47b82 */ /* 0x000e220000000a00 */
[----:B------:R-:W-:Y:S01]  /*5750*/  IADD3 R143, PT, PT, R143, 0x20, RZ ;  /* 0x000000208f8f7810 */ /* 0x000fe20007ffe0ff */
[C---:B0-----:R-:W-:Y:S01]  /*5760*/  IMAD.WIDE.U32 R164, R141.reuse, 0x10, R164 ;  /* 0x000000108da47825 */ /* 0x041fe200078e00a4 */
[----:B------:R-:W-:-:S04]  /*5770*/  IADD3 R141, PT, PT, R141, 0x20, RZ ;  /* 0x000000208d8d7810 */ /* 0x000fc80007ffe0ff */
[----:B------:R0:W-:Y:S03]  /*5780*/  STG.E.128 desc[UR6][R164.64], R104 ;  /* 0x00000068a4007986 */ /* 0x0001e6000c101d06 */
.L_x_17785:
[----:B------:R-:W-:Y:S05]  /*5790*/  BSYNC.RECONVERGENT B0 ;  /* 0x0000000000007941 */ /* 0x000fea0003800200 */
.L_x_17784:
        /* <DEDUP_REMOVED lines=10> */
.L_x_17793:
[----:B------:R-:W-:Y:S05]  /*5840*/  BSYNC.RECONVERGENT B1 ;  /* 0x0000000000017941 */ /* 0x000fea0003800200 */
.L_x_17792:
        /* <DEDUP_REMOVED lines=8> */
[C---:B-----5:R-:W-:Y:S02]  /*58d0*/  @P0 SHF.L.U32 R118, R53.reuse, 0x10, RZ ;  /* 0x0000001035760819 */ /* 0x060fe400000006ff */
[----:B0-----:R-:W-:-:S04]  /*58e0*/  @P0 PRMT R42, R53, 0x7632, R42 ;  /* 0x00007632352a0816 */ /* 0x001fc8000000002a */
[----:B------:R-:W-:Y:S02]  /*58f0*/  @P0 SHF.L.U32 R120, R42, 0x10, RZ ;  /* 0x000000102a780819 */ /* 0x000fe400000006ff */
[----:B--2---:R-:W-:Y:S01]  /*5900*/  SHF.L.U32 R23, R105, 0x10, RZ ;  /* 0x0000001069177819 */ /* 0x004fe200000006ff */
[----:B------:R-:W-:-:S04]  /*5910*/  IMAD.U32 R43, R106, 0x10000, RZ ;  /* 0x000100006a2b7824 */ /* 0x000fc800078e00ff */
[----:B-1----:R-:W-:Y:S01]  /*5920*/  @P0 FFMA.FTZ R23, R118, R119, R23 ;  /* 0x0000007776170223 */ /* 0x002fe20000010017 */
[----:B------:R-:W-:Y:S01]  /*5930*/  PRMT R119, R105, 0x7632, R119 ;  /* 0x0000763269777816 */ /* 0x000fe20000000077 */
[----:B------:R-:W0:Y:S03]  /*5940*/  @P0 LDC R118, c[0x0][0x40c] ;  /* 0x00010300ff760b82 */ /* 0x000e260000000800 */
[----:B------:R-:W-:-:S04]  /*5950*/  SHF.L.U32 R119, R119, 0x10, RZ ;  /* 0x0000001077777819 */ /* 0x000fc800000006ff */
[----:B------:R-:W-:Y:S01]  /*5960*/  @!P0 MOV R42, R119 ;  /* 0x00000077002a8202 */ /* 0x000fe20000000f00 */
[----:B------:R-:W1:Y:S01]  /*5970*/  @P0 LDC R105, c[0x0][0x40c] ;  /* 0x00010300ff690b82 */ /* 0x000e620000000800 */
[----:B0-----:R-:W-:Y:S01]  /*5980*/  @P0 FFMA.FTZ R42, R120, R118, R119 ;  /* 0x00000076782a0223 */ /* 0x001fe20000010077 */
[----:B------:R-:W-:-:S06]  /*5990*/  @P0 SHF.L.U32 R118, R54, 0x10, RZ ;  /* 0x0000001036760819 */ /* 0x000fcc00000006ff */
[----:B------:R-:W0:Y:S01]  /*59a0*/  @P0 LDC R119, c[0x0][0x40c] ;  /* 0x00010300ff770b82 */ /* 0x000e220000000800 */
[----:B------:R-:W-:Y:S02]  /*59b0*/  PRMT R120, R104, 0x7632, R120 ;  /* 0x0000763268787816 */ /* 0x000fe40000000078 */
[----:B------:R-:W-:Y:S02]  /*59c0*/  F2FP.BF16.F32.PACK_AB R165, RZ, R42 ;  /* 0x0000002affa5723e */ /* 0x000fe400000010ff */
[----:B------:R-:W-:Y:S01]  /*59d0*/  SHF.L.U32 R120, R120, 0x10, RZ ;  /* 0x0000001078787819 */ /* 0x000fe200000006ff */
[----:B-1----:R-:W-:Y:S01]  /*59e0*/  @P0 FFMA.FTZ R43, R118, R105, R43 ;  /* 0x00000069762b0223 */ /* 0x002fe2000001002b */
[----:B------:R-:W-:Y:S01]  /*59f0*/  PRMT R118, R106, 0x7632, R118 ;  /* 0x000076326a767816 */ /* 0x000fe20000000076 */
[----:B------:R-:W1:Y:S01]  /*5a00*/  @P0 LDC R105, c[0x0][0x40c] ;  /* 0x00010300ff690b82 */ /* 0x000e620000000800 */
[----:B------:R-:W-:Y:S02]  /*5a10*/  @P0 PRMT R106, R54, 0x7632, R106 ;  /* 0x00007632366a0816 */ /* 0x000fe4000000006a */
[----:B------:R-:W-:-:S02]  /*5a20*/  SHF.L.U32 R118, R118, 0x10, RZ ;  /* 0x0000001076767819 */ /* 0x000fc400000006ff */
[----:B------:R-:W-:-:S05]  /*5a30*/  @P0 SHF.L.U32 R106, R106, 0x10, RZ ;  /* 0x000000106a6a0819 */ /* 0x000fca00000006ff */
[----:B0-----:R-:W-:Y:S01]  /*5a40*/  @P0 FFMA.FTZ R118, R106, R119, R118 ;  /* 0x000000776a760223 */ /* 0x001fe20000010076 */
[----:B------:R-:W-:Y:S02]  /*5a50*/  SHF.L.U32 R119, R107, 0x10, RZ ;  /* 0x000000106b777819 */ /* 0x000fe400000006ff */
[----:B------:R-:W-:Y:S02]  /*5a60*/  @P0 SHF.L.U32 R106, R55, 0x10, RZ ;  /* 0x00000010376a0819 */ /* 0x000fe400000006ff */
[----:B------:R-:W-:-:S03]  /*5a70*/  F2FP.BF16.F32.PACK_AB R164, RZ, R118 ;  /* 0x00000076ffa4723e */ /* 0x000fc600000010ff */
[----:B-1----:R-:W-:Y:S01]  /*5a80*/  @P0 FFMA.FTZ R119, R106, R105, R119 ;  /* 0x000000696a770223 */ /* 0x002fe20000010077 */
[----:B------:R-:W-:Y:S01]  /*5a90*/  @P0 PRMT R106, R52, 0x7632, R106 ;  /* 0x00007632346a0816 */ /* 0x000fe2000000006a */
[----:B------:R-:W0:Y:S03]  /*5aa0*/  @P0 LDC R105, c[0x0][0x40c] ;  /* 0x00010300ff690b82 */ /* 0x000e260000000800 */
[----:B------:R-:W-:Y:S02]  /*5ab0*/  @P0 SHF.L.U32 R106, R106, 0x10, RZ ;  /* 0x000000106a6a0819 */ /* 0x000fe400000006ff */
[----:B------:R-:W-:-:S03]  /*5ac0*/  F2FP.BF16.F32.PACK_AB R142, RZ, R119 ;  /* 0x00000077ff8e723e */ /* 0x000fc600000010ff */
[----:B0-----:R-:W-:Y:S01]  /*5ad0*/  @P0 FFMA.FTZ R120, R106, R105, R120 ;  /* 0x000000696a780223 */ /* 0x001fe20000010078 */
[----:B------:R-:W-:Y:S01]  /*5ae0*/  SHF.L.U32 R106, R104, 0x10, RZ ;  /* 0x00000010686a7819 */ /* 0x000fe200000006ff */
[----:B------:R-:W0:Y:S01]  /*5af0*/  @P0 LDC R105, c[0x0][0x40c] ;  /* 0x00010300ff690b82 */ /* 0x000e220000000800 */
[----:B------:R-:W-:-:S03]  /*5b00*/  @P0 SHF.L.U32 R104, R52, 0x10, RZ ;  /* 0x0000001034680819 */ /* 0x000fc600000006ff */
[--C-:B------:R-:W-:Y:S02]  /*5b10*/  @!P0 IMAD.MOV.U32 R121, RZ, RZ, R106.reuse ;  /* 0x000000ffff798224 */ /* 0x100fe400078e006a */
[--C-:B0-----:R-:W-:Y:S01]  /*5b20*/  @P0 FFMA.FTZ R121, R104, R105, R106.reuse ;  /* 0x0000006968790223 */ /* 0x101fe2000001006a */
[----:B------:R-:W-:Y:S01]  /*5b30*/  PRMT R106, R107, 0x7632, R106 ;  /* 0x000076326b6a7816 */ /* 0x000fe2000000006a */
[----:B------:R-:W0:Y:S01]  /*5b40*/  @P0 LDC R104, c[0x0][0x40c] ;  /* 0x00010300ff680b82 */ /* 0x000e220000000800 */
[----:B------:R-:W-:Y:S02]  /*5b50*/  @P0 PRMT R105, R55, 0x7632, R105 ;  /* 0x0000763237690816 */ /* 0x000fe40000000069 */
[----:B------:R-:W-:Y:S02]  /*5b60*/  SHF.L.U32 R106, R106, 0x10, RZ ;  /* 0x000000106a6a7819 */ /* 0x000fe400000006ff */
[----:B------:R-:W-:Y:S02]  /*5b70*/  @P0 SHF.L.U32 R105, R105, 0x10, RZ ;  /* 0x0000001069690819 */ /* 0x000fe400000006ff */
[----:B------:R-:W-:-:S02]  /*5b80*/  @!P0 MOV R140, R106 ;  /* 0x0000006a008c8202 */ /* 0x000fc40000000f00 */
[----:B------:R-:W-:Y:S01]  /*5b90*/  F2FP.BF16.F32.PACK_AB R143, RZ, R121 ;  /* 0x00000079ff8f723e */ /* 0x000fe200000010ff */
[----:B0-----:R-:W-:Y:S01]  /*5ba0*/  @P0 FFMA.FTZ R140, R105, R104, R106 ;  /* 0x00000068698c0223 */ /* 0x001fe2000001006a */
        /* <DEDUP_REMOVED lines=9> */
.L_x_17794:
[----:B0-----:R-:W0:Y:S01]  /*5c40*/  @P0 LDC R42, c[0x0][0x40c] ;  /* 0x00010300ff2a0b82 */ /* 0x001e220000000800 */
[----:B-----5:R-:W-:Y:S02]  /*5c50*/  @P0 PRMT R23, R52, 0x7632, R23 ;  /* 0x0000763234170816 */ /* 0x020fe40000000017 */
[----:B------:R-:W-:Y:S02]  /*5c60*/  CS2R R120, SRZ ;  /* 0x0000000000787805 */ /* 0x000fe4000001ff00 */
[----:B------:R-:W-:Y:S02]  /*5c70*/  CS2R R118, SRZ ;  /* 0x0000000000767805 */ /* 0x000fe4000001ff00 */
[----:B------:R-:W-:Y:S02]  /*5c80*/  MOV R140, RZ ;  /* 0x000000ff008c7202 */ /* 0x000fe40000000f00 */
[----:B------:R-:W-:Y:S01]  /*5c90*/  @P0 SHF.L.U32 R23, R23, 0x10, RZ ;  /* 0x0000001017170819 */ /* 0x000fe200000006ff */
[----:B-1234-:R-:W1:Y:S08]  /*5ca0*/  @P0 LDC R104, c[0x0][0x40c] ;  /* 0x00010300ff680b82 */ /* 0x01ee700000000800 */
[----:B------:R-:W2:Y:S01]  /*5cb0*/  @P0 LDC R43, c[0x0][0x40c] ;  /* 0x00010300ff2b0b82 */ /* 0x000ea20000000800 */
[----:B0-----:R-:W-:Y:S01]  /*5cc0*/  @P0 FMUL.FTZ R120, R23, R42 ;  /* 0x0000002a17780220 */ /* 0x001fe20000410000 */
[----:B------:R-:W-:Y:S01]  /*5cd0*/  @P0 PRMT R23, R53, 0x7632, R23 ;  /* 0x0000763235170816 */ /* 0x000fe20000000017 */
[----:B------:R-:W-:-:S05]  /*5ce0*/  HFMA2 R42, -RZ, RZ, 0, 0 ;  /* 0x00000000ff2a7431 */ /* 0x000fca00000001ff */
[----:B------:R-:W0:Y:S01]  /*5cf0*/  @P0 LDC R105, c[0x0][0x40c] ;  /* 0x00010300ff690b82 */ /* 0x000e220000000800 */
[----:B------:R-:W-:Y:S02]  /*5d00*/  @P0 SHF.L.U32 R23, R23, 0x10, RZ ;  /* 0x0000001017170819 */ /* 0x000fe400000006ff */
        /* <DEDUP_REMOVED lines=13> */
[----:B------:R-:W-:Y:S01]  /*5de0*/  @P0 IMAD.U32 R23, R52, 0x10000, RZ ;  /* 0x0001000034170824 */ /* 0x000fe200078e00ff */
[----:B------:R-:W-:-:S03]  /*5df0*/  @P0 SHF.L.U32 R106, R53, 0x10, RZ ;  /* 0x00000010356a0819 */ /* 0x000fc600000006ff */
[----:B------:R-:W-:Y:S01]  /*5e00*/  F2FP.BF16.F32.PACK_AB R107, RZ, R140 ;  /* 0x0000008cff6b723e */ /* 0x000fe200000010ff */
[----:B--2---:R-:W-:Y:S01]  /*5e10*/  @P0 FMUL.FTZ R121, R23, R104 ;  /* 0x0000006817790220 */ /* 0x004fe20000410000 */
[----:B------:R-:W-:Y:S01]  /*5e20*/  HFMA2 R23, -RZ, RZ, 0, 0 ;  /* 0x00000000ff177431 */ /* 0x000fe200000001ff */
[----:B------:R-:W1:Y:S01]  /*5e30*/  @P0 LDC R104, c[0x0][0x40c] ;  /* 0x00010300ff680b82 */ /* 0x000e620000000800 */
[----:B---3--:R-:W-:Y:S01]  /*5e40*/  @P0 FMUL.FTZ R23, R106, R43 ;  /* 0x0000002b6a170220 */ /* 0x008fe20000410000 */
[----:B------:R-:W-:Y:S02]  /*5e50*/  @P0 SHF.L.U32 R106, R54, 0x10, RZ ;  /* 0x00000010366a0819 */ /* 0x000fe400000006ff */
[----:B------:R-:W-:-:S03]  /*5e60*/  MOV R43, RZ ;  /* 0x000000ff002b7202 */ /* 0x000fc60000000f00 */
        /* <DEDUP_REMOVED lines=11> */
.L_x_17795:
[----:B------:R-:W0:Y:S02]  /*5f20*/  LDC.64 R142, c[0x0][0x3a8] ;  /* 0x0000ea00ff8e7b82 */ /* 0x000e240000000a00 */
[----:B0-----:R-:W-:-:S05]  /*5f30*/  IMAD.WIDE.U32 R142, R141, 0x10, R142 ;  /* 0x000000108d8e7825 */ /* 0x001fca00078e008e */
[----:B------:R0:W-:Y:S02]  /*5f40*/  STG.E.128 desc[UR6][R142.64], R104 ;  /* 0x000000688e007986 */ /* 0x0001e4000c101d06 */
.L_x_17791:
[----:B------:R-:W-:Y:S05]  /*5f50*/  BSYNC.RECONVERGENT B0 ;  /* 0x0000000000007941 */ /* 0x000fea0003800200 */
.L_x_17790:
        /* <DEDUP_REMOVED lines=290> */
.L_x_17829:
        /* <DEDUP_REMOVED lines=15> */
[----:B-----5:R-:W-:-:S13]  /*7270*/  ISETP.GE.AND P1, PT, R252, 0x1, PT ;  /* 0x00000001fc00780c */ /* 0x020fda0003f26270 */
[----:B0-----:R-:W-:Y:S05]  /*7280*/  @!P1 BRA `(.L_x_17798) ;  /* 0x0000001400d89947 */ /* 0x001fea0003800000 */
[----:B------:R-:W0:Y:S01]  /*7290*/  LDC R143, c[0x0][0x388] ;  /* 0x0000e200ff8f7b82 */ /* 0x000e220000000800 */
[----:B------:R-:W-:Y:S01]  /*72a0*/  IADD3 R18, PT, PT, R252, -0x1, RZ ;  /* 0xfffffffffc127810 */ /* 0x000fe20007ffe0ff */
[----:B------:R-:W-:Y:S01]  /*72b0*/  BSSY.RECONVERGENT B1, `(.L_x_17799) ;  /* 0x0000032000017945 */ /* 0x000fe20003800200 */
[----:B------:R-:W-:-:S03]  /*72c0*/  FSEL R165, R107, RZ, !P0 ;  /* 0x000000ff6ba57208 */ /* 0x000fc60004000000 */
[----:B0-----:R-:W-:-:S05]  /*72d0*/  IMAD R18, R18, R143, RZ ;  /* 0x0000008f12127224 */ /* 0x001fca00078e02ff */
[----:B------:R-:W-:-:S04]  /*72e0*/  SHF.R.S32.HI R105, RZ, 0x1f, R18 ;  /* 0x0000001fff697819 */ /* 0x000fc80000011412 */
[----:B------:R-:W-:Y:S02]  /*72f0*/  LEA.HI R105, R105, R18, RZ, 0x3 ;  /* 0x0000001269697211 */ /* 0x000fe400078f18ff */
[----:B------:R-:W-:-:S04]  /*7300*/  LOP3.LUT R18, R164, 0x1f, RZ, 0xc0, !PT ;  /* 0x0000001fa4127812 */ /* 0x000fc800078ec0ff */
[----:B------:R-:W-:Y:S01]  /*7310*/  LEA.HI.SX32 R164, R105, R18, 0x1d ;  /* 0x0000001269a47211 */ /* 0x000fe200078feaff */
[----:B------:R-:W-:Y:S06]  /*7320*/  @!P5 BRA `(.L_x_17800) ;  /* 0x0000000000a8d947 */ /* 0x000fec0003800000 */
[----:B------:R0:W-:Y:S04]  /*7330*/  STL [R1+0x20], R0 ;  /* 0x0000200001007387 */ /* 0x0001e80000100800 */
[----:B------:R-:W2:Y:S04]  /*7340*/  LDL R106, [R1+0x14] ;  /* 0x00001400016a7983 */ /* 0x000ea80000100800 */
[----:B------:R-:W3:Y:S04]  /*7350*/  LDL R107, [R1+0x18] ;  /* 0x00001800016b7983 */ /* 0x000ee80000100800 */
[----:B0-----:R-:W4:Y:S04]  /*7360*/  LDL R0, [R1+0x10] ;  /* 0x0000100001007983 */ /* 0x001f280000100800 */
[----:B------:R-:W3:Y:S04]  /*7370*/  LDL R252, [R1+0x1c] ;  /* 0x00001c0001fc7983 */ /* 0x000ee80000100800 */
[----:B------:R-:W3:Y:S04]  /*7380*/  LDL R167, [R1] ;  /* 0x0000000001a77983 */ /* 0x000ee80000100800 */
[----:B------:R-:W3:Y:S04]  /*7390*/  LDL R142, [R1+0x4] ;  /* 0x00000400018e7983 */ /* 0x000ee80000100800 */
[----:B------:R-:W3:Y:S04]  /*73a0*/  LDL R166, [R1+0x8] ;  /* 0x0000080001a67983 */ /* 0x000ee80000100800 */
[----:B------:R-:W3:Y:S01]  /*73b0*/  LDL R143, [R1+0xc] ;  /* 0x00000c00018f7983 */ /* 0x000ee20000100800 */
[----:B------:R-:W-:-:S04]  /*73c0*/  FADD.FTZ R105, R130, -R165 ;  /* 0x800000a582697221 */ /* 0x000fc80000010000 */
[----:B------:R-:W-:Y:S01]  /*73d0*/  FMUL.FTZ R105, R141, R105 ;  /* 0x000000698d697220 */ /* 0x000fe20000410000 */
[----:B------:R-:W-:-:S04]  /*73e0*/  FADD.FTZ R104, R15, -R165 ;  /* 0x800000a50f687221 */ /* 0x000fc80000010000 */
[----:B------:R-:W-:Y:S01]  /*73f0*/  FMUL.FTZ R104, R141, R104 ;  /* 0x000000688d687220 */ /* 0x000fe20000410000 */
[----:B----4-:R-:W-:Y:S02]  /*7400*/  FFMA.FTZ R105, R105, R0, R100 ;  /* 0x0000000069697223 */ /* 0x010fe40000010064 */
[----:B------:R0:W5:Y:S01]  /*7410*/  LDL.LU R0, [R1+0x20] ;  /* 0x0000200001007983 */ /* 0x0001620000300800 */
[----:B--2---:R-:W-:Y:S01]  /*7420*/  FFMA.FTZ R104, R104, R106, R101 ;  /* 0x0000006a68687223 */ /* 0x004fe20000010065 */
[----:B------:R-:W-:-:S04]  /*7430*/  FADD.FTZ R106, R14, -R165 ;  /* 0x800000a50e6a7221 */ /* 0x000fc80000010000 */
        /* <DEDUP_REMOVED lines=21> */
[----:B------:R-:W1:Y:S02]  /*7590*/  LDC.64 R142, c[0x0][0x428] ;  /* 0x00010a00ff8e7b82 */ /* 0x000e640000000a00 */
[----:B-1----:R-:W-:-:S05]  /*75a0*/  IMAD.WIDE.U32 R142, R164, 0x10, R142 ;  /* 0x00000010a48e7825 */ /* 0x002fca00078e008e */
[----:B------:R0:W-:Y:S01]  /*75b0*/  STG.E.128 desc[UR6][R142.64], R104 ;  /* 0x000000688e007986 */ /* 0x0001e2000c101d06 */
[----:B------:R-:W-:-:S07]  /*75c0*/  IADD3 R164, PT, PT, R164, 0x20, RZ ;  /* 0x00000020a4a47810 */ /* 0x000fce0007ffe0ff */
.L_x_17800:
[----:B------:R-:W-:Y:S05]  /*75d0*/  BSYNC.RECONVERGENT B1 ;  /* 0x0000000000017941 */ /* 0x000fea0003800200 */
.L_x_17799:
[----:B------:R-:W-:Y:S01]  /*75e0*/  LOP3.LUT P0, RZ, R11, 0x800, RZ, 0xc0, !PT ;  /* 0x000008000bff7812 */ /* 0x000fe2000780c0ff */
[----:B------:R-:W-:-:S12]  /*75f0*/  BSSY.RECONVERGENT B1, `(.L_x_17801) ;  /* 0x0000022000017945 */ /* 0x000fd80003800200 */
[----:B------:R-:W-:Y:S05]  /*7600*/  @!P0 BRA `(.L_x_17802) ;  /* 0x0000000000808947 */ /* 0x000fea0003800000 */
[--C-:B0-----:R-:W-:Y:S01]  /*7610*/  FADD.FTZ R105, R129, -R165.reuse ;  /* 0x800000a581697221 */ /* 0x101fe20000010000 */
[--C-:B------:R-:W-:Y:S01]  /*7620*/  FADD.FTZ R104, R13, -R165.reuse ;  /* 0x800000a50d687221 */ /* 0x100fe20000010000 */
[--C-:B------:R-:W-:Y:S01]  /*7630*/  FADD.FTZ R106, R12, -R165.reuse ;  /* 0x800000a50c6a7221 */ /* 0x100fe20000010000 */
[----:B------:R-:W-:Y:S01]  /*7640*/  FADD.FTZ R107, R36, -R165 ;  /* 0x800000a5246b7221 */ /* 0x000fe20000010000 */
        /* <DEDUP_REMOVED lines=8> */
[----:B------:R-:W-:-:S02]  /*76d0*/  FADD.FTZ R142, R132, -R165 ;  /* 0x800000a5848e7221 */ /* 0x000fc40000010000 */
[----:B------:R-:W-:Y:S01]  /*76e0*/  F2FP.BF16.F32.PACK_AB R104, R104, R105 ;  /* 0x000000696868723e */ /* 0x000fe200000010ff */
[----:B------:R-:W-:Y:S01]  /*76f0*/  FADD.FTZ R105, R37, -R165 ;  /* 0x800000a525697221 */ /* 0x000fe20000010000 */
[----:B------:R-:W-:-:S03]  /*7700*/  FMUL.FTZ R142, R141, R142 ;  /* 0x0000008e8d8e7220 */ /* 0x000fc60000410000 */
[----:B------:R-:W-:Y:S01]  /*7710*/  FMUL.FTZ R105, R141, R105 ;  /* 0x000000698d697220 */ /* 0x000fe20000410000 */
[----:B------:R-:W-:-:S03]  /*7720*/  FFMA.FTZ R142, R142, R247, R91 ;  /* 0x000000f78e8e7223 */ /* 0x000fc6000001005b */
        /* <DEDUP_REMOVED lines=14> */
.L_x_17802:
[----:B------:R-:W-:Y:S05]  /*7810*/  BSYNC.RECONVERGENT B1 ;  /* 0x0000000000017941 */ /* 0x000fea0003800200 */
.L_x_17801:
[----:B------:R-:W-:Y:S01]  /*7820*/  LOP3.LUT P0, RZ, R11, 0x1000, RZ, 0xc0, !PT ;  /* 0x000010000bff7812 */ /* 0x000fe2000780c0ff */
[----:B------:R-:W-:-:S12]  /*7830*/  BSSY.RECONVERGENT B1, `(.L_x_17803) ;  /* 0x0000022000017945 */ /* 0x000fd80003800200 */
[----:B------:R-:W-:Y:S05]  /*7840*/  @!P0 BRA `(.L_x_17804) ;  /* 0x0000000000808947 */ /* 0x000fea0003800000 */
[--C-:B01----:R-:W-:Y:S01]  /*7850*/  FADD.FTZ R105, R128, -R165.reuse ;  /* 0x800000a580697221 */ /* 0x103fe20000010000 */
        /* <DEDUP_REMOVED lines=31> */
.L_x_17804:
[----:B------:R-:W-:Y:S05]  /*7a50*/  BSYNC.RECONVERGENT B1 ;  /* 0x0000000000017941 */ /* 0x000fea0003800200 */
.L_x_17803:
[----:B------:R-:W-:Y:S01]  /*7a60*/  LOP3.LUT P0, RZ, R11, 0x2000, RZ, 0xc0, !PT ;  /* 0x000020000bff7812 */ /* 0x000fe2000780c0ff */
[----:B------:R-:W-:-:S12]  /*7a70*/  BSSY.RECONVERGENT B1, `(.L_x_17805) ;  /* 0x0000022000017945 */ /* 0x000fd80003800200 */
[----:B------:R-:W-:Y:S05]  /*7a80*/  @!P0 BRA `(.L_x_17806) ;  /* 0x0000000000808947 */ /* 0x000fea0003800000 */
[--C-:B012---:R-:W-:Y:S01]  /*7a90*/  FADD.FTZ R105, R127, -R165.reuse ;  /* 0x800000a57f697221 */ /* 0x107fe20000010000 */
        /* <DEDUP_REMOVED lines=28> */
[----:B0-----:R-:W-:-:S04]  /*7c60*/  IMAD.WIDE.U32 R142, R164, 0x10, R142 ;  /* 0x00000010a48e7825 */ /* 0x001fc800078e008e */
[----:B------:R-:W-:Y:S01]  /*7c70*/  VIADD R164, R164, 0x20 ;  /* 0x00000020a4a47836 */ /* 0x000fe20000000000 */
[----:B------:R3:W-:Y:S06]  /*7c80*/  STG.E.128 desc[UR6][R142.64], R104 ;  /* 0x000000688e007986 */ /* 0x0007ec000c101d06 */
.L_x_17806:
[----:B------:R-:W-:Y:S05]  /*7c90*/  BSYNC.RECONVERGENT B1 ;  /* 0x0000000000017941 */ /* 0x000fea0003800200 */
.L_x_17805:
[----:B------:R-:W-:Y:S01]  /*7ca0*/  LOP3.LUT P0, RZ, R11, 0x200, RZ, 0xc0, !PT ;  /* 0x000002000bff7812 */ /* 0x000fe2000780c0ff */
[----:B------:R-:W-:-:S12]  /*7cb0*/  BSSY.RECONVERGENT B1, `(.L_x_17807) ;  /* 0x0000022000017945 */ /* 0x000fd80003800200 */
[----:B------:R-:W-:Y:S05]  /*7cc0*/  @!P0 BRA `(.L_x_17808) ;  /* 0x0000000000808947 */ /* 0x000fea0003800000 */
[--C-:B0123--:R-:W-:Y:S01]  /*7cd0*/  FADD.FTZ R105, R126, -R165.reuse ;  /* 0x800000a57e697221 */ /* 0x10ffe20000010000 */
        /* <DEDUP_REMOVED lines=31> */
.L_x_17808:
[----:B------:R-:W-:Y:S05]  /*7ed0*/  BSYNC.RECONVERGENT B1 ;  /* 0x0000000000017941 */ /* 0x000fea0003800200 */
.L_x_17807:
[----:B------:R-:W-:Y:S01]  /*7ee0*/  LOP3.LUT P0, RZ, R11, 0x100, RZ, 0xc0, !PT ;  /* 0x000001000bff7812 */ /* 0x000fe2000780c0ff */
[----:B------:R-:W-:-:S12]  /*7ef0*/  BSSY.RECONVERGENT B1, `(.L_x_17809) ;  /* 0x0000022000017945 */ /* 0x000fd80003800200 */
[----:B------:R-:W-:Y:S05]  /*7f00*/  @!P0 BRA `(.L_x_17810) ;  /* 0x0000000000808947 */ /* 0x000fea0003800000 */
[--C-:B01234-:R-:W-:Y:S01]  /*7f10*/  FADD.FTZ R105, R125, -R165.reuse ;  /* 0x800000a57d697221 */ /* 0x11ffe20000010000 */
        /* <DEDUP_REMOVED lines=31> */
.L_x_17810:
[----:B------:R-:W-:Y:S05]  /*8110*/  BSYNC.RECONVERGENT B1 ;  /* 0x0000000000017941 */ /* 0x000fea0003800200 */
.L_x_17809:
[----:B------:R-:W-:Y:S01]  /*8120*/  LOP3.LUT P0, RZ, R11, 0x80, RZ, 0xc0, !PT ;  /* 0x000000800bff7812 */ /* 0x000fe2000780c0ff */
[----:B------:R-:W-:-:S12]  /*8130*/  BSSY.RECONVERGENT B1, `(.L_x_17811) ;  /* 0x0000022000017945 */ /* 0x000fd80003800200 */
[----:B------:R-:W-:Y:S05]  /*8140*/  @!P0 BRA `(.L_x_17812) ;  /* 0x0000000000808947 */ /* 0x000fea0003800000 */
[--C-:B01234-:R-:W-:Y:S01]  /*8150*/  FADD.FTZ R105, R124, -R165.reuse ;  /* 0x800000a57c697221 */ /* 0x11ffe20000010000 */
[--C-:B------:R-:W-:Y:S01]  /*8160*/  FADD.FTZ R104, R2, -R165.reuse ;  /* 0x800000a502687221 */ /* 0x100fe20000010000 */
[--C-:B-----5:R-:W-:Y:S01]  /*8170*/  FADD.FTZ R106, R0, -R165.reuse ;  /* 0x800000a5006a7221 */ /* 0x120fe20000010000 */
        /* <DEDUP_REMOVED lines=29> */
.L_x_17812:
[----:B------:R-:W-:Y:S05]  /*8350*/  BSYNC.RECONVERGENT B1 ;  /* 0x0000000000017941 */ /* 0x000fea0003800200 */
.L_x_17811:
        /* <DEDUP_REMOVED lines=35> */
.L_x_17814:
[----:B------:R-:W-:Y:S05]  /*8590*/  BSYNC.RECONVERGENT B1 ;  /* 0x0000000000017941 */ /* 0x000fea0003800200 */
.L_x_17813:
        /* <DEDUP_REMOVED lines=35> */
.L_x_17816:
[----:B------:R-:W-:Y:S05]  /*87d0*/  BSYNC.RECONVERGENT B1 ;  /* 0x0000000000017941 */ /* 0x000fea0003800200 */
.L_x_17815:
[----:B------:R-:W-:-:S13]  /*87e0*/  LOP3.LUT P0, RZ, R11, 0x10, RZ, 0xc0, !PT ;  /* 0x000000100bff7812 */ /* 0x000fda000780c0ff */
        /* <DEDUP_REMOVED lines=30> */
[----:B0-----:R-:W-:-:S05]  /*89d0*/  IMAD.WIDE.U32 R142, R164, 0x10, R142 ;  /* 0x00000010a48e7825 */ /* 0x001fca00078e008e */
[----:B------:R0:W-:Y:S02]  /*89e0*/  STG.E.128 desc[UR6][R142.64], R104 ;  /* 0x000000688e007986 */ /* 0x0001e4000c101d06 */
.L_x_17798:
[----:B------:R-:W-:Y:S05]  /*89f0*/  BSYNC.RECONVERGENT B0 ;  /* 0x0000000000007941 */ /* 0x000fea0003800200 */
.L_x_17797:
[----:B01234-:R-:W0:Y:S02]  /*8a00*/  LDC.64 R104, c[0x0][0x380] ;  /* 0x0000e000ff687b82 */ /* 0x01fe240000000a00 */
[----:B0-----:R-:W-:-:S04]  /*8a10*/  LEA R16, R104, R16, 0x2 ;  /* 0x0000001068107211 */ /* 0x001fc800078e10ff */
[----:B------:R-:W-:-:S13]  /*8a20*/  ISETP.GE.AND P0, PT, R16, R105, PT ;  /* 0x000000691000720c */ /* 0x000fda0003f06270 */
[----:B------:R-:W-:Y:S05]  /*8a30*/  @!P0 BRA `(.L_x_17817) ;  /* 0xffffff84004c8947 */ /* 0x000fea000383ffff */
[----:B------:R-:W-:Y:S05]  /*8a40*/  EXIT ;  /* 0x000000000000794d */ /* 0x000fea0003800000 */
.L_x_17796:
[----:B------:R-:W-:Y:S01]  /*8a50*/  HFMA2 R106, -RZ, RZ, 0, 5.9604644775390625e-08 ;  /* 0x00000001ff6a7431 */ /* 0x000fe200000001ff */
[----:B------:R-:W-:Y:S01]  /*8a60*/  BSSY B0, `(.L_x_17818) ;  /* 0x0000007000007945 */ /* 0x000fe20003800000 */
[----:B------:R-:W-:Y:S01]  /*8a70*/  MOV R143, R107 ;  /* 0x0000006b008f7202 */ /* 0x000fe20000000f00 */
[----:B------:R-:W-:Y:S01]  /*8a80*/  IMAD.MOV.U32 R104, RZ, RZ, -0x1 ;  /* 0xffffffffff687424 */ /* 0x000fe200078e00ff */
[----:B------:R-:W-:-:S07]  /*8a90*/  MOV R105, 0x1f ;  /* 0x0000001f00697802 */ /* 0x000fce0000000f00 */
[----:B-----5:R-:W-:Y:S05]  /*8aa0*/  WARPSYNC.COLLECTIVE R104, `(.L_x_17819) ;  /* 0x0000000068087348 */ /* 0x020fea0003c00000 */
[----:B------:R0:W1:Y:S02]  /*8ab0*/  SHFL.BFLY P6, R104, R143, R106, R105 ;  /* 0x0c00006a8f687389 */ /* 0x00006400000c0069 */
[----:B01---5:R-:W-:Y:S05]  /*8ac0*/  ENDCOLLECTIVE ;  /* 0x000000000000791b */ /* 0x023fea0003800000 */
.L_x_17819:
[----:B------:R-:W-:Y:S05]  /*8ad0*/  BSYNC B0 ;  /* 0x0000000000007941 */ /* 0x000fea0003800000 */
.L_x_17818:
        /* <DEDUP_REMOVED lines=9> */
.L_x_17820:
[----:B------:R-:W-:Y:S02]  /*8b70*/  HFMA2 R106, -RZ, RZ, 0, 2.384185791015625e-07 ;  /* 0x00000004ff6a7431 */ /* 0x000fe400000001ff */
[----:B------:R-:W-:Y:S01]  /*8b80*/  FADD.FTZ R107, R107, R104 ;  /* 0x000000686b6b7221 */ /* 0x000fe20000010000 */
[----:B------:R-:W-:-:S04]  /*8b90*/  MOV R104, 0xffffffff ;  /* 0xffffffff00687802 */ /* 0x000fc80000000f00 */
[----:B------:R-:W-:-:S07]  /*8ba0*/  MOV R143, R107 ;  /* 0x0000006b008f7202 */ /* 0x000fce0000000f00 */
[----:B------:R-:W-:Y:S05]  /*8bb0*/  WARPSYNC.COLLECTIVE R104, `(.L_x_17821) ;  /* 0x0000000068087348 */ /* 0x000fea0003c00000 */
[----:B------:R0:W1:Y:S02]  /*8bc0*/  SHFL.BFLY P6, R104, R143, R106, R105 ;  /* 0x0c00006a8f687389 */ /* 0x00006400000c0069 */
[----:B01----:R-:W-:Y:S05]  /*8bd0*/  ENDCOLLECTIVE ;  /* 0x000000000000791b */ /* 0x003fea0003800000 */
.L_x_17821:
[----:B------:R-:W-:Y:S02]  /*8be0*/  HFMA2 R106, -RZ, RZ, 0, 4.76837158203125e-07 ;  /* 0x00000008ff6a7431 */ /* 0x000fe400000001ff */
[----:B------:R-:W-:Y:S01]  /*8bf0*/  FADD.FTZ R107, R107, R104 ;  /* 0x000000686b6b7221 */ /* 0x000fe20000010000 */
[----:B------:R-:W-:-:S04]  /*8c00*/  IMAD.MOV.U32 R104, RZ, RZ, -0x1 ;  /* 0xffffffffff687424 */ /* 0x000fc800078e00ff */
[----:B------:R-:W-:-:S07]  /*8c10*/  MOV R143, R107 ;  /* 0x0000006b008f7202 */ /* 0x000fce0000000f00 */
[----:B------:R-:W-:Y:S05]  /*8c20*/  WARPSYNC.COLLECTIVE R104, `(.L_x_17822) ;  /* 0x0000000068087348 */ /* 0x000fea0003c00000 */
[----:B------:R0:W1:Y:S02]  /*8c30*/  SHFL.BFLY P6, R104, R143, R106, R105 ;  /* 0x0c00006a8f687389 */ /* 0x00006400000c0069 */
[----:B01----:R-:W-:Y:S05]  /*8c40*/  ENDCOLLECTIVE ;  /* 0x000000000000791b */ /* 0x003fea0003800000 */
.L_x_17822:
[----:B------:R-:W-:Y:S02]  /*8c50*/  HFMA2 R106, -RZ, RZ, 0, 9.5367431640625e-07 ;  /* 0x00000010ff6a7431 */ /* 0x000fe400000001ff */
[----:B------:R-:W-:Y:S01]  /*8c60*/  FADD.FTZ R107, R107, R104 ;  /* 0x000000686b6b7221 */ /* 0x000fe20000010000 */
[----:B------:R-:W-:-:S04]  /*8c70*/  MOV R104, 0xffffffff ;  /* 0xffffffff00687802 */ /* 0x000fc80000000f00 */
[----:B------:R-:W-:-:S07]  /*8c80*/  MOV R143, R107 ;  /* 0x0000006b008f7202 */ /* 0x000fce0000000f00 */
[----:B------:R-:W-:Y:S05]  /*8c90*/  WARPSYNC.COLLECTIVE R104, `(.L_x_17823) ;  /* 0x0000000068087348 */ /* 0x000fea0003c00000 */
[----:B------:R0:W1:Y:S02]  /*8ca0*/  SHFL.BFLY P6, R104, R143, R106, R105 ;  /* 0x0c00006a8f687389 */ /* 0x00006400000c0069 */
[----:B01----:R-:W-:Y:S05]  /*8cb0*/  ENDCOLLECTIVE ;  /* 0x000000000000791b */ /* 0x003fea0003800000 */
.L_x_17823:
        /* <DEDUP_REMOVED lines=174> */
.L_x_17824:
[----:B------:R-:W-:Y:S02]  /*97a0*/  HFMA2 R106, -RZ, RZ, 0, 1.1920928955078125e-07 ;  /* 0x00000002ff6a7431 */ /* 0x000fe400000001ff */
[----:B------:R-:W-:Y:S01]  /*97b0*/  FADD.FTZ R141, R141, R104 ;  /* 0x000000688d8d7221 */ /* 0x000fe20000010000 */
[----:B------:R-:W-:-:S04]  /*97c0*/  IMAD.MOV.U32 R104, RZ, RZ, -0x1 ;  /* 0xffffffffff687424 */ /* 0x000fc800078e00ff */
[----:B------:R-:W-:-:S07]  /*97d0*/  MOV R143, R141 ;  /* 0x0000008d008f7202 */ /* 0x000fce0000000f00 */
[----:B------:R-:W-:Y:S05]  /*97e0*/  WARPSYNC.COLLECTIVE R104, `(.L_x_17825) ;  /* 0x0000000068087348 */ /* 0x000fea0003c00000 */
[----:B------:R0:W1:Y:S02]  /*97f0*/  SHFL.BFLY P6, R104, R143, R106, R105 ;  /* 0x0c00006a8f687389 */ /* 0x00006400000c0069 */
[----:B01----:R-:W-:Y:S05]  /*9800*/  ENDCOLLECTIVE ;  /* 0x000000000000791b */ /* 0x003fea0003800000 */
.L_x_17825:
[----:B------:R-:W-:Y:S02]  /*9810*/  HFMA2 R106, -RZ, RZ, 0, 2.384185791015625e-07 ;  /* 0x00000004ff6a7431 */ /* 0x000fe400000001ff */
[----:B------:R-:W-:Y:S01]  /*9820*/  FADD.FTZ R141, R141, R104 ;  /* 0x000000688d8d7221 */ /* 0x000fe20000010000 */
[----:B------:R-:W-:-:S04]  /*9830*/  MOV R104, 0xffffffff ;  /* 0xffffffff00687802 */ /* 0x000fc80000000f00 */
[----:B------:R-:W-:-:S07]  /*9840*/  MOV R143, R141 ;  /* 0x0000008d008f7202 */ /* 0x000fce0000000f00 */
[----:B------:R-:W-:Y:S05]  /*9850*/  WARPSYNC.COLLECTIVE R104, `(.L_x_17826) ;  /* 0x0000000068087348 */ /* 0x000fea0003c00000 */
[----:B------:R0:W1:Y:S02]  /*9860*/  SHFL.BFLY P6, R104, R143, R106, R105 ;  /* 0x0c00006a8f687389 */ /* 0x00006400000c0069 */
[----:B01----:R-:W-:Y:S05]  /*9870*/  ENDCOLLECTIVE ;  /* 0x000000000000791b */ /* 0x003fea0003800000 */
.L_x_17826:
[----:B------:R-:W-:Y:S02]  /*9880*/  HFMA2 R106, -RZ, RZ, 0, 4.76837158203125e-07 ;  /* 0x00000008ff6a7431 */ /* 0x000fe400000001ff */
[----:B------:R-:W-:Y:S01]  /*9890*/  FADD.FTZ R141, R141, R104 ;  /* 0x000000688d8d7221 */ /* 0x000fe20000010000 */
[----:B------:R-:W-:-:S04]  /*98a0*/  MOV R104, 0xffffffff ;  /* 0xffffffff00687802 */ /* 0x000fc80000000f00 */
[----:B------:R-:W-:-:S07]  /*98b0*/  MOV R143, R141 ;  /* 0x0000008d008f7202 */ /* 0x000fce0000000f00 */
[----:B------:R-:W-:Y:S05]  /*98c0*/  WARPSYNC.COLLECTIVE R104, `(.L_x_17827) ;  /* 0x0000000068087348 */ /* 0x000fea0003c00000 */
[----:B------:R0:W1:Y:S02]  /*98d0*/  SHFL.BFLY P6, R104, R143, R106, R105 ;  /* 0x0c00006a8f687389 */ /* 0x00006400000c0069 */
[----:B01----:R-:W-:Y:S05]  /*98e0*/  ENDCOLLECTIVE ;  /* 0x000000000000791b */ /* 0x003fea0003800000 */
.L_x_17827:
[----:B------:R-:W-:Y:S02]  /*98f0*/  HFMA2 R106, -RZ, RZ, 0, 9.5367431640625e-07 ;  /* 0x00000010ff6a7431 */ /* 0x000fe400000001ff */
[----:B------:R-:W-:Y:S01]  /*9900*/  FADD.FTZ R141, R141, R104 ;  /* 0x000000688d8d7221 */ /* 0x000fe20000010000 */
[----:B------:R-:W-:-:S04]  /*9910*/  MOV R104, 0xffffffff ;  /* 0xffffffff00687802 */ /* 0x000fc80000000f00 */
[----:B------:R-:W-:-:S07]  /*9920*/  MOV R143, R141 ;  /* 0x0000008d008f7202 */ /* 0x000fce0000000f00 */
[----:B------:R-:W-:Y:S05]  /*9930*/  WARPSYNC.COLLECTIVE R104, `(.L_x_17828) ;  /* 0x0000000068087348 */ /* 0x000fea0003c00000 */
[----:B------:R0:W1:Y:S02]  /*9940*/  SHFL.BFLY P6, R104, R143, R106, R105 ;  /* 0x0c00006a8f687389 */ /* 0x00006400000c0069 */
[----:B01----:R-:W-:Y:S05]  /*9950*/  ENDCOLLECTIVE ;  /* 0x000000000000791b */ /* 0x003fea0003800000 */
.L_x_17828:
[----:B------:R-:W-:Y:S05]  /*9960*/  BRA `(.L_x_17829) ;  /* 0xffffffd800047947 */ /* 0x000fea000383ffff */
.L_x_17830:
        /* <DEDUP_REMOVED lines=9> */
.L_x_88450:


//--------------------- .text._ZN10layer_norm13ln_fwd_kernelINS_13Kernel_traitsIf13__nv_bfloat16S2_S2_fjLj2560ELj1ELj4ELj1ELj16ENS_18Kernel_traits_baseILj2560EfS2_S2_S2_fjLj128EEEEELb0ELb0ELb1ELb1EEEvNS_9FwdParamsE --------------------------
	.section	.text._ZN10layer_norm13ln_fwd_kernelINS_13Kernel_traitsIf13__nv_bfloat16S2_S2_fjLj2560ELj1ELj4ELj1ELj16ENS_18Kernel_traits_baseILj2560EfS2_S2_S2_fjLj128EEEEELb0ELb0ELb1ELb1EEEvNS_9FwdParamsE,"ax",@progbits
	.align	128
        .global         _ZN10layer_norm13ln_fwd_kernelINS_13Kernel_traitsIf13__nv_bfloat16S2_S2_fjLj2560ELj1ELj4ELj1ELj16ENS_18Kernel_traits_baseILj2560EfS2_S2_S2_fjLj128EEEEELb0ELb0ELb1ELb1EEEvNS_9FwdParamsE
        .type           _ZN10layer_norm13ln_fwd_kernelINS_13Kernel_traitsIf13__nv_bfloat16S2_S2_fjLj2560ELj1ELj4ELj1ELj16ENS_18Kernel_traits_baseILj2560EfS2_S2_S2_fjLj128EEEEELb0ELb0ELb1ELb1EEEvNS_9FwdParamsE,@function
        .size           _ZN10layer_norm13ln_fwd_kernelINS_13Kernel_traitsIf13__nv_bfloat16S2_S2_fjLj2560ELj1ELj4ELj1ELj16ENS_18Kernel_traits_baseILj2560EfS2_S2_S2_fjLj128EEEEELb0ELb0ELb1ELb1EEEvNS_9FwdParamsE,(.L_x_88451 - _ZN10layer_norm13ln_fwd_kernelINS_13Kernel_traitsIf13__nv_bfloat16S2_S2_fjLj2560ELj1ELj4ELj1ELj16ENS_18Kernel_traits_baseILj2560EfS2_S2_S2_fjLj128EEEEELb0ELb0ELb1ELb1EEEvNS_9FwdParamsE)
        .other          _ZN10layer_norm13ln_fwd_kernelINS_13Kernel_traitsIf13__nv_bfloat16S2_S2_fjLj2560ELj1ELj4ELj1ELj16ENS_18Kernel_traits_baseILj2560EfS2_S2_S2_fjLj128EEEEELb0ELb0ELb1ELb1EEEvNS_9FwdParamsE,@"STO_CUDA_ENTRY STV_DEFAULT"
_ZN10layer_norm13ln_fwd_kernelINS_13Kernel_traitsIf13__nv_bfloat16S2_S2_fjLj2560ELj1ELj4ELj1ELj16ENS_18Kernel_traits_baseILj2560EfS2_S2_S2_fjLj128EEEEELb0ELb0ELb1ELb1EEEvNS_9FwdParamsE:
.text._ZN10layer_norm13ln_fwd_kernelINS_13Kernel_traitsIf13__nv_bfloat16S2_S2_fjLj2560ELj1ELj4ELj1ELj16ENS_18Kernel_traits_baseILj2560EfS2_S2_S2_fjLj128EEEEELb0ELb0ELb1ELb1EEEvNS_9FwdParamsE:
[----:B------:R-:W0:Y:S01]  /*0000*/  LDC R1, c[0x0][0x37c] ;  /* 0x0000df00ff017b82 */ /* 0x000e220000000800 */
[----:B------:R-:W1:Y:S01]  /*0010*/  S2R R248, SR_TID.X ;  /* 0x0000000000f87919 */ /* 0x000e620000002100 */
[----:B------:R-:W2:Y:S06]  /*0020*/  LDCU.64 UR8, c[0x0][0x438] ;  /* 0x00008700ff0877ac */ /* 0x000eac0008000a00 */
[----:B------:R-:W3:Y:S01]  /*0030*/  S2UR UR4, SR_CTAID.X ;  /* 0x00000000000479c3 */ /* 0x000ee20000002500 */
[----:B0-----:R-:W-:Y:S01]  /*0040*/  IADD3 R1, PT, PT, R1, -0x10, RZ ;  /* 0xfffffff001017810 */ /* 0x001fe20007ffe0ff */
[----:B------:R-:W0:Y:S01]  /*0050*/  LDCU.64 UR6, c[0x0][0x358] ;  /* 0x00006b00ff0677ac */ /* 0x000e220008000a00 */
[----:B--2---:R-:W-:-:S04]  /*0060*/  UISETP.NE.U32.AND UP0, UPT, UR8, URZ, UPT ;  /* 0x000000ff0800728c */ /* 0x004fc8000bf05070 */
[----:B------:R-:W-:Y:S02]  /*0070*/  UISETP.NE.AND.EX UP0, UPT, UR9, URZ, UPT, UP0 ;  /* 0x000000ff0900728c */ /* 0x000fe4000bf05300 */
[----:B---3--:R-:W-:Y:S01]  /*0080*/  USHF.L.U32 UR4, UR4, 0x2, URZ ;  /* 0x0000000204047899 */ /* 0x008fe200080006ff */
[----:B-1----:R-:W-:Y:S02]  /*0090*/  SHF.R.U32.HI R0, RZ, 0x5, R248 ;  /* 0x00000005ff007819 */ /* 0x002fe400000116f8 */
[----:B------:R-:W-:-:S03]  /*00a0*/  LOP3.LUT R248, R248, 0x1f, RZ, 0xc0, !PT ;  /* 0x0000001ff8f87812 */ /* 0x000fc600078ec0ff */
[----:B------:R-:W-:Y:S01]  /*00b0*/  LOP3.LUT R0, R0, UR4, RZ, 0xfc, !PT ;  /* 0x0000000400007c12 */ /* 0x000fe2000f8efcff */
[----:B------:R-:W-:Y:S06]  /*00c0*/  BRA.U !UP0, `(.L_x_17831) ;  /* 0x0000000108bc7547 */ /* 0x000fec000b800000 */
[----:B------:R-:W1:Y:S08]  /*00d0*/  LDC.64 R2, c[0x0][0x3d0] ;  /* 0x0000f400ff027b82 */ /* 0x000e700000000a00 */
[----:B------:R-:W2:Y:S01]  /*00e0*/  LDC.64 R4, c[0x0][0x438] ;  /* 0x00010e00ff047b82 */ /* 0x000ea20000000a00 */
[----:B-1----:R-:W-:-:S05]  /*00f0*/  IMAD.WIDE.U32 R2, R248, 0x20, R2 ;  /* 0x00000020f8027825 */ /* 0x002fca00078e0002 */
[----:B0-----:R-:W3:Y:S01]  /*0100*/  LDG.E.128 R8, desc[UR6][R2.64] ;  /* 0x0000000602087981 */ /* 0x001ee2000c1e1d00 */
        /* <DEDUP_REMOVED lines=40> */
[----:B---3--:R1:W-:Y:S04]  /*0390*/  STL.64 [R1], R8 ;  /* 0x0000000801007387 */ /* 0x0083e80000100a00 */
[----:B------:R1:W-:Y:S01]  /*03a0*/  STL.64 [R1+0x8], R10 ;  /* 0x0000080a01007387 */ /* 0x0003e20000100a00 */
[----:B------:R-:W-:Y:S05]  /*03b0*/  BRA `(.L_x_17832) ;  /* 0x0000000400007947 */ /* 0x000fea0003800000 */
.L_x_17831:
[----:B------:R-:W1:Y:S02]  /*03c0*/  LDC.64 R2, c[0x0][0x3d0] ;  /* 0x0000f400ff027b82 */ /* 0x000e640000000a00 */
[----:B-1----:R-:W-:-:S05]  /*03d0*/  IMAD.WIDE.U32 R2, R248, 0x20, R2 ;  /* 0x00000020f8027825 */ /* 0x002fca00078e0002 */
[----:B0-----:R-:W2:Y:S04]  /*03e0*/  LDG.E.128 R4, desc[UR6][R2.64] ;  /* 0x0000000602047981 */ /* 0x001ea8000c1e1d00 */
        /* <DEDUP_REMOVED lines=59> */
[----:B--2---:R0:W-:Y:S04]  /*07a0*/  STL.64 [R1], R4 ;  /* 0x0000000401007387 */ /* 0x0041e80000100a00 */
[----:B------:R0:W-:Y:S02]  /*07b0*/  STL.64 [R1+0x8], R6 ;  /* 0x0000080601007387 */ /* 0x0001e40000100a00 */
.L_x_17832:
[----:B------:R-:W2:Y:S01]  /*07c0*/  LDCU UR4, c[0x0][0x384] ;  /* 0x00007080ff0477ac */ /* 0x000ea20008000800 */
[----:B------:R-:W3:Y:S01]  /*07d0*/  LDCU.U8 UR5, c[0x0][0x410] ;  /* 0x00008200ff0577ac */ /* 0x000ee20008000000 */
[----:B------:R-:W4:Y:S01]  /*07e0*/  LDCU UR10, c[0x0][0x448] ;  /* 0x00008900ff0a77ac */ /* 0x000f220008000800 */
[----:B------:R-:W0:Y:S01]  /*07f0*/  LDCU.64 UR8, c[0x0][0x3a0] ;  /* 0x00007400ff0877ac */ /* 0x000e220008000a00 */
[----:B--2---:R-:W-:-:S13]  /*0800*/  ISETP.GE.AND P0, PT, R0, UR4, PT ;  /* 0x0000000400007c0c */ /* 0x004fda000bf06270 */
[----:B0--34-:R-:W-:Y:S05]  /*0810*/  @P0 EXIT ;  /* 0x000000000000094d */ /* 0x019fea0003800000 */
.L_x_17856:
[----:B------:R-:W0:Y:S08]  /*0820*/  LDC.64 R194, c[0x0][0x3f0] ;  /* 0x0000fc00ffc27b82 */ /* 0x000e300000000a00 */
[----:B------:R-:W2:Y:S01]  /*0830*/  LDC R12, c[0x0][0x388] ;  /* 0x0000e200ff0c7b82 */ /* 0x000ea20000000800 */
[----:B0-----:R-:W-:-:S06]  /*0840*/  IMAD.WIDE R194, R0, 0x4, R194 ;  /* 0x0000000400c27825 */ /* 0x001fcc00078e02c2 */
[----:B------:R-:W3:Y:S01]  /*0850*/  LDG.E R194, desc[UR6][R194.64] ;  /* 0x00000006c2c27981 */ /* 0x000ee2000c1e1900 */
[----:B------:R-:W-:Y:S01]  /*0860*/  HFMA2 R196, -RZ, RZ, 0, 0 ;  /* 0x00000000ffc47431 */ /* 0x000fe200000001ff */
[----:B---3--:R-:W-:-:S13]  /*0870*/  ISETP.GE.AND P0, PT, R194, 0x1, PT ;  /* 0x00000001c200780c */ /* 0x008fda0003f06270 */
[----:B-1----:R-:W-:Y:S01]  /*0880*/  @P0 IADD3 R2, PT, PT, R194, -0x1, RZ ;  /* 0xffffffffc2020810 */ /* 0x002fe20007ffe0ff */
[----:B------:R-:W0:Y:S04]  /*0890*/  @P0 LDC.64 R4, c[0x0][0x390] ;  /* 0x0000e400ff040b82 */ /* 0x000e280000000a00 */
[----:B--2---:R-:W-:-:S04]  /*08a0*/  @P0 IMAD R6, R2, R12, RZ ;  /* 0x0000000c02060224 */ /* 0x004fc800078e02ff */
[----:B------:R-:W1:Y:S01]  /*08b0*/  LDC.64 R2, c[0x0][0x3f8] ;  /* 0x0000fe00ff027b82 */ /* 0x000e620000000a00 */
[----:B------:R-:W-:-:S04]  /*08c0*/  @P0 SHF.R.S32.HI R7, RZ, 0x1f, R6 ;  /* 0x0000001fff070819 */ /* 0x000fc80000011406 */
[----:B------:R-:W-:-:S04]  /*08d0*/  @P0 LEA.HI R7, R7, R6, RZ, 0x3 ;  /* 0x0000000607070211 */ /* 0x000fc800078f18ff */
[----:B------:R-:W-:-:S05]  /*08e0*/  @P0 LEA.HI.SX32 R196, R7, R248, 0x1d ;  /* 0x000000f807c40211 */ /* 0x000fca00078feaff */
[----:B0-----:R-:W-:-:S05]  /*08f0*/  @P0 IMAD.WIDE.U32 R4, R196, 0x10, R4 ;  /* 0x00000010c4040825 */ /* 0x001fca00078e0004 */
[----:B------:R-:W2:Y:S01]  /*0900*/  @P0 LDG.E.128 R24, desc[UR6][R4.64] ;  /* 0x0000000604180981 */ /* 0x000ea2000c1e1d00 */
[----:B-1----:R-:W-:-:S05]  /*0910*/  IMAD.WIDE R2, R0, 0x4, R2 ;  /* 0x0000000400027825 */ /* 0x002fca00078e0202 */
[----:B-----5:R0:W5:Y:S01]  /*0920*/  LDG.E R252, desc[UR6][R2.64] ;  /* 0x0000000602fc7981 */ /* 0x020162000c1e1900 */
        /* <DEDUP_REMOVED lines=18> */
[----:B------:R-:W-:Y:S02]  /*0a50*/  @P1 SHF.L.U32 R10, R25, 0x10, RZ ;  /* 0x00000010190a1819 */ /* 0x000fe400000006ff */
[----:B------:R-:W-:Y:S01]  /*0a60*/  @P1 SHF.L.U32 R8, R8, 0x10, RZ ;  /* 0x0000001008081819 */ /* 0x000fe200000006ff */
        /* <DEDUP_REMOVED lines=8> */
[----:B------:R-:W-:Y:S02]  /*0af0*/  PRMT R5, R5, 0x7632, R5 ;  /* 0x0000763205057816 */ /* 0x000fe40000000005 */
[----:B------:R-:W-:Y:S01]  /*0b00*/  PRMT R2, R4, 0x7632, R2 ;  /* 0x0000763204027816 */ /* 0x000fe20000000002 */
[----:B---3--:R-:W-:Y:S01]  /*0b10*/  @P1 FFMA.FTZ R19, R10, R14, R19 ;  /* 0x0000000e0a131223 */ /* 0x008fe20000010013 */
[----:B------:R-:W-:Y:S02]  /*0b20*/  SHF.L.U32 R20, R5, 0x10, RZ ;  /* 0x0000001005147819 */ /* 0x000fe400000006ff */
[C---:B------:R-:W-:Y:S02]  /*0b30*/  SHF.L.U32 R22, R6.reuse, 0x10, RZ ;  /* 0x0000001006167819 */ /* 0x040fe400000006ff */
[----:B------:R-:W-:Y:S01]  /*0b40*/  SHF.L.U32 R184, R7, 0x10, RZ ;  /* 0x0000001007b87819 */ /* 0x000fe200000006ff */
[----:B0-----:R-:W-:Y:S01]  /*0b50*/  @P1 FFMA.FTZ R20, R3, R15, R20 ;  /* 0x0000000f03141223 */ /* 0x001fe20000010014 */
[----:B------:R-:W-:-:S02]  /*0b60*/  PRMT R6, R6, 0x7632, R6 ;  /* 0x0000763206067816 */ /* 0x000fc40000000006 */
[----:B------:R-:W-:Y:S02]  /*0b70*/  PRMT R7, R7, 0x7632, R7 ;  /* 0x0000763207077816 */ /* 0x000fe40000000007 */
[----:B------:R-:W-:Y:S02]  /*0b80*/  SHF.L.U32 R21, R4, 0x10, RZ ;  /* 0x0000001004157819 */ /* 0x000fe400000006ff */
[----:B------:R-:W-:Y:S02]  /*0b90*/  SHF.L.U32 R18, R2, 0x10, RZ ;  /* 0x0000001002127819 */ /* 0x000fe400000006ff */
[----:B------:R-:W-:Y:S02]  /*0ba0*/  @P1 SHF.L.U32 R4, R9, 0x10, RZ ;  /* 0x0000001009041819 */ /* 0x000fe400000006ff */
[----:B------:R-:W-:Y:S01]  /*0bb0*/  @P1 SHF.L.U32 R3, R26, 0x10, RZ ;  /* 0x000000101a031819 */ /* 0x000fe200000006ff */
[----:B-1----:R-:W-:Y:S01]  /*0bc0*/  @P1 FFMA.FTZ R18, R11, R13, R18 ;  /* 0x0000000d0b121223 */ /* 0x002fe20000010012 */
[----:B------:R-:W-:-:S02]  /*0bd0*/  @P1 SHF.L.U32 R5, R27, 0x10, RZ ;  /* 0x000000101b051819 */ /* 0x000fc400000006ff */
[----:B------:R-:W-:Y:S01]  /*0be0*/  SHF.L.U32 R23, R6, 0x10, RZ ;  /* 0x0000001006177819 */ /* 0x000fe200000006ff */
[----:B----4-:R-:W-:Y:S01]  /*0bf0*/  @P1 FFMA.FTZ R22, R3, R16, R22 ;  /* 0x0000001003161223 */ /* 0x010fe20000010016 */
[----:B------:R-:W-:Y:S01]  /*0c00*/  @P1 SHF.L.U32 R2, R24, 0x10, RZ ;  /* 0x0000001018021819 */ /* 0x000fe200000006ff */
        /* <DEDUP_REMOVED lines=18> */
.L_x_17833:
[----:B------:R-:W0:Y:S01]  /*0d30*/  @P0 LDC R2, c[0x0][0x40c] ;  /* 0x00010300ff020b82 */ /* 0x000e220000000800 */
[----:B------:R-:W-:Y:S02]  /*0d40*/  @P0 SHF.L.U32 R11, R11, 0x10, RZ ;  /* 0x000000100b0b0819 */ /* 0x000fe400000006ff */
[----:B------:R-:W-:Y:S02]  /*0d50*/  CS2R R18, SRZ ;  /* 0x0000000000127805 */ /* 0x000fe4000001ff00 */
[----:B------:R-:W-:Y:S02]  /*0d60*/  @P0 SHF.L.U32 R10, R10, 0x10, RZ ;  /* 0x000000100a0a0819 */ /* 0x000fe400000006ff */
[----:B------:R-:W-:Y:S02]  /*0d70*/  CS2R R20, SRZ ;  /* 0x0000000000147805 */ /* 0x000fe4000001ff00 */
[----:B------:R-:W-:Y:S02]  /*0d80*/  @P0 SHF.L.U32 R9, R9, 0x10, RZ ;  /* 0x0000001009090819 */ /* 0x000fe400000006ff */
[----:B------:R-:W-:-:S02]  /*0d90*/  CS2R R22, SRZ ;  /* 0x0000000000167805 */ /* 0x000fc4000001ff00 */
[----:B------:R-:W-:Y:S01]  /*0da0*/  @P0 SHF.L.U32 R6, R26, 0x10, RZ ;  /* 0x000000101a060819 */ /* 0x000fe200000006ff */
[----:B------:R-:W1:Y:S01]  /*0db0*/  @P0 LDC R7, c[0x0][0x40c] ;  /* 0x00010300ff070b82 */ /* 0x000e620000000800 */
[----:B------:R-:W-:Y:S02]  /*0dc0*/  @P0 SHF.L.U32 R8, R8, 0x10, RZ ;  /* 0x0000001008080819 */ /* 0x000fe400000006ff */
[----:B------:R-:W-:-:S05]  /*0dd0*/  CS2R R184, SRZ ;  /* 0x0000000000b87805 */ /* 0x000fca000001ff00 */
[----:B------:R-:W2:Y:S08]  /*0de0*/  @P0 LDC R4, c[0x0][0x40c] ;  /* 0x00010300ff040b82 */ /* 0x000eb00000000800 */
[----:B------:R-:W3:Y:S01]  /*0df0*/  @P0 LDC R13, c[0x0][0x40c] ;  /* 0x00010300ff0d0b82 */ /* 0x000ee20000000800 */
[----:B0-----:R-:W-:Y:S01]  /*0e00*/  @P0 FMUL.FTZ R18, R11, R2 ;  /* 0x000000020b120220 */ /* 0x001fe20000410000 */
[----:B------:R-:W-:-:S06]  /*0e10*/  @P0 SHF.L.U32 R2, R24, 0x10, RZ ;  /* 0x0000001018020819 */ /* 0x000fcc00000006ff */
[----:B------:R-:W0:Y:S01]  /*0e20*/  @P0 LDC R15, c[0x0][0x40c] ;  /* 0x00010300ff0f0b82 */ /* 0x000e220000000800 */
[----:B-1----:R-:W-:Y:S01]  /*0e30*/  @P0 FMUL.FTZ R20, R10, R7 ;  /* 0x000000070a140220 */ /* 0x002fe20000410000 */
[----:B------:R-:W-:-:S06]  /*0e40*/  @P0 SHF.L.U32 R7, R27, 0x10, RZ ;  /* 0x000000101b070819 */ /* 0x000fcc00000006ff */
[----:B------:R-:W1:Y:S01]  /*0e50*/  @P0 LDC R3, c[0x0][0x40c] ;  /* 0x00010300ff030b82 */ /* 0x000e620000000800 */
[----:B--2---:R-:W-:Y:S01]  /*0e60*/  @P0 FMUL.FTZ R23, R9, R4 ;  /* 0x0000000409170220 */ /* 0x004fe20000410000 */
[----:B------:R-:W-:-:S06]  /*0e70*/  @P0 SHF.L.U32 R4, R25, 0x10, RZ ;  /* 0x0000001019040819 */ /* 0x000fcc00000006ff */
[----:B------:R-:W2:Y:S01]  /*0e80*/  @P0 LDC R5, c[0x0][0x40c] ;  /* 0x00010300ff050b82 */ /* 0x000ea20000000800 */
[----:B---3--:R-:W-:-:S05]  /*0e90*/  @P0 FMUL.FTZ R22, R6, R13 ;  /* 0x0000000d06160220 */ /* 0x008fca0000410000 */
[----:B------:R-:W-:Y:S02]  /*0ea0*/  F2FP.BF16.F32.PACK_AB R6, RZ, R22 ;  /* 0x00000016ff06723e */ /* 0x000fe400000010ff */
[----:B------:R-:W3:Y:S01]  /*0eb0*/  @P0 LDC R12, c[0x0][0x40c] ;  /* 0x00010300ff0c0b82 */ /* 0x000ee20000000800 */
[----:B0-----:R-:W-:-:S05]  /*0ec0*/  @P0 FMUL.FTZ R185, R8, R15 ;  /* 0x0000000f08b90220 */ /* 0x001fca0000410000 */
[----:B------:R-:W-:Y:S01]  /*0ed0*/  F2FP.BF16.F32.PACK_AB R9, RZ, R185 ;  /* 0x000000b9ff09723e */ /* 0x000fe200000010ff */
[----:B-1----:R-:W-:Y:S01]  /*0ee0*/  @P0 FMUL.FTZ R21, R2, R3 ;  /* 0x0000000302150220 */ /* 0x002fe20000410000 */
[----:B------:R-:W-:Y:S02]  /*0ef0*/  F2FP.BF16.F32.PACK_AB R2, RZ, R18 ;  /* 0x00000012ff02723e */ /* 0x000fe400000010ff */
[----:B------:R-:W-:Y:S01]  /*0f00*/  F2FP.BF16.F32.PACK_AB R3, RZ, R20 ;  /* 0x00000014ff03723e */ /* 0x000fe200000010ff */
[----:B--2---:R-:W-:Y:S01]  /*0f10*/  @P0 FMUL.FTZ R19, R4, R5 ;  /* 0x0000000504130220 */ /* 0x004fe20000410000 */
[----:B------:R-:W-:-:S04]  /*0f20*/  F2FP.BF16.F32.PACK_AB R4, RZ, R21 ;  /* 0x00000015ff04723e */ /* 0x000fc800000010ff */
[----:B------:R-:W-:Y:S02]  /*0f30*/  F2FP.BF16.F32.PACK_AB R5, RZ, R19 ;  /* 0x00000013ff05723e */ /* 0x000fe400000010ff */
[----:B------:R-:W-:Y:S01]  /*0f40*/  PRMT R4, R4, 0x5410, R2 ;  /* 0x0000541004047816 */ /* 0x000fe20000000002 */
[----:B---3--:R-:W-:Y:S01]  /*0f50*/  @P0 FMUL.FTZ R184, R7, R12 ;  /* 0x0000000c07b80220 */ /* 0x008fe20000410000 */
[----:B------:R-:W-:Y:S02]  /*0f60*/  F2FP.BF16.F32.PACK_AB R7, RZ, R23 ;  /* 0x00000017ff07723e */ /* 0x000fe400000010ff */
[----:B------:R-:W-:Y:S02]  /*0f70*/  PRMT R5, R5, 0x5410, R3 ;  /* 0x0000541005057816 */ /* 0x000fe40000000003 */
[----:B------:R-:W-:Y:S02]  /*0f80*/  F2FP.BF16.F32.PACK_AB R8, RZ, R184 ;  /* 0x000000b8ff08723e */ /* 0x000fe400000010ff */
[----:B------:R-:W-:-:S02]  /*0f90*/  PRMT R6, R6, 0x5410, R7 ;  /* 0x0000541006067816 */ /* 0x000fc40000000007 */
[----:B------:R-:W-:-:S07]  /*0fa0*/  PRMT R7, R8, 0x5410, R9 ;  /* 0x0000541008077816 */ /* 0x000fce0000000009 */
.L_x_17834:
[----:B------:R-:W0:Y:S01]  /*0fb0*/  LDC.64 R234, c[0x0][0x3a8] ;  /* 0x0000ea00ffea7b82 */ /* 0x000e220000000a00 */
[----:B------:R-:W-:-:S07]  /*0fc0*/  @P0 IADD3 R3, PT, PT, R196, 0x20, RZ ;  /* 0x00000020c4030810 */ /* 0x000fce0007ffe0ff */
[----:B------:R-:W1:Y:S01]  /*0fd0*/  @P0 LDC.64 R10, c[0x0][0x390] ;  /* 0x0000e400ff0a0b82 */ /* 0x000e620000000a00 */
[----:B0-----:R-:W-:-:S05]  /*0fe0*/  IMAD.WIDE.U32 R8, R195, 0x10, R234 ;  /* 0x00000010c3087825 */ /* 0x001fca00078e00ea */
[----:B------:R0:W-:Y:S01]  /*0ff0*/  STG.E.128 desc[UR6][R8.64], R4 ;  /* 0x0000000408007986 */ /* 0x0001e2000c101d06 */
[----:B-1----:R-:W-:-:S05]  /*1000*/  @P0 IMAD.WIDE.U32 R10, R3, 0x10, R10 ;  /* 0x00000010030a0825 */ /* 0x002fca00078e000a */
[----:B------:R-:W2:Y:S01]  /*1010*/  @P0 LDG.E.128 R24, desc[UR6][R10.64] ;  /* 0x000000060a180981 */ /* 0x000ea2000c1e1d00 */
[----:B------:R-:W-:Y:S02]  /*1020*/  IADD3 R2, PT, PT, R195, 0x20, RZ ;  /* 0x00000020c3027810 */ /* 0x000fe40007ffe0ff */
        /* <DEDUP_REMOVED lines=23> */
[----:B------:R-:W-:Y:S02]  /*11a0*/  PRMT R5, R5, 0x7632, R5 ;  /* 0x0000763205057816 */ /* 0x000fe40000000005 */
[----:B------:R-:W-:Y:S01]  /*11b0*/  SHF.L.U32 R15, R4, 0x10, RZ ;  /* 0x00000010040f7819 */ /* 0x000fe200000006ff */
[----:B-1----:R-:W-:Y:S01]  /*11c0*/  @P1 FFMA.FTZ R14, R181, R182, R14 ;  /* 0x000000b6b50e1223 */ /* 0x002fe2000001000e */
[----:B------:R-:W-:Y:S02]  /*11d0*/  SHF.L.U32 R13, R8, 0x10, RZ ;  /* 0x00000010080d7819 */ /* 0x000fe400000006ff */
[----:B------:R-:W-:Y:S02]  /*11e0*/  SHF.L.U32 R4, R6, 0x10, RZ ;  /* 0x0000001006047819 */ /* 0x000fe400000006ff */
[----:B------:R-:W-:Y:S01]  /*11f0*/  SHF.L.U32 R11, R5, 0x10, RZ ;  /* 0x00000010050b7819 */ /* 0x000fe200000006ff */
[----:B0-----:R-:W-:Y:S01]  /*1200*/  @P1 FFMA.FTZ R13, R10, R180, R13 ;  /* 0x000000b40a0d1223 */ /* 0x001fe2000001000d */
[----:B------:R-:W-:-:S02]  /*1210*/  PRMT R6, R6, 0x7632, R6 ;  /* 0x0000763206067816 */ /* 0x000fc40000000006 */
[C---:B------:R-:W-:Y:S01]  /*1220*/  SHF.L.U32 R17, R7.reuse, 0x10, RZ ;  /* 0x0000001007117819 */ /* 0x040fe200000006ff */
[----:B---3--:R-:W-:Y:S01]  /*1230*/  @P1 FFMA.FTZ R11, R16, R183, R11 ;  /* 0x000000b7100b1223 */ /* 0x008fe2000001000b */
[----:B------:R-:W-:Y:S02]  /*1240*/  PRMT R7, R7, 0x7632, R7 ;  /* 0x0000763207077816 */ /* 0x000fe40000000007 */
[----:B------:R-:W-:Y:S02]  /*1250*/  SHF.L.U32 R10, R6, 0x10, RZ ;  /* 0x00000010060a7819 */ /* 0x000fe400000006ff */
[----:B------:R-:W-:Y:S02]  /*1260*/  @P1 SHF.L.U32 R5, R12, 0x10, RZ ;  /* 0x000000100c051819 */ /* 0x000fe400000006ff */
[----:B------:R-:W-:Y:S02]  /*1270*/  @P1 SHF.L.U32 R181, R26, 0x10, RZ ;  /* 0x000000101ab51819 */ /* 0x000fe400000006ff */
        /* <DEDUP_REMOVED lines=22> */
.L_x_17835:
[----:B------:R-:W0:Y:S01]  /*13e0*/  @P0 LDC R5, c[0x0][0x40c] ;  /* 0x00010300ff050b82 */ /* 0x000e220000000800 */
[----:B------:R-:W-:Y:S02]  /*13f0*/  @P0 SHF.L.U32 R14, R14, 0x10, RZ ;  /* 0x000000100e0e0819 */ /* 0x000fe400000006ff */
[----:B------:R-:W-:Y:S02]  /*1400*/  CS2R R10, SRZ ;  /* 0x00000000000a7805 */ /* 0x000fe4000001ff00 */
[----:B------:R-:W-:Y:S01]  /*1410*/  @P0 SHF.L.U32 R7, R13, 0x10, RZ ;  /* 0x000000100d070819 */ /* 0x000fe200000006ff */
[----:B------:R-:W-:Y:S01]  /*1420*/  HFMA2 R13, -RZ, RZ, 0, 0 ;  /* 0x00000000ff0d7431 */ /* 0x000fe200000001ff */
[----:B------:R-:W-:Y:S02]  /*1430*/  @P0 SHF.L.U32 R12, R12, 0x10, RZ ;  /* 0x000000100c0c0819 */ /* 0x000fe400000006ff */
[----:B------:R-:W-:Y:S01]  /*1440*/  CS2R R16, SRZ ;  /* 0x0000000000107805 */ /* 0x000fe2000001ff00 */
[----:B------:R-:W1:Y:S08]  /*1450*/  @P0 LDC R8, c[0x0][0x40c] ;  /* 0x00010300ff080b82 */ /* 0x000e700000000800 */
        /* <DEDUP_REMOVED lines=11> */
[----:B------:R-:W-:Y:S02]  /*1510*/  @P0 SHF.L.U32 R9, R3, 0x10, RZ ;  /* 0x0000001003090819 */ /* 0x000fe400000006ff */
[----:B------:R-:W-:Y:S02]  /*1520*/  @P0 SHF.L.U32 R3, R24, 0x10, RZ ;  /* 0x0000001018030819 */ /* 0x000fe400000006ff */
[----:B------:R-:W-:Y:S02]  /*1530*/  MOV R12, RZ ;  /* 0x000000ff000c7202 */ /* 0x000fe40000000f00 */
        /* <DEDUP_REMOVED lines=8> */
[----:B-1----:R-:W-:-:S05]  /*15c0*/  @P0 FMUL.FTZ R16, R9, R182 ;  /* 0x000000b609100220 */ /* 0x002fca0000410000 */
[----:B------:R-:W-:Y:S01]  /*15d0*/  F2FP.BF16.F32.PACK_AB R180, RZ, R16 ;  /* 0x00000010ffb4723e */ /* 0x000fe200000010ff */
[----:B--2---:R-:W-:Y:S01]  /*15e0*/  @P0 FMUL.FTZ R15, R3, R4 ;  /* 0x00000004030f0220 */ /* 0x004fe20000410000 */
[----:B------:R-:W-:-:S04]  /*15f0*/  F2FP.BF16.F32.PACK_AB R3, RZ, R13 ;  /* 0x0000000dff03723e */ /* 0x000fc800000010ff */
[----:B------:R-:W-:Y:S01]  /*1600*/  F2FP.BF16.F32.PACK_AB R4, RZ, R15 ;  /* 0x0000000fff04723e */ /* 0x000fe200000010ff */
[----:B---3--:R-:W-:Y:S01]  /*1610*/  @P0 FMUL.FTZ R17, R8, R181 ;  /* 0x000000b508110220 */ /* 0x008fe20000410000 */
[----:B------:R-:W-:Y:S02]  /*1620*/  F2FP.BF16.F32.PACK_AB R8, RZ, R10 ;  /* 0x0000000aff08723e */ /* 0x000fe400000010ff */
[----:B------:R-:W-:Y:S02]  /*1630*/  PRMT R4, R4, 0x5410, R3 ;  /* 0x0000541004047816 */ /* 0x000fe40000000003 */
[----:B------:R-:W-:Y:S02]  /*1640*/  F2FP.BF16.F32.PACK_AB R9, RZ, R17 ;  /* 0x00000011ff09723e */ /* 0x000fe400000010ff */
[----:B------:R-:W-:Y:S02]  /*1650*/  PRMT R6, R7, 0x5410, R8 ;  /* 0x0000541007067816 */ /* 0x000fe40000000008 */
[----:B------:R-:W-:-:S07]  /*1660*/  PRMT R7, R9, 0x5410, R180 ;  /* 0x0000541009077816 */ /* 0x000fce00000000b4 */
.L_x_17836:
        /* <DEDUP_REMOVED lines=35> */
[C---:B------:R-:W-:Y:S01]  /*18a0*/  SHF.L.U32 R182, R6.reuse, 0x10, RZ ;  /* 0x0000001006b67819 */ /* 0x040fe200000006ff */
[----:B0-----:R-:W-:Y:S01]  /*18b0*/  @P1 FFMA.FTZ R2, R183, R188, R2 ;  /* 0x000000bcb7021223 */ /* 0x001fe20000010002 */
[----:B------:R-:W-:Y:S01]  /*18c0*/  SHF.L.U32 R187, R7, 0x10, RZ ;  /* 0x0000001007bb7819 */ /* 0x000fe200000006ff */
[----:B---3--:R-:W-:Y:S01]  /*18d0*/  @P1 FFMA.FTZ R4, R3, R192, R4 ;  /* 0x000000c003041223 */ /* 0x008fe20000010004 */
[----:B------:R-:W-:-:S02]  /*18e0*/  PRMT R6, R6, 0x7632, R6 ;  /* 0x0000763206067816 */ /* 0x000fc40000000006 */
[----:B------:R-:W-:Y:S02]  /*18f0*/  PRMT R7, R7, 0x7632, R7 ;  /* 0x0000763207077816 */ /* 0x000fe40000000007 */
[----:B------:R-:W-:Y:S02]  /*1900*/  @P1 SHF.L.U32 R188, R181, 0x10, RZ ;  /* 0x00000010b5bc1819 */ /* 0x000fe400000006ff */
[----:B------:R-:W-:Y:S02]  /*1910*/  @P1 SHF.L.U32 R181, R26, 0x10, RZ ;  /* 0x000000101ab51819 */ /* 0x000fe400000006ff */
[----:B------:R-:W-:Y:S02]  /*1920*/  @P1 SHF.L.U32 R192, R27, 0x10, RZ ;  /* 0x000000101bc01819 */ /* 0x000fe400000006ff */
[----:B------:R-:W-:Y:S02]  /*1930*/  SHF.L.U32 R5, R6, 0x10, RZ ;  /* 0x0000001006057819 */ /* 0x000fe400000006ff */
[----:B------:R-:W-:-:S02]  /*1940*/  @P1 SHF.L.U32 R190, R24, 0x10, RZ ;  /* 0x0000001018be1819 */ /* 0x000fc400000006ff */
[----:B------:R-:W-:Y:S01]  /*1950*/  SHF.L.U32 R3, R7, 0x10, RZ ;  /* 0x0000001007037819 */ /* 0x000fe200000006ff */
[----:B----4-:R-:W-:Y:S01]  /*1960*/  @P1 FFMA.FTZ R5, R188, R197, R5 ;  /* 0x000000c5bc051223 */ /* 0x010fe20000010005 */
[----:B------:R-:W-:Y:S01]  /*1970*/  @!P1 MOV R6, R182 ;  /* 0x000000b600069202 */ /* 0x000fe20000000f00 */
[----:B------:R-:W-:Y:S01]  /*1980*/  @P1 FFMA.FTZ R6, R181, R193, R182 ;  /* 0x000000c1b5061223 */ /* 0x000fe200000100b6 */
[----:B------:R-:W-:Y:S01]  /*1990*/  @!P1 MOV R7, R187 ;  /* 0x000000bb00079202 */ /* 0x000fe20000000f00 */
[----:B------:R-:W-:Y:S01]  /*19a0*/  @P1 FFMA.FTZ R7, R192, R198, R187 ;  /* 0x000000c6c0071223 */ /* 0x000fe200000100bb */
[----:B------:R-:W-:Y:S01]  /*19b0*/  @P1 FFMA.FTZ R9, R190, R189, R9 ;  /* 0x000000bdbe091223 */ /* 0x000fe20000010009 */
[----:B------:R-:W-:Y:S01]  /*19c0*/  @P1 FFMA.FTZ R3, R180, R199, R3 ;  /* 0x000000c7b4031223 */ /* 0x000fe20000010003 */
[----:B------:R-:W-:Y:S02]  /*19d0*/  F2FP.BF16.F32.PACK_AB R181, RZ, R8 ;  /* 0x00000008ffb5723e */ /* 0x000fe400000010ff */
[----:B------:R-:W-:-:S02]  /*19e0*/  F2FP.BF16.F32.PACK_AB R182, RZ, R4 ;  /* 0x00000004ffb6723e */ /* 0x000fc400000010ff */
[----:B------:R-:W-:Y:S02]  /*19f0*/  F2FP.BF16.F32.PACK_AB R187, RZ, R2 ;  /* 0x00000002ffbb723e */ /* 0x000fe400000010ff */
[----:B------:R-:W-:Y:S02]  /*1a00*/  F2FP.BF16.F32.PACK_AB R188, RZ, R6 ;  /* 0x00000006ffbc723e */ /* 0x000fe400000010ff */
[----:B------:R-:W-:Y:S02]  /*1a10*/  F2FP.BF16.F32.PACK_AB R189, RZ, R5 ;  /* 0x00000005ffbd723e */ /* 0x000fe400000010ff */
[----:B------:R-:W-:Y:S02]  /*1a20*/  F2FP.BF16.F32.PACK_AB R190, RZ, R7 ;  /* 0x00000007ffbe723e */ /* 0x000fe400000010ff */
[----:B------:R-:W-:Y:S02]  /*1a30*/  F2FP.BF16.F32.PACK_AB R180, RZ, R9 ;  /* 0x00000009ffb4723e */ /* 0x000fe400000010ff */
[----:B------:R-:W-:-:S02]  /*1a40*/  F2FP.BF16.F32.PACK_AB R183, RZ, R3 ;  /* 0x00000003ffb7723e */ /* 0x000fc400000010ff */
[----:B------:R-:W-:Y:S02]  /*1a50*/  PRMT R181, R181, 0x5410, R182 ;  /* 0x00005410b5b57816 */ /* 0x000fe400000000b6 */
[----:B------:R-:W-:Y:S02]  /*1a60*/  PRMT R182, R188, 0x5410, R189 ;  /* 0x00005410bcb67816 */ /* 0x000fe400000000bd */
[----:B------:R-:W-:Y:S02]  /*1a70*/  PRMT R180, R180, 0x5410, R187 ;  /* 0x00005410b4b47816 */ /* 0x000fe400000000bb */
[----:B------:R-:W-:Y:S01]  /*1a80*/  PRMT R183, R190, 0x5410, R183 ;  /* 0x00005410beb77816 */ /* 0x000fe200000000b7 */
[----:B------:R-:W-:Y:S06]  /*1a90*/  BRA `(.L_x_17838) ;  /* 0x0000000000a47947 */ /* 0x000fec0003800000 */
.L_x_17837:
[----:B------:R-:W0:Y:S01]  /*1aa0*/  @P0 LDC R190, c[0x0][0x40c] ;  /* 0x00010300ffbe0b82 */ /* 0x000e220000000800 */
[----:B------:R-:W-:Y:S02]  /*1ab0*/  @P0 SHF.L.U32 R3, R183, 0x10, RZ ;  /* 0x00000010b7030819 */ /* 0x000fe400000006ff */
[----:B------:R-:W-:Y:S02]  /*1ac0*/  CS2R R4, SRZ ;  /* 0x0000000000047805 */ /* 0x000fe4000001ff00 */
[----:B------:R-:W-:Y:S01]  /*1ad0*/  @P0 SHF.L.U32 R7, R182, 0x10, RZ ;  /* 0x00000010b6070819 */ /* 0x000fe200000006ff */
[----:B------:R-:W-:Y:S01]  /*1ae0*/  HFMA2 R2, -RZ, RZ, 0, 0 ;  /* 0x00000000ff027431 */ /* 0x000fe200000001ff */
[----:B------:R-:W-:Y:S02]  /*1af0*/  @P0 SHF.L.U32 R181, R181, 0x10, RZ ;  /* 0x00000010b5b50819 */ /* 0x000fe400000006ff */
[----:B------:R-:W-:Y:S01]  /*1b00*/  @P0 SHF.L.U32 R187, R26, 0x10, RZ ;  /* 0x000000101abb0819 */ /* 0x000fe200000006ff */
[----:B------:R-:W1:Y:S01]  /*1b10*/  @P0 LDC R8, c[0x0][0x40c] ;  /* 0x00010300ff080b82 */ /* 0x000e620000000800 */
[----:B------:R-:W-:-:S07]  /*1b20*/  @P0 SHF.L.U32 R189, R27, 0x10, RZ ;  /* 0x000000101bbd0819 */ /* 0x000fce00000006ff */
[----:B------:R-:W2:Y:S08]  /*1b30*/  @P0 LDC R6, c[0x0][0x40c] ;  /* 0x00010300ff060b82 */ /* 0x000eb00000000800 */
[----:B------:R-:W3:Y:S01]  /*1b40*/  @P0 LDC R183, c[0x0][0x40c] ;  /* 0x00010300ffb70b82 */ /* 0x000ee20000000800 */
[----:B0-----:R-:W-:Y:S01]  /*1b50*/  @P0 FMUL.FTZ R5, R181, R190 ;  /* 0x000000beb5050220 */ /* 0x001fe20000410000 */
[----:B------:R-:W-:-:S02]  /*1b60*/  @P0 SHF.L.U32 R190, R180, 0x10, RZ ;  /* 0x00000010b4be0819 */ /* 0x000fc400000006ff */
[----:B------:R-:W-:Y:S02]  /*1b70*/  @P0 SHF.L.U32 R180, R24, 0x10, RZ ;  /* 0x0000001018b40819 */ /* 0x000fe400000006ff */
[----:B------:R-:W-:Y:S02]  /*1b80*/  @P0 SHF.L.U32 R181, R25, 0x10, RZ ;  /* 0x0000001019b50819 */ /* 0x000fe400000006ff */
[----:B------:R-:W0:Y:S01]  /*1b90*/  @P0 LDC R182, c[0x0][0x40c] ;  /* 0x00010300ffb60b82 */ /* 0x000e220000000800 */
[----:B-1----:R-:W-:Y:S01]  /*1ba0*/  @P0 FMUL.FTZ R4, R7, R8 ;  /* 0x0000000807040220 */ /* 0x002fe20000410000 */
[----:B------:R-:W-:-:S06]  /*1bb0*/  CS2R R8, SRZ ;  /* 0x0000000000087805 */ /* 0x000fcc000001ff00 */
[----:B------:R-:W1:Y:S01]  /*1bc0*/  @P0 LDC R191, c[0x0][0x40c] ;  /* 0x00010300ffbf0b82 */ /* 0x000e620000000800 */
[----:B--2---:R-:W-:Y:S01]  /*1bd0*/  @P0 FMUL.FTZ R2, R3, R6 ;  /* 0x0000000603020220 */ /* 0x004fe20000410000 */
[----:B------:R-:W-:Y:S02]  /*1be0*/  CS2R R6, SRZ ;  /* 0x0000000000067805 */ /* 0x000fe4000001ff00 */
[----:B------:R-:W-:-:S04]  /*1bf0*/  MOV R3, RZ ;  /* 0x000000ff00037202 */ /* 0x000fc80000000f00 */
[----:B------:R-:W2:Y:S01]  /*1c00*/  @P0 LDC R188, c[0x0][0x40c] ;  /* 0x00010300ffbc0b82 */ /* 0x000ea20000000800 */
[----:B---3--:R-:W-:Y:S01]  /*1c10*/  @P0 FMUL.FTZ R9, R180, R183 ;  /* 0x000000b7b4090220 */ /* 0x008fe20000410000 */
[----:B------:R-:W-:-:S04]  /*1c20*/  F2FP.BF16.F32.PACK_AB R183, RZ, R4 ;  /* 0x00000004ffb7723e */ /* 0x000fc800000010ff */
[----:B------:R-:W-:Y:S02]  /*1c30*/  F2FP.BF16.F32.PACK_AB R180, RZ, R9 ;  /* 0x00000009ffb4723e */ /* 0x000fe400000010ff */
[----:B------:R-:W3:Y:S01]  /*1c40*/  @P0 LDC R192, c[0x0][0x40c] ;  /* 0x00010300ffc00b82 */ /* 0x000ee20000000800 */
[----:B0-----:R-:W-:Y:S01]  /*1c50*/  @P0 FMUL.FTZ R8, R181, R182 ;  /* 0x000000b6b5080220 */ /* 0x001fe20000410000 */
[----:B------:R-:W-:-:S04]  /*1c60*/  F2FP.BF16.F32.PACK_AB R181, RZ, R2 ;  /* 0x00000002ffb5723e */ /* 0x000fc800000010ff */
[----:B------:R-:W-:Y:S01]  /*1c70*/  F2FP.BF16.F32.PACK_AB R182, RZ, R8 ;  /* 0x00000008ffb6723e */ /* 0x000fe200000010ff */
[----:B-1----:R-:W-:Y:S01]  /*1c80*/  @P0 FMUL.FTZ R3, R190, R191 ;  /* 0x000000bfbe030220 */ /* 0x002fe20000410000 */
[----:B------:R-:W-:Y:S02]  /*1c90*/  PRMT R180, R180, 0x5410, R181 ;  /* 0x00005410b4b47816 */ /* 0x000fe400000000b5 */
[----:B------:R-:W-:Y:S02]  /*1ca0*/  PRMT R181, R182, 0x5410, R183 ;  /* 0x00005410b6b57816 */ /* 0x000fe400000000b7 */
[----:B------:R-:W-:Y:S01]  /*1cb0*/  F2FP.BF16.F32.PACK_AB R190, RZ, R3 ;  /* 0x00000003ffbe723e */ /* 0x000fe200000010ff */
[----:B--2---:R-:W-:Y:S01]  /*1cc0*/  @P0 FMUL.FTZ R6, R187, R188 ;  /* 0x000000bcbb060220 */ /* 0x004fe20000410000 */
[----:B------:R-:W-:-:S04]  /*1cd0*/  F2FP.BF16.F32.PACK_AB R188, RZ, R5 ;  /* 0x00000005ffbc723e */ /* 0x000fc800000010ff */
[----:B------:R-:W-:Y:S01]  /*1ce0*/  F2FP.BF16.F32.PACK_AB R187, RZ, R6 ;  /* 0x00000006ffbb723e */ /* 0x000fe200000010ff */
[----:B---3--:R-:W-:-:S03]  /*1cf0*/  @P0 FMUL.FTZ R7, R189, R192 ;  /* 0x000000c0bd070220 */ /* 0x008fc60000410000 */
[----:B------:R-:W-:Y:S02]  /*1d00*/  PRMT R182, R187, 0x5410, R188 ;  /* 0x00005410bbb67816 */ /* 0x000fe400000000bc */
[----:B------:R-:W-:-:S04]  /*1d10*/  F2FP.BF16.F32.PACK_AB R189, RZ, R7 ;  /* 0x00000007ffbd723e */ /* 0x000fc800000010ff */
[----:B------:R-:W-:-:S07]  /*1d20*/  PRMT R183, R189, 0x5410, R190 ;  /* 0x00005410bdb77816 */ /* 0x000fce00000000be */
.L_x_17838:
        /* <DEDUP_REMOVED lines=21> */
[----:B------:R-:W1:Y:S01]  /*1e80*/  @P1 LDC R201, c[0x0][0x40c] ;  /* 0x00010300ffc91b82 */ /* 0x000e620000000800 */
[----:B------:R-:W-:-:S07]  /*1e90*/  @P1 SHF.L.U32 R208, R27, 0x10, RZ ;  /* 0x000000101bd01819 */ /* 0x000fce00000006ff */
        /* <DEDUP_REMOVED lines=18> */
[----:B------:R-:W-:Y:S02]  /*1fc0*/  SHF.L.U32 R180, R180, 0x10, RZ ;  /* 0x00000010b4b47819 */ /* 0x000fe400000006ff */
        /* <DEDUP_REMOVED lines=10> */
[----:B------:R-:W-:Y:S01]  /*2070*/  @!P1 MOV R190, R180 ;  /* 0x000000b400be9202 */ /* 0x000fe20000000f00 */
        /* <DEDUP_REMOVED lines=15> */
.L_x_17839:
[----:B------:R-:W0:Y:S01]  /*2170*/  @P0 LDC R180, c[0x0][0x40c] ;  /* 0x00010300ffb40b82 */ /* 0x000e220000000800 */
[----:B------:R-:W-:Y:S01]  /*2180*/  @P0 SHF.L.U32 R193, R193, 0x10, RZ ;  /* 0x00000010c1c10819 */ /* 0x000fe200000006ff */
[----:B------:R-:W-:Y:S01]  /*2190*/  HFMA2 R186, -RZ, RZ, 0, 0 ;  /* 0x00000000ffba7431 */ /* 0x000fe200000001ff */
[----:B------:R-:W-:Y:S02]  /*21a0*/  @P0 SHF.L.U32 R182, R192, 0x10, RZ ;  /* 0x00000010c0b60819 */ /* 0x000fe400000006ff */
[----:B------:R-:W-:Y:S02]  /*21b0*/  CS2R R188, SRZ ;  /* 0x0000000000bc7805 */ /* 0x000fe4000001ff00 */
[----:B------:R-:W-:Y:S02]  /*21c0*/  @P0 SHF.L.U32 R191, R191, 0x10, RZ ;  /* 0x00000010bfbf0819 */ /* 0x000fe400000006ff */
[----:B------:R-:W-:Y:S01]  /*21d0*/  MOV R192, RZ ;  /* 0x000000ff00c07202 */ /* 0x000fe20000000f00 */
[----:B------:R-:W1:Y:S01]  /*21e0*/  @P0 LDC R187, c[0x0][0x40c] ;  /* 0x00010300ffbb0b82 */ /* 0x000e620000000800 */
[----:B------:R-:W-:-:S02]  /*21f0*/  @P0 SHF.L.U32 R201, R190, 0x10, RZ ;  /* 0x00000010bec90819 */ /* 0x000fc400000006ff */
[----:B------:R-:W-:Y:S02]  /*2200*/  @P0 SHF.L.U32 R197, R26, 0x10, RZ ;  /* 0x000000101ac50819 */ /* 0x000fe400000006ff */
[----:B------:R-:W-:-:S03]  /*2210*/  @P0 SHF.L.U32 R199, R27, 0x10, RZ ;  /* 0x000000101bc70819 */ /* 0x000fc600000006ff */
[----:B------:R-:W2:Y:S08]  /*2220*/  @P0 LDC R202, c[0x0][0x40c] ;  /* 0x00010300ffca0b82 */ /* 0x000eb00000000800 */
[----:B------:R-:W3:Y:S01]  /*2230*/  @P0 LDC R181, c[0x0][0x40c] ;  /* 0x00010300ffb50b82 */ /* 0x000ee20000000800 */
[----:B0-----:R-:W-:Y:S01]  /*2240*/  @P0 FMUL.FTZ R186, R193, R180 ;  /* 0x000000b4c1ba0220 */ /* 0x001fe20000410000 */
[----:B------:R-:W-:-:S02]  /*2250*/  @P0 SHF.L.U32 R180, R24, 0x10, RZ ;  /* 0x0000001018b40819 */ /* 0x000fc400000006ff */
[----:B------:R-:W-:-:S04]  /*2260*/  MOV R193, RZ ;  /* 0x000000ff00c17202 */ /* 0x000fc80000000f00 */
[----:B------:R-:W0:Y:S01]  /*2270*/  @P0 LDC R183, c[0x0][0x40c] ;  /* 0x00010300ffb70b82 */ /* 0x000e220000000800 */
[----:B-1----:R-:W-:Y:S01]  /*2280*/  @P0 FMUL.FTZ R188, R182, R187 ;  /* 0x000000bbb6bc0220 */ /* 0x002fe20000410000 */
[----:B------:R-:W-:Y:S01]  /*2290*/  @P0 SHF.L.U32 R182, R25, 0x10, RZ ;  /* 0x0000001019b60819 */ /* 0x000fe200000006ff */
[----:B------:R-:W-:-:S05]  /*22a0*/  HFMA2 R187, -RZ, RZ, 0, 0 ;  /* 0x00000000ffbb7431 */ /* 0x000fca00000001ff */
[----:B------:R-:W1:Y:S01]  /*22b0*/  @P0 LDC R206, c[0x0][0x40c] ;  /* 0x00010300ffce0b82 */ /* 0x000e620000000800 */
[----:B--2---:R-:W-:Y:S01]  /*22c0*/  @P0 FMUL.FTZ R192, R191, R202 ;  /* 0x000000cabfc00220 */ /* 0x004fe20000410000 */
[----:B------:R-:W-:-:S06]  /*22d0*/  CS2R R190, SRZ ;  /* 0x0000000000be7805 */ /* 0x000fcc000001ff00 */
        /* <DEDUP_REMOVED lines=10> */
[----:B------:R-:W-:Y:S02]  /*2380*/  PRMT R181, R182, 0x5410, R183 ;  /* 0x00005410b6b57816 */ /* 0x000fe400000000b7 */
[----:B------:R-:W-:Y:S01]  /*2390*/  F2FP.BF16.F32.PACK_AB R201, RZ, R189 ;  /* 0x000000bdffc9723e */ /* 0x000fe200000010ff */
[----:B--2---:R-:W-:-:S05]  /*23a0*/  @P0 FMUL.FTZ R193, R197, R200 ;  /* 0x000000c8c5c10220 */ /* 0x004fca0000410000 */
[----:B------:R-:W-:Y:S01]  /*23b0*/  F2FP.BF16.F32.PACK_AB R197, RZ, R193 ;  /* 0x000000c1ffc5723e */ /* 0x000fe200000010ff */
[----:B---3--:R-:W-:Y:S01]  /*23c0*/  @P0 FMUL.FTZ R191, R199, R204 ;  /* 0x000000ccc7bf0220 */ /* 0x008fe20000410000 */
[----:B------:R-:W-:-:S04]  /*23d0*/  F2FP.BF16.F32.PACK_AB R199, RZ, R192 ;  /* 0x000000c0ffc7723e */ /* 0x000fc800000010ff */
[----:B------:R-:W-:Y:S02]  /*23e0*/  F2FP.BF16.F32.PACK_AB R200, RZ, R191 ;  /* 0x000000bfffc8723e */ /* 0x000fe400000010ff */
[----:B------:R-:W-:Y:S02]  /*23f0*/  PRMT R182, R197, 0x5410, R199 ;  /* 0x00005410c5b67816 */ /* 0x000fe400000000c7 */
[----:B------:R-:W-:-:S07]  /*2400*/  PRMT R183, R200, 0x5410, R201 ;  /* 0x00005410c8b77816 */ /* 0x000fce00000000c9 */
.L_x_17840:
        /* <DEDUP_REMOVED lines=31> */
[----:B0-----:R-:W-:Y:S01]  /*2600*/  @P1 FFMA.FTZ R198, R211, R206, R198 ;  /* 0x000000ced3c61223 */ /* 0x001fe200000100c6 */
[----:B------:R-:W-:Y:S02]  /*2610*/  SHF.L.U32 R199, R197, 0x10, RZ ;  /* 0x00000010c5c77819 */ /* 0x000fe400000006ff */
[----:B------:R-:W-:Y:S02]  /*2620*/  SHF.L.U32 R180, R182, 0x10, RZ ;  /* 0x00000010b6b47819 */ /* 0x000fe400000006ff */
[----:B------:R-:W-:Y:S01]  /*2630*/  SHF.L.U32 R197, R181, 0x10, RZ ;  /* 0x00000010b5c57819 */ /* 0x000fe200000006ff */
[----:B-1----:R-:W-:Y:S01]  /*2640*/  @P1 FFMA.FTZ R199, R204, R205, R199 ;  /* 0x000000cdccc71223 */ /* 0x002fe200000100c7 */
[----:B------:R-:W-:-:S02]  /*2650*/  PRMT R182, R182, 0x7632, R182 ;  /* 0x00007632b6b67816 */ /* 0x000fc400000000b6 */
[C---:B------:R-:W-:Y:S01]  /*2660*/  SHF.L.U32 R181, R183.reuse, 0x10, RZ ;  /* 0x00000010b7b57819 */ /* 0x040fe200000006ff */
[----:B---3--:R-:W-:Y:S01]  /*2670*/  @P1 FFMA.FTZ R197, R200, R208, R197 ;  /* 0x000000d0c8c51223 */ /* 0x008fe200000100c5 */
[----:B------:R-:W-:Y:S02]  /*2680*/  PRMT R183, R183, 0x7632, R183 ;  /* 0x00007632b7b77816 */ /* 0x000fe400000000b7 */
[----:B------:R-:W-:Y:S02]  /*2690*/  @P1 SHF.L.U32 R206, R203, 0x10, RZ ;  /* 0x00000010cbce1819 */ /* 0x000fe400000006ff */
[----:B------:R-:W-:Y:S02]  /*26a0*/  SHF.L.U32 R203, R182, 0x10, RZ ;  /* 0x00000010b6cb7819 */ /* 0x000fe400000006ff */
[----:B------:R-:W-:Y:S02]  /*26b0*/  @P1 SHF.L.U32 R205, R202, 0x10, RZ ;  /* 0x00000010cacd1819 */ /* 0x000fe400000006ff */
[----:B------:R-:W-:Y:S01]  /*26c0*/  @P1 SHF.L.U32 R211, R26, 0x10, RZ ;  /* 0x000000101ad31819 */ /* 0x000fe200000006ff */
[----:B----4-:R-:W-:Y:S01]  /*26d0*/  @P1 FFMA.FTZ R203, R206, R212, R203 ;  /* 0x000000d4cecb1223 */ /* 0x010fe200000100cb */
[----:B------:R-:W-:-:S02]  /*26e0*/  @P1 SHF.L.U32 R208, R27, 0x10, RZ ;  /* 0x000000101bd01819 */ /* 0x000fc400000006ff */
[----:B------:R-:W-:Y:S02]  /*26f0*/  @P1 SHF.L.U32 R182, R24, 0x10, RZ ;  /* 0x0000001018b61819 */ /* 0x000fe400000006ff */
[----:B------:R-:W-:Y:S02]  /*2700*/  SHF.L.U32 R200, R183, 0x10, RZ ;  /* 0x00000010b7c87819 */ /* 0x000fe400000006ff */
[----:B------:R-:W-:Y:S01]  /*2710*/  @!P1 MOV R204, R180 ;  /* 0x000000b400cc9202 */ /* 0x000fe20000000f00 */
[----:B------:R-:W-:Y:S01]  /*2720*/  @P1 FFMA.FTZ R204, R211, R210, R180 ;  /* 0x000000d2d3cc1223 */ /* 0x000fe200000100b4 */
[----:B------:R-:W-:Y:S01]  /*2730*/  @!P1 MOV R202, R181 ;  /* 0x000000b500ca9202 */ /* 0x000fe20000000f00 */
[----:B------:R-:W-:Y:S01]  /*2740*/  @P1 FFMA.FTZ R202, R208, R213, R181 ;  /* 0x000000d5d0ca1223 */ /* 0x000fe200000100b5 */
        /* <DEDUP_REMOVED lines=15> */
.L_x_17841:
        /* <DEDUP_REMOVED lines=42> */
.L_x_17842:
        /* <DEDUP_REMOVED lines=18> */
[----:B------:R-:W-:-:S05]  /*2c00*/  @P1 SHF.L.U32 R214, R25, 0x10, RZ ;  /* 0x0000001019d61819 */ /* 0x000fca00000006ff */
[----:B------:R-:W1:Y:S08]  /*2c10*/  @P1 LDC R213, c[0x0][0x40c] ;  /* 0x00010300ffd51b82 */ /* 0x000e700000000800 */
[----:B------:R-:W3:Y:S08]  /*2c20*/  @P1 LDC R215, c[0x0][0x40c] ;  /* 0x00010300ffd71b82 */ /* 0x000ef00000000800 */
[----:B------:R-:W4:Y:S08]  /*2c30*/  @P1 LDC R209, c[0x0][0x40c] ;  /* 0x00010300ffd11b82 */ /* 0x000f300000000800 */
[----:B------:R-:W3:Y:S08]  /*2c40*/  @P1 LDC R218, c[0x0][0x40c] ;  /* 0x00010300ffda1b82 */ /* 0x000ef00000000800 */
[----:B------:R-:W3:Y:S08]  /*2c50*/  @P1 LDC R219, c[0x0][0x40c] ;  /* 0x00010300ffdb1b82 */ /* 0x000ef00000000800 */
[----:B------:R-:W3:Y:S08]  /*2c60*/  @P1 LDC R216, c[0x0][0x40c] ;  /* 0x00010300ffd81b82 */ /* 0x000ef00000000800 */
[----:B------:R-:W3:Y:S01]  /*2c70*/  @P1 LDC R220, c[0x0][0x40c] ;  /* 0x00010300ffdc1b82 */ /* 0x000ee20000000800 */
[----:B--2---:R-:W-:-:S02]  /*2c80*/  PRMT R206, R180, 0x7632, R206 ;  /* 0x00007632b4ce7816 */ /* 0x004fc400000000ce */
[C---:B------:R-:W-:Y:S02]  /*2c90*/  SHF.L.U32 R205, R181.reuse, 0x10, RZ ;  /* 0x00000010b5cd7819 */ /* 0x040fe400000006ff */
[----:B------:R-:W-:Y:S02]  /*2ca0*/  SHF.L.U32 R206, R206, 0x10, RZ ;  /* 0x00000010cece7819 */ /* 0x000fe400000006ff */
[----:B------:R-:W-:Y:S01]  /*2cb0*/  PRMT R181, R181, 0x7632, R181 ;  /* 0x00007632b5b57816 */ /* 0x000fe200000000b5 */
[----:B----4-:R-:W-:Y:S01]  /*2cc0*/  @P1 FFMA.FTZ R205, R214, R209, R205 ;  /* 0x000000d1d6cd1223 */ /* 0x010fe200000100cd */
[----:B------:R-:W-:Y:S01]  /*2cd0*/  SHF.L.U32 R180, R180, 0x10, RZ ;  /* 0x00000010b4b47819 */ /* 0x000fe200000006ff */
[----:B0-----:R-:W-:Y:S01]  /*2ce0*/  @P1 FFMA.FTZ R206, R207, R208, R206 ;  /* 0x000000d0cfce1223 */ /* 0x001fe200000100ce */
[----:B------:R-:W-:Y:S02]  /*2cf0*/  SHF.L.U32 R208, R181, 0x10, RZ ;  /* 0x00000010b5d07819 */ /* 0x000fe400000006ff */
[----:B------:R-:W-:-:S02]  /*2d00*/  @P1 SHF.L.U32 R181, R212, 0x10, RZ ;  /* 0x00000010d4b51819 */ /* 0x000fc400000006ff */
[----:B------:R-:W-:Y:S02]  /*2d10*/  SHF.L.U32 R207, R182, 0x10, RZ ;  /* 0x00000010b6cf7819 */ /* 0x000fe400000006ff */
[----:B------:R-:W-:Y:S01]  /*2d20*/  @P1 SHF.L.U32 R212, R26, 0x10, RZ ;  /* 0x000000101ad41819 */ /* 0x000fe200000006ff */
[----:B-1----:R-:W-:Y:S01]  /*2d30*/  @P1 FFMA.FTZ R208, R181, R213, R208 ;  /* 0x000000d5b5d01223 */ /* 0x002fe200000100d0 */
[----:B------:R-:W-:Y:S02]  /*2d40*/  PRMT R182, R182, 0x7632, R182 ;  /* 0x00007632b6b67816 */ /* 0x000fe400000000b6 */
[C---:B------:R-:W-:Y:S01]  /*2d50*/  SHF.L.U32 R213, R183.reuse, 0x10, RZ ;  /* 0x00000010b7d57819 */ /* 0x040fe200000006ff */
[----:B---3--:R-:W-:Y:S01]  /*2d60*/  @P1 FFMA.FTZ R207, R212, R215, R207 ;  /* 0x000000d7d4cf1223 */ /* 0x008fe200000100cf */
[----:B------:R-:W-:Y:S02]  /*2d70*/  PRMT R183, R183, 0x7632, R183 ;  /* 0x00007632b7b77816 */ /* 0x000fe400000000b7 */
[----:B------:R-:W-:-:S02]  /*2d80*/  SHF.L.U32 R212, R182, 0x10, RZ ;  /* 0x00000010b6d47819 */ /* 0x000fc400000006ff */
[----:B------:R-:W-:Y:S02]  /*2d90*/  @P1 SHF.L.U32 R181, R211, 0x10, RZ ;  /* 0x00000010d3b51819 */ /* 0x000fe400000006ff */
[----:B------:R-:W-:Y:S02]  /*2da0*/  @P1 SHF.L.U32 R214, R210, 0x10, RZ ;  /* 0x00000010d2d61819 */ /* 0x000fe400000006ff */
[----:B------:R-:W-:Y:S01]  /*2db0*/  @P1 SHF.L.U32 R182, R27, 0x10, RZ ;  /* 0x000000101bb61819 */ /* 0x000fe200000006ff */
[----:B------:R-:W-:Y:S01]  /*2dc0*/  @P1 FFMA.FTZ R212, R181, R218, R212 ;  /* 0x000000dab5d41223 */ /* 0x000fe200000100d4 */
[----:B------:R-:W-:Y:S02]  /*2dd0*/  @P1 SHF.L.U32 R215, R24, 0x10, RZ ;  /* 0x0000001018d71819 */ /* 0x000fe400000006ff */
[----:B------:R-:W-:Y:S02]  /*2de0*/  SHF.L.U32 R209, R183, 0x10, RZ ;  /* 0x00000010b7d17819 */ /* 0x000fe400000006ff */
        /* <DEDUP_REMOVED lines=18> */
.L_x_17843:
        /* <DEDUP_REMOVED lines=9> */
[----:B------:R-:W-:-:S05]  /*2fa0*/  @P0 SHF.L.U32 R215, R27, 0x10, RZ ;  /* 0x000000101bd70819 */ /* 0x000fca00000006ff */
[----:B------:R-:W2:Y:S08]  /*2fb0*/  @P0 LDC R216, c[0x0][0x40c] ;  /* 0x00010300ffd80b82 */ /* 0x000eb00000000800 */
[----:B------:R-:W3:Y:S01]  /*2fc0*/  @P0 LDC R181, c[0x0][0x40c] ;  /* 0x00010300ffb50b82 */ /* 0x000ee20000000800 */
[----:B0-----:R-:W-:Y:S01]  /*2fd0*/  @P0 FMUL.FTZ R206, R205, R180 ;  /* 0x000000b4cdce0220 */ /* 0x001fe20000410000 */
[----:B------:R-:W-:Y:S01]  /*2fe0*/  @P0 SHF.L.U32 R180, R24, 0x10, RZ ;  /* 0x0000001018b40819 */ /* 0x000fe200000006ff */
[----:B------:R-:W-:-:S05]  /*2ff0*/  HFMA2 R205, -RZ, RZ, 0, 0 ;  /* 0x00000000ffcd7431 */ /* 0x000fca00000001ff */
[----:B------:R-:W0:Y:S01]  /*3000*/  @P0 LDC R183, c[0x0][0x40c] ;  /* 0x00010300ffb70b82 */ /* 0x000e220000000800 */
[----:B-1----:R-:W-:Y:S01]  /*3010*/  @P0 FMUL.FTZ R208, R182, R207 ;  /* 0x000000cfb6d00220 */ /* 0x002fe20000410000 */
[----:B------:R-:W-:Y:S02]  /*3020*/  @P0 SHF.L.U32 R182, R25, 0x10, RZ ;  /* 0x0000001019b60819 */ /* 0x000fe400000006ff */
[----:B------:R-:W-:-:S04]  /*3030*/  MOV R207, RZ ;  /* 0x000000ff00cf7202 */ /* 0x000fc80000000f00 */
        /* <DEDUP_REMOVED lines=23> */
.L_x_17844:
        /* <DEDUP_REMOVED lines=16> */
[C---:B------:R-:W-:Y:S02]  /*32b0*/  @P1 PRMT R216, R25.reuse, 0x7632, R216 ;  /* 0x0000763219d81816 */ /* 0x040fe400000000d8 */
[----:B------:R-:W-:Y:S02]  /*32c0*/  @P1 SHF.L.U32 R214, R214, 0x10, RZ ;  /* 0x00000010d6d61819 */ /* 0x000fe400000006ff */
[----:B------:R-:W-:Y:S01]  /*32d0*/  @P1 SHF.L.U32 R218, R25, 0x10, RZ ;  /* 0x0000001019da1819 */ /* 0x000fe200000006ff */
[----:B------:R-:W1:Y:S08]  /*32e0*/  @P1 LDC R219, c[0x0][0x40c] ;  /* 0x00010300ffdb1b82 */ /* 0x000e700000000800 */
[----:B------:R-:W3:Y:S08]  /*32f0*/  @P1 LDC R217, c[0x0][0x40c] ;  /* 0x00010300ffd91b82 */ /* 0x000ef00000000800 */
        /* <DEDUP_REMOVED lines=8> */
[----:B------:R-:W-:Y:S01]  /*3380*/  @P1 SHF.L.U32 R181, R216, 0x10, RZ ;  /* 0x00000010d8b51819 */ /* 0x000fe200000006ff */
[----:B---3--:R-:W-:Y:S01]  /*3390*/  @P1 FFMA.FTZ R215, R218, R217, R215 ;  /* 0x000000d9dad71223 */ /* 0x008fe200000100d7 */
[----:B------:R-:W-:Y:S02]  /*33a0*/  @P1 PRMT R216, R26, 0x7632, R216 ;  /* 0x000076321ad81816 */ /* 0x000fe400000000d8 */
[C---:B------:R-:W-:Y:S01]  /*33b0*/  SHF.L.U32 R218, R182.reuse, 0x10, RZ ;  /* 0x00000010b6da7819 */ /* 0x040fe200000006ff */
[----:B-1----:R-:W-:Y:S01]  /*33c0*/  @P1 FFMA.FTZ R214, R181, R219, R214 ;  /* 0x000000dbb5d61223 */ /* 0x002fe200000100d6 */
[----:B------:R-:W-:Y:S01]  /*33d0*/  PRMT R181, R182, 0x7632, R181 ;  /* 0x00007632b6b57816 */ /* 0x000fe200000000b5 */
[----:B------:R-:W0:Y:S01]  /*33e0*/  @P1 LDC R219, c[0x0][0x40c] ;  /* 0x00010300ffdb1b82 */ /* 0x000e220000000800 */
[----:B------:R-:W-:-:S02]  /*33f0*/  @P1 SHF.L.U32 R216, R216, 0x10, RZ ;  /* 0x00000010d8d81819 */ /* 0x000fc400000006ff */
        /* <DEDUP_REMOVED lines=9> */
[----:B------:R-:W-:-:S02]  /*3490*/  SHF.L.U32 R220, R180, 0x10, RZ ;  /* 0x00000010b4dc7819 */ /* 0x000fc400000006ff */
[----:B------:R-:W-:Y:S02]  /*34a0*/  F2FP.BF16.F32.PACK_AB R222, RZ, R218 ;  /* 0x000000daffde723e */ /* 0x000fe400000010ff */
[----:B------:R-:W-:Y:S01]  /*34b0*/  F2FP.BF16.F32.PACK_AB R223, RZ, R217 ;  /* 0x000000d9ffdf723e */ /* 0x000fe200000010ff */
[----:B0-----:R-:W-:Y:S01]  /*34c0*/  @P1 FFMA.FTZ R216, R181, R219, R216 ;  /* 0x000000dbb5d81223 */ /* 0x001fe200000100d8 */
[----:B------:R-:W-:Y:S02]  /*34d0*/  @P1 PRMT R181, R27, 0x7632, R181 ;  /* 0x000076321bb51816 */ /* 0x000fe400000000b5 */
[----:B------:R-:W-:Y:S02]  /*34e0*/  SHF.L.U32 R219, R183, 0x10, RZ ;  /* 0x00000010b7db7819 */ /* 0x000fe400000006ff */
[----:B------:R-:W-:Y:S02]  /*34f0*/  @P1 SHF.L.U32 R183, R24, 0x10, RZ ;  /* 0x0000001018b71819 */ /* 0x000fe400000006ff */
[----:B------:R-:W-:-:S02]  /*3500*/  @P1 SHF.L.U32 R180, R181, 0x10, RZ ;  /* 0x00000010b5b41819 */ /* 0x000fc400000006ff */
[----:B------:R-:W-:Y:S01]  /*3510*/  F2FP.BF16.F32.PACK_AB R181, RZ, R215 ;  /* 0x000000d7ffb5723e */ /* 0x000fe200000010ff */
[----:B-1----:R-:W-:Y:S01]  /*3520*/  @P1 FFMA.FTZ R220, R183, R182, R220 ;  /* 0x000000b6b7dc1223 */ /* 0x002fe200000100dc */
[----:B------:R-:W-:Y:S02]  /*3530*/  F2FP.BF16.F32.PACK_AB R182, RZ, R214 ;  /* 0x000000d6ffb6723e */ /* 0x000fe400000010ff */
[----:B------:R-:W-:Y:S02]  /*3540*/  F2FP.BF16.F32.PACK_AB R224, RZ, R216 ;  /* 0x000000d8ffe0723e */ /* 0x000fe400000010ff */
[----:B------:R-:W-:Y:S01]  /*3550*/  PRMT R181, R181, 0x5410, R182 ;  /* 0x00005410b5b57816 */ /* 0x000fe200000000b6 */
[----:B--2---:R-:W-:Y:S01]  /*3560*/  @P1 FFMA.FTZ R219, R180, R221, R219 ;  /* 0x000000ddb4db1223 */ /* 0x004fe200000100db */
[----:B------:R-:W-:Y:S02]  /*3570*/  F2FP.BF16.F32.PACK_AB R221, RZ, R213 ;  /* 0x000000d5ffdd723e */ /* 0x000fe400000010ff */
[----:B------:R-:W-:-:S02]  /*3580*/  F2FP.BF16.F32.PACK_AB R180, RZ, R220 ;  /* 0x000000dcffb4723e */ /* 0x000fc400000010ff */
[----:B------:R-:W-:Y:S02]  /*3590*/  F2FP.BF16.F32.PACK_AB R183, RZ, R219 ;  /* 0x000000dbffb7723e */ /* 0x000fe400000010ff */
[----:B------:R-:W-:Y:S02]  /*35a0*/  PRMT R182, R222, 0x5410, R223 ;  /* 0x00005410deb67816 */ /* 0x000fe400000000df */
[----:B------:R-:W-:Y:S02]  /*35b0*/  PRMT R180, R180, 0x5410, R221 ;  /* 0x00005410b4b47816 */ /* 0x000fe400000000dd */
[----:B------:R-:W-:Y:S01]  /*35c0*/  PRMT R183, R224, 0x5410, R183 ;  /* 0x00005410e0b77816 */ /* 0x000fe200000000b7 */
[----:B------:R-:W-:Y:S06]  /*35d0*/  BRA `(.L_x_17846) ;  /* 0x0000000000b47947 */ /* 0x000fec0003800000 */
.L_x_17845:
[----:B------:R-:W0:Y:S01]  /*35e0*/  @P0 LDC R181, c[0x0][0x40c] ;  /* 0x00010300ffb50b82 */ /* 0x000e220000000800 */
[----:B------:R-:W-:Y:S01]  /*35f0*/  @P0 SHF.L.U32 R180, R213, 0x10, RZ ;  /* 0x00000010d5b40819 */ /* 0x000fe200000006ff */
[----:B------:R-:W-:Y:S01]  /*3600*/  HFMA2 R213, -RZ, RZ, 0, 0 ;  /* 0x00000000ffd57431 */ /* 0x000fe200000001ff */
[----:B------:R-:W-:Y:S01]  /*3610*/  @P0 SHF.L.U32 R218, R218, 0x10, RZ ;  /* 0x00000010dada0819 */ /* 0x000fe200000006ff */
[----:B------:R-:W-:Y:S01]  /*3620*/  HFMA2 R217, -RZ, RZ, 0, 0 ;  /* 0x00000000ffd97431 */ /* 0x000fe200000001ff */
[----:B------:R-:W-:Y:S02]  /*3630*/  MOV R214, RZ ;  /* 0x000000ff00d67202 */ /* 0x000fe40000000f00 */
        /* <DEDUP_REMOVED lines=11> */
[----:B------:R-:W-:-:S04]  /*36f0*/  @P0 SHF.L.U32 R180, R24, 0x10, RZ ;  /* 0x0000001018b40819 */ /* 0x000fc800000006ff */
[----:B------:R-:W1:Y:S01]  /*3700*/  @P0 LDC R221, c[0x0][0x40c] ;  /* 0x00010300ffdd0b82 */ /* 0x000e620000000800 */
[----:B--2---:R-:W-:Y:S01]  /*3710*/  @P0 FMUL.FTZ R214, R218, R215 ;  /* 0x000000d7dad60220 */ /* 0x004fe20000410000 */
[----:B------:R-:W-:Y:S01]  /*3720*/  CS2R R218, SRZ ;  /* 0x0000000000da7805 */ /* 0x000fe2000001ff00 */
[----:B------:R-:W-:-:S05]  /*3730*/  HFMA2 R215, -RZ, RZ, 0, 0 ;  /* 0x00000000ffd77431 */ /* 0x000fca00000001ff */
[----:B------:R-:W2:Y:S01]  /*3740*/  @P0 LDC R182, c[0x0][0x40c] ;  /* 0x00010300ffb60b82 */ /* 0x000ea20000000800 */
[----:B---3--:R-:W-:Y:S01]  /*3750*/  @P0 FMUL.FTZ R220, R180, R183 ;  /* 0x000000b7b4dc0220 */ /* 0x008fe20000410000 */
[----:B------:R-:W-:Y:S02]  /*3760*/  @P0 SHF.L.U32 R180, R25, 0x10, RZ ;  /* 0x0000001019b40819 */ /* 0x000fe400000006ff */
[----:B------:R-:W-:-:S04]  /*3770*/  @P0 SHF.L.U32 R183, R27, 0x10, RZ ;  /* 0x000000101bb70819 */ /* 0x000fc800000006ff */
[----:B------:R-:W3:Y:S01]  /*3780*/  @P0 LDC R222, c[0x0][0x40c] ;  /* 0x00010300ffde0b82 */ /* 0x000ee20000000800 */
[----:B0-----:R-:W-:Y:S01]  /*3790*/  @P0 FMUL.FTZ R219, R181, R216 ;  /* 0x000000d8b5db0220 */ /* 0x001fe20000410000 */
[----:B------:R-:W-:Y:S02]  /*37a0*/  @P0 SHF.L.U32 R181, R26, 0x10, RZ ;  /* 0x000000101ab50819 */ /* 0x000fe400000006ff */
[----:B------:R-:W-:Y:S02]  /*37b0*/  MOV R216, RZ ;  /* 0x000000ff00d87202 */ /* 0x000fe40000000f00 */
        /* <DEDUP_REMOVED lines=9> */
[----:B------:R-:W-:Y:S02]  /*3850*/  F2FP.BF16.F32.PACK_AB R183, RZ, R214 ;  /* 0x000000d6ffb7723e */ /* 0x000fe400000010ff */
[----:B------:R-:W-:Y:S02]  /*3860*/  F2FP.BF16.F32.PACK_AB R222, RZ, R217 ;  /* 0x000000d9ffde723e */ /* 0x000fe400000010ff */
[----:B------:R-:W-:-:S02]  /*3870*/  F2FP.BF16.F32.PACK_AB R223, RZ, R216 ;  /* 0x000000d8ffdf723e */ /* 0x000fc400000010ff */
[----:B------:R-:W-:Y:S02]  /*3880*/  PRMT R181, R182, 0x5410, R183 ;  /* 0x00005410b6b57816 */ /* 0x000fe400000000b7 */
[----:B------:R-:W-:Y:S02]  /*3890*/  PRMT R182, R221, 0x5410, R222 ;  /* 0x00005410ddb67816 */ /* 0x000fe400000000de */
[----:B------:R-:W-:-:S07]  /*38a0*/  PRMT R183, R223, 0x5410, R224 ;  /* 0x00005410dfb77816 */ /* 0x000fce00000000e0 */
.L_x_17846:
[----:B------:R-:W0:Y:S01]  /*38b0*/  @P0 LDC.64 R222, c[0x0][0x390] ;  /* 0x0000e400ffde0b82 */ /* 0x000e220000000a00 */
[----:B------:R-:W-:Y:S02]  /*38c0*/  IADD3 R224, PT, PT, R195, 0xc0, RZ ;  /* 0x000000c0c3e07810 */ /* 0x000fe40007ffe0ff */
[----:B------:R-:W-:-:S03]  /*38d0*/  @P0 IADD3 R221, PT, PT, R196, 0xe0, RZ ;  /* 0x000000e0c4dd0810 */ /* 0x000fc60007ffe0ff */
[----:B------:R-:W-:-:S05]  /*38e0*/  IMAD.WIDE.U32 R224, R224, 0x10, R234 ;  /* 0x00000010e0e07825 */ /* 0x000fca00078e00ea */
[----:B------:R0:W-:Y:S02]  /*38f0*/  STG.E.128 desc[UR6][R224.64], R180 ;  /* 0x000000b4e0007986 */ /* 0x0001e4000c101d06 */
[----:B0-----:R-:W-:-:S05]  /*3900*/  @P0 IMAD.WIDE.U32 R180, R221, 0x10, R222 ;  /* 0x00000010ddb40825 */ /* 0x001fca00078e00de */
[----:B------:R0:W5:Y:S01]  /*3910*/  @P0 LDG.E.128 R24, desc[UR6][R180.64] ;  /* 0x00000006b4180981 */ /* 0x000162000c1e1d00 */
[----:B------:R-:W-:Y:S05]  /*3920*/  BRA.U !UP0, `(.L_x_17847) ;  /* 0x0000000108e87547 */ /* 0x000fea000b800000 */
[----:B0-----:R-:W0:Y:S01]  /*3930*/  LDC.64 R180, c[0x0][0x3a0] ;  /* 0x0000e800ffb47b82 */ /* 0x001e220000000a00 */
[----:B------:R-:W-:-:S05]  /*3940*/  IADD3 R183, PT, PT, R195, 0xe0, RZ ;  /* 0x000000e0c3b77810 */ /* 0x000fca0007ffe0ff */
[----:B0-----:R-:W-:-:S06]  /*3950*/  IMAD.WIDE.U32 R180, R183, 0x10, R180 ;  /* 0x00000010b7b47825 */ /* 0x001fcc00078e00b4 */
[----:B------:R-:W2:Y:S01]  /*3960*/  LDG.E.128 R180, desc[UR6][R180.64] ;  /* 0x00000006b4b47981 */ /* 0x000ea2000c1e1d00 */
[----:B------:R-:W-:-:S13]  /*3970*/  ISETP.GT.AND P1, PT, R194, RZ, PT ;  /* 0x000000ffc200720c */ /* 0x000fda0003f24270 */
[----:B------:R-:W0:Y:S01]  /*3980*/  @P1 LDC R223, c[0x0][0x40c] ;  /* 0x00010300ffdf1b82 */ /* 0x000e220000000800 */
[----:B-----5:R-:W-:Y:S02]  /*3990*/  @P1 SHF.L.U32 R221, R25, 0x10, RZ ;  /* 0x0000001019dd1819 */ /* 0x020fe400000006ff */
[----:B------:R-:W-:-:S05]  /*39a0*/  @P1 SHF.L.U32 R226, R26, 0x10, RZ ;  /* 0x000000101ae21819 */ /* 0x000fca00000006ff */
[----:B------:R-:W1:Y:S08]  /*39b0*/  @P1 LDC R225, c[0x0][0x40c] ;  /* 0x00010300ffe11b82 */ /* 0x000e700000000800 */
[----:B------:R-:W3:Y:S01]  /*39c0*/  @P1 LDC R227, c[0x0][0x40c] ;  /* 0x00010300ffe31b82 */ /* 0x000ee20000000800 */
[C---:B--2---:R-:W-:Y:S02]  /*39d0*/  SHF.L.U32 R222, R181.reuse, 0x10, RZ ;  /* 0x00000010b5de7819 */ /* 0x044fe400000006ff */
[----:B------:R-:W-:-:S03]  /*39e0*/  PRMT R181, R181, 0x7632, R181 ;  /* 0x00007632b5b57816 */ /* 0x000fc600000000b5 */
[----:B0-----:R-:W-:Y:S01]  /*39f0*/  @P1 FFMA.FTZ R222, R221, R223, R222 ;  /* 0x000000dfddde1223 */ /* 0x001fe200000100de */
[----:B------:R-:W-:Y:S02]  /*3a00*/  @P1 PRMT R223, R24, 0x7632, R223 ;  /* 0x0000763218df1816 */ /* 0x000fe400000000df */
[----:B------:R-:W-:Y:S02]  /*3a10*/  PRMT R221, R180, 0x7632, R221 ;  /* 0x00007632b4dd7816 */ /* 0x000fe400000000dd */
[----:B------:R-:W-:Y:S02]  /*3a20*/  @P1 SHF.L.U32 R224, R223, 0x10, RZ ;  /* 0x00000010dfe01819 */ /* 0x000fe400000006ff */
[----:B------:R-:W-:Y:S01]  /*3a30*/  SHF.L.U32 R221, R221, 0x10, RZ ;  /* 0x00000010dddd7819 */ /* 0x000fe200000006ff */
[----:B------:R-:W0:Y:S04]  /*3a40*/  @P1 LDC R223, c[0x0][0x40c] ;  /* 0x00010300ffdf1b82 */ /* 0x000e280000000800 */
[----:B-1----:R-:W-:Y:S01]  /*3a50*/  @P1 FFMA.FTZ R221, R224, R225, R221 ;  /* 0x000000e1e0dd1223 */ /* 0x002fe200000100dd */
[----:B------:R-:W-:-:S02]  /*3a60*/  SHF.L.U32 R224, R181, 0x10, RZ ;  /* 0x00000010b5e07819 */ /* 0x000fc400000006ff */
[----:B------:R-:W-:Y:S01]  /*3a70*/  @P1 PRMT R181, R25, 0x7632, R181 ;  /* 0x0000763219b51816 */ /* 0x000fe200000000b5 */
[----:B------:R-:W1:Y:S01]  /*3a80*/  @P1 LDC R225, c[0x0][0x40c] ;  /* 0x00010300ffe11b82 */ /* 0x000e620000000800 */
[----:B------:R-:W-:Y:S02]  /*3a90*/  F2FP.BF16.F32.PACK_AB R229, RZ, R221 ;  /* 0x000000ddffe5723e */ /* 0x000fe400000010ff */
[----:B------:R-:W-:-:S05]  /*3aa0*/  @P1 SHF.L.U32 R181, R181, 0x10, RZ ;  /* 0x00000010b5b51819 */ /* 0x000fca00000006ff */
[----:B0-----:R-:W-:Y:S01]  /*3ab0*/  @P1 FFMA.FTZ R224, R181, R223, R224 ;  /* 0x000000dfb5e01223 */ /* 0x001fe200000100e0 */
[C---:B------:R-:W-:Y:S02]  /*3ac0*/  SHF.L.U32 R223, R182.reuse, 0x10, RZ ;  /* 0x00000010b6df7819 */ /* 0x040fe400000006ff */
[----:B------:R-:W-:Y:S02]  /*3ad0*/  PRMT R182, R182, 0x7632, R182 ;  /* 0x00007632b6b67816 */ /* 0x000fe400000000b6 */
[----:B------:R-:W-:Y:S01]  /*3ae0*/  @P1 PRMT R181, R26, 0x7632, R181 ;  /* 0x000076321ab51816 */ /* 0x000fe200000000b5 */
[----:B-1----:R-:W-:Y:S01]  /*3af0*/  @P1 FFMA.FTZ R223, R226, R225, R223 ;  /* 0x000000e1e2df1223 */ /* 0x002fe200000100df */
[----:B------:R-:W-:Y:S01]  /*3b00*/  SHF.L.U32 R226, R182, 0x10, RZ ;  /* 0x00000010b6e27819 */ /* 0x000fe200000006ff */
[----:B------:R-:W0:Y:S01]  /*3b10*/  @P1 LDC R225, c[0x0][0x40c] ;  /* 0x00010300ffe11b82 */ /* 0x000e220000000800 */
[----:B------:R-:W-:Y:S02]  /*3b20*/  @P1 SHF.L.U32 R181, R181, 0x10, RZ ;  /* 0x00000010b5b51819 */ /* 0x000fe400000006ff */
[----:B------:R-:W-:-:S02]  /*3b30*/  @P1 SHF.L.U32 R182, R27, 0x10, RZ ;  /* 0x000000101bb61819 */ /* 0x000fc400000006ff */
[----:B------:R-:W-:Y:S01]  /*3b40*/  F2FP.BF16.F32.PACK_AB R230, RZ, R223 ;  /* 0x000000dfffe6723e */ /* 0x000fe200000010ff */
[----:B0-----:R-:W-:Y:S01]  /*3b50*/  @P1 FFMA.FTZ R226, R181, R225, R226 ;  /* 0x000000e1b5e21223 */ /* 0x001fe200000100e2 */
[C---:B------:R-:W-:Y:S01]  /*3b60*/  SHF.L.U32 R225, R183.reuse, 0x10, RZ ;  /* 0x00000010b7e17819 */ /* 0x040fe200000006ff */
[----:B------:R-:W0:Y:S01]  /*3b70*/  @P1 LDC R181, c[0x0][0x40c] ;  /* 0x00010300ffb51b82 */ /* 0x000e220000000800 */
[----:B------:R-:W-:Y:S02]  /*3b80*/  PRMT R183, R183, 0x7632, R183 ;  /* 0x00007632b7b77816 */ /* 0x000fe400000000b7 */
[----:B------:R-:W-:Y:S01]  /*3b90*/  F2FP.BF16.F32.PACK_AB R231, RZ, R226 ;  /* 0x000000e2ffe7723e */ /* 0x000fe200000010ff */
[----:B---3--:R-:W-:Y:S01]  /*3ba0*/  @P1 FFMA.FTZ R225, R182, R227, R225 ;  /* 0x000000e3b6e11223 */ /* 0x008fe200000100e1 */
[----:B------:R-:W-:Y:S02]  /*3bb0*/  SHF.L.U32 R227, R180, 0x10, RZ ;  /* 0x00000010b4e37819 */ /* 0x000fe400000006ff */
[----:B------:R-:W-:Y:S01]  /*3bc0*/  @P1 SHF.L.U32 R180, R24, 0x10, RZ ;  /* 0x0000001018b41819 */ /* 0x000fe200000006ff */
[----:B------:R-:W1:Y:S01]  /*3bd0*/  @P1 LDC R182, c[0x0][0x40c] ;  /* 0x00010300ffb61b82 */ /* 0x000e620000000800 */
[----:B------:R-:W-:-:S02]  /*3be0*/  SHF.L.U32 R228, R183, 0x10, RZ ;  /* 0x00000010b7e47819 */ /* 0x000fc400000006ff */
[----:B------:R-:W-:Y:S01]  /*3bf0*/  F2FP.BF16.F32.PACK_AB R232, RZ, R225 ;  /* 0x000000e1ffe8723e */ /* 0x000fe200000010ff */
[----:B0-----:R-:W-:Y:S01]  /*3c00*/  @P1 FFMA.FTZ R227, R180, R181, R227 ;  /* 0x000000b5b4e31223 */ /* 0x001fe200000100e3 */
[----:B------:R-:W-:-:S04]  /*3c10*/  @P1 PRMT R180, R27, 0x7632, R180 ;  /* 0x000076321bb41816 */ /* 0x000fc800000000b4 */
[----:B------:R-:W-:Y:S02]  /*3c20*/  @P1 SHF.L.U32 R181, R180, 0x10, RZ ;  /* 0x00000010b4b51819 */ /* 0x000fe400000006ff */
[----:B------:R-:W-:-:S03]  /*3c30*/  F2FP.BF16.F32.PACK_AB R180, RZ, R227 ;  /* 0x000000e3ffb4723e */ /* 0x000fc600000010ff */
[----:B-1----:R-:W-:Y:S01]  /*3c40*/  @P1 FFMA.FTZ R228, R181, R182, R228 ;  /* 0x000000b6b5e41223 */ /* 0x002fe200000100e4 */
        /* <DEDUP_REMOVED lines=8> */
.L_x_17847:
[----:B0-----:R-:W0:Y:S01]  /*3cd0*/  @P0 LDC R181, c[0x0][0x40c] ;  /* 0x00010300ffb50b82 */ /* 0x001e220000000800 */
[----:B-----5:R-:W-:Y:S01]  /*3ce0*/  @P0 PRMT R180, R24, 0x7632, R180 ;  /* 0x0000763218b40816 */ /* 0x020fe200000000b4 */
[----:B------:R-:W-:Y:S01]  /*3cf0*/  HFMA2 R221, -RZ, RZ, 0, 0 ;  /* 0x00000000ffdd7431 */ /* 0x000fe200000001ff */
[----:B------:R-:W-:Y:S02]  /*3d00*/  MOV R224, RZ ;  /* 0x000000ff00e07202 */ /* 0x000fe40000000f00 */
[----:B------:R-:W-:Y:S02]  /*3d10*/  CS2R R226, SRZ ;  /* 0x0000000000e27805 */ /* 0x000fe4000001ff00 */
[----:B------:R-:W-:Y:S01]  /*3d20*/  @P0 SHF.L.U32 R180, R180, 0x10, RZ ;  /* 0x00000010b4b40819 */ /* 0x000fe200000006ff */
[----:B------:R-:W-:Y:S01]  /*3d30*/  HFMA2 R228, -RZ, RZ, 0, 0 ;  /* 0x00000000ffe47431 */ /* 0x000fe200000001ff */
[----:B------:R-:W-:Y:S01]  /*3d40*/  CS2R R222, SRZ ;  /* 0x0000000000de7805 */ /* 0x000fe2000001ff00 */
[----:B------:R-:W1:Y:S08]  /*3d50*/  @P0 LDC R183, c[0x0][0x40c] ;  /* 0x00010300ffb70b82 */ /* 0x000e700000000800 */
        /* <DEDUP_REMOVED lines=8> */
[----:B------:R-:W-:-:S05]  /*3de0*/  @P0 SHF.L.U32 R180, R180, 0x10, RZ ;  /* 0x00000010b4b40819 */ /* 0x000fca00000006ff */
[----:B0-----:R-:W-:Y:S01]  /*3df0*/  @P0 FMUL.FTZ R226, R180, R181 ;  /* 0x000000b5b4e20220 */ /* 0x001fe20000410000 */
[----:B------:R-:W-:Y:S01]  /*3e00*/  @P0 PRMT R180, R27, 0x7632, R180 ;  /* 0x000076321bb40816 */ /* 0x000fe200000000b4 */
[----:B------:R-:W0:Y:S03]  /*3e10*/  @P0 LDC R181, c[0x0][0x40c] ;  /* 0x00010300ffb50b82 */ /* 0x000e260000000800 */
[----:B------:R-:W-:Y:S02]  /*3e20*/  @P0 SHF.L.U32 R180, R180, 0x10, RZ ;  /* 0x00000010b4b40819 */ /* 0x000fe400000006ff */
[----:B------:R-:W-:-:S03]  /*3e30*/  F2FP.BF16.F32.PACK_AB R230, RZ, R226 ;  /* 0x000000e2ffe6723e */ /* 0x000fc600000010ff */
[----:B-1----:R-:W-:Y:S01]  /*3e40*/  @P0 FMUL.FTZ R228, R180, R183 ;  /* 0x000000b7b4e40220 */ /* 0x002fe20000410000 */
[----:B------:R-:W-:Y:S01]  /*3e50*/  @P0 SHF.L.U32 R180, R24, 0x10, RZ ;  /* 0x0000001018b40819 */ /* 0x000fe200000006ff */
[----:B------:R-:W1:Y:S03]  /*3e60*/  @P0 LDC R183, c[0x0][0x40c] ;  /* 0x00010300ffb70b82 */ /* 0x000e660000000800 */
[----:B------:R-:W-:Y:S01]  /*3e70*/  F2FP.BF16.F32.PACK_AB R232, RZ, R228 ;  /* 0x000000e4ffe8723e */ /* 0x000fe200000010ff */
        /* <DEDUP_REMOVED lines=9> */
[----:B------:R-:W-:-:S02]  /*3f10*/  MOV R225, RZ ;  /* 0x000000ff00e17202 */ /* 0x000fc40000000f00 */
        /* <DEDUP_REMOVED lines=9> */
.L_x_17848:
        /* <DEDUP_REMOVED lines=15> */
[----:B------:R-:W-:Y:S02]  /*40a0*/  @P1 SHF.L.U32 R234, R26, 0x10, RZ ;  /* 0x000000101aea1819 */ /* 0x000fe400000006ff */
[----:B------:R-:W-:-:S03]  /*40b0*/  @P1 SHF.L.U32 R236, R27, 0x10, RZ ;  /* 0x000000101bec1819 */ /* 0x000fc600000006ff */
        /* <DEDUP_REMOVED lines=13> */
[----:B------:R-:W1:Y:S03]  /*4190*/  @P1 LDC R233, c[0x0][0x40c] ;  /* 0x00010300ffe91b82 */ /* 0x000e660000000800 */
[----:B------:R-:W-:-:S05]  /*41a0*/  @P1 SHF.L.U32 R181, R181, 0x10, RZ ;  /* 0x00000010b5b51819 */ /* 0x000fca00000006ff */
[----:B0-----:R-:W-:Y:S01]  /*41b0*/  @P1 FFMA.FTZ R232, R181, R231, R232 ;  /* 0x000000e7b5e81223 */ /* 0x001fe200000100e8 */
[C---:B------:R-:W-:Y:S01]  /*41c0*/  SHF.L.U32 R231, R182.reuse, 0x10, RZ ;  /* 0x00000010b6e77819 */ /* 0x040fe200000006ff */
[----:B------:R-:W0:Y:S01]  /*41d0*/  @P1 LDC R181, c[0x0][0x40c] ;  /* 0x00010300ffb51b82 */ /* 0x000e220000000800 */
[----:B------:R-:W-:Y:S02]  /*41e0*/  PRMT R182, R182, 0x7632, R182 ;  /* 0x00007632b6b67816 */ /* 0x000fe400000000b6 */
[----:B------:R-:W-:Y:S01]  /*41f0*/  F2FP.BF16.F32.PACK_AB R240, RZ, R232 ;  /* 0x000000e8fff0723e */ /* 0x000fe200000010ff */
[----:B-1----:R-:W-:Y:S01]  /*4200*/  @P1 FFMA.FTZ R231, R234, R233, R231 ;  /* 0x000000e9eae71223 */ /* 0x002fe200000100e7 */
[----:B------:R-:W-:Y:S02]  /*4210*/  SHF.L.U32 R234, R182, 0x10, RZ ;  /* 0x00000010b6ea7819 */ /* 0x000fe400000006ff */
[----:B------:R-:W-:-:S04]  /*4220*/  @P1 PRMT R182, R26, 0x7632, R182 ;  /* 0x000076321ab61816 */ /* 0x000fc800000000b6 */
[----:B------:R-:W-:Y:S02]  /*4230*/  @P1 SHF.L.U32 R233, R182, 0x10, RZ ;  /* 0x00000010b6e91819 */ /* 0x000fe400000006ff */
[----:B------:R-:W1:Y:S03]  /*4240*/  @P1 LDC R182, c[0x0][0x40c] ;  /* 0x00010300ffb61b82 */ /* 0x000e660000000800 */
[----:B---3--:R-:W-:Y:S01]  /*4250*/  @P1 FFMA.FTZ R234, R233, R235, R234 ;  /* 0x000000ebe9ea1223 */ /* 0x008fe200000100ea */
[----:B------:R-:W-:Y:S02]  /*4260*/  SHF.L.U32 R235, R180, 0x10, RZ ;  /* 0x00000010b4eb7819 */ /* 0x000fe400000006ff */
[----:B------:R-:W-:Y:S02]  /*4270*/  @P1 SHF.L.U32 R180, R24, 0x10, RZ ;  /* 0x0000001018b41819 */ /* 0x000fe400000006ff */
[----:B------:R-:W-:-:S02]  /*4280*/  SHF.L.U32 R233, R183, 0x10, RZ ;  /* 0x00000010b7e97819 */ /* 0x000fc400000006ff */
[----:B------:R-:W-:Y:S02]  /*4290*/  PRMT R183, R183, 0x7632, R183 ;  /* 0x00007632b7b77816 */ /* 0x000fe400000000b7 */
[----:B------:R-:W-:Y:S01]  /*42a0*/  F2FP.BF16.F32.PACK_AB R239, RZ, R234 ;  /* 0x000000eaffef723e */ /* 0x000fe200000010ff */
[----:B0-----:R-:W-:Y:S01]  /*42b0*/  @P1 FFMA.FTZ R233, R236, R181, R233 ;  /* 0x000000b5ece91223 */ /* 0x001fe200000100e9 */
[----:B------:R-:W-:-:S04]  /*42c0*/  SHF.L.U32 R236, R183, 0x10, RZ ;  /* 0x00000010b7ec7819 */ /* 0x000fc800000006ff */
[----:B------:R-:W-:Y:S01]  /*42d0*/  F2FP.BF16.F32.PACK_AB R183, RZ, R233 ;  /* 0x000000e9ffb7723e */ /* 0x000fe200000010ff */
[----:B-1----:R-:W-:Y:S01]  /*42e0*/  @P1 FFMA.FTZ R235, R180, R182, R235 ;  /* 0x000000b6b4eb1223 */ /* 0x002fe200000100eb */
[----:B------:R-:W-:Y:S01]  /*42f0*/  @P1 PRMT R180, R27, 0x7632, R180 ;  /* 0x000076321bb41816 */ /* 0x000fe200000000b4 */
[----:B------:R-:W0:Y:S03]  /*4300*/  @P1 LDC R182, c[0x0][0x40c] ;  /* 0x00010300ffb61b82 */ /* 0x000e260000000800 */
[----:B------:R-:W-:Y:S02]  /*4310*/  @P1 SHF.L.U32 R181, R180, 0x10, RZ ;  /* 0x00000010b4b51819 */ /* 0x000fe400000006ff */
[----:B------:R-:W-:Y:S02]  /*4320*/  F2FP.BF16.F32.PACK_AB R180, RZ, R229 ;  /* 0x000000e5ffb4723e */ /* 0x000fe400000010ff */
[----:B------:R-:W-:-:S04]  /*4330*/  F2FP.BF16.F32.PACK_AB R238, RZ, R235 ;  /* 0x000000ebffee723e */ /* 0x000fc800000010ff */
[----:B------:R-:W-:Y:S01]  /*4340*/  PRMT R180, R238, 0x5410, R180 ;  /* 0x00005410eeb47816 */ /* 0x000fe200000000b4 */
[----:B0-----:R-:W-:Y:S01]  /*4350*/  @P1 FFMA.FTZ R236, R181, R182, R236 ;  /* 0x000000b6b5ec1223 */ /* 0x001fe200000100ec */
[----:B------:R-:W-:Y:S02]  /*4360*/  F2FP.BF16.F32.PACK_AB R181, RZ, R230 ;  /* 0x000000e6ffb5723e */ /* 0x000fe400000010ff */
[----:B------:R-:W-:Y:S02]  /*4370*/  F2FP.BF16.F32.PACK_AB R182, RZ, R231 ;  /* 0x000000e7ffb6723e */ /* 0x000fe400000010ff */
[----:B------:R-:W-:Y:S02]  /*4380*/  F2FP.BF16.F32.PACK_AB R237, RZ, R236 ;  /* 0x000000ecffed723e */ /* 0x000fe400000010ff */
[----:B------:R-:W-:Y:S02]  /*4390*/  PRMT R181, R181, 0x5410, R240 ;  /* 0x00005410b5b57816 */ /* 0x000fe400000000f0 */
[----:B------:R-:W-:-:S02]  /*43a0*/  PRMT R182, R182, 0x5410, R239 ;  /* 0x00005410b6b67816 */ /* 0x000fc400000000ef */
[----:B------:R-:W-:Y:S01]  /*43b0*/  PRMT R183, R183, 0x5410, R237 ;  /* 0x00005410b7b77816 */ /* 0x000fe200000000ed */
[----:B------:R-:W-:Y:S06]  /*43c0*/  BRA `(.L_x_17850) ;  /* 0x0000000000b87947 */ /* 0x000fec0003800000 */
.L_x_17849:
        /* <DEDUP_REMOVED lines=25> */
[----:B------:R-:W1:Y:S04]  /*4560*/  @P0 LDC R183, c[0x0][0x40c] ;  /* 0x00010300ffb70b82 */ /* 0x000e680000000800 */
[----:B0-----:R-:W-:Y:S01]  /*4570*/  @P0 FMUL.FTZ R235, R180, R181 ;  /* 0x000000b5b4eb0220 */ /* 0x001fe20000410000 */
[----:B------:R-:W-:-:S03]  /*4580*/  @P0 SHF.L.U32 R180, R25, 0x10, RZ ;  /* 0x0000001019b40819 */ /* 0x000fc600000006ff */
[----:B------:R-:W0:Y:S01]  /*4590*/  @P0 LDC R181, c[0x0][0x40c] ;  /* 0x00010300ffb50b82 */ /* 0x000e220000000800 */
[----:B------:R-:W-:Y:S01]  /*45a0*/  F2FP.BF16.F32.PACK_AB R240, RZ, R235 ;  /* 0x000000ebfff0723e */ /* 0x000fe200000010ff */
[----:B-1----:R-:W-:Y:S01]  /*45b0*/  @P0 FMUL.FTZ R230, R180, R183 ;  /* 0x000000b7b4e60220 */ /* 0x002fe20000410000 */
[----:B------:R-:W-:Y:S02]  /*45c0*/  @P0 SHF.L.U32 R180, R26, 0x10, RZ ;  /* 0x000000101ab40819 */ /* 0x000fe400000006ff */
[----:B------:R-:W-:Y:S02]  /*45d0*/  F2FP.BF16.F32.PACK_AB R183, RZ, R236 ;  /* 0x000000ecffb7723e */ /* 0x000fe400000010ff */
[----:B------:R-:W-:Y:S01]  /*45e0*/  F2FP.BF16.F32.PACK_AB R239, RZ, R230 ;  /* 0x000000e6ffef723e */ /* 0x000fe200000010ff */
[----:B--2---:R-:W-:Y:S01]  /*45f0*/  @P0 FMUL.FTZ R231, R180, R233 ;  /* 0x000000e9b4e70220 */ /* 0x004fe20000410000 */
[----:B------:R-:W-:Y:S02]  /*4600*/  @P0 SHF.L.U32 R180, R27, 0x10, RZ ;  /* 0x000000101bb40819 */ /* 0x000fe400000006ff */
[----:B------:R-:W-:-:S02]  /*4610*/  MOV R233, RZ ;  /* 0x000000ff00e97202 */ /* 0x000fc40000000f00 */
        /* <DEDUP_REMOVED lines=9> */
.L_x_17850:
[----:B------:R-:W0:Y:S01]  /*46b0*/  LDC.64 R240, c[0x0][0x3a8] ;  /* 0x0000ea00fff07b82 */ /* 0x000e220000000a00 */
[----:B------:R-:W-:Y:S02]  /*46c0*/  IADD3 R238, PT, PT, R195, 0x100, RZ ;  /* 0x00000100c3ee7810 */ /* 0x000fe40007ffe0ff */
[----:B------:R-:W-:-:S03]  /*46d0*/  @P0 IADD3 R237, PT, PT, R196, 0x120, RZ ;  /* 0x00000120c4ed0810 */ /* 0x000fc60007ffe0ff */
[----:B0-----:R-:W-:-:S05]  /*46e0*/  IMAD.WIDE.U32 R238, R238, 0x10, R240 ;  /* 0x00000010eeee7825 */ /* 0x001fca00078e00f0 */
[----:B------:R0:W-:Y:S02]  /*46f0*/  STG.E.128 desc[UR6][R238.64], R180 ;  /* 0x000000b4ee007986 */ /* 0x0001e4000c101d06 */
[----:B0-----:R-:W0:Y:S02]  /*4700*/  @P0 LDC.64 R180, c[0x0][0x390] ;  /* 0x0000e400ffb40b82 */ /* 0x001e240000000a00 */
[----:B0-----:R-:W-:-:S05]  /*4710*/  @P0 IMAD.WIDE.U32 R180, R237, 0x10, R180 ;  /* 0x00000010edb40825 */ /* 0x001fca00078e00b4 */
        /* <DEDUP_REMOVED lines=8> */
[----:B-----5:R-:W-:Y:S02]  /*47a0*/  @P0 SHF.L.U32 R195, R25, 0x10, RZ ;  /* 0x0000001019c30819 */ /* 0x020fe400000006ff */
[----:B------:R-:W-:-:S04]  /*47b0*/  @P0 PRMT R239, R26, 0x7632, R239 ;  /* 0x000076321aef0816 */ /* 0x000fc800000000ef */
[----:B------:R-:W-:Y:S01]  /*47c0*/  @P0 SHF.L.U32 R239, R239, 0x10, RZ ;  /* 0x00000010efef0819 */ /* 0x000fe200000006ff */
[----:B------:R-:W1:Y:S01]  /*47d0*/  @P0 LDC R237, c[0x0][0x40c] ;  /* 0x00010300ffed0b82 */ /* 0x000e620000000800 */
[----:B--2---:R-:W-:-:S05]  /*47e0*/  SHF.L.U32 R194, R181, 0x10, RZ ;  /* 0x00000010b5c27819 */ /* 0x004fca00000006ff */
[----:B0-----:R-:W-:Y:S01]  /*47f0*/  @P0 FFMA.FTZ R194, R195, R196, R194 ;  /* 0x000000c4c3c20223 */ /* 0x001fe200000100c2 */
[----:B------:R-:W-:Y:S01]  /*4800*/  PRMT R195, R181, 0x7632, R195 ;  /* 0x00007632b5c37816 */ /* 0x000fe200000000c3 */
[----:B------:R-:W0:Y:S01]  /*4810*/  @P0 LDC R196, c[0x0][0x40c] ;  /* 0x00010300ffc40b82 */ /* 0x000e220000000800 */
[----:B------:R-:W-:Y:S02]  /*4820*/  @P0 PRMT R181, R25, 0x7632, R181 ;  /* 0x0000763219b50816 */ /* 0x000fe400000000b5 */
[----:B------:R-:W-:Y:S02]  /*4830*/  SHF.L.U32 R195, R195, 0x10, RZ ;  /* 0x00000010c3c37819 */ /* 0x000fe400000006ff */
[----:B------:R-:W-:Y:S02]  /*4840*/  @P0 SHF.L.U32 R238, R181, 0x10, RZ ;  /* 0x00000010b5ee0819 */ /* 0x000fe400000006ff */
[----:B------:R-:W-:-:S03]  /*4850*/  @P0 SHF.L.U32 R181, R26, 0x10, RZ ;  /* 0x000000101ab50819 */ /* 0x000fc600000006ff */
[----:B0-----:R-:W-:Y:S01]  /*4860*/  @P0 FFMA.FTZ R195, R238, R196, R195 ;  /* 0x000000c4eec30223 */ /* 0x001fe200000100c3 */
[C---:B------:R-:W-:Y:S01]  /*4870*/  SHF.L.U32 R196, R182.reuse, 0x10, RZ ;  /* 0x00000010b6c47819 */ /* 0x040fe200000006ff */
[----:B------:R-:W0:Y:S03]  /*4880*/  @P0 LDC R238, c[0x0][0x40c] ;  /* 0x00010300ffee0b82 */ /* 0x000e260000000800 */
[----:B------:R-:W-:Y:S01]  /*4890*/  F2FP.BF16.F32.PACK_AB R251, RZ, R195 ;  /* 0x000000c3fffb723e */ /* 0x000fe200000010ff */
[----:B-1----:R-:W-:Y:S01]  /*48a0*/  @P0 FFMA.FTZ R196, R181, R237, R196 ;  /* 0x000000edb5c40223 */ /* 0x002fe200000100c4 */
[----:B------:R-:W-:Y:S02]  /*48b0*/  PRMT R237, R182, 0x7632, R237 ;  /* 0x00007632b6ed7816 */ /* 0x000fe400000000ed */
[----:B------:R-:W-:Y:S01]  /*48c0*/  @P0 SHF.L.U32 R182, R27, 0x10, RZ ;  /* 0x000000101bb60819 */ /* 0x000fe200000006ff */
[----:B------:R-:W1:Y:S01]  /*48d0*/  @P0 LDC R181, c[0x0][0x40c] ;  /* 0x00010300ffb50b82 */ /* 0x000e620000000800 */
[----:B------:R-:W-:-:S05]  /*48e0*/  SHF.L.U32 R237, R237, 0x10, RZ ;  /* 0x00000010eded7819 */ /* 0x000fca00000006ff */
[----:B0-----:R-:W-:Y:S01]  /*48f0*/  @P0 FFMA.FTZ R237, R239, R238, R237 ;  /* 0x000000eeefed0223 */ /* 0x001fe200000100ed */
[----:B------:R-:W-:Y:S02]  /*4900*/  SHF.L.U32 R238, R183, 0x10, RZ ;  /* 0x00000010b7ee7819 */ /* 0x000fe400000006ff */
[----:B------:R-:W-:Y:S02]  /*4910*/  PRMT R239, R180, 0x7632, R239 ;  /* 0x00007632b4ef7816 */ /* 0x000fe400000000ef */
[----:B------:R-:W-:Y:S02]  /*4920*/  F2FP.BF16.F32.PACK_AB R250, RZ, R237 ;  /* 0x000000edfffa723e */ /* 0x000fe400000010ff */
[----:B------:R-:W-:Y:S01]  /*4930*/  SHF.L.U32 R239, R239, 0x10, RZ ;  /* 0x00000010efef7819 */ /* 0x000fe200000006ff */
[----:B-1----:R-:W-:Y:S01]  /*4940*/  @P0 FFMA.FTZ R238, R182, R181, R238 ;  /* 0x000000b5b6ee0223 */ /* 0x002fe200000100ee */
[----:B------:R-:W-:Y:S01]  /*4950*/  @P0 PRMT R182, R24, 0x7632, R182 ;  /* 0x0000763218b60816 */ /* 0x000fe200000000b6 */
[----:B------:R-:W0:Y:S03]  /*4960*/  @P0 LDC R181, c[0x0][0x40c] ;  /* 0x00010300ffb50b82 */ /* 0x000e260000000800 */
[----:B------:R-:W-:-:S02]  /*4970*/  @P0 SHF.L.U32 R182, R182, 0x10, RZ ;  /* 0x00000010b6b60819 */ /* 0x000fc400000006ff */
[----:B------:R-:W-:-:S03]  /*4980*/  F2FP.BF16.F32.PACK_AB R243, RZ, R238 ;  /* 0x000000eefff3723e */ /* 0x000fc600000010ff */
[----:B0-----:R-:W-:Y:S01]  /*4990*/  @P0 FFMA.FTZ R239, R182, R181, R239 ;  /* 0x000000b5b6ef0223 */ /* 0x001fe200000100ef */
[----:B------:R-:W-:Y:S01]  /*49a0*/  SHF.L.U32 R182, R180, 0x10, RZ ;  /* 0x00000010b4b67819 */ /* 0x000fe200000006ff */
[----:B------:R-:W0:Y:S01]  /*49b0*/  @P0 LDC R181, c[0x0][0x40c] ;  /* 0x00010300ffb50b82 */ /* 0x000e220000000800 */
[----:B------:R-:W-:Y:S02]  /*49c0*/  @P0 SHF.L.U32 R180, R24, 0x10, RZ ;  /* 0x0000001018b40819 */ /* 0x000fe400000006ff */
[----:B------:R-:W-:-:S03]  /*49d0*/  @!P0 MOV R240, R182 ;  /* 0x000000b600f08202 */ /* 0x000fc60000000f00 */
[--C-:B0-----:R-:W-:Y:S01]  /*49e0*/  @P0 FFMA.FTZ R240, R180, R181, R182.reuse ;  /* 0x000000b5b4f00223 */ /* 0x101fe200000100b6 */
[----:B------:R-:W-:Y:S01]  /*49f0*/  PRMT R182, R183, 0x7632, R182 ;  /* 0x00007632b7b67816 */ /* 0x000fe200000000b6 */
[----:B------:R-:W0:Y:S01]  /*4a00*/  @P0 LDC R180, c[0x0][0x40c] ;  /* 0x00010300ffb40b82 */ /* 0x000e220000000800 */
[----:B------:R-:W-:Y:S02]  /*4a10*/  @P0 PRMT R181, R27, 0x7632, R181 ;  /* 0x000076321bb50816 */ /* 0x000fe400000000b5 */
[----:B------:R-:W-:Y:S02]  /*4a20*/  SHF.L.U32 R182, R182, 0x10, RZ ;  /* 0x00000010b6b67819 */ /* 0x000fe400000006ff */
[----:B------:R-:W-:Y:S02]  /*4a30*/  @P0 SHF.L.U32 R181, R181, 0x10, RZ ;  /* 0x00000010b5b50819 */ /* 0x000fe400000006ff */
[----:B------:R-:W-:Y:S02]  /*4a40*/  @!P0 MOV R241, R182 ;  /* 0x000000b600f18202 */ /* 0x000fe40000000f00 */
[----:B------:R-:W-:Y:S01]  /*4a50*/  F2FP.BF16.F32.PACK_AB R249, RZ, R240 ;  /* 0x000000f0fff9723e */ /* 0x000fe200000010ff */
[----:B0-----:R-:W-:Y:S01]  /*4a60*/  @P0 FFMA.FTZ R241, R181, R180, R182 ;  /* 0x000000b4b5f10223 */ /* 0x001fe200000100b6 */
[----:B------:R-:W-:-:S02]  /*4a70*/  F2FP.BF16.F32.PACK_AB R181, RZ, R194 ;  /* 0x000000c2ffb5723e */ /* 0x000fc400000010ff */
        /* <DEDUP_REMOVED lines=8> */
.L_x_17851:
[----:B0-----:R-:W0:Y:S01]  /*4b00*/  @P0 LDC R181, c[0x0][0x40c] ;  /* 0x00010300ffb50b82 */ /* 0x001e220000000800 */
[----:B-----5:R-:W-:Y:S02]  /*4b10*/  @P0 PRMT R180, R24, 0x7632, R180 ;  /* 0x0000763218b40816 */ /* 0x020fe400000000b4 */
[----:B------:R-:W-:Y:S02]  /*4b20*/  CS2R R238, SRZ ;  /* 0x0000000000ee7805 */ /* 0x000fe4000001ff00 */
[----:B------:R-:W-:Y:S02]  /*4b30*/  CS2R R194, SRZ ;  /* 0x0000000000c27805 */ /* 0x000fe4000001ff00 */
[----:B------:R-:W-:Y:S01]  /*4b40*/  @P0 PRMT R182, R26, 0x7632, R182 ;  /* 0x000076321ab60816 */ /* 0x000fe200000000b6 */
[----:B------:R-:W-:Y:S01]  /*4b50*/  HFMA2 R237, -RZ, RZ, 0, 0 ;  /* 0x00000000ffed7431 */ /* 0x000fe200000001ff */
[----:B------:R-:W-:Y:S02]  /*4b60*/  @P0 SHF.L.U32 R180, R180, 0x10, RZ ;  /* 0x00000010b4b40819 */ /* 0x000fe400000006ff */
[----:B------:R-:W-:Y:S01]  /*4b70*/  CS2R R240, SRZ ;  /* 0x0000000000f07805 */ /* 0x000fe2000001ff00 */
[----:B------:R-:W1:Y:S01]  /*4b80*/  @P0 LDC R183, c[0x0][0x40c] ;  /* 0x00010300ffb70b82 */ /* 0x000e620000000800 */
[----:B------:R-:W-:-:S02]  /*4b90*/  @P0 SHF.L.U32 R182, R182, 0x10, RZ ;  /* 0x00000010b6b60819 */ /* 0x000fc400000006ff */
[----:B------:R-:W-:Y:S01]  /*4ba0*/  MOV R196, RZ ;  /* 0x000000ff00c47202 */ /* 0x000fe20000000f00 */
[----:B0-----:R-:W-:Y:S01]  /*4bb0*/  @P0 FMUL.FTZ R239, R180, R181 ;  /* 0x000000b5b4ef0220 */ /* 0x001fe20000410000 */
[----:B------:R-:W-:-:S03]  /*4bc0*/  @P0 PRMT R180, R25, 0x7632, R180 ;  /* 0x0000763219b40816 */ /* 0x000fc600000000b4 */
[----:B------:R-:W0:Y:S01]  /*4bd0*/  @P0 LDC R181, c[0x0][0x40c] ;  /* 0x00010300ffb50b82 */ /* 0x000e220000000800 */
[----:B------:R-:W-:Y:S02]  /*4be0*/  @P0 SHF.L.U32 R180, R180, 0x10, RZ ;  /* 0x00000010b4b40819 */ /* 0x000fe400000006ff */
[----:B------:R-:W-:-:S03]  /*4bf0*/  F2FP.BF16.F32.PACK_AB R251, RZ, R239 ;  /* 0x000000effffb723e */ /* 0x000fc600000010ff */
[----:B-1----:R-:W-:Y:S02]  /*4c00*/  @P0 FMUL.FTZ R195, R180, R183 ;  /* 0x000000b7b4c30220 */ /* 0x002fe40000410000 */
[----:B------:R-:W1:Y:S03]  /*4c10*/  @P0 LDC R180, c[0x0][0x40c] ;  /* 0x00010300ffb40b82 */ /* 0x000e660000000800 */
[----:B------:R-:W-:-:S05]  /*4c20*/  F2FP.BF16.F32.PACK_AB R250, RZ, R195 ;  /* 0x000000c3fffa723e */ /* 0x000fca00000010ff */
[----:B------:R-:W2:Y:S01]  /*4c30*/  @P0 LDC R183, c[0x0][0x40c] ;  /* 0x00010300ffb70b82 */ /* 0x000ea20000000800 */
[----:B0-----:R-:W-:Y:S01]  /*4c40*/  @P0 FMUL.FTZ R237, R182, R181 ;  /* 0x000000b5b6ed0220 */ /* 0x001fe20000410000 */
[----:B------:R-:W-:-:S06]  /*4c50*/  @P0 PRMT R181, R27, 0x7632, R181 ;  /* 0x000076321bb50816 */ /* 0x000fcc00000000b5 */
[----:B------:R-:W0:Y:S01]  /*4c60*/  @P0 LDC R182, c[0x0][0x40c] ;  /* 0x00010300ffb60b82 */ /* 0x000e220000000800 */
[----:B------:R-:W-:Y:S02]  /*4c70*/  @P0 SHF.L.U32 R181, R181, 0x10, RZ ;  /* 0x00000010b5b50819 */ /* 0x000fe400000006ff */
[----:B------:R-:W-:-:S03]  /*4c80*/  F2FP.BF16.F32.PACK_AB R249, RZ, R237 ;  /* 0x000000edfff9723e */ /* 0x000fc600000010ff */
[----:B-1----:R-:W-:Y:S01]  /*4c90*/  @P0 FMUL.FTZ R241, R181, R180 ;  /* 0x000000b4b5f10220 */ /* 0x002fe20000410000 */
[----:B------:R-:W-:Y:S01]  /*4ca0*/  @P0 SHF.L.U32 R180, R24, 0x10, RZ ;  /* 0x0000001018b40819 */ /* 0x000fe200000006ff */
[----:B------:R-:W1:Y:S04]  /*4cb0*/  @P0 LDC R181, c[0x0][0x40c] ;  /* 0x00010300ffb50b82 */ /* 0x000e680000000800 */
[----:B--2---:R-:W-:Y:S01]  /*4cc0*/  @P0 FMUL.FTZ R240, R180, R183 ;  /* 0x000000b7b4f00220 */ /* 0x004fe20000410000 */
[----:B------:R-:W-:-:S03]  /*4cd0*/  @P0 SHF.L.U32 R183, R25, 0x10, RZ ;  /* 0x0000001019b70819 */ /* 0x000fc600000006ff */
[----:B------:R-:W2:Y:S02]  /*4ce0*/  @P0 LDC R180, c[0x0][0x40c] ;  /* 0x00010300ffb40b82 */ /* 0x000ea40000000800 */
[----:B0-----:R-:W-:Y:S01]  /*4cf0*/  @P0 FMUL.FTZ R194, R183, R182 ;  /* 0x000000b6b7c20220 */ /* 0x001fe20000410000 */
[----:B------:R-:W-:Y:S02]  /*4d00*/  @P0 SHF.L.U32 R182, R26, 0x10, RZ ;  /* 0x000000101ab60819 */ /* 0x000fe400000006ff */
[----:B------:R-:W-:-:S03]  /*4d10*/  F2FP.BF16.F32.PACK_AB R183, RZ, R241 ;  /* 0x000000f1ffb7723e */ /* 0x000fc600000010ff */
[----:B-1----:R-:W-:Y:S01]  /*4d20*/  @P0 FMUL.FTZ R196, R182, R181 ;  /* 0x000000b5b6c40220 */ /* 0x002fe20000410000 */
[----:B------:R-:W-:-:S04]  /*4d30*/  @P0 SHF.L.U32 R181, R27, 0x10, RZ ;  /* 0x000000101bb50819 */ /* 0x000fc800000006ff */
[----:B------:R-:W-:Y:S01]  /*4d40*/  F2FP.BF16.F32.PACK_AB R182, RZ, R196 ;  /* 0x000000c4ffb6723e */ /* 0x000fe200000010ff */
[----:B--2---:R-:W-:Y:S01]  /*4d50*/  @P0 FMUL.FTZ R238, R181, R180 ;  /* 0x000000b4b5ee0220 */ /* 0x004fe20000410000 */
[----:B------:R-:W-:Y:S02]  /*4d60*/  F2FP.BF16.F32.PACK_AB R180, RZ, R240 ;  /* 0x000000f0ffb4723e */ /* 0x000fe400000010ff */
[----:B------:R-:W-:Y:S02]  /*4d70*/  F2FP.BF16.F32.PACK_AB R181, RZ, R194 ;  /* 0x000000c2ffb5723e */ /* 0x000fe400000010ff */
[----:B------:R-:W-:Y:S02]  /*4d80*/  F2FP.BF16.F32.PACK_AB R243, RZ, R238 ;  /* 0x000000eefff3723e */ /* 0x000fe400000010ff */
[----:B------:R-:W-:Y:S02]  /*4d90*/  PRMT R180, R180, 0x5410, R251 ;  /* 0x00005410b4b47816 */ /* 0x000fe400000000fb */
[----:B------:R-:W-:-:S02]  /*4da0*/  PRMT R181, R181, 0x5410, R250 ;  /* 0x00005410b5b57816 */ /* 0x000fc400000000fa */
[----:B------:R-:W-:Y:S02]  /*4db0*/  PRMT R182, R182, 0x5410, R249 ;  /* 0x00005410b6b67816 */ /* 0x000fe400000000f9 */
[----:B------:R-:W-:-:S07]  /*4dc0*/  PRMT R183, R243, 0x5410, R183 ;  /* 0x00005410f3b77816 */ /* 0x000fce00000000b7 */
.L_x_17852:
[----:B------:R-:W0:Y:S01]  /*4dd0*/  LDC.64 R250, c[0x0][0x3a8] ;  /* 0x0000ea00fffa7b82 */ /* 0x000e220000000a00 */
[----:B------:R-:W-:Y:S01]  /*4de0*/  FADD.FTZ R249, RZ, R21 ;  /* 0x00000015fff97221 */ /* 0x000fe20000010000 */
[----:B------:R-:W-:Y:S01]  /*4df0*/  UMOV UR4, 0xffffffff ;  /* 0xffffffff00047882 */ /* 0x000fe20000000000 */
[----:B0-----:R-:W-:-:S04]  /*4e00*/  IMAD.WIDE.U32 R242, R242, 0x10, R250 ;  /* 0x00000010f2f27825 */ /* 0x001fc800078e00fa */
[----:B------:R-:W-:-:S04]  /*4e10*/  FADD.FTZ R250, R249, R18 ;  /* 0x00000012f9fa7221 */ /* 0x000fc80000010000 */
        /* <DEDUP_REMOVED lines=263> */
.L_x_17868:
[----:B01----:R-:W-:Y:S01]  /*5e90*/  FADD.FTZ R183, R183, R180 ;  /* 0x000000b4b7b77221 */ /* 0x003fe20000010000 */
[----:B------:R-:W-:Y:S01]  /*5ea0*/  ISETP.NE.AND P0, PT, RZ, UR5, PT ;  /* 0x00000005ff007c0c */ /* 0x000fe2000bf05270 */
[----:B------:R-:W0:Y:S01]  /*5eb0*/  @!P1 LDC.64 R180, c[0x0][0x3c0] ;  /* 0x0000f000ffb49b82 */ /* 0x000e220000000a00 */
[----:B------:R-:W-:Y:S01]  /*5ec0*/  BSSY.RECONVERGENT B0, `(.L_x_17854) ;  /* 0x0000158000007945 */ /* 0x000fe20003800200 */
[----:B------:R-:W-:Y:S01]  /*5ed0*/  FFMA.FTZ R182, R183, R242, UR10 ;  /* 0x0000000ab7b67e23 */ /* 0x000fe200080100f2 */
[----:B------:R-:W-:-:S05]  /*5ee0*/  FMUL.FTZ R183, R243, R243 ;  /* 0x000000f3f3b77220 */ /* 0x000fca0000410000 */
[----:B------:R-:W-:Y:S01]  /*5ef0*/  FSEL R183, R183, RZ, P0 ;  /* 0x000000ffb7b77208 */ /* 0x000fe20000000000 */
[----:B0-----:R-:W-:-:S05]  /*5f00*/  @!P1 IMAD.WIDE R180, R0, 0x4, R180 ;  /* 0x0000000400b49825 */ /* 0x001fca00078e02b4 */
[----:B------:R0:W-:Y:S02]  /*5f10*/  @!P1 STG.E desc[UR6][R180.64], R243 ;  /* 0x000000f3b4009986 */ /* 0x0001e4000c101906 */
[----:B0-----:R-:W-:Y:S02]  /*5f20*/  FADD.FTZ R180, R182, R183 ;  /* 0x000000b7b6b47221 */ /* 0x001fe40000010000 */
[----:B------:R-:W0:Y:S04]  /*5f30*/  @!P1 LDC.64 R182, c[0x0][0x3c8] ;  /* 0x0000f200ffb69b82 */ /* 0x000e280000000a00 */
[----:B------:R-:W1:Y:S01]  /*5f40*/  MUFU.RSQ R180, R180 ;  /* 0x000000b400b47308 */ /* 0x000e620000001400 */
[----:B0-----:R-:W-:-:S05]  /*5f50*/  @!P1 IMAD.WIDE R182, R0, 0x4, R182 ;  /* 0x0000000400b69825 */ /* 0x001fca00078e02b6 */
[----:B-1----:R0:W-:Y:S01]  /*5f60*/  @!P1 STG.E desc[UR6][R182.64], R180 ;  /* 0x000000b4b6009986 */ /* 0x0021e2000c101906 */
[----:B------:R-:W-:-:S13]  /*5f70*/  ISETP.GE.AND P1, PT, R252, 0x1, PT ;  /* 0x00000001fc00780c */ /* 0x000fda0003f26270 */
[----:B0-----:R-:W-:Y:S05]  /*5f80*/  @!P1 BRA `(.L_x_17855) ;  /* 0x00000014002c9947 */ /* 0x001fea0003800000 */
[----:B------:R-:W-:Y:S01]  /*5f90*/  FSEL R181, R243, RZ, !P0 ;  /* 0x000000fff3b57208 */ /* 0x000fe20004000000 */
[----:B------:R-:W0:Y:S01]  /*5fa0*/  LDC R249, c[0x0][0x388] ;  /* 0x0000e200fff97b82 */ /* 0x000e220000000800 */
[----:B------:R-:W2:Y:S01]  /*5fb0*/  LDL R251, [R1+0xc] ;  /* 0x00000c0001fb7983 */ /* 0x000ea20000100800 */
[----:B------:R-:W-:Y:S02]  /*5fc0*/  IADD3 R182, PT, PT, R252, -0x1, RZ ;  /* 0xfffffffffcb67810 */ /* 0x000fe40007ffe0ff */
[C---:B------:R-:W-:Y:S01]  /*5fd0*/  FADD.FTZ R183, -R181.reuse, R22 ;  /* 0x00000016b5b77221 */ /* 0x040fe20000010100 */
[C---:B------:R-:W-:Y:S01]  /*5fe0*/  FADD.FTZ R23, -R181.reuse, R23 ;  /* 0x00000017b5177221 */ /* 0x040fe20000010100 */
[----:B------:R-:W-:Y:S01]  /*5ff0*/  FADD.FTZ R243, -R181, R184 ;  /* 0x000000b8b5f37221 */ /* 0x000fe20000010100 */
[----:B------:R-:W3:Y:S01]  /*6000*/  LDL R252, [R1+0x8] ;  /* 0x0000080001fc7983 */ /* 0x000ee20000100800 */
[C---:B------:R-:W-:Y:S01]  /*6010*/  FMUL.FTZ R183, R180.reuse, R183 ;  /* 0x000000b7b4b77220 */ /* 0x040fe20000410000 */
[----:B------:R-:W-:-:S03]  /*6020*/  FMUL.FTZ R184, R180, R23 ;  /* 0x00000017b4b87220 */ /* 0x000fc60000410000 */
[----:B------:R-:W-:Y:S01]  /*6030*/  FFMA.FTZ R22, R183, R244, R100 ;  /* 0x000000f4b7167223 */ /* 0x000fe20000010064 */
[----:B------:R-:W-:Y:S02]  /*6040*/  FFMA.FTZ R183, R184, R245, R101 ;  /* 0x000000f5b8b77223 */ /* 0x000fe40000010065 */
[----:B------:R-:W4:Y:S01]  /*6050*/  LDL R184, [R1] ;  /* 0x0000000001b87983 */ /* 0x000f220000100800 */
[----:B0-----:R-:W-:-:S03]  /*6060*/  IMAD R182, R182, R249, RZ ;  /* 0x000000f9b6b67224 */ /* 0x001fc600078e02ff */
[----:B------:R-:W5:Y:S01]  /*6070*/  LDL R249, [R1+0x4] ;  /* 0x0000040001f97983 */ /* 0x000f620000100800 */
[C---:B------:R-:W-:Y:S01]  /*6080*/  FMUL.FTZ R243, R180.reuse, R243 ;  /* 0x000000f3b4f37220 */ /* 0x040fe20000410000 */
[----:B------:R-:W-:Y:S01]  /*6090*/  F2FP.BF16.F32.PACK_AB R22, R183, R22 ;  /* 0x00000016b716723e */ /* 0x000fe200000010ff */
[----:B------:R-:W-:Y:S01]  /*60a0*/  FADD.FTZ R21, -R181, R21 ;  /* 0x00000015b5157221 */ /* 0x000fe20000010100 */
[----:B------:R-:W-:Y:S01]  /*60b0*/  SHF.R.S32.HI R183, RZ, 0x1f, R182 ;  /* 0x0000001fffb77819 */ /* 0x000fe200000114b6 */
[----:B------:R-:W-:Y:S01]  /*60c0*/  FFMA.FTZ R23, R243, R246, R102 ;  /* 0x000000f6f3177223 */ /* 0x000fe20000010066 */
[----:B------:R-:W-:Y:S01]  /*60d0*/  FADD.FTZ R243, -R181, R20 ;  /* 0x00000014b5f37221 */ /* 0x000fe20000010100 */
[C---:B------:R-:W-:Y:S01]  /*60e0*/  FMUL.FTZ R21, R180.reuse, R21 ;  /* 0x00000015b4157220 */ /* 0x040fe20000410000 */
[----:B------:R-:W-:Y:S02]  /*60f0*/  LEA.HI R183, R183, R182, RZ, 0x3 ;  /* 0x000000b6b7b77211 */ /* 0x000fe400078f18ff */
[----:B------:R-:W-:Y:S01]  /*6100*/  FMUL.FTZ R182, R180, R243 ;  /* 0x000000f3b4b67220 */ /* 0x000fe20000410000 */
[----:B------:R-:W-:Y:S01]  /*6110*/  LOP3.LUT R248, R250, 0x1f, RZ, 0xc0, !PT ;  /* 0x0000001ffaf87812 */ /* 0x000fe200078ec0ff */
[----:B------:R-:W-:-:S04]  /*6120*/  FADD.FTZ R185, -R181, R185 ;  /* 0x000000b9b5b97221 */ /* 0x000fc80000010100 */
[----:B------:R-:W-:Y:S01]  /*6130*/  FMUL.FTZ R242, R180, R185 ;  /* 0x000000b9b4f27220 */ /* 0x000fe20000410000 */
[C---:B------:R-:W-:Y:S01]  /*6140*/  FADD.FTZ R185, -R181.reuse, R19 ;  /* 0x00000013b5b97221 */ /* 0x040fe20000010100 */
[----:B------:R-:W-:-:S03]  /*6150*/  FADD.FTZ R19, -R181, R18 ;  /* 0x00000012b5137221 */ /* 0x000fc60000010100 */
[C---:B------:R-:W-:Y:S01]  /*6160*/  FMUL.FTZ R185, R180.reuse, R185 ;  /* 0x000000b9b4b97220 */ /* 0x040fe20000410000 */
[----:B------:R-:W-:Y:S01]  /*6170*/  FMUL.FTZ R18, R180, R19 ;  /* 0x00000013b4127220 */ /* 0x000fe20000410000 */
[----:B------:R-:W-:Y:S01]  /*6180*/  FFMA.FTZ R242, R242, R247, R103 ;  /* 0x000000f7f2f27223 */ /* 0x000fe20000010067 */
[----:B------:R-:W-:-:S04]  /*6190*/  FADD.FTZ R17, -R181, R17 ;  /* 0x00000011b5117221 */ /* 0x000fc80000010100 */
[----:B------:R-:W-:Y:S01]  /*61a0*/  FMUL.FTZ R17, R180, R17 ;  /* 0x00000011b4117220 */ /* 0x000fe20000410000 */
[----:B------:R-:W-:Y:S01]  /*61b0*/  F2FP.BF16.F32.PACK_AB R23, R242, R23 ;  /* 0x00000017f217723e */ /* 0x000fe200000010ff */
[C---:B------:R-:W-:Y:S01]  /*61c0*/  FADD.FTZ R15, -R181.reuse, R15 ;  /* 0x0000000fb50f7221 */ /* 0x040fe20000010100 */
[----:B------:R-:W-:Y:S01]  /*61d0*/  FADD.FTZ R13, -R181, R13 ;  /* 0x0000000db50d7221 */ /* 0x000fe20000010100 */
[----:B------:R-:W-:Y:S02]  /*61e0*/  FFMA.FTZ R17, R17, R174, R94 ;  /* 0x000000ae11117223 */ /* 0x000fe4000001005e */
[----:B------:R-:W-:Y:S01]  /*61f0*/  FMUL.FTZ R15, R180, R15 ;  /* 0x0000000fb40f7220 */ /* 0x000fe20000410000 */
[----:B------:R-:W-:-:S03]  /*6200*/  FADD.FTZ R11, -R181, R11 ;  /* 0x0000000bb50b7221 */ /* 0x000fc60000010100 */
[----:B------:R-:W-:Y:S01]  /*6210*/  FFMA.FTZ R15, R15, R176, R96 ;  /* 0x000000b00f0f7223 */ /* 0x000fe20000010060 */
[C---:B------:R-:W-:Y:S01]  /*6220*/  FADD.FTZ R8, -R181.reuse, R8 ;  /* 0x00000008b5087221 */ /* 0x040fe20000010100 */
[C---:B------:R-:W-:Y:S01]  /*6230*/  FADD.FTZ R7, -R181.reuse, R7 ;  /* 0x00000007b5077221 */ /* 0x040fe20000010100 */
[C---:B------:R-:W-:Y:S01]  /*6240*/  FADD.FTZ R3, -R181.reuse, R3 ;  /* 0x00000003b5037221 */ /* 0x040fe20000010100 */
[C---:B------:R-:W-:Y:S01]  /*6250*/  FADD.FTZ R242, -R181.reuse, R189 ;  /* 0x000000bdb5f27221 */ /* 0x040fe20000010100 */
[C---:B------:R-:W-:Y:S01]  /*6260*/  FADD.FTZ R189, -R181.reuse, R217 ;  /* 0x000000d9b5bd7221 */ /* 0x040fe20000010100 */
[----:B------:R-:W-:Y:S01]  /*6270*/  FMUL.FTZ R7, R180, R7 ;  /* 0x00000007b4077220 */ /* 0x000fe20000410000 */
[C---:B------:R-:W-:Y:S01]  /*6280*/  FADD.FTZ R243, -R181.reuse, R191 ;  /* 0x000000bfb5f37221 */ /* 0x040fe20000010100 */
[----:B------:R-:W-:Y:S02]  /*6290*/  FADD.FTZ R191, -R181, R219 ;  /* 0x000000dbb5bf7221 */ /* 0x000fe40000010100 */
[----:B------:R-:W-:Y:S01]  /*62a0*/  FFMA.FTZ R7, R7, R166, R86 ;  /* 0x000000a607077223 */ /* 0x000fe20000010056 */
[C---:B------:R-:W-:Y:S01]  /*62b0*/  FADD.FTZ R194, -R181.reuse, R194 ;  /* 0x000000c2b5c27221 */ /* 0x040fe20000010100 */
[C---:B------:R-:W-:Y:S01]  /*62c0*/  FADD.FTZ R195, -R181.reuse, R195 ;  /* 0x000000c3b5c37221 */ /* 0x040fe20000010100 */
[----:B------:R-:W-:-:S04]  /*62d0*/  FADD.FTZ R196, -R181, R196 ;  /* 0x000000c4b5c47221 */ /* 0x000fc80000010100 */
[----:B------:R-:W-:-:S04]  /*62e0*/  FMUL.FTZ R196, R180, R196 ;  /* 0x000000c4b4c47220 */ /* 0x000fc80000410000 */
[----:B------:R-:W-:Y:S01]  /*62f0*/  FFMA.FTZ R196, R196, R108, R28 ;  /* 0x0000006cc4c47223 */ /* 0x000fe2000001001c */
[----:B----4-:R-:W-:Y:S01]  /*6300*/  FFMA.FTZ R20, R21, R184, R104 ;  /* 0x000000b815147223 */ /* 0x010fe20000010068 */
[----:B--2---:R-:W-:Y:S02]  /*6310*/  FFMA.FTZ R184, R182, R251, R107 ;  /* 0x000000fbb6b87223 */ /* 0x004fe4000001006b */
[----:B------:R-:W0:Y:S01]  /*6320*/  LDC.64 R250, c[0x0][0x428] ;  /* 0x00010a00fffa7b82 */ /* 0x000e220000000a00 */
[----:B------:R-:W-:Y:S01]  /*6330*/  LEA.HI.SX32 R182, R183, R248, 0x1d ;  /* 0x000000f8b7b67211 */ /* 0x000fe200078feaff */
[----:B---3--:R-:W-:Y:S01]  /*6340*/  FFMA.FTZ R21, R185, R252, R106 ;  /* 0x000000fcb9157223 */ /* 0x008fe2000001006a */
[----:B------:R-:W-:Y:S01]  /*6350*/  FADD.FTZ R183, -R181, R16 ;  /* 0x00000010b5b77221 */ /* 0x000fe20000010100 */
[----:B-----5:R-:W-:-:S03]  /*6360*/  FFMA.FTZ R19, R18, R249, R105 ;  /* 0x000000f912137223 */ /* 0x020fc60000010069 */
[----:B------:R-:W-:Y:S01]  /*6370*/  FMUL.FTZ R16, R180, R183 ;  /* 0x000000b7b4107220 */ /* 0x000fe20000410000 */
[----:B------:R-:W-:Y:S02]  /*6380*/  F2FP.BF16.F32.PACK_AB R21, R184, R21 ;  /* 0x00000015b815723e */ /* 0x000fe400000010ff */
[----:B------:R-:W-:Y:S01]  /*6390*/  F2FP.BF16.F32.PACK_AB R20, R19, R20 ;  /* 0x000000141314723e */ /* 0x000fe200000010ff */
[----:B------:R-:W-:Y:S01]  /*63a0*/  FFMA.FTZ R16, R16, R175, R95 ;  /* 0x000000af10107223 */ /* 0x000fe2000001005f */
[----:B0-----:R-:W-:-:S05]  /*63b0*/  IMAD.WIDE.U32 R18, R182, 0x10, R250 ;  /* 0x00000010b6127825 */ /* 0x001fca00078e00fa */
[----:B------:R0:W-:Y:S02]  /*63c0*/  STG.E.128 desc[UR6][R18.64], R20 ;  /* 0x0000001412007986 */ /* 0x0001e4000c101d06 */
[C---:B0-----:R-:W-:Y:S01]  /*63d0*/  FADD.FTZ R23, -R181.reuse, R10 ;  /* 0x0000000ab5177221 */ /* 0x041fe20000010100 */
[----:B------:R-:W-:Y:S01]  /*63e0*/  FMUL.FTZ R10, R180, R13 ;  /* 0x0000000db40a7220 */ /* 0x000fe20000410000 */
[----:B------:R-:W-:Y:S01]  /*63f0*/  F2FP.BF16.F32.PACK_AB R19, R16, R17 ;  /* 0x000000111013723e */ /* 0x000fe200000010ff */
[C---:B------:R-:W-:Y:S01]  /*6400*/  FADD.FTZ R21, -R181.reuse, R12 ;  /* 0x0000000cb5157221 */ /* 0x040fe20000010100 */
[----:B------:R-:W-:Y:S01]  /*6410*/  FADD.FTZ R17, -R181, R14 ;  /* 0x0000000eb5117221 */ /* 0x000fe20000010100 */
[----:B------:R-:W-:Y:S01]  /*6420*/  FFMA.FTZ R10, R10, R177, R97 ;  /* 0x000000b10a0a7223 */ /* 0x000fe20000010061 */
[C---:B------:R-:W-:Y:S01]  /*6430*/  FMUL.FTZ R14, R180.reuse, R23 ;  /* 0x00000017b40e7220 */ /* 0x040fe20000410000 */
[C---:B------:R-:W-:Y:S01]  /*6440*/  FMUL.FTZ R21, R180.reuse, R21 ;  /* 0x00000015b4157220 */ /* 0x040fe20000410000 */
[C---:B------:R-:W-:Y:S01]  /*6450*/  FMUL.FTZ R17, R180.reuse, R17 ;  /* 0x00000011b4117220 */ /* 0x040fe20000410000 */
[----:B------:R-:W-:Y:S01]  /*6460*/  FMUL.FTZ R12, R180, R11 ;  /* 0x0000000bb40c7220 */ /* 0x000fe20000410000 */
[----:B------:R-:W-:Y:S01]  /*6470*/  FFMA.FTZ R11, R14, R173, R93 ;  /* 0x000000ad0e0b7223 */ /* 0x000fe2000001005d */
[----:B------:R-:W-:Y:S01]  /*6480*/  FFMA.FTZ R18, R21, R172, R92 ;  /* 0x000000ac15127223 */ /* 0x000fe2000001005c */
[----:B------:R-:W-:Y:S01]  /*6490*/  F2FP.BF16.F32.PACK_AB R16, R10, R15 ;  /* 0x0000000f0a10723e */ /* 0x000fe200000010ff */
[----:B------:R-:W-:Y:S01]  /*64a0*/  FFMA.FTZ R17, R17, R178, R98 ;  /* 0x000000b211117223 */ /* 0x000fe20000010062 */
[----:B------:R-:W-:Y:S01]  /*64b0*/  FFMA.FTZ R12, R12, R179, R99 ;  /* 0x000000b30c0c7223 */ /* 0x000fe20000010063 */
[----:B------:R-:W-:-:S02]  /*64c0*/  IADD3 R10, PT, PT, R182, 0x20, RZ ;  /* 0x00000020b60a7810 */ /* 0x000fc40007ffe0ff */
[----:B------:R-:W-:Y:S01]  /*64d0*/  F2FP.BF16.F32.PACK_AB R18, R11, R18 ;  /* 0x000000120b12723e */ /* 0x000fe200000010ff */
[----:B------:R-:W-:Y:S01]  /*64e0*/  FADD.FTZ R13, -R181, R2 ;  /* 0x00000002b50d7221 */ /* 0x000fe20000010100 */
[----:B------:R-:W-:Y:S01]  /*64f0*/  F2FP.BF16.F32.PACK_AB R17, R12, R17 ;  /* 0x000000110c11723e */ /* 0x000fe200000010ff */
[----:B------:R-:W-:-:S04]  /*6500*/  IMAD.WIDE.U32 R10, R10, 0x10, R250 ;  /* 0x000000100a0a7825 */ /* 0x000fc800078e00fa */
[C---:B------:R-:W-:Y:S01]  /*6510*/  FADD.FTZ R22, -R181.reuse, R186 ;  /* 0x000000bab5167221 */ /* 0x040fe20000010100 */
[C---:B------:R-:W-:Y:S01]  /*6520*/  FADD.FTZ R183, -R181.reuse, R9 ;  /* 0x00000009b5b77221 */ /* 0x040fe20000010100 */
[C---:B------:R-:W-:Y:S01]  /*6530*/  FADD.FTZ R12, -R181.reuse, R190 ;  /* 0x000000beb50c7221 */ /* 0x040fe20000010100 */
[----:B------:R-:W-:Y:S01]  /*6540*/  MOV R186, R8 ;  /* 0x0000000800ba7202 */ /* 0x000fe20000000f00 */
[----:B------:R0:W-:Y:S01]  /*6550*/  STG.E.128 desc[UR6][R10.64], R16 ;  /* 0x000000100a007986 */ /* 0x0001e2000c101d06 */
[----:B------:R-:W-:Y:S01]  /*6560*/  MOV R190, R13 ;  /* 0x0000000d00be7202 */ /* 0x000fe20000000f00 */
[C---:B------:R-:W-:Y:S01]  /*6570*/  FADD.FTZ R9, -R181.reuse, R204 ;  /* 0x000000ccb5097221 */ /* 0x040fe20000010100 */
[C---:B------:R-:W-:Y:S01]  /*6580*/  FADD.FTZ R204, -R181.reuse, R229 ;  /* 0x000000e5b5cc7221 */ /* 0x040fe20000010100 */
[C---:B------:R-:W-:Y:S01]  /*6590*/  FADD.FTZ R23, -R181.reuse, R215 ;  /* 0x000000d7b5177221 */ /* 0x040fe20000010100 */
[----:B------:R-:W-:Y:S01]  /*65a0*/  FADD.FTZ R252, -R181, R187 ;  /* 0x000000bbb5fc7221 */ /* 0x000fe20000010100 */
[----:B------:R-:W-:-:S02]  /*65b0*/  MOV R215, R186 ;  /* 0x000000ba00d77202 */ /* 0x000fc40000000f00 */
[----:B------:R-:W-:Y:S02]  /*65c0*/  MOV R186, R190 ;  /* 0x000000be00ba7202 */ /* 0x000fe40000000f00 */
[----:B------:R-:W-:Y:S01]  /*65d0*/  MOV R187, R183 ;  /* 0x000000b700bb7202 */ /* 0x000fe20000000f00 */
[C---:B0-----:R-:W-:Y:S01]  /*65e0*/  FADD.FTZ R11, -R181.reuse, R202 ;  /* 0x000000cab50b7221 */ /* 0x041fe20000010100 */
[C---:B------:R-:W-:Y:S02]  /*65f0*/  FADD.FTZ R202, -R181.reuse, R228 ;  /* 0x000000e4b5ca7221 */ /* 0x040fe40000010100 */
[----:B------:R-:W0:Y:S01]  /*6600*/  LDC.64 R228, c[0x0][0x428] ;  /* 0x00010a00ffe47b82 */ /* 0x000e220000000a00 */
[C---:B------:R-:W-:Y:S01]  /*6610*/  FADD.FTZ R184, -R181.reuse, R6 ;  /* 0x00000006b5b87221 */ /* 0x040fe20000010100 */
[C---:B------:R-:W-:Y:S01]  /*6620*/  FADD.FTZ R2, -R181.reuse, R5 ;  /* 0x00000005b5027221 */ /* 0x040fe20000010100 */
[C---:B------:R-:W-:Y:S01]  /*6630*/  FADD.FTZ R251, -R181.reuse, R188 ;  /* 0x000000bcb5fb7221 */ /* 0x040fe20000010100 */
[C---:B------:R-:W-:Y:S01]  /*6640*/  FADD.FTZ R185, -R181.reuse, R4 ;  /* 0x00000004b5b97221 */ /* 0x040fe20000010100 */
[C---:B------:R-:W-:Y:S01]  /*6650*/  FADD.FTZ R188, -R181.reuse, R218 ;  /* 0x000000dab5bc7221 */ /* 0x040fe20000010100 */
[C---:B------:R-:W-:Y:S01]  /*6660*/  FMUL.FTZ R187, R180.reuse, R187 ;  /* 0x000000bbb4bb7220 */ /* 0x040fe20000410000 */
[C---:B------:R-:W-:Y:S01]  /*6670*/  FMUL.FTZ R186, R180.reuse, R186 ;  /* 0x000000bab4ba7220 */ /* 0x040fe20000410000 */
[C---:B------:R-:W-:Y:S01]  /*6680*/  FMUL.FTZ R218, R180.reuse, R3 ;  /* 0x00000003b4da7220 */ /* 0x040fe20000410000 */
[C---:B------:R-:W-:Y:S01]  /*6690*/  FADD.FTZ R250, -R181.reuse, R193 ;  /* 0x000000c1b5fa7221 */ /* 0x040fe20000010100 */
[C---:B------:R-:W-:Y:S01]  /*66a0*/  FADD.FTZ R14, -R181.reuse, R206 ;  /* 0x000000ceb50e7221 */ /* 0x040fe20000010100 */
[----:B------:R-:W-:Y:S01]  /*66b0*/  MOV R193, R12 ;  /* 0x0000000c00c17202 */ /* 0x000fe20000000f00 */
[C---:B------:R-:W-:Y:S01]  /*66c0*/  FADD.FTZ R19, -R181.reuse, R211 ;  /* 0x000000d3b5137221 */ /* 0x040fe20000010100 */
[C---:B------:R-:W-:Y:S01]  /*66d0*/  FADD.FTZ R190, -R181.reuse, R216 ;  /* 0x000000d8b5be7221 */ /* 0x040fe20000010100 */
[C---:B------:R-:W-:Y:S01]  /*66e0*/  FMUL.FTZ R217, R180.reuse, R184 ;  /* 0x000000b8b4d97220 */ /* 0x040fe20000410000 */
[C---:B------:R-:W-:Y:S01]  /*66f0*/  FMUL.FTZ R2, R180.reuse, R2 ;  /* 0x00000002b4027220 */ /* 0x040fe20000410000 */
[C---:B------:R-:W-:Y:S01]  /*6700*/  FADD.FTZ R4, -R181.reuse, R201 ;  /* 0x000000c9b5047221 */ /* 0x040fe20000010100 */
[C---:B------:R-:W-:Y:S01]  /*6710*/  FADD.FTZ R5, -R181.reuse, R199 ;  /* 0x000000c7b5057221 */ /* 0x040fe20000010100 */
[C---:B------:R-:W-:Y:S01]  /*6720*/  FADD.FTZ R13, -R181.reuse, R210 ;  /* 0x000000d2b50d7221 */ /* 0x040fe20000010100 */
[----:B------:R-:W-:Y:S01]  /*6730*/  FADD.FTZ R21, -R181, R220 ;  /* 0x000000dcb5157221 */ /* 0x000fe20000010100 */
[C---:B------:R-:W-:Y:S01]  /*6740*/  FMUL.FTZ R215, R180.reuse, R215 ;  /* 0x000000d7b4d77220 */ /* 0x040fe20000410000 */
[----:B------:R-:W-:Y:S01]  /*6750*/  FMUL.FTZ R216, R180, R185 ;  /* 0x000000b9b4d87220 */ /* 0x000fe20000410000 */
[----:B------:R-:W-:Y:S01]  /*6760*/  FFMA.FTZ R184, R187, R168, R88 ;  /* 0x000000a8bbb87223 */ /* 0x000fe20000010058 */
[----:B------:R-:W-:Y:S01]  /*6770*/  FFMA.FTZ R3, R186, R169, R89 ;  /* 0x000000a9ba037223 */ /* 0x000fe20000010059 */
[C---:B------:R-:W-:Y:S01]  /*6780*/  FADD.FTZ R15, -R181.reuse, R205 ;  /* 0x000000cdb50f7221 */ /* 0x040fe20000010100 */
[C---:B------:R-:W-:Y:S01]  /*6790*/  FADD.FTZ R18, -R181.reuse, R212 ;  /* 0x000000d4b5127221 */ /* 0x040fe20000010100 */
[----:B------:R-:W-:Y:S01]  /*67a0*/  MOV R220, R22 ;  /* 0x0000001600dc7202 */ /* 0x000fe20000000f00 */
[C---:B------:R-:W-:Y:S01]  /*67b0*/  FADD.FTZ R199, -R181.reuse, R223 ;  /* 0x000000dfb5c77221 */ /* 0x040fe20000010100 */
[C---:B------:R-:W-:Y:S01]  /*67c0*/  FADD.FTZ R201, -R181.reuse, R225 ;  /* 0x000000e1b5c97221 */ /* 0x040fe20000010100 */
[----:B------:R-:W-:Y:S01]  /*67d0*/  FFMA.FTZ R218, R218, R167, R87 ;  /* 0x000000a7dada7223 */ /* 0x000fe20000010057 */
[C---:B------:R-:W-:Y:S01]  /*67e0*/  FADD.FTZ R6, -R181.reuse, R198 ;  /* 0x000000c6b5067221 */ /* 0x040fe20000010100 */
[C---:B------:R-:W-:Y:S01]  /*67f0*/  FADD.FTZ R12, -R181.reuse, R200 ;  /* 0x000000c8b50c7221 */ /* 0x040fe20000010100 */
[C---:B------:R-:W-:Y:S01]  /*6800*/  FADD.FTZ R16, -R181.reuse, R208 ;  /* 0x000000d0b5107221 */ /* 0x040fe20000010100 */
[C---:B------:R-:W-:Y:S01]  /*6810*/  FADD.FTZ R17, -R181.reuse, R207 ;  /* 0x000000cfb5117221 */ /* 0x040fe20000010100 */
[C---:B------:R-:W-:Y:S01]  /*6820*/  FADD.FTZ R20, -R181.reuse, R209 ;  /* 0x000000d1b5147221 */ /* 0x040fe20000010100 */
[C---:B------:R-:W-:Y:S01]  /*6830*/  FADD.FTZ R206, -R181.reuse, R232 ;  /* 0x000000e8b5ce7221 */ /* 0x040fe20000010100 */
[----:B------:R-:W-:Y:S01]  /*6840*/  FMUL.FTZ R225, R180, R14 ;  /* 0x0000000eb4e17220 */ /* 0x000fe20000410000 */
[C---:B------:R-:W-:Y:S01]  /*6850*/  FADD.FTZ R249, -R181.reuse, R192 ;  /* 0x000000c0b5f97221 */ /* 0x040fe20000010100 */
[C---:B------:R-:W-:Y:S01]  /*6860*/  FADD.FTZ R8, -R181.reuse, R197 ;  /* 0x000000c5b5087221 */ /* 0x040fe20000010100 */
[C---:B------:R-:W-:Y:S01]  /*6870*/  FADD.FTZ R22, -R181.reuse, R213 ;  /* 0x000000d5b5167221 */ /* 0x040fe20000010100 */
[C---:B------:R-:W-:Y:S01]  /*6880*/  FADD.FTZ R183, -R181.reuse, R214 ;  /* 0x000000d6b5b77221 */ /* 0x040fe20000010100 */
[----:B------:R-:W-:Y:S01]  /*6890*/  MOV R219, R193 ;  /* 0x000000c100db7202 */ /* 0x000fe20000000f00 */
[C---:B------:R-:W-:Y:S01]  /*68a0*/  FADD.FTZ R198, -R181.reuse, R224 ;  /* 0x000000e0b5c67221 */ /* 0x040fe20000010100 */
[----:B------:R-:W-:Y:S01]  /*68b0*/  FADD.FTZ R200, -R181, R226 ;  /* 0x000000e2b5c87221 */ /* 0x000fe20000010100 */
[----:B------:R-:W-:Y:S01]  /*68c0*/  FFMA.FTZ R217, R217, R164, R84 ;  /* 0x000000a4d9d97223 */ /* 0x000fe20000010054 */
[----:B------:R-:W-:Y:S01]  /*68d0*/  FFMA.FTZ R2, R2, R165, R85 ;  /* 0x000000a502027223 */ /* 0x000fe20000010055 */
[----:B------:R-:W-:Y:S01]  /*68e0*/  FMUL.FTZ R14, R180, R19 ;  /* 0x00000013b40e7220 */ /* 0x000fe20000410000 */
[C---:B------:R-:W-:Y:S01]  /*68f0*/  FADD.FTZ R10, -R181.reuse, R203 ;  /* 0x000000cbb50a7221 */ /* 0x040fe20000010100 */
[C---:B------:R-:W-:Y:S01]  /*6900*/  FADD.FTZ R192, -R181.reuse, R227 ;  /* 0x000000e3b5c07221 */ /* 0x040fe20000010100 */
[C---:B------:R-:W-:Y:S01]  /*6910*/  FADD.FTZ R193, -R181.reuse, R221 ;  /* 0x000000ddb5c17221 */ /* 0x040fe20000010100 */
[C---:B------:R-:W-:Y:S01]  /*6920*/  FADD.FTZ R197, -R181.reuse, R222 ;  /* 0x000000deb5c57221 */ /* 0x040fe20000010100 */
[----:B------:R-:W-:Y:S01]  /*6930*/  FADD.FTZ R205, -R181, R230 ;  /* 0x000000e6b5cd7221 */ /* 0x000fe20000010100 */
[----:B------:R-:W-:Y:S01]  /*6940*/  FFMA.FTZ R185, R215, R170, R90 ;  /* 0x000000aad7b97223 */ /* 0x000fe2000001005a */
[----:B------:R-:W-:Y:S01]  /*6950*/  FFMA.FTZ R216, R216, R171, R91 ;  /* 0x000000abd8d87223 */ /* 0x000fe2000001005b */
[C---:B------:R-:W-:Y:S01]  /*6960*/  FMUL.FTZ R226, R180.reuse, R13 ;  /* 0x0000000db4e27220 */ /* 0x040fe20000410000 */
[C---:B------:R-:W-:Y:S01]  /*6970*/  FMUL.FTZ R19, R180.reuse, R189 ;  /* 0x000000bdb4137220 */ /* 0x040fe20000410000 */
        /* <DEDUP_REMOVED lines=9> */
[----:B------:R-:W-:Y:S01]  /*6a10*/  F2FP.BF16.F32.PACK_AB R184, R3, R184 ;  /* 0x000000b803b8723e */ /* 0x000fe200000010ff */
[C---:B------:R-:W-:Y:S01]  /*6a20*/  FMUL.FTZ R224, R180.reuse, R15 ;  /* 0x0000000fb4e07220 */ /* 0x040fe20000410000 */
[C---:B------:R-:W-:Y:S01]  /*6a30*/  FMUL.FTZ R13, R180.reuse, R18 ;  /* 0x00000012b40d7220 */ /* 0x040fe20000410000 */
[----:B------:R-:W-:Y:S01]  /*6a40*/  FMUL.FTZ R189, R180, R199 ;  /* 0x000000c7b4bd7220 */ /* 0x000fe20000410000 */
[----:B------:R-:W-:Y:S01]  /*6a50*/  FADD.FTZ R181, -R181, R241 ;  /* 0x000000f1b5b57221 */ /* 0x000fe20000010100 */
[----:B------:R-:W-:Y:S01]  /*6a60*/  F2FP.BF16.F32.PACK_AB R187, R218, R7 ;  /* 0x00000007dabb723e */ /* 0x000fe200000010ff */
        /* <DEDUP_REMOVED lines=24> */
[----:B------:R-:W-:Y:S01]  /*6bf0*/  IADD3 R194, PT, PT, R182, 0x40, RZ ;  /* 0x00000040b6c27810 */ /* 0x000fe20007ffe0ff */
        /* <DEDUP_REMOVED lines=30> */
[----:B0-----:R-:W-:-:S04]  /*6de0*/  IMAD.WIDE.U32 R194, R194, 0x10, R228 ;  /* 0x00000010c2c27825 */ /* 0x001fc800078e00e4 */
        /* <DEDUP_REMOVED lines=11> */
[----:B------:R-:W-:Y:S01]  /*6ea0*/  IADD3 R8, PT, PT, R182, 0x60, RZ ;  /* 0x00000060b6087810 */ /* 0x000fe20007ffe0ff */
[----:B------:R-:W-:Y:S01]  /*6eb0*/  FFMA.FTZ R12, R12, R151, R71 ;  /* 0x000000970c0c7223 */ /* 0x000fe20000010047 */
[----:B------:R-:W-:Y:S01]  /*6ec0*/  IADD3 R10, PT, PT, R182, 0x80, RZ ;  /* 0x00000080b60a7810 */ /* 0x000fe20007ffe0ff */
[----:B------:R0:W-:Y:S01]  /*6ed0*/  STG.E.128 desc[UR6][R194.64], R184 ;  /* 0x000000b8c2007986 */ /* 0x0001e2000c101d06 */
[----:B------:R-:W-:Y:S01]  /*6ee0*/  F2FP.BF16.F32.PACK_AB R4, R9, R4 ;  /* 0x000000040904723e */ /* 0x000fe200000010ff */
[----:B------:R-:W-:Y:S01]  /*6ef0*/  IMAD.WIDE.U32 R8, R8, 0x10, R228 ;  /* 0x0000001008087825 */ /* 0x000fe200078e00e4 */
[----:B------:R-:W-:-:S03]  /*6f00*/  F2FP.BF16.F32.PACK_AB R5, R11, R180 ;  /* 0x000000b40b05723e */ /* 0x000fc600000010ff */
[----:B------:R-:W-:Y:S01]  /*6f10*/  FFMA.FTZ R221, R221, R140, R60 ;  /* 0x0000008cdddd7223 */ /* 0x000fe2000001003c */
[----:B------:R-:W-:Y:S01]  /*6f20*/  F2FP.BF16.F32.PACK_AB R7, R12, R7 ;  /* 0x000000070c07723e */ /* 0x000fe200000010ff */
[----:B------:R-:W-:Y:S01]  /*6f30*/  IMAD.WIDE.U32 R10, R10, 0x10, R228 ;  /* 0x000000100a0a7825 */ /* 0x000fe200078e00e4 */
[----:B------:R-:W-:-:S03]  /*6f40*/  F2FP.BF16.F32.PACK_AB R6, R181, R6 ;  /* 0x00000006b506723e */ /* 0x000fc600000010ff */
[----:B------:R-:W-:Y:S01]  /*6f50*/  FFMA.FTZ R12, R13, R141, R61 ;  /* 0x0000008d0d0c7223 */ /* 0x000fe2000001003d */
[----:B------:R-:W-:Y:S01]  /*6f60*/  FFMA.FTZ R14, R14, R142, R62 ;  /* 0x0000008e0e0e7223 */ /* 0x000fe2000001003e */
[----:B------:R-:W-:Y:S01]  /*6f70*/  FFMA.FTZ R15, R15, R143, R63 ;  /* 0x0000008f0f0f7223 */ /* 0x000fe2000001003f */
[----:B0-----:R-:W-:Y:S02]  /*6f80*/  F2FP.BF16.F32.PACK_AB R187, R209, R218 ;  /* 0x000000dad1bb723e */ /* 0x001fe400000010ff */
[----:B------:R-:W-:Y:S02]  /*6f90*/  F2FP.BF16.F32.PACK_AB R186, R210, R217 ;  /* 0x000000d9d2ba723e */ /* 0x000fe400000010ff */
[----:B------:R-:W-:Y:S02]  /*6fa0*/  F2FP.BF16.F32.PACK_AB R185, R208, R215 ;  /* 0x000000d7d0b9723e */ /* 0x000fe400000010ff */
[----:B------:R-:W-:-:S05]  /*6fb0*/  F2FP.BF16.F32.PACK_AB R184, R3, R2 ;  /* 0x0000000203b8723e */ /* 0x000fca00000010ff */
[----:B------:R-:W-:Y:S04]  /*6fc0*/  STG.E.128 desc[UR6][R8.64], R184 ;  /* 0x000000b808007986 */ /* 0x000fe8000c101d06 */
[----:B------:R0:W-:Y:S01]  /*6fd0*/  STG.E.128 desc[UR6][R10.64], R4 ;  /* 0x000000040a007986 */ /* 0x0001e2000c101d06 */
[----:B------:R-:W-:Y:S01]  /*6fe0*/  FFMA.FTZ R13, R220, R137, R57 ;  /* 0x00000089dc0d7223 */ /* 0x000fe20000010039 */
[----:B------:R-:W-:Y:S01]  /*6ff0*/  FFMA.FTZ R20, R20, R134, R54 ;  /* 0x0000008614147223 */ /* 0x000fe20000010036 */
[----:B------:R-:W-:Y:S01]  /*7000*/  FFMA.FTZ R21, R21, R135, R55 ;  /* 0x0000008715157223 */ /* 0x000fe20000010037 */
[----:B------:R-:W-:Y:S01]  /*7010*/  FFMA.FTZ R19, R19, R133, R53 ;  /* 0x0000008513137223 */ /* 0x000fe20000010035 */
[----:B------:R-:W-:Y:S01]  /*7020*/  IADD3 R2, PT, PT, R182, 0xa0, RZ ;  /* 0x000000a0b6027810 */ /* 0x000fe20007ffe0ff */
[----:B------:R-:W-:Y:S01]  /*7030*/  FFMA.FTZ R226, R226, R144, R64 ;  /* 0x00000090e2e27223 */ /* 0x000fe20000010040 */
[----:B------:R-:W-:Y:S01]  /*7040*/  FFMA.FTZ R225, R225, R145, R65 ;  /* 0x00000091e1e17223 */ /* 0x000fe20000010041 */
[----:B0-----:R-:W-:Y:S01]  /*7050*/  F2FP.BF16.F32.PACK_AB R6, R12, R221 ;  /* 0x000000dd0c06723e */ /* 0x001fe200000010ff */
        /* <DEDUP_REMOVED lines=12> */
[----:B------:R-:W-:Y:S01]  /*7120*/  IADD3 R180, PT, PT, R182, 0xc0, RZ ;  /* 0x000000c0b6b47810 */ /* 0x000fe20007ffe0ff */
[----:B------:R-:W-:Y:S01]  /*7130*/  FFMA.FTZ R15, R191, R126, R46 ;  /* 0x0000007ebf0f7223 */ /* 0x000fe2000001002e */
[----:B------:R-:W-:Y:S01]  /*7140*/  F2FP.BF16.F32.PACK_AB R9, R12, R9 ;  /* 0x000000090c09723e */ /* 0x000fe200000010ff */
[----:B------:R-:W-:Y:S01]  /*7150*/  FFMA.FTZ R192, R192, R127, R47 ;  /* 0x0000007fc0c07223 */ /* 0x000fe2000001002f */
[----:B------:R-:W-:Y:S01]  /*7160*/  F2FP.BF16.F32.PACK_AB R8, R13, R8 ;  /* 0x000000080d08723e */ /* 0x000fe200000010ff */
[----:B------:R-:W-:Y:S01]  /*7170*/  FFMA.FTZ R12, R22, R128, R48 ;  /* 0x00000080160c7223 */ /* 0x000fe20000010030 */
[----:B------:R-:W-:Y:S01]  /*7180*/  IADD3 R194, PT, PT, R182, 0xe0, RZ ;  /* 0x000000e0b6c27810 */ /* 0x000fe20007ffe0ff */
[----:B------:R-:W-:Y:S01]  /*7190*/  FFMA.FTZ R23, R23, R129, R49 ;  /* 0x0000008117177223 */ /* 0x000fe20000010031 */
[----:B------:R-:W-:Y:S01]  /*71a0*/  F2FP.BF16.F32.PACK_AB R11, R21, R20 ;  /* 0x00000014150b723e */ /* 0x000fe200000010ff */
[----:B------:R-:W-:Y:S01]  /*71b0*/  FFMA.FTZ R13, R183, R130, R50 ;  /* 0x00000082b70d7223 */ /* 0x000fe20000010032 */
[----:B------:R-:W-:Y:S01]  /*71c0*/  F2FP.BF16.F32.PACK_AB R10, R19, R10 ;  /* 0x0000000a130a723e */ /* 0x000fe200000010ff */
[----:B------:R-:W-:Y:S01]  /*71d0*/  FFMA.FTZ R188, R188, R131, R51 ;  /* 0x00000083bcbc7223 */ /* 0x000fe20000010033 */
[----:B------:R-:W-:Y:S01]  /*71e0*/  F2FP.BF16.F32.PACK_AB R17, R16, R17 ;  /* 0x000000111011723e */ /* 0x000fe200000010ff */
[----:B------:R-:W-:Y:S01]  /*71f0*/  FFMA.FTZ R18, R200, R116, R36 ;  /* 0x00000074c8127223 */ /* 0x000fe20000010024 */
[----:B------:R-:W-:Y:S01]  /*7200*/  IADD3 R208, PT, PT, R182, 0x100, RZ ;  /* 0x00000100b6d07810 */ /* 0x000fe20007ffe0ff */
        /* <DEDUP_REMOVED lines=9> */
[----:B------:R-:W-:Y:S01]  /*72a0*/  FFMA.FTZ R206, R206, R114, R34 ;  /* 0x00000072cece7223 */ /* 0x000fe20000010022 */
[----:B------:R-:W-:Y:S01]  /*72b0*/  FFMA.FTZ R213, R213, R109, R29 ;  /* 0x0000006dd5d57223 */ /* 0x000fe2000001001d */
[----:B------:R-:W-:Y:S01]  /*72c0*/  FFMA.FTZ R207, R207, R115, R35 ;  /* 0x00000073cfcf7223 */ /* 0x000fe20000010023 */
[----:B------:R-:W-:Y:S01]  /*72d0*/  FFMA.FTZ R205, R205, R113, R33 ;  /* 0x00000071cdcd7223 */ /* 0x000fe20000010021 */
        /* <DEDUP_REMOVED lines=18> */
[----:B------:R0:W-:Y:S04]  /*7400*/  STG.E.128 desc[UR6][R180.64], R8 ;  /* 0x00000008b4007986 */ /* 0x0001e8000c101d06 */
[----:B------:R0:W-:Y:S04]  /*7410*/  STG.E.128 desc[UR6][R194.64], R12 ;  /* 0x0000000cc2007986 */ /* 0x0001e8000c101d06 */
[----:B------:R0:W-:Y:S04]  /*7420*/  STG.E.128 desc[UR6][R208.64], R16 ;  /* 0x00000010d0007986 */ /* 0x0001e8000c101d06 */
[----:B------:R0:W-:Y:S02]  /*7430*/  STG.E.128 desc[UR6][R210.64], R20 ;  /* 0x00000014d2007986 */ /* 0x0001e4000c101d06 */
.L_x_17855:
[----:B------:R-:W-:Y:S05]  /*7440*/  BSYNC.RECONVERGENT B0 ;  /* 0x0000000000007941 */ /* 0x000fea0003800200 */
.L_x_17854:
[----:B0-----:R-:W0:Y:S02]  /*7450*/  LDC.64 R2, c[0x0][0x380] ;  /* 0x0000e000ff027b82 */ /* 0x001e240000000a00 */
[----:B0-----:R-:W-:-:S04]  /*7460*/  LEA R0, R2, R0, 0x2 ;  /* 0x0000000002007211 */ /* 0x001fc800078e10ff */
[----:B------:R-:W-:-:S13]  /*7470*/  ISETP.GE.AND P0, PT, R0, R3, PT ;  /* 0x000000030000720c */ /* 0x000fda0003f06270 */
[----:B------:R-:W-:Y:S05]  /*7480*/  @!P0 BRA `(.L_x_17856) ;  /* 0xffffff9000e48947 */ /* 0x000fea000383ffff */
[----:B------:R-:W-:Y:S05]  /*7490*/  EXIT ;  /* 0x000000000000794d */ /* 0x000fea0003800000 */
.L_x_17853:
        /* <DEDUP_REMOVED lines=8> */
.L_x_17858:
[----:B------:R-:W-:Y:S05]  /*7520*/  BSYNC B0 ;  /* 0x0000000000007941 */ /* 0x000fea0003800000 */
.L_x_17857:
[----:B------:R-:W-:Y:S01]  /*7530*/  FADD.FTZ R183, R183, R180 ;  /* 0x000000b4b7b77221 */ /* 0x000fe20000010000 */
[----:B------:R-:W-:Y:S01]  /*7540*/  HFMA2 R180, -RZ, RZ, 0, 1.1920928955078125e-07 ;  /* 0x00000002ffb47431 */ /* 0x000fe200000001ff */
[----:B------:R-:W-:Y:S02]  /*7550*/  MOV R181, 0x1f ;  /* 0x0000001f00b57802 */ /* 0x000fe40000000f00 */
[----:B------:R-:W-:Y:S02]  /*7560*/  MOV R182, 0xffffffff ;  /* 0xffffffff00b67802 */ /* 0x000fe40000000f00 */
[----:B------:R-:W-:-:S07]  /*7570*/  MOV R249, R183 ;  /* 0x000000b700f97202 */ /* 0x000fce0000000f00 */
[----:B------:R-:W-:Y:S05]  /*7580*/  WARPSYNC.COLLECTIVE R182, `(.L_x_17859) ;  /* 0x00000000b6087348 */ /* 0x000fea0003c00000 */
[----:B------:R0:W1:Y:S02]  /*7590*/  SHFL.BFLY P0, R180, R249, R180, R181 ;  /* 0x0c0000b4f9b47389 */ /* 0x00006400000000b5 */
[----:B01----:R-:W-:Y:S05]  /*75a0*/  ENDCOLLECTIVE ;  /* 0x000000000000791b */ /* 0x003fea0003800000 */
.L_x_17859:
[----:B------:R-:W-:Y:S01]  /*75b0*/  MOV R242, R180 ;  /* 0x000000b400f27202 */ /* 0x000fe20000000f00 */
[----:B------:R-:W-:-:S04]  /*75c0*/  HFMA2 R180, -RZ, RZ, 0, 2.384185791015625e-07 ;  /* 0x00000004ffb47431 */ /* 0x000fc800000001ff */
[----:B------:R-:W-:-:S05]  /*75d0*/  FADD.FTZ R183, R183, R242 ;  /* 0x000000f2b7b77221 */ /* 0x000fca0000010000 */
[----:B------:R-:W-:-:S07]  /*75e0*/  MOV R249, R183 ;  /* 0x000000b700f97202 */ /* 0x000fce0000000f00 */
[----:B------:R-:W-:Y:S05]  /*75f0*/  WARPSYNC.COLLECTIVE R182, `(.L_x_17860) ;  /* 0x00000000b6087348 */ /* 0x000fea0003c00000 */
[----:B------:R0:W1:Y:S02]  /*7600*/  SHFL.BFLY P0, R180, R249, R180, R181 ;  /* 0x0c0000b4f9b47389 */ /* 0x00006400000000b5 */
[----:B01----:R-:W-:Y:S05]  /*7610*/  ENDCOLLECTIVE ;  /* 0x000000000000791b */ /* 0x003fea0003800000 */
.L_x_17860:
[----:B------:R-:W-:Y:S01]  /*7620*/  MOV R242, R180 ;  /* 0x000000b400f27202 */ /* 0x000fe20000000f00 */
[----:B------:R-:W-:-:S04]  /*7630*/  HFMA2 R180, -RZ, RZ, 0, 4.76837158203125e-07 ;  /* 0x00000008ffb47431 */ /* 0x000fc800000001ff */
[----:B------:R-:W-:-:S05]  /*7640*/  FADD.FTZ R183, R183, R242 ;  /* 0x000000f2b7b77221 */ /* 0x000fca0000010000 */
[----:B------:R-:W-:-:S07]  /*7650*/  MOV R249, R183 ;  /* 0x000000b700f97202 */ /* 0x000fce0000000f00 */
[----:B------:R-:W-:Y:S05]  /*7660*/  WARPSYNC.COLLECTIVE R182, `(.L_x_17861) ;  /* 0x00000000b6087348 */ /* 0x000fea0003c00000 */
[----:B------:R0:W1:Y:S02]  /*7670*/  SHFL.BFLY P0, R180, R249, R180, R181 ;  /* 0x0c0000b4f9b47389 */ /* 0x00006400000000b5 */
[----:B01----:R-:W-:Y:S05]  /*7680*/  ENDCOLLECTIVE ;  /* 0x000000000000791b */ /* 0x003fea0003800000 */
.L_x_17861:
[----:B------:R-:W-:Y:S01]  /*7690*/  MOV R242, R180 ;  /* 0x000000b400f27202 */ /* 0x000fe20000000f00 */
[----:B------:R-:W-:-:S04]  /*76a0*/  HFMA2 R180, -RZ, RZ, 0, 9.5367431640625e-07 ;  /* 0x00000010ffb47431 */ /* 0x000fc800000001ff */
[----:B------:R-:W-:-:S05]  /*76b0*/  FADD.FTZ R183, R183, R242 ;  /* 0x000000f2b7b77221 */ /* 0x000fca0000010000 */
[----:B------:R-:W-:-:S07]  /*76c0*/  MOV R249, R183 ;  /* 0x000000b700f97202 */ /* 0x000fce0000000f00 */
[----:B------:R-:W-:Y:S05]  /*76d0*/  WARPSYNC.COLLECTIVE R182, `(.L_x_17862) ;  /* 0x00000000b6087348 */ /* 0x000fea0003c00000 */
[----:B------:R0:W1:Y:S02]  /*76e0*/  SHFL.BFLY P0, R180, R249, R180, R181 ;  /* 0x0c0000b4f9b47389 */ /* 0x00006400000000b5 */
[----:B01----:R-:W-:Y:S05]  /*76f0*/  ENDCOLLECTIVE ;  /* 0x000000000000791b */ /* 0x003fea0003800000 */
.L_x_17862:
[----:B------:R-:W-:-:S05]  /*7700*/  MOV R242, R180 ;  /* 0x000000b400f27202 */ /* 0x000fca0000000f00 */
[----:B------:R-:W-:Y:S02]  /*7710*/  FADD.FTZ R183, R183, R242 ;  /* 0x000000f2b7b77221 */ /* 0x000fe40000010000 */
[----:B------:R-:W0:Y:S02]  /*7720*/  LDC R242, c[0x0][0x400] ;  /* 0x00010000fff27b82 */ /* 0x000e240000000800 */
[----:B0-----:R-:W-:-:S04]  /*7730*/  FMUL.FTZ R243, R183, R242 ;  /* 0x000000f2b7f37220 */ /* 0x001fc80000410000 */
[C---:B------:R-:W-:Y:S01]  /*7740*/  FADD.FTZ R183, -R243.reuse, R21 ;  /* 0x00000015f3b77221 */ /* 0x040fe20000010100 */
[----:B------:R-:W-:-:S03]  /*7750*/  FADD.FTZ R181, -R243, R18 ;  /* 0x00000012f3b57221 */ /* 0x000fc60000010100 */
[----:B------:R-:W-:Y:S01]  /*7760*/  FFMA.FTZ R180, R183, R183, RZ ;  /* 0x000000b7b7b47223 */ /* 0x000fe200000100ff */
        /* <DEDUP_REMOVED lines=156> */
[----:B------:R-:W-:-:S03]  /*8130*/  MOV R181, 0x1f ;  /* 0x0000001f00b57802 */ /* 0x000fc60000000f00 */
[----:B------:R-:W-:Y:S01]  /*8140*/  FFMA.FTZ R183, R183, R183, R180 ;  /* 0x000000b7b7b77223 */ /* 0x000fe200000100b4 */
[----:B------:R-:W-:-:S04]  /*8150*/  HFMA2 R180, -RZ, RZ, 0, 5.9604644775390625e-08 ;  /* 0x00000001ffb47431 */ /* 0x000fc800000001ff */
[----:B------:R-:W-:-:S07]  /*8160*/  MOV R249, R183 ;  /* 0x000000b700f97202 */ /* 0x000fce0000000f00 */
[----:B------:R-:W-:Y:S05]  /*8170*/  WARPSYNC.COLLECTIVE R182, `(.L_x_17863) ;  /* 0x00000000b6087348 */ /* 0x000fea0003c00000 */
[----:B------:R0:W1:Y:S02]  /*8180*/  SHFL.BFLY P0, R180, R249, R180, R181 ;  /* 0x0c0000b4f9b47389 */ /* 0x00006400000000b5 */
[----:B01----:R-:W-:Y:S05]  /*8190*/  ENDCOLLECTIVE ;  /* 0x000000000000791b */ /* 0x003fea0003800000 */
.L_x_17863:
[----:B------:R-:W-:Y:S01]  /*81a0*/  FADD.FTZ R183, R183, R180 ;  /* 0x000000b4b7b77221 */ /* 0x000fe20000010000 */
[----:B------:R-:W-:-:S04]  /*81b0*/  HFMA2 R180, -RZ, RZ, 0, 1.1920928955078125e-07 ;  /* 0x00000002ffb47431 */ /* 0x000fc800000001ff */
[----:B------:R-:W-:-:S07]  /*81c0*/  MOV R249, R183 ;  /* 0x000000b700f97202 */ /* 0x000fce0000000f00 */
[----:B------:R-:W-:Y:S05]  /*81d0*/  WARPSYNC.COLLECTIVE R182, `(.L_x_17864) ;  /* 0x00000000b6087348 */ /* 0x000fea0003c00000 */
[----:B------:R0:W1:Y:S02]  /*81e0*/  SHFL.BFLY P0, R180, R249, R180, R181 ;  /* 0x0c0000b4f9b47389 */ /* 0x00006400000000b5 */
[----:B01----:R-:W-:Y:S05]  /*81f0*/  ENDCOLLECTIVE ;  /* 0x000000000000791b */ /* 0x003fea0003800000 */
.L_x_17864:
[----:B------:R-:W-:Y:S01]  /*8200*/  FADD.FTZ R183, R183, R180 ;  /* 0x000000b4b7b77221 */ /* 0x000fe20000010000 */
[----:B------:R-:W-:-:S04]  /*8210*/  HFMA2 R180, -RZ, RZ, 0, 2.384185791015625e-07 ;  /* 0x00000004ffb47431 */ /* 0x000fc800000001ff */
[----:B------:R-:W-:-:S07]  /*8220*/  MOV R249, R183 ;  /* 0x000000b700f97202 */ /* 0x000fce0000000f00 */
[----:B------:R-:W-:Y:S05]  /*8230*/  WARPSYNC.COLLECTIVE R182, `(.L_x_17865) ;  /* 0x00000000b6087348 */ /* 0x000fea0003c00000 */
[----:B------:R0:W1:Y:S02]  /*8240*/  SHFL.BFLY P0, R180, R249, R180, R181 ;  /* 0x0c0000b4f9b47389 */ /* 0x00006400000000b5 */
[----:B01----:R-:W-:Y:S05]  /*8250*/  ENDCOLLECTIVE ;  /* 0x000000000000791b */ /* 0x003fea0003800000 */
.L_x_17865:
[----:B------:R-:W-:Y:S01]  /*8260*/  FADD.FTZ R183, R183, R180 ;  /* 0x000000b4b7b77221 */ /* 0x000fe20000010000 */
[----:B------:R-:W-:-:S04]  /*8270*/  HFMA2 R180, -RZ, RZ, 0, 4.76837158203125e-07 ;  /* 0x00000008ffb47431 */ /* 0x000fc800000001ff */
[----:B------:R-:W-:-:S07]  /*8280*/  MOV R249, R183 ;  /* 0x000000b700f97202 */ /* 0x000fce0000000f00 */
[----:B------:R-:W-:Y:S05]  /*8290*/  WARPSYNC.COLLECTIVE R182, `(.L_x_17866) ;  /* 0x00000000b6087348 */ /* 0x000fea0003c00000 */
[----:B------:R0:W1:Y:S02]  /*82a0*/  SHFL.BFLY P0, R180, R249, R180, R181 ;  /* 0x0c0000b4f9b47389 */ /* 0x00006400000000b5 */
[----:B01----:R-:W-:Y:S05]  /*82b0*/  ENDCOLLECTIVE ;  /* 0x000000000000791b */ /* 0x003fea0003800000 */
.L_x_17866:
[----:B------:R-:W-:Y:S01]  /*82c0*/  FADD.FTZ R183, R183, R180 ;  /* 0x000000b4b7b77221 */ /* 0x000fe20000010000 */
[----:B------:R-:W-:-:S04]  /*82d0*/  HFMA2 R180, -RZ, RZ, 0, 9.5367431640625e-07 ;  /* 0x00000010ffb47431 */ /* 0x000fc800000001ff */
[----:B------:R-:W-:-:S07]  /*82e0*/  MOV R249, R183 ;  /* 0x000000b700f97202 */ /* 0x000fce0000000f00 */
[----:B------:R-:W-:Y:S05]  /*82f0*/  WARPSYNC.COLLECTIVE R182, `(.L_x_17867) ;  /* 0x00000000b6087348 */ /* 0x000fea0003c00000 */
[----:B------:R0:W1:Y:S02]  /*8300*/  SHFL.BFLY P0, R180, R249, R180, R181 ;  /* 0x0c0000b4f9b47389 */ /* 0x00006400000000b5 */
[----:B01----:R-:W-:Y:S05]  /*8310*/  ENDCOLLECTIVE ;  /* 0x000000000000791b */ /* 0x003fea0003800000 */
.L_x_17867:
[----:B------:R-:W-:Y:S05]  /*8320*/  BRA `(.L_x_17868) ;  /* 0xffffffd800d87947 */ /* 0x000fea000383ffff */
.L_x_17869:
        /* <DEDUP_REMOVED lines=13> */
.L_x_88451:


//--------------------- .text._ZN10layer_norm13ln_fwd_kernelINS_13Kernel_traitsIf13__nv_bfloat16S2_S2_fjLj2560ELj1ELj4ELj1ELj16ENS_18Kernel_traits_baseILj2560EfS2_S2_S2_fjLj128EEEEELb0ELb1ELb0ELb0EEEvNS_9FwdParamsE --------------------------
	.section	.text._ZN10layer_norm13ln_fwd_kernelINS_13Kernel_traitsIf13__nv_bfloat16S2_S2_fjLj2560ELj1ELj4ELj1ELj16ENS_18Kernel_traits_baseILj2560EfS2_S2_S2_fjLj128EEEEELb0ELb1ELb0ELb0EEEvNS_9FwdParamsE,"ax",@progbits
	.align	128
        .global         _ZN10layer_norm13ln_fwd_kernelINS_13Kernel_traitsIf13__nv_bfloat16S2_S2_fjLj2560ELj1ELj4ELj1ELj16ENS_18Kernel_traits_baseILj2560EfS2_S2_S2_fjLj128EEEEELb0ELb1ELb0ELb0EEEvNS_9FwdParamsE
        .type           _ZN10layer_norm13ln_fwd_kernelINS_13Kernel_traitsIf13__nv_bfloat16S2_S2_fjLj2560ELj1ELj4ELj1ELj16ENS_18Kernel_traits_baseILj2560EfS2_S2_S2_fjLj128EEEEELb0ELb1ELb0ELb0EEEvNS_9FwdParamsE,@function
        .size           _ZN10layer_norm13ln_fwd_kernelINS_13Kernel_traitsIf13__nv_bfloat16S2_S2_fjLj2560ELj1ELj4ELj1ELj16ENS_18Kernel_traits_baseILj2560EfS2_S2_S2_fjLj128EEEEELb0ELb1ELb0ELb0EEEvNS_9FwdParamsE,(.L_x_88452 - _ZN10layer_norm13ln_fwd_kernelINS_13Kernel_traitsIf13__nv_bfloat16S2_S2_fjLj2560ELj1ELj4ELj1ELj16ENS_18Kernel_traits_baseILj2560EfS2_S2_S2_fjLj128EEEEELb0ELb1ELb0ELb0EEEvNS_9FwdParamsE)
        .other          _ZN10layer_norm13ln_fwd_kernelINS_13Kernel_traitsIf13__nv_bfloat16S2_S2_fjLj2560ELj1ELj4ELj1ELj16ENS_18Kernel_traits_baseILj2560EfS2_S2_S2_fjLj128EEEEELb0ELb1ELb0ELb0EEEvNS_9FwdParamsE,@"STO_CUDA_ENTRY STV_DEFAULT"
_ZN10layer_norm13ln_fwd_kernelINS_13Kernel_traitsIf13__nv_bfloat16S2_S2_fjLj2560ELj1ELj4ELj1ELj16ENS_18Kernel_traits_baseILj2560EfS2_S2_S2_fjLj128EEEEELb0ELb1ELb0ELb0EEEvNS_9FwdParamsE:
.text._ZN10layer_norm13ln_fwd_kernelINS_13Kernel_traitsIf13__nv_bfloat16S2_S2_fjLj2560ELj1ELj4ELj1ELj16ENS_18Kernel_traits_baseILj2560EfS2_S2_S2_fjLj128EEEEELb0ELb1ELb0ELb0EEEvNS_9FwdParamsE:
        /* <DEDUP_REMOVED lines=15> */
[----:B------:R-:W2:Y:S04]  /*00f0*/  LDL.64 R32, [R1+0x150] ;  /* 0x0001500001207983 */ /* 0x000ea80000100a00 */
[----:B------:R-:W2:Y:S04]  /*0100*/  LDL.64 R34, [R1+0x158] ;  /* 0x0001580001227983 */ /* 0x000ea80000100a00 */
[----:B------:R-:W3:Y:S04]  /*0110*/  LDL.64 R28, [R1+0x140] ;  /* 0x00014000011c7983 */ /* 0x000ee80000100a00 */
[----:B------:R-:W3:Y:S01]  /*0120*/  LDL.64 R30, [R1+0x148] ;  /* 0x00014800011e7983 */ /* 0x000ee20000100a00 */
[----:B------:R-:W-:-:S03]  /*0130*/  ISETP.GE.U32.AND P0, PT, R3, 0x20, PT ;  /* 0x000000200300780c */ /* 0x000fc60003f06070 */
[----:B------:R-:W4:Y:S04]  /*0140*/  LDL.64 R24, [R1+0x120] ;  /* 0x0001200001187983 */ /* 0x000f280000100a00 */
[----:B------:R-:W4:Y:S04]  /*0150*/  LDL.64 R26, [R1+0x128] ;  /* 0x00012800011a7983 */ /* 0x000f280000100a00 */
[----:B------:R-:W4:Y:S02]  /*0160*/  LDL.64 R36, [R1+0x130] ;  /* 0x0001300001247983 */ /* 0x000f240000100a00 */
[----:B------:R-:W0:Y:S02]  /*0170*/  @P0 LDC.64 R10, c[0x0][0x3d0] ;  /* 0x0000f400ff0a0b82 */ /* 0x000e240000000a00 */
[----:B------:R-:W4:Y:S01]  /*0180*/  LDL.64 R38, [R1+0x138] ;  /* 0x0001380001267983 */ /* 0x000f220000100a00 */
[----:B------:R-:W-:-:S05]  /*0190*/  ISETP.GE.U32.AND P1, PT, R3, 0x40, PT ;  /* 0x000000400300780c */ /* 0x000fca0003f26070 */
[----:B------:R-:W1:Y:S08]  /*01a0*/  @P0 LDC.64 R16, c[0x0][0x438] ;  /* 0x00010e00ff100b82 */ /* 0x000e700000000a00 */
[----:B------:R-:W1:Y:S01]  /*01b0*/  @P0 LDC.64 R18, c[0x0][0x3e8] ;  /* 0x0000fa00ff120b82 */ /* 0x000e620000000a00 */
[----:B0-----:R-:W-:-:S07]  /*01c0*/  @P0 IMAD.WIDE.U32 R10, R0, 0x20, R10 ;  /* 0x00000020000a0825 */ /* 0x001fce00078e000a */
[----:B------:R-:W0:Y:S01]  /*01d0*/  @P1 LDC.64 R12, c[0x0][0x3d0] ;  /* 0x0000f400ff0c1b82 */ /* 0x000e220000000a00 */
[----:B------:R-:W-:Y:S01]  /*01e0*/  ISETP.GE.U32.AND P2, PT, R3, 0x60, PT ;  /* 0x000000600300780c */ /* 0x000fe20003f46070 */
[----:B-1----:R-:W-:-:S06]  /*01f0*/  @P0 IMAD.WIDE.U32 R16, R0, 0x20, R16 ;  /* 0x0000002000100825 */ /* 0x002fcc00078e0010 */
[----:B------:R-:W1:Y:S01]  /*0200*/  @P1 LDC.64 R22, c[0x0][0x438] ;  /* 0x00010e00ff161b82 */ /* 0x000e620000000a00 */
[----:B------:R-:W5:Y:S01]  /*0210*/  @P0 LD.E.128 R196, desc[UR6][R16.64] ;  /* 0x0000000610c40980 */ /* 0x000f62000c101d00 */
[----:B------:R-:W-:-:S06]  /*0220*/  @P0 IMAD.WIDE.U32 R18, R0, 0x20, R18 ;  /* 0x0000002000120825 */ /* 0x000fcc00078e0012 */
[----:B------:R-:W1:Y:S01]  /*0230*/  @P1 LDC.64 R4, c[0x0][0x3e8] ;  /* 0x0000fa00ff041b82 */ /* 0x000e620000000a00 */
[----:B--2---:R-:W2:Y:S04]  /*0240*/  @P0 LDG.E.128 R32, desc[UR6][R10.64] ;  /* 0x000000060a200981 */ /* 0x004ea8000c1e1d00 */
[----:B---3--:R3:W3:Y:S01]  /*0250*/  @P0 LDG.E.128 R28, desc[UR6][R10.64+0x10] ;  /* 0x000010060a1c0981 */ /* 0x0086e2000c1e1d00 */
[----:B------:R-:W-:Y:S02]  /*0260*/  @P0 LOP3.LUT R0, R0, 0x20, RZ, 0xfc, !PT ;  /* 0x0000002000000812 */ /* 0x000fe400078efcff */
[----:B------:R-:W3:Y:S01]  /*0270*/  @P2 LDC.64 R8, c[0x0][0x3d0] ;  /* 0x0000f400ff082b82 */ /* 0x000ee20000000a00 */
[----:B------:R3:W5:Y:S02]  /*0280*/  @P0 LD.E.128 R200, desc[UR6][R16.64+0x10] ;  /* 0x0000100610c80980 */ /* 0x000764000c101d00 */
[C---:B0-----:R-:W-:Y:S01]  /*0290*/  @P1 IMAD.WIDE.U32 R20, R0.reuse, 0x20, R12 ;  /* 0x0000002000141825 */ /* 0x041fe200078e000c */
[----:B------:R-:W-:Y:S01]  /*02a0*/  ISETP.GE.U32.AND P3, PT, R3, 0x80, PT ;  /* 0x000000800300780c */ /* 0x000fe20003f66070 */
[----:B------:R-:W5:Y:S03]  /*02b0*/  @P0 LDG.E.128 R124, desc[UR6][R18.64] ;  /* 0x00000006127c0981 */ /* 0x000f66000c1e1d00 */
[----:B------:R-:W0:Y:S01]  /*02c0*/  @P2 LDC.64 R6, c[0x0][0x438] ;  /* 0x00010e00ff062b82 */ /* 0x000e220000000a00 */
[----:B----4-:R-:W4:Y:S04]  /*02d0*/  @P1 LDG.E.128 R24, desc[UR6][R20.64+0x10] ;  /* 0x0000100614181981 */ /* 0x010f28000c1e1d00 */
[----:B------:R-:W4:Y:S03]  /*02e0*/  @P1 LDG.E.128 R36, desc[UR6][R20.64] ;  /* 0x0000000614241981 */ /* 0x000f26000c1e1d00 */
[----:B------:R-:W0:Y:S01]  /*02f0*/  @P2 LDC.64 R14, c[0x0][0x3e8] ;  /* 0x0000fa00ff0e2b82 */ /* 0x000e220000000a00 */
[----:B------:R0:W5:Y:S04]  /*0300*/  @P0 LDG.E.128 R120, desc[UR6][R18.64+0x10] ;  /* 0x0000100612780981 */ /* 0x000168000c1e1d00 */
[----:B--2---:R2:W-:Y:S01]  /*0310*/  @P0 STL.64 [R1+0x150], R32 ;  /* 0x0001502001000387 */ /* 0x0045e20000100a00 */
[----:B-1----:R-:W-:-:S02]  /*0320*/  @P1 IMAD.WIDE.U32 R22, R0, 0x20, R22 ;  /* 0x0000002000161825 */ /* 0x002fc400078e0016 */
[----:B------:R-:W1:Y:S01]  /*0330*/  @P3 LDC.64 R12, c[0x0][0x3d0] ;  /* 0x0000f400ff0c3b82 */ /* 0x000e620000000a00 */
[----:B------:R0:W-:Y:S01]  /*0340*/  @P0 STL.64 [R1+0x158], R34 ;  /* 0x0001582201000387 */ /* 0x0001e20000100a00 */
[----:B------:R-:W-:-:S03]  /*0350*/  @P1 IMAD.WIDE.U32 R4, R0, 0x20, R4 ;  /* 0x0000002000041825 */ /* 0x000fc600078e0004 */
[----:B------:R-:W5:Y:S03]  /*0360*/  @P1 LD.E.128 R204, desc[UR6][R22.64] ;  /* 0x0000000616cc1980 */ /* 0x000f66000c101d00 */
[----:B---3--:R-:W3:Y:S01]  /*0370*/  @P3 LDC.64 R10, c[0x0][0x438] ;  /* 0x00010e00ff0a3b82 */ /* 0x008ee20000000a00 */
[----:B--2---:R-:W2:Y:S04]  /*0380*/  LDL.64 R32, [R1+0x110] ;  /* 0x0001100001207983 */ /* 0x004ea80000100a00 */
[----:B0-----:R-:W2:Y:S04]  /*0390*/  LDL.64 R34, [R1+0x118] ;  /* 0x0001180001227983 */ /* 0x001ea80000100a00 */
[----:B------:R0:W-:Y:S04]  /*03a0*/  @P0 STL.64 [R1+0x140], R28 ;  /* 0x0001401c01000387 */ /* 0x0001e80000100a00 */
[----:B------:R4:W-:Y:S04]  /*03b0*/  @P0 STL.64 [R1+0x148], R30 ;  /* 0x0001481e01000387 */ /* 0x0009e80000100a00 */
[----:B------:R-:W3:Y:S04]  /*03c0*/  LDL.64 R44, [R1+0xe0] ;  /* 0x0000e000012c7983 */ /* 0x000ee80000100a00 */
[----:B0-----:R-:W3:Y:S04]  /*03d0*/  LDL.64 R28, [R1+0x100] ;  /* 0x00010000011c7983 */ /* 0x001ee80000100a00 */
[----:B----4-:R-:W3:Y:S04]  /*03e0*/  LDL.64 R30, [R1+0x108] ;  /* 0x00010800011e7983 */ /* 0x010ee80000100a00 */
[----:B------:R-:W4:Y:S04]  /*03f0*/  LDL.64 R46, [R1+0xe8] ;  /* 0x0000e800012e7983 */ /* 0x000f280000100a00 */
[----:B------:R-:W4:Y:S04]  /*0400*/  LDL.64 R48, [R1+0xf0] ;  /* 0x0000f00001307983 */ /* 0x000f280000100a00 */
[----:B------:R-:W4:Y:S01]  /*0410*/  LDL.64 R50, [R1+0xf8] ;  /* 0x0000f80001327983 */ /* 0x000f220000100a00 */
[----:B------:R-:W-:-:S03]  /*0420*/  @P1 IADD3 R0, PT, PT, R0, 0x20, RZ ;  /* 0x0000002000001810 */ /* 0x000fc60007ffe0ff */
[----:B------:R0:W5:Y:S02]  /*0430*/  @P1 LD.E.128 R208, desc[UR6][R22.64+0x10] ;  /* 0x0000100616d01980 */ /* 0x000164000c101d00 */
[C---:B------:R-:W-:Y:S02]  /*0440*/  @P2 IMAD.WIDE.U32 R16, R0.reuse, 0x20, R8 ;  /* 0x0000002000102825 */ /* 0x040fe400078e0008 */
[----:B------:R-:W5:Y:S04]  /*0450*/  @P1 LDG.E.128 R116, desc[UR6][R4.64] ;  /* 0x0000000604741981 */ /* 0x000f68000c1e1d00 */
[----:B------:R-:W5:Y:S04]  /*0460*/  @P1 LDG.E.128 R112, desc[UR6][R4.64+0x10] ;  /* 0x0000100604701981 */ /* 0x000f68000c1e1d00 */
[----:B--2---:R-:W2:Y:S04]  /*0470*/  @P2 LDG.E.128 R32, desc[UR6][R16.64] ;  /* 0x0000000610202981 */ /* 0x004ea8000c1e1d00 */
[----:B---3--:R3:W2:Y:S01]  /*0480*/  @P2 LDG.E.128 R28, desc[UR6][R16.64+0x10] ;  /* 0x00001006101c2981 */ /* 0x0086a2000c1e1d00 */
[----:B------:R-:W-:-:S04]  /*0490*/  @P2 IMAD.WIDE.U32 R18, R0, 0x20, R6 ;  /* 0x0000002000122825 */ /* 0x000fc800078e0006 */
[C---:B------:R-:W-:Y:S01]  /*04a0*/  @P2 IMAD.WIDE.U32 R14, R0.reuse, 0x20, R14 ;  /* 0x00000020000e2825 */ /* 0x040fe200078e000e */
[----:B------:R-:W-:Y:S01]  /*04b0*/  @P2 IADD3 R0, PT, PT, R0, 0x20, RZ ;  /* 0x0000002000002810 */ /* 0x000fe20007ffe0ff */
[----:B------:R0:W-:Y:S04]  /*04c0*/  @P1 STL.64 [R1+0x120], R24 ;  /* 0x0001201801001387 */ /* 0x0001e80000100a00 */
[C---:B-1----:R-:W-:Y:S01]  /*04d0*/  @P3 IMAD.WIDE.U32 R20, R0.reuse, 0x20, R12 ;  /* 0x0000002000143825 */ /* 0x042fe200078e000c */
[----:B------:R-:W-:Y:S04]  /*04e0*/  @P1 STL.64 [R1+0x128], R26 ;  /* 0x0001281a01001387 */ /* 0x000fe80000100a00 */
[----:B----4-:R-:W4:Y:S01]  /*04f0*/  @P3 LDG.E.128 R44, desc[UR6][R20.64+0x10] ;  /* 0x00001006142c3981 */ /* 0x010f22000c1e1d00 */
[C---:B------:R-:W-:Y:S01]  /*0500*/  ISETP.GE.U32.AND P0, PT, R3.reuse, 0xa0, PT ;  /* 0x000000a00300780c */ /* 0x040fe20003f06070 */
[----:B0-----:R-:W0:Y:S02]  /*0510*/  @P3 LDC.64 R24, c[0x0][0x3e8] ;  /* 0x0000fa00ff183b82 */ /* 0x001e240000000a00 */
[----:B------:R1:W-:Y:S04]  /*0520*/  @P1 STL.64 [R1+0x130], R36 ;  /* 0x0001302401001387 */ /* 0x0003e80000100a00 */
[----:B------:R1:W-:Y:S04]  /*0530*/  @P1 STL.64 [R1+0x138], R38 ;  /* 0x0001382601001387 */ /* 0x0003e80000100a00 */
[----:B------:R-:W4:Y:S02]  /*0540*/  @P3 LDG.E.128 R48, desc[UR6][R20.64] ;  /* 0x0000000614303981 */ /* 0x000f24000c1e1d00 */
[----:B------:R-:W2:Y:S02]  /*0550*/  @P0 LDC.64 R22, c[0x0][0x3d0] ;  /* 0x0000f400ff160b82 */ /* 0x000ea40000000a00 */
[----:B------:R-:W4:Y:S04]  /*0560*/  LDL.64 R40, [R1+0xd0] ;  /* 0x0000d00001287983 */ /* 0x000f280000100a00 */
[----:B------:R-:W4:Y:S01]  /*0570*/  LDL.64 R42, [R1+0xd8] ;  /* 0x0000d800012a7983 */ /* 0x000f220000100a00 */
[C---:B---3--:R-:W-:Y:S01]  /*0580*/  @P3 IMAD.WIDE.U32 R16, R0.reuse, 0x20, R10 ;  /* 0x0000002000103825 */ /* 0x048fe200078e000a */
[----:B------:R-:W3:Y:S02]  /*0590*/  @P0 LDC.64 R8, c[0x0][0x438] ;  /* 0x00010e00ff080b82 */ /* 0x000ee40000000a00 */
[----:B-1----:R-:W3:Y:S04]  /*05a0*/  LDL.64 R36, [R1+0xc0] ;  /* 0x0000c00001247983 */ /* 0x002ee80000100a00 */
[----:B------:R-:W3:Y:S01]  /*05b0*/  LDL.64 R38, [R1+0xc8] ;  /* 0x0000c80001267983 */ /* 0x000ee20000100a00 */
[----:B------:R-:W-:Y:S01]  /*05c0*/  ISETP.GE.U32.AND P1, PT, R3, 0xc0, PT ;  /* 0x000000c00300780c */ /* 0x000fe20003f26070 */
[C---:B0-----:R-:W-:Y:S01]  /*05d0*/  @P3 IMAD.WIDE.U32 R24, R0.reuse, 0x20, R24 ;  /* 0x0000002000183825 */ /* 0x041fe200078e0018 */
[----:B------:R-:W0:Y:S01]  /*05e0*/  @P0 LDC.64 R4, c[0x0][0x3e8] ;  /* 0x0000fa00ff040b82 */ /* 0x000e220000000a00 */
[----:B------:R-:W5:Y:S04]  /*05f0*/  @P2 LDG.E.128 R108, desc[UR6][R14.64] ;  /* 0x000000060e6c2981 */ /* 0x000f68000c1e1d00 */
[----:B------:R-:W5:Y:S04]  /*0600*/  @P2 LDG.E.128 R104, desc[UR6][R14.64+0x10] ;  /* 0x000010060e682981 */ /* 0x000f68000c1e1d00 */
[----:B------:R-:W5:Y:S04]  /*0610*/  @P2 LD.E.128 R212, desc[UR6][R18.64] ;  /* 0x0000000612d42980 */ /* 0x000f68000c101d00 */
[----:B------:R1:W5:Y:S04]  /*0620*/  @P2 LD.E.128 R216, desc[UR6][R18.64+0x10] ;  /* 0x0000100612d82980 */ /* 0x000368000c101d00 */
[----:B------:R-:W5:Y:S04]  /*0630*/  @P3 LD.E.128 R220, desc[UR6][R16.64] ;  /* 0x0000000610dc3980 */ /* 0x000f68000c101d00 */
[----:B------:R0:W5:Y:S04]  /*0640*/  @P3 LD.E.128 R224, desc[UR6][R16.64+0x10] ;  /* 0x0000100610e03980 */ /* 0x000168000c101d00 */
[----:B--2---:R2:W-:Y:S01]  /*0650*/  @P2 STL.64 [R1+0x110], R32 ;  /* 0x0001102001002387 */ /* 0x0045e20000100a00 */
[----:B------:R-:W-:Y:S01]  /*0660*/  @P3 IADD3 R0, PT, PT, R0, 0x20, RZ ;  /* 0x0000002000003810 */ /* 0x000fe20007ffe0ff */
[----:B------:R-:W0:Y:S02]  /*0670*/  @P1 LDC.64 R6, c[0x0][0x3d0] ;  /* 0x0000f400ff061b82 */ /* 0x000e240000000a00 */
[----:B------:R2:W-:Y:S04]  /*0680*/  @P2 STL.64 [R1+0x118], R34 ;  /* 0x0001182201002387 */ /* 0x0005e80000100a00 */
[----:B------:R-:W5:Y:S02]  /*0690*/  @P3 LDG.E.128 R100, desc[UR6][R24.64] ;  /* 0x0000000618643981 */ /* 0x000f64000c1e1d00 */
[----:B-1----:R-:W1:Y:S02]  /*06a0*/  @P1 LDC.64 R18, c[0x0][0x438] ;  /* 0x00010e00ff121b82 */ /* 0x002e640000000a00 */
[----:B--2---:R-:W2:Y:S04]  /*06b0*/  LDL.64 R32, [R1+0xb0] ;  /* 0x0000b00001207983 */ /* 0x004ea80000100a00 */
[----:B------:R-:W2:Y:S02]  /*06c0*/  LDL.64 R34, [R1+0xb8] ;  /* 0x0000b80001227983 */ /* 0x000ea40000100a00 */
[----:B------:R-:W1:Y:S02]  /*06d0*/  @P1 LDC.64 R10, c[0x0][0x3e8] ;  /* 0x0000fa00ff0a1b82 */ /* 0x000e640000000a00 */
[----:B------:R4:W-:Y:S04]  /*06e0*/  @P2 STL.64 [R1+0x100], R28 ;  /* 0x0001001c01002387 */ /* 0x0009e80000100a00 */
[----:B------:R4:W-:Y:S04]  /*06f0*/  @P2 STL.64 [R1+0x108], R30 ;  /* 0x0001081e01002387 */ /* 0x0009e80000100a00 */
[----:B------:R-:W5:Y:S04]  /*0700*/  @P3 LDG.E.128 R96, desc[UR6][R24.64+0x10] ;  /* 0x0000100618603981 */ /* 0x000f68000c1e1d00 */
[----:B----4-:R-:W4:Y:S04]  /*0710*/  LDL.64 R28, [R1+0xa0] ;  /* 0x0000a000011c7983 */ /* 0x010f280000100a00 */
[----:B------:R-:W4:Y:S01]  /*0720*/  LDL.64 R30, [R1+0xa8] ;  /* 0x0000a800011e7983 */ /* 0x000f220000100a00 */
[----:B------:R-:W-:-:S03]  /*0730*/  @P0 IMAD.WIDE.U32 R22, R0, 0x20, R22 ;  /* 0x0000002000160825 */ /* 0x000fc600078e0016 */
[----:B------:R-:W-:Y:S04]  /*0740*/  @P3 STL.64 [R1+0xe0], R44 ;  /* 0x0000e02c01003387 */ /* 0x000fe80000100a00 */
[----:B------:R-:W-:Y:S04]  /*0750*/  @P3 STL.64 [R1+0xe8], R46 ;  /* 0x0000e82e01003387 */ /* 0x000fe80000100a00 */
[----:B------:R1:W-:Y:S04]  /*0760*/  @P3 STL.64 [R1+0xf0], R48 ;  /* 0x0000f03001003387 */ /* 0x0003e80000100a00 */
[----:B------:R1:W-:Y:S04]  /*0770*/  @P3 STL.64 [R1+0xf8], R50 ;  /* 0x0000f83201003387 */ /* 0x0003e80000100a00 */
[----:B------:R-:W4:Y:S04]  /*0780*/  @P0 LDG.E.128 R40, desc[UR6][R22.64] ;  /* 0x0000000616280981 */ /* 0x000f28000c1e1d00 */
[----:B------:R-:W4:Y:S04]  /*0790*/  LDL.64 R20, [R1+0x80] ;  /* 0x0000800001147983 */ /* 0x000f280000100a00 */
[----:B---3--:R-:W3:Y:S01]  /*07a0*/  @P0 LDG.E.128 R36, desc[UR6][R22.64+0x10] ;  /* 0x0000100616240981 */ /* 0x008ee2000c1e1d00 */
[----:B------:R-:W-:-:S04]  /*07b0*/  @P0 IMAD.WIDE.U32 R8, R0, 0x20, R8 ;  /* 0x0000002000080825 */ /* 0x000fc800078e0008 */
[C---:B0-----:R-:W-:Y:S01]  /*07c0*/  @P0 IMAD.WIDE.U32 R14, R0.reuse, 0x20, R4 ;  /* 0x00000020000e0825 */ /* 0x041fe200078e0004 */
[----:B------:R-:W-:Y:S01]  /*07d0*/  ISETP.GE.U32.AND P2, PT, R3, 0xe0, PT ;  /* 0x000000e00300780c */ /* 0x000fe20003f46070 */
[----:B------:R-:W3:Y:S04]  /*07e0*/  LDL.64 R128, [R1+0x90] ;  /* 0x0000900001807983 */ /* 0x000ee80000100a00 */
[----:B------:R-:W3:Y:S01]  /*07f0*/  LDL.64 R22, [R1+0x88] ;  /* 0x0000880001167983 */ /* 0x000ee20000100a00 */
[----:B------:R-:W-:-:S03]  /*0800*/  @P0 IADD3 R0, PT, PT, R0, 0x20, RZ ;  /* 0x0000002000000810 */ /* 0x000fc60007ffe0ff */
[----:B------:R-:W3:Y:S02]  /*0810*/  LDL.64 R130, [R1+0x98] ;  /* 0x0000980001827983 */ /* 0x000ee40000100a00 */
[----:B------:R-:W-:Y:S02]  /*0820*/  @P1 IMAD.WIDE.U32 R6, R0, 0x20, R6 ;  /* 0x0000002000061825 */ /* 0x000fe400078e0006 */
[----:B------:R-:W0:Y:S01]  /*0830*/  @P2 LDC.64 R12, c[0x0][0x3d0] ;  /* 0x0000f400ff0c2b82 */ /* 0x000e220000000a00 */
[----:B------:R-:W3:Y:S04]  /*0840*/  LDL.64 R52, [R1+0x70] ;  /* 0x0000700001347983 */ /* 0x000ee80000100a00 */
[----:B------:R-:W3:Y:S01]  /*0850*/  LDL.64 R54, [R1+0x78] ;  /* 0x0000780001367983 */ /* 0x000ee20000100a00 */
[----:B------:R-:W-:-:S02]  /*0860*/  ISETP.GE.U32.AND P3, PT, R3, 0x100, PT ;  /* 0x000001000300780c */ /* 0x000fc40003f66070 */
[----:B------:R-:W3:Y:S01]  /*0870*/  @P2 LDC.64 R4, c[0x0][0x438] ;  /* 0x00010e00ff042b82 */ /* 0x000ee20000000a00 */
[----:B-1----:R-:W3:Y:S04]  /*0880*/  LDL.64 R48, [R1+0x60] ;  /* 0x0000600001307983 */ /* 0x002ee80000100a00 */
[----:B------:R-:W3:Y:S03]  /*0890*/  LDL.64 R50, [R1+0x68] ;  /* 0x0000680001327983 */ /* 0x000ee60000100a00 */
[----:B------:R-:W1:Y:S01]  /*08a0*/  @P2 LDC.64 R16, c[0x0][0x3e8] ;  /* 0x0000fa00ff102b82 */ /* 0x000e620000000a00 */
[----:B------:R-:W3:Y:S04]  /*08b0*/  LDL.64 R44, [R1] ;  /* 0x00000000012c7983 */ /* 0x000ee80000100a00 */
[----:B------:R-:W3:Y:S04]  /*08c0*/  LDL.64 R46, [R1+0x8] ;  /* 0x00000800012e7983 */ /* 0x000ee80000100a00 */
[----:B------:R-:W5:Y:S04]  /*08d0*/  @P0 LD.E.128 R228, desc[UR6][R8.64] ;  /* 0x0000000608e40980 */ /* 0x000f68000c101d00 */
[----:B------:R4:W5:Y:S01]  /*08e0*/  @P0 LD.E.128 R232, desc[UR6][R8.64+0x10] ;  /* 0x0000100608e80980 */ /* 0x000962000c101d00 */
[----:B------:R-:W-:-:S03]  /*08f0*/  @P1 IMAD.WIDE.U32 R18, R0, 0x20, R18 ;  /* 0x0000002000121825 */ /* 0x000fc600078e0012 */
[----:B------:R-:W5:Y:S01]  /*0900*/  @P0 LDG.E.128 R92, desc[UR6][R14.64] ;  /* 0x000000060e5c0981 */ /* 0x000f62000c1e1d00 */
[----:B------:R-:W-:-:S03]  /*0910*/  @P1 IMAD.WIDE.U32 R10, R0, 0x20, R10 ;  /* 0x00000020000a1825 */ /* 0x000fc600078e000a */
[----:B------:R0:W5:Y:S04]  /*0920*/  @P0 LDG.E.128 R88, desc[UR6][R14.64+0x10] ;  /* 0x000010060e580981 */ /* 0x000168000c1e1d00 */
[----:B--2---:R-:W2:Y:S04]  /*0930*/  @P1 LDG.E.128 R32, desc[UR6][R6.64] ;  /* 0x0000000606201981 */ /* 0x004ea8000c1e1d00 */
[----:B----4-:R4:W2:Y:S01]  /*0940*/  @P1 LDG.E.128 R28, desc[UR6][R6.64+0x10] ;  /* 0x00001006061c1981 */ /* 0x0108a2000c1e1d00 */
[----:B------:R-:W-:Y:S01]  /*0950*/  @P1 IADD3 R0, PT, PT, R0, 0x20, RZ ;  /* 0x0000002000001810 */ /* 0x000fe20007ffe0ff */
[----:B------:R-:W2:Y:S02]  /*0960*/  @P3 LDC.64 R8, c[0x0][0x3d0] ;  /* 0x0000f400ff083b82 */ /* 0x000ea40000000a00 */
[----:B------:R-:W5:Y:S02]  /*0970*/  @P1 LD.E.128 R236, desc[UR6][R18.64] ;  /* 0x0000000612ec1980 */ /* 0x000f64000c101d00 */
[----:B0-----:R-:W-:-:S02]  /*0980*/  @P2 IMAD.WIDE.U32 R12, R0, 0x20, R12 ;  /* 0x00000020000c2825 */ /* 0x001fc400078e000c */
[----:B------:R0:W5:Y:S02]  /*0990*/  @P1 LD.E.128 R240, desc[UR6][R18.64+0x10] ;  /* 0x0000100612f01980 */ /* 0x000164000c101d00 */
[----:B------:R-:W0:Y:S02]  /*09a0*/  @P3 LDC.64 R14, c[0x0][0x438] ;  /* 0x00010e00ff0e3b82 */ /* 0x000e240000000a00 */
[----:B------:R0:W5:Y:S04]  /*09b0*/  @P1 LDG.E.128 R84, desc[UR6][R10.64] ;  /* 0x000000060a541981 */ /* 0x000168000c1e1d00 */
[----:B------:R0:W5:Y:S02]  /*09c0*/  @P1 LDG.E.128 R80, desc[UR6][R10.64+0x10] ;  /* 0x000010060a501981 */ /* 0x000164000c1e1d00 */
[----:B----4-:R-:W4:Y:S02]  /*09d0*/  @P3 LDC.64 R6, c[0x0][0x3e8] ;  /* 0x0000fa00ff063b82 */ /* 0x010f240000000a00 */
[----:B---3--:R-:W3:Y:S04]  /*09e0*/  @P2 LDG.E.128 R20, desc[UR6][R12.64+0x10] ;  /* 0x000010060c142981 */ /* 0x008ee8000c1e1d00 */
[----:B------:R1:W-:Y:S04]  /*09f0*/  @P0 STL.64 [R1+0xd0], R40 ;  /* 0x0000d02801000387 */ /* 0x0003e80000100a00 */
[----:B------:R0:W-:Y:S01]  /*0a00*/  @P0 STL.64 [R1+0xd8], R42 ;  /* 0x0000d82a01000387 */ /* 0x0001e20000100a00 */
[----:B------:R-:W-:-:S03]  /*0a10*/  @P2 IMAD.WIDE.U32 R4, R0, 0x20, R4 ;  /* 0x0000002000042825 */ /* 0x000fc600078e0004 */
[----:B------:R-:W4:Y:S04]  /*0a20*/  @P2 LDG.E.128 R128, desc[UR6][R12.64] ;  /* 0x000000060c802981 */ /* 0x000f28000c1e1d00 */
[----:B-1----:R1:W4:Y:S04]  /*0a30*/  LDL.64 R40, [R1+0x10] ;  /* 0x0000100001287983 */ /* 0x0023280000100a00 */
[----:B0-----:R1:W4:Y:S04]  /*0a40*/  LDL.64 R42, [R1+0x18] ;  /* 0x00001800012a7983 */ /* 0x0013280000100a00 */
[----:B------:R0:W-:Y:S04]  /*0a50*/  @P0 STL.64 [R1+0xc0], R36 ;  /* 0x0000c02401000387 */ /* 0x0001e80000100a00 */
[----:B------:R1:W-:Y:S01]  /*0a60*/  @P0 STL.64 [R1+0xc8], R38 ;  /* 0x0000c82601000387 */ /* 0x0003e20000100a00 */
[----:B------:R-:W-:-:S03]  /*0a70*/  @P2 IMAD.WIDE.U32 R16, R0, 0x20, R16 ;  /* 0x0000002000102825 */ /* 0x000fc600078e0010 */
[----:B------:R2:W5:Y:S04]  /*0a80*/  @P2 LD.E.128 R244, desc[UR6][R4.64] ;  /* 0x0000000604f42980 */ /* 0x000568000c101d00 */
[----:B0-----:R0:W4:Y:S04]  /*0a90*/  LDL.64 R36, [R1+0x50] ;  /* 0x0000500001247983 */ /* 0x0011280000100a00 */
[----:B-1----:R0:W4:Y:S01]  /*0aa0*/  LDL.64 R38, [R1+0x58] ;  /* 0x0000580001267983 */ /* 0x0021220000100a00 */
[----:B------:R-:W-:Y:S02]  /*0ab0*/  ISETP.GE.U32.AND P0, PT, R3, 0x120, PT ;  /* 0x000001200300780c */ /* 0x000fe40003f06070 */
[----:B------:R-:W-:Y:S01]  /*0ac0*/  @P2 IADD3 R0, PT, PT, R0, 0x20, RZ ;  /* 0x0000002000002810 */ /* 0x000fe20007ffe0ff */
[----:B------:R0:W5:Y:S04]  /*0ad0*/  @P2 LD.E.128 R248, desc[UR6][R4.64+0x10] ;  /* 0x0000100604f82980 */ /* 0x000168000c101d00 */
[----:B------:R0:W5:Y:S04]  /*0ae0*/  @P2 LDG.E.128 R76, desc[UR6][R16.64] ;  /* 0x00000006104c2981 */ /* 0x000168000c1e1d00 */
[----:B------:R0:W5:Y:S04]  /*0af0*/  @P2 LDG.E.128 R72, desc[UR6][R16.64+0x10] ;  /* 0x0000100610482981 */ /* 0x000168000c1e1d00 */
[----:B--2---:R1:W-:Y:S01]  /*0b00*/  @P1 STL.64 [R1+0xb0], R32 ;  /* 0x0000b02001001387 */ /* 0x0043e20000100a00 */
[----:B------:R-:W2:Y:S03]  /*0b10*/  @P0 LDC.64 R18, c[0x0][0x3e8] ;  /* 0x0000fa00ff120b82 */ /* 0x000ea60000000a00 */
[----:B------:R0:W-:Y:S04]  /*0b20*/  @P1 STL.64 [R1+0xb8], R34 ;  /* 0x0000b82201001387 */ /* 0x0001e80000100a00 */
[----:B-1----:R1:W2:Y:S04]  /*0b30*/  LDL.64 R32, [R1+0x40] ;  /* 0x0000400001207983 */ /* 0x0022a80000100a00 */
[----:B0-----:R1:W2:Y:S04]  /*0b40*/  LDL.64 R34, [R1+0x48] ;  /* 0x0000480001227983 */ /* 0x0012a80000100a00 */
[----:B------:R0:W-:Y:S04]  /*0b50*/  @P1 STL.64 [R1+0xa0], R28 ;  /* 0x0000a01c01001387 */ /* 0x0001e80000100a00 */
[----:B------:R1:W-:Y:S04]  /*0b60*/  @P1 STL.64 [R1+0xa8], R30 ;  /* 0x0000a81e01001387 */ /* 0x0003e80000100a00 */
[----:B------:R0:W2:Y:S04]  /*0b70*/  LDL.64 R24, [R1+0x30] ;  /* 0x0000300001187983 */ /* 0x0000a80000100a00 */
[----:B------:R1:W2:Y:S04]  /*0b80*/  LDL.64 R26, [R1+0x38] ;  /* 0x00003800011a7983 */ /* 0x0002a80000100a00 */
[----:B0-----:R0:W2:Y:S04]  /*0b90*/  LDL.64 R28, [R1+0x20] ;  /* 0x00002000011c7983 */ /* 0x0010a80000100a00 */
[----:B-1----:R0:W2:Y:S04]  /*0ba0*/  LDL.64 R30, [R1+0x28] ;  /* 0x00002800011e7983 */ /* 0x0020a80000100a00 */
[----:B---3--:R1:W-:Y:S04]  /*0bb0*/  @P2 STL.64 [R1+0x80], R20 ;  /* 0x0000801401002387 */ /* 0x0083e80000100a00 */
[----:B------:R3:W-:Y:S01]  /*0bc0*/  @P2 STL.64 [R1+0x88], R22 ;  /* 0x0000881601002387 */ /* 0x0007e20000100a00 */
[----:B-1----:R-:W1:Y:S08]  /*0bd0*/  @P0 LDC.64 R20, c[0x0][0x3d0] ;  /* 0x0000f400ff140b82 */ /* 0x002e700000000a00 */
[----:B---3--:R-:W3:Y:S01]  /*0be0*/  @P0 LDC.64 R22, c[0x0][0x438] ;  /* 0x00010e00ff160b82 */ /* 0x008ee20000000a00 */
[----:B------:R-:W-:-:S04]  /*0bf0*/  @P3 IMAD.WIDE.U32 R8, R0, 0x20, R8 ;  /* 0x0000002000083825 */ /* 0x000fc800078e0008 */
[C---:B------:R-:W-:Y:S01]  /*0c00*/  @P3 IMAD.WIDE.U32 R14, R0.reuse, 0x20, R14 ;  /* 0x00000020000e3825 */ /* 0x040fe200078e000e */
[----:B------:R-:W2:Y:S03]  /*0c10*/  @P3 LDG.E.128 R48, desc[UR6][R8.64+0x10] ;  /* 0x0000100608303981 */ /* 0x000ea6000c1e1d00 */
[C---:B----4-:R-:W-:Y:S01]  /*0c20*/  @P3 IMAD.WIDE.U32 R6, R0.reuse, 0x20, R6 ;  /* 0x0000002000063825 */ /* 0x050fe200078e0006 */
[----:B------:R-:W-:Y:S01]  /*0c30*/  @P3 IADD3 R0, PT, PT, R0, 0x20, RZ ;  /* 0x0000002000003810 */ /* 0x000fe20007ffe0ff */
[----:B------:R-:W4:Y:S04]  /*0c40*/  @P3 LD.E.128 R40, desc[UR6][R14.64+0x10] ;  /* 0x000010060e283980 */ /* 0x000f28000c101d00 */
[----:B------:R-:W4:Y:S01]  /*0c50*/  @P3 LD.E.128 R44, desc[UR6][R14.64] ;  /* 0x000000060e2c3980 */ /* 0x000f22000c101d00 */
[----:B-1----:R-:W-:-:S03]  /*0c60*/  @P0 IMAD.WIDE.U32 R20, R0, 0x20, R20 ;  /* 0x0000002000140825 */ /* 0x002fc600078e0014 */
[----:B------:R-:W4:Y:S04]  /*0c70*/  @P3 LDG.E.128 R52, desc[UR6][R8.64] ;  /* 0x0000000608343981 */ /* 0x000f28000c1e1d00 */
[----:B------:R-:W4:Y:S01]  /*0c80*/  @P0 LDG.E.128 R36, desc[UR6][R20.64] ;  /* 0x0000000614240981 */ /* 0x000f22000c1e1d00 */
[----:B---3--:R-:W-:-:S03]  /*0c90*/  @P0 IMAD.WIDE.U32 R22, R0, 0x20, R22 ;  /* 0x0000002000160825 */ /* 0x008fc600078e0016 */
[----:B------:R0:W5:Y:S01]  /*0ca0*/  @P3 LDG.E.128 R68, desc[UR6][R6.64] ;  /* 0x0000000606443981 */ /* 0x000162000c1e1d00 */
[----:B--2---:R-:W-:-:S03]  /*0cb0*/  @P0 IMAD.WIDE.U32 R18, R0, 0x20, R18 ;  /* 0x0000002000120825 */ /* 0x004fc600078e0012 */
[----:B------:R0:W5:Y:S04]  /*0cc0*/  @P3 LDG.E.128 R64, desc[UR6][R6.64+0x10] ;  /* 0x0000100606403981 */ /* 0x000168000c1e1d00 */
[----:B------:R0:W5:Y:S04]  /*0cd0*/  @P0 LDG.E.128 R60, desc[UR6][R18.64] ;  /* 0x00000006123c0981 */ /* 0x000168000c1e1d00 */
[----:B------:R0:W5:Y:S04]  /*0ce0*/  @P0 LDG.E.128 R56, desc[UR6][R18.64+0x10] ;  /* 0x0000100612380981 */ /* 0x000168000c1e1d00 */
[----:B------:R-:W2:Y:S04]  /*0cf0*/  @P0 LDG.E.128 R32, desc[UR6][R20.64+0x10] ;  /* 0x0000100614200981 */ /* 0x000ea8000c1e1d00 */
[----:B------:R-:W3:Y:S04]  /*0d00*/  @P0 LD.E.128 R24, desc[UR6][R22.64+0x10] ;  /* 0x0000100616180980 */ /* 0x000ee8000c101d00 */
[----:B------:R-:W4:Y:S04]  /*0d10*/  @P0 LD.E.128 R28, desc[UR6][R22.64] ;  /* 0x00000006161c0980 */ /* 0x000f28000c101d00 */
[----:B------:R0:W-:Y:S04]  /*0d20*/  @P2 STL.64 [R1+0x90], R128 ;  /* 0x0000908001002387 */ /* 0x0001e80000100a00 */
[----:B------:R0:W-:Y:S01]  /*0d30*/  @P2 STL.64 [R1+0x98], R130 ;  /* 0x0000988201002387 */ /* 0x0001e20000100a00 */
[----:B------:R-:W-:-:S02]  /*0d40*/  ISETP.GE.U32.AND P1, PT, R3, 0x140, PT ;  /* 0x000001400300780c */ /* 0x000fc40003f26070 */
[----:B------:R-:W-:Y:S01]  /*0d50*/  @P0 IADD3 R0, PT, PT, R0, 0x20, RZ ;  /* 0x0000002000000810 */ /* 0x000fe20007ffe0ff */
[----:B---3--:R0:W-:Y:S04]  /*0d60*/  @P0 STL.64 [R1+0x30], R24 ;  /* 0x0000301801000387 */ /* 0x0081e80000100a00 */
[----:B------:R0:W-:Y:S04]  /*0d70*/  @P0 STL.64 [R1+0x38], R26 ;  /* 0x0000381a01000387 */ /* 0x0001e80000100a00 */
[----:B----4-:R0:W-:Y:S04]  /*0d80*/  @P0 STL.64 [R1+0x20], R28 ;  /* 0x0000201c01000387 */ /* 0x0101e80000100a00 */
[----:B------:R0:W-:Y:S04]  /*0d90*/  @P0 STL.64 [R1+0x28], R30 ;  /* 0x0000281e01000387 */ /* 0x0001e80000100a00 */
[----:B--2---:R0:W-:Y:S04]  /*0da0*/  @P0 STL.64 [R1+0x40], R32 ;  /* 0x0000402001000387 */ /* 0x0041e80000100a00 */
[----:B------:R0:W-:Y:S04]  /*0db0*/  @P0 STL.64 [R1+0x48], R34 ;  /* 0x0000482201000387 */ /* 0x0001e80000100a00 */
[----:B------:R0:W-:Y:S04]  /*0dc0*/  @P0 STL.64 [R1+0x50], R36 ;  /* 0x0000502401000387 */ /* 0x0001e80000100a00 */
[----:B------:R0:W-:Y:S04]  /*0dd0*/  @P0 STL.64 [R1+0x58], R38 ;  /* 0x0000582601000387 */ /* 0x0001e80000100a00 */
[----:B------:R0:W-:Y:S04]  /*0de0*/  @P3 STL.64 [R1+0x10], R40 ;  /* 0x0000102801003387 */ /* 0x0001e80000100a00 */
[----:B------:R0:W-:Y:S04]  /*0df0*/  @P3 STL.64 [R1+0x18], R42 ;  /* 0x0000182a01003387 */ /* 0x0001e80000100a00 */
[----:B------:R0:W-:Y:S04]  /*0e00*/  @P3 STL.64 [R1], R44 ;  /* 0x0000002c01003387 */ /* 0x0001e80000100a00 */
[----:B------:R0:W-:Y:S04]  /*0e10*/  @P3 STL.64 [R1+0x8], R46 ;  /* 0x0000082e01003387 */ /* 0x0001e80000100a00 */
[----:B------:R0:W-:Y:S04]  /*0e20*/  @P3 STL.64 [R1+0x60], R48 ;  /* 0x0000603001003387 */ /* 0x0001e80000100a00 */
[----:B------:R0:W-:Y:S04]  /*0e30*/  @P3 STL.64 [R1+0x68], R50 ;  /* 0x0000683201003387 */ /* 0x0001e80000100a00 */
[----:B------:R0:W-:Y:S04]  /*0e40*/  @P3 STL.64 [R1+0x70], R52 ;  /* 0x0000703401003387 */ /* 0x0001e80000100a00 */
[----:B------:R0:W-:Y:S01]  /*0e50*/  @P3 STL.64 [R1+0x78], R54 ;  /* 0x0000783601003387 */ /* 0x0001e20000100a00 */
[----:B------:R-:W-:Y:S05]  /*0e60*/  @!P1 BRA `(.L_x_17872) ;  /* 0x0000001400a09947 */ /* 0x000fea0003800000 */
[----:B------:R-:W1:Y:S08]  /*0e70*/  LDC.64 R8, c[0x0][0x3e8] ;  /* 0x0000fa00ff087b82 */ /* 0x000e700000000a00 */
[----:B------:R-:W2:Y:S08]  /*0e80*/  LDC.64 R4, c[0x0][0x3d0] ;  /* 0x0000f400ff047b82 */ /* 0x000eb00000000a00 */
[----:B0-----:R-:W0:Y:S01]  /*0e90*/  LDC.64 R6, c[0x0][0x438] ;  /* 0x00010e00ff067b82 */ /* 0x001e220000000a00 */
[----:B-1----:R-:W-:-:S05]  /*0ea0*/  IMAD.WIDE.U32 R8, R0, 0x20, R8 ;  /* 0x0000002000087825 */ /* 0x002fca00078e0008 */
[----:B------:R1:W5:Y:S01]  /*0eb0*/  LDG.E.128 R52, desc[UR6][R8.64] ;  /* 0x0000000608347981 */ /* 0x000362000c1e1d00 */
[----:B--2---:R-:W-:-:S03]  /*0ec0*/  IMAD.WIDE.U32 R4, R0, 0x20, R4 ;  /* 0x0000002000047825 */ /* 0x004fc600078e0004 */
[----:B------:R1:W5:Y:S04]  /*0ed0*/  LDG.E.128 R48, desc[UR6][R8.64+0x10] ;  /* 0x0000100608307981 */ /* 0x000368000c1e1d00 */
[----:B------:R1:W5:Y:S01]  /*0ee0*/  LDG.E.128 R192, desc[UR6][R4.64] ;  /* 0x0000000604c07981 */ /* 0x000362000c1e1d00 */
[----:B0-----:R-:W-:-:S03]  /*0ef0*/  IMAD.WIDE.U32 R6, R0, 0x20, R6 ;  /* 0x0000002000067825 */ /* 0x001fc600078e0006 */
[----:B------:R1:W5:Y:S04]  /*0f00*/  LDG.E.128 R188, desc[UR6][R4.64+0x10] ;  /* 0x0000100604bc7981 */ /* 0x000368000c1e1d00 */
[----:B------:R1:W5:Y:S04]  /*0f10*/  LD.E.128 R180, desc[UR6][R6.64] ;  /* 0x0000000606b47980 */ /* 0x000368000c101d00 */
[----:B------:R1:W5:Y:S01]  /*0f20*/  LD.E.128 R184, desc[UR6][R6.64+0x10] ;  /* 0x0000100606b87980 */ /* 0x000362000c101d00 */
[----:B------:R-:W-:Y:S05]  /*0f30*/  BRA `(.L_x_17872) ;  /* 0x00000014006c7947 */ /* 0x000fea0003800000 */
.L_x_17871:
[----:B------:R-:W2:Y:S04]  /*0f40*/  LDL R128, [R1+0x150] ;  /* 0x0001500001807983 */ /* 0x000ea80000100800 */
[----:B------:R-:W2:Y:S04]  /*0f50*/  LDL R129, [R1+0x154] ;  /* 0x0001540001817983 */ /* 0x000ea80000100800 */
[----:B------:R-:W2:Y:S04]  /*0f60*/  LDL R130, [R1+0x158] ;  /* 0x0001580001827983 */ /* 0x000ea80000100800 */
[----:B------:R-:W2:Y:S01]  /*0f70*/  LDL R131, [R1+0x15c] ;  /* 0x00015c0001837983 */ /* 0x000ea20000100800 */
[----:B------:R-:W-:-:S03]  /*0f80*/  ISETP.GE.U32.AND P3, PT, R3, 0x20, PT ;  /* 0x000000200300780c */ /* 0x000fc60003f66070 */
[----:B------:R-:W3:Y:S04]  /*0f90*/  LDL R45, [R1+0x140] ;  /* 0x00014000012d7983 */ /* 0x000ee80000100800 */
[----:B------:R-:W4:Y:S04]  /*0fa0*/  LDL R44, [R1+0x144] ;  /* 0x00014400012c7983 */ /* 0x000f280000100800 */
[----:B------:R-:W4:Y:S02]  /*0fb0*/  LDL R43, [R1+0x148] ;  /* 0x00014800012b7983 */ /* 0x000f240000100800 */
[----:B------:R-:W0:Y:S02]  /*0fc0*/  @P3 LDC.64 R4, c[0x0][0x3d0] ;  /* 0x0000f400ff043b82 */ /* 0x000e240000000a00 */
[----:B------:R-:W4:Y:S04]  /*0fd0*/  LDL R42, [R1+0x14c] ;  /* 0x00014c00012a7983 */ /* 0x000f280000100800 */
[----:B------:R-:W4:Y:S04]  /*0fe0*/  LDL R41, [R1+0x130] ;  /* 0x0001300001297983 */ /* 0x000f280000100800 */
[----:B------:R-:W4:Y:S04]  /*0ff0*/  LDL R40, [R1+0x134] ;  /* 0x0001340001287983 */ /* 0x000f280000100800 */
[----:B------:R-:W4:Y:S04]  /*1000*/  LDL R39, [R1+0x138] ;  /* 0x0001380001277983 */ /* 0x000f280000100800 */
[----:B------:R-:W4:Y:S01]  /*1010*/  LDL R38, [R1+0x13c] ;  /* 0x00013c0001267983 */ /* 0x000f220000100800 */
[----:B------:R-:W-:Y:S01]  /*1020*/  ISETP.GE.U32.AND P5, PT, R3, 0x40, PT ;  /* 0x000000400300780c */ /* 0x000fe20003fa6070 */
[----:B------:R-:W1:Y:S02]  /*1030*/  @P3 LDC.64 R6, c[0x0][0x3e8] ;  /* 0x0000fa00ff063b82 */ /* 0x000e640000000a00 */
[----:B------:R-:W4:Y:S01]  /*1040*/  LDL R18, [R1+0x114] ;  /* 0x0001140001127983 */ /* 0x000f220000100800 */
[----:B0-----:R-:W-:-:S03]  /*1050*/  @P3 IMAD.WIDE.U32 R4, R0, 0x20, R4 ;  /* 0x0000002000043825 */ /* 0x001fc600078e0004 */
[----:B------:R-:W4:Y:S04]  /*1060*/  LDL R17, [R1+0x118] ;  /* 0x0001180001117983 */ /* 0x000f280000100800 */
[----:B------:R-:W4:Y:S02]  /*1070*/  LDL R16, [R1+0x11c] ;  /* 0x00011c0001107983 */ /* 0x000f240000100800 */
[----:B------:R-:W0:Y:S02]  /*1080*/  @P5 LDC.64 R8, c[0x0][0x3d0] ;  /* 0x0000f400ff085b82 */ /* 0x000e240000000a00 */
[----:B------:R-:W4:Y:S04]  /*1090*/  LDL R19, [R1+0x110] ;  /* 0x0001100001137983 */ /* 0x000f280000100800 */
        /* <DEDUP_REMOVED lines=17> */
[----:B------:R-:W4:Y:S01]  /*11b0*/  LDL R34, [R1+0x12c] ;  /* 0x00012c0001227983 */ /* 0x000f220000100800 */
[----:B------:R-:W-:Y:S01]  /*11c0*/  ISETP.GE.U32.AND P0, PT, R3, 0x60, PT ;  /* 0x000000600300780c */ /* 0x000fe20003f06070 */
[C---:B-1----:R-:W-:Y:S01]  /*11d0*/  @P3 IMAD.WIDE.U32 R6, R0.reuse, 0x20, R6 ;  /* 0x0000002000063825 */ /* 0x042fe200078e0006 */
[----:B------:R-:W1:Y:S01]  /*11e0*/  @P5 LDC.64 R10, c[0x0][0x3e8] ;  /* 0x0000fa00ff0a5b82 */ /* 0x000e620000000a00 */
[----:B--2---:R-:W2:Y:S01]  /*11f0*/  @P3 LDG.E.128 R128, desc[UR6][R4.64] ;  /* 0x0000000604803981 */ /* 0x004ea2000c1e1d00 */
[----:B------:R-:W-:-:S09]  /*1200*/  @P3 LOP3.LUT R0, R0, 0x20, RZ, 0xfc, !PT ;  /* 0x0000002000003812 */ /* 0x000fd200078efcff */
[----:B------:R-:W1:Y:S01]  /*1210*/  @P0 LDC.64 R12, c[0x0][0x3d0] ;  /* 0x0000f400ff0c0b82 */ /* 0x000e620000000a00 */
[C---:B------:R-:W-:Y:S01]  /*1220*/  ISETP.GE.U32.AND P1, PT, R3.reuse, 0x80, PT ;  /* 0x000000800300780c */ /* 0x040fe20003f26070 */
[----:B------:R-:W5:Y:S01]  /*1230*/  @P3 LDG.E.128 R124, desc[UR6][R6.64] ;  /* 0x00000006067c3981 */ /* 0x000f62000c1e1d00 */
[----:B0-----:R-:W-:Y:S01]  /*1240*/  @P5 IMAD.WIDE.U32 R8, R0, 0x20, R8 ;  /* 0x0000002000085825 */ /* 0x001fe200078e0008 */
[----:B------:R-:W-:Y:S02]  /*1250*/  ISETP.GE.U32.AND P2, PT, R3, 0xa0, PT ;  /* 0x000000a00300780c */ /* 0x000fe40003f46070 */
[----:B------:R-:W5:Y:S02]  /*1260*/  @P3 LDG.E.128 R120, desc[UR6][R6.64+0x10] ;  /* 0x0000100606783981 */ /* 0x000f64000c1e1d00 */
[----:B------:R-:W0:Y:S02]  /*1270*/  @P0 LDC.64 R14, c[0x0][0x3e8] ;  /* 0x0000fa00ff0e0b82 */ /* 0x000e240000000a00 */
[----:B--2---:R3:W-:Y:S04]  /*1280*/  @P3 STL.64 [R1+0x150], R128 ;  /* 0x0001508001003387 */ /* 0x0047e80000100a00 */
[----:B------:R2:W-:Y:S01]  /*1290*/  @P3 STL.64 [R1+0x158], R130 ;  /* 0x0001588201003387 */ /* 0x0005e20000100a00 */
[----:B---3--:R-:W-:-:S02]  /*12a0*/  MOV R128, R45 ;  /* 0x0000002d00807202 */ /* 0x008fc40000000f00 */
[----:B----4-:R-:W-:Y:S02]  /*12b0*/  MOV R129, R44 ;  /* 0x0000002c00817202 */ /* 0x010fe40000000f00 */
[----:B--2---:R-:W-:Y:S02]  /*12c0*/  MOV R130, R43 ;  /* 0x0000002b00827202 */ /* 0x004fe40000000f00 */
[----:B------:R-:W-:Y:S02]  /*12d0*/  MOV R131, R42 ;  /* 0x0000002a00837202 */ /* 0x000fe40000000f00 */
[----:B------:R-:W-:Y:S02]  /*12e0*/  MOV R45, R41 ;  /* 0x00000029002d7202 */ /* 0x000fe40000000f00 */
[----:B------:R-:W-:Y:S02]  /*12f0*/  MOV R44, R40 ;  /* 0x00000028002c7202 */ /* 0x000fe40000000f00 */
[----:B------:R-:W-:Y:S01]  /*1300*/  MOV R43, R39 ;  /* 0x00000027002b7202 */ /* 0x000fe20000000f00 */
[----:B------:R2:W3:Y:S01]  /*1310*/  @P3 LDG.E.128 R128, desc[UR6][R4.64+0x10] ;  /* 0x0000100604803981 */ /* 0x0004e2000c1e1d00 */
[----:B------:R-:W-:-:S02]  /*1320*/  MOV R42, R38 ;  /* 0x00000026002a7202 */ /* 0x000fc40000000f00 */
[----:B------:R-:W-:Y:S02]  /*1330*/  MOV R132, R45 ;  /* 0x0000002d00847202 */ /* 0x000fe40000000f00 */
[----:B------:R-:W-:Y:S02]  /*1340*/  MOV R133, R44 ;  /* 0x0000002c00857202 */ /* 0x000fe40000000f00 */
[----:B------:R-:W-:Y:S02]  /*1350*/  MOV R134, R43 ;  /* 0x0000002b00867202 */ /* 0x000fe40000000f00 */
[----:B------:R-:W-:Y:S01]  /*1360*/  MOV R135, R42 ;  /* 0x0000002a00877202 */ /* 0x000fe20000000f00 */
[----:B-1----:R-:W-:Y:S01]  /*1370*/  @P5 IMAD.WIDE.U32 R10, R0, 0x20, R10 ;  /* 0x00000020000a5825 */ /* 0x002fe200078e000a */
[----:B------:R-:W-:Y:S01]  /*1380*/  MOV R41, R37 ;  /* 0x0000002500297202 */ /* 0x000fe20000000f00 */
[----:B--2---:R-:W1:Y:S03]  /*1390*/  @P2 LDC.64 R4, c[0x0][0x3d0] ;  /* 0x0000f400ff042b82 */ /* 0x004e660000000a00 */
[----:B------:R-:W2:Y:S01]  /*13a0*/  @P5 LDG.E.128 R132, desc[UR6][R8.64] ;  /* 0x0000000608845981 */ /* 0x000ea2000c1e1d00 */
[----:B------:R-:W-:-:S02]  /*13b0*/  MOV R40, R36 ;  /* 0x0000002400287202 */ /* 0x000fc40000000f00 */
[----:B------:R-:W-:Y:S01]  /*13c0*/  MOV R39, R35 ;  /* 0x0000002300277202 */ /* 0x000fe20000000f00 */
[----:B------:R-:W5:Y:S01]  /*13d0*/  @P5 LDG.E.128 R116, desc[UR6][R10.64] ;  /* 0x000000060a745981 */ /* 0x000f62000c1e1d00 */
[----:B------:R-:W-:Y:S02]  /*13e0*/  MOV R38, R34 ;  /* 0x0000002200267202 */ /* 0x000fe40000000f00 */
[----:B------:R-:W-:Y:S01]  /*13f0*/  MOV R37, R19 ;  /* 0x0000001300257202 */ /* 0x000fe20000000f00 */
[----:B------:R4:W5:Y:S01]  /*1400*/  @P5 LDG.E.128 R112, desc[UR6][R10.64+0x10] ;  /* 0x000010060a705981 */ /* 0x000962000c1e1d00 */
[----:B------:R-:W-:Y:S02]  /*1410*/  MOV R36, R18 ;  /* 0x0000001200247202 */ /* 0x000fe40000000f00 */
[----:B------:R-:W-:Y:S01]  /*1420*/  MOV R35, R17 ;  /* 0x0000001100237202 */ /* 0x000fe20000000f00 */
[----:B------:R-:W4:Y:S01]  /*1430*/  LDL R19, [R1+0x100] ;  /* 0x0001000001137983 */ /* 0x000f220000100800 */
[----:B------:R-:W-:-:S03]  /*1440*/  MOV R34, R16 ;  /* 0x0000001000227202 */ /* 0x000fc60000000f00 */
[----:B------:R-:W4:Y:S01]  /*1450*/  LDL R18, [R1+0x104] ;  /* 0x0001040001127983 */ /* 0x000f220000100800 */
[----:B------:R-:W-:-:S03]  /*1460*/  MOV R47, R39 ;  /* 0x00000027002f7202 */ /* 0x000fc60000000f00 */
[----:B------:R-:W4:Y:S01]  /*1470*/  LDL R17, [R1+0x108] ;  /* 0x0001080001117983 */ /* 0x000f220000100800 */
[----:B------:R-:W-:-:S03]  /*1480*/  MOV R46, R38 ;  /* 0x00000026002e7202 */ /* 0x000fc60000000f00 */
[----:B------:R-:W4:Y:S01]  /*1490*/  LDL R16, [R1+0x10c] ;  /* 0x00010c0001107983 */ /* 0x000f220000100800 */
[----:B------:R-:W-:Y:S02]  /*14a0*/  MOV R45, R37 ;  /* 0x00000025002d7202 */ /* 0x000fe40000000f00 */
[----:B------:R-:W-:Y:S02]  /*14b0*/  MOV R44, R36 ;  /* 0x00000024002c7202 */ /* 0x000fe40000000f00 */
[----:B------:R-:W-:Y:S02]  /*14c0*/  MOV R43, R35 ;  /* 0x00000023002b7202 */ /* 0x000fe40000000f00 */
[----:B------:R-:W-:Y:S02]  /*14d0*/  MOV R42, R34 ;  /* 0x00000022002a7202 */ /* 0x000fe40000000f00 */
[----:B------:R-:W-:-:S05]  /*14e0*/  @P5 IADD3 R0, PT, PT, R0, 0x20, RZ ;  /* 0x0000002000005810 */ /* 0x000fca0007ffe0ff */
[----:B------:R-:W-:Y:S01]  /*14f0*/  @P0 IMAD.WIDE.U32 R12, R0, 0x20, R12 ;  /* 0x00000020000c0825 */ /* 0x000fe200078e000c */
[----:B---3--:R3:W-:Y:S04]  /*1500*/  @P3 STL.64 [R1+0x140], R128 ;  /* 0x0001408001003387 */ /* 0x0087e80000100a00 */
[----:B------:R-:W-:Y:S04]  /*1510*/  @P3 STL.64 [R1+0x148], R130 ;  /* 0x0001488201003387 */ /* 0x000fe80000100a00 */
[----:B------:R-:W4:Y:S01]  /*1520*/  LDL R36, [R1+0x40] ;  /* 0x0000400001247983 */ /* 0x000f220000100800 */
[----:B---3--:R-:W-:-:S03]  /*1530*/  MOV R129, R41 ;  /* 0x0000002900817202 */ /* 0x008fc60000000f00 */
[----:B------:R-:W3:Y:S01]  /*1540*/  LDL R37, [R1+0x44] ;  /* 0x0000440001257983 */ /* 0x000ee20000100800 */
[----:B------:R-:W-:-:S03]  /*1550*/  MOV R128, R40 ;  /* 0x0000002800807202 */ /* 0x000fc60000000f00 */
[----:B------:R-:W3:Y:S04]  /*1560*/  LDL R35, [R1+0x48] ;  /* 0x0000480001237983 */ /* 0x000ee80000100800 */
[----:B------:R-:W3:Y:S04]  /*1570*/  LDL R34, [R1+0x4c] ;  /* 0x00004c0001227983 */ /* 0x000ee80000100800 */
[----:B--2---:R2:W-:Y:S04]  /*1580*/  @P5 STL.64 [R1+0x130], R132 ;  /* 0x0001308401005387 */ /* 0x0045e80000100a00 */
[----:B------:R0:W-:Y:S01]  /*1590*/  @P5 STL.64 [R1+0x138], R134 ;  /* 0x0001388601005387 */ /* 0x0001e20000100a00 */
[----:B--2---:R-:W-:-:S02]  /*15a0*/  MOV R132, R129 ;  /* 0x0000008100847202 */ /* 0x004fc40000000f00 */
[----:B------:R-:W-:Y:S02]  /*15b0*/  MOV R133, R128 ;  /* 0x0000008000857202 */ /* 0x000fe40000000f00 */
[----:B0-----:R-:W-:Y:S02]  /*15c0*/  MOV R134, R47 ;  /* 0x0000002f00867202 */ /* 0x001fe40000000f00 */
[----:B------:R-:W-:Y:S02]  /*15d0*/  MOV R135, R46 ;  /* 0x0000002e00877202 */ /* 0x000fe40000000f00 */
[----:B------:R-:W-:Y:S02]  /*15e0*/  MOV R129, R45 ;  /* 0x0000002d00817202 */ /* 0x000fe40000000f00 */
[----:B------:R-:W-:Y:S02]  /*15f0*/  MOV R128, R44 ;  /* 0x0000002c00807202 */ /* 0x000fe40000000f00 */
[----:B------:R-:W-:Y:S01]  /*1600*/  MOV R47, R43 ;  /* 0x0000002b002f7202 */ /* 0x000fe20000000f00 */
[----:B------:R-:W2:Y:S01]  /*1610*/  @P5 LDG.E.128 R132, desc[UR6][R8.64+0x10] ;  /* 0x0000100608845981 */ /* 0x000ea2000c1e1d00 */
[----:B------:R-:W-:-:S02]  /*1620*/  MOV R46, R42 ;  /* 0x0000002a002e7202 */ /* 0x000fc40000000f00 */
[----:B------:R-:W-:Y:S02]  /*1630*/  MOV R136, R129 ;  /* 0x0000008100887202 */ /* 0x000fe40000000f00 */
[----:B------:R-:W-:Y:S02]  /*1640*/  MOV R137, R128 ;  /* 0x0000008000897202 */ /* 0x000fe40000000f00 */
[----:B------:R-:W-:Y:S02]  /*1650*/  MOV R138, R47 ;  /* 0x0000002f008a7202 */ /* 0x000fe40000000f00 */
[----:B------:R-:W-:-:S06]  /*1660*/  MOV R139, R46 ;  /* 0x0000002e008b7202 */ /* 0x000fcc0000000f00 */
[----:B------:R-:W2:Y:S01]  /*1670*/  @P0 LDG.E.128 R136, desc[UR6][R12.64] ;  /* 0x000000060c880981 */ /* 0x000ea2000c1e1d00 */
[----:B----4-:R-:W-:Y:S02]  /*1680*/  MOV R39, R17 ;  /* 0x0000001100277202 */ /* 0x010fe40000000f00 */
[----:B------:R-:W-:Y:S02]  /*1690*/  MOV R38, R16 ;  /* 0x0000001000267202 */ /* 0x000fe40000000f00 */
[----:B------:R-:W-:Y:S01]  /*16a0*/  MOV R41, R19 ;  /* 0x0000001300297202 */ /* 0x000fe20000000f00 */
[----:B------:R-:W0:Y:S01]  /*16b0*/  @P1 LDC.64 R16, c[0x0][0x3d0] ;  /* 0x0000f400ff101b82 */ /* 0x000e220000000a00 */
[----:B------:R-:W-:Y:S02]  /*16c0*/  MOV R40, R18 ;  /* 0x0000001200287202 */ /* 0x000fe40000000f00 */
[----:B------:R-:W-:Y:S02]  /*16d0*/  MOV R43, R39 ;  /* 0x00000027002b7202 */ /* 0x000fe40000000f00 */
[----:B------:R-:W-:-:S02]  /*16e0*/  MOV R42, R38 ;  /* 0x00000026002a7202 */ /* 0x000fc40000000f00 */
[----:B------:R-:W-:Y:S01]  /*16f0*/  MOV R45, R41 ;  /* 0x00000029002d7202 */ /* 0x000fe20000000f00 */
[----:B------:R-:W4:Y:S01]  /*1700*/  @P1 LDC.64 R18, c[0x0][0x3e8] ;  /* 0x0000fa00ff121b82 */ /* 0x000f220000000a00 */
[----:B------:R-:W-:Y:S02]  /*1710*/  MOV R44, R40 ;  /* 0x00000028002c7202 */ /* 0x000fe40000000f00 */
[----:B------:R-:W-:Y:S02]  /*1720*/  MOV R40, R23 ;  /* 0x0000001700287202 */ /* 0x000fe40000000f00 */
[----:B------:R-:W-:Y:S01]  /*1730*/  MOV R41, R22 ;  /* 0x0000001600297202 */ /* 0x000fe20000000f00 */
[----:B------:R-:W4:Y:S01]  /*1740*/  LDL R23, [R1+0x60] ;  /* 0x0000600001177983 */ /* 0x000f220000100800 */
[----:B------:R-:W-:Y:S02]  /*1750*/  MOV R131, R43 ;  /* 0x0000002b00837202 */ /* 0x000fe40000000f00 */
[----:B------:R-:W-:Y:S01]  /*1760*/  MOV R130, R42 ;  /* 0x0000002a00827202 */ /* 0x000fe20000000f00 */
[----:B------:R-:W4:Y:S01]  /*1770*/  LDL R22, [R1+0x64] ;  /* 0x0000640001167983 */ /* 0x000f220000100800 */
[----:B---3--:R-:W-:-:S02]  /*1780*/  MOV R38, R35 ;  /* 0x0000002300267202 */ /* 0x008fc40000000f00 */
[----:B------:R-:W-:Y:S02]  /*1790*/  MOV R35, R21 ;  /* 0x0000001500237202 */ /* 0x000fe40000000f00 */
[----:B------:R-:W-:Y:S01]  /*17a0*/  MOV R39, R34 ;  /* 0x0000002200277202 */ /* 0x000fe20000000f00 */
[----:B------:R-:W3:Y:S01]  /*17b0*/  LDL R21, [R1+0x68] ;  /* 0x0000680001157983 */ /* 0x000ee20000100800 */
[----:B------:R-:W-:-:S03]  /*17c0*/  MOV R34, R20 ;  /* 0x0000001400227202 */ /* 0x000fc60000000f00 */
[----:B------:R-:W4:Y:S01]  /*17d0*/  LDL R20, [R1+0x6c] ;  /* 0x00006c0001147983 */ /* 0x000f220000100800 */
[----:B------:R-:W-:Y:S02]  /*17e0*/  MOV R42, R35 ;  /* 0x00000023002a7202 */ /* 0x000fe40000000f00 */
[----:B------:R-:W-:Y:S01]  /*17f0*/  MOV R43, R34 ;  /* 0x00000022002b7202 */ /* 0x000fe20000000f00 */
[----:B--2---:R2:W-:Y:S04]  /*1800*/  @P5 STL.64 [R1+0x120], R132 ;  /* 0x0001208401005387 */ /* 0x0045e80000100a00 */
[----:B------:R-:W-:Y:S04]  /*1810*/  @P5 STL.64 [R1+0x128], R134 ;  /* 0x0001288601005387 */ /* 0x000fe80000100a00 */
[----:B------:R-:W3:Y:S04]  /*1820*/  LDL R35, [R1+0x78] ;  /* 0x0000780001237983 */ /* 0x000ee80000100800 */
[----:B------:R-:W4:Y:S01]  /*1830*/  LDL R34, [R1+0x7c] ;  /* 0x00007c0001227983 */ /* 0x000f220000100800 */
[----:B--2---:R-:W-:-:S02]  /*1840*/  MOV R133, R45 ;  /* 0x0000002d00857202 */ /* 0x004fc40000000f00 */
[----:B------:R-:W-:Y:S01]  /*1850*/  MOV R132, R44 ;  /* 0x0000002c00847202 */ /* 0x000fe20000000f00 */
[----:B------:R-:W2:Y:S04]  /*1860*/  LDL R128, [R1+0x70] ;  /* 0x0000700001807983 */ /* 0x000ea80000100800 */
[----:B------:R-:W2:Y:S04]  /*1870*/  LDL R129, [R1+0x74] ;  /* 0x0000740001817983 */ /* 0x000ea80000100800 */
[----:B------:R1:W-:Y:S04]  /*1880*/  @P0 STL.64 [R1+0x110], R136 ;  /* 0x0001108801000387 */ /* 0x0003e80000100a00 */
[----:B------:R0:W-:Y:S01]  /*1890*/  @P0 STL.64 [R1+0x118], R138 ;  /* 0x0001188a01000387 */ /* 0x0001e20000100a00 */
[----:B-1----:R-:W-:-:S02]  /*18a0*/  MOV R136, R133 ;  /* 0x0000008500887202 */ /* 0x002fc40000000f00 */
[----:B------:R-:W-:Y:S02]  /*18b0*/  MOV R137, R132 ;  /* 0x0000008400897202 */ /* 0x000fe40000000f00 */
[----:B0-----:R-:W-:Y:S02]  /*18c0*/  MOV R138, R131 ;  /* 0x00000083008a7202 */ /* 0x001fe40000000f00 */
[----:B------:R-:W-:-:S06]  /*18d0*/  MOV R139, R130 ;  /* 0x00000082008b7202 */ /* 0x000fcc0000000f00 */
[----:B------:R-:W2:Y:S01]  /*18e0*/  @P0 LDG.E.128 R136, desc[UR6][R12.64+0x10] ;  /* 0x000010060c880981 */ /* 0x000ea2000c1e1d00 */
[----:B------:R-:W-:Y:S02]  /*18f0*/  MOV R132, R33 ;  /* 0x0000002100847202 */ /* 0x000fe40000000f00 */
[----:B------:R-:W-:Y:S02]  /*1900*/  MOV R133, R32 ;  /* 0x0000002000857202 */ /* 0x000fe40000000f00 */
[----:B------:R-:W-:Y:S02]  /*1910*/  MOV R33, R29 ;  /* 0x0000001d00217202 */ /* 0x000fe40000000f00 */
[----:B------:R-:W-:Y:S02]  /*1920*/  MOV R32, R28 ;  /* 0x0000001c00207202 */ /* 0x000fe40000000f00 */
[----:B------:R-:W-:Y:S02]  /*1930*/  MOV R29, R25 ;  /* 0x00000019001d7202 */ /* 0x000fe40000000f00 */
[----:B------:R-:W-:Y:S01]  /*1940*/  MOV R28, R24 ;  /* 0x00000018001c7202 */ /* 0x000fe20000000f00 */
[----:B------:R-:W2:Y:S04]  /*1950*/  LDL R25, [R1+0xb0] ;  /* 0x0000b00001197983 */ /* 0x000ea80000100800 */
[----:B------:R-:W2:Y:S01]  /*1960*/  LDL R24, [R1+0xb4] ;  /* 0x0000b40001187983 */ /* 0x000ea20000100800 */
[----:B---3--:R-:W-:-:S02]  /*1970*/  MOV R130, R35 ;  /* 0x0000002300827202 */ /* 0x008fc40000000f00 */
[----:B------:R-:W-:Y:S02]  /*1980*/  MOV R35, R31 ;  /* 0x0000001f00237202 */ /* 0x000fe40000000f00 */
[----:B----4-:R-:W-:Y:S02]  /*1990*/  MOV R131, R34 ;  /* 0x0000002200837202 */ /* 0x010fe40000000f00 */
[----:B------:R-:W-:Y:S02]  /*19a0*/  MOV R34, R30 ;  /* 0x0000001e00227202 */ /* 0x000fe40000000f00 */
[----:B------:R-:W-:Y:S02]  /*19b0*/  MOV R31, R27 ;  /* 0x0000001b001f7202 */ /* 0x000fe40000000f00 */
[----:B------:R-:W-:Y:S01]  /*19c0*/  MOV R30, R26 ;  /* 0x0000001a001e7202 */ /* 0x000fe20000000f00 */
[----:B------:R-:W3:Y:S04]  /*19d0*/  LDL R27, [R1+0xa8] ;  /* 0x0000a800011b7983 */ /* 0x000ee80000100800 */
[----:B------:R-:W4:Y:S04]  /*19e0*/  LDL R26, [R1+0xac] ;  /* 0x0000ac00011a7983 */ /* 0x000f280000100800 */
[----:B--2---:R0:W-:Y:S04]  /*19f0*/  @P0 STL.64 [R1+0x100], R136 ;  /* 0x0001008801000387 */ /* 0x0041e80000100a00 */
[----:B------:R1:W-:Y:S04]  /*1a00*/  @P0 STL.64 [R1+0x108], R138 ;  /* 0x0001088a01000387 */ /* 0x0003e80000100a00 */
[----:B------:R-:W2:Y:S04]  /*1a10*/  LDL R160, [R1+0xf0] ;  /* 0x0000f00001a07983 */ /* 0x000ea80000100800 */
        /* <DEDUP_REMOVED lines=16> */
[----:B------:R-:W2:Y:S01]  /*1b20*/  LDL R147, [R1+0xbc] ;  /* 0x0000bc0001937983 */ /* 0x000ea20000100800 */
[----:B------:R-:W-:-:S02]  /*1b30*/  ISETP.GE.U32.AND P4, PT, R3, 0xc0, PT ;  /* 0x000000c00300780c */ /* 0x000fc40003f86070 */
[----:B------:R-:W-:Y:S02]  /*1b40*/  MOV R46, R21 ;  /* 0x00000015002e7202 */ /* 0x000fe40000000f00 */
[----:B------:R-:W-:Y:S02]  /*1b50*/  MOV R47, R20 ;  /* 0x00000014002f7202 */ /* 0x000fe40000000f00 */
[C---:B------:R-:W-:Y:S01]  /*1b60*/  ISETP.GE.U32.AND P3, PT, R3.reuse, 0xe0, PT ;  /* 0x000000e00300780c */ /* 0x040fe20003f66070 */
[----:B------:R-:W1:Y:S01]  /*1b70*/  @P2 LDC.64 R20, c[0x0][0x3e8] ;  /* 0x0000fa00ff142b82 */ /* 0x000e620000000a00 */
[----:B------:R-:W-:Y:S01]  /*1b80*/  MOV R44, R23 ;  /* 0x00000017002c7202 */ /* 0x000fe20000000f00 */
[----:B------:R-:W-:Y:S01]  /*1b90*/  @P0 IMAD.WIDE.U32 R14, R0, 0x20, R14 ;  /* 0x00000020000e0825 */ /* 0x000fe200078e000e */
[----:B------:R-:W-:Y:S02]  /*1ba0*/  MOV R45, R22 ;  /* 0x00000016002d7202 */ /* 0x000fe40000000f00 */
[----:B------:R-:W-:-:S02]  /*1bb0*/  ISETP.GE.U32.AND P5, PT, R3, 0x100, PT ;  /* 0x000001000300780c */ /* 0x000fc40003fa6070 */
[----:B------:R-:W5:Y:S01]  /*1bc0*/  @P0 LDG.E.128 R108, desc[UR6][R14.64] ;  /* 0x000000060e6c0981 */ /* 0x000f62000c1e1d00 */
[----:B------:R-:W1:Y:S01]  /*1bd0*/  @P4 LDC.64 R6, c[0x0][0x3d0] ;  /* 0x0000f400ff064b82 */ /* 0x000e620000000a00 */
[----:B------:R-:W-:Y:S02]  /*1be0*/  @P0 IADD3 R0, PT, PT, R0, 0x20, RZ ;  /* 0x0000002000000810 */ /* 0x000fe40007ffe0ff */
[----:B------:R2:W5:Y:S05]  /*1bf0*/  @P0 LDG.E.128 R104, desc[UR6][R14.64+0x10] ;  /* 0x000010060e680981 */ /* 0x00056a000c1e1d00 */
[----:B------:R-:W1:Y:S01]  /*1c00*/  @P4 LDC.64 R22, c[0x0][0x3e8] ;  /* 0x0000fa00ff164b82 */ /* 0x000e620000000a00 */
[----:B------:R-:W-:-:S02]  /*1c10*/  MOV R144, R25 ;  /* 0x0000001900907202 */ /* 0x000fc40000000f00 */
[----:B------:R-:W-:Y:S02]  /*1c20*/  MOV R145, R24 ;  /* 0x0000001800917202 */ /* 0x000fe40000000f00 */
[----:B------:R-:W-:-:S03]  /*1c30*/  ISETP.GE.U32.AND P0, PT, R3, 0x120, PT ;  /* 0x000001200300780c */ /* 0x000fc60003f06070 */
[----:B------:R-:W1:Y:S01]  /*1c40*/  @P3 LDC.64 R24, c[0x0][0x3d0] ;  /* 0x0000f400ff183b82 */ /* 0x000e620000000a00 */
[----:B------:R-:W-:Y:S01]  /*1c50*/  MOV R140, R29 ;  /* 0x0000001d008c7202 */ /* 0x000fe20000000f00 */
[----:B------:R-:W-:Y:S01]  /*1c60*/  @P1 IMAD.WIDE.U32 R16, R0, 0x20, R16 ;  /* 0x0000002000101825 */ /* 0x000fe200078e0010 */
[----:B------:R-:W-:-:S03]  /*1c70*/  MOV R141, R28 ;  /* 0x0000001c008d7202 */ /* 0x000fc60000000f00 */
[C---:B------:R-:W-:Y:S01]  /*1c80*/  @P1 IMAD.WIDE.U32 R18, R0.reuse, 0x20, R18 ;  /* 0x0000002000121825 */ /* 0x040fe200078e0012 */
[----:B------:R-:W-:Y:S01]  /*1c90*/  @P1 IADD3 R0, PT, PT, R0, 0x20, RZ ;  /* 0x0000002000001810 */ /* 0x000fe20007ffe0ff */
[----:B------:R-:W2:Y:S01]  /*1ca0*/  @P5 LDC.64 R12, c[0x0][0x3d0] ;  /* 0x0000f400ff0c5b82 */ /* 0x000ea20000000a00 */
[----:B0-----:R-:W-:Y:S02]  /*1cb0*/  MOV R136, R33 ;  /* 0x0000002100887202 */ /* 0x001fe40000000f00 */
[----:B------:R-:W-:-:S05]  /*1cc0*/  MOV R137, R32 ;  /* 0x0000002000897202 */ /* 0x000fca0000000f00 */
[----:B------:R-:W0:Y:S01]  /*1cd0*/  @P5 LDC.64 R28, c[0x0][0x3e8] ;  /* 0x0000fa00ff1c5b82 */ /* 0x000e220000000a00 */
[C---:B------:R-:W-:Y:S01]  /*1ce0*/  @P2 IMAD.WIDE.U32 R8, R0.reuse, 0x20, R4 ;  /* 0x0000002000082825 */ /* 0x040fe200078e0004 */
[----:B-1----:R-:W-:Y:S01]  /*1cf0*/  MOV R138, R31 ;  /* 0x0000001f008a7202 */ /* 0x002fe20000000f00 */
[----:B------:R1:W5:Y:S02]  /*1d00*/  @P1 LDG.E.128 R100, desc[UR6][R18.64] ;  /* 0x0000000612641981 */ /* 0x000364000c1e1d00 */
[C---:B------:R-:W-:Y:S01]  /*1d10*/  @P2 IMAD.WIDE.U32 R20, R0.reuse, 0x20, R20 ;  /* 0x0000002000142825 */ /* 0x040fe200078e0014 */
[----:B------:R-:W-:Y:S01]  /*1d20*/  @P2 IADD3 R0, PT, PT, R0, 0x20, RZ ;  /* 0x0000002000002810 */ /* 0x000fe20007ffe0ff */
[----:B------:R1:W5:Y:S01]  /*1d30*/  @P1 LDG.E.128 R96, desc[UR6][R18.64+0x10] ;  /* 0x0000100612601981 */ /* 0x000362000c1e1d00 */
[----:B------:R-:W1:Y:S03]  /*1d40*/  @P0 LDC.64 R4, c[0x0][0x3d0] ;  /* 0x0000f400ff040b82 */ /* 0x000e660000000a00 */
[C---:B------:R-:W-:Y:S01]  /*1d50*/  @P4 IMAD.WIDE.U32 R10, R0.reuse, 0x20, R6 ;  /* 0x00000020000a4825 */ /* 0x040fe200078e0006 */
[----:B------:R-:W-:Y:S01]  /*1d60*/  MOV R139, R30 ;  /* 0x0000001e008b7202 */ /* 0x000fe20000000f00 */
[----:B------:R0:W5:Y:S02]  /*1d70*/  @P2 LDG.E.128 R92, desc[UR6][R20.64] ;  /* 0x00000006145c2981 */ /* 0x000164000c1e1d00 */
[C---:B------:R-:W-:Y:S01]  /*1d80*/  @P4 IMAD.WIDE.U32 R22, R0.reuse, 0x20, R22 ;  /* 0x0000002000164825 */ /* 0x040fe200078e0016 */
[----:B------:R-:W-:Y:S01]  /*1d90*/  @P4 IADD3 R0, PT, PT, R0, 0x20, RZ ;  /* 0x0000002000004810 */ /* 0x000fe20007ffe0ff */
[----:B------:R-:W1:Y:S01]  /*1da0*/  @P0 LDC.64 R30, c[0x0][0x3e8] ;  /* 0x0000fa00ff1e0b82 */ /* 0x000e620000000a00 */
[----:B------:R-:W-:Y:S01]  /*1db0*/  MOV R134, R35 ;  /* 0x0000002300867202 */ /* 0x000fe20000000f00 */
[----:B------:R0:W5:Y:S01]  /*1dc0*/  @P2 LDG.E.128 R88, desc[UR6][R20.64+0x10] ;  /* 0x0000100614582981 */ /* 0x000162000c1e1d00 */
[----:B------:R-:W-:Y:S01]  /*1dd0*/  MOV R135, R34 ;  /* 0x0000002200877202 */ /* 0x000fe20000000f00 */
[----:B------:R-:W-:Y:S01]  /*1de0*/  @P3 IMAD.WIDE.U32 R24, R0, 0x20, R24 ;  /* 0x0000002000183825 */ /* 0x000fe200078e0018 */
[----:B------:R-:W-:Y:S01]  /*1df0*/  ISETP.GE.U32.AND P6, PT, R3, 0x140, PT ;  /* 0x000001400300780c */ /* 0x000fe20003fc6070 */
[----:B------:R0:W5:Y:S04]  /*1e00*/  @P4 LDG.E.128 R84, desc[UR6][R22.64] ;  /* 0x0000000616544981 */ /* 0x000168000c1e1d00 */
[----:B------:R-:W2:Y:S04]  /*1e10*/  @P3 LDG.E.128 R136, desc[UR6][R24.64] ;  /* 0x0000000618883981 */ /* 0x000ea8000c1e1d00 */
[----:B------:R-:W2:Y:S04]  /*1e20*/  @P3 LDG.E.128 R132, desc[UR6][R24.64+0x10] ;  /* 0x0000100618843981 */ /* 0x000ea8000c1e1d00 */
[----:B------:R-:W1:Y:S01]  /*1e30*/  @P6 LDC.64 R6, c[0x0][0x3e8] ;  /* 0x0000fa00ff066b82 */ /* 0x000e620000000a00 */
[----:B------:R0:W5:Y:S07]  /*1e40*/  @P4 LDG.E.128 R80, desc[UR6][R22.64+0x10] ;  /* 0x0000100616504981 */ /* 0x00016e000c1e1d00 */
[----:B------:R-:W1:Y:S01]  /*1e50*/  @P6 LDC.64 R32, c[0x0][0x3d0] ;  /* 0x0000f400ff206b82 */ /* 0x000e620000000a00 */
[----:B---3--:R-:W-:-:S02]  /*1e60*/  MOV R142, R27 ;  /* 0x0000001b008e7202 */ /* 0x008fc40000000f00 */
[----:B----4-:R-:W-:-:S05]  /*1e70*/  MOV R143, R26 ;  /* 0x0000001a008f7202 */ /* 0x010fca0000000f00 */
[----:B------:R-:W3:Y:S01]  /*1e80*/  @P3 LDC.64 R26, c[0x0][0x3e8] ;  /* 0x0000fa00ff1a3b82 */ /* 0x000ee20000000a00 */
[----:B------:R-:W4:Y:S01]  /*1e90*/  @P4 LDG.E.128 R140, desc[UR6][R10.64+0x10] ;  /* 0x000010060a8c4981 */ /* 0x000f22000c1e1d00 */
[C---:B---3--:R-:W-:Y:S01]  /*1ea0*/  @P3 IMAD.WIDE.U32 R26, R0.reuse, 0x20, R26 ;  /* 0x00000020001a3825 */ /* 0x048fe200078e001a */
[----:B------:R-:W-:-:S04]  /*1eb0*/  @P3 IADD3 R0, PT, PT, R0, 0x20, RZ ;  /* 0x0000002000003810 */ /* 0x000fc80007ffe0ff */
[----:B------:R3:W5:Y:S04]  /*1ec0*/  @P3 LDG.E.128 R76, desc[UR6][R26.64] ;  /* 0x000000061a4c3981 */ /* 0x000768000c1e1d00 */
[----:B--2---:R-:W2:Y:S04]  /*1ed0*/  @P1 LDG.E.128 R160, desc[UR6][R16.64] ;  /* 0x0000000610a01981 */ /* 0x004ea8000c1e1d00 */
[----:B------:R-:W3:Y:S01]  /*1ee0*/  @P1 LDG.E.128 R156, desc[UR6][R16.64+0x10] ;  /* 0x00001006109c1981 */ /* 0x000ee2000c1e1d00 */
[----:B------:R-:W-:-:S03]  /*1ef0*/  @P5 IMAD.WIDE.U32 R12, R0, 0x20, R12 ;  /* 0x00000020000c5825 */ /* 0x000fc600078e000c */
[----:B------:R1:W5:Y:S04]  /*1f00*/  @P3 LDG.E.128 R72, desc[UR6][R26.64+0x10] ;  /* 0x000010061a483981 */ /* 0x000368000c1e1d00 */
[----:B------:R-:W4:Y:S01]  /*1f10*/  @P2 LDG.E.128 R152, desc[UR6][R8.64] ;  /* 0x0000000608982981 */ /* 0x000f22000c1e1d00 */
[C---:B0-----:R-:W-:Y:S01]  /*1f20*/  @P5 IMAD.WIDE.U32 R28, R0.reuse, 0x20, R28 ;  /* 0x00000020001c5825 */ /* 0x041fe200078e001c */
[----:B------:R-:W-:Y:S02]  /*1f30*/  @P5 IADD3 R0, PT, PT, R0, 0x20, RZ ;  /* 0x0000002000005810 */ /* 0x000fe40007ffe0ff */
[----:B------:R-:W4:Y:S04]  /*1f40*/  @P5 LDG.E.128 R128, desc[UR6][R12.64] ;  /* 0x000000060c805981 */ /* 0x000f28000c1e1d00 */
[----:B------:R-:W4:Y:S04]  /*1f50*/  @P2 LDG.E.128 R148, desc[UR6][R8.64+0x10] ;  /* 0x0000100608942981 */ /* 0x000f28000c1e1d00 */
[----:B------:R-:W4:Y:S01]  /*1f60*/  @P4 LDG.E.128 R144, desc[UR6][R10.64] ;  /* 0x000000060a904981 */ /* 0x000f22000c1e1d00 */
[----:B-1----:R-:W-:-:S03]  /*1f70*/  @P0 IMAD.WIDE.U32 R14, R0, 0x20, R4 ;  /* 0x00000020000e0825 */ /* 0x002fc600078e0004 */
[----:B------:R-:W4:Y:S04]  /*1f80*/  @P5 LDG.E.128 R44, desc[UR6][R12.64+0x10] ;  /* 0x000010060c2c5981 */ /* 0x000f28000c1e1d00 */
[----:B------:R-:W4:Y:S04]  /*1f90*/  @P0 LDG.E.128 R40, desc[UR6][R14.64] ;  /* 0x000000060e280981 */ /* 0x000f28000c1e1d00 */
[----:B------:R-:W4:Y:S01]  /*1fa0*/  @P0 LDG.E.128 R36, desc[UR6][R14.64+0x10] ;  /* 0x000010060e240981 */ /* 0x000f22000c1e1d00 */
[C---:B------:R-:W-:Y:S01]  /*1fb0*/  @P0 IMAD.WIDE.U32 R30, R0.reuse, 0x20, R30 ;  /* 0x00000020001e0825 */ /* 0x040fe200078e001e */
[----:B------:R-:W-:-:S02]  /*1fc0*/  @P0 IADD3 R0, PT, PT, R0, 0x20, RZ ;  /* 0x0000002000000810 */ /* 0x000fc40007ffe0ff */
[----:B------:R0:W5:Y:S03]  /*1fd0*/  @P5 LDG.E.128 R68, desc[UR6][R28.64] ;  /* 0x000000061c445981 */ /* 0x000166000c1e1d00 */
[C---:B------:R-:W-:Y:S01]  /*1fe0*/  @P6 IMAD.WIDE.U32 R6, R0.reuse, 0x20, R6 ;  /* 0x0000002000066825 */ /* 0x040fe200078e0006 */
[----:B------:R0:W5:Y:S03]  /*1ff0*/  @P5 LDG.E.128 R64, desc[UR6][R28.64+0x10] ;  /* 0x000010061c405981 */ /* 0x000166000c1e1d00 */
[----:B------:R-:W-:Y:S01]  /*2000*/  @P6 IMAD.WIDE.U32 R4, R0, 0x20, R32 ;  /* 0x0000002000046825 */ /* 0x000fe200078e0020 */
[----:B------:R0:W5:Y:S04]  /*2010*/  @P0 LDG.E.128 R60, desc[UR6][R30.64] ;  /* 0x000000061e3c0981 */ /* 0x000168000c1e1d00 */
[----:B------:R0:W5:Y:S04]  /*2020*/  @P0 LDG.E.128 R56, desc[UR6][R30.64+0x10] ;  /* 0x000010061e380981 */ /* 0x000168000c1e1d00 */
[----:B------:R0:W5:Y:S04]  /*2030*/  @P6 LDG.E.128 R52, desc[UR6][R6.64] ;  /* 0x0000000606346981 */ /* 0x000168000c1e1d00 */
[----:B------:R0:W5:Y:S04]  /*2040*/  @P6 LDG.E.128 R48, desc[UR6][R6.64+0x10] ;  /* 0x0000100606306981 */ /* 0x000168000c1e1d00 */
[----:B------:R0:W5:Y:S04]  /*2050*/  @P6 LDG.E.128 R192, desc[UR6][R4.64] ;  /* 0x0000000604c06981 */ /* 0x000168000c1e1d00 */
[----:B------:R0:W5:Y:S04]  /*2060*/  @P6 LDG.E.128 R188, desc[UR6][R4.64+0x10] ;  /* 0x0000100604bc6981 */ /* 0x000168000c1e1d00 */
[----:B------:R0:W-:Y:S04]  /*2070*/  STL [R1+0x3c], RZ ;  /* 0x00003cff01007387 */ /* 0x0001e80000100800 */
[----:B------:R0:W-:Y:S01]  /*2080*/  STL [R1+0x38], RZ ;  /* 0x000038ff01007387 */ /* 0x0001e20000100800 */
        /* <DEDUP_REMOVED lines=27> */
[----:B------:R-:W-:Y:S02]  /*2240*/  @P6 CS2R R180, SRZ ;  /* 0x0000000000b46805 */ /* 0x000fe4000001ff00 */
[----:B------:R-:W-:Y:S02]  /*2250*/  CS2R R202, SRZ ;  /* 0x0000000000ca7805 */ /* 0x000fe4000001ff00 */
[----:B------:R-:W-:Y:S02]  /*2260*/  CS2R R200, SRZ ;  /* 0x0000000000c87805 */ /* 0x000fe4000001ff00 */
[----:B------:R-:W-:-:S02]  /*2270*/  CS2R R198, SRZ ;  /* 0x0000000000c67805 */ /* 0x000fc4000001ff00 */
[----:B------:R-:W-:Y:S01]  /*2280*/  CS2R R196, SRZ ;  /* 0x0000000000c47805 */ /* 0x000fe2000001ff00 */
[----:B--2---:R0:W-:Y:S04]  /*2290*/  @P1 STL.64 [R1+0xf0], R160 ;  /* 0x0000f0a001001387 */ /* 0x0041e80000100a00 */
[----:B------:R0:W-:Y:S04]  /*22a0*/  @P1 STL.64 [R1+0xf8], R162 ;  /* 0x0000f8a201001387 */ /* 0x0001e80000100a00 */
[----:B---3--:R0:W-:Y:S04]  /*22b0*/  @P1 STL.64 [R1+0xe0], R156 ;  /* 0x0000e09c01001387 */ /* 0x0081e80000100a00 */
[----:B------:R0:W-:Y:S04]  /*22c0*/  @P1 STL.64 [R1+0xe8], R158 ;  /* 0x0000e89e01001387 */ /* 0x0001e80000100a00 */
[----:B------:R0:W-:Y:S04]  /*22d0*/  STL [R1+0x34], RZ ;  /* 0x000034ff01007387 */ /* 0x0001e80000100800 */
[----:B------:R0:W-:Y:S04]  /*22e0*/  STL [R1+0x30], RZ ;  /* 0x000030ff01007387 */ /* 0x0001e80000100800 */
[----:B----4-:R0:W-:Y:S04]  /*22f0*/  @P2 STL.64 [R1+0xd0], R152 ;  /* 0x0000d09801002387 */ /* 0x0101e80000100a00 */
[----:B------:R0:W-:Y:S04]  /*2300*/  @P2 STL.64 [R1+0xd8], R154 ;  /* 0x0000d89a01002387 */ /* 0x0001e80000100a00 */
[----:B------:R0:W-:Y:S04]  /*2310*/  @P2 STL.64 [R1+0xc0], R148 ;  /* 0x0000c09401002387 */ /* 0x0001e80000100a00 */
[----:B------:R0:W-:Y:S04]  /*2320*/  @P2 STL.64 [R1+0xc8], R150 ;  /* 0x0000c89601002387 */ /* 0x0001e80000100a00 */
[----:B------:R0:W-:Y:S04]  /*2330*/  STL [R1+0x2c], RZ ;  /* 0x00002cff01007387 */ /* 0x0001e80000100800 */
[----:B------:R0:W-:Y:S04]  /*2340*/  STL [R1+0x28], RZ ;  /* 0x000028ff01007387 */ /* 0x0001e80000100800 */
[----:B------:R0:W-:Y:S04]  /*2350*/  @P4 STL.64 [R1+0xb0], R144 ;  /* 0x0000b09001004387 */ /* 0x0001e80000100a00 */
        /* <DEDUP_REMOVED lines=23> */
[----:B------:R0:W-:Y:S04]  /*24d0*/  STL [R1+0x4], RZ ;  /* 0x000004ff01007387 */ /* 0x0001e80000100800 */
[----:B------:R0:W-:Y:S02]  /*24e0*/  STL [R1], RZ ;  /* 0x000000ff01007387 */ /* 0x0001e40000100800 */
.L_x_17872:
[----:B------:R-:W-:Y:S05]  /*24f0*/  BSYNC.RECONVERGENT B0 ;  /* 0x0000000000007941 */ /* 0x000fea0003800200 */
.L_x_17870:
[----:B------:R-:W2:Y:S01]  /*2500*/  S2UR UR4, SR_CTAID.X ;  /* 0x00000000000479c3 */ /* 0x000ea20000002500 */
[----:B------:R-:W3:Y:S01]  /*2510*/  LDCU UR5, c[0x0][0x384] ;  /* 0x00007080ff0577ac */ /* 0x000ee20008000800 */
[----:B------:R-:W-:Y:S01]  /*2520*/  SHF.R.U32.HI R2, RZ, 0x5, R2 ;  /* 0x00000005ff027819 */ /* 0x000fe20000011602 */
[----:B--2---:R-:W-:-:S06]  /*2530*/  USHF.L.U32 UR4, UR4, 0x2, URZ ;  /* 0x0000000204047899 */ /* 0x004fcc00080006ff */
[----:B------:R-:W-:-:S04]  /*2540*/  LOP3.LUT R172, R2, UR4, RZ, 0xfc, !PT ;  /* 0x0000000402ac7c12 */ /* 0x000fc8000f8efcff */
[----:B---3--:R-:W-:-:S13]  /*2550*/  ISETP.GE.AND P0, PT, R172, UR5, PT ;  /* 0x00000005ac007c0c */ /* 0x008fda000bf06270 */
[----:B------:R-:W-:Y:S05]  /*2560*/  @P0 EXIT ;  /* 0x000000000000094d */ /* 0x000fea0003800000 */
[----:B------:R-:W2:Y:S01]  /*2570*/  LDCU.64 UR4, c[0x0][0x3e0] ;  /* 0x00007c00ff0477ac */ /* 0x000ea20008000a00 */
[----:B------:R-:W3:Y:S01]  /*2580*/  LDCU UR12, c[0x0][0x388] ;  /* 0x00007100ff0c77ac */ /* 0x000ee20008000800 */
[----:B------:R-:W4:Y:S01]  /*2590*/  LDCU.U8 UR10, c[0x0][0x410] ;  /* 0x00008200ff0a77ac */ /* 0x000f220008000000 */
[----:B------:R-:W0:Y:S01]  /*25a0*/  LDCU UR11, c[0x0][0x448] ;  /* 0x00008900ff0b77ac */ /* 0x000e220008000800 */
[----:B------:R-:W0:Y:S01]  /*25b0*/  LDCU.64 UR8, c[0x0][0x3a0] ;  /* 0x00007400ff0877ac */ /* 0x000e220008000a00 */
[----:B--2---:R-:W-:-:S04]  /*25c0*/  UISETP.NE.U32.AND UP0, UPT, UR4, URZ, UPT ;  /* 0x000000ff0400728c */ /* 0x004fc8000bf05070 */
[----:B0--34-:R-:W-:-:S11]  /*25d0*/  UISETP.NE.AND.EX UP0, UPT, UR5, URZ, UPT, UP0 ;  /* 0x000000ff0500728c */ /* 0x019fd6000bf05300 */
.L_x_17934:
[----:B------:R-:W0:Y:S01]  /*25e0*/  @UP0 LDCU.64 UR4, c[0x0][0x3e0] ;  /* 0x00007c00ff0407ac */ /* 0x000e220008000a00 */
[----:B------:R-:W-:Y:S01]  /*25f0*/  PLOP3.LUT P0, PT, PT, PT, UP0, 0x80, 0x8 ;  /* 0x000000000008781c */ /* 0x000fe20003f0f008 */
[----:B------:R-:W-:Y:S01]  /*2600*/  HFMA2 R128, -RZ, RZ, 0, 1.1920928955078125e-07 ;  /* 0x00000002ff807431 */ /* 0x000fe200000001ff */
[----:B------:R-:W-:-:S11]  /*2610*/  PLOP3.LUT P1, PT, PT, PT, UP0, 0x80, 0x8 ;  /* 0x000000000008781c */ /* 0x000fd60003f2f008 */
[----:B0-----:R-:W-:-:S05]  /*2620*/  @P0 IMAD.WIDE R128, R172, R128, UR4 ;  /* 0x00000004ac800e25 */ /* 0x001fca000f8e0280 */
[----:B------:R-:W2:Y:S01]  /*2630*/  @P1 LDG.E.U16 R2, desc[UR6][R128.64] ;  /* 0x0000000680021981 */ /* 0x000ea2000c1e1500 */
[----:B------:R-:W-:Y:S01]  /*2640*/  PLOP3.LUT P0, PT, PT, PT, UP0, 0x80, 0x8 ;  /* 0x000000000008781c */ /* 0x000fe20003f0f008 */
[----:B------:R-:W-:Y:S01]  /*2650*/  BSSY.RECONVERGENT B0, `(.L_x_17873) ;  /* 0x0000066000007945 */ /* 0x000fe20003800200 */
[----:B------:R-:W-:Y:S01]  /*2660*/  MOV R173, 0x3f800000 ;  /* 0x3f80000000ad7802 */ /* 0x000fe20000000f00 */
[----:B------:R-:W0:Y:S01]  /*2670*/  S2R R177, SR_TID.X ;  /* 0x0000000000b17919 */ /* 0x000e220000002100 */
[----:B------:R-:W-:-:S09]  /*2680*/  ISETP.GE.U32.AND P5, PT, R3, 0x20, PT ;  /* 0x000000200300780c */ /* 0x000fd20003fa6070 */
[----:B--2---:R-:W-:Y:S01]  /*2690*/  @P0 SHF.L.U32 R173, R2, 0x10, RZ ;  /* 0x0000001002ad0819 */ /* 0x004fe200000006ff */
[----:B------:R-:W-:-:S05]  /*26a0*/  IMAD R2, R172, UR12, RZ ;  /* 0x0000000cac027c24 */ /* 0x000fca000f8e02ff */
        /* <DEDUP_REMOVED lines=14> */
[----:B------:R0:W2:Y:S02]  /*2790*/  LDG.E.128 R44, desc[UR6][R38.64] ;  /* 0x00000006262c7981 */ /* 0x0000a4000c1e1d00 */
[----:B0----5:R-:W-:Y:S02]  /*27a0*/  PRMT R38, R129, 0x7632, R38 ;  /* 0x0000763281267816 */ /* 0x021fe40000000026 */
[----:B------:R-:W-:Y:S02]  /*27b0*/  PRMT R39, R128, 0x7632, R39 ;  /* 0x0000763280277816 */ /* 0x000fe40000000027 */
[----:B------:R-:W-:Y:S02]  /*27c0*/  SHF.L.U32 R38, R38, 0x10, RZ ;  /* 0x0000001026267819 */ /* 0x000fe400000006ff */
[----:B------:R-:W-:Y:S02]  /*27d0*/  SHF.L.U32 R39, R39, 0x10, RZ ;  /* 0x0000001027277819 */ /* 0x000fe400000006ff */
[----:B------:R-:W-:Y:S01]  /*27e0*/  SHF.L.U32 R129, R129, 0x10, RZ ;  /* 0x0000001081817819 */ /* 0x000fe200000006ff */
[----:B------:R-:W-:-:S02]  /*27f0*/  FMUL.FTZ R38, R38, R173 ;  /* 0x000000ad26267220 */ /* 0x000fc40000410000 */
[----:B------:R-:W-:Y:S01]  /*2800*/  FMUL.FTZ R39, R39, R173 ;  /* 0x000000ad27277220 */ /* 0x000fe20000410000 */
[----:B--2---:R-:W-:Y:S02]  /*2810*/  PRMT R37, R45, 0x7632, R37 ;  /* 0x000076322d257816 */ /* 0x004fe40000000025 */
[----:B------:R-:W-:Y:S02]  /*2820*/  PRMT R40, R44, 0x7632, R40 ;  /* 0x000076322c287816 */ /* 0x000fe40000000028 */
[----:B------:R-:W-:Y:S02]  /*2830*/  SHF.L.U32 R37, R37, 0x10, RZ ;  /* 0x0000001025257819 */ /* 0x000fe400000006ff */
[----:B------:R-:W-:-:S03]  /*2840*/  SHF.L.U32 R40, R40, 0x10, RZ ;  /* 0x0000001028287819 */ /* 0x000fc600000006ff */
[----:B------:R-:W-:Y:S01]  /*2850*/  FFMA.FTZ R144, R38, R127, R37 ;  /* 0x0000007f26907223 */ /* 0x000fe20000010025 */
[----:B------:R-:W-:Y:S01]  /*2860*/  PRMT R38, R131, 0x7632, R38 ;  /* 0x0000763283267816 */ /* 0x000fe20000000026 */
[--C-:B------:R-:W-:Y:S01]  /*2870*/  FFMA.FTZ R143, R39, R125, R40.reuse ;  /* 0x0000007d278f7223 */ /* 0x100fe20000010028 */
[----:B------:R-:W-:Y:S02]  /*2880*/  PRMT R39, R130, 0x7632, R39 ;  /* 0x0000763282277816 */ /* 0x000fe40000000027 */
[----:B------:R-:W-:Y:S02]  /*2890*/  SHF.L.U32 R38, R38, 0x10, RZ ;  /* 0x0000001026267819 */ /* 0x000fe400000006ff */
[----:B------:R-:W-:Y:S02]  /*28a0*/  PRMT R37, R47, 0x7632, R37 ;  /* 0x000076322f257816 */ /* 0x000fe40000000025 */
[----:B------:R-:W-:Y:S01]  /*28b0*/  SHF.L.U32 R39, R39, 0x10, RZ ;  /* 0x0000001027277819 */ /* 0x000fe200000006ff */
[----:B------:R-:W-:Y:S01]  /*28c0*/  FMUL.FTZ R38, R38, R173 ;  /* 0x000000ad26267220 */ /* 0x000fe20000410000 */
[----:B------:R-:W-:-:S02]  /*28d0*/  PRMT R40, R46, 0x7632, R40 ;  /* 0x000076322e287816 */ /* 0x000fc40000000028 */
[----:B------:R-:W-:Y:S01]  /*28e0*/  SHF.L.U32 R37, R37, 0x10, RZ ;  /* 0x0000001025257819 */ /* 0x000fe200000006ff */
[----:B------:R-:W-:Y:S01]  /*28f0*/  FMUL.FTZ R39, R39, R173 ;  /* 0x000000ad27277220 */ /* 0x000fe20000410000 */
[----:B------:R-:W-:-:S03]  /*2900*/  SHF.L.U32 R40, R40, 0x10, RZ ;  /* 0x0000001028287819 */ /* 0x000fc600000006ff */
[----:B------:R-:W-:Y:S01]  /*2910*/  FFMA.FTZ R146, R38, R123, R37 ;  /* 0x0000007b26927223 */ /* 0x000fe20000010025 */
[----:B------:R-:W-:Y:S01]  /*2920*/  SHF.L.U32 R38, R130, 0x10, RZ ;  /* 0x0000001082267819 */ /* 0x000fe200000006ff */
[----:B------:R-:W-:Y:S01]  /*2930*/  FFMA.FTZ R145, R39, R121, R40 ;  /* 0x0000007927917223 */ /* 0x000fe20000010028 */
[----:B------:R-:W-:Y:S02]  /*2940*/  SHF.L.U32 R39, R131, 0x10, RZ ;  /* 0x0000001083277819 */ /* 0x000fe400000006ff */
[----:B------:R-:W-:Y:S01]  /*2950*/  SHF.L.U32 R37, R128, 0x10, RZ ;  /* 0x0000001080257819 */ /* 0x000fe200000006ff */
[-C--:B------:R-:W-:Y:S01]  /*2960*/  FMUL.FTZ R40, R38, R173.reuse ;  /* 0x000000ad26287220 */ /* 0x080fe20000410000 */
[----:B------:R-:W-:Y:S01]  /*2970*/  SHF.L.U32 R38, R47, 0x10, RZ ;  /* 0x000000102f267819 */ /* 0x000fe200000006ff */
[-C--:B------:R-:W-:Y:S01]  /*2980*/  FMUL.FTZ R39, R39, R173.reuse ;  /* 0x000000ad27277220 */ /* 0x080fe20000410000 */
[----:B------:R-:W-:Y:S01]  /*2990*/  SHF.L.U32 R128, R46, 0x10, RZ ;  /* 0x000000102e807819 */ /* 0x000fe200000006ff */
[----:B------:R-:W-:-:S02]  /*29a0*/  FMUL.FTZ R37, R37, R173 ;  /* 0x000000ad25257220 */ /* 0x000fc40000410000 */
[----:B------:R-:W-:Y:S01]  /*29b0*/  FFMA.FTZ R39, R39, R122, R38 ;  /* 0x0000007a27277223 */ /* 0x000fe20000010026 */
[----:B------:R-:W-:Y:S01]  /*29c0*/  FMUL.FTZ R38, R129, R173 ;  /* 0x000000ad81267220 */ /* 0x000fe20000410000 */
[----:B------:R-:W-:Y:S01]  /*29d0*/  FFMA.FTZ R40, R40, R120, R128 ;  /* 0x0000007828287223 */ /* 0x000fe20000010080 */
[----:B------:R-:W-:Y:S02]  /*29e0*/  SHF.L.U32 R129, R45, 0x10, RZ ;  /* 0x000000102d817819 */ /* 0x000fe400000006ff */
        /* <DEDUP_REMOVED lines=8> */
.L_x_17875:
        /* <DEDUP_REMOVED lines=18> */
[-C--:B------:R-:W-:Y:S01]  /*2b90*/  FMUL.FTZ R130, R130, R173.reuse ;  /* 0x000000ad82827220 */ /* 0x080fe20000410000 */
[----:B------:R-:W-:Y:S01]  /*2ba0*/  FMUL.FTZ R37, R143, R124 ;  /* 0x0000007c8f257220 */ /* 0x000fe20000410000 */
[----:B------:R-:W-:Y:S01]  /*2bb0*/  FMUL.FTZ R131, R131, R173 ;  /* 0x000000ad83837220 */ /* 0x000fe20000410000 */
[----:B------:R-:W-:Y:S01]  /*2bc0*/  FMUL.FTZ R38, R38, R126 ;  /* 0x0000007e26267220 */ /* 0x000fe20000410000 */
[----:B------:R-:W-:Y:S01]  /*2bd0*/  FMUL.FTZ R40, R40, R120 ;  /* 0x0000007828287220 */ /* 0x000fe20000410000 */
[----:B------:R-:W-:Y:S01]  /*2be0*/  FMUL.FTZ R39, R39, R122 ;  /* 0x0000007a27277220 */ /* 0x000fe20000410000 */
[----:B------:R-:W-:Y:S01]  /*2bf0*/  FMUL.FTZ R146, R131, R123 ;  /* 0x0000007b83927220 */ /* 0x000fe20000410000 */
[----:B------:R-:W-:Y:S01]  /*2c00*/  FMUL.FTZ R145, R130, R121 ;  /* 0x0000007982917220 */ /* 0x000fe20000410000 */
[----:B------:R-:W-:Y:S01]  /*2c10*/  FMUL.FTZ R144, R129, R127 ;  /* 0x0000007f81907220 */ /* 0x000fe20000410000 */
[----:B------:R-:W-:-:S02]  /*2c20*/  FMUL.FTZ R143, R128, R125 ;  /* 0x0000007d808f7220 */ /* 0x000fc40000410000 */
[----:B------:R-:W-:Y:S02]  /*2c30*/  F2FP.BF16.F32.PACK_AB R131, R146, R39 ;  /* 0x000000279283723e */ /* 0x000fe400000010ff */
[----:B------:R-:W-:Y:S02]  /*2c40*/  F2FP.BF16.F32.PACK_AB R130, R145, R40 ;  /* 0x000000289182723e */ /* 0x000fe400000010ff */
[----:B------:R-:W-:Y:S02]  /*2c50*/  F2FP.BF16.F32.PACK_AB R129, R144, R38 ;  /* 0x000000269081723e */ /* 0x000fe400000010ff */
[----:B------:R-:W-:-:S07]  /*2c60*/  F2FP.BF16.F32.PACK_AB R128, R143, R37 ;  /* 0x000000258f80723e */ /* 0x000fce00000010ff */
.L_x_17876:
[----:B------:R-:W0:Y:S01]  /*2c70*/  LDC.64 R174, c[0x0][0x3a8] ;  /* 0x0000ea00ffae7b82 */ /* 0x000e220000000a00 */
[C---:B------:R-:W-:Y:S01]  /*2c80*/  IADD3 R176, PT, PT, R2.reuse, 0x20, RZ ;  /* 0x0000002002b07810 */ /* 0x040fe20007ffe0ff */
[----:B0-----:R-:W-:-:S05]  /*2c90*/  IMAD.WIDE.U32 R174, R2, 0x10, R174 ;  /* 0x0000001002ae7825 */ /* 0x001fca00078e00ae */
[----:B------:R0:W-:Y:S02]  /*2ca0*/  STG.E.128 desc[UR6][R174.64], R128 ;  /* 0x00000080ae007986 */ /* 0x0001e4000c101d06 */
.L_x_17874:
[----:B------:R-:W-:Y:S05]  /*2cb0*/  BSYNC.RECONVERGENT B0 ;  /* 0x0000000000007941 */ /* 0x000fea0003800200 */
.L_x_17873:
        /* <DEDUP_REMOVED lines=14> */
[----:B-1---5:R-:W-:Y:S02]  /*2da0*/  PRMT R9, R128, 0x7632, R9 ;  /* 0x0000763280097816 */ /* 0x022fe40000000009 */
[----:B------:R-:W-:Y:S02]  /*2db0*/  PRMT R17, R44, 0x7632, R17 ;  /* 0x000076322c117816 */ /* 0x000fe40000000011 */
[----:B------:R-:W-:Y:S02]  /*2dc0*/  SHF.L.U32 R9, R9, 0x10, RZ ;  /* 0x0000001009097819 */ /* 0x000fe400000006ff */
[----:B------:R-:W-:Y:S02]  /*2dd0*/  SHF.L.U32 R17, R17, 0x10, RZ ;  /* 0x0000001011117819 */ /* 0x000fe400000006ff */
[----:B------:R-:W-:Y:S01]  /*2de0*/  PRMT R24, R45, 0x7632, R24 ;  /* 0x000076322d187816 */ /* 0x000fe20000000018 */
[----:B------:R-:W-:Y:S01]  /*2df0*/  FMUL.FTZ R9, R9, R173 ;  /* 0x000000ad09097220 */ /* 0x000fe20000410000 */
[----:B------:R-:W-:-:S02]  /*2e00*/  SHF.L.U32 R36, R46, 0x10, RZ ;  /* 0x000000102e247819 */ /* 0x000fc400000006ff */
[----:B------:R-:W-:Y:S01]  /*2e10*/  SHF.L.U32 R24, R24, 0x10, RZ ;  /* 0x0000001018187819 */ /* 0x000fe200000006ff */
[--C-:B------:R-:W-:Y:S01]  /*2e20*/  FFMA.FTZ R147, R9, R117, R17.reuse ;  /* 0x0000007509937223 */ /* 0x100fe20000010011 */
[----:B------:R-:W-:Y:S02]  /*2e30*/  PRMT R17, R129, 0x7632, R17 ;  /* 0x0000763281117816 */ /* 0x000fe40000000011 */
[----:B------:R-:W-:Y:S02]  /*2e40*/  PRMT R9, R130, 0x7632, R9 ;  /* 0x0000763282097816 */ /* 0x000fe40000000009 */
[----:B------:R-:W-:Y:S02]  /*2e50*/  SHF.L.U32 R35, R17, 0x10, RZ ;  /* 0x0000001011237819 */ /* 0x000fe400000006ff */
[----:B------:R-:W-:Y:S02]  /*2e60*/  SHF.L.U32 R17, R9, 0x10, RZ ;  /* 0x0000001009117819 */ /* 0x000fe400000006ff */
[----:B------:R-:W-:Y:S01]  /*2e70*/  PRMT R9, R46, 0x7632, R9 ;  /* 0x000076322e097816 */ /* 0x000fe20000000009 */
[-C--:B------:R-:W-:Y:S01]  /*2e80*/  FMUL.FTZ R35, R35, R173.reuse ;  /* 0x000000ad23237220 */ /* 0x080fe20000410000 */
[----:B------:R-:W-:Y:S01]  /*2e90*/  SHF.L.U32 R128, R128, 0x10, RZ ;  /* 0x0000001080807819 */ /* 0x000fe200000006ff */
[----:B------:R-:W-:Y:S01]  /*2ea0*/  FMUL.FTZ R17, R17, R173 ;  /* 0x000000ad11117220 */ /* 0x000fe20000410000 */
[----:B------:R-:W-:Y:S01]  /*2eb0*/  SHF.L.U32 R9, R9, 0x10, RZ ;  /* 0x0000001009097819 */ /* 0x000fe200000006ff */
[----:B------:R-:W-:Y:S01]  /*2ec0*/  FFMA.FTZ R148, R35, R119, R24 ;  /* 0x0000007723947223 */ /* 0x000fe20000010018 */
[----:B------:R-:W-:-:S03]  /*2ed0*/  SHF.L.U32 R35, R45, 0x10, RZ ;  /* 0x000000102d237819 */ /* 0x000fc600000006ff */
[--C-:B------:R-:W-:Y:S01]  /*2ee0*/  FFMA.FTZ R149, R17, R113, R9.reuse ;  /* 0x0000007111957223 */ /* 0x100fe20000010009 */
[----:B------:R-:W-:-:S04]  /*2ef0*/  PRMT R9, R131, 0x7632, R9 ;  /* 0x0000763283097816 */ /* 0x000fc80000000009 */
[----:B------:R-:W-:Y:S02]  /*2f00*/  SHF.L.U32 R17, R9, 0x10, RZ ;  /* 0x0000001009117819 */ /* 0x000fe400000006ff */
[----:B------:R-:W-:-:S03]  /*2f10*/  PRMT R9, R47, 0x7632, R9 ;  /* 0x000076322f097816 */ /* 0x000fc60000000009 */
[----:B------:R-:W-:Y:S01]  /*2f20*/  FMUL.FTZ R24, R17, R173 ;  /* 0x000000ad11187220 */ /* 0x000fe20000410000 */
[----:B------:R-:W-:Y:S02]  /*2f30*/  SHF.L.U32 R9, R9, 0x10, RZ ;  /* 0x0000001009097819 */ /* 0x000fe400000006ff */
[----:B------:R-:W-:-:S03]  /*2f40*/  SHF.L.U32 R17, R129, 0x10, RZ ;  /* 0x0000001081117819 */ /* 0x000fc600000006ff */
[----:B------:R-:W-:Y:S01]  /*2f50*/  FFMA.FTZ R9, R24, R115, R9 ;  /* 0x0000007318097223 */ /* 0x000fe20000010009 */
[----:B------:R-:W-:Y:S01]  /*2f60*/  SHF.L.U32 R24, R130, 0x10, RZ ;  /* 0x0000001082187819 */ /* 0x000fe200000006ff */
[----:B------:R-:W-:-:S04]  /*2f70*/  FMUL.FTZ R17, R17, R173 ;  /* 0x000000ad11117220 */ /* 0x000fc80000410000 */
[----:B------:R-:W-:Y:S01]  /*2f80*/  FFMA.FTZ R17, R17, R118, R35 ;  /* 0x0000007611117223 */ /* 0x000fe20000010023 */
[----:B------:R-:W-:Y:S01]  /*2f90*/  FMUL.FTZ R24, R24, R173 ;  /* 0x000000ad18187220 */ /* 0x000fe20000410000 */
[----:B------:R-:W-:-:S03]  /*2fa0*/  SHF.L.U32 R35, R131, 0x10, RZ ;  /* 0x0000001083237819 */ /* 0x000fc600000006ff */
[----:B------:R-:W-:Y:S01]  /*2fb0*/  FFMA.FTZ R24, R24, R112, R36 ;  /* 0x0000007018187223 */ /* 0x000fe20000010024 */
[----:B------:R-:W-:Y:S01]  /*2fc0*/  SHF.L.U32 R36, R47, 0x10, RZ ;  /* 0x000000102f247819 */ /* 0x000fe200000006ff */
[----:B------:R-:W-:Y:S01]  /*2fd0*/  FMUL.FTZ R35, R35, R173 ;  /* 0x000000ad23237220 */ /* 0x000fe20000410000 */
[----:B------:R-:W-:Y:S02]  /*2fe0*/  F2FP.BF16.F32.PACK_AB R129, R148, R17 ;  /* 0x000000119481723e */ /* 0x000fe400000010ff */
[----:B------:R-:W-:Y:S01]  /*2ff0*/  F2FP.BF16.F32.PACK_AB R130, R149, R24 ;  /* 0x000000189582723e */ /* 0x000fe200000010ff */
[----:B------:R-:W-:Y:S01]  /*3000*/  FFMA.FTZ R36, R35, R114, R36 ;  /* 0x0000007223247223 */ /* 0x000fe20000010024 */
[----:B------:R-:W-:Y:S01]  /*3010*/  FMUL.FTZ R35, R128, R173 ;  /* 0x000000ad80237220 */ /* 0x000fe20000410000 */
[----:B------:R-:W-:-:S03]  /*3020*/  SHF.L.U32 R128, R44, 0x10, RZ ;  /* 0x000000102c807819 */ /* 0x000fc600000006ff */
[----:B------:R-:W-:Y:S02]  /*3030*/  F2FP.BF16.F32.PACK_AB R131, R9, R36 ;  /* 0x000000240983723e */ /* 0x000fe400000010ff */
[----:B------:R-:W-:-:S05]  /*3040*/  FFMA.FTZ R35, R35, R116, R128 ;  /* 0x0000007423237223 */ /* 0x000fca0000010080 */
[----:B------:R-:W-:Y:S01]  /*3050*/  F2FP.BF16.F32.PACK_AB R128, R147, R35 ;  /* 0x000000239380723e */ /* 0x000fe200000010ff */
[----:B------:R-:W-:Y:S06]  /*3060*/  BRA `(.L_x_17880) ;  /* 0x0000000000807947 */ /* 0x000fec0003800000 */
.L_x_17879:
[C---:B-----5:R-:W-:Y:S02]  /*3070*/  PRMT R17, R128.reuse, 0x7632, R17 ;  /* 0x0000763280117816 */ /* 0x060fe40000000011 */
[----:B------:R-:W-:Y:S02]  /*3080*/  SHF.L.U32 R128, R128, 0x10, RZ ;  /* 0x0000001080807819 */ /* 0x000fe400000006ff */
[C---:B------:R-:W-:Y:S02]  /*3090*/  PRMT R24, R129.reuse, 0x7632, R24 ;  /* 0x0000763281187816 */ /* 0x040fe40000000018 */
[----:B------:R-:W-:Y:S02]  /*30a0*/  SHF.L.U32 R129, R129, 0x10, RZ ;  /* 0x0000001081817819 */ /* 0x000fe400000006ff */
[C---:B-1----:R-:W-:Y:S02]  /*30b0*/  PRMT R9, R130.reuse, 0x7632, R9 ;  /* 0x0000763282097816 */ /* 0x042fe40000000009 */
        /* <DEDUP_REMOVED lines=27> */
.L_x_17880:
[----:B------:R-:W0:Y:S02]  /*3270*/  LDC.64 R174, c[0x0][0x3a8] ;  /* 0x0000ea00ffae7b82 */ /* 0x000e240000000a00 */
[C---:B0-----:R-:W-:Y:S01]  /*3280*/  IMAD.WIDE.U32 R174, R176.reuse, 0x10, R174 ;  /* 0x00000010b0ae7825 */ /* 0x041fe200078e00ae */
[----:B------:R-:W-:-:S04]  /*3290*/  IADD3 R176, PT, PT, R176, 0x20, RZ ;  /* 0x00000020b0b07810 */ /* 0x000fc80007ffe0ff */
[----:B------:R2:W-:Y:S03]  /*32a0*/  STG.E.128 desc[UR6][R174.64], R128 ;  /* 0x00000080ae007986 */ /* 0x0005e6000c101d06 */
.L_x_17878:
[----:B------:R-:W-:Y:S05]  /*32b0*/  BSYNC.RECONVERGENT B0 ;  /* 0x0000000000007941 */ /* 0x000fea0003800200 */
.L_x_17877:
[----:B------:R-:W-:Y:S01]  /*32c0*/  ISETP.GE.U32.AND P0, PT, R3, 0x60, PT ;  /* 0x000000600300780c */ /* 0x000fe20003f06070 */
[----:B------:R-:W-:Y:S01]  /*32d0*/  BSSY.RECONVERGENT B0, `(.L_x_17881) ;  /* 0x000005e000007945 */ /* 0x000fe20003800200 */
[----:B------:R-:W-:-:S11]  /*32e0*/  LOP3.LUT R0, R0, 0xffffefff, RZ, 0xc0, !PT ;  /* 0xffffefff00007812 */ /* 0x000fd600078ec0ff */
[----:B------:R-:W-:Y:S01]  /*32f0*/  @P0 LOP3.LUT R0, R0, 0x1000, RZ, 0xfc, !PT ;  /* 0x0000100000000812 */ /* 0x000fe200078efcff */
[----:B------:R-:W-:Y:S06]  /*3300*/  @!P0 BRA `(.L_x_17882) ;  /* 0x0000000400688947 */ /* 0x000fec0003800000 */
[----:B------:R-:W-:-:S04]  /*3310*/  ISETP.NE.U32.AND P0, PT, RZ, UR8, PT ;  /* 0x00000008ff007c0c */ /* 0x000fc8000bf05070 */
[----:B------:R-:W-:-:S13]  /*3320*/  ISETP.NE.AND.EX P0, PT, RZ, UR9, PT, P0 ;  /* 0x00000009ff007c0c */ /* 0x000fda000bf05300 */
[----:B0-2---:R-:W0:Y:S02]  /*3330*/  @P0 LDC.64 R128, c[0x0][0x3a0] ;  /* 0x0000e800ff800b82 */ /* 0x005e240000000a00 */
        /* <DEDUP_REMOVED lines=51> */
.L_x_17883:
        /* <DEDUP_REMOVED lines=32> */
.L_x_17884:
[----:B------:R-:W0:Y:S02]  /*3870*/  LDC.64 R174, c[0x0][0x3a8] ;  /* 0x0000ea00ffae7b82 */ /* 0x000e240000000a00 */
[C---:B0-----:R-:W-:Y:S01]  /*3880*/  IMAD.WIDE.U32 R174, R176.reuse, 0x10, R174 ;  /* 0x00000010b0ae7825 */ /* 0x041fe200078e00ae */
[----:B------:R-:W-:-:S04]  /*3890*/  IADD3 R176, PT, PT, R176, 0x20, RZ ;  /* 0x00000020b0b07810 */ /* 0x000fc80007ffe0ff */
[----:B------:R3:W-:Y:S03]  /*38a0*/  STG.E.128 desc[UR6][R174.64], R128 ;  /* 0x00000080ae007986 */ /* 0x0007e6000c101d06 */
.L_x_17882:
[----:B------:R-:W-:Y:S05]  /*38b0*/  BSYNC.RECONVERGENT B0 ;  /* 0x0000000000007941 */ /* 0x000fea0003800200 */
.L_x_17881:
[----:B------:R-:W-:Y:S01]  /*38c0*/  ISETP.GE.U32.AND P0, PT, R3, 0x80, PT ;  /* 0x000000800300780c */ /* 0x000fe20003f06070 */
[----:B------:R-:W-:Y:S01]  /*38d0*/  BSSY.RECONVERGENT B0, `(.L_x_17885) ;  /* 0x000005e000007945 */ /* 0x000fe20003800200 */
[----:B------:R-:W-:-:S11]  /*38e0*/  LOP3.LUT R0, R0, 0xffffdfff, RZ, 0xc0, !PT ;  /* 0xffffdfff00007812 */ /* 0x000fd600078ec0ff */
[----:B------:R-:W-:Y:S01]  /*38f0*/  @P0 LOP3.LUT R0, R0, 0x2000, RZ, 0xfc, !PT ;  /* 0x0000200000000812 */ /* 0x000fe200078efcff */
[----:B------:R-:W-:Y:S06]  /*3900*/  @!P0 BRA `(.L_x_17886) ;  /* 0x0000000400688947 */ /* 0x000fec0003800000 */
[----:B------:R-:W-:-:S04]  /*3910*/  ISETP.NE.U32.AND P0, PT, RZ, UR8, PT ;  /* 0x00000008ff007c0c */ /* 0x000fc8000bf05070 */
[----:B------:R-:W-:-:S13]  /*3920*/  ISETP.NE.AND.EX P0, PT, RZ, UR9, PT, P0 ;  /* 0x00000009ff007c0c */ /* 0x000fda000bf05300 */
[----:B0-23--:R-:W0:Y:S02]  /*3930*/  @P0 LDC.64 R128, c[0x0][0x3a0] ;  /* 0x0000e800ff800b82 */ /* 0x00de240000000a00 */
        /* <DEDUP_REMOVED lines=51> */
.L_x_17887:
        /* <DEDUP_REMOVED lines=32> */
.L_x_17888:
[----:B------:R-:W0:Y:S02]  /*3e70*/  LDC.64 R174, c[0x0][0x3a8] ;  /* 0x0000ea00ffae7b82 */ /* 0x000e240000000a00 */
[C---:B0-----:R-:W-:Y:S01]  /*3e80*/  IMAD.WIDE.U32 R174, R176.reuse, 0x10, R174 ;  /* 0x00000010b0ae7825 */ /* 0x041fe200078e00ae */
[----:B------:R-:W-:-:S04]  /*3e90*/  IADD3 R176, PT, PT, R176, 0x20, RZ ;  /* 0x00000020b0b07810 */ /* 0x000fc80007ffe0ff */
[----:B------:R4:W-:Y:S03]  /*3ea0*/  STG.E.128 desc[UR6][R174.64], R128 ;  /* 0x00000080ae007986 */ /* 0x0009e6000c101d06 */
.L_x_17886:
[----:B------:R-:W-:Y:S05]  /*3eb0*/  BSYNC.RECONVERGENT B0 ;  /* 0x0000000000007941 */ /* 0x000fea0003800200 */
.L_x_17885:
[----:B------:R-:W-:Y:S01]  /*3ec0*/  ISETP.GE.U32.AND P0, PT, R3, 0xa0, PT ;  /* 0x000000a00300780c */ /* 0x000fe20003f06070 */
[----:B------:R-:W-:Y:S01]  /*3ed0*/  BSSY.RECONVERGENT B0, `(.L_x_17889) ;  /* 0x000005e000007945 */ /* 0x000fe20003800200 */
[----:B------:R-:W-:-:S11]  /*3ee0*/  LOP3.LUT R0, R0, 0xfffffbff, RZ, 0xc0, !PT ;  /* 0xfffffbff00007812 */ /* 0x000fd600078ec0ff */
[----:B------:R-:W-:Y:S01]  /*3ef0*/  @P0 LOP3.LUT R0, R0, 0x400, RZ, 0xfc, !PT ;  /* 0x0000040000000812 */ /* 0x000fe200078efcff */
[----:B------:R-:W-:Y:S06]  /*3f00*/  @!P0 BRA `(.L_x_17890) ;  /* 0x0000000400688947 */ /* 0x000fec0003800000 */
[----:B------:R-:W-:-:S04]  /*3f10*/  ISETP.NE.U32.AND P0, PT, RZ, UR8, PT ;  /* 0x00000008ff007c0c */ /* 0x000fc8000bf05070 */
[----:B------:R-:W-:-:S13]  /*3f20*/  ISETP.NE.AND.EX P0, PT, RZ, UR9, PT, P0 ;  /* 0x00000009ff007c0c */ /* 0x000fda000bf05300 */
[----:B0-234-:R-:W0:Y:S02]  /*3f30*/  @P0 LDC.64 R128, c[0x0][0x3a0] ;  /* 0x0000e800ff800b82 */ /* 0x01de240000000a00 */
        /* <DEDUP_REMOVED lines=51> */
.L_x_17891:
        /* <DEDUP_REMOVED lines=32> */
.L_x_17892:
[----:B------:R-:W0:Y:S02]  /*4470*/  LDC.64 R174, c[0x0][0x3a8] ;  /* 0x0000ea00ffae7b82 */ /* 0x000e240000000a00 */
[C---:B0-----:R-:W-:Y:S01]  /*4480*/  IMAD.WIDE.U32 R174, R176.reuse, 0x10, R174 ;  /* 0x00000010b0ae7825 */ /* 0x041fe200078e00ae */
[----:B------:R-:W-:-:S04]  /*4490*/  IADD3 R176, PT, PT, R176, 0x20, RZ ;  /* 0x00000020b0b07810 */ /* 0x000fc80007ffe0ff */
[----:B------:R0:W-:Y:S03]  /*44a0*/  STG.E.128 desc[UR6][R174.64], R128 ;  /* 0x00000080ae007986 */ /* 0x0001e6000c101d06 */
.L_x_17890:
[----:B------:R-:W-:Y:S05]  /*44b0*/  BSYNC.RECONVERGENT B0 ;  /* 0x0000000000007941 */ /* 0x000fea0003800200 */
.L_x_17889:
        /* <DEDUP_REMOVED lines=59> */
.L_x_17895:
        /* <DEDUP_REMOVED lines=32> */
.L_x_17896:
[----:B------:R-:W0:Y:S02]  /*4a70*/  LDC.64 R174, c[0x0][0x3a8] ;  /* 0x0000ea00ffae7b82 */ /* 0x000e240000000a00 */
[C---:B0-----:R-:W-:Y:S01]  /*4a80*/  IMAD.WIDE.U32 R174, R176.reuse, 0x10, R174 ;  /* 0x00000010b0ae7825 */ /* 0x041fe200078e00ae */
[----:B------:R-:W-:-:S04]  /*4a90*/  IADD3 R176, PT, PT, R176, 0x20, RZ ;  /* 0x00000020b0b07810 */ /* 0x000fc80007ffe0ff */
[----:B------:R0:W-:Y:S03]  /*4aa0*/  STG.E.128 desc[UR6][R174.64], R128 ;  /* 0x00000080ae007986 */ /* 0x0001e6000c101d06 */
.L_x_17894:
[----:B------:R-:W-:Y:S05]  /*4ab0*/  BSYNC.RECONVERGENT B0 ;  /* 0x0000000000007941 */ /* 0x000fea0003800200 */
.L_x_17893:
        /* <DEDUP_REMOVED lines=59> */
.L_x_17899:
        /* <DEDUP_REMOVED lines=32> */
.L_x_17900:
[----:B------:R-:W0:Y:S02]  /*5070*/  LDC.64 R174, c[0x0][0x3a8] ;  /* 0x0000ea00ffae7b82 */ /* 0x000e240000000a00 */
[C---:B0-----:R-:W-:Y:S01]  /*5080*/  IMAD.WIDE.U32 R174, R176.reuse, 0x10, R174 ;  /* 0x00000010b0ae7825 */ /* 0x041fe200078e00ae */
[----:B------:R-:W-:-:S04]  /*5090*/  IADD3 R176, PT, PT, R176, 0x20, RZ ;  /* 0x00000020b0b07810 */ /* 0x000fc80007ffe0ff */
[----:B------:R0:W-:Y:S03]  /*50a0*/  STG.E.128 desc[UR6][R174.64], R128 ;  /* 0x00000080ae007986 */ /* 0x0001e6000c101d06 */
.L_x_17898:
[----:B------:R-:W-:Y:S05]  /*50b0*/  BSYNC.RECONVERGENT B0 ;  /* 0x0000000000007941 */ /* 0x000fea0003800200 */
.L_x_17897:
        /* <DEDUP_REMOVED lines=12> */
[----:B--234-:R0:W5:Y:S01]  /*5180*/  LDG.E.128 R128, desc[UR6][R42.64] ;  /* 0x000000062a807981 */ /* 0x01c162000c1e1d00 */
[----:B------:R-:W-:Y:S05]  /*5190*/  @!P0 BRA `(.L_x_17903) ;  /* 0x0000000000b48947 */ /* 0x000fea0003800000 */
[----:B-----5:R-:W-:Y:S02]  /*51a0*/  PRMT R11, R128, 0x7632, R11 ;  /* 0x00007632800b7816 */ /* 0x020fe4000000000b */
[----:B------:R-:W-:Y:S02]  /*51b0*/  PRMT R41, R44, 0x7632, R41 ;  /* 0x000076322c297816 */ /* 0x000fe40000000029 */
[----:B------:R-:W-:Y:S02]  /*51c0*/  SHF.L.U32 R11, R11, 0x10, RZ ;  /* 0x000000100b0b7819 */ /* 0x000fe400000006ff */
[----:B------:R-:W-:Y:S02]  /*51d0*/  SHF.L.U32 R41, R41, 0x10, RZ ;  /* 0x0000001029297819 */ /* 0x000fe400000006ff */
[----:B0-----:R-:W-:Y:S01]  /*51e0*/  PRMT R43, R129, 0x7632, R43 ;  /* 0x00007632812b7816 */ /* 0x001fe2000000002b */
        /* <DEDUP_REMOVED lines=8> */
[C---:B------:R-:W-:Y:S01]  /*5270*/  PRMT R11, R46.reuse, 0x7632, R11 ;  /* 0x000076322e0b7816 */ /* 0x040fe2000000000b */
[----:B------:R-:W-:Y:S01]  /*5280*/  FFMA.FTZ R166, R43, R71, R42 ;  /* 0x000000472ba67223 */ /* 0x000fe2000001002a */
[----:B------:R-:W-:Y:S01]  /*5290*/  SHF.L.U32 R43, R46, 0x10, RZ ;  /* 0x000000102e2b7819 */ /* 0x000fe200000006ff */
[----:B------:R-:W-:Y:S01]  /*52a0*/  FMUL.FTZ R41, R41, R173 ;  /* 0x000000ad29297220 */ /* 0x000fe20000410000 */
[----:B------:R-:W-:-:S05]  /*52b0*/  SHF.L.U32 R11, R11, 0x10, RZ ;  /* 0x000000100b0b7819 */ /* 0x000fca00000006ff */
[--C-:B------:R-:W-:Y:S01]  /*52c0*/  FFMA.FTZ R167, R41, R65, R11.reuse ;  /* 0x0000004129a77223 */ /* 0x100fe2000001000b */
[----:B------:R-:W-:Y:S02]  /*52d0*/  PRMT R11, R131, 0x7632, R11 ;  /* 0x00007632830b7816 */ /* 0x000fe4000000000b */
[----:B------:R-:W-:Y:S02]  /*52e0*/  PRMT R41, R47, 0x7632, R41 ;  /* 0x000076322f297816 */ /* 0x000fe40000000029 */
[----:B------:R-:W-:Y:S02]  /*52f0*/  SHF.L.U32 R11, R11, 0x10, RZ ;  /* 0x000000100b0b7819 */ /* 0x000fe400000006ff */
[----:B------:R-:W-:-:S03]  /*5300*/  SHF.L.U32 R41, R41, 0x10, RZ ;  /* 0x0000001029297819 */ /* 0x000fc600000006ff */
[----:B------:R-:W-:Y:S01]  /*5310*/  FMUL.FTZ R42, R11, R173 ;  /* 0x000000ad0b2a7220 */ /* 0x000fe20000410000 */
[----:B------:R-:W-:-:S03]  /*5320*/  SHF.L.U32 R11, R129, 0x10, RZ ;  /* 0x00000010810b7819 */ /* 0x000fc600000006ff */
[----:B------:R-:W-:Y:S01]  /*5330*/  FFMA.FTZ R141, R42, R67, R41 ;  /* 0x000000432a8d7223 */ /* 0x000fe20000010029 */
[----:B------:R-:W-:Y:S01]  /*5340*/  SHF.L.U32 R41, R130, 0x10, RZ ;  /* 0x0000001082297819 */ /* 0x000fe200000006ff */
[----:B------:R-:W-:Y:S01]  /*5350*/  FMUL.FTZ R11, R11, R173 ;  /* 0x000000ad0b0b7220 */ /* 0x000fe20000410000 */
[----:B------:R-:W-:-:S03]  /*5360*/  SHF.L.U32 R42, R45, 0x10, RZ ;  /* 0x000000102d2a7819 */ /* 0x000fc600000006ff */
[-C--:B------:R-:W-:Y:S02]  /*5370*/  FMUL.FTZ R41, R41, R173.reuse ;  /* 0x000000ad29297220 */ /* 0x080fe40000410000 */
[----:B------:R-:W-:Y:S01]  /*5380*/  FFMA.FTZ R11, R11, R70, R42 ;  /* 0x000000460b0b7223 */ /* 0x000fe2000001002a */
[----:B------:R-:W-:Y:S01]  /*5390*/  SHF.L.U32 R42, R131, 0x10, RZ ;  /* 0x00000010832a7819 */ /* 0x000fe200000006ff */
[----:B------:R-:W-:Y:S01]  /*53a0*/  FFMA.FTZ R41, R41, R64, R43 ;  /* 0x0000004029297223 */ /* 0x000fe2000001002b */
[----:B------:R-:W-:Y:S02]  /*53b0*/  SHF.L.U32 R43, R128, 0x10, RZ ;  /* 0x00000010802b7819 */ /* 0x000fe400000006ff */
[----:B------:R-:W-:Y:S01]  /*53c0*/  SHF.L.U32 R128, R47, 0x10, RZ ;  /* 0x000000102f807819 */ /* 0x000fe200000006ff */
[----:B------:R-:W-:Y:S01]  /*53d0*/  FMUL.FTZ R42, R42, R173 ;  /* 0x000000ad2a2a7220 */ /* 0x000fe20000410000 */
[----:B------:R-:W-:Y:S01]  /*53e0*/  F2FP.BF16.F32.PACK_AB R130, R167, R41 ;  /* 0x00000029a782723e */ /* 0x000fe200000010ff */
[----:B------:R-:W-:Y:S01]  /*53f0*/  FMUL.FTZ R43, R43, R173 ;  /* 0x000000ad2b2b7220 */ /* 0x000fe20000410000 */
[----:B------:R-:W-:Y:S01]  /*5400*/  F2FP.BF16.F32.PACK_AB R129, R166, R11 ;  /* 0x0000000ba681723e */ /* 0x000fe200000010ff */
[----:B------:R-:W-:Y:S01]  /*5410*/  FFMA.FTZ R42, R42, R66, R128 ;  /* 0x000000422a2a7223 */ /* 0x000fe20000010080 */
[----:B------:R-:W-:-:S04]  /*5420*/  SHF.L.U32 R128, R44, 0x10, RZ ;  /* 0x000000102c807819 */ /* 0x000fc800000006ff */
[----:B------:R-:W-:Y:S01]  /*5430*/  F2FP.BF16.F32.PACK_AB R131, R141, R42 ;  /* 0x0000002a8d83723e */ /* 0x000fe200000010ff */
[----:B------:R-:W-:-:S05]  /*5440*/  FFMA.FTZ R43, R43, R68, R128 ;  /* 0x000000442b2b7223 */ /* 0x000fca0000010080 */
[----:B------:R-:W-:Y:S01]  /*5450*/  F2FP.BF16.F32.PACK_AB R128, R165, R43 ;  /* 0x0000002ba580723e */ /* 0x000fe200000010ff */
[----:B------:R-:W-:Y:S06]  /*5460*/  BRA `(.L_x_17904) ;  /* 0x0000000000807947 */ /* 0x000fec0003800000 */
.L_x_17903:
[C---:B-----5:R-:W-:Y:S02]  /*5470*/  PRMT R11, R128.reuse, 0x7632, R11 ;  /* 0x00007632800b7816 */ /* 0x060fe4000000000b */
[----:B------:R-:W-:Y:S02]  /*5480*/  SHF.L.U32 R128, R128, 0x10, RZ ;  /* 0x0000001080807819 */ /* 0x000fe400000006ff */
[C---:B------:R-:W-:Y:S02]  /*5490*/  PRMT R41, R129.reuse, 0x7632, R41 ;  /* 0x0000763281297816 */ /* 0x040fe40000000029 */
[----:B------:R-:W-:Y:S01]  /*54a0*/  SHF.L.U32 R129, R129, 0x10, RZ ;  /* 0x0000001081817819 */ /* 0x000fe200000006ff */
[----:B------:R-:W-:Y:S01]  /*54b0*/  FMUL.FTZ R141, R128, R173 ;  /* 0x000000ad808d7220 */ /* 0x000fe20000410000 */
[C---:B0-----:R-:W-:Y:S02]  /*54c0*/  PRMT R42, R130.reuse, 0x7632, R42 ;  /* 0x00007632822a7816 */ /* 0x041fe4000000002a */
        /* <DEDUP_REMOVED lines=26> */
.L_x_17904:
[----:B------:R-:W0:Y:S02]  /*5670*/  LDC.64 R174, c[0x0][0x3a8] ;  /* 0x0000ea00ffae7b82 */ /* 0x000e240000000a00 */
[C---:B0-----:R-:W-:Y:S01]  /*5680*/  IMAD.WIDE.U32 R174, R176.reuse, 0x10, R174 ;  /* 0x00000010b0ae7825 */ /* 0x041fe200078e00ae */
[----:B------:R-:W-:-:S04]  /*5690*/  IADD3 R176, PT, PT, R176, 0x20, RZ ;  /* 0x00000020b0b07810 */ /* 0x000fc80007ffe0ff */
[----:B------:R0:W-:Y:S03]  /*56a0*/  STG.E.128 desc[UR6][R174.64], R128 ;  /* 0x00000080ae007986 */ /* 0x0001e6000c101d06 */
.L_x_17902:
[----:B------:R-:W-:Y:S05]  /*56b0*/  BSYNC.RECONVERGENT B0 ;  /* 0x0000000000007941 */ /* 0x000fea0003800200 */
.L_x_17901:
        /* <DEDUP_REMOVED lines=14> */
[----:B-----5:R-:W-:Y:S02]  /*57a0*/  PRMT R10, R128, 0x7632, R10 ;  /* 0x00007632800a7816 */ /* 0x020fe4000000000a */
        /* <DEDUP_REMOVED lines=8> */
[----:B------:R-:W-:Y:S01]  /*5830*/  PRMT R18, R129, 0x7632, R18 ;  /* 0x0000763281127816 */ /* 0x000fe20000000012 */
[-C--:B------:R-:W-:Y:S01]  /*5840*/  FMUL.FTZ R128, R128, R173.reuse ;  /* 0x000000ad80807220 */ /* 0x080fe20000410000 */
[----:B------:R-:W-:Y:S02]  /*5850*/  PRMT R10, R130, 0x7632, R10 ;  /* 0x00007632820a7816 */ /* 0x000fe4000000000a */
[----:B------:R-:W-:Y:S02]  /*5860*/  SHF.L.U32 R133, R18, 0x10, RZ ;  /* 0x0000001012857819 */ /* 0x000fe400000006ff */
[----:B------:R-:W-:Y:S02]  /*5870*/  SHF.L.U32 R18, R10, 0x10, RZ ;  /* 0x000000100a127819 */ /* 0x000fe400000006ff */
[----:B------:R-:W-:Y:S01]  /*5880*/  PRMT R10, R46, 0x7632, R10 ;  /* 0x000076322e0a7816 */ /* 0x000fe2000000000a */
[----:B------:R-:W-:-:S02]  /*5890*/  FMUL.FTZ R133, R133, R173 ;  /* 0x000000ad85857220 */ /* 0x000fc40000410000 */
[----:B------:R-:W-:Y:S01]  /*58a0*/  FMUL.FTZ R18, R18, R173 ;  /* 0x000000ad12127220 */ /* 0x000fe20000410000 */
[----:B------:R-:W-:Y:S01]  /*58b0*/  SHF.L.U32 R10, R10, 0x10, RZ ;  /* 0x000000100a0a7819 */ /* 0x000fe200000006ff */
[----:B------:R-:W-:-:S04]  /*58c0*/  FFMA.FTZ R169, R133, R63, R132 ;  /* 0x0000003f85a97223 */ /* 0x000fc80000010084 */
[--C-:B------:R-:W-:Y:S01]  /*58d0*/  FFMA.FTZ R170, R18, R57, R10.reuse ;  /* 0x0000003912aa7223 */ /* 0x100fe2000001000a */
[----:B------:R-:W-:Y:S02]  /*58e0*/  PRMT R10, R131, 0x7632, R10 ;  /* 0x00007632830a7816 */ /* 0x000fe4000000000a */
        /* <DEDUP_REMOVED lines=10> */
[----:B------:R-:W-:-:S03]  /*5990*/  FMUL.FTZ R131, R131, R173 ;  /* 0x000000ad83837220 */ /* 0x000fc60000410000 */
[----:B------:R-:W-:Y:S01]  /*59a0*/  FFMA.FTZ R10, R10, R62, R129 ;  /* 0x0000003e0a0a7223 */ /* 0x000fe20000010081 */
[----:B------:R-:W-:Y:S01]  /*59b0*/  SHF.L.U32 R129, R46, 0x10, RZ ;  /* 0x000000102e817819 */ /* 0x000fe200000006ff */
[----:B------:R-:W-:-:S04]  /*59c0*/  FMUL.FTZ R18, R18, R173 ;  /* 0x000000ad12127220 */ /* 0x000fc80000410000 */
[----:B------:R-:W-:Y:S01]  /*59d0*/  FFMA.FTZ R18, R18, R56, R129 ;  /* 0x0000003812127223 */ /* 0x000fe20000010081 */
[----:B------:R-:W-:-:S04]  /*59e0*/  SHF.L.U32 R129, R47, 0x10, RZ ;  /* 0x000000102f817819 */ /* 0x000fc800000006ff */
        /* <DEDUP_REMOVED lines=8> */
.L_x_17907:
[C---:B-----5:R-:W-:Y:S02]  /*5a70*/  PRMT R10, R128.reuse, 0x7632, R10 ;  /* 0x00007632800a7816 */ /* 0x060fe4000000000a */
[----:B------:R-:W-:Y:S02]  /*5a80*/  SHF.L.U32 R128, R128, 0x10, RZ ;  /* 0x0000001080807819 */ /* 0x000fe400000006ff */
[C---:B------:R-:W-:Y:S02]  /*5a90*/  PRMT R18, R129.reuse, 0x7632, R18 ;  /* 0x0000763281127816 */ /* 0x040fe40000000012 */
[----:B------:R-:W-:Y:S01]  /*5aa0*/  SHF.L.U32 R129, R129, 0x10, RZ ;  /* 0x0000001081817819 */ /* 0x000fe200000006ff */
[----:B------:R-:W-:Y:S01]  /*5ab0*/  FMUL.FTZ R133, R128, R173 ;  /* 0x000000ad80857220 */ /* 0x000fe20000410000 */
[C---:B------:R-:W-:Y:S02]  /*5ac0*/  PRMT R142, R130.reuse, 0x7632, R142 ;  /* 0x00007632828e7816 */ /* 0x040fe4000000008e */
[----:B------:R-:W-:Y:S01]  /*5ad0*/  PRMT R132, R131, 0x7632, R132 ;  /* 0x0000763283847816 */ /* 0x000fe20000000084 */
[----:B------:R-:W-:Y:S01]  /*5ae0*/  FMUL.FTZ R133, R133, R60 ;  /* 0x0000003c85857220 */ /* 0x000fe20000410000 */
[----:B------:R-:W-:-:S02]  /*5af0*/  SHF.L.U32 R168, R130, 0x10, RZ ;  /* 0x0000001082a87819 */ /* 0x000fc400000006ff */
        /* <DEDUP_REMOVED lines=23> */
.L_x_17908:
[----:B------:R-:W0:Y:S02]  /*5c70*/  LDC.64 R174, c[0x0][0x3a8] ;  /* 0x0000ea00ffae7b82 */ /* 0x000e240000000a00 */
[C---:B0-----:R-:W-:Y:S01]  /*5c80*/  IMAD.WIDE.U32 R174, R176.reuse, 0x10, R174 ;  /* 0x00000010b0ae7825 */ /* 0x041fe200078e00ae */
[----:B------:R-:W-:-:S04]  /*5c90*/  IADD3 R176, PT, PT, R176, 0x20, RZ ;  /* 0x00000020b0b07810 */ /* 0x000fc80007ffe0ff */
[----:B------:R0:W-:Y:S03]  /*5ca0*/  STG.E.128 desc[UR6][R174.64], R128 ;  /* 0x00000080ae007986 */ /* 0x0001e6000c101d06 */
.L_x_17906:
[----:B------:R-:W-:Y:S05]  /*5cb0*/  BSYNC.RECONVERGENT B0 ;  /* 0x0000000000007941 */ /* 0x000fea0003800200 */
.L_x_17905:
        /* <DEDUP_REMOVED lines=21> */
[----:B------:R-:W-:Y:S01]  /*5e10*/  PRMT R138, R45, 0x7632, R138 ;  /* 0x000076322d8a7816 */ /* 0x000fe2000000008a */
[----:B------:R-:W-:Y:S01]  /*5e20*/  FFMA.FTZ R171, R134, R53, R135 ;  /* 0x0000003586ab7223 */ /* 0x000fe20000010087 */
[----:B------:R-:W-:Y:S02]  /*5e30*/  PRMT R134, R129, 0x7632, R134 ;  /* 0x0000763281867816 */ /* 0x000fe40000000086 */
[----:B------:R-:W-:Y:S02]  /*5e40*/  PRMT R129, R130, 0x7632, R129 ;  /* 0x0000763282817816 */ /* 0x000fe40000000081 */
[C---:B------:R-:W-:Y:S02]  /*5e50*/  PRMT R130, R131.reuse, 0x7632, R130 ;  /* 0x0000763283827816 */ /* 0x040fe40000000082 */
[----:B------:R-:W-:Y:S01]  /*5e60*/  SHF.L.U32 R135, R131, 0x10, RZ ;  /* 0x0000001083877819 */ /* 0x000fe200000006ff */
[----:B------:R-:W-:Y:S01]  /*5e70*/  FMUL.FTZ R131, R137, R173 ;  /* 0x000000ad89837220 */ /* 0x000fe20000410000 */
[----:B------:R-:W-:-:S02]  /*5e80*/  SHF.L.U32 R137, R134, 0x10, RZ ;  /* 0x0000001086897819 */ /* 0x000fc400000006ff */
[----:B------:R-:W-:Y:S02]  /*5e90*/  SHF.L.U32 R134, R138, 0x10, RZ ;  /* 0x000000108a867819 */ /* 0x000fe400000006ff */
[----:B------:R-:W-:Y:S01]  /*5ea0*/  SHF.L.U32 R138, R129, 0x10, RZ ;  /* 0x00000010818a7819 */ /* 0x000fe200000006ff */
[-C--:B------:R-:W-:Y:S01]  /*5eb0*/  FMUL.FTZ R137, R137, R173.reuse ;  /* 0x000000ad89897220 */ /* 0x080fe20000410000 */
[-C--:B------:R-:W-:Y:S01]  /*5ec0*/  FMUL.FTZ R129, R135, R173.reuse ;  /* 0x000000ad87817220 */ /* 0x080fe20000410000 */
[----:B------:R-:W-:Y:S01]  /*5ed0*/  SHF.L.U32 R139, R130, 0x10, RZ ;  /* 0x00000010828b7819 */ /* 0x000fe200000006ff */
[----:B------:R-:W-:Y:S01]  /*5ee0*/  FMUL.FTZ R130, R136, R173 ;  /* 0x000000ad88827220 */ /* 0x000fe20000410000 */
[----:B------:R-:W-:Y:S01]  /*5ef0*/  FFMA.FTZ R134, R137, R55, R134 ;  /* 0x0000003789867223 */ /* 0x000fe20000010086 */
[----:B------:R-:W-:Y:S01]  /*5f00*/  PRMT R137, R46, 0x7632, R137 ;  /* 0x000076322e897816 */ /* 0x000fe20000000089 */
[-C--:B------:R-:W-:Y:S01]  /*5f10*/  FMUL.FTZ R135, R138, R173.reuse ;  /* 0x000000ad8a877220 */ /* 0x080fe20000410000 */
[----:B------:R-:W-:Y:S01]  /*5f20*/  PRMT R136, R47, 0x7632, R136 ;  /* 0x000076322f887816 */ /* 0x000fe20000000088 */
[----:B------:R-:W-:Y:S01]  /*5f30*/  FMUL.FTZ R139, R139, R173 ;  /* 0x000000ad8b8b7220 */ /* 0x000fe20000410000 */
[----:B------:R-:W-:-:S02]  /*5f40*/  SHF.L.U32 R137, R137, 0x10, RZ ;  /* 0x0000001089897819 */ /* 0x000fc400000006ff */
[----:B------:R-:W-:Y:S02]  /*5f50*/  SHF.L.U32 R136, R136, 0x10, RZ ;  /* 0x0000001088887819 */ /* 0x000fe400000006ff */
[----:B------:R-:W-:Y:S01]  /*5f60*/  SHF.L.U32 R128, R128, 0x10, RZ ;  /* 0x0000001080807819 */ /* 0x000fe200000006ff */
[----:B------:R-:W-:Y:S01]  /*5f70*/  FFMA.FTZ R135, R135, R49, R137 ;  /* 0x0000003187877223 */ /* 0x000fe20000010089 */
[----:B------:R-:W-:Y:S01]  /*5f80*/  SHF.L.U32 R137, R45, 0x10, RZ ;  /* 0x000000102d897819 */ /* 0x000fe200000006ff */
[----:B------:R-:W-:Y:S02]  /*5f90*/  FFMA.FTZ R136, R139, R51, R136 ;  /* 0x000000338b887223 */ /* 0x000fe40000010088 */
[----:B------:R-:W-:Y:S02]  /*5fa0*/  FMUL.FTZ R128, R128, R173 ;  /* 0x000000ad80807220 */ /* 0x000fe40000410000 */
[----:B------:R-:W-:Y:S01]  /*5fb0*/  FFMA.FTZ R137, R131, R54, R137 ;  /* 0x0000003683897223 */ /* 0x000fe20000010089 */
[----:B------:R-:W-:-:S05]  /*5fc0*/  SHF.L.U32 R131, R46, 0x10, RZ ;  /* 0x000000102e837819 */ /* 0x000fca00000006ff */
[----:B------:R-:W-:Y:S01]  /*5fd0*/  FFMA.FTZ R138, R130, R48, R131 ;  /* 0x00000030828a7223 */ /* 0x000fe20000010083 */
[----:B------:R-:W-:-:S05]  /*5fe0*/  SHF.L.U32 R130, R47, 0x10, RZ ;  /* 0x000000102f827819 */ /* 0x000fca00000006ff */
[----:B------:R-:W-:Y:S01]  /*5ff0*/  FFMA.FTZ R139, R129, R50, R130 ;  /* 0x00000032818b7223 */ /* 0x000fe20000010082 */
[----:B------:R-:W-:Y:S02]  /*6000*/  SHF.L.U32 R129, R44, 0x10, RZ ;  /* 0x000000102c817819 */ /* 0x000fe400000006ff */
[----:B------:R-:W-:Y:S02]  /*6010*/  F2FP.BF16.F32.PACK_AB R130, R135, R138 ;  /* 0x0000008a8782723e */ /* 0x000fe400000010ff */
[----:B------:R-:W-:Y:S01]  /*6020*/  F2FP.BF16.F32.PACK_AB R131, R136, R139 ;  /* 0x0000008b8883723e */ /* 0x000fe200000010ff */
[----:B------:R-:W-:Y:S01]  /*6030*/  FFMA.FTZ R140, R128, R52, R129 ;  /* 0x00000034808c7223 */ /* 0x000fe20000010081 */
[----:B------:R-:W-:-:S04]  /*6040*/  F2FP.BF16.F32.PACK_AB R129, R134, R137 ;  /* 0x000000898681723e */ /* 0x000fc800000010ff */
[----:B------:R-:W-:Y:S01]  /*6050*/  F2FP.BF16.F32.PACK_AB R128, R171, R140 ;  /* 0x0000008cab80723e */ /* 0x000fe200000010ff */
[----:B------:R-:W-:Y:S06]  /*6060*/  BRA `(.L_x_17912) ;  /* 0x0000000000807947 */ /* 0x000fec0003800000 */
.L_x_17911:
[C---:B-----5:R-:W-:Y:S02]  /*6070*/  PRMT R135, R128.reuse, 0x7632, R135 ;  /* 0x0000763280877816 */ /* 0x060fe40000000087 */
[C---:B------:R-:W-:Y:S02]  /*6080*/  PRMT R136, R131.reuse, 0x7632, R136 ;  /* 0x0000763283887816 */ /* 0x040fe40000000088 */
[----:B------:R-:W-:Y:S02]  /*6090*/  SHF.L.U32 R139, R131, 0x10, RZ ;  /* 0x00000010838b7819 */ /* 0x000fe400000006ff */
[----:B------:R-:W-:Y:S02]  /*60a0*/  SHF.L.U32 R128, R128, 0x10, RZ ;  /* 0x0000001080807819 */ /* 0x000fe400000006ff */
[----:B------:R-:W-:Y:S01]  /*60b0*/  PRMT R131, R129, 0x7632, R131 ;  /* 0x0000763281837816 */ /* 0x000fe20000000083 */
[----:B------:R-:W-:Y:S01]  /*60c0*/  FMUL.FTZ R139, R139, R173 ;  /* 0x000000ad8b8b7220 */ /* 0x000fe20000410000 */
[----:B------:R-:W-:-:S02]  /*60d0*/  SHF.L.U32 R129, R129, 0x10, RZ ;  /* 0x0000001081817819 */ /* 0x000fc400000006ff */
[C---:B------:R-:W-:Y:S01]  /*60e0*/  PRMT R134, R130.reuse, 0x7632, R134 ;  /* 0x0000763282867816 */ /* 0x040fe20000000086 */
[----:B------:R-:W-:Y:S01]  /*60f0*/  FMUL.FTZ R139, R139, R50 ;  /* 0x000000328b8b7220 */ /* 0x000fe20000410000 */
        /* <DEDUP_REMOVED lines=23> */
.L_x_17912:
[----:B------:R-:W0:Y:S02]  /*6270*/  LDC.64 R174, c[0x0][0x3a8] ;  /* 0x0000ea00ffae7b82 */ /* 0x000e240000000a00 */
[----:B0-----:R-:W-:-:S05]  /*6280*/  IMAD.WIDE.U32 R174, R176, 0x10, R174 ;  /* 0x00000010b0ae7825 */ /* 0x001fca00078e00ae */
[----:B------:R0:W-:Y:S02]  /*6290*/  STG.E.128 desc[UR6][R174.64], R128 ;  /* 0x00000080ae007986 */ /* 0x0001e4000c101d06 */
.L_x_17910:
[----:B------:R-:W-:Y:S05]  /*62a0*/  BSYNC.RECONVERGENT B0 ;  /* 0x0000000000007941 */ /* 0x000fea0003800200 */
.L_x_17909:
[----:B0-234-:R-:W-:Y:S01]  /*62b0*/  FADD.FTZ R128, RZ, R37 ;  /* 0x00000025ff807221 */ /* 0x01dfe20000010000 */
[C---:B------:R-:W-:Y:S01]  /*62c0*/  ISETP.GT.U32.AND P4, PT, R3.reuse, 0x3f, PT ;  /* 0x0000003f0300780c */ /* 0x040fe20003f84070 */
[----:B------:R-:W-:Y:S01]  /*62d0*/  UMOV UR4, 0xffffffff ;  /* 0xffffffff00047882 */ /* 0x000fe20000000000 */
[----:B------:R-:W-:Y:S01]  /*62e0*/  ISETP.GT.U32.AND P3, PT, R3, 0x5f, PT ;  /* 0x0000005f0300780c */ /* 0x000fe20003f64070 */
        /* <DEDUP_REMOVED lines=100> */
[----:B------:R-:W2:Y:S01]  /*6930*/  LDC R174, c[0x0][0x400] ;  /* 0x00010000ffae7b82 */ /* 0x000ea20000000800 */
        /* <DEDUP_REMOVED lines=10> */
[----:B--2---:R-:W-:-:S04]  /*69e0*/  FMUL.FTZ R131, R131, R174 ;  /* 0x000000ae83837220 */ /* 0x004fc80000410000 */
        /* <DEDUP_REMOVED lines=172> */
[----:B------:R0:W2:Y:S02]  /*74b0*/  SHFL.BFLY PT, R128, R173, 0x10, 0x1f ;  /* 0x0e001f00ad807f89 */ /* 0x0000a400000e0000 */
.L_x_17946:
[----:B------:R-:W-:Y:S01]  /*74c0*/  LOP3.LUT P1, RZ, R177, 0x1f, RZ, 0xc0, !PT ;  /* 0x0000001fb1ff7812 */ /* 0x000fe2000782c0ff */
[----:B--2---:R-:W-:Y:S01]  /*74d0*/  FADD.FTZ R128, R173, R128 ;  /* 0x00000080ad807221 */ /* 0x004fe20000010000 */
[----:B------:R-:W-:Y:S01]  /*74e0*/  ISETP.NE.AND P0, PT, RZ, UR10, PT ;  /* 0x0000000aff007c0c */ /* 0x000fe2000bf05270 */
[----:B------:R-:W-:Y:S02]  /*74f0*/  BSSY.RECONVERGENT B0, `(.L_x_17914) ;  /* 0x000003a000007945 */ /* 0x000fe40003800200 */
[----:B------:R-:W-:Y:S01]  /*7500*/  FFMA.FTZ R130, R128, R174, UR11 ;  /* 0x0000000b80827e23 */ /* 0x000fe200080100ae */
[----:B------:R-:W-:-:S07]  /*7510*/  FSEL R176, R131, RZ, !P0 ;  /* 0x000000ff83b07208 */ /* 0x000fce0004000000 */
[----:B------:R-:W2:Y:S02]  /*7520*/  @!P1 LDC.64 R128, c[0x0][0x3c0] ;  /* 0x0000f000ff809b82 */ /* 0x000ea40000000a00 */
[----:B--2---:R-:W-:-:S05]  /*7530*/  @!P1 IMAD.WIDE R128, R172, 0x4, R128 ;  /* 0x00000004ac809825 */ /* 0x004fca00078e0280 */
[----:B------:R2:W-:Y:S02]  /*7540*/  @!P1 STG.E desc[UR6][R128.64], R131 ;  /* 0x0000008380009986 */ /* 0x0005e4000c101906 */
[----:B--2---:R-:W-:-:S05]  /*7550*/  FMUL.FTZ R128, R131, R131 ;  /* 0x0000008383807220 */ /* 0x004fca0000410000 */
[----:B------:R-:W-:-:S05]  /*7560*/  FSEL R128, R128, RZ, P0 ;  /* 0x000000ff80807208 */ /* 0x000fca0000000000 */
[----:B------:R-:W-:Y:S02]  /*7570*/  FADD.FTZ R130, R130, R128 ;  /* 0x0000008082827221 */ /* 0x000fe40000010000 */
[----:B------:R-:W2:Y:S02]  /*7580*/  @!P1 LDC.64 R128, c[0x0][0x3c8] ;  /* 0x0000f200ff809b82 */ /* 0x000ea40000000a00 */
[----:B0-----:R-:W0:Y:S01]  /*7590*/  MUFU.RSQ R173, R130 ;  /* 0x0000008200ad7308 */ /* 0x001e220000001400 */
[----:B--2---:R-:W-:-:S05]  /*75a0*/  @!P1 IMAD.WIDE R128, R172, 0x4, R128 ;  /* 0x00000004ac809825 */ /* 0x004fca00078e0280 */
[----:B0-----:R0:W-:Y:S01]  /*75b0*/  @!P1 STG.E desc[UR6][R128.64], R173 ;  /* 0x000000ad80009986 */ /* 0x0011e2000c101906 */
[----:B------:R-:W-:Y:S05]  /*75c0*/  @!P5 BRA `(.L_x_17915) ;  /* 0x0000000000b0d947 */ /* 0x000fea0003800000 */
[----:B------:R2:W-:Y:S04]  /*75d0*/  STL [R1+0x164], R3 ;  /* 0x0001640301007387 */ /* 0x0005e80000100800 */
[----:B--2---:R-:W2:Y:S04]  /*75e0*/  LDL R3, [R1+0x150] ;  /* 0x0001500001037983 */ /* 0x004ea80000100800 */
[----:B------:R3:W-:Y:S04]  /*75f0*/  STL [R1+0x160], R0 ;  /* 0x0001600001007387 */ /* 0x0007e80000100800 */
[----:B------:R-:W4:Y:S04]  /*7600*/  LDL R174, [R1+0x158] ;  /* 0x0001580001ae7983 */ /* 0x000f280000100800 */
[----:B------:R-:W4:Y:S04]  /*7610*/  LDL R177, [R1+0x15c] ;  /* 0x00015c0001b17983 */ /* 0x000f280000100800 */
[----:B---3--:R-:W3:Y:S04]  /*7620*/  LDL R0, [R1+0x154] ;  /* 0x0001540001007983 */ /* 0x008ee80000100800 */
[----:B------:R-:W4:Y:S04]  /*7630*/  LDL R252, [R1+0x140] ;  /* 0x0001400001fc7983 */ /* 0x000f280000100800 */
[----:B------:R-:W4:Y:S04]  /*7640*/  LDL R179, [R1+0x144] ;  /* 0x0001440001b37983 */ /* 0x000f280000100800 */
[----:B------:R-:W4:Y:S04]  /*7650*/  LDL R178, [R1+0x148] ;  /* 0x0001480001b27983 */ /* 0x000f280000100800 */
[----:B------:R-:W4:Y:S01]  /*7660*/  LDL R175, [R1+0x14c] ;  /* 0x00014c0001af7983 */ /* 0x000f220000100800 */
[--C-:B0-----:R-:W-:Y:S01]  /*7670*/  FADD.FTZ R128, R37, -R176.reuse ;  /* 0x800000b025807221 */ /* 0x101fe20000010000 */
[----:B------:R-:W-:-:S03]  /*7680*/  FADD.FTZ R131, R143, -R176 ;  /* 0x800000b08f837221 */ /* 0x000fc60000010000 */
[C---:B------:R-:W-:Y:S01]  /*7690*/  FMUL.FTZ R128, R173.reuse, R128 ;  /* 0x00000080ad807220 */ /* 0x040fe20000410000 */
[----:B------:R-:W-:Y:S01]  /*76a0*/  FMUL.FTZ R131, R173, R131 ;  /* 0x00000083ad837220 */ /* 0x000fe20000410000 */
[--C-:B------:R-:W-:Y:S01]  /*76b0*/  FADD.FTZ R129, R38, -R176.reuse ;  /* 0x800000b026817221 */ /* 0x100fe20000010000 */
[----:B------:R-:W-:-:S03]  /*76c0*/  FADD.FTZ R130, R144, -R176 ;  /* 0x800000b090827221 */ /* 0x000fc60000010000 */
[C---:B------:R-:W-:Y:S01]  /*76d0*/  FMUL.FTZ R129, R173.reuse, R129 ;  /* 0x00000081ad817220 */ /* 0x040fe20000410000 */
[----:B------:R-:W-:Y:S01]  /*76e0*/  FMUL.FTZ R130, R173, R130 ;  /* 0x00000082ad827220 */ /* 0x000fe20000410000 */
[----:B--2--5:R-:W-:Y:S02]  /*76f0*/  FFMA.FTZ R128, R128, R3, R196 ;  /* 0x0000000380807223 */ /* 0x024fe400000100c4 */
[----:B------:R2:W5:Y:S01]  /*7700*/  LDL.LU R3, [R1+0x164] ;  /* 0x0001640001037983 */ /* 0x0005620000300800 */
[----:B---3--:R-:W-:-:S03]  /*7710*/  FFMA.FTZ R131, R131, R0, R197 ;  /* 0x0000000083837223 */ /* 0x008fc600000100c5 */
[----:B------:R2:W5:Y:S01]  /*7720*/  LDL.LU R0, [R1+0x160] ;  /* 0x0001600001007983 */ /* 0x0005620000300800 */
[----:B----4-:R-:W-:Y:S01]  /*7730*/  FFMA.FTZ R129, R129, R174, R198 ;  /* 0x000000ae81817223 */ /* 0x010fe200000100c6 */
[----:B------:R-:W-:Y:S01]  /*7740*/  FFMA.FTZ R130, R130, R177, R199 ;  /* 0x000000b182827223 */ /* 0x000fe200000100c7 */
[----:B------:R-:W-:Y:S01]  /*7750*/  F2FP.BF16.F32.PACK_AB R128, R131, R128 ;  /* 0x000000808380723e */ /* 0x000fe200000010ff */
[----:B------:R-:W-:-:S03]  /*7760*/  FADD.FTZ R131, R40, -R176 ;  /* 0x800000b028837221 */ /* 0x000fc60000010000 */
        /* <DEDUP_REMOVED lines=18> */
.L_x_17915:
[----:B------:R-:W-:Y:S05]  /*7890*/  BSYNC.RECONVERGENT B0 ;  /* 0x0000000000007941 */ /* 0x000fea0003800200 */
.L_x_17914:
[----:B-----5:R-:W-:Y:S01]  /*78a0*/  ISETP.GE.U32.AND P0, PT, R3, 0x40, PT ;  /* 0x000000400300780c */ /* 0x020fe20003f06070 */
[----:B------:R-:W-:-:S12]  /*78b0*/  BSSY.RECONVERGENT B0, `(.L_x_17916) ;  /* 0x000002e000007945 */ /* 0x000fd80003800200 */
[----:B------:R-:W-:Y:S05]  /*78c0*/  @!P0 BRA `(.L_x_17917) ;  /* 0x0000000000b08947 */ /* 0x000fea0003800000 */
[----:B------:R3:W-:Y:S04]  /*78d0*/  STL [R1+0x164], R3 ;  /* 0x0001640301007387 */ /* 0x0007e80000100800 */
[----:B---3--:R-:W3:Y:S04]  /*78e0*/  LDL R3, [R1+0x130] ;  /* 0x0001300001037983 */ /* 0x008ee80000100800 */
[----:B------:R4:W-:Y:S04]  /*78f0*/  STL [R1+0x160], R0 ;  /* 0x0001600001007387 */ /* 0x0009e80000100800 */
[----:B------:R-:W3:Y:S04]  /*7900*/  LDL R252, [R1+0x138] ;  /* 0x0001380001fc7983 */ /* 0x000ee80000100800 */
[----:B------:R-:W3:Y:S04]  /*7910*/  LDL R179, [R1+0x13c] ;  /* 0x00013c0001b37983 */ /* 0x000ee80000100800 */
[----:B----4-:R-:W4:Y:S04]  /*7920*/  LDL R0, [R1+0x134] ;  /* 0x0001340001007983 */ /* 0x010f280000100800 */
[----:B------:R-:W4:Y:S04]  /*7930*/  LDL R178, [R1+0x120] ;  /* 0x0001200001b27983 */ /* 0x000f280000100800 */
[----:B--2---:R-:W2:Y:S04]  /*7940*/  LDL R174, [R1+0x124] ;  /* 0x0001240001ae7983 */ /* 0x004ea80000100800 */
[----:B------:R-:W2:Y:S04]  /*7950*/  LDL R177, [R1+0x128] ;  /* 0x0001280001b17983 */ /* 0x000ea80000100800 */
[----:B------:R-:W2:Y:S01]  /*7960*/  LDL R175, [R1+0x12c] ;  /* 0x00012c0001af7983 */ /* 0x000ea20000100800 */
        /* <DEDUP_REMOVED lines=8> */
[----:B---3--:R-:W-:Y:S02]  /*79f0*/  FFMA.FTZ R128, R128, R3, R204 ;  /* 0x0000000380807223 */ /* 0x008fe400000100cc */
[----:B------:R3:W5:Y:S01]  /*7a00*/  LDL.LU R3, [R1+0x164] ;  /* 0x0001640001037983 */ /* 0x0007620000300800 */
[----:B----4-:R-:W-:-:S03]  /*7a10*/  FFMA.FTZ R131, R131, R0, R205 ;  /* 0x0000000083837223 */ /* 0x010fc600000100cd */
[----:B------:R3:W5:Y:S01]  /*7a20*/  LDL.LU R0, [R1+0x160] ;  /* 0x0001600001007983 */ /* 0x0007620000300800 */
[----:B------:R-:W-:Y:S01]  /*7a30*/  FFMA.FTZ R129, R129, R252, R206 ;  /* 0x000000fc81817223 */ /* 0x000fe200000100ce */
        /* <DEDUP_REMOVED lines=8> */
[----:B--2---:R-:W-:Y:S01]  /*7ac0*/  FFMA.FTZ R130, R130, R174, R209 ;  /* 0x000000ae82827223 */ /* 0x004fe200000100d1 */
        /* <DEDUP_REMOVED lines=12> */
.L_x_17917:
[----:B------:R-:W-:Y:S05]  /*7b90*/  BSYNC.RECONVERGENT B0 ;  /* 0x0000000000007941 */ /* 0x000fea0003800200 */
.L_x_17916:
[----:B-----5:R-:W-:Y:S01]  /*7ba0*/  ISETP.GE.U32.AND P0, PT, R3, 0x60, PT ;  /* 0x000000600300780c */ /* 0x020fe20003f06070 */
[----:B------:R-:W-:-:S12]  /*7bb0*/  BSSY.RECONVERGENT B0, `(.L_x_17918) ;  /* 0x000002e000007945 */ /* 0x000fd80003800200 */
[----:B------:R-:W-:Y:S05]  /*7bc0*/  @!P0 BRA `(.L_x_17919) ;  /* 0x0000000000b08947 */ /* 0x000fea0003800000 */
[----:B------:R4:W-:Y:S04]  /*7bd0*/  STL [R1+0x164], R3 ;  /* 0x0001640301007387 */ /* 0x0009e80000100800 */
[----:B----4-:R-:W4:Y:S04]  /*7be0*/  LDL R3, [R1+0x110] ;  /* 0x0001100001037983 */ /* 0x010f280000100800 */
[----:B------:R0:W-:Y:S04]  /*7bf0*/  STL [R1+0x160], R0 ;  /* 0x0001600001007387 */ /* 0x0001e80000100800 */
[----:B------:R-:W4:Y:S04]  /*7c00*/  LDL R252, [R1+0x118] ;  /* 0x0001180001fc7983 */ /* 0x000f280000100800 */
[----:B------:R-:W4:Y:S04]  /*7c10*/  LDL R179, [R1+0x11c] ;  /* 0x00011c0001b37983 */ /* 0x000f280000100800 */
[----:B0-----:R-:W4:Y:S04]  /*7c20*/  LDL R0, [R1+0x114] ;  /* 0x0001140001007983 */ /* 0x001f280000100800 */
[----:B------:R-:W4:Y:S04]  /*7c30*/  LDL R178, [R1+0x100] ;  /* 0x0001000001b27983 */ /* 0x000f280000100800 */
[----:B--23--:R-:W2:Y:S04]  /*7c40*/  LDL R174, [R1+0x104] ;  /* 0x0001040001ae7983 */ /* 0x00cea80000100800 */
[----:B------:R-:W3:Y:S04]  /*7c50*/  LDL R177, [R1+0x108] ;  /* 0x0001080001b17983 */ /* 0x000ee80000100800 */
[----:B------:R-:W3:Y:S01]  /*7c60*/  LDL R175, [R1+0x10c] ;  /* 0x00010c0001af7983 */ /* 0x000ee20000100800 */
[--C-:B------:R-:W-:Y:S01]  /*7c70*/  FADD.FTZ R128, R33, -R176.reuse ;  /* 0x800000b021807221 */ /* 0x100fe20000010000 */
[----:B------:R-:W-:-:S03]  /*7c80*/  FADD.FTZ R131, R150, -R176 ;  /* 0x800000b096837221 */ /* 0x000fc60000010000 */
[C---:B------:R-:W-:Y:S01]  /*7c90*/  FMUL.FTZ R128, R173.reuse, R128 ;  /* 0x00000080ad807220 */ /* 0x040fe20000410000 */
[----:B------:R-:W-:Y:S01]  /*7ca0*/  FMUL.FTZ R131, R173, R131 ;  /* 0x00000083ad837220 */ /* 0x000fe20000410000 */
[--C-:B------:R-:W-:Y:S01]  /*7cb0*/  FADD.FTZ R129, R16, -R176.reuse ;  /* 0x800000b010817221 */ /* 0x100fe20000010000 */
[----:B------:R-:W-:-:S03]  /*7cc0*/  FADD.FTZ R130, R151, -R176 ;  /* 0x800000b097827221 */ /* 0x000fc60000010000 */
[C---:B------:R-:W-:Y:S01]  /*7cd0*/  FMUL.FTZ R129, R173.reuse, R129 ;  /* 0x00000081ad817220 */ /* 0x040fe20000410000 */
[----:B------:R-:W-:Y:S01]  /*7ce0*/  FMUL.FTZ R130, R173, R130 ;  /* 0x00000082ad827220 */ /* 0x000fe20000410000 */
[----:B----4-:R-:W-:Y:S02]  /*7cf0*/  FFMA.FTZ R128, R128, R3, R212 ;  /* 0x0000000380807223 */ /* 0x010fe400000100d4 */
[----:B------:R4:W5:Y:S01]  /*7d00*/  LDL.LU R3, [R1+0x164] ;  /* 0x0001640001037983 */ /* 0x0009620000300800 */
[----:B------:R-:W-:-:S03]  /*7d10*/  FFMA.FTZ R131, R131, R0, R213 ;  /* 0x0000000083837223 */ /* 0x000fc600000100d5 */
        /* <DEDUP_REMOVED lines=16> */
[----:B---3--:R-:W-:-:S03]  /*7e20*/  FFMA.FTZ R174, R174, R177, R218 ;  /* 0x000000b1aeae7223 */ /* 0x008fc600000100da */
[----:B------:R-:W-:-:S05]  /*7e30*/  FFMA.FTZ R131, R131, R175, R219 ;  /* 0x000000af83837223 */ /* 0x000fca00000100db */
[----:B------:R-:W-:Y:S02]  /*7e40*/  F2FP.BF16.F32.PACK_AB R131, R131, R174 ;  /* 0x000000ae8383723e */ /* 0x000fe400000010ff */
[----:B------:R-:W0:Y:S02]  /*7e50*/  LDC.64 R174, c[0x0][0x428] ;  /* 0x00010a00ffae7b82 */ /* 0x000e240000000a00 */
[----:B0-----:R-:W-:-:S05]  /*7e60*/  IMAD.WIDE.U32 R174, R2, 0x10, R174 ;  /* 0x0000001002ae7825 */ /* 0x001fca00078e00ae */
[----:B------:R4:W-:Y:S01]  /*7e70*/  STG.E.128 desc[UR6][R174.64], R128 ;  /* 0x00000080ae007986 */ /* 0x0009e2000c101d06 */
[----:B------:R-:W-:-:S07]  /*7e80*/  IADD3 R2, PT, PT, R2, 0x20, RZ ;  /* 0x0000002002027810 */ /* 0x000fce0007ffe0ff */
.L_x_17919:
[----:B------:R-:W-:Y:S05]  /*7e90*/  BSYNC.RECONVERGENT B0 ;  /* 0x0000000000007941 */ /* 0x000fea0003800200 */
.L_x_17918:
[----:B-----5:R-:W-:Y:S01]  /*7ea0*/  ISETP.GE.U32.AND P0, PT, R3, 0x80, PT ;  /* 0x000000800300780c */ /* 0x020fe20003f06070 */
[----:B------:R-:W-:-:S12]  /*7eb0*/  BSSY.RECONVERGENT B0, `(.L_x_17920) ;  /* 0x000002e000007945 */ /* 0x000fd80003800200 */
[----:B------:R-:W-:Y:S05]  /*7ec0*/  @!P0 BRA `(.L_x_17921) ;  /* 0x0000000000b08947 */ /* 0x000fea0003800000 */
[----:B------:R0:W-:Y:S04]  /*7ed0*/  STL [R1+0x164], R3 ;  /* 0x0001640301007387 */ /* 0x0001e80000100800 */
[----:B0-----:R-:W2:Y:S04]  /*7ee0*/  LDL R3, [R1+0xf0] ;  /* 0x0000f00001037983 */ /* 0x001ea80000100800 */
[----:B------:R0:W-:Y:S04]  /*7ef0*/  STL [R1+0x160], R0 ;  /* 0x0001600001007387 */ /* 0x0001e80000100800 */
[----:B------:R-:W2:Y:S04]  /*7f00*/  LDL R252, [R1+0xf8] ;  /* 0x0000f80001fc7983 */ /* 0x000ea80000100800 */
[----:B------:R-:W2:Y:S04]  /*7f10*/  LDL R179, [R1+0xfc] ;  /* 0x0000fc0001b37983 */ /* 0x000ea80000100800 */
[----:B0-----:R-:W2:Y:S04]  /*7f20*/  LDL R0, [R1+0xf4] ;  /* 0x0000f40001007983 */ /* 0x001ea80000100800 */
[----:B------:R-:W2:Y:S04]  /*7f30*/  LDL R178, [R1+0xe0] ;  /* 0x0000e00001b27983 */ /* 0x000ea80000100800 */
[----:B--234-:R-:W2:Y:S04]  /*7f40*/  LDL R174, [R1+0xe4] ;  /* 0x0000e40001ae7983 */ /* 0x01cea80000100800 */
[----:B------:R-:W3:Y:S04]  /*7f50*/  LDL R177, [R1+0xe8] ;  /* 0x0000e80001b17983 */ /* 0x000ee80000100800 */
[----:B------:R-:W4:Y:S01]  /*7f60*/  LDL R175, [R1+0xec] ;  /* 0x0000ec0001af7983 */ /* 0x000f220000100800 */
        /* <DEDUP_REMOVED lines=8> */
[----:B------:R-:W-:Y:S02]  /*7ff0*/  FFMA.FTZ R128, R128, R3, R220 ;  /* 0x0000000380807223 */ /* 0x000fe400000100dc */
        /* <DEDUP_REMOVED lines=19> */
[----:B----4-:R-:W-:-:S05]  /*8130*/  FFMA.FTZ R131, R131, R175, R227 ;  /* 0x000000af83837223 */ /* 0x010fca00000100e3 */
[----:B------:R-:W-:Y:S02]  /*8140*/  F2FP.BF16.F32.PACK_AB R131, R131, R174 ;  /* 0x000000ae8383723e */ /* 0x000fe400000010ff */
[----:B------:R-:W2:Y:S02]  /*8150*/  LDC.64 R174, c[0x0][0x428] ;  /* 0x00010a00ffae7b82 */ /* 0x000ea40000000a00 */
[----:B--2---:R-:W-:-:S05]  /*8160*/  IMAD.WIDE.U32 R174, R2, 0x10, R174 ;  /* 0x0000001002ae7825 */ /* 0x004fca00078e00ae */
[----:B------:R0:W-:Y:S01]  /*8170*/  STG.E.128 desc[UR6][R174.64], R128 ;  /* 0x00000080ae007986 */ /* 0x0001e2000c101d06 */
[----:B------:R-:W-:-:S07]  /*8180*/  IADD3 R2, PT, PT, R2, 0x20, RZ ;  /* 0x0000002002027810 */ /* 0x000fce0007ffe0ff */
.L_x_17921:
[----:B------:R-:W-:Y:S05]  /*8190*/  BSYNC.RECONVERGENT B0 ;  /* 0x0000000000007941 */ /* 0x000fea0003800200 */
.L_x_17920:
        /* <DEDUP_REMOVED lines=47> */
.L_x_17923:
[----:B------:R-:W-:Y:S05]  /*8490*/  BSYNC.RECONVERGENT B0 ;  /* 0x0000000000007941 */ /* 0x000fea0003800200 */
.L_x_17922:
        /* <DEDUP_REMOVED lines=47> */
.L_x_17925:
[----:B------:R-:W-:Y:S05]  /*8790*/  BSYNC.RECONVERGENT B0 ;  /* 0x0000000000007941 */ /* 0x000fea0003800200 */
.L_x_17924:
        /* <DEDUP_REMOVED lines=47> */
.L_x_17927:
[----:B------:R-:W-:Y:S05]  /*8a90*/  BSYNC.RECONVERGENT B0 ;  /* 0x0000000000007941 */ /* 0x000fea0003800200 */
.L_x_17926:
[----:B-----5:R-:W-:Y:S01]  /*8aa0*/  ISETP.GE.U32.AND P0, PT, R3, 0x100, PT ;  /* 0x000001000300780c */ /* 0x020fe20003f06070 */
[----:B------:R-:W-:-:S12]  /*8ab0*/  BSSY.RECONVERGENT B0, `(.L_x_17928) ;  /* 0x0000046000007945 */ /* 0x000fd80003800200 */
[----:B------:R-:W-:Y:S05]  /*8ac0*/  @!P0 BRA `(.L_x_17929) ;  /* 0x0000000400108947 */ /* 0x000fea0003800000 */
[----:B------:R0:W-:Y:S04]  /*8ad0*/  STL [R1+0x184], R12 ;  /* 0x0001840c01007387 */ /* 0x0001e80000100800 */
[----:B0-----:R-:W2:Y:S04]  /*8ae0*/  LDL R12, [R1] ;  /* 0x00000000010c7983 */ /* 0x001ea80000100800 */
[----:B------:R0:W-:Y:S04]  /*8af0*/  STL [R1+0x180], R10 ;  /* 0x0001800a01007387 */ /* 0x0001e80000100800 */
[----:B0-----:R-:W2:Y:S04]  /*8b00*/  LDL R10, [R1+0x70] ;  /* 0x00007000010a7983 */ /* 0x001ea80000100800 */
[----:B------:R1:W-:Y:S04]  /*8b10*/  STL [R1+0x17c], R9 ;  /* 0x00017c0901007387 */ /* 0x0003e80000100800 */
[----:B-1----:R-:W2:Y:S04]  /*8b20*/  LDL R9, [R1+0x4] ;  /* 0x0000040001097983 */ /* 0x002ea80000100800 */
[----:B------:R0:W-:Y:S04]  /*8b30*/  STL [R1+0x178], R8 ;  /* 0x0001780801007387 */ /* 0x0001e80000100800 */
[----:B0-----:R-:W2:Y:S04]  /*8b40*/  LDL R8, [R1+0x74] ;  /* 0x0000740001087983 */ /* 0x001ea80000100800 */
        /* <DEDUP_REMOVED lines=11> */
[----:B------:R-:W2:Y:S04]  /*8c00*/  LDL R252, [R1+0x14] ;  /* 0x0000140001fc7983 */ /* 0x000ea80000100800 */
[----:B--234-:R-:W2:Y:S04]  /*8c10*/  LDL R174, [R1+0x64] ;  /* 0x0000640001ae7983 */ /* 0x01cea80000100800 */
[----:B0-----:R-:W3:Y:S04]  /*8c20*/  LDL R0, [R1+0x60] ;  /* 0x0000600001007983 */ /* 0x001ee80000100800 */
[----:B------:R-:W4:Y:S04]  /*8c30*/  LDL R179, [R1+0x18] ;  /* 0x0000180001b37983 */ /* 0x000f280000100800 */
[----:B------:R-:W4:Y:S04]  /*8c40*/  LDL R178, [R1+0x68] ;  /* 0x0000680001b27983 */ /* 0x000f280000100800 */
[----:B------:R-:W4:Y:S04]  /*8c50*/  LDL R177, [R1+0x1c] ;  /* 0x00001c0001b17983 */ /* 0x000f280000100800 */
        /* <DEDUP_REMOVED lines=10> */
[----:B------:R0:W5:Y:S04]  /*8d00*/  LDL.LU R12, [R1+0x184] ;  /* 0x00018400010c7983 */ /* 0x0001680000300800 */
[----:B------:R0:W5:Y:S01]  /*8d10*/  LDL.LU R10, [R1+0x180] ;  /* 0x00018000010a7983 */ /* 0x0001620000300800 */
[----:B------:R-:W-:-:S03]  /*8d20*/  FFMA.FTZ R131, R131, R8, R9 ;  /* 0x0000000883837223 */ /* 0x000fc60000010009 */
[----:B------:R0:W5:Y:S02]  /*8d30*/  LDL.LU R9, [R1+0x17c] ;  /* 0x00017c0001097983 */ /* 0x0001640000300800 */
[----:B------:R-:W-:Y:S01]  /*8d40*/  F2FP.BF16.F32.PACK_AB R128, R131, R128 ;  /* 0x000000808380723e */ /* 0x000fe200000010ff */
[----:B------:R-:W-:Y:S01]  /*8d50*/  FADD.FTZ R131, R41, -R176 ;  /* 0x800000b029837221 */ /* 0x000fe20000010000 */
[----:B------:R0:W5:Y:S03]  /*8d60*/  LDL.LU R8, [R1+0x178] ;  /* 0x0001780001087983 */ /* 0x0001660000300800 */
[----:B------:R-:W-:Y:S01]  /*8d70*/  FMUL.FTZ R131, R173, R131 ;  /* 0x00000083ad837220 */ /* 0x000fe20000410000 */
[----:B------:R-:W-:Y:S02]  /*8d80*/  FFMA.FTZ R129, R129, R6, R7 ;  /* 0x0000000681817223 */ /* 0x000fe40000010007 */
[----:B------:R0:W5:Y:S04]  /*8d90*/  LDL.LU R7, [R1+0x174] ;  /* 0x0001740001077983 */ /* 0x0001680000300800 */
[----:B------:R0:W5:Y:S01]  /*8da0*/  LDL.LU R6, [R1+0x170] ;  /* 0x0001700001067983 */ /* 0x0001620000300800 */
[----:B------:R-:W-:-:S03]  /*8db0*/  FFMA.FTZ R130, R130, R4, R5 ;  /* 0x0000000482827223 */ /* 0x000fc60000010005 */
[----:B------:R0:W5:Y:S04]  /*8dc0*/  LDL.LU R5, [R1+0x16c] ;  /* 0x00016c0001057983 */ /* 0x0001680000300800 */
[----:B------:R0:W5:Y:S01]  /*8dd0*/  LDL.LU R4, [R1+0x168] ;  /* 0x0001680001047983 */ /* 0x0001620000300800 */
[----:B---3--:R-:W-:-:S03]  /*8de0*/  FFMA.FTZ R131, R131, R0, R3 ;  /* 0x0000000083837223 */ /* 0x008fc60000010003 */
[----:B------:R0:W5:Y:S04]  /*8df0*/  LDL.LU R3, [R1+0x164] ;  /* 0x0001640001037983 */ /* 0x0001680000300800 */
[----:B------:R0:W5:Y:S01]  /*8e00*/  LDL.LU R0, [R1+0x160] ;  /* 0x0001600001007983 */ /* 0x0001620000300800 */
[----:B------:R-:W-:Y:S01]  /*8e10*/  F2FP.BF16.F32.PACK_AB R129, R130, R129 ;  /* 0x000000818281723e */ /* 0x000fe200000010ff */
[----:B------:R-:W-:-:S04]  /*8e20*/  FADD.FTZ R130, R167, -R176 ;  /* 0x800000b0a7827221 */ /* 0x000fc80000010000 */
[----:B------:R-:W-:-:S04]  /*8e30*/  FMUL.FTZ R130, R173, R130 ;  /* 0x00000082ad827220 */ /* 0x000fc80000410000 */
[----:B--2---:R-:W-:Y:S01]  /*8e40*/  FFMA.FTZ R130, R130, R174, R252 ;  /* 0x000000ae82827223 */ /* 0x004fe200000100fc */
[----:B------:R-:W-:-:S04]  /*8e50*/  FADD.FTZ R174, R42, -R176 ;  /* 0x800000b02aae7221 */ /* 0x000fc80000010000 */
[----:B------:R-:W-:Y:S01]  /*8e60*/  F2FP.BF16.F32.PACK_AB R130, R130, R131 ;  /* 0x000000838282723e */ /* 0x000fe200000010ff */
[----:B------:R-:W-:Y:S01]  /*8e70*/  FADD.FTZ R131, R141, -R176 ;  /* 0x800000b08d837221 */ /* 0x000fe20000010000 */
[----:B------:R-:W-:-:S03]  /*8e80*/  FMUL.FTZ R174, R173, R174 ;  /* 0x000000aeadae7220 */ /* 0x000fc60000410000 */
[----:B------:R-:W-:Y:S01]  /*8e90*/  FMUL.FTZ R131, R173, R131 ;  /* 0x00000083ad837220 */ /* 0x000fe20000410000 */
[----:B----4-:R-:W-:-:S03]  /*8ea0*/  FFMA.FTZ R174, R174, R178, R179 ;  /* 0x000000b2aeae7223 */ /* 0x010fc600000100b3 */
[----:B------:R-:W-:-:S05]  /*8eb0*/  FFMA.FTZ R131, R131, R175, R177 ;  /* 0x000000af83837223 */ /* 0x000fca00000100b1 */
[----:B------:R-:W-:Y:S02]  /*8ec0*/  F2FP.BF16.F32.PACK_AB R131, R131, R174 ;  /* 0x000000ae8383723e */ /* 0x000fe400000010ff */
[----:B------:R-:W1:Y:S02]  /*8ed0*/  LDC.64 R174, c[0x0][0x428] ;  /* 0x00010a00ffae7b82 */ /* 0x000e640000000a00 */
[----:B-1----:R-:W-:-:S05]  /*8ee0*/  IMAD.WIDE.U32 R174, R2, 0x10, R174 ;  /* 0x0000001002ae7825 */ /* 0x002fca00078e00ae */
[----:B------:R0:W-:Y:S01]  /*8ef0*/  STG.E.128 desc[UR6][R174.64], R128 ;  /* 0x00000080ae007986 */ /* 0x0001e2000c101d06 */
[----:B------:R-:W-:-:S07]  /*8f00*/  IADD3 R2, PT, PT, R2, 0x20, RZ ;  /* 0x0000002002027810 */ /* 0x000fce0007ffe0ff */
.L_x_17929:
[----:B------:R-:W-:Y:S05]  /*8f10*/  BSYNC.RECONVERGENT B0 ;  /* 0x0000000000007941 */ /* 0x000fea0003800200 */
.L_x_17928:
[----:B-----5:R-:W-:Y:S01]  /*8f20*/  ISETP.GE.U32.AND P0, PT, R3, 0x120, PT ;  /* 0x000001200300780c */ /* 0x020fe20003f06070 */
[----:B------:R-:W-:-:S12]  /*8f30*/  BSSY.RECONVERGENT B0, `(.L_x_17930) ;  /* 0x0000046000007945 */ /* 0x000fd80003800200 */
[----:B------:R-:W-:Y:S05]  /*8f40*/  @!P0 BRA `(.L_x_17931) ;  /* 0x0000000400108947 */ /* 0x000fea0003800000 */
[----:B------:R0:W-:Y:S04]  /*8f50*/  STL [R1+0x184], R12 ;  /* 0x0001840c01007387 */ /* 0x0001e80000100800 */
[----:B0-----:R-:W2:Y:S04]  /*8f60*/  LDL R12, [R1+0x20] ;  /* 0x00002000010c7983 */ /* 0x001ea80000100800 */
        /* <DEDUP_REMOVED lines=66> */
.L_x_17931:
[----:B------:R-:W-:Y:S05]  /*9390*/  BSYNC.RECONVERGENT B0 ;  /* 0x0000000000007941 */ /* 0x000fea0003800200 */
.L_x_17930:
[----:B-----5:R-:W-:Y:S01]  /*93a0*/  ISETP.GE.U32.AND P0, PT, R3, 0x140, PT ;  /* 0x000001400300780c */ /* 0x020fe20003f06070 */
[----:B------:R-:W-:-:S12]  /*93b0*/  BSSY.RECONVERGENT B0, `(.L_x_17932) ;  /* 0x0000021000007945 */ /* 0x000fd80003800200 */
[----:B------:R-:W-:Y:S05]  /*93c0*/  @!P0 BRA `(.L_x_17933) ;  /* 0x00000000007c8947 */ /* 0x000fea0003800000 */
[--C-:B0-234-:R-:W-:Y:S01]  /*93d0*/  FADD.FTZ R128, R140, -R176.reuse ;  /* 0x800000b08c807221 */ /* 0x11dfe20000010000 */
        /* <DEDUP_REMOVED lines=30> */
.L_x_17933:
[----:B------:R-:W-:Y:S05]  /*95c0*/  BSYNC.RECONVERGENT B0 ;  /* 0x0000000000007941 */ /* 0x000fea0003800200 */
.L_x_17932:
[----:B0-234-:R-:W0:Y:S02]  /*95d0*/  LDC.64 R128, c[0x0][0x380] ;  /* 0x0000e000ff807b82 */ /* 0x01de240000000a00 */
[----:B0-----:R-:W-:-:S04]  /*95e0*/  LEA R172, R128, R172, 0x2 ;  /* 0x000000ac80ac7211 */ /* 0x001fc800078e10ff */
[----:B------:R-:W-:-:S13]  /*95f0*/  ISETP.GE.AND P0, PT, R172, R129, PT ;  /* 0x00000081ac00720c */ /* 0x000fda0003f06270 */
[----:B------:R-:W-:Y:S05]  /*9600*/  @!P0 BRA `(.L_x_17934) ;  /* 0xffffff8c00f48947 */ /* 0x000fea000383ffff */
[----:B------:R-:W-:Y:S05]  /*9610*/  EXIT ;  /* 0x000000000000794d */ /* 0x000fea0003800000 */
.L_x_17913:
[----:B------:R-:W-:Y:S01]  /*9620*/  HFMA2 R130, -RZ, RZ, 0, 5.9604644775390625e-08 ;  /* 0x00000001ff827431 */ /* 0x000fe200000001ff */
[----:B------:R-:W-:Y:S01]  /*9630*/  BSSY B0, `(.L_x_17935) ;  /* 0x0000007000007945 */ /* 0x000fe20003800000 */
[----:B------:R-:W-:Y:S02]  /*9640*/  MOV R175, R131 ;  /* 0x0000008300af7202 */ /* 0x000fe40000000f00 */
[----:B------:R-:W-:Y:S02]  /*9650*/  MOV R129, 0x1f ;  /* 0x0000001f00817802 */ /* 0x000fe40000000f00 */
[----:B------:R-:W-:-:S07]  /*9660*/  MOV R128, 0xffffffff ;  /* 0xffffffff00807802 */ /* 0x000fce0000000f00 */
[----:B-1---5:R-:W-:Y:S05]  /*9670*/  WARPSYNC.COLLECTIVE R128, `(.L_x_17936) ;  /* 0x0000000080087348 */ /* 0x022fea0003c00000 */
[----:B------:R0:W2:Y:S02]  /*9680*/  SHFL.BFLY P6, R128, R175, R130, R129 ;  /* 0x0c000082af807389 */ /* 0x0000a400000c0081 */
[----:B012--5:R-:W-:Y:S05]  /*9690*/  ENDCOLLECTIVE ;  /* 0x000000000000791b */ /* 0x027fea0003800000 */
.L_x_17936:
[----:B------:R-:W-:Y:S05]  /*96a0*/  BSYNC B0 ;  /* 0x0000000000007941 */ /* 0x000fea0003800000 */
.L_x_17935:
        /* <DEDUP_REMOVED lines=9> */
.L_x_17937:
[----:B------:R-:W-:Y:S02]  /*9740*/  HFMA2 R130, -RZ, RZ, 0, 2.384185791015625e-07 ;  /* 0x00000004ff827431 */ /* 0x000fe400000001ff */
[----:B------:R-:W-:Y:S01]  /*9750*/  FADD.FTZ R131, R131, R128 ;  /* 0x0000008083837221 */ /* 0x000fe20000010000 */
[----:B------:R-:W-:-:S04]  /*9760*/  MOV R128, 0xffffffff ;  /* 0xffffffff00807802 */ /* 0x000fc80000000f00 */
[----:B------:R-:W-:-:S07]  /*9770*/  MOV R175, R131 ;  /* 0x0000008300af7202 */ /* 0x000fce0000000f00 */
[----:B------:R-:W-:Y:S05]  /*9780*/  WARPSYNC.COLLECTIVE R128, `(.L_x_17938) ;  /* 0x0000000080087348 */ /* 0x000fea0003c00000 */
[----:B------:R0:W1:Y:S02]  /*9790*/  SHFL.BFLY P6, R128, R175, R130, R129 ;  /* 0x0c000082af807389 */ /* 0x00006400000c0081 */
[----:B01----:R-:W-:Y:S05]  /*97a0*/  ENDCOLLECTIVE ;  /* 0x000000000000791b */ /* 0x003fea0003800000 */
.L_x_17938:
[----:B------:R-:W-:Y:S02]  /*97b0*/  HFMA2 R130, -RZ, RZ, 0, 4.76837158203125e-07 ;  /* 0x00000008ff827431 */ /* 0x000fe400000001ff */
[----:B------:R-:W-:Y:S01]  /*97c0*/  FADD.FTZ R131, R131, R128 ;  /* 0x0000008083837221 */ /* 0x000fe20000010000 */
[----:B------:R-:W-:-:S04]  /*97d0*/  MOV R128, 0xffffffff ;  /* 0xffffffff00807802 */ /* 0x000fc80000000f00 */
[----:B------:R-:W-:-:S07]  /*97e0*/  MOV R175, R131 ;  /* 0x0000008300af7202 */ /* 0x000fce0000000f00 */
[----:B------:R-:W-:Y:S05]  /*97f0*/  WARPSYNC.COLLECTIVE R128, `(.L_x_17939) ;  /* 0x0000000080087348 */ /* 0x000fea0003c00000 */
[----:B------:R0:W1:Y:S02]  /*9800*/  SHFL.BFLY P6, R128, R175, R130, R129 ;  /* 0x0c000082af807389 */ /* 0x00006400000c0081 */
[----:B01----:R-:W-:Y:S05]  /*9810*/  ENDCOLLECTIVE ;  /* 0x000000000000791b */ /* 0x003fea0003800000 */
.L_x_17939:
[----:B------:R-:W-:Y:S02]  /*9820*/  HFMA2 R130, -RZ, RZ, 0, 9.5367431640625e-07 ;  /* 0x00000010ff827431 */ /* 0x000fe400000001ff */
[----:B------:R-:W-:Y:S01]  /*9830*/  FADD.FTZ R131, R131, R128 ;  /* 0x0000008083837221 */ /* 0x000fe20000010000 */
[----:B------:R-:W-:-:S04]  /*9840*/  MOV R128, 0xffffffff ;  /* 0xffffffff00807802 */ /* 0x000fc80000000f00 */
[----:B------:R-:W-:-:S07]  /*9850*/  MOV R175, R131 ;  /* 0x0000008300af7202 */ /* 0x000fce0000000f00 */
[----:B------:R-:W-:Y:S05]  /*9860*/  WARPSYNC.COLLECTIVE R128, `(.L_x_17940) ;  /* 0x0000000080087348 */ /* 0x000fea0003c00000 */
[----:B------:R0:W1:Y:S02]  /*9870*/  SHFL.BFLY P6, R128, R175, R130, R129 ;  /* 0x0c000082af807389 */ /* 0x00006400000c0081 */
[----:B01----:R-:W-:Y:S05]  /*9880*/  ENDCOLLECTIVE ;  /* 0x000000000000791b */ /* 0x003fea0003800000 */
.L_x_17940:
[----:B------:R-:W-:Y:S02]  /*9890*/  HFMA2 R130, -RZ, RZ, 0, 5.9604644775390625e-08 ;  /* 0x00000001ff827431 */ /* 0x000fe400000001ff */
        /* <DEDUP_REMOVED lines=173> */
.L_x_17941:
[----:B------:R-:W-:Y:S02]  /*a370*/  HFMA2 R130, -RZ, RZ, 0, 1.1920928955078125e-07 ;  /* 0x00000002ff827431 */ /* 0x000fe400000001ff */
[----:B------:R-:W-:Y:S01]  /*a380*/  FADD.FTZ R173, R173, R128 ;  /* 0x00000080adad7221 */ /* 0x000fe20000010000 */
[----:B------:R-:W-:-:S04]  /*a390*/  MOV R128, 0xffffffff ;  /* 0xffffffff00807802 */ /* 0x000fc80000000f00 */
[----:B------:R-:W-:-:S07]  /*a3a0*/  MOV R175, R173 ;  /* 0x000000ad00af7202 */ /* 0x000fce0000000f00 */
[----:B------:R-:W-:Y:S05]  /*a3b0*/  WARPSYNC.COLLECTIVE R128, `(.L_x_17942) ;  /* 0x0000000080087348 */ /* 0x000fea0003c00000 */
[----:B------:R0:W1:Y:S02]  /*a3c0*/  SHFL.BFLY P6, R128, R175, R130, R129 ;  /* 0x0c000082af807389 */ /* 0x00006400000c0081 */
[----:B01----:R-:W-:Y:S05]  /*a3d0*/  ENDCOLLECTIVE ;  /* 0x000000000000791b */ /* 0x003fea0003800000 */
.L_x_17942:
[----:B------:R-:W-:Y:S02]  /*a3e0*/  HFMA2 R130, -RZ, RZ, 0, 2.384185791015625e-07 ;  /* 0x00000004ff827431 */ /* 0x000fe400000001ff */
[----:B------:R-:W-:Y:S01]  /*a3f0*/  FADD.FTZ R173, R173, R128 ;  /* 0x00000080adad7221 */ /* 0x000fe20000010000 */
[----:B------:R-:W-:-:S04]  /*a400*/  MOV R128, 0xffffffff ;  /* 0xffffffff00807802 */ /* 0x000fc80000000f00 */
[----:B------:R-:W-:-:S07]  /*a410*/  MOV R175, R173 ;  /* 0x000000ad00af7202 */ /* 0x000fce0000000f00 */
[----:B------:R-:W-:Y:S05]  /*a420*/  WARPSYNC.COLLECTIVE R128, `(.L_x_17943) ;  /* 0x0000000080087348 */ /* 0x000fea0003c00000 */
[----:B------:R0:W1:Y:S02]  /*a430*/  SHFL.BFLY P6, R128, R175, R130, R129 ;  /* 0x0c000082af807389 */ /* 0x00006400000c0081 */
[----:B01----:R-:W-:Y:S05]  /*a440*/  ENDCOLLECTIVE ;  /* 0x000000000000791b */ /* 0x003fea0003800000 */
.L_x_17943:
[----:B------:R-:W-:Y:S02]  /*a450*/  HFMA2 R130, -RZ, RZ, 0, 4.76837158203125e-07 ;  /* 0x00000008ff827431 */ /* 0x000fe400000001ff */
[----:B------:R-:W-:Y:S01]  /*a460*/  FADD.FTZ R173, R173, R128 ;  /* 0x00000080adad7221 */ /* 0x000fe20000010000 */
[----:B------:R-:W-:-:S04]  /*a470*/  MOV R128, 0xffffffff ;  /* 0xffffffff00807802 */ /* 0x000fc80000000f00 */
[----:B------:R-:W-:-:S07]  /*a480*/  MOV R175, R173 ;  /* 0x000000ad00af7202 */ /* 0x000fce0000000f00 */
[----:B------:R-:W-:Y:S05]  /*a490*/  WARPSYNC.COLLECTIVE R128, `(.L_x_17944) ;  /* 0x0000000080087348 */ /* 0x000fea0003c00000 */
[----:B------:R0:W1:Y:S02]  /*a4a0*/  SHFL.BFLY P6, R128, R175, R130, R129 ;  /* 0x0c000082af807389 */ /* 0x00006400000c0081 */
[----:B01----:R-:W-:Y:S05]  /*a4b0*/  ENDCOLLECTIVE ;  /* 0x000000000000791b */ /* 0x003fea0003800000 */
.L_x_17944:
[----:B------:R-:W-:Y:S02]  /*a4c0*/  HFMA2 R130, -RZ, RZ, 0, 9.5367431640625e-07 ;  /* 0x00000010ff827431 */ /* 0x000fe400000001ff */
[----:B------:R-:W-:Y:S01]  /*a4d0*/  FADD.FTZ R173, R173, R128 ;  /* 0x00000080adad7221 */ /* 0x000fe20000010000 */
[----:B------:R-:W-:-:S04]  /*a4e0*/  MOV R128, 0xffffffff ;  /* 0xffffffff00807802 */ /* 0x000fc80000000f00 */
[----:B------:R-:W-:-:S07]  /*a4f0*/  MOV R175, R173 ;  /* 0x000000ad00af7202 */ /* 0x000fce0000000f00 */
[----:B------:R-:W-:Y:S05]  /*a500*/  WARPSYNC.COLLECTIVE R128, `(.L_x_17945) ;  /* 0x0000000080087348 */ /* 0x000fea0003c00000 */
[----:B------:R0:W1:Y:S02]  /*a510*/  SHFL.BFLY P6, R128, R175, R130, R129 ;  /* 0x0c000082af807389 */ /* 0x00006400000c0081 */
[----:B01----:R-:W-:Y:S05]  /*a520*/  ENDCOLLECTIVE ;  /* 0x000000000000791b */ /* 0x003fea0003800000 */
.L_x_17945:
[----:B------:R-:W-:Y:S05]  /*a530*/  BRA `(.L_x_17946) ;  /* 0xffffffcc00e07947 */ /* 0x000fea000383ffff */
.L_x_17947:
        /* <DEDUP_REMOVED lines=12> */
.L_x_88452:


//--------------------- .text._ZN10layer_norm13ln_fwd_kernelINS_13Kernel_traitsIf13__nv_bfloat16S2_S2_fjLj2560ELj1ELj4ELj1ELj16ENS_18Kernel_traits_baseILj2560EfS2_S2_S2_fjLj128EEEEELb0ELb1ELb0ELb1EEEvNS_9FwdParamsE --------------------------
	.section	.text._ZN10layer_norm13ln_fwd_kernelINS_13Kernel_traitsIf13__nv_bfloat16S2_S2_fjLj2560ELj1ELj4ELj1ELj16ENS_18Kernel_traits_baseILj2560EfS2_S2_S2_fjLj128EEEEELb0ELb1ELb0ELb1EEEvNS_9FwdParamsE,"ax",@progbits
	.align	128
        .global         _ZN10layer_norm13ln_fwd_kernelINS_13Kernel_traitsIf13__nv_bfloat16S2_S2_fjLj2560ELj1ELj4ELj1ELj16ENS_18Kernel_traits_baseILj2560EfS2_S2_S2_fjLj128EEEEELb0ELb1ELb0ELb1EEEvNS_9FwdParamsE
        .type           _ZN10layer_norm13ln_fwd_kernelINS_13Kernel_traitsIf13__nv_bfloat16S2_S2_fjLj2560ELj1ELj4ELj1ELj16ENS_18Kernel_traits_baseILj2560EfS2_S2_S2_fjLj128EEEEELb0ELb1ELb0ELb1EEEvNS_9FwdParamsE,@function
        .size           _ZN10layer_norm13ln_fwd_kernelINS_13Kernel_traitsIf13__nv_bfloat16S2_S2_fjLj2560ELj1ELj4ELj1ELj16ENS_18Kernel_traits_baseILj2560EfS2_S2_S2_fjLj128EEEEELb0ELb1ELb0ELb1EEEvNS_9FwdParamsE,(.L_x_88453 - _ZN10layer_norm13ln_fwd_kernelINS_13Kernel_traitsIf13__nv_bfloat16S2_S2_fjLj2560ELj1ELj4ELj1ELj16ENS_18Kernel_traits_baseILj2560EfS2_S2_S2_fjLj128EEEEELb0ELb1ELb0ELb1EEEvNS_9FwdParamsE)
        .other          _ZN10layer_norm13ln_fwd_kernelINS_13Kernel_traitsIf13__nv_bfloat16S2_S2_fjLj2560ELj1ELj4ELj1ELj16ENS_18Kernel_traits_baseILj2560EfS2_S2_S2_fjLj128EEEEELb0ELb1ELb0ELb1EEEvNS_9FwdParamsE,@"STO_CUDA_ENTRY STV_DEFAULT"
_ZN10layer_norm13ln_fwd_kernelINS_13Kernel_traitsIf13__nv_bfloat16S2_S2_fjLj2560ELj1ELj4ELj1ELj16ENS_18Kernel_traits_baseILj2560EfS2_S2_S2_fjLj128EEEEELb0ELb1ELb0ELb1EEEvNS_9FwdParamsE:
.text._ZN10layer_norm13ln_fwd_kernelINS_13Kernel_traitsIf13__nv_bfloat16S2_S2_fjLj2560ELj1ELj4ELj1ELj16ENS_18Kernel_traits_baseILj2560EfS2_S2_S2_fjLj128EEEEELb0ELb1ELb0ELb1EEEvNS_9FwdParamsE:
        /* <DEDUP_REMOVED lines=9> */
[----:B------:R-:W1:Y:S01]  /*0090*/  LDCU.64 UR8, c[0x0][0x3d0] ;  /* 0x00007a00ff0877ac */ /* 0x000e620008000a00 */
[----:B------:R-:W-:Y:S01]  /*00a0*/  SHF.L.U32 R2, R0, 0x5, RZ ;  /* 0x0000000500027819 */ /* 0x000fe200000006ff */
[----:B------:R-:W2:Y:S03]  /*00b0*/  LDCU.64 UR10, c[0x0][0x3e8] ;  /* 0x00007d00ff0a77ac */ /* 0x000ea60008000a00 */
[----:B------:R-:W-:-:S04]  /*00c0*/  LOP3.LUT R6, R2, 0x3e0, RZ, 0xc0, !PT ;  /* 0x000003e002067812 */ /* 0x000fc800078ec0ff */
[----:B------:R-:W-:-:S04]  /*00d0*/  IADD3 R4, P1, PT, R6, UR4, RZ ;  /* 0x0000000406047c10 */ /* 0x000fc8000ff3e0ff */
[----:B------:R-:W-:Y:S02]  /*00e0*/  IADD3.X R5, PT, PT, RZ, UR5, RZ, P1, !PT ;  /* 0x00000005ff057c10 */ /* 0x000fe40008ffe4ff */
[----:B-1----:R-:W-:-:S03]  /*00f0*/  IADD3 R2, P0, PT, R6, UR8, RZ ;  /* 0x0000000806027c10 */ /* 0x002fc6000ff1e0ff */
[----:B0-----:R0:W5:Y:S01]  /*0100*/  LDG.E.128 R168, desc[UR6][R4.64] ;  /* 0x0000000604a87981 */ /* 0x001162000c1e1d00 */
[----:B------:R-:W-:-:S03]  /*0110*/  IADD3.X R3, PT, PT, RZ, UR9, RZ, P0, !PT ;  /* 0x00000009ff037c10 */ /* 0x000fc600087fe4ff */
[----:B------:R0:W5:Y:S01]  /*0120*/  LDG.E.128 R164, desc[UR6][R4.64+0x10] ;  /* 0x0000100604a47981 */ /* 0x000162000c1e1d00 */
[----:B--2---:R-:W-:-:S03]  /*0130*/  IADD3 R6, P2, PT, R6, UR10, RZ ;  /* 0x0000000a06067c10 */ /* 0x004fc6000ff5e0ff */
[----:B------:R-:W2:Y:S01]  /*0140*/  LDG.E.128 R84, desc[UR6][R2.64] ;  /* 0x0000000602547981 */ /* 0x000ea2000c1e1d00 */
[----:B------:R-:W-:-:S03]  /*0150*/  IADD3.X R7, PT, PT, RZ, UR11, RZ, P2, !PT ;  /* 0x0000000bff077c10 */ /* 0x000fc600097fe4ff */
[----:B------:R-:W3:Y:S04]  /*0160*/  LDG.E.128 R80, desc[UR6][R2.64+0x10] ;  /* 0x0000100602507981 */ /* 0x000ee8000c1e1d00 */
[----:B------:R-:W4:Y:S04]  /*0170*/  LDG.E.128 R76, desc[UR6][R2.64+0x400] ;  /* 0x00040006024c7981 */ /* 0x000f28000c1e1d00 */
        /* <DEDUP_REMOVED lines=38> */
[----:B--2---:R-:W-:Y:S04]  /*03e0*/  STL.64 [R1+0x160], R84 ;  /* 0x0001605401007387 */ /* 0x004fe80000100a00 */
[----:B------:R-:W-:Y:S04]  /*03f0*/  STL.64 [R1+0x168], R86 ;  /* 0x0001685601007387 */ /* 0x000fe80000100a00 */
[----:B---3--:R-:W-:Y:S04]  /*0400*/  STL.64 [R1+0x150], R80 ;  /* 0x0001505001007387 */ /* 0x008fe80000100a00 */
[----:B------:R-:W-:Y:S04]  /*0410*/  STL.64 [R1+0x158], R82 ;  /* 0x0001585201007387 */ /* 0x000fe80000100a00 */
[----:B----4-:R-:W-:Y:S04]  /*0420*/  STL.64 [R1+0x140], R76 ;  /* 0x0001404c01007387 */ /* 0x010fe80000100a00 */
[----:B------:R-:W-:Y:S04]  /*0430*/  STL.64 [R1+0x148], R78 ;  /* 0x0001484e01007387 */ /* 0x000fe80000100a00 */
        /* <DEDUP_REMOVED lines=9> */
[----:B------:R1:W-:Y:S04]  /*04d0*/  STL.64 [R1+0xf8], R14 ;  /* 0x0000f80e01007387 */ /* 0x0003e80000100a00 */
[----:B------:R-:W-:Y:S04]  /*04e0*/  STL.64 [R1+0xe0], R8 ;  /* 0x0000e00801007387 */ /* 0x000fe80000100a00 */
[----:B------:R2:W-:Y:S04]  /*04f0*/  STL.64 [R1+0xe8], R10 ;  /* 0x0000e80a01007387 */ /* 0x0005e80000100a00 */
[----:B-1----:R-:W3:Y:S04]  /*0500*/  LDG.E.128 R12, desc[UR6][R4.64+0x2400] ;  /* 0x00240006040c7981 */ /* 0x002ee8000c1e1d00 */
[----:B------:R-:W4:Y:S04]  /*0510*/  LDG.E.128 R16, desc[UR6][R4.64+0x2010] ;  /* 0x0020100604107981 */ /* 0x000f28000c1e1d00 */
[----:B--2---:R-:W2:Y:S04]  /*0520*/  LDG.E.128 R8, desc[UR6][R4.64+0x2410] ;  /* 0x0024100604087981 */ /* 0x004ea8000c1e1d00 */
[----:B------:R-:W-:Y:S04]  /*0530*/  STL.64 [R1+0xd0], R60 ;  /* 0x0000d03c01007387 */ /* 0x000fe80000100a00 */
[----:B------:R1:W-:Y:S04]  /*0540*/  STL.64 [R1+0xd8], R62 ;  /* 0x0000d83e01007387 */ /* 0x0003e80000100a00 */
        /* <DEDUP_REMOVED lines=14> */
[----:B------:R0:W5:Y:S04]  /*0630*/  LDG.E.128 R84, desc[UR6][R6.64+0xc00] ;  /* 0x000c000606547981 */ /* 0x000168000c1e1d00 */
[----:B------:R0:W5:Y:S04]  /*0640*/  LDG.E.128 R80, desc[UR6][R6.64+0xc10] ;  /* 0x000c100606507981 */ /* 0x000168000c1e1d00 */
[----:B------:R0:W5:Y:S04]  /*0650*/  LDG.E.128 R76, desc[UR6][R6.64+0x1000] ;  /* 0x00100006064c7981 */ /* 0x000168000c1e1d00 */
[----:B------:R0:W5:Y:S04]  /*0660*/  LDG.E.128 R72, desc[UR6][R6.64+0x1010] ;  /* 0x0010100606487981 */ /* 0x000168000c1e1d00 */
[----:B------:R0:W5:Y:S04]  /*0670*/  LDG.E.128 R68, desc[UR6][R6.64+0x1400] ;  /* 0x0014000606447981 */ /* 0x000168000c1e1d00 */
[----:B------:R2:W5:Y:S04]  /*0680*/  LDG.E.128 R64, desc[UR6][R6.64+0x1410] ;  /* 0x0014100606407981 */ /* 0x000568000c1e1d00 */
[----:B-1----:R1:W5:Y:S04]  /*0690*/  LDG.E.128 R60, desc[UR6][R6.64+0x1800] ;  /* 0x00180006063c7981 */ /* 0x002368000c1e1d00 */
[----:B0-----:R1:W5:Y:S04]  /*06a0*/  LDG.E.128 R56, desc[UR6][R6.64+0x1810] ;  /* 0x0018100606387981 */ /* 0x001368000c1e1d00 */
[----:B------:R1:W5:Y:S04]  /*06b0*/  LDG.E.128 R52, desc[UR6][R6.64+0x1c00] ;  /* 0x001c000606347981 */ /* 0x000368000c1e1d00 */
[----:B------:R1:W5:Y:S04]  /*06c0*/  LDG.E.128 R48, desc[UR6][R6.64+0x1c10] ;  /* 0x001c100606307981 */ /* 0x000368000c1e1d00 */
[----:B------:R1:W5:Y:S04]  /*06d0*/  LDG.E.128 R44, desc[UR6][R6.64+0x2000] ;  /* 0x00200006062c7981 */ /* 0x000368000c1e1d00 */
[----:B------:R1:W5:Y:S04]  /*06e0*/  LDG.E.128 R40, desc[UR6][R6.64+0x2010] ;  /* 0x0020100606287981 */ /* 0x000368000c1e1d00 */
[----:B------:R1:W5:Y:S04]  /*06f0*/  LDG.E.128 R36, desc[UR6][R6.64+0x2400] ;  /* 0x0024000606247981 */ /* 0x000368000c1e1d00 */
[----:B------:R1:W5:Y:S04]  /*0700*/  LDG.E.128 R32, desc[UR6][R6.64+0x2410] ;  /* 0x0024100606207981 */ /* 0x000368000c1e1d00 */
[----:B------:R1:W-:Y:S04]  /*0710*/  STL.64 [R1+0x50], R28 ;  /* 0x0000501c01007387 */ /* 0x0003e80000100a00 */
[----:B------:R1:W-:Y:S04]  /*0720*/  STL.64 [R1+0x58], R30 ;  /* 0x0000581e01007387 */ /* 0x0003e80000100a00 */
[----:B------:R1:W-:Y:S04]  /*0730*/  STL.64 [R1+0x40], R24 ;  /* 0x0000401801007387 */ /* 0x0003e80000100a00 */
[----:B------:R1:W-:Y:S04]  /*0740*/  STL.64 [R1+0x48], R26 ;  /* 0x0000481a01007387 */ /* 0x0003e80000100a00 */
[----:B------:R1:W-:Y:S04]  /*0750*/  STL.64 [R1+0x30], R20 ;  /* 0x0000301401007387 */ /* 0x0003e80000100a00 */
[----:B------:R1:W-:Y:S04]  /*0760*/  STL.64 [R1+0x38], R22 ;  /* 0x0000381601007387 */ /* 0x0003e80000100a00 */
[----:B--2---:R1:W-:Y:S04]  /*0770*/  STL.64 [R1+0x20], R8 ;  /* 0x0000200801007387 */ /* 0x0043e80000100a00 */
[----:B------:R1:W-:Y:S04]  /*0780*/  STL.64 [R1+0x28], R10 ;  /* 0x0000280a01007387 */ /* 0x0003e80000100a00 */
[----:B---3--:R1:W-:Y:S04]  /*0790*/  STL.64 [R1+0x10], R12 ;  /* 0x0000100c01007387 */ /* 0x0083e80000100a00 */
[----:B------:R1:W-:Y:S04]  /*07a0*/  STL.64 [R1+0x18], R14 ;  /* 0x0000180e01007387 */ /* 0x0003e80000100a00 */
[----:B----4-:R1:W-:Y:S04]  /*07b0*/  STL.64 [R1], R16 ;  /* 0x0000001001007387 */ /* 0x0103e80000100a00 */
[----:B------:R1:W-:Y:S01]  /*07c0*/  STL.64 [R1+0x8], R18 ;  /* 0x0000081201007387 */ /* 0x0003e20000100a00 */
[----:B------:R-:W-:Y:S05]  /*07d0*/  BRA `(.L_x_17949) ;  /* 0x0000000800087947 */ /* 0x000fea0003800000 */
.L_x_17948:
[----:B------:R-:W1:Y:S08]  /*07e0*/  LDC.64 R2, c[0x0][0x3d0] ;  /* 0x0000f400ff027b82 */ /* 0x000e700000000a00 */
[----:B------:R-:W2:Y:S01]  /*07f0*/  LDC.64 R4, c[0x0][0x3e8] ;  /* 0x0000fa00ff047b82 */ /* 0x000ea20000000a00 */
[----:B-1----:R-:W-:-:S05]  /*0800*/  IMAD.WIDE.U32 R2, R8, 0x20, R2 ;  /* 0x0000002008027825 */ /* 0x002fca00078e0002 */
[----:B0-----:R-:W3:Y:S01]  /*0810*/  LDG.E.128 R64, desc[UR6][R2.64] ;  /* 0x0000000602407981 */ /* 0x001ee2000c1e1d00 */
[----:B--2---:R-:W-:-:S03]  /*0820*/  IMAD.WIDE.U32 R4, R8, 0x20, R4 ;  /* 0x0000002008047825 */ /* 0x004fc600078e0004 */
[----:B------:R-:W2:Y:S04]  /*0830*/  LDG.E.128 R60, desc[UR6][R2.64+0x10] ;  /* 0x00001006023c7981 */ /* 0x000ea8000c1e1d00 */
        /* <DEDUP_REMOVED lines=29> */
[----:B---3--:R-:W-:Y:S04]  /*0a10*/  STL.64 [R1+0x160], R64 ;  /* 0x0001604001007387 */ /* 0x008fe80000100a00 */
[----:B------:R1:W-:Y:S04]  /*0a20*/  STL.64 [R1+0x168], R66 ;  /* 0x0001684201007387 */ /* 0x0003e80000100a00 */
[----:B--2---:R-:W-:Y:S04]  /*0a30*/  STL.64 [R1+0x150], R60 ;  /* 0x0001503c01007387 */ /* 0x004fe80000100a00 */
[----:B------:R2:W-:Y:S04]  /*0a40*/  STL.64 [R1+0x158], R62 ;  /* 0x0001583e01007387 */ /* 0x0005e80000100a00 */
[----:B----4-:R-:W-:Y:S04]  /*0a50*/  STL.64 [R1+0x140], R56 ;  /* 0x0001403801007387 */ /* 0x010fe80000100a00 */
        /* <DEDUP_REMOVED lines=13> */
[----:B-1----:R1:W5:Y:S04]  /*0b30*/  LDG.E.128 R64, desc[UR6][R4.64+0x1410] ;  /* 0x0014100604407981 */ /* 0x002368000c1e1d00 */
[----:B--2---:R1:W5:Y:S04]  /*0b40*/  LDG.E.128 R60, desc[UR6][R4.64+0x1800] ;  /* 0x00180006043c7981 */ /* 0x004368000c1e1d00 */
[----:B---3--:R1:W5:Y:S04]  /*0b50*/  LDG.E.128 R56, desc[UR6][R4.64+0x1810] ;  /* 0x0018100604387981 */ /* 0x008368000c1e1d00 */
[----:B----4-:R1:W5:Y:S04]  /*0b60*/  LDG.E.128 R52, desc[UR6][R4.64+0x1c00] ;  /* 0x001c000604347981 */ /* 0x010368000c1e1d00 */
[----:B0-----:R1:W5:Y:S04]  /*0b70*/  LDG.E.128 R48, desc[UR6][R4.64+0x1c10] ;  /* 0x001c100604307981 */ /* 0x001368000c1e1d00 */
[----:B------:R1:W5:Y:S04]  /*0b80*/  LDG.E.128 R44, desc[UR6][R4.64+0x2000] ;  /* 0x00200006042c7981 */ /* 0x000368000c1e1d00 */
[----:B------:R1:W5:Y:S04]  /*0b90*/  LDG.E.128 R40, desc[UR6][R4.64+0x2010] ;  /* 0x0020100604287981 */ /* 0x000368000c1e1d00 */
[----:B------:R1:W5:Y:S04]  /*0ba0*/  LDG.E.128 R36, desc[UR6][R4.64+0x2400] ;  /* 0x0024000604247981 */ /* 0x000368000c1e1d00 */
[----:B------:R1:W5:Y:S04]  /*0bb0*/  LDG.E.128 R32, desc[UR6][R4.64+0x2410] ;  /* 0x0024100604207981 */ /* 0x000368000c1e1d00 */
[----:B------:R-:W-:Y:S04]  /*0bc0*/  STL.64 [R1+0xd0], R128 ;  /* 0x0000d08001007387 */ /* 0x000fe80000100a00 */
[----:B------:R-:W-:Y:S04]  /*0bd0*/  STL.64 [R1+0xd8], R130 ;  /* 0x0000d88201007387 */ /* 0x000fe80000100a00 */
[----:B------:R-:W-:Y:S04]  /*0be0*/  STL.64 [R1+0xc0], R124 ;  /* 0x0000c07c01007387 */ /* 0x000fe80000100a00 */
[----:B------:R-:W-:Y:S04]  /*0bf0*/  STL.64 [R1+0xc8], R126 ;  /* 0x0000c87e01007387 */ /* 0x000fe80000100a00 */
[----:B------:R-:W-:Y:S04]  /*0c00*/  STL [R1+0x2c], RZ ;  /* 0x00002cff01007387 */ /* 0x000fe80000100800 */
[----:B------:R-:W-:Y:S04]  /*0c10*/  STL.64 [R1+0xb0], R120 ;  /* 0x0000b07801007387 */ /* 0x000fe80000100a00 */
[----:B------:R-:W-:Y:S04]  /*0c20*/  STL.64 [R1+0xb8], R122 ;  /* 0x0000b87a01007387 */ /* 0x000fe80000100a00 */
[----:B------:R-:W-:Y:S04]  /*0c30*/  STL.64 [R1+0xa0], R116 ;  /* 0x0000a07401007387 */ /* 0x000fe80000100a00 */
[----:B------:R-:W-:Y:S04]  /*0c40*/  STL.64 [R1+0xa8], R118 ;  /* 0x0000a87601007387 */ /* 0x000fe80000100a00 */
[----:B------:R-:W-:Y:S04]  /*0c50*/  STL [R1+0x28], RZ ;  /* 0x000028ff01007387 */ /* 0x000fe80000100800 */
[----:B------:R-:W-:Y:S04]  /*0c60*/  STL.64 [R1+0x90], R112 ;  /* 0x0000907001007387 */ /* 0x000fe80000100a00 */
[----:B------:R0:W-:Y:S04]  /*0c70*/  STL.64 [R1+0x98], R114 ;  /* 0x0000987201007387 */ /* 0x0001e80000100a00 */
[----:B------:R1:W-:Y:S04]  /*0c80*/  STL.64 [R1+0x80], R28 ;  /* 0x0000801c01007387 */ /* 0x0003e80000100a00 */
[----:B------:R1:W-:Y:S04]  /*0c90*/  STL.64 [R1+0x88], R30 ;  /* 0x0000881e01007387 */ /* 0x0003e80000100a00 */
[----:B------:R1:W-:Y:S04]  /*0ca0*/  STL [R1+0x24], RZ ;  /* 0x000024ff01007387 */ /* 0x0003e80000100800 */
[----:B------:R1:W-:Y:S04]  /*0cb0*/  STL.64 [R1+0x70], R24 ;  /* 0x0000701801007387 */ /* 0x0003e80000100a00 */
        /* <DEDUP_REMOVED lines=11> */
[----:B------:R1:W-:Y:S04]  /*0d70*/  STL [R1+0x18], RZ ;  /* 0x000018ff01007387 */ /* 0x0003e80000100800 */
[----:B------:R1:W-:Y:S04]  /*0d80*/  STL [R1+0x14], RZ ;  /* 0x000014ff01007387 */ /* 0x0003e80000100800 */
[----:B------:R1:W-:Y:S04]  /*0d90*/  STL [R1+0x10], RZ ;  /* 0x000010ff01007387 */ /* 0x0003e80000100800 */
[----:B------:R1:W-:Y:S04]  /*0da0*/  STL [R1+0xc], RZ ;  /* 0x00000cff01007387 */ /* 0x0003e80000100800 */
[----:B------:R1:W-:Y:S04]  /*0db0*/  STL [R1+0x8], RZ ;  /* 0x000008ff01007387 */ /* 0x0003e80000100800 */
[----:B------:R1:W-:Y:S04]  /*0dc0*/  STL [R1+0x4], RZ ;  /* 0x000004ff01007387 */ /* 0x0003e80000100800 */
[----:B------:R1:W-:Y:S01]  /*0dd0*/  STL [R1], RZ ;  /* 0x000000ff01007387 */ /* 0x0003e20000100800 */
[----:B------:R-:W-:-:S02]  /*0de0*/  CS2R R246, SRZ ;  /* 0x0000000000f67805 */ /* 0x000fc4000001ff00 */
[----:B------:R-:W-:Y:S02]  /*0df0*/  CS2R R244, SRZ ;  /* 0x0000000000f47805 */ /* 0x000fe4000001ff00 */
[----:B------:R-:W-:Y:S02]  /*0e00*/  CS2R R242, SRZ ;  /* 0x0000000000f27805 */ /* 0x000fe4000001ff00 */
[----:B------:R-:W-:Y:S02]  /*0e10*/  CS2R R240, SRZ ;  /* 0x0000000000f07805 */ /* 0x000fe4000001ff00 */
[----:B0-----:R-:W-:Y:S02]  /*0e20*/  CS2R R114, SRZ ;  /* 0x0000000000727805 */ /* 0x001fe4000001ff00 */
        /* <DEDUP_REMOVED lines=28> */
[----:B-1----:R-:W-:-:S07]  /*0ff0*/  CS2R R168, SRZ ;  /* 0x0000000000a87805 */ /* 0x002fce000001ff00 */
.L_x_17949:
[----:B------:R-:W0:Y:S01]  /*1000*/  S2UR UR4, SR_CTAID.X ;  /* 0x00000000000479c3 */ /* 0x000e220000002500 */
[----:B------:R-:W2:Y:S01]  /*1010*/  LDCU UR5, c[0x0][0x384] ;  /* 0x00007080ff0577ac */ /* 0x000ea20008000800 */
[----:B------:R-:W-:Y:S01]  /*1020*/  SHF.R.U32.HI R0, RZ, 0x5, R0 ;  /* 0x00000005ff007819 */ /* 0x000fe20000011600 */
[----:B0-----:R-:W-:-:S06]  /*1030*/  USHF.L.U32 UR4, UR4, 0x2, URZ ;  /* 0x0000000204047899 */ /* 0x001fcc00080006ff */
[----:B------:R-:W-:-:S04]  /*1040*/  LOP3.LUT R0, R0, UR4, RZ, 0xfc, !PT ;  /* 0x0000000400007c12 */ /* 0x000fc8000f8efcff */
[----:B--2---:R-:W-:-:S13]  /*1050*/  ISETP.GE.AND P0, PT, R0, UR5, PT ;  /* 0x0000000500007c0c */ /* 0x004fda000bf06270 */
[----:B------:R-:W-:Y:S05]  /*1060*/  @P0 EXIT ;  /* 0x000000000000094d */ /* 0x000fea0003800000 */
[----:B------:R-:W0:Y:S02]  /*1070*/  LDCU.64 UR4, c[0x0][0x3e0] ;  /* 0x00007c00ff0477ac */ /* 0x000e240008000a00 */
[----:B0-----:R-:W-:-:S04]  /*1080*/  UISETP.NE.U32.AND UP0, UPT, UR4, URZ, UPT ;  /* 0x000000ff0400728c */ /* 0x001fc8000bf05070 */
[----:B------:R-:W-:-:S09]  /*1090*/  UISETP.NE.AND.EX UP0, UPT, UR5, URZ, UPT, UP0 ;  /* 0x000000ff0500728c */ /* 0x000fd2000bf05300 */
[----:B------:R-:W-:Y:S05]  /*10a0*/  BRA.U !UP0, `(.L_x_17950) ;  /* 0x0000006108947547 */ /* 0x000fea000b800000 */
[----:B------:R-:W0:Y:S01]  /*10b0*/  LDCU.64 UR4, c[0x0][0x3a0] ;  /* 0x00007400ff0477ac */ /* 0x000e220008000a00 */
[----:B------:R-:W2:Y:S01]  /*10c0*/  LDCU UR8, c[0x0][0x388] ;  /* 0x00007100ff0877ac */ /* 0x000ea20008000800 */
[----:B------:R-:W3:Y:S01]  /*10d0*/  LDCU.U8 UR9, c[0x0][0x410] ;  /* 0x00008200ff0977ac */ /* 0x000ee20008000000 */
[----:B------:R-:W4:Y:S01]  /*10e0*/  LDCU.64 UR10, c[0x0][0x3a0] ;  /* 0x00007400ff0a77ac */ /* 0x000f220008000a00 */
[----:B0-----:R-:W-:Y:S01]  /*10f0*/  UISETP.NE.U32.AND UP0, UPT, UR4, URZ, UPT ;  /* 0x000000ff0400728c */ /* 0x001fe2000bf05070 */
[----:B------:R-:W0:Y:S03]  /*1100*/  LDCU UR4, c[0x0][0x448] ;  /* 0x00008900ff0477ac */ /* 0x000e260008000800 */
[----:B------:R-:W-:-:S06]  /*1110*/  UISETP.NE.AND.EX UP0, UPT, UR5, URZ, UPT, UP0 ;  /* 0x000000ff0500728c */ /* 0x000fcc000bf05300 */
[----:B--234-:R-:W-:-:S13]  /*1120*/  PLOP3.LUT P1, PT, PT, PT, UP0, 0x80, 0x8 ;  /* 0x000000000008781c */ /* 0x01cfda0003f2f008 */
.L_x_17973:
[----:B0-----:R-:W2:Y:S01]  /*1130*/  S2R R4, SR_TID.X ;  /* 0x0000000000047919 */ /* 0x001ea20000002100 */
[----:B------:R-:W3:Y:S01]  /*1140*/  LDC.64 R2, c[0x0][0x3e0] ;  /* 0x0000f800ff027b82 */ /* 0x000ee20000000a00 */
[----:B-1----:R-:W-:-:S05]  /*1150*/  IMAD R20, R0, UR8, RZ ;  /* 0x0000000800147c24 */ /* 0x002fca000f8e02ff */
[----:B------:R-:W-:Y:S02]  /*1160*/  SHF.R.S32.HI R5, RZ, 0x1f, R20 ;  /* 0x0000001fff057819 */ /* 0x000fe40000011414 */
[----:B------:R-:W1:Y:S02]  /*1170*/  LDC.64 R232, c[0x0][0x390] ;  /* 0x0000e400ffe87b82 */ /* 0x000e640000000a00 */
[----:B------:R-:W-:Y:S01]  /*1180*/  LEA.HI R20, R5, R20, RZ, 0x3 ;  /* 0x0000001405147211 */ /* 0x000fe200078f18ff */
[----:B---3--:R-:W-:-:S06]  /*1190*/  IMAD.WIDE R2, R0, 0x2, R2 ;  /* 0x0000000200027825 */ /* 0x008fcc00078e0202 */
[----:B------:R-:W3:Y:S01]  /*11a0*/  LDG.E.U16 R2, desc[UR6][R2.64] ;  /* 0x0000000602027981 */ /* 0x000ee2000c1e1500 */
[----:B--2---:R-:W-:-:S04]  /*11b0*/  LOP3.LUT R4, R4, 0x1f, RZ, 0xc0, !PT ;  /* 0x0000001f04047812 */ /* 0x004fc800078ec0ff */
[----:B------:R-:W-:-:S05]  /*11c0*/  LEA.HI.SX32 R20, R20, R4, 0x1d ;  /* 0x0000000414147211 */ /* 0x000fca00078feaff */
[----:B-1----:R-:W-:-:S06]  /*11d0*/  IMAD.WIDE.U32 R4, R20, 0x10, R232 ;  /* 0x0000001014047825 */ /* 0x002fcc00078e00e8 */
[----:B-----5:R-:W5:Y:S01]  /*11e0*/  LDG.E.128 R4, desc[UR6][R4.64] ;  /* 0x0000000604047981 */ /* 0x020f62000c1e1d00 */
[----:B------:R-:W-:Y:S01]  /*11f0*/  BSSY.RECONVERGENT B0, `(.L_x_17951) ;  /* 0x0000053000007945 */ /* 0x000fe20003800200 */
[----:B---3--:R-:W-:-:S03]  /*1200*/  SHF.L.U32 R193, R2, 0x10, RZ ;  /* 0x0000001002c17819 */ /* 0x008fc600000006ff */
[----:B------:R-:W-:Y:S05]  /*1210*/  @!P1 BRA `(.L_x_17952) ;  /* 0x0000000000c09947 */ /* 0x000fea0003800000 */
[----:B------:R-:W1:Y:S02]  /*1220*/  LDC.64 R2, c[0x0][0x3a0] ;  /* 0x0000e800ff027b82 */ /* 0x000e640000000a00 */
[----:B-1----:R-:W-:-:S05]  /*1230*/  IMAD.WIDE.U32 R2, R20, 0x10, R2 ;  /* 0x0000001014027825 */ /* 0x002fca00078e0002 */
[----:B------:R1:W2:Y:S02]  /*1240*/  LDG.E.128 R24, desc[UR6][R2.64] ;  /* 0x0000000602187981 */ /* 0x0002a4000c1e1d00 */
[----:B-1---5:R-:W-:Y:S02]  /*1250*/  PRMT R2, R4, 0x7632, R2 ;  /* 0x0000763204027816 */ /* 0x022fe40000000002 */
[----:B------:R-:W-:Y:S02]  /*1260*/  PRMT R3, R5, 0x7632, R3 ;  /* 0x0000763205037816 */ /* 0x000fe40000000003 */
[----:B------:R-:W-:Y:S02]  /*1270*/  SHF.L.U32 R8, R2, 0x10, RZ ;  /* 0x0000001002087819 */ /* 0x000fe400000006ff */
[----:B------:R-:W-:-:S03]  /*1280*/  SHF.L.U32 R3, R3, 0x10, RZ ;  /* 0x0000001003037819 */ /* 0x000fc600000006ff */
[C---:B------:R-:W-:Y:S02]  /*1290*/  FMUL.FTZ R8, R193.reuse, R8 ;  /* 0x00000008c1087220 */ /* 0x040fe40000410000 */
[----:B------:R-:W-:Y:S01]  /*12a0*/  FMUL.FTZ R3, R193, R3 ;  /* 0x00000003c1037220 */ /* 0x000fe20000410000 */
[----:B--2---:R-:W-:Y:S02]  /*12b0*/  PRMT R2, R25, 0x7632, R2 ;  /* 0x0000763219027816 */ /* 0x004fe40000000002 */
[----:B------:R-:W-:Y:S02]  /*12c0*/  PRMT R9, R24, 0x7632, R9 ;  /* 0x0000763218097816 */ /* 0x000fe40000000009 */
[----:B------:R-:W-:Y:S02]  /*12d0*/  SHF.L.U32 R2, R2, 0x10, RZ ;  /* 0x0000001002027819 */ /* 0x000fe400000006ff */
[----:B------:R-:W-:-:S03]  /*12e0*/  SHF.L.U32 R9, R9, 0x10, RZ ;  /* 0x0000001009097819 */ /* 0x000fc600000006ff */
[--C-:B------:R-:W-:Y:S01]  /*12f0*/  FFMA.FTZ R30, R3, R111, R2.reuse ;  /* 0x0000006f031e7223 */ /* 0x100fe20000010002 */
[----:B------:R-:W-:Y:S01]  /*1300*/  PRMT R2, R6, 0x7632, R2 ;  /* 0x0000763206027816 */ /* 0x000fe20000000002 */
[----:B------:R-:W-:Y:S01]  /*1310*/  FFMA.FTZ R22, R8, R109, R9 ;  /* 0x0000006d08167223 */ /* 0x000fe20000010009 */
[----:B------:R-:W-:Y:S02]  /*1320*/  PRMT R3, R7, 0x7632, R3 ;  /* 0x0000763207037816 */ /* 0x000fe40000000003 */
[----:B------:R-:W-:Y:S02]  /*1330*/  SHF.L.U32 R8, R2, 0x10, RZ ;  /* 0x0000001002087819 */ /* 0x000fe400000006ff */
[----:B------:R-:W-:Y:S02]  /*1340*/  SHF.L.U32 R3, R3, 0x10, RZ ;  /* 0x0000001003037819 */ /* 0x000fe400000006ff */
[----:B------:R-:W-:Y:S01]  /*1350*/  PRMT R2, R27, 0x7632, R2 ;  /* 0x000076321b027816 */ /* 0x000fe20000000002 */
[C---:B------:R-:W-:Y:S01]  /*1360*/  FMUL.FTZ R8, R193.reuse, R8 ;  /* 0x00000008c1087220 */ /* 0x040fe20000410000 */
[----:B------:R-:W-:Y:S01]  /*1370*/  PRMT R9, R26, 0x7632, R9 ;  /* 0x000076321a097816 */ /* 0x000fe20000000009 */
[----:B------:R-:W-:Y:S01]  /*1380*/  FMUL.FTZ R3, R193, R3 ;  /* 0x00000003c1037220 */ /* 0x000fe20000410000 */
[----:B------:R-:W-:-:S02]  /*1390*/  SHF.L.U32 R2, R2, 0x10, RZ ;  /* 0x0000001002027819 */ /* 0x000fc400000006ff */
[----:B------:R-:W-:-:S03]  /*13a0*/  SHF.L.U32 R9, R9, 0x10, RZ ;  /* 0x0000001009097819 */ /* 0x000fc600000006ff */
[----:B------:R-:W-:Y:S01]  /*13b0*/  FFMA.FTZ R176, R3, R107, R2 ;  /* 0x0000006b03b07223 */ /* 0x000fe20000010002 */
[----:B------:R-:W-:Y:S01]  /*13c0*/  SHF.L.U32 R3, R6, 0x10, RZ ;  /* 0x0000001006037819 */ /* 0x000fe200000006ff */
[----:B------:R-:W-:Y:S01]  /*13d0*/  FFMA.FTZ R29, R8, R105, R9 ;  /* 0x00000069081d7223 */ /* 0x000fe20000010009 */
[----:B------:R-:W-:Y:S02]  /*13e0*/  SHF.L.U32 R6, R7, 0x10, RZ ;  /* 0x0000001007067819 */ /* 0x000fe400000006ff */
[----:B------:R-:W-:Y:S01]  /*13f0*/  SHF.L.U32 R2, R4, 0x10, RZ ;  /* 0x0000001004027819 */ /* 0x000fe200000006ff */
[----:B------:R-:W-:Y:S01]  /*1400*/  FMUL.FTZ R7, R193, R3 ;  /* 0x00000003c1077220 */ /* 0x000fe20000410000 */
[----:B------:R-:W-:Y:S01]  /*1410*/  SHF.L.U32 R3, R5, 0x10, RZ ;  /* 0x0000001005037819 */ /* 0x000fe200000006ff */
[----:B------:R-:W-:Y:S01]  /*1420*/  FMUL.FTZ R4, R193, R6 ;  /* 0x00000006c1047220 */ /* 0x000fe20000410000 */
[----:B------:R-:W-:Y:S01]  /*1430*/  SHF.L.U32 R6, R27, 0x10, RZ ;  /* 0x000000101b067819 */ /* 0x000fe200000006ff */
[----:B------:R-:W-:Y:S01]  /*1440*/  FMUL.FTZ R2, R193, R2 ;  /* 0x00000002c1027220 */ /* 0x000fe20000410000 */
[----:B------:R-:W-:-:S02]  /*1450*/  SHF.L.U32 R8, R26, 0x10, RZ ;  /* 0x000000101a087819 */ /* 0x000fc400000006ff */
[----:B------:R-:W-:Y:S01]  /*1460*/  SHF.L.U32 R5, R25, 0x10, RZ ;  /* 0x0000001019057819 */ /* 0x000fe200000006ff */
[----:B------:R-:W-:Y:S01]  /*1470*/  FFMA.FTZ R31, R4, R106, R6 ;  /* 0x0000006a041f7223 */ /* 0x000fe20000010006 */
[----:B------:R-:W-:Y:S01]  /*1480*/  FMUL.FTZ R4, R193, R3 ;  /* 0x00000003c1047220 */ /* 0x000fe20000410000 */
[----:B------:R-:W-:Y:S01]  /*1490*/  SHF.L.U32 R3, R24, 0x10, RZ ;  /* 0x0000001018037819 */ /* 0x000fe200000006ff */
[----:B------:R-:W-:Y:S02]  /*14a0*/  FFMA.FTZ R28, R7, R104, R8 ;  /* 0x00000068071c7223 */ /* 0x000fe40000010008 */
[----:B------:R-:W-:Y:S01]  /*14b0*/  FFMA.FTZ R23, R4, R110, R5 ;  /* 0x0000006e04177223 */ /* 0x000fe20000010005 */
[----:B------:R-:W-:Y:S01]  /*14c0*/  F2FP.BF16.F32.PACK_AB R7, R176, R31 ;  /* 0x0000001fb007723e */ /* 0x000fe200000010ff */
[----:B------:R-:W-:Y:S01]  /*14d0*/  FFMA.FTZ R21, R2, R108, R3 ;  /* 0x0000006c02157223 */ /* 0x000fe20000010003 */
[----:B------:R-:W-:Y:S02]  /*14e0*/  F2FP.BF16.F32.PACK_AB R6, R29, R28 ;  /* 0x0000001c1d06723e */ /* 0x000fe400000010ff */
[----:B------:R-:W-:-:S02]  /*14f0*/  F2FP.BF16.F32.PACK_AB R5, R30, R23 ;  /* 0x000000171e05723e */ /* 0x000fc400000010ff */
[----:B------:R-:W-:Y:S01]  /*1500*/  F2FP.BF16.F32.PACK_AB R4, R22, R21 ;  /* 0x000000151604723e */ /* 0x000fe200000010ff */
[----:B------:R-:W-:Y:S06]  /*1510*/  BRA `(.L_x_17953) ;  /* 0x0000000000807947 */ /* 0x000fec0003800000 */
.L_x_17952:
[C---:B-----5:R-:W-:Y:S02]  /*1520*/  PRMT R2, R4.reuse, 0x7632, R2 ;  /* 0x0000763204027816 */ /* 0x060fe40000000002 */
[----:B------:R-:W-:Y:S02]  /*1530*/  SHF.L.U32 R10, R4, 0x10, RZ ;  /* 0x00000010040a7819 */ /* 0x000fe400000006ff */
[----:B------:R-:W-:Y:S02]  /*1540*/  PRMT R9, R7, 0x7632, R9 ;  /* 0x0000763207097816 */ /* 0x000fe40000000009 */
[----:B------:R-:W-:Y:S01]  /*1550*/  PRMT R4, R6, 0x7632, R4 ;  /* 0x0000763206047816 */ /* 0x000fe20000000004 */
[----:B------:R-:W-:Y:S01]  /*1560*/  FMUL.FTZ R10, R193, R10 ;  /* 0x0000000ac10a7220 */ /* 0x000fe20000410000 */
[----:B------:R-:W-:Y:S02]  /*1570*/  SHF.L.U32 R7, R7, 0x10, RZ ;  /* 0x0000001007077819 */ /* 0x000fe400000006ff */
[C---:B------:R-:W-:Y:S01]  /*1580*/  PRMT R3, R5.reuse, 0x7632, R3 ;  /* 0x0000763205037816 */ /* 0x040fe20000000003 */
[----:B------:R-:W-:Y:S01]  /*1590*/  FMUL.FTZ R21, R10, R108 ;  /* 0x0000006c0a157220 */ /* 0x000fe20000410000 */
[----:B------:R-:W-:-:S02]  /*15a0*/  SHF.L.U32 R8, R5, 0x10, RZ ;  /* 0x0000001005087819 */ /* 0x000fc400000006ff */
        /* <DEDUP_REMOVED lines=9> */
[C---:B------:R-:W-:Y:S01]  /*1640*/  FMUL.FTZ R6, R193.reuse, R6 ;  /* 0x00000006c1067220 */ /* 0x040fe20000410000 */
[C---:B------:R-:W-:Y:S01]  /*1650*/  FMUL.FTZ R3, R193.reuse, R3 ;  /* 0x00000003c1037220 */ /* 0x040fe20000410000 */
        /* <DEDUP_REMOVED lines=12> */
.L_x_17953:
[----:B0-----:R-:W-:Y:S05]  /*1720*/  BSYNC.RECONVERGENT B0 ;  /* 0x0000000000007941 */ /* 0x001fea0003800200 */
.L_x_17951:
[----:B------:R-:W0:Y:S01]  /*1730*/  LDC.64 R250, c[0x0][0x3a8] ;  /* 0x0000ea00fffa7b82 */ /* 0x000e220000000a00 */
[----:B------:R-:W-:Y:S01]  /*1740*/  UISETP.NE.U32.AND UP0, UPT, UR10, URZ, UPT ;  /* 0x000000ff0a00728c */ /* 0x000fe2000bf05070 */
[----:B------:R-:W-:-:S03]  /*1750*/  IADD3 R248, PT, PT, R20, 0x20, RZ ;  /* 0x0000002014f87810 */ /* 0x000fc60007ffe0ff */
[----:B------:R-:W-:-:S06]  /*1760*/  UISETP.NE.AND.EX UP0, UPT, UR11, URZ, UPT, UP0 ;  /* 0x000000ff0b00728c */ /* 0x000fcc000bf05300 */
[----:B------:R-:W-:Y:S01]  /*1770*/  PLOP3.LUT P1, PT, PT, PT, UP0, 0x80, 0x8 ;  /* 0x000000000008781c */ /* 0x000fe20003f2f008 */
[----:B0-----:R-:W-:-:S05]  /*1780*/  IMAD.WIDE.U32 R2, R20, 0x10, R250 ;  /* 0x0000001014027825 */ /* 0x001fca00078e00fa */
[----:B------:R0:W-:Y:S07]  /*1790*/  STG.E.128 desc[UR6][R2.64], R4 ;  /* 0x0000000402007986 */ /* 0x0001ee000c101d06 */
[----:B0-----:R-:W0:Y:S02]  /*17a0*/  @P1 LDC.64 R2, c[0x0][0x3a0] ;  /* 0x0000e800ff021b82 */ /* 0x001e240000000a00 */
[----:B0-----:R-:W-:-:S05]  /*17b0*/  @P1 IMAD.WIDE.U32 R2, R248, 0x10, R2 ;  /* 0x00000010f8021825 */ /* 0x001fca00078e0002 */
[----:B------:R0:W5:Y:S02]  /*17c0*/  @P1 LDG.E.128 R24, desc[UR6][R2.64] ;  /* 0x0000000602181981 */ /* 0x000164000c1e1d00 */
[----:B0-----:R-:W-:-:S05]  /*17d0*/  IMAD.WIDE.U32 R2, R248, 0x10, R232 ;  /* 0x00000010f8027825 */ /* 0x001fca00078e00e8 */
[----:B------:R0:W5:Y:S01]  /*17e0*/  LDG.E.128 R4, desc[UR6][R2.64] ;  /* 0x0000000602047981 */ /* 0x000162000c1e1d00 */
[----:B------:R-:W-:Y:S05]  /*17f0*/  @!P1 BRA `(.L_x_17954) ;  /* 0x0000000000b49947 */ /* 0x000fea0003800000 */
[----:B0----5:R-:W-:Y:S02]  /*1800*/  PRMT R2, R4, 0x7632, R2 ;  /* 0x0000763204027816 */ /* 0x021fe40000000002 */
[----:B------:R-:W-:Y:S02]  /*1810*/  PRMT R3, R24, 0x7632, R3 ;  /* 0x0000763218037816 */ /* 0x000fe40000000003 */
[----:B------:R-:W-:Y:S02]  /*1820*/  SHF.L.U32 R2, R2, 0x10, RZ ;  /* 0x0000001002027819 */ /* 0x000fe400000006ff */
[----:B------:R-:W-:Y:S02]  /*1830*/  SHF.L.U32 R3, R3, 0x10, RZ ;  /* 0x0000001003037819 */ /* 0x000fe400000006ff */
[----:B------:R-:W-:Y:S01]  /*1840*/  PRMT R10, R26, 0x7632, R10 ;  /* 0x000076321a0a7816 */ /* 0x000fe2000000000a */
        /* <DEDUP_REMOVED lines=14> */
[----:B------:R-:W-:Y:S01]  /*1930*/  FFMA.FTZ R13, R3, R97, R4 ;  /* 0x00000061030d7223 */ /* 0x000fe20000010004 */
[----:B------:R-:W-:-:S02]  /*1940*/  SHF.L.U32 R3, R24, 0x10, RZ ;  /* 0x0000001018037819 */ /* 0x000fc400000006ff */
[----:B------:R-:W-:Y:S01]  /*1950*/  SHF.L.U32 R4, R25, 0x10, RZ ;  /* 0x0000001019047819 */ /* 0x000fe200000006ff */
[----:B------:R-:W-:Y:S02]  /*1960*/  FFMA.FTZ R14, R8, R103, R9 ;  /* 0x00000067080e7223 */ /* 0x000fe40000010009 */
[----:B------:R-:W-:Y:S01]  /*1970*/  FFMA.FTZ R12, R2, R100, R3 ;  /* 0x00000064020c7223 */ /* 0x000fe20000010003 */
[----:B------:R-:W-:Y:S01]  /*1980*/  FMUL.FTZ R2, R193, R5 ;  /* 0x00000005c1027220 */ /* 0x000fe20000410000 */
[----:B------:R-:W-:-:S03]  /*1990*/  SHF.L.U32 R3, R6, 0x10, RZ ;  /* 0x0000001006037819 */ /* 0x000fc600000006ff */
[----:B------:R-:W-:Y:S01]  /*19a0*/  FFMA.FTZ R11, R2, R102, R4 ;  /* 0x00000066020b7223 */ /* 0x000fe20000010004 */
[----:B------:R-:W-:Y:S01]  /*19b0*/  SHF.L.U32 R4, R26, 0x10, RZ ;  /* 0x000000101a047819 */ /* 0x000fe200000006ff */
[----:B------:R-:W-:Y:S01]  /*19c0*/  FMUL.FTZ R3, R193, R3 ;  /* 0x00000003c1037220 */ /* 0x000fe20000410000 */
[C---:B------:R-:W-:Y:S02]  /*19d0*/  SHF.L.U32 R2, R7.reuse, 0x10, RZ ;  /* 0x0000001007027819 */ /* 0x040fe400000006ff */
[----:B------:R-:W-:Y:S01]  /*19e0*/  PRMT R7, R7, 0x7632, R7 ;  /* 0x0000763207077816 */ /* 0x000fe20000000007 */
[----:B------:R-:W-:Y:S01]  /*19f0*/  FFMA.FTZ R10, R3, R96, R4 ;  /* 0x00000060030a7223 */ /* 0x000fe20000010004 */
[----:B------:R-:W-:Y:S01]  /*1a00*/  SHF.L.U32 R3, R27, 0x10, RZ ;  /* 0x000000101b037819 */ /* 0x000fe200000006ff */
[----:B------:R-:W-:Y:S01]  /*1a10*/  FMUL.FTZ R2, R193, R2 ;  /* 0x00000002c1027220 */ /* 0x000fe20000410000 */
[----:B------:R-:W-:Y:S02]  /*1a20*/  F2FP.BF16.F32.PACK_AB R5, R14, R11 ;  /* 0x0000000b0e05723e */ /* 0x000fe400000010ff */
[----:B------:R-:W-:Y:S01]  /*1a30*/  F2FP.BF16.F32.PACK_AB R6, R13, R10 ;  /* 0x0000000a0d06723e */ /* 0x000fe200000010ff */
[----:B------:R-:W-:Y:S01]  /*1a40*/  FFMA.FTZ R19, R2, R98, R3 ;  /* 0x0000006202137223 */ /* 0x000fe20000010003 */
[----:B------:R-:W-:-:S02]  /*1a50*/  SHF.L.U32 R2, R7, 0x10, RZ ;  /* 0x0000001007027819 */ /* 0x000fc400000006ff */
[----:B------:R-:W-:Y:S02]  /*1a60*/  PRMT R3, R27, 0x7632, R3 ;  /* 0x000076321b037816 */ /* 0x000fe40000000003 */
[----:B------:R-:W-:Y:S01]  /*1a70*/  F2FP.BF16.F32.PACK_AB R4, R15, R12 ;  /* 0x0000000c0f04723e */ /* 0x000fe200000010ff */
[----:B------:R-:W-:Y:S01]  /*1a80*/  FMUL.FTZ R2, R193, R2 ;  /* 0x00000002c1027220 */ /* 0x000fe20000410000 */
[----:B------:R-:W-:-:S05]  /*1a90*/  SHF.L.U32 R3, R3, 0x10, RZ ;  /* 0x0000001003037819 */ /* 0x000fca00000006ff */
[----:B------:R-:W-:-:S05]  /*1aa0*/  FFMA.FTZ R18, R2, R99, R3 ;  /* 0x0000006302127223 */ /* 0x000fca0000010003 */
[----:B------:R-:W-:Y:S01]  /*1ab0*/  F2FP.BF16.F32.PACK_AB R7, R18, R19 ;  /* 0x000000131207723e */ /* 0x000fe200000010ff */
[----:B------:R-:W-:Y:S06]  /*1ac0*/  BRA `(.L_x_17955) ;  /* 0x0000000000807947 */ /* 0x000fec0003800000 */
.L_x_17954:
[C---:B0----5:R-:W-:Y:S02]  /*1ad0*/  PRMT R2, R4.reuse, 0x7632, R2 ;  /* 0x0000763204027816 */ /* 0x061fe40000000002 */
[----:B------:R-:W-:Y:S02]  /*1ae0*/  SHF.L.U32 R9, R4, 0x10, RZ ;  /* 0x0000001004097819 */ /* 0x000fe400000006ff */
[----:B------:R-:W-:Y:S02]  /*1af0*/  PRMT R8, R7, 0x7632, R8 ;  /* 0x0000763207087816 */ /* 0x000fe40000000008 */
[----:B------:R-:W-:Y:S01]  /*1b00*/  PRMT R4, R6, 0x7632, R4 ;  /* 0x0000763206047816 */ /* 0x000fe20000000004 */
[----:B------:R-:W-:Y:S01]  /*1b10*/  FMUL.FTZ R9, R193, R9 ;  /* 0x00000009c1097220 */ /* 0x000fe20000410000 */
[----:B------:R-:W-:Y:S02]  /*1b20*/  SHF.L.U32 R7, R7, 0x10, RZ ;  /* 0x0000001007077819 */ /* 0x000fe400000006ff */
[----:B------:R-:W-:Y:S01]  /*1b30*/  PRMT R3, R5, 0x7632, R3 ;  /* 0x0000763205037816 */ /* 0x000fe20000000003 */
        /* <DEDUP_REMOVED lines=8> */
[C---:B------:R-:W-:Y:S01]  /*1bc0*/  FMUL.FTZ R5, R193.reuse, R5 ;  /* 0x00000005c1057220 */ /* 0x040fe20000410000 */
[----:B------:R-:W-:Y:S01]  /*1bd0*/  SHF.L.U32 R7, R8, 0x10, RZ ;  /* 0x0000001008077819 */ /* 0x000fe200000006ff */
        /* <DEDUP_REMOVED lines=15> */
.L_x_17955:
[----:B------:R-:W-:Y:S01]  /*1cd0*/  IMAD.WIDE.U32 R2, R248, 0x10, R250 ;  /* 0x00000010f8027825 */ /* 0x000fe200078e00fa */
[----:B------:R-:W-:-:S04]  /*1ce0*/  IADD3 R239, PT, PT, R20, 0x40, RZ ;  /* 0x0000004014ef7810 */ /* 0x000fc80007ffe0ff */
[----:B------:R0:W-:Y:S02]  /*1cf0*/  STG.E.128 desc[UR6][R2.64], R4 ;  /* 0x0000000402007986 */ /* 0x0001e4000c101d06 */
        /* <DEDUP_REMOVED lines=12> */
[----:B------:R-:W-:-:S02]  /*1dc0*/  PRMT R17, R25, 0x7632, R17 ;  /* 0x0000763219117816 */ /* 0x000fc40000000011 */
[----:B------:R-:W-:Y:S01]  /*1dd0*/  SHF.L.U32 R9, R9, 0x10, RZ ;  /* 0x0000001009097819 */ /* 0x000fe200000006ff */
[--C-:B------:R-:W-:Y:S01]  /*1de0*/  FFMA.FTZ R2, R2, R93, R3.reuse ;  /* 0x0000005d02027223 */ /* 0x100fe20000010003 */
[----:B------:R-:W-:Y:S02]  /*1df0*/  PRMT R3, R5, 0x7632, R3 ;  /* 0x0000763205037816 */ /* 0x000fe40000000003 */
[----:B------:R-:W-:Y:S01]  /*1e00*/  PRMT R16, R26, 0x7632, R16 ;  /* 0x000076321a107816 */ /* 0x000fe20000000010 */
[----:B------:R-:W-:Y:S01]  /*1e10*/  FMUL.FTZ R9, R193, R9 ;  /* 0x00000009c1097220 */ /* 0x000fe20000410000 */
[----:B------:R-:W-:Y:S02]  /*1e20*/  SHF.L.U32 R3, R3, 0x10, RZ ;  /* 0x0000001003037819 */ /* 0x000fe400000006ff */
[----:B------:R-:W-:Y:S02]  /*1e30*/  SHF.L.U32 R8, R4, 0x10, RZ ;  /* 0x0000001004087819 */ /* 0x000fe400000006ff */
[----:B------:R-:W-:Y:S01]  /*1e40*/  SHF.L.U32 R4, R17, 0x10, RZ ;  /* 0x0000001011047819 */ /* 0x000fe200000006ff */
[C---:B------:R-:W-:Y:S01]  /*1e50*/  FMUL.FTZ R3, R193.reuse, R3 ;  /* 0x00000003c1037220 */ /* 0x040fe20000410000 */
[----:B------:R-:W-:Y:S01]  /*1e60*/  SHF.L.U32 R16, R16, 0x10, RZ ;  /* 0x0000001010107819 */ /* 0x000fe200000006ff */
[----:B------:R-:W-:Y:S01]  /*1e70*/  FMUL.FTZ R8, R193, R8 ;  /* 0x00000008c1087220 */ /* 0x000fe20000410000 */
[----:B------:R-:W-:Y:S01]  /*1e80*/  SHF.L.U32 R5, R5, 0x10, RZ ;  /* 0x0000001005057819 */ /* 0x000fe200000006ff */
[----:B------:R-:W-:Y:S01]  /*1e90*/  FFMA.FTZ R4, R3, R95, R4 ;  /* 0x0000005f03047223 */ /* 0x000fe20000010004 */
[----:B------:R-:W-:Y:S01]  /*1ea0*/  SHF.L.U32 R6, R6, 0x10, RZ ;  /* 0x0000001006067819 */ /* 0x000fe200000006ff */
[----:B------:R-:W-:Y:S01]  /*1eb0*/  FFMA.FTZ R3, R9, R89, R16 ;  /* 0x0000005909037223 */ /* 0x000fe20000010010 */
[----:B------:R-:W-:Y:S01]  /*1ec0*/  SHF.L.U32 R9, R24, 0x10, RZ ;  /* 0x0000001018097819 */ /* 0x000fe200000006ff */
[C---:B------:R-:W-:Y:S01]  /*1ed0*/  FMUL.FTZ R5, R193.reuse, R5 ;  /* 0x00000005c1057220 */ /* 0x040fe20000410000 */
[----:B------:R-:W-:Y:S01]  /*1ee0*/  SHF.L.U32 R16, R26, 0x10, RZ ;  /* 0x000000101a107819 */ /* 0x000fe200000006ff */
[----:B------:R-:W-:Y:S01]  /*1ef0*/  FMUL.FTZ R6, R193, R6 ;  /* 0x00000006c1067220 */ /* 0x000fe20000410000 */
[----:B------:R-:W-:Y:S01]  /*1f00*/  PRMT R17, R7, 0x7632, R17 ;  /* 0x0000763207117816 */ /* 0x000fe20000000011 */
[----:B------:R-:W-:Y:S01]  /*1f10*/  FFMA.FTZ R9, R8, R92, R9 ;  /* 0x0000005c08097223 */ /* 0x000fe20000010009 */
[----:B------:R-:W-:Y:S01]  /*1f20*/  SHF.L.U32 R8, R25, 0x10, RZ ;  /* 0x0000001019087819 */ /* 0x000fe200000006ff */
[----:B------:R-:W-:Y:S01]  /*1f30*/  FFMA.FTZ R6, R6, R88, R16 ;  /* 0x0000005806067223 */ /* 0x000fe20000010010 */
[----:B------:R-:W-:-:S02]  /*1f40*/  SHF.L.U32 R16, R27, 0x10, RZ ;  /* 0x000000101b107819 */ /* 0x000fc400000006ff */
[----:B------:R-:W-:Y:S01]  /*1f50*/  F2FP.BF16.F32.PACK_AB R172, R2, R9 ;  /* 0x0000000902ac723e */ /* 0x000fe200000010ff */
[----:B------:R-:W-:Y:S01]  /*1f60*/  FFMA.FTZ R5, R5, R94, R8 ;  /* 0x0000005e05057223 */ /* 0x000fe20000010008 */
[----:B------:R-:W-:Y:S02]  /*1f70*/  SHF.L.U32 R8, R7, 0x10, RZ ;  /* 0x0000001007087819 */ /* 0x000fe400000006ff */
[----:B------:R-:W-:Y:S02]  /*1f80*/  F2FP.BF16.F32.PACK_AB R174, R3, R6 ;  /* 0x0000000603ae723e */ /* 0x000fe400000010ff */
[----:B------:R-:W-:Y:S01]  /*1f90*/  F2FP.BF16.F32.PACK_AB R173, R4, R5 ;  /* 0x0000000504ad723e */ /* 0x000fe200000010ff */
[----:B------:R-:W-:-:S04]  /*1fa0*/  FMUL.FTZ R8, R193, R8 ;  /* 0x00000008c1087220 */ /* 0x000fc80000410000 */
[--C-:B------:R-:W-:Y:S01]  /*1fb0*/  FFMA.FTZ R7, R8, R90, R16.reuse ;  /* 0x0000005a08077223 */ /* 0x100fe20000010010 */
[----:B------:R-:W-:Y:S02]  /*1fc0*/  SHF.L.U32 R8, R17, 0x10, RZ ;  /* 0x0000001011087819 */ /* 0x000fe400000006ff */
[----:B------:R-:W-:-:S03]  /*1fd0*/  PRMT R16, R27, 0x7632, R16 ;  /* 0x000076321b107816 */ /* 0x000fc60000000010 */
[----:B------:R-:W-:Y:S01]  /*1fe0*/  FMUL.FTZ R8, R193, R8 ;  /* 0x00000008c1087220 */ /* 0x000fe20000410000 */
[----:B------:R-:W-:-:S05]  /*1ff0*/  SHF.L.U32 R16, R16, 0x10, RZ ;  /* 0x0000001010107819 */ /* 0x000fca00000006ff */
[----:B------:R-:W-:-:S05]  /*2000*/  FFMA.FTZ R8, R8, R91, R16 ;  /* 0x0000005b08087223 */ /* 0x000fca0000010010 */
[----:B------:R-:W-:Y:S01]  /*2010*/  F2FP.BF16.F32.PACK_AB R175, R8, R7 ;  /* 0x0000000708af723e */ /* 0x000fe200000010ff */
[----:B------:R-:W-:Y:S06]  /*2020*/  BRA `(.L_x_17957) ;  /* 0x0000000000807947 */ /* 0x000fec0003800000 */
.L_x_17956:
[C---:B0----5:R-:W-:Y:S02]  /*2030*/  PRMT R2, R4.reuse, 0x7632, R2 ;  /* 0x0000763204027816 */ /* 0x061fe40000000002 */
[----:B------:R-:W-:Y:S02]  /*2040*/  SHF.L.U32 R9, R4, 0x10, RZ ;  /* 0x0000001004097819 */ /* 0x000fe400000006ff */
[----:B------:R-:W-:Y:S02]  /*2050*/  PRMT R4, R5, 0x7632, R4 ;  /* 0x0000763205047816 */ /* 0x000fe40000000004 */
[----:B------:R-:W-:Y:S01]  /*2060*/  PRMT R3, R6, 0x7632, R3 ;  /* 0x0000763206037816 */ /* 0x000fe20000000003 */
[----:B------:R-:W-:Y:S01]  /*2070*/  FMUL.FTZ R9, R193, R9 ;  /* 0x00000009c1097220 */ /* 0x000fe20000410000 */
[C---:B------:R-:W-:Y:S02]  /*2080*/  PRMT R8, R7.reuse, 0x7632, R8 ;  /* 0x0000763207087816 */ /* 0x040fe40000000008 */
[----:B------:R-:W-:Y:S01]  /*2090*/  SHF.L.U32 R16, R7, 0x10, RZ ;  /* 0x0000001007107819 */ /* 0x000fe200000006ff */
        /* <DEDUP_REMOVED lines=25> */
.L_x_17957:
        /* <DEDUP_REMOVED lines=28> */
[----:B------:R-:W-:Y:S01]  /*23f0*/  FFMA.FTZ R177, R181, R81, R179 ;  /* 0x00000051b5b17223 */ /* 0x000fe200000100b3 */
[----:B------:R-:W-:Y:S01]  /*2400*/  SHF.L.U32 R179, R24, 0x10, RZ ;  /* 0x0000001018b37819 */ /* 0x000fe200000006ff */
[C---:B------:R-:W-:Y:S01]  /*2410*/  FMUL.FTZ R172, R193.reuse, R172 ;  /* 0x000000acc1ac7220 */ /* 0x040fe20000410000 */
[----:B------:R-:W-:Y:S01]  /*2420*/  SHF.L.U32 R174, R174, 0x10, RZ ;  /* 0x00000010aeae7819 */ /* 0x000fe200000006ff */
[----:B------:R-:W-:Y:S02]  /*2430*/  FMUL.FTZ R173, R193, R173 ;  /* 0x000000adc1ad7220 */ /* 0x000fe40000410000 */
[----:B------:R-:W-:Y:S01]  /*2440*/  FFMA.FTZ R179, R172, R84, R179 ;  /* 0x00000054acb37223 */ /* 0x000fe200000100b3 */
[----:B------:R-:W-:-:S05]  /*2450*/  SHF.L.U32 R172, R25, 0x10, RZ ;  /* 0x0000001019ac7819 */ /* 0x000fca00000006ff */
[----:B------:R-:W-:Y:S01]  /*2460*/  FFMA.FTZ R181, R173, R86, R172 ;  /* 0x00000056adb57223 */ /* 0x000fe200000100ac */
[----:B------:R-:W-:Y:S01]  /*2470*/  FMUL.FTZ R173, R193, R174 ;  /* 0x000000aec1ad7220 */ /* 0x000fe20000410000 */
[----:B------:R-:W-:Y:S02]  /*2480*/  SHF.L.U32 R174, R26, 0x10, RZ ;  /* 0x000000101aae7819 */ /* 0x000fe400000006ff */
[C---:B------:R-:W-:Y:S02]  /*2490*/  SHF.L.U32 R172, R175.reuse, 0x10, RZ ;  /* 0x00000010afac7819 */ /* 0x040fe400000006ff */
[----:B------:R-:W-:Y:S01]  /*24a0*/  PRMT R175, R175, 0x7632, R175 ;  /* 0x00007632afaf7816 */ /* 0x000fe200000000af */
[----:B------:R-:W-:Y:S01]  /*24b0*/  FFMA.FTZ R180, R173, R80, R174 ;  /* 0x00000050adb47223 */ /* 0x000fe200000100ae */
[----:B------:R-:W-:Y:S01]  /*24c0*/  SHF.L.U32 R173, R27, 0x10, RZ ;  /* 0x000000101bad7819 */ /* 0x000fe200000006ff */
[----:B------:R-:W-:Y:S01]  /*24d0*/  FMUL.FTZ R172, R193, R172 ;  /* 0x000000acc1ac7220 */ /* 0x000fe20000410000 */
[----:B------:R-:W-:-:S02]  /*24e0*/  SHF.L.U32 R175, R175, 0x10, RZ ;  /* 0x00000010afaf7819 */ /* 0x000fc400000006ff */
[----:B------:R-:W-:Y:S01]  /*24f0*/  F2FP.BF16.F32.PACK_AB R174, R177, R180 ;  /* 0x000000b4b1ae723e */ /* 0x000fe200000010ff */
[----:B------:R-:W-:Y:S01]  /*2500*/  FFMA.FTZ R183, R172, R82, R173 ;  /* 0x00000052acb77223 */ /* 0x000fe200000100ad */
[----:B------:R-:W-:Y:S01]  /*2510*/  PRMT R172, R27, 0x7632, R172 ;  /* 0x000076321bac7816 */ /* 0x000fe200000000ac */
[----:B------:R-:W-:Y:S01]  /*2520*/  FMUL.FTZ R175, R193, R175 ;  /* 0x000000afc1af7220 */ /* 0x000fe20000410000 */
[----:B------:R-:W-:Y:S02]  /*2530*/  F2FP.BF16.F32.PACK_AB R173, R178, R181 ;  /* 0x000000b5b2ad723e */ /* 0x000fe400000010ff */
[----:B------:R-:W-:-:S05]  /*2540*/  SHF.L.U32 R172, R172, 0x10, RZ ;  /* 0x00000010acac7819 */ /* 0x000fca00000006ff */
[----:B------:R-:W-:Y:S01]  /*2550*/  FFMA.FTZ R182, R175, R83, R172 ;  /* 0x00000053afb67223 */ /* 0x000fe200000100ac */
[----:B------:R-:W-:-:S04]  /*2560*/  F2FP.BF16.F32.PACK_AB R172, R16, R179 ;  /* 0x000000b310ac723e */ /* 0x000fc800000010ff */
[----:B------:R-:W-:Y:S01]  /*2570*/  F2FP.BF16.F32.PACK_AB R175, R182, R183 ;  /* 0x000000b7b6af723e */ /* 0x000fe200000010ff */
[----:B------:R-:W-:Y:S06]  /*2580*/  BRA `(.L_x_17959) ;  /* 0x0000000000807947 */ /* 0x000fec0003800000 */
.L_x_17958:
[C---:B-----5:R-:W-:Y:S02]  /*2590*/  PRMT R16, R172.reuse, 0x7632, R16 ;  /* 0x00007632ac107816 */ /* 0x060fe40000000010 */
[----:B------:R-:W-:Y:S02]  /*25a0*/  SHF.L.U32 R179, R172, 0x10, RZ ;  /* 0x00000010acb37819 */ /* 0x000fe400000006ff */
[C---:B------:R-:W-:Y:S02]  /*25b0*/  PRMT R172, R173.reuse, 0x7632, R172 ;  /* 0x00007632adac7816 */ /* 0x040fe400000000ac */
[----:B------:R-:W-:Y:S01]  /*25c0*/  SHF.L.U32 R178, R173, 0x10, RZ ;  /* 0x00000010adb27819 */ /* 0x000fe200000006ff */
[----:B------:R-:W-:Y:S01]  /*25d0*/  FMUL.FTZ R179, R193, R179 ;  /* 0x000000b3c1b37220 */ /* 0x000fe20000410000 */
[----:B------:R-:W-:Y:S02]  /*25e0*/  PRMT R177, R175, 0x7632, R177 ;  /* 0x00007632afb17816 */ /* 0x000fe400000000b1 */
[----:B------:R-:W-:Y:S01]  /*25f0*/  PRMT R173, R174, 0x7632, R173 ;  /* 0x00007632aead7816 */ /* 0x000fe200000000ad */
[----:B------:R-:W-:Y:S01]  /*2600*/  FMUL.FTZ R178, R193, R178 ;  /* 0x000000b2c1b27220 */ /* 0x000fe20000410000 */
[----:B------:R-:W-:Y:S01]  /*2610*/  SHF.L.U32 R180, R175, 0x10, RZ ;  /* 0x00000010afb47819 */ /* 0x000fe200000006ff */
[----:B------:R-:W-:Y:S01]  /*2620*/  FMUL.FTZ R179, R179, R84 ;  /* 0x00000054b3b37220 */ /* 0x000fe20000410000 */
        /* <DEDUP_REMOVED lines=22> */
.L_x_17959:
        /* <DEDUP_REMOVED lines=19> */
[----:B------:R-:W-:Y:S01]  /*28c0*/  FMUL.FTZ R172, R193, R172 ;  /* 0x000000acc1ac7220 */ /* 0x000fe20000410000 */
[C---:B------:R-:W-:Y:S02]  /*28d0*/  PRMT R187, R173.reuse, 0x7632, R187 ;  /* 0x00007632adbb7816 */ /* 0x040fe400000000bb */
[----:B------:R-:W-:Y:S02]  /*28e0*/  SHF.L.U32 R186, R186, 0x10, RZ ;  /* 0x00000010baba7819 */ /* 0x000fe400000006ff */
[----:B------:R-:W-:Y:S02]  /*28f0*/  SHF.L.U32 R173, R173, 0x10, RZ ;  /* 0x00000010adad7819 */ /* 0x000fe400000006ff */
[----:B------:R-:W-:Y:S01]  /*2900*/  SHF.L.U32 R174, R174, 0x10, RZ ;  /* 0x00000010aeae7819 */ /* 0x000fe200000006ff */
[----:B------:R-:W-:Y:S01]  /*2910*/  FMUL.FTZ R186, R193, R186 ;  /* 0x000000bac1ba7220 */ /* 0x000fe20000410000 */
[----:B------:R-:W-:Y:S01]  /*2920*/  SHF.L.U32 R187, R187, 0x10, RZ ;  /* 0x00000010bbbb7819 */ /* 0x000fe200000006ff */
[----:B------:R-:W-:Y:S01]  /*2930*/  FMUL.FTZ R173, R193, R173 ;  /* 0x000000adc1ad7220 */ /* 0x000fe20000410000 */
[----:B------:R-:W-:Y:S01]  /*2940*/  PRMT R189, R25, 0x7632, R189 ;  /* 0x0000763219bd7816 */ /* 0x000fe200000000bd */
[----:B------:R-:W-:Y:S01]  /*2950*/  FFMA.FTZ R186, R186, R73, R188 ;  /* 0x00000049baba7223 */ /* 0x000fe200000100bc */
[----:B------:R-:W-:Y:S01]  /*2960*/  SHF.L.U32 R188, R24, 0x10, RZ ;  /* 0x0000001018bc7819 */ /* 0x000fe200000006ff */
[----:B------:R-:W-:Y:S01]  /*2970*/  FMUL.FTZ R187, R193, R187 ;  /* 0x000000bbc1bb7220 */ /* 0x000fe20000410000 */
[----:B------:R-:W-:-:S03]  /*2980*/  SHF.L.U32 R189, R189, 0x10, RZ ;  /* 0x00000010bdbd7819 */ /* 0x000fc600000006ff */
[----:B------:R-:W-:Y:S01]  /*2990*/  FFMA.FTZ R188, R172, R76, R188 ;  /* 0x0000004cacbc7223 */ /* 0x000fe200000100bc */
[----:B------:R-:W-:Y:S01]  /*29a0*/  SHF.L.U32 R172, R25, 0x10, RZ ;  /* 0x0000001019ac7819 */ /* 0x000fe200000006ff */
[----:B------:R-:W-:-:S04]  /*29b0*/  FFMA.FTZ R187, R187, R79, R189 ;  /* 0x0000004fbbbb7223 */ /* 0x000fc800000100bd */
        /* <DEDUP_REMOVED lines=19> */
.L_x_17960:
        /* <DEDUP_REMOVED lines=32> */
.L_x_17961:
        /* <DEDUP_REMOVED lines=54> */
.L_x_17962:
        /* <DEDUP_REMOVED lines=32> */
.L_x_17963:
        /* <DEDUP_REMOVED lines=17> */
[----:B------:R-:W-:Y:S01]  /*3360*/  FFMA.FTZ R205, R203, R61, R205 ;  /* 0x0000003dcbcd7223 */ /* 0x000fe200000100cd */
[----:B------:R-:W-:Y:S01]  /*3370*/  PRMT R203, R174, 0x7632, R203 ;  /* 0x00007632aecb7816 */ /* 0x000fe200000000cb */
[----:B------:R-:W-:Y:S01]  /*3380*/  FMUL.FTZ R173, R193, R173 ;  /* 0x000000adc1ad7220 */ /* 0x000fe20000410000 */
[----:B------:R-:W-:Y:S01]  /*3390*/  PRMT R204, R25, 0x7632, R204 ;  /* 0x0000763219cc7816 */ /* 0x000fe200000000cc */
[----:B------:R-:W-:Y:S01]  /*33a0*/  FMUL.FTZ R208, R193, R208 ;  /* 0x000000d0c1d07220 */ /* 0x000fe20000410000 */
[----:B------:R-:W-:Y:S02]  /*33b0*/  SHF.L.U32 R207, R203, 0x10, RZ ;  /* 0x00000010cbcf7819 */ /* 0x000fe400000006ff */
[----:B------:R-:W-:Y:S02]  /*33c0*/  PRMT R203, R26, 0x7632, R203 ;  /* 0x000076321acb7816 */ /* 0x000fe400000000cb */
[----:B------:R-:W-:Y:S01]  /*33d0*/  SHF.L.U32 R204, R204, 0x10, RZ ;  /* 0x00000010cccc7819 */ /* 0x000fe200000006ff */
[----:B------:R-:W-:Y:S01]  /*33e0*/  FMUL.FTZ R207, R193, R207 ;  /* 0x000000cfc1cf7220 */ /* 0x000fe20000410000 */
[----:B------:R-:W-:-:S02]  /*33f0*/  SHF.L.U32 R203, R203, 0x10, RZ ;  /* 0x00000010cbcb7819 */ /* 0x000fc400000006ff */
[----:B------:R-:W-:Y:S01]  /*3400*/  SHF.L.U32 R174, R174, 0x10, RZ ;  /* 0x00000010aeae7819 */ /* 0x000fe200000006ff */
[----:B------:R-:W-:Y:S01]  /*3410*/  FFMA.FTZ R204, R208, R63, R204 ;  /* 0x0000003fd0cc7223 */ /* 0x000fe200000100cc */
[----:B------:R-:W-:Y:S01]  /*3420*/  SHF.L.U32 R172, R172, 0x10, RZ ;  /* 0x00000010acac7819 */ /* 0x000fe200000006ff */
[----:B------:R-:W-:Y:S01]  /*3430*/  FFMA.FTZ R203, R207, R57, R203 ;  /* 0x00000039cfcb7223 */ /* 0x000fe200000100cb */
[C---:B------:R-:W-:Y:S02]  /*3440*/  PRMT R207, R175.reuse, 0x7632, R207 ;  /* 0x00007632afcf7816 */ /* 0x040fe400000000cf */
[----:B------:R-:W-:Y:S01]  /*3450*/  SHF.L.U32 R175, R175, 0x10, RZ ;  /* 0x00000010afaf7819 */ /* 0x000fe200000006ff */
[----:B------:R-:W-:Y:S01]  /*3460*/  FMUL.FTZ R172, R193, R172 ;  /* 0x000000acc1ac7220 */ /* 0x000fe20000410000 */
[----:B------:R-:W-:Y:S02]  /*3470*/  SHF.L.U32 R208, R207, 0x10, RZ ;  /* 0x00000010cfd07819 */ /* 0x000fe400000006ff */
[----:B------:R-:W-:Y:S01]  /*3480*/  PRMT R207, R27, 0x7632, R207 ;  /* 0x000076321bcf7816 */ /* 0x000fe200000000cf */
[----:B------:R-:W-:-:S02]  /*3490*/  FMUL.FTZ R175, R193, R175 ;  /* 0x000000afc1af7220 */ /* 0x000fc40000410000 */
[----:B------:R-:W-:Y:S01]  /*34a0*/  FMUL.FTZ R208, R193, R208 ;  /* 0x000000d0c1d07220 */ /* 0x000fe20000410000 */
[----:B------:R-:W-:-:S05]  /*34b0*/  SHF.L.U32 R207, R207, 0x10, RZ ;  /* 0x00000010cfcf7819 */ /* 0x000fca00000006ff */
[----:B------:R-:W-:Y:S01]  /*34c0*/  FFMA.FTZ R207, R208, R59, R207 ;  /* 0x0000003bd0cf7223 */ /* 0x000fe200000100cf */
[----:B------:R-:W-:-:S05]  /*34d0*/  SHF.L.U32 R208, R25, 0x10, RZ ;  /* 0x0000001019d07819 */ /* 0x000fca00000006ff */
[----:B------:R-:W-:Y:S01]  /*34e0*/  FFMA.FTZ R208, R173, R62, R208 ;  /* 0x0000003eadd07223 */ /* 0x000fe200000100d0 */
[----:B------:R-:W-:Y:S01]  /*34f0*/  FMUL.FTZ R173, R193, R174 ;  /* 0x000000aec1ad7220 */ /* 0x000fe20000410000 */
[----:B------:R-:W-:-:S05]  /*3500*/  SHF.L.U32 R174, R26, 0x10, RZ ;  /* 0x000000101aae7819 */ /* 0x000fca00000006ff */
        /* <DEDUP_REMOVED lines=10> */
.L_x_17964:
[C---:B-----5:R-:W-:Y:S02]  /*35b0*/  PRMT R205, R172.reuse, 0x7632, R205 ;  /* 0x00007632accd7816 */ /* 0x060fe400000000cd */
[----:B------:R-:W-:Y:S02]  /*35c0*/  SHF.L.U32 R172, R172, 0x10, RZ ;  /* 0x00000010acac7819 */ /* 0x000fe400000006ff */
[C---:B------:R-:W-:Y:S02]  /*35d0*/  PRMT R208, R173.reuse, 0x7632, R208 ;  /* 0x00007632add07816 */ /* 0x040fe400000000d0 */
[----:B------:R-:W-:Y:S01]  /*35e0*/  SHF.L.U32 R173, R173, 0x10, RZ ;  /* 0x00000010adad7819 */ /* 0x000fe200000006ff */
[----:B------:R-:W-:Y:S01]  /*35f0*/  FMUL.FTZ R207, R193, R172 ;  /* 0x000000acc1cf7220 */ /* 0x000fe20000410000 */
[----:B------:R-:W-:Y:S02]  /*3600*/  PRMT R204, R175, 0x7632, R204 ;  /* 0x00007632afcc7816 */ /* 0x000fe400000000cc */
[C---:B------:R-:W-:Y:S01]  /*3610*/  PRMT R203, R174.reuse, 0x7632, R203 ;  /* 0x00007632aecb7816 */ /* 0x040fe200000000cb */
[----:B------:R-:W-:Y:S01]  /*3620*/  FMUL.FTZ R210, R207, R60 ;  /* 0x0000003ccfd27220 */ /* 0x000fe20000410000 */
        /* <DEDUP_REMOVED lines=11> */
[----:B------:R-:W-:Y:S01]  /*36e0*/  FMUL.FTZ R208, R205, R62 ;  /* 0x0000003ecdd07220 */ /* 0x000fe20000410000 */
[C---:B------:R-:W-:Y:S01]  /*36f0*/  FMUL.FTZ R173, R193.reuse, R173 ;  /* 0x000000adc1ad7220 */ /* 0x040fe20000410000 */
        /* <DEDUP_REMOVED lines=11> */
.L_x_17965:
        /* <DEDUP_REMOVED lines=29> */
[----:B------:R-:W-:Y:S01]  /*3980*/  PRMT R217, R175, 0x7632, R217 ;  /* 0x00007632afd97816 */ /* 0x000fe200000000d9 */
[----:B------:R-:W-:Y:S01]  /*3990*/  FFMA.FTZ R212, R216, R49, R212 ;  /* 0x00000031d8d47223 */ /* 0x000fe200000100d4 */
        /* <DEDUP_REMOVED lines=8> */
[C---:B------:R-:W-:Y:S01]  /*3a20*/  FMUL.FTZ R175, R193.reuse, R175 ;  /* 0x000000afc1af7220 */ /* 0x040fe20000410000 */
[----:B------:R-:W-:-:S03]  /*3a30*/  FMUL.FTZ R172, R193, R172 ;  /* 0x000000acc1ac7220 */ /* 0x000fc60000410000 */
        /* <DEDUP_REMOVED lines=13> */
.L_x_17966:
        /* <DEDUP_REMOVED lines=16> */
[C---:B------:R-:W-:Y:S01]  /*3c10*/  FMUL.FTZ R213, R193.reuse, R213 ;  /* 0x000000d5c1d57220 */ /* 0x040fe20000410000 */
        /* <DEDUP_REMOVED lines=15> */
.L_x_17967:
        /* <DEDUP_REMOVED lines=54> */
.L_x_17968:
        /* <DEDUP_REMOVED lines=32> */
.L_x_17969:
        /* <DEDUP_REMOVED lines=17> */
[--C-:B------:R-:W-:Y:S01]  /*4380*/  FFMA.FTZ R230, R230, R37, R232.reuse ;  /* 0x00000025e6e67223 */ /* 0x100fe200000100e8 */
[----:B------:R-:W-:Y:S01]  /*4390*/  PRMT R232, R173, 0x7632, R232 ;  /* 0x00007632ade87816 */ /* 0x000fe200000000e8 */
[----:B------:R-:W-:Y:S01]  /*43a0*/  FMUL.FTZ R175, R193, R235 ;  /* 0x000000ebc1af7220 */ /* 0x000fe20000410000 */
[----:B------:R-:W-:Y:S02]  /*43b0*/  PRMT R236, R25, 0x7632, R236 ;  /* 0x0000763219ec7816 */ /* 0x000fe400000000ec */
[----:B------:R-:W-:Y:S02]  /*43c0*/  PRMT R173, R174, 0x7632, R173 ;  /* 0x00007632aead7816 */ /* 0x000fe400000000ad */
[----:B------:R-:W-:Y:S02]  /*43d0*/  SHF.L.U32 R235, R232, 0x10, RZ ;  /* 0x00000010e8eb7819 */ /* 0x000fe400000006ff */
[----:B------:R-:W-:-:S02]  /*43e0*/  SHF.L.U32 R232, R236, 0x10, RZ ;  /* 0x00000010ece87819 */ /* 0x000fc400000006ff */
[----:B------:R-:W-:Y:S01]  /*43f0*/  SHF.L.U32 R172, R172, 0x10, RZ ;  /* 0x00000010acac7819 */ /* 0x000fe200000006ff */
[----:B------:R-:W-:Y:S01]  /*4400*/  FMUL.FTZ R235, R193, R235 ;  /* 0x000000ebc1eb7220 */ /* 0x000fe20000410000 */
[----:B------:R-:W-:Y:S02]  /*4410*/  SHF.L.U32 R174, R174, 0x10, RZ ;  /* 0x00000010aeae7819 */ /* 0x000fe400000006ff */
[----:B------:R-:W-:Y:S01]  /*4420*/  SHF.L.U32 R236, R173, 0x10, RZ ;  /* 0x00000010adec7819 */ /* 0x000fe200000006ff */
[C---:B------:R-:W-:Y:S01]  /*4430*/  FMUL.FTZ R173, R193.reuse, R233 ;  /* 0x000000e9c1ad7220 */ /* 0x040fe20000410000 */
[----:B------:R-:W-:Y:S01]  /*4440*/  SHF.L.U32 R234, R234, 0x10, RZ ;  /* 0x00000010eaea7819 */ /* 0x000fe200000006ff */
[C---:B------:R-:W-:Y:S01]  /*4450*/  FMUL.FTZ R172, R193.reuse, R172 ;  /* 0x000000acc1ac7220 */ /* 0x040fe20000410000 */
[C---:B------:R-:W-:Y:S01]  /*4460*/  FMUL.FTZ R174, R193.reuse, R174 ;  /* 0x000000aec1ae7220 */ /* 0x040fe20000410000 */
[C---:B------:R-:W-:Y:S02]  /*4470*/  FMUL.FTZ R233, R193.reuse, R236 ;  /* 0x000000ecc1e97220 */ /* 0x040fe40000410000 */
[----:B------:R-:W-:Y:S01]  /*4480*/  FMUL.FTZ R234, R193, R234 ;  /* 0x000000eac1ea7220 */ /* 0x000fe20000410000 */
[--C-:B------:R-:W-:Y:S01]  /*4490*/  FFMA.FTZ R193, R235, R39, R232.reuse ;  /* 0x00000027ebc17223 */ /* 0x100fe200000100e8 */
[----:B------:R-:W-:-:S02]  /*44a0*/  PRMT R232, R26, 0x7632, R232 ;  /* 0x000076321ae87816 */ /* 0x000fc400000000e8 */
[----:B------:R-:W-:Y:S02]  /*44b0*/  PRMT R235, R27, 0x7632, R235 ;  /* 0x000076321beb7816 */ /* 0x000fe400000000eb */
[----:B------:R-:W-:Y:S02]  /*44c0*/  SHF.L.U32 R232, R232, 0x10, RZ ;  /* 0x00000010e8e87819 */ /* 0x000fe400000006ff */
[----:B------:R-:W-:-:S03]  /*44d0*/  SHF.L.U32 R235, R235, 0x10, RZ ;  /* 0x00000010ebeb7819 */ /* 0x000fc600000006ff */
[----:B------:R-:W-:Y:S02]  /*44e0*/  FFMA.FTZ R232, R233, R33, R232 ;  /* 0x00000021e9e87223 */ /* 0x000fe400000100e8 */
[----:B------:R-:W-:Y:S01]  /*44f0*/  FFMA.FTZ R233, R234, R35, R235 ;  /* 0x00000023eae97223 */ /* 0x000fe200000100eb */
[----:B------:R-:W-:-:S05]  /*4500*/  SHF.L.U32 R235, R25, 0x10, RZ ;  /* 0x0000001019eb7819 */ /* 0x000fca00000006ff */
        /* <DEDUP_REMOVED lines=12> */
.L_x_17970:
        /* <DEDUP_REMOVED lines=32> */
.L_x_17971:
[----:B------:R-:W-:Y:S01]  /*47d0*/  IMAD.WIDE.U32 R250, R231, 0x10, R250 ;  /* 0x00000010e7fa7825 */ /* 0x000fe200078e00fa */
[----:B------:R-:W-:-:S04]  /*47e0*/  UMOV UR5, 0xffffffff ;  /* 0xffffffff00057882 */ /* 0x000fc80000000000 */
        /* <DEDUP_REMOVED lines=265> */
.L_x_18008:
[----:B01----:R-:W-:Y:S01]  /*5880*/  FADD.FTZ R172, R172, R173 ;  /* 0x000000adacac7221 */ /* 0x003fe20000010000 */
[----:B------:R-:W2:Y:S03]  /*5890*/  LDL R175, [R1+0x15c] ;  /* 0x00015c0001af7983 */ /* 0x000ea60000100800 */
[----:B------:R-:W-:Y:S01]  /*58a0*/  FFMA.FTZ R172, R172, R250, UR4 ;  /* 0x00000004acac7e23 */ /* 0x000fe200080100fa */
[----:B------:R-:W3:Y:S04]  /*58b0*/  LDL R234, [R1+0x154] ;  /* 0x0001540001ea7983 */ /* 0x000ee80000100800 */
[----:B------:R-:W4:Y:S01]  /*58c0*/  LDL R250, [R1+0x158] ;  /* 0x0001580001fa7983 */ /* 0x000f220000100800 */
[----:B------:R-:W-:Y:S01]  /*58d0*/  FMUL.FTZ R173, R249, R249 ;  /* 0x000000f9f9ad7220 */ /* 0x000fe20000410000 */
[----:B------:R-:W-:-:S02]  /*58e0*/  ISETP.NE.AND P0, PT, RZ, UR9, PT ;  /* 0x00000009ff007c0c */ /* 0x000fc4000bf05270 */
[----:B------:R-:W5:Y:S02]  /*58f0*/  LDL R251, [R1+0x16c] ;  /* 0x00016c0001fb7983 */ /* 0x000f640000100800 */
[----:B------:R-:W-:Y:S02]  /*5900*/  FSEL R173, R173, RZ, P0 ;  /* 0x000000ffadad7208 */ /* 0x000fe40000000000 */
[----:B------:R-:W5:Y:S03]  /*5910*/  LDL R252, [R1+0x164] ;  /* 0x0001640001fc7983 */ /* 0x000f660000100800 */
[----:B------:R-:W-:-:S06]  /*5920*/  FADD.FTZ R172, R172, R173 ;  /* 0x000000adacac7221 */ /* 0x000fcc0000010000 */
[----:B------:R-:W0:Y:S01]  /*5930*/  MUFU.RSQ R172, R172 ;  /* 0x000000ac00ac7308 */ /* 0x000e220000001400 */
[----:B------:R-:W-:-:S05]  /*5940*/  FSEL R173, R249, RZ, !P0 ;  /* 0x000000fff9ad7208 */ /* 0x000fca0004000000 */
[C---:B------:R-:W-:Y:S01]  /*5950*/  FADD.FTZ R31, -R173.reuse, R31 ;  /* 0x0000001fad1f7221 */ /* 0x040fe20000010100 */
[----:B------:R-:W-:Y:S02]  /*5960*/  FADD.FTZ R174, -R173, R176 ;  /* 0x000000b0adae7221 */ /* 0x000fe40000010100 */
[----:B------:R-:W3:Y:S01]  /*5970*/  LDL R176, [R1+0x150] ;  /* 0x0001500001b07983 */ /* 0x000ee20000100800 */
[C---:B0-----:R-:W-:Y:S01]  /*5980*/  FMUL.FTZ R31, R172.reuse, R31 ;  /* 0x0000001fac1f7220 */ /* 0x041fe20000410000 */
[----:B------:R-:W-:-:S04]  /*5990*/  FMUL.FTZ R174, R172, R174 ;  /* 0x000000aeacae7220 */ /* 0x000fc80000410000 */
[----:B--2---:R-:W-:Y:S01]  /*59a0*/  FFMA.FTZ R174, R174, R175, R167 ;  /* 0x000000afaeae7223 */ /* 0x004fe200000100a7 */
[----:B----4-:R-:W-:Y:S02]  /*59b0*/  FFMA.FTZ R31, R31, R250, R166 ;  /* 0x000000fa1f1f7223 */ /* 0x010fe400000100a6 */
[----:B------:R-:W2:Y:S03]  /*59c0*/  LDL R250, [R1+0x168] ;  /* 0x0001680001fa7983 */ /* 0x000ea60000100800 */
[----:B------:R-:W-:Y:S02]  /*59d0*/  F2FP.BF16.F32.PACK_AB R31, R174, R31 ;  /* 0x0000001fae1f723e */ /* 0x000fe400000010ff */
[----:B------:R-:W0:Y:S02]  /*59e0*/  @!P2 LDC.64 R174, c[0x0][0x3c0] ;  /* 0x0000f000ffaeab82 */ /* 0x000e240000000a00 */
[----:B0-----:R-:W-:-:S05]  /*59f0*/  @!P2 IMAD.WIDE R174, R0, 0x4, R174 ;  /* 0x0000000400aea825 */ /* 0x001fca00078e02ae */
[----:B------:R0:W-:Y:S04]  /*5a00*/  @!P2 STG.E desc[UR6][R174.64], R249 ;  /* 0x000000f9ae00a986 */ /* 0x0001e8000c101906 */
[----:B0-----:R-:W4:Y:S01]  /*5a10*/  LDL R249, [R1+0x160] ;  /* 0x0001600001f97983 */ /* 0x001f220000100800 */
[----:B------:R-:W0:Y:S01]  /*5a20*/  @!P2 LDC.64 R174, c[0x0][0x3c8] ;  /* 0x0000f200ffaeab82 */ /* 0x000e220000000a00 */
        /* <DEDUP_REMOVED lines=9> */
[C---:B------:R-:W-:Y:S01]  /*5ac0*/  FMUL.FTZ R30, R172.reuse, R30 ;  /* 0x0000001eac1e7220 */ /* 0x040fe20000410000 */
[C---:B------:R-:W-:Y:S01]  /*5ad0*/  FMUL.FTZ R21, R172.reuse, R21 ;  /* 0x00000015ac157220 */ /* 0x040fe20000410000 */
[----:B------:R-:W-:Y:S01]  /*5ae0*/  FMUL.FTZ R22, R172, R22 ;  /* 0x00000016ac167220 */ /* 0x000fe20000410000 */
[----:B---3--:R-:W-:Y:S01]  /*5af0*/  FFMA.FTZ R28, R28, R176, R164 ;  /* 0x000000b01c1c7223 */ /* 0x008fe200000100a4 */
[----:B------:R-:W-:Y:S01]  /*5b00*/  FFMA.FTZ R29, R29, R234, R165 ;  /* 0x000000ea1d1d7223 */ /* 0x000fe200000100a5 */
[----:B------:R-:W3:Y:S01]  /*5b10*/  LDL R176, [R1+0x14c] ;  /* 0x00014c0001b07983 */ /* 0x000ee20000100800 */
[----:B-----5:R-:W-:-:S03]  /*5b20*/  FFMA.FTZ R22, R22, R252, R169 ;  /* 0x000000fc16167223 */ /* 0x020fc600000100a9 */
[----:B------:R-:W5:Y:S04]  /*5b30*/  LDL R252, [R1+0x140] ;  /* 0x0001400001fc7983 */ /* 0x000f680000100800 */
[----:B------:R-:W5:Y:S01]  /*5b40*/  LDL R234, [R1+0x134] ;  /* 0x0001340001ea7983 */ /* 0x000f620000100800 */
[----:B0-----:R-:W-:-:S05]  /*5b50*/  @!P2 IMAD.WIDE R174, R0, 0x4, R174 ;  /* 0x0000000400aea825 */ /* 0x001fca00078e02ae */
[----:B------:R0:W-:Y:S02]  /*5b60*/  @!P2 STG.E desc[UR6][R174.64], R172 ;  /* 0x000000acae00a986 */ /* 0x0001e4000c101906 */
[----:B0-----:R-:W-:Y:S01]  /*5b70*/  FFMA.FTZ R174, R30, R251, R171 ;  /* 0x000000fb1eae7223 */ /* 0x001fe200000100ab */
[----:B------:R-:W-:Y:S01]  /*5b80*/  F2FP.BF16.F32.PACK_AB R30, R29, R28 ;  /* 0x0000001c1d1e723e */ /* 0x000fe200000010ff */
[----:B------:R-:W5:Y:S01]  /*5b90*/  LDL R175, [R1+0x144] ;  /* 0x0001440001af7983 */ /* 0x000f620000100800 */
[----:B--2---:R-:W-:Y:S02]  /*5ba0*/  FFMA.FTZ R23, R23, R250, R170 ;  /* 0x000000fa17177223 */ /* 0x004fe400000100aa */
[----:B------:R-:W0:Y:S03]  /*5bb0*/  LDC.64 R250, c[0x0][0x428] ;  /* 0x00010a00fffa7b82 */ /* 0x000e260000000a00 */
[----:B------:R-:W-:-:S02]  /*5bc0*/  F2FP.BF16.F32.PACK_AB R29, R174, R23 ;  /* 0x00000017ae1d723e */ /* 0x000fc400000010ff */
[----:B------:R-:W2:Y:S04]  /*5bd0*/  LDL R23, [R1+0x13c] ;  /* 0x00013c0001177983 */ /* 0x000ea80000100800 */
[----:B------:R-:W2:Y:S01]  /*5be0*/  LDL R174, [R1+0x130] ;  /* 0x0001300001ae7983 */ /* 0x000ea20000100800 */
[----:B----4-:R-:W-:-:S03]  /*5bf0*/  FFMA.FTZ R21, R21, R249, R168 ;  /* 0x000000f915157223 */ /* 0x010fc600000100a8 */
[----:B------:R-:W4:Y:S02]  /*5c00*/  LDL R249, [R1+0x148] ;  /* 0x0001480001f97983 */ /* 0x000f240000100800 */
[----:B------:R-:W-:Y:S02]  /*5c10*/  F2FP.BF16.F32.PACK_AB R28, R22, R21 ;  /* 0x00000015161c723e */ /* 0x000fe400000010ff */
[----:B------:R-:W4:Y:S01]  /*5c20*/  LDL R22, [R1+0x138] ;  /* 0x0001380001167983 */ /* 0x000f220000100800 */
[C---:B------:R-:W-:Y:S01]  /*5c30*/  FADD.FTZ R19, -R173.reuse, R19 ;  /* 0x00000013ad137221 */ /* 0x040fe20000010100 */
[----:B------:R-:W-:-:S03]  /*5c40*/  FADD.FTZ R18, -R173, R18 ;  /* 0x00000012ad127221 */ /* 0x000fc60000010100 */
        /* <DEDUP_REMOVED lines=12> */
[----:B------:R-:W-:Y:S01]  /*5d10*/  FMUL.FTZ R13, R172, R13 ;  /* 0x0000000dac0d7220 */ /* 0x000fe20000410000 */
[----:B0-----:R-:W-:-:S04]  /*5d20*/  IMAD.WIDE.U32 R20, R20, 0x10, R250 ;  /* 0x0000001014147825 */ /* 0x001fc800078e00fa */
[----:B---3--:R-:W-:Y:S01]  /*5d30*/  FFMA.FTZ R14, R14, R176, R163 ;  /* 0x000000b00e0e7223 */ /* 0x008fe200000100a3 */
[----:B-----5:R-:W-:Y:S01]  /*5d40*/  FFMA.FTZ R13, R13, R234, R157 ;  /* 0x000000ea0d0d7223 */ /* 0x020fe2000001009d */
[----:B------:R0:W-:Y:S01]  /*5d50*/  STG.E.128 desc[UR6][R20.64], R28 ;  /* 0x0000001c14007986 */ /* 0x0001e2000c101d06 */
[----:B------:R-:W-:Y:S01]  /*5d60*/  FFMA.FTZ R15, R15, R175, R161 ;  /* 0x000000af0f0f7223 */ /* 0x000fe200000100a1 */
[----:B--2---:R-:W-:Y:S01]  /*5d70*/  FFMA.FTZ R18, R18, R23, R159 ;  /* 0x0000001712127223 */ /* 0x004fe2000001009f */
[----:B----4-:R-:W-:Y:S01]  /*5d80*/  FFMA.FTZ R19, R19, R22, R158 ;  /* 0x0000001613137223 */ /* 0x010fe2000001009e */
[----:B------:R-:W-:-:S04]  /*5d90*/  FFMA.FTZ R11, R11, R249, R162 ;  /* 0x000000f90b0b7223 */ /* 0x000fc800000100a2 */
[----:B------:R-:W-:Y:S01]  /*5da0*/  F2FP.BF16.F32.PACK_AB R23, R18, R19 ;  /* 0x000000131217723e */ /* 0x000fe200000010ff */
[----:B------:R-:W-:Y:S01]  /*5db0*/  FMUL.FTZ R18, R172, R10 ;  /* 0x0000000aac127220 */ /* 0x000fe20000410000 */
[----:B------:R-:W-:-:S03]  /*5dc0*/  FFMA.FTZ R10, R12, R252, R160 ;  /* 0x000000fc0c0a7223 */ /* 0x000fc600000100a0 */
[----:B------:R-:W-:Y:S01]  /*5dd0*/  FFMA.FTZ R12, R18, R174, R156 ;  /* 0x000000ae120c7223 */ /* 0x000fe2000001009c */
[----:B0-----:R-:W-:Y:S02]  /*5de0*/  F2FP.BF16.F32.PACK_AB R21, R14, R11 ;  /* 0x0000000b0e15723e */ /* 0x001fe400000010ff */
[----:B------:R-:W-:Y:S01]  /*5df0*/  F2FP.BF16.F32.PACK_AB R20, R15, R10 ;  /* 0x0000000a0f14723e */ /* 0x000fe200000010ff */
[----:B------:R-:W-:Y:S01]  /*5e00*/  IMAD.WIDE.U32 R10, R248, 0x10, R250 ;  /* 0x00000010f80a7825 */ /* 0x000fe200078e00fa */
[----:B------:R-:W-:-:S03]  /*5e10*/  F2FP.BF16.F32.PACK_AB R22, R13, R12 ;  /* 0x0000000c0d16723e */ /* 0x000fc600000010ff */
[C---:B------:R-:W-:Y:S02]  /*5e20*/  FADD.FTZ R251, -R173.reuse, R180 ;  /* 0x000000b4adfb7221 */ /* 0x040fe40000010100 */
[----:B------:R0:W-:Y:S01]  /*5e30*/  STG.E.128 desc[UR6][R10.64], R20 ;  /* 0x000000140a007986 */ /* 0x0001e2000c101d06 */
[C---:B------:R-:W-:Y:S01]  /*5e40*/  FADD.FTZ R180, -R173.reuse, R228 ;  /* 0x000000e4adb47221 */ /* 0x040fe20000010100 */
[----:B0-----:R-:W-:-:S04]  /*5e50*/  FADD.FTZ R11, -R173, R200 ;  /* 0x000000c8ad0b7221 */ /* 0x001fc80000010100 */
[C---:B------:R-:W-:Y:S02]  /*5e60*/  FMUL.FTZ R228, R172.reuse, R11 ;  /* 0x0000000bace47220 */ /* 0x040fe40000410000 */
[----:B------:R-:W2:Y:S01]  /*5e70*/  LDL R11, [R1+0x118] ;  /* 0x00011800010b7983 */ /* 0x000ea20000100800 */
[C---:B------:R-:W-:Y:S01]  /*5e80*/  FADD.FTZ R15, -R173.reuse, R181 ;  /* 0x000000b5ad0f7221 */ /* 0x040fe20000010100 */
[C---:B------:R-:W-:Y:S01]  /*5e90*/  FADD.FTZ R174, -R173.reuse, R7 ;  /* 0x00000007adae7221 */ /* 0x040fe20000010100 */
[C---:B------:R-:W-:Y:S01]  /*5ea0*/  FADD.FTZ R28, -R173.reuse, R9 ;  /* 0x00000009ad1c7221 */ /* 0x040fe20000010100 */
[C---:B------:R-:W-:Y:S01]  /*5eb0*/  FADD.FTZ R31, -R173.reuse, R4 ;  /* 0x00000004ad1f7221 */ /* 0x040fe20000010100 */
[C---:B------:R-:W-:Y:S01]  /*5ec0*/  FADD.FTZ R9, -R173.reuse, R198 ;  /* 0x000000c6ad097221 */ /* 0x040fe20000010100 */
[C---:B------:R-:W-:Y:S01]  /*5ed0*/  FADD.FTZ R14, -R173.reuse, R8 ;  /* 0x00000008ad0e7221 */ /* 0x040fe20000010100 */
[----:B------:R-:W-:Y:S01]  /*5ee0*/  MOV R198, R15 ;  /* 0x0000000f00c67202 */ /* 0x000fe20000000f00 */
[C---:B------:R-:W-:Y:S01]  /*5ef0*/  FADD.FTZ R18, -R173.reuse, R3 ;  /* 0x00000003ad127221 */ /* 0x040fe20000010100 */
[C---:B------:R-:W-:Y:S01]  /*5f00*/  FADD.FTZ R12, -R173.reuse, R16 ;  /* 0x00000010ad0c7221 */ /* 0x040fe20000010100 */
[C---:B------:R-:W-:Y:S01]  /*5f10*/  FADD.FTZ R8, -R173.reuse, R191 ;  /* 0x000000bfad087221 */ /* 0x040fe20000010100 */
[C---:B------:R-:W-:Y:S01]  /*5f20*/  FADD.FTZ R15, -R173.reuse, R202 ;  /* 0x000000caad0f7221 */ /* 0x040fe20000010100 */
[----:B------:R-:W-:Y:S01]  /*5f30*/  MOV R202, R174 ;  /* 0x000000ae00ca7202 */ /* 0x000fe20000000f00 */
[C---:B------:R-:W-:Y:S01]  /*5f40*/  FADD.FTZ R19, -R173.reuse, R6 ;  /* 0x00000006ad137221 */ /* 0x040fe20000010100 */
[C---:B------:R-:W-:Y:S01]  /*5f50*/  FADD.FTZ R21, -R173.reuse, R204 ;  /* 0x000000ccad157221 */ /* 0x040fe20000010100 */
[----:B------:R-:W-:Y:S01]  /*5f60*/  MOV R204, R31 ;  /* 0x0000001f00cc7202 */ /* 0x000fe20000000f00 */
[C---:B------:R-:W-:Y:S01]  /*5f70*/  FADD.FTZ R22, -R173.reuse, R209 ;  /* 0x000000d1ad167221 */ /* 0x040fe20000010100 */
[C---:B------:R-:W-:Y:S01]  /*5f80*/  FADD.FTZ R30, -R173.reuse, R2 ;  /* 0x00000002ad1e7221 */ /* 0x040fe20000010100 */
[C---:B------:R-:W-:Y:S01]  /*5f90*/  FADD.FTZ R16, -R173.reuse, R201 ;  /* 0x000000c9ad107221 */ /* 0x040fe20000010100 */
[----:B------:R-:W-:Y:S01]  /*5fa0*/  MOV R209, R28 ;  /* 0x0000001c00d17202 */ /* 0x000fe20000000f00 */
[C---:B------:R-:W-:Y:S01]  /*5fb0*/  FADD.FTZ R31, -R173.reuse, R214 ;  /* 0x000000d6ad1f7221 */ /* 0x040fe20000010100 */
[----:B------:R-:W-:Y:S01]  /*5fc0*/  MOV R200, R12 ;  /* 0x0000000c00c87202 */ /* 0x000fe20000000f00 */
[C---:B------:R-:W-:Y:S01]  /*5fd0*/  FADD.FTZ R28, -R173.reuse, R211 ;  /* 0x000000d3ad1c7221 */ /* 0x040fe20000010100 */
[----:B------:R-:W-:Y:S01]  /*5fe0*/  MOV R201, R18 ;  /* 0x0000001200c97202 */ /* 0x000fe20000000f00 */
[C---:B------:R-:W-:Y:S01]  /*5ff0*/  FMUL.FTZ R214, R172.reuse, R8 ;  /* 0x00000008acd67220 */ /* 0x040fe20000410000 */
[C---:B------:R-:W-:Y:S01]  /*6000*/  FADD.FTZ R29, -R173.reuse, R5 ;  /* 0x00000005ad1d7221 */ /* 0x040fe20000010100 */
[C---:B------:R-:W-:Y:S01]  /*6010*/  FADD.FTZ R12, -R173.reuse, R197 ;  /* 0x000000c5ad0c7221 */ /* 0x040fe20000010100 */
[C---:B------:R-:W-:Y:S01]  /*6020*/  FADD.FTZ R18, -R173.reuse, R210 ;  /* 0x000000d2ad127221 */ /* 0x040fe20000010100 */
[C---:B------:R-:W-:Y:S01]  /*6030*/  FMUL.FTZ R211, R172.reuse, R202 ;  /* 0x000000caacd37220 */ /* 0x040fe20000410000 */
[----:B------:R-:W3:Y:S01]  /*6040*/  LDL R8, [R1+0x11c] ;  /* 0x00011c0001087983 */ /* 0x000ee20000100800 */
[----:B------:R-:W-:Y:S01]  /*6050*/  MOV R210, R19 ;  /* 0x0000001300d27202 */ /* 0x000fe20000000f00 */
        /* <DEDUP_REMOVED lines=10> */
[C---:B------:R-:W-:Y:S01]  /*6100*/  FMUL.FTZ R227, R172.reuse, R12 ;  /* 0x0000000cace37220 */ /* 0x040fe20000410000 */
[C---:B------:R-:W-:Y:S01]  /*6110*/  FADD.FTZ R4, -R173.reuse, R187 ;  /* 0x000000bbad047221 */ /* 0x040fe20000010100 */
[----:B------:R-:W-:Y:S01]  /*6120*/  MOV R208, R29 ;  /* 0x0000001d00d07202 */ /* 0x000fe20000000f00 */
[C---:B------:R-:W-:Y:S01]  /*6130*/  FADD.FTZ R176, -R173.reuse, R218 ;  /* 0x000000daadb07221 */ /* 0x040fe20000010100 */
[C---:B------:R-:W-:Y:S01]  /*6140*/  FADD.FTZ R178, -R173.reuse, R220 ;  /* 0x000000dcadb27221 */ /* 0x040fe20000010100 */
[C---:B------:R-:W-:Y:S01]  /*6150*/  FADD.FTZ R190, -R173.reuse, R230 ;  /* 0x000000e6adbe7221 */ /* 0x040fe20000010100 */
[C---:B------:R-:W-:Y:S01]  /*6160*/  FMUL.FTZ R12, R172.reuse, R22 ;  /* 0x00000016ac0c7220 */ /* 0x040fe20000410000 */
        /* <DEDUP_REMOVED lines=8> */
[----:B------:R-:W4:Y:S01]  /*61f0*/  LDL R22, [R1+0x124] ;  /* 0x0001240001167983 */ /* 0x000f220000100800 */
[C---:B------:R-:W-:Y:S01]  /*6200*/  FADD.FTZ R249, -R173.reuse, R183 ;  /* 0x000000b7adf97221 */ /* 0x040fe20000010100 */
[C---:B------:R-:W-:Y:S01]  /*6210*/  FADD.FTZ R248, -R173.reuse, R182 ;  /* 0x000000b6adf87221 */ /* 0x040fe20000010100 */
[----:B------:R-:W-:Y:S01]  /*6220*/  MOV R197, R13 ;  /* 0x0000000d00c57202 */ /* 0x000fe20000000f00 */
[C---:B------:R-:W-:Y:S01]  /*6230*/  FADD.FTZ R174, -R173.reuse, R217 ;  /* 0x000000d9adae7221 */ /* 0x040fe20000010100 */
[C---:B------:R-:W-:Y:S01]  /*6240*/  FADD.FTZ R177, -R173.reuse, R212 ;  /* 0x000000d4adb17221 */ /* 0x040fe20000010100 */
[C---:B------:R-:W-:Y:S01]  /*6250*/  FADD.FTZ R186, -R173.reuse, R221 ;  /* 0x000000ddadba7221 */ /* 0x040fe20000010100 */
[C---:B------:R-:W-:Y:S01]  /*6260*/  FADD.FTZ R193, -R173.reuse, R193 ;  /* 0x000000c1adc17221 */ /* 0x040fe20000010100 */
[----:B------:R-:W5:Y:S01]  /*6270*/  LDL R9, [R1+0x128] ;  /* 0x0001280001097983 */ /* 0x000f620000100800 */
[C---:B------:R-:W-:Y:S01]  /*6280*/  FMUL.FTZ R229, R172.reuse, R10 ;  /* 0x0000000aace57220 */ /* 0x040fe20000410000 */
[C---:B------:R-:W-:Y:S01]  /*6290*/  FMUL.FTZ R220, R172.reuse, R20 ;  /* 0x00000014acdc7220 */ /* 0x040fe20000410000 */
[C---:B------:R-:W-:Y:S01]  /*62a0*/  FADD.FTZ R13, -R173.reuse, R199 ;  /* 0x000000c7ad0d7221 */ /* 0x040fe20000010100 */
[----:B------:R-:W5:Y:S01]  /*62b0*/  LDL R21, [R1+0x12c] ;  /* 0x00012c0001157983 */ /* 0x000f620000100800 */
[C---:B------:R-:W-:Y:S01]  /*62c0*/  FADD.FTZ R23, -R173.reuse, R203 ;  /* 0x000000cbad177221 */ /* 0x040fe20000010100 */
[C---:B------:R-:W-:Y:S01]  /*62d0*/  FADD.FTZ R183, -R173.reuse, R222 ;  /* 0x000000deadb77221 */ /* 0x040fe20000010100 */
[C---:B------:R-:W-:Y:S01]  /*62e0*/  FMUL.FTZ R216, R172.reuse, R16 ;  /* 0x00000010acd87220 */ /* 0x040fe20000410000 */
[----:B------:R-:W5:Y:S01]  /*62f0*/  LDL R10, [R1+0x110] ;  /* 0x00011000010a7983 */ /* 0x000f620000100800 */
[C---:B------:R-:W-:Y:S01]  /*6300*/  FMUL.FTZ R217, R172.reuse, R30 ;  /* 0x0000001eacd97220 */ /* 0x040fe20000410000 */
[C---:B------:R-:W-:Y:S01]  /*6310*/  FMUL.FTZ R219, R172.reuse, R15 ;  /* 0x0000000facdb7220 */ /* 0x040fe20000410000 */
[C---:B------:R-:W-:Y:S01]  /*6320*/  FMUL.FTZ R16, R172.reuse, R31 ;  /* 0x0000001fac107220 */ /* 0x040fe20000410000 */
[----:B------:R-:W5:Y:S01]  /*6330*/  LDL R20, [R1+0x114] ;  /* 0x0001140001147983 */ /* 0x000f620000100800 */
[C---:B------:R-:W-:Y:S01]  /*6340*/  FMUL.FTZ R30, R172.reuse, R178 ;  /* 0x000000b2ac1e7220 */ /* 0x040fe20000410000 */
[C---:B------:R-:W-:Y:S01]  /*6350*/  FADD.FTZ R234, -R173.reuse, R188 ;  /* 0x000000bcadea7221 */ /* 0x040fe20000010100 */
[C---:B------:R-:W-:Y:S01]  /*6360*/  FMUL.FTZ R15, R172.reuse, R29 ;  /* 0x0000001dac0f7220 */ /* 0x040fe20000410000 */
[C---:B------:R-:W-:Y:S01]  /*6370*/  FMUL.FTZ R31, R172.reuse, R179 ;  /* 0x000000b3ac1f7220 */ /* 0x040fe20000410000 */
[C---:B------:R-:W-:Y:S01]  /*6380*/  FMUL.FTZ R178, R172.reuse, R184 ;  /* 0x000000b8acb27220 */ /* 0x040fe20000410000 */
[C---:B------:R-:W-:Y:S01]  /*6390*/  FADD.FTZ R188, -R173.reuse, R225 ;  /* 0x000000e1adbc7221 */ /* 0x040fe20000010100 */
[C---:B------:R-:W-:Y:S01]  /*63a0*/  FMUL.FTZ R29, R172.reuse, R177 ;  /* 0x000000b1ac1d7220 */ /* 0x040fe20000410000 */
[C---:B------:R-:W-:Y:S01]  /*63b0*/  FMUL.FTZ R179, R172.reuse, R186 ;  /* 0x000000baacb37220 */ /* 0x040fe20000410000 */
[C---:B------:R-:W-:Y:S01]  /*63c0*/  FMUL.FTZ R184, R172.reuse, R191 ;  /* 0x000000bfacb87220 */ /* 0x040fe20000410000 */
[C---:B------:R-:W-:Y:S01]  /*63d0*/  FMUL.FTZ R203, R172.reuse, R248 ;  /* 0x000000f8accb7220 */ /* 0x040fe20000410000 */
[C---:B------:R-:W-:Y:S01]  /*63e0*/  FMUL.FTZ R225, R172.reuse, R13 ;  /* 0x0000000dace17220 */ /* 0x040fe20000410000 */
[C---:B------:R-:W-:Y:S01]  /*63f0*/  FMUL.FTZ R177, R172.reuse, R183 ;  /* 0x000000b7acb17220 */ /* 0x040fe20000410000 */
[----:B------:R-:W5:Y:S01]  /*6400*/  LDL R191, [R1+0xf0] ;  /* 0x0000f00001bf7983 */ /* 0x000f620000100800 */
[C---:B------:R-:W-:Y:S01]  /*6410*/  FMUL.FTZ R186, R172.reuse, R193 ;  /* 0x000000c1acba7220 */ /* 0x040fe20000410000 */
[C---:B------:R-:W-:Y:S01]  /*6420*/  FMUL.FTZ R13, R172.reuse, R23 ;  /* 0x00000017ac0d7220 */ /* 0x040fe20000410000 */
[----:B------:R-:W-:Y:S01]  /*6430*/  FMUL.FTZ R183, R172, R190 ;  /* 0x000000beacb77220 */ /* 0x000fe20000410000 */
[----:B------:R-:W5:Y:S04]  /*6440*/  LDL R248, [R1+0x10c] ;  /* 0x00010c0001f87983 */ /* 0x000f680000100800 */
[----:B------:R-:W5:Y:S01]  /*6450*/  LDL R193, [R1+0x108] ;  /* 0x0001080001c17983 */ /* 0x000f620000100800 */
[----:B------:R-:W-:-:S03]  /*6460*/  FADD.FTZ R7, -R173, R192 ;  /* 0x000000c0ad077221 */ /* 0x000fc60000010100 */
[----:B------:R-:W5:Y:S04]  /*6470*/  LDL R23, [R1+0xf8] ;  /* 0x0000f80001177983 */ /* 0x000f680000100800 */
[----:B------:R-:W5:Y:S01]  /*6480*/  LDL R190, [R1+0xfc] ;  /* 0x0000fc0001be7983 */ /* 0x000f620000100800 */
[----:B------:R-:W-:Y:S01]  /*6490*/  FADD.FTZ R192, -R173, R236 ;  /* 0x000000ecadc07221 */ /* 0x000fe20000010100 */
[----:B------:R-:W-:Y:S02]  /*64a0*/  FMUL.FTZ R202, R172, R249 ;  /* 0x000000f9acca7220 */ /* 0x000fe40000410000 */
[----:B------:R-:W5:Y:S01]  /*64b0*/  LDL R236, [R1+0xdc] ;  /* 0x0000dc0001ec7983 */ /* 0x000f620000100800 */
[----:B------:R-:W-:-:S03]  /*64c0*/  MOV R199, R14 ;  /* 0x0000000e00c77202 */ /* 0x000fc60000000f00 */
[----:B------:R-:W5:Y:S01]  /*64d0*/  LDL R235, [R1+0xd4] ;  /* 0x0000d40001eb7983 */ /* 0x000f620000100800 */
[C---:B------:R-:W-:Y:S01]  /*64e0*/  FADD.FTZ R5, -R173.reuse, R189 ;  /* 0x000000bdad057221 */ /* 0x040fe20000010100 */
[C---:B------:R-:W-:Y:S02]  /*64f0*/  FADD.FTZ R14, -R173.reuse, R196 ;  /* 0x000000c4ad0e7221 */ /* 0x040fe40000010100 */
[----:B------:R-:W5:Y:S01]  /*6500*/  LDL R249, [R1+0x100] ;  /* 0x0001000001f97983 */ /* 0x000f620000100800 */
        /* <DEDUP_REMOVED lines=8> */
[----:B------:R-:W5:Y:S04]  /*6590*/  LDL R232, [R1+0xe4] ;  /* 0x0000e40001e87983 */ /* 0x000f680000100800 */
[----:B------:R-:W5:Y:S04]  /*65a0*/  LDL R234, [R1+0xf4] ;  /* 0x0000f40001ea7983 */ /* 0x000f680000100800 */
[----:B------:R-:W5:Y:S04]  /*65b0*/  LDL R237, [R1+0xd8] ;  /* 0x0000d80001ed7983 */ /* 0x000f680000100800 */
[----:B------:R-:W5:Y:S04]  /*65c0*/  LDL R238, [R1+0xd0] ;  /* 0x0000d00001ee7983 */ /* 0x000f680000100800 */
[----:B------:R-:W5:Y:S01]  /*65d0*/  LDL R233, [R1+0xec] ;  /* 0x0000ec0001e97983 */ /* 0x000f620000100800 */
[----:B--2---:R-:W-:-:S03]  /*65e0*/  FFMA.FTZ R11, R211, R11, R150 ;  /* 0x0000000bd30b7223 */ /* 0x004fc60000010096 */
[----:B------:R-:W2:Y:S01]  /*65f0*/  LDL R211, [R1+0x120] ;  /* 0x0001200001d37983 */ /* 0x000ea20000100800 */
        /* <DEDUP_REMOVED lines=8> */
[----:B------:R-:W2:Y:S04]  /*6680*/  LDL R251, [R1+0xe0] ;  /* 0x0000e00001fb7983 */ /* 0x000ea80000100800 */
[----:B------:R-:W2:Y:S01]  /*6690*/  LDL R250, [R1+0x104] ;  /* 0x0001040001fa7983 */ /* 0x000ea20000100800 */
[C---:B------:R-:W-:Y:S01]  /*66a0*/  FMUL.FTZ R213, R172.reuse, R199 ;  /* 0x000000c7acd57220 */ /* 0x040fe20000410000 */
[C---:B------:R-:W-:Y:S01]  /*66b0*/  FMUL.FTZ R205, R172.reuse, R205 ;  /* 0x000000cdaccd7220 */ /* 0x040fe20000410000 */
[C---:B------:R-:W-:Y:S01]  /*66c0*/  FMUL.FTZ R208, R172.reuse, R208 ;  /* 0x000000d0acd07220 */ /* 0x040fe20000410000 */
[C---:B------:R-:W-:Y:S01]  /*66d0*/  FMUL.FTZ R204, R172.reuse, R204 ;  /* 0x000000ccaccc7220 */ /* 0x040fe20000410000 */
[----:B------:R-:W-:-:S02]  /*66e0*/  FMUL.FTZ R199, R172, R252 ;  /* 0x000000fcacc77220 */ /* 0x000fc40000410000 */
[----:B------:R-:W2:Y:S01]  /*66f0*/  LDL R252, [R1+0xe8] ;  /* 0x0000e80001fc7983 */ /* 0x000ea20000100800 */
[----:B---3--:R-:W-:Y:S01]  /*6700*/  FFMA.FTZ R8, R213, R8, R151 ;  /* 0x00000008d5087223 */ /* 0x008fe20000010097 */
        /* <DEDUP_REMOVED lines=10> */
[----:B------:R-:W-:Y:S01]  /*67b0*/  FMUL.FTZ R174, R172, R180 ;  /* 0x000000b4acae7220 */ /* 0x000fe20000410000 */
[----:B----4-:R-:W-:Y:S01]  /*67c0*/  FFMA.FTZ R22, R205, R22, R153 ;  /* 0x00000016cd167223 */ /* 0x010fe20000010099 */
[----:B-----5:R-:W-:Y:S01]  /*67d0*/  FFMA.FTZ R9, R208, R9, R154 ;  /* 0x00000009d0097223 */ /* 0x020fe2000001009a */
[----:B------:R-:W-:Y:S01]  /*67e0*/  FFMA.FTZ R21, R204, R21, R155 ;  /* 0x00000015cc157223 */ /* 0x000fe2000001009b */
[----:B------:R-:W-:Y:S01]  /*67f0*/  FFMA.FTZ R10, R209, R10, R148 ;  /* 0x0000000ad10a7223 */ /* 0x000fe20000010094 */
[----:B------:R-:W-:-:S03]  /*6800*/  FFMA.FTZ R20, R210, R20, R149 ;  /* 0x00000014d2147223 */ /* 0x000fc60000010095 */
[----:B------:R-:W-:Y:S01]  /*6810*/  F2FP.BF16.F32.PACK_AB R9, R21, R9 ;  /* 0x000000091509723e */ /* 0x000fe200000010ff */
        /* <DEDUP_REMOVED lines=10> */
[----:B------:R-:W3:Y:S04]  /*68c0*/  LDL R213, [R1+0xa4] ;  /* 0x0000a40001d57983 */ /* 0x000ee80000100800 */
[----:B------:R-:W4:Y:S04]  /*68d0*/  LDL R210, [R1+0x90] ;  /* 0x0000900001d27983 */ /* 0x000f280000100800 */
[----:B------:R-:W5:Y:S01]  /*68e0*/  LDL R209, [R1+0x94] ;  /* 0x0000940001d17983 */ /* 0x000f620000100800 */
[----:B------:R-:W-:-:S03]  /*68f0*/  FFMA.FTZ R21, R200, R193, R146 ;  /* 0x000000c1c8157223 */ /* 0x000fc60000010092 */
[----:B------:R-:W5:Y:S01]  /*6900*/  LDL R208, [R1+0x70] ;  /* 0x0000700001d07983 */ /* 0x000f620000100800 */
[----:B------:R-:W-:-:S03]  /*6910*/  FFMA.FTZ R23, R202, R23, R142 ;  /* 0x00000017ca177223 */ /* 0x000fc6000001008e */
[----:B------:R-:W5:Y:S01]  /*6920*/  LDL R205, [R1+0x7c] ;  /* 0x00007c0001cd7983 */ /* 0x000f620000100800 */
[----:B------:R-:W-:-:S03]  /*6930*/  FFMA.FTZ R20, R203, R190, R143 ;  /* 0x000000becb147223 */ /* 0x000fc6000001008f */
[----:B------:R-:W5:Y:S02]  /*6940*/  LDL R204, [R1+0x74] ;  /* 0x0000740001cc7983 */ /* 0x000f640000100800 */
[----:B------:R-:W-:Y:S01]  /*6950*/  F2FP.BF16.F32.PACK_AB R23, R20, R23 ;  /* 0x000000171417723e */ /* 0x000fe200000010ff */
[----:B------:R-:W-:Y:S02]  /*6960*/  FFMA.FTZ R6, R6, R235, R133 ;  /* 0x000000eb06067223 */ /* 0x000fe40000010085 */
[----:B------:R-:W3:Y:S01]  /*6970*/  LDL R235, [R1+0xbc] ;  /* 0x0000bc0001eb7983 */ /* 0x000ee20000100800 */
[----:B------:R-:W-:-:S03]  /*6980*/  FFMA.FTZ R20, R222, R249, R144 ;  /* 0x000000f9de147223 */ /* 0x000fc60000010090 */
[----:B------:R-:W4:Y:S01]  /*6990*/  LDL R249, [R1+0xc0] ;  /* 0x0000c00001f97983 */ /* 0x000f220000100800 */
[C---:B------:R-:W-:Y:S01]  /*69a0*/  FMUL.FTZ R187, R172.reuse, R192 ;  /* 0x000000c0acbb7220 */ /* 0x040fe20000410000 */
[C---:B------:R-:W-:Y:S01]  /*69b0*/  FMUL.FTZ R188, R172.reuse, R194 ;  /* 0x000000c2acbc7220 */ /* 0x040fe20000410000 */
[C---:B------:R-:W-:Y:S01]  /*69c0*/  FMUL.FTZ R189, R172.reuse, R196 ;  /* 0x000000c4acbd7220 */ /* 0x040fe20000410000 */
[----:B------:R-:W-:Y:S01]  /*69d0*/  FMUL.FTZ R172, R172, R212 ;  /* 0x000000d4acac7220 */ /* 0x000fe20000410000 */
[----:B------:R-:W5:Y:S01]  /*69e0*/  LDL R222, [R1+0x9c] ;  /* 0x00009c0001de7983 */ /* 0x000f620000100800 */
[----:B------:R-:W-:-:S03]  /*69f0*/  FFMA.FTZ R2, R2, R232, R137 ;  /* 0x000000e802027223 */ /* 0x000fc60000010089 */
[----:B------:R-:W5:Y:S01]  /*6a00*/  LDL R232, [R1+0x98] ;  /* 0x0000980001e87983 */ /* 0x000f620000100800 */
[----:B------:R-:W-:-:S03]  /*6a10*/  FFMA.FTZ R190, R198, R234, R141 ;  /* 0x000000eac6be7223 */ /* 0x000fc6000001008d */
[----:B------:R-:W5:Y:S04]  /*6a20*/  LDL R234, [R1+0xb4] ;  /* 0x0000b40001ea7983 */ /* 0x000f680000100800 */
[----:B------:R-:W5:Y:S01]  /*6a30*/  LDL R212, [R1+0xa8] ;  /* 0x0000a80001d47983 */ /* 0x000f620000100800 */
[----:B------:R-:W-:Y:S01]  /*6a40*/  FFMA.FTZ R7, R7, R237, R134 ;  /* 0x000000ed07077223 */ /* 0x000fe20000010086 */
[----:B------:R-:W-:Y:S02]  /*6a50*/  FFMA.FTZ R5, R5, R238, R132 ;  /* 0x000000ee05057223 */ /* 0x000fe40000010084 */
[----:B------:R-:W5:Y:S01]  /*6a60*/  LDL R237, [R1+0xb0] ;  /* 0x0000b00001ed7983 */ /* 0x000f620000100800 */
[----:B------:R-:W-:-:S03]  /*6a70*/  FFMA.FTZ R4, R4, R233, R139 ;  /* 0x000000e904047223 */ /* 0x000fc6000001008b */
[----:B------:R-:W5:Y:S04]  /*6a80*/  LDL R238, [R1+0xc8] ;  /* 0x0000c80001ee7983 */ /* 0x000f680000100800 */
[----:B------:R-:W5:Y:S01]  /*6a90*/  LDL R233, [R1+0xcc] ;  /* 0x0000cc0001e97983 */ /* 0x000f620000100800 */
[----:B--2---:R-:W-:-:S03]  /*6aa0*/  FFMA.FTZ R8, R207, R211, R152 ;  /* 0x000000d3cf087223 */ /* 0x004fc60000010098 */
[----:B------:R-:W2:Y:S02]  /*6ab0*/  LDL R211, [R1+0xac] ;  /* 0x0000ac0001d37983 */ /* 0x000ea40000100800 */
[----:B------:R-:W-:Y:S01]  /*6ac0*/  F2FP.BF16.F32.PACK_AB R8, R22, R8 ;  /* 0x000000081608723e */ /* 0x000fe200000010ff */
[----:B------:R-:W-:Y:S01]  /*6ad0*/  FFMA.FTZ R22, R201, R191, R140 ;  /* 0x000000bfc9167223 */ /* 0x000fe2000001008c */
[----:B------:R-:W-:Y:S01]  /*6ae0*/  FFMA.FTZ R191, R199, R248, R147 ;  /* 0x000000f8c7bf7223 */ /* 0x000fe20000010093 */
[----:B------:R-:W2:Y:S04]  /*6af0*/  LDL R207, [R1+0x78] ;  /* 0x0000780001cf7983 */ /* 0x000ea80000100800 */
[----:B------:R-:W-:Y:S01]  /*6b00*/  F2FP.BF16.F32.PACK_AB R21, R191, R21 ;  /* 0x00000015bf15723e */ /* 0x000fe200000010ff */
[----:B------:R-:W-:Y:S01]  /*6b10*/  FFMA.FTZ R191, R214, R236, R135 ;  /* 0x000000ecd6bf7223 */ /* 0x000fe20000010087 */
[----:B------:R-:W2:Y:S04]  /*6b20*/  LDL R248, [R1+0xc4] ;  /* 0x0000c40001f87983 */ /* 0x000ea80000100800 */
[----:B------:R-:W2:Y:S04]  /*6b30*/  LDL R236, [R1+0xb8] ;  /* 0x0000b80001ec7983 */ /* 0x000ea80000100800 */
[----:B------:R-:W2:Y:S01]  /*6b40*/  LDL R214, [R1+0xa0] ;  /* 0x0000a00001d67983 */ /* 0x000ea20000100800 */
[----:B------:R-:W-:Y:S01]  /*6b50*/  F2FP.BF16.F32.PACK_AB R22, R190, R22 ;  /* 0x00000016be16723e */ /* 0x000fe200000010ff */
[----:B------:R-:W-:Y:S01]  /*6b60*/  FFMA.FTZ R190, R197, R250, R145 ;  /* 0x000000fac5be7223 */ /* 0x000fe20000010091 */
[----:B------:R-:W-:-:S02]  /*6b70*/  FFMA.FTZ R173, R173, R251, R136 ;  /* 0x000000fbadad7223 */ /* 0x000fc40000010088 */
[----:B------:R-:W0:Y:S01]  /*6b80*/  LDC.64 R250, c[0x0][0x428] ;  /* 0x00010a00fffa7b82 */ /* 0x000e220000000a00 */
[----:B------:R-:W-:Y:S01]  /*6b90*/  FFMA.FTZ R3, R3, R252, R138 ;  /* 0x000000fc03037223 */ /* 0x000fe2000001008a */
[----:B------:R-:W-:Y:S02]  /*6ba0*/  F2FP.BF16.F32.PACK_AB R6, R6, R5 ;  /* 0x000000050606723e */ /* 0x000fe400000010ff */
[----:B------:R-:W-:Y:S02]  /*6bb0*/  F2FP.BF16.F32.PACK_AB R20, R190, R20 ;  /* 0x00000014be14723e */ /* 0x000fe400000010ff */
[----:B------:R-:W-:Y:S02]  /*6bc0*/  F2FP.BF16.F32.PACK_AB R5, R4, R3 ;  /* 0x000000030405723e */ /* 0x000fe400000010ff */
[----:B------:R-:W-:Y:S02]  /*6bd0*/  F2FP.BF16.F32.PACK_AB R7, R191, R7 ;  /* 0x00000007bf07723e */ /* 0x000fe400000010ff */
[----:B------:R-:W-:-:S02]  /*6be0*/  F2FP.BF16.F32.PACK_AB R4, R2, R173 ;  /* 0x000000ad0204723e */ /* 0x000fc400000010ff */
[----:B------:R-:W2:Y:S01]  /*6bf0*/  LDL R173, [R1+0x4c] ;  /* 0x00004c0001ad7983 */ /* 0x000ea20000100800 */
[----:B0-----:R-:W-:-:S04]  /*6c00*/  IMAD.WIDE.U32 R196, R239, 0x10, R250 ;  /* 0x00000010efc47825 */ /* 0x001fc800078e00fa */
[--C-:B------:R-:W-:Y:S01]  /*6c10*/  IMAD.WIDE.U32 R198, R17, 0x10, R250.reuse ;  /* 0x0000001011c67825 */ /* 0x100fe200078e00fa */
[----:B------:R0:W-:Y:S03]  /*6c20*/  STG.E.128 desc[UR6][R196.64], R8 ;  /* 0x00000008c4007986 */ /* 0x0001e6000c101d06 */
[--C-:B------:R-:W-:Y:S01]  /*6c30*/  IMAD.WIDE.U32 R202, R185, 0x10, R250.reuse ;  /* 0x00000010b9ca7825 */ /* 0x100fe200078e00fa */
[----:B------:R1:W-:Y:S04]  /*6c40*/  STG.E.128 desc[UR6][R198.64], R20 ;  /* 0x00000014c6007986 */ /* 0x0003e8000c101d06 */
[----:B------:R3:W-:Y:S01]  /*6c50*/  STG.E.128 desc[UR6][R202.64], R4 ;  /* 0x00000004ca007986 */ /* 0x0007e2000c101d06 */
[----:B------:R-:W-:-:S03]  /*6c60*/  IMAD.WIDE.U32 R192, R215, 0x10, R250 ;  /* 0x00000010d7c07825 */ /* 0x000fc600078e00fa */
[----:B------:R-:W2:Y:S01]  /*6c70*/  LDL R215, [R1+0x8] ;  /* 0x0000080001d77983 */ /* 0x000ea20000100800 */
[----:B------:R-:W-:-:S03]  /*6c80*/  IMAD.WIDE.U32 R190, R206, 0x10, R250 ;  /* 0x00000010cebe7825 */ /* 0x000fc600078e00fa */
[----:B------:R-:W2:Y:S04]  /*6c90*/  LDL R206, [R1+0x48] ;  /* 0x0000480001ce7983 */ /* 0x000ea80000100800 */
[----:B0-----:R-:W2:Y:S04]  /*6ca0*/  LDL R197, [R1+0x1c] ;  /* 0x00001c0001c57983 */ /* 0x001ea80000100800 */
[----:B-1----:R-:W2:Y:S04]  /*6cb0*/  LDL R22, [R1+0x54] ;  /* 0x0000540001167983 */ /* 0x002ea80000100800 */
[----:B------:R-:W2:Y:S04]  /*6cc0*/  LDL R23, [R1+0x6c] ;  /* 0x00006c0001177983 */ /* 0x000ea80000100800 */
[----:B---3--:R-:W3:Y:S04]  /*6cd0*/  LDL R203, [R1+0x2c] ;  /* 0x00002c0001cb7983 */ /* 0x008ee80000100800 */
[----:B------:R-:W3:Y:S04]  /*6ce0*/  LDL R202, [R1+0x3c] ;  /* 0x00003c0001ca7983 */ /* 0x000ee80000100800 */
[----:B------:R-:W3:Y:S04]  /*6cf0*/  LDL R199, [R1+0x24] ;  /* 0x0000240001c77983 */ /* 0x000ee80000100800 */
[----:B------:R-:W3:Y:S04]  /*6d00*/  LDL R198, [R1+0x34] ;  /* 0x0000340001c67983 */ /* 0x000ee80000100800 */
[----:B------:R-:W3:Y:S04]  /*6d10*/  LDL R196, [R1+0x14] ;  /* 0x0000140001c47983 */ /* 0x000ee80000100800 */
[----:B------:R-:W3:Y:S01]  /*6d20*/  LDL R185, [R1+0x44] ;  /* 0x0000440001b97983 */ /* 0x000ee20000100800 */
[----:B------:R-:W-:-:S03]  /*6d30*/  FFMA.FTZ R9, R216, R235, R127 ;  /* 0x000000ebd8097223 */ /* 0x000fc6000001007f */
[----:B------:R-:W3:Y:S01]  /*6d40*/  LDL R216, [R1+0x50] ;  /* 0x0000500001d87983 */ /* 0x000ee20000100800 */
[----:B----4-:R-:W-:Y:S01]  /*6d50*/  FFMA.FTZ R4, R230, R249, R128 ;  /* 0x000000f9e6047223 */ /* 0x010fe20000010080 */
[----:B-----5:R-:W-:Y:S01]  /*6d60*/  FFMA.FTZ R11, R14, R232, R118 ;  /* 0x000000e80e0b7223 */ /* 0x020fe20000010076 */
[----:B------:R-:W-:Y:S02]  /*6d70*/  FFMA.FTZ R14, R223, R213, R121 ;  /* 0x000000d5df0e7223 */ /* 0x000fe40000010079 */
[----:B------:R-:W4:Y:S01]  /*6d80*/  LDL R213, [R1+0xc] ;  /* 0x00000c0001d57983 */ /* 0x000f220000100800 */
[----:B------:R-:W-:-:S03]  /*6d90*/  FFMA.FTZ R10, R221, R234, R125 ;  /* 0x000000eadd0a7223 */ /* 0x000fc6000001007d */
[----:B------:R-:W5:Y:S01]  /*6da0*/  LDL R221, [R1+0x88] ;  /* 0x0000880001dd7983 */ /* 0x000f620000100800 */
[----:B------:R-:W-:-:S03]  /*6db0*/  FFMA.FTZ R15, R15, R222, R119 ;  /* 0x000000de0f0f7223 */ /* 0x000fc60000010077 */
[----:B------:R-:W4:Y:S01]  /*6dc0*/  LDL R223, [R1+0x80] ;  /* 0x0000800001df7983 */ /* 0x000f220000100800 */
[----:B------:R-:W-:Y:S01]  /*6dd0*/  FFMA.FTZ R6, R225, R237, R124 ;  /* 0x000000ede1067223 */ /* 0x000fe2000001007c */
[----:B------:R-:W-:Y:S02]  /*6de0*/  F2FP.BF16.F32.PACK_AB R11, R15, R11 ;  /* 0x0000000b0f0b723e */ /* 0x000fe400000010ff */
[----:B------:R-:W4:Y:S01]  /*6df0*/  LDL R222, [R1+0x84] ;  /* 0x0000840001de7983 */ /* 0x000f220000100800 */
[----:B------:R-:W-:Y:S01]  /*6e00*/  FFMA.FTZ R5, R228, R238, R130 ;  /* 0x000000eee4057223 */ /* 0x000fe20000010082 */
[----:B------:R-:W-:Y:S01]  /*6e10*/  FFMA.FTZ R17, R227, R233, R131 ;  /* 0x000000e9e3117223 */ /* 0x000fe20000010083 */
[----:B------:R-:W-:Y:S01]  /*6e20*/  F2FP.BF16.F32.PACK_AB R6, R10, R6 ;  /* 0x000000060a06723e */ /* 0x000fe200000010ff */
[----:B------:R-:W-:Y:S01]  /*6e30*/  FFMA.FTZ R10, R12, R210, R116 ;  /* 0x000000d20c0a7223 */ /* 0x000fe20000010074 */
[----:B------:R-:W-:Y:S01]  /*6e40*/  FFMA.FTZ R12, R28, R208, R240 ;  /* 0x000000d01c0c7223 */ /* 0x000fe200000100f0 */
[----:B------:R-:W-:Y:S01]  /*6e50*/  FFMA.FTZ R20, R31, R205, R243 ;  /* 0x000000cd1f147223 */ /* 0x000fe200000100f3 */
[----:B------:R-:W-:Y:S01]  /*6e60*/  F2FP.BF16.F32.PACK_AB R5, R17, R5 ;  /* 0x000000051105723e */ /* 0x000fe200000010ff */
[----:B------:R-:W-:Y:S01]  /*6e70*/  FFMA.FTZ R17, R13, R209, R117 ;  /* 0x000000d10d117223 */ /* 0x000fe20000010075 */
[----:B------:R-:W-:Y:S01]  /*6e80*/  FFMA.FTZ R21, R29, R204, R241 ;  /* 0x000000cc1d157223 */ /* 0x000fe200000100f1 */
[----:B------:R-:W4:Y:S04]  /*6e90*/  LDL R210, [R1+0x60] ;  /* 0x0000600001d27983 */ /* 0x000f280000100800 */
[----:B------:R-:W4:Y:S04]  /*6ea0*/  LDL R28, [R1+0x64] ;  /* 0x00006400011c7983 */ /* 0x000f280000100800 */
[----:B------:R-:W4:Y:S04]  /*6eb0*/  LDL R204, [R1+0x28] ;  /* 0x0000280001cc7983 */ /* 0x000f280000100800 */
[----:B------:R-:W4:Y:S04]  /*6ec0*/  LDL R31, [R1+0x38] ;  /* 0x00003800011f7983 */ /* 0x000f280000100800 */
[----:B------:R-:W4:Y:S04]  /*6ed0*/  LDL R209, [R1+0x10] ;  /* 0x0000100001d17983 */ /* 0x000f280000100800 */
[----:B------:R-:W4:Y:S04]  /*6ee0*/  LDL R208, [R1+0x40] ;  /* 0x0000400001d07983 */ /* 0x000f280000100800 */
[----:B------:R-:W4:Y:S01]  /*6ef0*/  LDL R205, [R1+0x20] ;  /* 0x0000200001cd7983 */ /* 0x000f220000100800 */
[----:B--2---:R-:W-:Y:S01]  /*6f00*/  FFMA.FTZ R8, R229, R248, R129 ;  /* 0x000000f8e5087223 */ /* 0x004fe20000010081 */
[----:B------:R-:W-:-:S04]  /*6f10*/  FFMA.FTZ R7, R219, R236, R126 ;  /* 0x000000ecdb077223 */ /* 0x000fc8000001007e */
[----:B------:R-:W-:Y:S01]  /*6f20*/  F2FP.BF16.F32.PACK_AB R4, R8, R4 ;  /* 0x000000040804723e */ /* 0x000fe200000010ff */
[----:B------:R-:W-:Y:S01]  /*6f30*/  FFMA.FTZ R15, R218, R211, R123 ;  /* 0x000000d3da0f7223 */ /* 0x000fe2000001007b */
[----:B------:R-:W2:Y:S01]  /*6f40*/  LDL R219, [R1+0x68] ;  /* 0x0000680001db7983 */ /* 0x000ea20000100800 */
[----:B------:R-:W-:Y:S01]  /*6f50*/  F2FP.BF16.F32.PACK_AB R7, R9, R7 ;  /* 0x000000070907723e */ /* 0x000fe200000010ff */
[----:B------:R-:W-:Y:S01]  /*6f60*/  FFMA.FTZ R9, R220, R212, R122 ;  /* 0x000000d4dc097223 */ /* 0x000fe2000001007a */
[----:B------:R-:W-:Y:S01]  /*6f70*/  FFMA.FTZ R8, R226, R214, R120 ;  /* 0x000000d6e2087223 */ /* 0x000fe20000010078 */
[----:B------:R-:W2:Y:S04]  /*6f80*/  LDL R220, [R1+0x8c] ;  /* 0x00008c0001dc7983 */ /* 0x000ea80000100800 */
[----:B------:R-:W2:Y:S04]  /*6f90*/  LDL R214, [R1+0x58] ;  /* 0x0000580001d67983 */ /* 0x000ea80000100800 */
[----:B------:R-:W2:Y:S04]  /*6fa0*/  LDL R212, [R1+0x5c] ;  /* 0x00005c0001d47983 */ /* 0x000ea80000100800 */
[----:B------:R-:W2:Y:S04]  /*6fb0*/  LDL R218, [R1] ;  /* 0x0000000001da7983 */ /* 0x000ea80000100800 */
[----:B------:R-:W2:Y:S01]  /*6fc0*/  LDL R211, [R1+0x4] ;  /* 0x0000040001d37983 */ /* 0x000ea20000100800 */
[----:B------:R-:W-:-:S03]  /*6fd0*/  FFMA.FTZ R13, R30, R207, R242 ;  /* 0x000000cf1e0d7223 */ /* 0x000fc600000100f2 */
[----:B------:R-:W2:Y:S04]  /*6fe0*/  LDL R207, [R1+0x18] ;  /* 0x0000180001cf7983 */ /* 0x000ea80000100800 */
[----:B------:R-:W2:Y:S01]  /*6ff0*/  LDL R30, [R1+0x30] ;  /* 0x00003000011e7983 */ /* 0x000ea20000100800 */
[----:B------:R-:W-:Y:S02]  /*7000*/  F2FP.BF16.F32.PACK_AB R9, R15, R9 ;  /* 0x000000090f09723e */ /* 0x000fe400000010ff */
[----:B------:R-:W-:Y:S02]  /*7010*/  F2FP.BF16.F32.PACK_AB R8, R14, R8 ;  /* 0x000000080e08723e */ /* 0x000fe400000010ff */
[----:B------:R-:W-:Y:S02]  /*7020*/  F2FP.BF16.F32.PACK_AB R15, R20, R13 ;  /* 0x0000000d140f723e */ /* 0x000fe400000010ff */
[----:B------:R-:W-:-:S02]  /*7030*/  F2FP.BF16.F32.PACK_AB R14, R21, R12 ;  /* 0x0000000c150e723e */ /* 0x000fc400000010ff */
[----:B------:R-:W-:Y:S01]  /*7040*/  F2FP.BF16.F32.PACK_AB R10, R17, R10 ;  /* 0x0000000a110a723e */ /* 0x000fe200000010ff */
[----:B------:R-:W-:-:S04]  /*7050*/  IMAD.WIDE.U32 R2, R195, 0x10, R250 ;  /* 0x00000010c3027825 */ /* 0x000fc800078e00fa */
[--C-:B------:R-:W-:Y:S01]  /*7060*/  IMAD.WIDE.U32 R194, R224, 0x10, R250.reuse ;  /* 0x00000010e0c27825 */ /* 0x100fe200078e00fa */
[----:B------:R0:W-:Y:S03]  /*7070*/  STG.E.128 desc[UR6][R2.64], R4 ;  /* 0x0000000402007986 */ /* 0x0001e6000c101d06 */
[----:B------:R-:W-:Y:S01]  /*7080*/  IMAD.WIDE.U32 R200, R231, 0x10, R250 ;  /* 0x00000010e7c87825 */ /* 0x000fe200078e00fa */
[----:B------:R0:W-:Y:S03]  /*7090*/  STG.E.128 desc[UR6][R190.64], R8 ;  /* 0x00000008be007986 */ /* 0x0001e6000c101d06 */
[----:B------:R-:W-:Y:S01]  /*70a0*/  FFMA.FTZ R173, R186, R173, R197 ;  /* 0x000000adbaad7223 */ /* 0x000fe200000100c5 */
[----:B------:R-:W-:Y:S01]  /*70b0*/  FFMA.FTZ R23, R177, R23, R247 ;  /* 0x00000017b1177223 */ /* 0x000fe200000100f7 */
[----:B---3--:R-:W-:Y:S01]  /*70c0*/  FFMA.FTZ R29, R172, R202, R203 ;  /* 0x000000caac1d7223 */ /* 0x008fe200000100cb */
[----:B------:R-:W-:Y:S01]  /*70d0*/  FFMA.FTZ R172, R188, R198, R199 ;  /* 0x000000c6bcac7223 */ /* 0x000fe200000100c7 */
[----:B-----5:R-:W-:Y:S01]  /*70e0*/  FFMA.FTZ R13, R18, R221, R114 ;  /* 0x000000dd120d7223 */ /* 0x020fe20000010072 */
[----:B----4-:R-:W-:Y:S01]  /*70f0*/  FFMA.FTZ R12, R217, R223, R112 ;  /* 0x000000dfd90c7223 */ /* 0x010fe20000010070 */
[----:B------:R-:W-:-:S05]  /*7100*/  FFMA.FTZ R16, R16, R222, R113 ;  /* 0x000000de10107223 */ /* 0x000fca0000010071 */
[----:B------:R-:W-:Y:S01]  /*7110*/  F2FP.BF16.F32.PACK_AB R12, R16, R12 ;  /* 0x0000000c100c723e */ /* 0x000fe200000010ff */
[----:B------:R-:W-:Y:S01]  /*7120*/  FFMA.FTZ R16, R174, R210, R244 ;  /* 0x000000d2ae107223 */ /* 0x000fe200000100f4 */
[----:B------:R-:W-:Y:S01]  /*7130*/  FFMA.FTZ R174, R183, R185, R196 ;  /* 0x000000b9b7ae7223 */ /* 0x000fe200000100c4 */
[----:B------:R-:W-:Y:S01]  /*7140*/  FFMA.FTZ R28, R175, R28, R245 ;  /* 0x0000001caf1c7223 */ /* 0x000fe200000100f5 */
[----:B------:R-:W-:-:S04]  /*7150*/  FFMA.FTZ R31, R189, R31, R204 ;  /* 0x0000001fbd1f7223 */ /* 0x000fc800000100cc */
[----:B------:R-:W-:Y:S02]  /*7160*/  F2FP.BF16.F32.PACK_AB R16, R28, R16 ;  /* 0x000000101c10723e */ /* 0x000fe400000010ff */
[----:B------:R-:W-:Y:S01]  /*7170*/  F2FP.BF16.F32.PACK_AB R31, R29, R31 ;  /* 0x0000001f1d1f723e */ /* 0x000fe200000010ff */
[----:B--2---:R-:W-:Y:S01]  /*7180*/  FFMA.FTZ R19, R19, R220, R115 ;  /* 0x000000dc13137223 */ /* 0x004fe20000010073 */
[----:B------:R-:W-:Y:S01]  /*7190*/  FFMA.FTZ R20, R180, R214, R215 ;  /* 0x000000d6b4147223 */ /* 0x000fe200000100d7 */
[----:B------:R-:W-:-:S03]  /*71a0*/  FFMA.FTZ R21, R181, R212, R213 ;  /* 0x000000d4b5157223 */ /* 0x000fc600000100d5 */
[----:B------:R-:W-:Y:S02]  /*71b0*/  F2FP.BF16.F32.PACK_AB R13, R19, R13 ;  /* 0x0000000d130d723e */ /* 0x000fe400000010ff */
[----:B------:R-:W-:Y:S02]  /*71c0*/  F2FP.BF16.F32.PACK_AB R19, R21, R20 ;  /* 0x000000141513723e */ /* 0x000fe400000010ff */
[----:B------:R-:W1:Y:S01]  /*71d0*/  LDC.64 R20, c[0x0][0x380] ;  /* 0x0000e000ff147b82 */ /* 0x000e620000000a00 */
[----:B------:R-:W-:Y:S01]  /*71e0*/  FFMA.FTZ R17, R176, R219, R246 ;  /* 0x000000dbb0117223 */ /* 0x000fe200000100f6 */
[----:B------:R-:W-:Y:S01]  /*71f0*/  FFMA.FTZ R18, R178, R216, R218 ;  /* 0x000000d8b2127223 */ /* 0x000fe200000100da */
[----:B------:R-:W-:-:S03]  /*7200*/  FFMA.FTZ R22, R179, R22, R211 ;  /* 0x00000016b3167223 */ /* 0x000fc600000100d3 */
[----:B------:R-:W-:Y:S01]  /*7210*/  F2FP.BF16.F32.PACK_AB R17, R23, R17 ;  /* 0x000000111711723e */ /* 0x000fe200000010ff */
[----:B------:R-:W-:Y:S01]  /*7220*/  FFMA.FTZ R23, R184, R206, R207 ;  /* 0x000000ceb8177223 */ /* 0x000fe200000100cf */
[----:B------:R-:W-:Y:S01]  /*7230*/  F2FP.BF16.F32.PACK_AB R18, R22, R18 ;  /* 0x000000121612723e */ /* 0x000fe200000010ff */
[----:B------:R-:W-:Y:S01]  /*7240*/  FFMA.FTZ R22, R182, R208, R209 ;  /* 0x000000d0b6167223 */ /* 0x000fe200000100d1 */
[----:B------:R-:W-:Y:S02]  /*7250*/  FFMA.FTZ R30, R187, R30, R205 ;  /* 0x0000001ebb1e7223 */ /* 0x000fe400000100cd */
[----:B------:R-:W-:Y:S02]  /*7260*/  F2FP.BF16.F32.PACK_AB R29, R173, R23 ;  /* 0x00000017ad1d723e */ /* 0x000fe400000010ff */
[----:B------:R-:W-:Y:S02]  /*7270*/  F2FP.BF16.F32.PACK_AB R28, R174, R22 ;  /* 0x00000016ae1c723e */ /* 0x000fe400000010ff */
[----:B------:R-:W-:Y:S01]  /*7280*/  F2FP.BF16.F32.PACK_AB R30, R172, R30 ;  /* 0x0000001eac1e723e */ /* 0x000fe200000010ff */
[----:B------:R0:W-:Y:S04]  /*7290*/  STG.E.128 desc[UR6][R192.64], R12 ;  /* 0x0000000cc0007986 */ /* 0x0001e8000c101d06 */
[----:B------:R0:W-:Y:S01]  /*72a0*/  STG.E.128 desc[UR6][R194.64], R16 ;  /* 0x00000010c2007986 */ /* 0x0001e2000c101d06 */
[----:B-1----:R-:W-:-:S03]  /*72b0*/  LEA R0, R20, R0, 0x2 ;  /* 0x0000000014007211 */ /* 0x002fc600078e10ff */
[----:B------:R0:W-:Y:S01]  /*72c0*/  STG.E.128 desc[UR6][R200.64], R28 ;  /* 0x0000001cc8007986 */ /* 0x0001e2000c101d06 */
[----:B------:R-:W-:-:S13]  /*72d0*/  ISETP.GE.AND P0, PT, R0, R21, PT ;  /* 0x000000150000720c */ /* 0x000fda0003f06270 */
[----:B------:R-:W-:Y:S05]  /*72e0*/  @!P0 BRA `(.L_x_17973) ;  /* 0xffffff9c00908947 */ /* 0x000fea000383ffff */
[----:B------:R-:W-:Y:S05]  /*72f0*/  EXIT ;  /* 0x000000000000794d */ /* 0x000fea0003800000 */
.L_x_17950:
[----:B------:R-:W0:Y:S01]  /*7300*/  LDCU.64 UR4, c[0x0][0x3a0] ;  /* 0x00007400ff0477ac */ /* 0x000e220008000a00 */
[----:B-1----:R-:W-:Y:S01]  /*7310*/  MOV R9, R0 ;  /* 0x0000000000097202 */ /* 0x002fe20000000f00 */
[----:B------:R-:W1:Y:S01]  /*7320*/  LDCU UR8, c[0x0][0x388] ;  /* 0x00007100ff0877ac */ /* 0x000e620008000800 */
[----:B------:R-:W2:Y:S01]  /*7330*/  LDCU.U8 UR9, c[0x0][0x410] ;  /* 0x00008200ff0977ac */ /* 0x000ea20008000000 */
[----:B------:R-:W3:Y:S01]  /*7340*/  LDCU UR10, c[0x0][0x448] ;  /* 0x00008900ff0a77ac */ /* 0x000ee20008000800 */
[----:B0-----:R-:W-:-:S04]  /*7350*/  UISETP.NE.U32.AND UP0, UPT, UR4, URZ, UPT ;  /* 0x000000ff0400728c */ /* 0x001fc8000bf05070 */
[----:B------:R-:W-:Y:S01]  /*7360*/  UISETP.NE.AND.EX UP0, UPT, UR5, URZ, UPT, UP0 ;  /* 0x000000ff0500728c */ /* 0x000fe2000bf05300 */
[----:B------:R-:W0:Y:S05]  /*7370*/  LDCU.64 UR4, c[0x0][0x3a0] ;  /* 0x00007400ff0477ac */ /* 0x000e2a0008000a00 */
[----:B-123--:R-:W-:-:S13]  /*7380*/  PLOP3.LUT P1, PT, PT, PT, UP0, 0x80, 0x8 ;  /* 0x000000000008781c */ /* 0x00efda0003f2f008 */
.L_x_17996:
        /* <DEDUP_REMOVED lines=8> */
[----:B-----5:R-:W5:Y:S01]  /*7410*/  LDG.E.128 R4, desc[UR6][R4.64] ;  /* 0x0000000604047981 */ /* 0x020f62000c1e1d00 */
[----:B------:R-:W-:Y:S04]  /*7420*/  BSSY.RECONVERGENT B0, `(.L_x_17974) ;  /* 0x0000042000007945 */ /* 0x000fe80003800200 */
[----:B------:R-:W-:Y:S05]  /*7430*/  @!P1 BRA `(.L_x_17975) ;  /* 0x0000000000a09947 */ /* 0x000fea0003800000 */
[----:B------:R-:W1:Y:S02]  /*7440*/  LDC.64 R28, c[0x0][0x3a0] ;  /* 0x0000e800ff1c7b82 */ /* 0x000e640000000a00 */
[----:B-1----:R-:W-:-:S06]  /*7450*/  IMAD.WIDE.U32 R28, R22, 0x10, R28 ;  /* 0x00000010161c7825 */ /* 0x002fcc00078e001c */
[----:B------:R-:W2:Y:S01]  /*7460*/  LDG.E.128 R28, desc[UR6][R28.64] ;  /* 0x000000061c1c7981 */ /* 0x000ea2000c1e1d00 */
[----:B-----5:R-:W-:Y:S02]  /*7470*/  PRMT R24, R4, 0x7632, R24 ;  /* 0x0000763204187816 */ /* 0x020fe40000000018 */
[----:B------:R-:W-:Y:S02]  /*7480*/  PRMT R2, R5, 0x7632, R2 ;  /* 0x0000763205027816 */ /* 0x000fe40000000002 */
[----:B------:R-:W-:Y:S02]  /*7490*/  SHF.L.U32 R24, R24, 0x10, RZ ;  /* 0x0000001018187819 */ /* 0x000fe400000006ff */
[----:B------:R-:W-:Y:S02]  /*74a0*/  SHF.L.U32 R10, R2, 0x10, RZ ;  /* 0x00000010020a7819 */ /* 0x000fe400000006ff */
[----:B------:R-:W-:-:S04]  /*74b0*/  PRMT R3, R6, 0x7632, R3 ;  /* 0x0000763206037816 */ /* 0x000fc80000000003 */
[----:B------:R-:W-:Y:S02]  /*74c0*/  SHF.L.U32 R3, R3, 0x10, RZ ;  /* 0x0000001003037819 */ /* 0x000fe400000006ff */
[----:B--2---:R-:W-:Y:S02]  /*74d0*/  PRMT R0, R28, 0x7632, R0 ;  /* 0x000076321c007816 */ /* 0x004fe40000000000 */
[----:B------:R-:W-:Y:S02]  /*74e0*/  PRMT R8, R30, 0x7632, R8 ;  /* 0x000076321e087816 */ /* 0x000fe40000000008 */
[----:B------:R-:W-:Y:S02]  /*74f0*/  SHF.L.U32 R0, R0, 0x10, RZ ;  /* 0x0000001000007819 */ /* 0x000fe400000006ff */
[----:B------:R-:W-:Y:S02]  /*7500*/  PRMT R2, R31, 0x7632, R2 ;  /* 0x000076321f027816 */ /* 0x000fe40000000002 */
[----:B------:R-:W-:Y:S01]  /*7510*/  SHF.L.U32 R8, R8, 0x10, RZ ;  /* 0x0000001008087819 */ /* 0x000fe200000006ff */
[--C-:B------:R-:W-:Y:S01]  /*7520*/  FFMA.FTZ R24, R24, R109, R0.reuse ;  /* 0x0000006d18187223 */ /* 0x100fe20000010000 */
[----:B------:R-:W-:-:S02]  /*7530*/  PRMT R0, R7, 0x7632, R0 ;  /* 0x0000763207007816 */ /* 0x000fc40000000000 */
[----:B------:R-:W-:Y:S01]  /*7540*/  SHF.L.U32 R2, R2, 0x10, RZ ;  /* 0x0000001002027819 */ /* 0x000fe200000006ff */
[----:B------:R-:W-:Y:S01]  /*7550*/  FFMA.FTZ R176, R3, R105, R8 ;  /* 0x0000006903b07223 */ /* 0x000fe20000010008 */
[----:B------:R-:W-:Y:S02]  /*7560*/  SHF.L.U32 R0, R0, 0x10, RZ ;  /* 0x0000001000007819 */ /* 0x000fe400000006ff */
[----:B------:R-:W-:Y:S02]  /*7570*/  SHF.L.U32 R3, R31, 0x10, RZ ;  /* 0x000000101f037819 */ /* 0x000fe400000006ff */
[----:B------:R-:W-:Y:S01]  /*7580*/  PRMT R11, R29, 0x7632, R11 ;  /* 0x000076321d0b7816 */ /* 0x000fe2000000000b */
[----:B------:R-:W-:Y:S01]  /*7590*/  FFMA.FTZ R178, R0, R107, R2 ;  /* 0x0000006b00b27223 */ /* 0x000fe20000010002 */
[----:B------:R-:W-:Y:S02]  /*75a0*/  SHF.L.U32 R2, R6, 0x10, RZ ;  /* 0x0000001006027819 */ /* 0x000fe400000006ff */
[----:B------:R-:W-:-:S02]  /*75b0*/  SHF.L.U32 R0, R7, 0x10, RZ ;  /* 0x0000001007007819 */ /* 0x000fc400000006ff */
[----:B------:R-:W-:Y:S02]  /*75c0*/  SHF.L.U32 R6, R30, 0x10, RZ ;  /* 0x000000101e067819 */ /* 0x000fe400000006ff */
[----:B------:R-:W-:Y:S01]  /*75d0*/  SHF.L.U32 R11, R11, 0x10, RZ ;  /* 0x000000100b0b7819 */ /* 0x000fe200000006ff */
[----:B------:R-:W-:Y:S01]  /*75e0*/  FFMA.FTZ R27, R0, R106, R3 ;  /* 0x0000006a001b7223 */ /* 0x000fe20000010003 */
[----:B------:R-:W-:Y:S01]  /*75f0*/  SHF.L.U32 R0, R4, 0x10, RZ ;  /* 0x0000001004007819 */ /* 0x000fe200000006ff */
[----:B------:R-:W-:Y:S01]  /*7600*/  FFMA.FTZ R26, R2, R104, R6 ;  /* 0x00000068021a7223 */ /* 0x000fe20000010006 */
[----:B------:R-:W-:Y:S01]  /*7610*/  SHF.L.U32 R3, R5, 0x10, RZ ;  /* 0x0000001005037819 */ /* 0x000fe200000006ff */
[----:B------:R-:W-:Y:S01]  /*7620*/  FFMA.FTZ R177, R10, R111, R11 ;  /* 0x0000006f0ab17223 */ /* 0x000fe2000001000b */
[----:B------:R-:W-:Y:S02]  /*7630*/  SHF.L.U32 R4, R29, 0x10, RZ ;  /* 0x000000101d047819 */ /* 0x000fe400000006ff */
[----:B------:R-:W-:-:S02]  /*7640*/  SHF.L.U32 R2, R28, 0x10, RZ ;  /* 0x000000101c027819 */ /* 0x000fc400000006ff */
[----:B------:R-:W-:Y:S01]  /*7650*/  F2FP.BF16.F32.PACK_AB R7, R178, R27 ;  /* 0x0000001bb207723e */ /* 0x000fe200000010ff */
[----:B------:R-:W-:Y:S01]  /*7660*/  FFMA.FTZ R25, R3, R110, R4 ;  /* 0x0000006e03197223 */ /* 0x000fe20000010004 */
[----:B------:R-:W-:Y:S01]  /*7670*/  F2FP.BF16.F32.PACK_AB R6, R176, R26 ;  /* 0x0000001ab006723e */ /* 0x000fe200000010ff */
[----:B------:R-:W-:-:S03]  /*7680*/  FFMA.FTZ R23, R0, R108, R2 ;  /* 0x0000006c00177223 */ /* 0x000fc60000010002 */
[----:B------:R-:W-:Y:S02]  /*7690*/  F2FP.BF16.F32.PACK_AB R5, R177, R25 ;  /* 0x00000019b105723e */ /* 0x000fe400000010ff */
[----:B------:R-:W-:Y:S01]  /*76a0*/  F2FP.BF16.F32.PACK_AB R4, R24, R23 ;  /* 0x000000171804723e */ /* 0x000fe200000010ff */
[----:B------:R-:W-:Y:S06]  /*76b0*/  BRA `(.L_x_17976) ;  /* 0x0000000000607947 */ /* 0x000fec0003800000 */
.L_x_17975:
        /* <DEDUP_REMOVED lines=24> */
.L_x_17976:
[----:B0-----:R-:W-:Y:S05]  /*7840*/  BSYNC.RECONVERGENT B0 ;  /* 0x0000000000007941 */ /* 0x001fea0003800200 */
.L_x_17974:
        /* <DEDUP_REMOVED lines=17> */
[----:B------:R-:W-:Y:S02]  /*7960*/  PRMT R3, R5, 0x7632, R3 ;  /* 0x0000763205037816 */ /* 0x000fe40000000003 */
[----:B------:R-:W-:Y:S01]  /*7970*/  PRMT R8, R29, 0x7632, R8 ;  /* 0x000076321d087816 */ /* 0x000fe20000000008 */
[--C-:B------:R-:W-:Y:S01]  /*7980*/  FFMA.FTZ R15, R2, R101, R0.reuse ;  /* 0x00000065020f7223 */ /* 0x100fe20000010000 */
[----:B------:R-:W-:-:S02]  /*7990*/  PRMT R0, R6, 0x7632, R0 ;  /* 0x0000763206007816 */ /* 0x000fc40000000000 */
[----:B------:R-:W-:Y:S02]  /*79a0*/  PRMT R2, R30, 0x7632, R2 ;  /* 0x000076321e027816 */ /* 0x000fe40000000002 */
[----:B------:R-:W-:Y:S02]  /*79b0*/  SHF.L.U32 R0, R0, 0x10, RZ ;  /* 0x0000001000007819 */ /* 0x000fe400000006ff */
[----:B------:R-:W-:Y:S02]  /*79c0*/  SHF.L.U32 R2, R2, 0x10, RZ ;  /* 0x0000001002027819 */ /* 0x000fe400000006ff */
[----:B------:R-:W-:Y:S02]  /*79d0*/  SHF.L.U32 R3, R3, 0x10, RZ ;  /* 0x0000001003037819 */ /* 0x000fe400000006ff */
[----:B------:R-:W-:Y:S01]  /*79e0*/  SHF.L.U32 R8, R8, 0x10, RZ ;  /* 0x0000001008087819 */ /* 0x000fe200000006ff */
[----:B------:R-:W-:Y:S01]  /*79f0*/  FFMA.FTZ R13, R0, R97, R2 ;  /* 0x00000061000d7223 */ /* 0x000fe20000010002 */
[----:B------:R-:W-:-:S02]  /*7a00*/  SHF.L.U32 R0, R4, 0x10, RZ ;  /* 0x0000001004007819 */ /* 0x000fc400000006ff */
[----:B------:R-:W-:Y:S01]  /*7a10*/  SHF.L.U32 R2, R28, 0x10, RZ ;  /* 0x000000101c027819 */ /* 0x000fe200000006ff */
[----:B------:R-:W-:-:S04]  /*7a20*/  FFMA.FTZ R14, R3, R103, R8 ;  /* 0x00000067030e7223 */ /* 0x000fc80000010008 */
[----:B------:R-:W-:Y:S01]  /*7a30*/  FFMA.FTZ R12, R0, R100, R2 ;  /* 0x00000064000c7223 */ /* 0x000fe20000010002 */
[----:B------:R-:W-:Y:S02]  /*7a40*/  SHF.L.U32 R0, R5, 0x10, RZ ;  /* 0x0000001005007819 */ /* 0x000fe400000006ff */
[----:B------:R-:W-:Y:S02]  /*7a50*/  SHF.L.U32 R2, R29, 0x10, RZ ;  /* 0x000000101d027819 */ /* 0x000fe400000006ff */
[----:B------:R-:W-:-:S03]  /*7a60*/  F2FP.BF16.F32.PACK_AB R4, R15, R12 ;  /* 0x0000000c0f04723e */ /* 0x000fc600000010ff */
        /* <DEDUP_REMOVED lines=8> */
[--C-:B------:R-:W-:Y:S01]  /*7af0*/  FFMA.FTZ R21, R0, R98, R2.reuse ;  /* 0x0000006200157223 */ /* 0x100fe20000010002 */
[----:B------:R-:W-:Y:S02]  /*7b00*/  PRMT R2, R7, 0x7632, R2 ;  /* 0x0000763207027816 */ /* 0x000fe40000000002 */
[----:B------:R-:W-:Y:S02]  /*7b10*/  PRMT R0, R31, 0x7632, R0 ;  /* 0x000076321f007816 */ /* 0x000fe40000000000 */
[----:B------:R-:W-:Y:S02]  /*7b20*/  SHF.L.U32 R2, R2, 0x10, RZ ;  /* 0x0000001002027819 */ /* 0x000fe400000006ff */
[----:B------:R-:W-:-:S05]  /*7b30*/  SHF.L.U32 R0, R0, 0x10, RZ ;  /* 0x0000001000007819 */ /* 0x000fca00000006ff */
[----:B------:R-:W-:-:S05]  /*7b40*/  FFMA.FTZ R20, R2, R99, R0 ;  /* 0x0000006302147223 */ /* 0x000fca0000010000 */
[----:B------:R-:W-:Y:S01]  /*7b50*/  F2FP.BF16.F32.PACK_AB R7, R20, R21 ;  /* 0x000000151407723e */ /* 0x000fe200000010ff */
[----:B------:R-:W-:Y:S06]  /*7b60*/  BRA `(.L_x_17978) ;  /* 0x0000000000607947 */ /* 0x000fec0003800000 */
.L_x_17977:
[C---:B-----5:R-:W-:Y:S02]  /*7b70*/  PRMT R0, R4.reuse, 0x7632, R0 ;  /* 0x0000763204007816 */ /* 0x060fe40000000000 */
[----:B------:R-:W-:Y:S02]  /*7b80*/  SHF.L.U32 R8, R4, 0x10, RZ ;  /* 0x0000001004087819 */ /* 0x000fe400000006ff */
[----:B0-----:R-:W-:Y:S02]  /*7b90*/  PRMT R2, R5, 0x7632, R2 ;  /* 0x0000763205027816 */ /* 0x001fe40000000002 */
        /* <DEDUP_REMOVED lines=21> */
.L_x_17978:
        /* <DEDUP_REMOVED lines=25> */
[----:B------:R-:W-:Y:S01]  /*7e80*/  FFMA.FTZ R7, R3, R95, R7 ;  /* 0x0000005f03077223 */ /* 0x000fe20000010007 */
[----:B------:R-:W-:Y:S02]  /*7e90*/  SHF.L.U32 R3, R18, 0x10, RZ ;  /* 0x0000001012037819 */ /* 0x000fe400000006ff */
[----:B------:R-:W-:Y:S01]  /*7ea0*/  PRMT R16, R19, 0x7632, R16 ;  /* 0x0000763213107816 */ /* 0x000fe20000000010 */
[----:B------:R-:W-:Y:S01]  /*7eb0*/  FFMA.FTZ R5, R0, R92, R2 ;  /* 0x0000005c00057223 */ /* 0x000fe20000010002 */
[----:B------:R-:W-:Y:S02]  /*7ec0*/  SHF.L.U32 R0, R17, 0x10, RZ ;  /* 0x0000001011007819 */ /* 0x000fe400000006ff */
[----:B------:R-:W-:Y:S02]  /*7ed0*/  SHF.L.U32 R2, R29, 0x10, RZ ;  /* 0x000000101d027819 */ /* 0x000fe400000006ff */
[----:B------:R-:W-:-:S03]  /*7ee0*/  SHF.L.U32 R16, R16, 0x10, RZ ;  /* 0x0000001010107819 */ /* 0x000fc600000006ff */
[----:B------:R-:W-:Y:S01]  /*7ef0*/  FFMA.FTZ R4, R0, R94, R2 ;  /* 0x0000005e00047223 */ /* 0x000fe20000010002 */
[----:B------:R-:W-:Y:S02]  /*7f00*/  SHF.L.U32 R0, R30, 0x10, RZ ;  /* 0x000000101e007819 */ /* 0x000fe400000006ff */
[----:B------:R-:W-:Y:S02]  /*7f10*/  SHF.L.U32 R2, R19, 0x10, RZ ;  /* 0x0000001013027819 */ /* 0x000fe400000006ff */
[----:B------:R-:W-:Y:S01]  /*7f20*/  F2FP.BF16.F32.PACK_AB R17, R7, R4 ;  /* 0x000000040711723e */ /* 0x000fe200000010ff */
[----:B------:R-:W-:Y:S01]  /*7f30*/  FFMA.FTZ R3, R3, R88, R0 ;  /* 0x0000005803037223 */ /* 0x000fe20000010000 */
[----:B------:R-:W-:-:S04]  /*7f40*/  SHF.L.U32 R0, R31, 0x10, RZ ;  /* 0x000000101f007819 */ /* 0x000fc800000006ff */
[----:B------:R-:W-:Y:S01]  /*7f50*/  F2FP.BF16.F32.PACK_AB R18, R6, R3 ;  /* 0x000000030612723e */ /* 0x000fe200000010ff */
[--C-:B------:R-:W-:Y:S01]  /*7f60*/  FFMA.FTZ R2, R2, R90, R0.reuse ;  /* 0x0000005a02027223 */ /* 0x100fe20000010000 */
[----:B------:R-:W-:-:S04]  /*7f70*/  PRMT R0, R31, 0x7632, R0 ;  /* 0x000076321f007816 */ /* 0x000fc80000000000 */
[----:B------:R-:W-:-:S05]  /*7f80*/  SHF.L.U32 R0, R0, 0x10, RZ ;  /* 0x0000001000007819 */ /* 0x000fca00000006ff */
[----:B------:R-:W-:Y:S01]  /*7f90*/  FFMA.FTZ R0, R16, R91, R0 ;  /* 0x0000005b10007223 */ /* 0x000fe20000010000 */
[----:B------:R-:W-:-:S04]  /*7fa0*/  F2FP.BF16.F32.PACK_AB R16, R8, R5 ;  /* 0x000000050810723e */ /* 0x000fc800000010ff */
[----:B------:R-:W-:Y:S01]  /*7fb0*/  F2FP.BF16.F32.PACK_AB R19, R0, R2 ;  /* 0x000000020013723e */ /* 0x000fe200000010ff */
[----:B------:R-:W-:Y:S06]  /*7fc0*/  BRA `(.L_x_17980) ;  /* 0x0000000000607947 */ /* 0x000fec0003800000 */
.L_x_17979:
        /* <DEDUP_REMOVED lines=8> */
[----:B------:R-:W-:Y:S01]  /*8050*/  FMUL.FTZ R4, R7, R94 ;  /* 0x0000005e07047220 */ /* 0x000fe20000410000 */
[----:B0-----:R-:W-:Y:S02]  /*8060*/  SHF.L.U32 R3, R18, 0x10, RZ ;  /* 0x0000001012037819 */ /* 0x001fe400000006ff */
        /* <DEDUP_REMOVED lines=14> */
.L_x_17980:
[----:B------:R-:W-:-:S05]  /*8150*/  IMAD.WIDE.U32 R172, R239, 0x10, R250 ;  /* 0x00000010efac7825 */ /* 0x000fca00078e00fa */
[----:B------:R0:W-:Y:S02]  /*8160*/  STG.E.128 desc[UR6][R172.64], R16 ;  /* 0x00000010ac007986 */ /* 0x0001e4000c101d06 */
[----:B0-----:R-:W0:Y:S01]  /*8170*/  @P1 LDC.64 R16, c[0x0][0x3a0] ;  /* 0x0000e800ff101b82 */ /* 0x001e220000000a00 */
[----:B------:R-:W-:-:S05]  /*8180*/  IADD3 R19, PT, PT, R22, 0x60, RZ ;  /* 0x0000006016137810 */ /* 0x000fca0007ffe0ff */
[----:B0-----:R-:W-:-:S05]  /*8190*/  @P1 IMAD.WIDE.U32 R16, R19, 0x10, R16 ;  /* 0x0000001013101825 */ /* 0x001fca00078e0010 */
[----:B------:R0:W5:Y:S02]  /*81a0*/  @P1 LDG.E.128 R28, desc[UR6][R16.64] ;  /* 0x00000006101c1981 */ /* 0x000164000c1e1d00 */
[----:B0-----:R-:W-:-:S05]  /*81b0*/  IMAD.WIDE.U32 R16, R19, 0x10, R234 ;  /* 0x0000001013107825 */ /* 0x001fca00078e00ea */
[----:B------:R0:W5:Y:S01]  /*81c0*/  LDG.E.128 R172, desc[UR6][R16.64] ;  /* 0x0000000610ac7981 */ /* 0x000162000c1e1d00 */
[----:B------:R-:W-:Y:S05]  /*81d0*/  @!P1 BRA `(.L_x_17981) ;  /* 0x0000000000949947 */ /* 0x000fea0003800000 */
[----:B-----5:R-:W-:Y:S02]  /*81e0*/  PRMT R18, R172, 0x7632, R18 ;  /* 0x00007632ac127816 */ /* 0x020fe40000000012 */
[----:B0-----:R-:W-:Y:S02]  /*81f0*/  PRMT R16, R28, 0x7632, R16 ;  /* 0x000076321c107816 */ /* 0x001fe40000000010 */
[----:B------:R-:W-:Y:S02]  /*8200*/  SHF.L.U32 R18, R18, 0x10, RZ ;  /* 0x0000001012127819 */ /* 0x000fe400000006ff */
[----:B------:R-:W-:Y:S02]  /*8210*/  SHF.L.U32 R16, R16, 0x10, RZ ;  /* 0x0000001010107819 */ /* 0x000fe400000006ff */
[----:B------:R-:W-:Y:S02]  /*8220*/  PRMT R179, R30, 0x7632, R179 ;  /* 0x000076321eb37816 */ /* 0x000fe400000000b3 */
[----:B------:R-:W-:Y:S01]  /*8230*/  SHF.L.U32 R172, R172, 0x10, RZ ;  /* 0x00000010acac7819 */ /* 0x000fe200000006ff */
[--C-:B------:R-:W-:Y:S01]  /*8240*/  FFMA.FTZ R18, R18, R85, R16.reuse ;  /* 0x0000005512127223 */ /* 0x100fe20000010010 */
[----:B------:R-:W-:-:S02]  /*8250*/  PRMT R16, R174, 0x7632, R16 ;  /* 0x00007632ae107816 */ /* 0x000fc40000000010 */
[----:B------:R-:W-:Y:S02]  /*8260*/  SHF.L.U32 R179, R179, 0x10, RZ ;  /* 0x00000010b3b37819 */ /* 0x000fe400000006ff */
[----:B------:R-:W-:Y:S02]  /*8270*/  SHF.L.U32 R16, R16, 0x10, RZ ;  /* 0x0000001010107819 */ /* 0x000fe400000006ff */
[----:B------:R-:W-:Y:S02]  /*8280*/  PRMT R17, R173, 0x7632, R17 ;  /* 0x00007632ad117816 */ /* 0x000fe40000000011 */
[----:B------:R-:W-:Y:S01]  /*8290*/  PRMT R180, R29, 0x7632, R180 ;  /* 0x000076321db47816 */ /* 0x000fe200000000b4 */
[----:B------:R-:W-:Y:S01]  /*82a0*/  FFMA.FTZ R16, R16, R81, R179 ;  /* 0x0000005110107223 */ /* 0x000fe200000100b3 */
[----:B------:R-:W-:Y:S02]  /*82b0*/  SHF.L.U32 R179, R28, 0x10, RZ ;  /* 0x000000101cb37819 */ /* 0x000fe400000006ff */
[----:B------:R-:W-:-:S02]  /*82c0*/  SHF.L.U32 R17, R17, 0x10, RZ ;  /* 0x0000001011117819 */ /* 0x000fc400000006ff */
[----:B------:R-:W-:Y:S01]  /*82d0*/  SHF.L.U32 R180, R180, 0x10, RZ ;  /* 0x00000010b4b47819 */ /* 0x000fe200000006ff */
[----:B------:R-:W-:Y:S01]  /*82e0*/  FFMA.FTZ R179, R172, R84, R179 ;  /* 0x00000054acb37223 */ /* 0x000fe200000100b3 */
[----:B------:R-:W-:Y:S02]  /*82f0*/  SHF.L.U32 R173, R173, 0x10, RZ ;  /* 0x00000010adad7819 */ /* 0x000fe400000006ff */
[----:B------:R-:W-:Y:S01]  /*8300*/  SHF.L.U32 R172, R29, 0x10, RZ ;  /* 0x000000101dac7819 */ /* 0x000fe200000006ff */
[----:B------:R-:W-:Y:S01]  /*8310*/  FFMA.FTZ R17, R17, R87, R180 ;  /* 0x0000005711117223 */ /* 0x000fe200000100b4 */
[----:B------:R-:W-:-:S03]  /*8320*/  SHF.L.U32 R174, R174, 0x10, RZ ;  /* 0x00000010aeae7819 */ /* 0x000fc600000006ff */
[----:B------:R-:W-:Y:S01]  /*8330*/  FFMA.FTZ R180, R173, R86, R172 ;  /* 0x00000056adb47223 */ /* 0x000fe200000100ac */
[----:B------:R-:W-:Y:S02]  /*8340*/  SHF.L.U32 R172, R30, 0x10, RZ ;  /* 0x000000101eac7819 */ /* 0x000fe400000006ff */
[----:B------:R-:W-:-:S03]  /*8350*/  SHF.L.U32 R173, R31, 0x10, RZ ;  /* 0x000000101fad7819 */ /* 0x000fc600000006ff */
[----:B------:R-:W-:Y:S01]  /*8360*/  FFMA.FTZ R182, R174, R80, R172 ;  /* 0x00000050aeb67223 */ /* 0x000fe200000100ac */
[----:B------:R-:W-:-:S04]  /*8370*/  SHF.L.U32 R172, R175, 0x10, RZ ;  /* 0x00000010afac7819 */ /* 0x000fc800000006ff */
[----:B------:R-:W-:Y:S01]  /*8380*/  F2FP.BF16.F32.PACK_AB R174, R16, R182 ;  /* 0x000000b610ae723e */ /* 0x000fe200000010ff */
[--C-:B------:R-:W-:Y:S01]  /*8390*/  FFMA.FTZ R181, R172, R82, R173.reuse ;  /* 0x00000052acb57223 */ /* 0x100fe200000100ad */
[----:B------:R-:W-:Y:S02]  /*83a0*/  PRMT R173, R175, 0x7632, R173 ;  /* 0x00007632afad7816 */ /* 0x000fe400000000ad */
        /* <DEDUP_REMOVED lines=8> */
.L_x_17981:
        /* <DEDUP_REMOVED lines=24> */
.L_x_17982:
        /* <DEDUP_REMOVED lines=46> */
.L_x_17983:
[C---:B-----5:R-:W-:Y:S02]  /*8890*/  PRMT R184, R173.reuse, 0x7632, R184 ;  /* 0x00007632adb87816 */ /* 0x060fe400000000b8 */
[----:B------:R-:W-:Y:S02]  /*88a0*/  SHF.L.U32 R190, R173, 0x10, RZ ;  /* 0x00000010adbe7819 */ /* 0x000fe400000006ff */
[----:B------:R-:W-:Y:S02]  /*88b0*/  PRMT R189, R172, 0x7632, R189 ;  /* 0x00007632acbd7816 */ /* 0x000fe400000000bd */
[C---:B------:R-:W-:Y:S02]  /*88c0*/  PRMT R173, R174.reuse, 0x7632, R173 ;  /* 0x00007632aead7816 */ /* 0x040fe400000000ad */
[----:B------:R-:W-:Y:S02]  /*88d0*/  SHF.L.U32 R185, R174, 0x10, RZ ;  /* 0x00000010aeb97819 */ /* 0x000fe400000006ff */
[----:B------:R-:W-:-:S02]  /*88e0*/  SHF.L.U32 R172, R172, 0x10, RZ ;  /* 0x00000010acac7819 */ /* 0x000fc400000006ff */
[----:B------:R-:W-:Y:S01]  /*88f0*/  PRMT R174, R175, 0x7632, R174 ;  /* 0x00007632afae7816 */ /* 0x000fe200000000ae */
[----:B------:R-:W-:Y:S01]  /*8900*/  FMUL.FTZ R191, R185, R72 ;  /* 0x00000048b9bf7220 */ /* 0x000fe20000410000 */
        /* <DEDUP_REMOVED lines=16> */
.L_x_17984:
        /* <DEDUP_REMOVED lines=46> */
.L_x_17985:
[C---:B-----5:R-:W-:Y:S02]  /*8cf0*/  PRMT R193, R173.reuse, 0x7632, R193 ;  /* 0x00007632adc17816 */ /* 0x060fe400000000c1 */
[----:B------:R-:W-:Y:S02]  /*8d00*/  SHF.L.U32 R199, R173, 0x10, RZ ;  /* 0x00000010adc77819 */ /* 0x000fe400000006ff */
[----:B------:R-:W-:Y:S02]  /*8d10*/  PRMT R198, R172, 0x7632, R198 ;  /* 0x00007632acc67816 */ /* 0x000fe400000000c6 */
[C---:B------:R-:W-:Y:S02]  /*8d20*/  PRMT R173, R174.reuse, 0x7632, R173 ;  /* 0x00007632aead7816 */ /* 0x040fe400000000ad */
[----:B------:R-:W-:Y:S02]  /*8d30*/  SHF.L.U32 R194, R174, 0x10, RZ ;  /* 0x00000010aec27819 */ /* 0x000fe400000006ff */
[----:B------:R-:W-:-:S02]  /*8d40*/  SHF.L.U32 R172, R172, 0x10, RZ ;  /* 0x00000010acac7819 */ /* 0x000fc400000006ff */
[C---:B------:R-:W-:Y:S01]  /*8d50*/  PRMT R174, R175.reuse, 0x7632, R174 ;  /* 0x00007632afae7816 */ /* 0x040fe200000000ae */
        /* <DEDUP_REMOVED lines=17> */
.L_x_17986:
        /* <DEDUP_REMOVED lines=12> */
[----:B------:R-:W-:Y:S02]  /*8f30*/  PRMT R202, R173, 0x7632, R202 ;  /* 0x00007632adca7816 */ /* 0x000fe400000000ca */
[----:B------:R-:W-:Y:S02]  /*8f40*/  PRMT R203, R29, 0x7632, R203 ;  /* 0x000076321dcb7816 */ /* 0x000fe400000000cb */
[----:B------:R-:W-:-:S02]  /*8f50*/  SHF.L.U32 R204, R204, 0x10, RZ ;  /* 0x00000010cccc7819 */ /* 0x000fc400000006ff */
[----:B------:R-:W-:Y:S02]  /*8f60*/  SHF.L.U32 R202, R202, 0x10, RZ ;  /* 0x00000010caca7819 */ /* 0x000fe400000006ff */
[----:B------:R-:W-:Y:S01]  /*8f70*/  SHF.L.U32 R203, R203, 0x10, RZ ;  /* 0x00000010cbcb7819 */ /* 0x000fe200000006ff */
[----:B------:R-:W-:Y:S01]  /*8f80*/  FFMA.FTZ R205, R205, R61, R204 ;  /* 0x0000003dcdcd7223 */ /* 0x000fe200000100cc */
[----:B------:R-:W-:Y:S02]  /*8f90*/  PRMT R207, R31, 0x7632, R207 ;  /* 0x000076321fcf7816 */ /* 0x000fe400000000cf */
[----:B------:R-:W-:Y:S01]  /*8fa0*/  SHF.L.U32 R173, R173, 0x10, RZ ;  /* 0x00000010adad7819 */ /* 0x000fe200000006ff */
[----:B------:R-:W-:Y:S01]  /*8fb0*/  FFMA.FTZ R204, R202, R63, R203 ;  /* 0x0000003fcacc7223 */ /* 0x000fe200000100cb */
[----:B------:R-:W-:Y:S02]  /*8fc0*/  PRMT R202, R175, 0x7632, R202 ;  /* 0x00007632afca7816 */ /* 0x000fe400000000ca */
[----:B------:R-:W-:-:S02]  /*8fd0*/  SHF.L.U32 R207, R207, 0x10, RZ ;  /* 0x00000010cfcf7819 */ /* 0x000fc400000006ff */
[----:B------:R-:W-:Y:S02]  /*8fe0*/  SHF.L.U32 R202, R202, 0x10, RZ ;  /* 0x00000010caca7819 */ /* 0x000fe400000006ff */
[----:B------:R-:W-:Y:S02]  /*8ff0*/  PRMT R203, R174, 0x7632, R203 ;  /* 0x00007632aecb7816 */ /* 0x000fe400000000cb */
[----:B------:R-:W-:Y:S01]  /*9000*/  PRMT R208, R30, 0x7632, R208 ;  /* 0x000076321ed07816 */ /* 0x000fe200000000d0 */
[----:B------:R-:W-:Y:S01]  /*9010*/  FFMA.FTZ R202, R202, R59, R207 ;  /* 0x0000003bcaca7223 */ /* 0x000fe200000100cf */
        /* <DEDUP_REMOVED lines=8> */
[----:B------:R-:W-:Y:S01]  /*90a0*/  SHF.L.U32 R172, R172, 0x10, RZ ;  /* 0x00000010acac7819 */ /* 0x000fe200000006ff */
        /* <DEDUP_REMOVED lines=10> */
.L_x_17987:
[C---:B-----5:R-:W-:Y:S02]  /*9150*/  PRMT R202, R173.reuse, 0x7632, R202 ;  /* 0x00007632adca7816 */ /* 0x060fe400000000ca */
[----:B------:R-:W-:Y:S02]  /*9160*/  SHF.L.U32 R207, R173, 0x10, RZ ;  /* 0x00000010adcf7819 */ /* 0x000fe400000006ff */
[----:B------:R-:W-:Y:S02]  /*9170*/  PRMT R205, R172, 0x7632, R205 ;  /* 0x00007632accd7816 */ /* 0x000fe400000000cd */
[C---:B------:R-:W-:Y:S01]  /*9180*/  PRMT R173, R174.reuse, 0x7632, R173 ;  /* 0x00007632aead7816 */ /* 0x040fe200000000ad */
        /* <DEDUP_REMOVED lines=10> */
[----:B------:R-:W-:Y:S02]  /*9230*/  SHF.L.U32 R172, R205, 0x10, RZ ;  /* 0x00000010cdac7819 */ /* 0x000fe400000006ff */
[----:B------:R-:W-:Y:S01]  /*9240*/  SHF.L.U32 R173, R202, 0x10, RZ ;  /* 0x00000010caad7819 */ /* 0x000fe200000006ff */
[----:B------:R-:W-:Y:S01]  /*9250*/  FMUL.FTZ R202, R175, R59 ;  /* 0x0000003bafca7220 */ /* 0x000fe20000410000 */
[----:B------:R-:W-:Y:S01]  /*9260*/  FMUL.FTZ R203, R174, R57 ;  /* 0x00000039aecb7220 */ /* 0x000fe20000410000 */
[----:B------:R-:W-:-:S02]  /*9270*/  FMUL.FTZ R205, R172, R61 ;  /* 0x0000003daccd7220 */ /* 0x000fc40000410000 */
[----:B------:R-:W-:Y:S01]  /*9280*/  FMUL.FTZ R204, R173, R63 ;  /* 0x0000003fadcc7220 */ /* 0x000fe20000410000 */
[----:B------:R-:W-:Y:S02]  /*9290*/  F2FP.BF16.F32.PACK_AB R175, R202, R209 ;  /* 0x000000d1caaf723e */ /* 0x000fe400000010ff */
[----:B------:R-:W-:Y:S02]  /*92a0*/  F2FP.BF16.F32.PACK_AB R174, R203, R208 ;  /* 0x000000d0cbae723e */ /* 0x000fe400000010ff */
[----:B------:R-:W-:Y:S02]  /*92b0*/  F2FP.BF16.F32.PACK_AB R173, R204, R207 ;  /* 0x000000cfccad723e */ /* 0x000fe400000010ff */
[----:B------:R-:W-:-:S07]  /*92c0*/  F2FP.BF16.F32.PACK_AB R172, R205, R210 ;  /* 0x000000d2cdac723e */ /* 0x000fce00000010ff */
.L_x_17988:
        /* <DEDUP_REMOVED lines=16> */
[----:B------:R-:W-:Y:S02]  /*93d0*/  SHF.L.U32 R212, R212, 0x10, RZ ;  /* 0x00000010d4d47819 */ /* 0x000fe400000006ff */
[----:B------:R-:W-:Y:S01]  /*93e0*/  PRMT R216, R31, 0x7632, R216 ;  /* 0x000076321fd87816 */ /* 0x000fe200000000d8 */
[----:B------:R-:W-:Y:S01]  /*93f0*/  FFMA.FTZ R213, R211, R55, R213 ;  /* 0x00000037d3d57223 */ /* 0x000fe200000100d5 */
[----:B------:R-:W-:Y:S01]  /*9400*/  PRMT R211, R174, 0x7632, R211 ;  /* 0x00007632aed37816 */ /* 0x000fe200000000d3 */
[----:B------:R-:W-:Y:S01]  /*9410*/  FFMA.FTZ R214, R214, R53, R212 ;  /* 0x00000035d6d67223 */ /* 0x000fe200000100d4 */
[----:B------:R-:W-:Y:S02]  /*9420*/  SHF.L.U32 R216, R216, 0x10, RZ ;  /* 0x00000010d8d87819 */ /* 0x000fe400000006ff */
[----:B------:R-:W-:-:S02]  /*9430*/  SHF.L.U32 R212, R211, 0x10, RZ ;  /* 0x00000010d3d47819 */ /* 0x000fc400000006ff */
[----:B------:R-:W-:Y:S02]  /*9440*/  PRMT R211, R175, 0x7632, R211 ;  /* 0x00007632afd37816 */ /* 0x000fe400000000d3 */
[----:B------:R-:W-:Y:S02]  /*9450*/  SHF.L.U32 R173, R173, 0x10, RZ ;  /* 0x00000010adad7819 */ /* 0x000fe400000006ff */
[----:B------:R-:W-:Y:S02]  /*9460*/  SHF.L.U32 R211, R211, 0x10, RZ ;  /* 0x00000010d3d37819 */ /* 0x000fe400000006ff */
[----:B------:R-:W-:Y:S02]  /*9470*/  PRMT R217, R30, 0x7632, R217 ;  /* 0x000076321ed97816 */ /* 0x000fe400000000d9 */
[----:B------:R-:W-:Y:S01]  /*9480*/  SHF.L.U32 R174, R174, 0x10, RZ ;  /* 0x00000010aeae7819 */ /* 0x000fe200000006ff */
[----:B------:R-:W-:Y:S01]  /*9490*/  FFMA.FTZ R211, R211, R51, R216 ;  /* 0x00000033d3d37223 */ /* 0x000fe200000100d8 */
[----:B------:R-:W-:-:S02]  /*94a0*/  SHF.L.U32 R216, R29, 0x10, RZ ;  /* 0x000000101dd87819 */ /* 0x000fc400000006ff */
[----:B------:R-:W-:Y:S02]  /*94b0*/  SHF.L.U32 R217, R217, 0x10, RZ ;  /* 0x00000010d9d97819 */ /* 0x000fe400000006ff */
[----:B------:R-:W-:Y:S01]  /*94c0*/  SHF.L.U32 R175, R175, 0x10, RZ ;  /* 0x00000010afaf7819 */ /* 0x000fe200000006ff */
[----:B------:R-:W-:Y:S01]  /*94d0*/  FFMA.FTZ R216, R173, R54, R216 ;  /* 0x00000036add87223 */ /* 0x000fe200000100d8 */
[----:B------:R-:W-:Y:S01]  /*94e0*/  SHF.L.U32 R173, R30, 0x10, RZ ;  /* 0x000000101ead7819 */ /* 0x000fe200000006ff */
[----:B------:R-:W-:Y:S01]  /*94f0*/  FFMA.FTZ R212, R212, R49, R217 ;  /* 0x00000031d4d47223 */ /* 0x000fe200000100d9 */
        /* <DEDUP_REMOVED lines=11> */
.L_x_17989:
        /* <DEDUP_REMOVED lines=24> */
.L_x_17990:
        /* <DEDUP_REMOVED lines=25> */
[--C-:B------:R-:W-:Y:S01]  /*98c0*/  FFMA.FTZ R223, R223, R45, R221.reuse ;  /* 0x0000002ddfdf7223 */ /* 0x100fe200000100dd */
[----:B------:R-:W-:Y:S02]  /*98d0*/  PRMT R221, R174, 0x7632, R221 ;  /* 0x00007632aedd7816 */ /* 0x000fe400000000dd */
[----:B------:R-:W-:Y:S01]  /*98e0*/  PRMT R226, R30, 0x7632, R226 ;  /* 0x000076321ee27816 */ /* 0x000fe200000000e2 */
[----:B------:R-:W-:Y:S01]  /*98f0*/  FFMA.FTZ R225, R173, R46, R225 ;  /* 0x0000002eade17223 */ /* 0x000fe200000100e1 */
[----:B------:R-:W-:Y:S02]  /*9900*/  SHF.L.U32 R221, R221, 0x10, RZ ;  /* 0x00000010dddd7819 */ /* 0x000fe400000006ff */
[----:B------:R-:W-:Y:S02]  /*9910*/  SHF.L.U32 R226, R226, 0x10, RZ ;  /* 0x00000010e2e27819 */ /* 0x000fe400000006ff */
        /* <DEDUP_REMOVED lines=15> */
.L_x_17991:
        /* <DEDUP_REMOVED lines=24> */
.L_x_17992:
        /* <DEDUP_REMOVED lines=15> */
[----:B------:R-:W-:Y:S01]  /*9c80*/  FFMA.FTZ R232, R230, R37, R232 ;  /* 0x00000025e6e87223 */ /* 0x000fe200000100e8 */
[----:B------:R-:W-:-:S02]  /*9c90*/  PRMT R230, R174, 0x7632, R230 ;  /* 0x00007632aee67816 */ /* 0x000fc400000000e6 */
[----:B------:R-:W-:Y:S02]  /*9ca0*/  SHF.L.U32 R235, R235, 0x10, RZ ;  /* 0x00000010ebeb7819 */ /* 0x000fe400000006ff */
[----:B------:R-:W-:Y:S02]  /*9cb0*/  SHF.L.U32 R230, R230, 0x10, RZ ;  /* 0x00000010e6e67819 */ /* 0x000fe400000006ff */
[----:B------:R-:W-:Y:S02]  /*9cc0*/  SHF.L.U32 R173, R173, 0x10, RZ ;  /* 0x00000010adad7819 */ /* 0x000fe400000006ff */
[C---:B------:R-:W-:Y:S01]  /*9cd0*/  PRMT R229, R29.reuse, 0x7632, R229 ;  /* 0x000076321de57816 */ /* 0x040fe200000000e5 */
[----:B------:R-:W-:Y:S01]  /*9ce0*/  FFMA.FTZ R230, R230, R33, R235 ;  /* 0x00000021e6e67223 */ /* 0x000fe200000100eb */
[----:B------:R-:W-:Y:S02]  /*9cf0*/  SHF.L.U32 R235, R29, 0x10, RZ ;  /* 0x000000101deb7819 */ /* 0x000fe400000006ff */
[----:B------:R-:W-:-:S02]  /*9d00*/  SHF.L.U32 R231, R231, 0x10, RZ ;  /* 0x00000010e7e77819 */ /* 0x000fc400000006ff */
[----:B------:R-:W-:Y:S01]  /*9d10*/  SHF.L.U32 R229, R229, 0x10, RZ ;  /* 0x00000010e5e57819 */ /* 0x000fe200000006ff */
[----:B------:R-:W-:Y:S01]  /*9d20*/  FFMA.FTZ R235, R173, R38, R235 ;  /* 0x00000026adeb7223 */ /* 0x000fe200000100eb */
[----:B------:R-:W-:Y:S02]  /*9d30*/  SHF.L.U32 R174, R174, 0x10, RZ ;  /* 0x00000010aeae7819 */ /* 0x000fe400000006ff */
[----:B------:R-:W-:Y:S01]  /*9d40*/  SHF.L.U32 R173, R30, 0x10, RZ ;  /* 0x000000101ead7819 */ /* 0x000fe200000006ff */
[--C-:B------:R-:W-:Y:S01]  /*9d50*/  FFMA.FTZ R231, R231, R39, R229.reuse ;  /* 0x00000027e7e77223 */ /* 0x100fe200000100e5 */
[C---:B------:R-:W-:Y:S02]  /*9d60*/  PRMT R229, R175.reuse, 0x7632, R229 ;  /* 0x00007632afe57816 */ /* 0x040fe400000000e5 */
[----:B------:R-:W-:Y:S01]  /*9d70*/  SHF.L.U32 R175, R175, 0x10, RZ ;  /* 0x00000010afaf7819 */ /* 0x000fe200000006ff */
[----:B------:R-:W-:Y:S01]  /*9d80*/  FFMA.FTZ R236, R174, R32, R173 ;  /* 0x00000020aeec7223 */ /* 0x000fe200000100ad */
[----:B------:R-:W-:-:S02]  /*9d90*/  SHF.L.U32 R173, R31, 0x10, RZ ;  /* 0x000000101fad7819 */ /* 0x000fc400000006ff */
[----:B------:R-:W-:Y:S02]  /*9da0*/  PRMT R234, R31, 0x7632, R234 ;  /* 0x000076321fea7816 */ /* 0x000fe400000000ea */
[----:B------:R-:W-:Y:S01]  /*9db0*/  SHF.L.U32 R229, R229, 0x10, RZ ;  /* 0x00000010e5e57819 */ /* 0x000fe200000006ff */
[----:B------:R-:W-:Y:S01]  /*9dc0*/  FFMA.FTZ R237, R175, R34, R173 ;  /* 0x00000022afed7223 */ /* 0x000fe200000100ad */
        /* <DEDUP_REMOVED lines=10> */
.L_x_17993:
[C---:B-----5:R-:W-:Y:S02]  /*9e70*/  PRMT R229, R173.reuse, 0x7632, R229 ;  /* 0x00007632ade57816 */ /* 0x060fe400000000e5 */
[----:B------:R-:W-:Y:S02]  /*9e80*/  SHF.L.U32 R235, R173, 0x10, RZ ;  /* 0x00000010adeb7819 */ /* 0x000fe400000006ff */
[----:B------:R-:W-:Y:S02]  /*9e90*/  PRMT R232, R172, 0x7632, R232 ;  /* 0x00007632ace87816 */ /* 0x000fe400000000e8 */
[C---:B------:R-:W-:Y:S01]  /*9ea0*/  PRMT R173, R174.reuse, 0x7632, R173 ;  /* 0x00007632aead7816 */ /* 0x040fe200000000ad */
        /* <DEDUP_REMOVED lines=20> */
.L_x_17994:
        /* <DEDUP_REMOVED lines=267> */
.L_x_18020:
[----:B------:R-:W2:Y:S04]  /*b0a0*/  LDL R175, [R1+0x15c] ;  /* 0x00015c0001af7983 */ /* 0x000ea80000100800 */
[----:B------:R-:W3:Y:S04]  /*b0b0*/  LDL R252, [R1+0x168] ;  /* 0x0001680001fc7983 */ /* 0x000ee80000100800 */
[----:B------:R-:W4:Y:S04]  /*b0c0*/  LDL R251, [R1+0x150] ;  /* 0x0001500001fb7983 */ /* 0x000f280000100800 */
[----:B------:R-:W4:Y:S04]  /*b0d0*/  LDL R234, [R1+0x154] ;  /* 0x0001540001ea7983 */ /* 0x000f280000100800 */
[----:B------:R0:W-:Y:S04]  /*b0e0*/  STL [R1+0x174], R29 ;  /* 0x0001741d01007387 */ /* 0x0001e80000100800 */
[----:B0-----:R-:W3:Y:S01]  /*b0f0*/  LDL R29, [R1+0x158] ;  /* 0x00015800011d7983 */ /* 0x001ee20000100800 */
[----:B-1----:R-:W-:Y:S01]  /*b100*/  FADD.FTZ R172, R172, R173 ;  /* 0x000000adacac7221 */ /* 0x002fe20000010000 */
[----:B------:R-:W-:Y:S01]  /*b110*/  FMUL.FTZ R173, R249, R249 ;  /* 0x000000f9f9ad7220 */ /* 0x000fe20000410000 */
[----:B------:R-:W-:Y:S01]  /*b120*/  ISETP.NE.AND P0, PT, RZ, UR9, PT ;  /* 0x00000009ff007c0c */ /* 0x000fe2000bf05270 */
[----:B------:R0:W-:Y:S01]  /*b130*/  STL [R1+0x170], R28 ;  /* 0x0001701c01007387 */ /* 0x0001e20000100800 */
[----:B------:R-:W-:-:S02]  /*b140*/  FFMA.FTZ R172, R172, R250, UR10 ;  /* 0x0000000aacac7e23 */ /* 0x000fc400080100fa */
[----:B------:R-:W-:Y:S01]  /*b150*/  FSEL R173, R173, RZ, P0 ;  /* 0x000000ffadad7208 */ /* 0x000fe20000000000 */
[----:B------:R-:W4:Y:S04]  /*b160*/  LDL R250, [R1+0x130] ;  /* 0x0001300001fa7983 */ /* 0x000f280000100800 */
[----:B------:R-:W-:Y:S01]  /*b170*/  FADD.FTZ R172, R172, R173 ;  /* 0x000000adacac7221 */ /* 0x000fe20000010000 */
[----:B------:R-:W-:Y:S01]  /*b180*/  FSEL R173, R249, RZ, !P0 ;  /* 0x000000fff9ad7208 */ /* 0x000fe20004000000 */
[----:B0-----:R-:W4:Y:S04]  /*b190*/  LDL R28, [R1+0x164] ;  /* 0x00016400011c7983 */ /* 0x001f280000100800 */
[----:B------:R-:W0:Y:S01]  /*b1a0*/  MUFU.RSQ R172, R172 ;  /* 0x000000ac00ac7308 */ /* 0x000e220000001400 */
[C---:B------:R-:W-:Y:S01]  /*b1b0*/  FADD.FTZ R27, -R173.reuse, R27 ;  /* 0x0000001bad1b7221 */ /* 0x040fe20000010100 */
[C---:B------:R-:W-:Y:S01]  /*b1c0*/  FADD.FTZ R174, -R173.reuse, R178 ;  /* 0x000000b2adae7221 */ /* 0x040fe20000010100 */
[C---:B------:R-:W-:Y:S01]  /*b1d0*/  FADD.FTZ R25, -R173.reuse, R25 ;  /* 0x00000019ad197221 */ /* 0x040fe20000010100 */
[----:B------:R-:W-:Y:S01]  /*b1e0*/  FADD.FTZ R26, -R173, R26 ;  /* 0x0000001aad1a7221 */ /* 0x000fe20000010100 */
[----:B------:R-:W4:Y:S01]  /*b1f0*/  LDL R178, [R1+0x144] ;  /* 0x0001440001b27983 */ /* 0x000f220000100800 */
[C---:B0-----:R-:W-:Y:S01]  /*b200*/  FMUL.FTZ R27, R172.reuse, R27 ;  /* 0x0000001bac1b7220 */ /* 0x041fe20000410000 */
[----:B------:R-:W-:-:S04]  /*b210*/  FMUL.FTZ R174, R172, R174 ;  /* 0x000000aeacae7220 */ /* 0x000fc80000410000 */
[----:B--2---:R-:W-:Y:S01]  /*b220*/  FFMA.FTZ R174, R174, R175, R167 ;  /* 0x000000afaeae7223 */ /* 0x004fe200000100a7 */
[----:B---3--:R-:W-:Y:S01]  /*b230*/  FFMA.FTZ R27, R27, R29, R166 ;  /* 0x0000001d1b1b7223 */ /* 0x008fe200000100a6 */
[C---:B------:R-:W-:Y:S01]  /*b240*/  FMUL.FTZ R25, R172.reuse, R25 ;  /* 0x00000019ac197220 */ /* 0x040fe20000410000 */
[----:B------:R-:W-:Y:S01]  /*b250*/  FMUL.FTZ R26, R172, R26 ;  /* 0x0000001aac1a7220 */ /* 0x000fe20000410000 */
[----:B------:R-:W2:Y:S02]  /*b260*/  LDL R29, [R1+0x160] ;  /* 0x00016000011d7983 */ /* 0x000ea40000100800 */
[----:B------:R-:W-:Y:S02]  /*b270*/  F2FP.BF16.F32.PACK_AB R27, R174, R27 ;  /* 0x0000001bae1b723e */ /* 0x000fe400000010ff */
[----:B------:R-:W0:Y:S02]  /*b280*/  @!P2 LDC.64 R174, c[0x0][0x3c0] ;  /* 0x0000f000ffaeab82 */ /* 0x000e240000000a00 */
[----:B0-----:R-:W-:-:S05]  /*b290*/  @!P2 IMAD.WIDE R174, R9, 0x4, R174 ;  /* 0x0000000409aea825 */ /* 0x001fca00078e02ae */
[----:B------:R0:W-:Y:S02]  /*b2a0*/  @!P2 STG.E desc[UR6][R174.64], R249 ;  /* 0x000000f9ae00a986 */ /* 0x0001e4000c101906 */
[----:B0-----:R-:W0:Y:S01]  /*b2b0*/  @!P2 LDC.64 R174, c[0x0][0x3c8] ;  /* 0x0000f200ffaeab82 */ /* 0x001e220000000a00 */
[----:B------:R-:W-:Y:S01]  /*b2c0*/  FFMA.FTZ R25, R25, R252, R170 ;  /* 0x000000fc19197223 */ /* 0x000fe200000100aa */
[----:B----4-:R-:W-:Y:S01]  /*b2d0*/  FFMA.FTZ R26, R26, R251, R164 ;  /* 0x000000fb1a1a7223 */ /* 0x010fe200000100a4 */
[C---:B------:R-:W-:Y:S01]  /*b2e0*/  FADD.FTZ R23, -R173.reuse, R23 ;  /* 0x00000017ad177221 */ /* 0x040fe20000010100 */
[----:B------:R-:W3:Y:S01]  /*b2f0*/  LDL R251, [R1+0x148] ;  /* 0x0001480001fb7983 */ /* 0x000ee20000100800 */
[C---:B------:R-:W-:Y:S01]  /*b300*/  FADD.FTZ R24, -R173.reuse, R24 ;  /* 0x00000018ad187221 */ /* 0x040fe20000010100 */
[----:B------:R-:W-:Y:S02]  /*b310*/  FADD.FTZ R21, -R173, R21 ;  /* 0x00000015ad157221 */ /* 0x000fe40000010100 */
[----:B------:R-:W4:Y:S01]  /*b320*/  LDL R249, [R1+0x134] ;  /* 0x0001340001f97983 */ /* 0x000f220000100800 */
[----:B0-----:R-:W-:-:S03]  /*b330*/  @!P2 IMAD.WIDE R174, R9, 0x4, R174 ;  /* 0x0000000409aea825 */ /* 0x001fc600078e02ae */
[----:B------:R-:W4:Y:S04]  /*b340*/  LDL R252, [R1+0x140] ;  /* 0x0001400001fc7983 */ /* 0x000f280000100800 */
[----:B------:R0:W-:Y:S02]  /*b350*/  @!P2 STG.E desc[UR6][R174.64], R172 ;  /* 0x000000acae00a986 */ /* 0x0001e4000c101906 */
[C---:B0-----:R-:W-:Y:S02]  /*b360*/  FADD.FTZ R174, -R173.reuse, R176 ;  /* 0x000000b0adae7221 */ /* 0x041fe40000010100 */
[----:B------:R-:W2:Y:S01]  /*b370*/  LDL R176, [R1+0x16c] ;  /* 0x00016c0001b07983 */ /* 0x000ea20000100800 */
[----:B------:R-:W-:Y:S01]  /*b380*/  FADD.FTZ R175, -R173, R177 ;  /* 0x000000b1adaf7221 */ /* 0x000fe20000010100 */
[----:B------:R-:W-:-:S03]  /*b390*/  FMUL.FTZ R174, R172, R174 ;  /* 0x000000aeacae7220 */ /* 0x000fc60000410000 */
[----:B------:R-:W-:Y:S01]  /*b3a0*/  FMUL.FTZ R175, R172, R175 ;  /* 0x000000afacaf7220 */ /* 0x000fe20000410000 */
[----:B------:R-:W-:Y:S02]  /*b3b0*/  FFMA.FTZ R174, R174, R234, R165 ;  /* 0x000000eaaeae7223 */ /* 0x000fe400000100a5 */
[----:B------:R-:W4:Y:S03]  /*b3c0*/  LDL R234, [R1+0x14c] ;  /* 0x00014c0001ea7983 */ /* 0x000f260000100800 */
[----:B------:R-:W-:Y:S02]  /*b3d0*/  F2FP.BF16.F32.PACK_AB R26, R174, R26 ;  /* 0x0000001aae1a723e */ /* 0x000fe400000010ff */
[----:B------:R-:W3:Y:S01]  /*b3e0*/  LDL R174, [R1+0x13c] ;  /* 0x00013c0001ae7983 */ /* 0x000ee20000100800 */
[----:B--2---:R-:W-:Y:S02]  /*b3f0*/  FFMA.FTZ R175, R175, R176, R171 ;  /* 0x000000b0afaf7223 */ /* 0x004fe400000100ab */
[----:B------:R-:W0:Y:S03]  /*b400*/  LDC.64 R176, c[0x0][0x428] ;  /* 0x00010a00ffb07b82 */ /* 0x000e260000000a00 */
[----:B------:R-:W-:-:S02]  /*b410*/  F2FP.BF16.F32.PACK_AB R25, R175, R25 ;  /* 0x00000019af19723e */ /* 0x000fc400000010ff */
[----:B------:R-:W2:Y:S01]  /*b420*/  LDL R175, [R1+0x138] ;  /* 0x0001380001af7983 */ /* 0x000ea20000100800 */
[C---:B------:R-:W-:Y:S01]  /*b430*/  FMUL.FTZ R23, R172.reuse, R23 ;  /* 0x00000017ac177220 */ /* 0x040fe20000410000 */
[----:B------:R-:W-:Y:S01]  /*b440*/  FMUL.FTZ R24, R172, R24 ;  /* 0x00000018ac187220 */ /* 0x000fe20000410000 */
[----:B------:R-:W-:Y:S02]  /*b450*/  FADD.FTZ R20, -R173, R20 ;  /* 0x00000014ad147221 */ /* 0x000fe40000010100 */
[----:B------:R-:W-:Y:S01]  /*b460*/  FFMA.FTZ R23, R23, R29, R168 ;  /* 0x0000001d17177223 */ /* 0x000fe200000100a8 */
[----:B------:R-:W-:Y:S01]  /*b470*/  FFMA.FTZ R24, R24, R28, R169 ;  /* 0x0000001c18187223 */ /* 0x000fe200000100a9 */
[C---:B------:R-:W-:Y:S01]  /*b480*/  FADD.FTZ R11, -R173.reuse, R11 ;  /* 0x0000000bad0b7221 */ /* 0x040fe20000010100 */
[C---:B------:R-:W-:Y:S01]  /*b490*/  FADD.FTZ R14, -R173.reuse, R14 ;  /* 0x0000000ead0e7221 */ /* 0x040fe20000010100 */
[C---:B------:R-:W-:Y:S01]  /*b4a0*/  FMUL.FTZ R21, R172.reuse, R21 ;  /* 0x00000015ac157220 */ /* 0x040fe20000410000 */
[----:B------:R-:W-:Y:S01]  /*b4b0*/  FMUL.FTZ R20, R172, R20 ;  /* 0x00000014ac147220 */ /* 0x000fe20000410000 */
[----:B------:R-:W-:Y:S01]  /*b4c0*/  F2FP.BF16.F32.PACK_AB R24, R24, R23 ;  /* 0x000000171818723e */ /* 0x000fe200000010ff */
[C---:B------:R-:W-:Y:S01]  /*b4d0*/  FMUL.FTZ R11, R172.reuse, R11 ;  /* 0x0000000bac0b7220 */ /* 0x040fe20000410000 */
[----:B------:R-:W-:Y:S01]  /*b4e0*/  FMUL.FTZ R14, R172, R14 ;  /* 0x0000000eac0e7220 */ /* 0x000fe20000410000 */
[----:B---3--:R-:W-:Y:S01]  /*b4f0*/  FFMA.FTZ R20, R20, R174, R159 ;  /* 0x000000ae14147223 */ /* 0x008fe2000001009f */
[----:B------:R-:W-:Y:S01]  /*b500*/  FADD.FTZ R15, -R173, R15 ;  /* 0x0000000fad0f7221 */ /* 0x000fe20000010100 */
[----:B------:R1:W5:Y:S01]  /*b510*/  LDL.LU R29, [R1+0x174] ;  /* 0x00017400011d7983 */ /* 0x0003620000300800 */
[----:B0-----:R-:W-:-:S04]  /*b520*/  IMAD.WIDE.U32 R22, R22, 0x10, R176 ;  /* 0x0000001016167825 */ /* 0x001fc800078e00b0 */
[----:B------:R-:W-:Y:S01]  /*b530*/  FFMA.FTZ R11, R11, R251, R162 ;  /* 0x000000fb0b0b7223 */ /* 0x000fe200000100a2 */
[----:B----4-:R-:W-:Y:S01]  /*b540*/  FFMA.FTZ R14, R14, R234, R163 ;  /* 0x000000ea0e0e7223 */ /* 0x010fe200000100a3 */
[----:B------:R1:W5:Y:S04]  /*b550*/  LDL.LU R28, [R1+0x170] ;  /* 0x00017000011c7983 */ /* 0x0003680000300800 */
[----:B------:R0:W-:Y:S01]  /*b560*/  STG.E.128 desc[UR6][R22.64], R24 ;  /* 0x0000001816007986 */ /* 0x0001e2000c101d06 */
[C---:B------:R-:W-:Y:S01]  /*b570*/  FMUL.FTZ R15, R172.reuse, R15 ;  /* 0x0000000fac0f7220 */ /* 0x040fe20000410000 */
[C---:B------:R-:W-:Y:S01]  /*b580*/  FADD.FTZ R174, -R173.reuse, R7 ;  /* 0x00000007adae7221 */ /* 0x040fe20000010100 */
[----:B------:R-:W-:Y:S02]  /*b590*/  FADD.FTZ R7, -R173, R192 ;  /* 0x000000c0ad077221 */ /* 0x000fe40000010100 */
[----:B------:R-:W-:Y:S01]  /*b5a0*/  FFMA.FTZ R15, R15, R178, R161 ;  /* 0x000000b20f0f7223 */ /* 0x000fe200000100a1 */
[C---:B------:R-:W-:Y:S01]  /*b5b0*/  FADD.FTZ R178, -R173.reuse, R218 ;  /* 0x000000daadb27221 */ /* 0x040fe20000010100 */
[C---:B0-----:R-:W-:Y:S01]  /*b5c0*/  FADD.FTZ R25, -R173.reuse, R4 ;  /* 0x00000004ad197221 */ /* 0x041fe20000010100 */
[----:B------:R-:W-:Y:S01]  /*b5d0*/  FADD.FTZ R4, -R173, R191 ;  /* 0x000000bfad047221 */ /* 0x000fe20000010100 */
[----:B------:R-:W-:-:S02]  /*b5e0*/  FMUL.FTZ R218, R172, R7 ;  /* 0x00000007acda7220 */ /* 0x000fc40000410000 */
[----:B------:R-:W3:Y:S01]  /*b5f0*/  LDL R7, [R1+0x118] ;  /* 0x0001180001077983 */ /* 0x000ee20000100800 */
[----:B--2---:R-:W-:-:S05]  /*b600*/  FFMA.FTZ R21, R21, R175, R158 ;  /* 0x000000af15157223 */ /* 0x004fca000001009e */
[----:B------:R-:W-:Y:S02]  /*b610*/  F2FP.BF16.F32.PACK_AB R23, R20, R21 ;  /* 0x000000151417723e */ /* 0x000fe400000010ff */
[----:B------:R-:W-:Y:S01]  /*b620*/  F2FP.BF16.F32.PACK_AB R21, R14, R11 ;  /* 0x0000000b0e15723e */ /* 0x000fe200000010ff */
[C---:B------:R-:W-:Y:S01]  /*b630*/  FADD.FTZ R14, -R173.reuse, R179 ;  /* 0x000000b3ad0e7221 */ /* 0x040fe20000010100 */
[C---:B------:R-:W-:Y:S01]  /*b640*/  FADD.FTZ R179, -R173.reuse, R211 ;  /* 0x000000d3adb37221 */ /* 0x040fe20000010100 */
[----:B------:R-:W-:Y:S02]  /*b650*/  FMUL.FTZ R211, R172, R4 ;  /* 0x00000004acd37220 */ /* 0x000fe40000410000 */
[----:B------:R-:W2:Y:S01]  /*b660*/  LDL R4, [R1+0x11c] ;  /* 0x00011c0001047983 */ /* 0x000ea20000100800 */
[C---:B------:R-:W-:Y:S01]  /*b670*/  FADD.FTZ R12, -R173.reuse, R12 ;  /* 0x0000000cad0c7221 */ /* 0x040fe20000010100 */
[C---:B------:R-:W-:Y:S01]  /*b680*/  FADD.FTZ R10, -R173.reuse, R10 ;  /* 0x0000000aad0a7221 */ /* 0x040fe20000010100 */
[----:B------:R-:W-:-:S02]  /*b690*/  FADD.FTZ R13, -R173, R13 ;  /* 0x0000000dad0d7221 */ /* 0x000fc40000010100 */
[C---:B------:R-:W-:Y:S01]  /*b6a0*/  FMUL.FTZ R12, R172.reuse, R12 ;  /* 0x0000000cac0c7220 */ /* 0x040fe20000410000 */
[C---:B------:R-:W-:Y:S01]  /*b6b0*/  FMUL.FTZ R20, R172.reuse, R10 ;  /* 0x0000000aac147220 */ /* 0x040fe20000410000 */
[----:B------:R-:W-:Y:S02]  /*b6c0*/  FMUL.FTZ R13, R172, R13 ;  /* 0x0000000dac0d7220 */ /* 0x000fe40000410000 */
[----:B------:R-:W-:Y:S01]  /*b6d0*/  FFMA.FTZ R10, R12, R252, R160 ;  /* 0x000000fc0c0a7223 */ /* 0x000fe200000100a0 */
[----:B------:R-:W-:Y:S01]  /*b6e0*/  FFMA.FTZ R12, R20, R250, R156 ;  /* 0x000000fa140c7223 */ /* 0x000fe2000001009c */
[----:B------:R-:W-:-:S03]  /*b6f0*/  FFMA.FTZ R13, R13, R249, R157 ;  /* 0x000000f90d0d7223 */ /* 0x000fc6000001009d */
[----:B------:R-:W-:Y:S01]  /*b700*/  F2FP.BF16.F32.PACK_AB R20, R15, R10 ;  /* 0x0000000a0f14723e */ /* 0x000fe200000010ff */
[----:B------:R-:W-:Y:S01]  /*b710*/  IMAD.WIDE.U32 R10, R248, 0x10, R176 ;  /* 0x00000010f80a7825 */ /* 0x000fe200078e00b0 */
[----:B------:R-:W-:-:S03]  /*b720*/  F2FP.BF16.F32.PACK_AB R22, R13, R12 ;  /* 0x0000000c0d16723e */ /* 0x000fc600000010ff */
[C---:B------:R-:W-:Y:S01]  /*b730*/  FADD.FTZ R177, -R173.reuse, R0 ;  /* 0x00000000adb17221 */ /* 0x040fe20000010100 */
[C---:B------:R-:W-:Y:S01]  /*b740*/  FADD.FTZ R13, -R173.reuse, R180 ;  /* 0x000000b4ad0d7221 */ /* 0x040fe20000010100 */
[C---:B------:R-:W-:Y:S01]  /*b750*/  FADD.FTZ R27, -R173.reuse, R8 ;  /* 0x00000008ad1b7221 */ /* 0x040fe20000010100 */
[C---:B------:R-:W-:Y:S01]  /*b760*/  FADD.FTZ R12, -R173.reuse, R18 ;  /* 0x00000012ad0c7221 */ /* 0x040fe20000010100 */
[C---:B------:R-:W-:Y:S01]  /*b770*/  FADD.FTZ R15, -R173.reuse, R199 ;  /* 0x000000c7ad0f7221 */ /* 0x040fe20000010100 */
[----:B------:R0:W-:Y:S01]  /*b780*/  STG.E.128 desc[UR6][R10.64], R20 ;  /* 0x000000140a007986 */ /* 0x0001e2000c101d06 */
[----:B------:R-:W-:Y:S01]  /*b790*/  MOV R199, R177 ;  /* 0x000000b100c77202 */ /* 0x000fe20000000f00 */
[C---:B------:R-:W-:Y:S01]  /*b7a0*/  FADD.FTZ R176, -R173.reuse, R2 ;  /* 0x00000002adb07221 */ /* 0x040fe20000010100 */
[C---:B------:R-:W-:Y:S01]  /*b7b0*/  FADD.FTZ R8, -R173.reuse, R197 ;  /* 0x000000c5ad087221 */ /* 0x040fe20000010100 */
[C---:B------:R-:W-:Y:S01]  /*b7c0*/  FADD.FTZ R18, -R173.reuse, R205 ;  /* 0x000000cdad127221 */ /* 0x040fe20000010100 */
[C---:B------:R-:W-:Y:S01]  /*b7d0*/  FADD.FTZ R175, -R173.reuse, R6 ;  /* 0x00000006adaf7221 */ /* 0x040fe20000010100 */
[----:B------:R-:W-:Y:S01]  /*b7e0*/  MOV R197, R12 ;  /* 0x0000000c00c57202 */ /* 0x000fe20000000f00 */
[C---:B------:R-:W-:Y:S01]  /*b7f0*/  FADD.FTZ R26, -R173.reuse, R5 ;  /* 0x00000005ad1a7221 */ /* 0x040fe20000010100 */
[----:B------:R-:W-:Y:S01]  /*b800*/  MOV R205, R27 ;  /* 0x0000001b00cd7202 */ /* 0x000fe20000000f00 */
        /* <DEDUP_REMOVED lines=59> */
[----:B------:R-:W4:Y:S01]  /*bbc0*/  LDL R6, [R1+0x110] ;  /* 0x0001100001067983 */ /* 0x000f220000100800 */
[C---:B------:R-:W-:Y:S01]  /*bbd0*/  FMUL.FTZ R228, R172.reuse, R13 ;  /* 0x0000000dace47220 */ /* 0x040fe20000410000 */
[C---:B------:R-:W-:Y:S01]  /*bbe0*/  FMUL.FTZ R225, R172.reuse, R14 ;  /* 0x0000000eace17220 */ /* 0x040fe20000410000 */
[C---:B------:R-:W-:Y:S01]  /*bbf0*/  FMUL.FTZ R212, R172.reuse, R201 ;  /* 0x000000c9acd47220 */ /* 0x040fe20000410000 */
[----:B------:R-:W4:Y:S01]  /*bc00*/  LDL R12, [R1+0x114] ;  /* 0x00011400010c7983 */ /* 0x000f220000100800 */
[C---:B------:R-:W-:Y:S01]  /*bc10*/  FMUL.FTZ R173, R172.reuse, R234 ;  /* 0x000000eaacad7220 */ /* 0x040fe20000410000 */
[C---:B------:R-:W-:Y:S01]  /*bc20*/  FMUL.FTZ R234, R172.reuse, R8 ;  /* 0x00000008acea7220 */ /* 0x040fe20000410000 */
[C---:B------:R-:W-:Y:S01]  /*bc30*/  FMUL.FTZ R221, R172.reuse, R21 ;  /* 0x00000015acdd7220 */ /* 0x040fe20000410000 */
[----:B------:R-:W4:Y:S01]  /*bc40*/  LDL R5, [R1+0x128] ;  /* 0x0001280001057983 */ /* 0x000f220000100800 */
[C---:B------:R-:W-:Y:S01]  /*bc50*/  FMUL.FTZ R229, R172.reuse, R17 ;  /* 0x00000011ace57220 */ /* 0x040fe20000410000 */
[----:B------:R-:W-:-:S02]  /*bc60*/  FMUL.FTZ R8, R172, R22 ;  /* 0x00000016ac087220 */ /* 0x000fc40000410000 */
[----:B------:R-:W4:Y:S01]  /*bc70*/  LDL R13, [R1+0x12c] ;  /* 0x00012c00010d7983 */ /* 0x000f220000100800 */
[----:B------:R-:W-:-:S03]  /*bc80*/  FMUL.FTZ R21, R172, R176 ;  /* 0x000000b0ac157220 */ /* 0x000fc60000410000 */
[----:B------:R-:W4:Y:S01]  /*bc90*/  LDL R14, [R1+0x124] ;  /* 0x00012400010e7983 */ /* 0x000f220000100800 */
        /* <DEDUP_REMOVED lines=8> */
[----:B------:R-:W4:Y:S01]  /*bd20*/  LDL R15, [R1+0xf8] ;  /* 0x0000f800010f7983 */ /* 0x000f220000100800 */
[C---:B------:R-:W-:Y:S01]  /*bd30*/  FMUL.FTZ R18, R172.reuse, R174 ;  /* 0x000000aeac127220 */ /* 0x040fe20000410000 */
[C---:B------:R-:W-:Y:S01]  /*bd40*/  FMUL.FTZ R182, R172.reuse, R190 ;  /* 0x000000beacb67220 */ /* 0x040fe20000410000 */
[----:B------:R-:W-:Y:S01]  /*bd50*/  FMUL.FTZ R184, R172, R192 ;  /* 0x000000c0acb87220 */ /* 0x000fe20000410000 */
[----:B------:R-:W4:Y:S01]  /*bd60*/  LDL R191, [R1+0xfc] ;  /* 0x0000fc0001bf7983 */ /* 0x000f220000100800 */
[----:B---3--:R-:W-:-:S03]  /*bd70*/  FFMA.FTZ R7, R212, R7, R150 ;  /* 0x00000007d4077223 */ /* 0x008fc60000010096 */
[----:B------:R-:W3:Y:S01]  /*bd80*/  LDL R174, [R1+0x10c] ;  /* 0x00010c0001ae7983 */ /* 0x000ee20000100800 */
[----:B------:R-:W-:-:S03]  /*bd90*/  FMUL.FTZ R223, R172, R20 ;  /* 0x00000014acdf7220 */ /* 0x000fc60000410000 */
[----:B------:R-:W3:Y:S04]  /*bda0*/  LDL R190, [R1+0xf4] ;  /* 0x0000f40001be7983 */ /* 0x000ee80000100800 */
[----:B------:R-:W3:Y:S04]  /*bdb0*/  LDL R192, [R1+0xf0] ;  /* 0x0000f00001c07983 */ /* 0x000ee80000100800 */
[----:B------:R-:W3:Y:S01]  /*bdc0*/  LDL R212, [R1+0x108] ;  /* 0x0001080001d47983 */ /* 0x000ee20000100800 */
[C---:B------:R-:W-:Y:S01]  /*bdd0*/  FMUL.FTZ R209, R172.reuse, R203 ;  /* 0x000000cbacd17220 */ /* 0x040fe20000410000 */
[C---:B------:R-:W-:Y:S01]  /*bde0*/  FMUL.FTZ R20, R172.reuse, R175 ;  /* 0x000000afac147220 */ /* 0x040fe20000410000 */
[C---:B------:R-:W-:Y:S01]  /*bdf0*/  FMUL.FTZ R199, R172.reuse, R252 ;  /* 0x000000fcacc77220 */ /* 0x040fe20000410000 */
[C---:B------:R-:W-:Y:S01]  /*be00*/  FMUL.FTZ R202, R172.reuse, R249 ;  /* 0x000000f9acca7220 */ /* 0x040fe20000410000 */
[C---:B------:R-:W-:Y:S01]  /*be10*/  FMUL.FTZ R203, R172.reuse, R248 ;  /* 0x000000f8accb7220 */ /* 0x040fe20000410000 */
[----:B------:R-:W3:Y:S04]  /*be20*/  LDL R175, [R1+0x100] ;  /* 0x0001000001af7983 */ /* 0x000ee80000100800 */
[----:B------:R-:W3:Y:S04]  /*be30*/  LDL R238, [R1+0xdc] ;  /* 0x0000dc0001ee7983 */ /* 0x000ee80000100800 */
[----:B------:R-:W3:Y:S04]  /*be40*/  LDL R237, [R1+0xd4] ;  /* 0x0000d40001ed7983 */ /* 0x000ee80000100800 */
[----:B------:R-:W3:Y:S04]  /*be50*/  LDL R252, [R1+0xd8] ;  /* 0x0000d80001fc7983 */ /* 0x000ee80000100800 */
[----:B------:R-:W3:Y:S04]  /*be60*/  LDL R249, [R1+0xe0] ;  /* 0x0000e00001f97983 */ /* 0x000ee80000100800 */
[----:B------:R-:W3:Y:S04]  /*be70*/  LDL R248, [R1+0x104] ;  /* 0x0001040001f87983 */ /* 0x000ee80000100800 */
[----:B------:R-:W3:Y:S04]  /*be80*/  LDL R236, [R1+0xec] ;  /* 0x0000ec0001ec7983 */ /* 0x000ee80000100800 */
[----:B------:R-:W3:Y:S01]  /*be90*/  LDL R235, [R1+0xe4] ;  /* 0x0000e40001eb7983 */ /* 0x000ee20000100800 */
[----:B------:R-:W-:-:S03]  /*bea0*/  FMUL.FTZ R201, R172, R251 ;  /* 0x000000fbacc97220 */ /* 0x000fc60000410000 */
[----:B------:R-:W3:Y:S01]  /*beb0*/  LDL R251, [R1+0xd0] ;  /* 0x0000d00001fb7983 */ /* 0x000ee20000100800 */
[----:B--2---:R-:W-:-:S03]  /*bec0*/  FFMA.FTZ R4, R214, R4, R151 ;  /* 0x00000004d6047223 */ /* 0x004fc60000010097 */
[----:B------:R-:W2:Y:S01]  /*bed0*/  LDL R214, [R1+0x120] ;  /* 0x0001200001d67983 */ /* 0x000ea20000100800 */
[C---:B------:R-:W-:Y:S01]  /*bee0*/  FMUL.FTZ R226, R172.reuse, R200 ;  /* 0x000000c8ace27220 */ /* 0x040fe20000410000 */
[C---:B------:R-:W-:Y:S01]  /*bef0*/  FMUL.FTZ R200, R172.reuse, R198 ;  /* 0x000000c6acc87220 */ /* 0x040fe20000410000 */
[C---:B------:R-:W-:Y:S02]  /*bf00*/  FMUL.FTZ R198, R172.reuse, R250 ;  /* 0x000000faacc67220 */ /* 0x040fe40000410000 */
[----:B------:R-:W2:Y:S01]  /*bf10*/  LDL R250, [R1+0xe8] ;  /* 0x0000e80001fa7983 */ /* 0x000ea20000100800 */
        /* <DEDUP_REMOVED lines=28> */
[----:B------:R-:W-:-:S02]  /*c0e0*/  FMUL.FTZ R189, R172, R213 ;  /* 0x000000d5acbd7220 */ /* 0x000fc40000410000 */
[----:B------:R-:W2:Y:S01]  /*c0f0*/  LDL R213, [R1+0xa4] ;  /* 0x0000a40001d57983 */ /* 0x000ea20000100800 */
[----:B----4-:R-:W-:-:S03]  /*c100*/  FFMA.FTZ R6, R209, R6, R148 ;  /* 0x00000006d1067223 */ /* 0x010fc60000010094 */
[----:B------:R-:W4:Y:S01]  /*c110*/  LDL R209, [R1+0x94] ;  /* 0x0000940001d17983 */ /* 0x000f220000100800 */
[----:B------:R-:W-:-:S03]  /*c120*/  FFMA.FTZ R12, R210, R12, R149 ;  /* 0x0000000cd20c7223 */ /* 0x000fc60000010095 */
[----:B------:R-:W4:Y:S01]  /*c130*/  LDL R210, [R1+0x90] ;  /* 0x0000900001d27983 */ /* 0x000f220000100800 */
[----:B------:R-:W-:Y:S01]  /*c140*/  FFMA.FTZ R5, R208, R5, R154 ;  /* 0x00000005d0057223 */ /* 0x000fe2000001009a */
[----:B------:R-:W-:Y:S01]  /*c150*/  FFMA.FTZ R13, R204, R13, R155 ;  /* 0x0000000dcc0d7223 */ /* 0x000fe2000001009b */
[----:B------:R-:W-:Y:S01]  /*c160*/  FFMA.FTZ R14, R205, R14, R153 ;  /* 0x0000000ecd0e7223 */ /* 0x000fe20000010099 */
[----:B------:R-:W-:Y:S01]  /*c170*/  F2FP.BF16.F32.PACK_AB R6, R12, R6 ;  /* 0x000000060c06723e */ /* 0x000fe200000010ff */
[----:B------:R-:W4:Y:S02]  /*c180*/  LDL R208, [R1+0x70] ;  /* 0x0000700001d07983 */ /* 0x000f240000100800 */
[----:B------:R-:W-:Y:S02]  /*c190*/  F2FP.BF16.F32.PACK_AB R5, R13, R5 ;  /* 0x000000050d05723e */ /* 0x000fe400000010ff */
[----:B------:R-:W4:Y:S01]  /*c1a0*/  LDL R205, [R1+0x7c] ;  /* 0x00007c0001cd7983 */ /* 0x000f220000100800 */
[----:B------:R-:W-:-:S03]  /*c1b0*/  FFMA.FTZ R15, R202, R15, R142 ;  /* 0x0000000fca0f7223 */ /* 0x000fc6000001008e */
[----:B------:R-:W4:Y:S01]  /*c1c0*/  LDL R204, [R1+0x74] ;  /* 0x0000740001cc7983 */ /* 0x000f220000100800 */
[----:B------:R-:W-:Y:S01]  /*c1d0*/  FFMA.FTZ R12, R203, R191, R143 ;  /* 0x000000bfcb0c7223 */ /* 0x000fe2000001008f */
[----:B---3--:R-:W-:Y:S01]  /*c1e0*/  FFMA.FTZ R174, R199, R174, R147 ;  /* 0x000000aec7ae7223 */ /* 0x008fe20000010093 */
[----:B------:R-:W-:-:S03]  /*c1f0*/  FFMA.FTZ R172, R198, R190, R141 ;  /* 0x000000bec6ac7223 */ /* 0x000fc6000001008d */
[----:B------:R-:W-:Y:S01]  /*c200*/  F2FP.BF16.F32.PACK_AB R15, R12, R15 ;  /* 0x0000000f0c0f723e */ /* 0x000fe200000010ff */
[----:B------:R-:W-:Y:S02]  /*c210*/  FFMA.FTZ R13, R200, R212, R146 ;  /* 0x000000d4c80d7223 */ /* 0x000fe40000010092 */
[----:B------:R-:W3:Y:S03]  /*c220*/  LDL R212, [R1+0xa8] ;  /* 0x0000a80001d47983 */ /* 0x000ee60000100800 */
[----:B------:R-:W-:Y:S01]  /*c230*/  F2FP.BF16.F32.PACK_AB R13, R174, R13 ;  /* 0x0000000dae0d723e */ /* 0x000fe200000010ff */
[----:B------:R-:W-:Y:S02]  /*c240*/  FFMA.FTZ R12, R226, R175, R144 ;  /* 0x000000afe20c7223 */ /* 0x000fe40000010090 */
[----:B------:R-:W3:Y:S01]  /*c250*/  LDL R226, [R1+0xb4] ;  /* 0x0000b40001e27983 */ /* 0x000ee20000100800 */
[----:B------:R-:W-:-:S03]  /*c260*/  FFMA.FTZ R190, R218, R238, R135 ;  /* 0x000000eedabe7223 */ /* 0x000fc60000010087 */
[----:B------:R-:W3:Y:S01]  /*c270*/  LDL R238, [R1+0xc8] ;  /* 0x0000c80001ee7983 */ /* 0x000ee20000100800 */
[----:B------:R-:W-:-:S03]  /*c280*/  FFMA.FTZ R191, R216, R237, R133 ;  /* 0x000000edd8bf7223 */ /* 0x000fc60000010085 */
[----:B------:R-:W3:Y:S01]  /*c290*/  LDL R237, [R1+0xb0] ;  /* 0x0000b00001ed7983 */ /* 0x000ee20000100800 */
[----:B------:R-:W-:-:S03]  /*c2a0*/  FFMA.FTZ R175, R217, R252, R134 ;  /* 0x000000fcd9af7223 */ /* 0x000fc60000010086 */
[----:B------:R-:W3:Y:S04]  /*c2b0*/  LDL R218, [R1+0xcc] ;  /* 0x0000cc0001da7983 */ /* 0x000ee80000100800 */
        /* <DEDUP_REMOVED lines=8> */
[----:B--2---:R-:W-:-:S03]  /*c340*/  FFMA.FTZ R4, R207, R214, R152 ;  /* 0x000000d6cf047223 */ /* 0x004fc60000010098 */
[----:B------:R-:W2:Y:S02]  /*c350*/  LDL R214, [R1+0xa0] ;  /* 0x0000a00001d67983 */ /* 0x000ea40000100800 */
[----:B------:R-:W-:Y:S01]  /*c360*/  F2FP.BF16.F32.PACK_AB R4, R14, R4 ;  /* 0x000000040e04723e */ /* 0x000fe200000010ff */
[----:B------:R-:W-:Y:S01]  /*c370*/  FFMA.FTZ R14, R201, R192, R140 ;  /* 0x000000c0c90e7223 */ /* 0x000fe2000001008c */
[----:B------:R-:W2:Y:S04]  /*c380*/  LDL R207, [R1+0x78] ;  /* 0x0000780001cf7983 */ /* 0x000ea80000100800 */
[----:B------:R-:W-:Y:S01]  /*c390*/  F2FP.BF16.F32.PACK_AB R14, R172, R14 ;  /* 0x0000000eac0e723e */ /* 0x000fe200000010ff */
[----:B------:R-:W-:Y:S02]  /*c3a0*/  FFMA.FTZ R172, R173, R249, R136 ;  /* 0x000000f9adac7223 */ /* 0x000fe40000010088 */
[----:B------:R-:W2:Y:S01]  /*c3b0*/  LDL R249, [R1+0xc0] ;  /* 0x0000c00001f97983 */ /* 0x000ea20000100800 */
[----:B------:R-:W-:-:S03]  /*c3c0*/  FFMA.FTZ R173, R211, R251, R132 ;  /* 0x000000fbd3ad7223 */ /* 0x000fc60000010084 */
[----:B------:R-:W2:Y:S01]  /*c3d0*/  LDL R211, [R1+0xac] ;  /* 0x0000ac0001d37983 */ /* 0x000ea20000100800 */
[----:B------:R-:W-:Y:S02]  /*c3e0*/  FFMA.FTZ R2, R2, R250, R138 ;  /* 0x000000fa02027223 */ /* 0x000fe4000001008a */
[----:B------:R-:W0:Y:S01]  /*c3f0*/  LDC.64 R250, c[0x0][0x428] ;  /* 0x00010a00fffa7b82 */ /* 0x000e220000000a00 */
[----:B------:R-:W-:Y:S02]  /*c400*/  F2FP.BF16.F32.PACK_AB R12, R174, R12 ;  /* 0x0000000cae0c723e */ /* 0x000fe400000010ff */
[----:B------:R-:W-:Y:S01]  /*c410*/  F2FP.BF16.F32.PACK_AB R172, R0, R172 ;  /* 0x000000ac00ac723e */ /* 0x000fe200000010ff */
[----:B0-----:R-:W-:-:S04]  /*c420*/  IMAD.WIDE.U32 R198, R239, 0x10, R250 ;  /* 0x00000010efc67825 */ /* 0x001fc800078e00fa */
[--C-:B------:R-:W-:Y:S01]  /*c430*/  IMAD.WIDE.U32 R200, R19, 0x10, R250.reuse ;  /* 0x0000001013c87825 */ /* 0x100fe200078e00fa */
[----:B------:R-:W-:Y:S04]  /*c440*/  STG.E.128 desc[UR6][R198.64], R4 ;  /* 0x00000004c6007986 */ /* 0x000fe8000c101d06 */
[----:B------:R0:W-:Y:S01]  /*c450*/  STG.E.128 desc[UR6][R200.64], R12 ;  /* 0x0000000cc8007986 */ /* 0x0001e2000c101d06 */
[----:B------:R-:W-:-:S03]  /*c460*/  IMAD.WIDE.U32 R192, R215, 0x10, R250 ;  /* 0x00000010d7c07825 */ /* 0x000fc600078e00fa */
[----:B------:R-:W2:Y:S01]  /*c470*/  LDL R215, [R1+0x8] ;  /* 0x0000080001d77983 */ /* 0x000ea20000100800 */
[----:B------:R-:W-:Y:S01]  /*c480*/  F2FP.BF16.F32.PACK_AB R174, R191, R173 ;  /* 0x000000adbfae723e */ /* 0x000fe200000010ff */
[--C-:B------:R-:W-:Y:S01]  /*c490*/  IMAD.WIDE.U32 R202, R187, 0x10, R250.reuse ;  /* 0x00000010bbca7825 */ /* 0x100fe200078e00fa */
[----:B------:R-:W-:Y:S01]  /*c4a0*/  F2FP.BF16.F32.PACK_AB R175, R190, R175 ;  /* 0x000000afbeaf723e */ /* 0x000fe200000010ff */
[----:B------:R-:W2:Y:S01]  /*c4b0*/  LDL R187, [R1+0x1c] ;  /* 0x00001c0001bb7983 */ /* 0x000ea20000100800 */
[----:B------:R-:W-:Y:S01]  /*c4c0*/  F2FP.BF16.F32.PACK_AB R173, R3, R2 ;  /* 0x0000000203ad723e */ /* 0x000fe200000010ff */
[----:B------:R-:W-:Y:S02]  /*c4d0*/  IMAD.WIDE.U32 R190, R206, 0x10, R250 ;  /* 0x00000010cebe7825 */ /* 0x000fe400078e00fa */
[----:B------:R-:W2:Y:S04]  /*c4e0*/  LDL R206, [R1+0x18] ;  /* 0x0000180001ce7983 */ /* 0x000ea80000100800 */
[----:B------:R1:W-:Y:S04]  /*c4f0*/  STG.E.128 desc[UR6][R202.64], R172 ;  /* 0x000000acca007986 */ /* 0x0003e8000c101d06 */
[----:B0-----:R-:W2:Y:S04]  /*c500*/  LDL R201, [R1+0x38] ;  /* 0x0000380001c97983 */ /* 0x001ea80000100800 */
[----:B------:R-:W2:Y:S04]  /*c510*/  LDL R200, [R1+0x2c] ;  /* 0x00002c0001c87983 */ /* 0x000ea80000100800 */
[----:B------:R-:W2:Y:S04]  /*c520*/  LDL R199, [R1+0x3c] ;  /* 0x00003c0001c77983 */ /* 0x000ea80000100800 */
[----:B------:R-:W2:Y:S04]  /*c530*/  LDL R198, [R1+0x24] ;  /* 0x0000240001c67983 */ /* 0x000ea80000100800 */
[----:B-1----:R-:W2:Y:S04]  /*c540*/  LDL R203, [R1+0x30] ;  /* 0x0000300001cb7983 */ /* 0x002ea80000100800 */
[----:B------:R-:W2:Y:S04]  /*c550*/  LDL R202, [R1+0x28] ;  /* 0x0000280001ca7983 */ /* 0x000ea80000100800 */
[----:B------:R-:W2:Y:S04]  /*c560*/  LDL R172, [R1+0x34] ;  /* 0x0000340001ac7983 */ /* 0x000ea80000100800 */
[----:B------:R-:W2:Y:S04]  /*c570*/  LDL R173, [R1+0x4c] ;  /* 0x00004c0001ad7983 */ /* 0x000ea80000100800 */
[----:B------:R-:W2:Y:S04]  /*c580*/  LDL R175, [R1+0x14] ;  /* 0x0000140001af7983 */ /* 0x000ea80000100800 */
[----:B------:R-:W2:Y:S01]  /*c590*/  LDL R174, [R1+0x44] ;  /* 0x0000440001ae7983 */ /* 0x000ea20000100800 */
[----:B----4-:R-:W-:-:S03]  /*c5a0*/  FFMA.FTZ R19, R24, R205, R243 ;  /* 0x000000cd18137223 */ /* 0x010fc600000100f3 */
[----:B------:R-:W4:Y:S01]  /*c5b0*/  LDL R24, [R1+0x54] ;  /* 0x0000540001187983 */ /* 0x000f220000100800 */
[----:B------:R-:W-:-:S03]  /*c5c0*/  FFMA.FTZ R22, R22, R204, R241 ;  /* 0x000000cc16167223 */ /* 0x000fc600000100f1 */
[----:B------:R-:W4:Y:S04]  /*c5d0*/  LDL R204, [R1+0x20] ;  /* 0x0000200001cc7983 */ /* 0x000f280000100800 */
[----:B------:R-:W4:Y:S01]  /*c5e0*/  LDL R205, [R1+0x48] ;  /* 0x0000480001cd7983 */ /* 0x000f220000100800 */
[----:B---3--:R-:W-:Y:S01]  /*c5f0*/  FFMA.FTZ R13, R225, R226, R125 ;  /* 0x000000e2e10d7223 */ /* 0x008fe2000001007d */
        /* <DEDUP_REMOVED lines=10> */
[----:B------:R-:W-:Y:S01]  /*c6a0*/  F2FP.BF16.F32.PACK_AB R5, R14, R5 ;  /* 0x000000050e05723e */ /* 0x000fe200000010ff */
[----:B------:R-:W-:Y:S01]  /*c6b0*/  FFMA.FTZ R14, R8, R210, R116 ;  /* 0x000000d2080e7223 */ /* 0x000fe20000010074 */
[----:B------:R-:W-:Y:S01]  /*c6c0*/  F2FP.BF16.F32.PACK_AB R15, R15, R11 ;  /* 0x0000000b0f0f723e */ /* 0x000fe200000010ff */
[----:B------:R-:W-:Y:S01]  /*c6d0*/  FFMA.FTZ R11, R227, R213, R121 ;  /* 0x000000d5e30b7223 */ /* 0x000fe20000010079 */
[----:B------:R-:W-:Y:S01]  /*c6e0*/  F2FP.BF16.F32.PACK_AB R7, R12, R7 ;  /* 0x000000070c07723e */ /* 0x000fe200000010ff */
[----:B------:R-:W3:Y:S01]  /*c6f0*/  LDL R222, [R1+0x84] ;  /* 0x0000840001de7983 */ /* 0x000ee20000100800 */
[----:B------:R-:W-:-:S03]  /*c700*/  FFMA.FTZ R8, R21, R208, R240 ;  /* 0x000000d015087223 */ /* 0x000fc600000100f0 */
[----:B------:R-:W4:Y:S04]  /*c710*/  LDL R218, [R1+0x68] ;  /* 0x0000680001da7983 */ /* 0x000f280000100800 */
[----:B------:R-:W4:Y:S04]  /*c720*/  LDL R213, [R1+0xc] ;  /* 0x00000c0001d57983 */ /* 0x000f280000100800 */
[----:B------:R-:W4:Y:S04]  /*c730*/  LDL R212, [R1+0x5c] ;  /* 0x00005c0001d47983 */ /* 0x000f280000100800 */
[----:B------:R-:W4:Y:S04]  /*c740*/  LDL R219, [R1+0x8c] ;  /* 0x00008c0001db7983 */ /* 0x000f280000100800 */
[----:B------:R-:W4:Y:S04]  /*c750*/  LDL R21, [R1+0x6c] ;  /* 0x00006c0001157983 */ /* 0x000f280000100800 */
[----:B------:R-:W4:Y:S04]  /*c760*/  LDL R217, [R1] ;  /* 0x0000000001d97983 */ /* 0x000f280000100800 */
[----:B------:R-:W4:Y:S01]  /*c770*/  LDL R216, [R1+0x50] ;  /* 0x0000500001d87983 */ /* 0x000f220000100800 */
[----:B------:R-:W-:-:S03]  /*c780*/  FFMA.FTZ R16, R10, R209, R117 ;  /* 0x000000d10a107223 */ /* 0x000fc60000010075 */
[----:B------:R-:W4:Y:S04]  /*c790*/  LDL R223, [R1+0x80] ;  /* 0x0000800001df7983 */ /* 0x000f280000100800 */
[----:B------:R-:W4:Y:S04]  /*c7a0*/  LDL R210, [R1+0x60] ;  /* 0x0000600001d27983 */ /* 0x000f280000100800 */
[----:B------:R-:W4:Y:S04]  /*c7b0*/  LDL R209, [R1+0x64] ;  /* 0x0000640001d17983 */ /* 0x000f280000100800 */
[----:B------:R-:W4:Y:S01]  /*c7c0*/  LDL R208, [R1+0x10] ;  /* 0x0000100001d07983 */ /* 0x000f220000100800 */
[----:B--2---:R-:W-:-:S05]  /*c7d0*/  FFMA.FTZ R0, R234, R249, R128 ;  /* 0x000000f9ea007223 */ /* 0x004fca0000010080 */
[----:B------:R-:W-:Y:S01]  /*c7e0*/  F2FP.BF16.F32.PACK_AB R4, R4, R0 ;  /* 0x000000000404723e */ /* 0x000fe200000010ff */
[----:B------:R-:W-:Y:S01]  /*c7f0*/  FFMA.FTZ R0, R229, R214, R120 ;  /* 0x000000d6e5007223 */ /* 0x000fe20000010078 */
[----:B------:R-:W-:Y:S01]  /*c800*/  FFMA.FTZ R12, R221, R211, R123 ;  /* 0x000000d3dd0c7223 */ /* 0x000fe2000001007b */
[----:B------:R-:W2:Y:S04]  /*c810*/  LDL R214, [R1+0x58] ;  /* 0x0000580001d67983 */ /* 0x000ea80000100800 */
[----:B------:R-:W2:Y:S04]  /*c820*/  LDL R221, [R1+0x88] ;  /* 0x0000880001dd7983 */ /* 0x000ea80000100800 */
[----:B------:R-:W2:Y:S01]  /*c830*/  LDL R211, [R1+0x4] ;  /* 0x0000040001d37983 */ /* 0x000ea20000100800 */
[----:B------:R-:W-:-:S03]  /*c840*/  FFMA.FTZ R10, R23, R207, R242 ;  /* 0x000000cf170a7223 */ /* 0x000fc600000100f2 */
[----:B------:R-:W2:Y:S01]  /*c850*/  LDL R207, [R1+0x40] ;  /* 0x0000400001cf7983 */ /* 0x000ea20000100800 */
[----:B------:R-:W-:Y:S02]  /*c860*/  F2FP.BF16.F32.PACK_AB R22, R22, R8 ;  /* 0x000000081616723e */ /* 0x000fe400000010ff */
[----:B------:R-:W-:Y:S02]  /*c870*/  F2FP.BF16.F32.PACK_AB R13, R12, R13 ;  /* 0x0000000d0c0d723e */ /* 0x000fe400000010ff */
[----:B------:R-:W-:Y:S02]  /*c880*/  F2FP.BF16.F32.PACK_AB R23, R19, R10 ;  /* 0x0000000a1317723e */ /* 0x000fe400000010ff */
[----:B------:R-:W-:Y:S02]  /*c890*/  F2FP.BF16.F32.PACK_AB R14, R16, R14 ;  /* 0x0000000e100e723e */ /* 0x000fe400000010ff */
        /* <DEDUP_REMOVED lines=8> */
[----:B------:R-:W-:Y:S01]  /*c920*/  FFMA.FTZ R174, R182, R174, R175 ;  /* 0x000000aeb6ae7223 */ /* 0x000fe200000100af */
[----:B---3--:R-:W-:Y:S01]  /*c930*/  FFMA.FTZ R8, R17, R222, R113 ;  /* 0x000000de11087223 */ /* 0x008fe20000010071 */
[----:B----4-:R-:W-:Y:S01]  /*c940*/  FFMA.FTZ R10, R27, R218, R246 ;  /* 0x000000da1b0a7223 */ /* 0x010fe200000100f6 */
[----:B------:R-:W-:Y:S01]  /*c950*/  FFMA.FTZ R17, R180, R212, R213 ;  /* 0x000000d4b4117223 */ /* 0x000fe200000100d5 */
[----:B------:R-:W-:Y:S01]  /*c960*/  FFMA.FTZ R16, R20, R219, R115 ;  /* 0x000000db14107223 */ /* 0x000fe20000010073 */
[----:B------:R-:W-:Y:S01]  /*c970*/  FFMA.FTZ R27, R176, R21, R247 ;  /* 0x00000015b01b7223 */ /* 0x000fe200000100f7 */
[----:B------:R-:W-:-:S05]  /*c980*/  FFMA.FTZ R0, R220, R223, R112 ;  /* 0x000000dfdc007223 */ /* 0x000fca0000010070 */
[----:B------:R-:W-:Y:S01]  /*c990*/  F2FP.BF16.F32.PACK_AB R20, R8, R0 ;  /* 0x000000000814723e */ /* 0x000fe200000010ff */
[----:B------:R-:W-:Y:S01]  /*c9a0*/  FFMA.FTZ R8, R183, R205, R206 ;  /* 0x000000cdb7087223 */ /* 0x000fe200000100ce */
[----:B------:R-:W-:Y:S01]  /*c9b0*/  FFMA.FTZ R26, R26, R209, R245 ;  /* 0x000000d11a1a7223 */ /* 0x000fe200000100f5 */
[----:B--2---:R-:W-:Y:S01]  /*c9c0*/  FFMA.FTZ R19, R179, R214, R215 ;  /* 0x000000d6b3137223 */ /* 0x004fe200000100d7 */
[----:B------:R-:W-:-:S04]  /*c9d0*/  FFMA.FTZ R11, R18, R221, R114 ;  /* 0x000000dd120b7223 */ /* 0x000fc80000010072 */
[----:B------:R-:W-:Y:S02]  /*c9e0*/  F2FP.BF16.F32.PACK_AB R19, R17, R19 ;  /* 0x000000131113723e */ /* 0x000fe400000010ff */
[----:B------:R-:W-:Y:S02]  /*c9f0*/  F2FP.BF16.F32.PACK_AB R17, R27, R10 ;  /* 0x0000000a1b11723e */ /* 0x000fe400000010ff */
[----:B------:R-:W-:Y:S02]  /*ca00*/  F2FP.BF16.F32.PACK_AB R21, R16, R11 ;  /* 0x0000000b1015723e */ /* 0x000fe400000010ff */
[----:B------:R-:W0:Y:S01]  /*ca10*/  LDC.64 R10, c[0x0][0x380] ;  /* 0x0000e000ff0a7b82 */ /* 0x000e220000000a00 */
[----:B------:R-:W-:Y:S01]  /*ca20*/  FFMA.FTZ R18, R177, R216, R217 ;  /* 0x000000d8b1127223 */ /* 0x000fe200000100d9 */
[----:B------:R-:W-:Y:S01]  /*ca30*/  FFMA.FTZ R24, R178, R24, R211 ;  /* 0x00000018b2187223 */ /* 0x000fe200000100d3 */
[----:B------:R-:W-:Y:S01]  /*ca40*/  FFMA.FTZ R16, R25, R210, R244 ;  /* 0x000000d219107223 */ /* 0x000fe200000100f4 */
[----:B------:R-:W-:Y:S01]  /*ca50*/  FFMA.FTZ R27, R188, R201, R202 ;  /* 0x000000c9bc1b7223 */ /* 0x000fe200000100ca */
[----:B------:R-:W-:-:S02]  /*ca60*/  FFMA.FTZ R25, R189, R199, R200 ;  /* 0x000000c7bd197223 */ /* 0x000fc400000100c8 */
[----:B------:R-:W-:Y:S01]  /*ca70*/  F2FP.BF16.F32.PACK_AB R18, R24, R18 ;  /* 0x000000121812723e */ /* 0x000fe200000010ff */
[----:B------:R-:W-:Y:S01]  /*ca80*/  FFMA.FTZ R24, R185, R203, R204 ;  /* 0x000000cbb9187223 */ /* 0x000fe200000100cc */
[----:B------:R-:W-:Y:S01]  /*ca90*/  FFMA.FTZ R0, R181, R207, R208 ;  /* 0x000000cfb5007223 */ /* 0x000fe200000100d0 */
[----:B------:R-:W-:Y:S02]  /*caa0*/  F2FP.BF16.F32.PACK_AB R16, R26, R16 ;  /* 0x000000101a10723e */ /* 0x000fe400000010ff */
[----:B------:R-:W-:Y:S02]  /*cab0*/  F2FP.BF16.F32.PACK_AB R27, R25, R27 ;  /* 0x0000001b191b723e */ /* 0x000fe400000010ff */
[----:B------:R-:W-:Y:S02]  /*cac0*/  F2FP.BF16.F32.PACK_AB R26, R172, R24 ;  /* 0x00000018ac1a723e */ /* 0x000fe400000010ff */
[----:B------:R-:W-:Y:S02]  /*cad0*/  F2FP.BF16.F32.PACK_AB R25, R173, R8 ;  /* 0x00000008ad19723e */ /* 0x000fe400000010ff */
[----:B------:R-:W-:Y:S01]  /*cae0*/  F2FP.BF16.F32.PACK_AB R24, R174, R0 ;  /* 0x00000000ae18723e */ /* 0x000fe200000010ff */
[----:B------:R1:W-:Y:S04]  /*caf0*/  STG.E.128 desc[UR6][R192.64], R20 ;  /* 0x00000014c0007986 */ /* 0x0003e8000c101d06 */
[----:B------:R1:W-:Y:S01]  /*cb00*/  STG.E.128 desc[UR6][R194.64], R16 ;  /* 0x00000010c2007986 */ /* 0x0003e2000c101d06 */
[----:B0-----:R-:W-:-:S03]  /*cb10*/  LEA R9, R10, R9, 0x2 ;  /* 0x000000090a097211 */ /* 0x001fc600078e10ff */
[----:B------:R1:W-:Y:S01]  /*cb20*/  STG.E.128 desc[UR6][R196.64], R24 ;  /* 0x00000018c4007986 */ /* 0x0003e2000c101d06 */
[----:B------:R-:W-:-:S13]  /*cb30*/  ISETP.GE.AND P0, PT, R9, R11, PT ;  /* 0x0000000b0900720c */ /* 0x000fda0003f06270 */
[----:B------:R-:W-:Y:S05]  /*cb40*/  @!P0 BRA `(.L_x_17996) ;  /* 0xffffffa800108947 */ /* 0x000fea000383ffff */
[----:B------:R-:W-:Y:S05]  /*cb50*/  EXIT ;  /* 0x000000000000794d */ /* 0x000fea0003800000 */
.L_x_17972:
[----:B------:R-:W-:Y:S01]  /*cb60*/  HFMA2 R173, -RZ, RZ, 0, 5.9604644775390625e-08 ;  /* 0x00000001ffad7431 */ /* 0x000fe200000001ff */
[----:B------:R-:W-:Y:S01]  /*cb70*/  BSSY B0, `(.L_x_17997) ;  /* 0x0000006000007945 */ /* 0x000fe20003800000 */
[----:B------:R-:W-:Y:S02]  /*cb80*/  MOV R174, 0x1f ;  /* 0x0000001f00ae7802 */ /* 0x000fe40000000f00 */
[----:B------:R-:W-:-:S07]  /*cb90*/  MOV R175, 0xffffffff ;  /* 0xffffffff00af7802 */ /* 0x000fce0000000f00 */
[----:B------:R-:W-:Y:S05]  /*cba0*/  WARPSYNC.COLLECTIVE R175, `(.L_x_17998) ;  /* 0x00000000af087348 */ /* 0x000fea0003c00000 */
[----:B------:R0:W1:Y:S02]  /*cbb0*/  SHFL.BFLY P0, R234, R172, R173, R174 ;  /* 0x0c0000adacea7389 */ /* 0x00006400000000ae */
[----:B01----:R-:W-:Y:S05]  /*cbc0*/  ENDCOLLECTIVE ;  /* 0x000000000000791b */ /* 0x003fea0003800000 */
.L_x_17998:
[----:B------:R-:W-:Y:S05]  /*cbd0*/  BSYNC B0 ;  /* 0x0000000000007941 */ /* 0x000fea0003800000 */
.L_x_17997:
[----:B------:R-:W-:Y:S01]  /*cbe0*/  MOV R173, R234 ;  /* 0x000000ea00ad7202 */ /* 0x000fe20000000f00 */
[----:B------:R-:W0:Y:S01]  /*cbf0*/  LDC R250, c[0x0][0x400] ;  /* 0x00010000fffa7b82 */ /* 0x000e220000000800 */
[----:B------:R-:W-:Y:S02]  /*cc00*/  MOV R174, 0x1f ;  /* 0x0000001f00ae7802 */ /* 0x000fe40000000f00 */
[----:B------:R-:W-:Y:S01]  /*cc10*/  MOV R175, 0xffffffff ;  /* 0xffffffff00af7802 */ /* 0x000fe20000000f00 */
[----:B------:R-:W-:Y:S01]  /*cc20*/  FADD.FTZ R172, R172, R173 ;  /* 0x000000adacac7221 */ /* 0x000fe20000010000 */
[----:B------:R-:W-:-:S07]  /*cc30*/  HFMA2 R173, -RZ, RZ, 0, 1.1920928955078125e-07 ;  /* 0x00000002ffad7431 */ /* 0x000fce00000001ff */
[----:B0-----:R-:W-:Y:S05]  /*cc40*/  WARPSYNC.COLLECTIVE R175, `(.L_x_17999) ;  /* 0x00000000af087348 */ /* 0x001fea0003c00000 */
[----:B------:R1:W2:Y:S02]  /*cc50*/  SHFL.BFLY P0, R234, R172, R173, R174 ;  /* 0x0c0000adacea7389 */ /* 0x0002a400000000ae */
[----:B012---:R-:W-:Y:S05]  /*cc60*/  ENDCOLLECTIVE ;  /* 0x000000000000791b */ /* 0x007fea0003800000 */
.L_x_17999:
[----:B------:R-:W-:-:S05]  /*cc70*/  MOV R173, R234 ;  /* 0x000000ea00ad7202 */ /* 0x000fca0000000f00 */
[----:B------:R-:W-:Y:S01]  /*cc80*/  FADD.FTZ R172, R172, R173 ;  /* 0x000000adacac7221 */ /* 0x000fe20000010000 */
[----:B------:R-:W-:-:S07]  /*cc90*/  HFMA2 R173, -RZ, RZ, 0, 2.384185791015625e-07 ;  /* 0x00000004ffad7431 */ /* 0x000fce00000001ff */
[----:B------:R-:W-:Y:S05]  /*cca0*/  WARPSYNC.COLLECTIVE R175, `(.L_x_18000) ;  /* 0x00000000af087348 */ /* 0x000fea0003c00000 */
[----:B------:R0:W1:Y:S02]  /*ccb0*/  SHFL.BFLY P0, R234, R172, R173, R174 ;  /* 0x0c0000adacea7389 */ /* 0x00006400000000ae */
[----:B01----:R-:W-:Y:S05]  /*ccc0*/  ENDCOLLECTIVE ;  /* 0x000000000000791b */ /* 0x003fea0003800000 */
.L_x_18000:
[----:B------:R-:W-:-:S05]  /*ccd0*/  MOV R173, R234 ;  /* 0x000000ea00ad7202 */ /* 0x000fca0000000f00 */
[----:B------:R-:W-:Y:S01]  /*cce0*/  FADD.FTZ R172, R172, R173 ;  /* 0x000000adacac7221 */ /* 0x000fe20000010000 */
[----:B------:R-:W-:-:S07]  /*ccf0*/  HFMA2 R173, -RZ, RZ, 0, 4.76837158203125e-07 ;  /* 0x00000008ffad7431 */ /* 0x000fce00000001ff */
[----:B------:R-:W-:Y:S05]  /*cd00*/  WARPSYNC.COLLECTIVE R175, `(.L_x_18001) ;  /* 0x00000000af087348 */ /* 0x000fea0003c00000 */
[----:B------:R0:W1:Y:S02]  /*cd10*/  SHFL.BFLY P0, R234, R172, R173, R174 ;  /* 0x0c0000adacea7389 */ /* 0x00006400000000ae */
[----:B01----:R-:W-:Y:S05]  /*cd20*/  ENDCOLLECTIVE ;  /* 0x000000000000791b */ /* 0x003fea0003800000 */
.L_x_18001:
[----:B------:R-:W-:-:S05]  /*cd30*/  MOV R173, R234 ;  /* 0x000000ea00ad7202 */ /* 0x000fca0000000f00 */
[----:B------:R-:W-:Y:S01]  /*cd40*/  FADD.FTZ R172, R172, R173 ;  /* 0x000000adacac7221 */ /* 0x000fe20000010000 */
[----:B------:R-:W-:-:S07]  /*cd50*/  HFMA2 R173, -RZ, RZ, 0, 9.5367431640625e-07 ;  /* 0x00000010ffad7431 */ /* 0x000fce00000001ff */
[----:B------:R-:W-:Y:S05]  /*cd60*/  WARPSYNC.COLLECTIVE R175, `(.L_x_18002) ;  /* 0x00000000af087348 */ /* 0x000fea0003c00000 */
[----:B------:R0:W1:Y:S02]  /*cd70*/  SHFL.BFLY P0, R234, R172, R173, R174 ;  /* 0x0c0000adacea7389 */ /* 0x00006400000000ae */
[----:B01----:R-:W-:Y:S05]  /*cd80*/  ENDCOLLECTIVE ;  /* 0x000000000000791b */ /* 0x003fea0003800000 */
.L_x_18002:
        /* <DEDUP_REMOVED lines=163> */
[----:B------:R-:W-:-:S07]  /*d7c0*/  HFMA2 R173, -RZ, RZ, 0, 5.9604644775390625e-08 ;  /* 0x00000001ffad7431 */ /* 0x000fce00000001ff */
[----:B------:R-:W-:Y:S05]  /*d7d0*/  WARPSYNC.COLLECTIVE R175, `(.L_x_18003) ;  /* 0x00000000af087348 */ /* 0x000fea0003c00000 */
[----:B------:R0:W1:Y:S02]  /*d7e0*/  SHFL.BFLY P0, R234, R172, R173, R174 ;  /* 0x0c0000adacea7389 */ /* 0x00006400000000ae */
[----:B01----:R-:W-:Y:S05]  /*d7f0*/  ENDCOLLECTIVE ;  /* 0x000000000000791b */ /* 0x003fea0003800000 */
.L_x_18003:
[----:B------:R-:W-:-:S05]  /*d800*/  MOV R173, R234 ;  /* 0x000000ea00ad7202 */ /* 0x000fca0000000f00 */
[----:B------:R-:W-:Y:S01]  /*d810*/  FADD.FTZ R172, R172, R173 ;  /* 0x000000adacac7221 */ /* 0x000fe20000010000 */
[----:B------:R-:W-:-:S07]  /*d820*/  HFMA2 R173, -RZ, RZ, 0, 1.1920928955078125e-07 ;  /* 0x00000002ffad7431 */ /* 0x000fce00000001ff */
[----:B------:R-:W-:Y:S05]  /*d830*/  WARPSYNC.COLLECTIVE R175, `(.L_x_18004) ;  /* 0x00000000af087348 */ /* 0x000fea0003c00000 */
[----:B------:R0:W1:Y:S02]  /*d840*/  SHFL.BFLY P0, R234, R172, R173, R174 ;  /* 0x0c0000adacea7389 */ /* 0x00006400000000ae */
[----:B01----:R-:W-:Y:S05]  /*d850*/  ENDCOLLECTIVE ;  /* 0x000000000000791b */ /* 0x003fea0003800000 */
.L_x_18004:
[----:B------:R-:W-:-:S05]  /*d860*/  MOV R173, R234 ;  /* 0x000000ea00ad7202 */ /* 0x000fca0000000f00 */
[----:B------:R-:W-:Y:S01]  /*d870*/  FADD.FTZ R172, R172, R173 ;  /* 0x000000adacac7221 */ /* 0x000fe20000010000 */
[----:B------:R-:W-:-:S07]  /*d880*/  HFMA2 R173, -RZ, RZ, 0, 2.384185791015625e-07 ;  /* 0x00000004ffad7431 */ /* 0x000fce00000001ff */
[----:B------:R-:W-:Y:S05]  /*d890*/  WARPSYNC.COLLECTIVE R175, `(.L_x_18005) ;  /* 0x00000000af087348 */ /* 0x000fea0003c00000 */
[----:B------:R0:W1:Y:S02]  /*d8a0*/  SHFL.BFLY P0, R234, R172, R173, R174 ;  /* 0x0c0000adacea7389 */ /* 0x00006400000000ae */
[----:B01----:R-:W-:Y:S05]  /*d8b0*/  ENDCOLLECTIVE ;  /* 0x000000000000791b */ /* 0x003fea0003800000 */
.L_x_18005:
[----:B------:R-:W-:-:S05]  /*d8c0*/  MOV R173, R234 ;  /* 0x000000ea00ad7202 */ /* 0x000fca0000000f00 */
[----:B------:R-:W-:Y:S01]  /*d8d0*/  FADD.FTZ R172, R172, R173 ;  /* 0x000000adacac7221 */ /* 0x000fe20000010000 */
[----:B------:R-:W-:-:S07]  /*d8e0*/  HFMA2 R173, -RZ, RZ, 0, 4.76837158203125e-07 ;  /* 0x00000008ffad7431 */ /* 0x000fce00000001ff */
[----:B------:R-:W-:Y:S05]  /*d8f0*/  WARPSYNC.COLLECTIVE R175, `(.L_x_18006) ;  /* 0x00000000af087348 */ /* 0x000fea0003c00000 */
[----:B------:R0:W1:Y:S02]  /*d900*/  SHFL.BFLY P0, R234, R172, R173, R174 ;  /* 0x0c0000adacea7389 */ /* 0x00006400000000ae */
[----:B01----:R-:W-:Y:S05]  /*d910*/  ENDCOLLECTIVE ;  /* 0x000000000000791b */ /* 0x003fea0003800000 */
.L_x_18006:
[----:B------:R-:W-:-:S05]  /*d920*/  MOV R173, R234 ;  /* 0x000000ea00ad7202 */ /* 0x000fca0000000f00 */
[----:B------:R-:W-:Y:S01]  /*d930*/  FADD.FTZ R172, R172, R173 ;  /* 0x000000adacac7221 */ /* 0x000fe20000010000 */
[----:B------:R-:W-:-:S07]  /*d940*/  HFMA2 R173, -RZ, RZ, 0, 9.5367431640625e-07 ;  /* 0x00000010ffad7431 */ /* 0x000fce00000001ff */
[----:B------:R-:W-:Y:S05]  /*d950*/  WARPSYNC.COLLECTIVE R175, `(.L_x_18007) ;  /* 0x00000000af087348 */ /* 0x000fea0003c00000 */
[----:B------:R0:W1:Y:S02]  /*d960*/  SHFL.BFLY P0, R234, R172, R173, R174 ;  /* 0x0c0000adacea7389 */ /* 0x00006400000000ae */
[----:B01----:R-:W-:Y:S05]  /*d970*/  ENDCOLLECTIVE ;  /* 0x000000000000791b */ /* 0x003fea0003800000 */
.L_x_18007:
[----:B------:R-:W-:Y:S01]  /*d980*/  MOV R173, R234 ;  /* 0x000000ea00ad7202 */ /* 0x000fe20000000f00 */
[----:B------:R-:W-:Y:S06]  /*d990*/  BRA `(.L_x_18008) ;  /* 0xffffff7c00b87947 */ /* 0x000fec000383ffff */
.L_x_17995:
[----:B------:R-:W-:Y:S01]  /*d9a0*/  HFMA2 R173, -RZ, RZ, 0, 5.9604644775390625e-08 ;  /* 0x00000001ffad7431 */ /* 0x000fe200000001ff */
[----:B------:R-:W-:Y:S01]  /*d9b0*/  BSSY B0, `(.L_x_18009) ;  /* 0x0000006000007945 */ /* 0x000fe20003800000 */
[----:B------:R-:W-:Y:S02]  /*d9c0*/  MOV R174, 0x1f ;  /* 0x0000001f00ae7802 */ /* 0x000fe40000000f00 */
[----:B------:R-:W-:-:S07]  /*d9d0*/  MOV R175, 0xffffffff ;  /* 0xffffffff00af7802 */ /* 0x000fce0000000f00 */
[----:B------:R-:W-:Y:S05]  /*d9e0*/  WARPSYNC.COLLECTIVE R175, `(.L_x_18010) ;  /* 0x00000000af087348 */ /* 0x000fea0003c00000 */
[----:B------:R0:W1:Y:S02]  /*d9f0*/  SHFL.BFLY P0, R234, R172, R173, R174 ;  /* 0x0c0000adacea7389 */ /* 0x00006400000000ae */
[----:B01----:R-:W-:Y:S05]  /*da00*/  ENDCOLLECTIVE ;  /* 0x000000000000791b */ /* 0x003fea0003800000 */
.L_x_18010:
[----:B------:R-:W-:Y:S05]  /*da10*/  BSYNC B0 ;  /* 0x0000000000007941 */ /* 0x000fea0003800000 */
.L_x_18009:
        /* <DEDUP_REMOVED lines=9> */
.L_x_18011:
[----:B------:R-:W-:-:S05]  /*dab0*/  MOV R173, R234 ;  /* 0x000000ea00ad7202 */ /* 0x000fca0000000f00 */
[----:B------:R-:W-:Y:S01]  /*dac0*/  FADD.FTZ R172, R172, R173 ;  /* 0x000000adacac7221 */ /* 0x000fe20000010000 */
[----:B------:R-:W-:-:S07]  /*dad0*/  HFMA2 R173, -RZ, RZ, 0, 2.384185791015625e-07 ;  /* 0x00000004ffad7431 */ /* 0x000fce00000001ff */
[----:B------:R-:W-:Y:S05]  /*dae0*/  WARPSYNC.COLLECTIVE R175, `(.L_x_18012) ;  /* 0x00000000af087348 */ /* 0x000fea0003c00000 */
[----:B------:R0:W1:Y:S02]  /*daf0*/  SHFL.BFLY P0, R234, R172, R173, R174 ;  /* 0x0c0000adacea7389 */ /* 0x00006400000000ae */
[----:B01----:R-:W-:Y:S05]  /*db00*/  ENDCOLLECTIVE ;  /* 0x000000000000791b */ /* 0x003fea0003800000 */
.L_x_18012:
[----:B------:R-:W-:-:S05]  /*db10*/  MOV R173, R234 ;  /* 0x000000ea00ad7202 */ /* 0x000fca0000000f00 */
[----:B------:R-:W-:Y:S01]  /*db20*/  FADD.FTZ R172, R172, R173 ;  /* 0x000000adacac7221 */ /* 0x000fe20000010000 */
[----:B------:R-:W-:-:S07]  /*db30*/  HFMA2 R173, -RZ, RZ, 0, 4.76837158203125e-07 ;  /* 0x00000008ffad7431 */ /* 0x000fce00000001ff */
[----:B------:R-:W-:Y:S05]  /*db40*/  WARPSYNC.COLLECTIVE R175, `(.L_x_18013) ;  /* 0x00000000af087348 */ /* 0x000fea0003c00000 */
[----:B------:R0:W1:Y:S02]  /*db50*/  SHFL.BFLY P0, R234, R172, R173, R174 ;  /* 0x0c0000adacea7389 */ /* 0x00006400000000ae */
[----:B01----:R-:W-:Y:S05]  /*db60*/  ENDCOLLECTIVE ;  /* 0x000000000000791b */ /* 0x003fea0003800000 */
.L_x_18013:
[----:B------:R-:W-:-:S05]  /*db70*/  MOV R173, R234 ;  /* 0x000000ea00ad7202 */ /* 0x000fca0000000f00 */
[----:B------:R-:W-:Y:S01]  /*db80*/  FADD.FTZ R172, R172, R173 ;  /* 0x000000adacac7221 */ /* 0x000fe20000010000 */
[----:B------:R-:W-:-:S07]  /*db90*/  HFMA2 R173, -RZ, RZ, 0, 9.5367431640625e-07 ;  /* 0x00000010ffad7431 */ /* 0x000fce00000001ff */
[----:B------:R-:W-:Y:S05]  /*dba0*/  WARPSYNC.COLLECTIVE R175, `(.L_x_18014) ;  /* 0x00000000af087348 */ /* 0x000fea0003c00000 */
[----:B------:R0:W1:Y:S02]  /*dbb0*/  SHFL.BFLY P0, R234, R172, R173, R174 ;  /* 0x0c0000adacea7389 */ /* 0x00006400000000ae */
[----:B01----:R-:W-:Y:S05]  /*dbc0*/  ENDCOLLECTIVE ;  /* 0x000000000000791b */ /* 0x003fea0003800000 */
.L_x_18014:
        /* <DEDUP_REMOVED lines=167> */
.L_x_18015:
[----:B------:R-:W-:-:S05]  /*e640*/  MOV R173, R234 ;  /* 0x000000ea00ad7202 */ /* 0x000fca0000000f00 */
[----:B------:R-:W-:Y:S01]  /*e650*/  FADD.FTZ R172, R172, R173 ;  /* 0x000000adacac7221 */ /* 0x000fe20000010000 */
[----:B------:R-:W-:-:S07]  /*e660*/  HFMA2 R173, -RZ, RZ, 0, 1.1920928955078125e-07 ;  /* 0x00000002ffad7431 */ /* 0x000fce00000001ff */
[----:B------:R-:W-:Y:S05]  /*e670*/  WARPSYNC.COLLECTIVE R175, `(.L_x_18016) ;  /* 0x00000000af087348 */ /* 0x000fea0003c00000 */
[----:B------:R0:W1:Y:S02]  /*e680*/  SHFL.BFLY P0, R234, R172, R173, R174 ;  /* 0x0c0000adacea7389 */ /* 0x00006400000000ae */
[----:B01----:R-:W-:Y:S05]  /*e690*/  ENDCOLLECTIVE ;  /* 0x000000000000791b */ /* 0x003fea0003800000 */
.L_x_18016:
[----:B------:R-:W-:-:S05]  /*e6a0*/  MOV R173, R234 ;  /* 0x000000ea00ad7202 */ /* 0x000fca0000000f00 */
[----:B------:R-:W-:Y:S01]  /*e6b0*/  FADD.FTZ R172, R172, R173 ;  /* 0x000000adacac7221 */ /* 0x000fe20000010000 */
[----:B------:R-:W-:-:S07]  /*e6c0*/  HFMA2 R173, -RZ, RZ, 0, 2.384185791015625e-07 ;  /* 0x00000004ffad7431 */ /* 0x000fce00000001ff */
[----:B------:R-:W-:Y:S05]  /*e6d0*/  WARPSYNC.COLLECTIVE R175, `(.L_x_18017) ;  /* 0x00000000af087348 */ /* 0x000fea0003c00000 */
[----:B------:R0:W1:Y:S02]  /*e6e0*/  SHFL.BFLY P0, R234, R172, R173, R174 ;  /* 0x0c0000adacea7389 */ /* 0x00006400000000ae */
[----:B01----:R-:W-:Y:S05]  /*e6f0*/  ENDCOLLECTIVE ;  /* 0x000000000000791b */ /* 0x003fea0003800000 */
.L_x_18017:
[----:B------:R-:W-:-:S05]  /*e700*/  MOV R173, R234 ;  /* 0x000000ea00ad7202 */ /* 0x000fca0000000f00 */
[----:B------:R-:W-:Y:S01]  /*e710*/  FADD.FTZ R172, R172, R173 ;  /* 0x000000adacac7221 */ /* 0x000fe20000010000 */
[----:B------:R-:W-:-:S07]  /*e720*/  HFMA2 R173, -RZ, RZ, 0, 4.76837158203125e-07 ;  /* 0x00000008ffad7431 */ /* 0x000fce00000001ff */
[----:B------:R-:W-:Y:S05]  /*e730*/  WARPSYNC.COLLECTIVE R175, `(.L_x_18018) ;  /* 0x00000000af087348 */ /* 0x000fea0003c00000 */
[----:B------:R0:W1:Y:S02]  /*e740*/  SHFL.BFLY P0, R234, R172, R173, R174 ;  /* 0x0c0000adacea7389 */ /* 0x00006400000000ae */
[----:B01----:R-:W-:Y:S05]  /*e750*/  ENDCOLLECTIVE ;  /* 0x000000000000791b */ /* 0x003fea0003800000 */
.L_x_18018:
[----:B------:R-:W-:-:S05]  /*e760*/  MOV R173, R234 ;  /* 0x000000ea00ad7202 */ /* 0x000fca0000000f00 */
[----:B------:R-:W-:Y:S01]  /*e770*/  FADD.FTZ R172, R172, R173 ;  /* 0x000000adacac7221 */ /* 0x000fe20000010000 */
[----:B------:R-:W-:-:S07]  /*e780*/  HFMA2 R173, -RZ, RZ, 0, 9.5367431640625e-07 ;  /* 0x00000010ffad7431 */ /* 0x000fce00000001ff */
[----:B------:R-:W-:Y:S05]  /*e790*/  WARPSYNC.COLLECTIVE R175, `(.L_x_18019) ;  /* 0x00000000af087348 */ /* 0x000fea0003c00000 */
[----:B------:R0:W1:Y:S02]  /*e7a0*/  SHFL.BFLY P0, R234, R172, R173, R174 ;  /* 0x0c0000adacea7389 */ /* 0x00006400000000ae */
[----:B01----:R-:W-:Y:S05]  /*e7b0*/  ENDCOLLECTIVE ;  /* 0x000000000000791b */ /* 0x003fea0003800000 */
.L_x_18019:
[----:B------:R-:W-:Y:S01]  /*e7c0*/  MOV R173, R234 ;  /* 0x000000ea00ad7202 */ /* 0x000fe20000000f00 */
[----:B------:R-:W-:Y:S06]  /*e7d0*/  BRA `(.L_x_18020) ;  /* 0xffffffc800307947 */ /* 0x000fec000383ffff */
.L_x_18021:
        /* <DEDUP_REMOVED lines=10> */
.L_x_88453:


//--------------------- .text._ZN10layer_norm13ln_fwd_kernelINS_13Kernel_traitsIf13__nv_bfloat16S2_S2_fjLj2560ELj1ELj4ELj1ELj16ENS_18Kernel_traits_baseILj2560EfS2_S2_S2_fjLj128EEEEELb0ELb1ELb1ELb0EEEvNS_9FwdParamsE --------------------------
	.section	.text._ZN10layer_norm13ln_fwd_kernelINS_13Kernel_traitsIf13__nv_bfloat16S2_S2_fjLj2560ELj1ELj4ELj1ELj16ENS_18Kernel_traits_baseILj2560EfS2_S2_S2_fjLj128EEEEELb0ELb1ELb1ELb0EEEvNS_9FwdParamsE,"ax",@progbits
	.align	128
        .global         _ZN10layer_norm13ln_fwd_kernelINS_13Kernel_traitsIf13__nv_bfloat16S2_S2_fjLj2560ELj1ELj4ELj1ELj16ENS_18Kernel_traits_baseILj2560EfS2_S2_S2_fjLj128EEEEELb0ELb1ELb1ELb0EEEvNS_9FwdParamsE
        .type           _ZN10layer_norm13ln_fwd_kernelINS_13Kernel_traitsIf13__nv_bfloat16S2_S2_fjLj2560ELj1ELj4ELj1ELj16ENS_18Kernel_traits_baseILj2560EfS2_S2_S2_fjLj128EEEEELb0ELb1ELb1ELb0EEEvNS_9FwdParamsE,@function
        .size           _ZN10layer_norm13ln_fwd_kernelINS_13Kernel_traitsIf13__nv_bfloat16S2_S2_fjLj2560ELj1ELj4ELj1ELj16ENS_18Kernel_traits_baseILj2560EfS2_S2_S2_fjLj128EEEEELb0ELb1ELb1ELb0EEEvNS_9FwdParamsE,(.L_x_88454 - _ZN10layer_norm13ln_fwd_kernelINS_13Kernel_traitsIf13__nv_bfloat16S2_S2_fjLj2560ELj1ELj4ELj1ELj16ENS_18Kernel_traits_baseILj2560EfS2_S2_S2_fjLj128EEEEELb0ELb1ELb1ELb0EEEvNS_9FwdParamsE)
        .other          _ZN10layer_norm13ln_fwd_kernelINS_13Kernel_traitsIf13__nv_bfloat16S2_S2_fjLj2560ELj1ELj4ELj1ELj16ENS_18Kernel_traits_baseILj2560EfS2_S2_S2_fjLj128EEEEELb0ELb1ELb1ELb0EEEvNS_9FwdParamsE,@"STO_CUDA_ENTRY STV_DEFAULT"
_ZN10layer_norm13ln_fwd_kernelINS_13Kernel_traitsIf13__nv_bfloat16S2_S2_fjLj2560ELj1ELj4ELj1ELj16ENS_18Kernel_traits_baseILj2560EfS2_S2_S2_fjLj128EEEEELb0ELb1ELb1ELb0EEEvNS_9FwdParamsE:
.text._ZN10layer_norm13ln_fwd_kernelINS_13Kernel_traitsIf13__nv_bfloat16S2_S2_fjLj2560ELj1ELj4ELj1ELj16ENS_18Kernel_traits_baseILj2560EfS2_S2_S2_fjLj128EEEEELb0ELb1ELb1ELb0EEEvNS_9FwdParamsE:
        /* <DEDUP_REMOVED lines=12> */
[----:B------:R-:W-:Y:S02]  /*00c0*/  LOP3.LUT R5, R176, 0x1f, RZ, 0x3c, !PT ;  /* 0x0000001fb0057812 */ /* 0x000fe400078e3cff */
[----:B------:R-:W-:Y:S02]  /*00d0*/  MOV R2, R176 ;  /* 0x000000b000027202 */ /* 0x000fe40000000f00 */
[----:B------:R-:W-:Y:S01]  /*00e0*/  LEA.HI.SX32 R0, R0, R5, 0x1d ;  /* 0x0000000500007211 */ /* 0x000fe200078feaff */
[----:B0-----:R-:W-:Y:S06]  /*00f0*/  BRA.U !UP0, `(.L_x_18023) ;  /* 0x0000000d08a47547 */ /* 0x001fec000b800000 */
[----:B------:R-:W2:Y:S04]  /*0100*/  LDL.64 R28, [R1+0x160] ;  /* 0x00016000011c7983 */ /* 0x000ea80000100a00 */
[----:B------:R-:W2:Y:S01]  /*0110*/  LDL.64 R30, [R1+0x168] ;  /* 0x00016800011e7983 */ /* 0x000ea20000100a00 */
[----:B------:R-:W-:-:S03]  /*0120*/  ISETP.GE.U32.AND P0, PT, R0, 0x20, PT ;  /* 0x000000200000780c */ /* 0x000fc60003f06070 */
[----:B------:R-:W3:Y:S04]  /*0130*/  LDL.64 R8, [R1+0x150] ;  /* 0x0001500001087983 */ /* 0x000ee80000100a00 */
[----:B------:R-:W3:Y:S04]  /*0140*/  LDL.64 R10, [R1+0x158] ;  /* 0x00015800010a7983 */ /* 0x000ee80000100a00 */
[----:B------:R-:W4:Y:S02]  /*0150*/  LDL.64 R24, [R1+0x130] ;  /* 0x0001300001187983 */ /* 0x000f240000100a00 */
[----:B------:R-:W0:Y:S02]  /*0160*/  @P0 LDC.64 R12, c[0x0][0x3d0] ;  /* 0x0000f400ff0c0b82 */ /* 0x000e240000000a00 */
[----:B------:R-:W4:Y:S01]  /*0170*/  LDL.64 R26, [R1+0x138] ;  /* 0x00013800011a7983 */ /* 0x000f220000100a00 */
[----:B------:R-:W-:-:S03]  /*0180*/  ISETP.GE.U32.AND P1, PT, R0, 0x40, PT ;  /* 0x000000400000780c */ /* 0x000fc60003f26070 */
[----:B------:R-:W4:Y:S02]  /*0190*/  LDL.64 R36, [R1+0x140] ;  /* 0x0001400001247983 */ /* 0x000f240000100a00 */
[----:B------:R-:W1:Y:S02]  /*01a0*/  @P0 LDC.64 R16, c[0x0][0x438] ;  /* 0x00010e00ff100b82 */ /* 0x000e640000000a00 */
[----:B------:R-:W4:Y:S04]  /*01b0*/  LDL.64 R38, [R1+0x148] ;  /* 0x0001480001267983 */ /* 0x000f280000100a00 */
[----:B------:R-:W4:Y:S02]  /*01c0*/  LDL.64 R32, [R1+0x120] ;  /* 0x0001200001207983 */ /* 0x000f240000100a00 */
[----:B------:R-:W1:Y:S02]  /*01d0*/  @P0 LDC.64 R18, c[0x0][0x3e8] ;  /* 0x0000fa00ff120b82 */ /* 0x000e640000000a00 */
[----:B------:R-:W4:Y:S01]  /*01e0*/  LDL.64 R34, [R1+0x128] ;  /* 0x0001280001227983 */ /* 0x000f220000100a00 */
[----:B0-----:R-:W-:-:S05]  /*01f0*/  @P0 IMAD.WIDE.U32 R12, R2, 0x20, R12 ;  /* 0x00000020020c0825 */ /* 0x001fca00078e000c */
[----:B------:R-:W0:Y:S01]  /*0200*/  @P1 LDC.64 R14, c[0x0][0x3d0] ;  /* 0x0000f400ff0e1b82 */ /* 0x000e220000000a00 */
[----:B------:R-:W-:Y:S01]  /*0210*/  ISETP.GE.U32.AND P2, PT, R0, 0x60, PT ;  /* 0x000000600000780c */ /* 0x000fe20003f46070 */
[----:B-1----:R-:W-:-:S06]  /*0220*/  @P0 IMAD.WIDE.U32 R16, R2, 0x20, R16 ;  /* 0x0000002002100825 */ /* 0x002fcc00078e0010 */
[----:B------:R-:W1:Y:S01]  /*0230*/  @P1 LDC.64 R22, c[0x0][0x438] ;  /* 0x00010e00ff161b82 */ /* 0x000e620000000a00 */
[----:B------:R-:W5:Y:S01]  /*0240*/  @P0 LD.E.128 R200, desc[UR6][R16.64] ;  /* 0x0000000610c80980 */ /* 0x000f62000c101d00 */
[----:B------:R-:W-:-:S06]  /*0250*/  @P0 IMAD.WIDE.U32 R18, R2, 0x20, R18 ;  /* 0x0000002002120825 */ /* 0x000fcc00078e0012 */
[----:B------:R-:W1:Y:S01]  /*0260*/  @P1 LDC.64 R6, c[0x0][0x3e8] ;  /* 0x0000fa00ff061b82 */ /* 0x000e620000000a00 */
[----:B--2---:R-:W2:Y:S01]  /*0270*/  @P0 LDG.E.128 R28, desc[UR6][R12.64] ;  /* 0x000000060c1c0981 */ /* 0x004ea2000c1e1d00 */
[----:B------:R-:W-:-:S06]  /*0280*/  @P0 LOP3.LUT R2, R2, 0x20, RZ, 0xfc, !PT ;  /* 0x0000002002020812 */ /* 0x000fcc00078efcff */
[----:B------:R-:W1:Y:S01]  /*0290*/  @P2 LDC.64 R4, c[0x0][0x3d0] ;  /* 0x0000f400ff042b82 */ /* 0x000e620000000a00 */
[----:B------:R1:W5:Y:S01]  /*02a0*/  @P0 LD.E.128 R204, desc[UR6][R16.64+0x10] ;  /* 0x0000100610cc0980 */ /* 0x000362000c101d00 */
[----:B0-----:R-:W-:-:S03]  /*02b0*/  @P1 IMAD.WIDE.U32 R20, R2, 0x20, R14 ;  /* 0x0000002002141825 */ /* 0x001fc600078e000e */
[----:B---3--:R-:W3:Y:S04]  /*02c0*/  @P0 LDG.E.128 R8, desc[UR6][R12.64+0x10] ;  /* 0x000010060c080981 */ /* 0x008ee8000c1e1d00 */
[----:B------:R-:W5:Y:S04]  /*02d0*/  @P0 LDG.E.128 R124, desc[UR6][R18.64] ;  /* 0x00000006127c0981 */ /* 0x000f68000c1e1d00 */
[----:B----4-:R-:W4:Y:S04]  /*02e0*/  @P1 LDG.E.128 R24, desc[UR6][R20.64+0x10] ;  /* 0x0000100614181981 */ /* 0x010f28000c1e1d00 */
[----:B------:R0:W5:Y:S04]  /*02f0*/  @P0 LDG.E.128 R120, desc[UR6][R18.64+0x10] ;  /* 0x0000100612780981 */ /* 0x000168000c1e1d00 */
[----:B--2---:R2:W-:Y:S04]  /*0300*/  @P0 STL.64 [R1+0x160], R28 ;  /* 0x0001601c01000387 */ /* 0x0045e80000100a00 */
[----:B------:R0:W-:Y:S01]  /*0310*/  @P0 STL.64 [R1+0x168], R30 ;  /* 0x0001681e01000387 */ /* 0x0001e20000100a00 */
[----:B-1----:R-:W-:-:S03]  /*0320*/  @P1 IMAD.WIDE.U32 R22, R2, 0x20, R22 ;  /* 0x0000002002161825 */ /* 0x002fc600078e0016 */
[----:B------:R-:W4:Y:S04]  /*0330*/  @P1 LDG.E.128 R36, desc[UR6][R20.64] ;  /* 0x0000000614241981 */ /* 0x000f28000c1e1d00 */
[----:B--2---:R-:W2:Y:S04]  /*0340*/  LDL.64 R28, [R1+0x110] ;  /* 0x00011000011c7983 */ /* 0x004ea80000100a00 */
[----:B0-----:R-:W2:Y:S01]  /*0350*/  LDL.64 R30, [R1+0x118] ;  /* 0x00011800011e7983 */ /* 0x001ea20000100a00 */
[C---:B------:R-:W-:Y:S01]  /*0360*/  @P1 IMAD.WIDE.U32 R16, R2.reuse, 0x20, R6 ;  /* 0x0000002002101825 */ /* 0x040fe200078e0006 */
[----:B------:R-:W-:-:S02]  /*0370*/  @P1 IADD3 R2, PT, PT, R2, 0x20, RZ ;  /* 0x0000002002021810 */ /* 0x000fc40007ffe0ff */
[----:B---3--:R0:W-:Y:S03]  /*0380*/  @P0 STL.64 [R1+0x150], R8 ;  /* 0x0001500801000387 */ /* 0x0081e60000100a00 */
[----:B------:R-:W-:Y:S01]  /*0390*/  @P2 IMAD.WIDE.U32 R18, R2, 0x20, R4 ;  /* 0x0000002002122825 */ /* 0x000fe200078e0004 */
[----:B------:R-:W-:Y:S01]  /*03a0*/  ISETP.GE.U32.AND P3, PT, R0, 0x80, PT ;  /* 0x000000800000780c */ /* 0x000fe20003f66070 */
[----:B------:R-:W5:Y:S04]  /*03b0*/  @P1 LD.E.128 R208, desc[UR6][R22.64] ;  /* 0x0000000616d01980 */ /* 0x000f68000c101d00 */
[----:B------:R-:W3:Y:S01]  /*03c0*/  @P2 LDG.E.128 R32, desc[UR6][R18.64] ;  /* 0x0000000612202981 */ /* 0x000ee2000c1e1d00 */
[----:B0-----:R-:W0:Y:S03]  /*03d0*/  @P2 LDC.64 R8, c[0x0][0x3e8] ;  /* 0x0000fa00ff082b82 */ /* 0x001e260000000a00 */
[----:B------:R1:W-:Y:S04]  /*03e0*/  @P0 STL.64 [R1+0x158], R10 ;  /* 0x0001580a01000387 */ /* 0x0003e80000100a00 */
[----:B------:R-:W3:Y:S01]  /*03f0*/  LDL.64 R44, [R1+0x100] ;  /* 0x00010000012c7983 */ /* 0x000ee20000100a00 */
[----:B------:R-:W3:Y:S03]  /*0400*/  @P3 LDC.64 R14, c[0x0][0x3d0] ;  /* 0x0000f400ff0e3b82 */ /* 0x000ee60000000a00 */
[----:B------:R-:W3:Y:S04]  /*0410*/  LDL.64 R46, [R1+0x108] ;  /* 0x00010800012e7983 */ /* 0x000ee80000100a00 */
[----:B----4-:R4:W-:Y:S01]  /*0420*/  @P1 STL.64 [R1+0x130], R24 ;  /* 0x0001301801001387 */ /* 0x0109e20000100a00 */
[----:B-1----:R-:W1:Y:S03]  /*0430*/  @P2 LDC.64 R10, c[0x0][0x438] ;  /* 0x00010e00ff0a2b82 */ /* 0x002e660000000a00 */
[----:B------:R4:W-:Y:S04]  /*0440*/  @P1 STL.64 [R1+0x138], R26 ;  /* 0x0001381a01001387 */ /* 0x0009e80000100a00 */
[----:B------:R-:W3:Y:S01]  /*0450*/  LDL.64 R40, [R1+0xe0] ;  /* 0x0000e00001287983 */ /* 0x000ee20000100a00 */
[----:B------:R-:W3:Y:S03]  /*0460*/  @P3 LDC.64 R6, c[0x0][0x438] ;  /* 0x00010e00ff063b82 */ /* 0x000ee60000000a00 */
[----:B----4-:R-:W4:Y:S04]  /*0470*/  LDL.64 R24, [R1+0xf0] ;  /* 0x0000f00001187983 */ /* 0x010f280000100a00 */
[----:B------:R-:W4:Y:S01]  /*0480*/  LDL.64 R26, [R1+0xf8] ;  /* 0x0000f800011a7983 */ /* 0x000f220000100a00 */
[----:B------:R-:W4:Y:S03]  /*0490*/  @P3 LDC.64 R12, c[0x0][0x3e8] ;  /* 0x0000fa00ff0c3b82 */ /* 0x000f260000000a00 */
[----:B------:R-:W4:Y:S04]  /*04a0*/  LDL.64 R42, [R1+0xe8] ;  /* 0x0000e800012a7983 */ /* 0x000f280000100a00 */
[----:B------:R0:W5:Y:S04]  /*04b0*/  @P1 LD.E.128 R212, desc[UR6][R22.64+0x10] ;  /* 0x0000100616d41980 */ /* 0x000168000c101d00 */
[----:B------:R-:W5:Y:S04]  /*04c0*/  @P1 LDG.E.128 R116, desc[UR6][R16.64] ;  /* 0x0000000610741981 */ /* 0x000f68000c1e1d00 */
[----:B------:R3:W5:Y:S04]  /*04d0*/  @P1 LDG.E.128 R112, desc[UR6][R16.64+0x10] ;  /* 0x0000100610701981 */ /* 0x000768000c1e1d00 */
[----:B--2---:R-:W2:Y:S04]  /*04e0*/  @P2 LDG.E.128 R28, desc[UR6][R18.64+0x10] ;  /* 0x00001006121c2981 */ /* 0x004ea8000c1e1d00 */
[----:B------:R0:W-:Y:S01]  /*04f0*/  @P1 STL.64 [R1+0x140], R36 ;  /* 0x0001402401001387 */ /* 0x0001e20000100a00 */
[----:B-1----:R-:W-:-:S03]  /*0500*/  @P2 IMAD.WIDE.U32 R20, R2, 0x20, R10 ;  /* 0x0000002002142825 */ /* 0x002fc600078e000a */
[----:B------:R1:W-:Y:S01]  /*0510*/  @P1 STL.64 [R1+0x148], R38 ;  /* 0x0001482601001387 */ /* 0x0003e20000100a00 */
[C---:B0-----:R-:W-:Y:S01]  /*0520*/  @P2 IMAD.WIDE.U32 R22, R2.reuse, 0x20, R8 ;  /* 0x0000002002162825 */ /* 0x041fe200078e0008 */
[----:B------:R-:W-:Y:S02]  /*0530*/  @P2 IADD3 R2, PT, PT, R2, 0x20, RZ ;  /* 0x0000002002022810 */ /* 0x000fe40007ffe0ff */
[----:B------:R-:W-:Y:S01]  /*0540*/  ISETP.GE.U32.AND P0, PT, R0, 0xa0, PT ;  /* 0x000000a00000780c */ /* 0x000fe20003f06070 */
[----:B------:R-:W5:Y:S04]  /*0550*/  @P2 LD.E.128 R216, desc[UR6][R20.64] ;  /* 0x0000000614d82980 */ /* 0x000f68000c101d00 */
[----:B------:R-:W2:Y:S04]  /*0560*/  LDL.64 R36, [R1+0xd0] ;  /* 0x0000d00001247983 */ /* 0x000ea80000100a00 */
[----:B-1----:R-:W2:Y:S04]  /*0570*/  LDL.64 R38, [R1+0xd8] ;  /* 0x0000d80001267983 */ /* 0x002ea80000100a00 */
[----:B---3--:R0:W-:Y:S01]  /*0580*/  @P2 STL.64 [R1+0x120], R32 ;  /* 0x0001202001002387 */ /* 0x0081e20000100a00 */
[----:B------:R-:W-:Y:S01]  /*0590*/  @P3 IMAD.WIDE.U32 R16, R2, 0x20, R14 ;  /* 0x0000002002103825 */ /* 0x000fe200078e000e */
[----:B------:R-:W-:Y:S01]  /*05a0*/  ISETP.GE.U32.AND P1, PT, R0, 0xc0, PT ;  /* 0x000000c00000780c */ /* 0x000fe20003f26070 */
[----:B------:R-:W1:Y:S01]  /*05b0*/  @P0 LDC.64 R4, c[0x0][0x3d0] ;  /* 0x0000f400ff040b82 */ /* 0x000e620000000a00 */
[----:B------:R3:W-:Y:S04]  /*05c0*/  @P2 STL.64 [R1+0x128], R34 ;  /* 0x0001282201002387 */ /* 0x0007e80000100a00 */
[----:B------:R-:W2:Y:S03]  /*05d0*/  @P3 LDG.E.128 R44, desc[UR6][R16.64] ;  /* 0x00000006102c3981 */ /* 0x000ea6000c1e1d00 */
[----:B------:R-:W1:Y:S01]  /*05e0*/  @P0 LDC.64 R14, c[0x0][0x438] ;  /* 0x00010e00ff0e0b82 */ /* 0x000e620000000a00 */
[----:B0-----:R-:W2:Y:S04]  /*05f0*/  LDL.64 R32, [R1+0xc0] ;  /* 0x0000c00001207983 */ /* 0x001ea80000100a00 */
[----:B---3--:R-:W3:Y:S03]  /*0600*/  LDL.64 R34, [R1+0xc8] ;  /* 0x0000c80001227983 */ /* 0x008ee60000100a00 */
[----:B------:R-:W0:Y:S01]  /*0610*/  @P0 LDC.64 R8, c[0x0][0x3e8] ;  /* 0x0000fa00ff080b82 */ /* 0x000e220000000a00 */
[----:B----4-:R-:W4:Y:S04]  /*0620*/  @P3 LDG.E.128 R24, desc[UR6][R16.64+0x10] ;  /* 0x0000100610183981 */ /* 0x010f28000c1e1d00 */
[----:B------:R1:W5:Y:S03]  /*0630*/  @P2 LD.E.128 R220, desc[UR6][R20.64+0x10] ;  /* 0x0000100614dc2980 */ /* 0x000366000c101d00 */
[----:B------:R-:W0:Y:S01]  /*0640*/  @P1 LDC.64 R10, c[0x0][0x3d0] ;  /* 0x0000f400ff0a1b82 */ /* 0x000e220000000a00 */
[----:B------:R-:W5:Y:S04]  /*0650*/  @P2 LDG.E.128 R108, desc[UR6][R22.64] ;  /* 0x00000006166c2981 */ /* 0x000f68000c1e1d00 */
[----:B------:R-:W5:Y:S04]  /*0660*/  @P2 LDG.E.128 R104, desc[UR6][R22.64+0x10] ;  /* 0x0000100616682981 */ /* 0x000f68000c1e1d00 */
[----:B--2---:R2:W-:Y:S04]  /*0670*/  @P2 STL.64 [R1+0x110], R28 ;  /* 0x0001101c01002387 */ /* 0x0045e80000100a00 */
[----:B------:R1:W-:Y:S04]  /*0680*/  @P2 STL.64 [R1+0x118], R30 ;  /* 0x0001181e01002387 */ /* 0x0003e80000100a00 */
[----:B--2---:R-:W2:Y:S04]  /*0690*/  LDL.64 R28, [R1+0xb0] ;  /* 0x0000b000011c7983 */ /* 0x004ea80000100a00 */
[----:B-1----:R-:W2:Y:S01]  /*06a0*/  LDL.64 R30, [R1+0xb8] ;  /* 0x0000b800011e7983 */ /* 0x002ea20000100a00 */
[----:B------:R-:W-:-:S04]  /*06b0*/  @P3 IMAD.WIDE.U32 R18, R2, 0x20, R6 ;  /* 0x0000002002123825 */ /* 0x000fc800078e0006 */
[C---:B------:R-:W-:Y:S01]  /*06c0*/  @P3 IMAD.WIDE.U32 R12, R2.reuse, 0x20, R12 ;  /* 0x00000020020c3825 */ /* 0x040fe200078e000c */
[----:B------:R-:W-:Y:S01]  /*06d0*/  @P3 IADD3 R2, PT, PT, R2, 0x20, RZ ;  /* 0x0000002002023810 */ /* 0x000fe20007ffe0ff */
[----:B------:R-:W5:Y:S04]  /*06e0*/  @P3 LD.E.128 R224, desc[UR6][R18.64] ;  /* 0x0000000612e03980 */ /* 0x000f68000c101d00 */
[----:B------:R-:W-:Y:S01]  /*06f0*/  @P0 IMAD.WIDE.U32 R20, R2, 0x20, R4 ;  /* 0x0000002002140825 */ /* 0x000fe200078e0004 */
[----:B------:R1:W5:Y:S01]  /*0700*/  @P3 LD.E.128 R228, desc[UR6][R18.64+0x10] ;  /* 0x0000100612e43980 */ /* 0x000362000c101d00 */
[----:B------:R-:W-:Y:S01]  /*0710*/  ISETP.GE.U32.AND P2, PT, R0, 0xe0, PT ;  /* 0x000000e00000780c */ /* 0x000fe20003f46070 */
[----:B------:R-:W4:Y:S01]  /*0720*/  @P1 LDC.64 R4, c[0x0][0x3e8] ;  /* 0x0000fa00ff041b82 */ /* 0x000f220000000a00 */
[C---:B------:R-:W-:Y:S01]  /*0730*/  @P0 IMAD.WIDE.U32 R14, R2.reuse, 0x20, R14 ;  /* 0x00000020020e0825 */ /* 0x040fe200078e000e */
[----:B------:R-:W2:Y:S03]  /*0740*/  @P0 LDG.E.128 R40, desc[UR6][R20.64] ;  /* 0x0000000614280981 */ /* 0x000ea6000c1e1d00 */
[C---:B0-----:R-:W-:Y:S01]  /*0750*/  @P0 IMAD.WIDE.U32 R16, R2.reuse, 0x20, R8 ;  /* 0x0000002002100825 */ /* 0x041fe200078e0008 */
[----:B------:R-:W-:Y:S01]  /*0760*/  @P0 IADD3 R2, PT, PT, R2, 0x20, RZ ;  /* 0x0000002002020810 */ /* 0x000fe20007ffe0ff */
[----:B------:R-:W2:Y:S04]  /*0770*/  @P0 LDG.E.128 R36, desc[UR6][R20.64+0x10] ;  /* 0x0000100614240981 */ /* 0x000ea8000c1e1d00 */
[C---:B-1----:R-:W-:Y:S01]  /*0780*/  @P1 IMAD.WIDE.U32 R18, R2.reuse, 0x20, R10 ;  /* 0x0000002002121825 */ /* 0x042fe200078e000a */
[----:B------:R-:W0:Y:S01]  /*0790*/  @P2 LDC.64 R8, c[0x0][0x438] ;  /* 0x00010e00ff082b82 */ /* 0x000e220000000a00 */
[----:B------:R-:W5:Y:S04]  /*07a0*/  @P3 LDG.E.128 R100, desc[UR6][R12.64] ;  /* 0x000000060c643981 */ /* 0x000f68000c1e1d00 */
[----:B---3--:R-:W3:Y:S03]  /*07b0*/  @P1 LDG.E.128 R32, desc[UR6][R18.64] ;  /* 0x0000000612201981 */ /* 0x008ee6000c1e1d00 */
[----:B------:R-:W1:Y:S01]  /*07c0*/  @P2 LDC.64 R6, c[0x0][0x3d0] ;  /* 0x0000f400ff062b82 */ /* 0x000e620000000a00 */
[----:B----4-:R4:W-:Y:S04]  /*07d0*/  @P3 STL.64 [R1+0xf0], R24 ;  /* 0x0000f01801003387 */ /* 0x0109e80000100a00 */
[----:B------:R-:W-:Y:S01]  /*07e0*/  @P3 STL.64 [R1+0xf8], R26 ;  /* 0x0000f81a01003387 */ /* 0x000fe20000100a00 */
[----:B------:R-:W-:-:S02]  /*07f0*/  @P1 IMAD.WIDE.U32 R4, R2, 0x20, R4 ;  /* 0x0000002002041825 */ /* 0x000fc400078e0004 */
[----:B------:R-:W3:Y:S01]  /*0800*/  @P2 LDC.64 R10, c[0x0][0x3e8] ;  /* 0x0000fa00ff0a2b82 */ /* 0x000ee20000000a00 */
[----:B------:R0:W-:Y:S04]  /*0810*/  @P3 STL.64 [R1+0x100], R44 ;  /* 0x0001002c01003387 */ /* 0x0001e80000100a00 */
[----:B------:R1:W-:Y:S03]  /*0820*/  @P3 STL.64 [R1+0x108], R46 ;  /* 0x0001082e01003387 */ /* 0x0003e60000100a00 */
[----:B----4-:R-:W4:Y:S01]  /*0830*/  @P1 LDC.64 R24, c[0x0][0x438] ;  /* 0x00010e00ff181b82 */ /* 0x010f220000000a00 */
[----:B------:R-:W3:Y:S04]  /*0840*/  LDL.64 R20, [R1] ;  /* 0x0000000001147983 */ /* 0x000ee80000100a00 */
[----:B------:R-:W3:Y:S04]  /*0850*/  LDL.64 R22, [R1+0x8] ;  /* 0x0000080001167983 */ /* 0x000ee80000100a00 */
        /* <DEDUP_REMOVED lines=10> */
[----:B0-----:R-:W3:Y:S04]  /*0900*/  LDL.64 R44, [R1+0x20] ;  /* 0x00002000012c7983 */ /* 0x001ee80000100a00 */
[----:B-1----:R-:W3:Y:S04]  /*0910*/  LDL.64 R46, [R1+0x28] ;  /* 0x00002800012e7983 */ /* 0x002ee80000100a00 */
[----:B------:R0:W5:Y:S04]  /*0920*/  @P3 LDG.E.128 R96, desc[UR6][R12.64+0x10] ;  /* 0x000010060c603981 */ /* 0x000168000c1e1d00 */
[----:B------:R-:W5:Y:S04]  /*0930*/  @P0 LD.E.128 R232, desc[UR6][R14.64] ;  /* 0x000000060ee80980 */ /* 0x000f68000c101d00 */
[----:B------:R1:W5:Y:S04]  /*0940*/  @P0 LD.E.128 R236, desc[UR6][R14.64+0x10] ;  /* 0x000010060eec0980 */ /* 0x000368000c101d00 */
[----:B------:R-:W5:Y:S04]  /*0950*/  @P0 LDG.E.128 R92, desc[UR6][R16.64] ;  /* 0x00000006105c0981 */ /* 0x000f68000c1e1d00 */
[----:B------:R1:W5:Y:S04]  /*0960*/  @P0 LDG.E.128 R88, desc[UR6][R16.64+0x10] ;  /* 0x0000100610580981 */ /* 0x000368000c1e1d00 */
[----:B--2---:R-:W2:Y:S01]  /*0970*/  @P1 LDG.E.128 R28, desc[UR6][R18.64+0x10] ;  /* 0x00001006121c1981 */ /* 0x004ea2000c1e1d00 */
[C---:B----4-:R-:W-:Y:S01]  /*0980*/  @P1 IMAD.WIDE.U32 R24, R2.reuse, 0x20, R24 ;  /* 0x0000002002181825 */ /* 0x050fe200078e0018 */
[----:B------:R-:W-:-:S02]  /*0990*/  @P1 IADD3 R2, PT, PT, R2, 0x20, RZ ;  /* 0x0000002002021810 */ /* 0x000fc40007ffe0ff */
[----:B------:R-:W5:Y:S04]  /*09a0*/  @P1 LDG.E.128 R84, desc[UR6][R4.64] ;  /* 0x0000000604541981 */ /* 0x000f68000c1e1d00 */
[----:B------:R4:W5:Y:S04]  /*09b0*/  @P1 LDG.E.128 R80, desc[UR6][R4.64+0x10] ;  /* 0x0000100604501981 */ /* 0x000968000c1e1d00 */
[----:B------:R0:W-:Y:S04]  /*09c0*/  @P0 STL.64 [R1+0xe0], R40 ;  /* 0x0000e02801000387 */ /* 0x0001e80000100a00 */
[----:B------:R1:W-:Y:S01]  /*09d0*/  @P0 STL.64 [R1+0xe8], R42 ;  /* 0x0000e82a01000387 */ /* 0x0003e20000100a00 */
[----:B------:R-:W-:-:S03]  /*09e0*/  ISETP.GE.U32.AND P3, PT, R0, 0x100, PT ;  /* 0x000001000000780c */ /* 0x000fc60003f66070 */
[----:B------:R2:W5:Y:S04]  /*09f0*/  @P1 LD.E.128 R240, desc[UR6][R24.64] ;  /* 0x0000000618f01980 */ /* 0x000568000c101d00 */
[----:B0-----:R0:W2:Y:S04]  /*0a00*/  LDL.64 R40, [R1+0x60] ;  /* 0x0000600001287983 */ /* 0x0010a80000100a00 */
[----:B-1----:R0:W2:Y:S01]  /*0a10*/  LDL.64 R42, [R1+0x68] ;  /* 0x00006800012a7983 */ /* 0x0020a20000100a00 */
[C---:B------:R-:W-:Y:S01]  /*0a20*/  @P2 IMAD.WIDE.U32 R8, R2.reuse, 0x20, R8 ;  /* 0x0000002002082825 */ /* 0x040fe200078e0008 */
[----:B------:R-:W1:Y:S02]  /*0a30*/  @P3 LDC.64 R12, c[0x0][0x3d0] ;  /* 0x0000f400ff0c3b82 */ /* 0x000e640000000a00 */
[----:B------:R4:W-:Y:S04]  /*0a40*/  @P0 STL.64 [R1+0xd0], R36 ;  /* 0x0000d02401000387 */ /* 0x0009e80000100a00 */
[----:B------:R0:W-:Y:S02]  /*0a50*/  @P0 STL.64 [R1+0xd8], R38 ;  /* 0x0000d82601000387 */ /* 0x0001e40000100a00 */
[----:B------:R-:W1:Y:S01]  /*0a60*/  @P3 LDC.64 R14, c[0x0][0x438] ;  /* 0x00010e00ff0e3b82 */ /* 0x000e620000000a00 */
[----:B------:R-:W-:Y:S01]  /*0a70*/  @P2 IMAD.WIDE.U32 R6, R2, 0x20, R6 ;  /* 0x0000002002062825 */ /* 0x000fe200078e0006 */
[----:B------:R1:W5:Y:S04]  /*0a80*/  @P2 LD.E.128 R248, desc[UR6][R8.64] ;  /* 0x0000000608f82980 */ /* 0x000368000c101d00 */
[----:B----4-:R4:W4:Y:S02]  /*0a90*/  LDL.64 R36, [R1+0x50] ;  /* 0x0000500001247983 */ /* 0x0109240000100a00 */
[----:B------:R-:W1:Y:S02]  /*0aa0*/  @P3 LDC.64 R16, c[0x0][0x3e8] ;  /* 0x0000fa00ff103b82 */ /* 0x000e640000000a00 */
[----:B0-----:R0:W4:Y:S04]  /*0ab0*/  LDL.64 R38, [R1+0x58] ;  /* 0x0000580001267983 */ /* 0x0011280000100a00 */
[----:B---3--:R3:W-:Y:S04]  /*0ac0*/  @P1 STL.64 [R1+0xc0], R32 ;  /* 0x0000c02001001387 */ /* 0x0087e80000100a00 */
[----:B------:R0:W-:Y:S04]  /*0ad0*/  @P1 STL.64 [R1+0xc8], R34 ;  /* 0x0000c82201001387 */ /* 0x0001e80000100a00 */
[----:B------:R-:W4:Y:S04]  /*0ae0*/  @P2 LD.E.128 R20, desc[UR6][R8.64+0x10] ;  /* 0x0000100608142980 */ /* 0x000f28000c101d00 */
[----:B---3--:R3:W3:Y:S04]  /*0af0*/  LDL.64 R32, [R1+0x30] ;  /* 0x0000300001207983 */ /* 0x0086e80000100a00 */
[----:B0-----:R0:W3:Y:S01]  /*0b00*/  LDL.64 R34, [R1+0x38] ;  /* 0x0000380001227983 */ /* 0x0010e20000100a00 */
[----:B------:R-:W-:Y:S01]  /*0b10*/  ISETP.GE.U32.AND P0, PT, R0, 0x120, PT ;  /* 0x000001200000780c */ /* 0x000fe20003f06070 */
[----:B------:R-:W-:-:S02]  /*0b20*/  @P2 IMAD.WIDE.U32 R10, R2, 0x20, R10 ;  /* 0x00000020020a2825 */ /* 0x000fc400078e000a */
[----:B------:R-:W3:Y:S04]  /*0b30*/  @P2 LDG.E.128 R136, desc[UR6][R6.64] ;  /* 0x0000000606882981 */ /* 0x000ee8000c1e1d00 */
[----:B------:R-:W3:Y:S04]  /*0b40*/  @P2 LDG.E.128 R132, desc[UR6][R6.64+0x10] ;  /* 0x0000100606842981 */ /* 0x000ee8000c1e1d00 */
[----:B------:R0:W5:Y:S02]  /*0b50*/  @P1 LD.E.128 R244, desc[UR6][R24.64+0x10] ;  /* 0x0000100618f41980 */ /* 0x000164000c101d00 */
[----:B------:R-:W0:Y:S08]  /*0b60*/  @P0 LDC.64 R4, c[0x0][0x438] ;  /* 0x00010e00ff040b82 */ /* 0x000e300000000a00 */
[----:B------:R-:W0:Y:S01]  /*0b70*/  @P0 LDC.64 R18, c[0x0][0x3d0] ;  /* 0x0000f400ff120b82 */ /* 0x000e220000000a00 */
[----:B--2---:R2:W-:Y:S04]  /*0b80*/  @P1 STL.64 [R1+0xb0], R28 ;  /* 0x0000b01c01001387 */ /* 0x0045e80000100a00 */
[----:B------:R1:W-:Y:S01]  /*0b90*/  @P1 STL.64 [R1+0xb8], R30 ;  /* 0x0000b81e01001387 */ /* 0x0003e20000100a00 */
[----:B------:R-:W-:-:S03]  /*0ba0*/  @P2 IADD3 R2, PT, PT, R2, 0x20, RZ ;  /* 0x0000002002022810 */ /* 0x000fc60007ffe0ff */
[----:B------:R0:W5:Y:S04]  /*0bb0*/  @P2 LDG.E.128 R76, desc[UR6][R10.64] ;  /* 0x000000060a4c2981 */ /* 0x000168000c1e1d00 */
[----:B--2---:R2:W2:Y:S04]  /*0bc0*/  LDL.64 R28, [R1+0x40] ;  /* 0x00004000011c7983 */ /* 0x0044a80000100a00 */
[----:B-1----:R1:W2:Y:S01]  /*0bd0*/  LDL.64 R30, [R1+0x48] ;  /* 0x00004800011e7983 */ /* 0x0022a20000100a00 */
[----:B------:R-:W-:-:S03]  /*0be0*/  @P3 IMAD.WIDE.U32 R12, R2, 0x20, R12 ;  /* 0x00000020020c3825 */ /* 0x000fc600078e000c */
[----:B------:R1:W5:Y:S01]  /*0bf0*/  @P2 LDG.E.128 R72, desc[UR6][R10.64+0x10] ;  /* 0x000010060a482981 */ /* 0x000362000c1e1d00 */
[----:B------:R-:W-:-:S03]  /*0c00*/  @P3 IMAD.WIDE.U32 R14, R2, 0x20, R14 ;  /* 0x00000020020e3825 */ /* 0x000fc600078e000e */
[----:B------:R-:W2:Y:S01]  /*0c10*/  @P3 LDG.E.128 R52, desc[UR6][R12.64+0x10] ;  /* 0x000010060c343981 */ /* 0x000ea2000c1e1d00 */
[C---:B------:R-:W-:Y:S01]  /*0c20*/  @P3 IMAD.WIDE.U32 R16, R2.reuse, 0x20, R16 ;  /* 0x0000002002103825 */ /* 0x040fe200078e0010 */
[----:B------:R-:W-:Y:S02]  /*0c30*/  @P3 IADD3 R2, PT, PT, R2, 0x20, RZ ;  /* 0x0000002002023810 */ /* 0x000fe40007ffe0ff */
[----:B------:R-:W2:Y:S03]  /*0c40*/  @P3 LD.E.128 R44, desc[UR6][R14.64+0x10] ;  /* 0x000010060e2c3980 */ /* 0x000ea6000c101d00 */
[C---:B0-----:R-:W-:Y:S01]  /*0c50*/  @P0 IMAD.WIDE.U32 R4, R2.reuse, 0x20, R4 ;  /* 0x0000002002040825 */ /* 0x041fe200078e0004 */
[----:B------:R-:W2:Y:S03]  /*0c60*/  @P3 LD.E.128 R48, desc[UR6][R14.64] ;  /* 0x000000060e303980 */ /* 0x000ea6000c101d00 */
[C---:B------:R-:W-:Y:S01]  /*0c70*/  @P0 IMAD.WIDE.U32 R18, R2.reuse, 0x20, R18 ;  /* 0x0000002002120825 */ /* 0x040fe200078e0012 */
[----:B------:R-:W2:Y:S04]  /*0c80*/  @P3 LDG.E.128 R128, desc[UR6][R12.64] ;  /* 0x000000060c803981 */ /* 0x000ea8000c1e1d00 */
[----:B------:R-:W2:Y:S04]  /*0c90*/  @P0 LDG.E.128 R40, desc[UR6][R18.64] ;  /* 0x0000000612280981 */ /* 0x000ea8000c1e1d00 */
[----:B------:R1:W5:Y:S04]  /*0ca0*/  @P3 LDG.E.128 R68, desc[UR6][R16.64] ;  /* 0x0000000610443981 */ /* 0x000368000c1e1d00 */
[----:B------:R1:W5:Y:S04]  /*0cb0*/  @P3 LDG.E.128 R64, desc[UR6][R16.64+0x10] ;  /* 0x0000100610403981 */ /* 0x000368000c1e1d00 */
[----:B----4-:R-:W4:Y:S04]  /*0cc0*/  @P0 LDG.E.128 R36, desc[UR6][R18.64+0x10] ;  /* 0x0000100612240981 */ /* 0x010f28000c1e1d00 */
[----:B------:R0:W-:Y:S04]  /*0cd0*/  @P2 STL.64 [R1], R20 ;  /* 0x0000001401002387 */ /* 0x0001e80000100a00 */
[----:B---3--:R-:W3:Y:S01]  /*0ce0*/  @P0 LD.E.128 R32, desc[UR6][R4.64] ;  /* 0x0000000604200980 */ /* 0x008ee2000c101d00 */
[----:B0-----:R-:W0:Y:S02]  /*0cf0*/  @P0 LDC.64 R20, c[0x0][0x3e8] ;  /* 0x0000fa00ff140b82 */ /* 0x001e240000000a00 */
[----:B0-----:R-:W-:-:S05]  /*0d00*/  @P0 IMAD.WIDE.U32 R20, R2, 0x20, R20 ;  /* 0x0000002002140825 */ /* 0x001fca00078e0014 */
[----:B------:R1:W5:Y:S04]  /*0d10*/  @P0 LDG.E.128 R60, desc[UR6][R20.64] ;  /* 0x00000006143c0981 */ /* 0x000368000c1e1d00 */
[----:B------:R1:W5:Y:S04]  /*0d20*/  @P0 LDG.E.128 R56, desc[UR6][R20.64+0x10] ;  /* 0x0000100614380981 */ /* 0x000368000c1e1d00 */
[----:B--2---:R-:W2:Y:S04]  /*0d30*/  @P0 LD.E.128 R28, desc[UR6][R4.64+0x10] ;  /* 0x00001006041c0980 */ /* 0x004ea8000c101d00 */
[----:B------:R1:W-:Y:S04]  /*0d40*/  @P2 STL.64 [R1+0x8], R22 ;  /* 0x0000081601002387 */ /* 0x0003e80000100a00 */
[----:B------:R1:W-:Y:S04]  /*0d50*/  @P2 STL.64 [R1+0xa0], R136 ;  /* 0x0000a08801002387 */ /* 0x0003e80000100a00 */
[----:B------:R1:W-:Y:S04]  /*0d60*/  @P2 STL.64 [R1+0xa8], R138 ;  /* 0x0000a88a01002387 */ /* 0x0003e80000100a00 */
[----:B------:R1:W-:Y:S04]  /*0d70*/  @P2 STL.64 [R1+0x90], R132 ;  /* 0x0000908401002387 */ /* 0x0003e80000100a00 */
[----:B------:R1:W-:Y:S01]  /*0d80*/  @P2 STL.64 [R1+0x98], R134 ;  /* 0x0000988601002387 */ /* 0x0003e20000100a00 */
[----:B------:R-:W-:-:S02]  /*0d90*/  ISETP.GE.U32.AND P1, PT, R0, 0x140, PT ;  /* 0x000001400000780c */ /* 0x000fc40003f26070 */
[----:B------:R-:W-:Y:S01]  /*0da0*/  @P0 IADD3 R2, PT, PT, R2, 0x20, RZ ;  /* 0x0000002002020810 */ /* 0x000fe20007ffe0ff */
[----:B--2---:R1:W-:Y:S04]  /*0db0*/  @P0 STL.64 [R1+0x40], R28 ;  /* 0x0000401c01000387 */ /* 0x0043e80000100a00 */
[----:B------:R1:W-:Y:S04]  /*0dc0*/  @P0 STL.64 [R1+0x48], R30 ;  /* 0x0000481e01000387 */ /* 0x0003e80000100a00 */
[----:B---3--:R1:W-:Y:S04]  /*0dd0*/  @P0 STL.64 [R1+0x30], R32 ;  /* 0x0000302001000387 */ /* 0x0083e80000100a00 */
[----:B------:R1:W-:Y:S04]  /*0de0*/  @P0 STL.64 [R1+0x38], R34 ;  /* 0x0000382201000387 */ /* 0x0003e80000100a00 */
[----:B----4-:R1:W-:Y:S04]  /*0df0*/  @P0 STL.64 [R1+0x50], R36 ;  /* 0x0000502401000387 */ /* 0x0103e80000100a00 */
[----:B------:R1:W-:Y:S04]  /*0e00*/  @P0 STL.64 [R1+0x58], R38 ;  /* 0x0000582601000387 */ /* 0x0003e80000100a00 */
        /* <DEDUP_REMOVED lines=9> */
[----:B------:R1:W-:Y:S01]  /*0ea0*/  @P3 STL.64 [R1+0x88], R130 ;  /* 0x0000888201003387 */ /* 0x0003e20000100a00 */
[----:B------:R-:W-:Y:S05]  /*0eb0*/  @!P1 BRA `(.L_x_18024) ;  /* 0x0000001400a89947 */ /* 0x000fea0003800000 */
[----:B------:R-:W0:Y:S08]  /*0ec0*/  LDC.64 R8, c[0x0][0x3e8] ;  /* 0x0000fa00ff087b82 */ /* 0x000e300000000a00 */
[----:B------:R-:W2:Y:S08]  /*0ed0*/  LDC.64 R4, c[0x0][0x3d0] ;  /* 0x0000f400ff047b82 */ /* 0x000eb00000000a00 */
[----:B------:R-:W3:Y:S01]  /*0ee0*/  LDC.64 R6, c[0x0][0x438] ;  /* 0x00010e00ff067b82 */ /* 0x000ee20000000a00 */
[----:B0-----:R-:W-:-:S05]  /*0ef0*/  IMAD.WIDE.U32 R8, R2, 0x20, R8 ;  /* 0x0000002002087825 */ /* 0x001fca00078e0008 */
[----:B-1----:R4:W5:Y:S01]  /*0f00*/  LDG.E.128 R52, desc[UR6][R8.64] ;  /* 0x0000000608347981 */ /* 0x002962000c1e1d00 */
[----:B--2---:R-:W-:-:S03]  /*0f10*/  IMAD.WIDE.U32 R4, R2, 0x20, R4 ;  /* 0x0000002002047825 */ /* 0x004fc600078e0004 */
[----:B------:R4:W5:Y:S04]  /*0f20*/  LDG.E.128 R48, desc[UR6][R8.64+0x10] ;  /* 0x0000100608307981 */ /* 0x000968000c1e1d00 */
[----:B------:R4:W5:Y:S01]  /*0f30*/  LDG.E.128 R196, desc[UR6][R4.64] ;  /* 0x0000000604c47981 */ /* 0x000962000c1e1d00 */
[----:B---3--:R-:W-:-:S03]  /*0f40*/  IMAD.WIDE.U32 R6, R2, 0x20, R6 ;  /* 0x0000002002067825 */ /* 0x008fc600078e0006 */
[----:B------:R4:W5:Y:S04]  /*0f50*/  LDG.E.128 R192, desc[UR6][R4.64+0x10] ;  /* 0x0000100604c07981 */ /* 0x000968000c1e1d00 */
[----:B------:R4:W5:Y:S04]  /*0f60*/  LD.E.128 R184, desc[UR6][R6.64] ;  /* 0x0000000606b87980 */ /* 0x000968000c101d00 */
[----:B------:R4:W5:Y:S01]  /*0f70*/  LD.E.128 R188, desc[UR6][R6.64+0x10] ;  /* 0x0000100606bc7980 */ /* 0x000962000c101d00 */
[----:B------:R-:W-:Y:S05]  /*0f80*/  BRA `(.L_x_18024) ;  /* 0x0000001400747947 */ /* 0x000fea0003800000 */
.L_x_18023:
        /* <DEDUP_REMOVED lines=46> */
[----:B------:R-:W-:Y:S01]  /*1270*/  ISETP.GE.U32.AND P1, PT, R0, 0x80, PT ;  /* 0x000000800000780c */ /* 0x000fe20003f26070 */
        /* <DEDUP_REMOVED lines=27> */
[----:B------:R-:W-:Y:S01]  /*1430*/  MOV R38, R34 ;  /* 0x0000002200267202 */ /* 0x000fe20000000f00 */
[----:B------:R-:W-:Y:S01]  /*1440*/  IMAD.MOV.U32 R34, RZ, RZ, R16 ;  /* 0x000000ffff227224 */ /* 0x000fe200078e0010 */
[----:B------:R-:W-:Y:S01]  /*1450*/  MOV R37, R19 ;  /* 0x0000001300257202 */ /* 0x000fe20000000f00 */
[----:B------:R-:W4:Y:S01]  /*1460*/  LDL R16, [R1+0x11c] ;  /* 0x00011c0001107983 */ /* 0x000f220000100800 */
[----:B------:R-:W-:Y:S02]  /*1470*/  MOV R36, R18 ;  /* 0x0000001200247202 */ /* 0x000fe40000000f00 */
[----:B------:R-:W-:Y:S01]  /*1480*/  MOV R35, R17 ;  /* 0x0000001100237202 */ /* 0x000fe20000000f00 */
[----:B------:R-:W4:Y:S01]  /*1490*/  LDL R19, [R1+0x110] ;  /* 0x0001100001137983 */ /* 0x000f220000100800 */
[----:B------:R-:W-:-:S03]  /*14a0*/  MOV R47, R39 ;  /* 0x00000027002f7202 */ /* 0x000fc60000000f00 */
[----:B------:R-:W4:Y:S01]  /*14b0*/  LDL R18, [R1+0x114] ;  /* 0x0001140001127983 */ /* 0x000f220000100800 */
[----:B------:R-:W-:-:S03]  /*14c0*/  MOV R46, R38 ;  /* 0x00000026002e7202 */ /* 0x000fc60000000f00 */
[----:B------:R-:W4:Y:S01]  /*14d0*/  LDL R17, [R1+0x118] ;  /* 0x0001180001117983 */ /* 0x000f220000100800 */
[----:B------:R-:W-:Y:S02]  /*14e0*/  MOV R45, R37 ;  /* 0x00000025002d7202 */ /* 0x000fe40000000f00 */
[----:B------:R-:W-:Y:S01]  /*14f0*/  MOV R44, R36 ;  /* 0x00000024002c7202 */ /* 0x000fe20000000f00 */
[----:B------:R1:W5:Y:S01]  /*1500*/  @P5 LDG.E.128 R112, desc[UR6][R10.64+0x10] ;  /* 0x000010060a705981 */ /* 0x000362000c1e1d00 */
        /* <DEDUP_REMOVED lines=34> */
[----:B------:R-:W-:Y:S01]  /*1730*/  MOV R42, R38 ;  /* 0x00000026002a7202 */ /* 0x000fe20000000f00 */
[----:B------:R-:W-:Y:S01]  /*1740*/  IMAD.MOV.U32 R45, RZ, RZ, R41 ;  /* 0x000000ffff2d7224 */ /* 0x000fe200078e0029 */
[----:B------:R-:W-:Y:S01]  /*1750*/  MOV R44, R40 ;  /* 0x00000028002c7202 */ /* 0x000fe20000000f00 */
[----:B------:R-:W4:Y:S01]  /*1760*/  @P1 LDC.64 R18, c[0x0][0x3e8] ;  /* 0x0000fa00ff121b82 */ /* 0x000f220000000a00 */
[----:B------:R-:W-:-:S02]  /*1770*/  MOV R40, R23 ;  /* 0x0000001700287202 */ /* 0x000fc40000000f00 */
[----:B------:R-:W-:Y:S01]  /*1780*/  MOV R41, R22 ;  /* 0x0000001600297202 */ /* 0x000fe20000000f00 */
[----:B------:R-:W4:Y:S01]  /*1790*/  LDL R23, [R1+0x70] ;  /* 0x0000700001177983 */ /* 0x000f220000100800 */
[----:B------:R-:W-:Y:S02]  /*17a0*/  MOV R131, R43 ;  /* 0x0000002b00837202 */ /* 0x000fe40000000f00 */
[----:B------:R-:W-:Y:S01]  /*17b0*/  MOV R130, R42 ;  /* 0x0000002a00827202 */ /* 0x000fe20000000f00 */
[----:B------:R-:W4:Y:S01]  /*17c0*/  LDL R22, [R1+0x74] ;  /* 0x0000740001167983 */ /* 0x000f220000100800 */
[----:B---3--:R-:W-:Y:S02]  /*17d0*/  MOV R38, R35 ;  /* 0x0000002300267202 */ /* 0x008fe40000000f00 */
        /* <DEDUP_REMOVED lines=17> */
[----:B-1----:R-:W-:Y:S01]  /*18f0*/  IMAD.MOV.U32 R136, RZ, RZ, R133 ;  /* 0x000000ffff887224 */ /* 0x002fe200078e0085 */
[----:B------:R-:W-:-:S02]  /*1900*/  MOV R137, R132 ;  /* 0x0000008400897202 */ /* 0x000fc40000000f00 */
        /* <DEDUP_REMOVED lines=42> */
[----:B------:R-:W-:Y:S01]  /*1bb0*/  ISETP.GE.U32.AND P3, PT, R0, 0xe0, PT ;  /* 0x000000e00000780c */ /* 0x000fe20003f66070 */
        /* <DEDUP_REMOVED lines=47> */
[----:B---3--:R-:W-:Y:S01]  /*1eb0*/  MOV R142, R27 ;  /* 0x0000001b008e7202 */ /* 0x008fe20000000f00 */
[----:B----4-:R-:W-:-:S06]  /*1ec0*/  IMAD.MOV.U32 R143, RZ, RZ, R26 ;  /* 0x000000ffff8f7224 */ /* 0x010fcc00078e001a */
        /* <DEDUP_REMOVED lines=54> */
[----:B------:R-:W-:Y:S02]  /*2230*/  @P6 CS2R R190, SRZ ;  /* 0x0000000000be6805 */ /* 0x000fe4000001ff00 */
[----:B------:R-:W-:Y:S02]  /*2240*/  @P6 CS2R R188, SRZ ;  /* 0x0000000000bc6805 */ /* 0x000fe4000001ff00 */
[----:B------:R-:W-:Y:S02]  /*2250*/  @P6 CS2R R186, SRZ ;  /* 0x0000000000ba6805 */ /* 0x000fe4000001ff00 */
[----:B------:R-:W-:-:S02]  /*2260*/  @P6 CS2R R184, SRZ ;  /* 0x0000000000b86805 */ /* 0x000fc4000001ff00 */
[----:B------:R-:W-:Y:S02]  /*2270*/  CS2R R208, SRZ ;  /* 0x0000000000d07805 */ /* 0x000fe4000001ff00 */
[----:B------:R-:W-:Y:S02]  /*2280*/  CS2R R206, SRZ ;  /* 0x0000000000ce7805 */ /* 0x000fe4000001ff00 */
[----:B------:R-:W-:Y:S02]  /*2290*/  CS2R R204, SRZ ;  /* 0x0000000000cc7805 */ /* 0x000fe4000001ff00 */
[----:B------:R-:W-:Y:S02]  /*22a0*/  CS2R R202, SRZ ;  /* 0x0000000000ca7805 */ /* 0x000fe4000001ff00 */
        /* <DEDUP_REMOVED lines=38> */
[----:B------:R0:W-:Y:S04]  /*2510*/  STL [R1+0x10], RZ ;  /* 0x000010ff01007387 */ /* 0x0001e80000100800 */
[----:B------:R0:W-:Y:S04]  /*2520*/  STL [R1+0xc], RZ ;  /* 0x00000cff01007387 */ /* 0x0001e80000100800 */
[----:B------:R0:W-:Y:S04]  /*2530*/  STL [R1+0x8], RZ ;  /* 0x000008ff01007387 */ /* 0x0001e80000100800 */
[----:B------:R0:W-:Y:S04]  /*2540*/  STL [R1+0x4], RZ ;  /* 0x000004ff01007387 */ /* 0x0001e80000100800 */
[----:B------:R0:W-:Y:S02]  /*2550*/  STL [R1], RZ ;  /* 0x000000ff01007387 */ /* 0x0001e40000100800 */
.L_x_18024:
[----:B------:R-:W-:Y:S05]  /*2560*/  BSYNC.RECONVERGENT B0 ;  /* 0x0000000000007941 */ /* 0x000fea0003800200 */
.L_x_18022:
[----:B------:R-:W2:Y:S01]  /*2570*/  S2UR UR4, SR_CTAID.X ;  /* 0x00000000000479c3 */ /* 0x000ea20000002500 */
[----:B------:R-:W3:Y:S01]  /*2580*/  LDCU UR5, c[0x0][0x384] ;  /* 0x00007080ff0577ac */ /* 0x000ee20008000800 */
[----:B------:R-:W-:Y:S01]  /*2590*/  SHF.R.U32.HI R3, RZ, 0x5, R3 ;  /* 0x00000005ff037819 */ /* 0x000fe20000011603 */
[----:B--2---:R-:W-:-:S06]  /*25a0*/  USHF.L.U32 UR4, UR4, 0x2, URZ ;  /* 0x0000000204047899 */ /* 0x004fcc00080006ff */
[----:B------:R-:W-:-:S04]  /*25b0*/  LOP3.LUT R175, R3, UR4, RZ, 0xfc, !PT ;  /* 0x0000000403af7c12 */ /* 0x000fc8000f8efcff */
[----:B---3--:R-:W-:-:S13]  /*25c0*/  ISETP.GE.AND P0, PT, R175, UR5, PT ;  /* 0x00000005af007c0c */ /* 0x008fda000bf06270 */
[----:B------:R-:W-:Y:S05]  /*25d0*/  @P0 EXIT ;  /* 0x000000000000094d */ /* 0x000fea0003800000 */
[----:B------:R-:W2:Y:S01]  /*25e0*/  LDCU.U8 UR8, c[0x0][0x410] ;  /* 0x00008200ff0877ac */ /* 0x000ea20008000000 */
[----:B------:R-:W3:Y:S01]  /*25f0*/  LDCU UR9, c[0x0][0x448] ;  /* 0x00008900ff0977ac */ /* 0x000ee20008000800 */
[----:B------:R-:W0:Y:S02]  /*2600*/  LDCU.64 UR4, c[0x0][0x3a0] ;  /* 0x00007400ff0477ac */ /* 0x000e240008000a00 */
.L_x_18088:
[----:B01----:R-:W0:Y:S08]  /*2610*/  LDC.64 R128, c[0x0][0x3f0] ;  /* 0x0000fc00ff807b82 */ /* 0x003e300000000a00 */
[----:B------:R-:W1:Y:S01]  /*2620*/  LDC R131, c[0x0][0x388] ;  /* 0x0000e200ff837b82 */ /* 0x000e620000000800 */
[----:B0-----:R-:W-:-:S05]  /*2630*/  IMAD.WIDE R128, R175, 0x4, R128 ;  /* 0x00000004af807825 */ /* 0x001fca00078e0280 */
[----:B------:R0:W4:Y:S02]  /*2640*/  LDG.E R180, desc[UR6][R128.64] ;  /* 0x0000000680b47981 */ /* 0x000124000c1e1900 */
[----:B0-----:R-:W0:Y:S01]  /*2650*/  LDC.64 R128, c[0x0][0x3f8] ;  /* 0x0000fe00ff807b82 */ /* 0x001e220000000a00 */
[C---:B-1----:R-:W-:Y:S02]  /*2660*/  IMAD R130, R175.reuse, R131, RZ ;  /* 0x00000083af827224 */ /* 0x042fe400078e02ff */
[----:B0-----:R-:W-:-:S05]  /*2670*/  IMAD.WIDE R128, R175, 0x4, R128 ;  /* 0x00000004af807825 */ /* 0x001fca00078e0280 */
[----:B-----5:R0:W5:Y:S01]  /*2680*/  LDG.E R252, desc[UR6][R128.64] ;  /* 0x0000000680fc7981 */ /* 0x020162000c1e1900 */
[----:B------:R-:W-:Y:S01]  /*2690*/  ISETP.GE.U32.AND P5, PT, R0, 0x20, PT ;  /* 0x000000200000780c */ /* 0x000fe20003fa6070 */
[----:B------:R-:W-:Y:S01]  /*26a0*/  BSSY.RECONVERGENT B0, `(.L_x_18025) ;  /* 0x00000a1000007945 */ /* 0x000fe20003800200 */
[----:B------:R-:W-:Y:S01]  /*26b0*/  HFMA2 R181, -RZ, RZ, 0, 0 ;  /* 0x00000000ffb57431 */ /* 0x000fe200000001ff */
[----:B0-----:R-:W-:-:S04]  /*26c0*/  SHF.R.S32.HI R128, RZ, 0x1f, R130 ;  /* 0x0000001fff807819 */ /* 0x001fc80000011482 */
[----:B------:R-:W-:-:S04]  /*26d0*/  LEA.HI R130, R128, R130, RZ, 0x3 ;  /* 0x0000008280827211 */ /* 0x000fc800078f18ff */
[----:B------:R-:W-:Y:S02]  /*26e0*/  LEA.HI.SX32 R177, R130, R176, 0x1d ;  /* 0x000000b082b17211 */ /* 0x000fe400078feaff */
[----:B----4-:R-:W-:-:S13]  /*26f0*/  ISETP.GE.AND P0, PT, R180, 0x1, PT ;  /* 0x00000001b400780c */ /* 0x010fda0003f06270 */
[----:B------:R-:W-:-:S05]  /*2700*/  @P0 IADD3 R128, PT, PT, R180, -0x1, RZ ;  /* 0xffffffffb4800810 */ /* 0x000fca0007ffe0ff */
        /* <DEDUP_REMOVED lines=12> */
.L_x_18028:
[----:B--23--:R-:W-:Y:S05]  /*27d0*/  BSYNC.RECONVERGENT B1 ;  /* 0x0000000000017941 */ /* 0x00cfea0003800200 */
.L_x_18027:
        /* <DEDUP_REMOVED lines=8> */
[----:B-----5:R-:W-:-:S07]  /*2860*/  @P1 SHF.L.U32 R4, R44, 0x10, RZ ;  /* 0x000000102c041819 */ /* 0x020fce00000006ff */
[----:B------:R-:W1:Y:S08]  /*2870*/  @P1 LDC R3, c[0x0][0x40c] ;  /* 0x00010300ff031b82 */ /* 0x000e700000000800 */
[----:B------:R-:W3:Y:S01]  /*2880*/  @P1 LDC R7, c[0x0][0x40c] ;  /* 0x00010300ff071b82 */ /* 0x000ee20000000800 */
[----:B0-----:R-:W-:Y:S01]  /*2890*/  @P1 FMUL.FTZ R4, R4, R2 ;  /* 0x0000000204041220 */ /* 0x001fe20000410000 */
[----:B--2---:R-:W-:-:S02]  /*28a0*/  @P1 SHF.L.U32 R5, R40, 0x10, RZ ;  /* 0x0000001028051819 */ /* 0x004fc400000006ff */
[C---:B------:R-:W-:Y:S02]  /*28b0*/  @!P1 SHF.L.U32 R2, R40.reuse, 0x10, RZ ;  /* 0x0000001028029819 */ /* 0x040fe400000006ff */
[----:B------:R-:W-:Y:S01]  /*28c0*/  @P1 PRMT R6, R40, 0x7632, R6 ;  /* 0x0000763228061816 */ /* 0x000fe20000000006 */
[----:B------:R-:W-:Y:S01]  /*28d0*/  @P1 FFMA.FTZ R2, R4, R124, R5 ;  /* 0x0000007c04021223 */ /* 0x000fe20000010005 */
[----:B------:R-:W-:Y:S01]  /*28e0*/  @P1 PRMT R4, R44, 0x7632, R4 ;  /* 0x000076322c041816 */ /* 0x000fe20000000004 */
[----:B------:R-:W0:Y:S01]  /*28f0*/  @P1 LDC R5, c[0x0][0x40c] ;  /* 0x00010300ff051b82 */ /* 0x000e220000000800 */
[----:B------:R-:W-:Y:S02]  /*2900*/  @P1 SHF.L.U32 R6, R6, 0x10, RZ ;  /* 0x0000001006061819 */ /* 0x000fe400000006ff */
[----:B------:R-:W-:Y:S02]  /*2910*/  @P1 SHF.L.U32 R4, R4, 0x10, RZ ;  /* 0x0000001004041819 */ /* 0x000fe400000006ff */
[----:B------:R-:W-:-:S02]  /*2920*/  @P1 PRMT R8, R41, 0x7632, R8 ;  /* 0x0000763229081816 */ /* 0x000fc40000000008 */
[----:B------:R-:W-:Y:S01]  /*2930*/  @P1 SHF.L.U32 R9, R42, 0x10, RZ ;  /* 0x000000102a091819 */ /* 0x000fe200000006ff */
[----:B-1----:R-:W-:Y:S01]  /*2940*/  @P1 FMUL.FTZ R4, R4, R3 ;  /* 0x0000000304041220 */ /* 0x002fe20000410000 */
[----:B------:R-:W-:Y:S02]  /*2950*/  @!P1 PRMT R3, R40, 0x7632, R3 ;  /* 0x0000763228039816 */ /* 0x000fe40000000003 */
[----:B------:R-:W-:Y:S02]  /*2960*/  @P1 SHF.L.U32 R8, R8, 0x10, RZ ;  /* 0x0000001008081819 */ /* 0x000fe400000006ff */
[----:B------:R-:W-:Y:S01]  /*2970*/  @!P1 SHF.L.U32 R3, R3, 0x10, RZ ;  /* 0x0000001003039819 */ /* 0x000fe200000006ff */
[----:B------:R-:W-:Y:S01]  /*2980*/  @P1 FFMA.FTZ R3, R4, R125, R6 ;  /* 0x0000007d04031223 */ /* 0x000fe20000010006 */
[----:B------:R-:W-:Y:S02]  /*2990*/  @P1 SHF.L.U32 R4, R45, 0x10, RZ ;  /* 0x000000102d041819 */ /* 0x000fe400000006ff */
[----:B------:R-:W-:-:S02]  /*29a0*/  @P1 SHF.L.U32 R6, R41, 0x10, RZ ;  /* 0x0000001029061819 */ /* 0x000fc400000006ff */
[----:B------:R-:W-:Y:S02]  /*29b0*/  @P1 PRMT R128, R42, 0x7632, R128 ;  /* 0x000076322a801816 */ /* 0x000fe40000000080 */
[----:B------:R-:W-:Y:S02]  /*29c0*/  @P1 SHF.L.U32 R129, R43, 0x10, RZ ;  /* 0x000000102b811819 */ /* 0x000fe400000006ff */
[----:B------:R-:W-:Y:S01]  /*29d0*/  @P1 SHF.L.U32 R128, R128, 0x10, RZ ;  /* 0x0000001080801819 */ /* 0x000fe200000006ff */
[----:B0-----:R-:W-:Y:S01]  /*29e0*/  @P1 FMUL.FTZ R5, R4, R5 ;  /* 0x0000000504051220 */ /* 0x001fe20000410000 */
[----:B------:R-:W-:Y:S02]  /*29f0*/  @!P1 SHF.L.U32 R4, R41, 0x10, RZ ;  /* 0x0000001029049819 */ /* 0x000fe400000006ff */
[----:B------:R-:W-:Y:S01]  /*2a00*/  F2FP.BF16.F32.PACK_AB R183, RZ, R3 ;  /* 0x00000003ffb7723e */ /* 0x000fe200000010ff */
[----:B------:R-:W-:Y:S01]  /*2a10*/  @P1 FFMA.FTZ R4, R5, R126, R6 ;  /* 0x0000007e05041223 */ /* 0x000fe20000010006 */
[----:B------:R-:W-:Y:S01]  /*2a20*/  @P1 PRMT R5, R45, 0x7632, R5 ;  /* 0x000076322d051816 */ /* 0x000fe20000000005 */
[----:B------:R-:W0:Y:S03]  /*2a30*/  @P1 LDC R6, c[0x0][0x40c] ;  /* 0x00010300ff061b82 */ /* 0x000e260000000800 */
[----:B------:R-:W-:-:S05]  /*2a40*/  @P1 SHF.L.U32 R5, R5, 0x10, RZ ;  /* 0x0000001005051819 */ /* 0x000fca00000006ff */
[----:B---3--:R-:W-:Y:S01]  /*2a50*/  @P1 FMUL.FTZ R7, R5, R7 ;  /* 0x0000000705071220 */ /* 0x008fe20000410000 */
[----:B------:R-:W-:-:S04]  /*2a60*/  @!P1 PRMT R5, R41, 0x7632, R5 ;  /* 0x0000763229059816 */ /* 0x000fc80000000005 */
[----:B------:R-:W-:Y:S01]  /*2a70*/  @!P1 SHF.L.U32 R5, R5, 0x10, RZ ;  /* 0x0000001005059819 */ /* 0x000fe200000006ff */
[----:B------:R-:W-:Y:S01]  /*2a80*/  @P1 FFMA.FTZ R5, R7, R127, R8 ;  /* 0x0000007f07051223 */ /* 0x000fe20000010008 */
[----:B------:R-:W-:Y:S01]  /*2a90*/  @P1 SHF.L.U32 R8, R46, 0x10, RZ ;  /* 0x000000102e081819 */ /* 0x000fe200000006ff */
[----:B------:R-:W1:Y:S03]  /*2aa0*/  @P1 LDC R7, c[0x0][0x40c] ;  /* 0x00010300ff071b82 */ /* 0x000e660000000800 */
[----:B------:R-:W-:Y:S01]  /*2ab0*/  F2FP.BF16.F32.PACK_AB R182, RZ, R5 ;  /* 0x00000005ffb6723e */ /* 0x000fe200000010ff */
[----:B0-----:R-:W-:Y:S01]  /*2ac0*/  @P1 FMUL.FTZ R8, R8, R6 ;  /* 0x0000000608081220 */ /* 0x001fe20000410000 */
[----:B------:R-:W-:-:S03]  /*2ad0*/  @!P1 IMAD.U32 R6, R42, 0x10000, RZ ;  /* 0x000100002a069824 */ /* 0x000fc600078e00ff */
[--C-:B------:R-:W-:Y:S01]  /*2ae0*/  @P1 FFMA.FTZ R6, R8, R120, R9.reuse ;  /* 0x0000007808061223 */ /* 0x100fe20000010009 */
[----:B------:R-:W-:Y:S01]  /*2af0*/  @P1 PRMT R9, R46, 0x7632, R9 ;  /* 0x000076322e091816 */ /* 0x000fe20000000009 */
[----:B------:R-:W0:Y:S03]  /*2b00*/  @P1 LDC R8, c[0x0][0x40c] ;  /* 0x00010300ff081b82 */ /* 0x000e260000000800 */
[----:B------:R-:W-:Y:S02]  /*2b10*/  @P1 SHF.L.U32 R9, R9, 0x10, RZ ;  /* 0x0000001009091819 */ /* 0x000fe400000006ff */
[----:B------:R-:W-:-:S03]  /*2b20*/  F2FP.BF16.F32.PACK_AB R130, RZ, R6 ;  /* 0x00000006ff82723e */ /* 0x000fc600000010ff */
[----:B-1----:R-:W-:Y:S01]  /*2b30*/  @P1 FMUL.FTZ R9, R9, R7 ;  /* 0x0000000709091220 */ /* 0x002fe20000410000 */
[----:B------:R-:W-:-:S04]  /*2b40*/  @!P1 PRMT R7, R42, 0x7632, R7 ;  /* 0x000076322a079816 */ /* 0x000fc80000000007 */
[----:B------:R-:W-:Y:S01]  /*2b50*/  @!P1 SHF.L.U32 R7, R7, 0x10, RZ ;  /* 0x0000001007079819 */ /* 0x000fe200000006ff */
[----:B------:R-:W-:Y:S01]  /*2b60*/  @P1 FFMA.FTZ R7, R9, R121, R128 ;  /* 0x0000007909071223 */ /* 0x000fe20000010080 */
[----:B------:R-:W-:Y:S01]  /*2b70*/  @P1 SHF.L.U32 R128, R47, 0x10, RZ ;  /* 0x000000102f801819 */ /* 0x000fe200000006ff */
[----:B------:R-:W1:Y:S03]  /*2b80*/  @P1 LDC R9, c[0x0][0x40c] ;  /* 0x00010300ff091b82 */ /* 0x000e660000000800 */
[----:B------:R-:W-:Y:S01]  /*2b90*/  F2FP.BF16.F32.PACK_AB R179, RZ, R7 ;  /* 0x00000007ffb3723e */ /* 0x000fe200000010ff */
[----:B0-----:R-:W-:Y:S01]  /*2ba0*/  @P1 FMUL.FTZ R128, R128, R8 ;  /* 0x0000000880801220 */ /* 0x001fe20000410000 */
[----:B------:R-:W-:Y:S02]  /*2bb0*/  @!P1 SHF.L.U32 R8, R43, 0x10, RZ ;  /* 0x000000102b089819 */ /* 0x000fe400000006ff */
[----:B------:R-:W-:Y:S01]  /*2bc0*/  PRMT R130, R130, 0x5410, R179 ;  /* 0x0000541082827816 */ /* 0x000fe200000000b3 */
[----:B------:R-:W-:Y:S01]  /*2bd0*/  @P1 FFMA.FTZ R8, R128, R122, R129 ;  /* 0x0000007a80081223 */ /* 0x000fe20000010081 */
[----:B------:R-:W-:-:S02]  /*2be0*/  @P1 PRMT R128, R47, 0x7632, R128 ;  /* 0x000076322f801816 */ /* 0x000fc40000000080 */
[----:B------:R-:W-:Y:S02]  /*2bf0*/  @P1 PRMT R129, R43, 0x7632, R129 ;  /* 0x000076322b811816 */ /* 0x000fe40000000081 */
[----:B------:R-:W-:Y:S02]  /*2c00*/  @P1 SHF.L.U32 R128, R128, 0x10, RZ ;  /* 0x0000001080801819 */ /* 0x000fe400000006ff */
[----:B------:R-:W-:Y:S02]  /*2c10*/  @P1 SHF.L.U32 R129, R129, 0x10, RZ ;  /* 0x0000001081811819 */ /* 0x000fe400000006ff */
        /* <DEDUP_REMOVED lines=8> */
[----:B------:R-:W-:Y:S02]  /*2ca0*/  PRMT R128, R128, 0x5410, R183 ;  /* 0x0000541080807816 */ /* 0x000fe400000000b7 */
[----:B------:R-:W-:-:S02]  /*2cb0*/  PRMT R129, R129, 0x5410, R182 ;  /* 0x0000541081817816 */ /* 0x000fc400000000b6 */
[----:B------:R-:W-:Y:S01]  /*2cc0*/  PRMT R131, R178, 0x5410, R131 ;  /* 0x00005410b2837816 */ /* 0x000fe20000000083 */
[----:B------:R-:W-:Y:S06]  /*2cd0*/  BRA `(.L_x_18030) ;  /* 0x0000000000e07947 */ /* 0x000fec0003800000 */
.L_x_18029:
[----:B0-----:R-:W0:Y:S01]  /*2ce0*/  @P0 LDC R3, c[0x0][0x40c] ;  /* 0x00010300ff030b82 */ /* 0x001e220000000800 */
[----:B-----5:R-:W-:Y:S01]  /*2cf0*/  @P0 PRMT R4, R44, 0x7632, R4 ;  /* 0x000076322c040816 */ /* 0x020fe20000000004 */
[----:B------:R-:W-:Y:S01]  /*2d00*/  HFMA2 R9, -RZ, RZ, 0, 0 ;  /* 0x00000000ff097431 */ /* 0x000fe200000001ff */
[----:B------:R-:W-:Y:S02]  /*2d10*/  @P0 PRMT R7, R46, 0x7632, R7 ;  /* 0x000076322e070816 */ /* 0x000fe40000000007 */
[----:B------:R-:W-:Y:S02]  /*2d20*/  @P0 SHF.L.U32 R4, R4, 0x10, RZ ;  /* 0x0000001004040819 */ /* 0x000fe400000006ff */
[----:B------:R-:W-:Y:S01]  /*2d30*/  @P0 SHF.L.U32 R7, R7, 0x10, RZ ;  /* 0x0000001007070819 */ /* 0x000fe200000006ff */
[----:B------:R-:W1:Y:S02]  /*2d40*/  @P0 LDC R2, c[0x0][0x40c] ;  /* 0x00010300ff020b82 */ /* 0x000e640000000800 */
[----:B0-----:R-:W-:Y:S01]  /*2d50*/  @P0 FMUL.FTZ R5, R4, R3 ;  /* 0x0000000304050220 */ /* 0x001fe20000410000 */
[----:B------:R-:W-:-:S05]  /*2d60*/  @P0 PRMT R3, R45, 0x7632, R3 ;  /* 0x000076322d030816 */ /* 0x000fca0000000003 */
[----:B------:R-:W0:Y:S01]  /*2d70*/  @P0 LDC R4, c[0x0][0x40c] ;  /* 0x00010300ff040b82 */ /* 0x000e220000000800 */
[----:B------:R-:W-:Y:S02]  /*2d80*/  @P0 SHF.L.U32 R6, R3, 0x10, RZ ;  /* 0x0000001003060819 */ /* 0x000fe400000006ff */
[----:B------:R-:W-:Y:S01]  /*2d90*/  MOV R3, RZ ;  /* 0x000000ff00037202 */ /* 0x000fe20000000f00 */
[----:B------:R-:W-:Y:S01]  /*2da0*/  @P0 FMUL.FTZ R3, R5, R125 ;  /* 0x0000007d05030220 */ /* 0x000fe20000410000 */
[----:B------:R-:W-:Y:S02]  /*2db0*/  HFMA2 R5, -RZ, RZ, 0, 0 ;  /* 0x00000000ff057431 */ /* 0x000fe400000001ff */
[----:B-1----:R-:W-:Y:S02]  /*2dc0*/  @P0 FMUL.FTZ R6, R6, R2 ;  /* 0x0000000206060220 */ /* 0x002fe40000410000 */
[----:B------:R-:W1:Y:S02]  /*2dd0*/  @P0 LDC R2, c[0x0][0x40c] ;  /* 0x00010300ff020b82 */ /* 0x000e640000000800 */
[----:B------:R-:W-:-:S05]  /*2de0*/  @P0 FMUL.FTZ R5, R6, R127 ;  /* 0x0000007f06050220 */ /* 0x000fca0000410000 */
[----:B------:R-:W-:Y:S01]  /*2df0*/  F2FP.BF16.F32.PACK_AB R183, RZ, R5 ;  /* 0x00000005ffb7723e */ /* 0x000fe200000010ff */
[----:B------:R-:W2:Y:S01]  /*2e00*/  @P0 LDC R6, c[0x0][0x40c] ;  /* 0x00010300ff060b82 */ /* 0x000ea20000000800 */
[----:B0-----:R-:W-:Y:S01]  /*2e10*/  @P0 FMUL.FTZ R4, R7, R4 ;  /* 0x0000000407040220 */ /* 0x001fe20000410000 */
[----:B------:R-:W-:-:S04]  /*2e20*/  @P0 PRMT R7, R47, 0x7632, R7 ;  /* 0x000076322f070816 */ /* 0x000fc80000000007 */
[----:B------:R-:W-:Y:S02]  /*2e30*/  @P0 SHF.L.U32 R8, R7, 0x10, RZ ;  /* 0x0000001007080819 */ /* 0x000fe400000006ff */
[----:B------:R-:W-:Y:S01]  /*2e40*/  MOV R7, RZ ;  /* 0x000000ff00077202 */ /* 0x000fe20000000f00 */
[----:B------:R-:W-:Y:S02]  /*2e50*/  @P0 FMUL.FTZ R7, R4, R121 ;  /* 0x0000007904070220 */ /* 0x000fe40000410000 */
[----:B-1----:R-:W-:Y:S02]  /*2e60*/  @P0 FMUL.FTZ R4, R8, R2 ;  /* 0x0000000208040220 */ /* 0x002fe40000410000 */
[----:B------:R-:W0:Y:S01]  /*2e70*/  @P0 LDC R2, c[0x0][0x40c] ;  /* 0x00010300ff020b82 */ /* 0x000e220000000800 */
[----:B------:R-:W-:Y:S01]  /*2e80*/  F2FP.BF16.F32.PACK_AB R182, RZ, R7 ;  /* 0x00000007ffb6723e */ /* 0x000fe200000010ff */
[----:B------:R-:W-:Y:S01]  /*2e90*/  @P0 FMUL.FTZ R9, R4, R123 ;  /* 0x0000007b04090220 */ /* 0x000fe20000410000 */
[----:B------:R-:W-:-:S04]  /*2ea0*/  @P0 SHF.L.U32 R4, R45, 0x10, RZ ;  /* 0x000000102d040819 */ /* 0x000fc800000006ff */
[----:B------:R-:W-:Y:S01]  /*2eb0*/  F2FP.BF16.F32.PACK_AB R131, RZ, R9 ;  /* 0x00000009ff83723e */ /* 0x000fe200000010ff */
[----:B--2---:R-:W-:Y:S01]  /*2ec0*/  @P0 FMUL.FTZ R6, R4, R6 ;  /* 0x0000000604060220 */ /* 0x004fe20000410000 */
[----:B------:R-:W1:Y:S01]  /*2ed0*/  @P0 LDC R8, c[0x0][0x40c] ;  /* 0x00010300ff080b82 */ /* 0x000e620000000800 */
[----:B------:R-:W-:Y:S02]  /*2ee0*/  MOV R4, RZ ;  /* 0x000000ff00047202 */ /* 0x000fe40000000f00 */
[----:B------:R-:W-:Y:S01]  /*2ef0*/  @P0 FMUL.FTZ R4, R6, R126 ;  /* 0x0000007e06040220 */ /* 0x000fe20000410000 */
[----:B------:R-:W-:-:S04]  /*2f00*/  @P0 SHF.L.U32 R6, R46, 0x10, RZ ;  /* 0x000000102e060819 */ /* 0x000fc800000006ff */
[----:B------:R-:W-:-:S04]  /*2f10*/  F2FP.BF16.F32.PACK_AB R129, RZ, R4 ;  /* 0x00000004ff81723e */ /* 0x000fc800000010ff */
[----:B------:R-:W-:Y:S01]  /*2f20*/  PRMT R129, R129, 0x5410, R183 ;  /* 0x0000541081817816 */ /* 0x000fe200000000b7 */
[----:B0-----:R-:W-:Y:S01]  /*2f30*/  @P0 FMUL.FTZ R128, R6, R2 ;  /* 0x0000000206800220 */ /* 0x001fe20000410000 */
[----:B------:R-:W-:Y:S01]  /*2f40*/  HFMA2 R6, -RZ, RZ, 0, 0 ;  /* 0x00000000ff067431 */ /* 0x000fe200000001ff */
[----:B------:R-:W0:Y:S02]  /*2f50*/  @P0 LDC R2, c[0x0][0x40c] ;  /* 0x00010300ff020b82 */ /* 0x000e240000000800 */
[----:B------:R-:W-:Y:S01]  /*2f60*/  @P0 FMUL.FTZ R6, R128, R120 ;  /* 0x0000007880060220 */ /* 0x000fe20000410000 */
[----:B------:R-:W-:-:S04]  /*2f70*/  @P0 SHF.L.U32 R128, R47, 0x10, RZ ;  /* 0x000000102f800819 */ /* 0x000fc800000006ff */
[----:B------:R-:W-:Y:S01]  /*2f80*/  F2FP.BF16.F32.PACK_AB R130, RZ, R6 ;  /* 0x00000006ff82723e */ /* 0x000fe200000010ff */
[----:B-1----:R-:W-:Y:S01]  /*2f90*/  @P0 FMUL.FTZ R128, R128, R8 ;  /* 0x0000000880800220 */ /* 0x002fe20000410000 */
[----:B------:R-:W-:Y:S02]  /*2fa0*/  MOV R8, RZ ;  /* 0x000000ff00087202 */ /* 0x000fe40000000f00 */
[----:B------:R-:W-:Y:S01]  /*2fb0*/  PRMT R130, R130, 0x5410, R182 ;  /* 0x0000541082827816 */ /* 0x000fe200000000b6 */
[----:B------:R-:W-:Y:S01]  /*2fc0*/  @P0 FMUL.FTZ R8, R128, R122 ;  /* 0x0000007a80080220 */ /* 0x000fe20000410000 */
[----:B------:R-:W-:-:S04]  /*2fd0*/  @P0 IMAD.U32 R128, R44, 0x10000, RZ ;  /* 0x000100002c800824 */ /* 0x000fc800078e00ff */
[----:B------:R-:W-:-:S04]  /*2fe0*/  F2FP.BF16.F32.PACK_AB R179, RZ, R8 ;  /* 0x00000008ffb3723e */ /* 0x000fc800000010ff */
[----:B------:R-:W-:Y:S01]  /*2ff0*/  PRMT R131, R179, 0x5410, R131 ;  /* 0x00005410b3837816 */ /* 0x000fe20000000083 */
[----:B0-----:R-:W-:Y:S01]  /*3000*/  @P0 FMUL.FTZ R128, R128, R2 ;  /* 0x0000000280800220 */ /* 0x001fe20000410000 */
[----:B------:R-:W-:-:S03]  /*3010*/  HFMA2 R2, -RZ, RZ, 0, 0 ;  /* 0x00000000ff027431 */ /* 0x000fc600000001ff */
[----:B------:R-:W-:Y:S01]  /*3020*/  @P0 FMUL.FTZ R2, R128, R124 ;  /* 0x0000007c80020220 */ /* 0x000fe20000410000 */
[----:B------:R-:W-:-:S04]  /*3030*/  F2FP.BF16.F32.PACK_AB R128, RZ, R3 ;  /* 0x00000003ff80723e */ /* 0x000fc800000010ff */
[----:B------:R-:W-:-:S04]  /*3040*/  F2FP.BF16.F32.PACK_AB R178, RZ, R2 ;  /* 0x00000002ffb2723e */ /* 0x000fc800000010ff */
[----:B------:R-:W-:-:S07]  /*3050*/  PRMT R128, R178, 0x5410, R128 ;  /* 0x00005410b2807816 */ /* 0x000fce0000000080 */
.L_x_18030:
[----:B------:R-:W0:Y:S01]  /*3060*/  LDC.64 R178, c[0x0][0x3a8] ;  /* 0x0000ea00ffb27b82 */ /* 0x000e220000000a00 */
[----:B------:R-:W-:Y:S01]  /*3070*/  IADD3 R181, PT, PT, R181, 0x20, RZ ;  /* 0x00000020b5b57810 */ /* 0x000fe20007ffe0ff */
[C---:B0-----:R-:W-:Y:S01]  /*3080*/  IMAD.WIDE.U32 R178, R177.reuse, 0x10, R178 ;  /* 0x00000010b1b27825 */ /* 0x041fe200078e00b2 */
[----:B------:R-:W-:-:S04]  /*3090*/  IADD3 R177, PT, PT, R177, 0x20, RZ ;  /* 0x00000020b1b17810 */ /* 0x000fc80007ffe0ff */
[----:B------:R0:W-:Y:S03]  /*30a0*/  STG.E.128 desc[UR6][R178.64], R128 ;  /* 0x00000080b2007986 */ /* 0x0001e6000c101d06 */
.L_x_18026:
[----:B--23--:R-:W-:Y:S05]  /*30b0*/  BSYNC.RECONVERGENT B0 ;  /* 0x0000000000007941 */ /* 0x00cfea0003800200 */
.L_x_18025:
        /* <DEDUP_REMOVED lines=14> */
[----:B------:R-:W-:Y:S02]  /*31a0*/  ISETP.GT.AND P1, PT, R180, RZ, PT ;  /* 0x000000ffb400720c */ /* 0x000fe40003f24270 */
[----:B-----5:R-:W-:Y:S02]  /*31b0*/  PRMT R14, R40, 0x7632, R14 ;  /* 0x00007632280e7816 */ /* 0x020fe4000000000e */
[----:B------:R-:W-:Y:S02]  /*31c0*/  PRMT R17, R42, 0x7632, R17 ;  /* 0x000076322a117816 */ /* 0x000fe40000000011 */
[----:B------:R-:W-:Y:S02]  /*31d0*/  SHF.L.U32 R14, R14, 0x10, RZ ;  /* 0x000000100e0e7819 */ /* 0x000fe400000006ff */
[----:B------:R-:W-:-:S05]  /*31e0*/  SHF.L.U32 R17, R17, 0x10, RZ ;  /* 0x0000001011117819 */ /* 0x000fca00000006ff */
[----:B-1----:R-:W1:Y:S01]  /*31f0*/  @P1 LDC R10, c[0x0][0x40c] ;  /* 0x00010300ff0a1b82 */ /* 0x002e620000000800 */
[C---:B------:R-:W-:Y:S02]  /*3200*/  @P1 SHF.L.U32 R11, R45.reuse, 0x10, RZ ;  /* 0x000000102d0b1819 */ /* 0x040fe400000006ff */
[C---:B------:R-:W-:Y:S02]  /*3210*/  @P1 PRMT R13, R44.reuse, 0x7632, R13 ;  /* 0x000076322c0d1816 */ /* 0x040fe4000000000d */
[----:B------:R-:W-:Y:S02]  /*3220*/  @P1 PRMT R15, R45, 0x7632, R15 ;  /* 0x000076322d0f1816 */ /* 0x000fe4000000000f */
[----:B------:R-:W-:Y:S01]  /*3230*/  @P1 SHF.L.U32 R13, R13, 0x10, RZ ;  /* 0x000000100d0d1819 */ /* 0x000fe200000006ff */
[----:B------:R-:W2:Y:S01]  /*3240*/  @P1 LDC R16, c[0x0][0x40c] ;  /* 0x00010300ff101b82 */ /* 0x000ea20000000800 */
[----:B------:R-:W-:Y:S02]  /*3250*/  @P1 SHF.L.U32 R15, R15, 0x10, RZ ;  /* 0x000000100f0f1819 */ /* 0x000fe400000006ff */
[----:B0-----:R-:W-:-:S02]  /*3260*/  @P1 SHF.L.U32 R128, R44, 0x10, RZ ;  /* 0x000000102c801819 */ /* 0x001fc400000006ff */
[----:B------:R-:W-:-:S04]  /*3270*/  @P1 PRMT R129, R47, 0x7632, R129 ;  /* 0x000076322f811816 */ /* 0x000fc80000000081 */
[----:B------:R-:W-:Y:S01]  /*3280*/  @P1 SHF.L.U32 R129, R129, 0x10, RZ ;  /* 0x0000001081811819 */ /* 0x000fe200000006ff */
[----:B-1----:R-:W-:Y:S01]  /*3290*/  @P1 FMUL.FTZ R12, R11, R10 ;  /* 0x0000000a0b0c1220 */ /* 0x002fe20000410000 */
[----:B------:R-:W-:Y:S01]  /*32a0*/  SHF.L.U32 R10, R41, 0x10, RZ ;  /* 0x00000010290a7819 */ /* 0x000fe200000006ff */
[----:B------:R-:W0:Y:S04]  /*32b0*/  @P1 LDC R11, c[0x0][0x40c] ;  /* 0x00010300ff0b1b82 */ /* 0x000e280000000800 */
[----:B------:R-:W-:-:S04]  /*32c0*/  @P1 FFMA.FTZ R10, R12, R118, R10 ;  /* 0x000000760c0a1223 */ /* 0x000fc8000001000a */
[----:B------:R-:W1:Y:S01]  /*32d0*/  @P1 LDC R12, c[0x0][0x40c] ;  /* 0x00010300ff0c1b82 */ /* 0x000e620000000800 */
[----:B0-----:R-:W-:Y:S01]  /*32e0*/  @P1 FMUL.FTZ R13, R13, R11 ;  /* 0x0000000b0d0d1220 */ /* 0x001fe20000410000 */
[----:B------:R-:W-:-:S03]  /*32f0*/  @!P1 MOV R11, R14 ;  /* 0x0000000e000b9202 */ /* 0x000fc60000000f00 */
[--C-:B------:R-:W-:Y:S01]  /*3300*/  @P1 FFMA.FTZ R11, R13, R117, R14.reuse ;  /* 0x000000750d0b1223 */ /* 0x100fe2000001000e */
[----:B------:R-:W-:Y:S02]  /*3310*/  PRMT R14, R41, 0x7632, R14 ;  /* 0x00007632290e7816 */ /* 0x000fe4000000000e */
[----:B------:R-:W0:Y:S01]  /*3320*/  @P1 LDC R13, c[0x0][0x40c] ;  /* 0x00010300ff0d1b82 */ /* 0x000e220000000800 */
[----:B-1----:R-:W-:Y:S01]  /*3330*/  @P1 FMUL.FTZ R15, R15, R12 ;  /* 0x0000000c0f0f1220 */ /* 0x002fe20000410000 */
[----:B------:R-:W-:-:S04]  /*3340*/  SHF.L.U32 R14, R14, 0x10, RZ ;  /* 0x000000100e0e7819 */ /* 0x000fc800000006ff */
[----:B------:R-:W-:Y:S01]  /*3350*/  @!P1 MOV R12, R14 ;  /* 0x0000000e000c9202 */ /* 0x000fe20000000f00 */
[----:B------:R-:W-:Y:S01]  /*3360*/  @P1 FFMA.FTZ R12, R15, R119, R14 ;  /* 0x000000770f0c1223 */ /* 0x000fe2000001000e */
[----:B------:R-:W-:Y:S01]  /*3370*/  @P1 SHF.L.U32 R14, R46, 0x10, RZ ;  /* 0x000000102e0e1819 */ /* 0x000fe200000006ff */
[----:B------:R-:W1:Y:S03]  /*3380*/  @P1 LDC R15, c[0x0][0x40c] ;  /* 0x00010300ff0f1b82 */ /* 0x000e660000000800 */
[----:B------:R-:W-:Y:S01]  /*3390*/  F2FP.BF16.F32.PACK_AB R183, RZ, R12 ;  /* 0x0000000cffb7723e */ /* 0x000fe200000010ff */
[----:B0-----:R-:W-:Y:S01]  /*33a0*/  @P1 FMUL.FTZ R14, R14, R13 ;  /* 0x0000000d0e0e1220 */ /* 0x001fe20000410000 */
[----:B------:R-:W-:-:S05]  /*33b0*/  SHF.L.U32 R13, R42, 0x10, RZ ;  /* 0x000000102a0d7819 */ /* 0x000fca00000006ff */
[----:B------:R-:W-:Y:S01]  /*33c0*/  @P1 FFMA.FTZ R13, R14, R112, R13 ;  /* 0x000000700e0d1223 */ /* 0x000fe2000001000d */
[----:B------:R-:W-:-:S04]  /*33d0*/  @P1 PRMT R14, R46, 0x7632, R14 ;  /* 0x000076322e0e1816 */ /* 0x000fc8000000000e */
[----:B------:R-:W-:Y:S02]  /*33e0*/  @P1 SHF.L.U32 R14, R14, 0x10, RZ ;  /* 0x000000100e0e1819 */ /* 0x000fe400000006ff */
[----:B------:R-:W-:-:S03]  /*33f0*/  F2FP.BF16.F32.PACK_AB R130, RZ, R13 ;  /* 0x0000000dff82723e */ /* 0x000fc600000010ff */
[----:B--2---:R-:W-:Y:S01]  /*3400*/  @P1 FMUL.FTZ R16, R14, R16 ;  /* 0x000000100e101220 */ /* 0x004fe20000410000 */
[----:B------:R-:W-:-:S03]  /*3410*/  @!P1 MOV R14, R17 ;  /* 0x00000011000e9202 */ /* 0x000fc60000000f00 */
[----:B------:R-:W-:Y:S01]  /*3420*/  @P1 FFMA.FTZ R14, R16, R113, R17 ;  /* 0x00000071100e1223 */ /* 0x000fe20000010011 */
[----:B------:R-:W-:Y:S01]  /*3430*/  @P1 SHF.L.U32 R17, R47, 0x10, RZ ;  /* 0x000000102f111819 */ /* 0x000fe200000006ff */
[----:B------:R-:W0:Y:S03]  /*3440*/  @P1 LDC R16, c[0x0][0x40c] ;  /* 0x00010300ff101b82 */ /* 0x000e260000000800 */
[----:B------:R-:W-:Y:S01]  /*3450*/  F2FP.BF16.F32.PACK_AB R182, RZ, R14 ;  /* 0x0000000effb6723e */ /* 0x000fe200000010ff */
[----:B-1----:R-:W-:Y:S01]  /*3460*/  @P1 FMUL.FTZ R17, R17, R15 ;  /* 0x0000000f11111220 */ /* 0x002fe20000410000 */
[----:B------:R-:W-:Y:S02]  /*3470*/  SHF.L.U32 R15, R43, 0x10, RZ ;  /* 0x000000102b0f7819 */ /* 0x000fe400000006ff */
[----:B------:R-:W-:-:S03]  /*3480*/  PRMT R130, R130, 0x5410, R182 ;  /* 0x0000541082827816 */ /* 0x000fc600000000b6 */
[----:B------:R-:W-:Y:S02]  /*3490*/  @P1 FFMA.FTZ R15, R17, R114, R15 ;  /* 0x00000072110f1223 */ /* 0x000fe4000001000f */
[----:B------:R-:W1:Y:S03]  /*34a0*/  @P1 LDC R17, c[0x0][0x40c] ;  /* 0x00010300ff111b82 */ /* 0x000e660000000800 */
[----:B------:R-:W-:Y:S01]  /*34b0*/  F2FP.BF16.F32.PACK_AB R178, RZ, R15 ;  /* 0x0000000fffb2723e */ /* 0x000fe200000010ff */
[----:B0-----:R-:W-:Y:S01]  /*34c0*/  @P1 FMUL.FTZ R128, R128, R16 ;  /* 0x0000001080801220 */ /* 0x001fe20000410000 */
[----:B------:R-:W-:-:S05]  /*34d0*/  SHF.L.U32 R16, R40, 0x10, RZ ;  /* 0x0000001028107819 */ /* 0x000fca00000006ff */
[----:B------:R-:W-:Y:S01]  /*34e0*/  @P1 FFMA.FTZ R16, R128, R116, R16 ;  /* 0x0000007480101223 */ /* 0x000fe20000010010 */
[----:B------:R-:W-:-:S04]  /*34f0*/  PRMT R128, R43, 0x7632, R128 ;  /* 0x000076322b807816 */ /* 0x000fc80000000080 */
[----:B------:R-:W-:Y:S01]  /*3500*/  SHF.L.U32 R128, R128, 0x10, RZ ;  /* 0x0000001080807819 */ /* 0x000fe200000006ff */
[----:B-1----:R-:W-:Y:S01]  /*3510*/  @P1 FMUL.FTZ R129, R129, R17 ;  /* 0x0000001181811220 */ /* 0x002fe20000410000 */
[----:B------:R-:W-:Y:S02]  /*3520*/  F2FP.BF16.F32.PACK_AB R179, RZ, R16 ;  /* 0x00000010ffb3723e */ /* 0x000fe400000010ff */
[----:B------:R-:W-:Y:S01]  /*3530*/  @!P1 MOV R17, R128 ;  /* 0x0000008000119202 */ /* 0x000fe20000000f00 */
[----:B------:R-:W-:Y:S01]  /*3540*/  @P1 FFMA.FTZ R17, R129, R115, R128 ;  /* 0x0000007381111223 */ /* 0x000fe20000010080 */
[----:B------:R-:W-:Y:S02]  /*3550*/  F2FP.BF16.F32.PACK_AB R128, RZ, R11 ;  /* 0x0000000bff80723e */ /* 0x000fe400000010ff */
[----:B------:R-:W-:Y:S02]  /*3560*/  F2FP.BF16.F32.PACK_AB R129, RZ, R10 ;  /* 0x0000000aff81723e */ /* 0x000fe400000010ff */
[----:B------:R-:W-:-:S02]  /*3570*/  F2FP.BF16.F32.PACK_AB R131, RZ, R17 ;  /* 0x00000011ff83723e */ /* 0x000fc400000010ff */
[----:B------:R-:W-:Y:S02]  /*3580*/  PRMT R129, R129, 0x5410, R183 ;  /* 0x0000541081817816 */ /* 0x000fe400000000b7 */
[----:B------:R-:W-:Y:S02]  /*3590*/  PRMT R128, R179, 0x5410, R128 ;  /* 0x00005410b3807816 */ /* 0x000fe40000000080 */
[----:B------:R-:W-:Y:S01]  /*35a0*/  PRMT R131, R178, 0x5410, R131 ;  /* 0x00005410b2837816 */ /* 0x000fe20000000083 */
[----:B------:R-:W-:Y:S06]  /*35b0*/  BRA `(.L_x_18034) ;  /* 0x0000000000e07947 */ /* 0x000fec0003800000 */
.L_x_18033:
[----:B-1----:R-:W1:Y:S01]  /*35c0*/  @P0 LDC R10, c[0x0][0x40c] ;  /* 0x00010300ff0a0b82 */ /* 0x002e620000000800 */
[----:B-----5:R-:W-:Y:S02]  /*35d0*/  @P0 PRMT R11, R44, 0x7632, R11 ;  /* 0x000076322c0b0816 */ /* 0x020fe4000000000b */
[----:B------:R-:W-:Y:S02]  /*35e0*/  @P0 PRMT R15, R46, 0x7632, R15 ;  /* 0x000076322e0f0816 */ /* 0x000fe4000000000f */
[----:B------:R-:W-:Y:S02]  /*35f0*/  @P0 SHF.L.U32 R11, R11, 0x10, RZ ;  /* 0x000000100b0b0819 */ /* 0x000fe400000006ff */
[----:B------:R-:W-:Y:S01]  /*3600*/  @P0 SHF.L.U32 R15, R15, 0x10, RZ ;  /* 0x000000100f0f0819 */ /* 0x000fe200000006ff */
[----:B------:R-:W2:Y:S01]  /*3610*/  @P0 LDC R14, c[0x0][0x40c] ;  /* 0x00010300ff0e0b82 */ /* 0x000ea20000000800 */
[----:B------:R-:W-:Y:S01]  /*3620*/  MOV R17, RZ ;  /* 0x000000ff00117202 */ /* 0x000fe20000000f00 */
[----:B-1----:R-:W-:Y:S01]  /*3630*/  @P0 FMUL.FTZ R12, R11, R10 ;  /* 0x0000000a0b0c0220 */ /* 0x002fe20000410000 */
[----:B------:R-:W-:-:S05]  /*3640*/  @P0 PRMT R11, R45, 0x7632, R11 ;  /* 0x000076322d0b0816 */ /* 0x000fca000000000b */
[----:B------:R-:W1:Y:S01]  /*3650*/  @P0 LDC R10, c[0x0][0x40c] ;  /* 0x00010300ff0a0b82 */ /* 0x000e620000000800 */
[----:B------:R-:W-:Y:S02]  /*3660*/  @P0 IMAD.U32 R13, R11, 0x10000, RZ ;  /* 0x000100000b0d0824 */ /* 0x000fe400078e00ff */
[----:B------:R-:W-:Y:S02]  /*3670*/  HFMA2 R11, -RZ, RZ, 0, 0 ;  /* 0x00000000ff0b7431 */ /* 0x000fe400000001ff */
[----:B------:R-:W-:Y:S01]  /*3680*/  @P0 FMUL.FTZ R11, R12, R117 ;  /* 0x000000750c0b0220 */ /* 0x000fe20000410000 */
[----:B------:R-:W-:Y:S01]  /*3690*/  MOV R12, RZ ;  /* 0x000000ff000c7202 */ /* 0x000fe20000000f00 */
[----:B--2---:R-:W-:Y:S02]  /*36a0*/  @P0 FMUL.FTZ R14, R13, R14 ;  /* 0x0000000e0d0e0220 */ /* 0x004fe40000410000 */
[----:B------:R-:W2:Y:S02]  /*36b0*/  @P0 LDC R13, c[0x0][0x40c] ;  /* 0x00010300ff0d0b82 */ /* 0x000ea40000000800 */
[----:B------:R-:W-:Y:S01]  /*36c0*/  @P0 FMUL.FTZ R12, R14, R119 ;  /* 0x000000770e0c0220 */ /* 0x000fe20000410000 */
[----:B------:R-:W-:-:S04]  /*36d0*/  @P0 PRMT R14, R47, 0x7632, R14 ;  /* 0x000076322f0e0816 */ /* 0x000fc8000000000e */
[----:B------:R-:W-:Y:S01]  /*36e0*/  @P0 SHF.L.U32 R16, R14, 0x10, RZ ;  /* 0x000000100e100819 */ /* 0x000fe200000006ff */
[----:B------:R-:W-:Y:S01]  /*36f0*/  HFMA2 R14, -RZ, RZ, 0, 0 ;  /* 0x00000000ff0e7431 */ /* 0x000fe200000001ff */
[----:B------:R-:W-:Y:S01]  /*3700*/  F2FP.BF16.F32.PACK_AB R183, RZ, R12 ;  /* 0x0000000cffb7723e */ /* 0x000fe200000010ff */
[----:B-1----:R-:W-:Y:S02]  /*3710*/  @P0 FMUL.FTZ R15, R15, R10 ;  /* 0x0000000a0f0f0220 */ /* 0x002fe40000410000 */
[----:B------:R-:W1:Y:S02]  /*3720*/  @P0 LDC R10, c[0x0][0x40c] ;  /* 0x00010300ff0a0b82 */ /* 0x000e640000000800 */
[----:B------:R-:W-:-:S05]  /*3730*/  @P0 FMUL.FTZ R14, R15, R113 ;  /* 0x000000710f0e0220 */ /* 0x000fca0000410000 */
[----:B------:R-:W-:Y:S01]  /*3740*/  F2FP.BF16.F32.PACK_AB R182, RZ, R14 ;  /* 0x0000000effb6723e */ /* 0x000fe200000010ff */
[----:B--2---:R-:W-:Y:S02]  /*3750*/  @P0 FMUL.FTZ R15, R16, R13 ;  /* 0x0000000d100f0220 */ /* 0x004fe40000410000 */
[----:B------:R-:W2:Y:S02]  /*3760*/  @P0 LDC R13, c[0x0][0x40c] ;  /* 0x00010300ff0d0b82 */ /* 0x000ea40000000800 */
[----:B------:R-:W-:Y:S01]  /*3770*/  @P0 FMUL.FTZ R17, R15, R115 ;  /* 0x000000730f110220 */ /* 0x000fe20000410000 */
[----:B------:R-:W-:-:S04]  /*3780*/  @P0 SHF.L.U32 R15, R45, 0x10, RZ ;  /* 0x000000102d0f0819 */ /* 0x000fc800000006ff */
[----:B0-----:R-:W-:Y:S01]  /*3790*/  F2FP.BF16.F32.PACK_AB R131, RZ, R17 ;  /* 0x00000011ff83723e */ /* 0x001fe200000010ff */
[----:B-1----:R-:W-:Y:S01]  /*37a0*/  @P0 FMUL.FTZ R16, R15, R10 ;  /* 0x0000000a0f100220 */ /* 0x002fe20000410000 */
[----:B------:R-:W-:Y:S01]  /*37b0*/  HFMA2 R10, -RZ, RZ, 0, 0 ;  /* 0x00000000ff0a7431 */ /* 0x000fe200000001ff */
[----:B------:R-:W0:Y:S02]  /*37c0*/  @P0 LDC R15, c[0x0][0x40c] ;  /* 0x00010300ff0f0b82 */ /* 0x000e240000000800 */
[----:B------:R-:W-:Y:S01]  /*37d0*/  @P0 FMUL.FTZ R10, R16, R118 ;  /* 0x00000076100a0220 */ /* 0x000fe20000410000 */
[----:B------:R-:W-:-:S04]  /*37e0*/  @P0 SHF.L.U32 R16, R46, 0x10, RZ ;  /* 0x000000102e100819 */ /* 0x000fc800000006ff */
[----:B------:R-:W-:Y:S01]  /*37f0*/  F2FP.BF16.F32.PACK_AB R129, RZ, R10 ;  /* 0x0000000aff81723e */ /* 0x000fe200000010ff */
[----:B--2---:R-:W-:Y:S01]  /*3800*/  @P0 FMUL.FTZ R128, R16, R13 ;  /* 0x0000000d10800220 */ /* 0x004fe20000410000 */
[----:B------:R-:W-:Y:S01]  /*3810*/  MOV R13, RZ ;  /* 0x000000ff000d7202 */ /* 0x000fe20000000f00 */
[----:B------:R-:W1:Y:S01]  /*3820*/  @P0 LDC R16, c[0x0][0x40c] ;  /* 0x00010300ff100b82 */ /* 0x000e620000000800 */
[----:B------:R-:W-:Y:S01]  /*3830*/  PRMT R129, R129, 0x5410, R183 ;  /* 0x0000541081817816 */ /* 0x000fe200000000b7 */
[----:B------:R-:W-:Y:S01]  /*3840*/  @P0 FMUL.FTZ R13, R128, R112 ;  /* 0x00000070800d0220 */ /* 0x000fe20000410000 */
[----:B------:R-:W-:-:S04]  /*3850*/  @P0 SHF.L.U32 R128, R47, 0x10, RZ ;  /* 0x000000102f800819 */ /* 0x000fc800000006ff */
[----:B------:R-:W-:-:S04]  /*3860*/  F2FP.BF16.F32.PACK_AB R130, RZ, R13 ;  /* 0x0000000dff82723e */ /* 0x000fc800000010ff */
[----:B------:R-:W-:Y:S01]  /*3870*/  PRMT R130, R130, 0x5410, R182 ;  /* 0x0000541082827816 */ /* 0x000fe200000000b6 */
[----:B0-----:R-:W-:Y:S01]  /*3880*/  @P0 FMUL.FTZ R128, R128, R15 ;  /* 0x0000000f80800220 */ /* 0x001fe20000410000 */
[----:B------:R-:W-:-:S03]  /*3890*/  HFMA2 R15, -RZ, RZ, 0, 0 ;  /* 0x00000000ff0f7431 */ /* 0x000fc600000001ff */
[----:B------:R-:W-:Y:S01]  /*38a0*/  @P0 FMUL.FTZ R15, R128, R114 ;  /* 0x00000072800f0220 */ /* 0x000fe20000410000 */
[----:B------:R-:W-:-:S04]  /*38b0*/  @P0 SHF.L.U32 R128, R44, 0x10, RZ ;  /* 0x000000102c800819 */ /* 0x000fc800000006ff */
[----:B------:R-:W-:Y:S01]  /*38c0*/  F2FP.BF16.F32.PACK_AB R179, RZ, R15 ;  /* 0x0000000fffb3723e */ /* 0x000fe200000010ff */
[----:B-1----:R-:W-:Y:S01]  /*38d0*/  @P0 FMUL.FTZ R128, R128, R16 ;  /* 0x0000001080800220 */ /* 0x002fe20000410000 */
[----:B------:R-:W-:Y:S02]  /*38e0*/  MOV R16, RZ ;  /* 0x000000ff00107202 */ /* 0x000fe40000000f00 */
[----:B------:R-:W-:Y:S01]  /*38f0*/  PRMT R131, R179, 0x5410, R131 ;  /* 0x00005410b3837816 */ /* 0x000fe20000000083 */
[----:B------:R-:W-:Y:S01]  /*3900*/  @P0 FMUL.FTZ R16, R128, R116 ;  /* 0x0000007480100220 */ /* 0x000fe20000410000 */
[----:B------:R-:W-:-:S04]  /*3910*/  F2FP.BF16.F32.PACK_AB R128, RZ, R11 ;  /* 0x0000000bff80723e */ /* 0x000fc800000010ff */
[----:B------:R-:W-:-:S04]  /*3920*/  F2FP.BF16.F32.PACK_AB R178, RZ, R16 ;  /* 0x00000010ffb2723e */ /* 0x000fc800000010ff */
[----:B------:R-:W-:-:S07]  /*3930*/  PRMT R128, R178, 0x5410, R128 ;  /* 0x00005410b2807816 */ /* 0x000fce0000000080 */
.L_x_18034:
[----:B------:R-:W0:Y:S01]  /*3940*/  LDC.64 R178, c[0x0][0x3a8] ;  /* 0x0000ea00ffb27b82 */ /* 0x000e220000000a00 */
[----:B------:R-:W-:Y:S01]  /*3950*/  IADD3 R181, PT, PT, R181, 0x20, RZ ;  /* 0x00000020b5b57810 */ /* 0x000fe20007ffe0ff */
[C---:B0-----:R-:W-:Y:S01]  /*3960*/  IMAD.WIDE.U32 R178, R177.reuse, 0x10, R178 ;  /* 0x00000010b1b27825 */ /* 0x041fe200078e00b2 */
[----:B------:R-:W-:-:S04]  /*3970*/  IADD3 R177, PT, PT, R177, 0x20, RZ ;  /* 0x00000020b1b17810 */ /* 0x000fc80007ffe0ff */
[----:B------:R1:W-:Y:S03]  /*3980*/  STG.E.128 desc[UR6][R178.64], R128 ;  /* 0x00000080b2007986 */ /* 0x0003e6000c101d06 */
.L_x_18032:
[----:B------:R-:W-:Y:S05]  /*3990*/  BSYNC.RECONVERGENT B0 ;  /* 0x0000000000007941 */ /* 0x000fea0003800200 */
.L_x_18031:
        /* <DEDUP_REMOVED lines=14> */
[----:B------:R-:W-:Y:S02]  /*3a80*/  ISETP.GT.AND P1, PT, R180, RZ, PT ;  /* 0x000000ffb400720c */ /* 0x000fe40003f24270 */
[----:B-----5:R-:W-:Y:S02]  /*3a90*/  PRMT R23, R40, 0x7632, R23 ;  /* 0x0000763228177816 */ /* 0x020fe40000000017 */
[----:B------:R-:W-:Y:S02]  /*3aa0*/  PRMT R26, R42, 0x7632, R26 ;  /* 0x000076322a1a7816 */ /* 0x000fe4000000001a */
[----:B------:R-:W-:Y:S02]  /*3ab0*/  SHF.L.U32 R23, R23, 0x10, RZ ;  /* 0x0000001017177819 */ /* 0x000fe400000006ff */
[----:B------:R-:W-:-:S05]  /*3ac0*/  SHF.L.U32 R26, R26, 0x10, RZ ;  /* 0x000000101a1a7819 */ /* 0x000fca00000006ff */
[----:B------:R-:W3:Y:S01]  /*3ad0*/  @P1 LDC R19, c[0x0][0x40c] ;  /* 0x00010300ff131b82 */ /* 0x000ee20000000800 */
[C---:B--2---:R-:W-:Y:S02]  /*3ae0*/  @P1 SHF.L.U32 R21, R45.reuse, 0x10, RZ ;  /* 0x000000102d151819 */ /* 0x044fe400000006ff */
[----:B------:R-:W-:Y:S02]  /*3af0*/  @P1 PRMT R22, R44, 0x7632, R22 ;  /* 0x000076322c161816 */ /* 0x000fe40000000016 */
[----:B------:R-:W-:Y:S02]  /*3b00*/  @P1 PRMT R24, R45, 0x7632, R24 ;  /* 0x000076322d181816 */ /* 0x000fe40000000018 */
[----:B------:R-:W-:Y:S01]  /*3b10*/  @P1 SHF.L.U32 R22, R22, 0x10, RZ ;  /* 0x0000001016161819 */ /* 0x000fe200000006ff */
[----:B------:R-:W2:Y:S01]  /*3b20*/  @P1 LDC R20, c[0x0][0x40c] ;  /* 0x00010300ff141b82 */ /* 0x000ea20000000800 */
[----:B------:R-:W-:Y:S02]  /*3b30*/  @P1 SHF.L.U32 R24, R24, 0x10, RZ ;  /* 0x0000001018181819 */ /* 0x000fe400000006ff */
[----:B01----:R-:W-:-:S02]  /*3b40*/  @P1 SHF.L.U32 R128, R44, 0x10, RZ ;  /* 0x000000102c801819 */ /* 0x003fc400000006ff */
[----:B------:R-:W-:-:S03]  /*3b50*/  @P1 PRMT R129, R47, 0x7632, R129 ;  /* 0x000076322f811816 */ /* 0x000fc60000000081 */
[----:B------:R-:W0:Y:S01]  /*3b60*/  @P1 LDC R25, c[0x0][0x40c] ;  /* 0x00010300ff191b82 */ /* 0x000e220000000800 */
[----:B------:R-:W-:Y:S01]  /*3b70*/  @P1 SHF.L.U32 R129, R129, 0x10, RZ ;  /* 0x0000001081811819 */ /* 0x000fe200000006ff */
[----:B---3--:R-:W-:Y:S01]  /*3b80*/  @P1 FMUL.FTZ R21, R21, R19 ;  /* 0x0000001315151220 */ /* 0x008fe20000410000 */
[----:B------:R-:W-:-:S05]  /*3b90*/  SHF.L.U32 R19, R41, 0x10, RZ ;  /* 0x0000001029137819 */ /* 0x000fca00000006ff */
[----:B------:R-:W-:Y:S02]  /*3ba0*/  @P1 FFMA.FTZ R19, R21, R110, R19 ;  /* 0x0000006e15131223 */ /* 0x000fe40000010013 */
[----:B------:R-:W1:Y:S01]  /*3bb0*/  @P1 LDC R21, c[0x0][0x40c] ;  /* 0x00010300ff151b82 */ /* 0x000e620000000800 */
[----:B--2---:R-:W-:Y:S01]  /*3bc0*/  @P1 FMUL.FTZ R22, R22, R20 ;  /* 0x0000001416161220 */ /* 0x004fe20000410000 */
[----:B------:R-:W-:-:S03]  /*3bd0*/  @!P1 MOV R20, R23 ;  /* 0x0000001700149202 */ /* 0x000fc60000000f00 */
[--C-:B------:R-:W-:Y:S01]  /*3be0*/  @P1 FFMA.FTZ R20, R22, R109, R23.reuse ;  /* 0x0000006d16141223 */ /* 0x100fe20000010017 */
[----:B------:R-:W-:Y:S02]  /*3bf0*/  PRMT R23, R41, 0x7632, R23 ;  /* 0x0000763229177816 */ /* 0x000fe40000000017 */
[----:B------:R-:W2:Y:S02]  /*3c00*/  @P1 LDC R22, c[0x0][0x40c] ;  /* 0x00010300ff161b82 */ /* 0x000ea40000000800 */
[----:B------:R-:W-:Y:S01]  /*3c10*/  SHF.L.U32 R23, R23, 0x10, RZ ;  /* 0x0000001017177819 */ /* 0x000fe200000006ff */
[----:B-1----:R-:W-:-:S03]  /*3c20*/  @P1 FMUL.FTZ R24, R24, R21 ;  /* 0x0000001518181220 */ /* 0x002fc60000410000 */
[----:B------:R-:W-:Y:S01]  /*3c30*/  @!P1 MOV R21, R23 ;  /* 0x0000001700159202 */ /* 0x000fe20000000f00 */
[----:B------:R-:W-:Y:S01]  /*3c40*/  @P1 FFMA.FTZ R21, R24, R111, R23 ;  /* 0x0000006f18151223 */ /* 0x000fe20000010017 */
[----:B------:R-:W-:Y:S01]  /*3c50*/  @P1 IMAD.U32 R23, R46, 0x10000, RZ ;  /* 0x000100002e171824 */ /* 0x000fe200078e00ff */
[----:B------:R-:W1:Y:S03]  /*3c60*/  @P1 LDC R24, c[0x0][0x40c] ;  /* 0x00010300ff181b82 */ /* 0x000e660000000800 */
[----:B--2---:R-:W-:Y:S01]  /*3c70*/  @P1 FMUL.FTZ R23, R23, R22 ;  /* 0x0000001617171220 */ /* 0x004fe20000410000 */
[----:B------:R-:W-:Y:S02]  /*3c80*/  SHF.L.U32 R22, R42, 0x10, RZ ;  /* 0x000000102a167819 */ /* 0x000fe400000006ff */
[----:B------:R-:W-:-:S03]  /*3c90*/  F2FP.BF16.F32.PACK_AB R183, RZ, R21 ;  /* 0x00000015ffb7723e */ /* 0x000fc600000010ff */
[----:B------:R-:W-:Y:S01]  /*3ca0*/  @P1 FFMA.FTZ R22, R23, R104, R22 ;  /* 0x0000006817161223 */ /* 0x000fe20000010016 */
[----:B------:R-:W-:-:S04]  /*3cb0*/  @P1 PRMT R23, R46, 0x7632, R23 ;  /* 0x000076322e171816 */ /* 0x000fc80000000017 */
[----:B------:R-:W-:Y:S02]  /*3cc0*/  @P1 SHF.L.U32 R23, R23, 0x10, RZ ;  /* 0x0000001017171819 */ /* 0x000fe400000006ff */
[----:B------:R-:W-:-:S03]  /*3cd0*/  F2FP.BF16.F32.PACK_AB R130, RZ, R22 ;  /* 0x00000016ff82723e */ /* 0x000fc600000010ff */
[----:B0-----:R-:W-:Y:S01]  /*3ce0*/  @P1 FMUL.FTZ R25, R23, R25 ;  /* 0x0000001917191220 */ /* 0x001fe20000410000 */
        /* <DEDUP_REMOVED lines=27> */
.L_x_18037:
[----:B------:R-:W3:Y:S01]  /*3ea0*/  @P0 LDC R19, c[0x0][0x40c] ;  /* 0x00010300ff130b82 */ /* 0x000ee20000000800 */
[----:B--2--5:R-:W-:Y:S02]  /*3eb0*/  @P0 PRMT R20, R44, 0x7632, R20 ;  /* 0x000076322c140816 */ /* 0x024fe40000000014 */
[----:B------:R-:W-:Y:S02]  /*3ec0*/  @P0 PRMT R22, R45, 0x7632, R22 ;  /* 0x000076322d160816 */ /* 0x000fe40000000016 */
[----:B------:R-:W-:Y:S02]  /*3ed0*/  @P0 SHF.L.U32 R20, R20, 0x10, RZ ;  /* 0x0000001014140819 */ /* 0x000fe400000006ff */
[----:B------:R-:W-:Y:S01]  /*3ee0*/  @P0 SHF.L.U32 R22, R22, 0x10, RZ ;  /* 0x0000001016160819 */ /* 0x000fe200000006ff */
[----:B------:R-:W2:Y:S01]  /*3ef0*/  @P0 LDC R23, c[0x0][0x40c] ;  /* 0x00010300ff170b82 */ /* 0x000ea20000000800 */
[----:B------:R-:W-:Y:S01]  /*3f00*/  MOV R26, RZ ;  /* 0x000000ff001a7202 */ /* 0x000fe20000000f00 */
[----:B---3--:R-:W-:Y:S01]  /*3f10*/  @P0 FMUL.FTZ R21, R20, R19 ;  /* 0x0000001314150220 */ /* 0x008fe20000410000 */
[----:B------:R-:W-:-:S05]  /*3f20*/  HFMA2 R20, -RZ, RZ, 0, 0 ;  /* 0x00000000ff147431 */ /* 0x000fca00000001ff */
[----:B------:R-:W3:Y:S01]  /*3f30*/  @P0 LDC R19, c[0x0][0x40c] ;  /* 0x00010300ff130b82 */ /* 0x000ee20000000800 */
[----:B------:R-:W-:Y:S01]  /*3f40*/  @P0 FMUL.FTZ R20, R21, R109 ;  /* 0x0000006d15140220 */ /* 0x000fe20000410000 */
[----:B------:R-:W-:Y:S01]  /*3f50*/  @P0 PRMT R21, R46, 0x7632, R21 ;  /* 0x000076322e150816 */ /* 0x000fe20000000015 */
[----:B--2---:R-:W-:-:S03]  /*3f60*/  @P0 FMUL.FTZ R23, R22, R23 ;  /* 0x0000001716170220 */ /* 0x004fc60000410000 */
[----:B------:R-:W-:Y:S02]  /*3f70*/  @P0 SHF.L.U32 R24, R21, 0x10, RZ ;  /* 0x0000001015180819 */ /* 0x000fe400000006ff */
[----:B------:R-:W2:Y:S01]  /*3f80*/  @P0 LDC R22, c[0x0][0x40c] ;  /* 0x00010300ff160b82 */ /* 0x000ea20000000800 */
[----:B------:R-:W-:Y:S01]  /*3f90*/  MOV R21, RZ ;  /* 0x000000ff00157202 */ /* 0x000fe20000000f00 */
[----:B------:R-:W-:Y:S01]  /*3fa0*/  @P0 FMUL.FTZ R21, R23, R111 ;  /* 0x0000006f17150220 */ /* 0x000fe20000410000 */
[----:B------:R-:W-:-:S04]  /*3fb0*/  @P0 PRMT R23, R47, 0x7632, R23 ;  /* 0x000076322f170816 */ /* 0x000fc80000000017 */
[----:B------:R-:W-:Y:S01]  /*3fc0*/  @P0 SHF.L.U32 R25, R23, 0x10, RZ ;  /* 0x0000001017190819 */ /* 0x000fe200000006ff */
[----:B------:R-:W-:Y:S01]  /*3fd0*/  HFMA2 R23, -RZ, RZ, 0, 0 ;  /* 0x00000000ff177431 */ /* 0x000fe200000001ff */
[----:B------:R-:W-:Y:S01]  /*3fe0*/  F2FP.BF16.F32.PACK_AB R183, RZ, R21 ;  /* 0x00000015ffb7723e */ /* 0x000fe200000010ff */
[----:B---3--:R-:W-:Y:S02]  /*3ff0*/  @P0 FMUL.FTZ R24, R24, R19 ;  /* 0x0000001318180220 */ /* 0x008fe40000410000 */
[----:B------:R-:W3:Y:S02]  /*4000*/  @P0 LDC R19, c[0x0][0x40c] ;  /* 0x00010300ff130b82 */ /* 0x000ee40000000800 */
[----:B------:R-:W-:Y:S01]  /*4010*/  @P0 FMUL.FTZ R23, R24, R105 ;  /* 0x0000006918170220 */ /* 0x000fe20000410000 */
[----:B--2---:R-:W-:-:S04]  /*4020*/  @P0 FMUL.FTZ R25, R25, R22 ;  /* 0x0000001619190220 */ /* 0x004fc80000410000 */
[----:B------:R-:W-:Y:S01]  /*4030*/  F2FP.BF16.F32.PACK_AB R182, RZ, R23 ;  /* 0x00000017ffb6723e */ /* 0x000fe200000010ff */
[----:B------:R-:W2:Y:S01]  /*4040*/  @P0 LDC R22, c[0x0][0x40c] ;  /* 0x00010300ff160b82 */ /* 0x000ea20000000800 */
[----:B------:R-:W-:Y:S01]  /*4050*/  @P0 FMUL.FTZ R26, R25, R107 ;  /* 0x0000006b191a0220 */ /* 0x000fe20000410000 */
[----:B------:R-:W-:-:S04]  /*4060*/  @P0 SHF.L.U32 R25, R45, 0x10, RZ ;  /* 0x000000102d190819 */ /* 0x000fc800000006ff */
[----:B01----:R-:W-:Y:S02]  /*4070*/  F2FP.BF16.F32.PACK_AB R131, RZ, R26 ;  /* 0x0000001aff83723e */ /* 0x003fe400000010ff */
[----:B------:R-:W0:Y:S01]  /*4080*/  @P0 LDC R24, c[0x0][0x40c] ;  /* 0x00010300ff180b82 */ /* 0x000e220000000800 */
[----:B---3--:R-:W-:Y:S01]  /*4090*/  @P0 FMUL.FTZ R25, R25, R19 ;  /* 0x0000001319190220 */ /* 0x008fe20000410000 */
[----:B------:R-:W-:-:S03]  /*40a0*/  HFMA2 R19, -RZ, RZ, 0, 0 ;  /* 0x00000000ff137431 */ /* 0x000fc600000001ff */
        /* <DEDUP_REMOVED lines=9> */
[----:B------:R-:W-:Y:S01]  /*4140*/  F2FP.BF16.F32.PACK_AB R130, RZ, R22 ;  /* 0x00000016ff82723e */ /* 0x000fe200000010ff */
[----:B0-----:R-:W-:Y:S01]  /*4150*/  @P0 FMUL.FTZ R128, R128, R24 ;  /* 0x0000001880800220 */ /* 0x001fe20000410000 */
[----:B------:R-:W-:Y:S02]  /*4160*/  IMAD.MOV.U32 R24, RZ, RZ, RZ ;  /* 0x000000ffff187224 */ /* 0x000fe400078e00ff */
[----:B------:R-:W-:Y:S01]  /*4170*/  PRMT R130, R130, 0x5410, R182 ;  /* 0x0000541082827816 */ /* 0x000fe200000000b6 */
[----:B------:R-:W-:Y:S01]  /*4180*/  @P0 FMUL.FTZ R24, R128, R106 ;  /* 0x0000006a80180220 */ /* 0x000fe20000410000 */
[----:B------:R-:W-:-:S04]  /*4190*/  @P0 SHF.L.U32 R128, R44, 0x10, RZ ;  /* 0x000000102c800819 */ /* 0x000fc800000006ff */
[----:B------:R-:W-:-:S04]  /*41a0*/  F2FP.BF16.F32.PACK_AB R179, RZ, R24 ;  /* 0x00000018ffb3723e */ /* 0x000fc800000010ff */
[----:B------:R-:W-:Y:S01]  /*41b0*/  PRMT R131, R179, 0x5410, R131 ;  /* 0x00005410b3837816 */ /* 0x000fe20000000083 */
[----:B-1----:R-:W-:Y:S01]  /*41c0*/  @P0 FMUL.FTZ R128, R128, R25 ;  /* 0x0000001980800220 */ /* 0x002fe20000410000 */
[----:B------:R-:W-:-:S03]  /*41d0*/  HFMA2 R25, -RZ, RZ, 0, 0 ;  /* 0x00000000ff197431 */ /* 0x000fc600000001ff */
[----:B------:R-:W-:Y:S01]  /*41e0*/  @P0 FMUL.FTZ R25, R128, R108 ;  /* 0x0000006c80190220 */ /* 0x000fe20000410000 */
[----:B------:R-:W-:-:S04]  /*41f0*/  F2FP.BF16.F32.PACK_AB R128, RZ, R20 ;  /* 0x00000014ff80723e */ /* 0x000fc800000010ff */
[----:B------:R-:W-:-:S04]  /*4200*/  F2FP.BF16.F32.PACK_AB R178, RZ, R25 ;  /* 0x00000019ffb2723e */ /* 0x000fc800000010ff */
[----:B------:R-:W-:-:S07]  /*4210*/  PRMT R128, R178, 0x5410, R128 ;  /* 0x00005410b2807816 */ /* 0x000fce0000000080 */
.L_x_18038:
[----:B------:R-:W0:Y:S01]  /*4220*/  LDC.64 R178, c[0x0][0x3a8] ;  /* 0x0000ea00ffb27b82 */ /* 0x000e220000000a00 */
[----:B------:R-:W-:Y:S01]  /*4230*/  IADD3 R181, PT, PT, R181, 0x20, RZ ;  /* 0x00000020b5b57810 */ /* 0x000fe20007ffe0ff */
[C---:B0-----:R-:W-:Y:S01]  /*4240*/  IMAD.WIDE.U32 R178, R177.reuse, 0x10, R178 ;  /* 0x00000010b1b27825 */ /* 0x041fe200078e00b2 */
[----:B------:R-:W-:-:S04]  /*4250*/  IADD3 R177, PT, PT, R177, 0x20, RZ ;  /* 0x00000020b1b17810 */ /* 0x000fc80007ffe0ff */
[----:B------:R2:W-:Y:S03]  /*4260*/  STG.E.128 desc[UR6][R178.64], R128 ;  /* 0x00000080b2007986 */ /* 0x0005e6000c101d06 */
.L_x_18036:
[----:B------:R-:W-:Y:S05]  /*4270*/  BSYNC.RECONVERGENT B0 ;  /* 0x0000000000007941 */ /* 0x000fea0003800200 */
.L_x_18035:
        /* <DEDUP_REMOVED lines=14> */
[----:B------:R-:W-:Y:S02]  /*4360*/  ISETP.GT.AND P1, PT, R180, RZ, PT ;  /* 0x000000ffb400720c */ /* 0x000fe40003f24270 */
[----:B-----5:R-:W-:Y:S02]  /*4370*/  PRMT R31, R40, 0x7632, R31 ;  /* 0x00007632281f7816 */ /* 0x020fe4000000001f */
[----:B------:R-:W-:Y:S02]  /*4380*/  PRMT R34, R42, 0x7632, R34 ;  /* 0x000076322a227816 */ /* 0x000fe40000000022 */
[----:B------:R-:W-:Y:S02]  /*4390*/  SHF.L.U32 R31, R31, 0x10, RZ ;  /* 0x000000101f1f7819 */ /* 0x000fe400000006ff */
[----:B------:R-:W-:-:S05]  /*43a0*/  SHF.L.U32 R34, R34, 0x10, RZ ;  /* 0x0000001022227819 */ /* 0x000fca00000006ff */
[----:B------:R-:W4:Y:S01]  /*43b0*/  @P1 LDC R27, c[0x0][0x40c] ;  /* 0x00010300ff1b1b82 */ /* 0x000f220000000800 */
[C---:B---3--:R-:W-:Y:S02]  /*43c0*/  @P1 SHF.L.U32 R29, R45.reuse, 0x10, RZ ;  /* 0x000000102d1d1819 */ /* 0x048fe400000006ff */
[----:B------:R-:W-:Y:S02]  /*43d0*/  @P1 PRMT R30, R44, 0x7632, R30 ;  /* 0x000076322c1e1816 */ /* 0x000fe4000000001e */
[----:B------:R-:W-:Y:S02]  /*43e0*/  @P1 PRMT R32, R45, 0x7632, R32 ;  /* 0x000076322d201816 */ /* 0x000fe40000000020 */
[----:B------:R-:W-:Y:S01]  /*43f0*/  @P1 SHF.L.U32 R30, R30, 0x10, RZ ;  /* 0x000000101e1e1819 */ /* 0x000fe200000006ff */
[----:B------:R-:W3:Y:S01]  /*4400*/  @P1 LDC R28, c[0x0][0x40c] ;  /* 0x00010300ff1c1b82 */ /* 0x000ee20000000800 */
[----:B------:R-:W-:Y:S02]  /*4410*/  @P1 SHF.L.U32 R32, R32, 0x10, RZ ;  /* 0x0000001020201819 */ /* 0x000fe400000006ff */
[----:B012---:R-:W-:-:S02]  /*4420*/  @P1 SHF.L.U32 R128, R44, 0x10, RZ ;  /* 0x000000102c801819 */ /* 0x007fc400000006ff */
[----:B------:R-:W-:-:S03]  /*4430*/  @P1 PRMT R129, R47, 0x7632, R129 ;  /* 0x000076322f811816 */ /* 0x000fc60000000081 */
[----:B------:R-:W0:Y:S01]  /*4440*/  @P1 LDC R33, c[0x0][0x40c] ;  /* 0x00010300ff211b82 */ /* 0x000e220000000800 */
[----:B------:R-:W-:Y:S01]  /*4450*/  @P1 SHF.L.U32 R129, R129, 0x10, RZ ;  /* 0x0000001081811819 */ /* 0x000fe200000006ff */
[----:B----4-:R-:W-:Y:S01]  /*4460*/  @P1 FMUL.FTZ R29, R29, R27 ;  /* 0x0000001b1d1d1220 */ /* 0x010fe20000410000 */
[----:B------:R-:W-:-:S05]  /*4470*/  SHF.L.U32 R27, R41, 0x10, RZ ;  /* 0x00000010291b7819 */ /* 0x000fca00000006ff */
[----:B------:R-:W-:Y:S02]  /*4480*/  @P1 FFMA.FTZ R27, R29, R102, R27 ;  /* 0x000000661d1b1223 */ /* 0x000fe4000001001b */
[----:B------:R-:W1:Y:S01]  /*4490*/  @P1 LDC R29, c[0x0][0x40c] ;  /* 0x00010300ff1d1b82 */ /* 0x000e620000000800 */
[----:B---3--:R-:W-:Y:S01]  /*44a0*/  @P1 FMUL.FTZ R30, R30, R28 ;  /* 0x0000001c1e1e1220 */ /* 0x008fe20000410000 */
        /* <DEDUP_REMOVED lines=8> */
[----:B------:R-:W-:Y:S01]  /*4530*/  @P1 SHF.L.U32 R31, R46, 0x10, RZ ;  /* 0x000000102e1f1819 */ /* 0x000fe200000006ff */
[----:B------:R-:W1:Y:S03]  /*4540*/  @P1 LDC R32, c[0x0][0x40c] ;  /* 0x00010300ff201b82 */ /* 0x000e660000000800 */
[----:B------:R-:W-:Y:S01]  /*4550*/  F2FP.BF16.F32.PACK_AB R183, RZ, R29 ;  /* 0x0000001dffb7723e */ /* 0x000fe200000010ff */
[----:B--2---:R-:W-:Y:S01]  /*4560*/  @P1 FMUL.FTZ R31, R31, R30 ;  /* 0x0000001e1f1f1220 */ /* 0x004fe20000410000 */
[----:B------:R-:W-:-:S05]  /*4570*/  SHF.L.U32 R30, R42, 0x10, RZ ;  /* 0x000000102a1e7819 */ /* 0x000fca00000006ff */
        /* <DEDUP_REMOVED lines=32> */
.L_x_18041:
[----:B------:R-:W4:Y:S01]  /*4780*/  @P0 LDC R27, c[0x0][0x40c] ;  /* 0x00010300ff1b0b82 */ /* 0x000f220000000800 */
[----:B---3-5:R-:W-:Y:S02]  /*4790*/  @P0 PRMT R28, R44, 0x7632, R28 ;  /* 0x000076322c1c0816 */ /* 0x028fe4000000001c */
[----:B------:R-:W-:Y:S02]  /*47a0*/  @P0 PRMT R30, R45, 0x7632, R30 ;  /* 0x000076322d1e0816 */ /* 0x000fe4000000001e */
[----:B------:R-:W-:Y:S01]  /*47b0*/  MOV R34, RZ ;  /* 0x000000ff00227202 */ /* 0x000fe20000000f00 */
[----:B------:R-:W-:Y:S01]  /*47c0*/  @P0 IMAD.U32 R28, R28, 0x10000, RZ ;  /* 0x000100001c1c0824 */ /* 0x000fe200078e00ff */
[----:B------:R-:W-:Y:S01]  /*47d0*/  @P0 SHF.L.U32 R30, R30, 0x10, RZ ;  /* 0x000000101e1e0819 */ /* 0x000fe200000006ff */
[----:B------:R-:W3:Y:S02]  /*47e0*/  @P0 LDC R31, c[0x0][0x40c] ;  /* 0x00010300ff1f0b82 */ /* 0x000ee40000000800 */
[----:B----4-:R-:W-:Y:S01]  /*47f0*/  @P0 FMUL.FTZ R29, R28, R27 ;  /* 0x0000001b1c1d0220 */ /* 0x010fe20000410000 */
[----:B------:R-:W-:-:S05]  /*4800*/  HFMA2 R28, -RZ, RZ, 0, 0 ;  /* 0x00000000ff1c7431 */ /* 0x000fca00000001ff */
[----:B------:R-:W4:Y:S01]  /*4810*/  @P0 LDC R27, c[0x0][0x40c] ;  /* 0x00010300ff1b0b82 */ /* 0x000f220000000800 */
[----:B------:R-:W-:Y:S01]  /*4820*/  @P0 FMUL.FTZ R28, R29, R101 ;  /* 0x000000651d1c0220 */ /* 0x000fe20000410000 */
[----:B------:R-:W-:Y:S01]  /*4830*/  @P0 PRMT R29, R46, 0x7632, R29 ;  /* 0x000076322e1d0816 */ /* 0x000fe2000000001d */
[----:B---3--:R-:W-:-:S03]  /*4840*/  @P0 FMUL.FTZ R31, R30, R31 ;  /* 0x0000001f1e1f0220 */ /* 0x008fc60000410000 */
[----:B------:R-:W-:Y:S02]  /*4850*/  @P0 SHF.L.U32 R32, R29, 0x10, RZ ;  /* 0x000000101d200819 */ /* 0x000fe400000006ff */
[----:B------:R-:W3:Y:S01]  /*4860*/  @P0 LDC R30, c[0x0][0x40c] ;  /* 0x00010300ff1e0b82 */ /* 0x000ee20000000800 */
[----:B------:R-:W-:Y:S01]  /*4870*/  MOV R29, RZ ;  /* 0x000000ff001d7202 */ /* 0x000fe20000000f00 */
[----:B------:R-:W-:Y:S01]  /*4880*/  @P0 FMUL.FTZ R29, R31, R103 ;  /* 0x000000671f1d0220 */ /* 0x000fe20000410000 */
[----:B------:R-:W-:-:S04]  /*4890*/  @P0 PRMT R31, R47, 0x7632, R31 ;  /* 0x000076322f1f0816 */ /* 0x000fc8000000001f */
[----:B------:R-:W-:Y:S01]  /*48a0*/  @P0 SHF.L.U32 R33, R31, 0x10, RZ ;  /* 0x000000101f210819 */ /* 0x000fe200000006ff */
[----:B------:R-:W-:Y:S01]  /*48b0*/  HFMA2 R31, -RZ, RZ, 0, 0 ;  /* 0x00000000ff1f7431 */ /* 0x000fe200000001ff */
[----:B------:R-:W-:Y:S01]  /*48c0*/  F2FP.BF16.F32.PACK_AB R183, RZ, R29 ;  /* 0x0000001dffb7723e */ /* 0x000fe200000010ff */
[----:B----4-:R-:W-:Y:S02]  /*48d0*/  @P0 FMUL.FTZ R32, R32, R27 ;  /* 0x0000001b20200220 */ /* 0x010fe40000410000 */
[----:B------:R-:W4:Y:S02]  /*48e0*/  @P0 LDC R27, c[0x0][0x40c] ;  /* 0x00010300ff1b0b82 */ /* 0x000f240000000800 */
[----:B------:R-:W-:Y:S01]  /*48f0*/  @P0 FMUL.FTZ R31, R32, R97 ;  /* 0x00000061201f0220 */ /* 0x000fe20000410000 */
[----:B---3--:R-:W-:-:S04]  /*4900*/  @P0 FMUL.FTZ R33, R33, R30 ;  /* 0x0000001e21210220 */ /* 0x008fc80000410000 */
[----:B------:R-:W-:Y:S01]  /*4910*/  F2FP.BF16.F32.PACK_AB R182, RZ, R31 ;  /* 0x0000001fffb6723e */ /* 0x000fe200000010ff */
[----:B------:R-:W3:Y:S01]  /*4920*/  @P0 LDC R30, c[0x0][0x40c] ;  /* 0x00010300ff1e0b82 */ /* 0x000ee20000000800 */
[----:B------:R-:W-:Y:S01]  /*4930*/  @P0 FMUL.FTZ R34, R33, R99 ;  /* 0x0000006321220220 */ /* 0x000fe20000410000 */
[----:B------:R-:W-:-:S04]  /*4940*/  @P0 SHF.L.U32 R33, R45, 0x10, RZ ;  /* 0x000000102d210819 */ /* 0x000fc800000006ff */
[----:B012---:R-:W-:Y:S02]  /*4950*/  F2FP.BF16.F32.PACK_AB R131, RZ, R34 ;  /* 0x00000022ff83723e */ /* 0x007fe400000010ff */
[----:B------:R-:W0:Y:S01]  /*4960*/  @P0 LDC R32, c[0x0][0x40c] ;  /* 0x00010300ff200b82 */ /* 0x000e220000000800 */
[----:B----4-:R-:W-:Y:S01]  /*4970*/  @P0 FMUL.FTZ R33, R33, R27 ;  /* 0x0000001b21210220 */ /* 0x010fe20000410000 */
[----:B------:R-:W-:-:S03]  /*4980*/  HFMA2 R27, -RZ, RZ, 0, 0 ;  /* 0x00000000ff1b7431 */ /* 0x000fc600000001ff */
[----:B------:R-:W-:Y:S01]  /*4990*/  @P0 FMUL.FTZ R27, R33, R102 ;  /* 0x00000066211b0220 */ /* 0x000fe20000410000 */
[----:B------:R-:W-:-:S04]  /*49a0*/  @P0 SHF.L.U32 R33, R46, 0x10, RZ ;  /* 0x000000102e210819 */ /* 0x000fc800000006ff */
[----:B------:R-:W-:Y:S01]  /*49b0*/  F2FP.BF16.F32.PACK_AB R129, RZ, R27 ;  /* 0x0000001bff81723e */ /* 0x000fe200000010ff */
[----:B---3--:R-:W-:Y:S01]  /*49c0*/  @P0 FMUL.FTZ R128, R33, R30 ;  /* 0x0000001e21800220 */ /* 0x008fe20000410000 */
[----:B------:R-:W-:Y:S01]  /*49d0*/  MOV R30, RZ ;  /* 0x000000ff001e7202 */ /* 0x000fe20000000f00 */
[----:B------:R-:W1:Y:S01]  /*49e0*/  @P0 LDC R33, c[0x0][0x40c] ;  /* 0x00010300ff210b82 */ /* 0x000e620000000800 */
[----:B------:R-:W-:Y:S01]  /*49f0*/  PRMT R129, R129, 0x5410, R183 ;  /* 0x0000541081817816 */ /* 0x000fe200000000b7 */
[----:B------:R-:W-:Y:S01]  /*4a00*/  @P0 FMUL.FTZ R30, R128, R96 ;  /* 0x00000060801e0220 */ /* 0x000fe20000410000 */
[----:B------:R-:W-:-:S04]  /*4a10*/  @P0 SHF.L.U32 R128, R47, 0x10, RZ ;  /* 0x000000102f800819 */ /* 0x000fc800000006ff */
[----:B------:R-:W-:Y:S01]  /*4a20*/  F2FP.BF16.F32.PACK_AB R130, RZ, R30 ;  /* 0x0000001eff82723e */ /* 0x000fe200000010ff */
[----:B0-----:R-:W-:Y:S01]  /*4a30*/  @P0 FMUL.FTZ R128, R128, R32 ;  /* 0x0000002080800220 */ /* 0x001fe20000410000 */
[----:B------:R-:W-:Y:S02]  /*4a40*/  HFMA2 R32, -RZ, RZ, 0, 0 ;  /* 0x00000000ff207431 */ /* 0x000fe400000001ff */
[----:B------:R-:W-:Y:S01]  /*4a50*/  PRMT R130, R130, 0x5410, R182 ;  /* 0x0000541082827816 */ /* 0x000fe200000000b6 */
[----:B------:R-:W-:Y:S01]  /*4a60*/  @P0 FMUL.FTZ R32, R128, R98 ;  /* 0x0000006280200220 */ /* 0x000fe20000410000 */
[----:B------:R-:W-:-:S04]  /*4a70*/  @P0 SHF.L.U32 R128, R44, 0x10, RZ ;  /* 0x000000102c800819 */ /* 0x000fc800000006ff */
[----:B------:R-:W-:-:S04]  /*4a80*/  F2FP.BF16.F32.PACK_AB R179, RZ, R32 ;  /* 0x00000020ffb3723e */ /* 0x000fc800000010ff */
[----:B------:R-:W-:Y:S01]  /*4a90*/  PRMT R131, R179, 0x5410, R131 ;  /* 0x00005410b3837816 */ /* 0x000fe20000000083 */
[----:B-1----:R-:W-:Y:S01]  /*4aa0*/  @P0 FMUL.FTZ R128, R128, R33 ;  /* 0x0000002180800220 */ /* 0x002fe20000410000 */
[----:B------:R-:W-:-:S03]  /*4ab0*/  MOV R33, RZ ;  /* 0x000000ff00217202 */ /* 0x000fc60000000f00 */
[----:B------:R-:W-:Y:S01]  /*4ac0*/  @P0 FMUL.FTZ R33, R128, R100 ;  /* 0x0000006480210220 */ /* 0x000fe20000410000 */
[----:B------:R-:W-:-:S04]  /*4ad0*/  F2FP.BF16.F32.PACK_AB R128, RZ, R28 ;  /* 0x0000001cff80723e */ /* 0x000fc800000010ff */
[----:B------:R-:W-:-:S04]  /*4ae0*/  F2FP.BF16.F32.PACK_AB R178, RZ, R33 ;  /* 0x00000021ffb2723e */ /* 0x000fc800000010ff */
[----:B------:R-:W-:-:S07]  /*4af0*/  PRMT R128, R178, 0x5410, R128 ;  /* 0x00005410b2807816 */ /* 0x000fce0000000080 */
.L_x_18042:
[----:B------:R-:W0:Y:S01]  /*4b00*/  LDC.64 R178, c[0x0][0x3a8] ;  /* 0x0000ea00ffb27b82 */ /* 0x000e220000000a00 */
[----:B------:R-:W-:Y:S01]  /*4b10*/  IADD3 R181, PT, PT, R181, 0x20, RZ ;  /* 0x00000020b5b57810 */ /* 0x000fe20007ffe0ff */
[C---:B0-----:R-:W-:Y:S01]  /*4b20*/  IMAD.WIDE.U32 R178, R177.reuse, 0x10, R178 ;  /* 0x00000010b1b27825 */ /* 0x041fe200078e00b2 */
[----:B------:R-:W-:-:S04]  /*4b30*/  IADD3 R177, PT, PT, R177, 0x20, RZ ;  /* 0x00000020b1b17810 */ /* 0x000fc80007ffe0ff */
[----:B------:R3:W-:Y:S03]  /*4b40*/  STG.E.128 desc[UR6][R178.64], R128 ;  /* 0x00000080b2007986 */ /* 0x0007e6000c101d06 */
.L_x_18040:
[----:B------:R-:W-:Y:S05]  /*4b50*/  BSYNC.RECONVERGENT B0 ;  /* 0x0000000000007941 */ /* 0x000fea0003800200 */
.L_x_18039:
        /* <DEDUP_REMOVED lines=14> */
[----:B------:R-:W-:Y:S02]  /*4c40*/  ISETP.GT.AND P1, PT, R180, RZ, PT ;  /* 0x000000ffb400720c */ /* 0x000fe40003f24270 */
[----:B-----5:R-:W-:Y:S02]  /*4c50*/  PRMT R39, R40, 0x7632, R39 ;  /* 0x0000763228277816 */ /* 0x020fe40000000027 */
[----:B0123--:R-:W-:Y:S02]  /*4c60*/  PRMT R130, R42, 0x7632, R130 ;  /* 0x000076322a827816 */ /* 0x00ffe40000000082 */
[----:B------:R-:W-:Y:S02]  /*4c70*/  SHF.L.U32 R39, R39, 0x10, RZ ;  /* 0x0000001027277819 */ /* 0x000fe400000006ff */
[----:B------:R-:W-:-:S05]  /*4c80*/  SHF.L.U32 R130, R130, 0x10, RZ ;  /* 0x0000001082827819 */ /* 0x000fca00000006ff */
[----:B------:R-:W0:Y:S01]  /*4c90*/  @P1 LDC R35, c[0x0][0x40c] ;  /* 0x00010300ff231b82 */ /* 0x000e220000000800 */
[C---:B----4-:R-:W-:Y:S02]  /*4ca0*/  @P1 SHF.L.U32 R37, R45.reuse, 0x10, RZ ;  /* 0x000000102d251819 */ /* 0x050fe400000006ff */
[----:B------:R-:W-:Y:S02]  /*4cb0*/  @P1 PRMT R38, R44, 0x7632, R38 ;  /* 0x000076322c261816 */ /* 0x000fe40000000026 */
[----:B------:R-:W-:Y:S02]  /*4cc0*/  @P1 PRMT R128, R45, 0x7632, R128 ;  /* 0x000076322d801816 */ /* 0x000fe40000000080 */
[----:B------:R-:W-:Y:S01]  /*4cd0*/  @P1 SHF.L.U32 R38, R38, 0x10, RZ ;  /* 0x0000001026261819 */ /* 0x000fe200000006ff */
[----:B------:R-:W1:Y:S01]  /*4ce0*/  @P1 LDC R36, c[0x0][0x40c] ;  /* 0x00010300ff241b82 */ /* 0x000e620000000800 */
[----:B------:R-:W-:-:S07]  /*4cf0*/  @P1 SHF.L.U32 R128, R128, 0x10, RZ ;  /* 0x0000001080801819 */ /* 0x000fce00000006ff */
[----:B------:R-:W2:Y:S01]  /*4d00*/  @P1 LDC R129, c[0x0][0x40c] ;  /* 0x00010300ff811b82 */ /* 0x000ea20000000800 */
[----:B0-----:R-:W-:Y:S01]  /*4d10*/  @P1 FMUL.FTZ R37, R37, R35 ;  /* 0x0000002325251220 */ /* 0x001fe20000410000 */
[----:B------:R-:W-:-:S05]  /*4d20*/  SHF.L.U32 R35, R41, 0x10, RZ ;  /* 0x0000001029237819 */ /* 0x000fca00000006ff */
[----:B------:R-:W-:Y:S02]  /*4d30*/  @P1 FFMA.FTZ R35, R37, R94, R35 ;  /* 0x0000005e25231223 */ /* 0x000fe40000010023 */
[----:B------:R-:W0:Y:S01]  /*4d40*/  @P1 LDC R37, c[0x0][0x40c] ;  /* 0x00010300ff251b82 */ /* 0x000e220000000800 */
[----:B-1----:R-:W-:Y:S01]  /*4d50*/  @P1 FMUL.FTZ R38, R38, R36 ;  /* 0x0000002426261220 */ /* 0x002fe20000410000 */
[----:B------:R-:W-:-:S03]  /*4d60*/  @!P1 MOV R36, R39 ;  /* 0x0000002700249202 */ /* 0x000fc60000000f00 */
[--C-:B------:R-:W-:Y:S01]  /*4d70*/  @P1 FFMA.FTZ R36, R38, R93, R39.reuse ;  /* 0x0000005d26241223 */ /* 0x100fe20000010027 */
[----:B------:R-:W-:Y:S02]  /*4d80*/  PRMT R39, R41, 0x7632, R39 ;  /* 0x0000763229277816 */ /* 0x000fe40000000027 */
[----:B------:R-:W1:Y:S02]  /*4d90*/  @P1 LDC R38, c[0x0][0x40c] ;  /* 0x00010300ff261b82 */ /* 0x000e640000000800 */
[----:B------:R-:W-:Y:S01]  /*4da0*/  SHF.L.U32 R39, R39, 0x10, RZ ;  /* 0x0000001027277819 */ /* 0x000fe200000006ff */
[----:B0-----:R-:W-:-:S04]  /*4db0*/  @P1 FMUL.FTZ R128, R128, R37 ;  /* 0x0000002580801220 */ /* 0x001fc80000410000 */
[--C-:B------:R-:W-:Y:S02]  /*4dc0*/  @!P1 IMAD.MOV.U32 R37, RZ, RZ, R39.reuse ;  /* 0x000000ffff259224 */ /* 0x100fe400078e0027 */
[----:B------:R-:W-:Y:S01]  /*4dd0*/  @P1 FFMA.FTZ R37, R128, R95, R39 ;  /* 0x0000005f80251223 */ /* 0x000fe20000010027 */
[----:B------:R-:W-:Y:S01]  /*4de0*/  @P1 SHF.L.U32 R39, R46, 0x10, RZ ;  /* 0x000000102e271819 */ /* 0x000fe200000006ff */
[----:B------:R-:W0:Y:S03]  /*4df0*/  @P1 LDC R128, c[0x0][0x40c] ;  /* 0x00010300ff801b82 */ /* 0x000e260000000800 */
[----:B------:R-:W-:Y:S01]  /*4e00*/  F2FP.BF16.F32.PACK_AB R183, RZ, R37 ;  /* 0x00000025ffb7723e */ /* 0x000fe200000010ff */
[----:B-1----:R-:W-:Y:S01]  /*4e10*/  @P1 FMUL.FTZ R39, R39, R38 ;  /* 0x0000002627271220 */ /* 0x002fe20000410000 */
[----:B------:R-:W-:-:S05]  /*4e20*/  SHF.L.U32 R38, R42, 0x10, RZ ;  /* 0x000000102a267819 */ /* 0x000fca00000006ff */
[----:B------:R-:W-:Y:S01]  /*4e30*/  @P1 FFMA.FTZ R38, R39, R88, R38 ;  /* 0x0000005827261223 */ /* 0x000fe20000010026 */
[----:B------:R-:W-:-:S04]  /*4e40*/  @P1 PRMT R39, R46, 0x7632, R39 ;  /* 0x000076322e271816 */ /* 0x000fc80000000027 */
[----:B------:R-:W-:-:S05]  /*4e50*/  @P1 SHF.L.U32 R39, R39, 0x10, RZ ;  /* 0x0000001027271819 */ /* 0x000fca00000006ff */
[----:B--2---:R-:W-:Y:S01]  /*4e60*/  @P1 FMUL.FTZ R129, R39, R129 ;  /* 0x0000008127811220 */ /* 0x004fe20000410000 */
[----:B------:R-:W-:-:S03]  /*4e70*/  @!P1 MOV R39, R130 ;  /* 0x0000008200279202 */ /* 0x000fc60000000f00 */
[----:B------:R-:W-:Y:S01]  /*4e80*/  @P1 FFMA.FTZ R39, R129, R89, R130 ;  /* 0x0000005981271223 */ /* 0x000fe20000010082 */
[----:B------:R-:W-:Y:S01]  /*4e90*/  @P1 SHF.L.U32 R130, R47, 0x10, RZ ;  /* 0x000000102f821819 */ /* 0x000fe200000006ff */
[----:B------:R-:W1:Y:S03]  /*4ea0*/  @P1 LDC R129, c[0x0][0x40c] ;  /* 0x00010300ff811b82 */ /* 0x000e660000000800 */
[----:B------:R-:W-:Y:S01]  /*4eb0*/  F2FP.BF16.F32.PACK_AB R182, RZ, R39 ;  /* 0x00000027ffb6723e */ /* 0x000fe200000010ff */
[----:B0-----:R-:W-:Y:S01]  /*4ec0*/  @P1 FMUL.FTZ R128, R130, R128 ;  /* 0x0000008082801220 */ /* 0x001fe20000410000 */
[----:B------:R-:W-:-:S04]  /*4ed0*/  SHF.L.U32 R130, R43, 0x10, RZ ;  /* 0x000000102b827819 */ /* 0x000fc800000006ff */
[----:B------:R-:W-:Y:S01]  /*4ee0*/  @!P1 MOV R132, R130 ;  /* 0x0000008200849202 */ /* 0x000fe20000000f00 */
[----:B------:R-:W-:Y:S01]  /*4ef0*/  @P1 FFMA.FTZ R132, R128, R90, R130 ;  /* 0x0000005a80841223 */ /* 0x000fe20000010082 */
[----:B------:R-:W-:Y:S01]  /*4f00*/  @P1 SHF.L.U32 R130, R44, 0x10, RZ ;  /* 0x000000102c821819 */ /* 0x000fe200000006ff */
[----:B------:R-:W0:Y:S03]  /*4f10*/  @P1 LDC R128, c[0x0][0x40c] ;  /* 0x00010300ff801b82 */ /* 0x000e260000000800 */
[----:B------:R-:W-:Y:S01]  /*4f20*/  F2FP.BF16.F32.PACK_AB R178, RZ, R132 ;  /* 0x00000084ffb2723e */ /* 0x000fe200000010ff */
[----:B-1----:R-:W-:Y:S01]  /*4f30*/  @P1 FMUL.FTZ R129, R130, R129 ;  /* 0x0000008182811220 */ /* 0x002fe20000410000 */
[----:B------:R-:W-:-:S04]  /*4f40*/  SHF.L.U32 R130, R40, 0x10, RZ ;  /* 0x0000001028827819 */ /* 0x000fc800000006ff */
[----:B------:R-:W-:Y:S01]  /*4f50*/  @!P1 MOV R133, R130 ;  /* 0x0000008200859202 */ /* 0x000fe20000000f00 */
[--C-:B------:R-:W-:Y:S01]  /*4f60*/  @P1 FFMA.FTZ R133, R129, R92, R130.reuse ;  /* 0x0000005c81851223 */ /* 0x100fe20000010082 */
[----:B------:R-:W-:Y:S02]  /*4f70*/  @P1 PRMT R130, R47, 0x7632, R130 ;  /* 0x000076322f821816 */ /* 0x000fe40000000082 */
[----:B------:R-:W-:Y:S02]  /*4f80*/  PRMT R129, R43, 0x7632, R129 ;  /* 0x000076322b817816 */ /* 0x000fe40000000081 */
[----:B------:R-:W-:Y:S02]  /*4f90*/  @P1 SHF.L.U32 R130, R130, 0x10, RZ ;  /* 0x0000001082821819 */ /* 0x000fe400000006ff */
[----:B------:R-:W-:Y:S02]  /*4fa0*/  SHF.L.U32 R129, R129, 0x10, RZ ;  /* 0x0000001081817819 */ /* 0x000fe400000006ff */
[----:B------:R-:W-:Y:S01]  /*4fb0*/  F2FP.BF16.F32.PACK_AB R179, RZ, R133 ;  /* 0x00000085ffb3723e */ /* 0x000fe200000010ff */
[----:B0-----:R-:W-:Y:S01]  /*4fc0*/  @P1 FMUL.FTZ R128, R130, R128 ;  /* 0x0000008082801220 */ /* 0x001fe20000410000 */
[----:B------:R-:W-:-:S02]  /*4fd0*/  @!P1 MOV R134, R129 ;  /* 0x0000008100869202 */ /* 0x000fc40000000f00 */
[----:B------:R-:W-:Y:S01]  /*4fe0*/  F2FP.BF16.F32.PACK_AB R130, RZ, R38 ;  /* 0x00000026ff82723e */ /* 0x000fe200000010ff */
[----:B------:R-:W-:Y:S01]  /*4ff0*/  @P1 FFMA.FTZ R134, R128, R91, R129 ;  /* 0x0000005b80861223 */ /* 0x000fe20000010081 */
        /* <DEDUP_REMOVED lines=8> */
.L_x_18045:
[----:B------:R-:W0:Y:S01]  /*5080*/  @P0 LDC R35, c[0x0][0x40c] ;  /* 0x00010300ff230b82 */ /* 0x000e220000000800 */
[----:B----45:R-:W-:Y:S01]  /*5090*/  @P0 PRMT R36, R44, 0x7632, R36 ;  /* 0x000076322c240816 */ /* 0x030fe20000000024 */
[----:B0123--:R-:W-:Y:S01]  /*50a0*/  @P0 IMAD.U32 R130, R46, 0x10000, RZ ;  /* 0x000100002e820824 */ /* 0x00ffe200078e00ff */
[----:B------:R-:W-:Y:S02]  /*50b0*/  @P0 PRMT R38, R45, 0x7632, R38 ;  /* 0x000076322d260816 */ /* 0x000fe40000000026 */
[----:B------:R-:W-:Y:S02]  /*50c0*/  CS2R R132, SRZ ;  /* 0x0000000000847805 */ /* 0x000fe4000001ff00 */
[----:B------:R-:W-:Y:S02]  /*50d0*/  @P0 SHF.L.U32 R36, R36, 0x10, RZ ;  /* 0x0000001024240819 */ /* 0x000fe400000006ff */
[----:B------:R-:W-:Y:S01]  /*50e0*/  @P0 SHF.L.U32 R38, R38, 0x10, RZ ;  /* 0x0000001026260819 */ /* 0x000fe200000006ff */
[----:B------:R-:W0:Y:S01]  /*50f0*/  @P0 LDC R39, c[0x0][0x40c] ;  /* 0x00010300ff270b82 */ /* 0x000e220000000800 */
[----:B------:R-:W-:Y:S01]  /*5100*/  MOV R134, RZ ;  /* 0x000000ff00867202 */ /* 0x000fe20000000f00 */
[----:B------:R-:W-:Y:S01]  /*5110*/  @P0 FMUL.FTZ R37, R36, R35 ;  /* 0x0000002324250220 */ /* 0x000fe20000410000 */
[----:B------:R-:W-:-:S05]  /*5120*/  HFMA2 R36, -RZ, RZ, 0, 0 ;  /* 0x00000000ff247431 */ /* 0x000fca00000001ff */
[----:B------:R-:W1:Y:S01]  /*5130*/  @P0 LDC R35, c[0x0][0x40c] ;  /* 0x00010300ff230b82 */ /* 0x000e620000000800 */
[----:B------:R-:W-:Y:S01]  /*5140*/  @P0 FMUL.FTZ R36, R37, R93 ;  /* 0x0000005d25240220 */ /* 0x000fe20000410000 */
[----:B------:R-:W-:Y:S01]  /*5150*/  @P0 PRMT R37, R46, 0x7632, R37 ;  /* 0x000076322e250816 */ /* 0x000fe20000000025 */
[----:B0-----:R-:W-:-:S03]  /*5160*/  @P0 FMUL.FTZ R39, R38, R39 ;  /* 0x0000002726270220 */ /* 0x001fc60000410000 */
[----:B------:R-:W-:Y:S02]  /*5170*/  @P0 SHF.L.U32 R128, R37, 0x10, RZ ;  /* 0x0000001025800819 */ /* 0x000fe400000006ff */
[----:B------:R-:W0:Y:S01]  /*5180*/  @P0 LDC R38, c[0x0][0x40c] ;  /* 0x00010300ff260b82 */ /* 0x000e220000000800 */
[----:B------:R-:W-:Y:S01]  /*5190*/  MOV R37, RZ ;  /* 0x000000ff00257202 */ /* 0x000fe20000000f00 */
[----:B------:R-:W-:Y:S01]  /*51a0*/  @P0 FMUL.FTZ R37, R39, R95 ;  /* 0x0000005f27250220 */ /* 0x000fe20000410000 */
[----:B------:R-:W-:-:S04]  /*51b0*/  @P0 PRMT R39, R47, 0x7632, R39 ;  /* 0x000076322f270816 */ /* 0x000fc80000000027 */
[----:B------:R-:W-:Y:S01]  /*51c0*/  @P0 SHF.L.U32 R129, R39, 0x10, RZ ;  /* 0x0000001027810819 */ /* 0x000fe200000006ff */
[----:B------:R-:W-:Y:S01]  /*51d0*/  HFMA2 R39, -RZ, RZ, 0, 0 ;  /* 0x00000000ff277431 */ /* 0x000fe200000001ff */
[----:B------:R-:W-:Y:S01]  /*51e0*/  F2FP.BF16.F32.PACK_AB R183, RZ, R37 ;  /* 0x00000025ffb7723e */ /* 0x000fe200000010ff */
[----:B-1----:R-:W-:Y:S02]  /*51f0*/  @P0 FMUL.FTZ R128, R128, R35 ;  /* 0x0000002380800220 */ /* 0x002fe40000410000 */
[----:B------:R-:W1:Y:S02]  /*5200*/  @P0 LDC R35, c[0x0][0x40c] ;  /* 0x00010300ff230b82 */ /* 0x000e640000000800 */
[----:B------:R-:W-:Y:S01]  /*5210*/  @P0 FMUL.FTZ R39, R128, R89 ;  /* 0x0000005980270220 */ /* 0x000fe20000410000 */
[----:B------:R-:W-:Y:S01]  /*5220*/  @P0 SHF.L.U32 R128, R45, 0x10, RZ ;  /* 0x000000102d800819 */ /* 0x000fe200000006ff */
[----:B0-----:R-:W-:-:S03]  /*5230*/  @P0 FMUL.FTZ R129, R129, R38 ;  /* 0x0000002681810220 */ /* 0x001fc60000410000 */
[----:B------:R-:W-:Y:S01]  /*5240*/  F2FP.BF16.F32.PACK_AB R182, RZ, R39 ;  /* 0x00000027ffb6723e */ /* 0x000fe200000010ff */
[----:B------:R-:W0:Y:S01]  /*5250*/  @P0 LDC R38, c[0x0][0x40c] ;  /* 0x00010300ff260b82 */ /* 0x000e220000000800 */
[----:B------:R-:W-:-:S05]  /*5260*/  @P0 FMUL.FTZ R134, R129, R91 ;  /* 0x0000005b81860220 */ /* 0x000fca0000410000 */
[----:B------:R-:W-:Y:S02]  /*5270*/  F2FP.BF16.F32.PACK_AB R131, RZ, R134 ;  /* 0x00000086ff83723e */ /* 0x000fe400000010ff */
[----:B------:R-:W2:Y:S01]  /*5280*/  @P0 LDC R129, c[0x0][0x40c] ;  /* 0x00010300ff810b82 */ /* 0x000ea20000000800 */
[----:B-1----:R-:W-:Y:S01]  /*5290*/  @P0 FMUL.FTZ R128, R128, R35 ;  /* 0x0000002380800220 */ /* 0x002fe20000410000 */
[----:B------:R-:W-:-:S03]  /*52a0*/  HFMA2 R35, -RZ, RZ, 0, 0 ;  /* 0x00000000ff237431 */ /* 0x000fc600000001ff */
[----:B------:R-:W-:-:S03]  /*52b0*/  @P0 FMUL.FTZ R35, R128, R94 ;  /* 0x0000005e80230220 */ /* 0x000fc60000410000 */
[----:B------:R-:W1:Y:S01]  /*52c0*/  @P0 LDC R128, c[0x0][0x40c] ;  /* 0x00010300ff800b82 */ /* 0x000e620000000800 */
[----:B0-----:R-:W-:Y:S01]  /*52d0*/  @P0 FMUL.FTZ R130, R130, R38 ;  /* 0x0000002682820220 */ /* 0x001fe20000410000 */
[----:B------:R-:W-:-:S03]  /*52e0*/  MOV R38, RZ ;  /* 0x000000ff00267202 */ /* 0x000fc60000000f00 */
[----:B------:R-:W-:Y:S01]  /*52f0*/  @P0 FMUL.FTZ R38, R130, R88 ;  /* 0x0000005882260220 */ /* 0x000fe20000410000 */
[----:B------:R-:W-:-:S05]  /*5300*/  @P0 SHF.L.U32 R130, R47, 0x10, RZ ;  /* 0x000000102f820819 */ /* 0x000fca00000006ff */
[----:B--2---:R-:W-:Y:S01]  /*5310*/  @P0 FMUL.FTZ R129, R130, R129 ;  /* 0x0000008182810220 */ /* 0x004fe20000410000 */
[----:B------:R-:W-:-:S03]  /*5320*/  F2FP.BF16.F32.PACK_AB R130, RZ, R38 ;  /* 0x00000026ff82723e */ /* 0x000fc600000010ff */
[----:B------:R-:W-:Y:S01]  /*5330*/  @P0 FMUL.FTZ R132, R129, R90 ;  /* 0x0000005a81840220 */ /* 0x000fe20000410000 */
[----:B------:R-:W-:Y:S02]  /*5340*/  @P0 SHF.L.U32 R129, R44, 0x10, RZ ;  /* 0x000000102c810819 */ /* 0x000fe400000006ff */
[----:B------:R-:W-:Y:S02]  /*5350*/  PRMT R130, R130, 0x5410, R182 ;  /* 0x0000541082827816 */ /* 0x000fe400000000b6 */
[----:B------:R-:W-:Y:S01]  /*5360*/  F2FP.BF16.F32.PACK_AB R179, RZ, R132 ;  /* 0x00000084ffb3723e */ /* 0x000fe200000010ff */
[----:B-1----:R-:W-:Y:S01]  /*5370*/  @P0 FMUL.FTZ R128, R129, R128 ;  /* 0x0000008081800220 */ /* 0x002fe20000410000 */
[----:B------:R-:W-:Y:S02]  /*5380*/  F2FP.BF16.F32.PACK_AB R129, RZ, R35 ;  /* 0x00000023ff81723e */ /* 0x000fe400000010ff */
[----:B------:R-:W-:Y:S01]  /*5390*/  PRMT R131, R179, 0x5410, R131 ;  /* 0x00005410b3837816 */ /* 0x000fe20000000083 */
[----:B------:R-:W-:Y:S01]  /*53a0*/  @P0 FMUL.FTZ R133, R128, R92 ;  /* 0x0000005c80850220 */ /* 0x000fe20000410000 */
[----:B------:R-:W-:-:S02]  /*53b0*/  F2FP.BF16.F32.PACK_AB R128, RZ, R36 ;  /* 0x00000024ff80723e */ /* 0x000fc400000010ff */
[----:B------:R-:W-:Y:S02]  /*53c0*/  PRMT R129, R129, 0x5410, R183 ;  /* 0x0000541081817816 */ /* 0x000fe400000000b7 */
[----:B------:R-:W-:-:S04]  /*53d0*/  F2FP.BF16.F32.PACK_AB R178, RZ, R133 ;  /* 0x00000085ffb2723e */ /* 0x000fc800000010ff */
[----:B------:R-:W-:-:S07]  /*53e0*/  PRMT R128, R178, 0x5410, R128 ;  /* 0x00005410b2807816 */ /* 0x000fce0000000080 */
.L_x_18046:
[----:B------:R-:W0:Y:S01]  /*53f0*/  LDC.64 R178, c[0x0][0x3a8] ;  /* 0x0000ea00ffb27b82 */ /* 0x000e220000000a00 */
[----:B------:R-:W-:Y:S01]  /*5400*/  IADD3 R181, PT, PT, R181, 0x20, RZ ;  /* 0x00000020b5b57810 */ /* 0x000fe20007ffe0ff */
[C---:B0-----:R-:W-:Y:S01]  /*5410*/  IMAD.WIDE.U32 R178, R177.reuse, 0x10, R178 ;  /* 0x00000010b1b27825 */ /* 0x041fe200078e00b2 */
[----:B------:R-:W-:-:S04]  /*5420*/  IADD3 R177, PT, PT, R177, 0x20, RZ ;  /* 0x00000020b1b17810 */ /* 0x000fc80007ffe0ff */
[----:B------:R4:W-:Y:S03]  /*5430*/  STG.E.128 desc[UR6][R178.64], R128 ;  /* 0x00000080b2007986 */ /* 0x0009e6000c101d06 */
.L_x_18044:
[----:B------:R-:W-:Y:S05]  /*5440*/  BSYNC.RECONVERGENT B0 ;  /* 0x0000000000007941 */ /* 0x000fea0003800200 */
.L_x_18043:
        /* <DEDUP_REMOVED lines=15> */
[----:B-----5:R-:W-:Y:S02]  /*5540*/  SHF.L.U32 R130, R41, 0x10, RZ ;  /* 0x0000001029827819 */ /* 0x020fe400000006ff */
[----:B------:R-:W-:-:S04]  /*5550*/  PRMT R131, R40, 0x7632, R131 ;  /* 0x0000763228837816 */ /* 0x000fc80000000083 */
[----:B------:R-:W-:-:S05]  /*5560*/  SHF.L.U32 R131, R131, 0x10, RZ ;  /* 0x0000001083837819 */ /* 0x000fca00000006ff */
[----:B0-----:R-:W0:Y:S01]  /*5570*/  @P1 LDC R129, c[0x0][0x40c] ;  /* 0x00010300ff811b82 */ /* 0x001e220000000800 */
[----:B------:R-:W-:Y:S02]  /*5580*/  @P1 SHF.L.U32 R128, R45, 0x10, RZ ;  /* 0x000000102d801819 */ /* 0x000fe400000006ff */
[----:B------:R-:W-:Y:S02]  /*5590*/  @!P1 MOV R135, R130 ;  /* 0x0000008200879202 */ /* 0x000fe40000000f00 */
[----:B------:R-:W-:Y:S01]  /*55a0*/  @!P1 MOV R136, R131 ;  /* 0x0000008300889202 */ /* 0x000fe20000000f00 */
[----:B0-----:R-:W-:Y:S02]  /*55b0*/  @P1 FMUL.FTZ R129, R128, R129 ;  /* 0x0000008180811220 */ /* 0x001fe40000410000 */
[----:B------:R-:W0:Y:S02]  /*55c0*/  @P1 LDC R128, c[0x0][0x40c] ;  /* 0x00010300ff801b82 */ /* 0x000e240000000800 */
[--C-:B------:R-:W-:Y:S01]  /*55d0*/  @P1 FFMA.FTZ R135, R129, R86, R130.reuse ;  /* 0x0000005681871223 */ /* 0x100fe20000010082 */
[----:B------:R-:W-:-:S04]  /*55e0*/  @P1 PRMT R130, R44, 0x7632, R130 ;  /* 0x000076322c821816 */ /* 0x000fc80000000082 */
[----:B------:R-:W-:Y:S01]  /*55f0*/  @P1 SHF.L.U32 R130, R130, 0x10, RZ ;  /* 0x0000001082821819 */ /* 0x000fe200000006ff */
[----:B------:R-:W1:Y:S04]  /*5600*/  @P1 LDC R129, c[0x0][0x40c] ;  /* 0x00010300ff811b82 */ /* 0x000e680000000800 */
[----:B0-----:R-:W-:Y:S01]  /*5610*/  @P1 FMUL.FTZ R128, R130, R128 ;  /* 0x0000008082801220 */ /* 0x001fe20000410000 */
[----:B------:R-:W-:-:S03]  /*5620*/  PRMT R130, R41, 0x7632, R130 ;  /* 0x0000763229827816 */ /* 0x000fc60000000082 */
[--C-:B------:R-:W-:Y:S01]  /*5630*/  @P1 FFMA.FTZ R136, R128, R85, R131.reuse ;  /* 0x0000005580881223 */ /* 0x100fe20000010083 */
[----:B------:R-:W-:Y:S01]  /*5640*/  @P1 PRMT R131, R45, 0x7632, R131 ;  /* 0x000076322d831816 */ /* 0x000fe20000000083 */
[----:B------:R-:W0:Y:S01]  /*5650*/  @P1 LDC R128, c[0x0][0x40c] ;  /* 0x00010300ff801b82 */ /* 0x000e220000000800 */
[----:B------:R-:W-:Y:S02]  /*5660*/  SHF.L.U32 R130, R130, 0x10, RZ ;  /* 0x0000001082827819 */ /* 0x000fe400000006ff */
[----:B------:R-:W-:Y:S02]  /*5670*/  @P1 SHF.L.U32 R131, R131, 0x10, RZ ;  /* 0x0000001083831819 */ /* 0x000fe400000006ff */
[----:B------:R-:W-:-:S03]  /*5680*/  @!P1 MOV R137, R130 ;  /* 0x0000008200899202 */ /* 0x000fc60000000f00 */
[----:B-1----:R-:W-:Y:S01]  /*5690*/  @P1 FMUL.FTZ R129, R131, R129 ;  /* 0x0000008183811220 */ /* 0x002fe20000410000 */
[----:B------:R-:W-:-:S03]  /*56a0*/  PRMT R131, R42, 0x7632, R131 ;  /* 0x000076322a837816 */ /* 0x000fc60000000083 */
[----:B------:R-:W-:Y:S01]  /*56b0*/  @P1 FFMA.FTZ R137, R129, R87, R130 ;  /* 0x0000005781891223 */ /* 0x000fe20000010082 */
[----:B------:R-:W-:Y:S01]  /*56c0*/  @P1 SHF.L.U32 R129, R46, 0x10, RZ ;  /* 0x000000102e811819 */ /* 0x000fe200000006ff */
[----:B------:R-:W1:Y:S01]  /*56d0*/  @P1 LDC R130, c[0x0][0x40c] ;  /* 0x00010300ff821b82 */ /* 0x000e620000000800 */
[----:B------:R-:W-:Y:S02]  /*56e0*/  SHF.L.U32 R131, R131, 0x10, RZ ;  /* 0x0000001083837819 */ /* 0x000fe400000006ff */
[----:B------:R-:W-:Y:S02]  /*56f0*/  F2FP.BF16.F32.PACK_AB R183, RZ, R137 ;  /* 0x00000089ffb7723e */ /* 0x000fe400000010ff */
[----:B------:R-:W-:Y:S01]  /*5700*/  @!P1 MOV R139, R131 ;  /* 0x00000083008b9202 */ /* 0x000fe20000000f00 */
[----:B0-----:R-:W-:Y:S01]  /*5710*/  @P1 FMUL.FTZ R128, R129, R128 ;  /* 0x0000008081801220 */ /* 0x001fe20000410000 */
[----:B------:R-:W-:-:S04]  /*5720*/  SHF.L.U32 R129, R42, 0x10, RZ ;  /* 0x000000102a817819 */ /* 0x000fc800000006ff */
[----:B------:R-:W-:Y:S01]  /*5730*/  @!P1 MOV R138, R129 ;  /* 0x00000081008a9202 */ /* 0x000fe20000000f00 */
[--C-:B------:R-:W-:Y:S01]  /*5740*/  @P1 FFMA.FTZ R138, R128, R80, R129.reuse ;  /* 0x00000050808a1223 */ /* 0x100fe20000010081 */
[----:B------:R-:W-:Y:S01]  /*5750*/  @P1 PRMT R129, R46, 0x7632, R129 ;  /* 0x000076322e811816 */ /* 0x000fe20000000081 */
[----:B------:R-:W0:Y:S03]  /*5760*/  @P1 LDC R128, c[0x0][0x40c] ;  /* 0x00010300ff801b82 */ /* 0x000e260000000800 */
[----:B------:R-:W-:-:S05]  /*5770*/  @P1 SHF.L.U32 R129, R129, 0x10, RZ ;  /* 0x0000001081811819 */ /* 0x000fca00000006ff */
[----:B-1----:R-:W-:Y:S01]  /*5780*/  @P1 FMUL.FTZ R129, R129, R130 ;  /* 0x0000008281811220 */ /* 0x002fe20000410000 */
[----:B------:R-:W-:-:S03]  /*5790*/  @P1 SHF.L.U32 R130, R47, 0x10, RZ ;  /* 0x000000102f821819 */ /* 0x000fc600000006ff */
[----:B------:R-:W-:Y:S02]  /*57a0*/  @P1 FFMA.FTZ R139, R129, R81, R131 ;  /* 0x00000051818b1223 */ /* 0x000fe40000010083 */
        /* <DEDUP_REMOVED lines=10> */
[----:B------:R-:W-:-:S05]  /*5850*/  IMAD.U32 R130, R40, 0x10000, RZ ;  /* 0x0001000028827824 */ /* 0x000fca00078e00ff */
        /* <DEDUP_REMOVED lines=19> */
.L_x_18049:
[----:B0-----:R-:W0:Y:S01]  /*5990*/  @P0 LDC R129, c[0x0][0x40c] ;  /* 0x00010300ff810b82 */ /* 0x001e220000000800 */
[----:B-----5:R-:W-:Y:S02]  /*59a0*/  @P0 PRMT R130, R44, 0x7632, R130 ;  /* 0x000076322c820816 */ /* 0x020fe40000000082 */
[----:B------:R-:W-:Y:S02]  /*59b0*/  CS2R R136, SRZ ;  /* 0x0000000000887805 */ /* 0x000fe4000001ff00 */
[----:B------:R-:W-:Y:S02]  /*59c0*/  @P0 PRMT R131, R45, 0x7632, R131 ;  /* 0x000076322d830816 */ /* 0x000fe40000000083 */
[----:B------:R-:W-:Y:S02]  /*59d0*/  CS2R R138, SRZ ;  /* 0x00000000008a7805 */ /* 0x000fe4000001ff00 */
[----:B------:R-:W-:Y:S01]  /*59e0*/  @P0 SHF.L.U32 R130, R130, 0x10, RZ ;  /* 0x0000001082820819 */ /* 0x000fe200000006ff */
[----:B------:R-:W-:Y:S01]  /*59f0*/  HFMA2 R142, -RZ, RZ, 0, 0 ;  /* 0x00000000ff8e7431 */ /* 0x000fe200000001ff */
[----:B------:R-:W-:Y:S01]  /*5a00*/  @P0 SHF.L.U32 R131, R131, 0x10, RZ ;  /* 0x0000001083830819 */ /* 0x000fe200000006ff */
[----:B------:R-:W1:Y:S01]  /*5a10*/  @P0 LDC R128, c[0x0][0x40c] ;  /* 0x00010300ff800b82 */ /* 0x000e620000000800 */
[----:B------:R-:W-:-:S02]  /*5a20*/  MOV R135, RZ ;  /* 0x000000ff00877202 */ /* 0x000fc40000000f00 */
[----:B------:R-:W-:Y:S01]  /*5a30*/  CS2R R140, SRZ ;  /* 0x00000000008c7805 */ /* 0x000fe2000001ff00 */
[----:B0-----:R-:W-:-:S04]  /*5a40*/  @P0 FMUL.FTZ R129, R130, R129 ;  /* 0x0000008182810220 */ /* 0x001fc80000410000 */
[----:B------:R-:W0:Y:S01]  /*5a50*/  @P0 LDC R130, c[0x0][0x40c] ;  /* 0x00010300ff820b82 */ /* 0x000e220000000800 */
[----:B------:R-:W-:Y:S01]  /*5a60*/  @P0 FMUL.FTZ R136, R129, R85 ;  /* 0x0000005581880220 */ /* 0x000fe20000410000 */
[----:B-1----:R-:W-:Y:S01]  /*5a70*/  @P0 FMUL.FTZ R128, R131, R128 ;  /* 0x0000008083800220 */ /* 0x002fe20000410000 */
[----:B------:R-:W-:-:S05]  /*5a80*/  @P0 PRMT R131, R46, 0x7632, R131 ;  /* 0x000076322e830816 */ /* 0x000fca0000000083 */
[----:B------:R-:W1:Y:S01]  /*5a90*/  @P0 LDC R129, c[0x0][0x40c] ;  /* 0x00010300ff810b82 */ /* 0x000e620000000800 */
[----:B------:R-:W-:Y:S01]  /*5aa0*/  @P0 FMUL.FTZ R137, R128, R87 ;  /* 0x0000005780890220 */ /* 0x000fe20000410000 */
[----:B------:R-:W-:-:S04]  /*5ab0*/  @P0 SHF.L.U32 R131, R131, 0x10, RZ ;  /* 0x0000001083830819 */ /* 0x000fc800000006ff */
[----:B------:R-:W-:Y:S02]  /*5ac0*/  F2FP.BF16.F32.PACK_AB R183, RZ, R137 ;  /* 0x00000089ffb7723e */ /* 0x000fe400000010ff */
[----:B------:R-:W2:Y:S01]  /*5ad0*/  @P0 LDC R128, c[0x0][0x40c] ;  /* 0x00010300ff800b82 */ /* 0x000ea20000000800 */
[----:B0-----:R-:W-:Y:S01]  /*5ae0*/  @P0 FMUL.FTZ R130, R131, R130 ;  /* 0x0000008283820220 */ /* 0x001fe20000410000 */
[----:B------:R-:W-:-:S03]  /*5af0*/  @P0 PRMT R131, R47, 0x7632, R131 ;  /* 0x000076322f830816 */ /* 0x000fc60000000083 */
[----:B------:R-:W-:Y:S01]  /*5b00*/  @P0 FMUL.FTZ R139, R130, R81 ;  /* 0x00000051828b0220 */ /* 0x000fe20000410000 */
[----:B------:R-:W-:Y:S02]  /*5b10*/  @P0 SHF.L.U32 R131, R131, 0x10, RZ ;  /* 0x0000001083830819 */ /* 0x000fe400000006ff */
[----:B------:R-:W0:Y:S02]  /*5b20*/  @P0 LDC R130, c[0x0][0x40c] ;  /* 0x00010300ff820b82 */ /* 0x000e240000000800 */
[----:B------:R-:W-:Y:S01]  /*5b30*/  F2FP.BF16.F32.PACK_AB R182, RZ, R139 ;  /* 0x0000008bffb6723e */ /* 0x000fe200000010ff */
[----:B-1----:R-:W-:-:S04]  /*5b40*/  @P0 FMUL.FTZ R129, R131, R129 ;  /* 0x0000008183810220 */ /* 0x002fc80000410000 */
[----:B------:R-:W-:Y:S01]  /*5b50*/  @P0 FMUL.FTZ R142, R129, R83 ;  /* 0x00000053818e0220 */ /* 0x000fe20000410000 */
[----:B------:R-:W-:-:S04]  /*5b60*/  @P0 SHF.L.U32 R129, R45, 0x10, RZ ;  /* 0x000000102d810819 */ /* 0x000fc800000006ff */
[----:B------:R-:W-:Y:S01]  /*5b70*/  F2FP.BF16.F32.PACK_AB R131, RZ, R142 ;  /* 0x0000008eff83723e */ /* 0x000fe200000010ff */
[----:B--2---:R-:W-:Y:S02]  /*5b80*/  @P0 FMUL.FTZ R128, R129, R128 ;  /* 0x0000008081800220 */ /* 0x004fe40000410000 */
[----:B------:R-:W1:Y:S02]  /*5b90*/  @P0 LDC R129, c[0x0][0x40c] ;  /* 0x00010300ff810b82 */ /* 0x000e640000000800 */
[----:B------:R-:W-:Y:S01]  /*5ba0*/  @P0 FMUL.FTZ R135, R128, R86 ;  /* 0x0000005680870220 */ /* 0x000fe20000410000 */
[----:B------:R-:W-:-:S05]  /*5bb0*/  @P0 SHF.L.U32 R128, R46, 0x10, RZ ;  /* 0x000000102e800819 */ /* 0x000fca00000006ff */
[----:B0-----:R-:W-:Y:S02]  /*5bc0*/  @P0 FMUL.FTZ R130, R128, R130 ;  /* 0x0000008280820220 */ /* 0x001fe40000410000 */
[----:B------:R-:W0:Y:S02]  /*5bd0*/  @P0 LDC R128, c[0x0][0x40c] ;  /* 0x00010300ff800b82 */ /* 0x000e240000000800 */
[----:B------:R-:W-:Y:S01]  /*5be0*/  @P0 FMUL.FTZ R138, R130, R80 ;  /* 0x00000050828a0220 */ /* 0x000fe20000410000 */
[----:B------:R-:W-:-:S05]  /*5bf0*/  @P0 SHF.L.U32 R130, R47, 0x10, RZ ;  /* 0x000000102f820819 */ /* 0x000fca00000006ff */
[----:B-1----:R-:W-:Y:S01]  /*5c00*/  @P0 FMUL.FTZ R129, R130, R129 ;  /* 0x0000008182810220 */ /* 0x002fe20000410000 */
[----:B------:R-:W-:-:S03]  /*5c10*/  F2FP.BF16.F32.PACK_AB R130, RZ, R138 ;  /* 0x0000008aff82723e */ /* 0x000fc600000010ff */
[----:B------:R-:W-:Y:S01]  /*5c20*/  @P0 FMUL.FTZ R140, R129, R82 ;  /* 0x00000052818c0220 */ /* 0x000fe20000410000 */
[----:B------:R-:W-:Y:S02]  /*5c30*/  @P0 SHF.L.U32 R129, R44, 0x10, RZ ;  /* 0x000000102c810819 */ /* 0x000fe400000006ff */
[----:B------:R-:W-:Y:S02]  /*5c40*/  PRMT R130, R130, 0x5410, R182 ;  /* 0x0000541082827816 */ /* 0x000fe400000000b6 */
[----:B------:R-:W-:Y:S01]  /*5c50*/  F2FP.BF16.F32.PACK_AB R179, RZ, R140 ;  /* 0x0000008cffb3723e */ /* 0x000fe200000010ff */
[----:B0-----:R-:W-:Y:S01]  /*5c60*/  @P0 FMUL.FTZ R128, R129, R128 ;  /* 0x0000008081800220 */ /* 0x001fe20000410000 */
[----:B------:R-:W-:Y:S02]  /*5c70*/  F2FP.BF16.F32.PACK_AB R129, RZ, R135 ;  /* 0x00000087ff81723e */ /* 0x000fe400000010ff */
[----:B------:R-:W-:Y:S01]  /*5c80*/  PRMT R131, R179, 0x5410, R131 ;  /* 0x00005410b3837816 */ /* 0x000fe20000000083 */
[----:B------:R-:W-:Y:S01]  /*5c90*/  @P0 FMUL.FTZ R141, R128, R84 ;  /* 0x00000054808d0220 */ /* 0x000fe20000410000 */
[----:B------:R-:W-:-:S02]  /*5ca0*/  F2FP.BF16.F32.PACK_AB R128, RZ, R136 ;  /* 0x00000088ff80723e */ /* 0x000fc400000010ff */
[----:B------:R-:W-:Y:S02]  /*5cb0*/  PRMT R129, R129, 0x5410, R183 ;  /* 0x0000541081817816 */ /* 0x000fe400000000b7 */
[----:B------:R-:W-:-:S04]  /*5cc0*/  F2FP.BF16.F32.PACK_AB R178, RZ, R141 ;  /* 0x0000008dffb2723e */ /* 0x000fc800000010ff */
[----:B------:R-:W-:-:S07]  /*5cd0*/  PRMT R128, R178, 0x5410, R128 ;  /* 0x00005410b2807816 */ /* 0x000fce0000000080 */
.L_x_18050:
[----:B------:R-:W0:Y:S01]  /*5ce0*/  LDC.64 R178, c[0x0][0x3a8] ;  /* 0x0000ea00ffb27b82 */ /* 0x000e220000000a00 */
[----:B------:R-:W-:Y:S01]  /*5cf0*/  IADD3 R181, PT, PT, R181, 0x20, RZ ;  /* 0x00000020b5b57810 */ /* 0x000fe20007ffe0ff */
[C---:B0-----:R-:W-:Y:S01]  /*5d00*/  IMAD.WIDE.U32 R178, R177.reuse, 0x10, R178 ;  /* 0x00000010b1b27825 */ /* 0x041fe200078e00b2 */
[----:B------:R-:W-:-:S04]  /*5d10*/  IADD3 R177, PT, PT, R177, 0x20, RZ ;  /* 0x00000020b1b17810 */ /* 0x000fc80007ffe0ff */
[----:B------:R0:W-:Y:S03]  /*5d20*/  STG.E.128 desc[UR6][R178.64], R128 ;  /* 0x00000080b2007986 */ /* 0x0001e6000c101d06 */
.L_x_18048:
[----:B------:R-:W-:Y:S05]  /*5d30*/  BSYNC.RECONVERGENT B0 ;  /* 0x0000000000007941 */ /* 0x000fea0003800200 */
.L_x_18047:
        /* <DEDUP_REMOVED lines=34> */
[----:B------:R-:W-:-:S03]  /*5f60*/  @P1 SHF.L.U32 R131, R131, 0x10, RZ ;  /* 0x0000001083831819 */ /* 0x000fc600000006ff */
[----:B------:R-:W-:Y:S02]  /*5f70*/  @!P1 IMAD.MOV.U32 R145, RZ, RZ, R130 ;  /* 0x000000ffff919224 */ /* 0x000fe400078e0082 */
        /* <DEDUP_REMOVED lines=35> */
[----:B------:R-:W-:-:S02]  /*61b0*/  F2FP.BF16.F32.PACK_AB R179, RZ, R149 ;  /* 0x00000095ffb3723e */ /* 0x000fc400000010ff */
[----:B------:R-:W-:Y:S01]  /*61c0*/  @!P1 MOV R150, R129 ;  /* 0x0000008100969202 */ /* 0x000fe20000000f00 */
[----:B0-----:R-:W-:Y:S01]  /*61d0*/  @P1 FMUL.FTZ R128, R130, R128 ;  /* 0x0000008082801220 */ /* 0x001fe20000410000 */
[----:B------:R-:W-:-:S03]  /*61e0*/  F2FP.BF16.F32.PACK_AB R130, RZ, R146 ;  /* 0x00000092ff82723e */ /* 0x000fc600000010ff */
[----:B------:R-:W-:Y:S01]  /*61f0*/  @P1 FFMA.FTZ R150, R128, R75, R129 ;  /* 0x0000004b80961223 */ /* 0x000fe20000010081 */
        /* <DEDUP_REMOVED lines=8> */
.L_x_18053:
        /* <DEDUP_REMOVED lines=42> */
[----:B------:R-:W-:Y:S01]  /*6520*/  @P0 IMAD.U32 R129, R44, 0x10000, RZ ;  /* 0x000100002c810824 */ /* 0x000fe200078e00ff */
[----:B------:R-:W-:-:S03]  /*6530*/  PRMT R130, R130, 0x5410, R182 ;  /* 0x0000541082827816 */ /* 0x000fc600000000b6 */
[----:B------:R-:W-:Y:S01]  /*6540*/  F2FP.BF16.F32.PACK_AB R179, RZ, R148 ;  /* 0x00000094ffb3723e */ /* 0x000fe200000010ff */
[----:B0-----:R-:W-:Y:S01]  /*6550*/  @P0 FMUL.FTZ R128, R129, R128 ;  /* 0x0000008081800220 */ /* 0x001fe20000410000 */
[----:B------:R-:W-:Y:S02]  /*6560*/  F2FP.BF16.F32.PACK_AB R129, RZ, R143 ;  /* 0x0000008fff81723e */ /* 0x000fe400000010ff */
[----:B------:R-:W-:Y:S01]  /*6570*/  PRMT R131, R179, 0x5410, R131 ;  /* 0x00005410b3837816 */ /* 0x000fe20000000083 */
[----:B------:R-:W-:Y:S01]  /*6580*/  @P0 FMUL.FTZ R149, R128, R76 ;  /* 0x0000004c80950220 */ /* 0x000fe20000410000 */
[----:B------:R-:W-:Y:S02]  /*6590*/  F2FP.BF16.F32.PACK_AB R128, RZ, R144 ;  /* 0x00000090ff80723e */ /* 0x000fe400000010ff */
[----:B------:R-:W-:Y:S02]  /*65a0*/  PRMT R129, R129, 0x5410, R183 ;  /* 0x0000541081817816 */ /* 0x000fe400000000b7 */
[----:B------:R-:W-:-:S04]  /*65b0*/  F2FP.BF16.F32.PACK_AB R178, RZ, R149 ;  /* 0x00000095ffb2723e */ /* 0x000fc800000010ff */
[----:B------:R-:W-:-:S07]  /*65c0*/  PRMT R128, R178, 0x5410, R128 ;  /* 0x00005410b2807816 */ /* 0x000fce0000000080 */
.L_x_18054:
[----:B------:R-:W0:Y:S01]  /*65d0*/  LDC.64 R178, c[0x0][0x3a8] ;  /* 0x0000ea00ffb27b82 */ /* 0x000e220000000a00 */
[----:B------:R-:W-:Y:S01]  /*65e0*/  IADD3 R181, PT, PT, R181, 0x20, RZ ;  /* 0x00000020b5b57810 */ /* 0x000fe20007ffe0ff */
[C---:B0-----:R-:W-:Y:S01]  /*65f0*/  IMAD.WIDE.U32 R178, R177.reuse, 0x10, R178 ;  /* 0x00000010b1b27825 */ /* 0x041fe200078e00b2 */
[----:B------:R-:W-:-:S04]  /*6600*/  IADD3 R177, PT, PT, R177, 0x20, RZ ;  /* 0x00000020b1b17810 */ /* 0x000fc80007ffe0ff */
[----:B------:R0:W-:Y:S03]  /*6610*/  STG.E.128 desc[UR6][R178.64], R128 ;  /* 0x00000080b2007986 */ /* 0x0001e6000c101d06 */
.L_x_18052:
[----:B------:R-:W-:Y:S05]  /*6620*/  BSYNC.RECONVERGENT B0 ;  /* 0x0000000000007941 */ /* 0x000fea0003800200 */
.L_x_18051:
        /* <DEDUP_REMOVED lines=70> */
[----:B------:R-:W-:Y:S01]  /*6a90*/  F2FP.BF16.F32.PACK_AB R179, RZ, R157 ;  /* 0x0000009dffb3723e */ /* 0x000fe200000010ff */
[----:B------:R-:W-:Y:S02]  /*6aa0*/  IMAD.U32 R129, R129, 0x10000, RZ ;  /* 0x0001000081817824 */ /* 0x000fe400078e00ff */
[----:B0-----:R-:W-:-:S03]  /*6ab0*/  @P1 FMUL.FTZ R128, R130, R128 ;  /* 0x0000008082801220 */ /* 0x001fc60000410000 */
[----:B------:R-:W-:Y:S02]  /*6ac0*/  @!P1 MOV R158, R129 ;  /* 0x00000081009e9202 */ /* 0x000fe40000000f00 */
[----:B------:R-:W-:Y:S01]  /*6ad0*/  F2FP.BF16.F32.PACK_AB R130, RZ, R154 ;  /* 0x0000009aff82723e */ /* 0x000fe200000010ff */
[----:B------:R-:W-:Y:S01]  /*6ae0*/  @P1 FFMA.FTZ R158, R128, R67, R129 ;  /* 0x00000043809e1223 */ /* 0x000fe20000010081 */
        /* <DEDUP_REMOVED lines=8> */
.L_x_18057:
        /* <DEDUP_REMOVED lines=53> */
.L_x_18058:
[----:B------:R-:W0:Y:S01]  /*6ec0*/  LDC.64 R178, c[0x0][0x3a8] ;  /* 0x0000ea00ffb27b82 */ /* 0x000e220000000a00 */
[----:B------:R-:W-:Y:S01]  /*6ed0*/  IADD3 R181, PT, PT, R181, 0x20, RZ ;  /* 0x00000020b5b57810 */ /* 0x000fe20007ffe0ff */
[C---:B0-----:R-:W-:Y:S01]  /*6ee0*/  IMAD.WIDE.U32 R178, R177.reuse, 0x10, R178 ;  /* 0x00000010b1b27825 */ /* 0x041fe200078e00b2 */
[----:B------:R-:W-:-:S04]  /*6ef0*/  IADD3 R177, PT, PT, R177, 0x20, RZ ;  /* 0x00000020b1b17810 */ /* 0x000fc80007ffe0ff */
[----:B------:R0:W-:Y:S03]  /*6f00*/  STG.E.128 desc[UR6][R178.64], R128 ;  /* 0x00000080b2007986 */ /* 0x0001e6000c101d06 */
.L_x_18056:
[----:B------:R-:W-:Y:S05]  /*6f10*/  BSYNC.RECONVERGENT B0 ;  /* 0x0000000000007941 */ /* 0x000fea0003800200 */
.L_x_18055:
        /* <DEDUP_REMOVED lines=45> */
[----:B------:R-:W-:-:S05]  /*71f0*/  SHF.L.U32 R129, R42, 0x10, RZ ;  /* 0x000000102a817819 */ /* 0x000fca00000006ff */
[--C-:B------:R-:W-:Y:S02]  /*7200*/  @!P1 IMAD.MOV.U32 R162, RZ, RZ, R129.reuse ;  /* 0x000000ffffa29224 */ /* 0x100fe400078e0081 */
        /* <DEDUP_REMOVED lines=37> */
.L_x_18061:
        /* <DEDUP_REMOVED lines=53> */
.L_x_18062:
[----:B------:R-:W0:Y:S01]  /*77b0*/  LDC.64 R178, c[0x0][0x3a8] ;  /* 0x0000ea00ffb27b82 */ /* 0x000e220000000a00 */
[----:B------:R-:W-:Y:S01]  /*77c0*/  IADD3 R181, PT, PT, R181, 0x20, RZ ;  /* 0x00000020b5b57810 */ /* 0x000fe20007ffe0ff */
[C---:B0-----:R-:W-:Y:S01]  /*77d0*/  IMAD.WIDE.U32 R178, R177.reuse, 0x10, R178 ;  /* 0x00000010b1b27825 */ /* 0x041fe200078e00b2 */
[----:B------:R-:W-:-:S04]  /*77e0*/  IADD3 R177, PT, PT, R177, 0x20, RZ ;  /* 0x00000020b1b17810 */ /* 0x000fc80007ffe0ff */
[----:B------:R0:W-:Y:S03]  /*77f0*/  STG.E.128 desc[UR6][R178.64], R128 ;  /* 0x00000080b2007986 */ /* 0x0001e6000c101d06 */
.L_x_18060:
[----:B------:R-:W-:Y:S05]  /*7800*/  BSYNC.RECONVERGENT B0 ;  /* 0x0000000000007941 */ /* 0x000fea0003800200 */
.L_x_18059:
        /* <DEDUP_REMOVED lines=19> */
[----:B------:R-:W-:Y:S01]  /*7940*/  @P0 IMAD.U32 R128, R45, 0x10000, RZ ;  /* 0x000100002d800824 */ /* 0x000fe200078e00ff */
[----:B------:R-:W-:Y:S02]  /*7950*/  @!P0 MOV R167, R130 ;  /* 0x0000008200a78202 */ /* 0x000fe40000000f00 */
[----:B------:R-:W-:Y:S01]  /*7960*/  @!P0 MOV R168, R131 ;  /* 0x0000008300a88202 */ /* 0x000fe20000000f00 */
[----:B0-----:R-:W-:-:S03]  /*7970*/  @P0 FMUL.FTZ R129, R128, R129 ;  /* 0x0000008180810220 */ /* 0x001fc60000410000 */
[----:B------:R-:W0:Y:S01]  /*7980*/  @P0 LDC R128, c[0x0][0x40c] ;  /* 0x00010300ff800b82 */ /* 0x000e220000000800 */
[----:B------:R-:W-:Y:S01]  /*7990*/  @P0 FFMA.FTZ R167, R129, R54, R130 ;  /* 0x0000003681a70223 */ /* 0x000fe20000010082 */
[----:B------:R-:W-:-:S04]  /*79a0*/  @P0 PRMT R129, R44, 0x7632, R129 ;  /* 0x000076322c810816 */ /* 0x000fc80000000081 */
[----:B------:R-:W-:Y:S02]  /*79b0*/  @P0 SHF.L.U32 R129, R129, 0x10, RZ ;  /* 0x0000001081810819 */ /* 0x000fe400000006ff */
[----:B------:R-:W1:Y:S03]  /*79c0*/  @P0 LDC R130, c[0x0][0x40c] ;  /* 0x00010300ff820b82 */ /* 0x000e660000000800 */
[----:B0-----:R-:W-:Y:S01]  /*79d0*/  @P0 FMUL.FTZ R128, R129, R128 ;  /* 0x0000008081800220 */ /* 0x001fe20000410000 */
[----:B------:R-:W-:-:S03]  /*79e0*/  @P0 PRMT R129, R45, 0x7632, R129 ;  /* 0x000076322d810816 */ /* 0x000fc60000000081 */
[--C-:B------:R-:W-:Y:S01]  /*79f0*/  @P0 FFMA.FTZ R168, R128, R53, R131.reuse ;  /* 0x0000003580a80223 */ /* 0x100fe20000010083 */
[----:B------:R-:W-:Y:S01]  /*7a00*/  PRMT R131, R41, 0x7632, R131 ;  /* 0x0000763229837816 */ /* 0x000fe20000000083 */
[----:B------:R-:W0:Y:S01]  /*7a10*/  @P0 LDC R128, c[0x0][0x40c] ;  /* 0x00010300ff800b82 */ /* 0x000e220000000800 */
[----:B------:R-:W-:Y:S02]  /*7a20*/  @P0 SHF.L.U32 R129, R129, 0x10, RZ ;  /* 0x0000001081810819 */ /* 0x000fe400000006ff */
[----:B------:R-:W-:-:S03]  /*7a30*/  SHF.L.U32 R131, R131, 0x10, RZ ;  /* 0x0000001083837819 */ /* 0x000fc600000006ff */
[----:B-1----:R-:W-:Y:S01]  /*7a40*/  @P0 FMUL.FTZ R129, R129, R130 ;  /* 0x0000008281810220 */ /* 0x002fe20000410000 */
[----:B------:R-:W-:Y:S02]  /*7a50*/  @!P0 MOV R169, R131 ;  /* 0x0000008300a98202 */ /* 0x000fe40000000f00 */
[----:B------:R-:W-:Y:S01]  /*7a60*/  SHF.L.U32 R130, R42, 0x10, RZ ;  /* 0x000000102a827819 */ /* 0x000fe200000006ff */
[--C-:B------:R-:W-:Y:S01]  /*7a70*/  @P0 FFMA.FTZ R169, R129, R55, R131.reuse ;  /* 0x0000003781a90223 */ /* 0x100fe20000010083 */
[C---:B------:R-:W-:Y:S02]  /*7a80*/  @P0 SHF.L.U32 R129, R46.reuse, 0x10, RZ ;  /* 0x000000102e810819 */ /* 0x040fe400000006ff */
[----:B------:R-:W-:Y:S02]  /*7a90*/  @!P0 MOV R170, R130 ;  /* 0x0000008200aa8202 */ /* 0x000fe40000000f00 */
[----:B------:R-:W-:Y:S02]  /*7aa0*/  @P0 PRMT R131, R46, 0x7632, R131 ;  /* 0x000076322e830816 */ /* 0x000fe40000000083 */
[----:B------:R-:W-:-:S02]  /*7ab0*/  F2FP.BF16.F32.PACK_AB R181, RZ, R169 ;  /* 0x000000a9ffb5723e */ /* 0x000fc400000010ff */
[----:B------:R-:W-:Y:S01]  /*7ac0*/  @P0 SHF.L.U32 R131, R131, 0x10, RZ ;  /* 0x0000001083830819 */ /* 0x000fe200000006ff */
[----:B0-----:R-:W-:Y:S02]  /*7ad0*/  @P0 FMUL.FTZ R129, R129, R128 ;  /* 0x0000008081810220 */ /* 0x001fe40000410000 */
[----:B------:R-:W0:Y:S02]  /*7ae0*/  @P0 LDC R128, c[0x0][0x40c] ;  /* 0x00010300ff800b82 */ /* 0x000e240000000800 */
[--C-:B------:R-:W-:Y:S01]  /*7af0*/  @P0 FFMA.FTZ R170, R129, R48, R130.reuse ;  /* 0x0000003081aa0223 */ /* 0x100fe20000010082 */
[----:B------:R-:W-:-:S04]  /*7b00*/  PRMT R130, R42, 0x7632, R130 ;  /* 0x000076322a827816 */ /* 0x000fc80000000082 */
[----:B------:R-:W-:Y:S01]  /*7b10*/  SHF.L.U32 R130, R130, 0x10, RZ ;  /* 0x0000001082827819 */ /* 0x000fe200000006ff */
[----:B------:R-:W1:Y:S03]  /*7b20*/  @P0 LDC R129, c[0x0][0x40c] ;  /* 0x00010300ff810b82 */ /* 0x000e660000000800 */
[----:B------:R-:W-:Y:S01]  /*7b30*/  @!P0 MOV R171, R130 ;  /* 0x0000008200ab8202 */ /* 0x000fe20000000f00 */
[----:B0-----:R-:W-:-:S04]  /*7b40*/  @P0 FMUL.FTZ R128, R131, R128 ;  /* 0x0000008083800220 */ /* 0x001fc80000410000 */
[----:B------:R-:W-:Y:S01]  /*7b50*/  @P0 FFMA.FTZ R171, R128, R49, R130 ;  /* 0x0000003180ab0223 */ /* 0x000fe20000010082 */
[----:B------:R-:W-:Y:S01]  /*7b60*/  @P0 SHF.L.U32 R130, R47, 0x10, RZ ;  /* 0x000000102f820819 */ /* 0x000fe200000006ff */
[----:B------:R-:W0:Y:S03]  /*7b70*/  @P0 LDC R128, c[0x0][0x40c] ;  /* 0x00010300ff800b82 */ /* 0x000e260000000800 */
[----:B------:R-:W-:Y:S01]  /*7b80*/  F2FP.BF16.F32.PACK_AB R180, RZ, R171 ;  /* 0x000000abffb4723e */ /* 0x000fe200000010ff */
        /* <DEDUP_REMOVED lines=11> */
[----:B------:R-:W-:Y:S02]  /*7c40*/  @P0 PRMT R128, R47, 0x7632, R128 ;  /* 0x000076322f800816 */ /* 0x000fe40000000080 */
[----:B------:R-:W-:Y:S02]  /*7c50*/  PRMT R130, R43, 0x7632, R130 ;  /* 0x000076322b827816 */ /* 0x000fe40000000082 */
[----:B------:R-:W-:Y:S02]  /*7c60*/  @P0 SHF.L.U32 R128, R128, 0x10, RZ ;  /* 0x0000001080800819 */ /* 0x000fe400000006ff */
[----:B------:R-:W-:Y:S02]  /*7c70*/  SHF.L.U32 R130, R130, 0x10, RZ ;  /* 0x0000001082827819 */ /* 0x000fe400000006ff */
[----:B------:R-:W-:Y:S01]  /*7c80*/  F2FP.BF16.F32.PACK_AB R179, RZ, R173 ;  /* 0x000000adffb3723e */ /* 0x000fe200000010ff */
[----:B-1----:R-:W-:Y:S01]  /*7c90*/  @P0 FMUL.FTZ R128, R128, R129 ;  /* 0x0000008180800220 */ /* 0x002fe20000410000 */
        /* <DEDUP_REMOVED lines=11> */
.L_x_18065:
        /* <DEDUP_REMOVED lines=18> */
[----:B------:R-:W-:-:S04]  /*7e70*/  @P0 IMAD.U32 R131, R131, 0x10000, RZ ;  /* 0x0001000083830824 */ /* 0x000fc800078e00ff */
        /* <DEDUP_REMOVED lines=34> */
.L_x_18066:
[----:B------:R-:W0:Y:S02]  /*80a0*/  LDC.64 R178, c[0x0][0x3a8] ;  /* 0x0000ea00ffb27b82 */ /* 0x000e240000000a00 */
[----:B0-----:R-:W-:-:S05]  /*80b0*/  IMAD.WIDE.U32 R178, R177, 0x10, R178 ;  /* 0x00000010b1b27825 */ /* 0x001fca00078e00b2 */
[----:B------:R0:W-:Y:S02]  /*80c0*/  STG.E.128 desc[UR6][R178.64], R128 ;  /* 0x00000080b2007986 */ /* 0x0001e4000c101d06 */
.L_x_18064:
[----:B------:R-:W-:Y:S05]  /*80d0*/  BSYNC.RECONVERGENT B0 ;  /* 0x0000000000007941 */ /* 0x000fea0003800200 */
.L_x_18063:
        /* <DEDUP_REMOVED lines=290> */
.L_x_18100:
        /* <DEDUP_REMOVED lines=20> */
[----:B------:R-:W-:Y:S02]  /*9440*/  LOP3.LUT R176, R180, 0x1f, RZ, 0xc0, !PT ;  /* 0x0000001fb4b07812 */ /* 0x000fe400078ec0ff */
[----:B------:R-:W-:Y:S01]  /*9450*/  FSEL R181, R131, RZ, !P0 ;  /* 0x000000ff83b57208 */ /* 0x000fe20004000000 */
[----:B0-----:R-:W-:-:S05]  /*9460*/  IMAD R128, R128, R179, RZ ;  /* 0x000000b380807224 */ /* 0x001fca00078e02ff */
[----:B------:R-:W-:-:S04]  /*9470*/  SHF.R.S32.HI R129, RZ, 0x1f, R128 ;  /* 0x0000001fff817819 */ /* 0x000fc80000011480 */
[----:B------:R-:W-:-:S04]  /*9480*/  LEA.HI R129, R129, R128, RZ, 0x3 ;  /* 0x0000008081817211 */ /* 0x000fc800078f18ff */
[----:B------:R-:W-:Y:S01]  /*9490*/  LEA.HI.SX32 R180, R129, R176, 0x1d ;  /* 0x000000b081b47211 */ /* 0x000fe200078feaff */
[----:B------:R-:W-:Y:S06]  /*94a0*/  @!P5 BRA `(.L_x_18071) ;  /* 0x0000000000b8d947 */ /* 0x000fec0003800000 */
[----:B------:R0:W-:Y:S04]  /*94b0*/  STL [R1+0x178], R11 ;  /* 0x0001780b01007387 */ /* 0x0001e80000100800 */
[----:B0-----:R-:W2:Y:S04]  /*94c0*/  LDL R11, [R1+0x160] ;  /* 0x00016000010b7983 */ /* 0x001ea80000100800 */
[----:B------:R0:W-:Y:S04]  /*94d0*/  STL [R1+0x174], R10 ;  /* 0x0001740a01007387 */ /* 0x0001e80000100800 */
[----:B0-----:R-:W3:Y:S04]  /*94e0*/  LDL R10, [R1+0x164] ;  /* 0x00016400010a7983 */ /* 0x001ee80000100800 */
[----:B------:R0:W-:Y:S04]  /*94f0*/  STL [R1+0x170], R0 ;  /* 0x0001700001007387 */ /* 0x0001e80000100800 */
[----:B------:R-:W4:Y:S04]  /*9500*/  LDL R252, [R1+0x16c] ;  /* 0x00016c0001fc7983 */ /* 0x000f280000100800 */
[----:B------:R-:W4:Y:S04]  /*9510*/  LDL R183, [R1+0x150] ;  /* 0x0001500001b77983 */ /* 0x000f280000100800 */
[----:B0-----:R-:W4:Y:S04]  /*9520*/  LDL R0, [R1+0x168] ;  /* 0x0001680001007983 */ /* 0x001f280000100800 */
[----:B------:R-:W4:Y:S04]  /*9530*/  LDL R178, [R1+0x154] ;  /* 0x0001540001b27983 */ /* 0x000f280000100800 */
[----:B------:R-:W4:Y:S04]  /*9540*/  LDL R182, [R1+0x158] ;  /* 0x0001580001b67983 */ /* 0x000f280000100800 */
[----:B------:R-:W4:Y:S01]  /*9550*/  LDL R179, [R1+0x15c] ;  /* 0x00015c0001b37983 */ /* 0x000f220000100800 */
[--C-:B------:R-:W-:Y:S01]  /*9560*/  FADD.FTZ R128, R2, -R181.reuse ;  /* 0x800000b502807221 */ /* 0x100fe20000010000 */
[--C-:B------:R-:W-:Y:S01]  /*9570*/  FADD.FTZ R131, R3, -R181.reuse ;  /* 0x800000b503837221 */ /* 0x100fe20000010000 */
[----:B------:R-:W-:-:S02]  /*9580*/  FADD.FTZ R129, R4, -R181 ;  /* 0x800000b504817221 */ /* 0x000fc40000010000 */
[C---:B------:R-:W-:Y:S01]  /*9590*/  FMUL.FTZ R128, R177.reuse, R128 ;  /* 0x00000080b1807220 */ /* 0x040fe20000410000 */
[C---:B------:R-:W-:Y:S01]  /*95a0*/  FMUL.FTZ R131, R177.reuse, R131 ;  /* 0x00000083b1837220 */ /* 0x040fe20000410000 */
[----:B------:R-:W-:Y:S01]  /*95b0*/  FMUL.FTZ R129, R177, R129 ;  /* 0x00000081b1817220 */ /* 0x000fe20000410000 */
[----:B------:R-:W-:-:S04]  /*95c0*/  FADD.FTZ R130, R5, -R181 ;  /* 0x800000b505827221 */ /* 0x000fc80000010000 */
[----:B------:R-:W-:Y:S01]  /*95d0*/  FMUL.FTZ R130, R177, R130 ;  /* 0x00000082b1827220 */ /* 0x000fe20000410000 */
[----:B--2---:R-:W-:Y:S02]  /*95e0*/  FFMA.FTZ R128, R128, R11, R200 ;  /* 0x0000000b80807223 */ /* 0x004fe400000100c8 */
[----:B------:R0:W5:Y:S01]  /*95f0*/  LDL.LU R11, [R1+0x178] ;  /* 0x00017800010b7983 */ /* 0x0001620000300800 */
[----:B---3--:R-:W-:-:S03]  /*9600*/  FFMA.FTZ R131, R131, R10, R201 ;  /* 0x0000000a83837223 */ /* 0x008fc600000100c9 */
[----:B------:R0:W5:Y:S01]  /*9610*/  LDL.LU R10, [R1+0x174] ;  /* 0x00017400010a7983 */ /* 0x0001620000300800 */
[----:B----4-:R-:W-:-:S03]  /*9620*/  FFMA.FTZ R129, R129, R0, R202 ;  /* 0x0000000081817223 */ /* 0x010fc600000100ca */
[----:B------:R0:W5:Y:S01]  /*9630*/  LDL.LU R0, [R1+0x170] ;  /* 0x0001700001007983 */ /* 0x0001620000300800 */
        /* <DEDUP_REMOVED lines=21> */
.L_x_18071:
[----:B------:R-:W-:Y:S05]  /*9790*/  BSYNC.RECONVERGENT B1 ;  /* 0x0000000000017941 */ /* 0x000fea0003800200 */
.L_x_18070:
[----:B------:R-:W-:Y:S01]  /*97a0*/  LOP3.LUT P0, RZ, R18, 0x800, RZ, 0xc0, !PT ;  /* 0x0000080012ff7812 */ /* 0x000fe2000780c0ff */
[----:B------:R-:W-:-:S12]  /*97b0*/  BSSY.RECONVERGENT B1, `(.L_x_18072) ;  /* 0x0000030000017945 */ /* 0x000fd80003800200 */
[----:B------:R-:W-:Y:S05]  /*97c0*/  @!P0 BRA `(.L_x_18073) ;  /* 0x0000000000b88947 */ /* 0x000fea0003800000 */
[----:B------:R1:W-:Y:S04]  /*97d0*/  STL [R1+0x178], R3 ;  /* 0x0001780301007387 */ /* 0x0003e80000100800 */
[----:B-1----:R-:W2:Y:S04]  /*97e0*/  LDL R3, [R1+0x140] ;  /* 0x0001400001037983 */ /* 0x002ea80000100800 */
[----:B------:R1:W-:Y:S04]  /*97f0*/  STL [R1+0x174], R2 ;  /* 0x0001740201007387 */ /* 0x0003e80000100800 */
[----:B-1----:R-:W3:Y:S04]  /*9800*/  LDL R2, [R1+0x144] ;  /* 0x0001440001027983 */ /* 0x002ee80000100800 */
[----:B-----5:R1:W-:Y:S04]  /*9810*/  STL [R1+0x170], R0 ;  /* 0x0001700001007387 */ /* 0x0203e80000100800 */
[----:B------:R-:W4:Y:S04]  /*9820*/  LDL R252, [R1+0x14c] ;  /* 0x00014c0001fc7983 */ /* 0x000f280000100800 */
[----:B------:R-:W4:Y:S04]  /*9830*/  LDL R183, [R1+0x130] ;  /* 0x0001300001b77983 */ /* 0x000f280000100800 */
[----:B-1----:R-:W4:Y:S04]  /*9840*/  LDL R0, [R1+0x148] ;  /* 0x0001480001007983 */ /* 0x002f280000100800 */
[----:B0-----:R-:W4:Y:S04]  /*9850*/  LDL R178, [R1+0x134] ;  /* 0x0001340001b27983 */ /* 0x001f280000100800 */
        /* <DEDUP_REMOVED lines=37> */
.L_x_18073:
[----:B------:R-:W-:Y:S05]  /*9ab0*/  BSYNC.RECONVERGENT B1 ;  /* 0x0000000000017941 */ /* 0x000fea0003800200 */
.L_x_18072:
[----:B------:R-:W-:Y:S01]  /*9ac0*/  LOP3.LUT P0, RZ, R18, 0x1000, RZ, 0xc0, !PT ;  /* 0x0000100012ff7812 */ /* 0x000fe2000780c0ff */
[----:B------:R-:W-:-:S12]  /*9ad0*/  BSSY.RECONVERGENT B1, `(.L_x_18074) ;  /* 0x0000030000017945 */ /* 0x000fd80003800200 */
[----:B------:R-:W-:Y:S05]  /*9ae0*/  @!P0 BRA `(.L_x_18075) ;  /* 0x0000000000b88947 */ /* 0x000fea0003800000 */
[----:B-----5:R2:W-:Y:S04]  /*9af0*/  STL [R1+0x178], R3 ;  /* 0x0001780301007387 */ /* 0x0205e80000100800 */
[----:B--2---:R-:W2:Y:S04]  /*9b00*/  LDL R3, [R1+0x120] ;  /* 0x0001200001037983 */ /* 0x004ea80000100800 */
[----:B------:R3:W-:Y:S04]  /*9b10*/  STL [R1+0x174], R2 ;  /* 0x0001740201007387 */ /* 0x0007e80000100800 */
[----:B---3--:R-:W3:Y:S04]  /*9b20*/  LDL R2, [R1+0x124] ;  /* 0x0001240001027983 */ /* 0x008ee80000100800 */
[----:B------:R4:W-:Y:S04]  /*9b30*/  STL [R1+0x170], R0 ;  /* 0x0001700001007387 */ /* 0x0009e80000100800 */
[----:B------:R-:W3:Y:S04]  /*9b40*/  LDL R252, [R1+0x12c] ;  /* 0x00012c0001fc7983 */ /* 0x000ee80000100800 */
[----:B------:R-:W3:Y:S04]  /*9b50*/  LDL R183, [R1+0x110] ;  /* 0x0001100001b77983 */ /* 0x000ee80000100800 */
[----:B----4-:R-:W4:Y:S04]  /*9b60*/  LDL R0, [R1+0x128] ;  /* 0x0001280001007983 */ /* 0x010f280000100800 */
[----:B01----:R-:W4:Y:S04]  /*9b70*/  LDL R178, [R1+0x114] ;  /* 0x0001140001b27983 */ /* 0x003f280000100800 */
        /* <DEDUP_REMOVED lines=37> */
.L_x_18075:
[----:B------:R-:W-:Y:S05]  /*9dd0*/  BSYNC.RECONVERGENT B1 ;  /* 0x0000000000017941 */ /* 0x000fea0003800200 */
.L_x_18074:
[----:B------:R-:W-:Y:S01]  /*9de0*/  LOP3.LUT P0, RZ, R18, 0x2000, RZ, 0xc0, !PT ;  /* 0x0000200012ff7812 */ /* 0x000fe2000780c0ff */
[----:B------:R-:W-:-:S12]  /*9df0*/  BSSY.RECONVERGENT B1, `(.L_x_18076) ;  /* 0x0000030000017945 */ /* 0x000fd80003800200 */
[----:B------:R-:W-:Y:S05]  /*9e00*/  @!P0 BRA `(.L_x_18077) ;  /* 0x0000000000b88947 */ /* 0x000fea0003800000 */
[----:B-----5:R3:W-:Y:S04]  /*9e10*/  STL [R1+0x178], R3 ;  /* 0x0001780301007387 */ /* 0x0207e80000100800 */
[----:B---3--:R-:W3:Y:S04]  /*9e20*/  LDL R3, [R1+0x100] ;  /* 0x0001000001037983 */ /* 0x008ee80000100800 */
[----:B------:R4:W-:Y:S04]  /*9e30*/  STL [R1+0x174], R2 ;  /* 0x0001740201007387 */ /* 0x0009e80000100800 */
[----:B----4-:R-:W4:Y:S04]  /*9e40*/  LDL R2, [R1+0x104] ;  /* 0x0001040001027983 */ /* 0x010f280000100800 */
[----:B------:R0:W-:Y:S04]  /*9e50*/  STL [R1+0x170], R0 ;  /* 0x0001700001007387 */ /* 0x0001e80000100800 */
[----:B------:R-:W4:Y:S04]  /*9e60*/  LDL R252, [R1+0x10c] ;  /* 0x00010c0001fc7983 */ /* 0x000f280000100800 */
[----:B------:R-:W4:Y:S04]  /*9e70*/  LDL R183, [R1+0xf0] ;  /* 0x0000f00001b77983 */ /* 0x000f280000100800 */
[----:B0-----:R-:W4:Y:S04]  /*9e80*/  LDL R0, [R1+0x108] ;  /* 0x0001080001007983 */ /* 0x001f280000100800 */
[----:B-12---:R-:W2:Y:S04]  /*9e90*/  LDL R178, [R1+0xf4] ;  /* 0x0000f40001b27983 */ /* 0x006ea80000100800 */
[----:B------:R-:W2:Y:S04]  /*9ea0*/  LDL R182, [R1+0xf8] ;  /* 0x0000f80001b67983 */ /* 0x000ea80000100800 */
[----:B------:R-:W2:Y:S01]  /*9eb0*/  LDL R179, [R1+0xfc] ;  /* 0x0000fc0001b37983 */ /* 0x000ea20000100800 */
        /* <DEDUP_REMOVED lines=8> */
[----:B---3--:R-:W-:Y:S02]  /*9f40*/  FFMA.FTZ R128, R128, R3, R224 ;  /* 0x0000000380807223 */ /* 0x008fe400000100e0 */
[----:B------:R3:W5:Y:S01]  /*9f50*/  LDL.LU R3, [R1+0x178] ;  /* 0x0001780001037983 */ /* 0x0007620000300800 */
[----:B----4-:R-:W-:-:S03]  /*9f60*/  FFMA.FTZ R131, R131, R2, R225 ;  /* 0x0000000283837223 */ /* 0x010fc600000100e1 */
[----:B------:R3:W5:Y:S01]  /*9f70*/  LDL.LU R2, [R1+0x174] ;  /* 0x0001740001027983 */ /* 0x0007620000300800 */
[----:B------:R-:W-:-:S03]  /*9f80*/  FFMA.FTZ R129, R129, R0, R226 ;  /* 0x0000000081817223 */ /* 0x000fc600000100e2 */
        /* <DEDUP_REMOVED lines=22> */
.L_x_18077:
[----:B------:R-:W-:Y:S05]  /*a0f0*/  BSYNC.RECONVERGENT B1 ;  /* 0x0000000000017941 */ /* 0x000fea0003800200 */
.L_x_18076:
[----:B------:R-:W-:Y:S01]  /*a100*/  LOP3.LUT P0, RZ, R18, 0x400, RZ, 0xc0, !PT ;  /* 0x0000040012ff7812 */ /* 0x000fe2000780c0ff */
[----:B------:R-:W-:-:S12]  /*a110*/  BSSY.RECONVERGENT B1, `(.L_x_18078) ;  /* 0x0000030000017945 */ /* 0x000fd80003800200 */
[----:B------:R-:W-:Y:S05]  /*a120*/  @!P0 BRA `(.L_x_18079) ;  /* 0x0000000000b88947 */ /* 0x000fea0003800000 */
[----:B-----5:R4:W-:Y:S04]  /*a130*/  STL [R1+0x178], R3 ;  /* 0x0001780301007387 */ /* 0x0209e80000100800 */
[----:B----4-:R-:W4:Y:S04]  /*a140*/  LDL R3, [R1+0xe0] ;  /* 0x0000e00001037983 */ /* 0x010f280000100800 */
[----:B------:R0:W-:Y:S04]  /*a150*/  STL [R1+0x174], R2 ;  /* 0x0001740201007387 */ /* 0x0001e80000100800 */
[----:B0-----:R-:W4:Y:S04]  /*a160*/  LDL R2, [R1+0xe4] ;  /* 0x0000e40001027983 */ /* 0x001f280000100800 */
[----:B------:R0:W-:Y:S04]  /*a170*/  STL [R1+0x170], R0 ;  /* 0x0001700001007387 */ /* 0x0001e80000100800 */
[----:B------:R-:W4:Y:S04]  /*a180*/  LDL R252, [R1+0xec] ;  /* 0x0000ec0001fc7983 */ /* 0x000f280000100800 */
[----:B------:R-:W4:Y:S04]  /*a190*/  LDL R183, [R1+0xd0] ;  /* 0x0000d00001b77983 */ /* 0x000f280000100800 */
[----:B0-----:R-:W4:Y:S04]  /*a1a0*/  LDL R0, [R1+0xe8] ;  /* 0x0000e80001007983 */ /* 0x001f280000100800 */
[----:B-123--:R-:W2:Y:S04]  /*a1b0*/  LDL R178, [R1+0xd4] ;  /* 0x0000d40001b27983 */ /* 0x00eea80000100800 */
[----:B------:R-:W3:Y:S04]  /*a1c0*/  LDL R182, [R1+0xd8] ;  /* 0x0000d80001b67983 */ /* 0x000ee80000100800 */
[----:B------:R-:W3:Y:S01]  /*a1d0*/  LDL R179, [R1+0xdc] ;  /* 0x0000dc0001b37983 */ /* 0x000ee20000100800 */
        /* <DEDUP_REMOVED lines=8> */
[----:B----4-:R-:W-:Y:S02]  /*a260*/  FFMA.FTZ R128, R128, R3, R232 ;  /* 0x0000000380807223 */ /* 0x010fe400000100e8 */
[----:B------:R4:W5:Y:S01]  /*a270*/  LDL.LU R3, [R1+0x178] ;  /* 0x0001780001037983 */ /* 0x0009620000300800 */
[----:B------:R-:W-:-:S03]  /*a280*/  FFMA.FTZ R131, R131, R2, R233 ;  /* 0x0000000283837223 */ /* 0x000fc600000100e9 */
        /* <DEDUP_REMOVED lines=24> */
.L_x_18079:
[----:B------:R-:W-:Y:S05]  /*a410*/  BSYNC.RECONVERGENT B1 ;  /* 0x0000000000017941 */ /* 0x000fea0003800200 */
.L_x_18078:
[----:B------:R-:W-:Y:S01]  /*a420*/  LOP3.LUT P0, RZ, R18, 0x100, RZ, 0xc0, !PT ;  /* 0x0000010012ff7812 */ /* 0x000fe2000780c0ff */
[----:B------:R-:W-:-:S12]  /*a430*/  BSSY.RECONVERGENT B1, `(.L_x_18080) ;  /* 0x0000030000017945 */ /* 0x000fd80003800200 */
[----:B------:R-:W-:Y:S05]  /*a440*/  @!P0 BRA `(.L_x_18081) ;  /* 0x0000000000b88947 */ /* 0x000fea0003800000 */
[----:B-----5:R0:W-:Y:S04]  /*a450*/  STL [R1+0x178], R3 ;  /* 0x0001780301007387 */ /* 0x0201e80000100800 */
[----:B0-----:R-:W2:Y:S04]  /*a460*/  LDL R3, [R1+0xc0] ;  /* 0x0000c00001037983 */ /* 0x001ea80000100800 */
[----:B------:R0:W-:Y:S04]  /*a470*/  STL [R1+0x174], R2 ;  /* 0x0001740201007387 */ /* 0x0001e80000100800 */
[----:B0-----:R-:W2:Y:S04]  /*a480*/  LDL R2, [R1+0xc4] ;  /* 0x0000c40001027983 */ /* 0x001ea80000100800 */
[----:B------:R0:W-:Y:S04]  /*a490*/  STL [R1+0x170], R0 ;  /* 0x0001700001007387 */ /* 0x0001e80000100800 */
[----:B------:R-:W2:Y:S04]  /*a4a0*/  LDL R252, [R1+0xcc] ;  /* 0x0000cc0001fc7983 */ /* 0x000ea80000100800 */
[----:B------:R-:W2:Y:S04]  /*a4b0*/  LDL R183, [R1+0xb0] ;  /* 0x0000b00001b77983 */ /* 0x000ea80000100800 */
[----:B0-----:R-:W2:Y:S04]  /*a4c0*/  LDL R0, [R1+0xc8] ;  /* 0x0000c80001007983 */ /* 0x001ea80000100800 */
[----:B-1234-:R-:W2:Y:S04]  /*a4d0*/  LDL R178, [R1+0xb4] ;  /* 0x0000b40001b27983 */ /* 0x01eea80000100800 */
[----:B------:R-:W3:Y:S04]  /*a4e0*/  LDL R182, [R1+0xb8] ;  /* 0x0000b80001b67983 */ /* 0x000ee80000100800 */
        /* <DEDUP_REMOVED lines=9> */
[----:B------:R-:W-:Y:S02]  /*a580*/  FFMA.FTZ R128, R128, R3, R240 ;  /* 0x0000000380807223 */ /* 0x000fe400000100f0 */
        /* <DEDUP_REMOVED lines=19> */
[----:B----4-:R-:W-:-:S03]  /*a6c0*/  FFMA.FTZ R178, R178, R179, R247 ;  /* 0x000000b3b2b27223 */ /* 0x010fc600000100f7 */
[----:B---3--:R-:W-:-:S05]  /*a6d0*/  FFMA.FTZ R131, R131, R182, R246 ;  /* 0x000000b683837223 */ /* 0x008fca00000100f6 */
[----:B------:R-:W-:Y:S02]  /*a6e0*/  F2FP.BF16.F32.PACK_AB R131, R178, R131 ;  /* 0x00000083b283723e */ /* 0x000fe400000010ff */
[----:B------:R-:W1:Y:S02]  /*a6f0*/  LDC.64 R178, c[0x0][0x428] ;  /* 0x00010a00ffb27b82 */ /* 0x000e640000000a00 */
[----:B-1----:R-:W-:-:S05]  /*a700*/  IMAD.WIDE.U32 R178, R180, 0x10, R178 ;  /* 0x00000010b4b27825 */ /* 0x002fca00078e00b2 */
[----:B------:R0:W-:Y:S01]  /*a710*/  STG.E.128 desc[UR6][R178.64], R128 ;  /* 0x00000080b2007986 */ /* 0x0001e2000c101d06 */
[----:B------:R-:W-:-:S07]  /*a720*/  IADD3 R180, PT, PT, R180, 0x20, RZ ;  /* 0x00000020b4b47810 */ /* 0x000fce0007ffe0ff */
.L_x_18081:
[----:B------:R-:W-:Y:S05]  /*a730*/  BSYNC.RECONVERGENT B1 ;  /* 0x0000000000017941 */ /* 0x000fea0003800200 */
.L_x_18080:
[----:B------:R-:W-:Y:S01]  /*a740*/  LOP3.LUT P0, RZ, R18, 0x80, RZ, 0xc0, !PT ;  /* 0x0000008012ff7812 */ /* 0x000fe2000780c0ff */
[----:B------:R-:W-:-:S12]  /*a750*/  BSSY.RECONVERGENT B1, `(.L_x_18082) ;  /* 0x000003c000017945 */ /* 0x000fd80003800200 */
[----:B------:R-:W-:Y:S05]  /*a760*/  @!P0 BRA `(.L_x_18083) ;  /* 0x0000000000e88947 */ /* 0x000fea0003800000 */
        /* <DEDUP_REMOVED lines=8> */
[----:B-----5:R0:W-:Y:S04]  /*a7f0*/  STL [R1+0x178], R3 ;  /* 0x0001780301007387 */ /* 0x0201e80000100800 */
[----:B0-----:R-:W2:Y:S04]  /*a800*/  LDL R3, [R1] ;  /* 0x0000000001037983 */ /* 0x001ea80000100800 */
[----:B------:R0:W-:Y:S04]  /*a810*/  STL [R1+0x174], R2 ;  /* 0x0001740201007387 */ /* 0x0001e80000100800 */
[----:B0-----:R-:W2:Y:S04]  /*a820*/  LDL R2, [R1+0x90] ;  /* 0x0000900001027983 */ /* 0x001ea80000100800 */
[----:B------:R0:W-:Y:S04]  /*a830*/  STL [R1+0x170], R0 ;  /* 0x0001700001007387 */ /* 0x0001e80000100800 */
[----:B-1234-:R-:W2:Y:S04]  /*a840*/  LDL R178, [R1+0x94] ;  /* 0x0000940001b27983 */ /* 0x01eea80000100800 */
[----:B------:R-:W3:Y:S04]  /*a850*/  LDL R252, [R1+0x8] ;  /* 0x0000080001fc7983 */ /* 0x000ee80000100800 */
[----:B0-----:R-:W2:Y:S04]  /*a860*/  LDL R0, [R1+0x4] ;  /* 0x0000040001007983 */ /* 0x001ea80000100800 */
[----:B------:R-:W3:Y:S04]  /*a870*/  LDL R183, [R1+0x98] ;  /* 0x0000980001b77983 */ /* 0x000ee80000100800 */
[----:B------:R-:W4:Y:S04]  /*a880*/  LDL R182, [R1+0xc] ;  /* 0x00000c0001b67983 */ /* 0x000f280000100800 */
[----:B------:R-:W4:Y:S01]  /*a890*/  LDL R179, [R1+0x9c] ;  /* 0x00009c0001b37983 */ /* 0x000f220000100800 */
[--C-:B------:R-:W-:Y:S01]  /*a8a0*/  FADD.FTZ R128, R149, -R181.reuse ;  /* 0x800000b595807221 */ /* 0x100fe20000010000 */
[--C-:B------:R-:W-:Y:S01]  /*a8b0*/  FADD.FTZ R131, R144, -R181.reuse ;  /* 0x800000b590837221 */ /* 0x100fe20000010000 */
[--C-:B------:R-:W-:Y:S01]  /*a8c0*/  FADD.FTZ R129, R143, -R181.reuse ;  /* 0x800000b58f817221 */ /* 0x100fe20000010000 */
[----:B------:R-:W-:Y:S01]  /*a8d0*/  FADD.FTZ R130, R145, -R181 ;  /* 0x800000b591827221 */ /* 0x000fe20000010000 */
[C---:B------:R-:W-:Y:S01]  /*a8e0*/  FMUL.FTZ R128, R177.reuse, R128 ;  /* 0x00000080b1807220 */ /* 0x040fe20000410000 */
[C---:B------:R-:W-:Y:S01]  /*a8f0*/  FMUL.FTZ R131, R177.reuse, R131 ;  /* 0x00000083b1837220 */ /* 0x040fe20000410000 */
[C---:B------:R-:W-:Y:S01]  /*a900*/  FMUL.FTZ R129, R177.reuse, R129 ;  /* 0x00000081b1817220 */ /* 0x040fe20000410000 */
[----:B------:R-:W-:Y:S01]  /*a910*/  FMUL.FTZ R130, R177, R130 ;  /* 0x00000082b1827220 */ /* 0x000fe20000410000 */
[----:B------:R-:W-:-:S02]  /*a920*/  FFMA.FTZ R128, R128, R7, R248 ;  /* 0x0000000780807223 */ /* 0x000fc400000100f8 */
[----:B------:R0:W5:Y:S01]  /*a930*/  LDL.LU R7, [R1+0x188] ;  /* 0x0001880001077983 */ /* 0x0001620000300800 */
[----:B------:R-:W-:-:S03]  /*a940*/  FFMA.FTZ R131, R131, R6, R249 ;  /* 0x0000000683837223 */ /* 0x000fc600000100f9 */
[----:B------:R0:W5:Y:S02]  /*a950*/  LDL.LU R6, [R1+0x184] ;  /* 0x0001840001067983 */ /* 0x0001640000300800 */
[----:B------:R-:W-:Y:S01]  /*a960*/  F2FP.BF16.F32.PACK_AB R128, R131, R128 ;  /* 0x000000808380723e */ /* 0x000fe200000010ff */
[----:B------:R-:W-:Y:S01]  /*a970*/  FADD.FTZ R131, R146, -R181 ;  /* 0x800000b592837221 */ /* 0x000fe20000010000 */
[----:B------:R-:W-:-:S03]  /*a980*/  FFMA.FTZ R129, R129, R5, R250 ;  /* 0x0000000581817223 */ /* 0x000fc600000100fa */
[----:B------:R-:W-:Y:S01]  /*a990*/  FMUL.FTZ R131, R177, R131 ;  /* 0x00000083b1837220 */ /* 0x000fe20000410000 */
[----:B------:R0:W5:Y:S01]  /*a9a0*/  LDL.LU R5, [R1+0x180] ;  /* 0x0001800001057983 */ /* 0x0001620000300800 */
[----:B------:R-:W-:-:S03]  /*a9b0*/  FFMA.FTZ R130, R130, R4, R251 ;  /* 0x0000000482827223 */ /* 0x000fc600000100fb */
[----:B------:R0:W5:Y:S02]  /*a9c0*/  LDL.LU R4, [R1+0x17c] ;  /* 0x00017c0001047983 */ /* 0x0001640000300800 */
[----:B------:R-:W-:Y:S01]  /*a9d0*/  F2FP.BF16.F32.PACK_AB R129, R130, R129 ;  /* 0x000000818281723e */ /* 0x000fe200000010ff */
[----:B------:R-:W-:-:S04]  /*a9e0*/  FADD.FTZ R130, R147, -R181 ;  /* 0x800000b593827221 */ /* 0x000fc80000010000 */
[----:B------:R-:W-:Y:S01]  /*a9f0*/  FMUL.FTZ R130, R177, R130 ;  /* 0x00000082b1827220 */ /* 0x000fe20000410000 */
[----:B------:R-:W-:Y:S02]  /*aa00*/  FFMA.FTZ R131, R131, R2, R3 ;  /* 0x0000000283837223 */ /* 0x000fe40000010003 */
[----:B------:R0:W5:Y:S04]  /*aa10*/  LDL.LU R3, [R1+0x178] ;  /* 0x0001780001037983 */ /* 0x0001680000300800 */
[----:B------:R0:W5:Y:S01]  /*aa20*/  LDL.LU R2, [R1+0x174] ;  /* 0x0001740001027983 */ /* 0x0001620000300800 */
[----:B--2---:R-:W-:-:S03]  /*aa30*/  FFMA.FTZ R130, R130, R178, R0 ;  /* 0x000000b282827223 */ /* 0x004fc60000010000 */
[----:B------:R0:W5:Y:S01]  /*aa40*/  LDL.LU R0, [R1+0x170] ;  /* 0x0001700001007983 */ /* 0x0001620000300800 */
[--C-:B------:R-:W-:Y:S01]  /*aa50*/  FADD.FTZ R178, R150, -R181.reuse ;  /* 0x800000b596b27221 */ /* 0x100fe20000010000 */
[----:B------:R-:W-:Y:S01]  /*aa60*/  F2FP.BF16.F32.PACK_AB R130, R130, R131 ;  /* 0x000000838282723e */ /* 0x000fe200000010ff */
[----:B------:R-:W-:Y:S02]  /*aa70*/  FADD.FTZ R131, R148, -R181 ;  /* 0x800000b594837221 */ /* 0x000fe40000010000 */
[C---:B------:R-:W-:Y:S02]  /*aa80*/  FMUL.FTZ R178, R177.reuse, R178 ;  /* 0x000000b2b1b27220 */ /* 0x040fe40000410000 */
[----:B------:R-:W-:Y:S02]  /*aa90*/  FMUL.FTZ R131, R177, R131 ;  /* 0x00000083b1837220 */ /* 0x000fe40000410000 */
[----:B----4-:R-:W-:Y:S02]  /*aaa0*/  FFMA.FTZ R178, R178, R179, R182 ;  /* 0x000000b3b2b27223 */ /* 0x010fe400000100b6 */
[----:B---3--:R-:W-:-:S05]  /*aab0*/  FFMA.FTZ R131, R131, R183, R252 ;  /* 0x000000b783837223 */ /* 0x008fca00000100fc */
[----:B------:R-:W-:Y:S02]  /*aac0*/  F2FP.BF16.F32.PACK_AB R131, R178, R131 ;  /* 0x00000083b283723e */ /* 0x000fe400000010ff */
[----:B------:R-:W1:Y:S02]  /*aad0*/  LDC.64 R178, c[0x0][0x428] ;  /* 0x00010a00ffb27b82 */ /* 0x000e640000000a00 */
[----:B-1----:R-:W-:-:S05]  /*aae0*/  IMAD.WIDE.U32 R178, R180, 0x10, R178 ;  /* 0x00000010b4b27825 */ /* 0x002fca00078e00b2 */
[----:B------:R0:W-:Y:S01]  /*aaf0*/  STG.E.128 desc[UR6][R178.64], R128 ;  /* 0x00000080b2007986 */ /* 0x0001e2000c101d06 */
[----:B------:R-:W-:-:S07]  /*ab00*/  IADD3 R180, PT, PT, R180, 0x20, RZ ;  /* 0x00000020b4b47810 */ /* 0x000fce0007ffe0ff */
.L_x_18083:
[----:B------:R-:W-:Y:S05]  /*ab10*/  BSYNC.RECONVERGENT B1 ;  /* 0x0000000000017941 */ /* 0x000fea0003800200 */
.L_x_18082:
        /* <DEDUP_REMOVED lines=73> */
.L_x_18085:
[----:B------:R-:W-:Y:S05]  /*afb0*/  BSYNC.RECONVERGENT B1 ;  /* 0x0000000000017941 */ /* 0x000fea0003800200 */
.L_x_18084:
        /* <DEDUP_REMOVED lines=73> */
.L_x_18087:
[----:B------:R-:W-:Y:S05]  /*b450*/  BSYNC.RECONVERGENT B1 ;  /* 0x0000000000017941 */ /* 0x000fea0003800200 */
.L_x_18086:
        /* <DEDUP_REMOVED lines=33> */
.L_x_18069:
[----:B------:R-:W-:Y:S05]  /*b670*/  BSYNC.RECONVERGENT B0 ;  /* 0x0000000000007941 */ /* 0x000fea0003800200 */
.L_x_18068:
[----:B01234-:R-:W0:Y:S02]  /*b680*/  LDC.64 R128, c[0x0][0x380] ;  /* 0x0000e000ff807b82 */ /* 0x01fe240000000a00 */
[----:B0-----:R-:W-:-:S04]  /*b690*/  LEA R175, R128, R175, 0x2 ;  /* 0x000000af80af7211 */ /* 0x001fc800078e10ff */
[----:B------:R-:W-:-:S13]  /*b6a0*/  ISETP.GE.AND P0, PT, R175, R129, PT ;  /* 0x00000081af00720c */ /* 0x000fda0003f06270 */
[----:B------:R-:W-:Y:S05]  /*b6b0*/  @!P0 BRA `(.L_x_18088) ;  /* 0xffffff6c00d48947 */ /* 0x000fea000383ffff */
[----:B------:R-:W-:Y:S05]  /*b6c0*/  EXIT ;  /* 0x000000000000794d */ /* 0x000fea0003800000 */
.L_x_18067:
        /* <DEDUP_REMOVED lines=8> */
.L_x_18090:
[----:B------:R-:W-:Y:S05]  /*b750*/  BSYNC B0 ;  /* 0x0000000000007941 */ /* 0x000fea0003800000 */
.L_x_18089:
[----:B------:R-:W-:Y:S01]  /*b760*/  FADD.FTZ R131, R131, R128 ;  /* 0x0000008083837221 */ /* 0x000fe20000010000 */
[----:B------:R-:W-:Y:S02]  /*b770*/  IMAD.MOV.U32 R128, RZ, RZ, -0x1 ;  /* 0xffffffffff807424 */ /* 0x000fe400078e00ff */
[----:B------:R-:W-:Y:S01]  /*b780*/  HFMA2 R130, -RZ, RZ, 0, 1.1920928955078125e-07 ;  /* 0x00000002ff827431 */ /* 0x000fe200000001ff */
[----:B------:R-:W-:Y:S01]  /*b790*/  MOV R129, 0x1f ;  /* 0x0000001f00817802 */ /* 0x000fe20000000f00 */
[----:B------:R-:W0:Y:S01]  /*b7a0*/  LDC R178, c[0x0][0x400] ;  /* 0x00010000ffb27b82 */ /* 0x000e220000000800 */
[----:B------:R-:W-:-:S07]  /*b7b0*/  MOV R179, R131 ;  /* 0x0000008300b37202 */ /* 0x000fce0000000f00 */
[----:B0-----:R-:W-:Y:S05]  /*b7c0*/  WARPSYNC.COLLECTIVE R128, `(.L_x_18091) ;  /* 0x0000000080087348 */ /* 0x001fea0003c00000 */
[----:B------:R1:W2:Y:S02]  /*b7d0*/  SHFL.BFLY P6, R128, R179, R130, R129 ;  /* 0x0c000082b3807389 */ /* 0x0002a400000c0081 */
[----:B012---:R-:W-:Y:S05]  /*b7e0*/  ENDCOLLECTIVE ;  /* 0x000000000000791b */ /* 0x007fea0003800000 */
.L_x_18091:
[----:B------:R-:W-:Y:S02]  /*b7f0*/  HFMA2 R130, -RZ, RZ, 0, 2.384185791015625e-07 ;  /* 0x00000004ff827431 */ /* 0x000fe400000001ff */
[----:B------:R-:W-:Y:S01]  /*b800*/  FADD.FTZ R131, R131, R128 ;  /* 0x0000008083837221 */ /* 0x000fe20000010000 */
[----:B------:R-:W-:-:S04]  /*b810*/  MOV R128, 0xffffffff ;  /* 0xffffffff00807802 */ /* 0x000fc80000000f00 */
[----:B------:R-:W-:-:S07]  /*b820*/  MOV R179, R131 ;  /* 0x0000008300b37202 */ /* 0x000fce0000000f00 */
[----:B------:R-:W-:Y:S05]  /*b830*/  WARPSYNC.COLLECTIVE R128, `(.L_x_18092) ;  /* 0x0000000080087348 */ /* 0x000fea0003c00000 */
[----:B------:R0:W1:Y:S02]  /*b840*/  SHFL.BFLY P6, R128, R179, R130, R129 ;  /* 0x0c000082b3807389 */ /* 0x00006400000c0081 */
[----:B01----:R-:W-:Y:S05]  /*b850*/  ENDCOLLECTIVE ;  /* 0x000000000000791b */ /* 0x003fea0003800000 */
.L_x_18092:
[----:B------:R-:W-:Y:S02]  /*b860*/  HFMA2 R130, -RZ, RZ, 0, 4.76837158203125e-07 ;  /* 0x00000008ff827431 */ /* 0x000fe400000001ff */
[----:B------:R-:W-:Y:S01]  /*b870*/  FADD.FTZ R131, R131, R128 ;  /* 0x0000008083837221 */ /* 0x000fe20000010000 */
[----:B------:R-:W-:-:S04]  /*b880*/  MOV R128, 0xffffffff ;  /* 0xffffffff00807802 */ /* 0x000fc80000000f00 */
[----:B------:R-:W-:-:S07]  /*b890*/  MOV R179, R131 ;  /* 0x0000008300b37202 */ /* 0x000fce0000000f00 */
[----:B------:R-:W-:Y:S05]  /*b8a0*/  WARPSYNC.COLLECTIVE R128, `(.L_x_18093) ;  /* 0x0000000080087348 */ /* 0x000fea0003c00000 */
[----:B------:R0:W1:Y:S02]  /*b8b0*/  SHFL.BFLY P6, R128, R179, R130, R129 ;  /* 0x0c000082b3807389 */ /* 0x00006400000c0081 */
[----:B01----:R-:W-:Y:S05]  /*b8c0*/  ENDCOLLECTIVE ;  /* 0x000000000000791b */ /* 0x003fea0003800000 */
.L_x_18093:
[----:B------:R-:W-:Y:S02]  /*b8d0*/  HFMA2 R130, -RZ, RZ, 0, 9.5367431640625e-07 ;  /* 0x00000010ff827431 */ /* 0x000fe400000001ff */
[----:B------:R-:W-:Y:S01]  /*b8e0*/  FADD.FTZ R131, R131, R128 ;  /* 0x0000008083837221 */ /* 0x000fe20000010000 */
[----:B------:R-:W-:-:S04]  /*b8f0*/  MOV R128, 0xffffffff ;  /* 0xffffffff00807802 */ /* 0x000fc80000000f00 */
[----:B------:R-:W-:-:S07]  /*b900*/  MOV R179, R131 ;  /* 0x0000008300b37202 */ /* 0x000fce0000000f00 */
[----:B------:R-:W-:Y:S05]  /*b910*/  WARPSYNC.COLLECTIVE R128, `(.L_x_18094) ;  /* 0x0000000080087348 */ /* 0x000fea0003c00000 */
[----:B------:R0:W1:Y:S02]  /*b920*/  SHFL.BFLY P6, R128, R179, R130, R129 ;  /* 0x0c000082b3807389 */ /* 0x00006400000c0081 */
[----:B01----:R-:W-:Y:S05]  /*b930*/  ENDCOLLECTIVE ;  /* 0x000000000000791b */ /* 0x003fea0003800000 */
.L_x_18094:
        /* <DEDUP_REMOVED lines=174> */
.L_x_18095:
[----:B------:R-:W-:Y:S02]  /*c420*/  HFMA2 R130, -RZ, RZ, 0, 1.1920928955078125e-07 ;  /* 0x00000002ff827431 */ /* 0x000fe400000001ff */
[----:B------:R-:W-:Y:S01]  /*c430*/  FADD.FTZ R177, R177, R128 ;  /* 0x00000080b1b17221 */ /* 0x000fe20000010000 */
[----:B------:R-:W-:-:S04]  /*c440*/  MOV R128, 0xffffffff ;  /* 0xffffffff00807802 */ /* 0x000fc80000000f00 */
[----:B------:R-:W-:-:S07]  /*c450*/  MOV R179, R177 ;  /* 0x000000b100b37202 */ /* 0x000fce0000000f00 */
[----:B------:R-:W-:Y:S05]  /*c460*/  WARPSYNC.COLLECTIVE R128, `(.L_x_18096) ;  /* 0x0000000080087348 */ /* 0x000fea0003c00000 */
[----:B------:R0:W1:Y:S02]  /*c470*/  SHFL.BFLY P6, R128, R179, R130, R129 ;  /* 0x0c000082b3807389 */ /* 0x00006400000c0081 */
[----:B01----:R-:W-:Y:S05]  /*c480*/  ENDCOLLECTIVE ;  /* 0x000000000000791b */ /* 0x003fea0003800000 */
.L_x_18096:
[----:B------:R-:W-:Y:S02]  /*c490*/  HFMA2 R130, -RZ, RZ, 0, 2.384185791015625e-07 ;  /* 0x00000004ff827431 */ /* 0x000fe400000001ff */
[----:B------:R-:W-:Y:S01]  /*c4a0*/  FADD.FTZ R177, R177, R128 ;  /* 0x00000080b1b17221 */ /* 0x000fe20000010000 */
[----:B------:R-:W-:-:S04]  /*c4b0*/  MOV R128, 0xffffffff ;  /* 0xffffffff00807802 */ /* 0x000fc80000000f00 */
[----:B------:R-:W-:-:S07]  /*c4c0*/  MOV R179, R177 ;  /* 0x000000b100b37202 */ /* 0x000fce0000000f00 */
[----:B------:R-:W-:Y:S05]  /*c4d0*/  WARPSYNC.COLLECTIVE R128, `(.L_x_18097) ;  /* 0x0000000080087348 */ /* 0x000fea0003c00000 */
[----:B------:R0:W1:Y:S02]  /*c4e0*/  SHFL.BFLY P6, R128, R179, R130, R129 ;  /* 0x0c000082b3807389 */ /* 0x00006400000c0081 */
[----:B01----:R-:W-:Y:S05]  /*c4f0*/  ENDCOLLECTIVE ;  /* 0x000000000000791b */ /* 0x003fea0003800000 */
.L_x_18097:
[----:B------:R-:W-:Y:S02]  /*c500*/  HFMA2 R130, -RZ, RZ, 0, 4.76837158203125e-07 ;  /* 0x00000008ff827431 */ /* 0x000fe400000001ff */
[----:B------:R-:W-:Y:S01]  /*c510*/  FADD.FTZ R177, R177, R128 ;  /* 0x00000080b1b17221 */ /* 0x000fe20000010000 */
[----:B------:R-:W-:-:S04]  /*c520*/  MOV R128, 0xffffffff ;  /* 0xffffffff00807802 */ /* 0x000fc80000000f00 */
[----:B------:R-:W-:-:S07]  /*c530*/  MOV R179, R177 ;  /* 0x000000b100b37202 */ /* 0x000fce0000000f00 */
[----:B------:R-:W-:Y:S05]  /*c540*/  WARPSYNC.COLLECTIVE R128, `(.L_x_18098) ;  /* 0x0000000080087348 */ /* 0x000fea0003c00000 */
[----:B------:R0:W1:Y:S02]  /*c550*/  SHFL.BFLY P6, R128, R179, R130, R129 ;  /* 0x0c000082b3807389 */ /* 0x00006400000c0081 */
[----:B01----:R-:W-:Y:S05]  /*c560*/  ENDCOLLECTIVE ;  /* 0x000000000000791b */ /* 0x003fea0003800000 */
.L_x_18098:
[----:B------:R-:W-:Y:S02]  /*c570*/  HFMA2 R130, -RZ, RZ, 0, 9.5367431640625e-07 ;  /* 0x00000010ff827431 */ /* 0x000fe400000001ff */
[----:B------:R-:W-:Y:S01]  /*c580*/  FADD.FTZ R177, R177, R128 ;  /* 0x00000080b1b17221 */ /* 0x000fe20000010000 */
[----:B------:R-:W-:-:S04]  /*c590*/  MOV R128, 0xffffffff ;  /* 0xffffffff00807802 */ /* 0x000fc80000000f00 */
[----:B------:R-:W-:-:S07]  /*c5a0*/  MOV R179, R177 ;  /* 0x000000b100b37202 */ /* 0x000fce0000000f00 */
[----:B------:R-:W-:Y:S05]  /*c5b0*/  WARPSYNC.COLLECTIVE R128, `(.L_x_18099) ;  /* 0x0000000080087348 */ /* 0x000fea0003c00000 */
[----:B------:R0:W1:Y:S02]  /*c5c0*/  SHFL.BFLY P6, R128, R179, R130, R129 ;  /* 0x0c000082b3807389 */ /* 0x00006400000c0081 */
[----:B01----:R-:W-:Y:S05]  /*c5d0*/  ENDCOLLECTIVE ;  /* 0x000000000000791b */ /* 0x003fea0003800000 */
.L_x_18099:
[----:B------:R-:W-:Y:S05]  /*c5e0*/  BRA `(.L_x_18100) ;  /* 0xffffffcc00447947 */ /* 0x000fea000383ffff */
.L_x_18101:
        /* <DEDUP_REMOVED lines=9> */
.L_x_88454:


//--------------------- .text._ZN10layer_norm13ln_fwd_kernelINS_13Kernel_traitsIf13__nv_bfloat16S2_S2_fjLj2560ELj1ELj4ELj1ELj16ENS_18Kernel_traits_baseILj2560EfS2_S2_S2_fjLj128EEEEELb0ELb1ELb1ELb1EEEvNS_9FwdParamsE --------------------------
	.section	.text._ZN10layer_norm13ln_fwd_kernelINS_13Kernel_traitsIf13__nv_bfloat16S2_S2_fjLj2560ELj1ELj4ELj1ELj16ENS_18Kernel_traits_baseILj2560EfS2_S2_S2_fjLj128EEEEELb0ELb1ELb1ELb1EEEvNS_9FwdParamsE,"ax",@progbits
	.align	128
        .global         _ZN10layer_norm13ln_fwd_kernelINS_13Kernel_traitsIf13__nv_bfloat16S2_S2_fjLj2560ELj1ELj4ELj1ELj16ENS_18Kernel_traits_baseILj2560EfS2_S2_S2_fjLj128EEEEELb0ELb1ELb1ELb1EEEvNS_9FwdParamsE
        .type           _ZN10layer_norm13ln_fwd_kernelINS_13Kernel_traitsIf13__nv_bfloat16S2_S2_fjLj2560ELj1ELj4ELj1ELj16ENS_18Kernel_traits_baseILj2560EfS2_S2_S2_fjLj128EEEEELb0ELb1ELb1ELb1EEEvNS_9FwdParamsE,@function
        .size           _ZN10layer_norm13ln_fwd_kernelINS_13Kernel_traitsIf13__nv_bfloat16S2_S2_fjLj2560ELj1ELj4ELj1ELj16ENS_18Kernel_traits_baseILj2560EfS2_S2_S2_fjLj128EEEEELb0ELb1ELb1ELb1EEEvNS_9FwdParamsE,(.L_x_88455 - _ZN10layer_norm13ln_fwd_kernelINS_13Kernel_traitsIf13__nv_bfloat16S2_S2_fjLj2560ELj1ELj4ELj1ELj16ENS_18Kernel_traits_baseILj2560EfS2_S2_S2_fjLj128EEEEELb0ELb1ELb1ELb1EEEvNS_9FwdParamsE)
        .other          _ZN10layer_norm13ln_fwd_kernelINS_13Kernel_traitsIf13__nv_bfloat16S2_S2_fjLj2560ELj1ELj4ELj1ELj16ENS_18Kernel_traits_baseILj2560EfS2_S2_S2_fjLj128EEEEELb0ELb1ELb1ELb1EEEvNS_9FwdParamsE,@"STO_CUDA_ENTRY STV_DEFAULT"
_ZN10layer_norm13ln_fwd_kernelINS_13Kernel_traitsIf13__nv_bfloat16S2_S2_fjLj2560ELj1ELj4ELj1ELj16ENS_18Kernel_traits_baseILj2560EfS2_S2_S2_fjLj128EEEEELb0ELb1ELb1ELb1EEEvNS_9FwdParamsE:
.text._ZN10layer_norm13ln_fwd_kernelINS_13Kernel_traitsIf13__nv_bfloat16S2_S2_fjLj2560ELj1ELj4ELj1ELj16ENS_18Kernel_traits_baseILj2560EfS2_S2_S2_fjLj128EEEEELb0ELb1ELb1ELb1EEEvNS_9FwdParamsE:
        /* <DEDUP_REMOVED lines=63> */
[----:B------:R1:W-:Y:S04]  /*03f0*/  STL.64 [R1+0x158], R90 ;  /* 0x0001585a01007387 */ /* 0x0003e80000100a00 */
[----:B---3--:R-:W-:Y:S04]  /*0400*/  STL.64 [R1+0x140], R84 ;  /* 0x0001405401007387 */ /* 0x008fe80000100a00 */
[----:B------:R2:W-:Y:S04]  /*0410*/  STL.64 [R1+0x148], R86 ;  /* 0x0001485601007387 */ /* 0x0005e80000100a00 */
        /* <DEDUP_REMOVED lines=12> */
[----:B-1----:R0:W5:Y:S04]  /*04e0*/  LDG.E.128 R88, desc[UR6][R8.64+0x810] ;  /* 0x0008100608587981 */ /* 0x002168000c1e1d00 */
[----:B--2---:R0:W5:Y:S04]  /*04f0*/  LDG.E.128 R84, desc[UR6][R8.64+0xc00] ;  /* 0x000c000608547981 */ /* 0x004168000c1e1d00 */
[----:B---3--:R-:W2:Y:S04]  /*0500*/  LDG.E.128 R12, desc[UR6][R6.64+0x2400] ;  /* 0x00240006060c7981 */ /* 0x008ea8000c1e1d00 */
[----:B------:R0:W5:Y:S04]  /*0510*/  LDG.E.128 R80, desc[UR6][R8.64+0xc10] ;  /* 0x000c100608507981 */ /* 0x000168000c1e1d00 */
[----:B------:R0:W5:Y:S04]  /*0520*/  LDG.E.128 R76, desc[UR6][R8.64+0x1000] ;  /* 0x00100006084c7981 */ /* 0x000168000c1e1d00 */
[----:B------:R-:W3:Y:S04]  /*0530*/  LDG.E.128 R4, desc[UR6][R6.64+0x2410] ;  /* 0x0024100606047981 */ /* 0x000ee8000c1e1d00 */
        /* <DEDUP_REMOVED lines=19> */
[----:B-1----:R1:W5:Y:S04]  /*0670*/  LDG.E.128 R60, desc[UR6][R8.64+0x1800] ;  /* 0x00180006083c7981 */ /* 0x002368000c1e1d00 */
[----:B----4-:R1:W5:Y:S04]  /*0680*/  LDG.E.128 R56, desc[UR6][R8.64+0x1810] ;  /* 0x0018100608387981 */ /* 0x010368000c1e1d00 */
[----:B0-----:R1:W5:Y:S04]  /*0690*/  LDG.E.128 R52, desc[UR6][R8.64+0x1c00] ;  /* 0x001c000608347981 */ /* 0x001368000c1e1d00 */
        /* <DEDUP_REMOVED lines=11> */
[----:B------:R1:W-:Y:S04]  /*0750*/  STL.64 [R1+0x20], R16 ;  /* 0x0000201001007387 */ /* 0x0003e80000100a00 */
[----:B------:R1:W-:Y:S04]  /*0760*/  STL.64 [R1+0x28], R18 ;  /* 0x0000281201007387 */ /* 0x0003e80000100a00 */
[----:B---3--:R1:W-:Y:S04]  /*0770*/  STL.64 [R1+0x10], R4 ;  /* 0x0000100401007387 */ /* 0x0083e80000100a00 */
[----:B------:R1:W-:Y:S04]  /*0780*/  STL.64 [R1+0x18], R6 ;  /* 0x0000180601007387 */ /* 0x0003e80000100a00 */
[----:B--2---:R1:W-:Y:S04]  /*0790*/  STL.64 [R1], R12 ;  /* 0x0000000c01007387 */ /* 0x0043e80000100a00 */
[----:B------:R1:W-:Y:S01]  /*07a0*/  STL.64 [R1+0x8], R14 ;  /* 0x0000080e01007387 */ /* 0x0003e20000100a00 */
[----:B------:R-:W-:Y:S05]  /*07b0*/  BRA `(.L_x_18103) ;  /* 0x0000000800007947 */ /* 0x000fea0003800000 */
.L_x_18102:
        /* <DEDUP_REMOVED lines=127> */
[----:B-1----:R-:W-:-:S07]  /*0fb0*/  CS2R R172, SRZ ;  /* 0x0000000000ac7805 */ /* 0x002fce000001ff00 */
.L_x_18103:
[----:B------:R-:W0:Y:S01]  /*0fc0*/  S2UR UR4, SR_CTAID.X ;  /* 0x00000000000479c3 */ /* 0x000e220000002500 */
[----:B------:R-:W2:Y:S01]  /*0fd0*/  LDCU UR5, c[0x0][0x384] ;  /* 0x00007080ff0577ac */ /* 0x000ea20008000800 */
[----:B------:R-:W-:Y:S01]  /*0fe0*/  SHF.R.U32.HI R0, RZ, 0x5, R0 ;  /* 0x00000005ff007819 */ /* 0x000fe20000011600 */
[----:B0-----:R-:W-:-:S06]  /*0ff0*/  USHF.L.U32 UR4, UR4, 0x2, URZ ;  /* 0x0000000204047899 */ /* 0x001fcc00080006ff */
[----:B------:R-:W-:-:S04]  /*1000*/  LOP3.LUT R0, R0, UR4, RZ, 0xfc, !PT ;  /* 0x0000000400007c12 */ /* 0x000fc8000f8efcff */
[----:B--2---:R-:W-:-:S13]  /*1010*/  ISETP.GE.AND P0, PT, R0, UR5, PT ;  /* 0x0000000500007c0c */ /* 0x004fda000bf06270 */
[----:B------:R-:W-:Y:S05]  /*1020*/  @P0 EXIT ;  /* 0x000000000000094d */ /* 0x000fea0003800000 */
[----:B------:R-:W0:Y:S01]  /*1030*/  LDCU.U8 UR8, c[0x0][0x410] ;  /* 0x00008200ff0877ac */ /* 0x000e220008000000 */
[----:B------:R-:W2:Y:S01]  /*1040*/  LDCU UR9, c[0x0][0x448] ;  /* 0x00008900ff0977ac */ /* 0x000ea20008000800 */
[----:B------:R-:W3:Y:S02]  /*1050*/  LDCU.64 UR4, c[0x0][0x3a0] ;  /* 0x00007400ff0477ac */ /* 0x000ee40008000a00 */
.L_x_18127:
[----:B-1----:R-:W1:Y:S08]  /*1060*/  LDC.64 R4, c[0x0][0x3f0] ;  /* 0x0000fc00ff047b82 */ /* 0x002e700000000a00 */
[----:B------:R-:W4:Y:S01]  /*1070*/  LDC R11, c[0x0][0x388] ;  /* 0x0000e200ff0b7b82 */ /* 0x000f220000000800 */
[----:B-1----:R-:W-:-:S05]  /*1080*/  IMAD.WIDE R4, R0, 0x4, R4 ;  /* 0x0000000400047825 */ /* 0x002fca00078e0204 */
[----:B------:R4:W2:Y:S01]  /*1090*/  LDG.E R217, desc[UR6][R4.64] ;  /* 0x0000000604d97981 */ /* 0x0008a2000c1e1900 */
[----:B------:R-:W-:Y:S02]  /*10a0*/  HFMA2 R215, -RZ, RZ, 0, 0 ;  /* 0x00000000ffd77431 */ /* 0x000fe400000001ff */
[----:B----4-:R-:W-:-:S05]  /*10b0*/  IMAD R5, R0, R11, RZ ;  /* 0x0000000b00057224 */ /* 0x010fca00078e02ff */
[----:B------:R-:W-:-:S04]  /*10c0*/  SHF.R.S32.HI R6, RZ, 0x1f, R5 ;  /* 0x0000001fff067819 */ /* 0x000fc80000011405 */
[----:B------:R-:W-:-:S04]  /*10d0*/  LEA.HI R6, R6, R5, RZ, 0x3 ;  /* 0x0000000506067211 */ /* 0x000fc800078f18ff */
[----:B------:R-:W-:Y:S02]  /*10e0*/  LEA.HI.SX32 R216, R6, R2, 0x1d ;  /* 0x0000000206d87211 */ /* 0x000fe400078feaff */
[----:B--2---:R-:W-:-:S13]  /*10f0*/  ISETP.GE.AND P1, PT, R217, 0x1, PT ;  /* 0x00000001d900780c */ /* 0x004fda0003f26270 */
[----:B------:R-:W1:Y:S01]  /*1100*/  @P1 S2R R3, SR_TID.X ;  /* 0x0000000000031919 */ /* 0x000e620000002100 */
[----:B------:R-:W-:-:S05]  /*1110*/  @P1 IADD3 R4, PT, PT, R217, -0x1, RZ ;  /* 0xffffffffd9041810 */ /* 0x000fca0007ffe0ff */
[----:B------:R-:W-:Y:S01]  /*1120*/  @P1 IMAD R4, R4, R11, RZ ;  /* 0x0000000b04041224 */ /* 0x000fe200078e02ff */
[----:B-1----:R-:W-:-:S04]  /*1130*/  @P1 LOP3.LUT R2, R3, 0x1f, RZ, 0xc0, !PT ;  /* 0x0000001f03021812 */ /* 0x002fc800078ec0ff */
[----:B------:R-:W-:-:S04]  /*1140*/  @P1 SHF.R.S32.HI R3, RZ, 0x1f, R4 ;  /* 0x0000001fff031819 */ /* 0x000fc80000011404 */
[----:B------:R-:W-:Y:S02]  /*1150*/  @P1 LEA.HI R3, R3, R4, RZ, 0x3 ;  /* 0x0000000403031211 */ /* 0x000fe400078f18ff */
[----:B------:R-:W1:Y:S02]  /*1160*/  @P1 LDC.64 R4, c[0x0][0x390] ;  /* 0x0000e400ff041b82 */ /* 0x000e640000000a00 */
[----:B------:R-:W-:-:S05]  /*1170*/  @P1 LEA.HI.SX32 R215, R3, R2, 0x1d ;  /* 0x0000000203d71211 */ /* 0x000fca00078feaff */
[----:B-1----:R-:W-:-:S05]  /*1180*/  @P1 IMAD.WIDE.U32 R4, R215, 0x10, R4 ;  /* 0x00000010d7041825 */ /* 0x002fca00078e0004 */
[----:B-----5:R1:W5:Y:S02]  /*1190*/  @P1 LDG.E.128 R28, desc[UR6][R4.64] ;  /* 0x00000006041c1981 */ /* 0x020364000c1e1d00 */
[----:B-1----:R-:W1:Y:S02]  /*11a0*/  LDC.64 R4, c[0x0][0x3f8] ;  /* 0x0000fe00ff047b82 */ /* 0x002e640000000a00 */
[----:B-1----:R-:W-:-:S05]  /*11b0*/  IMAD.WIDE R4, R0, 0x4, R4 ;  /* 0x0000000400047825 */ /* 0x002fca00078e0204 */
[----:B------:R1:W5:Y:S01]  /*11c0*/  LDG.E R246, desc[UR6][R4.64] ;  /* 0x0000000604f67981 */ /* 0x000362000c1e1900 */
[----:B---3--:R-:W-:-:S04]  /*11d0*/  ISETP.NE.U32.AND P0, PT, RZ, UR4, PT ;  /* 0x00000004ff007c0c */ /* 0x008fc8000bf05070 */
[----:B------:R-:W-:-:S13]  /*11e0*/  ISETP.NE.AND.EX P0, PT, RZ, UR5, PT, P0 ;  /* 0x00000005ff007c0c */ /* 0x000fda000bf05300 */
[----:B-1----:R-:W-:Y:S05]  /*11f0*/  @!P0 BRA `(.L_x_18104) ;  /* 0x0000000400348947 */ /* 0x002fea0003800000 */
[----:B------:R-:W1:Y:S02]  /*1200*/  LDC.64 R4, c[0x0][0x3a0] ;  /* 0x0000e800ff047b82 */ /* 0x000e640000000a00 */
[----:B-1----:R-:W-:-:S05]  /*1210*/  IMAD.WIDE.U32 R4, R216, 0x10, R4 ;  /* 0x00000010d8047825 */ /* 0x002fca00078e0004 */
[----:B------:R1:W2:Y:S01]  /*1220*/  LDG.E.128 R24, desc[UR6][R4.64] ;  /* 0x0000000604187981 */ /* 0x0002a2000c1e1d00 */
[----:B------:R-:W-:-:S13]  /*1230*/  ISETP.GT.AND P2, PT, R217, RZ, PT ;  /* 0x000000ffd900720c */ /* 0x000fda0003f44270 */
[----:B-1----:R-:W1:Y:S01]  /*1240*/  @P2 LDC R4, c[0x0][0x40c] ;  /* 0x00010300ff042b82 */ /* 0x002e620000000800 */
[----:B-----5:R-:W-:-:S07]  /*1250*/  @P2 SHF.L.U32 R5, R28, 0x10, RZ ;  /* 0x000000101c052819 */ /* 0x020fce00000006ff */
[----:B------:R-:W3:Y:S01]  /*1260*/  @P2 LDC R3, c[0x0][0x40c] ;  /* 0x00010300ff032b82 */ /* 0x000ee20000000800 */
[----:B-1----:R-:W-:Y:S01]  /*1270*/  @P2 FMUL.FTZ R4, R5, R4 ;  /* 0x0000000405042220 */ /* 0x002fe20000410000 */
[C---:B--2---:R-:W-:Y:S02]  /*1280*/  @P2 SHF.L.U32 R5, R24.reuse, 0x10, RZ ;  /* 0x0000001018052819 */ /* 0x044fe400000006ff */
[C---:B------:R-:W-:Y:S02]  /*1290*/  @!P2 SHF.L.U32 R200, R24.reuse, 0x10, RZ ;  /* 0x0000001018c8a819 */ /* 0x040fe400000006ff */
[----:B------:R-:W-:Y:S01]  /*12a0*/  @!P2 PRMT R6, R24, 0x7632, R6 ;  /* 0x000076321806a816 */ /* 0x000fe20000000006 */
[--C-:B------:R-:W-:Y:S01]  /*12b0*/  @P2 FFMA.FTZ R200, R4, R108, R5.reuse ;  /* 0x0000006c04c82223 */ /* 0x100fe20000010005 */
[----:B------:R-:W-:Y:S01]  /*12c0*/  @P2 PRMT R5, R28, 0x7632, R5 ;  /* 0x000076321c052816 */ /* 0x000fe20000000005 */
[----:B------:R-:W1:Y:S01]  /*12d0*/  @P2 LDC R4, c[0x0][0x40c] ;  /* 0x00010300ff042b82 */ /* 0x000e620000000800 */
[----:B------:R-:W-:-:S02]  /*12e0*/  @!P2 SHF.L.U32 R199, R6, 0x10, RZ ;  /* 0x0000001006c7a819 */ /* 0x000fc400000006ff */
[----:B------:R-:W-:Y:S02]  /*12f0*/  @P2 SHF.L.U32 R5, R5, 0x10, RZ ;  /* 0x0000001005052819 */ /* 0x000fe400000006ff */
[C---:B------:R-:W-:Y:S02]  /*1300*/  @!P2 SHF.L.U32 R206, R25.reuse, 0x10, RZ ;  /* 0x0000001019cea819 */ /* 0x040fe400000006ff */
[----:B------:R-:W-:Y:S01]  /*1310*/  @!P2 PRMT R6, R25, 0x7632, R6 ;  /* 0x000076321906a816 */ /* 0x000fe20000000006 */
[----:B---3--:R-:W-:Y:S01]  /*1320*/  @P2 FMUL.FTZ R3, R5, R3 ;  /* 0x0000000305032220 */ /* 0x008fe20000410000 */
[----:B------:R-:W-:Y:S02]  /*1330*/  @P2 PRMT R5, R24, 0x7632, R5 ;  /* 0x0000763218052816 */ /* 0x000fe40000000005 */
[----:B------:R-:W-:Y:S02]  /*1340*/  @!P2 SHF.L.U32 R205, R6, 0x10, RZ ;  /* 0x0000001006cda819 */ /* 0x000fe400000006ff */
[----:B------:R-:W-:-:S02]  /*1350*/  @P2 SHF.L.U32 R5, R5, 0x10, RZ ;  /* 0x0000001005052819 */ /* 0x000fc400000006ff */
[C---:B------:R-:W-:Y:S02]  /*1360*/  @!P2 SHF.L.U32 R204, R26.reuse, 0x10, RZ ;  /* 0x000000101acca819 */ /* 0x040fe400000006ff */
[----:B------:R-:W-:Y:S01]  /*1370*/  @!P2 PRMT R6, R26, 0x7632, R6 ;  /* 0x000076321a06a816 */ /* 0x000fe20000000006 */
[----:B------:R-:W-:Y:S01]  /*1380*/  @P2 FFMA.FTZ R199, R3, R109, R5 ;  /* 0x0000006d03c72223 */ /* 0x000fe20000010005 */
[----:B------:R-:W-:Y:S01]  /*1390*/  @P2 SHF.L.U32 R5, R29, 0x10, RZ ;  /* 0x000000101d052819 */ /* 0x000fe200000006ff */
[----:B------:R-:W2:Y:S01]  /*13a0*/  @P2 LDC R3, c[0x0][0x40c] ;  /* 0x00010300ff032b82 */ /* 0x000ea20000000800 */
[----:B------:R-:W-:Y:S02]  /*13b0*/  @!P2 SHF.L.U32 R203, R6, 0x10, RZ ;  /* 0x0000001006cba819 */ /* 0x000fe400000006ff */
[----:B------:R-:W-:Y:S01]  /*13c0*/  @!P2 SHF.L.U32 R202, R27, 0x10, RZ ;  /* 0x000000101bcaa819 */ /* 0x000fe200000006ff */
[----:B-1----:R-:W-:Y:S01]  /*13d0*/  @P2 FMUL.FTZ R4, R5, R4 ;  /* 0x0000000405042220 */ /* 0x002fe20000410000 */
[----:B------:R-:W-:-:S02]  /*13e0*/  @P2 SHF.L.U32 R5, R25, 0x10, RZ ;  /* 0x0000001019052819 */ /* 0x000fc400000006ff */
[----:B------:R-:W-:-:S03]  /*13f0*/  F2FP.BF16.F32.PACK_AB R10, RZ, R199 ;  /* 0x000000c7ff0a723e */ /* 0x000fc600000010ff */
[--C-:B------:R-:W-:Y:S01]  /*1400*/  @P2 FFMA.FTZ R206, R4, R110, R5.reuse ;  /* 0x0000006e04ce2223 */ /* 0x100fe20000010005 */
[----:B------:R-:W-:Y:S01]  /*1410*/  @P2 PRMT R5, R29, 0x7632, R5 ;  /* 0x000076321d052816 */ /* 0x000fe20000000005 */
[----:B------:R-:W1:Y:S03]  /*1420*/  @P2 LDC R4, c[0x0][0x40c] ;  /* 0x00010300ff042b82 */ /* 0x000e660000000800 */
[----:B------:R-:W-:-:S05]  /*1430*/  @P2 SHF.L.U32 R5, R5, 0x10, RZ ;  /* 0x0000001005052819 */ /* 0x000fca00000006ff */
[----:B--2---:R-:W-:Y:S01]  /*1440*/  @P2 FMUL.FTZ R3, R5, R3 ;  /* 0x0000000305032220 */ /* 0x004fe20000410000 */
[----:B------:R-:W-:-:S04]  /*1450*/  @P2 PRMT R5, R25, 0x7632, R5 ;  /* 0x0000763219052816 */ /* 0x000fc80000000005 */
[----:B------:R-:W-:-:S05]  /*1460*/  @P2 SHF.L.U32 R5, R5, 0x10, RZ ;  /* 0x0000001005052819 */ /* 0x000fca00000006ff */
[----:B------:R-:W-:Y:S01]  /*1470*/  @P2 FFMA.FTZ R205, R3, R111, R5 ;  /* 0x0000006f03cd2223 */ /* 0x000fe20000010005 */
[----:B------:R-:W-:Y:S01]  /*1480*/  @P2 SHF.L.U32 R5, R30, 0x10, RZ ;  /* 0x000000101e052819 */ /* 0x000fe200000006ff */
[----:B------:R-:W2:Y:S03]  /*1490*/  @P2 LDC R3, c[0x0][0x40c] ;  /* 0x00010300ff032b82 */ /* 0x000ea60000000800 */
[----:B------:R-:W-:Y:S01]  /*14a0*/  F2FP.BF16.F32.PACK_AB R9, RZ, R205 ;  /* 0x000000cdff09723e */ /* 0x000fe200000010ff */
[----:B-1----:R-:W-:Y:S01]  /*14b0*/  @P2 FMUL.FTZ R4, R5, R4 ;  /* 0x0000000405042220 */ /* 0x002fe20000410000 */
[----:B------:R-:W-:-:S05]  /*14c0*/  @P2 SHF.L.U32 R5, R26, 0x10, RZ ;  /* 0x000000101a052819 */ /* 0x000fca00000006ff */
[--C-:B------:R-:W-:Y:S01]  /*14d0*/  @P2 FFMA.FTZ R204, R4, R104, R5.reuse ;  /* 0x0000006804cc2223 */ /* 0x100fe20000010005 */
[----:B------:R-:W-:Y:S01]  /*14e0*/  @P2 PRMT R5, R30, 0x7632, R5 ;  /* 0x000076321e052816 */ /* 0x000fe20000000005 */
[----:B------:R-:W1:Y:S03]  /*14f0*/  @P2 LDC R4, c[0x0][0x40c] ;  /* 0x00010300ff042b82 */ /* 0x000e660000000800 */
[----:B------:R-:W-:Y:S02]  /*1500*/  @P2 SHF.L.U32 R5, R5, 0x10, RZ ;  /* 0x0000001005052819 */ /* 0x000fe400000006ff */
[----:B------:R-:W-:-:S03]  /*1510*/  F2FP.BF16.F32.PACK_AB R6, RZ, R204 ;  /* 0x000000ccff06723e */ /* 0x000fc600000010ff */
        /* <DEDUP_REMOVED lines=8> */
[----:B------:R-:W-:Y:S02]  /*15a0*/  @P2 SHF.L.U32 R5, R27, 0x10, RZ ;  /* 0x000000101b052819 */ /* 0x000fe400000006ff */
[----:B------:R-:W-:-:S03]  /*15b0*/  PRMT R6, R6, 0x5410, R8 ;  /* 0x0000541006067816 */ /* 0x000fc60000000008 */
[--C-:B------:R-:W-:Y:S01]  /*15c0*/  @P2 FFMA.FTZ R202, R4, R106, R5.reuse ;  /* 0x0000006a04ca2223 */ /* 0x100fe20000010005 */
[----:B------:R-:W-:Y:S02]  /*15d0*/  @P2 PRMT R4, R31, 0x7632, R4 ;  /* 0x000076321f042816 */ /* 0x000fe40000000004 */
[----:B------:R-:W-:Y:S02]  /*15e0*/  @!P2 PRMT R5, R27, 0x7632, R5 ;  /* 0x000076321b05a816 */ /* 0x000fe40000000005 */
[----:B------:R-:W-:Y:S02]  /*15f0*/  @P2 SHF.L.U32 R4, R4, 0x10, RZ ;  /* 0x0000001004042819 */ /* 0x000fe400000006ff */
[----:B------:R-:W-:Y:S02]  /*1600*/  @!P2 SHF.L.U32 R201, R5, 0x10, RZ ;  /* 0x0000001005c9a819 */ /* 0x000fe400000006ff */
[----:B------:R-:W-:-:S04]  /*1610*/  F2FP.BF16.F32.PACK_AB R5, RZ, R206 ;  /* 0x000000ceff05723e */ /* 0x000fc800000010ff */
[----:B------:R-:W-:Y:S01]  /*1620*/  PRMT R5, R5, 0x5410, R9 ;  /* 0x0000541005057816 */ /* 0x000fe20000000009 */
[----:B--2---:R-:W-:Y:S01]  /*1630*/  @P2 FMUL.FTZ R3, R4, R3 ;  /* 0x0000000304032220 */ /* 0x004fe20000410000 */
[----:B------:R-:W-:-:S04]  /*1640*/  @P2 PRMT R4, R27, 0x7632, R4 ;  /* 0x000076321b042816 */ /* 0x000fc80000000004 */
[----:B------:R-:W-:-:S05]  /*1650*/  @P2 SHF.L.U32 R4, R4, 0x10, RZ ;  /* 0x0000001004042819 */ /* 0x000fca00000006ff */
[----:B------:R-:W-:Y:S01]  /*1660*/  @P2 FFMA.FTZ R201, R3, R107, R4 ;  /* 0x0000006b03c92223 */ /* 0x000fe20000010004 */
[----:B------:R-:W-:Y:S02]  /*1670*/  F2FP.BF16.F32.PACK_AB R4, RZ, R200 ;  /* 0x000000c8ff04723e */ /* 0x000fe400000010ff */
[----:B------:R-:W-:Y:S02]  /*1680*/  F2FP.BF16.F32.PACK_AB R3, RZ, R202 ;  /* 0x000000caff03723e */ /* 0x000fe400000010ff */
[----:B------:R-:W-:Y:S02]  /*1690*/  F2FP.BF16.F32.PACK_AB R7, RZ, R201 ;  /* 0x000000c9ff07723e */ /* 0x000fe400000010ff */
[----:B------:R-:W-:Y:S02]  /*16a0*/  PRMT R4, R4, 0x5410, R10 ;  /* 0x0000541004047816 */ /* 0x000fe4000000000a */
[----:B------:R-:W-:Y:S01]  /*16b0*/  PRMT R7, R3, 0x5410, R7 ;  /* 0x0000541003077816 */ /* 0x000fe20000000007 */
[----:B------:R-:W-:Y:S06]  /*16c0*/  BRA `(.L_x_18105) ;  /* 0x0000000000d47947 */ /* 0x000fec0003800000 */
.L_x_18104:
[----:B------:R-:W1:Y:S01]  /*16d0*/  @P1 LDC R5, c[0x0][0x40c] ;  /* 0x00010300ff051b82 */ /* 0x000e620000000800 */
[----:B-----5:R-:W-:Y:S02]  /*16e0*/  @P1 PRMT R4, R28, 0x7632, R4 ;  /* 0x000076321c041816 */ /* 0x020fe40000000004 */
[----:B------:R-:W-:Y:S02]  /*16f0*/  CS2R R204, SRZ ;  /* 0x0000000000cc7805 */ /* 0x000fe4000001ff00 */
[----:B------:R-:W-:Y:S02]  /*1700*/  @P1 PRMT R6, R29, 0x7632, R6 ;  /* 0x000076321d061816 */ /* 0x000fe40000000006 */
[----:B------:R-:W-:Y:S02]  /*1710*/  CS2R R202, SRZ ;  /* 0x0000000000ca7805 */ /* 0x000fe4000001ff00 */
[----:B------:R-:W-:Y:S02]  /*1720*/  @P1 SHF.L.U32 R4, R4, 0x10, RZ ;  /* 0x0000001004041819 */ /* 0x000fe400000006ff */
[----:B------:R-:W-:-:S02]  /*1730*/  CS2R R200, SRZ ;  /* 0x0000000000c87805 */ /* 0x000fc4000001ff00 */
[----:B------:R-:W-:Y:S01]  /*1740*/  @P1 SHF.L.U32 R6, R6, 0x10, RZ ;  /* 0x0000001006061819 */ /* 0x000fe200000006ff */
[----:B------:R-:W2:Y:S01]  /*1750*/  @P1 LDC R3, c[0x0][0x40c] ;  /* 0x00010300ff031b82 */ /* 0x000ea20000000800 */
[----:B------:R-:W-:Y:S02]  /*1760*/  MOV R199, RZ ;  /* 0x000000ff00c77202 */ /* 0x000fe40000000f00 */
[----:B------:R-:W-:Y:S01]  /*1770*/  MOV R206, RZ ;  /* 0x000000ff00ce7202 */ /* 0x000fe20000000f00 */
[----:B-1----:R-:W-:-:S04]  /*1780*/  @P1 FMUL.FTZ R5, R4, R5 ;  /* 0x0000000504051220 */ /* 0x002fc80000410000 */
[----:B------:R-:W1:Y:S01]  /*1790*/  @P1 LDC R4, c[0x0][0x40c] ;  /* 0x00010300ff041b82 */ /* 0x000e620000000800 */
[----:B------:R-:W-:Y:S01]  /*17a0*/  @P1 FMUL.FTZ R199, R5, R109 ;  /* 0x0000006d05c71220 */ /* 0x000fe20000410000 */
[----:B--2---:R-:W-:Y:S01]  /*17b0*/  @P1 FMUL.FTZ R5, R6, R3 ;  /* 0x0000000306051220 */ /* 0x004fe20000410000 */
[----:B------:R-:W-:-:S05]  /*17c0*/  @P1 PRMT R6, R30, 0x7632, R6 ;  /* 0x000076321e061816 */ /* 0x000fca0000000006 */
[----:B------:R-:W2:Y:S01]  /*17d0*/  @P1 LDC R3, c[0x0][0x40c] ;  /* 0x00010300ff031b82 */ /* 0x000ea20000000800 */
[----:B------:R-:W-:Y:S01]  /*17e0*/  @P1 FMUL.FTZ R205, R5, R111 ;  /* 0x0000006f05cd1220 */ /* 0x000fe20000410000 */
[----:B------:R-:W-:-:S04]  /*17f0*/  @P1 SHF.L.U32 R6, R6, 0x10, RZ ;  /* 0x0000001006061819 */ /* 0x000fc800000006ff */
[----:B------:R-:W-:Y:S02]  /*1800*/  F2FP.BF16.F32.PACK_AB R10, RZ, R205 ;  /* 0x000000cdff0a723e */ /* 0x000fe400000010ff */
[----:B------:R-:W3:Y:S01]  /*1810*/  @P1 LDC R5, c[0x0][0x40c] ;  /* 0x00010300ff051b82 */ /* 0x000ee20000000800 */
[----:B-1----:R-:W-:Y:S01]  /*1820*/  @P1 FMUL.FTZ R4, R6, R4 ;  /* 0x0000000406041220 */ /* 0x002fe20000410000 */
[----:B------:R-:W-:-:S03]  /*1830*/  @P1 PRMT R6, R31, 0x7632, R6 ;  /* 0x000076321f061816 */ /* 0x000fc60000000006 */
[----:B------:R-:W-:Y:S01]  /*1840*/  @P1 FMUL.FTZ R203, R4, R105 ;  /* 0x0000006904cb1220 */ /* 0x000fe20000410000 */
[----:B------:R-:W-:Y:S02]  /*1850*/  @P1 SHF.L.U32 R6, R6, 0x10, RZ ;  /* 0x0000001006061819 */ /* 0x000fe400000006ff */
[----:B------:R-:W-:Y:S02]  /*1860*/  @P1 SHF.L.U32 R4, R29, 0x10, RZ ;  /* 0x000000101d041819 */ /* 0x000fe400000006ff */
[----:B------:R-:W-:Y:S01]  /*1870*/  F2FP.BF16.F32.PACK_AB R9, RZ, R203 ;  /* 0x000000cbff09723e */ /* 0x000fe200000010ff */
[----:B--2---:R-:W-:Y:S02]  /*1880*/  @P1 FMUL.FTZ R6, R6, R3 ;  /* 0x0000000306061220 */ /* 0x004fe40000410000 */
[----:B------:R-:W1:Y:S02]  /*1890*/  @P1 LDC R3, c[0x0][0x40c] ;  /* 0x00010300ff031b82 */ /* 0x000e640000000800 */
[----:B------:R-:W-:Y:S01]  /*18a0*/  @P1 FMUL.FTZ R201, R6, R107 ;  /* 0x0000006b06c91220 */ /* 0x000fe20000410000 */
[----:B---3--:R-:W-:-:S04]  /*18b0*/  @P1 FMUL.FTZ R5, R4, R5 ;  /* 0x0000000504051220 */ /* 0x008fc80000410000 */
[----:B------:R-:W-:Y:S01]  /*18c0*/  F2FP.BF16.F32.PACK_AB R7, RZ, R201 ;  /* 0x000000c9ff07723e */ /* 0x000fe200000010ff */
[----:B------:R-:W2:Y:S01]  /*18d0*/  @P1 LDC R4, c[0x0][0x40c] ;  /* 0x00010300ff041b82 */ /* 0x000ea20000000800 */
[----:B------:R-:W-:Y:S01]  /*18e0*/  @P1 FMUL.FTZ R206, R5, R110 ;  /* 0x0000006e05ce1220 */ /* 0x000fe20000410000 */
[----:B------:R-:W-:-:S05]  /*18f0*/  @P1 SHF.L.U32 R5, R31, 0x10, RZ ;  /* 0x000000101f051819 */ /* 0x000fca00000006ff */
[----:B-1----:R-:W-:Y:S02]  /*1900*/  @P1 FMUL.FTZ R5, R5, R3 ;  /* 0x0000000305051220 */ /* 0x002fe40000410000 */
[----:B------:R-:W1:Y:S02]  /*1910*/  @P1 LDC R3, c[0x0][0x40c] ;  /* 0x00010300ff031b82 */ /* 0x000e640000000800 */
[----:B------:R-:W-:Y:S01]  /*1920*/  @P1 FMUL.FTZ R202, R5, R106 ;  /* 0x0000006a05ca1220 */ /* 0x000fe20000410000 */
[----:B------:R-:W-:-:S04]  /*1930*/  @P1 SHF.L.U32 R5, R28, 0x10, RZ ;  /* 0x000000101c051819 */ /* 0x000fc800000006ff */
[----:B------:R-:W-:Y:S01]  /*1940*/  F2FP.BF16.F32.PACK_AB R8, RZ, R202 ;  /* 0x000000caff08723e */ /* 0x000fe200000010ff */
[----:B--2---:R-:W-:Y:S01]  /*1950*/  @P1 FMUL.FTZ R4, R5, R4 ;  /* 0x0000000405041220 */ /* 0x004fe20000410000 */
[----:B------:R-:W-:Y:S02]  /*1960*/  F2FP.BF16.F32.PACK_AB R5, RZ, R206 ;  /* 0x000000ceff05723e */ /* 0x000fe400000010ff */
[----:B------:R-:W-:Y:S01]  /*1970*/  PRMT R7, R8, 0x5410, R7 ;  /* 0x0000541008077816 */ /* 0x000fe20000000007 */
[----:B------:R-:W-:Y:S01]  /*1980*/  @P1 FMUL.FTZ R200, R4, R108 ;  /* 0x0000006c04c81220 */ /* 0x000fe20000410000 */
[----:B------:R-:W-:Y:S02]  /*1990*/  @P1 SHF.L.U32 R4, R30, 0x10, RZ ;  /* 0x000000101e041819 */ /* 0x000fe400000006ff */
[----:B------:R-:W-:-:S03]  /*19a0*/  PRMT R5, R5, 0x5410, R10 ;  /* 0x0000541005057816 */ /* 0x000fc6000000000a */
[----:B-1----:R-:W-:Y:S01]  /*19b0*/  @P1 FMUL.FTZ R3, R4, R3 ;  /* 0x0000000304031220 */ /* 0x002fe20000410000 */
[----:B------:R-:W-:-:S03]  /*19c0*/  F2FP.BF16.F32.PACK_AB R4, RZ, R200 ;  /* 0x000000c8ff04723e */ /* 0x000fc600000010ff */
[----:B------:R-:W-:Y:S01]  /*19d0*/  @P1 FMUL.FTZ R204, R3, R104 ;  /* 0x0000006803cc1220 */ /* 0x000fe20000410000 */
[----:B------:R-:W-:-:S04]  /*19e0*/  F2FP.BF16.F32.PACK_AB R3, RZ, R199 ;  /* 0x000000c7ff03723e */ /* 0x000fc800000010ff */
[----:B------:R-:W-:Y:S02]  /*19f0*/  F2FP.BF16.F32.PACK_AB R6, RZ, R204 ;  /* 0x000000ccff06723e */ /* 0x000fe400000010ff */
[----:B------:R-:W-:Y:S02]  /*1a00*/  PRMT R4, R4, 0x5410, R3 ;  /* 0x0000541004047816 */ /* 0x000fe40000000003 */
[----:B------:R-:W-:-:S07]  /*1a10*/  PRMT R6, R6, 0x5410, R9 ;  /* 0x0000541006067816 */ /* 0x000fce0000000009 */
.L_x_18105:
[----:B------:R-:W1:Y:S01]  /*1a20*/  LDC.64 R238, c[0x0][0x3a8] ;  /* 0x0000ea00ffee7b82 */ /* 0x000e620000000a00 */
[----:B------:R-:W-:Y:S01]  /*1a30*/  @P1 IADD3 R3, PT, PT, R215, 0x20, RZ ;  /* 0x00000020d7031810 */ /* 0x000fe20007ffe0ff */
[----:B-1----:R-:W-:-:S05]  /*1a40*/  IMAD.WIDE.U32 R8, R216, 0x10, R238 ;  /* 0x00000010d8087825 */ /* 0x002fca00078e00ee */
[----:B------:R1:W-:Y:S02]  /*1a50*/  STG.E.128 desc[UR6][R8.64], R4 ;  /* 0x0000000408007986 */ /* 0x0003e4000c101d06 */
[----:B-1----:R-:W1:Y:S08]  /*1a60*/  @P1 LDC.64 R6, c[0x0][0x390] ;  /* 0x0000e400ff061b82 */ /* 0x002e700000000a00 */
        /* <DEDUP_REMOVED lines=8> */
[----:B-1---5:R-:W-:Y:S02]  /*1af0*/  SHF.L.U32 R5, R25, 0x10, RZ ;  /* 0x0000001019057819 */ /* 0x022fe400000006ff */
[----:B------:R-:W-:-:S04]  /*1b00*/  PRMT R6, R24, 0x7632, R6 ;  /* 0x0000763218067816 */ /* 0x000fc80000000006 */
[----:B------:R-:W-:-:S05]  /*1b10*/  SHF.L.U32 R6, R6, 0x10, RZ ;  /* 0x0000001006067819 */ /* 0x000fca00000006ff */
[----:B------:R-:W1:Y:S01]  /*1b20*/  @P2 LDC R3, c[0x0][0x40c] ;  /* 0x00010300ff032b82 */ /* 0x000e620000000800 */
[----:B------:R-:W-:Y:S02]  /*1b30*/  @P2 SHF.L.U32 R4, R29, 0x10, RZ ;  /* 0x000000101d042819 */ /* 0x000fe400000006ff */
[----:B------:R-:W-:Y:S02]  /*1b40*/  @!P2 MOV R188, R5 ;  /* 0x0000000500bca202 */ /* 0x000fe40000000f00 */
[----:B------:R-:W-:Y:S01]  /*1b50*/  @!P2 MOV R187, R6 ;  /* 0x0000000600bba202 */ /* 0x000fe20000000f00 */
[----:B-1----:R-:W-:Y:S02]  /*1b60*/  @P2 FMUL.FTZ R4, R4, R3 ;  /* 0x0000000304042220 */ /* 0x002fe40000410000 */
[----:B------:R-:W1:Y:S02]  /*1b70*/  @P2 LDC R3, c[0x0][0x40c] ;  /* 0x00010300ff032b82 */ /* 0x000e640000000800 */
[----:B------:R-:W-:Y:S01]  /*1b80*/  @P2 FFMA.FTZ R188, R4, R102, R5 ;  /* 0x0000006604bc2223 */ /* 0x000fe20000010005 */
[----:B------:R-:W-:-:S04]  /*1b90*/  @P2 PRMT R4, R28, 0x7632, R4 ;  /* 0x000076321c042816 */ /* 0x000fc80000000004 */
[----:B------:R-:W-:Y:S01]  /*1ba0*/  @P2 SHF.L.U32 R4, R4, 0x10, RZ ;  /* 0x0000001004042819 */ /* 0x000fe200000006ff */
[----:B------:R-:W2:Y:S04]  /*1bb0*/  @P2 LDC R5, c[0x0][0x40c] ;  /* 0x00010300ff052b82 */ /* 0x000ea80000000800 */
[----:B-1----:R-:W-:Y:S01]  /*1bc0*/  @P2 FMUL.FTZ R3, R4, R3 ;  /* 0x0000000304032220 */ /* 0x002fe20000410000 */
[----:B------:R-:W-:-:S03]  /*1bd0*/  @P2 PRMT R4, R29, 0x7632, R4 ;  /* 0x000076321d042816 */ /* 0x000fc60000000004 */
[--C-:B------:R-:W-:Y:S01]  /*1be0*/  @P2 FFMA.FTZ R187, R3, R101, R6.reuse ;  /* 0x0000006503bb2223 */ /* 0x100fe20000010006 */
[----:B------:R-:W-:Y:S01]  /*1bf0*/  PRMT R6, R25, 0x7632, R6 ;  /* 0x0000763219067816 */ /* 0x000fe20000000006 */
[----:B------:R-:W1:Y:S01]  /*1c00*/  @P2 LDC R3, c[0x0][0x40c] ;  /* 0x00010300ff032b82 */ /* 0x000e620000000800 */
[----:B------:R-:W-:Y:S02]  /*1c10*/  @P2 SHF.L.U32 R4, R4, 0x10, RZ ;  /* 0x0000001004042819 */ /* 0x000fe400000006ff */
[----:B------:R-:W-:-:S03]  /*1c20*/  SHF.L.U32 R6, R6, 0x10, RZ ;  /* 0x0000001006067819 */ /* 0x000fc600000006ff */
[----:B--2---:R-:W-:Y:S01]  /*1c30*/  @P2 FMUL.FTZ R4, R4, R5 ;  /* 0x0000000504042220 */ /* 0x004fe20000410000 */
        /* <DEDUP_REMOVED lines=8> */
[----:B-1----:R-:W-:Y:S02]  /*1cc0*/  @P2 FMUL.FTZ R4, R4, R3 ;  /* 0x0000000304042220 */ /* 0x002fe40000410000 */
[----:B------:R-:W1:Y:S02]  /*1cd0*/  @P2 LDC R3, c[0x0][0x40c] ;  /* 0x00010300ff032b82 */ /* 0x000e640000000800 */
[--C-:B------:R-:W-:Y:S01]  /*1ce0*/  @P2 FFMA.FTZ R185, R4, R96, R5.reuse ;  /* 0x0000006004b92223 */ /* 0x100fe20000010005 */
[----:B------:R-:W-:-:S04]  /*1cf0*/  PRMT R5, R26, 0x7632, R5 ;  /* 0x000076321a057816 */ /* 0x000fc80000000005 */
[----:B------:R-:W-:Y:S01]  /*1d00*/  SHF.L.U32 R5, R5, 0x10, RZ ;  /* 0x0000001005057819 */ /* 0x000fe200000006ff */
[----:B------:R-:W2:Y:S03]  /*1d10*/  @P2 LDC R4, c[0x0][0x40c] ;  /* 0x00010300ff042b82 */ /* 0x000ea60000000800 */
[----:B------:R-:W-:Y:S01]  /*1d20*/  @!P2 MOV R184, R5 ;  /* 0x0000000500b8a202 */ /* 0x000fe20000000f00 */
[----:B-1----:R-:W-:Y:S01]  /*1d30*/  @P2 FMUL.FTZ R3, R6, R3 ;  /* 0x0000000306032220 */ /* 0x002fe20000410000 */
[----:B------:R-:W-:-:S03]  /*1d40*/  F2FP.BF16.F32.PACK_AB R6, RZ, R185 ;  /* 0x000000b9ff06723e */ /* 0x000fc600000010ff */
[----:B------:R-:W-:Y:S01]  /*1d50*/  @P2 FFMA.FTZ R184, R3, R97, R5 ;  /* 0x0000006103b82223 */ /* 0x000fe20000010005 */
[----:B------:R-:W-:Y:S01]  /*1d60*/  @P2 SHF.L.U32 R5, R31, 0x10, RZ ;  /* 0x000000101f052819 */ /* 0x000fe200000006ff */
[----:B------:R-:W1:Y:S03]  /*1d70*/  @P2 LDC R3, c[0x0][0x40c] ;  /* 0x00010300ff032b82 */ /* 0x000e660000000800 */
[----:B------:R-:W-:Y:S01]  /*1d80*/  F2FP.BF16.F32.PACK_AB R9, RZ, R184 ;  /* 0x000000b8ff09723e */ /* 0x000fe200000010ff */
[----:B--2---:R-:W-:Y:S01]  /*1d90*/  @P2 FMUL.FTZ R4, R5, R4 ;  /* 0x0000000405042220 */ /* 0x004fe20000410000 */
[----:B------:R-:W-:Y:S02]  /*1da0*/  SHF.L.U32 R5, R27, 0x10, RZ ;  /* 0x000000101b057819 */ /* 0x000fe400000006ff */
[----:B------:R-:W-:Y:S02]  /*1db0*/  PRMT R6, R6, 0x5410, R9 ;  /* 0x0000541006067816 */ /* 0x000fe40000000009 */
[----:B------:R-:W-:Y:S01]  /*1dc0*/  @!P2 MOV R190, R5 ;  /* 0x0000000500bea202 */ /* 0x000fe20000000f00 */
[----:B------:R-:W-:Y:S01]  /*1dd0*/  @P2 FFMA.FTZ R190, R4, R98, R5 ;  /* 0x0000006204be2223 */ /* 0x000fe20000010005 */
[----:B------:R-:W-:Y:S01]  /*1de0*/  @P2 SHF.L.U32 R5, R28, 0x10, RZ ;  /* 0x000000101c052819 */ /* 0x000fe200000006ff */
[----:B------:R-:W2:Y:S03]  /*1df0*/  @P2 LDC R4, c[0x0][0x40c] ;  /* 0x00010300ff042b82 */ /* 0x000ea60000000800 */
[----:B------:R-:W-:Y:S01]  /*1e00*/  F2FP.BF16.F32.PACK_AB R7, RZ, R190 ;  /* 0x000000beff07723e */ /* 0x000fe200000010ff */
[----:B-1----:R-:W-:Y:S01]  /*1e10*/  @P2 FMUL.FTZ R3, R5, R3 ;  /* 0x0000000305032220 */ /* 0x002fe20000410000 */
        /* <DEDUP_REMOVED lines=8> */
[----:B--2---:R-:W-:Y:S01]  /*1ea0*/  @P2 FMUL.FTZ R3, R3, R4 ;  /* 0x0000000403032220 */ /* 0x004fe20000410000 */
[----:B------:R-:W-:-:S02]  /*1eb0*/  @!P2 MOV R189, R5 ;  /* 0x0000000500bda202 */ /* 0x000fc40000000f00 */
[----:B------:R-:W-:Y:S01]  /*1ec0*/  F2FP.BF16.F32.PACK_AB R4, RZ, R187 ;  /* 0x000000bbff04723e */ /* 0x000fe200000010ff */
[----:B------:R-:W-:Y:S01]  /*1ed0*/  @P2 FFMA.FTZ R189, R3, R99, R5 ;  /* 0x0000006303bd2223 */ /* 0x000fe20000010005 */
[----:B------:R-:W-:Y:S02]  /*1ee0*/  F2FP.BF16.F32.PACK_AB R5, RZ, R188 ;  /* 0x000000bcff05723e */ /* 0x000fe400000010ff */
[----:B------:R-:W-:Y:S02]  /*1ef0*/  PRMT R4, R8, 0x5410, R4 ;  /* 0x0000541008047816 */ /* 0x000fe40000000004 */
[----:B------:R-:W-:Y:S02]  /*1f00*/  F2FP.BF16.F32.PACK_AB R3, RZ, R189 ;  /* 0x000000bdff03723e */ /* 0x000fe400000010ff */
[----:B------:R-:W-:Y:S02]  /*1f10*/  PRMT R5, R5, 0x5410, R10 ;  /* 0x0000541005057816 */ /* 0x000fe4000000000a */
[----:B------:R-:W-:Y:S01]  /*1f20*/  PRMT R7, R7, 0x5410, R3 ;  /* 0x0000541007077816 */ /* 0x000fe20000000003 */
[----:B------:R-:W-:Y:S06]  /*1f30*/  BRA `(.L_x_18107) ;  /* 0x0000000000d47947 */ /* 0x000fec0003800000 */
.L_x_18106:
[----:B-1----:R-:W1:Y:S01]  /*1f40*/  @P1 LDC R5, c[0x0][0x40c] ;  /* 0x00010300ff051b82 */ /* 0x002e620000000800 */
        /* <DEDUP_REMOVED lines=8> */
[----:B------:R-:W-:Y:S01]  /*1fd0*/  HFMA2 R190, -RZ, RZ, 0, 0 ;  /* 0x00000000ffbe7431 */ /* 0x000fe200000001ff */
[----:B------:R-:W-:Y:S01]  /*1fe0*/  MOV R183, RZ ;  /* 0x000000ff00b77202 */ /* 0x000fe20000000f00 */
[----:B-1----:R-:W-:-:S05]  /*1ff0*/  @P1 FMUL.FTZ R5, R4, R5 ;  /* 0x0000000504051220 */ /* 0x002fca0000410000 */
        /* <DEDUP_REMOVED lines=41> */
.L_x_18107:
[----:B------:R-:W-:-:S05]  /*2290*/  IADD3 R3, PT, PT, R216, 0x20, RZ ;  /* 0x00000020d8037810 */ /* 0x000fca0007ffe0ff */
[----:B------:R-:W-:Y:S01]  /*22a0*/  IMAD.WIDE.U32 R8, R3, 0x10, R238 ;  /* 0x0000001003087825 */ /* 0x000fe200078e00ee */
[----:B------:R-:W-:-:S04]  /*22b0*/  @P1 IADD3 R3, PT, PT, R215, 0x40, RZ ;  /* 0x00000040d7031810 */ /* 0x000fc80007ffe0ff */
        /* <DEDUP_REMOVED lines=10> */
[----:B-1---5:R-:W-:Y:S02]  /*2360*/  PRMT R6, R24, 0x7632, R6 ;  /* 0x0000763218067816 */ /* 0x022fe40000000006 */
[----:B------:R-:W-:Y:S02]  /*2370*/  PRMT R8, R25, 0x7632, R8 ;  /* 0x0000763219087816 */ /* 0x000fe40000000008 */
[----:B------:R-:W-:Y:S02]  /*2380*/  SHF.L.U32 R6, R6, 0x10, RZ ;  /* 0x0000001006067819 */ /* 0x000fe400000006ff */
[----:B------:R-:W-:-:S05]  /*2390*/  SHF.L.U32 R8, R8, 0x10, RZ ;  /* 0x0000001008087819 */ /* 0x000fca00000006ff */
[----:B------:R-:W1:Y:S01]  /*23a0*/  @P2 LDC R3, c[0x0][0x40c] ;  /* 0x00010300ff032b82 */ /* 0x000e620000000800 */
[----:B------:R-:W-:Y:S02]  /*23b0*/  @P2 SHF.L.U32 R5, R29, 0x10, RZ ;  /* 0x000000101d052819 */ /* 0x000fe400000006ff */
[----:B------:R-:W-:-:S04]  /*23c0*/  @P2 PRMT R10, R30, 0x7632, R10 ;  /* 0x000076321e0a2816 */ /* 0x000fc8000000000a */
[----:B------:R-:W-:Y:S01]  /*23d0*/  @P2 SHF.L.U32 R10, R10, 0x10, RZ ;  /* 0x000000100a0a2819 */ /* 0x000fe200000006ff */
[----:B------:R-:W2:Y:S08]  /*23e0*/  @P2 LDC R4, c[0x0][0x40c] ;  /* 0x00010300ff042b82 */ /* 0x000eb00000000800 */
[----:B------:R-:W3:Y:S01]  /*23f0*/  @P2 LDC R7, c[0x0][0x40c] ;  /* 0x00010300ff072b82 */ /* 0x000ee20000000800 */
[----:B-1----:R-:W-:Y:S01]  /*2400*/  @P2 FMUL.FTZ R5, R5, R3 ;  /* 0x0000000305052220 */ /* 0x002fe20000410000 */
[----:B------:R-:W-:-:S06]  /*2410*/  SHF.L.U32 R3, R25, 0x10, RZ ;  /* 0x0000001019037819 */ /* 0x000fcc00000006ff */
[----:B------:R-:W1:Y:S01]  /*2420*/  @P2 LDC R9, c[0x0][0x40c] ;  /* 0x00010300ff092b82 */ /* 0x000e620000000800 */
[----:B------:R-:W-:Y:S01]  /*2430*/  @P2 FFMA.FTZ R3, R5, R94, R3 ;  /* 0x0000005e05032223 */ /* 0x000fe20000010003 */
[----:B------:R-:W-:-:S04]  /*2440*/  @P2 PRMT R5, R28, 0x7632, R5 ;  /* 0x000076321c052816 */ /* 0x000fc80000000005 */
[----:B------:R-:W-:-:S05]  /*2450*/  @P2 SHF.L.U32 R5, R5, 0x10, RZ ;  /* 0x0000001005052819 */ /* 0x000fca00000006ff */
[----:B--2---:R-:W-:Y:S01]  /*2460*/  @P2 FMUL.FTZ R5, R5, R4 ;  /* 0x0000000405052220 */ /* 0x004fe20000410000 */
[----:B------:R-:W-:-:S03]  /*2470*/  @!P2 MOV R4, R6 ;  /* 0x000000060004a202 */ /* 0x000fc60000000f00 */
[----:B------:R-:W-:Y:S01]  /*2480*/  @P2 FFMA.FTZ R4, R5, R93, R6 ;  /* 0x0000005d05042223 */ /* 0x000fe20000010006 */
[----:B------:R-:W-:Y:S01]  /*2490*/  @P2 PRMT R5, R29, 0x7632, R5 ;  /* 0x000076321d052816 */ /* 0x000fe20000000005 */
[----:B------:R-:W2:Y:S03]  /*24a0*/  @P2 LDC R6, c[0x0][0x40c] ;  /* 0x00010300ff062b82 */ /* 0x000ea60000000800 */
[----:B------:R-:W-:-:S05]  /*24b0*/  @P2 SHF.L.U32 R5, R5, 0x10, RZ ;  /* 0x0000001005052819 */ /* 0x000fca00000006ff */
[----:B---3--:R-:W-:Y:S01]  /*24c0*/  @P2 FMUL.FTZ R7, R5, R7 ;  /* 0x0000000705072220 */ /* 0x008fe20000410000 */
[----:B------:R-:W-:-:S03]  /*24d0*/  @!P2 MOV R5, R8 ;  /* 0x000000080005a202 */ /* 0x000fc60000000f00 */
[----:B------:R-:W-:Y:S01]  /*24e0*/  @P2 FFMA.FTZ R5, R7, R95, R8 ;  /* 0x0000005f07052223 */ /* 0x000fe20000010008 */
[----:B------:R-:W-:-:S04]  /*24f0*/  @P2 SHF.L.U32 R7, R30, 0x10, RZ ;  /* 0x000000101e072819 */ /* 0x000fc800000006ff */
[----:B------:R-:W-:Y:S01]  /*2500*/  F2FP.BF16.F32.PACK_AB R15, RZ, R5 ;  /* 0x00000005ff0f723e */ /* 0x000fe200000010ff */
[----:B--2---:R-:W-:Y:S01]  /*2510*/  @P2 FMUL.FTZ R8, R7, R6 ;  /* 0x0000000607082220 */ /* 0x004fe20000410000 */
[----:B------:R-:W-:Y:S01]  /*2520*/  SHF.L.U32 R6, R26, 0x10, RZ ;  /* 0x000000101a067819 */ /* 0x000fe200000006ff */
[----:B------:R-:W2:Y:S04]  /*2530*/  @P2 LDC R7, c[0x0][0x40c] ;  /* 0x00010300ff072b82 */ /* 0x000ea80000000800 */
[----:B------:R-:W-:Y:S01]  /*2540*/  @P2 FFMA.FTZ R6, R8, R88, R6 ;  /* 0x0000005808062223 */ /* 0x000fe20000010006 */
[----:B------:R-:W-:-:S04]  /*2550*/  PRMT R8, R26, 0x7632, R8 ;  /* 0x000076321a087816 */ /* 0x000fc80000000008 */
[----:B------:R-:W-:Y:S01]  /*2560*/  SHF.L.U32 R8, R8, 0x10, RZ ;  /* 0x0000001008087819 */ /* 0x000fe200000006ff */
[----:B--2---:R-:W-:-:S03]  /*2570*/  @P2 FMUL.FTZ R10, R10, R7 ;  /* 0x000000070a0a2220 */ /* 0x004fc60000410000 */
        /* <DEDUP_REMOVED lines=12> */
[----:B--2---:R-:W-:Y:S01]  /*2640*/  @P2 FMUL.FTZ R8, R10, R8 ;  /* 0x000000080a082220 */ /* 0x004fe20000410000 */
        /* <DEDUP_REMOVED lines=20> */
.L_x_18108:
[----:B------:R-:W2:Y:S01]  /*2790*/  @P1 LDC R3, c[0x0][0x40c] ;  /* 0x00010300ff031b82 */ /* 0x000ea20000000800 */
[----:B-1---5:R-:W-:Y:S02]  /*27a0*/  @P1 PRMT R4, R28, 0x7632, R4 ;  /* 0x000076321c041816 */ /* 0x022fe40000000004 */
[----:B------:R-:W-:Y:S02]  /*27b0*/  CS2R R180, SRZ ;  /* 0x0000000000b47805 */ /* 0x000fe4000001ff00 */
[----:B------:R-:W-:Y:S02]  /*27c0*/  @P1 PRMT R6, R29, 0x7632, R6 ;  /* 0x000076321d061816 */ /* 0x000fe40000000006 */
[----:B------:R-:W-:Y:S02]  /*27d0*/  @P1 SHF.L.U32 R4, R4, 0x10, RZ ;  /* 0x0000001004041819 */ /* 0x000fe400000006ff */
[----:B------:R-:W-:Y:S01]  /*27e0*/  @P1 SHF.L.U32 R6, R6, 0x10, RZ ;  /* 0x0000001006061819 */ /* 0x000fe200000006ff */
[----:B------:R-:W1:Y:S01]  /*27f0*/  @P1 LDC R7, c[0x0][0x40c] ;  /* 0x00010300ff071b82 */ /* 0x000e620000000800 */
[----:B------:R-:W-:Y:S01]  /*2800*/  MOV R182, RZ ;  /* 0x000000ff00b67202 */ /* 0x000fe20000000f00 */
[----:B--2---:R-:W-:Y:S01]  /*2810*/  @P1 FMUL.FTZ R5, R4, R3 ;  /* 0x0000000304051220 */ /* 0x004fe20000410000 */
[----:B------:R-:W-:-:S05]  /*2820*/  HFMA2 R4, -RZ, RZ, 0, 0 ;  /* 0x00000000ff047431 */ /* 0x000fca00000001ff */
[----:B------:R-:W2:Y:S01]  /*2830*/  @P1 LDC R3, c[0x0][0x40c] ;  /* 0x00010300ff031b82 */ /* 0x000ea20000000800 */
[----:B------:R-:W-:Y:S01]  /*2840*/  @P1 FMUL.FTZ R4, R5, R93 ;  /* 0x0000005d05041220 */ /* 0x000fe20000410000 */
[----:B------:R-:W-:Y:S01]  /*2850*/  @P1 PRMT R5, R30, 0x7632, R5 ;  /* 0x000076321e051816 */ /* 0x000fe20000000005 */
[----:B-1----:R-:W-:-:S03]  /*2860*/  @P1 FMUL.FTZ R7, R6, R7 ;  /* 0x0000000706071220 */ /* 0x002fc60000410000 */
[----:B------:R-:W-:Y:S02]  /*2870*/  @P1 SHF.L.U32 R8, R5, 0x10, RZ ;  /* 0x0000001005081819 */ /* 0x000fe400000006ff */
[----:B------:R-:W1:Y:S01]  /*2880*/  @P1 LDC R6, c[0x0][0x40c] ;  /* 0x00010300ff061b82 */ /* 0x000e620000000800 */
[----:B------:R-:W-:Y:S01]  /*2890*/  MOV R5, RZ ;  /* 0x000000ff00057202 */ /* 0x000fe20000000f00 */
[----:B------:R-:W-:Y:S01]  /*28a0*/  @P1 FMUL.FTZ R5, R7, R95 ;  /* 0x0000005f07051220 */ /* 0x000fe20000410000 */
[----:B------:R-:W-:-:S04]  /*28b0*/  @P1 PRMT R7, R31, 0x7632, R7 ;  /* 0x000076321f071816 */ /* 0x000fc80000000007 */
[----:B------:R-:W-:Y:S01]  /*28c0*/  @P1 SHF.L.U32 R9, R7, 0x10, RZ ;  /* 0x0000001007091819 */ /* 0x000fe200000006ff */
[----:B------:R-:W-:Y:S01]  /*28d0*/  HFMA2 R7, -RZ, RZ, 0, 0 ;  /* 0x00000000ff077431 */ /* 0x000fe200000001ff */
[----:B------:R-:W-:Y:S01]  /*28e0*/  F2FP.BF16.F32.PACK_AB R15, RZ, R5 ;  /* 0x00000005ff0f723e */ /* 0x000fe200000010ff */
[----:B--2---:R-:W-:Y:S02]  /*28f0*/  @P1 FMUL.FTZ R8, R8, R3 ;  /* 0x0000000308081220 */ /* 0x004fe40000410000 */
[----:B------:R-:W2:Y:S02]  /*2900*/  @P1 LDC R3, c[0x0][0x40c] ;  /* 0x00010300ff031b82 */ /* 0x000ea40000000800 */
[----:B------:R-:W-:Y:S01]  /*2910*/  @P1 FMUL.FTZ R7, R8, R89 ;  /* 0x0000005908071220 */ /* 0x000fe20000410000 */
[----:B-1----:R-:W-:-:S04]  /*2920*/  @P1 FMUL.FTZ R9, R9, R6 ;  /* 0x0000000609091220 */ /* 0x002fc80000410000 */
[----:B------:R-:W-:Y:S01]  /*2930*/  F2FP.BF16.F32.PACK_AB R14, RZ, R7 ;  /* 0x00000007ff0e723e */ /* 0x000fe200000010ff */
[----:B------:R-:W1:Y:S01]  /*2940*/  @P1 LDC R6, c[0x0][0x40c] ;  /* 0x00010300ff061b82 */ /* 0x000e620000000800 */
[----:B------:R-:W-:Y:S01]  /*2950*/  @P1 FMUL.FTZ R182, R9, R91 ;  /* 0x0000005b09b61220 */ /* 0x000fe20000410000 */
[----:B------:R-:W-:-:S04]  /*2960*/  @P1 SHF.L.U32 R9, R29, 0x10, RZ ;  /* 0x000000101d091819 */ /* 0x000fc800000006ff */
[----:B------:R-:W-:Y:S02]  /*2970*/  F2FP.BF16.F32.PACK_AB R11, RZ, R182 ;  /* 0x000000b6ff0b723e */ /* 0x000fe400000010ff */
[----:B------:R-:W3:Y:S01]  /*2980*/  @P1 LDC R8, c[0x0][0x40c] ;  /* 0x00010300ff081b82 */ /* 0x000ee20000000800 */
[----:B--2---:R-:W-:Y:S01]  /*2990*/  @P1 FMUL.FTZ R9, R9, R3 ;  /* 0x0000000309091220 */ /* 0x004fe20000410000 */
[----:B------:R-:W-:-:S03]  /*29a0*/  HFMA2 R3, -RZ, RZ, 0, 0 ;  /* 0x00000000ff037431 */ /* 0x000fc600000001ff */
[----:B------:R-:W-:Y:S01]  /*29b0*/  @P1 FMUL.FTZ R3, R9, R94 ;  /* 0x0000005e09031220 */ /* 0x000fe20000410000 */
[----:B------:R-:W-:-:S05]  /*29c0*/  @P1 SHF.L.U32 R9, R31, 0x10, RZ ;  /* 0x000000101f091819 */ /* 0x000fca00000006ff */
[----:B-1----:R-:W-:Y:S02]  /*29d0*/  @P1 FMUL.FTZ R9, R9, R6 ;  /* 0x0000000609091220 */ /* 0x002fe40000410000 */
[----:B------:R-:W1:Y:S02]  /*29e0*/  @P1 LDC R6, c[0x0][0x40c] ;  /* 0x00010300ff061b82 */ /* 0x000e640000000800 */
[----:B------:R-:W-:Y:S01]  /*29f0*/  @P1 FMUL.FTZ R181, R9, R90 ;  /* 0x0000005a09b51220 */ /* 0x000fe20000410000 */
[----:B------:R-:W-:-:S04]  /*2a00*/  @P1 SHF.L.U32 R9, R28, 0x10, RZ ;  /* 0x000000101c091819 */ /* 0x000fc800000006ff */
[----:B------:R-:W-:Y:S01]  /*2a10*/  F2FP.BF16.F32.PACK_AB R13, RZ, R181 ;  /* 0x000000b5ff0d723e */ /* 0x000fe200000010ff */
[----:B---3--:R-:W-:Y:S01]  /*2a20*/  @P1 FMUL.FTZ R8, R9, R8 ;  /* 0x0000000809081220 */ /* 0x008fe20000410000 */
[----:B------:R-:W-:Y:S02]  /*2a30*/  F2FP.BF16.F32.PACK_AB R9, RZ, R3 ;  /* 0x00000003ff09723e */ /* 0x000fe400000010ff */
[----:B------:R-:W-:Y:S01]  /*2a40*/  PRMT R11, R13, 0x5410, R11 ;  /* 0x000054100d0b7816 */ /* 0x000fe2000000000b */
[----:B------:R-:W-:Y:S01]  /*2a50*/  @P1 FMUL.FTZ R180, R8, R92 ;  /* 0x0000005c08b41220 */ /* 0x000fe20000410000 */
[----:B------:R-:W-:Y:S02]  /*2a60*/  @P1 SHF.L.U32 R8, R30, 0x10, RZ ;  /* 0x000000101e081819 */ /* 0x000fe400000006ff */
[----:B------:R-:W-:Y:S02]  /*2a70*/  PRMT R9, R9, 0x5410, R15 ;  /* 0x0000541009097816 */ /* 0x000fe4000000000f */
[----:B------:R-:W-:Y:S01]  /*2a80*/  F2FP.BF16.F32.PACK_AB R12, RZ, R180 ;  /* 0x000000b4ff0c723e */ /* 0x000fe200000010ff */
[----:B-1----:R-:W-:Y:S01]  /*2a90*/  @P1 FMUL.FTZ R8, R8, R6 ;  /* 0x0000000608081220 */ /* 0x002fe20000410000 */
[----:B------:R-:W-:-:S03]  /*2aa0*/  MOV R6, RZ ;  /* 0x000000ff00067202 */ /* 0x000fc60000000f00 */
[----:B------:R-:W-:Y:S01]  /*2ab0*/  @P1 FMUL.FTZ R6, R8, R88 ;  /* 0x0000005808061220 */ /* 0x000fe20000410000 */
[----:B------:R-:W-:-:S04]  /*2ac0*/  F2FP.BF16.F32.PACK_AB R8, RZ, R4 ;  /* 0x00000004ff08723e */ /* 0x000fc800000010ff */
[----:B------:R-:W-:Y:S02]  /*2ad0*/  F2FP.BF16.F32.PACK_AB R10, RZ, R6 ;  /* 0x00000006ff0a723e */ /* 0x000fe400000010ff */
[----:B------:R-:W-:Y:S02]  /*2ae0*/  PRMT R8, R12, 0x5410, R8 ;  /* 0x000054100c087816 */ /* 0x000fe40000000008 */
[----:B------:R-:W-:-:S07]  /*2af0*/  PRMT R10, R10, 0x5410, R14 ;  /* 0x000054100a0a7816 */ /* 0x000fce000000000e */
.L_x_18109:
[----:B------:R-:W-:-:S05]  /*2b00*/  IADD3 R12, PT, PT, R216, 0x40, RZ ;  /* 0x00000040d80c7810 */ /* 0x000fca0007ffe0ff */
[----:B------:R-:W-:-:S05]  /*2b10*/  IMAD.WIDE.U32 R12, R12, 0x10, R238 ;  /* 0x000000100c0c7825 */ /* 0x000fca00078e00ee */
[----:B------:R1:W-:Y:S02]  /*2b20*/  STG.E.128 desc[UR6][R12.64], R8 ;  /* 0x000000080c007986 */ /* 0x0003e4000c101d06 */
        /* <DEDUP_REMOVED lines=13> */
[----:B------:R-:W-:Y:S02]  /*2c00*/  SHF.L.U32 R13, R13, 0x10, RZ ;  /* 0x000000100d0d7819 */ /* 0x000fe400000006ff */
[----:B------:R-:W-:-:S02]  /*2c10*/  PRMT R14, R26, 0x7632, R14 ;  /* 0x000076321a0e7816 */ /* 0x000fc4000000000e */
[----:B------:R-:W-:Y:S01]  /*2c20*/  PRMT R17, R27, 0x7632, R17 ;  /* 0x000076321b117816 */ /* 0x000fe20000000011 */
[----:B------:R-:W1:Y:S01]  /*2c30*/  @P2 LDC R10, c[0x0][0x40c] ;  /* 0x00010300ff0a2b82 */ /* 0x000e620000000800 */
[----:B------:R-:W-:Y:S02]  /*2c40*/  @P2 SHF.L.U32 R8, R29, 0x10, RZ ;  /* 0x000000101d082819 */ /* 0x000fe400000006ff */
[----:B------:R-:W-:Y:S02]  /*2c50*/  @P2 PRMT R15, R30, 0x7632, R15 ;  /* 0x000076321e0f2816 */ /* 0x000fe4000000000f */
[----:B------:R-:W-:Y:S02]  /*2c60*/  SHF.L.U32 R14, R14, 0x10, RZ ;  /* 0x000000100e0e7819 */ /* 0x000fe400000006ff */
[----:B------:R-:W-:Y:S01]  /*2c70*/  @P2 SHF.L.U32 R15, R15, 0x10, RZ ;  /* 0x000000100f0f2819 */ /* 0x000fe200000006ff */
[----:B------:R-:W2:Y:S01]  /*2c80*/  @P2 LDC R9, c[0x0][0x40c] ;  /* 0x00010300ff092b82 */ /* 0x000ea20000000800 */
[----:B------:R-:W-:-:S07]  /*2c90*/  SHF.L.U32 R17, R17, 0x10, RZ ;  /* 0x0000001011117819 */ /* 0x000fce00000006ff */
        /* <DEDUP_REMOVED lines=16> */
[----:B------:R-:W-:Y:S01]  /*2da0*/  @P2 SHF.L.U32 R13, R30, 0x10, RZ ;  /* 0x000000101e0d2819 */ /* 0x000fe200000006ff */
[----:B------:R-:W3:Y:S03]  /*2db0*/  @P2 LDC R12, c[0x0][0x40c] ;  /* 0x00010300ff0c2b82 */ /* 0x000ee60000000800 */
[----:B------:R-:W-:Y:S01]  /*2dc0*/  F2FP.BF16.F32.PACK_AB R23, RZ, R10 ;  /* 0x0000000aff17723e */ /* 0x000fe200000010ff */
[----:B--2---:R-:W-:Y:S01]  /*2dd0*/  @P2 FMUL.FTZ R13, R13, R11 ;  /* 0x0000000b0d0d2220 */ /* 0x004fe20000410000 */
[----:B------:R-:W-:-:S05]  /*2de0*/  SHF.L.U32 R11, R26, 0x10, RZ ;  /* 0x000000101a0b7819 */ /* 0x000fca00000006ff */
[----:B------:R-:W-:Y:S02]  /*2df0*/  @P2 FFMA.FTZ R11, R13, R80, R11 ;  /* 0x000000500d0b2223 */ /* 0x000fe4000001000b */
[----:B------:R-:W2:Y:S03]  /*2e00*/  @P2 LDC R13, c[0x0][0x40c] ;  /* 0x00010300ff0d2b82 */ /* 0x000ea60000000800 */
[----:B------:R-:W-:Y:S01]  /*2e10*/  F2FP.BF16.F32.PACK_AB R18, RZ, R11 ;  /* 0x0000000bff12723e */ /* 0x000fe200000010ff */
[----:B---3--:R-:W-:Y:S01]  /*2e20*/  @P2 FMUL.FTZ R15, R15, R12 ;  /* 0x0000000c0f0f2220 */ /* 0x008fe20000410000 */
[----:B------:R-:W-:-:S03]  /*2e30*/  @!P2 MOV R12, R14 ;  /* 0x0000000e000ca202 */ /* 0x000fc60000000f00 */
[----:B------:R-:W-:Y:S01]  /*2e40*/  @P2 FFMA.FTZ R12, R15, R81, R14 ;  /* 0x000000510f0c2223 */ /* 0x000fe2000001000e */
[----:B------:R-:W-:Y:S01]  /*2e50*/  @P2 SHF.L.U32 R14, R31, 0x10, RZ ;  /* 0x000000101f0e2819 */ /* 0x000fe200000006ff */
[----:B------:R-:W3:Y:S03]  /*2e60*/  @P2 LDC R15, c[0x0][0x40c] ;  /* 0x00010300ff0f2b82 */ /* 0x000ee60000000800 */
[----:B------:R-:W-:-:S04]  /*2e70*/  F2FP.BF16.F32.PACK_AB R22, RZ, R12 ;  /* 0x0000000cff16723e */ /* 0x000fc800000010ff */
[----:B------:R-:W-:Y:S01]  /*2e80*/  PRMT R18, R18, 0x5410, R22 ;  /* 0x0000541012127816 */ /* 0x000fe20000000016 */
[----:B--2---:R-:W-:Y:S01]  /*2e90*/  @P2 FMUL.FTZ R14, R14, R13 ;  /* 0x0000000d0e0e2220 */ /* 0x004fe20000410000 */
[----:B------:R-:W-:-:S05]  /*2ea0*/  SHF.L.U32 R13, R27, 0x10, RZ ;  /* 0x000000101b0d7819 */ /* 0x000fca00000006ff */
[----:B------:R-:W-:Y:S01]  /*2eb0*/  @P2 FFMA.FTZ R13, R14, R82, R13 ;  /* 0x000000520e0d2223 */ /* 0x000fe2000001000d */
[----:B------:R-:W-:-:S04]  /*2ec0*/  @P2 SHF.L.U32 R14, R28, 0x10, RZ ;  /* 0x000000101c0e2819 */ /* 0x000fc800000006ff */
[----:B------:R-:W-:Y:S01]  /*2ed0*/  F2FP.BF16.F32.PACK_AB R20, RZ, R13 ;  /* 0x0000000dff14723e */ /* 0x000fe200000010ff */
[----:B---3--:R-:W-:Y:S01]  /*2ee0*/  @P2 FMUL.FTZ R15, R14, R15 ;  /* 0x0000000f0e0f2220 */ /* 0x008fe20000410000 */
[----:B------:R-:W-:-:S05]  /*2ef0*/  SHF.L.U32 R14, R24, 0x10, RZ ;  /* 0x00000010180e7819 */ /* 0x000fca00000006ff */
[----:B------:R-:W-:Y:S01]  /*2f00*/  @P2 FFMA.FTZ R14, R15, R84, R14 ;  /* 0x000000540f0e2223 */ /* 0x000fe2000001000e */
[----:B------:R-:W-:-:S04]  /*2f10*/  @P2 PRMT R15, R31, 0x7632, R15 ;  /* 0x000076321f0f2816 */ /* 0x000fc8000000000f */
[----:B------:R-:W-:Y:S02]  /*2f20*/  @P2 SHF.L.U32 R15, R15, 0x10, RZ ;  /* 0x000000100f0f2819 */ /* 0x000fe400000006ff */
[----:B------:R-:W-:-:S03]  /*2f30*/  F2FP.BF16.F32.PACK_AB R21, RZ, R14 ;  /* 0x0000000eff15723e */ /* 0x000fc600000010ff */
[----:B-1----:R-:W-:Y:S01]  /*2f40*/  @P2 FMUL.FTZ R16, R15, R16 ;  /* 0x000000100f102220 */ /* 0x002fe20000410000 */
[----:B------:R-:W-:-:S03]  /*2f50*/  @!P2 MOV R15, R17 ;  /* 0x00000011000fa202 */ /* 0x000fc60000000f00 */
        /* <DEDUP_REMOVED lines=8> */
.L_x_18110:
[----:B-1----:R-:W1:Y:S01]  /*2fe0*/  @P1 LDC R11, c[0x0][0x40c] ;  /* 0x00010300ff0b1b82 */ /* 0x002e620000000800 */
[----:B-----5:R-:W-:Y:S02]  /*2ff0*/  @P1 PRMT R8, R28, 0x7632, R8 ;  /* 0x000076321c081816 */ /* 0x020fe40000000008 */
[----:B------:R-:W-:Y:S02]  /*3000*/  @P1 PRMT R9, R29, 0x7632, R9 ;  /* 0x000076321d091816 */ /* 0x000fe40000000009 */
[----:B------:R-:W-:Y:S02]  /*3010*/  @P1 SHF.L.U32 R8, R8, 0x10, RZ ;  /* 0x0000001008081819 */ /* 0x000fe400000006ff */
[----:B------:R-:W-:Y:S01]  /*3020*/  @P1 SHF.L.U32 R12, R9, 0x10, RZ ;  /* 0x00000010090c1819 */ /* 0x000fe200000006ff */
[----:B------:R-:W2:Y:S01]  /*3030*/  @P1 LDC R10, c[0x0][0x40c] ;  /* 0x00010300ff0a1b82 */ /* 0x000ea20000000800 */
[----:B------:R-:W-:Y:S01]  /*3040*/  HFMA2 R9, -RZ, RZ, 0, 0 ;  /* 0x00000000ff097431 */ /* 0x000fe200000001ff */
[----:B------:R-:W-:-:S02]  /*3050*/  @P1 PRMT R14, R31, 0x7632, R14 ;  /* 0x000076321f0e1816 */ /* 0x000fc4000000000e */
[----:B------:R-:W-:Y:S02]  /*3060*/  MOV R15, RZ ;  /* 0x000000ff000f7202 */ /* 0x000fe40000000f00 */
[----:B------:R-:W-:Y:S01]  /*3070*/  @P1 SHF.L.U32 R14, R14, 0x10, RZ ;  /* 0x000000100e0e1819 */ /* 0x000fe200000006ff */
[----:B-1----:R-:W-:Y:S02]  /*3080*/  @P1 FMUL.FTZ R11, R8, R11 ;  /* 0x0000000b080b1220 */ /* 0x002fe40000410000 */
[----:B------:R-:W1:Y:S02]  /*3090*/  @P1 LDC R8, c[0x0][0x40c] ;  /* 0x00010300ff081b82 */ /* 0x000e640000000800 */
[----:B------:R-:W-:Y:S01]  /*30a0*/  @P1 FMUL.FTZ R9, R11, R85 ;  /* 0x000000550b091220 */ /* 0x000fe20000410000 */
[----:B--2---:R-:W-:Y:S01]  /*30b0*/  @P1 FMUL.FTZ R12, R12, R10 ;  /* 0x0000000a0c0c1220 */ /* 0x004fe20000410000 */
[----:B------:R-:W-:-:S04]  /*30c0*/  @P1 PRMT R10, R30, 0x7632, R10 ;  /* 0x000076321e0a1816 */ /* 0x000fc8000000000a */
[----:B------:R-:W2:Y:S01]  /*30d0*/  @P1 LDC R11, c[0x0][0x40c] ;  /* 0x00010300ff0b1b82 */ /* 0x000ea20000000800 */
[----:B------:R-:W-:Y:S02]  /*30e0*/  @P1 SHF.L.U32 R13, R10, 0x10, RZ ;  /* 0x000000100a0d1819 */ /* 0x000fe400000006ff */
[----:B------:R-:W-:Y:S01]  /*30f0*/  MOV R10, RZ ;  /* 0x000000ff000a7202 */ /* 0x000fe20000000f00 */
[----:B------:R-:W-:Y:S01]  /*3100*/  @P1 FMUL.FTZ R10, R12, R87 ;  /* 0x000000570c0a1220 */ /* 0x000fe20000410000 */
[----:B------:R-:W-:-:S04]  /*3110*/  HFMA2 R12, -RZ, RZ, 0, 0 ;  /* 0x00000000ff0c7431 */ /* 0x000fc800000001ff */
[----:B------:R-:W-:Y:S01]  /*3120*/  F2FP.BF16.F32.PACK_AB R23, RZ, R10 ;  /* 0x0000000aff17723e */ /* 0x000fe200000010ff */
[----:B-1----:R-:W-:Y:S02]  /*3130*/  @P1 FMUL.FTZ R13, R13, R8 ;  /* 0x000000080d0d1220 */ /* 0x002fe40000410000 */
[----:B------:R-:W1:Y:S02]  /*3140*/  @P1 LDC R8, c[0x0][0x40c] ;  /* 0x00010300ff081b82 */ /* 0x000e640000000800 */
[----:B------:R-:W-:Y:S01]  /*3150*/  @P1 FMUL.FTZ R12, R13, R81 ;  /* 0x000000510d0c1220 */ /* 0x000fe20000410000 */
[----:B------:R-:W-:Y:S01]  /*3160*/  @P1 SHF.L.U32 R13, R29, 0x10, RZ ;  /* 0x000000101d0d1819 */ /* 0x000fe200000006ff */
[----:B--2---:R-:W-:-:S03]  /*3170*/  @P1 FMUL.FTZ R14, R14, R11 ;  /* 0x0000000b0e0e1220 */ /* 0x004fc60000410000 */
[----:B------:R-:W-:Y:S01]  /*3180*/  F2FP.BF16.F32.PACK_AB R22, RZ, R12 ;  /* 0x0000000cff16723e */ /* 0x000fe200000010ff */
[----:B------:R-:W2:Y:S01]  /*3190*/  @P1 LDC R11, c[0x0][0x40c] ;  /* 0x00010300ff0b1b82 */ /* 0x000ea20000000800 */
[----:B------:R-:W-:-:S05]  /*31a0*/  @P1 FMUL.FTZ R15, R14, R83 ;  /* 0x000000530e0f1220 */ /* 0x000fca0000410000 */
[----:B------:R-:W-:Y:S02]  /*31b0*/  F2FP.BF16.F32.PACK_AB R19, RZ, R15 ;  /* 0x0000000fff13723e */ /* 0x000fe400000010ff */
[----:B------:R-:W3:Y:S01]  /*31c0*/  @P1 LDC R14, c[0x0][0x40c] ;  /* 0x00010300ff0e1b82 */ /* 0x000ee20000000800 */
[----:B-1----:R-:W-:Y:S01]  /*31d0*/  @P1 FMUL.FTZ R13, R13, R8 ;  /* 0x000000080d0d1220 */ /* 0x002fe20000410000 */
        /* <DEDUP_REMOVED lines=11> */
[----:B---3--:R-:W-:Y:S01]  /*3290*/  @P1 FMUL.FTZ R16, R16, R14 ;  /* 0x0000000e10101220 */ /* 0x008fe20000410000 */
[----:B------:R-:W-:Y:S02]  /*32a0*/  HFMA2 R14, -RZ, RZ, 0, 0 ;  /* 0x00000000ff0e7431 */ /* 0x000fe400000001ff */
[----:B------:R-:W-:Y:S01]  /*32b0*/  PRMT R19, R21, 0x5410, R19 ;  /* 0x0000541015137816 */ /* 0x000fe20000000013 */
[----:B------:R-:W-:Y:S01]  /*32c0*/  @P1 FMUL.FTZ R14, R16, R84 ;  /* 0x00000054100e1220 */ /* 0x000fe20000410000 */
[----:B------:R-:W-:-:S04]  /*32d0*/  @P1 SHF.L.U32 R16, R30, 0x10, RZ ;  /* 0x000000101e101819 */ /* 0x000fc800000006ff */
        /* <DEDUP_REMOVED lines=8> */
.L_x_18111:
        /* <DEDUP_REMOVED lines=14> */
[----:B------:R-:W-:Y:S02]  /*3440*/  PRMT R19, R24, 0x7632, R19 ;  /* 0x0000763218137816 */ /* 0x000fe40000000013 */
[----:B------:R-:W-:Y:S02]  /*3450*/  PRMT R177, R27, 0x7632, R177 ;  /* 0x000076321bb17816 */ /* 0x000fe400000000b1 */
[----:B------:R-:W-:Y:S02]  /*3460*/  SHF.L.U32 R19, R19, 0x10, RZ ;  /* 0x0000001013137819 */ /* 0x000fe400000006ff */
[----:B------:R-:W-:-:S03]  /*3470*/  SHF.L.U32 R177, R177, 0x10, RZ ;  /* 0x00000010b1b17819 */ /* 0x000fc600000006ff */
[----:B------:R-:W1:Y:S01]  /*3480*/  @P2 LDC R17, c[0x0][0x40c] ;  /* 0x00010300ff112b82 */ /* 0x000e620000000800 */
[----:B------:R-:W-:Y:S02]  /*3490*/  @P2 SHF.L.U32 R16, R29, 0x10, RZ ;  /* 0x000000101d102819 */ /* 0x000fe400000006ff */
[----:B------:R-:W-:Y:S02]  /*34a0*/  @!P2 MOV R23, R18 ;  /* 0x000000120017a202 */ /* 0x000fe40000000f00 */
[----:B------:R-:W-:-:S03]  /*34b0*/  @!P2 MOV R22, R19 ;  /* 0x000000130016a202 */ /* 0x000fc60000000f00 */
[----:B------:R-:W2:Y:S01]  /*34c0*/  @P2 LDC R176, c[0x0][0x40c] ;  /* 0x00010300ffb02b82 */ /* 0x000ea20000000800 */
[----:B-1----:R-:W-:-:S07]  /*34d0*/  @P2 FMUL.FTZ R17, R16, R17 ;  /* 0x0000001110112220 */ /* 0x002fce0000410000 */
[----:B------:R-:W1:Y:S01]  /*34e0*/  @P2 LDC R16, c[0x0][0x40c] ;  /* 0x00010300ff102b82 */ /* 0x000e620000000800 */
[----:B------:R-:W-:Y:S01]  /*34f0*/  @P2 FFMA.FTZ R23, R17, R78, R18 ;  /* 0x0000004e11172223 */ /* 0x000fe20000010012 */
[----:B------:R-:W-:-:S04]  /*3500*/  @P2 PRMT R17, R28, 0x7632, R17 ;  /* 0x000076321c112816 */ /* 0x000fc80000000011 */
[----:B------:R-:W-:Y:S02]  /*3510*/  @P2 SHF.L.U32 R17, R17, 0x10, RZ ;  /* 0x0000001011112819 */ /* 0x000fe400000006ff */
[----:B------:R-:W3:Y:S03]  /*3520*/  @P2 LDC R18, c[0x0][0x40c] ;  /* 0x00010300ff122b82 */ /* 0x000ee60000000800 */
[----:B-1----:R-:W-:Y:S01]  /*3530*/  @P2 FMUL.FTZ R16, R17, R16 ;  /* 0x0000001011102220 */ /* 0x002fe20000410000 */
[----:B------:R-:W-:-:S03]  /*3540*/  @P2 PRMT R17, R29, 0x7632, R17 ;  /* 0x000076321d112816 */ /* 0x000fc60000000011 */
[--C-:B------:R-:W-:Y:S01]  /*3550*/  @P2 FFMA.FTZ R22, R16, R77, R19.reuse ;  /* 0x0000004d10162223 */ /* 0x100fe20000010013 */
[----:B------:R-:W-:Y:S01]  /*3560*/  PRMT R19, R25, 0x7632, R19 ;  /* 0x0000763219137816 */ /* 0x000fe20000000013 */
[----:B------:R-:W1:Y:S01]  /*3570*/  @P2 LDC R16, c[0x0][0x40c] ;  /* 0x00010300ff102b82 */ /* 0x000e620000000800 */
[----:B------:R-:W-:Y:S02]  /*3580*/  @P2 SHF.L.U32 R17, R17, 0x10, RZ ;  /* 0x0000001011112819 */ /* 0x000fe400000006ff */
[----:B------:R-:W-:-:S03]  /*3590*/  SHF.L.U32 R19, R19, 0x10, RZ ;  /* 0x0000001013137819 */ /* 0x000fc600000006ff */
[----:B---3--:R-:W-:Y:S01]  /*35a0*/  @P2 FMUL.FTZ R17, R17, R18 ;  /* 0x0000001211112220 */ /* 0x008fe20000410000 */
[----:B------:R-:W-:Y:S02]  /*35b0*/  @!P2 MOV R21, R19 ;  /* 0x000000130015a202 */ /* 0x000fe40000000f00 */
[----:B------:R-:W-:Y:S01]  /*35c0*/  SHF.L.U32 R18, R26, 0x10, RZ ;  /* 0x000000101a127819 */ /* 0x000fe200000006ff */
[--C-:B------:R-:W-:Y:S01]  /*35d0*/  @P2 FFMA.FTZ R21, R17, R79, R19.reuse ;  /* 0x0000004f11152223 */ /* 0x100fe20000010013 */
[C---:B------:R-:W-:Y:S02]  /*35e0*/  @P2 SHF.L.U32 R17, R30.reuse, 0x10, RZ ;  /* 0x000000101e112819 */ /* 0x040fe400000006ff */
[----:B------:R-:W-:Y:S02]  /*35f0*/  @P2 PRMT R19, R30, 0x7632, R19 ;  /* 0x000076321e132816 */ /* 0x000fe40000000013 */
[----:B------:R-:W-:Y:S02]  /*3600*/  @!P2 MOV R20, R18 ;  /* 0x000000120014a202 */ /* 0x000fe40000000f00 */
[----:B------:R-:W-:-:S02]  /*3610*/  @P2 SHF.L.U32 R19, R19, 0x10, RZ ;  /* 0x0000001013132819 */ /* 0x000fc400000006ff */
[----:B------:R-:W-:Y:S01]  /*3620*/  F2FP.BF16.F32.PACK_AB R194, RZ, R21 ;  /* 0x00000015ffc2723e */ /* 0x000fe200000010ff */
[----:B-1----:R-:W-:Y:S02]  /*3630*/  @P2 FMUL.FTZ R17, R17, R16 ;  /* 0x0000001011112220 */ /* 0x002fe40000410000 */
[----:B------:R-:W1:Y:S02]  /*3640*/  @P2 LDC R16, c[0x0][0x40c] ;  /* 0x00010300ff102b82 */ /* 0x000e640000000800 */
[--C-:B------:R-:W-:Y:S01]  /*3650*/  @P2 FFMA.FTZ R20, R17, R72, R18.reuse ;  /* 0x0000004811142223 */ /* 0x100fe20000010012 */
[----:B------:R-:W-:-:S04]  /*3660*/  PRMT R18, R26, 0x7632, R18 ;  /* 0x000076321a127816 */ /* 0x000fc80000000012 */
[----:B------:R-:W-:Y:S01]  /*3670*/  SHF.L.U32 R18, R18, 0x10, RZ ;  /* 0x0000001012127819 */ /* 0x000fe200000006ff */
[----:B------:R-:W3:Y:S01]  /*3680*/  @P2 LDC R17, c[0x0][0x40c] ;  /* 0x00010300ff112b82 */ /* 0x000ee20000000800 */
[----:B------:R-:W-:Y:S01]  /*3690*/  F2FP.BF16.F32.PACK_AB R178, RZ, R20 ;  /* 0x00000014ffb2723e */ /* 0x000fe200000010ff */
[----:B-1----:R-:W-:Y:S01]  /*36a0*/  @P2 FMUL.FTZ R16, R19, R16 ;  /* 0x0000001013102220 */ /* 0x002fe20000410000 */
[----:B------:R-:W-:-:S03]  /*36b0*/  @!P2 MOV R19, R18 ;  /* 0x000000120013a202 */ /* 0x000fc60000000f00 */
[----:B------:R-:W-:Y:S01]  /*36c0*/  @P2 FFMA.FTZ R19, R16, R73, R18 ;  /* 0x0000004910132223 */ /* 0x000fe20000010012 */
[----:B------:R-:W-:Y:S01]  /*36d0*/  @P2 SHF.L.U32 R18, R31, 0x10, RZ ;  /* 0x000000101f122819 */ /* 0x000fe200000006ff */
[----:B------:R-:W1:Y:S03]  /*36e0*/  @P2 LDC R16, c[0x0][0x40c] ;  /* 0x00010300ff102b82 */ /* 0x000e660000000800 */
[----:B------:R-:W-:Y:S01]  /*36f0*/  F2FP.BF16.F32.PACK_AB R193, RZ, R19 ;  /* 0x00000013ffc1723e */ /* 0x000fe200000010ff */
[----:B---3--:R-:W-:Y:S01]  /*3700*/  @P2 FMUL.FTZ R17, R18, R17 ;  /* 0x0000001112112220 */ /* 0x008fe20000410000 */
[----:B------:R-:W-:Y:S02]  /*3710*/  SHF.L.U32 R18, R27, 0x10, RZ ;  /* 0x000000101b127819 */ /* 0x000fe400000006ff */
[----:B------:R-:W-:-:S03]  /*3720*/  PRMT R178, R178, 0x5410, R193 ;  /* 0x00005410b2b27816 */ /* 0x000fc600000000c1 */
[----:B------:R-:W-:Y:S01]  /*3730*/  @P2 FFMA.FTZ R18, R17, R74, R18 ;  /* 0x0000004a11122223 */ /* 0x000fe20000010012 */
[----:B------:R-:W-:-:S04]  /*3740*/  @P2 SHF.L.U32 R17, R28, 0x10, RZ ;  /* 0x000000101c112819 */ /* 0x000fc800000006ff */
[----:B------:R-:W-:Y:S01]  /*3750*/  F2FP.BF16.F32.PACK_AB R191, RZ, R18 ;  /* 0x00000012ffbf723e */ /* 0x000fe200000010ff */
[----:B-1----:R-:W-:Y:S01]  /*3760*/  @P2 FMUL.FTZ R16, R17, R16 ;  /* 0x0000001011102220 */ /* 0x002fe20000410000 */
        /* <DEDUP_REMOVED lines=15> */
.L_x_18112:
[----:B-1----:R-:W1:Y:S01]  /*3860*/  @P1 LDC R16, c[0x0][0x40c] ;  /* 0x00010300ff101b82 */ /* 0x002e620000000800 */
[----:B-----5:R-:W-:Y:S02]  /*3870*/  @P1 PRMT R18, R28, 0x7632, R18 ;  /* 0x000076321c121816 */ /* 0x020fe40000000012 */
[----:B------:R-:W-:Y:S02]  /*3880*/  CS2R R22, SRZ ;  /* 0x0000000000167805 */ /* 0x000fe4000001ff00 */
[----:B------:R-:W-:Y:S01]  /*3890*/  @P1 PRMT R19, R29, 0x7632, R19 ;  /* 0x000076321d131816 */ /* 0x000fe20000000013 */
[----:B------:R-:W-:Y:S01]  /*38a0*/  HFMA2 R21, -RZ, RZ, 0, 0 ;  /* 0x00000000ff157431 */ /* 0x000fe200000001ff */
[----:B------:R-:W-:Y:S02]  /*38b0*/  @P1 SHF.L.U32 R18, R18, 0x10, RZ ;  /* 0x0000001012121819 */ /* 0x000fe400000006ff */
[----:B------:R-:W-:Y:S01]  /*38c0*/  @P1 SHF.L.U32 R19, R19, 0x10, RZ ;  /* 0x0000001013131819 */ /* 0x000fe200000006ff */
[----:B------:R-:W2:Y:S02]  /*38d0*/  @P1 LDC R17, c[0x0][0x40c] ;  /* 0x00010300ff111b82 */ /* 0x000ea40000000800 */
[----:B-1----:R-:W-:-:S06]  /*38e0*/  @P1 FMUL.FTZ R16, R18, R16 ;  /* 0x0000001012101220 */ /* 0x002fcc0000410000 */
        /* <DEDUP_REMOVED lines=10> */
[----:B------:R-:W-:-:S04]  /*3990*/  @P1 PRMT R19, R31, 0x7632, R19 ;  /* 0x000076321f131816 */ /* 0x000fc80000000013 */
[----:B------:R-:W-:Y:S02]  /*39a0*/  @P1 SHF.L.U32 R20, R19, 0x10, RZ ;  /* 0x0000001013141819 */ /* 0x000fe400000006ff */
[----:B------:R-:W-:Y:S01]  /*39b0*/  MOV R19, RZ ;  /* 0x000000ff00137202 */ /* 0x000fe20000000f00 */
[----:B------:R-:W-:Y:S02]  /*39c0*/  @P1 FMUL.FTZ R19, R18, R73 ;  /* 0x0000004912131220 */ /* 0x000fe40000410000 */
[----:B------:R-:W1:Y:S01]  /*39d0*/  @P1 LDC R18, c[0x0][0x40c] ;  /* 0x00010300ff121b82 */ /* 0x000e620000000800 */
[----:B--2---:R-:W-:Y:S01]  /*39e0*/  @P1 FMUL.FTZ R20, R20, R16 ;  /* 0x0000001014141220 */ /* 0x004fe20000410000 */
[----:B------:R-:W-:Y:S01]  /*39f0*/  HFMA2 R16, -RZ, RZ, 0, 0 ;  /* 0x00000000ff107431 */ /* 0x000fe200000001ff */
[----:B------:R-:W-:Y:S02]  /*3a00*/  F2FP.BF16.F32.PACK_AB R193, RZ, R19 ;  /* 0x00000013ffc1723e */ /* 0x000fe400000010ff */
[----:B------:R-:W-:Y:S01]  /*3a10*/  @P1 FMUL.FTZ R16, R20, R75 ;  /* 0x0000004b14101220 */ /* 0x000fe20000410000 */
[----:B------:R-:W-:-:S04]  /*3a20*/  @P1 SHF.L.U32 R20, R29, 0x10, RZ ;  /* 0x000000101d141819 */ /* 0x000fc800000006ff */
[----:B------:R-:W-:Y:S01]  /*3a30*/  F2FP.BF16.F32.PACK_AB R179, RZ, R16 ;  /* 0x00000010ffb3723e */ /* 0x000fe200000010ff */
[----:B---3--:R-:W-:Y:S02]  /*3a40*/  @P1 FMUL.FTZ R20, R20, R17 ;  /* 0x0000001114141220 */ /* 0x008fe40000410000 */
[----:B------:R-:W2:Y:S02]  /*3a50*/  @P1 LDC R17, c[0x0][0x40c] ;  /* 0x00010300ff111b82 */ /* 0x000ea40000000800 */
[----:B------:R-:W-:Y:S01]  /*3a60*/  @P1 FMUL.FTZ R23, R20, R78 ;  /* 0x0000004e14171220 */ /* 0x000fe20000410000 */
[----:B------:R-:W-:-:S04]  /*3a70*/  @P1 SHF.L.U32 R20, R31, 0x10, RZ ;  /* 0x000000101f141819 */ /* 0x000fc800000006ff */
[----:B------:R-:W-:Y:S01]  /*3a80*/  F2FP.BF16.F32.PACK_AB R177, RZ, R23 ;  /* 0x00000017ffb1723e */ /* 0x000fe200000010ff */
[----:B-1----:R-:W-:Y:S01]  /*3a90*/  @P1 FMUL.FTZ R176, R20, R18 ;  /* 0x0000001214b01220 */ /* 0x002fe20000410000 */
[----:B------:R-:W-:Y:S01]  /*3aa0*/  MOV R18, RZ ;  /* 0x000000ff00127202 */ /* 0x000fe20000000f00 */
[----:B------:R-:W1:Y:S01]  /*3ab0*/  @P1 LDC R20, c[0x0][0x40c] ;  /* 0x00010300ff141b82 */ /* 0x000e620000000800 */
[----:B------:R-:W-:Y:S01]  /*3ac0*/  PRMT R177, R177, 0x5410, R194 ;  /* 0x00005410b1b17816 */ /* 0x000fe200000000c2 */
[----:B------:R-:W-:Y:S01]  /*3ad0*/  @P1 FMUL.FTZ R18, R176, R74 ;  /* 0x0000004ab0121220 */ /* 0x000fe20000410000 */
[----:B------:R-:W-:-:S04]  /*3ae0*/  @P1 SHF.L.U32 R176, R28, 0x10, RZ ;  /* 0x000000101cb01819 */ /* 0x000fc800000006ff */
[----:B------:R-:W-:Y:S01]  /*3af0*/  F2FP.BF16.F32.PACK_AB R192, RZ, R18 ;  /* 0x00000012ffc0723e */ /* 0x000fe200000010ff */
[----:B--2---:R-:W-:Y:S01]  /*3b00*/  @P1 FMUL.FTZ R176, R176, R17 ;  /* 0x00000011b0b01220 */ /* 0x004fe20000410000 */
        /* <DEDUP_REMOVED lines=12> */
.L_x_18113:
        /* <DEDUP_REMOVED lines=49> */
[----:B-1----:R-:W-:-:S04]  /*3ee0*/  @P2 FMUL.FTZ R176, R179, R176 ;  /* 0x000000b0b3b02220 */ /* 0x002fc80000410000 */
        /* <DEDUP_REMOVED lines=32> */
.L_x_18114:
[----:B-1----:R-:W1:Y:S01]  /*40f0*/  @P1 LDC R177, c[0x0][0x40c] ;  /* 0x00010300ffb11b82 */ /* 0x002e620000000800 */
[----:B-----5:R-:W-:Y:S02]  /*4100*/  @P1 PRMT R178, R28, 0x7632, R178 ;  /* 0x000076321cb21816 */ /* 0x020fe400000000b2 */
[----:B------:R-:W-:Y:S02]  /*4110*/  CS2R R196, SRZ ;  /* 0x0000000000c47805 */ /* 0x000fe4000001ff00 */
[----:B------:R-:W-:Y:S02]  /*4120*/  @P1 PRMT R179, R29, 0x7632, R179 ;  /* 0x000076321db31816 */ /* 0x000fe400000000b3 */
[----:B------:R-:W-:Y:S02]  /*4130*/  CS2R R194, SRZ ;  /* 0x0000000000c27805 */ /* 0x000fe4000001ff00 */
[----:B------:R-:W-:Y:S01]  /*4140*/  @P1 SHF.L.U32 R178, R178, 0x10, RZ ;  /* 0x00000010b2b21819 */ /* 0x000fe200000006ff */
[----:B------:R-:W-:Y:S01]  /*4150*/  HFMA2 R191, -RZ, RZ, 0, 0 ;  /* 0x00000000ffbf7431 */ /* 0x000fe200000001ff */
[----:B------:R-:W-:Y:S01]  /*4160*/  @P1 SHF.L.U32 R179, R179, 0x10, RZ ;  /* 0x00000010b3b31819 */ /* 0x000fe200000006ff */
[----:B------:R-:W2:Y:S01]  /*4170*/  @P1 LDC R176, c[0x0][0x40c] ;  /* 0x00010300ffb01b82 */ /* 0x000ea20000000800 */
[----:B------:R-:W-:-:S02]  /*4180*/  MOV R198, RZ ;  /* 0x000000ff00c67202 */ /* 0x000fc40000000f00 */
[----:B------:R-:W-:Y:S01]  /*4190*/  CS2R R192, SRZ ;  /* 0x0000000000c07805 */ /* 0x000fe2000001ff00 */
        /* <DEDUP_REMOVED lines=14> */
[----:B------:R-:W1:Y:S02]  /*4280*/  @P1 LDC R178, c[0x0][0x40c] ;  /* 0x00010300ffb21b82 */ /* 0x000e640000000800 */
[----:B------:R-:W-:Y:S01]  /*4290*/  F2FP.BF16.F32.PACK_AB R209, RZ, R194 ;  /* 0x000000c2ffd1723e */ /* 0x000fe200000010ff */
[----:B--2---:R-:W-:-:S04]  /*42a0*/  @P1 FMUL.FTZ R177, R179, R177 ;  /* 0x000000b1b3b11220 */ /* 0x004fc80000410000 */
[----:B------:R-:W-:Y:S01]  /*42b0*/  @P1 FMUL.FTZ R191, R177, R67 ;  /* 0x00000043b1bf1220 */ /* 0x000fe20000410000 */
[----:B------:R-:W-:-:S04]  /*42c0*/  @P1 SHF.L.U32 R177, R29, 0x10, RZ ;  /* 0x000000101db11819 */ /* 0x000fc800000006ff */
[----:B------:R-:W-:Y:S01]  /*42d0*/  F2FP.BF16.F32.PACK_AB R179, RZ, R191 ;  /* 0x000000bfffb3723e */ /* 0x000fe200000010ff */
[----:B---3--:R-:W-:Y:S02]  /*42e0*/  @P1 FMUL.FTZ R176, R177, R176 ;  /* 0x000000b0b1b01220 */ /* 0x008fe40000410000 */
[----:B------:R-:W2:Y:S02]  /*42f0*/  @P1 LDC R177, c[0x0][0x40c] ;  /* 0x00010300ffb11b82 */ /* 0x000ea40000000800 */
[----:B------:R-:W-:Y:S01]  /*4300*/  @P1 FMUL.FTZ R198, R176, R70 ;  /* 0x00000046b0c61220 */ /* 0x000fe20000410000 */
[----:B------:R-:W-:-:S05]  /*4310*/  @P1 SHF.L.U32 R176, R31, 0x10, RZ ;  /* 0x000000101fb01819 */ /* 0x000fca00000006ff */
[----:B-1----:R-:W-:Y:S02]  /*4320*/  @P1 FMUL.FTZ R178, R176, R178 ;  /* 0x000000b2b0b21220 */ /* 0x002fe40000410000 */
[----:B------:R-:W1:Y:S02]  /*4330*/  @P1 LDC R176, c[0x0][0x40c] ;  /* 0x00010300ffb01b82 */ /* 0x000e640000000800 */
[----:B------:R-:W-:Y:S01]  /*4340*/  @P1 FMUL.FTZ R193, R178, R66 ;  /* 0x00000042b2c11220 */ /* 0x000fe20000410000 */
[----:B------:R-:W-:-:S04]  /*4350*/  @P1 SHF.L.U32 R178, R28, 0x10, RZ ;  /* 0x000000101cb21819 */ /* 0x000fc800000006ff */
[----:B------:R-:W-:-:S04]  /*4360*/  F2FP.BF16.F32.PACK_AB R208, RZ, R193 ;  /* 0x000000c1ffd0723e */ /* 0x000fc800000010ff */
[----:B------:R-:W-:Y:S01]  /*4370*/  PRMT R179, R208, 0x5410, R179 ;  /* 0x00005410d0b37816 */ /* 0x000fe200000000b3 */
[----:B--2---:R-:W-:-:S04]  /*4380*/  @P1 FMUL.FTZ R177, R178, R177 ;  /* 0x000000b1b2b11220 */ /* 0x004fc80000410000 */
[----:B------:R-:W-:Y:S01]  /*4390*/  @P1 FMUL.FTZ R192, R177, R68 ;  /* 0x00000044b1c01220 */ /* 0x000fe20000410000 */
[----:B------:R-:W-:-:S04]  /*43a0*/  @P1 SHF.L.U32 R177, R30, 0x10, RZ ;  /* 0x000000101eb11819 */ /* 0x000fc800000006ff */
[----:B------:R-:W-:Y:S01]  /*43b0*/  F2FP.BF16.F32.PACK_AB R207, RZ, R192 ;  /* 0x000000c0ffcf723e */ /* 0x000fe200000010ff */
[----:B-1----:R-:W-:Y:S01]  /*43c0*/  @P1 FMUL.FTZ R176, R177, R176 ;  /* 0x000000b0b1b01220 */ /* 0x002fe20000410000 */
[----:B------:R-:W-:-:S03]  /*43d0*/  F2FP.BF16.F32.PACK_AB R177, RZ, R198 ;  /* 0x000000c6ffb1723e */ /* 0x000fc600000010ff */
[----:B------:R-:W-:Y:S01]  /*43e0*/  @P1 FMUL.FTZ R195, R176, R64 ;  /* 0x00000040b0c31220 */ /* 0x000fe20000410000 */
[----:B------:R-:W-:Y:S02]  /*43f0*/  F2FP.BF16.F32.PACK_AB R176, RZ, R197 ;  /* 0x000000c5ffb0723e */ /* 0x000fe400000010ff */
[----:B------:R-:W-:Y:S02]  /*4400*/  PRMT R177, R177, 0x5410, R210 ;  /* 0x00005410b1b17816 */ /* 0x000fe400000000d2 */
[----:B------:R-:W-:Y:S02]  /*4410*/  F2FP.BF16.F32.PACK_AB R178, RZ, R195 ;  /* 0x000000c3ffb2723e */ /* 0x000fe400000010ff */
[----:B------:R-:W-:Y:S02]  /*4420*/  PRMT R176, R207, 0x5410, R176 ;  /* 0x00005410cfb07816 */ /* 0x000fe400000000b0 */
[----:B------:R-:W-:-:S07]  /*4430*/  PRMT R178, R178, 0x5410, R209 ;  /* 0x00005410b2b27816 */ /* 0x000fce00000000d1 */
.L_x_18115:
        /* <DEDUP_REMOVED lines=82> */
.L_x_18116:
        /* <DEDUP_REMOVED lines=53> */
.L_x_18117:
        /* <DEDUP_REMOVED lines=82> */
.L_x_18118:
        /* <DEDUP_REMOVED lines=9> */
[----:B------:R-:W-:Y:S01]  /*5260*/  CS2R R218, SRZ ;  /* 0x0000000000da7805 */ /* 0x000fe2000001ff00 */
        /* <DEDUP_REMOVED lines=42> */
.L_x_18119:
        /* <DEDUP_REMOVED lines=82> */
.L_x_18120:
        /* <DEDUP_REMOVED lines=52> */
.L_x_18121:
[----:B------:R-:W-:Y:S02]  /*5d70*/  IADD3 R234, PT, PT, R216, 0x100, RZ ;  /* 0x00000100d8ea7810 */ /* 0x000fe40007ffe0ff */
[----:B------:R-:W-:-:S03]  /*5d80*/  @P1 IADD3 R215, PT, PT, R215, 0x120, RZ ;  /* 0x00000120d7d71810 */ /* 0x000fc60007ffe0ff */
[----:B------:R-:W-:-:S05]  /*5d90*/  IMAD.WIDE.U32 R234, R234, 0x10, R238 ;  /* 0x00000010eaea7825 */ /* 0x000fca00078e00ee */
[----:B------:R1:W-:Y:S02]  /*5da0*/  STG.E.128 desc[UR6][R234.64], R176 ;  /* 0x000000b0ea007986 */ /* 0x0003e4000c101d06 */
[----:B-1----:R-:W1:Y:S08]  /*5db0*/  @P1 LDC.64 R176, c[0x0][0x390] ;  /* 0x0000e400ffb01b82 */ /* 0x002e700000000a00 */
[----:B------:R-:W2:Y:S01]  /*5dc0*/  @P0 LDC.64 R178, c[0x0][0x3a0] ;  /* 0x0000e800ffb20b82 */ /* 0x000ea20000000a00 */
[----:B------:R-:W-:Y:S01]  /*5dd0*/  IADD3 R239, PT, PT, R216, 0x120, RZ ;  /* 0x00000120d8ef7810 */ /* 0x000fe20007ffe0ff */
[----:B-1----:R-:W-:-:S05]  /*5de0*/  @P1 IMAD.WIDE.U32 R176, R215, 0x10, R176 ;  /* 0x00000010d7b01825 */ /* 0x002fca00078e00b0 */
[----:B------:R2:W5:Y:S02]  /*5df0*/  @P1 LDG.E.128 R28, desc[UR6][R176.64] ;  /* 0x00000006b01c1981 */ /* 0x000564000c1e1d00 */
[----:B--2---:R-:W-:-:S05]  /*5e00*/  @P0 IMAD.WIDE.U32 R176, R239, 0x10, R178 ;  /* 0x00000010efb00825 */ /* 0x004fca00078e00b2 */
[----:B------:R1:W5:Y:S01]  /*5e10*/  @P0 LDG.E.128 R24, desc[UR6][R176.64] ;  /* 0x00000006b0180981 */ /* 0x000362000c1e1d00 */
[----:B------:R-:W-:Y:S05]  /*5e20*/  @!P0 BRA `(.L_x_18122) ;  /* 0x0000000400188947 */ /* 0x000fea0003800000 */
[----:B------:R-:W-:Y:S02]  /*5e30*/  ISETP.GT.AND P0, PT, R217, RZ, PT ;  /* 0x000000ffd900720c */ /* 0x000fe40003f04270 */
[----:B-----5:R-:W-:Y:S02]  /*5e40*/  SHF.L.U32 R178, R25, 0x10, RZ ;  /* 0x0000001019b27819 */ /* 0x020fe400000006ff */
[----:B------:R-:W-:-:S04]  /*5e50*/  PRMT R179, R24, 0x7632, R179 ;  /* 0x0000763218b37816 */ /* 0x000fc800000000b3 */
[----:B------:R-:W-:-:S05]  /*5e60*/  SHF.L.U32 R179, R179, 0x10, RZ ;  /* 0x00000010b3b37819 */ /* 0x000fca00000006ff */
[----:B-1----:R-:W1:Y:S01]  /*5e70*/  @P0 LDC R177, c[0x0][0x40c] ;  /* 0x00010300ffb10b82 */ /* 0x002e620000000800 */
[----:B------:R-:W-:Y:S02]  /*5e80*/  @P0 SHF.L.U32 R176, R29, 0x10, RZ ;  /* 0x000000101db00819 */ /* 0x000fe400000006ff */
[----:B------:R-:W-:Y:S02]  /*5e90*/  @!P0 MOV R215, R178 ;  /* 0x000000b200d78202 */ /* 0x000fe40000000f00 */
[----:B------:R-:W-:Y:S01]  /*5ea0*/  @!P0 MOV R216, R179 ;  /* 0x000000b300d88202 */ /* 0x000fe20000000f00 */
[----:B-1----:R-:W-:Y:S02]  /*5eb0*/  @P0 FMUL.FTZ R177, R176, R177 ;  /* 0x000000b1b0b10220 */ /* 0x002fe40000410000 */
[----:B------:R-:W1:Y:S02]  /*5ec0*/  @P0 LDC R176, c[0x0][0x40c] ;  /* 0x00010300ffb00b82 */ /* 0x000e640000000800 */
[--C-:B------:R-:W-:Y:S01]  /*5ed0*/  @P0 FFMA.FTZ R215, R177, R38, R178.reuse ;  /* 0x00000026b1d70223 */ /* 0x100fe200000100b2 */
[----:B------:R-:W-:-:S04]  /*5ee0*/  @P0 PRMT R178, R28, 0x7632, R178 ;  /* 0x000076321cb20816 */ /* 0x000fc800000000b2 */
[----:B------:R-:W-:Y:S01]  /*5ef0*/  @P0 SHF.L.U32 R178, R178, 0x10, RZ ;  /* 0x00000010b2b20819 */ /* 0x000fe200000006ff */
[----:B------:R-:W2:Y:S04]  /*5f00*/  @P0 LDC R177, c[0x0][0x40c] ;  /* 0x00010300ffb10b82 */ /* 0x000ea80000000800 */
[----:B-1----:R-:W-:Y:S01]  /*5f10*/  @P0 FMUL.FTZ R176, R178, R176 ;  /* 0x000000b0b2b00220 */ /* 0x002fe20000410000 */
[----:B------:R-:W-:-:S03]  /*5f20*/  PRMT R178, R25, 0x7632, R178 ;  /* 0x0000763219b27816 */ /* 0x000fc600000000b2 */
[--C-:B------:R-:W-:Y:S01]  /*5f30*/  @P0 FFMA.FTZ R216, R176, R37, R179.reuse ;  /* 0x00000025b0d80223 */ /* 0x100fe200000100b3 */
[----:B------:R-:W-:Y:S01]  /*5f40*/  @P0 PRMT R179, R29, 0x7632, R179 ;  /* 0x000076321db30816 */ /* 0x000fe200000000b3 */
[----:B------:R-:W1:Y:S01]  /*5f50*/  @P0 LDC R176, c[0x0][0x40c] ;  /* 0x00010300ffb00b82 */ /* 0x000e620000000800 */
[----:B------:R-:W-:Y:S02]  /*5f60*/  SHF.L.U32 R178, R178, 0x10, RZ ;  /* 0x00000010b2b27819 */ /* 0x000fe400000006ff */
[----:B------:R-:W-:Y:S02]  /*5f70*/  @P0 SHF.L.U32 R179, R179, 0x10, RZ ;  /* 0x00000010b3b30819 */ /* 0x000fe400000006ff */
[----:B------:R-:W-:-:S03]  /*5f80*/  @!P0 MOV R217, R178 ;  /* 0x000000b200d98202 */ /* 0x000fc60000000f00 */
[----:B--2---:R-:W-:Y:S01]  /*5f90*/  @P0 FMUL.FTZ R177, R179, R177 ;  /* 0x000000b1b3b10220 */ /* 0x004fe20000410000 */
[----:B------:R-:W-:-:S03]  /*5fa0*/  PRMT R179, R26, 0x7632, R179 ;  /* 0x000076321ab37816 */ /* 0x000fc600000000b3 */
[----:B------:R-:W-:Y:S01]  /*5fb0*/  @P0 FFMA.FTZ R217, R177, R39, R178 ;  /* 0x00000027b1d90223 */ /* 0x000fe200000100b2 */
[----:B------:R-:W-:Y:S01]  /*5fc0*/  @P0 SHF.L.U32 R177, R30, 0x10, RZ ;  /* 0x000000101eb10819 */ /* 0x000fe200000006ff */
[----:B------:R-:W2:Y:S01]  /*5fd0*/  @P0 LDC R178, c[0x0][0x40c] ;  /* 0x00010300ffb20b82 */ /* 0x000ea20000000800 */
[----:B------:R-:W-:Y:S02]  /*5fe0*/  SHF.L.U32 R179, R179, 0x10, RZ ;  /* 0x00000010b3b37819 */ /* 0x000fe400000006ff */
[----:B------:R-:W-:Y:S02]  /*5ff0*/  F2FP.BF16.F32.PACK_AB R247, RZ, R217 ;  /* 0x000000d9fff7723e */ /* 0x000fe400000010ff */
[----:B------:R-:W-:Y:S01]  /*6000*/  @!P0 MOV R235, R179 ;  /* 0x000000b300eb8202 */ /* 0x000fe20000000f00 */
[----:B-1----:R-:W-:Y:S01]  /*6010*/  @P0 FMUL.FTZ R176, R177, R176 ;  /* 0x000000b0b1b00220 */ /* 0x002fe20000410000 */
[----:B------:R-:W-:-:S04]  /*6020*/  SHF.L.U32 R177, R26, 0x10, RZ ;  /* 0x000000101ab17819 */ /* 0x000fc800000006ff */
[----:B------:R-:W-:Y:S01]  /*6030*/  @!P0 MOV R234, R177 ;  /* 0x000000b100ea8202 */ /* 0x000fe20000000f00 */
[--C-:B------:R-:W-:Y:S01]  /*6040*/  @P0 FFMA.FTZ R234, R176, R32, R177.reuse ;  /* 0x00000020b0ea0223 */ /* 0x100fe200000100b1 */
[----:B------:R-:W-:Y:S01]  /*6050*/  @P0 PRMT R177, R30, 0x7632, R177 ;  /* 0x000076321eb10816 */ /* 0x000fe200000000b1 */
[----:B------:R-:W1:Y:S03]  /*6060*/  @P0 LDC R176, c[0x0][0x40c] ;  /* 0x00010300ffb00b82 */ /* 0x000e660000000800 */
[----:B------:R-:W-:-:S05]  /*6070*/  @P0 SHF.L.U32 R177, R177, 0x10, RZ ;  /* 0x00000010b1b10819 */ /* 0x000fca00000006ff */
[----:B--2---:R-:W-:Y:S01]  /*6080*/  @P0 FMUL.FTZ R177, R177, R178 ;  /* 0x000000b2b1b10220 */ /* 0x004fe20000410000 */
[----:B------:R-:W-:-:S03]  /*6090*/  @P0 SHF.L.U32 R178, R31, 0x10, RZ ;  /* 0x000000101fb20819 */ /* 0x000fc600000006ff */
[----:B------:R-:W-:Y:S02]  /*60a0*/  @P0 FFMA.FTZ R235, R177, R33, R179 ;  /* 0x00000021b1eb0223 */ /* 0x000fe400000100b3 */
        /* <DEDUP_REMOVED lines=19> */
[----:B-1----:R-:W-:Y:S01]  /*61e0*/  @P0 FMUL.FTZ R176, R178, R176 ;  /* 0x000000b0b2b00220 */ /* 0x002fe20000410000 */
        /* <DEDUP_REMOVED lines=10> */
.L_x_18122:
        /* <DEDUP_REMOVED lines=53> */
.L_x_18123:
[----:B------:R-:W1:Y:S01]  /*65e0*/  LDC.64 R244, c[0x0][0x3a8] ;  /* 0x0000ea00fff47b82 */ /* 0x000e620000000a00 */
[----:B------:R-:W2:Y:S01]  /*65f0*/  S2R R252, SR_TID.X ;  /* 0x0000000000fc7919 */ /* 0x000ea20000002100 */
[----:B------:R-:W-:Y:S01]  /*6600*/  UMOV UR10, 0xffffffff ;  /* 0xffffffff000a7882 */ /* 0x000fe20000000000 */
[----:B-1----:R-:W-:-:S05]  /*6610*/  IMAD.WIDE.U32 R244, R239, 0x10, R244 ;  /* 0x00000010eff47825 */ /* 0x002fca00078e00f4 */
[----:B------:R1:W-:Y:S01]  /*6620*/  STG.E.128 desc[UR6][R244.64], R176 ;  /* 0x000000b0f4007986 */ /* 0x0003e2000c101d06 */
[----:B--2---:R-:W-:Y:S01]  /*6630*/  LOP3.LUT P0, RZ, R252, 0x1f, RZ, 0xc0, !PT ;  /* 0x0000001ffcff7812 */ /* 0x004fe2000780c0ff */
[----:B-1----:R-:W-:-:S04]  /*6640*/  FADD.FTZ R176, RZ, R200 ;  /* 0x000000c8ffb07221 */ /* 0x002fc80000010000 */
        /* <DEDUP_REMOVED lines=80> */
[----:B------:R-:W1:Y:S01]  /*6b50*/  SHFL.BFLY PT, R176, R179, 0x1, 0x1f ;  /* 0x0c201f00b3b07f89 */ /* 0x000e6200000e0000 */
[----:B------:R-:W2:Y:S01]  /*6b60*/  LDC R244, c[0x0][0x400] ;  /* 0x00010000fff47b82 */ /* 0x000ea20000000800 */
        /* <DEDUP_REMOVED lines=9> */
[----:B--2---:R-:W-:-:S04]  /*6c00*/  FMUL.FTZ R179, R179, R244 ;  /* 0x000000f4b3b37220 */ /* 0x004fc80000410000 */
        /* <DEDUP_REMOVED lines=160> */
[----:B------:R-:W1:Y:S02]  /*7610*/  SHFL.BFLY PT, R176, R239, 0x1, 0x1f ;  /* 0x0c201f00efb07f89 */ /* 0x000e6400000e0000 */
[----:B-1----:R-:W-:-:S05]  /*7620*/  FADD.FTZ R239, R239, R176 ;  /* 0x000000b0efef7221 */ /* 0x002fca0000010000 */
[----:B------:R-:W1:Y:S02]  /*7630*/  SHFL.BFLY PT, R176, R239, 0x2, 0x1f ;  /* 0x0c401f00efb07f89 */ /* 0x000e6400000e0000 */
[----:B-1----:R-:W-:-:S05]  /*7640*/  FADD.FTZ R239, R239, R176 ;  /* 0x000000b0efef7221 */ /* 0x002fca0000010000 */
[----:B------:R-:W1:Y:S02]  /*7650*/  SHFL.BFLY PT, R176, R239, 0x4, 0x1f ;  /* 0x0c801f00efb07f89 */ /* 0x000e6400000e0000 */
[----:B-1----:R-:W-:-:S05]  /*7660*/  FADD.FTZ R239, R239, R176 ;  /* 0x000000b0efef7221 */ /* 0x002fca0000010000 */
[----:B------:R-:W1:Y:S02]  /*7670*/  SHFL.BFLY PT, R176, R239, 0x8, 0x1f ;  /* 0x0d001f00efb07f89 */ /* 0x000e6400000e0000 */
[----:B-1----:R-:W-:-:S05]  /*7680*/  FADD.FTZ R239, R239, R176 ;  /* 0x000000b0efef7221 */ /* 0x002fca0000010000 */
[----:B------:R1:W2:Y:S02]  /*7690*/  SHFL.BFLY PT, R176, R239, 0x10, 0x1f ;  /* 0x0e001f00efb07f89 */ /* 0x0002a400000e0000 */
.L_x_18139:
[----:B--2---:R-:W-:Y:S01]  /*76a0*/  FADD.FTZ R176, R239, R176 ;  /* 0x000000b0efb07221 */ /* 0x004fe20000010000 */
[----:B0-----:R-:W-:Y:S01]  /*76b0*/  ISETP.NE.AND P1, PT, RZ, UR8, PT ;  /* 0x00000008ff007c0c */ /* 0x001fe2000bf25270 */
[----:B------:R-:W-:Y:S02]  /*76c0*/  BSSY.RECONVERGENT B0, `(.L_x_18125) ;  /* 0x00001a5000007945 */ /* 0x000fe40003800200 */
[----:B------:R-:W-:Y:S02]  /*76d0*/  FFMA.FTZ R178, R176, R244, UR9 ;  /* 0x00000009b0b27e23 */ /* 0x000fe400080100f4 */
[----:B------:R-:W0:Y:S08]  /*76e0*/  @!P0 LDC.64 R176, c[0x0][0x3c0] ;  /* 0x0000f000ffb08b82 */ /* 0x000e300000000a00 */
[----:B------:R-:W2:Y:S01]  /*76f0*/  @!P0 LDC.64 R244, c[0x0][0x3c8] ;  /* 0x0000f200fff48b82 */ /* 0x000ea20000000a00 */
[----:B0-----:R-:W-:-:S05]  /*7700*/  @!P0 IMAD.WIDE R176, R0, 0x4, R176 ;  /* 0x0000000400b08825 */ /* 0x001fca00078e02b0 */
[----:B------:R0:W-:Y:S02]  /*7710*/  @!P0 STG.E desc[UR6][R176.64], R179 ;  /* 0x000000b3b0008986 */ /* 0x0001e4000c101906 */
[----:B0-----:R-:W-:-:S05]  /*7720*/  FMUL.FTZ R176, R179, R179 ;  /* 0x000000b3b3b07220 */ /* 0x001fca0000410000 */
[----:B------:R-:W-:-:S05]  /*7730*/  FSEL R176, R176, RZ, P1 ;  /* 0x000000ffb0b07208 */ /* 0x000fca0000800000 */
[----:B------:R-:W-:-:S04]  /*7740*/  FADD.FTZ R176, R178, R176 ;  /* 0x000000b0b2b07221 */ /* 0x000fc80000010000 */
[----:B-1----:R2:W0:Y:S02]  /*7750*/  MUFU.RSQ R239, R176 ;  /* 0x000000b000ef7308 */ /* 0x0024240000001400 */
[----:B--2---:R-:W-:-:S05]  /*7760*/  @!P0 IMAD.WIDE R176, R0, 0x4, R244 ;  /* 0x0000000400b08825 */ /* 0x004fca00078e02f4 */
[----:B0-----:R0:W-:Y:S01]  /*7770*/  @!P0 STG.E desc[UR6][R176.64], R239 ;  /* 0x000000efb0008986 */ /* 0x0011e2000c101906 */
[----:B------:R-:W-:-:S13]  /*7780*/  ISETP.GE.AND P0, PT, R246, 0x1, PT ;  /* 0x00000001f600780c */ /* 0x000fda0003f06270 */
[----:B0-----:R-:W-:Y:S05]  /*7790*/  @!P0 BRA `(.L_x_18126) ;  /* 0x00000018005c8947 */ /* 0x001fea0003800000 */
[----:B------:R-:W0:Y:S01]  /*77a0*/  LDC R247, c[0x0][0x388] ;  /* 0x0000e200fff77b82 */ /* 0x000e220000000800 */
[----:B------:R-:W2:Y:S01]  /*77b0*/  LDL R252, [R1+0x158] ;  /* 0x0001580001fc7983 */ /* 0x000ea20000100800 */
[----:B------:R-:W-:Y:S02]  /*77c0*/  FSEL R244, R179, RZ, !P1 ;  /* 0x000000ffb3f47208 */ /* 0x000fe40004800000 */
[----:B------:R-:W-:Y:S01]  /*77d0*/  IADD3 R2, PT, PT, R246, -0x1, RZ ;  /* 0xfffffffff6027810 */ /* 0x000fe20007ffe0ff */
[----:B------:R-:W3:Y:S02]  /*77e0*/  LDL R245, [R1+0x154] ;  /* 0x0001540001f57983 */ /* 0x000ee40000100800 */
[----:B------:R-:W-:Y:S02]  /*77f0*/  FADD.FTZ R179, -R244, R203 ;  /* 0x000000cbf4b37221 */ /* 0x000fe40000010100 */
[----:B------:R-:W4:Y:S04]  /*7800*/  LDL R203, [R1+0x140] ;  /* 0x0001400001cb7983 */ /* 0x000f280000100800 */
[----:B------:R-:W5:Y:S01]  /*7810*/  LDL R246, [R1+0x15c] ;  /* 0x00015c0001f67983 */ /* 0x000f620000100800 */
[----:B0-----:R-:W-:-:S03]  /*7820*/  IMAD R2, R2, R247, RZ ;  /* 0x000000f702027224 */ /* 0x001fc600078e02ff */
[----:B------:R-:W3:Y:S01]  /*7830*/  LDL R247, [R1+0x144] ;  /* 0x0001440001f77983 */ /* 0x000ee20000100800 */
[C---:B------:R-:W-:Y:S01]  /*7840*/  FADD.FTZ R177, -R244.reuse, R205 ;  /* 0x000000cdf4b17221 */ /* 0x040fe20000010100 */
[C---:B------:R-:W-:Y:S02]  /*7850*/  FADD.FTZ R178, -R244.reuse, R204 ;  /* 0x000000ccf4b27221 */ /* 0x040fe40000010100 */
[----:B------:R-:W3:Y:S04]  /*7860*/  LDL R205, [R1+0x14c] ;  /* 0x00014c0001cd7983 */ /* 0x000ee80000100800 */
[----:B------:R-:W3:Y:S01]  /*7870*/  LDL R204, [R1+0x148] ;  /* 0x0001480001cc7983 */ /* 0x000ee20000100800 */
[----:B------:R-:W-:-:S03]  /*7880*/  FADD.FTZ R176, -R244, R206 ;  /* 0x000000cef4b07221 */ /* 0x000fc60000010100 */
[----:B------:R-:W3:Y:S01]  /*7890*/  LDL R206, [R1+0x150] ;  /* 0x0001500001ce7983 */ /* 0x000ee20000100800 */
[C---:B------:R-:W-:Y:S01]  /*78a0*/  FMUL.FTZ R176, R239.reuse, R176 ;  /* 0x000000b0efb07220 */ /* 0x040fe20000410000 */
[C---:B------:R-:W-:Y:S01]  /*78b0*/  FMUL.FTZ R178, R239.reuse, R178 ;  /* 0x000000b2efb27220 */ /* 0x040fe20000410000 */
[C---:B------:R-:W-:Y:S01]  /*78c0*/  FMUL.FTZ R177, R239.reuse, R177 ;  /* 0x000000b1efb17220 */ /* 0x040fe20000410000 */
[C---:B------:R-:W-:Y:S01]  /*78d0*/  FMUL.FTZ R179, R239.reuse, R179 ;  /* 0x000000b3efb37220 */ /* 0x040fe20000410000 */
[C---:B------:R-:W-:Y:S01]  /*78e0*/  FADD.FTZ R202, -R244.reuse, R202 ;  /* 0x000000caf4ca7221 */ /* 0x040fe20000010100 */
[C---:B------:R-:W-:Y:S01]  /*78f0*/  FADD.FTZ R201, -R244.reuse, R201 ;  /* 0x000000c9f4c97221 */ /* 0x040fe20000010100 */
[----:B------:R-:W-:Y:S02]  /*7900*/  FADD.FTZ R199, -R244, R199 ;  /* 0x000000c7f4c77221 */ /* 0x000fe40000010100 */
[C---:B------:R-:W-:Y:S01]  /*7910*/  FMUL.FTZ R202, R239.reuse, R202 ;  /* 0x000000caefca7220 */ /* 0x040fe20000410000 */
[C---:B------:R-:W-:Y:S01]  /*7920*/  FMUL.FTZ R201, R239.reuse, R201 ;  /* 0x000000c9efc97220 */ /* 0x040fe20000410000 */
[----:B------:R-:W-:Y:S01]  /*7930*/  FMUL.FTZ R199, R239, R199 ;  /* 0x000000c7efc77220 */ /* 0x000fe20000410000 */
[----:B--2---:R-:W-:-:S02]  /*7940*/  FFMA.FTZ R176, R176, R252, R174 ;  /* 0x000000fcb0b07223 */ /* 0x004fc400000100ae */
[----:B------:R-:W0:Y:S01]  /*7950*/  S2R R252, SR_TID.X ;  /* 0x0000000000fc7919 */ /* 0x000e220000002100 */
[----:B----4-:R-:W-:Y:S01]  /*7960*/  FFMA.FTZ R178, R178, R203, R168 ;  /* 0x000000cbb2b27223 */ /* 0x010fe200000100a8 */
[----:B-----5:R-:W-:-:S05]  /*7970*/  FFMA.FTZ R177, R177, R246, R175 ;  /* 0x000000f6b1b17223 */ /* 0x020fca00000100af */
[----:B------:R-:W-:Y:S02]  /*7980*/  F2FP.BF16.F32.PACK_AB R177, R177, R176 ;  /* 0x000000b0b1b1723e */ /* 0x000fe400000010ff */
[----:B------:R-:W-:Y:S01]  /*7990*/  SHF.R.S32.HI R176, RZ, 0x1f, R2 ;  /* 0x0000001fffb07819 */ /* 0x000fe20000011402 */
[----:B---3--:R-:W-:Y:S02]  /*79a0*/  FFMA.FTZ R203, R179, R247, R169 ;  /* 0x000000f7b3cb7223 */ /* 0x008fe400000100a9 */
[----:B------:R-:W1:Y:S01]  /*79b0*/  LDC.64 R246, c[0x0][0x428] ;  /* 0x00010a00fff67b82 */ /* 0x000e620000000a00 */
[----:B------:R-:W-:Y:S01]  /*79c0*/  LEA.HI R176, R176, R2, RZ, 0x3 ;  /* 0x00000002b0b07211 */ /* 0x000fe200078f18ff */
[----:B------:R-:W-:Y:S01]  /*79d0*/  FADD.FTZ R2, -R244, R200 ;  /* 0x000000c8f4027221 */ /* 0x000fe20000010100 */
[----:B------:R-:W-:Y:S01]  /*79e0*/  FFMA.FTZ R201, R201, R205, R171 ;  /* 0x000000cdc9c97223 */ /* 0x000fe200000100ab */
[----:B------:R-:W-:Y:S02]  /*79f0*/  FFMA.FTZ R202, R202, R204, R170 ;  /* 0x000000cccaca7223 */ /* 0x000fe400000100aa */
[----:B------:R-:W-:Y:S01]  /*7a00*/  FMUL.FTZ R200, R239, R2 ;  /* 0x00000002efc87220 */ /* 0x000fe20000410000 */
[----:B0-----:R-:W-:Y:S01]  /*7a10*/  LOP3.LUT R2, R252, 0x1f, RZ, 0xc0, !PT ;  /* 0x0000001ffc027812 */ /* 0x001fe200078ec0ff */
[----:B------:R-:W2:Y:S01]  /*7a20*/  LDL R205, [R1+0x13c] ;  /* 0x00013c0001cd7983 */ /* 0x000ea20000100800 */
[----:B------:R-:W-:Y:S01]  /*7a30*/  F2FP.BF16.F32.PACK_AB R179, R201, R202 ;  /* 0x000000cac9b3723e */ /* 0x000fe200000010ff */
[----:B------:R-:W-:Y:S01]  /*7a40*/  FFMA.FTZ R200, R200, R206, R172 ;  /* 0x000000cec8c87223 */ /* 0x000fe200000100ac */
[----:B------:R-:W-:Y:S01]  /*7a50*/  FFMA.FTZ R201, R199, R245, R173 ;  /* 0x000000f5c7c97223 */ /* 0x000fe200000100ad */
[----:B------:R-:W-:Y:S01]  /*7a60*/  LEA.HI.SX32 R199, R176, R2, 0x1d ;  /* 0x00000002b0c77211 */ /* 0x000fe200078feaff */
[----:B------:R-:W3:Y:S01]  /*7a70*/  LDL R252, [R1+0x138] ;  /* 0x0001380001fc7983 */ /* 0x000ee20000100800 */
[----:B------:R-:W-:-:S02]  /*7a80*/  F2FP.BF16.F32.PACK_AB R178, R203, R178 ;  /* 0x000000b2cbb2723e */ /* 0x000fc400000010ff */
[----:B------:R-:W-:Y:S01]  /*7a90*/  F2FP.BF16.F32.PACK_AB R176, R201, R200 ;  /* 0x000000c8c9b0723e */ /* 0x000fe200000010ff */
[----:B------:R-:W4:Y:S04]  /*7aa0*/  LDL R245, [R1+0x120] ;  /* 0x0001200001f57983 */ /* 0x000f280000100800 */
[----:B------:R-:W5:Y:S01]  /*7ab0*/  LDL R204, [R1+0x134] ;  /* 0x0001340001cc7983 */ /* 0x000f620000100800 */
[----:B-1----:R-:W-:-:S03]  /*7ac0*/  IMAD.WIDE.U32 R200, R199, 0x10, R246 ;  /* 0x00000010c7c87825 */ /* 0x002fc600078e00f6 */
[----:B------:R-:W5:Y:S04]  /*7ad0*/  LDL R206, [R1+0x124] ;  /* 0x0001240001ce7983 */ /* 0x000f680000100800 */
[----:B------:R0:W-:Y:S04]  /*7ae0*/  STG.E.128 desc[UR6][R200.64], R176 ;  /* 0x000000b0c8007986 */ /* 0x0001e8000c101d06 */
[----:B------:R-:W5:Y:S04]  /*7af0*/  LDL R203, [R1+0x108] ;  /* 0x0001080001cb7983 */ /* 0x000f680000100800 */
[----:B------:R-:W5:Y:S04]  /*7b00*/  LDL R202, [R1+0x10c] ;  /* 0x00010c0001ca7983 */ /* 0x000f680000100800 */
[----:B0-----:R-:W2:Y:S04]  /*7b10*/  LDL R179, [R1+0x128] ;  /* 0x0001280001b37983 */ /* 0x001ea80000100800 */
[----:B------:R-:W3:Y:S04]  /*7b20*/  LDL R200, [R1+0x12c] ;  /* 0x00012c0001c87983 */ /* 0x000ee80000100800 */
[----:B------:R-:W4:Y:S01]  /*7b30*/  LDL R201, [R1+0x130] ;  /* 0x0001300001c97983 */ /* 0x000f220000100800 */
[C---:B------:R-:W-:Y:S01]  /*7b40*/  FADD.FTZ R176, -R244.reuse, R190 ;  /* 0x000000bef4b07221 */ /* 0x040fe20000010100 */
[C---:B------:R-:W-:Y:S01]  /*7b50*/  FADD.FTZ R177, -R244.reuse, R189 ;  /* 0x000000bdf4b17221 */ /* 0x040fe20000010100 */
[----:B------:R-:W-:Y:S01]  /*7b60*/  FADD.FTZ R178, -R244, R188 ;  /* 0x000000bcf4b27221 */ /* 0x000fe20000010100 */
[----:B------:R-:W5:Y:S01]  /*7b70*/  LDL R190, [R1+0x100] ;  /* 0x0001000001be7983 */ /* 0x000f620000100800 */
[C---:B------:R-:W-:Y:S01]  /*7b80*/  FMUL.FTZ R176, R239.reuse, R176 ;  /* 0x000000b0efb07220 */ /* 0x040fe20000410000 */
[----:B------:R-:W-:-:S02]  /*7b90*/  FMUL.FTZ R177, R239, R177 ;  /* 0x000000b1efb17220 */ /* 0x000fc40000410000 */
[----:B------:R-:W5:Y:S04]  /*7ba0*/  LDL R189, [R1+0x104] ;  /* 0x0001040001bd7983 */ /* 0x000f680000100800 */
[----:B------:R-:W5:Y:S01]  /*7bb0*/  LDL R188, [R1+0x11c] ;  /* 0x00011c0001bc7983 */ /* 0x000f620000100800 */
[C---:B------:R-:W-:Y:S01]  /*7bc0*/  FADD.FTZ R185, -R244.reuse, R185 ;  /* 0x000000b9f4b97221 */ /* 0x040fe20000010100 */
[C---:B------:R-:W-:Y:S01]  /*7bd0*/  FMUL.FTZ R178, R239.reuse, R178 ;  /* 0x000000b2efb27220 */ /* 0x040fe20000410000 */
[----:B------:R-:W-:Y:S02]  /*7be0*/  FADD.FTZ R184, -R244, R184 ;  /* 0x000000b8f4b87221 */ /* 0x000fe40000010100 */
[----:B------:R-:W-:Y:S01]  /*7bf0*/  FMUL.FTZ R185, R239, R185 ;  /* 0x000000b9efb97220 */ /* 0x000fe20000410000 */
[----:B--2---:R-:W-:Y:S01]  /*7c00*/  FFMA.FTZ R176, R176, R179, R162 ;  /* 0x000000b3b0b07223 */ /* 0x004fe200000100a2 */
[----:B---3--:R-:W-:-:S02]  /*7c10*/  FFMA.FTZ R177, R177, R200, R163 ;  /* 0x000000c8b1b17223 */ /* 0x008fc400000100a3 */
[----:B------:R-:W2:Y:S03]  /*7c20*/  LDL R200, [R1+0x118] ;  /* 0x0001180001c87983 */ /* 0x000ea60000100800 */
[----:B------:R-:W-:Y:S01]  /*7c30*/  F2FP.BF16.F32.PACK_AB R179, R177, R176 ;  /* 0x000000b0b1b3723e */ /* 0x000fe200000010ff */
[----:B------:R-:W-:-:S04]  /*7c40*/  FADD.FTZ R176, -R244, R183 ;  /* 0x000000b7f4b07221 */ /* 0x000fc80000010100 */
[----:B------:R-:W-:Y:S01]  /*7c50*/  FMUL.FTZ R176, R239, R176 ;  /* 0x000000b0efb07220 */ /* 0x000fe20000410000 */
[----:B------:R-:W-:Y:S02]  /*7c60*/  FADD.FTZ R177, -R244, R187 ;  /* 0x000000bbf4b17221 */ /* 0x000fe40000010100 */
[----:B------:R-:W3:Y:S01]  /*7c70*/  LDL R187, [R1+0x114] ;  /* 0x0001140001bb7983 */ /* 0x000ee20000100800 */
[----:B----4-:R-:W-:-:S03]  /*7c80*/  FFMA.FTZ R176, R176, R201, R164 ;  /* 0x000000c9b0b07223 */ /* 0x010fc600000100a4 */
[----:B------:R-:W4:Y:S01]  /*7c90*/  LDL R201, [R1+0x110] ;  /* 0x0001100001c97983 */ /* 0x000f220000100800 */
[----:B------:R-:W-:-:S04]  /*7ca0*/  FADD.FTZ R183, -R244, R186 ;  /* 0x000000baf4b77221 */ /* 0x000fc80000010100 */
[C---:B------:R-:W-:Y:S01]  /*7cb0*/  FMUL.FTZ R183, R239.reuse, R183 ;  /* 0x000000b7efb77220 */ /* 0x040fe20000410000 */
[C---:B------:R-:W-:Y:S01]  /*7cc0*/  FMUL.FTZ R177, R239.reuse, R177 ;  /* 0x000000b1efb17220 */ /* 0x040fe20000410000 */
[----:B------:R-:W-:Y:S01]  /*7cd0*/  FFMA.FTZ R186, R178, R252, R166 ;  /* 0x000000fcb2ba7223 */ /* 0x000fe200000100a6 */
[----:B------:R-:W-:Y:S01]  /*7ce0*/  FMUL.FTZ R184, R239, R184 ;  /* 0x000000b8efb87220 */ /* 0x000fe20000410000 */
[----:B------:R-:W-:Y:S01]  /*7cf0*/  FFMA.FTZ R183, R183, R205, R167 ;  /* 0x000000cdb7b77223 */ /* 0x000fe200000100a7 */
[----:B------:R-:W-:Y:S01]  /*7d00*/  FFMA.FTZ R178, R185, R245, R160 ;  /* 0x000000f5b9b27223 */ /* 0x000fe200000100a0 */
[----:B-----5:R-:W-:Y:S01]  /*7d10*/  FFMA.FTZ R185, R177, R204, R165 ;  /* 0x000000ccb1b97223 */ /* 0x020fe200000100a5 */
[----:B------:R-:W-:Y:S01]  /*7d20*/  FFMA.FTZ R184, R184, R206, R161 ;  /* 0x000000ceb8b87223 */ /* 0x000fe200000100a1 */
[C---:B------:R-:W-:Y:S01]  /*7d30*/  FADD.FTZ R6, -R244.reuse, R6 ;  /* 0x00000006f4067221 */ /* 0x040fe20000010100 */
[----:B------:R-:W-:Y:S01]  /*7d40*/  F2FP.BF16.F32.PACK_AB R177, R183, R186 ;  /* 0x000000bab7b1723e */ /* 0x000fe200000010ff */
[C---:B------:R-:W-:Y:S01]  /*7d50*/  FADD.FTZ R7, -R244.reuse, R7 ;  /* 0x00000007f4077221 */ /* 0x040fe20000010100 */
[----:B------:R-:W-:Y:S01]  /*7d60*/  IADD3 R183, PT, PT, R199, 0x20, RZ ;  /* 0x00000020c7b77810 */ /* 0x000fe20007ffe0ff */
[----:B------:R-:W-:Y:S01]  /*7d70*/  FADD.FTZ R3, -R244, R3 ;  /* 0x00000003f4037221 */ /* 0x000fe20000010100 */
[----:B------:R-:W-:Y:S01]  /*7d80*/  F2FP.BF16.F32.PACK_AB R178, R184, R178 ;  /* 0x000000b2b8b2723e */ /* 0x000fe200000010ff */
[----:B------:R-:W-:Y:S01]  /*7d90*/  FADD.FTZ R5, -R244, R5 ;  /* 0x00000005f4057221 */ /* 0x000fe20000010100 */
[----:B------:R-:W-:Y:S01]  /*7da0*/  F2FP.BF16.F32.PACK_AB R176, R185, R176 ;  /* 0x000000b0b9b0723e */ /* 0x000fe200000010ff */
[----:B------:R-:W-:-:S04]  /*7db0*/  IMAD.WIDE.U32 R184, R183, 0x10, R246 ;  /* 0x00000010b7b87825 */ /* 0x000fc800078e00f6 */
[C---:B------:R-:W-:Y:S01]  /*7dc0*/  FADD.FTZ R4, -R244.reuse, R4 ;  /* 0x00000004f4047221 */ /* 0x040fe20000010100 */
[C---:B------:R-:W-:Y:S01]  /*7dd0*/  FADD.FTZ R205, -R244.reuse, R216 ;  /* 0x000000d8f4cd7221 */ /* 0x040fe20000010100 */
[C---:B------:R-:W-:Y:S01]  /*7de0*/  FMUL.FTZ R7, R239.reuse, R7 ;  /* 0x00000007ef077220 */ /* 0x040fe20000410000 */
[C---:B------:R-:W-:Y:S01]  /*7df0*/  FMUL.FTZ R3, R239.reuse, R3 ;  /* 0x00000003ef037220 */ /* 0x040fe20000410000 */
[----:B------:R0:W-:Y:S01]  /*7e00*/  STG.E.128 desc[UR6][R184.64], R176 ;  /* 0x000000b0b8007986 */ /* 0x0001e2000c101d06 */
[C---:B------:R-:W-:Y:S01]  /*7e10*/  FMUL.FTZ R5, R239.reuse, R5 ;  /* 0x00000005ef057220 */ /* 0x040fe20000410000 */
[----:B------:R-:W-:Y:S01]  /*7e20*/  FMUL.FTZ R4, R239, R4 ;  /* 0x00000004ef047220 */ /* 0x000fe20000410000 */
[C---:B------:R-:W-:Y:S01]  /*7e30*/  FADD.FTZ R206, -R244.reuse, R215 ;  /* 0x000000d7f4ce7221 */ /* 0x040fe20000010100 */
[----:B------:R-:W5:Y:S01]  /*7e40*/  LDL R252, [R1+0xdc] ;  /* 0x0000dc0001fc7983 */ /* 0x000f620000100800 */
[----:B------:R-:W-:-:S03]  /*7e50*/  FADD.FTZ R16, -R244, R16 ;  /* 0x00000010f4107221 */ /* 0x000fc60000010100 */
[----:B------:R-:W5:Y:S01]  /*7e60*/  LDL R245, [R1+0xd4] ;  /* 0x0000d40001f57983 */ /* 0x000f620000100800 */
[C---:B------:R-:W-:Y:S01]  /*7e70*/  FADD.FTZ R204, -R244.reuse, R237 ;  /* 0x000000edf4cc7221 */ /* 0x040fe20000010100 */
[C---:B------:R-:W-:Y:S01]  /*7e80*/  FADD.FTZ R19, -R244.reuse, R19 ;  /* 0x00000013f4137221 */ /* 0x040fe20000010100 */
[C---:B------:R-:W-:Y:S01]  /*7e90*/  FADD.FTZ R18, -R244.reuse, R18 ;  /* 0x00000012f4127221 */ /* 0x040fe20000010100 */
[C---:B------:R-:W-:Y:S01]  /*7ea0*/  FADD.FTZ R183, -R244.reuse, R211 ;  /* 0x000000d3f4b77221 */ /* 0x040fe20000010100 */
[C---:B------:R-:W-:Y:S01]  /*7eb0*/  FADD.FTZ R186, -R244.reuse, R207 ;  /* 0x000000cff4ba7221 */ /* 0x040fe20000010100 */
[----:B------:R-:W5:Y:S01]  /*7ec0*/  LDL R216, [R1+0x80] ;  /* 0x0000800001d87983 */ /* 0x000f620000100800 */
[C---:B0-----:R-:W-:Y:S01]  /*7ed0*/  FADD.FTZ R176, -R244.reuse, R181 ;  /* 0x000000b5f4b07221 */ /* 0x041fe20000010100 */
[----:B------:R-:W-:-:S03]  /*7ee0*/  FADD.FTZ R177, -R244, R182 ;  /* 0x000000b6f4b17221 */ /* 0x000fc60000010100 */
[C---:B------:R-:W-:Y:S01]  /*7ef0*/  FMUL.FTZ R176, R239.reuse, R176 ;  /* 0x000000b0efb07220 */ /* 0x040fe20000410000 */
[----:B------:R-:W-:-:S03]  /*7f00*/  FMUL.FTZ R177, R239, R177 ;  /* 0x000000b1efb17220 */ /* 0x000fc60000410000 */
[----:B------:R-:W-:Y:S01]  /*7f10*/  FFMA.FTZ R176, R176, R203, R154 ;  /* 0x000000cbb0b07223 */ /* 0x000fe2000001009a */
[----:B------:R-:W-:-:S05]  /*7f20*/  FFMA.FTZ R177, R177, R202, R155 ;  /* 0x000000cab1b17223 */ /* 0x000fca000001009b */
[----:B------:R-:W-:Y:S01]  /*7f30*/  F2FP.BF16.F32.PACK_AB R179, R177, R176 ;  /* 0x000000b0b1b3723e */ /* 0x000fe200000010ff */
[----:B------:R-:W-:Y:S01]  /*7f40*/  FMUL.FTZ R177, R239, R6 ;  /* 0x00000006efb17220 */ /* 0x000fe20000410000 */
[----:B------:R-:W-:Y:S01]  /*7f50*/  FADD.FTZ R176, -R244, R180 ;  /* 0x000000b4f4b07221 */ /* 0x000fe20000010100 */
[----:B------:R-:W-:Y:S01]  /*7f60*/  FFMA.FTZ R7, R7, R189, R153 ;  /* 0x000000bd07077223 */ /* 0x000fe20000010099 */
[----:B------:R-:W-:Y:S01]  /*7f70*/  FFMA.FTZ R5, R5, R188, R159 ;  /* 0x000000bc05057223 */ /* 0x000fe2000001009f */
[----:B------:R-:W-:Y:S01]  /*7f80*/  FFMA.FTZ R177, R177, R190, R152 ;  /* 0x000000beb1b17223 */ /* 0x000fe20000010098 */
[----:B------:R-:W-:-:S04]  /*7f90*/  FMUL.FTZ R176, R239, R176 ;  /* 0x000000b0efb07220 */ /* 0x000fc80000410000 */
[----:B------:R-:W-:Y:S01]  /*7fa0*/  F2FP.BF16.F32.PACK_AB R178, R7, R177 ;  /* 0x000000b107b2723e */ /* 0x000fe200000010ff */
[C---:B------:R-:W-:Y:S01]  /*7fb0*/  FADD.FTZ R190, -R244.reuse, R223 ;  /* 0x000000dff4be7221 */ /* 0x040fe20000010100 */
[C---:B------:R-:W-:Y:S01]  /*7fc0*/  FADD.FTZ R188, -R244.reuse, R224 ;  /* 0x000000e0f4bc7221 */ /* 0x040fe20000010100 */
[----:B------:R-:W5:Y:S01]  /*7fd0*/  LDL R223, [R1+0xc0] ;  /* 0x0000c00001df7983 */ /* 0x000f620000100800 */
[C---:B------:R-:W-:Y:S01]  /*7fe0*/  FADD.FTZ R7, -R244.reuse, R11 ;  /* 0x0000000bf4077221 */ /* 0x040fe20000010100 */
[C---:B------:R-:W-:Y:S02]  /*7ff0*/  FADD.FTZ R11, -R244.reuse, R17 ;  /* 0x00000011f40b7221 */ /* 0x040fe40000010100 */
[----:B------:R-:W5:Y:S01]  /*8000*/  LDL R224, [R1+0xcc] ;  /* 0x0000cc0001e07983 */ /* 0x000f620000100800 */
[C---:B------:R-:W-:Y:S01]  /*8010*/  FADD.FTZ R17, -R244.reuse, R192 ;  /* 0x000000c0f4117221 */ /* 0x040fe20000010100 */
[C---:B------:R-:W-:Y:S01]  /*8020*/  FADD.FTZ R192, -R244.reuse, R221 ;  /* 0x000000ddf4c07221 */ /* 0x040fe20000010100 */
[----:B------:R-:W-:Y:S01]  /*8030*/  FADD.FTZ R189, -R244, R225 ;  /* 0x000000e1f4bd7221 */ /* 0x000fe20000010100 */
[----:B------:R-:W5:Y:S04]  /*8040*/  LDL R221, [R1+0xd0] ;  /* 0x0000d00001dd7983 */ /* 0x000f680000100800 */
[----:B------:R-:W5:Y:S01]  /*8050*/  LDL R225, [R1+0xc8] ;  /* 0x0000c80001e17983 */ /* 0x000f620000100800 */
[----:B--2---:R-:W-:-:S05]  /*8060*/  FFMA.FTZ R3, R3, R200, R158 ;  /* 0x000000c803037223 */ /* 0x004fca000001009e */
[----:B------:R-:W-:Y:S02]  /*8070*/  F2FP.BF16.F32.PACK_AB R177, R5, R3 ;  /* 0x0000000305b1723e */ /* 0x000fe400000010ff */
[----:B------:R-:W-:Y:S01]  /*8080*/  IADD3 R3, PT, PT, R199, 0x40, RZ ;  /* 0x00000040c7037810 */ /* 0x000fe20007ffe0ff */
[----:B---3--:R-:W-:Y:S01]  /*8090*/  FFMA.FTZ R4, R4, R187, R157 ;  /* 0x000000bb04047223 */ /* 0x008fe2000001009d */
[----:B----4-:R-:W-:-:S05]  /*80a0*/  FFMA.FTZ R6, R176, R201, R156 ;  /* 0x000000c9b0067223 */ /* 0x010fca000001009c */
[----:B------:R-:W-:Y:S01]  /*80b0*/  F2FP.BF16.F32.PACK_AB R176, R4, R6 ;  /* 0x0000000604b0723e */ /* 0x000fe200000010ff */
[----:B------:R-:W-:-:S04]  /*80c0*/  IMAD.WIDE.U32 R4, R3, 0x10, R246 ;  /* 0x0000001003047825 */ /* 0x000fc800078e00f6 */
[C---:B------:R-:W-:Y:S01]  /*80d0*/  FADD.FTZ R3, -R244.reuse, R14 ;  /* 0x0000000ef4037221 */ /* 0x040fe20000010100 */
[C---:B------:R-:W-:Y:S01]  /*80e0*/  FADD.FTZ R6, -R244.reuse, R10 ;  /* 0x0000000af4067221 */ /* 0x040fe20000010100 */
[C---:B------:R-:W-:Y:S01]  /*80f0*/  FADD.FTZ R10, -R244.reuse, R15 ;  /* 0x0000000ff40a7221 */ /* 0x040fe20000010100 */
[----:B------:R0:W-:Y:S01]  /*8100*/  STG.E.128 desc[UR6][R4.64], R176 ;  /* 0x000000b004007986 */ /* 0x0001e2000c101d06 */
[C---:B------:R-:W-:Y:S01]  /*8110*/  FADD.FTZ R14, -R244.reuse, R21 ;  /* 0x00000015f40e7221 */ /* 0x040fe20000010100 */
[C---:B------:R-:W-:Y:S01]  /*8120*/  FADD.FTZ R15, -R244.reuse, R20 ;  /* 0x00000014f40f7221 */ /* 0x040fe20000010100 */
[C---:B------:R-:W-:Y:S01]  /*8130*/  FADD.FTZ R21, -R244.reuse, R198 ;  /* 0x000000c6f4157221 */ /* 0x040fe20000010100 */
[C---:B------:R-:W-:Y:S01]  /*8140*/  FADD.FTZ R20, -R244.reuse, R197 ;  /* 0x000000c5f4147221 */ /* 0x040fe20000010100 */
[C---:B------:R-:W-:Y:S01]  /*8150*/  FADD.FTZ R198, -R244.reuse, R231 ;  /* 0x000000e7f4c67221 */ /* 0x040fe20000010100 */
[C---:B------:R-:W-:Y:S01]  /*8160*/  FADD.FTZ R197, -R244.reuse, R233 ;  /* 0x000000e9f4c57221 */ /* 0x040fe20000010100 */
[----:B------:R-:W2:Y:S04]  /*8170*/  LDL R231, [R1+0xe0] ;  /* 0x0000e00001e77983 */ /* 0x000ea80000100800 */
[----:B------:R-:W3:Y:S01]  /*8180*/  LDL R233, [R1+0xe8] ;  /* 0x0000e80001e97983 */ /* 0x000ee20000100800 */
[C---:B0-----:R-:W-:Y:S01]  /*8190*/  FADD.FTZ R5, -R244.reuse, R8 ;  /* 0x00000008f4057221 */ /* 0x041fe20000010100 */
[C---:B------:R-:W-:Y:S01]  /*81a0*/  FADD.FTZ R8, -R244.reuse, R12 ;  /* 0x0000000cf4087221 */ /* 0x040fe20000010100 */
[C---:B------:R-:W-:Y:S01]  /*81b0*/  FADD.FTZ R12, -R244.reuse, R22 ;  /* 0x00000016f40c7221 */ /* 0x040fe20000010100 */
[C---:B------:R-:W-:Y:S01]  /*81c0*/  FADD.FTZ R22, -R244.reuse, R196 ;  /* 0x000000c4f4167221 */ /* 0x040fe20000010100 */
[----:B------:R-:W-:-:S02]  /*81d0*/  FADD.FTZ R196, -R244, R232 ;  /* 0x000000e8f4c47221 */ /* 0x000fc40000010100 */
[----:B------:R-:W4:Y:S01]  /*81e0*/  LDL R232, [R1+0xec] ;  /* 0x0000ec0001e87983 */ /* 0x000f220000100800 */
[C---:B------:R-:W-:Y:S01]  /*81f0*/  FADD.FTZ R4, -R244.reuse, R9 ;  /* 0x00000009f4047221 */ /* 0x040fe20000010100 */
[C---:B------:R-:W-:Y:S01]  /*8200*/  FADD.FTZ R9, -R244.reuse, R13 ;  /* 0x0000000df4097221 */ /* 0x040fe20000010100 */
[C---:B------:R-:W-:Y:S01]  /*8210*/  FADD.FTZ R13, -R244.reuse, R23 ;  /* 0x00000017f40d7221 */ /* 0x040fe20000010100 */
[C---:B------:R-:W-:Y:S01]  /*8220*/  FADD.FTZ R177, -R244.reuse, R193 ;  /* 0x000000c1f4b17221 */ /* 0x040fe20000010100 */
[C---:B------:R-:W-:Y:S01]  /*8230*/  FADD.FTZ R23, -R244.reuse, R195 ;  /* 0x000000c3f4177221 */ /* 0x040fe20000010100 */
[C---:B------:R-:W-:Y:S01]  /*8240*/  FADD.FTZ R193, -R244.reuse, R220 ;  /* 0x000000dcf4c17221 */ /* 0x040fe20000010100 */
[C---:B------:R-:W-:Y:S01]  /*8250*/  FADD.FTZ R201, -R244.reuse, R229 ;  /* 0x000000e5f4c97221 */ /* 0x040fe20000010100 */
[----:B------:R-:W5:Y:S01]  /*8260*/  LDL R220, [R1+0xf4] ;  /* 0x0000f40001dc7983 */ /* 0x000f620000100800 */
[----:B------:R-:W-:-:S03]  /*8270*/  FADD.FTZ R195, -R244, R227 ;  /* 0x000000e3f4c37221 */ /* 0x000fc60000010100 */
[----:B------:R-:W5:Y:S04]  /*8280*/  LDL R229, [R1+0xf0] ;  /* 0x0000f00001e57983 */ /* 0x000f680000100800 */
[----:B------:R-:W5:Y:S01]  /*8290*/  LDL R227, [R1+0xe4] ;  /* 0x0000e40001e37983 */ /* 0x000f620000100800 */
[----:B------:R-:W-:-:S03]  /*82a0*/  FADD.FTZ R187, -R244, R219 ;  /* 0x000000dbf4bb7221 */ /* 0x000fc60000010100 */
[----:B------:R-:W5:Y:S01]  /*82b0*/  LDL R219, [R1+0xc4] ;  /* 0x0000c40001db7983 */ /* 0x000f620000100800 */
[C---:B------:R-:W-:Y:S01]  /*82c0*/  FADD.FTZ R176, -R244.reuse, R194 ;  /* 0x000000c2f4b07221 */ /* 0x040fe20000010100 */
[C---:B------:R-:W-:Y:S01]  /*82d0*/  FADD.FTZ R178, -R244.reuse, R191 ;  /* 0x000000bff4b27221 */ /* 0x040fe20000010100 */
[C---:B------:R-:W-:Y:S01]  /*82e0*/  FADD.FTZ R191, -R244.reuse, R222 ;  /* 0x000000def4bf7221 */ /* 0x040fe20000010100 */
[C---:B------:R-:W-:Y:S01]  /*82f0*/  FADD.FTZ R194, -R244.reuse, R218 ;  /* 0x000000daf4c27221 */ /* 0x040fe20000010100 */
[----:B------:R-:W5:Y:S04]  /*8300*/  LDL R222, [R1+0xd8] ;  /* 0x0000d80001de7983 */ /* 0x000f680000100800 */
[----:B------:R-:W5:Y:S01]  /*8310*/  LDL R218, [R1+0xfc] ;  /* 0x0000fc0001da7983 */ /* 0x000f620000100800 */
[----:B------:R-:W-:-:S03]  /*8320*/  FADD.FTZ R200, -R244, R230 ;  /* 0x000000e6f4c87221 */ /* 0x000fc60000010100 */
[----:B------:R-:W5:Y:S01]  /*8330*/  LDL R230, [R1+0xf8] ;  /* 0x0000f80001e67983 */ /* 0x000f620000100800 */
[C---:B------:R-:W-:Y:S01]  /*8340*/  FADD.FTZ R181, -R244.reuse, R214 ;  /* 0x000000d6f4b57221 */ /* 0x040fe20000010100 */
[C---:B------:R-:W-:Y:S01]  /*8350*/  FADD.FTZ R185, -R244.reuse, R209 ;  /* 0x000000d1f4b97221 */ /* 0x040fe20000010100 */
[C---:B------:R-:W-:Y:S01]  /*8360*/  FMUL.FTZ R215, R239.reuse, R17 ;  /* 0x00000011efd77220 */ /* 0x040fe20000410000 */
[C---:B------:R-:W-:Y:S01]  /*8370*/  FMUL.FTZ R17, R239.reuse, R21 ;  /* 0x00000015ef117220 */ /* 0x040fe20000410000 */
[C---:B------:R-:W-:Y:S01]  /*8380*/  FMUL.FTZ R21, R239.reuse, R177 ;  /* 0x000000b1ef157220 */ /* 0x040fe20000410000 */
[C---:B------:R-:W-:Y:S01]  /*8390*/  FMUL.FTZ R177, R239.reuse, R181 ;  /* 0x000000b5efb17220 */ /* 0x040fe20000410000 */
[C---:B------:R-:W-:Y:S01]  /*83a0*/  FMUL.FTZ R181, R239.reuse, R185 ;  /* 0x000000b9efb57220 */ /* 0x040fe20000410000 */
[C---:B------:R-:W-:Y:S01]  /*83b0*/  FMUL.FTZ R185, R239.reuse, R189 ;  /* 0x000000bdefb97220 */ /* 0x040fe20000410000 */
[C---:B------:R-:W-:Y:S01]  /*83c0*/  FADD.FTZ R180, -R244.reuse, R213 ;  /* 0x000000d5f4b47221 */ /* 0x040fe20000010100 */
        /* <DEDUP_REMOVED lines=25> */
[C---:B------:R-:W-:Y:S01]  /*8560*/  FADD.FTZ R202, -R244.reuse, R228 ;  /* 0x000000e4f4ca7221 */ /* 0x040fe20000010100 */
[----:B------:R-:W-:Y:S01]  /*8570*/  FADD.FTZ R203, -R244, R226 ;  /* 0x000000e2f4cb7221 */ /* 0x000fe20000010100 */
[----:B------:R-:W5:Y:S01]  /*8580*/  LDL R228, [R1+0xb4] ;  /* 0x0000b40001e47983 */ /* 0x000f620000100800 */
[C---:B------:R-:W-:Y:S01]  /*8590*/  FMUL.FTZ R6, R239.reuse, R6 ;  /* 0x00000006ef067220 */ /* 0x040fe20000410000 */
[----:B------:R-:W-:-:S02]  /*85a0*/  FMUL.FTZ R13, R239, R13 ;  /* 0x0000000def0d7220 */ /* 0x000fc40000410000 */
[----:B------:R-:W5:Y:S01]  /*85b0*/  LDL R226, [R1+0xa0] ;  /* 0x0000a00001e27983 */ /* 0x000f620000100800 */
[C---:B------:R-:W-:Y:S01]  /*85c0*/  FADD.FTZ R211, -R244.reuse, R238 ;  /* 0x000000eef4d37221 */ /* 0x040fe20000010100 */
[----:B------:R-:W-:Y:S02]  /*85d0*/  FADD.FTZ R207, -R244, R217 ;  /* 0x000000d9f4cf7221 */ /* 0x000fe40000010100 */
[----:B------:R-:W5:Y:S01]  /*85e0*/  LDL R217, [R1+0x9c] ;  /* 0x00009c0001d97983 */ /* 0x000f620000100800 */
[----:B--2---:R-:W-:Y:S01]  /*85f0*/  FFMA.FTZ R205, R7, R231, R144 ;  /* 0x000000e707cd7223 */ /* 0x004fe20000010090 */
[----:B----4-:R-:W-:Y:S01]  /*8600*/  FFMA.FTZ R10, R10, R232, R147 ;  /* 0x000000e80a0a7223 */ /* 0x010fe20000010093 */
[----:B---3--:R-:W-:Y:S01]  /*8610*/  FFMA.FTZ R7, R9, R233, R146 ;  /* 0x000000e909077223 */ /* 0x008fe20000010092 */
[----:B-----5:R-:W-:-:S04]  /*8620*/  FFMA.FTZ R4, R4, R220, R149 ;  /* 0x000000dc04047223 */ /* 0x020fc80000010095 */
[----:B------:R-:W-:Y:S01]  /*8630*/  F2FP.BF16.F32.PACK_AB R7, R10, R7 ;  /* 0x000000070a07723e */ /* 0x000fe200000010ff */
[----:B------:R-:W-:Y:S01]  /*8640*/  FFMA.FTZ R10, R15, R223, R136 ;  /* 0x000000df0f0a7223 */ /* 0x000fe20000010088 */
[----:B------:R-:W-:Y:S01]  /*8650*/  FFMA.FTZ R15, R16, R224, R139 ;  /* 0x000000e0100f7223 */ /* 0x000fe2000001008b */
[----:B------:R-:W-:Y:S01]  /*8660*/  FFMA.FTZ R204, R3, R229, R148 ;  /* 0x000000e503cc7223 */ /* 0x000fe20000010094 */
[----:B------:R-:W2:Y:S01]  /*8670*/  LDL R16, [R1+0xbc] ;  /* 0x0000bc0001107983 */ /* 0x000ea20000100800 */
[----:B------:R-:W-:-:S03]  /*8680*/  FFMA.FTZ R8, R8, R227, R145 ;  /* 0x000000e308087223 */ /* 0x000fc60000010091 */
[----:B------:R-:W3:Y:S01]  /*8690*/  LDL R229, [R1+0xb0] ;  /* 0x0000b00001e57983 */ /* 0x000ee20000100800 */
[----:B------:R-:W-:-:S03]  /*86a0*/  F2FP.BF16.F32.PACK_AB R4, R4, R204 ;  /* 0x000000cc0404723e */ /* 0x000fc600000010ff */
[----:B------:R-:W4:Y:S01]  /*86b0*/  LDL R227, [R1+0xb8] ;  /* 0x0000b80001e37983 */ /* 0x000f220000100800 */
[----:B------:R-:W-:Y:S01]  /*86c0*/  FFMA.FTZ R204, R11, R221, R140 ;  /* 0x000000dd0bcc7223 */ /* 0x000fe2000001008c */
[----:B------:R-:W-:Y:S01]  /*86d0*/  FFMA.FTZ R11, R18, R225, R138 ;  /* 0x000000e1120b7223 */ /* 0x000fe2000001008a */
[----:B------:R-:W-:Y:S01]  /*86e0*/  FFMA.FTZ R19, R19, R219, R137 ;  /* 0x000000db13137223 */ /* 0x000fe20000010089 */
[----:B------:R-:W5:Y:S04]  /*86f0*/  LDL R225, [R1+0xa8] ;  /* 0x0000a80001e17983 */ /* 0x000f680000100800 */
[----:B------:R-:W5:Y:S04]  /*8700*/  LDL R224, [R1+0xac] ;  /* 0x0000ac0001e07983 */ /* 0x000f680000100800 */
[----:B------:R-:W5:Y:S01]  /*8710*/  LDL R219, [R1+0x94] ;  /* 0x0000940001db7983 */ /* 0x000f620000100800 */
[----:B------:R-:W-:Y:S01]  /*8720*/  FFMA.FTZ R9, R6, R218, R151 ;  /* 0x000000da06097223 */ /* 0x000fe20000010097 */
[----:B------:R-:W-:-:S02]  /*8730*/  FFMA.FTZ R13, R13, R222, R142 ;  /* 0x000000de0d0d7223 */ /* 0x000fc4000001008e */
[----:B------:R-:W5:Y:S04]  /*8740*/  LDL R223, [R1+0xa4] ;  /* 0x0000a40001df7983 */ /* 0x000f680000100800 */
[----:B------:R-:W5:Y:S04]  /*8750*/  LDL R222, [R1+0x88] ;  /* 0x0000880001de7983 */ /* 0x000f680000100800 */
[----:B------:R-:W5:Y:S04]  /*8760*/  LDL R221, [R1+0x8c] ;  /* 0x00008c0001dd7983 */ /* 0x000f680000100800 */
[----:B------:R-:W5:Y:S04]  /*8770*/  LDL R220, [R1+0x90] ;  /* 0x0000900001dc7983 */ /* 0x000f680000100800 */
[----:B------:R-:W5:Y:S01]  /*8780*/  LDL R218, [R1+0x98] ;  /* 0x0000980001da7983 */ /* 0x000f620000100800 */
[----:B------:R-:W-:-:S03]  /*8790*/  FMUL.FTZ R3, R239, R211 ;  /* 0x000000d3ef037220 */ /* 0x000fc60000410000 */
[----:B------:R-:W5:Y:S01]  /*87a0*/  LDL R211, [R1+0x84] ;  /* 0x0000840001d37983 */ /* 0x000f620000100800 */
[----:B------:R-:W-:Y:S01]  /*87b0*/  FMUL.FTZ R5, R239, R5 ;  /* 0x00000005ef057220 */ /* 0x000fe20000410000 */
[----:B------:R-:W-:Y:S02]  /*87c0*/  F2FP.BF16.F32.PACK_AB R6, R8, R205 ;  /* 0x000000cd0806723e */ /* 0x000fe400000010ff */
[----:B------:R-:W-:Y:S01]  /*87d0*/  IADD3 R8, PT, PT, R199, 0x60, RZ ;  /* 0x00000060c7087810 */ /* 0x000fe20007ffe0ff */
[----:B------:R-:W-:Y:S01]  /*87e0*/  FFMA.FTZ R5, R5, R230, R150 ;  /* 0x000000e605057223 */ /* 0x000fe20000010096 */
[C---:B------:R-:W-:Y:S01]  /*87f0*/  FMUL.FTZ R12, R239.reuse, R12 ;  /* 0x0000000cef0c7220 */ /* 0x040fe20000410000 */
[----:B------:R-:W-:Y:S01]  /*8800*/  FMUL.FTZ R14, R239, R14 ;  /* 0x0000000eef0e7220 */ /* 0x000fe20000410000 */
[----:B------:R-:W-:Y:S01]  /*8810*/  F2FP.BF16.F32.PACK_AB R11, R15, R11 ;  /* 0x0000000b0f0b723e */ /* 0x000fe200000010ff */
[----:B------:R-:W-:Y:S01]  /*8820*/  FMUL.FTZ R22, R239, R22 ;  /* 0x00000016ef167220 */ /* 0x000fe20000410000 */
[----:B------:R-:W-:Y:S01]  /*8830*/  F2FP.BF16.F32.PACK_AB R5, R9, R5 ;  /* 0x000000050905723e */ /* 0x000fe200000010ff */
[----:B------:R-:W-:-:S04]  /*8840*/  IMAD.WIDE.U32 R8, R8, 0x10, R246 ;  /* 0x0000001008087825 */ /* 0x000fc800078e00f6 */
[----:B------:R-:W-:Y:S01]  /*8850*/  FFMA.FTZ R14, R14, R252, R143 ;  /* 0x000000fc0e0e7223 */ /* 0x000fe2000001008f */
[----:B------:R-:W-:Y:S01]  /*8860*/  FFMA.FTZ R12, R12, R245, R141 ;  /* 0x000000f50c0c7223 */ /* 0x000fe2000001008d */
[----:B------:R-:W-:Y:S01]  /*8870*/  F2FP.BF16.F32.PACK_AB R10, R19, R10 ;  /* 0x0000000a130a723e */ /* 0x000fe200000010ff */
[C---:B------:R-:W-:Y:S01]  /*8880*/  FMUL.FTZ R23, R239.reuse, R23 ;  /* 0x00000017ef177220 */ /* 0x040fe20000410000 */
[----:B------:R0:W-:Y:S01]  /*8890*/  STG.E.128 desc[UR6][R8.64], R4 ;  /* 0x0000000408007986 */ /* 0x0001e2000c101d06 */
[C---:B------:R-:W-:Y:S01]  /*88a0*/  FMUL.FTZ R178, R239.reuse, R178 ;  /* 0x000000b2efb27220 */ /* 0x040fe20000410000 */
[C---:B------:R-:W-:Y:S01]  /*88b0*/  FADD.FTZ R179, -R244.reuse, R208 ;  /* 0x000000d0f4b37221 */ /* 0x040fe20000010100 */
[----:B------:R-:W-:Y:S01]  /*88c0*/  FADD.FTZ R182, -R244, R212 ;  /* 0x000000d4f4b67221 */ /* 0x000fe20000010100 */
[C---:B------:R-:W-:Y:S01]  /*88d0*/  FMUL.FTZ R213, R239.reuse, R207 ;  /* 0x000000cfefd57220 */ /* 0x040fe20000410000 */
[C---:B------:R-:W-:Y:S01]  /*88e0*/  FMUL.FTZ R186, R239.reuse, R186 ;  /* 0x000000baefba7220 */ /* 0x040fe20000410000 */
[----:B------:R-:W5:Y:S01]  /*88f0*/  LDL R230, [R1+0x78] ;  /* 0x0000780001e67983 */ /* 0x000f620000100800 */
[----:B------:R-:W-:-:S03]  /*8900*/  FMUL.FTZ R183, R239, R183 ;  /* 0x000000b7efb77220 */ /* 0x000fc60000410000 */
[----:B------:R-:W5:Y:S04]  /*8910*/  LDL R232, [R1+0x70] ;  /* 0x0000700001e87983 */ /* 0x000f680000100800 */
[----:B------:R-:W5:Y:S01]  /*8920*/  LDL R231, [R1+0x74] ;  /* 0x0000740001e77983 */ /* 0x000f620000100800 */
[C---:B0-----:R-:W-:Y:S02]  /*8930*/  IADD3 R4, PT, PT, R199.reuse, 0x80, RZ ;  /* 0x00000080c7047810 */ /* 0x041fe40007ffe0ff */
[----:B------:R-:W-:Y:S02]  /*8940*/  F2FP.BF16.F32.PACK_AB R9, R14, R13 ;  /* 0x0000000d0e09723e */ /* 0x000fe400000010ff */
[----:B------:R-:W-:Y:S01]  /*8950*/  F2FP.BF16.F32.PACK_AB R8, R12, R204 ;  /* 0x000000cc0c08723e */ /* 0x000fe200000010ff */
[----:B------:R-:W-:Y:S01]  /*8960*/  IMAD.WIDE.U32 R4, R4, 0x10, R246 ;  /* 0x0000001004047825 */ /* 0x000fe200078e00f6 */
[----:B------:R-:W-:-:S02]  /*8970*/  IADD3 R7, PT, PT, R199, 0x100, RZ ;  /* 0x00000100c7077810 */ /* 0x000fc40007ffe0ff */
[----:B------:R-:W-:Y:S02]  /*8980*/  IADD3 R6, PT, PT, R199, 0x120, RZ ;  /* 0x00000120c7067810 */ /* 0x000fe40007ffe0ff */
[----:B------:R0:W-:Y:S01]  /*8990*/  STG.E.128 desc[UR6][R4.64], R8 ;  /* 0x0000000804007986 */ /* 0x0001e2000c101d06 */
[----:B------:R-:W-:Y:S01]  /*89a0*/  FMUL.FTZ R212, R239, R206 ;  /* 0x000000ceefd47220 */ /* 0x000fe20000410000 */
[----:B------:R-:W-:-:S04]  /*89b0*/  IMAD.WIDE.U32 R204, R7, 0x10, R246 ;  /* 0x0000001007cc7825 */ /* 0x000fc800078e00f6 */
[----:B------:R-:W-:Y:S01]  /*89c0*/  FMUL.FTZ R179, R239, R179 ;  /* 0x000000b3efb37220 */ /* 0x000fe20000410000 */
[----:B------:R-:W-:-:S04]  /*89d0*/  IMAD.WIDE.U32 R206, R6, 0x10, R246 ;  /* 0x0000001006ce7825 */ /* 0x000fc800078e00f6 */
[----:B------:R-:W-:Y:S02]  /*89e0*/  FFMA.FTZ R6, R23, R226, R128 ;  /* 0x000000e217067223 */ /* 0x000fe40000010080 */
[----:B------:R-:W5:Y:S01]  /*89f0*/  LDL R23, [R1+0x68] ;  /* 0x0000680001177983 */ /* 0x000f620000100800 */
[----:B------:R-:W-:Y:S01]  /*8a00*/  FMUL.FTZ R182, R239, R182 ;  /* 0x000000b6efb67220 */ /* 0x000fe20000410000 */
[C---:B------:R-:W-:Y:S02]  /*8a10*/  IADD3 R12, PT, PT, R199.reuse, 0xa0, RZ ;  /* 0x000000a0c70c7810 */ /* 0x040fe40007ffe0ff */
[----:B------:R-:W-:Y:S01]  /*8a20*/  IADD3 R14, PT, PT, R199, 0xc0, RZ ;  /* 0x000000c0c70e7810 */ /* 0x000fe20007ffe0ff */
[----:B------:R-:W5:Y:S01]  /*8a30*/  LDL R226, [R1+0x50] ;  /* 0x0000500001e27983 */ /* 0x000f620000100800 */
[----:B0-----:R-:W-:-:S03]  /*8a40*/  FFMA.FTZ R8, R214, R228, R133 ;  /* 0x000000e4d6087223 */ /* 0x001fc60000010085 */
[----:B------:R-:W5:Y:S01]  /*8a50*/  LDL R228, [R1+0x4c] ;  /* 0x00004c0001e47983 */ /* 0x000f620000100800 */
[----:B------:R-:W-:-:S03]  /*8a60*/  IADD3 R18, PT, PT, R199, 0xe0, RZ ;  /* 0x000000e0c7127810 */ /* 0x000fc60007ffe0ff */
[----:B------:R-:W5:Y:S04]  /*8a70*/  LDL R214, [R1+0xc] ;  /* 0x00000c0001d67983 */ /* 0x000f680000100800 */
[----:B------:R-:W5:Y:S01]  /*8a80*/  LDL R199, [R1+0x4] ;  /* 0x0000040001c77983 */ /* 0x000f620000100800 */
[----:B--2---:R-:W-:-:S03]  /*8a90*/  FFMA.FTZ R16, R22, R16, R135 ;  /* 0x0000001016107223 */ /* 0x004fc60000010087 */
[----:B------:R-:W2:Y:S01]  /*8aa0*/  LDL R22, [R1+0x60] ;  /* 0x0000600001167983 */ /* 0x000ea20000100800 */
[----:B----4-:R-:W-:Y:S01]  /*8ab0*/  FFMA.FTZ R5, R17, R227, R134 ;  /* 0x000000e311057223 */ /* 0x010fe20000010086 */
[----:B---3--:R-:W-:Y:S02]  /*8ac0*/  FFMA.FTZ R4, R215, R229, R132 ;  /* 0x000000e5d7047223 */ /* 0x008fe40000010084 */
[----:B------:R-:W3:Y:S01]  /*8ad0*/  LDL R227, [R1+0x44] ;  /* 0x0000440001e37983 */ /* 0x000ee20000100800 */
[----:B-----5:R-:W-:Y:S01]  /*8ae0*/  FFMA.FTZ R7, R21, R225, R130 ;  /* 0x000000e115077223 */ /* 0x020fe20000010082 */
[----:B------:R-:W-:Y:S02]  /*8af0*/  F2FP.BF16.F32.PACK_AB R5, R16, R5 ;  /* 0x000000051005723e */ /* 0x000fe400000010ff */
[----:B------:R-:W4:Y:S01]  /*8b00*/  LDL R21, [R1+0x6c] ;  /* 0x00006c0001157983 */ /* 0x000f220000100800 */
[----:B------:R-:W-:Y:S01]  /*8b10*/  FFMA.FTZ R9, R178, R224, R131 ;  /* 0x000000e0b2097223 */ /* 0x000fe20000010083 */
[----:B------:R-:W-:-:S02]  /*8b20*/  F2FP.BF16.F32.PACK_AB R4, R8, R4 ;  /* 0x000000040804723e */ /* 0x000fc400000010ff */
[----:B------:R-:W5:Y:S01]  /*8b30*/  LDL R229, [R1+0x7c] ;  /* 0x00007c0001e57983 */ /* 0x000f620000100800 */
[----:B------:R-:W-:-:S03]  /*8b40*/  FFMA.FTZ R16, R176, R219, R125 ;  /* 0x000000dbb0107223 */ /* 0x000fc6000001007d */
[----:B------:R-:W5:Y:S01]  /*8b50*/  LDL R176, [R1+0x64] ;  /* 0x0000640001b07983 */ /* 0x000f620000100800 */
[----:B------:R-:W-:Y:S01]  /*8b60*/  F2FP.BF16.F32.PACK_AB R7, R9, R7 ;  /* 0x000000070907723e */ /* 0x000fe200000010ff */
[----:B------:R-:W-:Y:S02]  /*8b70*/  FFMA.FTZ R10, R20, R223, R129 ;  /* 0x000000df140a7223 */ /* 0x000fe40000010081 */
[----:B------:R-:W5:Y:S01]  /*8b80*/  LDL R178, [R1+0x40] ;  /* 0x0000400001b27983 */ /* 0x000f620000100800 */
[----:B------:R-:W-:-:S03]  /*8b90*/  FFMA.FTZ R11, R181, R222, R122 ;  /* 0x000000deb50b7223 */ /* 0x000fc6000001007a */
[----:B------:R-:W5:Y:S01]  /*8ba0*/  LDL R181, [R1+0x5c] ;  /* 0x00005c0001b57983 */ /* 0x000f620000100800 */
[----:B------:R-:W-:-:S03]  /*8bb0*/  FFMA.FTZ R17, R186, R221, R123 ;  /* 0x000000ddba117223 */ /* 0x000fc6000001007b */
[----:B------:R-:W5:Y:S01]  /*8bc0*/  LDL R225, [R1+0x54] ;  /* 0x0000540001e17983 */ /* 0x000f620000100800 */
[----:B------:R-:W-:-:S03]  /*8bd0*/  FFMA.FTZ R8, R179, R220, R124 ;  /* 0x000000dcb3087223 */ /* 0x000fc6000001007c */
[----:B------:R-:W5:Y:S01]  /*8be0*/  LDL R179, [R1+0x48] ;  /* 0x0000480001b37983 */ /* 0x000f620000100800 */
[----:B------:R-:W-:-:S03]  /*8bf0*/  FFMA.FTZ R9, R177, R218, R126 ;  /* 0x000000dab1097223 */ /* 0x000fc6000001007e */
[----:B------:R-:W5:Y:S01]  /*8c00*/  LDL R177, [R1+0x58] ;  /* 0x0000580001b17983 */ /* 0x000f620000100800 */
[----:B------:R-:W-:Y:S01]  /*8c10*/  F2FP.BF16.F32.PACK_AB R6, R10, R6 ;  /* 0x000000060a06723e */ /* 0x000fe200000010ff */
[----:B------:R-:W-:Y:S01]  /*8c20*/  FFMA.FTZ R10, R183, R216, R120 ;  /* 0x000000d8b70a7223 */ /* 0x000fe20000010078 */
[----:B------:R-:W-:Y:S01]  /*8c30*/  F2FP.BF16.F32.PACK_AB R11, R17, R11 ;  /* 0x0000000b110b723e */ /* 0x000fe200000010ff */
[----:B------:R-:W-:Y:S01]  /*8c40*/  FFMA.FTZ R17, R182, R217, R127 ;  /* 0x000000d9b6117223 */ /* 0x000fe2000001007f */
[----:B------:R-:W-:Y:S01]  /*8c50*/  FFMA.FTZ R20, R180, R211, R121 ;  /* 0x000000d3b4147223 */ /* 0x000fe20000010079 */
[----:B------:R-:W5:Y:S04]  /*8c60*/  LDL R220, [R1+0x10] ;  /* 0x0000100001dc7983 */ /* 0x000f680000100800 */
[----:B------:R-:W5:Y:S04]  /*8c70*/  LDL R182, [R1+0x20] ;  /* 0x0000200001b67983 */ /* 0x000f680000100800 */
[----:B------:R-:W5:Y:S04]  /*8c80*/  LDL R216, [R1+0x14] ;  /* 0x0000140001d87983 */ /* 0x000f680000100800 */
[----:B------:R-:W5:Y:S04]  /*8c90*/  LDL R215, [R1+0x24] ;  /* 0x0000240001d77983 */ /* 0x000f680000100800 */
[----:B------:R-:W5:Y:S04]  /*8ca0*/  LDL R224, [R1] ;  /* 0x0000000001e07983 */ /* 0x000f680000100800 */
[----:B------:R-:W5:Y:S04]  /*8cb0*/  LDL R223, [R1+0x30] ;  /* 0x0000300001df7983 */ /* 0x000f680000100800 */
[----:B------:R-:W5:Y:S04]  /*8cc0*/  LDL R222, [R1+0x8] ;  /* 0x0000080001de7983 */ /* 0x000f680000100800 */
[----:B------:R-:W5:Y:S04]  /*8cd0*/  LDL R221, [R1+0x38] ;  /* 0x0000380001dd7983 */ /* 0x000f680000100800 */
[----:B------:R-:W5:Y:S04]  /*8ce0*/  LDL R219, [R1+0x18] ;  /* 0x0000180001db7983 */ /* 0x000f680000100800 */
[----:B------:R-:W5:Y:S04]  /*8cf0*/  LDL R183, [R1+0x28] ;  /* 0x0000280001b77983 */ /* 0x000f680000100800 */
[----:B------:R-:W5:Y:S04]  /*8d00*/  LDL R218, [R1+0x1c] ;  /* 0x00001c0001da7983 */ /* 0x000f680000100800 */
[----:B------:R-:W5:Y:S04]  /*8d10*/  LDL R217, [R1+0x2c] ;  /* 0x00002c0001d97983 */ /* 0x000f680000100800 */
[----:B------:R-:W5:Y:S04]  /*8d20*/  LDL R211, [R1+0x3c] ;  /* 0x00003c0001d37983 */ /* 0x000f680000100800 */
[----:B------:R-:W5:Y:S01]  /*8d30*/  LDL R186, [R1+0x34] ;  /* 0x0000340001ba7983 */ /* 0x000f620000100800 */
[C---:B------:R-:W-:Y:S01]  /*8d40*/  FMUL.FTZ R191, R239.reuse, R191 ;  /* 0x000000bfefbf7220 */ /* 0x040fe20000410000 */
[----:B------:R-:W-:Y:S01]  /*8d50*/  FMUL.FTZ R194, R239, R194 ;  /* 0x000000c2efc27220 */ /* 0x000fe20000410000 */
[----:B------:R-:W-:Y:S01]  /*8d60*/  FFMA.FTZ R23, R189, R23, R114 ;  /* 0x00000017bd177223 */ /* 0x000fe20000010072 */
[C---:B------:R-:W-:Y:S01]  /*8d70*/  FMUL.FTZ R190, R239.reuse, R190 ;  /* 0x000000beefbe7220 */ /* 0x040fe20000410000 */
[C---:B------:R-:W-:Y:S01]  /*8d80*/  FMUL.FTZ R198, R239.reuse, R198 ;  /* 0x000000c6efc67220 */ /* 0x040fe20000410000 */
[C---:B------:R-:W-:Y:S01]  /*8d90*/  FMUL.FTZ R202, R239.reuse, R202 ;  /* 0x000000caefca7220 */ /* 0x040fe20000410000 */
[C---:B------:R-:W-:Y:S01]  /*8da0*/  FMUL.FTZ R203, R239.reuse, R203 ;  /* 0x000000cbefcb7220 */ /* 0x040fe20000410000 */
[----:B------:R-:W-:Y:S01]  /*8db0*/  FMUL.FTZ R187, R239, R187 ;  /* 0x000000bbefbb7220 */ /* 0x000fe20000410000 */
[C---:B------:R-:W-:Y:S01]  /*8dc0*/  FADD.FTZ R208, -R244.reuse, R234 ;  /* 0x000000eaf4d07221 */ /* 0x040fe20000010100 */
[C---:B------:R-:W-:Y:S01]  /*8dd0*/  FADD.FTZ R209, -R244.reuse, R235 ;  /* 0x000000ebf4d17221 */ /* 0x040fe20000010100 */
[----:B------:R-:W-:Y:S01]  /*8de0*/  FADD.FTZ R210, -R244, R236 ;  /* 0x000000ecf4d27221 */ /* 0x000fe20000010100 */
[----:B------:R-:W-:-:S02]  /*8df0*/  F2FP.BF16.F32.PACK_AB R10, R20, R10 ;  /* 0x0000000a140a723e */ /* 0x000fc400000010ff */
[----:B------:R-:W-:Y:S01]  /*8e00*/  F2FP.BF16.F32.PACK_AB R9, R17, R9 ;  /* 0x000000091109723e */ /* 0x000fe200000010ff */
[----:B------:R-:W-:Y:S01]  /*8e10*/  FFMA.FTZ R17, R184, R231, R117 ;  /* 0x000000e7b8117223 */ /* 0x000fe20000010075 */
[----:B------:R-:W-:Y:S01]  /*8e20*/  F2FP.BF16.F32.PACK_AB R8, R16, R8 ;  /* 0x000000081008723e */ /* 0x000fe200000010ff */
[----:B------:R-:W-:Y:S01]  /*8e30*/  FFMA.FTZ R16, R187, R232, R116 ;  /* 0x000000e8bb107223 */ /* 0x000fe20000010074 */
[C---:B------:R-:W-:Y:S01]  /*8e40*/  FMUL.FTZ R195, R239.reuse, R195 ;  /* 0x000000c3efc37220 */ /* 0x040fe20000410000 */
[C---:B------:R-:W-:Y:S01]  /*8e50*/  FMUL.FTZ R208, R239.reuse, R208 ;  /* 0x000000d0efd07220 */ /* 0x040fe20000410000 */
[C---:B------:R-:W-:Y:S01]  /*8e60*/  FMUL.FTZ R209, R239.reuse, R209 ;  /* 0x000000d1efd17220 */ /* 0x040fe20000410000 */
[----:B------:R-:W-:Y:S01]  /*8e70*/  FMUL.FTZ R210, R239, R210 ;  /* 0x000000d2efd27220 */ /* 0x000fe20000410000 */
[----:B------:R-:W-:-:S04]  /*8e80*/  IMAD.WIDE.U32 R12, R12, 0x10, R246 ;  /* 0x000000100c0c7825 */ /* 0x000fc800078e00f6 */
[--C-:B------:R-:W-:Y:S01]  /*8e90*/  IMAD.WIDE.U32 R14, R14, 0x10, R246.reuse ;  /* 0x000000100e0e7825 */ /* 0x100fe200078e00f6 */
[----:B------:R0:W-:Y:S03]  /*8ea0*/  STG.E.128 desc[UR6][R12.64], R4 ;  /* 0x000000040c007986 */ /* 0x0001e6000c101d06 */
[----:B------:R-:W-:Y:S01]  /*8eb0*/  IMAD.WIDE.U32 R18, R18, 0x10, R246 ;  /* 0x0000001012127825 */ /* 0x000fe200078e00f6 */
[----:B------:R0:W-:Y:S03]  /*8ec0*/  STG.E.128 desc[UR6][R14.64], R8 ;  /* 0x000000080e007986 */ /* 0x0001e6000c101d06 */
[----:B--2---:R-:W-:Y:S01]  /*8ed0*/  FFMA.FTZ R22, R191, R22, R112 ;  /* 0x00000016bf167223 */ /* 0x004fe20000010070 */
[----:B----4-:R-:W-:Y:S01]  /*8ee0*/  FFMA.FTZ R21, R194, R21, R115 ;  /* 0x00000015c2157223 */ /* 0x010fe20000010073 */
[----:B---3--:R-:W-:Y:S01]  /*8ef0*/  FFMA.FTZ R180, R197, R227, R249 ;  /* 0x000000e3c5b47223 */ /* 0x008fe200000100f9 */
[----:B-----5:R-:W-:-:S03]  /*8f00*/  FFMA.FTZ R176, R188, R176, R113 ;  /* 0x000000b0bcb07223 */ /* 0x020fc60000010071 */
[----:B------:R-:W-:Y:S01]  /*8f10*/  F2FP.BF16.F32.PACK_AB R23, R21, R23 ;  /* 0x000000171517723e */ /* 0x000fe200000010ff */
[----:B------:R-:W-:Y:S01]  /*8f20*/  FFMA.FTZ R21, R185, R230, R118 ;  /* 0x000000e6b9157223 */ /* 0x000fe20000010076 */
[----:B------:R-:W-:Y:S01]  /*8f30*/  FFMA.FTZ R20, R190, R229, R119 ;  /* 0x000000e5be147223 */ /* 0x000fe20000010077 */
[----:B------:R-:W-:Y:S01]  /*8f40*/  FFMA.FTZ R178, R196, R178, R248 ;  /* 0x000000b2c4b27223 */ /* 0x000fe200000100f8 */
[----:B------:R-:W-:Y:S01]  /*8f50*/  F2FP.BF16.F32.PACK_AB R22, R176, R22 ;  /* 0x00000016b016723e */ /* 0x000fe200000010ff */
[----:B------:R-:W-:Y:S01]  /*8f60*/  FFMA.FTZ R176, R203, R228, R251 ;  /* 0x000000e4cbb07223 */ /* 0x000fe200000100fb */
[----:B------:R-:W-:Y:S01]  /*8f70*/  FFMA.FTZ R181, R198, R181, R243 ;  /* 0x000000b5c6b57223 */ /* 0x000fe200000100f3 */
[----:B------:R-:W-:Y:S02]  /*8f80*/  F2FP.BF16.F32.PACK_AB R21, R20, R21 ;  /* 0x000000151415723e */ /* 0x000fe400000010ff */
[----:B------:R-:W-:Y:S01]  /*8f90*/  F2FP.BF16.F32.PACK_AB R178, R180, R178 ;  /* 0x000000b2b4b2723e */ /* 0x000fe200000010ff */
[----:B------:R-:W-:Y:S01]  /*8fa0*/  FFMA.FTZ R179, R202, R179, R250 ;  /* 0x000000b3cab37223 */ /* 0x000fe200000100fa */
[----:B------:R-:W-:-:S04]  /*8fb0*/  FFMA.FTZ R177, R193, R177, R242 ;  /* 0x000000b1c1b17223 */ /* 0x000fc800000100f2 */
[----:B------:R-:W-:Y:S01]  /*8fc0*/  F2FP.BF16.F32.PACK_AB R179, R176, R179 ;  /* 0x000000b3b0b3723e */ /* 0x000fe200000010ff */
[----:B------:R-:W-:Y:S01]  /*8fd0*/  FFMA.FTZ R176, R195, R226, R240 ;  /* 0x000000e2c3b07223 */ /* 0x000fe200000100f0 */
[----:B------:R-:W-:Y:S01]  /*8fe0*/  F2FP.BF16.F32.PACK_AB R20, R17, R16 ;  /* 0x000000101114723e */ /* 0x000fe200000010ff */
[----:B------:R-:W-:Y:S01]  /*8ff0*/  FFMA.FTZ R180, R192, R225, R241 ;  /* 0x000000e1c0b47223 */ /* 0x000fe200000100f1 */
[----:B------:R-:W-:Y:S01]  /*9000*/  F2FP.BF16.F32.PACK_AB R177, R181, R177 ;  /* 0x000000b1b5b1723e */ /* 0x000fe200000010ff */
[----:B------:R-:W-:-:S03]  /*9010*/  FFMA.FTZ R182, R208, R182, R220 ;  /* 0x000000b6d0b67223 */ /* 0x000fc600000100dc */
[----:B------:R-:W-:Y:S01]  /*9020*/  F2FP.BF16.F32.PACK_AB R176, R180, R176 ;  /* 0x000000b0b4b0723e */ /* 0x000fe200000010ff */
[----:B------:R-:W-:Y:S01]  /*9030*/  FFMA.FTZ R181, R209, R215, R216 ;  /* 0x000000d7d1b57223 */ /* 0x000fe200000100d8 */
[----:B------:R-:W-:-:S04]  /*9040*/  FFMA.FTZ R16, R200, R223, R224 ;  /* 0x000000dfc8107223 */ /* 0x000fc800000100e0 */
[----:B------:R-:W-:Y:S01]  /*9050*/  F2FP.BF16.F32.PACK_AB R182, R181, R182 ;  /* 0x000000b6b5b6723e */ /* 0x000fe200000010ff */
[----:B------:R-:W-:Y:S01]  /*9060*/  FFMA.FTZ R17, R212, R221, R222 ;  /* 0x000000ddd4117223 */ /* 0x000fe200000100de */
[----:B------:R-:W-:Y:S01]  /*9070*/  FFMA.FTZ R183, R210, R183, R219 ;  /* 0x000000b7d2b77223 */ /* 0x000fe200000100db */
[----:B------:R-:W-:Y:S01]  /*9080*/  FFMA.FTZ R3, R3, R217, R218 ;  /* 0x000000d903037223 */ /* 0x000fe200000100da */
[----:B------:R-:W-:Y:S01]  /*9090*/  FFMA.FTZ R184, R213, R211, R214 ;  /* 0x000000d3d5b87223 */ /* 0x000fe200000100d6 */
[----:B------:R-:W-:-:S03]  /*90a0*/  FFMA.FTZ R185, R201, R186, R199 ;  /* 0x000000bac9b97223 */ /* 0x000fc600000100c7 */
[----:B------:R-:W-:Y:S02]  /*90b0*/  F2FP.BF16.F32.PACK_AB R183, R3, R183 ;  /* 0x000000b703b7723e */ /* 0x000fe400000010ff */
[----:B------:R-:W-:Y:S02]  /*90c0*/  F2FP.BF16.F32.PACK_AB R181, R184, R17 ;  /* 0x00000011b8b5723e */ /* 0x000fe400000010ff */
[----:B------:R-:W-:Y:S01]  /*90d0*/  F2FP.BF16.F32.PACK_AB R180, R185, R16 ;  /* 0x00000010b9b4723e */ /* 0x000fe200000010ff */
[----:B------:R0:W-:Y:S04]  /*90e0*/  STG.E.128 desc[UR6][R18.64], R20 ;  /* 0x0000001412007986 */ /* 0x0001e8000c101d06 */
[----:B------:R0:W-:Y:S04]  /*90f0*/  STG.E.128 desc[UR6][R204.64], R176 ;  /* 0x000000b0cc007986 */ /* 0x0001e8000c101d06 */
[----:B------:R0:W-:Y:S02]  /*9100*/  STG.E.128 desc[UR6][R206.64], R180 ;  /* 0x000000b4ce007986 */ /* 0x0001e4000c101d06 */
.L_x_18126:
[----:B------:R-:W-:Y:S05]  /*9110*/  BSYNC.RECONVERGENT B0 ;  /* 0x0000000000007941 */ /* 0x000fea0003800200 */
.L_x_18125:
[----:B0-----:R-:W0:Y:S02]  /*9120*/  LDC.64 R4, c[0x0][0x380] ;  /* 0x0000e000ff047b82 */ /* 0x001e240000000a00 */
[----:B0-----:R-:W-:-:S04]  /*9130*/  LEA R0, R4, R0, 0x2 ;  /* 0x0000000004007211 */ /* 0x001fc800078e10ff */
[----:B------:R-:W-:-:S13]  /*9140*/  ISETP.GE.AND P0, PT, R0, R5, PT ;  /* 0x000000050000720c */ /* 0x000fda0003f06270 */
[----:B------:R-:W-:Y:S05]  /*9150*/  @!P0 BRA `(.L_x_18127) ;  /* 0xffffff7c00c08947 */ /* 0x000fea000383ffff */
[----:B------:R-:W-:Y:S05]  /*9160*/  EXIT ;  /* 0x000000000000794d */ /* 0x000fea0003800000 */
.L_x_18124:
[----:B------:R-:W-:Y:S01]  /*9170*/  HFMA2 R176, -RZ, RZ, 0, 5.9604644775390625e-08 ;  /* 0x00000001ffb07431 */ /* 0x000fe200000001ff */
[----:B------:R-:W-:Y:S01]  /*9180*/  BSSY B0, `(.L_x_18128) ;  /* 0x0000007000007945 */ /* 0x000fe20003800000 */
[----:B------:R-:W-:Y:S02]  /*9190*/  MOV R245, R179 ;  /* 0x000000b300f57202 */ /* 0x000fe40000000f00 */
[----:B------:R-:W-:Y:S02]  /*91a0*/  MOV R177, 0x1f ;  /* 0x0000001f00b17802 */ /* 0x000fe40000000f00 */
[----:B------:R-:W-:-:S07]  /*91b0*/  MOV R178, 0xffffffff ;  /* 0xffffffff00b27802 */ /* 0x000fce0000000f00 */
[----:B0-----:R-:W-:Y:S05]  /*91c0*/  WARPSYNC.COLLECTIVE R178, `(.L_x_18129) ;  /* 0x00000000b2087348 */ /* 0x001fea0003c00000 */
[----:B------:R1:W2:Y:S02]  /*91d0*/  SHFL.BFLY P1, R176, R245, R176, R177 ;  /* 0x0c0000b0f5b07389 */ /* 0x0002a400000200b1 */
[----:B012---:R-:W-:Y:S05]  /*91e0*/  ENDCOLLECTIVE ;  /* 0x000000000000791b */ /* 0x007fea0003800000 */
.L_x_18129:
[----:B------:R-:W-:Y:S05]  /*91f0*/  BSYNC B0 ;  /* 0x0000000000007941 */ /* 0x000fea0003800000 */
.L_x_18128:
        /* <DEDUP_REMOVED lines=9> */
.L_x_18130:
[----:B------:R-:W-:Y:S01]  /*9290*/  FADD.FTZ R179, R179, R176 ;  /* 0x000000b0b3b37221 */ /* 0x000fe20000010000 */
[----:B------:R-:W-:-:S04]  /*92a0*/  HFMA2 R176, -RZ, RZ, 0, 2.384185791015625e-07 ;  /* 0x00000004ffb07431 */ /* 0x000fc800000001ff */
[----:B------:R-:W-:-:S07]  /*92b0*/  MOV R245, R179 ;  /* 0x000000b300f57202 */ /* 0x000fce0000000f00 */
[----:B------:R-:W-:Y:S05]  /*92c0*/  WARPSYNC.COLLECTIVE R178, `(.L_x_18131) ;  /* 0x00000000b2087348 */ /* 0x000fea0003c00000 */
[----:B------:R0:W1:Y:S02]  /*92d0*/  SHFL.BFLY P1, R176, R245, R176, R177 ;  /* 0x0c0000b0f5b07389 */ /* 0x00006400000200b1 */
[----:B01----:R-:W-:Y:S05]  /*92e0*/  ENDCOLLECTIVE ;  /* 0x000000000000791b */ /* 0x003fea0003800000 */
.L_x_18131:
[----:B------:R-:W-:Y:S01]  /*92f0*/  FADD.FTZ R179, R179, R176 ;  /* 0x000000b0b3b37221 */ /* 0x000fe20000010000 */
[----:B------:R-:W-:-:S04]  /*9300*/  HFMA2 R176, -RZ, RZ, 0, 4.76837158203125e-07 ;  /* 0x00000008ffb07431 */ /* 0x000fc800000001ff */
[----:B------:R-:W-:-:S07]  /*9310*/  MOV R245, R179 ;  /* 0x000000b300f57202 */ /* 0x000fce0000000f00 */
[----:B------:R-:W-:Y:S05]  /*9320*/  WARPSYNC.COLLECTIVE R178, `(.L_x_18132) ;  /* 0x00000000b2087348 */ /* 0x000fea0003c00000 */
[----:B------:R0:W1:Y:S02]  /*9330*/  SHFL.BFLY P1, R176, R245, R176, R177 ;  /* 0x0c0000b0f5b07389 */ /* 0x00006400000200b1 */
[----:B01----:R-:W-:Y:S05]  /*9340*/  ENDCOLLECTIVE ;  /* 0x000000000000791b */ /* 0x003fea0003800000 */
.L_x_18132:
[----:B------:R-:W-:Y:S01]  /*9350*/  FADD.FTZ R179, R179, R176 ;  /* 0x000000b0b3b37221 */ /* 0x000fe20000010000 */
[----:B------:R-:W-:-:S04]  /*9360*/  HFMA2 R176, -RZ, RZ, 0, 9.5367431640625e-07 ;  /* 0x00000010ffb07431 */ /* 0x000fc800000001ff */
[----:B------:R-:W-:-:S07]  /*9370*/  MOV R245, R179 ;  /* 0x000000b300f57202 */ /* 0x000fce0000000f00 */
[----:B------:R-:W-:Y:S05]  /*9380*/  WARPSYNC.COLLECTIVE R178, `(.L_x_18133) ;  /* 0x00000000b2087348 */ /* 0x000fea0003c00000 */
[----:B------:R0:W1:Y:S02]  /*9390*/  SHFL.BFLY P1, R176, R245, R176, R177 ;  /* 0x0c0000b0f5b07389 */ /* 0x00006400000200b1 */
[----:B01----:R-:W-:Y:S05]  /*93a0*/  ENDCOLLECTIVE ;  /* 0x000000000000791b */ /* 0x003fea0003800000 */
.L_x_18133:
        /* <DEDUP_REMOVED lines=168> */
.L_x_18134:
[----:B------:R-:W-:Y:S01]  /*9e30*/  FADD.FTZ R239, R239, R176 ;  /* 0x000000b0efef7221 */ /* 0x000fe20000010000 */
[----:B------:R-:W-:-:S04]  /*9e40*/  HFMA2 R176, -RZ, RZ, 0, 1.1920928955078125e-07 ;  /* 0x00000002ffb07431 */ /* 0x000fc800000001ff */
[----:B------:R-:W-:-:S07]  /*9e50*/  MOV R245, R239 ;  /* 0x000000ef00f57202 */ /* 0x000fce0000000f00 */
[----:B------:R-:W-:Y:S05]  /*9e60*/  WARPSYNC.COLLECTIVE R178, `(.L_x_18135) ;  /* 0x00000000b2087348 */ /* 0x000fea0003c00000 */
[----:B------:R0:W1:Y:S02]  /*9e70*/  SHFL.BFLY P1, R176, R245, R176, R177 ;  /* 0x0c0000b0f5b07389 */ /* 0x00006400000200b1 */
[----:B01----:R-:W-:Y:S05]  /*9e80*/  ENDCOLLECTIVE ;  /* 0x000000000000791b */ /* 0x003fea0003800000 */
.L_x_18135:
[----:B------:R-:W-:Y:S01]  /*9e90*/  FADD.FTZ R239, R239, R176 ;  /* 0x000000b0efef7221 */ /* 0x000fe20000010000 */
[----:B------:R-:W-:-:S04]  /*9ea0*/  HFMA2 R176, -RZ, RZ, 0, 2.384185791015625e-07 ;  /* 0x00000004ffb07431 */ /* 0x000fc800000001ff */
[----:B------:R-:W-:-:S07]  /*9eb0*/  MOV R245, R239 ;  /* 0x000000ef00f57202 */ /* 0x000fce0000000f00 */
[----:B------:R-:W-:Y:S05]  /*9ec0*/  WARPSYNC.COLLECTIVE R178, `(.L_x_18136) ;  /* 0x00000000b2087348 */ /* 0x000fea0003c00000 */
[----:B------:R0:W1:Y:S02]  /*9ed0*/  SHFL.BFLY P1, R176, R245, R176, R177 ;  /* 0x0c0000b0f5b07389 */ /* 0x00006400000200b1 */
[----:B01----:R-:W-:Y:S05]  /*9ee0*/  ENDCOLLECTIVE ;  /* 0x000000000000791b */ /* 0x003fea0003800000 */
.L_x_18136:
[----:B------:R-:W-:Y:S01]  /*9ef0*/  FADD.FTZ R239, R239, R176 ;  /* 0x000000b0efef7221 */ /* 0x000fe20000010000 */
[----:B------:R-:W-:-:S04]  /*9f00*/  HFMA2 R176, -RZ, RZ, 0, 4.76837158203125e-07 ;  /* 0x00000008ffb07431 */ /* 0x000fc800000001ff */
[----:B------:R-:W-:-:S07]  /*9f10*/  MOV R245, R239 ;  /* 0x000000ef00f57202 */ /* 0x000fce0000000f00 */
[----:B------:R-:W-:Y:S05]  /*9f20*/  WARPSYNC.COLLECTIVE R178, `(.L_x_18137) ;  /* 0x00000000b2087348 */ /* 0x000fea0003c00000 */
[----:B------:R0:W1:Y:S02]  /*9f30*/  SHFL.BFLY P1, R176, R245, R176, R177 ;  /* 0x0c0000b0f5b07389 */ /* 0x00006400000200b1 */
[----:B01----:R-:W-:Y:S05]  /*9f40*/  ENDCOLLECTIVE ;  /* 0x000000000000791b */ /* 0x003fea0003800000 */
.L_x_18137:
[----:B------:R-:W-:Y:S01]  /*9f50*/  FADD.FTZ R239, R239, R176 ;  /* 0x000000b0efef7221 */ /* 0x000fe20000010000 */
[----:B------:R-:W-:-:S04]  /*9f60*/  HFMA2 R176, -RZ, RZ, 0, 9.5367431640625e-07 ;  /* 0x00000010ffb07431 */ /* 0x000fc800000001ff */
[----:B------:R-:W-:-:S07]  /*9f70*/  MOV R245, R239 ;  /* 0x000000ef00f57202 */ /* 0x000fce0000000f00 */
[----:B------:R-:W-:Y:S05]  /*9f80*/  WARPSYNC.COLLECTIVE R178, `(.L_x_18138) ;  /* 0x00000000b2087348 */ /* 0x000fea0003c00000 */
[----:B------:R0:W1:Y:S02]  /*9f90*/  SHFL.BFLY P1, R176, R245, R176, R177 ;  /* 0x0c0000b0f5b07389 */ /* 0x00006400000200b1 */
[----:B01----:R-:W-:Y:S05]  /*9fa0*/  ENDCOLLECTIVE ;  /* 0x000000000000791b */ /* 0x003fea0003800000 */
.L_x_18138:
[----:B------:R-:W-:Y:S05]  /*9fb0*/  BRA `(.L_x_18139) ;  /* 0xffffffd400b87947 */ /* 0x000fea000383ffff */
.L_x_18140:
        /* <DEDUP_REMOVED lines=12> */
.L_x_88455:


//--------------------- .text._ZN10layer_norm13ln_fwd_kernelINS_13Kernel_traitsIf13__nv_bfloat16S2_S2_fjLj2560ELj1ELj4ELj1ELj16ENS_18Kernel_traits_baseILj2560EfS2_S2_S2_fjLj128EEEEELb1ELb0ELb0ELb0EEEvNS_9FwdParamsE --------------------------
	.section	.text._ZN10layer_norm13ln_fwd_kernelINS_13Kernel_traitsIf13__nv_bfloat16S2_S2_fjLj2560ELj1ELj4ELj1ELj16ENS_18Kernel_traits_baseILj2560EfS2_S2_S2_fjLj128EEEEELb1ELb0ELb0ELb0EEEvNS_9FwdParamsE,"ax",@progbits
	.align	128
        .global         _ZN10layer_norm13ln_fwd_kernelINS_13Kernel_traitsIf13__nv_bfloat16S2_S2_fjLj2560ELj1ELj4ELj1ELj16ENS_18Kernel_traits_baseILj2560EfS2_S2_S2_fjLj128EEEEELb1ELb0ELb0ELb0EEEvNS_9FwdParamsE
        .type           _ZN10layer_norm13ln_fwd_kernelINS_13Kernel_traitsIf13__nv_bfloat16S2_S2_fjLj2560ELj1ELj4ELj1ELj16ENS_18Kernel_traits_baseILj2560EfS2_S2_S2_fjLj128EEEEELb1ELb0ELb0ELb0EEEvNS_9FwdParamsE,@function
        .size           _ZN10layer_norm13ln_fwd_kernelINS_13Kernel_traitsIf13__nv_bfloat16S2_S2_fjLj2560ELj1ELj4ELj1ELj16ENS_18Kernel_traits_baseILj2560EfS2_S2_S2_fjLj128EEEEELb1ELb0ELb0ELb0EEEvNS_9FwdParamsE,(.L_x_88456 - _ZN10layer_norm13ln_fwd_kernelINS_13Kernel_traitsIf13__nv_bfloat16S2_S2_fjLj2560ELj1ELj4ELj1ELj16ENS_18Kernel_traits_baseILj2560EfS2_S2_S2_fjLj128EEEEELb1ELb0ELb0ELb0EEEvNS_9FwdParamsE)
        .other          _ZN10layer_norm13ln_fwd_kernelINS_13Kernel_traitsIf13__nv_bfloat16S2_S2_fjLj2560ELj1ELj4ELj1ELj16ENS_18Kernel_traits_baseILj2560EfS2_S2_S2_fjLj128EEEEELb1ELb0ELb0ELb0EEEvNS_9FwdParamsE,@"STO_CUDA_ENTRY STV_DEFAULT"
_ZN10layer_norm13ln_fwd_kernelINS_13Kernel_traitsIf13__nv_bfloat16S2_S2_fjLj2560ELj1ELj4ELj1ELj16ENS_18Kernel_traits_baseILj2560EfS2_S2_S2_fjLj128EEEEELb1ELb0ELb0ELb0EEEvNS_9FwdParamsE:
.text._ZN10layer_norm13ln_fwd_kernelINS_13Kernel_traitsIf13__nv_bfloat16S2_S2_fjLj2560ELj1ELj4ELj1ELj16ENS_18Kernel_traits_baseILj2560EfS2_S2_S2_fjLj128EEEEELb1ELb0ELb0ELb0EEEvNS_9FwdParamsE:
[----:B------:R-:W0:Y:S01]  /*0000*/  LDC R1, c[0x0][0x37c] ;  /* 0x0000df00ff017b82 */ /* 0x000e220000000800 */
[----:B------:R-:W1:Y:S01]  /*0010*/  LDCU.U8 UR8, c[0x0][0x464] ;  /* 0x00008c80ff0877ac */ /* 0x000e620008000000 */
[----:B0-----:R-:W-:Y:S01]  /*0020*/  VIADD R1, R1, 0xffffffb0 ;  /* 0xffffffb001017836 */ /* 0x001fe20000000000 */
[----:B------:R-:W0:Y:S01]  /*0030*/  LDCU.64 UR4, c[0x0][0x450] ;  /* 0x00008a00ff0477ac */ /* 0x000e220008000a00 */
[----:B------:R-:W2:Y:S04]  /*0040*/  LDCU.64 UR6, c[0x0][0x358] ;  /* 0x00006b00ff0677ac */ /* 0x000ea80008000a00 */
[----:B------:R-:W3:Y:S08]  /*0050*/  LDC R6, c[0x0][0x458] ;  /* 0x00011600ff067b82 */ /* 0x000ef00000000800 */
[----:B------:R-:W3:Y:S01]  /*0060*/  LDC R7, c[0x0][0x45c] ;  /* 0x00011700ff077b82 */ /* 0x000ee20000000800 */
[----:B-1----:R-:W-:Y:S01]  /*0070*/  ISETP.NE.AND P0, PT, RZ, UR8, PT ;  /* 0x00000008ff007c0c */ /* 0x002fe2000bf05270 */
[----:B------:R-:W1:Y:S01]  /*0080*/  LDCU.64 UR10, c[0x0][0x438] ;  /* 0x00008700ff0a77ac */ /* 0x000e620008000a00 */
[----:B0-----:R-:W-:Y:S01]  /*0090*/  IMAD.U32 R2, RZ, RZ, UR4 ;  /* 0x00000004ff027e24 */ /* 0x001fe2000f8e00ff */
[----:B------:R-:W-:Y:S01]  /*00a0*/  MOV R3, UR5 ;  /* 0x0000000500037c02 */ /* 0x000fe20008000f00 */
[----:B------:R-:W0:Y:S03]  /*00b0*/  S2R R10, SR_TID.X ;  /* 0x00000000000a7919 */ /* 0x000e260000002100 */
[----:B------:R-:W4:Y:S06]  /*00c0*/  LDC R11, c[0x0][0x388] ;  /* 0x0000e200ff0b7b82 */ /* 0x000f2c0000000800 */
[----:B--2---:R-:W2:Y:S02]  /*00d0*/  @P0 LDG.E.64 R2, desc[UR6][R2.64] ;  /* 0x0000000602020981 */ /* 0x004ea4000c1e1b00 */
[----:B------:R-:W5:Y:S02]  /*00e0*/  @P0 LDC R9, c[0x0][0x460] ;  /* 0x00011800ff090b82 */ /* 0x000f640000000800 */
[----:B---3--:R-:W5:Y:S06]  /*00f0*/  @P0 LDG.E.64 R4, desc[UR6][R6.64] ;  /* 0x0000000606040981 */ /* 0x008f6c000c1e1b00 */
[----:B------:R-:W3:Y:S01]  /*0100*/  S2UR UR9, SR_CTAID.X ;  /* 0x00000000000979c3 */ /* 0x000ee20000002500 */
[----:B-1----:R-:W-:Y:S01]  /*0110*/  UISETP.NE.U32.AND UP0, UPT, UR10, URZ, UPT ;  /* 0x000000ff0a00728c */ /* 0x002fe2000bf05070 */
[----:B------:R-:W-:Y:S03]  /*0120*/  BSSY.RECONVERGENT B0, `(.L_x_18141) ;  /* 0x000011f000007945 */ /* 0x000fe60003800200 */
[----:B------:R-:W-:Y:S01]  /*0130*/  UISETP.NE.AND.EX UP0, UPT, UR11, URZ, UPT, UP0 ;  /* 0x000000ff0b00728c */ /* 0x000fe2000bf05300 */
[----:B----4-:R-:W-:-:S04]  /*0140*/  SHF.R.S32.HI R0, RZ, 0x1f, R11 ;  /* 0x0000001fff007819 */ /* 0x010fc8000001140b */
[----:B------:R-:W-:Y:S02]  /*0150*/  LEA.HI R11, R0, R11, RZ, 0x3 ;  /* 0x0000000b000b7211 */ /* 0x000fe400078f18ff */
[----:B0-----:R-:W-:Y:S01]  /*0160*/  LOP3.LUT R0, R10, 0x1f, RZ, 0xc0, !PT ;  /* 0x0000001f0a007812 */ /* 0x001fe200078ec0ff */
[----:B---3--:R-:W-:Y:S01]  /*0170*/  USHF.L.U32 UR8, UR9, 0x2, URZ ;  /* 0x0000000209087899 */ /* 0x008fe200080006ff */
[----:B--2---:R-:W-:Y:S02]  /*0180*/  @P0 R2UR UR5, R3 ;  /* 0x00000000030502ca */ /* 0x004fe400000e0000 */
[----:B------:R-:W0:Y:S01]  /*0190*/  LDC R3, c[0x0][0x360] ;  /* 0x0000d800ff037b82 */ /* 0x000e220000000800 */
[----:B------:R-:W-:Y:S02]  /*01a0*/  @P0 R2UR UR4, R2 ;  /* 0x00000000020402ca */ /* 0x000fe400000e0000 */
[----:B------:R-:W-:-:S04]  /*01b0*/  LOP3.LUT R2, R0, 0x1f, RZ, 0x3c, !PT ;  /* 0x0000001f00027812 */ /* 0x000fc800078e3cff */
[----:B------:R-:W-:Y:S02]  /*01c0*/  LEA.HI.SX32 R11, R11, R2, 0x1d ;  /* 0x000000020b0b7211 */ /* 0x000fe400078feaff */
[----:B-----5:R-:W-:Y:S02]  /*01d0*/  @P0 IADD3 R6, P1, PT, R4, R9, RZ ;  /* 0x0000000904060210 */ /* 0x020fe40007f3e0ff */
[----:B------:R-:W-:Y:S02]  /*01e0*/  UIADD3 UR12, UPT, UPT, UR5, -0x4498517b, URZ ;  /* 0xbb67ae85050c7890 */ /* 0x000fe4000fffe0ff */
[----:B------:R-:W-:Y:S01]  /*01f0*/  UIADD3 UR14, UPT, UPT, UR5, 0x76cf5d0a, URZ ;  /* 0x76cf5d0a050e7890 */ /* 0x000fe2000fffe0ff */
[----:B------:R-:W-:Y:S01]  /*0200*/  @P0 IMAD.X R7, RZ, RZ, R5, P1 ;  /* 0x000000ffff070224 */ /* 0x000fe200008e0605 */
[----:B------:R-:W-:Y:S02]  /*0210*/  UIADD3 UR10, UPT, UPT, UR4, -0x61c88647, URZ ;  /* 0x9e3779b9040a7890 */ /* 0x000fe4000fffe0ff */
[----:B------:R-:W-:-:S02]  /*0220*/  UIADD3 UR13, UPT, UPT, UR4, 0x3c6ef372, URZ ;  /* 0x3c6ef372040d7890 */ /* 0x000fc4000fffe0ff */
[--C-:B------:R-:W-:Y:S01]  /*0230*/  SHF.R.U64 R9, R6, 0x2, R7.reuse ;  /* 0x0000000206097819 */ /* 0x100fe20000001207 */
[----:B------:R-:W-:Y:S01]  /*0240*/  UIADD3 UR15, UPT, UPT, UR4, -0x255992d5, URZ ;  /* 0xdaa66d2b040f7890 */ /* 0x000fe2000fffe0ff */
[----:B------:R-:W-:Y:S01]  /*0250*/  SHF.R.U32.HI R5, RZ, 0x2, R7 ;  /* 0x00000002ff057819 */ /* 0x000fe20000011607 */
[----:B------:R-:W-:Y:S01]  /*0260*/  UIADD3 UR16, UPT, UPT, UR5, 0x32370b8f, URZ ;  /* 0x32370b8f05107890 */ /* 0x000fe2000fffe0ff */
[--C-:B0-----:R-:W-:Y:S01]  /*0270*/  IMAD R12, R3, UR9, R10.reuse ;  /* 0x00000009030c7c24 */ /* 0x101fe2000f8e020a */
[----:B------:R-:W-:Y:S01]  /*0280*/  SHF.R.U32.HI R10, RZ, 0x5, R10 ;  /* 0x00000005ff0a7819 */ /* 0x000fe2000001160a */
[----:B------:R-:W-:Y:S02]  /*0290*/  UIADD3 UR17, UPT, UPT, UR4, 0x78dde6e4, URZ ;  /* 0x78dde6e404117890 */ /* 0x000fe4000fffe0ff */
[----:B------:R-:W-:Y:S01]  /*02a0*/  UIADD3 UR18, UPT, UPT, UR5, -0x126145ec, URZ ;  /* 0xed9eba1405127890 */ /* 0x000fe2000fffe0ff */
[----:B------:R-:W-:Y:S01]  /*02b0*/  LOP3.LUT R10, R10, UR8, RZ, 0xfc, !PT ;  /* 0x000000080a0a7c12 */ /* 0x000fe2000f8efcff */
[----:B------:R-:W-:-:S02]  /*02c0*/  UIADD3 UR19, UPT, UPT, UR4, 0x1715609d, URZ ;  /* 0x1715609d04137890 */ /* 0x000fc4000fffe0ff */
[----:B------:R-:W-:Y:S02]  /*02d0*/  UIADD3 UR20, UPT, UPT, UR5, -0x56f99767, URZ ;  /* 0xa906689905147890 */ /* 0x000fe4000fffe0ff */
[----:B------:R-:W-:Y:S02]  /*02e0*/  UIADD3 UR21, UPT, UPT, UR4, -0x4ab325aa, URZ ;  /* 0xb54cda5604157890 */ /* 0x000fe4000fffe0ff */
[----:B------:R-:W-:Y:S02]  /*02f0*/  UIADD3 UR22, UPT, UPT, UR5, 0x646e171e, URZ ;  /* 0x646e171e05167890 */ /* 0x000fe4000fffe0ff */
[----:B------:R-:W-:Y:S02]  /*0300*/  UIADD3 UR23, UPT, UPT, UR4, 0x5384540f, URZ ;  /* 0x5384540f04177890 */ /* 0x000fe4000fffe0ff */
[----:B------:R-:W-:Y:S02]  /*0310*/  UIADD3 UR24, UPT, UPT, UR5, 0x1fd5c5a3, URZ ;  /* 0x1fd5c5a305187890 */ /* 0x000fe4000fffe0ff */
[----:B------:R-:W-:-:S02]  /*0320*/  UIADD3 UR9, UPT, UPT, UR4, -0xe443238, URZ ;  /* 0xf1bbcdc804097890 */ /* 0x000fc4000fffe0ff */
[----:B------:R-:W-:Y:S02]  /*0330*/  UIADD3 UR25, UPT, UPT, UR5, -0x24c28bd8, URZ ;  /* 0xdb3d742805197890 */ /* 0x000fe4000fffe0ff */
[----:B------:R-:W-:Y:S02]  /*0340*/  UIADD3 UR26, UPT, UPT, UR4, -0x700cb87f, URZ ;  /* 0x8ff34781041a7890 */ /* 0x000fe4000fffe0ff */
[----:B------:R-:W-:Y:S01]  /*0350*/  UIADD3 UR27, UPT, UPT, UR5, -0x695add53, URZ ;  /* 0x96a522ad051b7890 */ /* 0x000fe2000fffe0ff */
[----:B------:R-:W-:Y:S11]  /*0360*/  BRA.U !UP0, `(.L_x_18142) ;  /* 0x0000000508e47547 */ /* 0x000ff6000b800000 */
[----:B------:R-:W2:Y:S04]  /*0370*/  LDL.64 R24, [R1+0x30] ;  /* 0x0000300001187983 */ /* 0x000ea80000100a00 */
[----:B------:R-:W2:Y:S04]  /*0380*/  LDL.64 R26, [R1+0x38] ;  /* 0x00003800011a7983 */ /* 0x000ea80000100a00 */
[----:B------:R-:W3:Y:S04]  /*0390*/  LDL.64 R40, [R1+0x40] ;  /* 0x0000400001287983 */ /* 0x000ee80000100a00 */
[----:B------:R-:W3:Y:S04]  /*03a0*/  LDL.64 R42, [R1+0x48] ;  /* 0x00004800012a7983 */ /* 0x000ee80000100a00 */
[----:B------:R-:W4:Y:S04]  /*03b0*/  LDL.64 R28, [R1+0x10] ;  /* 0x00001000011c7983 */ /* 0x000f280000100a00 */
[----:B------:R-:W4:Y:S04]  /*03c0*/  LDL.64 R30, [R1+0x18] ;  /* 0x00001800011e7983 */ /* 0x000f280000100a00 */
[----:B------:R-:W4:Y:S04]  /*03d0*/  LDL.64 R36, [R1+0x20] ;  /* 0x0000200001247983 */ /* 0x000f280000100a00 */
[----:B------:R-:W4:Y:S04]  /*03e0*/  LDL.64 R38, [R1+0x28] ;  /* 0x0000280001267983 */ /* 0x000f280000100a00 */
[----:B------:R-:W4:Y:S04]  /*03f0*/  LDL.64 R32, [R1] ;  /* 0x0000000001207983 */ /* 0x000f280000100a00 */
[----:B------:R-:W4:Y:S01]  /*0400*/  LDL.64 R34, [R1+0x8] ;  /* 0x0000080001227983 */ /* 0x000f220000100a00 */
[----:B------:R-:W-:-:S02]  /*0410*/  ISETP.GE.U32.AND P3, PT, R11, 0x20, PT ;  /* 0x000000200b00780c */ /* 0x000fc40003f66070 */
[C---:B------:R-:W-:Y:S02]  /*0420*/  ISETP.GE.U32.AND P5, PT, R11.reuse, 0x40, PT ;  /* 0x000000400b00780c */ /* 0x040fe40003fa6070 */
[----:B------:R-:W-:-:S09]  /*0430*/  ISETP.GE.U32.AND P0, PT, R11, 0x60, PT ;  /* 0x000000600b00780c */ /* 0x000fd20003f06070 */
[----:B------:R-:W0:Y:S08]  /*0440*/  @P3 LDC.64 R2, c[0x0][0x3d0] ;  /* 0x0000f400ff023b82 */ /* 0x000e300000000a00 */
[----:B------:R-:W1:Y:S08]  /*0450*/  @P3 LDC.64 R14, c[0x0][0x438] ;  /* 0x00010e00ff0e3b82 */ /* 0x000e700000000a00 */
[----:B------:R-:W1:Y:S08]  /*0460*/  @P5 LDC.64 R16, c[0x0][0x3d0] ;  /* 0x0000f400ff105b82 */ /* 0x000e700000000a00 */
[----:B------:R-:W1:Y:S01]  /*0470*/  @P5 LDC.64 R18, c[0x0][0x438] ;  /* 0x00010e00ff125b82 */ /* 0x000e620000000a00 */
[----:B0-----:R-:W-:-:S07]  /*0480*/  @P3 IMAD.WIDE.U32 R2, R0, 0x20, R2 ;  /* 0x0000002000023825 */ /* 0x001fce00078e0002 */
[----:B------:R-:W0:Y:S01]  /*0490*/  @P0 LDC.64 R20, c[0x0][0x3d0] ;  /* 0x0000f400ff140b82 */ /* 0x000e220000000a00 */
[C---:B-1----:R-:W-:Y:S01]  /*04a0*/  @P3 IMAD.WIDE.U32 R14, R0.reuse, 0x20, R14 ;  /* 0x00000020000e3825 */ /* 0x042fe200078e000e */
[----:B------:R-:W-:Y:S02]  /*04b0*/  @P3 LOP3.LUT R0, R0, 0x20, RZ, 0xfc, !PT ;  /* 0x0000002000003812 */ /* 0x000fe400078efcff */
[C---:B------:R-:W-:Y:S02]  /*04c0*/  ISETP.GE.U32.AND P1, PT, R11.reuse, 0x80, PT ;  /* 0x000000800b00780c */ /* 0x040fe40003f26070 */
[C---:B------:R-:W-:Y:S01]  /*04d0*/  ISETP.GE.U32.AND P2, PT, R11.reuse, 0xa0, PT ;  /* 0x000000a00b00780c */ /* 0x040fe20003f46070 */
[----:B------:R-:W5:Y:S01]  /*04e0*/  @P3 LD.E.128 R120, desc[UR6][R14.64] ;  /* 0x000000060e783980 */ /* 0x000f62000c101d00 */
[C---:B------:R-:W-:Y:S01]  /*04f0*/  @P5 IMAD.WIDE.U32 R16, R0.reuse, 0x20, R16 ;  /* 0x0000002000105825 */ /* 0x040fe200078e0010 */
[----:B------:R-:W1:Y:S01]  /*0500*/  @P0 LDC.64 R22, c[0x0][0x438] ;  /* 0x00010e00ff160b82 */ /* 0x000e620000000a00 */
[----:B------:R-:W-:Y:S01]  /*0510*/  ISETP.GE.U32.AND P4, PT, R11, 0xc0, PT ;  /* 0x000000c00b00780c */ /* 0x000fe20003f86070 */
[----:B------:R0:W5:Y:S01]  /*0520*/  @P3 LD.E.128 R124, desc[UR6][R14.64+0x10] ;  /* 0x000010060e7c3980 */ /* 0x000162000c101d00 */
[----:B------:R-:W-:-:S04]  /*0530*/  @P5 IMAD.WIDE.U32 R18, R0, 0x20, R18 ;  /* 0x0000002000125825 */ /* 0x000fc800078e0012 */
[----:B------:R-:W-:Y:S01]  /*0540*/  @P5 VIADD R0, R0, 0x20 ;  /* 0x0000002000005836 */ /* 0x000fe20000000000 */
[----:B------:R-:W-:Y:S01]  /*0550*/  ISETP.GE.U32.AND P6, PT, R11, 0x100, PT ;  /* 0x000001000b00780c */ /* 0x000fe20003fc6070 */
[----:B------:R-:W5:Y:S05]  /*0560*/  @P5 LD.E.128 R128, desc[UR6][R18.64] ;  /* 0x0000000612805980 */ /* 0x000f6a000c101d00 */
[----:B0-----:R-:W0:Y:S01]  /*0570*/  @P4 LDC.64 R14, c[0x0][0x3d0] ;  /* 0x0000f400ff0e4b82 */ /* 0x001e220000000a00 */
[C---:B------:R-:W-:Y:S01]  /*0580*/  @P0 IMAD.WIDE.U32 R20, R0.reuse, 0x20, R20 ;  /* 0x0000002000140825 */ /* 0x040fe200078e0014 */
[----:B------:R-:W5:Y:S04]  /*0590*/  @P5 LD.E.128 R132, desc[UR6][R18.64+0x10] ;  /* 0x0000100612845980 */ /* 0x000f68000c101d00 */
[----:B------:R-:W5:Y:S04]  /*05a0*/  @P0 LDG.E.128 R248, desc[UR6][R20.64+0x10] ;  /* 0x0000100614f80981 */ /* 0x000f68000c1e1d00 */
[----:B--2---:R-:W2:Y:S04]  /*05b0*/  @P3 LDG.E.128 R24, desc[UR6][R2.64+0x10] ;  /* 0x0000100602183981 */ /* 0x004ea8000c1e1d00 */
[----:B---3--:R3:W2:Y:S04]  /*05c0*/  @P3 LDG.E.128 R40, desc[UR6][R2.64] ;  /* 0x0000000602283981 */ /* 0x0086a8000c1e1d00 */
[----:B----4-:R-:W4:Y:S01]  /*05d0*/  @P5 LDG.E.128 R28, desc[UR6][R16.64+0x10] ;  /* 0x00001006101c5981 */ /* 0x010f22000c1e1d00 */
[----:B---3--:R-:W3:Y:S03]  /*05e0*/  @P2 LDC.64 R2, c[0x0][0x3d0] ;  /* 0x0000f400ff022b82 */ /* 0x008ee60000000a00 */
[----:B------:R1:W3:Y:S04]  /*05f0*/  @P5 LDG.E.128 R36, desc[UR6][R16.64] ;  /* 0x0000000610245981 */ /* 0x0002e8000c1e1d00 */
[----:B------:R0:W3:Y:S01]  /*0600*/  @P0 LDG.E.128 R32, desc[UR6][R20.64] ;  /* 0x0000000614200981 */ /* 0x0000e2000c1e1d00 */
[----:B-1----:R-:W1:Y:S01]  /*0610*/  @P4 LDC.64 R16, c[0x0][0x438] ;  /* 0x00010e00ff104b82 */ /* 0x002e620000000a00 */
[C---:B------:R-:W-:Y:S01]  /*0620*/  @P0 IMAD.WIDE.U32 R22, R0.reuse, 0x20, R22 ;  /* 0x0000002000160825 */ /* 0x040fe200078e0016 */
[----:B------:R-:W-:-:S04]  /*0630*/  @P0 IADD3 R0, PT, PT, R0, 0x20, RZ ;  /* 0x0000002000000810 */ /* 0x000fc80007ffe0ff */
[----:B------:R-:W5:Y:S02]  /*0640*/  @P0 LD.E.128 R136, desc[UR6][R22.64] ;  /* 0x0000000616880980 */ /* 0x000f64000c101d00 */
[----:B0-----:R-:W0:Y:S02]  /*0650*/  @P6 LDC.64 R20, c[0x0][0x3d0] ;  /* 0x0000f400ff146b82 */ /* 0x001e240000000a00 */
[----:B------:R1:W5:Y:S04]  /*0660*/  @P0 LD.E.128 R140, desc[UR6][R22.64+0x10] ;  /* 0x00001006168c0980 */ /* 0x000368000c101d00 */
[----:B--2---:R2:W-:Y:S04]  /*0670*/  @P3 STL.64 [R1+0x30], R24 ;  /* 0x0000301801003387 */ /* 0x0045e80000100a00 */
[----:B------:R1:W-:Y:S04]  /*0680*/  @P3 STL.64 [R1+0x38], R26 ;  /* 0x0000381a01003387 */ /* 0x0003e80000100a00 */
[----:B------:R-:W-:Y:S01]  /*0690*/  @P3 STL.64 [R1+0x40], R40 ;  /* 0x0000402801003387 */ /* 0x000fe20000100a00 */
[----:B--2---:R-:W2:Y:S03]  /*06a0*/  @P1 LDC.64 R24, c[0x0][0x3d0] ;  /* 0x0000f400ff181b82 */ /* 0x004ea60000000a00 */
[----:B------:R-:W-:Y:S01]  /*06b0*/  @P3 STL.64 [R1+0x48], R42 ;  /* 0x0000482a01003387 */ /* 0x000fe20000100a00 */
[----:B------:R-:W-:-:S04]  /*06c0*/  ISETP.GE.U32.AND P3, PT, R11, 0xe0, PT ;  /* 0x000000e00b00780c */ /* 0x000fc80003f66070 */
[----:B-1----:R-:W1:Y:S01]  /*06d0*/  @P1 LDC.64 R26, c[0x0][0x438] ;  /* 0x00010e00ff1a1b82 */ /* 0x002e620000000a00 */
[----:B----4-:R4:W-:Y:S04]  /*06e0*/  @P5 STL.64 [R1+0x10], R28 ;  /* 0x0000101c01005387 */ /* 0x0109e80000100a00 */
[----:B------:R0:W-:Y:S04]  /*06f0*/  @P5 STL.64 [R1+0x18], R30 ;  /* 0x0000181e01005387 */ /* 0x0001e80000100a00 */
[----:B------:R-:W1:Y:S01]  /*0700*/  @P3 LDC.64 R18, c[0x0][0x438] ;  /* 0x00010e00ff123b82 */ /* 0x000e620000000a00 */
[----:B---3--:R-:W-:Y:S07]  /*0710*/  @P5 STL.64 [R1+0x20], R36 ;  /* 0x0000202401005387 */ /* 0x008fee0000100a00 */
[----:B----4-:R-:W3:Y:S01]  /*0720*/  @P2 LDC.64 R28, c[0x0][0x438] ;  /* 0x00010e00ff1c2b82 */ /* 0x010ee20000000a00 */
[----:B------:R-:W-:Y:S01]  /*0730*/  @P5 STL.64 [R1+0x28], R38 ;  /* 0x0000282601005387 */ /* 0x000fe20000100a00 */
[----:B------:R-:W-:-:S06]  /*0740*/  ISETP.GE.U32.AND P5, PT, R11, 0x120, PT ;  /* 0x000001200b00780c */ /* 0x000fcc0003fa6070 */
[----:B0-----:R-:W0:Y:S01]  /*0750*/  @P3 LDC.64 R30, c[0x0][0x3d0] ;  /* 0x0000f400ff1e3b82 */ /* 0x001e220000000a00 */
[----:B------:R4:W-:Y:S01]  /*0760*/  @P0 STL.64 [R1], R32 ;  /* 0x0000002001000387 */ /* 0x0009e20000100a00 */
[----:B--2---:R-:W-:-:S03]  /*0770*/  @P1 IMAD.WIDE.U32 R24, R0, 0x20, R24 ;  /* 0x0000002000181825 */ /* 0x004fc600078e0018 */
[----:B------:R2:W-:Y:S01]  /*0780*/  @P0 STL.64 [R1+0x8], R34 ;  /* 0x0000082201000387 */ /* 0x0005e20000100a00 */
[C---:B-1----:R-:W-:Y:S02]  /*0790*/  @P1 IMAD.WIDE.U32 R26, R0.reuse, 0x20, R26 ;  /* 0x00000020001a1825 */ /* 0x042fe400078e001a */
[----:B------:R-:W1:Y:S01]  /*07a0*/  @P5 LDC.64 R22, c[0x0][0x3d0] ;  /* 0x0000f400ff165b82 */ /* 0x000e620000000a00 */
[----:B------:R0:W5:Y:S01]  /*07b0*/  @P1 LDG.E.128 R244, desc[UR6][R24.64] ;  /* 0x0000000618f41981 */ /* 0x000162000c1e1d00 */
[----:B------:R-:W-:-:S03]  /*07c0*/  @P1 VIADD R0, R0, 0x20 ;  /* 0x0000002000001836 */ /* 0x000fc60000000000 */
[----:B------:R0:W5:Y:S03]  /*07d0*/  @P1 LDG.E.128 R240, desc[UR6][R24.64+0x10] ;  /* 0x0000100618f01981 */ /* 0x000166000c1e1d00 */
[----:B----4-:R-:W4:Y:S01]  /*07e0*/  @P6 LDC.64 R32, c[0x0][0x438] ;  /* 0x00010e00ff206b82 */ /* 0x010f220000000a00 */
[C---:B------:R-:W-:Y:S01]  /*07f0*/  @P2 IMAD.WIDE.U32 R2, R0.reuse, 0x20, R2 ;  /* 0x0000002000022825 */ /* 0x040fe200078e0002 */
[----:B------:R0:W5:Y:S03]  /*0800*/  @P1 LD.E.128 R144, desc[UR6][R26.64] ;  /* 0x000000061a901980 */ /* 0x000166000c101d00 */
[C---:B---3--:R-:W-:Y:S01]  /*0810*/  @P2 IMAD.WIDE.U32 R28, R0.reuse, 0x20, R28 ;  /* 0x00000020001c2825 */ /* 0x048fe200078e001c */
[----:B------:R3:W5:Y:S02]  /*0820*/  @P1 LD.E.128 R148, desc[UR6][R26.64+0x10] ;  /* 0x000010061a941980 */ /* 0x000764000c101d00 */
[----:B--2---:R-:W2:Y:S01]  /*0830*/  @P5 LDC.64 R34, c[0x0][0x438] ;  /* 0x00010e00ff225b82 */ /* 0x004ea20000000a00 */
[----:B------:R-:W-:Y:S01]  /*0840*/  @P2 VIADD R0, R0, 0x20 ;  /* 0x0000002000002836 */ /* 0x000fe20000000000 */
[----:B------:R3:W5:Y:S03]  /*0850*/  @P2 LDG.E.128 R236, desc[UR6][R2.64] ;  /* 0x0000000602ec2981 */ /* 0x000766000c1e1d00 */
[C---:B------:R-:W-:Y:S01]  /*0860*/  @P4 IMAD.WIDE.U32 R14, R0.reuse, 0x20, R14 ;  /* 0x00000020000e4825 */ /* 0x040fe200078e000e */
[----:B------:R3:W5:Y:S03]  /*0870*/  @P2 LDG.E.128 R232, desc[UR6][R2.64+0x10] ;  /* 0x0000100602e82981 */ /* 0x000766000c1e1d00 */
[C---:B------:R-:W-:Y:S01]  /*0880*/  @P4 IMAD.WIDE.U32 R16, R0.reuse, 0x20, R16 ;  /* 0x0000002000104825 */ /* 0x040fe200078e0010 */
[----:B------:R-:W-:Y:S01]  /*0890*/  @P4 IADD3 R0, PT, PT, R0, 0x20, RZ ;  /* 0x0000002000004810 */ /* 0x000fe20007ffe0ff */
[----:B------:R3:W5:Y:S04]  /*08a0*/  @P2 LD.E.128 R152, desc[UR6][R28.64] ;  /* 0x000000061c982980 */ /* 0x000768000c101d00 */
[C---:B0-----:R-:W-:Y:S01]  /*08b0*/  @P3 IMAD.WIDE.U32 R30, R0.reuse, 0x20, R30 ;  /* 0x00000020001e3825 */ /* 0x041fe200078e001e */
[----:B------:R3:W5:Y:S03]  /*08c0*/  @P2 LD.E.128 R160, desc[UR6][R28.64+0x10] ;  /* 0x000010061ca02980 */ /* 0x000766000c101d00 */
[C---:B------:R-:W-:Y:S01]  /*08d0*/  @P3 IMAD.WIDE.U32 R18, R0.reuse, 0x20, R18 ;  /* 0x0000002000123825 */ /* 0x040fe200078e0012 */
[----:B------:R3:W5:Y:S03]  /*08e0*/  @P4 LDG.E.128 R228, desc[UR6][R14.64] ;  /* 0x000000060ee44981 */ /* 0x000766000c1e1d00 */
[----:B------:R-:W-:Y:S01]  /*08f0*/  @P3 VIADD R0, R0, 0x20 ;  /* 0x0000002000003836 */ /* 0x000fe20000000000 */
[----:B------:R3:W5:Y:S03]  /*0900*/  @P4 LDG.E.128 R224, desc[UR6][R14.64+0x10] ;  /* 0x000010060ee04981 */ /* 0x000766000c1e1d00 */
[C---:B------:R-:W-:Y:S01]  /*0910*/  @P6 IMAD.WIDE.U32 R20, R0.reuse, 0x20, R20 ;  /* 0x0000002000146825 */ /* 0x040fe200078e0014 */
[----:B------:R3:W5:Y:S03]  /*0920*/  @P4 LD.E.128 R164, desc[UR6][R16.64] ;  /* 0x0000000610a44980 */ /* 0x000766000c101d00 */
[C---:B----4-:R-:W-:Y:S01]  /*0930*/  @P6 IMAD.WIDE.U32 R32, R0.reuse, 0x20, R32 ;  /* 0x0000002000206825 */ /* 0x050fe200078e0020 */
[----:B------:R3:W5:Y:S03]  /*0940*/  @P4 LD.E.128 R172, desc[UR6][R16.64+0x10] ;  /* 0x0000100610ac4980 */ /* 0x000766000c101d00 */
[----:B------:R-:W-:Y:S01]  /*0950*/  @P6 VIADD R0, R0, 0x20 ;  /* 0x0000002000006836 */ /* 0x000fe20000000000 */
[----:B------:R3:W5:Y:S03]  /*0960*/  @P3 LDG.E.128 R220, desc[UR6][R30.64] ;  /* 0x000000061edc3981 */ /* 0x000766000c1e1d00 */
[C---:B-1----:R-:W-:Y:S01]  /*0970*/  @P5 IMAD.WIDE.U32 R22, R0.reuse, 0x20, R22 ;  /* 0x0000002000165825 */ /* 0x042fe200078e0016 */
[----:B------:R3:W5:Y:S03]  /*0980*/  @P3 LDG.E.128 R216, desc[UR6][R30.64+0x10] ;  /* 0x000010061ed83981 */ /* 0x000766000c1e1d00 */
[----:B--2---:R-:W-:Y:S01]  /*0990*/  @P5 IMAD.WIDE.U32 R34, R0, 0x20, R34 ;  /* 0x0000002000225825 */ /* 0x004fe200078e0022 */
        /* <DEDUP_REMOVED lines=12> */
[----:B---3--:R-:W-:Y:S05]  /*0a60*/  @!P0 BRA `(.L_x_18143) ;  /* 0x0000000800288947 */ /* 0x008fea0003800000 */
        /* <DEDUP_REMOVED lines=9> */
.L_x_18142:
[----:B------:R0:W2:Y:S04]  /*0b00*/  LDL R36, [R1+0x30] ;  /* 0x0000300001247983 */ /* 0x0000a80000100800 */
[----:B------:R0:W2:Y:S04]  /*0b10*/  LDL R37, [R1+0x34] ;  /* 0x0000340001257983 */ /* 0x0000a80000100800 */
[----:B------:R0:W2:Y:S04]  /*0b20*/  LDL R38, [R1+0x38] ;  /* 0x0000380001267983 */ /* 0x0000a80000100800 */
[----:B------:R0:W2:Y:S04]  /*0b30*/  LDL R39, [R1+0x3c] ;  /* 0x00003c0001277983 */ /* 0x0000a80000100800 */
[----:B------:R0:W3:Y:S04]  /*0b40*/  LDL R40, [R1+0x40] ;  /* 0x0000400001287983 */ /* 0x0000e80000100800 */
[----:B------:R0:W3:Y:S04]  /*0b50*/  LDL R41, [R1+0x44] ;  /* 0x0000440001297983 */ /* 0x0000e80000100800 */
[----:B------:R0:W3:Y:S04]  /*0b60*/  LDL R42, [R1+0x48] ;  /* 0x00004800012a7983 */ /* 0x0000e80000100800 */
[----:B------:R0:W3:Y:S04]  /*0b70*/  LDL R43, [R1+0x4c] ;  /* 0x00004c00012b7983 */ /* 0x0000e80000100800 */
[----:B------:R0:W4:Y:S04]  /*0b80*/  LDL R28, [R1+0x10] ;  /* 0x00001000011c7983 */ /* 0x0001280000100800 */
[----:B------:R0:W4:Y:S04]  /*0b90*/  LDL R29, [R1+0x14] ;  /* 0x00001400011d7983 */ /* 0x0001280000100800 */
[----:B------:R0:W4:Y:S04]  /*0ba0*/  LDL R30, [R1+0x18] ;  /* 0x00001800011e7983 */ /* 0x0001280000100800 */
[----:B------:R0:W4:Y:S04]  /*0bb0*/  LDL R31, [R1+0x1c] ;  /* 0x00001c00011f7983 */ /* 0x0001280000100800 */
[----:B------:R0:W4:Y:S04]  /*0bc0*/  LDL R32, [R1+0x20] ;  /* 0x0000200001207983 */ /* 0x0001280000100800 */
[----:B------:R0:W4:Y:S04]  /*0bd0*/  LDL R33, [R1+0x24] ;  /* 0x0000240001217983 */ /* 0x0001280000100800 */
[----:B------:R0:W4:Y:S04]  /*0be0*/  LDL R34, [R1+0x28] ;  /* 0x0000280001227983 */ /* 0x0001280000100800 */
[----:B------:R0:W4:Y:S04]  /*0bf0*/  LDL R35, [R1+0x2c] ;  /* 0x00002c0001237983 */ /* 0x0001280000100800 */
[----:B------:R0:W4:Y:S04]  /*0c00*/  LDL R24, [R1] ;  /* 0x0000000001187983 */ /* 0x0001280000100800 */
[----:B------:R0:W4:Y:S04]  /*0c10*/  LDL R25, [R1+0x4] ;  /* 0x0000040001197983 */ /* 0x0001280000100800 */
[----:B------:R0:W4:Y:S04]  /*0c20*/  LDL R26, [R1+0x8] ;  /* 0x00000800011a7983 */ /* 0x0001280000100800 */
[----:B------:R0:W4:Y:S01]  /*0c30*/  LDL R27, [R1+0xc] ;  /* 0x00000c00011b7983 */ /* 0x0001220000100800 */
[----:B------:R-:W-:-:S02]  /*0c40*/  ISETP.GE.U32.AND P1, PT, R11, 0x20, PT ;  /* 0x000000200b00780c */ /* 0x000fc40003f26070 */
[C---:B------:R-:W-:Y:S02]  /*0c50*/  ISETP.GE.U32.AND P6, PT, R11.reuse, 0x40, PT ;  /* 0x000000400b00780c */ /* 0x040fe40003fc6070 */
[----:B------:R-:W-:-:S09]  /*0c60*/  ISETP.GE.U32.AND P5, PT, R11, 0x60, PT ;  /* 0x000000600b00780c */ /* 0x000fd20003fa6070 */
[----:B------:R-:W1:Y:S08]  /*0c70*/  @P1 LDC.64 R2, c[0x0][0x3d0] ;  /* 0x0000f400ff021b82 */ /* 0x000e700000000a00 */
[----:B------:R-:W0:Y:S08]  /*0c80*/  @P6 LDC.64 R14, c[0x0][0x3d0] ;  /* 0x0000f400ff0e6b82 */ /* 0x000e300000000a00 */
[----:B------:R-:W0:Y:S01]  /*0c90*/  @P5 LDC.64 R16, c[0x0][0x3d0] ;  /* 0x0000f400ff105b82 */ /* 0x000e220000000a00 */
[C---:B-1----:R-:W-:Y:S01]  /*0ca0*/  @P1 IMAD.WIDE.U32 R2, R0.reuse, 0x20, R2 ;  /* 0x0000002000021825 */ /* 0x042fe200078e0002 */
[----:B------:R-:W-:-:S05]  /*0cb0*/  @P1 LOP3.LUT R0, R0, 0x20, RZ, 0xfc, !PT ;  /* 0x0000002000001812 */ /* 0x000fca00078efcff */
[----:B0-----:R-:W-:-:S04]  /*0cc0*/  @P6 IMAD.WIDE.U32 R14, R0, 0x20, R14 ;  /* 0x00000020000e6825 */ /* 0x001fc800078e000e */
[----:B------:R-:W-:-:S04]  /*0cd0*/  @P6 VIADD R0, R0, 0x20 ;  /* 0x0000002000006836 */ /* 0x000fc80000000000 */
[----:B------:R-:W-:Y:S01]  /*0ce0*/  @P5 IMAD.WIDE.U32 R16, R0, 0x20, R16 ;  /* 0x0000002000105825 */ /* 0x000fe200078e0010 */
[----:B--2---:R-:W2:Y:S04]  /*0cf0*/  @P1 LDG.E.128 R36, desc[UR6][R2.64+0x10] ;  /* 0x0000100602241981 */ /* 0x004ea8000c1e1d00 */
[----:B---3--:R-:W3:Y:S04]  /*0d00*/  @P1 LDG.E.128 R40, desc[UR6][R2.64] ;  /* 0x0000000602281981 */ /* 0x008ee8000c1e1d00 */
[----:B----4-:R-:W4:Y:S04]  /*0d10*/  @P6 LDG.E.128 R28, desc[UR6][R14.64+0x10] ;  /* 0x000010060e1c6981 */ /* 0x010f28000c1e1d00 */
[----:B------:R-:W4:Y:S01]  /*0d20*/  @P6 LDG.E.128 R32, desc[UR6][R14.64] ;  /* 0x000000060e206981 */ /* 0x000f22000c1e1d00 */
[----:B------:R-:W-:-:S02]  /*0d30*/  ISETP.GE.U32.AND P0, PT, R11, 0x80, PT ;  /* 0x000000800b00780c */ /* 0x000fc40003f06070 */
[C---:B------:R-:W-:Y:S01]  /*0d40*/  ISETP.GE.U32.AND P4, PT, R11.reuse, 0xa0, PT ;  /* 0x000000a00b00780c */ /* 0x040fe20003f86070 */
[----:B------:R0:W5:Y:S01]  /*0d50*/  @P5 LDG.E.128 R248, desc[UR6][R16.64+0x10] ;  /* 0x0000100610f85981 */ /* 0x000162000c1e1d00 */
[C---:B------:R-:W-:Y:S02]  /*0d60*/  ISETP.GE.U32.AND P3, PT, R11.reuse, 0xc0, PT ;  /* 0x000000c00b00780c */ /* 0x040fe40003f66070 */
[----:B------:R-:W-:-:S07]  /*0d70*/  ISETP.GE.U32.AND P2, PT, R11, 0xe0, PT ;  /* 0x000000e00b00780c */ /* 0x000fce0003f46070 */
[----:B------:R-:W1:Y:S01]  /*0d80*/  @P0 LDC.64 R18, c[0x0][0x3d0] ;  /* 0x0000f400ff120b82 */ /* 0x000e620000000a00 */
[----:B------:R-:W4:Y:S07]  /*0d90*/  @P5 LDG.E.128 R24, desc[UR6][R16.64] ;  /* 0x0000000610185981 */ /* 0x000f2e000c1e1d00 */
[----:B------:R-:W0:Y:S01]  /*0da0*/  @P4 LDC.64 R20, c[0x0][0x3d0] ;  /* 0x0000f400ff144b82 */ /* 0x000e220000000a00 */
[----:B------:R-:W-:-:S07]  /*0db0*/  @P5 VIADD R0, R0, 0x20 ;  /* 0x0000002000005836 */ /* 0x000fce0000000000 */
[----:B------:R-:W0:Y:S01]  /*0dc0*/  @P3 LDC.64 R22, c[0x0][0x3d0] ;  /* 0x0000f400ff163b82 */ /* 0x000e220000000a00 */
[C---:B-1----:R-:W-:Y:S01]  /*0dd0*/  @P0 IMAD.WIDE.U32 R18, R0.reuse, 0x20, R18 ;  /* 0x0000002000120825 */ /* 0x042fe200078e0012 */
[----:B------:R-:W-:-:S04]  /*0de0*/  @P0 IADD3 R0, PT, PT, R0, 0x20, RZ ;  /* 0x0000002000000810 */ /* 0x000fc80007ffe0ff */
[----:B------:R1:W5:Y:S01]  /*0df0*/  @P0 LDG.E.128 R244, desc[UR6][R18.64] ;  /* 0x0000000612f40981 */ /* 0x000362000c1e1d00 */
[----:B0-----:R-:W-:-:S03]  /*0e00*/  @P4 IMAD.WIDE.U32 R20, R0, 0x20, R20 ;  /* 0x0000002000144825 */ /* 0x001fc600078e0014 */
[----:B------:R1:W5:Y:S01]  /*0e10*/  @P0 LDG.E.128 R240, desc[UR6][R18.64+0x10] ;  /* 0x0000100612f00981 */ /* 0x000362000c1e1d00 */
[----:B------:R-:W-:-:S03]  /*0e20*/  @P4 VIADD R0, R0, 0x20 ;  /* 0x0000002000004836 */ /* 0x000fc60000000000 */
[----:B------:R1:W5:Y:S01]  /*0e30*/  @P4 LDG.E.128 R236, desc[UR6][R20.64] ;  /* 0x0000000614ec4981 */ /* 0x000362000c1e1d00 */
[----:B------:R-:W-:-:S03]  /*0e40*/  @P3 IMAD.WIDE.U32 R22, R0, 0x20, R22 ;  /* 0x0000002000163825 */ /* 0x000fc600078e0016 */
[----:B------:R1:W5:Y:S01]  /*0e50*/  @P4 LDG.E.128 R232, desc[UR6][R20.64+0x10] ;  /* 0x0000100614e84981 */ /* 0x000362000c1e1d00 */
[----:B------:R-:W-:-:S03]  /*0e60*/  @P3 VIADD R0, R0, 0x20 ;  /* 0x0000002000003836 */ /* 0x000fc60000000000 */
[----:B------:R1:W5:Y:S04]  /*0e70*/  @P3 LDG.E.128 R228, desc[UR6][R22.64] ;  /* 0x0000000616e43981 */ /* 0x000368000c1e1d00 */
[----:B------:R1:W5:Y:S04]  /*0e80*/  @P3 LDG.E.128 R224, desc[UR6][R22.64+0x10] ;  /* 0x0000100616e03981 */ /* 0x000368000c1e1d00 */
[----:B--2---:R-:W-:Y:S04]  /*0e90*/  @P1 STL.64 [R1+0x30], R36 ;  /* 0x0000302401001387 */ /* 0x004fe80000100a00 */
[----:B------:R-:W-:Y:S04]  /*0ea0*/  @P1 STL.64 [R1+0x38], R38 ;  /* 0x0000382601001387 */ /* 0x000fe80000100a00 */
[----:B---3--:R-:W-:Y:S04]  /*0eb0*/  @P1 STL.64 [R1+0x40], R40 ;  /* 0x0000402801001387 */ /* 0x008fe80000100a00 */
[----:B------:R-:W-:Y:S01]  /*0ec0*/  @P1 STL.64 [R1+0x48], R42 ;  /* 0x0000482a01001387 */ /* 0x000fe20000100a00 */
[----:B------:R-:W-:-:S03]  /*0ed0*/  ISETP.GE.U32.AND P1, PT, R11, 0x100, PT ;  /* 0x000001000b00780c */ /* 0x000fc60003f26070 */
[----:B----4-:R-:W-:Y:S10]  /*0ee0*/  @P6 STL.64 [R1+0x10], R28 ;  /* 0x0000101c01006387 */ /* 0x010ff40000100a00 */
[----:B------:R-:W0:Y:S01]  /*0ef0*/  @P1 LDC.64 R2, c[0x0][0x3d0] ;  /* 0x0000f400ff021b82 */ /* 0x000e220000000a00 */
[----:B------:R-:W-:Y:S04]  /*0f00*/  @P6 STL.64 [R1+0x18], R30 ;  /* 0x0000181e01006387 */ /* 0x000fe80000100a00 */
[----:B------:R-:W-:Y:S04]  /*0f10*/  @P6 STL.64 [R1+0x20], R32 ;  /* 0x0000202001006387 */ /* 0x000fe80000100a00 */
[----:B------:R-:W-:Y:S01]  /*0f20*/  @P6 STL.64 [R1+0x28], R34 ;  /* 0x0000282201006387 */ /* 0x000fe20000100a00 */
[----:B------:R-:W-:-:S03]  /*0f30*/  ISETP.GE.U32.AND P6, PT, R11, 0x120, PT ;  /* 0x000001200b00780c */ /* 0x000fc60003fc6070 */
[----:B------:R2:W-:Y:S04]  /*0f40*/  @P5 STL.64 [R1], R24 ;  /* 0x0000001801005387 */ /* 0x0005e80000100a00 */
[----:B------:R3:W-:Y:S01]  /*0f50*/  @P5 STL.64 [R1+0x8], R26 ;  /* 0x0000081a01005387 */ /* 0x0007e20000100a00 */
[----:B------:R-:W-:Y:S01]  /*0f60*/  ISETP.GE.U32.AND P5, PT, R11, 0x140, PT ;  /* 0x000001400b00780c */ /* 0x000fe20003fa6070 */
[----:B--2---:R-:W2:Y:S08]  /*0f70*/  @P2 LDC.64 R24, c[0x0][0x3d0] ;  /* 0x0000f400ff182b82 */ /* 0x004eb00000000a00 */
[----:B---3--:R-:W3:Y:S08]  /*0f80*/  @P6 LDC.64 R26, c[0x0][0x3d0] ;  /* 0x0000f400ff1a6b82 */ /* 0x008ef00000000a00 */
[----:B------:R-:W4:Y:S01]  /*0f90*/  @P5 LDC.64 R28, c[0x0][0x3d0] ;  /* 0x0000f400ff1c5b82 */ /* 0x000f220000000a00 */
[C---:B--2---:R-:W-:Y:S01]  /*0fa0*/  @P2 IMAD.WIDE.U32 R24, R0.reuse, 0x20, R24 ;  /* 0x0000002000182825 */ /* 0x044fe200078e0018 */
[----:B------:R-:W-:-:S04]  /*0fb0*/  @P2 IADD3 R0, PT, PT, R0, 0x20, RZ ;  /* 0x0000002000002810 */ /* 0x000fc80007ffe0ff */
[----:B------:R1:W5:Y:S01]  /*0fc0*/  @P2 LDG.E.128 R220, desc[UR6][R24.64] ;  /* 0x0000000618dc2981 */ /* 0x000362000c1e1d00 */
[----:B0-----:R-:W-:-:S03]  /*0fd0*/  @P1 IMAD.WIDE.U32 R14, R0, 0x20, R2 ;  /* 0x00000020000e1825 */ /* 0x001fc600078e0002 */
[----:B------:R1:W5:Y:S01]  /*0fe0*/  @P2 LDG.E.128 R216, desc[UR6][R24.64+0x10] ;  /* 0x0000100618d82981 */ /* 0x000362000c1e1d00 */
[----:B------:R-:W-:-:S03]  /*0ff0*/  @P1 VIADD R0, R0, 0x20 ;  /* 0x0000002000001836 */ /* 0x000fc60000000000 */
[----:B------:R1:W5:Y:S01]  /*1000*/  @P1 LDG.E.128 R212, desc[UR6][R14.64] ;  /* 0x000000060ed41981 */ /* 0x000362000c1e1d00 */
[----:B---3--:R-:W-:-:S03]  /*1010*/  @P6 IMAD.WIDE.U32 R26, R0, 0x20, R26 ;  /* 0x00000020001a6825 */ /* 0x008fc600078e001a */
[----:B------:R1:W5:Y:S01]  /*1020*/  @P1 LDG.E.128 R208, desc[UR6][R14.64+0x10] ;  /* 0x000010060ed01981 */ /* 0x000362000c1e1d00 */
[----:B------:R-:W-:-:S03]  /*1030*/  @P6 VIADD R0, R0, 0x20 ;  /* 0x0000002000006836 */ /* 0x000fc60000000000 */
[----:B------:R1:W5:Y:S01]  /*1040*/  @P6 LDG.E.128 R204, desc[UR6][R26.64] ;  /* 0x000000061acc6981 */ /* 0x000362000c1e1d00 */
[----:B----4-:R-:W-:-:S03]  /*1050*/  @P5 IMAD.WIDE.U32 R2, R0, 0x20, R28 ;  /* 0x0000002000025825 */ /* 0x010fc600078e001c */
[----:B------:R1:W5:Y:S04]  /*1060*/  @P6 LDG.E.128 R200, desc[UR6][R26.64+0x10] ;  /* 0x000010061ac86981 */ /* 0x000368000c1e1d00 */
[----:B------:R1:W5:Y:S04]  /*1070*/  @P5 LDG.E.128 R116, desc[UR6][R2.64] ;  /* 0x0000000602745981 */ /* 0x000368000c1e1d00 */
[----:B------:R1:W5:Y:S01]  /*1080*/  @P5 LDG.E.128 R112, desc[UR6][R2.64+0x10] ;  /* 0x0000100602705981 */ /* 0x000362000c1e1d00 */
        /* <DEDUP_REMOVED lines=36> */
[----:B------:R-:W-:Y:S02]  /*12d0*/  @P5 CS2R R62, SRZ ;  /* 0x00000000003e5805 */ /* 0x000fe4000001ff00 */
[----:B------:R-:W-:-:S02]  /*12e0*/  @P5 CS2R R60, SRZ ;  /* 0x00000000003c5805 */ /* 0x000fc4000001ff00 */
[----:B------:R-:W-:Y:S02]  /*12f0*/  @P5 CS2R R66, SRZ ;  /* 0x0000000000425805 */ /* 0x000fe4000001ff00 */
[----:B-1----:R-:W-:-:S07]  /*1300*/  @P5 CS2R R64, SRZ ;  /* 0x0000000000405805 */ /* 0x002fce000001ff00 */
.L_x_18143:
[----:B------:R-:W-:Y:S05]  /*1310*/  BSYNC.RECONVERGENT B0 ;  /* 0x0000000000007941 */ /* 0x000fea0003800200 */
.L_x_18141:
[----:B------:R-:W1:Y:S02]  /*1320*/  LDCU UR8, c[0x0][0x384] ;  /* 0x00007080ff0877ac */ /* 0x000e640008000800 */
[----:B-1----:R-:W-:-:S13]  /*1330*/  ISETP.GE.AND P0, PT, R10, UR8, PT ;  /* 0x000000080a007c0c */ /* 0x002fda000bf06270 */
[----:B------:R-:W-:Y:S05]  /*1340*/  @P0 EXIT ;  /* 0x000000000000094d */ /* 0x000fea0003800000 */
[----:B------:R-:W-:Y:S01]  /*1350*/  IMAD.HI.U32 R0, R12, -0x326172a9, RZ ;  /* 0xcd9e8d570c007827 */ /* 0x000fe200078e00ff */
[----:B------:R-:W-:Y:S01]  /*1360*/  LOP3.LUT R6, R6, 0x3, RZ, 0xc0, !PT ;  /* 0x0000000306067812 */ /* 0x000fe200078ec0ff */
[----:B------:R-:W1:Y:S02]  /*1370*/  LDCU.U8 UR11, c[0x0][0x410] ;  /* 0x00008200ff0b77ac */ /* 0x000e640008000000 */
[----:B0-----:R-:W-:Y:S01]  /*1380*/  IMAD.HI.U32 R2, R9, -0x2daee0ad, RZ ;  /* 0xd2511f5309027827 */ /* 0x001fe200078e00ff */
[----:B------:R-:W-:-:S03]  /*1390*/  LOP3.LUT R0, R5, UR4, R0, 0x96, !PT ;  /* 0x0000000405007c12 */ /* 0x000fc6000f8e9600 */
[----:B------:R-:W-:Y:S01]  /*13a0*/  IMAD R8, R9, -0x2daee0ad, RZ ;  /* 0xd2511f5309087824 */ /* 0x000fe200078e02ff */
[----:B------:R-:W-:Y:S01]  /*13b0*/  LOP3.LUT R2, R2, UR5, RZ, 0x3c, !PT ;  /* 0x0000000502027c12 */ /* 0x000fe2000f8e3cff */
[----:B------:R-:W-:-:S04]  /*13c0*/  IMAD.HI.U32 R7, R0, -0x2daee0ad, RZ ;  /* 0xd2511f5300077827 */ /* 0x000fc800078e00ff */
[----:B------:R-:W-:Y:S01]  /*13d0*/  IMAD R4, R12, -0x326172a9, RZ ;  /* 0xcd9e8d570c047824 */ /* 0x000fe200078e02ff */
[----:B------:R-:W-:Y:S01]  /*13e0*/  LOP3.LUT R7, R8, UR12, R7, 0x96, !PT ;  /* 0x0000000c08077c12 */ /* 0x000fe2000f8e9607 */
[----:B------:R-:W-:Y:S01]  /*13f0*/  IMAD.HI.U32 R3, R2, -0x326172a9, RZ ;  /* 0xcd9e8d5702037827 */ /* 0x000fe200078e00ff */
[----:B------:R-:W0:Y:S03]  /*1400*/  LDCU UR12, c[0x0][0x448] ;  /* 0x00008900ff0c77ac */ /* 0x000e260008000800 */
[----:B------:R-:W-:Y:S01]  /*1410*/  IMAD R15, R0, -0x2daee0ad, RZ ;  /* 0xd2511f53000f7824 */ /* 0x000fe200078e02ff */
[----:B------:R-:W-:Y:S01]  /*1420*/  LOP3.LUT R3, R4, UR10, R3, 0x96, !PT ;  /* 0x0000000a04037c12 */ /* 0x000fe2000f8e9603 */
[----:B------:R-:W-:Y:S01]  /*1430*/  IMAD R13, R2, -0x326172a9, RZ ;  /* 0xcd9e8d57020d7824 */ /* 0x000fe200078e02ff */
[----:B------:R-:W2:Y:S01]  /*1440*/  LDCU UR10, c[0x0][0x388] ;  /* 0x00007100ff0a77ac */ /* 0x000ea20008000800 */
        /* <DEDUP_REMOVED lines=12> */
[----:B------:R-:W3:Y:S01]  /*1510*/  LDCU.64 UR14, c[0x0][0x3e0] ;  /* 0x00007c00ff0e77ac */ /* 0x000ee20008000a00 */
        /* <DEDUP_REMOVED lines=9> */
[----:B---3--:R-:W-:Y:S02]  /*15b0*/  UISETP.NE.U32.AND UP0, UPT, UR14, URZ, UPT ;  /* 0x000000ff0e00728c */ /* 0x008fe4000bf05070 */
[----:B------:R-:W-:Y:S01]  /*15c0*/  IMAD R15, R0, -0x2daee0ad, RZ ;  /* 0xd2511f53000f7824 */ /* 0x000fe200078e02ff */
[----:B------:R-:W-:Y:S01]  /*15d0*/  LOP3.LUT R3, R4, UR19, R3, 0x96, !PT ;  /* 0x0000001304037c12 */ /* 0x000fe2000f8e9603 */
[----:B------:R-:W-:Y:S01]  /*15e0*/  IMAD R13, R2, -0x326172a9, RZ ;  /* 0xcd9e8d57020d7824 */ /* 0x000fe200078e02ff */
[----:B------:R-:W-:Y:S01]  /*15f0*/  UISETP.NE.AND.EX UP0, UPT, UR15, URZ, UPT, UP0 ;  /* 0x000000ff0f00728c */ /* 0x000fe2000bf05300 */
        /* <DEDUP_REMOVED lines=26> */
.L_x_19004:
[----:B------:R-:W0:Y:S01]  /*17a0*/  @UP0 LDCU.64 UR14, c[0x0][0x3e0] ;  /* 0x00007c00ff0e07ac */ /* 0x000e220008000a00 */
[----:B------:R-:W-:Y:S01]  /*17b0*/  PLOP3.LUT P0, PT, PT, PT, UP0, 0x80, 0x8 ;  /* 0x000000000008781c */ /* 0x000fe20003f0f008 */
[----:B------:R-:W-:Y:S01]  /*17c0*/  IMAD.MOV.U32 R68, RZ, RZ, 0x2 ;  /* 0x00000002ff447424 */ /* 0x000fe200078e00ff */
[----:B------:R-:W-:-:S11]  /*17d0*/  PLOP3.LUT P1, PT, PT, PT, UP0, 0x80, 0x8 ;  /* 0x000000000008781c */ /* 0x000fd60003f2f008 */
[----:B0-----:R-:W-:-:S05]  /*17e0*/  @P0 IMAD.WIDE R68, R10, R68, UR14 ;  /* 0x0000000e0a440e25 */ /* 0x001fca000f8e0244 */
[----:B------:R-:W2:Y:S01]  /*17f0*/  @P1 LDG.E.U16 R2, desc[UR6][R68.64] ;  /* 0x0000000644021981 */ /* 0x000ea2000c1e1500 */
[----:B------:R-:W-:Y:S01]  /*1800*/  PLOP3.LUT P0, PT, PT, PT, UP0, 0x80, 0x8 ;  /* 0x000000000008781c */ /* 0x000fe20003f0f008 */
[----:B------:R-:W-:Y:S01]  /*1810*/  IMAD.MOV.U32 R110, RZ, RZ, 0x3f800000 ;  /* 0x3f800000ff6e7424 */ /* 0x000fe200078e00ff */
[----:B------:R-:W-:Y:S01]  /*1820*/  ISETP.GE.U32.AND P2, PT, R11, 0x20, PT ;  /* 0x000000200b00780c */ /* 0x000fe20003f46070 */
[----:B------:R-:W0:Y:S01]  /*1830*/  S2R R171, SR_TID.X ;  /* 0x0000000000ab7919 */ /* 0x000e220000002100 */
[----:B------:R-:W-:Y:S01]  /*1840*/  LOP3.LUT R0, R0, 0xffffff7f, RZ, 0xc0, !PT ;  /* 0xffffff7f00007812 */ /* 0x000fe200078ec0ff */
[----:B------:R-:W-:Y:S10]  /*1850*/  BSSY.RECONVERGENT B0, `(.L_x_18144) ;  /* 0x000067c000007945 */ /* 0x000ff40003800200 */
[----:B------:R-:W-:-:S02]  /*1860*/  @P2 LOP3.LUT R0, R0, 0x80, RZ, 0xfc, !PT ;  /* 0x0000008000002812 */ /* 0x000fc400078efcff */
[----:B--2---:R-:W-:Y:S01]  /*1870*/  @P0 SHF.L.U32 R110, R2, 0x10, RZ ;  /* 0x00000010026e0819 */ /* 0x004fe200000006ff */
[----:B------:R-:W-:-:S05]  /*1880*/  IMAD R2, R10, UR10, RZ ;  /* 0x0000000a0a027c24 */ /* 0x000fca000f8e02ff */
        /* <DEDUP_REMOVED lines=26> */
.L_x_88288:
[----:B------:R-:W-:Y:S05]  /*1a30*/  BRX R88 -0x1a40                                        (*"BRANCH_TARGETS .L_x_88289,.L_x_88290,.L_x_88291"*) ;  /* 0xffffffe458707949 */ /* 0x000fea000383ffff */
.L_x_88291:
[----:B------:R-:W-:Y:S01]  /*1a40*/  VIADD R87, R6, 0x1 ;  /* 0x0000000106577836 */ /* 0x000fe20000000000 */
[----:B------:R-:W-:Y:S01]  /*1a50*/  MOV R27, R7 ;  /* 0x00000007001b7202 */ /* 0x000fe20000000f00 */
[----:B------:R-:W-:Y:S01]  /*1a60*/  IMAD.MOV.U32 R111, RZ, RZ, R109 ;  /* 0x000000ffff6f7224 */ /* 0x000fe200078e006d */
[----:B------:R-:W-:Y:S06]  /*1a70*/  BRA `(.L_x_18148) ;  /* 0x00000004003c7947 */ /* 0x000fec0003800000 */
.L_x_88289:
[----:B------:R-:W-:Y:S01]  /*1a80*/  IMAD.MOV.U32 R111, RZ, RZ, R109 ;  /* 0x000000ffff6f7224 */ /* 0x000fe200078e006d */
[----:B------:R-:W-:Y:S01]  /*1a90*/  MOV R27, R8 ;  /* 0x00000008001b7202 */ /* 0x000fe20000000f00 */
[----:B------:R-:W-:Y:S01]  /*1aa0*/  IMAD.MOV.U32 R87, RZ, RZ, 0x3 ;  /* 0x00000003ff577424 */ /* 0x000fe200078e00ff */
[----:B------:R-:W-:Y:S06]  /*1ab0*/  BRA `(.L_x_18148) ;  /* 0x00000004002c7947 */ /* 0x000fec0003800000 */
.L_x_88290:
        /* <DEDUP_REMOVED lines=12> */
.L_x_18150:
[----:B------:R-:W-:Y:S05]  /*1b80*/  BSYNC.RECONVERGENT B2 ;  /* 0x0000000000027941 */ /* 0x000fea0003800200 */
.L_x_18149:
        /* <DEDUP_REMOVED lines=62> */
.L_x_18148:
[----:B------:R-:W-:Y:S05]  /*1f70*/  BSYNC.RECONVERGENT B1 ;  /* 0x0000000000017941 */ /* 0x000fea0003800200 */
.L_x_18147:
[----:B------:R-:W0:Y:S01]  /*1f80*/  LDC R158, c[0x0][0x404] ;  /* 0x00010100ff9e7b82 */ /* 0x000e220000000800 */
[----:B------:R-:W-:Y:S01]  /*1f90*/  I2FP.F32.U32 R6, R27 ;  /* 0x0000001b00067245 */ /* 0x000fe20000201000 */
[----:B------:R-:W-:Y:S01]  /*1fa0*/  HFMA2 R109, -RZ, RZ, 0.1171875, 0 ;  /* 0x2f800000ff6d7431 */ /* 0x000fe200000001ff */
[----:B------:R-:W-:Y:S01]  /*1fb0*/  ISETP.NE.AND P1, PT, R87, 0x1, PT ;  /* 0x000000015700780c */ /* 0x000fe20003f25270 */
[----:B-----5:R-:W-:Y:S01]  /*1fc0*/  IMAD.U32 R27, R68, 0x10000, RZ ;  /* 0x00010000441b7824 */ /* 0x020fe200078e00ff */
[----:B------:R-:W-:Y:S01]  /*1fd0*/  LOP3.LUT R0, R0, 0xfffffffd, RZ, 0xc0, !PT ;  /* 0xfffffffd00007812 */ /* 0x000fe200078ec0ff */
[----:B------:R-:W-:Y:S01]  /*1fe0*/  BSSY.RECONVERGENT B1, `(.L_x_18151) ;  /* 0x0000063000017945 */ /* 0x000fe20003800200 */
[----:B------:R-:W-:Y:S01]  /*1ff0*/  FFMA.FTZ R6, R6, R109, 1.1641532182693481445e-10 ;  /* 0x2f00000006067423 */ /* 0x000fe2000001006d */
[----:B------:R-:W1:Y:S01]  /*2000*/  LDC R90, c[0x0][0x408] ;  /* 0x00010200ff5a7b82 */ /* 0x000e620000000800 */
[----:B------:R-:W-:Y:S01]  /*2010*/  PRMT R49, R68, 0x7632, R49 ;  /* 0x0000763244317816 */ /* 0x000fe20000000031 */
[----:B------:R-:W-:-:S02]  /*2020*/  IMAD.MOV.U32 R50, RZ, RZ, R4 ;  /* 0x000000ffff327224 */ /* 0x000fc400078e0004 */
[----:B0-----:R-:W-:Y:S01]  /*2030*/  FSETP.GTU.FTZ.AND P0, PT, R6, R158, PT ;  /* 0x0000009e0600720b */ /* 0x001fe20003f1c000 */
[----:B------:R-:W-:-:S04]  /*2040*/  IMAD.U32 R6, R72, 0x10000, RZ ;  /* 0x0001000048067824 */ /* 0x000fc800078e00ff */
[----:B------:R-:W-:-:S04]  /*2050*/  FMUL.FTZ R6, R6, R110 ;  /* 0x0000006e06067220 */ /* 0x000fc80000410000 */
[----:B-1----:R-:W-:-:S05]  /*2060*/  FMUL.FTZ R6, R6, R90 ;  /* 0x0000005a06067220 */ /* 0x002fca0000410000 */
[----:B------:R-:W-:Y:S02]  /*2070*/  FSEL R6, R6, RZ, !P0 ;  /* 0x000000ff06067208 */ /* 0x000fe40004000000 */
[----:B------:R-:W-:-:S03]  /*2080*/  PLOP3.LUT P0, PT, P0, PT, PT, 0x8, 0x80 ;  /* 0x000000000080781c */ /* 0x000fc6000070e170 */
[--C-:B------:R-:W-:Y:S01]  /*2090*/  FADD.FTZ R28, R6, R27.reuse ;  /* 0x0000001b061c7221 */ /* 0x100fe20000010000 */
[----:B------:R-:W-:Y:S01]  /*20a0*/  HFMA2 R6, -RZ, RZ, 0, 1.1920928955078125e-07 ;  /* 0x00000002ff067431 */ /* 0x000fe200000001ff */
[----:B------:R-:W-:-:S08]  /*20b0*/  PRMT R27, R72, 0x7632, R27 ;  /* 0x00007632481b7816 */ /* 0x000fd0000000001b */
        /* <DEDUP_REMOVED lines=10> */
.L_x_18153:
        /* <DEDUP_REMOVED lines=12> */
.L_x_18155:
[----:B------:R-:W-:Y:S05]  /*2220*/  BSYNC.RECONVERGENT B2 ;  /* 0x0000000000027941 */ /* 0x000fea0003800200 */
.L_x_18154:
        /* <DEDUP_REMOVED lines=62> */
.L_x_18152:
[----:B------:R-:W-:Y:S05]  /*2610*/  BSYNC.RECONVERGENT B1 ;  /* 0x0000000000017941 */ /* 0x000fea0003800200 */
.L_x_18151:
        /* <DEDUP_REMOVED lines=23> */
.L_x_18158:
        /* <DEDUP_REMOVED lines=12> */
.L_x_18160:
[----:B------:R-:W-:Y:S05]  /*2850*/  BSYNC.RECONVERGENT B2 ;  /* 0x0000000000027941 */ /* 0x000fea0003800200 */
.L_x_18159:
        /* <DEDUP_REMOVED lines=62> */
.L_x_18157:
[----:B------:R-:W-:Y:S05]  /*2c40*/  BSYNC.RECONVERGENT B1 ;  /* 0x0000000000017941 */ /* 0x000fea0003800200 */
.L_x_18156:
[----:B------:R-:W-:Y:S01]  /*2c50*/  I2FP.F32.U32 R6, R49 ;  /* 0x0000003100067245 */ /* 0x000fe20000201000 */
[C---:B------:R-:W-:Y:S01]  /*2c60*/  IMAD.U32 R50, R69.reuse, 0x10000, RZ ;  /* 0x0001000045327824 */ /* 0x040fe200078e00ff */
[----:B------:R-:W-:Y:S01]  /*2c70*/  ISETP.NE.AND P2, PT, R68, 0x1, PT ;  /* 0x000000014400780c */ /* 0x000fe20003f45270 */
[----:B------:R-:W-:Y:S01]  /*2c80*/  BSSY.RECONVERGENT B1, `(.L_x_18161) ;  /* 0x0000061000017945 */ /* 0x000fe20003800200 */
        /* <DEDUP_REMOVED lines=21> */
.L_x_18163:
        /* <DEDUP_REMOVED lines=12> */
.L_x_18165:
[----:B------:R-:W-:Y:S05]  /*2ea0*/  BSYNC.RECONVERGENT B2 ;  /* 0x0000000000027941 */ /* 0x000fea0003800200 */
.L_x_18164:
        /* <DEDUP_REMOVED lines=62> */
.L_x_18162:
[----:B------:R-:W-:Y:S05]  /*3290*/  BSYNC.RECONVERGENT B1 ;  /* 0x0000000000017941 */ /* 0x000fea0003800200 */
.L_x_18161:
        /* <DEDUP_REMOVED lines=9> */
[----:B------:R-:W-:-:S03]  /*3330*/  IMAD.U32 R68, R87, 0x10000, RZ ;  /* 0x0001000057447824 */ /* 0x000fc600078e00ff */
        /* <DEDUP_REMOVED lines=13> */
.L_x_18168:
        /* <DEDUP_REMOVED lines=12> */
.L_x_18170:
[----:B------:R-:W-:Y:S05]  /*34d0*/  BSYNC.RECONVERGENT B2 ;  /* 0x0000000000027941 */ /* 0x000fea0003800200 */
.L_x_18169:
        /* <DEDUP_REMOVED lines=62> */
.L_x_18167:
[----:B------:R-:W-:Y:S05]  /*38c0*/  BSYNC.RECONVERGENT B1 ;  /* 0x0000000000017941 */ /* 0x000fea0003800200 */
.L_x_18166:
[----:B------:R-:W-:Y:S01]  /*38d0*/  I2FP.F32.U32 R6, R69 ;  /* 0x0000004500067245 */ /* 0x000fe20000201000 */
[----:B------:R-:W-:Y:S01]  /*38e0*/  BSSY.RECONVERGENT B1, `(.L_x_18171) ;  /* 0x0000063000017945 */ /* 0x000fe20003800200 */
[----:B------:R-:W-:Y:S02]  /*38f0*/  ISETP.NE.AND P4, PT, R68, 0x1, PT ;  /* 0x000000014400780c */ /* 0x000fe40003f85270 */
[----:B------:R-:W-:Y:S01]  /*3900*/  SHF.L.U32 R69, R70, 0x10, RZ ;  /* 0x0000001046457819 */ /* 0x000fe200000006ff */
[----:B------:R-:W-:Y:S01]  /*3910*/  FFMA.FTZ R6, R6, R109, 1.1641532182693481445e-10 ;  /* 0x2f00000006067423 */ /* 0x000fe2000001006d */
[----:B------:R-:W-:-:S04]  /*3920*/  PRMT R70, R74, 0x7632, R70 ;  /* 0x000076324a467816 */ /* 0x000fc80000000046 */
[----:B------:R-:W-:Y:S01]  /*3930*/  FSETP.GTU.FTZ.AND P3, PT, R6, R158, PT ;  /* 0x0000009e0600720b */ /* 0x000fe20003f7c000 */
[----:B------:R-:W-:Y:S01]  /*3940*/  IMAD.U32 R6, R74, 0x10000, RZ ;  /* 0x000100004a067824 */ /* 0x000fe200078e00ff */
[----:B------:R-:W-:-:S03]  /*3950*/  PRMT R74, R70, 0x7632, R74 ;  /* 0x00007632464a7816 */ /* 0x000fc6000000004a */
[----:B------:R-:W-:-:S04]  /*3960*/  FMUL.FTZ R6, R6, R110 ;  /* 0x0000006e06067220 */ /* 0x000fc80000410000 */
[----:B------:R-:W-:-:S05]  /*3970*/  FMUL.FTZ R6, R6, R90 ;  /* 0x0000005a06067220 */ /* 0x000fca0000410000 */
[----:B------:R-:W-:Y:S02]  /*3980*/  FSEL R6, R6, RZ, !P3 ;  /* 0x000000ff06067208 */ /* 0x000fe40005800000 */
[----:B------:R-:W-:-:S03]  /*3990*/  PLOP3.LUT P3, PT, P3, PT, PT, 0x8, 0x80 ;  /* 0x000000000080781c */ /* 0x000fc60001f6e170 */
[----:B------:R-:W-:Y:S01]  /*39a0*/  FADD.FTZ R88, R6, R69 ;  /* 0x0000004506587221 */ /* 0x000fe20000010000 */
        /* <DEDUP_REMOVED lines=11> */
.L_x_18173:
        /* <DEDUP_REMOVED lines=12> */
.L_x_18175:
[----:B------:R-:W-:Y:S05]  /*3b20*/  BSYNC.RECONVERGENT B2 ;  /* 0x0000000000027941 */ /* 0x000fea0003800200 */
.L_x_18174:
        /* <DEDUP_REMOVED lines=62> */
.L_x_18172:
[----:B------:R-:W-:Y:S05]  /*3f10*/  BSYNC.RECONVERGENT B1 ;  /* 0x0000000000017941 */ /* 0x000fea0003800200 */
.L_x_18171:
[----:B------:R-:W-:Y:S01]  /*3f20*/  I2FP.F32.U32 R68, R69 ;  /* 0x0000004500447245 */ /* 0x000fe20000201000 */
[----:B------:R-:W-:Y:S01]  /*3f30*/  IMAD.U32 R69, R74, 0x10000, RZ ;  /* 0x000100004a457824 */ /* 0x000fe200078e00ff */
[----:B------:R-:W-:Y:S01]  /*3f40*/  SHF.L.U32 R70, R70, 0x10, RZ ;  /* 0x0000001046467819 */ /* 0x000fe200000006ff */
[----:B------:R-:W-:Y:S01]  /*3f50*/  BSSY.RECONVERGENT B1, `(.L_x_18176) ;  /* 0x0000060000017945 */ /* 0x000fe20003800200 */
[----:B------:R-:W-:Y:S01]  /*3f60*/  ISETP.NE.AND P5, PT, R6, 0x1, PT ;  /* 0x000000010600780c */ /* 0x000fe20003fa5270 */
[----:B------:R-:W-:-:S05]  /*3f70*/  FFMA.FTZ R68, R68, R109, 1.1641532182693481445e-10 ;  /* 0x2f00000044447423 */ /* 0x000fca000001006d */
[----:B------:R-:W-:Y:S01]  /*3f80*/  FSETP.GTU.FTZ.AND P4, PT, R68, R158, PT ;  /* 0x0000009e4400720b */ /* 0x000fe20003f9c000 */
[----:B------:R-:W-:-:S04]  /*3f90*/  FMUL.FTZ R68, R70, R110 ;  /* 0x0000006e46447220 */ /* 0x000fc80000410000 */
[----:B------:R-:W-:-:S05]  /*3fa0*/  FMUL.FTZ R68, R68, R90 ;  /* 0x0000005a44447220 */ /* 0x000fca0000410000 */
        /* <DEDUP_REMOVED lines=15> */
.L_x_18178:
        /* <DEDUP_REMOVED lines=12> */
.L_x_18180:
[----:B------:R-:W-:Y:S05]  /*4160*/  BSYNC.RECONVERGENT B2 ;  /* 0x0000000000027941 */ /* 0x000fea0003800200 */
.L_x_18179:
        /* <DEDUP_REMOVED lines=62> */
.L_x_18177:
[----:B------:R-:W-:Y:S05]  /*4550*/  BSYNC.RECONVERGENT B1 ;  /* 0x0000000000017941 */ /* 0x000fea0003800200 */
.L_x_18176:
[----:B------:R-:W-:Y:S01]  /*4560*/  I2FP.F32.U32 R6, R69 ;  /* 0x0000004500067245 */ /* 0x000fe20000201000 */
[----:B------:R-:W-:Y:S01]  /*4570*/  BSSY.RECONVERGENT B1, `(.L_x_18181) ;  /* 0x0000067000017945 */ /* 0x000fe20003800200 */
[----:B------:R-:W-:Y:S02]  /*4580*/  ISETP.NE.AND P6, PT, R68, 0x1, PT ;  /* 0x000000014400780c */ /* 0x000fe40003fc5270 */
[C---:B------:R-:W-:Y:S01]  /*4590*/  SHF.L.U32 R69, R71.reuse, 0x10, RZ ;  /* 0x0000001047457819 */ /* 0x040fe200000006ff */
        /* <DEDUP_REMOVED lines=22> */
.L_x_18183:
        /* <DEDUP_REMOVED lines=15> */
.L_x_18185:
[----:B------:R-:W-:Y:S05]  /*47f0*/  BSYNC.RECONVERGENT B2 ;  /* 0x0000000000027941 */ /* 0x000fea0003800200 */
.L_x_18184:
        /* <DEDUP_REMOVED lines=62> */
.L_x_18182:
[----:B------:R-:W-:Y:S05]  /*4be0*/  BSYNC.RECONVERGENT B1 ;  /* 0x0000000000017941 */ /* 0x000fea0003800200 */
.L_x_18181:
[----:B------:R-:W-:Y:S01]  /*4bf0*/  I2FP.F32.U32 R68, R69 ;  /* 0x0000004500447245 */ /* 0x000fe20000201000 */
[----:B------:R-:W-:Y:S01]  /*4c00*/  IMAD.U32 R69, R73, 0x10000, RZ ;  /* 0x0001000049457824 */ /* 0x000fe200078e00ff */
[----:B------:R-:W-:-:S03]  /*4c10*/  F2FP.BF16.F32.PACK_AB R70, R74, R88 ;  /* 0x000000584a46723e */ /* 0x000fc600000010ff */
[----:B------:R-:W-:-:S05]  /*4c20*/  FFMA.FTZ R68, R68, R109, 1.1641532182693481445e-10 ;  /* 0x2f00000044447423 */ /* 0x000fca000001006d */
[----:B------:R-:W-:Y:S01]  /*4c30*/  FSETP.GTU.FTZ.AND P6, PT, R68, R158, PT ;  /* 0x0000009e4400720b */ /* 0x000fe20003fdc000 */
[----:B------:R-:W-:-:S04]  /*4c40*/  IMAD.U32 R68, R75, 0x10000, RZ ;  /* 0x000100004b447824 */ /* 0x000fc800078e00ff */
[----:B------:R-:W-:-:S04]  /*4c50*/  FMUL.FTZ R68, R68, R110 ;  /* 0x0000006e44447220 */ /* 0x000fc80000410000 */
[----:B------:R-:W-:-:S05]  /*4c60*/  FMUL.FTZ R68, R68, R90 ;  /* 0x0000005a44447220 */ /* 0x000fca0000410000 */
[----:B------:R-:W-:Y:S02]  /*4c70*/  FSEL R68, R68, RZ, !P6 ;  /* 0x000000ff44447208 */ /* 0x000fe40007000000 */
[----:B------:R-:W-:-:S03]  /*4c80*/  PLOP3.LUT P6, PT, P6, PT, PT, 0x8, 0x80 ;  /* 0x000000000080781c */ /* 0x000fc600037ce170 */
[----:B------:R-:W-:Y:S01]  /*4c90*/  FADD.FTZ R90, R68, R69 ;  /* 0x00000045445a7221 */ /* 0x000fe20000010000 */
[----:B------:R-:W-:Y:S02]  /*4ca0*/  F2FP.BF16.F32.PACK_AB R69, R49, R50 ;  /* 0x000000323145723e */ /* 0x000fe400000010ff */
[----:B------:R-:W-:Y:S02]  /*4cb0*/  F2FP.BF16.F32.PACK_AB R68, R27, R28 ;  /* 0x0000001c1b44723e */ /* 0x000fe400000010ff */
[----:B------:R-:W-:Y:S01]  /*4cc0*/  F2FP.BF16.F32.PACK_AB R71, R90, R72 ;  /* 0x000000485a47723e */ /* 0x000fe200000010ff */
[----:B------:R-:W-:Y:S06]  /*4cd0*/  BRA `(.L_x_18186) ;  /* 0x0000003000787947 */ /* 0x000fec0003800000 */
.L_x_18146:
        /* <DEDUP_REMOVED lines=16> */
.L_x_18189:
        /* <DEDUP_REMOVED lines=12> */
.L_x_18191:
[----:B------:R-:W-:Y:S05]  /*4ea0*/  BSYNC.RECONVERGENT B2 ;  /* 0x0000000000027941 */ /* 0x000fea0003800200 */
.L_x_18190:
        /* <DEDUP_REMOVED lines=62> */
.L_x_18188:
[----:B------:R-:W-:Y:S05]  /*5290*/  BSYNC.RECONVERGENT B1 ;  /* 0x0000000000017941 */ /* 0x000fea0003800200 */
.L_x_18187:
[----:B------:R-:W0:Y:S01]  /*52a0*/  LDC R109, c[0x0][0x404] ;  /* 0x00010100ff6d7b82 */ /* 0x000e220000000800 */
[----:B------:R-:W-:Y:S01]  /*52b0*/  I2FP.F32.U32 R6, R27 ;  /* 0x0000001b00067245 */ /* 0x000fe20000201000 */
[----:B------:R-:W-:Y:S01]  /*52c0*/  IMAD.MOV.U32 R156, RZ, RZ, 0x2f800000 ;  /* 0x2f800000ff9c7424 */ /* 0x000fe200078e00ff */
[----:B------:R-:W-:Y:S01]  /*52d0*/  ISETP.NE.AND P1, PT, R50, 0x1, PT ;  /* 0x000000013200780c */ /* 0x000fe20003f25270 */
[----:B------:R-:W-:Y:S01]  /*52e0*/  BSSY.RECONVERGENT B1, `(.L_x_18192) ;  /* 0x0000062000017945 */ /* 0x000fe20003800200 */
[----:B------:R-:W-:Y:S01]  /*52f0*/  LOP3.LUT R0, R0, 0xfffffffd, RZ, 0xc0, !PT ;  /* 0xfffffffd00007812 */ /* 0x000fe200078ec0ff */
[----:B------:R-:W-:Y:S01]  /*5300*/  FFMA.FTZ R6, R6, R156, 1.1641532182693481445e-10 ;  /* 0x2f00000006067423 */ /* 0x000fe2000001009c */
[----:B-----5:R-:W-:Y:S01]  /*5310*/  PRMT R27, R72, 0x7632, R27 ;  /* 0x00007632481b7816 */ /* 0x020fe2000000001b */
[----:B------:R-:W1:Y:S01]  /*5320*/  LDC R90, c[0x0][0x408] ;  /* 0x00010200ff5a7b82 */ /* 0x000e620000000800 */
[----:B------:R-:W-:Y:S02]  /*5330*/  IMAD.MOV.U32 R49, RZ, RZ, R4 ;  /* 0x000000ffff317224 */ /* 0x000fe400078e0004 */
[----:B0-----:R-:W-:-:S02]  /*5340*/  FSETP.GTU.FTZ.AND P0, PT, R6, R109, PT ;  /* 0x0000006d0600720b */ /* 0x001fc40003f1c000 */
[----:B------:R-:W-:Y:S02]  /*5350*/  SHF.L.U32 R6, R72, 0x10, RZ ;  /* 0x0000001048067819 */ /* 0x000fe400000006ff */
[----:B------:R-:W-:-:S03]  /*5360*/  PLOP3.LUT P2, PT, P0, PT, PT, 0x8, 0x80 ;  /* 0x000000000080781c */ /* 0x000fc6000074e170 */
[----:B------:R-:W-:-:S04]  /*5370*/  FMUL.FTZ R6, R6, R110 ;  /* 0x0000006e06067220 */ /* 0x000fc80000410000 */
[----:B-1----:R-:W-:-:S05]  /*5380*/  FMUL.FTZ R6, R6, R90 ;  /* 0x0000005a06067220 */ /* 0x002fca0000410000 */
[----:B------:R-:W-:Y:S01]  /*5390*/  FSEL R28, R6, RZ, !P0 ;  /* 0x000000ff061c7208 */ /* 0x000fe20004000000 */
[----:B------:R-:W-:Y:S01]  /*53a0*/  IMAD.MOV.U32 R6, RZ, RZ, 0x2 ;  /* 0x00000002ff067424 */ /* 0x000fe200078e00ff */
        /* <DEDUP_REMOVED lines=10> */
.L_x_18194:
        /* <DEDUP_REMOVED lines=12> */
.L_x_18196:
[----:B------:R-:W-:Y:S05]  /*5510*/  BSYNC.RECONVERGENT B2 ;  /* 0x0000000000027941 */ /* 0x000fea0003800200 */
.L_x_18195:
        /* <DEDUP_REMOVED lines=62> */
.L_x_18193:
[----:B------:R-:W-:Y:S05]  /*5900*/  BSYNC.RECONVERGENT B1 ;  /* 0x0000000000017941 */ /* 0x000fea0003800200 */
.L_x_18192:
[----:B------:R-:W-:Y:S01]  /*5910*/  ISETP.NE.AND P2, PT, R6, 0x1, PT ;  /* 0x000000010600780c */ /* 0x000fe20003f45270 */
[----:B------:R-:W-:Y:S01]  /*5920*/  BSSY.RECONVERGENT B1, `(.L_x_18197) ;  /* 0x000005f000017945 */ /* 0x000fe20003800200 */
[----:B------:R-:W-:Y:S01]  /*5930*/  I2FP.F32.U32 R49, R49 ;  /* 0x0000003100317245 */ /* 0x000fe20000201000 */
[----:B------:R-:W-:Y:S01]  /*5940*/  IMAD.MOV.U32 R68, RZ, RZ, 0x2 ;  /* 0x00000002ff447424 */ /* 0x000fe200078e00ff */
[----:B------:R-:W-:-:S03]  /*5950*/  SHF.L.U32 R27, R27, 0x10, RZ ;  /* 0x000000101b1b7819 */ /* 0x000fc600000006ff */
[----:B------:R-:W-:Y:S02]  /*5960*/  FFMA.FTZ R49, R49, R156, 1.1641532182693481445e-10 ;  /* 0x2f00000031317423 */ /* 0x000fe4000001009c */
[----:B------:R-:W-:-:S03]  /*5970*/  FMUL.FTZ R27, R27, R110 ;  /* 0x0000006e1b1b7220 */ /* 0x000fc60000410000 */
[----:B------:R-:W-:Y:S01]  /*5980*/  FSETP.GTU.FTZ.AND P1, PT, R49, R109, PT ;  /* 0x0000006d3100720b */ /* 0x000fe20003f3c000 */
[----:B------:R-:W-:Y:S01]  /*5990*/  FMUL.FTZ R27, R27, R90 ;  /* 0x0000005a1b1b7220 */ /* 0x000fe20000410000 */
[----:B------:R-:W-:Y:S02]  /*59a0*/  IMAD.MOV.U32 R49, RZ, RZ, R4 ;  /* 0x000000ffff317224 */ /* 0x000fe400078e0004 */
        /* <DEDUP_REMOVED lines=11> */
.L_x_18199:
        /* <DEDUP_REMOVED lines=12> */
.L_x_18201:
[----:B------:R-:W-:Y:S05]  /*5b20*/  BSYNC.RECONVERGENT B2 ;  /* 0x0000000000027941 */ /* 0x000fea0003800200 */
.L_x_18200:
        /* <DEDUP_REMOVED lines=62> */
.L_x_18198:
[----:B------:R-:W-:Y:S05]  /*5f10*/  BSYNC.RECONVERGENT B1 ;  /* 0x0000000000017941 */ /* 0x000fea0003800200 */
.L_x_18197:
[----:B------:R-:W-:Y:S01]  /*5f20*/  I2FP.F32.U32 R6, R49 ;  /* 0x0000003100067245 */ /* 0x000fe20000201000 */
[----:B------:R-:W-:Y:S01]  /*5f30*/  BSSY.RECONVERGENT B1, `(.L_x_18202) ;  /* 0x0000060000017945 */ /* 0x000fe20003800200 */
[----:B------:R-:W-:Y:S01]  /*5f40*/  ISETP.NE.AND P3, PT, R68, 0x1, PT ;  /* 0x000000014400780c */ /* 0x000fe20003f65270 */
[----:B------:R-:W-:Y:S01]  /*5f50*/  IMAD.MOV.U32 R69, RZ, RZ, R4 ;  /* 0x000000ffff457224 */ /* 0x000fe200078e0004 */
[----:B------:R-:W-:Y:S01]  /*5f60*/  PRMT R49, R73, 0x7632, R49 ;  /* 0x0000763249317816 */ /* 0x000fe20000000031 */
[----:B------:R-:W-:-:S05]  /*5f70*/  FFMA.FTZ R6, R6, R156, 1.1641532182693481445e-10 ;  /* 0x2f00000006067423 */ /* 0x000fca000001009c */
[----:B------:R-:W-:Y:S02]  /*5f80*/  FSETP.GTU.FTZ.AND P2, PT, R6, R109, PT ;  /* 0x0000006d0600720b */ /* 0x000fe40003f5c000 */
[----:B------:R-:W-:Y:S02]  /*5f90*/  SHF.L.U32 R6, R73, 0x10, RZ ;  /* 0x0000001049067819 */ /* 0x000fe400000006ff */
[----:B------:R-:W-:-:S03]  /*5fa0*/  PLOP3.LUT P1, PT, P2, PT, PT, 0x8, 0x80 ;  /* 0x000000000080781c */ /* 0x000fc6000172e170 */
        /* <DEDUP_REMOVED lines=13> */
.L_x_18204:
        /* <DEDUP_REMOVED lines=12> */
.L_x_18206:
[----:B------:R-:W-:Y:S05]  /*6140*/  BSYNC.RECONVERGENT B2 ;  /* 0x0000000000027941 */ /* 0x000fea0003800200 */
.L_x_18205:
        /* <DEDUP_REMOVED lines=62> */
.L_x_18203:
[----:B------:R-:W-:Y:S05]  /*6530*/  BSYNC.RECONVERGENT B1 ;  /* 0x0000000000017941 */ /* 0x000fea0003800200 */
.L_x_18202:
[----:B------:R-:W-:Y:S01]  /*6540*/  ISETP.NE.AND P4, PT, R6, 0x1, PT ;  /* 0x000000010600780c */ /* 0x000fe20003f85270 */
[----:B------:R-:W-:Y:S01]  /*6550*/  BSSY.RECONVERGENT B1, `(.L_x_18207) ;  /* 0x000005f000017945 */ /* 0x000fe20003800200 */
[----:B------:R-:W-:Y:S01]  /*6560*/  I2FP.F32.U32 R68, R69 ;  /* 0x0000004500447245 */ /* 0x000fe20000201000 */
[----:B------:R-:W-:Y:S01]  /*6570*/  IMAD.MOV.U32 R70, RZ, RZ, 0x2 ;  /* 0x00000002ff467424 */ /* 0x000fe200078e00ff */
[----:B------:R-:W-:Y:S01]  /*6580*/  SHF.L.U32 R49, R49, 0x10, RZ ;  /* 0x0000001031317819 */ /* 0x000fe200000006ff */
[----:B------:R-:W-:Y:S02]  /*6590*/  IMAD.MOV.U32 R69, RZ, RZ, R4 ;  /* 0x000000ffff457224 */ /* 0x000fe400078e0004 */
[----:B------:R-:W-:Y:S02]  /*65a0*/  FFMA.FTZ R68, R68, R156, 1.1641532182693481445e-10 ;  /* 0x2f00000044447423 */ /* 0x000fe4000001009c */
[----:B------:R-:W-:-:S03]  /*65b0*/  FMUL.FTZ R49, R49, R110 ;  /* 0x0000006e31317220 */ /* 0x000fc60000410000 */
        /* <DEDUP_REMOVED lines=13> */
.L_x_18209:
        /* <DEDUP_REMOVED lines=12> */
.L_x_18211:
[----:B------:R-:W-:Y:S05]  /*6750*/  BSYNC.RECONVERGENT B2 ;  /* 0x0000000000027941 */ /* 0x000fea0003800200 */
.L_x_18210:
        /* <DEDUP_REMOVED lines=62> */
.L_x_18208:
[----:B------:R-:W-:Y:S05]  /*6b40*/  BSYNC.RECONVERGENT B1 ;  /* 0x0000000000017941 */ /* 0x000fea0003800200 */
.L_x_18207:
        /* <DEDUP_REMOVED lines=11> */
[----:B------:R-:W-:Y:S01]  /*6c00*/  IMAD.MOV.U32 R6, RZ, RZ, 0x2 ;  /* 0x00000002ff067424 */ /* 0x000fe200078e00ff */
        /* <DEDUP_REMOVED lines=11> */
.L_x_18214:
        /* <DEDUP_REMOVED lines=12> */
.L_x_18216:
[----:B------:R-:W-:Y:S05]  /*6d80*/  BSYNC.RECONVERGENT B2 ;  /* 0x0000000000027941 */ /* 0x000fea0003800200 */
.L_x_18215:
        /* <DEDUP_REMOVED lines=62> */
.L_x_18213:
[----:B------:R-:W-:Y:S05]  /*7170*/  BSYNC.RECONVERGENT B1 ;  /* 0x0000000000017941 */ /* 0x000fea0003800200 */
.L_x_18212:
[----:B------:R-:W-:Y:S01]  /*7180*/  I2FP.F32.U32 R70, R71 ;  /* 0x0000004700467245 */ /* 0x000fe20000201000 */
[----:B------:R-:W-:Y:S01]  /*7190*/  IMAD.U32 R69, R69, 0x10000, RZ ;  /* 0x0001000045457824 */ /* 0x000fe200078e00ff */
        /* <DEDUP_REMOVED lines=20> */
.L_x_18219:
        /* <DEDUP_REMOVED lines=12> */
.L_x_18221:
[----:B------:R-:W-:Y:S05]  /*73a0*/  BSYNC.RECONVERGENT B2 ;  /* 0x0000000000027941 */ /* 0x000fea0003800200 */
.L_x_18220:
        /* <DEDUP_REMOVED lines=62> */
.L_x_18218:
[----:B------:R-:W-:Y:S05]  /*7790*/  BSYNC.RECONVERGENT B1 ;  /* 0x0000000000017941 */ /* 0x000fea0003800200 */
.L_x_18217:
        /* <DEDUP_REMOVED lines=10> */
[----:B------:R-:W-:Y:S01]  /*7840*/  FSEL R74, R6, RZ, !P5 ;  /* 0x000000ff064a7208 */ /* 0x000fe20006800000 */
[----:B------:R-:W-:Y:S01]  /*7850*/  HFMA2 R6, -RZ, RZ, 0, 1.1920928955078125e-07 ;  /* 0x00000002ff067431 */ /* 0x000fe200000001ff */
        /* <DEDUP_REMOVED lines=11> */
.L_x_18224:
        /* <DEDUP_REMOVED lines=15> */
.L_x_18226:
[----:B------:R-:W-:Y:S05]  /*7a00*/  BSYNC.RECONVERGENT B2 ;  /* 0x0000000000027941 */ /* 0x000fea0003800200 */
.L_x_18225:
        /* <DEDUP_REMOVED lines=62> */
.L_x_18223:
[----:B------:R-:W-:Y:S05]  /*7df0*/  BSYNC.RECONVERGENT B1 ;  /* 0x0000000000017941 */ /* 0x000fea0003800200 */
.L_x_18222:
[----:B------:R-:W-:-:S05]  /*7e00*/  I2FP.F32.U32 R70, R71 ;  /* 0x0000004700467245 */ /* 0x000fca0000201000 */
[----:B------:R-:W-:-:S05]  /*7e10*/  FFMA.FTZ R70, R70, R156, 1.1641532182693481445e-10 ;  /* 0x2f00000046467423 */ /* 0x000fca000001009c */
[----:B------:R-:W-:Y:S02]  /*7e20*/  FSETP.GTU.FTZ.AND P6, PT, R70, R109, PT ;  /* 0x0000006d4600720b */ /* 0x000fe40003fdc000 */
[----:B------:R-:W-:-:S05]  /*7e30*/  SHF.L.U32 R70, R75, 0x10, RZ ;  /* 0x000000104b467819 */ /* 0x000fca00000006ff */
[----:B------:R-:W-:-:S04]  /*7e40*/  FMUL.FTZ R70, R70, R110 ;  /* 0x0000006e46467220 */ /* 0x000fc80000410000 */
[----:B------:R-:W-:-:S05]  /*7e50*/  FMUL.FTZ R70, R70, R90 ;  /* 0x0000005a46467220 */ /* 0x000fca0000410000 */
[----:B------:R-:W-:Y:S02]  /*7e60*/  FSEL R90, R70, RZ, !P6 ;  /* 0x000000ff465a7208 */ /* 0x000fe40007000000 */
[----:B------:R-:W-:Y:S02]  /*7e70*/  F2FP.BF16.F32.PACK_AB R70, R69, R68 ;  /* 0x000000444546723e */ /* 0x000fe400000010ff */
[----:B------:R-:W-:Y:S02]  /*7e80*/  PLOP3.LUT P6, PT, P6, PT, PT, 0x8, 0x80 ;  /* 0x000000000080781c */ /* 0x000fe400037ce170 */
[----:B------:R-:W-:Y:S02]  /*7e90*/  F2FP.BF16.F32.PACK_AB R69, R49, R50 ;  /* 0x000000323145723e */ /* 0x000fe400000010ff */
[----:B------:R-:W-:Y:S02]  /*7ea0*/  F2FP.BF16.F32.PACK_AB R68, R27, R28 ;  /* 0x0000001c1b44723e */ /* 0x000fe400000010ff */
[----:B------:R-:W-:-:S07]  /*7eb0*/  F2FP.BF16.F32.PACK_AB R71, R90, R74 ;  /* 0x0000004a5a47723e */ /* 0x000fce00000010ff */
.L_x_18186:
[----:B------:R-:W0:Y:S01]  /*7ec0*/  LDC.64 R72, c[0x0][0x3a8] ;  /* 0x0000ea00ff487b82 */ /* 0x000e220000000a00 */
[----:B------:R-:W-:Y:S02]  /*7ed0*/  IMAD.MOV.U32 R109, RZ, RZ, R111 ;  /* 0x000000ffff6d7224 */ /* 0x000fe400078e006f */
[C---:B------:R-:W-:Y:S02]  /*7ee0*/  VIADD R111, R2.reuse, 0x20 ;  /* 0x00000020026f7836 */ /* 0x040fe40000000000 */
        /* <DEDUP_REMOVED lines=18> */
.L_x_18145:
[----:B------:R-:W-:Y:S05]  /*8010*/  BSYNC.RECONVERGENT B0 ;  /* 0x0000000000007941 */ /* 0x000fea0003800200 */
.L_x_18144:
        /* <DEDUP_REMOVED lines=30> */
.L_x_18232:
        /* <DEDUP_REMOVED lines=12> */
.L_x_18234:
[----:B------:R-:W-:Y:S05]  /*82c0*/  BSYNC.RECONVERGENT B2 ;  /* 0x0000000000027941 */ /* 0x000fea0003800200 */
.L_x_18233:
        /* <DEDUP_REMOVED lines=62> */
.L_x_18231:
[----:B------:R-:W-:Y:S05]  /*86b0*/  BSYNC.RECONVERGENT B1 ;  /* 0x0000000000017941 */ /* 0x000fea0003800200 */
.L_x_18230:
        /* <DEDUP_REMOVED lines=9> */
[----:B------:R-:W-:Y:S02]  /*8750*/  PRMT R25, R72, 0x7632, R25 ;  /* 0x0000763248197816 */ /* 0x000fe40000000019 */
[----:B------:R-:W-:-:S02]  /*8760*/  PRMT R47, R68, 0x7632, R47 ;  /* 0x00007632442f7816 */ /* 0x000fc4000000002f */
[----:B------:R-:W-:Y:S02]  /*8770*/  MOV R48, R4 ;  /* 0x0000000400307202 */ /* 0x000fe40000000f00 */
[----:B0-----:R-:W-:Y:S02]  /*8780*/  FSETP.GTU.FTZ.AND P0, PT, R6, R170, PT ;  /* 0x000000aa0600720b */ /* 0x001fe40003f1c000 */
[----:B------:R-:W-:-:S05]  /*8790*/  SHF.L.U32 R6, R72, 0x10, RZ ;  /* 0x0000001048067819 */ /* 0x000fca00000006ff */
[----:B------:R-:W-:-:S04]  /*87a0*/  FMUL.FTZ R6, R6, R110 ;  /* 0x0000006e06067220 */ /* 0x000fc80000410000 */
[----:B-1----:R-:W-:-:S05]  /*87b0*/  FMUL.FTZ R6, R6, R157 ;  /* 0x0000009d06067220 */ /* 0x002fca0000410000 */
[----:B------:R-:W-:Y:S02]  /*87c0*/  FSEL R6, R6, RZ, !P0 ;  /* 0x000000ff06067208 */ /* 0x000fe40004000000 */
[----:B------:R-:W-:-:S03]  /*87d0*/  PLOP3.LUT P0, PT, P0, PT, PT, 0x8, 0x80 ;  /* 0x000000000080781c */ /* 0x000fc6000070e170 */
[----:B------:R-:W-:Y:S01]  /*87e0*/  FADD.FTZ R26, R6, R26 ;  /* 0x0000001a061a7221 */ /* 0x000fe20000010000 */
        /* <DEDUP_REMOVED lines=11> */
.L_x_18237:
        /* <DEDUP_REMOVED lines=12> */
.L_x_18239:
[----:B------:R-:W-:Y:S05]  /*8960*/  BSYNC.RECONVERGENT B2 ;  /* 0x0000000000027941 */ /* 0x000fea0003800200 */
.L_x_18238:
        /* <DEDUP_REMOVED lines=62> */
.L_x_18236:
[----:B------:R-:W-:Y:S05]  /*8d50*/  BSYNC.RECONVERGENT B1 ;  /* 0x0000000000017941 */ /* 0x000fea0003800200 */
.L_x_18235:
        /* <DEDUP_REMOVED lines=23> */
.L_x_18242:
        /* <DEDUP_REMOVED lines=12> */
.L_x_18244:
[----:B------:R-:W-:Y:S05]  /*8f90*/  BSYNC.RECONVERGENT B2 ;  /* 0x0000000000027941 */ /* 0x000fea0003800200 */
.L_x_18243:
        /* <DEDUP_REMOVED lines=62> */
.L_x_18241:
[----:B------:R-:W-:Y:S05]  /*9380*/  BSYNC.RECONVERGENT B1 ;  /* 0x0000000000017941 */ /* 0x000fea0003800200 */
.L_x_18240:
[----:B------:R-:W-:Y:S01]  /*9390*/  I2FP.F32.U32 R6, R47 ;  /* 0x0000002f00067245 */ /* 0x000fe20000201000 */
[----:B------:R-:W-:Y:S01]  /*93a0*/  BSSY.RECONVERGENT B1, `(.L_x_18245) ;  /* 0x0000063000017945 */ /* 0x000fe20003800200 */
[----:B------:R-:W-:Y:S02]  /*93b0*/  ISETP.NE.AND P2, PT, R68, 0x1, PT ;  /* 0x000000014400780c */ /* 0x000fe40003f45270 */
[C---:B------:R-:W-:Y:S01]  /*93c0*/  SHF.L.U32 R47, R69.reuse, 0x10, RZ ;  /* 0x00000010452f7819 */ /* 0x040fe200000006ff */
        /* <DEDUP_REMOVED lines=9> */
[--C-:B------:R-:W-:Y:S01]  /*9460*/  FADD.FTZ R48, R6, R47.reuse ;  /* 0x0000002f06307221 */ /* 0x100fe20000010000 */
        /* <DEDUP_REMOVED lines=11> */
.L_x_18247:
        /* <DEDUP_REMOVED lines=12> */
.L_x_18249:
[----:B------:R-:W-:Y:S05]  /*95e0*/  BSYNC.RECONVERGENT B2 ;  /* 0x0000000000027941 */ /* 0x000fea0003800200 */
.L_x_18248:
        /* <DEDUP_REMOVED lines=62> */
.L_x_18246:
[----:B------:R-:W-:Y:S05]  /*99d0*/  BSYNC.RECONVERGENT B1 ;  /* 0x0000000000017941 */ /* 0x000fea0003800200 */
.L_x_18245:
        /* <DEDUP_REMOVED lines=23> */
.L_x_18252:
        /* <DEDUP_REMOVED lines=12> */
.L_x_18254:
[----:B------:R-:W-:Y:S05]  /*9c10*/  BSYNC.RECONVERGENT B2 ;  /* 0x0000000000027941 */ /* 0x000fea0003800200 */
.L_x_18253:
        /* <DEDUP_REMOVED lines=62> */
.L_x_18251:
[----:B------:R-:W-:Y:S05]  /*a000*/  BSYNC.RECONVERGENT B1 ;  /* 0x0000000000017941 */ /* 0x000fea0003800200 */
.L_x_18250:
[----:B------:R-:W-:Y:S01]  /*a010*/  I2FP.F32.U32 R6, R69 ;  /* 0x0000004500067245 */ /* 0x000fe20000201000 */
[----:B------:R-:W-:Y:S01]  /*a020*/  IMAD.U32 R68, R70, 0x10000, RZ ;  /* 0x0001000046447824 */ /* 0x000fe200078e00ff */
[----:B------:R-:W-:Y:S01]  /*a030*/  ISETP.NE.AND P4, PT, R72, 0x1, PT ;  /* 0x000000014800780c */ /* 0x000fe20003f85270 */
[----:B------:R-:W-:Y:S01]  /*a040*/  BSSY.RECONVERGENT B1, `(.L_x_18255) ;  /* 0x0000062000017945 */ /* 0x000fe20003800200 */
[----:B------:R-:W-:Y:S01]  /*a050*/  PRMT R69, R74, 0x7632, R69 ;  /* 0x000076324a457816 */ /* 0x000fe20000000045 */
        /* <DEDUP_REMOVED lines=21> */
.L_x_18257:
        /* <DEDUP_REMOVED lines=12> */
.L_x_18259:
[----:B------:R-:W-:Y:S05]  /*a270*/  BSYNC.RECONVERGENT B2 ;  /* 0x0000000000027941 */ /* 0x000fea0003800200 */
.L_x_18258:
        /* <DEDUP_REMOVED lines=62> */
.L_x_18256:
[----:B------:R-:W-:Y:S05]  /*a660*/  BSYNC.RECONVERGENT B1 ;  /* 0x0000000000017941 */ /* 0x000fea0003800200 */
.L_x_18255:
        /* <DEDUP_REMOVED lines=24> */
.L_x_18262:
        /* <DEDUP_REMOVED lines=12> */
.L_x_18264:
[----:B------:R-:W-:Y:S05]  /*a8b0*/  BSYNC.RECONVERGENT B2 ;  /* 0x0000000000027941 */ /* 0x000fea0003800200 */
.L_x_18263:
        /* <DEDUP_REMOVED lines=62> */
.L_x_18261:
[----:B------:R-:W-:Y:S05]  /*aca0*/  BSYNC.RECONVERGENT B1 ;  /* 0x0000000000017941 */ /* 0x000fea0003800200 */
.L_x_18260:
        /* <DEDUP_REMOVED lines=26> */
.L_x_18267:
        /* <DEDUP_REMOVED lines=15> */
.L_x_18269:
[----:B------:R-:W-:Y:S05]  /*af40*/  BSYNC.RECONVERGENT B2 ;  /* 0x0000000000027941 */ /* 0x000fea0003800200 */
.L_x_18268:
        /* <DEDUP_REMOVED lines=62> */
.L_x_18266:
[----:B------:R-:W-:Y:S05]  /*b330*/  BSYNC.RECONVERGENT B1 ;  /* 0x0000000000017941 */ /* 0x000fea0003800200 */
.L_x_18265:
[----:B------:R-:W-:Y:S01]  /*b340*/  I2FP.F32.U32 R70, R71 ;  /* 0x0000004700467245 */ /* 0x000fe20000201000 */
[----:B------:R-:W-:-:S04]  /*b350*/  IMAD.U32 R71, R92, 0x10000, RZ ;  /* 0x000100005c477824 */ /* 0x000fc800078e00ff */
        /* <DEDUP_REMOVED lines=10> */
[----:B------:R-:W-:Y:S02]  /*b400*/  F2FP.BF16.F32.PACK_AB R68, R25, R26 ;  /* 0x0000001a1944723e */ /* 0x000fe400000010ff */
[----:B------:R-:W-:Y:S01]  /*b410*/  F2FP.BF16.F32.PACK_AB R71, R92, R74 ;  /* 0x0000004a5c47723e */ /* 0x000fe200000010ff */
[----:B------:R-:W-:Y:S06]  /*b420*/  BRA `(.L_x_18270) ;  /* 0x0000003000787947 */ /* 0x000fec0003800000 */
.L_x_18229:
        /* <DEDUP_REMOVED lines=16> */
.L_x_18273:
        /* <DEDUP_REMOVED lines=12> */
.L_x_18275:
[----:B------:R-:W-:Y:S05]  /*b5f0*/  BSYNC.RECONVERGENT B2 ;  /* 0x0000000000027941 */ /* 0x000fea0003800200 */
.L_x_18274:
        /* <DEDUP_REMOVED lines=62> */
.L_x_18272:
[----:B------:R-:W-:Y:S05]  /*b9e0*/  BSYNC.RECONVERGENT B1 ;  /* 0x0000000000017941 */ /* 0x000fea0003800200 */
.L_x_18271:
        /* <DEDUP_REMOVED lines=27> */
.L_x_18278:
        /* <DEDUP_REMOVED lines=12> */
.L_x_18280:
[----:B------:R-:W-:Y:S05]  /*bc60*/  BSYNC.RECONVERGENT B2 ;  /* 0x0000000000027941 */ /* 0x000fea0003800200 */
.L_x_18279:
        /* <DEDUP_REMOVED lines=62> */
.L_x_18277:
[----:B------:R-:W-:Y:S05]  /*c050*/  BSYNC.RECONVERGENT B1 ;  /* 0x0000000000017941 */ /* 0x000fea0003800200 */
.L_x_18276:
        /* <DEDUP_REMOVED lines=21> */
.L_x_18283:
        /* <DEDUP_REMOVED lines=12> */
.L_x_18285:
[----:B------:R-:W-:Y:S05]  /*c270*/  BSYNC.RECONVERGENT B2 ;  /* 0x0000000000027941 */ /* 0x000fea0003800200 */
.L_x_18284:
        /* <DEDUP_REMOVED lines=62> */
.L_x_18282:
[----:B------:R-:W-:Y:S05]  /*c660*/  BSYNC.RECONVERGENT B1 ;  /* 0x0000000000017941 */ /* 0x000fea0003800200 */
.L_x_18281:
        /* <DEDUP_REMOVED lines=22> */
.L_x_18288:
        /* <DEDUP_REMOVED lines=12> */
.L_x_18290:
[----:B------:R-:W-:Y:S05]  /*c890*/  BSYNC.RECONVERGENT B2 ;  /* 0x0000000000027941 */ /* 0x000fea0003800200 */
.L_x_18289:
        /* <DEDUP_REMOVED lines=62> */
.L_x_18287:
[----:B------:R-:W-:Y:S05]  /*cc80*/  BSYNC.RECONVERGENT B1 ;  /* 0x0000000000017941 */ /* 0x000fea0003800200 */
.L_x_18286:
[----:B------:R-:W-:Y:S01]  /*cc90*/  I2FP.F32.U32 R68, R69 ;  /* 0x0000004500447245 */ /* 0x000fe20000201000 */
[----:B------:R-:W-:Y:S01]  /*cca0*/  BSSY.RECONVERGENT B1, `(.L_x_18291) ;  /* 0x000005f000017945 */ /* 0x000fe20003800200 */
[----:B------:R-:W-:Y:S01]  /*ccb0*/  SHF.L.U32 R47, R47, 0x10, RZ ;  /* 0x000000102f2f7819 */ /* 0x000fe200000006ff */
[----:B------:R-:W-:Y:S01]  /*ccc0*/  IMAD.MOV.U32 R69, RZ, RZ, R4 ;  /* 0x000000ffff457224 */ /* 0x000fe200078e0004 */
        /* <DEDUP_REMOVED lines=17> */
.L_x_18293:
        /* <DEDUP_REMOVED lines=12> */
.L_x_18295:
[----:B------:R-:W-:Y:S05]  /*cea0*/  BSYNC.RECONVERGENT B2 ;  /* 0x0000000000027941 */ /* 0x000fea0003800200 */
.L_x_18294:
        /* <DEDUP_REMOVED lines=62> */
.L_x_18292:
[----:B------:R-:W-:Y:S05]  /*d290*/  BSYNC.RECONVERGENT B1 ;  /* 0x0000000000017941 */ /* 0x000fea0003800200 */
.L_x_18291:
        /* <DEDUP_REMOVED lines=23> */
.L_x_18298:
        /* <DEDUP_REMOVED lines=12> */
.L_x_18300:
[----:B------:R-:W-:Y:S05]  /*d4d0*/  BSYNC.RECONVERGENT B2 ;  /* 0x0000000000027941 */ /* 0x000fea0003800200 */
.L_x_18299:
        /* <DEDUP_REMOVED lines=62> */
.L_x_18297:
[----:B------:R-:W-:Y:S05]  /*d8c0*/  BSYNC.RECONVERGENT B1 ;  /* 0x0000000000017941 */ /* 0x000fea0003800200 */
.L_x_18296:
[----:B------:R-:W-:Y:S01]  /*d8d0*/  I2FP.F32.U32 R68, R69 ;  /* 0x0000004500447245 */ /* 0x000fe20000201000 */
[----:B------:R-:W-:Y:S01]  /*d8e0*/  BSSY.RECONVERGENT B1, `(.L_x_18301) ;  /* 0x0000060000017945 */ /* 0x000fe20003800200 */
[----:B------:R-:W-:Y:S02]  /*d8f0*/  ISETP.NE.AND P5, PT, R6, 0x1, PT ;  /* 0x000000010600780c */ /* 0x000fe40003fa5270 */
[----:B------:R-:W-:Y:S01]  /*d900*/  MOV R69, R4 ;  /* 0x0000000400457202 */ /* 0x000fe20000000f00 */
[----:B------:R-:W-:-:S05]  /*d910*/  FFMA.FTZ R68, R68, R109, 1.1641532182693481445e-10 ;  /* 0x2f00000044447423 */ /* 0x000fca000001006d */
[----:B------:R-:W-:Y:S01]  /*d920*/  FSETP.GTU.FTZ.AND P4, PT, R68, R157, PT ;  /* 0x0000009d4400720b */ /* 0x000fe20003f9c000 */
[----:B------:R-:W-:-:S04]  /*d930*/  IMAD.U32 R68, R74, 0x10000, RZ ;  /* 0x000100004a447824 */ /* 0x000fc800078e00ff */
        /* <DEDUP_REMOVED lines=15> */
.L_x_18303:
        /* <DEDUP_REMOVED lines=12> */
.L_x_18305:
[----:B------:R-:W-:Y:S05]  /*daf0*/  BSYNC.RECONVERGENT B2 ;  /* 0x0000000000027941 */ /* 0x000fea0003800200 */
.L_x_18304:
        /* <DEDUP_REMOVED lines=62> */
.L_x_18302:
[----:B------:R-:W-:Y:S05]  /*dee0*/  BSYNC.RECONVERGENT B1 ;  /* 0x0000000000017941 */ /* 0x000fea0003800200 */
.L_x_18301:
        /* <DEDUP_REMOVED lines=23> */
.L_x_18308:
        /* <DEDUP_REMOVED lines=15> */
.L_x_18310:
[----:B------:R-:W-:Y:S05]  /*e150*/  BSYNC.RECONVERGENT B2 ;  /* 0x0000000000027941 */ /* 0x000fea0003800200 */
.L_x_18309:
        /* <DEDUP_REMOVED lines=62> */
.L_x_18307:
[----:B------:R-:W-:Y:S05]  /*e540*/  BSYNC.RECONVERGENT B1 ;  /* 0x0000000000017941 */ /* 0x000fea0003800200 */
.L_x_18306:
[----:B------:R-:W-:Y:S02]  /*e550*/  I2FP.F32.U32 R68, R69 ;  /* 0x0000004500447245 */ /* 0x000fe40000201000 */
[----:B------:R-:W-:Y:S02]  /*e560*/  F2FP.BF16.F32.PACK_AB R70, R73, R72 ;  /* 0x000000484946723e */ /* 0x000fe400000010ff */
[----:B------:R-:W-:Y:S01]  /*e570*/  F2FP.BF16.F32.PACK_AB R69, R47, R48 ;  /* 0x000000302f45723e */ /* 0x000fe200000010ff */
[----:B------:R-:W-:-:S05]  /*e580*/  FFMA.FTZ R68, R68, R109, 1.1641532182693481445e-10 ;  /* 0x2f00000044447423 */ /* 0x000fca000001006d */
[----:B------:R-:W-:Y:S02]  /*e590*/  FSETP.GTU.FTZ.AND P6, PT, R68, R157, PT ;  /* 0x0000009d4400720b */ /* 0x000fe40003fdc000 */
[----:B------:R-:W-:-:S05]  /*e5a0*/  SHF.L.U32 R68, R75, 0x10, RZ ;  /* 0x000000104b447819 */ /* 0x000fca00000006ff */
[----:B------:R-:W-:-:S04]  /*e5b0*/  FMUL.FTZ R68, R68, R110 ;  /* 0x0000006e44447220 */ /* 0x000fc80000410000 */
[----:B------:R-:W-:-:S05]  /*e5c0*/  FMUL.FTZ R68, R68, R92 ;  /* 0x0000005c44447220 */ /* 0x000fca0000410000 */
[----:B------:R-:W-:Y:S02]  /*e5d0*/  FSEL R92, R68, RZ, !P6 ;  /* 0x000000ff445c7208 */ /* 0x000fe40007000000 */
[----:B------:R-:W-:Y:S02]  /*e5e0*/  PLOP3.LUT P6, PT, P6, PT, PT, 0x8, 0x80 ;  /* 0x000000000080781c */ /* 0x000fe400037ce170 */
[----:B------:R-:W-:Y:S02]  /*e5f0*/  F2FP.BF16.F32.PACK_AB R68, R25, R26 ;  /* 0x0000001a1944723e */ /* 0x000fe400000010ff */
[----:B------:R-:W-:-:S09]  /*e600*/  F2FP.BF16.F32.PACK_AB R71, R92, R74 ;  /* 0x0000004a5c47723e */ /* 0x000fd200000010ff */
.L_x_18270:
        /* <DEDUP_REMOVED lines=21> */
.L_x_18228:
[----:B------:R-:W-:Y:S05]  /*e760*/  BSYNC.RECONVERGENT B0 ;  /* 0x0000000000007941 */ /* 0x000fea0003800200 */
.L_x_18227:
        /* <DEDUP_REMOVED lines=30> */
.L_x_18316:
        /* <DEDUP_REMOVED lines=12> */
.L_x_18318:
[----:B------:R-:W-:Y:S05]  /*ea10*/  BSYNC.RECONVERGENT B2 ;  /* 0x0000000000027941 */ /* 0x000fea0003800200 */
.L_x_18317:
        /* <DEDUP_REMOVED lines=62> */
.L_x_18315:
[----:B------:R-:W-:Y:S05]  /*ee00*/  BSYNC.RECONVERGENT B1 ;  /* 0x0000000000017941 */ /* 0x000fea0003800200 */
.L_x_18314:
        /* <DEDUP_REMOVED lines=10> */
[----:B------:R-:W-:-:S02]  /*eeb0*/  MOV R46, R4 ;  /* 0x00000004002e7202 */ /* 0x000fc40000000f00 */
[----:B0-----:R-:W-:Y:S02]  /*eec0*/  FSETP.GTU.FTZ.AND P0, PT, R6, R170, PT ;  /* 0x000000aa0600720b */ /* 0x001fe40003f1c000 */
[----:B------:R-:W-:-:S05]  /*eed0*/  SHF.L.U32 R6, R72, 0x10, RZ ;  /* 0x0000001048067819 */ /* 0x000fca00000006ff */
[----:B------:R-:W-:-:S04]  /*eee0*/  FMUL.FTZ R6, R6, R110 ;  /* 0x0000006e06067220 */ /* 0x000fc80000410000 */
[----:B-1----:R-:W-:-:S05]  /*eef0*/  FMUL.FTZ R6, R6, R157 ;  /* 0x0000009d06067220 */ /* 0x002fca0000410000 */
[----:B------:R-:W-:Y:S02]  /*ef00*/  FSEL R6, R6, RZ, !P0 ;  /* 0x000000ff06067208 */ /* 0x000fe40004000000 */
[----:B------:R-:W-:-:S03]  /*ef10*/  PLOP3.LUT P0, PT, P0, PT, PT, 0x8, 0x80 ;  /* 0x000000000080781c */ /* 0x000fc6000070e170 */
[--C-:B------:R-:W-:Y:S01]  /*ef20*/  FADD.FTZ R24, R6, R23.reuse ;  /* 0x0000001706187221 */ /* 0x100fe20000010000 */
[----:B------:R-:W-:Y:S01]  /*ef30*/  PRMT R23, R72, 0x7632, R23 ;  /* 0x0000763248177816 */ /* 0x000fe20000000017 */
[----:B------:R-:W-:-:S08]  /*ef40*/  IMAD.MOV.U32 R6, RZ, RZ, 0x2 ;  /* 0x00000002ff067424 */ /* 0x000fd000078e00ff */
        /* <DEDUP_REMOVED lines=10> */
.L_x_18321:
        /* <DEDUP_REMOVED lines=12> */
.L_x_18323:
[----:B------:R-:W-:Y:S05]  /*f0b0*/  BSYNC.RECONVERGENT B2 ;  /* 0x0000000000027941 */ /* 0x000fea0003800200 */
.L_x_18322:
        /* <DEDUP_REMOVED lines=62> */
.L_x_18320:
[----:B------:R-:W-:Y:S05]  /*f4a0*/  BSYNC.RECONVERGENT B1 ;  /* 0x0000000000017941 */ /* 0x000fea0003800200 */
.L_x_18319:
        /* <DEDUP_REMOVED lines=23> */
.L_x_18326:
        /* <DEDUP_REMOVED lines=12> */
.L_x_18328:
[----:B------:R-:W-:Y:S05]  /*f6e0*/  BSYNC.RECONVERGENT B2 ;  /* 0x0000000000027941 */ /* 0x000fea0003800200 */
.L_x_18327:
        /* <DEDUP_REMOVED lines=62> */
.L_x_18325:
[----:B------:R-:W-:Y:S05]  /*fad0*/  BSYNC.RECONVERGENT B1 ;  /* 0x0000000000017941 */ /* 0x000fea0003800200 */
.L_x_18324:
[----:B------:R-:W-:Y:S01]  /*fae0*/  I2FP.F32.U32 R6, R45 ;  /* 0x0000002d00067245 */ /* 0x000fe20000201000 */
[----:B------:R-:W-:Y:S01]  /*faf0*/  BSSY.RECONVERGENT B1, `(.L_x_18329) ;  /* 0x0000063000017945 */ /* 0x000fe20003800200 */
[----:B------:R-:W-:Y:S02]  /*fb00*/  ISETP.NE.AND P2, PT, R68, 0x1, PT ;  /* 0x000000014400780c */ /* 0x000fe40003f45270 */
[C---:B------:R-:W-:Y:S01]  /*fb10*/  SHF.L.U32 R46, R69.reuse, 0x10, RZ ;  /* 0x00000010452e7819 */ /* 0x040fe200000006ff */
[----:B------:R-:W-:Y:S01]  /*fb20*/  FFMA.FTZ R6, R6, R109, 1.1641532182693481445e-10 ;  /* 0x2f00000006067423 */ /* 0x000fe2000001006d */
[----:B------:R-:W-:Y:S01]  /*fb30*/  PRMT R83, R69, 0x7632, R83 ;  /* 0x0000763245537816 */ /* 0x000fe20000000053 */
[----:B------:R-:W-:Y:S01]  /*fb40*/  IMAD.MOV.U32 R69, RZ, RZ, R4 ;  /* 0x000000ffff457224 */ /* 0x000fe200078e0004 */
[C---:B------:R-:W-:Y:S02]  /*fb50*/  PRMT R45, R73.reuse, 0x7632, R45 ;  /* 0x00007632492d7816 */ /* 0x040fe4000000002d */
[----:B------:R-:W-:Y:S01]  /*fb60*/  FSETP.GTU.FTZ.AND P1, PT, R6, R170, PT ;  /* 0x000000aa0600720b */ /* 0x000fe20003f3c000 */
[----:B------:R-:W-:-:S04]  /*fb70*/  IMAD.U32 R6, R73, 0x10000, RZ ;  /* 0x0001000049067824 */ /* 0x000fc800078e00ff */
        /* <DEDUP_REMOVED lines=15> */
.L_x_18331:
        /* <DEDUP_REMOVED lines=12> */
.L_x_18333:
[----:B------:R-:W-:Y:S05]  /*fd30*/  BSYNC.RECONVERGENT B2 ;  /* 0x0000000000027941 */ /* 0x000fea0003800200 */
.L_x_18332:
        /* <DEDUP_REMOVED lines=62> */
.L_x_18330:
[----:B------:R-:W-:Y:S05]  /*10120*/  BSYNC.RECONVERGENT B1 ;  /* 0x0000000000017941 */ /* 0x000fea0003800200 */
.L_x_18329:
        /* <DEDUP_REMOVED lines=23> */
.L_x_18336:
        /* <DEDUP_REMOVED lines=12> */
.L_x_18338:
[----:B------:R-:W-:Y:S05]  /*10360*/  BSYNC.RECONVERGENT B2 ;  /* 0x0000000000027941 */ /* 0x000fea0003800200 */
.L_x_18337:
        /* <DEDUP_REMOVED lines=62> */
.L_x_18335:
[----:B------:R-:W-:Y:S05]  /*10750*/  BSYNC.RECONVERGENT B1 ;  /* 0x0000000000017941 */ /* 0x000fea0003800200 */
.L_x_18334:
        /* <DEDUP_REMOVED lines=26> */
.L_x_18341:
        /* <DEDUP_REMOVED lines=12> */
.L_x_18343:
[----:B------:R-:W-:Y:S05]  /*109c0*/  BSYNC.RECONVERGENT B2 ;  /* 0x0000000000027941 */ /* 0x000fea0003800200 */
.L_x_18342:
        /* <DEDUP_REMOVED lines=62> */
.L_x_18340:
[----:B------:R-:W-:Y:S05]  /*10db0*/  BSYNC.RECONVERGENT B1 ;  /* 0x0000000000017941 */ /* 0x000fea0003800200 */
.L_x_18339:
        /* <DEDUP_REMOVED lines=24> */
.L_x_18346:
        /* <DEDUP_REMOVED lines=12> */
.L_x_18348:
[----:B------:R-:W-:Y:S05]  /*11000*/  BSYNC.RECONVERGENT B2 ;  /* 0x0000000000027941 */ /* 0x000fea0003800200 */
.L_x_18347:
        /* <DEDUP_REMOVED lines=62> */
.L_x_18345:
[----:B------:R-:W-:Y:S05]  /*113f0*/  BSYNC.RECONVERGENT B1 ;  /* 0x0000000000017941 */ /* 0x000fea0003800200 */
.L_x_18344:
        /* <DEDUP_REMOVED lines=26> */
.L_x_18351:
        /* <DEDUP_REMOVED lines=15> */
.L_x_18353:
[----:B------:R-:W-:Y:S05]  /*11690*/  BSYNC.RECONVERGENT B2 ;  /* 0x0000000000027941 */ /* 0x000fea0003800200 */
.L_x_18352:
        /* <DEDUP_REMOVED lines=62> */
.L_x_18350:
[----:B------:R-:W-:Y:S05]  /*11a80*/  BSYNC.RECONVERGENT B1 ;  /* 0x0000000000017941 */ /* 0x000fea0003800200 */
.L_x_18349:
        /* <DEDUP_REMOVED lines=15> */
.L_x_18313:
        /* <DEDUP_REMOVED lines=16> */
.L_x_18357:
        /* <DEDUP_REMOVED lines=12> */
.L_x_18359:
[----:B------:R-:W-:Y:S05]  /*11d40*/  BSYNC.RECONVERGENT B2 ;  /* 0x0000000000027941 */ /* 0x000fea0003800200 */
.L_x_18358:
        /* <DEDUP_REMOVED lines=62> */
.L_x_18356:
[----:B------:R-:W-:Y:S05]  /*12130*/  BSYNC.RECONVERGENT B1 ;  /* 0x0000000000017941 */ /* 0x000fea0003800200 */
.L_x_18355:
        /* <DEDUP_REMOVED lines=27> */
.L_x_18362:
        /* <DEDUP_REMOVED lines=12> */
.L_x_18364:
[----:B------:R-:W-:Y:S05]  /*123b0*/  BSYNC.RECONVERGENT B2 ;  /* 0x0000000000027941 */ /* 0x000fea0003800200 */
.L_x_18363:
        /* <DEDUP_REMOVED lines=62> */
.L_x_18361:
[----:B------:R-:W-:Y:S05]  /*127a0*/  BSYNC.RECONVERGENT B1 ;  /* 0x0000000000017941 */ /* 0x000fea0003800200 */
.L_x_18360:
        /* <DEDUP_REMOVED lines=21> */
.L_x_18367:
        /* <DEDUP_REMOVED lines=12> */
.L_x_18369:
[----:B------:R-:W-:Y:S05]  /*129c0*/  BSYNC.RECONVERGENT B2 ;  /* 0x0000000000027941 */ /* 0x000fea0003800200 */
.L_x_18368:
        /* <DEDUP_REMOVED lines=62> */
.L_x_18366:
[----:B------:R-:W-:Y:S05]  /*12db0*/  BSYNC.RECONVERGENT B1 ;  /* 0x0000000000017941 */ /* 0x000fea0003800200 */
.L_x_18365:
        /* <DEDUP_REMOVED lines=22> */
.L_x_18372:
        /* <DEDUP_REMOVED lines=12> */
.L_x_18374:
[----:B------:R-:W-:Y:S05]  /*12fe0*/  BSYNC.RECONVERGENT B2 ;  /* 0x0000000000027941 */ /* 0x000fea0003800200 */
.L_x_18373:
        /* <DEDUP_REMOVED lines=62> */
.L_x_18371:
[----:B------:R-:W-:Y:S05]  /*133d0*/  BSYNC.RECONVERGENT B1 ;  /* 0x0000000000017941 */ /* 0x000fea0003800200 */
.L_x_18370:
        /* <DEDUP_REMOVED lines=21> */
.L_x_18377:
        /* <DEDUP_REMOVED lines=12> */
.L_x_18379:
[----:B------:R-:W-:Y:S05]  /*135f0*/  BSYNC.RECONVERGENT B2 ;  /* 0x0000000000027941 */ /* 0x000fea0003800200 */
.L_x_18378:
        /* <DEDUP_REMOVED lines=62> */
.L_x_18376:
[----:B------:R-:W-:Y:S05]  /*139e0*/  BSYNC.RECONVERGENT B1 ;  /* 0x0000000000017941 */ /* 0x000fea0003800200 */
.L_x_18375:
        /* <DEDUP_REMOVED lines=23> */
.L_x_18382:
        /* <DEDUP_REMOVED lines=12> */
.L_x_18384:
[----:B------:R-:W-:Y:S05]  /*13c20*/  BSYNC.RECONVERGENT B2 ;  /* 0x0000000000027941 */ /* 0x000fea0003800200 */
.L_x_18383:
        /* <DEDUP_REMOVED lines=62> */
.L_x_18381:
[----:B------:R-:W-:Y:S05]  /*14010*/  BSYNC.RECONVERGENT B1 ;  /* 0x0000000000017941 */ /* 0x000fea0003800200 */
.L_x_18380:
        /* <DEDUP_REMOVED lines=22> */
.L_x_18387:
        /* <DEDUP_REMOVED lines=12> */
.L_x_18389:
[----:B------:R-:W-:Y:S05]  /*14240*/  BSYNC.RECONVERGENT B2 ;  /* 0x0000000000027941 */ /* 0x000fea0003800200 */
.L_x_18388:
        /* <DEDUP_REMOVED lines=62> */
.L_x_18386:
[----:B------:R-:W-:Y:S05]  /*14630*/  BSYNC.RECONVERGENT B1 ;  /* 0x0000000000017941 */ /* 0x000fea0003800200 */
.L_x_18385:
        /* <DEDUP_REMOVED lines=23> */
.L_x_18392:
        /* <DEDUP_REMOVED lines=15> */
.L_x_18394:
[----:B------:R-:W-:Y:S05]  /*148a0*/  BSYNC.RECONVERGENT B2 ;  /* 0x0000000000027941 */ /* 0x000fea0003800200 */
.L_x_18393:
        /* <DEDUP_REMOVED lines=62> */
.L_x_18391:
[----:B------:R-:W-:Y:S05]  /*14c90*/  BSYNC.RECONVERGENT B1 ;  /* 0x0000000000017941 */ /* 0x000fea0003800200 */
.L_x_18390:
        /* <DEDUP_REMOVED lines=12> */
.L_x_18354:
        /* <DEDUP_REMOVED lines=21> */
.L_x_18312:
[----:B------:R-:W-:Y:S05]  /*14eb0*/  BSYNC.RECONVERGENT B0 ;  /* 0x0000000000007941 */ /* 0x000fea0003800200 */
.L_x_18311:
        /* <DEDUP_REMOVED lines=30> */
.L_x_18400:
        /* <DEDUP_REMOVED lines=12> */
.L_x_18402:
[----:B------:R-:W-:Y:S05]  /*15160*/  BSYNC.RECONVERGENT B2 ;  /* 0x0000000000027941 */ /* 0x000fea0003800200 */
.L_x_18401:
        /* <DEDUP_REMOVED lines=62> */
.L_x_18399:
[----:B------:R-:W-:Y:S05]  /*15550*/  BSYNC.RECONVERGENT B1 ;  /* 0x0000000000017941 */ /* 0x000fea0003800200 */
.L_x_18398:
        /* <DEDUP_REMOVED lines=30> */
.L_x_18405:
        /* <DEDUP_REMOVED lines=12> */
.L_x_18407:
[----:B------:R-:W-:Y:S05]  /*15800*/  BSYNC.RECONVERGENT B2 ;  /* 0x0000000000027941 */ /* 0x000fea0003800200 */
.L_x_18406:
        /* <DEDUP_REMOVED lines=62> */
.L_x_18404:
[----:B------:R-:W-:Y:S05]  /*15bf0*/  BSYNC.RECONVERGENT B1 ;  /* 0x0000000000017941 */ /* 0x000fea0003800200 */
.L_x_18403:
        /* <DEDUP_REMOVED lines=23> */
.L_x_18410:
        /* <DEDUP_REMOVED lines=12> */
.L_x_18412:
[----:B------:R-:W-:Y:S05]  /*15e30*/  BSYNC.RECONVERGENT B2 ;  /* 0x0000000000027941 */ /* 0x000fea0003800200 */
.L_x_18411:
        /* <DEDUP_REMOVED lines=62> */
.L_x_18409:
[----:B------:R-:W-:Y:S05]  /*16220*/  BSYNC.RECONVERGENT B1 ;  /* 0x0000000000017941 */ /* 0x000fea0003800200 */
.L_x_18408:
        /* <DEDUP_REMOVED lines=25> */
.L_x_18415:
        /* <DEDUP_REMOVED lines=12> */
.L_x_18417:
[----:B------:R-:W-:Y:S05]  /*16480*/  BSYNC.RECONVERGENT B2 ;  /* 0x0000000000027941 */ /* 0x000fea0003800200 */
.L_x_18416:
        /* <DEDUP_REMOVED lines=62> */
.L_x_18414:
[----:B------:R-:W-:Y:S05]  /*16870*/  BSYNC.RECONVERGENT B1 ;  /* 0x0000000000017941 */ /* 0x000fea0003800200 */
.L_x_18413:
        /* <DEDUP_REMOVED lines=23> */
.L_x_18420:
        /* <DEDUP_REMOVED lines=12> */
.L_x_18422:
[----:B------:R-:W-:Y:S05]  /*16ab0*/  BSYNC.RECONVERGENT B2 ;  /* 0x0000000000027941 */ /* 0x000fea0003800200 */
.L_x_18421:
        /* <DEDUP_REMOVED lines=62> */
.L_x_18419:
[----:B------:R-:W-:Y:S05]  /*16ea0*/  BSYNC.RECONVERGENT B1 ;  /* 0x0000000000017941 */ /* 0x000fea0003800200 */
.L_x_18418:
        /* <DEDUP_REMOVED lines=26> */
.L_x_18425:
        /* <DEDUP_REMOVED lines=12> */
.L_x_18427:
[----:B------:R-:W-:Y:S05]  /*17110*/  BSYNC.RECONVERGENT B2 ;  /* 0x0000000000027941 */ /* 0x000fea0003800200 */
.L_x_18426:
        /* <DEDUP_REMOVED lines=62> */
.L_x_18424:
[----:B------:R-:W-:Y:S05]  /*17500*/  BSYNC.RECONVERGENT B1 ;  /* 0x0000000000017941 */ /* 0x000fea0003800200 */
.L_x_18423:
        /* <DEDUP_REMOVED lines=24> */
.L_x_18430:
        /* <DEDUP_REMOVED lines=12> */
.L_x_18432:
[----:B------:R-:W-:Y:S05]  /*17750*/  BSYNC.RECONVERGENT B2 ;  /* 0x0000000000027941 */ /* 0x000fea0003800200 */
.L_x_18431:
        /* <DEDUP_REMOVED lines=62> */
.L_x_18429:
[----:B------:R-:W-:Y:S05]  /*17b40*/  BSYNC.RECONVERGENT B1 ;  /* 0x0000000000017941 */ /* 0x000fea0003800200 */
.L_x_18428:
        /* <DEDUP_REMOVED lines=26> */
.L_x_18435:
        /* <DEDUP_REMOVED lines=15> */
.L_x_18437:
[----:B------:R-:W-:Y:S05]  /*17de0*/  BSYNC.RECONVERGENT B2 ;  /* 0x0000000000027941 */ /* 0x000fea0003800200 */
.L_x_18436:
        /* <DEDUP_REMOVED lines=62> */
.L_x_18434:
[----:B------:R-:W-:Y:S05]  /*181d0*/  BSYNC.RECONVERGENT B1 ;  /* 0x0000000000017941 */ /* 0x000fea0003800200 */
.L_x_18433:
        /* <DEDUP_REMOVED lines=15> */
.L_x_18397:
        /* <DEDUP_REMOVED lines=16> */
.L_x_18441:
        /* <DEDUP_REMOVED lines=12> */
.L_x_18443:
[----:B------:R-:W-:Y:S05]  /*18490*/  BSYNC.RECONVERGENT B2 ;  /* 0x0000000000027941 */ /* 0x000fea0003800200 */
.L_x_18442:
        /* <DEDUP_REMOVED lines=62> */
.L_x_18440:
[----:B------:R-:W-:Y:S05]  /*18880*/  BSYNC.RECONVERGENT B1 ;  /* 0x0000000000017941 */ /* 0x000fea0003800200 */
.L_x_18439:
        /* <DEDUP_REMOVED lines=27> */
.L_x_18446:
        /* <DEDUP_REMOVED lines=12> */
.L_x_18448:
[----:B------:R-:W-:Y:S05]  /*18b00*/  BSYNC.RECONVERGENT B2 ;  /* 0x0000000000027941 */ /* 0x000fea0003800200 */
.L_x_18447:
        /* <DEDUP_REMOVED lines=62> */
.L_x_18445:
[----:B------:R-:W-:Y:S05]  /*18ef0*/  BSYNC.RECONVERGENT B1 ;  /* 0x0000000000017941 */ /* 0x000fea0003800200 */
.L_x_18444:
        /* <DEDUP_REMOVED lines=21> */
.L_x_18451:
        /* <DEDUP_REMOVED lines=12> */
.L_x_18453:
[----:B------:R-:W-:Y:S05]  /*19110*/  BSYNC.RECONVERGENT B2 ;  /* 0x0000000000027941 */ /* 0x000fea0003800200 */
.L_x_18452:
        /* <DEDUP_REMOVED lines=62> */
.L_x_18450:
[----:B------:R-:W-:Y:S05]  /*19500*/  BSYNC.RECONVERGENT B1 ;  /* 0x0000000000017941 */ /* 0x000fea0003800200 */
.L_x_18449:
        /* <DEDUP_REMOVED lines=22> */
.L_x_18456:
        /* <DEDUP_REMOVED lines=12> */
.L_x_18458:
[----:B------:R-:W-:Y:S05]  /*19730*/  BSYNC.RECONVERGENT B2 ;  /* 0x0000000000027941 */ /* 0x000fea0003800200 */
.L_x_18457:
        /* <DEDUP_REMOVED lines=62> */
.L_x_18455:
[----:B------:R-:W-:Y:S05]  /*19b20*/  BSYNC.RECONVERGENT B1 ;  /* 0x0000000000017941 */ /* 0x000fea0003800200 */
.L_x_18454:
        /* <DEDUP_REMOVED lines=21> */
.L_x_18461:
        /* <DEDUP_REMOVED lines=12> */
.L_x_18463:
[----:B------:R-:W-:Y:S05]  /*19d40*/  BSYNC.RECONVERGENT B2 ;  /* 0x0000000000027941 */ /* 0x000fea0003800200 */
.L_x_18462:
        /* <DEDUP_REMOVED lines=62> */
.L_x_18460:
[----:B------:R-:W-:Y:S05]  /*1a130*/  BSYNC.RECONVERGENT B1 ;  /* 0x0000000000017941 */ /* 0x000fea0003800200 */
.L_x_18459:
        /* <DEDUP_REMOVED lines=23> */
.L_x_18466:
        /* <DEDUP_REMOVED lines=12> */
.L_x_18468:
[----:B------:R-:W-:Y:S05]  /*1a370*/  BSYNC.RECONVERGENT B2 ;  /* 0x0000000000027941 */ /* 0x000fea0003800200 */
.L_x_18467:
        /* <DEDUP_REMOVED lines=62> */
.L_x_18465:
[----:B------:R-:W-:Y:S05]  /*1a760*/  BSYNC.RECONVERGENT B1 ;  /* 0x0000000000017941 */ /* 0x000fea0003800200 */
.L_x_18464:
        /* <DEDUP_REMOVED lines=22> */
.L_x_18471:
        /* <DEDUP_REMOVED lines=12> */
.L_x_18473:
[----:B------:R-:W-:Y:S05]  /*1a990*/  BSYNC.RECONVERGENT B2 ;  /* 0x0000000000027941 */ /* 0x000fea0003800200 */
.L_x_18472:
        /* <DEDUP_REMOVED lines=62> */
.L_x_18470:
[----:B------:R-:W-:Y:S05]  /*1ad80*/  BSYNC.RECONVERGENT B1 ;  /* 0x0000000000017941 */ /* 0x000fea0003800200 */
.L_x_18469:
        /* <DEDUP_REMOVED lines=23> */
.L_x_18476:
        /* <DEDUP_REMOVED lines=15> */
.L_x_18478:
[----:B------:R-:W-:Y:S05]  /*1aff0*/  BSYNC.RECONVERGENT B2 ;  /* 0x0000000000027941 */ /* 0x000fea0003800200 */
.L_x_18477:
        /* <DEDUP_REMOVED lines=62> */
.L_x_18475:
[----:B------:R-:W-:Y:S05]  /*1b3e0*/  BSYNC.RECONVERGENT B1 ;  /* 0x0000000000017941 */ /* 0x000fea0003800200 */
.L_x_18474:
        /* <DEDUP_REMOVED lines=12> */
.L_x_18438:
        /* <DEDUP_REMOVED lines=21> */
.L_x_18396:
[----:B------:R-:W-:Y:S05]  /*1b600*/  BSYNC.RECONVERGENT B0 ;  /* 0x0000000000007941 */ /* 0x000fea0003800200 */
.L_x_18395:
        /* <DEDUP_REMOVED lines=30> */
.L_x_18484:
        /* <DEDUP_REMOVED lines=12> */
.L_x_18486:
[----:B------:R-:W-:Y:S05]  /*1b8b0*/  BSYNC.RECONVERGENT B2 ;  /* 0x0000000000027941 */ /* 0x000fea0003800200 */
.L_x_18485:
        /* <DEDUP_REMOVED lines=62> */
.L_x_18483:
[----:B------:R-:W-:Y:S05]  /*1bca0*/  BSYNC.RECONVERGENT B1 ;  /* 0x0000000000017941 */ /* 0x000fea0003800200 */
.L_x_18482:
        /* <DEDUP_REMOVED lines=30> */
.L_x_18489:
        /* <DEDUP_REMOVED lines=12> */
.L_x_18491:
[----:B------:R-:W-:Y:S05]  /*1bf50*/  BSYNC.RECONVERGENT B2 ;  /* 0x0000000000027941 */ /* 0x000fea0003800200 */
.L_x_18490:
        /* <DEDUP_REMOVED lines=62> */
.L_x_18488:
[----:B------:R-:W-:Y:S05]  /*1c340*/  BSYNC.RECONVERGENT B1 ;  /* 0x0000000000017941 */ /* 0x000fea0003800200 */
.L_x_18487:
        /* <DEDUP_REMOVED lines=23> */
.L_x_18494:
        /* <DEDUP_REMOVED lines=12> */
.L_x_18496:
[----:B------:R-:W-:Y:S05]  /*1c580*/  BSYNC.RECONVERGENT B2 ;  /* 0x0000000000027941 */ /* 0x000fea0003800200 */
.L_x_18495:
        /* <DEDUP_REMOVED lines=62> */
.L_x_18493:
[----:B------:R-:W-:Y:S05]  /*1c970*/  BSYNC.RECONVERGENT B1 ;  /* 0x0000000000017941 */ /* 0x000fea0003800200 */
.L_x_18492:
        /* <DEDUP_REMOVED lines=25> */
.L_x_18499:
        /* <DEDUP_REMOVED lines=12> */
.L_x_18501:
[----:B------:R-:W-:Y:S05]  /*1cbd0*/  BSYNC.RECONVERGENT B2 ;  /* 0x0000000000027941 */ /* 0x000fea0003800200 */
.L_x_18500:
        /* <DEDUP_REMOVED lines=62> */
.L_x_18498:
[----:B------:R-:W-:Y:S05]  /*1cfc0*/  BSYNC.RECONVERGENT B1 ;  /* 0x0000000000017941 */ /* 0x000fea0003800200 */
.L_x_18497:
        /* <DEDUP_REMOVED lines=23> */
.L_x_18504:
        /* <DEDUP_REMOVED lines=12> */
.L_x_18506:
[----:B------:R-:W-:Y:S05]  /*1d200*/  BSYNC.RECONVERGENT B2 ;  /* 0x0000000000027941 */ /* 0x000fea0003800200 */
.L_x_18505:
        /* <DEDUP_REMOVED lines=62> */
.L_x_18503:
[----:B------:R-:W-:Y:S05]  /*1d5f0*/  BSYNC.RECONVERGENT B1 ;  /* 0x0000000000017941 */ /* 0x000fea0003800200 */
.L_x_18502:
        /* <DEDUP_REMOVED lines=26> */
.L_x_18509:
        /* <DEDUP_REMOVED lines=12> */
.L_x_18511:
[----:B------:R-:W-:Y:S05]  /*1d860*/  BSYNC.RECONVERGENT B2 ;  /* 0x0000000000027941 */ /* 0x000fea0003800200 */
.L_x_18510:
        /* <DEDUP_REMOVED lines=62> */
.L_x_18508:
[----:B------:R-:W-:Y:S05]  /*1dc50*/  BSYNC.RECONVERGENT B1 ;  /* 0x0000000000017941 */ /* 0x000fea0003800200 */
.L_x_18507:
        /* <DEDUP_REMOVED lines=24> */
.L_x_18514:
        /* <DEDUP_REMOVED lines=12> */
.L_x_18516:
[----:B------:R-:W-:Y:S05]  /*1dea0*/  BSYNC.RECONVERGENT B2 ;  /* 0x0000000000027941 */ /* 0x000fea0003800200 */
.L_x_18515:
        /* <DEDUP_REMOVED lines=62> */
.L_x_18513:
[----:B------:R-:W-:Y:S05]  /*1e290*/  BSYNC.RECONVERGENT B1 ;  /* 0x0000000000017941 */ /* 0x000fea0003800200 */
.L_x_18512:
        /* <DEDUP_REMOVED lines=26> */
.L_x_18519:
        /* <DEDUP_REMOVED lines=15> */
.L_x_18521:
[----:B------:R-:W-:Y:S05]  /*1e530*/  BSYNC.RECONVERGENT B2 ;  /* 0x0000000000027941 */ /* 0x000fea0003800200 */
.L_x_18520:
        /* <DEDUP_REMOVED lines=62> */
.L_x_18518:
[----:B------:R-:W-:Y:S05]  /*1e920*/  BSYNC.RECONVERGENT B1 ;  /* 0x0000000000017941 */ /* 0x000fea0003800200 */
.L_x_18517:
        /* <DEDUP_REMOVED lines=15> */
.L_x_18481:
        /* <DEDUP_REMOVED lines=16> */
.L_x_18525:
        /* <DEDUP_REMOVED lines=12> */
.L_x_18527:
[----:B------:R-:W-:Y:S05]  /*1ebe0*/  BSYNC.RECONVERGENT B2 ;  /* 0x0000000000027941 */ /* 0x000fea0003800200 */
.L_x_18526:
        /* <DEDUP_REMOVED lines=62> */
.L_x_18524:
[----:B------:R-:W-:Y:S05]  /*1efd0*/  BSYNC.RECONVERGENT B1 ;  /* 0x0000000000017941 */ /* 0x000fea0003800200 */
.L_x_18523:
        /* <DEDUP_REMOVED lines=11> */
[----:B------:R-:W-:-:S05]  /*1f090*/  SHF.L.U32 R6, R72, 0x10, RZ ;  /* 0x0000001048067819 */ /* 0x000fca00000006ff */
        /* <DEDUP_REMOVED lines=15> */
.L_x_18530:
        /* <DEDUP_REMOVED lines=12> */
.L_x_18532:
[----:B------:R-:W-:Y:S05]  /*1f250*/  BSYNC.RECONVERGENT B2 ;  /* 0x0000000000027941 */ /* 0x000fea0003800200 */
.L_x_18531:
        /* <DEDUP_REMOVED lines=62> */
.L_x_18529:
[----:B------:R-:W-:Y:S05]  /*1f640*/  BSYNC.RECONVERGENT B1 ;  /* 0x0000000000017941 */ /* 0x000fea0003800200 */
.L_x_18528:
        /* <DEDUP_REMOVED lines=21> */
.L_x_18535:
        /* <DEDUP_REMOVED lines=12> */
.L_x_18537:
[----:B------:R-:W-:Y:S05]  /*1f860*/  BSYNC.RECONVERGENT B2 ;  /* 0x0000000000027941 */ /* 0x000fea0003800200 */
.L_x_18536:
        /* <DEDUP_REMOVED lines=62> */
.L_x_18534:
[----:B------:R-:W-:Y:S05]  /*1fc50*/  BSYNC.RECONVERGENT B1 ;  /* 0x0000000000017941 */ /* 0x000fea0003800200 */
.L_x_18533:
        /* <DEDUP_REMOVED lines=22> */
.L_x_18540:
        /* <DEDUP_REMOVED lines=12> */
.L_x_18542:
[----:B------:R-:W-:Y:S05]  /*1fe80*/  BSYNC.RECONVERGENT B2 ;  /* 0x0000000000027941 */ /* 0x000fea0003800200 */
.L_x_18541:
        /* <DEDUP_REMOVED lines=62> */
.L_x_18539:
[----:B------:R-:W-:Y:S05]  /*20270*/  BSYNC.RECONVERGENT B1 ;  /* 0x0000000000017941 */ /* 0x000fea0003800200 */
.L_x_18538:
        /* <DEDUP_REMOVED lines=21> */
.L_x_18545:
        /* <DEDUP_REMOVED lines=12> */
.L_x_18547:
[----:B------:R-:W-:Y:S05]  /*20490*/  BSYNC.RECONVERGENT B2 ;  /* 0x0000000000027941 */ /* 0x000fea0003800200 */
.L_x_18546:
        /* <DEDUP_REMOVED lines=62> */
.L_x_18544:
[----:B------:R-:W-:Y:S05]  /*20880*/  BSYNC.RECONVERGENT B1 ;  /* 0x0000000000017941 */ /* 0x000fea0003800200 */
.L_x_18543:
        /* <DEDUP_REMOVED lines=23> */
.L_x_18550:
        /* <DEDUP_REMOVED lines=12> */
.L_x_18552:
[----:B------:R-:W-:Y:S05]  /*20ac0*/  BSYNC.RECONVERGENT B2 ;  /* 0x0000000000027941 */ /* 0x000fea0003800200 */
.L_x_18551:
        /* <DEDUP_REMOVED lines=62> */
.L_x_18549:
[----:B------:R-:W-:Y:S05]  /*20eb0*/  BSYNC.RECONVERGENT B1 ;  /* 0x0000000000017941 */ /* 0x000fea0003800200 */
.L_x_18548:
        /* <DEDUP_REMOVED lines=22> */
.L_x_18555:
        /* <DEDUP_REMOVED lines=12> */
.L_x_18557:
[----:B------:R-:W-:Y:S05]  /*210e0*/  BSYNC.RECONVERGENT B2 ;  /* 0x0000000000027941 */ /* 0x000fea0003800200 */
.L_x_18556:
        /* <DEDUP_REMOVED lines=62> */
.L_x_18554:
[----:B------:R-:W-:Y:S05]  /*214d0*/  BSYNC.RECONVERGENT B1 ;  /* 0x0000000000017941 */ /* 0x000fea0003800200 */
.L_x_18553:
        /* <DEDUP_REMOVED lines=23> */
.L_x_18560:
        /* <DEDUP_REMOVED lines=15> */
.L_x_18562:
[----:B------:R-:W-:Y:S05]  /*21740*/  BSYNC.RECONVERGENT B2 ;  /* 0x0000000000027941 */ /* 0x000fea0003800200 */
.L_x_18561:
        /* <DEDUP_REMOVED lines=62> */
.L_x_18559:
[----:B------:R-:W-:Y:S05]  /*21b30*/  BSYNC.RECONVERGENT B1 ;  /* 0x0000000000017941 */ /* 0x000fea0003800200 */
.L_x_18558:
        /* <DEDUP_REMOVED lines=12> */
.L_x_18522:
        /* <DEDUP_REMOVED lines=21> */
.L_x_18480:
[----:B------:R-:W-:Y:S05]  /*21d50*/  BSYNC.RECONVERGENT B0 ;  /* 0x0000000000007941 */ /* 0x000fea0003800200 */
.L_x_18479:
        /* <DEDUP_REMOVED lines=30> */
.L_x_18568:
        /* <DEDUP_REMOVED lines=12> */
.L_x_18570:
[----:B------:R-:W-:Y:S05]  /*22000*/  BSYNC.RECONVERGENT B2 ;  /* 0x0000000000027941 */ /* 0x000fea0003800200 */
.L_x_18569:
        /* <DEDUP_REMOVED lines=62> */
.L_x_18567:
[----:B------:R-:W-:Y:S05]  /*223f0*/  BSYNC.RECONVERGENT B1 ;  /* 0x0000000000017941 */ /* 0x000fea0003800200 */
.L_x_18566:
[----:B------:R-:W0:Y:S01]  /*22400*/  LDC R170, c[0x0][0x404] ;  /* 0x00010100ffaa7b82 */ /* 0x000e220000000800 */
[----:B------:R-:W-:Y:S01]  /*22410*/  I2FP.F32.U32 R6, R17 ;  /* 0x0000001100067245 */ /* 0x000fe20000201000 */
[----:B------:R-:W-:Y:S01]  /*22420*/  IMAD.MOV.U32 R109, RZ, RZ, 0x2f800000 ;  /* 0x2f800000ff6d7424 */ /* 0x000fe200078e00ff */
[----:B------:R-:W-:Y:S01]  /*22430*/  LOP3.LUT R0, R0, 0xfffffffd, RZ, 0xc0, !PT ;  /* 0xfffffffd00007812 */ /* 0x000fe200078ec0ff */
[----:B-----5:R-:W-:Y:S01]  /*22440*/  IMAD.U32 R18, R68, 0x10000, RZ ;  /* 0x0001000044127824 */ /* 0x020fe200078e00ff */
[----:B------:R-:W-:Y:S01]  /*22450*/  BSSY.RECONVERGENT B1, `(.L_x_18571) ;  /* 0x0000064000017945 */ /* 0x000fe20003800200 */
[----:B------:R-:W-:Y:S01]  /*22460*/  FFMA.FTZ R6, R6, R109, 1.1641532182693481445e-10 ;  /* 0x2f00000006067423 */ /* 0x000fe2000001006d */
[----:B------:R-:W-:Y:S01]  /*22470*/  PRMT R17, R72, 0x7632, R17 ;  /* 0x0000763248117816 */ /* 0x000fe20000000011 */
        /* <DEDUP_REMOVED lines=22> */
.L_x_18573:
        /* <DEDUP_REMOVED lines=12> */
.L_x_18575:
[----:B------:R-:W-:Y:S05]  /*226a0*/  BSYNC.RECONVERGENT B2 ;  /* 0x0000000000027941 */ /* 0x000fea0003800200 */
.L_x_18574:
        /* <DEDUP_REMOVED lines=62> */
.L_x_18572:
[----:B------:R-:W-:Y:S05]  /*22a90*/  BSYNC.RECONVERGENT B1 ;  /* 0x0000000000017941 */ /* 0x000fea0003800200 */
.L_x_18571:
        /* <DEDUP_REMOVED lines=23> */
.L_x_18578:
        /* <DEDUP_REMOVED lines=12> */
.L_x_18580:
[----:B------:R-:W-:Y:S05]  /*22cd0*/  BSYNC.RECONVERGENT B2 ;  /* 0x0000000000027941 */ /* 0x000fea0003800200 */
.L_x_18579:
        /* <DEDUP_REMOVED lines=62> */
.L_x_18577:
[----:B------:R-:W-:Y:S05]  /*230c0*/  BSYNC.RECONVERGENT B1 ;  /* 0x0000000000017941 */ /* 0x000fea0003800200 */
.L_x_18576:
        /* <DEDUP_REMOVED lines=25> */
.L_x_18583:
        /* <DEDUP_REMOVED lines=12> */
.L_x_18585:
[----:B------:R-:W-:Y:S05]  /*23320*/  BSYNC.RECONVERGENT B2 ;  /* 0x0000000000027941 */ /* 0x000fea0003800200 */
.L_x_18584:
        /* <DEDUP_REMOVED lines=62> */
.L_x_18582:
[----:B------:R-:W-:Y:S05]  /*23710*/  BSYNC.RECONVERGENT B1 ;  /* 0x0000000000017941 */ /* 0x000fea0003800200 */
.L_x_18581:
        /* <DEDUP_REMOVED lines=23> */
.L_x_18588:
        /* <DEDUP_REMOVED lines=12> */
.L_x_18590:
[----:B------:R-:W-:Y:S05]  /*23950*/  BSYNC.RECONVERGENT B2 ;  /* 0x0000000000027941 */ /* 0x000fea0003800200 */
.L_x_18589:
        /* <DEDUP_REMOVED lines=62> */
.L_x_18587:
[----:B------:R-:W-:Y:S05]  /*23d40*/  BSYNC.RECONVERGENT B1 ;  /* 0x0000000000017941 */ /* 0x000fea0003800200 */
.L_x_18586:
        /* <DEDUP_REMOVED lines=26> */
.L_x_18593:
        /* <DEDUP_REMOVED lines=12> */
.L_x_18595:
[----:B------:R-:W-:Y:S05]  /*23fb0*/  BSYNC.RECONVERGENT B2 ;  /* 0x0000000000027941 */ /* 0x000fea0003800200 */
.L_x_18594:
        /* <DEDUP_REMOVED lines=62> */
.L_x_18592:
[----:B------:R-:W-:Y:S05]  /*243a0*/  BSYNC.RECONVERGENT B1 ;  /* 0x0000000000017941 */ /* 0x000fea0003800200 */
.L_x_18591:
        /* <DEDUP_REMOVED lines=24> */
.L_x_18598:
        /* <DEDUP_REMOVED lines=12> */
.L_x_18600:
[----:B------:R-:W-:Y:S05]  /*245f0*/  BSYNC.RECONVERGENT B2 ;  /* 0x0000000000027941 */ /* 0x000fea0003800200 */
.L_x_18599:
        /* <DEDUP_REMOVED lines=62> */
.L_x_18597:
[----:B------:R-:W-:Y:S05]  /*249e0*/  BSYNC.RECONVERGENT B1 ;  /* 0x0000000000017941 */ /* 0x000fea0003800200 */
.L_x_18596:
        /* <DEDUP_REMOVED lines=26> */
.L_x_18603:
        /* <DEDUP_REMOVED lines=15> */
.L_x_18605:
[----:B------:R-:W-:Y:S05]  /*24c80*/  BSYNC.RECONVERGENT B2 ;  /* 0x0000000000027941 */ /* 0x000fea0003800200 */
.L_x_18604:
        /* <DEDUP_REMOVED lines=62> */
.L_x_18602:
[----:B------:R-:W-:Y:S05]  /*25070*/  BSYNC.RECONVERGENT B1 ;  /* 0x0000000000017941 */ /* 0x000fea0003800200 */
.L_x_18601:
        /* <DEDUP_REMOVED lines=15> */
.L_x_18565:
        /* <DEDUP_REMOVED lines=16> */
.L_x_18609:
        /* <DEDUP_REMOVED lines=12> */
.L_x_18611:
[----:B------:R-:W-:Y:S05]  /*25330*/  BSYNC.RECONVERGENT B2 ;  /* 0x0000000000027941 */ /* 0x000fea0003800200 */
.L_x_18610:
        /* <DEDUP_REMOVED lines=62> */
.L_x_18608:
[----:B------:R-:W-:Y:S05]  /*25720*/  BSYNC.RECONVERGENT B1 ;  /* 0x0000000000017941 */ /* 0x000fea0003800200 */
.L_x_18607:
[----:B------:R-:W0:Y:S01]  /*25730*/  LDC R157, c[0x0][0x404] ;  /* 0x00010100ff9d7b82 */ /* 0x000e220000000800 */
[----:B------:R-:W-:Y:S01]  /*25740*/  I2FP.F32.U32 R6, R17 ;  /* 0x0000001100067245 */ /* 0x000fe20000201000 */
[----:B------:R-:W-:Y:S01]  /*25750*/  IMAD.MOV.U32 R109, RZ, RZ, 0x2f800000 ;  /* 0x2f800000ff6d7424 */ /* 0x000fe200078e00ff */
[----:B------:R-:W-:Y:S01]  /*25760*/  LOP3.LUT R0, R0, 0xfffffffd, RZ, 0xc0, !PT ;  /* 0xfffffffd00007812 */ /* 0x000fe200078ec0ff */
[----:B------:R-:W-:Y:S01]  /*25770*/  BSSY.RECONVERGENT B1, `(.L_x_18612) ;  /* 0x0000062000017945 */ /* 0x000fe20003800200 */
[----:B-----5:R-:W-:Y:S01]  /*25780*/  PRMT R17, R72, 0x7632, R17 ;  /* 0x0000763248117816 */ /* 0x020fe20000000011 */
[----:B------:R-:W-:Y:S01]  /*25790*/  FFMA.FTZ R6, R6, R109, 1.1641532182693481445e-10 ;  /* 0x2f00000006067423 */ /* 0x000fe2000001006d */
[----:B------:R-:W-:Y:S01]  /*257a0*/  IMAD.MOV.U32 R39, RZ, RZ, R4 ;  /* 0x000000ffff277224 */ /* 0x000fe200078e0004 */
[----:B------:R-:W1:Y:S03]  /*257b0*/  LDC R100, c[0x0][0x408] ;  /* 0x00010200ff647b82 */ /* 0x000e660000000800 */
[----:B0-----:R-:W-:-:S02]  /*257c0*/  FSETP.GTU.FTZ.AND P0, PT, R6, R157, PT ;  /* 0x0000009d0600720b */ /* 0x001fc40003f1c000 */
[----:B------:R-:W-:-:S05]  /*257d0*/  SHF.L.U32 R6, R72, 0x10, RZ ;  /* 0x0000001048067819 */ /* 0x000fca00000006ff */
[----:B------:R-:W-:-:S04]  /*257e0*/  FMUL.FTZ R6, R6, R110 ;  /* 0x0000006e06067220 */ /* 0x000fc80000410000 */
[----:B-1----:R-:W-:-:S05]  /*257f0*/  FMUL.FTZ R6, R6, R100 ;  /* 0x0000006406067220 */ /* 0x002fca0000410000 */
        /* <DEDUP_REMOVED lines=14> */
.L_x_18614:
        /* <DEDUP_REMOVED lines=12> */
.L_x_18616:
[----:B------:R-:W-:Y:S05]  /*259a0*/  BSYNC.RECONVERGENT B2 ;  /* 0x0000000000027941 */ /* 0x000fea0003800200 */
.L_x_18615:
        /* <DEDUP_REMOVED lines=62> */
.L_x_18613:
[----:B------:R-:W-:Y:S05]  /*25d90*/  BSYNC.RECONVERGENT B1 ;  /* 0x0000000000017941 */ /* 0x000fea0003800200 */
.L_x_18612:
        /* <DEDUP_REMOVED lines=21> */
.L_x_18619:
        /* <DEDUP_REMOVED lines=12> */
.L_x_18621:
[----:B------:R-:W-:Y:S05]  /*25fb0*/  BSYNC.RECONVERGENT B2 ;  /* 0x0000000000027941 */ /* 0x000fea0003800200 */
.L_x_18620:
        /* <DEDUP_REMOVED lines=62> */
.L_x_18618:
[----:B------:R-:W-:Y:S05]  /*263a0*/  BSYNC.RECONVERGENT B1 ;  /* 0x0000000000017941 */ /* 0x000fea0003800200 */
.L_x_18617:
        /* <DEDUP_REMOVED lines=22> */
.L_x_18624:
        /* <DEDUP_REMOVED lines=12> */
.L_x_18626:
[----:B------:R-:W-:Y:S05]  /*265d0*/  BSYNC.RECONVERGENT B2 ;  /* 0x0000000000027941 */ /* 0x000fea0003800200 */
.L_x_18625:
        /* <DEDUP_REMOVED lines=62> */
.L_x_18623:
[----:B------:R-:W-:Y:S05]  /*269c0*/  BSYNC.RECONVERGENT B1 ;  /* 0x0000000000017941 */ /* 0x000fea0003800200 */
.L_x_18622:
        /* <DEDUP_REMOVED lines=21> */
.L_x_18629:
        /* <DEDUP_REMOVED lines=12> */
.L_x_18631:
[----:B------:R-:W-:Y:S05]  /*26be0*/  BSYNC.RECONVERGENT B2 ;  /* 0x0000000000027941 */ /* 0x000fea0003800200 */
.L_x_18630:
        /* <DEDUP_REMOVED lines=62> */
.L_x_18628:
[----:B------:R-:W-:Y:S05]  /*26fd0*/  BSYNC.RECONVERGENT B1 ;  /* 0x0000000000017941 */ /* 0x000fea0003800200 */
.L_x_18627:
        /* <DEDUP_REMOVED lines=23> */
.L_x_18634:
        /* <DEDUP_REMOVED lines=12> */
.L_x_18636:
[----:B------:R-:W-:Y:S05]  /*27210*/  BSYNC.RECONVERGENT B2 ;  /* 0x0000000000027941 */ /* 0x000fea0003800200 */
.L_x_18635:
        /* <DEDUP_REMOVED lines=62> */
.L_x_18633:
[----:B------:R-:W-:Y:S05]  /*27600*/  BSYNC.RECONVERGENT B1 ;  /* 0x0000000000017941 */ /* 0x000fea0003800200 */
.L_x_18632:
        /* <DEDUP_REMOVED lines=22> */
.L_x_18639:
        /* <DEDUP_REMOVED lines=12> */
.L_x_18641:
[----:B------:R-:W-:Y:S05]  /*27830*/  BSYNC.RECONVERGENT B2 ;  /* 0x0000000000027941 */ /* 0x000fea0003800200 */
.L_x_18640:
        /* <DEDUP_REMOVED lines=62> */
.L_x_18638:
[----:B------:R-:W-:Y:S05]  /*27c20*/  BSYNC.RECONVERGENT B1 ;  /* 0x0000000000017941 */ /* 0x000fea0003800200 */
.L_x_18637:
        /* <DEDUP_REMOVED lines=23> */
.L_x_18644:
        /* <DEDUP_REMOVED lines=15> */
.L_x_18646:
[----:B------:R-:W-:Y:S05]  /*27e90*/  BSYNC.RECONVERGENT B2 ;  /* 0x0000000000027941 */ /* 0x000fea0003800200 */
.L_x_18645:
        /* <DEDUP_REMOVED lines=62> */
.L_x_18643:
[----:B------:R-:W-:Y:S05]  /*28280*/  BSYNC.RECONVERGENT B1 ;  /* 0x0000000000017941 */ /* 0x000fea0003800200 */
.L_x_18642:
        /* <DEDUP_REMOVED lines=12> */
.L_x_18606:
        /* <DEDUP_REMOVED lines=21> */
.L_x_18564:
[----:B------:R-:W-:Y:S05]  /*284a0*/  BSYNC.RECONVERGENT B0 ;  /* 0x0000000000007941 */ /* 0x000fea0003800200 */
.L_x_18563:
        /* <DEDUP_REMOVED lines=30> */
.L_x_18652:
        /* <DEDUP_REMOVED lines=12> */
.L_x_18654:
[----:B------:R-:W-:Y:S05]  /*28750*/  BSYNC.RECONVERGENT B2 ;  /* 0x0000000000027941 */ /* 0x000fea0003800200 */
.L_x_18653:
        /* <DEDUP_REMOVED lines=62> */
.L_x_18651:
[----:B------:R-:W-:Y:S05]  /*28b40*/  BSYNC.RECONVERGENT B1 ;  /* 0x0000000000017941 */ /* 0x000fea0003800200 */
.L_x_18650:
        /* <DEDUP_REMOVED lines=10> */
[----:B------:R-:W-:-:S03]  /*28bf0*/  MOV R38, R4 ;  /* 0x0000000400267202 */ /* 0x000fc60000000f00 */
[----:B0-----:R-:W-:Y:S01]  /*28c00*/  FMUL.FTZ R6, R6, R109 ;  /* 0x0000006d06067220 */ /* 0x001fe20000410000 */
[----:B-1----:R-:W-:Y:S01]  /*28c10*/  FSETP.GTU.FTZ.AND P0, PT, R15, R157, PT ;  /* 0x0000009d0f00720b */ /* 0x002fe20003f1c000 */
[----:B------:R-:W-:-:S03]  /*28c20*/  IMAD.U32 R15, R68, 0x10000, RZ ;  /* 0x00010000440f7824 */ /* 0x000fc600078e00ff */
[----:B------:R-:W-:Y:S02]  /*28c30*/  FSEL R6, R6, RZ, !P0 ;  /* 0x000000ff06067208 */ /* 0x000fe40004000000 */
[----:B------:R-:W-:-:S03]  /*28c40*/  PLOP3.LUT P0, PT, P0, PT, PT, 0x8, 0x80 ;  /* 0x000000000080781c */ /* 0x000fc6000070e170 */
[--C-:B------:R-:W-:Y:S01]  /*28c50*/  FADD.FTZ R16, R6, R15.reuse ;  /* 0x0000000f06107221 */ /* 0x100fe20000010000 */
        /* <DEDUP_REMOVED lines=13> */
.L_x_18657:
        /* <DEDUP_REMOVED lines=12> */
.L_x_18659:
[----:B------:R-:W-:Y:S05]  /*28df0*/  BSYNC.RECONVERGENT B2 ;  /* 0x0000000000027941 */ /* 0x000fea0003800200 */
.L_x_18658:
        /* <DEDUP_REMOVED lines=62> */
.L_x_18656:
[----:B------:R-:W-:Y:S05]  /*291e0*/  BSYNC.RECONVERGENT B1 ;  /* 0x0000000000017941 */ /* 0x000fea0003800200 */
.L_x_18655:
        /* <DEDUP_REMOVED lines=23> */
.L_x_18662:
        /* <DEDUP_REMOVED lines=12> */
.L_x_18664:
[----:B------:R-:W-:Y:S05]  /*29420*/  BSYNC.RECONVERGENT B2 ;  /* 0x0000000000027941 */ /* 0x000fea0003800200 */
.L_x_18663:
        /* <DEDUP_REMOVED lines=62> */
.L_x_18661:
[----:B------:R-:W-:Y:S05]  /*29810*/  BSYNC.RECONVERGENT B1 ;  /* 0x0000000000017941 */ /* 0x000fea0003800200 */
.L_x_18660:
        /* <DEDUP_REMOVED lines=25> */
.L_x_18667:
        /* <DEDUP_REMOVED lines=12> */
.L_x_18669:
[----:B------:R-:W-:Y:S05]  /*29a70*/  BSYNC.RECONVERGENT B2 ;  /* 0x0000000000027941 */ /* 0x000fea0003800200 */
.L_x_18668:
        /* <DEDUP_REMOVED lines=62> */
.L_x_18666:
[----:B------:R-:W-:Y:S05]  /*29e60*/  BSYNC.RECONVERGENT B1 ;  /* 0x0000000000017941 */ /* 0x000fea0003800200 */
.L_x_18665:
        /* <DEDUP_REMOVED lines=23> */
.L_x_18672:
        /* <DEDUP_REMOVED lines=12> */
.L_x_18674:
[----:B------:R-:W-:Y:S05]  /*2a0a0*/  BSYNC.RECONVERGENT B2 ;  /* 0x0000000000027941 */ /* 0x000fea0003800200 */
.L_x_18673:
        /* <DEDUP_REMOVED lines=62> */
.L_x_18671:
[----:B------:R-:W-:Y:S05]  /*2a490*/  BSYNC.RECONVERGENT B1 ;  /* 0x0000000000017941 */ /* 0x000fea0003800200 */
.L_x_18670:
[----:B------:R-:W-:Y:S01]  /*2a4a0*/  I2FP.F32.U32 R6, R59 ;  /* 0x0000003b00067245 */ /* 0x000fe20000201000 */
[----:B------:R-:W-:Y:S01]  /*2a4b0*/  IMAD.U32 R59, R70, 0x10000, RZ ;  /* 0x00010000463b7824 */ /* 0x000fe200078e00ff */
[----:B------:R-:W-:Y:S01]  /*2a4c0*/  ISETP.NE.AND P4, PT, R72, 0x1, PT ;  /* 0x000000014800780c */ /* 0x000fe20003f85270 */
[----:B------:R-:W-:Y:S01]  /*2a4d0*/  BSSY.RECONVERGENT B1, `(.L_x_18675) ;  /* 0x0000062000017945 */ /* 0x000fe20003800200 */
        /* <DEDUP_REMOVED lines=8> */
[----:B------:R-:W-:-:S03]  /*2a560*/  PLOP3.LUT P3, PT, P3, PT, PT, 0x8, 0x80 ;  /* 0x000000000080781c */ /* 0x000fc60001f6e170 */
[--C-:B------:R-:W-:Y:S01]  /*2a570*/  FADD.FTZ R68, R6, R59.reuse ;  /* 0x0000003b06447221 */ /* 0x100fe20000010000 */
[----:B------:R-:W-:Y:S01]  /*2a580*/  HFMA2 R6, -RZ, RZ, 0, 1.1920928955078125e-07 ;  /* 0x00000002ff067431 */ /* 0x000fe200000001ff */
[----:B------:R-:W-:Y:S02]  /*2a590*/  PRMT R59, R74, 0x7632, R59 ;  /* 0x000076324a3b7816 */ /* 0x000fe4000000003b */
        /* <DEDUP_REMOVED lines=10> */
.L_x_18677:
        /* <DEDUP_REMOVED lines=12> */
.L_x_18679:
[----:B------:R-:W-:Y:S05]  /*2a700*/  BSYNC.RECONVERGENT B2 ;  /* 0x0000000000027941 */ /* 0x000fea0003800200 */
.L_x_18678:
        /* <DEDUP_REMOVED lines=62> */
.L_x_18676:
[----:B------:R-:W-:Y:S05]  /*2aaf0*/  BSYNC.RECONVERGENT B1 ;  /* 0x0000000000017941 */ /* 0x000fea0003800200 */
.L_x_18675:
        /* <DEDUP_REMOVED lines=23> */
.L_x_18682:
        /* <DEDUP_REMOVED lines=12> */
.L_x_18684:
[----:B------:R-:W-:Y:S05]  /*2ad30*/  BSYNC.RECONVERGENT B2 ;  /* 0x0000000000027941 */ /* 0x000fea0003800200 */
.L_x_18683:
        /* <DEDUP_REMOVED lines=62> */
.L_x_18681:
[----:B------:R-:W-:Y:S05]  /*2b120*/  BSYNC.RECONVERGENT B1 ;  /* 0x0000000000017941 */ /* 0x000fea0003800200 */
.L_x_18680:
[----:B------:R-:W-:Y:S01]  /*2b130*/  I2FP.F32.U32 R6, R69 ;  /* 0x0000004500067245 */ /* 0x000fe20000201000 */
[----:B------:R-:W-:Y:S01]  /*2b140*/  IMAD.U32 R69, R71, 0x10000, RZ ;  /* 0x0001000047457824 */ /* 0x000fe200078e00ff */
[----:B------:R-:W-:Y:S01]  /*2b150*/  ISETP.NE.AND P6, PT, R70, 0x1, PT ;  /* 0x000000014600780c */ /* 0x000fe20003fc5270 */
[----:B------:R-:W-:Y:S02]  /*2b160*/  BSSY.RECONVERGENT B1, `(.L_x_18685) ;  /* 0x0000065000017945 */ /* 0x000fe40003800200 */
[----:B------:R-:W-:-:S05]  /*2b170*/  FFMA.FTZ R6, R6, R102, 1.1641532182693481445e-10 ;  /* 0x2f00000006067423 */ /* 0x000fca0000010066 */
        /* <DEDUP_REMOVED lines=8> */
[----:B------:R-:W-:Y:S01]  /*2b200*/  HFMA2 R6, -RZ, RZ, 0, 1.1920928955078125e-07 ;  /* 0x00000002ff067431 */ /* 0x000fe200000001ff */
        /* <DEDUP_REMOVED lines=12> */
.L_x_18687:
        /* <DEDUP_REMOVED lines=15> */
.L_x_18689:
[----:B------:R-:W-:Y:S05]  /*2b3c0*/  BSYNC.RECONVERGENT B2 ;  /* 0x0000000000027941 */ /* 0x000fea0003800200 */
.L_x_18688:
        /* <DEDUP_REMOVED lines=62> */
.L_x_18686:
[----:B------:R-:W-:Y:S05]  /*2b7b0*/  BSYNC.RECONVERGENT B1 ;  /* 0x0000000000017941 */ /* 0x000fea0003800200 */
.L_x_18685:
        /* <DEDUP_REMOVED lines=15> */
.L_x_18649:
        /* <DEDUP_REMOVED lines=16> */
.L_x_18693:
        /* <DEDUP_REMOVED lines=12> */
.L_x_18695:
[----:B------:R-:W-:Y:S05]  /*2ba70*/  BSYNC.RECONVERGENT B2 ;  /* 0x0000000000027941 */ /* 0x000fea0003800200 */
.L_x_18694:
        /* <DEDUP_REMOVED lines=62> */
.L_x_18692:
[----:B------:R-:W-:Y:S05]  /*2be60*/  BSYNC.RECONVERGENT B1 ;  /* 0x0000000000017941 */ /* 0x000fea0003800200 */
.L_x_18691:
[----:B------:R-:W0:Y:S01]  /*2be70*/  LDC R102, c[0x0][0x408] ;  /* 0x00010200ff667b82 */ /* 0x000e220000000800 */
[----:B------:R-:W-:Y:S01]  /*2be80*/  I2FP.F32.U32 R15, R15 ;  /* 0x0000000f000f7245 */ /* 0x000fe20000201000 */
[----:B------:R-:W-:Y:S01]  /*2be90*/  IMAD.MOV.U32 R109, RZ, RZ, 0x2f800000 ;  /* 0x2f800000ff6d7424 */ /* 0x000fe200078e00ff */
[----:B------:R-:W-:Y:S01]  /*2bea0*/  LOP3.LUT R0, R0, 0xfffffffd, RZ, 0xc0, !PT ;  /* 0xfffffffd00007812 */ /* 0x000fe200078ec0ff */
[----:B-----5:R-:W-:Y:S01]  /*2beb0*/  IMAD.U32 R6, R72, 0x10000, RZ ;  /* 0x0001000048067824 */ /* 0x020fe200078e00ff */
[----:B------:R-:W-:Y:S01]  /*2bec0*/  BSSY.RECONVERGENT B1, `(.L_x_18696) ;  /* 0x0000061000017945 */ /* 0x000fe20003800200 */
[----:B------:R-:W-:Y:S01]  /*2bed0*/  FFMA.FTZ R15, R15, R109, 1.1641532182693481445e-10 ;  /* 0x2f0000000f0f7423 */ /* 0x000fe2000001006d */
[----:B------:R-:W-:Y:S01]  /*2bee0*/  IMAD.MOV.U32 R37, RZ, RZ, R4 ;  /* 0x000000ffff257224 */ /* 0x000fe200078e0004 */
[----:B------:R-:W1:Y:S01]  /*2bef0*/  LDC R157, c[0x0][0x404] ;  /* 0x00010100ff9d7b82 */ /* 0x000e620000000800 */
[----:B------:R-:W-:-:S04]  /*2bf00*/  FMUL.FTZ R6, R6, R110 ;  /* 0x0000006e06067220 */ /* 0x000fc80000410000 */
[----:B0-----:R-:W-:Y:S01]  /*2bf10*/  FMUL.FTZ R6, R6, R102 ;  /* 0x0000006606067220 */ /* 0x001fe20000410000 */
[----:B-1----:R-:W-:Y:S02]  /*2bf20*/  FSETP.GTU.FTZ.AND P0, PT, R15, R157, PT ;  /* 0x0000009d0f00720b */ /* 0x002fe40003f1c000 */
[----:B------:R-:W-:Y:S02]  /*2bf30*/  PRMT R15, R72, 0x7632, R15 ;  /* 0x00007632480f7816 */ /* 0x000fe4000000000f */
        /* <DEDUP_REMOVED lines=14> */
.L_x_18698:
        /* <DEDUP_REMOVED lines=12> */
.L_x_18700:
[----:B------:R-:W-:Y:S05]  /*2c0e0*/  BSYNC.RECONVERGENT B2 ;  /* 0x0000000000027941 */ /* 0x000fea0003800200 */
.L_x_18699:
        /* <DEDUP_REMOVED lines=62> */
.L_x_18697:
[----:B------:R-:W-:Y:S05]  /*2c4d0*/  BSYNC.RECONVERGENT B1 ;  /* 0x0000000000017941 */ /* 0x000fea0003800200 */
.L_x_18696:
        /* <DEDUP_REMOVED lines=21> */
.L_x_18703:
        /* <DEDUP_REMOVED lines=12> */
.L_x_18705:
[----:B------:R-:W-:Y:S05]  /*2c6f0*/  BSYNC.RECONVERGENT B2 ;  /* 0x0000000000027941 */ /* 0x000fea0003800200 */
.L_x_18704:
        /* <DEDUP_REMOVED lines=62> */
.L_x_18702:
[----:B------:R-:W-:Y:S05]  /*2cae0*/  BSYNC.RECONVERGENT B1 ;  /* 0x0000000000017941 */ /* 0x000fea0003800200 */
.L_x_18701:
        /* <DEDUP_REMOVED lines=22> */
.L_x_18708:
        /* <DEDUP_REMOVED lines=12> */
.L_x_18710:
[----:B------:R-:W-:Y:S05]  /*2cd10*/  BSYNC.RECONVERGENT B2 ;  /* 0x0000000000027941 */ /* 0x000fea0003800200 */
.L_x_18709:
        /* <DEDUP_REMOVED lines=62> */
.L_x_18707:
[----:B------:R-:W-:Y:S05]  /*2d100*/  BSYNC.RECONVERGENT B1 ;  /* 0x0000000000017941 */ /* 0x000fea0003800200 */
.L_x_18706:
        /* <DEDUP_REMOVED lines=21> */
.L_x_18713:
        /* <DEDUP_REMOVED lines=12> */
.L_x_18715:
[----:B------:R-:W-:Y:S05]  /*2d320*/  BSYNC.RECONVERGENT B2 ;  /* 0x0000000000027941 */ /* 0x000fea0003800200 */
.L_x_18714:
        /* <DEDUP_REMOVED lines=62> */
.L_x_18712:
[----:B------:R-:W-:Y:S05]  /*2d710*/  BSYNC.RECONVERGENT B1 ;  /* 0x0000000000017941 */ /* 0x000fea0003800200 */
.L_x_18711:
        /* <DEDUP_REMOVED lines=23> */
.L_x_18718:
        /* <DEDUP_REMOVED lines=12> */
.L_x_18720:
[----:B------:R-:W-:Y:S05]  /*2d950*/  BSYNC.RECONVERGENT B2 ;  /* 0x0000000000027941 */ /* 0x000fea0003800200 */
.L_x_18719:
        /* <DEDUP_REMOVED lines=62> */
.L_x_18717:
[----:B------:R-:W-:Y:S05]  /*2dd40*/  BSYNC.RECONVERGENT B1 ;  /* 0x0000000000017941 */ /* 0x000fea0003800200 */
.L_x_18716:
        /* <DEDUP_REMOVED lines=21> */
.L_x_18723:
        /* <DEDUP_REMOVED lines=12> */
.L_x_18725:
[----:B------:R-:W-:Y:S05]  /*2df60*/  BSYNC.RECONVERGENT B2 ;  /* 0x0000000000027941 */ /* 0x000fea0003800200 */
.L_x_18724:
        /* <DEDUP_REMOVED lines=62> */
.L_x_18722:
[----:B------:R-:W-:Y:S05]  /*2e350*/  BSYNC.RECONVERGENT B1 ;  /* 0x0000000000017941 */ /* 0x000fea0003800200 */
.L_x_18721:
        /* <DEDUP_REMOVED lines=23> */
.L_x_18728:
        /* <DEDUP_REMOVED lines=15> */
.L_x_18730:
[----:B------:R-:W-:Y:S05]  /*2e5c0*/  BSYNC.RECONVERGENT B2 ;  /* 0x0000000000027941 */ /* 0x000fea0003800200 */
.L_x_18729:
        /* <DEDUP_REMOVED lines=62> */
.L_x_18727:
[----:B------:R-:W-:Y:S05]  /*2e9b0*/  BSYNC.RECONVERGENT B1 ;  /* 0x0000000000017941 */ /* 0x000fea0003800200 */
.L_x_18726:
[----:B------:R-:W-:Y:S02]  /*2e9c0*/  I2FP.F32.U32 R68, R69 ;  /* 0x0000004500447245 */ /* 0x000fe40000201000 */
[----:B------:R-:W-:Y:S02]  /*2e9d0*/  F2FP.BF16.F32.PACK_AB R70, R59, R72 ;  /* 0x000000483b46723e */ /* 0x000fe400000010ff */
[----:B------:R-:W-:Y:S01]  /*2e9e0*/  F2FP.BF16.F32.PACK_AB R69, R37, R38 ;  /* 0x000000262545723e */ /* 0x000fe200000010ff */
[----:B------:R-:W-:-:S05]  /*2e9f0*/  FFMA.FTZ R68, R68, R109, 1.1641532182693481445e-10 ;  /* 0x2f00000044447423 */ /* 0x000fca000001006d */
[----:B------:R-:W-:Y:S01]  /*2ea00*/  FSETP.GTU.FTZ.AND P6, PT, R68, R157, PT ;  /* 0x0000009d4400720b */ /* 0x000fe20003fdc000 */
[----:B------:R-:W-:-:S04]  /*2ea10*/  IMAD.U32 R68, R75, 0x10000, RZ ;  /* 0x000100004b447824 */ /* 0x000fc800078e00ff */
[----:B------:R-:W-:-:S04]  /*2ea20*/  FMUL.FTZ R68, R68, R110 ;  /* 0x0000006e44447220 */ /* 0x000fc80000410000 */
[----:B------:R-:W-:-:S05]  /*2ea30*/  FMUL.FTZ R68, R68, R102 ;  /* 0x0000006644447220 */ /* 0x000fca0000410000 */
[----:B------:R-:W-:Y:S02]  /*2ea40*/  FSEL R102, R68, RZ, !P6 ;  /* 0x000000ff44667208 */ /* 0x000fe40007000000 */
[----:B------:R-:W-:Y:S02]  /*2ea50*/  PLOP3.LUT P6, PT, P6, PT, PT, 0x8, 0x80 ;  /* 0x000000000080781c */ /* 0x000fe400037ce170 */
[----:B------:R-:W-:Y:S02]  /*2ea60*/  F2FP.BF16.F32.PACK_AB R68, R15, R16 ;  /* 0x000000100f44723e */ /* 0x000fe400000010ff */
[----:B------:R-:W-:-:S09]  /*2ea70*/  F2FP.BF16.F32.PACK_AB R71, R102, R73 ;  /* 0x000000496647723e */ /* 0x000fd200000010ff */
.L_x_18690:
        /* <DEDUP_REMOVED lines=21> */
.L_x_18648:
[----:B------:R-:W-:Y:S05]  /*2ebd0*/  BSYNC.RECONVERGENT B0 ;  /* 0x0000000000007941 */ /* 0x000fea0003800200 */
.L_x_18647:
        /* <DEDUP_REMOVED lines=30> */
.L_x_18736:
        /* <DEDUP_REMOVED lines=12> */
.L_x_18738:
[----:B------:R-:W-:Y:S05]  /*2ee80*/  BSYNC.RECONVERGENT B2 ;  /* 0x0000000000027941 */ /* 0x000fea0003800200 */
.L_x_18737:
        /* <DEDUP_REMOVED lines=62> */
.L_x_18735:
[----:B------:R-:W-:Y:S05]  /*2f270*/  BSYNC.RECONVERGENT B1 ;  /* 0x0000000000017941 */ /* 0x000fea0003800200 */
.L_x_18734:
[----:B------:R-:W0:Y:S01]  /*2f280*/  LDC R109, c[0x0][0x408] ;  /* 0x00010200ff6d7b82 */ /* 0x000e220000000800 */
[----:B------:R-:W-:Y:S01]  /*2f290*/  I2FP.F32.U32 R13, R13 ;  /* 0x0000000d000d7245 */ /* 0x000fe20000201000 */
[----:B------:R-:W-:Y:S02]  /*2f2a0*/  HFMA2 R104, -RZ, RZ, 0.1171875, 0 ;  /* 0x2f800000ff687431 */ /* 0x000fe400000001ff */
[----:B-----5:R-:W-:Y:S01]  /*2f2b0*/  IMAD.U32 R6, R68, 0x10000, RZ ;  /* 0x0001000044067824 */ /* 0x020fe200078e00ff */
[----:B------:R-:W-:Y:S01]  /*2f2c0*/  LOP3.LUT R0, R0, 0xfffffffd, RZ, 0xc0, !PT ;  /* 0xfffffffd00007812 */ /* 0x000fe200078ec0ff */
[----:B------:R-:W-:Y:S01]  /*2f2d0*/  IMAD.U32 R14, R72, 0x10000, RZ ;  /* 0x00010000480e7824 */ /* 0x000fe200078e00ff */
[----:B------:R-:W-:Y:S01]  /*2f2e0*/  BSSY.RECONVERGENT B1, `(.L_x_18739) ;  /* 0x0000063000017945 */ /* 0x000fe20003800200 */
[----:B------:R-:W-:Y:S01]  /*2f2f0*/  FFMA.FTZ R13, R13, R104, 1.1641532182693481445e-10 ;  /* 0x2f0000000d0d7423 */ /* 0x000fe20000010068 */
[----:B------:R-:W1:Y:S01]  /*2f300*/  LDC R157, c[0x0][0x404] ;  /* 0x00010100ff9d7b82 */ /* 0x000e620000000800 */
[----:B------:R-:W-:Y:S01]  /*2f310*/  FMUL.FTZ R6, R6, R110 ;  /* 0x0000006e06067220 */ /* 0x000fe20000410000 */
[----:B------:R-:W-:Y:S01]  /*2f320*/  PRMT R35, R72, 0x7632, R35 ;  /* 0x0000763248237816 */ /* 0x000fe20000000023 */
[----:B------:R-:W-:-:S02]  /*2f330*/  IMAD.MOV.U32 R36, RZ, RZ, R4 ;  /* 0x000000ffff247224 */ /* 0x000fc400078e0004 */
[----:B0-----:R-:W-:Y:S01]  /*2f340*/  FMUL.FTZ R6, R6, R109 ;  /* 0x0000006d06067220 */ /* 0x001fe20000410000 */
[----:B-1----:R-:W-:Y:S02]  /*2f350*/  FSETP.GTU.FTZ.AND P0, PT, R13, R157, PT ;  /* 0x0000009d0d00720b */ /* 0x002fe40003f1c000 */
[----:B------:R-:W-:Y:S02]  /*2f360*/  PRMT R13, R68, 0x7632, R13 ;  /* 0x00007632440d7816 */ /* 0x000fe4000000000d */
[----:B------:R-:W-:Y:S02]  /*2f370*/  FSEL R6, R6, RZ, !P0 ;  /* 0x000000ff06067208 */ /* 0x000fe40004000000 */
[----:B------:R-:W-:-:S03]  /*2f380*/  PLOP3.LUT P0, PT, P0, PT, PT, 0x8, 0x80 ;  /* 0x000000000080781c */ /* 0x000fc6000070e170 */
        /* <DEDUP_REMOVED lines=13> */
.L_x_18741:
        /* <DEDUP_REMOVED lines=12> */
.L_x_18743:
[----:B------:R-:W-:Y:S05]  /*2f520*/  BSYNC.RECONVERGENT B2 ;  /* 0x0000000000027941 */ /* 0x000fea0003800200 */
.L_x_18742:
        /* <DEDUP_REMOVED lines=62> */
.L_x_18740:
[----:B------:R-:W-:Y:S05]  /*2f910*/  BSYNC.RECONVERGENT B1 ;  /* 0x0000000000017941 */ /* 0x000fea0003800200 */
.L_x_18739:
        /* <DEDUP_REMOVED lines=23> */
.L_x_18746:
        /* <DEDUP_REMOVED lines=12> */
.L_x_18748:
[----:B------:R-:W-:Y:S05]  /*2fb50*/  BSYNC.RECONVERGENT B2 ;  /* 0x0000000000027941 */ /* 0x000fea0003800200 */
.L_x_18747:
        /* <DEDUP_REMOVED lines=62> */
.L_x_18745:
[----:B------:R-:W-:Y:S05]  /*2ff40*/  BSYNC.RECONVERGENT B1 ;  /* 0x0000000000017941 */ /* 0x000fea0003800200 */
.L_x_18744:
[----:B------:R-:W-:Y:S01]  /*2ff50*/  I2FP.F32.U32 R6, R35 ;  /* 0x0000002300067245 */ /* 0x000fe20000201000 */
[C---:B------:R-:W-:Y:S01]  /*2ff60*/  IMAD.U32 R35, R73.reuse, 0x10000, RZ ;  /* 0x0001000049237824 */ /* 0x040fe200078e00ff */
[----:B------:R-:W-:Y:S01]  /*2ff70*/  ISETP.NE.AND P2, PT, R68, 0x1, PT ;  /* 0x000000014400780c */ /* 0x000fe20003f45270 */
[----:B------:R-:W-:Y:S01]  /*2ff80*/  BSSY.RECONVERGENT B1, `(.L_x_18749) ;  /* 0x0000061000017945 */ /* 0x000fe20003800200 */
        /* <DEDUP_REMOVED lines=21> */
.L_x_18751:
        /* <DEDUP_REMOVED lines=12> */
.L_x_18753:
[----:B------:R-:W-:Y:S05]  /*301a0*/  BSYNC.RECONVERGENT B2 ;  /* 0x0000000000027941 */ /* 0x000fea0003800200 */
.L_x_18752:
        /* <DEDUP_REMOVED lines=62> */
.L_x_18750:
[----:B------:R-:W-:Y:S05]  /*30590*/  BSYNC.RECONVERGENT B1 ;  /* 0x0000000000017941 */ /* 0x000fea0003800200 */
.L_x_18749:
        /* <DEDUP_REMOVED lines=23> */
.L_x_18756:
        /* <DEDUP_REMOVED lines=12> */
.L_x_18758:
[----:B------:R-:W-:Y:S05]  /*307d0*/  BSYNC.RECONVERGENT B2 ;  /* 0x0000000000027941 */ /* 0x000fea0003800200 */
.L_x_18757:
        /* <DEDUP_REMOVED lines=62> */
.L_x_18755:
[----:B------:R-:W-:Y:S05]  /*30bc0*/  BSYNC.RECONVERGENT B1 ;  /* 0x0000000000017941 */ /* 0x000fea0003800200 */
.L_x_18754:
[----:B------:R-:W-:Y:S01]  /*30bd0*/  I2FP.F32.U32 R6, R57 ;  /* 0x0000003900067245 */ /* 0x000fe20000201000 */
[----:B------:R-:W-:Y:S01]  /*30be0*/  BSSY.RECONVERGENT B1, `(.L_x_18759) ;  /* 0x0000063000017945 */ /* 0x000fe20003800200 */
[----:B------:R-:W-:Y:S01]  /*30bf0*/  ISETP.NE.AND P4, PT, R68, 0x1, PT ;  /* 0x000000014400780c */ /* 0x000fe20003f85270 */
[----:B------:R-:W-:Y:S01]  /*30c00*/  IMAD.MOV.U32 R69, RZ, RZ, R4 ;  /* 0x000000ffff457224 */ /* 0x000fe200078e0004 */
        /* <DEDUP_REMOVED lines=21> */
.L_x_18761:
        /* <DEDUP_REMOVED lines=12> */
.L_x_18763:
[----:B------:R-:W-:Y:S05]  /*30e20*/  BSYNC.RECONVERGENT B2 ;  /* 0x0000000000027941 */ /* 0x000fea0003800200 */
.L_x_18762:
        /* <DEDUP_REMOVED lines=62> */
.L_x_18760:
[----:B------:R-:W-:Y:S05]  /*31210*/  BSYNC.RECONVERGENT B1 ;  /* 0x0000000000017941 */ /* 0x000fea0003800200 */
.L_x_18759:
[----:B------:R-:W-:Y:S01]  /*31220*/  I2FP.F32.U32 R68, R69 ;  /* 0x0000004500447245 */ /* 0x000fe20000201000 */
[----:B------:R-:W-:Y:S01]  /*31230*/  IMAD.U32 R70, R70, 0x10000, RZ ;  /* 0x0001000046467824 */ /* 0x000fe200078e00ff */
[----:B------:R-:W-:Y:S01]  /*31240*/  SHF.L.U32 R57, R57, 0x10, RZ ;  /* 0x0000001039397819 */ /* 0x000fe200000006ff */
[----:B------:R-:W-:Y:S01]  /*31250*/  BSSY.RECONVERGENT B1, `(.L_x_18764) ;  /* 0x000005f000017945 */ /* 0x000fe20003800200 */
[----:B------:R-:W-:Y:S01]  /*31260*/  ISETP.NE.AND P5, PT, R6, 0x1, PT ;  /* 0x000000010600780c */ /* 0x000fe20003fa5270 */
[----:B------:R-:W-:Y:S01]  /*31270*/  FFMA.FTZ R68, R68, R104, 1.1641532182693481445e-10 ;  /* 0x2f00000044447423 */ /* 0x000fe20000010068 */
[----:B------:R-:W-:Y:S01]  /*31280*/  MOV R69, R4 ;  /* 0x0000000400457202 */ /* 0x000fe20000000f00 */
[----:B------:R-:W-:-:S03]  /*31290*/  FMUL.FTZ R57, R57, R110 ;  /* 0x0000006e39397220 */ /* 0x000fc60000410000 */
[----:B------:R-:W-:Y:S01]  /*312a0*/  FSETP.GTU.FTZ.AND P4, PT, R68, R157, PT ;  /* 0x0000009d4400720b */ /* 0x000fe20003f9c000 */
[----:B------:R-:W-:Y:S01]  /*312b0*/  FMUL.FTZ R57, R57, R109 ;  /* 0x0000006d39397220 */ /* 0x000fe20000410000 */
[----:B------:R-:W-:-:S04]  /*312c0*/  IMAD.MOV.U32 R68, RZ, RZ, 0x2 ;  /* 0x00000002ff447424 */ /* 0x000fc800078e00ff */
        /* <DEDUP_REMOVED lines=12> */
.L_x_18766:
        /* <DEDUP_REMOVED lines=12> */
.L_x_18768:
[----:B------:R-:W-:Y:S05]  /*31450*/  BSYNC.RECONVERGENT B2 ;  /* 0x0000000000027941 */ /* 0x000fea0003800200 */
.L_x_18767:
        /* <DEDUP_REMOVED lines=62> */
.L_x_18765:
[----:B------:R-:W-:Y:S05]  /*31840*/  BSYNC.RECONVERGENT B1 ;  /* 0x0000000000017941 */ /* 0x000fea0003800200 */
.L_x_18764:
[----:B------:R-:W-:Y:S01]  /*31850*/  I2FP.F32.U32 R6, R69 ;  /* 0x0000004500067245 */ /* 0x000fe20000201000 */
[----:B------:R-:W-:Y:S01]  /*31860*/  IMAD.U32 R69, R75, 0x10000, RZ ;  /* 0x000100004b457824 */ /* 0x000fe200078e00ff */
[----:B------:R-:W-:Y:S01]  /*31870*/  ISETP.NE.AND P6, PT, R68, 0x1, PT ;  /* 0x000000014400780c */ /* 0x000fe20003fc5270 */
[----:B------:R-:W-:Y:S01]  /*31880*/  BSSY.RECONVERGENT B1, `(.L_x_18769) ;  /* 0x0000065000017945 */ /* 0x000fe20003800200 */
[----:B------:R-:W-:Y:S01]  /*31890*/  PRMT R73, R71, 0x7632, R73 ;  /* 0x0000763247497816 */ /* 0x000fe20000000049 */
[----:B------:R-:W-:Y:S01]  /*318a0*/  FFMA.FTZ R6, R6, R104, 1.1641532182693481445e-10 ;  /* 0x2f00000006067423 */ /* 0x000fe20000010068 */
[----:B------:R-:W-:-:S04]  /*318b0*/  PRMT R75, R75, 0x7632, R75 ;  /* 0x000076324b4b7816 */ /* 0x000fc8000000004b */
[----:B------:R-:W-:Y:S01]  /*318c0*/  FSETP.GTU.FTZ.AND P5, PT, R6, R157, PT ;  /* 0x0000009d0600720b */ /* 0x000fe20003fbc000 */
[----:B------:R-:W-:-:S04]  /*318d0*/  IMAD.U32 R6, R71, 0x10000, RZ ;  /* 0x0001000047067824 */ /* 0x000fc800078e00ff */
[----:B------:R-:W-:-:S04]  /*318e0*/  FMUL.FTZ R6, R6, R110 ;  /* 0x0000006e06067220 */ /* 0x000fc80000410000 */
[----:B------:R-:W-:-:S05]  /*318f0*/  FMUL.FTZ R6, R6, R109 ;  /* 0x0000006d06067220 */ /* 0x000fca0000410000 */
[----:B------:R-:W-:Y:S02]  /*31900*/  FSEL R6, R6, RZ, !P5 ;  /* 0x000000ff06067208 */ /* 0x000fe40006800000 */
[----:B------:R-:W-:-:S03]  /*31910*/  PLOP3.LUT P5, PT, P5, PT, PT, 0x8, 0x80 ;  /* 0x000000000080781c */ /* 0x000fc60002fae170 */
[----:B------:R-:W-:Y:S01]  /*31920*/  FADD.FTZ R72, R6, R69 ;  /* 0x0000004506487221 */ /* 0x000fe20000010000 */
        /* <DEDUP_REMOVED lines=12> */
.L_x_18771:
        /* <DEDUP_REMOVED lines=15> */
.L_x_18773:
[----:B------:R-:W-:Y:S05]  /*31ae0*/  BSYNC.RECONVERGENT B2 ;  /* 0x0000000000027941 */ /* 0x000fea0003800200 */
.L_x_18772:
        /* <DEDUP_REMOVED lines=62> */
.L_x_18770:
[----:B------:R-:W-:Y:S05]  /*31ed0*/  BSYNC.RECONVERGENT B1 ;  /* 0x0000000000017941 */ /* 0x000fea0003800200 */
.L_x_18769:
[----:B------:R-:W-:Y:S01]  /*31ee0*/  I2FP.F32.U32 R68, R69 ;  /* 0x0000004500447245 */ /* 0x000fe20000201000 */
[----:B------:R-:W-:Y:S01]  /*31ef0*/  IMAD.U32 R69, R75, 0x10000, RZ ;  /* 0x000100004b457824 */ /* 0x000fe200078e00ff */
[----:B------:R-:W-:-:S03]  /*31f00*/  F2FP.BF16.F32.PACK_AB R70, R57, R58 ;  /* 0x0000003a3946723e */ /* 0x000fc600000010ff */
[----:B------:R-:W-:-:S05]  /*31f10*/  FFMA.FTZ R68, R68, R104, 1.1641532182693481445e-10 ;  /* 0x2f00000044447423 */ /* 0x000fca0000010068 */
[----:B------:R-:W-:Y:S02]  /*31f20*/  FSETP.GTU.FTZ.AND P6, PT, R68, R157, PT ;  /* 0x0000009d4400720b */ /* 0x000fe40003fdc000 */
[----:B------:R-:W-:-:S05]  /*31f30*/  SHF.L.U32 R68, R73, 0x10, RZ ;  /* 0x0000001049447819 */ /* 0x000fca00000006ff */
        /* <DEDUP_REMOVED lines=9> */
.L_x_18733:
        /* <DEDUP_REMOVED lines=16> */
.L_x_18777:
        /* <DEDUP_REMOVED lines=12> */
.L_x_18779:
[----:B------:R-:W-:Y:S05]  /*32190*/  BSYNC.RECONVERGENT B2 ;  /* 0x0000000000027941 */ /* 0x000fea0003800200 */
.L_x_18778:
        /* <DEDUP_REMOVED lines=62> */
.L_x_18776:
[----:B------:R-:W-:Y:S05]  /*32580*/  BSYNC.RECONVERGENT B1 ;  /* 0x0000000000017941 */ /* 0x000fea0003800200 */
.L_x_18775:
        /* <DEDUP_REMOVED lines=27> */
.L_x_18782:
        /* <DEDUP_REMOVED lines=12> */
.L_x_18784:
[----:B------:R-:W-:Y:S05]  /*32800*/  BSYNC.RECONVERGENT B2 ;  /* 0x0000000000027941 */ /* 0x000fea0003800200 */
.L_x_18783:
        /* <DEDUP_REMOVED lines=62> */
.L_x_18781:
[----:B------:R-:W-:Y:S05]  /*32bf0*/  BSYNC.RECONVERGENT B1 ;  /* 0x0000000000017941 */ /* 0x000fea0003800200 */
.L_x_18780:
        /* <DEDUP_REMOVED lines=21> */
.L_x_18787:
        /* <DEDUP_REMOVED lines=12> */
.L_x_18789:
[----:B------:R-:W-:Y:S05]  /*32e10*/  BSYNC.RECONVERGENT B2 ;  /* 0x0000000000027941 */ /* 0x000fea0003800200 */
.L_x_18788:
        /* <DEDUP_REMOVED lines=62> */
.L_x_18786:
[----:B------:R-:W-:Y:S05]  /*33200*/  BSYNC.RECONVERGENT B1 ;  /* 0x0000000000017941 */ /* 0x000fea0003800200 */
.L_x_18785:
        /* <DEDUP_REMOVED lines=22> */
.L_x_18792:
        /* <DEDUP_REMOVED lines=12> */
.L_x_18794:
[----:B------:R-:W-:Y:S05]  /*33430*/  BSYNC.RECONVERGENT B2 ;  /* 0x0000000000027941 */ /* 0x000fea0003800200 */
.L_x_18793:
        /* <DEDUP_REMOVED lines=62> */
.L_x_18791:
[----:B------:R-:W-:Y:S05]  /*33820*/  BSYNC.RECONVERGENT B1 ;  /* 0x0000000000017941 */ /* 0x000fea0003800200 */
.L_x_18790:
        /* <DEDUP_REMOVED lines=21> */
.L_x_18797:
        /* <DEDUP_REMOVED lines=12> */
.L_x_18799:
[----:B------:R-:W-:Y:S05]  /*33a40*/  BSYNC.RECONVERGENT B2 ;  /* 0x0000000000027941 */ /* 0x000fea0003800200 */
.L_x_18798:
        /* <DEDUP_REMOVED lines=62> */
.L_x_18796:
[----:B------:R-:W-:Y:S05]  /*33e30*/  BSYNC.RECONVERGENT B1 ;  /* 0x0000000000017941 */ /* 0x000fea0003800200 */
.L_x_18795:
        /* <DEDUP_REMOVED lines=22> */
.L_x_18802:
        /* <DEDUP_REMOVED lines=12> */
.L_x_18804:
[----:B------:R-:W-:Y:S05]  /*34060*/  BSYNC.RECONVERGENT B2 ;  /* 0x0000000000027941 */ /* 0x000fea0003800200 */
.L_x_18803:
        /* <DEDUP_REMOVED lines=62> */
.L_x_18801:
[----:B------:R-:W-:Y:S05]  /*34450*/  BSYNC.RECONVERGENT B1 ;  /* 0x0000000000017941 */ /* 0x000fea0003800200 */
.L_x_18800:
        /* <DEDUP_REMOVED lines=21> */
.L_x_18807:
        /* <DEDUP_REMOVED lines=12> */
.L_x_18809:
[----:B------:R-:W-:Y:S05]  /*34670*/  BSYNC.RECONVERGENT B2 ;  /* 0x0000000000027941 */ /* 0x000fea0003800200 */
.L_x_18808:
        /* <DEDUP_REMOVED lines=62> */
.L_x_18806:
[----:B------:R-:W-:Y:S05]  /*34a60*/  BSYNC.RECONVERGENT B1 ;  /* 0x0000000000017941 */ /* 0x000fea0003800200 */
.L_x_18805:
        /* <DEDUP_REMOVED lines=23> */
.L_x_18812:
        /* <DEDUP_REMOVED lines=15> */
.L_x_18814:
[----:B------:R-:W-:Y:S05]  /*34cd0*/  BSYNC.RECONVERGENT B2 ;  /* 0x0000000000027941 */ /* 0x000fea0003800200 */
.L_x_18813:
        /* <DEDUP_REMOVED lines=62> */
.L_x_18811:
[----:B------:R-:W-:Y:S05]  /*350c0*/  BSYNC.RECONVERGENT B1 ;  /* 0x0000000000017941 */ /* 0x000fea0003800200 */
.L_x_18810:
        /* <DEDUP_REMOVED lines=12> */
.L_x_18774:
        /* <DEDUP_REMOVED lines=21> */
.L_x_18732:
[----:B------:R-:W-:Y:S05]  /*352e0*/  BSYNC.RECONVERGENT B0 ;  /* 0x0000000000007941 */ /* 0x000fea0003800200 */
.L_x_18731:
        /* <DEDUP_REMOVED lines=30> */
.L_x_18820:
        /* <DEDUP_REMOVED lines=12> */
.L_x_18822:
[----:B------:R-:W-:Y:S05]  /*35590*/  BSYNC.RECONVERGENT B2 ;  /* 0x0000000000027941 */ /* 0x000fea0003800200 */
.L_x_18821:
        /* <DEDUP_REMOVED lines=62> */
.L_x_18819:
[----:B------:R-:W-:Y:S05]  /*35980*/  BSYNC.RECONVERGENT B1 ;  /* 0x0000000000017941 */ /* 0x000fea0003800200 */
.L_x_18818:
        /* <DEDUP_REMOVED lines=10> */
[----:B------:R-:W-:-:S02]  /*35a30*/  PRMT R33, R72, 0x7632, R33 ;  /* 0x0000763248217816 */ /* 0x000fc40000000021 */
[----:B------:R-:W-:Y:S01]  /*35a40*/  MOV R34, R4 ;  /* 0x0000000400227202 */ /* 0x000fe20000000f00 */
[----:B0-----:R-:W-:Y:S01]  /*35a50*/  FMUL.FTZ R6, R6, R109 ;  /* 0x0000006d06067220 */ /* 0x001fe20000410000 */
[----:B-1----:R-:W-:Y:S01]  /*35a60*/  FSETP.GTU.FTZ.AND P0, PT, R29, R157, PT ;  /* 0x0000009d1d00720b */ /* 0x002fe20003f1c000 */
[----:B------:R-:W-:-:S03]  /*35a70*/  IMAD.U32 R29, R72, 0x10000, RZ ;  /* 0x00010000481d7824 */ /* 0x000fc600078e00ff */
        /* <DEDUP_REMOVED lines=15> */
.L_x_18825:
        /* <DEDUP_REMOVED lines=12> */
.L_x_18827:
[----:B------:R-:W-:Y:S05]  /*35c30*/  BSYNC.RECONVERGENT B2 ;  /* 0x0000000000027941 */ /* 0x000fea0003800200 */
.L_x_18826:
        /* <DEDUP_REMOVED lines=62> */
.L_x_18824:
[----:B------:R-:W-:Y:S05]  /*36020*/  BSYNC.RECONVERGENT B1 ;  /* 0x0000000000017941 */ /* 0x000fea0003800200 */
.L_x_18823:
        /* <DEDUP_REMOVED lines=23> */
.L_x_18830:
        /* <DEDUP_REMOVED lines=12> */
.L_x_18832:
[----:B------:R-:W-:Y:S05]  /*36260*/  BSYNC.RECONVERGENT B2 ;  /* 0x0000000000027941 */ /* 0x000fea0003800200 */
.L_x_18831:
        /* <DEDUP_REMOVED lines=62> */
.L_x_18829:
[----:B------:R-:W-:Y:S05]  /*36650*/  BSYNC.RECONVERGENT B1 ;  /* 0x0000000000017941 */ /* 0x000fea0003800200 */
.L_x_18828:
[----:B------:R-:W-:Y:S01]  /*36660*/  I2FP.F32.U32 R6, R33 ;  /* 0x0000002100067245 */ /* 0x000fe20000201000 */
[----:B------:R-:W-:Y:S01]  /*36670*/  BSSY.RECONVERGENT B1, `(.L_x_18833) ;  /* 0x0000063000017945 */ /* 0x000fe20003800200 */
[----:B------:R-:W-:Y:S01]  /*36680*/  ISETP.NE.AND P2, PT, R68, 0x1, PT ;  /* 0x000000014400780c */ /* 0x000fe20003f45270 */
[----:B------:R-:W-:Y:S01]  /*36690*/  IMAD.MOV.U32 R56, RZ, RZ, R4 ;  /* 0x000000ffff387224 */ /* 0x000fe200078e0004 */
[----:B------:R-:W-:Y:S01]  /*366a0*/  SHF.L.U32 R34, R73, 0x10, RZ ;  /* 0x0000001049227819 */ /* 0x000fe200000006ff */
[----:B------:R-:W-:Y:S01]  /*366b0*/  FFMA.FTZ R6, R6, R106, 1.1641532182693481445e-10 ;  /* 0x2f00000006067423 */ /* 0x000fe2000001006a */
[----:B------:R-:W-:Y:S02]  /*366c0*/  PRMT R33, R69, 0x7632, R33 ;  /* 0x0000763245217816 */ /* 0x000fe40000000021 */
[----:B------:R-:W-:Y:S02]  /*366d0*/  PRMT R55, R73, 0x7632, R55 ;  /* 0x0000763249377816 */ /* 0x000fe40000000037 */
        /* <DEDUP_REMOVED lines=17> */
.L_x_18835:
        /* <DEDUP_REMOVED lines=12> */
.L_x_18837:
[----:B------:R-:W-:Y:S05]  /*368b0*/  BSYNC.RECONVERGENT B2 ;  /* 0x0000000000027941 */ /* 0x000fea0003800200 */
.L_x_18836:
        /* <DEDUP_REMOVED lines=62> */
.L_x_18834:
[----:B------:R-:W-:Y:S05]  /*36ca0*/  BSYNC.RECONVERGENT B1 ;  /* 0x0000000000017941 */ /* 0x000fea0003800200 */
.L_x_18833:
        /* <DEDUP_REMOVED lines=23> */
.L_x_18840:
        /* <DEDUP_REMOVED lines=12> */
.L_x_18842:
[----:B------:R-:W-:Y:S05]  /*36ee0*/  BSYNC.RECONVERGENT B2 ;  /* 0x0000000000027941 */ /* 0x000fea0003800200 */
.L_x_18841:
        /* <DEDUP_REMOVED lines=62> */
.L_x_18839:
[----:B------:R-:W-:Y:S05]  /*372d0*/  BSYNC.RECONVERGENT B1 ;  /* 0x0000000000017941 */ /* 0x000fea0003800200 */
.L_x_18838:
[----:B------:R-:W-:Y:S01]  /*372e0*/  I2FP.F32.U32 R6, R55 ;  /* 0x0000003700067245 */ /* 0x000fe20000201000 */
[----:B------:R-:W-:Y:S01]  /*372f0*/  IMAD.U32 R55, R74, 0x10000, RZ ;  /* 0x000100004a377824 */ /* 0x000fe200078e00ff */
[----:B------:R-:W-:Y:S01]  /*37300*/  ISETP.NE.AND P4, PT, R68, 0x1, PT ;  /* 0x000000014400780c */ /* 0x000fe20003f85270 */
[----:B------:R-:W-:Y:S01]  /*37310*/  BSSY.RECONVERGENT B1, `(.L_x_18843) ;  /* 0x0000061000017945 */ /* 0x000fe20003800200 */
[----:B------:R-:W-:Y:S02]  /*37320*/  IMAD.MOV.U32 R69, RZ, RZ, R4 ;  /* 0x000000ffff457224 */ /* 0x000fe400078e0004 */
        /* <DEDUP_REMOVED lines=10> */
[----:B------:R-:W-:Y:S01]  /*373d0*/  PRMT R70, R74, 0x7632, R70 ;  /* 0x000076324a467816 */ /* 0x000fe20000000046 */
        /* <DEDUP_REMOVED lines=9> */
.L_x_18845:
        /* <DEDUP_REMOVED lines=12> */
.L_x_18847:
[----:B------:R-:W-:Y:S05]  /*37530*/  BSYNC.RECONVERGENT B2 ;  /* 0x0000000000027941 */ /* 0x000fea0003800200 */
.L_x_18846:
        /* <DEDUP_REMOVED lines=62> */
.L_x_18844:
[----:B------:R-:W-:Y:S05]  /*37920*/  BSYNC.RECONVERGENT B1 ;  /* 0x0000000000017941 */ /* 0x000fea0003800200 */
.L_x_18843:
        /* <DEDUP_REMOVED lines=23> */
.L_x_18850:
        /* <DEDUP_REMOVED lines=12> */
.L_x_18852:
[----:B------:R-:W-:Y:S05]  /*37b60*/  BSYNC.RECONVERGENT B2 ;  /* 0x0000000000027941 */ /* 0x000fea0003800200 */
.L_x_18851:
        /* <DEDUP_REMOVED lines=62> */
.L_x_18849:
[----:B------:R-:W-:Y:S05]  /*37f50*/  BSYNC.RECONVERGENT B1 ;  /* 0x0000000000017941 */ /* 0x000fea0003800200 */
.L_x_18848:
[----:B------:R-:W-:Y:S01]  /*37f60*/  I2FP.F32.U32 R6, R69 ;  /* 0x0000004500067245 */ /* 0x000fe20000201000 */
[----:B------:R-:W-:Y:S01]  /*37f70*/  IMAD.U32 R69, R75, 0x10000, RZ ;  /* 0x000100004b457824 */ /* 0x000fe200078e00ff */
[----:B------:R-:W-:Y:S01]  /*37f80*/  ISETP.NE.AND P6, PT, R68, 0x1, PT ;  /* 0x000000014400780c */ /* 0x000fe20003fc5270 */
[----:B------:R-:W-:Y:S01]  /*37f90*/  BSSY.RECONVERGENT B1, `(.L_x_18853) ;  /* 0x0000065000017945 */ /* 0x000fe20003800200 */
[----:B------:R-:W-:Y:S01]  /*37fa0*/  PRMT R73, R71, 0x7632, R73 ;  /* 0x0000763247497816 */ /* 0x000fe20000000049 */
[----:B------:R-:W-:Y:S01]  /*37fb0*/  FFMA.FTZ R6, R6, R106, 1.1641532182693481445e-10 ;  /* 0x2f00000006067423 */ /* 0x000fe2000001006a */
[----:B------:R-:W-:-:S04]  /*37fc0*/  PRMT R75, R75, 0x7632, R75 ;  /* 0x000076324b4b7816 */ /* 0x000fc8000000004b */
[----:B------:R-:W-:Y:S02]  /*37fd0*/  FSETP.GTU.FTZ.AND P5, PT, R6, R157, PT ;  /* 0x0000009d0600720b */ /* 0x000fe40003fbc000 */
[----:B------:R-:W-:-:S05]  /*37fe0*/  SHF.L.U32 R6, R71, 0x10, RZ ;  /* 0x0000001047067819 */ /* 0x000fca00000006ff */
        /* <DEDUP_REMOVED lines=17> */
.L_x_18855:
        /* <DEDUP_REMOVED lines=15> */
.L_x_18857:
[----:B------:R-:W-:Y:S05]  /*381f0*/  BSYNC.RECONVERGENT B2 ;  /* 0x0000000000027941 */ /* 0x000fea0003800200 */
.L_x_18856:
        /* <DEDUP_REMOVED lines=62> */
.L_x_18854:
[----:B------:R-:W-:Y:S05]  /*385e0*/  BSYNC.RECONVERGENT B1 ;  /* 0x0000000000017941 */ /* 0x000fea0003800200 */
.L_x_18853:
[----:B------:R-:W-:Y:S02]  /*385f0*/  I2FP.F32.U32 R68, R69 ;  /* 0x0000004500447245 */ /* 0x000fe40000201000 */
[----:B------:R-:W-:Y:S02]  /*38600*/  SHF.L.U32 R69, R75, 0x10, RZ ;  /* 0x000000104b457819 */ /* 0x000fe400000006ff */
[----:B------:R-:W-:Y:S01]  /*38610*/  F2FP.BF16.F32.PACK_AB R70, R55, R56 ;  /* 0x000000383746723e */ /* 0x000fe200000010ff */
        /* <DEDUP_REMOVED lines=12> */
.L_x_18817:
        /* <DEDUP_REMOVED lines=16> */
.L_x_18861:
        /* <DEDUP_REMOVED lines=12> */
.L_x_18863:
[----:B------:R-:W-:Y:S05]  /*388a0*/  BSYNC.RECONVERGENT B2 ;  /* 0x0000000000027941 */ /* 0x000fea0003800200 */
.L_x_18862:
        /* <DEDUP_REMOVED lines=62> */
.L_x_18860:
[----:B------:R-:W-:Y:S05]  /*38c90*/  BSYNC.RECONVERGENT B1 ;  /* 0x0000000000017941 */ /* 0x000fea0003800200 */
.L_x_18859:
        /* <DEDUP_REMOVED lines=27> */
.L_x_18866:
        /* <DEDUP_REMOVED lines=12> */
.L_x_18868:
[----:B------:R-:W-:Y:S05]  /*38f10*/  BSYNC.RECONVERGENT B2 ;  /* 0x0000000000027941 */ /* 0x000fea0003800200 */
.L_x_18867:
        /* <DEDUP_REMOVED lines=62> */
.L_x_18865:
[----:B------:R-:W-:Y:S05]  /*39300*/  BSYNC.RECONVERGENT B1 ;  /* 0x0000000000017941 */ /* 0x000fea0003800200 */
.L_x_18864:
        /* <DEDUP_REMOVED lines=21> */
.L_x_18871:
        /* <DEDUP_REMOVED lines=12> */
.L_x_18873:
[----:B------:R-:W-:Y:S05]  /*39520*/  BSYNC.RECONVERGENT B2 ;  /* 0x0000000000027941 */ /* 0x000fea0003800200 */
.L_x_18872:
        /* <DEDUP_REMOVED lines=62> */
.L_x_18870:
[----:B------:R-:W-:Y:S05]  /*39910*/  BSYNC.RECONVERGENT B1 ;  /* 0x0000000000017941 */ /* 0x000fea0003800200 */
.L_x_18869:
        /* <DEDUP_REMOVED lines=22> */
.L_x_18876:
        /* <DEDUP_REMOVED lines=12> */
.L_x_18878:
[----:B------:R-:W-:Y:S05]  /*39b40*/  BSYNC.RECONVERGENT B2 ;  /* 0x0000000000027941 */ /* 0x000fea0003800200 */
.L_x_18877:
        /* <DEDUP_REMOVED lines=62> */
.L_x_18875:
[----:B------:R-:W-:Y:S05]  /*39f30*/  BSYNC.RECONVERGENT B1 ;  /* 0x0000000000017941 */ /* 0x000fea0003800200 */
.L_x_18874:
        /* <DEDUP_REMOVED lines=21> */
.L_x_18881:
        /* <DEDUP_REMOVED lines=12> */
.L_x_18883:
[----:B------:R-:W-:Y:S05]  /*3a150*/  BSYNC.RECONVERGENT B2 ;  /* 0x0000000000027941 */ /* 0x000fea0003800200 */
.L_x_18882:
        /* <DEDUP_REMOVED lines=62> */
.L_x_18880:
[----:B------:R-:W-:Y:S05]  /*3a540*/  BSYNC.RECONVERGENT B1 ;  /* 0x0000000000017941 */ /* 0x000fea0003800200 */
.L_x_18879:
        /* <DEDUP_REMOVED lines=22> */
.L_x_18886:
        /* <DEDUP_REMOVED lines=12> */
.L_x_18888:
[----:B------:R-:W-:Y:S05]  /*3a770*/  BSYNC.RECONVERGENT B2 ;  /* 0x0000000000027941 */ /* 0x000fea0003800200 */
.L_x_18887:
        /* <DEDUP_REMOVED lines=62> */
.L_x_18885:
[----:B------:R-:W-:Y:S05]  /*3ab60*/  BSYNC.RECONVERGENT B1 ;  /* 0x0000000000017941 */ /* 0x000fea0003800200 */
.L_x_18884:
        /* <DEDUP_REMOVED lines=21> */
.L_x_18891:
        /* <DEDUP_REMOVED lines=12> */
.L_x_18893:
[----:B------:R-:W-:Y:S05]  /*3ad80*/  BSYNC.RECONVERGENT B2 ;  /* 0x0000000000027941 */ /* 0x000fea0003800200 */
.L_x_18892:
        /* <DEDUP_REMOVED lines=62> */
.L_x_18890:
[----:B------:R-:W-:Y:S05]  /*3b170*/  BSYNC.RECONVERGENT B1 ;  /* 0x0000000000017941 */ /* 0x000fea0003800200 */
.L_x_18889:
        /* <DEDUP_REMOVED lines=23> */
.L_x_18896:
        /* <DEDUP_REMOVED lines=15> */
.L_x_18898:
[----:B------:R-:W-:Y:S05]  /*3b3e0*/  BSYNC.RECONVERGENT B2 ;  /* 0x0000000000027941 */ /* 0x000fea0003800200 */
.L_x_18897:
        /* <DEDUP_REMOVED lines=62> */
.L_x_18895:
[----:B------:R-:W-:Y:S05]  /*3b7d0*/  BSYNC.RECONVERGENT B1 ;  /* 0x0000000000017941 */ /* 0x000fea0003800200 */
.L_x_18894:
        /* <DEDUP_REMOVED lines=12> */
.L_x_18858:
        /* <DEDUP_REMOVED lines=21> */
.L_x_18816:
[----:B------:R-:W-:Y:S05]  /*3b9f0*/  BSYNC.RECONVERGENT B0 ;  /* 0x0000000000007941 */ /* 0x000fea0003800200 */
.L_x_18815:
        /* <DEDUP_REMOVED lines=11> */
[----:B------:R-:W0:Y:S01]  /*3bab0*/  LDC.64 R52, c[0x0][0x3a0] ;  /* 0x0000e800ff347b82 */ /* 0x000e220000000a00 */
[----:B------:R-:W-:Y:S01]  /*3bac0*/  ISETP.NE.AND P0, PT, R6, 0x1, PT ;  /* 0x000000010600780c */ /* 0x000fe20003f05270 */
[----:B------:R-:W-:Y:S01]  /*3bad0*/  BSSY.RECONVERGENT B1, `(.L_x_18902) ;  /* 0x000005c000017945 */ /* 0x000fe20003800200 */
[----:B------:R-:W-:Y:S01]  /*3bae0*/  MOV R31, R4 ;  /* 0x00000004001f7202 */ /* 0x000fe20000000f00 */
[----:B------:R-:W-:Y:S02]  /*3baf0*/  IMAD.MOV.U32 R156, RZ, RZ, R109 ;  /* 0x000000ffff9c7224 */ /* 0x000fe400078e006d */
[----:B0-----:R-:W-:-:S05]  /*3bb00*/  IMAD.WIDE.U32 R52, R111, 0x10, R52 ;  /* 0x000000106f347825 */ /* 0x001fca00078e0034 */
[----:B------:R0:W5:Y:S02]  /*3bb10*/  LDG.E.128 R72, desc[UR6][R52.64] ;  /* 0x0000000634487981 */ /* 0x000164000c1e1d00 */
[----:B0-----:R-:W-:Y:S01]  /*3bb20*/  IMAD.MOV.U32 R52, RZ, RZ, 0x2 ;  /* 0x00000002ff347424 */ /* 0x001fe200078e00ff */
        /* <DEDUP_REMOVED lines=11> */
.L_x_18904:
        /* <DEDUP_REMOVED lines=12> */
.L_x_18906:
[----:B------:R-:W-:Y:S05]  /*3bca0*/  BSYNC.RECONVERGENT B2 ;  /* 0x0000000000027941 */ /* 0x000fea0003800200 */
.L_x_18905:
        /* <DEDUP_REMOVED lines=59> */
[----:B------:R-:W-:Y:S01]  /*3c060*/  LOP3.LUT R7, R52, UR13, R7, 0x96, !PT ;  /* 0x0000000d34077c12 */ /* 0x000fe2000f8e9607 */
[----:B------:R-:W-:Y:S01]  /*3c070*/  HFMA2 R52, -RZ, RZ, 0, 0 ;  /* 0x00000000ff347431 */ /* 0x000fe200000001ff */
[----:B------:R-:W-:-:S07]  /*3c080*/  MOV R4, R6 ;  /* 0x0000000600047202 */ /* 0x000fce0000000f00 */
.L_x_18903:
[----:B------:R-:W-:Y:S05]  /*3c090*/  BSYNC.RECONVERGENT B1 ;  /* 0x0000000000017941 */ /* 0x000fea0003800200 */
.L_x_18902:
        /* <DEDUP_REMOVED lines=10> */
[----:B------:R-:W-:Y:S01]  /*3c140*/  PRMT R51, R72, 0x7632, R51 ;  /* 0x0000763248337816 */ /* 0x000fe20000000033 */
[----:B------:R-:W-:-:S02]  /*3c150*/  IMAD.MOV.U32 R53, RZ, RZ, R4 ;  /* 0x000000ffff357224 */ /* 0x000fc400078e0004 */
[----:B0-----:R-:W-:Y:S01]  /*3c160*/  FMUL.FTZ R6, R6, R158 ;  /* 0x0000009e06067220 */ /* 0x001fe20000410000 */
[----:B-1----:R-:W-:Y:S01]  /*3c170*/  FSETP.GTU.FTZ.AND P0, PT, R31, R159, PT ;  /* 0x0000009f1f00720b */ /* 0x002fe20003f1c000 */
[----:B------:R-:W-:-:S03]  /*3c180*/  IMAD.U32 R31, R72, 0x10000, RZ ;  /* 0x00010000481f7824 */ /* 0x000fc600078e00ff */
        /* <DEDUP_REMOVED lines=15> */
.L_x_18909:
        /* <DEDUP_REMOVED lines=12> */
.L_x_18911:
[----:B------:R-:W-:Y:S05]  /*3c340*/  BSYNC.RECONVERGENT B2 ;  /* 0x0000000000027941 */ /* 0x000fea0003800200 */
.L_x_18910:
        /* <DEDUP_REMOVED lines=62> */
.L_x_18908:
[----:B------:R-:W-:Y:S05]  /*3c730*/  BSYNC.RECONVERGENT B1 ;  /* 0x0000000000017941 */ /* 0x000fea0003800200 */
.L_x_18907:
        /* <DEDUP_REMOVED lines=23> */
.L_x_18914:
        /* <DEDUP_REMOVED lines=12> */
.L_x_18916:
[----:B------:R-:W-:Y:S05]  /*3c970*/  BSYNC.RECONVERGENT B2 ;  /* 0x0000000000027941 */ /* 0x000fea0003800200 */
.L_x_18915:
        /* <DEDUP_REMOVED lines=62> */
.L_x_18913:
[----:B------:R-:W-:Y:S05]  /*3cd60*/  BSYNC.RECONVERGENT B1 ;  /* 0x0000000000017941 */ /* 0x000fea0003800200 */
.L_x_18912:
        /* <DEDUP_REMOVED lines=8> */
[----:B------:R-:W-:Y:S02]  /*3cdf0*/  FSETP.GTU.FTZ.AND P1, PT, R6, R159, PT ;  /* 0x0000009f0600720b */ /* 0x000fe40003f3c000 */
[----:B------:R-:W-:-:S05]  /*3ce00*/  SHF.L.U32 R6, R69, 0x10, RZ ;  /* 0x0000001045067819 */ /* 0x000fca00000006ff */
        /* <DEDUP_REMOVED lines=15> */
.L_x_18919:
        /* <DEDUP_REMOVED lines=12> */
.L_x_18921:
[----:B------:R-:W-:Y:S05]  /*3cfc0*/  BSYNC.RECONVERGENT B2 ;  /* 0x0000000000027941 */ /* 0x000fea0003800200 */
.L_x_18920:
        /* <DEDUP_REMOVED lines=62> */
.L_x_18918:
[----:B------:R-:W-:Y:S05]  /*3d3b0*/  BSYNC.RECONVERGENT B1 ;  /* 0x0000000000017941 */ /* 0x000fea0003800200 */
.L_x_18917:
        /* <DEDUP_REMOVED lines=8> */
[----:B------:R-:W-:-:S04]  /*3d440*/  FMUL.FTZ R52, R54, R110 ;  /* 0x0000006e36347220 */ /* 0x000fc80000410000 */
        /* <DEDUP_REMOVED lines=14> */
.L_x_18924:
        /* <DEDUP_REMOVED lines=12> */
.L_x_18926:
[----:B------:R-:W-:Y:S05]  /*3d5f0*/  BSYNC.RECONVERGENT B2 ;  /* 0x0000000000027941 */ /* 0x000fea0003800200 */
.L_x_18925:
        /* <DEDUP_REMOVED lines=62> */
.L_x_18923:
[----:B------:R-:W-:Y:S05]  /*3d9e0*/  BSYNC.RECONVERGENT B1 ;  /* 0x0000000000017941 */ /* 0x000fea0003800200 */
.L_x_18922:
[----:B------:R-:W-:Y:S01]  /*3d9f0*/  I2FP.F32.U32 R6, R53 ;  /* 0x0000003500067245 */ /* 0x000fe20000201000 */
[----:B------:R-:W-:Y:S01]  /*3da00*/  IMAD.U32 R54, R74, 0x10000, RZ ;  /* 0x000100004a367824 */ /* 0x000fe200078e00ff */
[----:B------:R-:W-:Y:S01]  /*3da10*/  ISETP.NE.AND P4, PT, R68, 0x1, PT ;  /* 0x000000014400780c */ /* 0x000fe20003f85270 */
[----:B------:R-:W-:Y:S01]  /*3da20*/  BSSY.RECONVERGENT B1, `(.L_x_18927) ;  /* 0x0000061000017945 */ /* 0x000fe20003800200 */
[----:B------:R-:W-:Y:S01]  /*3da30*/  PRMT R53, R70, 0x7632, R53 ;  /* 0x0000763246357816 */ /* 0x000fe20000000035 */
[----:B------:R-:W-:Y:S01]  /*3da40*/  FFMA.FTZ R6, R6, R157, 1.1641532182693481445e-10 ;  /* 0x2f00000006067423 */ /* 0x000fe2000001009d */
[----:B------:R-:W-:-:S04]  /*3da50*/  IMAD.MOV.U32 R69, RZ, RZ, R4 ;  /* 0x000000ffff457224 */ /* 0x000fc800078e0004 */
[----:B------:R-:W-:Y:S02]  /*3da60*/  FSETP.GTU.FTZ.AND P3, PT, R6, R159, PT ;  /* 0x0000009f0600720b */ /* 0x000fe40003f7c000 */
[----:B------:R-:W-:Y:S02]  /*3da70*/  SHF.L.U32 R6, R70, 0x10, RZ ;  /* 0x0000001046067819 */ /* 0x000fe400000006ff */
[----:B------:R-:W-:-:S03]  /*3da80*/  PRMT R70, R74, 0x7632, R70 ;  /* 0x000076324a467816 */ /* 0x000fc60000000046 */
        /* <DEDUP_REMOVED lines=15> */
.L_x_18929:
        /* <DEDUP_REMOVED lines=12> */
.L_x_18931:
[----:B------:R-:W-:Y:S05]  /*3dc40*/  BSYNC.RECONVERGENT B2 ;  /* 0x0000000000027941 */ /* 0x000fea0003800200 */
.L_x_18930:
        /* <DEDUP_REMOVED lines=62> */
.L_x_18928:
[----:B------:R-:W-:Y:S05]  /*3e030*/  BSYNC.RECONVERGENT B1 ;  /* 0x0000000000017941 */ /* 0x000fea0003800200 */
.L_x_18927:
[----:B------:R-:W-:Y:S01]  /*3e040*/  I2FP.F32.U32 R68, R69 ;  /* 0x0000004500447245 */ /* 0x000fe20000201000 */
[----:B------:R-:W-:Y:S01]  /*3e050*/  IMAD.U32 R53, R53, 0x10000, RZ ;  /* 0x0001000035357824 */ /* 0x000fe200078e00ff */
[----:B------:R-:W-:Y:S01]  /*3e060*/  ISETP.NE.AND P5, PT, R6, 0x1, PT ;  /* 0x000000010600780c */ /* 0x000fe20003fa5270 */
[----:B------:R-:W-:Y:S01]  /*3e070*/  BSSY.RECONVERGENT B1, `(.L_x_18932) ;  /* 0x000005f000017945 */ /* 0x000fe20003800200 */
[----:B------:R-:W-:Y:S01]  /*3e080*/  SHF.L.U32 R70, R70, 0x10, RZ ;  /* 0x0000001046467819 */ /* 0x000fe200000006ff */
        /* <DEDUP_REMOVED lines=18> */
.L_x_18934:
        /* <DEDUP_REMOVED lines=12> */
.L_x_18936:
[----:B------:R-:W-:Y:S05]  /*3e270*/  BSYNC.RECONVERGENT B2 ;  /* 0x0000000000027941 */ /* 0x000fea0003800200 */
.L_x_18935:
        /* <DEDUP_REMOVED lines=62> */
.L_x_18933:
[----:B------:R-:W-:Y:S05]  /*3e660*/  BSYNC.RECONVERGENT B1 ;  /* 0x0000000000017941 */ /* 0x000fea0003800200 */
.L_x_18932:
        /* <DEDUP_REMOVED lines=14> */
[----:B------:R-:W-:Y:S02]  /*3e750*/  HFMA2 R6, -RZ, RZ, 0, 1.1920928955078125e-07 ;  /* 0x00000002ff067431 */ /* 0x000fe400000001ff */
[----:B------:R-:W-:Y:S02]  /*3e760*/  IMAD.MOV.U32 R69, RZ, RZ, R4 ;  /* 0x000000ffff457224 */ /* 0x000fe400078e0004 */
        /* <DEDUP_REMOVED lines=10> */
.L_x_18939:
        /* <DEDUP_REMOVED lines=15> */
.L_x_18941:
[----:B------:R-:W-:Y:S05]  /*3e900*/  BSYNC.RECONVERGENT B2 ;  /* 0x0000000000027941 */ /* 0x000fea0003800200 */
.L_x_18940:
        /* <DEDUP_REMOVED lines=62> */
.L_x_18938:
[----:B------:R-:W-:Y:S05]  /*3ecf0*/  BSYNC.RECONVERGENT B1 ;  /* 0x0000000000017941 */ /* 0x000fea0003800200 */
.L_x_18937:
[----:B------:R-:W-:Y:S01]  /*3ed00*/  I2FP.F32.U32 R68, R69 ;  /* 0x0000004500447245 */ /* 0x000fe20000201000 */
[----:B------:R-:W-:Y:S01]  /*3ed10*/  IMAD.U32 R70, R75, 0x10000, RZ ;  /* 0x000100004b467824 */ /* 0x000fe200078e00ff */
[----:B------:R-:W-:-:S03]  /*3ed20*/  SHF.L.U32 R69, R73, 0x10, RZ ;  /* 0x0000001049457819 */ /* 0x000fc600000006ff */
[----:B------:R-:W-:Y:S02]  /*3ed30*/  FFMA.FTZ R68, R68, R157, 1.1641532182693481445e-10 ;  /* 0x2f00000044447423 */ /* 0x000fe4000001009d */
[----:B------:R-:W-:-:S03]  /*3ed40*/  FMUL.FTZ R69, R69, R110 ;  /* 0x0000006e45457220 */ /* 0x000fc60000410000 */
[----:B------:R-:W-:Y:S01]  /*3ed50*/  FSETP.GTU.FTZ.AND P6, PT, R68, R159, PT ;  /* 0x0000009f4400720b */ /* 0x000fe20003fdc000 */
[----:B------:R-:W-:Y:S01]  /*3ed60*/  FMUL.FTZ R69, R69, R158 ;  /* 0x0000009e45457220 */ /* 0x000fe20000410000 */
[----:B------:R-:W-:-:S04]  /*3ed70*/  F2FP.BF16.F32.PACK_AB R68, R32, R31 ;  /* 0x0000001f2044723e */ /* 0x000fc800000010ff */
[----:B------:R-:W-:Y:S02]  /*3ed80*/  FSEL R69, R69, RZ, !P6 ;  /* 0x000000ff45457208 */ /* 0x000fe40007000000 */
[----:B------:R-:W-:-:S03]  /*3ed90*/  PLOP3.LUT P6, PT, P6, PT, PT, 0x8, 0x80 ;  /* 0x000000000080781c */ /* 0x000fc600037ce170 */
[----:B------:R-:W-:Y:S01]  /*3eda0*/  FADD.FTZ R108, R69, R70 ;  /* 0x00000046456c7221 */ /* 0x000fe20000010000 */
[----:B------:R-:W-:Y:S02]  /*3edb0*/  F2FP.BF16.F32.PACK_AB R70, R53, R54 ;  /* 0x000000363546723e */ /* 0x000fe400000010ff */
[----:B------:R-:W-:Y:S02]  /*3edc0*/  F2FP.BF16.F32.PACK_AB R69, R52, R51 ;  /* 0x000000333445723e */ /* 0x000fe400000010ff */
[----:B------:R-:W-:Y:S01]  /*3edd0*/  F2FP.BF16.F32.PACK_AB R71, R108, R72 ;  /* 0x000000486c47723e */ /* 0x000fe200000010ff */
[----:B------:R-:W-:Y:S06]  /*3ede0*/  BRA `(.L_x_18942) ;  /* 0x0000003000707947 */ /* 0x000fec0003800000 */
.L_x_18901:
        /* <DEDUP_REMOVED lines=16> */
.L_x_18945:
        /* <DEDUP_REMOVED lines=12> */
.L_x_18947:
[----:B------:R-:W-:Y:S05]  /*3efb0*/  BSYNC.RECONVERGENT B2 ;  /* 0x0000000000027941 */ /* 0x000fea0003800200 */
.L_x_18946:
        /* <DEDUP_REMOVED lines=62> */
.L_x_18944:
[----:B------:R-:W-:Y:S05]  /*3f3a0*/  BSYNC.RECONVERGENT B1 ;  /* 0x0000000000017941 */ /* 0x000fea0003800200 */
.L_x_18943:
        /* <DEDUP_REMOVED lines=27> */
.L_x_18950:
        /* <DEDUP_REMOVED lines=12> */
.L_x_18952:
[----:B------:R-:W-:Y:S05]  /*3f620*/  BSYNC.RECONVERGENT B2 ;  /* 0x0000000000027941 */ /* 0x000fea0003800200 */
.L_x_18951:
        /* <DEDUP_REMOVED lines=62> */
.L_x_18949:
[----:B------:R-:W-:Y:S05]  /*3fa10*/  BSYNC.RECONVERGENT B1 ;  /* 0x0000000000017941 */ /* 0x000fea0003800200 */
.L_x_18948:
        /* <DEDUP_REMOVED lines=21> */
.L_x_18955:
        /* <DEDUP_REMOVED lines=12> */
.L_x_18957:
[----:B------:R-:W-:Y:S05]  /*3fc30*/  BSYNC.RECONVERGENT B2 ;  /* 0x0000000000027941 */ /* 0x000fea0003800200 */
.L_x_18956:
        /* <DEDUP_REMOVED lines=62> */
.L_x_18954:
[----:B------:R-:W-:Y:S05]  /*40020*/  BSYNC.RECONVERGENT B1 ;  /* 0x0000000000017941 */ /* 0x000fea0003800200 */
.L_x_18953:
        /* <DEDUP_REMOVED lines=22> */
.L_x_18960:
        /* <DEDUP_REMOVED lines=12> */
.L_x_18962:
[----:B------:R-:W-:Y:S05]  /*40250*/  BSYNC.RECONVERGENT B2 ;  /* 0x0000000000027941 */ /* 0x000fea0003800200 */
.L_x_18961:
        /* <DEDUP_REMOVED lines=62> */
.L_x_18959:
[----:B------:R-:W-:Y:S05]  /*40640*/  BSYNC.RECONVERGENT B1 ;  /* 0x0000000000017941 */ /* 0x000fea0003800200 */
.L_x_18958:
        /* <DEDUP_REMOVED lines=21> */
.L_x_18965:
        /* <DEDUP_REMOVED lines=12> */
.L_x_18967:
[----:B------:R-:W-:Y:S05]  /*40860*/  BSYNC.RECONVERGENT B2 ;  /* 0x0000000000027941 */ /* 0x000fea0003800200 */
.L_x_18966:
        /* <DEDUP_REMOVED lines=62> */
.L_x_18964:
[----:B------:R-:W-:Y:S05]  /*40c50*/  BSYNC.RECONVERGENT B1 ;  /* 0x0000000000017941 */ /* 0x000fea0003800200 */
.L_x_18963:
        /* <DEDUP_REMOVED lines=22> */
.L_x_18970:
        /* <DEDUP_REMOVED lines=12> */
.L_x_18972:
[----:B------:R-:W-:Y:S05]  /*40e80*/  BSYNC.RECONVERGENT B2 ;  /* 0x0000000000027941 */ /* 0x000fea0003800200 */
.L_x_18971:
        /* <DEDUP_REMOVED lines=62> */
.L_x_18969:
[----:B------:R-:W-:Y:S05]  /*41270*/  BSYNC.RECONVERGENT B1 ;  /* 0x0000000000017941 */ /* 0x000fea0003800200 */
.L_x_18968:
        /* <DEDUP_REMOVED lines=21> */
.L_x_18975:
        /* <DEDUP_REMOVED lines=12> */
.L_x_18977:
[----:B------:R-:W-:Y:S05]  /*41490*/  BSYNC.RECONVERGENT B2 ;  /* 0x0000000000027941 */ /* 0x000fea0003800200 */
.L_x_18976:
        /* <DEDUP_REMOVED lines=62> */
.L_x_18974:
[----:B------:R-:W-:Y:S05]  /*41880*/  BSYNC.RECONVERGENT B1 ;  /* 0x0000000000017941 */ /* 0x000fea0003800200 */
.L_x_18973:
        /* <DEDUP_REMOVED lines=23> */
.L_x_18980:
        /* <DEDUP_REMOVED lines=15> */
.L_x_18982:
[----:B------:R-:W-:Y:S05]  /*41af0*/  BSYNC.RECONVERGENT B2 ;  /* 0x0000000000027941 */ /* 0x000fea0003800200 */
.L_x_18981:
        /* <DEDUP_REMOVED lines=62> */
.L_x_18979:
[----:B------:R-:W-:Y:S05]  /*41ee0*/  BSYNC.RECONVERGENT B1 ;  /* 0x0000000000017941 */ /* 0x000fea0003800200 */
.L_x_18978:
[----:B------:R-:W-:Y:S02]  /*41ef0*/  I2FP.F32.U32 R68, R69 ;  /* 0x0000004500447245 */ /* 0x000fe40000201000 */
[----:B------:R-:W-:Y:S02]  /*41f00*/  SHF.L.U32 R69, R73, 0x10, RZ ;  /* 0x0000001049457819 */ /* 0x000fe400000006ff */
[----:B------:R-:W-:Y:S01]  /*41f10*/  F2FP.BF16.F32.PACK_AB R70, R53, R54 ;  /* 0x000000363546723e */ /* 0x000fe200000010ff */
[----:B------:R-:W-:Y:S02]  /*41f20*/  FFMA.FTZ R68, R68, R75, 1.1641532182693481445e-10 ;  /* 0x2f00000044447423 */ /* 0x000fe4000001004b */
[----:B------:R-:W-:-:S03]  /*41f30*/  FMUL.FTZ R69, R69, R110 ;  /* 0x0000006e45457220 */ /* 0x000fc60000410000 */
[----:B------:R-:W-:Y:S01]  /*41f40*/  FSETP.GTU.FTZ.AND P6, PT, R68, R108, PT ;  /* 0x0000006c4400720b */ /* 0x000fe20003fdc000 */
[----:B------:R-:W-:Y:S01]  /*41f50*/  FMUL.FTZ R69, R69, R74 ;  /* 0x0000004a45457220 */ /* 0x000fe20000410000 */
[----:B------:R-:W-:-:S04]  /*41f60*/  F2FP.BF16.F32.PACK_AB R68, R32, R31 ;  /* 0x0000001f2044723e */ /* 0x000fc800000010ff */
[----:B------:R-:W-:Y:S02]  /*41f70*/  FSEL R108, R69, RZ, !P6 ;  /* 0x000000ff456c7208 */ /* 0x000fe40007000000 */
[----:B------:R-:W-:Y:S02]  /*41f80*/  PLOP3.LUT P6, PT, P6, PT, PT, 0x8, 0x80 ;  /* 0x000000000080781c */ /* 0x000fe400037ce170 */
[----:B------:R-:W-:Y:S02]  /*41f90*/  F2FP.BF16.F32.PACK_AB R69, R52, R51 ;  /* 0x000000333445723e */ /* 0x000fe400000010ff */
[----:B------:R-:W-:-:S09]  /*41fa0*/  F2FP.BF16.F32.PACK_AB R71, R108, R72 ;  /* 0x000000486c47723e */ /* 0x000fd200000010ff */
.L_x_18942:
        /* <DEDUP_REMOVED lines=20> */
.L_x_18900:
[----:B------:R-:W-:Y:S05]  /*420f0*/  BSYNC.RECONVERGENT B0 ;  /* 0x0000000000007941 */ /* 0x000fea0003800200 */
.L_x_18899:
[----:B01234-:R-:W-:Y:S01]  /*42100*/  FADD.FTZ R68, RZ, R28 ;  /* 0x0000001cff447221 */ /* 0x01ffe20000010000 */
[----:B------:R-:W-:Y:S01]  /*42110*/  LOP3.LUT P0, RZ, R0, 0x80, RZ, 0xc0, !PT ;  /* 0x0000008000ff7812 */ /* 0x000fe2000780c0ff */
[----:B------:R-:W-:Y:S01]  /*42120*/  UMOV UR13, 0xffffffff ;  /* 0xffffffff000d7882 */ /* 0x000fe20000000000 */
[----:B------:R-:W-:Y:S01]  /*42130*/  ISETP.GT.U32.AND P5, PT, R11, 0x3f, PT ;  /* 0x0000003f0b00780c */ /* 0x000fe20003fa4070 */
[----:B------:R-:W-:Y:S01]  /*42140*/  FADD.FTZ R68, R27, R68 ;  /* 0x000000441b447221 */ /* 0x000fe20000010000 */
[C---:B------:R-:W-:Y:S02]  /*42150*/  ISETP.GT.U32.AND P4, PT, R11.reuse, 0x5f, PT ;  /* 0x0000005f0b00780c */ /* 0x040fe40003f84070 */
[C---:B------:R-:W-:Y:S01]  /*42160*/  ISETP.GT.U32.AND P3, PT, R11.reuse, 0x7f, PT ;  /* 0x0000007f0b00780c */ /* 0x040fe20003f64070 */
[----:B------:R-:W-:Y:S01]  /*42170*/  FADD.FTZ R68, R50, R68 ;  /* 0x0000004432447221 */ /* 0x000fe20000010000 */
[----:B------:R-:W-:Y:S02]  /*42180*/  ISETP.GT.U32.AND P2, PT, R11, 0x9f, PT ;  /* 0x0000009f0b00780c */ /* 0x000fe40003f44070 */
[----:B------:R-:W-:Y:S01]  /*42190*/  LOP3.LUT P1, RZ, R171, 0x1f, RZ, 0xc0, !PT ;  /* 0x0000001fabff7812 */ /* 0x000fe2000782c0ff */
[----:B------:R-:W-:Y:S01]  /*421a0*/  FADD.FTZ R68, R49, R68 ;  /* 0x0000004431447221 */ /* 0x000fe20000010000 */
[----:B------:R-:W-:-:S02]  /*421b0*/  LOP3.LUT R0, R0, 0xfffffff7, RZ, 0xc0, !PT ;  /* 0xfffffff700007812 */ /* 0x000fc400078ec0ff */
[----:B------:R-:W-:Y:S01]  /*421c0*/  ISETP.GT.U32.AND P6, PT, R11, 0xff, PT ;  /* 0x000000ff0b00780c */ /* 0x000fe20003fc4070 */
[----:B------:R-:W-:-:S04]  /*421d0*/  FADD.FTZ R68, R88, R68 ;  /* 0x0000004458447221 */ /* 0x000fc80000010000 */
[----:B------:R-:W-:-:S04]  /*421e0*/  FADD.FTZ R68, R87, R68 ;  /* 0x0000004457447221 */ /* 0x000fc80000010000 */
[----:B------:R-:W-:Y:S01]  /*421f0*/  FADD.FTZ R68, R89, R68 ;  /* 0x0000004459447221 */ /* 0x000fe20000010000 */
[----:B------:R-:W-:Y:S02]  /*42200*/  @P1 LOP3.LUT R0, R0, 0x8, RZ, 0xfc, !PT ;  /* 0x0000000800001812 */ /* 0x000fe400078efcff */
[----:B------:R-:W-:Y:S01]  /*42210*/  ISETP.GT.U32.AND P1, PT, R11, 0xbf, PT ;  /* 0x000000bf0b00780c */ /* 0x000fe20003f24070 */
[----:B------:R-:W-:Y:S01]  /*42220*/  FADD.FTZ R68, R90, R68 ;  /* 0x000000445a447221 */ /* 0x000fe20000010000 */
[----:B------:R-:W-:-:S04]  /*42230*/  LOP3.LUT R0, R0, 0xfffffffe, RZ, 0xc0, !PT ;  /* 0xfffffffe00007812 */ /* 0x000fc800078ec0ff */
[----:B------:R-:W-:Y:S02]  /*42240*/  FSEL R71, R68, RZ, P0 ;  /* 0x000000ff44477208 */ /* 0x000fe40000000000 */
[----:B------:R-:W-:Y:S02]  /*42250*/  ISETP.GT.U32.AND P0, PT, R11, 0xdf, PT ;  /* 0x000000df0b00780c */ /* 0x000fe40003f04070 */
[----:B------:R-:W-:Y:S01]  /*42260*/  @P6 LOP3.LUT R0, R0, 0x1, RZ, 0xfc, !PT ;  /* 0x0000000100006812 */ /* 0x000fe200078efcff */
[----:B------:R-:W-:-:S03]  /*42270*/  FADD.FTZ R68, R26, R71 ;  /* 0x000000471a447221 */ /* 0x000fc60000010000 */
[----:B------:R-:W-:Y:S01]  /*42280*/  LOP3.LUT R0, R0, 0xfffffffd, RZ, 0xc0, !PT ;  /* 0xfffffffd00007812 */ /* 0x000fe200078ec0ff */
        /* <DEDUP_REMOVED lines=263> */
.L_x_19016:
        /* <DEDUP_REMOVED lines=18> */
[----:B------:R-:W2:Y:S04]  /*43420*/  LDL R168, [R1+0x40] ;  /* 0x0000400001a87983 */ /* 0x000ea80000100800 */
[----:B------:R-:W3:Y:S04]  /*43430*/  LDL R159, [R1+0x44] ;  /* 0x00004400019f7983 */ /* 0x000ee80000100800 */
[----:B------:R-:W4:Y:S04]  /*43440*/  LDL R158, [R1+0x48] ;  /* 0x00004800019e7983 */ /* 0x000f280000100800 */
[----:B------:R-:W4:Y:S04]  /*43450*/  LDL R157, [R1+0x4c] ;  /* 0x00004c00019d7983 */ /* 0x000f280000100800 */
[----:B------:R-:W4:Y:S04]  /*43460*/  LDL R156, [R1+0x30] ;  /* 0x00003000019c7983 */ /* 0x000f280000100800 */
[----:B------:R-:W4:Y:S04]  /*43470*/  LDL R111, [R1+0x34] ;  /* 0x00003400016f7983 */ /* 0x000f280000100800 */
[----:B------:R-:W4:Y:S04]  /*43480*/  LDL R110, [R1+0x38] ;  /* 0x00003800016e7983 */ /* 0x000f280000100800 */
[----:B------:R-:W4:Y:S01]  /*43490*/  LDL R73, [R1+0x3c] ;  /* 0x00003c0001497983 */ /* 0x000f220000100800 */
[--C-:B-1----:R-:W-:Y:S01]  /*434a0*/  FADD.FTZ R69, R28, -R75.reuse ;  /* 0x8000004b1c457221 */ /* 0x102fe20000010000 */
[--C-:B------:R-:W-:Y:S01]  /*434b0*/  FADD.FTZ R68, R27, -R75.reuse ;  /* 0x8000004b1b447221 */ /* 0x100fe20000010000 */
[--C-:B------:R-:W-:Y:S01]  /*434c0*/  FADD.FTZ R70, R50, -R75.reuse ;  /* 0x8000004b32467221 */ /* 0x100fe20000010000 */
[--C-:B------:R-:W-:Y:S01]  /*434d0*/  FADD.FTZ R71, R88, -R75.reuse ;  /* 0x8000004b58477221 */ /* 0x100fe20000010000 */
[C---:B------:R-:W-:Y:S01]  /*434e0*/  FMUL.FTZ R69, R74.reuse, R69 ;  /* 0x000000454a457220 */ /* 0x040fe20000410000 */
[C---:B------:R-:W-:Y:S01]  /*434f0*/  FMUL.FTZ R68, R74.reuse, R68 ;  /* 0x000000444a447220 */ /* 0x040fe20000410000 */
[C---:B------:R-:W-:Y:S01]  /*43500*/  FMUL.FTZ R70, R74.reuse, R70 ;  /* 0x000000464a467220 */ /* 0x040fe20000410000 */
[----:B------:R-:W-:Y:S01]  /*43510*/  FMUL.FTZ R71, R74, R71 ;  /* 0x000000474a477220 */ /* 0x000fe20000410000 */
[----:B0-----:R-:W-:-:S04]  /*43520*/  FADD.FTZ R72, R90, -R75 ;  /* 0x8000004b5a487221 */ /* 0x001fc80000010000 */
[----:B------:R-:W-:Y:S01]  /*43530*/  FMUL.FTZ R72, R74, R72 ;  /* 0x000000484a487220 */ /* 0x000fe20000410000 */
[----:B--2--5:R-:W-:Y:S01]  /*43540*/  FFMA.FTZ R69, R69, R168, R120 ;  /* 0x000000a845457223 */ /* 0x024fe20000010078 */
[----:B---3--:R-:W-:Y:S01]  /*43550*/  FFMA.FTZ R68, R68, R159, R121 ;  /* 0x0000009f44447223 */ /* 0x008fe20000010079 */
[----:B----4-:R-:W-:-:S04]  /*43560*/  FFMA.FTZ R70, R70, R158, R122 ;  /* 0x0000009e46467223 */ /* 0x010fc8000001007a */
[----:B------:R-:W-:Y:S01]  /*43570*/  F2FP.BF16.F32.PACK_AB R68, R68, R69 ;  /* 0x000000454444723e */ /* 0x000fe200000010ff */
[----:B------:R-:W-:-:S04]  /*43580*/  FADD.FTZ R69, R49, -R75 ;  /* 0x8000004b31457221 */ /* 0x000fc80000010000 */
[----:B------:R-:W-:Y:S01]  /*43590*/  FMUL.FTZ R69, R74, R69 ;  /* 0x000000454a457220 */ /* 0x000fe20000410000 */
[----:B------:R-:W-:-:S03]  /*435a0*/  FFMA.FTZ R71, R71, R156, R124 ;  /* 0x0000009c47477223 */ /* 0x000fc6000001007c */
[----:B------:R-:W-:-:S05]  /*435b0*/  FFMA.FTZ R69, R69, R157, R123 ;  /* 0x0000009d45457223 */ /* 0x000fca000001007b */
[----:B------:R-:W-:Y:S01]  /*435c0*/  F2FP.BF16.F32.PACK_AB R69, R69, R70 ;  /* 0x000000464545723e */ /* 0x000fe200000010ff */
[----:B------:R-:W-:-:S04]  /*435d0*/  FADD.FTZ R70, R87, -R75 ;  /* 0x8000004b57467221 */ /* 0x000fc80000010000 */
[----:B------:R-:W-:Y:S01]  /*435e0*/  FMUL.FTZ R70, R74, R70 ;  /* 0x000000464a467220 */ /* 0x000fe20000410000 */
[----:B------:R-:W-:-:S03]  /*435f0*/  FFMA.FTZ R72, R72, R73, R127 ;  /* 0x0000004948487223 */ /* 0x000fc6000001007f */
        /* <DEDUP_REMOVED lines=10> */
.L_x_18985:
[----:B------:R-:W-:Y:S05]  /*436a0*/  BSYNC.RECONVERGENT B0 ;  /* 0x0000000000007941 */ /* 0x000fea0003800200 */
.L_x_18984:
[----:B------:R-:W-:Y:S01]  /*436b0*/  LOP3.LUT P0, RZ, R0, 0x2000, RZ, 0xc0, !PT ;  /* 0x0000200000ff7812 */ /* 0x000fe2000780c0ff */
[----:B------:R-:W-:-:S12]  /*436c0*/  BSSY.RECONVERGENT B0, `(.L_x_18986) ;  /* 0x000002a000007945 */ /* 0x000fd80003800200 */
[----:B------:R-:W-:Y:S05]  /*436d0*/  @!P0 BRA `(.L_x_18987) ;  /* 0x0000000000a08947 */ /* 0x000fea0003800000 */
[----:B------:R-:W3:Y:S04]  /*436e0*/  LDL R157, [R1+0x20] ;  /* 0x00002000019d7983 */ /* 0x000ee80000100800 */
[----:B--2---:R-:W2:Y:S04]  /*436f0*/  LDL R70, [R1+0x24] ;  /* 0x0000240001467983 */ /* 0x004ea80000100800 */
[----:B------:R-:W4:Y:S04]  /*43700*/  LDL R156, [R1+0x28] ;  /* 0x00002800019c7983 */ /* 0x000f280000100800 */
[----:B------:R-:W4:Y:S04]  /*43710*/  LDL R71, [R1+0x2c] ;  /* 0x00002c0001477983 */ /* 0x000f280000100800 */
[----:B------:R-:W4:Y:S04]  /*43720*/  LDL R111, [R1+0x10] ;  /* 0x00001000016f7983 */ /* 0x000f280000100800 */
[----:B0-----:R-:W4:Y:S04]  /*43730*/  LDL R72, [R1+0x14] ;  /* 0x0000140001487983 */ /* 0x001f280000100800 */
[----:B------:R-:W4:Y:S04]  /*43740*/  LDL R110, [R1+0x18] ;  /* 0x00001800016e7983 */ /* 0x000f280000100800 */
[----:B------:R-:W4:Y:S01]  /*43750*/  LDL R73, [R1+0x1c] ;  /* 0x00001c0001497983 */ /* 0x000f220000100800 */
[--C-:B-1----:R-:W-:Y:S01]  /*43760*/  FADD.FTZ R69, R26, -R75.reuse ;  /* 0x8000004b1a457221 */ /* 0x102fe20000010000 */
[----:B------:R-:W-:-:S03]  /*43770*/  FADD.FTZ R68, R25, -R75 ;  /* 0x8000004b19447221 */ /* 0x000fc60000010000 */
[C---:B------:R-:W-:Y:S01]  /*43780*/  FMUL.FTZ R69, R74.reuse, R69 ;  /* 0x000000454a457220 */ /* 0x040fe20000410000 */
[----:B------:R-:W-:-:S03]  /*43790*/  FMUL.FTZ R68, R74, R68 ;  /* 0x000000444a447220 */ /* 0x000fc60000410000 */
[----:B---3-5:R-:W-:Y:S01]  /*437a0*/  FFMA.FTZ R69, R69, R157, R128 ;  /* 0x0000009d45457223 */ /* 0x028fe20000010080 */
[----:B--2---:R-:W-:Y:S01]  /*437b0*/  FFMA.FTZ R68, R68, R70, R129 ;  /* 0x0000004644447223 */ /* 0x004fe20000010081 */
[----:B------:R-:W-:-:S04]  /*437c0*/  FADD.FTZ R70, R48, -R75 ;  /* 0x8000004b30467221 */ /* 0x000fc80000010000 */
[----:B------:R-:W-:Y:S01]  /*437d0*/  F2FP.BF16.F32.PACK_AB R68, R68, R69 ;  /* 0x000000454444723e */ /* 0x000fe200000010ff */
[----:B------:R-:W-:Y:S01]  /*437e0*/  FADD.FTZ R69, R47, -R75 ;  /* 0x8000004b2f457221 */ /* 0x000fe20000010000 */
[----:B------:R-:W-:-:S03]  /*437f0*/  FMUL.FTZ R70, R74, R70 ;  /* 0x000000464a467220 */ /* 0x000fc60000410000 */
[----:B------:R-:W-:Y:S01]  /*43800*/  FMUL.FTZ R69, R74, R69 ;  /* 0x000000454a457220 */ /* 0x000fe20000410000 */
[----:B----4-:R-:W-:-:S03]  /*43810*/  FFMA.FTZ R70, R70, R156, R130 ;  /* 0x0000009c46467223 */ /* 0x010fc60000010082 */
        /* <DEDUP_REMOVED lines=17> */
[----:B0-----:R-:W-:-:S04]  /*43930*/  IMAD.WIDE.U32 R72, R2, 0x10, R72 ;  /* 0x0000001002487825 */ /* 0x001fc800078e0048 */
[----:B------:R-:W-:Y:S01]  /*43940*/  VIADD R2, R2, 0x20 ;  /* 0x0000002002027836 */ /* 0x000fe20000000000 */
[----:B------:R3:W-:Y:S06]  /*43950*/  STG.E.128 desc[UR6][R72.64], R68 ;  /* 0x0000004448007986 */ /* 0x0007ec000c101d06 */
.L_x_18987:
[----:B------:R-:W-:Y:S05]  /*43960*/  BSYNC.RECONVERGENT B0 ;  /* 0x0000000000007941 */ /* 0x000fea0003800200 */
.L_x_18986:
[----:B------:R-:W-:Y:S01]  /*43970*/  LOP3.LUT P0, RZ, R0, 0x1000, RZ, 0xc0, !PT ;  /* 0x0000100000ff7812 */ /* 0x000fe2000780c0ff */
[----:B------:R-:W-:-:S12]  /*43980*/  BSSY.RECONVERGENT B0, `(.L_x_18988) ;  /* 0x0000026000007945 */ /* 0x000fd80003800200 */
[----:B------:R-:W-:Y:S05]  /*43990*/  @!P0 BRA `(.L_x_18989) ;  /* 0x0000000000908947 */ /* 0x000fea0003800000 */
[----:B--23--:R-:W2:Y:S04]  /*439a0*/  LDL R73, [R1] ;  /* 0x0000000001497983 */ /* 0x00cea80000100800 */
[----:B------:R-:W3:Y:S04]  /*439b0*/  LDL R70, [R1+0x4] ;  /* 0x0000040001467983 */ /* 0x000ee80000100800 */
[----:B0-----:R-:W4:Y:S04]  /*439c0*/  LDL R72, [R1+0x8] ;  /* 0x0000080001487983 */ /* 0x001f280000100800 */
[----:B------:R-:W4:Y:S01]  /*439d0*/  LDL R71, [R1+0xc] ;  /* 0x00000c0001477983 */ /* 0x000f220000100800 */
[--C-:B-1----:R-:W-:Y:S01]  /*439e0*/  FADD.FTZ R69, R24, -R75.reuse ;  /* 0x8000004b18457221 */ /* 0x102fe20000010000 */
[----:B------:R-:W-:-:S03]  /*439f0*/  FADD.FTZ R68, R23, -R75 ;  /* 0x8000004b17447221 */ /* 0x000fc60000010000 */
[C---:B------:R-:W-:Y:S01]  /*43a00*/  FMUL.FTZ R69, R74.reuse, R69 ;  /* 0x000000454a457220 */ /* 0x040fe20000410000 */
[----:B------:R-:W-:-:S03]  /*43a10*/  FMUL.FTZ R68, R74, R68 ;  /* 0x000000444a447220 */ /* 0x000fc60000410000 */
[----:B--2--5:R-:W-:Y:S01]  /*43a20*/  FFMA.FTZ R69, R69, R73, R136 ;  /* 0x0000004945457223 */ /* 0x024fe20000010088 */
[----:B---3--:R-:W-:Y:S01]  /*43a30*/  FFMA.FTZ R68, R68, R70, R137 ;  /* 0x0000004644447223 */ /* 0x008fe20000010089 */
[----:B------:R-:W-:-:S04]  /*43a40*/  FADD.FTZ R70, R46, -R75 ;  /* 0x8000004b2e467221 */ /* 0x000fc80000010000 */
[----:B------:R-:W-:Y:S01]  /*43a50*/  F2FP.BF16.F32.PACK_AB R68, R68, R69 ;  /* 0x000000454444723e */ /* 0x000fe200000010ff */
[----:B------:R-:W-:Y:S01]  /*43a60*/  FADD.FTZ R69, R45, -R75 ;  /* 0x8000004b2d457221 */ /* 0x000fe20000010000 */
[----:B------:R-:W-:-:S03]  /*43a70*/  FMUL.FTZ R70, R74, R70 ;  /* 0x000000464a467220 */ /* 0x000fc60000410000 */
[----:B------:R-:W-:Y:S01]  /*43a80*/  FMUL.FTZ R69, R74, R69 ;  /* 0x000000454a457220 */ /* 0x000fe20000410000 */
[----:B----4-:R-:W-:Y:S01]  /*43a90*/  FFMA.FTZ R70, R70, R72, R138 ;  /* 0x0000004846467223 */ /* 0x010fe2000001008a */
[----:B------:R-:W-:Y:S02]  /*43aa0*/  FADD.FTZ R72, R94, -R75 ;  /* 0x8000004b5e487221 */ /* 0x000fe40000010000 */
[----:B------:R-:W-:Y:S01]  /*43ab0*/  FFMA.FTZ R69, R69, R71, R139 ;  /* 0x0000004745457223 */ /* 0x000fe2000001008b */
[----:B------:R-:W-:Y:S01]  /*43ac0*/  FADD.FTZ R71, R84, -R75 ;  /* 0x8000004b54477221 */ /* 0x000fe20000010000 */
[----:B------:R-:W-:-:S03]  /*43ad0*/  FMUL.FTZ R72, R74, R72 ;  /* 0x000000484a487220 */ /* 0x000fc60000410000 */
[----:B------:R-:W-:Y:S01]  /*43ae0*/  F2FP.BF16.F32.PACK_AB R69, R69, R70 ;  /* 0x000000464545723e */ /* 0x000fe200000010ff */
[----:B------:R-:W-:Y:S01]  /*43af0*/  FADD.FTZ R70, R83, -R75 ;  /* 0x8000004b53467221 */ /* 0x000fe20000010000 */
[----:B------:R-:W-:Y:S01]  /*43b00*/  FMUL.FTZ R71, R74, R71 ;  /* 0x000000474a477220 */ /* 0x000fe20000410000 */
[----:B------:R-:W-:Y:S02]  /*43b10*/  FFMA.FTZ R72, R72, R251, R143 ;  /* 0x000000fb48487223 */ /* 0x000fe4000001008f */
        /* <DEDUP_REMOVED lines=12> */
.L_x_18989:
[----:B------:R-:W-:Y:S05]  /*43be0*/  BSYNC.RECONVERGENT B0 ;  /* 0x0000000000007941 */ /* 0x000fea0003800200 */
.L_x_18988:
[----:B------:R-:W-:Y:S01]  /*43bf0*/  LOP3.LUT P0, RZ, R0, 0x800, RZ, 0xc0, !PT ;  /* 0x0000080000ff7812 */ /* 0x000fe2000780c0ff */
[----:B------:R-:W-:-:S12]  /*43c00*/  BSSY.RECONVERGENT B0, `(.L_x_18990) ;  /* 0x0000022000007945 */ /* 0x000fd80003800200 */
[----:B------:R-:W-:Y:S05]  /*43c10*/  @!P0 BRA `(.L_x_18991) ;  /* 0x0000000000808947 */ /* 0x000fea0003800000 */
[--C-:B-1234-:R-:W-:Y:S01]  /*43c20*/  FADD.FTZ R69, R22, -R75.reuse ;  /* 0x8000004b16457221 */ /* 0x11efe20000010000 */
[--C-:B------:R-:W-:Y:S01]  /*43c30*/  FADD.FTZ R68, R21, -R75.reuse ;  /* 0x8000004b15447221 */ /* 0x100fe20000010000 */
[--C-:B------:R-:W-:Y:S01]  /*43c40*/  FADD.FTZ R70, R44, -R75.reuse ;  /* 0x8000004b2c467221 */ /* 0x100fe20000010000 */
[----:B------:R-:W-:Y:S01]  /*43c50*/  FADD.FTZ R71, R82, -R75 ;  /* 0x8000004b52477221 */ /* 0x000fe20000010000 */
[C---:B------:R-:W-:Y:S01]  /*43c60*/  FMUL.FTZ R69, R74.reuse, R69 ;  /* 0x000000454a457220 */ /* 0x040fe20000410000 */
[C---:B------:R-:W-:Y:S01]  /*43c70*/  FMUL.FTZ R68, R74.reuse, R68 ;  /* 0x000000444a447220 */ /* 0x040fe20000410000 */
[C---:B------:R-:W-:Y:S01]  /*43c80*/  FMUL.FTZ R70, R74.reuse, R70 ;  /* 0x000000464a467220 */ /* 0x040fe20000410000 */
[----:B------:R-:W-:Y:S01]  /*43c90*/  FMUL.FTZ R71, R74, R71 ;  /* 0x000000474a477220 */ /* 0x000fe20000410000 */
[----:B-----5:R-:W-:Y:S01]  /*43ca0*/  FFMA.FTZ R69, R69, R244, R144 ;  /* 0x000000f445457223 */ /* 0x020fe20000010090 */
[----:B------:R-:W-:Y:S01]  /*43cb0*/  FFMA.FTZ R68, R68, R245, R145 ;  /* 0x000000f544447223 */ /* 0x000fe20000010091 */
[----:B------:R-:W-:Y:S01]  /*43cc0*/  FFMA.FTZ R70, R70, R246, R146 ;  /* 0x000000f646467223 */ /* 0x000fe20000010092 */
[----:B------:R-:W-:Y:S01]  /*43cd0*/  FFMA.FTZ R71, R71, R240, R148 ;  /* 0x000000f047477223 */ /* 0x000fe20000010094 */
[----:B0-----:R-:W-:-:S02]  /*43ce0*/  FADD.FTZ R72, R96, -R75 ;  /* 0x8000004b60487221 */ /* 0x001fc40000010000 */
        /* <DEDUP_REMOVED lines=19> */
.L_x_18991:
[----:B------:R-:W-:Y:S05]  /*43e20*/  BSYNC.RECONVERGENT B0 ;  /* 0x0000000000007941 */ /* 0x000fea0003800200 */
.L_x_18990:
        /* <DEDUP_REMOVED lines=35> */
.L_x_18993:
[----:B------:R-:W-:Y:S05]  /*44060*/  BSYNC.RECONVERGENT B0 ;  /* 0x0000000000007941 */ /* 0x000fea0003800200 */
.L_x_18992:
        /* <DEDUP_REMOVED lines=35> */
.L_x_18995:
[----:B------:R-:W-:Y:S05]  /*442a0*/  BSYNC.RECONVERGENT B0 ;  /* 0x0000000000007941 */ /* 0x000fea0003800200 */
.L_x_18994:
        /* <DEDUP_REMOVED lines=35> */
.L_x_18997:
[----:B------:R-:W-:Y:S05]  /*444e0*/  BSYNC.RECONVERGENT B0 ;  /* 0x0000000000007941 */ /* 0x000fea0003800200 */
.L_x_18996:
        /* <DEDUP_REMOVED lines=35> */
.L_x_18999:
[----:B------:R-:W-:Y:S05]  /*44720*/  BSYNC.RECONVERGENT B0 ;  /* 0x0000000000007941 */ /* 0x000fea0003800200 */
.L_x_18998:
        /* <DEDUP_REMOVED lines=35> */
.L_x_19001:
[----:B------:R-:W-:Y:S05]  /*44960*/  BSYNC.RECONVERGENT B0 ;  /* 0x0000000000007941 */ /* 0x000fea0003800200 */
.L_x_19000:
        /* <DEDUP_REMOVED lines=14> */
[----:B------:R-:W0:Y:S01]  /*44a50*/  LDC.64 R72, c[0x0][0x428] ;  /* 0x00010a00ff487b82 */ /* 0x000e220000000a00 */
[----:B------:R-:W-:-:S02]  /*44a60*/  FFMA.FTZ R71, R71, R112, R60 ;  /* 0x0000007047477223 */ /* 0x000fc4000001003c */
[----:B------:R-:W-:Y:S01]  /*44a70*/  F2FP.BF16.F32.PACK_AB R68, R68, R69 ;  /* 0x000000454444723e */ /* 0x000fe200000010ff */
[----:B------:R-:W-:-:S04]  /*44a80*/  FADD.FTZ R69, R52, -R75 ;  /* 0x8000004b34457221 */ /* 0x000fc80000010000 */
[----:B------:R-:W-:-:S04]  /*44a90*/  FMUL.FTZ R69, R74, R69 ;  /* 0x000000454a457220 */ /* 0x000fc80000410000 */
[----:B------:R-:W-:-:S05]  /*44aa0*/  FFMA.FTZ R69, R69, R119, R67 ;  /* 0x0000007745457223 */ /* 0x000fca0000010043 */
[----:B------:R-:W-:Y:S01]  /*44ab0*/  F2FP.BF16.F32.PACK_AB R69, R69, R70 ;  /* 0x000000464545723e */ /* 0x000fe200000010ff */
[----:B------:R-:W-:-:S04]  /*44ac0*/  FADD.FTZ R70, R53, -R75 ;  /* 0x8000004b35467221 */ /* 0x000fc80000010000 */
[----:B------:R-:W-:Y:S01]  /*44ad0*/  FMUL.FTZ R70, R74, R70 ;  /* 0x000000464a467220 */ /* 0x000fe20000410000 */
[----:B0-----:R-:W-:-:S04]  /*44ae0*/  IMAD.WIDE.U32 R72, R2, 0x10, R72 ;  /* 0x0000001002487825 */ /* 0x001fc800078e0048 */
        /* <DEDUP_REMOVED lines=10> */
.L_x_19003:
[----:B------:R-:W-:Y:S05]  /*44b90*/  BSYNC.RECONVERGENT B0 ;  /* 0x0000000000007941 */ /* 0x000fea0003800200 */
.L_x_19002:
[----:B01234-:R-:W0:Y:S02]  /*44ba0*/  LDC.64 R68, c[0x0][0x380] ;  /* 0x0000e000ff447b82 */ /* 0x01fe240000000a00 */
[----:B0-----:R-:W-:-:S05]  /*44bb0*/  IMAD R10, R68, 0x4, R10 ;  /* 0x00000004440a7824 */ /* 0x001fca00078e020a */
[----:B------:R-:W-:-:S13]  /*44bc0*/  ISETP.GE.AND P0, PT, R10, R69, PT ;  /* 0x000000450a00720c */ /* 0x000fda0003f06270 */
[----:B------:R-:W-:Y:S05]  /*44bd0*/  @!P0 BRA `(.L_x_19004) ;  /* 0xfffffbc800f08947 */ /* 0x000fea000383ffff */
[----:B------:R-:W-:Y:S05]  /*44be0*/  EXIT ;  /* 0x000000000000794d */ /* 0x000fea0003800000 */
.L_x_18983:
        /* <DEDUP_REMOVED lines=8> */
.L_x_19006:
[----:B------:R-:W-:Y:S05]  /*44c70*/  BSYNC B0 ;  /* 0x0000000000007941 */ /* 0x000fea0003800000 */
.L_x_19005:
        /* <DEDUP_REMOVED lines=9> */
.L_x_19007:
[----:B------:R-:W-:Y:S02]  /*44d10*/  IMAD.MOV.U32 R70, RZ, RZ, 0x4 ;  /* 0x00000004ff467424 */ /* 0x000fe400078e00ff */
[----:B------:R-:W-:Y:S01]  /*44d20*/  FADD.FTZ R71, R71, R68 ;  /* 0x0000004447477221 */ /* 0x000fe20000010000 */
[----:B------:R-:W-:-:S04]  /*44d30*/  MOV R68, 0xffffffff ;  /* 0xffffffff00447802 */ /* 0x000fc80000000f00 */
[----:B------:R-:W-:-:S07]  /*44d40*/  MOV R73, R71 ;  /* 0x0000004700497202 */ /* 0x000fce0000000f00 */
[----:B------:R-:W-:Y:S05]  /*44d50*/  WARPSYNC.COLLECTIVE R68, `(.L_x_19008) ;  /* 0x0000000044087348 */ /* 0x000fea0003c00000 */
[----:B------:R0:W1:Y:S02]  /*44d60*/  SHFL.BFLY P6, R68, R73, R70, R69 ;  /* 0x0c00004649447389 */ /* 0x00006400000c0045 */
[----:B01----:R-:W-:Y:S05]  /*44d70*/  ENDCOLLECTIVE ;  /* 0x000000000000791b */ /* 0x003fea0003800000 */
.L_x_19008:
[----:B------:R-:W-:Y:S02]  /*44d80*/  HFMA2 R70, -RZ, RZ, 0, 4.76837158203125e-07 ;  /* 0x00000008ff467431 */ /* 0x000fe400000001ff */
[----:B------:R-:W-:Y:S01]  /*44d90*/  FADD.FTZ R71, R71, R68 ;  /* 0x0000004447477221 */ /* 0x000fe20000010000 */
[----:B------:R-:W-:-:S03]  /*44da0*/  IMAD.MOV.U32 R68, RZ, RZ, -0x1 ;  /* 0xffffffffff447424 */ /* 0x000fc600078e00ff */
[----:B------:R-:W-:-:S07]  /*44db0*/  IMAD.MOV.U32 R73, RZ, RZ, R71 ;  /* 0x000000ffff497224 */ /* 0x000fce00078e0047 */
[----:B------:R-:W-:Y:S05]  /*44dc0*/  WARPSYNC.COLLECTIVE R68, `(.L_x_19009) ;  /* 0x0000000044087348 */ /* 0x000fea0003c00000 */
[----:B------:R0:W1:Y:S02]  /*44dd0*/  SHFL.BFLY P6, R68, R73, R70, R69 ;  /* 0x0c00004649447389 */ /* 0x00006400000c0045 */
[----:B01----:R-:W-:Y:S05]  /*44de0*/  ENDCOLLECTIVE ;  /* 0x000000000000791b */ /* 0x003fea0003800000 */
.L_x_19009:
[----:B------:R-:W-:Y:S02]  /*44df0*/  IMAD.MOV.U32 R70, RZ, RZ, 0x10 ;  /* 0x00000010ff467424 */ /* 0x000fe400078e00ff */
[----:B------:R-:W-:Y:S01]  /*44e00*/  FADD.FTZ R71, R71, R68 ;  /* 0x0000004447477221 */ /* 0x000fe20000010000 */
[----:B------:R-:W-:-:S04]  /*44e10*/  MOV R68, 0xffffffff ;  /* 0xffffffff00447802 */ /* 0x000fc80000000f00 */
[----:B------:R-:W-:-:S07]  /*44e20*/  MOV R73, R71 ;  /* 0x0000004700497202 */ /* 0x000fce0000000f00 */
[----:B------:R-:W-:Y:S05]  /*44e30*/  WARPSYNC.COLLECTIVE R68, `(.L_x_19010) ;  /* 0x0000000044087348 */ /* 0x000fea0003c00000 */
[----:B------:R0:W1:Y:S02]  /*44e40*/  SHFL.BFLY P6, R68, R73, R70, R69 ;  /* 0x0c00004649447389 */ /* 0x00006400000c0045 */
[----:B01----:R-:W-:Y:S05]  /*44e50*/  ENDCOLLECTIVE ;  /* 0x000000000000791b */ /* 0x003fea0003800000 */
.L_x_19010:
        /* <DEDUP_REMOVED lines=174> */
.L_x_19011:
[----:B------:R-:W-:Y:S02]  /*45940*/  HFMA2 R70, -RZ, RZ, 0, 1.1920928955078125e-07 ;  /* 0x00000002ff467431 */ /* 0x000fe400000001ff */
[----:B------:R-:W-:Y:S01]  /*45950*/  FADD.FTZ R72, R72, R68 ;  /* 0x0000004448487221 */ /* 0x000fe20000010000 */
[----:B------:R-:W-:-:S03]  /*45960*/  IMAD.MOV.U32 R68, RZ, RZ, -0x1 ;  /* 0xffffffffff447424 */ /* 0x000fc600078e00ff */
[----:B------:R-:W-:-:S07]  /*45970*/  IMAD.MOV.U32 R73, RZ, RZ, R72 ;  /* 0x000000ffff497224 */ /* 0x000fce00078e0048 */
[----:B------:R-:W-:Y:S05]  /*45980*/  WARPSYNC.COLLECTIVE R68, `(.L_x_19012) ;  /* 0x0000000044087348 */ /* 0x000fea0003c00000 */
[----:B------:R0:W1:Y:S02]  /*45990*/  SHFL.BFLY P6, R68, R73, R70, R69 ;  /* 0x0c00004649447389 */ /* 0x00006400000c0045 */
[----:B01----:R-:W-:Y:S05]  /*459a0*/  ENDCOLLECTIVE ;  /* 0x000000000000791b */ /* 0x003fea0003800000 */
.L_x_19012:
[----:B------:R-:W-:Y:S02]  /*459b0*/  IMAD.MOV.U32 R70, RZ, RZ, 0x4 ;  /* 0x00000004ff467424 */ /* 0x000fe400078e00ff */
[----:B------:R-:W-:Y:S01]  /*459c0*/  FADD.FTZ R72, R72, R68 ;  /* 0x0000004448487221 */ /* 0x000fe20000010000 */
[----:B------:R-:W-:-:S04]  /*459d0*/  MOV R68, 0xffffffff ;  /* 0xffffffff00447802 */ /* 0x000fc80000000f00 */
[----:B------:R-:W-:-:S07]  /*459e0*/  MOV R73, R72 ;  /* 0x0000004800497202 */ /* 0x000fce0000000f00 */
[----:B------:R-:W-:Y:S05]  /*459f0*/  WARPSYNC.COLLECTIVE R68, `(.L_x_19013) ;  /* 0x0000000044087348 */ /* 0x000fea0003c00000 */
[----:B------:R0:W1:Y:S02]  /*45a00*/  SHFL.BFLY P6, R68, R73, R70, R69 ;  /* 0x0c00004649447389 */ /* 0x00006400000c0045 */
[----:B01----:R-:W-:Y:S05]  /*45a10*/  ENDCOLLECTIVE ;  /* 0x000000000000791b */ /* 0x003fea0003800000 */
.L_x_19013:
[----:B------:R-:W-:Y:S02]  /*45a20*/  HFMA2 R70, -RZ, RZ, 0, 4.76837158203125e-07 ;  /* 0x00000008ff467431 */ /* 0x000fe400000001ff */
[----:B------:R-:W-:Y:S01]  /*45a30*/  FADD.FTZ R72, R72, R68 ;  /* 0x0000004448487221 */ /* 0x000fe20000010000 */
[----:B------:R-:W-:-:S03]  /*45a40*/  IMAD.MOV.U32 R68, RZ, RZ, -0x1 ;  /* 0xffffffffff447424 */ /* 0x000fc600078e00ff */
[----:B------:R-:W-:-:S07]  /*45a50*/  IMAD.MOV.U32 R73, RZ, RZ, R72 ;  /* 0x000000ffff497224 */ /* 0x000fce00078e0048 */
[----:B------:R-:W-:Y:S05]  /*45a60*/  WARPSYNC.COLLECTIVE R68, `(.L_x_19014) ;  /* 0x0000000044087348 */ /* 0x000fea0003c00000 */
[----:B------:R0:W1:Y:S02]  /*45a70*/  SHFL.BFLY P6, R68, R73, R70, R69 ;  /* 0x0c00004649447389 */ /* 0x00006400000c0045 */
[----:B01----:R-:W-:Y:S05]  /*45a80*/  ENDCOLLECTIVE ;  /* 0x000000000000791b */ /* 0x003fea0003800000 */
.L_x_19014:
[----:B------:R-:W-:Y:S02]  /*45a90*/  IMAD.MOV.U32 R70, RZ, RZ, 0x10 ;  /* 0x00000010ff467424 */ /* 0x000fe400078e00ff */
[----:B------:R-:W-:Y:S01]  /*45aa0*/  FADD.FTZ R72, R72, R68 ;  /* 0x0000004448487221 */ /* 0x000fe20000010000 */
[----:B------:R-:W-:-:S04]  /*45ab0*/  MOV R68, 0xffffffff ;  /* 0xffffffff00447802 */ /* 0x000fc80000000f00 */
[----:B------:R-:W-:-:S07]  /*45ac0*/  MOV R73, R72 ;  /* 0x0000004800497202 */ /* 0x000fce0000000f00 */
[----:B------:R-:W-:Y:S05]  /*45ad0*/  WARPSYNC.COLLECTIVE R68, `(.L_x_19015) ;  /* 0x0000000044087348 */ /* 0x000fea0003c00000 */
[----:B------:R0:W1:Y:S02]  /*45ae0*/  SHFL.BFLY P6, R68, R73, R70, R69 ;  /* 0x0c00004649447389 */ /* 0x00006400000c0045 */
[----:B01----:R-:W-:Y:S05]  /*45af0*/  ENDCOLLECTIVE ;  /* 0x000000000000791b */ /* 0x003fea0003800000 */
.L_x_19015:
[----:B------:R-:W-:Y:S05]  /*45b00*/  BRA `(.L_x_19016) ;  /* 0xffffffd400fc7947 */ /* 0x000fea000383ffff */
.L_x_19017:
        /* <DEDUP_REMOVED lines=15> */
.L_x_88456:


//--------------------- .text._ZN10layer_norm13ln_fwd_kernelINS_13Kernel_traitsIf13__nv_bfloat16S2_S2_fjLj2560ELj1ELj4ELj1ELj16ENS_18Kernel_traits_baseILj2560EfS2_S2_S2_fjLj128EEEEELb1ELb0ELb0ELb1EEEvNS_9FwdParamsE --------------------------
	.section	.text._ZN10layer_norm13ln_fwd_kernelINS_13Kernel_traitsIf13__nv_bfloat16S2_S2_fjLj2560ELj1ELj4ELj1ELj16ENS_18Kernel_traits_baseILj2560EfS2_S2_S2_fjLj128EEEEELb1ELb0ELb0ELb1EEEvNS_9FwdParamsE,"ax",@progbits
	.align	128
        .global         _ZN10layer_norm13ln_fwd_kernelINS_13Kernel_traitsIf13__nv_bfloat16S2_S2_fjLj2560ELj1ELj4ELj1ELj16ENS_18Kernel_traits_baseILj2560EfS2_S2_S2_fjLj128EEEEELb1ELb0ELb0ELb1EEEvNS_9FwdParamsE
        .type           _ZN10layer_norm13ln_fwd_kernelINS_13Kernel_traitsIf13__nv_bfloat16S2_S2_fjLj2560ELj1ELj4ELj1ELj16ENS_18Kernel_traits_baseILj2560EfS2_S2_S2_fjLj128EEEEELb1ELb0ELb0ELb1EEEvNS_9FwdParamsE,@function
        .size           _ZN10layer_norm13ln_fwd_kernelINS_13Kernel_traitsIf13__nv_bfloat16S2_S2_fjLj2560ELj1ELj4ELj1ELj16ENS_18Kernel_traits_baseILj2560EfS2_S2_S2_fjLj128EEEEELb1ELb0ELb0ELb1EEEvNS_9FwdParamsE,(.L_x_88457 - _ZN10layer_norm13ln_fwd_kernelINS_13Kernel_traitsIf13__nv_bfloat16S2_S2_fjLj2560ELj1ELj4ELj1ELj16ENS_18Kernel_traits_baseILj2560EfS2_S2_S2_fjLj128EEEEELb1ELb0ELb0ELb1EEEvNS_9FwdParamsE)
        .other          _ZN10layer_norm13ln_fwd_kernelINS_13Kernel_traitsIf13__nv_bfloat16S2_S2_fjLj2560ELj1ELj4ELj1ELj16ENS_18Kernel_traits_baseILj2560EfS2_S2_S2_fjLj128EEEEELb1ELb0ELb0ELb1EEEvNS_9FwdParamsE,@"STO_CUDA_ENTRY STV_DEFAULT"
_ZN10layer_norm13ln_fwd_kernelINS_13Kernel_traitsIf13__nv_bfloat16S2_S2_fjLj2560ELj1ELj4ELj1ELj16ENS_18Kernel_traits_baseILj2560EfS2_S2_S2_fjLj128EEEEELb1ELb0ELb0ELb1EEEvNS_9FwdParamsE:
.text._ZN10layer_norm13ln_fwd_kernelINS_13Kernel_traitsIf13__nv_bfloat16S2_S2_fjLj2560ELj1ELj4ELj1ELj16ENS_18Kernel_traits_baseILj2560EfS2_S2_S2_fjLj128EEEEELb1ELb0ELb0ELb1EEEvNS_9FwdParamsE:
        /* <DEDUP_REMOVED lines=20> */
[----:B------:R-:W3:Y:S01]  /*0140*/  LDC R0, c[0x0][0x360] ;  /* 0x0000d800ff007b82 */ /* 0x000ee20000000800 */
[----:B-1----:R-:W-:Y:S02]  /*0150*/  USHF.L.U32 UR4, UR5, 0x2, URZ ;  /* 0x0000000205047899 */ /* 0x002fe400080006ff */
[--C-:B---3--:R-:W-:Y:S01]  /*0160*/  IMAD R0, R0, UR5, R9.reuse ;  /* 0x0000000500007c24 */ /* 0x108fe2000f8e0209 */
[----:B--2---:R-:W-:Y:S02]  /*0170*/  @P0 R2UR UR6, R2 ;  /* 0x00000000020602ca */ /* 0x004fe400000e0000 */
[----:B------:R-:W-:Y:S02]  /*0180*/  @P0 R2UR UR7, R3 ;  /* 0x00000000030702ca */ /* 0x000fe400000e0000 */
[----:B------:R-:W-:Y:S02]  /*0190*/  SHF.R.U32.HI R2, RZ, 0x5, R9 ;  /* 0x00000005ff027819 */ /* 0x000fe40000011609 */
[----:B------:R-:W-:-:S02]  /*01a0*/  LOP3.LUT R9, R9, 0x1f, RZ, 0xc0, !PT ;  /* 0x0000001f09097812 */ /* 0x000fc400078ec0ff */
[----:B0-----:R-:W-:Y:S02]  /*01b0*/  @P0 IADD3 R129, P1, PT, R4, R7, RZ ;  /* 0x0000000704810210 */ /* 0x001fe40007f3e0ff */
[----:B------:R-:W-:Y:S02]  /*01c0*/  LOP3.LUT R2, R2, UR4, RZ, 0xfc, !PT ;  /* 0x0000000402027c12 */ /* 0x000fe4000f8efcff */
[----:B------:R-:W-:Y:S01]  /*01d0*/  @P0 IADD3.X R6, PT, PT, RZ, R5, RZ, P1, !PT ;  /* 0x00000005ff060210 */ /* 0x000fe20000ffe4ff */
[----:B------:R-:W-:Y:S02]  /*01e0*/  UIADD3 UR10, UPT, UPT, UR6, -0x61c88647, URZ ;  /* 0x9e3779b9060a7890 */ /* 0x000fe4000fffe0ff */
[----:B------:R-:W-:Y:S01]  /*01f0*/  UIADD3 UR11, UPT, UPT, UR7, -0x4498517b, URZ ;  /* 0xbb67ae85070b7890 */ /* 0x000fe2000fffe0ff */
[--C-:B------:R-:W-:Y:S01]  /*0200*/  SHF.R.U64 R3, R129, 0x2, R6.reuse ;  /* 0x0000000281037819 */ /* 0x100fe20000001206 */
[----:B------:R-:W-:Y:S01]  /*0210*/  UIADD3 UR12, UPT, UPT, UR6, 0x3c6ef372, URZ ;  /* 0x3c6ef372060c7890 */ /* 0x000fe2000fffe0ff */
[----:B------:R-:W-:Y:S01]  /*0220*/  SHF.R.U32.HI R13, RZ, 0x2, R6 ;  /* 0x00000002ff0d7819 */ /* 0x000fe20000011606 */
[----:B------:R-:W-:-:S02]  /*0230*/  UIADD3 UR13, UPT, UPT, UR7, 0x76cf5d0a, URZ ;  /* 0x76cf5d0a070d7890 */ /* 0x000fc4000fffe0ff */
[----:B------:R-:W-:Y:S02]  /*0240*/  UIADD3 UR14, UPT, UPT, UR6, -0x255992d5, URZ ;  /* 0xdaa66d2b060e7890 */ /* 0x000fe4000fffe0ff */
[----:B------:R-:W-:Y:S02]  /*0250*/  UIADD3 UR15, UPT, UPT, UR7, 0x32370b8f, URZ ;  /* 0x32370b8f070f7890 */ /* 0x000fe4000fffe0ff */
[----:B------:R-:W-:Y:S02]  /*0260*/  UIADD3 UR16, UPT, UPT, UR6, 0x78dde6e4, URZ ;  /* 0x78dde6e406107890 */ /* 0x000fe4000fffe0ff */
[----:B------:R-:W-:Y:S02]  /*0270*/  UIADD3 UR17, UPT, UPT, UR7, -0x126145ec, URZ ;  /* 0xed9eba1407117890 */ /* 0x000fe4000fffe0ff */
[----:B------:R-:W-:Y:S02]  /*0280*/  UIADD3 UR18, UPT, UPT, UR6, 0x1715609d, URZ ;  /* 0x1715609d06127890 */ /* 0x000fe4000fffe0ff */
[----:B------:R-:W-:-:S02]  /*0290*/  UIADD3 UR19, UPT, UPT, UR7, -0x56f99767, URZ ;  /* 0xa906689907137890 */ /* 0x000fc4000fffe0ff */
[----:B------:R-:W-:Y:S02]  /*02a0*/  UIADD3 UR20, UPT, UPT, UR6, -0x4ab325aa, URZ ;  /* 0xb54cda5606147890 */ /* 0x000fe4000fffe0ff */
[----:B------:R-:W-:Y:S02]  /*02b0*/  UIADD3 UR21, UPT, UPT, UR7, 0x646e171e, URZ ;  /* 0x646e171e07157890 */ /* 0x000fe4000fffe0ff */
[----:B------:R-:W-:Y:S02]  /*02c0*/  UIADD3 UR22, UPT, UPT, UR6, 0x5384540f, URZ ;  /* 0x5384540f06167890 */ /* 0x000fe4000fffe0ff */
[----:B------:R-:W-:Y:S02]  /*02d0*/  UIADD3 UR23, UPT, UPT, UR7, 0x1fd5c5a3, URZ ;  /* 0x1fd5c5a307177890 */ /* 0x000fe4000fffe0ff */
[----:B------:R-:W-:Y:S02]  /*02e0*/  UIADD3 UR24, UPT, UPT, UR6, -0xe443238, URZ ;  /* 0xf1bbcdc806187890 */ /* 0x000fe4000fffe0ff */
[----:B------:R-:W-:-:S02]  /*02f0*/  UIADD3 UR25, UPT, UPT, UR7, -0x24c28bd8, URZ ;  /* 0xdb3d742807197890 */ /* 0x000fc4000fffe0ff */
[----:B------:R-:W-:Y:S02]  /*0300*/  UIADD3 UR26, UPT, UPT, UR6, -0x700cb87f, URZ ;  /* 0x8ff34781061a7890 */ /* 0x000fe4000fffe0ff */
[----:B------:R-:W-:Y:S01]  /*0310*/  UIADD3 UR27, UPT, UPT, UR7, -0x695add53, URZ ;  /* 0x96a522ad071b7890 */ /* 0x000fe2000fffe0ff */
[----:B------:R-:W-:Y:S11]  /*0320*/  BRA.U !UP0, `(.L_x_19018) ;  /* 0x0000000508047547 */ /* 0x000ff6000b800000 */
[----:B------:R-:W0:Y:S08]  /*0330*/  LDC.64 R4, c[0x0][0x3d0] ;  /* 0x0000f400ff047b82 */ /* 0x000e300000000a00 */
[----:B------:R-:W1:Y:S01]  /*0340*/  LDC.64 R6, c[0x0][0x438] ;  /* 0x00010e00ff067b82 */ /* 0x000e620000000a00 */
[----:B0-----:R-:W-:-:S05]  /*0350*/  IMAD.WIDE.U32 R4, R9, 0x20, R4 ;  /* 0x0000002009047825 */ /* 0x001fca00078e0004 */
[----:B------:R-:W2:Y:S01]  /*0360*/  LDG.E.128 R48, desc[UR8][R4.64] ;  /* 0x0000000804307981 */ /* 0x000ea2000c1e1d00 */
[----:B-1----:R-:W-:-:S03]  /*0370*/  IMAD.WIDE.U32 R6, R9, 0x20, R6 ;  /* 0x0000002009067825 */ /* 0x002fc600078e0006 */
        /* <DEDUP_REMOVED lines=43> */
[----:B----4-:R1:W-:Y:S04]  /*0630*/  STL.64 [R1+0x70], R40 ;  /* 0x0000702801007387 */ /* 0x0103e80000100a00 */
        /* <DEDUP_REMOVED lines=13> */
[----:B------:R1:W-:Y:S04]  /*0710*/  STL.64 [R1], R8 ;  /* 0x0000000801007387 */ /* 0x0003e80000100a00 */
[----:B------:R1:W-:Y:S01]  /*0720*/  STL.64 [R1+0x8], R10 ;  /* 0x0000080a01007387 */ /* 0x0003e20000100a00 */
[----:B------:R-:W-:Y:S05]  /*0730*/  BRA `(.L_x_19019) ;  /* 0x0000000400487947 */ /* 0x000fea0003800000 */
.L_x_19018:
[----:B------:R-:W0:Y:S02]  /*0740*/  LDC.64 R4, c[0x0][0x3d0] ;  /* 0x0000f400ff047b82 */ /* 0x000e240000000a00 */
[----:B0-----:R-:W-:-:S05]  /*0750*/  IMAD.WIDE.U32 R4, R9, 0x20, R4 ;  /* 0x0000002009047825 */ /* 0x001fca00078e0004 */
[----:B------:R-:W2:Y:S04]  /*0760*/  LDG.E.128 R48, desc[UR8][R4.64] ;  /* 0x0000000804307981 */ /* 0x000ea8000c1e1d00 */
        /* <DEDUP_REMOVED lines=78> */
[----:B------:R0:W-:Y:S02]  /*0c50*/  STL.64 [R1+0x8], R10 ;  /* 0x0000080a01007387 */ /* 0x0001e40000100a00 */
.L_x_19019:
[----:B------:R-:W2:Y:S02]  /*0c60*/  LDCU UR4, c[0x0][0x384] ;  /* 0x00007080ff0477ac */ /* 0x000ea40008000800 */
[----:B--2---:R-:W-:-:S13]  /*0c70*/  ISETP.GE.AND P0, PT, R2, UR4, PT ;  /* 0x0000000402007c0c */ /* 0x004fda000bf06270 */
[----:B------:R-:W-:Y:S05]  /*0c80*/  @P0 EXIT ;  /* 0x000000000000094d */ /* 0x000fea0003800000 */
[----:B01----:R-:W-:Y:S01]  /*0c90*/  IMAD.HI.U32 R4, R0, -0x326172a9, RZ ;  /* 0xcd9e8d5700047827 */ /* 0x003fe200078e00ff */
[----:B------:R-:W0:Y:S01]  /*0ca0*/  LDCU.64 UR4, c[0x0][0x3e0] ;  /* 0x00007c00ff0477ac */ /* 0x000e220008000a00 */
[----:B------:R-:W-:Y:S02]  /*0cb0*/  LOP3.LUT R129, R129, 0x3, RZ, 0xc0, !PT ;  /* 0x0000000381817812 */ /* 0x000fe400078ec0ff */
[----:B------:R-:W-:Y:S01]  /*0cc0*/  IMAD.HI.U32 R5, R3, -0x2daee0ad, RZ ;  /* 0xd2511f5303057827 */ /* 0x000fe200078e00ff */
[----:B------:R-:W-:-:S03]  /*0cd0*/  LOP3.LUT R4, R13, UR6, R4, 0x96, !PT ;  /* 0x000000060d047c12 */ /* 0x000fc6000f8e9604 */
[----:B------:R-:W-:Y:S01]  /*0ce0*/  IMAD R9, R3, -0x2daee0ad, RZ ;  /* 0xd2511f5303097824 */ /* 0x000fe200078e02ff */
[----:B------:R-:W-:Y:S01]  /*0cf0*/  LOP3.LUT R5, R5, UR7, RZ, 0x3c, !PT ;  /* 0x0000000705057c12 */ /* 0x000fe2000f8e3cff */
[----:B------:R-:W-:-:S04]  /*0d00*/  IMAD.HI.U32 R8, R4, -0x2daee0ad, RZ ;  /* 0xd2511f5304087827 */ /* 0x000fc800078e00ff */
[----:B------:R-:W-:Y:S01]  /*0d10*/  IMAD R7, R0, -0x326172a9, RZ ;  /* 0xcd9e8d5700077824 */ /* 0x000fe200078e02ff */
[----:B------:R-:W-:Y:S01]  /*0d20*/  LOP3.LUT R8, R9, UR11, R8, 0x96, !PT ;  /* 0x0000000b09087c12 */ /* 0x000fe2000f8e9608 */
[----:B------:R-:W-:Y:S01]  /*0d30*/  IMAD.HI.U32 R6, R5, -0x326172a9, RZ ;  /* 0xcd9e8d5705067827 */ /* 0x000fe200078e00ff */
[----:B0-----:R-:W-:-:S03]  /*0d40*/  UISETP.NE.U32.AND UP0, UPT, UR4, URZ, UPT ;  /* 0x000000ff0400728c */ /* 0x001fc6000bf05070 */
[----:B------:R-:W-:Y:S01]  /*0d50*/  IMAD R10, R4, -0x2daee0ad, RZ ;  /* 0xd2511f53040a7824 */ /* 0x000fe200078e02ff */
[----:B------:R-:W-:Y:S01]  /*0d60*/  LOP3.LUT R6, R7, UR10, R6, 0x96, !PT ;  /* 0x0000000a07067c12 */ /* 0x000fe2000f8e9606 */
[----:B------:R-:W-:Y:S01]  /*0d70*/  IMAD R5, R5, -0x326172a9, RZ ;  /* 0xcd9e8d5705057824 */ /* 0x000fe200078e02ff */
[----:B------:R-:W0:Y:S01]  /*0d80*/  LDCU.64 UR10, c[0x0][0x3a0] ;  /* 0x00007400ff0a77ac */ /* 0x000e220008000a00 */
[----:B------:R-:W-:Y:S01]  /*0d90*/  IMAD.HI.U32 R4, R8, -0x326172a9, RZ ;  /* 0xcd9e8d5708047827 */ /* 0x000fe200078e00ff */
[----:B------:R-:W-:-:S03]  /*0da0*/  UISETP.NE.AND.EX UP0, UPT, UR5, URZ, UPT, UP0 ;  /* 0x000000ff0500728c */ /* 0x000fc6000bf05300 */
[C---:B------:R-:W-:Y:S01]  /*0db0*/  IMAD.HI.U32 R7, R6.reuse, -0x2daee0ad, RZ ;  /* 0xd2511f5306077827 */ /* 0x040fe200078e00ff */
[----:B------:R-:W-:Y:S01]  /*0dc0*/  LOP3.LUT R4, R5, UR12, R4, 0x96, !PT ;  /* 0x0000000c05047c12 */ /* 0x000fe2000f8e9604 */
[----:B------:R-:W1:Y:S02]  /*0dd0*/  LDCU UR12, c[0x0][0x388] ;  /* 0x00007100ff0c77ac */ /* 0x000e640008000800 */
[----:B------:R-:W-:Y:S01]  /*0de0*/  IMAD R9, R6, -0x2daee0ad, RZ ;  /* 0xd2511f5306097824 */ /* 0x000fe200078e02ff */
[----:B------:R-:W-:Y:S01]  /*0df0*/  LOP3.LUT R7, R10, UR13, R7, 0x96, !PT ;  /* 0x0000000d0a077c12 */ /* 0x000fe2000f8e9607 */
[----:B------:R-:W-:Y:S01]  /*0e00*/  IMAD.HI.U32 R6, R4, -0x2daee0ad, RZ ;  /* 0xd2511f5304067827 */ /* 0x000fe200078e00ff */
[----:B------:R-:W2:Y:S03]  /*0e10*/  LDCU UR13, c[0x0][0x448] ;  /* 0x00008900ff0d77ac */ /* 0x000ea60008000800 */
[----:B------:R-:W-:Y:S01]  /*0e20*/  IMAD R8, R8, -0x326172a9, RZ ;  /* 0xcd9e8d5708087824 */ /* 0x000fe200078e02ff */
[----:B------:R-:W-:Y:S01]  /*0e30*/  LOP3.LUT R6, R9, UR15, R6, 0x96, !PT ;  /* 0x0000000f09067c12 */ /* 0x000fe2000f8e9606 */
[C---:B------:R-:W-:Y:S01]  /*0e40*/  IMAD.HI.U32 R5, R7.reuse, -0x326172a9, RZ ;  /* 0xcd9e8d5707057827 */ /* 0x040fe200078e00ff */
[----:B------:R-:W3:Y:S03]  /*0e50*/  LDCU UR15, c[0x0][0x404] ;  /* 0x00008080ff0f77ac */ /* 0x000ee60008000800 */
[----:B------:R-:W-:Y:S01]  /*0e60*/  IMAD R9, R4, -0x2daee0ad, RZ ;  /* 0xd2511f5304097824 */ /* 0x000fe200078e02ff */
[----:B------:R-:W-:Y:S01]  /*0e70*/  LOP3.LUT R5, R8, UR14, R5, 0x96, !PT ;  /* 0x0000000e08057c12 */ /* 0x000fe2000f8e9605 */
[----:B------:R-:W-:Y:S01]  /*0e80*/  IMAD R7, R7, -0x326172a9, RZ ;  /* 0xcd9e8d5707077824 */ /* 0x000fe200078e02ff */
[----:B------:R-:W4:Y:S01]  /*0e90*/  LDCU.U8 UR14, c[0x0][0x410] ;  /* 0x00008200ff0e77ac */ /* 0x000f220008000000 */
[----:B------:R-:W-:-:S04]  /*0ea0*/  IMAD.HI.U32 R4, R6, -0x326172a9, RZ ;  /* 0xcd9e8d5706047827 */ /* 0x000fc800078e00ff */
[----:B------:R-:W-:Y:S01]  /*0eb0*/  IMAD.HI.U32 R8, R5, -0x2daee0ad, RZ ;  /* 0xd2511f5305087827 */ /* 0x000fe200078e00ff */
[----:B------:R-:W-:Y:S01]  /*0ec0*/  LOP3.LUT R4, R7, UR16, R4, 0x96, !PT ;  /* 0x0000001007047c12 */ /* 0x000fe2000f8e9604 */
[----:B------:R-:W0:Y:S02]  /*0ed0*/  LDCU UR16, c[0x0][0x408] ;  /* 0x00008100ff1077ac */ /* 0x000e240008000800 */
[----:B------:R-:W-:Y:S01]  /*0ee0*/  IMAD R10, R5, -0x2daee0ad, RZ ;  /* 0xd2511f53050a7824 */ /* 0x000fe200078e02ff */
[----:B------:R-:W-:Y:S01]  /*0ef0*/  LOP3.LUT R8, R9, UR17, R8, 0x96, !PT ;  /* 0x0000001109087c12 */ /* 0x000fe2000f8e9608 */
[----:B------:R-:W-:-:S04]  /*0f00*/  IMAD.HI.U32 R7, R4, -0x2daee0ad, RZ ;  /* 0xd2511f5304077827 */ /* 0x000fc800078e00ff */
        /* <DEDUP_REMOVED lines=23> */
[----:B------:R-:W-:-:S04]  /*1080*/  IMAD.HI.U32 R127, R9, -0x2daee0ad, RZ ;  /* 0xd2511f53097f7827 */ /* 0x000fc800078e00ff */
[----:B------:R-:W-:Y:S01]  /*1090*/  IMAD R7, R7, -0x326172a9, RZ ;  /* 0xcd9e8d5707077824 */ /* 0x000fe200078e02ff */
[----:B------:R-:W-:Y:S01]  /*10a0*/  LOP3.LUT R127, R4, UR27, R127, 0x96, !PT ;  /* 0x0000001b047f7c12 */ /* 0x000fe2000f8e967f */
[----:B------:R-:W-:-:S04]  /*10b0*/  IMAD.HI.U32 R126, R6, -0x326172a9, RZ ;  /* 0xcd9e8d57067e7827 */ /* 0x000fc800078e00ff */
[----:B------:R-:W-:Y:S01]  /*10c0*/  IMAD.MOV.U32 R4, RZ, RZ, R13 ;  /* 0x000000ffff047224 */ /* 0x000fe200078e000d */
[----:B------:R-:W-:Y:S01]  /*10d0*/  LOP3.LUT R126, R7, UR26, R126, 0x96, !PT ;  /* 0x0000001a077e7c12 */ /* 0x000fe2000f8e967e */
[----:B------:R-:W-:Y:S02]  /*10e0*/  IMAD.MOV.U32 R5, RZ, RZ, RZ ;  /* 0x000000ffff057224 */ /* 0x000fe400078e00ff */
[----:B------:R-:W-:Y:S02]  /*10f0*/  IMAD R122, R9, -0x2daee0ad, RZ ;  /* 0xd2511f53097a7824 */ /* 0x000fe400078e02ff */
[----:B01234-:R-:W-:-:S07]  /*1100*/  IMAD R128, R6, -0x326172a9, RZ ;  /* 0xcd9e8d5706807824 */ /* 0x01ffce00078e02ff */
.L_x_19840:
[----:B------:R-:W0:Y:S01]  /*1110*/  S2R R252, SR_TID.X ;  /* 0x0000000000fc7919 */ /* 0x000e220000002100 */
[----:B-1----:R-:W1:Y:S01]  /*1120*/  @UP0 LDCU.64 UR4, c[0x0][0x3e0] ;  /* 0x00007c00ff0407ac */ /* 0x002e620008000a00 */
        /* <DEDUP_REMOVED lines=13> */
[----:B-----5:R-:W5:Y:S01]  /*1200*/  LDG.E.128 R8, desc[UR8][R8.64] ;  /* 0x0000000808087981 */ /* 0x020f62000c1e1d00 */
        /* <DEDUP_REMOVED lines=19> */
[----:B------:R-:W-:Y:S01]  /*1340*/  IMAD.U32 R49, RZ, RZ, UR7 ;  /* 0x00000007ff317e24 */ /* 0x000fe2000f8e00ff */
[----:B------:R-:W-:Y:S01]  /*1350*/  IADD3 R41, PT, PT, R41, -0x126145ec, RZ ;  /* 0xed9eba1429297810 */ /* 0x000fe20007ffe0ff */
[----:B------:R-:W-:Y:S01]  /*1360*/  IMAD.U32 R52, RZ, RZ, UR6 ;  /* 0x00000006ff347e24 */ /* 0x000fe2000f8e00ff */
[----:B------:R-:W-:Y:S01]  /*1370*/  @P2 LOP3.LUT R6, R6, 0x4, RZ, 0xfc, !PT ;  /* 0x0000000406062812 */ /* 0x000fe200078efcff */
[----:B------:R-:W-:Y:S01]  /*1380*/  IMAD.U32 R55, RZ, RZ, UR7 ;  /* 0x00000007ff377e24 */ /* 0x000fe2000f8e00ff */
[----:B------:R-:W-:Y:S01]  /*1390*/  IADD3 R44, PT, PT, R44, 0x76cf5d0a, RZ ;  /* 0x76cf5d0a2c2c7810 */ /* 0x000fe20007ffe0ff */
[----:B------:R-:W-:Y:S01]  /*13a0*/  IMAD.MOV.U32 R38, RZ, RZ, 0x3f800000 ;  /* 0x3f800000ff267424 */ /* 0x000fe200078e00ff */
[----:B------:R-:W-:Y:S01]  /*13b0*/  IADD3 R47, PT, PT, R47, -0x4498517b, RZ ;  /* 0xbb67ae852f2f7810 */ /* 0x000fe20007ffe0ff */
[----:B------:R-:W-:Y:S01]  /*13c0*/  IMAD.MOV.U32 R39, RZ, RZ, 0x2f800000 ;  /* 0x2f800000ff277424 */ /* 0x000fe200078e00ff */
[----:B------:R-:W-:Y:S01]  /*13d0*/  IADD3 R50, PT, PT, R50, 0x5384540f, RZ ;  /* 0x5384540f32327810 */ /* 0x000fe20007ffe0ff */
[----:B------:R-:W-:Y:S01]  /*13e0*/  VIADD R40, R40, 0x9e3779b9 ;  /* 0x9e3779b928287836 */ /* 0x000fe20000000000 */
[----:B------:R-:W-:Y:S01]  /*13f0*/  IADD3 R53, PT, PT, R53, 0x32370b8f, RZ ;  /* 0x32370b8f35357810 */ /* 0x000fe20007ffe0ff */
        /* <DEDUP_REMOVED lines=10> */
[----:B------:R-:W-:Y:S02]  /*14a0*/  VIADD R55, R55, 0x646e171e ;  /* 0x646e171e37377836 */ /* 0x000fe40000000000 */
[----:B------:R-:W-:Y:S01]  /*14b0*/  VIADD R57, R57, 0x78dde6e4 ;  /* 0x78dde6e439397836 */ /* 0x000fe20000000000 */
[----:B---3--:R-:W-:Y:S01]  /*14c0*/  @P1 SHF.L.U32 R38, R12, 0x10, RZ ;  /* 0x000000100c261819 */ /* 0x008fe200000006ff */
[----:B------:R-:W-:Y:S06]  /*14d0*/  @!P2 BRA `(.L_x_19020) ;  /* 0x000000280094a947 */ /* 0x000fec0003800000 */
        /* <DEDUP_REMOVED lines=14> */
.L_x_88292:
[----:B------:R-:W-:Y:S05]  /*15c0*/  BRX R16 -0x15d0                                        (*"BRANCH_TARGETS .L_x_88293,.L_x_88294,.L_x_88295"*) ;  /* 0xffffffe8108c7949 */ /* 0x000fea000383ffff */
.L_x_88295:
[----:B------:R-:W-:Y:S01]  /*15d0*/  VIADD R17, R129, 0x1 ;  /* 0x0000000181117836 */ /* 0x000fe20000000000 */
[----:B------:R-:W-:Y:S01]  /*15e0*/  MOV R7, R126 ;  /* 0x0000007e00077202 */ /* 0x000fe20000000f00 */
[----:B------:R-:W-:Y:S01]  /*15f0*/  IMAD.MOV.U32 R18, RZ, RZ, R122 ;  /* 0x000000ffff127224 */ /* 0x000fe200078e007a */
[----:B------:R-:W-:Y:S06]  /*1600*/  BRA `(.L_x_19022) ;  /* 0x0000000000ec7947 */ /* 0x000fec0003800000 */
.L_x_88293:
[----:B------:R-:W-:Y:S01]  /*1610*/  IMAD.MOV.U32 R18, RZ, RZ, R122 ;  /* 0x000000ffff127224 */ /* 0x000fe200078e007a */
[----:B------:R-:W-:Y:S01]  /*1620*/  MOV R7, R127 ;  /* 0x0000007f00077202 */ /* 0x000fe20000000f00 */
[----:B------:R-:W-:Y:S01]  /*1630*/  IMAD.MOV.U32 R17, RZ, RZ, 0x3 ;  /* 0x00000003ff117424 */ /* 0x000fe200078e00ff */
[----:B------:R-:W-:Y:S06]  /*1640*/  BRA `(.L_x_19022) ;  /* 0x0000000000dc7947 */ /* 0x000fec0003800000 */
.L_x_88294:
        /* <DEDUP_REMOVED lines=13> */
.L_x_19024:
[----:B------:R-:W-:Y:S05]  /*1720*/  BSYNC.RECONVERGENT B1 ;  /* 0x0000000000017941 */ /* 0x000fea0003800200 */
.L_x_19023:
        /* <DEDUP_REMOVED lines=41> */
.L_x_19022:
[----:B------:R-:W-:Y:S05]  /*19c0*/  BSYNC.RECONVERGENT B0 ;  /* 0x0000000000007941 */ /* 0x000fea0003800200 */
.L_x_19021:
[----:B------:R-:W-:Y:S01]  /*19d0*/  I2FP.F32.U32 R16, R7 ;  /* 0x0000000700107245 */ /* 0x000fe20000201000 */
[----:B-----5:R-:W-:Y:S01]  /*19e0*/  IMAD.U32 R7, R8, 0x10000, RZ ;  /* 0x0001000008077824 */ /* 0x020fe200078e00ff */
[----:B------:R-:W-:Y:S01]  /*19f0*/  MOV R59, UR15 ;  /* 0x0000000f003b7c02 */ /* 0x000fe20008000f00 */
[----:B------:R-:W-:Y:S01]  /*1a00*/  IMAD.U32 R58, RZ, RZ, UR16 ;  /* 0x00000010ff3a7e24 */ /* 0x000fe2000f8e00ff */
[----:B------:R-:W-:Y:S01]  /*1a10*/  ISETP.NE.AND P1, PT, R17, 0x1, PT ;  /* 0x000000011100780c */ /* 0x000fe20003f25270 */
[----:B------:R-:W-:Y:S01]  /*1a20*/  FFMA.FTZ R16, R16, R39, 1.1641532182693481445e-10 ;  /* 0x2f00000010107423 */ /* 0x000fe20000010027 */
[----:B------:R-:W-:Y:S01]  /*1a30*/  FMUL.FTZ R7, R7, R38 ;  /* 0x0000002607077220 */ /* 0x000fe20000410000 */
[----:B------:R-:W-:Y:S01]  /*1a40*/  BSSY.RECONVERGENT B0, `(.L_x_19025) ;  /* 0x000004e000007945 */ /* 0x000fe20003800200 */
[----:B------:R-:W-:Y:S01]  /*1a50*/  PRMT R8, R8, 0x7632, R8 ;  /* 0x0000763208087816 */ /* 0x000fe20000000008 */
[----:B------:R-:W-:Y:S02]  /*1a60*/  IMAD.MOV.U32 R21, RZ, RZ, 0x2 ;  /* 0x00000002ff157424 */ /* 0x000fe400078e00ff */
[----:B------:R-:W-:Y:S01]  /*1a70*/  FMUL.FTZ R7, R7, R58 ;  /* 0x0000003a07077220 */ /* 0x000fe20000410000 */
[----:B------:R-:W-:Y:S01]  /*1a80*/  FSETP.GTU.FTZ.AND P0, PT, R16, R59, PT ;  /* 0x0000003b1000720b */ /* 0x000fe20003f1c000 */
[C---:B------:R-:W-:Y:S01]  /*1a90*/  IMAD.U32 R16, R12.reuse, 0x10000, RZ ;  /* 0x000100000c107824 */ /* 0x040fe200078e00ff */
[----:B------:R-:W-:-:S02]  /*1aa0*/  PRMT R12, R12, 0x7632, R12 ;  /* 0x000076320c0c7816 */ /* 0x000fc4000000000c */
[----:B------:R-:W-:Y:S02]  /*1ab0*/  FSEL R7, R7, RZ, !P0 ;  /* 0x000000ff07077208 */ /* 0x000fe40004000000 */
[----:B------:R-:W-:Y:S02]  /*1ac0*/  PLOP3.LUT P0, PT, P0, PT, PT, 0x8, 0x80 ;  /* 0x000000000080781c */ /* 0x000fe4000070e170 */
[----:B------:R-:W-:Y:S01]  /*1ad0*/  MOV R19, R128 ;  /* 0x0000008000137202 */ /* 0x000fe20000000f00 */
[----:B------:R-:W-:Y:S01]  /*1ae0*/  FADD.FTZ R16, R7, R16 ;  /* 0x0000001007107221 */ /* 0x000fe20000010000 */
        /* <DEDUP_REMOVED lines=11> */
.L_x_19027:
        /* <DEDUP_REMOVED lines=13> */
.L_x_19029:
[----:B------:R-:W-:Y:S05]  /*1c70*/  BSYNC.RECONVERGENT B1 ;  /* 0x0000000000017941 */ /* 0x000fea0003800200 */
.L_x_19028:
        /* <DEDUP_REMOVED lines=42> */
.L_x_19026:
[----:B------:R-:W-:Y:S05]  /*1f20*/  BSYNC.RECONVERGENT B0 ;  /* 0x0000000000007941 */ /* 0x000fea0003800200 */
.L_x_19025:
        /* <DEDUP_REMOVED lines=24> */
.L_x_19032:
        /* <DEDUP_REMOVED lines=13> */
.L_x_19034:
[----:B------:R-:W-:Y:S05]  /*2180*/  BSYNC.RECONVERGENT B1 ;  /* 0x0000000000017941 */ /* 0x000fea0003800200 */
.L_x_19033:
        /* <DEDUP_REMOVED lines=42> */
.L_x_19031:
[----:B------:R-:W-:Y:S05]  /*2430*/  BSYNC.RECONVERGENT B0 ;  /* 0x0000000000007941 */ /* 0x000fea0003800200 */
.L_x_19030:
        /* <DEDUP_REMOVED lines=26> */
.L_x_19037:
        /* <DEDUP_REMOVED lines=13> */
.L_x_19039:
[----:B------:R-:W-:Y:S05]  /*26b0*/  BSYNC.RECONVERGENT B1 ;  /* 0x0000000000017941 */ /* 0x000fea0003800200 */
.L_x_19038:
        /* <DEDUP_REMOVED lines=42> */
.L_x_19036:
[----:B------:R-:W-:Y:S05]  /*2960*/  BSYNC.RECONVERGENT B0 ;  /* 0x0000000000007941 */ /* 0x000fea0003800200 */
.L_x_19035:
        /* <DEDUP_REMOVED lines=24> */
.L_x_19042:
        /* <DEDUP_REMOVED lines=13> */
.L_x_19044:
[----:B------:R-:W-:Y:S05]  /*2bc0*/  BSYNC.RECONVERGENT B1 ;  /* 0x0000000000017941 */ /* 0x000fea0003800200 */
.L_x_19043:
        /* <DEDUP_REMOVED lines=42> */
.L_x_19041:
[----:B------:R-:W-:Y:S05]  /*2e70*/  BSYNC.RECONVERGENT B0 ;  /* 0x0000000000007941 */ /* 0x000fea0003800200 */
.L_x_19040:
        /* <DEDUP_REMOVED lines=26> */
.L_x_19047:
        /* <DEDUP_REMOVED lines=13> */
.L_x_19049:
[----:B------:R-:W-:Y:S05]  /*30f0*/  BSYNC.RECONVERGENT B1 ;  /* 0x0000000000017941 */ /* 0x000fea0003800200 */
.L_x_19048:
        /* <DEDUP_REMOVED lines=43> */
.L_x_19046:
[----:B------:R-:W-:Y:S05]  /*33b0*/  BSYNC.RECONVERGENT B0 ;  /* 0x0000000000007941 */ /* 0x000fea0003800200 */
.L_x_19045:
        /* <DEDUP_REMOVED lines=24> */
.L_x_19052:
        /* <DEDUP_REMOVED lines=13> */
.L_x_19054:
[----:B------:R-:W-:Y:S05]  /*3610*/  BSYNC.RECONVERGENT B1 ;  /* 0x0000000000017941 */ /* 0x000fea0003800200 */
.L_x_19053:
        /* <DEDUP_REMOVED lines=43> */
.L_x_19051:
[----:B------:R-:W-:Y:S05]  /*38d0*/  BSYNC.RECONVERGENT B0 ;  /* 0x0000000000007941 */ /* 0x000fea0003800200 */
.L_x_19050:
        /* <DEDUP_REMOVED lines=8> */
[----:B------:R-:W-:Y:S02]  /*3960*/  IMAD.MOV.U32 R22, RZ, RZ, 0x2 ;  /* 0x00000002ff167424 */ /* 0x000fe400078e00ff */
[----:B------:R-:W-:Y:S01]  /*3970*/  FMUL.FTZ R17, R17, R58 ;  /* 0x0000003a11117220 */ /* 0x000fe20000410000 */
[----:B------:R-:W-:-:S04]  /*3980*/  FSETP.GTU.FTZ.AND P5, PT, R14, R59, PT ;  /* 0x0000003b0e00720b */ /* 0x000fc80003fbc000 */
[----:B------:R-:W-:Y:S02]  /*3990*/  FSEL R17, R17, RZ, !P5 ;  /* 0x000000ff11117208 */ /* 0x000fe40006800000 */
[----:B------:R-:W-:-:S03]  /*39a0*/  PLOP3.LUT P5, PT, P5, PT, PT, 0x8, 0x80 ;  /* 0x000000000080781c */ /* 0x000fc60002fae170 */
[----:B------:R-:W-:Y:S01]  /*39b0*/  FADD.FTZ R11, R17, R20 ;  /* 0x00000014110b7221 */ /* 0x000fe20000010000 */
        /* <DEDUP_REMOVED lines=12> */
.L_x_19057:
        /* <DEDUP_REMOVED lines=15> */
.L_x_19059:
[----:B------:R-:W-:Y:S05]  /*3b70*/  BSYNC.RECONVERGENT B1 ;  /* 0x0000000000017941 */ /* 0x000fea0003800200 */
.L_x_19058:
        /* <DEDUP_REMOVED lines=43> */
.L_x_19056:
[----:B------:R-:W-:Y:S05]  /*3e30*/  BSYNC.RECONVERGENT B0 ;  /* 0x0000000000007941 */ /* 0x000fea0003800200 */
.L_x_19055:
[----:B------:R-:W-:Y:S01]  /*3e40*/  I2FP.F32.U32 R14, R15 ;  /* 0x0000000f000e7245 */ /* 0x000fe20000201000 */
[----:B------:R-:W-:Y:S01]  /*3e50*/  IMAD.U32 R19, R19, 0x10000, RZ ;  /* 0x0001000013137824 */ /* 0x000fe200078e00ff */
[----:B------:R-:W-:Y:S01]  /*3e60*/  F2FP.BF16.F32.PACK_AB R10, R10, R13 ;  /* 0x0000000d0a0a723e */ /* 0x000fe200000010ff */
[----:B------:R-:W-:Y:S01]  /*3e70*/  IMAD.U32 R20, R17, 0x10000, RZ ;  /* 0x0001000011147824 */ /* 0x000fe200078e00ff */
[----:B------:R-:W-:Y:S01]  /*3e80*/  F2FP.BF16.F32.PACK_AB R9, R9, R12 ;  /* 0x0000000c0909723e */ /* 0x000fe200000010ff */
[----:B------:R-:W-:Y:S01]  /*3e90*/  FFMA.FTZ R14, R14, R39, 1.1641532182693481445e-10 ;  /* 0x2f0000000e0e7423 */ /* 0x000fe20000010027 */
[----:B------:R-:W-:Y:S01]  /*3ea0*/  FMUL.FTZ R19, R19, R38 ;  /* 0x0000002613137220 */ /* 0x000fe20000410000 */
[----:B------:R-:W-:-:S03]  /*3eb0*/  F2FP.BF16.F32.PACK_AB R8, R8, R16 ;  /* 0x000000100808723e */ /* 0x000fc600000010ff */
[----:B------:R-:W-:Y:S01]  /*3ec0*/  FMUL.FTZ R19, R19, R58 ;  /* 0x0000003a13137220 */ /* 0x000fe20000410000 */
[----:B------:R-:W-:-:S04]  /*3ed0*/  FSETP.GTU.FTZ.AND P6, PT, R14, R59, PT ;  /* 0x0000003b0e00720b */ /* 0x000fc80003fdc000 */
[----:B------:R-:W-:Y:S02]  /*3ee0*/  FSEL R19, R19, RZ, !P6 ;  /* 0x000000ff13137208 */ /* 0x000fe40007000000 */
[----:B------:R-:W-:-:S03]  /*3ef0*/  PLOP3.LUT P6, PT, P6, PT, PT, 0x8, 0x80 ;  /* 0x000000000080781c */ /* 0x000fc600037ce170 */
[----:B------:R-:W-:-:S05]  /*3f00*/  FADD.FTZ R37, R19, R20 ;  /* 0x0000001413257221 */ /* 0x000fca0000010000 */
[----:B------:R-:W-:Y:S01]  /*3f10*/  F2FP.BF16.F32.PACK_AB R11, R37, R11 ;  /* 0x0000000b250b723e */ /* 0x000fe200000010ff */
[----:B------:R-:W-:Y:S06]  /*3f20*/  BRA `(.L_x_19060) ;  /* 0x0000002800247947 */ /* 0x000fec0003800000 */
.L_x_19020:
        /* <DEDUP_REMOVED lines=16> */
.L_x_19063:
        /* <DEDUP_REMOVED lines=13> */
.L_x_19065:
[----:B------:R-:W-:Y:S05]  /*4100*/  BSYNC.RECONVERGENT B1 ;  /* 0x0000000000017941 */ /* 0x000fea0003800200 */
.L_x_19064:
        /* <DEDUP_REMOVED lines=41> */
.L_x_19062:
[----:B------:R-:W-:Y:S05]  /*43a0*/  BSYNC.RECONVERGENT B0 ;  /* 0x0000000000007941 */ /* 0x000fea0003800200 */
.L_x_19061:
[----:B------:R-:W-:Y:S01]  /*43b0*/  I2FP.F32.U32 R12, R7 ;  /* 0x00000007000c7245 */ /* 0x000fe20000201000 */
[----:B------:R-:W-:Y:S01]  /*43c0*/  IMAD.U32 R59, RZ, RZ, UR15 ;  /* 0x0000000fff3b7e24 */ /* 0x000fe2000f8e00ff */
[----:B-----5:R-:W-:Y:S01]  /*43d0*/  SHF.L.U32 R7, R8, 0x10, RZ ;  /* 0x0000001008077819 */ /* 0x020fe200000006ff */
[----:B------:R-:W-:Y:S01]  /*43e0*/  IMAD.U32 R58, RZ, RZ, UR16 ;  /* 0x00000010ff3a7e24 */ /* 0x000fe2000f8e00ff */
[----:B------:R-:W-:Y:S01]  /*43f0*/  ISETP.NE.AND P1, PT, R14, 0x1, PT ;  /* 0x000000010e00780c */ /* 0x000fe20003f25270 */
[----:B------:R-:W-:Y:S01]  /*4400*/  FFMA.FTZ R12, R12, R39, 1.1641532182693481445e-10 ;  /* 0x2f0000000c0c7423 */ /* 0x000fe20000010027 */
[----:B------:R-:W-:Y:S01]  /*4410*/  BSSY.RECONVERGENT B0, `(.L_x_19066) ;  /* 0x000004c000007945 */ /* 0x000fe20003800200 */
[----:B------:R-:W-:Y:S01]  /*4420*/  FMUL.FTZ R7, R7, R38 ;  /* 0x0000002607077220 */ /* 0x000fe20000410000 */
[----:B------:R-:W-:Y:S01]  /*4430*/  HFMA2 R15, -RZ, RZ, 0, 1.1920928955078125e-07 ;  /* 0x00000002ff0f7431 */ /* 0x000fe200000001ff */
[----:B------:R-:W-:Y:S01]  /*4440*/  PRMT R8, R8, 0x7632, R8 ;  /* 0x0000763208087816 */ /* 0x000fe20000000008 */
[----:B------:R-:W-:-:S02]  /*4450*/  IMAD.MOV.U32 R13, RZ, RZ, R128 ;  /* 0x000000ffff0d7224 */ /* 0x000fc400078e0080 */
        /* <DEDUP_REMOVED lines=15> */
.L_x_19068:
        /* <DEDUP_REMOVED lines=13> */
.L_x_19070:
[----:B------:R-:W-:Y:S05]  /*4620*/  BSYNC.RECONVERGENT B1 ;  /* 0x0000000000017941 */ /* 0x000fea0003800200 */
.L_x_19069:
        /* <DEDUP_REMOVED lines=42> */
.L_x_19067:
[----:B------:R-:W-:Y:S05]  /*48d0*/  BSYNC.RECONVERGENT B0 ;  /* 0x0000000000007941 */ /* 0x000fea0003800200 */
.L_x_19066:
        /* <DEDUP_REMOVED lines=22> */
.L_x_19073:
        /* <DEDUP_REMOVED lines=13> */
.L_x_19075:
[----:B------:R-:W-:Y:S05]  /*4b10*/  BSYNC.RECONVERGENT B1 ;  /* 0x0000000000017941 */ /* 0x000fea0003800200 */
.L_x_19074:
        /* <DEDUP_REMOVED lines=42> */
.L_x_19072:
[----:B------:R-:W-:Y:S05]  /*4dc0*/  BSYNC.RECONVERGENT B0 ;  /* 0x0000000000007941 */ /* 0x000fea0003800200 */
.L_x_19071:
        /* <DEDUP_REMOVED lines=23> */
.L_x_19078:
        /* <DEDUP_REMOVED lines=13> */
.L_x_19080:
[----:B------:R-:W-:Y:S05]  /*5010*/  BSYNC.RECONVERGENT B1 ;  /* 0x0000000000017941 */ /* 0x000fea0003800200 */
.L_x_19079:
        /* <DEDUP_REMOVED lines=42> */
.L_x_19077:
[----:B------:R-:W-:Y:S05]  /*52c0*/  BSYNC.RECONVERGENT B0 ;  /* 0x0000000000007941 */ /* 0x000fea0003800200 */
.L_x_19076:
        /* <DEDUP_REMOVED lines=22> */
.L_x_19083:
        /* <DEDUP_REMOVED lines=13> */
.L_x_19085:
[----:B------:R-:W-:Y:S05]  /*5500*/  BSYNC.RECONVERGENT B1 ;  /* 0x0000000000017941 */ /* 0x000fea0003800200 */
.L_x_19084:
        /* <DEDUP_REMOVED lines=42> */
.L_x_19082:
[----:B------:R-:W-:Y:S05]  /*57b0*/  BSYNC.RECONVERGENT B0 ;  /* 0x0000000000007941 */ /* 0x000fea0003800200 */
.L_x_19081:
        /* <DEDUP_REMOVED lines=23> */
.L_x_19088:
        /* <DEDUP_REMOVED lines=13> */
.L_x_19090:
[----:B------:R-:W-:Y:S05]  /*5a00*/  BSYNC.RECONVERGENT B1 ;  /* 0x0000000000017941 */ /* 0x000fea0003800200 */
.L_x_19089:
        /* <DEDUP_REMOVED lines=43> */
.L_x_19087:
[----:B------:R-:W-:Y:S05]  /*5cc0*/  BSYNC.RECONVERGENT B0 ;  /* 0x0000000000007941 */ /* 0x000fea0003800200 */
.L_x_19086:
        /* <DEDUP_REMOVED lines=22> */
.L_x_19093:
        /* <DEDUP_REMOVED lines=13> */
.L_x_19095:
[----:B------:R-:W-:Y:S05]  /*5f00*/  BSYNC.RECONVERGENT B1 ;  /* 0x0000000000017941 */ /* 0x000fea0003800200 */
.L_x_19094:
        /* <DEDUP_REMOVED lines=43> */
.L_x_19092:
[----:B------:R-:W-:Y:S05]  /*61c0*/  BSYNC.RECONVERGENT B0 ;  /* 0x0000000000007941 */ /* 0x000fea0003800200 */
.L_x_19091:
[----:B------:R-:W-:Y:S01]  /*61d0*/  I2FP.F32.U32 R16, R15 ;  /* 0x0000000f00107245 */ /* 0x000fe20000201000 */
[----:B------:R-:W-:Y:S01]  /*61e0*/  IMAD.U32 R15, R11, 0x10000, RZ ;  /* 0x000100000b0f7824 */ /* 0x000fe200078e00ff */
[----:B------:R-:W-:Y:S01]  /*61f0*/  ISETP.NE.AND P6, PT, R19, 0x1, PT ;  /* 0x000000011300780c */ /* 0x000fe20003fc5270 */
[----:B------:R-:W-:Y:S01]  /*6200*/  BSSY.RECONVERGENT B0, `(.L_x_19096) ;  /* 0x000004f000007945 */ /* 0x000fe20003800200 */
[----:B------:R-:W-:Y:S02]  /*6210*/  IMAD.MOV.U32 R22, RZ, RZ, 0x2 ;  /* 0x00000002ff167424 */ /* 0x000fe400078e00ff */
[----:B------:R-:W-:Y:S01]  /*6220*/  FFMA.FTZ R16, R16, R39, 1.1641532182693481445e-10 ;  /* 0x2f00000010107423 */ /* 0x000fe20000010027 */
[----:B------:R-:W-:Y:S01]  /*6230*/  FMUL.FTZ R17, R15, R38 ;  /* 0x000000260f117220 */ /* 0x000fe20000410000 */
[----:B------:R-:W-:-:S03]  /*6240*/  PRMT R15, R11, 0x7632, R15 ;  /* 0x000076320b0f7816 */ /* 0x000fc6000000000f */
        /* <DEDUP_REMOVED lines=15> */
.L_x_19098:
        /* <DEDUP_REMOVED lines=15> */
.L_x_19100:
[----:B------:R-:W-:Y:S05]  /*6430*/  BSYNC.RECONVERGENT B1 ;  /* 0x0000000000017941 */ /* 0x000fea0003800200 */
.L_x_19099:
        /* <DEDUP_REMOVED lines=43> */
.L_x_19097:
[----:B------:R-:W-:Y:S05]  /*66f0*/  BSYNC.RECONVERGENT B0 ;  /* 0x0000000000007941 */ /* 0x000fea0003800200 */
.L_x_19096:
        /* <DEDUP_REMOVED lines=12> */
.L_x_19060:
        /* <DEDUP_REMOVED lines=43> */
.L_x_19104:
        /* <DEDUP_REMOVED lines=13> */
.L_x_19106:
[----:B------:R-:W-:Y:S05]  /*6b40*/  BSYNC.RECONVERGENT B1 ;  /* 0x0000000000017941 */ /* 0x000fea0003800200 */
.L_x_19105:
        /* <DEDUP_REMOVED lines=42> */
.L_x_19103:
[----:B------:R-:W-:Y:S05]  /*6df0*/  BSYNC.RECONVERGENT B0 ;  /* 0x0000000000007941 */ /* 0x000fea0003800200 */
.L_x_19102:
[----:B------:R-:W-:Y:S01]  /*6e00*/  I2FP.F32.U32 R18, R17 ;  /* 0x0000001100127245 */ /* 0x000fe20000201000 */
[----:B-----5:R-:W-:Y:S01]  /*6e10*/  IMAD.U32 R17, R8, 0x10000, RZ ;  /* 0x0001000008117824 */ /* 0x020fe200078e00ff */
        /* <DEDUP_REMOVED lines=10> */
[----:B------:R-:W-:Y:S02]  /*6ec0*/  PLOP3.LUT P0, PT, P0, PT, PT, 0x8, 0x80 ;  /* 0x000000000080781c */ /* 0x000fe4000070e170 */
[----:B------:R-:W-:Y:S01]  /*6ed0*/  PRMT R12, R8, 0x7632, R12 ;  /* 0x00007632080c7816 */ /* 0x000fe2000000000c */
[----:B------:R-:W-:Y:S01]  /*6ee0*/  FADD.FTZ R17, R17, R18 ;  /* 0x0000001211117221 */ /* 0x000fe20000010000 */
[----:B------:R-:W-:-:S02]  /*6ef0*/  P2R R8, PR, RZ, 0x1 ;  /* 0x00000001ff087803 */ /* 0x000fc40000000000 */
[----:B------:R-:W-:Y:S02]  /*6f00*/  PRMT R19, R12, 0x7632, R19 ;  /* 0x000076320c137816 */ /* 0x000fe40000000013 */
        /* <DEDUP_REMOVED lines=10> */
.L_x_19109:
        /* <DEDUP_REMOVED lines=13> */
.L_x_19111:
[----:B------:R-:W-:Y:S05]  /*7080*/  BSYNC.RECONVERGENT B1 ;  /* 0x0000000000017941 */ /* 0x000fea0003800200 */
.L_x_19110:
        /* <DEDUP_REMOVED lines=43> */
.L_x_19108:
[----:B------:R-:W-:Y:S05]  /*7340*/  BSYNC.RECONVERGENT B0 ;  /* 0x0000000000007941 */ /* 0x000fea0003800200 */
.L_x_19107:
        /* <DEDUP_REMOVED lines=24> */
.L_x_19114:
        /* <DEDUP_REMOVED lines=13> */
.L_x_19116:
[----:B------:R-:W-:Y:S05]  /*75a0*/  BSYNC.RECONVERGENT B1 ;  /* 0x0000000000017941 */ /* 0x000fea0003800200 */
.L_x_19115:
        /* <DEDUP_REMOVED lines=43> */
.L_x_19113:
[----:B------:R-:W-:Y:S05]  /*7860*/  BSYNC.RECONVERGENT B0 ;  /* 0x0000000000007941 */ /* 0x000fea0003800200 */
.L_x_19112:
        /* <DEDUP_REMOVED lines=8> */
[----:B------:R-:W-:Y:S02]  /*78f0*/  PRMT R13, R13, 0x7632, R13 ;  /* 0x000076320d0d7816 */ /* 0x000fe4000000000d */
[----:B------:R-:W-:Y:S01]  /*7900*/  FSETP.GTU.FTZ.AND P1, PT, R20, R59, PT ;  /* 0x0000003b1400720b */ /* 0x000fe20003f3c000 */
[----:B------:R-:W-:-:S05]  /*7910*/  FMUL.FTZ R21, R21, R58 ;  /* 0x0000003a15157220 */ /* 0x000fca0000410000 */
[----:B------:R-:W-:Y:S02]  /*7920*/  FSEL R20, R21, RZ, !P1 ;  /* 0x000000ff15147208 */ /* 0x000fe40004800000 */
        /* <DEDUP_REMOVED lines=13> */
.L_x_19119:
        /* <DEDUP_REMOVED lines=13> */
.L_x_19121:
[----:B------:R-:W-:Y:S05]  /*7ad0*/  BSYNC.RECONVERGENT B1 ;  /* 0x0000000000017941 */ /* 0x000fea0003800200 */
.L_x_19120:
        /* <DEDUP_REMOVED lines=43> */
.L_x_19118:
[----:B------:R-:W-:Y:S05]  /*7d90*/  BSYNC.RECONVERGENT B0 ;  /* 0x0000000000007941 */ /* 0x000fea0003800200 */
.L_x_19117:
        /* <DEDUP_REMOVED lines=24> */
.L_x_19124:
        /* <DEDUP_REMOVED lines=13> */
.L_x_19126:
[----:B------:R-:W-:Y:S05]  /*7ff0*/  BSYNC.RECONVERGENT B1 ;  /* 0x0000000000017941 */ /* 0x000fea0003800200 */
.L_x_19125:
        /* <DEDUP_REMOVED lines=43> */
.L_x_19123:
[----:B------:R-:W-:Y:S05]  /*82b0*/  BSYNC.RECONVERGENT B0 ;  /* 0x0000000000007941 */ /* 0x000fea0003800200 */
.L_x_19122:
        /* <DEDUP_REMOVED lines=26> */
.L_x_19129:
        /* <DEDUP_REMOVED lines=13> */
.L_x_19131:
[----:B------:R-:W-:Y:S05]  /*8530*/  BSYNC.RECONVERGENT B1 ;  /* 0x0000000000017941 */ /* 0x000fea0003800200 */
.L_x_19130:
        /* <DEDUP_REMOVED lines=42> */
[----:B------:R-:W-:-:S07]  /*87e0*/  MOV R16, R24 ;  /* 0x0000001800107202 */ /* 0x000fce0000000f00 */
.L_x_19128:
[----:B------:R-:W-:Y:S05]  /*87f0*/  BSYNC.RECONVERGENT B0 ;  /* 0x0000000000007941 */ /* 0x000fea0003800200 */
.L_x_19127:
        /* <DEDUP_REMOVED lines=24> */
.L_x_19134:
        /* <DEDUP_REMOVED lines=13> */
.L_x_19136:
[----:B------:R-:W-:Y:S05]  /*8a50*/  BSYNC.RECONVERGENT B1 ;  /* 0x0000000000017941 */ /* 0x000fea0003800200 */
.L_x_19135:
        /* <DEDUP_REMOVED lines=43> */
.L_x_19133:
[----:B------:R-:W-:Y:S05]  /*8d10*/  BSYNC.RECONVERGENT B0 ;  /* 0x0000000000007941 */ /* 0x000fea0003800200 */
.L_x_19132:
        /* <DEDUP_REMOVED lines=8> */
[----:B------:R-:W-:Y:S01]  /*8da0*/  PRMT R67, R15, 0x7632, R67 ;  /* 0x000076320f437816 */ /* 0x000fe20000000043 */
[----:B------:R-:W-:Y:S02]  /*8db0*/  IMAD.MOV.U32 R15, RZ, RZ, R128 ;  /* 0x000000ffff0f7224 */ /* 0x000fe400078e0080 */
[----:B------:R-:W-:Y:S01]  /*8dc0*/  FMUL.FTZ R25, R25, R58 ;  /* 0x0000003a19197220 */ /* 0x000fe20000410000 */
[----:B------:R-:W-:-:S02]  /*8dd0*/  FSETP.GTU.FTZ.AND P5, PT, R14, R59, PT ;  /* 0x0000003b0e00720b */ /* 0x000fc40003fbc000 */
[----:B------:R-:W-:Y:S02]  /*8de0*/  MOV R29, 0x2 ;  /* 0x00000002001d7802 */ /* 0x000fe40000000f00 */
        /* <DEDUP_REMOVED lines=13> */
.L_x_19139:
        /* <DEDUP_REMOVED lines=15> */
.L_x_19141:
[----:B------:R-:W-:Y:S05]  /*8fb0*/  BSYNC.RECONVERGENT B1 ;  /* 0x0000000000017941 */ /* 0x000fea0003800200 */
.L_x_19140:
        /* <DEDUP_REMOVED lines=43> */
.L_x_19138:
[----:B------:R-:W-:Y:S05]  /*9270*/  BSYNC.RECONVERGENT B0 ;  /* 0x0000000000007941 */ /* 0x000fea0003800200 */
.L_x_19137:
        /* <DEDUP_REMOVED lines=8> */
[----:B------:R-:W-:Y:S02]  /*9300*/  F2FP.BF16.F32.PACK_AB R14, R10, R13 ;  /* 0x0000000d0a0e723e */ /* 0x000fe400000010ff */
[----:B------:R-:W-:Y:S02]  /*9310*/  F2FP.BF16.F32.PACK_AB R13, R9, R20 ;  /* 0x00000014090d723e */ /* 0x000fe400000010ff */
[----:B------:R-:W-:Y:S02]  /*9320*/  FSEL R15, R15, RZ, !P6 ;  /* 0x000000ff0f0f7208 */ /* 0x000fe40007000000 */
[----:B------:R-:W-:-:S03]  /*9330*/  PLOP3.LUT P6, PT, P6, PT, PT, 0x8, 0x80 ;  /* 0x000000000080781c */ /* 0x000fc600037ce170 */
[----:B------:R-:W-:-:S05]  /*9340*/  FADD.FTZ R28, R15, R28 ;  /* 0x0000001c0f1c7221 */ /* 0x000fca0000010000 */
[----:B------:R-:W-:Y:S01]  /*9350*/  F2FP.BF16.F32.PACK_AB R15, R28, R11 ;  /* 0x0000000b1c0f723e */ /* 0x000fe200000010ff */
[----:B------:R-:W-:Y:S06]  /*9360*/  BRA `(.L_x_19142) ;  /* 0x00000028002c7947 */ /* 0x000fec0003800000 */
.L_x_19101:
        /* <DEDUP_REMOVED lines=16> */
.L_x_19145:
        /* <DEDUP_REMOVED lines=13> */
.L_x_19147:
[----:B------:R-:W-:Y:S05]  /*9540*/  BSYNC.RECONVERGENT B1 ;  /* 0x0000000000017941 */ /* 0x000fea0003800200 */
.L_x_19146:
        /* <DEDUP_REMOVED lines=39> */
[----:B------:R-:W-:Y:S02]  /*97c0*/  LOP3.LUT R127, R45, R12, R17, 0x96, !PT ;  /* 0x0000000c2d7f7212 */ /* 0x000fe400078e9611 */
[----:B------:R-:W-:-:S07]  /*97d0*/  MOV R12, R18 ;  /* 0x00000012000c7202 */ /* 0x000fce0000000f00 */
.L_x_19144:
[----:B------:R-:W-:Y:S05]  /*97e0*/  BSYNC.RECONVERGENT B0 ;  /* 0x0000000000007941 */ /* 0x000fea0003800200 */
.L_x_19143:
[----:B------:R-:W-:Y:S01]  /*97f0*/  I2FP.F32.U32 R12, R12 ;  /* 0x0000000c000c7245 */ /* 0x000fe20000201000 */
[----:B-----5:R-:W-:Y:S01]  /*9800*/  IMAD.U32 R13, R8, 0x10000, RZ ;  /* 0x00010000080d7824 */ /* 0x020fe200078e00ff */
        /* <DEDUP_REMOVED lines=22> */
.L_x_19150:
        /* <DEDUP_REMOVED lines=13> */
.L_x_19152:
[----:B------:R-:W-:Y:S05]  /*9a40*/  BSYNC.RECONVERGENT B1 ;  /* 0x0000000000017941 */ /* 0x000fea0003800200 */
.L_x_19151:
        /* <DEDUP_REMOVED lines=43> */
.L_x_19149:
[----:B------:R-:W-:Y:S05]  /*9d00*/  BSYNC.RECONVERGENT B0 ;  /* 0x0000000000007941 */ /* 0x000fea0003800200 */
.L_x_19148:
        /* <DEDUP_REMOVED lines=8> */
[----:B------:R-:W-:-:S03]  /*9d90*/  FMUL.FTZ R13, R13, R58 ;  /* 0x0000003a0d0d7220 */ /* 0x000fc60000410000 */
[----:B------:R-:W-:Y:S02]  /*9da0*/  PLOP3.LUT P0, PT, P1, PT, PT, 0x8, 0x80 ;  /* 0x000000000080781c */ /* 0x000fe40000f0e170 */
[----:B------:R-:W-:Y:S01]  /*9db0*/  FSEL R15, R13, RZ, !P1 ;  /* 0x000000ff0d0f7208 */ /* 0x000fe20004800000 */
        /* <DEDUP_REMOVED lines=11> */
.L_x_19155:
        /* <DEDUP_REMOVED lines=13> */
.L_x_19157:
[----:B------:R-:W-:Y:S05]  /*9f40*/  BSYNC.RECONVERGENT B1 ;  /* 0x0000000000017941 */ /* 0x000fea0003800200 */
.L_x_19156:
        /* <DEDUP_REMOVED lines=43> */
.L_x_19154:
[----:B------:R-:W-:Y:S05]  /*a200*/  BSYNC.RECONVERGENT B0 ;  /* 0x0000000000007941 */ /* 0x000fea0003800200 */
.L_x_19153:
        /* <DEDUP_REMOVED lines=23> */
.L_x_19160:
        /* <DEDUP_REMOVED lines=13> */
.L_x_19162:
[----:B------:R-:W-:Y:S05]  /*a450*/  BSYNC.RECONVERGENT B1 ;  /* 0x0000000000017941 */ /* 0x000fea0003800200 */
.L_x_19161:
        /* <DEDUP_REMOVED lines=43> */
.L_x_19159:
[----:B------:R-:W-:Y:S05]  /*a710*/  BSYNC.RECONVERGENT B0 ;  /* 0x0000000000007941 */ /* 0x000fea0003800200 */
.L_x_19158:
        /* <DEDUP_REMOVED lines=22> */
.L_x_19165:
        /* <DEDUP_REMOVED lines=13> */
.L_x_19167:
[----:B------:R-:W-:Y:S05]  /*a950*/  BSYNC.RECONVERGENT B1 ;  /* 0x0000000000017941 */ /* 0x000fea0003800200 */
.L_x_19166:
        /* <DEDUP_REMOVED lines=43> */
.L_x_19164:
[----:B------:R-:W-:Y:S05]  /*ac10*/  BSYNC.RECONVERGENT B0 ;  /* 0x0000000000007941 */ /* 0x000fea0003800200 */
.L_x_19163:
        /* <DEDUP_REMOVED lines=23> */
.L_x_19170:
        /* <DEDUP_REMOVED lines=13> */
.L_x_19172:
[----:B------:R-:W-:Y:S05]  /*ae60*/  BSYNC.RECONVERGENT B1 ;  /* 0x0000000000017941 */ /* 0x000fea0003800200 */
.L_x_19171:
        /* <DEDUP_REMOVED lines=43> */
.L_x_19169:
[----:B------:R-:W-:Y:S05]  /*b120*/  BSYNC.RECONVERGENT B0 ;  /* 0x0000000000007941 */ /* 0x000fea0003800200 */
.L_x_19168:
        /* <DEDUP_REMOVED lines=22> */
.L_x_19175:
        /* <DEDUP_REMOVED lines=13> */
.L_x_19177:
[----:B------:R-:W-:Y:S05]  /*b360*/  BSYNC.RECONVERGENT B1 ;  /* 0x0000000000017941 */ /* 0x000fea0003800200 */
.L_x_19176:
        /* <DEDUP_REMOVED lines=43> */
.L_x_19174:
[----:B------:R-:W-:Y:S05]  /*b620*/  BSYNC.RECONVERGENT B0 ;  /* 0x0000000000007941 */ /* 0x000fea0003800200 */
.L_x_19173:
        /* <DEDUP_REMOVED lines=23> */
.L_x_19180:
        /* <DEDUP_REMOVED lines=15> */
.L_x_19182:
[----:B------:R-:W-:Y:S05]  /*b890*/  BSYNC.RECONVERGENT B1 ;  /* 0x0000000000017941 */ /* 0x000fea0003800200 */
.L_x_19181:
        /* <DEDUP_REMOVED lines=43> */
.L_x_19179:
[----:B------:R-:W-:Y:S05]  /*bb50*/  BSYNC.RECONVERGENT B0 ;  /* 0x0000000000007941 */ /* 0x000fea0003800200 */
.L_x_19178:
[----:B------:R-:W-:Y:S02]  /*bb60*/  I2FP.F32.U32 R24, R25 ;  /* 0x0000001900187245 */ /* 0x000fe40000201000 */
[----:B------:R-:W-:Y:S02]  /*bb70*/  SHF.L.U32 R17, R17, 0x10, RZ ;  /* 0x0000001011117819 */ /* 0x000fe400000006ff */
[----:B------:R-:W-:Y:S01]  /*bb80*/  F2FP.BF16.F32.PACK_AB R12, R15, R12 ;  /* 0x0000000c0f0c723e */ /* 0x000fe200000010ff */
[----:B------:R-:W-:Y:S01]  /*bb90*/  FFMA.FTZ R24, R24, R39, 1.1641532182693481445e-10 ;  /* 0x2f00000018187423 */ /* 0x000fe20000010027 */
[----:B------:R-:W-:Y:S01]  /*bba0*/  F2FP.BF16.F32.PACK_AB R14, R10, R14 ;  /* 0x0000000e0a0e723e */ /* 0x000fe200000010ff */
[----:B------:R-:W-:Y:S01]  /*bbb0*/  FMUL.FTZ R17, R17, R38 ;  /* 0x0000002611117220 */ /* 0x000fe20000410000 */
[----:B------:R-:W-:Y:S02]  /*bbc0*/  F2FP.BF16.F32.PACK_AB R13, R9, R13 ;  /* 0x0000000d090d723e */ /* 0x000fe400000010ff */
[----:B------:R-:W-:Y:S01]  /*bbd0*/  FSETP.GTU.FTZ.AND P6, PT, R24, R59, PT ;  /* 0x0000003b1800720b */ /* 0x000fe20003fdc000 */
[----:B------:R-:W-:-:S05]  /*bbe0*/  FMUL.FTZ R17, R17, R58 ;  /* 0x0000003a11117220 */ /* 0x000fca0000410000 */
[----:B------:R-:W-:Y:S02]  /*bbf0*/  FSEL R28, R17, RZ, !P6 ;  /* 0x000000ff111c7208 */ /* 0x000fe40007000000 */
[----:B------:R-:W-:Y:S02]  /*bc00*/  PLOP3.LUT P6, PT, P6, PT, PT, 0x8, 0x80 ;  /* 0x000000000080781c */ /* 0x000fe400037ce170 */
[----:B------:R-:W-:-:S11]  /*bc10*/  F2FP.BF16.F32.PACK_AB R15, R28, R11 ;  /* 0x0000000b1c0f723e */ /* 0x000fd600000010ff */
.L_x_19142:
        /* <DEDUP_REMOVED lines=41> */
.L_x_19186:
        /* <DEDUP_REMOVED lines=13> */
.L_x_19188:
[----:B------:R-:W-:Y:S05]  /*bf80*/  BSYNC.RECONVERGENT B1 ;  /* 0x0000000000017941 */ /* 0x000fea0003800200 */
.L_x_19187:
        /* <DEDUP_REMOVED lines=42> */
[----:B------:R-:W-:-:S07]  /*c230*/  IMAD.MOV.U32 R24, RZ, RZ, R10 ;  /* 0x000000ffff187224 */ /* 0x000fce00078e000a */
.L_x_19185:
[----:B------:R-:W-:Y:S05]  /*c240*/  BSYNC.RECONVERGENT B0 ;  /* 0x0000000000007941 */ /* 0x000fea0003800200 */
.L_x_19184:
[----:B------:R-:W-:Y:S01]  /*c250*/  I2FP.F32.U32 R10, R9 ;  /* 0x00000009000a7245 */ /* 0x000fe20000201000 */
[----:B-----5:R-:W-:Y:S01]  /*c260*/  IMAD.U32 R9, R12, 0x10000, RZ ;  /* 0x000100000c097824 */ /* 0x020fe200078e00ff */
[----:B------:R-:W-:Y:S01]  /*c270*/  ISETP.NE.AND P1, PT, R25, 0x1, PT ;  /* 0x000000011900780c */ /* 0x000fe20003f25270 */
[----:B------:R-:W-:Y:S01]  /*c280*/  BSSY.RECONVERGENT B0, `(.L_x_19189) ;  /* 0x0000050000007945 */ /* 0x000fe20003800200 */
[----:B------:R-:W-:Y:S02]  /*c290*/  HFMA2 R29, -RZ, RZ, 0, 1.1920928955078125e-07 ;  /* 0x00000002ff1d7431 */ /* 0x000fe400000001ff */
[----:B------:R-:W-:Y:S01]  /*c2a0*/  FFMA.FTZ R10, R10, R39, 1.1641532182693481445e-10 ;  /* 0x2f0000000a0a7423 */ /* 0x000fe20000010027 */
[----:B------:R-:W-:Y:S01]  /*c2b0*/  FMUL.FTZ R9, R9, R38 ;  /* 0x0000002609097220 */ /* 0x000fe20000410000 */
[----:B------:R-:W-:Y:S01]  /*c2c0*/  PRMT R12, R12, 0x7632, R12 ;  /* 0x000076320c0c7816 */ /* 0x000fe2000000000c */
[----:B------:R-:W-:Y:S01]  /*c2d0*/  IMAD.MOV.U32 R11, RZ, RZ, R128 ;  /* 0x000000ffff0b7224 */ /* 0x000fe200078e0080 */
[----:B------:R-:W-:Y:S01]  /*c2e0*/  PRMT R16, R64, 0x7632, R16 ;  /* 0x0000763240107816 */ /* 0x000fe20000000010 */
[----:B------:R-:W-:Y:S01]  /*c2f0*/  FMUL.FTZ R9, R9, R58 ;  /* 0x0000003a09097220 */ /* 0x000fe20000410000 */
[----:B------:R-:W-:Y:S01]  /*c300*/  FSETP.GTU.FTZ.AND P0, PT, R10, R59, PT ;  /* 0x0000003b0a00720b */ /* 0x000fe20003f1c000 */
[----:B------:R-:W-:-:S03]  /*c310*/  IMAD.U32 R10, R64, 0x10000, RZ ;  /* 0x00010000400a7824 */ /* 0x000fc600078e00ff */
[----:B------:R-:W-:Y:S02]  /*c320*/  FSEL R9, R9, RZ, !P0 ;  /* 0x000000ff09097208 */ /* 0x000fe40004000000 */
[----:B------:R-:W-:-:S03]  /*c330*/  PLOP3.LUT P0, PT, P0, PT, PT, 0x8, 0x80 ;  /* 0x000000000080781c */ /* 0x000fc6000070e170 */
[----:B------:R-:W-:Y:S01]  /*c340*/  FADD.FTZ R9, R9, R10 ;  /* 0x0000000a09097221 */ /* 0x000fe20000010000 */
        /* <DEDUP_REMOVED lines=10> */
.L_x_19191:
        /* <DEDUP_REMOVED lines=13> */
.L_x_19193:
[----:B------:R-:W-:Y:S05]  /*c4c0*/  BSYNC.RECONVERGENT B1 ;  /* 0x0000000000017941 */ /* 0x000fea0003800200 */
.L_x_19192:
        /* <DEDUP_REMOVED lines=43> */
.L_x_19190:
[----:B------:R-:W-:Y:S05]  /*c780*/  BSYNC.RECONVERGENT B0 ;  /* 0x0000000000007941 */ /* 0x000fea0003800200 */
.L_x_19189:
        /* <DEDUP_REMOVED lines=23> */
.L_x_19196:
        /* <DEDUP_REMOVED lines=13> */
.L_x_19198:
[----:B------:R-:W-:Y:S05]  /*c9d0*/  BSYNC.RECONVERGENT B1 ;  /* 0x0000000000017941 */ /* 0x000fea0003800200 */
.L_x_19197:
        /* <DEDUP_REMOVED lines=43> */
.L_x_19195:
[----:B------:R-:W-:Y:S05]  /*cc90*/  BSYNC.RECONVERGENT B0 ;  /* 0x0000000000007941 */ /* 0x000fea0003800200 */
.L_x_19194:
        /* <DEDUP_REMOVED lines=25> */
.L_x_19201:
        /* <DEDUP_REMOVED lines=13> */
.L_x_19203:
[----:B------:R-:W-:Y:S05]  /*cf00*/  BSYNC.RECONVERGENT B1 ;  /* 0x0000000000017941 */ /* 0x000fea0003800200 */
.L_x_19202:
        /* <DEDUP_REMOVED lines=43> */
.L_x_19200:
[----:B------:R-:W-:Y:S05]  /*d1c0*/  BSYNC.RECONVERGENT B0 ;  /* 0x0000000000007941 */ /* 0x000fea0003800200 */
.L_x_19199:
        /* <DEDUP_REMOVED lines=23> */
.L_x_19206:
        /* <DEDUP_REMOVED lines=13> */
.L_x_19208:
[----:B------:R-:W-:Y:S05]  /*d410*/  BSYNC.RECONVERGENT B1 ;  /* 0x0000000000017941 */ /* 0x000fea0003800200 */
.L_x_19207:
        /* <DEDUP_REMOVED lines=43> */
.L_x_19205:
[----:B------:R-:W-:Y:S05]  /*d6d0*/  BSYNC.RECONVERGENT B0 ;  /* 0x0000000000007941 */ /* 0x000fea0003800200 */
.L_x_19204:
        /* <DEDUP_REMOVED lines=11> */
[----:B------:R-:W-:Y:S02]  /*d790*/  SHF.L.U32 R16, R66, 0x10, RZ ;  /* 0x0000001042107819 */ /* 0x000fe400000006ff */
[----:B------:R-:W-:Y:S02]  /*d7a0*/  FSEL R13, R13, RZ, !P3 ;  /* 0x000000ff0d0d7208 */ /* 0x000fe40005800000 */
        /* <DEDUP_REMOVED lines=12> */
.L_x_19211:
        /* <DEDUP_REMOVED lines=13> */
.L_x_19213:
[----:B------:R-:W-:Y:S05]  /*d940*/  BSYNC.RECONVERGENT B1 ;  /* 0x0000000000017941 */ /* 0x000fea0003800200 */
.L_x_19212:
        /* <DEDUP_REMOVED lines=42> */
[----:B------:R-:W-:-:S07]  /*dbf0*/  IMAD.MOV.U32 R65, RZ, RZ, RZ ;  /* 0x000000ffff417224 */ /* 0x000fce00078e00ff */
.L_x_19210:
[----:B------:R-:W-:Y:S05]  /*dc00*/  BSYNC.RECONVERGENT B0 ;  /* 0x0000000000007941 */ /* 0x000fea0003800200 */
.L_x_19209:
        /* <DEDUP_REMOVED lines=23> */
.L_x_19216:
        /* <DEDUP_REMOVED lines=13> */
.L_x_19218:
[----:B------:R-:W-:Y:S05]  /*de50*/  BSYNC.RECONVERGENT B1 ;  /* 0x0000000000017941 */ /* 0x000fea0003800200 */
.L_x_19217:
        /* <DEDUP_REMOVED lines=40> */
[----:B------:R-:W-:Y:S02]  /*e0e0*/  IMAD.MOV.U32 R24, RZ, RZ, R64 ;  /* 0x000000ffff187224 */ /* 0x000fe400078e0040 */
[----:B------:R-:W-:Y:S01]  /*e0f0*/  HFMA2 R64, -RZ, RZ, 0, 0 ;  /* 0x00000000ff407431 */ /* 0x000fe200000001ff */
[----:B------:R-:W-:-:S07]  /*e100*/  LOP3.LUT R127, R45, R68, R65, 0x96, !PT ;  /* 0x000000442d7f7212 */ /* 0x000fce00078e9641 */
.L_x_19215:
[----:B------:R-:W-:Y:S05]  /*e110*/  BSYNC.RECONVERGENT B0 ;  /* 0x0000000000007941 */ /* 0x000fea0003800200 */
.L_x_19214:
        /* <DEDUP_REMOVED lines=14> */
[--C-:B------:R-:W-:Y:S01]  /*e200*/  FADD.FTZ R25, R25, R16.reuse ;  /* 0x0000001019197221 */ /* 0x100fe20000010000 */
[----:B------:R-:W-:-:S03]  /*e210*/  PRMT R16, R15, 0x7632, R16 ;  /* 0x000076320f107816 */ /* 0x000fc60000000010 */
        /* <DEDUP_REMOVED lines=10> */
.L_x_19221:
        /* <DEDUP_REMOVED lines=15> */
.L_x_19223:
[----:B------:R-:W-:Y:S05]  /*e3b0*/  BSYNC.RECONVERGENT B1 ;  /* 0x0000000000017941 */ /* 0x000fea0003800200 */
.L_x_19222:
        /* <DEDUP_REMOVED lines=43> */
.L_x_19220:
[----:B------:R-:W-:Y:S05]  /*e670*/  BSYNC.RECONVERGENT B0 ;  /* 0x0000000000007941 */ /* 0x000fea0003800200 */
.L_x_19219:
[----:B------:R-:W-:Y:S02]  /*e680*/  I2FP.F32.U32 R64, R65 ;  /* 0x0000004100407245 */ /* 0x000fe40000201000 */
[----:B------:R-:W-:Y:S01]  /*e690*/  SHF.L.U32 R65, R16, 0x10, RZ ;  /* 0x0000001010417819 */ /* 0x000fe200000006ff */
[----:B------:R-:W-:Y:S01]  /*e6a0*/  IMAD.U32 R16, R29, 0x10000, RZ ;  /* 0x000100001d107824 */ /* 0x000fe200078e00ff */
[----:B------:R-:W-:Y:S01]  /*e6b0*/  F2FP.BF16.F32.PACK_AB R66, R14, R13 ;  /* 0x0000000d0e42723e */ /* 0x000fe200000010ff */
        /* <DEDUP_REMOVED lines=8> */
[----:B------:R-:W-:-:S04]  /*e740*/  F2FP.BF16.F32.PACK_AB R65, R12, R11 ;  /* 0x0000000b0c41723e */ /* 0x000fc800000010ff */
[----:B------:R-:W-:Y:S01]  /*e750*/  F2FP.BF16.F32.PACK_AB R67, R16, R25 ;  /* 0x000000191043723e */ /* 0x000fe200000010ff */
[----:B------:R-:W-:Y:S06]  /*e760*/  BRA `(.L_x_19224) ;  /* 0x0000002800187947 */ /* 0x000fec0003800000 */
.L_x_19183:
        /* <DEDUP_REMOVED lines=16> */
.L_x_19227:
        /* <DEDUP_REMOVED lines=13> */
.L_x_19229:
[----:B------:R-:W-:Y:S05]  /*e940*/  BSYNC.RECONVERGENT B1 ;  /* 0x0000000000017941 */ /* 0x000fea0003800200 */
.L_x_19228:
[----:B-1----:R-:W-:Y:S01]  /*e950*/  IMAD.WIDE.U32 R66, R0, -0x326172a9, RZ ;  /* 0xcd9e8d5700427825 */ /* 0x002fe200078e00ff */
        /* <DEDUP_REMOVED lines=42> */
.L_x_19226:
[----:B------:R-:W-:Y:S05]  /*ec00*/  BSYNC.RECONVERGENT B0 ;  /* 0x0000000000007941 */ /* 0x000fea0003800200 */
.L_x_19225:
[----:B-1----:R-:W-:Y:S01]  /*ec10*/  I2FP.F32.U32 R10, R9 ;  /* 0x00000009000a7245 */ /* 0x002fe20000201000 */
[C---:B-----5:R-:W-:Y:S01]  /*ec20*/  IMAD.U32 R9, R12.reuse, 0x10000, RZ ;  /* 0x000100000c097824 */ /* 0x060fe200078e00ff */
[----:B------:R-:W-:Y:S01]  /*ec30*/  ISETP.NE.AND P1, PT, R25, 0x1, PT ;  /* 0x000000011900780c */ /* 0x000fe20003f25270 */
[----:B------:R-:W-:Y:S01]  /*ec40*/  BSSY.RECONVERGENT B0, `(.L_x_19230) ;  /* 0x000004d000007945 */ /* 0x000fe20003800200 */
[----:B------:R-:W-:Y:S01]  /*ec50*/  PRMT R12, R12, 0x7632, R12 ;  /* 0x000076320c0c7816 */ /* 0x000fe2000000000c */
[----:B------:R-:W-:Y:S01]  /*ec60*/  FFMA.FTZ R10, R10, R39, 1.1641532182693481445e-10 ;  /* 0x2f0000000a0a7423 */ /* 0x000fe20000010027 */
[----:B------:R-:W-:Y:S01]  /*ec70*/  FMUL.FTZ R9, R9, R38 ;  /* 0x0000002609097220 */ /* 0x000fe20000410000 */
[----:B------:R-:W-:Y:S01]  /*ec80*/  IMAD.MOV.U32 R16, RZ, RZ, 0x2 ;  /* 0x00000002ff107424 */ /* 0x000fe200078e00ff */
[----:B------:R-:W-:Y:S02]  /*ec90*/  MOV R11, R128 ;  /* 0x00000080000b7202 */ /* 0x000fe40000000f00 */
[----:B------:R-:W-:Y:S01]  /*eca0*/  FSETP.GTU.FTZ.AND P0, PT, R10, R59, PT ;  /* 0x0000003b0a00720b */ /* 0x000fe20003f1c000 */
[----:B------:R-:W-:-:S03]  /*ecb0*/  FMUL.FTZ R9, R9, R58 ;  /* 0x0000003a09097220 */ /* 0x000fc60000410000 */
[----:B------:R-:W-:Y:S02]  /*ecc0*/  PLOP3.LUT P2, PT, P0, PT, PT, 0x8, 0x80 ;  /* 0x000000000080781c */ /* 0x000fe4000074e170 */
[----:B------:R-:W-:Y:S02]  /*ecd0*/  FSEL R9, R9, RZ, !P0 ;  /* 0x000000ff09097208 */ /* 0x000fe40004000000 */
[----:B------:R-:W-:Y:S01]  /*ece0*/  P2R R17, PR, RZ, 0x4 ;  /* 0x00000004ff117803 */ /* 0x000fe20000000000 */
        /* <DEDUP_REMOVED lines=9> */
.L_x_19232:
        /* <DEDUP_REMOVED lines=13> */
.L_x_19234:
[----:B------:R-:W-:Y:S05]  /*ee50*/  BSYNC.RECONVERGENT B1 ;  /* 0x0000000000017941 */ /* 0x000fea0003800200 */
.L_x_19233:
        /* <DEDUP_REMOVED lines=43> */
.L_x_19231:
[----:B------:R-:W-:Y:S05]  /*f110*/  BSYNC.RECONVERGENT B0 ;  /* 0x0000000000007941 */ /* 0x000fea0003800200 */
.L_x_19230:
        /* <DEDUP_REMOVED lines=21> */
.L_x_19237:
        /* <DEDUP_REMOVED lines=13> */
.L_x_19239:
[----:B------:R-:W-:Y:S05]  /*f340*/  BSYNC.RECONVERGENT B1 ;  /* 0x0000000000017941 */ /* 0x000fea0003800200 */
.L_x_19238:
        /* <DEDUP_REMOVED lines=43> */
.L_x_19236:
[----:B------:R-:W-:Y:S05]  /*f600*/  BSYNC.RECONVERGENT B0 ;  /* 0x0000000000007941 */ /* 0x000fea0003800200 */
.L_x_19235:
[----:B------:R-:W-:Y:S01]  /*f610*/  ISETP.NE.AND P3, PT, R25, 0x1, PT ;  /* 0x000000011900780c */ /* 0x000fe20003f65270 */
[----:B------:R-:W-:Y:S01]  /*f620*/  BSSY.RECONVERGENT B0, `(.L_x_19240) ;  /* 0x000004e000007945 */ /* 0x000fe20003800200 */
[----:B------:R-:W-:Y:S01]  /*f630*/  I2FP.F32.U32 R12, R11 ;  /* 0x0000000b000c7245 */ /* 0x000fe20000201000 */
[C---:B------:R-:W-:Y:S01]  /*f640*/  IMAD.U32 R11, R13.reuse, 0x10000, RZ ;  /* 0x000100000d0b7824 */ /* 0x040fe200078e00ff */
[----:B------:R-:W-:Y:S01]  /*f650*/  PRMT R16, R13, 0x7632, R16 ;  /* 0x000076320d107816 */ /* 0x000fe20000000010 */
[----:B------:R-:W-:Y:S01]  /*f660*/  IMAD.MOV.U32 R29, RZ, RZ, 0x2 ;  /* 0x00000002ff1d7424 */ /* 0x000fe200078e00ff */
[----:B------:R-:W-:Y:S01]  /*f670*/  MOV R13, R128 ;  /* 0x00000080000d7202 */ /* 0x000fe20000000f00 */
[----:B------:R-:W-:Y:S01]  /*f680*/  FFMA.FTZ R12, R12, R39, 1.1641532182693481445e-10 ;  /* 0x2f0000000c0c7423 */ /* 0x000fe20000010027 */
[----:B------:R-:W-:-:S04]  /*f690*/  FMUL.FTZ R11, R11, R38 ;  /* 0x000000260b0b7220 */ /* 0x000fc80000410000 */
[----:B------:R-:W-:Y:S01]  /*f6a0*/  FMUL.FTZ R11, R11, R58 ;  /* 0x0000003a0b0b7220 */ /* 0x000fe20000410000 */
        /* <DEDUP_REMOVED lines=12> */
.L_x_19242:
        /* <DEDUP_REMOVED lines=13> */
.L_x_19244:
[----:B------:R-:W-:Y:S05]  /*f840*/  BSYNC.RECONVERGENT B1 ;  /* 0x0000000000017941 */ /* 0x000fea0003800200 */
.L_x_19243:
        /* <DEDUP_REMOVED lines=43> */
.L_x_19241:
[----:B------:R-:W-:Y:S05]  /*fb00*/  BSYNC.RECONVERGENT B0 ;  /* 0x0000000000007941 */ /* 0x000fea0003800200 */
.L_x_19240:
        /* <DEDUP_REMOVED lines=21> */
.L_x_19247:
        /* <DEDUP_REMOVED lines=13> */
.L_x_19249:
[----:B------:R-:W-:Y:S05]  /*fd30*/  BSYNC.RECONVERGENT B1 ;  /* 0x0000000000017941 */ /* 0x000fea0003800200 */
.L_x_19248:
        /* <DEDUP_REMOVED lines=43> */
.L_x_19246:
[----:B------:R-:W-:Y:S05]  /*fff0*/  BSYNC.RECONVERGENT B0 ;  /* 0x0000000000007941 */ /* 0x000fea0003800200 */
.L_x_19245:
        /* <DEDUP_REMOVED lines=22> */
.L_x_19252:
        /* <DEDUP_REMOVED lines=13> */
.L_x_19254:
[----:B------:R-:W-:Y:S05]  /*10230*/  BSYNC.RECONVERGENT B1 ;  /* 0x0000000000017941 */ /* 0x000fea0003800200 */
.L_x_19253:
        /* <DEDUP_REMOVED lines=43> */
.L_x_19251:
[----:B------:R-:W-:Y:S05]  /*104f0*/  BSYNC.RECONVERGENT B0 ;  /* 0x0000000000007941 */ /* 0x000fea0003800200 */
.L_x_19250:
        /* <DEDUP_REMOVED lines=21> */
.L_x_19257:
        /* <DEDUP_REMOVED lines=13> */
.L_x_19259:
[----:B------:R-:W-:Y:S05]  /*10720*/  BSYNC.RECONVERGENT B1 ;  /* 0x0000000000017941 */ /* 0x000fea0003800200 */
.L_x_19258:
        /* <DEDUP_REMOVED lines=43> */
.L_x_19256:
[----:B------:R-:W-:Y:S05]  /*109e0*/  BSYNC.RECONVERGENT B0 ;  /* 0x0000000000007941 */ /* 0x000fea0003800200 */
.L_x_19255:
        /* <DEDUP_REMOVED lines=22> */
.L_x_19262:
        /* <DEDUP_REMOVED lines=15> */
.L_x_19264:
[----:B------:R-:W-:Y:S05]  /*10c40*/  BSYNC.RECONVERGENT B1 ;  /* 0x0000000000017941 */ /* 0x000fea0003800200 */
.L_x_19263:
        /* <DEDUP_REMOVED lines=42> */
[----:B------:R-:W-:-:S07]  /*10ef0*/  IMAD.MOV.U32 R24, RZ, RZ, R64 ;  /* 0x000000ffff187224 */ /* 0x000fce00078e0040 */
.L_x_19261:
[----:B------:R-:W-:Y:S05]  /*10f00*/  BSYNC.RECONVERGENT B0 ;  /* 0x0000000000007941 */ /* 0x000fea0003800200 */
.L_x_19260:
        /* <DEDUP_REMOVED lines=12> */
.L_x_19224:
        /* <DEDUP_REMOVED lines=20> */
[----:B------:R-:W5:Y:S01]  /*11110*/  LDG.E.128 R68, desc[UR8][R68.64] ;  /* 0x0000000844447981 */ /* 0x000f62000c1e1d00 */
        /* <DEDUP_REMOVED lines=20> */
.L_x_19268:
        /* <DEDUP_REMOVED lines=13> */
.L_x_19270:
[----:B------:R-:W-:Y:S05]  /*11330*/  BSYNC.RECONVERGENT B1 ;  /* 0x0000000000017941 */ /* 0x000fea0003800200 */
.L_x_19269:
        /* <DEDUP_REMOVED lines=43> */
.L_x_19267:
[----:B------:R-:W-:Y:S05]  /*115f0*/  BSYNC.RECONVERGENT B0 ;  /* 0x0000000000007941 */ /* 0x000fea0003800200 */
.L_x_19266:
[----:B------:R-:W-:Y:S01]  /*11600*/  I2FP.F32.U32 R24, R25 ;  /* 0x0000001900187245 */ /* 0x000fe20000201000 */
[----:B-----5:R-:W-:Y:S01]  /*11610*/  IMAD.U32 R25, R68, 0x10000, RZ ;  /* 0x0001000044197824 */ /* 0x020fe200078e00ff */
[----:B------:R-:W-:Y:S01]  /*11620*/  ISETP.NE.AND P1, PT, R73, 0x1, PT ;  /* 0x000000014900780c */ /* 0x000fe20003f25270 */
[----:B------:R-:W-:Y:S01]  /*11630*/  BSSY.RECONVERGENT B0, `(.L_x_19271) ;  /* 0x0000051000007945 */ /* 0x000fe20003800200 */
[----:B------:R-:W-:Y:S01]  /*11640*/  LOP3.LUT R6, R6, 0xfffffffd, RZ, 0xc0, !PT ;  /* 0xfffffffd06067812 */ /* 0x000fe200078ec0ff */
[----:B------:R-:W-:Y:S01]  /*11650*/  FFMA.FTZ R24, R24, R39, 1.1641532182693481445e-10 ;  /* 0x2f00000018187423 */ /* 0x000fe20000010027 */
[----:B------:R-:W-:Y:S01]  /*11660*/  FMUL.FTZ R25, R25, R38 ;  /* 0x0000002619197220 */ /* 0x000fe20000410000 */
[----:B------:R-:W-:-:S03]  /*11670*/  PRMT R29, R64, 0x7632, R29 ;  /* 0x00007632401d7816 */ /* 0x000fc6000000001d */
[----:B------:R-:W-:Y:S01]  /*11680*/  FMUL.FTZ R25, R25, R58 ;  /* 0x0000003a19197220 */ /* 0x000fe20000410000 */
[----:B------:R-:W-:-:S04]  /*11690*/  FSETP.GTU.FTZ.AND P0, PT, R24, R59, PT ;  /* 0x0000003b1800720b */ /* 0x000fc80003f1c000 */
[----:B------:R-:W-:Y:S02]  /*116a0*/  FSEL R24, R25, RZ, !P0 ;  /* 0x000000ff19187208 */ /* 0x000fe40004000000 */
[----:B------:R-:W-:Y:S02]  /*116b0*/  PLOP3.LUT P0, PT, P0, PT, PT, 0x8, 0x80 ;  /* 0x000000000080781c */ /* 0x000fe4000070e170 */
[----:B------:R-:W-:Y:S01]  /*116c0*/  SHF.L.U32 R25, R64, 0x10, RZ ;  /* 0x0000001040197819 */ /* 0x000fe200000006ff */
[----:B------:R-:W-:-:S04]  /*116d0*/  IMAD.MOV.U32 R64, RZ, RZ, R128 ;  /* 0x000000ffff407224 */ /* 0x000fc800078e0080 */
[--C-:B------:R-:W-:Y:S01]  /*116e0*/  FADD.FTZ R24, R24, R25.reuse ;  /* 0x0000001918187221 */ /* 0x100fe20000010000 */
[----:B------:R-:W-:Y:S01]  /*116f0*/  PRMT R25, R68, 0x7632, R25 ;  /* 0x0000763244197816 */ /* 0x000fe20000000019 */
[----:B------:R-:W-:-:S04]  /*11700*/  IMAD.MOV.U32 R68, RZ, RZ, 0x2 ;  /* 0x00000002ff447424 */ /* 0x000fc800078e00ff */
        /* <DEDUP_REMOVED lines=10> */
.L_x_19273:
        /* <DEDUP_REMOVED lines=13> */
.L_x_19275:
[----:B------:R-:W-:Y:S05]  /*11880*/  BSYNC.RECONVERGENT B1 ;  /* 0x0000000000017941 */ /* 0x000fea0003800200 */
.L_x_19274:
        /* <DEDUP_REMOVED lines=43> */
.L_x_19272:
[----:B------:R-:W-:Y:S05]  /*11b40*/  BSYNC.RECONVERGENT B0 ;  /* 0x0000000000007941 */ /* 0x000fea0003800200 */
.L_x_19271:
        /* <DEDUP_REMOVED lines=23> */
.L_x_19278:
        /* <DEDUP_REMOVED lines=13> */
.L_x_19280:
[----:B------:R-:W-:Y:S05]  /*11d90*/  BSYNC.RECONVERGENT B1 ;  /* 0x0000000000017941 */ /* 0x000fea0003800200 */
.L_x_19279:
        /* <DEDUP_REMOVED lines=41> */
[----:B------:R-:W-:Y:S02]  /*12030*/  IMAD.MOV.U32 R82, RZ, RZ, R72 ;  /* 0x000000ffff527224 */ /* 0x000fe400078e0048 */
[----:B------:R-:W-:-:S07]  /*12040*/  HFMA2 R72, -RZ, RZ, 0, 0 ;  /* 0x00000000ff487431 */ /* 0x000fce00000001ff */
.L_x_19277:
[----:B------:R-:W-:Y:S05]  /*12050*/  BSYNC.RECONVERGENT B0 ;  /* 0x0000000000007941 */ /* 0x000fea0003800200 */
.L_x_19276:
[----:B------:R-:W-:Y:S01]  /*12060*/  I2FP.F32.U32 R64, R29 ;  /* 0x0000001d00407245 */ /* 0x000fe20000201000 */
[----:B------:R-:W-:Y:S01]  /*12070*/  IMAD.U32 R29, R69, 0x10000, RZ ;  /* 0x00010000451d7824 */ /* 0x000fe200078e00ff */
[----:B------:R-:W-:Y:S01]  /*12080*/  ISETP.NE.AND P2, PT, R72, 0x1, PT ;  /* 0x000000014800780c */ /* 0x000fe20003f45270 */
[----:B------:R-:W-:Y:S01]  /*12090*/  BSSY.RECONVERGENT B0, `(.L_x_19281) ;  /* 0x000004f000007945 */ /* 0x000fe20003800200 */
[----:B------:R-:W-:Y:S02]  /*120a0*/  HFMA2 R68, -RZ, RZ, 0, 1.1920928955078125e-07 ;  /* 0x00000002ff447431 */ /* 0x000fe400000001ff */
[----:B------:R-:W-:Y:S01]  /*120b0*/  FFMA.FTZ R64, R64, R39, 1.1641532182693481445e-10 ;  /* 0x2f00000040407423 */ /* 0x000fe20000010027 */
[----:B------:R-:W-:Y:S01]  /*120c0*/  FMUL.FTZ R29, R29, R38 ;  /* 0x000000261d1d7220 */ /* 0x000fe20000410000 */
[----:B------:R-:W-:Y:S02]  /*120d0*/  PRMT R75, R65, 0x7632, R75 ;  /* 0x00007632414b7816 */ /* 0x000fe4000000004b */
[----:B------:R-:W-:Y:S01]  /*120e0*/  PRMT R74, R69, 0x7632, R74 ;  /* 0x00007632454a7816 */ /* 0x000fe2000000004a */
[----:B------:R-:W-:Y:S01]  /*120f0*/  FMUL.FTZ R29, R29, R58 ;  /* 0x0000003a1d1d7220 */ /* 0x000fe20000410000 */
[----:B------:R-:W-:Y:S01]  /*12100*/  FSETP.GTU.FTZ.AND P1, PT, R64, R59, PT ;  /* 0x0000003b4000720b */ /* 0x000fe20003f3c000 */
[----:B------:R-:W-:-:S02]  /*12110*/  IMAD.U32 R64, R65, 0x10000, RZ ;  /* 0x0001000041407824 */ /* 0x000fc400078e00ff */
[----:B------:R-:W-:Y:S01]  /*12120*/  IMAD.MOV.U32 R65, RZ, RZ, R128 ;  /* 0x000000ffff417224 */ /* 0x000fe200078e0080 */
        /* <DEDUP_REMOVED lines=12> */
.L_x_19283:
        /* <DEDUP_REMOVED lines=13> */
.L_x_19285:
[----:B------:R-:W-:Y:S05]  /*122c0*/  BSYNC.RECONVERGENT B1 ;  /* 0x0000000000017941 */ /* 0x000fea0003800200 */
.L_x_19284:
        /* <DEDUP_REMOVED lines=43> */
.L_x_19282:
[----:B------:R-:W-:Y:S05]  /*12580*/  BSYNC.RECONVERGENT B0 ;  /* 0x0000000000007941 */ /* 0x000fea0003800200 */
.L_x_19281:
        /* <DEDUP_REMOVED lines=24> */
.L_x_19288:
        /* <DEDUP_REMOVED lines=13> */
.L_x_19290:
[----:B------:R-:W-:Y:S05]  /*127e0*/  BSYNC.RECONVERGENT B1 ;  /* 0x0000000000017941 */ /* 0x000fea0003800200 */
.L_x_19289:
        /* <DEDUP_REMOVED lines=43> */
.L_x_19287:
[----:B------:R-:W-:Y:S05]  /*12aa0*/  BSYNC.RECONVERGENT B0 ;  /* 0x0000000000007941 */ /* 0x000fea0003800200 */
.L_x_19286:
        /* <DEDUP_REMOVED lines=10> */
[----:B------:R-:W-:Y:S01]  /*12b50*/  IMAD.U32 R68, R66, 0x10000, RZ ;  /* 0x0001000042447824 */ /* 0x000fe200078e00ff */
[----:B------:R-:W-:Y:S02]  /*12b60*/  PRMT R66, R70, 0x7632, R66 ;  /* 0x0000763246427816 */ /* 0x000fe40000000042 */
[----:B------:R-:W-:Y:S02]  /*12b70*/  FSEL R65, R65, RZ, !P3 ;  /* 0x000000ff41417208 */ /* 0x000fe40005800000 */
[----:B------:R-:W-:Y:S02]  /*12b80*/  PLOP3.LUT P3, PT, P3, PT, PT, 0x8, 0x80 ;  /* 0x000000000080781c */ /* 0x000fe40001f6e170 */
[----:B------:R-:W-:Y:S01]  /*12b90*/  PRMT R70, R66, 0x7632, R70 ;  /* 0x0000763242467816 */ /* 0x000fe20000000046 */
        /* <DEDUP_REMOVED lines=11> */
.L_x_19293:
        /* <DEDUP_REMOVED lines=13> */
.L_x_19295:
[----:B------:R-:W-:Y:S05]  /*12d20*/  BSYNC.RECONVERGENT B1 ;  /* 0x0000000000017941 */ /* 0x000fea0003800200 */
.L_x_19294:
        /* <DEDUP_REMOVED lines=43> */
.L_x_19292:
[----:B------:R-:W-:Y:S05]  /*12fe0*/  BSYNC.RECONVERGENT B0 ;  /* 0x0000000000007941 */ /* 0x000fea0003800200 */
.L_x_19291:
        /* <DEDUP_REMOVED lines=24> */
.L_x_19298:
        /* <DEDUP_REMOVED lines=13> */
.L_x_19300:
[----:B------:R-:W-:Y:S05]  /*13240*/  BSYNC.RECONVERGENT B1 ;  /* 0x0000000000017941 */ /* 0x000fea0003800200 */
.L_x_19299:
        /* <DEDUP_REMOVED lines=43> */
.L_x_19297:
[----:B------:R-:W-:Y:S05]  /*13500*/  BSYNC.RECONVERGENT B0 ;  /* 0x0000000000007941 */ /* 0x000fea0003800200 */
.L_x_19296:
[----:B------:R-:W-:Y:S01]  /*13510*/  I2FP.F32.U32 R66, R66 ;  /* 0x0000004200427245 */ /* 0x000fe20000201000 */
[----:B------:R-:W-:Y:S01]  /*13520*/  IMAD.U32 R69, R71, 0x10000, RZ ;  /* 0x0001000047457824 */ /* 0x000fe200078e00ff */
[----:B------:R-:W-:Y:S01]  /*13530*/  ISETP.NE.AND P6, PT, R68, 0x1, PT ;  /* 0x000000014400780c */ /* 0x000fe20003fc5270 */
[----:B------:R-:W-:Y:S01]  /*13540*/  BSSY.RECONVERGENT B0, `(.L_x_19301) ;  /* 0x0000051000007945 */ /* 0x000fe20003800200 */
[----:B------:R-:W-:Y:S01]  /*13550*/  PRMT R78, R67, 0x7632, R78 ;  /* 0x00007632434e7816 */ /* 0x000fe2000000004e */
[----:B------:R-:W-:Y:S01]  /*13560*/  FFMA.FTZ R66, R66, R39, 1.1641532182693481445e-10 ;  /* 0x2f00000042427423 */ /* 0x000fe20000010027 */
[----:B------:R-:W-:Y:S01]  /*13570*/  FMUL.FTZ R69, R69, R38 ;  /* 0x0000002645457220 */ /* 0x000fe20000410000 */
[----:B------:R-:W-:Y:S01]  /*13580*/  PRMT R71, R71, 0x7632, R71 ;  /* 0x0000763247477816 */ /* 0x000fe20000000047 */
[----:B------:R-:W-:Y:S02]  /*13590*/  IMAD.MOV.U32 R79, RZ, RZ, 0x2 ;  /* 0x00000002ff4f7424 */ /* 0x000fe400078e00ff */
[----:B------:R-:W-:Y:S01]  /*135a0*/  FMUL.FTZ R69, R69, R58 ;  /* 0x0000003a45457220 */ /* 0x000fe20000410000 */
[----:B------:R-:W-:-:S02]  /*135b0*/  FSETP.GTU.FTZ.AND P5, PT, R66, R59, PT ;  /* 0x0000003b4200720b */ /* 0x000fc40003fbc000 */
[----:B------:R-:W-:Y:S01]  /*135c0*/  SHF.L.U32 R66, R67, 0x10, RZ ;  /* 0x0000001043427819 */ /* 0x000fe200000006ff */
        /* <DEDUP_REMOVED lines=13> */
.L_x_19303:
        /* <DEDUP_REMOVED lines=15> */
.L_x_19305:
[----:B------:R-:W-:Y:S05]  /*13790*/  BSYNC.RECONVERGENT B1 ;  /* 0x0000000000017941 */ /* 0x000fea0003800200 */
.L_x_19304:
        /* <DEDUP_REMOVED lines=43> */
.L_x_19302:
[----:B------:R-:W-:Y:S05]  /*13a50*/  BSYNC.RECONVERGENT B0 ;  /* 0x0000000000007941 */ /* 0x000fea0003800200 */
.L_x_19301:
[----:B------:R-:W-:Y:S01]  /*13a60*/  I2FP.F32.U32 R66, R67 ;  /* 0x0000004300427245 */ /* 0x000fe20000201000 */
[----:B------:R-:W-:Y:S01]  /*13a70*/  IMAD.U32 R78, R78, 0x10000, RZ ;  /* 0x000100004e4e7824 */ /* 0x000fe200078e00ff */
[----:B------:R-:W-:-:S03]  /*13a80*/  SHF.L.U32 R71, R71, 0x10, RZ ;  /* 0x0000001047477819 */ /* 0x000fc600000006ff */
[----:B------:R-:W-:Y:S02]  /*13a90*/  FFMA.FTZ R66, R66, R39, 1.1641532182693481445e-10 ;  /* 0x2f00000042427423 */ /* 0x000fe40000010027 */
[----:B------:R-:W-:-:S03]  /*13aa0*/  FMUL.FTZ R71, R71, R38 ;  /* 0x0000002647477220 */ /* 0x000fc60000410000 */
[----:B------:R-:W-:Y:S01]  /*13ab0*/  FSETP.GTU.FTZ.AND P6, PT, R66, R59, PT ;  /* 0x0000003b4200720b */ /* 0x000fe20003fdc000 */
[----:B------:R-:W-:Y:S01]  /*13ac0*/  FMUL.FTZ R71, R71, R58 ;  /* 0x0000003a47477220 */ /* 0x000fe20000410000 */
[----:B------:R-:W-:Y:S02]  /*13ad0*/  F2FP.BF16.F32.PACK_AB R66, R70, R65 ;  /* 0x000000414642723e */ /* 0x000fe400000010ff */
[----:B------:R-:W-:Y:S02]  /*13ae0*/  F2FP.BF16.F32.PACK_AB R65, R64, R29 ;  /* 0x0000001d4041723e */ /* 0x000fe400000010ff */
[----:B------:R-:W-:Y:S02]  /*13af0*/  FSEL R71, R71, RZ, !P6 ;  /* 0x000000ff47477208 */ /* 0x000fe40007000000 */
[----:B------:R-:W-:Y:S02]  /*13b00*/  PLOP3.LUT P6, PT, P6, PT, PT, 0x8, 0x80 ;  /* 0x000000000080781c */ /* 0x000fe400037ce170 */
[----:B------:R-:W-:Y:S01]  /*13b10*/  F2FP.BF16.F32.PACK_AB R64, R25, R24 ;  /* 0x000000181940723e */ /* 0x000fe200000010ff */
[----:B------:R-:W-:-:S05]  /*13b20*/  FADD.FTZ R76, R71, R78 ;  /* 0x0000004e474c7221 */ /* 0x000fca0000010000 */
[----:B------:R-:W-:Y:S01]  /*13b30*/  F2FP.BF16.F32.PACK_AB R67, R76, R75 ;  /* 0x0000004b4c43723e */ /* 0x000fe200000010ff */
[----:B------:R-:W-:Y:S06]  /*13b40*/  BRA `(.L_x_19306) ;  /* 0x00000028002c7947 */ /* 0x000fec0003800000 */
.L_x_19265:
        /* <DEDUP_REMOVED lines=16> */
.L_x_19309:
        /* <DEDUP_REMOVED lines=13> */
.L_x_19311:
[----:B------:R-:W-:Y:S05]  /*13d20*/  BSYNC.RECONVERGENT B1 ;  /* 0x0000000000017941 */ /* 0x000fea0003800200 */
.L_x_19310:
        /* <DEDUP_REMOVED lines=43> */
.L_x_19308:
[----:B------:R-:W-:Y:S05]  /*13fe0*/  BSYNC.RECONVERGENT B0 ;  /* 0x0000000000007941 */ /* 0x000fea0003800200 */
.L_x_19307:
[----:B------:R-:W-:Y:S01]  /*13ff0*/  I2FP.F32.U32 R24, R25 ;  /* 0x0000001900187245 */ /* 0x000fe20000201000 */
[----:B-----5:R-:W-:Y:S01]  /*14000*/  IMAD.U32 R25, R68, 0x10000, RZ ;  /* 0x0001000044197824 */ /* 0x020fe200078e00ff */
        /* <DEDUP_REMOVED lines=9> */
[----:B------:R-:W-:-:S02]  /*140a0*/  PRMT R25, R68, 0x7632, R25 ;  /* 0x0000763244197816 */ /* 0x000fc40000000019 */
[----:B------:R-:W-:Y:S02]  /*140b0*/  PLOP3.LUT P2, PT, P0, PT, PT, 0x8, 0x80 ;  /* 0x000000000080781c */ /* 0x000fe4000074e170 */
[----:B------:R-:W-:-:S11]  /*140c0*/  FSEL R24, R24, RZ, !P0 ;  /* 0x000000ff18187208 */ /* 0x000fd60004000000 */
        /* <DEDUP_REMOVED lines=10> */
.L_x_19314:
        /* <DEDUP_REMOVED lines=13> */
.L_x_19316:
[----:B------:R-:W-:Y:S05]  /*14240*/  BSYNC.RECONVERGENT B1 ;  /* 0x0000000000017941 */ /* 0x000fea0003800200 */
.L_x_19315:
        /* <DEDUP_REMOVED lines=43> */
.L_x_19313:
[----:B------:R-:W-:Y:S05]  /*14500*/  BSYNC.RECONVERGENT B0 ;  /* 0x0000000000007941 */ /* 0x000fea0003800200 */
.L_x_19312:
        /* <DEDUP_REMOVED lines=21> */
.L_x_19319:
        /* <DEDUP_REMOVED lines=13> */
.L_x_19321:
[----:B------:R-:W-:Y:S05]  /*14730*/  BSYNC.RECONVERGENT B1 ;  /* 0x0000000000017941 */ /* 0x000fea0003800200 */
.L_x_19320:
        /* <DEDUP_REMOVED lines=43> */
.L_x_19318:
[----:B------:R-:W-:Y:S05]  /*149f0*/  BSYNC.RECONVERGENT B0 ;  /* 0x0000000000007941 */ /* 0x000fea0003800200 */
.L_x_19317:
        /* <DEDUP_REMOVED lines=22> */
.L_x_19324:
        /* <DEDUP_REMOVED lines=13> */
.L_x_19326:
[----:B------:R-:W-:Y:S05]  /*14c30*/  BSYNC.RECONVERGENT B1 ;  /* 0x0000000000017941 */ /* 0x000fea0003800200 */
.L_x_19325:
        /* <DEDUP_REMOVED lines=39> */
[----:B------:R-:W-:Y:S01]  /*14eb0*/  HFMA2 R67, -RZ, RZ, 0, 0 ;  /* 0x00000000ff437431 */ /* 0x000fe200000001ff */
[----:B------:R-:W-:Y:S01]  /*14ec0*/  LOP3.LUT R127, R45, R66, R65, 0x96, !PT ;  /* 0x000000422d7f7212 */ /* 0x000fe200078e9641 */
[----:B------:R-:W-:Y:S02]  /*14ed0*/  IMAD.MOV.U32 R65, RZ, RZ, R82 ;  /* 0x000000ffff417224 */ /* 0x000fe400078e0052 */
[----:B------:R-:W-:-:S07]  /*14ee0*/  IMAD.MOV.U32 R82, RZ, RZ, R64 ;  /* 0x000000ffff527224 */ /* 0x000fce00078e0040 */
.L_x_19323:
[----:B------:R-:W-:Y:S05]  /*14ef0*/  BSYNC.RECONVERGENT B0 ;  /* 0x0000000000007941 */ /* 0x000fea0003800200 */
.L_x_19322:
        /* <DEDUP_REMOVED lines=22> */
.L_x_19329:
        /* <DEDUP_REMOVED lines=13> */
.L_x_19331:
[----:B------:R-:W-:Y:S05]  /*15130*/  BSYNC.RECONVERGENT B1 ;  /* 0x0000000000017941 */ /* 0x000fea0003800200 */
.L_x_19330:
        /* <DEDUP_REMOVED lines=43> */
.L_x_19328:
[----:B------:R-:W-:Y:S05]  /*153f0*/  BSYNC.RECONVERGENT B0 ;  /* 0x0000000000007941 */ /* 0x000fea0003800200 */
.L_x_19327:
        /* <DEDUP_REMOVED lines=23> */
.L_x_19334:
        /* <DEDUP_REMOVED lines=13> */
.L_x_19336:
[----:B------:R-:W-:Y:S05]  /*15640*/  BSYNC.RECONVERGENT B1 ;  /* 0x0000000000017941 */ /* 0x000fea0003800200 */
.L_x_19335:
        /* <DEDUP_REMOVED lines=43> */
.L_x_19333:
[----:B------:R-:W-:Y:S05]  /*15900*/  BSYNC.RECONVERGENT B0 ;  /* 0x0000000000007941 */ /* 0x000fea0003800200 */
.L_x_19332:
        /* <DEDUP_REMOVED lines=22> */
.L_x_19339:
        /* <DEDUP_REMOVED lines=13> */
.L_x_19341:
[----:B------:R-:W-:Y:S05]  /*15b40*/  BSYNC.RECONVERGENT B1 ;  /* 0x0000000000017941 */ /* 0x000fea0003800200 */
.L_x_19340:
        /* <DEDUP_REMOVED lines=40> */
[----:B------:R-:W-:Y:S02]  /*15dd0*/  HFMA2 R68, -RZ, RZ, 0, 0 ;  /* 0x00000000ff447431 */ /* 0x000fe400000001ff */
[----:B------:R-:W-:Y:S02]  /*15de0*/  IMAD.MOV.U32 R67, RZ, RZ, R82 ;  /* 0x000000ffff437224 */ /* 0x000fe400078e0052 */
[----:B------:R-:W-:-:S07]  /*15df0*/  IMAD.MOV.U32 R82, RZ, RZ, R66 ;  /* 0x000000ffff527224 */ /* 0x000fce00078e0042 */
.L_x_19338:
[----:B------:R-:W-:Y:S05]  /*15e00*/  BSYNC.RECONVERGENT B0 ;  /* 0x0000000000007941 */ /* 0x000fea0003800200 */
.L_x_19337:
        /* <DEDUP_REMOVED lines=23> */
.L_x_19344:
        /* <DEDUP_REMOVED lines=15> */
.L_x_19346:
[----:B------:R-:W-:Y:S05]  /*16070*/  BSYNC.RECONVERGENT B1 ;  /* 0x0000000000017941 */ /* 0x000fea0003800200 */
.L_x_19345:
        /* <DEDUP_REMOVED lines=42> */
[----:B------:R-:W-:-:S07]  /*16320*/  MOV R82, R66 ;  /* 0x0000004200527202 */ /* 0x000fce0000000f00 */
.L_x_19343:
[----:B------:R-:W-:Y:S05]  /*16330*/  BSYNC.RECONVERGENT B0 ;  /* 0x0000000000007941 */ /* 0x000fea0003800200 */
.L_x_19342:
        /* <DEDUP_REMOVED lines=11> */
[----:B------:R-:W-:-:S09]  /*163f0*/  F2FP.BF16.F32.PACK_AB R67, R76, R71 ;  /* 0x000000474c43723e */ /* 0x000fd200000010ff */
.L_x_19306:
        /* <DEDUP_REMOVED lines=41> */
.L_x_19350:
        /* <DEDUP_REMOVED lines=13> */
.L_x_19352:
[----:B------:R-:W-:Y:S05]  /*16760*/  BSYNC.RECONVERGENT B1 ;  /* 0x0000000000017941 */ /* 0x000fea0003800200 */
.L_x_19351:
        /* <DEDUP_REMOVED lines=43> */
.L_x_19349:
[----:B------:R-:W-:Y:S05]  /*16a20*/  BSYNC.RECONVERGENT B0 ;  /* 0x0000000000007941 */ /* 0x000fea0003800200 */
.L_x_19348:
        /* <DEDUP_REMOVED lines=10> */
[----:B------:R-:W-:-:S05]  /*16ad0*/  FMUL.FTZ R79, R79, R58 ;  /* 0x0000003a4f4f7220 */ /* 0x000fca0000410000 */
[----:B------:R-:W-:Y:S01]  /*16ae0*/  FSEL R78, R79, RZ, !P0 ;  /* 0x000000ff4f4e7208 */ /* 0x000fe20004000000 */
[C---:B------:R-:W-:Y:S01]  /*16af0*/  IMAD.U32 R79, R68.reuse, 0x10000, RZ ;  /* 0x00010000444f7824 */ /* 0x040fe200078e00ff */
[----:B------:R-:W-:Y:S02]  /*16b00*/  PLOP3.LUT P0, PT, P0, PT, PT, 0x8, 0x80 ;  /* 0x000000000080781c */ /* 0x000fe4000070e170 */
[----:B------:R-:W-:Y:S01]  /*16b10*/  PRMT R68, R68, 0x7632, R68 ;  /* 0x0000763244447816 */ /* 0x000fe20000000044 */
        /* <DEDUP_REMOVED lines=12> */
.L_x_19355:
        /* <DEDUP_REMOVED lines=13> */
.L_x_19357:
[----:B------:R-:W-:Y:S05]  /*16cb0*/  BSYNC.RECONVERGENT B1 ;  /* 0x0000000000017941 */ /* 0x000fea0003800200 */
.L_x_19356:
        /* <DEDUP_REMOVED lines=40> */
[----:B------:R-:W-:Y:S01]  /*16f40*/  HFMA2 R81, -RZ, RZ, 0, 0 ;  /* 0x00000000ff517431 */ /* 0x000fe200000001ff */
[----:B------:R-:W-:Y:S02]  /*16f50*/  LOP3.LUT R126, R48, R84, R83, 0x96, !PT ;  /* 0x00000054307e7212 */ /* 0x000fe400078e9653 */
[----:B------:R-:W-:-:S07]  /*16f60*/  MOV R128, R82 ;  /* 0x0000005200807202 */ /* 0x000fce0000000f00 */
.L_x_19354:
[----:B------:R-:W-:Y:S05]  /*16f70*/  BSYNC.RECONVERGENT B0 ;  /* 0x0000000000007941 */ /* 0x000fea0003800200 */
.L_x_19353:
        /* <DEDUP_REMOVED lines=24> */
.L_x_19360:
        /* <DEDUP_REMOVED lines=13> */
.L_x_19362:
[----:B------:R-:W-:Y:S05]  /*171d0*/  BSYNC.RECONVERGENT B1 ;  /* 0x0000000000017941 */ /* 0x000fea0003800200 */
.L_x_19361:
        /* <DEDUP_REMOVED lines=42> */
[----:B------:R-:W-:-:S07]  /*17480*/  IMAD.MOV.U32 R83, RZ, RZ, RZ ;  /* 0x000000ffff537224 */ /* 0x000fce00078e00ff */
.L_x_19359:
[----:B------:R-:W-:Y:S05]  /*17490*/  BSYNC.RECONVERGENT B0 ;  /* 0x0000000000007941 */ /* 0x000fea0003800200 */
.L_x_19358:
        /* <DEDUP_REMOVED lines=11> */
[C---:B------:R-:W-:Y:S01]  /*17550*/  IMAD.U32 R81, R69.reuse, 0x10000, RZ ;  /* 0x0001000045517824 */ /* 0x040fe200078e00ff */
[----:B------:R-:W-:Y:S02]  /*17560*/  PLOP3.LUT P1, PT, P1, PT, PT, 0x8, 0x80 ;  /* 0x000000000080781c */ /* 0x000fe40000f2e170 */
[----:B------:R-:W-:Y:S01]  /*17570*/  PRMT R69, R69, 0x7632, R69 ;  /* 0x0000763245457816 */ /* 0x000fe20000000045 */
        /* <DEDUP_REMOVED lines=12> */
.L_x_19365:
        /* <DEDUP_REMOVED lines=13> */
.L_x_19367:
[----:B------:R-:W-:Y:S05]  /*17710*/  BSYNC.RECONVERGENT B1 ;  /* 0x0000000000017941 */ /* 0x000fea0003800200 */
.L_x_19366:
        /* <DEDUP_REMOVED lines=43> */
.L_x_19364:
[----:B------:R-:W-:Y:S05]  /*179d0*/  BSYNC.RECONVERGENT B0 ;  /* 0x0000000000007941 */ /* 0x000fea0003800200 */
.L_x_19363:
        /* <DEDUP_REMOVED lines=24> */
.L_x_19370:
        /* <DEDUP_REMOVED lines=13> */
.L_x_19372:
[----:B------:R-:W-:Y:S05]  /*17c30*/  BSYNC.RECONVERGENT B1 ;  /* 0x0000000000017941 */ /* 0x000fea0003800200 */
.L_x_19371:
        /* <DEDUP_REMOVED lines=36> */
[----:B------:R-:W-:-:S04]  /*17e80*/  HFMA2 R85, -RZ, RZ, 0, 0 ;  /* 0x00000000ff557431 */ /* 0x000fc800000001ff */
[----:B------:R-:W-:-:S04]  /*17e90*/  IMAD.WIDE.U32 R82, R82, -0x2daee0ad, RZ ;  /* 0xd2511f5352527825 */ /* 0x000fc800078e00ff */
[----:B------:R-:W-:Y:S01]  /*17ea0*/  IMAD.MOV.U32 R87, RZ, RZ, R82 ;  /* 0x000000ffff577224 */ /* 0x000fe200078e0052 */
[----:B------:R-:W-:Y:S01]  /*17eb0*/  LOP3.LUT R127, R45, R88, R83, 0x96, !PT ;  /* 0x000000582d7f7212 */ /* 0x000fe200078e9653 */
[----:B------:R-:W-:-:S04]  /*17ec0*/  IMAD.WIDE.U32 R82, R86, -0x326172a9, RZ ;  /* 0xcd9e8d5756527825 */ /* 0x000fc800078e00ff */
[----:B------:R-:W-:Y:S01]  /*17ed0*/  IMAD.MOV.U32 R128, RZ, RZ, R82 ;  /* 0x000000ffff807224 */ /* 0x000fe200078e0052 */
[----:B------:R-:W-:-:S07]  /*17ee0*/  LOP3.LUT R126, R48, R84, R83, 0x96, !PT ;  /* 0x00000054307e7212 */ /* 0x000fce00078e9653 */
.L_x_19369:
[----:B------:R-:W-:Y:S05]  /*17ef0*/  BSYNC.RECONVERGENT B0 ;  /* 0x0000000000007941 */ /* 0x000fea0003800200 */
.L_x_19368:
        /* <DEDUP_REMOVED lines=26> */
.L_x_19375:
        /* <DEDUP_REMOVED lines=13> */
.L_x_19377:
[----:B------:R-:W-:Y:S05]  /*18170*/  BSYNC.RECONVERGENT B1 ;  /* 0x0000000000017941 */ /* 0x000fea0003800200 */
.L_x_19376:
        /* <DEDUP_REMOVED lines=43> */
.L_x_19374:
[----:B------:R-:W-:Y:S05]  /*18430*/  BSYNC.RECONVERGENT B0 ;  /* 0x0000000000007941 */ /* 0x000fea0003800200 */
.L_x_19373:
        /* <DEDUP_REMOVED lines=23> */
.L_x_19380:
        /* <DEDUP_REMOVED lines=13> */
.L_x_19382:
[----:B------:R-:W-:Y:S05]  /*18680*/  BSYNC.RECONVERGENT B1 ;  /* 0x0000000000017941 */ /* 0x000fea0003800200 */
.L_x_19381:
        /* <DEDUP_REMOVED lines=43> */
.L_x_19379:
[----:B------:R-:W-:Y:S05]  /*18940*/  BSYNC.RECONVERGENT B0 ;  /* 0x0000000000007941 */ /* 0x000fea0003800200 */
.L_x_19378:
        /* <DEDUP_REMOVED lines=10> */
[----:B------:R-:W-:Y:S01]  /*189f0*/  IMAD.U32 R70, R71, 0x10000, RZ ;  /* 0x0001000047467824 */ /* 0x000fe200078e00ff */
[----:B------:R-:W-:Y:S01]  /*18a00*/  PRMT R85, R67, 0x7632, R85 ;  /* 0x0000763243557816 */ /* 0x000fe20000000055 */
        /* <DEDUP_REMOVED lines=13> */
.L_x_19385:
        /* <DEDUP_REMOVED lines=16> */
.L_x_19387:
[----:B------:R-:W-:Y:S05]  /*18be0*/  BSYNC.RECONVERGENT B1 ;  /* 0x0000000000017941 */ /* 0x000fea0003800200 */
.L_x_19386:
        /* <DEDUP_REMOVED lines=43> */
.L_x_19384:
[----:B------:R-:W-:Y:S05]  /*18ea0*/  BSYNC.RECONVERGENT B0 ;  /* 0x0000000000007941 */ /* 0x000fea0003800200 */
.L_x_19383:
        /* <DEDUP_REMOVED lines=15> */
.L_x_19347:
        /* <DEDUP_REMOVED lines=16> */
.L_x_19391:
        /* <DEDUP_REMOVED lines=13> */
.L_x_19393:
[----:B------:R-:W-:Y:S05]  /*19170*/  BSYNC.RECONVERGENT B1 ;  /* 0x0000000000017941 */ /* 0x000fea0003800200 */
.L_x_19392:
        /* <DEDUP_REMOVED lines=43> */
.L_x_19390:
[----:B------:R-:W-:Y:S05]  /*19430*/  BSYNC.RECONVERGENT B0 ;  /* 0x0000000000007941 */ /* 0x000fea0003800200 */
.L_x_19389:
        /* <DEDUP_REMOVED lines=11> */
[----:B------:R-:W-:-:S02]  /*194f0*/  IMAD.MOV.U32 R69, RZ, RZ, R128 ;  /* 0x000000ffff457224 */ /* 0x000fc400078e0080 */
[----:B------:R-:W-:Y:S02]  /*19500*/  PLOP3.LUT P2, PT, P0, PT, PT, 0x8, 0x80 ;  /* 0x000000000080781c */ /* 0x000fe4000074e170 */
[----:B------:R-:W-:-:S04]  /*19510*/  FSEL R68, R68, RZ, !P0 ;  /* 0x000000ff44447208 */ /* 0x000fc80004000000 */
[----:B------:R-:W-:-:S07]  /*19520*/  MOV R78, R68 ;  /* 0x00000044004e7202 */ /* 0x000fce0000000f00 */
        /* <DEDUP_REMOVED lines=10> */
.L_x_19396:
        /* <DEDUP_REMOVED lines=13> */
.L_x_19398:
[----:B------:R-:W-:Y:S05]  /*196a0*/  BSYNC.RECONVERGENT B1 ;  /* 0x0000000000017941 */ /* 0x000fea0003800200 */
.L_x_19397:
        /* <DEDUP_REMOVED lines=43> */
.L_x_19395:
[----:B------:R-:W-:Y:S05]  /*19960*/  BSYNC.RECONVERGENT B0 ;  /* 0x0000000000007941 */ /* 0x000fea0003800200 */
.L_x_19394:
        /* <DEDUP_REMOVED lines=22> */
.L_x_19401:
        /* <DEDUP_REMOVED lines=13> */
.L_x_19403:
[----:B------:R-:W-:Y:S05]  /*19ba0*/  BSYNC.RECONVERGENT B1 ;  /* 0x0000000000017941 */ /* 0x000fea0003800200 */
.L_x_19402:
        /* <DEDUP_REMOVED lines=43> */
.L_x_19400:
[----:B------:R-:W-:Y:S05]  /*19e60*/  BSYNC.RECONVERGENT B0 ;  /* 0x0000000000007941 */ /* 0x000fea0003800200 */
.L_x_19399:
        /* <DEDUP_REMOVED lines=23> */
.L_x_19406:
        /* <DEDUP_REMOVED lines=13> */
.L_x_19408:
[----:B------:R-:W-:Y:S05]  /*1a0b0*/  BSYNC.RECONVERGENT B1 ;  /* 0x0000000000017941 */ /* 0x000fea0003800200 */
.L_x_19407:
        /* <DEDUP_REMOVED lines=43> */
.L_x_19405:
[----:B------:R-:W-:Y:S05]  /*1a370*/  BSYNC.RECONVERGENT B0 ;  /* 0x0000000000007941 */ /* 0x000fea0003800200 */
.L_x_19404:
        /* <DEDUP_REMOVED lines=22> */
.L_x_19411:
        /* <DEDUP_REMOVED lines=13> */
.L_x_19413:
[----:B------:R-:W-:Y:S05]  /*1a5b0*/  BSYNC.RECONVERGENT B1 ;  /* 0x0000000000017941 */ /* 0x000fea0003800200 */
.L_x_19412:
        /* <DEDUP_REMOVED lines=40> */
[----:B------:R-:W-:Y:S01]  /*1a840*/  HFMA2 R83, -RZ, RZ, 0, 0 ;  /* 0x00000000ff537431 */ /* 0x000fe200000001ff */
[----:B------:R-:W-:Y:S01]  /*1a850*/  MOV R128, R82 ;  /* 0x0000005200807202 */ /* 0x000fe20000000f00 */
[----:B------:R-:W-:-:S07]  /*1a860*/  IMAD.MOV.U32 R87, RZ, RZ, R70 ;  /* 0x000000ffff577224 */ /* 0x000fce00078e0046 */
.L_x_19410:
[----:B------:R-:W-:Y:S05]  /*1a870*/  BSYNC.RECONVERGENT B0 ;  /* 0x0000000000007941 */ /* 0x000fea0003800200 */
.L_x_19409:
        /* <DEDUP_REMOVED lines=10> */
[----:B------:R-:W-:-:S04]  /*1a920*/  MOV R71, R128 ;  /* 0x0000008000477202 */ /* 0x000fc80000000f00 */
        /* <DEDUP_REMOVED lines=12> */
.L_x_19416:
        /* <DEDUP_REMOVED lines=13> */
.L_x_19418:
[----:B------:R-:W-:Y:S05]  /*1aac0*/  BSYNC.RECONVERGENT B1 ;  /* 0x0000000000017941 */ /* 0x000fea0003800200 */
.L_x_19417:
        /* <DEDUP_REMOVED lines=43> */
.L_x_19415:
[----:B------:R-:W-:Y:S05]  /*1ad80*/  BSYNC.RECONVERGENT B0 ;  /* 0x0000000000007941 */ /* 0x000fea0003800200 */
.L_x_19414:
        /* <DEDUP_REMOVED lines=22> */
.L_x_19421:
        /* <DEDUP_REMOVED lines=13> */
.L_x_19423:
[----:B------:R-:W-:Y:S05]  /*1afc0*/  BSYNC.RECONVERGENT B1 ;  /* 0x0000000000017941 */ /* 0x000fea0003800200 */
.L_x_19422:
        /* <DEDUP_REMOVED lines=36> */
[----:B------:R-:W-:-:S04]  /*1b210*/  IMAD.MOV.U32 R89, RZ, RZ, RZ ;  /* 0x000000ffff597224 */ /* 0x000fc800078e00ff */
[----:B------:R-:W-:-:S05]  /*1b220*/  IMAD.WIDE.U32 R84, R84, -0x2daee0ad, RZ ;  /* 0xd2511f5354547825 */ /* 0x000fca00078e00ff */
[----:B------:R-:W-:Y:S02]  /*1b230*/  LOP3.LUT R127, R45, R90, R85, 0x96, !PT ;  /* 0x0000005a2d7f7212 */ /* 0x000fe400078e9655 */
[----:B------:R-:W-:Y:S01]  /*1b240*/  MOV R87, R84 ;  /* 0x0000005400577202 */ /* 0x000fe20000000f00 */
[----:B------:R-:W-:-:S04]  /*1b250*/  IMAD.WIDE.U32 R84, R86, -0x326172a9, RZ ;  /* 0xcd9e8d5756547825 */ /* 0x000fc800078e00ff */
[----:B------:R-:W-:Y:S01]  /*1b260*/  IMAD.MOV.U32 R128, RZ, RZ, R84 ;  /* 0x000000ffff807224 */ /* 0x000fe200078e0054 */
[----:B------:R-:W-:-:S07]  /*1b270*/  LOP3.LUT R126, R48, R88, R85, 0x96, !PT ;  /* 0x00000058307e7212 */ /* 0x000fce00078e9655 */
.L_x_19420:
[----:B------:R-:W-:Y:S05]  /*1b280*/  BSYNC.RECONVERGENT B0 ;  /* 0x0000000000007941 */ /* 0x000fea0003800200 */
.L_x_19419:
        /* <DEDUP_REMOVED lines=9> */
[----:B------:R-:W-:Y:S01]  /*1b320*/  FMUL.FTZ R84, R85, R58 ;  /* 0x0000003a55547220 */ /* 0x000fe20000410000 */
[----:B------:R-:W-:-:S04]  /*1b330*/  PRMT R85, R67, 0x7632, R85 ;  /* 0x0000763243557816 */ /* 0x000fc80000000055 */
        /* <DEDUP_REMOVED lines=11> */
.L_x_19426:
        /* <DEDUP_REMOVED lines=16> */
.L_x_19428:
[----:B------:R-:W-:Y:S05]  /*1b4f0*/  BSYNC.RECONVERGENT B1 ;  /* 0x0000000000017941 */ /* 0x000fea0003800200 */
.L_x_19427:
        /* <DEDUP_REMOVED lines=43> */
.L_x_19425:
[----:B------:R-:W-:Y:S05]  /*1b7b0*/  BSYNC.RECONVERGENT B0 ;  /* 0x0000000000007941 */ /* 0x000fea0003800200 */
.L_x_19424:
        /* <DEDUP_REMOVED lines=12> */
.L_x_19388:
[----:B------:R-:W-:Y:S01]  /*1b880*/  SEL R70, RZ, 0x1000000, !P6 ;  /* 0x01000000ff467807 */ /* 0x000fe20007000000 */
[----:B------:R-:W-:Y:S01]  /*1b890*/  IMAD.WIDE.U32 R68, R77, 0x10, R120 ;  /* 0x000000104d447825 */ /* 0x000fe200078e0078 */
[----:B------:R-:W-:Y:S02]  /*1b8a0*/  SEL R71, RZ, 0x10000, !P5 ;  /* 0x00010000ff477807 */ /* 0x000fe40006800000 */
[----:B------:R-:W-:Y:S02]  /*1b8b0*/  SEL R90, RZ, 0x100, !P4 ;  /* 0x00000100ff5a7807 */ /* 0x000fe40006000000 */
[----:B------:R-:W-:Y:S01]  /*1b8c0*/  LOP3.LUT P5, RZ, R6, 0x2, RZ, 0xc0, !PT ;  /* 0x0000000206ff7812 */ /* 0x000fe200078ac0ff */
        /* <DEDUP_REMOVED lines=8> */
[----:B------:R-:W-:Y:S02]  /*1b950*/  SEL R71, RZ, 0x1, !P3 ;  /* 0x00000001ff477807 */ /* 0x000fe40005800000 */
[----:B0-----:R-:W-:-:S02]  /*1b960*/  SEL R67, RZ, 0x1, !P5 ;  /* 0x00000001ff437807 */ /* 0x001fc40006800000 */
[----:B------:R-:W-:Y:S02]  /*1b970*/  LOP3.LUT R65, R90, R71, RZ, 0xfc, !PT ;  /* 0x000000475a417212 */ /* 0x000fe400078efcff */
        /* <DEDUP_REMOVED lines=25> */
.L_x_19432:
        /* <DEDUP_REMOVED lines=13> */
.L_x_19434:
[----:B------:R-:W-:Y:S05]  /*1bbe0*/  BSYNC.RECONVERGENT B1 ;  /* 0x0000000000017941 */ /* 0x000fea0003800200 */
.L_x_19433:
        /* <DEDUP_REMOVED lines=43> */
.L_x_19431:
[----:B------:R-:W-:Y:S05]  /*1bea0*/  BSYNC.RECONVERGENT B0 ;  /* 0x0000000000007941 */ /* 0x000fea0003800200 */
.L_x_19430:
[----:B------:R-:W-:Y:S01]  /*1beb0*/  I2FP.F32.U32 R87, R90 ;  /* 0x0000005a00577245 */ /* 0x000fe20000201000 */
[----:B-----5:R-:W-:Y:S01]  /*1bec0*/  IMAD.U32 R88, R68, 0x10000, RZ ;  /* 0x0001000044587824 */ /* 0x020fe200078e00ff */
[----:B------:R-:W-:Y:S01]  /*1bed0*/  ISETP.NE.AND P1, PT, R89, 0x1, PT ;  /* 0x000000015900780c */ /* 0x000fe20003f25270 */
[----:B------:R-:W-:Y:S01]  /*1bee0*/  BSSY.RECONVERGENT B0, `(.L_x_19435) ;  /* 0x0000051000007945 */ /* 0x000fe20003800200 */
[----:B------:R-:W-:Y:S01]  /*1bef0*/  LOP3.LUT R6, R6, 0xfffffffd, RZ, 0xc0, !PT ;  /* 0xfffffffd06067812 */ /* 0x000fe200078ec0ff */
[----:B------:R-:W-:Y:S01]  /*1bf00*/  FFMA.FTZ R87, R87, R39, 1.1641532182693481445e-10 ;  /* 0x2f00000057577423 */ /* 0x000fe20000010027 */
[----:B------:R-:W-:Y:S01]  /*1bf10*/  HFMA2 R92, -RZ, RZ, 0, 1.1920928955078125e-07 ;  /* 0x00000002ff5c7431 */ /* 0x000fe200000001ff */
[----:B------:R-:W-:Y:S01]  /*1bf20*/  PRMT R68, R68, 0x7632, R68 ;  /* 0x0000763244447816 */ /* 0x000fe20000000044 */
[----:B------:R-:W-:Y:S02]  /*1bf30*/  IMAD.MOV.U32 R91, RZ, RZ, R128 ;  /* 0x000000ffff5b7224 */ /* 0x000fe400078e0080 */
[----:B------:R-:W-:Y:S01]  /*1bf40*/  FSETP.GTU.FTZ.AND P0, PT, R87, R59, PT ;  /* 0x0000003b5700720b */ /* 0x000fe20003f1c000 */
[C---:B------:R-:W-:Y:S01]  /*1bf50*/  IMAD.U32 R87, R64.reuse, 0x10000, RZ ;  /* 0x0001000040577824 */ /* 0x040fe200078e00ff */
[----:B------:R-:W-:-:S03]  /*1bf60*/  PRMT R64, R64, 0x7632, R64 ;  /* 0x0000763240407816 */ /* 0x000fc60000000040 */
[----:B------:R-:W-:-:S04]  /*1bf70*/  FMUL.FTZ R87, R87, R38 ;  /* 0x0000002657577220 */ /* 0x000fc80000410000 */
        /* <DEDUP_REMOVED lines=14> */
.L_x_19437:
        /* <DEDUP_REMOVED lines=13> */
.L_x_19439:
[----:B------:R-:W-:Y:S05]  /*1c130*/  BSYNC.RECONVERGENT B1 ;  /* 0x0000000000017941 */ /* 0x000fea0003800200 */
.L_x_19438:
        /* <DEDUP_REMOVED lines=43> */
.L_x_19436:
[----:B------:R-:W-:Y:S05]  /*1c3f0*/  BSYNC.RECONVERGENT B0 ;  /* 0x0000000000007941 */ /* 0x000fea0003800200 */
.L_x_19435:
        /* <DEDUP_REMOVED lines=24> */
.L_x_19442:
        /* <DEDUP_REMOVED lines=13> */
.L_x_19444:
[----:B------:R-:W-:Y:S05]  /*1c650*/  BSYNC.RECONVERGENT B1 ;  /* 0x0000000000017941 */ /* 0x000fea0003800200 */
.L_x_19443:
        /* <DEDUP_REMOVED lines=43> */
.L_x_19441:
[----:B------:R-:W-:Y:S05]  /*1c910*/  BSYNC.RECONVERGENT B0 ;  /* 0x0000000000007941 */ /* 0x000fea0003800200 */
.L_x_19440:
[----:B------:R-:W-:Y:S01]  /*1c920*/  I2FP.F32.U32 R68, R68 ;  /* 0x0000004400447245 */ /* 0x000fe20000201000 */
[C---:B------:R-:W-:Y:S01]  /*1c930*/  IMAD.U32 R89, R69.reuse, 0x10000, RZ ;  /* 0x0001000045597824 */ /* 0x040fe200078e00ff */
[----:B------:R-:W-:Y:S01]  /*1c940*/  ISETP.NE.AND P2, PT, R90, 0x1, PT ;  /* 0x000000015a00780c */ /* 0x000fe20003f45270 */
[----:B------:R-:W-:Y:S01]  /*1c950*/  BSSY.RECONVERGENT B0, `(.L_x_19445) ;  /* 0x0000050000007945 */ /* 0x000fe20003800200 */
[----:B------:R-:W-:Y:S02]  /*1c960*/  HFMA2 R91, -RZ, RZ, 0, 1.1920928955078125e-07 ;  /* 0x00000002ff5b7431 */ /* 0x000fe400000001ff */
        /* <DEDUP_REMOVED lines=21> */
.L_x_19447:
        /* <DEDUP_REMOVED lines=13> */
.L_x_19449:
[----:B------:R-:W-:Y:S05]  /*1cb90*/  BSYNC.RECONVERGENT B1 ;  /* 0x0000000000017941 */ /* 0x000fea0003800200 */
.L_x_19448:
        /* <DEDUP_REMOVED lines=42> */
[----:B------:R-:W-:-:S07]  /*1ce40*/  IMAD.MOV.U32 R91, RZ, RZ, RZ ;  /* 0x000000ffff5b7224 */ /* 0x000fce00078e00ff */
.L_x_19446:
[----:B------:R-:W-:Y:S05]  /*1ce50*/  BSYNC.RECONVERGENT B0 ;  /* 0x0000000000007941 */ /* 0x000fea0003800200 */
.L_x_19445:
        /* <DEDUP_REMOVED lines=24> */
.L_x_19452:
        /* <DEDUP_REMOVED lines=13> */
.L_x_19454:
[----:B------:R-:W-:Y:S05]  /*1d0b0*/  BSYNC.RECONVERGENT B1 ;  /* 0x0000000000017941 */ /* 0x000fea0003800200 */
.L_x_19453:
        /* <DEDUP_REMOVED lines=38> */
[----:B------:R-:W-:Y:S02]  /*1d320*/  IMAD.MOV.U32 R100, RZ, RZ, R92 ;  /* 0x000000ffff647224 */ /* 0x000fe400078e005c */
[----:B------:R-:W-:-:S03]  /*1d330*/  IMAD.WIDE.U32 R92, R91, -0x326172a9, RZ ;  /* 0xcd9e8d575b5c7825 */ /* 0x000fc600078e00ff */
[----:B------:R-:W-:Y:S01]  /*1d340*/  MOV R128, R92 ;  /* 0x0000005c00807202 */ /* 0x000fe20000000f00 */
[----:B------:R-:W-:Y:S01]  /*1d350*/  IMAD.MOV.U32 R92, RZ, RZ, RZ ;  /* 0x000000ffff5c7224 */ /* 0x000fe200078e00ff */
[----:B------:R-:W-:-:S07]  /*1d360*/  LOP3.LUT R126, R48, R94, R93, 0x96, !PT ;  /* 0x0000005e307e7212 */ /* 0x000fce00078e965d */
.L_x_19451:
[----:B------:R-:W-:Y:S05]  /*1d370*/  BSYNC.RECONVERGENT B0 ;  /* 0x0000000000007941 */ /* 0x000fea0003800200 */
.L_x_19450:
[----:B------:R-:W-:Y:S01]  /*1d380*/  I2FP.F32.U32 R69, R69 ;  /* 0x0000004500457245 */ /* 0x000fe20000201000 */
[----:B------:R-:W-:Y:S01]  /*1d390*/  BSSY.RECONVERGENT B0, `(.L_x_19455) ;  /* 0x0000052000007945 */ /* 0x000fe20003800200 */
[----:B------:R-:W-:Y:S01]  /*1d3a0*/  ISETP.NE.AND P4, PT, R92, 0x1, PT ;  /* 0x000000015c00780c */ /* 0x000fe20003f85270 */
[----:B------:R-:W-:Y:S01]  /*1d3b0*/  IMAD.MOV.U32 R93, RZ, RZ, 0x2 ;  /* 0x00000002ff5d7424 */ /* 0x000fe200078e00ff */
        /* <DEDUP_REMOVED lines=22> */
.L_x_19457:
        /* <DEDUP_REMOVED lines=13> */
.L_x_19459:
[----:B------:R-:W-:Y:S05]  /*1d5f0*/  BSYNC.RECONVERGENT B1 ;  /* 0x0000000000017941 */ /* 0x000fea0003800200 */
.L_x_19458:
        /* <DEDUP_REMOVED lines=40> */
[----:B------:R-:W-:Y:S01]  /*1d880*/  IMAD.MOV.U32 R128, RZ, RZ, R92 ;  /* 0x000000ffff807224 */ /* 0x000fe200078e005c */
[----:B------:R-:W-:Y:S01]  /*1d890*/  LOP3.LUT R126, R48, R94, R93, 0x96, !PT ;  /* 0x0000005e307e7212 */ /* 0x000fe200078e965d */
[----:B------:R-:W-:-:S07]  /*1d8a0*/  HFMA2 R93, -RZ, RZ, 0, 0 ;  /* 0x00000000ff5d7431 */ /* 0x000fce00000001ff */
.L_x_19456:
[----:B------:R-:W-:Y:S05]  /*1d8b0*/  BSYNC.RECONVERGENT B0 ;  /* 0x0000000000007941 */ /* 0x000fea0003800200 */
.L_x_19455:
        /* <DEDUP_REMOVED lines=23> */
.L_x_19462:
        /* <DEDUP_REMOVED lines=13> */
.L_x_19464:
[----:B------:R-:W-:Y:S05]  /*1db00*/  BSYNC.RECONVERGENT B1 ;  /* 0x0000000000017941 */ /* 0x000fea0003800200 */
.L_x_19463:
        /* <DEDUP_REMOVED lines=39> */
[----:B------:R-:W-:-:S04]  /*1dd80*/  IMAD.WIDE.U32 R94, R70, -0x326172a9, RZ ;  /* 0xcd9e8d57465e7825 */ /* 0x000fc800078e00ff */
[----:B------:R-:W-:Y:S01]  /*1dd90*/  IMAD.MOV.U32 R70, RZ, RZ, RZ ;  /* 0x000000ffff467224 */ /* 0x000fe200078e00ff */
[----:B------:R-:W-:Y:S02]  /*1dda0*/  LOP3.LUT R126, R48, R96, R95, 0x96, !PT ;  /* 0x00000060307e7212 */ /* 0x000fe400078e965f */
[----:B------:R-:W-:-:S07]  /*1ddb0*/  MOV R128, R94 ;  /* 0x0000005e00807202 */ /* 0x000fce0000000f00 */
.L_x_19461:
[----:B------:R-:W-:Y:S05]  /*1ddc0*/  BSYNC.RECONVERGENT B0 ;  /* 0x0000000000007941 */ /* 0x000fea0003800200 */
.L_x_19460:
[----:B------:R-:W-:Y:S01]  /*1ddd0*/  I2FP.F32.U32 R66, R66 ;  /* 0x0000004200427245 */ /* 0x000fe20000201000 */
[----:B------:R-:W-:Y:S01]  /*1dde0*/  BSSY.RECONVERGENT B0, `(.L_x_19465) ;  /* 0x0000054000007945 */ /* 0x000fe20003800200 */
[----:B------:R-:W-:Y:S01]  /*1ddf0*/  ISETP.NE.AND P6, PT, R70, 0x1, PT ;  /* 0x000000014600780c */ /* 0x000fe20003fc5270 */
[----:B------:R-:W-:Y:S01]  /*1de00*/  IMAD.MOV.U32 R98, RZ, RZ, 0x2 ;  /* 0x00000002ff627424 */ /* 0x000fe200078e00ff */
        /* <DEDUP_REMOVED lines=21> */
.L_x_19467:
        /* <DEDUP_REMOVED lines=16> */
.L_x_19469:
[----:B------:R-:W-:Y:S05]  /*1e060*/  BSYNC.RECONVERGENT B1 ;  /* 0x0000000000017941 */ /* 0x000fea0003800200 */
.L_x_19468:
        /* <DEDUP_REMOVED lines=42> */
[----:B------:R-:W-:-:S07]  /*1e310*/  LOP3.LUT R126, R48, R70, R67, 0x96, !PT ;  /* 0x00000046307e7212 */ /* 0x000fce00078e9643 */
.L_x_19466:
[----:B------:R-:W-:Y:S05]  /*1e320*/  BSYNC.RECONVERGENT B0 ;  /* 0x0000000000007941 */ /* 0x000fea0003800200 */
.L_x_19465:
[----:B------:R-:W-:Y:S01]  /*1e330*/  I2FP.F32.U32 R66, R71 ;  /* 0x0000004700427245 */ /* 0x000fe20000201000 */
[----:B------:R-:W-:Y:S01]  /*1e340*/  IMAD.U32 R67, R97, 0x10000, RZ ;  /* 0x0001000061437824 */ /* 0x000fe200078e00ff */
        /* <DEDUP_REMOVED lines=13> */
.L_x_19429:
        /* <DEDUP_REMOVED lines=16> */
.L_x_19473:
        /* <DEDUP_REMOVED lines=13> */
.L_x_19475:
[----:B------:R-:W-:Y:S05]  /*1e5f0*/  BSYNC.RECONVERGENT B1 ;  /* 0x0000000000017941 */ /* 0x000fea0003800200 */
.L_x_19474:
        /* <DEDUP_REMOVED lines=43> */
.L_x_19472:
[----:B------:R-:W-:Y:S05]  /*1e8b0*/  BSYNC.RECONVERGENT B0 ;  /* 0x0000000000007941 */ /* 0x000fea0003800200 */
.L_x_19471:
[----:B------:R-:W-:Y:S01]  /*1e8c0*/  I2FP.F32.U32 R68, R68 ;  /* 0x0000004400447245 */ /* 0x000fe20000201000 */
[----:B-----5:R-:W-:Y:S01]  /*1e8d0*/  IMAD.U32 R71, R64, 0x10000, RZ ;  /* 0x0001000040477824 */ /* 0x020fe200078e00ff */
[----:B------:R-:W-:Y:S01]  /*1e8e0*/  ISETP.NE.AND P1, PT, R69, 0x1, PT ;  /* 0x000000014500780c */ /* 0x000fe20003f25270 */
[----:B------:R-:W-:Y:S01]  /*1e8f0*/  BSSY.RECONVERGENT B0, `(.L_x_19476) ;  /* 0x000004f000007945 */ /* 0x000fe20003800200 */
[----:B------:R-:W-:Y:S01]  /*1e900*/  LOP3.LUT R6, R6, 0xfffffffd, RZ, 0xc0, !PT ;  /* 0xfffffffd06067812 */ /* 0x000fe200078ec0ff */
[----:B------:R-:W-:Y:S01]  /*1e910*/  FFMA.FTZ R68, R68, R39, 1.1641532182693481445e-10 ;  /* 0x2f00000044447423 */ /* 0x000fe20000010027 */
[----:B------:R-:W-:Y:S01]  /*1e920*/  FMUL.FTZ R71, R71, R38 ;  /* 0x0000002647477220 */ /* 0x000fe20000410000 */
[----:B------:R-:W-:Y:S02]  /*1e930*/  PRMT R64, R64, 0x7632, R64 ;  /* 0x0000763240407816 */ /* 0x000fe40000000040 */
[----:B------:R-:W-:Y:S02]  /*1e940*/  MOV R89, R128 ;  /* 0x0000008000597202 */ /* 0x000fe40000000f00 */
[----:B------:R-:W-:Y:S01]  /*1e950*/  FSETP.GTU.FTZ.AND P0, PT, R68, R59, PT ;  /* 0x0000003b4400720b */ /* 0x000fe20003f1c000 */
[----:B------:R-:W-:Y:S01]  /*1e960*/  FMUL.FTZ R68, R71, R58 ;  /* 0x0000003a47447220 */ /* 0x000fe20000410000 */
[----:B------:R-:W-:-:S02]  /*1e970*/  IMAD.MOV.U32 R71, RZ, RZ, 0x2 ;  /* 0x00000002ff477424 */ /* 0x000fc400078e00ff */
        /* <DEDUP_REMOVED lines=13> */
.L_x_19478:
        /* <DEDUP_REMOVED lines=13> */
.L_x_19480:
[----:B------:R-:W-:Y:S05]  /*1eb20*/  BSYNC.RECONVERGENT B1 ;  /* 0x0000000000017941 */ /* 0x000fea0003800200 */
.L_x_19479:
        /* <DEDUP_REMOVED lines=43> */
.L_x_19477:
[----:B------:R-:W-:Y:S05]  /*1ede0*/  BSYNC.RECONVERGENT B0 ;  /* 0x0000000000007941 */ /* 0x000fea0003800200 */
.L_x_19476:
[----:B------:R-:W-:Y:S01]  /*1edf0*/  I2FP.F32.U32 R69, R89 ;  /* 0x0000005900457245 */ /* 0x000fe20000201000 */
[----:B------:R-:W-:Y:S01]  /*1ee00*/  BSSY.RECONVERGENT B0, `(.L_x_19481) ;  /* 0x000004e000007945 */ /* 0x000fe20003800200 */
[----:B------:R-:W-:Y:S01]  /*1ee10*/  ISETP.NE.AND P2, PT, R71, 0x1, PT ;  /* 0x000000014700780c */ /* 0x000fe20003f45270 */
[----:B------:R-:W-:Y:S02]  /*1ee20*/  HFMA2 R70, -RZ, RZ, 0, 1.1920928955078125e-07 ;  /* 0x00000002ff467431 */ /* 0x000fe400000001ff */
[----:B------:R-:W-:-:S05]  /*1ee30*/  FFMA.FTZ R69, R69, R39, 1.1641532182693481445e-10 ;  /* 0x2f00000045457423 */ /* 0x000fca0000010027 */
[----:B------:R-:W-:Y:S01]  /*1ee40*/  FSETP.GTU.FTZ.AND P1, PT, R69, R59, PT ;  /* 0x0000003b4500720b */ /* 0x000fe20003f3c000 */
[----:B------:R-:W-:-:S03]  /*1ee50*/  IMAD.U32 R69, R64, 0x10000, RZ ;  /* 0x0001000040457824 */ /* 0x000fc600078e00ff */
[----:B------:R-:W-:Y:S01]  /*1ee60*/  PLOP3.LUT P0, PT, P1, PT, PT, 0x8, 0x80 ;  /* 0x000000000080781c */ /* 0x000fe20000f0e170 */
[----:B------:R-:W-:-:S04]  /*1ee70*/  FMUL.FTZ R69, R69, R38 ;  /* 0x0000002645457220 */ /* 0x000fc80000410000 */
[----:B------:R-:W-:Y:S01]  /*1ee80*/  FMUL.FTZ R64, R69, R58 ;  /* 0x0000003a45407220 */ /* 0x000fe20000410000 */
[----:B------:R-:W-:-:S04]  /*1ee90*/  IMAD.MOV.U32 R69, RZ, RZ, R128 ;  /* 0x000000ffff457224 */ /* 0x000fc800078e0080 */
[----:B------:R-:W-:-:S05]  /*1eea0*/  FSEL R64, R64, RZ, !P1 ;  /* 0x000000ff40407208 */ /* 0x000fca0004800000 */
        /* <DEDUP_REMOVED lines=10> */
.L_x_19483:
        /* <DEDUP_REMOVED lines=13> */
.L_x_19485:
[----:B------:R-:W-:Y:S05]  /*1f020*/  BSYNC.RECONVERGENT B1 ;  /* 0x0000000000017941 */ /* 0x000fea0003800200 */
.L_x_19484:
        /* <DEDUP_REMOVED lines=43> */
.L_x_19482:
[----:B------:R-:W-:Y:S05]  /*1f2e0*/  BSYNC.RECONVERGENT B0 ;  /* 0x0000000000007941 */ /* 0x000fea0003800200 */
.L_x_19481:
[----:B------:R-:W-:Y:S01]  /*1f2f0*/  I2FP.F32.U32 R69, R69 ;  /* 0x0000004500457245 */ /* 0x000fe20000201000 */
[----:B------:R-:W-:Y:S01]  /*1f300*/  BSSY.RECONVERGENT B0, `(.L_x_19486) ;  /* 0x000004f000007945 */ /* 0x000fe20003800200 */
[----:B------:R-:W-:Y:S01]  /*1f310*/  ISETP.NE.AND P3, PT, R70, 0x1, PT ;  /* 0x000000014600780c */ /* 0x000fe20003f65270 */
[----:B------:R-:W-:Y:S02]  /*1f320*/  IMAD.MOV.U32 R71, RZ, RZ, 0x2 ;  /* 0x00000002ff477424 */ /* 0x000fe400078e00ff */
[----:B------:R-:W-:Y:S01]  /*1f330*/  FFMA.FTZ R69, R69, R39, 1.1641532182693481445e-10 ;  /* 0x2f00000045457423 */ /* 0x000fe20000010027 */
[----:B------:R-:W-:-:S04]  /*1f340*/  IMAD.MOV.U32 R91, RZ, RZ, R128 ;  /* 0x000000ffff5b7224 */ /* 0x000fc800078e0080 */
[----:B------:R-:W-:Y:S02]  /*1f350*/  FSETP.GTU.FTZ.AND P2, PT, R69, R59, PT ;  /* 0x0000003b4500720b */ /* 0x000fe40003f5c000 */
[C---:B------:R-:W-:Y:S02]  /*1f360*/  SHF.L.U32 R69, R65.reuse, 0x10, RZ ;  /* 0x0000001041457819 */ /* 0x040fe400000006ff */
[----:B------:R-:W-:Y:S02]  /*1f370*/  PLOP3.LUT P1, PT, P2, PT, PT, 0x8, 0x80 ;  /* 0x000000000080781c */ /* 0x000fe4000172e170 */
[----:B------:R-:W-:Y:S01]  /*1f380*/  PRMT R65, R65, 0x7632, R65 ;  /* 0x0000763241417816 */ /* 0x000fe20000000041 */
[----:B------:R-:W-:-:S04]  /*1f390*/  FMUL.FTZ R69, R69, R38 ;  /* 0x0000002645457220 */ /* 0x000fc80000410000 */
        /* <DEDUP_REMOVED lines=12> */
.L_x_19488:
        /* <DEDUP_REMOVED lines=13> */
.L_x_19490:
[----:B------:R-:W-:Y:S05]  /*1f530*/  BSYNC.RECONVERGENT B1 ;  /* 0x0000000000017941 */ /* 0x000fea0003800200 */
.L_x_19489:
        /* <DEDUP_REMOVED lines=43> */
.L_x_19487:
[----:B------:R-:W-:Y:S05]  /*1f7f0*/  BSYNC.RECONVERGENT B0 ;  /* 0x0000000000007941 */ /* 0x000fea0003800200 */
.L_x_19486:
        /* <DEDUP_REMOVED lines=22> */
.L_x_19493:
        /* <DEDUP_REMOVED lines=13> */
.L_x_19495:
[----:B------:R-:W-:Y:S05]  /*1fa30*/  BSYNC.RECONVERGENT B1 ;  /* 0x0000000000017941 */ /* 0x000fea0003800200 */
.L_x_19494:
        /* <DEDUP_REMOVED lines=43> */
.L_x_19492:
[----:B------:R-:W-:Y:S05]  /*1fcf0*/  BSYNC.RECONVERGENT B0 ;  /* 0x0000000000007941 */ /* 0x000fea0003800200 */
.L_x_19491:
        /* <DEDUP_REMOVED lines=22> */
.L_x_19498:
        /* <DEDUP_REMOVED lines=13> */
.L_x_19500:
[----:B------:R-:W-:Y:S05]  /*1ff30*/  BSYNC.RECONVERGENT B1 ;  /* 0x0000000000017941 */ /* 0x000fea0003800200 */
.L_x_19499:
        /* <DEDUP_REMOVED lines=43> */
.L_x_19497:
[----:B------:R-:W-:Y:S05]  /*201f0*/  BSYNC.RECONVERGENT B0 ;  /* 0x0000000000007941 */ /* 0x000fea0003800200 */
.L_x_19496:
        /* <DEDUP_REMOVED lines=21> */
.L_x_19503:
        /* <DEDUP_REMOVED lines=13> */
.L_x_19505:
[----:B------:R-:W-:Y:S05]  /*20420*/  BSYNC.RECONVERGENT B1 ;  /* 0x0000000000017941 */ /* 0x000fea0003800200 */
.L_x_19504:
        /* <DEDUP_REMOVED lines=43> */
.L_x_19502:
[----:B------:R-:W-:Y:S05]  /*206e0*/  BSYNC.RECONVERGENT B0 ;  /* 0x0000000000007941 */ /* 0x000fea0003800200 */
.L_x_19501:
[----:B------:R-:W-:Y:S01]  /*206f0*/  I2FP.F32.U32 R66, R66 ;  /* 0x0000004200427245 */ /* 0x000fe20000201000 */
[----:B------:R-:W-:Y:S01]  /*20700*/  BSSY.RECONVERGENT B0, `(.L_x_19506) ;  /* 0x0000051000007945 */ /* 0x000fe20003800200 */
[----:B------:R-:W-:Y:S01]  /*20710*/  ISETP.NE.AND P6, PT, R70, 0x1, PT ;  /* 0x000000014600780c */ /* 0x000fe20003fc5270 */
[----:B------:R-:W-:Y:S01]  /*20720*/  HFMA2 R98, -RZ, RZ, 0, 1.1920928955078125e-07 ;  /* 0x00000002ff627431 */ /* 0x000fe200000001ff */
        /* <DEDUP_REMOVED lines=18> */
.L_x_19508:
        /* <DEDUP_REMOVED lines=16> */
.L_x_19510:
[----:B------:R-:W-:Y:S05]  /*20950*/  BSYNC.RECONVERGENT B1 ;  /* 0x0000000000017941 */ /* 0x000fea0003800200 */
.L_x_19509:
        /* <DEDUP_REMOVED lines=43> */
.L_x_19507:
[----:B------:R-:W-:Y:S05]  /*20c10*/  BSYNC.RECONVERGENT B0 ;  /* 0x0000000000007941 */ /* 0x000fea0003800200 */
.L_x_19506:
[----:B------:R-:W-:Y:S02]  /*20c20*/  I2FP.F32.U32 R66, R71 ;  /* 0x0000004700427245 */ /* 0x000fe40000201000 */
[----:B------:R-:W-:Y:S02]  /*20c30*/  F2FP.BF16.F32.PACK_AB R65, R65, R69 ;  /* 0x000000454141723e */ /* 0x000fe400000010ff */
[----:B------:R-:W-:Y:S01]  /*20c40*/  F2FP.BF16.F32.PACK_AB R64, R64, R68 ;  /* 0x000000444040723e */ /* 0x000fe200000010ff */
[----:B------:R-:W-:-:S05]  /*20c50*/  FFMA.FTZ R66, R66, R39, 1.1641532182693481445e-10 ;  /* 0x2f00000042427423 */ /* 0x000fca0000010027 */
[----:B------:R-:W-:Y:S01]  /*20c60*/  FSETP.GTU.FTZ.AND P6, PT, R66, R59, PT ;  /* 0x0000003b4200720b */ /* 0x000fe20003fdc000 */
[----:B------:R-:W-:-:S04]  /*20c70*/  IMAD.U32 R66, R96, 0x10000, RZ ;  /* 0x0001000060427824 */ /* 0x000fc800078e00ff */
[----:B------:R-:W-:-:S04]  /*20c80*/  FMUL.FTZ R66, R66, R38 ;  /* 0x0000002642427220 */ /* 0x000fc80000410000 */
[----:B------:R-:W-:Y:S01]  /*20c90*/  FMUL.FTZ R67, R66, R58 ;  /* 0x0000003a42437220 */ /* 0x000fe20000410000 */
[----:B------:R-:W-:-:S04]  /*20ca0*/  F2FP.BF16.F32.PACK_AB R66, R92, R91 ;  /* 0x0000005b5c42723e */ /* 0x000fc800000010ff */
[----:B------:R-:W-:Y:S02]  /*20cb0*/  FSEL R94, R67, RZ, !P6 ;  /* 0x000000ff435e7208 */ /* 0x000fe40007000000 */
[----:B------:R-:W-:Y:S02]  /*20cc0*/  PLOP3.LUT P6, PT, P6, PT, PT, 0x8, 0x80 ;  /* 0x000000000080781c */ /* 0x000fe400037ce170 */
[----:B------:R-:W-:-:S11]  /*20cd0*/  F2FP.BF16.F32.PACK_AB R67, R94, R93 ;  /* 0x0000005d5e43723e */ /* 0x000fd600000010ff */
.L_x_19470:
[----:B------:R-:W-:Y:S01]  /*20ce0*/  IMAD.WIDE.U32 R68, R86, 0x10, R120 ;  /* 0x0000001056447825 */ /* 0x000fe200078e0078 */
[----:B------:R-:W-:-:S04]  /*20cf0*/  IADD3 R95, PT, PT, R26, 0xc0, RZ ;  /* 0x000000c01a5f7810 */ /* 0x000fc80007ffe0ff */
        /* <DEDUP_REMOVED lines=39> */
.L_x_19514:
        /* <DEDUP_REMOVED lines=13> */
.L_x_19516:
[----:B------:R-:W-:Y:S05]  /*21040*/  BSYNC.RECONVERGENT B1 ;  /* 0x0000000000017941 */ /* 0x000fea0003800200 */
.L_x_19515:
        /* <DEDUP_REMOVED lines=36> */
[----:B------:R-:W-:-:S04]  /*21290*/  IMAD.WIDE.U32 R96, R96, -0x2daee0ad, RZ ;  /* 0xd2511f5360607825 */ /* 0x000fc800078e00ff */
[----:B------:R-:W-:Y:S01]  /*212a0*/  IMAD.MOV.U32 R105, RZ, RZ, R96 ;  /* 0x000000ffff697224 */ /* 0x000fe200078e0060 */
[----:B------:R-:W-:Y:S01]  /*212b0*/  LOP3.LUT R127, R45, R102, R97, 0x96, !PT ;  /* 0x000000662d7f7212 */ /* 0x000fe200078e9661 */
[----:B------:R-:W-:-:S03]  /*212c0*/  IMAD.WIDE.U32 R96, R101, -0x326172a9, RZ ;  /* 0xcd9e8d5765607825 */ /* 0x000fc600078e00ff */
[----:B------:R-:W-:Y:S01]  /*212d0*/  MOV R128, R96 ;  /* 0x0000006000807202 */ /* 0x000fe20000000f00 */
[----:B------:R-:W-:Y:S01]  /*212e0*/  IMAD.MOV.U32 R96, RZ, RZ, R100 ;  /* 0x000000ffff607224 */ /* 0x000fe200078e0064 */
[----:B------:R-:W-:-:S07]  /*212f0*/  LOP3.LUT R126, R48, R98, R97, 0x96, !PT ;  /* 0x00000062307e7212 */ /* 0x000fce00078e9661 */
.L_x_19513:
[----:B------:R-:W-:Y:S05]  /*21300*/  BSYNC.RECONVERGENT B0 ;  /* 0x0000000000007941 */ /* 0x000fea0003800200 */
.L_x_19512:
[----:B------:R-:W-:Y:S01]  /*21310*/  I2FP.F32.U32 R96, R96 ;  /* 0x0000006000607245 */ /* 0x000fe20000201000 */
[----:B-----5:R-:W-:Y:S01]  /*21320*/  IMAD.U32 R97, R68, 0x10000, RZ ;  /* 0x0001000044617824 */ /* 0x020fe200078e00ff */
[----:B------:R-:W-:Y:S01]  /*21330*/  ISETP.NE.AND P1, PT, R99, 0x1, PT ;  /* 0x000000016300780c */ /* 0x000fe20003f25270 */
[----:B------:R-:W-:Y:S01]  /*21340*/  BSSY.RECONVERGENT B0, `(.L_x_19517) ;  /* 0x0000051000007945 */ /* 0x000fe20003800200 */
[----:B------:R-:W-:Y:S01]  /*21350*/  LOP3.LUT R6, R6, 0xfffffffd, RZ, 0xc0, !PT ;  /* 0xfffffffd06067812 */ /* 0x000fe200078ec0ff */
[----:B------:R-:W-:Y:S01]  /*21360*/  FFMA.FTZ R96, R96, R39, 1.1641532182693481445e-10 ;  /* 0x2f00000060607423 */ /* 0x000fe20000010027 */
[----:B------:R-:W-:Y:S01]  /*21370*/  PRMT R68, R68, 0x7632, R68 ;  /* 0x0000763244447816 */ /* 0x000fe20000000044 */
[----:B------:R-:W-:-:S03]  /*21380*/  IMAD.MOV.U32 R98, RZ, RZ, 0x2 ;  /* 0x00000002ff627424 */ /* 0x000fc600078e00ff */
[----:B------:R-:W-:Y:S02]  /*21390*/  FSETP.GTU.FTZ.AND P0, PT, R96, R59, PT ;  /* 0x0000003b6000720b */ /* 0x000fe40003f1c000 */
[C---:B------:R-:W-:Y:S02]  /*213a0*/  SHF.L.U32 R96, R64.reuse, 0x10, RZ ;  /* 0x0000001040607819 */ /* 0x040fe400000006ff */
[----:B------:R-:W-:-:S03]  /*213b0*/  PRMT R64, R64, 0x7632, R64 ;  /* 0x0000763240407816 */ /* 0x000fc60000000040 */
[----:B------:R-:W-:-:S04]  /*213c0*/  FMUL.FTZ R96, R96, R38 ;  /* 0x0000002660607220 */ /* 0x000fc80000410000 */
[----:B------:R-:W-:-:S05]  /*213d0*/  FMUL.FTZ R96, R96, R58 ;  /* 0x0000003a60607220 */ /* 0x000fca0000410000 */
        /* <DEDUP_REMOVED lines=14> */
.L_x_19519:
        /* <DEDUP_REMOVED lines=13> */
.L_x_19521:
[----:B------:R-:W-:Y:S05]  /*21590*/  BSYNC.RECONVERGENT B1 ;  /* 0x0000000000017941 */ /* 0x000fea0003800200 */
.L_x_19520:
        /* <DEDUP_REMOVED lines=43> */
.L_x_19518:
[----:B------:R-:W-:Y:S05]  /*21850*/  BSYNC.RECONVERGENT B0 ;  /* 0x0000000000007941 */ /* 0x000fea0003800200 */
.L_x_19517:
        /* <DEDUP_REMOVED lines=24> */
.L_x_19524:
        /* <DEDUP_REMOVED lines=13> */
.L_x_19526:
[----:B------:R-:W-:Y:S05]  /*21ab0*/  BSYNC.RECONVERGENT B1 ;  /* 0x0000000000017941 */ /* 0x000fea0003800200 */
.L_x_19525:
        /* <DEDUP_REMOVED lines=38> */
[----:B------:R-:W-:Y:S02]  /*21d20*/  LOP3.LUT R127, R45, R102, R99, 0x96, !PT ;  /* 0x000000662d7f7212 */ /* 0x000fe400078e9663 */
[----:B------:R-:W-:Y:S01]  /*21d30*/  MOV R105, R98 ;  /* 0x0000006200697202 */ /* 0x000fe20000000f00 */
[----:B------:R-:W-:-:S04]  /*21d40*/  IMAD.WIDE.U32 R98, R103, -0x326172a9, RZ ;  /* 0xcd9e8d5767627825 */ /* 0x000fc800078e00ff */
[----:B------:R-:W-:Y:S01]  /*21d50*/  IMAD.MOV.U32 R128, RZ, RZ, R98 ;  /* 0x000000ffff807224 */ /* 0x000fe200078e0062 */
[----:B------:R-:W-:-:S07]  /*21d60*/  LOP3.LUT R126, R48, R100, R99, 0x96, !PT ;  /* 0x00000064307e7212 */ /* 0x000fce00078e9663 */
.L_x_19523:
[----:B------:R-:W-:Y:S05]  /*21d70*/  BSYNC.RECONVERGENT B0 ;  /* 0x0000000000007941 */ /* 0x000fea0003800200 */
.L_x_19522:
        /* <DEDUP_REMOVED lines=26> */
.L_x_19529:
        /* <DEDUP_REMOVED lines=13> */
.L_x_19531:
[----:B------:R-:W-:Y:S05]  /*21ff0*/  BSYNC.RECONVERGENT B1 ;  /* 0x0000000000017941 */ /* 0x000fea0003800200 */
.L_x_19530:
        /* <DEDUP_REMOVED lines=43> */
.L_x_19528:
[----:B------:R-:W-:Y:S05]  /*222b0*/  BSYNC.RECONVERGENT B0 ;  /* 0x0000000000007941 */ /* 0x000fea0003800200 */
.L_x_19527:
        /* <DEDUP_REMOVED lines=24> */
.L_x_19534:
        /* <DEDUP_REMOVED lines=13> */
.L_x_19536:
[----:B------:R-:W-:Y:S05]  /*22510*/  BSYNC.RECONVERGENT B1 ;  /* 0x0000000000017941 */ /* 0x000fea0003800200 */
.L_x_19535:
        /* <DEDUP_REMOVED lines=36> */
[----:B------:R-:W-:Y:S01]  /*22760*/  IMAD.WIDE.U32 R100, R69, -0x2daee0ad, RZ ;  /* 0xd2511f5345647825 */ /* 0x000fe200078e00ff */
[----:B------:R-:W-:-:S03]  /*22770*/  MOV R69, R105 ;  /* 0x0000006900457202 */ /* 0x000fc60000000f00 */
[----:B------:R-:W-:Y:S01]  /*22780*/  IMAD.MOV.U32 R105, RZ, RZ, R100 ;  /* 0x000000ffff697224 */ /* 0x000fe200078e0064 */
[----:B------:R-:W-:Y:S01]  /*22790*/  LOP3.LUT R127, R45, R106, R101, 0x96, !PT ;  /* 0x0000006a2d7f7212 */ /* 0x000fe200078e9665 */
[----:B------:R-:W-:-:S04]  /*227a0*/  IMAD.WIDE.U32 R100, R104, -0x326172a9, RZ ;  /* 0xcd9e8d5768647825 */ /* 0x000fc800078e00ff */
[----:B------:R-:W-:Y:S01]  /*227b0*/  IMAD.MOV.U32 R128, RZ, RZ, R100 ;  /* 0x000000ffff807224 */ /* 0x000fe200078e0064 */
[----:B------:R-:W-:-:S07]  /*227c0*/  LOP3.LUT R126, R48, R102, R101, 0x96, !PT ;  /* 0x00000066307e7212 */ /* 0x000fce00078e9665 */
.L_x_19533:
[----:B------:R-:W-:Y:S05]  /*227d0*/  BSYNC.RECONVERGENT B0 ;  /* 0x0000000000007941 */ /* 0x000fea0003800200 */
.L_x_19532:
        /* <DEDUP_REMOVED lines=26> */
.L_x_19539:
        /* <DEDUP_REMOVED lines=13> */
.L_x_19541:
[----:B------:R-:W-:Y:S05]  /*22a50*/  BSYNC.RECONVERGENT B1 ;  /* 0x0000000000017941 */ /* 0x000fea0003800200 */
.L_x_19540:
        /* <DEDUP_REMOVED lines=43> */
.L_x_19538:
[----:B------:R-:W-:Y:S05]  /*22d10*/  BSYNC.RECONVERGENT B0 ;  /* 0x0000000000007941 */ /* 0x000fea0003800200 */
.L_x_19537:
        /* <DEDUP_REMOVED lines=23> */
.L_x_19544:
        /* <DEDUP_REMOVED lines=13> */
.L_x_19546:
[----:B------:R-:W-:Y:S05]  /*22f60*/  BSYNC.RECONVERGENT B1 ;  /* 0x0000000000017941 */ /* 0x000fea0003800200 */
.L_x_19545:
        /* <DEDUP_REMOVED lines=35> */
[----:B------:R-:W-:Y:S01]  /*231a0*/  IMAD.WIDE.U32 R102, R66, -0x2daee0ad, RZ ;  /* 0xd2511f5342667825 */ /* 0x000fe200078e00ff */
[----:B------:R-:W-:-:S03]  /*231b0*/  MOV R66, R105 ;  /* 0x0000006900427202 */ /* 0x000fc60000000f00 */
[----:B------:R-:W-:Y:S01]  /*231c0*/  IMAD.MOV.U32 R105, RZ, RZ, R102 ;  /* 0x000000ffff697224 */ /* 0x000fe200078e0066 */
[----:B------:R-:W-:Y:S01]  /*231d0*/  LOP3.LUT R127, R45, R108, R103, 0x96, !PT ;  /* 0x0000006c2d7f7212 */ /* 0x000fe200078e9667 */
[----:B------:R-:W-:-:S04]  /*231e0*/  IMAD.WIDE.U32 R102, R70, -0x326172a9, RZ ;  /* 0xcd9e8d5746667825 */ /* 0x000fc800078e00ff */
[----:B------:R-:W-:Y:S02]  /*231f0*/  HFMA2 R70, -RZ, RZ, 0, 0 ;  /* 0x00000000ff467431 */ /* 0x000fe400000001ff */
[----:B------:R-:W-:Y:S01]  /*23200*/  IMAD.MOV.U32 R128, RZ, RZ, R102 ;  /* 0x000000ffff807224 */ /* 0x000fe200078e0066 */
[----:B------:R-:W-:-:S07]  /*23210*/  LOP3.LUT R126, R48, R106, R103, 0x96, !PT ;  /* 0x0000006a307e7212 */ /* 0x000fce00078e9667 */
.L_x_19543:
[----:B------:R-:W-:Y:S05]  /*23220*/  BSYNC.RECONVERGENT B0 ;  /* 0x0000000000007941 */ /* 0x000fea0003800200 */
.L_x_19542:
[----:B------:R-:W-:Y:S01]  /*23230*/  I2FP.F32.U32 R66, R66 ;  /* 0x0000004200427245 */ /* 0x000fe20000201000 */
[C---:B------:R-:W-:Y:S01]  /*23240*/  IMAD.U32 R102, R71.reuse, 0x10000, RZ ;  /* 0x0001000047667824 */ /* 0x040fe200078e00ff */
[----:B------:R-:W-:Y:S01]  /*23250*/  ISETP.NE.AND P6, PT, R70, 0x1, PT ;  /* 0x000000014600780c */ /* 0x000fe20003fc5270 */
[----:B------:R-:W-:Y:S01]  /*23260*/  BSSY.RECONVERGENT B0, `(.L_x_19547) ;  /* 0x0000052000007945 */ /* 0x000fe20003800200 */
[----:B------:R-:W-:Y:S02]  /*23270*/  HFMA2 R106, -RZ, RZ, 0, 1.1920928955078125e-07 ;  /* 0x00000002ff6a7431 */ /* 0x000fe400000001ff */
        /* <DEDUP_REMOVED lines=20> */
.L_x_19549:
        /* <DEDUP_REMOVED lines=16> */
.L_x_19551:
[----:B------:R-:W-:Y:S05]  /*234c0*/  BSYNC.RECONVERGENT B1 ;  /* 0x0000000000017941 */ /* 0x000fea0003800200 */
.L_x_19550:
        /* <DEDUP_REMOVED lines=43> */
.L_x_19548:
[----:B------:R-:W-:Y:S05]  /*23780*/  BSYNC.RECONVERGENT B0 ;  /* 0x0000000000007941 */ /* 0x000fea0003800200 */
.L_x_19547:
[----:B------:R-:W-:Y:S02]  /*23790*/  I2FP.F32.U32 R66, R71 ;  /* 0x0000004700427245 */ /* 0x000fe40000201000 */
[----:B------:R-:W-:Y:S02]  /*237a0*/  SHF.L.U32 R67, R104, 0x10, RZ ;  /* 0x0000001068437819 */ /* 0x000fe400000006ff */
[----:B------:R-:W-:Y:S01]  /*237b0*/  F2FP.BF16.F32.PACK_AB R65, R65, R68 ;  /* 0x000000444141723e */ /* 0x000fe200000010ff */
[----:B------:R-:W-:Y:S01]  /*237c0*/  FFMA.FTZ R66, R66, R39, 1.1641532182693481445e-10 ;  /* 0x2f00000042427423 */ /* 0x000fe20000010027 */
[----:B------:R-:W-:-:S04]  /*237d0*/  F2FP.BF16.F32.PACK_AB R64, R64, R96 ;  /* 0x000000604040723e */ /* 0x000fc800000010ff */
[----:B------:R-:W-:Y:S01]  /*237e0*/  FSETP.GTU.FTZ.AND P6, PT, R66, R59, PT ;  /* 0x0000003b4200720b */ /* 0x000fe20003fdc000 */
[----:B------:R-:W-:-:S04]  /*237f0*/  IMAD.U32 R66, R103, 0x10000, RZ ;  /* 0x0001000067427824 */ /* 0x000fc800078e00ff */
        /* <DEDUP_REMOVED lines=8> */
.L_x_19511:
        /* <DEDUP_REMOVED lines=16> */
.L_x_19555:
        /* <DEDUP_REMOVED lines=13> */
.L_x_19557:
[----:B------:R-:W-:Y:S05]  /*23a50*/  BSYNC.RECONVERGENT B1 ;  /* 0x0000000000017941 */ /* 0x000fea0003800200 */
.L_x_19556:
        /* <DEDUP_REMOVED lines=43> */
.L_x_19554:
[----:B------:R-:W-:Y:S05]  /*23d10*/  BSYNC.RECONVERGENT B0 ;  /* 0x0000000000007941 */ /* 0x000fea0003800200 */
.L_x_19553:
[----:B------:R-:W-:Y:S01]  /*23d20*/  I2FP.F32.U32 R68, R68 ;  /* 0x0000004400447245 */ /* 0x000fe20000201000 */
[----:B------:R-:W-:Y:S01]  /*23d30*/  BSSY.RECONVERGENT B0, `(.L_x_19558) ;  /* 0x0000051000007945 */ /* 0x000fe20003800200 */
[----:B------:R-:W-:Y:S01]  /*23d40*/  ISETP.NE.AND P1, PT, R71, 0x1, PT ;  /* 0x000000014700780c */ /* 0x000fe20003f25270 */
[----:B------:R-:W-:Y:S01]  /*23d50*/  IMAD.MOV.U32 R70, RZ, RZ, 0x2 ;  /* 0x00000002ff467424 */ /* 0x000fe200078e00ff */
[----:B------:R-:W-:Y:S01]  /*23d60*/  LOP3.LUT R6, R6, 0xfffffffd, RZ, 0xc0, !PT ;  /* 0xfffffffd06067812 */ /* 0x000fe200078ec0ff */
[----:B------:R-:W-:Y:S01]  /*23d70*/  FFMA.FTZ R68, R68, R39, 1.1641532182693481445e-10 ;  /* 0x2f00000044447423 */ /* 0x000fe20000010027 */
[----:B------:R-:W-:-:S04]  /*23d80*/  IMAD.MOV.U32 R69, RZ, RZ, R128 ;  /* 0x000000ffff457224 */ /* 0x000fc800078e0080 */
[----:B------:R-:W-:Y:S02]  /*23d90*/  FSETP.GTU.FTZ.AND P0, PT, R68, R59, PT ;  /* 0x0000003b4400720b */ /* 0x000fe40003f1c000 */
[C---:B-----5:R-:W-:Y:S02]  /*23da0*/  SHF.L.U32 R68, R64.reuse, 0x10, RZ ;  /* 0x0000001040447819 */ /* 0x060fe400000006ff */
[----:B------:R-:W-:Y:S02]  /*23db0*/  PLOP3.LUT P2, PT, P0, PT, PT, 0x8, 0x80 ;  /* 0x000000000080781c */ /* 0x000fe4000074e170 */
[----:B------:R-:W-:Y:S01]  /*23dc0*/  PRMT R64, R64, 0x7632, R64 ;  /* 0x0000763240407816 */ /* 0x000fe20000000040 */
[----:B------:R-:W-:-:S04]  /*23dd0*/  FMUL.FTZ R68, R68, R38 ;  /* 0x0000002644447220 */ /* 0x000fc80000410000 */
[----:B------:R-:W-:-:S05]  /*23de0*/  FMUL.FTZ R68, R68, R58 ;  /* 0x0000003a44447220 */ /* 0x000fca0000410000 */
[----:B------:R-:W-:Y:S02]  /*23df0*/  FSEL R68, R68, RZ, !P0 ;  /* 0x000000ff44447208 */ /* 0x000fe40004000000 */
[----:B------:R-:W-:Y:S02]  /*23e00*/  @P2 LOP3.LUT R6, R6, 0x2, RZ, 0xfc, !PT ;  /* 0x0000000206062812 */ /* 0x000fe400078efcff */
        /* <DEDUP_REMOVED lines=10> */
.L_x_19560:
        /* <DEDUP_REMOVED lines=13> */
.L_x_19562:
[----:B------:R-:W-:Y:S05]  /*23f80*/  BSYNC.RECONVERGENT B1 ;  /* 0x0000000000017941 */ /* 0x000fea0003800200 */
.L_x_19561:
        /* <DEDUP_REMOVED lines=43> */
.L_x_19559:
[----:B------:R-:W-:Y:S05]  /*24240*/  BSYNC.RECONVERGENT B0 ;  /* 0x0000000000007941 */ /* 0x000fea0003800200 */
.L_x_19558:
        /* <DEDUP_REMOVED lines=22> */
.L_x_19565:
        /* <DEDUP_REMOVED lines=13> */
.L_x_19567:
[----:B------:R-:W-:Y:S05]  /*24480*/  BSYNC.RECONVERGENT B1 ;  /* 0x0000000000017941 */ /* 0x000fea0003800200 */
.L_x_19566:
        /* <DEDUP_REMOVED lines=43> */
.L_x_19564:
[----:B------:R-:W-:Y:S05]  /*24740*/  BSYNC.RECONVERGENT B0 ;  /* 0x0000000000007941 */ /* 0x000fea0003800200 */
.L_x_19563:
[----:B------:R-:W-:Y:S01]  /*24750*/  I2FP.F32.U32 R69, R69 ;  /* 0x0000004500457245 */ /* 0x000fe20000201000 */
[----:B------:R-:W-:Y:S01]  /*24760*/  BSSY.RECONVERGENT B0, `(.L_x_19568) ;  /* 0x000004f000007945 */ /* 0x000fe20003800200 */
[----:B------:R-:W-:Y:S01]  /*24770*/  ISETP.NE.AND P3, PT, R71, 0x1, PT ;  /* 0x000000014700780c */ /* 0x000fe20003f65270 */
[----:B------:R-:W-:Y:S02]  /*24780*/  HFMA2 R70, -RZ, RZ, 0, 1.1920928955078125e-07 ;  /* 0x00000002ff467431 */ /* 0x000fe400000001ff */
[----:B------:R-:W-:Y:S02]  /*24790*/  IMAD.MOV.U32 R101, RZ, RZ, R128 ;  /* 0x000000ffff657224 */ /* 0x000fe400078e0080 */
[----:B------:R-:W-:-:S05]  /*247a0*/  FFMA.FTZ R69, R69, R39, 1.1641532182693481445e-10 ;  /* 0x2f00000045457423 */ /* 0x000fca0000010027 */
[----:B------:R-:W-:Y:S01]  /*247b0*/  FSETP.GTU.FTZ.AND P2, PT, R69, R59, PT ;  /* 0x0000003b4500720b */ /* 0x000fe20003f5c000 */
[C---:B------:R-:W-:Y:S01]  /*247c0*/  IMAD.U32 R69, R65.reuse, 0x10000, RZ ;  /* 0x0001000041457824 */ /* 0x040fe200078e00ff */
[----:B------:R-:W-:Y:S02]  /*247d0*/  PRMT R65, R65, 0x7632, R65 ;  /* 0x0000763241417816 */ /* 0x000fe40000000041 */
[----:B------:R-:W-:Y:S01]  /*247e0*/  PLOP3.LUT P1, PT, P2, PT, PT, 0x8, 0x80 ;  /* 0x000000000080781c */ /* 0x000fe2000172e170 */
        /* <DEDUP_REMOVED lines=13> */
.L_x_19570:
        /* <DEDUP_REMOVED lines=13> */
.L_x_19572:
[----:B------:R-:W-:Y:S05]  /*24990*/  BSYNC.RECONVERGENT B1 ;  /* 0x0000000000017941 */ /* 0x000fea0003800200 */
.L_x_19571:
        /* <DEDUP_REMOVED lines=43> */
.L_x_19569:
[----:B------:R-:W-:Y:S05]  /*24c50*/  BSYNC.RECONVERGENT B0 ;  /* 0x0000000000007941 */ /* 0x000fea0003800200 */
.L_x_19568:
        /* <DEDUP_REMOVED lines=22> */
.L_x_19575:
        /* <DEDUP_REMOVED lines=13> */
.L_x_19577:
[----:B------:R-:W-:Y:S05]  /*24e90*/  BSYNC.RECONVERGENT B1 ;  /* 0x0000000000017941 */ /* 0x000fea0003800200 */
.L_x_19576:
        /* <DEDUP_REMOVED lines=43> */
.L_x_19574:
[----:B------:R-:W-:Y:S05]  /*25150*/  BSYNC.RECONVERGENT B0 ;  /* 0x0000000000007941 */ /* 0x000fea0003800200 */
.L_x_19573:
[----:B------:R-:W-:Y:S01]  /*25160*/  I2FP.F32.U32 R70, R101 ;  /* 0x0000006500467245 */ /* 0x000fe20000201000 */
[----:B------:R-:W-:Y:S01]  /*25170*/  BSSY.RECONVERGENT B0, `(.L_x_19578) ;  /* 0x000004f000007945 */ /* 0x000fe20003800200 */
[----:B------:R-:W-:Y:S01]  /*25180*/  ISETP.NE.AND P4, PT, R103, 0x1, PT ;  /* 0x000000016700780c */ /* 0x000fe20003f85270 */
[----:B------:R-:W-:Y:S01]  /*25190*/  IMAD.MOV.U32 R102, RZ, RZ, 0x2 ;  /* 0x00000002ff667424 */ /* 0x000fe200078e00ff */
        /* <DEDUP_REMOVED lines=19> */
.L_x_19580:
        /* <DEDUP_REMOVED lines=13> */
.L_x_19582:
[----:B------:R-:W-:Y:S05]  /*253a0*/  BSYNC.RECONVERGENT B1 ;  /* 0x0000000000017941 */ /* 0x000fea0003800200 */
.L_x_19581:
        /* <DEDUP_REMOVED lines=43> */
.L_x_19579:
[----:B------:R-:W-:Y:S05]  /*25660*/  BSYNC.RECONVERGENT B0 ;  /* 0x0000000000007941 */ /* 0x000fea0003800200 */
.L_x_19578:
        /* <DEDUP_REMOVED lines=22> */
.L_x_19585:
        /* <DEDUP_REMOVED lines=13> */
.L_x_19587:
[----:B------:R-:W-:Y:S05]  /*258a0*/  BSYNC.RECONVERGENT B1 ;  /* 0x0000000000017941 */ /* 0x000fea0003800200 */
.L_x_19586:
        /* <DEDUP_REMOVED lines=43> */
.L_x_19584:
[----:B------:R-:W-:Y:S05]  /*25b60*/  BSYNC.RECONVERGENT B0 ;  /* 0x0000000000007941 */ /* 0x000fea0003800200 */
.L_x_19583:
[----:B------:R-:W-:Y:S01]  /*25b70*/  I2FP.F32.U32 R66, R66 ;  /* 0x0000004200427245 */ /* 0x000fe20000201000 */
[----:B------:R-:W-:Y:S01]  /*25b80*/  BSSY.RECONVERGENT B0, `(.L_x_19588) ;  /* 0x0000051000007945 */ /* 0x000fe20003800200 */
[----:B------:R-:W-:Y:S01]  /*25b90*/  ISETP.NE.AND P6, PT, R107, 0x1, PT ;  /* 0x000000016b00780c */ /* 0x000fe20003fc5270 */
[----:B------:R-:W-:Y:S01]  /*25ba0*/  IMAD.MOV.U32 R106, RZ, RZ, 0x2 ;  /* 0x00000002ff6a7424 */ /* 0x000fe200078e00ff */
[----:B------:R-:W-:Y:S01]  /*25bb0*/  PRMT R103, R67, 0x7632, R103 ;  /* 0x0000763243677816 */ /* 0x000fe20000000067 */
[----:B------:R-:W-:Y:S01]  /*25bc0*/  FFMA.FTZ R66, R66, R39, 1.1641532182693481445e-10 ;  /* 0x2f00000042427423 */ /* 0x000fe20000010027 */
[----:B------:R-:W-:-:S04]  /*25bd0*/  IMAD.MOV.U32 R104, RZ, RZ, R128 ;  /* 0x000000ffff687224 */ /* 0x000fc800078e0080 */
        /* <DEDUP_REMOVED lines=15> */
.L_x_19590:
        /* <DEDUP_REMOVED lines=16> */
.L_x_19592:
[----:B------:R-:W-:Y:S05]  /*25dd0*/  BSYNC.RECONVERGENT B1 ;  /* 0x0000000000017941 */ /* 0x000fea0003800200 */
.L_x_19591:
        /* <DEDUP_REMOVED lines=43> */
.L_x_19589:
[----:B------:R-:W-:Y:S05]  /*26090*/  BSYNC.RECONVERGENT B0 ;  /* 0x0000000000007941 */ /* 0x000fea0003800200 */
.L_x_19588:
[----:B------:R-:W-:Y:S02]  /*260a0*/  I2FP.F32.U32 R66, R104 ;  /* 0x0000006800427245 */ /* 0x000fe40000201000 */
[----:B------:R-:W-:Y:S02]  /*260b0*/  F2FP.BF16.F32.PACK_AB R65, R65, R69 ;  /* 0x000000454141723e */ /* 0x000fe400000010ff */
[----:B------:R-:W-:Y:S01]  /*260c0*/  F2FP.BF16.F32.PACK_AB R64, R64, R68 ;  /* 0x000000444040723e */ /* 0x000fe200000010ff */
[----:B------:R-:W-:-:S05]  /*260d0*/  FFMA.FTZ R66, R66, R39, 1.1641532182693481445e-10 ;  /* 0x2f00000042427423 */ /* 0x000fca0000010027 */
[----:B------:R-:W-:Y:S02]  /*260e0*/  FSETP.GTU.FTZ.AND P6, PT, R66, R59, PT ;  /* 0x0000003b4200720b */ /* 0x000fe40003fdc000 */
[----:B------:R-:W-:-:S05]  /*260f0*/  SHF.L.U32 R66, R103, 0x10, RZ ;  /* 0x0000001067427819 */ /* 0x000fca00000006ff */
[----:B------:R-:W-:-:S04]  /*26100*/  FMUL.FTZ R66, R66, R38 ;  /* 0x0000002642427220 */ /* 0x000fc80000410000 */
[----:B------:R-:W-:Y:S01]  /*26110*/  FMUL.FTZ R67, R66, R58 ;  /* 0x0000003a42437220 */ /* 0x000fe20000410000 */
[----:B------:R-:W-:-:S04]  /*26120*/  F2FP.BF16.F32.PACK_AB R66, R71, R70 ;  /* 0x000000464742723e */ /* 0x000fc800000010ff */
[----:B------:R-:W-:Y:S02]  /*26130*/  FSEL R103, R67, RZ, !P6 ;  /* 0x000000ff43677208 */ /* 0x000fe40007000000 */
[----:B------:R-:W-:Y:S02]  /*26140*/  PLOP3.LUT P6, PT, P6, PT, PT, 0x8, 0x80 ;  /* 0x000000000080781c */ /* 0x000fe400037ce170 */
[----:B------:R-:W-:-:S11]  /*26150*/  F2FP.BF16.F32.PACK_AB R67, R103, R102 ;  /* 0x000000666743723e */ /* 0x000fd600000010ff */
.L_x_19552:
        /* <DEDUP_REMOVED lines=41> */
.L_x_19596:
        /* <DEDUP_REMOVED lines=13> */
.L_x_19598:
[----:B------:R-:W-:Y:S05]  /*264c0*/  BSYNC.RECONVERGENT B1 ;  /* 0x0000000000017941 */ /* 0x000fea0003800200 */
.L_x_19597:
        /* <DEDUP_REMOVED lines=43> */
.L_x_19595:
[----:B------:R-:W-:Y:S05]  /*26780*/  BSYNC.RECONVERGENT B0 ;  /* 0x0000000000007941 */ /* 0x000fea0003800200 */
.L_x_19594:
        /* <DEDUP_REMOVED lines=27> */
.L_x_19601:
        /* <DEDUP_REMOVED lines=13> */
.L_x_19603:
[----:B------:R-:W-:Y:S05]  /*26a10*/  BSYNC.RECONVERGENT B1 ;  /* 0x0000000000017941 */ /* 0x000fea0003800200 */
.L_x_19602:
        /* <DEDUP_REMOVED lines=43> */
.L_x_19600:
[----:B------:R-:W-:Y:S05]  /*26cd0*/  BSYNC.RECONVERGENT B0 ;  /* 0x0000000000007941 */ /* 0x000fea0003800200 */
.L_x_19599:
        /* <DEDUP_REMOVED lines=24> */
.L_x_19606:
        /* <DEDUP_REMOVED lines=13> */
.L_x_19608:
[----:B------:R-:W-:Y:S05]  /*26f30*/  BSYNC.RECONVERGENT B1 ;  /* 0x0000000000017941 */ /* 0x000fea0003800200 */
.L_x_19607:
        /* <DEDUP_REMOVED lines=43> */
.L_x_19605:
[----:B------:R-:W-:Y:S05]  /*271f0*/  BSYNC.RECONVERGENT B0 ;  /* 0x0000000000007941 */ /* 0x000fea0003800200 */
.L_x_19604:
[----:B------:R-:W-:Y:S01]  /*27200*/  I2FP.F32.U32 R68, R68 ;  /* 0x0000004400447245 */ /* 0x000fe20000201000 */
[----:B------:R-:W-:Y:S01]  /*27210*/  IMAD.U32 R108, R69, 0x10000, RZ ;  /* 0x00010000456c7824 */ /* 0x000fe200078e00ff */
        /* <DEDUP_REMOVED lines=24> */
.L_x_19611:
        /* <DEDUP_REMOVED lines=13> */
.L_x_19613:
[----:B------:R-:W-:Y:S05]  /*27470*/  BSYNC.RECONVERGENT B1 ;  /* 0x0000000000017941 */ /* 0x000fea0003800200 */
.L_x_19612:
        /* <DEDUP_REMOVED lines=43> */
.L_x_19610:
[----:B------:R-:W-:Y:S05]  /*27730*/  BSYNC.RECONVERGENT B0 ;  /* 0x0000000000007941 */ /* 0x000fea0003800200 */
.L_x_19609:
        /* <DEDUP_REMOVED lines=24> */
.L_x_19616:
        /* <DEDUP_REMOVED lines=13> */
.L_x_19618:
[----:B------:R-:W-:Y:S05]  /*27990*/  BSYNC.RECONVERGENT B1 ;  /* 0x0000000000017941 */ /* 0x000fea0003800200 */
.L_x_19617:
        /* <DEDUP_REMOVED lines=43> */
.L_x_19615:
[----:B------:R-:W-:Y:S05]  /*27c50*/  BSYNC.RECONVERGENT B0 ;  /* 0x0000000000007941 */ /* 0x000fea0003800200 */
.L_x_19614:
        /* <DEDUP_REMOVED lines=26> */
.L_x_19621:
        /* <DEDUP_REMOVED lines=13> */
.L_x_19623:
[----:B------:R-:W-:Y:S05]  /*27ed0*/  BSYNC.RECONVERGENT B1 ;  /* 0x0000000000017941 */ /* 0x000fea0003800200 */
.L_x_19622:
        /* <DEDUP_REMOVED lines=43> */
.L_x_19620:
[----:B------:R-:W-:Y:S05]  /*28190*/  BSYNC.RECONVERGENT B0 ;  /* 0x0000000000007941 */ /* 0x000fea0003800200 */
.L_x_19619:
        /* <DEDUP_REMOVED lines=23> */
.L_x_19626:
        /* <DEDUP_REMOVED lines=13> */
.L_x_19628:
[----:B------:R-:W-:Y:S05]  /*283e0*/  BSYNC.RECONVERGENT B1 ;  /* 0x0000000000017941 */ /* 0x000fea0003800200 */
.L_x_19627:
        /* <DEDUP_REMOVED lines=43> */
.L_x_19625:
[----:B------:R-:W-:Y:S05]  /*286a0*/  BSYNC.RECONVERGENT B0 ;  /* 0x0000000000007941 */ /* 0x000fea0003800200 */
.L_x_19624:
        /* <DEDUP_REMOVED lines=25> */
.L_x_19631:
        /* <DEDUP_REMOVED lines=16> */
.L_x_19633:
[----:B------:R-:W-:Y:S05]  /*28940*/  BSYNC.RECONVERGENT B1 ;  /* 0x0000000000017941 */ /* 0x000fea0003800200 */
.L_x_19632:
        /* <DEDUP_REMOVED lines=43> */
.L_x_19630:
[----:B------:R-:W-:Y:S05]  /*28c00*/  BSYNC.RECONVERGENT B0 ;  /* 0x0000000000007941 */ /* 0x000fea0003800200 */
.L_x_19629:
        /* <DEDUP_REMOVED lines=15> */
.L_x_19593:
        /* <DEDUP_REMOVED lines=16> */
.L_x_19637:
        /* <DEDUP_REMOVED lines=13> */
.L_x_19639:
[----:B------:R-:W-:Y:S05]  /*28ed0*/  BSYNC.RECONVERGENT B1 ;  /* 0x0000000000017941 */ /* 0x000fea0003800200 */
.L_x_19638:
        /* <DEDUP_REMOVED lines=43> */
.L_x_19636:
[----:B------:R-:W-:Y:S05]  /*29190*/  BSYNC.RECONVERGENT B0 ;  /* 0x0000000000007941 */ /* 0x000fea0003800200 */
.L_x_19635:
[----:B------:R-:W-:Y:S01]  /*291a0*/  I2FP.F32.U32 R68, R68 ;  /* 0x0000004400447245 */ /* 0x000fe20000201000 */
[----:B------:R-:W-:Y:S01]  /*291b0*/  BSSY.RECONVERGENT B0, `(.L_x_19640) ;  /* 0x0000051000007945 */ /* 0x000fe20003800200 */
[----:B------:R-:W-:Y:S01]  /*291c0*/  ISETP.NE.AND P1, PT, R69, 0x1, PT ;  /* 0x000000014500780c */ /* 0x000fe20003f25270 */
[----:B------:R-:W-:Y:S01]  /*291d0*/  IMAD.MOV.U32 R71, RZ, RZ, 0x2 ;  /* 0x00000002ff477424 */ /* 0x000fe200078e00ff */
[----:B------:R-:W-:Y:S01]  /*291e0*/  LOP3.LUT R6, R6, 0xfffffffd, RZ, 0xc0, !PT ;  /* 0xfffffffd06067812 */ /* 0x000fe200078ec0ff */
[----:B------:R-:W-:Y:S01]  /*291f0*/  FFMA.FTZ R68, R68, R39, 1.1641532182693481445e-10 ;  /* 0x2f00000044447423 */ /* 0x000fe20000010027 */
[----:B------:R-:W-:-:S04]  /*29200*/  MOV R107, R128 ;  /* 0x00000080006b7202 */ /* 0x000fc80000000f00 */
[----:B------:R-:W-:Y:S01]  /*29210*/  FSETP.GTU.FTZ.AND P0, PT, R68, R59, PT ;  /* 0x0000003b4400720b */ /* 0x000fe20003f1c000 */
[C---:B-----5:R-:W-:Y:S01]  /*29220*/  IMAD.U32 R68, R64.reuse, 0x10000, RZ ;  /* 0x0001000040447824 */ /* 0x060fe200078e00ff */
[----:B------:R-:W-:Y:S02]  /*29230*/  PRMT R64, R64, 0x7632, R64 ;  /* 0x0000763240407816 */ /* 0x000fe40000000040 */
[----:B------:R-:W-:Y:S01]  /*29240*/  PLOP3.LUT P2, PT, P0, PT, PT, 0x8, 0x80 ;  /* 0x000000000080781c */ /* 0x000fe2000074e170 */
[----:B------:R-:W-:-:S04]  /*29250*/  FMUL.FTZ R68, R68, R38 ;  /* 0x0000002644447220 */ /* 0x000fc80000410000 */
[----:B------:R-:W-:-:S05]  /*29260*/  FMUL.FTZ R68, R68, R58 ;  /* 0x0000003a44447220 */ /* 0x000fca0000410000 */
[----:B------:R-:W-:-:S03]  /*29270*/  FSEL R68, R68, RZ, !P0 ;  /* 0x000000ff44447208 */ /* 0x000fc60004000000 */
[----:B------:R-:W-:Y:S02]  /*29280*/  @P2 LOP3.LUT R6, R6, 0x2, RZ, 0xfc, !PT ;  /* 0x0000000206062812 */ /* 0x000fe400078efcff */
        /* <DEDUP_REMOVED lines=10> */
.L_x_19642:
        /* <DEDUP_REMOVED lines=13> */
.L_x_19644:
[----:B------:R-:W-:Y:S05]  /*29400*/  BSYNC.RECONVERGENT B1 ;  /* 0x0000000000017941 */ /* 0x000fea0003800200 */
.L_x_19643:
        /* <DEDUP_REMOVED lines=43> */
.L_x_19641:
[----:B------:R-:W-:Y:S05]  /*296c0*/  BSYNC.RECONVERGENT B0 ;  /* 0x0000000000007941 */ /* 0x000fea0003800200 */
.L_x_19640:
        /* <DEDUP_REMOVED lines=22> */
.L_x_19647:
        /* <DEDUP_REMOVED lines=13> */
.L_x_19649:
[----:B------:R-:W-:Y:S05]  /*29900*/  BSYNC.RECONVERGENT B1 ;  /* 0x0000000000017941 */ /* 0x000fea0003800200 */
.L_x_19648:
        /* <DEDUP_REMOVED lines=43> */
.L_x_19646:
[----:B------:R-:W-:Y:S05]  /*29bc0*/  BSYNC.RECONVERGENT B0 ;  /* 0x0000000000007941 */ /* 0x000fea0003800200 */
.L_x_19645:
        /* <DEDUP_REMOVED lines=23> */
.L_x_19652:
        /* <DEDUP_REMOVED lines=13> */
.L_x_19654:
[----:B------:R-:W-:Y:S05]  /*29e10*/  BSYNC.RECONVERGENT B1 ;  /* 0x0000000000017941 */ /* 0x000fea0003800200 */
.L_x_19653:
        /* <DEDUP_REMOVED lines=43> */
.L_x_19651:
[----:B------:R-:W-:Y:S05]  /*2a0d0*/  BSYNC.RECONVERGENT B0 ;  /* 0x0000000000007941 */ /* 0x000fea0003800200 */
.L_x_19650:
        /* <DEDUP_REMOVED lines=22> */
.L_x_19657:
        /* <DEDUP_REMOVED lines=13> */
.L_x_19659:
[----:B------:R-:W-:Y:S05]  /*2a310*/  BSYNC.RECONVERGENT B1 ;  /* 0x0000000000017941 */ /* 0x000fea0003800200 */
.L_x_19658:
        /* <DEDUP_REMOVED lines=43> */
.L_x_19656:
[----:B------:R-:W-:Y:S05]  /*2a5d0*/  BSYNC.RECONVERGENT B0 ;  /* 0x0000000000007941 */ /* 0x000fea0003800200 */
.L_x_19655:
        /* <DEDUP_REMOVED lines=22> */
.L_x_19662:
        /* <DEDUP_REMOVED lines=13> */
.L_x_19664:
[----:B------:R-:W-:Y:S05]  /*2a810*/  BSYNC.RECONVERGENT B1 ;  /* 0x0000000000017941 */ /* 0x000fea0003800200 */
.L_x_19663:
        /* <DEDUP_REMOVED lines=43> */
.L_x_19661:
[----:B------:R-:W-:Y:S05]  /*2aad0*/  BSYNC.RECONVERGENT B0 ;  /* 0x0000000000007941 */ /* 0x000fea0003800200 */
.L_x_19660:
        /* <DEDUP_REMOVED lines=21> */
.L_x_19667:
        /* <DEDUP_REMOVED lines=13> */
.L_x_19669:
[----:B------:R-:W-:Y:S05]  /*2ad00*/  BSYNC.RECONVERGENT B1 ;  /* 0x0000000000017941 */ /* 0x000fea0003800200 */
.L_x_19668:
        /* <DEDUP_REMOVED lines=37> */
[----:B------:R-:W-:Y:S02]  /*2af60*/  LOP3.LUT R127, R45, R114, R71, 0x96, !PT ;  /* 0x000000722d7f7212 */ /* 0x000fe400078e9647 */
[----:B------:R-:W-:Y:S01]  /*2af70*/  MOV R118, R70 ;  /* 0x0000004600767202 */ /* 0x000fe20000000f00 */
[----:B------:R-:W-:-:S04]  /*2af80*/  IMAD.WIDE.U32 R70, R111, -0x326172a9, RZ ;  /* 0xcd9e8d576f467825 */ /* 0x000fc800078e00ff */
[----:B------:R-:W-:Y:S02]  /*2af90*/  IMAD.MOV.U32 R128, RZ, RZ, R70 ;  /* 0x000000ffff807224 */ /* 0x000fe400078e0046 */
[----:B------:R-:W-:Y:S01]  /*2afa0*/  HFMA2 R70, -RZ, RZ, 0, 0 ;  /* 0x00000000ff467431 */ /* 0x000fe200000001ff */
[----:B------:R-:W-:-:S07]  /*2afb0*/  LOP3.LUT R126, R48, R112, R71, 0x96, !PT ;  /* 0x00000070307e7212 */ /* 0x000fce00078e9647 */
.L_x_19666:
[----:B------:R-:W-:Y:S05]  /*2afc0*/  BSYNC.RECONVERGENT B0 ;  /* 0x0000000000007941 */ /* 0x000fea0003800200 */
.L_x_19665:
        /* <DEDUP_REMOVED lines=22> */
.L_x_19672:
        /* <DEDUP_REMOVED lines=16> */
.L_x_19674:
[----:B------:R-:W-:Y:S05]  /*2b230*/  BSYNC.RECONVERGENT B1 ;  /* 0x0000000000017941 */ /* 0x000fea0003800200 */
.L_x_19673:
        /* <DEDUP_REMOVED lines=38> */
[----:B------:R-:W-:Y:S01]  /*2b4a0*/  HFMA2 R114, -RZ, RZ, 0, 0 ;  /* 0x00000000ff727431 */ /* 0x000fe200000001ff */
[----:B------:R-:W-:Y:S01]  /*2b4b0*/  MOV R118, R66 ;  /* 0x0000004200767202 */ /* 0x000fe20000000f00 */
[----:B------:R-:W-:-:S04]  /*2b4c0*/  IMAD.WIDE.U32 R66, R113, -0x326172a9, RZ ;  /* 0xcd9e8d5771427825 */ /* 0x000fc800078e00ff */
[----:B------:R-:W-:Y:S01]  /*2b4d0*/  IMAD.MOV.U32 R128, RZ, RZ, R66 ;  /* 0x000000ffff807224 */ /* 0x000fe200078e0042 */
[----:B------:R-:W-:-:S07]  /*2b4e0*/  LOP3.LUT R126, R48, R70, R67, 0x96, !PT ;  /* 0x00000046307e7212 */ /* 0x000fce00078e9643 */
.L_x_19671:
[----:B------:R-:W-:Y:S05]  /*2b4f0*/  BSYNC.RECONVERGENT B0 ;  /* 0x0000000000007941 */ /* 0x000fea0003800200 */
.L_x_19670:
        /* <DEDUP_REMOVED lines=12> */
.L_x_19634:
        /* <DEDUP_REMOVED lines=41> */
.L_x_19678:
        /* <DEDUP_REMOVED lines=13> */
.L_x_19680:
[----:B------:R-:W-:Y:S05]  /*2b920*/  BSYNC.RECONVERGENT B1 ;  /* 0x0000000000017941 */ /* 0x000fea0003800200 */
.L_x_19679:
        /* <DEDUP_REMOVED lines=40> */
[----:B------:R-:W-:Y:S01]  /*2bbb0*/  HFMA2 R116, -RZ, RZ, 0, 0 ;  /* 0x00000000ff747431 */ /* 0x000fe200000001ff */
[----:B------:R-:W-:Y:S01]  /*2bbc0*/  MOV R128, R114 ;  /* 0x0000007200807202 */ /* 0x000fe20000000f00 */
[----:B------:R-:W-:-:S07]  /*2bbd0*/  IMAD.MOV.U32 R115, RZ, RZ, R118 ;  /* 0x000000ffff737224 */ /* 0x000fce00078e0076 */
.L_x_19677:
[----:B------:R-:W-:Y:S05]  /*2bbe0*/  BSYNC.RECONVERGENT B0 ;  /* 0x0000000000007941 */ /* 0x000fea0003800200 */
.L_x_19676:
[----:B------:R-:W-:Y:S01]  /*2bbf0*/  I2FP.F32.U32 R114, R115 ;  /* 0x0000007300727245 */ /* 0x000fe20000201000 */
[----:B------:R-:W-:Y:S01]  /*2bc00*/  BSSY.RECONVERGENT B0, `(.L_x_19681) ;  /* 0x0000053000007945 */ /* 0x000fe20003800200 */
[----:B------:R-:W-:Y:S01]  /*2bc10*/  ISETP.NE.AND P1, PT, R116, 0x1, PT ;  /* 0x000000017400780c */ /* 0x000fe20003f25270 */
[----:B------:R-:W-:Y:S01]  /*2bc20*/  IMAD.MOV.U32 R117, RZ, RZ, 0x2 ;  /* 0x00000002ff757424 */ /* 0x000fe200078e00ff */
[----:B-----5:R-:W-:Y:S01]  /*2bc30*/  SHF.L.U32 R115, R68, 0x10, RZ ;  /* 0x0000001044737819 */ /* 0x020fe200000006ff */
[----:B------:R-:W-:Y:S01]  /*2bc40*/  FFMA.FTZ R114, R114, R39, 1.1641532182693481445e-10 ;  /* 0x2f00000072727423 */ /* 0x000fe20000010027 */
[----:B------:R-:W-:Y:S02]  /*2bc50*/  LOP3.LUT R6, R6, 0xfffffffd, RZ, 0xc0, !PT ;  /* 0xfffffffd06067812 */ /* 0x000fe400078ec0ff */
[----:B------:R-:W-:Y:S02]  /*2bc60*/  PRMT R68, R68, 0x7632, R68 ;  /* 0x0000763244447816 */ /* 0x000fe40000000044 */
        /* <DEDUP_REMOVED lines=19> */
.L_x_19683:
        /* <DEDUP_REMOVED lines=13> */
.L_x_19685:
[----:B------:R-:W-:Y:S05]  /*2be70*/  BSYNC.RECONVERGENT B1 ;  /* 0x0000000000017941 */ /* 0x000fea0003800200 */
.L_x_19684:
        /* <DEDUP_REMOVED lines=39> */
[----:B------:R-:W-:-:S05]  /*2c0f0*/  IMAD.WIDE.U32 R116, R121, -0x326172a9, RZ ;  /* 0xcd9e8d5779747825 */ /* 0x000fca00078e00ff */
[----:B------:R-:W-:Y:S01]  /*2c100*/  LOP3.LUT R126, R48, R118, R117, 0x96, !PT ;  /* 0x00000076307e7212 */ /* 0x000fe200078e9675 */
[----:B------:R-:W-:Y:S01]  /*2c110*/  IMAD.MOV.U32 R117, RZ, RZ, RZ ;  /* 0x000000ffff757224 */ /* 0x000fe200078e00ff */
[----:B------:R-:W-:-:S07]  /*2c120*/  MOV R128, R116 ;  /* 0x0000007400807202 */ /* 0x000fce0000000f00 */
.L_x_19682:
[----:B------:R-:W-:Y:S05]  /*2c130*/  BSYNC.RECONVERGENT B0 ;  /* 0x0000000000007941 */ /* 0x000fea0003800200 */
.L_x_19681:
        /* <DEDUP_REMOVED lines=9> */
[----:B------:R-:W-:-:S05]  /*2c1d0*/  FMUL.FTZ R64, R64, R58 ;  /* 0x0000003a40407220 */ /* 0x000fca0000410000 */
        /* <DEDUP_REMOVED lines=14> */
.L_x_19688:
        /* <DEDUP_REMOVED lines=13> */
.L_x_19690:
[----:B------:R-:W-:Y:S05]  /*2c390*/  BSYNC.RECONVERGENT B1 ;  /* 0x0000000000017941 */ /* 0x000fea0003800200 */
.L_x_19689:
        /* <DEDUP_REMOVED lines=36> */
[----:B------:R-:W-:Y:S01]  /*2c5e0*/  IMAD.WIDE.U32 R116, R68, -0x2daee0ad, RZ ;  /* 0xd2511f5344747825 */ /* 0x000fe200078e00ff */
[----:B------:R-:W-:-:S03]  /*2c5f0*/  MOV R68, R130 ;  /* 0x0000008200447202 */ /* 0x000fc60000000f00 */
[----:B------:R-:W-:Y:S01]  /*2c600*/  IMAD.MOV.U32 R130, RZ, RZ, R116 ;  /* 0x000000ffff827224 */ /* 0x000fe200078e0074 */
[----:B------:R-:W-:Y:S01]  /*2c610*/  LOP3.LUT R127, R45, R120, R117, 0x96, !PT ;  /* 0x000000782d7f7212 */ /* 0x000fe200078e9675 */
[----:B------:R-:W-:-:S05]  /*2c620*/  IMAD.WIDE.U32 R116, R121, -0x326172a9, RZ ;  /* 0xcd9e8d5779747825 */ /* 0x000fca00078e00ff */
[----:B------:R-:W-:Y:S02]  /*2c630*/  LOP3.LUT R126, R48, R118, R117, 0x96, !PT ;  /* 0x00000076307e7212 */ /* 0x000fe400078e9675 */
[----:B------:R-:W-:-:S07]  /*2c640*/  MOV R128, R116 ;  /* 0x0000007400807202 */ /* 0x000fce0000000f00 */
.L_x_19687:
[----:B------:R-:W-:Y:S05]  /*2c650*/  BSYNC.RECONVERGENT B0 ;  /* 0x0000000000007941 */ /* 0x000fea0003800200 */
.L_x_19686:
        /* <DEDUP_REMOVED lines=8> */
[----:B------:R-:W-:Y:S02]  /*2c6e0*/  FSETP.GTU.FTZ.AND P1, PT, R68, R59, PT ;  /* 0x0000003b4400720b */ /* 0x000fe40003f3c000 */
[C---:B------:R-:W-:Y:S02]  /*2c6f0*/  SHF.L.U32 R68, R65.reuse, 0x10, RZ ;  /* 0x0000001041447819 */ /* 0x040fe400000006ff */
        /* <DEDUP_REMOVED lines=16> */
.L_x_19693:
        /* <DEDUP_REMOVED lines=13> */
.L_x_19695:
[----:B------:R-:W-:Y:S05]  /*2c8d0*/  BSYNC.RECONVERGENT B1 ;  /* 0x0000000000017941 */ /* 0x000fea0003800200 */
.L_x_19694:
        /* <DEDUP_REMOVED lines=43> */
.L_x_19692:
[----:B------:R-:W-:Y:S05]  /*2cb90*/  BSYNC.RECONVERGENT B0 ;  /* 0x0000000000007941 */ /* 0x000fea0003800200 */
.L_x_19691:
        /* <DEDUP_REMOVED lines=24> */
.L_x_19698:
        /* <DEDUP_REMOVED lines=13> */
.L_x_19700:
[----:B------:R-:W-:Y:S05]  /*2cdf0*/  BSYNC.RECONVERGENT B1 ;  /* 0x0000000000017941 */ /* 0x000fea0003800200 */
.L_x_19699:
        /* <DEDUP_REMOVED lines=43> */
.L_x_19697:
[----:B------:R-:W-:Y:S05]  /*2d0b0*/  BSYNC.RECONVERGENT B0 ;  /* 0x0000000000007941 */ /* 0x000fea0003800200 */
.L_x_19696:
        /* <DEDUP_REMOVED lines=26> */
.L_x_19703:
        /* <DEDUP_REMOVED lines=13> */
.L_x_19705:
[----:B------:R-:W-:Y:S05]  /*2d330*/  BSYNC.RECONVERGENT B1 ;  /* 0x0000000000017941 */ /* 0x000fea0003800200 */
.L_x_19704:
        /* <DEDUP_REMOVED lines=39> */
[----:B------:R-:W-:-:S03]  /*2d5b0*/  IMAD.WIDE.U32 R120, R125, -0x326172a9, RZ ;  /* 0xcd9e8d577d787825 */ /* 0x000fc600078e00ff */
[----:B------:R-:W-:Y:S01]  /*2d5c0*/  MOV R128, R120 ;  /* 0x0000007800807202 */ /* 0x000fe20000000f00 */
[----:B------:R-:W-:Y:S01]  /*2d5d0*/  IMAD.MOV.U32 R120, RZ, RZ, RZ ;  /* 0x000000ffff787224 */ /* 0x000fe200078e00ff */
[----:B------:R-:W-:-:S07]  /*2d5e0*/  LOP3.LUT R126, R48, R122, R121, 0x96, !PT ;  /* 0x0000007a307e7212 */ /* 0x000fce00078e9679 */
.L_x_19702:
[----:B------:R-:W-:Y:S05]  /*2d5f0*/  BSYNC.RECONVERGENT B0 ;  /* 0x0000000000007941 */ /* 0x000fea0003800200 */
.L_x_19701:
        /* <DEDUP_REMOVED lines=23> */
.L_x_19708:
        /* <DEDUP_REMOVED lines=13> */
.L_x_19710:
[----:B------:R-:W-:Y:S05]  /*2d840*/  BSYNC.RECONVERGENT B1 ;  /* 0x0000000000017941 */ /* 0x000fea0003800200 */
.L_x_19709:
        /* <DEDUP_REMOVED lines=40> */
[----:B------:R-:W-:Y:S02]  /*2dad0*/  HFMA2 R70, -RZ, RZ, 0, 0 ;  /* 0x00000000ff467431 */ /* 0x000fe400000001ff */
[----:B------:R-:W-:Y:S01]  /*2dae0*/  IMAD.MOV.U32 R128, RZ, RZ, R120 ;  /* 0x000000ffff807224 */ /* 0x000fe200078e0078 */
[----:B------:R-:W-:-:S07]  /*2daf0*/  LOP3.LUT R126, R48, R122, R121, 0x96, !PT ;  /* 0x0000007a307e7212 */ /* 0x000fce00078e9679 */
.L_x_19707:
[----:B------:R-:W-:Y:S05]  /*2db00*/  BSYNC.RECONVERGENT B0 ;  /* 0x0000000000007941 */ /* 0x000fea0003800200 */
.L_x_19706:
[----:B------:R-:W-:Y:S01]  /*2db10*/  I2FP.F32.U32 R66, R66 ;  /* 0x0000004200427245 */ /* 0x000fe20000201000 */
[----:B------:R-:W-:Y:S01]  /*2db20*/  BSSY.RECONVERGENT B0, `(.L_x_19711) ;  /* 0x0000054000007945 */ /* 0x000fe20003800200 */
[----:B------:R-:W-:Y:S01]  /*2db30*/  ISETP.NE.AND P6, PT, R70, 0x1, PT ;  /* 0x000000014600780c */ /* 0x000fe20003fc5270 */
[----:B------:R-:W-:Y:S01]  /*2db40*/  IMAD.MOV.U32 R125, RZ, RZ, 0x2 ;  /* 0x00000002ff7d7424 */ /* 0x000fe200078e00ff */
[C---:B------:R-:W-:Y:S01]  /*2db50*/  SHF.L.U32 R120, R71.reuse, 0x10, RZ ;  /* 0x0000001047787819 */ /* 0x040fe200000006ff */
[----:B------:R-:W-:Y:S01]  /*2db60*/  FFMA.FTZ R66, R66, R39, 1.1641532182693481445e-10 ;  /* 0x2f00000042427423 */ /* 0x000fe20000010027 */
[----:B------:R-:W-:Y:S02]  /*2db70*/  PRMT R124, R71, 0x7632, R124 ;  /* 0x00007632477c7816 */ /* 0x000fe4000000007c */
[C---:B------:R-:W-:Y:S02]  /*2db80*/  PRMT R121, R67.reuse, 0x7632, R121 ;  /* 0x0000763243797816 */ /* 0x040fe40000000079 */
[----:B------:R-:W-:Y:S01]  /*2db90*/  FSETP.GTU.FTZ.AND P5, PT, R66, R59, PT ;  /* 0x0000003b4200720b */ /* 0x000fe20003fbc000 */
[----:B------:R-:W-:Y:S01]  /*2dba0*/  IMAD.U32 R66, R67, 0x10000, RZ ;  /* 0x0001000043427824 */ /* 0x000fe200078e00ff */
[----:B------:R-:W-:-:S03]  /*2dbb0*/  MOV R71, R128 ;  /* 0x0000008000477202 */ /* 0x000fc60000000f00 */
        /* <DEDUP_REMOVED lines=14> */
.L_x_19713:
        /* <DEDUP_REMOVED lines=16> */
.L_x_19715:
[----:B------:R-:W-:Y:S05]  /*2dda0*/  BSYNC.RECONVERGENT B1 ;  /* 0x0000000000017941 */ /* 0x000fea0003800200 */
.L_x_19714:
        /* <DEDUP_REMOVED lines=43> */
.L_x_19712:
[----:B------:R-:W-:Y:S05]  /*2e060*/  BSYNC.RECONVERGENT B0 ;  /* 0x0000000000007941 */ /* 0x000fea0003800200 */
.L_x_19711:
        /* <DEDUP_REMOVED lines=15> */
.L_x_19675:
        /* <DEDUP_REMOVED lines=16> */
.L_x_19719:
        /* <DEDUP_REMOVED lines=13> */
.L_x_19721:
[----:B------:R-:W-:Y:S05]  /*2e330*/  BSYNC.RECONVERGENT B1 ;  /* 0x0000000000017941 */ /* 0x000fea0003800200 */
.L_x_19720:
        /* <DEDUP_REMOVED lines=41> */
[----:B------:R-:W-:Y:S02]  /*2e5d0*/  LOP3.LUT R126, R48, R70, R69, 0x96, !PT ;  /* 0x00000046307e7212 */ /* 0x000fe400078e9645 */
[----:B------:R-:W-:-:S07]  /*2e5e0*/  MOV R68, R118 ;  /* 0x0000007600447202 */ /* 0x000fce0000000f00 */
.L_x_19718:
[----:B------:R-:W-:Y:S05]  /*2e5f0*/  BSYNC.RECONVERGENT B0 ;  /* 0x0000000000007941 */ /* 0x000fea0003800200 */
.L_x_19717:
        /* <DEDUP_REMOVED lines=9> */
[----:B------:R-:W-:Y:S02]  /*2e690*/  PLOP3.LUT P2, PT, P0, PT, PT, 0x8, 0x80 ;  /* 0x000000000080781c */ /* 0x000fe4000074e170 */
[----:B------:R-:W-:Y:S01]  /*2e6a0*/  PRMT R64, R64, 0x7632, R64 ;  /* 0x0000763240407816 */ /* 0x000fe20000000040 */
[----:B------:R-:W-:-:S04]  /*2e6b0*/  FMUL.FTZ R68, R68, R38 ;  /* 0x0000002644447220 */ /* 0x000fc80000410000 */
[----:B------:R-:W-:-:S05]  /*2e6c0*/  FMUL.FTZ R68, R68, R58 ;  /* 0x0000003a44447220 */ /* 0x000fca0000410000 */
[----:B------:R-:W-:Y:S02]  /*2e6d0*/  FSEL R68, R68, RZ, !P0 ;  /* 0x000000ff44447208 */ /* 0x000fe40004000000 */
[----:B------:R-:W-:-:S03]  /*2e6e0*/  @P2 LOP3.LUT R6, R6, 0x2, RZ, 0xfc, !PT ;  /* 0x0000000206062812 */ /* 0x000fc600078efcff */
        /* <DEDUP_REMOVED lines=10> */
.L_x_19724:
        /* <DEDUP_REMOVED lines=13> */
.L_x_19726:
[----:B------:R-:W-:Y:S05]  /*2e860*/  BSYNC.RECONVERGENT B1 ;  /* 0x0000000000017941 */ /* 0x000fea0003800200 */
.L_x_19725:
        /* <DEDUP_REMOVED lines=40> */
[----:B------:R-:W-:Y:S02]  /*2eaf0*/  IMAD.MOV.U32 R128, RZ, RZ, R70 ;  /* 0x000000ffff807224 */ /* 0x000fe400078e0046 */
[----:B------:R-:W-:Y:S01]  /*2eb00*/  HFMA2 R70, -RZ, RZ, 0, 0 ;  /* 0x00000000ff467431 */ /* 0x000fe200000001ff */
[----:B------:R-:W-:-:S07]  /*2eb10*/  LOP3.LUT R126, R48, R116, R71, 0x96, !PT ;  /* 0x00000074307e7212 */ /* 0x000fce00078e9647 */
.L_x_19723:
[----:B------:R-:W-:Y:S05]  /*2eb20*/  BSYNC.RECONVERGENT B0 ;  /* 0x0000000000007941 */ /* 0x000fea0003800200 */
.L_x_19722:
        /* <DEDUP_REMOVED lines=22> */
.L_x_19729:
        /* <DEDUP_REMOVED lines=13> */
.L_x_19731:
[----:B------:R-:W-:Y:S05]  /*2ed60*/  BSYNC.RECONVERGENT B1 ;  /* 0x0000000000017941 */ /* 0x000fea0003800200 */
.L_x_19730:
        /* <DEDUP_REMOVED lines=43> */
.L_x_19728:
[----:B------:R-:W-:Y:S05]  /*2f020*/  BSYNC.RECONVERGENT B0 ;  /* 0x0000000000007941 */ /* 0x000fea0003800200 */
.L_x_19727:
        /* <DEDUP_REMOVED lines=23> */
.L_x_19734:
        /* <DEDUP_REMOVED lines=13> */
.L_x_19736:
[----:B------:R-:W-:Y:S05]  /*2f270*/  BSYNC.RECONVERGENT B1 ;  /* 0x0000000000017941 */ /* 0x000fea0003800200 */
.L_x_19735:
        /* <DEDUP_REMOVED lines=40> */
[----:B------:R-:W-:Y:S02]  /*2f500*/  IMAD.MOV.U32 R128, RZ, RZ, R70 ;  /* 0x000000ffff807224 */ /* 0x000fe400078e0046 */
[----:B------:R-:W-:Y:S01]  /*2f510*/  HFMA2 R70, -RZ, RZ, 0, 0 ;  /* 0x00000000ff467431 */ /* 0x000fe200000001ff */
[----:B------:R-:W-:-:S07]  /*2f520*/  LOP3.LUT R126, R48, R118, R71, 0x96, !PT ;  /* 0x00000076307e7212 */ /* 0x000fce00078e9647 */
.L_x_19733:
[----:B------:R-:W-:Y:S05]  /*2f530*/  BSYNC.RECONVERGENT B0 ;  /* 0x0000000000007941 */ /* 0x000fea0003800200 */
.L_x_19732:
        /* <DEDUP_REMOVED lines=22> */
.L_x_19739:
        /* <DEDUP_REMOVED lines=13> */
.L_x_19741:
[----:B------:R-:W-:Y:S05]  /*2f770*/  BSYNC.RECONVERGENT B1 ;  /* 0x0000000000017941 */ /* 0x000fea0003800200 */
.L_x_19740:
        /* <DEDUP_REMOVED lines=43> */
.L_x_19738:
[----:B------:R-:W-:Y:S05]  /*2fa30*/  BSYNC.RECONVERGENT B0 ;  /* 0x0000000000007941 */ /* 0x000fea0003800200 */
.L_x_19737:
        /* <DEDUP_REMOVED lines=23> */
.L_x_19744:
        /* <DEDUP_REMOVED lines=13> */
.L_x_19746:
[----:B------:R-:W-:Y:S05]  /*2fc80*/  BSYNC.RECONVERGENT B1 ;  /* 0x0000000000017941 */ /* 0x000fea0003800200 */
.L_x_19745:
        /* <DEDUP_REMOVED lines=43> */
.L_x_19743:
[----:B------:R-:W-:Y:S05]  /*2ff40*/  BSYNC.RECONVERGENT B0 ;  /* 0x0000000000007941 */ /* 0x000fea0003800200 */
.L_x_19742:
        /* <DEDUP_REMOVED lines=22> */
.L_x_19749:
        /* <DEDUP_REMOVED lines=13> */
.L_x_19751:
[----:B------:R-:W-:Y:S05]  /*30180*/  BSYNC.RECONVERGENT B1 ;  /* 0x0000000000017941 */ /* 0x000fea0003800200 */
.L_x_19750:
        /* <DEDUP_REMOVED lines=43> */
.L_x_19748:
[----:B------:R-:W-:Y:S05]  /*30440*/  BSYNC.RECONVERGENT B0 ;  /* 0x0000000000007941 */ /* 0x000fea0003800200 */
.L_x_19747:
        /* <DEDUP_REMOVED lines=22> */
.L_x_19754:
        /* <DEDUP_REMOVED lines=16> */
.L_x_19756:
[----:B------:R-:W-:Y:S05]  /*306b0*/  BSYNC.RECONVERGENT B1 ;  /* 0x0000000000017941 */ /* 0x000fea0003800200 */
.L_x_19755:
        /* <DEDUP_REMOVED lines=43> */
.L_x_19753:
[----:B------:R-:W-:Y:S05]  /*30970*/  BSYNC.RECONVERGENT B0 ;  /* 0x0000000000007941 */ /* 0x000fea0003800200 */
.L_x_19752:
        /* <DEDUP_REMOVED lines=12> */
.L_x_19716:
[----:B------:R-:W0:Y:S01]  /*30a40*/  LDC.64 R68, c[0x0][0x3a8] ;  /* 0x0000ea00ff447b82 */ /* 0x000e220000000a00 */
[----:B------:R-:W-:Y:S02]  /*30a50*/  VIADD R123, R26, 0x120 ;  /* 0x000001201a7b7836 */ /* 0x000fe40000000000 */
        /* <DEDUP_REMOVED lines=40> */
.L_x_19760:
        /* <DEDUP_REMOVED lines=13> */
.L_x_19762:
[----:B------:R-:W-:Y:S05]  /*30db0*/  BSYNC.RECONVERGENT B1 ;  /* 0x0000000000017941 */ /* 0x000fea0003800200 */
.L_x_19761:
        /* <DEDUP_REMOVED lines=43> */
.L_x_19759:
[----:B------:R-:W-:Y:S05]  /*31070*/  BSYNC.RECONVERGENT B0 ;  /* 0x0000000000007941 */ /* 0x000fea0003800200 */
.L_x_19758:
[----:B------:R-:W-:Y:S01]  /*31080*/  I2FP.F32.U32 R124, R124 ;  /* 0x0000007c007c7245 */ /* 0x000fe20000201000 */
[----:B-----5:R-:W-:Y:S01]  /*31090*/  IMAD.U32 R125, R68, 0x10000, RZ ;  /* 0x00010000447d7824 */ /* 0x020fe200078e00ff */
[----:B------:R-:W-:Y:S01]  /*310a0*/  ISETP.NE.AND P1, PT, R129, 0x1, PT ;  /* 0x000000018100780c */ /* 0x000fe20003f25270 */
[----:B------:R-:W-:Y:S01]  /*310b0*/  BSSY.RECONVERGENT B0, `(.L_x_19763) ;  /* 0x0000051000007945 */ /* 0x000fe20003800200 */
[----:B------:R-:W-:Y:S01]  /*310c0*/  PRMT R68, R64, 0x7632, R68 ;  /* 0x0000763240447816 */ /* 0x000fe20000000044 */
[----:B------:R-:W-:Y:S01]  /*310d0*/  FFMA.FTZ R124, R124, R39, 1.1641532182693481445e-10 ;  /* 0x2f0000007c7c7423 */ /* 0x000fe20000010027 */
[----:B------:R-:W-:Y:S01]  /*310e0*/  LOP3.LUT R6, R6, 0xfffffffd, RZ, 0xc0, !PT ;  /* 0xfffffffd06067812 */ /* 0x000fe200078ec0ff */
[----:B------:R-:W-:Y:S02]  /*310f0*/  HFMA2 R136, -RZ, RZ, 0, 1.1920928955078125e-07 ;  /* 0x00000002ff887431 */ /* 0x000fe400000001ff */
[----:B------:R-:W-:Y:S01]  /*31100*/  IMAD.MOV.U32 R130, RZ, RZ, R128 ;  /* 0x000000ffff827224 */ /* 0x000fe200078e0080 */
[----:B------:R-:W-:-:S02]  /*31110*/  FSETP.GTU.FTZ.AND P0, PT, R124, R59, PT ;  /* 0x0000003b7c00720b */ /* 0x000fc40003f1c000 */
[----:B------:R-:W-:-:S05]  /*31120*/  SHF.L.U32 R124, R64, 0x10, RZ ;  /* 0x00000010407c7819 */ /* 0x000fca00000006ff */
[----:B------:R-:W-:-:S04]  /*31130*/  FMUL.FTZ R124, R124, R38 ;  /* 0x000000267c7c7220 */ /* 0x000fc80000410000 */
[----:B------:R-:W-:-:S05]  /*31140*/  FMUL.FTZ R124, R124, R58 ;  /* 0x0000003a7c7c7220 */ /* 0x000fca0000410000 */
[----:B------:R-:W-:Y:S02]  /*31150*/  FSEL R124, R124, RZ, !P0 ;  /* 0x000000ff7c7c7208 */ /* 0x000fe40004000000 */
[----:B------:R-:W-:-:S03]  /*31160*/  PLOP3.LUT P0, PT, P0, PT, PT, 0x8, 0x80 ;  /* 0x000000000080781c */ /* 0x000fc6000070e170 */
[--C-:B------:R-:W-:Y:S01]  /*31170*/  FADD.FTZ R124, R124, R125.reuse ;  /* 0x0000007d7c7c7221 */ /* 0x100fe20000010000 */
[----:B------:R-:W-:-:S04]  /*31180*/  PRMT R125, R68, 0x7632, R125 ;  /* 0x00007632447d7816 */ /* 0x000fc8000000007d */
[----:B------:R-:W-:-:S05]  /*31190*/  MOV R64, R124 ;  /* 0x0000007c00407202 */ /* 0x000fca0000000f00 */
        /* <DEDUP_REMOVED lines=10> */
.L_x_19765:
        /* <DEDUP_REMOVED lines=13> */
.L_x_19767:
[----:B------:R-:W-:Y:S05]  /*31310*/  BSYNC.RECONVERGENT B1 ;  /* 0x0000000000017941 */ /* 0x000fea0003800200 */
.L_x_19766:
        /* <DEDUP_REMOVED lines=39> */
[----:B------:R-:W-:Y:S02]  /*31590*/  IMAD.MOV.U32 R122, RZ, RZ, R128 ;  /* 0x000000ffff7a7224 */ /* 0x000fe400078e0080 */
[----:B------:R-:W-:-:S05]  /*315a0*/  IMAD.WIDE.U32 R128, R131, -0x326172a9, RZ ;  /* 0xcd9e8d5783807825 */ /* 0x000fca00078e00ff */
[----:B------:R-:W-:-:S07]  /*315b0*/  LOP3.LUT R126, R48, R126, R129, 0x96, !PT ;  /* 0x0000007e307e7212 */ /* 0x000fce00078e9681 */
.L_x_19764:
[----:B------:R-:W-:Y:S05]  /*315c0*/  BSYNC.RECONVERGENT B0 ;  /* 0x0000000000007941 */ /* 0x000fea0003800200 */
.L_x_19763:
        /* <DEDUP_REMOVED lines=23> */
.L_x_19770:
        /* <DEDUP_REMOVED lines=13> */
.L_x_19772:
[----:B------:R-:W-:Y:S05]  /*31810*/  BSYNC.RECONVERGENT B1 ;  /* 0x0000000000017941 */ /* 0x000fea0003800200 */
.L_x_19771:
        /* <DEDUP_REMOVED lines=40> */
[----:B------:R-:W-:Y:S01]  /*31aa0*/  HFMA2 R131, -RZ, RZ, 0, 0 ;  /* 0x00000000ff837431 */ /* 0x000fe200000001ff */
[----:B------:R-:W-:-:S07]  /*31ab0*/  LOP3.LUT R126, R48, R126, R129, 0x96, !PT ;  /* 0x0000007e307e7212 */ /* 0x000fce00078e9681 */
.L_x_19769:
[----:B------:R-:W-:Y:S05]  /*31ac0*/  BSYNC.RECONVERGENT B0 ;  /* 0x0000000000007941 */ /* 0x000fea0003800200 */
.L_x_19768:
[----:B------:R-:W-:Y:S01]  /*31ad0*/  I2FP.F32.U32 R125, R125 ;  /* 0x0000007d007d7245 */ /* 0x000fe20000201000 */
[----:B------:R-:W-:Y:S01]  /*31ae0*/  BSSY.RECONVERGENT B0, `(.L_x_19773) ;  /* 0x0000051000007945 */ /* 0x000fe20003800200 */
[----:B------:R-:W-:Y:S02]  /*31af0*/  ISETP.NE.AND P2, PT, R131, 0x1, PT ;  /* 0x000000018300780c */ /* 0x000fe40003f45270 */
[----:B------:R-:W-:Y:S01]  /*31b00*/  SHF.L.U32 R129, R69, 0x10, RZ ;  /* 0x0000001045817819 */ /* 0x000fe200000006ff */
[----:B------:R-:W-:Y:S01]  /*31b10*/  FFMA.FTZ R125, R125, R39, 1.1641532182693481445e-10 ;  /* 0x2f0000007d7d7423 */ /* 0x000fe20000010027 */
[----:B------:R-:W-:Y:S02]  /*31b20*/  PRMT R69, R65, 0x7632, R69 ;  /* 0x0000763241457816 */ /* 0x000fe40000000045 */
[----:B------:R-:W-:Y:S02]  /*31b30*/  MOV R130, R128 ;  /* 0x0000008000827202 */ /* 0x000fe40000000f00 */
        /* <DEDUP_REMOVED lines=19> */
.L_x_19775:
        /* <DEDUP_REMOVED lines=13> */
.L_x_19777:
[----:B------:R-:W-:Y:S05]  /*31d40*/  BSYNC.RECONVERGENT B1 ;  /* 0x0000000000017941 */ /* 0x000fea0003800200 */
.L_x_19776:
        /* <DEDUP_REMOVED lines=41> */
[----:B------:R-:W-:-:S07]  /*31fe0*/  IMAD.MOV.U32 R129, RZ, RZ, RZ ;  /* 0x000000ffff817224 */ /* 0x000fce00078e00ff */
.L_x_19774:
[----:B------:R-:W-:Y:S05]  /*31ff0*/  BSYNC.RECONVERGENT B0 ;  /* 0x0000000000007941 */ /* 0x000fea0003800200 */
.L_x_19773:
        /* <DEDUP_REMOVED lines=23> */
.L_x_19780:
        /* <DEDUP_REMOVED lines=13> */
.L_x_19782:
[----:B------:R-:W-:Y:S05]  /*32240*/  BSYNC.RECONVERGENT B1 ;  /* 0x0000000000017941 */ /* 0x000fea0003800200 */
.L_x_19781:
        /* <DEDUP_REMOVED lines=39> */
[----:B------:R-:W-:-:S04]  /*324c0*/  IMAD.WIDE.U32 R128, R131, -0x326172a9, RZ ;  /* 0xcd9e8d5783807825 */ /* 0x000fc800078e00ff */
[----:B------:R-:W-:Y:S01]  /*324d0*/  IMAD.MOV.U32 R131, RZ, RZ, RZ ;  /* 0x000000ffff837224 */ /* 0x000fe200078e00ff */
[----:B------:R-:W-:-:S07]  /*324e0*/  LOP3.LUT R126, R48, R126, R129, 0x96, !PT ;  /* 0x0000007e307e7212 */ /* 0x000fce00078e9681 */
.L_x_19779:
[----:B------:R-:W-:Y:S05]  /*324f0*/  BSYNC.RECONVERGENT B0 ;  /* 0x0000000000007941 */ /* 0x000fea0003800200 */
.L_x_19778:
[----:B------:R-:W-:Y:S01]  /*32500*/  I2FP.F32.U32 R129, R130 ;  /* 0x0000008200817245 */ /* 0x000fe20000201000 */
[----:B------:R-:W-:Y:S01]  /*32510*/  IMAD.U32 R130, R70, 0x10000, RZ ;  /* 0x0001000046827824 */ /* 0x000fe200078e00ff */
[----:B------:R-:W-:Y:S01]  /*32520*/  ISETP.NE.AND P4, PT, R131, 0x1, PT ;  /* 0x000000018300780c */ /* 0x000fe20003f85270 */
[----:B------:R-:W-:Y:S01]  /*32530*/  BSSY.RECONVERGENT B0, `(.L_x_19783) ;  /* 0x000004f000007945 */ /* 0x000fe20003800200 */
[----:B------:R-:W-:Y:S01]  /*32540*/  PRMT R70, R66, 0x7632, R70 ;  /* 0x0000763242467816 */ /* 0x000fe20000000046 */
[----:B------:R-:W-:-:S03]  /*32550*/  FFMA.FTZ R129, R129, R39, 1.1641532182693481445e-10 ;  /* 0x2f00000081817423 */ /* 0x000fc60000010027 */
[----:B------:R-:W-:Y:S02]  /*32560*/  PRMT R136, R70, 0x7632, R136 ;  /* 0x0000763246887816 */ /* 0x000fe40000000088 */
        /* <DEDUP_REMOVED lines=19> */
.L_x_19785:
        /* <DEDUP_REMOVED lines=13> */
.L_x_19787:
[----:B------:R-:W-:Y:S05]  /*32770*/  BSYNC.RECONVERGENT B1 ;  /* 0x0000000000017941 */ /* 0x000fea0003800200 */
.L_x_19786:
        /* <DEDUP_REMOVED lines=40> */
[----:B------:R-:W-:Y:S01]  /*32a00*/  LOP3.LUT R126, R48, R126, R129, 0x96, !PT ;  /* 0x0000007e307e7212 */ /* 0x000fe200078e9681 */
[----:B------:R-:W-:-:S07]  /*32a10*/  HFMA2 R129, -RZ, RZ, 0, 0 ;  /* 0x00000000ff817431 */ /* 0x000fce00000001ff */
.L_x_19784:
[----:B------:R-:W-:Y:S05]  /*32a20*/  BSYNC.RECONVERGENT B0 ;  /* 0x0000000000007941 */ /* 0x000fea0003800200 */
.L_x_19783:
        /* <DEDUP_REMOVED lines=23> */
.L_x_19790:
        /* <DEDUP_REMOVED lines=13> */
.L_x_19792:
[----:B------:R-:W-:Y:S05]  /*32c70*/  BSYNC.RECONVERGENT B1 ;  /* 0x0000000000017941 */ /* 0x000fea0003800200 */
.L_x_19791:
        /* <DEDUP_REMOVED lines=41> */
[----:B------:R-:W-:-:S07]  /*32f10*/  LOP3.LUT R126, R48, R126, R129, 0x96, !PT ;  /* 0x0000007e307e7212 */ /* 0x000fce00078e9681 */
.L_x_19789:
[----:B------:R-:W-:Y:S05]  /*32f20*/  BSYNC.RECONVERGENT B0 ;  /* 0x0000000000007941 */ /* 0x000fea0003800200 */
.L_x_19788:
[----:B------:R-:W-:Y:S01]  /*32f30*/  I2FP.F32.U32 R70, R70 ;  /* 0x0000004600467245 */ /* 0x000fe20000201000 */
[----:B------:R-:W-:Y:S01]  /*32f40*/  BSSY.RECONVERGENT B0, `(.L_x_19793) ;  /* 0x0000055000007945 */ /* 0x000fe20003800200 */
[----:B------:R-:W-:Y:S01]  /*32f50*/  ISETP.NE.AND P6, PT, R139, 0x1, PT ;  /* 0x000000018b00780c */ /* 0x000fe20003fc5270 */
[----:B------:R-:W-:Y:S01]  /*32f60*/  IMAD.MOV.U32 R129, RZ, RZ, 0x2 ;  /* 0x00000002ff817424 */ /* 0x000fe200078e00ff */
        /* <DEDUP_REMOVED lines=22> */
.L_x_19795:
        /* <DEDUP_REMOVED lines=16> */
.L_x_19797:
[----:B------:R-:W-:Y:S05]  /*331d0*/  BSYNC.RECONVERGENT B1 ;  /* 0x0000000000017941 */ /* 0x000fea0003800200 */
.L_x_19796:
        /* <DEDUP_REMOVED lines=43> */
.L_x_19794:
[----:B------:R-:W-:Y:S05]  /*33490*/  BSYNC.RECONVERGENT B0 ;  /* 0x0000000000007941 */ /* 0x000fea0003800200 */
.L_x_19793:
[----:B------:R-:W-:Y:S02]  /*334a0*/  I2FP.F32.U32 R40, R70 ;  /* 0x0000004600287245 */ /* 0x000fe40000201000 */
[----:B------:R-:W-:Y:S02]  /*334b0*/  F2FP.BF16.F32.PACK_AB R42, R136, R137 ;  /* 0x00000089882a723e */ /* 0x000fe400000010ff */
[----:B------:R-:W-:Y:S01]  /*334c0*/  F2FP.BF16.F32.PACK_AB R41, R69, R125 ;  /* 0x0000007d4529723e */ /* 0x000fe200000010ff */
[----:B------:R-:W-:Y:S01]  /*334d0*/  FFMA.FTZ R39, R40, R39, 1.1641532182693481445e-10 ;  /* 0x2f00000028277423 */ /* 0x000fe20000010027 */
[----:B------:R-:W-:-:S04]  /*334e0*/  IMAD.U32 R40, R131, 0x10000, RZ ;  /* 0x0001000083287824 */ /* 0x000fc800078e00ff */
[----:B------:R-:W-:Y:S01]  /*334f0*/  FMUL.FTZ R38, R40, R38 ;  /* 0x0000002628267220 */ /* 0x000fe20000410000 */
[----:B------:R-:W-:Y:S02]  /*33500*/  FSETP.GTU.FTZ.AND P6, PT, R39, R59, PT ;  /* 0x0000003b2700720b */ /* 0x000fe40003fdc000 */
[----:B------:R-:W-:Y:S01]  /*33510*/  SHF.L.U32 R40, R138, 0x10, RZ ;  /* 0x000000108a287819 */ /* 0x000fe200000006ff */
[----:B------:R-:W-:-:S05]  /*33520*/  FMUL.FTZ R38, R38, R58 ;  /* 0x0000003a26267220 */ /* 0x000fca0000410000 */
[----:B------:R-:W-:Y:S02]  /*33530*/  FSEL R38, R38, RZ, !P6 ;  /* 0x000000ff26267208 */ /* 0x000fe40007000000 */
[----:B------:R-:W-:-:S03]  /*33540*/  PLOP3.LUT P6, PT, P6, PT, PT, 0x8, 0x80 ;  /* 0x000000000080781c */ /* 0x000fc600037ce170 */
[----:B------:R-:W-:Y:S01]  /*33550*/  FADD.FTZ R44, R38, R40 ;  /* 0x00000028262c7221 */ /* 0x000fe20000010000 */
[----:B------:R-:W-:-:S04]  /*33560*/  F2FP.BF16.F32.PACK_AB R40, R68, R124 ;  /* 0x0000007c4428723e */ /* 0x000fc800000010ff */
[----:B------:R-:W-:Y:S01]  /*33570*/  F2FP.BF16.F32.PACK_AB R43, R44, R130 ;  /* 0x000000822c2b723e */ /* 0x000fe200000010ff */
[----:B------:R-:W-:Y:S06]  /*33580*/  BRA `(.L_x_19798) ;  /* 0x0000002800247947 */ /* 0x000fec0003800000 */
.L_x_19757:
        /* <DEDUP_REMOVED lines=16> */
.L_x_19801:
        /* <DEDUP_REMOVED lines=13> */
.L_x_19803:
[----:B------:R-:W-:Y:S05]  /*33760*/  BSYNC.RECONVERGENT B1 ;  /* 0x0000000000017941 */ /* 0x000fea0003800200 */
.L_x_19802:
        /* <DEDUP_REMOVED lines=43> */
.L_x_19800:
[----:B------:R-:W-:Y:S05]  /*33a20*/  BSYNC.RECONVERGENT B0 ;  /* 0x0000000000007941 */ /* 0x000fea0003800200 */
.L_x_19799:
        /* <DEDUP_REMOVED lines=25> */
.L_x_19806:
        /* <DEDUP_REMOVED lines=13> */
.L_x_19808:
[----:B------:R-:W-:Y:S05]  /*33c90*/  BSYNC.RECONVERGENT B1 ;  /* 0x0000000000017941 */ /* 0x000fea0003800200 */
.L_x_19807:
        /* <DEDUP_REMOVED lines=39> */
[----:B------:R-:W-:-:S04]  /*33f10*/  IMAD.WIDE.U32 R68, R125, -0x326172a9, RZ ;  /* 0xcd9e8d577d447825 */ /* 0x000fc800078e00ff */
[----:B------:R-:W-:Y:S01]  /*33f20*/  IMAD.MOV.U32 R125, RZ, RZ, RZ ;  /* 0x000000ffff7d7224 */ /* 0x000fe200078e00ff */
[----:B------:R-:W-:Y:S02]  /*33f30*/  LOP3.LUT R126, R48, R126, R69, 0x96, !PT ;  /* 0x0000007e307e7212 */ /* 0x000fe400078e9645 */
[----:B------:R-:W-:-:S07]  /*33f40*/  MOV R128, R68 ;  /* 0x0000004400807202 */ /* 0x000fce0000000f00 */
.L_x_19805:
[----:B------:R-:W-:Y:S05]  /*33f50*/  BSYNC.RECONVERGENT B0 ;  /* 0x0000000000007941 */ /* 0x000fea0003800200 */
.L_x_19804:
        /* <DEDUP_REMOVED lines=21> */
.L_x_19811:
        /* <DEDUP_REMOVED lines=13> */
.L_x_19813:
[----:B------:R-:W-:Y:S05]  /*34180*/  BSYNC.RECONVERGENT B1 ;  /* 0x0000000000017941 */ /* 0x000fea0003800200 */
.L_x_19812:
        /* <DEDUP_REMOVED lines=43> */
.L_x_19810:
[----:B------:R-:W-:Y:S05]  /*34440*/  BSYNC.RECONVERGENT B0 ;  /* 0x0000000000007941 */ /* 0x000fea0003800200 */
.L_x_19809:
        /* <DEDUP_REMOVED lines=23> */
.L_x_19816:
        /* <DEDUP_REMOVED lines=13> */
.L_x_19818:
[----:B------:R-:W-:Y:S05]  /*34690*/  BSYNC.RECONVERGENT B1 ;  /* 0x0000000000017941 */ /* 0x000fea0003800200 */
.L_x_19817:
        /* <DEDUP_REMOVED lines=40> */
[----:B------:R-:W-:Y:S02]  /*34920*/  HFMA2 R130, -RZ, RZ, 0, 0 ;  /* 0x00000000ff827431 */ /* 0x000fe400000001ff */
[----:B------:R-:W-:Y:S01]  /*34930*/  IMAD.MOV.U32 R128, RZ, RZ, R124 ;  /* 0x000000ffff807224 */ /* 0x000fe200078e007c */
[----:B------:R-:W-:-:S07]  /*34940*/  LOP3.LUT R126, R48, R126, R125, 0x96, !PT ;  /* 0x0000007e307e7212 */ /* 0x000fce00078e967d */
.L_x_19815:
[----:B------:R-:W-:Y:S05]  /*34950*/  BSYNC.RECONVERGENT B0 ;  /* 0x0000000000007941 */ /* 0x000fea0003800200 */
.L_x_19814:
[----:B------:R-:W-:Y:S01]  /*34960*/  ISETP.NE.AND P4, PT, R130, 0x1, PT ;  /* 0x000000018200780c */ /* 0x000fe20003f85270 */
[----:B------:R-:W-:Y:S01]  /*34970*/  IMAD.U32 R69, R69, 0x10000, RZ ;  /* 0x0001000045457824 */ /* 0x000fe200078e00ff */
[----:B------:R-:W-:Y:S01]  /*34980*/  I2FP.F32.U32 R124, R129 ;  /* 0x00000081007c7245 */ /* 0x000fe20000201000 */
[----:B------:R-:W-:Y:S01]  /*34990*/  BSSY.RECONVERGENT B0, `(.L_x_19819) ;  /* 0x000004a000007945 */ /* 0x000fe20003800200 */
[----:B------:R-:W-:Y:S02]  /*349a0*/  IMAD.MOV.U32 R125, RZ, RZ, R128 ;  /* 0x000000ffff7d7224 */ /* 0x000fe400078e0080 */
[----:B------:R-:W-:Y:S01]  /*349b0*/  FMUL.FTZ R69, R69, R38 ;  /* 0x0000002645457220 */ /* 0x000fe20000410000 */
[----:B------:R-:W-:-:S03]  /*349c0*/  FFMA.FTZ R124, R124, R39, 1.1641532182693481445e-10 ;  /* 0x2f0000007c7c7423 */ /* 0x000fc60000010027 */
[----:B------:R-:W-:Y:S02]  /*349d0*/  FMUL.FTZ R69, R69, R58 ;  /* 0x0000003a45457220 */ /* 0x000fe40000410000 */
[----:B------:R-:W-:Y:S01]  /*349e0*/  FSETP.GTU.FTZ.AND P3, PT, R124, R59, PT ;  /* 0x0000003b7c00720b */ /* 0x000fe20003f7c000 */
[----:B------:R-:W-:-:S03]  /*349f0*/  HFMA2 R124, -RZ, RZ, 0, 1.1920928955078125e-07 ;  /* 0x00000002ff7c7431 */ /* 0x000fc600000001ff */
[----:B------:R-:W-:Y:S02]  /*34a00*/  PLOP3.LUT P2, PT, P3, PT, PT, 0x8, 0x80 ;  /* 0x000000000080781c */ /* 0x000fe40001f4e170 */
[----:B------:R-:W-:Y:S01]  /*34a10*/  FSEL R69, R69, RZ, !P3 ;  /* 0x000000ff45457208 */ /* 0x000fe20005800000 */
        /* <DEDUP_REMOVED lines=9> */
.L_x_19821:
        /* <DEDUP_REMOVED lines=13> */
.L_x_19823:
[----:B------:R-:W-:Y:S05]  /*34b80*/  BSYNC.RECONVERGENT B1 ;  /* 0x0000000000017941 */ /* 0x000fea0003800200 */
.L_x_19822:
        /* <DEDUP_REMOVED lines=38> */
[----:B------:R-:W-:Y:S01]  /*34df0*/  IMAD.WIDE.U32 R128, R129, -0x326172a9, RZ ;  /* 0xcd9e8d5781807825 */ /* 0x000fe200078e00ff */
[----:B------:R-:W-:-:S04]  /*34e00*/  MOV R122, R126 ;  /* 0x0000007e007a7202 */ /* 0x000fc80000000f00 */
[----:B------:R-:W-:Y:S01]  /*34e10*/  LOP3.LUT R126, R48, R124, R129, 0x96, !PT ;  /* 0x0000007c307e7212 */ /* 0x000fe200078e9681 */
[----:B------:R-:W-:-:S07]  /*34e20*/  IMAD.MOV.U32 R124, RZ, RZ, RZ ;  /* 0x000000ffff7c7224 */ /* 0x000fce00078e00ff */
.L_x_19820:
[----:B------:R-:W-:Y:S05]  /*34e30*/  BSYNC.RECONVERGENT B0 ;  /* 0x0000000000007941 */ /* 0x000fea0003800200 */
.L_x_19819:
[----:B------:R-:W-:Y:S01]  /*34e40*/  I2FP.F32.U32 R125, R125 ;  /* 0x0000007d007d7245 */ /* 0x000fe20000201000 */
[----:B------:R-:W-:Y:S01]  /*34e50*/  BSSY.RECONVERGENT B0, `(.L_x_19824) ;  /* 0x000004e000007945 */ /* 0x000fe20003800200 */
[----:B------:R-:W-:Y:S01]  /*34e60*/  ISETP.NE.AND P5, PT, R124, 0x1, PT ;  /* 0x000000017c00780c */ /* 0x000fe20003fa5270 */
[----:B------:R-:W-:Y:S01]  /*34e70*/  IMAD.MOV.U32 R129, RZ, RZ, 0x2 ;  /* 0x00000002ff817424 */ /* 0x000fe200078e00ff */
[----:B------:R-:W-:Y:S01]  /*34e80*/  PRMT R131, R66, 0x7632, R131 ;  /* 0x0000763242837816 */ /* 0x000fe20000000083 */
[----:B------:R-:W-:-:S05]  /*34e90*/  FFMA.FTZ R125, R125, R39, 1.1641532182693481445e-10 ;  /* 0x2f0000007d7d7423 */ /* 0x000fca0000010027 */
[----:B------:R-:W-:Y:S02]  /*34ea0*/  FSETP.GTU.FTZ.AND P4, PT, R125, R59, PT ;  /* 0x0000003b7d00720b */ /* 0x000fe40003f9c000 */
[----:B------:R-:W-:Y:S02]  /*34eb0*/  SHF.L.U32 R125, R66, 0x10, RZ ;  /* 0x00000010427d7819 */ /* 0x000fe400000006ff */
[----:B------:R-:W-:-:S03]  /*34ec0*/  PLOP3.LUT P3, PT, P4, PT, PT, 0x8, 0x80 ;  /* 0x000000000080781c */ /* 0x000fc6000276e170 */
[----:B------:R-:W-:-:S04]  /*34ed0*/  FMUL.FTZ R125, R125, R38 ;  /* 0x000000267d7d7220 */ /* 0x000fc80000410000 */
[----:B------:R-:W-:-:S05]  /*34ee0*/  FMUL.FTZ R125, R125, R58 ;  /* 0x0000003a7d7d7220 */ /* 0x000fca0000410000 */
[----:B------:R-:W-:Y:S02]  /*34ef0*/  FSEL R130, R125, RZ, !P4 ;  /* 0x000000ff7d827208 */ /* 0x000fe40006000000 */
        /* <DEDUP_REMOVED lines=11> */
.L_x_19826:
        /* <DEDUP_REMOVED lines=13> */
.L_x_19828:
[----:B------:R-:W-:Y:S05]  /*35080*/  BSYNC.RECONVERGENT B1 ;  /* 0x0000000000017941 */ /* 0x000fea0003800200 */
.L_x_19827:
        /* <DEDUP_REMOVED lines=42> */
.L_x_19825:
[----:B------:R-:W-:Y:S05]  /*35330*/  BSYNC.RECONVERGENT B0 ;  /* 0x0000000000007941 */ /* 0x000fea0003800200 */
.L_x_19824:
[----:B------:R-:W-:Y:S01]  /*35340*/  I2FP.F32.U32 R124, R125 ;  /* 0x0000007d007c7245 */ /* 0x000fe20000201000 */
[----:B------:R-:W-:Y:S01]  /*35350*/  BSSY.RECONVERGENT B0, `(.L_x_19829) ;  /* 0x000004d000007945 */ /* 0x000fe20003800200 */
[----:B------:R-:W-:Y:S02]  /*35360*/  ISETP.NE.AND P5, PT, R129, 0x1, PT ;  /* 0x000000018100780c */ /* 0x000fe40003fa5270 */
[----:B------:R-:W-:Y:S01]  /*35370*/  MOV R125, R128 ;  /* 0x00000080007d7202 */ /* 0x000fe20000000f00 */
[----:B------:R-:W-:-:S05]  /*35380*/  FFMA.FTZ R124, R124, R39, 1.1641532182693481445e-10 ;  /* 0x2f0000007c7c7423 */ /* 0x000fca0000010027 */
[----:B------:R-:W-:Y:S02]  /*35390*/  FSETP.GTU.FTZ.AND P4, PT, R124, R59, PT ;  /* 0x0000003b7c00720b */ /* 0x000fe40003f9c000 */
[----:B------:R-:W-:-:S05]  /*353a0*/  SHF.L.U32 R124, R131, 0x10, RZ ;  /* 0x00000010837c7819 */ /* 0x000fca00000006ff */
        /* <DEDUP_REMOVED lines=15> */
.L_x_19831:
        /* <DEDUP_REMOVED lines=13> */
.L_x_19833:
[----:B------:R-:W-:Y:S05]  /*35570*/  BSYNC.RECONVERGENT B1 ;  /* 0x0000000000017941 */ /* 0x000fea0003800200 */
.L_x_19832:
        /* <DEDUP_REMOVED lines=42> */
.L_x_19830:
[----:B------:R-:W-:Y:S05]  /*35820*/  BSYNC.RECONVERGENT B0 ;  /* 0x0000000000007941 */ /* 0x000fea0003800200 */
.L_x_19829:
[----:B------:R-:W-:Y:S01]  /*35830*/  I2FP.F32.U32 R125, R125 ;  /* 0x0000007d007d7245 */ /* 0x000fe20000201000 */
[----:B------:R-:W-:Y:S01]  /*35840*/  BSSY.RECONVERGENT B0, `(.L_x_19834) ;  /* 0x0000051000007945 */ /* 0x000fe20003800200 */
[----:B------:R-:W-:Y:S01]  /*35850*/  ISETP.NE.AND P6, PT, R124, 0x1, PT ;  /* 0x000000017c00780c */ /* 0x000fe20003fc5270 */
[----:B------:R-:W-:Y:S01]  /*35860*/  IMAD.MOV.U32 R129, RZ, RZ, 0x2 ;  /* 0x00000002ff817424 */ /* 0x000fe200078e00ff */
[----:B------:R-:W-:Y:S01]  /*35870*/  PRMT R137, R67, 0x7632, R137 ;  /* 0x0000763243897816 */ /* 0x000fe20000000089 */
[----:B------:R-:W-:-:S05]  /*35880*/  FFMA.FTZ R125, R125, R39, 1.1641532182693481445e-10 ;  /* 0x2f0000007d7d7423 */ /* 0x000fca0000010027 */
[----:B------:R-:W-:Y:S02]  /*35890*/  FSETP.GTU.FTZ.AND P5, PT, R125, R59, PT ;  /* 0x0000003b7d00720b */ /* 0x000fe40003fbc000 */
[----:B------:R-:W-:-:S05]  /*358a0*/  SHF.L.U32 R125, R67, 0x10, RZ ;  /* 0x00000010437d7819 */ /* 0x000fca00000006ff */
[----:B------:R-:W-:-:S04]  /*358b0*/  FMUL.FTZ R125, R125, R38 ;  /* 0x000000267d7d7220 */ /* 0x000fc80000410000 */
        /* <DEDUP_REMOVED lines=13> */
.L_x_19836:
        /* <DEDUP_REMOVED lines=16> */
.L_x_19838:
[----:B------:R-:W-:Y:S05]  /*35a90*/  BSYNC.RECONVERGENT B1 ;  /* 0x0000000000017941 */ /* 0x000fea0003800200 */
.L_x_19837:
        /* <DEDUP_REMOVED lines=43> */
.L_x_19835:
[----:B------:R-:W-:Y:S05]  /*35d50*/  BSYNC.RECONVERGENT B0 ;  /* 0x0000000000007941 */ /* 0x000fea0003800200 */
.L_x_19834:
[----:B------:R-:W-:Y:S02]  /*35d60*/  I2FP.F32.U32 R40, R125 ;  /* 0x0000007d00287245 */ /* 0x000fe40000201000 */
[----:B------:R-:W-:Y:S02]  /*35d70*/  F2FP.BF16.F32.PACK_AB R42, R131, R130 ;  /* 0x00000082832a723e */ /* 0x000fe400000010ff */
[----:B------:R-:W-:Y:S01]  /*35d80*/  F2FP.BF16.F32.PACK_AB R41, R69, R71 ;  /* 0x000000474529723e */ /* 0x000fe200000010ff */
[----:B------:R-:W-:Y:S01]  /*35d90*/  FFMA.FTZ R39, R40, R39, 1.1641532182693481445e-10 ;  /* 0x2f00000028277423 */ /* 0x000fe20000010027 */
[----:B------:R-:W-:-:S04]  /*35da0*/  SHF.L.U32 R40, R137, 0x10, RZ ;  /* 0x0000001089287819 */ /* 0x000fc800000006ff */
[----:B------:R-:W-:Y:S01]  /*35db0*/  FSETP.GTU.FTZ.AND P6, PT, R39, R59, PT ;  /* 0x0000003b2700720b */ /* 0x000fe20003fdc000 */
[----:B------:R-:W-:Y:S01]  /*35dc0*/  FMUL.FTZ R38, R40, R38 ;  /* 0x0000002628267220 */ /* 0x000fe20000410000 */
[----:B------:R-:W-:-:S03]  /*35dd0*/  F2FP.BF16.F32.PACK_AB R40, R68, R70 ;  /* 0x000000464428723e */ /* 0x000fc600000010ff */
[----:B------:R-:W-:-:S05]  /*35de0*/  FMUL.FTZ R38, R38, R58 ;  /* 0x0000003a26267220 */ /* 0x000fca0000410000 */
[----:B------:R-:W-:Y:S02]  /*35df0*/  FSEL R44, R38, RZ, !P6 ;  /* 0x000000ff262c7208 */ /* 0x000fe40007000000 */
[----:B------:R-:W-:Y:S02]  /*35e00*/  PLOP3.LUT P6, PT, P6, PT, PT, 0x8, 0x80 ;  /* 0x000000000080781c */ /* 0x000fe400037ce170 */
[----:B------:R-:W-:-:S11]  /*35e10*/  F2FP.BF16.F32.PACK_AB R43, R44, R67 ;  /* 0x000000432c2b723e */ /* 0x000fd600000010ff */
.L_x_19798:
[----:B------:R-:W0:Y:S01]  /*35e20*/  LDC.64 R38, c[0x0][0x3a8] ;  /* 0x0000ea00ff267b82 */ /* 0x000e220000000a00 */
[----:B------:R-:W-:-:S07]  /*35e30*/  UMOV UR4, 0xffffffff ;  /* 0xffffffff00047882 */ /* 0x000fce0000000000 */
[----:B------:R-:W1:Y:S01]  /*35e40*/  LDC.64 R46, c[0x0][0x3b0] ;  /* 0x0000ec00ff2e7b82 */ /* 0x000e620000000a00 */
        /* <DEDUP_REMOVED lines=14> */
[----:B------:R-:W-:Y:S02]  /*35f30*/  LOP3.LUT P5, RZ, R252, 0x1f, RZ, 0xc0, !PT ;  /* 0x0000001ffcff7812 */ /* 0x000fe400078ac0ff */
[----:B------:R-:W-:Y:S01]  /*35f40*/  LOP3.LUT R38, R38, R40, RZ, 0xfc, !PT ;  /* 0x0000002826267212 */ /* 0x000fe200078efcff */
[----:B-1----:R-:W-:-:S05]  /*35f50*/  IMAD.WIDE.U32 R40, R123, 0x8, R46 ;  /* 0x000000087b287825 */ /* 0x002fca00078e002e */
        /* <DEDUP_REMOVED lines=263> */
.L_x_19852:
[----:B------:R-:W2:Y:S04]  /*36fd0*/  LDL R49, [R1+0x98] ;  /* 0x0000980001317983 */ /* 0x000ea80000100800 */
[----:B------:R-:W3:Y:S04]  /*36fe0*/  LDL R48, [R1+0x80] ;  /* 0x0000800001307983 */ /* 0x000ee80000100800 */
[----:B------:R-:W4:Y:S04]  /*36ff0*/  LDL R47, [R1+0x84] ;  /* 0x00008400012f7983 */ /* 0x000f280000100800 */
[----:B------:R-:W5:Y:S04]  /*37000*/  LDL R46, [R1+0x9c] ;  /* 0x00009c00012e7983 */ /* 0x000f680000100800 */
[----:B------:R-:W5:Y:S04]  /*37010*/  LDL R45, [R1+0x94] ;  /* 0x00009400012d7983 */ /* 0x000f680000100800 */
[----:B------:R-:W5:Y:S04]  /*37020*/  LDL R54, [R1+0x88] ;  /* 0x0000880001367983 */ /* 0x000f680000100800 */
[----:B------:R-:W5:Y:S04]  /*37030*/  LDL R53, [R1+0x8c] ;  /* 0x00008c0001357983 */ /* 0x000f680000100800 */
[----:B------:R-:W5:Y:S01]  /*37040*/  LDL R52, [R1+0x90] ;  /* 0x0000900001347983 */ /* 0x000f620000100800 */
[----:B------:R-:W-:Y:S01]  /*37050*/  FMUL.FTZ R39, R43, R43 ;  /* 0x0000002b2b277220 */ /* 0x000fe20000410000 */
[----:B------:R-:W-:Y:S01]  /*37060*/  ISETP.NE.AND P0, PT, RZ, UR14, PT ;  /* 0x0000000eff007c0c */ /* 0x000fe2000bf05270 */
[----:B-1----:R-:W-:Y:S01]  /*37070*/  FADD.FTZ R38, R41, R38 ;  /* 0x0000002629267221 */ /* 0x002fe20000010000 */
[----:B------:R-:W5:Y:S02]  /*37080*/  LDL R51, [R1+0x68] ;  /* 0x0000680001337983 */ /* 0x000f640000100800 */
[----:B------:R-:W-:Y:S01]  /*37090*/  FSEL R39, R39, RZ, P0 ;  /* 0x000000ff27277208 */ /* 0x000fe20000000000 */
[----:B------:R-:W-:Y:S01]  /*370a0*/  FFMA.FTZ R38, R38, R42, UR13 ;  /* 0x0000000d26267e23 */ /* 0x000fe2000801002a */
[----:B0-----:R-:W-:Y:S01]  /*370b0*/  FSEL R41, R43, RZ, !P0 ;  /* 0x000000ff2b297208 */ /* 0x001fe20004000000 */
[----:B------:R-:W5:Y:S02]  /*370c0*/  LDL R50, [R1+0x6c] ;  /* 0x00006c0001327983 */ /* 0x000f640000100800 */
[----:B------:R-:W-:-:S02]  /*370d0*/  FADD.FTZ R38, R38, R39 ;  /* 0x0000002726267221 */ /* 0x000fc40000010000 */
[----:B------:R-:W5:Y:S02]  /*370e0*/  LDL R42, [R1+0x74] ;  /* 0x00007400012a7983 */ /* 0x000f640000100800 */
[----:B------:R-:W0:Y:S01]  /*370f0*/  MUFU.RSQ R40, R38 ;  /* 0x0000002600287308 */ /* 0x000e220000001400 */
[C---:B------:R-:W-:Y:S01]  /*37100*/  FADD.FTZ R32, -R41.reuse, R32 ;  /* 0x0000002029207221 */ /* 0x040fe20000010100 */
[C---:B------:R-:W-:Y:S01]  /*37110*/  FADD.FTZ R31, -R41.reuse, R31 ;  /* 0x0000001f291f7221 */ /* 0x040fe20000010100 */
[C---:B------:R-:W-:Y:S01]  /*37120*/  FADD.FTZ R33, -R41.reuse, R33 ;  /* 0x0000002129217221 */ /* 0x040fe20000010100 */
[C---:B------:R-:W-:Y:S01]  /*37130*/  FADD.FTZ R34, -R41.reuse, R34 ;  /* 0x0000002229227221 */ /* 0x040fe20000010100 */
[C---:B------:R-:W-:Y:S01]  /*37140*/  FADD.FTZ R35, -R41.reuse, R35 ;  /* 0x0000002329237221 */ /* 0x040fe20000010100 */
[----:B------:R-:W5:Y:S04]  /*37150*/  LDL R252, [R1+0x10] ;  /* 0x0000100001fc7983 */ /* 0x000f680000100800 */
[----:B------:R-:W5:Y:S04]  /*37160*/  LDL R124, [R1+0x14] ;  /* 0x00001400017c7983 */ /* 0x000f680000100800 */
[----:B------:R-:W5:Y:S01]  /*37170*/  LDL R139, [R1+0x18] ;  /* 0x00001800018b7983 */ /* 0x000f620000100800 */
[C---:B0-----:R-:W-:Y:S01]  /*37180*/  FMUL.FTZ R32, R40.reuse, R32 ;  /* 0x0000002028207220 */ /* 0x041fe20000410000 */
[C---:B------:R-:W-:Y:S01]  /*37190*/  FMUL.FTZ R31, R40.reuse, R31 ;  /* 0x0000001f281f7220 */ /* 0x040fe20000410000 */
[C---:B------:R-:W-:Y:S01]  /*371a0*/  FMUL.FTZ R33, R40.reuse, R33 ;  /* 0x0000002128217220 */ /* 0x040fe20000410000 */
[C---:B------:R-:W-:Y:S01]  /*371b0*/  FMUL.FTZ R34, R40.reuse, R34 ;  /* 0x0000002228227220 */ /* 0x040fe20000410000 */
[C---:B------:R-:W-:Y:S01]  /*371c0*/  FMUL.FTZ R35, R40.reuse, R35 ;  /* 0x0000002328237220 */ /* 0x040fe20000410000 */
[C---:B------:R-:W-:Y:S01]  /*371d0*/  FADD.FTZ R36, -R41.reuse, R36 ;  /* 0x0000002429247221 */ /* 0x040fe20000010100 */
[C---:B------:R-:W-:Y:S01]  /*371e0*/  FADD.FTZ R37, -R41.reuse, R37 ;  /* 0x0000002529257221 */ /* 0x040fe20000010100 */
[----:B------:R-:W-:Y:S01]  /*371f0*/  FADD.FTZ R30, -R41, R30 ;  /* 0x0000001e291e7221 */ /* 0x000fe20000010100 */
[----:B------:R-:W5:Y:S01]  /*37200*/  LDL R138, [R1] ;  /* 0x00000000018a7983 */ /* 0x000f620000100800 */
[C---:B------:R-:W-:Y:S01]  /*37210*/  FMUL.FTZ R36, R40.reuse, R36 ;  /* 0x0000002428247220 */ /* 0x040fe20000410000 */
[C---:B------:R-:W-:Y:S01]  /*37220*/  FMUL.FTZ R37, R40.reuse, R37 ;  /* 0x0000002528257220 */ /* 0x040fe20000410000 */
[----:B------:R-:W-:Y:S01]  /*37230*/  FMUL.FTZ R30, R40, R30 ;  /* 0x0000001e281e7220 */ /* 0x000fe20000410000 */
[----:B------:R-:W5:Y:S04]  /*37240*/  LDL R130, [R1+0x4] ;  /* 0x0000040001827983 */ /* 0x000f680000100800 */
[----:B------:R-:W5:Y:S04]  /*37250*/  LDL R125, [R1+0x1c] ;  /* 0x00001c00017d7983 */ /* 0x000f680000100800 */
[----:B------:R-:W5:Y:S04]  /*37260*/  LDL R137, [R1+0x8] ;  /* 0x0000080001897983 */ /* 0x000f680000100800 */
[----:B------:R-:W5:Y:S01]  /*37270*/  LDL R131, [R1+0xc] ;  /* 0x00000c0001837983 */ /* 0x000f620000100800 */
[----:B--2---:R-:W-:-:S03]  /*37280*/  FFMA.FTZ R32, R32, R49, R62 ;  /* 0x0000003120207223 */ /* 0x004fc6000001003e */
[----:B------:R-:W2:Y:S01]  /*37290*/  LDL R49, [R1+0x70] ;  /* 0x0000700001317983 */ /* 0x000ea20000100800 */
[----:B---3--:R-:W-:-:S03]  /*372a0*/  FFMA.FTZ R34, R34, R48, R132 ;  /* 0x0000003022227223 */ /* 0x008fc60000010084 */
[----:B------:R-:W3:Y:S01]  /*372b0*/  LDL R48, [R1+0x78] ;  /* 0x0000780001307983 */ /* 0x000ee20000100800 */
[----:B----4-:R-:W-:-:S03]  /*372c0*/  FFMA.FTZ R35, R35, R47, R133 ;  /* 0x0000002f23237223 */ /* 0x010fc60000010085 */
[----:B------:R-:W4:Y:S01]  /*372d0*/  LDL R47, [R1+0x60] ;  /* 0x00006000012f7983 */ /* 0x000f220000100800 */
[----:B-----5:R-:W-:-:S03]  /*372e0*/  FFMA.FTZ R33, R33, R46, R63 ;  /* 0x0000002e21217223 */ /* 0x020fc6000001003f */
[----:B------:R-:W5:Y:S01]  /*372f0*/  LDL R46, [R1+0x64] ;  /* 0x00006400012e7983 */ /* 0x000f620000100800 */
[----:B------:R-:W-:-:S03]  /*37300*/  FFMA.FTZ R31, R31, R45, R61 ;  /* 0x0000002d1f1f7223 */ /* 0x000fc6000001003d */
[----:B------:R-:W5:Y:S01]  /*37310*/  LDL R45, [R1+0x7c] ;  /* 0x00007c00012d7983 */ /* 0x000f620000100800 */
[----:B------:R-:W-:Y:S01]  /*37320*/  FFMA.FTZ R36, R36, R54, R134 ;  /* 0x0000003624247223 */ /* 0x000fe20000010086 */
[----:B------:R-:W-:Y:S01]  /*37330*/  FFMA.FTZ R37, R37, R53, R135 ;  /* 0x0000003525257223 */ /* 0x000fe20000010087 */
[----:B------:R-:W-:-:S04]  /*37340*/  FFMA.FTZ R30, R30, R52, R60 ;  /* 0x000000341e1e7223 */ /* 0x000fc8000001003c */
[----:B------:R-:W-:Y:S02]  /*37350*/  F2FP.BF16.F32.PACK_AB R39, R37, R36 ;  /* 0x000000242527723e */ /* 0x000fe400000010ff */
[----:B------:R-:W-:Y:S02]  /*37360*/  F2FP.BF16.F32.PACK_AB R36, R31, R30 ;  /* 0x0000001e1f24723e */ /* 0x000fe400000010ff */
[----:B------:R-:W0:Y:S02]  /*37370*/  @!P5 LDC.64 R30, c[0x0][0x3c0] ;  /* 0x0000f000ff1edb82 */ /* 0x000e240000000a00 */
[----:B0-----:R-:W-:-:S05]  /*37380*/  @!P5 IMAD.WIDE R30, R2, 0x4, R30 ;  /* 0x00000004021ed825 */ /* 0x001fca00078e021e */
[----:B------:R0:W-:Y:S02]  /*37390*/  @!P5 STG.E desc[UR8][R30.64], R43 ;  /* 0x0000002b1e00d986 */ /* 0x0001e4000c101908 */
[----:B0-----:R-:W0:Y:S02]  /*373a0*/  @!P5 LDC.64 R30, c[0x0][0x3c8] ;  /* 0x0000f200ff1edb82 */ /* 0x001e240000000a00 */
[----:B0-----:R-:W-:-:S05]  /*373b0*/  @!P5 IMAD.WIDE R30, R2, 0x4, R30 ;  /* 0x00000004021ed825 */ /* 0x001fca00078e021e */
[----:B------:R0:W-:Y:S02]  /*373c0*/  @!P5 STG.E desc[UR8][R30.64], R40 ;  /* 0x000000281e00d986 */ /* 0x0001e4000c101908 */
[----:B0-----:R-:W0:Y:S01]  /*373d0*/  LDC.64 R30, c[0x0][0x428] ;  /* 0x00010a00ff1e7b82 */ /* 0x001e220000000a00 */
[----:B------:R-:W-:Y:S01]  /*373e0*/  F2FP.BF16.F32.PACK_AB R37, R33, R32 ;  /* 0x000000202125723e */ /* 0x000fe200000010ff */
[C---:B------:R-:W-:Y:S01]  /*373f0*/  FADD.FTZ R27, -R41.reuse, R27 ;  /* 0x0000001b291b7221 */ /* 0x040fe20000010100 */
[C---:B------:R-:W-:Y:S01]  /*37400*/  FADD.FTZ R18, -R41.reuse, R18 ;  /* 0x0000001229127221 */ /* 0x040fe20000010100 */
[C---:B------:R-:W-:Y:S01]  /*37410*/  FADD.FTZ R19, -R41.reuse, R19 ;  /* 0x0000001329137221 */ /* 0x040fe20000010100 */
[C---:B------:R-:W-:Y:S01]  /*37420*/  FADD.FTZ R20, -R41.reuse, R20 ;  /* 0x0000001429147221 */ /* 0x040fe20000010100 */
[C---:B------:R-:W-:Y:S01]  /*37430*/  FMUL.FTZ R27, R40.reuse, R27 ;  /* 0x0000001b281b7220 */ /* 0x040fe20000410000 */
[C---:B------:R-:W-:Y:S01]  /*37440*/  FADD.FTZ R21, -R41.reuse, R21 ;  /* 0x0000001529157221 */ /* 0x040fe20000010100 */
[C---:B------:R-:W-:Y:S01]  /*37450*/  FADD.FTZ R22, -R41.reuse, R22 ;  /* 0x0000001629167221 */ /* 0x040fe20000010100 */
[----:B------:R-:W-:Y:S01]  /*37460*/  FADD.FTZ R23, -R41, R23 ;  /* 0x0000001729177221 */ /* 0x000fe20000010100 */
[C---:B------:R-:W-:Y:S01]  /*37470*/  FMUL.FTZ R18, R40.reuse, R18 ;  /* 0x0000001228127220 */ /* 0x040fe20000410000 */
[C---:B------:R-:W-:Y:S01]  /*37480*/  FMUL.FTZ R19, R40.reuse, R19 ;  /* 0x0000001328137220 */ /* 0x040fe20000410000 */
[----:B------:R-:W-:Y:S01]  /*37490*/  FFMA.FTZ R27, R27, R51, R146 ;  /* 0x000000331b1b7223 */ /* 0x000fe20000010092 */
[C---:B------:R-:W-:Y:S01]  /*374a0*/  FMUL.FTZ R20, R40.reuse, R20 ;  /* 0x0000001428147220 */ /* 0x040fe20000410000 */
[C---:B------:R-:W-:Y:S01]  /*374b0*/  FMUL.FTZ R21, R40.reuse, R21 ;  /* 0x0000001528157220 */ /* 0x040fe20000410000 */
[----:B------:R-:W-:Y:S01]  /*374c0*/  FMUL.FTZ R22, R40, R22 ;  /* 0x0000001628167220 */ /* 0x000fe20000410000 */
[----:B0-----:R-:W-:-:S04]  /*374d0*/  IMAD.WIDE.U32 R32, R26, 0x10, R30 ;  /* 0x000000101a207825 */ /* 0x001fc800078e001e */
[----:B------:R-:W-:-:S04]  /*374e0*/  FADD.FTZ R26, -R41, R28 ;  /* 0x0000001c291a7221 */ /* 0x000fc80000010100 */
[C---:B------:R-:W-:Y:S01]  /*374f0*/  FMUL.FTZ R26, R40.reuse, R26 ;  /* 0x0000001a281a7220 */ /* 0x040fe20000410000 */
[----:B------:R-:W-:Y:S01]  /*37500*/  FMUL.FTZ R23, R40, R23 ;  /* 0x0000001728177220 */ /* 0x000fe20000410000 */
[----:B------:R-:W-:Y:S01]  /*37510*/  F2FP.BF16.F32.PACK_AB R38, R35, R34 ;  /* 0x000000222326723e */ /* 0x000fe200000010ff */
[C---:B------:R-:W-:Y:S01]  /*37520*/  FADD.FTZ R51, -R41.reuse, R101 ;  /* 0x0000006529337221 */ /* 0x040fe20000010100 */
[----:B------:R-:W-:Y:S01]  /*37530*/  FFMA.FTZ R26, R26, R50, R147 ;  /* 0x000000321a1a7223 */ /* 0x000fe20000010093 */
[----:B------:R-:W-:Y:S01]  /*37540*/  FADD.FTZ R50, -R41, R100 ;  /* 0x0000006429327221 */ /* 0x000fe20000010100 */
[----:B------:R-:W5:Y:S01]  /*37550*/  LDL R101, [R1+0x48] ;  /* 0x0000480001657983 */ /* 0x000f620000100800 */
[----:B------:R-:W-:-:S03]  /*37560*/  FFMA.FTZ R19, R19, R42, R141 ;  /* 0x0000002a13137223 */ /* 0x000fc6000001008d */
[----:B------:R-:W5:Y:S01]  /*37570*/  LDL R100, [R1+0x4c] ;  /* 0x00004c0001647983 */ /* 0x000f620000100800 */
[C---:B------:R-:W-:Y:S01]  /*37580*/  FADD.FTZ R52, -R41.reuse, R102 ;  /* 0x0000006629347221 */ /* 0x040fe20000010100 */
[C---:B------:R-:W-:Y:S02]  /*37590*/  FADD.FTZ R43, -R41.reuse, R93 ;  /* 0x0000005d292b7221 */ /* 0x040fe40000010100 */
[----:B------:R0:W-:Y:S01]  /*375a0*/  STG.E.128 desc[UR8][R32.64], R36 ;  /* 0x0000002420007986 */ /* 0x0001e2000c101d08 */
[C---:B------:R-:W-:Y:S01]  /*375b0*/  FADD.FTZ R42, -R41.reuse, R92 ;  /* 0x0000005c292a7221 */ /* 0x040fe20000010100 */
[----:B------:R-:W-:Y:S02]  /*375c0*/  F2FP.BF16.F32.PACK_AB R35, R26, R27 ;  /* 0x0000001b1a23723e */ /* 0x000fe400000010ff */
[----:B------:R-:W5:Y:S04]  /*375d0*/  LDL R102, [R1+0x40] ;  /* 0x0000400001667983 */ /* 0x000f680000100800 */
[----:B------:R-:W5:Y:S04]  /*375e0*/  LDL R93, [R1+0x38] ;  /* 0x00003800015d7983 */ /* 0x000f680000100800 */
[----:B------:R-:W5:Y:S01]  /*375f0*/  LDL R92, [R1+0x20] ;  /* 0x00002000015c7983 */ /* 0x000f620000100800 */
[C---:B0-----:R-:W-:Y:S01]  /*37600*/  FADD.FTZ R36, -R41.reuse, R88 ;  /* 0x0000005829247221 */ /* 0x041fe20000010100 */
[----:B------:R-:W-:-:S02]  /*37610*/  FADD.FTZ R37, -R41, R89 ;  /* 0x0000005929257221 */ /* 0x000fc40000010100 */
[----:B------:R-:W5:Y:S04]  /*37620*/  LDL R88, [R1+0x3c] ;  /* 0x00003c0001587983 */ /* 0x000f680000100800 */
[----:B------:R-:W5:Y:S01]  /*37630*/  LDL R89, [R1+0x24] ;  /* 0x0000240001597983 */ /* 0x000f620000100800 */
[C---:B------:R-:W-:Y:S01]  /*37640*/  FADD.FTZ R38, -R41.reuse, R90 ;  /* 0x0000005a29267221 */ /* 0x040fe20000010100 */
[C---:B------:R-:W-:Y:S02]  /*37650*/  FADD.FTZ R39, -R41.reuse, R91 ;  /* 0x0000005b29277221 */ /* 0x040fe40000010100 */
[----:B------:R-:W5:Y:S04]  /*37660*/  LDL R90, [R1+0x2c] ;  /* 0x00002c00015a7983 */ /* 0x000f680000100800 */
[----:B------:R-:W5:Y:S01]  /*37670*/  LDL R91, [R1+0x28] ;  /* 0x00002800015b7983 */ /* 0x000f620000100800 */
[----:B--2---:R-:W-:Y:S01]  /*37680*/  FFMA.FTZ R18, R18, R49, R140 ;  /* 0x0000003112127223 */ /* 0x004fe2000001008c */
[----:B------:R-:W-:-:S02]  /*37690*/  FADD.FTZ R49, -R41, R99 ;  /* 0x0000006329317221 */ /* 0x000fc40000010100 */
[----:B------:R-:W2:Y:S01]  /*376a0*/  LDL R99, [R1+0x44] ;  /* 0x0000440001637983 */ /* 0x000ea20000100800 */
[----:B---3--:R-:W-:Y:S01]  /*376b0*/  FFMA.FTZ R20, R20, R48, R142 ;  /* 0x0000003014147223 */ /* 0x008fe2000001008e */
[----:B----4-:R-:W-:Y:S01]  /*376c0*/  FFMA.FTZ R22, R22, R47, R144 ;  /* 0x0000002f16167223 */ /* 0x010fe20000010090 */
[----:B-----5:R-:W-:Y:S01]  /*376d0*/  FFMA.FTZ R23, R23, R46, R145 ;  /* 0x0000002e17177223 */ /* 0x020fe20000010091 */
[----:B------:R-:W-:Y:S01]  /*376e0*/  FADD.FTZ R46, -R41, R96 ;  /* 0x00000060292e7221 */ /* 0x000fe20000010100 */
[----:B------:R-:W-:Y:S01]  /*376f0*/  FFMA.FTZ R21, R21, R45, R143 ;  /* 0x0000002d15157223 */ /* 0x000fe2000001008f */
[----:B------:R-:W-:Y:S01]  /*37700*/  FADD.FTZ R45, -R41, R94 ;  /* 0x0000005e292d7221 */ /* 0x000fe20000010100 */
[----:B------:R-:W-:Y:S01]  /*37710*/  F2FP.BF16.F32.PACK_AB R32, R19, R18 ;  /* 0x000000121320723e */ /* 0x000fe200000010ff */
[----:B------:R-:W3:Y:S01]  /*37720*/  LDL R94, [R1+0x5c] ;  /* 0x00005c00015e7983 */ /* 0x000ee20000100800 */
[C---:B------:R-:W-:Y:S01]  /*37730*/  FADD.FTZ R47, -R41.reuse, R97 ;  /* 0x00000061292f7221 */ /* 0x040fe20000010100 */
[----:B------:R-:W-:Y:S01]  /*37740*/  FADD.FTZ R48, -R41, R98 ;  /* 0x0000006229307221 */ /* 0x000fe20000010100 */
[----:B------:R-:W-:Y:S01]  /*37750*/  F2FP.BF16.F32.PACK_AB R34, R23, R22 ;  /* 0x000000161722723e */ /* 0x000fe200000010ff */
[----:B------:R-:W4:Y:S01]  /*37760*/  LDL R96, [R1+0x58] ;  /* 0x0000580001607983 */ /* 0x000f220000100800 */
[----:B------:R-:W-:Y:S01]  /*37770*/  F2FP.BF16.F32.PACK_AB R33, R21, R20 ;  /* 0x000000141521723e */ /* 0x000fe200000010ff */
[----:B------:R-:W-:-:S02]  /*37780*/  IMAD.WIDE.U32 R18, R7, 0x10, R30 ;  /* 0x0000001007127825 */ /* 0x000fc400078e001e */
[----:B------:R-:W5:Y:S04]  /*37790*/  LDL R97, [R1+0x54] ;  /* 0x0000540001617983 */ /* 0x000f680000100800 */
[----:B------:R-:W5:Y:S04]  /*377a0*/  LDL R98, [R1+0x50] ;  /* 0x0000500001627983 */ /* 0x000f680000100800 */
[----:B------:R0:W-:Y:S02]  /*377b0*/  STG.E.128 desc[UR8][R18.64], R32 ;  /* 0x0000002012007986 */ /* 0x0001e4000c101d08 */
[C---:B0-----:R-:W-:Y:S01]  /*377c0*/  FADD.FTZ R34, -R41.reuse, R85 ;  /* 0x0000005529227221 */ /* 0x041fe20000010100 */
[C---:B------:R-:W-:Y:S01]  /*377d0*/  FADD.FTZ R35, -R41.reuse, R87 ;  /* 0x0000005729237221 */ /* 0x040fe20000010100 */
[----:B------:R-:W5:Y:S04]  /*377e0*/  LDL R85, [R1+0x34] ;  /* 0x0000340001557983 */ /* 0x000f680000100800 */
[----:B------:R-:W5:Y:S01]  /*377f0*/  LDL R87, [R1+0x30] ;  /* 0x0000300001577983 */ /* 0x000f620000100800 */
        /* <DEDUP_REMOVED lines=19> */
[C---:B------:R-:W-:Y:S01]  /*37930*/  FMUL.FTZ R11, R40.reuse, R11 ;  /* 0x0000000b280b7220 */ /* 0x040fe20000410000 */
[C---:B------:R-:W-:Y:S01]  /*37940*/  FMUL.FTZ R9, R40.reuse, R9 ;  /* 0x0000000928097220 */ /* 0x040fe20000410000 */
[C---:B------:R-:W-:Y:S01]  /*37950*/  FMUL.FTZ R19, R40.reuse, R19 ;  /* 0x0000001328137220 */ /* 0x040fe20000410000 */
[C---:B------:R-:W-:Y:S01]  /*37960*/  FMUL.FTZ R20, R40.reuse, R20 ;  /* 0x0000001428147220 */ /* 0x040fe20000410000 */
        /* <DEDUP_REMOVED lines=53> */
[----:B------:R-:W-:-:S05]  /*37cc0*/  FFMA.FTZ R12, R12, R100, R155 ;  /* 0x000000640c0c7223 */ /* 0x000fca000001009b */
[----:B------:R-:W-:Y:S01]  /*37cd0*/  F2FP.BF16.F32.PACK_AB R15, R12, R15 ;  /* 0x0000000f0c0f723e */ /* 0x000fe200000010ff */
[----:B------:R-:W-:Y:S01]  /*37ce0*/  FFMA.FTZ R13, R13, R102, R152 ;  /* 0x000000660d0d7223 */ /* 0x000fe20000010098 */
[----:B------:R-:W-:Y:S01]  /*37cf0*/  FFMA.FTZ R19, R19, R93, R158 ;  /* 0x0000005d13137223 */ /* 0x000fe2000001009e */
[----:B------:R-:W-:Y:S01]  /*37d00*/  FFMA.FTZ R21, R21, R92, R160 ;  /* 0x0000005c15157223 */ /* 0x000fe200000100a0 */
[----:B------:R-:W-:Y:S01]  /*37d10*/  FFMA.FTZ R20, R20, R88, R159 ;  /* 0x0000005814147223 */ /* 0x000fe2000001009f */
[----:B------:R-:W-:-:S04]  /*37d20*/  FFMA.FTZ R22, R22, R89, R161 ;  /* 0x0000005916167223 */ /* 0x000fc800000100a1 */
[----:B------:R-:W-:Y:S01]  /*37d30*/  F2FP.BF16.F32.PACK_AB R37, R20, R19 ;  /* 0x000000131425723e */ /* 0x000fe200000010ff */
        /* <DEDUP_REMOVED lines=8> */
[----:B------:R-:W-:Y:S02]  /*37dc0*/  FMUL.FTZ R32, R40, R36 ;  /* 0x0000002428207220 */ /* 0x000fe40000410000 */
[----:B------:R-:W-:-:S02]  /*37dd0*/  F2FP.BF16.F32.PACK_AB R39, R24, R39 ;  /* 0x000000271827723e */ /* 0x000fc400000010ff */
        /* <DEDUP_REMOVED lines=13> */
[C---:B------:R-:W-:Y:S01]  /*37eb0*/  FMUL.FTZ R48, R40.reuse, R48 ;  /* 0x0000003028307220 */ /* 0x040fe20000410000 */
[----:B------:R-:W-:Y:S01]  /*37ec0*/  FMUL.FTZ R49, R40, R49 ;  /* 0x0000003128317220 */ /* 0x000fe20000410000 */
[----:B------:R-:W-:Y:S01]  /*37ed0*/  FFMA.FTZ R84, R84, R244, R176 ;  /* 0x000000f454547223 */ /* 0x000fe200000100b0 */
        /* <DEDUP_REMOVED lines=37> */
[----:B--2---:R-:W-:-:S05]  /*38130*/  FFMA.FTZ R14, R14, R99, R153 ;  /* 0x000000630e0e7223 */ /* 0x004fca0000010099 */
[----:B------:R-:W-:Y:S01]  /*38140*/  F2FP.BF16.F32.PACK_AB R14, R14, R13 ;  /* 0x0000000d0e0e723e */ /* 0x000fe200000010ff */
[----:B---3--:R-:W-:Y:S01]  /*38150*/  FFMA.FTZ R12, R9, R94, R151 ;  /* 0x0000005e090c7223 */ /* 0x008fe20000010097 */
[----:B----4-:R-:W-:Y:S01]  /*38160*/  FFMA.FTZ R11, R11, R96, R150 ;  /* 0x000000600b0b7223 */ /* 0x010fe20000010096 */
[----:B-----5:R-:W-:Y:S01]  /*38170*/  FFMA.FTZ R10, R10, R97, R149 ;  /* 0x000000610a0a7223 */ /* 0x020fe20000010095 */
[----:B------:R-:W-:-:S03]  /*38180*/  FFMA.FTZ R7, R7, R98, R148 ;  /* 0x0000006207077223 */ /* 0x000fc60000010094 */
[----:B------:R-:W-:Y:S01]  /*38190*/  F2FP.BF16.F32.PACK_AB R13, R12, R11 ;  /* 0x0000000b0c0d723e */ /* 0x000fe200000010ff */
[----:B------:R-:W-:Y:S01]  /*381a0*/  FFMA.FTZ R9, R26, R124, R165 ;  /* 0x0000007c1a097223 */ /* 0x000fe200000100a5 */
[----:B------:R-:W-:Y:S01]  /*381b0*/  FFMA.FTZ R11, R28, R130, R169 ;  /* 0x000000821c0b7223 */ /* 0x000fe200000100a9 */
[----:B------:R-:W-:Y:S01]  /*381c0*/  F2FP.BF16.F32.PACK_AB R12, R10, R7 ;  /* 0x000000070a0c723e */ /* 0x000fe200000010ff */
[----:B------:R-:W-:Y:S02]  /*381d0*/  FFMA.FTZ R10, R25, R125, R167 ;  /* 0x0000007d190a7223 */ /* 0x000fe400000100a7 */
[----:B------:R-:W-:Y:S01]  /*381e0*/  F2FP.BF16.F32.PACK_AB R20, R9, R20 ;  /* 0x000000140914723e */ /* 0x000fe200000010ff */
[--C-:B------:R-:W-:Y:S01]  /*381f0*/  IMAD.WIDE.U32 R8, R8, 0x10, R30.reuse ;  /* 0x0000001008087825 */ /* 0x100fe200078e001e */
[----:B------:R-:W-:Y:S02]  /*38200*/  F2FP.BF16.F32.PACK_AB R22, R11, R22 ;  /* 0x000000160b16723e */ /* 0x000fe400000010ff */
[----:B------:R-:W-:Y:S01]  /*38210*/  F2FP.BF16.F32.PACK_AB R21, R10, R21 ;  /* 0x000000150a15723e */ /* 0x000fe200000010ff */
[--C-:B------:R-:W-:Y:S01]  /*38220*/  IMAD.WIDE.U32 R10, R17, 0x10, R30.reuse ;  /* 0x00000010110a7825 */ /* 0x100fe200078e001e */
[----:B------:R-:W-:Y:S03]  /*38230*/  STG.E.128 desc[UR8][R8.64], R12 ;  /* 0x0000000c08007986 */ /* 0x000fe6000c101d08 */
[----:B------:R-:W-:-:S04]  /*38240*/  IMAD.WIDE.U32 R28, R77, 0x10, R30 ;  /* 0x000000104d1c7825 */ /* 0x000fc800078e001e */
[----:B------:R-:W-:Y:S01]  /*38250*/  FFMA.FTZ R7, R18, R85, R157 ;  /* 0x0000005512077223 */ /* 0x000fe2000001009d */
[----:B------:R-:W-:-:S05]  /*38260*/  FFMA.FTZ R16, R16, R87, R156 ;  /* 0x0000005710107223 */ /* 0x000fca000001009c */
[----:B------:R-:W-:-:S05]  /*38270*/  F2FP.BF16.F32.PACK_AB R36, R7, R16 ;  /* 0x000000100724723e */ /* 0x000fca00000010ff */
[----:B------:R-:W-:Y:S04]  /*38280*/  STG.E.128 desc[UR8][R10.64], R36 ;  /* 0x000000240a007986 */ /* 0x000fe8000c101d08 */
[----:B------:R0:W-:Y:S01]  /*38290*/  STG.E.128 desc[UR8][R28.64], R20 ;  /* 0x000000141c007986 */ /* 0x0001e2000c101d08 */
[----:B------:R-:W-:Y:S01]  /*382a0*/  FFMA.FTZ R7, R42, R245, R177 ;  /* 0x000000f52a077223 */ /* 0x000fe200000100b1 */
[----:B0-----:R-:W-:Y:S01]  /*382b0*/  FFMA.FTZ R23, R70, R230, R194 ;  /* 0x000000e646177223 */ /* 0x001fe200000100c2 */
[----:B------:R-:W-:Y:S01]  /*382c0*/  FFMA.FTZ R28, R71, R231, R195 ;  /* 0x000000e7471c7223 */ /* 0x000fe200000100c3 */
[----:B------:R-:W-:-:S04]  /*382d0*/  FFMA.FTZ R21, R56, R234, R190 ;  /* 0x000000ea38157223 */ /* 0x000fc800000100be */
[----:B------:R-:W-:Y:S01]  /*382e0*/  F2FP.BF16.F32.PACK_AB R23, R28, R23 ;  /* 0x000000171c17723e */ /* 0x000fe200000010ff */
[----:B------:R-:W-:-:S05]  /*382f0*/  FFMA.FTZ R28, R57, R235, R191 ;  /* 0x000000eb391c7223 */ /* 0x000fca00000100bf */
[----:B------:R-:W-:Y:S02]  /*38300*/  F2FP.BF16.F32.PACK_AB R21, R28, R21 ;  /* 0x000000151c15723e */ /* 0x000fe400000010ff */
[----:B------:R-:W0:Y:S01]  /*38310*/  LDC.64 R28, c[0x0][0x380] ;  /* 0x0000e000ff1c7b82 */ /* 0x000e220000000a00 */
[----:B------:R-:W-:Y:S01]  /*38320*/  FFMA.FTZ R15, R52, R238, R186 ;  /* 0x000000ee340f7223 */ /* 0x000fe200000100ba */
[----:B------:R-:W-:Y:S01]  /*38330*/  FFMA.FTZ R12, R53, R239, R187 ;  /* 0x000000ef350c7223 */ /* 0x000fe200000100bb */
[----:B------:R-:W-:Y:S01]  /*38340*/  F2FP.BF16.F32.PACK_AB R8, R32, R35 ;  /* 0x000000232008723e */ /* 0x000fe200000010ff */
[----:B------:R-:W-:Y:S01]  /*38350*/  FFMA.FTZ R13, R48, R242, R182 ;  /* 0x000000f2300d7223 */ /* 0x000fe200000100b6 */
[----:B------:R-:W-:Y:S01]  /*38360*/  FFMA.FTZ R20, R49, R243, R183 ;  /* 0x000000f331147223 */ /* 0x000fe200000100b7 */
[----:B------:R-:W-:Y:S01]  /*38370*/  F2FP.BF16.F32.PACK_AB R11, R34, R43 ;  /* 0x0000002b220b723e */ /* 0x000fe200000010ff */
[----:B------:R-:W-:Y:S01]  /*38380*/  FFMA.FTZ R32, R75, R227, R199 ;  /* 0x000000e34b207223 */ /* 0x000fe200000100c7 */
[----:B------:R-:W-:Y:S01]  /*38390*/  F2FP.BF16.F32.PACK_AB R10, R7, R84 ;  /* 0x00000054070a723e */ /* 0x000fe200000010ff */
[----:B------:R-:W-:Y:S01]  /*383a0*/  FFMA.FTZ R34, R76, R220, R200 ;  /* 0x000000dc4c227223 */ /* 0x000fe200000100c8 */
        /* <DEDUP_REMOVED lines=26> */
[--C-:B------:R-:W-:Y:S01]  /*38550*/  IMAD.WIDE.U32 R26, R113, 0x10, R30.reuse ;  /* 0x00000010711a7825 */ /* 0x100fe200078e001e */
[----:B------:R-:W-:Y:S01]  /*38560*/  F2FP.BF16.F32.PACK_AB R32, R73, R32 ;  /* 0x000000204920723e */ /* 0x000fe200000010ff */
[----:B------:R1:W-:Y:S01]  /*38570*/  STG.E.128 desc[UR8][R16.64], R8 ;  /* 0x0000000810007986 */ /* 0x0003e2000c101d08 */
[----:B------:R-:W-:Y:S01]  /*38580*/  F2FP.BF16.F32.PACK_AB R39, R42, R39 ;  /* 0x000000272a27723e */ /* 0x000fe200000010ff */
[----:B------:R-:W-:Y:S01]  /*38590*/  IMAD.WIDE.U32 R30, R123, 0x10, R30 ;  /* 0x000000107b1e7825 */ /* 0x000fe200078e001e */
[----:B------:R-:W-:-:S02]  /*385a0*/  F2FP.BF16.F32.PACK_AB R38, R81, R38 ;  /* 0x000000265126723e */ /* 0x000fc400000010ff */
[----:B------:R-:W-:Y:S02]  /*385b0*/  F2FP.BF16.F32.PACK_AB R37, R40, R37 ;  /* 0x000000252825723e */ /* 0x000fe400000010ff */
        /* <DEDUP_REMOVED lines=9> */
.L_x_19839:
        /* <DEDUP_REMOVED lines=8> */
.L_x_19842:
[----:B------:R-:W-:Y:S05]  /*386d0*/  BSYNC B0 ;  /* 0x0000000000007941 */ /* 0x000fea0003800000 */
.L_x_19841:
        /* <DEDUP_REMOVED lines=9> */
.L_x_19843:
[----:B------:R-:W-:Y:S02]  /*38770*/  IMAD.MOV.U32 R40, RZ, RZ, 0x4 ;  /* 0x00000004ff287424 */ /* 0x000fe400078e00ff */
[----:B------:R-:W-:Y:S01]  /*38780*/  FADD.FTZ R41, R41, R38 ;  /* 0x0000002629297221 */ /* 0x000fe20000010000 */
[----:B------:R-:W-:-:S04]  /*38790*/  MOV R38, 0xffffffff ;  /* 0xffffffff00267802 */ /* 0x000fc80000000f00 */
[----:B------:R-:W-:-:S07]  /*387a0*/  MOV R45, R41 ;  /* 0x00000029002d7202 */ /* 0x000fce0000000f00 */
[----:B------:R-:W-:Y:S05]  /*387b0*/  WARPSYNC.COLLECTIVE R38, `(.L_x_19844) ;  /* 0x0000000026087348 */ /* 0x000fea0003c00000 */
[----:B------:R0:W1:Y:S02]  /*387c0*/  SHFL.BFLY P0, R38, R45, R40, R39 ;  /* 0x0c0000282d267389 */ /* 0x0000640000000027 */
[----:B01----:R-:W-:Y:S05]  /*387d0*/  ENDCOLLECTIVE ;  /* 0x000000000000791b */ /* 0x003fea0003800000 */
.L_x_19844:
[----:B------:R-:W-:Y:S02]  /*387e0*/  HFMA2 R40, -RZ, RZ, 0, 4.76837158203125e-07 ;  /* 0x00000008ff287431 */ /* 0x000fe400000001ff */
[----:B------:R-:W-:Y:S01]  /*387f0*/  FADD.FTZ R41, R41, R38 ;  /* 0x0000002629297221 */ /* 0x000fe20000010000 */
[----:B------:R-:W-:-:S03]  /*38800*/  IMAD.MOV.U32 R38, RZ, RZ, -0x1 ;  /* 0xffffffffff267424 */ /* 0x000fc600078e00ff */
[----:B------:R-:W-:-:S07]  /*38810*/  IMAD.MOV.U32 R45, RZ, RZ, R41 ;  /* 0x000000ffff2d7224 */ /* 0x000fce00078e0029 */
[----:B------:R-:W-:Y:S05]  /*38820*/  WARPSYNC.COLLECTIVE R38, `(.L_x_19845) ;  /* 0x0000000026087348 */ /* 0x000fea0003c00000 */
[----:B------:R0:W1:Y:S02]  /*38830*/  SHFL.BFLY P0, R38, R45, R40, R39 ;  /* 0x0c0000282d267389 */ /* 0x0000640000000027 */
[----:B01----:R-:W-:Y:S05]  /*38840*/  ENDCOLLECTIVE ;  /* 0x000000000000791b */ /* 0x003fea0003800000 */
.L_x_19845:
[----:B------:R-:W-:Y:S02]  /*38850*/  IMAD.MOV.U32 R40, RZ, RZ, 0x10 ;  /* 0x00000010ff287424 */ /* 0x000fe400078e00ff */
[----:B------:R-:W-:Y:S01]  /*38860*/  FADD.FTZ R41, R41, R38 ;  /* 0x0000002629297221 */ /* 0x000fe20000010000 */
[----:B------:R-:W-:-:S04]  /*38870*/  MOV R38, 0xffffffff ;  /* 0xffffffff00267802 */ /* 0x000fc80000000f00 */
[----:B------:R-:W-:-:S07]  /*38880*/  MOV R45, R41 ;  /* 0x00000029002d7202 */ /* 0x000fce0000000f00 */
[----:B------:R-:W-:Y:S05]  /*38890*/  WARPSYNC.COLLECTIVE R38, `(.L_x_19846) ;  /* 0x0000000026087348 */ /* 0x000fea0003c00000 */
[----:B------:R0:W1:Y:S02]  /*388a0*/  SHFL.BFLY P0, R38, R45, R40, R39 ;  /* 0x0c0000282d267389 */ /* 0x0000640000000027 */
[----:B01----:R-:W-:Y:S05]  /*388b0*/  ENDCOLLECTIVE ;  /* 0x000000000000791b */ /* 0x003fea0003800000 */
.L_x_19846:
        /* <DEDUP_REMOVED lines=163> */
[----:B------:R-:W-:Y:S01]  /*392f0*/  MOV R38, 0xffffffff ;  /* 0xffffffff00267802 */ /* 0x000fe20000000f00 */
[----:B------:R-:W-:Y:S02]  /*39300*/  IMAD.MOV.U32 R39, RZ, RZ, 0x1f ;  /* 0x0000001fff277424 */ /* 0x000fe400078e00ff */
[----:B------:R-:W-:-:S07]  /*39310*/  IMAD.MOV.U32 R45, RZ, RZ, R41 ;  /* 0x000000ffff2d7224 */ /* 0x000fce00078e0029 */
[----:B------:R-:W-:Y:S05]  /*39320*/  WARPSYNC.COLLECTIVE R38, `(.L_x_19847) ;  /* 0x0000000026087348 */ /* 0x000fea0003c00000 */
[----:B------:R0:W1:Y:S02]  /*39330*/  SHFL.BFLY P0, R38, R45, R40, R39 ;  /* 0x0c0000282d267389 */ /* 0x0000640000000027 */
[----:B01----:R-:W-:Y:S05]  /*39340*/  ENDCOLLECTIVE ;  /* 0x000000000000791b */ /* 0x003fea0003800000 */
.L_x_19847:
[----:B------:R-:W-:Y:S02]  /*39350*/  HFMA2 R40, -RZ, RZ, 0, 1.1920928955078125e-07 ;  /* 0x00000002ff287431 */ /* 0x000fe400000001ff */
[----:B------:R-:W-:Y:S01]  /*39360*/  FADD.FTZ R41, R41, R38 ;  /* 0x0000002629297221 */ /* 0x000fe20000010000 */
[----:B------:R-:W-:-:S03]  /*39370*/  IMAD.MOV.U32 R38, RZ, RZ, -0x1 ;  /* 0xffffffffff267424 */ /* 0x000fc600078e00ff */
[----:B------:R-:W-:-:S07]  /*39380*/  IMAD.MOV.U32 R45, RZ, RZ, R41 ;  /* 0x000000ffff2d7224 */ /* 0x000fce00078e0029 */
[----:B------:R-:W-:Y:S05]  /*39390*/  WARPSYNC.COLLECTIVE R38, `(.L_x_19848) ;  /* 0x0000000026087348 */ /* 0x000fea0003c00000 */
[----:B------:R0:W1:Y:S02]  /*393a0*/  SHFL.BFLY P0, R38, R45, R40, R39 ;  /* 0x0c0000282d267389 */ /* 0x0000640000000027 */
[----:B01----:R-:W-:Y:S05]  /*393b0*/  ENDCOLLECTIVE ;  /* 0x000000000000791b */ /* 0x003fea0003800000 */
.L_x_19848:
[----:B------:R-:W-:Y:S02]  /*393c0*/  IMAD.MOV.U32 R40, RZ, RZ, 0x4 ;  /* 0x00000004ff287424 */ /* 0x000fe400078e00ff */
[----:B------:R-:W-:Y:S01]  /*393d0*/  FADD.FTZ R41, R41, R38 ;  /* 0x0000002629297221 */ /* 0x000fe20000010000 */
[----:B------:R-:W-:-:S04]  /*393e0*/  MOV R38, 0xffffffff ;  /* 0xffffffff00267802 */ /* 0x000fc80000000f00 */
[----:B------:R-:W-:-:S07]  /*393f0*/  MOV R45, R41 ;  /* 0x00000029002d7202 */ /* 0x000fce0000000f00 */
[----:B------:R-:W-:Y:S05]  /*39400*/  WARPSYNC.COLLECTIVE R38, `(.L_x_19849) ;  /* 0x0000000026087348 */ /* 0x000fea0003c00000 */
[----:B------:R0:W1:Y:S02]  /*39410*/  SHFL.BFLY P0, R38, R45, R40, R39 ;  /* 0x0c0000282d267389 */ /* 0x0000640000000027 */
[----:B01----:R-:W-:Y:S05]  /*39420*/  ENDCOLLECTIVE ;  /* 0x000000000000791b */ /* 0x003fea0003800000 */
.L_x_19849:
[----:B------:R-:W-:Y:S02]  /*39430*/  HFMA2 R40, -RZ, RZ, 0, 4.76837158203125e-07 ;  /* 0x00000008ff287431 */ /* 0x000fe400000001ff */
[----:B------:R-:W-:Y:S01]  /*39440*/  FADD.FTZ R41, R41, R38 ;  /* 0x0000002629297221 */ /* 0x000fe20000010000 */
[----:B------:R-:W-:-:S03]  /*39450*/  IMAD.MOV.U32 R38, RZ, RZ, -0x1 ;  /* 0xffffffffff267424 */ /* 0x000fc600078e00ff */
[----:B------:R-:W-:-:S07]  /*39460*/  IMAD.MOV.U32 R45, RZ, RZ, R41 ;  /* 0x000000ffff2d7224 */ /* 0x000fce00078e0029 */
[----:B------:R-:W-:Y:S05]  /*39470*/  WARPSYNC.COLLECTIVE R38, `(.L_x_19850) ;  /* 0x0000000026087348 */ /* 0x000fea0003c00000 */
[----:B------:R0:W1:Y:S02]  /*39480*/  SHFL.BFLY P0, R38, R45, R40, R39 ;  /* 0x0c0000282d267389 */ /* 0x0000640000000027 */
[----:B01----:R-:W-:Y:S05]  /*39490*/  ENDCOLLECTIVE ;  /* 0x000000000000791b */ /* 0x003fea0003800000 */
.L_x_19850:
[----:B------:R-:W-:Y:S02]  /*394a0*/  IMAD.MOV.U32 R40, RZ, RZ, 0x10 ;  /* 0x00000010ff287424 */ /* 0x000fe400078e00ff */
[----:B------:R-:W-:Y:S01]  /*394b0*/  FADD.FTZ R41, R41, R38 ;  /* 0x0000002629297221 */ /* 0x000fe20000010000 */
[----:B------:R-:W-:-:S04]  /*394c0*/  MOV R38, 0xffffffff ;  /* 0xffffffff00267802 */ /* 0x000fc80000000f00 */
[----:B------:R-:W-:-:S07]  /*394d0*/  MOV R45, R41 ;  /* 0x00000029002d7202 */ /* 0x000fce0000000f00 */
[----:B------:R-:W-:Y:S05]  /*394e0*/  WARPSYNC.COLLECTIVE R38, `(.L_x_19851) ;  /* 0x0000000026087348 */ /* 0x000fea0003c00000 */
[----:B------:R0:W1:Y:S02]  /*394f0*/  SHFL.BFLY P0, R38, R45, R40, R39 ;  /* 0x0c0000282d267389 */ /* 0x0000640000000027 */
[----:B01----:R-:W-:Y:S05]  /*39500*/  ENDCOLLECTIVE ;  /* 0x000000000000791b */ /* 0x003fea0003800000 */
.L_x_19851:
[----:B------:R-:W-:Y:S05]  /*39510*/  BRA `(.L_x_19852) ;  /* 0xffffffd800ac7947 */ /* 0x000fea000383ffff */
.L_x_19853:
        /* <DEDUP_REMOVED lines=14> */
.L_x_88457:


//--------------------- .text._ZN10layer_norm13ln_fwd_kernelINS_13Kernel_traitsIf13__nv_bfloat16S2_S2_fjLj2560ELj1ELj4ELj1ELj16ENS_18Kernel_traits_baseILj2560EfS2_S2_S2_fjLj128EEEEELb1ELb0ELb1ELb0EEEvNS_9FwdParamsE --------------------------
	.section	.text._ZN10layer_norm13ln_fwd_kernelINS_13Kernel_traitsIf13__nv_bfloat16S2_S2_fjLj2560ELj1ELj4ELj1ELj16ENS_18Kernel_traits_baseILj2560EfS2_S2_S2_fjLj128EEEEELb1ELb0ELb1ELb0EEEvNS_9FwdParamsE,"ax",@progbits
	.align	128
        .global         _ZN10layer_norm13ln_fwd_kernelINS_13Kernel_traitsIf13__nv_bfloat16S2_S2_fjLj2560ELj1ELj4ELj1ELj16ENS_18Kernel_traits_baseILj2560EfS2_S2_S2_fjLj128EEEEELb1ELb0ELb1ELb0EEEvNS_9FwdParamsE
        .type           _ZN10layer_norm13ln_fwd_kernelINS_13Kernel_traitsIf13__nv_bfloat16S2_S2_fjLj2560ELj1ELj4ELj1ELj16ENS_18Kernel_traits_baseILj2560EfS2_S2_S2_fjLj128EEEEELb1ELb0ELb1ELb0EEEvNS_9FwdParamsE,@function
        .size           _ZN10layer_norm13ln_fwd_kernelINS_13Kernel_traitsIf13__nv_bfloat16S2_S2_fjLj2560ELj1ELj4ELj1ELj16ENS_18Kernel_traits_baseILj2560EfS2_S2_S2_fjLj128EEEEELb1ELb0ELb1ELb0EEEvNS_9FwdParamsE,(.L_x_88458 - _ZN10layer_norm13ln_fwd_kernelINS_13Kernel_traitsIf13__nv_bfloat16S2_S2_fjLj2560ELj1ELj4ELj1ELj16ENS_18Kernel_traits_baseILj2560EfS2_S2_S2_fjLj128EEEEELb1ELb0ELb1ELb0EEEvNS_9FwdParamsE)
        .other          _ZN10layer_norm13ln_fwd_kernelINS_13Kernel_traitsIf13__nv_bfloat16S2_S2_fjLj2560ELj1ELj4ELj1ELj16ENS_18Kernel_traits_baseILj2560EfS2_S2_S2_fjLj128EEEEELb1ELb0ELb1ELb0EEEvNS_9FwdParamsE,@"STO_CUDA_ENTRY STV_DEFAULT"
_ZN10layer_norm13ln_fwd_kernelINS_13Kernel_traitsIf13__nv_bfloat16S2_S2_fjLj2560ELj1ELj4ELj1ELj16ENS_18Kernel_traits_baseILj2560EfS2_S2_S2_fjLj128EEEEELb1ELb0ELb1ELb0EEEvNS_9FwdParamsE:
.text._ZN10layer_norm13ln_fwd_kernelINS_13Kernel_traitsIf13__nv_bfloat16S2_S2_fjLj2560ELj1ELj4ELj1ELj16ENS_18Kernel_traits_baseILj2560EfS2_S2_S2_fjLj128EEEEELb1ELb0ELb1ELb0EEEvNS_9FwdParamsE:
        /* <DEDUP_REMOVED lines=55> */
[----:B------:R-:W2:Y:S04]  /*0370*/  LDL.64 R48, [R1+0x70] ;  /* 0x0000700001307983 */ /* 0x000ea80000100a00 */
[----:B------:R-:W2:Y:S01]  /*0380*/  LDL.64 R50, [R1+0x78] ;  /* 0x0000780001327983 */ /* 0x000ea20000100a00 */
[----:B------:R-:W-:-:S03]  /*0390*/  ISETP.GE.U32.AND P3, PT, R39, 0x20, PT ;  /* 0x000000202700780c */ /* 0x000fc60003f66070 */
[----:B------:R-:W3:Y:S04]  /*03a0*/  LDL.64 R40, [R1+0x60] ;  /* 0x0000600001287983 */ /* 0x000ee80000100a00 */
[----:B------:R-:W3:Y:S04]  /*03b0*/  LDL.64 R42, [R1+0x68] ;  /* 0x00006800012a7983 */ /* 0x000ee80000100a00 */
[----:B------:R-:W4:Y:S02]  /*03c0*/  LDL.64 R64, [R1+0x40] ;  /* 0x0000400001407983 */ /* 0x000f240000100a00 */
[----:B------:R-:W0:Y:S02]  /*03d0*/  @P3 LDC.64 R18, c[0x0][0x3d0] ;  /* 0x0000f400ff123b82 */ /* 0x000e240000000a00 */
[----:B------:R-:W4:Y:S04]  /*03e0*/  LDL.64 R66, [R1+0x48] ;  /* 0x0000480001427983 */ /* 0x000f280000100a00 */
[----:B------:R-:W4:Y:S04]  /*03f0*/  LDL.64 R68, [R1+0x50] ;  /* 0x0000500001447983 */ /* 0x000f280000100a00 */
[----:B------:R-:W4:Y:S04]  /*0400*/  LDL.64 R70, [R1+0x58] ;  /* 0x0000580001467983 */ /* 0x000f280000100a00 */
[----:B------:R-:W4:Y:S04]  /*0410*/  LDL.64 R44, [R1+0x20] ;  /* 0x00002000012c7983 */ /* 0x000f280000100a00 */
[----:B------:R-:W4:Y:S04]  /*0420*/  LDL.64 R46, [R1+0x28] ;  /* 0x00002800012e7983 */ /* 0x000f280000100a00 */
[----:B------:R-:W4:Y:S04]  /*0430*/  LDL.64 R60, [R1+0x30] ;  /* 0x00003000013c7983 */ /* 0x000f280000100a00 */
[----:B------:R-:W4:Y:S01]  /*0440*/  LDL.64 R62, [R1+0x38] ;  /* 0x00003800013e7983 */ /* 0x000f220000100a00 */
[----:B0-----:R-:W-:Y:S01]  /*0450*/  @P3 IMAD.WIDE.U32 R18, R17, 0x20, R18 ;  /* 0x0000002011123825 */ /* 0x001fe200078e0012 */
[C---:B------:R-:W-:Y:S01]  /*0460*/  ISETP.GE.U32.AND P5, PT, R39.reuse, 0x40, PT ;  /* 0x000000402700780c */ /* 0x040fe20003fa6070 */
[----:B------:R-:W0:Y:S01]  /*0470*/  @P3 LDC.64 R20, c[0x0][0x438] ;  /* 0x00010e00ff143b82 */ /* 0x000e220000000a00 */
[----:B------:R-:W4:Y:S04]  /*0480*/  LDL.64 R56, [R1+0x10] ;  /* 0x0000100001387983 */ /* 0x000f280000100a00 */
[----:B------:R-:W4:Y:S01]  /*0490*/  LDL.64 R58, [R1+0x18] ;  /* 0x00001800013a7983 */ /* 0x000f220000100a00 */
[----:B------:R-:W-:-:S02]  /*04a0*/  ISETP.GE.U32.AND P0, PT, R39, 0x60, PT ;  /* 0x000000602700780c */ /* 0x000fc40003f06070 */
[----:B------:R-:W-:-:S04]  /*04b0*/  ISETP.GE.U32.AND P1, PT, R39, 0x80, PT ;  /* 0x000000802700780c */ /* 0x000fc80003f26070 */
[----:B------:R-:W1:Y:S08]  /*04c0*/  @P5 LDC.64 R22, c[0x0][0x3d0] ;  /* 0x0000f400ff165b82 */ /* 0x000e700000000a00 */
[----:B------:R-:W1:Y:S08]  /*04d0*/  @P5 LDC.64 R24, c[0x0][0x438] ;  /* 0x00010e00ff185b82 */ /* 0x000e700000000a00 */
[----:B------:R-:W4:Y:S01]  /*04e0*/  @P0 LDC.64 R26, c[0x0][0x3d0] ;  /* 0x0000f400ff1a0b82 */ /* 0x000f220000000a00 */
[----:B--2---:R-:W2:Y:S07]  /*04f0*/  @P3 LDG.E.128 R48, desc[UR6][R18.64] ;  /* 0x0000000612303981 */ /* 0x004eae000c1e1d00 */
[----:B------:R-:W2:Y:S01]  /*0500*/  @P0 LDC.64 R28, c[0x0][0x438] ;  /* 0x00010e00ff1c0b82 */ /* 0x000ea20000000a00 */
[C---:B0-----:R-:W-:Y:S01]  /*0510*/  @P3 IMAD.WIDE.U32 R20, R17.reuse, 0x20, R20 ;  /* 0x0000002011143825 */ /* 0x041fe200078e0014 */
[----:B------:R-:W-:-:S02]  /*0520*/  @P3 LOP3.LUT R17, R17, 0x20, RZ, 0xfc, !PT ;  /* 0x0000002011113812 */ /* 0x000fc400078efcff */
[C---:B------:R-:W-:Y:S02]  /*0530*/  ISETP.GE.U32.AND P2, PT, R39.reuse, 0xa0, PT ;  /* 0x000000a02700780c */ /* 0x040fe40003f46070 */
[----:B------:R-:W-:Y:S01]  /*0540*/  ISETP.GE.U32.AND P4, PT, R39, 0xc0, PT ;  /* 0x000000c02700780c */ /* 0x000fe20003f86070 */
[----:B---3--:R0:W3:Y:S01]  /*0550*/  @P3 LDG.E.128 R40, desc[UR6][R18.64+0x10] ;  /* 0x0000100612283981 */ /* 0x0080e2000c1e1d00 */
[----:B------:R-:W3:Y:S01]  /*0560*/  @P1 LDC.64 R30, c[0x0][0x3d0] ;  /* 0x0000f400ff1e1b82 */ /* 0x000ee20000000a00 */
[C---:B-1----:R-:W-:Y:S02]  /*0570*/  @P5 IMAD.WIDE.U32 R22, R17.reuse, 0x20, R22 ;  /* 0x0000002011165825 */ /* 0x042fe400078e0016 */
[----:B------:R-:W5:Y:S02]  /*0580*/  @P3 LD.E.128 R84, desc[UR6][R20.64] ;  /* 0x0000000614543980 */ /* 0x000f64000c101d00 */
[C---:B------:R-:W-:Y:S02]  /*0590*/  @P5 IMAD.WIDE.U32 R24, R17.reuse, 0x20, R24 ;  /* 0x0000002011185825 */ /* 0x040fe400078e0018 */
[----:B----4-:R-:W4:Y:S02]  /*05a0*/  @P5 LDG.E.128 R64, desc[UR6][R22.64+0x10] ;  /* 0x0000100616405981 */ /* 0x010f24000c1e1d00 */
[----:B------:R-:W-:Y:S01]  /*05b0*/  @P5 VIADD R17, R17, 0x20 ;  /* 0x0000002011115836 */ /* 0x000fe20000000000 */
[----:B0-----:R-:W0:Y:S01]  /*05c0*/  @P2 LDC.64 R18, c[0x0][0x3d0] ;  /* 0x0000f400ff122b82 */ /* 0x001e220000000a00 */
[----:B------:R1:W5:Y:S04]  /*05d0*/  @P3 LD.E.128 R80, desc[UR6][R20.64+0x10] ;  /* 0x0000100614503980 */ /* 0x000368000c101d00 */
[----:B--2---:R2:W-:Y:S01]  /*05e0*/  @P3 STL.64 [R1+0x70], R48 ;  /* 0x0000703001003387 */ /* 0x0045e20000100a00 */
[----:B------:R-:W-:Y:S01]  /*05f0*/  @P0 IMAD.WIDE.U32 R26, R17, 0x20, R26 ;  /* 0x00000020111a0825 */ /* 0x000fe200078e001a */
[----:B------:R-:W-:Y:S01]  /*0600*/  ISETP.GE.U32.AND P6, PT, R39, 0x100, PT ;  /* 0x000001002700780c */ /* 0x000fe20003fc6070 */
[----:B-1----:R-:W1:Y:S01]  /*0610*/  @P4 LDC.64 R20, c[0x0][0x3d0] ;  /* 0x0000f400ff144b82 */ /* 0x002e620000000a00 */
[----:B------:R0:W-:Y:S04]  /*0620*/  @P3 STL.64 [R1+0x78], R50 ;  /* 0x0000783201003387 */ /* 0x0001e80000100a00 */
[----:B------:R3:W4:Y:S04]  /*0630*/  @P5 LDG.E.128 R68, desc[UR6][R22.64] ;  /* 0x0000000616445981 */ /* 0x000728000c1e1d00 */
[----:B--2---:R-:W2:Y:S04]  /*0640*/  LDL.64 R48, [R1] ;  /* 0x0000000001307983 */ /* 0x004ea80000100a00 */
[----:B0-----:R-:W2:Y:S01]  /*0650*/  LDL.64 R50, [R1+0x8] ;  /* 0x0000080001327983 */ /* 0x001ea20000100a00 */
[C---:B------:R-:W-:Y:S01]  /*0660*/  @P0 IMAD.WIDE.U32 R28, R17.reuse, 0x20, R28 ;  /* 0x00000020111c0825 */ /* 0x040fe200078e001c */
[----:B---3--:R-:W0:Y:S02]  /*0670*/  @P4 LDC.64 R22, c[0x0][0x438] ;  /* 0x00010e00ff164b82 */ /* 0x008e240000000a00 */
[----:B------:R-:W3:Y:S01]  /*0680*/  @P0 LDG.E.128 R44, desc[UR6][R26.64+0x10] ;  /* 0x000010061a2c0981 */ /* 0x000ee2000c1e1d00 */
[----:B------:R-:W-:-:S03]  /*0690*/  @P0 VIADD R17, R17, 0x20 ;  /* 0x0000002011110836 */ /* 0x000fc60000000000 */
[----:B------:R1:W-:Y:S01]  /*06a0*/  @P3 STL.64 [R1+0x60], R40 ;  /* 0x0000602801003387 */ /* 0x0003e20000100a00 */
[----:B------:R-:W-:-:S03]  /*06b0*/  @P1 IMAD.WIDE.U32 R30, R17, 0x20, R30 ;  /* 0x00000020111e1825 */ /* 0x000fc600078e001e */
[----:B------:R1:W-:Y:S01]  /*06c0*/  @P3 STL.64 [R1+0x68], R42 ;  /* 0x0000682a01003387 */ /* 0x0003e20000100a00 */
[----:B------:R-:W-:-:S03]  /*06d0*/  ISETP.GE.U32.AND P3, PT, R39, 0xe0, PT ;  /* 0x000000e02700780c */ /* 0x000fc60003f66070 */
[----:B------:R-:W5:Y:S01]  /*06e0*/  @P5 LD.E.128 R76, desc[UR6][R24.64] ;  /* 0x00000006184c5980 */ /* 0x000f62000c101d00 */
[----:B-1----:R-:W1:Y:S03]  /*06f0*/  @P1 LDC.64 R40, c[0x0][0x438] ;  /* 0x00010e00ff281b82 */ /* 0x002e660000000a00 */
[----:B------:R0:W5:Y:S04]  /*0700*/  @P5 LD.E.128 R140, desc[UR6][R24.64+0x10] ;  /* 0x00001006188c5980 */ /* 0x000168000c101d00 */
[----:B------:R2:W3:Y:S01]  /*0710*/  @P0 LDG.E.128 R60, desc[UR6][R26.64] ;  /* 0x000000061a3c0981 */ /* 0x0004e2000c1e1d00 */
[----:B------:R-:W1:Y:S03]  /*0720*/  @P2 LDC.64 R42, c[0x0][0x438] ;  /* 0x00010e00ff2a2b82 */ /* 0x000e660000000a00 */
[----:B------:R-:W5:Y:S04]  /*0730*/  @P0 LD.E.128 R148, desc[UR6][R28.64] ;  /* 0x000000061c940980 */ /* 0x000f68000c101d00 */
[----:B------:R1:W5:Y:S01]  /*0740*/  @P0 LD.E.128 R156, desc[UR6][R28.64+0x10] ;  /* 0x000010061c9c0980 */ /* 0x000362000c101d00 */
[----:B0-----:R-:W0:Y:S03]  /*0750*/  @P3 LDC.64 R24, c[0x0][0x438] ;  /* 0x00010e00ff183b82 */ /* 0x001e260000000a00 */
[----:B--2---:R-:W2:Y:S05]  /*0760*/  @P1 LDG.E.128 R48, desc[UR6][R30.64+0x10] ;  /* 0x000010061e301981 */ /* 0x004eaa000c1e1d00 */
[----:B------:R-:W0:Y:S01]  /*0770*/  @P6 LDC.64 R26, c[0x0][0x3d0] ;  /* 0x0000f400ff1a6b82 */ /* 0x000e220000000a00 */
[----:B----4-:R-:W-:Y:S04]  /*0780*/  @P5 STL.64 [R1+0x40], R64 ;  /* 0x0000404001005387 */ /* 0x010fe80000100a00 */
[----:B------:R-:W-:Y:S04]  /*0790*/  @P5 STL.64 [R1+0x48], R66 ;  /* 0x0000484201005387 */ /* 0x000fe80000100a00 */
[----:B------:R-:W-:Y:S04]  /*07a0*/  @P5 STL.64 [R1+0x50], R68 ;  /* 0x0000504401005387 */ /* 0x000fe80000100a00 */
[----:B------:R-:W-:Y:S01]  /*07b0*/  @P5 STL.64 [R1+0x58], R70 ;  /* 0x0000584601005387 */ /* 0x000fe20000100a00 */
[----:B------:R-:W-:-:S03]  /*07c0*/  ISETP.GE.U32.AND P5, PT, R39, 0x120, PT ;  /* 0x000001202700780c */ /* 0x000fc60003fa6070 */
[----:B---3--:R3:W-:Y:S01]  /*07d0*/  @P0 STL.64 [R1+0x20], R44 ;  /* 0x0000202c01000387 */ /* 0x0087e20000100a00 */
[----:B-1----:R-:W-:-:S03]  /*07e0*/  @P1 IMAD.WIDE.U32 R40, R17, 0x20, R40 ;  /* 0x0000002011281825 */ /* 0x002fc600078e0028 */
[----:B------:R1:W-:Y:S04]  /*07f0*/  @P0 STL.64 [R1+0x28], R46 ;  /* 0x0000282e01000387 */ /* 0x0003e80000100a00 */
[----:B------:R-:W4:Y:S02]  /*0800*/  @P1 LDG.E.128 R56, desc[UR6][R30.64] ;  /* 0x000000061e381981 */ /* 0x000f24000c1e1d00 */
[----:B------:R-:W0:Y:S08]  /*0810*/  @P5 LDC.64 R28, c[0x0][0x3d0] ;  /* 0x0000f400ff1c5b82 */ /* 0x000e300000000a00 */
[----:B---3--:R-:W3:Y:S01]  /*0820*/  @P3 LDC.64 R44, c[0x0][0x3d0] ;  /* 0x0000f400ff2c3b82 */ /* 0x008ee20000000a00 */
[----:B------:R-:W-:Y:S01]  /*0830*/  @P1 IADD3 R17, PT, PT, R17, 0x20, RZ ;  /* 0x0000002011111810 */ /* 0x000fe20007ffe0ff */
[----:B------:R0:W5:Y:S04]  /*0840*/  @P1 LD.E.128 R160, desc[UR6][R40.64] ;  /* 0x0000000628a01980 */ /* 0x000168000c101d00 */
[----:B------:R0:W5:Y:S02]  /*0850*/  @P1 LD.E.128 R164, desc[UR6][R40.64+0x10] ;  /* 0x0000100628a41980 */ /* 0x000164000c101d00 */
[----:B-1----:R-:W1:Y:S01]  /*0860*/  @P6 LDC.64 R46, c[0x0][0x438] ;  /* 0x00010e00ff2e6b82 */ /* 0x002e620000000a00 */
[----:B------:R-:W-:-:S04]  /*0870*/  @P2 IMAD.WIDE.U32 R18, R17, 0x20, R18 ;  /* 0x0000002011122825 */ /* 0x000fc800078e0012 */
[C---:B------:R-:W-:Y:S01]  /*0880*/  @P2 IMAD.WIDE.U32 R42, R17.reuse, 0x20, R42 ;  /* 0x00000020112a2825 */ /* 0x040fe200078e002a */
[----:B------:R0:W5:Y:S03]  /*0890*/  @P2 LDG.E.128 R248, desc[UR6][R18.64] ;  /* 0x0000000612f82981 */ /* 0x000166000c1e1d00 */
[----:B------:R-:W-:Y:S01]  /*08a0*/  @P2 VIADD R17, R17, 0x20 ;  /* 0x0000002011112836 */ /* 0x000fe20000000000 */
[----:B------:R0:W5:Y:S03]  /*08b0*/  @P2 LDG.E.128 R244, desc[UR6][R18.64+0x10] ;  /* 0x0000100612f42981 */ /* 0x000166000c1e1d00 */
[C---:B------:R-:W-:Y:S01]  /*08c0*/  @P4 IMAD.WIDE.U32 R20, R17.reuse, 0x20, R20 ;  /* 0x0000002011144825 */ /* 0x040fe200078e0014 */
[----:B------:R0:W5:Y:S03]  /*08d0*/  @P2 LD.E.128 R168, desc[UR6][R42.64] ;  /* 0x000000062aa82980 */ /* 0x000166000c101d00 */
[C---:B------:R-:W-:Y:S01]  /*08e0*/  @P4 IMAD.WIDE.U32 R22, R17.reuse, 0x20, R22 ;  /* 0x0000002011164825 */ /* 0x040fe200078e0016 */
[----:B------:R0:W5:Y:S03]  /*08f0*/  @P2 LD.E.128 R172, desc[UR6][R42.64+0x10] ;  /* 0x000010062aac2980 */ /* 0x000166000c101d00 */
[----:B------:R-:W-:Y:S01]  /*0900*/  @P4 VIADD R17, R17, 0x20 ;  /* 0x0000002011114836 */ /* 0x000fe20000000000 */
[----:B------:R0:W5:Y:S03]  /*0910*/  @P4 LDG.E.128 R240, desc[UR6][R20.64] ;  /* 0x0000000614f04981 */ /* 0x000166000c1e1d00 */
[C---:B---3--:R-:W-:Y:S01]  /*0920*/  @P3 IMAD.WIDE.U32 R44, R17.reuse, 0x20, R44 ;  /* 0x00000020112c3825 */ /* 0x048fe200078e002c */
[----:B------:R3:W5:Y:S03]  /*0930*/  @P4 LDG.E.128 R236, desc[UR6][R20.64+0x10] ;  /* 0x0000100614ec4981 */ /* 0x000766000c1e1d00 */
[C---:B0-----:R-:W-:Y:S01]  /*0940*/  @P3 IMAD.WIDE.U32 R24, R17.reuse, 0x20, R24 ;  /* 0x0000002011183825 */ /* 0x041fe200078e0018 */
[----:B------:R-:W-:Y:S01]  /*0950*/  @P3 IADD3 R17, PT, PT, R17, 0x20, RZ ;  /* 0x0000002011113810 */ /* 0x000fe20007ffe0ff */
[----:B------:R3:W5:Y:S04]  /*0960*/  @P4 LD.E.128 R176, desc[UR6][R22.64] ;  /* 0x0000000616b04980 */ /* 0x000768000c101d00 */
[C---:B------:R-:W-:Y:S01]  /*0970*/  @P6 IMAD.WIDE.U32 R26, R17.reuse, 0x20, R26 ;  /* 0x00000020111a6825 */ /* 0x040fe200078e001a */
[----:B------:R3:W5:Y:S03]  /*0980*/  @P4 LD.E.128 R180, desc[UR6][R22.64+0x10] ;  /* 0x0000100616b44980 */ /* 0x000766000c101d00 */
[C---:B-1----:R-:W-:Y:S01]  /*0990*/  @P6 IMAD.WIDE.U32 R46, R17.reuse, 0x20, R46 ;  /* 0x00000020112e6825 */ /* 0x042fe200078e002e */
[----:B------:R3:W5:Y:S03]  /*09a0*/  @P3 LDG.E.128 R232, desc[UR6][R44.64] ;  /* 0x000000062ce83981 */ /* 0x000766000c1e1d00 */
[----:B------:R-:W-:Y:S01]  /*09b0*/  @P6 VIADD R17, R17, 0x20 ;  /* 0x0000002011116836 */ /* 0x000fe20000000000 */
[----:B------:R3:W5:Y:S03]  /*09c0*/  @P3 LDG.E.128 R228, desc[UR6][R44.64+0x10] ;  /* 0x000010062ce43981 */ /* 0x000766000c1e1d00 */
[C---:B------:R-:W-:Y:S01]  /*09d0*/  @P5 IMAD.WIDE.U32 R28, R17.reuse, 0x20, R28 ;  /* 0x00000020111c5825 */ /* 0x040fe200078e001c */
        /* <DEDUP_REMOVED lines=8> */
[----:B--2---:R0:W-:Y:S02]  /*0a60*/  @P1 STL.64 [R1], R48 ;  /* 0x0000003001001387 */ /* 0x0041e40000100a00 */
[----:B0-----:R-:W0:Y:S02]  /*0a70*/  @P5 LDC.64 R48, c[0x0][0x438] ;  /* 0x00010e00ff305b82 */ /* 0x001e240000000a00 */
[----:B0-----:R-:W-:-:S05]  /*0a80*/  @P5 IMAD.WIDE.U32 R48, R17, 0x20, R48 ;  /* 0x0000002011305825 */ /* 0x001fca00078e0030 */
[----:B------:R3:W5:Y:S04]  /*0a90*/  @P5 LD.E.128 R200, desc[UR6][R48.64] ;  /* 0x0000000630c85980 */ /* 0x000768000c101d00 */
[----:B------:R3:W5:Y:S04]  /*0aa0*/  @P5 LD.E.128 R204, desc[UR6][R48.64+0x10] ;  /* 0x0000100630cc5980 */ /* 0x000768000c101d00 */
[----:B------:R3:W-:Y:S04]  /*0ab0*/  @P1 STL.64 [R1+0x8], R50 ;  /* 0x0000083201001387 */ /* 0x0007e80000100a00 */
[----:B------:R3:W-:Y:S04]  /*0ac0*/  @P0 STL.64 [R1+0x30], R60 ;  /* 0x0000303c01000387 */ /* 0x0007e80000100a00 */
[----:B------:R3:W-:Y:S04]  /*0ad0*/  @P0 STL.64 [R1+0x38], R62 ;  /* 0x0000383e01000387 */ /* 0x0007e80000100a00 */
[----:B----4-:R3:W-:Y:S04]  /*0ae0*/  @P1 STL.64 [R1+0x10], R56 ;  /* 0x0000103801001387 */ /* 0x0107e80000100a00 */
[----:B------:R3:W-:Y:S01]  /*0af0*/  @P1 STL.64 [R1+0x18], R58 ;  /* 0x0000183a01001387 */ /* 0x0007e20000100a00 */
[----:B------:R-:W-:Y:S01]  /*0b00*/  ISETP.GE.U32.AND P0, PT, R39, 0x140, PT ;  /* 0x000001402700780c */ /* 0x000fe20003f06070 */
[----:B------:R-:W-:-:S12]  /*0b10*/  @P5 VIADD R17, R17, 0x20 ;  /* 0x0000002011115836 */ /* 0x000fd80000000000 */
        /* <DEDUP_REMOVED lines=10> */
.L_x_19855:
        /* <DEDUP_REMOVED lines=23> */
[----:B------:R0:W4:Y:S01]  /*0d30*/  LDL R59, [R1+0x3c] ;  /* 0x00003c00013b7983 */ /* 0x0001220000100800 */
[----:B------:R-:W-:-:S02]  /*0d40*/  ISETP.GE.U32.AND P1, PT, R39, 0x20, PT ;  /* 0x000000202700780c */ /* 0x000fc40003f26070 */
[C---:B------:R-:W-:Y:S01]  /*0d50*/  ISETP.GE.U32.AND P6, PT, R39.reuse, 0x40, PT ;  /* 0x000000402700780c */ /* 0x040fe20003fc6070 */
[----:B------:R0:W4:Y:S01]  /*0d60*/  LDL R48, [R1+0x10] ;  /* 0x0000100001307983 */ /* 0x0001220000100800 */
[----:B------:R-:W-:-:S03]  /*0d70*/  ISETP.GE.U32.AND P5, PT, R39, 0x60, PT ;  /* 0x000000602700780c */ /* 0x000fc60003fa6070 */
[----:B------:R0:W4:Y:S04]  /*0d80*/  LDL R49, [R1+0x14] ;  /* 0x0000140001317983 */ /* 0x0001280000100800 */
[----:B------:R0:W4:Y:S02]  /*0d90*/  LDL R50, [R1+0x18] ;  /* 0x0000180001327983 */ /* 0x0001240000100800 */
[----:B------:R-:W1:Y:S02]  /*0da0*/  @P1 LDC.64 R18, c[0x0][0x3d0] ;  /* 0x0000f400ff121b82 */ /* 0x000e640000000a00 */
[----:B------:R0:W4:Y:S04]  /*0db0*/  LDL R51, [R1+0x1c] ;  /* 0x00001c0001337983 */ /* 0x0001280000100800 */
[----:B------:R0:W4:Y:S02]  /*0dc0*/  LDL R44, [R1] ;  /* 0x00000000012c7983 */ /* 0x0001240000100800 */
[----:B------:R-:W0:Y:S02]  /*0dd0*/  @P6 LDC.64 R20, c[0x0][0x3d0] ;  /* 0x0000f400ff146b82 */ /* 0x000e240000000a00 */
[----:B------:R0:W4:Y:S04]  /*0de0*/  LDL R45, [R1+0x4] ;  /* 0x00000400012d7983 */ /* 0x0001280000100800 */
[----:B------:R0:W4:Y:S02]  /*0df0*/  LDL R46, [R1+0x8] ;  /* 0x00000800012e7983 */ /* 0x0001240000100800 */
[----:B------:R-:W0:Y:S02]  /*0e00*/  @P5 LDC.64 R22, c[0x0][0x3d0] ;  /* 0x0000f400ff165b82 */ /* 0x000e240000000a00 */
[----:B------:R0:W4:Y:S01]  /*0e10*/  LDL R47, [R1+0xc] ;  /* 0x00000c00012f7983 */ /* 0x0001220000100800 */
[C---:B-1----:R-:W-:Y:S01]  /*0e20*/  @P1 IMAD.WIDE.U32 R18, R17.reuse, 0x20, R18 ;  /* 0x0000002011121825 */ /* 0x042fe200078e0012 */
[----:B------:R-:W-:-:S05]  /*0e30*/  @P1 LOP3.LUT R17, R17, 0x20, RZ, 0xfc, !PT ;  /* 0x0000002011111812 */ /* 0x000fca00078efcff */
[C---:B0-----:R-:W-:Y:S01]  /*0e40*/  @P6 IMAD.WIDE.U32 R20, R17.reuse, 0x20, R20 ;  /* 0x0000002011146825 */ /* 0x041fe200078e0014 */
[----:B------:R-:W-:-:S05]  /*0e50*/  @P6 IADD3 R17, PT, PT, R17, 0x20, RZ ;  /* 0x0000002011116810 */ /* 0x000fca0007ffe0ff */
[----:B------:R-:W-:Y:S01]  /*0e60*/  @P5 IMAD.WIDE.U32 R22, R17, 0x20, R22 ;  /* 0x0000002011165825 */ /* 0x000fe200078e0016 */
[----:B--2---:R-:W2:Y:S04]  /*0e70*/  @P1 LDG.E.128 R28, desc[UR6][R18.64+0x10] ;  /* 0x00001006121c1981 */ /* 0x004ea8000c1e1d00 */
[----:B---3--:R-:W3:Y:S04]  /*0e80*/  @P1 LDG.E.128 R96, desc[UR6][R18.64] ;  /* 0x0000000612601981 */ /* 0x008ee8000c1e1d00 */
[----:B----4-:R-:W4:Y:S04]  /*0e90*/  @P6 LDG.E.128 R88, desc[UR6][R20.64+0x10] ;  /* 0x0000100614586981 */ /* 0x010f28000c1e1d00 */
[----:B------:R-:W4:Y:S04]  /*0ea0*/  @P6 LDG.E.128 R92, desc[UR6][R20.64] ;  /* 0x00000006145c6981 */ /* 0x000f28000c1e1d00 */
[----:B------:R-:W4:Y:S04]  /*0eb0*/  @P5 LDG.E.128 R40, desc[UR6][R22.64+0x10] ;  /* 0x0000100616285981 */ /* 0x000f28000c1e1d00 */
[----:B------:R-:W4:Y:S01]  /*0ec0*/  @P5 LDG.E.128 R56, desc[UR6][R22.64] ;  /* 0x0000000616385981 */ /* 0x000f22000c1e1d00 */
[----:B------:R-:W-:-:S02]  /*0ed0*/  ISETP.GE.U32.AND P0, PT, R39, 0x80, PT ;  /* 0x000000802700780c */ /* 0x000fc40003f06070 */
[C---:B------:R-:W-:Y:S02]  /*0ee0*/  ISETP.GE.U32.AND P4, PT, R39.reuse, 0xa0, PT ;  /* 0x000000a02700780c */ /* 0x040fe40003f86070 */
[C---:B------:R-:W-:Y:S02]  /*0ef0*/  ISETP.GE.U32.AND P3, PT, R39.reuse, 0xc0, PT ;  /* 0x000000c02700780c */ /* 0x040fe40003f66070 */
[----:B------:R-:W-:-:S07]  /*0f00*/  ISETP.GE.U32.AND P2, PT, R39, 0xe0, PT ;  /* 0x000000e02700780c */ /* 0x000fce0003f46070 */
[----:B------:R-:W0:Y:S08]  /*0f10*/  @P0 LDC.64 R24, c[0x0][0x3d0] ;  /* 0x0000f400ff180b82 */ /* 0x000e300000000a00 */
[----:B------:R-:W1:Y:S01]  /*0f20*/  @P4 LDC.64 R26, c[0x0][0x3d0] ;  /* 0x0000f400ff1a4b82 */ /* 0x000e620000000a00 */
[----:B------:R-:W-:-:S04]  /*0f30*/  @P5 VIADD R17, R17, 0x20 ;  /* 0x0000002011115836 */ /* 0x000fc80000000000 */
[----:B0-----:R-:W-:-:S04]  /*0f40*/  @P0 IMAD.WIDE.U32 R24, R17, 0x20, R24 ;  /* 0x0000002011180825 */ /* 0x001fc800078e0018 */
[----:B------:R-:W-:Y:S01]  /*0f50*/  @P0 VIADD R17, R17, 0x20 ;  /* 0x0000002011110836 */ /* 0x000fe20000000000 */
[----:B------:R-:W4:Y:S03]  /*0f60*/  @P0 LDG.E.128 R48, desc[UR6][R24.64] ;  /* 0x0000000618300981 */ /* 0x000f26000c1e1d00 */
[C---:B-1----:R-:W-:Y:S01]  /*0f70*/  @P4 IMAD.WIDE.U32 R26, R17.reuse, 0x20, R26 ;  /* 0x00000020111a4825 */ /* 0x042fe200078e001a */
[----:B------:R-:W-:Y:S01]  /*0f80*/  @P4 IADD3 R17, PT, PT, R17, 0x20, RZ ;  /* 0x0000002011114810 */ /* 0x000fe20007ffe0ff */
[----:B------:R-:W4:Y:S04]  /*0f90*/  @P0 LDG.E.128 R44, desc[UR6][R24.64+0x10] ;  /* 0x00001006182c0981 */ /* 0x000f28000c1e1d00 */
[----:B------:R0:W5:Y:S04]  /*0fa0*/  @P4 LDG.E.128 R248, desc[UR6][R26.64] ;  /* 0x000000061af84981 */ /* 0x000168000c1e1d00 */
[----:B------:R0:W5:Y:S04]  /*0fb0*/  @P4 LDG.E.128 R244, desc[UR6][R26.64+0x10] ;  /* 0x000010061af44981 */ /* 0x000168000c1e1d00 */
[----:B--2---:R1:W-:Y:S04]  /*0fc0*/  @P1 STL.64 [R1+0x60], R28 ;  /* 0x0000601c01001387 */ /* 0x0043e80000100a00 */
[----:B------:R2:W-:Y:S01]  /*0fd0*/  @P1 STL.64 [R1+0x68], R30 ;  /* 0x0000681e01001387 */ /* 0x0005e20000100a00 */
[----:B-1----:R-:W1:Y:S03]  /*0fe0*/  @P3 LDC.64 R28, c[0x0][0x3d0] ;  /* 0x0000f400ff1c3b82 */ /* 0x002e660000000a00 */
[----:B---3--:R-:W-:Y:S04]  /*0ff0*/  @P1 STL.64 [R1+0x70], R96 ;  /* 0x0000706001001387 */ /* 0x008fe80000100a00 */
[----:B------:R-:W-:Y:S01]  /*1000*/  @P1 STL.64 [R1+0x78], R98 ;  /* 0x0000786201001387 */ /* 0x000fe20000100a00 */
[C---:B------:R-:W-:Y:S01]  /*1010*/  ISETP.GE.U32.AND P1, PT, R39.reuse, 0x100, PT ;  /* 0x000001002700780c */ /* 0x040fe20003f26070 */
[----:B--2---:R-:W2:Y:S02]  /*1020*/  @P2 LDC.64 R30, c[0x0][0x3d0] ;  /* 0x0000f400ff1e2b82 */ /* 0x004ea40000000a00 */
[----:B----4-:R-:W-:Y:S10]  /*1030*/  @P6 STL.64 [R1+0x40], R88 ;  /* 0x0000405801006387 */ /* 0x010ff40000100a00 */
[----:B------:R-:W3:Y:S01]  /*1040*/  @P1 LDC.64 R18, c[0x0][0x3d0] ;  /* 0x0000f400ff121b82 */ /* 0x000ee20000000a00 */
[----:B------:R-:W-:Y:S04]  /*1050*/  @P6 STL.64 [R1+0x48], R90 ;  /* 0x0000485a01006387 */ /* 0x000fe80000100a00 */
[----:B------:R-:W-:Y:S04]  /*1060*/  @P6 STL.64 [R1+0x50], R92 ;  /* 0x0000505c01006387 */ /* 0x000fe80000100a00 */
[----:B------:R-:W-:Y:S01]  /*1070*/  @P6 STL.64 [R1+0x58], R94 ;  /* 0x0000585e01006387 */ /* 0x000fe20000100a00 */
[----:B------:R-:W-:-:S03]  /*1080*/  ISETP.GE.U32.AND P6, PT, R39, 0x120, PT ;  /* 0x000001202700780c */ /* 0x000fc60003fc6070 */
[----:B------:R4:W-:Y:S04]  /*1090*/  @P5 STL.64 [R1+0x20], R40 ;  /* 0x0000202801005387 */ /* 0x0009e80000100a00 */
[----:B------:R0:W-:Y:S06]  /*10a0*/  @P5 STL.64 [R1+0x28], R42 ;  /* 0x0000282a01005387 */ /* 0x0001ec0000100a00 */
[----:B----4-:R-:W4:Y:S01]  /*10b0*/  @P6 LDC.64 R40, c[0x0][0x3d0] ;  /* 0x0000f400ff286b82 */ /* 0x010f220000000a00 */
[----:B------:R0:W-:Y:S04]  /*10c0*/  @P5 STL.64 [R1+0x30], R56 ;  /* 0x0000303801005387 */ /* 0x0001e80000100a00 */
[----:B------:R0:W-:Y:S01]  /*10d0*/  @P5 STL.64 [R1+0x38], R58 ;  /* 0x0000383a01005387 */ /* 0x0001e20000100a00 */
[----:B------:R-:W-:Y:S01]  /*10e0*/  ISETP.GE.U32.AND P5, PT, R39, 0x140, PT ;  /* 0x000001402700780c */ /* 0x000fe20003fa6070 */
[----:B-1----:R-:W-:-:S04]  /*10f0*/  @P3 IMAD.WIDE.U32 R28, R17, 0x20, R28 ;  /* 0x00000020111c3825 */ /* 0x002fc800078e001c */
[----:B------:R-:W-:Y:S01]  /*1100*/  @P3 VIADD R17, R17, 0x20 ;  /* 0x0000002011113836 */ /* 0x000fe20000000000 */
[----:B------:R1:W5:Y:S07]  /*1110*/  @P3 LDG.E.128 R240, desc[UR6][R28.64] ;  /* 0x000000061cf03981 */ /* 0x00036e000c1e1d00 */
[----:B0-----:R-:W0:Y:S01]  /*1120*/  @P5 LDC.64 R42, c[0x0][0x3d0] ;  /* 0x0000f400ff2a5b82 */ /* 0x001e220000000a00 */
[C---:B--2---:R-:W-:Y:S01]  /*1130*/  @P2 IMAD.WIDE.U32 R30, R17.reuse, 0x20, R30 ;  /* 0x00000020111e2825 */ /* 0x044fe200078e001e */
[----:B------:R1:W5:Y:S03]  /*1140*/  @P3 LDG.E.128 R236, desc[UR6][R28.64+0x10] ;  /* 0x000010061cec3981 */ /* 0x000366000c1e1d00 */
[----:B------:R-:W-:Y:S01]  /*1150*/  @P2 VIADD R17, R17, 0x20 ;  /* 0x0000002011112836 */ /* 0x000fe20000000000 */
[----:B------:R1:W5:Y:S03]  /*1160*/  @P2 LDG.E.128 R232, desc[UR6][R30.64] ;  /* 0x000000061ee82981 */ /* 0x000366000c1e1d00 */
[C---:B---3--:R-:W-:Y:S01]  /*1170*/  @P1 IMAD.WIDE.U32 R20, R17.reuse, 0x20, R18 ;  /* 0x0000002011141825 */ /* 0x048fe200078e0012 */
[----:B------:R-:W-:Y:S01]  /*1180*/  @P1 IADD3 R17, PT, PT, R17, 0x20, RZ ;  /* 0x0000002011111810 */ /* 0x000fe20007ffe0ff */
[----:B------:R1:W5:Y:S04]  /*1190*/  @P2 LDG.E.128 R228, desc[UR6][R30.64+0x10] ;  /* 0x000010061ee42981 */ /* 0x000368000c1e1d00 */
[C---:B----4-:R-:W-:Y:S01]  /*11a0*/  @P6 IMAD.WIDE.U32 R40, R17.reuse, 0x20, R40 ;  /* 0x0000002011286825 */ /* 0x050fe200078e0028 */
[----:B------:R1:W5:Y:S03]  /*11b0*/  @P1 LDG.E.128 R224, desc[UR6][R20.64] ;  /* 0x0000000614e01981 */ /* 0x000366000c1e1d00 */
[----:B------:R-:W-:Y:S01]  /*11c0*/  @P6 VIADD R17, R17, 0x20 ;  /* 0x0000002011116836 */ /* 0x000fe20000000000 */
[----:B------:R1:W5:Y:S03]  /*11d0*/  @P1 LDG.E.128 R220, desc[UR6][R20.64+0x10] ;  /* 0x0000100614dc1981 */ /* 0x000366000c1e1d00 */
[----:B0-----:R-:W-:Y:S01]  /*11e0*/  @P5 IMAD.WIDE.U32 R18, R17, 0x20, R42 ;  /* 0x0000002011125825 */ /* 0x001fe200078e002a */
[----:B------:R1:W5:Y:S04]  /*11f0*/  @P6 LDG.E.128 R216, desc[UR6][R40.64] ;  /* 0x0000000628d86981 */ /* 0x000368000c1e1d00 */
[----:B------:R1:W5:Y:S04]  /*1200*/  @P6 LDG.E.128 R212, desc[UR6][R40.64+0x10] ;  /* 0x0000100628d46981 */ /* 0x000368000c1e1d00 */
[----:B------:R1:W5:Y:S04]  /*1210*/  @P5 LDG.E.128 R72, desc[UR6][R18.64] ;  /* 0x0000000612485981 */ /* 0x000368000c1e1d00 */
[----:B------:R1:W5:Y:S04]  /*1220*/  @P5 LDG.E.128 R68, desc[UR6][R18.64+0x10] ;  /* 0x0000100612445981 */ /* 0x000368000c1e1d00 */
[----:B------:R1:W-:Y:S04]  /*1230*/  @P0 STL.64 [R1+0x10], R48 ;  /* 0x0000103001000387 */ /* 0x0003e80000100a00 */
[----:B------:R1:W-:Y:S04]  /*1240*/  @P0 STL.64 [R1+0x18], R50 ;  /* 0x0000183201000387 */ /* 0x0003e80000100a00 */
[----:B------:R1:W-:Y:S04]  /*1250*/  @P0 STL.64 [R1], R44 ;  /* 0x0000002c01000387 */ /* 0x0003e80000100a00 */
[----:B------:R1:W-:Y:S01]  /*1260*/  @P0 STL.64 [R1+0x8], R46 ;  /* 0x0000082e01000387 */ /* 0x0003e20000100a00 */
        /* <DEDUP_REMOVED lines=39> */
[----:B-1----:R-:W-:-:S07]  /*14e0*/  @P5 CS2R R64, SRZ ;  /* 0x0000000000405805 */ /* 0x002fce000001ff00 */
.L_x_19856:
[----:B------:R-:W-:Y:S05]  /*14f0*/  BSYNC.RECONVERGENT B0 ;  /* 0x0000000000007941 */ /* 0x000fea0003800200 */
.L_x_19854:
[----:B------:R-:W1:Y:S02]  /*1500*/  LDCU UR4, c[0x0][0x384] ;  /* 0x00007080ff0477ac */ /* 0x000e640008000800 */
[----:B-1----:R-:W-:-:S13]  /*1510*/  ISETP.GE.AND P0, PT, R38, UR4, PT ;  /* 0x0000000426007c0c */ /* 0x002fda000bf06270 */
[----:B------:R-:W-:Y:S05]  /*1520*/  @P0 EXIT ;  /* 0x000000000000094d */ /* 0x000fea0003800000 */
[----:B------:R-:W-:Y:S01]  /*1530*/  IMAD.HI.U32 R17, R32, -0x326172a9, RZ ;  /* 0xcd9e8d5720117827 */ /* 0x000fe200078e00ff */
[----:B------:R-:W-:Y:S01]  /*1540*/  LOP3.LUT R34, R34, 0x3, RZ, 0xc0, !PT ;  /* 0x0000000322227812 */ /* 0x000fe200078ec0ff */
[----:B------:R-:W1:Y:S02]  /*1550*/  LDCU UR8, c[0x0][0x404] ;  /* 0x00008080ff0877ac */ /* 0x000e640008000800 */
[----:B0-----:R-:W-:Y:S01]  /*1560*/  IMAD.HI.U32 R19, R37, -0x2daee0ad, RZ ;  /* 0xd2511f5325137827 */ /* 0x001fe200078e00ff */
[----:B------:R-:W-:Y:S01]  /*1570*/  LOP3.LUT R17, R33, R17, R54, 0x96, !PT ;  /* 0x0000001121117212 */ /* 0x000fe200078e9636 */
[----:B------:R-:W0:Y:S02]  /*1580*/  LDCU.U8 UR9, c[0x0][0x410] ;  /* 0x00008200ff0977ac */ /* 0x000e240008000000 */
        /* <DEDUP_REMOVED lines=59> */
[----:B------:R-:W-:Y:S02]  /*1940*/  IMAD R30, R4, -0x326172a9, RZ ;  /* 0xcd9e8d57041e7824 */ /* 0x000fe400078e02ff */
[----:B01234-:R-:W-:-:S07]  /*1950*/  IMAD R138, R2, -0x2daee0ad, RZ ;  /* 0xd2511f53028a7824 */ /* 0x01ffce00078e02ff */
.L_x_21076:
[----:B------:R-:W0:Y:S08]  /*1960*/  LDC.64 R88, c[0x0][0x3f0] ;  /* 0x0000fc00ff587b82 */ /* 0x000e300000000a00 */
[----:B------:R-:W1:Y:S01]  /*1970*/  LDC R90, c[0x0][0x388] ;  /* 0x0000e200ff5a7b82 */ /* 0x000e620000000800 */
[----:B0-----:R-:W-:-:S05]  /*1980*/  IMAD.WIDE R88, R38, 0x4, R88 ;  /* 0x0000000426587825 */ /* 0x001fca00078e0258 */
[----:B------:R0:W2:Y:S02]  /*1990*/  LDG.E R145, desc[UR6][R88.64] ;  /* 0x0000000658917981 */ /* 0x0000a4000c1e1900 */
[----:B0-----:R-:W0:Y:S01]  /*19a0*/  LDC.64 R88, c[0x0][0x3f8] ;  /* 0x0000fe00ff587b82 */ /* 0x001e220000000a00 */
[----:B------:R-:W3:Y:S01]  /*19b0*/  S2R R252, SR_TID.X ;  /* 0x0000000000fc7919 */ /* 0x000ee20000002100 */
[----:B------:R-:W-:Y:S01]  /*19c0*/  ISETP.GE.U32.AND P5, PT, R39, 0x20, PT ;  /* 0x000000202700780c */ /* 0x000fe20003fa6070 */
[----:B0-----:R-:W-:-:S05]  /*19d0*/  IMAD.WIDE R88, R38, 0x4, R88 ;  /* 0x0000000426587825 */ /* 0x001fca00078e0258 */
[----:B-----5:R1:W5:Y:S01]  /*19e0*/  LDG.E R210, desc[UR6][R88.64] ;  /* 0x0000000658d27981 */ /* 0x020362000c1e1900 */
[----:B------:R-:W-:Y:S01]  /*19f0*/  BSSY.RECONVERGENT B0, `(.L_x_19857) ;  /* 0x0000706000007945 */ /* 0x000fe20003800200 */
[----:B------:R-:W-:Y:S01]  /*1a00*/  IMAD.MOV.U32 R139, RZ, RZ, RZ ;  /* 0x000000ffff8b7224 */ /* 0x000fe200078e00ff */
[----:B---3--:R-:W-:Y:S01]  /*1a10*/  LOP3.LUT R211, R252, 0x1f, RZ, 0xc0, !PT ;  /* 0x0000001ffcd37812 */ /* 0x008fe200078ec0ff */
[----:B-1----:R-:W-:Y:S01]  /*1a20*/  IMAD R88, R38, R90, RZ ;  /* 0x0000005a26587224 */ /* 0x002fe200078e02ff */
[----:B--2---:R-:W-:-:S13]  /*1a30*/  ISETP.GE.AND P0, PT, R145, 0x1, PT ;  /* 0x000000019100780c */ /* 0x004fda0003f06270 */
[----:B------:R-:W-:-:S05]  /*1a40*/  @P0 IADD3 R89, PT, PT, R145, -0x1, RZ ;  /* 0xffffffff91590810 */ /* 0x000fca0007ffe0ff */
[----:B------:R-:W-:Y:S01]  /*1a50*/  @P0 IMAD R89, R89, R90, RZ ;  /* 0x0000005a59590224 */ /* 0x000fe200078e02ff */
[----:B------:R-:W-:-:S04]  /*1a60*/  SHF.R.S32.HI R90, RZ, 0x1f, R88 ;  /* 0x0000001fff5a7819 */ /* 0x000fc80000011458 */
[----:B------:R-:W-:Y:S02]  /*1a70*/  LEA.HI R88, R90, R88, RZ, 0x3 ;  /* 0x000000585a587211 */ /* 0x000fe400078f18ff */
[----:B------:R-:W-:Y:S02]  /*1a80*/  @P0 SHF.R.S32.HI R90, RZ, 0x1f, R89 ;  /* 0x0000001fff5a0819 */ /* 0x000fe40000011459 */
[----:B------:R-:W-:Y:S02]  /*1a90*/  LEA.HI.SX32 R144, R88, R211, 0x1d ;  /* 0x000000d358907211 */ /* 0x000fe400078feaff */
        /* <DEDUP_REMOVED lines=8> */
.L_x_19860:
[----:B------:R-:W-:Y:S05]  /*1b20*/  BSYNC.RECONVERGENT B1 ;  /* 0x0000000000017941 */ /* 0x000fea0003800200 */
.L_x_19859:
        /* <DEDUP_REMOVED lines=28> */
.L_x_19866:
        /* <DEDUP_REMOVED lines=13> */
.L_x_19868:
[----:B------:R-:W-:Y:S05]  /*1dc0*/  BSYNC.RECONVERGENT B3 ;  /* 0x0000000000037941 */ /* 0x000fea0003800200 */
.L_x_19867:
[----:B------:R-:W-:Y:S01]  /*1dd0*/  LOP3.LUT R27, R31, R41, R55, 0x96, !PT ;  /* 0x000000291f1b7212 */ /* 0x000fe200078e9637 */
[----:B------:R-:W-:Y:S01]  /*1de0*/  IMAD.WIDE.U32 R28, R32, -0x326172a9, RZ ;  /* 0xcd9e8d57201c7825 */ /* 0x000fe200078e00ff */
[----:B------:R-:W-:-:S03]  /*1df0*/  IADD3 R30, PT, PT, R54, -0x61c88647, RZ ;  /* 0x9e3779b9361e7810 */ /* 0x000fc60007ffe0ff */
[----:B------:R-:W-:Y:S01]  /*1e00*/  IMAD.WIDE.U32 R34, R27, -0x326172a9, RZ ;  /* 0xcd9e8d571b227825 */ /* 0x000fe200078e00ff */
[----:B------:R-:W-:-:S04]  /*1e10*/  LOP3.LUT R27, R33, R29, R54, 0x96, !PT ;  /* 0x0000001d211b7212 */ /* 0x000fc800078e9636 */
[----:B------:R-:W-:Y:S01]  /*1e20*/  LOP3.LUT R30, R30, R28, R35, 0x96, !PT ;  /* 0x0000001c1e1e7212 */ /* 0x000fe200078e9623 */
[----:B------:R-:W-:-:S04]  /*1e30*/  IMAD.WIDE.U32 R28, R27, -0x2daee0ad, RZ ;  /* 0xd2511f531b1c7825 */ /* 0x000fc800078e00ff */
[----:B------:R-:W-:-:S05]  /*1e40*/  VIADD R27, R55, 0xbb67ae85 ;  /* 0xbb67ae85371b7836 */ /* 0x000fca0000000000 */
[----:B------:R-:W-:Y:S01]  /*1e50*/  LOP3.LUT R27, R27, R40, R29, 0x96, !PT ;  /* 0x000000281b1b7212 */ /* 0x000fe200078e961d */
[----:B------:R-:W-:-:S04]  /*1e60*/  IMAD.WIDE.U32 R40, R30, -0x2daee0ad, RZ ;  /* 0xd2511f531e287825 */ /* 0x000fc800078e00ff */
[----:B------:R-:W-:-:S05]  /*1e70*/  VIADD R30, R55, 0x76cf5d0a ;  /* 0x76cf5d0a371e7836 */ /* 0x000fca0000000000 */
[----:B------:R-:W-:Y:S01]  /*1e80*/  LOP3.LUT R30, R30, R28, R41, 0x96, !PT ;  /* 0x0000001c1e1e7212 */ /* 0x000fe200078e9629 */
[----:B------:R-:W-:Y:S01]  /*1e90*/  IMAD.WIDE.U32 R28, R27, -0x326172a9, RZ ;  /* 0xcd9e8d571b1c7825 */ /* 0x000fe200078e00ff */
[----:B------:R-:W-:-:S04]  /*1ea0*/  IADD3 R27, PT, PT, R54, 0x3c6ef372, RZ ;  /* 0x3c6ef372361b7810 */ /* 0x000fc80007ffe0ff */
[----:B------:R-:W-:Y:S01]  /*1eb0*/  LOP3.LUT R27, R27, R34, R29, 0x96, !PT ;  /* 0x000000221b1b7212 */ /* 0x000fe200078e961d */
[----:B------:R-:W-:-:S04]  /*1ec0*/  IMAD.WIDE.U32 R34, R30, -0x326172a9, RZ ;  /* 0xcd9e8d571e227825 */ /* 0x000fc800078e00ff */
[----:B------:R-:W-:-:S05]  /*1ed0*/  VIADD R30, R54, 0xdaa66d2b ;  /* 0xdaa66d2b361e7836 */ /* 0x000fca0000000000 */
[----:B------:R-:W-:Y:S01]  /*1ee0*/  LOP3.LUT R30, R30, R28, R35, 0x96, !PT ;  /* 0x0000001c1e1e7212 */ /* 0x000fe200078e9623 */
[----:B------:R-:W-:-:S04]  /*1ef0*/  IMAD.WIDE.U32 R28, R27, -0x2daee0ad, RZ ;  /* 0xd2511f531b1c7825 */ /* 0x000fc800078e00ff */
[----:B------:R-:W-:-:S05]  /*1f00*/  VIADD R27, R55, 0x32370b8f ;  /* 0x32370b8f371b7836 */ /* 0x000fca0000000000 */
[----:B------:R-:W-:Y:S01]  /*1f10*/  LOP3.LUT R27, R27, R40, R29, 0x96, !PT ;  /* 0x000000281b1b7212 */ /* 0x000fe200078e961d */
[----:B------:R-:W-:-:S04]  /*1f20*/  VIADD R29, R55, 0xed9eba14 ;  /* 0xed9eba14371d7836 */ /* 0x000fc80000000000 */
[----:B------:R-:W-:Y:S01]  /*1f30*/  IMAD.WIDE.U32 R40, R27, -0x326172a9, RZ ;  /* 0xcd9e8d571b287825 */ /* 0x000fe200078e00ff */
[----:B------:R-:W-:-:S04]  /*1f40*/  IADD3 R27, PT, PT, R54, 0x78dde6e4, RZ ;  /* 0x78dde6e4361b7810 */ /* 0x000fc80007ffe0ff */
[----:B------:R-:W-:Y:S01]  /*1f50*/  LOP3.LUT R27, R27, R34, R41, 0x96, !PT ;  /* 0x000000221b1b7212 */ /* 0x000fe200078e9629 */
[----:B------:R-:W-:-:S04]  /*1f60*/  IMAD.WIDE.U32 R34, R30, -0x2daee0ad, RZ ;  /* 0xd2511f531e227825 */ /* 0x000fc800078e00ff */
[----:B------:R-:W-:Y:S01]  /*1f70*/  VIADD R30, R54, 0x1715609d ;  /* 0x1715609d361e7836 */ /* 0x000fe20000000000 */
[----:B------:R-:W-:-:S05]  /*1f80*/  LOP3.LUT R29, R29, R28, R35, 0x96, !PT ;  /* 0x0000001c1d1d7212 */ /* 0x000fca00078e9623 */
[----:B------:R-:W-:-:S05]  /*1f90*/  IMAD.WIDE.U32 R28, R29, -0x326172a9, RZ ;  /* 0xcd9e8d571d1c7825 */ /* 0x000fca00078e00ff */
[----:B------:R-:W-:Y:S01]  /*1fa0*/  LOP3.LUT R29, R30, R40, R29, 0x96, !PT ;  /* 0x000000281e1d7212 */ /* 0x000fe200078e961d */
[----:B------:R-:W-:Y:S01]  /*1fb0*/  IMAD.WIDE.U32 R40, R27, -0x2daee0ad, RZ ;  /* 0xd2511f531b287825 */ /* 0x000fe200078e00ff */
[----:B------:R-:W-:-:S03]  /*1fc0*/  IADD3 R27, PT, PT, R55, -0x56f99767, RZ ;  /* 0xa9066899371b7810 */ /* 0x000fc60007ffe0ff */
[----:B------:R-:W-:Y:S01]  /*1fd0*/  VIADD R30, R55, 0x646e171e ;  /* 0x646e171e371e7836 */ /* 0x000fe20000000000 */
[----:B------:R-:W-:-:S05]  /*1fe0*/  LOP3.LUT R27, R27, R34, R41, 0x96, !PT ;  /* 0x000000221b1b7212 */ /* 0x000fca00078e9629 */
[----:B------:R-:W-:-:S04]  /*1ff0*/  IMAD.WIDE.U32 R34, R27, -0x326172a9, RZ ;  /* 0xcd9e8d571b227825 */ /* 0x000fc800078e00ff */
[----:B------:R-:W-:-:S05]  /*2000*/  VIADD R27, R54, 0xb54cda56 ;  /* 0xb54cda56361b7836 */ /* 0x000fca0000000000 */
[----:B------:R-:W-:Y:S01]  /*2010*/  LOP3.LUT R27, R27, R28, R35, 0x96, !PT ;  /* 0x0000001c1b1b7212 */ /* 0x000fe200078e9623 */
[----:B------:R-:W-:-:S05]  /*2020*/  IMAD.WIDE.U32 R28, R29, -0x2daee0ad, RZ ;  /* 0xd2511f531d1c7825 */ /* 0x000fca00078e00ff */
[----:B------:R-:W-:-:S05]  /*2030*/  LOP3.LUT R30, R30, R40, R29, 0x96, !PT ;  /* 0x000000281e1e7212 */ /* 0x000fca00078e961d */
[----:B------:R-:W-:Y:S01]  /*2040*/  IMAD.WIDE.U32 R40, R30, -0x326172a9, RZ ;  /* 0xcd9e8d571e287825 */ /* 0x000fe200078e00ff */
[----:B------:R-:W-:-:S04]  /*2050*/  IADD3 R30, PT, PT, R54, 0x5384540f, RZ ;  /* 0x5384540f361e7810 */ /* 0x000fc80007ffe0ff */
[----:B------:R-:W-:Y:S01]  /*2060*/  LOP3.LUT R30, R30, R34, R41, 0x96, !PT ;  /* 0x000000221e1e7212 */ /* 0x000fe200078e9629 */
[----:B------:R-:W-:-:S04]  /*2070*/  IMAD.WIDE.U32 R34, R27, -0x2daee0ad, RZ ;  /* 0xd2511f531b227825 */ /* 0x000fc800078e00ff */
[----:B------:R-:W-:-:S05]  /*2080*/  VIADD R27, R55, 0x1fd5c5a3 ;  /* 0x1fd5c5a3371b7836 */ /* 0x000fca0000000000 */
[----:B------:R-:W-:-:S05]  /*2090*/  LOP3.LUT R27, R27, R28, R35, 0x96, !PT ;  /* 0x0000001c1b1b7212 */ /* 0x000fca00078e9623 */
[----:B------:R-:W-:-:S04]  /*20a0*/  IMAD.WIDE.U32 R28, R27, -0x326172a9, RZ ;  /* 0xcd9e8d571b1c7825 */ /* 0x000fc800078e00ff */
[----:B------:R-:W-:-:S05]  /*20b0*/  VIADD R27, R54, 0xf1bbcdc8 ;  /* 0xf1bbcdc8361b7836 */ /* 0x000fca0000000000 */
[----:B------:R-:W-:Y:S01]  /*20c0*/  LOP3.LUT R27, R27, R40, R29, 0x96, !PT ;  /* 0x000000281b1b7212 */ /* 0x000fe200078e961d */
[----:B------:R-:W-:Y:S01]  /*20d0*/  IMAD.WIDE.U32 R40, R30, -0x2daee0ad, RZ ;  /* 0xd2511f531e287825 */ /* 0x000fe200078e00ff */
[----:B------:R-:W-:-:S04]  /*20e0*/  IADD3 R29, PT, PT, R55, -0x24c28bd8, RZ ;  /* 0xdb3d7428371d7810 */ /* 0x000fc80007ffe0ff */
[----:B------:R-:W-:-:S05]  /*20f0*/  LOP3.LUT R29, R29, R34, R41, 0x96, !PT ;  /* 0x000000221d1d7212 */ /* 0x000fca00078e9629 */
[----:B------:R-:W-:-:S04]  /*2100*/  IMAD.WIDE.U32 R34, R29, -0x326172a9, RZ ;  /* 0xcd9e8d571d227825 */ /* 0x000fc800078e00ff */
[----:B------:R-:W-:Y:S01]  /*2110*/  VIADD R29, R54, 0x8ff34781 ;  /* 0x8ff34781361d7836 */ /* 0x000fe20000000000 */
[----:B------:R-:W-:-:S04]  /*2120*/  MOV R30, R34 ;  /* 0x00000022001e7202 */ /* 0x000fc80000000f00 */
[----:B------:R-:W-:Y:S01]  /*2130*/  LOP3.LUT R35, R29, R28, R35, 0x96, !PT ;  /* 0x0000001c1d237212 */ /* 0x000fe200078e9623 */
[----:B------:R-:W-:-:S04]  /*2140*/  IMAD.WIDE.U32 R28, R27, -0x2daee0ad, RZ ;  /* 0xd2511f531b1c7825 */ /* 0x000fc800078e00ff */
[----:B------:R-:W-:Y:S02]  /*2150*/  VIADD R27, R55, 0x96a522ad ;  /* 0x96a522ad371b7836 */ /* 0x000fe40000000000 */
[----:B------:R-:W-:-:S03]  /*2160*/  IMAD.MOV.U32 R98, RZ, RZ, R28 ;  /* 0x000000ffff627224 */ /* 0x000fc600078e001c */
[----:B------:R-:W-:Y:S01]  /*2170*/  LOP3.LUT R36, R27, R40, R29, 0x96, !PT ;  /* 0x000000281b247212 */ /* 0x000fe200078e961d */
[----:B------:R-:W-:Y:S02]  /*2180*/  HFMA2 R40, -RZ, RZ, 0, 0 ;  /* 0x00000000ff287431 */ /* 0x000fe400000001ff */
[----:B------:R-:W-:-:S07]  /*2190*/  IMAD.MOV.U32 R27, RZ, RZ, R138 ;  /* 0x000000ffff1b7224 */ /* 0x000fce00078e008a */
.L_x_19865:
[----:B------:R-:W-:Y:S05]  /*21a0*/  BSYNC.RECONVERGENT B2 ;  /* 0x0000000000027941 */ /* 0x000fea0003800200 */
.L_x_19864:
[----:B------:R-:W-:Y:S01]  /*21b0*/  I2FP.F32.U32 R27, R27 ;  /* 0x0000001b001b7245 */ /* 0x000fe20000201000 */
[----:B------:R-:W-:Y:S01]  /*21c0*/  IMAD.MOV.U32 R28, RZ, RZ, 0x2f800000 ;  /* 0x2f800000ff1c7424 */ /* 0x000fe200078e00ff */
[----:B------:R-:W-:-:S03]  /*21d0*/  SHF.L.U32 R29, R88, 0x10, RZ ;  /* 0x00000010581d7819 */ /* 0x000fc600000006ff */
[----:B------:R-:W-:-:S05]  /*21e0*/  FFMA.FTZ R27, R27, R28, 1.1641532182693481445e-10 ;  /* 0x2f0000001b1b7423 */ /* 0x000fca000001001c */
[----:B------:R-:W-:Y:S01]  /*21f0*/  FSETP.GTU.FTZ.AND P2, PT, R27, UR8, PT ;  /* 0x000000081b007c0b */ /* 0x000fe2000bf5c000 */
[----:B-----5:R-:W-:-:S04]  /*2200*/  IMAD.U32 R27, R56, 0x10000, RZ ;  /* 0x00010000381b7824 */ /* 0x020fc800078e00ff */
[----:B------:R-:W-:-:S04]  /*2210*/  FMUL.FTZ R27, R27, UR11 ;  /* 0x0000000b1b1b7c20 */ /* 0x000fc80008410000 */
[----:B------:R-:W-:-:S05]  /*2220*/  FMUL.FTZ R27, R27, UR10 ;  /* 0x0000000a1b1b7c20 */ /* 0x000fca0008410000 */
[----:B------:R-:W-:-:S05]  /*2230*/  FSEL R27, R27, RZ, !P2 ;  /* 0x000000ff1b1b7208 */ /* 0x000fca0005000000 */
[----:B------:R-:W-:Y:S01]  /*2240*/  FADD.FTZ R29, R29, R27 ;  /* 0x0000001b1d1d7221 */ /* 0x000fe20000010000 */
[----:B------:R-:W-:-:S04]  /*2250*/  SEL R27, RZ, 0x1, P2 ;  /* 0x00000001ff1b7807 */ /* 0x000fc80001000000 */
[----:B------:R-:W-:-:S07]  /*2260*/  PRMT R28, R27, 0x7610, R28 ;  /* 0x000076101b1c7816 */ /* 0x000fce000000001c */
.L_x_19863:
[----:B------:R-:W-:Y:S05]  /*2270*/  BSYNC.RECONVERGENT B1 ;  /* 0x0000000000017941 */ /* 0x000fea0003800200 */
.L_x_19862:
        /* <DEDUP_REMOVED lines=23> */
.L_x_19873:
        /* <DEDUP_REMOVED lines=13> */
.L_x_19875:
[----:B------:R-:W-:Y:S05]  /*24c0*/  BSYNC.RECONVERGENT B3 ;  /* 0x0000000000037941 */ /* 0x000fea0003800200 */
.L_x_19874:
        /* <DEDUP_REMOVED lines=10> */
[----:B------:R-:W-:Y:S02]  /*2570*/  VIADD R30, R55, 0x76cf5d0a ;  /* 0x76cf5d0a371e7836 */ /* 0x000fe40000000000 */
[----:B------:R-:W-:-:S03]  /*2580*/  VIADD R35, R54, 0x3c6ef372 ;  /* 0x3c6ef37236237836 */ /* 0x000fc60000000000 */
        /* <DEDUP_REMOVED lines=20> */
[----:B------:R-:W-:-:S05]  /*26d0*/  LOP3.LUT R30, R30, R34, R41, 0x96, !PT ;  /* 0x000000221e1e7212 */ /* 0x000fca00078e9629 */
        /* <DEDUP_REMOVED lines=22> */
[----:B------:R-:W-:Y:S01]  /*2840*/  VIADD R30, R55, 0x96a522ad ;  /* 0x96a522ad371e7836 */ /* 0x000fe20000000000 */
[----:B------:R-:W-:Y:S01]  /*2850*/  MOV R118, R26 ;  /* 0x0000001a00767202 */ /* 0x000fe20000000f00 */
[----:B------:R-:W-:-:S03]  /*2860*/  IMAD.MOV.U32 R26, RZ, RZ, R98 ;  /* 0x000000ffff1a7224 */ /* 0x000fc600078e0062 */
[----:B------:R-:W-:Y:S01]  /*2870*/  LOP3.LUT R36, R30, R40, R27, 0x96, !PT ;  /* 0x000000281e247212 */ /* 0x000fe200078e961b */
[----:B------:R-:W-:Y:S02]  /*2880*/  IMAD.MOV.U32 R30, RZ, RZ, R34 ;  /* 0x000000ffff1e7224 */ /* 0x000fe400078e0022 */
[----:B------:R-:W-:-:S07]  /*2890*/  IMAD.MOV.U32 R34, RZ, RZ, RZ ;  /* 0x000000ffff227224 */ /* 0x000fce00078e00ff */
.L_x_19872:
[----:B------:R-:W-:Y:S05]  /*28a0*/  BSYNC.RECONVERGENT B2 ;  /* 0x0000000000027941 */ /* 0x000fea0003800200 */
.L_x_19871:
[----:B------:R-:W-:Y:S01]  /*28b0*/  I2FP.F32.U32 R26, R26 ;  /* 0x0000001a001a7245 */ /* 0x000fe20000201000 */
[----:B------:R-:W-:-:S05]  /*28c0*/  HFMA2 R27, -RZ, RZ, 0.1171875, 0 ;  /* 0x2f800000ff1b7431 */ /* 0x000fca00000001ff */
[----:B------:R-:W-:Y:S01]  /*28d0*/  FFMA.FTZ R26, R26, R27, 1.1641532182693481445e-10 ;  /* 0x2f0000001a1a7423 */ /* 0x000fe2000001001b */
[----:B------:R-:W-:-:S04]  /*28e0*/  PRMT R27, R88, 0x7632, R27 ;  /* 0x00007632581b7816 */ /* 0x000fc8000000001b */
[----:B------:R-:W-:Y:S01]  /*28f0*/  FSETP.GTU.FTZ.AND P2, PT, R26, UR8, PT ;  /* 0x000000081a007c0b */ /* 0x000fe2000bf5c000 */
[----:B------:R-:W-:Y:S01]  /*2900*/  IMAD.U32 R27, R27, 0x10000, RZ ;  /* 0x000100001b1b7824 */ /* 0x000fe200078e00ff */
[----:B-----5:R-:W-:-:S05]  /*2910*/  PRMT R26, R56, 0x7632, R26 ;  /* 0x00007632381a7816 */ /* 0x020fca000000001a */
[----:B------:R-:W-:-:S04]  /*2920*/  IMAD.U32 R26, R26, 0x10000, RZ ;  /* 0x000100001a1a7824 */ /* 0x000fc800078e00ff */
[----:B------:R-:W-:-:S04]  /*2930*/  FMUL.FTZ R26, R26, UR11 ;  /* 0x0000000b1a1a7c20 */ /* 0x000fc80008410000 */
[----:B------:R-:W-:-:S05]  /*2940*/  FMUL.FTZ R26, R26, UR10 ;  /* 0x0000000a1a1a7c20 */ /* 0x000fca0008410000 */
[----:B------:R-:W-:-:S05]  /*2950*/  FSEL R26, R26, RZ, !P2 ;  /* 0x000000ff1a1a7208 */ /* 0x000fca0005000000 */
[----:B------:R-:W-:Y:S01]  /*2960*/  FADD.FTZ R27, R27, R26 ;  /* 0x0000001a1b1b7221 */ /* 0x000fe20000010000 */
[----:B------:R-:W-:-:S07]  /*2970*/  SEL R26, RZ, 0x1, P2 ;  /* 0x00000001ff1a7807 */ /* 0x000fce0001000000 */
.L_x_19870:
[----:B------:R-:W-:Y:S05]  /*2980*/  BSYNC.RECONVERGENT B1 ;  /* 0x0000000000017941 */ /* 0x000fea0003800200 */
.L_x_19869:
        /* <DEDUP_REMOVED lines=22> */
.L_x_19880:
        /* <DEDUP_REMOVED lines=13> */
.L_x_19882:
[----:B------:R-:W-:Y:S05]  /*2bc0*/  BSYNC.RECONVERGENT B3 ;  /* 0x0000000000037941 */ /* 0x000fea0003800200 */
.L_x_19881:
[----:B------:R-:W-:Y:S01]  /*2bd0*/  LOP3.LUT R25, R31, R99, R55, 0x96, !PT ;  /* 0x000000631f197212 */ /* 0x000fe200078e9637 */
[----:B------:R-:W-:-:S04]  /*2be0*/  IMAD.WIDE.U32 R40, R32, -0x326172a9, RZ ;  /* 0xcd9e8d5720287825 */ /* 0x000fc800078e00ff */
[----:B------:R-:W-:Y:S02]  /*2bf0*/  VIADD R30, R54, 0x9e3779b9 ;  /* 0x9e3779b9361e7836 */ /* 0x000fe40000000000 */
[----:B------:R-:W-:Y:S01]  /*2c00*/  IMAD.WIDE.U32 R34, R25, -0x326172a9, RZ ;  /* 0xcd9e8d5719227825 */ /* 0x000fe200078e00ff */
[----:B------:R-:W-:-:S04]  /*2c10*/  LOP3.LUT R25, R33, R41, R54, 0x96, !PT ;  /* 0x0000002921197212 */ /* 0x000fc800078e9636 */
        /* <DEDUP_REMOVED lines=15> */
[----:B------:R-:W-:-:S05]  /*2d10*/  LOP3.LUT R25, R25, R98, R41, 0x96, !PT ;  /* 0x0000006219197212 */ /* 0x000fca00078e9629 */
[----:B------:R-:W-:-:S04]  /*2d20*/  IMAD.WIDE.U32 R98, R25, -0x326172a9, RZ ;  /* 0xcd9e8d5719627825 */ /* 0x000fc800078e00ff */
[----:B------:R-:W-:-:S05]  /*2d30*/  VIADD R25, R54, 0x78dde6e4 ;  /* 0x78dde6e436197836 */ /* 0x000fca0000000000 */
[----:B------:R-:W-:Y:S01]  /*2d40*/  LOP3.LUT R25, R25, R34, R99, 0x96, !PT ;  /* 0x0000002219197212 */ /* 0x000fe200078e9663 */
[----:B------:R-:W-:-:S04]  /*2d50*/  IMAD.WIDE.U32 R34, R30, -0x2daee0ad, RZ ;  /* 0xd2511f531e227825 */ /* 0x000fc800078e00ff */
[----:B------:R-:W-:-:S05]  /*2d60*/  VIADD R30, R55, 0xed9eba14 ;  /* 0xed9eba14371e7836 */ /* 0x000fca0000000000 */
        /* <DEDUP_REMOVED lines=29> */
[----:B------:R-:W-:-:S03]  /*2f40*/  IADD3 R25, PT, PT, R55, -0x695add53, RZ ;  /* 0x96a522ad37197810 */ /* 0x000fc60007ffe0ff */
[----:B------:R-:W-:Y:S01]  /*2f50*/  IMAD.MOV.U32 R30, RZ, RZ, R34 ;  /* 0x000000ffff1e7224 */ /* 0x000fe200078e0022 */
[----:B------:R-:W-:Y:S01]  /*2f60*/  LOP3.LUT R36, R25, R98, R41, 0x96, !PT ;  /* 0x0000006219247212 */ /* 0x000fe200078e9629 */
[----:B------:R-:W-:Y:S01]  /*2f70*/  IMAD.MOV.U32 R152, RZ, RZ, R40 ;  /* 0x000000ffff987224 */ /* 0x000fe200078e0028 */
[----:B------:R-:W-:Y:S01]  /*2f80*/  MOV R25, R118 ;  /* 0x0000007600197202 */ /* 0x000fe20000000f00 */
[----:B------:R-:W-:-:S07]  /*2f90*/  IMAD.MOV.U32 R98, RZ, RZ, RZ ;  /* 0x000000ffff627224 */ /* 0x000fce00078e00ff */
.L_x_19879:
[----:B------:R-:W-:Y:S05]  /*2fa0*/  BSYNC.RECONVERGENT B2 ;  /* 0x0000000000027941 */ /* 0x000fea0003800200 */
.L_x_19878:
        /* <DEDUP_REMOVED lines=8> */
[----:B------:R-:W-:-:S05]  /*3030*/  FSEL R25, R25, RZ, !P2 ;  /* 0x000000ff19197208 */ /* 0x000fca0005000000 */
[----:B------:R-:W-:Y:S01]  /*3040*/  FADD.FTZ R40, R34, R25 ;  /* 0x0000001922287221 */ /* 0x000fe20000010000 */
[----:B------:R-:W-:-:S07]  /*3050*/  SEL R25, RZ, 0x1, P2 ;  /* 0x00000001ff197807 */ /* 0x000fce0001000000 */
.L_x_19877:
[----:B------:R-:W-:Y:S05]  /*3060*/  BSYNC.RECONVERGENT B1 ;  /* 0x0000000000017941 */ /* 0x000fea0003800200 */
.L_x_19876:
[----:B------:R-:W-:Y:S01]  /*3070*/  @!P1 PRMT R34, R89, 0x7632, R34 ;  /* 0x0000763259229816 */ /* 0x000fe20000000022 */
[----:B------:R-:W-:Y:S01]  /*3080*/  BSSY.RECONVERGENT B1, `(.L_x_19883) ;  /* 0x000006f000017945 */ /* 0x000fe20003800200 */
[----:B------:R-:W-:Y:S02]  /*3090*/  F2FP.BF16.F32.PACK_AB R146, RZ, R40 ;  /* 0x00000028ff92723e */ /* 0x000fe400000010ff */
[----:B------:R-:W-:Y:S01]  /*30a0*/  @!P1 MOV R147, R152 ;  /* 0x0000009800939202 */ /* 0x000fe20000000f00 */
[----:B------:R-:W-:Y:S02]  /*30b0*/  @!P1 IMAD.U32 R41, R34, 0x10000, RZ ;  /* 0x0001000022299824 */ /* 0x000fe400078e00ff */
        /* <DEDUP_REMOVED lines=18> */
.L_x_19887:
        /* <DEDUP_REMOVED lines=13> */
.L_x_19889:
[----:B------:R-:W-:Y:S05]  /*32b0*/  BSYNC.RECONVERGENT B3 ;  /* 0x0000000000037941 */ /* 0x000fea0003800200 */
.L_x_19888:
        /* <DEDUP_REMOVED lines=54> */
[----:B------:R-:W-:Y:S01]  /*3620*/  IMAD.WIDE.U32 R98, R24, -0x2daee0ad, RZ ;  /* 0xd2511f5318627825 */ /* 0x000fe200078e00ff */
[----:B------:R-:W-:-:S03]  /*3630*/  MOV R30, R34 ;  /* 0x00000022001e7202 */ /* 0x000fc60000000f00 */
[----:B------:R-:W-:Y:S02]  /*3640*/  HFMA2 R34, -RZ, RZ, 0, 0 ;  /* 0x00000000ff227431 */ /* 0x000fe400000001ff */
[----:B------:R-:W-:Y:S02]  /*3650*/  VIADD R24, R55, 0x96a522ad ;  /* 0x96a522ad37187836 */ /* 0x000fe40000000000 */
[----:B------:R-:W-:-:S03]  /*3660*/  IMAD.MOV.U32 R147, RZ, RZ, R98 ;  /* 0x000000ffff937224 */ /* 0x000fc600078e0062 */
[----:B------:R-:W-:Y:S01]  /*3670*/  LOP3.LUT R36, R24, R118, R99, 0x96, !PT ;  /* 0x0000007618247212 */ /* 0x000fe200078e9663 */
[----:B------:R-:W-:-:S07]  /*3680*/  IMAD.MOV.U32 R24, RZ, RZ, R152 ;  /* 0x000000ffff187224 */ /* 0x000fce00078e0098 */
.L_x_19886:
[----:B------:R-:W-:Y:S05]  /*3690*/  BSYNC.RECONVERGENT B2 ;  /* 0x0000000000027941 */ /* 0x000fea0003800200 */
.L_x_19885:
[----:B------:R-:W-:Y:S01]  /*36a0*/  I2FP.F32.U32 R24, R24 ;  /* 0x0000001800187245 */ /* 0x000fe20000201000 */
[----:B------:R-:W-:-:S04]  /*36b0*/  IMAD.MOV.U32 R41, RZ, RZ, 0x2f800000 ;  /* 0x2f800000ff297424 */ /* 0x000fc800078e00ff */
[----:B------:R-:W-:Y:S01]  /*36c0*/  FFMA.FTZ R24, R24, R41, 1.1641532182693481445e-10 ;  /* 0x2f00000018187423 */ /* 0x000fe20000010029 */
[----:B------:R-:W-:-:S04]  /*36d0*/  PRMT R41, R89, 0x7632, R41 ;  /* 0x0000763259297816 */ /* 0x000fc80000000029 */
[----:B------:R-:W-:Y:S02]  /*36e0*/  FSETP.GTU.FTZ.AND P2, PT, R24, UR8, PT ;  /* 0x0000000818007c0b */ /* 0x000fe4000bf5c000 */
[----:B-----5:R-:W-:Y:S02]  /*36f0*/  PRMT R24, R57, 0x7632, R24 ;  /* 0x0000763239187816 */ /* 0x020fe40000000018 */
[----:B------:R-:W-:-:S03]  /*3700*/  SHF.L.U32 R41, R41, 0x10, RZ ;  /* 0x0000001029297819 */ /* 0x000fc600000006ff */
[----:B------:R-:W-:-:S04]  /*3710*/  IMAD.U32 R24, R24, 0x10000, RZ ;  /* 0x0001000018187824 */ /* 0x000fc800078e00ff */
[----:B------:R-:W-:-:S04]  /*3720*/  FMUL.FTZ R24, R24, UR11 ;  /* 0x0000000b18187c20 */ /* 0x000fc80008410000 */
[----:B------:R-:W-:-:S05]  /*3730*/  FMUL.FTZ R24, R24, UR10 ;  /* 0x0000000a18187c20 */ /* 0x000fca0008410000 */
[----:B------:R-:W-:-:S05]  /*3740*/  FSEL R24, R24, RZ, !P2 ;  /* 0x000000ff18187208 */ /* 0x000fca0005000000 */
[----:B------:R-:W-:Y:S01]  /*3750*/  FADD.FTZ R41, R41, R24 ;  /* 0x0000001829297221 */ /* 0x000fe20000010000 */
[----:B------:R-:W-:-:S07]  /*3760*/  SEL R24, RZ, 0x1, P2 ;  /* 0x00000001ff187807 */ /* 0x000fce0001000000 */
.L_x_19884:
[----:B------:R-:W-:Y:S05]  /*3770*/  BSYNC.RECONVERGENT B1 ;  /* 0x0000000000017941 */ /* 0x000fea0003800200 */
.L_x_19883:
        /* <DEDUP_REMOVED lines=22> */
.L_x_19894:
        /* <DEDUP_REMOVED lines=13> */
.L_x_19896:
[----:B------:R-:W-:Y:S05]  /*39b0*/  BSYNC.RECONVERGENT B3 ;  /* 0x0000000000037941 */ /* 0x000fea0003800200 */
.L_x_19895:
[----:B------:R-:W-:Y:S01]  /*39c0*/  LOP3.LUT R23, R31, R119, R55, 0x96, !PT ;  /* 0x000000771f177212 */ /* 0x000fe200078e9637 */
[----:B------:R-:W-:-:S04]  /*39d0*/  IMAD.WIDE.U32 R98, R32, -0x326172a9, RZ ;  /* 0xcd9e8d5720627825 */ /* 0x000fc800078e00ff */
[----:B------:R-:W-:Y:S02]  /*39e0*/  VIADD R30, R54, 0x9e3779b9 ;  /* 0x9e3779b9361e7836 */ /* 0x000fe40000000000 */
[----:B------:R-:W-:Y:S01]  /*39f0*/  IMAD.WIDE.U32 R34, R23, -0x326172a9, RZ ;  /* 0xcd9e8d5717227825 */ /* 0x000fe200078e00ff */
[----:B------:R-:W-:-:S04]  /*3a00*/  LOP3.LUT R23, R33, R99, R54, 0x96, !PT ;  /* 0x0000006321177212 */ /* 0x000fc800078e9636 */
[----:B------:R-:W-:Y:S01]  /*3a10*/  LOP3.LUT R30, R30, R98, R35, 0x96, !PT ;  /* 0x000000621e1e7212 */ /* 0x000fe200078e9623 */
[----:B------:R-:W-:Y:S01]  /*3a20*/  IMAD.WIDE.U32 R98, R23, -0x2daee0ad, RZ ;  /* 0xd2511f5317627825 */ /* 0x000fe200078e00ff */
[----:B------:R-:W-:-:S04]  /*3a30*/  IADD3 R23, PT, PT, R55, -0x4498517b, RZ ;  /* 0xbb67ae8537177810 */ /* 0x000fc80007ffe0ff */
        /* <DEDUP_REMOVED lines=53> */
.L_x_19893:
[----:B------:R-:W-:Y:S05]  /*3d90*/  BSYNC.RECONVERGENT B2 ;  /* 0x0000000000027941 */ /* 0x000fea0003800200 */
.L_x_19892:
[----:B------:R-:W-:Y:S01]  /*3da0*/  I2FP.F32.U32 R23, R23 ;  /* 0x0000001700177245 */ /* 0x000fe20000201000 */
[----:B------:R-:W-:-:S05]  /*3db0*/  HFMA2 R34, -RZ, RZ, 0.1171875, 0 ;  /* 0x2f800000ff227431 */ /* 0x000fca00000001ff */
[----:B------:R-:W-:Y:S01]  /*3dc0*/  FFMA.FTZ R23, R23, R34, 1.1641532182693481445e-10 ;  /* 0x2f00000017177423 */ /* 0x000fe20000010022 */
[----:B------:R-:W-:-:S04]  /*3dd0*/  IMAD.U32 R34, R90, 0x10000, RZ ;  /* 0x000100005a227824 */ /* 0x000fc800078e00ff */
[----:B------:R-:W-:Y:S01]  /*3de0*/  FSETP.GTU.FTZ.AND P2, PT, R23, UR8, PT ;  /* 0x0000000817007c0b */ /* 0x000fe2000bf5c000 */
[----:B-----5:R-:W-:-:S04]  /*3df0*/  IMAD.U32 R23, R58, 0x10000, RZ ;  /* 0x000100003a177824 */ /* 0x020fc800078e00ff */
[----:B------:R-:W-:-:S04]  /*3e00*/  FMUL.FTZ R23, R23, UR11 ;  /* 0x0000000b17177c20 */ /* 0x000fc80008410000 */
[----:B------:R-:W-:-:S05]  /*3e10*/  FMUL.FTZ R23, R23, UR10 ;  /* 0x0000000a17177c20 */ /* 0x000fca0008410000 */
[----:B------:R-:W-:-:S05]  /*3e20*/  FSEL R23, R23, RZ, !P2 ;  /* 0x000000ff17177208 */ /* 0x000fca0005000000 */
[----:B------:R-:W-:Y:S01]  /*3e30*/  FADD.FTZ R98, R34, R23 ;  /* 0x0000001722627221 */ /* 0x000fe20000010000 */
[----:B------:R-:W-:-:S07]  /*3e40*/  SEL R23, RZ, 0x1, P2 ;  /* 0x00000001ff177807 */ /* 0x000fce0001000000 */
.L_x_19891:
[----:B------:R-:W-:Y:S05]  /*3e50*/  BSYNC.RECONVERGENT B1 ;  /* 0x0000000000017941 */ /* 0x000fea0003800200 */
.L_x_19890:
        /* <DEDUP_REMOVED lines=23> */
.L_x_19901:
        /* <DEDUP_REMOVED lines=13> */
.L_x_19903:
[----:B------:R-:W-:Y:S05]  /*40a0*/  BSYNC.RECONVERGENT B3 ;  /* 0x0000000000037941 */ /* 0x000fea0003800200 */
.L_x_19902:
        /* <DEDUP_REMOVED lines=61> */
.L_x_19900:
[----:B------:R-:W-:Y:S05]  /*4480*/  BSYNC.RECONVERGENT B2 ;  /* 0x0000000000027941 */ /* 0x000fea0003800200 */
.L_x_19899:
        /* <DEDUP_REMOVED lines=13> */
.L_x_19898:
[----:B------:R-:W-:Y:S05]  /*4560*/  BSYNC.RECONVERGENT B1 ;  /* 0x0000000000017941 */ /* 0x000fea0003800200 */
.L_x_19897:
        /* <DEDUP_REMOVED lines=22> */
.L_x_19908:
        /* <DEDUP_REMOVED lines=13> */
.L_x_19910:
[----:B------:R-:W-:Y:S05]  /*47a0*/  BSYNC.RECONVERGENT B3 ;  /* 0x0000000000037941 */ /* 0x000fea0003800200 */
.L_x_19909:
        /* <DEDUP_REMOVED lines=51> */
[----:B------:R-:W-:-:S04]  /*4ae0*/  HFMA2 R153, -RZ, RZ, 0, 0 ;  /* 0x00000000ff997431 */ /* 0x000fc800000001ff */
[----:B------:R-:W-:-:S04]  /*4af0*/  IMAD.WIDE.U32 R34, R30, -0x326172a9, RZ ;  /* 0xcd9e8d571e227825 */ /* 0x000fc800078e00ff */
[----:B------:R-:W-:-:S05]  /*4b00*/  VIADD R30, R54, 0x8ff34781 ;  /* 0x8ff34781361e7836 */ /* 0x000fca0000000000 */
[----:B------:R-:W-:Y:S01]  /*4b10*/  LOP3.LUT R35, R30, R118, R35, 0x96, !PT ;  /* 0x000000761e237212 */ /* 0x000fe200078e9623 */
[----:B------:R-:W-:Y:S01]  /*4b20*/  IMAD.WIDE.U32 R118, R21, -0x2daee0ad, RZ ;  /* 0xd2511f5315767825 */ /* 0x000fe200078e00ff */
[----:B------:R-:W-:-:S03]  /*4b30*/  MOV R30, R34 ;  /* 0x00000022001e7202 */ /* 0x000fc60000000f00 */
[----:B------:R-:W-:Y:S02]  /*4b40*/  VIADD R21, R55, 0x96a522ad ;  /* 0x96a522ad37157836 */ /* 0x000fe40000000000 */
[----:B------:R-:W-:-:S03]  /*4b50*/  IMAD.MOV.U32 R209, RZ, RZ, R118 ;  /* 0x000000ffffd17224 */ /* 0x000fc600078e0076 */
[----:B------:R-:W-:Y:S01]  /*4b60*/  LOP3.LUT R36, R21, R152, R119, 0x96, !PT ;  /* 0x0000009815247212 */ /* 0x000fe200078e9677 */
[----:B------:R-:W-:-:S07]  /*4b70*/  IMAD.MOV.U32 R21, RZ, RZ, R154 ;  /* 0x000000ffff157224 */ /* 0x000fce00078e009a */
.L_x_19907:
[----:B------:R-:W-:Y:S05]  /*4b80*/  BSYNC.RECONVERGENT B2 ;  /* 0x0000000000027941 */ /* 0x000fea0003800200 */
.L_x_19906:
[----:B------:R-:W-:Y:S01]  /*4b90*/  I2FP.F32.U32 R21, R21 ;  /* 0x0000001500157245 */ /* 0x000fe20000201000 */
[----:B------:R-:W-:-:S04]  /*4ba0*/  IMAD.MOV.U32 R34, RZ, RZ, 0x2f800000 ;  /* 0x2f800000ff227424 */ /* 0x000fc800078e00ff */
[----:B------:R-:W-:Y:S01]  /*4bb0*/  FFMA.FTZ R21, R21, R34, 1.1641532182693481445e-10 ;  /* 0x2f00000015157423 */ /* 0x000fe20000010022 */
[----:B------:R-:W-:-:S04]  /*4bc0*/  SHF.L.U32 R34, R91, 0x10, RZ ;  /* 0x000000105b227819 */ /* 0x000fc800000006ff */
[----:B------:R-:W-:Y:S01]  /*4bd0*/  FSETP.GTU.FTZ.AND P2, PT, R21, UR8, PT ;  /* 0x0000000815007c0b */ /* 0x000fe2000bf5c000 */
[----:B-----5:R-:W-:-:S04]  /*4be0*/  IMAD.U32 R21, R59, 0x10000, RZ ;  /* 0x000100003b157824 */ /* 0x020fc800078e00ff */
[----:B------:R-:W-:-:S04]  /*4bf0*/  FMUL.FTZ R21, R21, UR11 ;  /* 0x0000000b15157c20 */ /* 0x000fc80008410000 */
[----:B------:R-:W-:-:S05]  /*4c00*/  FMUL.FTZ R21, R21, UR10 ;  /* 0x0000000a15157c20 */ /* 0x000fca0008410000 */
[----:B------:R-:W-:-:S05]  /*4c10*/  FSEL R21, R21, RZ, !P2 ;  /* 0x000000ff15157208 */ /* 0x000fca0005000000 */
[----:B------:R-:W-:Y:S01]  /*4c20*/  FADD.FTZ R118, R34, R21 ;  /* 0x0000001522767221 */ /* 0x000fe20000010000 */
[----:B------:R-:W-:-:S07]  /*4c30*/  SEL R21, RZ, 0x1, P2 ;  /* 0x00000001ff157807 */ /* 0x000fce0001000000 */
.L_x_19905:
[----:B------:R-:W-:Y:S05]  /*4c40*/  BSYNC.RECONVERGENT B1 ;  /* 0x0000000000017941 */ /* 0x000fea0003800200 */
.L_x_19904:
[----:B------:R-:W-:Y:S01]  /*4c50*/  @!P1 PRMT R34, R91, 0x7632, R34 ;  /* 0x000076325b229816 */ /* 0x000fe20000000022 */
[----:B------:R-:W-:Y:S01]  /*4c60*/  BSSY.RECONVERGENT B1, `(.L_x_19911) ;  /* 0x000006e000017945 */ /* 0x000fe20003800200 */
[----:B------:R-:W-:Y:S01]  /*4c70*/  F2FP.BF16.F32.PACK_AB R208, RZ, R118 ;  /* 0x00000076ffd0723e */ /* 0x000fe200000010ff */
[----:B------:R-:W-:Y:S02]  /*4c80*/  @!P1 IMAD.MOV.U32 R152, RZ, RZ, R209 ;  /* 0x000000ffff989224 */ /* 0x000fe400078e00d1 */
[----:B------:R-:W-:Y:S01]  /*4c90*/  @!P1 IMAD.U32 R119, R34, 0x10000, RZ ;  /* 0x0001000022779824 */ /* 0x000fe200078e00ff */
        /* <DEDUP_REMOVED lines=18> */
.L_x_19915:
        /* <DEDUP_REMOVED lines=13> */
.L_x_19917:
[----:B------:R-:W-:Y:S05]  /*4e90*/  BSYNC.RECONVERGENT B3 ;  /* 0x0000000000037941 */ /* 0x000fea0003800200 */
.L_x_19916:
        /* <DEDUP_REMOVED lines=55> */
[----:B------:R-:W-:Y:S02]  /*5210*/  VIADD R20, R55, 0x96a522ad ;  /* 0x96a522ad37147836 */ /* 0x000fe40000000000 */
[----:B------:R-:W-:Y:S02]  /*5220*/  IMAD.MOV.U32 R30, RZ, RZ, R34 ;  /* 0x000000ffff1e7224 */ /* 0x000fe400078e0022 */
[----:B------:R-:W-:Y:S01]  /*5230*/  IMAD.MOV.U32 R34, RZ, RZ, RZ ;  /* 0x000000ffff227224 */ /* 0x000fe200078e00ff */
[----:B------:R-:W-:Y:S02]  /*5240*/  LOP3.LUT R36, R20, R154, R153, 0x96, !PT ;  /* 0x0000009a14247212 */ /* 0x000fe400078e9699 */
[----:B------:R-:W-:-:S07]  /*5250*/  MOV R20, R209 ;  /* 0x000000d100147202 */ /* 0x000fce0000000f00 */
.L_x_19914:
[----:B------:R-:W-:Y:S05]  /*5260*/  BSYNC.RECONVERGENT B2 ;  /* 0x0000000000027941 */ /* 0x000fea0003800200 */
.L_x_19913:
        /* <DEDUP_REMOVED lines=13> */
.L_x_19912:
[----:B------:R-:W-:Y:S05]  /*5340*/  BSYNC.RECONVERGENT B1 ;  /* 0x0000000000017941 */ /* 0x000fea0003800200 */
.L_x_19911:
[----:B------:R-:W-:Y:S02]  /*5350*/  F2FP.BF16.F32.PACK_AB R91, RZ, R119 ;  /* 0x00000077ff5b723e */ /* 0x000fe400000010ff */
[----:B------:R-:W-:Y:S02]  /*5360*/  PRMT R90, R147, 0x5410, R90 ;  /* 0x00005410935a7816 */ /* 0x000fe4000000005a */
[----:B------:R-:W-:Y:S02]  /*5370*/  PRMT R89, R146, 0x5410, R89 ;  /* 0x0000541092597816 */ /* 0x000fe40000000059 */
[----:B------:R-:W-:Y:S02]  /*5380*/  PRMT R88, R138, 0x5410, R88 ;  /* 0x000054108a587816 */ /* 0x000fe40000000058 */
[----:B------:R-:W-:Y:S01]  /*5390*/  PRMT R91, R208, 0x5410, R91 ;  /* 0x00005410d05b7816 */ /* 0x000fe2000000005b */
[----:B------:R-:W-:Y:S06]  /*53a0*/  BRA `(.L_x_19918) ;  /* 0x0000003400347947 */ /* 0x000fec0003800000 */
.L_x_19861:
        /* <DEDUP_REMOVED lines=21> */
.L_x_19923:
        /* <DEDUP_REMOVED lines=13> */
.L_x_19925:
[----:B------:R-:W-:Y:S05]  /*55d0*/  BSYNC.RECONVERGENT B3 ;  /* 0x0000000000037941 */ /* 0x000fea0003800200 */
.L_x_19924:
        /* <DEDUP_REMOVED lines=61> */
.L_x_19922:
[----:B------:R-:W-:Y:S05]  /*59b0*/  BSYNC.RECONVERGENT B2 ;  /* 0x0000000000027941 */ /* 0x000fea0003800200 */
.L_x_19921:
        /* <DEDUP_REMOVED lines=8> */
[----:B------:R-:W-:Y:S02]  /*5a40*/  FSEL R29, R29, RZ, !P1 ;  /* 0x000000ff1d1d7208 */ /* 0x000fe40004800000 */
[----:B------:R-:W-:-:S07]  /*5a50*/  PRMT R28, R27, 0x7610, R28 ;  /* 0x000076101b1c7816 */ /* 0x000fce000000001c */
.L_x_19920:
[----:B------:R-:W-:Y:S05]  /*5a60*/  BSYNC.RECONVERGENT B1 ;  /* 0x0000000000017941 */ /* 0x000fea0003800200 */
.L_x_19919:
        /* <DEDUP_REMOVED lines=18> */
.L_x_19930:
        /* <DEDUP_REMOVED lines=13> */
.L_x_19932:
[----:B------:R-:W-:Y:S05]  /*5c60*/  BSYNC.RECONVERGENT B3 ;  /* 0x0000000000037941 */ /* 0x000fea0003800200 */
.L_x_19931:
        /* <DEDUP_REMOVED lines=9> */
[----:B------:R-:W-:Y:S01]  /*5d00*/  IMAD.WIDE.U32 R40, R30, -0x2daee0ad, RZ ;  /* 0xd2511f531e287825 */ /* 0x000fe200078e00ff */
[----:B------:R-:W-:-:S03]  /*5d10*/  IADD3 R35, PT, PT, R54, 0x3c6ef372, RZ ;  /* 0x3c6ef37236237810 */ /* 0x000fc60007ffe0ff */
[----:B------:R-:W-:-:S05]  /*5d20*/  VIADD R30, R55, 0x76cf5d0a ;  /* 0x76cf5d0a371e7836 */ /* 0x000fca0000000000 */
        /* <DEDUP_REMOVED lines=44> */
[----:B------:R-:W-:Y:S01]  /*5ff0*/  LOP3.LUT R36, R30, R40, R27, 0x96, !PT ;  /* 0x000000281e247212 */ /* 0x000fe200078e961b */
[----:B------:R-:W-:Y:S01]  /*6000*/  IMAD.MOV.U32 R27, RZ, RZ, R152 ;  /* 0x000000ffff1b7224 */ /* 0x000fe200078e0098 */
[----:B------:R-:W-:Y:S01]  /*6010*/  MOV R30, R34 ;  /* 0x00000022001e7202 */ /* 0x000fe20000000f00 */
[----:B------:R-:W-:Y:S02]  /*6020*/  HFMA2 R34, -RZ, RZ, 0, 0 ;  /* 0x00000000ff227431 */ /* 0x000fe400000001ff */
[----:B------:R-:W-:-:S07]  /*6030*/  IMAD.MOV.U32 R152, RZ, RZ, R26 ;  /* 0x000000ffff987224 */ /* 0x000fce00078e001a */
.L_x_19929:
[----:B------:R-:W-:Y:S05]  /*6040*/  BSYNC.RECONVERGENT B2 ;  /* 0x0000000000027941 */ /* 0x000fea0003800200 */
.L_x_19928:
        /* <DEDUP_REMOVED lines=10> */
.L_x_19927:
[----:B------:R-:W-:Y:S05]  /*60f0*/  BSYNC.RECONVERGENT B1 ;  /* 0x0000000000017941 */ /* 0x000fea0003800200 */
.L_x_19926:
        /* <DEDUP_REMOVED lines=18> */
.L_x_19937:
        /* <DEDUP_REMOVED lines=13> */
.L_x_19939:
[----:B------:R-:W-:Y:S05]  /*62f0*/  BSYNC.RECONVERGENT B3 ;  /* 0x0000000000037941 */ /* 0x000fea0003800200 */
.L_x_19938:
[----:B------:R-:W-:Y:S01]  /*6300*/  LOP3.LUT R25, R31, R99, R55, 0x96, !PT ;  /* 0x000000631f197212 */ /* 0x000fe200078e9637 */
[----:B------:R-:W-:Y:S01]  /*6310*/  IMAD.WIDE.U32 R40, R32, -0x326172a9, RZ ;  /* 0xcd9e8d5720287825 */ /* 0x000fe200078e00ff */
[----:B------:R-:W-:-:S03]  /*6320*/  IADD3 R30, PT, PT, R54, -0x61c88647, RZ ;  /* 0x9e3779b9361e7810 */ /* 0x000fc60007ffe0ff */
[----:B------:R-:W-:Y:S02]  /*6330*/  HFMA2 R90, -RZ, RZ, 0, 0 ;  /* 0x00000000ff5a7431 */ /* 0x000fe400000001ff */
        /* <DEDUP_REMOVED lines=53> */
[----:B------:R-:W-:-:S05]  /*6690*/  VIADD R25, R55, 0x96a522ad ;  /* 0x96a522ad37197836 */ /* 0x000fca0000000000 */
[----:B------:R-:W-:Y:S01]  /*66a0*/  LOP3.LUT R36, R25, R98, R41, 0x96, !PT ;  /* 0x0000006219247212 */ /* 0x000fe200078e9629 */
[----:B------:R-:W-:Y:S02]  /*66b0*/  IMAD.MOV.U32 R25, RZ, RZ, R152 ;  /* 0x000000ffff197224 */ /* 0x000fe400078e0098 */
[----:B------:R-:W-:-:S07]  /*66c0*/  IMAD.MOV.U32 R152, RZ, RZ, R40 ;  /* 0x000000ffff987224 */ /* 0x000fce00078e0028 */
.L_x_19936:
[----:B------:R-:W-:Y:S05]  /*66d0*/  BSYNC.RECONVERGENT B2 ;  /* 0x0000000000027941 */ /* 0x000fea0003800200 */
.L_x_19935:
        /* <DEDUP_REMOVED lines=9> */
.L_x_19934:
[----:B------:R-:W-:Y:S05]  /*6770*/  BSYNC.RECONVERGENT B1 ;  /* 0x0000000000017941 */ /* 0x000fea0003800200 */
.L_x_19933:
        /* <DEDUP_REMOVED lines=18> */
.L_x_19944:
        /* <DEDUP_REMOVED lines=13> */
.L_x_19946:
[----:B------:R-:W-:Y:S05]  /*6970*/  BSYNC.RECONVERGENT B3 ;  /* 0x0000000000037941 */ /* 0x000fea0003800200 */
.L_x_19945:
        /* <DEDUP_REMOVED lines=57> */
[----:B------:R-:W-:-:S05]  /*6d10*/  VIADD R24, R55, 0x96a522ad ;  /* 0x96a522ad37187836 */ /* 0x000fca0000000000 */
[----:B------:R-:W-:Y:S01]  /*6d20*/  LOP3.LUT R36, R24, R118, R99, 0x96, !PT ;  /* 0x0000007618247212 */ /* 0x000fe200078e9663 */
[----:B------:R-:W-:Y:S02]  /*6d30*/  IMAD.MOV.U32 R24, RZ, RZ, R152 ;  /* 0x000000ffff187224 */ /* 0x000fe400078e0098 */
[----:B------:R-:W-:-:S07]  /*6d40*/  IMAD.MOV.U32 R152, RZ, RZ, R98 ;  /* 0x000000ffff987224 */ /* 0x000fce00078e0062 */
.L_x_19943:
[----:B------:R-:W-:Y:S05]  /*6d50*/  BSYNC.RECONVERGENT B2 ;  /* 0x0000000000027941 */ /* 0x000fea0003800200 */
.L_x_19942:
        /* <DEDUP_REMOVED lines=10> */
.L_x_19941:
[----:B------:R-:W-:Y:S05]  /*6e00*/  BSYNC.RECONVERGENT B1 ;  /* 0x0000000000017941 */ /* 0x000fea0003800200 */
.L_x_19940:
        /* <DEDUP_REMOVED lines=18> */
.L_x_19951:
        /* <DEDUP_REMOVED lines=13> */
.L_x_19953:
[----:B------:R-:W-:Y:S05]  /*7000*/  BSYNC.RECONVERGENT B3 ;  /* 0x0000000000037941 */ /* 0x000fea0003800200 */
.L_x_19952:
        /* <DEDUP_REMOVED lines=58> */
[----:B------:R-:W-:Y:S02]  /*73b0*/  HFMA2 R118, -RZ, RZ, 0, 0 ;  /* 0x00000000ff767431 */ /* 0x000fe400000001ff */
[----:B------:R-:W-:Y:S02]  /*73c0*/  IMAD.MOV.U32 R23, RZ, RZ, R152 ;  /* 0x000000ffff177224 */ /* 0x000fe400078e0098 */
[----:B------:R-:W-:-:S07]  /*73d0*/  IMAD.MOV.U32 R152, RZ, RZ, R98 ;  /* 0x000000ffff987224 */ /* 0x000fce00078e0062 */
.L_x_19950:
[----:B------:R-:W-:Y:S05]  /*73e0*/  BSYNC.RECONVERGENT B2 ;  /* 0x0000000000027941 */ /* 0x000fea0003800200 */
.L_x_19949:
        /* <DEDUP_REMOVED lines=9> */
.L_x_19948:
[----:B------:R-:W-:Y:S05]  /*7480*/  BSYNC.RECONVERGENT B1 ;  /* 0x0000000000017941 */ /* 0x000fea0003800200 */
.L_x_19947:
        /* <DEDUP_REMOVED lines=18> */
.L_x_19958:
        /* <DEDUP_REMOVED lines=13> */
.L_x_19960:
[----:B------:R-:W-:Y:S05]  /*7680*/  BSYNC.RECONVERGENT B3 ;  /* 0x0000000000037941 */ /* 0x000fea0003800200 */
.L_x_19959:
        /* <DEDUP_REMOVED lines=61> */
.L_x_19957:
[----:B------:R-:W-:Y:S05]  /*7a60*/  BSYNC.RECONVERGENT B2 ;  /* 0x0000000000027941 */ /* 0x000fea0003800200 */
.L_x_19956:
        /* <DEDUP_REMOVED lines=10> */
.L_x_19955:
[----:B------:R-:W-:Y:S05]  /*7b10*/  BSYNC.RECONVERGENT B1 ;  /* 0x0000000000017941 */ /* 0x000fea0003800200 */
.L_x_19954:
        /* <DEDUP_REMOVED lines=18> */
.L_x_19965:
        /* <DEDUP_REMOVED lines=13> */
.L_x_19967:
[----:B------:R-:W-:Y:S05]  /*7d10*/  BSYNC.RECONVERGENT B3 ;  /* 0x0000000000037941 */ /* 0x000fea0003800200 */
.L_x_19966:
        /* <DEDUP_REMOVED lines=61> */
.L_x_19964:
[----:B------:R-:W-:Y:S05]  /*80f0*/  BSYNC.RECONVERGENT B2 ;  /* 0x0000000000027941 */ /* 0x000fea0003800200 */
.L_x_19963:
        /* <DEDUP_REMOVED lines=9> */
.L_x_19962:
[----:B------:R-:W-:Y:S05]  /*8190*/  BSYNC.RECONVERGENT B1 ;  /* 0x0000000000017941 */ /* 0x000fea0003800200 */
.L_x_19961:
        /* <DEDUP_REMOVED lines=18> */
.L_x_19972:
        /* <DEDUP_REMOVED lines=13> */
.L_x_19974:
[----:B------:R-:W-:Y:S05]  /*8390*/  BSYNC.RECONVERGENT B3 ;  /* 0x0000000000037941 */ /* 0x000fea0003800200 */
.L_x_19973:
        /* <DEDUP_REMOVED lines=61> */
.L_x_19971:
[----:B------:R-:W-:Y:S05]  /*8770*/  BSYNC.RECONVERGENT B2 ;  /* 0x0000000000027941 */ /* 0x000fea0003800200 */
.L_x_19970:
        /* <DEDUP_REMOVED lines=10> */
.L_x_19969:
[----:B------:R-:W-:Y:S05]  /*8820*/  BSYNC.RECONVERGENT B1 ;  /* 0x0000000000017941 */ /* 0x000fea0003800200 */
.L_x_19968:
[----:B------:R-:W-:Y:S02]  /*8830*/  F2FP.BF16.F32.PACK_AB R146, RZ, R119 ;  /* 0x00000077ff92723e */ /* 0x000fe400000010ff */
[----:B------:R-:W-:Y:S02]  /*8840*/  PRMT R88, R88, 0x5410, R91 ;  /* 0x0000541058587816 */ /* 0x000fe4000000005b */
[----:B------:R-:W-:Y:S02]  /*8850*/  PRMT R90, R90, 0x5410, R153 ;  /* 0x000054105a5a7816 */ /* 0x000fe40000000099 */
[----:B------:R-:W-:Y:S02]  /*8860*/  PRMT R89, R89, 0x5410, R138 ;  /* 0x0000541059597816 */ /* 0x000fe4000000008a */
[----:B------:R-:W-:-:S07]  /*8870*/  PRMT R91, R208, 0x5410, R146 ;  /* 0x00005410d05b7816 */ /* 0x000fce0000000092 */
.L_x_19918:
        /* <DEDUP_REMOVED lines=8> */
[----:B------:R-:W-:Y:S02]  /*8900*/  LOP3.LUT R90, R25, 0xff, RZ, 0xc0, !PT ;  /* 0x000000ff195a7812 */ /* 0x000fe400078ec0ff */
[----:B------:R-:W-:Y:S02]  /*8910*/  LOP3.LUT R88, R88, 0xff0000, RZ, 0xc0, !PT ;  /* 0x00ff000058587812 */ /* 0x000fe400078ec0ff */
[----:B------:R-:W-:Y:S01]  /*8920*/  LOP3.LUT R146, R26, 0xff, RZ, 0xc0, !PT ;  /* 0x000000ff1a927812 */ /* 0x000fe200078ec0ff */
[----:B------:R-:W-:Y:S01]  /*8930*/  IMAD.WIDE.U32 R90, R90, 0x10000, RZ ;  /* 0x000100005a5a7825 */ /* 0x000fe200078e00ff */
[----:B------:R-:W-:Y:S02]  /*8940*/  PRMT R89, R88, 0x4210, R89 ;  /* 0x0000421058597816 */ /* 0x000fe40000000059 */
[----:B------:R-:W-:Y:S01]  /*8950*/  PRMT R88, R22, 0x7104, RZ ;  /* 0x0000710416587816 */ /* 0x000fe200000000ff */
[----:B------:R-:W-:-:S03]  /*8960*/  IMAD.WIDE.U32 R146, R146, 0x100, RZ ;  /* 0x0000010092927825 */ /* 0x000fc600078e00ff */
[----:B------:R-:W-:Y:S02]  /*8970*/  LOP3.LUT R89, R89, 0xff00, R88, 0xf8, !PT ;  /* 0x0000ff0059597812 */ /* 0x000fe400078ef858 */
[----:B------:R-:W-:Y:S02]  /*8980*/  LOP3.LUT R88, R24, 0xff, RZ, 0xc0, !PT ;  /* 0x000000ff18587812 */ /* 0x000fe400078ec0ff */
        /* <DEDUP_REMOVED lines=9> */
.L_x_19976:
[----:B------:R-:W-:Y:S05]  /*8a20*/  BSYNC.RECONVERGENT B1 ;  /* 0x0000000000017941 */ /* 0x000fea0003800200 */
.L_x_19975:
[----:B------:R-:W-:Y:S01]  /*8a30*/  VIADD R144, R144, 0x20 ;  /* 0x0000002090907836 */ /* 0x000fe20000000000 */
[----:B------:R-:W-:-:S07]  /*8a40*/  IADD3 R139, PT, PT, R139, 0x20, RZ ;  /* 0x000000208b8b7810 */ /* 0x000fce0007ffe0ff */
.L_x_19858:
[----:B------:R-:W-:Y:S05]  /*8a50*/  BSYNC.RECONVERGENT B0 ;  /* 0x0000000000007941 */ /* 0x000fea0003800200 */
.L_x_19857:
        /* <DEDUP_REMOVED lines=10> */
.L_x_19980:
[----:B------:R-:W-:Y:S05]  /*8b00*/  BSYNC.RECONVERGENT B1 ;  /* 0x0000000000017941 */ /* 0x000fea0003800200 */
.L_x_19979:
        /* <DEDUP_REMOVED lines=28> */
.L_x_19986:
        /* <DEDUP_REMOVED lines=13> */
.L_x_19988:
[----:B------:R-:W-:Y:S05]  /*8da0*/  BSYNC.RECONVERGENT B3 ;  /* 0x0000000000037941 */ /* 0x000fea0003800200 */
.L_x_19987:
[----:B------:R-:W-:Y:S01]  /*8db0*/  LOP3.LUT R30, R31, R43, R55, 0x96, !PT ;  /* 0x0000002b1f1e7212 */ /* 0x000fe200078e9637 */
[----:B------:R-:W-:-:S04]  /*8dc0*/  IMAD.WIDE.U32 R18, R32, -0x326172a9, RZ ;  /* 0xcd9e8d5720127825 */ /* 0x000fc800078e00ff */
[----:B------:R-:W-:Y:S01]  /*8dd0*/  VIADD R28, R54, 0x9e3779b9 ;  /* 0x9e3779b9361c7836 */ /* 0x000fe20000000000 */
[----:B------:R-:W-:Y:S01]  /*8de0*/  LOP3.LUT R19, R33, R19, R54, 0x96, !PT ;  /* 0x0000001321137212 */ /* 0x000fe200078e9636 */
[----:B------:R-:W-:Y:S01]  /*8df0*/  IMAD.WIDE.U32 R34, R30, -0x326172a9, RZ ;  /* 0xcd9e8d571e227825 */ /* 0x000fe200078e00ff */
[----:B------:R-:W-:-:S04]  /*8e00*/  IADD3 R30, PT, PT, R55, -0x4498517b, RZ ;  /* 0xbb67ae85371e7810 */ /* 0x000fc80007ffe0ff */
[----:B------:R-:W-:Y:S01]  /*8e10*/  LOP3.LUT R28, R28, R18, R35, 0x96, !PT ;  /* 0x000000121c1c7212 */ /* 0x000fe200078e9623 */
[----:B------:R-:W-:-:S05]  /*8e20*/  IMAD.WIDE.U32 R18, R19, -0x2daee0ad, RZ ;  /* 0xd2511f5313127825 */ /* 0x000fca00078e00ff */
        /* <DEDUP_REMOVED lines=8> */
[----:B------:R-:W-:-:S03]  /*8eb0*/  IADD3 R30, PT, PT, R54, -0x255992d5, RZ ;  /* 0xdaa66d2b361e7810 */ /* 0x000fc60007ffe0ff */
[----:B------:R-:W-:Y:S01]  /*8ec0*/  VIADD R28, R55, 0x32370b8f ;  /* 0x32370b8f371c7836 */ /* 0x000fe20000000000 */
[----:B------:R-:W-:Y:S01]  /*8ed0*/  LOP3.LUT R30, R30, R18, R35, 0x96, !PT ;  /* 0x000000121e1e7212 */ /* 0x000fe200078e9623 */
[----:B------:R-:W-:-:S05]  /*8ee0*/  IMAD.WIDE.U32 R18, R19, -0x2daee0ad, RZ ;  /* 0xd2511f5313127825 */ /* 0x000fca00078e00ff */
[----:B------:R-:W-:-:S05]  /*8ef0*/  LOP3.LUT R19, R28, R42, R19, 0x96, !PT ;  /* 0x0000002a1c137212 */ /* 0x000fca00078e9613 */
[----:B------:R-:W-:-:S04]  /*8f00*/  IMAD.WIDE.U32 R42, R19, -0x326172a9, RZ ;  /* 0xcd9e8d57132a7825 */ /* 0x000fc800078e00ff */
[----:B------:R-:W-:-:S05]  /*8f10*/  VIADD R19, R54, 0x78dde6e4 ;  /* 0x78dde6e436137836 */ /* 0x000fca0000000000 */
[----:B------:R-:W-:Y:S01]  /*8f20*/  LOP3.LUT R28, R19, R34, R43, 0x96, !PT ;  /* 0x00000022131c7212 */ /* 0x000fe200078e962b */
[----:B------:R-:W-:Y:S01]  /*8f30*/  IMAD.WIDE.U32 R34, R30, -0x2daee0ad, RZ ;  /* 0xd2511f531e227825 */ /* 0x000fe200078e00ff */
[----:B------:R-:W-:-:S03]  /*8f40*/  IADD3 R19, PT, PT, R55, -0x126145ec, RZ ;  /* 0xed9eba1437137810 */ /* 0x000fc60007ffe0ff */
[----:B------:R-:W-:Y:S01]  /*8f50*/  VIADD R30, R54, 0x1715609d ;  /* 0x1715609d361e7836 */ /* 0x000fe20000000000 */
[----:B------:R-:W-:-:S05]  /*8f60*/  LOP3.LUT R19, R19, R18, R35, 0x96, !PT ;  /* 0x0000001213137212 */ /* 0x000fca00078e9623 */
[----:B------:R-:W-:-:S05]  /*8f70*/  IMAD.WIDE.U32 R18, R19, -0x326172a9, RZ ;  /* 0xcd9e8d5713127825 */ /* 0x000fca00078e00ff */
[----:B------:R-:W-:Y:S01]  /*8f80*/  LOP3.LUT R19, R30, R42, R19, 0x96, !PT ;  /* 0x0000002a1e137212 */ /* 0x000fe200078e9613 */
[----:B------:R-:W-:Y:S01]  /*8f90*/  IMAD.WIDE.U32 R42, R28, -0x2daee0ad, RZ ;  /* 0xd2511f531c2a7825 */ /* 0x000fe200078e00ff */
[----:B------:R-:W-:-:S03]  /*8fa0*/  IADD3 R30, PT, PT, R54, -0x4ab325aa, RZ ;  /* 0xb54cda56361e7810 */ /* 0x000fc60007ffe0ff */
[----:B------:R-:W-:-:S05]  /*8fb0*/  VIADD R28, R55, 0xa9066899 ;  /* 0xa9066899371c7836 */ /* 0x000fca0000000000 */
[----:B------:R-:W-:-:S05]  /*8fc0*/  LOP3.LUT R28, R28, R34, R43, 0x96, !PT ;  /* 0x000000221c1c7212 */ /* 0x000fca00078e962b */
[----:B------:R-:W-:-:S04]  /*8fd0*/  IMAD.WIDE.U32 R34, R28, -0x326172a9, RZ ;  /* 0xcd9e8d571c227825 */ /* 0x000fc800078e00ff */
        /* <DEDUP_REMOVED lines=8> */
[----:B------:R-:W-:-:S03]  /*9060*/  IADD3 R19, PT, PT, R55, 0x1fd5c5a3, RZ ;  /* 0x1fd5c5a337137810 */ /* 0x000fc60007ffe0ff */
[----:B------:R-:W-:Y:S01]  /*9070*/  VIADD R30, R54, 0xf1bbcdc8 ;  /* 0xf1bbcdc8361e7836 */ /* 0x000fe20000000000 */
[----:B------:R-:W-:-:S05]  /*9080*/  LOP3.LUT R19, R19, R18, R35, 0x96, !PT ;  /* 0x0000001213137212 */ /* 0x000fca00078e9623 */
[----:B------:R-:W-:-:S05]  /*9090*/  IMAD.WIDE.U32 R18, R19, -0x326172a9, RZ ;  /* 0xcd9e8d5713127825 */ /* 0x000fca00078e00ff */
[----:B------:R-:W-:Y:S01]  /*90a0*/  LOP3.LUT R19, R30, R42, R19, 0x96, !PT ;  /* 0x0000002a1e137212 */ /* 0x000fe200078e9613 */
[----:B------:R-:W-:-:S04]  /*90b0*/  IMAD.WIDE.U32 R42, R28, -0x2daee0ad, RZ ;  /* 0xd2511f531c2a7825 */ /* 0x000fc800078e00ff */
[----:B------:R-:W-:-:S05]  /*90c0*/  VIADD R28, R55, 0xdb3d7428 ;  /* 0xdb3d7428371c7836 */ /* 0x000fca0000000000 */
[----:B------:R-:W-:-:S05]  /*90d0*/  LOP3.LUT R28, R28, R34, R43, 0x96, !PT ;  /* 0x000000221c1c7212 */ /* 0x000fca00078e962b */
[----:B------:R-:W-:Y:S01]  /*90e0*/  IMAD.WIDE.U32 R34, R28, -0x326172a9, RZ ;  /* 0xcd9e8d571c227825 */ /* 0x000fe200078e00ff */
[----:B------:R-:W-:-:S03]  /*90f0*/  IADD3 R28, PT, PT, R54, -0x700cb87f, RZ ;  /* 0x8ff34781361c7810 */ /* 0x000fc60007ffe0ff */
[----:B------:R-:W-:Y:S01]  /*9100*/  IMAD.MOV.U32 R30, RZ, RZ, R34 ;  /* 0x000000ffff1e7224 */ /* 0x000fe200078e0022 */
[----:B------:R-:W-:Y:S01]  /*9110*/  LOP3.LUT R35, R28, R18, R35, 0x96, !PT ;  /* 0x000000121c237212 */ /* 0x000fe200078e9623 */
[----:B------:R-:W-:-:S04]  /*9120*/  IMAD.WIDE.U32 R18, R19, -0x2daee0ad, RZ ;  /* 0xd2511f5313127825 */ /* 0x000fc800078e00ff */
[----:B------:R-:W-:Y:S01]  /*9130*/  VIADD R28, R55, 0x96a522ad ;  /* 0x96a522ad371c7836 */ /* 0x000fe20000000000 */
[----:B------:R-:W-:Y:S01]  /*9140*/  MOV R121, R18 ;  /* 0x0000001200797202 */ /* 0x000fe20000000f00 */
[----:B------:R-:W-:-:S03]  /*9150*/  IMAD.MOV.U32 R18, RZ, RZ, R138 ;  /* 0x000000ffff127224 */ /* 0x000fc600078e008a */
[----:B------:R-:W-:Y:S01]  /*9160*/  LOP3.LUT R36, R28, R42, R19, 0x96, !PT ;  /* 0x0000002a1c247212 */ /* 0x000fe200078e9613 */
[----:B------:R-:W-:-:S07]  /*9170*/  IMAD.MOV.U32 R42, RZ, RZ, RZ ;  /* 0x000000ffff2a7224 */ /* 0x000fce00078e00ff */
.L_x_19985:
[----:B------:R-:W-:Y:S05]  /*9180*/  BSYNC.RECONVERGENT B2 ;  /* 0x0000000000027941 */ /* 0x000fea0003800200 */
.L_x_19984:
        /* <DEDUP_REMOVED lines=10> */
[----:B------:R-:W-:-:S04]  /*9230*/  SEL R18, RZ, 0x1, P2 ;  /* 0x00000001ff127807 */ /* 0x000fc80001000000 */
[----:B------:R-:W-:-:S07]  /*9240*/  PRMT R28, R18, 0x7610, R28 ;  /* 0x00007610121c7816 */ /* 0x000fce000000001c */
.L_x_19983:
[----:B------:R-:W-:Y:S05]  /*9250*/  BSYNC.RECONVERGENT B1 ;  /* 0x0000000000017941 */ /* 0x000fea0003800200 */
.L_x_19982:
        /* <DEDUP_REMOVED lines=23> */
.L_x_19993:
        /* <DEDUP_REMOVED lines=13> */
.L_x_19995:
[----:B------:R-:W-:Y:S05]  /*94a0*/  BSYNC.RECONVERGENT B3 ;  /* 0x0000000000037941 */ /* 0x000fea0003800200 */
.L_x_19994:
        /* <DEDUP_REMOVED lines=52> */
[----:B------:R-:W-:Y:S02]  /*97f0*/  VIADD R26, R54, 0x8ff34781 ;  /* 0x8ff34781361a7836 */ /* 0x000fe40000000000 */
[----:B------:R-:W-:Y:S02]  /*9800*/  IMAD.MOV.U32 R30, RZ, RZ, R34 ;  /* 0x000000ffff1e7224 */ /* 0x000fe400078e0022 */
[----:B------:R-:W-:Y:S01]  /*9810*/  IMAD.MOV.U32 R34, RZ, RZ, RZ ;  /* 0x000000ffff227224 */ /* 0x000fe200078e00ff */
[----:B------:R-:W-:Y:S01]  /*9820*/  LOP3.LUT R35, R26, R42, R35, 0x96, !PT ;  /* 0x0000002a1a237212 */ /* 0x000fe200078e9623 */
[----:B------:R-:W-:Y:S01]  /*9830*/  IMAD.WIDE.U32 R42, R18, -0x2daee0ad, RZ ;  /* 0xd2511f53122a7825 */ /* 0x000fe200078e00ff */
[----:B------:R-:W-:-:S03]  /*9840*/  IADD3 R18, PT, PT, R55, -0x695add53, RZ ;  /* 0x96a522ad37127810 */ /* 0x000fc60007ffe0ff */
[----:B------:R-:W-:Y:S01]  /*9850*/  IMAD.MOV.U32 R120, RZ, RZ, R42 ;  /* 0x000000ffff787224 */ /* 0x000fe200078e002a */
[----:B------:R-:W-:Y:S02]  /*9860*/  LOP3.LUT R36, R18, R100, R43, 0x96, !PT ;  /* 0x0000006412247212 */ /* 0x000fe400078e962b */
[----:B------:R-:W-:-:S07]  /*9870*/  MOV R18, R121 ;  /* 0x0000007900127202 */ /* 0x000fce0000000f00 */
.L_x_19992:
[----:B------:R-:W-:Y:S05]  /*9880*/  BSYNC.RECONVERGENT B2 ;  /* 0x0000000000027941 */ /* 0x000fea0003800200 */
.L_x_19991:
[----:B------:R-:W-:Y:S01]  /*9890*/  I2FP.F32.U32 R18, R18 ;  /* 0x0000001200127245 */ /* 0x000fe20000201000 */
[----:B------:R-:W-:-:S04]  /*98a0*/  IMAD.MOV.U32 R26, RZ, RZ, 0x2f800000 ;  /* 0x2f800000ff1a7424 */ /* 0x000fc800078e00ff */
[----:B------:R-:W-:Y:S01]  /*98b0*/  FFMA.FTZ R18, R18, R26, 1.1641532182693481445e-10 ;  /* 0x2f00000012127423 */ /* 0x000fe2000001001a */
[----:B------:R-:W-:-:S04]  /*98c0*/  PRMT R26, R88, 0x7632, R26 ;  /* 0x00007632581a7816 */ /* 0x000fc8000000001a */
[----:B------:R-:W-:Y:S01]  /*98d0*/  FSETP.GTU.FTZ.AND P2, PT, R18, UR8, PT ;  /* 0x0000000812007c0b */ /* 0x000fe2000bf5c000 */
[----:B------:R-:W-:Y:S01]  /*98e0*/  IMAD.U32 R26, R26, 0x10000, RZ ;  /* 0x000100001a1a7824 */ /* 0x000fe200078e00ff */
[----:B-----5:R-:W-:-:S04]  /*98f0*/  PRMT R18, R56, 0x7632, R18 ;  /* 0x0000763238127816 */ /* 0x020fc80000000012 */
[----:B------:R-:W-:-:S05]  /*9900*/  SHF.L.U32 R18, R18, 0x10, RZ ;  /* 0x0000001012127819 */ /* 0x000fca00000006ff */
[----:B------:R-:W-:-:S04]  /*9910*/  FMUL.FTZ R18, R18, UR11 ;  /* 0x0000000b12127c20 */ /* 0x000fc80008410000 */
[----:B------:R-:W-:-:S05]  /*9920*/  FMUL.FTZ R18, R18, UR10 ;  /* 0x0000000a12127c20 */ /* 0x000fca0008410000 */
[----:B------:R-:W-:-:S05]  /*9930*/  FSEL R18, R18, RZ, !P2 ;  /* 0x000000ff12127208 */ /* 0x000fca0005000000 */
[----:B------:R-:W-:Y:S01]  /*9940*/  FADD.FTZ R18, R26, R18 ;  /* 0x000000121a127221 */ /* 0x000fe20000010000 */
[----:B------:R-:W-:-:S07]  /*9950*/  SEL R26, RZ, 0x1, P2 ;  /* 0x00000001ff1a7807 */ /* 0x000fce0001000000 */
.L_x_19990:
[----:B------:R-:W-:Y:S05]  /*9960*/  BSYNC.RECONVERGENT B1 ;  /* 0x0000000000017941 */ /* 0x000fea0003800200 */
.L_x_19989:
        /* <DEDUP_REMOVED lines=22> */
.L_x_20000:
        /* <DEDUP_REMOVED lines=13> */
.L_x_20002:
[----:B------:R-:W-:Y:S05]  /*9ba0*/  BSYNC.RECONVERGENT B3 ;  /* 0x0000000000037941 */ /* 0x000fea0003800200 */
.L_x_20001:
        /* <DEDUP_REMOVED lines=59> */
[----:B------:R-:W-:Y:S02]  /*9f60*/  HFMA2 R100, -RZ, RZ, 0, 0 ;  /* 0x00000000ff647431 */ /* 0x000fe400000001ff */
[----:B------:R-:W-:-:S07]  /*9f70*/  IMAD.MOV.U32 R25, RZ, RZ, R120 ;  /* 0x000000ffff197224 */ /* 0x000fce00078e0078 */
.L_x_19999:
[----:B------:R-:W-:Y:S05]  /*9f80*/  BSYNC.RECONVERGENT B2 ;  /* 0x0000000000027941 */ /* 0x000fea0003800200 */
.L_x_19998:
        /* <DEDUP_REMOVED lines=11> */
.L_x_19997:
[----:B------:R-:W-:Y:S05]  /*a040*/  BSYNC.RECONVERGENT B1 ;  /* 0x0000000000017941 */ /* 0x000fea0003800200 */
.L_x_19996:
        /* <DEDUP_REMOVED lines=23> */
.L_x_20007:
        /* <DEDUP_REMOVED lines=13> */
.L_x_20009:
[----:B------:R-:W-:Y:S05]  /*a290*/  BSYNC.RECONVERGENT B3 ;  /* 0x0000000000037941 */ /* 0x000fea0003800200 */
.L_x_20008:
        /* <DEDUP_REMOVED lines=57> */
[----:B------:R-:W-:Y:S02]  /*a630*/  IMAD.MOV.U32 R30, RZ, RZ, R34 ;  /* 0x000000ffff1e7224 */ /* 0x000fe400078e0022 */
[----:B------:R-:W-:Y:S01]  /*a640*/  IMAD.MOV.U32 R34, RZ, RZ, RZ ;  /* 0x000000ffff227224 */ /* 0x000fe200078e00ff */
[----:B------:R-:W-:Y:S01]  /*a650*/  LOP3.LUT R36, R24, R120, R101, 0x96, !PT ;  /* 0x0000007818247212 */ /* 0x000fe200078e9665 */
[----:B------:R-:W-:-:S07]  /*a660*/  IMAD.MOV.U32 R24, RZ, RZ, R152 ;  /* 0x000000ffff187224 */ /* 0x000fce00078e0098 */
.L_x_20006:
[----:B------:R-:W-:Y:S05]  /*a670*/  BSYNC.RECONVERGENT B2 ;  /* 0x0000000000027941 */ /* 0x000fea0003800200 */
.L_x_20005:
        /* <DEDUP_REMOVED lines=13> */
.L_x_20004:
[----:B------:R-:W-:Y:S05]  /*a750*/  BSYNC.RECONVERGENT B1 ;  /* 0x0000000000017941 */ /* 0x000fea0003800200 */
.L_x_20003:
        /* <DEDUP_REMOVED lines=22> */
.L_x_20014:
        /* <DEDUP_REMOVED lines=13> */
.L_x_20016:
[----:B------:R-:W-:Y:S05]  /*a990*/  BSYNC.RECONVERGENT B3 ;  /* 0x0000000000037941 */ /* 0x000fea0003800200 */
.L_x_20015:
        /* <DEDUP_REMOVED lines=61> */
.L_x_20013:
[----:B------:R-:W-:Y:S05]  /*ad70*/  BSYNC.RECONVERGENT B2 ;  /* 0x0000000000027941 */ /* 0x000fea0003800200 */
.L_x_20012:
        /* <DEDUP_REMOVED lines=11> */
.L_x_20011:
[----:B------:R-:W-:Y:S05]  /*ae30*/  BSYNC.RECONVERGENT B1 ;  /* 0x0000000000017941 */ /* 0x000fea0003800200 */
.L_x_20010:
        /* <DEDUP_REMOVED lines=23> */
.L_x_20021:
        /* <DEDUP_REMOVED lines=13> */
.L_x_20023:
[----:B------:R-:W-:Y:S05]  /*b080*/  BSYNC.RECONVERGENT B3 ;  /* 0x0000000000037941 */ /* 0x000fea0003800200 */
.L_x_20022:
        /* <DEDUP_REMOVED lines=61> */
.L_x_20020:
[----:B------:R-:W-:Y:S05]  /*b460*/  BSYNC.RECONVERGENT B2 ;  /* 0x0000000000027941 */ /* 0x000fea0003800200 */
.L_x_20019:
        /* <DEDUP_REMOVED lines=13> */
.L_x_20018:
[----:B------:R-:W-:Y:S05]  /*b540*/  BSYNC.RECONVERGENT B1 ;  /* 0x0000000000017941 */ /* 0x000fea0003800200 */
.L_x_20017:
        /* <DEDUP_REMOVED lines=22> */
.L_x_20028:
        /* <DEDUP_REMOVED lines=13> */
.L_x_20030:
[----:B------:R-:W-:Y:S05]  /*b780*/  BSYNC.RECONVERGENT B3 ;  /* 0x0000000000037941 */ /* 0x000fea0003800200 */
.L_x_20029:
        /* <DEDUP_REMOVED lines=50> */
[----:B------:R-:W-:Y:S01]  /*bab0*/  LOP3.LUT R30, R30, R34, R153, 0x96, !PT ;  /* 0x000000221e1e7212 */ /* 0x000fe200078e9699 */
[----:B------:R-:W-:-:S04]  /*bac0*/  IMAD.MOV.U32 R153, RZ, RZ, RZ ;  /* 0x000000ffff997224 */ /* 0x000fc800078e00ff */
        /* <DEDUP_REMOVED lines=8> */
[----:B------:R-:W-:-:S07]  /*bb50*/  IMAD.MOV.U32 R21, RZ, RZ, R154 ;  /* 0x000000ffff157224 */ /* 0x000fce00078e009a */
.L_x_20027:
[----:B------:R-:W-:Y:S05]  /*bb60*/  BSYNC.RECONVERGENT B2 ;  /* 0x0000000000027941 */ /* 0x000fea0003800200 */
.L_x_20026:
        /* <DEDUP_REMOVED lines=11> */
.L_x_20025:
[----:B------:R-:W-:Y:S05]  /*bc20*/  BSYNC.RECONVERGENT B1 ;  /* 0x0000000000017941 */ /* 0x000fea0003800200 */
.L_x_20024:
        /* <DEDUP_REMOVED lines=23> */
.L_x_20035:
        /* <DEDUP_REMOVED lines=13> */
.L_x_20037:
[----:B------:R-:W-:Y:S05]  /*be70*/  BSYNC.RECONVERGENT B3 ;  /* 0x0000000000037941 */ /* 0x000fea0003800200 */
.L_x_20036:
        /* <DEDUP_REMOVED lines=56> */
[----:B------:R-:W-:Y:S02]  /*c200*/  IMAD.MOV.U32 R30, RZ, RZ, R34 ;  /* 0x000000ffff1e7224 */ /* 0x000fe400078e0022 */
[----:B------:R-:W-:Y:S01]  /*c210*/  HFMA2 R34, -RZ, RZ, 0, 0 ;  /* 0x00000000ff227431 */ /* 0x000fe200000001ff */
[----:B------:R-:W-:Y:S01]  /*c220*/  LOP3.LUT R36, R20, R154, R153, 0x96, !PT ;  /* 0x0000009a14247212 */ /* 0x000fe200078e9699 */
[----:B------:R-:W-:-:S07]  /*c230*/  IMAD.MOV.U32 R20, RZ, RZ, R209 ;  /* 0x000000ffff147224 */ /* 0x000fce00078e00d1 */
.L_x_20034:
[----:B------:R-:W-:Y:S05]  /*c240*/  BSYNC.RECONVERGENT B2 ;  /* 0x0000000000027941 */ /* 0x000fea0003800200 */
.L_x_20033:
        /* <DEDUP_REMOVED lines=13> */
.L_x_20032:
[----:B------:R-:W-:Y:S05]  /*c320*/  BSYNC.RECONVERGENT B1 ;  /* 0x0000000000017941 */ /* 0x000fea0003800200 */
.L_x_20031:
[----:B------:R-:W-:Y:S02]  /*c330*/  F2FP.BF16.F32.PACK_AB R91, RZ, R121 ;  /* 0x00000079ff5b723e */ /* 0x000fe400000010ff */
[----:B------:R-:W-:Y:S02]  /*c340*/  PRMT R90, R147, 0x5410, R90 ;  /* 0x00005410935a7816 */ /* 0x000fe4000000005a */
[----:B------:R-:W-:Y:S02]  /*c350*/  PRMT R89, R146, 0x5410, R89 ;  /* 0x0000541092597816 */ /* 0x000fe40000000059 */
[----:B------:R-:W-:Y:S02]  /*c360*/  PRMT R88, R138, 0x5410, R88 ;  /* 0x000054108a587816 */ /* 0x000fe40000000058 */
[----:B------:R-:W-:Y:S01]  /*c370*/  PRMT R91, R208, 0x5410, R91 ;  /* 0x00005410d05b7816 */ /* 0x000fe2000000005b */
[----:B------:R-:W-:Y:S06]  /*c380*/  BRA `(.L_x_20038) ;  /* 0x0000003400347947 */ /* 0x000fec0003800000 */
.L_x_19981:
        /* <DEDUP_REMOVED lines=21> */
.L_x_20043:
        /* <DEDUP_REMOVED lines=13> */
.L_x_20045:
[----:B------:R-:W-:Y:S05]  /*c5b0*/  BSYNC.RECONVERGENT B3 ;  /* 0x0000000000037941 */ /* 0x000fea0003800200 */
.L_x_20044:
        /* <DEDUP_REMOVED lines=61> */
.L_x_20042:
[----:B------:R-:W-:Y:S05]  /*c990*/  BSYNC.RECONVERGENT B2 ;  /* 0x0000000000027941 */ /* 0x000fea0003800200 */
.L_x_20041:
        /* <DEDUP_REMOVED lines=10> */
.L_x_20040:
[----:B------:R-:W-:Y:S05]  /*ca40*/  BSYNC.RECONVERGENT B1 ;  /* 0x0000000000017941 */ /* 0x000fea0003800200 */
.L_x_20039:
        /* <DEDUP_REMOVED lines=18> */
.L_x_20050:
        /* <DEDUP_REMOVED lines=13> */
.L_x_20052:
[----:B------:R-:W-:Y:S05]  /*cc40*/  BSYNC.RECONVERGENT B3 ;  /* 0x0000000000037941 */ /* 0x000fea0003800200 */
.L_x_20051:
        /* <DEDUP_REMOVED lines=56> */
[----:B------:R-:W-:Y:S02]  /*cfd0*/  VIADD R18, R55, 0x96a522ad ;  /* 0x96a522ad37127836 */ /* 0x000fe40000000000 */
[----:B------:R-:W-:-:S03]  /*cfe0*/  IMAD.MOV.U32 R34, RZ, RZ, RZ ;  /* 0x000000ffff227224 */ /* 0x000fc600078e00ff */
[----:B------:R-:W-:Y:S02]  /*cff0*/  LOP3.LUT R36, R18, R90, R43, 0x96, !PT ;  /* 0x0000005a12247212 */ /* 0x000fe400078e962b */
[----:B------:R-:W-:Y:S01]  /*d000*/  MOV R18, R152 ;  /* 0x0000009800127202 */ /* 0x000fe20000000f00 */
[----:B------:R-:W-:-:S07]  /*d010*/  IMAD.MOV.U32 R152, RZ, RZ, R42 ;  /* 0x000000ffff987224 */ /* 0x000fce00078e002a */
.L_x_20049:
[----:B------:R-:W-:Y:S05]  /*d020*/  BSYNC.RECONVERGENT B2 ;  /* 0x0000000000027941 */ /* 0x000fea0003800200 */
.L_x_20048:
        /* <DEDUP_REMOVED lines=10> */
.L_x_20047:
[----:B------:R-:W-:Y:S05]  /*d0d0*/  BSYNC.RECONVERGENT B1 ;  /* 0x0000000000017941 */ /* 0x000fea0003800200 */
.L_x_20046:
        /* <DEDUP_REMOVED lines=18> */
.L_x_20057:
        /* <DEDUP_REMOVED lines=13> */
.L_x_20059:
[----:B------:R-:W-:Y:S05]  /*d2d0*/  BSYNC.RECONVERGENT B3 ;  /* 0x0000000000037941 */ /* 0x000fea0003800200 */
.L_x_20058:
[----:B------:R-:W-:Y:S01]  /*d2e0*/  LOP3.LUT R25, R31, R101, R55, 0x96, !PT ;  /* 0x000000651f197212 */ /* 0x000fe200078e9637 */
[----:B------:R-:W-:-:S04]  /*d2f0*/  IMAD.WIDE.U32 R42, R32, -0x326172a9, RZ ;  /* 0xcd9e8d57202a7825 */ /* 0x000fc800078e00ff */
[----:B------:R-:W-:Y:S02]  /*d300*/  VIADD R30, R54, 0x9e3779b9 ;  /* 0x9e3779b9361e7836 */ /* 0x000fe40000000000 */
[----:B------:R-:W-:Y:S01]  /*d310*/  IMAD.WIDE.U32 R34, R25, -0x326172a9, RZ ;  /* 0xcd9e8d5719227825 */ /* 0x000fe200078e00ff */
[----:B------:R-:W-:-:S03]  /*d320*/  LOP3.LUT R25, R33, R43, R54, 0x96, !PT ;  /* 0x0000002b21197212 */ /* 0x000fc600078e9636 */
        /* <DEDUP_REMOVED lines=52> */
[----:B------:R-:W-:-:S03]  /*d670*/  IMAD.MOV.U32 R30, RZ, RZ, R34 ;  /* 0x000000ffff1e7224 */ /* 0x000fc600078e0022 */
[----:B------:R-:W-:Y:S02]  /*d680*/  LOP3.LUT R36, R25, R100, R43, 0x96, !PT ;  /* 0x0000006419247212 */ /* 0x000fe400078e962b */
[----:B------:R-:W-:Y:S01]  /*d690*/  MOV R25, R152 ;  /* 0x0000009800197202 */ /* 0x000fe20000000f00 */
[----:B------:R-:W-:-:S07]  /*d6a0*/  IMAD.MOV.U32 R152, RZ, RZ, R42 ;  /* 0x000000ffff987224 */ /* 0x000fce00078e002a */
.L_x_20056:
[----:B------:R-:W-:Y:S05]  /*d6b0*/  BSYNC.RECONVERGENT B2 ;  /* 0x0000000000027941 */ /* 0x000fea0003800200 */
.L_x_20055:
        /* <DEDUP_REMOVED lines=9> */
.L_x_20054:
[----:B------:R-:W-:Y:S05]  /*d750*/  BSYNC.RECONVERGENT B1 ;  /* 0x0000000000017941 */ /* 0x000fea0003800200 */
.L_x_20053:
        /* <DEDUP_REMOVED lines=18> */
.L_x_20064:
        /* <DEDUP_REMOVED lines=13> */
.L_x_20066:
[----:B------:R-:W-:Y:S05]  /*d950*/  BSYNC.RECONVERGENT B3 ;  /* 0x0000000000037941 */ /* 0x000fea0003800200 */
.L_x_20065:
        /* <DEDUP_REMOVED lines=59> */
[----:B------:R-:W-:Y:S01]  /*dd10*/  MOV R24, R152 ;  /* 0x0000009800187202 */ /* 0x000fe20000000f00 */
[----:B------:R-:W-:-:S07]  /*dd20*/  IMAD.MOV.U32 R152, RZ, RZ, R100 ;  /* 0x000000ffff987224 */ /* 0x000fce00078e0064 */
.L_x_20063:
[----:B------:R-:W-:Y:S05]  /*dd30*/  BSYNC.RECONVERGENT B2 ;  /* 0x0000000000027941 */ /* 0x000fea0003800200 */
.L_x_20062:
        /* <DEDUP_REMOVED lines=10> */
.L_x_20061:
[----:B------:R-:W-:Y:S05]  /*dde0*/  BSYNC.RECONVERGENT B1 ;  /* 0x0000000000017941 */ /* 0x000fea0003800200 */
.L_x_20060:
        /* <DEDUP_REMOVED lines=18> */
.L_x_20071:
        /* <DEDUP_REMOVED lines=13> */
.L_x_20073:
[----:B------:R-:W-:Y:S05]  /*dfe0*/  BSYNC.RECONVERGENT B3 ;  /* 0x0000000000037941 */ /* 0x000fea0003800200 */
.L_x_20072:
        /* <DEDUP_REMOVED lines=57> */
[----:B------:R-:W-:Y:S01]  /*e380*/  LOP3.LUT R36, R23, R120, R101, 0x96, !PT ;  /* 0x0000007817247212 */ /* 0x000fe200078e9665 */
[----:B------:R-:W-:Y:S01]  /*e390*/  IMAD.MOV.U32 R120, RZ, RZ, RZ ;  /* 0x000000ffff787224 */ /* 0x000fe200078e00ff */
[----:B------:R-:W-:Y:S01]  /*e3a0*/  MOV R23, R152 ;  /* 0x0000009800177202 */ /* 0x000fe20000000f00 */
[----:B------:R-:W-:-:S07]  /*e3b0*/  IMAD.MOV.U32 R152, RZ, RZ, R100 ;  /* 0x000000ffff987224 */ /* 0x000fce00078e0064 */
.L_x_20070:
[----:B------:R-:W-:Y:S05]  /*e3c0*/  BSYNC.RECONVERGENT B2 ;  /* 0x0000000000027941 */ /* 0x000fea0003800200 */
.L_x_20069:
        /* <DEDUP_REMOVED lines=9> */
.L_x_20068:
[----:B------:R-:W-:Y:S05]  /*e460*/  BSYNC.RECONVERGENT B1 ;  /* 0x0000000000017941 */ /* 0x000fea0003800200 */
.L_x_20067:
        /* <DEDUP_REMOVED lines=18> */
.L_x_20078:
        /* <DEDUP_REMOVED lines=13> */
.L_x_20080:
[----:B------:R-:W-:Y:S05]  /*e660*/  BSYNC.RECONVERGENT B3 ;  /* 0x0000000000037941 */ /* 0x000fea0003800200 */
.L_x_20079:
        /* <DEDUP_REMOVED lines=61> */
.L_x_20077:
[----:B------:R-:W-:Y:S05]  /*ea40*/  BSYNC.RECONVERGENT B2 ;  /* 0x0000000000027941 */ /* 0x000fea0003800200 */
.L_x_20076:
        /* <DEDUP_REMOVED lines=10> */
.L_x_20075:
[----:B------:R-:W-:Y:S05]  /*eaf0*/  BSYNC.RECONVERGENT B1 ;  /* 0x0000000000017941 */ /* 0x000fea0003800200 */
.L_x_20074:
        /* <DEDUP_REMOVED lines=18> */
.L_x_20085:
        /* <DEDUP_REMOVED lines=13> */
.L_x_20087:
[----:B------:R-:W-:Y:S05]  /*ecf0*/  BSYNC.RECONVERGENT B3 ;  /* 0x0000000000037941 */ /* 0x000fea0003800200 */
.L_x_20086:
        /* <DEDUP_REMOVED lines=61> */
.L_x_20084:
[----:B------:R-:W-:Y:S05]  /*f0d0*/  BSYNC.RECONVERGENT B2 ;  /* 0x0000000000027941 */ /* 0x000fea0003800200 */
.L_x_20083:
        /* <DEDUP_REMOVED lines=9> */
.L_x_20082:
[----:B------:R-:W-:Y:S05]  /*f170*/  BSYNC.RECONVERGENT B1 ;  /* 0x0000000000017941 */ /* 0x000fea0003800200 */
.L_x_20081:
        /* <DEDUP_REMOVED lines=18> */
.L_x_20092:
        /* <DEDUP_REMOVED lines=13> */
.L_x_20094:
[----:B------:R-:W-:Y:S05]  /*f370*/  BSYNC.RECONVERGENT B3 ;  /* 0x0000000000037941 */ /* 0x000fea0003800200 */
.L_x_20093:
        /* <DEDUP_REMOVED lines=61> */
.L_x_20091:
[----:B------:R-:W-:Y:S05]  /*f750*/  BSYNC.RECONVERGENT B2 ;  /* 0x0000000000027941 */ /* 0x000fea0003800200 */
.L_x_20090:
        /* <DEDUP_REMOVED lines=10> */
.L_x_20089:
[----:B------:R-:W-:Y:S05]  /*f800*/  BSYNC.RECONVERGENT B1 ;  /* 0x0000000000017941 */ /* 0x000fea0003800200 */
.L_x_20088:
[----:B------:R-:W-:Y:S02]  /*f810*/  F2FP.BF16.F32.PACK_AB R146, RZ, R121 ;  /* 0x00000079ff92723e */ /* 0x000fe400000010ff */
[----:B------:R-:W-:Y:S02]  /*f820*/  PRMT R88, R88, 0x5410, R91 ;  /* 0x0000541058587816 */ /* 0x000fe4000000005b */
[----:B------:R-:W-:Y:S02]  /*f830*/  PRMT R90, R90, 0x5410, R153 ;  /* 0x000054105a5a7816 */ /* 0x000fe40000000099 */
[----:B------:R-:W-:Y:S02]  /*f840*/  PRMT R89, R89, 0x5410, R138 ;  /* 0x0000541059597816 */ /* 0x000fe4000000008a */
[----:B------:R-:W-:-:S07]  /*f850*/  PRMT R91, R208, 0x5410, R146 ;  /* 0x00005410d05b7816 */ /* 0x000fce0000000092 */
.L_x_20038:
        /* <DEDUP_REMOVED lines=26> */
.L_x_20096:
[----:B------:R-:W-:Y:S05]  /*fa00*/  BSYNC.RECONVERGENT B1 ;  /* 0x0000000000017941 */ /* 0x000fea0003800200 */
.L_x_20095:
[----:B------:R-:W-:Y:S02]  /*fa10*/  VIADD R144, R144, 0x20 ;  /* 0x0000002090907836 */ /* 0x000fe40000000000 */
[----:B------:R-:W-:-:S07]  /*fa20*/  VIADD R139, R139, 0x20 ;  /* 0x000000208b8b7836 */ /* 0x000fce0000000000 */
.L_x_19978:
[----:B------:R-:W-:Y:S05]  /*fa30*/  BSYNC.RECONVERGENT B0 ;  /* 0x0000000000007941 */ /* 0x000fea0003800200 */
.L_x_19977:
        /* <DEDUP_REMOVED lines=10> */
.L_x_20100:
[----:B------:R-:W-:Y:S05]  /*fae0*/  BSYNC.RECONVERGENT B1 ;  /* 0x0000000000017941 */ /* 0x000fea0003800200 */
.L_x_20099:
        /* <DEDUP_REMOVED lines=28> */
.L_x_20106:
        /* <DEDUP_REMOVED lines=13> */
.L_x_20108:
[----:B------:R-:W-:Y:S05]  /*fd80*/  BSYNC.RECONVERGENT B3 ;  /* 0x0000000000037941 */ /* 0x000fea0003800200 */
.L_x_20107:
        /* <DEDUP_REMOVED lines=53> */
[----:B------:R-:W-:-:S03]  /*100e0*/  IMAD.MOV.U32 R30, RZ, RZ, R34 ;  /* 0x000000ffff1e7224 */ /* 0x000fc600078e0022 */
[----:B------:R-:W-:Y:S01]  /*100f0*/  LOP3.LUT R35, R16, R44, R35, 0x96, !PT ;  /* 0x0000002c10237212 */ /* 0x000fe200078e9623 */
[----:B------:R-:W-:Y:S01]  /*10100*/  IMAD.WIDE.U32 R44, R15, -0x2daee0ad, RZ ;  /* 0xd2511f530f2c7825 */ /* 0x000fe200078e00ff */
[----:B------:R-:W-:-:S03]  /*10110*/  IADD3 R15, PT, PT, R55, -0x695add53, RZ ;  /* 0x96a522ad370f7810 */ /* 0x000fc60007ffe0ff */
[----:B------:R-:W-:Y:S01]  /*10120*/  IMAD.MOV.U32 R123, RZ, RZ, R44 ;  /* 0x000000ffff7b7224 */ /* 0x000fe200078e002c */
[----:B------:R-:W-:Y:S01]  /*10130*/  LOP3.LUT R36, R15, R102, R45, 0x96, !PT ;  /* 0x000000660f247212 */ /* 0x000fe200078e962d */
[----:B------:R-:W-:Y:S01]  /*10140*/  IMAD.MOV.U32 R44, RZ, RZ, RZ ;  /* 0x000000ffff2c7224 */ /* 0x000fe200078e00ff */
[----:B------:R-:W-:-:S07]  /*10150*/  MOV R15, R138 ;  /* 0x0000008a000f7202 */ /* 0x000fce0000000f00 */
.L_x_20105:
[----:B------:R-:W-:Y:S05]  /*10160*/  BSYNC.RECONVERGENT B2 ;  /* 0x0000000000027941 */ /* 0x000fea0003800200 */
.L_x_20104:
        /* <DEDUP_REMOVED lines=10> */
[----:B------:R-:W-:-:S04]  /*10210*/  SEL R15, RZ, 0x1, P2 ;  /* 0x00000001ff0f7807 */ /* 0x000fc80001000000 */
[----:B------:R-:W-:-:S07]  /*10220*/  PRMT R28, R15, 0x7610, R28 ;  /* 0x000076100f1c7816 */ /* 0x000fce000000001c */
.L_x_20103:
[----:B------:R-:W-:Y:S05]  /*10230*/  BSYNC.RECONVERGENT B1 ;  /* 0x0000000000017941 */ /* 0x000fea0003800200 */
.L_x_20102:
        /* <DEDUP_REMOVED lines=23> */
.L_x_20113:
        /* <DEDUP_REMOVED lines=13> */
.L_x_20115:
[----:B------:R-:W-:Y:S05]  /*10480*/  BSYNC.RECONVERGENT B3 ;  /* 0x0000000000037941 */ /* 0x000fea0003800200 */
.L_x_20114:
        /* <DEDUP_REMOVED lines=53> */
[----:B------:R-:W-:Y:S01]  /*107e0*/  MOV R30, R34 ;  /* 0x00000022001e7202 */ /* 0x000fe20000000f00 */
[----:B------:R-:W-:-:S03]  /*107f0*/  HFMA2 R34, -RZ, RZ, 0, 0 ;  /* 0x00000000ff227431 */ /* 0x000fc600000001ff */
[----:B------:R-:W-:Y:S01]  /*10800*/  LOP3.LUT R35, R26, R44, R35, 0x96, !PT ;  /* 0x0000002c1a237212 */ /* 0x000fe200078e9623 */
[----:B------:R-:W-:-:S04]  /*10810*/  IMAD.WIDE.U32 R44, R15, -0x2daee0ad, RZ ;  /* 0xd2511f530f2c7825 */ /* 0x000fc800078e00ff */
[----:B------:R-:W-:Y:S02]  /*10820*/  VIADD R15, R55, 0x96a522ad ;  /* 0x96a522ad370f7836 */ /* 0x000fe40000000000 */
[----:B------:R-:W-:-:S03]  /*10830*/  IMAD.MOV.U32 R122, RZ, RZ, R44 ;  /* 0x000000ffff7a7224 */ /* 0x000fc600078e002c */
[----:B------:R-:W-:Y:S01]  /*10840*/  LOP3.LUT R36, R15, R102, R45, 0x96, !PT ;  /* 0x000000660f247212 */ /* 0x000fe200078e962d */
[----:B------:R-:W-:-:S07]  /*10850*/  IMAD.MOV.U32 R15, RZ, RZ, R123 ;  /* 0x000000ffff0f7224 */ /* 0x000fce00078e007b */
.L_x_20112:
[----:B------:R-:W-:Y:S05]  /*10860*/  BSYNC.RECONVERGENT B2 ;  /* 0x0000000000027941 */ /* 0x000fea0003800200 */
.L_x_20111:
        /* <DEDUP_REMOVED lines=13> */
.L_x_20110:
[----:B------:R-:W-:Y:S05]  /*10940*/  BSYNC.RECONVERGENT B1 ;  /* 0x0000000000017941 */ /* 0x000fea0003800200 */
.L_x_20109:
        /* <DEDUP_REMOVED lines=22> */
.L_x_20120:
        /* <DEDUP_REMOVED lines=13> */
.L_x_20122:
[----:B------:R-:W-:Y:S05]  /*10b80*/  BSYNC.RECONVERGENT B3 ;  /* 0x0000000000037941 */ /* 0x000fea0003800200 */
.L_x_20121:
        /* <DEDUP_REMOVED lines=61> */
.L_x_20119:
[----:B------:R-:W-:Y:S05]  /*10f60*/  BSYNC.RECONVERGENT B2 ;  /* 0x0000000000027941 */ /* 0x000fea0003800200 */
.L_x_20118:
        /* <DEDUP_REMOVED lines=11> */
.L_x_20117:
[----:B------:R-:W-:Y:S05]  /*11020*/  BSYNC.RECONVERGENT B1 ;  /* 0x0000000000017941 */ /* 0x000fea0003800200 */
.L_x_20116:
        /* <DEDUP_REMOVED lines=23> */
.L_x_20127:
        /* <DEDUP_REMOVED lines=13> */
.L_x_20129:
[----:B------:R-:W-:Y:S05]  /*11270*/  BSYNC.RECONVERGENT B3 ;  /* 0x0000000000037941 */ /* 0x000fea0003800200 */
.L_x_20128:
        /* <DEDUP_REMOVED lines=61> */
.L_x_20126:
[----:B------:R-:W-:Y:S05]  /*11650*/  BSYNC.RECONVERGENT B2 ;  /* 0x0000000000027941 */ /* 0x000fea0003800200 */
.L_x_20125:
        /* <DEDUP_REMOVED lines=13> */
.L_x_20124:
[----:B------:R-:W-:Y:S05]  /*11730*/  BSYNC.RECONVERGENT B1 ;  /* 0x0000000000017941 */ /* 0x000fea0003800200 */
.L_x_20123:
        /* <DEDUP_REMOVED lines=22> */
.L_x_20134:
        /* <DEDUP_REMOVED lines=13> */
.L_x_20136:
[----:B------:R-:W-:Y:S05]  /*11970*/  BSYNC.RECONVERGENT B3 ;  /* 0x0000000000037941 */ /* 0x000fea0003800200 */
.L_x_20135:
        /* <DEDUP_REMOVED lines=61> */
.L_x_20133:
[----:B------:R-:W-:Y:S05]  /*11d50*/  BSYNC.RECONVERGENT B2 ;  /* 0x0000000000027941 */ /* 0x000fea0003800200 */
.L_x_20132:
        /* <DEDUP_REMOVED lines=11> */
.L_x_20131:
[----:B------:R-:W-:Y:S05]  /*11e10*/  BSYNC.RECONVERGENT B1 ;  /* 0x0000000000017941 */ /* 0x000fea0003800200 */
.L_x_20130:
        /* <DEDUP_REMOVED lines=23> */
.L_x_20141:
        /* <DEDUP_REMOVED lines=13> */
.L_x_20143:
[----:B------:R-:W-:Y:S05]  /*12060*/  BSYNC.RECONVERGENT B3 ;  /* 0x0000000000037941 */ /* 0x000fea0003800200 */
.L_x_20142:
        /* <DEDUP_REMOVED lines=61> */
.L_x_20140:
[----:B------:R-:W-:Y:S05]  /*12440*/  BSYNC.RECONVERGENT B2 ;  /* 0x0000000000027941 */ /* 0x000fea0003800200 */
.L_x_20139:
        /* <DEDUP_REMOVED lines=13> */
.L_x_20138:
[----:B------:R-:W-:Y:S05]  /*12520*/  BSYNC.RECONVERGENT B1 ;  /* 0x0000000000017941 */ /* 0x000fea0003800200 */
.L_x_20137:
        /* <DEDUP_REMOVED lines=22> */
.L_x_20148:
        /* <DEDUP_REMOVED lines=13> */
.L_x_20150:
[----:B------:R-:W-:Y:S05]  /*12760*/  BSYNC.RECONVERGENT B3 ;  /* 0x0000000000037941 */ /* 0x000fea0003800200 */
.L_x_20149:
        /* <DEDUP_REMOVED lines=50> */
[----:B------:R-:W-:Y:S01]  /*12a90*/  LOP3.LUT R30, R30, R34, R153, 0x96, !PT ;  /* 0x000000221e1e7212 */ /* 0x000fe200078e9699 */
[----:B------:R-:W-:-:S04]  /*12aa0*/  IMAD.MOV.U32 R153, RZ, RZ, RZ ;  /* 0x000000ffff997224 */ /* 0x000fc800078e00ff */
        /* <DEDUP_REMOVED lines=8> */
[----:B------:R-:W-:-:S07]  /*12b30*/  MOV R21, R154 ;  /* 0x0000009a00157202 */ /* 0x000fce0000000f00 */
.L_x_20147:
[----:B------:R-:W-:Y:S05]  /*12b40*/  BSYNC.RECONVERGENT B2 ;  /* 0x0000000000027941 */ /* 0x000fea0003800200 */
.L_x_20146:
        /* <DEDUP_REMOVED lines=11> */
.L_x_20145:
[----:B------:R-:W-:Y:S05]  /*12c00*/  BSYNC.RECONVERGENT B1 ;  /* 0x0000000000017941 */ /* 0x000fea0003800200 */
.L_x_20144:
        /* <DEDUP_REMOVED lines=23> */
.L_x_20155:
        /* <DEDUP_REMOVED lines=13> */
.L_x_20157:
[----:B------:R-:W-:Y:S05]  /*12e50*/  BSYNC.RECONVERGENT B3 ;  /* 0x0000000000037941 */ /* 0x000fea0003800200 */
.L_x_20156:
        /* <DEDUP_REMOVED lines=57> */
[----:B------:R-:W-:-:S03]  /*131f0*/  IMAD.MOV.U32 R34, RZ, RZ, RZ ;  /* 0x000000ffff227224 */ /* 0x000fc600078e00ff */
[----:B------:R-:W-:Y:S01]  /*13200*/  LOP3.LUT R36, R20, R154, R153, 0x96, !PT ;  /* 0x0000009a14247212 */ /* 0x000fe200078e9699 */
[----:B------:R-:W-:-:S07]  /*13210*/  IMAD.MOV.U32 R20, RZ, RZ, R209 ;  /* 0x000000ffff147224 */ /* 0x000fce00078e00d1 */
.L_x_20154:
[----:B------:R-:W-:Y:S05]  /*13220*/  BSYNC.RECONVERGENT B2 ;  /* 0x0000000000027941 */ /* 0x000fea0003800200 */
.L_x_20153:
        /* <DEDUP_REMOVED lines=13> */
.L_x_20152:
[----:B------:R-:W-:Y:S05]  /*13300*/  BSYNC.RECONVERGENT B1 ;  /* 0x0000000000017941 */ /* 0x000fea0003800200 */
.L_x_20151:
[----:B------:R-:W-:Y:S02]  /*13310*/  F2FP.BF16.F32.PACK_AB R91, RZ, R123 ;  /* 0x0000007bff5b723e */ /* 0x000fe400000010ff */
[----:B------:R-:W-:Y:S02]  /*13320*/  PRMT R90, R147, 0x5410, R90 ;  /* 0x00005410935a7816 */ /* 0x000fe4000000005a */
[----:B------:R-:W-:Y:S02]  /*13330*/  PRMT R89, R146, 0x5410, R89 ;  /* 0x0000541092597816 */ /* 0x000fe40000000059 */
[----:B------:R-:W-:Y:S02]  /*13340*/  PRMT R88, R138, 0x5410, R88 ;  /* 0x000054108a587816 */ /* 0x000fe40000000058 */
[----:B------:R-:W-:Y:S01]  /*13350*/  PRMT R91, R208, 0x5410, R91 ;  /* 0x00005410d05b7816 */ /* 0x000fe2000000005b */
[----:B------:R-:W-:Y:S06]  /*13360*/  BRA `(.L_x_20158) ;  /* 0x0000003400347947 */ /* 0x000fec0003800000 */
.L_x_20101:
        /* <DEDUP_REMOVED lines=21> */
.L_x_20163:
        /* <DEDUP_REMOVED lines=13> */
.L_x_20165:
[----:B------:R-:W-:Y:S05]  /*13590*/  BSYNC.RECONVERGENT B3 ;  /* 0x0000000000037941 */ /* 0x000fea0003800200 */
.L_x_20164:
        /* <DEDUP_REMOVED lines=61> */
.L_x_20162:
[----:B------:R-:W-:Y:S05]  /*13970*/  BSYNC.RECONVERGENT B2 ;  /* 0x0000000000027941 */ /* 0x000fea0003800200 */
.L_x_20161:
        /* <DEDUP_REMOVED lines=8> */
[----:B------:R-:W-:Y:S02]  /*13a00*/  FSEL R16, R16, RZ, !P1 ;  /* 0x000000ff10107208 */ /* 0x000fe40004800000 */
[----:B------:R-:W-:-:S07]  /*13a10*/  PRMT R28, R15, 0x7610, R28 ;  /* 0x000076100f1c7816 */ /* 0x000fce000000001c */
.L_x_20160:
[----:B------:R-:W-:Y:S05]  /*13a20*/  BSYNC.RECONVERGENT B1 ;  /* 0x0000000000017941 */ /* 0x000fea0003800200 */
.L_x_20159:
        /* <DEDUP_REMOVED lines=18> */
.L_x_20170:
        /* <DEDUP_REMOVED lines=13> */
.L_x_20172:
[----:B------:R-:W-:Y:S05]  /*13c20*/  BSYNC.RECONVERGENT B3 ;  /* 0x0000000000037941 */ /* 0x000fea0003800200 */
.L_x_20171:
        /* <DEDUP_REMOVED lines=57> */
[----:B------:R-:W-:-:S04]  /*13fc0*/  IADD3 R15, PT, PT, R55, -0x695add53, RZ ;  /* 0x96a522ad370f7810 */ /* 0x000fc80007ffe0ff */
[----:B------:R-:W-:Y:S01]  /*13fd0*/  LOP3.LUT R36, R15, R90, R45, 0x96, !PT ;  /* 0x0000005a0f247212 */ /* 0x000fe200078e962d */
[----:B------:R-:W-:Y:S01]  /*13fe0*/  IMAD.MOV.U32 R15, RZ, RZ, R152 ;  /* 0x000000ffff0f7224 */ /* 0x000fe200078e0098 */
[----:B------:R-:W-:-:S07]  /*13ff0*/  MOV R152, R44 ;  /* 0x0000002c00987202 */ /* 0x000fce0000000f00 */
.L_x_20169:
[----:B------:R-:W-:Y:S05]  /*14000*/  BSYNC.RECONVERGENT B2 ;  /* 0x0000000000027941 */ /* 0x000fea0003800200 */
.L_x_20168:
        /* <DEDUP_REMOVED lines=10> */
.L_x_20167:
[----:B------:R-:W-:Y:S05]  /*140b0*/  BSYNC.RECONVERGENT B1 ;  /* 0x0000000000017941 */ /* 0x000fea0003800200 */
.L_x_20166:
        /* <DEDUP_REMOVED lines=18> */
.L_x_20177:
        /* <DEDUP_REMOVED lines=13> */
.L_x_20179:
[----:B------:R-:W-:Y:S05]  /*142b0*/  BSYNC.RECONVERGENT B3 ;  /* 0x0000000000037941 */ /* 0x000fea0003800200 */
.L_x_20178:
[----:B------:R-:W-:Y:S01]  /*142c0*/  LOP3.LUT R25, R31, R103, R55, 0x96, !PT ;  /* 0x000000671f197212 */ /* 0x000fe200078e9637 */
[----:B------:R-:W-:-:S04]  /*142d0*/  IMAD.WIDE.U32 R44, R32, -0x326172a9, RZ ;  /* 0xcd9e8d57202c7825 */ /* 0x000fc800078e00ff */
[----:B------:R-:W-:Y:S02]  /*142e0*/  VIADD R30, R54, 0x9e3779b9 ;  /* 0x9e3779b9361e7836 */ /* 0x000fe40000000000 */
[----:B------:R-:W-:Y:S01]  /*142f0*/  IMAD.WIDE.U32 R34, R25, -0x326172a9, RZ ;  /* 0xcd9e8d5719227825 */ /* 0x000fe200078e00ff */
[----:B------:R-:W-:-:S03]  /*14300*/  LOP3.LUT R25, R33, R45, R54, 0x96, !PT ;  /* 0x0000002d21197212 */ /* 0x000fc600078e9636 */
        /* <DEDUP_REMOVED lines=56> */
.L_x_20176:
[----:B------:R-:W-:Y:S05]  /*14690*/  BSYNC.RECONVERGENT B2 ;  /* 0x0000000000027941 */ /* 0x000fea0003800200 */
.L_x_20175:
        /* <DEDUP_REMOVED lines=9> */
.L_x_20174:
[----:B------:R-:W-:Y:S05]  /*14730*/  BSYNC.RECONVERGENT B1 ;  /* 0x0000000000017941 */ /* 0x000fea0003800200 */
.L_x_20173:
        /* <DEDUP_REMOVED lines=18> */
.L_x_20184:
        /* <DEDUP_REMOVED lines=13> */
.L_x_20186:
[----:B------:R-:W-:Y:S05]  /*14930*/  BSYNC.RECONVERGENT B3 ;  /* 0x0000000000037941 */ /* 0x000fea0003800200 */
.L_x_20185:
        /* <DEDUP_REMOVED lines=61> */
.L_x_20183:
[----:B------:R-:W-:Y:S05]  /*14d10*/  BSYNC.RECONVERGENT B2 ;  /* 0x0000000000027941 */ /* 0x000fea0003800200 */
.L_x_20182:
        /* <DEDUP_REMOVED lines=10> */
.L_x_20181:
[----:B------:R-:W-:Y:S05]  /*14dc0*/  BSYNC.RECONVERGENT B1 ;  /* 0x0000000000017941 */ /* 0x000fea0003800200 */
.L_x_20180:
        /* <DEDUP_REMOVED lines=18> */
.L_x_20191:
        /* <DEDUP_REMOVED lines=13> */
.L_x_20193:
[----:B------:R-:W-:Y:S05]  /*14fc0*/  BSYNC.RECONVERGENT B3 ;  /* 0x0000000000037941 */ /* 0x000fea0003800200 */
.L_x_20192:
        /* <DEDUP_REMOVED lines=61> */
.L_x_20190:
[----:B------:R-:W-:Y:S05]  /*153a0*/  BSYNC.RECONVERGENT B2 ;  /* 0x0000000000027941 */ /* 0x000fea0003800200 */
.L_x_20189:
        /* <DEDUP_REMOVED lines=9> */
.L_x_20188:
[----:B------:R-:W-:Y:S05]  /*15440*/  BSYNC.RECONVERGENT B1 ;  /* 0x0000000000017941 */ /* 0x000fea0003800200 */
.L_x_20187:
        /* <DEDUP_REMOVED lines=18> */
.L_x_20198:
        /* <DEDUP_REMOVED lines=13> */
.L_x_20200:
[----:B------:R-:W-:Y:S05]  /*15640*/  BSYNC.RECONVERGENT B3 ;  /* 0x0000000000037941 */ /* 0x000fea0003800200 */
.L_x_20199:
        /* <DEDUP_REMOVED lines=61> */
.L_x_20197:
[----:B------:R-:W-:Y:S05]  /*15a20*/  BSYNC.RECONVERGENT B2 ;  /* 0x0000000000027941 */ /* 0x000fea0003800200 */
.L_x_20196:
        /* <DEDUP_REMOVED lines=10> */
.L_x_20195:
[----:B------:R-:W-:Y:S05]  /*15ad0*/  BSYNC.RECONVERGENT B1 ;  /* 0x0000000000017941 */ /* 0x000fea0003800200 */
.L_x_20194:
        /* <DEDUP_REMOVED lines=18> */
.L_x_20205:
        /* <DEDUP_REMOVED lines=13> */
.L_x_20207:
[----:B------:R-:W-:Y:S05]  /*15cd0*/  BSYNC.RECONVERGENT B3 ;  /* 0x0000000000037941 */ /* 0x000fea0003800200 */
.L_x_20206:
        /* <DEDUP_REMOVED lines=61> */
.L_x_20204:
[----:B------:R-:W-:Y:S05]  /*160b0*/  BSYNC.RECONVERGENT B2 ;  /* 0x0000000000027941 */ /* 0x000fea0003800200 */
.L_x_20203:
        /* <DEDUP_REMOVED lines=9> */
.L_x_20202:
[----:B------:R-:W-:Y:S05]  /*16150*/  BSYNC.RECONVERGENT B1 ;  /* 0x0000000000017941 */ /* 0x000fea0003800200 */
.L_x_20201:
        /* <DEDUP_REMOVED lines=18> */
.L_x_20212:
        /* <DEDUP_REMOVED lines=13> */
.L_x_20214:
[----:B------:R-:W-:Y:S05]  /*16350*/  BSYNC.RECONVERGENT B3 ;  /* 0x0000000000037941 */ /* 0x000fea0003800200 */
.L_x_20213:
        /* <DEDUP_REMOVED lines=61> */
.L_x_20211:
[----:B------:R-:W-:Y:S05]  /*16730*/  BSYNC.RECONVERGENT B2 ;  /* 0x0000000000027941 */ /* 0x000fea0003800200 */
.L_x_20210:
        /* <DEDUP_REMOVED lines=10> */
.L_x_20209:
[----:B------:R-:W-:Y:S05]  /*167e0*/  BSYNC.RECONVERGENT B1 ;  /* 0x0000000000017941 */ /* 0x000fea0003800200 */
.L_x_20208:
[----:B------:R-:W-:Y:S02]  /*167f0*/  F2FP.BF16.F32.PACK_AB R146, RZ, R123 ;  /* 0x0000007bff92723e */ /* 0x000fe400000010ff */
[----:B------:R-:W-:Y:S02]  /*16800*/  PRMT R88, R88, 0x5410, R91 ;  /* 0x0000541058587816 */ /* 0x000fe4000000005b */
[----:B------:R-:W-:Y:S02]  /*16810*/  PRMT R90, R90, 0x5410, R153 ;  /* 0x000054105a5a7816 */ /* 0x000fe40000000099 */
[----:B------:R-:W-:Y:S02]  /*16820*/  PRMT R89, R89, 0x5410, R138 ;  /* 0x0000541059597816 */ /* 0x000fe4000000008a */
[----:B------:R-:W-:-:S07]  /*16830*/  PRMT R91, R208, 0x5410, R146 ;  /* 0x00005410d05b7816 */ /* 0x000fce0000000092 */
.L_x_20158:
        /* <DEDUP_REMOVED lines=26> */
.L_x_20216:
[----:B------:R-:W-:Y:S05]  /*169e0*/  BSYNC.RECONVERGENT B1 ;  /* 0x0000000000017941 */ /* 0x000fea0003800200 */
.L_x_20215:
[----:B------:R-:W-:Y:S01]  /*169f0*/  IADD3 R144, PT, PT, R144, 0x20, RZ ;  /* 0x0000002090907810 */ /* 0x000fe20007ffe0ff */
[----:B------:R-:W-:-:S07]  /*16a00*/  VIADD R139, R139, 0x20 ;  /* 0x000000208b8b7836 */ /* 0x000fce0000000000 */
.L_x_20098:
[----:B------:R-:W-:Y:S05]  /*16a10*/  BSYNC.RECONVERGENT B0 ;  /* 0x0000000000007941 */ /* 0x000fea0003800200 */
.L_x_20097:
        /* <DEDUP_REMOVED lines=10> */
.L_x_20220:
[----:B------:R-:W-:Y:S05]  /*16ac0*/  BSYNC.RECONVERGENT B1 ;  /* 0x0000000000017941 */ /* 0x000fea0003800200 */
.L_x_20219:
        /* <DEDUP_REMOVED lines=28> */
.L_x_20226:
        /* <DEDUP_REMOVED lines=13> */
.L_x_20228:
[----:B------:R-:W-:Y:S05]  /*16d60*/  BSYNC.RECONVERGENT B3 ;  /* 0x0000000000037941 */ /* 0x000fea0003800200 */
.L_x_20227:
        /* <DEDUP_REMOVED lines=57> */
[----:B------:R-:W-:Y:S02]  /*17100*/  IMAD.MOV.U32 R125, RZ, RZ, R46 ;  /* 0x000000ffff7d7224 */ /* 0x000fe400078e002e */
[----:B------:R-:W-:Y:S01]  /*17110*/  HFMA2 R46, -RZ, RZ, 0, 0 ;  /* 0x00000000ff2e7431 */ /* 0x000fe200000001ff */
[----:B------:R-:W-:Y:S01]  /*17120*/  LOP3.LUT R36, R13, R104, R47, 0x96, !PT ;  /* 0x000000680d247212 */ /* 0x000fe200078e962f */
[----:B------:R-:W-:-:S07]  /*17130*/  IMAD.MOV.U32 R13, RZ, RZ, R138 ;  /* 0x000000ffff0d7224 */ /* 0x000fce00078e008a */
.L_x_20225:
[----:B------:R-:W-:Y:S05]  /*17140*/  BSYNC.RECONVERGENT B2 ;  /* 0x0000000000027941 */ /* 0x000fea0003800200 */
.L_x_20224:
        /* <DEDUP_REMOVED lines=10> */
[----:B------:R-:W-:-:S04]  /*171f0*/  SEL R13, RZ, 0x1, P2 ;  /* 0x00000001ff0d7807 */ /* 0x000fc80001000000 */
[----:B------:R-:W-:-:S07]  /*17200*/  PRMT R28, R13, 0x7610, R28 ;  /* 0x000076100d1c7816 */ /* 0x000fce000000001c */
.L_x_20223:
[----:B------:R-:W-:Y:S05]  /*17210*/  BSYNC.RECONVERGENT B1 ;  /* 0x0000000000017941 */ /* 0x000fea0003800200 */
.L_x_20222:
        /* <DEDUP_REMOVED lines=23> */
.L_x_20233:
        /* <DEDUP_REMOVED lines=13> */
.L_x_20235:
[----:B------:R-:W-:Y:S05]  /*17460*/  BSYNC.RECONVERGENT B3 ;  /* 0x0000000000037941 */ /* 0x000fea0003800200 */
.L_x_20234:
        /* <DEDUP_REMOVED lines=58> */
[----:B------:R-:W-:-:S03]  /*17810*/  IMAD.MOV.U32 R34, RZ, RZ, RZ ;  /* 0x000000ffff227224 */ /* 0x000fc600078e00ff */
[----:B------:R-:W-:Y:S01]  /*17820*/  LOP3.LUT R36, R13, R104, R47, 0x96, !PT ;  /* 0x000000680d247212 */ /* 0x000fe200078e962f */
[----:B------:R-:W-:-:S07]  /*17830*/  IMAD.MOV.U32 R13, RZ, RZ, R125 ;  /* 0x000000ffff0d7224 */ /* 0x000fce00078e007d */
.L_x_20232:
[----:B------:R-:W-:Y:S05]  /*17840*/  BSYNC.RECONVERGENT B2 ;  /* 0x0000000000027941 */ /* 0x000fea0003800200 */
.L_x_20231:
        /* <DEDUP_REMOVED lines=13> */
.L_x_20230:
[----:B------:R-:W-:Y:S05]  /*17920*/  BSYNC.RECONVERGENT B1 ;  /* 0x0000000000017941 */ /* 0x000fea0003800200 */
.L_x_20229:
        /* <DEDUP_REMOVED lines=22> */
.L_x_20240:
        /* <DEDUP_REMOVED lines=13> */
.L_x_20242:
[----:B------:R-:W-:Y:S05]  /*17b60*/  BSYNC.RECONVERGENT B3 ;  /* 0x0000000000037941 */ /* 0x000fea0003800200 */
.L_x_20241:
        /* <DEDUP_REMOVED lines=61> */
.L_x_20239:
[----:B------:R-:W-:Y:S05]  /*17f40*/  BSYNC.RECONVERGENT B2 ;  /* 0x0000000000027941 */ /* 0x000fea0003800200 */
.L_x_20238:
        /* <DEDUP_REMOVED lines=11> */
.L_x_20237:
[----:B------:R-:W-:Y:S05]  /*18000*/  BSYNC.RECONVERGENT B1 ;  /* 0x0000000000017941 */ /* 0x000fea0003800200 */
.L_x_20236:
        /* <DEDUP_REMOVED lines=23> */
.L_x_20247:
        /* <DEDUP_REMOVED lines=13> */
.L_x_20249:
[----:B------:R-:W-:Y:S05]  /*18250*/  BSYNC.RECONVERGENT B3 ;  /* 0x0000000000037941 */ /* 0x000fea0003800200 */
.L_x_20248:
        /* <DEDUP_REMOVED lines=61> */
.L_x_20246:
[----:B------:R-:W-:Y:S05]  /*18630*/  BSYNC.RECONVERGENT B2 ;  /* 0x0000000000027941 */ /* 0x000fea0003800200 */
.L_x_20245:
        /* <DEDUP_REMOVED lines=13> */
.L_x_20244:
[----:B------:R-:W-:Y:S05]  /*18710*/  BSYNC.RECONVERGENT B1 ;  /* 0x0000000000017941 */ /* 0x000fea0003800200 */
.L_x_20243:
        /* <DEDUP_REMOVED lines=22> */
.L_x_20254:
        /* <DEDUP_REMOVED lines=13> */
.L_x_20256:
[----:B------:R-:W-:Y:S05]  /*18950*/  BSYNC.RECONVERGENT B3 ;  /* 0x0000000000037941 */ /* 0x000fea0003800200 */
.L_x_20255:
        /* <DEDUP_REMOVED lines=61> */
.L_x_20253:
[----:B------:R-:W-:Y:S05]  /*18d30*/  BSYNC.RECONVERGENT B2 ;  /* 0x0000000000027941 */ /* 0x000fea0003800200 */
.L_x_20252:
        /* <DEDUP_REMOVED lines=11> */
.L_x_20251:
[----:B------:R-:W-:Y:S05]  /*18df0*/  BSYNC.RECONVERGENT B1 ;  /* 0x0000000000017941 */ /* 0x000fea0003800200 */
.L_x_20250:
        /* <DEDUP_REMOVED lines=23> */
.L_x_20261:
        /* <DEDUP_REMOVED lines=13> */
.L_x_20263:
[----:B------:R-:W-:Y:S05]  /*19040*/  BSYNC.RECONVERGENT B3 ;  /* 0x0000000000037941 */ /* 0x000fea0003800200 */
.L_x_20262:
        /* <DEDUP_REMOVED lines=61> */
.L_x_20260:
[----:B------:R-:W-:Y:S05]  /*19420*/  BSYNC.RECONVERGENT B2 ;  /* 0x0000000000027941 */ /* 0x000fea0003800200 */
.L_x_20259:
        /* <DEDUP_REMOVED lines=13> */
.L_x_20258:
[----:B------:R-:W-:Y:S05]  /*19500*/  BSYNC.RECONVERGENT B1 ;  /* 0x0000000000017941 */ /* 0x000fea0003800200 */
.L_x_20257:
        /* <DEDUP_REMOVED lines=22> */
.L_x_20268:
        /* <DEDUP_REMOVED lines=13> */
.L_x_20270:
[----:B------:R-:W-:Y:S05]  /*19740*/  BSYNC.RECONVERGENT B3 ;  /* 0x0000000000037941 */ /* 0x000fea0003800200 */
.L_x_20269:
        /* <DEDUP_REMOVED lines=61> */
.L_x_20267:
[----:B------:R-:W-:Y:S05]  /*19b20*/  BSYNC.RECONVERGENT B2 ;  /* 0x0000000000027941 */ /* 0x000fea0003800200 */
.L_x_20266:
        /* <DEDUP_REMOVED lines=11> */
.L_x_20265:
[----:B------:R-:W-:Y:S05]  /*19be0*/  BSYNC.RECONVERGENT B1 ;  /* 0x0000000000017941 */ /* 0x000fea0003800200 */
.L_x_20264:
        /* <DEDUP_REMOVED lines=23> */
.L_x_20275:
        /* <DEDUP_REMOVED lines=13> */
.L_x_20277:
[----:B------:R-:W-:Y:S05]  /*19e30*/  BSYNC.RECONVERGENT B3 ;  /* 0x0000000000037941 */ /* 0x000fea0003800200 */
.L_x_20276:
        /* <DEDUP_REMOVED lines=60> */
.L_x_20274:
[----:B------:R-:W-:Y:S05]  /*1a200*/  BSYNC.RECONVERGENT B2 ;  /* 0x0000000000027941 */ /* 0x000fea0003800200 */
.L_x_20273:
        /* <DEDUP_REMOVED lines=13> */
.L_x_20272:
[----:B------:R-:W-:Y:S05]  /*1a2e0*/  BSYNC.RECONVERGENT B1 ;  /* 0x0000000000017941 */ /* 0x000fea0003800200 */
.L_x_20271:
[----:B------:R-:W-:Y:S02]  /*1a2f0*/  F2FP.BF16.F32.PACK_AB R91, RZ, R125 ;  /* 0x0000007dff5b723e */ /* 0x000fe400000010ff */
[----:B------:R-:W-:Y:S02]  /*1a300*/  PRMT R90, R147, 0x5410, R90 ;  /* 0x00005410935a7816 */ /* 0x000fe4000000005a */
[----:B------:R-:W-:Y:S02]  /*1a310*/  PRMT R89, R146, 0x5410, R89 ;  /* 0x0000541092597816 */ /* 0x000fe40000000059 */
[----:B------:R-:W-:Y:S02]  /*1a320*/  PRMT R88, R138, 0x5410, R88 ;  /* 0x000054108a587816 */ /* 0x000fe40000000058 */
[----:B------:R-:W-:Y:S01]  /*1a330*/  PRMT R91, R208, 0x5410, R91 ;  /* 0x00005410d05b7816 */ /* 0x000fe2000000005b */
[----:B------:R-:W-:Y:S06]  /*1a340*/  BRA `(.L_x_20278) ;  /* 0x0000003400347947 */ /* 0x000fec0003800000 */
.L_x_20221:
        /* <DEDUP_REMOVED lines=21> */
.L_x_20283:
        /* <DEDUP_REMOVED lines=13> */
.L_x_20285:
[----:B------:R-:W-:Y:S05]  /*1a570*/  BSYNC.RECONVERGENT B3 ;  /* 0x0000000000037941 */ /* 0x000fea0003800200 */
.L_x_20284:
        /* <DEDUP_REMOVED lines=61> */
.L_x_20282:
[----:B------:R-:W-:Y:S05]  /*1a950*/  BSYNC.RECONVERGENT B2 ;  /* 0x0000000000027941 */ /* 0x000fea0003800200 */
.L_x_20281:
        /* <DEDUP_REMOVED lines=10> */
.L_x_20280:
[----:B------:R-:W-:Y:S05]  /*1aa00*/  BSYNC.RECONVERGENT B1 ;  /* 0x0000000000017941 */ /* 0x000fea0003800200 */
.L_x_20279:
        /* <DEDUP_REMOVED lines=18> */
.L_x_20290:
        /* <DEDUP_REMOVED lines=13> */
.L_x_20292:
[----:B------:R-:W-:Y:S05]  /*1ac00*/  BSYNC.RECONVERGENT B3 ;  /* 0x0000000000037941 */ /* 0x000fea0003800200 */
.L_x_20291:
        /* <DEDUP_REMOVED lines=57> */
[----:B------:R-:W-:-:S05]  /*1afa0*/  VIADD R13, R55, 0x96a522ad ;  /* 0x96a522ad370d7836 */ /* 0x000fca0000000000 */
[----:B------:R-:W-:Y:S01]  /*1afb0*/  LOP3.LUT R36, R13, R90, R47, 0x96, !PT ;  /* 0x0000005a0d247212 */ /* 0x000fe200078e962f */
[----:B------:R-:W-:Y:S02]  /*1afc0*/  IMAD.MOV.U32 R13, RZ, RZ, R152 ;  /* 0x000000ffff0d7224 */ /* 0x000fe400078e0098 */
[----:B------:R-:W-:-:S07]  /*1afd0*/  IMAD.MOV.U32 R152, RZ, RZ, R46 ;  /* 0x000000ffff987224 */ /* 0x000fce00078e002e */
.L_x_20289:
[----:B------:R-:W-:Y:S05]  /*1afe0*/  BSYNC.RECONVERGENT B2 ;  /* 0x0000000000027941 */ /* 0x000fea0003800200 */
.L_x_20288:
        /* <DEDUP_REMOVED lines=10> */
.L_x_20287:
[----:B------:R-:W-:Y:S05]  /*1b090*/  BSYNC.RECONVERGENT B1 ;  /* 0x0000000000017941 */ /* 0x000fea0003800200 */
.L_x_20286:
        /* <DEDUP_REMOVED lines=18> */
.L_x_20297:
        /* <DEDUP_REMOVED lines=13> */
.L_x_20299:
[----:B------:R-:W-:Y:S05]  /*1b290*/  BSYNC.RECONVERGENT B3 ;  /* 0x0000000000037941 */ /* 0x000fea0003800200 */
.L_x_20298:
        /* <DEDUP_REMOVED lines=61> */
.L_x_20296:
[----:B------:R-:W-:Y:S05]  /*1b670*/  BSYNC.RECONVERGENT B2 ;  /* 0x0000000000027941 */ /* 0x000fea0003800200 */
.L_x_20295:
        /* <DEDUP_REMOVED lines=9> */
.L_x_20294:
[----:B------:R-:W-:Y:S05]  /*1b710*/  BSYNC.RECONVERGENT B1 ;  /* 0x0000000000017941 */ /* 0x000fea0003800200 */
.L_x_20293:
        /* <DEDUP_REMOVED lines=18> */
.L_x_20304:
        /* <DEDUP_REMOVED lines=13> */
.L_x_20306:
[----:B------:R-:W-:Y:S05]  /*1b910*/  BSYNC.RECONVERGENT B3 ;  /* 0x0000000000037941 */ /* 0x000fea0003800200 */
.L_x_20305:
        /* <DEDUP_REMOVED lines=61> */
.L_x_20303:
[----:B------:R-:W-:Y:S05]  /*1bcf0*/  BSYNC.RECONVERGENT B2 ;  /* 0x0000000000027941 */ /* 0x000fea0003800200 */
.L_x_20302:
        /* <DEDUP_REMOVED lines=10> */
.L_x_20301:
[----:B------:R-:W-:Y:S05]  /*1bda0*/  BSYNC.RECONVERGENT B1 ;  /* 0x0000000000017941 */ /* 0x000fea0003800200 */
.L_x_20300:
        /* <DEDUP_REMOVED lines=18> */
.L_x_20311:
        /* <DEDUP_REMOVED lines=13> */
.L_x_20313:
[----:B------:R-:W-:Y:S05]  /*1bfa0*/  BSYNC.RECONVERGENT B3 ;  /* 0x0000000000037941 */ /* 0x000fea0003800200 */
.L_x_20312:
        /* <DEDUP_REMOVED lines=61> */
.L_x_20310:
[----:B------:R-:W-:Y:S05]  /*1c380*/  BSYNC.RECONVERGENT B2 ;  /* 0x0000000000027941 */ /* 0x000fea0003800200 */
.L_x_20309:
        /* <DEDUP_REMOVED lines=9> */
.L_x_20308:
[----:B------:R-:W-:Y:S05]  /*1c420*/  BSYNC.RECONVERGENT B1 ;  /* 0x0000000000017941 */ /* 0x000fea0003800200 */
.L_x_20307:
        /* <DEDUP_REMOVED lines=18> */
.L_x_20318:
        /* <DEDUP_REMOVED lines=13> */
.L_x_20320:
[----:B------:R-:W-:Y:S05]  /*1c620*/  BSYNC.RECONVERGENT B3 ;  /* 0x0000000000037941 */ /* 0x000fea0003800200 */
.L_x_20319:
        /* <DEDUP_REMOVED lines=61> */
.L_x_20317:
[----:B------:R-:W-:Y:S05]  /*1ca00*/  BSYNC.RECONVERGENT B2 ;  /* 0x0000000000027941 */ /* 0x000fea0003800200 */
.L_x_20316:
        /* <DEDUP_REMOVED lines=10> */
.L_x_20315:
[----:B------:R-:W-:Y:S05]  /*1cab0*/  BSYNC.RECONVERGENT B1 ;  /* 0x0000000000017941 */ /* 0x000fea0003800200 */
.L_x_20314:
        /* <DEDUP_REMOVED lines=18> */
.L_x_20325:
        /* <DEDUP_REMOVED lines=13> */
.L_x_20327:
[----:B------:R-:W-:Y:S05]  /*1ccb0*/  BSYNC.RECONVERGENT B3 ;  /* 0x0000000000037941 */ /* 0x000fea0003800200 */
.L_x_20326:
        /* <DEDUP_REMOVED lines=61> */
.L_x_20324:
[----:B------:R-:W-:Y:S05]  /*1d090*/  BSYNC.RECONVERGENT B2 ;  /* 0x0000000000027941 */ /* 0x000fea0003800200 */
.L_x_20323:
        /* <DEDUP_REMOVED lines=9> */
.L_x_20322:
[----:B------:R-:W-:Y:S05]  /*1d130*/  BSYNC.RECONVERGENT B1 ;  /* 0x0000000000017941 */ /* 0x000fea0003800200 */
.L_x_20321:
        /* <DEDUP_REMOVED lines=18> */
.L_x_20332:
        /* <DEDUP_REMOVED lines=13> */
.L_x_20334:
[----:B------:R-:W-:Y:S05]  /*1d330*/  BSYNC.RECONVERGENT B3 ;  /* 0x0000000000037941 */ /* 0x000fea0003800200 */
.L_x_20333:
        /* <DEDUP_REMOVED lines=61> */
.L_x_20331:
[----:B------:R-:W-:Y:S05]  /*1d710*/  BSYNC.RECONVERGENT B2 ;  /* 0x0000000000027941 */ /* 0x000fea0003800200 */
.L_x_20330:
        /* <DEDUP_REMOVED lines=10> */
.L_x_20329:
[----:B------:R-:W-:Y:S05]  /*1d7c0*/  BSYNC.RECONVERGENT B1 ;  /* 0x0000000000017941 */ /* 0x000fea0003800200 */
.L_x_20328:
[----:B------:R-:W-:Y:S02]  /*1d7d0*/  F2FP.BF16.F32.PACK_AB R146, RZ, R125 ;  /* 0x0000007dff92723e */ /* 0x000fe400000010ff */
[----:B------:R-:W-:Y:S02]  /*1d7e0*/  PRMT R88, R88, 0x5410, R91 ;  /* 0x0000541058587816 */ /* 0x000fe4000000005b */
[----:B------:R-:W-:Y:S02]  /*1d7f0*/  PRMT R90, R90, 0x5410, R153 ;  /* 0x000054105a5a7816 */ /* 0x000fe40000000099 */
[----:B------:R-:W-:Y:S02]  /*1d800*/  PRMT R89, R89, 0x5410, R138 ;  /* 0x0000541059597816 */ /* 0x000fe4000000008a */
[----:B------:R-:W-:-:S07]  /*1d810*/  PRMT R91, R208, 0x5410, R146 ;  /* 0x00005410d05b7816 */ /* 0x000fce0000000092 */
.L_x_20278:
        /* <DEDUP_REMOVED lines=26> */
.L_x_20336:
[----:B------:R-:W-:Y:S05]  /*1d9c0*/  BSYNC.RECONVERGENT B1 ;  /* 0x0000000000017941 */ /* 0x000fea0003800200 */
.L_x_20335:
[----:B------:R-:W-:Y:S01]  /*1d9d0*/  VIADD R144, R144, 0x20 ;  /* 0x0000002090907836 */ /* 0x000fe20000000000 */
[----:B------:R-:W-:-:S07]  /*1d9e0*/  IADD3 R139, PT, PT, R139, 0x20, RZ ;  /* 0x000000208b8b7810 */ /* 0x000fce0007ffe0ff */
.L_x_20218:
[----:B------:R-:W-:Y:S05]  /*1d9f0*/  BSYNC.RECONVERGENT B0 ;  /* 0x0000000000007941 */ /* 0x000fea0003800200 */
.L_x_20217:
        /* <DEDUP_REMOVED lines=10> */
.L_x_20340:
[----:B------:R-:W-:Y:S05]  /*1daa0*/  BSYNC.RECONVERGENT B1 ;  /* 0x0000000000017941 */ /* 0x000fea0003800200 */
.L_x_20339:
        /* <DEDUP_REMOVED lines=28> */
.L_x_20346:
        /* <DEDUP_REMOVED lines=13> */
.L_x_20348:
[----:B------:R-:W-:Y:S05]  /*1dd40*/  BSYNC.RECONVERGENT B3 ;  /* 0x0000000000037941 */ /* 0x000fea0003800200 */
.L_x_20347:
        /* <DEDUP_REMOVED lines=61> */
.L_x_20345:
[----:B------:R-:W-:Y:S05]  /*1e120*/  BSYNC.RECONVERGENT B2 ;  /* 0x0000000000027941 */ /* 0x000fea0003800200 */
.L_x_20344:
        /* <DEDUP_REMOVED lines=12> */
.L_x_20343:
[----:B------:R-:W-:Y:S05]  /*1e1f0*/  BSYNC.RECONVERGENT B1 ;  /* 0x0000000000017941 */ /* 0x000fea0003800200 */
.L_x_20342:
        /* <DEDUP_REMOVED lines=23> */
.L_x_20353:
        /* <DEDUP_REMOVED lines=13> */
.L_x_20355:
[----:B------:R-:W-:Y:S05]  /*1e440*/  BSYNC.RECONVERGENT B3 ;  /* 0x0000000000037941 */ /* 0x000fea0003800200 */
.L_x_20354:
        /* <DEDUP_REMOVED lines=61> */
.L_x_20352:
[----:B------:R-:W-:Y:S05]  /*1e820*/  BSYNC.RECONVERGENT B2 ;  /* 0x0000000000027941 */ /* 0x000fea0003800200 */
.L_x_20351:
        /* <DEDUP_REMOVED lines=13> */
.L_x_20350:
[----:B------:R-:W-:Y:S05]  /*1e900*/  BSYNC.RECONVERGENT B1 ;  /* 0x0000000000017941 */ /* 0x000fea0003800200 */
.L_x_20349:
        /* <DEDUP_REMOVED lines=22> */
.L_x_20360:
        /* <DEDUP_REMOVED lines=13> */
.L_x_20362:
[----:B------:R-:W-:Y:S05]  /*1eb40*/  BSYNC.RECONVERGENT B3 ;  /* 0x0000000000037941 */ /* 0x000fea0003800200 */
.L_x_20361:
        /* <DEDUP_REMOVED lines=61> */
.L_x_20359:
[----:B------:R-:W-:Y:S05]  /*1ef20*/  BSYNC.RECONVERGENT B2 ;  /* 0x0000000000027941 */ /* 0x000fea0003800200 */
.L_x_20358:
        /* <DEDUP_REMOVED lines=11> */
.L_x_20357:
[----:B------:R-:W-:Y:S05]  /*1efe0*/  BSYNC.RECONVERGENT B1 ;  /* 0x0000000000017941 */ /* 0x000fea0003800200 */
.L_x_20356:
        /* <DEDUP_REMOVED lines=23> */
.L_x_20367:
        /* <DEDUP_REMOVED lines=13> */
.L_x_20369:
[----:B------:R-:W-:Y:S05]  /*1f230*/  BSYNC.RECONVERGENT B3 ;  /* 0x0000000000037941 */ /* 0x000fea0003800200 */
.L_x_20368:
        /* <DEDUP_REMOVED lines=61> */
.L_x_20366:
[----:B------:R-:W-:Y:S05]  /*1f610*/  BSYNC.RECONVERGENT B2 ;  /* 0x0000000000027941 */ /* 0x000fea0003800200 */
.L_x_20365:
        /* <DEDUP_REMOVED lines=13> */
.L_x_20364:
[----:B------:R-:W-:Y:S05]  /*1f6f0*/  BSYNC.RECONVERGENT B1 ;  /* 0x0000000000017941 */ /* 0x000fea0003800200 */
.L_x_20363:
        /* <DEDUP_REMOVED lines=22> */
.L_x_20374:
        /* <DEDUP_REMOVED lines=13> */
.L_x_20376:
[----:B------:R-:W-:Y:S05]  /*1f930*/  BSYNC.RECONVERGENT B3 ;  /* 0x0000000000037941 */ /* 0x000fea0003800200 */
.L_x_20375:
        /* <DEDUP_REMOVED lines=61> */
.L_x_20373:
[----:B------:R-:W-:Y:S05]  /*1fd10*/  BSYNC.RECONVERGENT B2 ;  /* 0x0000000000027941 */ /* 0x000fea0003800200 */
.L_x_20372:
        /* <DEDUP_REMOVED lines=11> */
.L_x_20371:
[----:B------:R-:W-:Y:S05]  /*1fdd0*/  BSYNC.RECONVERGENT B1 ;  /* 0x0000000000017941 */ /* 0x000fea0003800200 */
.L_x_20370:
        /* <DEDUP_REMOVED lines=23> */
.L_x_20381:
        /* <DEDUP_REMOVED lines=13> */
.L_x_20383:
[----:B------:R-:W-:Y:S05]  /*20020*/  BSYNC.RECONVERGENT B3 ;  /* 0x0000000000037941 */ /* 0x000fea0003800200 */
.L_x_20382:
        /* <DEDUP_REMOVED lines=61> */
.L_x_20380:
[----:B------:R-:W-:Y:S05]  /*20400*/  BSYNC.RECONVERGENT B2 ;  /* 0x0000000000027941 */ /* 0x000fea0003800200 */
.L_x_20379:
        /* <DEDUP_REMOVED lines=13> */
.L_x_20378:
[----:B------:R-:W-:Y:S05]  /*204e0*/  BSYNC.RECONVERGENT B1 ;  /* 0x0000000000017941 */ /* 0x000fea0003800200 */
.L_x_20377:
        /* <DEDUP_REMOVED lines=22> */
.L_x_20388:
        /* <DEDUP_REMOVED lines=13> */
.L_x_20390:
[----:B------:R-:W-:Y:S05]  /*20720*/  BSYNC.RECONVERGENT B3 ;  /* 0x0000000000037941 */ /* 0x000fea0003800200 */
.L_x_20389:
        /* <DEDUP_REMOVED lines=61> */
.L_x_20387:
[----:B------:R-:W-:Y:S05]  /*20b00*/  BSYNC.RECONVERGENT B2 ;  /* 0x0000000000027941 */ /* 0x000fea0003800200 */
.L_x_20386:
        /* <DEDUP_REMOVED lines=11> */
.L_x_20385:
[----:B------:R-:W-:Y:S05]  /*20bc0*/  BSYNC.RECONVERGENT B1 ;  /* 0x0000000000017941 */ /* 0x000fea0003800200 */
.L_x_20384:
        /* <DEDUP_REMOVED lines=23> */
.L_x_20395:
        /* <DEDUP_REMOVED lines=13> */
.L_x_20397:
[----:B------:R-:W-:Y:S05]  /*20e10*/  BSYNC.RECONVERGENT B3 ;  /* 0x0000000000037941 */ /* 0x000fea0003800200 */
.L_x_20396:
        /* <DEDUP_REMOVED lines=58> */
[----:B------:R-:W-:Y:S01]  /*211c0*/  IMAD.MOV.U32 R34, RZ, RZ, RZ ;  /* 0x000000ffff227224 */ /* 0x000fe200078e00ff */
[----:B------:R-:W-:-:S07]  /*211d0*/  MOV R20, R209 ;  /* 0x000000d100147202 */ /* 0x000fce0000000f00 */
.L_x_20394:
[----:B------:R-:W-:Y:S05]  /*211e0*/  BSYNC.RECONVERGENT B2 ;  /* 0x0000000000027941 */ /* 0x000fea0003800200 */
.L_x_20393:
        /* <DEDUP_REMOVED lines=13> */
.L_x_20392:
[----:B------:R-:W-:Y:S05]  /*212c0*/  BSYNC.RECONVERGENT B1 ;  /* 0x0000000000017941 */ /* 0x000fea0003800200 */
.L_x_20391:
[----:B------:R-:W-:Y:S02]  /*212d0*/  F2FP.BF16.F32.PACK_AB R91, RZ, R127 ;  /* 0x0000007fff5b723e */ /* 0x000fe400000010ff */
[----:B------:R-:W-:Y:S02]  /*212e0*/  PRMT R90, R147, 0x5410, R90 ;  /* 0x00005410935a7816 */ /* 0x000fe4000000005a */
[----:B------:R-:W-:Y:S02]  /*212f0*/  PRMT R89, R146, 0x5410, R89 ;  /* 0x0000541092597816 */ /* 0x000fe40000000059 */
[----:B------:R-:W-:Y:S02]  /*21300*/  PRMT R88, R138, 0x5410, R88 ;  /* 0x000054108a587816 */ /* 0x000fe40000000058 */
[----:B------:R-:W-:Y:S01]  /*21310*/  PRMT R91, R208, 0x5410, R91 ;  /* 0x00005410d05b7816 */ /* 0x000fe2000000005b */
[----:B------:R-:W-:Y:S06]  /*21320*/  BRA `(.L_x_20398) ;  /* 0x0000003400347947 */ /* 0x000fec0003800000 */
.L_x_20341:
        /* <DEDUP_REMOVED lines=21> */
.L_x_20403:
        /* <DEDUP_REMOVED lines=13> */
.L_x_20405:
[----:B------:R-:W-:Y:S05]  /*21550*/  BSYNC.RECONVERGENT B3 ;  /* 0x0000000000037941 */ /* 0x000fea0003800200 */
.L_x_20404:
        /* <DEDUP_REMOVED lines=52> */
[----:B------:R-:W-:-:S04]  /*218a0*/  IADD3 R12, PT, PT, R54, -0x700cb87f, RZ ;  /* 0x8ff34781360c7810 */ /* 0x000fc80007ffe0ff */
[----:B------:R-:W-:Y:S01]  /*218b0*/  LOP3.LUT R35, R12, R48, R35, 0x96, !PT ;  /* 0x000000300c237212 */ /* 0x000fe200078e9623 */
[----:B------:R-:W-:Y:S01]  /*218c0*/  IMAD.WIDE.U32 R48, R11, -0x2daee0ad, RZ ;  /* 0xd2511f530b307825 */ /* 0x000fe200078e00ff */
[----:B------:R-:W-:-:S03]  /*218d0*/  MOV R30, R34 ;  /* 0x00000022001e7202 */ /* 0x000fc60000000f00 */
[----:B------:R-:W-:Y:S02]  /*218e0*/  VIADD R11, R55, 0x96a522ad ;  /* 0x96a522ad370b7836 */ /* 0x000fe40000000000 */
[----:B------:R-:W-:Y:S02]  /*218f0*/  IMAD.MOV.U32 R152, RZ, RZ, R48 ;  /* 0x000000ffff987224 */ /* 0x000fe400078e0030 */
[----:B------:R-:W-:Y:S01]  /*21900*/  IMAD.MOV.U32 R48, RZ, RZ, RZ ;  /* 0x000000ffff307224 */ /* 0x000fe200078e00ff */
[----:B------:R-:W-:Y:S02]  /*21910*/  LOP3.LUT R36, R11, R88, R49, 0x96, !PT ;  /* 0x000000580b247212 */ /* 0x000fe400078e9631 */
[----:B------:R-:W-:-:S07]  /*21920*/  MOV R11, R138 ;  /* 0x0000008a000b7202 */ /* 0x000fce0000000f00 */
.L_x_20402:
[----:B------:R-:W-:Y:S05]  /*21930*/  BSYNC.RECONVERGENT B2 ;  /* 0x0000000000027941 */ /* 0x000fea0003800200 */
.L_x_20401:
        /* <DEDUP_REMOVED lines=8> */
[----:B------:R-:W-:-:S04]  /*219c0*/  SEL R11, RZ, 0x1, P1 ;  /* 0x00000001ff0b7807 */ /* 0x000fc80000800000 */
[----:B------:R-:W-:-:S07]  /*219d0*/  PRMT R28, R11, 0x7610, R28 ;  /* 0x000076100b1c7816 */ /* 0x000fce000000001c */
.L_x_20400:
[----:B------:R-:W-:Y:S05]  /*219e0*/  BSYNC.RECONVERGENT B1 ;  /* 0x0000000000017941 */ /* 0x000fea0003800200 */
.L_x_20399:
        /* <DEDUP_REMOVED lines=18> */
.L_x_20410:
        /* <DEDUP_REMOVED lines=13> */
.L_x_20412:
[----:B------:R-:W-:Y:S05]  /*21be0*/  BSYNC.RECONVERGENT B3 ;  /* 0x0000000000037941 */ /* 0x000fea0003800200 */
.L_x_20411:
        /* <DEDUP_REMOVED lines=52> */
[----:B------:R-:W-:Y:S02]  /*21f30*/  VIADD R26, R54, 0x8ff34781 ;  /* 0x8ff34781361a7836 */ /* 0x000fe40000000000 */
[----:B------:R-:W-:Y:S02]  /*21f40*/  IMAD.MOV.U32 R30, RZ, RZ, R34 ;  /* 0x000000ffff1e7224 */ /* 0x000fe400078e0022 */
[----:B------:R-:W-:Y:S01]  /*21f50*/  HFMA2 R34, -RZ, RZ, 0, 0 ;  /* 0x00000000ff227431 */ /* 0x000fe200000001ff */
[----:B------:R-:W-:Y:S01]  /*21f60*/  LOP3.LUT R35, R26, R48, R35, 0x96, !PT ;  /* 0x000000301a237212 */ /* 0x000fe200078e9623 */
[----:B------:R-:W-:Y:S01]  /*21f70*/  IMAD.WIDE.U32 R48, R11, -0x2daee0ad, RZ ;  /* 0xd2511f530b307825 */ /* 0x000fe200078e00ff */
[----:B------:R-:W-:-:S04]  /*21f80*/  IADD3 R11, PT, PT, R55, -0x695add53, RZ ;  /* 0x96a522ad370b7810 */ /* 0x000fc80007ffe0ff */
[----:B------:R-:W-:Y:S02]  /*21f90*/  LOP3.LUT R36, R11, R90, R49, 0x96, !PT ;  /* 0x0000005a0b247212 */ /* 0x000fe400078e9631 */
[----:B------:R-:W-:Y:S01]  /*21fa0*/  MOV R11, R152 ;  /* 0x00000098000b7202 */ /* 0x000fe20000000f00 */
[----:B------:R-:W-:-:S07]  /*21fb0*/  IMAD.MOV.U32 R152, RZ, RZ, R48 ;  /* 0x000000ffff987224 */ /* 0x000fce00078e0030 */
.L_x_20409:
[----:B------:R-:W-:Y:S05]  /*21fc0*/  BSYNC.RECONVERGENT B2 ;  /* 0x0000000000027941 */ /* 0x000fea0003800200 */
.L_x_20408:
        /* <DEDUP_REMOVED lines=10> */
.L_x_20407:
[----:B------:R-:W-:Y:S05]  /*22070*/  BSYNC.RECONVERGENT B1 ;  /* 0x0000000000017941 */ /* 0x000fea0003800200 */
.L_x_20406:
        /* <DEDUP_REMOVED lines=18> */
.L_x_20417:
        /* <DEDUP_REMOVED lines=13> */
.L_x_20419:
[----:B------:R-:W-:Y:S05]  /*22270*/  BSYNC.RECONVERGENT B3 ;  /* 0x0000000000037941 */ /* 0x000fea0003800200 */
.L_x_20418:
[----:B------:R-:W-:Y:S01]  /*22280*/  LOP3.LUT R25, R31, R107, R55, 0x96, !PT ;  /* 0x0000006b1f197212 */ /* 0x000fe200078e9637 */
[----:B------:R-:W-:Y:S01]  /*22290*/  IMAD.WIDE.U32 R48, R32, -0x326172a9, RZ ;  /* 0xcd9e8d5720307825 */ /* 0x000fe200078e00ff */
[----:B------:R-:W-:-:S03]  /*222a0*/  IADD3 R30, PT, PT, R54, -0x61c88647, RZ ;  /* 0x9e3779b9361e7810 */ /* 0x000fc60007ffe0ff */
        /* <DEDUP_REMOVED lines=54> */
[----:B------:R-:W-:-:S05]  /*22610*/  VIADD R25, R55, 0x96a522ad ;  /* 0x96a522ad37197836 */ /* 0x000fca0000000000 */
[----:B------:R-:W-:Y:S01]  /*22620*/  LOP3.LUT R36, R25, R106, R49, 0x96, !PT ;  /* 0x0000006a19247212 */ /* 0x000fe200078e9631 */
[----:B------:R-:W-:Y:S01]  /*22630*/  IMAD.MOV.U32 R25, RZ, RZ, R152 ;  /* 0x000000ffff197224 */ /* 0x000fe200078e0098 */
[----:B------:R-:W-:-:S07]  /*22640*/  MOV R152, R48 ;  /* 0x0000003000987202 */ /* 0x000fce0000000f00 */
.L_x_20416:
[----:B------:R-:W-:Y:S05]  /*22650*/  BSYNC.RECONVERGENT B2 ;  /* 0x0000000000027941 */ /* 0x000fea0003800200 */
.L_x_20415:
        /* <DEDUP_REMOVED lines=9> */
.L_x_20414:
[----:B------:R-:W-:Y:S05]  /*226f0*/  BSYNC.RECONVERGENT B1 ;  /* 0x0000000000017941 */ /* 0x000fea0003800200 */
.L_x_20413:
        /* <DEDUP_REMOVED lines=18> */
.L_x_20424:
        /* <DEDUP_REMOVED lines=13> */
.L_x_20426:
[----:B------:R-:W-:Y:S05]  /*228f0*/  BSYNC.RECONVERGENT B3 ;  /* 0x0000000000037941 */ /* 0x000fea0003800200 */
.L_x_20425:
        /* <DEDUP_REMOVED lines=58> */
[----:B------:R-:W-:Y:S01]  /*22ca0*/  HFMA2 R34, -RZ, RZ, 0, 0 ;  /* 0x00000000ff227431 */ /* 0x000fe200000001ff */
[----:B------:R-:W-:Y:S01]  /*22cb0*/  MOV R24, R152 ;  /* 0x0000009800187202 */ /* 0x000fe20000000f00 */
[----:B------:R-:W-:-:S07]  /*22cc0*/  IMAD.MOV.U32 R152, RZ, RZ, R106 ;  /* 0x000000ffff987224 */ /* 0x000fce00078e006a */
.L_x_20423:
[----:B------:R-:W-:Y:S05]  /*22cd0*/  BSYNC.RECONVERGENT B2 ;  /* 0x0000000000027941 */ /* 0x000fea0003800200 */
.L_x_20422:
        /* <DEDUP_REMOVED lines=10> */
.L_x_20421:
[----:B------:R-:W-:Y:S05]  /*22d80*/  BSYNC.RECONVERGENT B1 ;  /* 0x0000000000017941 */ /* 0x000fea0003800200 */
.L_x_20420:
        /* <DEDUP_REMOVED lines=18> */
.L_x_20431:
        /* <DEDUP_REMOVED lines=13> */
.L_x_20433:
[----:B------:R-:W-:Y:S05]  /*22f80*/  BSYNC.RECONVERGENT B3 ;  /* 0x0000000000037941 */ /* 0x000fea0003800200 */
.L_x_20432:
        /* <DEDUP_REMOVED lines=59> */
[----:B------:R-:W-:Y:S01]  /*23340*/  MOV R152, R106 ;  /* 0x0000006a00987202 */ /* 0x000fe20000000f00 */
[----:B------:R-:W-:-:S07]  /*23350*/  IMAD.MOV.U32 R126, RZ, RZ, RZ ;  /* 0x000000ffff7e7224 */ /* 0x000fce00078e00ff */
.L_x_20430:
[----:B------:R-:W-:Y:S05]  /*23360*/  BSYNC.RECONVERGENT B2 ;  /* 0x0000000000027941 */ /* 0x000fea0003800200 */
.L_x_20429:
        /* <DEDUP_REMOVED lines=9> */
.L_x_20428:
[----:B------:R-:W-:Y:S05]  /*23400*/  BSYNC.RECONVERGENT B1 ;  /* 0x0000000000017941 */ /* 0x000fea0003800200 */
.L_x_20427:
        /* <DEDUP_REMOVED lines=18> */
.L_x_20438:
        /* <DEDUP_REMOVED lines=13> */
.L_x_20440:
[----:B------:R-:W-:Y:S05]  /*23600*/  BSYNC.RECONVERGENT B3 ;  /* 0x0000000000037941 */ /* 0x000fea0003800200 */
.L_x_20439:
        /* <DEDUP_REMOVED lines=61> */
.L_x_20437:
[----:B------:R-:W-:Y:S05]  /*239e0*/  BSYNC.RECONVERGENT B2 ;  /* 0x0000000000027941 */ /* 0x000fea0003800200 */
.L_x_20436:
        /* <DEDUP_REMOVED lines=10> */
.L_x_20435:
[----:B------:R-:W-:Y:S05]  /*23a90*/  BSYNC.RECONVERGENT B1 ;  /* 0x0000000000017941 */ /* 0x000fea0003800200 */
.L_x_20434:
        /* <DEDUP_REMOVED lines=18> */
.L_x_20445:
        /* <DEDUP_REMOVED lines=13> */
.L_x_20447:
[----:B------:R-:W-:Y:S05]  /*23c90*/  BSYNC.RECONVERGENT B3 ;  /* 0x0000000000037941 */ /* 0x000fea0003800200 */
.L_x_20446:
        /* <DEDUP_REMOVED lines=61> */
.L_x_20444:
[----:B------:R-:W-:Y:S05]  /*24070*/  BSYNC.RECONVERGENT B2 ;  /* 0x0000000000027941 */ /* 0x000fea0003800200 */
.L_x_20443:
        /* <DEDUP_REMOVED lines=9> */
.L_x_20442:
[----:B------:R-:W-:Y:S05]  /*24110*/  BSYNC.RECONVERGENT B1 ;  /* 0x0000000000017941 */ /* 0x000fea0003800200 */
.L_x_20441:
        /* <DEDUP_REMOVED lines=18> */
.L_x_20452:
        /* <DEDUP_REMOVED lines=13> */
.L_x_20454:
[----:B------:R-:W-:Y:S05]  /*24310*/  BSYNC.RECONVERGENT B3 ;  /* 0x0000000000037941 */ /* 0x000fea0003800200 */
.L_x_20453:
        /* <DEDUP_REMOVED lines=61> */
.L_x_20451:
[----:B------:R-:W-:Y:S05]  /*246f0*/  BSYNC.RECONVERGENT B2 ;  /* 0x0000000000027941 */ /* 0x000fea0003800200 */
.L_x_20450:
        /* <DEDUP_REMOVED lines=10> */
.L_x_20449:
[----:B------:R-:W-:Y:S05]  /*247a0*/  BSYNC.RECONVERGENT B1 ;  /* 0x0000000000017941 */ /* 0x000fea0003800200 */
.L_x_20448:
[----:B------:R-:W-:Y:S02]  /*247b0*/  F2FP.BF16.F32.PACK_AB R146, RZ, R127 ;  /* 0x0000007fff92723e */ /* 0x000fe400000010ff */
[----:B------:R-:W-:Y:S02]  /*247c0*/  PRMT R88, R88, 0x5410, R91 ;  /* 0x0000541058587816 */ /* 0x000fe4000000005b */
[----:B------:R-:W-:Y:S02]  /*247d0*/  PRMT R90, R90, 0x5410, R153 ;  /* 0x000054105a5a7816 */ /* 0x000fe40000000099 */
[----:B------:R-:W-:Y:S02]  /*247e0*/  PRMT R89, R89, 0x5410, R138 ;  /* 0x0000541059597816 */ /* 0x000fe4000000008a */
[----:B------:R-:W-:-:S07]  /*247f0*/  PRMT R91, R208, 0x5410, R146 ;  /* 0x00005410d05b7816 */ /* 0x000fce0000000092 */
.L_x_20398:
        /* <DEDUP_REMOVED lines=26> */
.L_x_20456:
[----:B------:R-:W-:Y:S05]  /*249a0*/  BSYNC.RECONVERGENT B1 ;  /* 0x0000000000017941 */ /* 0x000fea0003800200 */
.L_x_20455:
[----:B------:R-:W-:Y:S01]  /*249b0*/  VIADD R144, R144, 0x20 ;  /* 0x0000002090907836 */ /* 0x000fe20000000000 */
[----:B------:R-:W-:-:S07]  /*249c0*/  IADD3 R139, PT, PT, R139, 0x20, RZ ;  /* 0x000000208b8b7810 */ /* 0x000fce0007ffe0ff */
.L_x_20338:
[----:B------:R-:W-:Y:S05]  /*249d0*/  BSYNC.RECONVERGENT B0 ;  /* 0x0000000000007941 */ /* 0x000fea0003800200 */
.L_x_20337:
        /* <DEDUP_REMOVED lines=10> */
.L_x_20460:
[----:B------:R-:W-:Y:S05]  /*24a80*/  BSYNC.RECONVERGENT B1 ;  /* 0x0000000000017941 */ /* 0x000fea0003800200 */
.L_x_20459:
        /* <DEDUP_REMOVED lines=28> */
.L_x_20466:
        /* <DEDUP_REMOVED lines=13> */
.L_x_20468:
[----:B------:R-:W-:Y:S05]  /*24d20*/  BSYNC.RECONVERGENT B3 ;  /* 0x0000000000037941 */ /* 0x000fea0003800200 */
.L_x_20467:
        /* <DEDUP_REMOVED lines=61> */
.L_x_20465:
[----:B------:R-:W-:Y:S05]  /*25100*/  BSYNC.RECONVERGENT B2 ;  /* 0x0000000000027941 */ /* 0x000fea0003800200 */
.L_x_20464:
        /* <DEDUP_REMOVED lines=12> */
.L_x_20463:
[----:B------:R-:W-:Y:S05]  /*251d0*/  BSYNC.RECONVERGENT B1 ;  /* 0x0000000000017941 */ /* 0x000fea0003800200 */
.L_x_20462:
        /* <DEDUP_REMOVED lines=23> */
.L_x_20473:
        /* <DEDUP_REMOVED lines=13> */
.L_x_20475:
[----:B------:R-:W-:Y:S05]  /*25420*/  BSYNC.RECONVERGENT B3 ;  /* 0x0000000000037941 */ /* 0x000fea0003800200 */
.L_x_20474:
        /* <DEDUP_REMOVED lines=61> */
.L_x_20472:
[----:B------:R-:W-:Y:S05]  /*25800*/  BSYNC.RECONVERGENT B2 ;  /* 0x0000000000027941 */ /* 0x000fea0003800200 */
.L_x_20471:
[----:B------:R-:W-:Y:S01]  /*25810*/  I2FP.F32.U32 R9, R9 ;  /* 0x0000000900097245 */ /* 0x000fe20000201000 */
[----:B------:R-:W-:-:S05]  /*25820*/  HFMA2 R26, -RZ, RZ, 0.1171875, 0 ;  /* 0x2f800000ff1a7431 */ /* 0x000fca00000001ff */
        /* <DEDUP_REMOVED lines=11> */
.L_x_20470:
[----:B------:R-:W-:Y:S05]  /*258e0*/  BSYNC.RECONVERGENT B1 ;  /* 0x0000000000017941 */ /* 0x000fea0003800200 */
.L_x_20469:
        /* <DEDUP_REMOVED lines=22> */
.L_x_20480:
        /* <DEDUP_REMOVED lines=13> */
.L_x_20482:
[----:B------:R-:W-:Y:S05]  /*25b20*/  BSYNC.RECONVERGENT B3 ;  /* 0x0000000000037941 */ /* 0x000fea0003800200 */
.L_x_20481:
        /* <DEDUP_REMOVED lines=57> */
[----:B------:R-:W-:-:S03]  /*25ec0*/  IMAD.MOV.U32 R152, RZ, RZ, R50 ;  /* 0x000000ffff987224 */ /* 0x000fc600078e0032 */
[----:B------:R-:W-:Y:S01]  /*25ed0*/  LOP3.LUT R36, R25, R108, R51, 0x96, !PT ;  /* 0x0000006c19247212 */ /* 0x000fe200078e9633 */
[----:B------:R-:W-:Y:S01]  /*25ee0*/  IMAD.MOV.U32 R108, RZ, RZ, RZ ;  /* 0x000000ffff6c7224 */ /* 0x000fe200078e00ff */
[----:B------:R-:W-:-:S07]  /*25ef0*/  MOV R25, R128 ;  /* 0x0000008000197202 */ /* 0x000fce0000000f00 */
.L_x_20479:
[----:B------:R-:W-:Y:S05]  /*25f00*/  BSYNC.RECONVERGENT B2 ;  /* 0x0000000000027941 */ /* 0x000fea0003800200 */
.L_x_20478:
        /* <DEDUP_REMOVED lines=11> */
.L_x_20477:
[----:B------:R-:W-:Y:S05]  /*25fc0*/  BSYNC.RECONVERGENT B1 ;  /* 0x0000000000017941 */ /* 0x000fea0003800200 */
.L_x_20476:
        /* <DEDUP_REMOVED lines=23> */
.L_x_20487:
        /* <DEDUP_REMOVED lines=13> */
.L_x_20489:
[----:B------:R-:W-:Y:S05]  /*26210*/  BSYNC.RECONVERGENT B3 ;  /* 0x0000000000037941 */ /* 0x000fea0003800200 */
.L_x_20488:
        /* <DEDUP_REMOVED lines=61> */
.L_x_20486:
[----:B------:R-:W-:Y:S05]  /*265f0*/  BSYNC.RECONVERGENT B2 ;  /* 0x0000000000027941 */ /* 0x000fea0003800200 */
.L_x_20485:
        /* <DEDUP_REMOVED lines=13> */
.L_x_20484:
[----:B------:R-:W-:Y:S05]  /*266d0*/  BSYNC.RECONVERGENT B1 ;  /* 0x0000000000017941 */ /* 0x000fea0003800200 */
.L_x_20483:
        /* <DEDUP_REMOVED lines=22> */
.L_x_20494:
        /* <DEDUP_REMOVED lines=13> */
.L_x_20496:
[----:B------:R-:W-:Y:S05]  /*26910*/  BSYNC.RECONVERGENT B3 ;  /* 0x0000000000037941 */ /* 0x000fea0003800200 */
.L_x_20495:
        /* <DEDUP_REMOVED lines=61> */
.L_x_20493:
[----:B------:R-:W-:Y:S05]  /*26cf0*/  BSYNC.RECONVERGENT B2 ;  /* 0x0000000000027941 */ /* 0x000fea0003800200 */
.L_x_20492:
        /* <DEDUP_REMOVED lines=11> */
.L_x_20491:
[----:B------:R-:W-:Y:S05]  /*26db0*/  BSYNC.RECONVERGENT B1 ;  /* 0x0000000000017941 */ /* 0x000fea0003800200 */
.L_x_20490:
        /* <DEDUP_REMOVED lines=23> */
.L_x_20501:
        /* <DEDUP_REMOVED lines=13> */
.L_x_20503:
[----:B------:R-:W-:Y:S05]  /*27000*/  BSYNC.RECONVERGENT B3 ;  /* 0x0000000000037941 */ /* 0x000fea0003800200 */
.L_x_20502:
        /* <DEDUP_REMOVED lines=61> */
.L_x_20500:
[----:B------:R-:W-:Y:S05]  /*273e0*/  BSYNC.RECONVERGENT B2 ;  /* 0x0000000000027941 */ /* 0x000fea0003800200 */
.L_x_20499:
        /* <DEDUP_REMOVED lines=13> */
.L_x_20498:
[----:B------:R-:W-:Y:S05]  /*274c0*/  BSYNC.RECONVERGENT B1 ;  /* 0x0000000000017941 */ /* 0x000fea0003800200 */
.L_x_20497:
        /* <DEDUP_REMOVED lines=22> */
.L_x_20508:
        /* <DEDUP_REMOVED lines=13> */
.L_x_20510:
[----:B------:R-:W-:Y:S05]  /*27700*/  BSYNC.RECONVERGENT B3 ;  /* 0x0000000000037941 */ /* 0x000fea0003800200 */
.L_x_20509:
        /* <DEDUP_REMOVED lines=55> */
[----:B------:R-:W-:Y:S01]  /*27a80*/  IMAD.WIDE.U32 R128, R21, -0x2daee0ad, RZ ;  /* 0xd2511f5315807825 */ /* 0x000fe200078e00ff */
[----:B------:R-:W-:-:S03]  /*27a90*/  MOV R30, R34 ;  /* 0x00000022001e7202 */ /* 0x000fc60000000f00 */
[----:B------:R-:W-:Y:S02]  /*27aa0*/  VIADD R21, R55, 0x96a522ad ;  /* 0x96a522ad37157836 */ /* 0x000fe40000000000 */
[----:B------:R-:W-:-:S03]  /*27ab0*/  IMAD.MOV.U32 R209, RZ, RZ, R128 ;  /* 0x000000ffffd17224 */ /* 0x000fc600078e0080 */
[----:B------:R-:W-:Y:S02]  /*27ac0*/  LOP3.LUT R36, R21, R152, R129, 0x96, !PT ;  /* 0x0000009815247212 */ /* 0x000fe400078e9681 */
[----:B------:R-:W-:-:S07]  /*27ad0*/  MOV R21, R154 ;  /* 0x0000009a00157202 */ /* 0x000fce0000000f00 */
.L_x_20507:
[----:B------:R-:W-:Y:S05]  /*27ae0*/  BSYNC.RECONVERGENT B2 ;  /* 0x0000000000027941 */ /* 0x000fea0003800200 */
.L_x_20506:
        /* <DEDUP_REMOVED lines=11> */
.L_x_20505:
[----:B------:R-:W-:Y:S05]  /*27ba0*/  BSYNC.RECONVERGENT B1 ;  /* 0x0000000000017941 */ /* 0x000fea0003800200 */
.L_x_20504:
        /* <DEDUP_REMOVED lines=23> */
.L_x_20515:
        /* <DEDUP_REMOVED lines=13> */
.L_x_20517:
[----:B------:R-:W-:Y:S05]  /*27df0*/  BSYNC.RECONVERGENT B3 ;  /* 0x0000000000037941 */ /* 0x000fea0003800200 */
.L_x_20516:
        /* <DEDUP_REMOVED lines=56> */
[----:B------:R-:W-:Y:S02]  /*28180*/  HFMA2 R34, -RZ, RZ, 0, 0 ;  /* 0x00000000ff227431 */ /* 0x000fe400000001ff */
[----:B------:R-:W-:-:S05]  /*28190*/  VIADD R20, R55, 0x96a522ad ;  /* 0x96a522ad37147836 */ /* 0x000fca0000000000 */
[----:B------:R-:W-:Y:S01]  /*281a0*/  LOP3.LUT R36, R20, R154, R153, 0x96, !PT ;  /* 0x0000009a14247212 */ /* 0x000fe200078e9699 */
[----:B------:R-:W-:-:S07]  /*281b0*/  IMAD.MOV.U32 R20, RZ, RZ, R209 ;  /* 0x000000ffff147224 */ /* 0x000fce00078e00d1 */
.L_x_20514:
[----:B------:R-:W-:Y:S05]  /*281c0*/  BSYNC.RECONVERGENT B2 ;  /* 0x0000000000027941 */ /* 0x000fea0003800200 */
.L_x_20513:
        /* <DEDUP_REMOVED lines=13> */
.L_x_20512:
[----:B------:R-:W-:Y:S05]  /*282a0*/  BSYNC.RECONVERGENT B1 ;  /* 0x0000000000017941 */ /* 0x000fea0003800200 */
.L_x_20511:
[----:B------:R-:W-:Y:S02]  /*282b0*/  F2FP.BF16.F32.PACK_AB R91, RZ, R129 ;  /* 0x00000081ff5b723e */ /* 0x000fe400000010ff */
[----:B------:R-:W-:Y:S02]  /*282c0*/  PRMT R90, R147, 0x5410, R90 ;  /* 0x00005410935a7816 */ /* 0x000fe4000000005a */
[----:B------:R-:W-:Y:S02]  /*282d0*/  PRMT R89, R146, 0x5410, R89 ;  /* 0x0000541092597816 */ /* 0x000fe40000000059 */
[----:B------:R-:W-:Y:S02]  /*282e0*/  PRMT R88, R138, 0x5410, R88 ;  /* 0x000054108a587816 */ /* 0x000fe40000000058 */
[----:B------:R-:W-:Y:S01]  /*282f0*/  PRMT R91, R208, 0x5410, R91 ;  /* 0x00005410d05b7816 */ /* 0x000fe2000000005b */
[----:B------:R-:W-:Y:S06]  /*28300*/  BRA `(.L_x_20518) ;  /* 0x0000003400347947 */ /* 0x000fec0003800000 */
.L_x_20461:
        /* <DEDUP_REMOVED lines=21> */
.L_x_20523:
        /* <DEDUP_REMOVED lines=13> */
.L_x_20525:
[----:B------:R-:W-:Y:S05]  /*28530*/  BSYNC.RECONVERGENT B3 ;  /* 0x0000000000037941 */ /* 0x000fea0003800200 */
.L_x_20524:
        /* <DEDUP_REMOVED lines=53> */
[----:B------:R-:W-:-:S03]  /*28890*/  IMAD.MOV.U32 R30, RZ, RZ, R34 ;  /* 0x000000ffff1e7224 */ /* 0x000fc600078e0022 */
[----:B------:R-:W-:Y:S01]  /*288a0*/  LOP3.LUT R35, R10, R50, R35, 0x96, !PT ;  /* 0x000000320a237212 */ /* 0x000fe200078e9623 */
[----:B------:R-:W-:Y:S01]  /*288b0*/  IMAD.WIDE.U32 R50, R9, -0x2daee0ad, RZ ;  /* 0xd2511f5309327825 */ /* 0x000fe200078e00ff */
[----:B------:R-:W-:Y:S02]  /*288c0*/  IADD3 R9, PT, PT, R55, -0x695add53, RZ ;  /* 0x96a522ad37097810 */ /* 0x000fe40007ffe0ff */
[----:B------:R-:W-:Y:S01]  /*288d0*/  MOV R152, R50 ;  /* 0x0000003200987202 */ /* 0x000fe20000000f00 */
[----:B------:R-:W-:Y:S01]  /*288e0*/  HFMA2 R50, -RZ, RZ, 0, 0 ;  /* 0x00000000ff327431 */ /* 0x000fe200000001ff */
[----:B------:R-:W-:Y:S01]  /*288f0*/  LOP3.LUT R36, R9, R88, R51, 0x96, !PT ;  /* 0x0000005809247212 */ /* 0x000fe200078e9633 */
[----:B------:R-:W-:-:S07]  /*28900*/  IMAD.MOV.U32 R9, RZ, RZ, R138 ;  /* 0x000000ffff097224 */ /* 0x000fce00078e008a */
.L_x_20522:
[----:B------:R-:W-:Y:S05]  /*28910*/  BSYNC.RECONVERGENT B2 ;  /* 0x0000000000027941 */ /* 0x000fea0003800200 */
.L_x_20521:
        /* <DEDUP_REMOVED lines=10> */
.L_x_20520:
[----:B------:R-:W-:Y:S05]  /*289c0*/  BSYNC.RECONVERGENT B1 ;  /* 0x0000000000017941 */ /* 0x000fea0003800200 */
.L_x_20519:
        /* <DEDUP_REMOVED lines=18> */
.L_x_20530:
        /* <DEDUP_REMOVED lines=13> */
.L_x_20532:
[----:B------:R-:W-:Y:S05]  /*28bc0*/  BSYNC.RECONVERGENT B3 ;  /* 0x0000000000037941 */ /* 0x000fea0003800200 */
.L_x_20531:
        /* <DEDUP_REMOVED lines=57> */
[----:B------:R-:W-:-:S03]  /*28f60*/  IMAD.MOV.U32 R34, RZ, RZ, RZ ;  /* 0x000000ffff227224 */ /* 0x000fc600078e00ff */
[----:B------:R-:W-:Y:S01]  /*28f70*/  LOP3.LUT R36, R9, R90, R51, 0x96, !PT ;  /* 0x0000005a09247212 */ /* 0x000fe200078e9633 */
[----:B------:R-:W-:Y:S01]  /*28f80*/  IMAD.MOV.U32 R9, RZ, RZ, R152 ;  /* 0x000000ffff097224 */ /* 0x000fe200078e0098 */
[----:B------:R-:W-:-:S07]  /*28f90*/  MOV R152, R50 ;  /* 0x0000003200987202 */ /* 0x000fce0000000f00 */
.L_x_20529:
[----:B------:R-:W-:Y:S05]  /*28fa0*/  BSYNC.RECONVERGENT B2 ;  /* 0x0000000000027941 */ /* 0x000fea0003800200 */
.L_x_20528:
        /* <DEDUP_REMOVED lines=10> */
.L_x_20527:
[----:B------:R-:W-:Y:S05]  /*29050*/  BSYNC.RECONVERGENT B1 ;  /* 0x0000000000017941 */ /* 0x000fea0003800200 */
.L_x_20526:
        /* <DEDUP_REMOVED lines=18> */
.L_x_20537:
        /* <DEDUP_REMOVED lines=13> */
.L_x_20539:
[----:B------:R-:W-:Y:S05]  /*29250*/  BSYNC.RECONVERGENT B3 ;  /* 0x0000000000037941 */ /* 0x000fea0003800200 */
.L_x_20538:
[----:B------:R-:W-:Y:S01]  /*29260*/  LOP3.LUT R25, R31, R109, R55, 0x96, !PT ;  /* 0x0000006d1f197212 */ /* 0x000fe200078e9637 */
[----:B------:R-:W-:-:S04]  /*29270*/  IMAD.WIDE.U32 R50, R32, -0x326172a9, RZ ;  /* 0xcd9e8d5720327825 */ /* 0x000fc800078e00ff */
[----:B------:R-:W-:Y:S02]  /*29280*/  HFMA2 R90, -RZ, RZ, 0, 0 ;  /* 0x00000000ff5a7431 */ /* 0x000fe400000001ff */
        /* <DEDUP_REMOVED lines=55> */
[----:B------:R-:W-:Y:S02]  /*29600*/  LOP3.LUT R36, R25, R108, R51, 0x96, !PT ;  /* 0x0000006c19247212 */ /* 0x000fe400078e9633 */
[----:B------:R-:W-:Y:S01]  /*29610*/  MOV R25, R152 ;  /* 0x0000009800197202 */ /* 0x000fe20000000f00 */
[----:B------:R-:W-:-:S07]  /*29620*/  IMAD.MOV.U32 R152, RZ, RZ, R50 ;  /* 0x000000ffff987224 */ /* 0x000fce00078e0032 */
.L_x_20536:
[----:B------:R-:W-:Y:S05]  /*29630*/  BSYNC.RECONVERGENT B2 ;  /* 0x0000000000027941 */ /* 0x000fea0003800200 */
.L_x_20535:
        /* <DEDUP_REMOVED lines=9> */
.L_x_20534:
[----:B------:R-:W-:Y:S05]  /*296d0*/  BSYNC.RECONVERGENT B1 ;  /* 0x0000000000017941 */ /* 0x000fea0003800200 */
.L_x_20533:
        /* <DEDUP_REMOVED lines=18> */
.L_x_20544:
        /* <DEDUP_REMOVED lines=13> */
.L_x_20546:
[----:B------:R-:W-:Y:S05]  /*298d0*/  BSYNC.RECONVERGENT B3 ;  /* 0x0000000000037941 */ /* 0x000fea0003800200 */
.L_x_20545:
        /* <DEDUP_REMOVED lines=61> */
.L_x_20543:
[----:B------:R-:W-:Y:S05]  /*29cb0*/  BSYNC.RECONVERGENT B2 ;  /* 0x0000000000027941 */ /* 0x000fea0003800200 */
.L_x_20542:
        /* <DEDUP_REMOVED lines=10> */
.L_x_20541:
[----:B------:R-:W-:Y:S05]  /*29d60*/  BSYNC.RECONVERGENT B1 ;  /* 0x0000000000017941 */ /* 0x000fea0003800200 */
.L_x_20540:
        /* <DEDUP_REMOVED lines=18> */
.L_x_20551:
        /* <DEDUP_REMOVED lines=13> */
.L_x_20553:
[----:B------:R-:W-:Y:S05]  /*29f60*/  BSYNC.RECONVERGENT B3 ;  /* 0x0000000000037941 */ /* 0x000fea0003800200 */
.L_x_20552:
        /* <DEDUP_REMOVED lines=61> */
.L_x_20550:
[----:B------:R-:W-:Y:S05]  /*2a340*/  BSYNC.RECONVERGENT B2 ;  /* 0x0000000000027941 */ /* 0x000fea0003800200 */
.L_x_20549:
        /* <DEDUP_REMOVED lines=9> */
.L_x_20548:
[----:B------:R-:W-:Y:S05]  /*2a3e0*/  BSYNC.RECONVERGENT B1 ;  /* 0x0000000000017941 */ /* 0x000fea0003800200 */
.L_x_20547:
        /* <DEDUP_REMOVED lines=18> */
.L_x_20558:
        /* <DEDUP_REMOVED lines=13> */
.L_x_20560:
[----:B------:R-:W-:Y:S05]  /*2a5e0*/  BSYNC.RECONVERGENT B3 ;  /* 0x0000000000037941 */ /* 0x000fea0003800200 */
.L_x_20559:
        /* <DEDUP_REMOVED lines=61> */
.L_x_20557:
[----:B------:R-:W-:Y:S05]  /*2a9c0*/  BSYNC.RECONVERGENT B2 ;  /* 0x0000000000027941 */ /* 0x000fea0003800200 */
.L_x_20556:
        /* <DEDUP_REMOVED lines=10> */
.L_x_20555:
[----:B------:R-:W-:Y:S05]  /*2aa70*/  BSYNC.RECONVERGENT B1 ;  /* 0x0000000000017941 */ /* 0x000fea0003800200 */
.L_x_20554:
        /* <DEDUP_REMOVED lines=18> */
.L_x_20565:
        /* <DEDUP_REMOVED lines=13> */
.L_x_20567:
[----:B------:R-:W-:Y:S05]  /*2ac70*/  BSYNC.RECONVERGENT B3 ;  /* 0x0000000000037941 */ /* 0x000fea0003800200 */
.L_x_20566:
        /* <DEDUP_REMOVED lines=61> */
.L_x_20564:
[----:B------:R-:W-:Y:S05]  /*2b050*/  BSYNC.RECONVERGENT B2 ;  /* 0x0000000000027941 */ /* 0x000fea0003800200 */
.L_x_20563:
        /* <DEDUP_REMOVED lines=9> */
.L_x_20562:
[----:B------:R-:W-:Y:S05]  /*2b0f0*/  BSYNC.RECONVERGENT B1 ;  /* 0x0000000000017941 */ /* 0x000fea0003800200 */
.L_x_20561:
        /* <DEDUP_REMOVED lines=18> */
.L_x_20572:
        /* <DEDUP_REMOVED lines=13> */
.L_x_20574:
[----:B------:R-:W-:Y:S05]  /*2b2f0*/  BSYNC.RECONVERGENT B3 ;  /* 0x0000000000037941 */ /* 0x000fea0003800200 */
.L_x_20573:
        /* <DEDUP_REMOVED lines=61> */
.L_x_20571:
[----:B------:R-:W-:Y:S05]  /*2b6d0*/  BSYNC.RECONVERGENT B2 ;  /* 0x0000000000027941 */ /* 0x000fea0003800200 */
.L_x_20570:
        /* <DEDUP_REMOVED lines=10> */
.L_x_20569:
[----:B------:R-:W-:Y:S05]  /*2b780*/  BSYNC.RECONVERGENT B1 ;  /* 0x0000000000017941 */ /* 0x000fea0003800200 */
.L_x_20568:
[----:B------:R-:W-:Y:S02]  /*2b790*/  F2FP.BF16.F32.PACK_AB R146, RZ, R129 ;  /* 0x00000081ff92723e */ /* 0x000fe400000010ff */
[----:B------:R-:W-:Y:S02]  /*2b7a0*/  PRMT R88, R88, 0x5410, R91 ;  /* 0x0000541058587816 */ /* 0x000fe4000000005b */
[----:B------:R-:W-:Y:S02]  /*2b7b0*/  PRMT R90, R90, 0x5410, R153 ;  /* 0x000054105a5a7816 */ /* 0x000fe40000000099 */
[----:B------:R-:W-:Y:S02]  /*2b7c0*/  PRMT R89, R89, 0x5410, R138 ;  /* 0x0000541059597816 */ /* 0x000fe4000000008a */
[----:B------:R-:W-:-:S07]  /*2b7d0*/  PRMT R91, R208, 0x5410, R146 ;  /* 0x00005410d05b7816 */ /* 0x000fce0000000092 */
.L_x_20518:
        /* <DEDUP_REMOVED lines=26> */
.L_x_20576:
[----:B------:R-:W-:Y:S05]  /*2b980*/  BSYNC.RECONVERGENT B1 ;  /* 0x0000000000017941 */ /* 0x000fea0003800200 */
.L_x_20575:
[----:B------:R-:W-:Y:S01]  /*2b990*/  IADD3 R144, PT, PT, R144, 0x20, RZ ;  /* 0x0000002090907810 */ /* 0x000fe20007ffe0ff */
[----:B------:R-:W-:-:S07]  /*2b9a0*/  VIADD R139, R139, 0x20 ;  /* 0x000000208b8b7836 */ /* 0x000fce0000000000 */
.L_x_20458:
[----:B------:R-:W-:Y:S05]  /*2b9b0*/  BSYNC.RECONVERGENT B0 ;  /* 0x0000000000007941 */ /* 0x000fea0003800200 */
.L_x_20457:
        /* <DEDUP_REMOVED lines=10> */
.L_x_20580:
[----:B------:R-:W-:Y:S05]  /*2ba60*/  BSYNC.RECONVERGENT B1 ;  /* 0x0000000000017941 */ /* 0x000fea0003800200 */
.L_x_20579:
        /* <DEDUP_REMOVED lines=28> */
.L_x_20586:
        /* <DEDUP_REMOVED lines=13> */
.L_x_20588:
[----:B------:R-:W-:Y:S05]  /*2bd00*/  BSYNC.RECONVERGENT B3 ;  /* 0x0000000000037941 */ /* 0x000fea0003800200 */
.L_x_20587:
        /* <DEDUP_REMOVED lines=61> */
.L_x_20585:
[----:B------:R-:W-:Y:S05]  /*2c0e0*/  BSYNC.RECONVERGENT B2 ;  /* 0x0000000000027941 */ /* 0x000fea0003800200 */
.L_x_20584:
        /* <DEDUP_REMOVED lines=12> */
.L_x_20583:
[----:B------:R-:W-:Y:S05]  /*2c1b0*/  BSYNC.RECONVERGENT B1 ;  /* 0x0000000000017941 */ /* 0x000fea0003800200 */
.L_x_20582:
        /* <DEDUP_REMOVED lines=23> */
.L_x_20593:
        /* <DEDUP_REMOVED lines=13> */
.L_x_20595:
[----:B------:R-:W-:Y:S05]  /*2c400*/  BSYNC.RECONVERGENT B3 ;  /* 0x0000000000037941 */ /* 0x000fea0003800200 */
.L_x_20594:
        /* <DEDUP_REMOVED lines=58> */
[----:B------:R-:W-:Y:S01]  /*2c7b0*/  LOP3.LUT R36, R7, R110, R53, 0x96, !PT ;  /* 0x0000006e07247212 */ /* 0x000fe200078e9635 */
[----:B------:R-:W-:Y:S01]  /*2c7c0*/  IMAD.MOV.U32 R7, RZ, RZ, R131 ;  /* 0x000000ffff077224 */ /* 0x000fe200078e0083 */
[----:B------:R-:W-:-:S07]  /*2c7d0*/  MOV R130, R52 ;  /* 0x0000003400827202 */ /* 0x000fce0000000f00 */
.L_x_20592:
[----:B------:R-:W-:Y:S05]  /*2c7e0*/  BSYNC.RECONVERGENT B2 ;  /* 0x0000000000027941 */ /* 0x000fea0003800200 */
.L_x_20591:
        /* <DEDUP_REMOVED lines=13> */
.L_x_20590:
[----:B------:R-:W-:Y:S05]  /*2c8c0*/  BSYNC.RECONVERGENT B1 ;  /* 0x0000000000017941 */ /* 0x000fea0003800200 */
.L_x_20589:
        /* <DEDUP_REMOVED lines=22> */
.L_x_20600:
        /* <DEDUP_REMOVED lines=13> */
.L_x_20602:
[----:B------:R-:W-:Y:S05]  /*2cb00*/  BSYNC.RECONVERGENT B3 ;  /* 0x0000000000037941 */ /* 0x000fea0003800200 */
.L_x_20601:
        /* <DEDUP_REMOVED lines=61> */
.L_x_20599:
[----:B------:R-:W-:Y:S05]  /*2cee0*/  BSYNC.RECONVERGENT B2 ;  /* 0x0000000000027941 */ /* 0x000fea0003800200 */
.L_x_20598:
        /* <DEDUP_REMOVED lines=11> */
.L_x_20597:
[----:B------:R-:W-:Y:S05]  /*2cfa0*/  BSYNC.RECONVERGENT B1 ;  /* 0x0000000000017941 */ /* 0x000fea0003800200 */
.L_x_20596:
        /* <DEDUP_REMOVED lines=23> */
.L_x_20607:
        /* <DEDUP_REMOVED lines=13> */
.L_x_20609:
[----:B------:R-:W-:Y:S05]  /*2d1f0*/  BSYNC.RECONVERGENT B3 ;  /* 0x0000000000037941 */ /* 0x000fea0003800200 */
.L_x_20608:
        /* <DEDUP_REMOVED lines=59> */
[----:B------:R-:W-:Y:S01]  /*2d5b0*/  IMAD.MOV.U32 R24, RZ, RZ, R152 ;  /* 0x000000ffff187224 */ /* 0x000fe200078e0098 */
[----:B------:R-:W-:-:S07]  /*2d5c0*/  MOV R147, R110 ;  /* 0x0000006e00937202 */ /* 0x000fce0000000f00 */
.L_x_20606:
[----:B------:R-:W-:Y:S05]  /*2d5d0*/  BSYNC.RECONVERGENT B2 ;  /* 0x0000000000027941 */ /* 0x000fea0003800200 */
.L_x_20605:
        /* <DEDUP_REMOVED lines=13> */
.L_x_20604:
[----:B------:R-:W-:Y:S05]  /*2d6b0*/  BSYNC.RECONVERGENT B1 ;  /* 0x0000000000017941 */ /* 0x000fea0003800200 */
.L_x_20603:
        /* <DEDUP_REMOVED lines=22> */
.L_x_20614:
        /* <DEDUP_REMOVED lines=13> */
.L_x_20616:
[----:B------:R-:W-:Y:S05]  /*2d8f0*/  BSYNC.RECONVERGENT B3 ;  /* 0x0000000000037941 */ /* 0x000fea0003800200 */
.L_x_20615:
        /* <DEDUP_REMOVED lines=61> */
.L_x_20613:
[----:B------:R-:W-:Y:S05]  /*2dcd0*/  BSYNC.RECONVERGENT B2 ;  /* 0x0000000000027941 */ /* 0x000fea0003800200 */
.L_x_20612:
        /* <DEDUP_REMOVED lines=11> */
.L_x_20611:
[----:B------:R-:W-:Y:S05]  /*2dd90*/  BSYNC.RECONVERGENT B1 ;  /* 0x0000000000017941 */ /* 0x000fea0003800200 */
.L_x_20610:
        /* <DEDUP_REMOVED lines=23> */
.L_x_20621:
        /* <DEDUP_REMOVED lines=13> */
.L_x_20623:
[----:B------:R-:W-:Y:S05]  /*2dfe0*/  BSYNC.RECONVERGENT B3 ;  /* 0x0000000000037941 */ /* 0x000fea0003800200 */
.L_x_20622:
        /* <DEDUP_REMOVED lines=61> */
.L_x_20620:
[----:B------:R-:W-:Y:S05]  /*2e3c0*/  BSYNC.RECONVERGENT B2 ;  /* 0x0000000000027941 */ /* 0x000fea0003800200 */
.L_x_20619:
        /* <DEDUP_REMOVED lines=13> */
.L_x_20618:
[----:B------:R-:W-:Y:S05]  /*2e4a0*/  BSYNC.RECONVERGENT B1 ;  /* 0x0000000000017941 */ /* 0x000fea0003800200 */
.L_x_20617:
        /* <DEDUP_REMOVED lines=22> */
.L_x_20628:
        /* <DEDUP_REMOVED lines=13> */
.L_x_20630:
[----:B------:R-:W-:Y:S05]  /*2e6e0*/  BSYNC.RECONVERGENT B3 ;  /* 0x0000000000037941 */ /* 0x000fea0003800200 */
.L_x_20629:
        /* <DEDUP_REMOVED lines=61> */
.L_x_20627:
[----:B------:R-:W-:Y:S05]  /*2eac0*/  BSYNC.RECONVERGENT B2 ;  /* 0x0000000000027941 */ /* 0x000fea0003800200 */
.L_x_20626:
        /* <DEDUP_REMOVED lines=11> */
.L_x_20625:
[----:B------:R-:W-:Y:S05]  /*2eb80*/  BSYNC.RECONVERGENT B1 ;  /* 0x0000000000017941 */ /* 0x000fea0003800200 */
.L_x_20624:
        /* <DEDUP_REMOVED lines=23> */
.L_x_20635:
        /* <DEDUP_REMOVED lines=13> */
.L_x_20637:
[----:B------:R-:W-:Y:S05]  /*2edd0*/  BSYNC.RECONVERGENT B3 ;  /* 0x0000000000037941 */ /* 0x000fea0003800200 */
.L_x_20636:
        /* <DEDUP_REMOVED lines=60> */
.L_x_20634:
[----:B------:R-:W-:Y:S05]  /*2f1a0*/  BSYNC.RECONVERGENT B2 ;  /* 0x0000000000027941 */ /* 0x000fea0003800200 */
.L_x_20633:
        /* <DEDUP_REMOVED lines=13> */
.L_x_20632:
[----:B------:R-:W-:Y:S05]  /*2f280*/  BSYNC.RECONVERGENT B1 ;  /* 0x0000000000017941 */ /* 0x000fea0003800200 */
.L_x_20631:
[----:B------:R-:W-:Y:S02]  /*2f290*/  F2FP.BF16.F32.PACK_AB R91, RZ, R131 ;  /* 0x00000083ff5b723e */ /* 0x000fe400000010ff */
[----:B------:R-:W-:Y:S02]  /*2f2a0*/  PRMT R90, R147, 0x5410, R90 ;  /* 0x00005410935a7816 */ /* 0x000fe4000000005a */
[----:B------:R-:W-:Y:S02]  /*2f2b0*/  PRMT R89, R146, 0x5410, R89 ;  /* 0x0000541092597816 */ /* 0x000fe40000000059 */
[----:B------:R-:W-:Y:S02]  /*2f2c0*/  PRMT R88, R138, 0x5410, R88 ;  /* 0x000054108a587816 */ /* 0x000fe40000000058 */
[----:B------:R-:W-:Y:S01]  /*2f2d0*/  PRMT R91, R208, 0x5410, R91 ;  /* 0x00005410d05b7816 */ /* 0x000fe2000000005b */
[----:B------:R-:W-:Y:S06]  /*2f2e0*/  BRA `(.L_x_20638) ;  /* 0x0000003400347947 */ /* 0x000fec0003800000 */
.L_x_20581:
        /* <DEDUP_REMOVED lines=21> */
.L_x_20643:
        /* <DEDUP_REMOVED lines=13> */
.L_x_20645:
[----:B------:R-:W-:Y:S05]  /*2f510*/  BSYNC.RECONVERGENT B3 ;  /* 0x0000000000037941 */ /* 0x000fea0003800200 */
.L_x_20644:
        /* <DEDUP_REMOVED lines=61> */
.L_x_20642:
[----:B------:R-:W-:Y:S05]  /*2f8f0*/  BSYNC.RECONVERGENT B2 ;  /* 0x0000000000027941 */ /* 0x000fea0003800200 */
.L_x_20641:
        /* <DEDUP_REMOVED lines=10> */
.L_x_20640:
[----:B------:R-:W-:Y:S05]  /*2f9a0*/  BSYNC.RECONVERGENT B1 ;  /* 0x0000000000017941 */ /* 0x000fea0003800200 */
.L_x_20639:
        /* <DEDUP_REMOVED lines=18> */
.L_x_20650:
        /* <DEDUP_REMOVED lines=13> */
.L_x_20652:
[----:B------:R-:W-:Y:S05]  /*2fba0*/  BSYNC.RECONVERGENT B3 ;  /* 0x0000000000037941 */ /* 0x000fea0003800200 */
.L_x_20651:
        /* <DEDUP_REMOVED lines=61> */
.L_x_20649:
[----:B------:R-:W-:Y:S05]  /*2ff80*/  BSYNC.RECONVERGENT B2 ;  /* 0x0000000000027941 */ /* 0x000fea0003800200 */
.L_x_20648:
        /* <DEDUP_REMOVED lines=10> */
.L_x_20647:
[----:B------:R-:W-:Y:S05]  /*30030*/  BSYNC.RECONVERGENT B1 ;  /* 0x0000000000017941 */ /* 0x000fea0003800200 */
.L_x_20646:
        /* <DEDUP_REMOVED lines=18> */
.L_x_20657:
        /* <DEDUP_REMOVED lines=13> */
.L_x_20659:
[----:B------:R-:W-:Y:S05]  /*30230*/  BSYNC.RECONVERGENT B3 ;  /* 0x0000000000037941 */ /* 0x000fea0003800200 */
.L_x_20658:
        /* <DEDUP_REMOVED lines=61> */
.L_x_20656:
[----:B------:R-:W-:Y:S05]  /*30610*/  BSYNC.RECONVERGENT B2 ;  /* 0x0000000000027941 */ /* 0x000fea0003800200 */
.L_x_20655:
        /* <DEDUP_REMOVED lines=9> */
.L_x_20654:
[----:B------:R-:W-:Y:S05]  /*306b0*/  BSYNC.RECONVERGENT B1 ;  /* 0x0000000000017941 */ /* 0x000fea0003800200 */
.L_x_20653:
        /* <DEDUP_REMOVED lines=18> */
.L_x_20664:
        /* <DEDUP_REMOVED lines=13> */
.L_x_20666:
[----:B------:R-:W-:Y:S05]  /*308b0*/  BSYNC.RECONVERGENT B3 ;  /* 0x0000000000037941 */ /* 0x000fea0003800200 */
.L_x_20665:
        /* <DEDUP_REMOVED lines=61> */
.L_x_20663:
[----:B------:R-:W-:Y:S05]  /*30c90*/  BSYNC.RECONVERGENT B2 ;  /* 0x0000000000027941 */ /* 0x000fea0003800200 */
.L_x_20662:
        /* <DEDUP_REMOVED lines=10> */
.L_x_20661:
[----:B------:R-:W-:Y:S05]  /*30d40*/  BSYNC.RECONVERGENT B1 ;  /* 0x0000000000017941 */ /* 0x000fea0003800200 */
.L_x_20660:
        /* <DEDUP_REMOVED lines=18> */
.L_x_20671:
        /* <DEDUP_REMOVED lines=13> */
.L_x_20673:
[----:B------:R-:W-:Y:S05]  /*30f40*/  BSYNC.RECONVERGENT B3 ;  /* 0x0000000000037941 */ /* 0x000fea0003800200 */
.L_x_20672:
        /* <DEDUP_REMOVED lines=61> */
.L_x_20670:
[----:B------:R-:W-:Y:S05]  /*31320*/  BSYNC.RECONVERGENT B2 ;  /* 0x0000000000027941 */ /* 0x000fea0003800200 */
.L_x_20669:
        /* <DEDUP_REMOVED lines=9> */
.L_x_20668:
[----:B------:R-:W-:Y:S05]  /*313c0*/  BSYNC.RECONVERGENT B1 ;  /* 0x0000000000017941 */ /* 0x000fea0003800200 */
.L_x_20667:
        /* <DEDUP_REMOVED lines=18> */
.L_x_20678:
        /* <DEDUP_REMOVED lines=13> */
.L_x_20680:
[----:B------:R-:W-:Y:S05]  /*315c0*/  BSYNC.RECONVERGENT B3 ;  /* 0x0000000000037941 */ /* 0x000fea0003800200 */
.L_x_20679:
        /* <DEDUP_REMOVED lines=61> */
.L_x_20677:
[----:B------:R-:W-:Y:S05]  /*319a0*/  BSYNC.RECONVERGENT B2 ;  /* 0x0000000000027941 */ /* 0x000fea0003800200 */
.L_x_20676:
        /* <DEDUP_REMOVED lines=10> */
.L_x_20675:
[----:B------:R-:W-:Y:S05]  /*31a50*/  BSYNC.RECONVERGENT B1 ;  /* 0x0000000000017941 */ /* 0x000fea0003800200 */
.L_x_20674:
        /* <DEDUP_REMOVED lines=18> */
.L_x_20685:
        /* <DEDUP_REMOVED lines=13> */
.L_x_20687:
[----:B------:R-:W-:Y:S05]  /*31c50*/  BSYNC.RECONVERGENT B3 ;  /* 0x0000000000037941 */ /* 0x000fea0003800200 */
.L_x_20686:
        /* <DEDUP_REMOVED lines=61> */
.L_x_20684:
[----:B------:R-:W-:Y:S05]  /*32030*/  BSYNC.RECONVERGENT B2 ;  /* 0x0000000000027941 */ /* 0x000fea0003800200 */
.L_x_20683:
        /* <DEDUP_REMOVED lines=9> */
.L_x_20682:
[----:B------:R-:W-:Y:S05]  /*320d0*/  BSYNC.RECONVERGENT B1 ;  /* 0x0000000000017941 */ /* 0x000fea0003800200 */
.L_x_20681:
        /* <DEDUP_REMOVED lines=18> */
.L_x_20692:
        /* <DEDUP_REMOVED lines=13> */
.L_x_20694:
[----:B------:R-:W-:Y:S05]  /*322d0*/  BSYNC.RECONVERGENT B3 ;  /* 0x0000000000037941 */ /* 0x000fea0003800200 */
.L_x_20693:
        /* <DEDUP_REMOVED lines=61> */
.L_x_20691:
[----:B------:R-:W-:Y:S05]  /*326b0*/  BSYNC.RECONVERGENT B2 ;  /* 0x0000000000027941 */ /* 0x000fea0003800200 */
.L_x_20690:
        /* <DEDUP_REMOVED lines=10> */
.L_x_20689:
[----:B------:R-:W-:Y:S05]  /*32760*/  BSYNC.RECONVERGENT B1 ;  /* 0x0000000000017941 */ /* 0x000fea0003800200 */
.L_x_20688:
[----:B------:R-:W-:Y:S02]  /*32770*/  F2FP.BF16.F32.PACK_AB R146, RZ, R131 ;  /* 0x00000083ff92723e */ /* 0x000fe400000010ff */
[----:B------:R-:W-:Y:S02]  /*32780*/  PRMT R88, R88, 0x5410, R91 ;  /* 0x0000541058587816 */ /* 0x000fe4000000005b */
[----:B------:R-:W-:Y:S02]  /*32790*/  PRMT R90, R90, 0x5410, R153 ;  /* 0x000054105a5a7816 */ /* 0x000fe40000000099 */
[----:B------:R-:W-:Y:S02]  /*327a0*/  PRMT R89, R89, 0x5410, R138 ;  /* 0x0000541059597816 */ /* 0x000fe4000000008a */
[----:B------:R-:W-:-:S07]  /*327b0*/  PRMT R91, R208, 0x5410, R146 ;  /* 0x00005410d05b7816 */ /* 0x000fce0000000092 */
.L_x_20638:
        /* <DEDUP_REMOVED lines=26> */
.L_x_20696:
[----:B------:R-:W-:Y:S05]  /*32960*/  BSYNC.RECONVERGENT B1 ;  /* 0x0000000000017941 */ /* 0x000fea0003800200 */
.L_x_20695:
[----:B------:R-:W-:Y:S01]  /*32970*/  VIADD R144, R144, 0x20 ;  /* 0x0000002090907836 */ /* 0x000fe20000000000 */
[----:B------:R-:W-:-:S07]  /*32980*/  IADD3 R139, PT, PT, R139, 0x20, RZ ;  /* 0x000000208b8b7810 */ /* 0x000fce0007ffe0ff */
.L_x_20578:
[----:B------:R-:W-:Y:S05]  /*32990*/  BSYNC.RECONVERGENT B0 ;  /* 0x0000000000007941 */ /* 0x000fea0003800200 */
.L_x_20577:
        /* <DEDUP_REMOVED lines=10> */
.L_x_20700:
[----:B------:R-:W-:Y:S05]  /*32a40*/  BSYNC.RECONVERGENT B1 ;  /* 0x0000000000017941 */ /* 0x000fea0003800200 */
.L_x_20699:
        /* <DEDUP_REMOVED lines=28> */
.L_x_20706:
        /* <DEDUP_REMOVED lines=13> */
.L_x_20708:
[----:B------:R-:W-:Y:S05]  /*32ce0*/  BSYNC.RECONVERGENT B3 ;  /* 0x0000000000037941 */ /* 0x000fea0003800200 */
.L_x_20707:
        /* <DEDUP_REMOVED lines=61> */
.L_x_20705:
[----:B------:R-:W-:Y:S05]  /*330c0*/  BSYNC.RECONVERGENT B2 ;  /* 0x0000000000027941 */ /* 0x000fea0003800200 */
.L_x_20704:
        /* <DEDUP_REMOVED lines=12> */
.L_x_20703:
[----:B------:R-:W-:Y:S05]  /*33190*/  BSYNC.RECONVERGENT B1 ;  /* 0x0000000000017941 */ /* 0x000fea0003800200 */
.L_x_20702:
        /* <DEDUP_REMOVED lines=23> */
.L_x_20713:
        /* <DEDUP_REMOVED lines=13> */
.L_x_20715:
[----:B------:R-:W-:Y:S05]  /*333e0*/  BSYNC.RECONVERGENT B3 ;  /* 0x0000000000037941 */ /* 0x000fea0003800200 */
.L_x_20714:
        /* <DEDUP_REMOVED lines=61> */
.L_x_20712:
[----:B------:R-:W-:Y:S05]  /*337c0*/  BSYNC.RECONVERGENT B2 ;  /* 0x0000000000027941 */ /* 0x000fea0003800200 */
.L_x_20711:
        /* <DEDUP_REMOVED lines=13> */
.L_x_20710:
[----:B------:R-:W-:Y:S05]  /*338a0*/  BSYNC.RECONVERGENT B1 ;  /* 0x0000000000017941 */ /* 0x000fea0003800200 */
.L_x_20709:
        /* <DEDUP_REMOVED lines=22> */
.L_x_20720:
        /* <DEDUP_REMOVED lines=13> */
.L_x_20722:
[----:B------:R-:W-:Y:S05]  /*33ae0*/  BSYNC.RECONVERGENT B3 ;  /* 0x0000000000037941 */ /* 0x000fea0003800200 */
.L_x_20721:
        /* <DEDUP_REMOVED lines=61> */
.L_x_20719:
[----:B------:R-:W-:Y:S05]  /*33ec0*/  BSYNC.RECONVERGENT B2 ;  /* 0x0000000000027941 */ /* 0x000fea0003800200 */
.L_x_20718:
        /* <DEDUP_REMOVED lines=11> */
.L_x_20717:
[----:B------:R-:W-:Y:S05]  /*33f80*/  BSYNC.RECONVERGENT B1 ;  /* 0x0000000000017941 */ /* 0x000fea0003800200 */
.L_x_20716:
        /* <DEDUP_REMOVED lines=23> */
.L_x_20727:
        /* <DEDUP_REMOVED lines=13> */
.L_x_20729:
[----:B------:R-:W-:Y:S05]  /*341d0*/  BSYNC.RECONVERGENT B3 ;  /* 0x0000000000037941 */ /* 0x000fea0003800200 */
.L_x_20728:
        /* <DEDUP_REMOVED lines=61> */
.L_x_20726:
[----:B------:R-:W-:Y:S05]  /*345b0*/  BSYNC.RECONVERGENT B2 ;  /* 0x0000000000027941 */ /* 0x000fea0003800200 */
.L_x_20725:
        /* <DEDUP_REMOVED lines=13> */
.L_x_20724:
[----:B------:R-:W-:Y:S05]  /*34690*/  BSYNC.RECONVERGENT B1 ;  /* 0x0000000000017941 */ /* 0x000fea0003800200 */
.L_x_20723:
        /* <DEDUP_REMOVED lines=22> */
.L_x_20734:
        /* <DEDUP_REMOVED lines=13> */
.L_x_20736:
[----:B------:R-:W-:Y:S05]  /*348d0*/  BSYNC.RECONVERGENT B3 ;  /* 0x0000000000037941 */ /* 0x000fea0003800200 */
.L_x_20735:
        /* <DEDUP_REMOVED lines=61> */
.L_x_20733:
[----:B------:R-:W-:Y:S05]  /*34cb0*/  BSYNC.RECONVERGENT B2 ;  /* 0x0000000000027941 */ /* 0x000fea0003800200 */
.L_x_20732:
        /* <DEDUP_REMOVED lines=11> */
.L_x_20731:
[----:B------:R-:W-:Y:S05]  /*34d70*/  BSYNC.RECONVERGENT B1 ;  /* 0x0000000000017941 */ /* 0x000fea0003800200 */
.L_x_20730:
        /* <DEDUP_REMOVED lines=23> */
.L_x_20741:
        /* <DEDUP_REMOVED lines=13> */
.L_x_20743:
[----:B------:R-:W-:Y:S05]  /*34fc0*/  BSYNC.RECONVERGENT B3 ;  /* 0x0000000000037941 */ /* 0x000fea0003800200 */
.L_x_20742:
        /* <DEDUP_REMOVED lines=61> */
.L_x_20740:
[----:B------:R-:W-:Y:S05]  /*353a0*/  BSYNC.RECONVERGENT B2 ;  /* 0x0000000000027941 */ /* 0x000fea0003800200 */
.L_x_20739:
        /* <DEDUP_REMOVED lines=13> */
.L_x_20738:
[----:B------:R-:W-:Y:S05]  /*35480*/  BSYNC.RECONVERGENT B1 ;  /* 0x0000000000017941 */ /* 0x000fea0003800200 */
.L_x_20737:
        /* <DEDUP_REMOVED lines=22> */
.L_x_20748:
        /* <DEDUP_REMOVED lines=13> */
.L_x_20750:
[----:B------:R-:W-:Y:S05]  /*356c0*/  BSYNC.RECONVERGENT B3 ;  /* 0x0000000000037941 */ /* 0x000fea0003800200 */
.L_x_20749:
        /* <DEDUP_REMOVED lines=61> */
.L_x_20747:
[----:B------:R-:W-:Y:S05]  /*35aa0*/  BSYNC.RECONVERGENT B2 ;  /* 0x0000000000027941 */ /* 0x000fea0003800200 */
.L_x_20746:
        /* <DEDUP_REMOVED lines=11> */
.L_x_20745:
[----:B------:R-:W-:Y:S05]  /*35b60*/  BSYNC.RECONVERGENT B1 ;  /* 0x0000000000017941 */ /* 0x000fea0003800200 */
.L_x_20744:
        /* <DEDUP_REMOVED lines=23> */
.L_x_20755:
        /* <DEDUP_REMOVED lines=13> */
.L_x_20757:
[----:B------:R-:W-:Y:S05]  /*35db0*/  BSYNC.RECONVERGENT B3 ;  /* 0x0000000000037941 */ /* 0x000fea0003800200 */
.L_x_20756:
        /* <DEDUP_REMOVED lines=60> */
.L_x_20754:
[----:B------:R-:W-:Y:S05]  /*36180*/  BSYNC.RECONVERGENT B2 ;  /* 0x0000000000027941 */ /* 0x000fea0003800200 */
.L_x_20753:
        /* <DEDUP_REMOVED lines=13> */
.L_x_20752:
[----:B------:R-:W-:Y:S05]  /*36260*/  BSYNC.RECONVERGENT B1 ;  /* 0x0000000000017941 */ /* 0x000fea0003800200 */
.L_x_20751:
[----:B------:R-:W-:Y:S02]  /*36270*/  F2FP.BF16.F32.PACK_AB R91, RZ, R133 ;  /* 0x00000085ff5b723e */ /* 0x000fe400000010ff */
[----:B------:R-:W-:Y:S02]  /*36280*/  PRMT R90, R147, 0x5410, R90 ;  /* 0x00005410935a7816 */ /* 0x000fe4000000005a */
[----:B------:R-:W-:Y:S02]  /*36290*/  PRMT R89, R146, 0x5410, R89 ;  /* 0x0000541092597816 */ /* 0x000fe40000000059 */
[----:B------:R-:W-:Y:S02]  /*362a0*/  PRMT R88, R138, 0x5410, R88 ;  /* 0x000054108a587816 */ /* 0x000fe40000000058 */
[----:B------:R-:W-:Y:S01]  /*362b0*/  PRMT R91, R208, 0x5410, R91 ;  /* 0x00005410d05b7816 */ /* 0x000fe2000000005b */
[----:B------:R-:W-:Y:S06]  /*362c0*/  BRA `(.L_x_20758) ;  /* 0x0000003400347947 */ /* 0x000fec0003800000 */
.L_x_20701:
        /* <DEDUP_REMOVED lines=21> */
.L_x_20763:
        /* <DEDUP_REMOVED lines=13> */
.L_x_20765:
[----:B------:R-:W-:Y:S05]  /*364f0*/  BSYNC.RECONVERGENT B3 ;  /* 0x0000000000037941 */ /* 0x000fea0003800200 */
.L_x_20764:
        /* <DEDUP_REMOVED lines=56> */
[----:B------:R-:W-:-:S04]  /*36880*/  IADD3 R5, PT, PT, R55, -0x695add53, RZ ;  /* 0x96a522ad37057810 */ /* 0x000fc80007ffe0ff */
[----:B------:R-:W-:Y:S01]  /*36890*/  LOP3.LUT R36, R5, R90, R89, 0x96, !PT ;  /* 0x0000005a05247212 */ /* 0x000fe200078e9659 */
[----:B------:R-:W-:Y:S01]  /*368a0*/  HFMA2 R89, -RZ, RZ, 0, 0 ;  /* 0x00000000ff597431 */ /* 0x000fe200000001ff */
[----:B------:R-:W-:Y:S01]  /*368b0*/  MOV R152, R88 ;  /* 0x0000005800987202 */ /* 0x000fe20000000f00 */
[----:B------:R-:W-:-:S07]  /*368c0*/  IMAD.MOV.U32 R5, RZ, RZ, R138 ;  /* 0x000000ffff057224 */ /* 0x000fce00078e008a */
.L_x_20762:
[----:B------:R-:W-:Y:S05]  /*368d0*/  BSYNC.RECONVERGENT B2 ;  /* 0x0000000000027941 */ /* 0x000fea0003800200 */
.L_x_20761:
        /* <DEDUP_REMOVED lines=10> */
.L_x_20760:
[----:B------:R-:W-:Y:S05]  /*36980*/  BSYNC.RECONVERGENT B1 ;  /* 0x0000000000017941 */ /* 0x000fea0003800200 */
.L_x_20759:
        /* <DEDUP_REMOVED lines=18> */
.L_x_20770:
        /* <DEDUP_REMOVED lines=13> */
.L_x_20772:
[----:B------:R-:W-:Y:S05]  /*36b80*/  BSYNC.RECONVERGENT B3 ;  /* 0x0000000000037941 */ /* 0x000fea0003800200 */
.L_x_20771:
        /* <DEDUP_REMOVED lines=61> */
.L_x_20769:
[----:B------:R-:W-:Y:S05]  /*36f60*/  BSYNC.RECONVERGENT B2 ;  /* 0x0000000000027941 */ /* 0x000fea0003800200 */
.L_x_20768:
        /* <DEDUP_REMOVED lines=10> */
.L_x_20767:
[----:B------:R-:W-:Y:S05]  /*37010*/  BSYNC.RECONVERGENT B1 ;  /* 0x0000000000017941 */ /* 0x000fea0003800200 */
.L_x_20766:
        /* <DEDUP_REMOVED lines=18> */
.L_x_20777:
        /* <DEDUP_REMOVED lines=13> */
.L_x_20779:
[----:B------:R-:W-:Y:S05]  /*37210*/  BSYNC.RECONVERGENT B3 ;  /* 0x0000000000037941 */ /* 0x000fea0003800200 */
.L_x_20778:
        /* <DEDUP_REMOVED lines=61> */
.L_x_20776:
[----:B------:R-:W-:Y:S05]  /*375f0*/  BSYNC.RECONVERGENT B2 ;  /* 0x0000000000027941 */ /* 0x000fea0003800200 */
.L_x_20775:
        /* <DEDUP_REMOVED lines=9> */
.L_x_20774:
[----:B------:R-:W-:Y:S05]  /*37690*/  BSYNC.RECONVERGENT B1 ;  /* 0x0000000000017941 */ /* 0x000fea0003800200 */
.L_x_20773:
        /* <DEDUP_REMOVED lines=18> */
.L_x_20784:
        /* <DEDUP_REMOVED lines=13> */
.L_x_20786:
[----:B------:R-:W-:Y:S05]  /*37890*/  BSYNC.RECONVERGENT B3 ;  /* 0x0000000000037941 */ /* 0x000fea0003800200 */
.L_x_20785:
        /* <DEDUP_REMOVED lines=61> */
.L_x_20783:
[----:B------:R-:W-:Y:S05]  /*37c70*/  BSYNC.RECONVERGENT B2 ;  /* 0x0000000000027941 */ /* 0x000fea0003800200 */
.L_x_20782:
        /* <DEDUP_REMOVED lines=10> */
.L_x_20781:
[----:B------:R-:W-:Y:S05]  /*37d20*/  BSYNC.RECONVERGENT B1 ;  /* 0x0000000000017941 */ /* 0x000fea0003800200 */
.L_x_20780:
        /* <DEDUP_REMOVED lines=18> */
.L_x_20791:
        /* <DEDUP_REMOVED lines=13> */
.L_x_20793:
[----:B------:R-:W-:Y:S05]  /*37f20*/  BSYNC.RECONVERGENT B3 ;  /* 0x0000000000037941 */ /* 0x000fea0003800200 */
.L_x_20792:
        /* <DEDUP_REMOVED lines=61> */
.L_x_20790:
[----:B------:R-:W-:Y:S05]  /*38300*/  BSYNC.RECONVERGENT B2 ;  /* 0x0000000000027941 */ /* 0x000fea0003800200 */
.L_x_20789:
        /* <DEDUP_REMOVED lines=9> */
.L_x_20788:
[----:B------:R-:W-:Y:S05]  /*383a0*/  BSYNC.RECONVERGENT B1 ;  /* 0x0000000000017941 */ /* 0x000fea0003800200 */
.L_x_20787:
        /* <DEDUP_REMOVED lines=18> */
.L_x_20798:
        /* <DEDUP_REMOVED lines=13> */
.L_x_20800:
[----:B------:R-:W-:Y:S05]  /*385a0*/  BSYNC.RECONVERGENT B3 ;  /* 0x0000000000037941 */ /* 0x000fea0003800200 */
.L_x_20799:
        /* <DEDUP_REMOVED lines=61> */
.L_x_20797:
[----:B------:R-:W-:Y:S05]  /*38980*/  BSYNC.RECONVERGENT B2 ;  /* 0x0000000000027941 */ /* 0x000fea0003800200 */
.L_x_20796:
        /* <DEDUP_REMOVED lines=10> */
.L_x_20795:
[----:B------:R-:W-:Y:S05]  /*38a30*/  BSYNC.RECONVERGENT B1 ;  /* 0x0000000000017941 */ /* 0x000fea0003800200 */
.L_x_20794:
        /* <DEDUP_REMOVED lines=18> */
.L_x_20805:
        /* <DEDUP_REMOVED lines=13> */
.L_x_20807:
[----:B------:R-:W-:Y:S05]  /*38c30*/  BSYNC.RECONVERGENT B3 ;  /* 0x0000000000037941 */ /* 0x000fea0003800200 */
.L_x_20806:
        /* <DEDUP_REMOVED lines=61> */
.L_x_20804:
[----:B------:R-:W-:Y:S05]  /*39010*/  BSYNC.RECONVERGENT B2 ;  /* 0x0000000000027941 */ /* 0x000fea0003800200 */
.L_x_20803:
        /* <DEDUP_REMOVED lines=9> */
.L_x_20802:
[----:B------:R-:W-:Y:S05]  /*390b0*/  BSYNC.RECONVERGENT B1 ;  /* 0x0000000000017941 */ /* 0x000fea0003800200 */
.L_x_20801:
        /* <DEDUP_REMOVED lines=18> */
.L_x_20812:
        /* <DEDUP_REMOVED lines=13> */
.L_x_20814:
[----:B------:R-:W-:Y:S05]  /*392b0*/  BSYNC.RECONVERGENT B3 ;  /* 0x0000000000037941 */ /* 0x000fea0003800200 */
.L_x_20813:
        /* <DEDUP_REMOVED lines=61> */
.L_x_20811:
[----:B------:R-:W-:Y:S05]  /*39690*/  BSYNC.RECONVERGENT B2 ;  /* 0x0000000000027941 */ /* 0x000fea0003800200 */
.L_x_20810:
        /* <DEDUP_REMOVED lines=10> */
.L_x_20809:
[----:B------:R-:W-:Y:S05]  /*39740*/  BSYNC.RECONVERGENT B1 ;  /* 0x0000000000017941 */ /* 0x000fea0003800200 */
.L_x_20808:
[----:B------:R-:W-:Y:S02]  /*39750*/  F2FP.BF16.F32.PACK_AB R146, RZ, R133 ;  /* 0x00000085ff92723e */ /* 0x000fe400000010ff */
[----:B------:R-:W-:Y:S02]  /*39760*/  PRMT R88, R88, 0x5410, R91 ;  /* 0x0000541058587816 */ /* 0x000fe4000000005b */
[----:B------:R-:W-:Y:S02]  /*39770*/  PRMT R90, R90, 0x5410, R153 ;  /* 0x000054105a5a7816 */ /* 0x000fe40000000099 */
[----:B------:R-:W-:Y:S02]  /*39780*/  PRMT R89, R89, 0x5410, R138 ;  /* 0x0000541059597816 */ /* 0x000fe4000000008a */
[----:B------:R-:W-:-:S07]  /*39790*/  PRMT R91, R208, 0x5410, R146 ;  /* 0x00005410d05b7816 */ /* 0x000fce0000000092 */
.L_x_20758:
        /* <DEDUP_REMOVED lines=26> */
.L_x_20816:
[----:B------:R-:W-:Y:S05]  /*39940*/  BSYNC.RECONVERGENT B1 ;  /* 0x0000000000017941 */ /* 0x000fea0003800200 */
.L_x_20815:
[----:B------:R-:W-:Y:S01]  /*39950*/  IADD3 R144, PT, PT, R144, 0x20, RZ ;  /* 0x0000002090907810 */ /* 0x000fe20007ffe0ff */
[----:B------:R-:W-:-:S07]  /*39960*/  VIADD R139, R139, 0x20 ;  /* 0x000000208b8b7836 */ /* 0x000fce0000000000 */
.L_x_20698:
[----:B------:R-:W-:Y:S05]  /*39970*/  BSYNC.RECONVERGENT B0 ;  /* 0x0000000000007941 */ /* 0x000fea0003800200 */
.L_x_20697:
        /* <DEDUP_REMOVED lines=10> */
.L_x_20820:
[----:B------:R-:W-:Y:S05]  /*39a20*/  BSYNC.RECONVERGENT B1 ;  /* 0x0000000000017941 */ /* 0x000fea0003800200 */
.L_x_20819:
        /* <DEDUP_REMOVED lines=28> */
.L_x_20826:
        /* <DEDUP_REMOVED lines=13> */
.L_x_20828:
[----:B------:R-:W-:Y:S05]  /*39cc0*/  BSYNC.RECONVERGENT B3 ;  /* 0x0000000000037941 */ /* 0x000fea0003800200 */
.L_x_20827:
        /* <DEDUP_REMOVED lines=61> */
.L_x_20825:
[----:B------:R-:W-:Y:S05]  /*3a0a0*/  BSYNC.RECONVERGENT B2 ;  /* 0x0000000000027941 */ /* 0x000fea0003800200 */
.L_x_20824:
        /* <DEDUP_REMOVED lines=12> */
.L_x_20823:
[----:B------:R-:W-:Y:S05]  /*3a170*/  BSYNC.RECONVERGENT B1 ;  /* 0x0000000000017941 */ /* 0x000fea0003800200 */
.L_x_20822:
        /* <DEDUP_REMOVED lines=23> */
.L_x_20833:
        /* <DEDUP_REMOVED lines=13> */
.L_x_20835:
[----:B------:R-:W-:Y:S05]  /*3a3c0*/  BSYNC.RECONVERGENT B3 ;  /* 0x0000000000037941 */ /* 0x000fea0003800200 */
.L_x_20834:
        /* <DEDUP_REMOVED lines=61> */
.L_x_20832:
[----:B------:R-:W-:Y:S05]  /*3a7a0*/  BSYNC.RECONVERGENT B2 ;  /* 0x0000000000027941 */ /* 0x000fea0003800200 */
.L_x_20831:
        /* <DEDUP_REMOVED lines=13> */
.L_x_20830:
[----:B------:R-:W-:Y:S05]  /*3a880*/  BSYNC.RECONVERGENT B1 ;  /* 0x0000000000017941 */ /* 0x000fea0003800200 */
.L_x_20829:
        /* <DEDUP_REMOVED lines=22> */
.L_x_20840:
        /* <DEDUP_REMOVED lines=13> */
.L_x_20842:
[----:B------:R-:W-:Y:S05]  /*3aac0*/  BSYNC.RECONVERGENT B3 ;  /* 0x0000000000037941 */ /* 0x000fea0003800200 */
.L_x_20841:
        /* <DEDUP_REMOVED lines=61> */
.L_x_20839:
[----:B------:R-:W-:Y:S05]  /*3aea0*/  BSYNC.RECONVERGENT B2 ;  /* 0x0000000000027941 */ /* 0x000fea0003800200 */
.L_x_20838:
        /* <DEDUP_REMOVED lines=11> */
.L_x_20837:
[----:B------:R-:W-:Y:S05]  /*3af60*/  BSYNC.RECONVERGENT B1 ;  /* 0x0000000000017941 */ /* 0x000fea0003800200 */
.L_x_20836:
        /* <DEDUP_REMOVED lines=23> */
.L_x_20847:
        /* <DEDUP_REMOVED lines=13> */
.L_x_20849:
[----:B------:R-:W-:Y:S05]  /*3b1b0*/  BSYNC.RECONVERGENT B3 ;  /* 0x0000000000037941 */ /* 0x000fea0003800200 */
.L_x_20848:
        /* <DEDUP_REMOVED lines=61> */
.L_x_20846:
[----:B------:R-:W-:Y:S05]  /*3b590*/  BSYNC.RECONVERGENT B2 ;  /* 0x0000000000027941 */ /* 0x000fea0003800200 */
.L_x_20845:
        /* <DEDUP_REMOVED lines=13> */
.L_x_20844:
[----:B------:R-:W-:Y:S05]  /*3b670*/  BSYNC.RECONVERGENT B1 ;  /* 0x0000000000017941 */ /* 0x000fea0003800200 */
.L_x_20843:
        /* <DEDUP_REMOVED lines=22> */
.L_x_20854:
        /* <DEDUP_REMOVED lines=13> */
.L_x_20856:
[----:B------:R-:W-:Y:S05]  /*3b8b0*/  BSYNC.RECONVERGENT B3 ;  /* 0x0000000000037941 */ /* 0x000fea0003800200 */
.L_x_20855:
        /* <DEDUP_REMOVED lines=61> */
.L_x_20853:
[----:B------:R-:W-:Y:S05]  /*3bc90*/  BSYNC.RECONVERGENT B2 ;  /* 0x0000000000027941 */ /* 0x000fea0003800200 */
.L_x_20852:
        /* <DEDUP_REMOVED lines=11> */
.L_x_20851:
[----:B------:R-:W-:Y:S05]  /*3bd50*/  BSYNC.RECONVERGENT B1 ;  /* 0x0000000000017941 */ /* 0x000fea0003800200 */
.L_x_20850:
        /* <DEDUP_REMOVED lines=23> */
.L_x_20861:
        /* <DEDUP_REMOVED lines=13> */
.L_x_20863:
[----:B------:R-:W-:Y:S05]  /*3bfa0*/  BSYNC.RECONVERGENT B3 ;  /* 0x0000000000037941 */ /* 0x000fea0003800200 */
.L_x_20862:
        /* <DEDUP_REMOVED lines=61> */
.L_x_20860:
[----:B------:R-:W-:Y:S05]  /*3c380*/  BSYNC.RECONVERGENT B2 ;  /* 0x0000000000027941 */ /* 0x000fea0003800200 */
.L_x_20859:
        /* <DEDUP_REMOVED lines=13> */
.L_x_20858:
[----:B------:R-:W-:Y:S05]  /*3c460*/  BSYNC.RECONVERGENT B1 ;  /* 0x0000000000017941 */ /* 0x000fea0003800200 */
.L_x_20857:
        /* <DEDUP_REMOVED lines=22> */
.L_x_20868:
        /* <DEDUP_REMOVED lines=13> */
.L_x_20870:
[----:B------:R-:W-:Y:S05]  /*3c6a0*/  BSYNC.RECONVERGENT B3 ;  /* 0x0000000000037941 */ /* 0x000fea0003800200 */
.L_x_20869:
        /* <DEDUP_REMOVED lines=61> */
.L_x_20867:
[----:B------:R-:W-:Y:S05]  /*3ca80*/  BSYNC.RECONVERGENT B2 ;  /* 0x0000000000027941 */ /* 0x000fea0003800200 */
.L_x_20866:
        /* <DEDUP_REMOVED lines=11> */
.L_x_20865:
[----:B------:R-:W-:Y:S05]  /*3cb40*/  BSYNC.RECONVERGENT B1 ;  /* 0x0000000000017941 */ /* 0x000fea0003800200 */
.L_x_20864:
        /* <DEDUP_REMOVED lines=23> */
.L_x_20875:
        /* <DEDUP_REMOVED lines=13> */
.L_x_20877:
[----:B------:R-:W-:Y:S05]  /*3cd90*/  BSYNC.RECONVERGENT B3 ;  /* 0x0000000000037941 */ /* 0x000fea0003800200 */
.L_x_20876:
        /* <DEDUP_REMOVED lines=60> */
.L_x_20874:
[----:B------:R-:W-:Y:S05]  /*3d160*/  BSYNC.RECONVERGENT B2 ;  /* 0x0000000000027941 */ /* 0x000fea0003800200 */
.L_x_20873:
        /* <DEDUP_REMOVED lines=13> */
.L_x_20872:
[----:B------:R-:W-:Y:S05]  /*3d240*/  BSYNC.RECONVERGENT B1 ;  /* 0x0000000000017941 */ /* 0x000fea0003800200 */
.L_x_20871:
[----:B------:R-:W-:Y:S02]  /*3d250*/  F2FP.BF16.F32.PACK_AB R91, RZ, R135 ;  /* 0x00000087ff5b723e */ /* 0x000fe400000010ff */
[----:B------:R-:W-:Y:S02]  /*3d260*/  PRMT R90, R147, 0x5410, R90 ;  /* 0x00005410935a7816 */ /* 0x000fe4000000005a */
[----:B------:R-:W-:Y:S02]  /*3d270*/  PRMT R89, R146, 0x5410, R89 ;  /* 0x0000541092597816 */ /* 0x000fe40000000059 */
[----:B------:R-:W-:Y:S02]  /*3d280*/  PRMT R88, R138, 0x5410, R88 ;  /* 0x000054108a587816 */ /* 0x000fe40000000058 */
[----:B------:R-:W-:Y:S01]  /*3d290*/  PRMT R91, R208, 0x5410, R91 ;  /* 0x00005410d05b7816 */ /* 0x000fe2000000005b */
[----:B------:R-:W-:Y:S06]  /*3d2a0*/  BRA `(.L_x_20878) ;  /* 0x0000003400347947 */ /* 0x000fec0003800000 */
.L_x_20821:
        /* <DEDUP_REMOVED lines=21> */
.L_x_20883:
        /* <DEDUP_REMOVED lines=13> */
.L_x_20885:
[----:B------:R-:W-:Y:S05]  /*3d4d0*/  BSYNC.RECONVERGENT B3 ;  /* 0x0000000000037941 */ /* 0x000fea0003800200 */
.L_x_20884:
        /* <DEDUP_REMOVED lines=61> */
.L_x_20882:
[----:B------:R-:W-:Y:S05]  /*3d8b0*/  BSYNC.RECONVERGENT B2 ;  /* 0x0000000000027941 */ /* 0x000fea0003800200 */
.L_x_20881:
        /* <DEDUP_REMOVED lines=10> */
.L_x_20880:
[----:B------:R-:W-:Y:S05]  /*3d960*/  BSYNC.RECONVERGENT B1 ;  /* 0x0000000000017941 */ /* 0x000fea0003800200 */
.L_x_20879:
        /* <DEDUP_REMOVED lines=18> */
.L_x_20890:
        /* <DEDUP_REMOVED lines=13> */
.L_x_20892:
[----:B------:R-:W-:Y:S05]  /*3db60*/  BSYNC.RECONVERGENT B3 ;  /* 0x0000000000037941 */ /* 0x000fea0003800200 */
.L_x_20891:
        /* <DEDUP_REMOVED lines=61> */
.L_x_20889:
[----:B------:R-:W-:Y:S05]  /*3df40*/  BSYNC.RECONVERGENT B2 ;  /* 0x0000000000027941 */ /* 0x000fea0003800200 */
.L_x_20888:
        /* <DEDUP_REMOVED lines=10> */
.L_x_20887:
[----:B------:R-:W-:Y:S05]  /*3dff0*/  BSYNC.RECONVERGENT B1 ;  /* 0x0000000000017941 */ /* 0x000fea0003800200 */
.L_x_20886:
        /* <DEDUP_REMOVED lines=18> */
.L_x_20897:
        /* <DEDUP_REMOVED lines=13> */
.L_x_20899:
[----:B------:R-:W-:Y:S05]  /*3e1f0*/  BSYNC.RECONVERGENT B3 ;  /* 0x0000000000037941 */ /* 0x000fea0003800200 */
.L_x_20898:
        /* <DEDUP_REMOVED lines=61> */
.L_x_20896:
[----:B------:R-:W-:Y:S05]  /*3e5d0*/  BSYNC.RECONVERGENT B2 ;  /* 0x0000000000027941 */ /* 0x000fea0003800200 */
.L_x_20895:
        /* <DEDUP_REMOVED lines=9> */
.L_x_20894:
[----:B------:R-:W-:Y:S05]  /*3e670*/  BSYNC.RECONVERGENT B1 ;  /* 0x0000000000017941 */ /* 0x000fea0003800200 */
.L_x_20893:
        /* <DEDUP_REMOVED lines=18> */
.L_x_20904:
        /* <DEDUP_REMOVED lines=13> */
.L_x_20906:
[----:B------:R-:W-:Y:S05]  /*3e870*/  BSYNC.RECONVERGENT B3 ;  /* 0x0000000000037941 */ /* 0x000fea0003800200 */
.L_x_20905:
        /* <DEDUP_REMOVED lines=61> */
.L_x_20903:
[----:B------:R-:W-:Y:S05]  /*3ec50*/  BSYNC.RECONVERGENT B2 ;  /* 0x0000000000027941 */ /* 0x000fea0003800200 */
.L_x_20902:
        /* <DEDUP_REMOVED lines=10> */
.L_x_20901:
[----:B------:R-:W-:Y:S05]  /*3ed00*/  BSYNC.RECONVERGENT B1 ;  /* 0x0000000000017941 */ /* 0x000fea0003800200 */
.L_x_20900:
        /* <DEDUP_REMOVED lines=18> */
.L_x_20911:
        /* <DEDUP_REMOVED lines=13> */
.L_x_20913:
[----:B------:R-:W-:Y:S05]  /*3ef00*/  BSYNC.RECONVERGENT B3 ;  /* 0x0000000000037941 */ /* 0x000fea0003800200 */
.L_x_20912:
        /* <DEDUP_REMOVED lines=61> */
.L_x_20910:
[----:B------:R-:W-:Y:S05]  /*3f2e0*/  BSYNC.RECONVERGENT B2 ;  /* 0x0000000000027941 */ /* 0x000fea0003800200 */
.L_x_20909:
        /* <DEDUP_REMOVED lines=9> */
.L_x_20908:
[----:B------:R-:W-:Y:S05]  /*3f380*/  BSYNC.RECONVERGENT B1 ;  /* 0x0000000000017941 */ /* 0x000fea0003800200 */
.L_x_20907:
        /* <DEDUP_REMOVED lines=18> */
.L_x_20918:
        /* <DEDUP_REMOVED lines=13> */
.L_x_20920:
[----:B------:R-:W-:Y:S05]  /*3f580*/  BSYNC.RECONVERGENT B3 ;  /* 0x0000000000037941 */ /* 0x000fea0003800200 */
.L_x_20919:
        /* <DEDUP_REMOVED lines=61> */
.L_x_20917:
[----:B------:R-:W-:Y:S05]  /*3f960*/  BSYNC.RECONVERGENT B2 ;  /* 0x0000000000027941 */ /* 0x000fea0003800200 */
.L_x_20916:
        /* <DEDUP_REMOVED lines=10> */
.L_x_20915:
[----:B------:R-:W-:Y:S05]  /*3fa10*/  BSYNC.RECONVERGENT B1 ;  /* 0x0000000000017941 */ /* 0x000fea0003800200 */
.L_x_20914:
        /* <DEDUP_REMOVED lines=18> */
.L_x_20925:
        /* <DEDUP_REMOVED lines=13> */
.L_x_20927:
[----:B------:R-:W-:Y:S05]  /*3fc10*/  BSYNC.RECONVERGENT B3 ;  /* 0x0000000000037941 */ /* 0x000fea0003800200 */
.L_x_20926:
        /* <DEDUP_REMOVED lines=61> */
.L_x_20924:
[----:B------:R-:W-:Y:S05]  /*3fff0*/  BSYNC.RECONVERGENT B2 ;  /* 0x0000000000027941 */ /* 0x000fea0003800200 */
.L_x_20923:
        /* <DEDUP_REMOVED lines=9> */
.L_x_20922:
[----:B------:R-:W-:Y:S05]  /*40090*/  BSYNC.RECONVERGENT B1 ;  /* 0x0000000000017941 */ /* 0x000fea0003800200 */
.L_x_20921:
        /* <DEDUP_REMOVED lines=18> */
.L_x_20932:
        /* <DEDUP_REMOVED lines=13> */
.L_x_20934:
[----:B------:R-:W-:Y:S05]  /*40290*/  BSYNC.RECONVERGENT B3 ;  /* 0x0000000000037941 */ /* 0x000fea0003800200 */
.L_x_20933:
        /* <DEDUP_REMOVED lines=61> */
.L_x_20931:
[----:B------:R-:W-:Y:S05]  /*40670*/  BSYNC.RECONVERGENT B2 ;  /* 0x0000000000027941 */ /* 0x000fea0003800200 */
.L_x_20930:
        /* <DEDUP_REMOVED lines=10> */
.L_x_20929:
[----:B------:R-:W-:Y:S05]  /*40720*/  BSYNC.RECONVERGENT B1 ;  /* 0x0000000000017941 */ /* 0x000fea0003800200 */
.L_x_20928:
[----:B------:R-:W-:Y:S02]  /*40730*/  F2FP.BF16.F32.PACK_AB R146, RZ, R135 ;  /* 0x00000087ff92723e */ /* 0x000fe400000010ff */
[----:B------:R-:W-:Y:S02]  /*40740*/  PRMT R88, R88, 0x5410, R91 ;  /* 0x0000541058587816 */ /* 0x000fe4000000005b */
[----:B------:R-:W-:Y:S02]  /*40750*/  PRMT R90, R90, 0x5410, R153 ;  /* 0x000054105a5a7816 */ /* 0x000fe40000000099 */
[----:B------:R-:W-:Y:S02]  /*40760*/  PRMT R89, R89, 0x5410, R138 ;  /* 0x0000541059597816 */ /* 0x000fe4000000008a */
[----:B------:R-:W-:-:S07]  /*40770*/  PRMT R91, R208, 0x5410, R146 ;  /* 0x00005410d05b7816 */ /* 0x000fce0000000092 */
.L_x_20878:
        /* <DEDUP_REMOVED lines=26> */
.L_x_20936:
[----:B------:R-:W-:Y:S05]  /*40920*/  BSYNC.RECONVERGENT B1 ;  /* 0x0000000000017941 */ /* 0x000fea0003800200 */
.L_x_20935:
[----:B------:R-:W-:Y:S01]  /*40930*/  VIADD R144, R144, 0x20 ;  /* 0x0000002090907836 */ /* 0x000fe20000000000 */
[----:B------:R-:W-:-:S07]  /*40940*/  IADD3 R139, PT, PT, R139, 0x20, RZ ;  /* 0x000000208b8b7810 */ /* 0x000fce0007ffe0ff */
.L_x_20818:
[----:B------:R-:W-:Y:S05]  /*40950*/  BSYNC.RECONVERGENT B0 ;  /* 0x0000000000007941 */ /* 0x000fea0003800200 */
.L_x_20817:
        /* <DEDUP_REMOVED lines=10> */
.L_x_20940:
[----:B------:R-:W-:Y:S05]  /*40a00*/  BSYNC.RECONVERGENT B1 ;  /* 0x0000000000017941 */ /* 0x000fea0003800200 */
.L_x_20939:
        /* <DEDUP_REMOVED lines=28> */
.L_x_20946:
        /* <DEDUP_REMOVED lines=13> */
.L_x_20948:
[----:B------:R-:W-:Y:S05]  /*40ca0*/  BSYNC.RECONVERGENT B3 ;  /* 0x0000000000037941 */ /* 0x000fea0003800200 */
.L_x_20947:
        /* <DEDUP_REMOVED lines=61> */
.L_x_20945:
[----:B------:R-:W-:Y:S05]  /*41080*/  BSYNC.RECONVERGENT B2 ;  /* 0x0000000000027941 */ /* 0x000fea0003800200 */
.L_x_20944:
        /* <DEDUP_REMOVED lines=12> */
.L_x_20943:
[----:B------:R-:W-:Y:S05]  /*41150*/  BSYNC.RECONVERGENT B1 ;  /* 0x0000000000017941 */ /* 0x000fea0003800200 */
.L_x_20942:
        /* <DEDUP_REMOVED lines=23> */
.L_x_20953:
        /* <DEDUP_REMOVED lines=13> */
.L_x_20955:
[----:B------:R-:W-:Y:S05]  /*413a0*/  BSYNC.RECONVERGENT B3 ;  /* 0x0000000000037941 */ /* 0x000fea0003800200 */
.L_x_20954:
        /* <DEDUP_REMOVED lines=61> */
.L_x_20952:
[----:B------:R-:W-:Y:S05]  /*41780*/  BSYNC.RECONVERGENT B2 ;  /* 0x0000000000027941 */ /* 0x000fea0003800200 */
.L_x_20951:
        /* <DEDUP_REMOVED lines=13> */
.L_x_20950:
[----:B------:R-:W-:Y:S05]  /*41860*/  BSYNC.RECONVERGENT B1 ;  /* 0x0000000000017941 */ /* 0x000fea0003800200 */
.L_x_20949:
        /* <DEDUP_REMOVED lines=22> */
.L_x_20960:
        /* <DEDUP_REMOVED lines=13> */
.L_x_20962:
[----:B------:R-:W-:Y:S05]  /*41aa0*/  BSYNC.RECONVERGENT B3 ;  /* 0x0000000000037941 */ /* 0x000fea0003800200 */
.L_x_20961:
        /* <DEDUP_REMOVED lines=61> */
.L_x_20959:
[----:B------:R-:W-:Y:S05]  /*41e80*/  BSYNC.RECONVERGENT B2 ;  /* 0x0000000000027941 */ /* 0x000fea0003800200 */
.L_x_20958:
        /* <DEDUP_REMOVED lines=11> */
.L_x_20957:
[----:B------:R-:W-:Y:S05]  /*41f40*/  BSYNC.RECONVERGENT B1 ;  /* 0x0000000000017941 */ /* 0x000fea0003800200 */
.L_x_20956:
        /* <DEDUP_REMOVED lines=23> */
.L_x_20967:
        /* <DEDUP_REMOVED lines=13> */
.L_x_20969:
[----:B------:R-:W-:Y:S05]  /*42190*/  BSYNC.RECONVERGENT B3 ;  /* 0x0000000000037941 */ /* 0x000fea0003800200 */
.L_x_20968:
        /* <DEDUP_REMOVED lines=61> */
.L_x_20966:
[----:B------:R-:W-:Y:S05]  /*42570*/  BSYNC.RECONVERGENT B2 ;  /* 0x0000000000027941 */ /* 0x000fea0003800200 */
.L_x_20965:
        /* <DEDUP_REMOVED lines=13> */
.L_x_20964:
[----:B------:R-:W-:Y:S05]  /*42650*/  BSYNC.RECONVERGENT B1 ;  /* 0x0000000000017941 */ /* 0x000fea0003800200 */
.L_x_20963:
        /* <DEDUP_REMOVED lines=22> */
.L_x_20974:
        /* <DEDUP_REMOVED lines=13> */
.L_x_20976:
[----:B------:R-:W-:Y:S05]  /*42890*/  BSYNC.RECONVERGENT B3 ;  /* 0x0000000000037941 */ /* 0x000fea0003800200 */
.L_x_20975:
        /* <DEDUP_REMOVED lines=61> */
.L_x_20973:
[----:B------:R-:W-:Y:S05]  /*42c70*/  BSYNC.RECONVERGENT B2 ;  /* 0x0000000000027941 */ /* 0x000fea0003800200 */
.L_x_20972:
        /* <DEDUP_REMOVED lines=11> */
.L_x_20971:
[----:B------:R-:W-:Y:S05]  /*42d30*/  BSYNC.RECONVERGENT B1 ;  /* 0x0000000000017941 */ /* 0x000fea0003800200 */
.L_x_20970:
        /* <DEDUP_REMOVED lines=23> */
.L_x_20981:
        /* <DEDUP_REMOVED lines=13> */
.L_x_20983:
[----:B------:R-:W-:Y:S05]  /*42f80*/  BSYNC.RECONVERGENT B3 ;  /* 0x0000000000037941 */ /* 0x000fea0003800200 */
.L_x_20982:
        /* <DEDUP_REMOVED lines=61> */
.L_x_20980:
[----:B------:R-:W-:Y:S05]  /*43360*/  BSYNC.RECONVERGENT B2 ;  /* 0x0000000000027941 */ /* 0x000fea0003800200 */
.L_x_20979:
        /* <DEDUP_REMOVED lines=13> */
.L_x_20978:
[----:B------:R-:W-:Y:S05]  /*43440*/  BSYNC.RECONVERGENT B1 ;  /* 0x0000000000017941 */ /* 0x000fea0003800200 */
.L_x_20977:
        /* <DEDUP_REMOVED lines=22> */
.L_x_20988:
        /* <DEDUP_REMOVED lines=13> */
.L_x_20990:
[----:B------:R-:W-:Y:S05]  /*43680*/  BSYNC.RECONVERGENT B3 ;  /* 0x0000000000037941 */ /* 0x000fea0003800200 */
.L_x_20989:
        /* <DEDUP_REMOVED lines=61> */
.L_x_20987:
[----:B------:R-:W-:Y:S05]  /*43a60*/  BSYNC.RECONVERGENT B2 ;  /* 0x0000000000027941 */ /* 0x000fea0003800200 */
.L_x_20986:
        /* <DEDUP_REMOVED lines=11> */
.L_x_20985:
[----:B------:R-:W-:Y:S05]  /*43b20*/  BSYNC.RECONVERGENT B1 ;  /* 0x0000000000017941 */ /* 0x000fea0003800200 */
.L_x_20984:
        /* <DEDUP_REMOVED lines=23> */
.L_x_20995:
        /* <DEDUP_REMOVED lines=13> */
.L_x_20997:
[----:B------:R-:W-:Y:S05]  /*43d70*/  BSYNC.RECONVERGENT B3 ;  /* 0x0000000000037941 */ /* 0x000fea0003800200 */
.L_x_20996:
        /* <DEDUP_REMOVED lines=61> */
.L_x_20994:
[----:B------:R-:W-:Y:S05]  /*44150*/  BSYNC.RECONVERGENT B2 ;  /* 0x0000000000027941 */ /* 0x000fea0003800200 */
.L_x_20993:
        /* <DEDUP_REMOVED lines=13> */
.L_x_20992:
[----:B------:R-:W-:Y:S05]  /*44230*/  BSYNC.RECONVERGENT B1 ;  /* 0x0000000000017941 */ /* 0x000fea0003800200 */
.L_x_20991:
[----:B------:R-:W-:Y:S02]  /*44240*/  F2FP.BF16.F32.PACK_AB R91, RZ, R137 ;  /* 0x00000089ff5b723e */ /* 0x000fe400000010ff */
[----:B------:R-:W-:Y:S02]  /*44250*/  PRMT R90, R155, 0x5410, R90 ;  /* 0x000054109b5a7816 */ /* 0x000fe4000000005a */
[----:B------:R-:W-:Y:S02]  /*44260*/  PRMT R89, R154, 0x5410, R89 ;  /* 0x000054109a597816 */ /* 0x000fe40000000059 */
[----:B------:R-:W-:Y:S02]  /*44270*/  PRMT R88, R145, 0x5410, R88 ;  /* 0x0000541091587816 */ /* 0x000fe40000000058 */
[----:B------:R-:W-:Y:S01]  /*44280*/  PRMT R91, R208, 0x5410, R91 ;  /* 0x00005410d05b7816 */ /* 0x000fe2000000005b */
[----:B------:R-:W-:Y:S06]  /*44290*/  BRA `(.L_x_20998) ;  /* 0x0000003400387947 */ /* 0x000fec0003800000 */
.L_x_20941:
        /* <DEDUP_REMOVED lines=21> */
.L_x_21003:
        /* <DEDUP_REMOVED lines=13> */
.L_x_21005:
[----:B------:R-:W-:Y:S05]  /*444c0*/  BSYNC.RECONVERGENT B3 ;  /* 0x0000000000037941 */ /* 0x000fea0003800200 */
.L_x_21004:
        /* <DEDUP_REMOVED lines=61> */
.L_x_21002:
[----:B------:R-:W-:Y:S05]  /*448a0*/  BSYNC.RECONVERGENT B2 ;  /* 0x0000000000027941 */ /* 0x000fea0003800200 */
.L_x_21001:
        /* <DEDUP_REMOVED lines=10> */
.L_x_21000:
[----:B------:R-:W-:Y:S05]  /*44950*/  BSYNC.RECONVERGENT B1 ;  /* 0x0000000000017941 */ /* 0x000fea0003800200 */
.L_x_20999:
        /* <DEDUP_REMOVED lines=18> */
.L_x_21010:
        /* <DEDUP_REMOVED lines=13> */
.L_x_21012:
[----:B------:R-:W-:Y:S05]  /*44b50*/  BSYNC.RECONVERGENT B3 ;  /* 0x0000000000037941 */ /* 0x000fea0003800200 */
.L_x_21011:
        /* <DEDUP_REMOVED lines=61> */
.L_x_21009:
[----:B------:R-:W-:Y:S05]  /*44f30*/  BSYNC.RECONVERGENT B2 ;  /* 0x0000000000027941 */ /* 0x000fea0003800200 */
.L_x_21008:
        /* <DEDUP_REMOVED lines=10> */
.L_x_21007:
[----:B------:R-:W-:Y:S05]  /*44fe0*/  BSYNC.RECONVERGENT B1 ;  /* 0x0000000000017941 */ /* 0x000fea0003800200 */
.L_x_21006:
        /* <DEDUP_REMOVED lines=18> */
.L_x_21017:
        /* <DEDUP_REMOVED lines=13> */
.L_x_21019:
[----:B------:R-:W-:Y:S05]  /*451e0*/  BSYNC.RECONVERGENT B3 ;  /* 0x0000000000037941 */ /* 0x000fea0003800200 */
.L_x_21018:
        /* <DEDUP_REMOVED lines=61> */
.L_x_21016:
[----:B------:R-:W-:Y:S05]  /*455c0*/  BSYNC.RECONVERGENT B2 ;  /* 0x0000000000027941 */ /* 0x000fea0003800200 */
.L_x_21015:
        /* <DEDUP_REMOVED lines=9> */
.L_x_21014:
[----:B------:R-:W-:Y:S05]  /*45660*/  BSYNC.RECONVERGENT B1 ;  /* 0x0000000000017941 */ /* 0x000fea0003800200 */
.L_x_21013:
        /* <DEDUP_REMOVED lines=18> */
.L_x_21024:
        /* <DEDUP_REMOVED lines=13> */
.L_x_21026:
[----:B------:R-:W-:Y:S05]  /*45860*/  BSYNC.RECONVERGENT B3 ;  /* 0x0000000000037941 */ /* 0x000fea0003800200 */
.L_x_21025:
        /* <DEDUP_REMOVED lines=61> */
.L_x_21023:
[----:B------:R-:W-:Y:S05]  /*45c40*/  BSYNC.RECONVERGENT B2 ;  /* 0x0000000000027941 */ /* 0x000fea0003800200 */
.L_x_21022:
        /* <DEDUP_REMOVED lines=10> */
.L_x_21021:
[----:B------:R-:W-:Y:S05]  /*45cf0*/  BSYNC.RECONVERGENT B1 ;  /* 0x0000000000017941 */ /* 0x000fea0003800200 */
.L_x_21020:
        /* <DEDUP_REMOVED lines=18> */
.L_x_21031:
        /* <DEDUP_REMOVED lines=13> */
.L_x_21033:
[----:B------:R-:W-:Y:S05]  /*45ef0*/  BSYNC.RECONVERGENT B3 ;  /* 0x0000000000037941 */ /* 0x000fea0003800200 */
.L_x_21032:
        /* <DEDUP_REMOVED lines=61> */
.L_x_21030:
[----:B------:R-:W-:Y:S05]  /*462d0*/  BSYNC.RECONVERGENT B2 ;  /* 0x0000000000027941 */ /* 0x000fea0003800200 */
.L_x_21029:
        /* <DEDUP_REMOVED lines=9> */
.L_x_21028:
[----:B------:R-:W-:Y:S05]  /*46370*/  BSYNC.RECONVERGENT B1 ;  /* 0x0000000000017941 */ /* 0x000fea0003800200 */
.L_x_21027:
        /* <DEDUP_REMOVED lines=18> */
.L_x_21038:
        /* <DEDUP_REMOVED lines=13> */
.L_x_21040:
[----:B------:R-:W-:Y:S05]  /*46570*/  BSYNC.RECONVERGENT B3 ;  /* 0x0000000000037941 */ /* 0x000fea0003800200 */
.L_x_21039:
        /* <DEDUP_REMOVED lines=61> */
.L_x_21037:
[----:B------:R-:W-:Y:S05]  /*46950*/  BSYNC.RECONVERGENT B2 ;  /* 0x0000000000027941 */ /* 0x000fea0003800200 */
.L_x_21036:
        /* <DEDUP_REMOVED lines=10> */
.L_x_21035:
[----:B------:R-:W-:Y:S05]  /*46a00*/  BSYNC.RECONVERGENT B1 ;  /* 0x0000000000017941 */ /* 0x000fea0003800200 */
.L_x_21034:
        /* <DEDUP_REMOVED lines=18> */
.L_x_21045:
        /* <DEDUP_REMOVED lines=13> */
.L_x_21047:
[----:B------:R-:W-:Y:S05]  /*46c00*/  BSYNC.RECONVERGENT B3 ;  /* 0x0000000000037941 */ /* 0x000fea0003800200 */
.L_x_21046:
        /* <DEDUP_REMOVED lines=61> */
.L_x_21044:
[----:B------:R-:W-:Y:S05]  /*46fe0*/  BSYNC.RECONVERGENT B2 ;  /* 0x0000000000027941 */ /* 0x000fea0003800200 */
.L_x_21043:
        /* <DEDUP_REMOVED lines=9> */
.L_x_21042:
[----:B------:R-:W-:Y:S05]  /*47080*/  BSYNC.RECONVERGENT B1 ;  /* 0x0000000000017941 */ /* 0x000fea0003800200 */
.L_x_21041:
        /* <DEDUP_REMOVED lines=18> */
.L_x_21052:
        /* <DEDUP_REMOVED lines=13> */
.L_x_21054:
[----:B------:R-:W-:Y:S05]  /*47280*/  BSYNC.RECONVERGENT B3 ;  /* 0x0000000000037941 */ /* 0x000fea0003800200 */
.L_x_21053:
        /* <DEDUP_REMOVED lines=61> */
.L_x_21051:
[----:B------:R-:W-:Y:S05]  /*47660*/  BSYNC.RECONVERGENT B2 ;  /* 0x0000000000027941 */ /* 0x000fea0003800200 */
.L_x_21050:
        /* <DEDUP_REMOVED lines=10> */
.L_x_21049:
[----:B------:R-:W-:Y:S05]  /*47710*/  BSYNC.RECONVERGENT B1 ;  /* 0x0000000000017941 */ /* 0x000fea0003800200 */
.L_x_21048:
[----:B------:R-:W-:Y:S01]  /*47720*/  F2FP.BF16.F32.PACK_AB R146, RZ, R137 ;  /* 0x00000089ff92723e */ /* 0x000fe200000010ff */
[----:B------:R-:W-:Y:S01]  /*47730*/  IMAD.MOV.U32 R138, RZ, RZ, R154 ;  /* 0x000000ffff8a7224 */ /* 0x000fe200078e009a */
[----:B------:R-:W-:Y:S02]  /*47740*/  PRMT R88, R88, 0x5410, R91 ;  /* 0x0000541058587816 */ /* 0x000fe4000000005b */
[----:B------:R-:W-:Y:S02]  /*47750*/  PRMT R90, R90, 0x5410, R155 ;  /* 0x000054105a5a7816 */ /* 0x000fe4000000009b */
[----:B------:R-:W-:Y:S02]  /*47760*/  PRMT R89, R89, 0x5410, R145 ;  /* 0x0000541059597816 */ /* 0x000fe40000000091 */
[----:B------:R-:W-:-:S07]  /*47770*/  PRMT R91, R208, 0x5410, R146 ;  /* 0x00005410d05b7816 */ /* 0x000fce0000000092 */
.L_x_20998:
[----:B------:R-:W0:Y:S02]  /*47780*/  LDC.64 R146, c[0x0][0x3a8] ;  /* 0x0000ea00ff927b82 */ /* 0x000e240000000a00 */
[----:B0-----:R-:W-:-:S05]  /*47790*/  IMAD.WIDE.U32 R144, R144, 0x10, R146 ;  /* 0x0000001090907825 */ /* 0x001fca00078e0092 */
[----:B------:R2:W-:Y:S01]  /*477a0*/  STG.E.128 desc[UR6][R144.64], R88 ;  /* 0x0000005890007986 */ /* 0x0005e2000c101d06 */
[----:B------:R-:W-:Y:S05]  /*477b0*/  @!P0 BRA `(.L_x_20938) ;  /* 0x0000000000508947 */ /* 0x000fea0003800000 */
[----:B--2---:R-:W-:Y:S02]  /*477c0*/  SHF.L.U32 R88, R21, 0x10, RZ ;  /* 0x0000001015587819 */ /* 0x004fe400000006ff */
        /* <DEDUP_REMOVED lines=19> */
.L_x_20938:
[----:B------:R-:W-:Y:S05]  /*47900*/  BSYNC.RECONVERGENT B0 ;  /* 0x0000000000007941 */ /* 0x000fea0003800200 */
.L_x_20937:
        /* <DEDUP_REMOVED lines=289> */
.L_x_21088:
        /* <DEDUP_REMOVED lines=18> */
[----:B------:R-:W-:Y:S01]  /*48c40*/  VIADD R88, R210, 0xffffffff ;  /* 0xffffffffd2587836 */ /* 0x000fe20000000000 */
[----:B------:R-:W-:Y:S01]  /*48c50*/  BSSY.RECONVERGENT B1, `(.L_x_21058) ;  /* 0x000002f000017945 */ /* 0x000fe20003800200 */
[----:B------:R-:W-:Y:S02]  /*48c60*/  FSEL R147, R91, RZ, !P0 ;  /* 0x000000ff5b937208 */ /* 0x000fe40004000000 */
[----:B0-----:R-:W-:-:S05]  /*48c70*/  IMAD R88, R88, R145, RZ ;  /* 0x0000009158587224 */ /* 0x001fca00078e02ff */
        /* <DEDUP_REMOVED lines=8> */
[----:B------:R-:W4:Y:S04]  /*48d00*/  LDL R154, [R1+0x60] ;  /* 0x00006000019a7983 */ /* 0x000f280000100800 */
[----:B------:R-:W4:Y:S04]  /*48d10*/  LDL R153, [R1+0x64] ;  /* 0x0000640001997983 */ /* 0x000f280000100800 */
[----:B------:R-:W4:Y:S04]  /*48d20*/  LDL R152, [R1+0x68] ;  /* 0x0000680001987983 */ /* 0x000f280000100800 */
[----:B------:R-:W4:Y:S01]  /*48d30*/  LDL R145, [R1+0x6c] ;  /* 0x00006c0001917983 */ /* 0x000f220000100800 */
[--C-:B------:R-:W-:Y:S01]  /*48d40*/  FADD.FTZ R89, R29, -R147.reuse ;  /* 0x800000931d597221 */ /* 0x100fe20000010000 */
[--C-:B------:R-:W-:Y:S01]  /*48d50*/  FADD.FTZ R88, R27, -R147.reuse ;  /* 0x800000931b587221 */ /* 0x100fe20000010000 */
[--C-:B------:R-:W-:Y:S01]  /*48d60*/  FADD.FTZ R90, R41, -R147.reuse ;  /* 0x80000093295a7221 */ /* 0x100fe20000010000 */
[--C-:B------:R-:W-:Y:S01]  /*48d70*/  FADD.FTZ R91, R98, -R147.reuse ;  /* 0x80000093625b7221 */ /* 0x100fe20000010000 */
[C---:B------:R-:W-:Y:S01]  /*48d80*/  FMUL.FTZ R89, R139.reuse, R89 ;  /* 0x000000598b597220 */ /* 0x040fe20000410000 */
[C---:B------:R-:W-:Y:S01]  /*48d90*/  FMUL.FTZ R88, R139.reuse, R88 ;  /* 0x000000588b587220 */ /* 0x040fe20000410000 */
[C---:B------:R-:W-:Y:S01]  /*48da0*/  FMUL.FTZ R90, R139.reuse, R90 ;  /* 0x0000005a8b5a7220 */ /* 0x040fe20000410000 */
[----:B------:R-:W-:Y:S01]  /*48db0*/  FMUL.FTZ R91, R139, R91 ;  /* 0x0000005b8b5b7220 */ /* 0x000fe20000410000 */
[----:B------:R-:W-:-:S04]  /*48dc0*/  FADD.FTZ R144, R118, -R147 ;  /* 0x8000009376907221 */ /* 0x000fc80000010000 */
[----:B------:R-:W-:Y:S01]  /*48dd0*/  FMUL.FTZ R144, R139, R144 ;  /* 0x000000908b907220 */ /* 0x000fe20000410000 */
[----:B--2---:R-:W-:Y:S01]  /*48de0*/  FFMA.FTZ R89, R89, R252, R84 ;  /* 0x000000fc59597223 */ /* 0x004fe20000010054 */
[----:B---3--:R-:W-:-:S05]  /*48df0*/  FFMA.FTZ R88, R88, R209, R85 ;  /* 0x000000d158587223 */ /* 0x008fca0000010055 */
[----:B------:R-:W-:Y:S01]  /*48e00*/  F2FP.BF16.F32.PACK_AB R88, R88, R89 ;  /* 0x000000595858723e */ /* 0x000fe200000010ff */
[----:B------:R-:W-:Y:S01]  /*48e10*/  FADD.FTZ R89, R40, -R147 ;  /* 0x8000009328597221 */ /* 0x000fe20000010000 */
[----:B-----5:R-:W-:-:S03]  /*48e20*/  FFMA.FTZ R90, R90, R155, R87 ;  /* 0x0000009b5a5a7223 */ /* 0x020fc60000010057 */
[----:B------:R-:W-:Y:S01]  /*48e30*/  FMUL.FTZ R89, R139, R89 ;  /* 0x000000598b597220 */ /* 0x000fe20000410000 */
[----:B----4-:R-:W-:-:S03]  /*48e40*/  FFMA.FTZ R91, R91, R154, R80 ;  /* 0x0000009a5b5b7223 */ /* 0x010fc60000010050 */
[----:B------:R-:W-:-:S05]  /*48e50*/  FFMA.FTZ R89, R89, R208, R86 ;  /* 0x000000d059597223 */ /* 0x000fca0000010056 */
[----:B------:R-:W-:Y:S01]  /*48e60*/  F2FP.BF16.F32.PACK_AB R89, R90, R89 ;  /* 0x000000595a59723e */ /* 0x000fe200000010ff */
[----:B------:R-:W-:Y:S01]  /*48e70*/  FADD.FTZ R90, R99, -R147 ;  /* 0x80000093635a7221 */ /* 0x000fe20000010000 */
[----:B------:R-:W-:-:S03]  /*48e80*/  FFMA.FTZ R144, R144, R152, R82 ;  /* 0x0000009890907223 */ /* 0x000fc60000010052 */
        /* <DEDUP_REMOVED lines=11> */
.L_x_21059:
[----:B------:R-:W-:Y:S05]  /*48f40*/  BSYNC.RECONVERGENT B1 ;  /* 0x0000000000017941 */ /* 0x000fea0003800200 */
.L_x_21058:
[----:B------:R-:W-:Y:S01]  /*48f50*/  LOP3.LUT P0, RZ, R17, 0x800, RZ, 0xc0, !PT ;  /* 0x0000080011ff7812 */ /* 0x000fe2000780c0ff */
[----:B------:R-:W-:-:S12]  /*48f60*/  BSSY.RECONVERGENT B1, `(.L_x_21060) ;  /* 0x000002a000017945 */ /* 0x000fd80003800200 */
[----:B------:R-:W-:Y:S05]  /*48f70*/  @!P0 BRA `(.L_x_21061) ;  /* 0x0000000000a08947 */ /* 0x000fea0003800000 */
[----:B------:R-:W2:Y:S04]  /*48f80*/  LDL R155, [R1+0x50] ;  /* 0x00005000019b7983 */ /* 0x000ea80000100800 */
[----:B0-----:R-:W3:Y:S04]  /*48f90*/  LDL R90, [R1+0x54] ;  /* 0x00005400015a7983 */ /* 0x001ee80000100800 */
[----:B------:R-:W4:Y:S04]  /*48fa0*/  LDL R154, [R1+0x58] ;  /* 0x00005800019a7983 */ /* 0x000f280000100800 */
[----:B------:R-:W5:Y:S04]  /*48fb0*/  LDL R91, [R1+0x5c] ;  /* 0x00005c00015b7983 */ /* 0x000f680000100800 */
[----:B------:R-:W4:Y:S04]  /*48fc0*/  LDL R153, [R1+0x40] ;  /* 0x0000400001997983 */ /* 0x000f280000100800 */
[----:B------:R-:W4:Y:S04]  /*48fd0*/  LDL R144, [R1+0x44] ;  /* 0x0000440001907983 */ /* 0x000f280000100800 */
[----:B------:R-:W4:Y:S04]  /*48fe0*/  LDL R152, [R1+0x48] ;  /* 0x0000480001987983 */ /* 0x000f280000100800 */
[----:B------:R-:W4:Y:S01]  /*48ff0*/  LDL R145, [R1+0x4c] ;  /* 0x00004c0001917983 */ /* 0x000f220000100800 */
[--C-:B------:R-:W-:Y:S01]  /*49000*/  FADD.FTZ R89, R19, -R147.reuse ;  /* 0x8000009313597221 */ /* 0x100fe20000010000 */
[----:B------:R-:W-:-:S03]  /*49010*/  FADD.FTZ R88, R18, -R147 ;  /* 0x8000009312587221 */ /* 0x000fc60000010000 */
[C---:B------:R-:W-:Y:S01]  /*49020*/  FMUL.FTZ R89, R139.reuse, R89 ;  /* 0x000000598b597220 */ /* 0x040fe20000410000 */
[----:B------:R-:W-:-:S03]  /*49030*/  FMUL.FTZ R88, R139, R88 ;  /* 0x000000588b587220 */ /* 0x000fc60000410000 */
[----:B--2---:R-:W-:Y:S01]  /*49040*/  FFMA.FTZ R89, R89, R155, R76 ;  /* 0x0000009b59597223 */ /* 0x004fe2000001004c */
[----:B---3--:R-:W-:Y:S01]  /*49050*/  FFMA.FTZ R88, R88, R90, R77 ;  /* 0x0000005a58587223 */ /* 0x008fe2000001004d */
[----:B------:R-:W-:-:S04]  /*49060*/  FADD.FTZ R90, R43, -R147 ;  /* 0x800000932b5a7221 */ /* 0x000fc80000010000 */
[----:B------:R-:W-:Y:S01]  /*49070*/  F2FP.BF16.F32.PACK_AB R88, R88, R89 ;  /* 0x000000595858723e */ /* 0x000fe200000010ff */
[----:B------:R-:W-:Y:S01]  /*49080*/  FADD.FTZ R89, R42, -R147 ;  /* 0x800000932a597221 */ /* 0x000fe20000010000 */
[----:B------:R-:W-:-:S03]  /*49090*/  FMUL.FTZ R90, R139, R90 ;  /* 0x0000005a8b5a7220 */ /* 0x000fc60000410000 */
[----:B------:R-:W-:Y:S01]  /*490a0*/  FMUL.FTZ R89, R139, R89 ;  /* 0x000000598b597220 */ /* 0x000fe20000410000 */
[----:B-----5:R-:W-:Y:S01]  /*490b0*/  FFMA.FTZ R90, R90, R91, R79 ;  /* 0x0000005b5a5a7223 */ /* 0x020fe2000001004f */
[----:B------:R-:W-:Y:S02]  /*490c0*/  FADD.FTZ R91, R100, -R147 ;  /* 0x80000093645b7221 */ /* 0x000fe40000010000 */
[----:B----4-:R-:W-:Y:S02]  /*490d0*/  FFMA.FTZ R89, R89, R154, R78 ;  /* 0x0000009a59597223 */ /* 0x010fe4000001004e */
[----:B------:R-:W-:-:S03]  /*490e0*/  FMUL.FTZ R91, R139, R91 ;  /* 0x0000005b8b5b7220 */ /* 0x000fc60000410000 */
[----:B------:R-:W-:Y:S01]  /*490f0*/  F2FP.BF16.F32.PACK_AB R89, R90, R89 ;  /* 0x000000595a59723e */ /* 0x000fe200000010ff */
[----:B------:R-:W-:Y:S01]  /*49100*/  FADD.FTZ R90, R101, -R147 ;  /* 0x80000093655a7221 */ /* 0x000fe20000010000 */
[----:B------:R-:W-:-:S03]  /*49110*/  FFMA.FTZ R91, R91, R153, R140 ;  /* 0x000000995b5b7223 */ /* 0x000fc6000001008c */
[----:B------:R-:W-:-:S04]  /*49120*/  FMUL.FTZ R90, R139, R90 ;  /* 0x0000005a8b5a7220 */ /* 0x000fc80000410000 */
        /* <DEDUP_REMOVED lines=13> */
.L_x_21061:
[----:B------:R-:W-:Y:S05]  /*49200*/  BSYNC.RECONVERGENT B1 ;  /* 0x0000000000017941 */ /* 0x000fea0003800200 */
.L_x_21060:
[----:B------:R-:W-:Y:S01]  /*49210*/  LOP3.LUT P0, RZ, R17, 0x1000, RZ, 0xc0, !PT ;  /* 0x0000100011ff7812 */ /* 0x000fe2000780c0ff */
[----:B------:R-:W-:-:S12]  /*49220*/  BSSY.RECONVERGENT B1, `(.L_x_21062) ;  /* 0x000002a000017945 */ /* 0x000fd80003800200 */
[----:B------:R-:W-:Y:S05]  /*49230*/  @!P0 BRA `(.L_x_21063) ;  /* 0x0000000000a08947 */ /* 0x000fea0003800000 */
[----:B------:R-:W2:Y:S04]  /*49240*/  LDL R155, [R1+0x30] ;  /* 0x00003000019b7983 */ /* 0x000ea80000100800 */
[----:B01----:R-:W3:Y:S04]  /*49250*/  LDL R90, [R1+0x34] ;  /* 0x00003400015a7983 */ /* 0x003ee80000100800 */
        /* <DEDUP_REMOVED lines=35> */
[C---:B0-----:R-:W-:Y:S01]  /*49490*/  IMAD.WIDE.U32 R144, R146.reuse, 0x10, R144 ;  /* 0x0000001092907825 */ /* 0x041fe200078e0090 */
[----:B------:R-:W-:-:S04]  /*494a0*/  IADD3 R146, PT, PT, R146, 0x20, RZ ;  /* 0x0000002092927810 */ /* 0x000fc80007ffe0ff */
[----:B------:R2:W-:Y:S03]  /*494b0*/  STG.E.128 desc[UR6][R144.64], R88 ;  /* 0x0000005890007986 */ /* 0x0005e6000c101d06 */
.L_x_21063:
[----:B------:R-:W-:Y:S05]  /*494c0*/  BSYNC.RECONVERGENT B1 ;  /* 0x0000000000017941 */ /* 0x000fea0003800200 */
.L_x_21062:
[----:B------:R-:W-:Y:S01]  /*494d0*/  LOP3.LUT P0, RZ, R17, 0x2000, RZ, 0xc0, !PT ;  /* 0x0000200011ff7812 */ /* 0x000fe2000780c0ff */
[----:B------:R-:W-:-:S12]  /*494e0*/  BSSY.RECONVERGENT B1, `(.L_x_21064) ;  /* 0x000002a000017945 */ /* 0x000fd80003800200 */
[----:B------:R-:W-:Y:S05]  /*494f0*/  @!P0 BRA `(.L_x_21065) ;  /* 0x0000000000a08947 */ /* 0x000fea0003800000 */
[----:B------:R-:W3:Y:S04]  /*49500*/  LDL R155, [R1+0x10] ;  /* 0x00001000019b7983 */ /* 0x000ee80000100800 */
[----:B012---:R-:W2:Y:S04]  /*49510*/  LDL R90, [R1+0x14] ;  /* 0x00001400015a7983 */ /* 0x007ea80000100800 */
[----:B------:R-:W4:Y:S04]  /*49520*/  LDL R154, [R1+0x18] ;  /* 0x00001800019a7983 */ /* 0x000f280000100800 */
[----:B------:R-:W5:Y:S04]  /*49530*/  LDL R91, [R1+0x1c] ;  /* 0x00001c00015b7983 */ /* 0x000f680000100800 */
[----:B------:R-:W4:Y:S04]  /*49540*/  LDL R153, [R1] ;  /* 0x0000000001997983 */ /* 0x000f280000100800 */
[----:B------:R-:W4:Y:S04]  /*49550*/  LDL R144, [R1+0x4] ;  /* 0x0000040001907983 */ /* 0x000f280000100800 */
[----:B------:R-:W4:Y:S04]  /*49560*/  LDL R152, [R1+0x8] ;  /* 0x0000080001987983 */ /* 0x000f280000100800 */
[----:B------:R-:W4:Y:S01]  /*49570*/  LDL R145, [R1+0xc] ;  /* 0x00000c0001917983 */ /* 0x000f220000100800 */
[--C-:B------:R-:W-:Y:S01]  /*49580*/  FADD.FTZ R89, R14, -R147.reuse ;  /* 0x800000930e597221 */ /* 0x100fe20000010000 */
[----:B------:R-:W-:-:S03]  /*49590*/  FADD.FTZ R88, R13, -R147 ;  /* 0x800000930d587221 */ /* 0x000fc60000010000 */
[C---:B------:R-:W-:Y:S01]  /*495a0*/  FMUL.FTZ R89, R139.reuse, R89 ;  /* 0x000000598b597220 */ /* 0x040fe20000410000 */
[----:B------:R-:W-:-:S03]  /*495b0*/  FMUL.FTZ R88, R139, R88 ;  /* 0x000000588b587220 */ /* 0x000fc60000410000 */
[----:B---3--:R-:W-:Y:S01]  /*495c0*/  FFMA.FTZ R89, R89, R155, R160 ;  /* 0x0000009b59597223 */ /* 0x008fe200000100a0 */
[----:B--2---:R-:W-:Y:S01]  /*495d0*/  FFMA.FTZ R88, R88, R90, R161 ;  /* 0x0000005a58587223 */ /* 0x004fe200000100a1 */
        /* <DEDUP_REMOVED lines=26> */
.L_x_21065:
[----:B------:R-:W-:Y:S05]  /*49780*/  BSYNC.RECONVERGENT B1 ;  /* 0x0000000000017941 */ /* 0x000fea0003800200 */
.L_x_21064:
        /* <DEDUP_REMOVED lines=35> */
.L_x_21067:
[----:B------:R-:W-:Y:S05]  /*499c0*/  BSYNC.RECONVERGENT B1 ;  /* 0x0000000000017941 */ /* 0x000fea0003800200 */
.L_x_21066:
        /* <DEDUP_REMOVED lines=35> */
.L_x_21069:
[----:B------:R-:W-:Y:S05]  /*49c00*/  BSYNC.RECONVERGENT B1 ;  /* 0x0000000000017941 */ /* 0x000fea0003800200 */
.L_x_21068:
        /* <DEDUP_REMOVED lines=35> */
.L_x_21071:
[----:B------:R-:W-:Y:S05]  /*49e40*/  BSYNC.RECONVERGENT B1 ;  /* 0x0000000000017941 */ /* 0x000fea0003800200 */
.L_x_21070:
        /* <DEDUP_REMOVED lines=35> */
.L_x_21073:
[----:B------:R-:W-:Y:S05]  /*4a080*/  BSYNC.RECONVERGENT B1 ;  /* 0x0000000000017941 */ /* 0x000fea0003800200 */
.L_x_21072:
        /* <DEDUP_REMOVED lines=35> */
.L_x_21075:
[----:B------:R-:W-:Y:S05]  /*4a2c0*/  BSYNC.RECONVERGENT B1 ;  /* 0x0000000000017941 */ /* 0x000fea0003800200 */
.L_x_21074:
        /* <DEDUP_REMOVED lines=33> */
.L_x_21057:
[----:B------:R-:W-:Y:S05]  /*4a4e0*/  BSYNC.RECONVERGENT B0 ;  /* 0x0000000000007941 */ /* 0x000fea0003800200 */
.L_x_21056:
[----:B01234-:R-:W0:Y:S02]  /*4a4f0*/  LDC.64 R88, c[0x0][0x380] ;  /* 0x0000e000ff587b82 */ /* 0x01fe240000000a00 */
[----:B0-----:R-:W-:-:S05]  /*4a500*/  IMAD R38, R88, 0x4, R38 ;  /* 0x0000000458267824 */ /* 0x001fca00078e0226 */
[----:B------:R-:W-:-:S13]  /*4a510*/  ISETP.GE.AND P0, PT, R38, R89, PT ;  /* 0x000000592600720c */ /* 0x000fda0003f06270 */
[----:B------:R-:W-:Y:S05]  /*4a520*/  @!P0 BRA `(.L_x_21076) ;  /* 0xfffffb74000c8947 */ /* 0x000fea000383ffff */
[----:B------:R-:W-:Y:S05]  /*4a530*/  EXIT ;  /* 0x000000000000794d */ /* 0x000fea0003800000 */
.L_x_21055:
        /* <DEDUP_REMOVED lines=8> */
.L_x_21078:
[----:B------:R-:W-:Y:S05]  /*4a5c0*/  BSYNC B0 ;  /* 0x0000000000007941 */ /* 0x000fea0003800000 */
.L_x_21077:
        /* <DEDUP_REMOVED lines=9> */
.L_x_21079:
[----:B------:R-:W-:Y:S02]  /*4a660*/  IMAD.MOV.U32 R90, RZ, RZ, 0x4 ;  /* 0x00000004ff5a7424 */ /* 0x000fe400078e00ff */
[----:B------:R-:W-:Y:S01]  /*4a670*/  FADD.FTZ R91, R91, R88 ;  /* 0x000000585b5b7221 */ /* 0x000fe20000010000 */
[----:B------:R-:W-:-:S04]  /*4a680*/  MOV R88, 0xffffffff ;  /* 0xffffffff00587802 */ /* 0x000fc80000000f00 */
[----:B------:R-:W-:-:S07]  /*4a690*/  MOV R145, R91 ;  /* 0x0000005b00917202 */ /* 0x000fce0000000f00 */
[----:B------:R-:W-:Y:S05]  /*4a6a0*/  WARPSYNC.COLLECTIVE R88, `(.L_x_21080) ;  /* 0x0000000058087348 */ /* 0x000fea0003c00000 */
[----:B------:R0:W1:Y:S02]  /*4a6b0*/  SHFL.BFLY P6, R88, R145, R90, R89 ;  /* 0x0c00005a91587389 */ /* 0x00006400000c0059 */
[----:B01----:R-:W-:Y:S05]  /*4a6c0*/  ENDCOLLECTIVE ;  /* 0x000000000000791b */ /* 0x003fea0003800000 */
.L_x_21080:
[----:B------:R-:W-:Y:S02]  /*4a6d0*/  HFMA2 R90, -RZ, RZ, 0, 4.76837158203125e-07 ;  /* 0x00000008ff5a7431 */ /* 0x000fe400000001ff */
[----:B------:R-:W-:Y:S01]  /*4a6e0*/  FADD.FTZ R91, R91, R88 ;  /* 0x000000585b5b7221 */ /* 0x000fe20000010000 */
[----:B------:R-:W-:-:S03]  /*4a6f0*/  IMAD.MOV.U32 R88, RZ, RZ, -0x1 ;  /* 0xffffffffff587424 */ /* 0x000fc600078e00ff */
[----:B------:R-:W-:-:S07]  /*4a700*/  IMAD.MOV.U32 R145, RZ, RZ, R91 ;  /* 0x000000ffff917224 */ /* 0x000fce00078e005b */
[----:B------:R-:W-:Y:S05]  /*4a710*/  WARPSYNC.COLLECTIVE R88, `(.L_x_21081) ;  /* 0x0000000058087348 */ /* 0x000fea0003c00000 */
[----:B------:R0:W1:Y:S02]  /*4a720*/  SHFL.BFLY P6, R88, R145, R90, R89 ;  /* 0x0c00005a91587389 */ /* 0x00006400000c0059 */
[----:B01----:R-:W-:Y:S05]  /*4a730*/  ENDCOLLECTIVE ;  /* 0x000000000000791b */ /* 0x003fea0003800000 */
.L_x_21081:
[----:B------:R-:W-:Y:S02]  /*4a740*/  IMAD.MOV.U32 R90, RZ, RZ, 0x10 ;  /* 0x00000010ff5a7424 */ /* 0x000fe400078e00ff */
[----:B------:R-:W-:Y:S01]  /*4a750*/  FADD.FTZ R91, R91, R88 ;  /* 0x000000585b5b7221 */ /* 0x000fe20000010000 */
[----:B------:R-:W-:-:S04]  /*4a760*/  MOV R88, 0xffffffff ;  /* 0xffffffff00587802 */ /* 0x000fc80000000f00 */
[----:B------:R-:W-:-:S07]  /*4a770*/  MOV R145, R91 ;  /* 0x0000005b00917202 */ /* 0x000fce0000000f00 */
[----:B------:R-:W-:Y:S05]  /*4a780*/  WARPSYNC.COLLECTIVE R88, `(.L_x_21082) ;  /* 0x0000000058087348 */ /* 0x000fea0003c00000 */
[----:B------:R0:W1:Y:S02]  /*4a790*/  SHFL.BFLY P6, R88, R145, R90, R89 ;  /* 0x0c00005a91587389 */ /* 0x00006400000c0059 */
[----:B01----:R-:W-:Y:S05]  /*4a7a0*/  ENDCOLLECTIVE ;  /* 0x000000000000791b */ /* 0x003fea0003800000 */
.L_x_21082:
        /* <DEDUP_REMOVED lines=174> */
.L_x_21083:
[----:B------:R-:W-:Y:S02]  /*4b290*/  HFMA2 R90, -RZ, RZ, 0, 1.1920928955078125e-07 ;  /* 0x00000002ff5a7431 */ /* 0x000fe400000001ff */
[----:B------:R-:W-:Y:S01]  /*4b2a0*/  FADD.FTZ R139, R139, R88 ;  /* 0x000000588b8b7221 */ /* 0x000fe20000010000 */
[----:B------:R-:W-:-:S03]  /*4b2b0*/  IMAD.MOV.U32 R88, RZ, RZ, -0x1 ;  /* 0xffffffffff587424 */ /* 0x000fc600078e00ff */
[----:B------:R-:W-:-:S07]  /*4b2c0*/  IMAD.MOV.U32 R145, RZ, RZ, R139 ;  /* 0x000000ffff917224 */ /* 0x000fce00078e008b */
[----:B------:R-:W-:Y:S05]  /*4b2d0*/  WARPSYNC.COLLECTIVE R88, `(.L_x_21084) ;  /* 0x0000000058087348 */ /* 0x000fea0003c00000 */
[----:B------:R0:W1:Y:S02]  /*4b2e0*/  SHFL.BFLY P6, R88, R145, R90, R89 ;  /* 0x0c00005a91587389 */ /* 0x00006400000c0059 */
[----:B01----:R-:W-:Y:S05]  /*4b2f0*/  ENDCOLLECTIVE ;  /* 0x000000000000791b */ /* 0x003fea0003800000 */
.L_x_21084:
[----:B------:R-:W-:Y:S02]  /*4b300*/  IMAD.MOV.U32 R90, RZ, RZ, 0x4 ;  /* 0x00000004ff5a7424 */ /* 0x000fe400078e00ff */
[----:B------:R-:W-:Y:S01]  /*4b310*/  FADD.FTZ R139, R139, R88 ;  /* 0x000000588b8b7221 */ /* 0x000fe20000010000 */
[----:B------:R-:W-:-:S04]  /*4b320*/  MOV R88, 0xffffffff ;  /* 0xffffffff00587802 */ /* 0x000fc80000000f00 */
[----:B------:R-:W-:-:S07]  /*4b330*/  MOV R145, R139 ;  /* 0x0000008b00917202 */ /* 0x000fce0000000f00 */
[----:B------:R-:W-:Y:S05]  /*4b340*/  WARPSYNC.COLLECTIVE R88, `(.L_x_21085) ;  /* 0x0000000058087348 */ /* 0x000fea0003c00000 */
[----:B------:R0:W1:Y:S02]  /*4b350*/  SHFL.BFLY P6, R88, R145, R90, R89 ;  /* 0x0c00005a91587389 */ /* 0x00006400000c0059 */
[----:B01----:R-:W-:Y:S05]  /*4b360*/  ENDCOLLECTIVE ;  /* 0x000000000000791b */ /* 0x003fea0003800000 */
.L_x_21085:
[----:B------:R-:W-:Y:S02]  /*4b370*/  HFMA2 R90, -RZ, RZ, 0, 4.76837158203125e-07 ;  /* 0x00000008ff5a7431 */ /* 0x000fe400000001ff */
[----:B------:R-:W-:Y:S01]  /*4b380*/  FADD.FTZ R139, R139, R88 ;  /* 0x000000588b8b7221 */ /* 0x000fe20000010000 */
[----:B------:R-:W-:-:S03]  /*4b390*/  IMAD.MOV.U32 R88, RZ, RZ, -0x1 ;  /* 0xffffffffff587424 */ /* 0x000fc600078e00ff */
[----:B------:R-:W-:-:S07]  /*4b3a0*/  IMAD.MOV.U32 R145, RZ, RZ, R139 ;  /* 0x000000ffff917224 */ /* 0x000fce00078e008b */
[----:B------:R-:W-:Y:S05]  /*4b3b0*/  WARPSYNC.COLLECTIVE R88, `(.L_x_21086) ;  /* 0x0000000058087348 */ /* 0x000fea0003c00000 */
[----:B------:R0:W1:Y:S02]  /*4b3c0*/  SHFL.BFLY P6, R88, R145, R90, R89 ;  /* 0x0c00005a91587389 */ /* 0x00006400000c0059 */
[----:B01----:R-:W-:Y:S05]  /*4b3d0*/  ENDCOLLECTIVE ;  /* 0x000000000000791b */ /* 0x003fea0003800000 */
.L_x_21086:
[----:B------:R-:W-:Y:S02]  /*4b3e0*/  IMAD.MOV.U32 R90, RZ, RZ, 0x10 ;  /* 0x00000010ff5a7424 */ /* 0x000fe400078e00ff */
[----:B------:R-:W-:Y:S01]  /*4b3f0*/  FADD.FTZ R139, R139, R88 ;  /* 0x000000588b8b7221 */ /* 0x000fe20000010000 */
[----:B------:R-:W-:-:S04]  /*4b400*/  MOV R88, 0xffffffff ;  /* 0xffffffff00587802 */ /* 0x000fc80000000f00 */
[----:B------:R-:W-:-:S07]  /*4b410*/  MOV R145, R139 ;  /* 0x0000008b00917202 */ /* 0x000fce0000000f00 */
[----:B------:R-:W-:Y:S05]  /*4b420*/  WARPSYNC.COLLECTIVE R88, `(.L_x_21087) ;  /* 0x0000000058087348 */ /* 0x000fea0003c00000 */
[----:B------:R0:W1:Y:S02]  /*4b430*/  SHFL.BFLY P6, R88, R145, R90, R89 ;  /* 0x0c00005a91587389 */ /* 0x00006400000c0059 */
[----:B01----:R-:W-:Y:S05]  /*4b440*/  ENDCOLLECTIVE ;  /* 0x000000000000791b */ /* 0x003fea0003800000 */
.L_x_21087:
[----:B------:R-:W-:Y:S05]  /*4b450*/  BRA `(.L_x_21088) ;  /* 0xffffffd400b07947 */ /* 0x000fea000383ffff */
.L_x_21089:
        /* <DEDUP_REMOVED lines=10> */
.L_x_88458:


//--------------------- .text._ZN10layer_norm13ln_fwd_kernelINS_13Kernel_traitsIf13__nv_bfloat16S2_S2_fjLj2560ELj1ELj4ELj1ELj16ENS_18Kernel_traits_baseILj2560EfS2_S2_S2_fjLj128EEEEELb1ELb0ELb1ELb1EEEvNS_9FwdParamsE --------------------------
	.section	.text._ZN10layer_norm13ln_fwd_kernelINS_13Kernel_traitsIf13__nv_bfloat16S2_S2_fjLj2560ELj1ELj4ELj1ELj16ENS_18Kernel_traits_baseILj2560EfS2_S2_S2_fjLj128EEEEELb1ELb0ELb1ELb1EEEvNS_9FwdParamsE,"ax",@progbits
	.align	128
        .global         _ZN10layer_norm13ln_fwd_kernelINS_13Kernel_traitsIf13__nv_bfloat16S2_S2_fjLj2560ELj1ELj4ELj1ELj16ENS_18Kernel_traits_baseILj2560EfS2_S2_S2_fjLj128EEEEELb1ELb0ELb1ELb1EEEvNS_9FwdParamsE
        .type           _ZN10layer_norm13ln_fwd_kernelINS_13Kernel_traitsIf13__nv_bfloat16S2_S2_fjLj2560ELj1ELj4ELj1ELj16ENS_18Kernel_traits_baseILj2560EfS2_S2_S2_fjLj128EEEEELb1ELb0ELb1ELb1EEEvNS_9FwdParamsE,@function
        .size           _ZN10layer_norm13ln_fwd_kernelINS_13Kernel_traitsIf13__nv_bfloat16S2_S2_fjLj2560ELj1ELj4ELj1ELj16ENS_18Kernel_traits_baseILj2560EfS2_S2_S2_fjLj128EEEEELb1ELb0ELb1ELb1EEEvNS_9FwdParamsE,(.L_x_88459 - _ZN10layer_norm13ln_fwd_kernelINS_13Kernel_traitsIf13__nv_bfloat16S2_S2_fjLj2560ELj1ELj4ELj1ELj16ENS_18Kernel_traits_baseILj2560EfS2_S2_S2_fjLj128EEEEELb1ELb0ELb1ELb1EEEvNS_9FwdParamsE)
        .other          _ZN10layer_norm13ln_fwd_kernelINS_13Kernel_traitsIf13__nv_bfloat16S2_S2_fjLj2560ELj1ELj4ELj1ELj16ENS_18Kernel_traits_baseILj2560EfS2_S2_S2_fjLj128EEEEELb1ELb0ELb1ELb1EEEvNS_9FwdParamsE,@"STO_CUDA_ENTRY STV_DEFAULT"
_ZN10layer_norm13ln_fwd_kernelINS_13Kernel_traitsIf13__nv_bfloat16S2_S2_fjLj2560ELj1ELj4ELj1ELj16ENS_18Kernel_traits_baseILj2560EfS2_S2_S2_fjLj128EEEEELb1ELb0ELb1ELb1EEEvNS_9FwdParamsE:
.text._ZN10layer_norm13ln_fwd_kernelINS_13Kernel_traitsIf13__nv_bfloat16S2_S2_fjLj2560ELj1ELj4ELj1ELj16ENS_18Kernel_traits_baseILj2560EfS2_S2_S2_fjLj128EEEEELb1ELb0ELb1ELb1EEEvNS_9FwdParamsE:
        /* <DEDUP_REMOVED lines=118> */
.L_x_21090:
        /* <DEDUP_REMOVED lines=84> */
.L_x_21091:
[----:B------:R-:W2:Y:S02]  /*0ca0*/  LDCU UR4, c[0x0][0x384] ;  /* 0x00007080ff0477ac */ /* 0x000ea40008000800 */
[----:B--2---:R-:W-:-:S13]  /*0cb0*/  ISETP.GE.AND P0, PT, R0, UR4, PT ;  /* 0x0000000400007c0c */ /* 0x004fda000bf06270 */
[----:B------:R-:W-:Y:S05]  /*0cc0*/  @P0 EXIT ;  /* 0x000000000000094d */ /* 0x000fea0003800000 */
[----:B------:R-:W-:Y:S01]  /*0cd0*/  IMAD.HI.U32 R3, R8, -0x326172a9, RZ ;  /* 0xcd9e8d5708037827 */ /* 0x000fe200078e00ff */
[----:B------:R-:W-:Y:S01]  /*0ce0*/  LOP3.LUT R144, R144, 0x3, RZ, 0xc0, !PT ;  /* 0x0000000390907812 */ /* 0x000fe200078ec0ff */
[----:B------:R-:W2:Y:S02]  /*0cf0*/  LDCU.64 UR4, c[0x0][0x3a0] ;  /* 0x00007400ff0477ac */ /* 0x000ea40008000a00 */
[----:B01----:R-:W-:Y:S01]  /*0d00*/  IMAD.HI.U32 R4, R2, -0x2daee0ad, RZ ;  /* 0xd2511f5302047827 */ /* 0x003fe200078e00ff */
[----:B------:R-:W-:-:S03]  /*0d10*/  LOP3.LUT R3, R14, UR6, R3, 0x96, !PT ;  /* 0x000000060e037c12 */ /* 0x000fc6000f8e9603 */
[----:B------:R-:W-:Y:S01]  /*0d20*/  IMAD R6, R8, -0x326172a9, RZ ;  /* 0xcd9e8d5708067824 */ /* 0x000fe200078e02ff */
[----:B------:R-:W-:Y:S01]  /*0d30*/  LOP3.LUT R4, R4, UR7, RZ, 0x3c, !PT ;  /* 0x0000000704047c12 */ /* 0x000fe2000f8e3cff */
[----:B------:R-:W-:Y:S02]  /*0d40*/  IMAD R10, R2, -0x2daee0ad, RZ ;  /* 0xd2511f53020a7824 */ /* 0x000fe400078e02ff */
[----:B------:R-:W-:-:S04]  /*0d50*/  IMAD.HI.U32 R7, R3, -0x2daee0ad, RZ ;  /* 0xd2511f5303077827 */ /* 0x000fc800078e00ff */
[----:B------:R-:W-:Y:S01]  /*0d60*/  IMAD.HI.U32 R5, R4, -0x326172a9, RZ ;  /* 0xcd9e8d5704057827 */ /* 0x000fe200078e00ff */
[----:B------:R-:W-:Y:S01]  /*0d70*/  LOP3.LUT R7, R10, UR11, R7, 0x96, !PT ;  /* 0x0000000b0a077c12 */ /* 0x000fe2000f8e9607 */
[----:B------:R-:W0:Y:S02]  /*0d80*/  LDCU.U8 UR11, c[0x0][0x410] ;  /* 0x00008200ff0b77ac */ /* 0x000e240008000000 */
[----:B------:R-:W-:Y:S01]  /*0d90*/  IMAD R9, R3, -0x2daee0ad, RZ ;  /* 0xd2511f5303097824 */ /* 0x000fe200078e02ff */
[----:B------:R-:W-:Y:S01]  /*0da0*/  LOP3.LUT R5, R6, UR10, R5, 0x96, !PT ;  /* 0x0000000a06057c12 */ /* 0x000fe2000f8e9605 */
[----:B------:R-:W-:Y:S01]  /*0db0*/  IMAD R4, R4, -0x326172a9, RZ ;  /* 0xcd9e8d5704047824 */ /* 0x000fe200078e02ff */
[----:B------:R-:W1:Y:S01]  /*0dc0*/  LDCU UR10, c[0x0][0x404] ;  /* 0x00008080ff0a77ac */ /* 0x000e620008000800 */
        /* <DEDUP_REMOVED lines=44> */
[----:B------:R-:W-:Y:S02]  /*1090*/  HFMA2 R5, -RZ, RZ, 0, 0 ;  /* 0x00000000ff057431 */ /* 0x000fe400000001ff */
[----:B------:R-:W-:-:S04]  /*10a0*/  IMAD.HI.U32 R141, R10, -0x2daee0ad, RZ ;  /* 0xd2511f530a8d7827 */ /* 0x000fc800078e00ff */
[----:B------:R-:W-:Y:S01]  /*10b0*/  IMAD.HI.U32 R140, R12, -0x326172a9, RZ ;  /* 0xcd9e8d570c8c7827 */ /* 0x000fe200078e00ff */
[----:B------:R-:W-:-:S03]  /*10c0*/  LOP3.LUT R141, R4, UR27, R141, 0x96, !PT ;  /* 0x0000001b048d7c12 */ /* 0x000fc6000f8e968d */
[----:B------:R-:W-:Y:S01]  /*10d0*/  IMAD.MOV.U32 R4, RZ, RZ, R8 ;  /* 0x000000ffff047224 */ /* 0x000fe200078e0008 */
[----:B------:R-:W-:Y:S01]  /*10e0*/  LOP3.LUT R140, R3, UR26, R140, 0x96, !PT ;  /* 0x0000001a038c7c12 */ /* 0x000fe2000f8e968c */
[----:B------:R-:W-:Y:S02]  /*10f0*/  IMAD.MOV.U32 R3, RZ, RZ, R14 ;  /* 0x000000ffff037224 */ /* 0x000fe400078e000e */
[----:B------:R-:W-:Y:S02]  /*1100*/  IMAD R85, R10, -0x2daee0ad, RZ ;  /* 0xd2511f530a557824 */ /* 0x000fe400078e02ff */
[----:B01234-:R-:W-:-:S07]  /*1110*/  IMAD R142, R12, -0x326172a9, RZ ;  /* 0xcd9e8d570c8e7824 */ /* 0x01ffce00078e02ff */
.L_x_22273:
[----:B0-----:R-:W0:Y:S08]  /*1120*/  LDC.64 R136, c[0x0][0x3f0] ;  /* 0x0000fc00ff887b82 */ /* 0x001e300000000a00 */
[----:B------:R-:W1:Y:S01]  /*1130*/  LDC R211, c[0x0][0x388] ;  /* 0x0000e200ffd37b82 */ /* 0x000e620000000800 */
[----:B0-----:R-:W-:-:S06]  /*1140*/  IMAD.WIDE R136, R0, 0x4, R136 ;  /* 0x0000000400887825 */ /* 0x001fcc00078e0288 */
[----:B------:R-:W2:Y:S01]  /*1150*/  LDG.E R136, desc[UR8][R136.64] ;  /* 0x0000000888887981 */ /* 0x000ea2000c1e1900 */
[----:B------:R-:W-:Y:S01]  /*1160*/  IMAD.MOV.U32 R143, RZ, RZ, RZ ;  /* 0x000000ffff8f7224 */ /* 0x000fe200078e00ff */
[----:B--2---:R-:W-:-:S13]  /*1170*/  ISETP.GE.AND P1, PT, R136, 0x1, PT ;  /* 0x000000018800780c */ /* 0x004fda0003f26270 */
[----:B------:R-:W-:Y:S01]  /*1180*/  @P1 VIADD R12, R136, 0xffffffff ;  /* 0xffffffff880c1836 */ /* 0x000fe20000000000 */
[----:B------:R-:W0:Y:S03]  /*1190*/  @P1 LDC.64 R14, c[0x0][0x390] ;  /* 0x0000e400ff0e1b82 */ /* 0x000e260000000a00 */
[----:B-1----:R-:W-:-:S05]  /*11a0*/  @P1 IMAD R11, R12, R211, RZ ;  /* 0x000000d30c0b1224 */ /* 0x002fca00078e02ff */
        /* <DEDUP_REMOVED lines=8> */
[----:B------:R-:W-:Y:S01]  /*1230*/  ISETP.NE.U32.AND P0, PT, RZ, UR4, PT ;  /* 0x00000004ff007c0c */ /* 0x000fe2000bf05070 */
[----:B------:R-:W-:Y:S01]  /*1240*/  IMAD R11, R0, R211, RZ ;  /* 0x000000d3000b7224 */ /* 0x000fe200078e02ff */
[----:B------:R-:W-:Y:S01]  /*1250*/  MOV R34, UR7 ;  /* 0x0000000700227c02 */ /* 0x000fe20008000f00 */
[----:B------:R-:W-:Y:S01]  /*1260*/  IMAD.U32 R35, RZ, RZ, UR7 ;  /* 0x00000007ff237e24 */ /* 0x000fe2000f8e00ff */
[----:B------:R-:W-:Y:S01]  /*1270*/  ISETP.NE.AND.EX P0, PT, RZ, UR5, PT, P0 ;  /* 0x00000005ff007c0c */ /* 0x000fe2000bf05300 */
[----:B------:R-:W-:Y:S01]  /*1280*/  IMAD.U32 R36, RZ, RZ, UR6 ;  /* 0x00000006ff247e24 */ /* 0x000fe2000f8e00ff */
[----:B------:R-:W-:Y:S01]  /*1290*/  SHF.R.S32.HI R16, RZ, 0x1f, R11 ;  /* 0x0000001fff107819 */ /* 0x000fe2000001140b */
[----:B------:R-:W-:Y:S01]  /*12a0*/  IMAD.U32 R38, RZ, RZ, UR7 ;  /* 0x00000007ff267e24 */ /* 0x000fe2000f8e00ff */
[----:B------:R-:W-:Y:S01]  /*12b0*/  MOV R37, UR6 ;  /* 0x0000000600257c02 */ /* 0x000fe20008000f00 */
[----:B------:R-:W-:Y:S01]  /*12c0*/  IMAD.U32 R39, RZ, RZ, UR7 ;  /* 0x00000007ff277e24 */ /* 0x000fe2000f8e00ff */
[----:B------:R-:W-:Y:S01]  /*12d0*/  LEA.HI R16, R16, R11, RZ, 0x3 ;  /* 0x0000000b10107211 */ /* 0x000fe200078f18ff */
        /* <DEDUP_REMOVED lines=9> */
[----:B------:R-:W-:Y:S01]  /*1370*/  IADD3 R34, PT, PT, R34, 0x646e171e, RZ ;  /* 0x646e171e22227810 */ /* 0x000fe20007ffe0ff */
[----:B------:R-:W-:Y:S01]  /*1380*/  IMAD.U32 R48, RZ, RZ, UR6 ;  /* 0x00000006ff307e24 */ /* 0x000fe2000f8e00ff */
[----:B------:R-:W-:Y:S01]  /*1390*/  IADD3 R37, PT, PT, R37, -0x61c88647, RZ ;  /* 0x9e3779b925257810 */ /* 0x000fe20007ffe0ff */
[----:B------:R-:W-:Y:S01]  /*13a0*/  IMAD.U32 R50, RZ, RZ, UR6 ;  /* 0x00000006ff327e24 */ /* 0x000fe2000f8e00ff */
[----:B------:R-:W-:Y:S01]  /*13b0*/  IADD3 R40, PT, PT, R40, -0x126145ec, RZ ;  /* 0xed9eba1428287810 */ /* 0x000fe20007ffe0ff */
[----:B------:R-:W-:Y:S01]  /*13c0*/  IMAD.U32 R51, RZ, RZ, UR7 ;  /* 0x00000007ff337e24 */ /* 0x000fe2000f8e00ff */
[----:B------:R-:W-:Y:S01]  /*13d0*/  IADD3 R43, PT, PT, R43, -0x255992d5, RZ ;  /* 0xdaa66d2b2b2b7810 */ /* 0x000fe20007ffe0ff */
[----:B------:R-:W-:Y:S01]  /*13e0*/  VIADD R35, R35, 0x1fd5c5a3 ;  /* 0x1fd5c5a323237836 */ /* 0x000fe20000000000 */
[----:B------:R-:W-:Y:S01]  /*13f0*/  IADD3 R46, PT, PT, R46, 0x78dde6e4, RZ ;  /* 0x78dde6e42e2e7810 */ /* 0x000fe20007ffe0ff */
[----:B------:R-:W-:Y:S01]  /*1400*/  VIADD R36, R36, 0xf1bbcdc8 ;  /* 0xf1bbcdc824247836 */ /* 0x000fe20000000000 */
[----:B------:R-:W-:Y:S01]  /*1410*/  IADD3 R49, PT, PT, R49, -0x4498517b, RZ ;  /* 0xbb67ae8531317810 */ /* 0x000fe20007ffe0ff */
[----:B------:R-:W-:Y:S01]  /*1420*/  VIADD R38, R38, 0xa9066899 ;  /* 0xa906689926267836 */ /* 0x000fe20000000000 */
[----:B------:R-:W-:Y:S01]  /*1430*/  LEA.HI.SX32 R137, R16, R209, 0x1d ;  /* 0x000000d110897211 */ /* 0x000fe200078feaff */
        /* <DEDUP_REMOVED lines=8> */
[----:B------:R-:W-:Y:S01]  /*14c0*/  VIADD R51, R51, 0x96a522ad ;  /* 0x96a522ad33337836 */ /* 0x000fe20000000000 */
[----:B--2---:R-:W-:Y:S02]  /*14d0*/  PRMT R11, R59, 0x7632, R11 ;  /* 0x000076323b0b7816 */ /* 0x004fe4000000000b */
[----:B------:R-:W-:Y:S02]  /*14e0*/  PRMT R20, R58, 0x7632, R20 ;  /* 0x000076323a147816 */ /* 0x000fe40000000014 */
[----:B------:R-:W-:Y:S02]  /*14f0*/  PRMT R19, R57, 0x7632, R19 ;  /* 0x0000763239137816 */ /* 0x000fe40000000013 */
[----:B------:R-:W-:Y:S01]  /*1500*/  PRMT R21, R56, 0x7632, R21 ;  /* 0x0000763238157816 */ /* 0x000fe20000000015 */
[----:B0-----:R-:W-:Y:S06]  /*1510*/  @!P0 BRA `(.L_x_21092) ;  /* 0x0000002c00c48947 */ /* 0x001fec0003800000 */
        /* <DEDUP_REMOVED lines=25> */
.L_x_21097:
        /* <DEDUP_REMOVED lines=13> */
.L_x_21099:
[----:B------:R-:W-:Y:S05]  /*1780*/  BSYNC.RECONVERGENT B2 ;  /* 0x0000000000027941 */ /* 0x000fea0003800200 */
.L_x_21098:
        /* <DEDUP_REMOVED lines=43> */
.L_x_21096:
[----:B------:R-:W-:Y:S05]  /*1a40*/  BSYNC.RECONVERGENT B1 ;  /* 0x0000000000017941 */ /* 0x000fea0003800200 */
.L_x_21095:
[----:B------:R-:W-:Y:S01]  /*1a50*/  I2FP.F32.U32 R6, R6 ;  /* 0x0000000600067245 */ /* 0x000fe20000201000 */
[----:B------:R-:W-:Y:S01]  /*1a60*/  IMAD.MOV.U32 R17, RZ, RZ, 0x2f800000 ;  /* 0x2f800000ff117424 */ /* 0x000fe200078e00ff */
[----:B------:R-:W-:-:S03]  /*1a70*/  SHF.L.U32 R16, R56, 0x10, RZ ;  /* 0x0000001038107819 */ /* 0x000fc600000006ff */
        /* <DEDUP_REMOVED lines=8> */
.L_x_21094:
[----:B------:R-:W-:Y:S05]  /*1b00*/  BSYNC.RECONVERGENT B0 ;  /* 0x0000000000007941 */ /* 0x000fea0003800200 */
.L_x_21093:
        /* <DEDUP_REMOVED lines=23> */
.L_x_21104:
        /* <DEDUP_REMOVED lines=13> */
.L_x_21106:
[----:B------:R-:W-:Y:S05]  /*1d50*/  BSYNC.RECONVERGENT B2 ;  /* 0x0000000000027941 */ /* 0x000fea0003800200 */
.L_x_21105:
        /* <DEDUP_REMOVED lines=43> */
.L_x_21103:
[----:B------:R-:W-:Y:S05]  /*2010*/  BSYNC.RECONVERGENT B1 ;  /* 0x0000000000017941 */ /* 0x000fea0003800200 */
.L_x_21102:
        /* <DEDUP_REMOVED lines=12> */
.L_x_21101:
[----:B------:R-:W-:Y:S05]  /*20e0*/  BSYNC.RECONVERGENT B0 ;  /* 0x0000000000007941 */ /* 0x000fea0003800200 */
.L_x_21100:
        /* <DEDUP_REMOVED lines=22> */
.L_x_21111:
        /* <DEDUP_REMOVED lines=13> */
.L_x_21113:
[----:B------:R-:W-:Y:S05]  /*2320*/  BSYNC.RECONVERGENT B2 ;  /* 0x0000000000027941 */ /* 0x000fea0003800200 */
.L_x_21112:
        /* <DEDUP_REMOVED lines=43> */
.L_x_21110:
[----:B------:R-:W-:Y:S05]  /*25e0*/  BSYNC.RECONVERGENT B1 ;  /* 0x0000000000017941 */ /* 0x000fea0003800200 */
.L_x_21109:
[----:B------:R-:W-:Y:S01]  /*25f0*/  I2FP.F32.U32 R8, R8 ;  /* 0x0000000800087245 */ /* 0x000fe20000201000 */
[----:B------:R-:W-:Y:S02]  /*2600*/  HFMA2 R23, -RZ, RZ, 0.1171875, 0 ;  /* 0x2f800000ff177431 */ /* 0x000fe400000001ff */
[----:B------:R-:W-:Y:S02]  /*2610*/  IMAD.U32 R17, R57, 0x10000, RZ ;  /* 0x0001000039117824 */ /* 0x000fe400078e00ff */
        /* <DEDUP_REMOVED lines=8> */
.L_x_21108:
[----:B------:R-:W-:Y:S05]  /*26a0*/  BSYNC.RECONVERGENT B0 ;  /* 0x0000000000007941 */ /* 0x000fea0003800200 */
.L_x_21107:
        /* <DEDUP_REMOVED lines=23> */
.L_x_21118:
        /* <DEDUP_REMOVED lines=13> */
.L_x_21120:
[----:B------:R-:W-:Y:S05]  /*28f0*/  BSYNC.RECONVERGENT B2 ;  /* 0x0000000000027941 */ /* 0x000fea0003800200 */
.L_x_21119:
        /* <DEDUP_REMOVED lines=43> */
.L_x_21117:
[----:B------:R-:W-:Y:S05]  /*2bb0*/  BSYNC.RECONVERGENT B1 ;  /* 0x0000000000017941 */ /* 0x000fea0003800200 */
.L_x_21116:
[----:B------:R-:W-:Y:S01]  /*2bc0*/  I2FP.F32.U32 R9, R9 ;  /* 0x0000000900097245 */ /* 0x000fe20000201000 */
[----:B------:R-:W-:Y:S01]  /*2bd0*/  IMAD.MOV.U32 R18, RZ, RZ, 0x2f800000 ;  /* 0x2f800000ff127424 */ /* 0x000fe200078e00ff */
        /* <DEDUP_REMOVED lines=10> */
.L_x_21115:
[----:B------:R-:W-:Y:S05]  /*2c80*/  BSYNC.RECONVERGENT B0 ;  /* 0x0000000000007941 */ /* 0x000fea0003800200 */
.L_x_21114:
        /* <DEDUP_REMOVED lines=22> */
.L_x_21125:
        /* <DEDUP_REMOVED lines=13> */
.L_x_21127:
[----:B------:R-:W-:Y:S05]  /*2ec0*/  BSYNC.RECONVERGENT B2 ;  /* 0x0000000000027941 */ /* 0x000fea0003800200 */
.L_x_21126:
        /* <DEDUP_REMOVED lines=41> */
[----:B------:R-:W-:Y:S01]  /*3160*/  LOP3.LUT R141, R51, R22, R19, 0x96, !PT ;  /* 0x00000016338d7212 */ /* 0x000fe200078e9613 */
[----:B------:R-:W-:-:S07]  /*3170*/  IMAD.MOV.U32 R18, RZ, RZ, R32 ;  /* 0x000000ffff127224 */ /* 0x000fce00078e0020 */
.L_x_21124:
[----:B------:R-:W-:Y:S05]  /*3180*/  BSYNC.RECONVERGENT B1 ;  /* 0x0000000000017941 */ /* 0x000fea0003800200 */
.L_x_21123:
[----:B------:R-:W-:Y:S01]  /*3190*/  I2FP.F32.U32 R18, R18 ;  /* 0x0000001200127245 */ /* 0x000fe20000201000 */
[----:B------:R-:W-:Y:S01]  /*31a0*/  IMAD.MOV.U32 R25, RZ, RZ, 0x2f800000 ;  /* 0x2f800000ff197424 */ /* 0x000fe200078e00ff */
[----:B------:R-:W-:Y:S01]  /*31b0*/  SHF.L.U32 R30, R14, 0x10, RZ ;  /* 0x000000100e1e7819 */ /* 0x000fe200000006ff */
        /* <DEDUP_REMOVED lines=8> */
.L_x_21122:
[----:B------:R-:W-:Y:S05]  /*3240*/  BSYNC.RECONVERGENT B0 ;  /* 0x0000000000007941 */ /* 0x000fea0003800200 */
.L_x_21121:
        /* <DEDUP_REMOVED lines=23> */
.L_x_21132:
        /* <DEDUP_REMOVED lines=13> */
.L_x_21134:
[----:B------:R-:W-:Y:S05]  /*3490*/  BSYNC.RECONVERGENT B2 ;  /* 0x0000000000027941 */ /* 0x000fea0003800200 */
.L_x_21133:
        /* <DEDUP_REMOVED lines=43> */
.L_x_21131:
[----:B------:R-:W-:Y:S05]  /*3750*/  BSYNC.RECONVERGENT B1 ;  /* 0x0000000000017941 */ /* 0x000fea0003800200 */
.L_x_21130:
        /* <DEDUP_REMOVED lines=12> */
.L_x_21129:
[----:B------:R-:W-:Y:S05]  /*3820*/  BSYNC.RECONVERGENT B0 ;  /* 0x0000000000007941 */ /* 0x000fea0003800200 */
.L_x_21128:
        /* <DEDUP_REMOVED lines=22> */
.L_x_21139:
        /* <DEDUP_REMOVED lines=13> */
.L_x_21141:
[----:B------:R-:W-:Y:S05]  /*3a60*/  BSYNC.RECONVERGENT B2 ;  /* 0x0000000000027941 */ /* 0x000fea0003800200 */
.L_x_21140:
        /* <DEDUP_REMOVED lines=43> */
.L_x_21138:
[----:B------:R-:W-:Y:S05]  /*3d20*/  BSYNC.RECONVERGENT B1 ;  /* 0x0000000000017941 */ /* 0x000fea0003800200 */
.L_x_21137:
        /* <DEDUP_REMOVED lines=11> */
.L_x_21136:
[----:B------:R-:W-:Y:S05]  /*3de0*/  BSYNC.RECONVERGENT B0 ;  /* 0x0000000000007941 */ /* 0x000fea0003800200 */
.L_x_21135:
        /* <DEDUP_REMOVED lines=23> */
.L_x_21146:
        /* <DEDUP_REMOVED lines=13> */
.L_x_21148:
[----:B------:R-:W-:Y:S05]  /*4030*/  BSYNC.RECONVERGENT B2 ;  /* 0x0000000000027941 */ /* 0x000fea0003800200 */
.L_x_21147:
        /* <DEDUP_REMOVED lines=43> */
.L_x_21145:
[----:B------:R-:W-:Y:S05]  /*42f0*/  BSYNC.RECONVERGENT B1 ;  /* 0x0000000000017941 */ /* 0x000fea0003800200 */
.L_x_21144:
        /* <DEDUP_REMOVED lines=12> */
.L_x_21143:
[----:B------:R-:W-:Y:S05]  /*43c0*/  BSYNC.RECONVERGENT B0 ;  /* 0x0000000000007941 */ /* 0x000fea0003800200 */
.L_x_21142:
[----:B------:R-:W-:Y:S02]  /*43d0*/  F2FP.BF16.F32.PACK_AB R15, RZ, R33 ;  /* 0x00000021ff0f723e */ /* 0x000fe400000010ff */
[----:B------:R-:W-:Y:S02]  /*43e0*/  PRMT R14, R19, 0x5410, R14 ;  /* 0x00005410130e7816 */ /* 0x000fe4000000000e */
[----:B------:R-:W-:Y:S02]  /*43f0*/  PRMT R13, R17, 0x5410, R13 ;  /* 0x00005410110d7816 */ /* 0x000fe4000000000d */
[----:B------:R-:W-:Y:S02]  /*4400*/  PRMT R12, R16, 0x5410, R12 ;  /* 0x00005410100c7816 */ /* 0x000fe4000000000c */
[----:B------:R-:W-:Y:S01]  /*4410*/  PRMT R15, R55, 0x5410, R15 ;  /* 0x00005410370f7816 */ /* 0x000fe2000000000f */
[----:B------:R-:W-:Y:S06]  /*4420*/  BRA `(.L_x_21149) ;  /* 0x0000002800e07947 */ /* 0x000fec0003800000 */
.L_x_21092:
        /* <DEDUP_REMOVED lines=21> */
.L_x_21154:
        /* <DEDUP_REMOVED lines=13> */
.L_x_21156:
[----:B------:R-:W-:Y:S05]  /*4650*/  BSYNC.RECONVERGENT B2 ;  /* 0x0000000000027941 */ /* 0x000fea0003800200 */
.L_x_21155:
        /* <DEDUP_REMOVED lines=43> */
.L_x_21153:
[----:B------:R-:W-:Y:S05]  /*4910*/  BSYNC.RECONVERGENT B1 ;  /* 0x0000000000017941 */ /* 0x000fea0003800200 */
.L_x_21152:
        /* <DEDUP_REMOVED lines=9> */
.L_x_21151:
[----:B------:R-:W-:Y:S05]  /*49b0*/  BSYNC.RECONVERGENT B0 ;  /* 0x0000000000007941 */ /* 0x000fea0003800200 */
.L_x_21150:
        /* <DEDUP_REMOVED lines=18> */
.L_x_21161:
        /* <DEDUP_REMOVED lines=13> */
.L_x_21163:
[----:B------:R-:W-:Y:S05]  /*4bb0*/  BSYNC.RECONVERGENT B2 ;  /* 0x0000000000027941 */ /* 0x000fea0003800200 */
.L_x_21162:
        /* <DEDUP_REMOVED lines=43> */
.L_x_21160:
[----:B------:R-:W-:Y:S05]  /*4e70*/  BSYNC.RECONVERGENT B1 ;  /* 0x0000000000017941 */ /* 0x000fea0003800200 */
.L_x_21159:
        /* <DEDUP_REMOVED lines=9> */
.L_x_21158:
[----:B------:R-:W-:Y:S05]  /*4f10*/  BSYNC.RECONVERGENT B0 ;  /* 0x0000000000007941 */ /* 0x000fea0003800200 */
.L_x_21157:
        /* <DEDUP_REMOVED lines=18> */
.L_x_21168:
        /* <DEDUP_REMOVED lines=13> */
.L_x_21170:
[----:B------:R-:W-:Y:S05]  /*5110*/  BSYNC.RECONVERGENT B2 ;  /* 0x0000000000027941 */ /* 0x000fea0003800200 */
.L_x_21169:
        /* <DEDUP_REMOVED lines=43> */
.L_x_21167:
[----:B------:R-:W-:Y:S05]  /*53d0*/  BSYNC.RECONVERGENT B1 ;  /* 0x0000000000017941 */ /* 0x000fea0003800200 */
.L_x_21166:
        /* <DEDUP_REMOVED lines=9> */
.L_x_21165:
[----:B------:R-:W-:Y:S05]  /*5470*/  BSYNC.RECONVERGENT B0 ;  /* 0x0000000000007941 */ /* 0x000fea0003800200 */
.L_x_21164:
        /* <DEDUP_REMOVED lines=18> */
.L_x_21175:
        /* <DEDUP_REMOVED lines=13> */
.L_x_21177:
[----:B------:R-:W-:Y:S05]  /*5670*/  BSYNC.RECONVERGENT B2 ;  /* 0x0000000000027941 */ /* 0x000fea0003800200 */
.L_x_21176:
        /* <DEDUP_REMOVED lines=43> */
.L_x_21174:
[----:B------:R-:W-:Y:S05]  /*5930*/  BSYNC.RECONVERGENT B1 ;  /* 0x0000000000017941 */ /* 0x000fea0003800200 */
.L_x_21173:
        /* <DEDUP_REMOVED lines=9> */
.L_x_21172:
[----:B------:R-:W-:Y:S05]  /*59d0*/  BSYNC.RECONVERGENT B0 ;  /* 0x0000000000007941 */ /* 0x000fea0003800200 */
.L_x_21171:
        /* <DEDUP_REMOVED lines=18> */
.L_x_21182:
        /* <DEDUP_REMOVED lines=13> */
.L_x_21184:
[----:B------:R-:W-:Y:S05]  /*5bd0*/  BSYNC.RECONVERGENT B2 ;  /* 0x0000000000027941 */ /* 0x000fea0003800200 */
.L_x_21183:
        /* <DEDUP_REMOVED lines=43> */
.L_x_21181:
[----:B------:R-:W-:Y:S05]  /*5e90*/  BSYNC.RECONVERGENT B1 ;  /* 0x0000000000017941 */ /* 0x000fea0003800200 */
.L_x_21180:
        /* <DEDUP_REMOVED lines=9> */
.L_x_21179:
[----:B------:R-:W-:Y:S05]  /*5f30*/  BSYNC.RECONVERGENT B0 ;  /* 0x0000000000007941 */ /* 0x000fea0003800200 */
.L_x_21178:
        /* <DEDUP_REMOVED lines=18> */
.L_x_21189:
        /* <DEDUP_REMOVED lines=13> */
.L_x_21191:
[----:B------:R-:W-:Y:S05]  /*6130*/  BSYNC.RECONVERGENT B2 ;  /* 0x0000000000027941 */ /* 0x000fea0003800200 */
.L_x_21190:
        /* <DEDUP_REMOVED lines=43> */
.L_x_21188:
[----:B------:R-:W-:Y:S05]  /*63f0*/  BSYNC.RECONVERGENT B1 ;  /* 0x0000000000017941 */ /* 0x000fea0003800200 */
.L_x_21187:
        /* <DEDUP_REMOVED lines=9> */
.L_x_21186:
[----:B------:R-:W-:Y:S05]  /*6490*/  BSYNC.RECONVERGENT B0 ;  /* 0x0000000000007941 */ /* 0x000fea0003800200 */
.L_x_21185:
        /* <DEDUP_REMOVED lines=18> */
.L_x_21196:
        /* <DEDUP_REMOVED lines=13> */
.L_x_21198:
[----:B------:R-:W-:Y:S05]  /*6690*/  BSYNC.RECONVERGENT B2 ;  /* 0x0000000000027941 */ /* 0x000fea0003800200 */
.L_x_21197:
        /* <DEDUP_REMOVED lines=43> */
.L_x_21195:
[----:B------:R-:W-:Y:S05]  /*6950*/  BSYNC.RECONVERGENT B1 ;  /* 0x0000000000017941 */ /* 0x000fea0003800200 */
.L_x_21194:
        /* <DEDUP_REMOVED lines=9> */
.L_x_21193:
[----:B------:R-:W-:Y:S05]  /*69f0*/  BSYNC.RECONVERGENT B0 ;  /* 0x0000000000007941 */ /* 0x000fea0003800200 */
.L_x_21192:
        /* <DEDUP_REMOVED lines=18> */
.L_x_21203:
        /* <DEDUP_REMOVED lines=13> */
.L_x_21205:
[----:B------:R-:W-:Y:S05]  /*6bf0*/  BSYNC.RECONVERGENT B2 ;  /* 0x0000000000027941 */ /* 0x000fea0003800200 */
.L_x_21204:
        /* <DEDUP_REMOVED lines=43> */
.L_x_21202:
[----:B------:R-:W-:Y:S05]  /*6eb0*/  BSYNC.RECONVERGENT B1 ;  /* 0x0000000000017941 */ /* 0x000fea0003800200 */
.L_x_21201:
        /* <DEDUP_REMOVED lines=9> */
.L_x_21200:
[----:B------:R-:W-:Y:S05]  /*6f50*/  BSYNC.RECONVERGENT B0 ;  /* 0x0000000000007941 */ /* 0x000fea0003800200 */
.L_x_21199:
[----:B------:R-:W-:Y:S02]  /*6f60*/  F2FP.BF16.F32.PACK_AB R11, RZ, R33 ;  /* 0x00000021ff0b723e */ /* 0x000fe400000010ff */
[----:B------:R-:W-:Y:S02]  /*6f70*/  PRMT R12, R12, 0x5410, R15 ;  /* 0x000054100c0c7816 */ /* 0x000fe4000000000f */
[----:B------:R-:W-:Y:S02]  /*6f80*/  PRMT R14, R14, 0x5410, R17 ;  /* 0x000054100e0e7816 */ /* 0x000fe40000000011 */
[----:B------:R-:W-:Y:S02]  /*6f90*/  PRMT R13, R13, 0x5410, R16 ;  /* 0x000054100d0d7816 */ /* 0x000fe40000000010 */
[----:B------:R-:W-:-:S07]  /*6fa0*/  PRMT R15, R19, 0x5410, R11 ;  /* 0x00005410130f7816 */ /* 0x000fce000000000b */
.L_x_21149:
        /* <DEDUP_REMOVED lines=26> */
.L_x_21207:
[----:B------:R-:W-:Y:S05]  /*7150*/  BSYNC.RECONVERGENT B0 ;  /* 0x0000000000007941 */ /* 0x000fea0003800200 */
.L_x_21206:
[----:B------:R-:W-:Y:S04]  /*7160*/  BSSY.RECONVERGENT B0, `(.L_x_21208) ;  /* 0x0000005000007945 */ /* 0x000fe80003800200 */
[----:B------:R-:W-:Y:S05]  /*7170*/  @!P1 BRA `(.L_x_21209) ;  /* 0x00000000000c9947 */ /* 0x000fea0003800000 */
[----:B01----:R-:W0:Y:S02]  /*7180*/  LDC.64 R12, c[0x0][0x390] ;  /* 0x0000e400ff0c7b82 */ /* 0x003e240000000a00 */
[----:B0-----:R-:W-:-:S05]  /*7190*/  IMAD.WIDE.U32 R12, R11, 0x10, R12 ;  /* 0x000000100b0c7825 */ /* 0x001fca00078e000c */
[----:B------:R2:W5:Y:S02]  /*71a0*/  LDG.E.128 R56, desc[UR8][R12.64] ;  /* 0x000000080c387981 */ /* 0x000564000c1e1d00 */
.L_x_21209:
[----:B------:R-:W-:Y:S05]  /*71b0*/  BSYNC.RECONVERGENT B0 ;  /* 0x0000000000007941 */ /* 0x000fea0003800200 */
.L_x_21208:
[----:B------:R-:W-:Y:S05]  /*71c0*/  @!P0 BRA `(.L_x_21210) ;  /* 0x0000002c00d88947 */ /* 0x000fea0003800000 */
[----:B012---:R-:W0:Y:S01]  /*71d0*/  LDC.64 R12, c[0x0][0x3a0] ;  /* 0x0000e800ff0c7b82 */ /* 0x007e220000000a00 */
        /* <DEDUP_REMOVED lines=25> */
.L_x_21215:
        /* <DEDUP_REMOVED lines=13> */
.L_x_21217:
[----:B------:R-:W-:Y:S05]  /*7440*/  BSYNC.RECONVERGENT B2 ;  /* 0x0000000000027941 */ /* 0x000fea0003800200 */
.L_x_21216:
        /* <DEDUP_REMOVED lines=43> */
.L_x_21214:
[----:B------:R-:W-:Y:S05]  /*7700*/  BSYNC.RECONVERGENT B1 ;  /* 0x0000000000017941 */ /* 0x000fea0003800200 */
.L_x_21213:
[----:B------:R-:W-:Y:S01]  /*7710*/  I2FP.F32.U32 R6, R6 ;  /* 0x0000000600067245 */ /* 0x000fe20000201000 */
[----:B------:R-:W-:Y:S01]  /*7720*/  IMAD.MOV.U32 R17, RZ, RZ, 0x2f800000 ;  /* 0x2f800000ff117424 */ /* 0x000fe200078e00ff */
[----:B------:R-:W-:Y:S01]  /*7730*/  SHF.L.U32 R18, R12, 0x10, RZ ;  /* 0x000000100c127819 */ /* 0x000fe200000006ff */
[----:B-----5:R-:W-:Y:S02]  /*7740*/  IMAD.U32 R16, R56, 0x10000, RZ ;  /* 0x0001000038107824 */ /* 0x020fe400078e00ff */
[----:B------:R-:W-:Y:S02]  /*7750*/  FFMA.FTZ R6, R6, R17, 1.1641532182693481445e-10 ;  /* 0x2f00000006067423 */ /* 0x000fe40000010011 */
[----:B------:R-:W-:-:S03]  /*7760*/  FMUL.FTZ R16, R16, UR13 ;  /* 0x0000000d10107c20 */ /* 0x000fc60008410000 */
[----:B------:R-:W-:Y:S01]  /*7770*/  FSETP.GTU.FTZ.AND P3, PT, R6, UR10, PT ;  /* 0x0000000a06007c0b */ /* 0x000fe2000bf7c000 */
[----:B------:R-:W-:-:S03]  /*7780*/  FMUL.FTZ R16, R16, UR12 ;  /* 0x0000000c10107c20 */ /* 0x000fc60008410000 */
[----:B------:R-:W-:Y:S02]  /*7790*/  SEL R6, RZ, 0x1, P3 ;  /* 0x00000001ff067807 */ /* 0x000fe40001800000 */
[----:B------:R-:W-:-:S05]  /*77a0*/  FSEL R17, R16, RZ, !P3 ;  /* 0x000000ff10117208 */ /* 0x000fca0005800000 */
[----:B------:R-:W-:-:S07]  /*77b0*/  FADD.FTZ R17, R18, R17 ;  /* 0x0000001112117221 */ /* 0x000fce0000010000 */
.L_x_21212:
[----:B------:R-:W-:Y:S05]  /*77c0*/  BSYNC.RECONVERGENT B0 ;  /* 0x0000000000007941 */ /* 0x000fea0003800200 */
.L_x_21211:
        /* <DEDUP_REMOVED lines=23> */
.L_x_21222:
        /* <DEDUP_REMOVED lines=13> */
.L_x_21224:
[----:B------:R-:W-:Y:S05]  /*7a10*/  BSYNC.RECONVERGENT B2 ;  /* 0x0000000000027941 */ /* 0x000fea0003800200 */
.L_x_21223:
        /* <DEDUP_REMOVED lines=43> */
.L_x_21221:
[----:B------:R-:W-:Y:S05]  /*7cd0*/  BSYNC.RECONVERGENT B1 ;  /* 0x0000000000017941 */ /* 0x000fea0003800200 */
.L_x_21220:
        /* <DEDUP_REMOVED lines=13> */
.L_x_21219:
[----:B------:R-:W-:Y:S05]  /*7db0*/  BSYNC.RECONVERGENT B0 ;  /* 0x0000000000007941 */ /* 0x000fea0003800200 */
.L_x_21218:
        /* <DEDUP_REMOVED lines=22> */
.L_x_21229:
        /* <DEDUP_REMOVED lines=13> */
.L_x_21231:
[----:B------:R-:W-:Y:S05]  /*7ff0*/  BSYNC.RECONVERGENT B2 ;  /* 0x0000000000027941 */ /* 0x000fea0003800200 */
.L_x_21230:
        /* <DEDUP_REMOVED lines=43> */
.L_x_21228:
[----:B------:R-:W-:Y:S05]  /*82b0*/  BSYNC.RECONVERGENT B1 ;  /* 0x0000000000017941 */ /* 0x000fea0003800200 */
.L_x_21227:
        /* <DEDUP_REMOVED lines=11> */
.L_x_21226:
[----:B------:R-:W-:Y:S05]  /*8370*/  BSYNC.RECONVERGENT B0 ;  /* 0x0000000000007941 */ /* 0x000fea0003800200 */
.L_x_21225:
        /* <DEDUP_REMOVED lines=23> */
.L_x_21236:
        /* <DEDUP_REMOVED lines=13> */
.L_x_21238:
[----:B------:R-:W-:Y:S05]  /*85c0*/  BSYNC.RECONVERGENT B2 ;  /* 0x0000000000027941 */ /* 0x000fea0003800200 */
.L_x_21237:
        /* <DEDUP_REMOVED lines=43> */
.L_x_21235:
[----:B------:R-:W-:Y:S05]  /*8880*/  BSYNC.RECONVERGENT B1 ;  /* 0x0000000000017941 */ /* 0x000fea0003800200 */
.L_x_21234:
        /* <DEDUP_REMOVED lines=13> */
.L_x_21233:
[----:B------:R-:W-:Y:S05]  /*8960*/  BSYNC.RECONVERGENT B0 ;  /* 0x0000000000007941 */ /* 0x000fea0003800200 */
.L_x_21232:
        /* <DEDUP_REMOVED lines=22> */
.L_x_21243:
        /* <DEDUP_REMOVED lines=13> */
.L_x_21245:
[----:B------:R-:W-:Y:S05]  /*8ba0*/  BSYNC.RECONVERGENT B2 ;  /* 0x0000000000027941 */ /* 0x000fea0003800200 */
.L_x_21244:
        /* <DEDUP_REMOVED lines=43> */
.L_x_21242:
[----:B------:R-:W-:Y:S05]  /*8e60*/  BSYNC.RECONVERGENT B1 ;  /* 0x0000000000017941 */ /* 0x000fea0003800200 */
.L_x_21241:
        /* <DEDUP_REMOVED lines=11> */
.L_x_21240:
[----:B------:R-:W-:Y:S05]  /*8f20*/  BSYNC.RECONVERGENT B0 ;  /* 0x0000000000007941 */ /* 0x000fea0003800200 */
.L_x_21239:
        /* <DEDUP_REMOVED lines=23> */
.L_x_21250:
        /* <DEDUP_REMOVED lines=13> */
.L_x_21252:
[----:B------:R-:W-:Y:S05]  /*9170*/  BSYNC.RECONVERGENT B2 ;  /* 0x0000000000027941 */ /* 0x000fea0003800200 */
.L_x_21251:
        /* <DEDUP_REMOVED lines=43> */
.L_x_21249:
[----:B------:R-:W-:Y:S05]  /*9430*/  BSYNC.RECONVERGENT B1 ;  /* 0x0000000000017941 */ /* 0x000fea0003800200 */
.L_x_21248:
        /* <DEDUP_REMOVED lines=13> */
.L_x_21247:
[----:B------:R-:W-:Y:S05]  /*9510*/  BSYNC.RECONVERGENT B0 ;  /* 0x0000000000007941 */ /* 0x000fea0003800200 */
.L_x_21246:
        /* <DEDUP_REMOVED lines=22> */
.L_x_21257:
        /* <DEDUP_REMOVED lines=13> */
.L_x_21259:
[----:B------:R-:W-:Y:S05]  /*9750*/  BSYNC.RECONVERGENT B2 ;  /* 0x0000000000027941 */ /* 0x000fea0003800200 */
.L_x_21258:
        /* <DEDUP_REMOVED lines=43> */
.L_x_21256:
[----:B------:R-:W-:Y:S05]  /*9a10*/  BSYNC.RECONVERGENT B1 ;  /* 0x0000000000017941 */ /* 0x000fea0003800200 */
.L_x_21255:
        /* <DEDUP_REMOVED lines=11> */
.L_x_21254:
[----:B------:R-:W-:Y:S05]  /*9ad0*/  BSYNC.RECONVERGENT B0 ;  /* 0x0000000000007941 */ /* 0x000fea0003800200 */
.L_x_21253:
        /* <DEDUP_REMOVED lines=23> */
.L_x_21264:
        /* <DEDUP_REMOVED lines=13> */
.L_x_21266:
[----:B------:R-:W-:Y:S05]  /*9d20*/  BSYNC.RECONVERGENT B2 ;  /* 0x0000000000027941 */ /* 0x000fea0003800200 */
.L_x_21265:
        /* <DEDUP_REMOVED lines=43> */
.L_x_21263:
[----:B------:R-:W-:Y:S05]  /*9fe0*/  BSYNC.RECONVERGENT B1 ;  /* 0x0000000000017941 */ /* 0x000fea0003800200 */
.L_x_21262:
        /* <DEDUP_REMOVED lines=13> */
.L_x_21261:
[----:B------:R-:W-:Y:S05]  /*a0c0*/  BSYNC.RECONVERGENT B0 ;  /* 0x0000000000007941 */ /* 0x000fea0003800200 */
.L_x_21260:
[----:B------:R-:W-:Y:S02]  /*a0d0*/  F2FP.BF16.F32.PACK_AB R15, RZ, R24 ;  /* 0x00000018ff0f723e */ /* 0x000fe400000010ff */
[----:B------:R-:W-:Y:S02]  /*a0e0*/  PRMT R14, R84, 0x5410, R14 ;  /* 0x00005410540e7816 */ /* 0x000fe4000000000e */
[----:B------:R-:W-:Y:S02]  /*a0f0*/  PRMT R13, R55, 0x5410, R13 ;  /* 0x00005410370d7816 */ /* 0x000fe4000000000d */
[----:B------:R-:W-:Y:S02]  /*a100*/  PRMT R12, R25, 0x5410, R12 ;  /* 0x00005410190c7816 */ /* 0x000fe4000000000c */
[----:B------:R-:W-:Y:S01]  /*a110*/  PRMT R15, R85, 0x5410, R15 ;  /* 0x00005410550f7816 */ /* 0x000fe2000000000f */
[----:B------:R-:W-:Y:S06]  /*a120*/  BRA `(.L_x_21267) ;  /* 0x0000002800f07947 */ /* 0x000fec0003800000 */
.L_x_21210:
[----:B------:R-:W-:Y:S01]  /*a130*/  BSSY.RECONVERGENT B0, `(.L_x_21268) ;  /* 0x0000058000007945 */ /* 0x000fe20003800200 */
[----:B0-----:R-:W-:Y:S01]  /*a140*/  MOV R17, RZ ;  /* 0x000000ff00117202 */ /* 0x001fe20000000f00 */
[----:B------:R-:W-:Y:S02]  /*a150*/  IMAD.MOV.U32 R16, RZ, RZ, R18 ;  /* 0x000000ffff107224 */ /* 0x000fe400078e0012 */
[----:B-12---:R-:W-:Y:S01]  /*a160*/  IMAD.MOV.U32 R13, RZ, RZ, R20 ;  /* 0x000000ffff0d7224 */ /* 0x006fe200078e0014 */
        /* <DEDUP_REMOVED lines=17> */
.L_x_21272:
        /* <DEDUP_REMOVED lines=13> */
.L_x_21274:
[----:B------:R-:W-:Y:S05]  /*a350*/  BSYNC.RECONVERGENT B2 ;  /* 0x0000000000027941 */ /* 0x000fea0003800200 */
.L_x_21273:
        /* <DEDUP_REMOVED lines=43> */
.L_x_21271:
[----:B------:R-:W-:Y:S05]  /*a610*/  BSYNC.RECONVERGENT B1 ;  /* 0x0000000000017941 */ /* 0x000fea0003800200 */
.L_x_21270:
        /* <DEDUP_REMOVED lines=9> */
.L_x_21269:
[----:B------:R-:W-:Y:S05]  /*a6b0*/  BSYNC.RECONVERGENT B0 ;  /* 0x0000000000007941 */ /* 0x000fea0003800200 */
.L_x_21268:
        /* <DEDUP_REMOVED lines=18> */
.L_x_21279:
        /* <DEDUP_REMOVED lines=13> */
.L_x_21281:
[----:B------:R-:W-:Y:S05]  /*a8b0*/  BSYNC.RECONVERGENT B2 ;  /* 0x0000000000027941 */ /* 0x000fea0003800200 */
.L_x_21280:
        /* <DEDUP_REMOVED lines=43> */
.L_x_21278:
[----:B------:R-:W-:Y:S05]  /*ab70*/  BSYNC.RECONVERGENT B1 ;  /* 0x0000000000017941 */ /* 0x000fea0003800200 */
.L_x_21277:
        /* <DEDUP_REMOVED lines=10> */
.L_x_21276:
[----:B------:R-:W-:Y:S05]  /*ac20*/  BSYNC.RECONVERGENT B0 ;  /* 0x0000000000007941 */ /* 0x000fea0003800200 */
.L_x_21275:
        /* <DEDUP_REMOVED lines=18> */
.L_x_21286:
        /* <DEDUP_REMOVED lines=13> */
.L_x_21288:
[----:B------:R-:W-:Y:S05]  /*ae20*/  BSYNC.RECONVERGENT B2 ;  /* 0x0000000000027941 */ /* 0x000fea0003800200 */
.L_x_21287:
        /* <DEDUP_REMOVED lines=43> */
.L_x_21285:
[----:B------:R-:W-:Y:S05]  /*b0e0*/  BSYNC.RECONVERGENT B1 ;  /* 0x0000000000017941 */ /* 0x000fea0003800200 */
.L_x_21284:
        /* <DEDUP_REMOVED lines=9> */
.L_x_21283:
[----:B------:R-:W-:Y:S05]  /*b180*/  BSYNC.RECONVERGENT B0 ;  /* 0x0000000000007941 */ /* 0x000fea0003800200 */
.L_x_21282:
        /* <DEDUP_REMOVED lines=18> */
.L_x_21293:
        /* <DEDUP_REMOVED lines=13> */
.L_x_21295:
[----:B------:R-:W-:Y:S05]  /*b380*/  BSYNC.RECONVERGENT B2 ;  /* 0x0000000000027941 */ /* 0x000fea0003800200 */
.L_x_21294:
        /* <DEDUP_REMOVED lines=43> */
.L_x_21292:
[----:B------:R-:W-:Y:S05]  /*b640*/  BSYNC.RECONVERGENT B1 ;  /* 0x0000000000017941 */ /* 0x000fea0003800200 */
.L_x_21291:
        /* <DEDUP_REMOVED lines=10> */
.L_x_21290:
[----:B------:R-:W-:Y:S05]  /*b6f0*/  BSYNC.RECONVERGENT B0 ;  /* 0x0000000000007941 */ /* 0x000fea0003800200 */
.L_x_21289:
        /* <DEDUP_REMOVED lines=18> */
.L_x_21300:
        /* <DEDUP_REMOVED lines=13> */
.L_x_21302:
[----:B------:R-:W-:Y:S05]  /*b8f0*/  BSYNC.RECONVERGENT B2 ;  /* 0x0000000000027941 */ /* 0x000fea0003800200 */
.L_x_21301:
        /* <DEDUP_REMOVED lines=43> */
.L_x_21299:
[----:B------:R-:W-:Y:S05]  /*bbb0*/  BSYNC.RECONVERGENT B1 ;  /* 0x0000000000017941 */ /* 0x000fea0003800200 */
.L_x_21298:
        /* <DEDUP_REMOVED lines=9> */
.L_x_21297:
[----:B------:R-:W-:Y:S05]  /*bc50*/  BSYNC.RECONVERGENT B0 ;  /* 0x0000000000007941 */ /* 0x000fea0003800200 */
.L_x_21296:
        /* <DEDUP_REMOVED lines=18> */
.L_x_21307:
        /* <DEDUP_REMOVED lines=13> */
.L_x_21309:
[----:B------:R-:W-:Y:S05]  /*be50*/  BSYNC.RECONVERGENT B2 ;  /* 0x0000000000027941 */ /* 0x000fea0003800200 */
.L_x_21308:
        /* <DEDUP_REMOVED lines=43> */
.L_x_21306:
[----:B------:R-:W-:Y:S05]  /*c110*/  BSYNC.RECONVERGENT B1 ;  /* 0x0000000000017941 */ /* 0x000fea0003800200 */
.L_x_21305:
        /* <DEDUP_REMOVED lines=10> */
.L_x_21304:
[----:B------:R-:W-:Y:S05]  /*c1c0*/  BSYNC.RECONVERGENT B0 ;  /* 0x0000000000007941 */ /* 0x000fea0003800200 */
.L_x_21303:
        /* <DEDUP_REMOVED lines=18> */
.L_x_21314:
        /* <DEDUP_REMOVED lines=13> */
.L_x_21316:
[----:B------:R-:W-:Y:S05]  /*c3c0*/  BSYNC.RECONVERGENT B2 ;  /* 0x0000000000027941 */ /* 0x000fea0003800200 */
.L_x_21315:
        /* <DEDUP_REMOVED lines=43> */
.L_x_21313:
[----:B------:R-:W-:Y:S05]  /*c680*/  BSYNC.RECONVERGENT B1 ;  /* 0x0000000000017941 */ /* 0x000fea0003800200 */
.L_x_21312:
        /* <DEDUP_REMOVED lines=9> */
.L_x_21311:
[----:B------:R-:W-:Y:S05]  /*c720*/  BSYNC.RECONVERGENT B0 ;  /* 0x0000000000007941 */ /* 0x000fea0003800200 */
.L_x_21310:
        /* <DEDUP_REMOVED lines=18> */
.L_x_21321:
        /* <DEDUP_REMOVED lines=13> */
.L_x_21323:
[----:B------:R-:W-:Y:S05]  /*c920*/  BSYNC.RECONVERGENT B2 ;  /* 0x0000000000027941 */ /* 0x000fea0003800200 */
.L_x_21322:
        /* <DEDUP_REMOVED lines=43> */
.L_x_21320:
[----:B------:R-:W-:Y:S05]  /*cbe0*/  BSYNC.RECONVERGENT B1 ;  /* 0x0000000000017941 */ /* 0x000fea0003800200 */
.L_x_21319:
        /* <DEDUP_REMOVED lines=10> */
.L_x_21318:
[----:B------:R-:W-:Y:S05]  /*cc90*/  BSYNC.RECONVERGENT B0 ;  /* 0x0000000000007941 */ /* 0x000fea0003800200 */
.L_x_21317:
[----:B------:R-:W-:Y:S02]  /*cca0*/  F2FP.BF16.F32.PACK_AB R84, RZ, R24 ;  /* 0x00000018ff54723e */ /* 0x000fe400000010ff */
[----:B------:R-:W-:Y:S02]  /*ccb0*/  PRMT R12, R12, 0x5410, R15 ;  /* 0x000054100c0c7816 */ /* 0x000fe4000000000f */
[----:B------:R-:W-:Y:S02]  /*ccc0*/  PRMT R14, R14, 0x5410, R55 ;  /* 0x000054100e0e7816 */ /* 0x000fe40000000037 */
[----:B------:R-:W-:Y:S02]  /*ccd0*/  PRMT R13, R13, 0x5410, R25 ;  /* 0x000054100d0d7816 */ /* 0x000fe40000000019 */
[----:B------:R-:W-:-:S07]  /*cce0*/  PRMT R15, R92, 0x5410, R84 ;  /* 0x000054105c0f7816 */ /* 0x000fce0000000054 */
.L_x_21267:
[----:B------:R-:W-:Y:S01]  /*ccf0*/  VIADD R84, R137, 0x20 ;  /* 0x0000002089547836 */ /* 0x000fe20000000000 */
[----:B------:R-:W-:Y:S03]  /*cd00*/  BSSY.RECONVERGENT B0, `(.L_x_21324) ;  /* 0x0000018000007945 */ /* 0x000fe60003800200 */
        /* <DEDUP_REMOVED lines=19> */
[----:B0-----:R-:W-:-:S03]  /*ce40*/  IMAD.WIDE.U32 R14, R11, 0x8, R86 ;  /* 0x000000080b0e7825 */ /* 0x001fc600078e0056 */
[----:B------:R-:W-:Y:S02]  /*ce50*/  LOP3.LUT R12, R13, 0xff, R6, 0xf8, !PT ;  /* 0x000000ff0d0c7812 */ /* 0x000fe400078ef806 */
[----:B------:R-:W-:-:S05]  /*ce60*/  LOP3.LUT R13, R25, R85, RZ, 0xfc, !PT ;  /* 0x00000055190d7212 */ /* 0x000fca00078efcff */
[----:B------:R1:W-:Y:S02]  /*ce70*/  STG.E.64 desc[UR8][R14.64], R12 ;  /* 0x0000000c0e007986 */ /* 0x0003e4000c101b08 */
.L_x_21325:
[----:B------:R-:W-:Y:S05]  /*ce80*/  BSYNC.RECONVERGENT B0 ;  /* 0x0000000000007941 */ /* 0x000fea0003800200 */
.L_x_21324:
[----:B------:R-:W-:Y:S04]  /*ce90*/  BSSY.RECONVERGENT B0, `(.L_x_21326) ;  /* 0x0000006000007945 */ /* 0x000fe80003800200 */
[----:B------:R-:W-:Y:S05]  /*cea0*/  @!P1 BRA `(.L_x_21327) ;  /* 0x0000000000109947 */ /* 0x000fea0003800000 */
[----:B01----:R-:W0:Y:S01]  /*ceb0*/  LDC.64 R12, c[0x0][0x390] ;  /* 0x0000e400ff0c7b82 */ /* 0x003e220000000a00 */
[----:B------:R-:W-:-:S05]  /*cec0*/  IADD3 R11, PT, PT, R143, 0x40, RZ ;  /* 0x000000408f0b7810 */ /* 0x000fca0007ffe0ff */
[----:B0-----:R-:W-:-:S05]  /*ced0*/  IMAD.WIDE.U32 R12, R11, 0x10, R12 ;  /* 0x000000100b0c7825 */ /* 0x001fca00078e000c */
[----:B-----5:R2:W5:Y:S02]  /*cee0*/  LDG.E.128 R56, desc[UR8][R12.64] ;  /* 0x000000080c387981 */ /* 0x020564000c1e1d00 */
.L_x_21327:
[----:B------:R-:W-:Y:S05]  /*cef0*/  BSYNC.RECONVERGENT B0 ;  /* 0x0000000000007941 */ /* 0x000fea0003800200 */
.L_x_21326:
        /* <DEDUP_REMOVED lines=27> */
.L_x_21333:
        /* <DEDUP_REMOVED lines=13> */
.L_x_21335:
[----:B------:R-:W-:Y:S05]  /*d180*/  BSYNC.RECONVERGENT B2 ;  /* 0x0000000000027941 */ /* 0x000fea0003800200 */
.L_x_21334:
        /* <DEDUP_REMOVED lines=43> */
.L_x_21332:
[----:B------:R-:W-:Y:S05]  /*d440*/  BSYNC.RECONVERGENT B1 ;  /* 0x0000000000017941 */ /* 0x000fea0003800200 */
.L_x_21331:
        /* <DEDUP_REMOVED lines=11> */
.L_x_21330:
[----:B------:R-:W-:Y:S05]  /*d500*/  BSYNC.RECONVERGENT B0 ;  /* 0x0000000000007941 */ /* 0x000fea0003800200 */
.L_x_21329:
        /* <DEDUP_REMOVED lines=23> */
.L_x_21340:
        /* <DEDUP_REMOVED lines=13> */
.L_x_21342:
[----:B------:R-:W-:Y:S05]  /*d750*/  BSYNC.RECONVERGENT B2 ;  /* 0x0000000000027941 */ /* 0x000fea0003800200 */
.L_x_21341:
        /* <DEDUP_REMOVED lines=43> */
.L_x_21339:
[----:B------:R-:W-:Y:S05]  /*da10*/  BSYNC.RECONVERGENT B1 ;  /* 0x0000000000017941 */ /* 0x000fea0003800200 */
.L_x_21338:
        /* <DEDUP_REMOVED lines=13> */
.L_x_21337:
[----:B------:R-:W-:Y:S05]  /*daf0*/  BSYNC.RECONVERGENT B0 ;  /* 0x0000000000007941 */ /* 0x000fea0003800200 */
.L_x_21336:
        /* <DEDUP_REMOVED lines=22> */
.L_x_21347:
        /* <DEDUP_REMOVED lines=13> */
.L_x_21349:
[----:B------:R-:W-:Y:S05]  /*dd30*/  BSYNC.RECONVERGENT B2 ;  /* 0x0000000000027941 */ /* 0x000fea0003800200 */
.L_x_21348:
        /* <DEDUP_REMOVED lines=43> */
.L_x_21346:
[----:B------:R-:W-:Y:S05]  /*dff0*/  BSYNC.RECONVERGENT B1 ;  /* 0x0000000000017941 */ /* 0x000fea0003800200 */
.L_x_21345:
        /* <DEDUP_REMOVED lines=11> */
.L_x_21344:
[----:B------:R-:W-:Y:S05]  /*e0b0*/  BSYNC.RECONVERGENT B0 ;  /* 0x0000000000007941 */ /* 0x000fea0003800200 */
.L_x_21343:
        /* <DEDUP_REMOVED lines=23> */
.L_x_21354:
        /* <DEDUP_REMOVED lines=13> */
.L_x_21356:
[----:B------:R-:W-:Y:S05]  /*e300*/  BSYNC.RECONVERGENT B2 ;  /* 0x0000000000027941 */ /* 0x000fea0003800200 */
.L_x_21355:
        /* <DEDUP_REMOVED lines=43> */
.L_x_21353:
[----:B------:R-:W-:Y:S05]  /*e5c0*/  BSYNC.RECONVERGENT B1 ;  /* 0x0000000000017941 */ /* 0x000fea0003800200 */
.L_x_21352:
        /* <DEDUP_REMOVED lines=13> */
.L_x_21351:
[----:B------:R-:W-:Y:S05]  /*e6a0*/  BSYNC.RECONVERGENT B0 ;  /* 0x0000000000007941 */ /* 0x000fea0003800200 */
.L_x_21350:
        /* <DEDUP_REMOVED lines=22> */
.L_x_21361:
        /* <DEDUP_REMOVED lines=13> */
.L_x_21363:
[----:B------:R-:W-:Y:S05]  /*e8e0*/  BSYNC.RECONVERGENT B2 ;  /* 0x0000000000027941 */ /* 0x000fea0003800200 */
.L_x_21362:
        /* <DEDUP_REMOVED lines=43> */
.L_x_21360:
[----:B------:R-:W-:Y:S05]  /*eba0*/  BSYNC.RECONVERGENT B1 ;  /* 0x0000000000017941 */ /* 0x000fea0003800200 */
.L_x_21359:
        /* <DEDUP_REMOVED lines=11> */
.L_x_21358:
[----:B------:R-:W-:Y:S05]  /*ec60*/  BSYNC.RECONVERGENT B0 ;  /* 0x0000000000007941 */ /* 0x000fea0003800200 */
.L_x_21357:
        /* <DEDUP_REMOVED lines=23> */
.L_x_21368:
        /* <DEDUP_REMOVED lines=13> */
.L_x_21370:
[----:B------:R-:W-:Y:S05]  /*eeb0*/  BSYNC.RECONVERGENT B2 ;  /* 0x0000000000027941 */ /* 0x000fea0003800200 */
.L_x_21369:
        /* <DEDUP_REMOVED lines=43> */
.L_x_21367:
[----:B------:R-:W-:Y:S05]  /*f170*/  BSYNC.RECONVERGENT B1 ;  /* 0x0000000000017941 */ /* 0x000fea0003800200 */
.L_x_21366:
        /* <DEDUP_REMOVED lines=13> */
.L_x_21365:
[----:B------:R-:W-:Y:S05]  /*f250*/  BSYNC.RECONVERGENT B0 ;  /* 0x0000000000007941 */ /* 0x000fea0003800200 */
.L_x_21364:
        /* <DEDUP_REMOVED lines=22> */
.L_x_21375:
        /* <DEDUP_REMOVED lines=13> */
.L_x_21377:
[----:B------:R-:W-:Y:S05]  /*f490*/  BSYNC.RECONVERGENT B2 ;  /* 0x0000000000027941 */ /* 0x000fea0003800200 */
.L_x_21376:
        /* <DEDUP_REMOVED lines=43> */
.L_x_21374:
[----:B------:R-:W-:Y:S05]  /*f750*/  BSYNC.RECONVERGENT B1 ;  /* 0x0000000000017941 */ /* 0x000fea0003800200 */
.L_x_21373:
        /* <DEDUP_REMOVED lines=11> */
.L_x_21372:
[----:B------:R-:W-:Y:S05]  /*f810*/  BSYNC.RECONVERGENT B0 ;  /* 0x0000000000007941 */ /* 0x000fea0003800200 */
.L_x_21371:
        /* <DEDUP_REMOVED lines=23> */
.L_x_21382:
        /* <DEDUP_REMOVED lines=13> */
.L_x_21384:
[----:B------:R-:W-:Y:S05]  /*fa60*/  BSYNC.RECONVERGENT B2 ;  /* 0x0000000000027941 */ /* 0x000fea0003800200 */
.L_x_21383:
        /* <DEDUP_REMOVED lines=43> */
.L_x_21381:
[----:B------:R-:W-:Y:S05]  /*fd20*/  BSYNC.RECONVERGENT B1 ;  /* 0x0000000000017941 */ /* 0x000fea0003800200 */
.L_x_21380:
[----:B------:R-:W-:Y:S01]  /*fd30*/  I2FP.F32.U32 R10, R10 ;  /* 0x0000000a000a7245 */ /* 0x000fe20000201000 */
[----:B------:R-:W-:Y:S01]  /*fd40*/  HFMA2 R55, -RZ, RZ, 0.1171875, 0 ;  /* 0x2f800000ff377431 */ /* 0x000fe200000001ff */
[----:B------:R-:W-:-:S04]  /*fd50*/  PRMT R87, R87, 0x7632, R87 ;  /* 0x0000763257577816 */ /* 0x000fc80000000057 */
[----:B------:R-:W-:Y:S01]  /*fd60*/  FFMA.FTZ R10, R10, R55, 1.1641532182693481445e-10 ;  /* 0x2f0000000a0a7423 */ /* 0x000fe20000010037 */
[----:B-----5:R-:W-:-:S04]  /*fd70*/  PRMT R55, R59, 0x7632, R55 ;  /* 0x000076323b377816 */ /* 0x020fc80000000037 */
[----:B------:R-:W-:Y:S01]  /*fd80*/  FSETP.GTU.FTZ.AND P2, PT, R10, UR10, PT ;  /* 0x0000000a0a007c0b */ /* 0x000fe2000bf5c000 */
[----:B------:R-:W-:Y:S02]  /*fd90*/  IMAD.U32 R55, R55, 0x10000, RZ ;  /* 0x0001000037377824 */ /* 0x000fe400078e00ff */
[----:B------:R-:W-:Y:S02]  /*fda0*/  IMAD.U32 R10, R87, 0x10000, RZ ;  /* 0x00010000570a7824 */ /* 0x000fe400078e00ff */
[----:B------:R-:W-:-:S04]  /*fdb0*/  FMUL.FTZ R55, R55, UR13 ;  /* 0x0000000d37377c20 */ /* 0x000fc80008410000 */
[----:B------:R-:W-:-:S05]  /*fdc0*/  FMUL.FTZ R55, R55, UR12 ;  /* 0x0000000c37377c20 */ /* 0x000fca0008410000 */
[----:B------:R-:W-:-:S05]  /*fdd0*/  FSEL R55, R55, RZ, !P2 ;  /* 0x000000ff37377208 */ /* 0x000fca0005000000 */
[----:B------:R-:W-:Y:S01]  /*fde0*/  FADD.FTZ R55, R10, R55 ;  /* 0x000000370a377221 */ /* 0x000fe20000010000 */
[----:B------:R-:W-:-:S07]  /*fdf0*/  SEL R10, RZ, 0x1, P2 ;  /* 0x00000001ff0a7807 */ /* 0x000fce0001000000 */
.L_x_21379:
[----:B------:R-:W-:Y:S05]  /*fe00*/  BSYNC.RECONVERGENT B0 ;  /* 0x0000000000007941 */ /* 0x000fea0003800200 */
.L_x_21378:
[----:B------:R-:W-:Y:S02]  /*fe10*/  F2FP.BF16.F32.PACK_AB R87, RZ, R55 ;  /* 0x00000037ff57723e */ /* 0x000fe400000010ff */
[----:B------:R-:W-:Y:S02]  /*fe20*/  PRMT R86, R91, 0x5410, R86 ;  /* 0x000054105b567816 */ /* 0x000fe40000000056 */
[----:B------:R-:W-:Y:S02]  /*fe30*/  PRMT R85, R90, 0x5410, R85 ;  /* 0x000054105a557816 */ /* 0x000fe40000000055 */
[----:B------:R-:W-:Y:S02]  /*fe40*/  PRMT R84, R88, 0x5410, R84 ;  /* 0x0000541058547816 */ /* 0x000fe40000000054 */
[----:B------:R-:W-:Y:S01]  /*fe50*/  PRMT R87, R98, 0x5410, R87 ;  /* 0x0000541062577816 */ /* 0x000fe20000000057 */
[----:B------:R-:W-:Y:S06]  /*fe60*/  BRA `(.L_x_21385) ;  /* 0x0000002800f07947 */ /* 0x000fec0003800000 */
.L_x_21328:
[----:B------:R-:W-:Y:S01]  /*fe70*/  BSSY.RECONVERGENT B0, `(.L_x_21386) ;  /* 0x0000058000007945 */ /* 0x000fe20003800200 */
[----:B------:R-:W-:Y:S01]  /*fe80*/  MOV R11, RZ ;  /* 0x000000ff000b7202 */ /* 0x000fe20000000f00 */
[----:B------:R-:W-:Y:S02]  /*fe90*/  IMAD.MOV.U32 R89, RZ, RZ, R16 ;  /* 0x000000ffff597224 */ /* 0x000fe400078e0010 */
[----:B012---:R-:W-:Y:S01]  /*fea0*/  IMAD.MOV.U32 R13, RZ, RZ, R88 ;  /* 0x000000ffff0d7224 */ /* 0x007fe200078e0058 */
        /* <DEDUP_REMOVED lines=17> */
.L_x_21390:
        /* <DEDUP_REMOVED lines=13> */
.L_x_21392:
[----:B------:R-:W-:Y:S05]  /*10090*/  BSYNC.RECONVERGENT B2 ;  /* 0x0000000000027941 */ /* 0x000fea0003800200 */
.L_x_21391:
        /* <DEDUP_REMOVED lines=43> */
.L_x_21389:
[----:B------:R-:W-:Y:S05]  /*10350*/  BSYNC.RECONVERGENT B1 ;  /* 0x0000000000017941 */ /* 0x000fea0003800200 */
.L_x_21388:
        /* <DEDUP_REMOVED lines=9> */
.L_x_21387:
[----:B------:R-:W-:Y:S05]  /*103f0*/  BSYNC.RECONVERGENT B0 ;  /* 0x0000000000007941 */ /* 0x000fea0003800200 */
.L_x_21386:
        /* <DEDUP_REMOVED lines=18> */
.L_x_21397:
        /* <DEDUP_REMOVED lines=13> */
.L_x_21399:
[----:B------:R-:W-:Y:S05]  /*105f0*/  BSYNC.RECONVERGENT B2 ;  /* 0x0000000000027941 */ /* 0x000fea0003800200 */
.L_x_21398:
        /* <DEDUP_REMOVED lines=43> */
.L_x_21396:
[----:B------:R-:W-:Y:S05]  /*108b0*/  BSYNC.RECONVERGENT B1 ;  /* 0x0000000000017941 */ /* 0x000fea0003800200 */
.L_x_21395:
        /* <DEDUP_REMOVED lines=10> */
.L_x_21394:
[----:B------:R-:W-:Y:S05]  /*10960*/  BSYNC.RECONVERGENT B0 ;  /* 0x0000000000007941 */ /* 0x000fea0003800200 */
.L_x_21393:
        /* <DEDUP_REMOVED lines=18> */
.L_x_21404:
        /* <DEDUP_REMOVED lines=13> */
.L_x_21406:
[----:B------:R-:W-:Y:S05]  /*10b60*/  BSYNC.RECONVERGENT B2 ;  /* 0x0000000000027941 */ /* 0x000fea0003800200 */
.L_x_21405:
        /* <DEDUP_REMOVED lines=43> */
.L_x_21403:
[----:B------:R-:W-:Y:S05]  /*10e20*/  BSYNC.RECONVERGENT B1 ;  /* 0x0000000000017941 */ /* 0x000fea0003800200 */
.L_x_21402:
        /* <DEDUP_REMOVED lines=9> */
.L_x_21401:
[----:B------:R-:W-:Y:S05]  /*10ec0*/  BSYNC.RECONVERGENT B0 ;  /* 0x0000000000007941 */ /* 0x000fea0003800200 */
.L_x_21400:
        /* <DEDUP_REMOVED lines=18> */
.L_x_21411:
        /* <DEDUP_REMOVED lines=13> */
.L_x_21413:
[----:B------:R-:W-:Y:S05]  /*110c0*/  BSYNC.RECONVERGENT B2 ;  /* 0x0000000000027941 */ /* 0x000fea0003800200 */
.L_x_21412:
        /* <DEDUP_REMOVED lines=43> */
.L_x_21410:
[----:B------:R-:W-:Y:S05]  /*11380*/  BSYNC.RECONVERGENT B1 ;  /* 0x0000000000017941 */ /* 0x000fea0003800200 */
.L_x_21409:
        /* <DEDUP_REMOVED lines=10> */
.L_x_21408:
[----:B------:R-:W-:Y:S05]  /*11430*/  BSYNC.RECONVERGENT B0 ;  /* 0x0000000000007941 */ /* 0x000fea0003800200 */
.L_x_21407:
        /* <DEDUP_REMOVED lines=18> */
.L_x_21418:
        /* <DEDUP_REMOVED lines=13> */
.L_x_21420:
[----:B------:R-:W-:Y:S05]  /*11630*/  BSYNC.RECONVERGENT B2 ;  /* 0x0000000000027941 */ /* 0x000fea0003800200 */
.L_x_21419:
        /* <DEDUP_REMOVED lines=43> */
.L_x_21417:
[----:B------:R-:W-:Y:S05]  /*118f0*/  BSYNC.RECONVERGENT B1 ;  /* 0x0000000000017941 */ /* 0x000fea0003800200 */
.L_x_21416:
        /* <DEDUP_REMOVED lines=9> */
.L_x_21415:
[----:B------:R-:W-:Y:S05]  /*11990*/  BSYNC.RECONVERGENT B0 ;  /* 0x0000000000007941 */ /* 0x000fea0003800200 */
.L_x_21414:
        /* <DEDUP_REMOVED lines=18> */
.L_x_21425:
        /* <DEDUP_REMOVED lines=13> */
.L_x_21427:
[----:B------:R-:W-:Y:S05]  /*11b90*/  BSYNC.RECONVERGENT B2 ;  /* 0x0000000000027941 */ /* 0x000fea0003800200 */
.L_x_21426:
        /* <DEDUP_REMOVED lines=43> */
.L_x_21424:
[----:B------:R-:W-:Y:S05]  /*11e50*/  BSYNC.RECONVERGENT B1 ;  /* 0x0000000000017941 */ /* 0x000fea0003800200 */
.L_x_21423:
        /* <DEDUP_REMOVED lines=10> */
.L_x_21422:
[----:B------:R-:W-:Y:S05]  /*11f00*/  BSYNC.RECONVERGENT B0 ;  /* 0x0000000000007941 */ /* 0x000fea0003800200 */
.L_x_21421:
        /* <DEDUP_REMOVED lines=18> */
.L_x_21432:
        /* <DEDUP_REMOVED lines=13> */
.L_x_21434:
[----:B------:R-:W-:Y:S05]  /*12100*/  BSYNC.RECONVERGENT B2 ;  /* 0x0000000000027941 */ /* 0x000fea0003800200 */
.L_x_21433:
        /* <DEDUP_REMOVED lines=39> */
[----:B------:R-:W-:-:S03]  /*12380*/  IMAD.WIDE.U32 R90, R91, -0x2daee0ad, RZ ;  /* 0xd2511f535b5a7825 */ /* 0x000fc600078e00ff */
[----:B------:R-:W-:Y:S01]  /*12390*/  MOV R89, R90 ;  /* 0x0000005a00597202 */ /* 0x000fe20000000f00 */
[----:B------:R-:W-:Y:S01]  /*123a0*/  IMAD.MOV.U32 R90, RZ, RZ, RZ ;  /* 0x000000ffff5a7224 */ /* 0x000fe200078e00ff */
[----:B------:R-:W-:-:S07]  /*123b0*/  LOP3.LUT R141, R51, R92, R91, 0x96, !PT ;  /* 0x0000005c338d7212 */ /* 0x000fce00078e965b */
.L_x_21431:
[----:B------:R-:W-:Y:S05]  /*123c0*/  BSYNC.RECONVERGENT B1 ;  /* 0x0000000000017941 */ /* 0x000fea0003800200 */
.L_x_21430:
        /* <DEDUP_REMOVED lines=9> */
.L_x_21429:
[----:B------:R-:W-:Y:S05]  /*12460*/  BSYNC.RECONVERGENT B0 ;  /* 0x0000000000007941 */ /* 0x000fea0003800200 */
.L_x_21428:
        /* <DEDUP_REMOVED lines=18> */
.L_x_21439:
        /* <DEDUP_REMOVED lines=13> */
.L_x_21441:
[----:B------:R-:W-:Y:S05]  /*12660*/  BSYNC.RECONVERGENT B2 ;  /* 0x0000000000027941 */ /* 0x000fea0003800200 */
.L_x_21440:
        /* <DEDUP_REMOVED lines=43> */
.L_x_21438:
[----:B------:R-:W-:Y:S05]  /*12920*/  BSYNC.RECONVERGENT B1 ;  /* 0x0000000000017941 */ /* 0x000fea0003800200 */
.L_x_21437:
        /* <DEDUP_REMOVED lines=10> */
.L_x_21436:
[----:B------:R-:W-:Y:S05]  /*129d0*/  BSYNC.RECONVERGENT B0 ;  /* 0x0000000000007941 */ /* 0x000fea0003800200 */
.L_x_21435:
[----:B------:R-:W-:Y:S02]  /*129e0*/  F2FP.BF16.F32.PACK_AB R90, RZ, R55 ;  /* 0x00000037ff5a723e */ /* 0x000fe400000010ff */
[----:B------:R-:W-:Y:S02]  /*129f0*/  PRMT R84, R84, 0x5410, R87 ;  /* 0x0000541054547816 */ /* 0x000fe40000000057 */
[----:B------:R-:W-:Y:S02]  /*12a00*/  PRMT R86, R86, 0x5410, R96 ;  /* 0x0000541056567816 */ /* 0x000fe40000000060 */
[----:B------:R-:W-:Y:S02]  /*12a10*/  PRMT R85, R85, 0x5410, R88 ;  /* 0x0000541055557816 */ /* 0x000fe40000000058 */
[----:B------:R-:W-:-:S07]  /*12a20*/  PRMT R87, R97, 0x5410, R90 ;  /* 0x0000541061577816 */ /* 0x000fce000000005a */
.L_x_21385:
        /* <DEDUP_REMOVED lines=26> */
.L_x_21443:
[----:B------:R-:W-:Y:S05]  /*12bd0*/  BSYNC.RECONVERGENT B0 ;  /* 0x0000000000007941 */ /* 0x000fea0003800200 */
.L_x_21442:
[----:B------:R-:W-:Y:S04]  /*12be0*/  BSSY.RECONVERGENT B0, `(.L_x_21444) ;  /* 0x0000006000007945 */ /* 0x000fe80003800200 */
[----:B------:R-:W-:Y:S05]  /*12bf0*/  @!P1 BRA `(.L_x_21445) ;  /* 0x0000000000109947 */ /* 0x000fea0003800000 */
[----:B-----5:R-:W2:Y:S01]  /*12c00*/  LDC.64 R56, c[0x0][0x390] ;  /* 0x0000e400ff387b82 */ /* 0x020ea20000000a00 */
[----:B------:R-:W-:-:S04]  /*12c10*/  VIADD R59, R143, 0x60 ;  /* 0x000000608f3b7836 */ /* 0x000fc80000000000 */
[----:B--2---:R-:W-:-:S06]  /*12c20*/  IMAD.WIDE.U32 R56, R59, 0x10, R56 ;  /* 0x000000103b387825 */ /* 0x004fcc00078e0038 */
[----:B------:R-:W5:Y:S02]  /*12c30*/  LDG.E.128 R56, desc[UR8][R56.64] ;  /* 0x0000000838387981 */ /* 0x000f64000c1e1d00 */
.L_x_21445:
[----:B------:R-:W-:Y:S05]  /*12c40*/  BSYNC.RECONVERGENT B0 ;  /* 0x0000000000007941 */ /* 0x000fea0003800200 */
.L_x_21444:
        /* <DEDUP_REMOVED lines=27> */
.L_x_21451:
        /* <DEDUP_REMOVED lines=13> */
.L_x_21453:
[----:B------:R-:W-:Y:S05]  /*12ed0*/  BSYNC.RECONVERGENT B2 ;  /* 0x0000000000027941 */ /* 0x000fea0003800200 */
.L_x_21452:
        /* <DEDUP_REMOVED lines=43> */
.L_x_21450:
[----:B------:R-:W-:Y:S05]  /*13190*/  BSYNC.RECONVERGENT B1 ;  /* 0x0000000000017941 */ /* 0x000fea0003800200 */
.L_x_21449:
        /* <DEDUP_REMOVED lines=11> */
.L_x_21448:
[----:B------:R-:W-:Y:S05]  /*13250*/  BSYNC.RECONVERGENT B0 ;  /* 0x0000000000007941 */ /* 0x000fea0003800200 */
.L_x_21447:
        /* <DEDUP_REMOVED lines=23> */
.L_x_21458:
        /* <DEDUP_REMOVED lines=13> */
.L_x_21460:
[----:B------:R-:W-:Y:S05]  /*134a0*/  BSYNC.RECONVERGENT B2 ;  /* 0x0000000000027941 */ /* 0x000fea0003800200 */
.L_x_21459:
        /* <DEDUP_REMOVED lines=43> */
.L_x_21457:
[----:B------:R-:W-:Y:S05]  /*13760*/  BSYNC.RECONVERGENT B1 ;  /* 0x0000000000017941 */ /* 0x000fea0003800200 */
.L_x_21456:
        /* <DEDUP_REMOVED lines=13> */
.L_x_21455:
[----:B------:R-:W-:Y:S05]  /*13840*/  BSYNC.RECONVERGENT B0 ;  /* 0x0000000000007941 */ /* 0x000fea0003800200 */
.L_x_21454:
        /* <DEDUP_REMOVED lines=22> */
.L_x_21465:
        /* <DEDUP_REMOVED lines=13> */
.L_x_21467:
[----:B------:R-:W-:Y:S05]  /*13a80*/  BSYNC.RECONVERGENT B2 ;  /* 0x0000000000027941 */ /* 0x000fea0003800200 */
.L_x_21466:
        /* <DEDUP_REMOVED lines=43> */
.L_x_21464:
[----:B------:R-:W-:Y:S05]  /*13d40*/  BSYNC.RECONVERGENT B1 ;  /* 0x0000000000017941 */ /* 0x000fea0003800200 */
.L_x_21463:
        /* <DEDUP_REMOVED lines=11> */
.L_x_21462:
[----:B------:R-:W-:Y:S05]  /*13e00*/  BSYNC.RECONVERGENT B0 ;  /* 0x0000000000007941 */ /* 0x000fea0003800200 */
.L_x_21461:
        /* <DEDUP_REMOVED lines=23> */
.L_x_21472:
        /* <DEDUP_REMOVED lines=13> */
.L_x_21474:
[----:B------:R-:W-:Y:S05]  /*14050*/  BSYNC.RECONVERGENT B2 ;  /* 0x0000000000027941 */ /* 0x000fea0003800200 */
.L_x_21473:
        /* <DEDUP_REMOVED lines=43> */
.L_x_21471:
[----:B------:R-:W-:Y:S05]  /*14310*/  BSYNC.RECONVERGENT B1 ;  /* 0x0000000000017941 */ /* 0x000fea0003800200 */
.L_x_21470:
        /* <DEDUP_REMOVED lines=13> */
.L_x_21469:
[----:B------:R-:W-:Y:S05]  /*143f0*/  BSYNC.RECONVERGENT B0 ;  /* 0x0000000000007941 */ /* 0x000fea0003800200 */
.L_x_21468:
        /* <DEDUP_REMOVED lines=22> */
.L_x_21479:
        /* <DEDUP_REMOVED lines=13> */
.L_x_21481:
[----:B------:R-:W-:Y:S05]  /*14630*/  BSYNC.RECONVERGENT B2 ;  /* 0x0000000000027941 */ /* 0x000fea0003800200 */
.L_x_21480:
        /* <DEDUP_REMOVED lines=43> */
.L_x_21478:
[----:B------:R-:W-:Y:S05]  /*148f0*/  BSYNC.RECONVERGENT B1 ;  /* 0x0000000000017941 */ /* 0x000fea0003800200 */
.L_x_21477:
        /* <DEDUP_REMOVED lines=11> */
.L_x_21476:
[----:B------:R-:W-:Y:S05]  /*149b0*/  BSYNC.RECONVERGENT B0 ;  /* 0x0000000000007941 */ /* 0x000fea0003800200 */
.L_x_21475:
        /* <DEDUP_REMOVED lines=23> */
.L_x_21486:
        /* <DEDUP_REMOVED lines=13> */
.L_x_21488:
[----:B------:R-:W-:Y:S05]  /*14c00*/  BSYNC.RECONVERGENT B2 ;  /* 0x0000000000027941 */ /* 0x000fea0003800200 */
.L_x_21487:
        /* <DEDUP_REMOVED lines=43> */
.L_x_21485:
[----:B------:R-:W-:Y:S05]  /*14ec0*/  BSYNC.RECONVERGENT B1 ;  /* 0x0000000000017941 */ /* 0x000fea0003800200 */
.L_x_21484:
[----:B------:R-:W-:Y:S01]  /*14ed0*/  I2FP.F32.U32 R52, R52 ;  /* 0x0000003400347245 */ /* 0x000fe20000201000 */
[----:B------:R-:W-:Y:S01]  /*14ee0*/  HFMA2 R93, -RZ, RZ, 0.1171875, 0 ;  /* 0x2f800000ff5d7431 */ /* 0x000fe200000001ff */
[----:B-----5:R-:W-:-:S04]  /*14ef0*/  PRMT R86, R58, 0x7632, R86 ;  /* 0x000076323a567816 */ /* 0x020fc80000000056 */
[----:B------:R-:W-:Y:S01]  /*14f00*/  FFMA.FTZ R52, R52, R93, 1.1641532182693481445e-10 ;  /* 0x2f00000034347423 */ /* 0x000fe2000001005d */
[C---:B------:R-:W-:Y:S01]  /*14f10*/  IMAD.U32 R93, R86.reuse, 0x10000, RZ ;  /* 0x00010000565d7824 */ /* 0x040fe200078e00ff */
[----:B------:R-:W-:-:S03]  /*14f20*/  PRMT R86, R86, 0x7632, R86 ;  /* 0x0000763256567816 */ /* 0x000fc60000000056 */
[----:B------:R-:W-:Y:S01]  /*14f30*/  FMUL.FTZ R93, R93, UR13 ;  /* 0x0000000d5d5d7c20 */ /* 0x000fe20008410000 */
[----:B------:R-:W-:Y:S01]  /*14f40*/  FSETP.GTU.FTZ.AND P3, PT, R52, UR10, PT ;  /* 0x0000000a34007c0b */ /* 0x000fe2000bf7c000 */
[----:B------:R-:W-:Y:S02]  /*14f50*/  IMAD.U32 R86, R86, 0x10000, RZ ;  /* 0x0001000056567824 */ /* 0x000fe400078e00ff */
[----:B------:R-:W-:Y:S01]  /*14f60*/  FMUL.FTZ R93, R93, UR12 ;  /* 0x0000000c5d5d7c20 */ /* 0x000fe20008410000 */
[----:B------:R-:W-:-:S04]  /*14f70*/  SEL R52, RZ, 0x1, P3 ;  /* 0x00000001ff347807 */ /* 0x000fc80001800000 */
[----:B------:R-:W-:-:S05]  /*14f80*/  FSEL R93, R93, RZ, !P3 ;  /* 0x000000ff5d5d7208 */ /* 0x000fca0005800000 */
[----:B------:R-:W-:-:S07]  /*14f90*/  FADD.FTZ R93, R86, R93 ;  /* 0x0000005d565d7221 */ /* 0x000fce0000010000 */
.L_x_21483:
[----:B------:R-:W-:Y:S05]  /*14fa0*/  BSYNC.RECONVERGENT B0 ;  /* 0x0000000000007941 */ /* 0x000fea0003800200 */
.L_x_21482:
        /* <DEDUP_REMOVED lines=22> */
.L_x_21493:
        /* <DEDUP_REMOVED lines=13> */
.L_x_21495:
[----:B------:R-:W-:Y:S05]  /*151e0*/  BSYNC.RECONVERGENT B2 ;  /* 0x0000000000027941 */ /* 0x000fea0003800200 */
.L_x_21494:
        /* <DEDUP_REMOVED lines=43> */
.L_x_21492:
[----:B------:R-:W-:Y:S05]  /*154a0*/  BSYNC.RECONVERGENT B1 ;  /* 0x0000000000017941 */ /* 0x000fea0003800200 */
.L_x_21491:
        /* <DEDUP_REMOVED lines=11> */
.L_x_21490:
[----:B------:R-:W-:Y:S05]  /*15560*/  BSYNC.RECONVERGENT B0 ;  /* 0x0000000000007941 */ /* 0x000fea0003800200 */
.L_x_21489:
        /* <DEDUP_REMOVED lines=23> */
.L_x_21500:
        /* <DEDUP_REMOVED lines=13> */
.L_x_21502:
[----:B------:R-:W-:Y:S05]  /*157b0*/  BSYNC.RECONVERGENT B2 ;  /* 0x0000000000027941 */ /* 0x000fea0003800200 */
.L_x_21501:
        /* <DEDUP_REMOVED lines=41> */
[----:B------:R-:W-:-:S07]  /*15a50*/  IMAD.MOV.U32 R100, RZ, RZ, RZ ;  /* 0x000000ffff647224 */ /* 0x000fce00078e00ff */
.L_x_21499:
[----:B------:R-:W-:Y:S05]  /*15a60*/  BSYNC.RECONVERGENT B1 ;  /* 0x0000000000017941 */ /* 0x000fea0003800200 */
.L_x_21498:
        /* <DEDUP_REMOVED lines=9> */
[----:B------:R-:W-:-:S05]  /*15b00*/  FMUL.FTZ R95, R95, UR12 ;  /* 0x0000000c5f5f7c20 */ /* 0x000fca0008410000 */
[----:B------:R-:W-:-:S05]  /*15b10*/  FSEL R95, R95, RZ, !P2 ;  /* 0x000000ff5f5f7208 */ /* 0x000fca0005000000 */
[----:B------:R-:W-:Y:S01]  /*15b20*/  FADD.FTZ R95, R10, R95 ;  /* 0x0000005f0a5f7221 */ /* 0x000fe20000010000 */
[----:B------:R-:W-:-:S07]  /*15b30*/  SEL R10, RZ, 0x1, P2 ;  /* 0x00000001ff0a7807 */ /* 0x000fce0001000000 */
.L_x_21497:
[----:B------:R-:W-:Y:S05]  /*15b40*/  BSYNC.RECONVERGENT B0 ;  /* 0x0000000000007941 */ /* 0x000fea0003800200 */
.L_x_21496:
[----:B------:R-:W-:Y:S02]  /*15b50*/  F2FP.BF16.F32.PACK_AB R87, RZ, R95 ;  /* 0x0000005fff57723e */ /* 0x000fe400000010ff */
[----:B------:R-:W-:Y:S02]  /*15b60*/  PRMT R86, R102, 0x5410, R86 ;  /* 0x0000541066567816 */ /* 0x000fe40000000056 */
[----:B------:R-:W-:Y:S02]  /*15b70*/  PRMT R85, R97, 0x5410, R85 ;  /* 0x0000541061557816 */ /* 0x000fe40000000055 */
[----:B------:R-:W-:Y:S02]  /*15b80*/  PRMT R84, R96, 0x5410, R84 ;  /* 0x0000541060547816 */ /* 0x000fe40000000054 */
[----:B------:R-:W-:Y:S01]  /*15b90*/  PRMT R87, R103, 0x5410, R87 ;  /* 0x0000541067577816 */ /* 0x000fe20000000057 */
[----:B------:R-:W-:Y:S06]  /*15ba0*/  BRA `(.L_x_21503) ;  /* 0x0000002800f07947 */ /* 0x000fec0003800000 */
.L_x_21446:
[----:B------:R-:W-:Y:S01]  /*15bb0*/  BSSY.RECONVERGENT B0, `(.L_x_21504) ;  /* 0x0000058000007945 */ /* 0x000fe20003800200 */
[----:B------:R-:W-:Y:S01]  /*15bc0*/  MOV R88, RZ ;  /* 0x000000ff00587202 */ /* 0x000fe20000000f00 */
[----:B------:R-:W-:Y:S02]  /*15bd0*/  IMAD.MOV.U32 R98, RZ, RZ, R89 ;  /* 0x000000ffff627224 */ /* 0x000fe400078e0059 */
[----:B01----:R-:W-:Y:S01]  /*15be0*/  IMAD.MOV.U32 R85, RZ, RZ, R92 ;  /* 0x000000ffff557224 */ /* 0x003fe200078e005c */
        /* <DEDUP_REMOVED lines=17> */
.L_x_21508:
        /* <DEDUP_REMOVED lines=13> */
.L_x_21510:
[----:B------:R-:W-:Y:S05]  /*15dd0*/  BSYNC.RECONVERGENT B2 ;  /* 0x0000000000027941 */ /* 0x000fea0003800200 */
.L_x_21509:
        /* <DEDUP_REMOVED lines=43> */
.L_x_21507:
[----:B------:R-:W-:Y:S05]  /*16090*/  BSYNC.RECONVERGENT B1 ;  /* 0x0000000000017941 */ /* 0x000fea0003800200 */
.L_x_21506:
        /* <DEDUP_REMOVED lines=9> */
.L_x_21505:
[----:B------:R-:W-:Y:S05]  /*16130*/  BSYNC.RECONVERGENT B0 ;  /* 0x0000000000007941 */ /* 0x000fea0003800200 */
.L_x_21504:
        /* <DEDUP_REMOVED lines=18> */
.L_x_21515:
        /* <DEDUP_REMOVED lines=13> */
.L_x_21517:
[----:B------:R-:W-:Y:S05]  /*16330*/  BSYNC.RECONVERGENT B2 ;  /* 0x0000000000027941 */ /* 0x000fea0003800200 */
.L_x_21516:
        /* <DEDUP_REMOVED lines=43> */
.L_x_21514:
[----:B------:R-:W-:Y:S05]  /*165f0*/  BSYNC.RECONVERGENT B1 ;  /* 0x0000000000017941 */ /* 0x000fea0003800200 */
.L_x_21513:
        /* <DEDUP_REMOVED lines=10> */
.L_x_21512:
[----:B------:R-:W-:Y:S05]  /*166a0*/  BSYNC.RECONVERGENT B0 ;  /* 0x0000000000007941 */ /* 0x000fea0003800200 */
.L_x_21511:
        /* <DEDUP_REMOVED lines=18> */
.L_x_21522:
        /* <DEDUP_REMOVED lines=13> */
.L_x_21524:
[----:B------:R-:W-:Y:S05]  /*168a0*/  BSYNC.RECONVERGENT B2 ;  /* 0x0000000000027941 */ /* 0x000fea0003800200 */
.L_x_21523:
        /* <DEDUP_REMOVED lines=43> */
.L_x_21521:
[----:B------:R-:W-:Y:S05]  /*16b60*/  BSYNC.RECONVERGENT B1 ;  /* 0x0000000000017941 */ /* 0x000fea0003800200 */
.L_x_21520:
        /* <DEDUP_REMOVED lines=9> */
.L_x_21519:
[----:B------:R-:W-:Y:S05]  /*16c00*/  BSYNC.RECONVERGENT B0 ;  /* 0x0000000000007941 */ /* 0x000fea0003800200 */
.L_x_21518:
        /* <DEDUP_REMOVED lines=18> */
.L_x_21529:
        /* <DEDUP_REMOVED lines=13> */
.L_x_21531:
[----:B------:R-:W-:Y:S05]  /*16e00*/  BSYNC.RECONVERGENT B2 ;  /* 0x0000000000027941 */ /* 0x000fea0003800200 */
.L_x_21530:
        /* <DEDUP_REMOVED lines=43> */
.L_x_21528:
[----:B------:R-:W-:Y:S05]  /*170c0*/  BSYNC.RECONVERGENT B1 ;  /* 0x0000000000017941 */ /* 0x000fea0003800200 */
.L_x_21527:
        /* <DEDUP_REMOVED lines=10> */
.L_x_21526:
[----:B------:R-:W-:Y:S05]  /*17170*/  BSYNC.RECONVERGENT B0 ;  /* 0x0000000000007941 */ /* 0x000fea0003800200 */
.L_x_21525:
        /* <DEDUP_REMOVED lines=18> */
.L_x_21536:
        /* <DEDUP_REMOVED lines=13> */
.L_x_21538:
[----:B------:R-:W-:Y:S05]  /*17370*/  BSYNC.RECONVERGENT B2 ;  /* 0x0000000000027941 */ /* 0x000fea0003800200 */
.L_x_21537:
        /* <DEDUP_REMOVED lines=43> */
.L_x_21535:
[----:B------:R-:W-:Y:S05]  /*17630*/  BSYNC.RECONVERGENT B1 ;  /* 0x0000000000017941 */ /* 0x000fea0003800200 */
.L_x_21534:
        /* <DEDUP_REMOVED lines=9> */
.L_x_21533:
[----:B------:R-:W-:Y:S05]  /*176d0*/  BSYNC.RECONVERGENT B0 ;  /* 0x0000000000007941 */ /* 0x000fea0003800200 */
.L_x_21532:
        /* <DEDUP_REMOVED lines=18> */
.L_x_21543:
        /* <DEDUP_REMOVED lines=13> */
.L_x_21545:
[----:B------:R-:W-:Y:S05]  /*178d0*/  BSYNC.RECONVERGENT B2 ;  /* 0x0000000000027941 */ /* 0x000fea0003800200 */
.L_x_21544:
        /* <DEDUP_REMOVED lines=43> */
.L_x_21542:
[----:B------:R-:W-:Y:S05]  /*17b90*/  BSYNC.RECONVERGENT B1 ;  /* 0x0000000000017941 */ /* 0x000fea0003800200 */
.L_x_21541:
        /* <DEDUP_REMOVED lines=10> */
.L_x_21540:
[----:B------:R-:W-:Y:S05]  /*17c40*/  BSYNC.RECONVERGENT B0 ;  /* 0x0000000000007941 */ /* 0x000fea0003800200 */
.L_x_21539:
        /* <DEDUP_REMOVED lines=18> */
.L_x_21550:
        /* <DEDUP_REMOVED lines=13> */
.L_x_21552:
[----:B------:R-:W-:Y:S05]  /*17e40*/  BSYNC.RECONVERGENT B2 ;  /* 0x0000000000027941 */ /* 0x000fea0003800200 */
.L_x_21551:
        /* <DEDUP_REMOVED lines=43> */
.L_x_21549:
[----:B------:R-:W-:Y:S05]  /*18100*/  BSYNC.RECONVERGENT B1 ;  /* 0x0000000000017941 */ /* 0x000fea0003800200 */
.L_x_21548:
        /* <DEDUP_REMOVED lines=9> */
.L_x_21547:
[----:B------:R-:W-:Y:S05]  /*181a0*/  BSYNC.RECONVERGENT B0 ;  /* 0x0000000000007941 */ /* 0x000fea0003800200 */
.L_x_21546:
        /* <DEDUP_REMOVED lines=18> */
.L_x_21557:
        /* <DEDUP_REMOVED lines=13> */
.L_x_21559:
[----:B------:R-:W-:Y:S05]  /*183a0*/  BSYNC.RECONVERGENT B2 ;  /* 0x0000000000027941 */ /* 0x000fea0003800200 */
.L_x_21558:
        /* <DEDUP_REMOVED lines=43> */
.L_x_21556:
[----:B------:R-:W-:Y:S05]  /*18660*/  BSYNC.RECONVERGENT B1 ;  /* 0x0000000000017941 */ /* 0x000fea0003800200 */
.L_x_21555:
        /* <DEDUP_REMOVED lines=10> */
.L_x_21554:
[----:B------:R-:W-:Y:S05]  /*18710*/  BSYNC.RECONVERGENT B0 ;  /* 0x0000000000007941 */ /* 0x000fea0003800200 */
.L_x_21553:
[----:B------:R-:W-:Y:S02]  /*18720*/  F2FP.BF16.F32.PACK_AB R101, RZ, R95 ;  /* 0x0000005fff65723e */ /* 0x000fe400000010ff */
[----:B------:R-:W-:Y:S02]  /*18730*/  PRMT R84, R84, 0x5410, R87 ;  /* 0x0000541054547816 */ /* 0x000fe40000000057 */
[----:B------:R-:W-:Y:S02]  /*18740*/  PRMT R86, R86, 0x5410, R97 ;  /* 0x0000541056567816 */ /* 0x000fe40000000061 */
[----:B------:R-:W-:Y:S02]  /*18750*/  PRMT R85, R85, 0x5410, R96 ;  /* 0x0000541055557816 */ /* 0x000fe40000000060 */
[----:B------:R-:W-:-:S07]  /*18760*/  PRMT R87, R99, 0x5410, R101 ;  /* 0x0000541063577816 */ /* 0x000fce0000000065 */
.L_x_21503:
        /* <DEDUP_REMOVED lines=26> */
.L_x_21561:
[----:B------:R-:W-:Y:S05]  /*18910*/  BSYNC.RECONVERGENT B0 ;  /* 0x0000000000007941 */ /* 0x000fea0003800200 */
.L_x_21560:
[----:B------:R-:W-:Y:S04]  /*18920*/  BSSY.RECONVERGENT B0, `(.L_x_21562) ;  /* 0x0000006000007945 */ /* 0x000fe80003800200 */
[----:B------:R-:W-:Y:S05]  /*18930*/  @!P1 BRA `(.L_x_21563) ;  /* 0x0000000000109947 */ /* 0x000fea0003800000 */
[----:B-----5:R-:W2:Y:S01]  /*18940*/  LDC.64 R56, c[0x0][0x390] ;  /* 0x0000e400ff387b82 */ /* 0x020ea20000000a00 */
[----:B------:R-:W-:-:S04]  /*18950*/  VIADD R59, R143, 0x80 ;  /* 0x000000808f3b7836 */ /* 0x000fc80000000000 */
[----:B--2---:R-:W-:-:S06]  /*18960*/  IMAD.WIDE.U32 R56, R59, 0x10, R56 ;  /* 0x000000103b387825 */ /* 0x004fcc00078e0038 */
[----:B------:R-:W5:Y:S02]  /*18970*/  LDG.E.128 R56, desc[UR8][R56.64] ;  /* 0x0000000838387981 */ /* 0x000f64000c1e1d00 */
.L_x_21563:
[----:B------:R-:W-:Y:S05]  /*18980*/  BSYNC.RECONVERGENT B0 ;  /* 0x0000000000007941 */ /* 0x000fea0003800200 */
.L_x_21562:
        /* <DEDUP_REMOVED lines=27> */
.L_x_21569:
        /* <DEDUP_REMOVED lines=13> */
.L_x_21571:
[----:B------:R-:W-:Y:S05]  /*18c10*/  BSYNC.RECONVERGENT B2 ;  /* 0x0000000000027941 */ /* 0x000fea0003800200 */
.L_x_21570:
        /* <DEDUP_REMOVED lines=43> */
.L_x_21568:
[----:B------:R-:W-:Y:S05]  /*18ed0*/  BSYNC.RECONVERGENT B1 ;  /* 0x0000000000017941 */ /* 0x000fea0003800200 */
.L_x_21567:
        /* <DEDUP_REMOVED lines=11> */
.L_x_21566:
[----:B------:R-:W-:Y:S05]  /*18f90*/  BSYNC.RECONVERGENT B0 ;  /* 0x0000000000007941 */ /* 0x000fea0003800200 */
.L_x_21565:
        /* <DEDUP_REMOVED lines=23> */
.L_x_21576:
        /* <DEDUP_REMOVED lines=13> */
.L_x_21578:
[----:B------:R-:W-:Y:S05]  /*191e0*/  BSYNC.RECONVERGENT B2 ;  /* 0x0000000000027941 */ /* 0x000fea0003800200 */
.L_x_21577:
        /* <DEDUP_REMOVED lines=43> */
.L_x_21575:
[----:B------:R-:W-:Y:S05]  /*194a0*/  BSYNC.RECONVERGENT B1 ;  /* 0x0000000000017941 */ /* 0x000fea0003800200 */
.L_x_21574:
        /* <DEDUP_REMOVED lines=13> */
.L_x_21573:
[----:B------:R-:W-:Y:S05]  /*19580*/  BSYNC.RECONVERGENT B0 ;  /* 0x0000000000007941 */ /* 0x000fea0003800200 */
.L_x_21572:
        /* <DEDUP_REMOVED lines=22> */
.L_x_21583:
        /* <DEDUP_REMOVED lines=13> */
.L_x_21585:
[----:B------:R-:W-:Y:S05]  /*197c0*/  BSYNC.RECONVERGENT B2 ;  /* 0x0000000000027941 */ /* 0x000fea0003800200 */
.L_x_21584:
        /* <DEDUP_REMOVED lines=43> */
.L_x_21582:
[----:B------:R-:W-:Y:S05]  /*19a80*/  BSYNC.RECONVERGENT B1 ;  /* 0x0000000000017941 */ /* 0x000fea0003800200 */
.L_x_21581:
        /* <DEDUP_REMOVED lines=11> */
.L_x_21580:
[----:B------:R-:W-:Y:S05]  /*19b40*/  BSYNC.RECONVERGENT B0 ;  /* 0x0000000000007941 */ /* 0x000fea0003800200 */
.L_x_21579:
        /* <DEDUP_REMOVED lines=23> */
.L_x_21590:
        /* <DEDUP_REMOVED lines=13> */
.L_x_21592:
[----:B------:R-:W-:Y:S05]  /*19d90*/  BSYNC.RECONVERGENT B2 ;  /* 0x0000000000027941 */ /* 0x000fea0003800200 */
.L_x_21591:
        /* <DEDUP_REMOVED lines=43> */
.L_x_21589:
[----:B------:R-:W-:Y:S05]  /*1a050*/  BSYNC.RECONVERGENT B1 ;  /* 0x0000000000017941 */ /* 0x000fea0003800200 */
.L_x_21588:
        /* <DEDUP_REMOVED lines=13> */
.L_x_21587:
[----:B------:R-:W-:Y:S05]  /*1a130*/  BSYNC.RECONVERGENT B0 ;  /* 0x0000000000007941 */ /* 0x000fea0003800200 */
.L_x_21586:
        /* <DEDUP_REMOVED lines=22> */
.L_x_21597:
        /* <DEDUP_REMOVED lines=13> */
.L_x_21599:
[----:B------:R-:W-:Y:S05]  /*1a370*/  BSYNC.RECONVERGENT B2 ;  /* 0x0000000000027941 */ /* 0x000fea0003800200 */
.L_x_21598:
        /* <DEDUP_REMOVED lines=43> */
.L_x_21596:
[----:B------:R-:W-:Y:S05]  /*1a630*/  BSYNC.RECONVERGENT B1 ;  /* 0x0000000000017941 */ /* 0x000fea0003800200 */
.L_x_21595:
        /* <DEDUP_REMOVED lines=11> */
.L_x_21594:
[----:B------:R-:W-:Y:S05]  /*1a6f0*/  BSYNC.RECONVERGENT B0 ;  /* 0x0000000000007941 */ /* 0x000fea0003800200 */
.L_x_21593:
        /* <DEDUP_REMOVED lines=23> */
.L_x_21604:
        /* <DEDUP_REMOVED lines=13> */
.L_x_21606:
[----:B------:R-:W-:Y:S05]  /*1a940*/  BSYNC.RECONVERGENT B2 ;  /* 0x0000000000027941 */ /* 0x000fea0003800200 */
.L_x_21605:
        /* <DEDUP_REMOVED lines=43> */
.L_x_21603:
[----:B------:R-:W-:Y:S05]  /*1ac00*/  BSYNC.RECONVERGENT B1 ;  /* 0x0000000000017941 */ /* 0x000fea0003800200 */
.L_x_21602:
        /* <DEDUP_REMOVED lines=10> */
[----:B------:R-:W-:Y:S02]  /*1acb0*/  FSEL R101, R52, RZ, !P3 ;  /* 0x000000ff34657208 */ /* 0x000fe40005800000 */
[----:B------:R-:W-:-:S03]  /*1acc0*/  SEL R52, RZ, 0x1, P3 ;  /* 0x00000001ff347807 */ /* 0x000fc60001800000 */
[----:B------:R-:W-:-:S07]  /*1acd0*/  FADD.FTZ R101, R86, R101 ;  /* 0x0000006556657221 */ /* 0x000fce0000010000 */
.L_x_21601:
[----:B------:R-:W-:Y:S05]  /*1ace0*/  BSYNC.RECONVERGENT B0 ;  /* 0x0000000000007941 */ /* 0x000fea0003800200 */
.L_x_21600:
        /* <DEDUP_REMOVED lines=22> */
.L_x_21611:
        /* <DEDUP_REMOVED lines=13> */
.L_x_21613:
[----:B------:R-:W-:Y:S05]  /*1af20*/  BSYNC.RECONVERGENT B2 ;  /* 0x0000000000027941 */ /* 0x000fea0003800200 */
.L_x_21612:
        /* <DEDUP_REMOVED lines=39> */
[----:B------:R-:W-:Y:S01]  /*1b1a0*/  IMAD.WIDE.U32 R102, R53, -0x326172a9, RZ ;  /* 0xcd9e8d5735667825 */ /* 0x000fe200078e00ff */
[----:B------:R-:W-:-:S03]  /*1b1b0*/  MOV R53, R107 ;  /* 0x0000006b00357202 */ /* 0x000fc60000000f00 */
[----:B------:R-:W-:Y:S01]  /*1b1c0*/  IMAD.MOV.U32 R142, RZ, RZ, R102 ;  /* 0x000000ffff8e7224 */ /* 0x000fe200078e0066 */
[----:B------:R-:W-:-:S07]  /*1b1d0*/  LOP3.LUT R140, R48, R108, R103, 0x96, !PT ;  /* 0x0000006c308c7212 */ /* 0x000fce00078e9667 */
.L_x_21610:
[----:B------:R-:W-:Y:S05]  /*1b1e0*/  BSYNC.RECONVERGENT B1 ;  /* 0x0000000000017941 */ /* 0x000fea0003800200 */
.L_x_21609:
        /* <DEDUP_REMOVED lines=11> */
.L_x_21608:
[----:B------:R-:W-:Y:S05]  /*1b2a0*/  BSYNC.RECONVERGENT B0 ;  /* 0x0000000000007941 */ /* 0x000fea0003800200 */
.L_x_21607:
        /* <DEDUP_REMOVED lines=23> */
.L_x_21618:
        /* <DEDUP_REMOVED lines=13> */
.L_x_21620:
[----:B------:R-:W-:Y:S05]  /*1b4f0*/  BSYNC.RECONVERGENT B2 ;  /* 0x0000000000027941 */ /* 0x000fea0003800200 */
.L_x_21619:
        /* <DEDUP_REMOVED lines=39> */
[----:B------:R-:W-:Y:S02]  /*1b770*/  IMAD.MOV.U32 R142, RZ, RZ, R108 ;  /* 0x000000ffff8e7224 */ /* 0x000fe400078e006c */
[----:B------:R-:W-:Y:S01]  /*1b780*/  HFMA2 R108, -RZ, RZ, 0, 0 ;  /* 0x00000000ff6c7431 */ /* 0x000fe200000001ff */
[----:B------:R-:W-:Y:S01]  /*1b790*/  LOP3.LUT R140, R48, R110, R109, 0x96, !PT ;  /* 0x0000006e308c7212 */ /* 0x000fe200078e966d */
[----:B------:R-:W-:-:S07]  /*1b7a0*/  IMAD.MOV.U32 R10, RZ, RZ, R114 ;  /* 0x000000ffff0a7224 */ /* 0x000fce00078e0072 */
.L_x_21617:
[----:B------:R-:W-:Y:S05]  /*1b7b0*/  BSYNC.RECONVERGENT B1 ;  /* 0x0000000000017941 */ /* 0x000fea0003800200 */
.L_x_21616:
        /* <DEDUP_REMOVED lines=13> */
.L_x_21615:
[----:B------:R-:W-:Y:S05]  /*1b890*/  BSYNC.RECONVERGENT B0 ;  /* 0x0000000000007941 */ /* 0x000fea0003800200 */
.L_x_21614:
[----:B------:R-:W-:Y:S02]  /*1b8a0*/  F2FP.BF16.F32.PACK_AB R87, RZ, R103 ;  /* 0x00000067ff57723e */ /* 0x000fe400000010ff */
[----:B------:R-:W-:Y:S02]  /*1b8b0*/  PRMT R86, R106, 0x5410, R86 ;  /* 0x000054106a567816 */ /* 0x000fe40000000056 */
[----:B------:R-:W-:Y:S02]  /*1b8c0*/  PRMT R85, R105, 0x5410, R85 ;  /* 0x0000541069557816 */ /* 0x000fe40000000055 */
[----:B------:R-:W-:Y:S02]  /*1b8d0*/  PRMT R84, R104, 0x5410, R84 ;  /* 0x0000541068547816 */ /* 0x000fe40000000054 */
[----:B------:R-:W-:Y:S01]  /*1b8e0*/  PRMT R87, R115, 0x5410, R87 ;  /* 0x0000541073577816 */ /* 0x000fe20000000057 */
[----:B------:R-:W-:Y:S06]  /*1b8f0*/  BRA `(.L_x_21621) ;  /* 0x0000002800f07947 */ /* 0x000fec0003800000 */
.L_x_21564:
[----:B------:R-:W-:Y:S01]  /*1b900*/  BSSY.RECONVERGENT B0, `(.L_x_21622) ;  /* 0x0000058000007945 */ /* 0x000fe20003800200 */
[----:B0-----:R-:W-:Y:S01]  /*1b910*/  IMAD.MOV.U32 R96, RZ, RZ, RZ ;  /* 0x000000ffff607224 */ /* 0x001fe200078e00ff */
[----:B-1----:R-:W-:Y:S01]  /*1b920*/  MOV R84, R100 ;  /* 0x0000006400547202 */ /* 0x002fe20000000f00 */
        /* <DEDUP_REMOVED lines=18> */
.L_x_21626:
        /* <DEDUP_REMOVED lines=13> */
.L_x_21628:
[----:B------:R-:W-:Y:S05]  /*1bb20*/  BSYNC.RECONVERGENT B2 ;  /* 0x0000000000027941 */ /* 0x000fea0003800200 */
.L_x_21627:
        /* <DEDUP_REMOVED lines=43> */
.L_x_21625:
[----:B------:R-:W-:Y:S05]  /*1bde0*/  BSYNC.RECONVERGENT B1 ;  /* 0x0000000000017941 */ /* 0x000fea0003800200 */
.L_x_21624:
        /* <DEDUP_REMOVED lines=9> */
.L_x_21623:
[----:B------:R-:W-:Y:S05]  /*1be80*/  BSYNC.RECONVERGENT B0 ;  /* 0x0000000000007941 */ /* 0x000fea0003800200 */
.L_x_21622:
        /* <DEDUP_REMOVED lines=18> */
.L_x_21633:
        /* <DEDUP_REMOVED lines=13> */
.L_x_21635:
[----:B------:R-:W-:Y:S05]  /*1c080*/  BSYNC.RECONVERGENT B2 ;  /* 0x0000000000027941 */ /* 0x000fea0003800200 */
.L_x_21634:
        /* <DEDUP_REMOVED lines=43> */
.L_x_21632:
[----:B------:R-:W-:Y:S05]  /*1c340*/  BSYNC.RECONVERGENT B1 ;  /* 0x0000000000017941 */ /* 0x000fea0003800200 */
.L_x_21631:
[----:B------:R-:W-:Y:S01]  /*1c350*/  I2FP.F32.U32 R7, R7 ;  /* 0x0000000700077245 */ /* 0x000fe20000201000 */
[----:B------:R-:W-:-:S05]  /*1c360*/  HFMA2 R84, -RZ, RZ, 0.1171875, 0 ;  /* 0x2f800000ff547431 */ /* 0x000fca00000001ff */
[----:B------:R-:W-:Y:S01]  /*1c370*/  FFMA.FTZ R7, R7, R84, 1.1641532182693481445e-10 ;  /* 0x2f00000007077423 */ /* 0x000fe20000010054 */
[----:B-----5:R-:W-:-:S04]  /*1c380*/  PRMT R84, R56, 0x7632, R84 ;  /* 0x0000763238547816 */ /* 0x020fc80000000054 */
[----:B------:R-:W-:Y:S01]  /*1c390*/  FSETP.GTU.FTZ.AND P2, PT, R7, UR10, PT ;  /* 0x0000000a07007c0b */ /* 0x000fe2000bf5c000 */
[----:B------:R-:W-:-:S03]  /*1c3a0*/  IMAD.U32 R84, R84, 0x10000, RZ ;  /* 0x0001000054547824 */ /* 0x000fc600078e00ff */
[----:B------:R-:W-:Y:S01]  /*1c3b0*/  SEL R7, RZ, 0x1, P2 ;  /* 0x00000001ff077807 */ /* 0x000fe20001000000 */
[----:B------:R-:W-:-:S04]  /*1c3c0*/  FMUL.FTZ R84, R84, UR13 ;  /* 0x0000000d54547c20 */ /* 0x000fc80008410000 */
[----:B------:R-:W-:-:S05]  /*1c3d0*/  FMUL.FTZ R84, R84, UR12 ;  /* 0x0000000c54547c20 */ /* 0x000fca0008410000 */
[----:B------:R-:W-:-:S07]  /*1c3e0*/  FSEL R97, R84, RZ, !P2 ;  /* 0x000000ff54617208 */ /* 0x000fce0005000000 */
.L_x_21630:
[----:B------:R-:W-:Y:S05]  /*1c3f0*/  BSYNC.RECONVERGENT B0 ;  /* 0x0000000000007941 */ /* 0x000fea0003800200 */
.L_x_21629:
        /* <DEDUP_REMOVED lines=18> */
.L_x_21640:
        /* <DEDUP_REMOVED lines=13> */
.L_x_21642:
[----:B------:R-:W-:Y:S05]  /*1c5f0*/  BSYNC.RECONVERGENT B2 ;  /* 0x0000000000027941 */ /* 0x000fea0003800200 */
.L_x_21641:
        /* <DEDUP_REMOVED lines=43> */
.L_x_21639:
[----:B------:R-:W-:Y:S05]  /*1c8b0*/  BSYNC.RECONVERGENT B1 ;  /* 0x0000000000017941 */ /* 0x000fea0003800200 */
.L_x_21638:
        /* <DEDUP_REMOVED lines=9> */
.L_x_21637:
[----:B------:R-:W-:Y:S05]  /*1c950*/  BSYNC.RECONVERGENT B0 ;  /* 0x0000000000007941 */ /* 0x000fea0003800200 */
.L_x_21636:
        /* <DEDUP_REMOVED lines=18> */
.L_x_21647:
        /* <DEDUP_REMOVED lines=13> */
.L_x_21649:
[----:B------:R-:W-:Y:S05]  /*1cb50*/  BSYNC.RECONVERGENT B2 ;  /* 0x0000000000027941 */ /* 0x000fea0003800200 */
.L_x_21648:
        /* <DEDUP_REMOVED lines=43> */
.L_x_21646:
[----:B------:R-:W-:Y:S05]  /*1ce10*/  BSYNC.RECONVERGENT B1 ;  /* 0x0000000000017941 */ /* 0x000fea0003800200 */
.L_x_21645:
        /* <DEDUP_REMOVED lines=10> */
.L_x_21644:
[----:B------:R-:W-:Y:S05]  /*1cec0*/  BSYNC.RECONVERGENT B0 ;  /* 0x0000000000007941 */ /* 0x000fea0003800200 */
.L_x_21643:
        /* <DEDUP_REMOVED lines=18> */
.L_x_21654:
        /* <DEDUP_REMOVED lines=13> */
.L_x_21656:
[----:B------:R-:W-:Y:S05]  /*1d0c0*/  BSYNC.RECONVERGENT B2 ;  /* 0x0000000000027941 */ /* 0x000fea0003800200 */
.L_x_21655:
        /* <DEDUP_REMOVED lines=43> */
.L_x_21653:
[----:B------:R-:W-:Y:S05]  /*1d380*/  BSYNC.RECONVERGENT B1 ;  /* 0x0000000000017941 */ /* 0x000fea0003800200 */
.L_x_21652:
        /* <DEDUP_REMOVED lines=9> */
.L_x_21651:
[----:B------:R-:W-:Y:S05]  /*1d420*/  BSYNC.RECONVERGENT B0 ;  /* 0x0000000000007941 */ /* 0x000fea0003800200 */
.L_x_21650:
        /* <DEDUP_REMOVED lines=18> */
.L_x_21661:
        /* <DEDUP_REMOVED lines=13> */
.L_x_21663:
[----:B------:R-:W-:Y:S05]  /*1d620*/  BSYNC.RECONVERGENT B2 ;  /* 0x0000000000027941 */ /* 0x000fea0003800200 */
.L_x_21662:
        /* <DEDUP_REMOVED lines=43> */
.L_x_21660:
[----:B------:R-:W-:Y:S05]  /*1d8e0*/  BSYNC.RECONVERGENT B1 ;  /* 0x0000000000017941 */ /* 0x000fea0003800200 */
.L_x_21659:
        /* <DEDUP_REMOVED lines=10> */
.L_x_21658:
[----:B------:R-:W-:Y:S05]  /*1d990*/  BSYNC.RECONVERGENT B0 ;  /* 0x0000000000007941 */ /* 0x000fea0003800200 */
.L_x_21657:
        /* <DEDUP_REMOVED lines=18> */
.L_x_21668:
        /* <DEDUP_REMOVED lines=13> */
.L_x_21670:
[----:B------:R-:W-:Y:S05]  /*1db90*/  BSYNC.RECONVERGENT B2 ;  /* 0x0000000000027941 */ /* 0x000fea0003800200 */
.L_x_21669:
        /* <DEDUP_REMOVED lines=43> */
.L_x_21667:
[----:B------:R-:W-:Y:S05]  /*1de50*/  BSYNC.RECONVERGENT B1 ;  /* 0x0000000000017941 */ /* 0x000fea0003800200 */
.L_x_21666:
        /* <DEDUP_REMOVED lines=9> */
.L_x_21665:
[----:B------:R-:W-:Y:S05]  /*1def0*/  BSYNC.RECONVERGENT B0 ;  /* 0x0000000000007941 */ /* 0x000fea0003800200 */
.L_x_21664:
        /* <DEDUP_REMOVED lines=18> */
.L_x_21675:
        /* <DEDUP_REMOVED lines=13> */
.L_x_21677:
[----:B------:R-:W-:Y:S05]  /*1e0f0*/  BSYNC.RECONVERGENT B2 ;  /* 0x0000000000027941 */ /* 0x000fea0003800200 */
.L_x_21676:
        /* <DEDUP_REMOVED lines=43> */
.L_x_21674:
[----:B------:R-:W-:Y:S05]  /*1e3b0*/  BSYNC.RECONVERGENT B1 ;  /* 0x0000000000017941 */ /* 0x000fea0003800200 */
.L_x_21673:
        /* <DEDUP_REMOVED lines=10> */
.L_x_21672:
[----:B------:R-:W-:Y:S05]  /*1e460*/  BSYNC.RECONVERGENT B0 ;  /* 0x0000000000007941 */ /* 0x000fea0003800200 */
.L_x_21671:
[----:B------:R-:W-:Y:S02]  /*1e470*/  F2FP.BF16.F32.PACK_AB R109, RZ, R103 ;  /* 0x00000067ff6d723e */ /* 0x000fe400000010ff */
[----:B------:R-:W-:Y:S02]  /*1e480*/  PRMT R84, R87, 0x5410, R84 ;  /* 0x0000541057547816 */ /* 0x000fe40000000054 */
[----:B------:R-:W-:Y:S02]  /*1e490*/  PRMT R86, R105, 0x5410, R86 ;  /* 0x0000541069567816 */ /* 0x000fe40000000056 */
[----:B------:R-:W-:Y:S02]  /*1e4a0*/  PRMT R85, R85, 0x5410, R104 ;  /* 0x0000541055557816 */ /* 0x000fe40000000068 */
[----:B------:R-:W-:-:S07]  /*1e4b0*/  PRMT R87, R106, 0x5410, R109 ;  /* 0x000054106a577816 */ /* 0x000fce000000006d */
.L_x_21621:
        /* <DEDUP_REMOVED lines=8> */
[----:B------:R-:W-:Y:S01]  /*1e540*/  LOP3.LUT R84, R10, 0xffff, RZ, 0xc0, !PT ;  /* 0x0000ffff0a547812 */ /* 0x000fe200078ec0ff */
[----:B------:R-:W-:Y:S01]  /*1e550*/  IMAD.WIDE.U32 R86, R86, 0x10000, RZ ;  /* 0x0001000056567825 */ /* 0x000fe200078e00ff */
[----:B------:R-:W-:Y:S02]  /*1e560*/  LOP3.LUT R104, R7, 0xff, RZ, 0xc0, !PT ;  /* 0x000000ff07687812 */ /* 0x000fe400078ec0ff */
[----:B------:R-:W-:-:S02]  /*1e570*/  PRMT R84, R85, 0x4210, R84 ;  /* 0x0000421055547816 */ /* 0x000fc40000000054 */
[----:B------:R-:W-:Y:S01]  /*1e580*/  PRMT R85, R52, 0x7104, RZ ;  /* 0x0000710434557816 */ /* 0x000fe200000000ff */
[----:B------:R-:W-:-:S03]  /*1e590*/  IMAD.WIDE.U32 R104, R104, 0x100, RZ ;  /* 0x0000010068687825 */ /* 0x000fc600078e00ff */
[----:B------:R-:W-:Y:S02]  /*1e5a0*/  LOP3.LUT R85, R84, 0xff00, R85, 0xf8, !PT ;  /* 0x0000ff0054557812 */ /* 0x000fe400078ef855 */
[----:B------:R-:W-:Y:S02]  /*1e5b0*/  LOP3.LUT R84, R9, 0xff, RZ, 0xc0, !PT ;  /* 0x000000ff09547812 */ /* 0x000fe400078ec0ff */
[----:B------:R-:W-:-:S03]  /*1e5c0*/  LOP3.LUT R106, R85, 0xff, R54, 0xf8, !PT ;  /* 0x000000ff556a7812 */ /* 0x000fc600078ef836 */
[----:B------:R-:W-:-:S05]  /*1e5d0*/  IMAD.WIDE.U32 R84, R84, 0x1000000, RZ ;  /* 0x0100000054547825 */ /* 0x000fca00078e00ff */
[----:B------:R-:W-:Y:S02]  /*1e5e0*/  LOP3.LUT R85, R87, R106, R85, 0xfe, !PT ;  /* 0x0000006a57557212 */ /* 0x000fe400078efe55 */
[----:B------:R-:W-:Y:S01]  /*1e5f0*/  LOP3.LUT R84, R104, R84, R86, 0xfe, !PT ;  /* 0x0000005468547212 */ /* 0x000fe200078efe56 */
[----:B------:R-:W-:Y:S01]  /*1e600*/  VIADD R104, R143, 0x80 ;  /* 0x000000808f687836 */ /* 0x000fe20000000000 */
[----:B------:R-:W0:Y:S01]  /*1e610*/  LDC.64 R86, c[0x0][0x3b0] ;  /* 0x0000ec00ff567b82 */ /* 0x000e220000000a00 */
[----:B------:R-:W-:Y:S02]  /*1e620*/  LOP3.LUT R85, R85, R105, RZ, 0xfc, !PT ;  /* 0x0000006955557212 */ /* 0x000fe400078efcff */
[----:B------:R-:W-:Y:S01]  /*1e630*/  LOP3.LUT R84, R84, 0xff, R6, 0xf8, !PT ;  /* 0x000000ff54547812 */ /* 0x000fe200078ef806 */
[----:B0-----:R-:W-:-:S05]  /*1e640*/  IMAD.WIDE.U32 R86, R104, 0x8, R86 ;  /* 0x0000000868567825 */ /* 0x001fca00078e0056 */
[----:B------:R1:W-:Y:S02]  /*1e650*/  STG.E.64 desc[UR8][R86.64], R84 ;  /* 0x0000005456007986 */ /* 0x0003e4000c101b08 */
.L_x_21679:
[----:B------:R-:W-:Y:S05]  /*1e660*/  BSYNC.RECONVERGENT B0 ;  /* 0x0000000000007941 */ /* 0x000fea0003800200 */
.L_x_21678:
[----:B------:R-:W-:Y:S04]  /*1e670*/  BSSY.RECONVERGENT B0, `(.L_x_21680) ;  /* 0x0000006000007945 */ /* 0x000fe80003800200 */
[----:B------:R-:W-:Y:S05]  /*1e680*/  @!P1 BRA `(.L_x_21681) ;  /* 0x0000000000109947 */ /* 0x000fea0003800000 */
[----:B-----5:R-:W2:Y:S01]  /*1e690*/  LDC.64 R56, c[0x0][0x390] ;  /* 0x0000e400ff387b82 */ /* 0x020ea20000000a00 */
[----:B------:R-:W-:-:S04]  /*1e6a0*/  VIADD R59, R143, 0xa0 ;  /* 0x000000a08f3b7836 */ /* 0x000fc80000000000 */
[----:B--2---:R-:W-:-:S06]  /*1e6b0*/  IMAD.WIDE.U32 R56, R59, 0x10, R56 ;  /* 0x000000103b387825 */ /* 0x004fcc00078e0038 */
[----:B------:R-:W5:Y:S02]  /*1e6c0*/  LDG.E.128 R56, desc[UR8][R56.64] ;  /* 0x0000000838387981 */ /* 0x000f64000c1e1d00 */
.L_x_21681:
[----:B------:R-:W-:Y:S05]  /*1e6d0*/  BSYNC.RECONVERGENT B0 ;  /* 0x0000000000007941 */ /* 0x000fea0003800200 */
.L_x_21680:
        /* <DEDUP_REMOVED lines=27> */
.L_x_21687:
        /* <DEDUP_REMOVED lines=13> */
.L_x_21689:
[----:B------:R-:W-:Y:S05]  /*1e960*/  BSYNC.RECONVERGENT B2 ;  /* 0x0000000000027941 */ /* 0x000fea0003800200 */
.L_x_21688:
        /* <DEDUP_REMOVED lines=34> */
[----:B------:R-:W-:Y:S01]  /*1eb90*/  IMAD.MOV.U32 R106, RZ, RZ, RZ ;  /* 0x000000ffff6a7224 */ /* 0x000fe200078e00ff */
[----:B------:R-:W-:-:S05]  /*1eba0*/  LOP3.LUT R104, R36, R104, R109, 0x96, !PT ;  /* 0x0000006824687212 */ /* 0x000fca00078e966d */
[----:B------:R-:W-:-:S04]  /*1ebb0*/  IMAD.WIDE.U32 R104, R104, -0x2daee0ad, RZ ;  /* 0xd2511f5368687825 */ /* 0x000fc800078e00ff */
[----:B------:R-:W-:Y:S01]  /*1ebc0*/  IMAD.MOV.U32 R114, RZ, RZ, R104 ;  /* 0x000000ffff727224 */ /* 0x000fe200078e0068 */
[----:B------:R-:W-:Y:S01]  /*1ebd0*/  LOP3.LUT R141, R51, R110, R105, 0x96, !PT ;  /* 0x0000006e338d7212 */ /* 0x000fe200078e9669 */
[----:B------:R-:W-:-:S04]  /*1ebe0*/  IMAD.WIDE.U32 R104, R6, -0x326172a9, RZ ;  /* 0xcd9e8d5706687825 */ /* 0x000fc800078e00ff */
[----:B------:R-:W-:Y:S01]  /*1ebf0*/  IMAD.MOV.U32 R6, RZ, RZ, R107 ;  /* 0x000000ffff067224 */ /* 0x000fe200078e006b */
[----:B------:R-:W-:Y:S02]  /*1ec00*/  LOP3.LUT R140, R48, R108, R105, 0x96, !PT ;  /* 0x0000006c308c7212 */ /* 0x000fe400078e9669 */
[----:B------:R-:W-:-:S07]  /*1ec10*/  MOV R142, R104 ;  /* 0x00000068008e7202 */ /* 0x000fce0000000f00 */
.L_x_21686:
[----:B------:R-:W-:Y:S05]  /*1ec20*/  BSYNC.RECONVERGENT B1 ;  /* 0x0000000000017941 */ /* 0x000fea0003800200 */
.L_x_21685:
        /* <DEDUP_REMOVED lines=11> */
.L_x_21684:
[----:B------:R-:W-:Y:S05]  /*1ece0*/  BSYNC.RECONVERGENT B0 ;  /* 0x0000000000007941 */ /* 0x000fea0003800200 */
.L_x_21683:
        /* <DEDUP_REMOVED lines=23> */
.L_x_21694:
        /* <DEDUP_REMOVED lines=13> */
.L_x_21696:
[----:B------:R-:W-:Y:S05]  /*1ef30*/  BSYNC.RECONVERGENT B2 ;  /* 0x0000000000027941 */ /* 0x000fea0003800200 */
.L_x_21695:
        /* <DEDUP_REMOVED lines=43> */
.L_x_21693:
[----:B------:R-:W-:Y:S05]  /*1f1f0*/  BSYNC.RECONVERGENT B1 ;  /* 0x0000000000017941 */ /* 0x000fea0003800200 */
.L_x_21692:
        /* <DEDUP_REMOVED lines=13> */
.L_x_21691:
[----:B------:R-:W-:Y:S05]  /*1f2d0*/  BSYNC.RECONVERGENT B0 ;  /* 0x0000000000007941 */ /* 0x000fea0003800200 */
.L_x_21690:
        /* <DEDUP_REMOVED lines=22> */
.L_x_21701:
        /* <DEDUP_REMOVED lines=13> */
.L_x_21703:
[----:B------:R-:W-:Y:S05]  /*1f510*/  BSYNC.RECONVERGENT B2 ;  /* 0x0000000000027941 */ /* 0x000fea0003800200 */
.L_x_21702:
        /* <DEDUP_REMOVED lines=43> */
.L_x_21700:
[----:B------:R-:W-:Y:S05]  /*1f7d0*/  BSYNC.RECONVERGENT B1 ;  /* 0x0000000000017941 */ /* 0x000fea0003800200 */
.L_x_21699:
        /* <DEDUP_REMOVED lines=11> */
.L_x_21698:
[----:B------:R-:W-:Y:S05]  /*1f890*/  BSYNC.RECONVERGENT B0 ;  /* 0x0000000000007941 */ /* 0x000fea0003800200 */
.L_x_21697:
        /* <DEDUP_REMOVED lines=23> */
.L_x_21708:
        /* <DEDUP_REMOVED lines=13> */
.L_x_21710:
[----:B------:R-:W-:Y:S05]  /*1fae0*/  BSYNC.RECONVERGENT B2 ;  /* 0x0000000000027941 */ /* 0x000fea0003800200 */
.L_x_21709:
        /* <DEDUP_REMOVED lines=43> */
.L_x_21707:
[----:B------:R-:W-:Y:S05]  /*1fda0*/  BSYNC.RECONVERGENT B1 ;  /* 0x0000000000017941 */ /* 0x000fea0003800200 */
.L_x_21706:
        /* <DEDUP_REMOVED lines=13> */
.L_x_21705:
[----:B------:R-:W-:Y:S05]  /*1fe80*/  BSYNC.RECONVERGENT B0 ;  /* 0x0000000000007941 */ /* 0x000fea0003800200 */
.L_x_21704:
        /* <DEDUP_REMOVED lines=22> */
.L_x_21715:
        /* <DEDUP_REMOVED lines=13> */
.L_x_21717:
[----:B------:R-:W-:Y:S05]  /*200c0*/  BSYNC.RECONVERGENT B2 ;  /* 0x0000000000027941 */ /* 0x000fea0003800200 */
.L_x_21716:
        /* <DEDUP_REMOVED lines=43> */
.L_x_21714:
[----:B------:R-:W-:Y:S05]  /*20380*/  BSYNC.RECONVERGENT B1 ;  /* 0x0000000000017941 */ /* 0x000fea0003800200 */
.L_x_21713:
        /* <DEDUP_REMOVED lines=11> */
.L_x_21712:
[----:B------:R-:W-:Y:S05]  /*20440*/  BSYNC.RECONVERGENT B0 ;  /* 0x0000000000007941 */ /* 0x000fea0003800200 */
.L_x_21711:
        /* <DEDUP_REMOVED lines=23> */
.L_x_21722:
        /* <DEDUP_REMOVED lines=13> */
.L_x_21724:
[----:B------:R-:W-:Y:S05]  /*20690*/  BSYNC.RECONVERGENT B2 ;  /* 0x0000000000027941 */ /* 0x000fea0003800200 */
.L_x_21723:
        /* <DEDUP_REMOVED lines=43> */
.L_x_21721:
[----:B------:R-:W-:Y:S05]  /*20950*/  BSYNC.RECONVERGENT B1 ;  /* 0x0000000000017941 */ /* 0x000fea0003800200 */
.L_x_21720:
        /* <DEDUP_REMOVED lines=13> */
.L_x_21719:
[----:B------:R-:W-:Y:S05]  /*20a30*/  BSYNC.RECONVERGENT B0 ;  /* 0x0000000000007941 */ /* 0x000fea0003800200 */
.L_x_21718:
        /* <DEDUP_REMOVED lines=22> */
.L_x_21729:
        /* <DEDUP_REMOVED lines=13> */
.L_x_21731:
[----:B------:R-:W-:Y:S05]  /*20c70*/  BSYNC.RECONVERGENT B2 ;  /* 0x0000000000027941 */ /* 0x000fea0003800200 */
.L_x_21730:
        /* <DEDUP_REMOVED lines=39> */
[----:B------:R-:W-:-:S04]  /*20ef0*/  IMAD.WIDE.U32 R110, R53, -0x326172a9, RZ ;  /* 0xcd9e8d57356e7825 */ /* 0x000fc800078e00ff */
[----:B------:R-:W-:Y:S01]  /*20f00*/  IMAD.MOV.U32 R53, RZ, RZ, R118 ;  /* 0x000000ffff357224 */ /* 0x000fe200078e0076 */
[----:B------:R-:W-:Y:S02]  /*20f10*/  LOP3.LUT R140, R48, R114, R111, 0x96, !PT ;  /* 0x00000072308c7212 */ /* 0x000fe400078e966f */
[----:B------:R-:W-:-:S07]  /*20f20*/  MOV R142, R110 ;  /* 0x0000006e008e7202 */ /* 0x000fce0000000f00 */
.L_x_21728:
[----:B------:R-:W-:Y:S05]  /*20f30*/  BSYNC.RECONVERGENT B1 ;  /* 0x0000000000017941 */ /* 0x000fea0003800200 */
.L_x_21727:
        /* <DEDUP_REMOVED lines=11> */
.L_x_21726:
[----:B------:R-:W-:Y:S05]  /*20ff0*/  BSYNC.RECONVERGENT B0 ;  /* 0x0000000000007941 */ /* 0x000fea0003800200 */
.L_x_21725:
        /* <DEDUP_REMOVED lines=23> */
.L_x_21736:
        /* <DEDUP_REMOVED lines=13> */
.L_x_21738:
[----:B------:R-:W-:Y:S05]  /*21240*/  BSYNC.RECONVERGENT B2 ;  /* 0x0000000000027941 */ /* 0x000fea0003800200 */
.L_x_21737:
        /* <DEDUP_REMOVED lines=43> */
.L_x_21735:
[----:B------:R-:W-:Y:S05]  /*21500*/  BSYNC.RECONVERGENT B1 ;  /* 0x0000000000017941 */ /* 0x000fea0003800200 */
.L_x_21734:
        /* <DEDUP_REMOVED lines=13> */
.L_x_21733:
[----:B------:R-:W-:Y:S05]  /*215e0*/  BSYNC.RECONVERGENT B0 ;  /* 0x0000000000007941 */ /* 0x000fea0003800200 */
.L_x_21732:
[----:B------:R-:W-:Y:S02]  /*215f0*/  F2FP.BF16.F32.PACK_AB R87, RZ, R111 ;  /* 0x0000006fff57723e */ /* 0x000fe400000010ff */
[----:B------:R-:W-:Y:S02]  /*21600*/  PRMT R86, R120, 0x5410, R86 ;  /* 0x0000541078567816 */ /* 0x000fe40000000056 */
[----:B------:R-:W-:Y:S02]  /*21610*/  PRMT R85, R113, 0x5410, R85 ;  /* 0x0000541071557816 */ /* 0x000fe40000000055 */
[----:B------:R-:W-:Y:S02]  /*21620*/  PRMT R84, R112, 0x5410, R84 ;  /* 0x0000541070547816 */ /* 0x000fe40000000054 */
[----:B------:R-:W-:Y:S01]  /*21630*/  PRMT R87, R122, 0x5410, R87 ;  /* 0x000054107a577816 */ /* 0x000fe20000000057 */
[----:B------:R-:W-:Y:S06]  /*21640*/  BRA `(.L_x_21739) ;  /* 0x0000002800f07947 */ /* 0x000fec0003800000 */
.L_x_21682:
        /* <DEDUP_REMOVED lines=21> */
.L_x_21744:
        /* <DEDUP_REMOVED lines=13> */
.L_x_21746:
[----:B------:R-:W-:Y:S05]  /*21870*/  BSYNC.RECONVERGENT B2 ;  /* 0x0000000000027941 */ /* 0x000fea0003800200 */
.L_x_21745:
        /* <DEDUP_REMOVED lines=43> */
.L_x_21743:
[----:B------:R-:W-:Y:S05]  /*21b30*/  BSYNC.RECONVERGENT B1 ;  /* 0x0000000000017941 */ /* 0x000fea0003800200 */
.L_x_21742:
        /* <DEDUP_REMOVED lines=9> */
.L_x_21741:
[----:B------:R-:W-:Y:S05]  /*21bd0*/  BSYNC.RECONVERGENT B0 ;  /* 0x0000000000007941 */ /* 0x000fea0003800200 */
.L_x_21740:
        /* <DEDUP_REMOVED lines=18> */
.L_x_21751:
        /* <DEDUP_REMOVED lines=13> */
.L_x_21753:
[----:B------:R-:W-:Y:S05]  /*21dd0*/  BSYNC.RECONVERGENT B2 ;  /* 0x0000000000027941 */ /* 0x000fea0003800200 */
.L_x_21752:
        /* <DEDUP_REMOVED lines=43> */
.L_x_21750:
[----:B------:R-:W-:Y:S05]  /*22090*/  BSYNC.RECONVERGENT B1 ;  /* 0x0000000000017941 */ /* 0x000fea0003800200 */
.L_x_21749:
        /* <DEDUP_REMOVED lines=10> */
.L_x_21748:
[----:B------:R-:W-:Y:S05]  /*22140*/  BSYNC.RECONVERGENT B0 ;  /* 0x0000000000007941 */ /* 0x000fea0003800200 */
.L_x_21747:
        /* <DEDUP_REMOVED lines=18> */
.L_x_21758:
        /* <DEDUP_REMOVED lines=13> */
.L_x_21760:
[----:B------:R-:W-:Y:S05]  /*22340*/  BSYNC.RECONVERGENT B2 ;  /* 0x0000000000027941 */ /* 0x000fea0003800200 */
.L_x_21759:
        /* <DEDUP_REMOVED lines=43> */
.L_x_21757:
[----:B------:R-:W-:Y:S05]  /*22600*/  BSYNC.RECONVERGENT B1 ;  /* 0x0000000000017941 */ /* 0x000fea0003800200 */
.L_x_21756:
        /* <DEDUP_REMOVED lines=9> */
.L_x_21755:
[----:B------:R-:W-:Y:S05]  /*226a0*/  BSYNC.RECONVERGENT B0 ;  /* 0x0000000000007941 */ /* 0x000fea0003800200 */
.L_x_21754:
        /* <DEDUP_REMOVED lines=18> */
.L_x_21765:
        /* <DEDUP_REMOVED lines=13> */
.L_x_21767:
[----:B------:R-:W-:Y:S05]  /*228a0*/  BSYNC.RECONVERGENT B2 ;  /* 0x0000000000027941 */ /* 0x000fea0003800200 */
.L_x_21766:
        /* <DEDUP_REMOVED lines=43> */
.L_x_21764:
[----:B------:R-:W-:Y:S05]  /*22b60*/  BSYNC.RECONVERGENT B1 ;  /* 0x0000000000017941 */ /* 0x000fea0003800200 */
.L_x_21763:
        /* <DEDUP_REMOVED lines=10> */
.L_x_21762:
[----:B------:R-:W-:Y:S05]  /*22c10*/  BSYNC.RECONVERGENT B0 ;  /* 0x0000000000007941 */ /* 0x000fea0003800200 */
.L_x_21761:
        /* <DEDUP_REMOVED lines=18> */
.L_x_21772:
        /* <DEDUP_REMOVED lines=13> */
.L_x_21774:
[----:B------:R-:W-:Y:S05]  /*22e10*/  BSYNC.RECONVERGENT B2 ;  /* 0x0000000000027941 */ /* 0x000fea0003800200 */
.L_x_21773:
        /* <DEDUP_REMOVED lines=40> */
[----:B------:R-:W-:Y:S01]  /*230a0*/  IMAD.MOV.U32 R142, RZ, RZ, R108 ;  /* 0x000000ffff8e7224 */ /* 0x000fe200078e006c */
[----:B------:R-:W-:Y:S01]  /*230b0*/  LOP3.LUT R140, R48, R110, R109, 0x96, !PT ;  /* 0x0000006e308c7212 */ /* 0x000fe200078e966d */
[----:B------:R-:W-:-:S07]  /*230c0*/  HFMA2 R110, -RZ, RZ, 0, 0 ;  /* 0x00000000ff6e7431 */ /* 0x000fce00000001ff */
.L_x_21771:
[----:B------:R-:W-:Y:S05]  /*230d0*/  BSYNC.RECONVERGENT B1 ;  /* 0x0000000000017941 */ /* 0x000fea0003800200 */
.L_x_21770:
        /* <DEDUP_REMOVED lines=9> */
.L_x_21769:
[----:B------:R-:W-:Y:S05]  /*23170*/  BSYNC.RECONVERGENT B0 ;  /* 0x0000000000007941 */ /* 0x000fea0003800200 */
.L_x_21768:
        /* <DEDUP_REMOVED lines=18> */
.L_x_21779:
        /* <DEDUP_REMOVED lines=13> */
.L_x_21781:
[----:B------:R-:W-:Y:S05]  /*23370*/  BSYNC.RECONVERGENT B2 ;  /* 0x0000000000027941 */ /* 0x000fea0003800200 */
.L_x_21780:
        /* <DEDUP_REMOVED lines=43> */
.L_x_21778:
[----:B------:R-:W-:Y:S05]  /*23630*/  BSYNC.RECONVERGENT B1 ;  /* 0x0000000000017941 */ /* 0x000fea0003800200 */
.L_x_21777:
        /* <DEDUP_REMOVED lines=10> */
.L_x_21776:
[----:B------:R-:W-:Y:S05]  /*236e0*/  BSYNC.RECONVERGENT B0 ;  /* 0x0000000000007941 */ /* 0x000fea0003800200 */
.L_x_21775:
        /* <DEDUP_REMOVED lines=18> */
.L_x_21786:
        /* <DEDUP_REMOVED lines=13> */
.L_x_21788:
[----:B------:R-:W-:Y:S05]  /*238e0*/  BSYNC.RECONVERGENT B2 ;  /* 0x0000000000027941 */ /* 0x000fea0003800200 */
.L_x_21787:
        /* <DEDUP_REMOVED lines=43> */
.L_x_21785:
[----:B------:R-:W-:Y:S05]  /*23ba0*/  BSYNC.RECONVERGENT B1 ;  /* 0x0000000000017941 */ /* 0x000fea0003800200 */
.L_x_21784:
        /* <DEDUP_REMOVED lines=9> */
.L_x_21783:
[----:B------:R-:W-:Y:S05]  /*23c40*/  BSYNC.RECONVERGENT B0 ;  /* 0x0000000000007941 */ /* 0x000fea0003800200 */
.L_x_21782:
        /* <DEDUP_REMOVED lines=18> */
.L_x_21793:
        /* <DEDUP_REMOVED lines=13> */
.L_x_21795:
[----:B------:R-:W-:Y:S05]  /*23e40*/  BSYNC.RECONVERGENT B2 ;  /* 0x0000000000027941 */ /* 0x000fea0003800200 */
.L_x_21794:
        /* <DEDUP_REMOVED lines=43> */
.L_x_21792:
[----:B------:R-:W-:Y:S05]  /*24100*/  BSYNC.RECONVERGENT B1 ;  /* 0x0000000000017941 */ /* 0x000fea0003800200 */
.L_x_21791:
        /* <DEDUP_REMOVED lines=10> */
.L_x_21790:
[----:B------:R-:W-:Y:S05]  /*241b0*/  BSYNC.RECONVERGENT B0 ;  /* 0x0000000000007941 */ /* 0x000fea0003800200 */
.L_x_21789:
[----:B------:R-:W-:Y:S02]  /*241c0*/  F2FP.BF16.F32.PACK_AB R112, RZ, R111 ;  /* 0x0000006fff70723e */ /* 0x000fe400000010ff */
[----:B------:R-:W-:Y:S02]  /*241d0*/  PRMT R84, R84, 0x5410, R87 ;  /* 0x0000541054547816 */ /* 0x000fe40000000057 */
[----:B------:R-:W-:Y:S02]  /*241e0*/  PRMT R86, R86, 0x5410, R120 ;  /* 0x0000541056567816 */ /* 0x000fe40000000078 */
[----:B------:R-:W-:Y:S02]  /*241f0*/  PRMT R85, R85, 0x5410, R116 ;  /* 0x0000541055557816 */ /* 0x000fe40000000074 */
[----:B------:R-:W-:-:S07]  /*24200*/  PRMT R87, R121, 0x5410, R112 ;  /* 0x0000541079577816 */ /* 0x000fce0000000070 */
.L_x_21739:
[----:B------:R-:W-:Y:S01]  /*24210*/  IADD3 R112, PT, PT, R137, 0xa0, RZ ;  /* 0x000000a089707810 */ /* 0x000fe20007ffe0ff */
[----:B------:R-:W-:Y:S04]  /*24220*/  BSSY.RECONVERGENT B0, `(.L_x_21796) ;  /* 0x0000019000007945 */ /* 0x000fe80003800200 */
[----:B------:R-:W-:-:S05]  /*24230*/  IMAD.WIDE.U32 R112, R112, 0x10, R152 ;  /* 0x0000001070707825 */ /* 0x000fca00078e0098 */
        /* <DEDUP_REMOVED lines=23> */
.L_x_21797:
[----:B------:R-:W-:Y:S05]  /*243b0*/  BSYNC.RECONVERGENT B0 ;  /* 0x0000000000007941 */ /* 0x000fea0003800200 */
.L_x_21796:
[----:B------:R-:W-:Y:S04]  /*243c0*/  BSSY.RECONVERGENT B0, `(.L_x_21798) ;  /* 0x0000006000007945 */ /* 0x000fe80003800200 */
[----:B------:R-:W-:Y:S05]  /*243d0*/  @!P1 BRA `(.L_x_21799) ;  /* 0x0000000000109947 */ /* 0x000fea0003800000 */
[----:B-----5:R-:W2:Y:S01]  /*243e0*/  LDC.64 R56, c[0x0][0x390] ;  /* 0x0000e400ff387b82 */ /* 0x020ea20000000a00 */
[----:B------:R-:W-:-:S05]  /*243f0*/  IADD3 R58, PT, PT, R143, 0xc0, RZ ;  /* 0x000000c08f3a7810 */ /* 0x000fca0007ffe0ff */
[----:B--2---:R-:W-:-:S06]  /*24400*/  IMAD.WIDE.U32 R56, R58, 0x10, R56 ;  /* 0x000000103a387825 */ /* 0x004fcc00078e0038 */
[----:B------:R-:W5:Y:S02]  /*24410*/  LDG.E.128 R56, desc[UR8][R56.64] ;  /* 0x0000000838387981 */ /* 0x000f64000c1e1d00 */
.L_x_21799:
[----:B------:R-:W-:Y:S05]  /*24420*/  BSYNC.RECONVERGENT B0 ;  /* 0x0000000000007941 */ /* 0x000fea0003800200 */
.L_x_21798:
        /* <DEDUP_REMOVED lines=27> */
.L_x_21805:
        /* <DEDUP_REMOVED lines=13> */
.L_x_21807:
[----:B------:R-:W-:Y:S05]  /*246b0*/  BSYNC.RECONVERGENT B2 ;  /* 0x0000000000027941 */ /* 0x000fea0003800200 */
.L_x_21806:
        /* <DEDUP_REMOVED lines=42> */
[----:B------:R-:W-:-:S07]  /*24960*/  IMAD.MOV.U32 R6, RZ, RZ, R117 ;  /* 0x000000ffff067224 */ /* 0x000fce00078e0075 */
.L_x_21804:
[----:B------:R-:W-:Y:S05]  /*24970*/  BSYNC.RECONVERGENT B1 ;  /* 0x0000000000017941 */ /* 0x000fea0003800200 */
.L_x_21803:
        /* <DEDUP_REMOVED lines=11> */
.L_x_21802:
[----:B------:R-:W-:Y:S05]  /*24a30*/  BSYNC.RECONVERGENT B0 ;  /* 0x0000000000007941 */ /* 0x000fea0003800200 */
.L_x_21801:
        /* <DEDUP_REMOVED lines=23> */
.L_x_21812:
        /* <DEDUP_REMOVED lines=13> */
.L_x_21814:
[----:B------:R-:W-:Y:S05]  /*24c80*/  BSYNC.RECONVERGENT B2 ;  /* 0x0000000000027941 */ /* 0x000fea0003800200 */
.L_x_21813:
        /* <DEDUP_REMOVED lines=43> */
.L_x_21811:
[----:B------:R-:W-:Y:S05]  /*24f40*/  BSYNC.RECONVERGENT B1 ;  /* 0x0000000000017941 */ /* 0x000fea0003800200 */
.L_x_21810:
        /* <DEDUP_REMOVED lines=13> */
.L_x_21809:
[----:B------:R-:W-:Y:S05]  /*25020*/  BSYNC.RECONVERGENT B0 ;  /* 0x0000000000007941 */ /* 0x000fea0003800200 */
.L_x_21808:
        /* <DEDUP_REMOVED lines=22> */
.L_x_21819:
        /* <DEDUP_REMOVED lines=13> */
.L_x_21821:
[----:B------:R-:W-:Y:S05]  /*25260*/  BSYNC.RECONVERGENT B2 ;  /* 0x0000000000027941 */ /* 0x000fea0003800200 */
.L_x_21820:
        /* <DEDUP_REMOVED lines=43> */
.L_x_21818:
[----:B------:R-:W-:Y:S05]  /*25520*/  BSYNC.RECONVERGENT B1 ;  /* 0x0000000000017941 */ /* 0x000fea0003800200 */
.L_x_21817:
        /* <DEDUP_REMOVED lines=11> */
.L_x_21816:
[----:B------:R-:W-:Y:S05]  /*255e0*/  BSYNC.RECONVERGENT B0 ;  /* 0x0000000000007941 */ /* 0x000fea0003800200 */
.L_x_21815:
        /* <DEDUP_REMOVED lines=23> */
.L_x_21826:
        /* <DEDUP_REMOVED lines=13> */
.L_x_21828:
[----:B------:R-:W-:Y:S05]  /*25830*/  BSYNC.RECONVERGENT B2 ;  /* 0x0000000000027941 */ /* 0x000fea0003800200 */
.L_x_21827:
        /* <DEDUP_REMOVED lines=43> */
.L_x_21825:
[----:B------:R-:W-:Y:S05]  /*25af0*/  BSYNC.RECONVERGENT B1 ;  /* 0x0000000000017941 */ /* 0x000fea0003800200 */
.L_x_21824:
        /* <DEDUP_REMOVED lines=13> */
.L_x_21823:
[----:B------:R-:W-:Y:S05]  /*25bd0*/  BSYNC.RECONVERGENT B0 ;  /* 0x0000000000007941 */ /* 0x000fea0003800200 */
.L_x_21822:
        /* <DEDUP_REMOVED lines=22> */
.L_x_21833:
        /* <DEDUP_REMOVED lines=13> */
.L_x_21835:
[----:B------:R-:W-:Y:S05]  /*25e10*/  BSYNC.RECONVERGENT B2 ;  /* 0x0000000000027941 */ /* 0x000fea0003800200 */
.L_x_21834:
        /* <DEDUP_REMOVED lines=43> */
.L_x_21832:
[----:B------:R-:W-:Y:S05]  /*260d0*/  BSYNC.RECONVERGENT B1 ;  /* 0x0000000000017941 */ /* 0x000fea0003800200 */
.L_x_21831:
        /* <DEDUP_REMOVED lines=11> */
.L_x_21830:
[----:B------:R-:W-:Y:S05]  /*26190*/  BSYNC.RECONVERGENT B0 ;  /* 0x0000000000007941 */ /* 0x000fea0003800200 */
.L_x_21829:
        /* <DEDUP_REMOVED lines=23> */
.L_x_21840:
        /* <DEDUP_REMOVED lines=13> */
.L_x_21842:
[----:B------:R-:W-:Y:S05]  /*263e0*/  BSYNC.RECONVERGENT B2 ;  /* 0x0000000000027941 */ /* 0x000fea0003800200 */
.L_x_21841:
        /* <DEDUP_REMOVED lines=43> */
.L_x_21839:
[----:B------:R-:W-:Y:S05]  /*266a0*/  BSYNC.RECONVERGENT B1 ;  /* 0x0000000000017941 */ /* 0x000fea0003800200 */
.L_x_21838:
        /* <DEDUP_REMOVED lines=13> */
.L_x_21837:
[----:B------:R-:W-:Y:S05]  /*26780*/  BSYNC.RECONVERGENT B0 ;  /* 0x0000000000007941 */ /* 0x000fea0003800200 */
.L_x_21836:
        /* <DEDUP_REMOVED lines=22> */
.L_x_21847:
        /* <DEDUP_REMOVED lines=13> */
.L_x_21849:
[----:B------:R-:W-:Y:S05]  /*269c0*/  BSYNC.RECONVERGENT B2 ;  /* 0x0000000000027941 */ /* 0x000fea0003800200 */
.L_x_21848:
        /* <DEDUP_REMOVED lines=36> */
[----:B------:R-:W-:-:S05]  /*26c10*/  IMAD.WIDE.U32 R118, R118, -0x2daee0ad, RZ ;  /* 0xd2511f5376767825 */ /* 0x000fca00078e00ff */
[----:B------:R-:W-:Y:S02]  /*26c20*/  LOP3.LUT R141, R51, R124, R119, 0x96, !PT ;  /* 0x0000007c338d7212 */ /* 0x000fe400078e9677 */
[----:B------:R-:W-:Y:S01]  /*26c30*/  MOV R129, R118 ;  /* 0x0000007600817202 */ /* 0x000fe20000000f00 */
[----:B------:R-:W-:-:S04]  /*26c40*/  IMAD.WIDE.U32 R118, R53, -0x326172a9, RZ ;  /* 0xcd9e8d5735767825 */ /* 0x000fc800078e00ff */
[----:B------:R-:W-:Y:S01]  /*26c50*/  IMAD.MOV.U32 R142, RZ, RZ, R118 ;  /* 0x000000ffff8e7224 */ /* 0x000fe200078e0076 */
[----:B------:R-:W-:Y:S01]  /*26c60*/  LOP3.LUT R140, R48, R122, R119, 0x96, !PT ;  /* 0x0000007a308c7212 */ /* 0x000fe200078e9677 */
[----:B------:R-:W-:-:S07]  /*26c70*/  IMAD.MOV.U32 R53, RZ, RZ, R126 ;  /* 0x000000ffff357224 */ /* 0x000fce00078e007e */
.L_x_21846:
[----:B------:R-:W-:Y:S05]  /*26c80*/  BSYNC.RECONVERGENT B1 ;  /* 0x0000000000017941 */ /* 0x000fea0003800200 */
.L_x_21845:
        /* <DEDUP_REMOVED lines=11> */
.L_x_21844:
[----:B------:R-:W-:Y:S05]  /*26d40*/  BSYNC.RECONVERGENT B0 ;  /* 0x0000000000007941 */ /* 0x000fea0003800200 */
.L_x_21843:
        /* <DEDUP_REMOVED lines=23> */
.L_x_21854:
        /* <DEDUP_REMOVED lines=13> */
.L_x_21856:
[----:B------:R-:W-:Y:S05]  /*26f90*/  BSYNC.RECONVERGENT B2 ;  /* 0x0000000000027941 */ /* 0x000fea0003800200 */
.L_x_21855:
        /* <DEDUP_REMOVED lines=43> */
.L_x_21853:
[----:B------:R-:W-:Y:S05]  /*27250*/  BSYNC.RECONVERGENT B1 ;  /* 0x0000000000017941 */ /* 0x000fea0003800200 */
.L_x_21852:
        /* <DEDUP_REMOVED lines=13> */
.L_x_21851:
[----:B------:R-:W-:Y:S05]  /*27330*/  BSYNC.RECONVERGENT B0 ;  /* 0x0000000000007941 */ /* 0x000fea0003800200 */
.L_x_21850:
[----:B------:R-:W-:Y:S02]  /*27340*/  F2FP.BF16.F32.PACK_AB R87, RZ, R119 ;  /* 0x00000077ff57723e */ /* 0x000fe400000010ff */
[----:B------:R-:W-:Y:S02]  /*27350*/  PRMT R86, R128, 0x5410, R86 ;  /* 0x0000541080567816 */ /* 0x000fe40000000056 */
[----:B------:R-:W-:Y:S02]  /*27360*/  PRMT R85, R121, 0x5410, R85 ;  /* 0x0000541079557816 */ /* 0x000fe40000000055 */
[----:B------:R-:W-:Y:S02]  /*27370*/  PRMT R84, R120, 0x5410, R84 ;  /* 0x0000541078547816 */ /* 0x000fe40000000054 */
[----:B------:R-:W-:Y:S01]  /*27380*/  PRMT R87, R130, 0x5410, R87 ;  /* 0x0000541082577816 */ /* 0x000fe20000000057 */
[----:B------:R-:W-:Y:S06]  /*27390*/  BRA `(.L_x_21857) ;  /* 0x0000002800f07947 */ /* 0x000fec0003800000 */
.L_x_21800:
[----:B------:R-:W-:Y:S01]  /*273a0*/  BSSY.RECONVERGENT B0, `(.L_x_21858) ;  /* 0x0000058000007945 */ /* 0x000fe20003800200 */
[----:B0-----:R-:W-:Y:S01]  /*273b0*/  MOV R112, RZ ;  /* 0x000000ff00707202 */ /* 0x001fe20000000f00 */
[----:B------:R-:W-:Y:S02]  /*273c0*/  IMAD.MOV.U32 R125, RZ, RZ, R117 ;  /* 0x000000ffff7d7224 */ /* 0x000fe400078e0075 */
[----:B-1----:R-:W-:Y:S01]  /*273d0*/  IMAD.MOV.U32 R86, RZ, RZ, R114 ;  /* 0x000000ffff567224 */ /* 0x002fe200078e0072 */
        /* <DEDUP_REMOVED lines=17> */
.L_x_21862:
        /* <DEDUP_REMOVED lines=13> */
.L_x_21864:
[----:B------:R-:W-:Y:S05]  /*275c0*/  BSYNC.RECONVERGENT B2 ;  /* 0x0000000000027941 */ /* 0x000fea0003800200 */
.L_x_21863:
        /* <DEDUP_REMOVED lines=43> */
.L_x_21861:
[----:B------:R-:W-:Y:S05]  /*27880*/  BSYNC.RECONVERGENT B1 ;  /* 0x0000000000017941 */ /* 0x000fea0003800200 */
.L_x_21860:
        /* <DEDUP_REMOVED lines=9> */
.L_x_21859:
[----:B------:R-:W-:Y:S05]  /*27920*/  BSYNC.RECONVERGENT B0 ;  /* 0x0000000000007941 */ /* 0x000fea0003800200 */
.L_x_21858:
        /* <DEDUP_REMOVED lines=18> */
.L_x_21869:
        /* <DEDUP_REMOVED lines=13> */
.L_x_21871:
[----:B------:R-:W-:Y:S05]  /*27b20*/  BSYNC.RECONVERGENT B2 ;  /* 0x0000000000027941 */ /* 0x000fea0003800200 */
.L_x_21870:
        /* <DEDUP_REMOVED lines=43> */
.L_x_21868:
[----:B------:R-:W-:Y:S05]  /*27de0*/  BSYNC.RECONVERGENT B1 ;  /* 0x0000000000017941 */ /* 0x000fea0003800200 */
.L_x_21867:
        /* <DEDUP_REMOVED lines=10> */
.L_x_21866:
[----:B------:R-:W-:Y:S05]  /*27e90*/  BSYNC.RECONVERGENT B0 ;  /* 0x0000000000007941 */ /* 0x000fea0003800200 */
.L_x_21865:
        /* <DEDUP_REMOVED lines=18> */
.L_x_21876:
        /* <DEDUP_REMOVED lines=13> */
.L_x_21878:
[----:B------:R-:W-:Y:S05]  /*28090*/  BSYNC.RECONVERGENT B2 ;  /* 0x0000000000027941 */ /* 0x000fea0003800200 */
.L_x_21877:
        /* <DEDUP_REMOVED lines=39> */
[----:B------:R-:W-:-:S05]  /*28310*/  IMAD.WIDE.U32 R114, R85, -0x326172a9, RZ ;  /* 0xcd9e8d5755727825 */ /* 0x000fca00078e00ff */
[----:B------:R-:W-:Y:S01]  /*28320*/  LOP3.LUT R140, R48, R116, R115, 0x96, !PT ;  /* 0x00000074308c7212 */ /* 0x000fe200078e9673 */
[----:B------:R-:W-:Y:S01]  /*28330*/  IMAD.MOV.U32 R116, RZ, RZ, RZ ;  /* 0x000000ffff747224 */ /* 0x000fe200078e00ff */
[----:B------:R-:W-:-:S07]  /*28340*/  MOV R142, R114 ;  /* 0x00000072008e7202 */ /* 0x000fce0000000f00 */
.L_x_21875:
[----:B------:R-:W-:Y:S05]  /*28350*/  BSYNC.RECONVERGENT B1 ;  /* 0x0000000000017941 */ /* 0x000fea0003800200 */
.L_x_21874:
        /* <DEDUP_REMOVED lines=9> */
.L_x_21873:
[----:B------:R-:W-:Y:S05]  /*283f0*/  BSYNC.RECONVERGENT B0 ;  /* 0x0000000000007941 */ /* 0x000fea0003800200 */
.L_x_21872:
        /* <DEDUP_REMOVED lines=18> */
.L_x_21883:
        /* <DEDUP_REMOVED lines=13> */
.L_x_21885:
[----:B------:R-:W-:Y:S05]  /*285f0*/  BSYNC.RECONVERGENT B2 ;  /* 0x0000000000027941 */ /* 0x000fea0003800200 */
.L_x_21884:
        /* <DEDUP_REMOVED lines=43> */
.L_x_21882:
[----:B------:R-:W-:Y:S05]  /*288b0*/  BSYNC.RECONVERGENT B1 ;  /* 0x0000000000017941 */ /* 0x000fea0003800200 */
.L_x_21881:
        /* <DEDUP_REMOVED lines=10> */
.L_x_21880:
[----:B------:R-:W-:Y:S05]  /*28960*/  BSYNC.RECONVERGENT B0 ;  /* 0x0000000000007941 */ /* 0x000fea0003800200 */
.L_x_21879:
        /* <DEDUP_REMOVED lines=18> */
.L_x_21890:
        /* <DEDUP_REMOVED lines=13> */
.L_x_21892:
[----:B------:R-:W-:Y:S05]  /*28b60*/  BSYNC.RECONVERGENT B2 ;  /* 0x0000000000027941 */ /* 0x000fea0003800200 */
.L_x_21891:
        /* <DEDUP_REMOVED lines=43> */
.L_x_21889:
[----:B------:R-:W-:Y:S05]  /*28e20*/  BSYNC.RECONVERGENT B1 ;  /* 0x0000000000017941 */ /* 0x000fea0003800200 */
.L_x_21888:
        /* <DEDUP_REMOVED lines=9> */
.L_x_21887:
[----:B------:R-:W-:Y:S05]  /*28ec0*/  BSYNC.RECONVERGENT B0 ;  /* 0x0000000000007941 */ /* 0x000fea0003800200 */
.L_x_21886:
        /* <DEDUP_REMOVED lines=18> */
.L_x_21897:
        /* <DEDUP_REMOVED lines=13> */
.L_x_21899:
[----:B------:R-:W-:Y:S05]  /*290c0*/  BSYNC.RECONVERGENT B2 ;  /* 0x0000000000027941 */ /* 0x000fea0003800200 */
.L_x_21898:
        /* <DEDUP_REMOVED lines=43> */
.L_x_21896:
[----:B------:R-:W-:Y:S05]  /*29380*/  BSYNC.RECONVERGENT B1 ;  /* 0x0000000000017941 */ /* 0x000fea0003800200 */
.L_x_21895:
        /* <DEDUP_REMOVED lines=10> */
.L_x_21894:
[----:B------:R-:W-:Y:S05]  /*29430*/  BSYNC.RECONVERGENT B0 ;  /* 0x0000000000007941 */ /* 0x000fea0003800200 */
.L_x_21893:
        /* <DEDUP_REMOVED lines=18> */
.L_x_21904:
        /* <DEDUP_REMOVED lines=13> */
.L_x_21906:
[----:B------:R-:W-:Y:S05]  /*29630*/  BSYNC.RECONVERGENT B2 ;  /* 0x0000000000027941 */ /* 0x000fea0003800200 */
.L_x_21905:
        /* <DEDUP_REMOVED lines=43> */
.L_x_21903:
[----:B------:R-:W-:Y:S05]  /*298f0*/  BSYNC.RECONVERGENT B1 ;  /* 0x0000000000017941 */ /* 0x000fea0003800200 */
.L_x_21902:
        /* <DEDUP_REMOVED lines=9> */
.L_x_21901:
[----:B------:R-:W-:Y:S05]  /*29990*/  BSYNC.RECONVERGENT B0 ;  /* 0x0000000000007941 */ /* 0x000fea0003800200 */
.L_x_21900:
        /* <DEDUP_REMOVED lines=18> */
.L_x_21911:
        /* <DEDUP_REMOVED lines=13> */
.L_x_21913:
[----:B------:R-:W-:Y:S05]  /*29b90*/  BSYNC.RECONVERGENT B2 ;  /* 0x0000000000027941 */ /* 0x000fea0003800200 */
.L_x_21912:
        /* <DEDUP_REMOVED lines=43> */
.L_x_21910:
[----:B------:R-:W-:Y:S05]  /*29e50*/  BSYNC.RECONVERGENT B1 ;  /* 0x0000000000017941 */ /* 0x000fea0003800200 */
.L_x_21909:
        /* <DEDUP_REMOVED lines=10> */
.L_x_21908:
[----:B------:R-:W-:Y:S05]  /*29f00*/  BSYNC.RECONVERGENT B0 ;  /* 0x0000000000007941 */ /* 0x000fea0003800200 */
.L_x_21907:
[----:B------:R-:W-:Y:S02]  /*29f10*/  F2FP.BF16.F32.PACK_AB R120, RZ, R119 ;  /* 0x00000077ff78723e */ /* 0x000fe400000010ff */
[----:B------:R-:W-:Y:S02]  /*29f20*/  PRMT R84, R84, 0x5410, R87 ;  /* 0x0000541054547816 */ /* 0x000fe40000000057 */
[----:B------:R-:W-:Y:S02]  /*29f30*/  PRMT R86, R86, 0x5410, R128 ;  /* 0x0000541056567816 */ /* 0x000fe40000000080 */
[----:B------:R-:W-:Y:S02]  /*29f40*/  PRMT R85, R85, 0x5410, R124 ;  /* 0x0000541055557816 */ /* 0x000fe4000000007c */
[----:B------:R-:W-:-:S07]  /*29f50*/  PRMT R87, R129, 0x5410, R120 ;  /* 0x0000541081577816 */ /* 0x000fce0000000078 */
.L_x_21857:
        /* <DEDUP_REMOVED lines=26> */
.L_x_21915:
[----:B------:R-:W-:Y:S05]  /*2a100*/  BSYNC.RECONVERGENT B0 ;  /* 0x0000000000007941 */ /* 0x000fea0003800200 */
.L_x_21914:
[----:B------:R-:W-:Y:S04]  /*2a110*/  BSSY.RECONVERGENT B0, `(.L_x_21916) ;  /* 0x0000006000007945 */ /* 0x000fe80003800200 */
[----:B------:R-:W-:Y:S05]  /*2a120*/  @!P1 BRA `(.L_x_21917) ;  /* 0x0000000000109947 */ /* 0x000fea0003800000 */
[----:B-----5:R-:W2:Y:S01]  /*2a130*/  LDC.64 R58, c[0x0][0x390] ;  /* 0x0000e400ff3a7b82 */ /* 0x020ea20000000a00 */
[----:B------:R-:W-:-:S04]  /*2a140*/  VIADD R56, R143, 0xe0 ;  /* 0x000000e08f387836 */ /* 0x000fc80000000000 */
[----:B--2---:R-:W-:-:S06]  /*2a150*/  IMAD.WIDE.U32 R56, R56, 0x10, R58 ;  /* 0x0000001038387825 */ /* 0x004fcc00078e003a */
[----:B------:R-:W5:Y:S02]  /*2a160*/  LDG.E.128 R56, desc[UR8][R56.64] ;  /* 0x0000000838387981 */ /* 0x000f64000c1e1d00 */
.L_x_21917:
[----:B------:R-:W-:Y:S05]  /*2a170*/  BSYNC.RECONVERGENT B0 ;  /* 0x0000000000007941 */ /* 0x000fea0003800200 */
.L_x_21916:
        /* <DEDUP_REMOVED lines=27> */
.L_x_21923:
        /* <DEDUP_REMOVED lines=13> */
.L_x_21925:
[----:B------:R-:W-:Y:S05]  /*2a400*/  BSYNC.RECONVERGENT B2 ;  /* 0x0000000000027941 */ /* 0x000fea0003800200 */
.L_x_21924:
        /* <DEDUP_REMOVED lines=39> */
[----:B------:R-:W-:Y:S01]  /*2a680*/  IMAD.WIDE.U32 R120, R6, -0x326172a9, RZ ;  /* 0xcd9e8d5706787825 */ /* 0x000fe200078e00ff */
[----:B------:R-:W-:-:S03]  /*2a690*/  MOV R6, R125 ;  /* 0x0000007d00067202 */ /* 0x000fc60000000f00 */
[----:B------:R-:W-:Y:S01]  /*2a6a0*/  IMAD.MOV.U32 R142, RZ, RZ, R120 ;  /* 0x000000ffff8e7224 */ /* 0x000fe200078e0078 */
[----:B------:R-:W-:-:S07]  /*2a6b0*/  LOP3.LUT R140, R48, R122, R121, 0x96, !PT ;  /* 0x0000007a308c7212 */ /* 0x000fce00078e9679 */
.L_x_21922:
[----:B------:R-:W-:Y:S05]  /*2a6c0*/  BSYNC.RECONVERGENT B1 ;  /* 0x0000000000017941 */ /* 0x000fea0003800200 */
.L_x_21921:
        /* <DEDUP_REMOVED lines=11> */
.L_x_21920:
[----:B------:R-:W-:Y:S05]  /*2a780*/  BSYNC.RECONVERGENT B0 ;  /* 0x0000000000007941 */ /* 0x000fea0003800200 */
.L_x_21919:
        /* <DEDUP_REMOVED lines=23> */
.L_x_21930:
        /* <DEDUP_REMOVED lines=13> */
.L_x_21932:
[----:B------:R-:W-:Y:S05]  /*2a9d0*/  BSYNC.RECONVERGENT B2 ;  /* 0x0000000000027941 */ /* 0x000fea0003800200 */
.L_x_21931:
        /* <DEDUP_REMOVED lines=43> */
.L_x_21929:
[----:B------:R-:W-:Y:S05]  /*2ac90*/  BSYNC.RECONVERGENT B1 ;  /* 0x0000000000017941 */ /* 0x000fea0003800200 */
.L_x_21928:
        /* <DEDUP_REMOVED lines=13> */
.L_x_21927:
[----:B------:R-:W-:Y:S05]  /*2ad70*/  BSYNC.RECONVERGENT B0 ;  /* 0x0000000000007941 */ /* 0x000fea0003800200 */
.L_x_21926:
        /* <DEDUP_REMOVED lines=22> */
.L_x_21937:
        /* <DEDUP_REMOVED lines=13> */
.L_x_21939:
[----:B------:R-:W-:Y:S05]  /*2afb0*/  BSYNC.RECONVERGENT B2 ;  /* 0x0000000000027941 */ /* 0x000fea0003800200 */
.L_x_21938:
        /* <DEDUP_REMOVED lines=43> */
.L_x_21936:
[----:B------:R-:W-:Y:S05]  /*2b270*/  BSYNC.RECONVERGENT B1 ;  /* 0x0000000000017941 */ /* 0x000fea0003800200 */
.L_x_21935:
        /* <DEDUP_REMOVED lines=11> */
.L_x_21934:
[----:B------:R-:W-:Y:S05]  /*2b330*/  BSYNC.RECONVERGENT B0 ;  /* 0x0000000000007941 */ /* 0x000fea0003800200 */
.L_x_21933:
        /* <DEDUP_REMOVED lines=23> */
.L_x_21944:
        /* <DEDUP_REMOVED lines=13> */
.L_x_21946:
[----:B------:R-:W-:Y:S05]  /*2b580*/  BSYNC.RECONVERGENT B2 ;  /* 0x0000000000027941 */ /* 0x000fea0003800200 */
.L_x_21945:
        /* <DEDUP_REMOVED lines=43> */
.L_x_21943:
[----:B------:R-:W-:Y:S05]  /*2b840*/  BSYNC.RECONVERGENT B1 ;  /* 0x0000000000017941 */ /* 0x000fea0003800200 */
.L_x_21942:
        /* <DEDUP_REMOVED lines=13> */
.L_x_21941:
[----:B------:R-:W-:Y:S05]  /*2b920*/  BSYNC.RECONVERGENT B0 ;  /* 0x0000000000007941 */ /* 0x000fea0003800200 */
.L_x_21940:
        /* <DEDUP_REMOVED lines=22> */
.L_x_21951:
        /* <DEDUP_REMOVED lines=13> */
.L_x_21953:
[----:B------:R-:W-:Y:S05]  /*2bb60*/  BSYNC.RECONVERGENT B2 ;  /* 0x0000000000027941 */ /* 0x000fea0003800200 */
.L_x_21952:
        /* <DEDUP_REMOVED lines=43> */
.L_x_21950:
[----:B------:R-:W-:Y:S05]  /*2be20*/  BSYNC.RECONVERGENT B1 ;  /* 0x0000000000017941 */ /* 0x000fea0003800200 */
.L_x_21949:
        /* <DEDUP_REMOVED lines=11> */
.L_x_21948:
[----:B------:R-:W-:Y:S05]  /*2bee0*/  BSYNC.RECONVERGENT B0 ;  /* 0x0000000000007941 */ /* 0x000fea0003800200 */
.L_x_21947:
        /* <DEDUP_REMOVED lines=23> */
.L_x_21958:
        /* <DEDUP_REMOVED lines=13> */
.L_x_21960:
[----:B------:R-:W-:Y:S05]  /*2c130*/  BSYNC.RECONVERGENT B2 ;  /* 0x0000000000027941 */ /* 0x000fea0003800200 */
.L_x_21959:
        /* <DEDUP_REMOVED lines=43> */
.L_x_21957:
[----:B------:R-:W-:Y:S05]  /*2c3f0*/  BSYNC.RECONVERGENT B1 ;  /* 0x0000000000017941 */ /* 0x000fea0003800200 */
.L_x_21956:
        /* <DEDUP_REMOVED lines=13> */
.L_x_21955:
[----:B------:R-:W-:Y:S05]  /*2c4d0*/  BSYNC.RECONVERGENT B0 ;  /* 0x0000000000007941 */ /* 0x000fea0003800200 */
.L_x_21954:
        /* <DEDUP_REMOVED lines=22> */
.L_x_21965:
        /* <DEDUP_REMOVED lines=13> */
.L_x_21967:
[----:B------:R-:W-:Y:S05]  /*2c710*/  BSYNC.RECONVERGENT B2 ;  /* 0x0000000000027941 */ /* 0x000fea0003800200 */
.L_x_21966:
        /* <DEDUP_REMOVED lines=39> */
[----:B------:R-:W-:Y:S01]  /*2c990*/  IMAD.WIDE.U32 R126, R53, -0x326172a9, RZ ;  /* 0xcd9e8d57357e7825 */ /* 0x000fe200078e00ff */
[----:B------:R-:W-:-:S03]  /*2c9a0*/  MOV R53, R134 ;  /* 0x0000008600357202 */ /* 0x000fc60000000f00 */
[----:B------:R-:W-:Y:S01]  /*2c9b0*/  IMAD.MOV.U32 R142, RZ, RZ, R126 ;  /* 0x000000ffff8e7224 */ /* 0x000fe200078e007e */
[----:B------:R-:W-:-:S07]  /*2c9c0*/  LOP3.LUT R140, R48, R130, R127, 0x96, !PT ;  /* 0x00000082308c7212 */ /* 0x000fce00078e967f */
.L_x_21964:
[----:B------:R-:W-:Y:S05]  /*2c9d0*/  BSYNC.RECONVERGENT B1 ;  /* 0x0000000000017941 */ /* 0x000fea0003800200 */
.L_x_21963:
        /* <DEDUP_REMOVED lines=11> */
.L_x_21962:
[----:B------:R-:W-:Y:S05]  /*2ca90*/  BSYNC.RECONVERGENT B0 ;  /* 0x0000000000007941 */ /* 0x000fea0003800200 */
.L_x_21961:
        /* <DEDUP_REMOVED lines=23> */
.L_x_21972:
        /* <DEDUP_REMOVED lines=13> */
.L_x_21974:
[----:B------:R-:W-:Y:S05]  /*2cce0*/  BSYNC.RECONVERGENT B2 ;  /* 0x0000000000027941 */ /* 0x000fea0003800200 */
.L_x_21973:
        /* <DEDUP_REMOVED lines=43> */
.L_x_21971:
[----:B------:R-:W-:Y:S05]  /*2cfa0*/  BSYNC.RECONVERGENT B1 ;  /* 0x0000000000017941 */ /* 0x000fea0003800200 */
.L_x_21970:
        /* <DEDUP_REMOVED lines=13> */
.L_x_21969:
[----:B------:R-:W-:Y:S05]  /*2d080*/  BSYNC.RECONVERGENT B0 ;  /* 0x0000000000007941 */ /* 0x000fea0003800200 */
.L_x_21968:
[----:B------:R-:W-:Y:S02]  /*2d090*/  F2FP.BF16.F32.PACK_AB R87, RZ, R127 ;  /* 0x0000007fff57723e */ /* 0x000fe400000010ff */
[----:B------:R-:W-:Y:S02]  /*2d0a0*/  PRMT R86, R138, 0x5410, R86 ;  /* 0x000054108a567816 */ /* 0x000fe40000000056 */
[----:B------:R-:W-:Y:S02]  /*2d0b0*/  PRMT R85, R129, 0x5410, R85 ;  /* 0x0000541081557816 */ /* 0x000fe40000000055 */
[----:B------:R-:W-:Y:S02]  /*2d0c0*/  PRMT R84, R128, 0x5410, R84 ;  /* 0x0000541080547816 */ /* 0x000fe40000000054 */
[----:B------:R-:W-:Y:S01]  /*2d0d0*/  PRMT R87, R144, 0x5410, R87 ;  /* 0x0000541090577816 */ /* 0x000fe20000000057 */
[----:B------:R-:W-:Y:S06]  /*2d0e0*/  BRA `(.L_x_21975) ;  /* 0x0000002800f07947 */ /* 0x000fec0003800000 */
.L_x_21918:
        /* <DEDUP_REMOVED lines=21> */
.L_x_21980:
        /* <DEDUP_REMOVED lines=13> */
.L_x_21982:
[----:B------:R-:W-:Y:S05]  /*2d310*/  BSYNC.RECONVERGENT B2 ;  /* 0x0000000000027941 */ /* 0x000fea0003800200 */
.L_x_21981:
        /* <DEDUP_REMOVED lines=43> */
.L_x_21979:
[----:B------:R-:W-:Y:S05]  /*2d5d0*/  BSYNC.RECONVERGENT B1 ;  /* 0x0000000000017941 */ /* 0x000fea0003800200 */
.L_x_21978:
        /* <DEDUP_REMOVED lines=9> */
.L_x_21977:
[----:B------:R-:W-:Y:S05]  /*2d670*/  BSYNC.RECONVERGENT B0 ;  /* 0x0000000000007941 */ /* 0x000fea0003800200 */
.L_x_21976:
        /* <DEDUP_REMOVED lines=18> */
.L_x_21987:
        /* <DEDUP_REMOVED lines=13> */
.L_x_21989:
[----:B------:R-:W-:Y:S05]  /*2d870*/  BSYNC.RECONVERGENT B2 ;  /* 0x0000000000027941 */ /* 0x000fea0003800200 */
.L_x_21988:
        /* <DEDUP_REMOVED lines=43> */
.L_x_21986:
[----:B------:R-:W-:Y:S05]  /*2db30*/  BSYNC.RECONVERGENT B1 ;  /* 0x0000000000017941 */ /* 0x000fea0003800200 */
.L_x_21985:
        /* <DEDUP_REMOVED lines=10> */
.L_x_21984:
[----:B------:R-:W-:Y:S05]  /*2dbe0*/  BSYNC.RECONVERGENT B0 ;  /* 0x0000000000007941 */ /* 0x000fea0003800200 */
.L_x_21983:
        /* <DEDUP_REMOVED lines=18> */
.L_x_21994:
        /* <DEDUP_REMOVED lines=13> */
.L_x_21996:
[----:B------:R-:W-:Y:S05]  /*2dde0*/  BSYNC.RECONVERGENT B2 ;  /* 0x0000000000027941 */ /* 0x000fea0003800200 */
.L_x_21995:
        /* <DEDUP_REMOVED lines=43> */
.L_x_21993:
[----:B------:R-:W-:Y:S05]  /*2e0a0*/  BSYNC.RECONVERGENT B1 ;  /* 0x0000000000017941 */ /* 0x000fea0003800200 */
.L_x_21992:
        /* <DEDUP_REMOVED lines=9> */
.L_x_21991:
[----:B------:R-:W-:Y:S05]  /*2e140*/  BSYNC.RECONVERGENT B0 ;  /* 0x0000000000007941 */ /* 0x000fea0003800200 */
.L_x_21990:
        /* <DEDUP_REMOVED lines=18> */
.L_x_22001:
        /* <DEDUP_REMOVED lines=13> */
.L_x_22003:
[----:B------:R-:W-:Y:S05]  /*2e340*/  BSYNC.RECONVERGENT B2 ;  /* 0x0000000000027941 */ /* 0x000fea0003800200 */
.L_x_22002:
        /* <DEDUP_REMOVED lines=43> */
.L_x_22000:
[----:B------:R-:W-:Y:S05]  /*2e600*/  BSYNC.RECONVERGENT B1 ;  /* 0x0000000000017941 */ /* 0x000fea0003800200 */
.L_x_21999:
        /* <DEDUP_REMOVED lines=10> */
.L_x_21998:
[----:B------:R-:W-:Y:S05]  /*2e6b0*/  BSYNC.RECONVERGENT B0 ;  /* 0x0000000000007941 */ /* 0x000fea0003800200 */
.L_x_21997:
        /* <DEDUP_REMOVED lines=18> */
.L_x_22008:
        /* <DEDUP_REMOVED lines=13> */
.L_x_22010:
[----:B------:R-:W-:Y:S05]  /*2e8b0*/  BSYNC.RECONVERGENT B2 ;  /* 0x0000000000027941 */ /* 0x000fea0003800200 */
.L_x_22009:
        /* <DEDUP_REMOVED lines=43> */
.L_x_22007:
[----:B------:R-:W-:Y:S05]  /*2eb70*/  BSYNC.RECONVERGENT B1 ;  /* 0x0000000000017941 */ /* 0x000fea0003800200 */
.L_x_22006:
        /* <DEDUP_REMOVED lines=9> */
.L_x_22005:
[----:B------:R-:W-:Y:S05]  /*2ec10*/  BSYNC.RECONVERGENT B0 ;  /* 0x0000000000007941 */ /* 0x000fea0003800200 */
.L_x_22004:
        /* <DEDUP_REMOVED lines=18> */
.L_x_22015:
        /* <DEDUP_REMOVED lines=13> */
.L_x_22017:
[----:B------:R-:W-:Y:S05]  /*2ee10*/  BSYNC.RECONVERGENT B2 ;  /* 0x0000000000027941 */ /* 0x000fea0003800200 */
.L_x_22016:
        /* <DEDUP_REMOVED lines=40> */
[----:B------:R-:W-:Y:S01]  /*2f0a0*/  IMAD.MOV.U32 R142, RZ, RZ, R126 ;  /* 0x000000ffff8e7224 */ /* 0x000fe200078e007e */
[----:B------:R-:W-:Y:S01]  /*2f0b0*/  LOP3.LUT R140, R48, R128, R127, 0x96, !PT ;  /* 0x00000080308c7212 */ /* 0x000fe200078e967f */
[----:B------:R-:W-:-:S07]  /*2f0c0*/  HFMA2 R127, -RZ, RZ, 0, 0 ;  /* 0x00000000ff7f7431 */ /* 0x000fce00000001ff */
.L_x_22014:
[----:B------:R-:W-:Y:S05]  /*2f0d0*/  BSYNC.RECONVERGENT B1 ;  /* 0x0000000000017941 */ /* 0x000fea0003800200 */
.L_x_22013:
        /* <DEDUP_REMOVED lines=10> */
.L_x_22012:
[----:B------:R-:W-:Y:S05]  /*2f180*/  BSYNC.RECONVERGENT B0 ;  /* 0x0000000000007941 */ /* 0x000fea0003800200 */
.L_x_22011:
        /* <DEDUP_REMOVED lines=18> */
.L_x_22022:
        /* <DEDUP_REMOVED lines=13> */
.L_x_22024:
[----:B------:R-:W-:Y:S05]  /*2f380*/  BSYNC.RECONVERGENT B2 ;  /* 0x0000000000027941 */ /* 0x000fea0003800200 */
.L_x_22023:
        /* <DEDUP_REMOVED lines=43> */
.L_x_22021:
[----:B------:R-:W-:Y:S05]  /*2f640*/  BSYNC.RECONVERGENT B1 ;  /* 0x0000000000017941 */ /* 0x000fea0003800200 */
.L_x_22020:
        /* <DEDUP_REMOVED lines=9> */
.L_x_22019:
[----:B------:R-:W-:Y:S05]  /*2f6e0*/  BSYNC.RECONVERGENT B0 ;  /* 0x0000000000007941 */ /* 0x000fea0003800200 */
.L_x_22018:
        /* <DEDUP_REMOVED lines=18> */
.L_x_22029:
        /* <DEDUP_REMOVED lines=13> */
.L_x_22031:
[----:B------:R-:W-:Y:S05]  /*2f8e0*/  BSYNC.RECONVERGENT B2 ;  /* 0x0000000000027941 */ /* 0x000fea0003800200 */
.L_x_22030:
        /* <DEDUP_REMOVED lines=43> */
.L_x_22028:
[----:B------:R-:W-:Y:S05]  /*2fba0*/  BSYNC.RECONVERGENT B1 ;  /* 0x0000000000017941 */ /* 0x000fea0003800200 */
.L_x_22027:
        /* <DEDUP_REMOVED lines=10> */
.L_x_22026:
[----:B------:R-:W-:Y:S05]  /*2fc50*/  BSYNC.RECONVERGENT B0 ;  /* 0x0000000000007941 */ /* 0x000fea0003800200 */
.L_x_22025:
[----:B------:R-:W-:Y:S02]  /*2fc60*/  F2FP.BF16.F32.PACK_AB R128, RZ, R127 ;  /* 0x0000007fff80723e */ /* 0x000fe400000010ff */
[----:B------:R-:W-:Y:S02]  /*2fc70*/  PRMT R84, R84, 0x5410, R87 ;  /* 0x0000541054547816 */ /* 0x000fe40000000057 */
[----:B------:R-:W-:Y:S02]  /*2fc80*/  PRMT R86, R86, 0x5410, R138 ;  /* 0x0000541056567816 */ /* 0x000fe4000000008a */
[----:B------:R-:W-:Y:S02]  /*2fc90*/  PRMT R85, R85, 0x5410, R132 ;  /* 0x0000541055557816 */ /* 0x000fe40000000084 */
[----:B------:R-:W-:-:S07]  /*2fca0*/  PRMT R87, R139, 0x5410, R128 ;  /* 0x000054108b577816 */ /* 0x000fce0000000080 */
.L_x_21975:
        /* <DEDUP_REMOVED lines=26> */
.L_x_22033:
[----:B------:R-:W-:Y:S05]  /*2fe50*/  BSYNC.RECONVERGENT B0 ;  /* 0x0000000000007941 */ /* 0x000fea0003800200 */
.L_x_22032:
[----:B------:R-:W-:Y:S04]  /*2fe60*/  BSSY.RECONVERGENT B0, `(.L_x_22034) ;  /* 0x0000006000007945 */ /* 0x000fe80003800200 */
[----:B------:R-:W-:Y:S05]  /*2fe70*/  @!P1 BRA `(.L_x_22035) ;  /* 0x0000000000109947 */ /* 0x000fea0003800000 */
[----:B-----5:R-:W2:Y:S01]  /*2fe80*/  LDC.64 R58, c[0x0][0x390] ;  /* 0x0000e400ff3a7b82 */ /* 0x020ea20000000a00 */
[----:B------:R-:W-:-:S05]  /*2fe90*/  IADD3 R56, PT, PT, R143, 0x100, RZ ;  /* 0x000001008f387810 */ /* 0x000fca0007ffe0ff */
[----:B--2---:R-:W-:-:S06]  /*2fea0*/  IMAD.WIDE.U32 R56, R56, 0x10, R58 ;  /* 0x0000001038387825 */ /* 0x004fcc00078e003a */
[----:B------:R-:W5:Y:S02]  /*2feb0*/  LDG.E.128 R56, desc[UR8][R56.64] ;  /* 0x0000000838387981 */ /* 0x000f64000c1e1d00 */
.L_x_22035:
[----:B------:R-:W-:Y:S05]  /*2fec0*/  BSYNC.RECONVERGENT B0 ;  /* 0x0000000000007941 */ /* 0x000fea0003800200 */
.L_x_22034:
        /* <DEDUP_REMOVED lines=27> */
.L_x_22041:
        /* <DEDUP_REMOVED lines=13> */
.L_x_22043:
[----:B------:R-:W-:Y:S05]  /*30150*/  BSYNC.RECONVERGENT B2 ;  /* 0x0000000000027941 */ /* 0x000fea0003800200 */
.L_x_22042:
        /* <DEDUP_REMOVED lines=43> */
.L_x_22040:
[----:B------:R-:W-:Y:S05]  /*30410*/  BSYNC.RECONVERGENT B1 ;  /* 0x0000000000017941 */ /* 0x000fea0003800200 */
.L_x_22039:
        /* <DEDUP_REMOVED lines=11> */
.L_x_22038:
[----:B------:R-:W-:Y:S05]  /*304d0*/  BSYNC.RECONVERGENT B0 ;  /* 0x0000000000007941 */ /* 0x000fea0003800200 */
.L_x_22037:
        /* <DEDUP_REMOVED lines=23> */
.L_x_22048:
        /* <DEDUP_REMOVED lines=13> */
.L_x_22050:
[----:B------:R-:W-:Y:S05]  /*30720*/  BSYNC.RECONVERGENT B2 ;  /* 0x0000000000027941 */ /* 0x000fea0003800200 */
.L_x_22049:
        /* <DEDUP_REMOVED lines=43> */
.L_x_22047:
[----:B------:R-:W-:Y:S05]  /*309e0*/  BSYNC.RECONVERGENT B1 ;  /* 0x0000000000017941 */ /* 0x000fea0003800200 */
.L_x_22046:
        /* <DEDUP_REMOVED lines=13> */
.L_x_22045:
[----:B------:R-:W-:Y:S05]  /*30ac0*/  BSYNC.RECONVERGENT B0 ;  /* 0x0000000000007941 */ /* 0x000fea0003800200 */
.L_x_22044:
        /* <DEDUP_REMOVED lines=22> */
.L_x_22055:
        /* <DEDUP_REMOVED lines=13> */
.L_x_22057:
[----:B------:R-:W-:Y:S05]  /*30d00*/  BSYNC.RECONVERGENT B2 ;  /* 0x0000000000027941 */ /* 0x000fea0003800200 */
.L_x_22056:
        /* <DEDUP_REMOVED lines=43> */
.L_x_22054:
[----:B------:R-:W-:Y:S05]  /*30fc0*/  BSYNC.RECONVERGENT B1 ;  /* 0x0000000000017941 */ /* 0x000fea0003800200 */
.L_x_22053:
        /* <DEDUP_REMOVED lines=11> */
.L_x_22052:
[----:B------:R-:W-:Y:S05]  /*31080*/  BSYNC.RECONVERGENT B0 ;  /* 0x0000000000007941 */ /* 0x000fea0003800200 */
.L_x_22051:
        /* <DEDUP_REMOVED lines=23> */
.L_x_22062:
        /* <DEDUP_REMOVED lines=13> */
.L_x_22064:
[----:B------:R-:W-:Y:S05]  /*312d0*/  BSYNC.RECONVERGENT B2 ;  /* 0x0000000000027941 */ /* 0x000fea0003800200 */
.L_x_22063:
        /* <DEDUP_REMOVED lines=43> */
.L_x_22061:
[----:B------:R-:W-:Y:S05]  /*31590*/  BSYNC.RECONVERGENT B1 ;  /* 0x0000000000017941 */ /* 0x000fea0003800200 */
.L_x_22060:
        /* <DEDUP_REMOVED lines=13> */
.L_x_22059:
[----:B------:R-:W-:Y:S05]  /*31670*/  BSYNC.RECONVERGENT B0 ;  /* 0x0000000000007941 */ /* 0x000fea0003800200 */
.L_x_22058:
        /* <DEDUP_REMOVED lines=22> */
.L_x_22069:
        /* <DEDUP_REMOVED lines=13> */
.L_x_22071:
[----:B------:R-:W-:Y:S05]  /*318b0*/  BSYNC.RECONVERGENT B2 ;  /* 0x0000000000027941 */ /* 0x000fea0003800200 */
.L_x_22070:
        /* <DEDUP_REMOVED lines=41> */
[----:B------:R-:W-:Y:S02]  /*31b50*/  LOP3.LUT R140, R48, R134, R133, 0x96, !PT ;  /* 0x00000086308c7212 */ /* 0x000fe400078e9685 */
[----:B------:R-:W-:-:S07]  /*31b60*/  MOV R142, R132 ;  /* 0x00000084008e7202 */ /* 0x000fce0000000f00 */
.L_x_22068:
[----:B------:R-:W-:Y:S05]  /*31b70*/  BSYNC.RECONVERGENT B1 ;  /* 0x0000000000017941 */ /* 0x000fea0003800200 */
.L_x_22067:
        /* <DEDUP_REMOVED lines=11> */
.L_x_22066:
[----:B------:R-:W-:Y:S05]  /*31c30*/  BSYNC.RECONVERGENT B0 ;  /* 0x0000000000007941 */ /* 0x000fea0003800200 */
.L_x_22065:
        /* <DEDUP_REMOVED lines=23> */
.L_x_22076:
        /* <DEDUP_REMOVED lines=13> */
.L_x_22078:
[----:B------:R-:W-:Y:S05]  /*31e80*/  BSYNC.RECONVERGENT B2 ;  /* 0x0000000000027941 */ /* 0x000fea0003800200 */
.L_x_22077:
        /* <DEDUP_REMOVED lines=43> */
.L_x_22075:
[----:B------:R-:W-:Y:S05]  /*32140*/  BSYNC.RECONVERGENT B1 ;  /* 0x0000000000017941 */ /* 0x000fea0003800200 */
.L_x_22074:
        /* <DEDUP_REMOVED lines=13> */
.L_x_22073:
[----:B------:R-:W-:Y:S05]  /*32220*/  BSYNC.RECONVERGENT B0 ;  /* 0x0000000000007941 */ /* 0x000fea0003800200 */
.L_x_22072:
        /* <DEDUP_REMOVED lines=22> */
.L_x_22083:
        /* <DEDUP_REMOVED lines=13> */
.L_x_22085:
[----:B------:R-:W-:Y:S05]  /*32460*/  BSYNC.RECONVERGENT B2 ;  /* 0x0000000000027941 */ /* 0x000fea0003800200 */
.L_x_22084:
        /* <DEDUP_REMOVED lines=43> */
.L_x_22082:
[----:B------:R-:W-:Y:S05]  /*32720*/  BSYNC.RECONVERGENT B1 ;  /* 0x0000000000017941 */ /* 0x000fea0003800200 */
.L_x_22081:
        /* <DEDUP_REMOVED lines=8> */
[----:B------:R-:W-:-:S05]  /*327b0*/  FSEL R53, R53, RZ, !P3 ;  /* 0x000000ff35357208 */ /* 0x000fca0005800000 */
[----:B------:R-:W-:Y:S01]  /*327c0*/  FADD.FTZ R135, R135, R53 ;  /* 0x0000003587877221 */ /* 0x000fe20000010000 */
[----:B------:R-:W-:-:S07]  /*327d0*/  SEL R53, RZ, 0x1, P3 ;  /* 0x00000001ff357807 */ /* 0x000fce0001800000 */
.L_x_22080:
[----:B------:R-:W-:Y:S05]  /*327e0*/  BSYNC.RECONVERGENT B0 ;  /* 0x0000000000007941 */ /* 0x000fea0003800200 */
.L_x_22079:
        /* <DEDUP_REMOVED lines=23> */
.L_x_22090:
        /* <DEDUP_REMOVED lines=13> */
.L_x_22092:
[----:B------:R-:W-:Y:S05]  /*32a30*/  BSYNC.RECONVERGENT B2 ;  /* 0x0000000000027941 */ /* 0x000fea0003800200 */
.L_x_22091:
        /* <DEDUP_REMOVED lines=37> */
[----:B------:R-:W-:Y:S02]  /*32c90*/  IMAD.MOV.U32 R146, RZ, RZ, R144 ;  /* 0x000000ffff927224 */ /* 0x000fe400078e0090 */
[----:B------:R-:W-:-:S04]  /*32ca0*/  IMAD.WIDE.U32 R144, R10, -0x326172a9, RZ ;  /* 0xcd9e8d570a907825 */ /* 0x000fc800078e00ff */
[----:B------:R-:W-:Y:S01]  /*32cb0*/  IMAD.MOV.U32 R10, RZ, RZ, R149 ;  /* 0x000000ffff0a7224 */ /* 0x000fe200078e0095 */
[----:B------:R-:W-:Y:S01]  /*32cc0*/  LOP3.LUT R140, R48, R140, R145, 0x96, !PT ;  /* 0x0000008c308c7212 */ /* 0x000fe200078e9691 */
[----:B------:R-:W-:Y:S01]  /*32cd0*/  HFMA2 R145, -RZ, RZ, 0, 0 ;  /* 0x00000000ff917431 */ /* 0x000fe200000001ff */
[----:B------:R-:W-:-:S07]  /*32ce0*/  MOV R142, R144 ;  /* 0x00000090008e7202 */ /* 0x000fce0000000f00 */
.L_x_22089:
[----:B------:R-:W-:Y:S05]  /*32cf0*/  BSYNC.RECONVERGENT B1 ;  /* 0x0000000000017941 */ /* 0x000fea0003800200 */
.L_x_22088:
        /* <DEDUP_REMOVED lines=13> */
.L_x_22087:
[----:B------:R-:W-:Y:S05]  /*32dd0*/  BSYNC.RECONVERGENT B0 ;  /* 0x0000000000007941 */ /* 0x000fea0003800200 */
.L_x_22086:
[----:B------:R-:W-:Y:S02]  /*32de0*/  F2FP.BF16.F32.PACK_AB R87, RZ, R134 ;  /* 0x00000086ff57723e */ /* 0x000fe400000010ff */
[----:B------:R-:W-:Y:S02]  /*32df0*/  PRMT R86, R148, 0x5410, R86 ;  /* 0x0000541094567816 */ /* 0x000fe40000000056 */
[----:B------:R-:W-:Y:S02]  /*32e00*/  PRMT R85, R139, 0x5410, R85 ;  /* 0x000054108b557816 */ /* 0x000fe40000000055 */
[----:B------:R-:W-:Y:S02]  /*32e10*/  PRMT R84, R138, 0x5410, R84 ;  /* 0x000054108a547816 */ /* 0x000fe40000000054 */
[----:B------:R-:W-:Y:S01]  /*32e20*/  PRMT R87, R150, 0x5410, R87 ;  /* 0x0000541096577816 */ /* 0x000fe20000000057 */
[----:B------:R-:W-:Y:S06]  /*32e30*/  BRA `(.L_x_22093) ;  /* 0x0000002800f07947 */ /* 0x000fec0003800000 */
.L_x_22036:
        /* <DEDUP_REMOVED lines=21> */
.L_x_22098:
        /* <DEDUP_REMOVED lines=13> */
.L_x_22100:
[----:B------:R-:W-:Y:S05]  /*33060*/  BSYNC.RECONVERGENT B2 ;  /* 0x0000000000027941 */ /* 0x000fea0003800200 */
.L_x_22099:
        /* <DEDUP_REMOVED lines=43> */
.L_x_22097:
[----:B------:R-:W-:Y:S05]  /*33320*/  BSYNC.RECONVERGENT B1 ;  /* 0x0000000000017941 */ /* 0x000fea0003800200 */
.L_x_22096:
        /* <DEDUP_REMOVED lines=9> */
.L_x_22095:
[----:B------:R-:W-:Y:S05]  /*333c0*/  BSYNC.RECONVERGENT B0 ;  /* 0x0000000000007941 */ /* 0x000fea0003800200 */
.L_x_22094:
        /* <DEDUP_REMOVED lines=18> */
.L_x_22105:
        /* <DEDUP_REMOVED lines=13> */
.L_x_22107:
[----:B------:R-:W-:Y:S05]  /*335c0*/  BSYNC.RECONVERGENT B2 ;  /* 0x0000000000027941 */ /* 0x000fea0003800200 */
.L_x_22106:
        /* <DEDUP_REMOVED lines=40> */
[----:B------:R-:W-:Y:S01]  /*33850*/  IMAD.MOV.U32 R85, RZ, RZ, RZ ;  /* 0x000000ffff557224 */ /* 0x000fe200078e00ff */
[----:B------:R-:W-:Y:S02]  /*33860*/  LOP3.LUT R140, R48, R130, R87, 0x96, !PT ;  /* 0x00000082308c7212 */ /* 0x000fe400078e9657 */
[----:B------:R-:W-:-:S07]  /*33870*/  MOV R142, R86 ;  /* 0x00000056008e7202 */ /* 0x000fce0000000f00 */
.L_x_22104:
[----:B------:R-:W-:Y:S05]  /*33880*/  BSYNC.RECONVERGENT B1 ;  /* 0x0000000000017941 */ /* 0x000fea0003800200 */
.L_x_22103:
        /* <DEDUP_REMOVED lines=10> */
.L_x_22102:
[----:B------:R-:W-:Y:S05]  /*33930*/  BSYNC.RECONVERGENT B0 ;  /* 0x0000000000007941 */ /* 0x000fea0003800200 */
.L_x_22101:
        /* <DEDUP_REMOVED lines=18> */
.L_x_22112:
        /* <DEDUP_REMOVED lines=13> */
.L_x_22114:
[----:B------:R-:W-:Y:S05]  /*33b30*/  BSYNC.RECONVERGENT B2 ;  /* 0x0000000000027941 */ /* 0x000fea0003800200 */
.L_x_22113:
        /* <DEDUP_REMOVED lines=43> */
.L_x_22111:
[----:B------:R-:W-:Y:S05]  /*33df0*/  BSYNC.RECONVERGENT B1 ;  /* 0x0000000000017941 */ /* 0x000fea0003800200 */
.L_x_22110:
        /* <DEDUP_REMOVED lines=9> */
.L_x_22109:
[----:B------:R-:W-:Y:S05]  /*33e90*/  BSYNC.RECONVERGENT B0 ;  /* 0x0000000000007941 */ /* 0x000fea0003800200 */
.L_x_22108:
        /* <DEDUP_REMOVED lines=18> */
.L_x_22119:
        /* <DEDUP_REMOVED lines=13> */
.L_x_22121:
[----:B------:R-:W-:Y:S05]  /*34090*/  BSYNC.RECONVERGENT B2 ;  /* 0x0000000000027941 */ /* 0x000fea0003800200 */
.L_x_22120:
        /* <DEDUP_REMOVED lines=43> */
.L_x_22118:
[----:B------:R-:W-:Y:S05]  /*34350*/  BSYNC.RECONVERGENT B1 ;  /* 0x0000000000017941 */ /* 0x000fea0003800200 */
.L_x_22117:
        /* <DEDUP_REMOVED lines=10> */
.L_x_22116:
[----:B------:R-:W-:Y:S05]  /*34400*/  BSYNC.RECONVERGENT B0 ;  /* 0x0000000000007941 */ /* 0x000fea0003800200 */
.L_x_22115:
        /* <DEDUP_REMOVED lines=18> */
.L_x_22126:
        /* <DEDUP_REMOVED lines=13> */
.L_x_22128:
[----:B------:R-:W-:Y:S05]  /*34600*/  BSYNC.RECONVERGENT B2 ;  /* 0x0000000000027941 */ /* 0x000fea0003800200 */
.L_x_22127:
        /* <DEDUP_REMOVED lines=38> */
[----:B------:R-:W-:Y:S02]  /*34870*/  LOP3.LUT R141, R51, R138, R133, 0x96, !PT ;  /* 0x0000008a338d7212 */ /* 0x000fe400078e9685 */
[----:B------:R-:W-:Y:S01]  /*34880*/  MOV R146, R132 ;  /* 0x0000008400927202 */ /* 0x000fe20000000f00 */
[----:B------:R-:W-:-:S04]  /*34890*/  IMAD.WIDE.U32 R132, R86, -0x326172a9, RZ ;  /* 0xcd9e8d5756847825 */ /* 0x000fc800078e00ff */
[----:B------:R-:W-:Y:S01]  /*348a0*/  IMAD.MOV.U32 R142, RZ, RZ, R132 ;  /* 0x000000ffff8e7224 */ /* 0x000fe200078e0084 */
[----:B------:R-:W-:-:S07]  /*348b0*/  LOP3.LUT R140, R48, R134, R133, 0x96, !PT ;  /* 0x00000086308c7212 */ /* 0x000fce00078e9685 */
.L_x_22125:
[----:B------:R-:W-:Y:S05]  /*348c0*/  BSYNC.RECONVERGENT B1 ;  /* 0x0000000000017941 */ /* 0x000fea0003800200 */
.L_x_22124:
        /* <DEDUP_REMOVED lines=9> */
.L_x_22123:
[----:B------:R-:W-:Y:S05]  /*34960*/  BSYNC.RECONVERGENT B0 ;  /* 0x0000000000007941 */ /* 0x000fea0003800200 */
.L_x_22122:
        /* <DEDUP_REMOVED lines=18> */
.L_x_22133:
        /* <DEDUP_REMOVED lines=13> */
.L_x_22135:
[----:B------:R-:W-:Y:S05]  /*34b60*/  BSYNC.RECONVERGENT B2 ;  /* 0x0000000000027941 */ /* 0x000fea0003800200 */
.L_x_22134:
        /* <DEDUP_REMOVED lines=43> */
.L_x_22132:
[----:B------:R-:W-:Y:S05]  /*34e20*/  BSYNC.RECONVERGENT B1 ;  /* 0x0000000000017941 */ /* 0x000fea0003800200 */
.L_x_22131:
        /* <DEDUP_REMOVED lines=10> */
.L_x_22130:
[----:B------:R-:W-:Y:S05]  /*34ed0*/  BSYNC.RECONVERGENT B0 ;  /* 0x0000000000007941 */ /* 0x000fea0003800200 */
.L_x_22129:
        /* <DEDUP_REMOVED lines=18> */
.L_x_22140:
        /* <DEDUP_REMOVED lines=13> */
.L_x_22142:
[----:B------:R-:W-:Y:S05]  /*350d0*/  BSYNC.RECONVERGENT B2 ;  /* 0x0000000000027941 */ /* 0x000fea0003800200 */
.L_x_22141:
        /* <DEDUP_REMOVED lines=43> */
.L_x_22139:
[----:B------:R-:W-:Y:S05]  /*35390*/  BSYNC.RECONVERGENT B1 ;  /* 0x0000000000017941 */ /* 0x000fea0003800200 */
.L_x_22138:
        /* <DEDUP_REMOVED lines=9> */
.L_x_22137:
[----:B------:R-:W-:Y:S05]  /*35430*/  BSYNC.RECONVERGENT B0 ;  /* 0x0000000000007941 */ /* 0x000fea0003800200 */
.L_x_22136:
        /* <DEDUP_REMOVED lines=18> */
.L_x_22147:
        /* <DEDUP_REMOVED lines=13> */
.L_x_22149:
[----:B------:R-:W-:Y:S05]  /*35630*/  BSYNC.RECONVERGENT B2 ;  /* 0x0000000000027941 */ /* 0x000fea0003800200 */
.L_x_22148:
        /* <DEDUP_REMOVED lines=36> */
[----:B------:R-:W-:Y:S01]  /*35880*/  IMAD.WIDE.U32 R138, R10, -0x2daee0ad, RZ ;  /* 0xd2511f530a8a7825 */ /* 0x000fe200078e00ff */
[----:B------:R-:W-:-:S03]  /*35890*/  MOV R10, R146 ;  /* 0x00000092000a7202 */ /* 0x000fc60000000f00 */
[----:B------:R-:W-:Y:S01]  /*358a0*/  IMAD.MOV.U32 R146, RZ, RZ, R138 ;  /* 0x000000ffff927224 */ /* 0x000fe200078e008a */
[----:B------:R-:W-:Y:S01]  /*358b0*/  LOP3.LUT R141, R51, R144, R139, 0x96, !PT ;  /* 0x00000090338d7212 */ /* 0x000fe200078e968b */
[----:B------:R-:W-:-:S05]  /*358c0*/  IMAD.WIDE.U32 R138, R134, -0x326172a9, RZ ;  /* 0xcd9e8d57868a7825 */ /* 0x000fca00078e00ff */
[----:B------:R-:W-:Y:S02]  /*358d0*/  LOP3.LUT R140, R48, R140, R139, 0x96, !PT ;  /* 0x0000008c308c7212 */ /* 0x000fe400078e968b */
[----:B------:R-:W-:-:S07]  /*358e0*/  MOV R142, R138 ;  /* 0x0000008a008e7202 */ /* 0x000fce0000000f00 */
.L_x_22146:
[----:B------:R-:W-:Y:S05]  /*358f0*/  BSYNC.RECONVERGENT B1 ;  /* 0x0000000000017941 */ /* 0x000fea0003800200 */
.L_x_22145:
        /* <DEDUP_REMOVED lines=10> */
.L_x_22144:
[----:B------:R-:W-:Y:S05]  /*359a0*/  BSYNC.RECONVERGENT B0 ;  /* 0x0000000000007941 */ /* 0x000fea0003800200 */
.L_x_22143:
[----:B------:R-:W-:Y:S02]  /*359b0*/  F2FP.BF16.F32.PACK_AB R138, RZ, R134 ;  /* 0x00000086ff8a723e */ /* 0x000fe400000010ff */
[----:B------:R-:W-:Y:S02]  /*359c0*/  PRMT R84, R84, 0x5410, R87 ;  /* 0x0000541054547816 */ /* 0x000fe40000000057 */
[----:B------:R-:W-:Y:S02]  /*359d0*/  PRMT R86, R86, 0x5410, R148 ;  /* 0x0000541056567816 */ /* 0x000fe40000000094 */
[----:B------:R-:W-:Y:S02]  /*359e0*/  PRMT R85, R85, 0x5410, R147 ;  /* 0x0000541055557816 */ /* 0x000fe40000000093 */
[----:B------:R-:W-:-:S07]  /*359f0*/  PRMT R87, R149, 0x5410, R138 ;  /* 0x0000541095577816 */ /* 0x000fce000000008a */
.L_x_22093:
        /* <DEDUP_REMOVED lines=26> */
.L_x_22151:
[----:B------:R-:W-:Y:S05]  /*35ba0*/  BSYNC.RECONVERGENT B0 ;  /* 0x0000000000007941 */ /* 0x000fea0003800200 */
.L_x_22150:
[----:B------:R-:W-:Y:S01]  /*35bb0*/  BSSY.RECONVERGENT B0, `(.L_x_22152) ;  /* 0x0000006000007945 */ /* 0x000fe20003800200 */
[----:B------:R-:W-:-:S03]  /*35bc0*/  VIADD R151, R143, 0x120 ;  /* 0x000001208f977836 */ /* 0x000fc60000000000 */
[----:B------:R-:W-:Y:S05]  /*35bd0*/  @!P1 BRA `(.L_x_22153) ;  /* 0x00000000000c9947 */ /* 0x000fea0003800000 */
[----:B-----5:R-:W2:Y:S02]  /*35be0*/  LDC.64 R56, c[0x0][0x390] ;  /* 0x0000e400ff387b82 */ /* 0x020ea40000000a00 */
[----:B--2---:R-:W-:-:S06]  /*35bf0*/  IMAD.WIDE.U32 R56, R151, 0x10, R56 ;  /* 0x0000001097387825 */ /* 0x004fcc00078e0038 */
[----:B------:R-:W5:Y:S02]  /*35c00*/  LDG.E.128 R56, desc[UR8][R56.64] ;  /* 0x0000000838387981 */ /* 0x000f64000c1e1d00 */
.L_x_22153:
[----:B------:R-:W-:Y:S05]  /*35c10*/  BSYNC.RECONVERGENT B0 ;  /* 0x0000000000007941 */ /* 0x000fea0003800200 */
.L_x_22152:
        /* <DEDUP_REMOVED lines=27> */
.L_x_22159:
        /* <DEDUP_REMOVED lines=13> */
.L_x_22161:
[----:B------:R-:W-:Y:S05]  /*35ea0*/  BSYNC.RECONVERGENT B2 ;  /* 0x0000000000027941 */ /* 0x000fea0003800200 */
.L_x_22160:
        /* <DEDUP_REMOVED lines=43> */
.L_x_22158:
[----:B------:R-:W-:Y:S05]  /*36160*/  BSYNC.RECONVERGENT B1 ;  /* 0x0000000000017941 */ /* 0x000fea0003800200 */
.L_x_22157:
[----:B------:R-:W-:Y:S01]  /*36170*/  I2FP.F32.U32 R6, R6 ;  /* 0x0000000600067245 */ /* 0x000fe20000201000 */
[----:B------:R-:W-:Y:S01]  /*36180*/  HFMA2 R136, -RZ, RZ, 0.1171875, 0 ;  /* 0x2f800000ff887431 */ /* 0x000fe200000001ff */
[----:B------:R-:W-:-:S04]  /*36190*/  SHF.L.U32 R137, R84, 0x10, RZ ;  /* 0x0000001054897819 */ /* 0x000fc800000006ff */
[----:B------:R-:W-:-:S05]  /*361a0*/  FFMA.FTZ R6, R6, R136, 1.1641532182693481445e-10 ;  /* 0x2f00000006067423 */ /* 0x000fca0000010088 */
[----:B------:R-:W-:Y:S01]  /*361b0*/  FSETP.GTU.FTZ.AND P2, PT, R6, UR10, PT ;  /* 0x0000000a06007c0b */ /* 0x000fe2000bf5c000 */
[----:B-----5:R-:W-:-:S04]  /*361c0*/  IMAD.U32 R6, R56, 0x10000, RZ ;  /* 0x0001000038067824 */ /* 0x020fc800078e00ff */
[----:B------:R-:W-:-:S04]  /*361d0*/  FMUL.FTZ R6, R6, UR13 ;  /* 0x0000000d06067c20 */ /* 0x000fc80008410000 */
[----:B------:R-:W-:-:S05]  /*361e0*/  FMUL.FTZ R6, R6, UR12 ;  /* 0x0000000c06067c20 */ /* 0x000fca0008410000 */
[----:B------:R-:W-:-:S05]  /*361f0*/  FSEL R6, R6, RZ, !P2 ;  /* 0x000000ff06067208 */ /* 0x000fca0005000000 */
[----:B------:R-:W-:Y:S01]  /*36200*/  FADD.FTZ R137, R137, R6 ;  /* 0x0000000689897221 */ /* 0x000fe20000010000 */
[----:B------:R-:W-:-:S07]  /*36210*/  SEL R6, RZ, 0x1, P2 ;  /* 0x00000001ff067807 */ /* 0x000fce0001000000 */
.L_x_22156:
[----:B------:R-:W-:Y:S05]  /*36220*/  BSYNC.RECONVERGENT B0 ;  /* 0x0000000000007941 */ /* 0x000fea0003800200 */
.L_x_22155:
        /* <DEDUP_REMOVED lines=23> */
.L_x_22166:
        /* <DEDUP_REMOVED lines=13> */
.L_x_22168:
[----:B------:R-:W-:Y:S05]  /*36470*/  BSYNC.RECONVERGENT B2 ;  /* 0x0000000000027941 */ /* 0x000fea0003800200 */
.L_x_22167:
        /* <DEDUP_REMOVED lines=43> */
.L_x_22165:
[----:B------:R-:W-:Y:S05]  /*36730*/  BSYNC.RECONVERGENT B1 ;  /* 0x0000000000017941 */ /* 0x000fea0003800200 */
.L_x_22164:
        /* <DEDUP_REMOVED lines=13> */
.L_x_22163:
[----:B------:R-:W-:Y:S05]  /*36810*/  BSYNC.RECONVERGENT B0 ;  /* 0x0000000000007941 */ /* 0x000fea0003800200 */
.L_x_22162:
        /* <DEDUP_REMOVED lines=22> */
.L_x_22173:
        /* <DEDUP_REMOVED lines=13> */
.L_x_22175:
[----:B------:R-:W-:Y:S05]  /*36a50*/  BSYNC.RECONVERGENT B2 ;  /* 0x0000000000027941 */ /* 0x000fea0003800200 */
.L_x_22174:
        /* <DEDUP_REMOVED lines=37> */
[----:B------:R-:W-:Y:S01]  /*36cb0*/  LOP3.LUT R141, R51, R142, R141, 0x96, !PT ;  /* 0x0000008e338d7212 */ /* 0x000fe200078e968d */
[----:B------:R-:W-:Y:S01]  /*36cc0*/  IMAD.WIDE.U32 R142, R8, -0x326172a9, RZ ;  /* 0xcd9e8d57088e7825 */ /* 0x000fe200078e00ff */
[----:B------:R-:W-:-:S03]  /*36cd0*/  MOV R144, R140 ;  /* 0x0000008c00907202 */ /* 0x000fc60000000f00 */
[----:B------:R-:W-:Y:S01]  /*36ce0*/  IMAD.MOV.U32 R8, RZ, RZ, R145 ;  /* 0x000000ffff087224 */ /* 0x000fe200078e0091 */
[----:B------:R-:W-:-:S07]  /*36cf0*/  LOP3.LUT R140, R48, R138, R143, 0x96, !PT ;  /* 0x0000008a308c7212 */ /* 0x000fce00078e968f */
.L_x_22172:
[----:B------:R-:W-:Y:S05]  /*36d00*/  BSYNC.RECONVERGENT B1 ;  /* 0x0000000000017941 */ /* 0x000fea0003800200 */
.L_x_22171:
        /* <DEDUP_REMOVED lines=11> */
.L_x_22170:
[----:B------:R-:W-:Y:S05]  /*36dc0*/  BSYNC.RECONVERGENT B0 ;  /* 0x0000000000007941 */ /* 0x000fea0003800200 */
.L_x_22169:
        /* <DEDUP_REMOVED lines=23> */
.L_x_22180:
        /* <DEDUP_REMOVED lines=13> */
.L_x_22182:
[----:B------:R-:W-:Y:S05]  /*37010*/  BSYNC.RECONVERGENT B2 ;  /* 0x0000000000027941 */ /* 0x000fea0003800200 */
.L_x_22181:
        /* <DEDUP_REMOVED lines=39> */
[----:B------:R-:W-:-:S04]  /*37290*/  MOV R9, R144 ;  /* 0x0000009000097202 */ /* 0x000fc80000000f00 */
[----:B------:R-:W-:Y:S01]  /*372a0*/  LOP3.LUT R140, R48, R138, R143, 0x96, !PT ;  /* 0x0000008a308c7212 */ /* 0x000fe200078e968f */
[----:B------:R-:W-:-:S07]  /*372b0*/  IMAD.MOV.U32 R143, RZ, RZ, RZ ;  /* 0x000000ffff8f7224 */ /* 0x000fce00078e00ff */
.L_x_22179:
[----:B------:R-:W-:Y:S05]  /*372c0*/  BSYNC.RECONVERGENT B1 ;  /* 0x0000000000017941 */ /* 0x000fea0003800200 */
.L_x_22178:
        /* <DEDUP_REMOVED lines=13> */
.L_x_22177:
[----:B------:R-:W-:Y:S05]  /*373a0*/  BSYNC.RECONVERGENT B0 ;  /* 0x0000000000007941 */ /* 0x000fea0003800200 */
.L_x_22176:
        /* <DEDUP_REMOVED lines=22> */
.L_x_22187:
        /* <DEDUP_REMOVED lines=13> */
.L_x_22189:
[----:B------:R-:W-:Y:S05]  /*375e0*/  BSYNC.RECONVERGENT B2 ;  /* 0x0000000000027941 */ /* 0x000fea0003800200 */
.L_x_22188:
        /* <DEDUP_REMOVED lines=37> */
[----:B------:R-:W-:Y:S01]  /*37840*/  HFMA2 R144, -RZ, RZ, 0, 0 ;  /* 0x00000000ff907431 */ /* 0x000fe200000001ff */
[----:B------:R-:W-:Y:S01]  /*37850*/  MOV R154, R142 ;  /* 0x0000008e009a7202 */ /* 0x000fe20000000f00 */
[----:B------:R-:W-:-:S04]  /*37860*/  IMAD.WIDE.U32 R142, R54, -0x326172a9, RZ ;  /* 0xcd9e8d57368e7825 */ /* 0x000fc800078e00ff */
[----:B------:R-:W-:Y:S01]  /*37870*/  IMAD.MOV.U32 R54, RZ, RZ, R146 ;  /* 0x000000ffff367224 */ /* 0x000fe200078e0092 */
[----:B------:R-:W-:-:S07]  /*37880*/  LOP3.LUT R140, R48, R140, R143, 0x96, !PT ;  /* 0x0000008c308c7212 */ /* 0x000fce00078e968f */
.L_x_22186:
[----:B------:R-:W-:Y:S05]  /*37890*/  BSYNC.RECONVERGENT B1 ;  /* 0x0000000000017941 */ /* 0x000fea0003800200 */
.L_x_22185:
        /* <DEDUP_REMOVED lines=11> */
.L_x_22184:
[----:B------:R-:W-:Y:S05]  /*37950*/  BSYNC.RECONVERGENT B0 ;  /* 0x0000000000007941 */ /* 0x000fea0003800200 */
.L_x_22183:
[----:B------:R-:W-:Y:S01]  /*37960*/  @!P0 PRMT R85, R86, 0x7632, R85 ;  /* 0x0000763256558816 */ /* 0x000fe20000000055 */
[----:B------:R-:W-:Y:S01]  /*37970*/  BSSY.RECONVERGENT B0, `(.L_x_22190) ;  /* 0x000005c000007945 */ /* 0x000fe20003800200 */
[----:B------:R-:W-:Y:S02]  /*37980*/  F2FP.BF16.F32.PACK_AB R153, RZ, R139 ;  /* 0x0000008bff99723e */ /* 0x000fe400000010ff */
[----:B------:R-:W-:Y:S01]  /*37990*/  @!P0 SHF.L.U32 R146, R85, 0x10, RZ ;  /* 0x0000001055928819 */ /* 0x000fe200000006ff */
[----:B------:R-:W-:Y:S01]  /*379a0*/  @!P0 IMAD.MOV.U32 R85, RZ, RZ, R154 ;  /* 0x000000ffff558224 */ /* 0x000fe200078e009a */
        /* <DEDUP_REMOVED lines=18> */
.L_x_22194:
        /* <DEDUP_REMOVED lines=13> */
.L_x_22196:
[----:B------:R-:W-:Y:S05]  /*37ba0*/  BSYNC.RECONVERGENT B2 ;  /* 0x0000000000027941 */ /* 0x000fea0003800200 */
.L_x_22195:
        /* <DEDUP_REMOVED lines=42> */
.L_x_22193:
[----:B------:R-:W-:Y:S05]  /*37e50*/  BSYNC.RECONVERGENT B1 ;  /* 0x0000000000017941 */ /* 0x000fea0003800200 */
.L_x_22192:
        /* <DEDUP_REMOVED lines=13> */
.L_x_22191:
[----:B------:R-:W-:Y:S05]  /*37f30*/  BSYNC.RECONVERGENT B0 ;  /* 0x0000000000007941 */ /* 0x000fea0003800200 */
.L_x_22190:
        /* <DEDUP_REMOVED lines=22> */
.L_x_22201:
        /* <DEDUP_REMOVED lines=13> */
.L_x_22203:
[----:B------:R-:W-:Y:S05]  /*38170*/  BSYNC.RECONVERGENT B2 ;  /* 0x0000000000027941 */ /* 0x000fea0003800200 */
.L_x_22202:
        /* <DEDUP_REMOVED lines=34> */
[----:B------:R-:W-:Y:S01]  /*383a0*/  HFMA2 R145, -RZ, RZ, 0, 0 ;  /* 0x00000000ff917431 */ /* 0x000fe200000001ff */
[----:B------:R-:W-:-:S05]  /*383b0*/  LOP3.LUT R142, R36, R142, R141, 0x96, !PT ;  /* 0x0000008e248e7212 */ /* 0x000fca00078e968d */
[----:B------:R-:W-:-:S05]  /*383c0*/  IMAD.WIDE.U32 R142, R142, -0x2daee0ad, RZ ;  /* 0xd2511f538e8e7825 */ /* 0x000fca00078e00ff */
[----:B------:R-:W-:Y:S02]  /*383d0*/  LOP3.LUT R141, R51, R144, R143, 0x96, !PT ;  /* 0x00000090338d7212 */ /* 0x000fe400078e968f */
[----:B------:R-:W-:Y:S01]  /*383e0*/  MOV R155, R142 ;  /* 0x0000008e009b7202 */ /* 0x000fe20000000f00 */
[----:B------:R-:W-:-:S04]  /*383f0*/  IMAD.WIDE.U32 R142, R53, -0x326172a9, RZ ;  /* 0xcd9e8d57358e7825 */ /* 0x000fc800078e00ff */
[----:B------:R-:W-:Y:S01]  /*38400*/  IMAD.MOV.U32 R53, RZ, RZ, R85 ;  /* 0x000000ffff357224 */ /* 0x000fe200078e0055 */
[----:B------:R-:W-:-:S07]  /*38410*/  LOP3.LUT R140, R48, R140, R143, 0x96, !PT ;  /* 0x0000008c308c7212 */ /* 0x000fce00078e968f */
.L_x_22200:
[----:B------:R-:W-:Y:S05]  /*38420*/  BSYNC.RECONVERGENT B1 ;  /* 0x0000000000017941 */ /* 0x000fea0003800200 */
.L_x_22199:
        /* <DEDUP_REMOVED lines=11> */
.L_x_22198:
[----:B------:R-:W-:Y:S05]  /*384e0*/  BSYNC.RECONVERGENT B0 ;  /* 0x0000000000007941 */ /* 0x000fea0003800200 */
.L_x_22197:
        /* <DEDUP_REMOVED lines=23> */
.L_x_22208:
        /* <DEDUP_REMOVED lines=13> */
.L_x_22210:
[----:B------:R-:W-:Y:S05]  /*38730*/  BSYNC.RECONVERGENT B2 ;  /* 0x0000000000027941 */ /* 0x000fea0003800200 */
.L_x_22209:
        /* <DEDUP_REMOVED lines=20> */
[----:B------:R-:W-:Y:S01]  /*38880*/  HFMA2 R144, -RZ, RZ, 0, 0 ;  /* 0x00000000ff907431 */ /* 0x000fe200000001ff */
        /* <DEDUP_REMOVED lines=22> */
.L_x_22207:
[----:B------:R-:W-:Y:S05]  /*389f0*/  BSYNC.RECONVERGENT B1 ;  /* 0x0000000000017941 */ /* 0x000fea0003800200 */
.L_x_22206:
        /* <DEDUP_REMOVED lines=13> */
.L_x_22205:
[----:B------:R-:W-:Y:S05]  /*38ad0*/  BSYNC.RECONVERGENT B0 ;  /* 0x0000000000007941 */ /* 0x000fea0003800200 */
.L_x_22204:
[----:B------:R-:W-:Y:S02]  /*38ae0*/  F2FP.BF16.F32.PACK_AB R34, RZ, R143 ;  /* 0x0000008fff22723e */ /* 0x000fe400000010ff */
[----:B------:R-:W-:Y:S02]  /*38af0*/  PRMT R38, R153, 0x5410, R86 ;  /* 0x0000541099267816 */ /* 0x000fe40000000056 */
[----:B------:R-:W-:Y:S02]  /*38b00*/  PRMT R37, R148, 0x5410, R147 ;  /* 0x0000541094257816 */ /* 0x000fe40000000093 */
[----:B------:R-:W-:Y:S02]  /*38b10*/  PRMT R36, R150, 0x5410, R149 ;  /* 0x0000541096247816 */ /* 0x000fe40000000095 */
[----:B------:R-:W-:Y:S01]  /*38b20*/  PRMT R39, R208, 0x5410, R34 ;  /* 0x00005410d0277816 */ /* 0x000fe20000000022 */
[----:B------:R-:W-:Y:S06]  /*38b30*/  BRA `(.L_x_22211) ;  /* 0x0000002800e07947 */ /* 0x000fec0003800000 */
.L_x_22154:
[----:B------:R-:W-:Y:S01]  /*38b40*/  BSSY.RECONVERGENT B0, `(.L_x_22212) ;  /* 0x0000058000007945 */ /* 0x000fe20003800200 */
[----:B------:R-:W-:Y:S01]  /*38b50*/  MOV R137, RZ ;  /* 0x000000ff00897202 */ /* 0x000fe20000000f00 */
[----:B01----:R-:W-:Y:S01]  /*38b60*/  IMAD.MOV.U32 R85, RZ, RZ, R146 ;  /* 0x000000ffff557224 */ /* 0x003fe200078e0092 */
        /* <DEDUP_REMOVED lines=18> */
.L_x_22216:
        /* <DEDUP_REMOVED lines=13> */
.L_x_22218:
[----:B------:R-:W-:Y:S05]  /*38d60*/  BSYNC.RECONVERGENT B2 ;  /* 0x0000000000027941 */ /* 0x000fea0003800200 */
.L_x_22217:
        /* <DEDUP_REMOVED lines=43> */
.L_x_22215:
[----:B------:R-:W-:Y:S05]  /*39020*/  BSYNC.RECONVERGENT B1 ;  /* 0x0000000000017941 */ /* 0x000fea0003800200 */
.L_x_22214:
        /* <DEDUP_REMOVED lines=9> */
.L_x_22213:
[----:B------:R-:W-:Y:S05]  /*390c0*/  BSYNC.RECONVERGENT B0 ;  /* 0x0000000000007941 */ /* 0x000fea0003800200 */
.L_x_22212:
        /* <DEDUP_REMOVED lines=18> */
.L_x_22223:
        /* <DEDUP_REMOVED lines=13> */
.L_x_22225:
[----:B------:R-:W-:Y:S05]  /*392c0*/  BSYNC.RECONVERGENT B2 ;  /* 0x0000000000027941 */ /* 0x000fea0003800200 */
.L_x_22224:
        /* <DEDUP_REMOVED lines=43> */
.L_x_22222:
[----:B------:R-:W-:Y:S05]  /*39580*/  BSYNC.RECONVERGENT B1 ;  /* 0x0000000000017941 */ /* 0x000fea0003800200 */
.L_x_22221:
        /* <DEDUP_REMOVED lines=10> */
.L_x_22220:
[----:B------:R-:W-:Y:S05]  /*39630*/  BSYNC.RECONVERGENT B0 ;  /* 0x0000000000007941 */ /* 0x000fea0003800200 */
.L_x_22219:
        /* <DEDUP_REMOVED lines=18> */
.L_x_22230:
        /* <DEDUP_REMOVED lines=13> */
.L_x_22232:
[----:B------:R-:W-:Y:S05]  /*39830*/  BSYNC.RECONVERGENT B2 ;  /* 0x0000000000027941 */ /* 0x000fea0003800200 */
.L_x_22231:
        /* <DEDUP_REMOVED lines=43> */
.L_x_22229:
[----:B------:R-:W-:Y:S05]  /*39af0*/  BSYNC.RECONVERGENT B1 ;  /* 0x0000000000017941 */ /* 0x000fea0003800200 */
.L_x_22228:
        /* <DEDUP_REMOVED lines=9> */
.L_x_22227:
[----:B------:R-:W-:Y:S05]  /*39b90*/  BSYNC.RECONVERGENT B0 ;  /* 0x0000000000007941 */ /* 0x000fea0003800200 */
.L_x_22226:
        /* <DEDUP_REMOVED lines=18> */
.L_x_22237:
        /* <DEDUP_REMOVED lines=13> */
.L_x_22239:
[----:B------:R-:W-:Y:S05]  /*39d90*/  BSYNC.RECONVERGENT B2 ;  /* 0x0000000000027941 */ /* 0x000fea0003800200 */
.L_x_22238:
        /* <DEDUP_REMOVED lines=41> */
[----:B------:R-:W-:-:S07]  /*3a030*/  HFMA2 R143, -RZ, RZ, 0, 0 ;  /* 0x00000000ff8f7431 */ /* 0x000fce00000001ff */
.L_x_22236:
[----:B------:R-:W-:Y:S05]  /*3a040*/  BSYNC.RECONVERGENT B1 ;  /* 0x0000000000017941 */ /* 0x000fea0003800200 */
.L_x_22235:
        /* <DEDUP_REMOVED lines=10> */
.L_x_22234:
[----:B------:R-:W-:Y:S05]  /*3a0f0*/  BSYNC.RECONVERGENT B0 ;  /* 0x0000000000007941 */ /* 0x000fea0003800200 */
.L_x_22233:
        /* <DEDUP_REMOVED lines=18> */
.L_x_22244:
        /* <DEDUP_REMOVED lines=13> */
.L_x_22246:
[----:B------:R-:W-:Y:S05]  /*3a2f0*/  BSYNC.RECONVERGENT B2 ;  /* 0x0000000000027941 */ /* 0x000fea0003800200 */
.L_x_22245:
        /* <DEDUP_REMOVED lines=42> */
.L_x_22243:
[----:B------:R-:W-:Y:S05]  /*3a5a0*/  BSYNC.RECONVERGENT B1 ;  /* 0x0000000000017941 */ /* 0x000fea0003800200 */
.L_x_22242:
        /* <DEDUP_REMOVED lines=9> */
.L_x_22241:
[----:B------:R-:W-:Y:S05]  /*3a640*/  BSYNC.RECONVERGENT B0 ;  /* 0x0000000000007941 */ /* 0x000fea0003800200 */
.L_x_22240:
        /* <DEDUP_REMOVED lines=18> */
.L_x_22251:
        /* <DEDUP_REMOVED lines=13> */
.L_x_22253:
[----:B------:R-:W-:Y:S05]  /*3a840*/  BSYNC.RECONVERGENT B2 ;  /* 0x0000000000027941 */ /* 0x000fea0003800200 */
.L_x_22252:
        /* <DEDUP_REMOVED lines=42> */
.L_x_22250:
[----:B------:R-:W-:Y:S05]  /*3aaf0*/  BSYNC.RECONVERGENT B1 ;  /* 0x0000000000017941 */ /* 0x000fea0003800200 */
.L_x_22249:
        /* <DEDUP_REMOVED lines=10> */
.L_x_22248:
[----:B------:R-:W-:Y:S05]  /*3aba0*/  BSYNC.RECONVERGENT B0 ;  /* 0x0000000000007941 */ /* 0x000fea0003800200 */
.L_x_22247:
        /* <DEDUP_REMOVED lines=18> */
.L_x_22258:
        /* <DEDUP_REMOVED lines=13> */
.L_x_22260:
[----:B------:R-:W-:Y:S05]  /*3ada0*/  BSYNC.RECONVERGENT B2 ;  /* 0x0000000000027941 */ /* 0x000fea0003800200 */
.L_x_22259:
        /* <DEDUP_REMOVED lines=42> */
.L_x_22257:
[----:B------:R-:W-:Y:S05]  /*3b050*/  BSYNC.RECONVERGENT B1 ;  /* 0x0000000000017941 */ /* 0x000fea0003800200 */
.L_x_22256:
        /* <DEDUP_REMOVED lines=9> */
.L_x_22255:
[----:B------:R-:W-:Y:S05]  /*3b0f0*/  BSYNC.RECONVERGENT B0 ;  /* 0x0000000000007941 */ /* 0x000fea0003800200 */
.L_x_22254:
        /* <DEDUP_REMOVED lines=18> */
.L_x_22265:
        /* <DEDUP_REMOVED lines=13> */
.L_x_22267:
[----:B------:R-:W-:Y:S05]  /*3b2f0*/  BSYNC.RECONVERGENT B2 ;  /* 0x0000000000027941 */ /* 0x000fea0003800200 */
.L_x_22266:
        /* <DEDUP_REMOVED lines=38> */
[----:B------:R-:W-:Y:S01]  /*3b560*/  IMAD.WIDE.U32 R38, R10, -0x2daee0ad, RZ ;  /* 0xd2511f530a267825 */ /* 0x000fe200078e00ff */
[----:B------:R-:W-:-:S03]  /*3b570*/  MOV R142, R36 ;  /* 0x00000024008e7202 */ /* 0x000fc60000000f00 */
[----:B------:R-:W-:Y:S01]  /*3b580*/  IMAD.MOV.U32 R10, RZ, RZ, R85 ;  /* 0x000000ffff0a7224 */ /* 0x000fe200078e0055 */
[----:B------:R-:W-:Y:S02]  /*3b590*/  LOP3.LUT R141, R51, R34, R39, 0x96, !PT ;  /* 0x00000022338d7212 */ /* 0x000fe400078e9627 */
[----:B------:R-:W-:-:S07]  /*3b5a0*/  MOV R85, R38 ;  /* 0x0000002600557202 */ /* 0x000fce0000000f00 */
.L_x_22264:
[----:B------:R-:W-:Y:S05]  /*3b5b0*/  BSYNC.RECONVERGENT B1 ;  /* 0x0000000000017941 */ /* 0x000fea0003800200 */
.L_x_22263:
        /* <DEDUP_REMOVED lines=10> */
.L_x_22262:
[----:B------:R-:W-:Y:S05]  /*3b660*/  BSYNC.RECONVERGENT B0 ;  /* 0x0000000000007941 */ /* 0x000fea0003800200 */
.L_x_22261:
[----:B------:R-:W-:Y:S02]  /*3b670*/  F2FP.BF16.F32.PACK_AB R34, RZ, R143 ;  /* 0x0000008fff22723e */ /* 0x000fe400000010ff */
[----:B------:R-:W-:Y:S02]  /*3b680*/  PRMT R38, R149, 0x5410, R150 ;  /* 0x0000541095267816 */ /* 0x000fe40000000096 */
[----:B------:R-:W-:Y:S02]  /*3b690*/  PRMT R37, R87, 0x5410, R86 ;  /* 0x0000541057257816 */ /* 0x000fe40000000056 */
[----:B------:R-:W-:Y:S02]  /*3b6a0*/  PRMT R36, R148, 0x5410, R147 ;  /* 0x0000541094247816 */ /* 0x000fe40000000093 */
[----:B------:R-:W-:-:S07]  /*3b6b0*/  PRMT R39, R153, 0x5410, R34 ;  /* 0x0000541099277816 */ /* 0x000fce0000000022 */
.L_x_22211:
[----:B------:R-:W0:Y:S01]  /*3b6c0*/  LDC.64 R34, c[0x0][0x3a8] ;  /* 0x0000ea00ff227b82 */ /* 0x000e220000000a00 */
[----:B------:R-:W-:Y:S01]  /*3b6d0*/  BSSY.RECONVERGENT B0, `(.L_x_22268) ;  /* 0x0000018000007945 */ /* 0x000fe20003800200 */
        /* <DEDUP_REMOVED lines=23> */
.L_x_22269:
[----:B------:R-:W-:Y:S05]  /*3b850*/  BSYNC.RECONVERGENT B0 ;  /* 0x0000000000007941 */ /* 0x000fea0003800200 */
.L_x_22268:
[----:B01----:R-:W-:Y:S01]  /*3b860*/  FADD.FTZ R34, RZ, R26 ;  /* 0x0000001aff227221 */ /* 0x003fe20000010000 */
[----:B------:R-:W0:Y:S01]  /*3b870*/  S2R R41, SR_TID.X ;  /* 0x0000000000297919 */ /* 0x000e220000002100 */
[----:B------:R-:W-:Y:S02]  /*3b880*/  UMOV UR15, 0xffffffff ;  /* 0xffffffff000f7882 */ /* 0x000fe40000000000 */
        /* <DEDUP_REMOVED lines=262> */
.L_x_22285:
        /* <DEDUP_REMOVED lines=10> */
[----:B------:R-:W1:Y:S04]  /*3c990*/  @!P0 LDC.64 R34, c[0x0][0x3c8] ;  /* 0x0000f200ff228b82 */ /* 0x000e680000000a00 */
[----:B------:R-:W2:Y:S01]  /*3c9a0*/  MUFU.RSQ R36, R36 ;  /* 0x0000002400247308 */ /* 0x000ea20000001400 */
[----:B-1----:R-:W-:-:S05]  /*3c9b0*/  @!P0 IMAD.WIDE R34, R0, 0x4, R34 ;  /* 0x0000000400228825 */ /* 0x002fca00078e0222 */
[----:B--2---:R1:W-:Y:S01]  /*3c9c0*/  @!P0 STG.E desc[UR8][R34.64], R36 ;  /* 0x0000002422008986 */ /* 0x0043e2000c101908 */
[----:B-----5:R-:W-:-:S13]  /*3c9d0*/  ISETP.GE.AND P0, PT, R210, 0x1, PT ;  /* 0x00000001d200780c */ /* 0x020fda0003f06270 */
[----:B-1----:R-:W-:Y:S05]  /*3c9e0*/  @!P0 BRA `(.L_x_22272) ;  /* 0x0000001400a48947 */ /* 0x002fea0003800000 */
        /* <DEDUP_REMOVED lines=8> */
[----:B------:R-:W-:Y:S01]  /*3ca70*/  FSEL R37, R37, RZ, !P1 ;  /* 0x000000ff25257208 */ /* 0x000fe20004800000 */
[----:B------:R-:W-:Y:S01]  /*3ca80*/  VIADD R34, R210, 0xffffffff ;  /* 0xffffffffd2227836 */ /* 0x000fe20000000000 */
[----:B------:R-:W-:Y:S01]  /*3ca90*/  LOP3.LUT R209, R41, 0x1f, RZ, 0xc0, !PT ;  /* 0x0000001f29d17812 */ /* 0x000fe200078ec0ff */
[----:B------:R-:W5:Y:S02]  /*3caa0*/  LDL R49, [R1+0x78] ;  /* 0x0000780001317983 */ /* 0x000f640000100800 */
        /* <DEDUP_REMOVED lines=8> */
[C---:B------:R-:W-:Y:S01]  /*3cb30*/  FMUL.FTZ R32, R36.reuse, R32 ;  /* 0x0000002024207220 */ /* 0x040fe20000410000 */
[C---:B------:R-:W-:Y:S01]  /*3cb40*/  FMUL.FTZ R33, R36.reuse, R33 ;  /* 0x0000002124217220 */ /* 0x040fe20000410000 */
[C---:B------:R-:W-:Y:S01]  /*3cb50*/  FMUL.FTZ R26, R36.reuse, R26 ;  /* 0x0000001a241a7220 */ /* 0x040fe20000410000 */
[----:B------:R-:W-:Y:S01]  /*3cb60*/  FMUL.FTZ R27, R36, R27 ;  /* 0x0000001b241b7220 */ /* 0x000fe20000410000 */
[----:B------:R-:W-:Y:S01]  /*3cb70*/  FADD.FTZ R31, -R37, R31 ;  /* 0x0000001f251f7221 */ /* 0x000fe20000010100 */
[----:B0-----:R-:W-:-:S02]  /*3cb80*/  IMAD R38, R34, R211, RZ ;  /* 0x000000d322267224 */ /* 0x001fc400078e02ff */
[----:B------:R-:W-:Y:S01]  /*3cb90*/  FADD.FTZ R29, -R37, R29 ;  /* 0x0000001d251d7221 */ /* 0x000fe20000010100 */
[----:B------:R-:W5:Y:S01]  /*3cba0*/  LDL R48, [R1+0x7c] ;  /* 0x00007c0001307983 */ /* 0x000f620000100800 */
[----:B------:R-:W-:-:S03]  /*3cbb0*/  FMUL.FTZ R31, R36, R31 ;  /* 0x0000001f241f7220 */ /* 0x000fc60000410000 */
[----:B------:R-:W5:Y:S01]  /*3cbc0*/  LDL R40, [R1+0x58] ;  /* 0x0000580001287983 */ /* 0x000f620000100800 */
        /* <DEDUP_REMOVED lines=28> */
[----:B--2---:R-:W-:-:S03]  /*3cd90*/  FFMA.FTZ R28, R28, R45, R82 ;  /* 0x0000002d1c1c7223 */ /* 0x004fc60000010052 */
[----:B------:R-:W2:Y:S01]  /*3cda0*/  LDL R211, [R1+0x34] ;  /* 0x0000340001d37983 */ /* 0x000ea20000100800 */
[----:B---3--:R-:W-:-:S03]  /*3cdb0*/  FFMA.FTZ R30, R30, R44, R76 ;  /* 0x0000002c1e1e7223 */ /* 0x008fc6000001004c */
[----:B------:R-:W3:Y:S04]  /*3cdc0*/  LDL R45, [R1+0x70] ;  /* 0x00007000012d7983 */ /* 0x000ee80000100800 */
[----:B------:R-:W2:Y:S01]  /*3cdd0*/  LDL R44, [R1+0x74] ;  /* 0x00007400012c7983 */ /* 0x000ea20000100800 */
[----:B----4-:R-:W-:Y:S01]  /*3cde0*/  FFMA.FTZ R32, R32, R50, R78 ;  /* 0x0000003220207223 */ /* 0x010fe2000001004e */
[----:B-----5:R-:W-:Y:S01]  /*3cdf0*/  FFMA.FTZ R33, R33, R47, R79 ;  /* 0x0000002f21217223 */ /* 0x020fe2000001004f */
[----:B------:R-:W-:Y:S01]  /*3ce00*/  FFMA.FTZ R26, R26, R46, R80 ;  /* 0x0000002e1a1a7223 */ /* 0x000fe20000010050 */
[----:B------:R-:W-:-:S03]  /*3ce10*/  FFMA.FTZ R27, R27, R39, R81 ;  /* 0x000000271b1b7223 */ /* 0x000fc60000010051 */
[----:B------:R-:W-:Y:S01]  /*3ce20*/  F2FP.BF16.F32.PACK_AB R35, R33, R32 ;  /* 0x000000202123723e */ /* 0x000fe200000010ff */
[----:B------:R-:W-:Y:S01]  /*3ce30*/  FMUL.FTZ R29, R36, R29 ;  /* 0x0000001d241d7220 */ /* 0x000fe20000410000 */
[----:B------:R-:W4:Y:S01]  /*3ce40*/  LDL R46, [R1+0x88] ;  /* 0x00008800012e7983 */ /* 0x000f220000100800 */
[----:B------:R-:W-:Y:S01]  /*3ce50*/  FFMA.FTZ R31, R31, R43, R77 ;  /* 0x0000002b1f1f7223 */ /* 0x000fe2000001004d */
[----:B------:R-:W-:Y:S02]  /*3ce60*/  F2FP.BF16.F32.PACK_AB R32, R27, R26 ;  /* 0x0000001a1b20723e */ /* 0x000fe400000010ff */
[----:B------:R-:W-:Y:S01]  /*3ce70*/  SHF.R.S32.HI R26, RZ, 0x1f, R38 ;  /* 0x0000001fff1a7819 */ /* 0x000fe20000011426 */
[----:B------:R-:W-:Y:S01]  /*3ce80*/  FFMA.FTZ R29, R29, R42, R83 ;  /* 0x0000002a1d1d7223 */ /* 0x000fe20000010053 */
[----:B------:R-:W-:Y:S01]  /*3ce90*/  F2FP.BF16.F32.PACK_AB R34, R31, R30 ;  /* 0x0000001e1f22723e */ /* 0x000fe200000010ff */
[----:B------:R-:W5:Y:S01]  /*3cea0*/  LDL R43, [R1+0x8c] ;  /* 0x00008c00012b7983 */ /* 0x000f620000100800 */
[----:B------:R-:W-:-:S02]  /*3ceb0*/  LEA.HI R30, R26, R38, RZ, 0x3 ;  /* 0x000000261a1e7211 */ /* 0x000fc400078f18ff */
[----:B------:R-:W0:Y:S01]  /*3cec0*/  LDC.64 R26, c[0x0][0x428] ;  /* 0x00010a00ff1a7b82 */ /* 0x000e220000000a00 */
[----:B------:R-:W5:Y:S01]  /*3ced0*/  LDL R47, [R1+0x80] ;  /* 0x00008000012f7983 */ /* 0x000f620000100800 */
[----:B------:R-:W-:-:S03]  /*3cee0*/  LEA.HI.SX32 R30, R30, R209, 0x1d ;  /* 0x000000d11e1e7211 */ /* 0x000fc600078feaff */
[----:B------:R-:W5:Y:S01]  /*3cef0*/  LDL R42, [R1+0x84] ;  /* 0x00008400012a7983 */ /* 0x000f620000100800 */
[----:B------:R-:W-:-:S03]  /*3cf00*/  F2FP.BF16.F32.PACK_AB R33, R29, R28 ;  /* 0x0000001c1d21723e */ /* 0x000fc600000010ff */
[----:B------:R-:W5:Y:S04]  /*3cf10*/  LDL R31, [R1+0x54] ;  /* 0x00005400011f7983 */ /* 0x000f680000100800 */
[----:B------:R-:W5:Y:S01]  /*3cf20*/  LDL R39, [R1+0x5c] ;  /* 0x00005c0001277983 */ /* 0x000f620000100800 */
[----:B0-----:R-:W-:-:S05]  /*3cf30*/  IMAD.WIDE.U32 R28, R30, 0x10, R26 ;  /* 0x000000101e1c7825 */ /* 0x001fca00078e001a */
[----:B------:R0:W-:Y:S01]  /*3cf40*/  STG.E.128 desc[UR8][R28.64], R32 ;  /* 0x000000201c007986 */ /* 0x0001e2000c101d08 */
[----:B------:R-:W-:-:S03]  /*3cf50*/  FMUL.FTZ R21, R36, R21 ;  /* 0x0000001524157220 */ /* 0x000fc60000410000 */
[----:B0-----:R-:W5:Y:S04]  /*3cf60*/  LDL R33, [R1+0x68] ;  /* 0x0000680001217983 */ /* 0x001f680000100800 */
[----:B------:R-:W5:Y:S04]  /*3cf70*/  LDL R29, [R1+0x6c] ;  /* 0x00006c00011d7983 */ /* 0x000f680000100800 */
[----:B------:R-:W5:Y:S04]  /*3cf80*/  LDL R32, [R1+0x50] ;  /* 0x0000500001207983 */ /* 0x000f680000100800 */
[----:B------:R-:W5:Y:S04]  /*3cf90*/  LDL R34, [R1+0x60] ;  /* 0x0000600001227983 */ /* 0x000f680000100800 */
[----:B------:R-:W5:Y:S01]  /*3cfa0*/  LDL R28, [R1+0x64] ;  /* 0x00006400011c7983 */ /* 0x000f620000100800 */
[----:B------:R-:W-:Y:S01]  /*3cfb0*/  FMUL.FTZ R22, R36, R22 ;  /* 0x0000001624167220 */ /* 0x000fe20000410000 */
[----:B---3--:R-:W-:Y:S01]  /*3cfc0*/  FFMA.FTZ R21, R21, R45, R68 ;  /* 0x0000002d15157223 */ /* 0x008fe20000010044 */
[----:B------:R-:W-:-:S02]  /*3cfd0*/  FADD.FTZ R45, -R37, R117 ;  /* 0x00000075252d7221 */ /* 0x000fc40000010100 */
[----:B------:R-:W3:Y:S01]  /*3cfe0*/  LDL R117, [R1+0x30] ;  /* 0x0000300001757983 */ /* 0x000ee20000100800 */
[----:B--2---:R-:W-:Y:S01]  /*3cff0*/  FFMA.FTZ R22, R22, R44, R69 ;  /* 0x0000002c16167223 */ /* 0x004fe20000010045 */
[----:B------:R-:W-:Y:S02]  /*3d000*/  FADD.FTZ R44, -R37, R116 ;  /* 0x00000074252c7221 */ /* 0x000fe40000010100 */
[----:B------:R-:W2:Y:S01]  /*3d010*/  LDL R116, [R1+0x38] ;  /* 0x0000380001747983 */ /* 0x000ea20000100800 */
[C---:B------:R-:W-:Y:S01]  /*3d020*/  FMUL.FTZ R19, R36.reuse, R19 ;  /* 0x0000001324137220 */ /* 0x040fe20000410000 */
[C---:B------:R-:W-:Y:S01]  /*3d030*/  FMUL.FTZ R20, R36.reuse, R20 ;  /* 0x0000001424147220 */ /* 0x040fe20000410000 */
[C---:B------:R-:W-:Y:S01]  /*3d040*/  FMUL.FTZ R17, R36.reuse, R17 ;  /* 0x0000001124117220 */ /* 0x040fe20000410000 */
[C---:B------:R-:W-:Y:S01]  /*3d050*/  FMUL.FTZ R18, R36.reuse, R18 ;  /* 0x0000001224127220 */ /* 0x040fe20000410000 */
[C---:B------:R-:W-:Y:S01]  /*3d060*/  FMUL.FTZ R23, R36.reuse, R23 ;  /* 0x0000001724177220 */ /* 0x040fe20000410000 */
[----:B------:R-:W-:Y:S01]  /*3d070*/  FMUL.FTZ R24, R36, R24 ;  /* 0x0000001824187220 */ /* 0x000fe20000410000 */
[----:B------:R-:W-:Y:S01]  /*3d080*/  F2FP.BF16.F32.PACK_AB R22, R22, R21 ;  /* 0x000000151616723e */ /* 0x000fe200000010ff */
[----:B----4-:R-:W-:Y:S01]  /*3d090*/  FFMA.FTZ R19, R19, R46, R74 ;  /* 0x0000002e13137223 */ /* 0x010fe2000001004a */
[----:B------:R-:W-:Y:S01]  /*3d0a0*/  FFMA.FTZ R23, R23, R49, R70 ;  /* 0x0000003117177223 */ /* 0x000fe20000010046 */
[----:B------:R-:W-:Y:S01]  /*3d0b0*/  FFMA.FTZ R24, R24, R48, R71 ;  /* 0x0000003018187223 */ /* 0x000fe20000010047 */
[----:B-----5:R-:W-:Y:S01]  /*3d0c0*/  FFMA.FTZ R20, R20, R43, R75 ;  /* 0x0000002b14147223 */ /* 0x020fe2000001004b */
[----:B------:R-:W-:Y:S01]  /*3d0d0*/  FFMA.FTZ R17, R17, R47, R72 ;  /* 0x0000002f11117223 */ /* 0x000fe20000010048 */
[----:B------:R-:W-:-:S03]  /*3d0e0*/  FFMA.FTZ R18, R18, R42, R73 ;  /* 0x0000002a12127223 */ /* 0x000fc60000010049 */
[----:B------:R-:W-:Y:S01]  /*3d0f0*/  F2FP.BF16.F32.PACK_AB R21, R20, R19 ;  /* 0x000000131415723e */ /* 0x000fe200000010ff */
[C---:B------:R-:W-:Y:S01]  /*3d100*/  FMUL.FTZ R13, R36.reuse, R13 ;  /* 0x0000000d240d7220 */ /* 0x040fe20000410000 */
[----:B------:R-:W-:Y:S01]  /*3d110*/  FMUL.FTZ R14, R36, R14 ;  /* 0x0000000e240e7220 */ /* 0x000fe20000410000 */
[----:B------:R-:W-:Y:S02]  /*3d120*/  F2FP.BF16.F32.PACK_AB R20, R18, R17 ;  /* 0x000000111214723e */ /* 0x000fe400000010ff */
[----:B------:R-:W-:Y:S01]  /*3d130*/  IADD3 R18, PT, PT, R30, 0x20, RZ ;  /* 0x000000201e127810 */ /* 0x000fe20007ffe0ff */
[C---:B------:R-:W-:Y:S01]  /*3d140*/  FMUL.FTZ R15, R36.reuse, R15 ;  /* 0x0000000f240f7220 */ /* 0x040fe20000410000 */
[----:B------:R-:W-:Y:S01]  /*3d150*/  FMUL.FTZ R16, R36, R16 ;  /* 0x0000001024107220 */ /* 0x000fe20000410000 */
[----:B------:R-:W-:Y:S01]  /*3d160*/  F2FP.BF16.F32.PACK_AB R23, R24, R23 ;  /* 0x000000171817723e */ /* 0x000fe200000010ff */
[C---:B------:R-:W-:Y:S01]  /*3d170*/  FMUL.FTZ R11, R36.reuse, R11 ;  /* 0x0000000b240b7220 */ /* 0x040fe20000410000 */
[C---:B------:R-:W-:Y:S01]  /*3d180*/  FMUL.FTZ R12, R36.reuse, R12 ;  /* 0x0000000c240c7220 */ /* 0x040fe20000410000 */
[C---:B------:R-:W-:Y:S01]  /*3d190*/  FMUL.FTZ R25, R36.reuse, R25 ;  /* 0x0000001924197220 */ /* 0x040fe20000410000 */
[----:B------:R-:W-:Y:S01]  /*3d1a0*/  FMUL.FTZ R24, R36, R55 ;  /* 0x0000003724187220 */ /* 0x000fe20000410000 */
[----:B------:R-:W-:-:S04]  /*3d1b0*/  IMAD.WIDE.U32 R18, R18, 0x10, R26 ;  /* 0x0000001012127825 */ /* 0x000fc800078e001a */
[----:B------:R-:W-:Y:S01]  /*3d1c0*/  FFMA.FTZ R16, R16, R31, R61 ;  /* 0x0000001f10107223 */ /* 0x000fe2000001003d */
[----:B------:R-:W-:Y:S01]  /*3d1d0*/  FFMA.FTZ R25, R25, R40, R62 ;  /* 0x0000002819197223 */ /* 0x000fe2000001003e */
[----:B------:R-:W-:Y:S01]  /*3d1e0*/  FFMA.FTZ R24, R24, R39, R63 ;  /* 0x0000002718187223 */ /* 0x000fe2000001003f */
[----:B------:R0:W-:Y:S01]  /*3d1f0*/  STG.E.128 desc[UR8][R18.64], R20 ;  /* 0x0000001412007986 */ /* 0x0001e2000c101d08 */
[----:B------:R-:W-:-:S03]  /*3d200*/  FADD.FTZ R46, -R37, R118 ;  /* 0x00000076252e7221 */ /* 0x000fc60000010100 */
[----:B------:R-:W4:Y:S01]  /*3d210*/  LDL R118, [R1+0x48] ;  /* 0x0000480001767983 */ /* 0x000f220000100800 */
[----:B------:R-:W-:Y:S01]  /*3d220*/  FFMA.FTZ R13, R13, R33, R66 ;  /* 0x000000210d0d7223 */ /* 0x000fe20000010042 */
[----:B------:R-:W-:Y:S01]  /*3d230*/  FFMA.FTZ R14, R14, R29, R67 ;  /* 0x0000001d0e0e7223 */ /* 0x000fe20000010043 */
[----:B------:R-:W-:-:S04]  /*3d240*/  FFMA.FTZ R15, R15, R32, R60 ;  /* 0x000000200f0f7223 */ /* 0x000fc8000001003c */
[----:B------:R-:W-:Y:S01]  /*3d250*/  F2FP.BF16.F32.PACK_AB R17, R14, R13 ;  /* 0x0000000d0e11723e */ /* 0x000fe200000010ff */
[----:B------:R-:W-:Y:S02]  /*3d260*/  VIADD R13, R30, 0x40 ;  /* 0x000000401e0d7836 */ /* 0x000fe40000000000 */
[----:B------:R-:W-:Y:S01]  /*3d270*/  FFMA.FTZ R11, R11, R34, R64 ;  /* 0x000000220b0b7223 */ /* 0x000fe20000010040 */
[----:B------:R-:W-:Y:S01]  /*3d280*/  FFMA.FTZ R12, R12, R28, R65 ;  /* 0x0000001c0c0c7223 */ /* 0x000fe20000010041 */
[----:B0-----:R-:W-:Y:S02]  /*3d290*/  F2FP.BF16.F32.PACK_AB R18, R16, R15 ;  /* 0x0000000f1012723e */ /* 0x001fe400000010ff */
[----:B------:R-:W-:Y:S02]  /*3d2a0*/  F2FP.BF16.F32.PACK_AB R19, R24, R25 ;  /* 0x000000191813723e */ /* 0x000fe400000010ff */
[----:B------:R-:W-:Y:S01]  /*3d2b0*/  F2FP.BF16.F32.PACK_AB R16, R12, R11 ;  /* 0x0000000b0c10723e */ /* 0x000fe200000010ff */
[----:B------:R-:W-:-:S04]  /*3d2c0*/  IMAD.WIDE.U32 R12, R13, 0x10, R26 ;  /* 0x000000100d0c7825 */ /* 0x000fc800078e001a */
[C---:B------:R-:W-:Y:S01]  /*3d2d0*/  FADD.FTZ R15, -R37.reuse, R92 ;  /* 0x0000005c250f7221 */ /* 0x040fe20000010100 */
[----:B------:R0:W-:Y:S03]  /*3d2e0*/  STG.E.128 desc[UR8][R12.64], R16 ;  /* 0x000000100c007986 */ /* 0x0001e6000c101d08 */
[C---:B------:R-:W-:Y:S01]  /*3d2f0*/  FMUL.FTZ R15, R36.reuse, R15 ;  /* 0x0000000f240f7220 */ /* 0x040fe20000410000 */
[C---:B------:R-:W-:Y:S01]  /*3d300*/  FADD.FTZ R32, -R37.reuse, R106 ;  /* 0x0000006a25207221 */ /* 0x040fe20000010100 */
[----:B------:R-:W-:Y:S01]  /*3d310*/  FMUL.FTZ R106, R36, R46 ;  /* 0x0000002e246a7220 */ /* 0x000fe20000410000 */
[C---:B------:R-:W-:Y:S01]  /*3d320*/  FADD.FTZ R87, -R37.reuse, R126 ;  /* 0x0000007e25577221 */ /* 0x040fe20000010100 */
[C---:B------:R-:W-:Y:S01]  /*3d330*/  FADD.FTZ R20, -R37.reuse, R97 ;  /* 0x0000006125147221 */ /* 0x040fe20000010100 */
[C---:B------:R-:W-:Y:S01]  /*3d340*/  FADD.FTZ R21, -R37.reuse, R98 ;  /* 0x0000006225157221 */ /* 0x040fe20000010100 */
[----:B0-----:R-:W-:-:S04]  /*3d350*/  FADD.FTZ R17, -R37, R94 ;  /* 0x0000005e25117221 */ /* 0x001fc80000010100 */
        /* <DEDUP_REMOVED lines=19> */
[----:B------:R-:W5:Y:S04]  /*3d490*/  LDL R101, [R1+0xc] ;  /* 0x00000c0001657983 */ /* 0x000f680000100800 */
[----:B------:R-:W5:Y:S01]  /*3d4a0*/  LDL R102, [R1+0x8] ;  /* 0x0000080001667983 */ /* 0x000f620000100800 */
[----:B---3--:R-:W-:-:S03]  /*3d4b0*/  FFMA.FTZ R46, R15, R117, R160 ;  /* 0x000000750f2e7223 */ /* 0x008fc600000100a0 */
[----:B------:R-:W3:Y:S01]  /*3d4c0*/  LDL R117, [R1] ;  /* 0x0000000001757983 */ /* 0x000ee20000100800 */
[----:B--2---:R-:W-:-:S03]  /*3d4d0*/  FFMA.FTZ R15, R17, R116, R162 ;  /* 0x00000074110f7223 */ /* 0x004fc600000100a2 */
[----:B------:R-:W2:Y:S01]  /*3d4e0*/  LDL R116, [R1+0x4] ;  /* 0x0000040001747983 */ /* 0x000ea20000100800 */
[C---:B------:R-:W-:Y:S01]  /*3d4f0*/  FADD.FTZ R13, -R37.reuse, R90 ;  /* 0x0000005a250d7221 */ /* 0x040fe20000010100 */
[C---:B------:R-:W-:Y:S01]  /*3d500*/  FADD.FTZ R14, -R37.reuse, R91 ;  /* 0x0000005b250e7221 */ /* 0x040fe20000010100 */
[C---:B------:R-:W-:Y:S01]  /*3d510*/  FMUL.FTZ R16, R36.reuse, R16 ;  /* 0x0000001024107220 */ /* 0x040fe20000410000 */
[C---:B------:R-:W-:Y:S01]  /*3d520*/  FADD.FTZ R18, -R37.reuse, R95 ;  /* 0x0000005f25127221 */ /* 0x040fe20000010100 */
[C---:B------:R-:W-:Y:S01]  /*3d530*/  FMUL.FTZ R13, R36.reuse, R13 ;  /* 0x0000000d240d7220 */ /* 0x040fe20000410000 */
[----:B------:R-:W-:Y:S01]  /*3d540*/  FMUL.FTZ R14, R36, R14 ;  /* 0x0000000e240e7220 */ /* 0x000fe20000410000 */
[C---:B------:R-:W-:Y:S01]  /*3d550*/  FADD.FTZ R11, -R37.reuse, R88 ;  /* 0x00000058250b7221 */ /* 0x040fe20000010100 */
[C---:B------:R-:W-:Y:S01]  /*3d560*/  FADD.FTZ R12, -R37.reuse, R89 ;  /* 0x00000059250c7221 */ /* 0x040fe20000010100 */
[C---:B------:R-:W-:Y:S01]  /*3d570*/  FADD.FTZ R19, -R37.reuse, R96 ;  /* 0x0000006025137221 */ /* 0x040fe20000010100 */
[C---:B------:R-:W-:Y:S01]  /*3d580*/  FADD.FTZ R33, -R37.reuse, R107 ;  /* 0x0000006b25217221 */ /* 0x040fe20000010100 */
[----:B------:R-:W-:Y:S01]  /*3d590*/  FFMA.FTZ R17, R16, R211, R161 ;  /* 0x000000d310117223 */ /* 0x000fe200000100a1 */
[C---:B------:R-:W-:Y:S01]  /*3d5a0*/  FADD.FTZ R39, -R37.reuse, R111 ;  /* 0x0000006f25277221 */ /* 0x040fe20000010100 */
[----:B------:R-:W-:Y:S01]  /*3d5b0*/  FMUL.FTZ R18, R36, R18 ;  /* 0x0000001224127220 */ /* 0x000fe20000410000 */
[----:B------:R-:W-:Y:S01]  /*3d5c0*/  FFMA.FTZ R16, R14, R210, R159 ;  /* 0x000000d20e107223 */ /* 0x000fe2000001009f */
        /* <DEDUP_REMOVED lines=12> */
[C---:B------:R-:W-:Y:S01]  /*3d690*/  FMUL.FTZ R25, R36.reuse, R33 ;  /* 0x0000002124197220 */ /* 0x040fe20000410000 */
        /* <DEDUP_REMOVED lines=17> */
[----:B----4-:R-:W-:Y:S01]  /*3d7b0*/  FFMA.FTZ R13, R13, R118, R158 ;  /* 0x000000760d0d7223 */ /* 0x010fe2000001009e */
[C---:B------:R-:W-:Y:S01]  /*3d7c0*/  FADD.FTZ R94, -R37.reuse, R133 ;  /* 0x00000085255e7221 */ /* 0x040fe20000010100 */
[C---:B------:R-:W-:Y:S01]  /*3d7d0*/  FADD.FTZ R95, -R37.reuse, R135 ;  /* 0x00000087255f7221 */ /* 0x040fe20000010100 */
[C---:B------:R-:W-:Y:S01]  /*3d7e0*/  FADD.FTZ R84, -R37.reuse, R84 ;  /* 0x0000005425547221 */ /* 0x040fe20000010100 */
[C---:B------:R-:W-:Y:S01]  /*3d7f0*/  FADD.FTZ R99, -R37.reuse, R138 ;  /* 0x0000008a25637221 */ /* 0x040fe20000010100 */
[----:B------:R-:W-:Y:S01]  /*3d800*/  FADD.FTZ R100, -R37, R139 ;  /* 0x0000008b25647221 */ /* 0x000fe20000010100 */
[----:B------:R-:W-:Y:S01]  /*3d810*/  FMUL.FTZ R40, R36, R45 ;  /* 0x0000002d24287220 */ /* 0x000fe20000410000 */
[----:B------:R-:W-:Y:S01]  /*3d820*/  FFMA.FTZ R18, R18, R252, R163 ;  /* 0x000000fc12127223 */ /* 0x000fe200000100a3 */
[----:B------:R-:W-:Y:S01]  /*3d830*/  F2FP.BF16.F32.PACK_AB R14, R17, R46 ;  /* 0x0000002e110e723e */ /* 0x000fe200000010ff */
[----:B------:R-:W-:Y:S01]  /*3d840*/  FADD.FTZ R37, -R37, R143 ;  /* 0x0000008f25257221 */ /* 0x000fe20000010100 */
[C---:B------:R-:W-:Y:S01]  /*3d850*/  FMUL.FTZ R103, R36.reuse, R22 ;  /* 0x0000001624677220 */ /* 0x040fe20000410000 */
[C---:B------:R-:W-:Y:S01]  /*3d860*/  FMUL.FTZ R104, R36.reuse, R23 ;  /* 0x0000001724687220 */ /* 0x040fe20000410000 */
[C---:B------:R-:W-:Y:S01]  /*3d870*/  FMUL.FTZ R105, R36.reuse, R24 ;  /* 0x0000001824697220 */ /* 0x040fe20000410000 */
[----:B------:R-:W-:Y:S01]  /*3d880*/  FMUL.FTZ R45, R36, R89 ;  /* 0x00000059242d7220 */ /* 0x000fe20000410000 */
[----:B------:R-:W-:Y:S01]  /*3d890*/  F2FP.BF16.F32.PACK_AB R13, R16, R13 ;  /* 0x0000000d100d723e */ /* 0x000fe200000010ff */
[----:B------:R-:W-:Y:S01]  /*3d8a0*/  FFMA.FTZ R17, R21, R152, R166 ;  /* 0x0000009815117223 */ /* 0x000fe200000100a6 */
        /* <DEDUP_REMOVED lines=8> */
[----:B------:R-:W-:Y:S01]  /*3d930*/  IADD3 R89, PT, PT, R30, 0x60, RZ ;  /* 0x000000601e597810 */ /* 0x000fe20007ffe0ff */
        /* <DEDUP_REMOVED lines=31> */
[----:B------:R-:W-:Y:S01]  /*3db30*/  F2FP.BF16.F32.PACK_AB R12, R12, R11 ;  /* 0x0000000b0c0c723e */ /* 0x000fe200000010ff */
[C---:B------:R-:W-:Y:S01]  /*3db40*/  VIADD R91, R30.reuse, 0x80 ;  /* 0x000000801e5b7836 */ /* 0x040fe20000000000 */
[----:B------:R-:W-:Y:S01]  /*3db50*/  F2FP.BF16.F32.PACK_AB R16, R21, R16 ;  /* 0x000000101510723e */ /* 0x000fe200000010ff */
[----:B------:R-:W-:Y:S01]  /*3db60*/  IMAD.WIDE.U32 R88, R89, 0x10, R26 ;  /* 0x0000001059587825 */ /* 0x000fe200078e001a */
[----:B------:R-:W-:-:S02]  /*3db70*/  IADD3 R21, PT, PT, R30, 0xa0, RZ ;  /* 0x000000a01e157810 */ /* 0x000fc40007ffe0ff */
[C---:B------:R-:W-:Y:S01]  /*3db80*/  IADD3 R47, PT, PT, R30.reuse, 0xe0, RZ ;  /* 0x000000e01e2f7810 */ /* 0x040fe20007ffe0ff */
[C---:B------:R-:W-:Y:S01]  /*3db90*/  VIADD R49, R30.reuse, 0xc0 ;  /* 0x000000c01e317836 */ /* 0x040fe20000000000 */
[C---:B------:R-:W-:Y:S01]  /*3dba0*/  IADD3 R51, PT, PT, R30.reuse, 0x120, RZ ;  /* 0x000001201e337810 */ /* 0x040fe20007ffe0ff */
[----:B------:R-:W-:Y:S01]  /*3dbb0*/  VIADD R37, R30, 0x100 ;  /* 0x000001001e257836 */ /* 0x000fe20000000000 */
[----:B------:R-:W-:Y:S01]  /*3dbc0*/  F2FP.BF16.F32.PACK_AB R19, R114, R19 ;  /* 0x000000137213723e */ /* 0x000fe200000010ff */
[----:B------:R-:W-:Y:S01]  /*3dbd0*/  IMAD.WIDE.U32 R90, R91, 0x10, R26 ;  /* 0x000000105b5a7825 */ /* 0x000fe200078e001a */
[----:B------:R-:W-:Y:S01]  /*3dbe0*/  F2FP.BF16.F32.PACK_AB R18, R105, R18 ;  /* 0x000000126912723e */ /* 0x000fe200000010ff */
[----:B------:R0:W-:Y:S01]  /*3dbf0*/  STG.E.128 desc[UR8][R88.64], R12 ;  /* 0x0000000c58007986 */ /* 0x0001e2000c101d08 */
[----:B------:R-:W-:Y:S01]  /*3dc00*/  F2FP.BF16.F32.PACK_AB R17, R36, R17 ;  /* 0x000000112411723e */ /* 0x000fe200000010ff */
[----:B------:R-:W-:Y:S01]  /*3dc10*/  FFMA.FTZ R106, R106, R242, R186 ;  /* 0x000000f26a6a7223 */ /* 0x000fe200000100ba */
[----:B------:R-:W-:Y:S01]  /*3dc20*/  FFMA.FTZ R11, R108, R243, R187 ;  /* 0x000000f36c0b7223 */ /* 0x000fe200000100bb */
[----:B------:R-:W-:-:S04]  /*3dc30*/  IMAD.WIDE.U32 R20, R21, 0x10, R26 ;  /* 0x0000001015147825 */ /* 0x000fc800078e001a */
[----:B------:R-:W-:Y:S01]  /*3dc40*/  FFMA.FTZ R28, R28, R248, R176 ;  /* 0x000000f81c1c7223 */ /* 0x000fe200000100b0 */
[----:B------:R-:W-:Y:S01]  /*3dc50*/  FFMA.FTZ R31, R31, R250, R178 ;  /* 0x000000fa1f1f7223 */ /* 0x000fe200000100b2 */
[----:B------:R-:W-:Y:S01]  /*3dc60*/  FFMA.FTZ R32, R32, R251, R179 ;  /* 0x000000fb20207223 */ /* 0x000fe200000100b3 */
[----:B------:R-:W-:-:S04]  /*3dc70*/  IMAD.WIDE.U32 R48, R49, 0x10, R26 ;  /* 0x0000001031307825 */ /* 0x000fc800078e001a */
[----:B------:R-:W-:Y:S01]  /*3dc80*/  FFMA.FTZ R29, R29, R249, R177 ;  /* 0x000000f91d1d7223 */ /* 0x000fe200000100b1 */
[--C-:B------:R-:W-:Y:S01]  /*3dc90*/  IMAD.WIDE.U32 R46, R47, 0x10, R26.reuse ;  /* 0x000000102f2e7825 */ /* 0x100fe200078e001a */
[----:B------:R1:W-:Y:S03]  /*3dca0*/  STG.E.128 desc[UR8][R90.64], R16 ;  /* 0x000000105a007986 */ /* 0x0003e6000c101d08 */
[----:B------:R-:W-:-:S04]  /*3dcb0*/  IMAD.WIDE.U32 R36, R37, 0x10, R26 ;  /* 0x0000001025247825 */ /* 0x000fc800078e001a */
[----:B------:R-:W-:-:S04]  /*3dcc0*/  IMAD.WIDE.U32 R50, R51, 0x10, R26 ;  /* 0x0000001033327825 */ /* 0x000fc800078e001a */
[----:B------:R-:W-:Y:S01]  /*3dcd0*/  FFMA.FTZ R27, R110, R234, R194 ;  /* 0x000000ea6e1b7223 */ /* 0x000fe200000100c2 */
[----:B-----5:R-:W-:Y:S01]  /*3dce0*/  FFMA.FTZ R24, R24, R102, R174 ;  /* 0x0000006618187223 */ /* 0x020fe200000100ae */
[----:B------:R-:W-:Y:S01]  /*3dcf0*/  FFMA.FTZ R25, R25, R101, R175 ;  /* 0x0000006519197223 */ /* 0x000fe200000100af */
[----:B0-----:R-:W-:Y:S01]  /*3dd00*/  F2FP.BF16.F32.PACK_AB R15, R32, R31 ;  /* 0x0000001f200f723e */ /* 0x001fe200000010ff */
[----:B------:R-:W-:Y:S01]  /*3dd10*/  FFMA.FTZ R31, R95, R226, R202 ;  /* 0x000000e25f1f7223 */ /* 0x000fe200000100ca */
[----:B------:R-:W-:Y:S01]  /*3dd20*/  F2FP.BF16.F32.PACK_AB R14, R29, R28 ;  /* 0x0000001c1d0e723e */ /* 0x000fe200000010ff */
[----:B------:R-:W-:Y:S01]  /*3dd30*/  FFMA.FTZ R28, R115, R227, R203 ;  /* 0x000000e3731c7223 */ /* 0x000fe200000100cb */
[----:B------:R-:W-:Y:S01]  /*3dd40*/  FFMA.FTZ R29, R86, R230, R198 ;  /* 0x000000e6561d7223 */ /* 0x000fe200000100c6 */
[----:B-1----:R-:W-:Y:S01]  /*3dd50*/  F2FP.BF16.F32.PACK_AB R19, R11, R106 ;  /* 0x0000006a0b13723e */ /* 0x002fe200000010ff */
[----:B------:R-:W-:Y:S01]  /*3dd60*/  FFMA.FTZ R16, R33, R244, R180 ;  /* 0x000000f421107223 */ /* 0x000fe200000100b4 */
        /* <DEDUP_REMOVED lines=23> */
[----:B------:R-:W-:-:S02]  /*3dee0*/  F2FP.BF16.F32.PACK_AB R17, R38, R17 ;  /* 0x000000112611723e */ /* 0x000fc400000010ff */
[----:B------:R-:W-:Y:S02]  /*3def0*/  F2FP.BF16.F32.PACK_AB R26, R109, R26 ;  /* 0x0000001a6d1a723e */ /* 0x000fe400000010ff */
[----:B------:R-:W-:Y:S02]  /*3df00*/  F2FP.BF16.F32.PACK_AB R25, R44, R25 ;  /* 0x000000192c19723e */ /* 0x000fe400000010ff */
[----:B------:R-:W-:Y:S02]  /*3df10*/  F2FP.BF16.F32.PACK_AB R24, R11, R24 ;  /* 0x000000180b18723e */ /* 0x000fe400000010ff */
[----:B------:R-:W-:Y:S02]  /*3df20*/  F2FP.BF16.F32.PACK_AB R28, R55, R28 ;  /* 0x0000001c371c723e */ /* 0x000fe400000010ff */
[----:B------:R-:W-:Y:S02]  /*3df30*/  F2FP.BF16.F32.PACK_AB R35, R100, R35 ;  /* 0x000000236423723e */ /* 0x000fe400000010ff */
[----:B------:R-:W-:-:S02]  /*3df40*/  F2FP.BF16.F32.PACK_AB R34, R97, R34 ;  /* 0x000000226122723e */ /* 0x000fc400000010ff */
[----:B------:R-:W-:Y:S01]  /*3df50*/  F2FP.BF16.F32.PACK_AB R32, R93, R32 ;  /* 0x000000205d20723e */ /* 0x000fe200000010ff */
[----:B---3--:R-:W-:Y:S01]  /*3df60*/  FFMA.FTZ R22, R22, R117, R172 ;  /* 0x0000007516167223 */ /* 0x008fe200000100ac */
[----:B--2---:R-:W-:-:S05]  /*3df70*/  FFMA.FTZ R23, R23, R116, R173 ;  /* 0x0000007417177223 */ /* 0x004fca00000100ad */
[----:B------:R-:W-:Y:S01]  /*3df80*/  F2FP.BF16.F32.PACK_AB R12, R23, R22 ;  /* 0x00000016170c723e */ /* 0x000fe200000010ff */
[----:B------:R-:W-:Y:S01]  /*3df90*/  FFMA.FTZ R22, R113, R235, R195 ;  /* 0x000000eb71167223 */ /* 0x000fe200000100c3 */
[----:B------:R-:W-:-:S04]  /*3dfa0*/  FFMA.FTZ R23, R40, R241, R185 ;  /* 0x000000f128177223 */ /* 0x000fc800000100b9 */
[----:B------:R-:W-:Y:S01]  /*3dfb0*/  F2FP.BF16.F32.PACK_AB R27, R22, R27 ;  /* 0x0000001b161b723e */ /* 0x000fe200000010ff */
[----:B------:R-:W-:Y:S01]  /*3dfc0*/  FFMA.FTZ R22, R87, R231, R199 ;  /* 0x000000e757167223 */ /* 0x000fe200000100c7 */
[----:B------:R-:W-:Y:S01]  /*3dfd0*/  F2FP.BF16.F32.PACK_AB R18, R23, R18 ;  /* 0x000000121712723e */ /* 0x000fe200000010ff */
[----:B------:R-:W-:-:S03]  /*3dfe0*/  FFMA.FTZ R23, R94, R225, R201 ;  /* 0x000000e15e177223 */ /* 0x000fc600000100c9 */
[----:B------:R-:W-:Y:S01]  /*3dff0*/  F2FP.BF16.F32.PACK_AB R29, R22, R29 ;  /* 0x0000001d161d723e */ /* 0x000fe200000010ff */
[----:B------:R-:W-:Y:S01]  /*3e000*/  FFMA.FTZ R22, R99, R223, R207 ;  /* 0x000000df63167223 */ /* 0x000fe200000100cf */
[----:B------:R-:W-:Y:S01]  /*3e010*/  F2FP.BF16.F32.PACK_AB R30, R23, R30 ;  /* 0x0000001e171e723e */ /* 0x000fe200000010ff */
[----:B------:R1:W-:Y:S03]  /*3e020*/  STG.E.128 desc[UR8][R20.64], R12 ;  /* 0x0000000c14007986 */ /* 0x0003e6000c101d08 */
[----:B------:R-:W-:Y:S01]  /*3e030*/  F2FP.BF16.F32.PACK_AB R33, R22, R33 ;  /* 0x000000211621723e */ /* 0x000fe200000010ff */
[----:B------:R1:W-:Y:S04]  /*3e040*/  STG.E.128 desc[UR8][R48.64], R16 ;  /* 0x0000001030007986 */ /* 0x0003e8000c101d08 */
[----:B------:R1:W-:Y:S04]  /*3e050*/  STG.E.128 desc[UR8][R46.64], R24 ;  /* 0x000000182e007986 */ /* 0x0003e8000c101d08 */
[----:B------:R1:W-:Y:S04]  /*3e060*/  STG.E.128 desc[UR8][R36.64], R28 ;  /* 0x0000001c24007986 */ /* 0x0003e8000c101d08 */
[----:B------:R1:W-:Y:S02]  /*3e070*/  STG.E.128 desc[UR8][R50.64], R32 ;  /* 0x0000002032007986 */ /* 0x0003e4000c101d08 */
.L_x_22272:
[----:B------:R-:W-:Y:S05]  /*3e080*/  BSYNC.RECONVERGENT B0 ;  /* 0x0000000000007941 */ /* 0x000fea0003800200 */
.L_x_22271:
[----:B-1----:R-:W1:Y:S02]  /*3e090*/  LDC.64 R12, c[0x0][0x380] ;  /* 0x0000e000ff0c7b82 */ /* 0x002e640000000a00 */
[----:B-1----:R-:W-:-:S05]  /*3e0a0*/  IMAD R0, R12, 0x4, R0 ;  /* 0x000000040c007824 */ /* 0x002fca00078e0200 */
[----:B------:R-:W-:-:S13]  /*3e0b0*/  ISETP.GE.AND P0, PT, R0, R13, PT ;  /* 0x0000000d0000720c */ /* 0x000fda0003f06270 */
[----:B------:R-:W-:Y:S05]  /*3e0c0*/  @!P0 BRA `(.L_x_22273) ;  /* 0xfffffc3000148947 */ /* 0x000fea000383ffff */
[----:B------:R-:W-:Y:S05]  /*3e0d0*/  EXIT ;  /* 0x000000000000794d */ /* 0x000fea0003800000 */
.L_x_22270:
        /* <DEDUP_REMOVED lines=8> */
.L_x_22275:
[----:B------:R-:W-:Y:S05]  /*3e160*/  BSYNC B0 ;  /* 0x0000000000007941 */ /* 0x000fea0003800000 */
.L_x_22274:
[----:B------:R-:W-:Y:S01]  /*3e170*/  FADD.FTZ R37, R37, R34 ;  /* 0x0000002225257221 */ /* 0x000fe20000010000 */
[----:B------:R-:W-:Y:S02]  /*3e180*/  IMAD.MOV.U32 R34, RZ, RZ, 0x2 ;  /* 0x00000002ff227424 */ /* 0x000fe400078e00ff */
[----:B------:R-:W-:Y:S02]  /*3e190*/  HFMA2 R35, -RZ, RZ, 0, 1.847743988037109375e-06 ;  /* 0x0000001fff237431 */ /* 0x000fe400000001ff */
[----:B------:R-:W-:Y:S01]  /*3e1a0*/  IMAD.MOV.U32 R36, RZ, RZ, -0x1 ;  /* 0xffffffffff247424 */ /* 0x000fe200078e00ff */
[----:B------:R-:W0:Y:S01]  /*3e1b0*/  LDC R40, c[0x0][0x400] ;  /* 0x00010000ff287b82 */ /* 0x000e220000000800 */
[----:B------:R-:W-:-:S07]  /*3e1c0*/  MOV R39, R37 ;  /* 0x0000002500277202 */ /* 0x000fce0000000f00 */
[----:B0-----:R-:W-:Y:S05]  /*3e1d0*/  WARPSYNC.COLLECTIVE R36, `(.L_x_22276) ;  /* 0x0000000024087348 */ /* 0x001fea0003c00000 */
[----:B------:R1:W2:Y:S02]  /*3e1e0*/  SHFL.BFLY P1, R34, R39, R34, R35 ;  /* 0x0c00002227227389 */ /* 0x0002a40000020023 */
[----:B012---:R-:W-:Y:S05]  /*3e1f0*/  ENDCOLLECTIVE ;  /* 0x000000000000791b */ /* 0x007fea0003800000 */
.L_x_22276:
[----:B------:R-:W-:Y:S01]  /*3e200*/  FADD.FTZ R37, R37, R34 ;  /* 0x0000002225257221 */ /* 0x000fe20000010000 */
[----:B------:R-:W-:-:S04]  /*3e210*/  IMAD.MOV.U32 R34, RZ, RZ, 0x4 ;  /* 0x00000004ff227424 */ /* 0x000fc800078e00ff */
[----:B------:R-:W-:-:S07]  /*3e220*/  MOV R39, R37 ;  /* 0x0000002500277202 */ /* 0x000fce0000000f00 */
[----:B------:R-:W-:Y:S05]  /*3e230*/  WARPSYNC.COLLECTIVE R36, `(.L_x_22277) ;  /* 0x0000000024087348 */ /* 0x000fea0003c00000 */
[----:B------:R0:W1:Y:S02]  /*3e240*/  SHFL.BFLY P1, R34, R39, R34, R35 ;  /* 0x0c00002227227389 */ /* 0x0000640000020023 */
[----:B01----:R-:W-:Y:S05]  /*3e250*/  ENDCOLLECTIVE ;  /* 0x000000000000791b */ /* 0x003fea0003800000 */
.L_x_22277:
[----:B------:R-:W-:Y:S01]  /*3e260*/  FADD.FTZ R37, R37, R34 ;  /* 0x0000002225257221 */ /* 0x000fe20000010000 */
[----:B------:R-:W-:-:S04]  /*3e270*/  IMAD.MOV.U32 R34, RZ, RZ, 0x8 ;  /* 0x00000008ff227424 */ /* 0x000fc800078e00ff */
[----:B------:R-:W-:-:S07]  /*3e280*/  MOV R39, R37 ;  /* 0x0000002500277202 */ /* 0x000fce0000000f00 */
[----:B------:R-:W-:Y:S05]  /*3e290*/  WARPSYNC.COLLECTIVE R36, `(.L_x_22278) ;  /* 0x0000000024087348 */ /* 0x000fea0003c00000 */
[----:B------:R0:W1:Y:S02]  /*3e2a0*/  SHFL.BFLY P1, R34, R39, R34, R35 ;  /* 0x0c00002227227389 */ /* 0x0000640000020023 */
[----:B01----:R-:W-:Y:S05]  /*3e2b0*/  ENDCOLLECTIVE ;  /* 0x000000000000791b */ /* 0x003fea0003800000 */
.L_x_22278:
[----:B------:R-:W-:Y:S01]  /*3e2c0*/  FADD.FTZ R37, R37, R34 ;  /* 0x0000002225257221 */ /* 0x000fe20000010000 */
[----:B------:R-:W-:-:S04]  /*3e2d0*/  IMAD.MOV.U32 R34, RZ, RZ, 0x10 ;  /* 0x00000010ff227424 */ /* 0x000fc800078e00ff */
[----:B------:R-:W-:-:S07]  /*3e2e0*/  MOV R39, R37 ;  /* 0x0000002500277202 */ /* 0x000fce0000000f00 */
[----:B------:R-:W-:Y:S05]  /*3e2f0*/  WARPSYNC.COLLECTIVE R36, `(.L_x_22279) ;  /* 0x0000000024087348 */ /* 0x000fea0003c00000 */
[----:B------:R0:W1:Y:S02]  /*3e300*/  SHFL.BFLY P1, R34, R39, R34, R35 ;  /* 0x0c00002227227389 */ /* 0x0000640000020023 */
[----:B01----:R-:W-:Y:S05]  /*3e310*/  ENDCOLLECTIVE ;  /* 0x000000000000791b */ /* 0x003fea0003800000 */
.L_x_22279:
        /* <DEDUP_REMOVED lines=162> */
[----:B------:R-:W-:Y:S02]  /*3ed40*/  IMAD.MOV.U32 R34, RZ, RZ, 0x1 ;  /* 0x00000001ff227424 */ /* 0x000fe400078e00ff */
[----:B------:R-:W-:Y:S02]  /*3ed50*/  HFMA2 R35, -RZ, RZ, 0, 1.847743988037109375e-06 ;  /* 0x0000001fff237431 */ /* 0x000fe400000001ff */
[----:B------:R-:W-:-:S07]  /*3ed60*/  MOV R39, R38 ;  /* 0x0000002600277202 */ /* 0x000fce0000000f00 */
[----:B------:R-:W-:Y:S05]  /*3ed70*/  WARPSYNC.COLLECTIVE R36, `(.L_x_22280) ;  /* 0x0000000024087348 */ /* 0x000fea0003c00000 */
[----:B------:R0:W1:Y:S02]  /*3ed80*/  SHFL.BFLY P1, R34, R39, R34, R35 ;  /* 0x0c00002227227389 */ /* 0x0000640000020023 */
[----:B01----:R-:W-:Y:S05]  /*3ed90*/  ENDCOLLECTIVE ;  /* 0x000000000000791b */ /* 0x003fea0003800000 */
.L_x_22280:
[----:B------:R-:W-:Y:S01]  /*3eda0*/  FADD.FTZ R38, R38, R34 ;  /* 0x0000002226267221 */ /* 0x000fe20000010000 */
[----:B------:R-:W-:-:S03]  /*3edb0*/  MOV R34, 0x2 ;  /* 0x0000000200227802 */ /* 0x000fc60000000f00 */
[----:B------:R-:W-:-:S07]  /*3edc0*/  IMAD.MOV.U32 R39, RZ, RZ, R38 ;  /* 0x000000ffff277224 */ /* 0x000fce00078e0026 */
[----:B------:R-:W-:Y:S05]  /*3edd0*/  WARPSYNC.COLLECTIVE R36, `(.L_x_22281) ;  /* 0x0000000024087348 */ /* 0x000fea0003c00000 */
[----:B------:R0:W1:Y:S02]  /*3ede0*/  SHFL.BFLY P1, R34, R39, R34, R35 ;  /* 0x0c00002227227389 */ /* 0x0000640000020023 */
[----:B01----:R-:W-:Y:S05]  /*3edf0*/  ENDCOLLECTIVE ;  /* 0x000000000000791b */ /* 0x003fea0003800000 */
.L_x_22281:
[----:B------:R-:W-:Y:S01]  /*3ee00*/  FADD.FTZ R38, R38, R34 ;  /* 0x0000002226267221 */ /* 0x000fe20000010000 */
[----:B------:R-:W-:-:S03]  /*3ee10*/  HFMA2 R34, -RZ, RZ, 0, 2.384185791015625e-07 ;  /* 0x00000004ff227431 */ /* 0x000fc600000001ff */
[----:B------:R-:W-:-:S07]  /*3ee20*/  IMAD.MOV.U32 R39, RZ, RZ, R38 ;  /* 0x000000ffff277224 */ /* 0x000fce00078e0026 */
[----:B------:R-:W-:Y:S05]  /*3ee30*/  WARPSYNC.COLLECTIVE R36, `(.L_x_22282) ;  /* 0x0000000024087348 */ /* 0x000fea0003c00000 */
[----:B------:R0:W1:Y:S02]  /*3ee40*/  SHFL.BFLY P1, R34, R39, R34, R35 ;  /* 0x0c00002227227389 */ /* 0x0000640000020023 */
[----:B01----:R-:W-:Y:S05]  /*3ee50*/  ENDCOLLECTIVE ;  /* 0x000000000000791b */ /* 0x003fea0003800000 */
.L_x_22282:
[----:B------:R-:W-:Y:S01]  /*3ee60*/  FADD.FTZ R38, R38, R34 ;  /* 0x0000002226267221 */ /* 0x000fe20000010000 */
[----:B------:R-:W-:-:S03]  /*3ee70*/  MOV R34, 0x8 ;  /* 0x0000000800227802 */ /* 0x000fc60000000f00 */
[----:B------:R-:W-:-:S07]  /*3ee80*/  IMAD.MOV.U32 R39, RZ, RZ, R38 ;  /* 0x000000ffff277224 */ /* 0x000fce00078e0026 */
[----:B------:R-:W-:Y:S05]  /*3ee90*/  WARPSYNC.COLLECTIVE R36, `(.L_x_22283) ;  /* 0x0000000024087348 */ /* 0x000fea0003c00000 */
[----:B------:R0:W1:Y:S02]  /*3eea0*/  SHFL.BFLY P1, R34, R39, R34, R35 ;  /* 0x0c00002227227389 */ /* 0x0000640000020023 */
[----:B01----:R-:W-:Y:S05]  /*3eeb0*/  ENDCOLLECTIVE ;  /* 0x000000000000791b */ /* 0x003fea0003800000 */
.L_x_22283:
[----:B------:R-:W-:Y:S01]  /*3eec0*/  FADD.FTZ R38, R38, R34 ;  /* 0x0000002226267221 */ /* 0x000fe20000010000 */
[----:B------:R-:W-:-:S03]  /*3eed0*/  HFMA2 R34, -RZ, RZ, 0, 9.5367431640625e-07 ;  /* 0x00000010ff227431 */ /* 0x000fc600000001ff */
[----:B------:R-:W-:-:S07]  /*3eee0*/  IMAD.MOV.U32 R39, RZ, RZ, R38 ;  /* 0x000000ffff277224 */ /* 0x000fce00078e0026 */
[----:B------:R-:W-:Y:S05]  /*3eef0*/  WARPSYNC.COLLECTIVE R36, `(.L_x_22284) ;  /* 0x0000000024087348 */ /* 0x000fea0003c00000 */
[----:B------:R0:W1:Y:S02]  /*3ef00*/  SHFL.BFLY P1, R34, R39, R34, R35 ;  /* 0x0c00002227227389 */ /* 0x0000640000020023 */
[----:B01----:R-:W-:Y:S05]  /*3ef10*/  ENDCOLLECTIVE ;  /* 0x000000000000791b */ /* 0x003fea0003800000 */
.L_x_22284:
[----:B------:R-:W-:Y:S05]  /*3ef20*/  BRA `(.L_x_22285) ;  /* 0xffffffd800707947 */ /* 0x000fea000383ffff */
.L_x_22286:
        /* <DEDUP_REMOVED lines=13> */
.L_x_88459:


//--------------------- .text._ZN10layer_norm13ln_fwd_kernelINS_13Kernel_traitsIf13__nv_bfloat16S2_S2_fjLj2560ELj1ELj4ELj1ELj16ENS_18Kernel_traits_baseILj2560EfS2_S2_S2_fjLj128EEEEELb1ELb1ELb0ELb0EEEvNS_9FwdParamsE --------------------------
	.section	.text._ZN10layer_norm13ln_fwd_kernelINS_13Kernel_traitsIf13__nv_bfloat16S2_S2_fjLj2560ELj1ELj4ELj1ELj16ENS_18Kernel_traits_baseILj2560EfS2_S2_S2_fjLj128EEEEELb1ELb1ELb0ELb0EEEvNS_9FwdParamsE,"ax",@progbits
	.align	128
        .global         _ZN10layer_norm13ln_fwd_kernelINS_13Kernel_traitsIf13__nv_bfloat16S2_S2_fjLj2560ELj1ELj4ELj1ELj16ENS_18Kernel_traits_baseILj2560EfS2_S2_S2_fjLj128EEEEELb1ELb1ELb0ELb0EEEvNS_9FwdParamsE
        .type           _ZN10layer_norm13ln_fwd_kernelINS_13Kernel_traitsIf13__nv_bfloat16S2_S2_fjLj2560ELj1ELj4ELj1ELj16ENS_18Kernel_traits_baseILj2560EfS2_S2_S2_fjLj128EEEEELb1ELb1ELb0ELb0EEEvNS_9FwdParamsE,@function
        .size           _ZN10layer_norm13ln_fwd_kernelINS_13Kernel_traitsIf13__nv_bfloat16S2_S2_fjLj2560ELj1ELj4ELj1ELj16ENS_18Kernel_traits_baseILj2560EfS2_S2_S2_fjLj128EEEEELb1ELb1ELb0ELb0EEEvNS_9FwdParamsE,(.L_x_88460 - _ZN10layer_norm13ln_fwd_kernelINS_13Kernel_traitsIf13__nv_bfloat16S2_S2_fjLj2560ELj1ELj4ELj1ELj16ENS_18Kernel_traits_baseILj2560EfS2_S2_S2_fjLj128EEEEELb1ELb1ELb0ELb0EEEvNS_9FwdParamsE)
        .other          _ZN10layer_norm13ln_fwd_kernelINS_13Kernel_traitsIf13__nv_bfloat16S2_S2_fjLj2560ELj1ELj4ELj1ELj16ENS_18Kernel_traits_baseILj2560EfS2_S2_S2_fjLj128EEEEELb1ELb1ELb0ELb0EEEvNS_9FwdParamsE,@"STO_CUDA_ENTRY STV_DEFAULT"
_ZN10layer_norm13ln_fwd_kernelINS_13Kernel_traitsIf13__nv_bfloat16S2_S2_fjLj2560ELj1ELj4ELj1ELj16ENS_18Kernel_traits_baseILj2560EfS2_S2_S2_fjLj128EEEEELb1ELb1ELb0ELb0EEEvNS_9FwdParamsE:
.text._ZN10layer_norm13ln_fwd_kernelINS_13Kernel_traitsIf13__nv_bfloat16S2_S2_fjLj2560ELj1ELj4ELj1ELj16ENS_18Kernel_traits_baseILj2560EfS2_S2_S2_fjLj128EEEEELb1ELb1ELb0ELb0EEEvNS_9FwdParamsE:
[----:B------:R-:W0:Y:S01]  /*0000*/  LDC R1, c[0x0][0x37c] ;  /* 0x0000df00ff017b82 */ /* 0x000e220000000800 */
[----:B------:R-:W1:Y:S01]  /*0010*/  LDCU.U8 UR4, c[0x0][0x464] ;  /* 0x00008c80ff0477ac */ /* 0x000e620008000000 */
[----:B0-----:R-:W-:Y:S01]  /*0020*/  VIADD R1, R1, 0xfffffe50 ;  /* 0xfffffe5001017836 */ /* 0x001fe20000000000 */
[----:B------:R-:W0:Y:S01]  /*0030*/  LDCU.64 UR6, c[0x0][0x458] ;  /* 0x00008b00ff0677ac */ /* 0x000e220008000a00 */
[----:B------:R-:W2:Y:S01]  /*0040*/  LDCU.64 UR8, c[0x0][0x358] ;  /* 0x00006b00ff0877ac */ /* 0x000ea20008000a00 */
[----:B------:R-:W3:Y:S01]  /*0050*/  LDCU.64 UR10, c[0x0][0x450] ;  /* 0x00008a00ff0a77ac */ /* 0x000ee20008000a00 */
[----:B------:R-:W4:Y:S02]  /*0060*/  S2R R10, SR_TID.X ;  /* 0x00000000000a7919 */ /* 0x000f240000002100 */
[----:B------:R-:W5:Y:S01]  /*0070*/  LDC R7, c[0x0][0x388] ;  /* 0x0000e200ff077b82 */ /* 0x000f620000000800 */
[----:B------:R-:W5:Y:S01]  /*0080*/  LDCU.64 UR14, c[0x0][0x438] ;  /* 0x00008700ff0e77ac */ /* 0x000f620008000a00 */
[----:B-1----:R-:W-:-:S06]  /*0090*/  UISETP.NE.AND UP0, UPT, UR4, URZ, UPT ;  /* 0x000000ff0400728c */ /* 0x002fcc000bf05270 */
[----:B------:R-:W-:-:S05]  /*00a0*/  PLOP3.LUT P0, PT, PT, PT, UP0, 0x80, 0x8 ;  /* 0x000000000008781c */ /* 0x000fca0003f0f008 */
[----:B0-----:R-:W-:Y:S01]  /*00b0*/  @UP0 UMOV UR4, UR6 ;  /* 0x0000000600040c82 */ /* 0x001fe20008000000 */
[----:B------:R-:W-:Y:S01]  /*00c0*/  @UP0 UMOV UR5, UR7 ;  /* 0x0000000700050c82 */ /* 0x000fe20008000000 */
[----:B------:R-:W-:Y:S01]  /*00d0*/  IMAD.U32 R4, RZ, RZ, UR4 ;  /* 0x00000004ff047e24 */ /* 0x000fe2000f8e00ff */
[----:B------:R-:W-:Y:S01]  /*00e0*/  MOV R5, UR5 ;  /* 0x0000000500057c02 */ /* 0x000fe20008000f00 */
[----:B---3--:R-:W-:Y:S01]  /*00f0*/  IMAD.U32 R2, RZ, RZ, UR10 ;  /* 0x0000000aff027e24 */ /* 0x008fe2000f8e00ff */
[----:B------:R-:W0:Y:S04]  /*0100*/  @UP0 LDCU UR12, c[0x0][0x460] ;  /* 0x00008c00ff0c07ac */ /* 0x000e280008000800 */
[----:B--2---:R-:W2:Y:S01]  /*0110*/  @P0 LDG.E.64 R4, desc[UR8][R4.64] ;  /* 0x0000000804040981 */ /* 0x004ea2000c1e1b00 */
[----:B------:R-:W-:-:S06]  /*0120*/  IMAD.U32 R3, RZ, RZ, UR11 ;  /* 0x0000000bff037e24 */ /* 0x000fcc000f8e00ff */
[----:B------:R-:W3:Y:S01]  /*0130*/  @P0 LDG.E.64 R2, desc[UR8][R2.64] ;  /* 0x0000000802020981 */ /* 0x000ee2000c1e1b00 */
[----:B----4-:R-:W-:Y:S01]  /*0140*/  LOP3.LUT R0, R10, 0x1f, RZ, 0xc0, !PT ;  /* 0x0000001f0a007812 */ /* 0x010fe200078ec0ff */
[----:B------:R-:W-:Y:S01]  /*0150*/  BSSY.RECONVERGENT B0, `(.L_x_22287) ;  /* 0x000025f000007945 */ /* 0x000fe20003800200 */
[----:B--2---:R-:W-:Y:S02]  /*0160*/  @P0 R2UR UR4, R4 ;  /* 0x00000000040402ca */ /* 0x004fe400000e0000 */
[----:B------:R-:W-:Y:S02]  /*0170*/  @P0 R2UR UR5, R5 ;  /* 0x00000000050502ca */ /* 0x000fe400000e0000 */
[----:B-----5:R-:W-:Y:S02]  /*0180*/  SHF.R.S32.HI R4, RZ, 0x1f, R7 ;  /* 0x0000001fff047819 */ /* 0x020fe40000011407 */
[----:B---3--:R-:W-:Y:S02]  /*0190*/  @P0 R2UR UR10, R2 ;  /* 0x00000000020a02ca */ /* 0x008fe400000e0000 */
[----:B------:R-:W-:-:S02]  /*01a0*/  @P0 R2UR UR11, R3 ;  /* 0x00000000030b02ca */ /* 0x000fc400000e0000 */
[----:B------:R-:W-:-:S03]  /*01b0*/  LEA.HI R4, R4, R7, RZ, 0x3 ;  /* 0x0000000704047211 */ /* 0x000fc600078f18ff */
[----:B0-----:R-:W-:Y:S01]  /*01c0*/  @UP0 UIADD3 UR6, UP1, UPT, UR4, UR12, URZ ;  /* 0x0000000c04060290 */ /* 0x001fe2000ff3e0ff */
[----:B------:R-:W-:-:S03]  /*01d0*/  LOP3.LUT R3, R0, 0x1f, RZ, 0x3c, !PT ;  /* 0x0000001f00037812 */ /* 0x000fc600078e3cff */
[----:B------:R-:W-:Y:S01]  /*01e0*/  @UP0 UIADD3.X UR7, UPT, UPT, URZ, UR5, URZ, UP1, !UPT ;  /* 0x00000005ff070290 */ /* 0x000fe20008ffe4ff */
[----:B------:R-:W-:Y:S01]  /*01f0*/  LEA.HI.SX32 R12, R4, R3, 0x1d ;  /* 0x00000003040c7211 */ /* 0x000fe200078feaff */
[----:B------:R-:W-:Y:S02]  /*0200*/  UISETP.NE.U32.AND UP0, UPT, UR14, URZ, UPT ;  /* 0x000000ff0e00728c */ /* 0x000fe4000bf05070 */
[----:B------:R-:W-:Y:S02]  /*0210*/  USHF.R.U64 UR4, UR6, 0x2, UR7 ;  /* 0x0000000206047899 */ /* 0x000fe40008001207 */
[----:B------:R-:W-:Y:S02]  /*0220*/  UISETP.NE.AND.EX UP0, UPT, UR15, URZ, UPT, UP0 ;  /* 0x000000ff0f00728c */ /* 0x000fe4000bf05300 */
[----:B------:R-:W-:Y:S02]  /*0230*/  USHF.R.U32.HI UR7, URZ, 0x2, UR7 ;  /* 0x00000002ff077899 */ /* 0x000fe40008011607 */
[----:B------:R-:W-:-:S05]  /*0240*/  MOV R11, UR4 ;  /* 0x00000004000b7c02 */ /* 0x000fca0008000f00 */
[----:B------:R-:W-:Y:S05]  /*0250*/  BRA.U !UP0, `(.L_x_22288) ;  /* 0x0000000d08c47547 */ /* 0x000fea000b800000 */
[----:B------:R-:W2:Y:S04]  /*0260*/  LDL.64 R36, [R1+0x180] ;  /* 0x0001800001247983 */ /* 0x000ea80000100a00 */
[----:B------:R-:W2:Y:S04]  /*0270*/  LDL.64 R38, [R1+0x188] ;  /* 0x0001880001267983 */ /* 0x000ea80000100a00 */
[----:B------:R-:W3:Y:S04]  /*0280*/  LDL.64 R32, [R1+0x170] ;  /* 0x0001700001207983 */ /* 0x000ee80000100a00 */
[----:B------:R-:W3:Y:S04]  /*0290*/  LDL.64 R34, [R1+0x178] ;  /* 0x0001780001227983 */ /* 0x000ee80000100a00 */
[----:B------:R-:W4:Y:S04]  /*02a0*/  LDL.64 R28, [R1+0x150] ;  /* 0x00015000011c7983 */ /* 0x000f280000100a00 */
[----:B------:R-:W4:Y:S01]  /*02b0*/  LDL.64 R30, [R1+0x158] ;  /* 0x00015800011e7983 */ /* 0x000f220000100a00 */
[----:B------:R-:W-:-:S02]  /*02c0*/  ISETP.GE.U32.AND P0, PT, R12, 0x20, PT ;  /* 0x000000200c00780c */ /* 0x000fc40003f06070 */
[----:B------:R-:W-:Y:S01]  /*02d0*/  ISETP.GE.U32.AND P1, PT, R12, 0x40, PT ;  /* 0x000000400c00780c */ /* 0x000fe20003f26070 */
[----:B------:R-:W4:Y:S04]  /*02e0*/  LDL.64 R40, [R1+0x160] ;  /* 0x0001600001287983 */ /* 0x000f280000100a00 */
[----:B------:R-:W4:Y:S06]  /*02f0*/  LDL.64 R42, [R1+0x168] ;  /* 0x00016800012a7983 */ /* 0x000f2c0000100a00 */
[----:B------:R-:W0:Y:S08]  /*0300*/  @P0 LDC.64 R14, c[0x0][0x3d0] ;  /* 0x0000f400ff0e0b82 */ /* 0x000e300000000a00 */
[----:B------:R-:W1:Y:S08]  /*0310*/  @P0 LDC.64 R18, c[0x0][0x438] ;  /* 0x00010e00ff120b82 */ /* 0x000e700000000a00 */
[----:B------:R-:W1:Y:S08]  /*0320*/  @P0 LDC.64 R20, c[0x0][0x3e8] ;  /* 0x0000fa00ff140b82 */ /* 0x000e700000000a00 */
[----:B------:R-:W1:Y:S01]  /*0330*/  @P1 LDC.64 R16, c[0x0][0x3d0] ;  /* 0x0000f400ff101b82 */ /* 0x000e620000000a00 */
[----:B0-----:R-:W-:-:S04]  /*0340*/  @P0 IMAD.WIDE.U32 R14, R0, 0x20, R14 ;  /* 0x00000020000e0825 */ /* 0x001fc800078e000e */
[----:B-1----:R-:W-:Y:S01]  /*0350*/  @P0 IMAD.WIDE.U32 R18, R0, 0x20, R18 ;  /* 0x0000002000120825 */ /* 0x002fe200078e0012 */
[C---:B------:R-:W-:Y:S02]  /*0360*/  ISETP.GE.U32.AND P2, PT, R12.reuse, 0x60, PT ;  /* 0x000000600c00780c */ /* 0x040fe40003f46070 */
[----:B------:R-:W0:Y:S01]  /*0370*/  @P1 LDC.64 R24, c[0x0][0x438] ;  /* 0x00010e00ff181b82 */ /* 0x000e220000000a00 */
[----:B------:R-:W-:Y:S01]  /*0380*/  ISETP.GE.U32.AND P3, PT, R12, 0x80, PT ;  /* 0x000000800c00780c */ /* 0x000fe20003f66070 */
[----:B------:R-:W5:Y:S01]  /*0390*/  @P0 LD.E.128 R208, desc[UR8][R18.64] ;  /* 0x0000000812d00980 */ /* 0x000f62000c101d00 */
[C---:B------:R-:W-:Y:S01]  /*03a0*/  @P0 IMAD.WIDE.U32 R20, R0.reuse, 0x20, R20 ;  /* 0x0000002000140825 */ /* 0x040fe200078e0014 */
[----:B------:R-:W-:-:S04]  /*03b0*/  @P0 LOP3.LUT R0, R0, 0x20, RZ, 0xfc, !PT ;  /* 0x0000002000000812 */ /* 0x000fc800078efcff */
[----:B------:R-:W1:Y:S01]  /*03c0*/  @P1 LDC.64 R4, c[0x0][0x3e8] ;  /* 0x0000fa00ff041b82 */ /* 0x000e620000000a00 */
[----:B------:R-:W5:Y:S04]  /*03d0*/  @P0 LD.E.128 R212, desc[UR8][R18.64+0x10] ;  /* 0x0000100812d40980 */ /* 0x000f68000c101d00 */
[----:B------:R-:W5:Y:S01]  /*03e0*/  @P0 LDG.E.128 R124, desc[UR8][R20.64] ;  /* 0x00000008147c0981 */ /* 0x000f62000c1e1d00 */
[C---:B------:R-:W-:Y:S02]  /*03f0*/  @P1 IMAD.WIDE.U32 R22, R0.reuse, 0x20, R16 ;  /* 0x0000002000161825 */ /* 0x040fe400078e0010 */
[----:B------:R-:W1:Y:S01]  /*0400*/  @P2 LDC.64 R2, c[0x0][0x3d0] ;  /* 0x0000f400ff022b82 */ /* 0x000e620000000a00 */
[----:B------:R-:W5:Y:S07]  /*0410*/  @P0 LDG.E.128 R120, desc[UR8][R20.64+0x10] ;  /* 0x0000100814780981 */ /* 0x000f6e000c1e1d00 */
[----:B------:R-:W1:Y:S08]  /*0420*/  @P2 LDC.64 R8, c[0x0][0x438] ;  /* 0x00010e00ff082b82 */ /* 0x000e700000000a00 */
[----:B------:R-:W1:Y:S08]  /*0430*/  @P2 LDC.64 R6, c[0x0][0x3e8] ;  /* 0x0000fa00ff062b82 */ /* 0x000e700000000a00 */
[----:B------:R-:W1:Y:S01]  /*0440*/  @P3 LDC.64 R16, c[0x0][0x3d0] ;  /* 0x0000f400ff103b82 */ /* 0x000e620000000a00 */
[----:B--2---:R-:W2:Y:S04]  /*0450*/  @P0 LDG.E.128 R36, desc[UR8][R14.64] ;  /* 0x000000080e240981 */ /* 0x004ea8000c1e1d00 */
[----:B---3--:R3:W2:Y:S04]  /*0460*/  @P0 LDG.E.128 R32, desc[UR8][R14.64+0x10] ;  /* 0x000010080e200981 */ /* 0x0086a8000c1e1d00 */
[----:B----4-:R-:W4:Y:S01]  /*0470*/  @P1 LDG.E.128 R28, desc[UR8][R22.64+0x10] ;  /* 0x00001008161c1981 */ /* 0x010f22000c1e1d00 */
[C---:B0-----:R-:W-:Y:S01]  /*0480*/  @P1 IMAD.WIDE.U32 R24, R0.reuse, 0x20, R24 ;  /* 0x0000002000181825 */ /* 0x041fe200078e0018 */
[----:B---3--:R-:W0:Y:S03]  /*0490*/  @P3 LDC.64 R14, c[0x0][0x3e8] ;  /* 0x0000fa00ff0e3b82 */ /* 0x008e260000000a00 */
[C---:B-1----:R-:W-:Y:S01]  /*04a0*/  @P1 IMAD.WIDE.U32 R18, R0.reuse, 0x20, R4 ;  /* 0x0000002000121825 */ /* 0x042fe200078e0004 */
[----:B------:R-:W5:Y:S04]  /*04b0*/  @P1 LD.E.128 R216, desc[UR8][R24.64] ;  /* 0x0000000818d81980 */ /* 0x000f68000c101d00 */
[----:B------:R1:W3:Y:S04]  /*04c0*/  @P1 LDG.E.128 R40, desc[UR8][R22.64] ;  /* 0x0000000816281981 */ /* 0x0002e8000c1e1d00 */
[----:B--2---:R2:W-:Y:S01]  /*04d0*/  @P0 STL.64 [R1+0x180], R36 ;  /* 0x0001802401000387 */ /* 0x0045e20000100a00 */
[----:B------:R-:W-:Y:S01]  /*04e0*/  @P1 VIADD R0, R0, 0x20 ;  /* 0x0000002000001836 */ /* 0x000fe20000000000 */
[----:B------:R-:W0:Y:S02]  /*04f0*/  @P3 LDC.64 R4, c[0x0][0x438] ;  /* 0x00010e00ff043b82 */ /* 0x000e240000000a00 */
[----:B------:R1:W-:Y:S04]  /*0500*/  @P0 STL.64 [R1+0x188], R38 ;  /* 0x0001882601000387 */ /* 0x0003e80000100a00 */
[----:B------:R3:W5:Y:S04]  /*0510*/  @P1 LD.E.128 R220, desc[UR8][R24.64+0x10] ;  /* 0x0000100818dc1980 */ /* 0x000768000c101d00 */
[----:B--2---:R-:W2:Y:S04]  /*0520*/  LDL.64 R36, [R1+0x140] ;  /* 0x0001400001247983 */ /* 0x004ea80000100a00 */
[----:B-1----:R-:W2:Y:S04]  /*0530*/  LDL.64 R38, [R1+0x148] ;  /* 0x0001480001267983 */ /* 0x002ea80000100a00 */
[----:B------:R1:W-:Y:S04]  /*0540*/  @P0 STL.64 [R1+0x170], R32 ;  /* 0x0001702001000387 */ /* 0x0003e80000100a00 */
[----:B------:R4:W-:Y:S04]  /*0550*/  @P0 STL.64 [R1+0x178], R34 ;  /* 0x0001782201000387 */ /* 0x0009e80000100a00 */
[----:B------:R-:W2:Y:S04]  /*0560*/  LDL.64 R48, [R1+0x120] ;  /* 0x0001200001307983 */ /* 0x000ea80000100a00 */
[----:B-1----:R-:W2:Y:S04]  /*0570*/  LDL.64 R32, [R1+0x130] ;  /* 0x0001300001207983 */ /* 0x002ea80000100a00 */
[----:B----4-:R-:W4:Y:S04]  /*0580*/  LDL.64 R34, [R1+0x138] ;  /* 0x0001380001227983 */ /* 0x010f280000100a00 */
[----:B------:R-:W4:Y:S04]  /*0590*/  LDL.64 R50, [R1+0x128] ;  /* 0x0001280001327983 */ /* 0x000f280000100a00 */
[----:B------:R1:W-:Y:S04]  /*05a0*/  @P1 STL.64 [R1+0x150], R28 ;  /* 0x0001501c01001387 */ /* 0x0003e80000100a00 */
[----:B------:R3:W-:Y:S01]  /*05b0*/  @P1 STL.64 [R1+0x158], R30 ;  /* 0x0001581e01001387 */ /* 0x0007e20000100a00 */
[----:B------:R-:W-:-:S03]  /*05c0*/  @P2 IMAD.WIDE.U32 R20, R0, 0x20, R2 ;  /* 0x0000002000142825 */ /* 0x000fc600078e0002 */
[----:B------:R-:W5:Y:S04]  /*05d0*/  @P1 LDG.E.128 R116, desc[UR8][R18.64] ;  /* 0x0000000812741981 */ /* 0x000f68000c1e1d00 */
[----:B-1----:R-:W4:Y:S04]  /*05e0*/  LDL.64 R28, [R1+0x110] ;  /* 0x00011000011c7983 */ /* 0x002f280000100a00 */
[----:B---3--:R-:W3:Y:S01]  /*05f0*/  LDL.64 R30, [R1+0x118] ;  /* 0x00011800011e7983 */ /* 0x008ee20000100a00 */
[----:B------:R-:W-:-:S03]  /*0600*/  @P2 IMAD.WIDE.U32 R22, R0, 0x20, R8 ;  /* 0x0000002000162825 */ /* 0x000fc600078e0008 */
[----:B------:R1:W5:Y:S01]  /*0610*/  @P1 LDG.E.128 R112, desc[UR8][R18.64+0x10] ;  /* 0x0000100812701981 */ /* 0x000362000c1e1d00 */
[----:B------:R-:W-:-:S03]  /*0620*/  @P2 IMAD.WIDE.U32 R24, R0, 0x20, R6 ;  /* 0x0000002000182825 */ /* 0x000fc600078e0006 */
[----:B------:R-:W3:Y:S01]  /*0630*/  LDL.64 R44, [R1+0x100] ;  /* 0x00010000012c7983 */ /* 0x000ee20000100a00 */
[----:B------:R-:W-:-:S03]  /*0640*/  @P2 VIADD R0, R0, 0x20 ;  /* 0x0000002000002836 */ /* 0x000fc60000000000 */
[----:B------:R-:W3:Y:S01]  /*0650*/  LDL.64 R46, [R1+0x108] ;  /* 0x00010800012e7983 */ /* 0x000ee20000100a00 */
[----:B-1----:R-:W-:-:S03]  /*0660*/  @P3 IMAD.WIDE.U32 R18, R0, 0x20, R16 ;  /* 0x0000002000123825 */ /* 0x002fc600078e0010 */
[----:B--2---:R-:W2:Y:S04]  /*0670*/  @P2 LDG.E.128 R36, desc[UR8][R20.64] ;  /* 0x0000000814242981 */ /* 0x004ea8000c1e1d00 */
[----:B----4-:R1:W4:Y:S04]  /*0680*/  @P2 LDG.E.128 R32, desc[UR8][R20.64+0x10] ;  /* 0x0000100814202981 */ /* 0x010328000c1e1d00 */
[----:B------:R0:W-:Y:S01]  /*0690*/  @P1 STL.64 [R1+0x160], R40 ;  /* 0x0001602801001387 */ /* 0x0001e20000100a00 */
[----:B------:R-:W-:-:S03]  /*06a0*/  ISETP.GE.U32.AND P0, PT, R12, 0xa0, PT ;  /* 0x000000a00c00780c */ /* 0x000fc60003f06070 */
[----:B------:R-:W5:Y:S04]  /*06b0*/  @P2 LD.E.128 R224, desc[UR8][R22.64] ;  /* 0x0000000816e02980 */ /* 0x000f68000c101d00 */
[----:B------:R4:W5:Y:S04]  /*06c0*/  @P2 LD.E.128 R228, desc[UR8][R22.64+0x10] ;  /* 0x0000100816e42980 */ /* 0x000968000c101d00 */
[----:B------:R-:W5:Y:S02]  /*06d0*/  @P2 LDG.E.128 R108, desc[UR8][R24.64] ;  /* 0x00000008186c2981 */ /* 0x000f64000c1e1d00 */
[----:B------:R-:W4:Y:S02]  /*06e0*/  @P0 LDC.64 R2, c[0x0][0x3d0] ;  /* 0x0000f400ff020b82 */ /* 0x000f240000000a00 */
[----:B------:R-:W5:Y:S04]  /*06f0*/  @P2 LDG.E.128 R104, desc[UR8][R24.64+0x10] ;  /* 0x0000100818682981 */ /* 0x000f68000c1e1d00 */
[----:B---3--:R-:W3:Y:S02]  /*0700*/  @P3 LDG.E.128 R28, desc[UR8][R18.64+0x10] ;  /* 0x00001008121c3981 */ /* 0x008ee4000c1e1d00 */
[----:B------:R-:W3:Y:S02]  /*0710*/  @P0 LDC.64 R16, c[0x0][0x438] ;  /* 0x00010e00ff100b82 */ /* 0x000ee40000000a00 */
[----:B------:R1:W-:Y:S04]  /*0720*/  @P1 STL.64 [R1+0x168], R42 ;  /* 0x0001682a01001387 */ /* 0x0003e80000100a00 */
[----:B0-----:R-:W3:Y:S02]  /*0730*/  LDL.64 R40, [R1+0xf0] ;  /* 0x0000f00001287983 */ /* 0x001ee40000100a00 */
[----:B------:R-:W0:Y:S01]  /*0740*/  @P0 LDC.64 R6, c[0x0][0x3e8] ;  /* 0x0000fa00ff060b82 */ /* 0x000e220000000a00 */
[----:B------:R-:W-:Y:S01]  /*0750*/  @P3 IMAD.WIDE.U32 R14, R0, 0x20, R14 ;  /* 0x00000020000e3825 */ /* 0x000fe200078e000e */
[----:B------:R0:W3:Y:S04]  /*0760*/  @P3 LDG.E.128 R48, desc[UR8][R18.64] ;  /* 0x0000000812303981 */ /* 0x0000e8000c1e1d00 */
[----:B-1----:R-:W3:Y:S01]  /*0770*/  LDL.64 R42, [R1+0xf8] ;  /* 0x0000f800012a7983 */ /* 0x002ee20000100a00 */
[----:B------:R-:W-:Y:S01]  /*0780*/  ISETP.GE.U32.AND P1, PT, R12, 0xc0, PT ;  /* 0x000000c00c00780c */ /* 0x000fe20003f26070 */
[----:B------:R-:W-:-:S02]  /*0790*/  @P3 IMAD.WIDE.U32 R20, R0, 0x20, R4 ;  /* 0x0000002000143825 */ /* 0x000fc400078e0004 */
[----:B------:R-:W5:Y:S04]  /*07a0*/  @P3 LDG.E.128 R100, desc[UR8][R14.64] ;  /* 0x000000080e643981 */ /* 0x000f68000c1e1d00 */
[----:B------:R-:W5:Y:S06]  /*07b0*/  @P3 LDG.E.128 R96, desc[UR8][R14.64+0x10] ;  /* 0x000010080e603981 */ /* 0x000f6c000c1e1d00 */
[----:B------:R-:W1:Y:S08]  /*07c0*/  @P1 LDC.64 R8, c[0x0][0x3d0] ;  /* 0x0000f400ff081b82 */ /* 0x000e700000000a00 */
[----:B------:R-:W1:Y:S01]  /*07d0*/  @P1 LDC.64 R26, c[0x0][0x438] ;  /* 0x00010e00ff1a1b82 */ /* 0x000e620000000a00 */
[----:B--2---:R2:W-:Y:S04]  /*07e0*/  @P2 STL.64 [R1+0x140], R36 ;  /* 0x0001402401002387 */ /* 0x0045e80000100a00 */
[----:B------:R0:W-:Y:S01]  /*07f0*/  @P2 STL.64 [R1+0x148], R38 ;  /* 0x0001482601002387 */ /* 0x0001e20000100a00 */
[----:B------:R-:W-:-:S03]  /*0800*/  @P3 IADD3 R0, PT, PT, R0, 0x20, RZ ;  /* 0x0000002000003810 */ /* 0x000fc60007ffe0ff */
[----:B------:R-:W5:Y:S04]  /*0810*/  @P3 LD.E.128 R232, desc[UR8][R20.64] ;  /* 0x0000000814e83980 */ /* 0x000f68000c101d00 */
[----:B--2---:R-:W2:Y:S04]  /*0820*/  LDL.64 R36, [R1+0xe0] ;  /* 0x0000e00001247983 */ /* 0x004ea80000100a00 */
[----:B0-----:R-:W2:Y:S04]  /*0830*/  LDL.64 R38, [R1+0xe8] ;  /* 0x0000e80001267983 */ /* 0x001ea80000100a00 */
[----:B----4-:R0:W-:Y:S04]  /*0840*/  @P2 STL.64 [R1+0x130], R32 ;  /* 0x0001302001002387 */ /* 0x0101e80000100a00 */
[----:B------:R4:W-:Y:S04]  /*0850*/  @P2 STL.64 [R1+0x138], R34 ;  /* 0x0001382201002387 */ /* 0x0009e80000100a00 */
[----:B------:R1:W5:Y:S04]  /*0860*/  @P3 LD.E.128 R236, desc[UR8][R20.64+0x10] ;  /* 0x0000100814ec3980 */ /* 0x000368000c101d00 */
[----:B0-----:R-:W2:Y:S04]  /*0870*/  LDL.64 R32, [R1+0xd0] ;  /* 0x0000d00001207983 */ /* 0x001ea80000100a00 */
[----:B----4-:R-:W4:Y:S04]  /*0880*/  LDL.64 R34, [R1+0xd8] ;  /* 0x0000d80001227983 */ /* 0x010f280000100a00 */
[----:B---3--:R0:W-:Y:S04]  /*0890*/  @P3 STL.64 [R1+0x110], R28 ;  /* 0x0001101c01003387 */ /* 0x0081e80000100a00 */
[----:B------:R3:W-:Y:S04]  /*08a0*/  @P3 STL.64 [R1+0x118], R30 ;  /* 0x0001181e01003387 */ /* 0x0007e80000100a00 */
[----:B0-----:R-:W4:Y:S04]  /*08b0*/  LDL.64 R28, [R1] ;  /* 0x00000000011c7983 */ /* 0x001f280000100a00 */
[----:B---3--:R-:W3:Y:S01]  /*08c0*/  LDL.64 R30, [R1+0x8] ;  /* 0x00000800011e7983 */ /* 0x008ee20000100a00 */
[----:B------:R-:W-:-:S02]  /*08d0*/  @P0 IMAD.WIDE.U32 R22, R0, 0x20, R2 ;  /* 0x0000002000160825 */ /* 0x000fc400078e0002 */
[----:B------:R-:W0:Y:S02]  /*08e0*/  @P1 LDC.64 R2, c[0x0][0x3e8] ;  /* 0x0000fa00ff021b82 */ /* 0x000e240000000a00 */
[C---:B------:R-:W-:Y:S01]  /*08f0*/  @P0 IMAD.WIDE.U32 R16, R0.reuse, 0x20, R16 ;  /* 0x0000002000100825 */ /* 0x040fe200078e0010 */
[----:B------:R-:W3:Y:S03]  /*0900*/  @P0 LDG.E.128 R40, desc[UR8][R22.64+0x10] ;  /* 0x0000100816280981 */ /* 0x000ee6000c1e1d00 */
[C---:B------:R-:W-:Y:S01]  /*0910*/  @P0 IMAD.WIDE.U32 R18, R0.reuse, 0x20, R6 ;  /* 0x0000002000120825 */ /* 0x040fe200078e0006 */
[----:B------:R-:W3:Y:S03]  /*0920*/  @P0 LDG.E.128 R44, desc[UR8][R22.64] ;  /* 0x00000008162c0981 */ /* 0x000ee6000c1e1d00 */
[----:B------:R-:W-:Y:S01]  /*0930*/  @P0 VIADD R0, R0, 0x20 ;  /* 0x0000002000000836 */ /* 0x000fe20000000000 */
[----:B------:R3:W-:Y:S03]  /*0940*/  @P3 STL.64 [R1+0x120], R48 ;  /* 0x0001203001003387 */ /* 0x0007e60000100a00 */
[----:B-1----:R-:W-:Y:S01]  /*0950*/  @P1 IMAD.WIDE.U32 R20, R0, 0x20, R8 ;  /* 0x0000002000141825 */ /* 0x002fe200078e0008 */
[----:B------:R-:W-:Y:S01]  /*0960*/  ISETP.GE.U32.AND P2, PT, R12, 0xe0, PT ;  /* 0x000000e00c00780c */ /* 0x000fe20003f46070 */
[----:B------:R-:W5:Y:S02]  /*0970*/  @P0 LD.E.128 R240, desc[UR8][R16.64] ;  /* 0x0000000810f00980 */ /* 0x000f64000c101d00 */
[----:B------:R-:W-:-:S02]  /*0980*/  @P1 IMAD.WIDE.U32 R26, R0, 0x20, R26 ;  /* 0x00000020001a1825 */ /* 0x000fc400078e001a */
[----:B------:R1:W-:Y:S04]  /*0990*/  @P3 STL.64 [R1+0x128], R50 ;  /* 0x0001283201003387 */ /* 0x0003e80000100a00 */
[----:B------:R-:W3:Y:S04]  /*09a0*/  LDL.64 R144, [R1+0xc0] ;  /* 0x0000c00001907983 */ /* 0x000ee80000100a00 */
[----:B------:R-:W3:Y:S01]  /*09b0*/  LDL.64 R146, [R1+0xc8] ;  /* 0x0000c80001927983 */ /* 0x000ee20000100a00 */
[----:B------:R-:W1:Y:S03]  /*09c0*/  @P2 LDC.64 R4, c[0x0][0x3d0] ;  /* 0x0000f400ff042b82 */ /* 0x000e660000000a00 */
[----:B------:R-:W3:Y:S04]  /*09d0*/  LDL.64 R140, [R1+0xb0] ;  /* 0x0000b000018c7983 */ /* 0x000ee80000100a00 */
[----:B------:R-:W3:Y:S01]  /*09e0*/  LDL.64 R142, [R1+0xb8] ;  /* 0x0000b800018e7983 */ /* 0x000ee20000100a00 */
[----:B------:R-:W1:Y:S03]  /*09f0*/  @P2 LDC.64 R6, c[0x0][0x438] ;  /* 0x00010e00ff062b82 */ /* 0x000e660000000a00 */
[----:B------:R-:W3:Y:S04]  /*0a00*/  LDL.64 R136, [R1+0x10] ;  /* 0x0000100001887983 */ /* 0x000ee80000100a00 */
[----:B------:R-:W3:Y:S01]  /*0a10*/  LDL.64 R138, [R1+0x18] ;  /* 0x00001800018a7983 */ /* 0x000ee20000100a00 */
[----:B------:R-:W1:Y:S03]  /*0a20*/  @P2 LDC.64 R8, c[0x0][0x3e8] ;  /* 0x0000fa00ff082b82 */ /* 0x000e660000000a00 */
[----:B------:R-:W3:Y:S04]  /*0a30*/  LDL.64 R132, [R1+0x20] ;  /* 0x0000200001847983 */ /* 0x000ee80000100a00 */
[----:B------:R-:W3:Y:S04]  /*0a40*/  LDL.64 R134, [R1+0x28] ;  /* 0x0000280001867983 */ /* 0x000ee80000100a00 */
[----:B------:R3:W5:Y:S04]  /*0a50*/  @P0 LD.E.128 R244, desc[UR8][R16.64+0x10] ;  /* 0x0000100810f40980 */ /* 0x000768000c101d00 */
[----:B------:R-:W5:Y:S04]  /*0a60*/  @P0 LDG.E.128 R92, desc[UR8][R18.64] ;  /* 0x00000008125c0981 */ /* 0x000f68000c1e1d00 */
[----:B------:R1:W5:Y:S01]  /*0a70*/  @P0 LDG.E.128 R88, desc[UR8][R18.64+0x10] ;  /* 0x0000100812580981 */ /* 0x000362000c1e1d00 */
[----:B0-----:R-:W-:-:S03]  /*0a80*/  @P1 IMAD.WIDE.U32 R2, R0, 0x20, R2 ;  /* 0x0000002000021825 */ /* 0x001fc600078e0002 */
[----:B--2---:R-:W2:Y:S04]  /*0a90*/  @P1 LDG.E.128 R36, desc[UR8][R20.64] ;  /* 0x0000000814241981 */ /* 0x004ea8000c1e1d00 */
[----:B----4-:R-:W4:Y:S04]  /*0aa0*/  @P1 LDG.E.128 R32, desc[UR8][R20.64+0x10] ;  /* 0x0000100814201981 */ /* 0x010f28000c1e1d00 */
[----:B---3--:R-:W3:Y:S01]  /*0ab0*/  @P1 LD.E.128 R28, desc[UR8][R26.64+0x10] ;  /* 0x000010081a1c1980 */ /* 0x008ee2000c101d00 */
[----:B------:R-:W-:-:S03]  /*0ac0*/  ISETP.GE.U32.AND P3, PT, R12, 0x100, PT ;  /* 0x000001000c00780c */ /* 0x000fc60003f66070 */
[----:B------:R-:W5:Y:S04]  /*0ad0*/  @P1 LDG.E.128 R84, desc[UR8][R2.64] ;  /* 0x0000000802541981 */ /* 0x000f68000c1e1d00 */
[----:B------:R-:W-:Y:S04]  /*0ae0*/  @P0 STL.64 [R1+0xf0], R40 ;  /* 0x0000f02801000387 */ /* 0x000fe80000100a00 */
[----:B------:R-:W-:Y:S02]  /*0af0*/  @P0 STL.64 [R1+0xf8], R42 ;  /* 0x0000f82a01000387 */ /* 0x000fe40000100a00 */
[----:B------:R-:W0:Y:S02]  /*0b00*/  @P3 LDC.64 R14, c[0x0][0x3d0] ;  /* 0x0000f400ff0e3b82 */ /* 0x000e240000000a00 */
[----:B------:R1:W-:Y:S04]  /*0b10*/  @P0 STL.64 [R1+0x100], R44 ;  /* 0x0001002c01000387 */ /* 0x0003e80000100a00 */
[----:B------:R1:W-:Y:S02]  /*0b20*/  @P0 STL.64 [R1+0x108], R46 ;  /* 0x0001082e01000387 */ /* 0x0003e40000100a00 */
[----:B------:R-:W0:Y:S02]  /*0b30*/  @P3 LDC.64 R16, c[0x0][0x438] ;  /* 0x00010e00ff103b82 */ /* 0x000e240000000a00 */
[----:B------:R-:W3:Y:S04]  /*0b40*/  LDL.64 R128, [R1+0xa0] ;  /* 0x0000a00001807983 */ /* 0x000ee80000100a00 */
[----:B------:R-:W3:Y:S02]  /*0b50*/  LDL.64 R130, [R1+0xa8] ;  /* 0x0000a80001827983 */ /* 0x000ee40000100a00 */
[----:B-1----:R-:W1:Y:S02]  /*0b60*/  @P3 LDC.64 R18, c[0x0][0x3e8] ;  /* 0x0000fa00ff123b82 */ /* 0x002e640000000a00 */
        /* <DEDUP_REMOVED lines=8> */
[----:B------:R0:W5:Y:S04]  /*0bf0*/  @P1 LDG.E.128 R80, desc[UR8][R2.64+0x10] ;  /* 0x0000100802501981 */ /* 0x000168000c1e1d00 */
[----:B------:R0:W5:Y:S04]  /*0c00*/  @P1 LD.E.128 R248, desc[UR8][R26.64] ;  /* 0x000000081af81980 */ /* 0x000168000c101d00 */
[----:B--2---:R2:W-:Y:S04]  /*0c10*/  @P1 STL.64 [R1+0xe0], R36 ;  /* 0x0000e02401001387 */ /* 0x0045e80000100a00 */
[----:B------:R0:W-:Y:S04]  /*0c20*/  @P1 STL.64 [R1+0xe8], R38 ;  /* 0x0000e82601001387 */ /* 0x0001e80000100a00 */
[----:B--2---:R2:W2:Y:S04]  /*0c30*/  LDL.64 R36, [R1+0x70] ;  /* 0x0000700001247983 */ /* 0x0044a80000100a00 */
[----:B0-----:R0:W2:Y:S04]  /*0c40*/  LDL.64 R38, [R1+0x78] ;  /* 0x0000780001267983 */ /* 0x0010a80000100a00 */
[----:B----4-:R4:W-:Y:S04]  /*0c50*/  @P1 STL.64 [R1+0xd0], R32 ;  /* 0x0000d02001001387 */ /* 0x0109e80000100a00 */
[----:B------:R1:W-:Y:S04]  /*0c60*/  @P1 STL.64 [R1+0xd8], R34 ;  /* 0x0000d82201001387 */ /* 0x0003e80000100a00 */
[----:B----4-:R0:W4:Y:S04]  /*0c70*/  LDL.64 R32, [R1+0x50] ;  /* 0x0000500001207983 */ /* 0x0101280000100a00 */
[----:B-1----:R0:W4:Y:S04]  /*0c80*/  LDL.64 R34, [R1+0x58] ;  /* 0x0000580001227983 */ /* 0x0021280000100a00 */
[----:B---3--:R1:W-:Y:S04]  /*0c90*/  @P1 STL.64 [R1], R28 ;  /* 0x0000001c01001387 */ /* 0x0083e80000100a00 */
[----:B------:R3:W-:Y:S04]  /*0ca0*/  @P1 STL.64 [R1+0x8], R30 ;  /* 0x0000081e01001387 */ /* 0x0007e80000100a00 */
[----:B-1----:R0:W4:Y:S04]  /*0cb0*/  LDL.64 R28, [R1+0x60] ;  /* 0x00006000011c7983 */ /* 0x0021280000100a00 */
[----:B---3--:R0:W3:Y:S01]  /*0cc0*/  LDL.64 R30, [R1+0x68] ;  /* 0x00006800011e7983 */ /* 0x0080e20000100a00 */
[----:B------:R-:W-:Y:S01]  /*0cd0*/  ISETP.GE.U32.AND P0, PT, R12, 0x120, PT ;  /* 0x000001200c00780c */ /* 0x000fe20003f06070 */
[----:B------:R-:W-:-:S12]  /*0ce0*/  @P1 VIADD R0, R0, 0x20 ;  /* 0x0000002000001836 */ /* 0x000fd80000000000 */
[----:B------:R-:W1:Y:S01]  /*0cf0*/  @P0 LDC.64 R2, c[0x0][0x438] ;  /* 0x00010e00ff020b82 */ /* 0x000e620000000a00 */
[----:B------:R-:W-:-:S04]  /*0d00*/  @P2 IMAD.WIDE.U32 R4, R0, 0x20, R4 ;  /* 0x0000002000042825 */ /* 0x000fc800078e0004 */
[C---:B------:R-:W-:Y:S01]  /*0d10*/  @P2 IMAD.WIDE.U32 R6, R0.reuse, 0x20, R6 ;  /* 0x0000002000062825 */ /* 0x040fe200078e0006 */
[----:B------:R-:W3:Y:S02]  /*0d20*/  @P2 LDG.E.128 R144, desc[UR8][R4.64] ;  /* 0x0000000804902981 */ /* 0x000ee4000c1e1d00 */
[----:B------:R-:W0:Y:S01]  /*0d30*/  @P0 LDC.64 R20, c[0x0][0x3d0] ;  /* 0x0000f400ff140b82 */ /* 0x000e220000000a00 */
[C---:B------:R-:W-:Y:S01]  /*0d40*/  @P2 IMAD.WIDE.U32 R8, R0.reuse, 0x20, R8 ;  /* 0x0000002000082825 */ /* 0x040fe200078e0008 */
[----:B------:R-:W-:Y:S01]  /*0d50*/  @P2 IADD3 R0, PT, PT, R0, 0x20, RZ ;  /* 0x0000002000002810 */ /* 0x000fe20007ffe0ff */
[----:B------:R-:W3:Y:S04]  /*0d60*/  @P2 LDG.E.128 R140, desc[UR8][R4.64+0x10] ;  /* 0x00001008048c2981 */ /* 0x000ee8000c1e1d00 */
[C---:B------:R-:W-:Y:S01]  /*0d70*/  @P3 IMAD.WIDE.U32 R14, R0.reuse, 0x20, R14 ;  /* 0x00000020000e3825 */ /* 0x040fe200078e000e */
[----:B------:R-:W3:Y:S01]  /*0d80*/  @P2 LD.E.128 R136, desc[UR8][R6.64] ;  /* 0x0000000806882980 */ /* 0x000ee2000c101d00 */
[----:B------:R-:W0:Y:S02]  /*0d90*/  @P0 LDC.64 R22, c[0x0][0x3e8] ;  /* 0x0000fa00ff160b82 */ /* 0x000e240000000a00 */
[C---:B------:R-:W-:Y:S01]  /*0da0*/  @P3 IMAD.WIDE.U32 R16, R0.reuse, 0x20, R16 ;  /* 0x0000002000103825 */ /* 0x040fe200078e0010 */
[----:B------:R-:W3:Y:S03]  /*0db0*/  @P2 LD.E.128 R132, desc[UR8][R6.64+0x10] ;  /* 0x0000100806842980 */ /* 0x000ee6000c101d00 */
[C---:B------:R-:W-:Y:S01]  /*0dc0*/  @P3 IMAD.WIDE.U32 R18, R0.reuse, 0x20, R18 ;  /* 0x0000002000123825 */ /* 0x040fe200078e0012 */
[----:B------:R-:W3:Y:S03]  /*0dd0*/  @P3 LD.E.128 R44, desc[UR8][R16.64+0x10] ;  /* 0x00001008102c3980 */ /* 0x000ee6000c101d00 */
[----:B------:R-:W-:Y:S01]  /*0de0*/  @P3 VIADD R0, R0, 0x20 ;  /* 0x0000002000003836 */ /* 0x000fe20000000000 */
[----:B------:R-:W3:Y:S03]  /*0df0*/  @P3 LD.E.128 R48, desc[UR8][R16.64] ;  /* 0x0000000810303980 */ /* 0x000ee6000c101d00 */
[C---:B-1----:R-:W-:Y:S01]  /*0e00*/  @P0 IMAD.WIDE.U32 R2, R0.reuse, 0x20, R2 ;  /* 0x0000002000020825 */ /* 0x042fe200078e0002 */
[----:B------:R-:W3:Y:S03]  /*0e10*/  @P3 LDG.E.128 R52, desc[UR8][R14.64+0x10] ;  /* 0x000010080e343981 */ /* 0x000ee6000c1e1d00 */
[C---:B0-----:R-:W-:Y:S01]  /*0e20*/  @P0 IMAD.WIDE.U32 R20, R0.reuse, 0x20, R20 ;  /* 0x0000002000140825 */ /* 0x041fe200078e0014 */
[----:B------:R-:W3:Y:S04]  /*0e30*/  @P3 LDG.E.128 R128, desc[UR8][R14.64] ;  /* 0x000000080e803981 */ /* 0x000ee8000c1e1d00 */
[----:B------:R-:W3:Y:S01]  /*0e40*/  @P0 LDG.E.128 R40, desc[UR8][R20.64] ;  /* 0x0000000814280981 */ /* 0x000ee2000c1e1d00 */
[----:B------:R-:W-:-:S03]  /*0e50*/  @P0 IMAD.WIDE.U32 R22, R0, 0x20, R22 ;  /* 0x0000002000160825 */ /* 0x000fc600078e0016 */
[----:B------:R1:W5:Y:S04]  /*0e60*/  @P2 LDG.E.128 R76, desc[UR8][R8.64] ;  /* 0x00000008084c2981 */ /* 0x000368000c1e1d00 */
[----:B------:R1:W5:Y:S04]  /*0e70*/  @P2 LDG.E.128 R72, desc[UR8][R8.64+0x10] ;  /* 0x0000100808482981 */ /* 0x000368000c1e1d00 */
[----:B------:R1:W5:Y:S04]  /*0e80*/  @P3 LDG.E.128 R68, desc[UR8][R18.64] ;  /* 0x0000000812443981 */ /* 0x000368000c1e1d00 */
[----:B------:R1:W5:Y:S04]  /*0e90*/  @P3 LDG.E.128 R64, desc[UR8][R18.64+0x10] ;  /* 0x0000100812403981 */ /* 0x000368000c1e1d00 */
[----:B------:R1:W5:Y:S04]  /*0ea0*/  @P0 LDG.E.128 R60, desc[UR8][R22.64] ;  /* 0x00000008163c0981 */ /* 0x000368000c1e1d00 */
[----:B------:R1:W5:Y:S04]  /*0eb0*/  @P0 LDG.E.128 R56, desc[UR8][R22.64+0x10] ;  /* 0x0000100816380981 */ /* 0x000368000c1e1d00 */
[----:B--2---:R-:W2:Y:S04]  /*0ec0*/  @P0 LDG.E.128 R36, desc[UR8][R20.64+0x10] ;  /* 0x0000100814240981 */ /* 0x004ea8000c1e1d00 */
[----:B----4-:R-:W4:Y:S04]  /*0ed0*/  @P0 LD.E.128 R32, desc[UR8][R2.64] ;  /* 0x0000000802200980 */ /* 0x010f28000c101d00 */
[----:B---3--:R-:W3:Y:S04]  /*0ee0*/  @P0 LD.E.128 R28, desc[UR8][R2.64+0x10] ;  /* 0x00001008021c0980 */ /* 0x008ee8000c101d00 */
[----:B------:R1:W-:Y:S04]  /*0ef0*/  @P2 STL.64 [R1+0xc0], R144 ;  /* 0x0000c09001002387 */ /* 0x0003e80000100a00 */
[----:B------:R1:W-:Y:S01]  /*0f00*/  @P2 STL.64 [R1+0xc8], R146 ;  /* 0x0000c89201002387 */ /* 0x0003e20000100a00 */
[----:B------:R-:W-:Y:S01]  /*0f10*/  ISETP.GE.U32.AND P1, PT, R12, 0x140, PT ;  /* 0x000001400c00780c */ /* 0x000fe20003f26070 */
[----:B------:R-:W-:-:S02]  /*0f20*/  @P0 VIADD R0, R0, 0x20 ;  /* 0x0000002000000836 */ /* 0x000fc40000000000 */
[----:B---3--:R1:W-:Y:S04]  /*0f30*/  @P0 STL.64 [R1+0x60], R28 ;  /* 0x0000601c01000387 */ /* 0x0083e80000100a00 */
[----:B------:R1:W-:Y:S04]  /*0f40*/  @P2 STL.64 [R1+0xb0], R140 ;  /* 0x0000b08c01002387 */ /* 0x0003e80000100a00 */
[----:B------:R1:W-:Y:S04]  /*0f50*/  @P2 STL.64 [R1+0xb8], R142 ;  /* 0x0000b88e01002387 */ /* 0x0003e80000100a00 */
[----:B------:R1:W-:Y:S04]  /*0f60*/  @P0 STL.64 [R1+0x68], R30 ;  /* 0x0000681e01000387 */ /* 0x0003e80000100a00 */
[----:B----4-:R1:W-:Y:S04]  /*0f70*/  @P0 STL.64 [R1+0x50], R32 ;  /* 0x0000502001000387 */ /* 0x0103e80000100a00 */
[----:B------:R1:W-:Y:S04]  /*0f80*/  @P2 STL.64 [R1+0x10], R136 ;  /* 0x0000108801002387 */ /* 0x0003e80000100a00 */
[----:B------:R1:W-:Y:S04]  /*0f90*/  @P2 STL.64 [R1+0x18], R138 ;  /* 0x0000188a01002387 */ /* 0x0003e80000100a00 */
[----:B------:R1:W-:Y:S04]  /*0fa0*/  @P0 STL.64 [R1+0x58], R34 ;  /* 0x0000582201000387 */ /* 0x0003e80000100a00 */
[----:B------:R1:W-:Y:S04]  /*0fb0*/  @P2 STL.64 [R1+0x20], R132 ;  /* 0x0000208401002387 */ /* 0x0003e80000100a00 */
[----:B------:R1:W-:Y:S04]  /*0fc0*/  @P2 STL.64 [R1+0x28], R134 ;  /* 0x0000288601002387 */ /* 0x0003e80000100a00 */
[----:B--2---:R1:W-:Y:S04]  /*0fd0*/  @P0 STL.64 [R1+0x70], R36 ;  /* 0x0000702401000387 */ /* 0x0043e80000100a00 */
        /* <DEDUP_REMOVED lines=25> */
.L_x_22288:
        /* <DEDUP_REMOVED lines=54> */
[----:B---3--:R-:W-:Y:S01]  /*14d0*/  MOV R128, R46 ;  /* 0x0000002e00807202 */ /* 0x008fe20000000f00 */
[----:B----4-:R-:W-:-:S02]  /*14e0*/  IMAD.MOV.U32 R129, RZ, RZ, R45 ;  /* 0x000000ffff817224 */ /* 0x010fc400078e002d */
[----:B------:R-:W-:Y:S01]  /*14f0*/  IMAD.MOV.U32 R46, RZ, RZ, R42 ;  /* 0x000000ffff2e7224 */ /* 0x000fe200078e002a */
[----:B--2---:R-:W-:Y:S01]  /*1500*/  MOV R131, R43 ;  /* 0x0000002b00837202 */ /* 0x004fe20000000f00 */
[----:B------:R-:W-:Y:S01]  /*1510*/  IMAD.MOV.U32 R130, RZ, RZ, R44 ;  /* 0x000000ffff827224 */ /* 0x000fe200078e002c */
[----:B------:R-:W-:Y:S01]  /*1520*/  MOV R44, R40 ;  /* 0x00000028002c7202 */ /* 0x000fe20000000f00 */
[----:B------:R-:W-:Y:S02]  /*1530*/  IMAD.MOV.U32 R45, RZ, RZ, R41 ;  /* 0x000000ffff2d7224 */ /* 0x000fe400078e0029 */
[----:B------:R-:W-:Y:S01]  /*1540*/  IMAD.MOV.U32 R43, RZ, RZ, R39 ;  /* 0x000000ffff2b7224 */ /* 0x000fe200078e0027 */
[----:B------:R-:W-:Y:S01]  /*1550*/  MOV R134, R44 ;  /* 0x0000002c00867202 */ /* 0x000fe20000000f00 */
[----:B------:R-:W-:Y:S01]  /*1560*/  IMAD.MOV.U32 R132, RZ, RZ, R46 ;  /* 0x000000ffff847224 */ /* 0x000fe200078e002e */
[----:B------:R2:W3:Y:S01]  /*1570*/  @P3 LDG.E.128 R128, desc[UR8][R2.64+0x10] ;  /* 0x0000100802803981 */ /* 0x0004e2000c1e1d00 */
[----:B------:R-:W-:-:S02]  /*1580*/  IMAD.MOV.U32 R133, RZ, RZ, R45 ;  /* 0x000000ffff857224 */ /* 0x000fc400078e002d */
[----:B------:R-:W-:-:S06]  /*1590*/  IMAD.MOV.U32 R135, RZ, RZ, R43 ;  /* 0x000000ffff877224 */ /* 0x000fcc00078e002b */
[----:B------:R-:W4:Y:S01]  /*15a0*/  @P5 LDG.E.128 R132, desc[UR8][R6.64] ;  /* 0x0000000806845981 */ /* 0x000f22000c1e1d00 */
[----:B------:R-:W-:Y:S01]  /*15b0*/  IMAD.MOV.U32 R42, RZ, RZ, R38 ;  /* 0x000000ffff2a7224 */ /* 0x000fe200078e0026 */
[----:B------:R-:W-:Y:S01]  /*15c0*/  MOV R41, R37 ;  /* 0x0000002500297202 */ /* 0x000fe20000000f00 */
[----:B------:R-:W-:Y:S01]  /*15d0*/  IMAD.MOV.U32 R40, RZ, RZ, R36 ;  /* 0x000000ffff287224 */ /* 0x000fe200078e0024 */
[----:B------:R-:W-:Y:S01]  /*15e0*/  MOV R38, R21 ;  /* 0x0000001500267202 */ /* 0x000fe20000000f00 */
[----:B------:R-:W-:Y:S01]  /*15f0*/  IMAD.MOV.U32 R39, RZ, RZ, R35 ;  /* 0x000000ffff277224 */ /* 0x000fe200078e0023 */
[----:B------:R-:W-:Y:S01]  /*1600*/  MOV R35, R18 ;  /* 0x0000001200237202 */ /* 0x000fe20000000f00 */
[----:B------:R-:W-:Y:S01]  /*1610*/  IMAD.MOV.U32 R37, RZ, RZ, R20 ;  /* 0x000000ffff257224 */ /* 0x000fe200078e0014 */
[----:B------:R-:W4:Y:S01]  /*1620*/  LDL R21, [R1+0x130] ;  /* 0x0001300001157983 */ /* 0x000f220000100800 */
[----:B------:R-:W-:Y:S01]  /*1630*/  IMAD.MOV.U32 R36, RZ, RZ, R19 ;  /* 0x000000ffff247224 */ /* 0x000fe200078e0013 */
[----:B------:R-:W-:Y:S01]  /*1640*/  ISETP.GE.U32.AND P4, PT, R12, 0xc0, PT ;  /* 0x000000c00c00780c */ /* 0x000fe20003f86070 */
[----:B-1----:R-:W-:Y:S01]  /*1650*/  @P5 IMAD.WIDE.U32 R8, R0, 0x20, R8 ;  /* 0x0000002000085825 */ /* 0x002fe200078e0008 */
[----:B------:R-:W4:Y:S01]  /*1660*/  LDL R20, [R1+0x134] ;  /* 0x0001340001147983 */ /* 0x000f220000100800 */
[----:B------:R-:W-:Y:S01]  /*1670*/  MOV R46, R38 ;  /* 0x00000026002e7202 */ /* 0x000fe20000000f00 */
[----:B--2---:R-:W1:Y:S02]  /*1680*/  @P2 LDC.64 R2, c[0x0][0x3d0] ;  /* 0x0000f400ff022b82 */ /* 0x004e640000000a00 */
[----:B------:R-:W2:Y:S01]  /*1690*/  LDL R19, [R1+0x138] ;  /* 0x0001380001137983 */ /* 0x000ea20000100800 */
[----:B------:R-:W-:-:S03]  /*16a0*/  IMAD.MOV.U32 R47, RZ, RZ, R39 ;  /* 0x000000ffff2f7224 */ /* 0x000fc600078e0027 */
[----:B------:R-:W2:Y:S01]  /*16b0*/  LDL R18, [R1+0x13c] ;  /* 0x00013c0001127983 */ /* 0x000ea20000100800 */
[----:B------:R-:W-:Y:S01]  /*16c0*/  IMAD.MOV.U32 R45, RZ, RZ, R37 ;  /* 0x000000ffff2d7224 */ /* 0x000fe200078e0025 */
[----:B------:R-:W-:Y:S01]  /*16d0*/  MOV R43, R35 ;  /* 0x00000023002b7202 */ /* 0x000fe20000000f00 */
[----:B------:R-:W-:Y:S01]  /*16e0*/  IMAD.MOV.U32 R44, RZ, RZ, R36 ;  /* 0x000000ffff2c7224 */ /* 0x000fe200078e0024 */
[----:B------:R-:W5:Y:S01]  /*16f0*/  @P5 LDG.E.128 R116, desc[UR8][R8.64] ;  /* 0x0000000808745981 */ /* 0x000f62000c1e1d00 */
[----:B------:R-:W-:Y:S01]  /*1700*/  @P5 VIADD R0, R0, 0x20 ;  /* 0x0000002000005836 */ /* 0x000fe20000000000 */
[----:B------:R-:W1:Y:S02]  /*1710*/  @P4 LDC.64 R4, c[0x0][0x3d0] ;  /* 0x0000f400ff044b82 */ /* 0x000e640000000a00 */
[----:B------:R1:W5:Y:S01]  /*1720*/  @P5 LDG.E.128 R112, desc[UR8][R8.64+0x10] ;  /* 0x0000100808705981 */ /* 0x000362000c1e1d00 */
[----:B------:R-:W-:-:S03]  /*1730*/  @P0 IMAD.WIDE.U32 R14, R0, 0x20, R14 ;  /* 0x00000020000e0825 */ /* 0x000fc600078e000e */
[----:B---3--:R3:W-:Y:S04]  /*1740*/  @P3 STL.64 [R1+0x170], R128 ;  /* 0x0001708001003387 */ /* 0x0087e80000100a00 */
[----:B------:R0:W-:Y:S04]  /*1750*/  @P3 STL.64 [R1+0x178], R130 ;  /* 0x0001788201003387 */ /* 0x0001e80000100a00 */
[----:B------:R-:W2:Y:S01]  /*1760*/  LDL R36, [R1+0x70] ;  /* 0x0000700001247983 */ /* 0x000ea20000100800 */
[----:B---3--:R-:W-:Y:S01]  /*1770*/  MOV R129, R41 ;  /* 0x0000002900817202 */ /* 0x008fe20000000f00 */
[----:B------:R-:W-:-:S02]  /*1780*/  IMAD.MOV.U32 R128, RZ, RZ, R40 ;  /* 0x000000ffff807224 */ /* 0x000fc400078e0028 */
[----:B------:R-:W3:Y:S01]  /*1790*/  LDL R37, [R1+0x74] ;  /* 0x0000740001257983 */ /* 0x000ee20000100800 */
[----:B0-----:R-:W-:-:S03]  /*17a0*/  IMAD.MOV.U32 R130, RZ, RZ, R42 ;  /* 0x000000ffff827224 */ /* 0x001fc600078e002a */
[----:B------:R-:W3:Y:S04]  /*17b0*/  LDL R38, [R1+0x78] ;  /* 0x0000780001267983 */ /* 0x000ee80000100800 */
[----:B------:R-:W3:Y:S04]  /*17c0*/  LDL R35, [R1+0x7c] ;  /* 0x00007c0001237983 */ /* 0x000ee80000100800 */
[----:B----4-:R0:W-:Y:S04]  /*17d0*/  @P5 STL.64 [R1+0x160], R132 ;  /* 0x0001608401005387 */ /* 0x0101e80000100a00 */
[----:B------:R4:W-:Y:S01]  /*17e0*/  @P5 STL.64 [R1+0x168], R134 ;  /* 0x0001688601005387 */ /* 0x0009e20000100a00 */
[----:B0-----:R-:W-:Y:S01]  /*17f0*/  IMAD.MOV.U32 R132, RZ, RZ, R130 ;  /* 0x000000ffff847224 */ /* 0x001fe200078e0082 */
[----:B------:R-:W-:Y:S01]  /*1800*/  MOV R133, R129 ;  /* 0x0000008100857202 */ /* 0x000fe20000000f00 */
[----:B----4-:R-:W-:-:S02]  /*1810*/  IMAD.MOV.U32 R134, RZ, RZ, R128 ;  /* 0x000000ffff867224 */ /* 0x010fc400078e0080 */
[----:B------:R-:W-:Y:S01]  /*1820*/  IMAD.MOV.U32 R135, RZ, RZ, R47 ;  /* 0x000000ffff877224 */ /* 0x000fe200078e002f */
[----:B------:R-:W-:Y:S01]  /*1830*/  MOV R130, R46 ;  /* 0x0000002e00827202 */ /* 0x000fe20000000f00 */
[----:B------:R-:W-:Y:S01]  /*1840*/  IMAD.MOV.U32 R128, RZ, RZ, R44 ;  /* 0x000000ffff807224 */ /* 0x000fe200078e002c */
[----:B------:R-:W-:Y:S01]  /*1850*/  MOV R47, R43 ;  /* 0x0000002b002f7202 */ /* 0x000fe20000000f00 */
[----:B------:R-:W-:Y:S02]  /*1860*/  IMAD.MOV.U32 R129, RZ, RZ, R45 ;  /* 0x000000ffff817224 */ /* 0x000fe400078e002d */
[----:B------:R-:W4:Y:S01]  /*1870*/  @P5 LDG.E.128 R132, desc[UR8][R6.64+0x10] ;  /* 0x0000100806845981 */ /* 0x000f22000c1e1d00 */
[----:B------:R-:W-:Y:S01]  /*1880*/  IMAD.MOV.U32 R136, RZ, RZ, R130 ;  /* 0x000000ffff887224 */ /* 0x000fe200078e0082 */
[----:B------:R-:W-:Y:S01]  /*1890*/  MOV R138, R128 ;  /* 0x00000080008a7202 */ /* 0x000fe20000000f00 */
[----:B------:R-:W-:Y:S02]  /*18a0*/  IMAD.MOV.U32 R137, RZ, RZ, R129 ;  /* 0x000000ffff897224 */ /* 0x000fe400078e0081 */
[----:B------:R-:W-:-:S06]  /*18b0*/  IMAD.MOV.U32 R139, RZ, RZ, R47 ;  /* 0x000000ffff8b7224 */ /* 0x000fcc00078e002f */
[----:B------:R-:W4:Y:S01]  /*18c0*/  @P0 LDG.E.128 R136, desc[UR8][R14.64] ;  /* 0x000000080e880981 */ /* 0x000f22000c1e1d00 */
[----:B--2---:R-:W-:Y:S01]  /*18d0*/  IMAD.MOV.U32 R39, RZ, RZ, R18 ;  /* 0x000000ffff277224 */ /* 0x004fe200078e0012 */
[----:B------:R-:W-:Y:S01]  /*18e0*/  MOV R40, R19 ;  /* 0x0000001300287202 */ /* 0x000fe20000000f00 */
[----:B------:R-:W-:Y:S01]  /*18f0*/  IMAD.MOV.U32 R42, RZ, RZ, R21 ;  /* 0x000000ffff2a7224 */ /* 0x000fe200078e0015 */
[----:B------:R-:W0:Y:S01]  /*1900*/  @P1 LDC.64 R18, c[0x0][0x3d0] ;  /* 0x0000f400ff121b82 */ /* 0x000e220000000a00 */
[----:B------:R-:W-:Y:S02]  /*1910*/  IMAD.MOV.U32 R41, RZ, RZ, R20 ;  /* 0x000000ffff297224 */ /* 0x000fe400078e0014 */
[----:B------:R-:W-:Y:S01]  /*1920*/  IMAD.MOV.U32 R43, RZ, RZ, R39 ;  /* 0x000000ffff2b7224 */ /* 0x000fe200078e0027 */
[----:B------:R-:W-:Y:S01]  /*1930*/  MOV R44, R40 ;  /* 0x00000028002c7202 */ /* 0x000fe20000000f00 */
[----:B------:R-:W-:Y:S01]  /*1940*/  IMAD.MOV.U32 R46, RZ, RZ, R42 ;  /* 0x000000ffff2e7224 */ /* 0x000fe200078e002a */
[----:B------:R-:W-:Y:S01]  /*1950*/  MOV R40, R25 ;  /* 0x0000001900287202 */ /* 0x000fe20000000f00 */
[----:B------:R-:W-:Y:S01]  /*1960*/  IMAD.MOV.U32 R45, RZ, RZ, R41 ;  /* 0x000000ffff2d7224 */ /* 0x000fe200078e0029 */
[----:B------:R-:W2:Y:S01]  /*1970*/  LDL R25, [R1+0x90] ;  /* 0x0000900001197983 */ /* 0x000ea20000100800 */
[----:B------:R-:W-:Y:S01]  /*1980*/  IMAD.MOV.U32 R41, RZ, RZ, R24 ;  /* 0x000000ffff297224 */ /* 0x000fe200078e0018 */
[----:B------:R-:W1:Y:S01]  /*1990*/  @P1 LDC.64 R20, c[0x0][0x3e8] ;  /* 0x0000fa00ff141b82 */ /* 0x000e620000000a00 */
[----:B------:R-:W-:Y:S01]  /*19a0*/  IMAD.MOV.U32 R42, RZ, RZ, R23 ;  /* 0x000000ffff2a7224 */ /* 0x000fe200078e0017 */
[----:B------:R-:W2:Y:S01]  /*19b0*/  LDL R24, [R1+0x94] ;  /* 0x0000940001187983 */ /* 0x000ea20000100800 */
[----:B------:R-:W-:-:S03]  /*19c0*/  IMAD.MOV.U32 R131, RZ, RZ, R43 ;  /* 0x000000ffff837224 */ /* 0x000fc600078e002b */
[----:B------:R-:W2:Y:S01]  /*19d0*/  LDL R23, [R1+0x98] ;  /* 0x0000980001177983 */ /* 0x000ea20000100800 */
[----:B---3--:R-:W-:Y:S01]  /*19e0*/  IMAD.MOV.U32 R39, RZ, RZ, R35 ;  /* 0x000000ffff277224 */ /* 0x008fe200078e0023 */
[----:B------:R-:W-:Y:S02]  /*19f0*/  MOV R35, R22 ;  /* 0x0000001600237202 */ /* 0x000fe40000000f00 */
[----:B------:R-:W3:Y:S02]  /*1a00*/  LDL R22, [R1+0x9c] ;  /* 0x00009c0001167983 */ /* 0x000ee40000100800 */
[----:B------:R-:W-:Y:S02]  /*1a10*/  MOV R43, R35 ;  /* 0x00000023002b7202 */ /* 0x000fe40000000f00 */
[----:B----4-:R4:W-:Y:S04]  /*1a20*/  @P5 STL.64 [R1+0x150], R132 ;  /* 0x0001508401005387 */ /* 0x0109e80000100a00 */
[----:B------:R0:W-:Y:S04]  /*1a30*/  @P5 STL.64 [R1+0x158], R134 ;  /* 0x0001588601005387 */ /* 0x0001e80000100a00 */
[----:B------:R-:W2:Y:S01]  /*1a40*/  LDL R35, [R1+0xac] ;  /* 0x0000ac0001237983 */ /* 0x000ea20000100800 */
[----:B----4-:R-:W-:Y:S01]  /*1a50*/  MOV R133, R45 ;  /* 0x0000002d00857202 */ /* 0x010fe20000000f00 */
[----:B------:R-:W-:-:S02]  /*1a60*/  IMAD.MOV.U32 R132, RZ, RZ, R44 ;  /* 0x000000ffff847224 */ /* 0x000fc400078e002c */
[----:B------:R-:W4:Y:S01]  /*1a70*/  LDL R128, [R1+0xa0] ;  /* 0x0000a00001807983 */ /* 0x000f220000100800 */
[----:B0-----:R-:W-:-:S03]  /*1a80*/  IMAD.MOV.U32 R134, RZ, RZ, R46 ;  /* 0x000000ffff867224 */ /* 0x001fc600078e002e */
[----:B------:R-:W4:Y:S04]  /*1a90*/  LDL R129, [R1+0xa4] ;  /* 0x0000a40001817983 */ /* 0x000f280000100800 */
[----:B------:R-:W4:Y:S04]  /*1aa0*/  LDL R130, [R1+0xa8] ;  /* 0x0000a80001827983 */ /* 0x000f280000100800 */
[----:B------:R0:W-:Y:S04]  /*1ab0*/  @P0 STL.64 [R1+0x140], R136 ;  /* 0x0001408801000387 */ /* 0x0001e80000100a00 */
[----:B------:R1:W-:Y:S01]  /*1ac0*/  @P0 STL.64 [R1+0x148], R138 ;  /* 0x0001488a01000387 */ /* 0x0003e20000100a00 */
[----:B0-----:R-:W-:Y:S01]  /*1ad0*/  MOV R136, R134 ;  /* 0x0000008600887202 */ /* 0x001fe20000000f00 */
[----:B------:R-:W-:-:S02]  /*1ae0*/  IMAD.MOV.U32 R137, RZ, RZ, R133 ;  /* 0x000000ffff897224 */ /* 0x000fc400078e0085 */
[----:B-1----:R-:W-:Y:S01]  /*1af0*/  IMAD.MOV.U32 R138, RZ, RZ, R132 ;  /* 0x000000ffff8a7224 */ /* 0x002fe200078e0084 */
[----:B------:R-:W-:-:S06]  /*1b00*/  MOV R139, R131 ;  /* 0x00000083008b7202 */ /* 0x000fcc0000000f00 */
[----:B------:R-:W3:Y:S01]  /*1b10*/  @P0 LDG.E.128 R136, desc[UR8][R14.64+0x10] ;  /* 0x000010080e880981 */ /* 0x000ee2000c1e1d00 */
[----:B------:R-:W-:Y:S01]  /*1b20*/  IMAD.MOV.U32 R132, RZ, RZ, R34 ;  /* 0x000000ffff847224 */ /* 0x000fe200078e0022 */
[----:B------:R-:W-:Y:S01]  /*1b30*/  MOV R34, R30 ;  /* 0x0000001e00227202 */ /* 0x000fe20000000f00 */
[----:B------:R-:W-:Y:S02]  /*1b40*/  IMAD.MOV.U32 R134, RZ, RZ, R32 ;  /* 0x000000ffff867224 */ /* 0x000fe400078e0020 */
[----:B------:R-:W-:Y:S02]  /*1b50*/  IMAD.MOV.U32 R32, RZ, RZ, R28 ;  /* 0x000000ffff207224 */ /* 0x000fe400078e001c */
[----:B------:R-:W-:Y:S01]  /*1b60*/  IMAD.MOV.U32 R30, RZ, RZ, R26 ;  /* 0x000000ffff1e7224 */ /* 0x000fe200078e001a */
[----:B------:R-:W4:Y:S04]  /*1b70*/  LDL R28, [R1+0xd8] ;  /* 0x0000d800011c7983 */ /* 0x000f280000100800 */
[----:B------:R-:W4:Y:S01]  /*1b80*/  LDL R26, [R1+0xe0] ;  /* 0x0000e000011a7983 */ /* 0x000f220000100800 */
[----:B------:R-:W-:Y:S01]  /*1b90*/  MOV R133, R33 ;  /* 0x0000002100857202 */ /* 0x000fe20000000f00 */
[----:B------:R-:W-:-:S02]  /*1ba0*/  IMAD.MOV.U32 R33, RZ, RZ, R29 ;  /* 0x000000ffff217224 */ /* 0x000fc400078e001d */
[----:B------:R-:W-:Y:S02]  /*1bb0*/  IMAD.MOV.U32 R29, RZ, RZ, R13 ;  /* 0x000000ffff1d7224 */ /* 0x000fe400078e000d */
[----:B------:R-:W4:Y:S01]  /*1bc0*/  LDL R13, [R1+0xe4] ;  /* 0x0000e400010d7983 */ /* 0x000f220000100800 */
[----:B--2---:R-:W-:Y:S02]  /*1bd0*/  IMAD.MOV.U32 R131, RZ, RZ, R35 ;  /* 0x000000ffff837224 */ /* 0x004fe400078e0023 */
[----:B------:R-:W-:Y:S01]  /*1be0*/  IMAD.MOV.U32 R35, RZ, RZ, R31 ;  /* 0x000000ffff237224 */ /* 0x000fe200078e001f */
[----:B------:R-:W-:Y:S02]  /*1bf0*/  MOV R31, R27 ;  /* 0x0000001b001f7202 */ /* 0x000fe40000000f00 */
[----:B------:R-:W2:Y:S04]  /*1c00*/  LDL R27, [R1+0xdc] ;  /* 0x0000dc00011b7983 */ /* 0x000ea80000100800 */
[----:B---3--:R-:W-:Y:S04]  /*1c10*/  @P0 STL.64 [R1+0x130], R136 ;  /* 0x0001308801000387 */ /* 0x008fe80000100a00 */
[----:B------:R0:W-:Y:S04]  /*1c20*/  @P0 STL.64 [R1+0x138], R138 ;  /* 0x0001388a01000387 */ /* 0x0001e80000100a00 */
[----:B------:R-:W3:Y:S04]  /*1c30*/  LDL R160, [R1+0x120] ;  /* 0x0001200001a07983 */ /* 0x000ee80000100800 */
        /* <DEDUP_REMOVED lines=17> */
[----:B------:R-:W-:Y:S01]  /*1d50*/  ISETP.GE.U32.AND P3, PT, R12, 0xe0, PT ;  /* 0x000000e00c00780c */ /* 0x000fe20003f66070 */
[----:B------:R-:W-:Y:S01]  /*1d60*/  IMAD.MOV.U32 R47, RZ, RZ, R22 ;  /* 0x000000ffff2f7224 */ /* 0x000fe200078e0016 */
[----:B------:R-:W-:-:S02]  /*1d70*/  MOV R46, R23 ;  /* 0x00000017002e7202 */ /* 0x000fc40000000f00 */
[----:B------:R-:W1:Y:S01]  /*1d80*/  @P2 LDC.64 R22, c[0x0][0x3e8] ;  /* 0x0000fa00ff162b82 */ /* 0x000e620000000a00 */
[----:B------:R-:W-:Y:S01]  /*1d90*/  ISETP.GE.U32.AND P5, PT, R12, 0x100, PT ;  /* 0x000001000c00780c */ /* 0x000fe20003fa6070 */
[----:B------:R-:W-:-:S04]  /*1da0*/  @P0 IMAD.WIDE.U32 R16, R0, 0x20, R16 ;  /* 0x0000002000100825 */ /* 0x000fc800078e0010 */
[----:B------:R-:W-:Y:S01]  /*1db0*/  IMAD.MOV.U32 R44, RZ, RZ, R25 ;  /* 0x000000ffff2c7224 */ /* 0x000fe200078e0019 */
[----:B------:R-:W5:Y:S01]  /*1dc0*/  @P0 LDG.E.128 R108, desc[UR8][R16.64] ;  /* 0x00000008106c0981 */ /* 0x000f62000c1e1d00 */
[----:B------:R-:W-:Y:S02]  /*1dd0*/  IMAD.MOV.U32 R45, RZ, RZ, R24 ;  /* 0x000000ffff2d7224 */ /* 0x000fe400078e0018 */
[----:B------:R-:W1:Y:S01]  /*1de0*/  @P4 LDC.64 R24, c[0x0][0x3e8] ;  /* 0x0000fa00ff184b82 */ /* 0x000e620000000a00 */
[----:B------:R3:W5:Y:S01]  /*1df0*/  @P0 LDG.E.128 R104, desc[UR8][R16.64+0x10] ;  /* 0x0000100810680981 */ /* 0x000762000c1e1d00 */
[----:B------:R-:W-:Y:S01]  /*1e00*/  @P0 VIADD R0, R0, 0x20 ;  /* 0x0000002000000836 */ /* 0x000fe20000000000 */
[----:B------:R-:W-:Y:S01]  /*1e10*/  MOV R141, R29 ;  /* 0x0000001d008d7202 */ /* 0x000fe20000000f00 */
[----:B----4-:R-:W-:Y:S01]  /*1e20*/  IMAD.MOV.U32 R142, RZ, RZ, R28 ;  /* 0x000000ffff8e7224 */ /* 0x010fe200078e001c */
[----:B------:R-:W-:Y:S02]  /*1e30*/  MOV R144, R26 ;  /* 0x0000001a00907202 */ /* 0x000fe40000000f00 */
[----:B------:R-:W-:Y:S01]  /*1e40*/  ISETP.GE.U32.AND P0, PT, R12, 0x120, PT ;  /* 0x000001200c00780c */ /* 0x000fe20003f06070 */
[----:B------:R-:W4:Y:S01]  /*1e50*/  @P3 LDC.64 R28, c[0x0][0x3e8] ;  /* 0x0000fa00ff1c3b82 */ /* 0x000f220000000a00 */
[----:B------:R-:W-:-:S04]  /*1e60*/  @P1 IMAD.WIDE.U32 R18, R0, 0x20, R18 ;  /* 0x0000002000121825 */ /* 0x000fc800078e0012 */
[C---:B------:R-:W-:Y:S01]  /*1e70*/  @P1 IMAD.WIDE.U32 R20, R0.reuse, 0x20, R20 ;  /* 0x0000002000141825 */ /* 0x040fe200078e0014 */
[----:B------:R-:W-:Y:S02]  /*1e80*/  @P1 IADD3 R0, PT, PT, R0, 0x20, RZ ;  /* 0x0000002000001810 */ /* 0x000fe40007ffe0ff */
[----:B------:R-:W2:Y:S01]  /*1e90*/  @P5 LDC.64 R14, c[0x0][0x3d0] ;  /* 0x0000f400ff0e5b82 */ /* 0x000ea20000000a00 */
[----:B0-----:R-:W-:Y:S02]  /*1ea0*/  IMAD.MOV.U32 R139, RZ, RZ, R31 ;  /* 0x000000ffff8b7224 */ /* 0x001fe400078e001f */
[----:B------:R-:W-:Y:S02]  /*1eb0*/  IMAD.MOV.U32 R140, RZ, RZ, R30 ;  /* 0x000000ffff8c7224 */ /* 0x000fe400078e001e */
[----:B------:R-:W-:Y:S01]  /*1ec0*/  IMAD.MOV.U32 R145, RZ, RZ, R13 ;  /* 0x000000ffff917224 */ /* 0x000fe200078e000d */
[----:B------:R-:W-:Y:S01]  /*1ed0*/  MOV R138, R32 ;  /* 0x00000020008a7202 */ /* 0x000fe20000000f00 */
[----:B------:R-:W-:Y:S01]  /*1ee0*/  IMAD.MOV.U32 R136, RZ, RZ, R34 ;  /* 0x000000ffff887224 */ /* 0x000fe200078e0022 */
[----:B------:R-:W0:Y:S01]  /*1ef0*/  @P5 LDC.64 R30, c[0x0][0x3e8] ;  /* 0x0000fa00ff1e5b82 */ /* 0x000e220000000a00 */
[C---:B------:R-:W-:Y:S01]  /*1f00*/  @P2 IMAD.WIDE.U32 R6, R0.reuse, 0x20, R2 ;  /* 0x0000002000062825 */ /* 0x040fe200078e0002 */
[----:B------:R-:W-:Y:S01]  /*1f10*/  MOV R135, R35 ;  /* 0x0000002300877202 */ /* 0x000fe20000000f00 */
[----:B------:R0:W5:Y:S02]  /*1f20*/  @P1 LDG.E.128 R100, desc[UR8][R20.64] ;  /* 0x0000000814641981 */ /* 0x000164000c1e1d00 */
[----:B-1----:R-:W-:Y:S01]  /*1f30*/  @P2 IMAD.WIDE.U32 R22, R0, 0x20, R22 ;  /* 0x0000002000162825 */ /* 0x002fe200078e0016 */
[----:B------:R-:W-:Y:S01]  /*1f40*/  ISETP.GE.U32.AND P6, PT, R12, 0x140, PT ;  /* 0x000001400c00780c */ /* 0x000fe20003fc6070 */
[----:B------:R1:W5:Y:S01]  /*1f50*/  @P1 LDG.E.128 R96, desc[UR8][R20.64+0x10] ;  /* 0x0000100814601981 */ /* 0x000362000c1e1d00 */
[----:B------:R-:W1:Y:S01]  /*1f60*/  @P0 LDC.64 R2, c[0x0][0x3d0] ;  /* 0x0000f400ff020b82 */ /* 0x000e620000000a00 */
[----:B------:R-:W-:-:S02]  /*1f70*/  @P2 VIADD R0, R0, 0x20 ;  /* 0x0000002000002836 */ /* 0x000fc40000000000 */
[----:B------:R-:W-:Y:S01]  /*1f80*/  IMAD.MOV.U32 R137, RZ, RZ, R33 ;  /* 0x000000ffff897224 */ /* 0x000fe200078e0021 */
[----:B------:R0:W5:Y:S01]  /*1f90*/  @P2 LDG.E.128 R92, desc[UR8][R22.64] ;  /* 0x00000008165c2981 */ /* 0x000162000c1e1d00 */
[----:B------:R-:W-:-:S03]  /*1fa0*/  @P4 IMAD.WIDE.U32 R8, R0, 0x20, R4 ;  /* 0x0000002000084825 */ /* 0x000fc600078e0004 */
[----:B------:R-:W1:Y:S01]  /*1fb0*/  @P0 LDC.64 R32, c[0x0][0x3e8] ;  /* 0x0000fa00ff200b82 */ /* 0x000e620000000a00 */
[C---:B------:R-:W-:Y:S01]  /*1fc0*/  @P4 IMAD.WIDE.U32 R24, R0.reuse, 0x20, R24 ;  /* 0x0000002000184825 */ /* 0x040fe200078e0018 */
[----:B------:R0:W5:Y:S03]  /*1fd0*/  @P2 LDG.E.128 R88, desc[UR8][R22.64+0x10] ;  /* 0x0000100816582981 */ /* 0x000166000c1e1d00 */
[----:B------:R-:W-:Y:S01]  /*1fe0*/  @P4 VIADD R0, R0, 0x20 ;  /* 0x0000002000004836 */ /* 0x000fe20000000000 */
[----:B------:R0:W5:Y:S02]  /*1ff0*/  @P4 LDG.E.128 R84, desc[UR8][R24.64] ;  /* 0x0000000818544981 */ /* 0x000164000c1e1d00 */
[----:B------:R-:W1:Y:S01]  /*2000*/  @P6 LDC.64 R4, c[0x0][0x3e8] ;  /* 0x0000fa00ff046b82 */ /* 0x000e620000000a00 */
[----:B----4-:R-:W-:Y:S01]  /*2010*/  @P3 IMAD.WIDE.U32 R28, R0, 0x20, R28 ;  /* 0x00000020001c3825 */ /* 0x010fe200078e001c */
[----:B------:R4:W5:Y:S04]  /*2020*/  @P4 LDG.E.128 R80, desc[UR8][R24.64+0x10] ;  /* 0x0000100818504981 */ /* 0x000968000c1e1d00 */
[----:B------:R4:W5:Y:S02]  /*2030*/  @P3 LDG.E.128 R76, desc[UR8][R28.64] ;  /* 0x000000081c4c3981 */ /* 0x000964000c1e1d00 */
[----:B------:R-:W4:Y:S02]  /*2040*/  @P6 LDC.64 R34, c[0x0][0x3d0] ;  /* 0x0000f400ff226b82 */ /* 0x000f240000000a00 */
[----:B------:R0:W5:Y:S01]  /*2050*/  @P3 LDG.E.128 R72, desc[UR8][R28.64+0x10] ;  /* 0x000010081c483981 */ /* 0x000162000c1e1d00 */
[----:B--2---:R-:W-:-:S05]  /*2060*/  IMAD.MOV.U32 R143, RZ, RZ, R27 ;  /* 0x000000ffff8f7224 */ /* 0x004fca00078e001b */
[----:B------:R-:W2:Y:S01]  /*2070*/  @P3 LDC.64 R26, c[0x0][0x3d0] ;  /* 0x0000f400ff1a3b82 */ /* 0x000ea20000000a00 */
[----:B------:R-:W4:Y:S01]  /*2080*/  @P4 LDG.E.128 R140, desc[UR8][R8.64+0x10] ;  /* 0x00001008088c4981 */ /* 0x000f22000c1e1d00 */
[C---:B--2---:R-:W-:Y:S01]  /*2090*/  @P3 IMAD.WIDE.U32 R26, R0.reuse, 0x20, R26 ;  /* 0x00000020001a3825 */ /* 0x044fe200078e001a */
[----:B------:R-:W-:-:S04]  /*20a0*/  @P3 IADD3 R0, PT, PT, R0, 0x20, RZ ;  /* 0x0000002000003810 */ /* 0x000fc80007ffe0ff */
[----:B------:R-:W2:Y:S01]  /*20b0*/  @P3 LDG.E.128 R136, desc[UR8][R26.64] ;  /* 0x000000081a883981 */ /* 0x000ea2000c1e1d00 */
[----:B------:R-:W-:-:S03]  /*20c0*/  @P5 IMAD.WIDE.U32 R14, R0, 0x20, R14 ;  /* 0x00000020000e5825 */ /* 0x000fc600078e000e */
[----:B------:R-:W2:Y:S01]  /*20d0*/  @P3 LDG.E.128 R132, desc[UR8][R26.64+0x10] ;  /* 0x000010081a843981 */ /* 0x000ea2000c1e1d00 */
[----:B0-----:R-:W-:-:S03]  /*20e0*/  @P5 IMAD.WIDE.U32 R30, R0, 0x20, R30 ;  /* 0x00000020001e5825 */ /* 0x001fc600078e001e */
[----:B------:R-:W2:Y:S04]  /*20f0*/  @P5 LDG.E.128 R128, desc[UR8][R14.64] ;  /* 0x000000080e805981 */ /* 0x000ea8000c1e1d00 */
[----:B---3--:R-:W3:Y:S04]  /*2100*/  @P1 LDG.E.128 R160, desc[UR8][R18.64] ;  /* 0x0000000812a01981 */ /* 0x008ee8000c1e1d00 */
[----:B------:R-:W2:Y:S01]  /*2110*/  @P1 LDG.E.128 R156, desc[UR8][R18.64+0x10] ;  /* 0x00001008129c1981 */ /* 0x000ea2000c1e1d00 */
[----:B------:R-:W-:-:S03]  /*2120*/  @P5 VIADD R0, R0, 0x20 ;  /* 0x0000002000005836 */ /* 0x000fc60000000000 */
[----:B------:R-:W2:Y:S04]  /*2130*/  @P5 LDG.E.128 R44, desc[UR8][R14.64+0x10] ;  /* 0x000010080e2c5981 */ /* 0x000ea8000c1e1d00 */
[----:B------:R-:W2:Y:S04]  /*2140*/  @P2 LDG.E.128 R152, desc[UR8][R6.64] ;  /* 0x0000000806982981 */ /* 0x000ea8000c1e1d00 */
[----:B------:R-:W2:Y:S04]  /*2150*/  @P2 LDG.E.128 R148, desc[UR8][R6.64+0x10] ;  /* 0x0000100806942981 */ /* 0x000ea8000c1e1d00 */
[----:B------:R-:W2:Y:S01]  /*2160*/  @P4 LDG.E.128 R144, desc[UR8][R8.64] ;  /* 0x0000000808904981 */ /* 0x000ea2000c1e1d00 */
[----:B-1----:R-:W-:-:S03]  /*2170*/  @P0 IMAD.WIDE.U32 R16, R0, 0x20, R2 ;  /* 0x0000002000100825 */ /* 0x002fc600078e0002 */
[----:B------:R0:W5:Y:S04]  /*2180*/  @P5 LDG.E.128 R68, desc[UR8][R30.64] ;  /* 0x000000081e445981 */ /* 0x000168000c1e1d00 */
[----:B------:R-:W2:Y:S04]  /*2190*/  @P0 LDG.E.128 R40, desc[UR8][R16.64] ;  /* 0x0000000810280981 */ /* 0x000ea8000c1e1d00 */
[----:B------:R-:W2:Y:S01]  /*21a0*/  @P0 LDG.E.128 R36, desc[UR8][R16.64+0x10] ;  /* 0x0000100810240981 */ /* 0x000ea2000c1e1d00 */
[----:B------:R-:W-:-:S03]  /*21b0*/  @P0 IMAD.WIDE.U32 R32, R0, 0x20, R32 ;  /* 0x0000002000200825 */ /* 0x000fc600078e0020 */
[----:B------:R0:W5:Y:S01]  /*21c0*/  @P5 LDG.E.128 R64, desc[UR8][R30.64+0x10] ;  /* 0x000010081e405981 */ /* 0x000162000c1e1d00 */
[----:B------:R-:W-:-:S03]  /*21d0*/  @P0 VIADD R0, R0, 0x20 ;  /* 0x0000002000000836 */ /* 0x000fc60000000000 */
[----:B------:R0:W5:Y:S01]  /*21e0*/  @P0 LDG.E.128 R60, desc[UR8][R32.64] ;  /* 0x00000008203c0981 */ /* 0x000162000c1e1d00 */
[----:B------:R-:W-:-:S03]  /*21f0*/  @P6 IMAD.WIDE.U32 R4, R0, 0x20, R4 ;  /* 0x0000002000046825 */ /* 0x000fc600078e0004 */
[----:B------:R0:W5:Y:S01]  /*2200*/  @P0 LDG.E.128 R56, desc[UR8][R32.64+0x10] ;  /* 0x0000100820380981 */ /* 0x000162000c1e1d00 */
[----:B----4-:R-:W-:-:S03]  /*2210*/  @P6 IMAD.WIDE.U32 R2, R0, 0x20, R34 ;  /* 0x0000002000026825 */ /* 0x010fc600078e0022 */
        /* <DEDUP_REMOVED lines=26> */
[----:B------:R-:W-:Y:S02]  /*23c0*/  @P6 CS2R R192, SRZ ;  /* 0x0000000000c06805 */ /* 0x000fe4000001ff00 */
[----:B------:R-:W-:Y:S02]  /*23d0*/  CS2R R216, SRZ ;  /* 0x0000000000d87805 */ /* 0x000fe4000001ff00 */
[----:B------:R-:W-:Y:S02]  /*23e0*/  CS2R R214, SRZ ;  /* 0x0000000000d67805 */ /* 0x000fe4000001ff00 */
[----:B------:R-:W-:Y:S02]  /*23f0*/  CS2R R212, SRZ ;  /* 0x0000000000d47805 */ /* 0x000fe4000001ff00 */
[----:B------:R-:W-:-:S02]  /*2400*/  CS2R R210, SRZ ;  /* 0x0000000000d27805 */ /* 0x000fc4000001ff00 */
[----:B------:R-:W-:Y:S01]  /*2410*/  CS2R R208, SRZ ;  /* 0x0000000000d07805 */ /* 0x000fe2000001ff00 */
[----:B---3--:R0:W-:Y:S04]  /*2420*/  @P1 STL.64 [R1+0x120], R160 ;  /* 0x000120a001001387 */ /* 0x0081e80000100a00 */
[----:B------:R0:W-:Y:S04]  /*2430*/  @P1 STL.64 [R1+0x128], R162 ;  /* 0x000128a201001387 */ /* 0x0001e80000100a00 */
[----:B--2---:R0:W-:Y:S04]  /*2440*/  @P1 STL.64 [R1+0x110], R156 ;  /* 0x0001109c01001387 */ /* 0x0041e80000100a00 */
        /* <DEDUP_REMOVED lines=47> */
.L_x_22289:
[----:B------:R-:W-:Y:S05]  /*2740*/  BSYNC.RECONVERGENT B0 ;  /* 0x0000000000007941 */ /* 0x000fea0003800200 */
.L_x_22287:
[----:B------:R-:W2:Y:S01]  /*2750*/  S2UR UR5, SR_CTAID.X ;  /* 0x00000000000579c3 */ /* 0x000ea20000002500 */
[----:B------:R-:W3:Y:S01]  /*2760*/  LDCU UR12, c[0x0][0x384] ;  /* 0x00007080ff0c77ac */ /* 0x000ee20008000800 */
[----:B----4-:R-:W-:Y:S01]  /*2770*/  SHF.R.U32.HI R7, RZ, 0x5, R10 ;  /* 0x00000005ff077819 */ /* 0x010fe2000001160a */
[----:B--2---:R-:W-:-:S06]  /*2780*/  USHF.L.U32 UR4, UR5, 0x2, URZ ;  /* 0x0000000205047899 */ /* 0x004fcc00080006ff */
[----:B------:R-:W-:-:S04]  /*2790*/  LOP3.LUT R7, R7, UR4, RZ, 0xfc, !PT ;  /* 0x0000000407077c12 */ /* 0x000fc8000f8efcff */
[----:B---3--:R-:W-:-:S13]  /*27a0*/  ISETP.GE.AND P0, PT, R7, UR12, PT ;  /* 0x0000000c07007c0c */ /* 0x008fda000bf06270 */
[----:B------:R-:W-:Y:S05]  /*27b0*/  @P0 EXIT ;  /* 0x000000000000094d */ /* 0x000fea0003800000 */
[----:B0-----:R-:W0:Y:S01]  /*27c0*/  LDC R3, c[0x0][0x360] ;  /* 0x0000d800ff037b82 */ /* 0x001e220000000800 */
[----:B------:R-:W-:Y:S01]  /*27d0*/  IMAD.HI.U32 R0, R11, -0x2daee0ad, RZ ;  /* 0xd2511f530b007827 */ /* 0x000fe200078e00ff */
[----:B------:R-:W-:Y:S01]  /*27e0*/  MOV R2, UR10 ;  /* 0x0000000a00027c02 */ /* 0x000fe20008000f00 */
[----:B------:R-:W-:Y:S01]  /*27f0*/  UIADD3 UR4, UPT, UPT, UR10, -0x61c88647, URZ ;  /* 0x9e3779b90a047890 */ /* 0x000fe2000fffe0ff */
[----:B------:R-:W2:Y:S02]  /*2800*/  LDCU.64 UR18, c[0x0][0x3e0] ;  /* 0x00007c00ff1277ac */ /* 0x000ea40008000a00 */
[----:B------:R-:W-:Y:S01]  /*2810*/  LOP3.LUT R0, R0, UR11, RZ, 0x3c, !PT ;  /* 0x0000000b00007c12 */ /* 0x000fe2000f8e3cff */
[----:B------:R-:W-:Y:S02]  /*2820*/  UIADD3 UR12, UPT, UPT, UR11, -0x24c28bd8, URZ ;  /* 0xdb3d74280b0c7890 */ /* 0x000fe4000fffe0ff */
[----:B------:R-:W-:Y:S02]  /*2830*/  UIADD3 UR13, UPT, UPT, UR11, -0x695add53, URZ ;  /* 0x96a522ad0b0d7890 */ /* 0x000fe4000fffe0ff */
[----:B------:R-:W-:Y:S01]  /*2840*/  UIADD3 UR16, UPT, UPT, UR10, -0x700cb87f, URZ ;  /* 0x8ff347810a107890 */ /* 0x000fe2000fffe0ff */
[----:B------:R-:W3:Y:S01]  /*2850*/  LDCU.U8 UR14, c[0x0][0x410] ;  /* 0x00008200ff0e77ac */ /* 0x000ee20008000000 */
[----:B------:R-:W4:Y:S01]  /*2860*/  LDCU UR15, c[0x0][0x448] ;  /* 0x00008900ff0f77ac */ /* 0x000f220008000800 */
[----:B--2---:R-:W-:Y:S01]  /*2870*/  UISETP.NE.U32.AND UP0, UPT, UR18, URZ, UPT ;  /* 0x000000ff1200728c */ /* 0x004fe2000bf05070 */
[----:B0-----:R-:W-:Y:S01]  /*2880*/  IMAD R10, R3, UR5, R10 ;  /* 0x00000005030a7c24 */ /* 0x001fe2000f8e020a */
[----:B------:R-:W0:Y:S03]  /*2890*/  LDCU UR5, c[0x0][0x388] ;  /* 0x00007100ff0577ac */ /* 0x000e260008000800 */
[----:B------:R-:W-:Y:S01]  /*28a0*/  IMAD.HI.U32 R3, R10, -0x326172a9, RZ ;  /* 0xcd9e8d570a037827 */ /* 0x000fe200078e00ff */
[----:B------:R-:W-:-:S03]  /*28b0*/  UISETP.NE.AND.EX UP0, UPT, UR19, URZ, UPT, UP0 ;  /* 0x000000ff1300728c */ /* 0x000fc6000bf05300 */
[----:B------:R-:W-:Y:S01]  /*28c0*/  IMAD R5, R10, -0x326172a9, RZ ;  /* 0xcd9e8d570a057824 */ /* 0x000fe200078e02ff */
[----:B------:R-:W-:Y:S01]  /*28d0*/  LOP3.LUT R3, R3, UR7, R2, 0x96, !PT ;  /* 0x0000000703037c12 */ /* 0x000fe2000f8e9602 */
[----:B------:R-:W-:-:S04]  /*28e0*/  IMAD.HI.U32 R2, R0, -0x326172a9, RZ ;  /* 0xcd9e8d5700027827 */ /* 0x000fc800078e00ff */
[----:B------:R-:W-:Y:S01]  /*28f0*/  IMAD.HI.U32 R4, R3, -0x2daee0ad, RZ ;  /* 0xd2511f5303047827 */ /* 0x000fe200078e00ff */
[----:B------:R-:W-:Y:S01]  /*2900*/  LOP3.LUT R2, R5, UR4, R2, 0x96, !PT ;  /* 0x0000000405027c12 */ /* 0x000fe2000f8e9602 */
[----:B------:R-:W-:Y:S02]  /*2910*/  UIADD3 UR4, UPT, UPT, UR11, -0x4498517b, URZ ;  /* 0xbb67ae850b047890 */ /* 0x000fe4000fffe0ff */
[----:B------:R-:W-:Y:S02]  /*2920*/  IMAD R5, R11, -0x2daee0ad, RZ ;  /* 0xd2511f530b057824 */ /* 0x000fe400078e02ff */
[----:B------:R-:W-:Y:S02]  /*2930*/  IMAD R6, R3, -0x2daee0ad, RZ ;  /* 0xd2511f5303067824 */ /* 0x000fe400078e02ff */
[----:B------:R-:W-:Y:S01]  /*2940*/  IMAD.HI.U32 R3, R2, -0x2daee0ad, RZ ;  /* 0xd2511f5302037827 */ /* 0x000fe200078e00ff */
[----:B------:R-:W-:Y:S01]  /*2950*/  LOP3.LUT R4, R5, UR4, R4, 0x96, !PT ;  /* 0x0000000405047c12 */ /* 0x000fe2000f8e9604 */
[----:B------:R-:W-:-:S02]  /*2960*/  UIADD3 UR4, UPT, UPT, UR10, 0x3c6ef372, URZ ;  /* 0x3c6ef3720a047890 */ /* 0x000fc4000fffe0ff */
[----:B------:R-:W-:Y:S02]  /*2970*/  IMAD R5, R0, -0x326172a9, RZ ;  /* 0xcd9e8d5700057824 */ /* 0x000fe400078e02ff */
[----:B------:R-:W-:-:S05]  /*2980*/  IMAD.HI.U32 R0, R4, -0x326172a9, RZ ;  /* 0xcd9e8d5704007827 */ /* 0x000fca00078e00ff */
[----:B------:R-:W-:Y:S01]  /*2990*/  LOP3.LUT R0, R5, UR4, R0, 0x96, !PT ;  /* 0x0000000405007c12 */ /* 0x000fe2000f8e9600 */
[----:B------:R-:W-:Y:S01]  /*29a0*/  UIADD3 UR4, UPT, UPT, UR11, 0x76cf5d0a, URZ ;  /* 0x76cf5d0a0b047890 */ /* 0x000fe2000fffe0ff */
[----:B------:R-:W-:-:S05]  /*29b0*/  IMAD R5, R4, -0x326172a9, RZ ;  /* 0xcd9e8d5704057824 */ /* 0x000fca00078e02ff */
[----:B------:R-:W-:Y:S01]  /*29c0*/  LOP3.LUT R3, R6, UR4, R3, 0x96, !PT ;  /* 0x0000000406037c12 */ /* 0x000fe2000f8e9603 */
[----:B------:R-:W-:-:S04]  /*29d0*/  UIADD3 UR4, UPT, UPT, UR10, -0x255992d5, URZ ;  /* 0xdaa66d2b0a047890 */ /* 0x000fc8000fffe0ff */
[----:B------:R-:W-:-:S04]  /*29e0*/  IMAD.HI.U32 R4, R3, -0x326172a9, RZ ;  /* 0xcd9e8d5703047827 */ /* 0x000fc800078e00ff */
[----:B------:R-:W-:Y:S01]  /*29f0*/  IMAD R6, R3, -0x326172a9, RZ ;  /* 0xcd9e8d5703067824 */ /* 0x000fe200078e02ff */
[----:B------:R-:W-:Y:S01]  /*2a00*/  LOP3.LUT R4, R5, UR4, R4, 0x96, !PT ;  /* 0x0000000405047c12 */ /* 0x000fe2000f8e9604 */
[----:B------:R-:W-:Y:S01]  /*2a10*/  UIADD3 UR4, UPT, UPT, UR11, 0x32370b8f, URZ ;  /* 0x32370b8f0b047890 */ /* 0x000fe2000fffe0ff */
[----:B------:R-:W-:Y:S02]  /*2a20*/  IMAD R5, R2, -0x2daee0ad, RZ ;  /* 0xd2511f5302057824 */ /* 0x000fe400078e02ff */
[----:B------:R-:W-:-:S05]  /*2a30*/  IMAD.HI.U32 R2, R0, -0x2daee0ad, RZ ;  /* 0xd2511f5300027827 */ /* 0x000fca00078e00ff */
[----:B------:R-:W-:Y:S01]  /*2a40*/  LOP3.LUT R2, R5, UR4, R2, 0x96, !PT ;  /* 0x0000000405027c12 */ /* 0x000fe2000f8e9602 */
[----:B------:R-:W-:Y:S01]  /*2a50*/  UIADD3 UR4, UPT, UPT, UR10, 0x78dde6e4, URZ ;  /* 0x78dde6e40a047890 */ /* 0x000fe2000fffe0ff */
[----:B------:R-:W-:Y:S02]  /*2a60*/  IMAD R5, R0, -0x2daee0ad, RZ ;  /* 0xd2511f5300057824 */ /* 0x000fe400078e02ff */
[----:B------:R-:W-:-:S04]  /*2a70*/  IMAD.HI.U32 R0, R4, -0x2daee0ad, RZ ;  /* 0xd2511f5304007827 */ /* 0x000fc800078e00ff */
[----:B------:R-:W-:-:S05]  /*2a80*/  IMAD.HI.U32 R3, R2, -0x326172a9, RZ ;  /* 0xcd9e8d5702037827 */ /* 0x000fca00078e00ff */
[----:B------:R-:W-:Y:S01]  /*2a90*/  LOP3.LUT R3, R6, UR4, R3, 0x96, !PT ;  /* 0x0000000406037c12 */ /* 0x000fe2000f8e9603 */
[----:B------:R-:W-:-:S04]  /*2aa0*/  UIADD3 UR4, UPT, UPT, UR11, -0x126145ec, URZ ;  /* 0xed9eba140b047890 */ /* 0x000fc8000fffe0ff */
[----:B------:R-:W-:Y:S02]  /*2ab0*/  IMAD R6, R3, -0x2daee0ad, RZ ;  /* 0xd2511f5303067824 */ /* 0x000fe400078e02ff */
[----:B------:R-:W-:Y:S01]  /*2ac0*/  LOP3.LUT R0, R5, UR4, R0, 0x96, !PT ;  /* 0x0000000405007c12 */ /* 0x000fe2000f8e9600 */
[----:B------:R-:W-:Y:S01]  /*2ad0*/  UIADD3 UR4, UPT, UPT, UR10, 0x1715609d, URZ ;  /* 0x1715609d0a047890 */ /* 0x000fe2000fffe0ff */
[----:B------:R-:W-:-:S03]  /*2ae0*/  IMAD R5, R2, -0x326172a9, RZ ;  /* 0xcd9e8d5702057824 */ /* 0x000fc600078e02ff */
[----:B------:R-:W-:-:S05]  /*2af0*/  IMAD.HI.U32 R2, R0, -0x326172a9, RZ ;  /* 0xcd9e8d5700027827 */ /* 0x000fca00078e00ff */
[----:B------:R-:W-:Y:S01]  /*2b00*/  LOP3.LUT R2, R5, UR4, R2, 0x96, !PT ;  /* 0x0000000405027c12 */ /* 0x000fe2000f8e9602 */
[----:B------:R-:W-:Y:S01]  /*2b10*/  UIADD3 UR4, UPT, UPT, UR11, -0x56f99767, URZ ;  /* 0xa90668990b047890 */ /* 0x000fe2000fffe0ff */
[----:B------:R-:W-:Y:S02]  /*2b20*/  IMAD R5, R4, -0x2daee0ad, RZ ;  /* 0xd2511f5304057824 */ /* 0x000fe400078e02ff */
[----:B------:R-:W-:-:S04]  /*2b30*/  IMAD.HI.U32 R4, R3, -0x2daee0ad, RZ ;  /* 0xd2511f5303047827 */ /* 0x000fc800078e00ff */
[----:B------:R-:W-:Y:S01]  /*2b40*/  IMAD.HI.U32 R3, R2, -0x2daee0ad, RZ ;  /* 0xd2511f5302037827 */ /* 0x000fe200078e00ff */
[----:B------:R-:W-:Y:S01]  /*2b50*/  LOP3.LUT R4, R5, UR4, R4, 0x96, !PT ;  /* 0x0000000405047c12 */ /* 0x000fe2000f8e9604 */
[----:B------:R-:W-:Y:S02]  /*2b60*/  UIADD3 UR4, UPT, UPT, UR10, -0x4ab325aa, URZ ;  /* 0xb54cda560a047890 */ /* 0x000fe4000fffe0ff */
[----:B------:R-:W-:Y:S02]  /*2b70*/  IMAD R5, R0, -0x326172a9, RZ ;  /* 0xcd9e8d5700057824 */ /* 0x000fe400078e02ff */
[----:B------:R-:W-:-:S05]  /*2b80*/  IMAD.HI.U32 R0, R4, -0x326172a9, RZ ;  /* 0xcd9e8d5704007827 */ /* 0x000fca00078e00ff */
[----:B------:R-:W-:Y:S01]  /*2b90*/  LOP3.LUT R0, R5, UR4, R0, 0x96, !PT ;  /* 0x0000000405007c12 */ /* 0x000fe2000f8e9600 */
[----:B------:R-:W-:Y:S01]  /*2ba0*/  UIADD3 UR4, UPT, UPT, UR11, 0x646e171e, URZ ;  /* 0x646e171e0b047890 */ /* 0x000fe2000fffe0ff */
[----:B------:R-:W-:-:S05]  /*2bb0*/  IMAD R5, R4, -0x326172a9, RZ ;  /* 0xcd9e8d5704057824 */ /* 0x000fca00078e02ff */
[----:B------:R-:W-:Y:S01]  /*2bc0*/  LOP3.LUT R3, R6, UR4, R3, 0x96, !PT ;  /* 0x0000000406037c12 */ /* 0x000fe2000f8e9603 */
[----:B------:R-:W-:-:S04]  /*2bd0*/  UIADD3 UR4, UPT, UPT, UR10, 0x5384540f, URZ ;  /* 0x5384540f0a047890 */ /* 0x000fc8000fffe0ff */
[----:B------:R-:W-:-:S04]  /*2be0*/  IMAD.HI.U32 R4, R3, -0x326172a9, RZ ;  /* 0xcd9e8d5703047827 */ /* 0x000fc800078e00ff */
[----:B------:R-:W-:Y:S01]  /*2bf0*/  IMAD R3, R3, -0x326172a9, RZ ;  /* 0xcd9e8d5703037824 */ /* 0x000fe200078e02ff */
[----:B------:R-:W-:Y:S01]  /*2c00*/  LOP3.LUT R4, R5, UR4, R4, 0x96, !PT ;  /* 0x0000000405047c12 */ /* 0x000fe2000f8e9604 */
[----:B------:R-:W-:Y:S01]  /*2c10*/  UIADD3 UR4, UPT, UPT, UR11, 0x1fd5c5a3, URZ ;  /* 0x1fd5c5a30b047890 */ /* 0x000fe2000fffe0ff */
[----:B------:R-:W-:Y:S02]  /*2c20*/  IMAD R5, R2, -0x2daee0ad, RZ ;  /* 0xd2511f5302057824 */ /* 0x000fe400078e02ff */
[----:B------:R-:W-:-:S04]  /*2c30*/  IMAD.HI.U32 R2, R0, -0x2daee0ad, RZ ;  /* 0xd2511f5300027827 */ /* 0x000fc800078e00ff */
[C---:B------:R-:W-:Y:S01]  /*2c40*/  IMAD.HI.U32 R6, R4.reuse, -0x2daee0ad, RZ ;  /* 0xd2511f5304067827 */ /* 0x040fe200078e00ff */
[----:B------:R-:W-:Y:S01]  /*2c50*/  LOP3.LUT R2, R5, UR4, R2, 0x96, !PT ;  /* 0x0000000405027c12 */ /* 0x000fe2000f8e9602 */
[----:B------:R-:W-:Y:S02]  /*2c60*/  UIADD3 UR4, UPT, UPT, UR10, -0xe443238, URZ ;  /* 0xf1bbcdc80a047890 */ /* 0x000fe4000fffe0ff */
[----:B------:R-:W-:Y:S02]  /*2c70*/  IMAD R4, R4, -0x2daee0ad, RZ ;  /* 0xd2511f5304047824 */ /* 0x000fe400078e02ff */
[----:B------:R-:W-:-:S04]  /*2c80*/  IMAD.HI.U32 R170, R2, -0x326172a9, RZ ;  /* 0xcd9e8d5702aa7827 */ /* 0x000fc800078e00ff */
[----:B------:R-:W-:Y:S01]  /*2c90*/  IMAD.MOV.U32 R5, RZ, RZ, RZ ;  /* 0x000000ffff057224 */ /* 0x000fe200078e00ff */
[----:B------:R-:W-:Y:S01]  /*2ca0*/  LOP3.LUT R170, R3, UR4, R170, 0x96, !PT ;  /* 0x0000000403aa7c12 */ /* 0x000fe2000f8e96aa */
[----:B------:R-:W-:Y:S01]  /*2cb0*/  IMAD R3, R0, -0x2daee0ad, RZ ;  /* 0xd2511f5300037824 */ /* 0x000fe200078e02ff */
[----:B------:R-:W-:-:S03]  /*2cc0*/  ULOP3.LUT UR4, UR6, 0x3, URZ, 0xc0, !UPT ;  /* 0x0000000306047892 */ /* 0x000fc6000f8ec0ff */
[----:B-1----:R-:W-:Y:S01]  /*2cd0*/  IMAD.HI.U32 R9, R170, -0x2daee0ad, RZ ;  /* 0xd2511f53aa097827 */ /* 0x002fe200078e00ff */
[----:B------:R-:W-:-:S03]  /*2ce0*/  LOP3.LUT R6, R3, UR12, R6, 0x96, !PT ;  /* 0x0000000c03067c12 */ /* 0x000fc6000f8e9606 */
[----:B------:R-:W-:Y:S01]  /*2cf0*/  IMAD R3, R2, -0x326172a9, RZ ;  /* 0xcd9e8d5702037824 */ /* 0x000fe200078e02ff */
[----:B------:R-:W-:Y:S01]  /*2d00*/  LOP3.LUT R9, R4, UR13, R9, 0x96, !PT ;  /* 0x0000000d04097c12 */ /* 0x000fe2000f8e9609 */
[C---:B------:R-:W-:Y:S01]  /*2d10*/  IMAD.HI.U32 R8, R6.reuse, -0x326172a9, RZ ;  /* 0xcd9e8d5706087827 */ /* 0x040fe200078e00ff */
[----:B------:R-:W1:Y:S03]  /*2d20*/  LDCU.64 UR12, c[0x0][0x3a0] ;  /* 0x00007400ff0c77ac */ /* 0x000e660008000a00 */
[----:B------:R-:W-:Y:S01]  /*2d30*/  IMAD R6, R6, -0x326172a9, RZ ;  /* 0xcd9e8d5706067824 */ /* 0x000fe200078e02ff */
[----:B------:R-:W-:Y:S01]  /*2d40*/  LOP3.LUT R8, R3, UR16, R8, 0x96, !PT ;  /* 0x0000001003087c12 */ /* 0x000fe2000f8e9608 */
[----:B------:R-:W-:Y:S01]  /*2d50*/  IMAD R170, R170, -0x2daee0ad, RZ ;  /* 0xd2511f53aaaa7824 */ /* 0x000fe200078e02ff */
[----:B------:R-:W-:Y:S01]  /*2d60*/  MOV R3, UR4 ;  /* 0x0000000400037c02 */ /* 0x000fe20008000f00 */
[----:B0--34-:R-:W-:-:S07]  /*2d70*/  IMAD.U32 R4, RZ, RZ, UR7 ;  /* 0x00000007ff047e24 */ /* 0x019fce000f8e00ff */
.L_x_23150:
        /* <DEDUP_REMOVED lines=24> */
[----:B-1----:R-:W-:-:S04]  /*2f00*/  UISETP.NE.U32.AND UP1, UPT, UR12, URZ, UPT ;  /* 0x000000ff0c00728c */ /* 0x002fc8000bf25070 */
        /* <DEDUP_REMOVED lines=11> */
[----:B------:R-:W-:-:S05]  /*2fc0*/  IMAD.MOV.U32 R13, RZ, RZ, 0x2 ;  /* 0x00000002ff0d7424 */ /* 0x000fca00078e00ff */
[----:B------:R-:W-:-:S04]  /*2fd0*/  VIADDMNMX.U32 R13, R3, 0xfffffffe, R13, PT ;  /* 0xfffffffe030d7846 */ /* 0x000fc8000380000d */
[----:B------:R-:W-:-:S04]  /*2fe0*/  SHF.L.U32 R13, R13, 0x2, RZ ;  /* 0x000000020d0d7819 */ /* 0x000fc800000006ff */
[----:B------:R-:W0:Y:S02]  /*2ff0*/  LDC R32, c[0x2][R13] ;  /* 0x008000000d207b82 */ /* 0x000e240000000800 */
[----:B0-----:R-:W-:-:S04]  /*3000*/  SHF.R.S32.HI R33, RZ, 0x1f, R32 ;  /* 0x0000001fff217819 */ /* 0x001fc80000011420 */
.L_x_88296:
[----:B------:R-:W-:Y:S05]  /*3010*/  BRX R32 -0x3020                                        (*"BRANCH_TARGETS .L_x_88297,.L_x_88298,.L_x_88299"*) ;  /* 0xffffffcc20f87949 */ /* 0x000fea000383ffff */
.L_x_88299:
[----:B------:R-:W-:Y:S01]  /*3020*/  VIADD R32, R3, 0x1 ;  /* 0x0000000103207836 */ /* 0x000fe20000000000 */
[----:B------:R-:W-:Y:S01]  /*3030*/  MOV R13, R8 ;  /* 0x00000008000d7202 */ /* 0x000fe20000000f00 */
[----:B------:R-:W-:Y:S01]  /*3040*/  IMAD.MOV.U32 R171, RZ, RZ, R170 ;  /* 0x000000ffffab7224 */ /* 0x000fe200078e00aa */
[----:B------:R-:W-:Y:S06]  /*3050*/  BRA `(.L_x_22294) ;  /* 0x00000004003c7947 */ /* 0x000fec0003800000 */
.L_x_88297:
[----:B------:R-:W-:Y:S01]  /*3060*/  IMAD.MOV.U32 R171, RZ, RZ, R170 ;  /* 0x000000ffffab7224 */ /* 0x000fe200078e00aa */
[----:B------:R-:W-:Y:S01]  /*3070*/  MOV R13, R9 ;  /* 0x00000009000d7202 */ /* 0x000fe20000000f00 */
[----:B------:R-:W-:Y:S01]  /*3080*/  IMAD.MOV.U32 R32, RZ, RZ, 0x3 ;  /* 0x00000003ff207424 */ /* 0x000fe200078e00ff */
[----:B------:R-:W-:Y:S06]  /*3090*/  BRA `(.L_x_22294) ;  /* 0x00000004002c7947 */ /* 0x000fec0003800000 */
.L_x_88298:
        /* <DEDUP_REMOVED lines=12> */
.L_x_22296:
[----:B------:R-:W-:Y:S05]  /*3160*/  BSYNC.RECONVERGENT B2 ;  /* 0x0000000000027941 */ /* 0x000fea0003800200 */
.L_x_22295:
        /* <DEDUP_REMOVED lines=62> */
.L_x_22294:
[----:B------:R-:W-:Y:S05]  /*3550*/  BSYNC.RECONVERGENT B1 ;  /* 0x0000000000017941 */ /* 0x000fea0003800200 */
.L_x_22293:
        /* <DEDUP_REMOVED lines=13> */
[----:B------:R-:W-:-:S03]  /*3630*/  IMAD.U32 R13, R44, 0x10000, RZ ;  /* 0x000100002c0d7824 */ /* 0x000fc600078e00ff */
[----:B------:R-:W-:Y:S02]  /*3640*/  FSEL R3, R3, RZ, !P0 ;  /* 0x000000ff03037208 */ /* 0x000fe40004000000 */
[----:B------:R-:W-:-:S03]  /*3650*/  PLOP3.LUT P0, PT, P0, PT, PT, 0x8, 0x80 ;  /* 0x000000000080781c */ /* 0x000fc6000070e170 */
[----:B------:R-:W-:Y:S01]  /*3660*/  FFMA.FTZ R168, R3, R124, R13 ;  /* 0x0000007c03a87223 */ /* 0x000fe2000001000d */
[----:B------:R-:W-:Y:S01]  /*3670*/  PRMT R3, R128, 0x7632, R3 ;  /* 0x0000763280037816 */ /* 0x000fe20000000003 */
[----:B------:R-:W-:Y:S02]  /*3680*/  IMAD.MOV.U32 R13, RZ, RZ, R6 ;  /* 0x000000ffff0d7224 */ /* 0x000fe400078e0006 */
        /* <DEDUP_REMOVED lines=11> */
.L_x_22299:
        /* <DEDUP_REMOVED lines=12> */
.L_x_22301:
[----:B------:R-:W-:Y:S05]  /*3800*/  BSYNC.RECONVERGENT B2 ;  /* 0x0000000000027941 */ /* 0x000fea0003800200 */
.L_x_22300:
        /* <DEDUP_REMOVED lines=39> */
[----:B------:R-:W-:-:S04]  /*3a80*/  IMAD.WIDE.U32 R172, R13, -0x326172a9, RZ ;  /* 0xcd9e8d570dac7825 */ /* 0x000fc800078e00ff */
[----:B------:R-:W-:Y:S01]  /*3a90*/  IMAD.MOV.U32 R13, RZ, RZ, R171 ;  /* 0x000000ffff0d7224 */ /* 0x000fe200078e00ab */
        /* <DEDUP_REMOVED lines=21> */
.L_x_22298:
[----:B------:R-:W-:Y:S05]  /*3bf0*/  BSYNC.RECONVERGENT B1 ;  /* 0x0000000000017941 */ /* 0x000fea0003800200 */
.L_x_22297:
        /* <DEDUP_REMOVED lines=25> */
.L_x_22304:
        /* <DEDUP_REMOVED lines=12> */
.L_x_22306:
[----:B------:R-:W-:Y:S05]  /*3e50*/  BSYNC.RECONVERGENT B2 ;  /* 0x0000000000027941 */ /* 0x000fea0003800200 */
.L_x_22305:
[----:B------:R-:W-:Y:S01]  /*3e60*/  IMAD.WIDE.U32 R172, R11, -0x2daee0ad, RZ ;  /* 0xd2511f530bac7825 */ /* 0x000fe200078e00ff */
[----:B------:R-:W-:-:S03]  /*3e70*/  UIADD3 UR4, UPT, UPT, UR10, -0x61c88647, URZ ;  /* 0x9e3779b90a047890 */ /* 0x000fc6000fffe0ff */
[----:B------:R-:W-:Y:S01]  /*3e80*/  IMAD.WIDE.U32 R8, R10, -0x326172a9, RZ ;  /* 0xcd9e8d570a087825 */ /* 0x000fe200078e00ff */
[----:B------:R-:W-:-:S05]  /*3e90*/  LOP3.LUT R3, R5, UR11, R173, 0x96, !PT ;  /* 0x0000000b05037c12 */ /* 0x000fca000f8e96ad */
        /* <DEDUP_REMOVED lines=52> */
[----:B------:R-:W-:Y:S01]  /*41e0*/  IMAD.MOV.U32 R171, RZ, RZ, R32 ;  /* 0x000000ffffab7224 */ /* 0x000fe200078e0020 */
[----:B------:R-:W-:Y:S01]  /*41f0*/  UIADD3 UR4, UPT, UPT, UR10, -0x700cb87f, URZ ;  /* 0x8ff347810a047890 */ /* 0x000fe2000fffe0ff */
[----:B------:R-:W-:-:S05]  /*4200*/  IMAD.WIDE.U32 R32, R6, -0x326172a9, RZ ;  /* 0xcd9e8d5706207825 */ /* 0x000fca00078e00ff */
[----:B------:R-:W-:Y:S01]  /*4210*/  LOP3.LUT R8, R8, UR4, R33, 0x96, !PT ;  /* 0x0000000408087c12 */ /* 0x000fe2000f8e9621 */
[----:B------:R-:W-:Y:S01]  /*4220*/  IMAD.MOV.U32 R33, RZ, RZ, RZ ;  /* 0x000000ffff217224 */ /* 0x000fe200078e00ff */
[----:B------:R-:W-:-:S07]  /*4230*/  MOV R6, R32 ;  /* 0x0000002000067202 */ /* 0x000fce0000000f00 */
.L_x_22303:
[----:B------:R-:W-:Y:S05]  /*4240*/  BSYNC.RECONVERGENT B1 ;  /* 0x0000000000017941 */ /* 0x000fea0003800200 */
.L_x_22302:
        /* <DEDUP_REMOVED lines=13> */
[----:B------:R-:W-:Y:S01]  /*4320*/  FFMA.FTZ R13, R3, R126, R13 ;  /* 0x0000007e030d7223 */ /* 0x000fe2000001000d */
        /* <DEDUP_REMOVED lines=10> */
.L_x_22309:
        /* <DEDUP_REMOVED lines=12> */
.L_x_22311:
[----:B------:R-:W-:Y:S05]  /*4490*/  BSYNC.RECONVERGENT B2 ;  /* 0x0000000000027941 */ /* 0x000fea0003800200 */
.L_x_22310:
        /* <DEDUP_REMOVED lines=62> */
.L_x_22308:
[----:B------:R-:W-:Y:S05]  /*4880*/  BSYNC.RECONVERGENT B1 ;  /* 0x0000000000017941 */ /* 0x000fea0003800200 */
.L_x_22307:
        /* <DEDUP_REMOVED lines=25> */
.L_x_22314:
        /* <DEDUP_REMOVED lines=12> */
.L_x_22316:
[----:B------:R-:W-:Y:S05]  /*4ae0*/  BSYNC.RECONVERGENT B2 ;  /* 0x0000000000027941 */ /* 0x000fea0003800200 */
.L_x_22315:
[----:B------:R-:W-:Y:S01]  /*4af0*/  IMAD.WIDE.U32 R172, R11, -0x2daee0ad, RZ ;  /* 0xd2511f530bac7825 */ /* 0x000fe200078e00ff */
[----:B------:R-:W-:-:S03]  /*4b00*/  UIADD3 UR4, UPT, UPT, UR10, -0x61c88647, URZ ;  /* 0x9e3779b90a047890 */ /* 0x000fc6000fffe0ff */
[----:B------:R-:W-:Y:S01]  /*4b10*/  IMAD.WIDE.U32 R8, R10, -0x326172a9, RZ ;  /* 0xcd9e8d570a087825 */ /* 0x000fe200078e00ff */
[----:B------:R-:W-:-:S03]  /*4b20*/  LOP3.LUT R3, R5, UR11, R173, 0x96, !PT ;  /* 0x0000000b05037c12 */ /* 0x000fc6000f8e96ad */
[----:B------:R-:W-:Y:S02]  /*4b30*/  IMAD.MOV.U32 R34, RZ, RZ, RZ ;  /* 0x000000ffff227224 */ /* 0x000fe400078e00ff */
        /* <DEDUP_REMOVED lines=55> */
[----:B------:R-:W-:Y:S02]  /*4eb0*/  LOP3.LUT R8, R8, UR4, R33, 0x96, !PT ;  /* 0x0000000408087c12 */ /* 0x000fe4000f8e9621 */
[----:B------:R-:W-:-:S07]  /*4ec0*/  MOV R6, R32 ;  /* 0x0000002000067202 */ /* 0x000fce0000000f00 */
.L_x_22313:
[----:B------:R-:W-:Y:S05]  /*4ed0*/  BSYNC.RECONVERGENT B1 ;  /* 0x0000000000017941 */ /* 0x000fea0003800200 */
.L_x_22312:
        /* <DEDUP_REMOVED lines=12> */
[----:B------:R-:W-:Y:S01]  /*4fa0*/  FFMA.FTZ R32, R3, R120, R31 ;  /* 0x0000007803207223 */ /* 0x000fe2000001001f */
        /* <DEDUP_REMOVED lines=11> */
.L_x_22319:
        /* <DEDUP_REMOVED lines=12> */
.L_x_22321:
[----:B------:R-:W-:Y:S05]  /*5120*/  BSYNC.RECONVERGENT B2 ;  /* 0x0000000000027941 */ /* 0x000fea0003800200 */
.L_x_22320:
        /* <DEDUP_REMOVED lines=62> */
.L_x_22318:
[----:B------:R-:W-:Y:S05]  /*5510*/  BSYNC.RECONVERGENT B1 ;  /* 0x0000000000017941 */ /* 0x000fea0003800200 */
.L_x_22317:
        /* <DEDUP_REMOVED lines=24> */
.L_x_22324:
        /* <DEDUP_REMOVED lines=12> */
.L_x_22326:
[----:B------:R-:W-:Y:S05]  /*5760*/  BSYNC.RECONVERGENT B2 ;  /* 0x0000000000027941 */ /* 0x000fea0003800200 */
.L_x_22325:
[----:B------:R-:W-:Y:S01]  /*5770*/  IMAD.WIDE.U32 R174, R11, -0x2daee0ad, RZ ;  /* 0xd2511f530bae7825 */ /* 0x000fe200078e00ff */
[----:B------:R-:W-:-:S03]  /*5780*/  UIADD3 UR4, UPT, UPT, UR10, -0x61c88647, URZ ;  /* 0x9e3779b90a047890 */ /* 0x000fc6000fffe0ff */
[----:B------:R-:W-:Y:S02]  /*5790*/  HFMA2 R130, -RZ, RZ, 0, 0 ;  /* 0x00000000ff827431 */ /* 0x000fe400000001ff */
        /* <DEDUP_REMOVED lines=51> */
[----:B------:R-:W-:Y:S01]  /*5ad0*/  IMAD.WIDE.U32 R172, R3, -0x2daee0ad, RZ ;  /* 0xd2511f5303ac7825 */ /* 0x000fe200078e00ff */
[----:B------:R-:W-:-:S03]  /*5ae0*/  MOV R3, R171 ;  /* 0x000000ab00037202 */ /* 0x000fc60000000f00 */
[----:B------:R-:W-:Y:S01]  /*5af0*/  IMAD.MOV.U32 R171, RZ, RZ, R172 ;  /* 0x000000ffffab7224 */ /* 0x000fe200078e00ac */
[----:B------:R-:W-:Y:S01]  /*5b00*/  LOP3.LUT R9, R174, UR4, R173, 0x96, !PT ;  /* 0x00000004ae097c12 */ /* 0x000fe2000f8e96ad */
[----:B------:R-:W-:Y:S01]  /*5b10*/  UIADD3 UR4, UPT, UPT, UR10, -0x700cb87f, URZ ;  /* 0x8ff347810a047890 */ /* 0x000fe2000fffe0ff */
[----:B------:R-:W-:-:S04]  /*5b20*/  IMAD.WIDE.U32 R172, R6, -0x326172a9, RZ ;  /* 0xcd9e8d5706ac7825 */ /* 0x000fc800078e00ff */
[----:B------:R-:W-:Y:S01]  /*5b30*/  IMAD.MOV.U32 R6, RZ, RZ, R172 ;  /* 0x000000ffff067224 */ /* 0x000fe200078e00ac */
[----:B------:R-:W-:-:S07]  /*5b40*/  LOP3.LUT R8, R8, UR4, R173, 0x96, !PT ;  /* 0x0000000408087c12 */ /* 0x000fce000f8e96ad */
.L_x_22323:
[----:B------:R-:W-:Y:S05]  /*5b50*/  BSYNC.RECONVERGENT B1 ;  /* 0x0000000000017941 */ /* 0x000fea0003800200 */
.L_x_22322:
        /* <DEDUP_REMOVED lines=24> */
.L_x_22329:
        /* <DEDUP_REMOVED lines=15> */
.L_x_22331:
[----:B------:R-:W-:Y:S05]  /*5dd0*/  BSYNC.RECONVERGENT B2 ;  /* 0x0000000000027941 */ /* 0x000fea0003800200 */
.L_x_22330:
        /* <DEDUP_REMOVED lines=62> */
.L_x_22328:
[----:B------:R-:W-:Y:S05]  /*61c0*/  BSYNC.RECONVERGENT B1 ;  /* 0x0000000000017941 */ /* 0x000fea0003800200 */
.L_x_22327:
        /* <DEDUP_REMOVED lines=13> */
[----:B------:R-:W-:-:S04]  /*62a0*/  F2FP.BF16.F32.PACK_AB R130, R31, R32 ;  /* 0x000000201f82723e */ /* 0x000fc800000010ff */
[----:B------:R-:W-:Y:S01]  /*62b0*/  F2FP.BF16.F32.PACK_AB R131, R34, R33 ;  /* 0x000000212283723e */ /* 0x000fe200000010ff */
[----:B------:R-:W-:Y:S06]  /*62c0*/  BRA `(.L_x_22332) ;  /* 0x0000003000987947 */ /* 0x000fec0003800000 */
.L_x_22292:
        /* <DEDUP_REMOVED lines=16> */
.L_x_22335:
        /* <DEDUP_REMOVED lines=12> */
.L_x_22337:
[----:B------:R-:W-:Y:S05]  /*6490*/  BSYNC.RECONVERGENT B2 ;  /* 0x0000000000027941 */ /* 0x000fea0003800200 */
.L_x_22336:
        /* <DEDUP_REMOVED lines=62> */
.L_x_22334:
[----:B------:R-:W-:Y:S05]  /*6880*/  BSYNC.RECONVERGENT B1 ;  /* 0x0000000000017941 */ /* 0x000fea0003800200 */
.L_x_22333:
        /* <DEDUP_REMOVED lines=17> */
[----:B------:R-:W-:-:S03]  /*69a0*/  PRMT R3, R128, 0x7632, R3 ;  /* 0x0000763280037816 */ /* 0x000fc60000000003 */
        /* <DEDUP_REMOVED lines=11> */
.L_x_22340:
        /* <DEDUP_REMOVED lines=12> */
.L_x_22342:
[----:B------:R-:W-:Y:S05]  /*6b20*/  BSYNC.RECONVERGENT B2 ;  /* 0x0000000000027941 */ /* 0x000fea0003800200 */
.L_x_22341:
        /* <DEDUP_REMOVED lines=62> */
.L_x_22339:
[----:B------:R-:W-:Y:S05]  /*6f10*/  BSYNC.RECONVERGENT B1 ;  /* 0x0000000000017941 */ /* 0x000fea0003800200 */
.L_x_22338:
        /* <DEDUP_REMOVED lines=23> */
.L_x_22345:
        /* <DEDUP_REMOVED lines=12> */
.L_x_22347:
[----:B------:R-:W-:Y:S05]  /*7150*/  BSYNC.RECONVERGENT B2 ;  /* 0x0000000000027941 */ /* 0x000fea0003800200 */
.L_x_22346:
        /* <DEDUP_REMOVED lines=57> */
[----:B------:R-:W-:Y:S01]  /*74f0*/  MOV R171, R32 ;  /* 0x0000002000ab7202 */ /* 0x000fe20000000f00 */
[----:B------:R-:W-:-:S04]  /*7500*/  IMAD.WIDE.U32 R32, R6, -0x326172a9, RZ ;  /* 0xcd9e8d5706207825 */ /* 0x000fc800078e00ff */
[----:B------:R-:W-:Y:S01]  /*7510*/  IMAD.MOV.U32 R6, RZ, RZ, R32 ;  /* 0x000000ffff067224 */ /* 0x000fe200078e0020 */
[----:B------:R-:W-:Y:S01]  /*7520*/  LOP3.LUT R8, R8, UR4, R33, 0x96, !PT ;  /* 0x0000000408087c12 */ /* 0x000fe2000f8e9621 */
[----:B------:R-:W-:-:S07]  /*7530*/  IMAD.MOV.U32 R33, RZ, RZ, RZ ;  /* 0x000000ffff217224 */ /* 0x000fce00078e00ff */
.L_x_22344:
[----:B------:R-:W-:Y:S05]  /*7540*/  BSYNC.RECONVERGENT B1 ;  /* 0x0000000000017941 */ /* 0x000fea0003800200 */
.L_x_22343:
        /* <DEDUP_REMOVED lines=11> */
[----:B------:R-:W-:-:S03]  /*7600*/  PLOP3.LUT P1, PT, P1, PT, PT, 0x8, 0x80 ;  /* 0x000000000080781c */ /* 0x000fc60000f2e170 */
[----:B------:R-:W-:Y:S01]  /*7610*/  FMUL.FTZ R13, R3, R126 ;  /* 0x0000007e030d7220 */ /* 0x000fe20000410000 */
        /* <DEDUP_REMOVED lines=10> */
.L_x_22350:
        /* <DEDUP_REMOVED lines=12> */
.L_x_22352:
[----:B------:R-:W-:Y:S05]  /*7780*/  BSYNC.RECONVERGENT B2 ;  /* 0x0000000000027941 */ /* 0x000fea0003800200 */
.L_x_22351:
        /* <DEDUP_REMOVED lines=62> */
.L_x_22349:
[----:B------:R-:W-:Y:S05]  /*7b70*/  BSYNC.RECONVERGENT B1 ;  /* 0x0000000000017941 */ /* 0x000fea0003800200 */
.L_x_22348:
        /* <DEDUP_REMOVED lines=23> */
.L_x_22355:
        /* <DEDUP_REMOVED lines=12> */
.L_x_22357:
[----:B------:R-:W-:Y:S05]  /*7db0*/  BSYNC.RECONVERGENT B2 ;  /* 0x0000000000027941 */ /* 0x000fea0003800200 */
.L_x_22356:
        /* <DEDUP_REMOVED lines=62> */
.L_x_22354:
[----:B------:R-:W-:Y:S05]  /*81a0*/  BSYNC.RECONVERGENT B1 ;  /* 0x0000000000017941 */ /* 0x000fea0003800200 */
.L_x_22353:
        /* <DEDUP_REMOVED lines=23> */
.L_x_22360:
        /* <DEDUP_REMOVED lines=12> */
.L_x_22362:
[----:B------:R-:W-:Y:S05]  /*83e0*/  BSYNC.RECONVERGENT B2 ;  /* 0x0000000000027941 */ /* 0x000fea0003800200 */
.L_x_22361:
        /* <DEDUP_REMOVED lines=39> */
[----:B------:R-:W-:Y:S01]  /*8660*/  IMAD.WIDE.U32 R174, R31, -0x326172a9, RZ ;  /* 0xcd9e8d571fae7825 */ /* 0x000fe200078e00ff */
[----:B------:R-:W-:-:S04]  /*8670*/  MOV R31, R171 ;  /* 0x000000ab001f7202 */ /* 0x000fc80000000f00 */
        /* <DEDUP_REMOVED lines=21> */
.L_x_22359:
[----:B------:R-:W-:Y:S05]  /*87d0*/  BSYNC.RECONVERGENT B1 ;  /* 0x0000000000017941 */ /* 0x000fea0003800200 */
.L_x_22358:
        /* <DEDUP_REMOVED lines=22> */
.L_x_22365:
        /* <DEDUP_REMOVED lines=12> */
.L_x_22367:
[----:B------:R-:W-:Y:S05]  /*8a00*/  BSYNC.RECONVERGENT B2 ;  /* 0x0000000000027941 */ /* 0x000fea0003800200 */
.L_x_22366:
        /* <DEDUP_REMOVED lines=62> */
.L_x_22364:
[----:B------:R-:W-:Y:S05]  /*8df0*/  BSYNC.RECONVERGENT B1 ;  /* 0x0000000000017941 */ /* 0x000fea0003800200 */
.L_x_22363:
        /* <DEDUP_REMOVED lines=23> */
.L_x_22370:
        /* <DEDUP_REMOVED lines=15> */
.L_x_22372:
[----:B------:R-:W-:Y:S05]  /*9060*/  BSYNC.RECONVERGENT B2 ;  /* 0x0000000000027941 */ /* 0x000fea0003800200 */
.L_x_22371:
        /* <DEDUP_REMOVED lines=62> */
.L_x_22369:
[----:B------:R-:W-:Y:S05]  /*9450*/  BSYNC.RECONVERGENT B1 ;  /* 0x0000000000017941 */ /* 0x000fea0003800200 */
.L_x_22368:
        /* <DEDUP_REMOVED lines=13> */
.L_x_22332:
        /* <DEDUP_REMOVED lines=21> */
.L_x_22291:
[----:B-1----:R-:W-:Y:S05]  /*9680*/  BSYNC.RECONVERGENT B0 ;  /* 0x0000000000007941 */ /* 0x002fea0003800200 */
.L_x_22290:
        /* <DEDUP_REMOVED lines=30> */
.L_x_22378:
        /* <DEDUP_REMOVED lines=12> */
.L_x_22380:
[----:B------:R-:W-:Y:S05]  /*9930*/  BSYNC.RECONVERGENT B2 ;  /* 0x0000000000027941 */ /* 0x000fea0003800200 */
.L_x_22379:
        /* <DEDUP_REMOVED lines=62> */
.L_x_22377:
[----:B------:R-:W-:Y:S05]  /*9d20*/  BSYNC.RECONVERGENT B1 ;  /* 0x0000000000017941 */ /* 0x000fea0003800200 */
.L_x_22376:
        /* <DEDUP_REMOVED lines=29> */
.L_x_22383:
        /* <DEDUP_REMOVED lines=12> */
.L_x_22385:
[----:B------:R-:W-:Y:S05]  /*9fc0*/  BSYNC.RECONVERGENT B2 ;  /* 0x0000000000027941 */ /* 0x000fea0003800200 */
.L_x_22384:
        /* <DEDUP_REMOVED lines=62> */
.L_x_22382:
[----:B------:R-:W-:Y:S05]  /*a3b0*/  BSYNC.RECONVERGENT B1 ;  /* 0x0000000000017941 */ /* 0x000fea0003800200 */
.L_x_22381:
        /* <DEDUP_REMOVED lines=25> */
.L_x_22388:
        /* <DEDUP_REMOVED lines=12> */
.L_x_22390:
[----:B------:R-:W-:Y:S05]  /*a610*/  BSYNC.RECONVERGENT B2 ;  /* 0x0000000000027941 */ /* 0x000fea0003800200 */
.L_x_22389:
        /* <DEDUP_REMOVED lines=62> */
.L_x_22387:
[----:B------:R-:W-:Y:S05]  /*aa00*/  BSYNC.RECONVERGENT B1 ;  /* 0x0000000000017941 */ /* 0x000fea0003800200 */
.L_x_22386:
        /* <DEDUP_REMOVED lines=24> */
.L_x_22393:
        /* <DEDUP_REMOVED lines=12> */
.L_x_22395:
[----:B------:R-:W-:Y:S05]  /*ac50*/  BSYNC.RECONVERGENT B2 ;  /* 0x0000000000027941 */ /* 0x000fea0003800200 */
.L_x_22394:
        /* <DEDUP_REMOVED lines=62> */
.L_x_22392:
[----:B------:R-:W-:Y:S05]  /*b040*/  BSYNC.RECONVERGENT B1 ;  /* 0x0000000000017941 */ /* 0x000fea0003800200 */
.L_x_22391:
        /* <DEDUP_REMOVED lines=25> */
.L_x_22398:
        /* <DEDUP_REMOVED lines=12> */
.L_x_22400:
[----:B------:R-:W-:Y:S05]  /*b2a0*/  BSYNC.RECONVERGENT B2 ;  /* 0x0000000000027941 */ /* 0x000fea0003800200 */
.L_x_22399:
        /* <DEDUP_REMOVED lines=62> */
.L_x_22397:
[----:B------:R-:W-:Y:S05]  /*b690*/  BSYNC.RECONVERGENT B1 ;  /* 0x0000000000017941 */ /* 0x000fea0003800200 */
.L_x_22396:
        /* <DEDUP_REMOVED lines=24> */
.L_x_22403:
        /* <DEDUP_REMOVED lines=12> */
.L_x_22405:
[----:B------:R-:W-:Y:S05]  /*b8e0*/  BSYNC.RECONVERGENT B2 ;  /* 0x0000000000027941 */ /* 0x000fea0003800200 */
.L_x_22404:
        /* <DEDUP_REMOVED lines=62> */
.L_x_22402:
[----:B------:R-:W-:Y:S05]  /*bcd0*/  BSYNC.RECONVERGENT B1 ;  /* 0x0000000000017941 */ /* 0x000fea0003800200 */
.L_x_22401:
        /* <DEDUP_REMOVED lines=24> */
.L_x_22408:
        /* <DEDUP_REMOVED lines=12> */
.L_x_22410:
[----:B------:R-:W-:Y:S05]  /*bf20*/  BSYNC.RECONVERGENT B2 ;  /* 0x0000000000027941 */ /* 0x000fea0003800200 */
.L_x_22409:
        /* <DEDUP_REMOVED lines=61> */
[----:B------:R-:W-:-:S07]  /*c300*/  LOP3.LUT R8, R8, UR4, R171, 0x96, !PT ;  /* 0x0000000408087c12 */ /* 0x000fce000f8e96ab */
.L_x_22407:
[----:B------:R-:W-:Y:S05]  /*c310*/  BSYNC.RECONVERGENT B1 ;  /* 0x0000000000017941 */ /* 0x000fea0003800200 */
.L_x_22406:
        /* <DEDUP_REMOVED lines=9> */
[----:B------:R-:W-:-:S05]  /*c3b0*/  FMUL.FTZ R35, R35, R174 ;  /* 0x000000ae23237220 */ /* 0x000fca0000410000 */
        /* <DEDUP_REMOVED lines=14> */
.L_x_22413:
        /* <DEDUP_REMOVED lines=15> */
.L_x_22415:
[----:B------:R-:W-:Y:S05]  /*c590*/  BSYNC.RECONVERGENT B2 ;  /* 0x0000000000027941 */ /* 0x000fea0003800200 */
.L_x_22414:
        /* <DEDUP_REMOVED lines=57> */
[----:B------:R-:W-:Y:S02]  /*c930*/  IMAD.MOV.U32 R169, RZ, RZ, R130 ;  /* 0x000000ffffa97224 */ /* 0x000fe400078e0082 */
[----:B------:R-:W-:-:S04]  /*c940*/  IMAD.WIDE.U32 R130, R3, -0x326172a9, RZ ;  /* 0xcd9e8d5703827825 */ /* 0x000fc800078e00ff */
[----:B------:R-:W-:Y:S02]  /*c950*/  HFMA2 R3, -RZ, RZ, 0, 0 ;  /* 0x00000000ff037431 */ /* 0x000fe400000001ff */
[----:B------:R-:W-:Y:S01]  /*c960*/  IMAD.MOV.U32 R6, RZ, RZ, R130 ;  /* 0x000000ffff067224 */ /* 0x000fe200078e0082 */
[----:B------:R-:W-:-:S07]  /*c970*/  LOP3.LUT R8, R8, UR4, R131, 0x96, !PT ;  /* 0x0000000408087c12 */ /* 0x000fce000f8e9683 */
.L_x_22412:
[----:B------:R-:W-:Y:S05]  /*c980*/  BSYNC.RECONVERGENT B1 ;  /* 0x0000000000017941 */ /* 0x000fea0003800200 */
.L_x_22411:
        /* <DEDUP_REMOVED lines=13> */
[----:B------:R-:W-:-:S04]  /*ca60*/  F2FP.BF16.F32.PACK_AB R130, R29, R30 ;  /* 0x0000001e1d82723e */ /* 0x000fc800000010ff */
[----:B------:R-:W-:Y:S01]  /*ca70*/  F2FP.BF16.F32.PACK_AB R131, R36, R35 ;  /* 0x000000232483723e */ /* 0x000fe200000010ff */
[----:B------:R-:W-:Y:S06]  /*ca80*/  BRA `(.L_x_22416) ;  /* 0x0000003000947947 */ /* 0x000fec0003800000 */
.L_x_22375:
        /* <DEDUP_REMOVED lines=16> */
.L_x_22419:
        /* <DEDUP_REMOVED lines=12> */
.L_x_22421:
[----:B------:R-:W-:Y:S05]  /*cc50*/  BSYNC.RECONVERGENT B2 ;  /* 0x0000000000027941 */ /* 0x000fea0003800200 */
.L_x_22420:
        /* <DEDUP_REMOVED lines=62> */
.L_x_22418:
[----:B------:R-:W-:Y:S05]  /*d040*/  BSYNC.RECONVERGENT B1 ;  /* 0x0000000000017941 */ /* 0x000fea0003800200 */
.L_x_22417:
        /* <DEDUP_REMOVED lines=28> */
.L_x_22424:
        /* <DEDUP_REMOVED lines=12> */
.L_x_22426:
[----:B------:R-:W-:Y:S05]  /*d2d0*/  BSYNC.RECONVERGENT B2 ;  /* 0x0000000000027941 */ /* 0x000fea0003800200 */
.L_x_22425:
        /* <DEDUP_REMOVED lines=62> */
.L_x_22423:
[----:B------:R-:W-:Y:S05]  /*d6c0*/  BSYNC.RECONVERGENT B1 ;  /* 0x0000000000017941 */ /* 0x000fea0003800200 */
.L_x_22422:
        /* <DEDUP_REMOVED lines=23> */
.L_x_22429:
        /* <DEDUP_REMOVED lines=12> */
.L_x_22431:
[----:B------:R-:W-:Y:S05]  /*d900*/  BSYNC.RECONVERGENT B2 ;  /* 0x0000000000027941 */ /* 0x000fea0003800200 */
.L_x_22430:
        /* <DEDUP_REMOVED lines=62> */
.L_x_22428:
[----:B------:R-:W-:Y:S05]  /*dcf0*/  BSYNC.RECONVERGENT B1 ;  /* 0x0000000000017941 */ /* 0x000fea0003800200 */
.L_x_22427:
        /* <DEDUP_REMOVED lines=23> */
.L_x_22434:
        /* <DEDUP_REMOVED lines=12> */
.L_x_22436:
[----:B------:R-:W-:Y:S05]  /*df30*/  BSYNC.RECONVERGENT B2 ;  /* 0x0000000000027941 */ /* 0x000fea0003800200 */
.L_x_22435:
        /* <DEDUP_REMOVED lines=62> */
.L_x_22433:
[----:B------:R-:W-:Y:S05]  /*e320*/  BSYNC.RECONVERGENT B1 ;  /* 0x0000000000017941 */ /* 0x000fea0003800200 */
.L_x_22432:
        /* <DEDUP_REMOVED lines=23> */
.L_x_22439:
        /* <DEDUP_REMOVED lines=12> */
.L_x_22441:
[----:B------:R-:W-:Y:S05]  /*e560*/  BSYNC.RECONVERGENT B2 ;  /* 0x0000000000027941 */ /* 0x000fea0003800200 */
.L_x_22440:
        /* <DEDUP_REMOVED lines=62> */
.L_x_22438:
[----:B------:R-:W-:Y:S05]  /*e950*/  BSYNC.RECONVERGENT B1 ;  /* 0x0000000000017941 */ /* 0x000fea0003800200 */
.L_x_22437:
        /* <DEDUP_REMOVED lines=23> */
.L_x_22444:
        /* <DEDUP_REMOVED lines=12> */
.L_x_22446:
[----:B------:R-:W-:Y:S05]  /*eb90*/  BSYNC.RECONVERGENT B2 ;  /* 0x0000000000027941 */ /* 0x000fea0003800200 */
.L_x_22445:
        /* <DEDUP_REMOVED lines=62> */
.L_x_22443:
[----:B------:R-:W-:Y:S05]  /*ef80*/  BSYNC.RECONVERGENT B1 ;  /* 0x0000000000017941 */ /* 0x000fea0003800200 */
.L_x_22442:
        /* <DEDUP_REMOVED lines=22> */
.L_x_22449:
        /* <DEDUP_REMOVED lines=12> */
.L_x_22451:
[----:B------:R-:W-:Y:S05]  /*f1b0*/  BSYNC.RECONVERGENT B2 ;  /* 0x0000000000027941 */ /* 0x000fea0003800200 */
.L_x_22450:
        /* <DEDUP_REMOVED lines=62> */
.L_x_22448:
[----:B------:R-:W-:Y:S05]  /*f5a0*/  BSYNC.RECONVERGENT B1 ;  /* 0x0000000000017941 */ /* 0x000fea0003800200 */
.L_x_22447:
        /* <DEDUP_REMOVED lines=23> */
.L_x_22454:
        /* <DEDUP_REMOVED lines=15> */
.L_x_22456:
[----:B------:R-:W-:Y:S05]  /*f810*/  BSYNC.RECONVERGENT B2 ;  /* 0x0000000000027941 */ /* 0x000fea0003800200 */
.L_x_22455:
        /* <DEDUP_REMOVED lines=57> */
[----:B------:R-:W-:Y:S02]  /*fbb0*/  IMAD.MOV.U32 R169, RZ, RZ, R130 ;  /* 0x000000ffffa97224 */ /* 0x000fe400078e0082 */
[----:B------:R-:W-:-:S04]  /*fbc0*/  IMAD.WIDE.U32 R130, R3, -0x326172a9, RZ ;  /* 0xcd9e8d5703827825 */ /* 0x000fc800078e00ff */
[----:B------:R-:W-:Y:S01]  /*fbd0*/  IMAD.MOV.U32 R3, RZ, RZ, RZ ;  /* 0x000000ffff037224 */ /* 0x000fe200078e00ff */
[----:B------:R-:W-:Y:S02]  /*fbe0*/  LOP3.LUT R8, R8, UR4, R131, 0x96, !PT ;  /* 0x0000000408087c12 */ /* 0x000fe4000f8e9683 */
[----:B------:R-:W-:-:S07]  /*fbf0*/  MOV R6, R130 ;  /* 0x0000008200067202 */ /* 0x000fce0000000f00 */
.L_x_22453:
[----:B------:R-:W-:Y:S05]  /*fc00*/  BSYNC.RECONVERGENT B1 ;  /* 0x0000000000017941 */ /* 0x000fea0003800200 */
.L_x_22452:
        /* <DEDUP_REMOVED lines=13> */
.L_x_22416:
        /* <DEDUP_REMOVED lines=21> */
.L_x_22374:
[----:B------:R-:W-:Y:S05]  /*fe30*/  BSYNC.RECONVERGENT B0 ;  /* 0x0000000000007941 */ /* 0x000fea0003800200 */
.L_x_22373:
        /* <DEDUP_REMOVED lines=30> */
.L_x_22462:
        /* <DEDUP_REMOVED lines=12> */
.L_x_22464:
[----:B------:R-:W-:Y:S05]  /*100e0*/  BSYNC.RECONVERGENT B2 ;  /* 0x0000000000027941 */ /* 0x000fea0003800200 */
.L_x_22463:
        /* <DEDUP_REMOVED lines=62> */
.L_x_22461:
[----:B------:R-:W-:Y:S05]  /*104d0*/  BSYNC.RECONVERGENT B1 ;  /* 0x0000000000017941 */ /* 0x000fea0003800200 */
.L_x_22460:
        /* <DEDUP_REMOVED lines=13> */
[----:B------:R-:W-:Y:S02]  /*105b0*/  SHF.L.U32 R27, R44, 0x10, RZ ;  /* 0x000000102c1b7819 */ /* 0x000fe400000006ff */
        /* <DEDUP_REMOVED lines=15> */
.L_x_22467:
        /* <DEDUP_REMOVED lines=12> */
.L_x_22469:
[----:B------:R-:W-:Y:S05]  /*10770*/  BSYNC.RECONVERGENT B2 ;  /* 0x0000000000027941 */ /* 0x000fea0003800200 */
.L_x_22468:
        /* <DEDUP_REMOVED lines=62> */
.L_x_22466:
[----:B------:R-:W-:Y:S05]  /*10b60*/  BSYNC.RECONVERGENT B1 ;  /* 0x0000000000017941 */ /* 0x000fea0003800200 */
.L_x_22465:
        /* <DEDUP_REMOVED lines=25> */
.L_x_22472:
        /* <DEDUP_REMOVED lines=12> */
.L_x_22474:
[----:B------:R-:W-:Y:S05]  /*10dc0*/  BSYNC.RECONVERGENT B2 ;  /* 0x0000000000027941 */ /* 0x000fea0003800200 */
.L_x_22473:
        /* <DEDUP_REMOVED lines=62> */
.L_x_22471:
[----:B------:R-:W-:Y:S05]  /*111b0*/  BSYNC.RECONVERGENT B1 ;  /* 0x0000000000017941 */ /* 0x000fea0003800200 */
.L_x_22470:
        /* <DEDUP_REMOVED lines=24> */
.L_x_22477:
        /* <DEDUP_REMOVED lines=12> */
.L_x_22479:
[----:B------:R-:W-:Y:S05]  /*11400*/  BSYNC.RECONVERGENT B2 ;  /* 0x0000000000027941 */ /* 0x000fea0003800200 */
.L_x_22478:
        /* <DEDUP_REMOVED lines=62> */
.L_x_22476:
[----:B------:R-:W-:Y:S05]  /*117f0*/  BSYNC.RECONVERGENT B1 ;  /* 0x0000000000017941 */ /* 0x000fea0003800200 */
.L_x_22475:
        /* <DEDUP_REMOVED lines=25> */
.L_x_22482:
        /* <DEDUP_REMOVED lines=12> */
.L_x_22484:
[----:B------:R-:W-:Y:S05]  /*11a50*/  BSYNC.RECONVERGENT B2 ;  /* 0x0000000000027941 */ /* 0x000fea0003800200 */
.L_x_22483:
        /* <DEDUP_REMOVED lines=62> */
.L_x_22481:
[----:B------:R-:W-:Y:S05]  /*11e40*/  BSYNC.RECONVERGENT B1 ;  /* 0x0000000000017941 */ /* 0x000fea0003800200 */
.L_x_22480:
        /* <DEDUP_REMOVED lines=24> */
.L_x_22487:
        /* <DEDUP_REMOVED lines=12> */
.L_x_22489:
[----:B------:R-:W-:Y:S05]  /*12090*/  BSYNC.RECONVERGENT B2 ;  /* 0x0000000000027941 */ /* 0x000fea0003800200 */
.L_x_22488:
        /* <DEDUP_REMOVED lines=62> */
.L_x_22486:
[----:B------:R-:W-:Y:S05]  /*12480*/  BSYNC.RECONVERGENT B1 ;  /* 0x0000000000017941 */ /* 0x000fea0003800200 */
.L_x_22485:
        /* <DEDUP_REMOVED lines=24> */
.L_x_22492:
        /* <DEDUP_REMOVED lines=12> */
.L_x_22494:
[----:B------:R-:W-:Y:S05]  /*126d0*/  BSYNC.RECONVERGENT B2 ;  /* 0x0000000000027941 */ /* 0x000fea0003800200 */
.L_x_22493:
        /* <DEDUP_REMOVED lines=62> */
.L_x_22491:
[----:B------:R-:W-:Y:S05]  /*12ac0*/  BSYNC.RECONVERGENT B1 ;  /* 0x0000000000017941 */ /* 0x000fea0003800200 */
.L_x_22490:
        /* <DEDUP_REMOVED lines=24> */
.L_x_22497:
        /* <DEDUP_REMOVED lines=15> */
.L_x_22499:
[----:B------:R-:W-:Y:S05]  /*12d40*/  BSYNC.RECONVERGENT B2 ;  /* 0x0000000000027941 */ /* 0x000fea0003800200 */
.L_x_22498:
        /* <DEDUP_REMOVED lines=62> */
.L_x_22496:
[----:B------:R-:W-:Y:S05]  /*13130*/  BSYNC.RECONVERGENT B1 ;  /* 0x0000000000017941 */ /* 0x000fea0003800200 */
.L_x_22495:
        /* <DEDUP_REMOVED lines=16> */
.L_x_22459:
        /* <DEDUP_REMOVED lines=16> */
.L_x_22503:
        /* <DEDUP_REMOVED lines=12> */
.L_x_22505:
[----:B------:R-:W-:Y:S05]  /*13400*/  BSYNC.RECONVERGENT B2 ;  /* 0x0000000000027941 */ /* 0x000fea0003800200 */
.L_x_22504:
        /* <DEDUP_REMOVED lines=62> */
.L_x_22502:
[----:B------:R-:W-:Y:S05]  /*137f0*/  BSYNC.RECONVERGENT B1 ;  /* 0x0000000000017941 */ /* 0x000fea0003800200 */
.L_x_22501:
        /* <DEDUP_REMOVED lines=28> */
.L_x_22508:
        /* <DEDUP_REMOVED lines=12> */
.L_x_22510:
[----:B------:R-:W-:Y:S05]  /*13a80*/  BSYNC.RECONVERGENT B2 ;  /* 0x0000000000027941 */ /* 0x000fea0003800200 */
.L_x_22509:
        /* <DEDUP_REMOVED lines=62> */
.L_x_22507:
[----:B------:R-:W-:Y:S05]  /*13e70*/  BSYNC.RECONVERGENT B1 ;  /* 0x0000000000017941 */ /* 0x000fea0003800200 */
.L_x_22506:
        /* <DEDUP_REMOVED lines=23> */
.L_x_22513:
        /* <DEDUP_REMOVED lines=12> */
.L_x_22515:
[----:B------:R-:W-:Y:S05]  /*140b0*/  BSYNC.RECONVERGENT B2 ;  /* 0x0000000000027941 */ /* 0x000fea0003800200 */
.L_x_22514:
        /* <DEDUP_REMOVED lines=62> */
.L_x_22512:
[----:B------:R-:W-:Y:S05]  /*144a0*/  BSYNC.RECONVERGENT B1 ;  /* 0x0000000000017941 */ /* 0x000fea0003800200 */
.L_x_22511:
        /* <DEDUP_REMOVED lines=23> */
.L_x_22518:
        /* <DEDUP_REMOVED lines=12> */
.L_x_22520:
[----:B------:R-:W-:Y:S05]  /*146e0*/  BSYNC.RECONVERGENT B2 ;  /* 0x0000000000027941 */ /* 0x000fea0003800200 */
.L_x_22519:
        /* <DEDUP_REMOVED lines=62> */
.L_x_22517:
[----:B------:R-:W-:Y:S05]  /*14ad0*/  BSYNC.RECONVERGENT B1 ;  /* 0x0000000000017941 */ /* 0x000fea0003800200 */
.L_x_22516:
        /* <DEDUP_REMOVED lines=23> */
.L_x_22523:
        /* <DEDUP_REMOVED lines=12> */
.L_x_22525:
[----:B------:R-:W-:Y:S05]  /*14d10*/  BSYNC.RECONVERGENT B2 ;  /* 0x0000000000027941 */ /* 0x000fea0003800200 */
.L_x_22524:
        /* <DEDUP_REMOVED lines=62> */
.L_x_22522:
[----:B------:R-:W-:Y:S05]  /*15100*/  BSYNC.RECONVERGENT B1 ;  /* 0x0000000000017941 */ /* 0x000fea0003800200 */
.L_x_22521:
        /* <DEDUP_REMOVED lines=23> */
.L_x_22528:
        /* <DEDUP_REMOVED lines=12> */
.L_x_22530:
[----:B------:R-:W-:Y:S05]  /*15340*/  BSYNC.RECONVERGENT B2 ;  /* 0x0000000000027941 */ /* 0x000fea0003800200 */
.L_x_22529:
        /* <DEDUP_REMOVED lines=62> */
.L_x_22527:
[----:B------:R-:W-:Y:S05]  /*15730*/  BSYNC.RECONVERGENT B1 ;  /* 0x0000000000017941 */ /* 0x000fea0003800200 */
.L_x_22526:
        /* <DEDUP_REMOVED lines=22> */
.L_x_22533:
        /* <DEDUP_REMOVED lines=12> */
.L_x_22535:
[----:B------:R-:W-:Y:S05]  /*15960*/  BSYNC.RECONVERGENT B2 ;  /* 0x0000000000027941 */ /* 0x000fea0003800200 */
.L_x_22534:
        /* <DEDUP_REMOVED lines=62> */
.L_x_22532:
[----:B------:R-:W-:Y:S05]  /*15d50*/  BSYNC.RECONVERGENT B1 ;  /* 0x0000000000017941 */ /* 0x000fea0003800200 */
.L_x_22531:
        /* <DEDUP_REMOVED lines=23> */
.L_x_22538:
        /* <DEDUP_REMOVED lines=15> */
.L_x_22540:
[----:B------:R-:W-:Y:S05]  /*15fc0*/  BSYNC.RECONVERGENT B2 ;  /* 0x0000000000027941 */ /* 0x000fea0003800200 */
.L_x_22539:
        /* <DEDUP_REMOVED lines=60> */
[----:B------:R-:W-:Y:S01]  /*16390*/  LOP3.LUT R8, R8, UR4, R131, 0x96, !PT ;  /* 0x0000000408087c12 */ /* 0x000fe2000f8e9683 */
[----:B------:R-:W-:-:S07]  /*163a0*/  IMAD.MOV.U32 R3, RZ, RZ, RZ ;  /* 0x000000ffff037224 */ /* 0x000fce00078e00ff */
.L_x_22537:
[----:B------:R-:W-:Y:S05]  /*163b0*/  BSYNC.RECONVERGENT B1 ;  /* 0x0000000000017941 */ /* 0x000fea0003800200 */
.L_x_22536:
        /* <DEDUP_REMOVED lines=11> */
[----:B------:R-:W-:-:S05]  /*16470*/  FMUL.FTZ R38, R38, R107 ;  /* 0x0000006b26267220 */ /* 0x000fca0000410000 */
[----:B------:R-:W-:-:S07]  /*16480*/  F2FP.BF16.F32.PACK_AB R131, R38, R37 ;  /* 0x000000252683723e */ /* 0x000fce00000010ff */
.L_x_22500:
        /* <DEDUP_REMOVED lines=21> */
.L_x_22458:
[----:B------:R-:W-:Y:S05]  /*165e0*/  BSYNC.RECONVERGENT B0 ;  /* 0x0000000000007941 */ /* 0x000fea0003800200 */
.L_x_22457:
        /* <DEDUP_REMOVED lines=30> */
.L_x_22546:
        /* <DEDUP_REMOVED lines=12> */
.L_x_22548:
[----:B------:R-:W-:Y:S05]  /*16890*/  BSYNC.RECONVERGENT B2 ;  /* 0x0000000000027941 */ /* 0x000fea0003800200 */
.L_x_22547:
        /* <DEDUP_REMOVED lines=62> */
.L_x_22545:
[----:B------:R-:W-:Y:S05]  /*16c80*/  BSYNC.RECONVERGENT B1 ;  /* 0x0000000000017941 */ /* 0x000fea0003800200 */
.L_x_22544:
        /* <DEDUP_REMOVED lines=13> */
[----:B------:R-:W-:-:S03]  /*16d60*/  IMAD.U32 R25, R44, 0x10000, RZ ;  /* 0x000100002c197824 */ /* 0x000fc600078e00ff */
[----:B------:R-:W-:Y:S02]  /*16d70*/  FSEL R3, R3, RZ, !P0 ;  /* 0x000000ff03037208 */ /* 0x000fe40004000000 */
[----:B------:R-:W-:-:S03]  /*16d80*/  PLOP3.LUT P0, PT, P0, PT, PT, 0x8, 0x80 ;  /* 0x000000000080781c */ /* 0x000fc6000070e170 */
[----:B------:R-:W-:Y:S01]  /*16d90*/  FFMA.FTZ R164, R3, R100, R25 ;  /* 0x0000006403a47223 */ /* 0x000fe20000010019 */
[----:B------:R-:W-:Y:S02]  /*16da0*/  PRMT R3, R128, 0x7632, R3 ;  /* 0x0000763280037816 */ /* 0x000fe40000000003 */
        /* <DEDUP_REMOVED lines=11> */
.L_x_22551:
        /* <DEDUP_REMOVED lines=12> */
.L_x_22553:
[----:B------:R-:W-:Y:S05]  /*16f20*/  BSYNC.RECONVERGENT B2 ;  /* 0x0000000000027941 */ /* 0x000fea0003800200 */
.L_x_22552:
        /* <DEDUP_REMOVED lines=62> */
.L_x_22550:
[----:B------:R-:W-:Y:S05]  /*17310*/  BSYNC.RECONVERGENT B1 ;  /* 0x0000000000017941 */ /* 0x000fea0003800200 */
.L_x_22549:
        /* <DEDUP_REMOVED lines=25> */
.L_x_22556:
        /* <DEDUP_REMOVED lines=12> */
.L_x_22558:
[----:B------:R-:W-:Y:S05]  /*17570*/  BSYNC.RECONVERGENT B2 ;  /* 0x0000000000027941 */ /* 0x000fea0003800200 */
.L_x_22557:
        /* <DEDUP_REMOVED lines=62> */
.L_x_22555:
[----:B------:R-:W-:Y:S05]  /*17960*/  BSYNC.RECONVERGENT B1 ;  /* 0x0000000000017941 */ /* 0x000fea0003800200 */
.L_x_22554:
        /* <DEDUP_REMOVED lines=24> */
.L_x_22561:
        /* <DEDUP_REMOVED lines=12> */
.L_x_22563:
[----:B------:R-:W-:Y:S05]  /*17bb0*/  BSYNC.RECONVERGENT B2 ;  /* 0x0000000000027941 */ /* 0x000fea0003800200 */
.L_x_22562:
        /* <DEDUP_REMOVED lines=62> */
.L_x_22560:
[----:B------:R-:W-:Y:S05]  /*17fa0*/  BSYNC.RECONVERGENT B1 ;  /* 0x0000000000017941 */ /* 0x000fea0003800200 */
.L_x_22559:
        /* <DEDUP_REMOVED lines=25> */
.L_x_22566:
        /* <DEDUP_REMOVED lines=12> */
.L_x_22568:
[----:B------:R-:W-:Y:S05]  /*18200*/  BSYNC.RECONVERGENT B2 ;  /* 0x0000000000027941 */ /* 0x000fea0003800200 */
.L_x_22567:
        /* <DEDUP_REMOVED lines=62> */
.L_x_22565:
[----:B------:R-:W-:Y:S05]  /*185f0*/  BSYNC.RECONVERGENT B1 ;  /* 0x0000000000017941 */ /* 0x000fea0003800200 */
.L_x_22564:
        /* <DEDUP_REMOVED lines=11> */
[----:B------:R-:W-:Y:S02]  /*186b0*/  PLOP3.LUT P3, PT, P3, PT, PT, 0x8, 0x80 ;  /* 0x000000000080781c */ /* 0x000fe40001f6e170 */
[----:B------:R-:W-:Y:S01]  /*186c0*/  MOV R25, R6 ;  /* 0x0000000600197202 */ /* 0x000fe20000000f00 */
[----:B------:R-:W-:Y:S01]  /*186d0*/  FFMA.FTZ R26, R3, R96, R26 ;  /* 0x00000060031a7223 */ /* 0x000fe2000001001a */
        /* <DEDUP_REMOVED lines=10> */
.L_x_22571:
        /* <DEDUP_REMOVED lines=12> */
.L_x_22573:
[----:B------:R-:W-:Y:S05]  /*18840*/  BSYNC.RECONVERGENT B2 ;  /* 0x0000000000027941 */ /* 0x000fea0003800200 */
.L_x_22572:
        /* <DEDUP_REMOVED lines=62> */
.L_x_22570:
[----:B------:R-:W-:Y:S05]  /*18c30*/  BSYNC.RECONVERGENT B1 ;  /* 0x0000000000017941 */ /* 0x000fea0003800200 */
.L_x_22569:
        /* <DEDUP_REMOVED lines=24> */
.L_x_22576:
        /* <DEDUP_REMOVED lines=12> */
.L_x_22578:
[----:B------:R-:W-:Y:S05]  /*18e80*/  BSYNC.RECONVERGENT B2 ;  /* 0x0000000000027941 */ /* 0x000fea0003800200 */
.L_x_22577:
        /* <DEDUP_REMOVED lines=62> */
.L_x_22575:
[----:B------:R-:W-:Y:S05]  /*19270*/  BSYNC.RECONVERGENT B1 ;  /* 0x0000000000017941 */ /* 0x000fea0003800200 */
.L_x_22574:
        /* <DEDUP_REMOVED lines=24> */
.L_x_22581:
        /* <DEDUP_REMOVED lines=15> */
.L_x_22583:
[----:B------:R-:W-:Y:S05]  /*194f0*/  BSYNC.RECONVERGENT B2 ;  /* 0x0000000000027941 */ /* 0x000fea0003800200 */
.L_x_22582:
        /* <DEDUP_REMOVED lines=62> */
.L_x_22580:
[----:B------:R-:W-:Y:S05]  /*198e0*/  BSYNC.RECONVERGENT B1 ;  /* 0x0000000000017941 */ /* 0x000fea0003800200 */
.L_x_22579:
        /* <DEDUP_REMOVED lines=16> */
.L_x_22543:
        /* <DEDUP_REMOVED lines=16> */
.L_x_22587:
        /* <DEDUP_REMOVED lines=12> */
.L_x_22589:
[----:B------:R-:W-:Y:S05]  /*19bb0*/  BSYNC.RECONVERGENT B2 ;  /* 0x0000000000027941 */ /* 0x000fea0003800200 */
.L_x_22588:
        /* <DEDUP_REMOVED lines=62> */
.L_x_22586:
[----:B------:R-:W-:Y:S05]  /*19fa0*/  BSYNC.RECONVERGENT B1 ;  /* 0x0000000000017941 */ /* 0x000fea0003800200 */
.L_x_22585:
        /* <DEDUP_REMOVED lines=28> */
.L_x_22592:
        /* <DEDUP_REMOVED lines=12> */
.L_x_22594:
[----:B------:R-:W-:Y:S05]  /*1a230*/  BSYNC.RECONVERGENT B2 ;  /* 0x0000000000027941 */ /* 0x000fea0003800200 */
.L_x_22593:
        /* <DEDUP_REMOVED lines=62> */
.L_x_22591:
[----:B------:R-:W-:Y:S05]  /*1a620*/  BSYNC.RECONVERGENT B1 ;  /* 0x0000000000017941 */ /* 0x000fea0003800200 */
.L_x_22590:
        /* <DEDUP_REMOVED lines=23> */
.L_x_22597:
        /* <DEDUP_REMOVED lines=12> */
.L_x_22599:
[----:B------:R-:W-:Y:S05]  /*1a860*/  BSYNC.RECONVERGENT B2 ;  /* 0x0000000000027941 */ /* 0x000fea0003800200 */
.L_x_22598:
        /* <DEDUP_REMOVED lines=62> */
.L_x_22596:
[----:B------:R-:W-:Y:S05]  /*1ac50*/  BSYNC.RECONVERGENT B1 ;  /* 0x0000000000017941 */ /* 0x000fea0003800200 */
.L_x_22595:
        /* <DEDUP_REMOVED lines=23> */
.L_x_22602:
        /* <DEDUP_REMOVED lines=12> */
.L_x_22604:
[----:B------:R-:W-:Y:S05]  /*1ae90*/  BSYNC.RECONVERGENT B2 ;  /* 0x0000000000027941 */ /* 0x000fea0003800200 */
.L_x_22603:
        /* <DEDUP_REMOVED lines=62> */
.L_x_22601:
[----:B------:R-:W-:Y:S05]  /*1b280*/  BSYNC.RECONVERGENT B1 ;  /* 0x0000000000017941 */ /* 0x000fea0003800200 */
.L_x_22600:
        /* <DEDUP_REMOVED lines=23> */
.L_x_22607:
        /* <DEDUP_REMOVED lines=12> */
.L_x_22609:
[----:B------:R-:W-:Y:S05]  /*1b4c0*/  BSYNC.RECONVERGENT B2 ;  /* 0x0000000000027941 */ /* 0x000fea0003800200 */
.L_x_22608:
        /* <DEDUP_REMOVED lines=62> */
.L_x_22606:
[----:B------:R-:W-:Y:S05]  /*1b8b0*/  BSYNC.RECONVERGENT B1 ;  /* 0x0000000000017941 */ /* 0x000fea0003800200 */
.L_x_22605:
        /* <DEDUP_REMOVED lines=23> */
.L_x_22612:
        /* <DEDUP_REMOVED lines=12> */
.L_x_22614:
[----:B------:R-:W-:Y:S05]  /*1baf0*/  BSYNC.RECONVERGENT B2 ;  /* 0x0000000000027941 */ /* 0x000fea0003800200 */
.L_x_22613:
        /* <DEDUP_REMOVED lines=62> */
.L_x_22611:
[----:B------:R-:W-:Y:S05]  /*1bee0*/  BSYNC.RECONVERGENT B1 ;  /* 0x0000000000017941 */ /* 0x000fea0003800200 */
.L_x_22610:
        /* <DEDUP_REMOVED lines=22> */
.L_x_22617:
        /* <DEDUP_REMOVED lines=12> */
.L_x_22619:
[----:B------:R-:W-:Y:S05]  /*1c110*/  BSYNC.RECONVERGENT B2 ;  /* 0x0000000000027941 */ /* 0x000fea0003800200 */
.L_x_22618:
        /* <DEDUP_REMOVED lines=62> */
.L_x_22616:
[----:B------:R-:W-:Y:S05]  /*1c500*/  BSYNC.RECONVERGENT B1 ;  /* 0x0000000000017941 */ /* 0x000fea0003800200 */
.L_x_22615:
        /* <DEDUP_REMOVED lines=23> */
.L_x_22622:
        /* <DEDUP_REMOVED lines=15> */
.L_x_22624:
[----:B------:R-:W-:Y:S05]  /*1c770*/  BSYNC.RECONVERGENT B2 ;  /* 0x0000000000027941 */ /* 0x000fea0003800200 */
.L_x_22623:
        /* <DEDUP_REMOVED lines=62> */
.L_x_22621:
[----:B------:R-:W-:Y:S05]  /*1cb60*/  BSYNC.RECONVERGENT B1 ;  /* 0x0000000000017941 */ /* 0x000fea0003800200 */
.L_x_22620:
        /* <DEDUP_REMOVED lines=13> */
.L_x_22584:
        /* <DEDUP_REMOVED lines=21> */
.L_x_22542:
[----:B------:R-:W-:Y:S05]  /*1cd90*/  BSYNC.RECONVERGENT B0 ;  /* 0x0000000000007941 */ /* 0x000fea0003800200 */
.L_x_22541:
        /* <DEDUP_REMOVED lines=30> */
.L_x_22630:
        /* <DEDUP_REMOVED lines=12> */
.L_x_22632:
[----:B------:R-:W-:Y:S05]  /*1d040*/  BSYNC.RECONVERGENT B2 ;  /* 0x0000000000027941 */ /* 0x000fea0003800200 */
.L_x_22631:
        /* <DEDUP_REMOVED lines=62> */
.L_x_22629:
[----:B------:R-:W-:Y:S05]  /*1d430*/  BSYNC.RECONVERGENT B1 ;  /* 0x0000000000017941 */ /* 0x000fea0003800200 */
.L_x_22628:
        /* <DEDUP_REMOVED lines=30> */
.L_x_22635:
        /* <DEDUP_REMOVED lines=12> */
.L_x_22637:
[----:B------:R-:W-:Y:S05]  /*1d6e0*/  BSYNC.RECONVERGENT B2 ;  /* 0x0000000000027941 */ /* 0x000fea0003800200 */
.L_x_22636:
        /* <DEDUP_REMOVED lines=62> */
.L_x_22634:
[----:B------:R-:W-:Y:S05]  /*1dad0*/  BSYNC.RECONVERGENT B1 ;  /* 0x0000000000017941 */ /* 0x000fea0003800200 */
.L_x_22633:
        /* <DEDUP_REMOVED lines=25> */
.L_x_22640:
        /* <DEDUP_REMOVED lines=12> */
.L_x_22642:
[----:B------:R-:W-:Y:S05]  /*1dd30*/  BSYNC.RECONVERGENT B2 ;  /* 0x0000000000027941 */ /* 0x000fea0003800200 */
.L_x_22641:
        /* <DEDUP_REMOVED lines=58> */
[----:B------:R-:W-:-:S03]  /*1e0e0*/  IMAD.WIDE.U32 R42, R6, -0x326172a9, RZ ;  /* 0xcd9e8d57062a7825 */ /* 0x000fc600078e00ff */
[----:B------:R-:W-:Y:S01]  /*1e0f0*/  MOV R6, R42 ;  /* 0x0000002a00067202 */ /* 0x000fe20000000f00 */
[----:B------:R-:W-:Y:S01]  /*1e100*/  IMAD.MOV.U32 R42, RZ, RZ, RZ ;  /* 0x000000ffff2a7224 */ /* 0x000fe200078e00ff */
[----:B------:R-:W-:-:S07]  /*1e110*/  LOP3.LUT R8, R8, UR4, R43, 0x96, !PT ;  /* 0x0000000408087c12 */ /* 0x000fce000f8e962b */
.L_x_22639:
[----:B------:R-:W-:Y:S05]  /*1e120*/  BSYNC.RECONVERGENT B1 ;  /* 0x0000000000017941 */ /* 0x000fea0003800200 */
.L_x_22638:
        /* <DEDUP_REMOVED lines=24> */
.L_x_22645:
        /* <DEDUP_REMOVED lines=12> */
.L_x_22647:
[----:B------:R-:W-:Y:S05]  /*1e370*/  BSYNC.RECONVERGENT B2 ;  /* 0x0000000000027941 */ /* 0x000fea0003800200 */
.L_x_22646:
        /* <DEDUP_REMOVED lines=62> */
.L_x_22644:
[----:B------:R-:W-:Y:S05]  /*1e760*/  BSYNC.RECONVERGENT B1 ;  /* 0x0000000000017941 */ /* 0x000fea0003800200 */
.L_x_22643:
        /* <DEDUP_REMOVED lines=25> */
.L_x_22650:
        /* <DEDUP_REMOVED lines=12> */
.L_x_22652:
[----:B------:R-:W-:Y:S05]  /*1e9c0*/  BSYNC.RECONVERGENT B2 ;  /* 0x0000000000027941 */ /* 0x000fea0003800200 */
.L_x_22651:
        /* <DEDUP_REMOVED lines=62> */
.L_x_22649:
[----:B------:R-:W-:Y:S05]  /*1edb0*/  BSYNC.RECONVERGENT B1 ;  /* 0x0000000000017941 */ /* 0x000fea0003800200 */
.L_x_22648:
        /* <DEDUP_REMOVED lines=24> */
.L_x_22655:
        /* <DEDUP_REMOVED lines=12> */
.L_x_22657:
[----:B------:R-:W-:Y:S05]  /*1f000*/  BSYNC.RECONVERGENT B2 ;  /* 0x0000000000027941 */ /* 0x000fea0003800200 */
.L_x_22656:
        /* <DEDUP_REMOVED lines=62> */
.L_x_22654:
[----:B------:R-:W-:Y:S05]  /*1f3f0*/  BSYNC.RECONVERGENT B1 ;  /* 0x0000000000017941 */ /* 0x000fea0003800200 */
.L_x_22653:
        /* <DEDUP_REMOVED lines=24> */
.L_x_22660:
        /* <DEDUP_REMOVED lines=12> */
.L_x_22662:
[----:B------:R-:W-:Y:S05]  /*1f640*/  BSYNC.RECONVERGENT B2 ;  /* 0x0000000000027941 */ /* 0x000fea0003800200 */
.L_x_22661:
        /* <DEDUP_REMOVED lines=62> */
.L_x_22659:
[----:B------:R-:W-:Y:S05]  /*1fa30*/  BSYNC.RECONVERGENT B1 ;  /* 0x0000000000017941 */ /* 0x000fea0003800200 */
.L_x_22658:
        /* <DEDUP_REMOVED lines=24> */
.L_x_22665:
        /* <DEDUP_REMOVED lines=15> */
.L_x_22667:
[----:B------:R-:W-:Y:S05]  /*1fcb0*/  BSYNC.RECONVERGENT B2 ;  /* 0x0000000000027941 */ /* 0x000fea0003800200 */
.L_x_22666:
        /* <DEDUP_REMOVED lines=62> */
.L_x_22664:
[----:B------:R-:W-:Y:S05]  /*200a0*/  BSYNC.RECONVERGENT B1 ;  /* 0x0000000000017941 */ /* 0x000fea0003800200 */
.L_x_22663:
        /* <DEDUP_REMOVED lines=16> */
.L_x_22627:
        /* <DEDUP_REMOVED lines=16> */
.L_x_22671:
        /* <DEDUP_REMOVED lines=12> */
.L_x_22673:
[----:B------:R-:W-:Y:S05]  /*20370*/  BSYNC.RECONVERGENT B2 ;  /* 0x0000000000027941 */ /* 0x000fea0003800200 */
.L_x_22672:
        /* <DEDUP_REMOVED lines=62> */
.L_x_22670:
[----:B------:R-:W-:Y:S05]  /*20760*/  BSYNC.RECONVERGENT B1 ;  /* 0x0000000000017941 */ /* 0x000fea0003800200 */
.L_x_22669:
        /* <DEDUP_REMOVED lines=29> */
.L_x_22676:
        /* <DEDUP_REMOVED lines=12> */
.L_x_22678:
[----:B------:R-:W-:Y:S05]  /*20a00*/  BSYNC.RECONVERGENT B2 ;  /* 0x0000000000027941 */ /* 0x000fea0003800200 */
.L_x_22677:
        /* <DEDUP_REMOVED lines=62> */
.L_x_22675:
[----:B------:R-:W-:Y:S05]  /*20df0*/  BSYNC.RECONVERGENT B1 ;  /* 0x0000000000017941 */ /* 0x000fea0003800200 */
.L_x_22674:
        /* <DEDUP_REMOVED lines=23> */
.L_x_22681:
        /* <DEDUP_REMOVED lines=12> */
.L_x_22683:
[----:B------:R-:W-:Y:S05]  /*21030*/  BSYNC.RECONVERGENT B2 ;  /* 0x0000000000027941 */ /* 0x000fea0003800200 */
.L_x_22682:
        /* <DEDUP_REMOVED lines=62> */
.L_x_22680:
[----:B------:R-:W-:Y:S05]  /*21420*/  BSYNC.RECONVERGENT B1 ;  /* 0x0000000000017941 */ /* 0x000fea0003800200 */
.L_x_22679:
        /* <DEDUP_REMOVED lines=23> */
.L_x_22686:
        /* <DEDUP_REMOVED lines=12> */
.L_x_22688:
[----:B------:R-:W-:Y:S05]  /*21660*/  BSYNC.RECONVERGENT B2 ;  /* 0x0000000000027941 */ /* 0x000fea0003800200 */
.L_x_22687:
        /* <DEDUP_REMOVED lines=62> */
.L_x_22685:
[----:B------:R-:W-:Y:S05]  /*21a50*/  BSYNC.RECONVERGENT B1 ;  /* 0x0000000000017941 */ /* 0x000fea0003800200 */
.L_x_22684:
        /* <DEDUP_REMOVED lines=23> */
.L_x_22691:
        /* <DEDUP_REMOVED lines=12> */
.L_x_22693:
[----:B------:R-:W-:Y:S05]  /*21c90*/  BSYNC.RECONVERGENT B2 ;  /* 0x0000000000027941 */ /* 0x000fea0003800200 */
.L_x_22692:
        /* <DEDUP_REMOVED lines=60> */
[----:B------:R-:W-:Y:S01]  /*22060*/  LOP3.LUT R8, R8, UR4, R43, 0x96, !PT ;  /* 0x0000000408087c12 */ /* 0x000fe2000f8e962b */
[----:B------:R-:W-:-:S07]  /*22070*/  HFMA2 R43, -RZ, RZ, 0, 0 ;  /* 0x00000000ff2b7431 */ /* 0x000fce00000001ff */
.L_x_22690:
[----:B------:R-:W-:Y:S05]  /*22080*/  BSYNC.RECONVERGENT B1 ;  /* 0x0000000000017941 */ /* 0x000fea0003800200 */
.L_x_22689:
        /* <DEDUP_REMOVED lines=23> */
.L_x_22696:
        /* <DEDUP_REMOVED lines=12> */
.L_x_22698:
[----:B------:R-:W-:Y:S05]  /*222c0*/  BSYNC.RECONVERGENT B2 ;  /* 0x0000000000027941 */ /* 0x000fea0003800200 */
.L_x_22697:
        /* <DEDUP_REMOVED lines=62> */
.L_x_22695:
[----:B------:R-:W-:Y:S05]  /*226b0*/  BSYNC.RECONVERGENT B1 ;  /* 0x0000000000017941 */ /* 0x000fea0003800200 */
.L_x_22694:
        /* <DEDUP_REMOVED lines=22> */
.L_x_22701:
        /* <DEDUP_REMOVED lines=12> */
.L_x_22703:
[----:B------:R-:W-:Y:S05]  /*228e0*/  BSYNC.RECONVERGENT B2 ;  /* 0x0000000000027941 */ /* 0x000fea0003800200 */
.L_x_22702:
        /* <DEDUP_REMOVED lines=62> */
.L_x_22700:
[----:B------:R-:W-:Y:S05]  /*22cd0*/  BSYNC.RECONVERGENT B1 ;  /* 0x0000000000017941 */ /* 0x000fea0003800200 */
.L_x_22699:
        /* <DEDUP_REMOVED lines=23> */
.L_x_22706:
        /* <DEDUP_REMOVED lines=15> */
.L_x_22708:
[----:B------:R-:W-:Y:S05]  /*22f40*/  BSYNC.RECONVERGENT B2 ;  /* 0x0000000000027941 */ /* 0x000fea0003800200 */
.L_x_22707:
        /* <DEDUP_REMOVED lines=62> */
.L_x_22705:
[----:B------:R-:W-:Y:S05]  /*23330*/  BSYNC.RECONVERGENT B1 ;  /* 0x0000000000017941 */ /* 0x000fea0003800200 */
.L_x_22704:
        /* <DEDUP_REMOVED lines=13> */
.L_x_22668:
        /* <DEDUP_REMOVED lines=21> */
.L_x_22626:
[----:B------:R-:W-:Y:S05]  /*23560*/  BSYNC.RECONVERGENT B0 ;  /* 0x0000000000007941 */ /* 0x000fea0003800200 */
.L_x_22625:
        /* <DEDUP_REMOVED lines=30> */
.L_x_22714:
        /* <DEDUP_REMOVED lines=12> */
.L_x_22716:
[----:B------:R-:W-:Y:S05]  /*23810*/  BSYNC.RECONVERGENT B2 ;  /* 0x0000000000027941 */ /* 0x000fea0003800200 */
.L_x_22715:
        /* <DEDUP_REMOVED lines=60> */
[----:B------:R-:W-:Y:S01]  /*23be0*/  MOV R6, R22 ;  /* 0x0000001600067202 */ /* 0x000fe20000000f00 */
[----:B------:R-:W-:-:S07]  /*23bf0*/  IMAD.MOV.U32 R22, RZ, RZ, R170 ;  /* 0x000000ffff167224 */ /* 0x000fce00078e00aa */
.L_x_22713:
[----:B------:R-:W-:Y:S05]  /*23c00*/  BSYNC.RECONVERGENT B1 ;  /* 0x0000000000017941 */ /* 0x000fea0003800200 */
.L_x_22712:
[----:B------:R-:W0:Y:S01]  /*23c10*/  LDC R174, c[0x0][0x408] ;  /* 0x00010200ffae7b82 */ /* 0x000e220000000800 */
[----:B------:R-:W-:Y:S01]  /*23c20*/  I2FP.F32.U32 R22, R22 ;  /* 0x0000001600167245 */ /* 0x000fe20000201000 */
[----:B------:R-:W-:Y:S02]  /*23c30*/  HFMA2 R190, -RZ, RZ, 0.1171875, 0 ;  /* 0x2f800000ffbe7431 */ /* 0x000fe400000001ff */
[----:B-----5:R-:W-:Y:S01]  /*23c40*/  IMAD.U32 R3, R128, 0x10000, RZ ;  /* 0x0001000080037824 */ /* 0x020fe200078e00ff */
[----:B------:R-:W-:Y:S01]  /*23c50*/  LOP3.LUT R0, R0, 0xfffffffd, RZ, 0xc0, !PT ;  /* 0xfffffffd00007812 */ /* 0x000fe200078ec0ff */
[----:B------:R-:W-:Y:S01]  /*23c60*/  BSSY.RECONVERGENT B1, `(.L_x_22717) ;  /* 0x0000064000017945 */ /* 0x000fe20003800200 */
[----:B------:R-:W-:Y:S01]  /*23c70*/  FFMA.FTZ R22, R22, R190, 1.1641532182693481445e-10 ;  /* 0x2f00000016167423 */ /* 0x000fe200000100be */
[----:B------:R-:W1:Y:S01]  /*23c80*/  LDC R175, c[0x0][0x404] ;  /* 0x00010100ffaf7b82 */ /* 0x000e620000000800 */
[----:B------:R-:W-:-:S04]  /*23c90*/  FMUL.FTZ R3, R3, R167 ;  /* 0x000000a703037220 */ /* 0x000fc80000410000 */
[----:B0-----:R-:W-:Y:S01]  /*23ca0*/  FMUL.FTZ R3, R3, R174 ;  /* 0x000000ae03037220 */ /* 0x001fe20000410000 */
[----:B-1----:R-:W-:Y:S01]  /*23cb0*/  FSETP.GTU.FTZ.AND P0, PT, R22, R175, PT ;  /* 0x000000af1600720b */ /* 0x002fe20003f1c000 */
[----:B------:R-:W-:-:S03]  /*23cc0*/  IMAD.U32 R22, R44, 0x10000, RZ ;  /* 0x000100002c167824 */ /* 0x000fc600078e00ff */
[----:B------:R-:W-:Y:S02]  /*23cd0*/  FSEL R3, R3, RZ, !P0 ;  /* 0x000000ff03037208 */ /* 0x000fe40004000000 */
[----:B------:R-:W-:-:S03]  /*23ce0*/  PLOP3.LUT P0, PT, P0, PT, PT, 0x8, 0x80 ;  /* 0x000000000080781c */ /* 0x000fc6000070e170 */
[----:B------:R-:W-:Y:S01]  /*23cf0*/  FFMA.FTZ R170, R3, R84, R22 ;  /* 0x0000005403aa7223 */ /* 0x000fe20000010016 */
[----:B------:R-:W-:Y:S01]  /*23d00*/  HFMA2 R22, -RZ, RZ, 0, 1.1920928955078125e-07 ;  /* 0x00000002ff167431 */ /* 0x000fe200000001ff */
[----:B------:R-:W-:Y:S01]  /*23d10*/  PRMT R3, R128, 0x7632, R3 ;  /* 0x0000763280037816 */ /* 0x000fe20000000003 */
[----:B------:R-:W-:Y:S02]  /*23d20*/  IMAD.MOV.U32 R128, RZ, RZ, R6 ;  /* 0x000000ffff807224 */ /* 0x000fe400078e0006 */
[----:B------:R-:W-:-:S05]  /*23d30*/  IMAD.MOV.U32 R184, RZ, RZ, R170 ;  /* 0x000000ffffb87224 */ /* 0x000fca00078e00aa */
        /* <DEDUP_REMOVED lines=11> */
.L_x_22719:
        /* <DEDUP_REMOVED lines=12> */
.L_x_22721:
[----:B------:R-:W-:Y:S05]  /*23eb0*/  BSYNC.RECONVERGENT B2 ;  /* 0x0000000000027941 */ /* 0x000fea0003800200 */
.L_x_22720:
        /* <DEDUP_REMOVED lines=62> */
.L_x_22718:
[----:B------:R-:W-:Y:S05]  /*242a0*/  BSYNC.RECONVERGENT B1 ;  /* 0x0000000000017941 */ /* 0x000fea0003800200 */
.L_x_22717:
        /* <DEDUP_REMOVED lines=25> */
.L_x_22724:
        /* <DEDUP_REMOVED lines=12> */
.L_x_22726:
[----:B------:R-:W-:Y:S05]  /*24500*/  BSYNC.RECONVERGENT B2 ;  /* 0x0000000000027941 */ /* 0x000fea0003800200 */
.L_x_22725:
        /* <DEDUP_REMOVED lines=62> */
.L_x_22723:
[----:B------:R-:W-:Y:S05]  /*248f0*/  BSYNC.RECONVERGENT B1 ;  /* 0x0000000000017941 */ /* 0x000fea0003800200 */
.L_x_22722:
        /* <DEDUP_REMOVED lines=24> */
.L_x_22729:
        /* <DEDUP_REMOVED lines=12> */
.L_x_22731:
[----:B------:R-:W-:Y:S05]  /*24b40*/  BSYNC.RECONVERGENT B2 ;  /* 0x0000000000027941 */ /* 0x000fea0003800200 */
.L_x_22730:
        /* <DEDUP_REMOVED lines=62> */
.L_x_22728:
[----:B------:R-:W-:Y:S05]  /*24f30*/  BSYNC.RECONVERGENT B1 ;  /* 0x0000000000017941 */ /* 0x000fea0003800200 */
.L_x_22727:
        /* <DEDUP_REMOVED lines=25> */
.L_x_22734:
        /* <DEDUP_REMOVED lines=12> */
.L_x_22736:
[----:B------:R-:W-:Y:S05]  /*25190*/  BSYNC.RECONVERGENT B2 ;  /* 0x0000000000027941 */ /* 0x000fea0003800200 */
.L_x_22735:
        /* <DEDUP_REMOVED lines=62> */
.L_x_22733:
[----:B------:R-:W-:Y:S05]  /*25580*/  BSYNC.RECONVERGENT B1 ;  /* 0x0000000000017941 */ /* 0x000fea0003800200 */
.L_x_22732:
        /* <DEDUP_REMOVED lines=24> */
.L_x_22739:
        /* <DEDUP_REMOVED lines=12> */
.L_x_22741:
[----:B------:R-:W-:Y:S05]  /*257d0*/  BSYNC.RECONVERGENT B2 ;  /* 0x0000000000027941 */ /* 0x000fea0003800200 */
.L_x_22740:
        /* <DEDUP_REMOVED lines=62> */
.L_x_22738:
[----:B------:R-:W-:Y:S05]  /*25bc0*/  BSYNC.RECONVERGENT B1 ;  /* 0x0000000000017941 */ /* 0x000fea0003800200 */
.L_x_22737:
        /* <DEDUP_REMOVED lines=24> */
.L_x_22744:
        /* <DEDUP_REMOVED lines=12> */
.L_x_22746:
[----:B------:R-:W-:Y:S05]  /*25e10*/  BSYNC.RECONVERGENT B2 ;  /* 0x0000000000027941 */ /* 0x000fea0003800200 */
.L_x_22745:
        /* <DEDUP_REMOVED lines=62> */
.L_x_22743:
[----:B------:R-:W-:Y:S05]  /*26200*/  BSYNC.RECONVERGENT B1 ;  /* 0x0000000000017941 */ /* 0x000fea0003800200 */
.L_x_22742:
        /* <DEDUP_REMOVED lines=24> */
.L_x_22749:
        /* <DEDUP_REMOVED lines=15> */
.L_x_22751:
[----:B------:R-:W-:Y:S05]  /*26480*/  BSYNC.RECONVERGENT B2 ;  /* 0x0000000000027941 */ /* 0x000fea0003800200 */
.L_x_22750:
        /* <DEDUP_REMOVED lines=62> */
.L_x_22748:
[----:B------:R-:W-:Y:S05]  /*26870*/  BSYNC.RECONVERGENT B1 ;  /* 0x0000000000017941 */ /* 0x000fea0003800200 */
.L_x_22747:
        /* <DEDUP_REMOVED lines=16> */
.L_x_22711:
        /* <DEDUP_REMOVED lines=16> */
.L_x_22755:
        /* <DEDUP_REMOVED lines=12> */
.L_x_22757:
[----:B------:R-:W-:Y:S05]  /*26b40*/  BSYNC.RECONVERGENT B2 ;  /* 0x0000000000027941 */ /* 0x000fea0003800200 */
.L_x_22756:
        /* <DEDUP_REMOVED lines=62> */
.L_x_22754:
[----:B------:R-:W-:Y:S05]  /*26f30*/  BSYNC.RECONVERGENT B1 ;  /* 0x0000000000017941 */ /* 0x000fea0003800200 */
.L_x_22753:
        /* <DEDUP_REMOVED lines=11> */
[----:B------:R-:W-:-:S03]  /*26ff0*/  IMAD.MOV.U32 R22, RZ, RZ, 0x2 ;  /* 0x00000002ff167424 */ /* 0x000fc600078e00ff */
[----:B------:R-:W-:Y:S02]  /*27000*/  FSEL R3, R3, RZ, !P0 ;  /* 0x000000ff03037208 */ /* 0x000fe40004000000 */
[----:B------:R-:W-:-:S03]  /*27010*/  PLOP3.LUT P0, PT, P0, PT, PT, 0x8, 0x80 ;  /* 0x000000000080781c */ /* 0x000fc6000070e170 */
[----:B------:R-:W-:Y:S01]  /*27020*/  FMUL.FTZ R170, R3, R84 ;  /* 0x0000005403aa7220 */ /* 0x000fe20000410000 */
[----:B------:R-:W-:Y:S02]  /*27030*/  PRMT R3, R128, 0x7632, R3 ;  /* 0x0000763280037816 */ /* 0x000fe40000000003 */
[----:B------:R-:W-:Y:S01]  /*27040*/  MOV R128, R6 ;  /* 0x0000000600807202 */ /* 0x000fe20000000f00 */
[----:B------:R-:W-:-:S06]  /*27050*/  IMAD.MOV.U32 R184, RZ, RZ, R170 ;  /* 0x000000ffffb87224 */ /* 0x000fcc00078e00aa */
        /* <DEDUP_REMOVED lines=11> */
.L_x_22760:
        /* <DEDUP_REMOVED lines=12> */
.L_x_22762:
[----:B------:R-:W-:Y:S05]  /*271d0*/  BSYNC.RECONVERGENT B2 ;  /* 0x0000000000027941 */ /* 0x000fea0003800200 */
.L_x_22761:
        /* <DEDUP_REMOVED lines=62> */
.L_x_22759:
[----:B------:R-:W-:Y:S05]  /*275c0*/  BSYNC.RECONVERGENT B1 ;  /* 0x0000000000017941 */ /* 0x000fea0003800200 */
.L_x_22758:
        /* <DEDUP_REMOVED lines=23> */
.L_x_22765:
        /* <DEDUP_REMOVED lines=12> */
.L_x_22767:
[----:B------:R-:W-:Y:S05]  /*27800*/  BSYNC.RECONVERGENT B2 ;  /* 0x0000000000027941 */ /* 0x000fea0003800200 */
.L_x_22766:
        /* <DEDUP_REMOVED lines=62> */
.L_x_22764:
[----:B------:R-:W-:Y:S05]  /*27bf0*/  BSYNC.RECONVERGENT B1 ;  /* 0x0000000000017941 */ /* 0x000fea0003800200 */
.L_x_22763:
        /* <DEDUP_REMOVED lines=8> */
[----:B------:R-:W-:Y:S01]  /*27c80*/  FSEL R3, R22, RZ, !P1 ;  /* 0x000000ff16037208 */ /* 0x000fe20004800000 */
[----:B------:R-:W-:Y:S01]  /*27c90*/  IMAD.MOV.U32 R22, RZ, RZ, 0x2 ;  /* 0x00000002ff167424 */ /* 0x000fe200078e00ff */
        /* <DEDUP_REMOVED lines=13> */
.L_x_22770:
        /* <DEDUP_REMOVED lines=12> */
.L_x_22772:
[----:B------:R-:W-:Y:S05]  /*27e30*/  BSYNC.RECONVERGENT B2 ;  /* 0x0000000000027941 */ /* 0x000fea0003800200 */
.L_x_22771:
        /* <DEDUP_REMOVED lines=62> */
.L_x_22769:
[----:B------:R-:W-:Y:S05]  /*28220*/  BSYNC.RECONVERGENT B1 ;  /* 0x0000000000017941 */ /* 0x000fea0003800200 */
.L_x_22768:
        /* <DEDUP_REMOVED lines=23> */
.L_x_22775:
        /* <DEDUP_REMOVED lines=12> */
.L_x_22777:
[----:B------:R-:W-:Y:S05]  /*28460*/  BSYNC.RECONVERGENT B2 ;  /* 0x0000000000027941 */ /* 0x000fea0003800200 */
.L_x_22776:
        /* <DEDUP_REMOVED lines=51> */
[----:B------:R-:W-:Y:S01]  /*287a0*/  HFMA2 R133, -RZ, RZ, 0, 0 ;  /* 0x00000000ff857431 */ /* 0x000fe200000001ff */
        /* <DEDUP_REMOVED lines=10> */
.L_x_22774:
[----:B------:R-:W-:Y:S05]  /*28850*/  BSYNC.RECONVERGENT B1 ;  /* 0x0000000000017941 */ /* 0x000fea0003800200 */
.L_x_22773:
        /* <DEDUP_REMOVED lines=23> */
.L_x_22780:
        /* <DEDUP_REMOVED lines=12> */
.L_x_22782:
[----:B------:R-:W-:Y:S05]  /*28a90*/  BSYNC.RECONVERGENT B2 ;  /* 0x0000000000027941 */ /* 0x000fea0003800200 */
.L_x_22781:
        /* <DEDUP_REMOVED lines=62> */
.L_x_22779:
[----:B------:R-:W-:Y:S05]  /*28e80*/  BSYNC.RECONVERGENT B1 ;  /* 0x0000000000017941 */ /* 0x000fea0003800200 */
.L_x_22778:
        /* <DEDUP_REMOVED lines=22> */
.L_x_22785:
        /* <DEDUP_REMOVED lines=12> */
.L_x_22787:
[----:B------:R-:W-:Y:S05]  /*290b0*/  BSYNC.RECONVERGENT B2 ;  /* 0x0000000000027941 */ /* 0x000fea0003800200 */
.L_x_22786:
        /* <DEDUP_REMOVED lines=62> */
.L_x_22784:
[----:B------:R-:W-:Y:S05]  /*294a0*/  BSYNC.RECONVERGENT B1 ;  /* 0x0000000000017941 */ /* 0x000fea0003800200 */
.L_x_22783:
        /* <DEDUP_REMOVED lines=23> */
.L_x_22790:
        /* <DEDUP_REMOVED lines=15> */
.L_x_22792:
[----:B------:R-:W-:Y:S05]  /*29710*/  BSYNC.RECONVERGENT B2 ;  /* 0x0000000000027941 */ /* 0x000fea0003800200 */
.L_x_22791:
        /* <DEDUP_REMOVED lines=62> */
.L_x_22789:
[----:B------:R-:W-:Y:S05]  /*29b00*/  BSYNC.RECONVERGENT B1 ;  /* 0x0000000000017941 */ /* 0x000fea0003800200 */
.L_x_22788:
        /* <DEDUP_REMOVED lines=13> */
.L_x_22752:
        /* <DEDUP_REMOVED lines=21> */
.L_x_22710:
[----:B------:R-:W-:Y:S05]  /*29d30*/  BSYNC.RECONVERGENT B0 ;  /* 0x0000000000007941 */ /* 0x000fea0003800200 */
.L_x_22709:
        /* <DEDUP_REMOVED lines=30> */
.L_x_22798:
        /* <DEDUP_REMOVED lines=12> */
.L_x_22800:
[----:B------:R-:W-:Y:S05]  /*29fe0*/  BSYNC.RECONVERGENT B2 ;  /* 0x0000000000027941 */ /* 0x000fea0003800200 */
.L_x_22799:
        /* <DEDUP_REMOVED lines=62> */
.L_x_22797:
[----:B------:R-:W-:Y:S05]  /*2a3d0*/  BSYNC.RECONVERGENT B1 ;  /* 0x0000000000017941 */ /* 0x000fea0003800200 */
.L_x_22796:
        /* <DEDUP_REMOVED lines=30> */
.L_x_22803:
        /* <DEDUP_REMOVED lines=12> */
.L_x_22805:
[----:B------:R-:W-:Y:S05]  /*2a680*/  BSYNC.RECONVERGENT B2 ;  /* 0x0000000000027941 */ /* 0x000fea0003800200 */
.L_x_22804:
        /* <DEDUP_REMOVED lines=62> */
.L_x_22802:
[----:B------:R-:W-:Y:S05]  /*2aa70*/  BSYNC.RECONVERGENT B1 ;  /* 0x0000000000017941 */ /* 0x000fea0003800200 */
.L_x_22801:
        /* <DEDUP_REMOVED lines=25> */
.L_x_22808:
        /* <DEDUP_REMOVED lines=12> */
.L_x_22810:
[----:B------:R-:W-:Y:S05]  /*2acd0*/  BSYNC.RECONVERGENT B2 ;  /* 0x0000000000027941 */ /* 0x000fea0003800200 */
.L_x_22809:
        /* <DEDUP_REMOVED lines=62> */
.L_x_22807:
[----:B------:R-:W-:Y:S05]  /*2b0c0*/  BSYNC.RECONVERGENT B1 ;  /* 0x0000000000017941 */ /* 0x000fea0003800200 */
.L_x_22806:
        /* <DEDUP_REMOVED lines=24> */
.L_x_22813:
        /* <DEDUP_REMOVED lines=12> */
.L_x_22815:
[----:B------:R-:W-:Y:S05]  /*2b310*/  BSYNC.RECONVERGENT B2 ;  /* 0x0000000000027941 */ /* 0x000fea0003800200 */
.L_x_22814:
        /* <DEDUP_REMOVED lines=62> */
.L_x_22812:
[----:B------:R-:W-:Y:S05]  /*2b700*/  BSYNC.RECONVERGENT B1 ;  /* 0x0000000000017941 */ /* 0x000fea0003800200 */
.L_x_22811:
        /* <DEDUP_REMOVED lines=25> */
.L_x_22818:
        /* <DEDUP_REMOVED lines=12> */
.L_x_22820:
[----:B------:R-:W-:Y:S05]  /*2b960*/  BSYNC.RECONVERGENT B2 ;  /* 0x0000000000027941 */ /* 0x000fea0003800200 */
.L_x_22819:
        /* <DEDUP_REMOVED lines=62> */
.L_x_22817:
[----:B------:R-:W-:Y:S05]  /*2bd50*/  BSYNC.RECONVERGENT B1 ;  /* 0x0000000000017941 */ /* 0x000fea0003800200 */
.L_x_22816:
        /* <DEDUP_REMOVED lines=24> */
.L_x_22823:
        /* <DEDUP_REMOVED lines=12> */
.L_x_22825:
[----:B------:R-:W-:Y:S05]  /*2bfa0*/  BSYNC.RECONVERGENT B2 ;  /* 0x0000000000027941 */ /* 0x000fea0003800200 */
.L_x_22824:
        /* <DEDUP_REMOVED lines=62> */
.L_x_22822:
[----:B------:R-:W-:Y:S05]  /*2c390*/  BSYNC.RECONVERGENT B1 ;  /* 0x0000000000017941 */ /* 0x000fea0003800200 */
.L_x_22821:
        /* <DEDUP_REMOVED lines=24> */
.L_x_22828:
        /* <DEDUP_REMOVED lines=12> */
.L_x_22830:
[----:B------:R-:W-:Y:S05]  /*2c5e0*/  BSYNC.RECONVERGENT B2 ;  /* 0x0000000000027941 */ /* 0x000fea0003800200 */
.L_x_22829:
        /* <DEDUP_REMOVED lines=62> */
.L_x_22827:
[----:B------:R-:W-:Y:S05]  /*2c9d0*/  BSYNC.RECONVERGENT B1 ;  /* 0x0000000000017941 */ /* 0x000fea0003800200 */
.L_x_22826:
        /* <DEDUP_REMOVED lines=24> */
.L_x_22833:
        /* <DEDUP_REMOVED lines=15> */
.L_x_22835:
[----:B------:R-:W-:Y:S05]  /*2cc50*/  BSYNC.RECONVERGENT B2 ;  /* 0x0000000000027941 */ /* 0x000fea0003800200 */
.L_x_22834:
        /* <DEDUP_REMOVED lines=62> */
.L_x_22832:
[----:B------:R-:W-:Y:S05]  /*2d040*/  BSYNC.RECONVERGENT B1 ;  /* 0x0000000000017941 */ /* 0x000fea0003800200 */
.L_x_22831:
        /* <DEDUP_REMOVED lines=16> */
.L_x_22795:
        /* <DEDUP_REMOVED lines=16> */
.L_x_22839:
        /* <DEDUP_REMOVED lines=12> */
.L_x_22841:
[----:B------:R-:W-:Y:S05]  /*2d310*/  BSYNC.RECONVERGENT B2 ;  /* 0x0000000000027941 */ /* 0x000fea0003800200 */
.L_x_22840:
        /* <DEDUP_REMOVED lines=62> */
.L_x_22838:
[----:B------:R-:W-:Y:S05]  /*2d700*/  BSYNC.RECONVERGENT B1 ;  /* 0x0000000000017941 */ /* 0x000fea0003800200 */
.L_x_22837:
        /* <DEDUP_REMOVED lines=29> */
.L_x_22844:
        /* <DEDUP_REMOVED lines=12> */
.L_x_22846:
[----:B------:R-:W-:Y:S05]  /*2d9a0*/  BSYNC.RECONVERGENT B2 ;  /* 0x0000000000027941 */ /* 0x000fea0003800200 */
.L_x_22845:
        /* <DEDUP_REMOVED lines=62> */
.L_x_22843:
[----:B------:R-:W-:Y:S05]  /*2dd90*/  BSYNC.RECONVERGENT B1 ;  /* 0x0000000000017941 */ /* 0x000fea0003800200 */
.L_x_22842:
        /* <DEDUP_REMOVED lines=23> */
.L_x_22849:
        /* <DEDUP_REMOVED lines=12> */
.L_x_22851:
[----:B------:R-:W-:Y:S05]  /*2dfd0*/  BSYNC.RECONVERGENT B2 ;  /* 0x0000000000027941 */ /* 0x000fea0003800200 */
.L_x_22850:
        /* <DEDUP_REMOVED lines=62> */
.L_x_22848:
[----:B------:R-:W-:Y:S05]  /*2e3c0*/  BSYNC.RECONVERGENT B1 ;  /* 0x0000000000017941 */ /* 0x000fea0003800200 */
.L_x_22847:
        /* <DEDUP_REMOVED lines=23> */
.L_x_22854:
        /* <DEDUP_REMOVED lines=12> */
.L_x_22856:
[----:B------:R-:W-:Y:S05]  /*2e600*/  BSYNC.RECONVERGENT B2 ;  /* 0x0000000000027941 */ /* 0x000fea0003800200 */
.L_x_22855:
        /* <DEDUP_REMOVED lines=62> */
.L_x_22853:
[----:B------:R-:W-:Y:S05]  /*2e9f0*/  BSYNC.RECONVERGENT B1 ;  /* 0x0000000000017941 */ /* 0x000fea0003800200 */
.L_x_22852:
        /* <DEDUP_REMOVED lines=23> */
.L_x_22859:
        /* <DEDUP_REMOVED lines=12> */
.L_x_22861:
[----:B------:R-:W-:Y:S05]  /*2ec30*/  BSYNC.RECONVERGENT B2 ;  /* 0x0000000000027941 */ /* 0x000fea0003800200 */
.L_x_22860:
        /* <DEDUP_REMOVED lines=62> */
.L_x_22858:
[----:B------:R-:W-:Y:S05]  /*2f020*/  BSYNC.RECONVERGENT B1 ;  /* 0x0000000000017941 */ /* 0x000fea0003800200 */
.L_x_22857:
        /* <DEDUP_REMOVED lines=23> */
.L_x_22864:
        /* <DEDUP_REMOVED lines=12> */
.L_x_22866:
[----:B------:R-:W-:Y:S05]  /*2f260*/  BSYNC.RECONVERGENT B2 ;  /* 0x0000000000027941 */ /* 0x000fea0003800200 */
.L_x_22865:
        /* <DEDUP_REMOVED lines=62> */
.L_x_22863:
[----:B------:R-:W-:Y:S05]  /*2f650*/  BSYNC.RECONVERGENT B1 ;  /* 0x0000000000017941 */ /* 0x000fea0003800200 */
.L_x_22862:
        /* <DEDUP_REMOVED lines=22> */
.L_x_22869:
        /* <DEDUP_REMOVED lines=12> */
.L_x_22871:
[----:B------:R-:W-:Y:S05]  /*2f880*/  BSYNC.RECONVERGENT B2 ;  /* 0x0000000000027941 */ /* 0x000fea0003800200 */
.L_x_22870:
        /* <DEDUP_REMOVED lines=62> */
.L_x_22868:
[----:B------:R-:W-:Y:S05]  /*2fc70*/  BSYNC.RECONVERGENT B1 ;  /* 0x0000000000017941 */ /* 0x000fea0003800200 */
.L_x_22867:
        /* <DEDUP_REMOVED lines=23> */
.L_x_22874:
        /* <DEDUP_REMOVED lines=15> */
.L_x_22876:
[----:B------:R-:W-:Y:S05]  /*2fee0*/  BSYNC.RECONVERGENT B2 ;  /* 0x0000000000027941 */ /* 0x000fea0003800200 */
.L_x_22875:
        /* <DEDUP_REMOVED lines=62> */
.L_x_22873:
[----:B------:R-:W-:Y:S05]  /*302d0*/  BSYNC.RECONVERGENT B1 ;  /* 0x0000000000017941 */ /* 0x000fea0003800200 */
.L_x_22872:
        /* <DEDUP_REMOVED lines=13> */
.L_x_22836:
        /* <DEDUP_REMOVED lines=21> */
.L_x_22794:
[----:B------:R-:W-:Y:S05]  /*30500*/  BSYNC.RECONVERGENT B0 ;  /* 0x0000000000007941 */ /* 0x000fea0003800200 */
.L_x_22793:
        /* <DEDUP_REMOVED lines=30> */
.L_x_22882:
        /* <DEDUP_REMOVED lines=12> */
.L_x_22884:
[----:B------:R-:W-:Y:S05]  /*307b0*/  BSYNC.RECONVERGENT B2 ;  /* 0x0000000000027941 */ /* 0x000fea0003800200 */
.L_x_22883:
        /* <DEDUP_REMOVED lines=62> */
.L_x_22881:
[----:B------:R-:W-:Y:S05]  /*30ba0*/  BSYNC.RECONVERGENT B1 ;  /* 0x0000000000017941 */ /* 0x000fea0003800200 */
.L_x_22880:
        /* <DEDUP_REMOVED lines=30> */
.L_x_22887:
        /* <DEDUP_REMOVED lines=12> */
.L_x_22889:
[----:B------:R-:W-:Y:S05]  /*30e50*/  BSYNC.RECONVERGENT B2 ;  /* 0x0000000000027941 */ /* 0x000fea0003800200 */
.L_x_22888:
        /* <DEDUP_REMOVED lines=62> */
.L_x_22886:
[----:B------:R-:W-:Y:S05]  /*31240*/  BSYNC.RECONVERGENT B1 ;  /* 0x0000000000017941 */ /* 0x000fea0003800200 */
.L_x_22885:
        /* <DEDUP_REMOVED lines=25> */
.L_x_22892:
        /* <DEDUP_REMOVED lines=12> */
.L_x_22894:
[----:B------:R-:W-:Y:S05]  /*314a0*/  BSYNC.RECONVERGENT B2 ;  /* 0x0000000000027941 */ /* 0x000fea0003800200 */
.L_x_22893:
        /* <DEDUP_REMOVED lines=62> */
.L_x_22891:
[----:B------:R-:W-:Y:S05]  /*31890*/  BSYNC.RECONVERGENT B1 ;  /* 0x0000000000017941 */ /* 0x000fea0003800200 */
.L_x_22890:
        /* <DEDUP_REMOVED lines=24> */
.L_x_22897:
        /* <DEDUP_REMOVED lines=12> */
.L_x_22899:
[----:B------:R-:W-:Y:S05]  /*31ae0*/  BSYNC.RECONVERGENT B2 ;  /* 0x0000000000027941 */ /* 0x000fea0003800200 */
.L_x_22898:
        /* <DEDUP_REMOVED lines=62> */
.L_x_22896:
[----:B------:R-:W-:Y:S05]  /*31ed0*/  BSYNC.RECONVERGENT B1 ;  /* 0x0000000000017941 */ /* 0x000fea0003800200 */
.L_x_22895:
        /* <DEDUP_REMOVED lines=25> */
.L_x_22902:
        /* <DEDUP_REMOVED lines=12> */
.L_x_22904:
[----:B------:R-:W-:Y:S05]  /*32130*/  BSYNC.RECONVERGENT B2 ;  /* 0x0000000000027941 */ /* 0x000fea0003800200 */
.L_x_22903:
        /* <DEDUP_REMOVED lines=62> */
.L_x_22901:
[----:B------:R-:W-:Y:S05]  /*32520*/  BSYNC.RECONVERGENT B1 ;  /* 0x0000000000017941 */ /* 0x000fea0003800200 */
.L_x_22900:
        /* <DEDUP_REMOVED lines=24> */
.L_x_22907:
        /* <DEDUP_REMOVED lines=12> */
.L_x_22909:
[----:B------:R-:W-:Y:S05]  /*32770*/  BSYNC.RECONVERGENT B2 ;  /* 0x0000000000027941 */ /* 0x000fea0003800200 */
.L_x_22908:
        /* <DEDUP_REMOVED lines=62> */
.L_x_22906:
[----:B------:R-:W-:Y:S05]  /*32b60*/  BSYNC.RECONVERGENT B1 ;  /* 0x0000000000017941 */ /* 0x000fea0003800200 */
.L_x_22905:
        /* <DEDUP_REMOVED lines=24> */
.L_x_22912:
        /* <DEDUP_REMOVED lines=12> */
.L_x_22914:
[----:B------:R-:W-:Y:S05]  /*32db0*/  BSYNC.RECONVERGENT B2 ;  /* 0x0000000000027941 */ /* 0x000fea0003800200 */
.L_x_22913:
        /* <DEDUP_REMOVED lines=62> */
.L_x_22911:
[----:B------:R-:W-:Y:S05]  /*331a0*/  BSYNC.RECONVERGENT B1 ;  /* 0x0000000000017941 */ /* 0x000fea0003800200 */
.L_x_22910:
        /* <DEDUP_REMOVED lines=24> */
.L_x_22917:
        /* <DEDUP_REMOVED lines=15> */
.L_x_22919:
[----:B------:R-:W-:Y:S05]  /*33420*/  BSYNC.RECONVERGENT B2 ;  /* 0x0000000000027941 */ /* 0x000fea0003800200 */
.L_x_22918:
        /* <DEDUP_REMOVED lines=62> */
.L_x_22916:
[----:B------:R-:W-:Y:S05]  /*33810*/  BSYNC.RECONVERGENT B1 ;  /* 0x0000000000017941 */ /* 0x000fea0003800200 */
.L_x_22915:
        /* <DEDUP_REMOVED lines=16> */
.L_x_22879:
        /* <DEDUP_REMOVED lines=16> */
.L_x_22923:
        /* <DEDUP_REMOVED lines=12> */
.L_x_22925:
[----:B------:R-:W-:Y:S05]  /*33ae0*/  BSYNC.RECONVERGENT B2 ;  /* 0x0000000000027941 */ /* 0x000fea0003800200 */
.L_x_22924:
        /* <DEDUP_REMOVED lines=62> */
.L_x_22922:
[----:B------:R-:W-:Y:S05]  /*33ed0*/  BSYNC.RECONVERGENT B1 ;  /* 0x0000000000017941 */ /* 0x000fea0003800200 */
.L_x_22921:
        /* <DEDUP_REMOVED lines=11> */
[----:B------:R-:W-:-:S03]  /*33f90*/  HFMA2 R18, -RZ, RZ, 0, 1.1920928955078125e-07 ;  /* 0x00000002ff127431 */ /* 0x000fc600000001ff */
[----:B------:R-:W-:Y:S02]  /*33fa0*/  FSEL R3, R3, RZ, !P0 ;  /* 0x000000ff03037208 */ /* 0x000fe40004000000 */
[----:B------:R-:W-:-:S03]  /*33fb0*/  PLOP3.LUT P0, PT, P0, PT, PT, 0x8, 0x80 ;  /* 0x000000000080781c */ /* 0x000fc6000070e170 */
[----:B------:R-:W-:Y:S01]  /*33fc0*/  FMUL.FTZ R170, R3, R68 ;  /* 0x0000004403aa7220 */ /* 0x000fe20000410000 */
[----:B------:R-:W-:Y:S01]  /*33fd0*/  PRMT R3, R128, 0x7632, R3 ;  /* 0x0000763280037816 */ /* 0x000fe20000000003 */
[----:B------:R-:W-:-:S03]  /*33fe0*/  IMAD.MOV.U32 R128, RZ, RZ, R6 ;  /* 0x000000ffff807224 */ /* 0x000fc600078e0006 */
[----:B------:R-:W-:-:S05]  /*33ff0*/  MOV R187, R170 ;  /* 0x000000aa00bb7202 */ /* 0x000fca0000000f00 */
        /* <DEDUP_REMOVED lines=11> */
.L_x_22928:
        /* <DEDUP_REMOVED lines=12> */
.L_x_22930:
[----:B------:R-:W-:Y:S05]  /*34170*/  BSYNC.RECONVERGENT B2 ;  /* 0x0000000000027941 */ /* 0x000fea0003800200 */
.L_x_22929:
        /* <DEDUP_REMOVED lines=62> */
.L_x_22927:
[----:B------:R-:W-:Y:S05]  /*34560*/  BSYNC.RECONVERGENT B1 ;  /* 0x0000000000017941 */ /* 0x000fea0003800200 */
.L_x_22926:
        /* <DEDUP_REMOVED lines=23> */
.L_x_22933:
        /* <DEDUP_REMOVED lines=12> */
.L_x_22935:
[----:B------:R-:W-:Y:S05]  /*347a0*/  BSYNC.RECONVERGENT B2 ;  /* 0x0000000000027941 */ /* 0x000fea0003800200 */
.L_x_22934:
        /* <DEDUP_REMOVED lines=61> */
[----:B------:R-:W-:-:S07]  /*34b80*/  HFMA2 R19, -RZ, RZ, 0, 0 ;  /* 0x00000000ff137431 */ /* 0x000fce00000001ff */
.L_x_22932:
[----:B------:R-:W-:Y:S05]  /*34b90*/  BSYNC.RECONVERGENT B1 ;  /* 0x0000000000017941 */ /* 0x000fea0003800200 */
.L_x_22931:
        /* <DEDUP_REMOVED lines=8> */
[----:B------:R-:W-:Y:S01]  /*34c20*/  FSEL R3, R18, RZ, !P1 ;  /* 0x000000ff12037208 */ /* 0x000fe20004800000 */
[----:B------:R-:W-:Y:S01]  /*34c30*/  HFMA2 R18, -RZ, RZ, 0, 1.1920928955078125e-07 ;  /* 0x00000002ff127431 */ /* 0x000fe200000001ff */
        /* <DEDUP_REMOVED lines=13> */
.L_x_22938:
        /* <DEDUP_REMOVED lines=12> */
.L_x_22940:
[----:B------:R-:W-:Y:S05]  /*34dd0*/  BSYNC.RECONVERGENT B2 ;  /* 0x0000000000027941 */ /* 0x000fea0003800200 */
.L_x_22939:
        /* <DEDUP_REMOVED lines=62> */
.L_x_22937:
[----:B------:R-:W-:Y:S05]  /*351c0*/  BSYNC.RECONVERGENT B1 ;  /* 0x0000000000017941 */ /* 0x000fea0003800200 */
.L_x_22936:
        /* <DEDUP_REMOVED lines=23> */
.L_x_22943:
        /* <DEDUP_REMOVED lines=12> */
.L_x_22945:
[----:B------:R-:W-:Y:S05]  /*35400*/  BSYNC.RECONVERGENT B2 ;  /* 0x0000000000027941 */ /* 0x000fea0003800200 */
.L_x_22944:
        /* <DEDUP_REMOVED lines=54> */
[----:B------:R-:W-:Y:S01]  /*35770*/  IMAD.WIDE.U32 R18, R3, -0x2daee0ad, RZ ;  /* 0xd2511f5303127825 */ /* 0x000fe200078e00ff */
[----:B------:R-:W-:-:S03]  /*35780*/  MOV R3, R169 ;  /* 0x000000a900037202 */ /* 0x000fc60000000f00 */
[----:B------:R-:W-:Y:S01]  /*35790*/  IMAD.MOV.U32 R169, RZ, RZ, R18 ;  /* 0x000000ffffa97224 */ /* 0x000fe200078e0012 */
[----:B------:R-:W-:Y:S01]  /*357a0*/  LOP3.LUT R9, R136, UR4, R19, 0x96, !PT ;  /* 0x0000000488097c12 */ /* 0x000fe2000f8e9613 */
[----:B------:R-:W-:Y:S01]  /*357b0*/  UIADD3 UR4, UPT, UPT, UR10, -0x700cb87f, URZ ;  /* 0x8ff347810a047890 */ /* 0x000fe2000fffe0ff */
[----:B------:R-:W-:-:S05]  /*357c0*/  IMAD.WIDE.U32 R18, R6, -0x326172a9, RZ ;  /* 0xcd9e8d5706127825 */ /* 0x000fca00078e00ff */
[----:B------:R-:W-:Y:S02]  /*357d0*/  LOP3.LUT R8, R8, UR4, R19, 0x96, !PT ;  /* 0x0000000408087c12 */ /* 0x000fe4000f8e9613 */
[----:B------:R-:W-:-:S07]  /*357e0*/  MOV R6, R18 ;  /* 0x0000001200067202 */ /* 0x000fce0000000f00 */
.L_x_22942:
[----:B------:R-:W-:Y:S05]  /*357f0*/  BSYNC.RECONVERGENT B1 ;  /* 0x0000000000017941 */ /* 0x000fea0003800200 */
.L_x_22941:
        /* <DEDUP_REMOVED lines=23> */
.L_x_22948:
        /* <DEDUP_REMOVED lines=12> */
.L_x_22950:
[----:B------:R-:W-:Y:S05]  /*35a30*/  BSYNC.RECONVERGENT B2 ;  /* 0x0000000000027941 */ /* 0x000fea0003800200 */
.L_x_22949:
        /* <DEDUP_REMOVED lines=62> */
.L_x_22947:
[----:B------:R-:W-:Y:S05]  /*35e20*/  BSYNC.RECONVERGENT B1 ;  /* 0x0000000000017941 */ /* 0x000fea0003800200 */
.L_x_22946:
        /* <DEDUP_REMOVED lines=22> */
.L_x_22953:
        /* <DEDUP_REMOVED lines=12> */
.L_x_22955:
[----:B------:R-:W-:Y:S05]  /*36050*/  BSYNC.RECONVERGENT B2 ;  /* 0x0000000000027941 */ /* 0x000fea0003800200 */
.L_x_22954:
        /* <DEDUP_REMOVED lines=62> */
.L_x_22952:
[----:B------:R-:W-:Y:S05]  /*36440*/  BSYNC.RECONVERGENT B1 ;  /* 0x0000000000017941 */ /* 0x000fea0003800200 */
.L_x_22951:
        /* <DEDUP_REMOVED lines=23> */
.L_x_22958:
        /* <DEDUP_REMOVED lines=15> */
.L_x_22960:
[----:B------:R-:W-:Y:S05]  /*366b0*/  BSYNC.RECONVERGENT B2 ;  /* 0x0000000000027941 */ /* 0x000fea0003800200 */
.L_x_22959:
        /* <DEDUP_REMOVED lines=62> */
.L_x_22957:
[----:B------:R-:W-:Y:S05]  /*36aa0*/  BSYNC.RECONVERGENT B1 ;  /* 0x0000000000017941 */ /* 0x000fea0003800200 */
.L_x_22956:
        /* <DEDUP_REMOVED lines=13> */
.L_x_22920:
        /* <DEDUP_REMOVED lines=21> */
.L_x_22878:
[----:B------:R-:W-:Y:S05]  /*36cd0*/  BSYNC.RECONVERGENT B0 ;  /* 0x0000000000007941 */ /* 0x000fea0003800200 */
.L_x_22877:
        /* <DEDUP_REMOVED lines=30> */
.L_x_22966:
        /* <DEDUP_REMOVED lines=12> */
.L_x_22968:
[----:B------:R-:W-:Y:S05]  /*36f80*/  BSYNC.RECONVERGENT B2 ;  /* 0x0000000000027941 */ /* 0x000fea0003800200 */
.L_x_22967:
        /* <DEDUP_REMOVED lines=62> */
.L_x_22965:
[----:B------:R-:W-:Y:S05]  /*37370*/  BSYNC.RECONVERGENT B1 ;  /* 0x0000000000017941 */ /* 0x000fea0003800200 */
.L_x_22964:
[----:B------:R-:W0:Y:S01]  /*37380*/  LDC R174, c[0x0][0x408] ;  /* 0x00010200ffae7b82 */ /* 0x000e220000000800 */
[----:B------:R-:W-:Y:S01]  /*37390*/  I2FP.F32.U32 R16, R16 ;  /* 0x0000001000107245 */ /* 0x000fe20000201000 */
[----:B------:R-:W-:Y:S01]  /*373a0*/  IMAD.MOV.U32 R190, RZ, RZ, 0x2f800000 ;  /* 0x2f800000ffbe7424 */ /* 0x000fe200078e00ff */
[----:B-----5:R-:W-:Y:S01]  /*373b0*/  SHF.L.U32 R3, R128, 0x10, RZ ;  /* 0x0000001080037819 */ /* 0x020fe200000006ff */
[----:B------:R-:W-:Y:S01]  /*373c0*/  BSSY.RECONVERGENT B1, `(.L_x_22969) ;  /* 0x0000065000017945 */ /* 0x000fe20003800200 */
[----:B------:R-:W-:Y:S01]  /*373d0*/  LOP3.LUT R0, R0, 0xfffffffd, RZ, 0xc0, !PT ;  /* 0xfffffffd00007812 */ /* 0x000fe200078ec0ff */
[----:B------:R-:W-:Y:S02]  /*373e0*/  FFMA.FTZ R16, R16, R190, 1.1641532182693481445e-10 ;  /* 0x2f00000010107423 */ /* 0x000fe400000100be */
        /* <DEDUP_REMOVED lines=23> */
.L_x_22971:
        /* <DEDUP_REMOVED lines=12> */
.L_x_22973:
[----:B------:R-:W-:Y:S05]  /*37620*/  BSYNC.RECONVERGENT B2 ;  /* 0x0000000000027941 */ /* 0x000fea0003800200 */
.L_x_22972:
        /* <DEDUP_REMOVED lines=62> */
.L_x_22970:
[----:B------:R-:W-:Y:S05]  /*37a10*/  BSYNC.RECONVERGENT B1 ;  /* 0x0000000000017941 */ /* 0x000fea0003800200 */
.L_x_22969:
        /* <DEDUP_REMOVED lines=25> */
.L_x_22976:
        /* <DEDUP_REMOVED lines=12> */
.L_x_22978:
[----:B------:R-:W-:Y:S05]  /*37c70*/  BSYNC.RECONVERGENT B2 ;  /* 0x0000000000027941 */ /* 0x000fea0003800200 */
.L_x_22977:
        /* <DEDUP_REMOVED lines=59> */
[----:B------:R-:W-:Y:S01]  /*38030*/  LOP3.LUT R8, R8, UR4, R17, 0x96, !PT ;  /* 0x0000000408087c12 */ /* 0x000fe2000f8e9611 */
[----:B------:R-:W-:Y:S01]  /*38040*/  IMAD.MOV.U32 R17, RZ, RZ, RZ ;  /* 0x000000ffff117224 */ /* 0x000fe200078e00ff */
[----:B------:R-:W-:-:S07]  /*38050*/  MOV R6, R16 ;  /* 0x0000001000067202 */ /* 0x000fce0000000f00 */
.L_x_22975:
[----:B------:R-:W-:Y:S05]  /*38060*/  BSYNC.RECONVERGENT B1 ;  /* 0x0000000000017941 */ /* 0x000fea0003800200 */
.L_x_22974:
        /* <DEDUP_REMOVED lines=24> */
.L_x_22981:
        /* <DEDUP_REMOVED lines=12> */
.L_x_22983:
[----:B------:R-:W-:Y:S05]  /*382b0*/  BSYNC.RECONVERGENT B2 ;  /* 0x0000000000027941 */ /* 0x000fea0003800200 */
.L_x_22982:
        /* <DEDUP_REMOVED lines=62> */
.L_x_22980:
[----:B------:R-:W-:Y:S05]  /*386a0*/  BSYNC.RECONVERGENT B1 ;  /* 0x0000000000017941 */ /* 0x000fea0003800200 */
.L_x_22979:
        /* <DEDUP_REMOVED lines=25> */
.L_x_22986:
        /* <DEDUP_REMOVED lines=12> */
.L_x_22988:
[----:B------:R-:W-:Y:S05]  /*38900*/  BSYNC.RECONVERGENT B2 ;  /* 0x0000000000027941 */ /* 0x000fea0003800200 */
.L_x_22987:
        /* <DEDUP_REMOVED lines=62> */
.L_x_22985:
[----:B------:R-:W-:Y:S05]  /*38cf0*/  BSYNC.RECONVERGENT B1 ;  /* 0x0000000000017941 */ /* 0x000fea0003800200 */
.L_x_22984:
        /* <DEDUP_REMOVED lines=24> */
.L_x_22991:
        /* <DEDUP_REMOVED lines=12> */
.L_x_22993:
[----:B------:R-:W-:Y:S05]  /*38f40*/  BSYNC.RECONVERGENT B2 ;  /* 0x0000000000027941 */ /* 0x000fea0003800200 */
.L_x_22992:
        /* <DEDUP_REMOVED lines=62> */
.L_x_22990:
[----:B------:R-:W-:Y:S05]  /*39330*/  BSYNC.RECONVERGENT B1 ;  /* 0x0000000000017941 */ /* 0x000fea0003800200 */
.L_x_22989:
        /* <DEDUP_REMOVED lines=24> */
.L_x_22996:
        /* <DEDUP_REMOVED lines=12> */
.L_x_22998:
[----:B------:R-:W-:Y:S05]  /*39580*/  BSYNC.RECONVERGENT B2 ;  /* 0x0000000000027941 */ /* 0x000fea0003800200 */
.L_x_22997:
        /* <DEDUP_REMOVED lines=62> */
.L_x_22995:
[----:B------:R-:W-:Y:S05]  /*39970*/  BSYNC.RECONVERGENT B1 ;  /* 0x0000000000017941 */ /* 0x000fea0003800200 */
.L_x_22994:
        /* <DEDUP_REMOVED lines=24> */
.L_x_23001:
        /* <DEDUP_REMOVED lines=15> */
.L_x_23003:
[----:B------:R-:W-:Y:S05]  /*39bf0*/  BSYNC.RECONVERGENT B2 ;  /* 0x0000000000027941 */ /* 0x000fea0003800200 */
.L_x_23002:
        /* <DEDUP_REMOVED lines=62> */
.L_x_23000:
[----:B------:R-:W-:Y:S05]  /*39fe0*/  BSYNC.RECONVERGENT B1 ;  /* 0x0000000000017941 */ /* 0x000fea0003800200 */
.L_x_22999:
        /* <DEDUP_REMOVED lines=16> */
.L_x_22963:
        /* <DEDUP_REMOVED lines=16> */
.L_x_23007:
        /* <DEDUP_REMOVED lines=12> */
.L_x_23009:
[----:B------:R-:W-:Y:S05]  /*3a2b0*/  BSYNC.RECONVERGENT B2 ;  /* 0x0000000000027941 */ /* 0x000fea0003800200 */
.L_x_23008:
        /* <DEDUP_REMOVED lines=62> */
.L_x_23006:
[----:B------:R-:W-:Y:S05]  /*3a6a0*/  BSYNC.RECONVERGENT B1 ;  /* 0x0000000000017941 */ /* 0x000fea0003800200 */
.L_x_23005:
        /* <DEDUP_REMOVED lines=29> */
.L_x_23012:
        /* <DEDUP_REMOVED lines=12> */
.L_x_23014:
[----:B------:R-:W-:Y:S05]  /*3a940*/  BSYNC.RECONVERGENT B2 ;  /* 0x0000000000027941 */ /* 0x000fea0003800200 */
.L_x_23013:
        /* <DEDUP_REMOVED lines=62> */
.L_x_23011:
[----:B------:R-:W-:Y:S05]  /*3ad30*/  BSYNC.RECONVERGENT B1 ;  /* 0x0000000000017941 */ /* 0x000fea0003800200 */
.L_x_23010:
        /* <DEDUP_REMOVED lines=23> */
.L_x_23017:
        /* <DEDUP_REMOVED lines=12> */
.L_x_23019:
[----:B------:R-:W-:Y:S05]  /*3af70*/  BSYNC.RECONVERGENT B2 ;  /* 0x0000000000027941 */ /* 0x000fea0003800200 */
.L_x_23018:
        /* <DEDUP_REMOVED lines=62> */
.L_x_23016:
[----:B------:R-:W-:Y:S05]  /*3b360*/  BSYNC.RECONVERGENT B1 ;  /* 0x0000000000017941 */ /* 0x000fea0003800200 */
.L_x_23015:
        /* <DEDUP_REMOVED lines=23> */
.L_x_23022:
        /* <DEDUP_REMOVED lines=12> */
.L_x_23024:
[----:B------:R-:W-:Y:S05]  /*3b5a0*/  BSYNC.RECONVERGENT B2 ;  /* 0x0000000000027941 */ /* 0x000fea0003800200 */
.L_x_23023:
        /* <DEDUP_REMOVED lines=62> */
.L_x_23021:
[----:B------:R-:W-:Y:S05]  /*3b990*/  BSYNC.RECONVERGENT B1 ;  /* 0x0000000000017941 */ /* 0x000fea0003800200 */
.L_x_23020:
        /* <DEDUP_REMOVED lines=23> */
.L_x_23027:
        /* <DEDUP_REMOVED lines=12> */
.L_x_23029:
[----:B------:R-:W-:Y:S05]  /*3bbd0*/  BSYNC.RECONVERGENT B2 ;  /* 0x0000000000027941 */ /* 0x000fea0003800200 */
.L_x_23028:
        /* <DEDUP_REMOVED lines=62> */
.L_x_23026:
[----:B------:R-:W-:Y:S05]  /*3bfc0*/  BSYNC.RECONVERGENT B1 ;  /* 0x0000000000017941 */ /* 0x000fea0003800200 */
.L_x_23025:
        /* <DEDUP_REMOVED lines=23> */
.L_x_23032:
        /* <DEDUP_REMOVED lines=12> */
.L_x_23034:
[----:B------:R-:W-:Y:S05]  /*3c200*/  BSYNC.RECONVERGENT B2 ;  /* 0x0000000000027941 */ /* 0x000fea0003800200 */
.L_x_23033:
        /* <DEDUP_REMOVED lines=62> */
.L_x_23031:
[----:B------:R-:W-:Y:S05]  /*3c5f0*/  BSYNC.RECONVERGENT B1 ;  /* 0x0000000000017941 */ /* 0x000fea0003800200 */
.L_x_23030:
        /* <DEDUP_REMOVED lines=22> */
.L_x_23037:
        /* <DEDUP_REMOVED lines=12> */
.L_x_23039:
[----:B------:R-:W-:Y:S05]  /*3c820*/  BSYNC.RECONVERGENT B2 ;  /* 0x0000000000027941 */ /* 0x000fea0003800200 */
.L_x_23038:
        /* <DEDUP_REMOVED lines=62> */
.L_x_23036:
[----:B------:R-:W-:Y:S05]  /*3cc10*/  BSYNC.RECONVERGENT B1 ;  /* 0x0000000000017941 */ /* 0x000fea0003800200 */
.L_x_23035:
        /* <DEDUP_REMOVED lines=23> */
.L_x_23042:
        /* <DEDUP_REMOVED lines=15> */
.L_x_23044:
[----:B------:R-:W-:Y:S05]  /*3ce80*/  BSYNC.RECONVERGENT B2 ;  /* 0x0000000000027941 */ /* 0x000fea0003800200 */
.L_x_23043:
        /* <DEDUP_REMOVED lines=62> */
.L_x_23041:
[----:B------:R-:W-:Y:S05]  /*3d270*/  BSYNC.RECONVERGENT B1 ;  /* 0x0000000000017941 */ /* 0x000fea0003800200 */
.L_x_23040:
        /* <DEDUP_REMOVED lines=13> */
.L_x_23004:
        /* <DEDUP_REMOVED lines=21> */
.L_x_22962:
[----:B------:R-:W-:Y:S05]  /*3d4a0*/  BSYNC.RECONVERGENT B0 ;  /* 0x0000000000007941 */ /* 0x000fea0003800200 */
.L_x_22961:
        /* <DEDUP_REMOVED lines=30> */
.L_x_23050:
        /* <DEDUP_REMOVED lines=12> */
.L_x_23052:
[----:B------:R-:W-:Y:S05]  /*3d750*/  BSYNC.RECONVERGENT B2 ;  /* 0x0000000000027941 */ /* 0x000fea0003800200 */
.L_x_23051:
        /* <DEDUP_REMOVED lines=62> */
.L_x_23049:
[----:B------:R-:W-:Y:S05]  /*3db40*/  BSYNC.RECONVERGENT B1 ;  /* 0x0000000000017941 */ /* 0x000fea0003800200 */
.L_x_23048:
        /* <DEDUP_REMOVED lines=30> */
.L_x_23055:
        /* <DEDUP_REMOVED lines=12> */
.L_x_23057:
[----:B------:R-:W-:Y:S05]  /*3ddf0*/  BSYNC.RECONVERGENT B2 ;  /* 0x0000000000027941 */ /* 0x000fea0003800200 */
.L_x_23056:
        /* <DEDUP_REMOVED lines=62> */
.L_x_23054:
[----:B------:R-:W-:Y:S05]  /*3e1e0*/  BSYNC.RECONVERGENT B1 ;  /* 0x0000000000017941 */ /* 0x000fea0003800200 */
.L_x_23053:
        /* <DEDUP_REMOVED lines=25> */
.L_x_23060:
        /* <DEDUP_REMOVED lines=12> */
.L_x_23062:
[----:B------:R-:W-:Y:S05]  /*3e440*/  BSYNC.RECONVERGENT B2 ;  /* 0x0000000000027941 */ /* 0x000fea0003800200 */
.L_x_23061:
        /* <DEDUP_REMOVED lines=62> */
.L_x_23059:
[----:B------:R-:W-:Y:S05]  /*3e830*/  BSYNC.RECONVERGENT B1 ;  /* 0x0000000000017941 */ /* 0x000fea0003800200 */
.L_x_23058:
        /* <DEDUP_REMOVED lines=24> */
.L_x_23065:
        /* <DEDUP_REMOVED lines=12> */
.L_x_23067:
[----:B------:R-:W-:Y:S05]  /*3ea80*/  BSYNC.RECONVERGENT B2 ;  /* 0x0000000000027941 */ /* 0x000fea0003800200 */
.L_x_23066:
        /* <DEDUP_REMOVED lines=62> */
.L_x_23064:
[----:B------:R-:W-:Y:S05]  /*3ee70*/  BSYNC.RECONVERGENT B1 ;  /* 0x0000000000017941 */ /* 0x000fea0003800200 */
.L_x_23063:
        /* <DEDUP_REMOVED lines=25> */
.L_x_23070:
        /* <DEDUP_REMOVED lines=12> */
.L_x_23072:
[----:B------:R-:W-:Y:S05]  /*3f0d0*/  BSYNC.RECONVERGENT B2 ;  /* 0x0000000000027941 */ /* 0x000fea0003800200 */
.L_x_23071:
        /* <DEDUP_REMOVED lines=62> */
.L_x_23069:
[----:B------:R-:W-:Y:S05]  /*3f4c0*/  BSYNC.RECONVERGENT B1 ;  /* 0x0000000000017941 */ /* 0x000fea0003800200 */
.L_x_23068:
        /* <DEDUP_REMOVED lines=24> */
.L_x_23075:
        /* <DEDUP_REMOVED lines=12> */
.L_x_23077:
[----:B------:R-:W-:Y:S05]  /*3f710*/  BSYNC.RECONVERGENT B2 ;  /* 0x0000000000027941 */ /* 0x000fea0003800200 */
.L_x_23076:
        /* <DEDUP_REMOVED lines=62> */
.L_x_23074:
[----:B------:R-:W-:Y:S05]  /*3fb00*/  BSYNC.RECONVERGENT B1 ;  /* 0x0000000000017941 */ /* 0x000fea0003800200 */
.L_x_23073:
        /* <DEDUP_REMOVED lines=24> */
.L_x_23080:
        /* <DEDUP_REMOVED lines=12> */
.L_x_23082:
[----:B------:R-:W-:Y:S05]  /*3fd50*/  BSYNC.RECONVERGENT B2 ;  /* 0x0000000000027941 */ /* 0x000fea0003800200 */
.L_x_23081:
        /* <DEDUP_REMOVED lines=62> */
.L_x_23079:
[----:B------:R-:W-:Y:S05]  /*40140*/  BSYNC.RECONVERGENT B1 ;  /* 0x0000000000017941 */ /* 0x000fea0003800200 */
.L_x_23078:
        /* <DEDUP_REMOVED lines=8> */
[----:B------:R-:W-:-:S04]  /*401d0*/  FSETP.GTU.FTZ.AND P5, PT, R3, R191, PT ;  /* 0x000000bf0300720b */ /* 0x000fc80003fbc000 */
[----:B------:R-:W-:Y:S02]  /*401e0*/  FSEL R3, R140, RZ, !P5 ;  /* 0x000000ff8c037208 */ /* 0x000fe40006800000 */
[----:B------:R-:W-:Y:S02]  /*401f0*/  SHF.L.U32 R140, R47, 0x10, RZ ;  /* 0x000000102f8c7819 */ /* 0x000fe400000006ff */
        /* <DEDUP_REMOVED lines=13> */
.L_x_23085:
        /* <DEDUP_REMOVED lines=15> */
.L_x_23087:
[----:B------:R-:W-:Y:S05]  /*403c0*/  BSYNC.RECONVERGENT B2 ;  /* 0x0000000000027941 */ /* 0x000fea0003800200 */
.L_x_23086:
        /* <DEDUP_REMOVED lines=62> */
.L_x_23084:
[----:B------:R-:W-:Y:S05]  /*407b0*/  BSYNC.RECONVERGENT B1 ;  /* 0x0000000000017941 */ /* 0x000fea0003800200 */
.L_x_23083:
[----:B------:R-:W-:Y:S02]  /*407c0*/  I2FP.F32.U32 R130, R171 ;  /* 0x000000ab00827245 */ /* 0x000fe40000201000 */
[----:B------:R-:W-:Y:S02]  /*407d0*/  SHF.L.U32 R131, R140, 0x10, RZ ;  /* 0x000000108c837819 */ /* 0x000fe400000006ff */
[----:B------:R-:W-:Y:S01]  /*407e0*/  PRMT R140, R47, 0x7632, R140 ;  /* 0x000076322f8c7816 */ /* 0x000fe2000000008c */
[----:B------:R-:W-:Y:S01]  /*407f0*/  FFMA.FTZ R130, R130, R252, 1.1641532182693481445e-10 ;  /* 0x2f00000082827423 */ /* 0x000fe200000100fc */
[----:B------:R-:W-:Y:S01]  /*40800*/  F2FP.BF16.F32.PACK_AB R129, R129, R158 ;  /* 0x0000009e8181723e */ /* 0x000fe200000010ff */
[----:B------:R-:W-:Y:S01]  /*40810*/  FMUL.FTZ R131, R131, R167 ;  /* 0x000000a783837220 */ /* 0x000fe20000410000 */
[----:B------:R-:W-:Y:S01]  /*40820*/  F2FP.BF16.F32.PACK_AB R128, R128, R170 ;  /* 0x000000aa8080723e */ /* 0x000fe200000010ff */
[----:B------:R-:W-:Y:S01]  /*40830*/  IMAD.U32 R140, R140, 0x10000, RZ ;  /* 0x000100008c8c7824 */ /* 0x000fe200078e00ff */
[----:B------:R-:W-:Y:S01]  /*40840*/  FSETP.GTU.FTZ.AND P6, PT, R130, R191, PT ;  /* 0x000000bf8200720b */ /* 0x000fe20003fdc000 */
[----:B------:R-:W-:Y:S01]  /*40850*/  FMUL.FTZ R131, R131, R190 ;  /* 0x000000be83837220 */ /* 0x000fe20000410000 */
[----:B------:R-:W-:-:S04]  /*40860*/  F2FP.BF16.F32.PACK_AB R130, R14, R15 ;  /* 0x0000000f0e82723e */ /* 0x000fc800000010ff */
[----:B------:R-:W-:Y:S02]  /*40870*/  FSEL R131, R131, RZ, !P6 ;  /* 0x000000ff83837208 */ /* 0x000fe40007000000 */
[----:B------:R-:W-:-:S03]  /*40880*/  PLOP3.LUT P6, PT, P6, PT, PT, 0x8, 0x80 ;  /* 0x000000000080781c */ /* 0x000fc600037ce170 */
[----:B------:R-:W-:-:S05]  /*40890*/  FFMA.FTZ R140, R131, R51, R140 ;  /* 0x00000033838c7223 */ /* 0x000fca000001008c */
[----:B------:R-:W-:Y:S01]  /*408a0*/  F2FP.BF16.F32.PACK_AB R131, R140, R166 ;  /* 0x000000a68c83723e */ /* 0x000fe200000010ff */
[----:B------:R-:W-:Y:S06]  /*408b0*/  BRA `(.L_x_23088) ;  /* 0x0000003000987947 */ /* 0x000fec0003800000 */
.L_x_23047:
        /* <DEDUP_REMOVED lines=16> */
.L_x_23091:
        /* <DEDUP_REMOVED lines=12> */
.L_x_23093:
[----:B------:R-:W-:Y:S05]  /*40a80*/  BSYNC.RECONVERGENT B2 ;  /* 0x0000000000027941 */ /* 0x000fea0003800200 */
.L_x_23092:
        /* <DEDUP_REMOVED lines=62> */
.L_x_23090:
[----:B------:R-:W-:Y:S05]  /*40e70*/  BSYNC.RECONVERGENT B1 ;  /* 0x0000000000017941 */ /* 0x000fea0003800200 */
.L_x_23089:
        /* <DEDUP_REMOVED lines=29> */
.L_x_23096:
        /* <DEDUP_REMOVED lines=12> */
.L_x_23098:
[----:B------:R-:W-:Y:S05]  /*41110*/  BSYNC.RECONVERGENT B2 ;  /* 0x0000000000027941 */ /* 0x000fea0003800200 */
.L_x_23097:
        /* <DEDUP_REMOVED lines=62> */
.L_x_23095:
[----:B------:R-:W-:Y:S05]  /*41500*/  BSYNC.RECONVERGENT B1 ;  /* 0x0000000000017941 */ /* 0x000fea0003800200 */
.L_x_23094:
        /* <DEDUP_REMOVED lines=23> */
.L_x_23101:
        /* <DEDUP_REMOVED lines=12> */
.L_x_23103:
[----:B------:R-:W-:Y:S05]  /*41740*/  BSYNC.RECONVERGENT B2 ;  /* 0x0000000000027941 */ /* 0x000fea0003800200 */
.L_x_23102:
        /* <DEDUP_REMOVED lines=62> */
.L_x_23100:
[----:B------:R-:W-:Y:S05]  /*41b30*/  BSYNC.RECONVERGENT B1 ;  /* 0x0000000000017941 */ /* 0x000fea0003800200 */
.L_x_23099:
        /* <DEDUP_REMOVED lines=23> */
.L_x_23106:
        /* <DEDUP_REMOVED lines=12> */
.L_x_23108:
[----:B------:R-:W-:Y:S05]  /*41d70*/  BSYNC.RECONVERGENT B2 ;  /* 0x0000000000027941 */ /* 0x000fea0003800200 */
.L_x_23107:
        /* <DEDUP_REMOVED lines=62> */
.L_x_23105:
[----:B------:R-:W-:Y:S05]  /*42160*/  BSYNC.RECONVERGENT B1 ;  /* 0x0000000000017941 */ /* 0x000fea0003800200 */
.L_x_23104:
        /* <DEDUP_REMOVED lines=23> */
.L_x_23111:
        /* <DEDUP_REMOVED lines=12> */
.L_x_23113:
[----:B------:R-:W-:Y:S05]  /*423a0*/  BSYNC.RECONVERGENT B2 ;  /* 0x0000000000027941 */ /* 0x000fea0003800200 */
.L_x_23112:
        /* <DEDUP_REMOVED lines=62> */
.L_x_23110:
[----:B------:R-:W-:Y:S05]  /*42790*/  BSYNC.RECONVERGENT B1 ;  /* 0x0000000000017941 */ /* 0x000fea0003800200 */
.L_x_23109:
        /* <DEDUP_REMOVED lines=23> */
.L_x_23116:
        /* <DEDUP_REMOVED lines=12> */
.L_x_23118:
[----:B------:R-:W-:Y:S05]  /*429d0*/  BSYNC.RECONVERGENT B2 ;  /* 0x0000000000027941 */ /* 0x000fea0003800200 */
.L_x_23117:
        /* <DEDUP_REMOVED lines=62> */
.L_x_23115:
[----:B------:R-:W-:Y:S05]  /*42dc0*/  BSYNC.RECONVERGENT B1 ;  /* 0x0000000000017941 */ /* 0x000fea0003800200 */
.L_x_23114:
        /* <DEDUP_REMOVED lines=22> */
.L_x_23121:
        /* <DEDUP_REMOVED lines=12> */
.L_x_23123:
[----:B------:R-:W-:Y:S05]  /*42ff0*/  BSYNC.RECONVERGENT B2 ;  /* 0x0000000000027941 */ /* 0x000fea0003800200 */
.L_x_23122:
        /* <DEDUP_REMOVED lines=62> */
.L_x_23120:
[----:B------:R-:W-:Y:S05]  /*433e0*/  BSYNC.RECONVERGENT B1 ;  /* 0x0000000000017941 */ /* 0x000fea0003800200 */
.L_x_23119:
[----:B------:R-:W-:Y:S01]  /*433f0*/  I2FP.F32.U32 R3, R3 ;  /* 0x0000000300037245 */ /* 0x000fe20000201000 */
[----:B------:R-:W-:Y:S01]  /*43400*/  BSSY.RECONVERGENT B1, `(.L_x_23124) ;  /* 0x0000064000017945 */ /* 0x000fe20003800200 */
[----:B------:R-:W-:Y:S02]  /*43410*/  SHF.L.U32 R140, R131, 0x10, RZ ;  /* 0x00000010838c7819 */ /* 0x000fe400000006ff */
[----:B------:R-:W-:Y:S01]  /*43420*/  ISETP.NE.AND P6, PT, R130, 0x1, PT ;  /* 0x000000018200780c */ /* 0x000fe20003fc5270 */
[----:B------:R-:W-:Y:S01]  /*43430*/  FFMA.FTZ R3, R3, R252, 1.1641532182693481445e-10 ;  /* 0x2f00000003037423 */ /* 0x000fe200000100fc */
[----:B------:R-:W-:Y:S01]  /*43440*/  MOV R171, R6 ;  /* 0x0000000600ab7202 */ /* 0x000fe20000000f00 */
[----:B------:R-:W-:-:S03]  /*43450*/  FMUL.FTZ R140, R140, R167 ;  /* 0x000000a78c8c7220 */ /* 0x000fc60000410000 */
[----:B------:R-:W-:Y:S01]  /*43460*/  FSETP.GTU.FTZ.AND P5, PT, R3, R191, PT ;  /* 0x000000bf0300720b */ /* 0x000fe20003fbc000 */
[----:B------:R-:W-:-:S05]  /*43470*/  FMUL.FTZ R140, R140, R190 ;  /* 0x000000be8c8c7220 */ /* 0x000fca0000410000 */
[----:B------:R-:W-:Y:S02]  /*43480*/  FSEL R3, R140, RZ, !P5 ;  /* 0x000000ff8c037208 */ /* 0x000fe40006800000 */
[----:B------:R-:W-:Y:S02]  /*43490*/  PRMT R140, R131, 0x7632, R140 ;  /* 0x00007632838c7816 */ /* 0x000fe4000000008c */
[----:B------:R-:W-:Y:S01]  /*434a0*/  PLOP3.LUT P5, PT, P5, PT, PT, 0x8, 0x80 ;  /* 0x000000000080781c */ /* 0x000fe20002fae170 */
[----:B------:R-:W-:Y:S01]  /*434b0*/  FMUL.FTZ R166, R3, R50 ;  /* 0x0000003203a67220 */ /* 0x000fe20000410000 */
[----:B------:R-:W-:Y:S01]  /*434c0*/  IMAD.MOV.U32 R3, RZ, RZ, 0x2 ;  /* 0x00000002ff037424 */ /* 0x000fe200078e00ff */
        /* <DEDUP_REMOVED lines=9> */
.L_x_23126:
        /* <DEDUP_REMOVED lines=15> */
.L_x_23128:
[----:B------:R-:W-:Y:S05]  /*43650*/  BSYNC.RECONVERGENT B2 ;  /* 0x0000000000027941 */ /* 0x000fea0003800200 */
.L_x_23127:
        /* <DEDUP_REMOVED lines=62> */
.L_x_23125:
[----:B------:R-:W-:Y:S05]  /*43a40*/  BSYNC.RECONVERGENT B1 ;  /* 0x0000000000017941 */ /* 0x000fea0003800200 */
.L_x_23124:
        /* <DEDUP_REMOVED lines=13> */
.L_x_23088:
        /* <DEDUP_REMOVED lines=20> */
.L_x_23046:
[----:B------:R-:W-:Y:S05]  /*43c60*/  BSYNC.RECONVERGENT B0 ;  /* 0x0000000000007941 */ /* 0x000fea0003800200 */
.L_x_23045:
        /* <DEDUP_REMOVED lines=289> */
.L_x_23162:
        /* <DEDUP_REMOVED lines=26> */
[--C-:B0-----:R-:W-:Y:S01]  /*45020*/  FADD.FTZ R128, R185, -R171.reuse ;  /* 0x800000abb9807221 */ /* 0x101fe20000010000 */
        /* <DEDUP_REMOVED lines=9> */
[----:B--2--5:R-:W-:Y:S01]  /*450c0*/  FFMA.FTZ R128, R128, R252, R208 ;  /* 0x000000fc80807223 */ /* 0x024fe200000100d0 */
[----:B---3--:R-:W-:Y:S01]  /*450d0*/  FFMA.FTZ R131, R131, R191, R209 ;  /* 0x000000bf83837223 */ /* 0x008fe200000100d1 */
[----:B----4-:R-:W-:-:S04]  /*450e0*/  FFMA.FTZ R129, R129, R190, R210 ;  /* 0x000000be81817223 */ /* 0x010fc800000100d2 */
[----:B------:R-:W-:Y:S01]  /*450f0*/  F2FP.BF16.F32.PACK_AB R128, R131, R128 ;  /* 0x000000808380723e */ /* 0x000fe200000010ff */
[----:B------:R-:W-:Y:S01]  /*45100*/  FADD.FTZ R131, R32, -R171 ;  /* 0x800000ab20837221 */ /* 0x000fe20000010000 */
[----:B------:R-:W-:-:S03]  /*45110*/  FFMA.FTZ R130, R130, R175, R211 ;  /* 0x000000af82827223 */ /* 0x000fc600000100d3 */
[----:B------:R-:W-:Y:S02]  /*45120*/  FMUL.FTZ R131, R167, R131 ;  /* 0x00000083a7837220 */ /* 0x000fe40000410000 */
[----:B------:R-:W-:Y:S01]  /*45130*/  F2FP.BF16.F32.PACK_AB R129, R130, R129 ;  /* 0x000000818281723e */ /* 0x000fe200000010ff */
[----:B------:R-:W-:Y:S01]  /*45140*/  FADD.FTZ R130, R31, -R171 ;  /* 0x800000ab1f827221 */ /* 0x000fe20000010000 */
[----:B------:R-:W-:-:S03]  /*45150*/  FFMA.FTZ R131, R131, R174, R212 ;  /* 0x000000ae83837223 */ /* 0x000fc600000100d4 */
[----:B------:R-:W-:-:S04]  /*45160*/  FMUL.FTZ R130, R167, R130 ;  /* 0x00000082a7827220 */ /* 0x000fc80000410000 */
[----:B------:R-:W-:Y:S01]  /*45170*/  FFMA.FTZ R130, R130, R173, R213 ;  /* 0x000000ad82827223 */ /* 0x000fe200000100d5 */
[----:B------:R-:W-:-:S04]  /*45180*/  FFMA.FTZ R168, R168, R169, R215 ;  /* 0x000000a9a8a87223 */ /* 0x000fc800000100d7 */
        /* <DEDUP_REMOVED lines=9> */
.L_x_23131:
[----:B------:R-:W-:Y:S05]  /*45220*/  BSYNC.RECONVERGENT B0 ;  /* 0x0000000000007941 */ /* 0x000fea0003800200 */
.L_x_23130:
[----:B------:R-:W-:Y:S01]  /*45230*/  LOP3.LUT P0, RZ, R0, 0x2000, RZ, 0xc0, !PT ;  /* 0x0000200000ff7812 */ /* 0x000fe2000780c0ff */
[----:B------:R-:W-:-:S12]  /*45240*/  BSSY.RECONVERGENT B0, `(.L_x_23132) ;  /* 0x000002a000007945 */ /* 0x000fd80003800200 */
[----:B------:R-:W-:Y:S05]  /*45250*/  @!P0 BRA `(.L_x_23133) ;  /* 0x0000000000a08947 */ /* 0x000fea0003800000 */
[----:B------:R-:W2:Y:S04]  /*45260*/  LDL R191, [R1+0x160] ;  /* 0x0001600001bf7983 */ /* 0x000ea80000100800 */
[----:B------:R-:W3:Y:S04]  /*45270*/  LDL R190, [R1+0x164] ;  /* 0x0001640001be7983 */ /* 0x000ee80000100800 */
[----:B------:R-:W4:Y:S04]  /*45280*/  LDL R175, [R1+0x168] ;  /* 0x0001680001af7983 */ /* 0x000f280000100800 */
[----:B------:R-:W4:Y:S04]  /*45290*/  LDL R174, [R1+0x16c] ;  /* 0x00016c0001ae7983 */ /* 0x000f280000100800 */
[----:B------:R-:W4:Y:S04]  /*452a0*/  LDL R173, [R1+0x150] ;  /* 0x0001500001ad7983 */ /* 0x000f280000100800 */
[----:B-1----:R-:W4:Y:S04]  /*452b0*/  LDL R168, [R1+0x154] ;  /* 0x0001540001a87983 */ /* 0x002f280000100800 */
[----:B------:R-:W4:Y:S04]  /*452c0*/  LDL R172, [R1+0x158] ;  /* 0x0001580001ac7983 */ /* 0x000f280000100800 */
[----:B------:R-:W4:Y:S01]  /*452d0*/  LDL R169, [R1+0x15c] ;  /* 0x00015c0001a97983 */ /* 0x000f220000100800 */
        /* <DEDUP_REMOVED lines=32> */
.L_x_23133:
[----:B------:R-:W-:Y:S05]  /*454e0*/  BSYNC.RECONVERGENT B0 ;  /* 0x0000000000007941 */ /* 0x000fea0003800200 */
.L_x_23132:
[----:B------:R-:W-:Y:S01]  /*454f0*/  LOP3.LUT P0, RZ, R0, 0x1000, RZ, 0xc0, !PT ;  /* 0x0000100000ff7812 */ /* 0x000fe2000780c0ff */
[----:B------:R-:W-:-:S12]  /*45500*/  BSSY.RECONVERGENT B0, `(.L_x_23134) ;  /* 0x000002a000007945 */ /* 0x000fd80003800200 */
[----:B------:R-:W-:Y:S05]  /*45510*/  @!P0 BRA `(.L_x_23135) ;  /* 0x0000000000a08947 */ /* 0x000fea0003800000 */
[----:B------:R-:W3:Y:S04]  /*45520*/  LDL R191, [R1+0x140] ;  /* 0x0001400001bf7983 */ /* 0x000ee80000100800 */
[----:B------:R-:W4:Y:S04]  /*45530*/  LDL R190, [R1+0x144] ;  /* 0x0001440001be7983 */ /* 0x000f280000100800 */
[----:B------:R-:W4:Y:S04]  /*45540*/  LDL R175, [R1+0x148] ;  /* 0x0001480001af7983 */ /* 0x000f280000100800 */
[----:B------:R-:W4:Y:S04]  /*45550*/  LDL R174, [R1+0x14c] ;  /* 0x00014c0001ae7983 */ /* 0x000f280000100800 */
[----:B------:R-:W4:Y:S04]  /*45560*/  LDL R173, [R1+0x130] ;  /* 0x0001300001ad7983 */ /* 0x000f280000100800 */
[----:B-12---:R-:W2:Y:S04]  /*45570*/  LDL R168, [R1+0x134] ;  /* 0x0001340001a87983 */ /* 0x006ea80000100800 */
[----:B------:R-:W2:Y:S04]  /*45580*/  LDL R172, [R1+0x138] ;  /* 0x0001380001ac7983 */ /* 0x000ea80000100800 */
[----:B------:R-:W2:Y:S01]  /*45590*/  LDL R169, [R1+0x13c] ;  /* 0x00013c0001a97983 */ /* 0x000ea20000100800 */
        /* <DEDUP_REMOVED lines=8> */
[----:B---3-5:R-:W-:Y:S01]  /*45620*/  FFMA.FTZ R128, R128, R191, R224 ;  /* 0x000000bf80807223 */ /* 0x028fe200000100e0 */
[----:B----4-:R-:W-:Y:S01]  /*45630*/  FFMA.FTZ R131, R131, R190, R225 ;  /* 0x000000be83837223 */ /* 0x010fe200000100e1 */
[----:B------:R-:W-:-:S04]  /*45640*/  FFMA.FTZ R129, R129, R175, R226 ;  /* 0x000000af81817223 */ /* 0x000fc800000100e2 */
        /* <DEDUP_REMOVED lines=21> */
.L_x_23135:
[----:B------:R-:W-:Y:S05]  /*457a0*/  BSYNC.RECONVERGENT B0 ;  /* 0x0000000000007941 */ /* 0x000fea0003800200 */
.L_x_23134:
[----:B------:R-:W-:Y:S01]  /*457b0*/  LOP3.LUT P0, RZ, R0, 0x800, RZ, 0xc0, !PT ;  /* 0x0000080000ff7812 */ /* 0x000fe2000780c0ff */
[----:B------:R-:W-:-:S12]  /*457c0*/  BSSY.RECONVERGENT B0, `(.L_x_23136) ;  /* 0x000002a000007945 */ /* 0x000fd80003800200 */
[----:B------:R-:W-:Y:S05]  /*457d0*/  @!P0 BRA `(.L_x_23137) ;  /* 0x0000000000a08947 */ /* 0x000fea0003800000 */
[----:B------:R-:W4:Y:S04]  /*457e0*/  LDL R191, [R1+0x120] ;  /* 0x0001200001bf7983 */ /* 0x000f280000100800 */
[----:B------:R-:W4:Y:S04]  /*457f0*/  LDL R190, [R1+0x124] ;  /* 0x0001240001be7983 */ /* 0x000f280000100800 */
[----:B------:R-:W4:Y:S04]  /*45800*/  LDL R175, [R1+0x128] ;  /* 0x0001280001af7983 */ /* 0x000f280000100800 */
[----:B------:R-:W4:Y:S04]  /*45810*/  LDL R174, [R1+0x12c] ;  /* 0x00012c0001ae7983 */ /* 0x000f280000100800 */
[----:B------:R-:W4:Y:S04]  /*45820*/  LDL R173, [R1+0x110] ;  /* 0x0001100001ad7983 */ /* 0x000f280000100800 */
[----:B-123--:R-:W2:Y:S04]  /*45830*/  LDL R168, [R1+0x114] ;  /* 0x0001140001a87983 */ /* 0x00eea80000100800 */
[----:B------:R-:W3:Y:S04]  /*45840*/  LDL R172, [R1+0x118] ;  /* 0x0001180001ac7983 */ /* 0x000ee80000100800 */
[----:B------:R-:W3:Y:S01]  /*45850*/  LDL R169, [R1+0x11c] ;  /* 0x00011c0001a97983 */ /* 0x000ee20000100800 */
        /* <DEDUP_REMOVED lines=8> */
[----:B----45:R-:W-:Y:S01]  /*458e0*/  FFMA.FTZ R128, R128, R191, R232 ;  /* 0x000000bf80807223 */ /* 0x030fe200000100e8 */
[----:B------:R-:W-:Y:S01]  /*458f0*/  FFMA.FTZ R131, R131, R190, R233 ;  /* 0x000000be83837223 */ /* 0x000fe200000100e9 */
        /* <DEDUP_REMOVED lines=19> */
[----:B0-----:R-:W-:-:S04]  /*45a30*/  IMAD.WIDE.U32 R168, R2, 0x10, R168 ;  /* 0x0000001002a87825 */ /* 0x001fc800078e00a8 */
[----:B------:R-:W-:Y:S01]  /*45a40*/  VIADD R2, R2, 0x20 ;  /* 0x0000002002027836 */ /* 0x000fe20000000000 */
[----:B------:R4:W-:Y:S06]  /*45a50*/  STG.E.128 desc[UR8][R168.64], R128 ;  /* 0x00000080a8007986 */ /* 0x0009ec000c101d08 */
.L_x_23137:
[----:B------:R-:W-:Y:S05]  /*45a60*/  BSYNC.RECONVERGENT B0 ;  /* 0x0000000000007941 */ /* 0x000fea0003800200 */
.L_x_23136:
[----:B------:R-:W-:Y:S01]  /*45a70*/  LOP3.LUT P0, RZ, R0, 0x400, RZ, 0xc0, !PT ;  /* 0x0000040000ff7812 */ /* 0x000fe2000780c0ff */
[----:B------:R-:W-:-:S12]  /*45a80*/  BSSY.RECONVERGENT B0, `(.L_x_23138) ;  /* 0x000002a000007945 */ /* 0x000fd80003800200 */
[----:B------:R-:W-:Y:S05]  /*45a90*/  @!P0 BRA `(.L_x_23139) ;  /* 0x0000000000a08947 */ /* 0x000fea0003800000 */
[----:B------:R-:W2:Y:S04]  /*45aa0*/  LDL R191, [R1+0x100] ;  /* 0x0001000001bf7983 */ /* 0x000ea80000100800 */
[----:B------:R-:W2:Y:S04]  /*45ab0*/  LDL R190, [R1+0x104] ;  /* 0x0001040001be7983 */ /* 0x000ea80000100800 */
[----:B------:R-:W2:Y:S04]  /*45ac0*/  LDL R175, [R1+0x108] ;  /* 0x0001080001af7983 */ /* 0x000ea80000100800 */
[----:B------:R-:W2:Y:S04]  /*45ad0*/  LDL R174, [R1+0x10c] ;  /* 0x00010c0001ae7983 */ /* 0x000ea80000100800 */
[----:B------:R-:W2:Y:S04]  /*45ae0*/  LDL R173, [R1+0xf0] ;  /* 0x0000f00001ad7983 */ /* 0x000ea80000100800 */
[----:B-1234-:R-:W2:Y:S04]  /*45af0*/  LDL R168, [R1+0xf4] ;  /* 0x0000f40001a87983 */ /* 0x01eea80000100800 */
[----:B------:R-:W3:Y:S04]  /*45b00*/  LDL R172, [R1+0xf8] ;  /* 0x0000f80001ac7983 */ /* 0x000ee80000100800 */
        /* <DEDUP_REMOVED lines=29> */
[----:B------:R-:W0:Y:S02]  /*45ce0*/  LDC.64 R168, c[0x0][0x428] ;  /* 0x00010a00ffa87b82 */ /* 0x000e240000000a00 */
[C---:B0-----:R-:W-:Y:S01]  /*45cf0*/  IMAD.WIDE.U32 R168, R2.reuse, 0x10, R168 ;  /* 0x0000001002a87825 */ /* 0x041fe200078e00a8 */
[----:B------:R-:W-:-:S04]  /*45d00*/  IADD3 R2, PT, PT, R2, 0x20, RZ ;  /* 0x0000002002027810 */ /* 0x000fc80007ffe0ff */
[----:B------:R0:W-:Y:S03]  /*45d10*/  STG.E.128 desc[UR8][R168.64], R128 ;  /* 0x00000080a8007986 */ /* 0x0001e6000c101d08 */
.L_x_23139:
[----:B------:R-:W-:Y:S05]  /*45d20*/  BSYNC.RECONVERGENT B0 ;  /* 0x0000000000007941 */ /* 0x000fea0003800200 */
.L_x_23138:
        /* <DEDUP_REMOVED lines=8> */
[----:B------:R-:W2:Y:S04]  /*45db0*/  LDL R252, [R1+0xec] ;  /* 0x0000ec0001fc7983 */ /* 0x000ea80000100800 */
[----:B------:R-:W2:Y:S04]  /*45dc0*/  LDL R191, [R1] ;  /* 0x0000000001bf7983 */ /* 0x000ea80000100800 */
[----:B0-----:R-:W2:Y:S04]  /*45dd0*/  LDL R0, [R1+0xe8] ;  /* 0x0000e80001007983 */ /* 0x001ea80000100800 */
[----:B------:R-:W2:Y:S04]  /*45de0*/  LDL R190, [R1+0xd0] ;  /* 0x0000d00001be7983 */ /* 0x000ea80000100800 */
[----:B------:R-:W2:Y:S04]  /*45df0*/  LDL R175, [R1+0x4] ;  /* 0x0000040001af7983 */ /* 0x000ea80000100800 */
[----:B-1234-:R-:W2:Y:S04]  /*45e00*/  LDL R168, [R1+0xd4] ;  /* 0x0000d40001a87983 */ /* 0x01eea80000100800 */
[----:B------:R-:W3:Y:S04]  /*45e10*/  LDL R174, [R1+0x8] ;  /* 0x0000080001ae7983 */ /* 0x000ee80000100800 */
[----:B------:R-:W3:Y:S04]  /*45e20*/  LDL R173, [R1+0xd8] ;  /* 0x0000d80001ad7983 */ /* 0x000ee80000100800 */
        /* <DEDUP_REMOVED lines=10> */
[----:B-----5:R-:W-:Y:S02]  /*45ed0*/  FFMA.FTZ R128, R128, R4, R248 ;  /* 0x0000000480807223 */ /* 0x020fe400000100f8 */
        /* <DEDUP_REMOVED lines=25> */
[----:B------:R-:W-:-:S07]  /*46070*/  VIADD R2, R2, 0x20 ;  /* 0x0000002002027836 */ /* 0x000fce0000000000 */
.L_x_23141:
[----:B------:R-:W-:Y:S05]  /*46080*/  BSYNC.RECONVERGENT B0 ;  /* 0x0000000000007941 */ /* 0x000fea0003800200 */
.L_x_23140:
[----:B-----5:R-:W-:Y:S01]  /*46090*/  LOP3.LUT P0, RZ, R0, 0x100, RZ, 0xc0, !PT ;  /* 0x0000010000ff7812 */ /* 0x020fe2000780c0ff */
        /* <DEDUP_REMOVED lines=16> */
[----:B------:R-:W2:Y:S04]  /*461a0*/  LDL R191, [R1+0x20] ;  /* 0x0000200001bf7983 */ /* 0x000ea80000100800 */
        /* <DEDUP_REMOVED lines=11> */
[----:B------:R-:W-:Y:S01]  /*46260*/  FMUL.FTZ R128, R167, R128 ;  /* 0x00000080a7807220 */ /* 0x000fe20000410000 */
[----:B------:R-:W-:Y:S01]  /*46270*/  FADD.FTZ R130, R153, -R171 ;  /* 0x800000ab99827221 */ /* 0x000fe20000010000 */
[C---:B------:R-:W-:Y:S01]  /*46280*/  FMUL.FTZ R131, R167.reuse, R131 ;  /* 0x00000083a7837220 */ /* 0x040fe20000410000 */
[C---:B------:R-:W-:Y:S02]  /*46290*/  FMUL.FTZ R129, R167.reuse, R129 ;  /* 0x00000081a7817220 */ /* 0x040fe40000410000 */
[----:B------:R-:W-:Y:S01]  /*462a0*/  FMUL.FTZ R130, R167, R130 ;  /* 0x00000082a7827220 */ /* 0x000fe20000410000 */
[----:B------:R-:W-:Y:S02]  /*462b0*/  FFMA.FTZ R128, R128, R7, R8 ;  /* 0x0000000780807223 */ /* 0x000fe40000010008 */
[----:B------:R0:W5:Y:S04]  /*462c0*/  LDL.LU R8, [R1+0x1a8] ;  /* 0x0001a80001087983 */ /* 0x0001680000300800 */
[----:B------:R0:W5:Y:S01]  /*462d0*/  LDL.LU R7, [R1+0x1a4] ;  /* 0x0001a40001077983 */ /* 0x0001620000300800 */
[----:B------:R-:W-:-:S03]  /*462e0*/  FFMA.FTZ R131, R131, R5, R6 ;  /* 0x0000000583837223 */ /* 0x000fc60000010006 */
[----:B------:R0:W5:Y:S04]  /*462f0*/  LDL.LU R6, [R1+0x1a0] ;  /* 0x0001a00001067983 */ /* 0x0001680000300800 */
[----:B------:R0:W5:Y:S01]  /*46300*/  LDL.LU R5, [R1+0x19c] ;  /* 0x00019c0001057983 */ /* 0x0001620000300800 */
[----:B------:R-:W-:-:S03]  /*46310*/  FFMA.FTZ R129, R129, R3, R4 ;  /* 0x0000000381817223 */ /* 0x000fc60000010004 */
[----:B------:R0:W5:Y:S04]  /*46320*/  LDL.LU R4, [R1+0x198] ;  /* 0x0001980001047983 */ /* 0x0001680000300800 */
[----:B------:R0:W5:Y:S01]  /*46330*/  LDL.LU R3, [R1+0x194] ;  /* 0x0001940001037983 */ /* 0x0001620000300800 */
[----:B------:R-:W-:-:S03]  /*46340*/  FFMA.FTZ R130, R130, R252, R0 ;  /* 0x000000fc82827223 */ /* 0x000fc60000010000 */
[----:B------:R0:W5:Y:S01]  /*46350*/  LDL.LU R0, [R1+0x190] ;  /* 0x0001900001007983 */ /* 0x0001620000300800 */
[----:B------:R-:W-:Y:S01]  /*46360*/  F2FP.BF16.F32.PACK_AB R128, R131, R128 ;  /* 0x000000808380723e */ /* 0x000fe200000010ff */
[--C-:B------:R-:W-:Y:S01]  /*46370*/  FADD.FTZ R131, R21, -R171.reuse ;  /* 0x800000ab15837221 */ /* 0x100fe20000010000 */
[----:B------:R-:W-:Y:S01]  /*46380*/  F2FP.BF16.F32.PACK_AB R129, R130, R129 ;  /* 0x000000818281723e */ /* 0x000fe200000010ff */
[----:B------:R-:W-:Y:S02]  /*46390*/  FADD.FTZ R130, R20, -R171 ;  /* 0x800000ab14827221 */ /* 0x000fe40000010000 */
[C---:B------:R-:W-:Y:S02]  /*463a0*/  FMUL.FTZ R131, R167.reuse, R131 ;  /* 0x00000083a7837220 */ /* 0x040fe40000410000 */
[----:B------:R-:W-:Y:S02]  /*463b0*/  FMUL.FTZ R130, R167, R130 ;  /* 0x00000082a7827220 */ /* 0x000fe40000410000 */
[----:B------:R-:W-:-:S02]  /*463c0*/  FFMA.FTZ R131, R131, R190, R191 ;  /* 0x000000be83837223 */ /* 0x000fc400000100bf */
[----:B--2---:R-:W-:Y:S01]  /*463d0*/  FFMA.FTZ R130, R130, R168, R175 ;  /* 0x000000a882827223 */ /* 0x004fe200000100af */
[----:B------:R-:W-:-:S04]  /*463e0*/  FADD.FTZ R168, R135, -R171 ;  /* 0x800000ab87a87221 */ /* 0x000fc80000010000 */
[----:B------:R-:W-:Y:S01]  /*463f0*/  F2FP.BF16.F32.PACK_AB R130, R130, R131 ;  /* 0x000000838282723e */ /* 0x000fe200000010ff */
[----:B------:R-:W-:Y:S01]  /*46400*/  FADD.FTZ R131, R134, -R171 ;  /* 0x800000ab86837221 */ /* 0x000fe20000010000 */
[----:B------:R-:W-:-:S03]  /*46410*/  FMUL.FTZ R168, R167, R168 ;  /* 0x000000a8a7a87220 */ /* 0x000fc60000410000 */
[----:B------:R-:W-:-:S04]  /*46420*/  FMUL.FTZ R131, R167, R131 ;  /* 0x00000083a7837220 */ /* 0x000fc80000410000 */
[----:B---3--:R-:W-:Y:S01]  /*46430*/  FFMA.FTZ R131, R131, R173, R174 ;  /* 0x000000ad83837223 */ /* 0x008fe200000100ae */
[----:B----4-:R-:W-:-:S05]  /*46440*/  FFMA.FTZ R168, R168, R169, R172 ;  /* 0x000000a9a8a87223 */ /* 0x010fca00000100ac */
[----:B------:R-:W-:Y:S02]  /*46450*/  F2FP.BF16.F32.PACK_AB R131, R168, R131 ;  /* 0x00000083a883723e */ /* 0x000fe400000010ff */
[----:B------:R-:W1:Y:S02]  /*46460*/  LDC.64 R168, c[0x0][0x428] ;  /* 0x00010a00ffa87b82 */ /* 0x000e640000000a00 */
[----:B-1----:R-:W-:-:S05]  /*46470*/  IMAD.WIDE.U32 R168, R2, 0x10, R168 ;  /* 0x0000001002a87825 */ /* 0x002fca00078e00a8 */
[----:B------:R0:W-:Y:S01]  /*46480*/  STG.E.128 desc[UR8][R168.64], R128 ;  /* 0x00000080a8007986 */ /* 0x0001e2000c101d08 */
[----:B------:R-:W-:-:S07]  /*46490*/  IADD3 R2, PT, PT, R2, 0x20, RZ ;  /* 0x0000002002027810 */ /* 0x000fce0007ffe0ff */
.L_x_23143:
[----:B------:R-:W-:Y:S05]  /*464a0*/  BSYNC.RECONVERGENT B0 ;  /* 0x0000000000007941 */ /* 0x000fea0003800200 */
.L_x_23142:
        /* <DEDUP_REMOVED lines=64> */
[----:B------:R-:W-:-:S07]  /*468b0*/  VIADD R2, R2, 0x20 ;  /* 0x0000002002027836 */ /* 0x000fce0000000000 */
.L_x_23145:
[----:B------:R-:W-:Y:S05]  /*468c0*/  BSYNC.RECONVERGENT B0 ;  /* 0x0000000000007941 */ /* 0x000fea0003800200 */
.L_x_23144:
        /* <DEDUP_REMOVED lines=65> */
.L_x_23147:
[----:B------:R-:W-:Y:S05]  /*46ce0*/  BSYNC.RECONVERGENT B0 ;  /* 0x0000000000007941 */ /* 0x000fea0003800200 */
.L_x_23146:
[----:B-----5:R-:W-:Y:S01]  /*46cf0*/  LOP3.LUT P0, RZ, R0, 0x10, RZ, 0xc0, !PT ;  /* 0x0000001000ff7812 */ /* 0x020fe2000780c0ff */
        /* <DEDUP_REMOVED lines=33> */
.L_x_23149:
[----:B------:R-:W-:Y:S05]  /*46f10*/  BSYNC.RECONVERGENT B0 ;  /* 0x0000000000007941 */ /* 0x000fea0003800200 */
.L_x_23148:
[----:B01234-:R-:W0:Y:S02]  /*46f20*/  LDC.64 R128, c[0x0][0x380] ;  /* 0x0000e000ff807b82 */ /* 0x01fe240000000a00 */
[----:B0-----:R-:W-:-:S05]  /*46f30*/  IMAD R7, R128, 0x4, R7 ;  /* 0x0000000480077824 */ /* 0x001fca00078e0207 */
[----:B------:R-:W-:-:S13]  /*46f40*/  ISETP.GE.AND P0, PT, R7, R129, PT ;  /* 0x000000810700720c */ /* 0x000fda0003f06270 */
[----:B------:R-:W-:Y:S05]  /*46f50*/  @!P0 BRA `(.L_x_23150) ;  /* 0xfffffbbc00888947 */ /* 0x000fea000383ffff */
[----:B------:R-:W-:Y:S05]  /*46f60*/  EXIT ;  /* 0x000000000000794d */ /* 0x000fea0003800000 */
.L_x_23129:
        /* <DEDUP_REMOVED lines=8> */
.L_x_23152:
[----:B------:R-:W-:Y:S05]  /*46ff0*/  BSYNC B0 ;  /* 0x0000000000007941 */ /* 0x000fea0003800000 */
.L_x_23151:
        /* <DEDUP_REMOVED lines=9> */
.L_x_23153:
[----:B------:R-:W-:Y:S02]  /*47090*/  IMAD.MOV.U32 R130, RZ, RZ, 0x4 ;  /* 0x00000004ff827424 */ /* 0x000fe400078e00ff */
[----:B------:R-:W-:Y:S01]  /*470a0*/  FADD.FTZ R131, R131, R128 ;  /* 0x0000008083837221 */ /* 0x000fe20000010000 */
[----:B------:R-:W-:-:S04]  /*470b0*/  MOV R128, 0xffffffff ;  /* 0xffffffff00807802 */ /* 0x000fc80000000f00 */
[----:B------:R-:W-:-:S07]  /*470c0*/  MOV R169, R131 ;  /* 0x0000008300a97202 */ /* 0x000fce0000000f00 */
[----:B------:R-:W-:Y:S05]  /*470d0*/  WARPSYNC.COLLECTIVE R128, `(.L_x_23154) ;  /* 0x0000000080087348 */ /* 0x000fea0003c00000 */
[----:B------:R0:W1:Y:S02]  /*470e0*/  SHFL.BFLY P6, R128, R169, R130, R129 ;  /* 0x0c000082a9807389 */ /* 0x00006400000c0081 */
[----:B01----:R-:W-:Y:S05]  /*470f0*/  ENDCOLLECTIVE ;  /* 0x000000000000791b */ /* 0x003fea0003800000 */
.L_x_23154:
[----:B------:R-:W-:Y:S02]  /*47100*/  HFMA2 R130, -RZ, RZ, 0, 4.76837158203125e-07 ;  /* 0x00000008ff827431 */ /* 0x000fe400000001ff */
[----:B------:R-:W-:Y:S01]  /*47110*/  FADD.FTZ R131, R131, R128 ;  /* 0x0000008083837221 */ /* 0x000fe20000010000 */
[----:B------:R-:W-:-:S03]  /*47120*/  IMAD.MOV.U32 R128, RZ, RZ, -0x1 ;  /* 0xffffffffff807424 */ /* 0x000fc600078e00ff */
[----:B------:R-:W-:-:S07]  /*47130*/  IMAD.MOV.U32 R169, RZ, RZ, R131 ;  /* 0x000000ffffa97224 */ /* 0x000fce00078e0083 */
[----:B------:R-:W-:Y:S05]  /*47140*/  WARPSYNC.COLLECTIVE R128, `(.L_x_23155) ;  /* 0x0000000080087348 */ /* 0x000fea0003c00000 */
[----:B------:R0:W1:Y:S02]  /*47150*/  SHFL.BFLY P6, R128, R169, R130, R129 ;  /* 0x0c000082a9807389 */ /* 0x00006400000c0081 */
[----:B01----:R-:W-:Y:S05]  /*47160*/  ENDCOLLECTIVE ;  /* 0x000000000000791b */ /* 0x003fea0003800000 */
.L_x_23155:
[----:B------:R-:W-:Y:S02]  /*47170*/  IMAD.MOV.U32 R130, RZ, RZ, 0x10 ;  /* 0x00000010ff827424 */ /* 0x000fe400078e00ff */
[----:B------:R-:W-:Y:S01]  /*47180*/  FADD.FTZ R131, R131, R128 ;  /* 0x0000008083837221 */ /* 0x000fe20000010000 */
[----:B------:R-:W-:-:S04]  /*47190*/  MOV R128, 0xffffffff ;  /* 0xffffffff00807802 */ /* 0x000fc80000000f00 */
[----:B------:R-:W-:-:S07]  /*471a0*/  MOV R169, R131 ;  /* 0x0000008300a97202 */ /* 0x000fce0000000f00 */
[----:B------:R-:W-:Y:S05]  /*471b0*/  WARPSYNC.COLLECTIVE R128, `(.L_x_23156) ;  /* 0x0000000080087348 */ /* 0x000fea0003c00000 */
[----:B------:R0:W1:Y:S02]  /*471c0*/  SHFL.BFLY P6, R128, R169, R130, R129 ;  /* 0x0c000082a9807389 */ /* 0x00006400000c0081 */
[----:B01----:R-:W-:Y:S05]  /*471d0*/  ENDCOLLECTIVE ;  /* 0x000000000000791b */ /* 0x003fea0003800000 */
.L_x_23156:
        /* <DEDUP_REMOVED lines=174> */
.L_x_23157:
[----:B------:R-:W-:Y:S02]  /*47cc0*/  HFMA2 R130, -RZ, RZ, 0, 1.1920928955078125e-07 ;  /* 0x00000002ff827431 */ /* 0x000fe400000001ff */
[----:B------:R-:W-:Y:S01]  /*47cd0*/  FADD.FTZ R167, R167, R128 ;  /* 0x00000080a7a77221 */ /* 0x000fe20000010000 */
[----:B------:R-:W-:-:S03]  /*47ce0*/  IMAD.MOV.U32 R128, RZ, RZ, -0x1 ;  /* 0xffffffffff807424 */ /* 0x000fc600078e00ff */
[----:B------:R-:W-:-:S07]  /*47cf0*/  IMAD.MOV.U32 R169, RZ, RZ, R167 ;  /* 0x000000ffffa97224 */ /* 0x000fce00078e00a7 */
[----:B------:R-:W-:Y:S05]  /*47d00*/  WARPSYNC.COLLECTIVE R128, `(.L_x_23158) ;  /* 0x0000000080087348 */ /* 0x000fea0003c00000 */
[----:B------:R0:W1:Y:S02]  /*47d10*/  SHFL.BFLY P6, R128, R169, R130, R129 ;  /* 0x0c000082a9807389 */ /* 0x00006400000c0081 */
[----:B01----:R-:W-:Y:S05]  /*47d20*/  ENDCOLLECTIVE ;  /* 0x000000000000791b */ /* 0x003fea0003800000 */
.L_x_23158:
[----:B------:R-:W-:Y:S02]  /*47d30*/  IMAD.MOV.U32 R130, RZ, RZ, 0x4 ;  /* 0x00000004ff827424 */ /* 0x000fe400078e00ff */
[----:B------:R-:W-:Y:S01]  /*47d40*/  FADD.FTZ R167, R167, R128 ;  /* 0x00000080a7a77221 */ /* 0x000fe20000010000 */
[----:B------:R-:W-:-:S04]  /*47d50*/  MOV R128, 0xffffffff ;  /* 0xffffffff00807802 */ /* 0x000fc80000000f00 */
[----:B------:R-:W-:-:S07]  /*47d60*/  MOV R169, R167 ;  /* 0x000000a700a97202 */ /* 0x000fce0000000f00 */
[----:B------:R-:W-:Y:S05]  /*47d70*/  WARPSYNC.COLLECTIVE R128, `(.L_x_23159) ;  /* 0x0000000080087348 */ /* 0x000fea0003c00000 */
[----:B------:R0:W1:Y:S02]  /*47d80*/  SHFL.BFLY P6, R128, R169, R130, R129 ;  /* 0x0c000082a9807389 */ /* 0x00006400000c0081 */
[----:B01----:R-:W-:Y:S05]  /*47d90*/  ENDCOLLECTIVE ;  /* 0x000000000000791b */ /* 0x003fea0003800000 */
.L_x_23159:
[----:B------:R-:W-:Y:S02]  /*47da0*/  HFMA2 R130, -RZ, RZ, 0, 4.76837158203125e-07 ;  /* 0x00000008ff827431 */ /* 0x000fe400000001ff */
[----:B------:R-:W-:Y:S01]  /*47db0*/  FADD.FTZ R167, R167, R128 ;  /* 0x00000080a7a77221 */ /* 0x000fe20000010000 */
[----:B------:R-:W-:-:S03]  /*47dc0*/  IMAD.MOV.U32 R128, RZ, RZ, -0x1 ;  /* 0xffffffffff807424 */ /* 0x000fc600078e00ff */
[----:B------:R-:W-:-:S07]  /*47dd0*/  IMAD.MOV.U32 R169, RZ, RZ, R167 ;  /* 0x000000ffffa97224 */ /* 0x000fce00078e00a7 */
[----:B------:R-:W-:Y:S05]  /*47de0*/  WARPSYNC.COLLECTIVE R128, `(.L_x_23160) ;  /* 0x0000000080087348 */ /* 0x000fea0003c00000 */
[----:B------:R0:W1:Y:S02]  /*47df0*/  SHFL.BFLY P6, R128, R169, R130, R129 ;  /* 0x0c000082a9807389 */ /* 0x00006400000c0081 */
[----:B01----:R-:W-:Y:S05]  /*47e00*/  ENDCOLLECTIVE ;  /* 0x000000000000791b */ /* 0x003fea0003800000 */
.L_x_23160:
[----:B------:R-:W-:Y:S02]  /*47e10*/  IMAD.MOV.U32 R130, RZ, RZ, 0x10 ;  /* 0x00000010ff827424 */ /* 0x000fe400078e00ff */
[----:B------:R-:W-:Y:S01]  /*47e20*/  FADD.FTZ R167, R167, R128 ;  /* 0x00000080a7a77221 */ /* 0x000fe20000010000 */
[----:B------:R-:W-:-:S04]  /*47e30*/  MOV R128, 0xffffffff ;  /* 0xffffffff00807802 */ /* 0x000fc80000000f00 */
[----:B------:R-:W-:-:S07]  /*47e40*/  MOV R169, R167 ;  /* 0x000000a700a97202 */ /* 0x000fce0000000f00 */
[----:B------:R-:W-:Y:S05]  /*47e50*/  WARPSYNC.COLLECTIVE R128, `(.L_x_23161) ;  /* 0x0000000080087348 */ /* 0x000fea0003c00000 */
[----:B------:R0:W1:Y:S02]  /*47e60*/  SHFL.BFLY P6, R128, R169, R130, R129 ;  /* 0x0c000082a9807389 */ /* 0x00006400000c0081 */
[----:B01----:R-:W-:Y:S05]  /*47e70*/  ENDCOLLECTIVE ;  /* 0x000000000000791b */ /* 0x003fea0003800000 */
.L_x_23161:
[----:B------:R-:W-:Y:S05]  /*47e80*/  BRA `(.L_x_23162) ;  /* 0xffffffcc00fc7947 */ /* 0x000fea000383ffff */
.L_x_23163:
        /* <DEDUP_REMOVED lines=15> */
.L_x_88460:


//--------------------- .text._ZN10layer_norm13ln_fwd_kernelINS_13Kernel_traitsIf13__nv_bfloat16S2_S2_fjLj2560ELj1ELj4ELj1ELj16ENS_18Kernel_traits_baseILj2560EfS2_S2_S2_fjLj128EEEEELb1ELb1ELb0ELb1EEEvNS_9FwdParamsE --------------------------
	.section	.text._ZN10layer_norm13ln_fwd_kernelINS_13Kernel_traitsIf13__nv_bfloat16S2_S2_fjLj2560ELj1ELj4ELj1ELj16ENS_18Kernel_traits_baseILj2560EfS2_S2_S2_fjLj128EEEEELb1ELb1ELb0ELb1EEEvNS_9FwdParamsE,"ax",@progbits
	.align	128
        .global         _ZN10layer_norm13ln_fwd_kernelINS_13Kernel_traitsIf13__nv_bfloat16S2_S2_fjLj2560ELj1ELj4ELj1ELj16ENS_18Kernel_traits_baseILj2560EfS2_S2_S2_fjLj128EEEEELb1ELb1ELb0ELb1EEEvNS_9FwdParamsE
        .type           _ZN10layer_norm13ln_fwd_kernelINS_13Kernel_traitsIf13__nv_bfloat16S2_S2_fjLj2560ELj1ELj4ELj1ELj16ENS_18Kernel_traits_baseILj2560EfS2_S2_S2_fjLj128EEEEELb1ELb1ELb0ELb1EEEvNS_9FwdParamsE,@function
        .size           _ZN10layer_norm13ln_fwd_kernelINS_13Kernel_traitsIf13__nv_bfloat16S2_S2_fjLj2560ELj1ELj4ELj1ELj16ENS_18Kernel_traits_baseILj2560EfS2_S2_S2_fjLj128EEEEELb1ELb1ELb0ELb1EEEvNS_9FwdParamsE,(.L_x_88461 - _ZN10layer_norm13ln_fwd_kernelINS_13Kernel_traitsIf13__nv_bfloat16S2_S2_fjLj2560ELj1ELj4ELj1ELj16ENS_18Kernel_traits_baseILj2560EfS2_S2_S2_fjLj128EEEEELb1ELb1ELb0ELb1EEEvNS_9FwdParamsE)
        .other          _ZN10layer_norm13ln_fwd_kernelINS_13Kernel_traitsIf13__nv_bfloat16S2_S2_fjLj2560ELj1ELj4ELj1ELj16ENS_18Kernel_traits_baseILj2560EfS2_S2_S2_fjLj128EEEEELb1ELb1ELb0ELb1EEEvNS_9FwdParamsE,@"STO_CUDA_ENTRY STV_DEFAULT"
_ZN10layer_norm13ln_fwd_kernelINS_13Kernel_traitsIf13__nv_bfloat16S2_S2_fjLj2560ELj1ELj4ELj1ELj16ENS_18Kernel_traits_baseILj2560EfS2_S2_S2_fjLj128EEEEELb1ELb1ELb0ELb1EEEvNS_9FwdParamsE:
.text._ZN10layer_norm13ln_fwd_kernelINS_13Kernel_traitsIf13__nv_bfloat16S2_S2_fjLj2560ELj1ELj4ELj1ELj16ENS_18Kernel_traits_baseILj2560EfS2_S2_S2_fjLj128EEEEELb1ELb1ELb0ELb1EEEvNS_9FwdParamsE:
        /* <DEDUP_REMOVED lines=19> */
[----:B--2---:R-:W-:Y:S02]  /*0130*/  @P0 R2UR UR5, R5 ;  /* 0x00000000050502ca */ /* 0x004fe400000e0000 */
[----:B0-----:R-:W-:-:S04]  /*0140*/  @P0 IADD3 R194, P1, PT, R6, R3, RZ ;  /* 0x0000000306c20210 */ /* 0x001fc80007f3e0ff */
[----:B------:R-:W-:Y:S02]  /*0150*/  @P0 IADD3.X R195, PT, PT, RZ, R7, RZ, P1, !PT ;  /* 0x00000007ffc30210 */ /* 0x000fe40000ffe4ff */
[----:B------:R-:W-:Y:S02]  /*0160*/  @P0 R2UR UR4, R4 ;  /* 0x00000000040402ca */ /* 0x000fe400000e0000 */
[----:B---3--:R-:W-:Y:S02]  /*0170*/  LOP3.LUT R3, R2, 0x1f, RZ, 0xc0, !PT ;  /* 0x0000001f02037812 */ /* 0x008fe400078ec0ff */
[--C-:B------:R-:W-:Y:S02]  /*0180*/  SHF.R.U64 R0, R194, 0x2, R195.reuse ;  /* 0x00000002c2007819 */ /* 0x100fe400000012c3 */
[----:B------:R-:W-:Y:S01]  /*0190*/  SHF.R.U32.HI R4, RZ, 0x2, R195 ;  /* 0x00000002ff047819 */ /* 0x000fe200000116c3 */
[----:B------:R-:W-:Y:S08]  /*01a0*/  BRA.U !UP0, `(.L_x_23164) ;  /* 0x0000000508ec7547 */ /* 0x000ff0000b800000 */
[----:B------:R-:W0:Y:S01]  /*01b0*/  LDCU.64 UR10, c[0x0][0x3d0] ;  /* 0x00007a00ff0a77ac */ /* 0x000e220008000a00 */
[----:B------:R-:W-:Y:S01]  /*01c0*/  IMAD.SHL.U32 R3, R2, 0x20, RZ ;  /* 0x0000002002037824 */ /* 0x000fe200078e00ff */
[----:B------:R-:W1:Y:S04]  /*01d0*/  LDCU.64 UR12, c[0x0][0x3e8] ;  /* 0x00007d00ff0c77ac */ /* 0x000e680008000a00 */
[----:B------:R-:W-:-:S04]  /*01e0*/  LOP3.LUT R3, R3, 0x3e0, RZ, 0xc0, !PT ;  /* 0x000003e003037812 */ /* 0x000fc800078ec0ff */
[----:B------:R-:W-:-:S04]  /*01f0*/  IADD3 R8, P1, PT, R3, UR8, RZ ;  /* 0x0000000803087c10 */ /* 0x000fc8000ff3e0ff */
[----:B------:R-:W-:Y:S02]  /*0200*/  IADD3.X R9, PT, PT, RZ, UR9, RZ, P1, !PT ;  /* 0x00000009ff097c10 */ /* 0x000fe40008ffe4ff */
[----:B0-----:R-:W-:-:S03]  /*0210*/  IADD3 R6, P0, PT, R3, UR10, RZ ;  /* 0x0000000a03067c10 */ /* 0x001fc6000ff1e0ff */
[----:B------:R0:W5:Y:S01]  /*0220*/  LDG.E.128 R196, desc[UR6][R8.64] ;  /* 0x0000000608c47981 */ /* 0x000162000c1e1d00 */
[----:B-1----:R-:W-:Y:S01]  /*0230*/  IADD3 R10, P2, PT, R3, UR12, RZ ;  /* 0x0000000c030a7c10 */ /* 0x002fe2000ff5e0ff */
[----:B------:R-:W-:Y:S02]  /*0240*/  IMAD.X R7, RZ, RZ, UR11, P0 ;  /* 0x0000000bff077e24 */ /* 0x000fe400080e06ff */
[----:B------:R0:W5:Y:S02]  /*0250*/  LDG.E.128 R200, desc[UR6][R8.64+0x10] ;  /* 0x0000100608c87981 */ /* 0x000164000c1e1d00 */
[----:B------:R-:W-:Y:S02]  /*0260*/  IMAD.X R11, RZ, RZ, UR13, P2 ;  /* 0x0000000dff0b7e24 */ /* 0x000fe400090e06ff */
        /* <DEDUP_REMOVED lines=62> */
[----:B------:R-:W4:Y:S04]  /*0650*/  LDG.E.128 R32, desc[UR6][R8.64+0x1c00] ;  /* 0x001c000608207981 */ /* 0x000f28000c1e1d00 */
[----:B------:R-:W4:Y:S04]  /*0660*/  LDG.E.128 R28, desc[UR6][R8.64+0x1c10] ;  /* 0x001c1006081c7981 */ /* 0x000f28000c1e1d00 */
[----:B------:R-:W4:Y:S04]  /*0670*/  LDG.E.128 R24, desc[UR6][R8.64+0x2000] ;  /* 0x0020000608187981 */ /* 0x000f28000c1e1d00 */
        /* <DEDUP_REMOVED lines=37> */
[----:B----4-:R1:W-:Y:S04]  /*08d0*/  STL.64 [R1+0x30], R20 ;  /* 0x0000301401007387 */ /* 0x0103e80000100a00 */
[----:B------:R1:W-:Y:S04]  /*08e0*/  STL.64 [R1], R32 ;  /* 0x0000002001007387 */ /* 0x0003e80000100a00 */
[----:B------:R1:W-:Y:S04]  /*08f0*/  STL.64 [R1+0x8], R34 ;  /* 0x0000082201007387 */ /* 0x0003e80000100a00 */
[----:B------:R1:W-:Y:S04]  /*0900*/  STL.64 [R1+0x38], R22 ;  /* 0x0000381601007387 */ /* 0x0003e80000100a00 */
[----:B------:R1:W-:Y:S04]  /*0910*/  STL.64 [R1+0x10], R28 ;  /* 0x0000101c01007387 */ /* 0x0003e80000100a00 */
[----:B------:R1:W-:Y:S04]  /*0920*/  STL.64 [R1+0x18], R30 ;  /* 0x0000181e01007387 */ /* 0x0003e80000100a00 */
[----:B------:R1:W-:Y:S04]  /*0930*/  STL.64 [R1+0x20], R24 ;  /* 0x0000201801007387 */ /* 0x0003e80000100a00 */
[----:B------:R1:W-:Y:S01]  /*0940*/  STL.64 [R1+0x28], R26 ;  /* 0x0000281a01007387 */ /* 0x0003e20000100a00 */
[----:B------:R-:W-:Y:S05]  /*0950*/  BRA `(.L_x_23165) ;  /* 0x0000000800207947 */ /* 0x000fea0003800000 */
.L_x_23164:
        /* <DEDUP_REMOVED lines=136> */
.L_x_23165:
[----:B------:R-:W0:Y:S01]  /*11e0*/  S2UR UR9, SR_CTAID.X ;  /* 0x00000000000979c3 */ /* 0x000e220000002500 */
[----:B------:R-:W2:Y:S01]  /*11f0*/  LDCU UR10, c[0x0][0x384] ;  /* 0x00007080ff0a77ac */ /* 0x000ea20008000800 */
[----:B------:R-:W-:Y:S01]  /*1200*/  SHF.R.U32.HI R3, RZ, 0x5, R2 ;  /* 0x00000005ff037819 */ /* 0x000fe20000011602 */
[----:B0-----:R-:W-:-:S06]  /*1210*/  USHF.L.U32 UR8, UR9, 0x2, URZ ;  /* 0x0000000209087899 */ /* 0x001fcc00080006ff */
[----:B------:R-:W-:-:S04]  /*1220*/  LOP3.LUT R3, R3, UR8, RZ, 0xfc, !PT ;  /* 0x0000000803037c12 */ /* 0x000fc8000f8efcff */
[----:B--2---:R-:W-:-:S13]  /*1230*/  ISETP.GE.AND P0, PT, R3, UR10, PT ;  /* 0x0000000a03007c0c */ /* 0x004fda000bf06270 */
[----:B------:R-:W-:Y:S05]  /*1240*/  @P0 EXIT ;  /* 0x000000000000094d */ /* 0x000fea0003800000 */
[----:B------:R-:W0:Y:S01]  /*1250*/  LDC R7, c[0x0][0x360] ;  /* 0x0000d800ff077b82 */ /* 0x000e220000000800 */
[----:B------:R-:W-:Y:S01]  /*1260*/  IMAD.HI.U32 R5, R0, -0x2daee0ad, RZ ;  /* 0xd2511f5300057827 */ /* 0x000fe200078e00ff */
[----:B------:R-:W-:Y:S01]  /*1270*/  UIADD3 UR8, UPT, UPT, UR4, -0x61c88647, URZ ;  /* 0x9e3779b904087890 */ /* 0x000fe2000fffe0ff */
[----:B------:R-:W-:Y:S01]  /*1280*/  LOP3.LUT R194, R194, 0x3, RZ, 0xc0, !PT ;  /* 0x00000003c2c27812 */ /* 0x000fe200078ec0ff */
[----:B------:R-:W2:Y:S02]  /*1290*/  LDCU.64 UR18, c[0x0][0x3e0] ;  /* 0x00007c00ff1277ac */ /* 0x000ea40008000a00 */
[----:B------:R-:W-:Y:S01]  /*12a0*/  LOP3.LUT R5, R5, UR5, RZ, 0x3c, !PT ;  /* 0x0000000505057c12 */ /* 0x000fe2000f8e3cff */
[----:B------:R-:W-:Y:S02]  /*12b0*/  UIADD3 UR15, UPT, UPT, UR5, -0x695add53, URZ ;  /* 0x96a522ad050f7890 */ /* 0x000fe4000fffe0ff */
[----:B------:R-:W-:Y:S02]  /*12c0*/  UIADD3 UR16, UPT, UPT, UR4, -0x700cb87f, URZ ;  /* 0x8ff3478104107890 */ /* 0x000fe4000fffe0ff */
[C---:B------:R-:W-:Y:S01]  /*12d0*/  IMAD.HI.U32 R8, R5.reuse, -0x326172a9, RZ ;  /* 0xcd9e8d5705087827 */ /* 0x040fe200078e00ff */
[----:B------:R-:W3:Y:S03]  /*12e0*/  LDCU UR10, c[0x0][0x404] ;  /* 0x00008080ff0a77ac */ /* 0x000ee60008000800 */
[----:B-1----:R-:W-:Y:S01]  /*12f0*/  IMAD R10, R5, -0x326172a9, RZ ;  /* 0xcd9e8d57050a7824 */ /* 0x002fe200078e02ff */
[----:B------:R-:W1:Y:S01]  /*1300*/  LDCU UR11, c[0x0][0x408] ;  /* 0x00008100ff0b77ac */ /* 0x000e620008000800 */
[----:B------:R-:W4:Y:S01]  /*1310*/  LDCU UR12, c[0x0][0x388] ;  /* 0x00007100ff0c77ac */ /* 0x000f220008000800 */
[----:B0-----:R-:W-:Y:S01]  /*1320*/  IMAD R2, R7, UR9, R2 ;  /* 0x0000000907027c24 */ /* 0x001fe2000f8e0202 */
[----:B------:R-:W-:-:S02]  /*1330*/  UIADD3 UR9, UPT, UPT, UR5, -0x24c28bd8, URZ ;  /* 0xdb3d742805097890 */ /* 0x000fc4000fffe0ff */
[----:B--2---:R-:W-:Y:S01]  /*1340*/  UISETP.NE.U32.AND UP0, UPT, UR18, URZ, UPT ;  /* 0x000000ff1200728c */ /* 0x004fe2000bf05070 */
[C---:B------:R-:W-:Y:S01]  /*1350*/  IMAD.HI.U32 R7, R2.reuse, -0x326172a9, RZ ;  /* 0xcd9e8d5702077827 */ /* 0x040fe200078e00ff */
[----:B------:R-:W0:Y:S03]  /*1360*/  LDCU.U8 UR13, c[0x0][0x410] ;  /* 0x00008200ff0d77ac */ /* 0x000e260008000000 */
[----:B------:R-:W-:Y:S01]  /*1370*/  IMAD R9, R2, -0x326172a9, RZ ;  /* 0xcd9e8d5702097824 */ /* 0x000fe200078e02ff */
[----:B------:R-:W-:Y:S01]  /*1380*/  LOP3.LUT R6, R4, UR4, R7, 0x96, !PT ;  /* 0x0000000404067c12 */ /* 0x000fe2000f8e9607 */
[----:B------:R-:W2:Y:S03]  /*1390*/  LDCU UR14, c[0x0][0x448] ;  /* 0x00008900ff0e77ac */ /* 0x000ea60008000800 */
[----:B------:R-:W-:Y:S01]  /*13a0*/  LOP3.LUT R7, R9, UR8, R8, 0x96, !PT ;  /* 0x0000000809077c12 */ /* 0x000fe2000f8e9608 */
[----:B------:R-:W-:Y:S01]  /*13b0*/  UIADD3 UR8, UPT, UPT, UR5, -0x4498517b, URZ ;  /* 0xbb67ae8505087890 */ /* 0x000fe2000fffe0ff */
[----:B------:R-:W-:Y:S01]  /*13c0*/  IMAD R9, R0, -0x2daee0ad, RZ ;  /* 0xd2511f5300097824 */ /* 0x000fe200078e02ff */
[----:B------:R-:W-:Y:S01]  /*13d0*/  UISETP.NE.AND.EX UP0, UPT, UR19, URZ, UPT, UP0 ;  /* 0x000000ff1300728c */ /* 0x000fe2000bf05300 */
[----:B------:R-:W-:-:S04]  /*13e0*/  IMAD.HI.U32 R8, R6, -0x2daee0ad, RZ ;  /* 0xd2511f5306087827 */ /* 0x000fc800078e00ff */
[----:B------:R-:W-:Y:S01]  /*13f0*/  IMAD R6, R6, -0x2daee0ad, RZ ;  /* 0xd2511f5306067824 */ /* 0x000fe200078e02ff */
[----:B------:R-:W-:Y:S01]  /*1400*/  LOP3.LUT R8, R9, UR8, R8, 0x96, !PT ;  /* 0x0000000809087c12 */ /* 0x000fe2000f8e9608 */
[----:B------:R-:W-:Y:S01]  /*1410*/  UIADD3 UR8, UPT, UPT, UR4, 0x3c6ef372, URZ ;  /* 0x3c6ef37204087890 */ /* 0x000fe2000fffe0ff */
[----:B------:R-:W-:-:S04]  /*1420*/  IMAD.HI.U32 R9, R7, -0x2daee0ad, RZ ;  /* 0xd2511f5307097827 */ /* 0x000fc800078e00ff */
[----:B------:R-:W-:-:S04]  /*1430*/  IMAD.HI.U32 R5, R8, -0x326172a9, RZ ;  /* 0xcd9e8d5708057827 */ /* 0x000fc800078e00ff */
[----:B------:R-:W-:Y:S01]  /*1440*/  IMAD R11, R8, -0x326172a9, RZ ;  /* 0xcd9e8d57080b7824 */ /* 0x000fe200078e02ff */
[----:B------:R-:W-:Y:S01]  /*1450*/  LOP3.LUT R5, R10, UR8, R5, 0x96, !PT ;  /* 0x000000080a057c12 */ /* 0x000fe2000f8e9605 */
[----:B------:R-:W-:Y:S01]  /*1460*/  UIADD3 UR8, UPT, UPT, UR5, 0x76cf5d0a, URZ ;  /* 0x76cf5d0a05087890 */ /* 0x000fe2000fffe0ff */
[----:B------:R-:W-:-:S03]  /*1470*/  IMAD R7, R7, -0x2daee0ad, RZ ;  /* 0xd2511f5307077824 */ /* 0x000fc600078e02ff */
[----:B------:R-:W-:Y:S02]  /*1480*/  IMAD.HI.U32 R8, R5, -0x2daee0ad, RZ ;  /* 0xd2511f5305087827 */ /* 0x000fe400078e00ff */
[----:B------:R-:W-:Y:S01]  /*1490*/  LOP3.LUT R9, R6, UR8, R9, 0x96, !PT ;  /* 0x0000000806097c12 */ /* 0x000fe2000f8e9609 */
[----:B------:R-:W-:-:S04]  /*14a0*/  UIADD3 UR8, UPT, UPT, UR4, -0x255992d5, URZ ;  /* 0xdaa66d2b04087890 */ /* 0x000fc8000fffe0ff */
[----:B------:R-:W-:-:S04]  /*14b0*/  IMAD.HI.U32 R6, R9, -0x326172a9, RZ ;  /* 0xcd9e8d5709067827 */ /* 0x000fc800078e00ff */
[----:B------:R-:W-:Y:S01]  /*14c0*/  IMAD R10, R9, -0x326172a9, RZ ;  /* 0xcd9e8d57090a7824 */ /* 0x000fe200078e02ff */
[----:B------:R-:W-:Y:S01]  /*14d0*/  LOP3.LUT R6, R11, UR8, R6, 0x96, !PT ;  /* 0x000000080b067c12 */ /* 0x000fe2000f8e9606 */
[----:B------:R-:W-:-:S04]  /*14e0*/  UIADD3 UR8, UPT, UPT, UR5, 0x32370b8f, URZ ;  /* 0x32370b8f05087890 */ /* 0x000fc8000fffe0ff */
[C---:B------:R-:W-:Y:S02]  /*14f0*/  IMAD.HI.U32 R9, R6.reuse, -0x2daee0ad, RZ ;  /* 0xd2511f5306097827 */ /* 0x040fe400078e00ff */
[----:B------:R-:W-:Y:S01]  /*1500*/  LOP3.LUT R8, R7, UR8, R8, 0x96, !PT ;  /* 0x0000000807087c12 */ /* 0x000fe2000f8e9608 */
[----:B------:R-:W-:Y:S01]  /*1510*/  UIADD3 UR8, UPT, UPT, UR4, 0x78dde6e4, URZ ;  /* 0x78dde6e404087890 */ /* 0x000fe2000fffe0ff */
[----:B------:R-:W-:-:S03]  /*1520*/  IMAD R11, R6, -0x2daee0ad, RZ ;  /* 0xd2511f53060b7824 */ /* 0x000fc600078e02ff */
[----:B------:R-:W-:-:S04]  /*1530*/  IMAD.HI.U32 R7, R8, -0x326172a9, RZ ;  /* 0xcd9e8d5708077827 */ /* 0x000fc800078e00ff */
[----:B------:R-:W-:Y:S01]  /*1540*/  IMAD R8, R8, -0x326172a9, RZ ;  /* 0xcd9e8d5708087824 */ /* 0x000fe200078e02ff */
[----:B------:R-:W-:Y:S01]  /*1550*/  LOP3.LUT R7, R10, UR8, R7, 0x96, !PT ;  /* 0x000000080a077c12 */ /* 0x000fe2000f8e9607 */
[----:B------:R-:W-:Y:S01]  /*1560*/  UIADD3 UR8, UPT, UPT, UR5, -0x126145ec, URZ ;  /* 0xed9eba1405087890 */ /* 0x000fe2000fffe0ff */
[----:B------:R-:W-:-:S05]  /*1570*/  IMAD R10, R5, -0x2daee0ad, RZ ;  /* 0xd2511f53050a7824 */ /* 0x000fca00078e02ff */
[----:B------:R-:W-:Y:S01]  /*1580*/  LOP3.LUT R9, R10, UR8, R9, 0x96, !PT ;  /* 0x000000080a097c12 */ /* 0x000fe2000f8e9609 */
[----:B------:R-:W-:Y:S01]  /*1590*/  UIADD3 UR8, UPT, UPT, UR4, 0x1715609d, URZ ;  /* 0x1715609d04087890 */ /* 0x000fe2000fffe0ff */
[----:B------:R-:W-:-:S03]  /*15a0*/  IMAD R10, R7, -0x2daee0ad, RZ ;  /* 0xd2511f53070a7824 */ /* 0x000fc600078e02ff */
[----:B------:R-:W-:-:S04]  /*15b0*/  IMAD.HI.U32 R5, R9, -0x326172a9, RZ ;  /* 0xcd9e8d5709057827 */ /* 0x000fc800078e00ff */
[----:B------:R-:W-:Y:S01]  /*15c0*/  IMAD R9, R9, -0x326172a9, RZ ;  /* 0xcd9e8d5709097824 */ /* 0x000fe200078e02ff */
[----:B------:R-:W-:Y:S01]  /*15d0*/  LOP3.LUT R5, R8, UR8, R5, 0x96, !PT ;  /* 0x0000000808057c12 */ /* 0x000fe2000f8e9605 */
[----:B------:R-:W-:Y:S01]  /*15e0*/  UIADD3 UR8, UPT, UPT, UR5, -0x56f99767, URZ ;  /* 0xa906689905087890 */ /* 0x000fe2000fffe0ff */
[----:B------:R-:W-:-:S04]  /*15f0*/  IMAD.HI.U32 R8, R7, -0x2daee0ad, RZ ;  /* 0xd2511f5307087827 */ /* 0x000fc800078e00ff */
[----:B------:R-:W-:Y:S01]  /*1600*/  IMAD.HI.U32 R7, R5, -0x2daee0ad, RZ ;  /* 0xd2511f5305077827 */ /* 0x000fe200078e00ff */
[----:B------:R-:W-:Y:S01]  /*1610*/  LOP3.LUT R8, R11, UR8, R8, 0x96, !PT ;  /* 0x000000080b087c12 */ /* 0x000fe2000f8e9608 */
[----:B------:R-:W-:-:S04]  /*1620*/  UIADD3 UR8, UPT, UPT, UR4, -0x4ab325aa, URZ ;  /* 0xb54cda5604087890 */ /* 0x000fc8000fffe0ff */
[----:B------:R-:W-:-:S05]  /*1630*/  IMAD.HI.U32 R6, R8, -0x326172a9, RZ ;  /* 0xcd9e8d5708067827 */ /* 0x000fca00078e00ff */
[----:B------:R-:W-:Y:S01]  /*1640*/  LOP3.LUT R6, R9, UR8, R6, 0x96, !PT ;  /* 0x0000000809067c12 */ /* 0x000fe2000f8e9606 */
[----:B------:R-:W-:Y:S01]  /*1650*/  UIADD3 UR8, UPT, UPT, UR5, 0x646e171e, URZ ;  /* 0x646e171e05087890 */ /* 0x000fe2000fffe0ff */
[----:B------:R-:W-:-:S05]  /*1660*/  IMAD R9, R8, -0x326172a9, RZ ;  /* 0xcd9e8d5708097824 */ /* 0x000fca00078e02ff */
[----:B------:R-:W-:Y:S01]  /*1670*/  LOP3.LUT R7, R10, UR8, R7, 0x96, !PT ;  /* 0x000000080a077c12 */ /* 0x000fe2000f8e9607 */
[----:B------:R-:W-:Y:S01]  /*1680*/  UIADD3 UR8, UPT, UPT, UR4, 0x5384540f, URZ ;  /* 0x5384540f04087890 */ /* 0x000fe2000fffe0ff */
[----:B------:R-:W-:Y:S02]  /*1690*/  IMAD R10, R5, -0x2daee0ad, RZ ;  /* 0xd2511f53050a7824 */ /* 0x000fe400078e02ff */
[----:B------:R-:W-:-:S04]  /*16a0*/  IMAD.HI.U32 R5, R6, -0x2daee0ad, RZ ;  /* 0xd2511f5306057827 */ /* 0x000fc800078e00ff */
[----:B------:R-:W-:-:S05]  /*16b0*/  IMAD.HI.U32 R8, R7, -0x326172a9, RZ ;  /* 0xcd9e8d5707087827 */ /* 0x000fca00078e00ff */
[----:B------:R-:W-:Y:S01]  /*16c0*/  LOP3.LUT R8, R9, UR8, R8, 0x96, !PT ;  /* 0x0000000809087c12 */ /* 0x000fe2000f8e9608 */
[----:B------:R-:W-:-:S04]  /*16d0*/  UIADD3 UR8, UPT, UPT, UR5, 0x1fd5c5a3, URZ ;  /* 0x1fd5c5a305087890 */ /* 0x000fc8000fffe0ff */
[----:B------:R-:W-:Y:S02]  /*16e0*/  IMAD.HI.U32 R168, R8, -0x2daee0ad, RZ ;  /* 0xd2511f5308a87827 */ /* 0x000fe400078e00ff */
[----:B------:R-:W-:Y:S01]  /*16f0*/  LOP3.LUT R5, R10, UR8, R5, 0x96, !PT ;  /* 0x000000080a057c12 */ /* 0x000fe2000f8e9605 */
[----:B------:R-:W-:Y:S01]  /*1700*/  UIADD3 UR8, UPT, UPT, UR4, -0xe443238, URZ ;  /* 0xf1bbcdc804087890 */ /* 0x000fe2000fffe0ff */
[----:B------:R-:W-:Y:S02]  /*1710*/  IMAD R10, R7, -0x326172a9, RZ ;  /* 0xcd9e8d57070a7824 */ /* 0x000fe400078e02ff */
[----:B------:R-:W-:Y:S02]  /*1720*/  IMAD R7, R6, -0x2daee0ad, RZ ;  /* 0xd2511f5306077824 */ /* 0x000fe400078e02ff */
[----:B------:R-:W-:-:S03]  /*1730*/  IMAD.HI.U32 R161, R5, -0x326172a9, RZ ;  /* 0xcd9e8d5705a17827 */ /* 0x000fc600078e00ff */
[----:B------:R-:W-:Y:S01]  /*1740*/  LOP3.LUT R168, R7, UR9, R168, 0x96, !PT ;  /* 0x0000000907a87c12 */ /* 0x000fe2000f8e96a8 */
[----:B------:R-:W-:Y:S01]  /*1750*/  IMAD R8, R8, -0x2daee0ad, RZ ;  /* 0xd2511f5308087824 */ /* 0x000fe200078e02ff */
[----:B------:R-:W-:Y:S01]  /*1760*/  LOP3.LUT R161, R10, UR8, R161, 0x96, !PT ;  /* 0x000000080aa17c12 */ /* 0x000fe2000f8e96a1 */
[----:B------:R-:W-:Y:S01]  /*1770*/  IMAD R6, R5, -0x326172a9, RZ ;  /* 0xcd9e8d5705067824 */ /* 0x000fe200078e02ff */
[----:B------:R-:W0:Y:S01]  /*1780*/  LDCU.64 UR8, c[0x0][0x3a0] ;  /* 0x00007400ff0877ac */ /* 0x000e220008000a00 */
[----:B------:R-:W-:-:S04]  /*1790*/  IMAD.HI.U32 R171, R168, -0x326172a9, RZ ;  /* 0xcd9e8d57a8ab7827 */ /* 0x000fc800078e00ff */
[----:B------:R-:W-:Y:S01]  /*17a0*/  IMAD.HI.U32 R169, R161, -0x2daee0ad, RZ ;  /* 0xd2511f53a1a97827 */ /* 0x000fe200078e00ff */
[----:B------:R-:W-:-:S03]  /*17b0*/  LOP3.LUT R171, R6, UR16, R171, 0x96, !PT ;  /* 0x0000001006ab7c12 */ /* 0x000fc6000f8e96ab */
[----:B------:R-:W-:Y:S01]  /*17c0*/  IMAD R168, R168, -0x326172a9, RZ ;  /* 0xcd9e8d57a8a87824 */ /* 0x000fe200078e02ff */
[----:B------:R-:W-:Y:S01]  /*17d0*/  LOP3.LUT R169, R8, UR15, R169, 0x96, !PT ;  /* 0x0000000f08a97c12 */ /* 0x000fe2000f8e96a9 */
[----:B------:R-:W-:Y:S02]  /*17e0*/  IMAD R161, R161, -0x2daee0ad, RZ ;  /* 0xd2511f53a1a17824 */ /* 0x000fe400078e02ff */
[----:B-1234-:R-:W-:-:S07]  /*17f0*/  IMAD.MOV.U32 R5, RZ, RZ, RZ ;  /* 0x000000ffff057224 */ /* 0x01efce00078e00ff */
.L_x_23986:
[----:B-1----:R-:W1:Y:S01]  /*1800*/  @UP0 LDCU.64 UR16, c[0x0][0x3e0] ;  /* 0x00007c00ff1007ac */ /* 0x002e620008000a00 */
[----:B------:R-:W2:Y:S01]  /*1810*/  S2R R195, SR_TID.X ;  /* 0x0000000000c37919 */ /* 0x000ea20000002100 */
[----:B------:R-:W-:Y:S01]  /*1820*/  PLOP3.LUT P0, PT, PT, PT, UP0, 0x80, 0x8 ;  /* 0x000000000008781c */ /* 0x000fe20003f0f008 */
[----:B------:R-:W-:Y:S01]  /*1830*/  HFMA2 R8, -RZ, RZ, 0, 1.1920928955078125e-07 ;  /* 0x00000002ff087431 */ /* 0x000fe200000001ff */
[----:B------:R-:W-:Y:S01]  /*1840*/  PLOP3.LUT P1, PT, PT, PT, UP0, 0x80, 0x8 ;  /* 0x000000000008781c */ /* 0x000fe20003f2f008 */
[----:B------:R-:W3:Y:S10]  /*1850*/  LDC.64 R174, c[0x0][0x390] ;  /* 0x0000e400ffae7b82 */ /* 0x000ef40000000a00 */
[----:B-1----:R-:W-:-:S05]  /*1860*/  @P0 IMAD.WIDE R8, R3, R8, UR16 ;  /* 0x0000001003080e25 */ /* 0x002fca000f8e0208 */
[----:B------:R1:W4:Y:S01]  /*1870*/  @P1 LDG.E.U16 R7, desc[UR6][R8.64] ;  /* 0x0000000608071981 */ /* 0x000322000c1e1500 */
[----:B------:R-:W-:Y:S01]  /*1880*/  PLOP3.LUT P0, PT, PT, PT, UP0, 0x80, 0x8 ;  /* 0x000000000008781c */ /* 0x000fe20003f0f008 */
[----:B------:R-:W-:Y:S02]  /*1890*/  IMAD.MOV.U32 R43, RZ, RZ, 0x3f800000 ;  /* 0x3f800000ff2b7424 */ /* 0x000fe400078e00ff */
[----:B-1----:R-:W-:-:S05]  /*18a0*/  IMAD R8, R3, UR12, RZ ;  /* 0x0000000c03087c24 */ /* 0x002fca000f8e02ff */
[----:B------:R-:W-:-:S04]  /*18b0*/  SHF.R.S32.HI R9, RZ, 0x1f, R8 ;  /* 0x0000001fff097819 */ /* 0x000fc80000011408 */
[----:B------:R-:W-:Y:S02]  /*18c0*/  LEA.HI R9, R9, R8, RZ, 0x3 ;  /* 0x0000000809097211 */ /* 0x000fe400078f18ff */
[----:B--2---:R-:W-:-:S04]  /*18d0*/  LOP3.LUT R8, R195, 0x1f, RZ, 0xc0, !PT ;  /* 0x0000001fc3087812 */ /* 0x004fc800078ec0ff */
[----:B------:R-:W-:-:S05]  /*18e0*/  LEA.HI.SX32 R22, R9, R8, 0x1d ;  /* 0x0000000809167211 */ /* 0x000fca00078feaff */
[----:B---3--:R-:W-:-:S06]  /*18f0*/  IMAD.WIDE.U32 R8, R22, 0x10, R174 ;  /* 0x0000001016087825 */ /* 0x008fcc00078e00ae */
[----:B-----5:R-:W5:Y:S01]  /*1900*/  LDG.E.128 R8, desc[UR6][R8.64] ;  /* 0x0000000608087981 */ /* 0x020f62000c1e1d00 */
[----:B------:R-:W-:Y:S01]  /*1910*/  MOV R193, 0x2f800000 ;  /* 0x2f80000000c17802 */ /* 0x000fe20000000f00 */
[----:B----4-:R-:W-:Y:S01]  /*1920*/  @P0 IMAD.U32 R43, R7, 0x10000, RZ ;  /* 0x00010000072b0824 */ /* 0x010fe200078e00ff */
[----:B0-----:R-:W-:-:S04]  /*1930*/  ISETP.NE.U32.AND P0, PT, RZ, UR8, PT ;  /* 0x00000008ff007c0c */ /* 0x001fc8000bf05070 */
[----:B------:R-:W-:-:S13]  /*1940*/  ISETP.NE.AND.EX P0, PT, RZ, UR9, PT, P0 ;  /* 0x00000009ff007c0c */ /* 0x000fda000bf05300 */
[----:B------:R-:W-:Y:S05]  /*1950*/  @!P0 BRA `(.L_x_23166) ;  /* 0x0000003000f88947 */ /* 0x000fea0003800000 */
[----:B------:R-:W0:Y:S01]  /*1960*/  LDC.64 R12, c[0x0][0x3a0] ;  /* 0x0000e800ff0c7b82 */ /* 0x000e220000000a00 */
[----:B------:R-:W-:Y:S01]  /*1970*/  ISETP.NE.AND P1, PT, R194, 0x1, PT ;  /* 0x00000001c200780c */ /* 0x000fe20003f25270 */
[----:B------:R-:W-:Y:S01]  /*1980*/  BSSY.RECONVERGENT B0, `(.L_x_23167) ;  /* 0x000005f000007945 */ /* 0x000fe20003800200 */
[----:B------:R-:W-:Y:S02]  /*1990*/  IMAD.MOV.U32 R15, RZ, RZ, 0x2 ;  /* 0x00000002ff0f7424 */ /* 0x000fe400078e00ff */
[----:B------:R-:W-:Y:S02]  /*19a0*/  IMAD.MOV.U32 R7, RZ, RZ, R168 ;  /* 0x000000ffff077224 */ /* 0x000fe400078e00a8 */
[----:B0-----:R-:W-:-:S05]  /*19b0*/  IMAD.WIDE.U32 R12, R22, 0x10, R12 ;  /* 0x00000010160c7825 */ /* 0x001fca00078e000c */
[----:B------:R0:W5:Y:S02]  /*19c0*/  LDG.E.128 R44, desc[UR6][R12.64] ;  /* 0x000000060c2c7981 */ /* 0x000164000c1e1d00 */
[----:B0-----:R-:W-:Y:S01]  /*19d0*/  MOV R12, R161 ;  /* 0x000000a1000c7202 */ /* 0x001fe20000000f00 */
[----:B------:R-:W-:Y:S06]  /*19e0*/  @!P1 BRA `(.L_x_23168) ;  /* 0x0000000400609947 */ /* 0x000fec0003800000 */
[----:B------:R-:W-:-:S05]  /*19f0*/  IMAD.MOV.U32 R7, RZ, RZ, 0x2 ;  /* 0x00000002ff077424 */ /* 0x000fca00078e00ff */
[----:B------:R-:W-:-:S05]  /*1a00*/  VIADDMNMX.U32 R7, R194, 0xfffffffe, R7, PT ;  /* 0xfffffffec2077846 */ /* 0x000fca0003800007 */
[----:B------:R-:W-:-:S04]  /*1a10*/  IMAD.SHL.U32 R7, R7, 0x4, RZ ;  /* 0x0000000407077824 */ /* 0x000fc800078e00ff */
[----:B------:R-:W0:Y:S02]  /*1a20*/  LDC R12, c[0x2][R7] ;  /* 0x00800000070c7b82 */ /* 0x000e240000000800 */
[----:B0-----:R-:W-:-:S04]  /*1a30*/  SHF.R.S32.HI R13, RZ, 0x1f, R12 ;  /* 0x0000001fff0d7819 */ /* 0x001fc8000001140c */
.L_x_88300:
[----:B------:R-:W-:Y:S05]  /*1a40*/  BRX R12 -0x1a50                                        (*"BRANCH_TARGETS .L_x_88301,.L_x_88302,.L_x_88303"*) ;  /* 0xffffffe40c6c7949 */ /* 0x000fea000383ffff */
.L_x_88303:
[----:B------:R-:W-:Y:S01]  /*1a50*/  IADD3 R15, PT, PT, R194, 0x1, RZ ;  /* 0x00000001c20f7810 */ /* 0x000fe20007ffe0ff */
[----:B------:R-:W-:Y:S02]  /*1a60*/  IMAD.MOV.U32 R12, RZ, RZ, R161 ;  /* 0x000000ffff0c7224 */ /* 0x000fe400078e00a1 */
[----:B------:R-:W-:Y:S01]  /*1a70*/  IMAD.MOV.U32 R7, RZ, RZ, R171 ;  /* 0x000000ffff077224 */ /* 0x000fe200078e00ab */
[----:B------:R-:W-:Y:S06]  /*1a80*/  BRA `(.L_x_23168) ;  /* 0x0000000400387947 */ /* 0x000fec0003800000 */
.L_x_88301:
[----:B------:R-:W-:Y:S01]  /*1a90*/  MOV R12, R161 ;  /* 0x000000a1000c7202 */ /* 0x000fe20000000f00 */
[----:B------:R-:W-:Y:S02]  /*1aa0*/  IMAD.MOV.U32 R15, RZ, RZ, 0x3 ;  /* 0x00000003ff0f7424 */ /* 0x000fe400078e00ff */
[----:B------:R-:W-:Y:S01]  /*1ab0*/  IMAD.MOV.U32 R7, RZ, RZ, R169 ;  /* 0x000000ffff077224 */ /* 0x000fe200078e00a9 */
[----:B------:R-:W-:Y:S06]  /*1ac0*/  BRA `(.L_x_23168) ;  /* 0x0000000400287947 */ /* 0x000fec0003800000 */
.L_x_88302:
        /* <DEDUP_REMOVED lines=12> */
.L_x_23170:
[----:B------:R-:W-:Y:S05]  /*1b90*/  BSYNC.RECONVERGENT B1 ;  /* 0x0000000000017941 */ /* 0x000fea0003800200 */
.L_x_23169:
        /* <DEDUP_REMOVED lines=61> */
.L_x_23168:
[----:B------:R-:W-:Y:S05]  /*1f70*/  BSYNC.RECONVERGENT B0 ;  /* 0x0000000000007941 */ /* 0x000fea0003800200 */
.L_x_23167:
[----:B------:R-:W-:Y:S01]  /*1f80*/  I2FP.F32.U32 R7, R7 ;  /* 0x0000000700077245 */ /* 0x000fe20000201000 */
[----:B------:R-:W-:Y:S01]  /*1f90*/  IMAD.U32 R133, RZ, RZ, UR10 ;  /* 0x0000000aff857e24 */ /* 0x000fe2000f8e00ff */
[----:B------:R-:W-:Y:S01]  /*1fa0*/  MOV R134, UR11 ;  /* 0x0000000b00867c02 */ /* 0x000fe20008000f00 */
[----:B-----5:R-:W-:Y:S01]  /*1fb0*/  IMAD.U32 R13, R8, 0x10000, RZ ;  /* 0x00010000080d7824 */ /* 0x020fe200078e00ff */
[----:B------:R-:W-:Y:S01]  /*1fc0*/  ISETP.NE.AND P2, PT, R15, 0x1, PT ;  /* 0x000000010f00780c */ /* 0x000fe20003f45270 */
[----:B------:R-:W-:Y:S01]  /*1fd0*/  FFMA.FTZ R7, R7, R193, 1.1641532182693481445e-10 ;  /* 0x2f00000007077423 */ /* 0x000fe200000100c1 */
[----:B------:R-:W-:Y:S01]  /*1fe0*/  LOP3.LUT R6, R6, 0xfffffffb, RZ, 0xc0, !PT ;  /* 0xfffffffb06067812 */ /* 0x000fe200078ec0ff */
[----:B------:R-:W-:Y:S01]  /*1ff0*/  BSSY.RECONVERGENT B0, `(.L_x_23171) ;  /* 0x0000061000007945 */ /* 0x000fe20003800200 */
[----:B------:R-:W-:Y:S01]  /*2000*/  PRMT R8, R8, 0x7632, R8 ;  /* 0x0000763208087816 */ /* 0x000fe20000000008 */
[----:B------:R-:W-:Y:S01]  /*2010*/  IMAD.MOV.U32 R14, RZ, RZ, 0x2 ;  /* 0x00000002ff0e7424 */ /* 0x000fe200078e00ff */
[----:B------:R-:W-:Y:S01]  /*2020*/  FSETP.GTU.FTZ.AND P1, PT, R7, R133, PT ;  /* 0x000000850700720b */ /* 0x000fe20003f3c000 */
[----:B------:R-:W-:Y:S01]  /*2030*/  FMUL.FTZ R7, R13, R43 ;  /* 0x0000002b0d077220 */ /* 0x000fe20000410000 */
[----:B------:R-:W-:-:S03]  /*2040*/  IMAD.U32 R13, R44, 0x10000, RZ ;  /* 0x000100002c0d7824 */ /* 0x000fc600078e00ff */
[----:B------:R-:W-:-:S05]  /*2050*/  FMUL.FTZ R7, R7, R134 ;  /* 0x0000008607077220 */ /* 0x000fca0000410000 */
[----:B------:R-:W-:Y:S02]  /*2060*/  FSEL R7, R7, RZ, !P1 ;  /* 0x000000ff07077208 */ /* 0x000fe40004800000 */
[----:B------:R-:W-:-:S03]  /*2070*/  PLOP3.LUT P1, PT, P1, PT, PT, 0x8, 0x80 ;  /* 0x000000000080781c */ /* 0x000fc60000f2e170 */
[----:B------:R-:W-:Y:S01]  /*2080*/  FFMA.FTZ R7, R7, R124, R13 ;  /* 0x0000007c07077223 */ /* 0x000fe2000001000d */
        /* <DEDUP_REMOVED lines=12> */
.L_x_23173:
        /* <DEDUP_REMOVED lines=12> */
.L_x_23175:
[----:B------:R-:W-:Y:S05]  /*2210*/  BSYNC.RECONVERGENT B1 ;  /* 0x0000000000017941 */ /* 0x000fea0003800200 */
.L_x_23174:
        /* <DEDUP_REMOVED lines=62> */
.L_x_23172:
[----:B------:R-:W-:Y:S05]  /*2600*/  BSYNC.RECONVERGENT B0 ;  /* 0x0000000000007941 */ /* 0x000fea0003800200 */
.L_x_23171:
        /* <DEDUP_REMOVED lines=13> */
[----:B------:R-:W-:-:S05]  /*26e0*/  SHF.L.U32 R13, R13, 0x10, RZ ;  /* 0x000000100d0d7819 */ /* 0x000fca00000006ff */
[----:B------:R-:W-:Y:S01]  /*26f0*/  FFMA.FTZ R8, R8, R125, R13 ;  /* 0x0000007d08087223 */ /* 0x000fe2000001000d */
[----:B------:R-:W-:-:S04]  /*2700*/  IMAD.MOV.U32 R13, RZ, RZ, R168 ;  /* 0x000000ffff0d7224 */ /* 0x000fc800078e00a8 */
        /* <DEDUP_REMOVED lines=11> */
.L_x_23178:
        /* <DEDUP_REMOVED lines=12> */
.L_x_23180:
[----:B------:R-:W-:Y:S05]  /*2880*/  BSYNC.RECONVERGENT B1 ;  /* 0x0000000000017941 */ /* 0x000fea0003800200 */
.L_x_23179:
        /* <DEDUP_REMOVED lines=50> */
[----:B------:R-:W-:Y:S01]  /*2bb0*/  IMAD.WIDE.U32 R16, R13, -0x326172a9, RZ ;  /* 0xcd9e8d570d107825 */ /* 0x000fe200078e00ff */
[----:B------:R-:W-:-:S04]  /*2bc0*/  MOV R13, R12 ;  /* 0x0000000c000d7202 */ /* 0x000fc80000000f00 */
        /* <DEDUP_REMOVED lines=10> */
.L_x_23177:
[----:B------:R-:W-:Y:S05]  /*2c70*/  BSYNC.RECONVERGENT B0 ;  /* 0x0000000000007941 */ /* 0x000fea0003800200 */
.L_x_23176:
        /* <DEDUP_REMOVED lines=12> */
[----:B------:R-:W-:Y:S01]  /*2d40*/  IMAD.U32 R13, R45, 0x10000, RZ ;  /* 0x000100002d0d7824 */ /* 0x000fe200078e00ff */
[----:B------:R-:W-:-:S03]  /*2d50*/  PLOP3.LUT P1, PT, P1, PT, PT, 0x8, 0x80 ;  /* 0x000000000080781c */ /* 0x000fc60000f2e170 */
[----:B------:R-:W-:-:S04]  /*2d60*/  FFMA.FTZ R14, R14, R126, R13 ;  /* 0x0000007e0e0e7223 */ /* 0x000fc8000001000d */
        /* <DEDUP_REMOVED lines=10> */
.L_x_23183:
        /* <DEDUP_REMOVED lines=12> */
.L_x_23185:
[----:B------:R-:W-:Y:S05]  /*2ed0*/  BSYNC.RECONVERGENT B1 ;  /* 0x0000000000017941 */ /* 0x000fea0003800200 */
.L_x_23184:
        /* <DEDUP_REMOVED lines=62> */
.L_x_23182:
[----:B------:R-:W-:Y:S05]  /*32c0*/  BSYNC.RECONVERGENT B0 ;  /* 0x0000000000007941 */ /* 0x000fea0003800200 */
.L_x_23181:
        /* <DEDUP_REMOVED lines=25> */
.L_x_23188:
        /* <DEDUP_REMOVED lines=12> */
.L_x_23190:
[----:B------:R-:W-:Y:S05]  /*3520*/  BSYNC.RECONVERGENT B1 ;  /* 0x0000000000017941 */ /* 0x000fea0003800200 */
.L_x_23189:
        /* <DEDUP_REMOVED lines=62> */
.L_x_23187:
[----:B------:R-:W-:Y:S05]  /*3910*/  BSYNC.RECONVERGENT B0 ;  /* 0x0000000000007941 */ /* 0x000fea0003800200 */
.L_x_23186:
[----:B------:R-:W-:Y:S01]  /*3920*/  I2FP.F32.U32 R13, R13 ;  /* 0x0000000d000d7245 */ /* 0x000fe20000201000 */
[----:B------:R-:W-:Y:S01]  /*3930*/  BSSY.RECONVERGENT B0, `(.L_x_23191) ;  /* 0x0000063000007945 */ /* 0x000fe20003800200 */
[----:B------:R-:W-:Y:S01]  /*3940*/  ISETP.NE.AND P4, PT, R17, 0x1, PT ;  /* 0x000000011100780c */ /* 0x000fe20003f85270 */
[----:B------:R-:W-:Y:S02]  /*3950*/  IMAD.MOV.U32 R16, RZ, RZ, 0x2 ;  /* 0x00000002ff107424 */ /* 0x000fe400078e00ff */
[----:B------:R-:W-:-:S05]  /*3960*/  FFMA.FTZ R13, R13, R193, 1.1641532182693481445e-10 ;  /* 0x2f0000000d0d7423 */ /* 0x000fca00000100c1 */
[----:B------:R-:W-:Y:S01]  /*3970*/  FSETP.GTU.FTZ.AND P3, PT, R13, R133, PT ;  /* 0x000000850d00720b */ /* 0x000fe20003f7c000 */
[C---:B------:R-:W-:Y:S01]  /*3980*/  IMAD.U32 R13, R10.reuse, 0x10000, RZ ;  /* 0x000100000a0d7824 */ /* 0x040fe200078e00ff */
[----:B------:R-:W-:-:S03]  /*3990*/  PRMT R10, R10, 0x7632, R10 ;  /* 0x000076320a0a7816 */ /* 0x000fc6000000000a */
[----:B------:R-:W-:-:S04]  /*39a0*/  FMUL.FTZ R13, R13, R43 ;  /* 0x0000002b0d0d7220 */ /* 0x000fc80000410000 */
[----:B------:R-:W-:-:S05]  /*39b0*/  FMUL.FTZ R13, R13, R134 ;  /* 0x000000860d0d7220 */ /* 0x000fca0000410000 */
[----:B------:R-:W-:Y:S02]  /*39c0*/  FSEL R15, R13, RZ, !P3 ;  /* 0x000000ff0d0f7208 */ /* 0x000fe40005800000 */
        /* <DEDUP_REMOVED lines=14> */
.L_x_23193:
        /* <DEDUP_REMOVED lines=12> */
.L_x_23195:
[----:B------:R-:W-:Y:S05]  /*3b70*/  BSYNC.RECONVERGENT B1 ;  /* 0x0000000000017941 */ /* 0x000fea0003800200 */
.L_x_23194:
        /* <DEDUP_REMOVED lines=57> */
[----:B------:R-:W-:Y:S01]  /*3f10*/  IMAD.WIDE.U32 R16, R21, -0x326172a9, RZ ;  /* 0xcd9e8d5715107825 */ /* 0x000fe200078e00ff */
[----:B------:R-:W-:-:S03]  /*3f20*/  UIADD3 UR15, UPT, UPT, UR4, -0x700cb87f, URZ ;  /* 0x8ff34781040f7890 */ /* 0x000fc6000fffe0ff */
[----:B------:R-:W-:Y:S02]  /*3f30*/  IMAD.MOV.U32 R168, RZ, RZ, R16 ;  /* 0x000000ffffa87224 */ /* 0x000fe400078e0010 */
[----:B------:R-:W-:Y:S01]  /*3f40*/  HFMA2 R16, -RZ, RZ, 0, 0 ;  /* 0x00000000ff107431 */ /* 0x000fe200000001ff */
[----:B------:R-:W-:-:S07]  /*3f50*/  LOP3.LUT R171, R18, UR15, R17, 0x96, !PT ;  /* 0x0000000f12ab7c12 */ /* 0x000fce000f8e9611 */
.L_x_23192:
[----:B------:R-:W-:Y:S05]  /*3f60*/  BSYNC.RECONVERGENT B0 ;  /* 0x0000000000007941 */ /* 0x000fea0003800200 */
.L_x_23191:
        /* <DEDUP_REMOVED lines=25> */
.L_x_23198:
        /* <DEDUP_REMOVED lines=12> */
.L_x_23200:
[----:B------:R-:W-:Y:S05]  /*41c0*/  BSYNC.RECONVERGENT B1 ;  /* 0x0000000000017941 */ /* 0x000fea0003800200 */
.L_x_23199:
        /* <DEDUP_REMOVED lines=62> */
.L_x_23197:
[----:B------:R-:W-:Y:S05]  /*45b0*/  BSYNC.RECONVERGENT B0 ;  /* 0x0000000000007941 */ /* 0x000fea0003800200 */
.L_x_23196:
        /* <DEDUP_REMOVED lines=13> */
[----:B------:R-:W-:Y:S01]  /*4690*/  FFMA.FTZ R13, R13, R122, R16 ;  /* 0x0000007a0d0d7223 */ /* 0x000fe20000010010 */
        /* <DEDUP_REMOVED lines=11> */
.L_x_23203:
        /* <DEDUP_REMOVED lines=15> */
.L_x_23205:
[----:B------:R-:W-:Y:S05]  /*4840*/  BSYNC.RECONVERGENT B1 ;  /* 0x0000000000017941 */ /* 0x000fea0003800200 */
.L_x_23204:
        /* <DEDUP_REMOVED lines=62> */
.L_x_23202:
[----:B------:R-:W-:Y:S05]  /*4c30*/  BSYNC.RECONVERGENT B0 ;  /* 0x0000000000007941 */ /* 0x000fea0003800200 */
.L_x_23201:
[----:B------:R-:W-:Y:S01]  /*4c40*/  I2FP.F32.U32 R17, R19 ;  /* 0x0000001300117245 */ /* 0x000fe20000201000 */
[----:B------:R-:W-:Y:S01]  /*4c50*/  IMAD.U32 R11, R11, 0x10000, RZ ;  /* 0x000100000b0b7824 */ /* 0x000fe200078e00ff */
[----:B------:R-:W-:Y:S02]  /*4c60*/  F2FP.BF16.F32.PACK_AB R9, R9, R14 ;  /* 0x0000000e0909723e */ /* 0x000fe400000010ff */
[----:B------:R-:W-:Y:S01]  /*4c70*/  PRMT R14, R47, 0x7632, R14 ;  /* 0x000076322f0e7816 */ /* 0x000fe2000000000e */
[----:B------:R-:W-:Y:S01]  /*4c80*/  FFMA.FTZ R17, R17, R193, 1.1641532182693481445e-10 ;  /* 0x2f00000011117423 */ /* 0x000fe200000100c1 */
[----:B------:R-:W-:Y:S01]  /*4c90*/  FMUL.FTZ R11, R11, R43 ;  /* 0x0000002b0b0b7220 */ /* 0x000fe20000410000 */
[----:B------:R-:W-:Y:S02]  /*4ca0*/  F2FP.BF16.F32.PACK_AB R10, R10, R15 ;  /* 0x0000000f0a0a723e */ /* 0x000fe400000010ff */
[----:B------:R-:W-:Y:S01]  /*4cb0*/  SHF.L.U32 R14, R14, 0x10, RZ ;  /* 0x000000100e0e7819 */ /* 0x000fe200000006ff */
[----:B------:R-:W-:Y:S01]  /*4cc0*/  FMUL.FTZ R11, R11, R134 ;  /* 0x000000860b0b7220 */ /* 0x000fe20000410000 */
[----:B------:R-:W-:-:S02]  /*4cd0*/  FSETP.GTU.FTZ.AND P6, PT, R17, R133, PT ;  /* 0x000000851100720b */ /* 0x000fc40003fdc000 */
[----:B------:R-:W-:Y:S02]  /*4ce0*/  F2FP.BF16.F32.PACK_AB R8, R8, R7 ;  /* 0x000000070808723e */ /* 0x000fe400000010ff */
[----:B------:R-:W-:Y:S02]  /*4cf0*/  FSEL R11, R11, RZ, !P6 ;  /* 0x000000ff0b0b7208 */ /* 0x000fe40007000000 */
[----:B------:R-:W-:-:S03]  /*4d00*/  PLOP3.LUT P6, PT, P6, PT, PT, 0x8, 0x80 ;  /* 0x000000000080781c */ /* 0x000fc600037ce170 */
[----:B------:R-:W-:-:S05]  /*4d10*/  FFMA.FTZ R42, R11, R123, R14 ;  /* 0x0000007b0b2a7223 */ /* 0x000fca000001000e */
[----:B------:R-:W-:Y:S01]  /*4d20*/  F2FP.BF16.F32.PACK_AB R11, R42, R13 ;  /* 0x0000000d2a0b723e */ /* 0x000fe200000010ff */
[----:B------:R-:W-:Y:S06]  /*4d30*/  BRA `(.L_x_23206) ;  /* 0x0000003000a87947 */ /* 0x000fec0003800000 */
.L_x_23166:
        /* <DEDUP_REMOVED lines=16> */
.L_x_23209:
        /* <DEDUP_REMOVED lines=12> */
.L_x_23211:
[----:B------:R-:W-:Y:S05]  /*4f00*/  BSYNC.RECONVERGENT B1 ;  /* 0x0000000000017941 */ /* 0x000fea0003800200 */
.L_x_23210:
        /* <DEDUP_REMOVED lines=61> */
.L_x_23208:
[----:B------:R-:W-:Y:S05]  /*52e0*/  BSYNC.RECONVERGENT B0 ;  /* 0x0000000000007941 */ /* 0x000fea0003800200 */
.L_x_23207:
[----:B------:R-:W-:Y:S01]  /*52f0*/  I2FP.F32.U32 R7, R7 ;  /* 0x0000000700077245 */ /* 0x000fe20000201000 */
[----:B------:R-:W-:Y:S01]  /*5300*/  IMAD.U32 R133, RZ, RZ, UR10 ;  /* 0x0000000aff857e24 */ /* 0x000fe2000f8e00ff */
[----:B-----5:R-:W-:Y:S01]  /*5310*/  SHF.L.U32 R13, R8, 0x10, RZ ;  /* 0x00000010080d7819 */ /* 0x020fe200000006ff */
[----:B------:R-:W-:Y:S01]  /*5320*/  IMAD.U32 R134, RZ, RZ, UR11 ;  /* 0x0000000bff867e24 */ /* 0x000fe2000f8e00ff */
        /* <DEDUP_REMOVED lines=8> */
[----:B------:R-:W-:-:S03]  /*53b0*/  MOV R13, R168 ;  /* 0x000000a8000d7202 */ /* 0x000fc60000000f00 */
[----:B------:R-:W-:-:S05]  /*53c0*/  FMUL.FTZ R7, R7, R134 ;  /* 0x0000008607077220 */ /* 0x000fca0000410000 */
        /* <DEDUP_REMOVED lines=14> */
.L_x_23214:
        /* <DEDUP_REMOVED lines=12> */
.L_x_23216:
[----:B------:R-:W-:Y:S05]  /*5570*/  BSYNC.RECONVERGENT B1 ;  /* 0x0000000000017941 */ /* 0x000fea0003800200 */
.L_x_23215:
        /* <DEDUP_REMOVED lines=62> */
.L_x_23213:
[----:B------:R-:W-:Y:S05]  /*5960*/  BSYNC.RECONVERGENT B0 ;  /* 0x0000000000007941 */ /* 0x000fea0003800200 */
.L_x_23212:
        /* <DEDUP_REMOVED lines=25> */
.L_x_23219:
        /* <DEDUP_REMOVED lines=12> */
.L_x_23221:
[----:B------:R-:W-:Y:S05]  /*5bc0*/  BSYNC.RECONVERGENT B1 ;  /* 0x0000000000017941 */ /* 0x000fea0003800200 */
.L_x_23220:
        /* <DEDUP_REMOVED lines=62> */
.L_x_23218:
[----:B------:R-:W-:Y:S05]  /*5fb0*/  BSYNC.RECONVERGENT B0 ;  /* 0x0000000000007941 */ /* 0x000fea0003800200 */
.L_x_23217:
        /* <DEDUP_REMOVED lines=8> */
[----:B------:R-:W-:-:S03]  /*6040*/  PRMT R9, R9, 0x7632, R9 ;  /* 0x0000763209097816 */ /* 0x000fc60000000009 */
[----:B------:R-:W-:-:S04]  /*6050*/  FMUL.FTZ R13, R13, R43 ;  /* 0x0000002b0d0d7220 */ /* 0x000fc80000410000 */
[----:B------:R-:W-:-:S05]  /*6060*/  FMUL.FTZ R13, R13, R134 ;  /* 0x000000860d0d7220 */ /* 0x000fca0000410000 */
[----:B------:R-:W-:Y:S02]  /*6070*/  FSEL R13, R13, RZ, !P1 ;  /* 0x000000ff0d0d7208 */ /* 0x000fe40004800000 */
        /* <DEDUP_REMOVED lines=12> */
.L_x_23224:
        /* <DEDUP_REMOVED lines=12> */
.L_x_23226:
[----:B------:R-:W-:Y:S05]  /*6200*/  BSYNC.RECONVERGENT B1 ;  /* 0x0000000000017941 */ /* 0x000fea0003800200 */
.L_x_23225:
        /* <DEDUP_REMOVED lines=62> */
.L_x_23223:
[----:B------:R-:W-:Y:S05]  /*65f0*/  BSYNC.RECONVERGENT B0 ;  /* 0x0000000000007941 */ /* 0x000fea0003800200 */
.L_x_23222:
        /* <DEDUP_REMOVED lines=23> */
.L_x_23229:
        /* <DEDUP_REMOVED lines=12> */
.L_x_23231:
[----:B------:R-:W-:Y:S05]  /*6830*/  BSYNC.RECONVERGENT B1 ;  /* 0x0000000000017941 */ /* 0x000fea0003800200 */
.L_x_23230:
        /* <DEDUP_REMOVED lines=62> */
.L_x_23228:
[----:B------:R-:W-:Y:S05]  /*6c20*/  BSYNC.RECONVERGENT B0 ;  /* 0x0000000000007941 */ /* 0x000fea0003800200 */
.L_x_23227:
[----:B------:R-:W-:Y:S01]  /*6c30*/  I2FP.F32.U32 R13, R13 ;  /* 0x0000000d000d7245 */ /* 0x000fe20000201000 */
[----:B------:R-:W-:Y:S01]  /*6c40*/  BSSY.RECONVERGENT B0, `(.L_x_23232) ;  /* 0x0000062000007945 */ /* 0x000fe20003800200 */
[----:B------:R-:W-:Y:S01]  /*6c50*/  ISETP.NE.AND P4, PT, R17, 0x1, PT ;  /* 0x000000011100780c */ /* 0x000fe20003f85270 */
        /* <DEDUP_REMOVED lines=21> */
.L_x_23234:
        /* <DEDUP_REMOVED lines=12> */
.L_x_23236:
[----:B------:R-:W-:Y:S05]  /*6e70*/  BSYNC.RECONVERGENT B1 ;  /* 0x0000000000017941 */ /* 0x000fea0003800200 */
.L_x_23235:
        /* <DEDUP_REMOVED lines=62> */
.L_x_23233:
[----:B------:R-:W-:Y:S05]  /*7260*/  BSYNC.RECONVERGENT B0 ;  /* 0x0000000000007941 */ /* 0x000fea0003800200 */
.L_x_23232:
        /* <DEDUP_REMOVED lines=23> */
.L_x_23239:
        /* <DEDUP_REMOVED lines=12> */
.L_x_23241:
[----:B------:R-:W-:Y:S05]  /*74a0*/  BSYNC.RECONVERGENT B1 ;  /* 0x0000000000017941 */ /* 0x000fea0003800200 */
.L_x_23240:
        /* <DEDUP_REMOVED lines=62> */
.L_x_23238:
[----:B------:R-:W-:Y:S05]  /*7890*/  BSYNC.RECONVERGENT B0 ;  /* 0x0000000000007941 */ /* 0x000fea0003800200 */
.L_x_23237:
        /* <DEDUP_REMOVED lines=24> */
.L_x_23244:
        /* <DEDUP_REMOVED lines=15> */
.L_x_23246:
[----:B------:R-:W-:Y:S05]  /*7b10*/  BSYNC.RECONVERGENT B1 ;  /* 0x0000000000017941 */ /* 0x000fea0003800200 */
.L_x_23245:
        /* <DEDUP_REMOVED lines=62> */
.L_x_23243:
[----:B------:R-:W-:Y:S05]  /*7f00*/  BSYNC.RECONVERGENT B0 ;  /* 0x0000000000007941 */ /* 0x000fea0003800200 */
.L_x_23242:
        /* <DEDUP_REMOVED lines=11> */
[----:B------:R-:W-:-:S05]  /*7fc0*/  FMUL.FTZ R42, R11, R123 ;  /* 0x0000007b0b2a7220 */ /* 0x000fca0000410000 */
[----:B------:R-:W-:-:S07]  /*7fd0*/  F2FP.BF16.F32.PACK_AB R11, R42, R13 ;  /* 0x0000000d2a0b723e */ /* 0x000fce00000010ff */
.L_x_23206:
[----:B------:R-:W0:Y:S01]  /*7fe0*/  LDC.64 R160, c[0x0][0x3a8] ;  /* 0x0000ea00ffa07b82 */ /* 0x000e220000000a00 */
[----:B------:R-:W-:Y:S02]  /*7ff0*/  SEL R7, RZ, 0x1000000, !P6 ;  /* 0x01000000ff077807 */ /* 0x000fe40007000000 */
[----:B------:R-:W-:Y:S02]  /*8000*/  LOP3.LUT P6, RZ, R6, 0x4, RZ, 0xc0, !PT ;  /* 0x0000000406ff7812 */ /* 0x000fe400078cc0ff */
[----:B------:R-:W-:-:S03]  /*8010*/  IADD3 R191, PT, PT, R22, 0x20, RZ ;  /* 0x0000002016bf7810 */ /* 0x000fc60007ffe0ff */
[----:B------:R-:W1:Y:S01]  /*8020*/  LDC.64 R158, c[0x0][0x3b0] ;  /* 0x0000ec00ff9e7b82 */ /* 0x000e620000000a00 */
[----:B0-----:R-:W-:-:S05]  /*8030*/  IMAD.WIDE.U32 R14, R22, 0x10, R160 ;  /* 0x00000010160e7825 */ /* 0x001fca00078e00a0 */
[----:B------:R0:W-:Y:S02]  /*8040*/  STG.E.128 desc[UR6][R14.64], R8 ;  /* 0x000000080e007986 */ /* 0x0001e4000c101d06 */
[----:B0-----:R-:W-:Y:S02]  /*8050*/  SEL R8, RZ, 0x10000, !P5 ;  /* 0x00010000ff087807 */ /* 0x001fe40006800000 */
[----:B------:R-:W-:Y:S02]  /*8060*/  SEL R9, RZ, 0x100, !P4 ;  /* 0x00000100ff097807 */ /* 0x000fe40006000000 */
[----:B------:R-:W-:Y:S02]  /*8070*/  LOP3.LUT P5, RZ, R6, 0x2, RZ, 0xc0, !PT ;  /* 0x0000000206ff7812 */ /* 0x000fe400078ac0ff */
[----:B------:R-:W-:Y:S02]  /*8080*/  LOP3.LUT R8, R9, R7, R8, 0xfe, !PT ;  /* 0x0000000709087212 */ /* 0x000fe400078efe08 */
[----:B------:R-:W-:-:S02]  /*8090*/  SEL R7, RZ, 0x1000000, !P2 ;  /* 0x01000000ff077807 */ /* 0x000fc40005000000 */
[----:B------:R-:W-:Y:S02]  /*80a0*/  SEL R9, RZ, 0x10000, !P1 ;  /* 0x00010000ff097807 */ /* 0x000fe40004800000 */
[----:B------:R-:W-:-:S04]  /*80b0*/  SEL R10, RZ, 0x100, !P5 ;  /* 0x00000100ff0a7807 */ /* 0x000fc80006800000 */
[----:B------:R-:W-:Y:S01]  /*80c0*/  LOP3.LUT R7, R10, R7, R9, 0xfe, !PT ;  /* 0x000000070a077212 */ /* 0x000fe200078efe09 */
[----:B-1----:R-:W-:Y:S01]  /*80d0*/  IMAD.WIDE.U32 R10, R22, 0x8, R158 ;  /* 0x00000008160a7825 */ /* 0x002fe200078e009e */
[----:B------:R-:W-:-:S04]  /*80e0*/  SEL R9, RZ, 0x1, !P3 ;  /* 0x00000001ff097807 */ /* 0x000fc80005800000 */
[----:B------:R-:W-:Y:S02]  /*80f0*/  LOP3.LUT R9, R8, R9, RZ, 0xfc, !PT ;  /* 0x0000000908097212 */ /* 0x000fe400078efcff */
[----:B------:R-:W-:-:S04]  /*8100*/  SEL R8, RZ, 0x1, !P6 ;  /* 0x00000001ff087807 */ /* 0x000fc80007000000 */
[----:B------:R-:W-:-:S05]  /*8110*/  LOP3.LUT R8, R7, R8, RZ, 0xfc, !PT ;  /* 0x0000000807087212 */ /* 0x000fca00078efcff */
        /* <DEDUP_REMOVED lines=23> */
.L_x_23250:
        /* <DEDUP_REMOVED lines=12> */
.L_x_23252:
[----:B------:R-:W-:Y:S05]  /*8350*/  BSYNC.RECONVERGENT B1 ;  /* 0x0000000000017941 */ /* 0x000fea0003800200 */
.L_x_23251:
        /* <DEDUP_REMOVED lines=59> */
[----:B------:R-:W-:Y:S01]  /*8710*/  MOV R168, R14 ;  /* 0x0000000e00a87202 */ /* 0x000fe20000000f00 */
[----:B------:R-:W-:Y:S01]  /*8720*/  IMAD.MOV.U32 R14, RZ, RZ, R12 ;  /* 0x000000ffff0e7224 */ /* 0x000fe200078e000c */
[----:B------:R-:W-:-:S07]  /*8730*/  LOP3.LUT R171, R16, UR15, R15, 0x96, !PT ;  /* 0x0000000f10ab7c12 */ /* 0x000fce000f8e960f */
.L_x_23249:
[----:B------:R-:W-:Y:S05]  /*8740*/  BSYNC.RECONVERGENT B0 ;  /* 0x0000000000007941 */ /* 0x000fea0003800200 */
.L_x_23248:
[----:B------:R-:W-:Y:S01]  /*8750*/  I2FP.F32.U32 R12, R14 ;  /* 0x0000000e000c7245 */ /* 0x000fe20000201000 */
[----:B-----5:R-:W-:Y:S01]  /*8760*/  IMAD.U32 R14, R44, 0x10000, RZ ;  /* 0x000100002c0e7824 */ /* 0x020fe200078e00ff */
[----:B------:R-:W-:Y:S01]  /*8770*/  ISETP.NE.AND P2, PT, R13, 0x1, PT ;  /* 0x000000010d00780c */ /* 0x000fe20003f45270 */
[----:B------:R-:W-:Y:S01]  /*8780*/  BSSY.RECONVERGENT B0, `(.L_x_23253) ;  /* 0x0000063000007945 */ /* 0x000fe20003800200 */
[----:B------:R-:W-:Y:S01]  /*8790*/  LOP3.LUT R6, R6, 0xfffffffb, RZ, 0xc0, !PT ;  /* 0xfffffffb06067812 */ /* 0x000fe200078ec0ff */
[----:B------:R-:W-:Y:S01]  /*87a0*/  FFMA.FTZ R12, R12, R193, 1.1641532182693481445e-10 ;  /* 0x2f0000000c0c7423 */ /* 0x000fe200000100c1 */
[----:B------:R-:W-:-:S04]  /*87b0*/  MOV R17, R168 ;  /* 0x000000a800117202 */ /* 0x000fc80000000f00 */
        /* <DEDUP_REMOVED lines=20> */
.L_x_23255:
        /* <DEDUP_REMOVED lines=12> */
.L_x_23257:
[----:B------:R-:W-:Y:S05]  /*89c0*/  BSYNC.RECONVERGENT B1 ;  /* 0x0000000000017941 */ /* 0x000fea0003800200 */
.L_x_23256:
        /* <DEDUP_REMOVED lines=62> */
.L_x_23254:
[----:B------:R-:W-:Y:S05]  /*8db0*/  BSYNC.RECONVERGENT B0 ;  /* 0x0000000000007941 */ /* 0x000fea0003800200 */
.L_x_23253:
        /* <DEDUP_REMOVED lines=27> */
.L_x_23260:
        /* <DEDUP_REMOVED lines=12> */
.L_x_23262:
[----:B------:R-:W-:Y:S05]  /*9030*/  BSYNC.RECONVERGENT B1 ;  /* 0x0000000000017941 */ /* 0x000fea0003800200 */
.L_x_23261:
        /* <DEDUP_REMOVED lines=62> */
.L_x_23259:
[----:B------:R-:W-:Y:S05]  /*9420*/  BSYNC.RECONVERGENT B0 ;  /* 0x0000000000007941 */ /* 0x000fea0003800200 */
.L_x_23258:
        /* <DEDUP_REMOVED lines=25> */
.L_x_23265:
        /* <DEDUP_REMOVED lines=12> */
.L_x_23267:
[----:B------:R-:W-:Y:S05]  /*9680*/  BSYNC.RECONVERGENT B1 ;  /* 0x0000000000017941 */ /* 0x000fea0003800200 */
.L_x_23266:
        /* <DEDUP_REMOVED lines=62> */
.L_x_23264:
[----:B------:R-:W-:Y:S05]  /*9a70*/  BSYNC.RECONVERGENT B0 ;  /* 0x0000000000007941 */ /* 0x000fea0003800200 */
.L_x_23263:
        /* <DEDUP_REMOVED lines=25> */
.L_x_23270:
        /* <DEDUP_REMOVED lines=12> */
.L_x_23272:
[----:B------:R-:W-:Y:S05]  /*9cd0*/  BSYNC.RECONVERGENT B1 ;  /* 0x0000000000017941 */ /* 0x000fea0003800200 */
.L_x_23271:
        /* <DEDUP_REMOVED lines=62> */
.L_x_23269:
[----:B------:R-:W-:Y:S05]  /*a0c0*/  BSYNC.RECONVERGENT B0 ;  /* 0x0000000000007941 */ /* 0x000fea0003800200 */
.L_x_23268:
[----:B------:R-:W-:Y:S01]  /*a0d0*/  I2FP.F32.U32 R13, R13 ;  /* 0x0000000d000d7245 */ /* 0x000fe20000201000 */
[----:B------:R-:W-:Y:S01]  /*a0e0*/  BSSY.RECONVERGENT B0, `(.L_x_23273) ;  /* 0x0000063000007945 */ /* 0x000fe20003800200 */
[----:B------:R-:W-:Y:S01]  /*a0f0*/  ISETP.NE.AND P4, PT, R17, 0x1, PT ;  /* 0x000000011100780c */ /* 0x000fe20003f85270 */
[----:B------:R-:W-:Y:S02]  /*a100*/  IMAD.MOV.U32 R16, RZ, RZ, 0x2 ;  /* 0x00000002ff107424 */ /* 0x000fe400078e00ff */
        /* <DEDUP_REMOVED lines=21> */
.L_x_23275:
        /* <DEDUP_REMOVED lines=12> */
.L_x_23277:
[----:B------:R-:W-:Y:S05]  /*a320*/  BSYNC.RECONVERGENT B1 ;  /* 0x0000000000017941 */ /* 0x000fea0003800200 */
.L_x_23276:
        /* <DEDUP_REMOVED lines=62> */
.L_x_23274:
[----:B------:R-:W-:Y:S05]  /*a710*/  BSYNC.RECONVERGENT B0 ;  /* 0x0000000000007941 */ /* 0x000fea0003800200 */
.L_x_23273:
        /* <DEDUP_REMOVED lines=25> */
.L_x_23280:
        /* <DEDUP_REMOVED lines=12> */
.L_x_23282:
[----:B------:R-:W-:Y:S05]  /*a970*/  BSYNC.RECONVERGENT B1 ;  /* 0x0000000000017941 */ /* 0x000fea0003800200 */
.L_x_23281:
        /* <DEDUP_REMOVED lines=62> */
.L_x_23279:
[----:B------:R-:W-:Y:S05]  /*ad60*/  BSYNC.RECONVERGENT B0 ;  /* 0x0000000000007941 */ /* 0x000fea0003800200 */
.L_x_23278:
        /* <DEDUP_REMOVED lines=25> */
.L_x_23285:
        /* <DEDUP_REMOVED lines=15> */
.L_x_23287:
[----:B------:R-:W-:Y:S05]  /*aff0*/  BSYNC.RECONVERGENT B1 ;  /* 0x0000000000017941 */ /* 0x000fea0003800200 */
.L_x_23286:
        /* <DEDUP_REMOVED lines=62> */
.L_x_23284:
[----:B------:R-:W-:Y:S05]  /*b3e0*/  BSYNC.RECONVERGENT B0 ;  /* 0x0000000000007941 */ /* 0x000fea0003800200 */
.L_x_23283:
        /* <DEDUP_REMOVED lines=16> */
.L_x_23247:
        /* <DEDUP_REMOVED lines=16> */
.L_x_23291:
        /* <DEDUP_REMOVED lines=12> */
.L_x_23293:
[----:B------:R-:W-:Y:S05]  /*b6b0*/  BSYNC.RECONVERGENT B1 ;  /* 0x0000000000017941 */ /* 0x000fea0003800200 */
.L_x_23292:
        /* <DEDUP_REMOVED lines=62> */
.L_x_23290:
[----:B------:R-:W-:Y:S05]  /*baa0*/  BSYNC.RECONVERGENT B0 ;  /* 0x0000000000007941 */ /* 0x000fea0003800200 */
.L_x_23289:
        /* <DEDUP_REMOVED lines=9> */
[----:B------:R-:W-:-:S03]  /*bb40*/  PRMT R8, R8, 0x7632, R8 ;  /* 0x0000763208087816 */ /* 0x000fc60000000008 */
[----:B------:R-:W-:-:S04]  /*bb50*/  FMUL.FTZ R12, R12, R43 ;  /* 0x0000002b0c0c7220 */ /* 0x000fc80000410000 */
[----:B------:R-:W-:-:S05]  /*bb60*/  FMUL.FTZ R12, R12, R134 ;  /* 0x000000860c0c7220 */ /* 0x000fca0000410000 */
[----:B------:R-:W-:Y:S02]  /*bb70*/  FSEL R12, R12, RZ, !P1 ;  /* 0x000000ff0c0c7208 */ /* 0x000fe40004800000 */
[----:B------:R-:W-:-:S03]  /*bb80*/  PLOP3.LUT P1, PT, P1, PT, PT, 0x8, 0x80 ;  /* 0x000000000080781c */ /* 0x000fc60000f2e170 */
[----:B------:R-:W-:-:S05]  /*bb90*/  FMUL.FTZ R12, R12, R116 ;  /* 0x000000740c0c7220 */ /* 0x000fca0000410000 */
        /* <DEDUP_REMOVED lines=11> */
.L_x_23296:
        /* <DEDUP_REMOVED lines=12> */
.L_x_23298:
[----:B------:R-:W-:Y:S05]  /*bd10*/  BSYNC.RECONVERGENT B1 ;  /* 0x0000000000017941 */ /* 0x000fea0003800200 */
.L_x_23297:
        /* <DEDUP_REMOVED lines=62> */
.L_x_23295:
[----:B------:R-:W-:Y:S05]  /*c100*/  BSYNC.RECONVERGENT B0 ;  /* 0x0000000000007941 */ /* 0x000fea0003800200 */
.L_x_23294:
        /* <DEDUP_REMOVED lines=25> */
.L_x_23301:
        /* <DEDUP_REMOVED lines=12> */
.L_x_23303:
[----:B------:R-:W-:Y:S05]  /*c360*/  BSYNC.RECONVERGENT B1 ;  /* 0x0000000000017941 */ /* 0x000fea0003800200 */
.L_x_23302:
        /* <DEDUP_REMOVED lines=62> */
.L_x_23300:
[----:B------:R-:W-:Y:S05]  /*c750*/  BSYNC.RECONVERGENT B0 ;  /* 0x0000000000007941 */ /* 0x000fea0003800200 */
.L_x_23299:
        /* <DEDUP_REMOVED lines=24> */
.L_x_23306:
        /* <DEDUP_REMOVED lines=12> */
.L_x_23308:
[----:B------:R-:W-:Y:S05]  /*c9a0*/  BSYNC.RECONVERGENT B1 ;  /* 0x0000000000017941 */ /* 0x000fea0003800200 */
.L_x_23307:
        /* <DEDUP_REMOVED lines=62> */
.L_x_23305:
[----:B------:R-:W-:Y:S05]  /*cd90*/  BSYNC.RECONVERGENT B0 ;  /* 0x0000000000007941 */ /* 0x000fea0003800200 */
.L_x_23304:
        /* <DEDUP_REMOVED lines=23> */
.L_x_23311:
        /* <DEDUP_REMOVED lines=12> */
.L_x_23313:
[----:B------:R-:W-:Y:S05]  /*cfd0*/  BSYNC.RECONVERGENT B1 ;  /* 0x0000000000017941 */ /* 0x000fea0003800200 */
.L_x_23312:
        /* <DEDUP_REMOVED lines=62> */
.L_x_23310:
[----:B------:R-:W-:Y:S05]  /*d3c0*/  BSYNC.RECONVERGENT B0 ;  /* 0x0000000000007941 */ /* 0x000fea0003800200 */
.L_x_23309:
        /* <DEDUP_REMOVED lines=24> */
.L_x_23316:
        /* <DEDUP_REMOVED lines=12> */
.L_x_23318:
[----:B------:R-:W-:Y:S05]  /*d610*/  BSYNC.RECONVERGENT B1 ;  /* 0x0000000000017941 */ /* 0x000fea0003800200 */
.L_x_23317:
        /* <DEDUP_REMOVED lines=62> */
.L_x_23315:
[----:B------:R-:W-:Y:S05]  /*da00*/  BSYNC.RECONVERGENT B0 ;  /* 0x0000000000007941 */ /* 0x000fea0003800200 */
.L_x_23314:
        /* <DEDUP_REMOVED lines=23> */
.L_x_23321:
        /* <DEDUP_REMOVED lines=12> */
.L_x_23323:
[----:B------:R-:W-:Y:S05]  /*dc40*/  BSYNC.RECONVERGENT B1 ;  /* 0x0000000000017941 */ /* 0x000fea0003800200 */
.L_x_23322:
        /* <DEDUP_REMOVED lines=62> */
.L_x_23320:
[----:B------:R-:W-:Y:S05]  /*e030*/  BSYNC.RECONVERGENT B0 ;  /* 0x0000000000007941 */ /* 0x000fea0003800200 */
.L_x_23319:
        /* <DEDUP_REMOVED lines=24> */
.L_x_23326:
        /* <DEDUP_REMOVED lines=15> */
.L_x_23328:
[----:B------:R-:W-:Y:S05]  /*e2b0*/  BSYNC.RECONVERGENT B1 ;  /* 0x0000000000017941 */ /* 0x000fea0003800200 */
.L_x_23327:
        /* <DEDUP_REMOVED lines=62> */
.L_x_23325:
[----:B------:R-:W-:Y:S05]  /*e6a0*/  BSYNC.RECONVERGENT B0 ;  /* 0x0000000000007941 */ /* 0x000fea0003800200 */
.L_x_23324:
        /* <DEDUP_REMOVED lines=13> */
.L_x_23288:
        /* <DEDUP_REMOVED lines=41> */
.L_x_23332:
        /* <DEDUP_REMOVED lines=12> */
.L_x_23334:
[----:B------:R-:W-:Y:S05]  /*ead0*/  BSYNC.RECONVERGENT B1 ;  /* 0x0000000000017941 */ /* 0x000fea0003800200 */
.L_x_23333:
        /* <DEDUP_REMOVED lines=61> */
.L_x_23331:
[----:B------:R-:W-:Y:S05]  /*eeb0*/  BSYNC.RECONVERGENT B0 ;  /* 0x0000000000007941 */ /* 0x000fea0003800200 */
.L_x_23330:
[----:B------:R-:W-:Y:S01]  /*eec0*/  I2FP.F32.U32 R7, R13 ;  /* 0x0000000d00077245 */ /* 0x000fe20000201000 */
[----:B-----5:R-:W-:Y:S01]  /*eed0*/  IMAD.U32 R13, R44, 0x10000, RZ ;  /* 0x000100002c0d7824 */ /* 0x020fe200078e00ff */
[----:B------:R-:W-:Y:S01]  /*eee0*/  ISETP.NE.AND P2, PT, R15, 0x1, PT ;  /* 0x000000010f00780c */ /* 0x000fe20003f45270 */
[----:B------:R-:W-:Y:S01]  /*eef0*/  BSSY.RECONVERGENT B0, `(.L_x_23335) ;  /* 0x0000063000007945 */ /* 0x000fe20003800200 */
[----:B------:R-:W-:Y:S01]  /*ef00*/  LOP3.LUT R6, R6, 0xfffffffb, RZ, 0xc0, !PT ;  /* 0xfffffffb06067812 */ /* 0x000fe200078ec0ff */
[----:B------:R-:W-:Y:S01]  /*ef10*/  FFMA.FTZ R7, R7, R193, 1.1641532182693481445e-10 ;  /* 0x2f00000007077423 */ /* 0x000fe200000100c1 */
[----:B------:R-:W-:-:S04]  /*ef20*/  HFMA2 R14, -RZ, RZ, 0, 1.1920928955078125e-07 ;  /* 0x00000002ff0e7431 */ /* 0x000fc800000001ff */
        /* <DEDUP_REMOVED lines=20> */
.L_x_23337:
        /* <DEDUP_REMOVED lines=12> */
.L_x_23339:
[----:B------:R-:W-:Y:S05]  /*f130*/  BSYNC.RECONVERGENT B1 ;  /* 0x0000000000017941 */ /* 0x000fea0003800200 */
.L_x_23338:
        /* <DEDUP_REMOVED lines=62> */
.L_x_23336:
[----:B------:R-:W-:Y:S05]  /*f520*/  BSYNC.RECONVERGENT B0 ;  /* 0x0000000000007941 */ /* 0x000fea0003800200 */
.L_x_23335:
        /* <DEDUP_REMOVED lines=27> */
.L_x_23342:
        /* <DEDUP_REMOVED lines=12> */
.L_x_23344:
[----:B------:R-:W-:Y:S05]  /*f7a0*/  BSYNC.RECONVERGENT B1 ;  /* 0x0000000000017941 */ /* 0x000fea0003800200 */
.L_x_23343:
        /* <DEDUP_REMOVED lines=62> */
.L_x_23341:
[----:B------:R-:W-:Y:S05]  /*fb90*/  BSYNC.RECONVERGENT B0 ;  /* 0x0000000000007941 */ /* 0x000fea0003800200 */
.L_x_23340:
        /* <DEDUP_REMOVED lines=25> */
.L_x_23347:
        /* <DEDUP_REMOVED lines=12> */
.L_x_23349:
[----:B------:R-:W-:Y:S05]  /*fdf0*/  BSYNC.RECONVERGENT B1 ;  /* 0x0000000000017941 */ /* 0x000fea0003800200 */
.L_x_23348:
        /* <DEDUP_REMOVED lines=62> */
.L_x_23346:
[----:B------:R-:W-:Y:S05]  /*101e0*/  BSYNC.RECONVERGENT B0 ;  /* 0x0000000000007941 */ /* 0x000fea0003800200 */
.L_x_23345:
        /* <DEDUP_REMOVED lines=25> */
.L_x_23352:
        /* <DEDUP_REMOVED lines=12> */
.L_x_23354:
[----:B------:R-:W-:Y:S05]  /*10440*/  BSYNC.RECONVERGENT B1 ;  /* 0x0000000000017941 */ /* 0x000fea0003800200 */
.L_x_23353:
        /* <DEDUP_REMOVED lines=62> */
.L_x_23351:
[----:B------:R-:W-:Y:S05]  /*10830*/  BSYNC.RECONVERGENT B0 ;  /* 0x0000000000007941 */ /* 0x000fea0003800200 */
.L_x_23350:
        /* <DEDUP_REMOVED lines=25> */
.L_x_23357:
        /* <DEDUP_REMOVED lines=12> */
.L_x_23359:
[----:B------:R-:W-:Y:S05]  /*10a90*/  BSYNC.RECONVERGENT B1 ;  /* 0x0000000000017941 */ /* 0x000fea0003800200 */
.L_x_23358:
        /* <DEDUP_REMOVED lines=62> */
.L_x_23356:
[----:B------:R-:W-:Y:S05]  /*10e80*/  BSYNC.RECONVERGENT B0 ;  /* 0x0000000000007941 */ /* 0x000fea0003800200 */
.L_x_23355:
        /* <DEDUP_REMOVED lines=25> */
.L_x_23362:
        /* <DEDUP_REMOVED lines=12> */
.L_x_23364:
[----:B------:R-:W-:Y:S05]  /*110e0*/  BSYNC.RECONVERGENT B1 ;  /* 0x0000000000017941 */ /* 0x000fea0003800200 */
.L_x_23363:
        /* <DEDUP_REMOVED lines=62> */
.L_x_23361:
[----:B------:R-:W-:Y:S05]  /*114d0*/  BSYNC.RECONVERGENT B0 ;  /* 0x0000000000007941 */ /* 0x000fea0003800200 */
.L_x_23360:
        /* <DEDUP_REMOVED lines=25> */
.L_x_23367:
        /* <DEDUP_REMOVED lines=15> */
.L_x_23369:
[----:B------:R-:W-:Y:S05]  /*11760*/  BSYNC.RECONVERGENT B1 ;  /* 0x0000000000017941 */ /* 0x000fea0003800200 */
.L_x_23368:
        /* <DEDUP_REMOVED lines=62> */
.L_x_23366:
[----:B------:R-:W-:Y:S05]  /*11b50*/  BSYNC.RECONVERGENT B0 ;  /* 0x0000000000007941 */ /* 0x000fea0003800200 */
.L_x_23365:
        /* <DEDUP_REMOVED lines=16> */
.L_x_23329:
        /* <DEDUP_REMOVED lines=16> */
.L_x_23373:
        /* <DEDUP_REMOVED lines=12> */
.L_x_23375:
[----:B------:R-:W-:Y:S05]  /*11e20*/  BSYNC.RECONVERGENT B1 ;  /* 0x0000000000017941 */ /* 0x000fea0003800200 */
.L_x_23374:
        /* <DEDUP_REMOVED lines=61> */
.L_x_23372:
[----:B------:R-:W-:Y:S05]  /*12200*/  BSYNC.RECONVERGENT B0 ;  /* 0x0000000000007941 */ /* 0x000fea0003800200 */
.L_x_23371:
[----:B------:R-:W-:Y:S01]  /*12210*/  I2FP.F32.U32 R7, R13 ;  /* 0x0000000d00077245 */ /* 0x000fe20000201000 */
[----:B------:R-:W-:Y:S01]  /*12220*/  BSSY.RECONVERGENT B0, `(.L_x_23376) ;  /* 0x0000064000007945 */ /* 0x000fe20003800200 */
[----:B------:R-:W-:Y:S01]  /*12230*/  ISETP.NE.AND P2, PT, R15, 0x1, PT ;  /* 0x000000010f00780c */ /* 0x000fe20003f45270 */
[----:B------:R-:W-:Y:S01]  /*12240*/  IMAD.MOV.U32 R14, RZ, RZ, 0x2 ;  /* 0x00000002ff0e7424 */ /* 0x000fe200078e00ff */
[----:B------:R-:W-:Y:S01]  /*12250*/  LOP3.LUT R6, R6, 0xfffffffb, RZ, 0xc0, !PT ;  /* 0xfffffffb06067812 */ /* 0x000fe200078ec0ff */
[----:B------:R-:W-:-:S05]  /*12260*/  FFMA.FTZ R7, R7, R193, 1.1641532182693481445e-10 ;  /* 0x2f00000007077423 */ /* 0x000fca00000100c1 */
[----:B------:R-:W-:Y:S02]  /*12270*/  FSETP.GTU.FTZ.AND P1, PT, R7, R133, PT ;  /* 0x000000850700720b */ /* 0x000fe40003f3c000 */
[----:B-----5:R-:W-:-:S05]  /*12280*/  SHF.L.U32 R7, R8, 0x10, RZ ;  /* 0x0000001008077819 */ /* 0x020fca00000006ff */
[----:B------:R-:W-:-:S04]  /*12290*/  FMUL.FTZ R7, R7, R43 ;  /* 0x0000002b07077220 */ /* 0x000fc80000410000 */
[----:B------:R-:W-:-:S05]  /*122a0*/  FMUL.FTZ R7, R7, R134 ;  /* 0x0000008607077220 */ /* 0x000fca0000410000 */
[----:B------:R-:W-:Y:S02]  /*122b0*/  FSEL R7, R7, RZ, !P1 ;  /* 0x000000ff07077208 */ /* 0x000fe40004800000 */
[----:B------:R-:W-:-:S03]  /*122c0*/  PLOP3.LUT P1, PT, P1, PT, PT, 0x8, 0x80 ;  /* 0x000000000080781c */ /* 0x000fc60000f2e170 */
[----:B------:R-:W-:Y:S01]  /*122d0*/  FMUL.FTZ R13, R7, R108 ;  /* 0x0000006c070d7220 */ /* 0x000fe20000410000 */
[----:B------:R-:W-:Y:S01]  /*122e0*/  PRMT R7, R8, 0x7632, R7 ;  /* 0x0000763208077816 */ /* 0x000fe20000000007 */
[----:B------:R-:W-:-:S03]  /*122f0*/  IMAD.MOV.U32 R8, RZ, RZ, R168 ;  /* 0x000000ffff087224 */ /* 0x000fc600078e00a8 */
        /* <DEDUP_REMOVED lines=11> */
.L_x_23378:
        /* <DEDUP_REMOVED lines=12> */
.L_x_23380:
[----:B------:R-:W-:Y:S05]  /*12470*/  BSYNC.RECONVERGENT B1 ;  /* 0x0000000000017941 */ /* 0x000fea0003800200 */
.L_x_23379:
        /* <DEDUP_REMOVED lines=62> */
.L_x_23377:
[----:B------:R-:W-:Y:S05]  /*12860*/  BSYNC.RECONVERGENT B0 ;  /* 0x0000000000007941 */ /* 0x000fea0003800200 */
.L_x_23376:
        /* <DEDUP_REMOVED lines=25> */
.L_x_23383:
        /* <DEDUP_REMOVED lines=12> */
.L_x_23385:
[----:B------:R-:W-:Y:S05]  /*12ac0*/  BSYNC.RECONVERGENT B1 ;  /* 0x0000000000017941 */ /* 0x000fea0003800200 */
.L_x_23384:
        /* <DEDUP_REMOVED lines=62> */
.L_x_23382:
[----:B------:R-:W-:Y:S05]  /*12eb0*/  BSYNC.RECONVERGENT B0 ;  /* 0x0000000000007941 */ /* 0x000fea0003800200 */
.L_x_23381:
        /* <DEDUP_REMOVED lines=24> */
.L_x_23388:
        /* <DEDUP_REMOVED lines=12> */
.L_x_23390:
[----:B------:R-:W-:Y:S05]  /*13100*/  BSYNC.RECONVERGENT B1 ;  /* 0x0000000000017941 */ /* 0x000fea0003800200 */
.L_x_23389:
        /* <DEDUP_REMOVED lines=62> */
.L_x_23387:
[----:B------:R-:W-:Y:S05]  /*134f0*/  BSYNC.RECONVERGENT B0 ;  /* 0x0000000000007941 */ /* 0x000fea0003800200 */
.L_x_23386:
        /* <DEDUP_REMOVED lines=23> */
.L_x_23393:
        /* <DEDUP_REMOVED lines=12> */
.L_x_23395:
[----:B------:R-:W-:Y:S05]  /*13730*/  BSYNC.RECONVERGENT B1 ;  /* 0x0000000000017941 */ /* 0x000fea0003800200 */
.L_x_23394:
        /* <DEDUP_REMOVED lines=62> */
.L_x_23392:
[----:B------:R-:W-:Y:S05]  /*13b20*/  BSYNC.RECONVERGENT B0 ;  /* 0x0000000000007941 */ /* 0x000fea0003800200 */
.L_x_23391:
        /* <DEDUP_REMOVED lines=24> */
.L_x_23398:
        /* <DEDUP_REMOVED lines=12> */
.L_x_23400:
[----:B------:R-:W-:Y:S05]  /*13d70*/  BSYNC.RECONVERGENT B1 ;  /* 0x0000000000017941 */ /* 0x000fea0003800200 */
.L_x_23399:
        /* <DEDUP_REMOVED lines=62> */
.L_x_23397:
[----:B------:R-:W-:Y:S05]  /*14160*/  BSYNC.RECONVERGENT B0 ;  /* 0x0000000000007941 */ /* 0x000fea0003800200 */
.L_x_23396:
        /* <DEDUP_REMOVED lines=23> */
.L_x_23403:
        /* <DEDUP_REMOVED lines=12> */
.L_x_23405:
[----:B------:R-:W-:Y:S05]  /*143a0*/  BSYNC.RECONVERGENT B1 ;  /* 0x0000000000017941 */ /* 0x000fea0003800200 */
.L_x_23404:
        /* <DEDUP_REMOVED lines=62> */
.L_x_23402:
[----:B------:R-:W-:Y:S05]  /*14790*/  BSYNC.RECONVERGENT B0 ;  /* 0x0000000000007941 */ /* 0x000fea0003800200 */
.L_x_23401:
        /* <DEDUP_REMOVED lines=24> */
.L_x_23408:
        /* <DEDUP_REMOVED lines=15> */
.L_x_23410:
[----:B------:R-:W-:Y:S05]  /*14a10*/  BSYNC.RECONVERGENT B1 ;  /* 0x0000000000017941 */ /* 0x000fea0003800200 */
.L_x_23409:
        /* <DEDUP_REMOVED lines=62> */
.L_x_23407:
[----:B------:R-:W-:Y:S05]  /*14e00*/  BSYNC.RECONVERGENT B0 ;  /* 0x0000000000007941 */ /* 0x000fea0003800200 */
.L_x_23406:
        /* <DEDUP_REMOVED lines=13> */
.L_x_23370:
        /* <DEDUP_REMOVED lines=41> */
.L_x_23414:
        /* <DEDUP_REMOVED lines=12> */
.L_x_23416:
[----:B------:R-:W-:Y:S05]  /*15230*/  BSYNC.RECONVERGENT B1 ;  /* 0x0000000000017941 */ /* 0x000fea0003800200 */
.L_x_23415:
        /* <DEDUP_REMOVED lines=57> */
[----:B------:R-:W-:Y:S01]  /*155d0*/  IMAD.WIDE.U32 R14, R13, -0x326172a9, RZ ;  /* 0xcd9e8d570d0e7825 */ /* 0x000fe200078e00ff */
[----:B------:R-:W-:-:S03]  /*155e0*/  MOV R13, R12 ;  /* 0x0000000c000d7202 */ /* 0x000fc60000000f00 */
[----:B------:R-:W-:Y:S01]  /*155f0*/  IMAD.MOV.U32 R168, RZ, RZ, R14 ;  /* 0x000000ffffa87224 */ /* 0x000fe200078e000e */
[----:B------:R-:W-:Y:S01]  /*15600*/  LOP3.LUT R171, R18, UR15, R15, 0x96, !PT ;  /* 0x0000000f12ab7c12 */ /* 0x000fe2000f8e960f */
[----:B------:R-:W-:-:S07]  /*15610*/  IMAD.MOV.U32 R14, RZ, RZ, RZ ;  /* 0x000000ffff0e7224 */ /* 0x000fce00078e00ff */
.L_x_23413:
[----:B------:R-:W-:Y:S05]  /*15620*/  BSYNC.RECONVERGENT B0 ;  /* 0x0000000000007941 */ /* 0x000fea0003800200 */
.L_x_23412:
[----:B------:R-:W-:Y:S01]  /*15630*/  I2FP.F32.U32 R12, R13 ;  /* 0x0000000d000c7245 */ /* 0x000fe20000201000 */
[----:B------:R-:W-:Y:S01]  /*15640*/  BSSY.RECONVERGENT B0, `(.L_x_23417) ;  /* 0x0000065000007945 */ /* 0x000fe20003800200 */
[----:B------:R-:W-:Y:S01]  /*15650*/  ISETP.NE.AND P2, PT, R14, 0x1, PT ;  /* 0x000000010e00780c */ /* 0x000fe20003f45270 */
[----:B------:R-:W-:Y:S01]  /*15660*/  IMAD.MOV.U32 R17, RZ, RZ, R168 ;  /* 0x000000ffff117224 */ /* 0x000fe200078e00a8 */
        /* <DEDUP_REMOVED lines=23> */
.L_x_23419:
        /* <DEDUP_REMOVED lines=12> */
.L_x_23421:
[----:B------:R-:W-:Y:S05]  /*158a0*/  BSYNC.RECONVERGENT B1 ;  /* 0x0000000000017941 */ /* 0x000fea0003800200 */
.L_x_23420:
        /* <DEDUP_REMOVED lines=62> */
.L_x_23418:
[----:B------:R-:W-:Y:S05]  /*15c90*/  BSYNC.RECONVERGENT B0 ;  /* 0x0000000000007941 */ /* 0x000fea0003800200 */
.L_x_23417:
[----:B------:R-:W-:Y:S01]  /*15ca0*/  I2FP.F32.U32 R14, R17 ;  /* 0x00000011000e7245 */ /* 0x000fe20000201000 */
[----:B------:R-:W-:Y:S01]  /*15cb0*/  IMAD.U32 R8, R8, 0x10000, RZ ;  /* 0x0001000008087824 */ /* 0x000fe200078e00ff */
[----:B------:R-:W-:Y:S01]  /*15cc0*/  ISETP.NE.AND P2, PT, R13, 0x1, PT ;  /* 0x000000010d00780c */ /* 0x000fe20003f45270 */
[----:B------:R-:W-:Y:S01]  /*15cd0*/  BSSY.RECONVERGENT B0, `(.L_x_23422) ;  /* 0x0000063000007945 */ /* 0x000fe20003800200 */
[----:B------:R-:W-:Y:S01]  /*15ce0*/  PRMT R15, R44, 0x7632, R15 ;  /* 0x000076322c0f7816 */ /* 0x000fe2000000000f */
[----:B------:R-:W-:Y:S01]  /*15cf0*/  FFMA.FTZ R14, R14, R193, 1.1641532182693481445e-10 ;  /* 0x2f0000000e0e7423 */ /* 0x000fe200000100c1 */
[----:B------:R-:W-:Y:S01]  /*15d00*/  FMUL.FTZ R8, R8, R43 ;  /* 0x0000002b08087220 */ /* 0x000fe20000410000 */
[----:B------:R-:W-:Y:S02]  /*15d10*/  LOP3.LUT R6, R6, 0xfffffffd, RZ, 0xc0, !PT ;  /* 0xfffffffd06067812 */ /* 0x000fe400078ec0ff */
[----:B------:R-:W-:Y:S02]  /*15d20*/  IMAD.U32 R15, R15, 0x10000, RZ ;  /* 0x000100000f0f7824 */ /* 0x000fe400078e00ff */
[----:B------:R-:W-:Y:S01]  /*15d30*/  FMUL.FTZ R8, R8, R134 ;  /* 0x0000008608087220 */ /* 0x000fe20000410000 */
[----:B------:R-:W-:Y:S01]  /*15d40*/  FSETP.GTU.FTZ.AND P1, PT, R14, R133, PT ;  /* 0x000000850e00720b */ /* 0x000fe20003f3c000 */
[----:B------:R-:W-:-:S03]  /*15d50*/  HFMA2 R14, -RZ, RZ, 0, 1.1920928955078125e-07 ;  /* 0x00000002ff0e7431 */ /* 0x000fc600000001ff */
        /* <DEDUP_REMOVED lines=15> */
.L_x_23424:
        /* <DEDUP_REMOVED lines=12> */
.L_x_23426:
[----:B------:R-:W-:Y:S05]  /*15f10*/  BSYNC.RECONVERGENT B1 ;  /* 0x0000000000017941 */ /* 0x000fea0003800200 */
.L_x_23425:
        /* <DEDUP_REMOVED lines=62> */
.L_x_23423:
[----:B------:R-:W-:Y:S05]  /*16300*/  BSYNC.RECONVERGENT B0 ;  /* 0x0000000000007941 */ /* 0x000fea0003800200 */
.L_x_23422:
        /* <DEDUP_REMOVED lines=25> */
.L_x_23429:
        /* <DEDUP_REMOVED lines=12> */
.L_x_23431:
[----:B------:R-:W-:Y:S05]  /*16560*/  BSYNC.RECONVERGENT B1 ;  /* 0x0000000000017941 */ /* 0x000fea0003800200 */
.L_x_23430:
        /* <DEDUP_REMOVED lines=62> */
.L_x_23428:
[----:B------:R-:W-:Y:S05]  /*16950*/  BSYNC.RECONVERGENT B0 ;  /* 0x0000000000007941 */ /* 0x000fea0003800200 */
.L_x_23427:
        /* <DEDUP_REMOVED lines=25> */
.L_x_23434:
        /* <DEDUP_REMOVED lines=12> */
.L_x_23436:
[----:B------:R-:W-:Y:S05]  /*16bb0*/  BSYNC.RECONVERGENT B1 ;  /* 0x0000000000017941 */ /* 0x000fea0003800200 */
.L_x_23435:
        /* <DEDUP_REMOVED lines=59> */
[----:B------:R-:W-:Y:S02]  /*16f70*/  HFMA2 R14, -RZ, RZ, 0, 0 ;  /* 0x00000000ff0e7431 */ /* 0x000fe400000001ff */
[----:B------:R-:W-:Y:S01]  /*16f80*/  IMAD.MOV.U32 R168, RZ, RZ, R18 ;  /* 0x000000ffffa87224 */ /* 0x000fe200078e0012 */
[----:B------:R-:W-:-:S07]  /*16f90*/  LOP3.LUT R171, R20, UR15, R19, 0x96, !PT ;  /* 0x0000000f14ab7c12 */ /* 0x000fce000f8e9613 */
.L_x_23433:
[----:B------:R-:W-:Y:S05]  /*16fa0*/  BSYNC.RECONVERGENT B0 ;  /* 0x0000000000007941 */ /* 0x000fea0003800200 */
.L_x_23432:
        /* <DEDUP_REMOVED lines=25> */
.L_x_23439:
        /* <DEDUP_REMOVED lines=12> */
.L_x_23441:
[----:B------:R-:W-:Y:S05]  /*17200*/  BSYNC.RECONVERGENT B1 ;  /* 0x0000000000017941 */ /* 0x000fea0003800200 */
.L_x_23440:
        /* <DEDUP_REMOVED lines=62> */
.L_x_23438:
[----:B------:R-:W-:Y:S05]  /*175f0*/  BSYNC.RECONVERGENT B0 ;  /* 0x0000000000007941 */ /* 0x000fea0003800200 */
.L_x_23437:
        /* <DEDUP_REMOVED lines=25> */
.L_x_23444:
        /* <DEDUP_REMOVED lines=12> */
.L_x_23446:
[----:B------:R-:W-:Y:S05]  /*17850*/  BSYNC.RECONVERGENT B1 ;  /* 0x0000000000017941 */ /* 0x000fea0003800200 */
.L_x_23445:
        /* <DEDUP_REMOVED lines=62> */
.L_x_23443:
[----:B------:R-:W-:Y:S05]  /*17c40*/  BSYNC.RECONVERGENT B0 ;  /* 0x0000000000007941 */ /* 0x000fea0003800200 */
.L_x_23442:
        /* <DEDUP_REMOVED lines=25> */
.L_x_23449:
        /* <DEDUP_REMOVED lines=15> */
.L_x_23451:
[----:B------:R-:W-:Y:S05]  /*17ed0*/  BSYNC.RECONVERGENT B1 ;  /* 0x0000000000017941 */ /* 0x000fea0003800200 */
.L_x_23450:
        /* <DEDUP_REMOVED lines=62> */
.L_x_23448:
[----:B------:R-:W-:Y:S05]  /*182c0*/  BSYNC.RECONVERGENT B0 ;  /* 0x0000000000007941 */ /* 0x000fea0003800200 */
.L_x_23447:
[----:B------:R-:W-:Y:S01]  /*182d0*/  I2FP.F32.U32 R14, R14 ;  /* 0x0000000e000e7245 */ /* 0x000fe20000201000 */
[----:B------:R-:W-:Y:S01]  /*182e0*/  IMAD.U32 R11, R11, 0x10000, RZ ;  /* 0x000100000b0b7824 */ /* 0x000fe200078e00ff */
[----:B------:R-:W-:-:S03]  /*182f0*/  F2FP.BF16.F32.PACK_AB R12, R15, R12 ;  /* 0x0000000c0f0c723e */ /* 0x000fc600000010ff */
[----:B------:R-:W-:Y:S01]  /*18300*/  FFMA.FTZ R14, R14, R193, 1.1641532182693481445e-10 ;  /* 0x2f0000000e0e7423 */ /* 0x000fe200000100c1 */
[----:B------:R-:W-:-:S04]  /*18310*/  FMUL.FTZ R11, R11, R43 ;  /* 0x0000002b0b0b7220 */ /* 0x000fc80000410000 */
[----:B------:R-:W-:Y:S01]  /*18320*/  FSETP.GTU.FTZ.AND P6, PT, R14, R133, PT ;  /* 0x000000850e00720b */ /* 0x000fe20003fdc000 */
[----:B------:R-:W-:Y:S01]  /*18330*/  FMUL.FTZ R11, R11, R134 ;  /* 0x000000860b0b7220 */ /* 0x000fe20000410000 */
[----:B------:R-:W-:Y:S02]  /*18340*/  F2FP.BF16.F32.PACK_AB R14, R10, R13 ;  /* 0x0000000d0a0e723e */ /* 0x000fe400000010ff */
[----:B------:R-:W-:Y:S02]  /*18350*/  F2FP.BF16.F32.PACK_AB R13, R9, R8 ;  /* 0x00000008090d723e */ /* 0x000fe400000010ff */
[----:B------:R-:W-:Y:S02]  /*18360*/  PRMT R8, R47, 0x7632, R8 ;  /* 0x000076322f087816 */ /* 0x000fe40000000008 */
[----:B------:R-:W-:Y:S02]  /*18370*/  FSEL R11, R11, RZ, !P6 ;  /* 0x000000ff0b0b7208 */ /* 0x000fe40007000000 */
[----:B------:R-:W-:Y:S01]  /*18380*/  PLOP3.LUT P6, PT, P6, PT, PT, 0x8, 0x80 ;  /* 0x000000000080781c */ /* 0x000fe200037ce170 */
[----:B------:R-:W-:-:S04]  /*18390*/  IMAD.U32 R8, R8, 0x10000, RZ ;  /* 0x0001000008087824 */ /* 0x000fc800078e00ff */
[----:B------:R-:W-:-:S05]  /*183a0*/  FFMA.FTZ R8, R11, R99, R8 ;  /* 0x000000630b087223 */ /* 0x000fca0000010008 */
[----:B------:R-:W-:Y:S01]  /*183b0*/  F2FP.BF16.F32.PACK_AB R15, R8, R17 ;  /* 0x00000011080f723e */ /* 0x000fe200000010ff */
[----:B------:R-:W-:Y:S06]  /*183c0*/  BRA `(.L_x_23452) ;  /* 0x0000003000a47947 */ /* 0x000fec0003800000 */
.L_x_23411:
        /* <DEDUP_REMOVED lines=16> */
.L_x_23455:
        /* <DEDUP_REMOVED lines=12> */
.L_x_23457:
[----:B------:R-:W-:Y:S05]  /*18590*/  BSYNC.RECONVERGENT B1 ;  /* 0x0000000000017941 */ /* 0x000fea0003800200 */
.L_x_23456:
        /* <DEDUP_REMOVED lines=62> */
.L_x_23454:
[----:B------:R-:W-:Y:S05]  /*18980*/  BSYNC.RECONVERGENT B0 ;  /* 0x0000000000007941 */ /* 0x000fea0003800200 */
.L_x_23453:
[----:B------:R-:W-:Y:S01]  /*18990*/  I2FP.F32.U32 R12, R13 ;  /* 0x0000000d000c7245 */ /* 0x000fe20000201000 */
[----:B------:R-:W-:Y:S01]  /*189a0*/  BSSY.RECONVERGENT B0, `(.L_x_23458) ;  /* 0x0000064000007945 */ /* 0x000fe20003800200 */
[----:B------:R-:W-:Y:S01]  /*189b0*/  ISETP.NE.AND P2, PT, R14, 0x1, PT ;  /* 0x000000010e00780c */ /* 0x000fe20003f45270 */
[----:B------:R-:W-:Y:S01]  /*189c0*/  HFMA2 R13, -RZ, RZ, 0, 1.1920928955078125e-07 ;  /* 0x00000002ff0d7431 */ /* 0x000fe200000001ff */
[----:B------:R-:W-:Y:S01]  /*189d0*/  LOP3.LUT R6, R6, 0xfffffffb, RZ, 0xc0, !PT ;  /* 0xfffffffb06067812 */ /* 0x000fe200078ec0ff */
[----:B------:R-:W-:Y:S01]  /*189e0*/  FFMA.FTZ R12, R12, R193, 1.1641532182693481445e-10 ;  /* 0x2f0000000c0c7423 */ /* 0x000fe200000100c1 */
[----:B------:R-:W-:-:S04]  /*189f0*/  IMAD.MOV.U32 R17, RZ, RZ, R168 ;  /* 0x000000ffff117224 */ /* 0x000fc800078e00a8 */
[----:B------:R-:W-:Y:S01]  /*18a00*/  FSETP.GTU.FTZ.AND P1, PT, R12, R133, PT ;  /* 0x000000850c00720b */ /* 0x000fe20003f3c000 */
[C---:B-----5:R-:W-:Y:S01]  /*18a10*/  IMAD.U32 R12, R8.reuse, 0x10000, RZ ;  /* 0x00010000080c7824 */ /* 0x060fe200078e00ff */
[----:B------:R-:W-:-:S03]  /*18a20*/  PRMT R8, R8, 0x7632, R8 ;  /* 0x0000763208087816 */ /* 0x000fc60000000008 */
[----:B------:R-:W-:-:S04]  /*18a30*/  FMUL.FTZ R12, R12, R43 ;  /* 0x0000002b0c0c7220 */ /* 0x000fc80000410000 */
        /* <DEDUP_REMOVED lines=15> */
.L_x_23460:
        /* <DEDUP_REMOVED lines=12> */
.L_x_23462:
[----:B------:R-:W-:Y:S05]  /*18bf0*/  BSYNC.RECONVERGENT B1 ;  /* 0x0000000000017941 */ /* 0x000fea0003800200 */
.L_x_23461:
        /* <DEDUP_REMOVED lines=62> */
.L_x_23459:
[----:B------:R-:W-:Y:S05]  /*18fe0*/  BSYNC.RECONVERGENT B0 ;  /* 0x0000000000007941 */ /* 0x000fea0003800200 */
.L_x_23458:
[----:B------:R-:W-:Y:S01]  /*18ff0*/  I2FP.F32.U32 R14, R17 ;  /* 0x00000011000e7245 */ /* 0x000fe20000201000 */
[----:B------:R-:W-:Y:S01]  /*19000*/  BSSY.RECONVERGENT B0, `(.L_x_23463) ;  /* 0x0000063000007945 */ /* 0x000fe20003800200 */
[----:B------:R-:W-:Y:S02]  /*19010*/  SHF.L.U32 R8, R8, 0x10, RZ ;  /* 0x0000001008087819 */ /* 0x000fe400000006ff */
[----:B------:R-:W-:Y:S01]  /*19020*/  ISETP.NE.AND P2, PT, R13, 0x1, PT ;  /* 0x000000010d00780c */ /* 0x000fe20003f45270 */
[----:B------:R-:W-:Y:S01]  /*19030*/  FFMA.FTZ R14, R14, R193, 1.1641532182693481445e-10 ;  /* 0x2f0000000e0e7423 */ /* 0x000fe200000100c1 */
[----:B------:R-:W-:Y:S01]  /*19040*/  LOP3.LUT R6, R6, 0xfffffffd, RZ, 0xc0, !PT ;  /* 0xfffffffd06067812 */ /* 0x000fe200078ec0ff */
[----:B------:R-:W-:-:S03]  /*19050*/  FMUL.FTZ R8, R8, R43 ;  /* 0x0000002b08087220 */ /* 0x000fc60000410000 */
[----:B------:R-:W-:Y:S01]  /*19060*/  FSETP.GTU.FTZ.AND P1, PT, R14, R133, PT ;  /* 0x000000850e00720b */ /* 0x000fe20003f3c000 */
[----:B------:R-:W-:Y:S01]  /*19070*/  FMUL.FTZ R8, R8, R134 ;  /* 0x0000008608087220 */ /* 0x000fe20000410000 */
[----:B------:R-:W-:-:S04]  /*19080*/  IMAD.MOV.U32 R14, RZ, RZ, 0x2 ;  /* 0x00000002ff0e7424 */ /* 0x000fc800078e00ff */
        /* <DEDUP_REMOVED lines=15> */
.L_x_23465:
        /* <DEDUP_REMOVED lines=12> */
.L_x_23467:
[----:B------:R-:W-:Y:S05]  /*19240*/  BSYNC.RECONVERGENT B1 ;  /* 0x0000000000017941 */ /* 0x000fea0003800200 */
.L_x_23466:
        /* <DEDUP_REMOVED lines=62> */
.L_x_23464:
[----:B------:R-:W-:Y:S05]  /*19630*/  BSYNC.RECONVERGENT B0 ;  /* 0x0000000000007941 */ /* 0x000fea0003800200 */
.L_x_23463:
        /* <DEDUP_REMOVED lines=24> */
.L_x_23470:
        /* <DEDUP_REMOVED lines=12> */
.L_x_23472:
[----:B------:R-:W-:Y:S05]  /*19880*/  BSYNC.RECONVERGENT B1 ;  /* 0x0000000000017941 */ /* 0x000fea0003800200 */
.L_x_23471:
        /* <DEDUP_REMOVED lines=62> */
.L_x_23469:
[----:B------:R-:W-:Y:S05]  /*19c70*/  BSYNC.RECONVERGENT B0 ;  /* 0x0000000000007941 */ /* 0x000fea0003800200 */
.L_x_23468:
        /* <DEDUP_REMOVED lines=23> */
.L_x_23475:
        /* <DEDUP_REMOVED lines=12> */
.L_x_23477:
[----:B------:R-:W-:Y:S05]  /*19eb0*/  BSYNC.RECONVERGENT B1 ;  /* 0x0000000000017941 */ /* 0x000fea0003800200 */
.L_x_23476:
        /* <DEDUP_REMOVED lines=62> */
.L_x_23474:
[----:B------:R-:W-:Y:S05]  /*1a2a0*/  BSYNC.RECONVERGENT B0 ;  /* 0x0000000000007941 */ /* 0x000fea0003800200 */
.L_x_23473:
        /* <DEDUP_REMOVED lines=24> */
.L_x_23480:
        /* <DEDUP_REMOVED lines=12> */
.L_x_23482:
[----:B------:R-:W-:Y:S05]  /*1a4f0*/  BSYNC.RECONVERGENT B1 ;  /* 0x0000000000017941 */ /* 0x000fea0003800200 */
.L_x_23481:
        /* <DEDUP_REMOVED lines=62> */
.L_x_23479:
[----:B------:R-:W-:Y:S05]  /*1a8e0*/  BSYNC.RECONVERGENT B0 ;  /* 0x0000000000007941 */ /* 0x000fea0003800200 */
.L_x_23478:
        /* <DEDUP_REMOVED lines=23> */
.L_x_23485:
        /* <DEDUP_REMOVED lines=12> */
.L_x_23487:
[----:B------:R-:W-:Y:S05]  /*1ab20*/  BSYNC.RECONVERGENT B1 ;  /* 0x0000000000017941 */ /* 0x000fea0003800200 */
.L_x_23486:
        /* <DEDUP_REMOVED lines=62> */
.L_x_23484:
[----:B------:R-:W-:Y:S05]  /*1af10*/  BSYNC.RECONVERGENT B0 ;  /* 0x0000000000007941 */ /* 0x000fea0003800200 */
.L_x_23483:
        /* <DEDUP_REMOVED lines=24> */
.L_x_23490:
        /* <DEDUP_REMOVED lines=15> */
.L_x_23492:
[----:B------:R-:W-:Y:S05]  /*1b190*/  BSYNC.RECONVERGENT B1 ;  /* 0x0000000000017941 */ /* 0x000fea0003800200 */
.L_x_23491:
        /* <DEDUP_REMOVED lines=62> */
.L_x_23489:
[----:B------:R-:W-:Y:S05]  /*1b580*/  BSYNC.RECONVERGENT B0 ;  /* 0x0000000000007941 */ /* 0x000fea0003800200 */
.L_x_23488:
[----:B------:R-:W-:Y:S02]  /*1b590*/  I2FP.F32.U32 R14, R14 ;  /* 0x0000000e000e7245 */ /* 0x000fe40000201000 */
        /* <DEDUP_REMOVED lines=10> */
[----:B------:R-:W-:-:S05]  /*1b640*/  FMUL.FTZ R8, R11, R99 ;  /* 0x000000630b087220 */ /* 0x000fca0000410000 */
[----:B------:R-:W-:-:S07]  /*1b650*/  F2FP.BF16.F32.PACK_AB R15, R8, R17 ;  /* 0x00000011080f723e */ /* 0x000fce00000010ff */
.L_x_23452:
[----:B------:R-:W-:Y:S01]  /*1b660*/  IMAD.WIDE.U32 R10, R183, 0x10, R160 ;  /* 0x00000010b70a7825 */ /* 0x000fe200078e00a0 */
[----:B------:R-:W-:Y:S02]  /*1b670*/  SEL R9, RZ, 0x10000, !P5 ;  /* 0x00010000ff097807 */ /* 0x000fe40006800000 */
[----:B------:R-:W-:Y:S01]  /*1b680*/  LOP3.LUT P5, RZ, R6, 0x2, RZ, 0xc0, !PT ;  /* 0x0000000206ff7812 */ /* 0x000fe200078ac0ff */
[----:B------:R-:W-:Y:S01]  /*1b690*/  VIADD R173, R22, 0x80 ;  /* 0x0000008016ad7836 */ /* 0x000fe20000000000 */
[----:B------:R0:W-:Y:S02]  /*1b6a0*/  STG.E.128 desc[UR6][R10.64], R12 ;  /* 0x0000000c0a007986 */ /* 0x0001e4000c101d06 */
[----:B0-----:R-:W-:Y:S02]  /*1b6b0*/  SEL R10, RZ, 0x1000000, !P6 ;  /* 0x01000000ff0a7807 */ /* 0x001fe40007000000 */
[----:B------:R-:W-:Y:S02]  /*1b6c0*/  SEL R11, RZ, 0x100, !P4 ;  /* 0x00000100ff0b7807 */ /* 0x000fe40006000000 */
[----:B------:R-:W-:-:S02]  /*1b6d0*/  SEL R12, RZ, 0x100, !P5 ;  /* 0x00000100ff0c7807 */ /* 0x000fc40006800000 */
[----:B------:R-:W-:Y:S02]  /*1b6e0*/  LOP3.LUT R10, R11, R10, R9, 0xfe, !PT ;  /* 0x0000000a0b0a7212 */ /* 0x000fe400078efe09 */
[----:B------:R-:W-:Y:S02]  /*1b6f0*/  SEL R9, RZ, 0x1000000, !P2 ;  /* 0x01000000ff097807 */ /* 0x000fe40005000000 */
[----:B------:R-:W-:Y:S02]  /*1b700*/  SEL R11, RZ, 0x10000, !P1 ;  /* 0x00010000ff0b7807 */ /* 0x000fe40004800000 */
[----:B------:R-:W-:Y:S02]  /*1b710*/  LOP3.LUT P6, RZ, R6, 0x4, RZ, 0xc0, !PT ;  /* 0x0000000406ff7812 */ /* 0x000fe400078cc0ff */
[----:B------:R-:W-:Y:S01]  /*1b720*/  LOP3.LUT R9, R12, R9, R11, 0xfe, !PT ;  /* 0x000000090c097212 */ /* 0x000fe200078efe0b */
[----:B------:R-:W-:Y:S01]  /*1b730*/  IMAD.WIDE.U32 R12, R183, 0x8, R158 ;  /* 0x00000008b70c7825 */ /* 0x000fe200078e009e */
        /* <DEDUP_REMOVED lines=8> */
[----:B0-----:R-:W-:-:S05]  /*1b7c0*/  IMAD.WIDE.U32 R10, R173, 0x10, R174 ;  /* 0x00000010ad0a7825 */ /* 0x001fca00078e00ae */
[----:B------:R0:W5:Y:S01]  /*1b7d0*/  LDG.E.128 R12, desc[UR6][R10.64] ;  /* 0x000000060a0c7981 */ /* 0x000162000c1e1d00 */
        /* <DEDUP_REMOVED lines=17> */
.L_x_23496:
        /* <DEDUP_REMOVED lines=12> */
.L_x_23498:
[----:B------:R-:W-:Y:S05]  /*1b9b0*/  BSYNC.RECONVERGENT B1 ;  /* 0x0000000000017941 */ /* 0x000fea0003800200 */
.L_x_23497:
        /* <DEDUP_REMOVED lines=62> */
.L_x_23495:
[----:B------:R-:W-:Y:S05]  /*1bda0*/  BSYNC.RECONVERGENT B0 ;  /* 0x0000000000007941 */ /* 0x000fea0003800200 */
.L_x_23494:
[----:B------:R-:W-:Y:S01]  /*1bdb0*/  I2FP.F32.U32 R9, R9 ;  /* 0x0000000900097245 */ /* 0x000fe20000201000 */
[----:B-----5:R-:W-:Y:S01]  /*1bdc0*/  IMAD.U32 R11, R44, 0x10000, RZ ;  /* 0x000100002c0b7824 */ /* 0x020fe200078e00ff */
[----:B------:R-:W-:Y:S01]  /*1bdd0*/  ISETP.NE.AND P2, PT, R10, 0x1, PT ;  /* 0x000000010a00780c */ /* 0x000fe20003f45270 */
[----:B------:R-:W-:Y:S01]  /*1bde0*/  BSSY.RECONVERGENT B0, `(.L_x_23499) ;  /* 0x0000062000007945 */ /* 0x000fe20003800200 */
[----:B------:R-:W-:Y:S01]  /*1bdf0*/  LOP3.LUT R6, R6, 0xfffffffb, RZ, 0xc0, !PT ;  /* 0xfffffffb06067812 */ /* 0x000fe200078ec0ff */
[----:B------:R-:W-:Y:S01]  /*1be00*/  FFMA.FTZ R9, R9, R193, 1.1641532182693481445e-10 ;  /* 0x2f00000009097423 */ /* 0x000fe200000100c1 */
[----:B------:R-:W-:Y:S02]  /*1be10*/  HFMA2 R16, -RZ, RZ, 0, 1.1920928955078125e-07 ;  /* 0x00000002ff107431 */ /* 0x000fe400000001ff */
        /* <DEDUP_REMOVED lines=19> */
.L_x_23501:
        /* <DEDUP_REMOVED lines=12> */
.L_x_23503:
[----:B------:R-:W-:Y:S05]  /*1c010*/  BSYNC.RECONVERGENT B1 ;  /* 0x0000000000017941 */ /* 0x000fea0003800200 */
.L_x_23502:
        /* <DEDUP_REMOVED lines=62> */
.L_x_23500:
[----:B------:R-:W-:Y:S05]  /*1c400*/  BSYNC.RECONVERGENT B0 ;  /* 0x0000000000007941 */ /* 0x000fea0003800200 */
.L_x_23499:
[----:B------:R-:W-:Y:S01]  /*1c410*/  I2FP.F32.U32 R10, R17 ;  /* 0x00000011000a7245 */ /* 0x000fe20000201000 */
[----:B------:R-:W-:Y:S01]  /*1c420*/  BSSY.RECONVERGENT B0, `(.L_x_23504) ;  /* 0x0000064000007945 */ /* 0x000fe20003800200 */
[----:B------:R-:W-:Y:S02]  /*1c430*/  ISETP.NE.AND P2, PT, R16, 0x1, PT ;  /* 0x000000011000780c */ /* 0x000fe40003f45270 */
[----:B------:R-:W-:Y:S01]  /*1c440*/  PRMT R11, R44, 0x7632, R11 ;  /* 0x000076322c0b7816 */ /* 0x000fe2000000000b */
[----:B------:R-:W-:Y:S01]  /*1c450*/  FFMA.FTZ R10, R10, R193, 1.1641532182693481445e-10 ;  /* 0x2f0000000a0a7423 */ /* 0x000fe200000100c1 */
[----:B------:R-:W-:Y:S02]  /*1c460*/  LOP3.LUT R6, R6, 0xfffffffd, RZ, 0xc0, !PT ;  /* 0xfffffffd06067812 */ /* 0x000fe400078ec0ff */
[----:B------:R-:W-:Y:S02]  /*1c470*/  SHF.L.U32 R11, R11, 0x10, RZ ;  /* 0x000000100b0b7819 */ /* 0x000fe400000006ff */
[----:B------:R-:W-:Y:S01]  /*1c480*/  FSETP.GTU.FTZ.AND P1, PT, R10, R133, PT ;  /* 0x000000850a00720b */ /* 0x000fe20003f3c000 */
[----:B------:R-:W-:-:S02]  /*1c490*/  IMAD.U32 R10, R12, 0x10000, RZ ;  /* 0x000100000c0a7824 */ /* 0x000fc400078e00ff */
[----:B------:R-:W-:Y:S02]  /*1c4a0*/  IMAD.MOV.U32 R12, RZ, RZ, 0x2 ;  /* 0x00000002ff0c7424 */ /* 0x000fe400078e00ff */
[----:B------:R-:W-:-:S04]  /*1c4b0*/  FMUL.FTZ R10, R10, R43 ;  /* 0x0000002b0a0a7220 */ /* 0x000fc80000410000 */
[----:B------:R-:W-:-:S05]  /*1c4c0*/  FMUL.FTZ R10, R10, R134 ;  /* 0x000000860a0a7220 */ /* 0x000fca0000410000 */
        /* <DEDUP_REMOVED lines=14> */
.L_x_23506:
        /* <DEDUP_REMOVED lines=12> */
.L_x_23508:
[----:B------:R-:W-:Y:S05]  /*1c670*/  BSYNC.RECONVERGENT B1 ;  /* 0x0000000000017941 */ /* 0x000fea0003800200 */
.L_x_23507:
        /* <DEDUP_REMOVED lines=62> */
.L_x_23505:
[----:B------:R-:W-:Y:S05]  /*1ca60*/  BSYNC.RECONVERGENT B0 ;  /* 0x0000000000007941 */ /* 0x000fea0003800200 */
.L_x_23504:
        /* <DEDUP_REMOVED lines=9> */
[----:B------:R-:W-:-:S05]  /*1cb00*/  SHF.L.U32 R11, R13, 0x10, RZ ;  /* 0x000000100d0b7819 */ /* 0x000fca00000006ff */
        /* <DEDUP_REMOVED lines=14> */
.L_x_23511:
        /* <DEDUP_REMOVED lines=12> */
.L_x_23513:
[----:B------:R-:W-:Y:S05]  /*1ccb0*/  BSYNC.RECONVERGENT B1 ;  /* 0x0000000000017941 */ /* 0x000fea0003800200 */
.L_x_23512:
        /* <DEDUP_REMOVED lines=62> */
.L_x_23510:
[----:B------:R-:W-:Y:S05]  /*1d0a0*/  BSYNC.RECONVERGENT B0 ;  /* 0x0000000000007941 */ /* 0x000fea0003800200 */
.L_x_23509:
[----:B------:R-:W-:Y:S01]  /*1d0b0*/  I2FP.F32.U32 R12, R17 ;  /* 0x00000011000c7245 */ /* 0x000fe20000201000 */
[----:B------:R-:W-:Y:S01]  /*1d0c0*/  BSSY.RECONVERGENT B0, `(.L_x_23514) ;  /* 0x0000062000007945 */ /* 0x000fe20003800200 */
[----:B------:R-:W-:Y:S01]  /*1d0d0*/  ISETP.NE.AND P3, PT, R20, 0x1, PT ;  /* 0x000000011400780c */ /* 0x000fe20003f65270 */
[----:B------:R-:W-:Y:S01]  /*1d0e0*/  HFMA2 R16, -RZ, RZ, 0, 1.1920928955078125e-07 ;  /* 0x00000002ff107431 */ /* 0x000fe200000001ff */
[----:B------:R-:W-:Y:S01]  /*1d0f0*/  PRMT R13, R45, 0x7632, R13 ;  /* 0x000076322d0d7816 */ /* 0x000fe2000000000d */
[----:B------:R-:W-:-:S04]  /*1d100*/  FFMA.FTZ R12, R12, R193, 1.1641532182693481445e-10 ;  /* 0x2f0000000c0c7423 */ /* 0x000fc800000100c1 */
[----:B------:R-:W-:Y:S01]  /*1d110*/  IMAD.U32 R13, R13, 0x10000, RZ ;  /* 0x000100000d0d7824 */ /* 0x000fe200078e00ff */
[----:B------:R-:W-:Y:S01]  /*1d120*/  FSETP.GTU.FTZ.AND P2, PT, R12, R133, PT ;  /* 0x000000850c00720b */ /* 0x000fe20003f5c000 */
[----:B------:R-:W-:-:S04]  /*1d130*/  IMAD.U32 R12, R19, 0x10000, RZ ;  /* 0x00010000130c7824 */ /* 0x000fc800078e00ff */
        /* <DEDUP_REMOVED lines=15> */
.L_x_23516:
        /* <DEDUP_REMOVED lines=12> */
.L_x_23518:
[----:B------:R-:W-:Y:S05]  /*1d2f0*/  BSYNC.RECONVERGENT B1 ;  /* 0x0000000000017941 */ /* 0x000fea0003800200 */
.L_x_23517:
        /* <DEDUP_REMOVED lines=62> */
.L_x_23515:
[----:B------:R-:W-:Y:S05]  /*1d6e0*/  BSYNC.RECONVERGENT B0 ;  /* 0x0000000000007941 */ /* 0x000fea0003800200 */
.L_x_23514:
        /* <DEDUP_REMOVED lines=24> */
.L_x_23521:
        /* <DEDUP_REMOVED lines=12> */
.L_x_23523:
[----:B------:R-:W-:Y:S05]  /*1d930*/  BSYNC.RECONVERGENT B1 ;  /* 0x0000000000017941 */ /* 0x000fea0003800200 */
.L_x_23522:
        /* <DEDUP_REMOVED lines=62> */
.L_x_23520:
[----:B------:R-:W-:Y:S05]  /*1dd20*/  BSYNC.RECONVERGENT B0 ;  /* 0x0000000000007941 */ /* 0x000fea0003800200 */
.L_x_23519:
        /* <DEDUP_REMOVED lines=24> */
.L_x_23526:
        /* <DEDUP_REMOVED lines=12> */
.L_x_23528:
[----:B------:R-:W-:Y:S05]  /*1df70*/  BSYNC.RECONVERGENT B1 ;  /* 0x0000000000017941 */ /* 0x000fea0003800200 */
.L_x_23527:
        /* <DEDUP_REMOVED lines=62> */
.L_x_23525:
[----:B------:R-:W-:Y:S05]  /*1e360*/  BSYNC.RECONVERGENT B0 ;  /* 0x0000000000007941 */ /* 0x000fea0003800200 */
.L_x_23524:
        /* <DEDUP_REMOVED lines=25> */
.L_x_23531:
        /* <DEDUP_REMOVED lines=15> */
.L_x_23533:
[----:B------:R-:W-:Y:S05]  /*1e5f0*/  BSYNC.RECONVERGENT B1 ;  /* 0x0000000000017941 */ /* 0x000fea0003800200 */
.L_x_23532:
        /* <DEDUP_REMOVED lines=62> */
.L_x_23530:
[----:B------:R-:W-:Y:S05]  /*1e9e0*/  BSYNC.RECONVERGENT B0 ;  /* 0x0000000000007941 */ /* 0x000fea0003800200 */
.L_x_23529:
[----:B------:R-:W-:Y:S02]  /*1e9f0*/  I2FP.F32.U32 R16, R21 ;  /* 0x0000001500107245 */ /* 0x000fe40000201000 */
[----:B------:R-:W-:Y:S02]  /*1ea00*/  PRMT R17, R47, 0x7632, R17 ;  /* 0x000076322f117816 */ /* 0x000fe40000000011 */
[----:B------:R-:W-:Y:S01]  /*1ea10*/  F2FP.BF16.F32.PACK_AB R130, R14, R13 ;  /* 0x0000000d0e82723e */ /* 0x000fe200000010ff */
[----:B------:R-:W-:Y:S01]  /*1ea20*/  FFMA.FTZ R16, R16, R193, 1.1641532182693481445e-10 ;  /* 0x2f00000010107423 */ /* 0x000fe200000100c1 */
[----:B------:R-:W-:Y:S01]  /*1ea30*/  F2FP.BF16.F32.PACK_AB R129, R12, R11 ;  /* 0x0000000b0c81723e */ /* 0x000fe200000010ff */
[----:B------:R-:W-:Y:S01]  /*1ea40*/  IMAD.U32 R17, R17, 0x10000, RZ ;  /* 0x0001000011117824 */ /* 0x000fe200078e00ff */
[----:B------:R-:W-:Y:S02]  /*1ea50*/  F2FP.BF16.F32.PACK_AB R128, R10, R9 ;  /* 0x000000090a80723e */ /* 0x000fe400000010ff */
[----:B------:R-:W-:-:S02]  /*1ea60*/  FSETP.GTU.FTZ.AND P6, PT, R16, R133, PT ;  /* 0x000000851000720b */ /* 0x000fc40003fdc000 */
[----:B------:R-:W-:-:S05]  /*1ea70*/  SHF.L.U32 R16, R31, 0x10, RZ ;  /* 0x000000101f107819 */ /* 0x000fca00000006ff */
[----:B------:R-:W-:-:S04]  /*1ea80*/  FMUL.FTZ R16, R16, R43 ;  /* 0x0000002b10107220 */ /* 0x000fc80000410000 */
[----:B------:R-:W-:-:S05]  /*1ea90*/  FMUL.FTZ R16, R16, R134 ;  /* 0x0000008610107220 */ /* 0x000fca0000410000 */
[----:B------:R-:W-:Y:S02]  /*1eaa0*/  FSEL R16, R16, RZ, !P6 ;  /* 0x000000ff10107208 */ /* 0x000fe40007000000 */
[----:B------:R-:W-:-:S03]  /*1eab0*/  PLOP3.LUT P6, PT, P6, PT, PT, 0x8, 0x80 ;  /* 0x000000000080781c */ /* 0x000fc600037ce170 */
[----:B------:R-:W-:-:S05]  /*1eac0*/  FFMA.FTZ R16, R16, R91, R17 ;  /* 0x0000005b10107223 */ /* 0x000fca0000010011 */
[----:B------:R-:W-:Y:S01]  /*1ead0*/  F2FP.BF16.F32.PACK_AB R131, R16, R19 ;  /* 0x000000131083723e */ /* 0x000fe200000010ff */
[----:B------:R-:W-:Y:S06]  /*1eae0*/  BRA `(.L_x_23534) ;  /* 0x00000030008c7947 */ /* 0x000fec0003800000 */
.L_x_23493:
        /* <DEDUP_REMOVED lines=16> */
.L_x_23537:
        /* <DEDUP_REMOVED lines=12> */
.L_x_23539:
[----:B------:R-:W-:Y:S05]  /*1ecb0*/  BSYNC.RECONVERGENT B1 ;  /* 0x0000000000017941 */ /* 0x000fea0003800200 */
.L_x_23538:
        /* <DEDUP_REMOVED lines=62> */
.L_x_23536:
[----:B------:R-:W-:Y:S05]  /*1f0a0*/  BSYNC.RECONVERGENT B0 ;  /* 0x0000000000007941 */ /* 0x000fea0003800200 */
.L_x_23535:
        /* <DEDUP_REMOVED lines=25> */
.L_x_23542:
        /* <DEDUP_REMOVED lines=12> */
.L_x_23544:
[----:B------:R-:W-:Y:S05]  /*1f300*/  BSYNC.RECONVERGENT B1 ;  /* 0x0000000000017941 */ /* 0x000fea0003800200 */
.L_x_23543:
        /* <DEDUP_REMOVED lines=62> */
.L_x_23541:
[----:B------:R-:W-:Y:S05]  /*1f6f0*/  BSYNC.RECONVERGENT B0 ;  /* 0x0000000000007941 */ /* 0x000fea0003800200 */
.L_x_23540:
[----:B------:R-:W-:Y:S01]  /*1f700*/  I2FP.F32.U32 R10, R17 ;  /* 0x00000011000a7245 */ /* 0x000fe20000201000 */
[----:B------:R-:W-:Y:S01]  /*1f710*/  BSSY.RECONVERGENT B0, `(.L_x_23545) ;  /* 0x0000062000007945 */ /* 0x000fe20003800200 */
[----:B------:R-:W-:Y:S02]  /*1f720*/  ISETP.NE.AND P2, PT, R16, 0x1, PT ;  /* 0x000000011000780c */ /* 0x000fe40003f45270 */
[----:B------:R-:W-:Y:S01]  /*1f730*/  LOP3.LUT R6, R6, 0xfffffffd, RZ, 0xc0, !PT ;  /* 0xfffffffd06067812 */ /* 0x000fe200078ec0ff */
[----:B------:R-:W-:Y:S01]  /*1f740*/  FFMA.FTZ R10, R10, R193, 1.1641532182693481445e-10 ;  /* 0x2f0000000a0a7423 */ /* 0x000fe200000100c1 */
[----:B------:R-:W-:-:S04]  /*1f750*/  MOV R11, R168 ;  /* 0x000000a8000b7202 */ /* 0x000fc80000000f00 */
[----:B------:R-:W-:Y:S01]  /*1f760*/  FSETP.GTU.FTZ.AND P1, PT, R10, R133, PT ;  /* 0x000000850a00720b */ /* 0x000fe20003f3c000 */
[----:B------:R-:W-:Y:S02]  /*1f770*/  IMAD.U32 R10, R12, 0x10000, RZ ;  /* 0x000100000c0a7824 */ /* 0x000fe400078e00ff */
[----:B------:R-:W-:Y:S02]  /*1f780*/  IMAD.MOV.U32 R12, RZ, RZ, 0x2 ;  /* 0x00000002ff0c7424 */ /* 0x000fe400078e00ff */
        /* <DEDUP_REMOVED lines=15> */
.L_x_23547:
        /* <DEDUP_REMOVED lines=12> */
.L_x_23549:
[----:B------:R-:W-:Y:S05]  /*1f940*/  BSYNC.RECONVERGENT B1 ;  /* 0x0000000000017941 */ /* 0x000fea0003800200 */
.L_x_23548:
        /* <DEDUP_REMOVED lines=62> */
.L_x_23546:
[----:B------:R-:W-:Y:S05]  /*1fd30*/  BSYNC.RECONVERGENT B0 ;  /* 0x0000000000007941 */ /* 0x000fea0003800200 */
.L_x_23545:
[----:B------:R-:W-:Y:S01]  /*1fd40*/  I2FP.F32.U32 R11, R11 ;  /* 0x0000000b000b7245 */ /* 0x000fe20000201000 */
[----:B------:R-:W-:Y:S01]  /*1fd50*/  BSSY.RECONVERGENT B0, `(.L_x_23550) ;  /* 0x0000061000007945 */ /* 0x000fe20003800200 */
[----:B------:R-:W-:Y:S01]  /*1fd60*/  ISETP.NE.AND P2, PT, R12, 0x1, PT ;  /* 0x000000010c00780c */ /* 0x000fe20003f45270 */
[----:B------:R-:W-:Y:S01]  /*1fd70*/  IMAD.MOV.U32 R20, RZ, RZ, 0x2 ;  /* 0x00000002ff147424 */ /* 0x000fe200078e00ff */
[----:B------:R-:W-:Y:S01]  /*1fd80*/  PRMT R19, R13, 0x7632, R19 ;  /* 0x000076320d137816 */ /* 0x000fe20000000013 */
[----:B------:R-:W-:Y:S01]  /*1fd90*/  FFMA.FTZ R11, R11, R193, 1.1641532182693481445e-10 ;  /* 0x2f0000000b0b7423 */ /* 0x000fe200000100c1 */
[----:B------:R-:W-:-:S04]  /*1fda0*/  MOV R17, R168 ;  /* 0x000000a800117202 */ /* 0x000fc80000000f00 */
        /* <DEDUP_REMOVED lines=16> */
.L_x_23552:
        /* <DEDUP_REMOVED lines=12> */
.L_x_23554:
[----:B------:R-:W-:Y:S05]  /*1ff70*/  BSYNC.RECONVERGENT B1 ;  /* 0x0000000000017941 */ /* 0x000fea0003800200 */
.L_x_23553:
        /* <DEDUP_REMOVED lines=62> */
.L_x_23551:
[----:B------:R-:W-:Y:S05]  /*20360*/  BSYNC.RECONVERGENT B0 ;  /* 0x0000000000007941 */ /* 0x000fea0003800200 */
.L_x_23550:
[----:B------:R-:W-:Y:S01]  /*20370*/  I2FP.F32.U32 R12, R17 ;  /* 0x00000011000c7245 */ /* 0x000fe20000201000 */
[----:B------:R-:W-:Y:S01]  /*20380*/  BSSY.RECONVERGENT B0, `(.L_x_23555) ;  /* 0x0000060000007945 */ /* 0x000fe20003800200 */
[----:B------:R-:W-:Y:S01]  /*20390*/  ISETP.NE.AND P3, PT, R20, 0x1, PT ;  /* 0x000000011400780c */ /* 0x000fe20003f65270 */
[----:B------:R-:W-:Y:S01]  /*203a0*/  IMAD.MOV.U32 R16, RZ, RZ, 0x2 ;  /* 0x00000002ff107424 */ /* 0x000fe200078e00ff */
[----:B------:R-:W-:Y:S01]  /*203b0*/  MOV R13, R168 ;  /* 0x000000a8000d7202 */ /* 0x000fe20000000f00 */
        /* <DEDUP_REMOVED lines=17> */
.L_x_23557:
        /* <DEDUP_REMOVED lines=12> */
.L_x_23559:
[----:B------:R-:W-:Y:S05]  /*20590*/  BSYNC.RECONVERGENT B1 ;  /* 0x0000000000017941 */ /* 0x000fea0003800200 */
.L_x_23558:
        /* <DEDUP_REMOVED lines=62> */
.L_x_23556:
[----:B------:R-:W-:Y:S05]  /*20980*/  BSYNC.RECONVERGENT B0 ;  /* 0x0000000000007941 */ /* 0x000fea0003800200 */
.L_x_23555:
[----:B------:R-:W-:Y:S01]  /*20990*/  I2FP.F32.U32 R17, R13 ;  /* 0x0000000d00117245 */ /* 0x000fe20000201000 */
[----:B------:R-:W-:Y:S01]  /*209a0*/  IMAD.U32 R13, R14, 0x10000, RZ ;  /* 0x000100000e0d7824 */ /* 0x000fe200078e00ff */
        /* <DEDUP_REMOVED lines=21> */
.L_x_23562:
        /* <DEDUP_REMOVED lines=12> */
.L_x_23564:
[----:B------:R-:W-:Y:S05]  /*20bc0*/  BSYNC.RECONVERGENT B1 ;  /* 0x0000000000017941 */ /* 0x000fea0003800200 */
.L_x_23563:
        /* <DEDUP_REMOVED lines=62> */
.L_x_23561:
[----:B------:R-:W-:Y:S05]  /*20fb0*/  BSYNC.RECONVERGENT B0 ;  /* 0x0000000000007941 */ /* 0x000fea0003800200 */
.L_x_23560:
        /* <DEDUP_REMOVED lines=22> */
.L_x_23567:
        /* <DEDUP_REMOVED lines=12> */
.L_x_23569:
[----:B------:R-:W-:Y:S05]  /*211e0*/  BSYNC.RECONVERGENT B1 ;  /* 0x0000000000017941 */ /* 0x000fea0003800200 */
.L_x_23568:
        /* <DEDUP_REMOVED lines=62> */
.L_x_23566:
[----:B------:R-:W-:Y:S05]  /*215d0*/  BSYNC.RECONVERGENT B0 ;  /* 0x0000000000007941 */ /* 0x000fea0003800200 */
.L_x_23565:
        /* <DEDUP_REMOVED lines=24> */
.L_x_23572:
        /* <DEDUP_REMOVED lines=15> */
.L_x_23574:
[----:B------:R-:W-:Y:S05]  /*21850*/  BSYNC.RECONVERGENT B1 ;  /* 0x0000000000017941 */ /* 0x000fea0003800200 */
.L_x_23573:
        /* <DEDUP_REMOVED lines=62> */
.L_x_23571:
[----:B------:R-:W-:Y:S05]  /*21c40*/  BSYNC.RECONVERGENT B0 ;  /* 0x0000000000007941 */ /* 0x000fea0003800200 */
.L_x_23570:
[----:B------:R-:W-:Y:S02]  /*21c50*/  I2FP.F32.U32 R16, R21 ;  /* 0x0000001500107245 */ /* 0x000fe40000201000 */
[----:B------:R-:W-:Y:S02]  /*21c60*/  F2FP.BF16.F32.PACK_AB R130, R14, R13 ;  /* 0x0000000d0e82723e */ /* 0x000fe400000010ff */
        /* <DEDUP_REMOVED lines=9> */
[----:B------:R-:W-:-:S05]  /*21d00*/  FMUL.FTZ R16, R16, R91 ;  /* 0x0000005b10107220 */ /* 0x000fca0000410000 */
[----:B------:R-:W-:-:S07]  /*21d10*/  F2FP.BF16.F32.PACK_AB R131, R16, R19 ;  /* 0x000000131083723e */ /* 0x000fce00000010ff */
.L_x_23534:
[C---:B------:R-:W-:Y:S01]  /*21d20*/  IMAD.WIDE.U32 R20, R173.reuse, 0x10, R160 ;  /* 0x00000010ad147825 */ /* 0x040fe200078e00a0 */
[----:B------:R-:W-:Y:S02]  /*21d30*/  SEL R19, RZ, 0x1000000, !P6 ;  /* 0x01000000ff137807 */ /* 0x000fe40007000000 */
[----:B------:R-:W-:Y:S01]  /*21d40*/  SEL R17, RZ, 0x10000, !P5 ;  /* 0x00010000ff117807 */ /* 0x000fe20006800000 */
[----:B------:R-:W-:Y:S01]  /*21d50*/  IMAD.WIDE.U32 R32, R173, 0x8, R158 ;  /* 0x00000008ad207825 */ /* 0x000fe200078e009e */
[----:B------:R0:W-:Y:S01]  /*21d60*/  STG.E.128 desc[UR6][R20.64], R128 ;  /* 0x0000008014007986 */ /* 0x0001e2000c101d06 */
[C---:B------:R-:W-:Y:S02]  /*21d70*/  LOP3.LUT P5, RZ, R6.reuse, 0x2, RZ, 0xc0, !PT ;  /* 0x0000000206ff7812 */ /* 0x040fe400078ac0ff */
[----:B------:R-:W-:Y:S02]  /*21d80*/  LOP3.LUT P6, RZ, R6, 0x4, RZ, 0xc0, !PT ;  /* 0x0000000406ff7812 */ /* 0x000fe400078cc0ff */
[----:B0-----:R-:W-:-:S02]  /*21d90*/  SEL R20, RZ, 0x100, !P4 ;  /* 0x00000100ff147807 */ /* 0x001fc40006000000 */
[----:B------:R-:W-:Y:S02]  /*21da0*/  SEL R21, RZ, 0x100, !P5 ;  /* 0x00000100ff157807 */ /* 0x000fe40006800000 */
[----:B------:R-:W-:Y:S02]  /*21db0*/  LOP3.LUT R19, R20, R19, R17, 0xfe, !PT ;  /* 0x0000001314137212 */ /* 0x000fe400078efe11 */
[----:B------:R-:W-:Y:S02]  /*21dc0*/  SEL R17, RZ, 0x1000000, !P2 ;  /* 0x01000000ff117807 */ /* 0x000fe40005000000 */
[----:B------:R-:W-:-:S04]  /*21dd0*/  SEL R20, RZ, 0x10000, !P1 ;  /* 0x00010000ff147807 */ /* 0x000fc80004800000 */
[----:B------:R-:W-:Y:S02]  /*21de0*/  LOP3.LUT R17, R21, R17, R20, 0xfe, !PT ;  /* 0x0000001115117212 */ /* 0x000fe400078efe14 */
[----:B------:R-:W-:-:S04]  /*21df0*/  SEL R20, RZ, 0x1, !P3 ;  /* 0x00000001ff147807 */ /* 0x000fc80005800000 */
[----:B------:R-:W-:Y:S02]  /*21e00*/  LOP3.LUT R21, R19, R20, RZ, 0xfc, !PT ;  /* 0x0000001413157212 */ /* 0x000fe400078efcff */
[----:B------:R-:W-:-:S04]  /*21e10*/  SEL R19, RZ, 0x1, !P6 ;  /* 0x00000001ff137807 */ /* 0x000fc80007000000 */
[----:B------:R-:W-:Y:S02]  /*21e20*/  LOP3.LUT R20, R17, R19, RZ, 0xfc, !PT ;  /* 0x0000001311147212 */ /* 0x000fe400078efcff */
[----:B------:R-:W-:-:S03]  /*21e30*/  IADD3 R17, PT, PT, R22, 0xa0, RZ ;  /* 0x000000a016117810 */ /* 0x000fc60007ffe0ff */
        /* <DEDUP_REMOVED lines=23> */
.L_x_23578:
        /* <DEDUP_REMOVED lines=12> */
.L_x_23580:
[----:B------:R-:W-:Y:S05]  /*22070*/  BSYNC.RECONVERGENT B1 ;  /* 0x0000000000017941 */ /* 0x000fea0003800200 */
.L_x_23579:
        /* <DEDUP_REMOVED lines=62> */
.L_x_23577:
[----:B------:R-:W-:Y:S05]  /*22460*/  BSYNC.RECONVERGENT B0 ;  /* 0x0000000000007941 */ /* 0x000fea0003800200 */
.L_x_23576:
        /* <DEDUP_REMOVED lines=8> */
[----:B------:R-:W-:Y:S02]  /*224f0*/  MOV R33, R168 ;  /* 0x000000a800217202 */ /* 0x000fe40000000f00 */
[----:B------:R-:W-:Y:S01]  /*22500*/  FSETP.GTU.FTZ.AND P1, PT, R19, R133, PT ;  /* 0x000000851300720b */ /* 0x000fe20003f3c000 */
[----:B------:R-:W-:Y:S01]  /*22510*/  FMUL.FTZ R18, R18, R134 ;  /* 0x0000008612127220 */ /* 0x000fe20000410000 */
[----:B------:R-:W-:-:S04]  /*22520*/  IMAD.U32 R19, R44, 0x10000, RZ ;  /* 0x000100002c137824 */ /* 0x000fc800078e00ff */
[----:B------:R-:W-:Y:S02]  /*22530*/  FSEL R18, R18, RZ, !P1 ;  /* 0x000000ff12127208 */ /* 0x000fe40004800000 */
[----:B------:R-:W-:-:S03]  /*22540*/  PLOP3.LUT P1, PT, P1, PT, PT, 0x8, 0x80 ;  /* 0x000000000080781c */ /* 0x000fc60000f2e170 */
[--C-:B------:R-:W-:Y:S01]  /*22550*/  FFMA.FTZ R18, R18, R84, R19.reuse ;  /* 0x0000005412127223 */ /* 0x100fe20000010013 */
        /* <DEDUP_REMOVED lines=11> */
.L_x_23583:
        /* <DEDUP_REMOVED lines=12> */
.L_x_23585:
[----:B------:R-:W-:Y:S05]  /*226d0*/  BSYNC.RECONVERGENT B1 ;  /* 0x0000000000017941 */ /* 0x000fea0003800200 */
.L_x_23584:
        /* <DEDUP_REMOVED lines=62> */
.L_x_23582:
[----:B------:R-:W-:Y:S05]  /*22ac0*/  BSYNC.RECONVERGENT B0 ;  /* 0x0000000000007941 */ /* 0x000fea0003800200 */
.L_x_23581:
        /* <DEDUP_REMOVED lines=10> */
[----:B------:R-:W-:-:S02]  /*22b70*/  FSETP.GTU.FTZ.AND P1, PT, R21, R133, PT ;  /* 0x000000851500720b */ /* 0x000fc40003f3c000 */
[----:B------:R-:W-:Y:S02]  /*22b80*/  PRMT R21, R44, 0x7632, R21 ;  /* 0x000076322c157816 */ /* 0x000fe40000000015 */
[----:B------:R-:W-:Y:S02]  /*22b90*/  FSEL R19, R19, RZ, !P1 ;  /* 0x000000ff13137208 */ /* 0x000fe40004800000 */
[----:B------:R-:W-:Y:S01]  /*22ba0*/  PLOP3.LUT P1, PT, P1, PT, PT, 0x8, 0x80 ;  /* 0x000000000080781c */ /* 0x000fe20000f2e170 */
[----:B------:R-:W-:-:S04]  /*22bb0*/  IMAD.U32 R21, R21, 0x10000, RZ ;  /* 0x0001000015157824 */ /* 0x000fc800078e00ff */
[----:B------:R-:W-:-:S08]  /*22bc0*/  FFMA.FTZ R19, R19, R85, R21 ;  /* 0x0000005513137223 */ /* 0x000fd00000010015 */
        /* <DEDUP_REMOVED lines=10> */
.L_x_23588:
        /* <DEDUP_REMOVED lines=12> */
.L_x_23590:
[----:B------:R-:W-:Y:S05]  /*22d30*/  BSYNC.RECONVERGENT B1 ;  /* 0x0000000000017941 */ /* 0x000fea0003800200 */
.L_x_23589:
        /* <DEDUP_REMOVED lines=62> */
.L_x_23587:
[----:B------:R-:W-:Y:S05]  /*23120*/  BSYNC.RECONVERGENT B0 ;  /* 0x0000000000007941 */ /* 0x000fea0003800200 */
.L_x_23586:
        /* <DEDUP_REMOVED lines=13> */
[--C-:B------:R-:W-:Y:S01]  /*23200*/  FFMA.FTZ R20, R20, R86, R21.reuse ;  /* 0x0000005614147223 */ /* 0x100fe20000010015 */
        /* <DEDUP_REMOVED lines=10> */
.L_x_23593:
        /* <DEDUP_REMOVED lines=12> */
.L_x_23595:
[----:B------:R-:W-:Y:S05]  /*23370*/  BSYNC.RECONVERGENT B1 ;  /* 0x0000000000017941 */ /* 0x000fea0003800200 */
.L_x_23594:
        /* <DEDUP_REMOVED lines=62> */
.L_x_23592:
[----:B------:R-:W-:Y:S05]  /*23760*/  BSYNC.RECONVERGENT B0 ;  /* 0x0000000000007941 */ /* 0x000fea0003800200 */
.L_x_23591:
        /* <DEDUP_REMOVED lines=24> */
.L_x_23598:
        /* <DEDUP_REMOVED lines=12> */
.L_x_23600:
[----:B------:R-:W-:Y:S05]  /*239b0*/  BSYNC.RECONVERGENT B1 ;  /* 0x0000000000017941 */ /* 0x000fea0003800200 */
.L_x_23599:
        /* <DEDUP_REMOVED lines=62> */
.L_x_23597:
[----:B------:R-:W-:Y:S05]  /*23da0*/  BSYNC.RECONVERGENT B0 ;  /* 0x0000000000007941 */ /* 0x000fea0003800200 */
.L_x_23596:
[----:B------:R-:W-:Y:S01]  /*23db0*/  I2FP.F32.U32 R33, R31 ;  /* 0x0000001f00217245 */ /* 0x000fe20000201000 */
[----:B------:R-:W-:Y:S01]  /*23dc0*/  IMAD.U32 R31, R130, 0x10000, RZ ;  /* 0x00010000821f7824 */ /* 0x000fe200078e00ff */
[----:B------:R-:W-:Y:S01]  /*23dd0*/  ISETP.NE.AND P4, PT, R32, 0x1, PT ;  /* 0x000000012000780c */ /* 0x000fe20003f85270 */
[----:B------:R-:W-:Y:S01]  /*23de0*/  BSSY.RECONVERGENT B0, `(.L_x_23601) ;  /* 0x0000060000007945 */ /* 0x000fe20003800200 */
[----:B------:R-:W-:Y:S01]  /*23df0*/  PRMT R34, R130, 0x7632, R34 ;  /* 0x0000763282227816 */ /* 0x000fe20000000022 */
[----:B------:R-:W-:Y:S01]  /*23e00*/  FFMA.FTZ R33, R33, R193, 1.1641532182693481445e-10 ;  /* 0x2f00000021217423 */ /* 0x000fe200000100c1 */
[----:B------:R-:W-:Y:S01]  /*23e10*/  FMUL.FTZ R31, R31, R43 ;  /* 0x0000002b1f1f7220 */ /* 0x000fe20000410000 */
[----:B------:R-:W-:Y:S02]  /*23e20*/  HFMA2 R130, -RZ, RZ, 0, 1.1920928955078125e-07 ;  /* 0x00000002ff827431 */ /* 0x000fe400000001ff */
[----:B------:R-:W-:Y:S02]  /*23e30*/  IMAD.MOV.U32 R129, RZ, RZ, R168 ;  /* 0x000000ffff817224 */ /* 0x000fe400078e00a8 */
[----:B------:R-:W-:Y:S01]  /*23e40*/  FMUL.FTZ R31, R31, R134 ;  /* 0x000000861f1f7220 */ /* 0x000fe20000410000 */
[----:B------:R-:W-:Y:S01]  /*23e50*/  FSETP.GTU.FTZ.AND P3, PT, R33, R133, PT ;  /* 0x000000852100720b */ /* 0x000fe20003f7c000 */
[----:B------:R-:W-:-:S03]  /*23e60*/  IMAD.U32 R33, R46, 0x10000, RZ ;  /* 0x000100002e217824 */ /* 0x000fc600078e00ff */
        /* <DEDUP_REMOVED lines=12> */
.L_x_23603:
        /* <DEDUP_REMOVED lines=12> */
.L_x_23605:
[----:B------:R-:W-:Y:S05]  /*23ff0*/  BSYNC.RECONVERGENT B1 ;  /* 0x0000000000017941 */ /* 0x000fea0003800200 */
.L_x_23604:
        /* <DEDUP_REMOVED lines=62> */
.L_x_23602:
[----:B------:R-:W-:Y:S05]  /*243e0*/  BSYNC.RECONVERGENT B0 ;  /* 0x0000000000007941 */ /* 0x000fea0003800200 */
.L_x_23601:
        /* <DEDUP_REMOVED lines=8> */
[----:B------:R-:W-:Y:S02]  /*24470*/  SHF.L.U32 R33, R33, 0x10, RZ ;  /* 0x0000001021217819 */ /* 0x000fe400000006ff */
[----:B------:R-:W-:Y:S01]  /*24480*/  FSETP.GTU.FTZ.AND P4, PT, R32, R133, PT ;  /* 0x000000852000720b */ /* 0x000fe20003f9c000 */
        /* <DEDUP_REMOVED lines=14> */
.L_x_23608:
        /* <DEDUP_REMOVED lines=12> */
.L_x_23610:
[----:B------:R-:W-:Y:S05]  /*24630*/  BSYNC.RECONVERGENT B1 ;  /* 0x0000000000017941 */ /* 0x000fea0003800200 */
.L_x_23609:
        /* <DEDUP_REMOVED lines=62> */
.L_x_23607:
[----:B------:R-:W-:Y:S05]  /*24a20*/  BSYNC.RECONVERGENT B0 ;  /* 0x0000000000007941 */ /* 0x000fea0003800200 */
.L_x_23606:
        /* <DEDUP_REMOVED lines=12> */
[--C-:B------:R-:W-:Y:S01]  /*24af0*/  FFMA.FTZ R33, R33, R82, R34.reuse ;  /* 0x0000005221217223 */ /* 0x100fe20000010022 */
        /* <DEDUP_REMOVED lines=11> */
.L_x_23613:
        /* <DEDUP_REMOVED lines=15> */
.L_x_23615:
[----:B------:R-:W-:Y:S05]  /*24ca0*/  BSYNC.RECONVERGENT B1 ;  /* 0x0000000000017941 */ /* 0x000fea0003800200 */
.L_x_23614:
        /* <DEDUP_REMOVED lines=62> */
.L_x_23612:
[----:B------:R-:W-:Y:S05]  /*25090*/  BSYNC.RECONVERGENT B0 ;  /* 0x0000000000007941 */ /* 0x000fea0003800200 */
.L_x_23611:
[----:B------:R-:W-:Y:S01]  /*250a0*/  I2FP.F32.U32 R128, R131 ;  /* 0x0000008300807245 */ /* 0x000fe20000201000 */
[----:B------:R-:W-:Y:S01]  /*250b0*/  IMAD.U32 R34, R34, 0x10000, RZ ;  /* 0x0001000022227824 */ /* 0x000fe200078e00ff */
[----:B------:R-:W-:Y:S02]  /*250c0*/  F2FP.BF16.F32.PACK_AB R130, R32, R31 ;  /* 0x0000001f2082723e */ /* 0x000fe400000010ff */
[----:B------:R-:W-:Y:S01]  /*250d0*/  F2FP.BF16.F32.PACK_AB R129, R21, R20 ;  /* 0x000000141581723e */ /* 0x000fe200000010ff */
        /* <DEDUP_REMOVED lines=12> */
.L_x_23575:
[----:B------:R-:W-:Y:S01]  /*251a0*/  ISETP.NE.AND P1, PT, R34, 0x1, PT ;  /* 0x000000012200780c */ /* 0x000fe20003f25270 */
[----:B------:R-:W-:Y:S01]  /*251b0*/  BSSY.RECONVERGENT B0, `(.L_x_23617) ;  /* 0x000005a000007945 */ /* 0x000fe20003800200 */
[----:B0-----:R-:W-:Y:S02]  /*251c0*/  HFMA2 R21, -RZ, RZ, 0, 1.1920928955078125e-07 ;  /* 0x00000002ff157431 */ /* 0x001fe400000001ff */
        /* <DEDUP_REMOVED lines=13> */
.L_x_23619:
        /* <DEDUP_REMOVED lines=12> */
.L_x_23621:
[----:B------:R-:W-:Y:S05]  /*25360*/  BSYNC.RECONVERGENT B1 ;  /* 0x0000000000017941 */ /* 0x000fea0003800200 */
.L_x_23620:
        /* <DEDUP_REMOVED lines=62> */
.L_x_23618:
[----:B------:R-:W-:Y:S05]  /*25750*/  BSYNC.RECONVERGENT B0 ;  /* 0x0000000000007941 */ /* 0x000fea0003800200 */
.L_x_23617:
[----:B------:R-:W-:Y:S01]  /*25760*/  I2FP.F32.U32 R19, R19 ;  /* 0x0000001300137245 */ /* 0x000fe20000201000 */
[----:B-----5:R-:W-:Y:S01]  /*25770*/  IMAD.U32 R18, R128, 0x10000, RZ ;  /* 0x0001000080127824 */ /* 0x020fe200078e00ff */
        /* <DEDUP_REMOVED lines=23> */
.L_x_23624:
        /* <DEDUP_REMOVED lines=12> */
.L_x_23626:
[----:B------:R-:W-:Y:S05]  /*259b0*/  BSYNC.RECONVERGENT B1 ;  /* 0x0000000000017941 */ /* 0x000fea0003800200 */
.L_x_23625:
        /* <DEDUP_REMOVED lines=62> */
.L_x_23623:
[----:B------:R-:W-:Y:S05]  /*25da0*/  BSYNC.RECONVERGENT B0 ;  /* 0x0000000000007941 */ /* 0x000fea0003800200 */
.L_x_23622:
        /* <DEDUP_REMOVED lines=24> */
.L_x_23629:
        /* <DEDUP_REMOVED lines=12> */
.L_x_23631:
[----:B------:R-:W-:Y:S05]  /*25ff0*/  BSYNC.RECONVERGENT B1 ;  /* 0x0000000000017941 */ /* 0x000fea0003800200 */
.L_x_23630:
        /* <DEDUP_REMOVED lines=62> */
.L_x_23628:
[----:B------:R-:W-:Y:S05]  /*263e0*/  BSYNC.RECONVERGENT B0 ;  /* 0x0000000000007941 */ /* 0x000fea0003800200 */
.L_x_23627:
        /* <DEDUP_REMOVED lines=9> */
[----:B------:R-:W-:Y:S02]  /*26480*/  FSETP.GTU.FTZ.AND P1, PT, R21, R133, PT ;  /* 0x000000851500720b */ /* 0x000fe40003f3c000 */
[----:B------:R-:W-:Y:S02]  /*26490*/  PRMT R21, R129, 0x7632, R21 ;  /* 0x0000763281157816 */ /* 0x000fe40000000015 */
        /* <DEDUP_REMOVED lines=12> */
.L_x_23634:
        /* <DEDUP_REMOVED lines=12> */
.L_x_23636:
[----:B------:R-:W-:Y:S05]  /*26620*/  BSYNC.RECONVERGENT B1 ;  /* 0x0000000000017941 */ /* 0x000fea0003800200 */
.L_x_23635:
        /* <DEDUP_REMOVED lines=62> */
.L_x_23633:
[----:B------:R-:W-:Y:S05]  /*26a10*/  BSYNC.RECONVERGENT B0 ;  /* 0x0000000000007941 */ /* 0x000fea0003800200 */
.L_x_23632:
        /* <DEDUP_REMOVED lines=22> */
.L_x_23639:
        /* <DEDUP_REMOVED lines=12> */
.L_x_23641:
[----:B------:R-:W-:Y:S05]  /*26c40*/  BSYNC.RECONVERGENT B1 ;  /* 0x0000000000017941 */ /* 0x000fea0003800200 */
.L_x_23640:
        /* <DEDUP_REMOVED lines=62> */
.L_x_23638:
[----:B------:R-:W-:Y:S05]  /*27030*/  BSYNC.RECONVERGENT B0 ;  /* 0x0000000000007941 */ /* 0x000fea0003800200 */
.L_x_23637:
        /* <DEDUP_REMOVED lines=23> */
.L_x_23644:
        /* <DEDUP_REMOVED lines=12> */
.L_x_23646:
[----:B------:R-:W-:Y:S05]  /*27270*/  BSYNC.RECONVERGENT B1 ;  /* 0x0000000000017941 */ /* 0x000fea0003800200 */
.L_x_23645:
        /* <DEDUP_REMOVED lines=62> */
.L_x_23643:
[----:B------:R-:W-:Y:S05]  /*27660*/  BSYNC.RECONVERGENT B0 ;  /* 0x0000000000007941 */ /* 0x000fea0003800200 */
.L_x_23642:
        /* <DEDUP_REMOVED lines=22> */
.L_x_23649:
        /* <DEDUP_REMOVED lines=12> */
.L_x_23651:
[----:B------:R-:W-:Y:S05]  /*27890*/  BSYNC.RECONVERGENT B1 ;  /* 0x0000000000017941 */ /* 0x000fea0003800200 */
.L_x_23650:
        /* <DEDUP_REMOVED lines=62> */
.L_x_23648:
[----:B------:R-:W-:Y:S05]  /*27c80*/  BSYNC.RECONVERGENT B0 ;  /* 0x0000000000007941 */ /* 0x000fea0003800200 */
.L_x_23647:
        /* <DEDUP_REMOVED lines=9> */
[----:B------:R-:W-:Y:S01]  /*27d20*/  PRMT R34, R131, 0x7632, R34 ;  /* 0x0000763283227816 */ /* 0x000fe20000000022 */
        /* <DEDUP_REMOVED lines=13> */
.L_x_23654:
        /* <DEDUP_REMOVED lines=15> */
.L_x_23656:
[----:B------:R-:W-:Y:S05]  /*27ef0*/  BSYNC.RECONVERGENT B1 ;  /* 0x0000000000017941 */ /* 0x000fea0003800200 */
.L_x_23655:
        /* <DEDUP_REMOVED lines=62> */
.L_x_23653:
[----:B------:R-:W-:Y:S05]  /*282e0*/  BSYNC.RECONVERGENT B0 ;  /* 0x0000000000007941 */ /* 0x000fea0003800200 */
.L_x_23652:
        /* <DEDUP_REMOVED lines=13> */
.L_x_23616:
        /* <DEDUP_REMOVED lines=41> */
.L_x_23660:
        /* <DEDUP_REMOVED lines=12> */
.L_x_23662:
[----:B------:R-:W-:Y:S05]  /*28710*/  BSYNC.RECONVERGENT B1 ;  /* 0x0000000000017941 */ /* 0x000fea0003800200 */
.L_x_23661:
        /* <DEDUP_REMOVED lines=59> */
[----:B------:R-:W-:Y:S01]  /*28ad0*/  IMAD.MOV.U32 R137, RZ, RZ, R135 ;  /* 0x000000ffff897224 */ /* 0x000fe200078e0087 */
[----:B------:R-:W-:Y:S01]  /*28ae0*/  MOV R168, R136 ;  /* 0x0000008800a87202 */ /* 0x000fe20000000f00 */
[----:B------:R-:W-:-:S07]  /*28af0*/  IMAD.MOV.U32 R136, RZ, RZ, RZ ;  /* 0x000000ffff887224 */ /* 0x000fce00078e00ff */
.L_x_23659:
[----:B------:R-:W-:Y:S05]  /*28b00*/  BSYNC.RECONVERGENT B0 ;  /* 0x0000000000007941 */ /* 0x000fea0003800200 */
.L_x_23658:
        /* <DEDUP_REMOVED lines=26> */
.L_x_23665:
        /* <DEDUP_REMOVED lines=12> */
.L_x_23667:
[----:B------:R-:W-:Y:S05]  /*28d70*/  BSYNC.RECONVERGENT B1 ;  /* 0x0000000000017941 */ /* 0x000fea0003800200 */
.L_x_23666:
        /* <DEDUP_REMOVED lines=62> */
.L_x_23664:
[----:B------:R-:W-:Y:S05]  /*29160*/  BSYNC.RECONVERGENT B0 ;  /* 0x0000000000007941 */ /* 0x000fea0003800200 */
.L_x_23663:
        /* <DEDUP_REMOVED lines=15> */
[----:B------:R-:W-:-:S04]  /*29260*/  FFMA.FTZ R128, R128, R77, R136 ;  /* 0x0000004d80807223 */ /* 0x000fc80000010088 */
[----:B------:R-:W-:-:S04]  /*29270*/  IMAD.MOV.U32 R136, RZ, RZ, R128 ;  /* 0x000000ffff887224 */ /* 0x000fc800078e0080 */
        /* <DEDUP_REMOVED lines=10> */
.L_x_23670:
        /* <DEDUP_REMOVED lines=12> */
.L_x_23672:
[----:B------:R-:W-:Y:S05]  /*293e0*/  BSYNC.RECONVERGENT B1 ;  /* 0x0000000000017941 */ /* 0x000fea0003800200 */
.L_x_23671:
        /* <DEDUP_REMOVED lines=62> */
.L_x_23669:
[----:B------:R-:W-:Y:S05]  /*297d0*/  BSYNC.RECONVERGENT B0 ;  /* 0x0000000000007941 */ /* 0x000fea0003800200 */
.L_x_23668:
        /* <DEDUP_REMOVED lines=11> */
[----:B------:R-:W-:-:S04]  /*29890*/  IMAD.U32 R139, R45, 0x10000, RZ ;  /* 0x000100002d8b7824 */ /* 0x000fc800078e00ff */
        /* <DEDUP_REMOVED lines=12> */
.L_x_23675:
        /* <DEDUP_REMOVED lines=12> */
.L_x_23677:
[----:B------:R-:W-:Y:S05]  /*29a20*/  BSYNC.RECONVERGENT B1 ;  /* 0x0000000000017941 */ /* 0x000fea0003800200 */
.L_x_23676:
        /* <DEDUP_REMOVED lines=62> */
.L_x_23674:
[----:B------:R-:W-:Y:S05]  /*29e10*/  BSYNC.RECONVERGENT B0 ;  /* 0x0000000000007941 */ /* 0x000fea0003800200 */
.L_x_23673:
        /* <DEDUP_REMOVED lines=25> */
.L_x_23680:
        /* <DEDUP_REMOVED lines=12> */
.L_x_23682:
[----:B------:R-:W-:Y:S05]  /*2a070*/  BSYNC.RECONVERGENT B1 ;  /* 0x0000000000017941 */ /* 0x000fea0003800200 */
.L_x_23681:
        /* <DEDUP_REMOVED lines=62> */
.L_x_23679:
[----:B------:R-:W-:Y:S05]  /*2a460*/  BSYNC.RECONVERGENT B0 ;  /* 0x0000000000007941 */ /* 0x000fea0003800200 */
.L_x_23678:
        /* <DEDUP_REMOVED lines=24> */
.L_x_23685:
        /* <DEDUP_REMOVED lines=12> */
.L_x_23687:
[----:B------:R-:W-:Y:S05]  /*2a6b0*/  BSYNC.RECONVERGENT B1 ;  /* 0x0000000000017941 */ /* 0x000fea0003800200 */
.L_x_23686:
        /* <DEDUP_REMOVED lines=62> */
.L_x_23684:
[----:B------:R-:W-:Y:S05]  /*2aaa0*/  BSYNC.RECONVERGENT B0 ;  /* 0x0000000000007941 */ /* 0x000fea0003800200 */
.L_x_23683:
        /* <DEDUP_REMOVED lines=24> */
.L_x_23690:
        /* <DEDUP_REMOVED lines=12> */
.L_x_23692:
[----:B------:R-:W-:Y:S05]  /*2acf0*/  BSYNC.RECONVERGENT B1 ;  /* 0x0000000000017941 */ /* 0x000fea0003800200 */
.L_x_23691:
        /* <DEDUP_REMOVED lines=62> */
.L_x_23689:
[----:B------:R-:W-:Y:S05]  /*2b0e0*/  BSYNC.RECONVERGENT B0 ;  /* 0x0000000000007941 */ /* 0x000fea0003800200 */
.L_x_23688:
[----:B------:R-:W-:Y:S01]  /*2b0f0*/  I2FP.F32.U32 R130, R130 ;  /* 0x0000008200827245 */ /* 0x000fe20000201000 */
[C---:B------:R-:W-:Y:S01]  /*2b100*/  IMAD.U32 R141, R131.reuse, 0x10000, RZ ;  /* 0x00010000838d7824 */ /* 0x040fe200078e00ff */
        /* <DEDUP_REMOVED lines=10> */
[----:B------:R-:W-:Y:S02]  /*2b1b0*/  SHF.L.U32 R141, R47, 0x10, RZ ;  /* 0x000000102f8d7819 */ /* 0x000fe400000006ff */
        /* <DEDUP_REMOVED lines=11> */
.L_x_23695:
        /* <DEDUP_REMOVED lines=15> */
.L_x_23697:
[----:B------:R-:W-:Y:S05]  /*2b360*/  BSYNC.RECONVERGENT B1 ;  /* 0x0000000000017941 */ /* 0x000fea0003800200 */
.L_x_23696:
        /* <DEDUP_REMOVED lines=62> */
.L_x_23694:
[----:B------:R-:W-:Y:S05]  /*2b750*/  BSYNC.RECONVERGENT B0 ;  /* 0x0000000000007941 */ /* 0x000fea0003800200 */
.L_x_23693:
        /* <DEDUP_REMOVED lines=16> */
.L_x_23657:
        /* <DEDUP_REMOVED lines=16> */
.L_x_23701:
        /* <DEDUP_REMOVED lines=12> */
.L_x_23703:
[----:B------:R-:W-:Y:S05]  /*2ba20*/  BSYNC.RECONVERGENT B1 ;  /* 0x0000000000017941 */ /* 0x000fea0003800200 */
.L_x_23702:
        /* <DEDUP_REMOVED lines=62> */
.L_x_23700:
[----:B------:R-:W-:Y:S05]  /*2be10*/  BSYNC.RECONVERGENT B0 ;  /* 0x0000000000007941 */ /* 0x000fea0003800200 */
.L_x_23699:
        /* <DEDUP_REMOVED lines=8> */
[----:B------:R-:W-:Y:S01]  /*2bea0*/  IMAD.MOV.U32 R140, RZ, RZ, 0x2 ;  /* 0x00000002ff8c7424 */ /* 0x000fe200078e00ff */
[----:B------:R-:W-:Y:S01]  /*2beb0*/  MOV R139, R168 ;  /* 0x000000a8008b7202 */ /* 0x000fe20000000f00 */
        /* <DEDUP_REMOVED lines=15> */
.L_x_23706:
        /* <DEDUP_REMOVED lines=12> */
.L_x_23708:
[----:B------:R-:W-:Y:S05]  /*2c070*/  BSYNC.RECONVERGENT B1 ;  /* 0x0000000000017941 */ /* 0x000fea0003800200 */
.L_x_23707:
        /* <DEDUP_REMOVED lines=62> */
.L_x_23705:
[----:B------:R-:W-:Y:S05]  /*2c460*/  BSYNC.RECONVERGENT B0 ;  /* 0x0000000000007941 */ /* 0x000fea0003800200 */
.L_x_23704:
        /* <DEDUP_REMOVED lines=25> */
.L_x_23711:
        /* <DEDUP_REMOVED lines=12> */
.L_x_23713:
[----:B------:R-:W-:Y:S05]  /*2c6c0*/  BSYNC.RECONVERGENT B1 ;  /* 0x0000000000017941 */ /* 0x000fea0003800200 */
.L_x_23712:
        /* <DEDUP_REMOVED lines=62> */
.L_x_23710:
[----:B------:R-:W-:Y:S05]  /*2cab0*/  BSYNC.RECONVERGENT B0 ;  /* 0x0000000000007941 */ /* 0x000fea0003800200 */
.L_x_23709:
        /* <DEDUP_REMOVED lines=23> */
.L_x_23716:
        /* <DEDUP_REMOVED lines=12> */
.L_x_23718:
[----:B------:R-:W-:Y:S05]  /*2ccf0*/  BSYNC.RECONVERGENT B1 ;  /* 0x0000000000017941 */ /* 0x000fea0003800200 */
.L_x_23717:
        /* <DEDUP_REMOVED lines=62> */
.L_x_23715:
[----:B------:R-:W-:Y:S05]  /*2d0e0*/  BSYNC.RECONVERGENT B0 ;  /* 0x0000000000007941 */ /* 0x000fea0003800200 */
.L_x_23714:
        /* <DEDUP_REMOVED lines=23> */
.L_x_23721:
        /* <DEDUP_REMOVED lines=12> */
.L_x_23723:
[----:B------:R-:W-:Y:S05]  /*2d320*/  BSYNC.RECONVERGENT B1 ;  /* 0x0000000000017941 */ /* 0x000fea0003800200 */
.L_x_23722:
        /* <DEDUP_REMOVED lines=62> */
.L_x_23720:
[----:B------:R-:W-:Y:S05]  /*2d710*/  BSYNC.RECONVERGENT B0 ;  /* 0x0000000000007941 */ /* 0x000fea0003800200 */
.L_x_23719:
        /* <DEDUP_REMOVED lines=9> */
[----:B------:R-:W-:Y:S01]  /*2d7b0*/  FMUL.FTZ R139, R139, R134 ;  /* 0x000000868b8b7220 */ /* 0x000fe20000410000 */
[----:B------:R-:W-:-:S04]  /*2d7c0*/  IMAD.MOV.U32 R141, RZ, RZ, 0x2 ;  /* 0x00000002ff8d7424 */ /* 0x000fc800078e00ff */
        /* <DEDUP_REMOVED lines=12> */
.L_x_23726:
        /* <DEDUP_REMOVED lines=12> */
.L_x_23728:
[----:B------:R-:W-:Y:S05]  /*2d950*/  BSYNC.RECONVERGENT B1 ;  /* 0x0000000000017941 */ /* 0x000fea0003800200 */
.L_x_23727:
        /* <DEDUP_REMOVED lines=62> */
.L_x_23725:
[----:B------:R-:W-:Y:S05]  /*2dd40*/  BSYNC.RECONVERGENT B0 ;  /* 0x0000000000007941 */ /* 0x000fea0003800200 */
.L_x_23724:
        /* <DEDUP_REMOVED lines=22> */
.L_x_23731:
        /* <DEDUP_REMOVED lines=12> */
.L_x_23733:
[----:B------:R-:W-:Y:S05]  /*2df70*/  BSYNC.RECONVERGENT B1 ;  /* 0x0000000000017941 */ /* 0x000fea0003800200 */
.L_x_23732:
        /* <DEDUP_REMOVED lines=62> */
.L_x_23730:
[----:B------:R-:W-:Y:S05]  /*2e360*/  BSYNC.RECONVERGENT B0 ;  /* 0x0000000000007941 */ /* 0x000fea0003800200 */
.L_x_23729:
        /* <DEDUP_REMOVED lines=23> */
.L_x_23736:
        /* <DEDUP_REMOVED lines=15> */
.L_x_23738:
[----:B------:R-:W-:Y:S05]  /*2e5d0*/  BSYNC.RECONVERGENT B1 ;  /* 0x0000000000017941 */ /* 0x000fea0003800200 */
.L_x_23737:
        /* <DEDUP_REMOVED lines=62> */
.L_x_23735:
[----:B------:R-:W-:Y:S05]  /*2e9c0*/  BSYNC.RECONVERGENT B0 ;  /* 0x0000000000007941 */ /* 0x000fea0003800200 */
.L_x_23734:
        /* <DEDUP_REMOVED lines=9> */
[----:B------:R-:W-:Y:S02]  /*2ea60*/  F2FP.BF16.F32.PACK_AB R130, R140, R139 ;  /* 0x0000008b8c82723e */ /* 0x000fe400000010ff */
[----:B------:R-:W-:Y:S01]  /*2ea70*/  PLOP3.LUT P6, PT, P6, PT, PT, 0x8, 0x80 ;  /* 0x000000000080781c */ /* 0x000fe200037ce170 */
[----:B------:R-:W-:-:S05]  /*2ea80*/  FMUL.FTZ R142, R131, R75 ;  /* 0x0000004b838e7220 */ /* 0x000fca0000410000 */
[----:B------:R-:W-:-:S07]  /*2ea90*/  F2FP.BF16.F32.PACK_AB R131, R142, R141 ;  /* 0x0000008d8e83723e */ /* 0x000fce00000010ff */
.L_x_23698:
        /* <DEDUP_REMOVED lines=41> */
.L_x_23742:
        /* <DEDUP_REMOVED lines=12> */
.L_x_23744:
[----:B------:R-:W-:Y:S05]  /*2edf0*/  BSYNC.RECONVERGENT B1 ;  /* 0x0000000000017941 */ /* 0x000fea0003800200 */
.L_x_23743:
        /* <DEDUP_REMOVED lines=60> */
[----:B------:R-:W-:Y:S01]  /*2f1c0*/  LOP3.LUT R171, R148, UR15, R147, 0x96, !PT ;  /* 0x0000000f94ab7c12 */ /* 0x000fe2000f8e9693 */
[----:B------:R-:W-:-:S07]  /*2f1d0*/  IMAD.MOV.U32 R146, RZ, RZ, R144 ;  /* 0x000000ffff927224 */ /* 0x000fce00078e0090 */
.L_x_23741:
[----:B------:R-:W-:Y:S05]  /*2f1e0*/  BSYNC.RECONVERGENT B0 ;  /* 0x0000000000007941 */ /* 0x000fea0003800200 */
.L_x_23740:
        /* <DEDUP_REMOVED lines=26> */
.L_x_23747:
        /* <DEDUP_REMOVED lines=12> */
.L_x_23749:
[----:B------:R-:W-:Y:S05]  /*2f450*/  BSYNC.RECONVERGENT B1 ;  /* 0x0000000000017941 */ /* 0x000fea0003800200 */
.L_x_23748:
        /* <DEDUP_REMOVED lines=62> */
.L_x_23746:
[----:B------:R-:W-:Y:S05]  /*2f840*/  BSYNC.RECONVERGENT B0 ;  /* 0x0000000000007941 */ /* 0x000fea0003800200 */
.L_x_23745:
[----:B------:R-:W-:Y:S01]  /*2f850*/  I2FP.F32.U32 R145, R149 ;  /* 0x0000009500917245 */ /* 0x000fe20000201000 */
[----:B------:R-:W-:Y:S01]  /*2f860*/  IMAD.U32 R128, R128, 0x10000, RZ ;  /* 0x0001000080807824 */ /* 0x000fe200078e00ff */
[----:B------:R-:W-:Y:S01]  /*2f870*/  ISETP.NE.AND P2, PT, R146, 0x1, PT ;  /* 0x000000019200780c */ /* 0x000fe20003f45270 */
[----:B------:R-:W-:Y:S01]  /*2f880*/  BSSY.RECONVERGENT B0, `(.L_x_23750) ;  /* 0x0000063000007945 */ /* 0x000fe20003800200 */
[----:B------:R-:W-:Y:S01]  /*2f890*/  LOP3.LUT R6, R6, 0xfffffffd, RZ, 0xc0, !PT ;  /* 0xfffffffd06067812 */ /* 0x000fe200078ec0ff */
[----:B------:R-:W-:Y:S01]  /*2f8a0*/  FFMA.FTZ R145, R145, R193, 1.1641532182693481445e-10 ;  /* 0x2f00000091917423 */ /* 0x000fe200000100c1 */
[----:B------:R-:W-:Y:S01]  /*2f8b0*/  FMUL.FTZ R128, R128, R43 ;  /* 0x0000002b80807220 */ /* 0x000fe20000410000 */
[----:B------:R-:W-:Y:S02]  /*2f8c0*/  IMAD.MOV.U32 R150, RZ, RZ, 0x2 ;  /* 0x00000002ff967424 */ /* 0x000fe400078e00ff */
[----:B------:R-:W-:Y:S02]  /*2f8d0*/  IMAD.MOV.U32 R149, RZ, RZ, R168 ;  /* 0x000000ffff957224 */ /* 0x000fe400078e00a8 */
[----:B------:R-:W-:Y:S01]  /*2f8e0*/  FMUL.FTZ R128, R128, R134 ;  /* 0x0000008680807220 */ /* 0x000fe20000410000 */
[----:B------:R-:W-:-:S02]  /*2f8f0*/  FSETP.GTU.FTZ.AND P1, PT, R145, R133, PT ;  /* 0x000000859100720b */ /* 0x000fc40003f3c000 */
[----:B------:R-:W-:Y:S02]  /*2f900*/  PRMT R145, R44, 0x7632, R145 ;  /* 0x000076322c917816 */ /* 0x000fe40000000091 */
[----:B------:R-:W-:Y:S02]  /*2f910*/  FSEL R128, R128, RZ, !P1 ;  /* 0x000000ff80807208 */ /* 0x000fe40004800000 */
[----:B------:R-:W-:Y:S02]  /*2f920*/  PLOP3.LUT P1, PT, P1, PT, PT, 0x8, 0x80 ;  /* 0x000000000080781c */ /* 0x000fe40000f2e170 */
[----:B------:R-:W-:-:S05]  /*2f930*/  SHF.L.U32 R145, R145, 0x10, RZ ;  /* 0x0000001091917819 */ /* 0x000fca00000006ff */
[----:B------:R-:W-:-:S05]  /*2f940*/  FFMA.FTZ R128, R128, R69, R145 ;  /* 0x0000004580807223 */ /* 0x000fca0000010091 */
        /* <DEDUP_REMOVED lines=11> */
.L_x_23752:
        /* <DEDUP_REMOVED lines=12> */
.L_x_23754:
[----:B------:R-:W-:Y:S05]  /*2fac0*/  BSYNC.RECONVERGENT B1 ;  /* 0x0000000000017941 */ /* 0x000fea0003800200 */
.L_x_23753:
        /* <DEDUP_REMOVED lines=62> */
.L_x_23751:
[----:B------:R-:W-:Y:S05]  /*2feb0*/  BSYNC.RECONVERGENT B0 ;  /* 0x0000000000007941 */ /* 0x000fea0003800200 */
.L_x_23750:
        /* <DEDUP_REMOVED lines=24> */
.L_x_23757:
        /* <DEDUP_REMOVED lines=12> */
.L_x_23759:
[----:B------:R-:W-:Y:S05]  /*30100*/  BSYNC.RECONVERGENT B1 ;  /* 0x0000000000017941 */ /* 0x000fea0003800200 */
.L_x_23758:
        /* <DEDUP_REMOVED lines=62> */
.L_x_23756:
[----:B------:R-:W-:Y:S05]  /*304f0*/  BSYNC.RECONVERGENT B0 ;  /* 0x0000000000007941 */ /* 0x000fea0003800200 */
.L_x_23755:
        /* <DEDUP_REMOVED lines=11> */
[----:B------:R-:W-:Y:S02]  /*305b0*/  SHF.L.U32 R147, R147, 0x10, RZ ;  /* 0x0000001093937819 */ /* 0x000fe400000006ff */
        /* <DEDUP_REMOVED lines=13> */
.L_x_23762:
        /* <DEDUP_REMOVED lines=12> */
.L_x_23764:
[----:B------:R-:W-:Y:S05]  /*30750*/  BSYNC.RECONVERGENT B1 ;  /* 0x0000000000017941 */ /* 0x000fea0003800200 */
.L_x_23763:
        /* <DEDUP_REMOVED lines=62> */
.L_x_23761:
[----:B------:R-:W-:Y:S05]  /*30b40*/  BSYNC.RECONVERGENT B0 ;  /* 0x0000000000007941 */ /* 0x000fea0003800200 */
.L_x_23760:
        /* <DEDUP_REMOVED lines=24> */
.L_x_23767:
        /* <DEDUP_REMOVED lines=12> */
.L_x_23769:
[----:B------:R-:W-:Y:S05]  /*30d90*/  BSYNC.RECONVERGENT B1 ;  /* 0x0000000000017941 */ /* 0x000fea0003800200 */
.L_x_23768:
        /* <DEDUP_REMOVED lines=62> */
.L_x_23766:
[----:B------:R-:W-:Y:S05]  /*31180*/  BSYNC.RECONVERGENT B0 ;  /* 0x0000000000007941 */ /* 0x000fea0003800200 */
.L_x_23765:
        /* <DEDUP_REMOVED lines=24> */
.L_x_23772:
        /* <DEDUP_REMOVED lines=12> */
.L_x_23774:
[----:B------:R-:W-:Y:S05]  /*313d0*/  BSYNC.RECONVERGENT B1 ;  /* 0x0000000000017941 */ /* 0x000fea0003800200 */
.L_x_23773:
        /* <DEDUP_REMOVED lines=62> */
.L_x_23771:
[----:B------:R-:W-:Y:S05]  /*317c0*/  BSYNC.RECONVERGENT B0 ;  /* 0x0000000000007941 */ /* 0x000fea0003800200 */
.L_x_23770:
        /* <DEDUP_REMOVED lines=24> */
.L_x_23777:
        /* <DEDUP_REMOVED lines=15> */
.L_x_23779:
[----:B------:R-:W-:Y:S05]  /*31a40*/  BSYNC.RECONVERGENT B1 ;  /* 0x0000000000017941 */ /* 0x000fea0003800200 */
.L_x_23778:
        /* <DEDUP_REMOVED lines=62> */
.L_x_23776:
[----:B------:R-:W-:Y:S05]  /*31e30*/  BSYNC.RECONVERGENT B0 ;  /* 0x0000000000007941 */ /* 0x000fea0003800200 */
.L_x_23775:
        /* <DEDUP_REMOVED lines=16> */
.L_x_23739:
        /* <DEDUP_REMOVED lines=12> */
[----:B------:R-:W-:Y:S01]  /*32000*/  @!P1 IMAD.MOV.U32 R146, RZ, RZ, R169 ;  /* 0x000000ffff929224 */ /* 0x000fe200078e00a9 */
[----:B------:R-:W-:Y:S01]  /*32010*/  @P1 MOV R146, R171 ;  /* 0x000000ab00921202 */ /* 0x000fe20000000f00 */
[----:B------:R-:W-:Y:S01]  /*32020*/  @P1 VIADD R145, R148, 0x1 ;  /* 0x0000000194911836 */ /* 0x000fe20000000000 */
[----:B------:R-:W-:Y:S06]  /*32030*/  BRA `(.L_x_23782) ;  /* 0x00000004002c7947 */ /* 0x000fec0003800000 */
.L_x_23783:
        /* <DEDUP_REMOVED lines=12> */
.L_x_23785:
[----:B------:R-:W-:Y:S05]  /*32100*/  BSYNC.RECONVERGENT B1 ;  /* 0x0000000000017941 */ /* 0x000fea0003800200 */
.L_x_23784:
        /* <DEDUP_REMOVED lines=62> */
.L_x_23782:
[----:B------:R-:W-:Y:S05]  /*324f0*/  BSYNC.RECONVERGENT B0 ;  /* 0x0000000000007941 */ /* 0x000fea0003800200 */
.L_x_23781:
        /* <DEDUP_REMOVED lines=10> */
[----:B------:R-:W-:Y:S01]  /*325a0*/  IMAD.MOV.U32 R146, RZ, RZ, 0x2 ;  /* 0x00000002ff927424 */ /* 0x000fe200078e00ff */
[----:B------:R-:W-:-:S03]  /*325b0*/  MOV R149, R168 ;  /* 0x000000a800957202 */ /* 0x000fc60000000f00 */
        /* <DEDUP_REMOVED lines=13> */
.L_x_23788:
        /* <DEDUP_REMOVED lines=12> */
.L_x_23790:
[----:B------:R-:W-:Y:S05]  /*32750*/  BSYNC.RECONVERGENT B1 ;  /* 0x0000000000017941 */ /* 0x000fea0003800200 */
.L_x_23789:
        /* <DEDUP_REMOVED lines=62> */
.L_x_23787:
[----:B------:R-:W-:Y:S05]  /*32b40*/  BSYNC.RECONVERGENT B0 ;  /* 0x0000000000007941 */ /* 0x000fea0003800200 */
.L_x_23786:
[----:B------:R-:W-:Y:S01]  /*32b50*/  I2FP.F32.U32 R145, R149 ;  /* 0x0000009500917245 */ /* 0x000fe20000201000 */
[----:B------:R-:W-:Y:S01]  /*32b60*/  BSSY.RECONVERGENT B0, `(.L_x_23791) ;  /* 0x0000063000007945 */ /* 0x000fe20003800200 */
[----:B------:R-:W-:Y:S01]  /*32b70*/  SHF.L.U32 R128, R128, 0x10, RZ ;  /* 0x0000001080807819 */ /* 0x000fe200000006ff */
[----:B------:R-:W-:Y:S01]  /*32b80*/  IMAD.MOV.U32 R150, RZ, RZ, 0x2 ;  /* 0x00000002ff967424 */ /* 0x000fe200078e00ff */
[----:B------:R-:W-:Y:S01]  /*32b90*/  ISETP.NE.AND P2, PT, R146, 0x1, PT ;  /* 0x000000019200780c */ /* 0x000fe20003f45270 */
[----:B------:R-:W-:Y:S01]  /*32ba0*/  FFMA.FTZ R145, R145, R193, 1.1641532182693481445e-10 ;  /* 0x2f00000091917423 */ /* 0x000fe200000100c1 */
[----:B------:R-:W-:Y:S01]  /*32bb0*/  LOP3.LUT R6, R6, 0xfffffffd, RZ, 0xc0, !PT ;  /* 0xfffffffd06067812 */ /* 0x000fe200078ec0ff */
[----:B------:R-:W-:Y:S01]  /*32bc0*/  FMUL.FTZ R128, R128, R43 ;  /* 0x0000002b80807220 */ /* 0x000fe20000410000 */
[----:B------:R-:W-:Y:S02]  /*32bd0*/  MOV R149, R168 ;  /* 0x000000a800957202 */ /* 0x000fe40000000f00 */
[----:B------:R-:W-:Y:S01]  /*32be0*/  FSETP.GTU.FTZ.AND P1, PT, R145, R133, PT ;  /* 0x000000859100720b */ /* 0x000fe20003f3c000 */
        /* <DEDUP_REMOVED lines=15> */
.L_x_23793:
        /* <DEDUP_REMOVED lines=12> */
.L_x_23795:
[----:B------:R-:W-:Y:S05]  /*32da0*/  BSYNC.RECONVERGENT B1 ;  /* 0x0000000000017941 */ /* 0x000fea0003800200 */
.L_x_23794:
        /* <DEDUP_REMOVED lines=62> */
.L_x_23792:
[----:B------:R-:W-:Y:S05]  /*33190*/  BSYNC.RECONVERGENT B0 ;  /* 0x0000000000007941 */ /* 0x000fea0003800200 */
.L_x_23791:
        /* <DEDUP_REMOVED lines=23> */
.L_x_23798:
        /* <DEDUP_REMOVED lines=12> */
.L_x_23800:
[----:B------:R-:W-:Y:S05]  /*333d0*/  BSYNC.RECONVERGENT B1 ;  /* 0x0000000000017941 */ /* 0x000fea0003800200 */
.L_x_23799:
        /* <DEDUP_REMOVED lines=59> */
[----:B------:R-:W-:Y:S02]  /*33790*/  IMAD.MOV.U32 R168, RZ, RZ, R148 ;  /* 0x000000ffffa87224 */ /* 0x000fe400078e0094 */
[----:B------:R-:W-:Y:S01]  /*337a0*/  HFMA2 R148, -RZ, RZ, 0, 0 ;  /* 0x00000000ff947431 */ /* 0x000fe200000001ff */
[----:B------:R-:W-:-:S07]  /*337b0*/  LOP3.LUT R171, R150, UR15, R149, 0x96, !PT ;  /* 0x0000000f96ab7c12 */ /* 0x000fce000f8e9695 */
.L_x_23797:
[----:B------:R-:W-:Y:S05]  /*337c0*/  BSYNC.RECONVERGENT B0 ;  /* 0x0000000000007941 */ /* 0x000fea0003800200 */
.L_x_23796:
        /* <DEDUP_REMOVED lines=23> */
.L_x_23803:
        /* <DEDUP_REMOVED lines=12> */
.L_x_23805:
[----:B------:R-:W-:Y:S05]  /*33a00*/  BSYNC.RECONVERGENT B1 ;  /* 0x0000000000017941 */ /* 0x000fea0003800200 */
.L_x_23804:
        /* <DEDUP_REMOVED lines=62> */
.L_x_23802:
[----:B------:R-:W-:Y:S05]  /*33df0*/  BSYNC.RECONVERGENT B0 ;  /* 0x0000000000007941 */ /* 0x000fea0003800200 */
.L_x_23801:
        /* <DEDUP_REMOVED lines=23> */
.L_x_23808:
        /* <DEDUP_REMOVED lines=12> */
.L_x_23810:
[----:B------:R-:W-:Y:S05]  /*34030*/  BSYNC.RECONVERGENT B1 ;  /* 0x0000000000017941 */ /* 0x000fea0003800200 */
.L_x_23809:
        /* <DEDUP_REMOVED lines=62> */
.L_x_23807:
[----:B------:R-:W-:Y:S05]  /*34420*/  BSYNC.RECONVERGENT B0 ;  /* 0x0000000000007941 */ /* 0x000fea0003800200 */
.L_x_23806:
        /* <DEDUP_REMOVED lines=22> */
.L_x_23813:
        /* <DEDUP_REMOVED lines=12> */
.L_x_23815:
[----:B------:R-:W-:Y:S05]  /*34650*/  BSYNC.RECONVERGENT B1 ;  /* 0x0000000000017941 */ /* 0x000fea0003800200 */
.L_x_23814:
        /* <DEDUP_REMOVED lines=62> */
.L_x_23812:
[----:B------:R-:W-:Y:S05]  /*34a40*/  BSYNC.RECONVERGENT B0 ;  /* 0x0000000000007941 */ /* 0x000fea0003800200 */
.L_x_23811:
        /* <DEDUP_REMOVED lines=23> */
.L_x_23818:
        /* <DEDUP_REMOVED lines=15> */
.L_x_23820:
[----:B------:R-:W-:Y:S05]  /*34cb0*/  BSYNC.RECONVERGENT B1 ;  /* 0x0000000000017941 */ /* 0x000fea0003800200 */
.L_x_23819:
        /* <DEDUP_REMOVED lines=62> */
.L_x_23817:
[----:B------:R-:W-:Y:S05]  /*350a0*/  BSYNC.RECONVERGENT B0 ;  /* 0x0000000000007941 */ /* 0x000fea0003800200 */
.L_x_23816:
        /* <DEDUP_REMOVED lines=13> */
.L_x_23780:
        /* <DEDUP_REMOVED lines=41> */
.L_x_23824:
        /* <DEDUP_REMOVED lines=12> */
.L_x_23826:
[----:B------:R-:W-:Y:S05]  /*354d0*/  BSYNC.RECONVERGENT B1 ;  /* 0x0000000000017941 */ /* 0x000fea0003800200 */
.L_x_23825:
        /* <DEDUP_REMOVED lines=62> */
.L_x_23823:
[----:B------:R-:W-:Y:S05]  /*358c0*/  BSYNC.RECONVERGENT B0 ;  /* 0x0000000000007941 */ /* 0x000fea0003800200 */
.L_x_23822:
[----:B------:R-:W-:Y:S01]  /*358d0*/  I2FP.F32.U32 R155, R155 ;  /* 0x0000009b009b7245 */ /* 0x000fe20000201000 */
[----:B------:R-:W-:Y:S01]  /*358e0*/  BSSY.RECONVERGENT B0, `(.L_x_23827) ;  /* 0x0000064000007945 */ /* 0x000fe20003800200 */
[----:B-----5:R-:W-:Y:S01]  /*358f0*/  SHF.L.U32 R153, R128, 0x10, RZ ;  /* 0x0000001080997819 */ /* 0x020fe200000006ff */
[----:B------:R-:W-:Y:S01]  /*35900*/  HFMA2 R158, -RZ, RZ, 0, 1.1920928955078125e-07 ;  /* 0x00000002ff9e7431 */ /* 0x000fe200000001ff */
[----:B------:R-:W-:Y:S01]  /*35910*/  ISETP.NE.AND P2, PT, R154, 0x1, PT ;  /* 0x000000019a00780c */ /* 0x000fe20003f45270 */
[----:B------:R-:W-:Y:S01]  /*35920*/  FFMA.FTZ R155, R155, R193, 1.1641532182693481445e-10 ;  /* 0x2f0000009b9b7423 */ /* 0x000fe200000100c1 */
[----:B------:R-:W-:Y:S01]  /*35930*/  LOP3.LUT R6, R6, 0xfffffffb, RZ, 0xc0, !PT ;  /* 0xfffffffb06067812 */ /* 0x000fe200078ec0ff */
[----:B------:R-:W-:Y:S01]  /*35940*/  FMUL.FTZ R153, R153, R43 ;  /* 0x0000002b99997220 */ /* 0x000fe20000410000 */
[----:B------:R-:W-:Y:S01]  /*35950*/  PRMT R128, R128, 0x7632, R128 ;  /* 0x0000763280807816 */ /* 0x000fe20000000080 */
[----:B------:R-:W-:Y:S01]  /*35960*/  IMAD.MOV.U32 R157, RZ, RZ, R168 ;  /* 0x000000ffff9d7224 */ /* 0x000fe200078e00a8 */
[----:B------:R-:W-:Y:S01]  /*35970*/  FSETP.GTU.FTZ.AND P1, PT, R155, R133, PT ;  /* 0x000000859b00720b */ /* 0x000fe20003f3c000 */
[----:B------:R-:W-:Y:S01]  /*35980*/  FMUL.FTZ R153, R153, R134 ;  /* 0x0000008699997220 */ /* 0x000fe20000410000 */
[----:B------:R-:W-:-:S04]  /*35990*/  IMAD.U32 R155, R44, 0x10000, RZ ;  /* 0x000100002c9b7824 */ /* 0x000fc800078e00ff */
        /* <DEDUP_REMOVED lines=13> */
.L_x_23829:
        /* <DEDUP_REMOVED lines=12> */
.L_x_23831:
[----:B------:R-:W-:Y:S05]  /*35b30*/  BSYNC.RECONVERGENT B1 ;  /* 0x0000000000017941 */ /* 0x000fea0003800200 */
.L_x_23830:
        /* <DEDUP_REMOVED lines=62> */
.L_x_23828:
[----:B------:R-:W-:Y:S05]  /*35f20*/  BSYNC.RECONVERGENT B0 ;  /* 0x0000000000007941 */ /* 0x000fea0003800200 */
.L_x_23827:
        /* <DEDUP_REMOVED lines=10> */
[----:B------:R-:W-:-:S02]  /*35fd0*/  FSETP.GTU.FTZ.AND P1, PT, R154, R133, PT ;  /* 0x000000859a00720b */ /* 0x000fc40003f3c000 */
[----:B------:R-:W-:Y:S02]  /*35fe0*/  PRMT R154, R44, 0x7632, R154 ;  /* 0x000076322c9a7816 */ /* 0x000fe4000000009a */
[----:B------:R-:W-:Y:S02]  /*35ff0*/  FSEL R128, R128, RZ, !P1 ;  /* 0x000000ff80807208 */ /* 0x000fe40004800000 */
[----:B------:R-:W-:Y:S02]  /*36000*/  PLOP3.LUT P1, PT, P1, PT, PT, 0x8, 0x80 ;  /* 0x000000000080781c */ /* 0x000fe40000f2e170 */
[----:B------:R-:W-:-:S05]  /*36010*/  SHF.L.U32 R154, R154, 0x10, RZ ;  /* 0x000000109a9a7819 */ /* 0x000fca00000006ff */
[----:B------:R-:W-:-:S04]  /*36020*/  FFMA.FTZ R128, R128, R61, R154 ;  /* 0x0000003d80807223 */ /* 0x000fc8000001009a */
        /* <DEDUP_REMOVED lines=11> */
.L_x_23834:
        /* <DEDUP_REMOVED lines=12> */
.L_x_23836:
[----:B------:R-:W-:Y:S05]  /*361a0*/  BSYNC.RECONVERGENT B1 ;  /* 0x0000000000017941 */ /* 0x000fea0003800200 */
.L_x_23835:
        /* <DEDUP_REMOVED lines=62> */
.L_x_23833:
[----:B------:R-:W-:Y:S05]  /*36590*/  BSYNC.RECONVERGENT B0 ;  /* 0x0000000000007941 */ /* 0x000fea0003800200 */
.L_x_23832:
        /* <DEDUP_REMOVED lines=24> */
.L_x_23839:
        /* <DEDUP_REMOVED lines=12> */
.L_x_23841:
[----:B------:R-:W-:Y:S05]  /*367e0*/  BSYNC.RECONVERGENT B1 ;  /* 0x0000000000017941 */ /* 0x000fea0003800200 */
.L_x_23840:
        /* <DEDUP_REMOVED lines=62> */
.L_x_23838:
[----:B------:R-:W-:Y:S05]  /*36bd0*/  BSYNC.RECONVERGENT B0 ;  /* 0x0000000000007941 */ /* 0x000fea0003800200 */
.L_x_23837:
[----:B------:R-:W-:Y:S01]  /*36be0*/  I2FP.F32.U32 R156, R159 ;  /* 0x0000009f009c7245 */ /* 0x000fe20000201000 */
[----:B------:R-:W-:Y:S01]  /*36bf0*/  BSSY.RECONVERGENT B0, `(.L_x_23842) ;  /* 0x0000063000007945 */ /* 0x000fe20003800200 */
[----:B------:R-:W-:Y:S01]  /*36c00*/  SHF.L.U32 R129, R129, 0x10, RZ ;  /* 0x0000001081817819 */ /* 0x000fe200000006ff */
[----:B------:R-:W-:Y:S01]  /*36c10*/  HFMA2 R158, -RZ, RZ, 0, 1.1920928955078125e-07 ;  /* 0x00000002ff9e7431 */ /* 0x000fe200000001ff */
[----:B------:R-:W-:Y:S01]  /*36c20*/  ISETP.NE.AND P3, PT, R160, 0x1, PT ;  /* 0x00000001a000780c */ /* 0x000fe20003f65270 */
[----:B------:R-:W-:Y:S01]  /*36c30*/  FFMA.FTZ R156, R156, R193, 1.1641532182693481445e-10 ;  /* 0x2f0000009c9c7423 */ /* 0x000fe200000100c1 */
[----:B------:R-:W-:Y:S02]  /*36c40*/  IMAD.MOV.U32 R157, RZ, RZ, R168 ;  /* 0x000000ffff9d7224 */ /* 0x000fe400078e00a8 */
[----:B------:R-:W-:Y:S02]  /*36c50*/  FMUL.FTZ R129, R129, R43 ;  /* 0x0000002b81817220 */ /* 0x000fe40000410000 */
[----:B------:R-:W-:-:S02]  /*36c60*/  FSETP.GTU.FTZ.AND P2, PT, R156, R133, PT ;  /* 0x000000859c00720b */ /* 0x000fc40003f5c000 */
[----:B------:R-:W-:Y:S01]  /*36c70*/  FMUL.FTZ R129, R129, R134 ;  /* 0x0000008681817220 */ /* 0x000fe20000410000 */
[----:B------:R-:W-:-:S04]  /*36c80*/  PRMT R156, R45, 0x7632, R156 ;  /* 0x000076322d9c7816 */ /* 0x000fc8000000009c */
[----:B------:R-:W-:Y:S01]  /*36c90*/  FSEL R129, R129, RZ, !P2 ;  /* 0x000000ff81817208 */ /* 0x000fe20005000000 */
[----:B------:R-:W-:Y:S01]  /*36ca0*/  IMAD.U32 R156, R156, 0x10000, RZ ;  /* 0x000100009c9c7824 */ /* 0x000fe200078e00ff */
        /* <DEDUP_REMOVED lines=12> */
.L_x_23844:
        /* <DEDUP_REMOVED lines=12> */
.L_x_23846:
[----:B------:R-:W-:Y:S05]  /*36e30*/  BSYNC.RECONVERGENT B1 ;  /* 0x0000000000017941 */ /* 0x000fea0003800200 */
.L_x_23845:
        /* <DEDUP_REMOVED lines=62> */
.L_x_23843:
[----:B------:R-:W-:Y:S05]  /*37220*/  BSYNC.RECONVERGENT B0 ;  /* 0x0000000000007941 */ /* 0x000fea0003800200 */
.L_x_23842:
        /* <DEDUP_REMOVED lines=24> */
.L_x_23849:
        /* <DEDUP_REMOVED lines=12> */
.L_x_23851:
[----:B------:R-:W-:Y:S05]  /*37470*/  BSYNC.RECONVERGENT B1 ;  /* 0x0000000000017941 */ /* 0x000fea0003800200 */
.L_x_23850:
        /* <DEDUP_REMOVED lines=62> */
.L_x_23848:
[----:B------:R-:W-:Y:S05]  /*37860*/  BSYNC.RECONVERGENT B0 ;  /* 0x0000000000007941 */ /* 0x000fea0003800200 */
.L_x_23847:
        /* <DEDUP_REMOVED lines=24> */
.L_x_23854:
        /* <DEDUP_REMOVED lines=12> */
.L_x_23856:
[----:B------:R-:W-:Y:S05]  /*37ab0*/  BSYNC.RECONVERGENT B1 ;  /* 0x0000000000017941 */ /* 0x000fea0003800200 */
.L_x_23855:
        /* <DEDUP_REMOVED lines=58> */
[----:B------:R-:W-:-:S03]  /*37e60*/  IMAD.WIDE.U32 R160, R159, -0x326172a9, RZ ;  /* 0xcd9e8d579fa07825 */ /* 0x000fc600078e00ff */
[----:B------:R-:W-:Y:S01]  /*37e70*/  MOV R168, R160 ;  /* 0x000000a000a87202 */ /* 0x000fe20000000f00 */
[----:B------:R-:W-:Y:S01]  /*37e80*/  IMAD.MOV.U32 R160, RZ, RZ, RZ ;  /* 0x000000ffffa07224 */ /* 0x000fe200078e00ff */
[----:B------:R-:W-:-:S07]  /*37e90*/  LOP3.LUT R171, R164, UR15, R161, 0x96, !PT ;  /* 0x0000000fa4ab7c12 */ /* 0x000fce000f8e96a1 */
.L_x_23853:
[----:B------:R-:W-:Y:S05]  /*37ea0*/  BSYNC.RECONVERGENT B0 ;  /* 0x0000000000007941 */ /* 0x000fea0003800200 */
.L_x_23852:
[----:B------:R-:W-:Y:S01]  /*37eb0*/  I2FP.F32.U32 R130, R130 ;  /* 0x0000008200827245 */ /* 0x000fe20000201000 */
[----:B------:R-:W-:Y:S01]  /*37ec0*/  BSSY.RECONVERGENT B0, `(.L_x_23857) ;  /* 0x0000065000007945 */ /* 0x000fe20003800200 */
[C---:B------:R-:W-:Y:S01]  /*37ed0*/  SHF.L.U32 R159, R131.reuse, 0x10, RZ ;  /* 0x00000010839f7819 */ /* 0x040fe200000006ff */
        /* <DEDUP_REMOVED lines=21> */
.L_x_23859:
        /* <DEDUP_REMOVED lines=15> */
.L_x_23861:
[----:B------:R-:W-:Y:S05]  /*38120*/  BSYNC.RECONVERGENT B1 ;  /* 0x0000000000017941 */ /* 0x000fea0003800200 */
.L_x_23860:
        /* <DEDUP_REMOVED lines=62> */
.L_x_23858:
[----:B------:R-:W-:Y:S05]  /*38510*/  BSYNC.RECONVERGENT B0 ;  /* 0x0000000000007941 */ /* 0x000fea0003800200 */
.L_x_23857:
[----:B------:R-:W-:Y:S01]  /*38520*/  I2FP.F32.U32 R130, R161 ;  /* 0x000000a100827245 */ /* 0x000fe20000201000 */
[----:B------:R-:W-:Y:S01]  /*38530*/  IMAD.U32 R131, R162, 0x10000, RZ ;  /* 0x00010000a2837824 */ /* 0x000fe200078e00ff */
[----:B------:R-:W-:Y:S02]  /*38540*/  PRMT R160, R47, 0x7632, R160 ;  /* 0x000076322fa07816 */ /* 0x000fe400000000a0 */
[----:B------:R-:W-:Y:S01]  /*38550*/  F2FP.BF16.F32.PACK_AB R129, R129, R155 ;  /* 0x0000009b8181723e */ /* 0x000fe200000010ff */
[----:B------:R-:W-:Y:S01]  /*38560*/  FFMA.FTZ R130, R130, R193, 1.1641532182693481445e-10 ;  /* 0x2f00000082827423 */ /* 0x000fe200000100c1 */
[----:B------:R-:W-:Y:S01]  /*38570*/  FMUL.FTZ R131, R131, R43 ;  /* 0x0000002b83837220 */ /* 0x000fe20000410000 */
[----:B------:R-:W-:Y:S02]  /*38580*/  SHF.L.U32 R160, R160, 0x10, RZ ;  /* 0x00000010a0a07819 */ /* 0x000fe400000006ff */
[----:B------:R-:W-:Y:S01]  /*38590*/  F2FP.BF16.F32.PACK_AB R128, R128, R153 ;  /* 0x000000998080723e */ /* 0x000fe200000010ff */
        /* <DEDUP_REMOVED lines=8> */
.L_x_23821:
        /* <DEDUP_REMOVED lines=16> */
.L_x_23865:
        /* <DEDUP_REMOVED lines=12> */
.L_x_23867:
[----:B------:R-:W-:Y:S05]  /*387e0*/  BSYNC.RECONVERGENT B1 ;  /* 0x0000000000017941 */ /* 0x000fea0003800200 */
.L_x_23866:
        /* <DEDUP_REMOVED lines=62> */
.L_x_23864:
[----:B------:R-:W-:Y:S05]  /*38bd0*/  BSYNC.RECONVERGENT B0 ;  /* 0x0000000000007941 */ /* 0x000fea0003800200 */
.L_x_23863:
        /* <DEDUP_REMOVED lines=8> */
[----:B------:R-:W-:Y:S01]  /*38c60*/  PRMT R128, R128, 0x7632, R128 ;  /* 0x0000763280807816 */ /* 0x000fe20000000080 */
        /* <DEDUP_REMOVED lines=16> */
.L_x_23870:
        /* <DEDUP_REMOVED lines=12> */
.L_x_23872:
[----:B------:R-:W-:Y:S05]  /*38e30*/  BSYNC.RECONVERGENT B1 ;  /* 0x0000000000017941 */ /* 0x000fea0003800200 */
.L_x_23871:
        /* <DEDUP_REMOVED lines=62> */
.L_x_23869:
[----:B------:R-:W-:Y:S05]  /*39220*/  BSYNC.RECONVERGENT B0 ;  /* 0x0000000000007941 */ /* 0x000fea0003800200 */
.L_x_23868:
        /* <DEDUP_REMOVED lines=25> */
.L_x_23875:
        /* <DEDUP_REMOVED lines=12> */
.L_x_23877:
[----:B------:R-:W-:Y:S05]  /*39480*/  BSYNC.RECONVERGENT B1 ;  /* 0x0000000000017941 */ /* 0x000fea0003800200 */
.L_x_23876:
        /* <DEDUP_REMOVED lines=62> */
.L_x_23874:
[----:B------:R-:W-:Y:S05]  /*39870*/  BSYNC.RECONVERGENT B0 ;  /* 0x0000000000007941 */ /* 0x000fea0003800200 */
.L_x_23873:
        /* <DEDUP_REMOVED lines=23> */
.L_x_23880:
        /* <DEDUP_REMOVED lines=12> */
.L_x_23882:
[----:B------:R-:W-:Y:S05]  /*39ab0*/  BSYNC.RECONVERGENT B1 ;  /* 0x0000000000017941 */ /* 0x000fea0003800200 */
.L_x_23881:
        /* <DEDUP_REMOVED lines=62> */
.L_x_23879:
[----:B------:R-:W-:Y:S05]  /*39ea0*/  BSYNC.RECONVERGENT B0 ;  /* 0x0000000000007941 */ /* 0x000fea0003800200 */
.L_x_23878:
        /* <DEDUP_REMOVED lines=23> */
.L_x_23885:
        /* <DEDUP_REMOVED lines=12> */
.L_x_23887:
[----:B------:R-:W-:Y:S05]  /*3a0e0*/  BSYNC.RECONVERGENT B1 ;  /* 0x0000000000017941 */ /* 0x000fea0003800200 */
.L_x_23886:
        /* <DEDUP_REMOVED lines=62> */
.L_x_23884:
[----:B------:R-:W-:Y:S05]  /*3a4d0*/  BSYNC.RECONVERGENT B0 ;  /* 0x0000000000007941 */ /* 0x000fea0003800200 */
.L_x_23883:
        /* <DEDUP_REMOVED lines=23> */
.L_x_23890:
        /* <DEDUP_REMOVED lines=12> */
.L_x_23892:
[----:B------:R-:W-:Y:S05]  /*3a710*/  BSYNC.RECONVERGENT B1 ;  /* 0x0000000000017941 */ /* 0x000fea0003800200 */
.L_x_23891:
        /* <DEDUP_REMOVED lines=62> */
.L_x_23889:
[----:B------:R-:W-:Y:S05]  /*3ab00*/  BSYNC.RECONVERGENT B0 ;  /* 0x0000000000007941 */ /* 0x000fea0003800200 */
.L_x_23888:
        /* <DEDUP_REMOVED lines=22> */
.L_x_23895:
        /* <DEDUP_REMOVED lines=12> */
.L_x_23897:
[----:B------:R-:W-:Y:S05]  /*3ad30*/  BSYNC.RECONVERGENT B1 ;  /* 0x0000000000017941 */ /* 0x000fea0003800200 */
.L_x_23896:
        /* <DEDUP_REMOVED lines=62> */
.L_x_23894:
[----:B------:R-:W-:Y:S05]  /*3b120*/  BSYNC.RECONVERGENT B0 ;  /* 0x0000000000007941 */ /* 0x000fea0003800200 */
.L_x_23893:
        /* <DEDUP_REMOVED lines=23> */
.L_x_23900:
        /* <DEDUP_REMOVED lines=15> */
.L_x_23902:
[----:B------:R-:W-:Y:S05]  /*3b390*/  BSYNC.RECONVERGENT B1 ;  /* 0x0000000000017941 */ /* 0x000fea0003800200 */
.L_x_23901:
        /* <DEDUP_REMOVED lines=62> */
.L_x_23899:
[----:B------:R-:W-:Y:S05]  /*3b780*/  BSYNC.RECONVERGENT B0 ;  /* 0x0000000000007941 */ /* 0x000fea0003800200 */
.L_x_23898:
        /* <DEDUP_REMOVED lines=9> */
[----:B------:R-:W-:Y:S02]  /*3b820*/  F2FP.BF16.F32.PACK_AB R130, R158, R157 ;  /* 0x0000009d9e82723e */ /* 0x000fe400000010ff */
[----:B------:R-:W-:Y:S01]  /*3b830*/  PLOP3.LUT P6, PT, P6, PT, PT, 0x8, 0x80 ;  /* 0x000000000080781c */ /* 0x000fe200037ce170 */
[----:B------:R-:W-:-:S05]  /*3b840*/  FMUL.FTZ R160, R131, R59 ;  /* 0x0000003b83a07220 */ /* 0x000fca0000410000 */
[----:B------:R-:W-:-:S07]  /*3b850*/  F2FP.BF16.F32.PACK_AB R131, R160, R159 ;  /* 0x0000009fa083723e */ /* 0x000fce00000010ff */
.L_x_23862:
        /* <DEDUP_REMOVED lines=43> */
.L_x_23906:
        /* <DEDUP_REMOVED lines=12> */
.L_x_23908:
[----:B------:R-:W-:Y:S05]  /*3bbd0*/  BSYNC.RECONVERGENT B1 ;  /* 0x0000000000017941 */ /* 0x000fea0003800200 */
.L_x_23907:
        /* <DEDUP_REMOVED lines=62> */
.L_x_23905:
[----:B------:R-:W-:Y:S05]  /*3bfc0*/  BSYNC.RECONVERGENT B0 ;  /* 0x0000000000007941 */ /* 0x000fea0003800200 */
.L_x_23904:
        /* <DEDUP_REMOVED lines=8> */
[----:B------:R-:W-:Y:S01]  /*3c050*/  MOV R167, R168 ;  /* 0x000000a800a77202 */ /* 0x000fe20000000f00 */
[----:B------:R-:W-:Y:S01]  /*3c060*/  FMUL.FTZ R163, R163, R134 ;  /* 0x00000086a3a37220 */ /* 0x000fe20000410000 */
[----:B------:R-:W-:-:S02]  /*3c070*/  FSETP.GTU.FTZ.AND P0, PT, R165, R133, PT ;  /* 0x00000085a500720b */ /* 0x000fc40003f1c000 */
[----:B------:R-:W-:Y:S02]  /*3c080*/  SHF.L.U32 R165, R44, 0x10, RZ ;  /* 0x000000102ca57819 */ /* 0x000fe400000006ff */
        /* <DEDUP_REMOVED lines=14> */
.L_x_23911:
        /* <DEDUP_REMOVED lines=12> */
.L_x_23913:
[----:B------:R-:W-:Y:S05]  /*3c230*/  BSYNC.RECONVERGENT B1 ;  /* 0x0000000000017941 */ /* 0x000fea0003800200 */
.L_x_23912:
        /* <DEDUP_REMOVED lines=62> */
.L_x_23910:
[----:B------:R-:W-:Y:S05]  /*3c620*/  BSYNC.RECONVERGENT B0 ;  /* 0x0000000000007941 */ /* 0x000fea0003800200 */
.L_x_23909:
        /* <DEDUP_REMOVED lines=24> */
.L_x_23916:
        /* <DEDUP_REMOVED lines=12> */
.L_x_23918:
[----:B------:R-:W-:Y:S05]  /*3c870*/  BSYNC.RECONVERGENT B1 ;  /* 0x0000000000017941 */ /* 0x000fea0003800200 */
.L_x_23917:
        /* <DEDUP_REMOVED lines=58> */
[----:B------:R-:W-:-:S05]  /*3cc20*/  IMAD.WIDE.U32 R166, R165, -0x326172a9, RZ ;  /* 0xcd9e8d57a5a67825 */ /* 0x000fca00078e00ff */
[----:B------:R-:W-:Y:S01]  /*3cc30*/  LOP3.LUT R171, R168, UR15, R167, 0x96, !PT ;  /* 0x0000000fa8ab7c12 */ /* 0x000fe2000f8e96a7 */
[----:B------:R-:W-:Y:S02]  /*3cc40*/  IMAD.MOV.U32 R168, RZ, RZ, R166 ;  /* 0x000000ffffa87224 */ /* 0x000fe400078e00a6 */
[----:B------:R-:W-:-:S07]  /*3cc50*/  HFMA2 R166, -RZ, RZ, 0, 0 ;  /* 0x00000000ffa67431 */ /* 0x000fce00000001ff */
.L_x_23915:
[----:B------:R-:W-:Y:S05]  /*3cc60*/  BSYNC.RECONVERGENT B0 ;  /* 0x0000000000007941 */ /* 0x000fea0003800200 */
.L_x_23914:
        /* <DEDUP_REMOVED lines=24> */
.L_x_23921:
        /* <DEDUP_REMOVED lines=12> */
.L_x_23923:
[----:B------:R-:W-:Y:S05]  /*3ceb0*/  BSYNC.RECONVERGENT B1 ;  /* 0x0000000000017941 */ /* 0x000fea0003800200 */
.L_x_23922:
        /* <DEDUP_REMOVED lines=62> */
.L_x_23920:
[----:B------:R-:W-:Y:S05]  /*3d2a0*/  BSYNC.RECONVERGENT B0 ;  /* 0x0000000000007941 */ /* 0x000fea0003800200 */
.L_x_23919:
        /* <DEDUP_REMOVED lines=24> */
.L_x_23926:
        /* <DEDUP_REMOVED lines=12> */
.L_x_23928:
[----:B------:R-:W-:Y:S05]  /*3d4f0*/  BSYNC.RECONVERGENT B1 ;  /* 0x0000000000017941 */ /* 0x000fea0003800200 */
.L_x_23927:
        /* <DEDUP_REMOVED lines=61> */
[----:B------:R-:W-:-:S07]  /*3d8d0*/  HFMA2 R128, -RZ, RZ, 0, 0 ;  /* 0x00000000ff807431 */ /* 0x000fce00000001ff */
.L_x_23925:
[----:B------:R-:W-:Y:S05]  /*3d8e0*/  BSYNC.RECONVERGENT B0 ;  /* 0x0000000000007941 */ /* 0x000fea0003800200 */
.L_x_23924:
        /* <DEDUP_REMOVED lines=24> */
.L_x_23931:
        /* <DEDUP_REMOVED lines=12> */
.L_x_23933:
[----:B------:R-:W-:Y:S05]  /*3db30*/  BSYNC.RECONVERGENT B1 ;  /* 0x0000000000017941 */ /* 0x000fea0003800200 */
.L_x_23932:
        /* <DEDUP_REMOVED lines=62> */
.L_x_23930:
[----:B------:R-:W-:Y:S05]  /*3df20*/  BSYNC.RECONVERGENT B0 ;  /* 0x0000000000007941 */ /* 0x000fea0003800200 */
.L_x_23929:
        /* <DEDUP_REMOVED lines=24> */
.L_x_23936:
        /* <DEDUP_REMOVED lines=12> */
.L_x_23938:
[----:B------:R-:W-:Y:S05]  /*3e170*/  BSYNC.RECONVERGENT B1 ;  /* 0x0000000000017941 */ /* 0x000fea0003800200 */
.L_x_23937:
        /* <DEDUP_REMOVED lines=62> */
.L_x_23935:
[----:B------:R-:W-:Y:S05]  /*3e560*/  BSYNC.RECONVERGENT B0 ;  /* 0x0000000000007941 */ /* 0x000fea0003800200 */
.L_x_23934:
        /* <DEDUP_REMOVED lines=24> */
.L_x_23941:
        /* <DEDUP_REMOVED lines=15> */
.L_x_23943:
[----:B------:R-:W-:Y:S05]  /*3e7e0*/  BSYNC.RECONVERGENT B1 ;  /* 0x0000000000017941 */ /* 0x000fea0003800200 */
.L_x_23942:
        /* <DEDUP_REMOVED lines=59> */
[----:B------:R-:W-:-:S05]  /*3eba0*/  IMAD.WIDE.U32 R128, R131, -0x326172a9, RZ ;  /* 0xcd9e8d5783807825 */ /* 0x000fca00078e00ff */
[----:B------:R-:W-:Y:S02]  /*3ebb0*/  LOP3.LUT R171, R168, UR15, R129, 0x96, !PT ;  /* 0x0000000fa8ab7c12 */ /* 0x000fe4000f8e9681 */
[----:B------:R-:W-:-:S07]  /*3ebc0*/  MOV R168, R128 ;  /* 0x0000008000a87202 */ /* 0x000fce0000000f00 */
.L_x_23940:
[----:B------:R-:W-:Y:S05]  /*3ebd0*/  BSYNC.RECONVERGENT B0 ;  /* 0x0000000000007941 */ /* 0x000fea0003800200 */
.L_x_23939:
[----:B------:R-:W-:Y:S02]  /*3ebe0*/  I2FP.F32.U32 R128, R130 ;  /* 0x0000008200807245 */ /* 0x000fe40000201000 */
[----:B------:R-:W-:Y:S02]  /*3ebf0*/  SHF.L.U32 R129, R174, 0x10, RZ ;  /* 0x00000010ae817819 */ /* 0x000fe400000006ff */
[----:B------:R-:W-:Y:S01]  /*3ec00*/  F2FP.BF16.F32.PACK_AB R130, R172, R167 ;  /* 0x000000a7ac82723e */ /* 0x000fe200000010ff */
[----:B------:R-:W-:Y:S02]  /*3ec10*/  FFMA.FTZ R128, R128, R193, 1.1641532182693481445e-10 ;  /* 0x2f00000080807423 */ /* 0x000fe400000100c1 */
[----:B------:R-:W-:Y:S01]  /*3ec20*/  FMUL.FTZ R43, R129, R43 ;  /* 0x0000002b812b7220 */ /* 0x000fe20000410000 */
[----:B------:R-:W-:Y:S02]  /*3ec30*/  PRMT R129, R47, 0x7632, R129 ;  /* 0x000076322f817816 */ /* 0x000fe40000000081 */
[----:B------:R-:W-:Y:S01]  /*3ec40*/  FSETP.GTU.FTZ.AND P6, PT, R128, R133, PT ;  /* 0x000000858000720b */ /* 0x000fe20003fdc000 */
[----:B------:R-:W-:Y:S01]  /*3ec50*/  FMUL.FTZ R43, R43, R134 ;  /* 0x000000862b2b7220 */ /* 0x000fe20000410000 */
[----:B------:R-:W-:Y:S01]  /*3ec60*/  F2FP.BF16.F32.PACK_AB R128, R164, R163 ;  /* 0x000000a3a480723e */ /* 0x000fe200000010ff */
[----:B------:R-:W-:-:S03]  /*3ec70*/  IMAD.U32 R129, R129, 0x10000, RZ ;  /* 0x0001000081817824 */ /* 0x000fc600078e00ff */
[----:B------:R-:W-:Y:S02]  /*3ec80*/  FSEL R43, R43, RZ, !P6 ;  /* 0x000000ff2b2b7208 */ /* 0x000fe40007000000 */
[----:B------:R-:W-:-:S03]  /*3ec90*/  PLOP3.LUT P6, PT, P6, PT, PT, 0x8, 0x80 ;  /* 0x000000000080781c */ /* 0x000fc600037ce170 */
[----:B------:R-:W-:Y:S01]  /*3eca0*/  FFMA.FTZ R133, R43, R51, R129 ;  /* 0x000000332b857223 */ /* 0x000fe20000010081 */
[----:B------:R-:W-:-:S04]  /*3ecb0*/  F2FP.BF16.F32.PACK_AB R129, R166, R165 ;  /* 0x000000a5a681723e */ /* 0x000fc800000010ff */
[----:B------:R-:W-:Y:S01]  /*3ecc0*/  F2FP.BF16.F32.PACK_AB R131, R133, R170 ;  /* 0x000000aa8583723e */ /* 0x000fe200000010ff */
[----:B------:R-:W-:Y:S06]  /*3ecd0*/  BRA `(.L_x_23944) ;  /* 0x0000003000807947 */ /* 0x000fec0003800000 */
.L_x_23903:
        /* <DEDUP_REMOVED lines=16> */
.L_x_23947:
        /* <DEDUP_REMOVED lines=12> */
.L_x_23949:
[----:B------:R-:W-:Y:S05]  /*3eea0*/  BSYNC.RECONVERGENT B1 ;  /* 0x0000000000017941 */ /* 0x000fea0003800200 */
.L_x_23948:
        /* <DEDUP_REMOVED lines=62> */
.L_x_23946:
[----:B------:R-:W-:Y:S05]  /*3f290*/  BSYNC.RECONVERGENT B0 ;  /* 0x0000000000007941 */ /* 0x000fea0003800200 */
.L_x_23945:
        /* <DEDUP_REMOVED lines=25> */
.L_x_23952:
        /* <DEDUP_REMOVED lines=12> */
.L_x_23954:
[----:B------:R-:W-:Y:S05]  /*3f4f0*/  BSYNC.RECONVERGENT B1 ;  /* 0x0000000000017941 */ /* 0x000fea0003800200 */
.L_x_23953:
        /* <DEDUP_REMOVED lines=62> */
.L_x_23951:
[----:B------:R-:W-:Y:S05]  /*3f8e0*/  BSYNC.RECONVERGENT B0 ;  /* 0x0000000000007941 */ /* 0x000fea0003800200 */
.L_x_23950:
        /* <DEDUP_REMOVED lines=22> */
.L_x_23957:
        /* <DEDUP_REMOVED lines=12> */
.L_x_23959:
[----:B------:R-:W-:Y:S05]  /*3fb10*/  BSYNC.RECONVERGENT B1 ;  /* 0x0000000000017941 */ /* 0x000fea0003800200 */
.L_x_23958:
        /* <DEDUP_REMOVED lines=60> */
[----:B------:R-:W-:Y:S01]  /*3fee0*/  MOV R168, R166 ;  /* 0x000000a600a87202 */ /* 0x000fe20000000f00 */
[----:B------:R-:W-:-:S07]  /*3fef0*/  IMAD.MOV.U32 R166, RZ, RZ, RZ ;  /* 0x000000ffffa67224 */ /* 0x000fce00078e00ff */
.L_x_23956:
[----:B------:R-:W-:Y:S05]  /*3ff00*/  BSYNC.RECONVERGENT B0 ;  /* 0x0000000000007941 */ /* 0x000fea0003800200 */
.L_x_23955:
        /* <DEDUP_REMOVED lines=23> */
.L_x_23962:
        /* <DEDUP_REMOVED lines=12> */
.L_x_23964:
[----:B------:R-:W-:Y:S05]  /*40140*/  BSYNC.RECONVERGENT B1 ;  /* 0x0000000000017941 */ /* 0x000fea0003800200 */
.L_x_23963:
        /* <DEDUP_REMOVED lines=62> */
.L_x_23961:
[----:B------:R-:W-:Y:S05]  /*40530*/  BSYNC.RECONVERGENT B0 ;  /* 0x0000000000007941 */ /* 0x000fea0003800200 */
.L_x_23960:
        /* <DEDUP_REMOVED lines=22> */
.L_x_23967:
        /* <DEDUP_REMOVED lines=12> */
.L_x_23969:
[----:B------:R-:W-:Y:S05]  /*40760*/  BSYNC.RECONVERGENT B1 ;  /* 0x0000000000017941 */ /* 0x000fea0003800200 */
.L_x_23968:
        /* <DEDUP_REMOVED lines=62> */
.L_x_23966:
[----:B------:R-:W-:Y:S05]  /*40b50*/  BSYNC.RECONVERGENT B0 ;  /* 0x0000000000007941 */ /* 0x000fea0003800200 */
.L_x_23965:
        /* <DEDUP_REMOVED lines=23> */
.L_x_23972:
        /* <DEDUP_REMOVED lines=12> */
.L_x_23974:
[----:B------:R-:W-:Y:S05]  /*40d90*/  BSYNC.RECONVERGENT B1 ;  /* 0x0000000000017941 */ /* 0x000fea0003800200 */
.L_x_23973:
        /* <DEDUP_REMOVED lines=62> */
.L_x_23971:
[----:B------:R-:W-:Y:S05]  /*41180*/  BSYNC.RECONVERGENT B0 ;  /* 0x0000000000007941 */ /* 0x000fea0003800200 */
.L_x_23970:
        /* <DEDUP_REMOVED lines=22> */
.L_x_23977:
        /* <DEDUP_REMOVED lines=12> */
.L_x_23979:
[----:B------:R-:W-:Y:S05]  /*413b0*/  BSYNC.RECONVERGENT B1 ;  /* 0x0000000000017941 */ /* 0x000fea0003800200 */
.L_x_23978:
        /* <DEDUP_REMOVED lines=62> */
.L_x_23976:
[----:B------:R-:W-:Y:S05]  /*417a0*/  BSYNC.RECONVERGENT B0 ;  /* 0x0000000000007941 */ /* 0x000fea0003800200 */
.L_x_23975:
        /* <DEDUP_REMOVED lines=10> */
[----:B------:R-:W-:-:S04]  /*41850*/  MOV R130, R168 ;  /* 0x000000a800827202 */ /* 0x000fc80000000f00 */
        /* <DEDUP_REMOVED lines=12> */
.L_x_23982:
        /* <DEDUP_REMOVED lines=15> */
.L_x_23984:
[----:B------:R-:W-:Y:S05]  /*41a10*/  BSYNC.RECONVERGENT B1 ;  /* 0x0000000000017941 */ /* 0x000fea0003800200 */
.L_x_23983:
        /* <DEDUP_REMOVED lines=62> */
.L_x_23981:
[----:B------:R-:W-:Y:S05]  /*41e00*/  BSYNC.RECONVERGENT B0 ;  /* 0x0000000000007941 */ /* 0x000fea0003800200 */
.L_x_23980:
        /* <DEDUP_REMOVED lines=13> */
.L_x_23944:
[----:B------:R-:W0:Y:S01]  /*41ee0*/  LDC.64 R174, c[0x0][0x3a8] ;  /* 0x0000ea00ffae7b82 */ /* 0x000e220000000a00 */
[----:B------:R-:W-:Y:S01]  /*41ef0*/  SEL R43, RZ, 0x1000000, !P6 ;  /* 0x01000000ff2b7807 */ /* 0x000fe20007000000 */
[----:B------:R-:W-:Y:S01]  /*41f00*/  UMOV UR15, 0xffffffff ;  /* 0xffffffff000f7882 */ /* 0x000fe20000000000 */
[----:B------:R-:W-:Y:S01]  /*41f10*/  LOP3.LUT P6, RZ, R6, 0x2, RZ, 0xc0, !PT ;  /* 0x0000000206ff7812 */ /* 0x000fe200078cc0ff */
[----:B0-----:R-:W-:-:S05]  /*41f20*/  IMAD.WIDE.U32 R174, R162, 0x10, R174 ;  /* 0x00000010a2ae7825 */ /* 0x001fca00078e00ae */
[----:B------:R0:W-:Y:S02]  /*41f30*/  STG.E.128 desc[UR6][R174.64], R128 ;  /* 0x00000080ae007986 */ /* 0x0001e4000c101d06 */
[----:B0-----:R-:W-:Y:S01]  /*41f40*/  SEL R128, RZ, 0x10000, !P5 ;  /* 0x00010000ff807807 */ /* 0x001fe20006800000 */
[----:B------:R-:W0:Y:S01]  /*41f50*/  LDC.64 R174, c[0x0][0x3b0] ;  /* 0x0000ec00ffae7b82 */ /* 0x000e220000000a00 */
[----:B------:R-:W-:Y:S02]  /*41f60*/  SEL R129, RZ, 0x100, !P4 ;  /* 0x00000100ff817807 */ /* 0x000fe40006000000 */
[----:B------:R-:W-:Y:S02]  /*41f70*/  SEL R130, RZ, 0x100, !P0 ;  /* 0x00000100ff827807 */ /* 0x000fe40004000000 */
[----:B------:R-:W-:Y:S02]  /*41f80*/  LOP3.LUT R43, R129, R43, R128, 0xfe, !PT ;  /* 0x0000002b812b7212 */ /* 0x000fe400078efe80 */
[----:B------:R-:W-:-:S02]  /*41f90*/  SEL R128, RZ, 0x1, !P3 ;  /* 0x00000001ff807807 */ /* 0x000fc40005800000 */
[----:B------:R-:W-:Y:S02]  /*41fa0*/  LOP3.LUT P5, RZ, R195, 0x1f, RZ, 0xc0, !PT ;  /* 0x0000001fc3ff7812 */ /* 0x000fe400078ac0ff */
[----:B------:R-:W-:Y:S02]  /*41fb0*/  LOP3.LUT R129, R43, R128, RZ, 0xfc, !PT ;  /* 0x000000802b817212 */ /* 0x000fe400078efcff */
[----:B------:R-:W-:Y:S02]  /*41fc0*/  SEL R43, RZ, 0x1000000, !P2 ;  /* 0x01000000ff2b7807 */ /* 0x000fe40005000000 */
[----:B------:R-:W-:-:S04]  /*41fd0*/  SEL R128, RZ, 0x10000, !P1 ;  /* 0x00010000ff807807 */ /* 0x000fc80004800000 */
[----:B------:R-:W-:Y:S02]  /*41fe0*/  LOP3.LUT R43, R130, R43, R128, 0xfe, !PT ;  /* 0x0000002b822b7212 */ /* 0x000fe400078efe80 */
[----:B------:R-:W-:Y:S01]  /*41ff0*/  SEL R128, RZ, 0x1, !P6 ;  /* 0x00000001ff807807 */ /* 0x000fe20007000000 */
[----:B0-----:R-:W-:-:S03]  /*42000*/  IMAD.WIDE.U32 R130, R162, 0x8, R174 ;  /* 0x00000008a2827825 */ /* 0x001fc600078e00ae */
        /* <DEDUP_REMOVED lines=264> */
.L_x_23998:
[----:B------:R-:W2:Y:S04]  /*43090*/  LDL R252, [R1+0x188] ;  /* 0x0001880001fc7983 */ /* 0x000ea80000100800 */
[----:B------:R-:W3:Y:S01]  /*430a0*/  LDL R129, [R1+0x18c] ;  /* 0x00018c0001817983 */ /* 0x000ee20000100800 */
[----:B------:R-:W-:Y:S01]  /*430b0*/  FMUL.FTZ R128, R175, R175 ;  /* 0x000000afaf807220 */ /* 0x000fe20000410000 */
[----:B------:R-:W-:Y:S01]  /*430c0*/  ISETP.NE.AND P0, PT, RZ, UR13, PT ;  /* 0x0000000dff007c0c */ /* 0x000fe2000bf05270 */
[----:B-1----:R-:W-:Y:S01]  /*430d0*/  FADD.FTZ R43, R130, R43 ;  /* 0x0000002b822b7221 */ /* 0x002fe20000010000 */
[----:B------:R-:W4:Y:S02]  /*430e0*/  LDL R174, [R1+0x180] ;  /* 0x0001800001ae7983 */ /* 0x000f240000100800 */
[----:B------:R-:W-:Y:S01]  /*430f0*/  FSEL R128, R128, RZ, P0 ;  /* 0x000000ff80807208 */ /* 0x000fe20000000000 */
[----:B------:R-:W-:Y:S01]  /*43100*/  FFMA.FTZ R43, R43, R131, UR14 ;  /* 0x0000000e2b2b7e23 */ /* 0x000fe20008010083 */
[----:B------:R-:W5:Y:S03]  /*43110*/  LDL R134, [R1+0x184] ;  /* 0x0001840001867983 */ /* 0x000f660000100800 */
[----:B------:R-:W-:Y:S01]  /*43120*/  FADD.FTZ R43, R43, R128 ;  /* 0x000000802b2b7221 */ /* 0x000fe20000010000 */
[----:B------:R-:W5:Y:S03]  /*43130*/  LDL R193, [R1+0x198] ;  /* 0x0001980001c17983 */ /* 0x000f660000100800 */
[----:B0-----:R-:W0:Y:S01]  /*43140*/  MUFU.RSQ R130, R43 ;  /* 0x0000002b00827308 */ /* 0x001e220000001400 */
[----:B------:R-:W-:Y:S01]  /*43150*/  FSEL R131, R175, RZ, !P0 ;  /* 0x000000ffaf837208 */ /* 0x000fe20004000000 */
[----:B------:R-:W5:Y:S04]  /*43160*/  LDL R195, [R1+0x194] ;  /* 0x0001940001c37983 */ /* 0x000f680000100800 */
[C---:B------:R-:W-:Y:S01]  /*43170*/  FADD.FTZ R41, -R131.reuse, R41 ;  /* 0x0000002983297221 */ /* 0x040fe20000010100 */
[----:B------:R-:W-:-:S03]  /*43180*/  FADD.FTZ R42, -R131, R42 ;  /* 0x0000002a832a7221 */ /* 0x000fc60000010100 */
[C---:B0-----:R-:W-:Y:S01]  /*43190*/  FMUL.FTZ R41, R130.reuse, R41 ;  /* 0x0000002982297220 */ /* 0x041fe20000410000 */
[----:B------:R-:W-:-:S03]  /*431a0*/  FMUL.FTZ R42, R130, R42 ;  /* 0x0000002a822a7220 */ /* 0x000fc60000410000 */
[----:B--2---:R-:W-:Y:S01]  /*431b0*/  FFMA.FTZ R41, R41, R252, R202 ;  /* 0x000000fc29297223 */ /* 0x004fe200000100ca */
[C---:B------:R-:W-:Y:S01]  /*431c0*/  FADD.FTZ R39, -R131.reuse, R39 ;  /* 0x0000002783277221 */ /* 0x040fe20000010100 */
[C---:B------:R-:W-:Y:S01]  /*431d0*/  FADD.FTZ R40, -R131.reuse, R40 ;  /* 0x0000002883287221 */ /* 0x040fe20000010100 */
[----:B------:R-:W-:Y:S01]  /*431e0*/  FADD.FTZ R38, -R131, R38 ;  /* 0x0000002683267221 */ /* 0x000fe20000010100 */
[----:B---3--:R-:W-:Y:S01]  /*431f0*/  FFMA.FTZ R42, R42, R129, R203 ;  /* 0x000000812a2a7223 */ /* 0x008fe200000100cb */
[C---:B------:R-:W-:Y:S01]  /*43200*/  FMUL.FTZ R39, R130.reuse, R39 ;  /* 0x0000002782277220 */ /* 0x040fe20000410000 */
[C---:B------:R-:W-:Y:S01]  /*43210*/  FMUL.FTZ R40, R130.reuse, R40 ;  /* 0x0000002882287220 */ /* 0x040fe20000410000 */
[----:B------:R-:W-:Y:S01]  /*43220*/  FMUL.FTZ R38, R130, R38 ;  /* 0x0000002682267220 */ /* 0x000fe20000410000 */
[----:B------:R-:W0:Y:S01]  /*43230*/  @!P5 LDC.64 R128, c[0x0][0x3c0] ;  /* 0x0000f000ff80db82 */ /* 0x000e220000000a00 */
[----:B------:R-:W-:Y:S01]  /*43240*/  F2FP.BF16.F32.PACK_AB R43, R42, R41 ;  /* 0x000000292a2b723e */ /* 0x000fe200000010ff */
[----:B------:R-:W2:Y:S04]  /*43250*/  LDL R252, [R1+0x16c] ;  /* 0x00016c0001fc7983 */ /* 0x000ea80000100800 */
[----:B------:R-:W3:Y:S01]  /*43260*/  LDL R42, [R1+0x19c] ;  /* 0x00019c00012a7983 */ /* 0x000ee20000100800 */
[----:B----4-:R-:W-:Y:S01]  /*43270*/  FFMA.FTZ R39, R39, R174, R200 ;  /* 0x000000ae27277223 */ /* 0x010fe200000100c8 */
[----:B-----5:R-:W-:Y:S01]  /*43280*/  FFMA.FTZ R40, R40, R134, R201 ;  /* 0x0000008628287223 */ /* 0x020fe200000100c9 */
[C---:B------:R-:W-:Y:S01]  /*43290*/  FADD.FTZ R37, -R131.reuse, R37 ;  /* 0x0000002583257221 */ /* 0x040fe20000010100 */
[----:B------:R-:W-:Y:S01]  /*432a0*/  FADD.FTZ R36, -R131, R36 ;  /* 0x0000002483247221 */ /* 0x000fe20000010100 */
[----:B------:R-:W4:Y:S02]  /*432b0*/  LDL R134, [R1+0x174] ;  /* 0x0001740001867983 */ /* 0x000f240000100800 */
[C---:B------:R-:W-:Y:S01]  /*432c0*/  FMUL.FTZ R37, R130.reuse, R37 ;  /* 0x0000002582257220 */ /* 0x040fe20000410000 */
[----:B------:R-:W-:Y:S01]  /*432d0*/  FMUL.FTZ R36, R130, R36 ;  /* 0x0000002482247220 */ /* 0x000fe20000410000 */
[----:B------:R-:W5:Y:S02]  /*432e0*/  LDL R174, [R1+0x17c] ;  /* 0x00017c0001ae7983 */ /* 0x000f640000100800 */
[----:B------:R-:W-:Y:S01]  /*432f0*/  FFMA.FTZ R37, R37, R193, R198 ;  /* 0x000000c125257223 */ /* 0x000fe200000100c6 */
[----:B------:R-:W-:Y:S01]  /*43300*/  FFMA.FTZ R36, R36, R195, R197 ;  /* 0x000000c324247223 */ /* 0x000fe200000100c5 */
[----:B------:R-:W4:Y:S04]  /*43310*/  LDL R193, [R1+0x160] ;  /* 0x0001600001c17983 */ /* 0x000f280000100800 */
[----:B------:R-:W5:Y:S01]  /*43320*/  LDL R195, [R1+0x170] ;  /* 0x0001700001c37983 */ /* 0x000f620000100800 */
[----:B0-----:R-:W-:-:S05]  /*43330*/  @!P5 IMAD.WIDE R128, R3, 0x4, R128 ;  /* 0x000000040380d825 */ /* 0x001fca00078e0280 */
[----:B------:R0:W-:Y:S04]  /*43340*/  @!P5 STG.E desc[UR6][R128.64], R175 ;  /* 0x000000af8000d986 */ /* 0x0001e8000c101906 */
[----:B0-----:R-:W4:Y:S01]  /*43350*/  LDL R175, [R1+0x164] ;  /* 0x0001640001af7983 */ /* 0x001f220000100800 */
[----:B------:R-:W0:Y:S01]  /*43360*/  @!P5 LDC.64 R128, c[0x0][0x3c8] ;  /* 0x0000f200ff80db82 */ /* 0x000e220000000a00 */
[----:B---3--:R-:W-:Y:S01]  /*43370*/  FFMA.FTZ R38, R38, R42, R199 ;  /* 0x0000002a26267223 */ /* 0x008fe200000100c7 */
[----:B------:R-:W-:Y:S02]  /*43380*/  F2FP.BF16.F32.PACK_AB R42, R40, R39 ;  /* 0x00000027282a723e */ /* 0x000fe400000010ff */
[----:B------:R-:W3:Y:S04]  /*43390*/  LDL R40, [R1+0x190] ;  /* 0x0001900001287983 */ /* 0x000ee80000100800 */
[----:B------:R-:W3:Y:S01]  /*433a0*/  LDL R39, [R1+0x168] ;  /* 0x0001680001277983 */ /* 0x000ee20000100800 */
[----:B------:R-:W-:-:S03]  /*433b0*/  F2FP.BF16.F32.PACK_AB R41, R38, R37 ;  /* 0x000000252629723e */ /* 0x000fc600000010ff */
[----:B------:R-:W3:Y:S01]  /*433c0*/  LDL R38, [R1+0x178] ;  /* 0x0001780001267983 */ /* 0x000ee20000100800 */
[----:B0-----:R-:W-:-:S05]  /*433d0*/  @!P5 IMAD.WIDE R128, R3, 0x4, R128 ;  /* 0x000000040380d825 */ /* 0x001fca00078e0280 */
[----:B------:R0:W-:Y:S01]  /*433e0*/  @!P5 STG.E desc[UR6][R128.64], R130 ;  /* 0x000000828000d986 */ /* 0x0001e2000c101906 */
[C---:B------:R-:W-:Y:S01]  /*433f0*/  FADD.FTZ R35, -R131.reuse, R35 ;  /* 0x0000002383237221 */ /* 0x040fe20000010100 */
[----:B0-----:R-:W0:Y:S03]  /*43400*/  LDC.64 R128, c[0x0][0x428] ;  /* 0x00010a00ff807b82 */ /* 0x001e260000000a00 */
[----:B------:R-:W-:Y:S01]  /*43410*/  FMUL.FTZ R35, R130, R35 ;  /* 0x0000002382237220 */ /* 0x000fe20000410000 */
[----:B------:R-:W-:-:S04]  /*43420*/  FADD.FTZ R30, -R131, R30 ;  /* 0x0000001e831e7221 */ /* 0x000fc80000010100 */
[----:B------:R-:W-:-:S04]  /*43430*/  FMUL.FTZ R30, R130, R30 ;  /* 0x0000001e821e7220 */ /* 0x000fc80000410000 */
[----:B--2---:R-:W-:Y:S01]  /*43440*/  FFMA.FTZ R30, R30, R252, R211 ;  /* 0x000000fc1e1e7223 */ /* 0x004fe200000100d3 */
        /* <DEDUP_REMOVED lines=8> */
[----:B-----5:R-:W-:Y:S01]  /*434d0*/  FFMA.FTZ R23, R23, R195, R204 ;  /* 0x000000c317177223 */ /* 0x020fe200000100cc */
[----:B------:R-:W-:Y:S01]  /*434e0*/  FADD.FTZ R8, -R131, R8 ;  /* 0x0000000883087221 */ /* 0x000fe20000010100 */
[----:B------:R-:W-:Y:S01]  /*434f0*/  FFMA.FTZ R26, R26, R174, R207 ;  /* 0x000000ae1a1a7223 */ /* 0x000fe200000100cf */
[----:B----4-:R-:W-:Y:S01]  /*43500*/  FFMA.FTZ R27, R27, R193, R208 ;  /* 0x000000c11b1b7223 */ /* 0x010fe200000100d0 */
        /* <DEDUP_REMOVED lines=17> */
[----:B------:R-:W2:Y:S04]  /*43620*/  LDL R193, [R1+0x11c] ;  /* 0x00011c0001c17983 */ /* 0x000ea80000100800 */
[----:B------:R-:W4:Y:S04]  /*43630*/  LDL R195, [R1+0x104] ;  /* 0x0001040001c37983 */ /* 0x000f280000100800 */
[----:B------:R-:W5:Y:S01]  /*43640*/  LDL R252, [R1+0x10c] ;  /* 0x00010c0001fc7983 */ /* 0x000f620000100800 */
[----:B---3--:R-:W-:-:S05]  /*43650*/  FFMA.FTZ R35, R35, R40, R196 ;  /* 0x0000002823237223 */ /* 0x008fca00000100c4 */
[----:B------:R-:W-:Y:S01]  /*43660*/  F2FP.BF16.F32.PACK_AB R40, R36, R35 ;  /* 0x000000232428723e */ /* 0x000fe200000010ff */
[----:B0-----:R-:W-:-:S04]  /*43670*/  IMAD.WIDE.U32 R36, R22, 0x10, R128 ;  /* 0x0000001016247825 */ /* 0x001fc800078e0080 */
[----:B------:R-:W-:-:S04]  /*43680*/  FADD.FTZ R22, -R131, R29 ;  /* 0x0000001d83167221 */ /* 0x000fc80000010100 */
[----:B------:R-:W-:-:S04]  /*43690*/  FMUL.FTZ R22, R130, R22 ;  /* 0x0000001682167220 */ /* 0x000fc80000410000 */
[----:B------:R-:W-:-:S05]  /*436a0*/  FFMA.FTZ R22, R22, R39, R210 ;  /* 0x0000002716167223 */ /* 0x000fca00000100d2 */
[----:B------:R-:W-:Y:S01]  /*436b0*/  F2FP.BF16.F32.PACK_AB R39, R30, R22 ;  /* 0x000000161e27723e */ /* 0x000fe200000010ff */
[C---:B------:R-:W-:Y:S01]  /*436c0*/  FADD.FTZ R22, -R131.reuse, R24 ;  /* 0x0000001883167221 */ /* 0x040fe20000010100 */
[----:B------:R-:W-:-:S03]  /*436d0*/  FADD.FTZ R24, -R131, R28 ;  /* 0x0000001c83187221 */ /* 0x000fc60000010100 */
[C---:B------:R-:W-:Y:S01]  /*436e0*/  FMUL.FTZ R22, R130.reuse, R22 ;  /* 0x0000001682167220 */ /* 0x040fe20000410000 */
[----:B------:R-:W-:Y:S01]  /*436f0*/  FMUL.FTZ R24, R130, R24 ;  /* 0x0000001882187220 */ /* 0x000fe20000410000 */
[----:B------:R-:W-:Y:S02]  /*43700*/  FFMA.FTZ R25, R25, R38, R206 ;  /* 0x0000002619197223 */ /* 0x000fe400000100ce */
[----:B------:R-:W-:Y:S01]  /*43710*/  FFMA.FTZ R22, R22, R134, R205 ;  /* 0x0000008616167223 */ /* 0x000fe200000100cd */
[----:B------:R-:W-:Y:S01]  /*43720*/  FFMA.FTZ R24, R24, R175, R209 ;  /* 0x000000af18187223 */ /* 0x000fe200000100d1 */
[----:B------:R0:W-:Y:S01]  /*43730*/  STG.E.128 desc[UR6][R36.64], R40 ;  /* 0x0000002824007986 */ /* 0x0001e2000c101d06 */
[C---:B------:R-:W-:Y:S01]  /*43740*/  FADD.FTZ R134, -R131.reuse, R139 ;  /* 0x0000008b83867221 */ /* 0x040fe20000010100 */
[C---:B------:R-:W-:Y:S02]  /*43750*/  FADD.FTZ R139, -R131.reuse, R145 ;  /* 0x00000091838b7221 */ /* 0x040fe40000010100 */
        /* <DEDUP_REMOVED lines=10> */
[----:B------:R-:W3:Y:S01]  /*43800*/  LDL R175, [R1+0x114] ;  /* 0x0001140001af7983 */ /* 0x000ee20000100800 */
[----:B0-----:R-:W-:Y:S01]  /*43810*/  F2FP.BF16.F32.PACK_AB R36, R22, R23 ;  /* 0x000000171624723e */ /* 0x001fe200000010ff */
[----:B------:R-:W-:Y:S01]  /*43820*/  IMAD.WIDE.U32 R22, R191, 0x10, R128 ;  /* 0x00000010bf167825 */ /* 0x000fe200078e0080 */
[----:B------:R-:W-:-:S03]  /*43830*/  F2FP.BF16.F32.PACK_AB R37, R26, R25 ;  /* 0x000000191a25723e */ /* 0x000fc600000010ff */
        /* <DEDUP_REMOVED lines=31> */
[----:B------:R-:W5:Y:S01]  /*43a30*/  LDL R11, [R1+0x148] ;  /* 0x00014800010b7983 */ /* 0x000f620000100800 */
[C---:B0-----:R-:W-:Y:S01]  /*43a40*/  FADD.FTZ R22, -R131.reuse, R190 ;  /* 0x000000be83167221 */ /* 0x041fe20000010100 */
[C---:B------:R-:W-:Y:S01]  /*43a50*/  FADD.FTZ R23, -R131.reuse, R189 ;  /* 0x000000bd83177221 */ /* 0x040fe20000010100 */
[C---:B------:R-:W-:Y:S01]  /*43a60*/  FADD.FTZ R36, -R131.reuse, R179 ;  /* 0x000000b383247221 */ /* 0x040fe20000010100 */
[C---:B------:R-:W-:Y:S01]  /*43a70*/  FADD.FTZ R37, -R131.reuse, R178 ;  /* 0x000000b283257221 */ /* 0x040fe20000010100 */
[C---:B------:R-:W-:Y:S01]  /*43a80*/  FADD.FTZ R38, -R131.reuse, R177 ;  /* 0x000000b183267221 */ /* 0x040fe20000010100 */
[C---:B------:R-:W-:Y:S01]  /*43a90*/  FADD.FTZ R39, -R131.reuse, R176 ;  /* 0x000000b083277221 */ /* 0x040fe20000010100 */
[----:B------:R-:W-:Y:S01]  /*43aa0*/  FADD.FTZ R131, -R131, R133 ;  /* 0x0000008583837221 */ /* 0x000fe20000010100 */
[C---:B------:R-:W-:Y:S01]  /*43ab0*/  FMUL.FTZ R133, R130.reuse, R8 ;  /* 0x0000000882857220 */ /* 0x040fe20000410000 */
[----:B------:R-:W3:Y:S04]  /*43ac0*/  LDL R177, [R1+0x15c] ;  /* 0x00015c0001b17983 */ /* 0x000ee80000100800 */
[----:B------:R-:W3:Y:S01]  /*43ad0*/  LDL R8, [R1+0x14c] ;  /* 0x00014c0001087983 */ /* 0x000ee20000100800 */
[----:B------:R-:W-:-:S03]  /*43ae0*/  FMUL.FTZ R170, R130, R20 ;  /* 0x0000001482aa7220 */ /* 0x000fc60000410000 */
[----:B------:R-:W3:Y:S01]  /*43af0*/  LDL R9, [R1+0x158] ;  /* 0x0001580001097983 */ /* 0x000ee20000100800 */
[----:B------:R-:W-:-:S03]  /*43b00*/  FMUL.FTZ R166, R130, R10 ;  /* 0x0000000a82a67220 */ /* 0x000fc60000410000 */
        /* <DEDUP_REMOVED lines=34> */
[----:B--2---:R-:W-:Y:S01]  /*43d30*/  FFMA.FTZ R12, R12, R193, R231 ;  /* 0x000000c10c0c7223 */ /* 0x004fe200000100e7 */
[----:B------:R-:W-:Y:S01]  /*43d40*/  FMUL.FTZ R29, R130, R29 ;  /* 0x0000001d821d7220 */ /* 0x000fe20000410000 */
[----:B------:R-:W2:Y:S01]  /*43d50*/  LDL R193, [R1+0xf4] ;  /* 0x0000f40001c17983 */ /* 0x000ea20000100800 */
[----:B----4-:R-:W-:-:S03]  /*43d60*/  FFMA.FTZ R14, R14, R195, R233 ;  /* 0x000000c30e0e7223 */ /* 0x010fc600000100e9 */
[----:B------:R-:W4:Y:S01]  /*43d70*/  LDL R195, [R1+0xf0] ;  /* 0x0000f00001c37983 */ /* 0x000f220000100800 */
[----:B------:R-:W-:Y:S01]  /*43d80*/  FMUL.FTZ R15, R130, R15 ;  /* 0x0000000f820f7220 */ /* 0x000fe20000410000 */
[----:B-----5:R-:W-:Y:S01]  /*43d90*/  FFMA.FTZ R11, R28, R11, R218 ;  /* 0x0000000b1c0b7223 */ /* 0x020fe200000100da */
[----:B---3--:R-:W-:Y:S02]  /*43da0*/  FFMA.FTZ R21, R25, R177, R215 ;  /* 0x000000b119157223 */ /* 0x008fe400000100d7 */
[----:B------:R-:W3:Y:S01]  /*43db0*/  LDL R177, [R1+0xc4] ;  /* 0x0000c40001b17983 */ /* 0x000ee20000100800 */
[----:B------:R-:W-:Y:S01]  /*43dc0*/  FFMA.FTZ R8, R7, R8, R219 ;  /* 0x0000000807087223 */ /* 0x000fe200000100db */
[----:B------:R-:W-:-:S04]  /*43dd0*/  FFMA.FTZ R9, R24, R9, R214 ;  /* 0x0000000918097223 */ /* 0x000fc800000100d6 */
[----:B------:R-:W-:Y:S01]  /*43de0*/  F2FP.BF16.F32.PACK_AB R11, R8, R11 ;  /* 0x0000000b080b723e */ /* 0x000fe200000010ff */
[----:B------:R-:W-:Y:S01]  /*43df0*/  FFMA.FTZ R8, R22, R20, R212 ;  /* 0x0000001416087223 */ /* 0x000fe200000100d4 */
[----:B------:R-:W-:Y:S01]  /*43e00*/  F2FP.BF16.F32.PACK_AB R9, R21, R9 ;  /* 0x000000091509723e */ /* 0x000fe200000010ff */
[----:B------:R-:W-:Y:S02]  /*43e10*/  FFMA.FTZ R23, R23, R178, R213 ;  /* 0x000000b217177223 */ /* 0x000fe400000100d5 */
[----:B------:R-:W5:Y:S01]  /*43e20*/  LDL R178, [R1+0xc0] ;  /* 0x0000c00001b27983 */ /* 0x000f620000100800 */
[----:B------:R-:W-:Y:S01]  /*43e30*/  FFMA.FTZ R20, R27, R176, R217 ;  /* 0x000000b01b147223 */ /* 0x000fe200000100d9 */
[----:B------:R-:W-:Y:S01]  /*43e40*/  FFMA.FTZ R10, R26, R10, R216 ;  /* 0x0000000a1a0a7223 */ /* 0x000fe200000100d8 */
[----:B------:R-:W-:Y:S01]  /*43e50*/  FFMA.FTZ R25, R36, R185, R223 ;  /* 0x000000b924197223 */ /* 0x000fe200000100df */
[----:B------:R-:W-:Y:S01]  /*43e60*/  FFMA.FTZ R24, R38, R184, R225 ;  /* 0x000000b826187223 */ /* 0x000fe200000100e1 */
[----:B------:R-:W-:Y:S01]  /*43e70*/  FFMA.FTZ R22, R37, R180, R224 ;  /* 0x000000b425167223 */ /* 0x000fe200000100e0 */
[----:B------:R-:W-:Y:S01]  /*43e80*/  FFMA.FTZ R21, R35, R179, R222 ;  /* 0x000000b323157223 */ /* 0x000fe200000100de */
[----:B------:R-:W-:Y:S01]  /*43e90*/  F2FP.BF16.F32.PACK_AB R10, R20, R10 ;  /* 0x0000000a140a723e */ /* 0x000fe200000010ff */
[----:B------:R-:W5:Y:S01]  /*43ea0*/  LDL R185, [R1+0xc8] ;  /* 0x0000c80001b97983 */ /* 0x000f620000100800 */
[----:B------:R-:W-:Y:S01]  /*43eb0*/  F2FP.BF16.F32.PACK_AB R8, R23, R8 ;  /* 0x000000081708723e */ /* 0x000fe200000010ff */
[----:B------:R-:W-:Y:S01]  /*43ec0*/  FFMA.FTZ R20, R133, R182, R227 ;  /* 0x000000b685147223 */ /* 0x000fe200000100e3 */
[----:B------:R-:W-:Y:S01]  /*43ed0*/  F2FP.BF16.F32.PACK_AB R22, R24, R22 ;  /* 0x000000161816723e */ /* 0x000fe200000010ff */
[----:B------:R-:W5:Y:S01]  /*43ee0*/  LDL R184, [R1+0xcc] ;  /* 0x0000cc0001b87983 */ /* 0x000f620000100800 */
[----:B------:R-:W-:Y:S01]  /*43ef0*/  F2FP.BF16.F32.PACK_AB R21, R25, R21 ;  /* 0x000000151915723e */ /* 0x000fe200000010ff */
[----:B------:R-:W-:Y:S01]  /*43f00*/  FFMA.FTZ R23, R39, R181, R226 ;  /* 0x000000b527177223 */ /* 0x000fe200000100e2 */
[----:B------:R-:W-:Y:S01]  /*43f10*/  FFMA.FTZ R13, R13, R190, R232 ;  /* 0x000000be0d0d7223 */ /* 0x000fe200000100e8 */
[----:B------:R-:W-:Y:S01]  /*43f20*/  FFMA.FTZ R27, R166, R175, R229 ;  /* 0x000000afa61b7223 */ /* 0x000fe200000100e5 */
        /* <DEDUP_REMOVED lines=8> */
[----:B------:R-:W-:Y:S02]  /*43fb0*/  FFMA.FTZ R20, R29, R186, R220 ;  /* 0x000000ba1d147223 */ /* 0x000fe400000100dc */
[----:B------:R-:W5:Y:S04]  /*43fc0*/  LDL R186, [R1+0xfc] ;  /* 0x0000fc0001ba7983 */ /* 0x000f680000100800 */
[----:B------:R-:W5:Y:S04]  /*43fd0*/  LDL R176, [R1+0x10] ;  /* 0x0000100001b07983 */ /* 0x000f680000100800 */
[----:B------:R-:W5:Y:S04]  /*43fe0*/  LDL R175, [R1+0xa0] ;  /* 0x0000a00001af7983 */ /* 0x000f680000100800 */
[----:B------:R-:W5:Y:S04]  /*43ff0*/  LDL R180, [R1+0xd8] ;  /* 0x0000d80001b47983 */ /* 0x000f680000100800 */
[----:B------:R-:W5:Y:S01]  /*44000*/  LDL R179, [R1+0xdc] ;  /* 0x0000dc0001b37983 */ /* 0x000f620000100800 */
[C---:B------:R-:W-:Y:S01]  /*44010*/  FMUL.FTZ R7, R130.reuse, R160 ;  /* 0x000000a082077220 */ /* 0x040fe20000410000 */
[C---:B------:R-:W-:Y:S01]  /*44020*/  FMUL.FTZ R160, R130.reuse, R164 ;  /* 0x000000a482a07220 */ /* 0x040fe20000410000 */
[----:B------:R-:W-:Y:S01]  /*44030*/  FFMA.FTZ R15, R15, R191, R234 ;  /* 0x000000bf0f0f7223 */ /* 0x000fe200000100ea */
        /* <DEDUP_REMOVED lines=9> */
[----:B------:R-:W-:Y:S01]  /*440d0*/  FMUL.FTZ R16, R130, R16 ;  /* 0x0000001082107220 */ /* 0x000fe20000410000 */
[----:B------:R-:W-:Y:S01]  /*440e0*/  F2FP.BF16.F32.PACK_AB R14, R14, R13 ;  /* 0x0000000d0e0e723e */ /* 0x000fe200000010ff */
[----:B------:R-:W-:Y:S01]  /*440f0*/  FMUL.FTZ R174, R130, R155 ;  /* 0x0000009b82ae7220 */ /* 0x000fe20000410000 */
[----:B------:R-:W-:Y:S01]  /*44100*/  F2FP.BF16.F32.PACK_AB R13, R12, R25 ;  /* 0x000000190c0d723e */ /* 0x000fe200000010ff */
[----:B------:R-:W-:Y:S01]  /*44110*/  FFMA.FTZ R16, R16, R252, R235 ;  /* 0x000000fc10107223 */ /* 0x000fe200000100eb */
[C---:B------:R-:W-:Y:S01]  /*44120*/  FMUL.FTZ R155, R130.reuse, R156 ;  /* 0x0000009c829b7220 */ /* 0x040fe20000410000 */
[----:B------:R-:W-:Y:S01]  /*44130*/  F2FP.BF16.F32.PACK_AB R12, R27, R24 ;  /* 0x000000181b0c723e */ /* 0x000fe200000010ff */
[----:B------:R-:W-:Y:S01]  /*44140*/  FMUL.FTZ R156, R130, R163 ;  /* 0x000000a3829c7220 */ /* 0x000fe20000410000 */
[----:B------:R-:W-:-:S04]  /*44150*/  IMAD.WIDE.U32 R24, R192, 0x10, R128 ;  /* 0x00000010c0187825 */ /* 0x000fc800078e0080 */
        /* <DEDUP_REMOVED lines=34> */
[--C-:B------:R-:W-:Y:S01]  /*44380*/  IMAD.WIDE.U32 R36, R183, 0x10, R128.reuse ;  /* 0x00000010b7247825 */ /* 0x100fe200078e0080 */
[----:B------:R-:W-:Y:S01]  /*44390*/  F2FP.BF16.F32.PACK_AB R15, R16, R15 ;  /* 0x0000000f100f723e */ /* 0x000fe200000010ff */
[----:B------:R-:W5:Y:S02]  /*443a0*/  LDL R166, [R1+0x30] ;  /* 0x0000300001a67983 */ /* 0x000f640000100800 */
[----:B------:R-:W-:-:S02]  /*443b0*/  IMAD.WIDE.U32 R130, R173, 0x10, R128 ;  /* 0x00000010ad827825 */ /* 0x000fc400078e0080 */
[----:B------:R4:W-:Y:S04]  /*443c0*/  STG.E.128 desc[UR6][R24.64], R8 ;  /* 0x0000000818007986 */ /* 0x0009e8000c101d06 */
[----:B------:R0:W-:Y:S04]  /*443d0*/  STG.E.128 desc[UR6][R36.64], R20 ;  /* 0x0000001424007986 */ /* 0x0001e8000c101d06 */
[----:B------:R2:W-:Y:S04]  /*443e0*/  STG.E.128 desc[UR6][R130.64], R12 ;  /* 0x0000000c82007986 */ /* 0x0005e8000c101d06 */
[----:B------:R-:W5:Y:S01]  /*443f0*/  LDL R173, [R1+0xc] ;  /* 0x00000c0001ad7983 */ /* 0x000f620000100800 */
[----:B----4-:R-:W-:Y:S01]  /*44400*/  FFMA.FTZ R8, R18, R195, R236 ;  /* 0x000000c312087223 */ /* 0x010fe200000100ec */
[----:B------:R-:W-:-:S02]  /*44410*/  IMAD.WIDE.U32 R16, R17, 0x10, R128 ;  /* 0x0000001011107825 */ /* 0x000fc400078e0080 */
[----:B------:R-:W4:Y:S02]  /*44420*/  LDL R25, [R1+0x80] ;  /* 0x0000800001197983 */ /* 0x000f240000100800 */
[----:B------:R-:W-:Y:S02]  /*44430*/  IMAD.WIDE.U32 R26, R132, 0x10, R128 ;  /* 0x00000010841a7825 */ /* 0x000fe400078e0080 */
[----:B0-----:R-:W4:Y:S02]  /*44440*/  LDL R36, [R1+0x68] ;  /* 0x0000680001247983 */ /* 0x001f240000100800 */
[----:B--2---:R-:W-:Y:S01]  /*44450*/  FFMA.FTZ R12, R19, R193, R237 ;  /* 0x000000c1130c7223 */ /* 0x004fe200000100ed */
[--C-:B------:R-:W-:Y:S01]  /*44460*/  IMAD.WIDE.U32 R28, R143, 0x10, R128.reuse ;  /* 0x000000108f1c7825 */ /* 0x100fe200078e0080 */
[----:B------:R-:W2:Y:S03]  /*44470*/  LDL R132, [R1+0x58] ;  /* 0x0000580001847983 */ /* 0x000ea60000100800 */
[--C-:B------:R-:W-:Y:S01]  /*44480*/  IMAD.WIDE.U32 R38, R152, 0x10, R128.reuse ;  /* 0x0000001098267825 */ /* 0x100fe200078e0080 */
[----:B------:R-:W-:Y:S01]  /*44490*/  F2FP.BF16.F32.PACK_AB R8, R12, R8 ;  /* 0x000000080c08723e */ /* 0x000fe200000010ff */
[----:B------:R-:W2:Y:S02]  /*444a0*/  LDL R152, [R1+0x20] ;  /* 0x0000200001987983 */ /* 0x000ea40000100800 */
[----:B------:R-:W-:-:S02]  /*444b0*/  IMAD.WIDE.U32 R128, R162, 0x10, R128 ;  /* 0x00000010a2807825 */ /* 0x000fc400078e0080 */
[----:B------:R-:W2:Y:S04]  /*444c0*/  LDL R162, [R1+0x34] ;  /* 0x0000340001a27983 */ /* 0x000ea80000100800 */
[----:B------:R-:W2:Y:S04]  /*444d0*/  LDL R143, [R1+0x94] ;  /* 0x00009400018f7983 */ /* 0x000ea80000100800 */
[----:B------:R-:W2:Y:S04]  /*444e0*/  LDL R131, [R1+0x5c] ;  /* 0x00005c0001837983 */ /* 0x000ea80000100800 */
[----:B------:R-:W2:Y:S04]  /*444f0*/  LDL R37, [R1+0x6c] ;  /* 0x00006c0001257983 */ /* 0x000ea80000100800 */
[----:B------:R-:W2:Y:S01]  /*44500*/  LDL R130, [R1+0x54] ;  /* 0x0000540001827983 */ /* 0x000ea20000100800 */
[----:B---3--:R-:W-:-:S03]  /*44510*/  FFMA.FTZ R20, R135, R177, R249 ;  /* 0x000000b187147223 */ /* 0x008fc600000100f9 */
[----:B------:R-:W3:Y:S04]  /*44520*/  LDL R177, [R1+0xb4] ;  /* 0x0000b40001b17983 */ /* 0x000ee80000100800 */
[----:B------:R-:W3:Y:S01]  /*44530*/  LDL R135, [R1+0x78] ;  /* 0x0000780001877983 */ /* 0x000ee20000100800 */
[----:B-----5:R-:W-:-:S03]  /*44540*/  FFMA.FTZ R15, R136, R185, R250 ;  /* 0x000000b9880f7223 */ /* 0x020fc600000100fa */
[----:B------:R-:W5:Y:S01]  /*44550*/  LDL R136, [R1+0x48] ;  /* 0x0000480001887983 */ /* 0x000f620000100800 */
[----:B------:R-:W-:-:S03]  /*44560*/  FFMA.FTZ R19, R137, R184, R251 ;  /* 0x000000b889137223 */ /* 0x000fc600000100fb */
[----:B------:R-:W5:Y:S01]  /*44570*/  LDL R137, [R1+0x70] ;  /* 0x0000700001897983 */ /* 0x000f620000100800 */
[----:B------:R-:W-:Y:S01]  /*44580*/  FFMA.FTZ R10, R31, R190, R240 ;  /* 0x000000be1f0a7223 */ /* 0x000fe200000100f0 */
[----:B------:R-:W-:Y:S01]  /*44590*/  FFMA.FTZ R11, R33, R189, R242 ;  /* 0x000000bd210b7223 */ /* 0x000fe200000100f2 */
[----:B------:R-:W-:Y:S01]  /*445a0*/  FFMA.FTZ R13, R34, R188, R243 ;  /* 0x000000bc220d7223 */ /* 0x000fe200000100f3 */
[----:B------:R-:W-:-:S04]  /*445b0*/  FFMA.FTZ R14, R32, R187, R241 ;  /* 0x000000bb200e7223 */ /* 0x000fc800000100f1 */
[----:B------:R-:W-:Y:S01]  /*445c0*/  F2FP.BF16.F32.PACK_AB R11, R13, R11 ;  /* 0x0000000b0d0b723e */ /* 0x000fe200000010ff */
[----:B------:R-:W5:Y:S01]  /*445d0*/  LDL R31, [R1+0x8c] ;  /* 0x00008c00011f7983 */ /* 0x000f620000100800 */
[----:B------:R-:W-:Y:S01]  /*445e0*/  F2FP.BF16.F32.PACK_AB R15, R19, R15 ;  /* 0x0000000f130f723e */ /* 0x000fe200000010ff */
[----:B------:R-:W-:Y:S01]  /*445f0*/  FFMA.FTZ R18, R172, R186, R239 ;  /* 0x000000baac127223 */ /* 0x000fe200000100ef */
[----:B------:R-:W-:Y:S01]  /*44600*/  F2FP.BF16.F32.PACK_AB R10, R14, R10 ;  /* 0x0000000a0e0a723e */ /* 0x000fe200000010ff */
[----:B------:R-:W-:Y:S01]  /*44610*/  FFMA.FTZ R14, R134, R178, R248 ;  /* 0x000000b2860e7223 */ /* 0x000fe200000100f8 */
[----:B------:R-:W3:Y:S04]  /*44620*/  LDL R172, [R1+0xbc] ;  /* 0x0000bc0001ac7983 */ /* 0x000ee80000100800 */
[----:B------:R-:W5:Y:S01]  /*44630*/  LDL R178, [R1+0x4] ;  /* 0x0000040001b27983 */ /* 0x000f620000100800 */
[----:B------:R-:W-:-:S03]  /*44640*/  FFMA.FTZ R22, R142, R175, R176 ;  /* 0x000000af8e167223 */ /* 0x000fc600000100b0 */
[----:B------:R-:W5:Y:S01]  /*44650*/  LDL R176, [R1+0x8] ;  /* 0x0000080001b07983 */ /* 0x000f620000100800 */
[----:B------:R-:W-:-:S03]  /*44660*/  FFMA.FTZ R13, R42, R180, R246 ;  /* 0x000000b42a0d7223 */ /* 0x000fc600000100f6 */
[----:B------:R-:W5:Y:S01]  /*44670*/  LDL R175, [R1+0xb8] ;  /* 0x0000b80001af7983 */ /* 0x000f620000100800 */
[----:B------:R-:W-:-:S03]  /*44680*/  FFMA.FTZ R19, R43, R179, R247 ;  /* 0x000000b32b137223 */ /* 0x000fc600000100f7 */
[----:B------:R-:W5:Y:S04]  /*44690*/  LDL R180, [R1] ;  /* 0x0000000001b47983 */ /* 0x000f680000100800 */
[----:B------:R-:W5:Y:S01]  /*446a0*/  LDL R179, [R1+0xb0] ;  /* 0x0000b00001b37983 */ /* 0x000f620000100800 */
[----:B------:R-:W-:-:S03]  /*446b0*/  FFMA.FTZ R23, R145, R165, R167 ;  /* 0x000000a591177223 */ /* 0x000fc600000100a7 */
[----:B------:R-:W5:Y:S04]  /*446c0*/  LDL R165, [R1+0x38] ;  /* 0x0000380001a57983 */ /* 0x000f680000100800 */
[----:B------:R-:W5:Y:S01]  /*446d0*/  LDL R167, [R1+0x98] ;  /* 0x0000980001a77983 */ /* 0x000f620000100800 */
[----:B------:R-:W-:-:S03]  /*446e0*/  FFMA.FTZ R21, R146, R133, R164 ;  /* 0x0000008592157223 */ /* 0x000fc600000100a4 */
[----:B------:R-:W5:Y:S04]  /*446f0*/  LDL R164, [R1+0x3c] ;  /* 0x00003c0001a47983 */ /* 0x000f680000100800 */
[----:B------:R-:W5:Y:S01]  /*44700*/  LDL R34, [R1+0x84] ;  /* 0x0000840001227983 */ /* 0x000f620000100800 */
[----:B------:R-:W-:-:S03]  /*44710*/  FFMA.FTZ R24, R144, R30, R35 ;  /* 0x0000001e90187223 */ /* 0x000fc60000010023 */
[----:B------:R-:W5:Y:S01]  /*44720*/  LDL R30, [R1+0x88] ;  /* 0x00008800011e7983 */ /* 0x000f620000100800 */
[----:B------:R-:W-:-:S03]  /*44730*/  FFMA.FTZ R9, R170, R191, R238 ;  /* 0x000000bfaa097223 */ /* 0x000fc600000100ee */
[----:B------:R-:W5:Y:S04]  /*44740*/  LDL R170, [R1+0x28] ;  /* 0x0000280001aa7983 */ /* 0x000f680000100800 */
[----:B------:R-:W5:Y:S04]  /*44750*/  LDL R35, [R1+0x2c] ;  /* 0x00002c0001237983 */ /* 0x000f680000100800 */
[----:B------:R-:W5:Y:S01]  /*44760*/  LDL R33, [R1+0x9c] ;  /* 0x00009c0001217983 */ /* 0x000f620000100800 */
[----:B------:R-:W-:Y:S01]  /*44770*/  F2FP.BF16.F32.PACK_AB R9, R18, R9 ;  /* 0x000000091209723e */ /* 0x000fe200000010ff */
[----:B------:R-:W-:Y:S01]  /*44780*/  FFMA.FTZ R12, R40, R182, R244 ;  /* 0x000000b6280c7223 */ /* 0x000fe200000100f4 */
        /* <DEDUP_REMOVED lines=11> */
[----:B------:R-:W-:-:S02]  /*44840*/  F2FP.BF16.F32.PACK_AB R14, R20, R14 ;  /* 0x0000000e140e723e */ /* 0x000fc400000010ff */
[----:B------:R-:W-:Y:S02]  /*44850*/  F2FP.BF16.F32.PACK_AB R23, R21, R23 ;  /* 0x000000171517723e */ /* 0x000fe400000010ff */
[----:B------:R-:W-:Y:S02]  /*44860*/  F2FP.BF16.F32.PACK_AB R13, R19, R13 ;  /* 0x0000000d130d723e */ /* 0x000fe400000010ff */
[----:B------:R-:W-:Y:S02]  /*44870*/  F2FP.BF16.F32.PACK_AB R12, R18, R12 ;  /* 0x0000000c120c723e */ /* 0x000fe400000010ff */
[----:B------:R-:W-:Y:S01]  /*44880*/  F2FP.BF16.F32.PACK_AB R22, R24, R22 ;  /* 0x000000161816723e */ /* 0x000fe200000010ff */
[----:B------:R1:W-:Y:S04]  /*44890*/  STG.E.128 desc[UR6][R16.64], R8 ;  /* 0x0000000810007986 */ /* 0x0003e8000c101d06 */
[----:B------:R1:W-:Y:S01]  /*448a0*/  STG.E.128 desc[UR6][R26.64], R12 ;  /* 0x0000000c1a007986 */ /* 0x0003e2000c101d06 */
[----:B----4-:R-:W-:Y:S01]  /*448b0*/  FFMA.FTZ R25, R151, R25, R166 ;  /* 0x0000001997197223 */ /* 0x010fe200000100a6 */
[----:B--2---:R-:W-:Y:S01]  /*448c0*/  FFMA.FTZ R36, R160, R36, R132 ;  /* 0x00000024a0247223 */ /* 0x004fe20000010084 */
[----:B------:R-:W-:Y:S01]  /*448d0*/  FFMA.FTZ R37, R163, R37, R131 ;  /* 0x00000025a3257223 */ /* 0x000fe20000010083 */
[----:B---3--:R-:W-:Y:S01]  /*448e0*/  FFMA.FTZ R20, R141, R172, R173 ;  /* 0x000000ac8d147223 */ /* 0x008fe200000100ad */
[----:B-----5:R-:W-:Y:S01]  /*448f0*/  FFMA.FTZ R19, R139, R177, R178 ;  /* 0x000000b18b137223 */ /* 0x020fe200000100b2 */
[----:B------:R-:W-:Y:S01]  /*44900*/  FFMA.FTZ R21, R140, R175, R176 ;  /* 0x000000af8c157223 */ /* 0x000fe200000100b0 */
[----:B------:R-:W-:-:S04]  /*44910*/  FFMA.FTZ R18, R138, R179, R180 ;  /* 0x000000b38a127223 */ /* 0x000fc800000100b4 */
[----:B------:R-:W-:Y:S02]  /*44920*/  F2FP.BF16.F32.PACK_AB R21, R20, R21 ;  /* 0x000000151415723e */ /* 0x000fe400000010ff */
[----:B------:R-:W-:Y:S02]  /*44930*/  F2FP.BF16.F32.PACK_AB R20, R19, R18 ;  /* 0x000000121314723e */ /* 0x000fe400000010ff */
[----:B------:R-:W0:Y:S01]  /*44940*/  LDC.64 R18, c[0x0][0x380] ;  /* 0x0000e000ff127b82 */ /* 0x000e220000000a00 */
[----:B------:R-:W-:Y:S01]  /*44950*/  FFMA.FTZ R31, R174, R31, R164 ;  /* 0x0000001fae1f7223 */ /* 0x000fe200000100a4 */
[----:B------:R-:W-:Y:S01]  /*44960*/  FFMA.FTZ R34, R153, R34, R162 ;  /* 0x0000002299227223 */ /* 0x000fe200000100a2 */
[----:B------:R-:W-:Y:S01]  /*44970*/  FFMA.FTZ R30, R154, R30, R165 ;  /* 0x0000001e9a1e7223 */ /* 0x000fe200000100a5 */
[----:B------:R-:W-:-:S03]  /*44980*/  FFMA.FTZ R24, R149, R167, R170 ;  /* 0x000000a795187223 */ /* 0x000fc600000100aa */
[----:B------:R-:W-:Y:S01]  /*44990*/  F2FP.BF16.F32.PACK_AB R34, R34, R25 ;  /* 0x000000192222723e */ /* 0x000fe200000010ff */
[----:B------:R-:W-:Y:S01]  /*449a0*/  FFMA.FTZ R25, R158, R135, R136 ;  /* 0x000000879e197223 */ /* 0x000fe20000010088 */
[----:B------:R-:W-:Y:S01]  /*449b0*/  FFMA.FTZ R33, R150, R33, R35 ;  /* 0x0000002196217223 */ /* 0x000fe20000010023 */
[----:B------:R-:W-:Y:S01]  /*449c0*/  F2FP.BF16.F32.PACK_AB R35, R31, R30 ;  /* 0x0000001e1f23723e */ /* 0x000fe200000010ff */
[----:B------:R-:W-:-:S03]  /*449d0*/  FFMA.FTZ R30, R147, R146, R152 ;  /* 0x00000092931e7223 */ /* 0x000fc60000010098 */
[----:B------:R-:W-:Y:S01]  /*449e0*/  F2FP.BF16.F32.PACK_AB R33, R33, R24 ;  /* 0x000000182121723e */ /* 0x000fe200000010ff */
[----:B------:R-:W-:Y:S01]  /*449f0*/  FFMA.FTZ R31, R148, R143, R145 ;  /* 0x0000008f941f7223 */ /* 0x000fe20000010091 */
[----:B------:R-:W-:Y:S01]  /*44a00*/  FFMA.FTZ R24, R155, R137, R142 ;  /* 0x000000899b187223 */ /* 0x000fe2000001008e */
[----:B------:R-:W-:Y:S01]  /*44a10*/  FFMA.FTZ R7, R7, R133, R134 ;  /* 0x0000008507077223 */ /* 0x000fe20000010086 */
[----:B------:R-:W-:Y:S01]  /*44a20*/  FFMA.FTZ R42, R156, R42, R130 ;  /* 0x0000002a9c2a7223 */ /* 0x000fe20000010082 */
[----:B------:R-:W-:Y:S01]  /*44a30*/  FFMA.FTZ R41, R159, R41, R43 ;  /* 0x000000299f297223 */ /* 0x000fe2000001002b */
[----:B------:R-:W-:-:S03]  /*44a40*/  F2FP.BF16.F32.PACK_AB R43, R37, R36 ;  /* 0x00000024252b723e */ /* 0x000fc600000010ff */
[----:B------:R-:W-:Y:S01]  /*44a50*/  F2FP.BF16.F32.PACK_AB R42, R42, R7 ;  /* 0x000000072a2a723e */ /* 0x000fe200000010ff */
[----:B------:R-:W-:Y:S01]  /*44a60*/  FFMA.FTZ R40, R157, R32, R40 ;  /* 0x000000209d287223 */ /* 0x000fe20000010028 */
[----:B------:R-:W-:Y:S02]  /*44a70*/  F2FP.BF16.F32.PACK_AB R32, R31, R30 ;  /* 0x0000001e1f20723e */ /* 0x000fe400000010ff */
[----:B------:R-:W-:Y:S02]  /*44a80*/  F2FP.BF16.F32.PACK_AB R41, R41, R25 ;  /* 0x000000192929723e */ /* 0x000fe400000010ff */
[----:B------:R-:W-:Y:S01]  /*44a90*/  F2FP.BF16.F32.PACK_AB R40, R40, R24 ;  /* 0x000000182828723e */ /* 0x000fe200000010ff */
[----:B------:R1:W-:Y:S01]  /*44aa0*/  STG.E.128 desc[UR6][R28.64], R20 ;  /* 0x000000141c007986 */ /* 0x0003e2000c101d06 */
[----:B0-----:R-:W-:-:S03]  /*44ab0*/  IMAD R3, R18, 0x4, R3 ;  /* 0x0000000412037824 */ /* 0x001fc600078e0203 */
[----:B------:R1:W-:Y:S04]  /*44ac0*/  STG.E.128 desc[UR6][R38.64], R32 ;  /* 0x0000002026007986 */ /* 0x0003e8000c101d06 */
[----:B------:R1:W-:Y:S01]  /*44ad0*/  STG.E.128 desc[UR6][R128.64], R40 ;  /* 0x0000002880007986 */ /* 0x0003e2000c101d06 */
[----:B------:R-:W-:-:S13]  /*44ae0*/  ISETP.GE.AND P0, PT, R3, R19, PT ;  /* 0x000000130300720c */ /* 0x000fda0003f06270 */
[----:B------:R-:W-:Y:S05]  /*44af0*/  @!P0 BRA `(.L_x_23986) ;  /* 0xfffffbcc00408947 */ /* 0x000fea000383ffff */
[----:B------:R-:W-:Y:S05]  /*44b00*/  EXIT ;  /* 0x000000000000794d */ /* 0x000fea0003800000 */
.L_x_23985:
        /* <DEDUP_REMOVED lines=8> */
.L_x_23988:
[----:B------:R-:W-:Y:S05]  /*44b90*/  BSYNC B0 ;  /* 0x0000000000007941 */ /* 0x000fea0003800000 */
.L_x_23987:
        /* <DEDUP_REMOVED lines=9> */
.L_x_23989:
[----:B------:R-:W-:Y:S02]  /*44c30*/  IMAD.MOV.U32 R129, RZ, RZ, 0x4 ;  /* 0x00000004ff817424 */ /* 0x000fe400078e00ff */
[----:B------:R-:W-:Y:S01]  /*44c40*/  FADD.FTZ R130, R130, R43 ;  /* 0x0000002b82827221 */ /* 0x000fe20000010000 */
[----:B------:R-:W-:-:S04]  /*44c50*/  MOV R43, 0xffffffff ;  /* 0xffffffff002b7802 */ /* 0x000fc80000000f00 */
[----:B------:R-:W-:-:S07]  /*44c60*/  MOV R134, R130 ;  /* 0x0000008200867202 */ /* 0x000fce0000000f00 */
[----:B------:R-:W-:Y:S05]  /*44c70*/  WARPSYNC.COLLECTIVE R43, `(.L_x_23990) ;  /* 0x000000002b087348 */ /* 0x000fea0003c00000 */
[----:B------:R0:W1:Y:S02]  /*44c80*/  SHFL.BFLY P0, R43, R134, R129, R128 ;  /* 0x0c000081862b7389 */ /* 0x0000640000000080 */
[----:B01----:R-:W-:Y:S05]  /*44c90*/  ENDCOLLECTIVE ;  /* 0x000000000000791b */ /* 0x003fea0003800000 */
.L_x_23990:
[----:B------:R-:W-:Y:S02]  /*44ca0*/  HFMA2 R129, -RZ, RZ, 0, 4.76837158203125e-07 ;  /* 0x00000008ff817431 */ /* 0x000fe400000001ff */
[----:B------:R-:W-:Y:S01]  /*44cb0*/  FADD.FTZ R130, R130, R43 ;  /* 0x0000002b82827221 */ /* 0x000fe20000010000 */
[----:B------:R-:W-:-:S03]  /*44cc0*/  IMAD.MOV.U32 R43, RZ, RZ, -0x1 ;  /* 0xffffffffff2b7424 */ /* 0x000fc600078e00ff */
[----:B------:R-:W-:-:S07]  /*44cd0*/  IMAD.MOV.U32 R134, RZ, RZ, R130 ;  /* 0x000000ffff867224 */ /* 0x000fce00078e0082 */
[----:B------:R-:W-:Y:S05]  /*44ce0*/  WARPSYNC.COLLECTIVE R43, `(.L_x_23991) ;  /* 0x000000002b087348 */ /* 0x000fea0003c00000 */
[----:B------:R0:W1:Y:S02]  /*44cf0*/  SHFL.BFLY P0, R43, R134, R129, R128 ;  /* 0x0c000081862b7389 */ /* 0x0000640000000080 */
[----:B01----:R-:W-:Y:S05]  /*44d00*/  ENDCOLLECTIVE ;  /* 0x000000000000791b */ /* 0x003fea0003800000 */
.L_x_23991:
[----:B------:R-:W-:Y:S02]  /*44d10*/  IMAD.MOV.U32 R129, RZ, RZ, 0x10 ;  /* 0x00000010ff817424 */ /* 0x000fe400078e00ff */
[----:B------:R-:W-:Y:S01]  /*44d20*/  FADD.FTZ R130, R130, R43 ;  /* 0x0000002b82827221 */ /* 0x000fe20000010000 */
[----:B------:R-:W-:-:S04]  /*44d30*/  MOV R43, 0xffffffff ;  /* 0xffffffff002b7802 */ /* 0x000fc80000000f00 */
[----:B------:R-:W-:-:S07]  /*44d40*/  MOV R134, R130 ;  /* 0x0000008200867202 */ /* 0x000fce0000000f00 */
[----:B------:R-:W-:Y:S05]  /*44d50*/  WARPSYNC.COLLECTIVE R43, `(.L_x_23992) ;  /* 0x000000002b087348 */ /* 0x000fea0003c00000 */
[----:B------:R0:W1:Y:S02]  /*44d60*/  SHFL.BFLY P0, R43, R134, R129, R128 ;  /* 0x0c000081862b7389 */ /* 0x0000640000000080 */
[----:B01----:R-:W-:Y:S05]  /*44d70*/  ENDCOLLECTIVE ;  /* 0x000000000000791b */ /* 0x003fea0003800000 */
.L_x_23992:
        /* <DEDUP_REMOVED lines=169> */
.L_x_23993:
[----:B------:R-:W-:Y:S02]  /*45810*/  HFMA2 R129, -RZ, RZ, 0, 1.1920928955078125e-07 ;  /* 0x00000002ff817431 */ /* 0x000fe400000001ff */
[----:B------:R-:W-:Y:S01]  /*45820*/  FADD.FTZ R130, R130, R43 ;  /* 0x0000002b82827221 */ /* 0x000fe20000010000 */
[----:B------:R-:W-:-:S03]  /*45830*/  IMAD.MOV.U32 R43, RZ, RZ, -0x1 ;  /* 0xffffffffff2b7424 */ /* 0x000fc600078e00ff */
[----:B------:R-:W-:-:S07]  /*45840*/  IMAD.MOV.U32 R134, RZ, RZ, R130 ;  /* 0x000000ffff867224 */ /* 0x000fce00078e0082 */
[----:B------:R-:W-:Y:S05]  /*45850*/  WARPSYNC.COLLECTIVE R43, `(.L_x_23994) ;  /* 0x000000002b087348 */ /* 0x000fea0003c00000 */
[----:B------:R0:W1:Y:S02]  /*45860*/  SHFL.BFLY P0, R43, R134, R129, R128 ;  /* 0x0c000081862b7389 */ /* 0x0000640000000080 */
[----:B01----:R-:W-:Y:S05]  /*45870*/  ENDCOLLECTIVE ;  /* 0x000000000000791b */ /* 0x003fea0003800000 */
.L_x_23994:
[----:B------:R-:W-:Y:S02]  /*45880*/  IMAD.MOV.U32 R129, RZ, RZ, 0x4 ;  /* 0x00000004ff817424 */ /* 0x000fe400078e00ff */
[----:B------:R-:W-:Y:S01]  /*45890*/  FADD.FTZ R130, R130, R43 ;  /* 0x0000002b82827221 */ /* 0x000fe20000010000 */
[----:B------:R-:W-:-:S04]  /*458a0*/  MOV R43, 0xffffffff ;  /* 0xffffffff002b7802 */ /* 0x000fc80000000f00 */
[----:B------:R-:W-:-:S07]  /*458b0*/  MOV R134, R130 ;  /* 0x0000008200867202 */ /* 0x000fce0000000f00 */
[----:B------:R-:W-:Y:S05]  /*458c0*/  WARPSYNC.COLLECTIVE R43, `(.L_x_23995) ;  /* 0x000000002b087348 */ /* 0x000fea0003c00000 */
[----:B------:R0:W1:Y:S02]  /*458d0*/  SHFL.BFLY P0, R43, R134, R129, R128 ;  /* 0x0c000081862b7389 */ /* 0x0000640000000080 */
[----:B01----:R-:W-:Y:S05]  /*458e0*/  ENDCOLLECTIVE ;  /* 0x000000000000791b */ /* 0x003fea0003800000 */
.L_x_23995:
[----:B------:R-:W-:Y:S02]  /*458f0*/  HFMA2 R129, -RZ, RZ, 0, 4.76837158203125e-07 ;  /* 0x00000008ff817431 */ /* 0x000fe400000001ff */
[----:B------:R-:W-:Y:S01]  /*45900*/  FADD.FTZ R130, R130, R43 ;  /* 0x0000002b82827221 */ /* 0x000fe20000010000 */
[----:B------:R-:W-:-:S03]  /*45910*/  IMAD.MOV.U32 R43, RZ, RZ, -0x1 ;  /* 0xffffffffff2b7424 */ /* 0x000fc600078e00ff */
[----:B------:R-:W-:-:S07]  /*45920*/  IMAD.MOV.U32 R134, RZ, RZ, R130 ;  /* 0x000000ffff867224 */ /* 0x000fce00078e0082 */
[----:B------:R-:W-:Y:S05]  /*45930*/  WARPSYNC.COLLECTIVE R43, `(.L_x_23996) ;  /* 0x000000002b087348 */ /* 0x000fea0003c00000 */
[----:B------:R0:W1:Y:S02]  /*45940*/  SHFL.BFLY P0, R43, R134, R129, R128 ;  /* 0x0c000081862b7389 */ /* 0x0000640000000080 */
[----:B01----:R-:W-:Y:S05]  /*45950*/  ENDCOLLECTIVE ;  /* 0x000000000000791b */ /* 0x003fea0003800000 */
.L_x_23996:
[----:B------:R-:W-:Y:S02]  /*45960*/  IMAD.MOV.U32 R129, RZ, RZ, 0x10 ;  /* 0x00000010ff817424 */ /* 0x000fe400078e00ff */
[----:B------:R-:W-:Y:S01]  /*45970*/  FADD.FTZ R130, R130, R43 ;  /* 0x0000002b82827221 */ /* 0x000fe20000010000 */
[----:B------:R-:W-:-:S04]  /*45980*/  MOV R43, 0xffffffff ;  /* 0xffffffff002b7802 */ /* 0x000fc80000000f00 */
[----:B------:R-:W-:-:S07]  /*45990*/  MOV R134, R130 ;  /* 0x0000008200867202 */ /* 0x000fce0000000f00 */
[----:B------:R-:W-:Y:S05]  /*459a0*/  WARPSYNC.COLLECTIVE R43, `(.L_x_23997) ;  /* 0x000000002b087348 */ /* 0x000fea0003c00000 */
[----:B------:R0:W1:Y:S02]  /*459b0*/  SHFL.BFLY P0, R43, R134, R129, R128 ;  /* 0x0c000081862b7389 */ /* 0x0000640000000080 */
[----:B01----:R-:W-:Y:S05]  /*459c0*/  ENDCOLLECTIVE ;  /* 0x000000000000791b */ /* 0x003fea0003800000 */
.L_x_23997:
[----:B------:R-:W-:Y:S05]  /*459d0*/  BRA `(.L_x_23998) ;  /* 0xffffffd400ac7947 */ /* 0x000fea000383ffff */
.L_x_23999:
        /* <DEDUP_REMOVED lines=10> */
.L_x_88461:


//--------------------- .text._ZN10layer_norm13ln_fwd_kernelINS_13Kernel_traitsIf13__nv_bfloat16S2_S2_fjLj2560ELj1ELj4ELj1ELj16ENS_18Kernel_traits_baseILj2560EfS2_S2_S2_fjLj128EEEEELb1ELb1ELb1ELb0EEEvNS_9FwdParamsE --------------------------
	.section	.text._ZN10layer_norm13ln_fwd_kernelINS_13Kernel_traitsIf13__nv_bfloat16S2_S2_fjLj2560ELj1ELj4ELj1ELj16ENS_18Kernel_traits_baseILj2560EfS2_S2_S2_fjLj128EEEEELb1ELb1ELb1ELb0EEEvNS_9FwdParamsE,"ax",@progbits
	.align	128
        .global         _ZN10layer_norm13ln_fwd_kernelINS_13Kernel_traitsIf13__nv_bfloat16S2_S2_fjLj2560ELj1ELj4ELj1ELj16ENS_18Kernel_traits_baseILj2560EfS2_S2_S2_fjLj128EEEEELb1ELb1ELb1ELb0EEEvNS_9FwdParamsE
        .type           _ZN10layer_norm13ln_fwd_kernelINS_13Kernel_traitsIf13__nv_bfloat16S2_S2_fjLj2560ELj1ELj4ELj1ELj16ENS_18Kernel_traits_baseILj2560EfS2_S2_S2_fjLj128EEEEELb1ELb1ELb1ELb0EEEvNS_9FwdParamsE,@function
        .size           _ZN10layer_norm13ln_fwd_kernelINS_13Kernel_traitsIf13__nv_bfloat16S2_S2_fjLj2560ELj1ELj4ELj1ELj16ENS_18Kernel_traits_baseILj2560EfS2_S2_S2_fjLj128EEEEELb1ELb1ELb1ELb0EEEvNS_9FwdParamsE,(.L_x_88462 - _ZN10layer_norm13ln_fwd_kernelINS_13Kernel_traitsIf13__nv_bfloat16S2_S2_fjLj2560ELj1ELj4ELj1ELj16ENS_18Kernel_traits_baseILj2560EfS2_S2_S2_fjLj128EEEEELb1ELb1ELb1ELb0EEEvNS_9FwdParamsE)
        .other          _ZN10layer_norm13ln_fwd_kernelINS_13Kernel_traitsIf13__nv_bfloat16S2_S2_fjLj2560ELj1ELj4ELj1ELj16ENS_18Kernel_traits_baseILj2560EfS2_S2_S2_fjLj128EEEEELb1ELb1ELb1ELb0EEEvNS_9FwdParamsE,@"STO_CUDA_ENTRY STV_DEFAULT"
_ZN10layer_norm13ln_fwd_kernelINS_13Kernel_traitsIf13__nv_bfloat16S2_S2_fjLj2560ELj1ELj4ELj1ELj16ENS_18Kernel_traits_baseILj2560EfS2_S2_S2_fjLj128EEEEELb1ELb1ELb1ELb0EEEvNS_9FwdParamsE:
.text._ZN10layer_norm13ln_fwd_kernelINS_13Kernel_traitsIf13__nv_bfloat16S2_S2_fjLj2560ELj1ELj4ELj1ELj16ENS_18Kernel_traits_baseILj2560EfS2_S2_S2_fjLj128EEEEELb1ELb1ELb1ELb0EEEvNS_9FwdParamsE:
        /* <DEDUP_REMOVED lines=38> */
[----:B------:R-:W4:Y:S01]  /*0260*/  LDL.64 R26, [R1+0x198] ;  /* 0x00019800011a7983 */ /* 0x000f220000100a00 */
[C---:B------:R-:W-:Y:S01]  /*0270*/  ISETP.GE.U32.AND P1, PT, R0.reuse, 0x40, PT ;  /* 0x000000400000780c */ /* 0x040fe20003f26070 */
[----:B------:R-:W1:Y:S01]  /*0280*/  @P0 LDC.64 R14, c[0x0][0x438] ;  /* 0x00010e00ff0e0b82 */ /* 0x000e620000000a00 */
[----:B------:R-:W-:-:S07]  /*0290*/  ISETP.GE.U32.AND P2, PT, R0, 0x60, PT ;  /* 0x000000600000780c */ /* 0x000fce0003f46070 */
[----:B------:R-:W1:Y:S01]  /*02a0*/  @P0 LDC.64 R16, c[0x0][0x3e8] ;  /* 0x0000fa00ff100b82 */ /* 0x000e620000000a00 */
[----:B0-----:R-:W-:-:S07]  /*02b0*/  @P0 IMAD.WIDE.U32 R12, R4, 0x20, R12 ;  /* 0x00000020040c0825 */ /* 0x001fce00078e000c */
[----:B------:R-:W0:Y:S08]  /*02c0*/  @P1 LDC.64 R18, c[0x0][0x3d0] ;  /* 0x0000f400ff121b82 */ /* 0x000e300000000a00 */
[----:B------:R-:W0:Y:S08]  /*02d0*/  @P1 LDC.64 R8, c[0x0][0x438] ;  /* 0x00010e00ff081b82 */ /* 0x000e300000000a00 */
[----:B------:R-:W4:Y:S01]  /*02e0*/  @P1 LDC.64 R10, c[0x0][0x3e8] ;  /* 0x0000fa00ff0a1b82 */ /* 0x000f220000000a00 */
[----:B--2---:R-:W2:Y:S04]  /*02f0*/  @P0 LDG.E.128 R28, desc[UR6][R12.64] ;  /* 0x000000060c1c0981 */ /* 0x004ea8000c1e1d00 */
[----:B---3--:R-:W3:Y:S01]  /*0300*/  @P0 LDG.E.128 R20, desc[UR6][R12.64+0x10] ;  /* 0x000010060c140981 */ /* 0x008ee2000c1e1d00 */
[----:B-1----:R-:W-:-:S04]  /*0310*/  @P0 IMAD.WIDE.U32 R14, R4, 0x20, R14 ;  /* 0x00000020040e0825 */ /* 0x002fc800078e000e */
[C---:B------:R-:W-:Y:S01]  /*0320*/  @P0 IMAD.WIDE.U32 R16, R4.reuse, 0x20, R16 ;  /* 0x0000002004100825 */ /* 0x040fe200078e0010 */
[----:B--2---:R1:W-:Y:S04]  /*0330*/  @P0 STL.64 [R1+0x1c0], R28 ;  /* 0x0001c01c01000387 */ /* 0x0043e80000100a00 */
[----:B------:R2:W-:Y:S04]  /*0340*/  @P0 STL.64 [R1+0x1c8], R30 ;  /* 0x0001c81e01000387 */ /* 0x0005e80000100a00 */
[----:B------:R-:W4:Y:S04]  /*0350*/  LDL.64 R40, [R1+0x170] ;  /* 0x0001700001287983 */ /* 0x000f280000100a00 */
[----:B-1----:R-:W4:Y:S04]  /*0360*/  LDL.64 R28, [R1+0x180] ;  /* 0x00018000011c7983 */ /* 0x002f280000100a00 */
[----:B--2---:R-:W2:Y:S04]  /*0370*/  LDL.64 R30, [R1+0x188] ;  /* 0x00018800011e7983 */ /* 0x004ea80000100a00 */
[----:B------:R-:W2:Y:S04]  /*0380*/  LDL.64 R42, [R1+0x178] ;  /* 0x00017800012a7983 */ /* 0x000ea80000100a00 */
[----:B---3--:R1:W-:Y:S01]  /*0390*/  @P0 STL.64 [R1+0x1b0], R20 ;  /* 0x0001b01401000387 */ /* 0x0083e20000100a00 */
[----:B------:R-:W-:-:S03]  /*03a0*/  @P0 LOP3.LUT R4, R4, 0x20, RZ, 0xfc, !PT ;  /* 0x0000002004040812 */ /* 0x000fc600078efcff */
[----:B------:R-:W5:Y:S04]  /*03b0*/  @P0 LD.E.128 R224, desc[UR6][R14.64] ;  /* 0x000000060ee00980 */ /* 0x000f68000c101d00 */
[----:B------:R3:W5:Y:S01]  /*03c0*/  @P0 LD.E.128 R228, desc[UR6][R14.64+0x10] ;  /* 0x000010060ee40980 */ /* 0x000762000c101d00 */
[----:B-1----:R-:W1:Y:S01]  /*03d0*/  @P2 LDC.64 R20, c[0x0][0x3d0] ;  /* 0x0000f400ff142b82 */ /* 0x002e620000000a00 */
[C---:B0-----:R-:W-:Y:S02]  /*03e0*/  @P1 IMAD.WIDE.U32 R18, R4.reuse, 0x20, R18 ;  /* 0x0000002004121825 */ /* 0x041fe400078e0012 */
[----:B------:R-:W5:Y:S02]  /*03f0*/  @P0 LDG.E.128 R200, desc[UR6][R16.64] ;  /* 0x0000000610c80981 */ /* 0x000f64000c1e1d00 */
[----:B------:R-:W-:-:S02]  /*0400*/  @P1 IMAD.WIDE.U32 R12, R4, 0x20, R8 ;  /* 0x00000020040c1825 */ /* 0x000fc400078e0008 */
[----:B----4-:R-:W4:Y:S02]  /*0410*/  @P1 LDG.E.128 R32, desc[UR6][R18.64] ;  /* 0x0000000612201981 */ /* 0x010f24000c1e1d00 */
[C---:B---3--:R-:W-:Y:S02]  /*0420*/  @P1 IMAD.WIDE.U32 R14, R4.reuse, 0x20, R10 ;  /* 0x00000020040e1825 */ /* 0x048fe400078e000a */
[----:B------:R-:W3:Y:S02]  /*0430*/  @P1 LDG.E.128 R24, desc[UR6][R18.64+0x10] ;  /* 0x0000100612181981 */ /* 0x000ee4000c1e1d00 */
[----:B------:R-:W-:Y:S02]  /*0440*/  @P1 VIADD R4, R4, 0x20 ;  /* 0x0000002004041836 */ /* 0x000fe40000000000 */
[----:B------:R0:W-:Y:S04]  /*0450*/  @P0 STL.64 [R1+0x1b8], R22 ;  /* 0x0001b81601000387 */ /* 0x0001e80000100a00 */
[----:B------:R-:W3:Y:S04]  /*0460*/  LDL.64 R36, [R1+0x160] ;  /* 0x0001600001247983 */ /* 0x000ee80000100a00 */
[----:B------:R-:W3:Y:S01]  /*0470*/  LDL.64 R38, [R1+0x168] ;  /* 0x0001680001267983 */ /* 0x000ee20000100a00 */
[----:B-1----:R-:W-:-:S03]  /*0480*/  @P2 IMAD.WIDE.U32 R20, R4, 0x20, R20 ;  /* 0x0000002004142825 */ /* 0x002fc600078e0014 */
[----:B------:R-:W5:Y:S01]  /*0490*/  @P0 LDG.E.128 R196, desc[UR6][R16.64+0x10] ;  /* 0x0000100610c40981 */ /* 0x000f62000c1e1d00 */
[----:B0-----:R-:W0:Y:S03]  /*04a0*/  @P2 LDC.64 R22, c[0x0][0x438] ;  /* 0x00010e00ff162b82 */ /* 0x001e260000000a00 */
[----:B------:R-:W5:Y:S04]  /*04b0*/  @P1 LDG.E.128 R192, desc[UR6][R14.64] ;  /* 0x000000060ec01981 */ /* 0x000f68000c1e1d00 */
[----:B------:R-:W5:Y:S04]  /*04c0*/  @P1 LDG.E.128 R188, desc[UR6][R14.64+0x10] ;  /* 0x000010060ebc1981 */ /* 0x000f68000c1e1d00 */
[----:B------:R-:W5:Y:S04]  /*04d0*/  @P1 LD.E.128 R232, desc[UR6][R12.64] ;  /* 0x000000060ce81980 */ /* 0x000f68000c101d00 */
[----:B------:R1:W5:Y:S04]  /*04e0*/  @P1 LD.E.128 R236, desc[UR6][R12.64+0x10] ;  /* 0x000010060cec1980 */ /* 0x000368000c101d00 */
[----:B--2---:R-:W2:Y:S04]  /*04f0*/  @P2 LDG.E.128 R28, desc[UR6][R20.64] ;  /* 0x00000006141c2981 */ /* 0x004ea8000c1e1d00 */
[----:B----4-:R4:W-:Y:S04]  /*0500*/  @P1 STL.64 [R1+0x1a0], R32 ;  /* 0x0001a02001001387 */ /* 0x0109e80000100a00 */
[----:B------:R1:W-:Y:S04]  /*0510*/  @P1 STL.64 [R1+0x1a8], R34 ;  /* 0x0001a82201001387 */ /* 0x0003e80000100a00 */
[----:B------:R0:W2:Y:S04]  /*0520*/  @P2 LDG.E.128 R40, desc[UR6][R20.64+0x10] ;  /* 0x0000100614282981 */ /* 0x0000a8000c1e1d00 */
[----:B----4-:R-:W4:Y:S04]  /*0530*/  LDL.64 R32, [R1+0x150] ;  /* 0x0001500001207983 */ /* 0x010f280000100a00 */
[----:B-1----:R-:W4:Y:S04]  /*0540*/  LDL.64 R34, [R1+0x158] ;  /* 0x0001580001227983 */ /* 0x002f280000100a00 */
[----:B---3--:R1:W-:Y:S04]  /*0550*/  @P1 STL.64 [R1+0x190], R24 ;  /* 0x0001901801001387 */ /* 0x0083e80000100a00 */
[----:B------:R-:W-:Y:S01]  /*0560*/  @P1 STL.64 [R1+0x198], R26 ;  /* 0x0001981a01001387 */ /* 0x000fe20000100a00 */
[----:B------:R-:W-:Y:S01]  /*0570*/  ISETP.GE.U32.AND P0, PT, R0, 0x80, PT ;  /* 0x000000800000780c */ /* 0x000fe20003f06070 */
[----:B-1----:R-:W1:-:S12]  /*0580*/  @P2 LDC.64 R24, c[0x0][0x3e8] ;  /* 0x0000fa00ff182b82 */ /* 0x002e580000000a00 */
[----:B------:R-:W3:Y:S08]  /*0590*/  @P0 LDC.64 R8, c[0x0][0x3d0] ;  /* 0x0000f400ff080b82 */ /* 0x000ef00000000a00 */
[----:B------:R-:W3:Y:S01]  /*05a0*/  @P0 LDC.64 R10, c[0x0][0x438] ;  /* 0x00010e00ff0a0b82 */ /* 0x000ee20000000a00 */
[----:B--2---:R2:W-:Y:S01]  /*05b0*/  @P2 STL.64 [R1+0x180], R28 ;  /* 0x0001801c01002387 */ /* 0x0045e20000100a00 */
[----:B0-----:R-:W-:Y:S01]  /*05c0*/  @P2 IMAD.WIDE.U32 R22, R4, 0x20, R22 ;  /* 0x0000002004162825 */ /* 0x001fe200078e0016 */
[----:B------:R-:W-:-:S05]  /*05d0*/  ISETP.GE.U32.AND P1, PT, R0, 0xa0, PT ;  /* 0x000000a00000780c */ /* 0x000fca0003f26070 */
[----:B------:R-:W0:Y:S01]  /*05e0*/  @P0 LDC.64 R12, c[0x0][0x3e8] ;  /* 0x0000fa00ff0c0b82 */ /* 0x000e220000000a00 */
[----:B------:R3:W-:Y:S01]  /*05f0*/  @P2 STL.64 [R1+0x188], R30 ;  /* 0x0001881e01002387 */ /* 0x0007e20000100a00 */
[----:B-1----:R-:W-:-:S03]  /*0600*/  @P2 IMAD.WIDE.U32 R24, R4, 0x20, R24 ;  /* 0x0000002004182825 */ /* 0x002fc600078e0018 */
[----:B------:R-:W4:Y:S04]  /*0610*/  LDL.64 R44, [R1+0x20] ;  /* 0x00002000012c7983 */ /* 0x000f280000100a00 */
[----:B--2---:R-:W2:Y:S01]  /*0620*/  LDL.64 R28, [R1] ;  /* 0x00000000011c7983 */ /* 0x004ea20000100a00 */
[----:B------:R-:W1:Y:S03]  /*0630*/  @P1 LDC.64 R26, c[0x0][0x3e8] ;  /* 0x0000fa00ff1a1b82 */ /* 0x000e660000000a00 */
[----:B---3--:R-:W2:Y:S01]  /*0640*/  LDL.64 R30, [R1+0x8] ;  /* 0x00000800011e7983 */ /* 0x008ea20000100a00 */
[----:B------:R-:W-:-:S03]  /*0650*/  @P2 IADD3 R4, PT, PT, R4, 0x20, RZ ;  /* 0x0000002004042810 */ /* 0x000fc60007ffe0ff */
[----:B------:R-:W3:Y:S02]  /*0660*/  LDL.64 R46, [R1+0x28] ;  /* 0x00002800012e7983 */ /* 0x000ee40000100a00 */
[C---:B------:R-:W-:Y:S01]  /*0670*/  @P0 IMAD.WIDE.U32 R14, R4.reuse, 0x20, R8 ;  /* 0x00000020040e0825 */ /* 0x040fe200078e0008 */
[----:B------:R-:W1:Y:S01]  /*0680*/  @P1 LDC.64 R20, c[0x0][0x438] ;  /* 0x00010e00ff141b82 */ /* 0x000e620000000a00 */
[----:B------:R-:W3:Y:S02]  /*0690*/  LDL.64 R48, [R1+0x10] ;  /* 0x0000100001307983 */ /* 0x000ee40000100a00 */
[C---:B------:R-:W-:Y:S02]  /*06a0*/  @P0 IMAD.WIDE.U32 R16, R4.reuse, 0x20, R10 ;  /* 0x0000002004100825 */ /* 0x040fe400078e000a */
[----:B------:R-:W3:Y:S03]  /*06b0*/  @P0 LDG.E.128 R36, desc[UR6][R14.64] ;  /* 0x000000060e240981 */ /* 0x000ee6000c1e1d00 */
[----:B------:R-:W1:Y:S01]  /*06c0*/  @P1 LDC.64 R18, c[0x0][0x3d0] ;  /* 0x0000f400ff121b82 */ /* 0x000e620000000a00 */
[----:B------:R-:W3:Y:S04]  /*06d0*/  LDL.64 R50, [R1+0x18] ;  /* 0x0000180001327983 */ /* 0x000ee80000100a00 */
[----:B------:R-:W3:Y:S04]  /*06e0*/  LDL.64 R52, [R1+0x130] ;  /* 0x0001300001347983 */ /* 0x000ee80000100a00 */
[----:B------:R-:W3:Y:S04]  /*06f0*/  LDL.64 R54, [R1+0x138] ;  /* 0x0001380001367983 */ /* 0x000ee80000100a00 */
[----:B----4-:R-:W4:Y:S04]  /*0700*/  @P0 LDG.E.128 R32, desc[UR6][R14.64+0x10] ;  /* 0x000010060e200981 */ /* 0x010f28000c1e1d00 */
[----:B------:R-:W4:Y:S04]  /*0710*/  LDL.64 R56, [R1+0x140] ;  /* 0x0001400001387983 */ /* 0x000f280000100a00 */
[----:B------:R-:W4:Y:S04]  /*0720*/  LDL.64 R58, [R1+0x148] ;  /* 0x00014800013a7983 */ /* 0x000f280000100a00 */
[----:B------:R-:W5:Y:S04]  /*0730*/  @P2 LD.E.128 R240, desc[UR6][R22.64] ;  /* 0x0000000616f02980 */ /* 0x000f68000c101d00 */
[----:B------:R-:W5:Y:S04]  /*0740*/  @P2 LD.E.128 R244, desc[UR6][R22.64+0x10] ;  /* 0x0000100616f42980 */ /* 0x000f68000c101d00 */
[----:B------:R-:W5:Y:S04]  /*0750*/  @P2 LDG.E.128 R184, desc[UR6][R24.64] ;  /* 0x0000000618b82981 */ /* 0x000f68000c1e1d00 */
[----:B------:R-:W5:Y:S04]  /*0760*/  @P2 LDG.E.128 R180, desc[UR6][R24.64+0x10] ;  /* 0x0000100618b42981 */ /* 0x000f68000c1e1d00 */
[----:B--2---:R-:W2:Y:S04]  /*0770*/  @P0 LD.E.128 R28, desc[UR6][R16.64+0x10] ;  /* 0x00001006101c0980 */ /* 0x004ea8000c101d00 */
[----:B------:R1:W-:Y:S04]  /*0780*/  @P2 STL.64 [R1+0x170], R40 ;  /* 0x0001702801002387 */ /* 0x0003e80000100a00 */
[----:B------:R1:W-:Y:S01]  /*0790*/  @P2 STL.64 [R1+0x178], R42 ;  /* 0x0001782a01002387 */ /* 0x0003e20000100a00 */
[----:B0-----:R-:W-:-:S03]  /*07a0*/  @P0 IMAD.WIDE.U32 R12, R4, 0x20, R12 ;  /* 0x00000020040c0825 */ /* 0x001fc600078e000c */
[----:B------:R0:W5:Y:S04]  /*07b0*/  @P0 LD.E.128 R248, desc[UR6][R16.64] ;  /* 0x0000000610f80980 */ /* 0x000168000c101d00 */
[----:B-1----:R-:W2:Y:S04]  /*07c0*/  LDL.64 R40, [R1+0x120] ;  /* 0x0001200001287983 */ /* 0x002ea80000100a00 */
[----:B------:R-:W2:Y:S04]  /*07d0*/  LDL.64 R42, [R1+0x128] ;  /* 0x00012800012a7983 */ /* 0x000ea80000100a00 */
[----:B---3--:R1:W-:Y:S04]  /*07e0*/  @P0 STL.64 [R1+0x160], R36 ;  /* 0x0001602401000387 */ /* 0x0083e80000100a00 */
[----:B------:R3:W-:Y:S01]  /*07f0*/  @P0 STL.64 [R1+0x168], R38 ;  /* 0x0001682601000387 */ /* 0x0007e20000100a00 */
[----:B------:R-:W-:Y:S01]  /*0800*/  ISETP.GE.U32.AND P2, PT, R0, 0xc0, PT ;  /* 0x000000c00000780c */ /* 0x000fe20003f46070 */
[----:B------:R-:W-:-:S02]  /*0810*/  @P0 VIADD R4, R4, 0x20 ;  /* 0x0000002004040836 */ /* 0x000fc40000000000 */
[----:B------:R-:W5:Y:S04]  /*0820*/  @P0 LDG.E.128 R176, desc[UR6][R12.64] ;  /* 0x000000060cb00981 */ /* 0x000f68000c1e1d00 */
[----:B-1----:R-:W2:Y:S04]  /*0830*/  LDL.64 R36, [R1+0x110] ;  /* 0x0001100001247983 */ /* 0x002ea80000100a00 */
[----:B---3--:R-:W3:Y:S02]  /*0840*/  LDL.64 R38, [R1+0x118] ;  /* 0x0001180001267983 */ /* 0x008ee40000100a00 */
[----:B------:R-:W1:Y:S02]  /*0850*/  @P2 LDC.64 R8, c[0x0][0x3d0] ;  /* 0x0000f400ff082b82 */ /* 0x000e640000000a00 */
[----:B----4-:R4:W-:Y:S04]  /*0860*/  @P0 STL.64 [R1+0x150], R32 ;  /* 0x0001502001000387 */ /* 0x0109e80000100a00 */
[----:B------:R0:W-:Y:S02]  /*0870*/  @P0 STL.64 [R1+0x158], R34 ;  /* 0x0001582201000387 */ /* 0x0001e40000100a00 */
[----:B------:R-:W1:Y:S02]  /*0880*/  @P2 LDC.64 R10, c[0x0][0x438] ;  /* 0x00010e00ff0a2b82 */ /* 0x000e640000000a00 */
[----:B------:R1:W5:Y:S04]  /*0890*/  @P0 LDG.E.128 R172, desc[UR6][R12.64+0x10] ;  /* 0x000010060cac0981 */ /* 0x000368000c1e1d00 */
[----:B----4-:R-:W4:Y:S02]  /*08a0*/  LDL.64 R32, [R1+0x30] ;  /* 0x0000300001207983 */ /* 0x010f240000100a00 */
[----:B0-----:R-:W0:Y:S02]  /*08b0*/  @P2 LDC.64 R16, c[0x0][0x3e8] ;  /* 0x0000fa00ff102b82 */ /* 0x001e240000000a00 */
[----:B------:R-:W4:Y:S04]  /*08c0*/  LDL.64 R34, [R1+0x38] ;  /* 0x0000380001227983 */ /* 0x000f280000100a00 */
[----:B--2---:R2:W-:Y:S04]  /*08d0*/  @P0 STL.64 [R1], R28 ;  /* 0x0000001c01000387 */ /* 0x0045e80000100a00 */
[----:B------:R1:W-:Y:S01]  /*08e0*/  @P0 STL.64 [R1+0x8], R30 ;  /* 0x0000081e01000387 */ /* 0x0003e20000100a00 */
[----:B------:R-:W-:-:S03]  /*08f0*/  @P1 IMAD.WIDE.U32 R26, R4, 0x20, R26 ;  /* 0x00000020041a1825 */ /* 0x000fc600078e001a */
[----:B------:R-:W4:Y:S04]  /*0900*/  LDL.64 R24, [R1+0x60] ;  /* 0x0000600001187983 */ /* 0x000f280000100a00 */
[----:B--2---:R-:W2:Y:S04]  /*0910*/  LDL.64 R28, [R1+0x40] ;  /* 0x00004000011c7983 */ /* 0x004ea80000100a00 */
[----:B-1----:R-:W2:Y:S04]  /*0920*/  LDL.64 R30, [R1+0x48] ;  /* 0x00004800011e7983 */ /* 0x002ea80000100a00 */
[----:B------:R-:W5:Y:S04]  /*0930*/  @P1 LDG.E.128 R168, desc[UR6][R26.64] ;  /* 0x000000061aa81981 */ /* 0x000f68000c1e1d00 */
[----:B------:R-:W5:Y:S01]  /*0940*/  @P1 LDG.E.128 R164, desc[UR6][R26.64+0x10] ;  /* 0x000010061aa41981 */ /* 0x000f62000c1e1d00 */
[----:B------:R-:W-:-:S04]  /*0950*/  @P1 IMAD.WIDE.U32 R20, R4, 0x20, R20 ;  /* 0x0000002004141825 */ /* 0x000fc800078e0014 */
[C---:B------:R-:W-:Y:S01]  /*0960*/  @P1 IMAD.WIDE.U32 R18, R4.reuse, 0x20, R18 ;  /* 0x0000002004121825 */ /* 0x040fe200078e0012 */
[----:B------:R-:W2:Y:S04]  /*0970*/  @P1 LD.E.128 R44, desc[UR6][R20.64+0x10] ;  /* 0x00001006142c1980 */ /* 0x000ea8000c101d00 */
[----:B------:R-:W2:Y:S01]  /*0980*/  LDL.64 R26, [R1+0x68] ;  /* 0x00006800011a7983 */ /* 0x000ea20000100a00 */
[----:B------:R-:W-:-:S03]  /*0990*/  @P1 VIADD R4, R4, 0x20 ;  /* 0x0000002004041836 */ /* 0x000fc60000000000 */
[----:B------:R-:W2:Y:S01]  /*09a0*/  @P1 LD.E.128 R48, desc[UR6][R20.64] ;  /* 0x0000000614301980 */ /* 0x000ea2000c101d00 */
[----:B------:R-:W-:-:S03]  /*09b0*/  @P2 IMAD.WIDE.U32 R12, R4, 0x20, R8 ;  /* 0x00000020040c2825 */ /* 0x000fc600078e0008 */
[----:B------:R-:W2:Y:S04]  /*09c0*/  @P1 LDG.E.128 R52, desc[UR6][R18.64+0x10] ;  /* 0x0000100612341981 */ /* 0x000ea8000c1e1d00 */
[----:B------:R1:W2:Y:S01]  /*09d0*/  @P1 LDG.E.128 R56, desc[UR6][R18.64] ;  /* 0x0000000612381981 */ /* 0x0002a2000c1e1d00 */
[----:B------:R-:W-:-:S03]  /*09e0*/  @P2 IMAD.WIDE.U32 R14, R4, 0x20, R10 ;  /* 0x00000020040e2825 */ /* 0x000fc600078e000a */
[----:B------:R-:W2:Y:S04]  /*09f0*/  @P2 LDG.E.128 R40, desc[UR6][R12.64] ;  /* 0x000000060c282981 */ /* 0x000ea8000c1e1d00 */
[----:B---3--:R-:W3:Y:S01]  /*0a00*/  @P2 LDG.E.128 R36, desc[UR6][R12.64+0x10] ;  /* 0x000010060c242981 */ /* 0x008ee2000c1e1d00 */
[----:B------:R-:W-:-:S03]  /*0a10*/  ISETP.GE.U32.AND P0, PT, R0, 0xe0, PT ;  /* 0x000000e00000780c */ /* 0x000fc60003f06070 */
[----:B------:R-:W3:Y:S04]  /*0a20*/  LDL.64 R96, [R1+0x100] ;  /* 0x0001000001607983 */ /* 0x000ee80000100a00 */
[----:B----4-:R-:W4:Y:S04]  /*0a30*/  @P2 LD.E.128 R32, desc[UR6][R14.64] ;  /* 0x000000060e202980 */ /* 0x010f28000c101d00 */
[----:B------:R-:W4:Y:S02]  /*0a40*/  LDL.64 R98, [R1+0x108] ;  /* 0x0001080001627983 */ /* 0x000f240000100a00 */
[----:B-1----:R-:W1:Y:S01]  /*0a50*/  @P0 LDC.64 R18, c[0x0][0x438] ;  /* 0x00010e00ff120b82 */ /* 0x002e620000000a00 */
[C---:B0-----:R-:W-:Y:S01]  /*0a60*/  @P2 IMAD.WIDE.U32 R16, R4.reuse, 0x20, R16 ;  /* 0x0000002004102825 */ /* 0x041fe200078e0010 */
[----:B------:R-:W4:Y:S04]  /*0a70*/  LDL.64 R64, [R1+0xf0] ;  /* 0x0000f00001407983 */ /* 0x000f280000100a00 */
[----:B------:R-:W4:Y:S04]  /*0a80*/  LDL.64 R66, [R1+0xf8] ;  /* 0x0000f80001427983 */ /* 0x000f280000100a00 */
[----:B------:R-:W3:Y:S04]  /*0a90*/  LDL.64 R60, [R1+0x50] ;  /* 0x00005000013c7983 */ /* 0x000ee80000100a00 */
[----:B------:R-:W3:Y:S04]  /*0aa0*/  LDL.64 R62, [R1+0x58] ;  /* 0x00005800013e7983 */ /* 0x000ee80000100a00 */
[----:B--2---:R0:W2:Y:S01]  /*0ab0*/  @P2 LD.E.128 R28, desc[UR6][R14.64+0x10] ;  /* 0x000010060e1c2980 */ /* 0x0040a2000c101d00 */
[----:B------:R-:W-:Y:S01]  /*0ac0*/  @P2 IADD3 R4, PT, PT, R4, 0x20, RZ ;  /* 0x0000002004042810 */ /* 0x000fe20007ffe0ff */
[----:B------:R-:W0:Y:S02]  /*0ad0*/  @P0 LDC.64 R22, c[0x0][0x3d0] ;  /* 0x0000f400ff160b82 */ /* 0x000e240000000a00 */
[----:B------:R-:W5:Y:S02]  /*0ae0*/  @P2 LDG.E.128 R160, desc[UR6][R16.64] ;  /* 0x0000000610a02981 */ /* 0x000f64000c1e1d00 */
[----:B-1----:R-:W-:-:S02]  /*0af0*/  @P0 IMAD.WIDE.U32 R18, R4, 0x20, R18 ;  /* 0x0000002004120825 */ /* 0x002fc400078e0012 */
[----:B------:R1:W5:Y:S02]  /*0b00*/  @P2 LDG.E.128 R92, desc[UR6][R16.64+0x10] ;  /* 0x00001006105c2981 */ /* 0x000364000c1e1d00 */
[----:B------:R-:W1:Y:S02]  /*0b10*/  @P0 LDC.64 R8, c[0x0][0x3e8] ;  /* 0x0000fa00ff080b82 */ /* 0x000e640000000a00 */
[----:B------:R-:W2:Y:S04]  /*0b20*/  @P0 LD.E.128 R24, desc[UR6][R18.64+0x10] ;  /* 0x0000100612180980 */ /* 0x000ea8000c101d00 */
[----:B------:R-:W-:Y:S04]  /*0b30*/  @P1 STL.64 [R1+0x20], R44 ;  /* 0x0000202c01001387 */ /* 0x000fe80000100a00 */
[----:B------:R-:W-:Y:S04]  /*0b40*/  @P1 STL.64 [R1+0x28], R46 ;  /* 0x0000282e01001387 */ /* 0x000fe80000100a00 */
[----:B------:R-:W-:Y:S04]  /*0b50*/  @P1 STL.64 [R1+0x10], R48 ;  /* 0x0000103001001387 */ /* 0x000fe80000100a00 */
[----:B------:R-:W-:Y:S04]  /*0b60*/  @P1 STL.64 [R1+0x18], R50 ;  /* 0x0000183201001387 */ /* 0x000fe80000100a00 */
[----:B------:R0:W-:Y:S04]  /*0b70*/  @P1 STL.64 [R1+0x130], R52 ;  /* 0x0001303401001387 */ /* 0x0001e80000100a00 */
[----:B------:R-:W-:Y:S04]  /*0b80*/  @P1 STL.64 [R1+0x138], R54 ;  /* 0x0001383601001387 */ /* 0x000fe80000100a00 */
[----:B------:R1:W-:Y:S04]  /*0b90*/  @P1 STL.64 [R1+0x140], R56 ;  /* 0x0001403801001387 */ /* 0x0003e80000100a00 */
[----:B------:R4:W-:Y:S04]  /*0ba0*/  @P1 STL.64 [R1+0x148], R58 ;  /* 0x0001483a01001387 */ /* 0x0009e80000100a00 */
[----:B0-----:R0:W2:Y:S04]  /*0bb0*/  LDL.64 R52, [R1+0xd0] ;  /* 0x0000d00001347983 */ /* 0x0010a80000100a00 */
[----:B-1----:R0:W2:Y:S04]  /*0bc0*/  LDL.64 R56, [R1+0xe0] ;  /* 0x0000e00001387983 */ /* 0x0020a80000100a00 */
[----:B----4-:R0:W4:Y:S04]  /*0bd0*/  LDL.64 R58, [R1+0xe8] ;  /* 0x0000e800013a7983 */ /* 0x0101280000100a00 */
[----:B------:R0:W4:Y:S04]  /*0be0*/  LDL.64 R54, [R1+0xd8] ;  /* 0x0000d80001367983 */ /* 0x0001280000100a00 */
[----:B------:R0:W4:Y:S04]  /*0bf0*/  LDL.64 R48, [R1+0x70] ;  /* 0x0000700001307983 */ /* 0x0001280000100a00 */
[----:B------:R0:W4:Y:S04]  /*0c00*/  LDL.64 R50, [R1+0x78] ;  /* 0x0000780001327983 */ /* 0x0001280000100a00 */
[----:B------:R0:W4:Y:S04]  /*0c10*/  LDL.64 R44, [R1+0x80] ;  /* 0x00008000012c7983 */ /* 0x0001280000100a00 */
[----:B------:R0:W4:Y:S04]  /*0c20*/  LDL.64 R46, [R1+0x88] ;  /* 0x00008800012e7983 */ /* 0x0001280000100a00 */
[----:B------:R1:W-:Y:S04]  /*0c30*/  @P2 STL.64 [R1+0x120], R40 ;  /* 0x0001202801002387 */ /* 0x0003e80000100a00 */
[----:B------:R0:W-:Y:S01]  /*0c40*/  @P2 STL.64 [R1+0x128], R42 ;  /* 0x0001282a01002387 */ /* 0x0001e20000100a00 */
[----:B------:R-:W-:Y:S01]  /*0c50*/  @P0 IMAD.WIDE.U32 R22, R4, 0x20, R22 ;  /* 0x0000002004160825 */ /* 0x000fe200078e0016 */
[----:B------:R-:W-:-:S02]  /*0c60*/  ISETP.GE.U32.AND P1, PT, R0, 0x100, PT ;  /* 0x000001000000780c */ /* 0x000fc40003f26070 */
[----:B---3--:R-:W3:Y:S04]  /*0c70*/  @P0 LD.E.128 R60, desc[UR6][R18.64] ;  /* 0x00000006123c0980 */ /* 0x008ee8000c101d00 */
[----:B-1----:R1:W3:Y:S04]  /*0c80*/  LDL.64 R40, [R1+0xc0] ;  /* 0x0000c00001287983 */ /* 0x0022e80000100a00 */
[----:B0-----:R1:W3:Y:S03]  /*0c90*/  LDL.64 R42, [R1+0xc8] ;  /* 0x0000c800012a7983 */ /* 0x0012e60000100a00 */
[----:B------:R-:W0:Y:S01]  /*0ca0*/  @P1 LDC.64 R10, c[0x0][0x3d0] ;  /* 0x0000f400ff0a1b82 */ /* 0x000e220000000a00 */
[----:B------:R1:W-:Y:S04]  /*0cb0*/  @P2 STL.64 [R1+0x110], R36 ;  /* 0x0001102401002387 */ /* 0x0003e80000100a00 */
[----:B------:R1:W-:Y:S03]  /*0cc0*/  @P2 STL.64 [R1+0x118], R38 ;  /* 0x0001182601002387 */ /* 0x0003e60000100a00 */
[----:B------:R-:W0:Y:S01]  /*0cd0*/  @P1 LDC.64 R20, c[0x0][0x438] ;  /* 0x00010e00ff141b82 */ /* 0x000e220000000a00 */
[C---:B------:R-:W-:Y:S01]  /*0ce0*/  @P0 IMAD.WIDE.U32 R12, R4.reuse, 0x20, R8 ;  /* 0x00000020040c0825 */ /* 0x040fe200078e0008 */
[----:B------:R-:W3:Y:S04]  /*0cf0*/  @P0 LDG.E.128 R96, desc[UR6][R22.64] ;  /* 0x0000000616600981 */ /* 0x000ee8000c1e1d00 */
[----:B-1----:R1:W3:Y:S02]  /*0d00*/  LDL.64 R36, [R1+0xb0] ;  /* 0x0000b00001247983 */ /* 0x0022e40000100a00 */
[----:B------:R-:W1:Y:S02]  /*0d10*/  @P1 LDC.64 R14, c[0x0][0x3e8] ;  /* 0x0000fa00ff0e1b82 */ /* 0x000e640000000a00 */
[----:B------:R0:W3:Y:S04]  /*0d20*/  LDL.64 R38, [R1+0xb8] ;  /* 0x0000b80001267983 */ /* 0x0000e80000100a00 */
[----:B------:R0:W-:Y:S04]  /*0d30*/  @P2 STL.64 [R1+0x30], R32 ;  /* 0x0000302001002387 */ /* 0x0001e80000100a00 */
[----:B------:R0:W-:Y:S01]  /*0d40*/  @P2 STL.64 [R1+0x38], R34 ;  /* 0x0000382201002387 */ /* 0x0001e20000100a00 */
[----:B------:R-:W-:-:S03]  /*0d50*/  @P0 VIADD R4, R4, 0x20 ;  /* 0x0000002004040836 */ /* 0x000fc60000000000 */
[----:B------:R-:W3:Y:S04]  /*0d60*/  @P0 LDG.E.128 R64, desc[UR6][R22.64+0x10] ;  /* 0x0000100616400981 */ /* 0x000ee8000c1e1d00 */
[----:B0-----:R0:W3:Y:S04]  /*0d70*/  LDL.64 R32, [R1+0x90] ;  /* 0x0000900001207983 */ /* 0x0010e80000100a00 */
[----:B------:R0:W3:Y:S04]  /*0d80*/  LDL.64 R34, [R1+0x98] ;  /* 0x0000980001227983 */ /* 0x0000e80000100a00 */
[----:B------:R0:W5:Y:S04]  /*0d90*/  @P0 LDG.E.128 R88, desc[UR6][R12.64] ;  /* 0x000000060c580981 */ /* 0x000168000c1e1d00 */
[----:B------:R0:W5:Y:S04]  /*0da0*/  @P0 LDG.E.128 R84, desc[UR6][R12.64+0x10] ;  /* 0x000010060c540981 */ /* 0x000168000c1e1d00 */
[----:B--2---:R2:W-:Y:S04]  /*0db0*/  @P2 STL.64 [R1+0x40], R28 ;  /* 0x0000401c01002387 */ /* 0x0045e80000100a00 */
[----:B------:R0:W-:Y:S04]  /*0dc0*/  @P2 STL.64 [R1+0x48], R30 ;  /* 0x0000481e01002387 */ /* 0x0001e80000100a00 */
[----:B--2---:R2:W2:Y:S04]  /*0dd0*/  LDL.64 R28, [R1+0xa0] ;  /* 0x0000a000011c7983 */ /* 0x0044a80000100a00 */
[----:B0-----:R0:W2:Y:S01]  /*0de0*/  LDL.64 R30, [R1+0xa8] ;  /* 0x0000a800011e7983 */ /* 0x0010a20000100a00 */
[----:B------:R-:W-:-:S03]  /*0df0*/  ISETP.GE.U32.AND P2, PT, R0, 0x120, PT ;  /* 0x000001200000780c */ /* 0x000fc60003f46070 */
[----:B------:R1:W-:Y:S10]  /*0e00*/  @P0 STL.64 [R1+0x60], R24 ;  /* 0x0000601801000387 */ /* 0x0003f40000100a00 */
[----:B------:R-:W0:Y:S08]  /*0e10*/  @P2 LDC.64 R16, c[0x0][0x3d0] ;  /* 0x0000f400ff102b82 */ /* 0x000e300000000a00 */
[----:B-1----:R-:W1:Y:S01]  /*0e20*/  @P2 LDC.64 R24, c[0x0][0x438] ;  /* 0x00010e00ff182b82 */ /* 0x002e620000000a00 */
[----:B------:R-:W-:-:S04]  /*0e30*/  @P1 IMAD.WIDE.U32 R10, R4, 0x20, R10 ;  /* 0x00000020040a1825 */ /* 0x000fc800078e000a */
[----:B------:R-:W-:-:S03]  /*0e40*/  @P1 IMAD.WIDE.U32 R20, R4, 0x20, R20 ;  /* 0x0000002004141825 */ /* 0x000fc600078e0014 */
[----:B------:R-:W3:Y:S01]  /*0e50*/  @P2 LDC.64 R8, c[0x0][0x3e8] ;  /* 0x0000fa00ff082b82 */ /* 0x000ee20000000a00 */
[----:B------:R-:W-:-:S04]  /*0e60*/  @P1 IMAD.WIDE.U32 R14, R4, 0x20, R14 ;  /* 0x00000020040e1825 */ /* 0x000fc800078e000e */
[----:B------:R-:W-:Y:S01]  /*0e70*/  @P1 VIADD R4, R4, 0x20 ;  /* 0x0000002004041836 */ /* 0x000fe20000000000 */
[----:B------:R0:W5:Y:S03]  /*0e80*/  @P1 LDG.E.128 R80, desc[UR6][R14.64] ;  /* 0x000000060e501981 */ /* 0x000166000c1e1d00 */
[C---:B0-----:R-:W-:Y:S01]  /*0e90*/  @P2 IMAD.WIDE.U32 R16, R4.reuse, 0x20, R16 ;  /* 0x0000002004102825 */ /* 0x041fe200078e0010 */
[----:B------:R0:W5:Y:S03]  /*0ea0*/  @P1 LDG.E.128 R76, desc[UR6][R14.64+0x10] ;  /* 0x000010060e4c1981 */ /* 0x000166000c1e1d00 */
[C---:B-1----:R-:W-:Y:S01]  /*0eb0*/  @P2 IMAD.WIDE.U32 R24, R4.reuse, 0x20, R24 ;  /* 0x0000002004182825 */ /* 0x042fe200078e0018 */
[----:B----4-:R-:W4:Y:S04]  /*0ec0*/  @P1 LDG.E.128 R56, desc[UR6][R10.64] ;  /* 0x000000060a381981 */ /* 0x010f28000c1e1d00 */
[----:B------:R-:W4:Y:S04]  /*0ed0*/  @P1 LDG.E.128 R52, desc[UR6][R10.64+0x10] ;  /* 0x000010060a341981 */ /* 0x000f28000c1e1d00 */
[----:B------:R-:W4:Y:S04]  /*0ee0*/  @P1 LD.E.128 R48, desc[UR6][R20.64] ;  /* 0x0000000614301980 */ /* 0x000f28000c101d00 */
[----:B------:R-:W4:Y:S04]  /*0ef0*/  @P1 LD.E.128 R44, desc[UR6][R20.64+0x10] ;  /* 0x00001006142c1980 */ /* 0x000f28000c101d00 */
[----:B---3--:R-:W3:Y:S04]  /*0f00*/  @P2 LDG.E.128 R40, desc[UR6][R16.64] ;  /* 0x0000000610282981 */ /* 0x008ee8000c1e1d00 */
[----:B------:R-:W4:Y:S04]  /*0f10*/  @P2 LDG.E.128 R36, desc[UR6][R16.64+0x10] ;  /* 0x0000100610242981 */ /* 0x000f28000c1e1d00 */
[----:B------:R-:W3:Y:S01]  /*0f20*/  @P2 LD.E.128 R32, desc[UR6][R24.64] ;  /* 0x0000000618202980 */ /* 0x000ee2000c101d00 */
[----:B------:R-:W-:-:S05]  /*0f30*/  @P2 IMAD.WIDE.U32 R8, R4, 0x20, R8 ;  /* 0x0000002004082825 */ /* 0x000fca00078e0008 */
[----:B------:R0:W5:Y:S04]  /*0f40*/  @P2 LDG.E.128 R72, desc[UR6][R8.64] ;  /* 0x0000000608482981 */ /* 0x000168000c1e1d00 */
[----:B------:R0:W5:Y:S04]  /*0f50*/  @P2 LDG.E.128 R68, desc[UR6][R8.64+0x10] ;  /* 0x0000100608442981 */ /* 0x000168000c1e1d00 */
[----:B--2---:R-:W2:Y:S04]  /*0f60*/  @P2 LD.E.128 R28, desc[UR6][R24.64+0x10] ;  /* 0x00001006181c2980 */ /* 0x004ea8000c101d00 */
[----:B------:R0:W-:Y:S04]  /*0f70*/  @P0 STL.64 [R1+0x68], R26 ;  /* 0x0000681a01000387 */ /* 0x0001e80000100a00 */
[----:B------:R0:W-:Y:S04]  /*0f80*/  @P0 STL.64 [R1+0x100], R96 ;  /* 0x0001006001000387 */ /* 0x0001e80000100a00 */
        /* <DEDUP_REMOVED lines=24> */
[----:B------:R-:W1:Y:S08]  /*1110*/  LDC.64 R10, c[0x0][0x3e8] ;  /* 0x0000fa00ff0a7b82 */ /* 0x000e700000000a00 */
[----:B0-----:R-:W0:Y:S08]  /*1120*/  LDC.64 R8, c[0x0][0x3d0] ;  /* 0x0000f400ff087b82 */ /* 0x001e300000000a00 */
[----:B------:R-:W2:Y:S01]  /*1130*/  LDC.64 R12, c[0x0][0x438] ;  /* 0x00010e00ff0c7b82 */ /* 0x000ea20000000a00 */
[----:B-1----:R-:W-:-:S05]  /*1140*/  IMAD.WIDE.U32 R10, R4, 0x20, R10 ;  /* 0x00000020040a7825 */ /* 0x002fca00078e000a */
[----:B------:R3:W5:Y:S01]  /*1150*/  LDG.E.128 R64, desc[UR6][R10.64] ;  /* 0x000000060a407981 */ /* 0x000762000c1e1d00 */
[----:B0-----:R-:W-:-:S03]  /*1160*/  IMAD.WIDE.U32 R8, R4, 0x20, R8 ;  /* 0x0000002004087825 */ /* 0x001fc600078e0008 */
[----:B------:R3:W5:Y:S04]  /*1170*/  LDG.E.128 R60, desc[UR6][R10.64+0x10] ;  /* 0x000010060a3c7981 */ /* 0x000768000c1e1d00 */
[----:B------:R3:W5:Y:S01]  /*1180*/  LDG.E.128 R220, desc[UR6][R8.64] ;  /* 0x0000000608dc7981 */ /* 0x000762000c1e1d00 */
[----:B--2---:R-:W-:-:S03]  /*1190*/  IMAD.WIDE.U32 R4, R4, 0x20, R12 ;  /* 0x0000002004047825 */ /* 0x004fc600078e000c */
[----:B------:R3:W5:Y:S04]  /*11a0*/  LDG.E.128 R216, desc[UR6][R8.64+0x10] ;  /* 0x0000100608d87981 */ /* 0x000768000c1e1d00 */
[----:B------:R3:W5:Y:S04]  /*11b0*/  LD.E.128 R204, desc[UR6][R4.64] ;  /* 0x0000000604cc7980 */ /* 0x000768000c101d00 */
[----:B------:R3:W5:Y:S01]  /*11c0*/  LD.E.128 R208, desc[UR6][R4.64+0x10] ;  /* 0x0000100604d07980 */ /* 0x000762000c101d00 */
[----:B------:R-:W-:Y:S05]  /*11d0*/  BRA `(.L_x_24002) ;  /* 0x0000001400b47947 */ /* 0x000fea0003800000 */
.L_x_24001:
        /* <DEDUP_REMOVED lines=54> */
[----:B---3--:R-:W-:-:S02]  /*1540*/  IMAD.MOV.U32 R52, RZ, RZ, R48 ;  /* 0x000000ffff347224 */ /* 0x008fc400078e0030 */
[----:B----4-:R-:W-:Y:S01]  /*1550*/  IMAD.MOV.U32 R53, RZ, RZ, R47 ;  /* 0x000000ffff357224 */ /* 0x010fe200078e002f */
[----:B------:R-:W-:Y:S01]  /*1560*/  MOV R47, R43 ;  /* 0x0000002b002f7202 */ /* 0x000fe20000000f00 */
[----:B--2---:R-:W-:Y:S01]  /*1570*/  IMAD.MOV.U32 R55, RZ, RZ, R45 ;  /* 0x000000ffff377224 */ /* 0x004fe200078e002d */
[----:B------:R-:W-:Y:S01]  /*1580*/  MOV R54, R46 ;  /* 0x0000002e00367202 */ /* 0x000fe20000000f00 */
[----:B------:R-:W-:Y:S02]  /*1590*/  IMAD.MOV.U32 R48, RZ, RZ, R44 ;  /* 0x000000ffff307224 */ /* 0x000fe400078e002c */
        /* <DEDUP_REMOVED lines=17> */
[----:B------:R-:W-:Y:S01]  /*16b0*/  IMAD.MOV.U32 R37, RZ, RZ, R20 ;  /* 0x000000ffff257224 */ /* 0x000fe200078e0014 */
[----:B------:R-:W4:Y:S01]  /*16c0*/  LDL R23, [R1+0x170] ;  /* 0x0001700001177983 */ /* 0x000f220000100800 */
[----:B------:R-:W-:Y:S01]  /*16d0*/  IMAD.MOV.U32 R51, RZ, RZ, R43 ;  /* 0x000000ffff337224 */ /* 0x000fe200078e002b */
[----:B------:R-:W-:Y:S01]  /*16e0*/  MOV R49, R41 ;  /* 0x0000002900317202 */ /* 0x000fe20000000f00 */
[----:B-1----:R-:W-:Y:S01]  /*16f0*/  @P5 IMAD.WIDE.U32 R14, R4, 0x20, R14 ;  /* 0x00000020040e5825 */ /* 0x002fe200078e000e */
[----:B------:R-:W4:Y:S01]  /*1700*/  LDL R22, [R1+0x174] ;  /* 0x0001740001167983 */ /* 0x000f220000100800 */
[----:B------:R-:W-:Y:S01]  /*1710*/  MOV R46, R38 ;  /* 0x00000026002e7202 */ /* 0x000fe20000000f00 */
[----:B--2---:R-:W1:Y:S02]  /*1720*/  @P2 LDC.64 R8, c[0x0][0x3d0] ;  /* 0x0000f400ff082b82 */ /* 0x004e640000000a00 */
[----:B------:R-:W2:Y:S01]  /*1730*/  LDL R20, [R1+0x17c] ;  /* 0x00017c0001147983 */ /* 0x000ea20000100800 */
[----:B------:R-:W-:-:S02]  /*1740*/  IMAD.MOV.U32 R50, RZ, RZ, R42 ;  /* 0x000000ffff327224 */ /* 0x000fc400078e002a */
[----:B------:R-:W-:Y:S01]  /*1750*/  IMAD.MOV.U32 R48, RZ, RZ, R40 ;  /* 0x000000ffff307224 */ /* 0x000fe200078e0028 */
[----:B------:R-:W5:Y:S01]  /*1760*/  @P5 LDG.E.128 R192, desc[UR6][R14.64] ;  /* 0x000000060ec05981 */ /* 0x000f62000c1e1d00 */
[----:B------:R-:W-:Y:S02]  /*1770*/  IMAD.MOV.U32 R47, RZ, RZ, R39 ;  /* 0x000000ffff2f7224 */ /* 0x000fe400078e0027 */
[----:B------:R-:W-:Y:S01]  /*1780*/  IMAD.MOV.U32 R45, RZ, RZ, R37 ;  /* 0x000000ffff2d7224 */ /* 0x000fe200078e0025 */
[----:B------:R-:W5:Y:S01]  /*1790*/  @P5 LDG.E.128 R188, desc[UR6][R14.64+0x10] ;  /* 0x000010060ebc5981 */ /* 0x000f62000c1e1d00 */
[----:B------:R-:W-:-:S04]  /*17a0*/  @P5 VIADD R4, R4, 0x20 ;  /* 0x0000002004045836 */ /* 0x000fc80000000000 */
[----:B------:R-:W-:Y:S01]  /*17b0*/  @P0 IMAD.WIDE.U32 R16, R4, 0x20, R16 ;  /* 0x0000002004100825 */ /* 0x000fe200078e0010 */
[----:B---3--:R3:W-:Y:S04]  /*17c0*/  @P3 STL.64 [R1+0x1b0], R52 ;  /* 0x0001b03401003387 */ /* 0x0087e80000100a00 */
[----:B------:R-:W-:Y:S04]  /*17d0*/  @P3 STL.64 [R1+0x1b8], R54 ;  /* 0x0001b83601003387 */ /* 0x000fe80000100a00 */
[----:B------:R-:W2:Y:S01]  /*17e0*/  LDL R40, [R1+0xb0] ;  /* 0x0000b00001287983 */ /* 0x000ea20000100800 */
[----:B---3--:R-:W-:-:S03]  /*17f0*/  MOV R52, R44 ;  /* 0x0000002c00347202 */ /* 0x008fc60000000f00 */
[----:B------:R-:W3:Y:S04]  /*1800*/  LDL R39, [R1+0xb4] ;  /* 0x0000b40001277983 */ /* 0x000ee80000100800 */
[----:B------:R-:W3:Y:S04]  /*1810*/  LDL R38, [R1+0xb8] ;  /* 0x0000b80001267983 */ /* 0x000ee80000100800 */
[----:B------:R-:W3:Y:S04]  /*1820*/  LDL R37, [R1+0xbc] ;  /* 0x0000bc0001257983 */ /* 0x000ee80000100800 */
[----:B----4-:R4:W-:Y:S04]  /*1830*/  @P5 STL.64 [R1+0x1a0], R56 ;  /* 0x0001a03801005387 */ /* 0x0109e80000100a00 */
[----:B------:R0:W-:Y:S01]  /*1840*/  @P5 STL.64 [R1+0x1a8], R58 ;  /* 0x0001a83a01005387 */ /* 0x0001e20000100a00 */
[----:B----4-:R-:W-:Y:S01]  /*1850*/  MOV R56, R52 ;  /* 0x0000003400387202 */ /* 0x010fe20000000f00 */
[----:B------:R-:W-:-:S02]  /*1860*/  IMAD.MOV.U32 R57, RZ, RZ, R51 ;  /* 0x000000ffff397224 */ /* 0x000fc400078e0033 */
[----:B0-----:R-:W-:Y:S01]  /*1870*/  IMAD.MOV.U32 R58, RZ, RZ, R50 ;  /* 0x000000ffff3a7224 */ /* 0x001fe200078e0032 */
[----:B------:R-:W-:Y:S01]  /*1880*/  MOV R59, R49 ;  /* 0x00000031003b7202 */ /* 0x000fe20000000f00 */
[----:B------:R-:W-:Y:S01]  /*1890*/  IMAD.MOV.U32 R52, RZ, RZ, R48 ;  /* 0x000000ffff347224 */ /* 0x000fe200078e0030 */
[----:B------:R-:W-:Y:S01]  /*18a0*/  MOV R50, R46 ;  /* 0x0000002e00327202 */ /* 0x000fe20000000f00 */
[----:B------:R-:W-:Y:S02]  /*18b0*/  IMAD.MOV.U32 R51, RZ, RZ, R47 ;  /* 0x000000ffff337224 */ /* 0x000fe400078e002f */
[----:B------:R-:W-:Y:S01]  /*18c0*/  IMAD.MOV.U32 R49, RZ, RZ, R45 ;  /* 0x000000ffff317224 */ /* 0x000fe200078e002d */
[----:B------:R0:W4:Y:S01]  /*18d0*/  @P5 LDG.E.128 R56, desc[UR6][R12.64+0x10] ;  /* 0x000010060c385981 */ /* 0x000122000c1e1d00 */
[----:B------:R-:W-:Y:S01]  /*18e0*/  IMAD.MOV.U32 R96, RZ, RZ, R52 ;  /* 0x000000ffff607224 */ /* 0x000fe200078e0034 */
[----:B------:R-:W-:Y:S01]  /*18f0*/  MOV R98, R50 ;  /* 0x0000003200627202 */ /* 0x000fe20000000f00 */
[----:B------:R-:W-:-:S02]  /*1900*/  IMAD.MOV.U32 R97, RZ, RZ, R51 ;  /* 0x000000ffff617224 */ /* 0x000fc400078e0033 */
[----:B------:R-:W-:Y:S01]  /*1910*/  IMAD.MOV.U32 R99, RZ, RZ, R49 ;  /* 0x000000ffff637224 */ /* 0x000fe200078e0031 */
[----:B------:R-:W-:Y:S01]  /*1920*/  MOV R43, R22 ;  /* 0x00000016002b7202 */ /* 0x000fe20000000f00 */
[----:B------:R-:W-:Y:S02]  /*1930*/  IMAD.MOV.U32 R42, RZ, RZ, R21 ;  /* 0x000000ffff2a7224 */ /* 0x000fe400078e0015 */
[----:B--2---:R-:W-:Y:S01]  /*1940*/  IMAD.MOV.U32 R41, RZ, RZ, R20 ;  /* 0x000000ffff297224 */ /* 0x004fe200078e0014 */
[----:B------:R-:W-:Y:S01]  /*1950*/  ISETP.GE.U32.AND P3, PT, R0, 0xe0, PT ;  /* 0x000000e00000780c */ /* 0x000fe20003f66070 */
[----:B------:R-:W2:Y:S01]  /*1960*/  @P0 LDG.E.128 R96, desc[UR6][R16.64] ;  /* 0x0000000610600981 */ /* 0x000ea2000c1e1d00 */
[----:B------:R-:W-:Y:S01]  /*1970*/  IMAD.MOV.U32 R44, RZ, RZ, R23 ;  /* 0x000000ffff2c7224 */ /* 0x000fe200078e0017 */
[----:B------:R-:W-:Y:S01]  /*1980*/  MOV R47, R43 ;  /* 0x0000002b002f7202 */ /* 0x000fe20000000f00 */
[----:B------:R-:W-:Y:S01]  /*1990*/  IMAD.MOV.U32 R46, RZ, RZ, R42 ;  /* 0x000000ffff2e7224 */ /* 0x000fe200078e002a */
[----:B------:R-:W1:Y:S01]  /*19a0*/  @P1 LDC.64 R20, c[0x0][0x3d0] ;  /* 0x0000f400ff141b82 */ /* 0x000e620000000a00 */
[----:B------:R-:W-:-:S02]  /*19b0*/  IMAD.MOV.U32 R45, RZ, RZ, R41 ;  /* 0x000000ffff2d7224 */ /* 0x000fc400078e0029 */
[----:B------:R-:W-:Y:S01]  /*19c0*/  IMAD.MOV.U32 R48, RZ, RZ, R44 ;  /* 0x000000ffff307224 */ /* 0x000fe200078e002c */
[----:B------:R-:W-:Y:S02]  /*19d0*/  MOV R44, R27 ;  /* 0x0000001b002c7202 */ /* 0x000fe40000000f00 */
[----:B------:R-:W2:Y:S01]  /*19e0*/  LDL R27, [R1+0xd0] ;  /* 0x0000d000011b7983 */ /* 0x000ea20000100800 */
[----:B------:R-:W-:Y:S01]  /*19f0*/  MOV R55, R47 ;  /* 0x0000002f00377202 */ /* 0x000fe20000000f00 */
[----:B------:R-:W-:Y:S01]  /*1a00*/  IMAD.MOV.U32 R54, RZ, RZ, R46 ;  /* 0x000000ffff367224 */ /* 0x000fe200078e002e */
[----:B------:R-:W1:Y:S01]  /*1a10*/  @P1 LDC.64 R22, c[0x0][0x3e8] ;  /* 0x0000fa00ff161b82 */ /* 0x000e620000000a00 */
[----:B------:R-:W-:Y:S02]  /*1a20*/  IMAD.MOV.U32 R53, RZ, RZ, R45 ;  /* 0x000000ffff357224 */ /* 0x000fe400078e002d */
[----:B------:R-:W-:-:S05]  /*1a30*/  @P0 IMAD.WIDE.U32 R18, R4, 0x20, R18 ;  /* 0x0000002004120825 */ /* 0x000fca00078e0012 */
[----:B0-----:R-:W0:Y:S01]  /*1a40*/  @P4 LDC.64 R12, c[0x0][0x3d0] ;  /* 0x0000f400ff0c4b82 */ /* 0x001e220000000a00 */
[----:B------:R-:W5:Y:S07]  /*1a50*/  @P0 LDG.E.128 R184, desc[UR6][R18.64] ;  /* 0x0000000612b80981 */ /* 0x000f6e000c1e1d00 */
[----:B------:R-:W0:Y:S01]  /*1a60*/  @P3 LDC.64 R14, c[0x0][0x3d0] ;  /* 0x0000f400ff0e3b82 */ /* 0x000e220000000a00 */
[----:B------:R0:W5:Y:S01]  /*1a70*/  @P0 LDG.E.128 R180, desc[UR6][R18.64+0x10] ;  /* 0x0000100612b40981 */ /* 0x000162000c1e1d00 */
[----:B---3--:R-:W-:Y:S01]  /*1a80*/  MOV R41, R39 ;  /* 0x0000002700297202 */ /* 0x008fe20000000f00 */
[----:B------:R-:W-:-:S02]  /*1a90*/  IMAD.MOV.U32 R39, RZ, RZ, R26 ;  /* 0x000000ffff277224 */ /* 0x000fc400078e001a */
[----:B------:R-:W3:Y:S01]  /*1aa0*/  LDL R26, [R1+0xd4] ;  /* 0x0000d400011a7983 */ /* 0x000ee20000100800 */
[----:B------:R-:W-:Y:S02]  /*1ab0*/  IMAD.MOV.U32 R42, RZ, RZ, R38 ;  /* 0x000000ffff2a7224 */ /* 0x000fe400078e0026 */
[----:B------:R-:W-:Y:S01]  /*1ac0*/  IMAD.MOV.U32 R43, RZ, RZ, R37 ;  /* 0x000000ffff2b7224 */ /* 0x000fe200078e0025 */
[----:B------:R-:W-:Y:S01]  /*1ad0*/  MOV R37, R24 ;  /* 0x0000001800257202 */ /* 0x000fe20000000f00 */
[----:B------:R-:W-:Y:S01]  /*1ae0*/  IMAD.MOV.U32 R38, RZ, RZ, R25 ;  /* 0x000000ffff267224 */ /* 0x000fe200078e0019 */
[----:B------:R-:W3:Y:S04]  /*1af0*/  LDL R24, [R1+0xdc] ;  /* 0x0000dc0001187983 */ /* 0x000ee80000100800 */
[----:B------:R-:W3:Y:S01]  /*1b00*/  LDL R25, [R1+0xd8] ;  /* 0x0000d80001197983 */ /* 0x000ee20000100800 */
[----:B------:R-:W-:Y:S01]  /*1b10*/  IMAD.MOV.U32 R47, RZ, RZ, R37 ;  /* 0x000000ffff2f7224 */ /* 0x000fe200078e0025 */
[----:B------:R-:W-:Y:S01]  /*1b20*/  MOV R45, R39 ;  /* 0x00000027002d7202 */ /* 0x000fe20000000f00 */
[----:B------:R-:W-:Y:S01]  /*1b30*/  IMAD.MOV.U32 R46, RZ, RZ, R38 ;  /* 0x000000ffff2e7224 */ /* 0x000fe200078e0026 */
[----:B----4-:R4:W-:Y:S04]  /*1b40*/  @P5 STL.64 [R1+0x190], R56 ;  /* 0x0001903801005387 */ /* 0x0109e80000100a00 */
[----:B------:R-:W-:Y:S04]  /*1b50*/  @P5 STL.64 [R1+0x198], R58 ;  /* 0x0001983a01005387 */ /* 0x000fe80000100a00 */
[----:B------:R-:W3:Y:S01]  /*1b60*/  LDL R37, [R1+0xec] ;  /* 0x0000ec0001257983 */ /* 0x000ee20000100800 */
[----:B----4-:R-:W-:-:S03]  /*1b70*/  IMAD.MOV.U32 R56, RZ, RZ, R48 ;  /* 0x000000ffff387224 */ /* 0x010fc600078e0030 */
[----:B------:R4:W4:Y:S04]  /*1b80*/  LDL R52, [R1+0xe0] ;  /* 0x0000e00001347983 */ /* 0x0009280000100800 */
[----:B------:R-:W4:Y:S04]  /*1b90*/  LDL R39, [R1+0xe4] ;  /* 0x0000e40001277983 */ /* 0x000f280000100800 */
[----:B------:R-:W4:Y:S04]  /*1ba0*/  LDL R38, [R1+0xe8] ;  /* 0x0000e80001267983 */ /* 0x000f280000100800 */
[----:B--2---:R2:W-:Y:S04]  /*1bb0*/  @P0 STL.64 [R1+0x180], R96 ;  /* 0x0001806001000387 */ /* 0x0045e80000100a00 */
[----:B------:R1:W-:Y:S01]  /*1bc0*/  @P0 STL.64 [R1+0x188], R98 ;  /* 0x0001886201000387 */ /* 0x0003e20000100a00 */
[----:B--2---:R-:W-:Y:S01]  /*1bd0*/  IMAD.MOV.U32 R96, RZ, RZ, R56 ;  /* 0x000000ffff607224 */ /* 0x004fe200078e0038 */
[----:B------:R-:W-:Y:S01]  /*1be0*/  MOV R97, R55 ;  /* 0x0000003700617202 */ /* 0x000fe20000000f00 */
[----:B-1----:R-:W-:-:S02]  /*1bf0*/  IMAD.MOV.U32 R98, RZ, RZ, R54 ;  /* 0x000000ffff627224 */ /* 0x002fc400078e0036 */
[----:B------:R-:W-:-:S06]  /*1c00*/  IMAD.MOV.U32 R99, RZ, RZ, R53 ;  /* 0x000000ffff637224 */ /* 0x000fcc00078e0035 */
[----:B------:R-:W2:Y:S01]  /*1c10*/  @P0 LDG.E.128 R96, desc[UR6][R16.64+0x10] ;  /* 0x0000100610600981 */ /* 0x000ea2000c1e1d00 */
[----:B------:R-:W-:Y:S01]  /*1c20*/  MOV R56, R36 ;  /* 0x0000002400387202 */ /* 0x000fe20000000f00 */
[----:B------:R-:W-:Y:S02]  /*1c30*/  IMAD.MOV.U32 R36, RZ, RZ, R32 ;  /* 0x000000ffff247224 */ /* 0x000fe400078e0020 */
[----:B------:R-:W-:Y:S02]  /*1c40*/  IMAD.MOV.U32 R32, RZ, RZ, R28 ;  /* 0x000000ffff207224 */ /* 0x000fe400078e001c */
[----:B------:R-:W2:Y:S01]  /*1c50*/  LDL R28, [R1+0x120] ;  /* 0x00012000011c7983 */ /* 0x000ea20000100800 */
[----:B---3--:R-:W-:Y:S01]  /*1c60*/  IMAD.MOV.U32 R55, RZ, RZ, R37 ;  /* 0x000000ffff377224 */ /* 0x008fe200078e0025 */
[----:B------:R-:W-:Y:S01]  /*1c70*/  MOV R37, R33 ;  /* 0x0000002100257202 */ /* 0x000fe20000000f00 */
[----:B------:R-:W-:Y:S02]  /*1c80*/  IMAD.MOV.U32 R33, RZ, RZ, R29 ;  /* 0x000000ffff217224 */ /* 0x000fe400078e001d */
[----:B------:R-:W3:Y:S01]  /*1c90*/  LDL R29, [R1+0x11c] ;  /* 0x00011c00011d7983 */ /* 0x000ee20000100800 */
[----:B----4-:R-:W-:Y:S01]  /*1ca0*/  MOV R53, R39 ;  /* 0x0000002700357202 */ /* 0x010fe20000000f00 */
[----:B------:R-:W-:-:S02]  /*1cb0*/  IMAD.MOV.U32 R39, RZ, RZ, R35 ;  /* 0x000000ffff277224 */ /* 0x000fc400078e0023 */
[----:B------:R-:W-:Y:S02]  /*1cc0*/  IMAD.MOV.U32 R54, RZ, RZ, R38 ;  /* 0x000000ffff367224 */ /* 0x000fe400078e0026 */
[----:B------:R-:W-:Y:S01]  /*1cd0*/  IMAD.MOV.U32 R38, RZ, RZ, R34 ;  /* 0x000000ffff267224 */ /* 0x000fe200078e0022 */
[----:B------:R-:W-:Y:S01]  /*1ce0*/  MOV R34, R30 ;  /* 0x0000001e00227202 */ /* 0x000fe20000000f00 */
[----:B------:R-:W-:Y:S01]  /*1cf0*/  IMAD.MOV.U32 R35, RZ, RZ, R31 ;  /* 0x000000ffff237224 */ /* 0x000fe200078e001f */
[----:B------:R-:W4:Y:S01]  /*1d00*/  LDL R30, [R1+0x118] ;  /* 0x00011800011e7983 */ /* 0x000f220000100800 */
[----:B------:R-:W-:-:S03]  /*1d10*/  MOV R31, R5 ;  /* 0x00000005001f7202 */ /* 0x000fc60000000f00 */
[----:B------:R-:W4:Y:S04]  /*1d20*/  LDL R5, [R1+0x124] ;  /* 0x0001240001057983 */ /* 0x000f280000100800 */
[----:B--2---:R-:W-:Y:S04]  /*1d30*/  @P0 STL.64 [R1+0x170], R96 ;  /* 0x0001706001000387 */ /* 0x004fe80000100a00 */
[----:B------:R1:W-:Y:S04]  /*1d40*/  @P0 STL.64 [R1+0x178], R98 ;  /* 0x0001786201000387 */ /* 0x0003e80000100a00 */
[----:B------:R2:W2:Y:S04]  /*1d50*/  LDL R124, [R1+0x160] ;  /* 0x00016000017c7983 */ /* 0x0004a80000100800 */
        /* <DEDUP_REMOVED lines=16> */
[----:B------:R0:W2:Y:S01]  /*1e60*/  LDL R107, [R1+0x12c] ;  /* 0x00012c00016b7983 */ /* 0x0000a20000100800 */
[----:B------:R-:W-:Y:S01]  /*1e70*/  IMAD.MOV.U32 R50, RZ, RZ, R25 ;  /* 0x000000ffff327224 */ /* 0x000fe200078e0019 */
[----:B------:R-:W-:-:S02]  /*1e80*/  MOV R51, R24 ;  /* 0x0000001800337202 */ /* 0x000fc40000000f00 */
[----:B------:R-:W0:Y:S01]  /*1e90*/  @P2 LDC.64 R24, c[0x0][0x3e8] ;  /* 0x0000fa00ff182b82 */ /* 0x000e220000000a00 */
[----:B------:R-:W-:Y:S01]  /*1ea0*/  ISETP.GE.U32.AND P5, PT, R0, 0x100, PT ;  /* 0x000001000000780c */ /* 0x000fe20003fa6070 */
[----:B------:R-:W-:Y:S01]  /*1eb0*/  IMAD.MOV.U32 R49, RZ, RZ, R26 ;  /* 0x000000ffff317224 */ /* 0x000fe200078e001a */
[----:B------:R-:W-:Y:S01]  /*1ec0*/  MOV R48, R27 ;  /* 0x0000001b00307202 */ /* 0x000fe20000000f00 */
[----:B------:R-:W-:-:S04]  /*1ed0*/  @P0 VIADD R4, R4, 0x20 ;  /* 0x0000002004040836 */ /* 0x000fc80000000000 */
[----:B------:R-:W0:Y:S01]  /*1ee0*/  @P4 LDC.64 R26, c[0x0][0x3e8] ;  /* 0x0000fa00ff1a4b82 */ /* 0x000e220000000a00 */
[----:B------:R-:W-:Y:S02]  /*1ef0*/  MOV R104, R28 ;  /* 0x0000001c00687202 */ /* 0x000fe40000000f00 */
[----:B------:R-:W-:Y:S01]  /*1f00*/  ISETP.GE.U32.AND P0, PT, R0, 0x120, PT ;  /* 0x000001200000780c */ /* 0x000fe20003f06070 */
[----:B------:R-:W-:Y:S01]  /*1f10*/  @P1 IMAD.WIDE.U32 R20, R4, 0x20, R20 ;  /* 0x0000002004141825 */ /* 0x000fe200078e0014 */
[----:B------:R-:W-:-:S03]  /*1f20*/  MOV R101, R31 ;  /* 0x0000001f00657202 */ /* 0x000fc60000000f00 */
[C---:B------:R-:W-:Y:S01]  /*1f30*/  @P1 IMAD.WIDE.U32 R22, R4.reuse, 0x20, R22 ;  /* 0x0000002004161825 */ /* 0x040fe200078e0016 */
[----:B------:R-:W-:Y:S01]  /*1f40*/  @P1 IADD3 R4, PT, PT, R4, 0x20, RZ ;  /* 0x0000002004041810 */ /* 0x000fe20007ffe0ff */
[----:B------:R-:W4:Y:S02]  /*1f50*/  @P5 LDC.64 R16, c[0x0][0x3d0] ;  /* 0x0000f400ff105b82 */ /* 0x000f240000000a00 */
[----:B------:R-:W-:Y:S01]  /*1f60*/  IMAD.MOV.U32 R100, RZ, RZ, R32 ;  /* 0x000000ffff647224 */ /* 0x000fe200078e0020 */
[----:B-1----:R-:W-:Y:S01]  /*1f70*/  MOV R98, R34 ;  /* 0x0000002200627202 */ /* 0x002fe20000000f00 */
[C---:B------:R-:W-:Y:S01]  /*1f80*/  @P2 IMAD.WIDE.U32 R10, R4.reuse, 0x20, R8 ;  /* 0x00000020040a2825 */ /* 0x040fe200078e0008 */
[----:B------:R-:W-:Y:S01]  /*1f90*/  MOV R59, R37 ;  /* 0x00000025003b7202 */ /* 0x000fe20000000f00 */
[----:B------:R1:W5:Y:S02]  /*1fa0*/  @P1 LDG.E.128 R176, desc[UR6][R22.64] ;  /* 0x0000000616b01981 */ /* 0x000364000c1e1d00 */
[----:B------:R-:W1:Y:S01]  /*1fb0*/  @P0 LDC.64 R8, c[0x0][0x3d0] ;  /* 0x0000f400ff080b82 */ /* 0x000e620000000a00 */
[----:B0-----:R-:W-:Y:S01]  /*1fc0*/  @P2 IMAD.WIDE.U32 R24, R4, 0x20, R24 ;  /* 0x0000002004182825 */ /* 0x001fe200078e0018 */
[----:B------:R-:W-:Y:S01]  /*1fd0*/  ISETP.GE.U32.AND P6, PT, R0, 0x140, PT ;  /* 0x000001400000780c */ /* 0x000fe20003fc6070 */
[----:B------:R0:W5:Y:S02]  /*1fe0*/  @P1 LDG.E.128 R172, desc[UR6][R22.64+0x10] ;  /* 0x0000100616ac1981 */ /* 0x000164000c1e1d00 */
[----:B------:R-:W-:-:S02]  /*1ff0*/  @P2 VIADD R4, R4, 0x20 ;  /* 0x0000002004042836 */ /* 0x000fc40000000000 */
[----:B------:R-:W-:Y:S01]  /*2000*/  IMAD.MOV.U32 R96, RZ, RZ, R36 ;  /* 0x000000ffff607224 */ /* 0x000fe200078e0024 */
[----:B------:R0:W5:Y:S01]  /*2010*/  @P2 LDG.E.128 R168, desc[UR6][R24.64] ;  /* 0x0000000618a82981 */ /* 0x000162000c1e1d00 */
[----:B------:R-:W-:-:S03]  /*2020*/  @P4 IMAD.WIDE.U32 R12, R4, 0x20, R12 ;  /* 0x00000020040c4825 */ /* 0x000fc600078e000c */
[----:B------:R0:W5:Y:S01]  /*2030*/  @P2 LDG.E.128 R164, desc[UR6][R24.64+0x10] ;  /* 0x0000100618a42981 */ /* 0x000162000c1e1d00 */
[C---:B------:R-:W-:Y:S02]  /*2040*/  @P4 IMAD.WIDE.U32 R26, R4.reuse, 0x20, R26 ;  /* 0x00000020041a4825 */ /* 0x040fe400078e001a */
[----:B------:R-:W0:Y:S02]  /*2050*/  @P6 LDC.64 R36, c[0x0][0x3e8] ;  /* 0x0000fa00ff246b82 */ /* 0x000e240000000a00 */
[----:B------:R-:W-:Y:S01]  /*2060*/  @P4 VIADD R4, R4, 0x20 ;  /* 0x0000002004044836 */ /* 0x000fe20000000000 */
[----:B------:R0:W5:Y:S01]  /*2070*/  @P4 LDG.E.128 R160, desc[UR6][R26.64] ;  /* 0x000000061aa04981 */ /* 0x000162000c1e1d00 */
[----:B------:R-:W-:Y:S02]  /*2080*/  IMAD.MOV.U32 R97, RZ, RZ, R35 ;  /* 0x000000ffff617224 */ /* 0x000fe400078e0023 */
[----:B------:R-:W-:Y:S01]  /*2090*/  IMAD.MOV.U32 R99, RZ, RZ, R33 ;  /* 0x000000ffff637224 */ /* 0x000fe200078e0021 */
[----:B------:R0:W5:Y:S01]  /*20a0*/  @P4 LDG.E.128 R92, desc[UR6][R26.64+0x10] ;  /* 0x000010061a5c4981 */ /* 0x000162000c1e1d00 */
[----:B------:R-:W-:Y:S01]  /*20b0*/  @P3 IMAD.WIDE.U32 R14, R4, 0x20, R14 ;  /* 0x00000020040e3825 */ /* 0x000fe200078e000e */
[----:B------:R-:W0:Y:S03]  /*20c0*/  @P0 LDC.64 R32, c[0x0][0x3e8] ;  /* 0x0000fa00ff200b82 */ /* 0x000e260000000a00 */
[----:B------:R-:W-:Y:S01]  /*20d0*/  IMAD.MOV.U32 R57, RZ, RZ, R39 ;  /* 0x000000ffff397224 */ /* 0x000fe200078e0027 */
[----:B------:R-:W2:Y:S01]  /*20e0*/  @P3 LDG.E.128 R96, desc[UR6][R14.64] ;  /* 0x000000060e603981 */ /* 0x000ea2000c1e1d00 */
[----:B------:R-:W-:-:S03]  /*20f0*/  IMAD.MOV.U32 R58, RZ, RZ, R38 ;  /* 0x000000ffff3a7224 */ /* 0x000fc600078e0026 */
[----:B------:R-:W0:Y:S03]  /*2100*/  @P6 LDC.64 R34, c[0x0][0x3d0] ;  /* 0x0000f400ff226b82 */ /* 0x000e260000000a00 */
[----:B------:R-:W2:Y:S01]  /*2110*/  @P3 LDG.E.128 R56, desc[UR6][R14.64+0x10] ;  /* 0x000010060e383981 */ /* 0x000ea2000c1e1d00 */
[----:B---3--:R-:W-:-:S04]  /*2120*/  IMAD.MOV.U32 R103, RZ, RZ, R29 ;  /* 0x000000ffff677224 */ /* 0x008fc800078e001d */
[----:B------:R-:W3:Y:S01]  /*2130*/  @P3 LDC.64 R28, c[0x0][0x3e8] ;  /* 0x0000fa00ff1c3b82 */ /* 0x000ee20000000a00 */
[----:B----4-:R-:W-:-:S07]  /*2140*/  IMAD.MOV.U32 R102, RZ, RZ, R30 ;  /* 0x000000ffff667224 */ /* 0x010fce00078e001e */
[----:B------:R-:W4:Y:S01]  /*2150*/  @P5 LDC.64 R30, c[0x0][0x3e8] ;  /* 0x0000fa00ff1e5b82 */ /* 0x000f220000000a00 */
[----:B------:R-:W-:Y:S01]  /*2160*/  IMAD.MOV.U32 R105, RZ, RZ, R5 ;  /* 0x000000ffff697224 */ /* 0x000fe200078e0005 */
[----:B------:R-:W4:Y:S01]  /*2170*/  @P4 LDG.E.128 R100, desc[UR6][R12.64+0x10] ;  /* 0x000010060c644981 */ /* 0x000f22000c1e1d00 */
[C---:B---3--:R-:W-:Y:S01]  /*2180*/  @P3 IMAD.WIDE.U32 R28, R4.reuse, 0x20, R28 ;  /* 0x00000020041c3825 */ /* 0x048fe200078e001c */
[----:B------:R-:W-:-:S04]  /*2190*/  @P3 IADD3 R4, PT, PT, R4, 0x20, RZ ;  /* 0x0000002004043810 */ /* 0x000fc80007ffe0ff */
[----:B------:R3:W5:Y:S01]  /*21a0*/  @P3 LDG.E.128 R88, desc[UR6][R28.64] ;  /* 0x000000061c583981 */ /* 0x000762000c1e1d00 */
[----:B------:R-:W-:-:S03]  /*21b0*/  @P5 IMAD.WIDE.U32 R16, R4, 0x20, R16 ;  /* 0x0000002004105825 */ /* 0x000fc600078e0010 */
[----:B------:R3:W5:Y:S04]  /*21c0*/  @P3 LDG.E.128 R84, desc[UR6][R28.64+0x10] ;  /* 0x000010061c543981 */ /* 0x000768000c1e1d00 */
[----:B------:R-:W3:Y:S04]  /*21d0*/  @P5 LDG.E.128 R52, desc[UR6][R16.64] ;  /* 0x0000000610345981 */ /* 0x000ee8000c1e1d00 */
[----:B--2---:R-:W2:Y:S04]  /*21e0*/  @P1 LDG.E.128 R124, desc[UR6][R20.64] ;  /* 0x00000006147c1981 */ /* 0x004ea8000c1e1d00 */
[----:B------:R-:W3:Y:S01]  /*21f0*/  @P1 LDG.E.128 R120, desc[UR6][R20.64+0x10] ;  /* 0x0000100614781981 */ /* 0x000ee2000c1e1d00 */
[----:B----4-:R-:W-:-:S03]  /*2200*/  @P5 IMAD.WIDE.U32 R30, R4, 0x20, R30 ;  /* 0x00000020041e5825 */ /* 0x010fc600078e001e */
[----:B------:R-:W4:Y:S04]  /*2210*/  @P5 LDG.E.128 R48, desc[UR6][R16.64+0x10] ;  /* 0x0000100610305981 */ /* 0x000f28000c1e1d00 */
[----:B------:R-:W4:Y:S01]  /*2220*/  @P2 LDG.E.128 R116, desc[UR6][R10.64] ;  /* 0x000000060a742981 */ /* 0x000f22000c1e1d00 */
[----:B------:R-:W-:-:S03]  /*2230*/  @P5 VIADD R4, R4, 0x20 ;  /* 0x0000002004045836 */ /* 0x000fc60000000000 */
[----:B------:R0:W5:Y:S04]  /*2240*/  @P5 LDG.E.128 R80, desc[UR6][R30.64] ;  /* 0x000000061e505981 */ /* 0x000168000c1e1d00 */
[----:B------:R-:W4:Y:S04]  /*2250*/  @P2 LDG.E.128 R108, desc[UR6][R10.64+0x10] ;  /* 0x000010060a6c2981 */ /* 0x000f28000c1e1d00 */
[----:B------:R-:W4:Y:S01]  /*2260*/  @P4 LDG.E.128 R104, desc[UR6][R12.64] ;  /* 0x000000060c684981 */ /* 0x000f22000c1e1d00 */
[----:B-1----:R-:W-:-:S03]  /*2270*/  @P0 IMAD.WIDE.U32 R18, R4, 0x20, R8 ;  /* 0x0000002004120825 */ /* 0x002fc600078e0008 */
[----:B------:R1:W5:Y:S04]  /*2280*/  @P5 LDG.E.128 R76, desc[UR6][R30.64+0x10] ;  /* 0x000010061e4c5981 */ /* 0x000368000c1e1d00 */
[----:B------:R-:W4:Y:S04]  /*2290*/  @P0 LDG.E.128 R44, desc[UR6][R18.64] ;  /* 0x00000006122c0981 */ /* 0x000f28000c1e1d00 */
[----:B------:R-:W4:Y:S01]  /*22a0*/  @P0 LDG.E.128 R40, desc[UR6][R18.64+0x10] ;  /* 0x0000100612280981 */ /* 0x000f22000c1e1d00 */
[----:B0-----:R-:W-:-:S04]  /*22b0*/  @P0 IMAD.WIDE.U32 R32, R4, 0x20, R32 ;  /* 0x0000002004200825 */ /* 0x001fc800078e0020 */
[----:B------:R-:W-:Y:S01]  /*22c0*/  @P0 VIADD R4, R4, 0x20 ;  /* 0x0000002004040836 */ /* 0x000fe20000000000 */
        /* <DEDUP_REMOVED lines=17> */
[----:B------:R-:W-:Y:S02]  /*23e0*/  @P6 CS2R R210, SRZ ;  /* 0x0000000000d26805 */ /* 0x000fe4000001ff00 */
[----:B------:R-:W-:Y:S02]  /*23f0*/  @P6 CS2R R208, SRZ ;  /* 0x0000000000d06805 */ /* 0x000fe4000001ff00 */
[----:B------:R-:W-:Y:S02]  /*2400*/  @P6 CS2R R206, SRZ ;  /* 0x0000000000ce6805 */ /* 0x000fe4000001ff00 */
[----:B------:R-:W-:Y:S02]  /*2410*/  @P6 CS2R R204, SRZ ;  /* 0x0000000000cc6805 */ /* 0x000fe4000001ff00 */
[----:B------:R-:W-:Y:S02]  /*2420*/  CS2R R236, SRZ ;  /* 0x0000000000ec7805 */ /* 0x000fe4000001ff00 */
[----:B------:R-:W-:-:S02]  /*2430*/  CS2R R234, SRZ ;  /* 0x0000000000ea7805 */ /* 0x000fc4000001ff00 */
        /* <DEDUP_REMOVED lines=71> */
.L_x_24002:
[----:B------:R-:W-:Y:S05]  /*28b0*/  BSYNC.RECONVERGENT B0 ;  /* 0x0000000000007941 */ /* 0x000fea0003800200 */
.L_x_24000:
[----:B------:R-:W2:Y:S01]  /*28c0*/  S2UR UR5, SR_CTAID.X ;  /* 0x00000000000579c3 */ /* 0x000ea20000002500 */
[----:B------:R-:W4:Y:S01]  /*28d0*/  LDCU UR8, c[0x0][0x384] ;  /* 0x00007080ff0877ac */ /* 0x000f220008000800 */
[----:B---3--:R-:W-:Y:S01]  /*28e0*/  SHF.R.U32.HI R10, RZ, 0x5, R3 ;  /* 0x00000005ff0a7819 */ /* 0x008fe20000011603 */
[----:B--2---:R-:W-:-:S06]  /*28f0*/  USHF.L.U32 UR4, UR5, 0x2, URZ ;  /* 0x0000000205047899 */ /* 0x004fcc00080006ff */
[----:B------:R-:W-:-:S04]  /*2900*/  LOP3.LUT R10, R10, UR4, RZ, 0xfc, !PT ;  /* 0x000000040a0a7c12 */ /* 0x000fc8000f8efcff */
[----:B----4-:R-:W-:-:S13]  /*2910*/  ISETP.GE.AND P0, PT, R10, UR8, PT ;  /* 0x000000080a007c0c */ /* 0x010fda000bf06270 */
[----:B------:R-:W-:Y:S05]  /*2920*/  @P0 EXIT ;  /* 0x000000000000094d */ /* 0x000fea0003800000 */
[----:B-1----:R-:W1:Y:S01]  /*2930*/  LDC R4, c[0x0][0x360] ;  /* 0x0000d800ff047b82 */ /* 0x002e620000000800 */
[----:B------:R-:W-:Y:S01]  /*2940*/  IMAD.HI.U32 R5, R2, -0x2daee0ad, RZ ;  /* 0xd2511f5302057827 */ /* 0x000fe200078e00ff */
[----:B0----5:R-:W-:Y:S01]  /*2950*/  IADD3 R9, PT, PT, R112, -0x61c88647, RZ ;  /* 0x9e3779b970097810 */ /* 0x021fe20007ffe0ff */
[----:B------:R-:W0:Y:S01]  /*2960*/  LDCU UR8, c[0x0][0x404] ;  /* 0x00008080ff0877ac */ /* 0x000e220008000800 */
[----:B------:R-:W-:Y:S01]  /*2970*/  LOP3.LUT R6, R6, 0x3, RZ, 0xc0, !PT ;  /* 0x0000000306067812 */ /* 0x000fe200078ec0ff */
[----:B------:R-:W-:Y:S01]  /*2980*/  VIADD R12, R113, 0xbb67ae85 ;  /* 0xbb67ae85710c7836 */ /* 0x000fe20000000000 */
[----:B------:R-:W-:Y:S01]  /*2990*/  LOP3.LUT R8, R5, R113, RZ, 0x3c, !PT ;  /* 0x0000007105087212 */ /* 0x000fe200078e3cff */
[----:B------:R-:W2:Y:S01]  /*29a0*/  LDCU.U8 UR9, c[0x0][0x410] ;  /* 0x00008200ff0977ac */ /* 0x000ea20008000000 */
[----:B------:R-:W-:-:S03]  /*29b0*/  MOV R159, R10 ;  /* 0x0000000a009f7202 */ /* 0x000fc60000000f00 */
[C---:B------:R-:W-:Y:S01]  /*29c0*/  IMAD.HI.U32 R5, R8.reuse, -0x326172a9, RZ ;  /* 0xcd9e8d5708057827 */ /* 0x040fe200078e00ff */
[----:B------:R-:W3:Y:S03]  /*29d0*/  LDCU UR12, c[0x0][0x448] ;  /* 0x00008900ff0c77ac */ /* 0x000ee60008000800 */
[----:B------:R-:W-:Y:S01]  /*29e0*/  IMAD R8, R8, -0x326172a9, RZ ;  /* 0xcd9e8d5708087824 */ /* 0x000fe200078e02ff */
[----:B------:R-:W4:Y:S01]  /*29f0*/  LDCU.64 UR10, c[0x0][0x408] ;  /* 0x00008100ff0a77ac */ /* 0x000f220008000a00 */
[----:B-1----:R-:W-:Y:S01]  /*2a00*/  IMAD R3, R4, UR5, R3 ;  /* 0x0000000504037c24 */ /* 0x002fe2000f8e0203 */
[----:B------:R-:W1:Y:S03]  /*2a10*/  LDCU.64 UR4, c[0x0][0x3a0] ;  /* 0x00007400ff0477ac */ /* 0x000e660008000a00 */
[----:B------:R-:W-:-:S05]  /*2a20*/  IMAD R4, R3, -0x326172a9, RZ ;  /* 0xcd9e8d5703047824 */ /* 0x000fca00078e02ff */
[----:B------:R-:W-:Y:S01]  /*2a30*/  LOP3.LUT R5, R9, R4, R5, 0x96, !PT ;  /* 0x0000000409057212 */ /* 0x000fe200078e9605 */
[----:B------:R-:W-:-:S04]  /*2a40*/  IMAD.HI.U32 R9, R3, -0x326172a9, RZ ;  /* 0xcd9e8d5703097827 */ /* 0x000fc800078e00ff */
[----:B------:R-:W-:Y:S01]  /*2a50*/  IMAD R4, R2, -0x2daee0ad, RZ ;  /* 0xd2511f5302047824 */ /* 0x000fe200078e02ff */
[----:B------:R-:W-:-:S05]  /*2a60*/  LOP3.LUT R9, R7, R9, R112, 0x96, !PT ;  /* 0x0000000907097212 */ /* 0x000fca00078e9670 */
[----:B------:R-:W-:-:S04]  /*2a70*/  IMAD.HI.U32 R11, R9, -0x2daee0ad, RZ ;  /* 0xd2511f53090b7827 */ /* 0x000fc800078e00ff */
[----:B------:R-:W-:Y:S01]  /*2a80*/  IMAD R9, R9, -0x2daee0ad, RZ ;  /* 0xd2511f5309097824 */ /* 0x000fe200078e02ff */
[----:B------:R-:W-:Y:S01]  /*2a90*/  LOP3.LUT R4, R12, R4, R11, 0x96, !PT ;  /* 0x000000040c047212 */ /* 0x000fe200078e960b */
[----:B------:R-:W-:-:S04]  /*2aa0*/  VIADD R12, R112, 0x3c6ef372 ;  /* 0x3c6ef372700c7836 */ /* 0x000fc80000000000 */
[----:B------:R-:W-:-:S04]  /*2ab0*/  IMAD.HI.U32 R11, R4, -0x326172a9, RZ ;  /* 0xcd9e8d57040b7827 */ /* 0x000fc800078e00ff */
[----:B------:R-:W-:Y:S01]  /*2ac0*/  IMAD R4, R4, -0x326172a9, RZ ;  /* 0xcd9e8d5704047824 */ /* 0x000fe200078e02ff */
[----:B------:R-:W-:Y:S01]  /*2ad0*/  LOP3.LUT R8, R12, R8, R11, 0x96, !PT ;  /* 0x000000080c087212 */ /* 0x000fe200078e960b */
[----:B------:R-:W-:Y:S01]  /*2ae0*/  IMAD.HI.U32 R11, R5, -0x2daee0ad, RZ ;  /* 0xd2511f53050b7827 */ /* 0x000fe200078e00ff */
[----:B------:R-:W-:-:S03]  /*2af0*/  IADD3 R12, PT, PT, R113, 0x76cf5d0a, RZ ;  /* 0x76cf5d0a710c7810 */ /* 0x000fc60007ffe0ff */
[----:B------:R-:W-:Y:S01]  /*2b00*/  IMAD R5, R5, -0x2daee0ad, RZ ;  /* 0xd2511f5305057824 */ /* 0x000fe200078e02ff */
[----:B------:R-:W-:Y:S01]  /*2b10*/  LOP3.LUT R9, R12, R9, R11, 0x96, !PT ;  /* 0x000000090c097212 */ /* 0x000fe200078e960b */
[----:B------:R-:W-:-:S04]  /*2b20*/  VIADD R12, R112, 0xdaa66d2b ;  /* 0xdaa66d2b700c7836 */ /* 0x000fc80000000000 */
[----:B------:R-:W-:-:S04]  /*2b30*/  IMAD.HI.U32 R11, R9, -0x326172a9, RZ ;  /* 0xcd9e8d57090b7827 */ /* 0x000fc800078e00ff */
[----:B------:R-:W-:Y:S01]  /*2b40*/  IMAD R9, R9, -0x326172a9, RZ ;  /* 0xcd9e8d5709097824 */ /* 0x000fe200078e02ff */
[----:B------:R-:W-:Y:S01]  /*2b50*/  LOP3.LUT R4, R12, R4, R11, 0x96, !PT ;  /* 0x000000040c047212 */ /* 0x000fe200078e960b */
[----:B------:R-:W-:-:S04]  /*2b60*/  IMAD.HI.U32 R11, R8, -0x2daee0ad, RZ ;  /* 0xd2511f53080b7827 */ /* 0x000fc800078e00ff */
[----:B------:R-:W-:Y:S02]  /*2b70*/  VIADD R12, R113, 0x32370b8f ;  /* 0x32370b8f710c7836 */ /* 0x000fe40000000000 */
[----:B------:R-:W-:-:S03]  /*2b80*/  IMAD R8, R8, -0x2daee0ad, RZ ;  /* 0xd2511f5308087824 */ /* 0x000fc600078e02ff */
[----:B------:R-:W-:Y:S02]  /*2b90*/  LOP3.LUT R5, R12, R5, R11, 0x96, !PT ;  /* 0x000000050c057212 */ /* 0x000fe400078e960b */
[----:B------:R-:W-:-:S03]  /*2ba0*/  IADD3 R12, PT, PT, R112, 0x78dde6e4, RZ ;  /* 0x78dde6e4700c7810 */ /* 0x000fc60007ffe0ff */
[----:B------:R-:W-:-:S04]  /*2bb0*/  IMAD.HI.U32 R11, R5, -0x326172a9, RZ ;  /* 0xcd9e8d57050b7827 */ /* 0x000fc800078e00ff */
[----:B------:R-:W-:Y:S01]  /*2bc0*/  IMAD R5, R5, -0x326172a9, RZ ;  /* 0xcd9e8d5705057824 */ /* 0x000fe200078e02ff */
[----:B------:R-:W-:Y:S01]  /*2bd0*/  LOP3.LUT R9, R12, R9, R11, 0x96, !PT ;  /* 0x000000090c097212 */ /* 0x000fe200078e960b */
[----:B------:R-:W-:-:S04]  /*2be0*/  IMAD.HI.U32 R11, R4, -0x2daee0ad, RZ ;  /* 0xd2511f53040b7827 */ /* 0x000fc800078e00ff */
[----:B------:R-:W-:Y:S02]  /*2bf0*/  VIADD R12, R113, 0xed9eba14 ;  /* 0xed9eba14710c7836 */ /* 0x000fe40000000000 */
[----:B------:R-:W-:-:S03]  /*2c00*/  IMAD R4, R4, -0x2daee0ad, RZ ;  /* 0xd2511f5304047824 */ /* 0x000fc600078e02ff */
[----:B------:R-:W-:Y:S01]  /*2c10*/  LOP3.LUT R8, R12, R8, R11, 0x96, !PT ;  /* 0x000000080c087212 */ /* 0x000fe200078e960b */
[----:B------:R-:W-:-:S04]  /*2c20*/  VIADD R12, R112, 0x1715609d ;  /* 0x1715609d700c7836 */ /* 0x000fc80000000000 */
[----:B------:R-:W-:-:S04]  /*2c30*/  IMAD.HI.U32 R11, R8, -0x326172a9, RZ ;  /* 0xcd9e8d57080b7827 */ /* 0x000fc800078e00ff */
[----:B------:R-:W-:Y:S01]  /*2c40*/  IMAD R8, R8, -0x326172a9, RZ ;  /* 0xcd9e8d5708087824 */ /* 0x000fe200078e02ff */
[----:B------:R-:W-:Y:S01]  /*2c50*/  LOP3.LUT R5, R12, R5, R11, 0x96, !PT ;  /* 0x000000050c057212 */ /* 0x000fe200078e960b */
[----:B------:R-:W-:Y:S01]  /*2c60*/  IMAD.HI.U32 R11, R9, -0x2daee0ad, RZ ;  /* 0xd2511f53090b7827 */ /* 0x000fe200078e00ff */
[----:B------:R-:W-:-:S03]  /*2c70*/  IADD3 R12, PT, PT, R113, -0x56f99767, RZ ;  /* 0xa9066899710c7810 */ /* 0x000fc60007ffe0ff */
        /* <DEDUP_REMOVED lines=26> */
[----:B------:R-:W-:-:S04]  /*2e20*/  IMAD.HI.U32 R11, R9, -0x2daee0ad, RZ ;  /* 0xd2511f53090b7827 */ /* 0x000fc800078e00ff */
[----:B------:R-:W-:Y:S02]  /*2e30*/  VIADD R12, R113, 0x96a522ad ;  /* 0x96a522ad710c7836 */ /* 0x000fe40000000000 */
[----:B------:R-:W-:Y:S02]  /*2e40*/  IMAD R149, R9, -0x2daee0ad, RZ ;  /* 0xd2511f5309957824 */ /* 0x000fe400078e02ff */
[----:B------:R-:W-:Y:S01]  /*2e50*/  IMAD.MOV.U32 R9, RZ, RZ, RZ ;  /* 0x000000ffff097224 */ /* 0x000fe200078e00ff */
[----:B------:R-:W-:Y:S01]  /*2e60*/  LOP3.LUT R4, R12, R4, R11, 0x96, !PT ;  /* 0x000000040c047212 */ /* 0x000fe200078e960b */
[----:B------:R-:W-:-:S04]  /*2e70*/  IMAD.HI.U32 R11, R8, -0x326172a9, RZ ;  /* 0xcd9e8d57080b7827 */ /* 0x000fc800078e00ff */
[----:B------:R-:W-:Y:S02]  /*2e80*/  VIADD R12, R112, 0x8ff34781 ;  /* 0x8ff34781700c7836 */ /* 0x000fe40000000000 */
[----:B------:R-:W-:-:S03]  /*2e90*/  IMAD R8, R8, -0x326172a9, RZ ;  /* 0xcd9e8d5708087824 */ /* 0x000fc600078e02ff */
[----:B01234-:R-:W-:-:S07]  /*2ea0*/  LOP3.LUT R5, R12, R5, R11, 0x96, !PT ;  /* 0x000000050c057212 */ /* 0x01ffce00078e960b */
.L_x_25204:
[----:B------:R-:W0:Y:S08]  /*2eb0*/  LDC.64 R96, c[0x0][0x3f0] ;  /* 0x0000fc00ff607b82 */ /* 0x000e300000000a00 */
[----:B------:R-:W1:Y:S01]  /*2ec0*/  LDC R98, c[0x0][0x388] ;  /* 0x0000e200ff627b82 */ /* 0x000e620000000800 */
[----:B0-----:R-:W-:-:S05]  /*2ed0*/  IMAD.WIDE R96, R159, 0x4, R96 ;  /* 0x000000049f607825 */ /* 0x001fca00078e0260 */
[----:B------:R0:W2:Y:S02]  /*2ee0*/  LDG.E R154, desc[UR6][R96.64] ;  /* 0x00000006609a7981 */ /* 0x0000a4000c1e1900 */
[----:B0-----:R-:W0:Y:S01]  /*2ef0*/  LDC.64 R96, c[0x0][0x3f8] ;  /* 0x0000fe00ff607b82 */ /* 0x001e220000000a00 */
[----:B------:R-:W3:Y:S01]  /*2f00*/  S2R R252, SR_TID.X ;  /* 0x0000000000fc7919 */ /* 0x000ee20000002100 */
[----:B-----5:R-:W-:Y:S01]  /*2f10*/  ISETP.GE.U32.AND P5, PT, R0, 0x20, PT ;  /* 0x000000200000780c */ /* 0x020fe20003fa6070 */
[----:B------:R-:W-:Y:S01]  /*2f20*/  BSSY.RECONVERGENT B0, `(.L_x_24003) ;  /* 0x0000717000007945 */ /* 0x000fe20003800200 */
[----:B0-----:R-:W-:-:S05]  /*2f30*/  IMAD.WIDE R96, R159, 0x4, R96 ;  /* 0x000000049f607825 */ /* 0x001fca00078e0260 */
[----:B------:R1:W5:Y:S01]  /*2f40*/  LDG.E R214, desc[UR6][R96.64] ;  /* 0x0000000660d67981 */ /* 0x000362000c1e1900 */
[----:B------:R-:W-:Y:S01]  /*2f50*/  HFMA2 R152, -RZ, RZ, 0, 0 ;  /* 0x00000000ff987431 */ /* 0x000fe200000001ff */
[----:B---3--:R-:W-:Y:S01]  /*2f60*/  LOP3.LUT R215, R252, 0x1f, RZ, 0xc0, !PT ;  /* 0x0000001ffcd77812 */ /* 0x008fe200078ec0ff */
[----:B-1----:R-:W-:Y:S01]  /*2f70*/  IMAD R96, R159, R98, RZ ;  /* 0x000000629f607224 */ /* 0x002fe200078e02ff */
[----:B--2---:R-:W-:-:S13]  /*2f80*/  ISETP.GE.AND P0, PT, R154, 0x1, PT ;  /* 0x000000019a00780c */ /* 0x004fda0003f06270 */
[----:B------:R-:W-:-:S04]  /*2f90*/  @P0 VIADD R97, R154, 0xffffffff ;  /* 0xffffffff9a610836 */ /* 0x000fc80000000000 */
        /* <DEDUP_REMOVED lines=13> */
.L_x_24006:
[----:B------:R-:W-:Y:S05]  /*3070*/  BSYNC.RECONVERGENT B1 ;  /* 0x0000000000017941 */ /* 0x000fea0003800200 */
.L_x_24005:
        /* <DEDUP_REMOVED lines=28> */
.L_x_24012:
        /* <DEDUP_REMOVED lines=13> */
.L_x_24014:
[----:B------:R-:W-:Y:S05]  /*3310*/  BSYNC.RECONVERGENT B3 ;  /* 0x0000000000037941 */ /* 0x000fea0003800200 */
.L_x_24013:
[----:B------:R-:W-:Y:S01]  /*3320*/  LOP3.LUT R6, R9, R5, R113, 0x96, !PT ;  /* 0x0000000509067212 */ /* 0x000fe200078e9671 */
[----:B------:R-:W-:-:S04]  /*3330*/  IMAD.WIDE.U32 R10, R3, -0x326172a9, RZ ;  /* 0xcd9e8d57030a7825 */ /* 0x000fc800078e00ff */
[----:B------:R-:W-:Y:S02]  /*3340*/  VIADD R5, R112, 0x9e3779b9 ;  /* 0x9e3779b970057836 */ /* 0x000fe40000000000 */
[----:B------:R-:W-:Y:S01]  /*3350*/  IMAD.WIDE.U32 R96, R6, -0x326172a9, RZ ;  /* 0xcd9e8d5706607825 */ /* 0x000fe200078e00ff */
[----:B------:R-:W-:-:S03]  /*3360*/  LOP3.LUT R6, R7, R11, R112, 0x96, !PT ;  /* 0x0000000b07067212 */ /* 0x000fc600078e9670 */
[----:B------:R-:W-:Y:S01]  /*3370*/  VIADD R8, R112, 0x78dde6e4 ;  /* 0x78dde6e470087836 */ /* 0x000fe20000000000 */
[----:B------:R-:W-:Y:S01]  /*3380*/  LOP3.LUT R5, R5, R10, R97, 0x96, !PT ;  /* 0x0000000a05057212 */ /* 0x000fe200078e9661 */
[----:B------:R-:W-:Y:S01]  /*3390*/  IMAD.WIDE.U32 R10, R6, -0x2daee0ad, RZ ;  /* 0xd2511f53060a7825 */ /* 0x000fe200078e00ff */
[----:B------:R-:W-:-:S03]  /*33a0*/  IADD3 R6, PT, PT, R113, -0x4498517b, RZ ;  /* 0xbb67ae8571067810 */ /* 0x000fc60007ffe0ff */
[----:B------:R-:W-:Y:S01]  /*33b0*/  IMAD.MOV.U32 R18, RZ, RZ, RZ ;  /* 0x000000ffff127224 */ /* 0x000fe200078e00ff */
        /* <DEDUP_REMOVED lines=27> */
[----:B------:R-:W-:-:S04]  /*3570*/  IADD3 R6, PT, PT, R112, -0x4ab325aa, RZ ;  /* 0xb54cda5670067810 */ /* 0x000fc80007ffe0ff */
[----:B------:R-:W-:Y:S01]  /*3580*/  LOP3.LUT R6, R6, R10, R97, 0x96, !PT ;  /* 0x0000000a06067212 */ /* 0x000fe200078e9661 */
[----:B------:R-:W-:-:S05]  /*3590*/  IMAD.WIDE.U32 R10, R11, -0x2daee0ad, RZ ;  /* 0xd2511f530b0a7825 */ /* 0x000fca00078e00ff */
[----:B------:R-:W-:-:S05]  /*35a0*/  LOP3.LUT R5, R5, R4, R11, 0x96, !PT ;  /* 0x0000000405057212 */ /* 0x000fca00078e960b */
[----:B------:R-:W-:-:S05]  /*35b0*/  IMAD.WIDE.U32 R4, R5, -0x326172a9, RZ ;  /* 0xcd9e8d5705047825 */ /* 0x000fca00078e00ff */
[----:B------:R-:W-:Y:S01]  /*35c0*/  LOP3.LUT R5, R8, R96, R5, 0x96, !PT ;  /* 0x0000006008057212 */ /* 0x000fe200078e9605 */
[----:B------:R-:W-:Y:S01]  /*35d0*/  IMAD.WIDE.U32 R96, R6, -0x2daee0ad, RZ ;  /* 0xd2511f5306607825 */ /* 0x000fe200078e00ff */
[----:B------:R-:W-:-:S03]  /*35e0*/  IADD3 R6, PT, PT, R113, 0x1fd5c5a3, RZ ;  /* 0x1fd5c5a371067810 */ /* 0x000fc60007ffe0ff */
        /* <DEDUP_REMOVED lines=15> */
[----:B------:R-:W-:-:S07]  /*36e0*/  LOP3.LUT R4, R6, R4, R11, 0x96, !PT ;  /* 0x0000000406047212 */ /* 0x000fce00078e960b */
.L_x_24011:
[----:B------:R-:W-:Y:S05]  /*36f0*/  BSYNC.RECONVERGENT B2 ;  /* 0x0000000000027941 */ /* 0x000fea0003800200 */
.L_x_24010:
        /* <DEDUP_REMOVED lines=9> */
[----:B------:R-:W-:Y:S01]  /*3790*/  FFMA.FTZ R10, R6, R200, R10 ;  /* 0x000000c8060a7223 */ /* 0x000fe2000001000a */
[----:B------:R-:W-:-:S04]  /*37a0*/  SEL R6, RZ, 0x1, P2 ;  /* 0x00000001ff067807 */ /* 0x000fc80001000000 */
[----:B------:R-:W-:-:S07]  /*37b0*/  PRMT R11, R6, 0x7610, R11 ;  /* 0x00007610060b7816 */ /* 0x000fce000000000b */
.L_x_24009:
[----:B------:R-:W-:Y:S05]  /*37c0*/  BSYNC.RECONVERGENT B1 ;  /* 0x0000000000017941 */ /* 0x000fea0003800200 */
.L_x_24008:
        /* <DEDUP_REMOVED lines=23> */
.L_x_24019:
        /* <DEDUP_REMOVED lines=13> */
.L_x_24021:
[----:B------:R-:W-:Y:S05]  /*3a10*/  BSYNC.RECONVERGENT B3 ;  /* 0x0000000000037941 */ /* 0x000fea0003800200 */
.L_x_24020:
        /* <DEDUP_REMOVED lines=14> */
[C---:B------:R-:W-:Y:S02]  /*3b00*/  VIADD R5, R112.reuse, 0x3c6ef372 ;  /* 0x3c6ef37270057836 */ /* 0x040fe40000000000 */
[----:B------:R-:W-:-:S03]  /*3b10*/  VIADD R8, R112, 0x78dde6e4 ;  /* 0x78dde6e470087836 */ /* 0x000fc60000000000 */
[----:B------:R-:W-:Y:S01]  /*3b20*/  LOP3.LUT R5, R5, R98, R13, 0x96, !PT ;  /* 0x0000006205057212 */ /* 0x000fe200078e960d */
[----:B------:R-:W-:-:S04]  /*3b30*/  IMAD.WIDE.U32 R98, R6, -0x326172a9, RZ ;  /* 0xcd9e8d5706627825 */ /* 0x000fc800078e00ff */
[----:B------:R-:W-:-:S05]  /*3b40*/  VIADD R6, R112, 0xdaa66d2b ;  /* 0xdaa66d2b70067836 */ /* 0x000fca0000000000 */
        /* <DEDUP_REMOVED lines=14> */
[----:B------:R-:W-:Y:S02]  /*3c30*/  LOP3.LUT R6, R6, R98, R5, 0x96, !PT ;  /* 0x0000006206067212 */ /* 0x000fe400078e9605 */
[----:B------:R-:W-:-:S03]  /*3c40*/  IADD3 R5, PT, PT, R113, 0x646e171e, RZ ;  /* 0x646e171e71057810 */ /* 0x000fc60007ffe0ff */
[----:B------:R-:W-:-:S04]  /*3c50*/  IMAD.WIDE.U32 R98, R6, -0x326172a9, RZ ;  /* 0xcd9e8d5706627825 */ /* 0x000fc800078e00ff */
[----:B------:R-:W-:-:S05]  /*3c60*/  VIADD R6, R112, 0xb54cda56 ;  /* 0xb54cda5670067836 */ /* 0x000fca0000000000 */
[----:B------:R-:W-:Y:S01]  /*3c70*/  LOP3.LUT R6, R6, R12, R99, 0x96, !PT ;  /* 0x0000000c06067212 */ /* 0x000fe200078e9663 */
[----:B------:R-:W-:-:S04]  /*3c80*/  IMAD.WIDE.U32 R12, R8, -0x2daee0ad, RZ ;  /* 0xd2511f53080c7825 */ /* 0x000fc800078e00ff */
[----:B------:R-:W-:Y:S01]  /*3c90*/  VIADD R8, R112, 0x5384540f ;  /* 0x5384540f70087836 */ /* 0x000fe20000000000 */
[----:B------:R-:W-:-:S05]  /*3ca0*/  LOP3.LUT R5, R5, R4, R13, 0x96, !PT ;  /* 0x0000000405057212 */ /* 0x000fca00078e960d */
[----:B------:R-:W-:-:S05]  /*3cb0*/  IMAD.WIDE.U32 R4, R5, -0x326172a9, RZ ;  /* 0xcd9e8d5705047825 */ /* 0x000fca00078e00ff */
[----:B------:R-:W-:Y:S01]  /*3cc0*/  LOP3.LUT R5, R8, R98, R5, 0x96, !PT ;  /* 0x0000006208057212 */ /* 0x000fe200078e9605 */
[----:B------:R-:W-:-:S04]  /*3cd0*/  IMAD.WIDE.U32 R98, R6, -0x2daee0ad, RZ ;  /* 0xd2511f5306627825 */ /* 0x000fc800078e00ff */
[C---:B------:R-:W-:Y:S02]  /*3ce0*/  VIADD R6, R113.reuse, 0x1fd5c5a3 ;  /* 0x1fd5c5a371067836 */ /* 0x040fe40000000000 */
[----:B------:R-:W-:-:S03]  /*3cf0*/  VIADD R8, R113, 0xdb3d7428 ;  /* 0xdb3d742871087836 */ /* 0x000fc60000000000 */
[----:B------:R-:W-:-:S05]  /*3d00*/  LOP3.LUT R6, R6, R12, R99, 0x96, !PT ;  /* 0x0000000c06067212 */ /* 0x000fca00078e9663 */
[----:B------:R-:W-:Y:S01]  /*3d10*/  IMAD.WIDE.U32 R12, R6, -0x326172a9, RZ ;  /* 0xcd9e8d57060c7825 */ /* 0x000fe200078e00ff */
[----:B------:R-:W-:-:S04]  /*3d20*/  IADD3 R6, PT, PT, R112, -0xe443238, RZ ;  /* 0xf1bbcdc870067810 */ /* 0x000fc80007ffe0ff */
[----:B------:R-:W-:Y:S01]  /*3d30*/  LOP3.LUT R6, R6, R4, R13, 0x96, !PT ;  /* 0x0000000406067212 */ /* 0x000fe200078e960d */
[----:B------:R-:W-:-:S05]  /*3d40*/  IMAD.WIDE.U32 R4, R5, -0x2daee0ad, RZ ;  /* 0xd2511f5305047825 */ /* 0x000fca00078e00ff */
        /* <DEDUP_REMOVED lines=8> */
[----:B------:R-:W-:Y:S01]  /*3dd0*/  IMAD.MOV.U32 R6, RZ, RZ, R12 ;  /* 0x000000ffff067224 */ /* 0x000fe200078e000c */
[----:B------:R-:W-:-:S07]  /*3de0*/  MOV R12, R14 ;  /* 0x0000000e000c7202 */ /* 0x000fce0000000f00 */
.L_x_24018:
[----:B------:R-:W-:Y:S05]  /*3df0*/  BSYNC.RECONVERGENT B2 ;  /* 0x0000000000027941 */ /* 0x000fea0003800200 */
.L_x_24017:
        /* <DEDUP_REMOVED lines=13> */
.L_x_24016:
[----:B------:R-:W-:Y:S05]  /*3ed0*/  BSYNC.RECONVERGENT B1 ;  /* 0x0000000000017941 */ /* 0x000fea0003800200 */
.L_x_24015:
        /* <DEDUP_REMOVED lines=22> */
.L_x_24026:
        /* <DEDUP_REMOVED lines=13> */
.L_x_24028:
[----:B------:R-:W-:Y:S05]  /*4110*/  BSYNC.RECONVERGENT B3 ;  /* 0x0000000000037941 */ /* 0x000fea0003800200 */
.L_x_24027:
        /* <DEDUP_REMOVED lines=56> */
[----:B------:R-:W-:Y:S02]  /*44a0*/  VIADD R8, R113, 0x96a522ad ;  /* 0x96a522ad71087836 */ /* 0x000fe40000000000 */
[----:B------:R-:W-:Y:S02]  /*44b0*/  IMAD.MOV.U32 R18, RZ, RZ, R14 ;  /* 0x000000ffff127224 */ /* 0x000fe400078e000e */
[----:B------:R-:W-:Y:S01]  /*44c0*/  IMAD.MOV.U32 R14, RZ, RZ, R6 ;  /* 0x000000ffff0e7224 */ /* 0x000fe200078e0006 */
[----:B------:R-:W-:Y:S02]  /*44d0*/  LOP3.LUT R4, R8, R4, R15, 0x96, !PT ;  /* 0x0000000408047212 */ /* 0x000fe400078e960f */
[----:B------:R-:W-:-:S07]  /*44e0*/  MOV R8, R150 ;  /* 0x0000009600087202 */ /* 0x000fce0000000f00 */
.L_x_24025:
[----:B------:R-:W-:Y:S05]  /*44f0*/  BSYNC.RECONVERGENT B2 ;  /* 0x0000000000027941 */ /* 0x000fea0003800200 */
.L_x_24024:
        /* <DEDUP_REMOVED lines=12> */
.L_x_24023:
[----:B------:R-:W-:Y:S05]  /*45c0*/  BSYNC.RECONVERGENT B1 ;  /* 0x0000000000017941 */ /* 0x000fea0003800200 */
.L_x_24022:
        /* <DEDUP_REMOVED lines=23> */
.L_x_24033:
        /* <DEDUP_REMOVED lines=13> */
.L_x_24035:
[----:B------:R-:W-:Y:S05]  /*4810*/  BSYNC.RECONVERGENT B3 ;  /* 0x0000000000037941 */ /* 0x000fea0003800200 */
.L_x_24034:
        /* <DEDUP_REMOVED lines=14> */
[C---:B------:R-:W-:Y:S02]  /*4900*/  VIADD R5, R112.reuse, 0x3c6ef372 ;  /* 0x3c6ef37270057836 */ /* 0x040fe40000000000 */
[----:B------:R-:W-:-:S03]  /*4910*/  VIADD R8, R112, 0x78dde6e4 ;  /* 0x78dde6e470087836 */ /* 0x000fc60000000000 */
        /* <DEDUP_REMOVED lines=22> */
[----:B------:R-:W-:-:S04]  /*4a80*/  IMAD.WIDE.U32 R16, R8, -0x2daee0ad, RZ ;  /* 0xd2511f5308107825 */ /* 0x000fc800078e00ff */
[----:B------:R-:W-:Y:S01]  /*4a90*/  VIADD R8, R112, 0x5384540f ;  /* 0x5384540f70087836 */ /* 0x000fe20000000000 */
        /* <DEDUP_REMOVED lines=17> */
[----:B------:R-:W-:-:S05]  /*4bb0*/  VIADD R6, R113, 0x96a522ad ;  /* 0x96a522ad71067836 */ /* 0x000fca0000000000 */
[----:B------:R-:W-:Y:S02]  /*4bc0*/  LOP3.LUT R4, R6, R4, R17, 0x96, !PT ;  /* 0x0000000406047212 */ /* 0x000fe400078e9611 */
[----:B------:R-:W-:Y:S01]  /*4bd0*/  MOV R6, R16 ;  /* 0x0000001000067202 */ /* 0x000fe20000000f00 */
[----:B------:R-:W-:-:S07]  /*4be0*/  IMAD.MOV.U32 R16, RZ, RZ, R18 ;  /* 0x000000ffff107224 */ /* 0x000fce00078e0012 */
.L_x_24032:
[----:B------:R-:W-:Y:S05]  /*4bf0*/  BSYNC.RECONVERGENT B2 ;  /* 0x0000000000027941 */ /* 0x000fea0003800200 */
.L_x_24031:
        /* <DEDUP_REMOVED lines=11> */
[----:B------:R-:W-:Y:S01]  /*4cb0*/  FFMA.FTZ R16, R16, R203, R17 ;  /* 0x000000cb10107223 */ /* 0x000fe20000010011 */
[----:B------:R-:W-:-:S07]  /*4cc0*/  SEL R17, RZ, 0x1, P2 ;  /* 0x00000001ff117807 */ /* 0x000fce0001000000 */
.L_x_24030:
[----:B------:R-:W-:Y:S05]  /*4cd0*/  BSYNC.RECONVERGENT B1 ;  /* 0x0000000000017941 */ /* 0x000fea0003800200 */
.L_x_24029:
        /* <DEDUP_REMOVED lines=22> */
.L_x_24040:
        /* <DEDUP_REMOVED lines=13> */
.L_x_24042:
[----:B------:R-:W-:Y:S05]  /*4f10*/  BSYNC.RECONVERGENT B3 ;  /* 0x0000000000037941 */ /* 0x000fea0003800200 */
.L_x_24041:
        /* <DEDUP_REMOVED lines=61> */
.L_x_24039:
[----:B------:R-:W-:Y:S05]  /*52f0*/  BSYNC.RECONVERGENT B2 ;  /* 0x0000000000027941 */ /* 0x000fea0003800200 */
.L_x_24038:
        /* <DEDUP_REMOVED lines=9> */
[----:B------:R-:W-:Y:S01]  /*5390*/  FFMA.FTZ R18, R6, R196, R18 ;  /* 0x000000c406127223 */ /* 0x000fe20000010012 */
[----:B------:R-:W-:-:S04]  /*53a0*/  SEL R6, RZ, 0x1, P2 ;  /* 0x00000001ff067807 */ /* 0x000fc80001000000 */
[----:B------:R-:W-:-:S07]  /*53b0*/  PRMT R19, R6, 0x7610, R19 ;  /* 0x0000761006137816 */ /* 0x000fce0000000013 */
.L_x_24037:
[----:B------:R-:W-:Y:S05]  /*53c0*/  BSYNC.RECONVERGENT B1 ;  /* 0x0000000000017941 */ /* 0x000fea0003800200 */
.L_x_24036:
        /* <DEDUP_REMOVED lines=23> */
.L_x_24047:
        /* <DEDUP_REMOVED lines=13> */
.L_x_24049:
[----:B------:R-:W-:Y:S05]  /*5610*/  BSYNC.RECONVERGENT B3 ;  /* 0x0000000000037941 */ /* 0x000fea0003800200 */
.L_x_24048:
        /* <DEDUP_REMOVED lines=14> */
[C---:B------:R-:W-:Y:S02]  /*5700*/  IADD3 R5, PT, PT, R112.reuse, 0x3c6ef372, RZ ;  /* 0x3c6ef37270057810 */ /* 0x040fe40007ffe0ff */
[----:B------:R-:W-:Y:S02]  /*5710*/  IADD3 R8, PT, PT, R112, 0x78dde6e4, RZ ;  /* 0x78dde6e470087810 */ /* 0x000fe40007ffe0ff */
[----:B------:R-:W-:Y:S01]  /*5720*/  LOP3.LUT R5, R5, R150, R21, 0x96, !PT ;  /* 0x0000009605057212 */ /* 0x000fe200078e9615 */
[----:B------:R-:W-:-:S04]  /*5730*/  IMAD.WIDE.U32 R150, R6, -0x326172a9, RZ ;  /* 0xcd9e8d5706967825 */ /* 0x000fc800078e00ff */
[----:B------:R-:W-:-:S05]  /*5740*/  VIADD R6, R112, 0xdaa66d2b ;  /* 0xdaa66d2b70067836 */ /* 0x000fca0000000000 */
        /* <DEDUP_REMOVED lines=29> */
[----:B------:R-:W-:-:S05]  /*5920*/  VIADD R6, R112, 0xf1bbcdc8 ;  /* 0xf1bbcdc870067836 */ /* 0x000fca0000000000 */
[----:B------:R-:W-:Y:S01]  /*5930*/  LOP3.LUT R6, R6, R4, R21, 0x96, !PT ;  /* 0x0000000406067212 */ /* 0x000fe200078e9615 */
[----:B------:R-:W-:-:S05]  /*5940*/  IMAD.WIDE.U32 R4, R5, -0x2daee0ad, RZ ;  /* 0xd2511f5305047825 */ /* 0x000fca00078e00ff */
[----:B------:R-:W-:-:S05]  /*5950*/  LOP3.LUT R5, R8, R150, R5, 0x96, !PT ;  /* 0x0000009608057212 */ /* 0x000fca00078e9605 */
[----:B------:R-:W-:-:S04]  /*5960*/  IMAD.WIDE.U32 R150, R5, -0x326172a9, RZ ;  /* 0xcd9e8d5705967825 */ /* 0x000fc800078e00ff */
[----:B------:R-:W-:Y:S01]  /*5970*/  VIADD R5, R112, 0x8ff34781 ;  /* 0x8ff3478170057836 */ /* 0x000fe20000000000 */
[----:B------:R-:W-:-:S04]  /*5980*/  MOV R8, R150 ;  /* 0x0000009600087202 */ /* 0x000fc80000000f00 */
[----:B------:R-:W-:Y:S01]  /*5990*/  LOP3.LUT R5, R5, R20, R151, 0x96, !PT ;  /* 0x0000001405057212 */ /* 0x000fe200078e9697 */
[----:B------:R-:W-:-:S04]  /*59a0*/  IMAD.WIDE.U32 R20, R6, -0x2daee0ad, RZ ;  /* 0xd2511f5306147825 */ /* 0x000fc800078e00ff */
[----:B------:R-:W-:-:S05]  /*59b0*/  VIADD R6, R113, 0x96a522ad ;  /* 0x96a522ad71067836 */ /* 0x000fca0000000000 */
[----:B------:R-:W-:Y:S01]  /*59c0*/  LOP3.LUT R4, R6, R4, R21, 0x96, !PT ;  /* 0x0000000406047212 */ /* 0x000fe200078e9615 */
[----:B------:R-:W-:Y:S02]  /*59d0*/  IMAD.MOV.U32 R6, RZ, RZ, R20 ;  /* 0x000000ffff067224 */ /* 0x000fe400078e0014 */
[----:B------:R-:W-:-:S07]  /*59e0*/  IMAD.MOV.U32 R20, RZ, RZ, R22 ;  /* 0x000000ffff147224 */ /* 0x000fce00078e0016 */
.L_x_24046:
[----:B------:R-:W-:Y:S05]  /*59f0*/  BSYNC.RECONVERGENT B2 ;  /* 0x0000000000027941 */ /* 0x000fea0003800200 */
.L_x_24045:
        /* <DEDUP_REMOVED lines=13> */
.L_x_24044:
[----:B------:R-:W-:Y:S05]  /*5ad0*/  BSYNC.RECONVERGENT B1 ;  /* 0x0000000000017941 */ /* 0x000fea0003800200 */
.L_x_24043:
        /* <DEDUP_REMOVED lines=22> */
.L_x_24054:
        /* <DEDUP_REMOVED lines=13> */
.L_x_24056:
[----:B------:R-:W-:Y:S05]  /*5d10*/  BSYNC.RECONVERGENT B3 ;  /* 0x0000000000037941 */ /* 0x000fea0003800200 */
.L_x_24055:
        /* <DEDUP_REMOVED lines=61> */
.L_x_24053:
[----:B------:R-:W-:Y:S05]  /*60f0*/  BSYNC.RECONVERGENT B2 ;  /* 0x0000000000027941 */ /* 0x000fea0003800200 */
.L_x_24052:
        /* <DEDUP_REMOVED lines=12> */
.L_x_24051:
[----:B------:R-:W-:Y:S05]  /*61c0*/  BSYNC.RECONVERGENT B1 ;  /* 0x0000000000017941 */ /* 0x000fea0003800200 */
.L_x_24050:
        /* <DEDUP_REMOVED lines=23> */
.L_x_24061:
        /* <DEDUP_REMOVED lines=13> */
.L_x_24063:
[----:B------:R-:W-:Y:S05]  /*6410*/  BSYNC.RECONVERGENT B3 ;  /* 0x0000000000037941 */ /* 0x000fea0003800200 */
.L_x_24062:
        /* <DEDUP_REMOVED lines=61> */
.L_x_24060:
[----:B------:R-:W-:Y:S05]  /*67f0*/  BSYNC.RECONVERGENT B2 ;  /* 0x0000000000027941 */ /* 0x000fea0003800200 */
.L_x_24059:
        /* <DEDUP_REMOVED lines=13> */
.L_x_24058:
[----:B------:R-:W-:Y:S05]  /*68d0*/  BSYNC.RECONVERGENT B1 ;  /* 0x0000000000017941 */ /* 0x000fea0003800200 */
.L_x_24057:
[----:B------:R-:W-:Y:S02]  /*68e0*/  F2FP.BF16.F32.PACK_AB R150, RZ, R24 ;  /* 0x00000018ff96723e */ /* 0x000fe400000010ff */
[----:B------:R-:W-:Y:S02]  /*68f0*/  PRMT R96, R96, 0x5410, R99 ;  /* 0x0000541060607816 */ /* 0x000fe40000000063 */
[----:B------:R-:W-:Y:S02]  /*6900*/  PRMT R98, R98, 0x5410, R156 ;  /* 0x0000541062627816 */ /* 0x000fe4000000009c */
[----:B------:R-:W-:Y:S02]  /*6910*/  PRMT R97, R97, 0x5410, R149 ;  /* 0x0000541061617816 */ /* 0x000fe40000000095 */
[----:B------:R-:W-:Y:S01]  /*6920*/  PRMT R99, R157, 0x5410, R150 ;  /* 0x000054109d637816 */ /* 0x000fe20000000096 */
[----:B------:R-:W-:Y:S06]  /*6930*/  BRA `(.L_x_24064) ;  /* 0x0000003400607947 */ /* 0x000fec0003800000 */
.L_x_24007:
        /* <DEDUP_REMOVED lines=21> */
.L_x_24069:
        /* <DEDUP_REMOVED lines=13> */
.L_x_24071:
[----:B------:R-:W-:Y:S05]  /*6b60*/  BSYNC.RECONVERGENT B3 ;  /* 0x0000000000037941 */ /* 0x000fea0003800200 */
.L_x_24070:
[----:B------:R-:W-:Y:S01]  /*6b70*/  LOP3.LUT R6, R9, R5, R113, 0x96, !PT ;  /* 0x0000000509067212 */ /* 0x000fe200078e9671 */
[----:B------:R-:W-:Y:S01]  /*6b80*/  IMAD.WIDE.U32 R10, R3, -0x326172a9, RZ ;  /* 0xcd9e8d57030a7825 */ /* 0x000fe200078e00ff */
[----:B------:R-:W-:-:S03]  /*6b90*/  IADD3 R5, PT, PT, R112, -0x61c88647, RZ ;  /* 0x9e3779b970057810 */ /* 0x000fc60007ffe0ff */
[----:B------:R-:W-:Y:S01]  /*6ba0*/  HFMA2 R14, -RZ, RZ, 0, 0 ;  /* 0x00000000ff0e7431 */ /* 0x000fe200000001ff */
[----:B------:R-:W-:Y:S01]  /*6bb0*/  IADD3 R8, PT, PT, R112, 0x78dde6e4, RZ ;  /* 0x78dde6e470087810 */ /* 0x000fe20007ffe0ff */
        /* <DEDUP_REMOVED lines=20> */
[----:B------:R-:W-:Y:S01]  /*6d00*/  IMAD.WIDE.U32 R96, R6, -0x2daee0ad, RZ ;  /* 0xd2511f5306607825 */ /* 0x000fe200078e00ff */
[----:B------:R-:W-:-:S03]  /*6d10*/  IADD3 R8, PT, PT, R112, 0x5384540f, RZ ;  /* 0x5384540f70087810 */ /* 0x000fc60007ffe0ff */
        /* <DEDUP_REMOVED lines=12> */
[----:B------:R-:W-:-:S05]  /*6de0*/  IMAD.WIDE.U32 R10, R11, -0x2daee0ad, RZ ;  /* 0xd2511f530b0a7825 */ /* 0x000fca00078e00ff */
        /* <DEDUP_REMOVED lines=19> */
[----:B------:R-:W-:Y:S01]  /*6f20*/  IMAD.MOV.U32 R10, RZ, RZ, R149 ;  /* 0x000000ffff0a7224 */ /* 0x000fe200078e0095 */
[----:B------:R-:W-:-:S07]  /*6f30*/  LOP3.LUT R4, R6, R4, R11, 0x96, !PT ;  /* 0x0000000406047212 */ /* 0x000fce00078e960b */
.L_x_24068:
[----:B------:R-:W-:Y:S05]  /*6f40*/  BSYNC.RECONVERGENT B2 ;  /* 0x0000000000027941 */ /* 0x000fea0003800200 */
.L_x_24067:
        /* <DEDUP_REMOVED lines=8> */
[----:B------:R-:W-:-:S03]  /*6fd0*/  SEL R6, RZ, 0x1, P1 ;  /* 0x00000001ff067807 */ /* 0x000fc60000800000 */
[----:B------:R-:W-:Y:S01]  /*6fe0*/  FMUL.FTZ R10, R10, R200 ;  /* 0x000000c80a0a7220 */ /* 0x000fe20000410000 */
[----:B------:R-:W-:-:S07]  /*6ff0*/  PRMT R11, R6, 0x7610, R11 ;  /* 0x00007610060b7816 */ /* 0x000fce000000000b */
.L_x_24066:
[----:B------:R-:W-:Y:S05]  /*7000*/  BSYNC.RECONVERGENT B1 ;  /* 0x0000000000017941 */ /* 0x000fea0003800200 */
.L_x_24065:
        /* <DEDUP_REMOVED lines=18> */
.L_x_24076:
        /* <DEDUP_REMOVED lines=13> */
.L_x_24078:
[----:B------:R-:W-:Y:S05]  /*7200*/  BSYNC.RECONVERGENT B3 ;  /* 0x0000000000037941 */ /* 0x000fea0003800200 */
.L_x_24077:
        /* <DEDUP_REMOVED lines=58> */
[----:B------:R-:W-:Y:S02]  /*75b0*/  HFMA2 R6, -RZ, RZ, 0, 0 ;  /* 0x00000000ff067431 */ /* 0x000fe400000001ff */
[----:B------:R-:W-:Y:S02]  /*75c0*/  IMAD.MOV.U32 R13, RZ, RZ, R155 ;  /* 0x000000ffff0d7224 */ /* 0x000fe400078e009b */
[----:B------:R-:W-:-:S07]  /*75d0*/  IMAD.MOV.U32 R155, RZ, RZ, R12 ;  /* 0x000000ffff9b7224 */ /* 0x000fce00078e000c */
.L_x_24075:
[----:B------:R-:W-:Y:S05]  /*75e0*/  BSYNC.RECONVERGENT B2 ;  /* 0x0000000000027941 */ /* 0x000fea0003800200 */
.L_x_24074:
        /* <DEDUP_REMOVED lines=9> */
[----:B------:R-:W-:-:S05]  /*7680*/  FSEL R12, R12, RZ, !P1 ;  /* 0x000000ff0c0c7208 */ /* 0x000fca0004800000 */
[----:B------:R-:W-:-:S07]  /*7690*/  FMUL.FTZ R12, R12, R201 ;  /* 0x000000c90c0c7220 */ /* 0x000fce0000410000 */
.L_x_24073:
[----:B------:R-:W-:Y:S05]  /*76a0*/  BSYNC.RECONVERGENT B1 ;  /* 0x0000000000017941 */ /* 0x000fea0003800200 */
.L_x_24072:
        /* <DEDUP_REMOVED lines=18> */
.L_x_24083:
        /* <DEDUP_REMOVED lines=13> */
.L_x_24085:
[----:B------:R-:W-:Y:S05]  /*78a0*/  BSYNC.RECONVERGENT B3 ;  /* 0x0000000000037941 */ /* 0x000fea0003800200 */
.L_x_24084:
        /* <DEDUP_REMOVED lines=61> */
.L_x_24082:
[----:B------:R-:W-:Y:S05]  /*7c80*/  BSYNC.RECONVERGENT B2 ;  /* 0x0000000000027941 */ /* 0x000fea0003800200 */
.L_x_24081:
        /* <DEDUP_REMOVED lines=11> */
.L_x_24080:
[----:B------:R-:W-:Y:S05]  /*7d40*/  BSYNC.RECONVERGENT B1 ;  /* 0x0000000000017941 */ /* 0x000fea0003800200 */
.L_x_24079:
        /* <DEDUP_REMOVED lines=18> */
.L_x_24090:
        /* <DEDUP_REMOVED lines=13> */
.L_x_24092:
[----:B------:R-:W-:Y:S05]  /*7f40*/  BSYNC.RECONVERGENT B3 ;  /* 0x0000000000037941 */ /* 0x000fea0003800200 */
.L_x_24091:
        /* <DEDUP_REMOVED lines=61> */
.L_x_24089:
[----:B------:R-:W-:Y:S05]  /*8320*/  BSYNC.RECONVERGENT B2 ;  /* 0x0000000000027941 */ /* 0x000fea0003800200 */
.L_x_24088:
        /* <DEDUP_REMOVED lines=11> */
.L_x_24087:
[----:B------:R-:W-:Y:S05]  /*83e0*/  BSYNC.RECONVERGENT B1 ;  /* 0x0000000000017941 */ /* 0x000fea0003800200 */
.L_x_24086:
        /* <DEDUP_REMOVED lines=18> */
.L_x_24097:
        /* <DEDUP_REMOVED lines=13> */
.L_x_24099:
[----:B------:R-:W-:Y:S05]  /*85e0*/  BSYNC.RECONVERGENT B3 ;  /* 0x0000000000037941 */ /* 0x000fea0003800200 */
.L_x_24098:
        /* <DEDUP_REMOVED lines=61> */
.L_x_24096:
[----:B------:R-:W-:Y:S05]  /*89c0*/  BSYNC.RECONVERGENT B2 ;  /* 0x0000000000027941 */ /* 0x000fea0003800200 */
.L_x_24095:
        /* <DEDUP_REMOVED lines=11> */
.L_x_24094:
[----:B------:R-:W-:Y:S05]  /*8a80*/  BSYNC.RECONVERGENT B1 ;  /* 0x0000000000017941 */ /* 0x000fea0003800200 */
.L_x_24093:
        /* <DEDUP_REMOVED lines=18> */
.L_x_24104:
        /* <DEDUP_REMOVED lines=13> */
.L_x_24106:
[----:B------:R-:W-:Y:S05]  /*8c80*/  BSYNC.RECONVERGENT B3 ;  /* 0x0000000000037941 */ /* 0x000fea0003800200 */
.L_x_24105:
        /* <DEDUP_REMOVED lines=61> */
.L_x_24103:
[----:B------:R-:W-:Y:S05]  /*9060*/  BSYNC.RECONVERGENT B2 ;  /* 0x0000000000027941 */ /* 0x000fea0003800200 */
.L_x_24102:
        /* <DEDUP_REMOVED lines=11> */
.L_x_24101:
[----:B------:R-:W-:Y:S05]  /*9120*/  BSYNC.RECONVERGENT B1 ;  /* 0x0000000000017941 */ /* 0x000fea0003800200 */
.L_x_24100:
        /* <DEDUP_REMOVED lines=18> */
.L_x_24111:
        /* <DEDUP_REMOVED lines=13> */
.L_x_24113:
[----:B------:R-:W-:Y:S05]  /*9320*/  BSYNC.RECONVERGENT B3 ;  /* 0x0000000000037941 */ /* 0x000fea0003800200 */
.L_x_24112:
        /* <DEDUP_REMOVED lines=61> */
.L_x_24110:
[----:B------:R-:W-:Y:S05]  /*9700*/  BSYNC.RECONVERGENT B2 ;  /* 0x0000000000027941 */ /* 0x000fea0003800200 */
.L_x_24109:
        /* <DEDUP_REMOVED lines=11> */
.L_x_24108:
[----:B------:R-:W-:Y:S05]  /*97c0*/  BSYNC.RECONVERGENT B1 ;  /* 0x0000000000017941 */ /* 0x000fea0003800200 */
.L_x_24107:
        /* <DEDUP_REMOVED lines=18> */
.L_x_24118:
        /* <DEDUP_REMOVED lines=13> */
.L_x_24120:
[----:B------:R-:W-:Y:S05]  /*99c0*/  BSYNC.RECONVERGENT B3 ;  /* 0x0000000000037941 */ /* 0x000fea0003800200 */
.L_x_24119:
        /* <DEDUP_REMOVED lines=61> */
.L_x_24117:
[----:B------:R-:W-:Y:S05]  /*9da0*/  BSYNC.RECONVERGENT B2 ;  /* 0x0000000000027941 */ /* 0x000fea0003800200 */
.L_x_24116:
        /* <DEDUP_REMOVED lines=11> */
.L_x_24115:
[----:B------:R-:W-:Y:S05]  /*9e60*/  BSYNC.RECONVERGENT B1 ;  /* 0x0000000000017941 */ /* 0x000fea0003800200 */
.L_x_24114:
[----:B------:R-:W-:Y:S02]  /*9e70*/  F2FP.BF16.F32.PACK_AB R150, RZ, R24 ;  /* 0x00000018ff96723e */ /* 0x000fe400000010ff */
[----:B------:R-:W-:Y:S02]  /*9e80*/  PRMT R96, R96, 0x5410, R99 ;  /* 0x0000541060607816 */ /* 0x000fe40000000063 */
[----:B------:R-:W-:Y:S02]  /*9e90*/  PRMT R98, R98, 0x5410, R156 ;  /* 0x0000541062627816 */ /* 0x000fe4000000009c */
[----:B------:R-:W-:Y:S02]  /*9ea0*/  PRMT R97, R97, 0x5410, R149 ;  /* 0x0000541061617816 */ /* 0x000fe40000000095 */
[----:B------:R-:W-:-:S07]  /*9eb0*/  PRMT R99, R157, 0x5410, R150 ;  /* 0x000054109d637816 */ /* 0x000fce0000000096 */
.L_x_24064:
        /* <DEDUP_REMOVED lines=9> */
[----:B------:R-:W-:-:S04]  /*9f50*/  LOP3.LUT R96, R96, 0xff0000, RZ, 0xc0, !PT ;  /* 0x00ff000060607812 */ /* 0x000fc800078ec0ff */
[----:B------:R-:W-:Y:S02]  /*9f60*/  PRMT R96, R96, 0x4210, R97 ;  /* 0x0000421060607816 */ /* 0x000fe40000000061 */
[----:B------:R-:W-:Y:S02]  /*9f70*/  LOP3.LUT R97, R17, 0xff, RZ, 0xc0, !PT ;  /* 0x000000ff11617812 */ /* 0x000fe400078ec0ff */
[----:B------:R-:W-:Y:S02]  /*9f80*/  LOP3.LUT R98, R96, 0xff00, R98, 0xf8, !PT ;  /* 0x0000ff0060627812 */ /* 0x000fe400078ef862 */
[----:B------:R-:W-:Y:S01]  /*9f90*/  LOP3.LUT R96, R15, 0xff, RZ, 0xc0, !PT ;  /* 0x000000ff0f607812 */ /* 0x000fe200078ec0ff */
[----:B------:R-:W-:Y:S01]  /*9fa0*/  IMAD.WIDE.U32 R150, R97, 0x1000000, RZ ;  /* 0x0100000061967825 */ /* 0x000fe200078e00ff */
[----:B------:R-:W-:Y:S02]  /*9fb0*/  LOP3.LUT R155, R98, 0xff, R19, 0xf8, !PT ;  /* 0x000000ff629b7812 */ /* 0x000fe400078ef813 */
[----:B------:R-:W-:Y:S01]  /*9fc0*/  LOP3.LUT R98, R13, 0xff, RZ, 0xc0, !PT ;  /* 0x000000ff0d627812 */ /* 0x000fe200078ec0ff */
        /* <DEDUP_REMOVED lines=9> */
.L_x_24122:
[----:B------:R-:W-:Y:S05]  /*a060*/  BSYNC.RECONVERGENT B1 ;  /* 0x0000000000017941 */ /* 0x000fea0003800200 */
.L_x_24121:
[----:B------:R-:W-:Y:S01]  /*a070*/  VIADD R153, R153, 0x20 ;  /* 0x0000002099997836 */ /* 0x000fe20000000000 */
[----:B------:R-:W-:-:S07]  /*a080*/  IADD3 R152, PT, PT, R152, 0x20, RZ ;  /* 0x0000002098987810 */ /* 0x000fce0007ffe0ff */
.L_x_24004:
[----:B------:R-:W-:Y:S05]  /*a090*/  BSYNC.RECONVERGENT B0 ;  /* 0x0000000000007941 */ /* 0x000fea0003800200 */
.L_x_24003:
        /* <DEDUP_REMOVED lines=36> */
.L_x_24130:
        /* <DEDUP_REMOVED lines=13> */
.L_x_24132:
[----:B------:R-:W-:Y:S05]  /*a3b0*/  BSYNC.RECONVERGENT B3 ;  /* 0x0000000000037941 */ /* 0x000fea0003800200 */
.L_x_24131:
[----:B------:R-:W-:Y:S01]  /*a3c0*/  LOP3.LUT R6, R9, R5, R113, 0x96, !PT ;  /* 0x0000000509067212 */ /* 0x000fe200078e9671 */
[----:B------:R-:W-:-:S04]  /*a3d0*/  IMAD.WIDE.U32 R26, R3, -0x326172a9, RZ ;  /* 0xcd9e8d57031a7825 */ /* 0x000fc800078e00ff */
[----:B------:R-:W-:Y:S02]  /*a3e0*/  VIADD R5, R112, 0x9e3779b9 ;  /* 0x9e3779b970057836 */ /* 0x000fe40000000000 */
[----:B------:R-:W-:Y:S01]  /*a3f0*/  IMAD.WIDE.U32 R28, R6, -0x326172a9, RZ ;  /* 0xcd9e8d57061c7825 */ /* 0x000fe200078e00ff */
[----:B------:R-:W-:-:S03]  /*a400*/  LOP3.LUT R6, R7, R27, R112, 0x96, !PT ;  /* 0x0000001b07067212 */ /* 0x000fc600078e9670 */
        /* <DEDUP_REMOVED lines=55> */
[----:B------:R-:W-:-:S07]  /*a780*/  LOP3.LUT R4, R6, R4, R27, 0x96, !PT ;  /* 0x0000000406047212 */ /* 0x000fce00078e961b */
.L_x_24129:
[----:B------:R-:W-:Y:S05]  /*a790*/  BSYNC.RECONVERGENT B2 ;  /* 0x0000000000027941 */ /* 0x000fea0003800200 */
.L_x_24128:
        /* <DEDUP_REMOVED lines=8> */
[----:B------:R-:W-:-:S05]  /*a820*/  FSEL R6, R6, RZ, !P2 ;  /* 0x000000ff06067208 */ /* 0x000fca0005000000 */
[----:B------:R-:W-:Y:S01]  /*a830*/  FFMA.FTZ R26, R6, R192, R11 ;  /* 0x000000c0061a7223 */ /* 0x000fe2000001000b */
[----:B------:R-:W-:-:S04]  /*a840*/  SEL R6, RZ, 0x1, P2 ;  /* 0x00000001ff067807 */ /* 0x000fc80001000000 */
[----:B------:R-:W-:-:S07]  /*a850*/  PRMT R11, R6, 0x7610, R11 ;  /* 0x00007610060b7816 */ /* 0x000fce000000000b */
.L_x_24127:
[----:B------:R-:W-:Y:S05]  /*a860*/  BSYNC.RECONVERGENT B1 ;  /* 0x0000000000017941 */ /* 0x000fea0003800200 */
.L_x_24126:
        /* <DEDUP_REMOVED lines=23> */
.L_x_24137:
        /* <DEDUP_REMOVED lines=13> */
.L_x_24139:
[----:B------:R-:W-:Y:S05]  /*aab0*/  BSYNC.RECONVERGENT B3 ;  /* 0x0000000000037941 */ /* 0x000fea0003800200 */
.L_x_24138:
[----:B------:R-:W-:Y:S01]  /*aac0*/  LOP3.LUT R6, R9, R5, R113, 0x96, !PT ;  /* 0x0000000509067212 */ /* 0x000fe200078e9671 */
[----:B------:R-:W-:Y:S01]  /*aad0*/  IMAD.WIDE.U32 R28, R3, -0x326172a9, RZ ;  /* 0xcd9e8d57031c7825 */ /* 0x000fe200078e00ff */
[----:B------:R-:W-:-:S03]  /*aae0*/  MOV R13, R32 ;  /* 0x00000020000d7202 */ /* 0x000fc60000000f00 */
        /* <DEDUP_REMOVED lines=56> */
[----:B------:R-:W-:Y:S02]  /*ae70*/  IMAD.MOV.U32 R6, RZ, RZ, R28 ;  /* 0x000000ffff067224 */ /* 0x000fe400078e001c */
[----:B------:R-:W-:-:S07]  /*ae80*/  IMAD.MOV.U32 R29, RZ, RZ, RZ ;  /* 0x000000ffff1d7224 */ /* 0x000fce00078e00ff */
.L_x_24136:
[----:B------:R-:W-:Y:S05]  /*ae90*/  BSYNC.RECONVERGENT B2 ;  /* 0x0000000000027941 */ /* 0x000fea0003800200 */
.L_x_24135:
        /* <DEDUP_REMOVED lines=13> */
.L_x_24134:
[----:B------:R-:W-:Y:S05]  /*af70*/  BSYNC.RECONVERGENT B1 ;  /* 0x0000000000017941 */ /* 0x000fea0003800200 */
.L_x_24133:
        /* <DEDUP_REMOVED lines=22> */
.L_x_24144:
        /* <DEDUP_REMOVED lines=13> */
.L_x_24146:
[----:B------:R-:W-:Y:S05]  /*b1b0*/  BSYNC.RECONVERGENT B3 ;  /* 0x0000000000037941 */ /* 0x000fea0003800200 */
.L_x_24145:
        /* <DEDUP_REMOVED lines=37> */
[----:B------:R-:W-:-:S03]  /*b410*/  IADD3 R15, PT, PT, R112, 0x5384540f, RZ ;  /* 0x5384540f700f7810 */ /* 0x000fc60007ffe0ff */
[----:B------:R-:W-:-:S05]  /*b420*/  VIADD R5, R113, 0x646e171e ;  /* 0x646e171e71057836 */ /* 0x000fca0000000000 */
        /* <DEDUP_REMOVED lines=11> */
[----:B------:R-:W-:Y:S01]  /*b4e0*/  LOP3.LUT R5, R15, R30, R5, 0x96, !PT ;  /* 0x0000001e0f057212 */ /* 0x000fe200078e9605 */
[----:B------:R-:W-:-:S04]  /*b4f0*/  IMAD.MOV.U32 R15, RZ, RZ, R6 ;  /* 0x000000ffff0f7224 */ /* 0x000fc800078e0006 */
[----:B------:R-:W-:-:S04]  /*b500*/  IMAD.WIDE.U32 R30, R5, -0x326172a9, RZ ;  /* 0xcd9e8d57051e7825 */ /* 0x000fc800078e00ff */
[----:B------:R-:W-:-:S05]  /*b510*/  VIADD R5, R112, 0x8ff34781 ;  /* 0x8ff3478170057836 */ /* 0x000fca0000000000 */
[----:B------:R-:W-:Y:S01]  /*b520*/  LOP3.LUT R5, R5, R28, R31, 0x96, !PT ;  /* 0x0000001c05057212 */ /* 0x000fe200078e961f */
[----:B------:R-:W-:-:S04]  /*b530*/  IMAD.WIDE.U32 R28, R8, -0x2daee0ad, RZ ;  /* 0xd2511f53081c7825 */ /* 0x000fc800078e00ff */
[----:B------:R-:W-:Y:S02]  /*b540*/  VIADD R8, R113, 0x96a522ad ;  /* 0x96a522ad71087836 */ /* 0x000fe40000000000 */
[----:B------:R-:W-:-:S03]  /*b550*/  IMAD.MOV.U32 R98, RZ, RZ, R28 ;  /* 0x000000ffff627224 */ /* 0x000fc600078e001c */
[----:B------:R-:W-:Y:S02]  /*b560*/  LOP3.LUT R4, R8, R4, R29, 0x96, !PT ;  /* 0x0000000408047212 */ /* 0x000fe400078e961d */
[----:B------:R-:W-:Y:S01]  /*b570*/  MOV R8, R30 ;  /* 0x0000001e00087202 */ /* 0x000fe20000000f00 */
[----:B------:R-:W-:-:S07]  /*b580*/  HFMA2 R30, -RZ, RZ, 0, 0 ;  /* 0x00000000ff1e7431 */ /* 0x000fce00000001ff */
.L_x_24143:
[----:B------:R-:W-:Y:S05]  /*b590*/  BSYNC.RECONVERGENT B2 ;  /* 0x0000000000027941 */ /* 0x000fea0003800200 */
.L_x_24142:
[----:B------:R-:W-:Y:S01]  /*b5a0*/  I2FP.F32.U32 R6, R15 ;  /* 0x0000000f00067245 */ /* 0x000fe20000201000 */
[----:B------:R-:W-:-:S04]  /*b5b0*/  IMAD.MOV.U32 R15, RZ, RZ, 0x2f800000 ;  /* 0x2f800000ff0f7424 */ /* 0x000fc800078e00ff */
[----:B------:R-:W-:Y:S01]  /*b5c0*/  FFMA.FTZ R6, R6, R15, 1.1641532182693481445e-10 ;  /* 0x2f00000006067423 */ /* 0x000fe2000001000f */
[----:B------:R-:W-:-:S04]  /*b5d0*/  SHF.L.U32 R15, R53, 0x10, RZ ;  /* 0x00000010350f7819 */ /* 0x000fc800000006ff */
        /* <DEDUP_REMOVED lines=8> */
.L_x_24141:
[----:B------:R-:W-:Y:S05]  /*b660*/  BSYNC.RECONVERGENT B1 ;  /* 0x0000000000017941 */ /* 0x000fea0003800200 */
.L_x_24140:
        /* <DEDUP_REMOVED lines=23> */
.L_x_24151:
        /* <DEDUP_REMOVED lines=13> */
.L_x_24153:
[----:B------:R-:W-:Y:S05]  /*b8b0*/  BSYNC.RECONVERGENT B3 ;  /* 0x0000000000037941 */ /* 0x000fea0003800200 */
.L_x_24152:
        /* <DEDUP_REMOVED lines=58> */
[----:B------:R-:W-:Y:S01]  /*bc60*/  LOP3.LUT R4, R6, R4, R31, 0x96, !PT ;  /* 0x0000000406047212 */ /* 0x000fe200078e961f */
[----:B------:R-:W-:Y:S01]  /*bc70*/  IMAD.MOV.U32 R31, RZ, RZ, RZ ;  /* 0x000000ffff1f7224 */ /* 0x000fe200078e00ff */
[----:B------:R-:W-:-:S07]  /*bc80*/  MOV R6, R30 ;  /* 0x0000001e00067202 */ /* 0x000fce0000000f00 */
.L_x_24150:
[----:B------:R-:W-:Y:S05]  /*bc90*/  BSYNC.RECONVERGENT B2 ;  /* 0x0000000000027941 */ /* 0x000fea0003800200 */
.L_x_24149:
        /* <DEDUP_REMOVED lines=10> */
[----:B------:R-:W-:-:S05]  /*bd40*/  FSEL R17, R17, RZ, !P2 ;  /* 0x000000ff11117208 */ /* 0x000fca0005000000 */
[----:B------:R-:W-:Y:S01]  /*bd50*/  FFMA.FTZ R29, R17, R195, R29 ;  /* 0x000000c3111d7223 */ /* 0x000fe2000001001d */
[----:B------:R-:W-:-:S07]  /*bd60*/  SEL R17, RZ, 0x1, P2 ;  /* 0x00000001ff117807 */ /* 0x000fce0001000000 */
.L_x_24148:
[----:B------:R-:W-:Y:S05]  /*bd70*/  BSYNC.RECONVERGENT B1 ;  /* 0x0000000000017941 */ /* 0x000fea0003800200 */
.L_x_24147:
        /* <DEDUP_REMOVED lines=22> */
.L_x_24158:
        /* <DEDUP_REMOVED lines=13> */
.L_x_24160:
[----:B------:R-:W-:Y:S05]  /*bfb0*/  BSYNC.RECONVERGENT B3 ;  /* 0x0000000000037941 */ /* 0x000fea0003800200 */
.L_x_24159:
        /* <DEDUP_REMOVED lines=50> */
[----:B------:R-:W-:Y:S02]  /*c2e0*/  LOP3.LUT R5, R19, R32, R5, 0x96, !PT ;  /* 0x0000002013057212 */ /* 0x000fe400078e9605 */
[----:B------:R-:W-:-:S03]  /*c2f0*/  MOV R19, R6 ;  /* 0x0000000600137202 */ /* 0x000fc60000000f00 */
[----:B------:R-:W-:-:S04]  /*c300*/  IMAD.WIDE.U32 R32, R5, -0x326172a9, RZ ;  /* 0xcd9e8d5705207825 */ /* 0x000fc800078e00ff */
[----:B------:R-:W-:-:S05]  /*c310*/  VIADD R5, R112, 0x8ff34781 ;  /* 0x8ff3478170057836 */ /* 0x000fca0000000000 */
[----:B------:R-:W-:Y:S01]  /*c320*/  LOP3.LUT R5, R5, R30, R33, 0x96, !PT ;  /* 0x0000001e05057212 */ /* 0x000fe200078e9621 */
[----:B------:R-:W-:Y:S01]  /*c330*/  IMAD.WIDE.U32 R30, R8, -0x2daee0ad, RZ ;  /* 0xd2511f53081e7825 */ /* 0x000fe200078e00ff */
[----:B------:R-:W-:-:S03]  /*c340*/  IADD3 R8, PT, PT, R113, -0x695add53, RZ ;  /* 0x96a522ad71087810 */ /* 0x000fc60007ffe0ff */
[----:B------:R-:W-:Y:S01]  /*c350*/  IMAD.MOV.U32 R155, RZ, RZ, R30 ;  /* 0x000000ffff9b7224 */ /* 0x000fe200078e001e */
[----:B------:R-:W-:Y:S01]  /*c360*/  LOP3.LUT R4, R8, R4, R31, 0x96, !PT ;  /* 0x0000000408047212 */ /* 0x000fe200078e961f */
[----:B------:R-:W-:Y:S02]  /*c370*/  IMAD.MOV.U32 R8, RZ, RZ, R32 ;  /* 0x000000ffff087224 */ /* 0x000fe400078e0020 */
[----:B------:R-:W-:-:S07]  /*c380*/  IMAD.MOV.U32 R32, RZ, RZ, RZ ;  /* 0x000000ffff207224 */ /* 0x000fce00078e00ff */
.L_x_24157:
[----:B------:R-:W-:Y:S05]  /*c390*/  BSYNC.RECONVERGENT B2 ;  /* 0x0000000000027941 */ /* 0x000fea0003800200 */
.L_x_24156:
        /* <DEDUP_REMOVED lines=8> */
[----:B------:R-:W-:-:S05]  /*c420*/  FSEL R6, R6, RZ, !P2 ;  /* 0x000000ff06067208 */ /* 0x000fca0005000000 */
[----:B------:R-:W-:Y:S01]  /*c430*/  FFMA.FTZ R30, R6, R188, R19 ;  /* 0x000000bc061e7223 */ /* 0x000fe20000010013 */
[----:B------:R-:W-:-:S04]  /*c440*/  SEL R6, RZ, 0x1, P2 ;  /* 0x00000001ff067807 */ /* 0x000fc80001000000 */
[----:B------:R-:W-:-:S07]  /*c450*/  PRMT R19, R6, 0x7610, R19 ;  /* 0x0000761006137816 */ /* 0x000fce0000000013 */
.L_x_24155:
[----:B------:R-:W-:Y:S05]  /*c460*/  BSYNC.RECONVERGENT B1 ;  /* 0x0000000000017941 */ /* 0x000fea0003800200 */
.L_x_24154:
        /* <DEDUP_REMOVED lines=23> */
.L_x_24165:
        /* <DEDUP_REMOVED lines=13> */
.L_x_24167:
[----:B------:R-:W-:Y:S05]  /*c6b0*/  BSYNC.RECONVERGENT B3 ;  /* 0x0000000000037941 */ /* 0x000fea0003800200 */
.L_x_24166:
[----:B------:R-:W-:Y:S01]  /*c6c0*/  LOP3.LUT R6, R9, R5, R113, 0x96, !PT ;  /* 0x0000000509067212 */ /* 0x000fe200078e9671 */
[----:B------:R-:W-:Y:S01]  /*c6d0*/  IMAD.WIDE.U32 R32, R3, -0x326172a9, RZ ;  /* 0xcd9e8d5703207825 */ /* 0x000fe200078e00ff */
[----:B------:R-:W-:-:S03]  /*c6e0*/  IADD3 R5, PT, PT, R112, -0x61c88647, RZ ;  /* 0x9e3779b970057810 */ /* 0x000fc60007ffe0ff */
[----:B------:R-:W-:Y:S01]  /*c6f0*/  IMAD.WIDE.U32 R150, R6, -0x326172a9, RZ ;  /* 0xcd9e8d5706967825 */ /* 0x000fe200078e00ff */
[----:B------:R-:W-:-:S03]  /*c700*/  LOP3.LUT R6, R7, R33, R112, 0x96, !PT ;  /* 0x0000002107067212 */ /* 0x000fc600078e9670 */
[----:B------:R-:W-:Y:S01]  /*c710*/  IMAD.MOV.U32 R21, RZ, RZ, R155 ;  /* 0x000000ffff157224 */ /* 0x000fe200078e009b */
        /* <DEDUP_REMOVED lines=54> */
[----:B------:R-:W-:-:S07]  /*ca80*/  IMAD.MOV.U32 R6, RZ, RZ, R32 ;  /* 0x000000ffff067224 */ /* 0x000fce00078e0020 */
.L_x_24164:
[----:B------:R-:W-:Y:S05]  /*ca90*/  BSYNC.RECONVERGENT B2 ;  /* 0x0000000000027941 */ /* 0x000fea0003800200 */
.L_x_24163:
        /* <DEDUP_REMOVED lines=10> */
[----:B------:R-:W-:-:S05]  /*cb40*/  FSEL R21, R21, RZ, !P2 ;  /* 0x000000ff15157208 */ /* 0x000fca0005000000 */
[----:B------:R-:W-:Y:S01]  /*cb50*/  FFMA.FTZ R31, R21, R189, R31 ;  /* 0x000000bd151f7223 */ /* 0x000fe2000001001f */
[----:B------:R-:W-:-:S07]  /*cb60*/  SEL R21, RZ, 0x1, P2 ;  /* 0x00000001ff157807 */ /* 0x000fce0001000000 */
.L_x_24162:
[----:B------:R-:W-:Y:S05]  /*cb70*/  BSYNC.RECONVERGENT B1 ;  /* 0x0000000000017941 */ /* 0x000fea0003800200 */
.L_x_24161:
        /* <DEDUP_REMOVED lines=22> */
.L_x_24172:
        /* <DEDUP_REMOVED lines=13> */
.L_x_24174:
[----:B------:R-:W-:Y:S05]  /*cdb0*/  BSYNC.RECONVERGENT B3 ;  /* 0x0000000000037941 */ /* 0x000fea0003800200 */
.L_x_24173:
        /* <DEDUP_REMOVED lines=38> */
[----:B------:R-:W-:-:S03]  /*d020*/  VIADD R23, R112, 0x5384540f ;  /* 0x5384540f70177836 */ /* 0x000fc60000000000 */
        /* <DEDUP_REMOVED lines=11> */
[----:B------:R-:W-:Y:S01]  /*d0e0*/  LOP3.LUT R5, R23, R150, R5, 0x96, !PT ;  /* 0x0000009617057212 */ /* 0x000fe200078e9605 */
[----:B------:R-:W-:-:S04]  /*d0f0*/  IMAD.MOV.U32 R23, RZ, RZ, R6 ;  /* 0x000000ffff177224 */ /* 0x000fc800078e0006 */
[----:B------:R-:W-:Y:S01]  /*d100*/  IMAD.WIDE.U32 R150, R5, -0x326172a9, RZ ;  /* 0xcd9e8d5705967825 */ /* 0x000fe200078e00ff */
[----:B------:R-:W-:-:S04]  /*d110*/  IADD3 R5, PT, PT, R112, -0x700cb87f, RZ ;  /* 0x8ff3478170057810 */ /* 0x000fc80007ffe0ff */
[----:B------:R-:W-:Y:S01]  /*d120*/  LOP3.LUT R5, R5, R32, R151, 0x96, !PT ;  /* 0x0000002005057212 */ /* 0x000fe200078e9697 */
[----:B------:R-:W-:-:S04]  /*d130*/  IMAD.WIDE.U32 R32, R8, -0x2daee0ad, RZ ;  /* 0xd2511f5308207825 */ /* 0x000fc800078e00ff */
[----:B------:R-:W-:Y:S01]  /*d140*/  VIADD R8, R113, 0x96a522ad ;  /* 0x96a522ad71087836 */ /* 0x000fe20000000000 */
[----:B------:R-:W-:-:S04]  /*d150*/  MOV R213, R32 ;  /* 0x0000002000d57202 */ /* 0x000fc80000000f00 */
[----:B------:R-:W-:Y:S01]  /*d160*/  LOP3.LUT R4, R8, R4, R33, 0x96, !PT ;  /* 0x0000000408047212 */ /* 0x000fe200078e9621 */
[----:B------:R-:W-:Y:S02]  /*d170*/  IMAD.MOV.U32 R8, RZ, RZ, R150 ;  /* 0x000000ffff087224 */ /* 0x000fe400078e0096 */
[----:B------:R-:W-:-:S07]  /*d180*/  IMAD.MOV.U32 R150, RZ, RZ, RZ ;  /* 0x000000ffff967224 */ /* 0x000fce00078e00ff */
.L_x_24171:
[----:B------:R-:W-:Y:S05]  /*d190*/  BSYNC.RECONVERGENT B2 ;  /* 0x0000000000027941 */ /* 0x000fea0003800200 */
.L_x_24170:
        /* <DEDUP_REMOVED lines=12> */
.L_x_24169:
[----:B------:R-:W-:Y:S05]  /*d260*/  BSYNC.RECONVERGENT B1 ;  /* 0x0000000000017941 */ /* 0x000fea0003800200 */
.L_x_24168:
        /* <DEDUP_REMOVED lines=23> */
.L_x_24179:
        /* <DEDUP_REMOVED lines=13> */
.L_x_24181:
[----:B------:R-:W-:Y:S05]  /*d4b0*/  BSYNC.RECONVERGENT B3 ;  /* 0x0000000000037941 */ /* 0x000fea0003800200 */
.L_x_24180:
        /* <DEDUP_REMOVED lines=60> */
[----:B------:R-:W-:-:S07]  /*d880*/  IMAD.MOV.U32 R6, RZ, RZ, RZ ;  /* 0x000000ffff067224 */ /* 0x000fce00078e00ff */
.L_x_24178:
[----:B------:R-:W-:Y:S05]  /*d890*/  BSYNC.RECONVERGENT B2 ;  /* 0x0000000000027941 */ /* 0x000fea0003800200 */
.L_x_24177:
        /* <DEDUP_REMOVED lines=13> */
.L_x_24176:
[----:B------:R-:W-:Y:S05]  /*d970*/  BSYNC.RECONVERGENT B1 ;  /* 0x0000000000017941 */ /* 0x000fea0003800200 */
.L_x_24175:
[----:B------:R-:W-:Y:S02]  /*d980*/  F2FP.BF16.F32.PACK_AB R150, RZ, R33 ;  /* 0x00000021ff96723e */ /* 0x000fe400000010ff */
[----:B------:R-:W-:Y:S02]  /*d990*/  PRMT R96, R96, 0x5410, R99 ;  /* 0x0000541060607816 */ /* 0x000fe40000000063 */
[----:B------:R-:W-:Y:S02]  /*d9a0*/  PRMT R98, R98, 0x5410, R158 ;  /* 0x0000541062627816 */ /* 0x000fe4000000009e */
[----:B------:R-:W-:Y:S02]  /*d9b0*/  PRMT R97, R97, 0x5410, R149 ;  /* 0x0000541061617816 */ /* 0x000fe40000000095 */
[----:B------:R-:W-:Y:S01]  /*d9c0*/  PRMT R99, R212, 0x5410, R150 ;  /* 0x00005410d4637816 */ /* 0x000fe20000000096 */
[----:B------:R-:W-:Y:S06]  /*d9d0*/  BRA `(.L_x_24182) ;  /* 0x0000003400607947 */ /* 0x000fec0003800000 */
.L_x_24125:
        /* <DEDUP_REMOVED lines=21> */
.L_x_24187:
        /* <DEDUP_REMOVED lines=13> */
.L_x_24189:
[----:B------:R-:W-:Y:S05]  /*dc00*/  BSYNC.RECONVERGENT B3 ;  /* 0x0000000000037941 */ /* 0x000fea0003800200 */
.L_x_24188:
        /* <DEDUP_REMOVED lines=60> */
[----:B------:R-:W-:-:S07]  /*dfd0*/  LOP3.LUT R4, R6, R4, R27, 0x96, !PT ;  /* 0x0000000406047212 */ /* 0x000fce00078e961b */
.L_x_24186:
[----:B------:R-:W-:Y:S05]  /*dfe0*/  BSYNC.RECONVERGENT B2 ;  /* 0x0000000000027941 */ /* 0x000fea0003800200 */
.L_x_24185:
        /* <DEDUP_REMOVED lines=11> */
.L_x_24184:
[----:B------:R-:W-:Y:S05]  /*e0a0*/  BSYNC.RECONVERGENT B1 ;  /* 0x0000000000017941 */ /* 0x000fea0003800200 */
.L_x_24183:
        /* <DEDUP_REMOVED lines=18> */
.L_x_24194:
        /* <DEDUP_REMOVED lines=13> */
.L_x_24196:
[----:B------:R-:W-:Y:S05]  /*e2a0*/  BSYNC.RECONVERGENT B3 ;  /* 0x0000000000037941 */ /* 0x000fea0003800200 */
.L_x_24195:
        /* <DEDUP_REMOVED lines=60> */
[----:B------:R-:W-:-:S07]  /*e670*/  HFMA2 R6, -RZ, RZ, 0, 0 ;  /* 0x00000000ff067431 */ /* 0x000fce00000001ff */
.L_x_24193:
[----:B------:R-:W-:Y:S05]  /*e680*/  BSYNC.RECONVERGENT B2 ;  /* 0x0000000000027941 */ /* 0x000fea0003800200 */
.L_x_24192:
        /* <DEDUP_REMOVED lines=9> */
[----:B------:R-:W-:-:S03]  /*e720*/  SEL R13, RZ, 0x1, P1 ;  /* 0x00000001ff0d7807 */ /* 0x000fc60000800000 */
[----:B------:R-:W-:-:S07]  /*e730*/  FMUL.FTZ R27, R27, R193 ;  /* 0x000000c11b1b7220 */ /* 0x000fce0000410000 */
.L_x_24191:
[----:B------:R-:W-:Y:S05]  /*e740*/  BSYNC.RECONVERGENT B1 ;  /* 0x0000000000017941 */ /* 0x000fea0003800200 */
.L_x_24190:
        /* <DEDUP_REMOVED lines=18> */
.L_x_24201:
        /* <DEDUP_REMOVED lines=13> */
.L_x_24203:
[----:B------:R-:W-:Y:S05]  /*e940*/  BSYNC.RECONVERGENT B3 ;  /* 0x0000000000037941 */ /* 0x000fea0003800200 */
.L_x_24202:
        /* <DEDUP_REMOVED lines=61> */
.L_x_24200:
[----:B------:R-:W-:Y:S05]  /*ed20*/  BSYNC.RECONVERGENT B2 ;  /* 0x0000000000027941 */ /* 0x000fea0003800200 */
.L_x_24199:
        /* <DEDUP_REMOVED lines=11> */
.L_x_24198:
[----:B------:R-:W-:Y:S05]  /*ede0*/  BSYNC.RECONVERGENT B1 ;  /* 0x0000000000017941 */ /* 0x000fea0003800200 */
.L_x_24197:
        /* <DEDUP_REMOVED lines=18> */
.L_x_24208:
        /* <DEDUP_REMOVED lines=13> */
.L_x_24210:
[----:B------:R-:W-:Y:S05]  /*efe0*/  BSYNC.RECONVERGENT B3 ;  /* 0x0000000000037941 */ /* 0x000fea0003800200 */
.L_x_24209:
        /* <DEDUP_REMOVED lines=61> */
.L_x_24207:
[----:B------:R-:W-:Y:S05]  /*f3c0*/  BSYNC.RECONVERGENT B2 ;  /* 0x0000000000027941 */ /* 0x000fea0003800200 */
.L_x_24206:
        /* <DEDUP_REMOVED lines=11> */
.L_x_24205:
[----:B------:R-:W-:Y:S05]  /*f480*/  BSYNC.RECONVERGENT B1 ;  /* 0x0000000000017941 */ /* 0x000fea0003800200 */
.L_x_24204:
        /* <DEDUP_REMOVED lines=18> */
.L_x_24215:
        /* <DEDUP_REMOVED lines=13> */
.L_x_24217:
[----:B------:R-:W-:Y:S05]  /*f680*/  BSYNC.RECONVERGENT B3 ;  /* 0x0000000000037941 */ /* 0x000fea0003800200 */
.L_x_24216:
        /* <DEDUP_REMOVED lines=61> */
.L_x_24214:
[----:B------:R-:W-:Y:S05]  /*fa60*/  BSYNC.RECONVERGENT B2 ;  /* 0x0000000000027941 */ /* 0x000fea0003800200 */
.L_x_24213:
        /* <DEDUP_REMOVED lines=11> */
.L_x_24212:
[----:B------:R-:W-:Y:S05]  /*fb20*/  BSYNC.RECONVERGENT B1 ;  /* 0x0000000000017941 */ /* 0x000fea0003800200 */
.L_x_24211:
        /* <DEDUP_REMOVED lines=18> */
.L_x_24222:
        /* <DEDUP_REMOVED lines=13> */
.L_x_24224:
[----:B------:R-:W-:Y:S05]  /*fd20*/  BSYNC.RECONVERGENT B3 ;  /* 0x0000000000037941 */ /* 0x000fea0003800200 */
.L_x_24223:
        /* <DEDUP_REMOVED lines=61> */
.L_x_24221:
[----:B------:R-:W-:Y:S05]  /*10100*/  BSYNC.RECONVERGENT B2 ;  /* 0x0000000000027941 */ /* 0x000fea0003800200 */
.L_x_24220:
        /* <DEDUP_REMOVED lines=11> */
.L_x_24219:
[----:B------:R-:W-:Y:S05]  /*101c0*/  BSYNC.RECONVERGENT B1 ;  /* 0x0000000000017941 */ /* 0x000fea0003800200 */
.L_x_24218:
        /* <DEDUP_REMOVED lines=18> */
.L_x_24229:
        /* <DEDUP_REMOVED lines=13> */
.L_x_24231:
[----:B------:R-:W-:Y:S05]  /*103c0*/  BSYNC.RECONVERGENT B3 ;  /* 0x0000000000037941 */ /* 0x000fea0003800200 */
.L_x_24230:
        /* <DEDUP_REMOVED lines=61> */
.L_x_24228:
[----:B------:R-:W-:Y:S05]  /*107a0*/  BSYNC.RECONVERGENT B2 ;  /* 0x0000000000027941 */ /* 0x000fea0003800200 */
.L_x_24227:
        /* <DEDUP_REMOVED lines=11> */
.L_x_24226:
[----:B------:R-:W-:Y:S05]  /*10860*/  BSYNC.RECONVERGENT B1 ;  /* 0x0000000000017941 */ /* 0x000fea0003800200 */
.L_x_24225:
        /* <DEDUP_REMOVED lines=18> */
.L_x_24236:
        /* <DEDUP_REMOVED lines=13> */
.L_x_24238:
[----:B------:R-:W-:Y:S05]  /*10a60*/  BSYNC.RECONVERGENT B3 ;  /* 0x0000000000037941 */ /* 0x000fea0003800200 */
.L_x_24237:
        /* <DEDUP_REMOVED lines=61> */
.L_x_24235:
[----:B------:R-:W-:Y:S05]  /*10e40*/  BSYNC.RECONVERGENT B2 ;  /* 0x0000000000027941 */ /* 0x000fea0003800200 */
.L_x_24234:
        /* <DEDUP_REMOVED lines=11> */
.L_x_24233:
[----:B------:R-:W-:Y:S05]  /*10f00*/  BSYNC.RECONVERGENT B1 ;  /* 0x0000000000017941 */ /* 0x000fea0003800200 */
.L_x_24232:
[----:B------:R-:W-:Y:S02]  /*10f10*/  F2FP.BF16.F32.PACK_AB R150, RZ, R33 ;  /* 0x00000021ff96723e */ /* 0x000fe400000010ff */
[----:B------:R-:W-:Y:S02]  /*10f20*/  PRMT R96, R96, 0x5410, R99 ;  /* 0x0000541060607816 */ /* 0x000fe40000000063 */
[----:B------:R-:W-:Y:S02]  /*10f30*/  PRMT R98, R98, 0x5410, R158 ;  /* 0x0000541062627816 */ /* 0x000fe4000000009e */
[----:B------:R-:W-:Y:S02]  /*10f40*/  PRMT R97, R97, 0x5410, R149 ;  /* 0x0000541061617816 */ /* 0x000fe40000000095 */
[----:B------:R-:W-:-:S07]  /*10f50*/  PRMT R99, R212, 0x5410, R150 ;  /* 0x00005410d4637816 */ /* 0x000fce0000000096 */
.L_x_24182:
        /* <DEDUP_REMOVED lines=26> */
.L_x_24240:
[----:B------:R-:W-:Y:S05]  /*11100*/  BSYNC.RECONVERGENT B1 ;  /* 0x0000000000017941 */ /* 0x000fea0003800200 */
.L_x_24239:
[----:B------:R-:W-:Y:S01]  /*11110*/  VIADD R153, R153, 0x20 ;  /* 0x0000002099997836 */ /* 0x000fe20000000000 */
[----:B------:R-:W-:-:S07]  /*11120*/  IADD3 R152, PT, PT, R152, 0x20, RZ ;  /* 0x0000002098987810 */ /* 0x000fce0007ffe0ff */
.L_x_24124:
[----:B------:R-:W-:Y:S05]  /*11130*/  BSYNC.RECONVERGENT B0 ;  /* 0x0000000000007941 */ /* 0x000fea0003800200 */
.L_x_24123:
        /* <DEDUP_REMOVED lines=36> */
.L_x_24248:
        /* <DEDUP_REMOVED lines=13> */
.L_x_24250:
[----:B------:R-:W-:Y:S05]  /*11450*/  BSYNC.RECONVERGENT B3 ;  /* 0x0000000000037941 */ /* 0x000fea0003800200 */
.L_x_24249:
        /* <DEDUP_REMOVED lines=58> */
[----:B------:R-:W-:-:S04]  /*11800*/  MOV R40, R36 ;  /* 0x0000002400287202 */ /* 0x000fc80000000f00 */
[----:B------:R-:W-:Y:S01]  /*11810*/  LOP3.LUT R4, R6, R4, R37, 0x96, !PT ;  /* 0x0000000406047212 */ /* 0x000fe200078e9625 */
[----:B------:R-:W-:-:S07]  /*11820*/  IMAD.MOV.U32 R37, RZ, RZ, RZ ;  /* 0x000000ffff257224 */ /* 0x000fce00078e00ff */
.L_x_24247:
[----:B------:R-:W-:Y:S05]  /*11830*/  BSYNC.RECONVERGENT B2 ;  /* 0x0000000000027941 */ /* 0x000fea0003800200 */
.L_x_24246:
        /* <DEDUP_REMOVED lines=12> */
.L_x_24245:
[----:B------:R-:W-:Y:S05]  /*11900*/  BSYNC.RECONVERGENT B1 ;  /* 0x0000000000017941 */ /* 0x000fea0003800200 */
.L_x_24244:
        /* <DEDUP_REMOVED lines=23> */
.L_x_24255:
        /* <DEDUP_REMOVED lines=13> */
.L_x_24257:
[----:B------:R-:W-:Y:S05]  /*11b50*/  BSYNC.RECONVERGENT B3 ;  /* 0x0000000000037941 */ /* 0x000fea0003800200 */
.L_x_24256:
        /* <DEDUP_REMOVED lines=60> */
[----:B------:R-:W-:-:S07]  /*11f20*/  IMAD.MOV.U32 R6, RZ, RZ, R36 ;  /* 0x000000ffff067224 */ /* 0x000fce00078e0024 */
.L_x_24254:
[----:B------:R-:W-:Y:S05]  /*11f30*/  BSYNC.RECONVERGENT B2 ;  /* 0x0000000000027941 */ /* 0x000fea0003800200 */
.L_x_24253:
        /* <DEDUP_REMOVED lines=13> */
.L_x_24252:
[----:B------:R-:W-:Y:S05]  /*12010*/  BSYNC.RECONVERGENT B1 ;  /* 0x0000000000017941 */ /* 0x000fea0003800200 */
.L_x_24251:
        /* <DEDUP_REMOVED lines=22> */
.L_x_24262:
        /* <DEDUP_REMOVED lines=13> */
.L_x_24264:
[----:B------:R-:W-:Y:S05]  /*12250*/  BSYNC.RECONVERGENT B3 ;  /* 0x0000000000037941 */ /* 0x000fea0003800200 */
.L_x_24263:
        /* <DEDUP_REMOVED lines=58> */
[----:B------:R-:W-:Y:S01]  /*12600*/  LOP3.LUT R4, R8, R4, R39, 0x96, !PT ;  /* 0x0000000408047212 */ /* 0x000fe200078e9627 */
[----:B------:R-:W-:Y:S01]  /*12610*/  HFMA2 R39, -RZ, RZ, 0, 0 ;  /* 0x00000000ff277431 */ /* 0x000fe200000001ff */
[----:B------:R-:W-:-:S07]  /*12620*/  MOV R8, R40 ;  /* 0x0000002800087202 */ /* 0x000fce0000000f00 */
.L_x_24261:
[----:B------:R-:W-:Y:S05]  /*12630*/  BSYNC.RECONVERGENT B2 ;  /* 0x0000000000027941 */ /* 0x000fea0003800200 */
.L_x_24260:
        /* <DEDUP_REMOVED lines=12> */
.L_x_24259:
[----:B------:R-:W-:Y:S05]  /*12700*/  BSYNC.RECONVERGENT B1 ;  /* 0x0000000000017941 */ /* 0x000fea0003800200 */
.L_x_24258:
        /* <DEDUP_REMOVED lines=23> */
.L_x_24269:
        /* <DEDUP_REMOVED lines=13> */
.L_x_24271:
[----:B------:R-:W-:Y:S05]  /*12950*/  BSYNC.RECONVERGENT B3 ;  /* 0x0000000000037941 */ /* 0x000fea0003800200 */
.L_x_24270:
        /* <DEDUP_REMOVED lines=60> */
[----:B------:R-:W-:-:S07]  /*12d20*/  MOV R6, R38 ;  /* 0x0000002600067202 */ /* 0x000fce0000000f00 */
.L_x_24268:
[----:B------:R-:W-:Y:S05]  /*12d30*/  BSYNC.RECONVERGENT B2 ;  /* 0x0000000000027941 */ /* 0x000fea0003800200 */
.L_x_24267:
        /* <DEDUP_REMOVED lines=13> */
.L_x_24266:
[----:B------:R-:W-:Y:S05]  /*12e10*/  BSYNC.RECONVERGENT B1 ;  /* 0x0000000000017941 */ /* 0x000fea0003800200 */
.L_x_24265:
        /* <DEDUP_REMOVED lines=22> */
.L_x_24276:
        /* <DEDUP_REMOVED lines=13> */
.L_x_24278:
[----:B------:R-:W-:Y:S05]  /*13050*/  BSYNC.RECONVERGENT B3 ;  /* 0x0000000000037941 */ /* 0x000fea0003800200 */
.L_x_24277:
        /* <DEDUP_REMOVED lines=61> */
.L_x_24275:
[----:B------:R-:W-:Y:S05]  /*13430*/  BSYNC.RECONVERGENT B2 ;  /* 0x0000000000027941 */ /* 0x000fea0003800200 */
.L_x_24274:
        /* <DEDUP_REMOVED lines=12> */
.L_x_24273:
[----:B------:R-:W-:Y:S05]  /*13500*/  BSYNC.RECONVERGENT B1 ;  /* 0x0000000000017941 */ /* 0x000fea0003800200 */
.L_x_24272:
        /* <DEDUP_REMOVED lines=23> */
.L_x_24283:
        /* <DEDUP_REMOVED lines=13> */
.L_x_24285:
[----:B------:R-:W-:Y:S05]  /*13750*/  BSYNC.RECONVERGENT B3 ;  /* 0x0000000000037941 */ /* 0x000fea0003800200 */
.L_x_24284:
        /* <DEDUP_REMOVED lines=57> */
[----:B------:R-:W-:Y:S02]  /*13af0*/  HFMA2 R151, -RZ, RZ, 0, 0 ;  /* 0x00000000ff977431 */ /* 0x000fe400000001ff */
[----:B------:R-:W-:-:S05]  /*13b00*/  VIADD R6, R113, 0x96a522ad ;  /* 0x96a522ad71067836 */ /* 0x000fca0000000000 */
[----:B------:R-:W-:Y:S01]  /*13b10*/  LOP3.LUT R4, R6, R4, R41, 0x96, !PT ;  /* 0x0000000406047212 */ /* 0x000fe200078e9629 */
[----:B------:R-:W-:-:S07]  /*13b20*/  IMAD.MOV.U32 R6, RZ, RZ, R40 ;  /* 0x000000ffff067224 */ /* 0x000fce00078e0028 */
.L_x_24282:
[----:B------:R-:W-:Y:S05]  /*13b30*/  BSYNC.RECONVERGENT B2 ;  /* 0x0000000000027941 */ /* 0x000fea0003800200 */
.L_x_24281:
        /* <DEDUP_REMOVED lines=13> */
.L_x_24280:
[----:B------:R-:W-:Y:S05]  /*13c10*/  BSYNC.RECONVERGENT B1 ;  /* 0x0000000000017941 */ /* 0x000fea0003800200 */
.L_x_24279:
        /* <DEDUP_REMOVED lines=22> */
.L_x_24290:
        /* <DEDUP_REMOVED lines=13> */
.L_x_24292:
[----:B------:R-:W-:Y:S05]  /*13e50*/  BSYNC.RECONVERGENT B3 ;  /* 0x0000000000037941 */ /* 0x000fea0003800200 */
.L_x_24291:
        /* <DEDUP_REMOVED lines=57> */
[----:B------:R-:W-:Y:S01]  /*141f0*/  MOV R213, R150 ;  /* 0x0000009600d57202 */ /* 0x000fe20000000f00 */
[----:B------:R-:W-:-:S03]  /*14200*/  IMAD.MOV.U32 R150, RZ, RZ, RZ ;  /* 0x000000ffff967224 */ /* 0x000fc600078e00ff */
[----:B------:R-:W-:Y:S01]  /*14210*/  LOP3.LUT R4, R8, R4, R151, 0x96, !PT ;  /* 0x0000000408047212 */ /* 0x000fe200078e9697 */
[----:B------:R-:W-:-:S07]  /*14220*/  IMAD.MOV.U32 R8, RZ, RZ, R156 ;  /* 0x000000ffff087224 */ /* 0x000fce00078e009c */
.L_x_24289:
[----:B------:R-:W-:Y:S05]  /*14230*/  BSYNC.RECONVERGENT B2 ;  /* 0x0000000000027941 */ /* 0x000fea0003800200 */
.L_x_24288:
        /* <DEDUP_REMOVED lines=12> */
.L_x_24287:
[----:B------:R-:W-:Y:S05]  /*14300*/  BSYNC.RECONVERGENT B1 ;  /* 0x0000000000017941 */ /* 0x000fea0003800200 */
.L_x_24286:
        /* <DEDUP_REMOVED lines=23> */
.L_x_24297:
        /* <DEDUP_REMOVED lines=13> */
.L_x_24299:
[----:B------:R-:W-:Y:S05]  /*14550*/  BSYNC.RECONVERGENT B3 ;  /* 0x0000000000037941 */ /* 0x000fea0003800200 */
.L_x_24298:
        /* <DEDUP_REMOVED lines=61> */
.L_x_24296:
[----:B------:R-:W-:Y:S05]  /*14930*/  BSYNC.RECONVERGENT B2 ;  /* 0x0000000000027941 */ /* 0x000fea0003800200 */
.L_x_24295:
        /* <DEDUP_REMOVED lines=13> */
.L_x_24294:
[----:B------:R-:W-:Y:S05]  /*14a10*/  BSYNC.RECONVERGENT B1 ;  /* 0x0000000000017941 */ /* 0x000fea0003800200 */
.L_x_24293:
[----:B------:R-:W-:Y:S02]  /*14a20*/  F2FP.BF16.F32.PACK_AB R150, RZ, R42 ;  /* 0x0000002aff96723e */ /* 0x000fe400000010ff */
[----:B------:R-:W-:Y:S02]  /*14a30*/  PRMT R96, R96, 0x5410, R99 ;  /* 0x0000541060607816 */ /* 0x000fe40000000063 */
[----:B------:R-:W-:Y:S02]  /*14a40*/  PRMT R98, R98, 0x5410, R158 ;  /* 0x0000541062627816 */ /* 0x000fe4000000009e */
[----:B------:R-:W-:Y:S02]  /*14a50*/  PRMT R97, R97, 0x5410, R149 ;  /* 0x0000541061617816 */ /* 0x000fe40000000095 */
[----:B------:R-:W-:Y:S01]  /*14a60*/  PRMT R99, R212, 0x5410, R150 ;  /* 0x00005410d4637816 */ /* 0x000fe20000000096 */
[----:B------:R-:W-:Y:S06]  /*14a70*/  BRA `(.L_x_24300) ;  /* 0x0000003400607947 */ /* 0x000fec0003800000 */
.L_x_24243:
        /* <DEDUP_REMOVED lines=21> */
.L_x_24305:
        /* <DEDUP_REMOVED lines=13> */
.L_x_24307:
[----:B------:R-:W-:Y:S05]  /*14ca0*/  BSYNC.RECONVERGENT B3 ;  /* 0x0000000000037941 */ /* 0x000fea0003800200 */
.L_x_24306:
        /* <DEDUP_REMOVED lines=61> */
.L_x_24304:
[----:B------:R-:W-:Y:S05]  /*15080*/  BSYNC.RECONVERGENT B2 ;  /* 0x0000000000027941 */ /* 0x000fea0003800200 */
.L_x_24303:
        /* <DEDUP_REMOVED lines=11> */
.L_x_24302:
[----:B------:R-:W-:Y:S05]  /*15140*/  BSYNC.RECONVERGENT B1 ;  /* 0x0000000000017941 */ /* 0x000fea0003800200 */
.L_x_24301:
        /* <DEDUP_REMOVED lines=18> */
.L_x_24312:
        /* <DEDUP_REMOVED lines=13> */
.L_x_24314:
[----:B------:R-:W-:Y:S05]  /*15340*/  BSYNC.RECONVERGENT B3 ;  /* 0x0000000000037941 */ /* 0x000fea0003800200 */
.L_x_24313:
        /* <DEDUP_REMOVED lines=61> */
.L_x_24311:
[----:B------:R-:W-:Y:S05]  /*15720*/  BSYNC.RECONVERGENT B2 ;  /* 0x0000000000027941 */ /* 0x000fea0003800200 */
.L_x_24310:
        /* <DEDUP_REMOVED lines=11> */
.L_x_24309:
[----:B------:R-:W-:Y:S05]  /*157e0*/  BSYNC.RECONVERGENT B1 ;  /* 0x0000000000017941 */ /* 0x000fea0003800200 */
.L_x_24308:
        /* <DEDUP_REMOVED lines=18> */
.L_x_24319:
        /* <DEDUP_REMOVED lines=13> */
.L_x_24321:
[----:B------:R-:W-:Y:S05]  /*159e0*/  BSYNC.RECONVERGENT B3 ;  /* 0x0000000000037941 */ /* 0x000fea0003800200 */
.L_x_24320:
        /* <DEDUP_REMOVED lines=61> */
.L_x_24318:
[----:B------:R-:W-:Y:S05]  /*15dc0*/  BSYNC.RECONVERGENT B2 ;  /* 0x0000000000027941 */ /* 0x000fea0003800200 */
.L_x_24317:
        /* <DEDUP_REMOVED lines=11> */
.L_x_24316:
[----:B------:R-:W-:Y:S05]  /*15e80*/  BSYNC.RECONVERGENT B1 ;  /* 0x0000000000017941 */ /* 0x000fea0003800200 */
.L_x_24315:
        /* <DEDUP_REMOVED lines=18> */
.L_x_24326:
        /* <DEDUP_REMOVED lines=13> */
.L_x_24328:
[----:B------:R-:W-:Y:S05]  /*16080*/  BSYNC.RECONVERGENT B3 ;  /* 0x0000000000037941 */ /* 0x000fea0003800200 */
.L_x_24327:
        /* <DEDUP_REMOVED lines=61> */
.L_x_24325:
[----:B------:R-:W-:Y:S05]  /*16460*/  BSYNC.RECONVERGENT B2 ;  /* 0x0000000000027941 */ /* 0x000fea0003800200 */
.L_x_24324:
        /* <DEDUP_REMOVED lines=11> */
.L_x_24323:
[----:B------:R-:W-:Y:S05]  /*16520*/  BSYNC.RECONVERGENT B1 ;  /* 0x0000000000017941 */ /* 0x000fea0003800200 */
.L_x_24322:
        /* <DEDUP_REMOVED lines=18> */
.L_x_24333:
        /* <DEDUP_REMOVED lines=13> */
.L_x_24335:
[----:B------:R-:W-:Y:S05]  /*16720*/  BSYNC.RECONVERGENT B3 ;  /* 0x0000000000037941 */ /* 0x000fea0003800200 */
.L_x_24334:
        /* <DEDUP_REMOVED lines=61> */
.L_x_24332:
[----:B------:R-:W-:Y:S05]  /*16b00*/  BSYNC.RECONVERGENT B2 ;  /* 0x0000000000027941 */ /* 0x000fea0003800200 */
.L_x_24331:
        /* <DEDUP_REMOVED lines=11> */
.L_x_24330:
[----:B------:R-:W-:Y:S05]  /*16bc0*/  BSYNC.RECONVERGENT B1 ;  /* 0x0000000000017941 */ /* 0x000fea0003800200 */
.L_x_24329:
        /* <DEDUP_REMOVED lines=18> */
.L_x_24340:
        /* <DEDUP_REMOVED lines=13> */
.L_x_24342:
[----:B------:R-:W-:Y:S05]  /*16dc0*/  BSYNC.RECONVERGENT B3 ;  /* 0x0000000000037941 */ /* 0x000fea0003800200 */
.L_x_24341:
        /* <DEDUP_REMOVED lines=61> */
.L_x_24339:
[----:B------:R-:W-:Y:S05]  /*171a0*/  BSYNC.RECONVERGENT B2 ;  /* 0x0000000000027941 */ /* 0x000fea0003800200 */
.L_x_24338:
        /* <DEDUP_REMOVED lines=11> */
.L_x_24337:
[----:B------:R-:W-:Y:S05]  /*17260*/  BSYNC.RECONVERGENT B1 ;  /* 0x0000000000017941 */ /* 0x000fea0003800200 */
.L_x_24336:
        /* <DEDUP_REMOVED lines=18> */
.L_x_24347:
        /* <DEDUP_REMOVED lines=13> */
.L_x_24349:
[----:B------:R-:W-:Y:S05]  /*17460*/  BSYNC.RECONVERGENT B3 ;  /* 0x0000000000037941 */ /* 0x000fea0003800200 */
.L_x_24348:
        /* <DEDUP_REMOVED lines=60> */
[----:B------:R-:W-:-:S07]  /*17830*/  LOP3.LUT R4, R6, R4, R151, 0x96, !PT ;  /* 0x0000000406047212 */ /* 0x000fce00078e9697 */
.L_x_24346:
[----:B------:R-:W-:Y:S05]  /*17840*/  BSYNC.RECONVERGENT B2 ;  /* 0x0000000000027941 */ /* 0x000fea0003800200 */
.L_x_24345:
        /* <DEDUP_REMOVED lines=11> */
.L_x_24344:
[----:B------:R-:W-:Y:S05]  /*17900*/  BSYNC.RECONVERGENT B1 ;  /* 0x0000000000017941 */ /* 0x000fea0003800200 */
.L_x_24343:
        /* <DEDUP_REMOVED lines=18> */
.L_x_24354:
        /* <DEDUP_REMOVED lines=13> */
.L_x_24356:
[----:B------:R-:W-:Y:S05]  /*17b00*/  BSYNC.RECONVERGENT B3 ;  /* 0x0000000000037941 */ /* 0x000fea0003800200 */
.L_x_24355:
        /* <DEDUP_REMOVED lines=61> */
.L_x_24353:
[----:B------:R-:W-:Y:S05]  /*17ee0*/  BSYNC.RECONVERGENT B2 ;  /* 0x0000000000027941 */ /* 0x000fea0003800200 */
.L_x_24352:
        /* <DEDUP_REMOVED lines=11> */
.L_x_24351:
[----:B------:R-:W-:Y:S05]  /*17fa0*/  BSYNC.RECONVERGENT B1 ;  /* 0x0000000000017941 */ /* 0x000fea0003800200 */
.L_x_24350:
[----:B------:R-:W-:Y:S02]  /*17fb0*/  F2FP.BF16.F32.PACK_AB R150, RZ, R42 ;  /* 0x0000002aff96723e */ /* 0x000fe400000010ff */
[----:B------:R-:W-:Y:S02]  /*17fc0*/  PRMT R96, R96, 0x5410, R99 ;  /* 0x0000541060607816 */ /* 0x000fe40000000063 */
[----:B------:R-:W-:Y:S02]  /*17fd0*/  PRMT R98, R98, 0x5410, R158 ;  /* 0x0000541062627816 */ /* 0x000fe4000000009e */
[----:B------:R-:W-:Y:S02]  /*17fe0*/  PRMT R97, R97, 0x5410, R149 ;  /* 0x0000541061617816 */ /* 0x000fe40000000095 */
[----:B------:R-:W-:-:S07]  /*17ff0*/  PRMT R99, R212, 0x5410, R150 ;  /* 0x00005410d4637816 */ /* 0x000fce0000000096 */
.L_x_24300:
        /* <DEDUP_REMOVED lines=26> */
.L_x_24358:
[----:B------:R-:W-:Y:S05]  /*181a0*/  BSYNC.RECONVERGENT B1 ;  /* 0x0000000000017941 */ /* 0x000fea0003800200 */
.L_x_24357:
[----:B------:R-:W-:Y:S01]  /*181b0*/  VIADD R153, R153, 0x20 ;  /* 0x0000002099997836 */ /* 0x000fe20000000000 */
[----:B------:R-:W-:-:S07]  /*181c0*/  IADD3 R152, PT, PT, R152, 0x20, RZ ;  /* 0x0000002098987810 */ /* 0x000fce0007ffe0ff */
.L_x_24242:
[----:B------:R-:W-:Y:S05]  /*181d0*/  BSYNC.RECONVERGENT B0 ;  /* 0x0000000000007941 */ /* 0x000fea0003800200 */
.L_x_24241:
        /* <DEDUP_REMOVED lines=36> */
.L_x_24366:
        /* <DEDUP_REMOVED lines=13> */
.L_x_24368:
[----:B------:R-:W-:Y:S05]  /*184f0*/  BSYNC.RECONVERGENT B3 ;  /* 0x0000000000037941 */ /* 0x000fea0003800200 */
.L_x_24367:
        /* <DEDUP_REMOVED lines=61> */
.L_x_24365:
[----:B------:R-:W-:Y:S05]  /*188d0*/  BSYNC.RECONVERGENT B2 ;  /* 0x0000000000027941 */ /* 0x000fea0003800200 */
.L_x_24364:
        /* <DEDUP_REMOVED lines=12> */
.L_x_24363:
[----:B------:R-:W-:Y:S05]  /*189a0*/  BSYNC.RECONVERGENT B1 ;  /* 0x0000000000017941 */ /* 0x000fea0003800200 */
.L_x_24362:
        /* <DEDUP_REMOVED lines=23> */
.L_x_24373:
        /* <DEDUP_REMOVED lines=13> */
.L_x_24375:
[----:B------:R-:W-:Y:S05]  /*18bf0*/  BSYNC.RECONVERGENT B3 ;  /* 0x0000000000037941 */ /* 0x000fea0003800200 */
.L_x_24374:
        /* <DEDUP_REMOVED lines=61> */
.L_x_24372:
[----:B------:R-:W-:Y:S05]  /*18fd0*/  BSYNC.RECONVERGENT B2 ;  /* 0x0000000000027941 */ /* 0x000fea0003800200 */
.L_x_24371:
        /* <DEDUP_REMOVED lines=13> */
.L_x_24370:
[----:B------:R-:W-:Y:S05]  /*190b0*/  BSYNC.RECONVERGENT B1 ;  /* 0x0000000000017941 */ /* 0x000fea0003800200 */
.L_x_24369:
        /* <DEDUP_REMOVED lines=22> */
.L_x_24380:
        /* <DEDUP_REMOVED lines=13> */
.L_x_24382:
[----:B------:R-:W-:Y:S05]  /*192f0*/  BSYNC.RECONVERGENT B3 ;  /* 0x0000000000037941 */ /* 0x000fea0003800200 */
.L_x_24381:
        /* <DEDUP_REMOVED lines=61> */
.L_x_24379:
[----:B------:R-:W-:Y:S05]  /*196d0*/  BSYNC.RECONVERGENT B2 ;  /* 0x0000000000027941 */ /* 0x000fea0003800200 */
.L_x_24378:
        /* <DEDUP_REMOVED lines=12> */
.L_x_24377:
[----:B------:R-:W-:Y:S05]  /*197a0*/  BSYNC.RECONVERGENT B1 ;  /* 0x0000000000017941 */ /* 0x000fea0003800200 */
.L_x_24376:
        /* <DEDUP_REMOVED lines=23> */
.L_x_24387:
        /* <DEDUP_REMOVED lines=13> */
.L_x_24389:
[----:B------:R-:W-:Y:S05]  /*199f0*/  BSYNC.RECONVERGENT B3 ;  /* 0x0000000000037941 */ /* 0x000fea0003800200 */
.L_x_24388:
        /* <DEDUP_REMOVED lines=61> */
.L_x_24386:
[----:B------:R-:W-:Y:S05]  /*19dd0*/  BSYNC.RECONVERGENT B2 ;  /* 0x0000000000027941 */ /* 0x000fea0003800200 */
.L_x_24385:
        /* <DEDUP_REMOVED lines=13> */
.L_x_24384:
[----:B------:R-:W-:Y:S05]  /*19eb0*/  BSYNC.RECONVERGENT B1 ;  /* 0x0000000000017941 */ /* 0x000fea0003800200 */
.L_x_24383:
        /* <DEDUP_REMOVED lines=22> */
.L_x_24394:
        /* <DEDUP_REMOVED lines=13> */
.L_x_24396:
[----:B------:R-:W-:Y:S05]  /*1a0f0*/  BSYNC.RECONVERGENT B3 ;  /* 0x0000000000037941 */ /* 0x000fea0003800200 */
.L_x_24395:
        /* <DEDUP_REMOVED lines=61> */
.L_x_24393:
[----:B------:R-:W-:Y:S05]  /*1a4d0*/  BSYNC.RECONVERGENT B2 ;  /* 0x0000000000027941 */ /* 0x000fea0003800200 */
.L_x_24392:
        /* <DEDUP_REMOVED lines=12> */
.L_x_24391:
[----:B------:R-:W-:Y:S05]  /*1a5a0*/  BSYNC.RECONVERGENT B1 ;  /* 0x0000000000017941 */ /* 0x000fea0003800200 */
.L_x_24390:
        /* <DEDUP_REMOVED lines=23> */
.L_x_24401:
        /* <DEDUP_REMOVED lines=13> */
.L_x_24403:
[----:B------:R-:W-:Y:S05]  /*1a7f0*/  BSYNC.RECONVERGENT B3 ;  /* 0x0000000000037941 */ /* 0x000fea0003800200 */
.L_x_24402:
        /* <DEDUP_REMOVED lines=61> */
.L_x_24400:
[----:B------:R-:W-:Y:S05]  /*1abd0*/  BSYNC.RECONVERGENT B2 ;  /* 0x0000000000027941 */ /* 0x000fea0003800200 */
.L_x_24399:
        /* <DEDUP_REMOVED lines=13> */
.L_x_24398:
[----:B------:R-:W-:Y:S05]  /*1acb0*/  BSYNC.RECONVERGENT B1 ;  /* 0x0000000000017941 */ /* 0x000fea0003800200 */
.L_x_24397:
        /* <DEDUP_REMOVED lines=22> */
.L_x_24408:
        /* <DEDUP_REMOVED lines=13> */
.L_x_24410:
[----:B------:R-:W-:Y:S05]  /*1aef0*/  BSYNC.RECONVERGENT B3 ;  /* 0x0000000000037941 */ /* 0x000fea0003800200 */
.L_x_24409:
        /* <DEDUP_REMOVED lines=61> */
.L_x_24407:
[----:B------:R-:W-:Y:S05]  /*1b2d0*/  BSYNC.RECONVERGENT B2 ;  /* 0x0000000000027941 */ /* 0x000fea0003800200 */
.L_x_24406:
        /* <DEDUP_REMOVED lines=12> */
.L_x_24405:
[----:B------:R-:W-:Y:S05]  /*1b3a0*/  BSYNC.RECONVERGENT B1 ;  /* 0x0000000000017941 */ /* 0x000fea0003800200 */
.L_x_24404:
        /* <DEDUP_REMOVED lines=23> */
.L_x_24415:
        /* <DEDUP_REMOVED lines=13> */
.L_x_24417:
[----:B------:R-:W-:Y:S05]  /*1b5f0*/  BSYNC.RECONVERGENT B3 ;  /* 0x0000000000037941 */ /* 0x000fea0003800200 */
.L_x_24416:
        /* <DEDUP_REMOVED lines=61> */
.L_x_24414:
[----:B------:R-:W-:Y:S05]  /*1b9d0*/  BSYNC.RECONVERGENT B2 ;  /* 0x0000000000027941 */ /* 0x000fea0003800200 */
.L_x_24413:
        /* <DEDUP_REMOVED lines=13> */
.L_x_24412:
[----:B------:R-:W-:Y:S05]  /*1bab0*/  BSYNC.RECONVERGENT B1 ;  /* 0x0000000000017941 */ /* 0x000fea0003800200 */
.L_x_24411:
[----:B------:R-:W-:Y:S02]  /*1bac0*/  F2FP.BF16.F32.PACK_AB R150, RZ, R50 ;  /* 0x00000032ff96723e */ /* 0x000fe400000010ff */
[----:B------:R-:W-:Y:S02]  /*1bad0*/  PRMT R96, R96, 0x5410, R99 ;  /* 0x0000541060607816 */ /* 0x000fe40000000063 */
[----:B------:R-:W-:Y:S02]  /*1bae0*/  PRMT R98, R98, 0x5410, R158 ;  /* 0x0000541062627816 */ /* 0x000fe4000000009e */
[----:B------:R-:W-:Y:S02]  /*1baf0*/  PRMT R97, R97, 0x5410, R149 ;  /* 0x0000541061617816 */ /* 0x000fe40000000095 */
[----:B------:R-:W-:Y:S01]  /*1bb00*/  PRMT R99, R212, 0x5410, R150 ;  /* 0x00005410d4637816 */ /* 0x000fe20000000096 */
[----:B------:R-:W-:Y:S06]  /*1bb10*/  BRA `(.L_x_24418) ;  /* 0x0000003400607947 */ /* 0x000fec0003800000 */
.L_x_24361:
        /* <DEDUP_REMOVED lines=21> */
.L_x_24423:
        /* <DEDUP_REMOVED lines=13> */
.L_x_24425:
[----:B------:R-:W-:Y:S05]  /*1bd40*/  BSYNC.RECONVERGENT B3 ;  /* 0x0000000000037941 */ /* 0x000fea0003800200 */
.L_x_24424:
        /* <DEDUP_REMOVED lines=61> */
.L_x_24422:
[----:B------:R-:W-:Y:S05]  /*1c120*/  BSYNC.RECONVERGENT B2 ;  /* 0x0000000000027941 */ /* 0x000fea0003800200 */
.L_x_24421:
        /* <DEDUP_REMOVED lines=11> */
.L_x_24420:
[----:B------:R-:W-:Y:S05]  /*1c1e0*/  BSYNC.RECONVERGENT B1 ;  /* 0x0000000000017941 */ /* 0x000fea0003800200 */
.L_x_24419:
        /* <DEDUP_REMOVED lines=18> */
.L_x_24430:
        /* <DEDUP_REMOVED lines=13> */
.L_x_24432:
[----:B------:R-:W-:Y:S05]  /*1c3e0*/  BSYNC.RECONVERGENT B3 ;  /* 0x0000000000037941 */ /* 0x000fea0003800200 */
.L_x_24431:
        /* <DEDUP_REMOVED lines=61> */
.L_x_24429:
[----:B------:R-:W-:Y:S05]  /*1c7c0*/  BSYNC.RECONVERGENT B2 ;  /* 0x0000000000027941 */ /* 0x000fea0003800200 */
.L_x_24428:
        /* <DEDUP_REMOVED lines=11> */
.L_x_24427:
[----:B------:R-:W-:Y:S05]  /*1c880*/  BSYNC.RECONVERGENT B1 ;  /* 0x0000000000017941 */ /* 0x000fea0003800200 */
.L_x_24426:
        /* <DEDUP_REMOVED lines=18> */
.L_x_24437:
        /* <DEDUP_REMOVED lines=13> */
.L_x_24439:
[----:B------:R-:W-:Y:S05]  /*1ca80*/  BSYNC.RECONVERGENT B3 ;  /* 0x0000000000037941 */ /* 0x000fea0003800200 */
.L_x_24438:
        /* <DEDUP_REMOVED lines=61> */
.L_x_24436:
[----:B------:R-:W-:Y:S05]  /*1ce60*/  BSYNC.RECONVERGENT B2 ;  /* 0x0000000000027941 */ /* 0x000fea0003800200 */
.L_x_24435:
        /* <DEDUP_REMOVED lines=11> */
.L_x_24434:
[----:B------:R-:W-:Y:S05]  /*1cf20*/  BSYNC.RECONVERGENT B1 ;  /* 0x0000000000017941 */ /* 0x000fea0003800200 */
.L_x_24433:
        /* <DEDUP_REMOVED lines=18> */
.L_x_24444:
        /* <DEDUP_REMOVED lines=13> */
.L_x_24446:
[----:B------:R-:W-:Y:S05]  /*1d120*/  BSYNC.RECONVERGENT B3 ;  /* 0x0000000000037941 */ /* 0x000fea0003800200 */
.L_x_24445:
        /* <DEDUP_REMOVED lines=61> */
.L_x_24443:
[----:B------:R-:W-:Y:S05]  /*1d500*/  BSYNC.RECONVERGENT B2 ;  /* 0x0000000000027941 */ /* 0x000fea0003800200 */
.L_x_24442:
        /* <DEDUP_REMOVED lines=11> */
.L_x_24441:
[----:B------:R-:W-:Y:S05]  /*1d5c0*/  BSYNC.RECONVERGENT B1 ;  /* 0x0000000000017941 */ /* 0x000fea0003800200 */
.L_x_24440:
        /* <DEDUP_REMOVED lines=18> */
.L_x_24451:
        /* <DEDUP_REMOVED lines=13> */
.L_x_24453:
[----:B------:R-:W-:Y:S05]  /*1d7c0*/  BSYNC.RECONVERGENT B3 ;  /* 0x0000000000037941 */ /* 0x000fea0003800200 */
.L_x_24452:
        /* <DEDUP_REMOVED lines=61> */
.L_x_24450:
[----:B------:R-:W-:Y:S05]  /*1dba0*/  BSYNC.RECONVERGENT B2 ;  /* 0x0000000000027941 */ /* 0x000fea0003800200 */
.L_x_24449:
        /* <DEDUP_REMOVED lines=11> */
.L_x_24448:
[----:B------:R-:W-:Y:S05]  /*1dc60*/  BSYNC.RECONVERGENT B1 ;  /* 0x0000000000017941 */ /* 0x000fea0003800200 */
.L_x_24447:
        /* <DEDUP_REMOVED lines=18> */
.L_x_24458:
        /* <DEDUP_REMOVED lines=13> */
.L_x_24460:
[----:B------:R-:W-:Y:S05]  /*1de60*/  BSYNC.RECONVERGENT B3 ;  /* 0x0000000000037941 */ /* 0x000fea0003800200 */
.L_x_24459:
        /* <DEDUP_REMOVED lines=61> */
.L_x_24457:
[----:B------:R-:W-:Y:S05]  /*1e240*/  BSYNC.RECONVERGENT B2 ;  /* 0x0000000000027941 */ /* 0x000fea0003800200 */
.L_x_24456:
        /* <DEDUP_REMOVED lines=11> */
.L_x_24455:
[----:B------:R-:W-:Y:S05]  /*1e300*/  BSYNC.RECONVERGENT B1 ;  /* 0x0000000000017941 */ /* 0x000fea0003800200 */
.L_x_24454:
        /* <DEDUP_REMOVED lines=18> */
.L_x_24465:
        /* <DEDUP_REMOVED lines=13> */
.L_x_24467:
[----:B------:R-:W-:Y:S05]  /*1e500*/  BSYNC.RECONVERGENT B3 ;  /* 0x0000000000037941 */ /* 0x000fea0003800200 */
.L_x_24466:
        /* <DEDUP_REMOVED lines=61> */
.L_x_24464:
[----:B------:R-:W-:Y:S05]  /*1e8e0*/  BSYNC.RECONVERGENT B2 ;  /* 0x0000000000027941 */ /* 0x000fea0003800200 */
.L_x_24463:
        /* <DEDUP_REMOVED lines=11> */
.L_x_24462:
[----:B------:R-:W-:Y:S05]  /*1e9a0*/  BSYNC.RECONVERGENT B1 ;  /* 0x0000000000017941 */ /* 0x000fea0003800200 */
.L_x_24461:
        /* <DEDUP_REMOVED lines=18> */
.L_x_24472:
        /* <DEDUP_REMOVED lines=13> */
.L_x_24474:
[----:B------:R-:W-:Y:S05]  /*1eba0*/  BSYNC.RECONVERGENT B3 ;  /* 0x0000000000037941 */ /* 0x000fea0003800200 */
.L_x_24473:
        /* <DEDUP_REMOVED lines=61> */
.L_x_24471:
[----:B------:R-:W-:Y:S05]  /*1ef80*/  BSYNC.RECONVERGENT B2 ;  /* 0x0000000000027941 */ /* 0x000fea0003800200 */
.L_x_24470:
        /* <DEDUP_REMOVED lines=11> */
.L_x_24469:
[----:B------:R-:W-:Y:S05]  /*1f040*/  BSYNC.RECONVERGENT B1 ;  /* 0x0000000000017941 */ /* 0x000fea0003800200 */
.L_x_24468:
[----:B------:R-:W-:Y:S02]  /*1f050*/  F2FP.BF16.F32.PACK_AB R150, RZ, R50 ;  /* 0x00000032ff96723e */ /* 0x000fe400000010ff */
[----:B------:R-:W-:Y:S02]  /*1f060*/  PRMT R96, R96, 0x5410, R99 ;  /* 0x0000541060607816 */ /* 0x000fe40000000063 */
[----:B------:R-:W-:Y:S02]  /*1f070*/  PRMT R98, R98, 0x5410, R158 ;  /* 0x0000541062627816 */ /* 0x000fe4000000009e */
[----:B------:R-:W-:Y:S02]  /*1f080*/  PRMT R97, R97, 0x5410, R149 ;  /* 0x0000541061617816 */ /* 0x000fe40000000095 */
[----:B------:R-:W-:-:S07]  /*1f090*/  PRMT R99, R212, 0x5410, R150 ;  /* 0x00005410d4637816 */ /* 0x000fce0000000096 */
.L_x_24418:
        /* <DEDUP_REMOVED lines=26> */
.L_x_24476:
[----:B------:R-:W-:Y:S05]  /*1f240*/  BSYNC.RECONVERGENT B1 ;  /* 0x0000000000017941 */ /* 0x000fea0003800200 */
.L_x_24475:
[----:B------:R-:W-:Y:S01]  /*1f250*/  VIADD R153, R153, 0x20 ;  /* 0x0000002099997836 */ /* 0x000fe20000000000 */
[----:B------:R-:W-:-:S07]  /*1f260*/  IADD3 R152, PT, PT, R152, 0x20, RZ ;  /* 0x0000002098987810 */ /* 0x000fce0007ffe0ff */
.L_x_24360:
[----:B------:R-:W-:Y:S05]  /*1f270*/  BSYNC.RECONVERGENT B0 ;  /* 0x0000000000007941 */ /* 0x000fea0003800200 */
.L_x_24359:
        /* <DEDUP_REMOVED lines=36> */
.L_x_24484:
        /* <DEDUP_REMOVED lines=13> */
.L_x_24486:
[----:B------:R-:W-:Y:S05]  /*1f590*/  BSYNC.RECONVERGENT B3 ;  /* 0x0000000000037941 */ /* 0x000fea0003800200 */
.L_x_24485:
        /* <DEDUP_REMOVED lines=43> */
[----:B------:R-:W-:Y:S01]  /*1f850*/  IMAD.WIDE.U32 R98, R6, -0x2daee0ad, RZ ;  /* 0xd2511f5306627825 */ /* 0x000fe200078e00ff */
[C---:B------:R-:W-:Y:S02]  /*1f860*/  IADD3 R6, PT, PT, R113.reuse, 0x1fd5c5a3, RZ ;  /* 0x1fd5c5a371067810 */ /* 0x040fe40007ffe0ff */
[----:B------:R-:W-:Y:S02]  /*1f870*/  IADD3 R8, PT, PT, R113, -0x24c28bd8, RZ ;  /* 0xdb3d742871087810 */ /* 0x000fe40007ffe0ff */
[----:B------:R-:W-:-:S05]  /*1f880*/  LOP3.LUT R6, R6, R96, R99, 0x96, !PT ;  /* 0x0000006006067212 */ /* 0x000fca00078e9663 */
[----:B------:R-:W-:-:S04]  /*1f890*/  IMAD.WIDE.U32 R96, R6, -0x326172a9, RZ ;  /* 0xcd9e8d5706607825 */ /* 0x000fc800078e00ff */
[----:B------:R-:W-:-:S05]  /*1f8a0*/  VIADD R6, R112, 0xf1bbcdc8 ;  /* 0xf1bbcdc870067836 */ /* 0x000fca0000000000 */
[----:B------:R-:W-:Y:S01]  /*1f8b0*/  LOP3.LUT R6, R6, R4, R97, 0x96, !PT ;  /* 0x0000000406067212 */ /* 0x000fe200078e9661 */
[----:B------:R-:W-:-:S05]  /*1f8c0*/  IMAD.WIDE.U32 R4, R5, -0x2daee0ad, RZ ;  /* 0xd2511f5305047825 */ /* 0x000fca00078e00ff */
        /* <DEDUP_REMOVED lines=9> */
[----:B------:R-:W-:-:S07]  /*1f960*/  MOV R97, R96 ;  /* 0x0000006000617202 */ /* 0x000fce0000000f00 */
.L_x_24483:
[----:B------:R-:W-:Y:S05]  /*1f970*/  BSYNC.RECONVERGENT B2 ;  /* 0x0000000000027941 */ /* 0x000fea0003800200 */
.L_x_24482:
        /* <DEDUP_REMOVED lines=12> */
.L_x_24481:
[----:B------:R-:W-:Y:S05]  /*1fa40*/  BSYNC.RECONVERGENT B1 ;  /* 0x0000000000017941 */ /* 0x000fea0003800200 */
.L_x_24480:
        /* <DEDUP_REMOVED lines=23> */
.L_x_24491:
        /* <DEDUP_REMOVED lines=13> */
.L_x_24493:
[----:B------:R-:W-:Y:S05]  /*1fc90*/  BSYNC.RECONVERGENT B3 ;  /* 0x0000000000037941 */ /* 0x000fea0003800200 */
.L_x_24492:
[----:B------:R-:W-:Y:S01]  /*1fca0*/  LOP3.LUT R6, R9, R5, R113, 0x96, !PT ;  /* 0x0000000509067212 */ /* 0x000fe200078e9671 */
[----:B------:R-:W-:-:S04]  /*1fcb0*/  IMAD.WIDE.U32 R98, R3, -0x326172a9, RZ ;  /* 0xcd9e8d5703627825 */ /* 0x000fc800078e00ff */
[----:B------:R-:W-:Y:S02]  /*1fcc0*/  HFMA2 R102, -RZ, RZ, 0, 0 ;  /* 0x00000000ff667431 */ /* 0x000fe400000001ff */
        /* <DEDUP_REMOVED lines=12> */
[----:B------:R-:W-:-:S03]  /*1fd90*/  IADD3 R5, PT, PT, R112, 0x3c6ef372, RZ ;  /* 0x3c6ef37270057810 */ /* 0x000fc60007ffe0ff */
[----:B------:R-:W-:Y:S01]  /*1fda0*/  VIADD R8, R112, 0x78dde6e4 ;  /* 0x78dde6e470087836 */ /* 0x000fe20000000000 */
        /* <DEDUP_REMOVED lines=42> */
[----:B------:R-:W-:Y:S02]  /*20050*/  LOP3.LUT R4, R6, R4, R99, 0x96, !PT ;  /* 0x0000000406047212 */ /* 0x000fe400078e9663 */
[----:B------:R-:W-:-:S07]  /*20060*/  MOV R6, R98 ;  /* 0x0000006200067202 */ /* 0x000fce0000000f00 */
.L_x_24490:
[----:B------:R-:W-:Y:S05]  /*20070*/  BSYNC.RECONVERGENT B2 ;  /* 0x0000000000027941 */ /* 0x000fea0003800200 */
.L_x_24489:
        /* <DEDUP_REMOVED lines=13> */
.L_x_24488:
[----:B------:R-:W-:Y:S05]  /*20150*/  BSYNC.RECONVERGENT B1 ;  /* 0x0000000000017941 */ /* 0x000fea0003800200 */
.L_x_24487:
        /* <DEDUP_REMOVED lines=22> */
.L_x_24498:
        /* <DEDUP_REMOVED lines=13> */
.L_x_24500:
[----:B------:R-:W-:Y:S05]  /*20390*/  BSYNC.RECONVERGENT B3 ;  /* 0x0000000000037941 */ /* 0x000fea0003800200 */
.L_x_24499:
        /* <DEDUP_REMOVED lines=55> */
[----:B------:R-:W-:Y:S01]  /*20710*/  IMAD.WIDE.U32 R102, R8, -0x2daee0ad, RZ ;  /* 0xd2511f5308667825 */ /* 0x000fe200078e00ff */
[----:B------:R-:W-:-:S04]  /*20720*/  IADD3 R8, PT, PT, R113, -0x695add53, RZ ;  /* 0x96a522ad71087810 */ /* 0x000fc80007ffe0ff */
[----:B------:R-:W-:Y:S01]  /*20730*/  LOP3.LUT R4, R8, R4, R103, 0x96, !PT ;  /* 0x0000000408047212 */ /* 0x000fe200078e9667 */
[----:B------:R-:W-:Y:S02]  /*20740*/  HFMA2 R103, -RZ, RZ, 0, 0 ;  /* 0x00000000ff677431 */ /* 0x000fe400000001ff */
[----:B------:R-:W-:Y:S01]  /*20750*/  IMAD.MOV.U32 R8, RZ, RZ, R104 ;  /* 0x000000ffff087224 */ /* 0x000fe200078e0068 */
[----:B------:R-:W-:-:S07]  /*20760*/  MOV R98, R102 ;  /* 0x0000006600627202 */ /* 0x000fce0000000f00 */
.L_x_24497:
[----:B------:R-:W-:Y:S05]  /*20770*/  BSYNC.RECONVERGENT B2 ;  /* 0x0000000000027941 */ /* 0x000fea0003800200 */
.L_x_24496:
        /* <DEDUP_REMOVED lines=12> */
.L_x_24495:
[----:B------:R-:W-:Y:S05]  /*20840*/  BSYNC.RECONVERGENT B1 ;  /* 0x0000000000017941 */ /* 0x000fea0003800200 */
.L_x_24494:
        /* <DEDUP_REMOVED lines=23> */
.L_x_24505:
        /* <DEDUP_REMOVED lines=13> */
.L_x_24507:
[----:B------:R-:W-:Y:S05]  /*20a90*/  BSYNC.RECONVERGENT B3 ;  /* 0x0000000000037941 */ /* 0x000fea0003800200 */
.L_x_24506:
        /* <DEDUP_REMOVED lines=61> */
.L_x_24504:
[----:B------:R-:W-:Y:S05]  /*20e70*/  BSYNC.RECONVERGENT B2 ;  /* 0x0000000000027941 */ /* 0x000fea0003800200 */
.L_x_24503:
        /* <DEDUP_REMOVED lines=13> */
.L_x_24502:
[----:B------:R-:W-:Y:S05]  /*20f50*/  BSYNC.RECONVERGENT B1 ;  /* 0x0000000000017941 */ /* 0x000fea0003800200 */
.L_x_24501:
        /* <DEDUP_REMOVED lines=22> */
.L_x_24512:
        /* <DEDUP_REMOVED lines=13> */
.L_x_24514:
[----:B------:R-:W-:Y:S05]  /*21190*/  BSYNC.RECONVERGENT B3 ;  /* 0x0000000000037941 */ /* 0x000fea0003800200 */
.L_x_24513:
        /* <DEDUP_REMOVED lines=61> */
.L_x_24511:
[----:B------:R-:W-:Y:S05]  /*21570*/  BSYNC.RECONVERGENT B2 ;  /* 0x0000000000027941 */ /* 0x000fea0003800200 */
.L_x_24510:
        /* <DEDUP_REMOVED lines=12> */
.L_x_24509:
[----:B------:R-:W-:Y:S05]  /*21640*/  BSYNC.RECONVERGENT B1 ;  /* 0x0000000000017941 */ /* 0x000fea0003800200 */
.L_x_24508:
        /* <DEDUP_REMOVED lines=23> */
.L_x_24519:
        /* <DEDUP_REMOVED lines=13> */
.L_x_24521:
[----:B------:R-:W-:Y:S05]  /*21890*/  BSYNC.RECONVERGENT B3 ;  /* 0x0000000000037941 */ /* 0x000fea0003800200 */
.L_x_24520:
        /* <DEDUP_REMOVED lines=58> */
[----:B------:R-:W-:Y:S01]  /*21c40*/  HFMA2 R151, -RZ, RZ, 0, 0 ;  /* 0x00000000ff977431 */ /* 0x000fe200000001ff */
[----:B------:R-:W-:Y:S02]  /*21c50*/  LOP3.LUT R4, R6, R4, R105, 0x96, !PT ;  /* 0x0000000406047212 */ /* 0x000fe400078e9669 */
[----:B------:R-:W-:-:S07]  /*21c60*/  MOV R6, R104 ;  /* 0x0000006800067202 */ /* 0x000fce0000000f00 */
.L_x_24518:
[----:B------:R-:W-:Y:S05]  /*21c70*/  BSYNC.RECONVERGENT B2 ;  /* 0x0000000000027941 */ /* 0x000fea0003800200 */
.L_x_24517:
        /* <DEDUP_REMOVED lines=13> */
.L_x_24516:
[----:B------:R-:W-:Y:S05]  /*21d50*/  BSYNC.RECONVERGENT B1 ;  /* 0x0000000000017941 */ /* 0x000fea0003800200 */
.L_x_24515:
        /* <DEDUP_REMOVED lines=22> */
.L_x_24526:
        /* <DEDUP_REMOVED lines=13> */
.L_x_24528:
[----:B------:R-:W-:Y:S05]  /*21f90*/  BSYNC.RECONVERGENT B3 ;  /* 0x0000000000037941 */ /* 0x000fea0003800200 */
.L_x_24527:
        /* <DEDUP_REMOVED lines=56> */
[----:B------:R-:W-:Y:S02]  /*22320*/  IADD3 R8, PT, PT, R113, -0x695add53, RZ ;  /* 0x96a522ad71087810 */ /* 0x000fe40007ffe0ff */
[----:B------:R-:W-:Y:S01]  /*22330*/  MOV R213, R150 ;  /* 0x0000009600d57202 */ /* 0x000fe20000000f00 */
[----:B------:R-:W-:Y:S01]  /*22340*/  HFMA2 R150, -RZ, RZ, 0, 0 ;  /* 0x00000000ff967431 */ /* 0x000fe200000001ff */
[----:B------:R-:W-:Y:S01]  /*22350*/  LOP3.LUT R4, R8, R4, R151, 0x96, !PT ;  /* 0x0000000408047212 */ /* 0x000fe200078e9697 */
[----:B------:R-:W-:-:S07]  /*22360*/  IMAD.MOV.U32 R8, RZ, RZ, R156 ;  /* 0x000000ffff087224 */ /* 0x000fce00078e009c */
.L_x_24525:
[----:B------:R-:W-:Y:S05]  /*22370*/  BSYNC.RECONVERGENT B2 ;  /* 0x0000000000027941 */ /* 0x000fea0003800200 */
.L_x_24524:
        /* <DEDUP_REMOVED lines=12> */
.L_x_24523:
[----:B------:R-:W-:Y:S05]  /*22440*/  BSYNC.RECONVERGENT B1 ;  /* 0x0000000000017941 */ /* 0x000fea0003800200 */
.L_x_24522:
        /* <DEDUP_REMOVED lines=23> */
.L_x_24533:
        /* <DEDUP_REMOVED lines=13> */
.L_x_24535:
[----:B------:R-:W-:Y:S05]  /*22690*/  BSYNC.RECONVERGENT B3 ;  /* 0x0000000000037941 */ /* 0x000fea0003800200 */
.L_x_24534:
        /* <DEDUP_REMOVED lines=60> */
[----:B------:R-:W-:-:S07]  /*22a60*/  MOV R155, R150 ;  /* 0x00000096009b7202 */ /* 0x000fce0000000f00 */
.L_x_24532:
[----:B------:R-:W-:Y:S05]  /*22a70*/  BSYNC.RECONVERGENT B2 ;  /* 0x0000000000027941 */ /* 0x000fea0003800200 */
.L_x_24531:
        /* <DEDUP_REMOVED lines=13> */
.L_x_24530:
[----:B------:R-:W-:Y:S05]  /*22b50*/  BSYNC.RECONVERGENT B1 ;  /* 0x0000000000017941 */ /* 0x000fea0003800200 */
.L_x_24529:
[----:B------:R-:W-:Y:S02]  /*22b60*/  F2FP.BF16.F32.PACK_AB R150, RZ, R106 ;  /* 0x0000006aff96723e */ /* 0x000fe400000010ff */
[----:B------:R-:W-:Y:S02]  /*22b70*/  PRMT R96, R96, 0x5410, R99 ;  /* 0x0000541060607816 */ /* 0x000fe40000000063 */
[----:B------:R-:W-:Y:S02]  /*22b80*/  PRMT R98, R98, 0x5410, R158 ;  /* 0x0000541062627816 */ /* 0x000fe4000000009e */
[----:B------:R-:W-:Y:S02]  /*22b90*/  PRMT R97, R97, 0x5410, R149 ;  /* 0x0000541061617816 */ /* 0x000fe40000000095 */
[----:B------:R-:W-:Y:S01]  /*22ba0*/  PRMT R99, R212, 0x5410, R150 ;  /* 0x00005410d4637816 */ /* 0x000fe20000000096 */
[----:B------:R-:W-:Y:S06]  /*22bb0*/  BRA `(.L_x_24536) ;  /* 0x0000003400607947 */ /* 0x000fec0003800000 */
.L_x_24479:
        /* <DEDUP_REMOVED lines=21> */
.L_x_24541:
        /* <DEDUP_REMOVED lines=13> */
.L_x_24543:
[----:B------:R-:W-:Y:S05]  /*22de0*/  BSYNC.RECONVERGENT B3 ;  /* 0x0000000000037941 */ /* 0x000fea0003800200 */
.L_x_24542:
        /* <DEDUP_REMOVED lines=61> */
.L_x_24540:
[----:B------:R-:W-:Y:S05]  /*231c0*/  BSYNC.RECONVERGENT B2 ;  /* 0x0000000000027941 */ /* 0x000fea0003800200 */
.L_x_24539:
[----:B------:R-:W-:Y:S01]  /*231d0*/  I2FP.F32.U32 R6, R11 ;  /* 0x0000000b00067245 */ /* 0x000fe20000201000 */
[----:B------:R-:W-:-:S04]  /*231e0*/  IMAD.MOV.U32 R11, RZ, RZ, 0x2f800000 ;  /* 0x2f800000ff0b7424 */ /* 0x000fc800078e00ff */
[----:B------:R-:W-:-:S05]  /*231f0*/  FFMA.FTZ R6, R6, R11, 1.1641532182693481445e-10 ;  /* 0x2f00000006067423 */ /* 0x000fca000001000b */
[----:B------:R-:W-:Y:S02]  /*23200*/  FSETP.GTU.FTZ.AND P1, PT, R6, UR8, PT ;  /* 0x0000000806007c0b */ /* 0x000fe4000bf3c000 */
[----:B-----5:R-:W-:-:S05]  /*23210*/  SHF.L.U32 R6, R56, 0x10, RZ ;  /* 0x0000001038067819 */ /* 0x020fca00000006ff */
[----:B------:R-:W-:-:S04]  /*23220*/  FMUL.FTZ R6, R6, UR11 ;  /* 0x0000000b06067c20 */ /* 0x000fc80008410000 */
[----:B------:R-:W-:-:S05]  /*23230*/  FMUL.FTZ R6, R6, UR10 ;  /* 0x0000000a06067c20 */ /* 0x000fca0008410000 */
[----:B------:R-:W-:Y:S02]  /*23240*/  FSEL R11, R6, RZ, !P1 ;  /* 0x000000ff060b7208 */ /* 0x000fe40004800000 */
[----:B------:R-:W-:-:S03]  /*23250*/  SEL R6, RZ, 0x1, P1 ;  /* 0x00000001ff067807 */ /* 0x000fc60000800000 */
[----:B------:R-:W-:Y:S01]  /*23260*/  FMUL.FTZ R51, R11, R168 ;  /* 0x000000a80b337220 */ /* 0x000fe20000410000 */
[----:B------:R-:W-:-:S07]  /*23270*/  PRMT R11, R6, 0x7610, R11 ;  /* 0x00007610060b7816 */ /* 0x000fce000000000b */
.L_x_24538:
[----:B------:R-:W-:Y:S05]  /*23280*/  BSYNC.RECONVERGENT B1 ;  /* 0x0000000000017941 */ /* 0x000fea0003800200 */
.L_x_24537:
        /* <DEDUP_REMOVED lines=18> */
.L_x_24548:
        /* <DEDUP_REMOVED lines=13> */
.L_x_24550:
[----:B------:R-:W-:Y:S05]  /*23480*/  BSYNC.RECONVERGENT B3 ;  /* 0x0000000000037941 */ /* 0x000fea0003800200 */
.L_x_24549:
        /* <DEDUP_REMOVED lines=13> */
[----:B------:R-:W-:Y:S01]  /*23560*/  IMAD.WIDE.U32 R98, R8, -0x326172a9, RZ ;  /* 0xcd9e8d5708627825 */ /* 0x000fe200078e00ff */
[----:B------:R-:W-:-:S03]  /*23570*/  IADD3 R8, PT, PT, R112, 0x78dde6e4, RZ ;  /* 0x78dde6e470087810 */ /* 0x000fc60007ffe0ff */
        /* <DEDUP_REMOVED lines=23> */
[----:B------:R-:W-:Y:S01]  /*236f0*/  IMAD.WIDE.U32 R98, R8, -0x2daee0ad, RZ ;  /* 0xd2511f5308627825 */ /* 0x000fe200078e00ff */
[----:B------:R-:W-:-:S04]  /*23700*/  IADD3 R8, PT, PT, R112, 0x5384540f, RZ ;  /* 0x5384540f70087810 */ /* 0x000fc80007ffe0ff */
        /* <DEDUP_REMOVED lines=12> */
[----:B------:R-:W-:Y:S01]  /*237d0*/  IMAD.WIDE.U32 R100, R5, -0x326172a9, RZ ;  /* 0xcd9e8d5705647825 */ /* 0x000fe200078e00ff */
[----:B------:R-:W-:-:S04]  /*237e0*/  IADD3 R5, PT, PT, R112, -0x700cb87f, RZ ;  /* 0x8ff3478170057810 */ /* 0x000fc80007ffe0ff */
[----:B------:R-:W-:Y:S01]  /*237f0*/  LOP3.LUT R5, R5, R98, R101, 0x96, !PT ;  /* 0x0000006205057212 */ /* 0x000fe200078e9665 */
[----:B------:R-:W-:Y:S01]  /*23800*/  IMAD.WIDE.U32 R98, R6, -0x2daee0ad, RZ ;  /* 0xd2511f5306627825 */ /* 0x000fe200078e00ff */
[----:B------:R-:W-:-:S03]  /*23810*/  MOV R8, R100 ;  /* 0x0000006400087202 */ /* 0x000fc60000000f00 */
[----:B------:R-:W-:Y:S01]  /*23820*/  VIADD R6, R113, 0x96a522ad ;  /* 0x96a522ad71067836 */ /* 0x000fe20000000000 */
[----:B------:R-:W-:-:S04]  /*23830*/  MOV R155, R98 ;  /* 0x00000062009b7202 */ /* 0x000fc80000000f00 */
[----:B------:R-:W-:Y:S01]  /*23840*/  LOP3.LUT R4, R6, R4, R99, 0x96, !PT ;  /* 0x0000000406047212 */ /* 0x000fe200078e9663 */
[----:B------:R-:W-:-:S07]  /*23850*/  IMAD.MOV.U32 R6, RZ, RZ, RZ ;  /* 0x000000ffff067224 */ /* 0x000fce00078e00ff */
.L_x_24547:
[----:B------:R-:W-:Y:S05]  /*23860*/  BSYNC.RECONVERGENT B2 ;  /* 0x0000000000027941 */ /* 0x000fea0003800200 */
.L_x_24546:
        /* <DEDUP_REMOVED lines=11> */
.L_x_24545:
[----:B------:R-:W-:Y:S05]  /*23920*/  BSYNC.RECONVERGENT B1 ;  /* 0x0000000000017941 */ /* 0x000fea0003800200 */
.L_x_24544:
        /* <DEDUP_REMOVED lines=18> */
.L_x_24555:
        /* <DEDUP_REMOVED lines=13> */
.L_x_24557:
[----:B------:R-:W-:Y:S05]  /*23b20*/  BSYNC.RECONVERGENT B3 ;  /* 0x0000000000037941 */ /* 0x000fea0003800200 */
.L_x_24556:
[----:B------:R-:W-:Y:S01]  /*23b30*/  LOP3.LUT R6, R9, R5, R113, 0x96, !PT ;  /* 0x0000000509067212 */ /* 0x000fe200078e9671 */
[----:B------:R-:W-:-:S04]  /*23b40*/  IMAD.WIDE.U32 R102, R3, -0x326172a9, RZ ;  /* 0xcd9e8d5703667825 */ /* 0x000fc800078e00ff */
[----:B------:R-:W-:Y:S01]  /*23b50*/  HFMA2 R98, -RZ, RZ, 0, 0 ;  /* 0x00000000ff627431 */ /* 0x000fe200000001ff */
[----:B------:R-:W-:Y:S01]  /*23b60*/  MOV R15, R155 ;  /* 0x0000009b000f7202 */ /* 0x000fe20000000f00 */
        /* <DEDUP_REMOVED lines=56> */
[----:B------:R-:W-:-:S07]  /*23ef0*/  LOP3.LUT R4, R6, R4, R103, 0x96, !PT ;  /* 0x0000000406047212 */ /* 0x000fce00078e9667 */
.L_x_24554:
[----:B------:R-:W-:Y:S05]  /*23f00*/  BSYNC.RECONVERGENT B2 ;  /* 0x0000000000027941 */ /* 0x000fea0003800200 */
.L_x_24553:
        /* <DEDUP_REMOVED lines=11> */
.L_x_24552:
[----:B------:R-:W-:Y:S05]  /*23fc0*/  BSYNC.RECONVERGENT B1 ;  /* 0x0000000000017941 */ /* 0x000fea0003800200 */
.L_x_24551:
        /* <DEDUP_REMOVED lines=18> */
.L_x_24562:
        /* <DEDUP_REMOVED lines=13> */
.L_x_24564:
[----:B------:R-:W-:Y:S05]  /*241c0*/  BSYNC.RECONVERGENT B3 ;  /* 0x0000000000037941 */ /* 0x000fea0003800200 */
.L_x_24563:
        /* <DEDUP_REMOVED lines=61> */
.L_x_24561:
[----:B------:R-:W-:Y:S05]  /*245a0*/  BSYNC.RECONVERGENT B2 ;  /* 0x0000000000027941 */ /* 0x000fea0003800200 */
.L_x_24560:
        /* <DEDUP_REMOVED lines=11> */
.L_x_24559:
[----:B------:R-:W-:Y:S05]  /*24660*/  BSYNC.RECONVERGENT B1 ;  /* 0x0000000000017941 */ /* 0x000fea0003800200 */
.L_x_24558:
        /* <DEDUP_REMOVED lines=18> */
.L_x_24569:
        /* <DEDUP_REMOVED lines=13> */
.L_x_24571:
[----:B------:R-:W-:Y:S05]  /*24860*/  BSYNC.RECONVERGENT B3 ;  /* 0x0000000000037941 */ /* 0x000fea0003800200 */
.L_x_24570:
[----:B------:R-:W-:Y:S01]  /*24870*/  LOP3.LUT R6, R9, R5, R113, 0x96, !PT ;  /* 0x0000000509067212 */ /* 0x000fe200078e9671 */
[----:B------:R-:W-:Y:S01]  /*24880*/  IMAD.WIDE.U32 R104, R3, -0x326172a9, RZ ;  /* 0xcd9e8d5703687825 */ /* 0x000fe200078e00ff */
[----:B------:R-:W-:-:S03]  /*24890*/  MOV R19, R155 ;  /* 0x0000009b00137202 */ /* 0x000fc60000000f00 */
        /* <DEDUP_REMOVED lines=57> */
[----:B------:R-:W-:-:S07]  /*24c30*/  HFMA2 R105, -RZ, RZ, 0, 0 ;  /* 0x00000000ff697431 */ /* 0x000fce00000001ff */
.L_x_24568:
[----:B------:R-:W-:Y:S05]  /*24c40*/  BSYNC.RECONVERGENT B2 ;  /* 0x0000000000027941 */ /* 0x000fea0003800200 */
.L_x_24567:
        /* <DEDUP_REMOVED lines=11> */
.L_x_24566:
[----:B------:R-:W-:Y:S05]  /*24d00*/  BSYNC.RECONVERGENT B1 ;  /* 0x0000000000017941 */ /* 0x000fea0003800200 */
.L_x_24565:
        /* <DEDUP_REMOVED lines=18> */
.L_x_24576:
        /* <DEDUP_REMOVED lines=13> */
.L_x_24578:
[----:B------:R-:W-:Y:S05]  /*24f00*/  BSYNC.RECONVERGENT B3 ;  /* 0x0000000000037941 */ /* 0x000fea0003800200 */
.L_x_24577:
        /* <DEDUP_REMOVED lines=61> */
.L_x_24575:
[----:B------:R-:W-:Y:S05]  /*252e0*/  BSYNC.RECONVERGENT B2 ;  /* 0x0000000000027941 */ /* 0x000fea0003800200 */
.L_x_24574:
        /* <DEDUP_REMOVED lines=11> */
.L_x_24573:
[----:B------:R-:W-:Y:S05]  /*253a0*/  BSYNC.RECONVERGENT B1 ;  /* 0x0000000000017941 */ /* 0x000fea0003800200 */
.L_x_24572:
        /* <DEDUP_REMOVED lines=18> */
.L_x_24583:
        /* <DEDUP_REMOVED lines=13> */
.L_x_24585:
[----:B------:R-:W-:Y:S05]  /*255a0*/  BSYNC.RECONVERGENT B3 ;  /* 0x0000000000037941 */ /* 0x000fea0003800200 */
.L_x_24584:
        /* <DEDUP_REMOVED lines=58> */
[----:B------:R-:W-:Y:S02]  /*25950*/  IMAD.MOV.U32 R155, RZ, RZ, R150 ;  /* 0x000000ffff9b7224 */ /* 0x000fe400078e0096 */
[----:B------:R-:W-:Y:S01]  /*25960*/  HFMA2 R150, -RZ, RZ, 0, 0 ;  /* 0x00000000ff967431 */ /* 0x000fe200000001ff */
[----:B------:R-:W-:-:S07]  /*25970*/  LOP3.LUT R4, R6, R4, R151, 0x96, !PT ;  /* 0x0000000406047212 */ /* 0x000fce00078e9697 */
.L_x_24582:
[----:B------:R-:W-:Y:S05]  /*25980*/  BSYNC.RECONVERGENT B2 ;  /* 0x0000000000027941 */ /* 0x000fea0003800200 */
.L_x_24581:
        /* <DEDUP_REMOVED lines=11> */
.L_x_24580:
[----:B------:R-:W-:Y:S05]  /*25a40*/  BSYNC.RECONVERGENT B1 ;  /* 0x0000000000017941 */ /* 0x000fea0003800200 */
.L_x_24579:
        /* <DEDUP_REMOVED lines=18> */
.L_x_24590:
        /* <DEDUP_REMOVED lines=13> */
.L_x_24592:
[----:B------:R-:W-:Y:S05]  /*25c40*/  BSYNC.RECONVERGENT B3 ;  /* 0x0000000000037941 */ /* 0x000fea0003800200 */
.L_x_24591:
        /* <DEDUP_REMOVED lines=61> */
.L_x_24589:
[----:B------:R-:W-:Y:S05]  /*26020*/  BSYNC.RECONVERGENT B2 ;  /* 0x0000000000027941 */ /* 0x000fea0003800200 */
.L_x_24588:
        /* <DEDUP_REMOVED lines=11> */
.L_x_24587:
[----:B------:R-:W-:Y:S05]  /*260e0*/  BSYNC.RECONVERGENT B1 ;  /* 0x0000000000017941 */ /* 0x000fea0003800200 */
.L_x_24586:
[----:B------:R-:W-:Y:S02]  /*260f0*/  F2FP.BF16.F32.PACK_AB R150, RZ, R106 ;  /* 0x0000006aff96723e */ /* 0x000fe400000010ff */
[----:B------:R-:W-:Y:S02]  /*26100*/  PRMT R96, R96, 0x5410, R99 ;  /* 0x0000541060607816 */ /* 0x000fe40000000063 */
[----:B------:R-:W-:Y:S02]  /*26110*/  PRMT R98, R98, 0x5410, R158 ;  /* 0x0000541062627816 */ /* 0x000fe4000000009e */
[----:B------:R-:W-:Y:S02]  /*26120*/  PRMT R97, R97, 0x5410, R149 ;  /* 0x0000541061617816 */ /* 0x000fe40000000095 */
[----:B------:R-:W-:-:S07]  /*26130*/  PRMT R99, R212, 0x5410, R150 ;  /* 0x00005410d4637816 */ /* 0x000fce0000000096 */
.L_x_24536:
        /* <DEDUP_REMOVED lines=26> */
.L_x_24594:
[----:B------:R-:W-:Y:S05]  /*262e0*/  BSYNC.RECONVERGENT B1 ;  /* 0x0000000000017941 */ /* 0x000fea0003800200 */
.L_x_24593:
[----:B------:R-:W-:Y:S01]  /*262f0*/  IADD3 R153, PT, PT, R153, 0x20, RZ ;  /* 0x0000002099997810 */ /* 0x000fe20007ffe0ff */
[----:B------:R-:W-:-:S07]  /*26300*/  VIADD R152, R152, 0x20 ;  /* 0x0000002098987836 */ /* 0x000fce0000000000 */
.L_x_24478:
[----:B------:R-:W-:Y:S05]  /*26310*/  BSYNC.RECONVERGENT B0 ;  /* 0x0000000000007941 */ /* 0x000fea0003800200 */
.L_x_24477:
        /* <DEDUP_REMOVED lines=16> */
[----:B-----5:R-:W-:Y:S01]  /*26420*/  @!P1 SHF.L.U32 R107, R52, 0x10, RZ ;  /* 0x00000010346b9819 */ /* 0x020fe200000006ff */
[----:B0-----:R-:W-:Y:S01]  /*26430*/  @!P1 IMAD.MOV.U32 R97, RZ, RZ, R149 ;  /* 0x000000ffff619224 */ /* 0x001fe200078e0095 */
        /* <DEDUP_REMOVED lines=18> */
.L_x_24602:
        /* <DEDUP_REMOVED lines=13> */
.L_x_24604:
[----:B------:R-:W-:Y:S05]  /*26630*/  BSYNC.RECONVERGENT B3 ;  /* 0x0000000000037941 */ /* 0x000fea0003800200 */
.L_x_24603:
        /* <DEDUP_REMOVED lines=61> */
.L_x_24601:
[----:B------:R-:W-:Y:S05]  /*26a10*/  BSYNC.RECONVERGENT B2 ;  /* 0x0000000000027941 */ /* 0x000fea0003800200 */
.L_x_24600:
        /* <DEDUP_REMOVED lines=12> */
.L_x_24599:
[----:B------:R-:W-:Y:S05]  /*26ae0*/  BSYNC.RECONVERGENT B1 ;  /* 0x0000000000017941 */ /* 0x000fea0003800200 */
.L_x_24598:
        /* <DEDUP_REMOVED lines=23> */
.L_x_24609:
        /* <DEDUP_REMOVED lines=13> */
.L_x_24611:
[----:B------:R-:W-:Y:S05]  /*26d30*/  BSYNC.RECONVERGENT B3 ;  /* 0x0000000000037941 */ /* 0x000fea0003800200 */
.L_x_24610:
        /* <DEDUP_REMOVED lines=61> */
.L_x_24608:
[----:B------:R-:W-:Y:S05]  /*27110*/  BSYNC.RECONVERGENT B2 ;  /* 0x0000000000027941 */ /* 0x000fea0003800200 */
.L_x_24607:
        /* <DEDUP_REMOVED lines=13> */
.L_x_24606:
[----:B------:R-:W-:Y:S05]  /*271f0*/  BSYNC.RECONVERGENT B1 ;  /* 0x0000000000017941 */ /* 0x000fea0003800200 */
.L_x_24605:
        /* <DEDUP_REMOVED lines=22> */
.L_x_24616:
        /* <DEDUP_REMOVED lines=13> */
.L_x_24618:
[----:B------:R-:W-:Y:S05]  /*27430*/  BSYNC.RECONVERGENT B3 ;  /* 0x0000000000037941 */ /* 0x000fea0003800200 */
.L_x_24617:
        /* <DEDUP_REMOVED lines=61> */
.L_x_24615:
[----:B------:R-:W-:Y:S05]  /*27810*/  BSYNC.RECONVERGENT B2 ;  /* 0x0000000000027941 */ /* 0x000fea0003800200 */
.L_x_24614:
        /* <DEDUP_REMOVED lines=12> */
.L_x_24613:
[----:B------:R-:W-:Y:S05]  /*278e0*/  BSYNC.RECONVERGENT B1 ;  /* 0x0000000000017941 */ /* 0x000fea0003800200 */
.L_x_24612:
        /* <DEDUP_REMOVED lines=23> */
.L_x_24623:
        /* <DEDUP_REMOVED lines=13> */
.L_x_24625:
[----:B------:R-:W-:Y:S05]  /*27b30*/  BSYNC.RECONVERGENT B3 ;  /* 0x0000000000037941 */ /* 0x000fea0003800200 */
.L_x_24624:
        /* <DEDUP_REMOVED lines=61> */
.L_x_24622:
[----:B------:R-:W-:Y:S05]  /*27f10*/  BSYNC.RECONVERGENT B2 ;  /* 0x0000000000027941 */ /* 0x000fea0003800200 */
.L_x_24621:
        /* <DEDUP_REMOVED lines=13> */
.L_x_24620:
[----:B------:R-:W-:Y:S05]  /*27ff0*/  BSYNC.RECONVERGENT B1 ;  /* 0x0000000000017941 */ /* 0x000fea0003800200 */
.L_x_24619:
        /* <DEDUP_REMOVED lines=22> */
.L_x_24630:
        /* <DEDUP_REMOVED lines=13> */
.L_x_24632:
[----:B------:R-:W-:Y:S05]  /*28230*/  BSYNC.RECONVERGENT B3 ;  /* 0x0000000000037941 */ /* 0x000fea0003800200 */
.L_x_24631:
        /* <DEDUP_REMOVED lines=61> */
.L_x_24629:
[----:B------:R-:W-:Y:S05]  /*28610*/  BSYNC.RECONVERGENT B2 ;  /* 0x0000000000027941 */ /* 0x000fea0003800200 */
.L_x_24628:
        /* <DEDUP_REMOVED lines=12> */
.L_x_24627:
[----:B------:R-:W-:Y:S05]  /*286e0*/  BSYNC.RECONVERGENT B1 ;  /* 0x0000000000017941 */ /* 0x000fea0003800200 */
.L_x_24626:
        /* <DEDUP_REMOVED lines=23> */
.L_x_24637:
        /* <DEDUP_REMOVED lines=13> */
.L_x_24639:
[----:B------:R-:W-:Y:S05]  /*28930*/  BSYNC.RECONVERGENT B3 ;  /* 0x0000000000037941 */ /* 0x000fea0003800200 */
.L_x_24638:
        /* <DEDUP_REMOVED lines=61> */
.L_x_24636:
[----:B------:R-:W-:Y:S05]  /*28d10*/  BSYNC.RECONVERGENT B2 ;  /* 0x0000000000027941 */ /* 0x000fea0003800200 */
.L_x_24635:
        /* <DEDUP_REMOVED lines=13> */
.L_x_24634:
[----:B------:R-:W-:Y:S05]  /*28df0*/  BSYNC.RECONVERGENT B1 ;  /* 0x0000000000017941 */ /* 0x000fea0003800200 */
.L_x_24633:
        /* <DEDUP_REMOVED lines=22> */
.L_x_24644:
        /* <DEDUP_REMOVED lines=13> */
.L_x_24646:
[----:B------:R-:W-:Y:S05]  /*29030*/  BSYNC.RECONVERGENT B3 ;  /* 0x0000000000037941 */ /* 0x000fea0003800200 */
.L_x_24645:
        /* <DEDUP_REMOVED lines=61> */
.L_x_24643:
[----:B------:R-:W-:Y:S05]  /*29410*/  BSYNC.RECONVERGENT B2 ;  /* 0x0000000000027941 */ /* 0x000fea0003800200 */
.L_x_24642:
        /* <DEDUP_REMOVED lines=12> */
.L_x_24641:
[----:B------:R-:W-:Y:S05]  /*294e0*/  BSYNC.RECONVERGENT B1 ;  /* 0x0000000000017941 */ /* 0x000fea0003800200 */
.L_x_24640:
        /* <DEDUP_REMOVED lines=23> */
.L_x_24651:
        /* <DEDUP_REMOVED lines=13> */
.L_x_24653:
[----:B------:R-:W-:Y:S05]  /*29730*/  BSYNC.RECONVERGENT B3 ;  /* 0x0000000000037941 */ /* 0x000fea0003800200 */
.L_x_24652:
        /* <DEDUP_REMOVED lines=61> */
.L_x_24650:
[----:B------:R-:W-:Y:S05]  /*29b10*/  BSYNC.RECONVERGENT B2 ;  /* 0x0000000000027941 */ /* 0x000fea0003800200 */
.L_x_24649:
        /* <DEDUP_REMOVED lines=13> */
.L_x_24648:
[----:B------:R-:W-:Y:S05]  /*29bf0*/  BSYNC.RECONVERGENT B1 ;  /* 0x0000000000017941 */ /* 0x000fea0003800200 */
.L_x_24647:
[----:B------:R-:W-:Y:S02]  /*29c00*/  F2FP.BF16.F32.PACK_AB R150, RZ, R116 ;  /* 0x00000074ff96723e */ /* 0x000fe400000010ff */
[----:B------:R-:W-:Y:S02]  /*29c10*/  PRMT R96, R96, 0x5410, R99 ;  /* 0x0000541060607816 */ /* 0x000fe40000000063 */
[----:B------:R-:W-:Y:S02]  /*29c20*/  PRMT R98, R98, 0x5410, R158 ;  /* 0x0000541062627816 */ /* 0x000fe4000000009e */
[----:B------:R-:W-:Y:S02]  /*29c30*/  PRMT R97, R97, 0x5410, R149 ;  /* 0x0000541061617816 */ /* 0x000fe40000000095 */
[----:B------:R-:W-:Y:S01]  /*29c40*/  PRMT R99, R212, 0x5410, R150 ;  /* 0x00005410d4637816 */ /* 0x000fe20000000096 */
[----:B------:R-:W-:Y:S06]  /*29c50*/  BRA `(.L_x_24654) ;  /* 0x0000003400607947 */ /* 0x000fec0003800000 */
.L_x_24597:
        /* <DEDUP_REMOVED lines=21> */
.L_x_24659:
        /* <DEDUP_REMOVED lines=13> */
.L_x_24661:
[----:B------:R-:W-:Y:S05]  /*29e80*/  BSYNC.RECONVERGENT B3 ;  /* 0x0000000000037941 */ /* 0x000fea0003800200 */
.L_x_24660:
        /* <DEDUP_REMOVED lines=61> */
.L_x_24658:
[----:B------:R-:W-:Y:S05]  /*2a260*/  BSYNC.RECONVERGENT B2 ;  /* 0x0000000000027941 */ /* 0x000fea0003800200 */
.L_x_24657:
        /* <DEDUP_REMOVED lines=11> */
.L_x_24656:
[----:B------:R-:W-:Y:S05]  /*2a320*/  BSYNC.RECONVERGENT B1 ;  /* 0x0000000000017941 */ /* 0x000fea0003800200 */
.L_x_24655:
        /* <DEDUP_REMOVED lines=18> */
.L_x_24666:
        /* <DEDUP_REMOVED lines=13> */
.L_x_24668:
[----:B------:R-:W-:Y:S05]  /*2a520*/  BSYNC.RECONVERGENT B3 ;  /* 0x0000000000037941 */ /* 0x000fea0003800200 */
.L_x_24667:
        /* <DEDUP_REMOVED lines=61> */
.L_x_24665:
[----:B------:R-:W-:Y:S05]  /*2a900*/  BSYNC.RECONVERGENT B2 ;  /* 0x0000000000027941 */ /* 0x000fea0003800200 */
.L_x_24664:
        /* <DEDUP_REMOVED lines=11> */
.L_x_24663:
[----:B------:R-:W-:Y:S05]  /*2a9c0*/  BSYNC.RECONVERGENT B1 ;  /* 0x0000000000017941 */ /* 0x000fea0003800200 */
.L_x_24662:
        /* <DEDUP_REMOVED lines=18> */
.L_x_24673:
        /* <DEDUP_REMOVED lines=13> */
.L_x_24675:
[----:B------:R-:W-:Y:S05]  /*2abc0*/  BSYNC.RECONVERGENT B3 ;  /* 0x0000000000037941 */ /* 0x000fea0003800200 */
.L_x_24674:
        /* <DEDUP_REMOVED lines=61> */
.L_x_24672:
[----:B------:R-:W-:Y:S05]  /*2afa0*/  BSYNC.RECONVERGENT B2 ;  /* 0x0000000000027941 */ /* 0x000fea0003800200 */
.L_x_24671:
        /* <DEDUP_REMOVED lines=11> */
.L_x_24670:
[----:B------:R-:W-:Y:S05]  /*2b060*/  BSYNC.RECONVERGENT B1 ;  /* 0x0000000000017941 */ /* 0x000fea0003800200 */
.L_x_24669:
        /* <DEDUP_REMOVED lines=18> */
.L_x_24680:
        /* <DEDUP_REMOVED lines=13> */
.L_x_24682:
[----:B------:R-:W-:Y:S05]  /*2b260*/  BSYNC.RECONVERGENT B3 ;  /* 0x0000000000037941 */ /* 0x000fea0003800200 */
.L_x_24681:
        /* <DEDUP_REMOVED lines=61> */
.L_x_24679:
[----:B------:R-:W-:Y:S05]  /*2b640*/  BSYNC.RECONVERGENT B2 ;  /* 0x0000000000027941 */ /* 0x000fea0003800200 */
.L_x_24678:
        /* <DEDUP_REMOVED lines=11> */
.L_x_24677:
[----:B------:R-:W-:Y:S05]  /*2b700*/  BSYNC.RECONVERGENT B1 ;  /* 0x0000000000017941 */ /* 0x000fea0003800200 */
.L_x_24676:
        /* <DEDUP_REMOVED lines=18> */
.L_x_24687:
        /* <DEDUP_REMOVED lines=13> */
.L_x_24689:
[----:B------:R-:W-:Y:S05]  /*2b900*/  BSYNC.RECONVERGENT B3 ;  /* 0x0000000000037941 */ /* 0x000fea0003800200 */
.L_x_24688:
        /* <DEDUP_REMOVED lines=61> */
.L_x_24686:
[----:B------:R-:W-:Y:S05]  /*2bce0*/  BSYNC.RECONVERGENT B2 ;  /* 0x0000000000027941 */ /* 0x000fea0003800200 */
.L_x_24685:
        /* <DEDUP_REMOVED lines=11> */
.L_x_24684:
[----:B------:R-:W-:Y:S05]  /*2bda0*/  BSYNC.RECONVERGENT B1 ;  /* 0x0000000000017941 */ /* 0x000fea0003800200 */
.L_x_24683:
        /* <DEDUP_REMOVED lines=18> */
.L_x_24694:
        /* <DEDUP_REMOVED lines=13> */
.L_x_24696:
[----:B------:R-:W-:Y:S05]  /*2bfa0*/  BSYNC.RECONVERGENT B3 ;  /* 0x0000000000037941 */ /* 0x000fea0003800200 */
.L_x_24695:
        /* <DEDUP_REMOVED lines=61> */
.L_x_24693:
[----:B------:R-:W-:Y:S05]  /*2c380*/  BSYNC.RECONVERGENT B2 ;  /* 0x0000000000027941 */ /* 0x000fea0003800200 */
.L_x_24692:
        /* <DEDUP_REMOVED lines=11> */
.L_x_24691:
[----:B------:R-:W-:Y:S05]  /*2c440*/  BSYNC.RECONVERGENT B1 ;  /* 0x0000000000017941 */ /* 0x000fea0003800200 */
.L_x_24690:
        /* <DEDUP_REMOVED lines=18> */
.L_x_24701:
        /* <DEDUP_REMOVED lines=13> */
.L_x_24703:
[----:B------:R-:W-:Y:S05]  /*2c640*/  BSYNC.RECONVERGENT B3 ;  /* 0x0000000000037941 */ /* 0x000fea0003800200 */
.L_x_24702:
        /* <DEDUP_REMOVED lines=61> */
.L_x_24700:
[----:B------:R-:W-:Y:S05]  /*2ca20*/  BSYNC.RECONVERGENT B2 ;  /* 0x0000000000027941 */ /* 0x000fea0003800200 */
.L_x_24699:
        /* <DEDUP_REMOVED lines=11> */
.L_x_24698:
[----:B------:R-:W-:Y:S05]  /*2cae0*/  BSYNC.RECONVERGENT B1 ;  /* 0x0000000000017941 */ /* 0x000fea0003800200 */
.L_x_24697:
        /* <DEDUP_REMOVED lines=18> */
.L_x_24708:
        /* <DEDUP_REMOVED lines=13> */
.L_x_24710:
[----:B------:R-:W-:Y:S05]  /*2cce0*/  BSYNC.RECONVERGENT B3 ;  /* 0x0000000000037941 */ /* 0x000fea0003800200 */
.L_x_24709:
        /* <DEDUP_REMOVED lines=61> */
.L_x_24707:
[----:B------:R-:W-:Y:S05]  /*2d0c0*/  BSYNC.RECONVERGENT B2 ;  /* 0x0000000000027941 */ /* 0x000fea0003800200 */
.L_x_24706:
        /* <DEDUP_REMOVED lines=11> */
.L_x_24705:
[----:B------:R-:W-:Y:S05]  /*2d180*/  BSYNC.RECONVERGENT B1 ;  /* 0x0000000000017941 */ /* 0x000fea0003800200 */
.L_x_24704:
[----:B------:R-:W-:Y:S02]  /*2d190*/  F2FP.BF16.F32.PACK_AB R150, RZ, R116 ;  /* 0x00000074ff96723e */ /* 0x000fe400000010ff */
[----:B------:R-:W-:Y:S02]  /*2d1a0*/  PRMT R96, R96, 0x5410, R99 ;  /* 0x0000541060607816 */ /* 0x000fe40000000063 */
[----:B------:R-:W-:Y:S02]  /*2d1b0*/  PRMT R98, R98, 0x5410, R158 ;  /* 0x0000541062627816 */ /* 0x000fe4000000009e */
[----:B------:R-:W-:Y:S02]  /*2d1c0*/  PRMT R97, R97, 0x5410, R149 ;  /* 0x0000541061617816 */ /* 0x000fe40000000095 */
[----:B------:R-:W-:-:S07]  /*2d1d0*/  PRMT R99, R212, 0x5410, R150 ;  /* 0x00005410d4637816 */ /* 0x000fce0000000096 */
.L_x_24654:
        /* <DEDUP_REMOVED lines=26> */
.L_x_24712:
[----:B------:R-:W-:Y:S05]  /*2d380*/  BSYNC.RECONVERGENT B1 ;  /* 0x0000000000017941 */ /* 0x000fea0003800200 */
.L_x_24711:
[----:B------:R-:W-:Y:S01]  /*2d390*/  IADD3 R153, PT, PT, R153, 0x20, RZ ;  /* 0x0000002099997810 */ /* 0x000fe20007ffe0ff */
[----:B------:R-:W-:-:S07]  /*2d3a0*/  VIADD R152, R152, 0x20 ;  /* 0x0000002098987836 */ /* 0x000fce0000000000 */
.L_x_24596:
[----:B------:R-:W-:Y:S05]  /*2d3b0*/  BSYNC.RECONVERGENT B0 ;  /* 0x0000000000007941 */ /* 0x000fea0003800200 */
.L_x_24595:
        /* <DEDUP_REMOVED lines=36> */
.L_x_24720:
        /* <DEDUP_REMOVED lines=13> */
.L_x_24722:
[----:B------:R-:W-:Y:S05]  /*2d6d0*/  BSYNC.RECONVERGENT B3 ;  /* 0x0000000000037941 */ /* 0x000fea0003800200 */
.L_x_24721:
        /* <DEDUP_REMOVED lines=61> */
.L_x_24719:
[----:B------:R-:W-:Y:S05]  /*2dab0*/  BSYNC.RECONVERGENT B2 ;  /* 0x0000000000027941 */ /* 0x000fea0003800200 */
.L_x_24718:
        /* <DEDUP_REMOVED lines=12> */
.L_x_24717:
[----:B------:R-:W-:Y:S05]  /*2db80*/  BSYNC.RECONVERGENT B1 ;  /* 0x0000000000017941 */ /* 0x000fea0003800200 */
.L_x_24716:
        /* <DEDUP_REMOVED lines=23> */
.L_x_24727:
        /* <DEDUP_REMOVED lines=13> */
.L_x_24729:
[----:B------:R-:W-:Y:S05]  /*2ddd0*/  BSYNC.RECONVERGENT B3 ;  /* 0x0000000000037941 */ /* 0x000fea0003800200 */
.L_x_24728:
        /* <DEDUP_REMOVED lines=61> */
.L_x_24726:
[----:B------:R-:W-:Y:S05]  /*2e1b0*/  BSYNC.RECONVERGENT B2 ;  /* 0x0000000000027941 */ /* 0x000fea0003800200 */
.L_x_24725:
        /* <DEDUP_REMOVED lines=13> */
.L_x_24724:
[----:B------:R-:W-:Y:S05]  /*2e290*/  BSYNC.RECONVERGENT B1 ;  /* 0x0000000000017941 */ /* 0x000fea0003800200 */
.L_x_24723:
        /* <DEDUP_REMOVED lines=22> */
.L_x_24734:
        /* <DEDUP_REMOVED lines=13> */
.L_x_24736:
[----:B------:R-:W-:Y:S05]  /*2e4d0*/  BSYNC.RECONVERGENT B3 ;  /* 0x0000000000037941 */ /* 0x000fea0003800200 */
.L_x_24735:
        /* <DEDUP_REMOVED lines=61> */
.L_x_24733:
[----:B------:R-:W-:Y:S05]  /*2e8b0*/  BSYNC.RECONVERGENT B2 ;  /* 0x0000000000027941 */ /* 0x000fea0003800200 */
.L_x_24732:
        /* <DEDUP_REMOVED lines=12> */
.L_x_24731:
[----:B------:R-:W-:Y:S05]  /*2e980*/  BSYNC.RECONVERGENT B1 ;  /* 0x0000000000017941 */ /* 0x000fea0003800200 */
.L_x_24730:
        /* <DEDUP_REMOVED lines=23> */
.L_x_24741:
        /* <DEDUP_REMOVED lines=13> */
.L_x_24743:
[----:B------:R-:W-:Y:S05]  /*2ebd0*/  BSYNC.RECONVERGENT B3 ;  /* 0x0000000000037941 */ /* 0x000fea0003800200 */
.L_x_24742:
        /* <DEDUP_REMOVED lines=61> */
.L_x_24740:
[----:B------:R-:W-:Y:S05]  /*2efb0*/  BSYNC.RECONVERGENT B2 ;  /* 0x0000000000027941 */ /* 0x000fea0003800200 */
.L_x_24739:
        /* <DEDUP_REMOVED lines=13> */
.L_x_24738:
[----:B------:R-:W-:Y:S05]  /*2f090*/  BSYNC.RECONVERGENT B1 ;  /* 0x0000000000017941 */ /* 0x000fea0003800200 */
.L_x_24737:
        /* <DEDUP_REMOVED lines=22> */
.L_x_24748:
        /* <DEDUP_REMOVED lines=13> */
.L_x_24750:
[----:B------:R-:W-:Y:S05]  /*2f2d0*/  BSYNC.RECONVERGENT B3 ;  /* 0x0000000000037941 */ /* 0x000fea0003800200 */
.L_x_24749:
        /* <DEDUP_REMOVED lines=61> */
.L_x_24747:
[----:B------:R-:W-:Y:S05]  /*2f6b0*/  BSYNC.RECONVERGENT B2 ;  /* 0x0000000000027941 */ /* 0x000fea0003800200 */
.L_x_24746:
        /* <DEDUP_REMOVED lines=12> */
.L_x_24745:
[----:B------:R-:W-:Y:S05]  /*2f780*/  BSYNC.RECONVERGENT B1 ;  /* 0x0000000000017941 */ /* 0x000fea0003800200 */
.L_x_24744:
        /* <DEDUP_REMOVED lines=23> */
.L_x_24755:
        /* <DEDUP_REMOVED lines=13> */
.L_x_24757:
[----:B------:R-:W-:Y:S05]  /*2f9d0*/  BSYNC.RECONVERGENT B3 ;  /* 0x0000000000037941 */ /* 0x000fea0003800200 */
.L_x_24756:
        /* <DEDUP_REMOVED lines=61> */
.L_x_24754:
[----:B------:R-:W-:Y:S05]  /*2fdb0*/  BSYNC.RECONVERGENT B2 ;  /* 0x0000000000027941 */ /* 0x000fea0003800200 */
.L_x_24753:
        /* <DEDUP_REMOVED lines=13> */
.L_x_24752:
[----:B------:R-:W-:Y:S05]  /*2fe90*/  BSYNC.RECONVERGENT B1 ;  /* 0x0000000000017941 */ /* 0x000fea0003800200 */
.L_x_24751:
        /* <DEDUP_REMOVED lines=22> */
.L_x_24762:
        /* <DEDUP_REMOVED lines=13> */
.L_x_24764:
[----:B------:R-:W-:Y:S05]  /*300d0*/  BSYNC.RECONVERGENT B3 ;  /* 0x0000000000037941 */ /* 0x000fea0003800200 */
.L_x_24763:
        /* <DEDUP_REMOVED lines=61> */
.L_x_24761:
[----:B------:R-:W-:Y:S05]  /*304b0*/  BSYNC.RECONVERGENT B2 ;  /* 0x0000000000027941 */ /* 0x000fea0003800200 */
.L_x_24760:
        /* <DEDUP_REMOVED lines=12> */
.L_x_24759:
[----:B------:R-:W-:Y:S05]  /*30580*/  BSYNC.RECONVERGENT B1 ;  /* 0x0000000000017941 */ /* 0x000fea0003800200 */
.L_x_24758:
        /* <DEDUP_REMOVED lines=23> */
.L_x_24769:
        /* <DEDUP_REMOVED lines=13> */
.L_x_24771:
[----:B------:R-:W-:Y:S05]  /*307d0*/  BSYNC.RECONVERGENT B3 ;  /* 0x0000000000037941 */ /* 0x000fea0003800200 */
.L_x_24770:
        /* <DEDUP_REMOVED lines=61> */
.L_x_24768:
[----:B------:R-:W-:Y:S05]  /*30bb0*/  BSYNC.RECONVERGENT B2 ;  /* 0x0000000000027941 */ /* 0x000fea0003800200 */
.L_x_24767:
        /* <DEDUP_REMOVED lines=13> */
.L_x_24766:
[----:B------:R-:W-:Y:S05]  /*30c90*/  BSYNC.RECONVERGENT B1 ;  /* 0x0000000000017941 */ /* 0x000fea0003800200 */
.L_x_24765:
[----:B------:R-:W-:Y:S02]  /*30ca0*/  F2FP.BF16.F32.PACK_AB R150, RZ, R124 ;  /* 0x0000007cff96723e */ /* 0x000fe400000010ff */
[----:B------:R-:W-:Y:S02]  /*30cb0*/  PRMT R96, R96, 0x5410, R99 ;  /* 0x0000541060607816 */ /* 0x000fe40000000063 */
[----:B------:R-:W-:Y:S02]  /*30cc0*/  PRMT R98, R98, 0x5410, R158 ;  /* 0x0000541062627816 */ /* 0x000fe4000000009e */
[----:B------:R-:W-:Y:S02]  /*30cd0*/  PRMT R97, R97, 0x5410, R149 ;  /* 0x0000541061617816 */ /* 0x000fe40000000095 */
[----:B------:R-:W-:Y:S01]  /*30ce0*/  PRMT R99, R212, 0x5410, R150 ;  /* 0x00005410d4637816 */ /* 0x000fe20000000096 */
[----:B------:R-:W-:Y:S06]  /*30cf0*/  BRA `(.L_x_24772) ;  /* 0x0000003400607947 */ /* 0x000fec0003800000 */
.L_x_24715:
        /* <DEDUP_REMOVED lines=21> */
.L_x_24777:
        /* <DEDUP_REMOVED lines=13> */
.L_x_24779:
[----:B------:R-:W-:Y:S05]  /*30f20*/  BSYNC.RECONVERGENT B3 ;  /* 0x0000000000037941 */ /* 0x000fea0003800200 */
.L_x_24778:
        /* <DEDUP_REMOVED lines=61> */
.L_x_24776:
[----:B------:R-:W-:Y:S05]  /*31300*/  BSYNC.RECONVERGENT B2 ;  /* 0x0000000000027941 */ /* 0x000fea0003800200 */
.L_x_24775:
        /* <DEDUP_REMOVED lines=11> */
.L_x_24774:
[----:B------:R-:W-:Y:S05]  /*313c0*/  BSYNC.RECONVERGENT B1 ;  /* 0x0000000000017941 */ /* 0x000fea0003800200 */
.L_x_24773:
        /* <DEDUP_REMOVED lines=18> */
.L_x_24784:
        /* <DEDUP_REMOVED lines=13> */
.L_x_24786:
[----:B------:R-:W-:Y:S05]  /*315c0*/  BSYNC.RECONVERGENT B3 ;  /* 0x0000000000037941 */ /* 0x000fea0003800200 */
.L_x_24785:
        /* <DEDUP_REMOVED lines=61> */
.L_x_24783:
[----:B------:R-:W-:Y:S05]  /*319a0*/  BSYNC.RECONVERGENT B2 ;  /* 0x0000000000027941 */ /* 0x000fea0003800200 */
.L_x_24782:
        /* <DEDUP_REMOVED lines=11> */
.L_x_24781:
[----:B------:R-:W-:Y:S05]  /*31a60*/  BSYNC.RECONVERGENT B1 ;  /* 0x0000000000017941 */ /* 0x000fea0003800200 */
.L_x_24780:
        /* <DEDUP_REMOVED lines=18> */
.L_x_24791:
        /* <DEDUP_REMOVED lines=13> */
.L_x_24793:
[----:B------:R-:W-:Y:S05]  /*31c60*/  BSYNC.RECONVERGENT B3 ;  /* 0x0000000000037941 */ /* 0x000fea0003800200 */
.L_x_24792:
        /* <DEDUP_REMOVED lines=61> */
.L_x_24790:
[----:B------:R-:W-:Y:S05]  /*32040*/  BSYNC.RECONVERGENT B2 ;  /* 0x0000000000027941 */ /* 0x000fea0003800200 */
.L_x_24789:
        /* <DEDUP_REMOVED lines=11> */
.L_x_24788:
[----:B------:R-:W-:Y:S05]  /*32100*/  BSYNC.RECONVERGENT B1 ;  /* 0x0000000000017941 */ /* 0x000fea0003800200 */
.L_x_24787:
        /* <DEDUP_REMOVED lines=18> */
.L_x_24798:
        /* <DEDUP_REMOVED lines=13> */
.L_x_24800:
[----:B------:R-:W-:Y:S05]  /*32300*/  BSYNC.RECONVERGENT B3 ;  /* 0x0000000000037941 */ /* 0x000fea0003800200 */
.L_x_24799:
        /* <DEDUP_REMOVED lines=61> */
.L_x_24797:
[----:B------:R-:W-:Y:S05]  /*326e0*/  BSYNC.RECONVERGENT B2 ;  /* 0x0000000000027941 */ /* 0x000fea0003800200 */
.L_x_24796:
        /* <DEDUP_REMOVED lines=11> */
.L_x_24795:
[----:B------:R-:W-:Y:S05]  /*327a0*/  BSYNC.RECONVERGENT B1 ;  /* 0x0000000000017941 */ /* 0x000fea0003800200 */
.L_x_24794:
        /* <DEDUP_REMOVED lines=18> */
.L_x_24805:
        /* <DEDUP_REMOVED lines=13> */
.L_x_24807:
[----:B------:R-:W-:Y:S05]  /*329a0*/  BSYNC.RECONVERGENT B3 ;  /* 0x0000000000037941 */ /* 0x000fea0003800200 */
.L_x_24806:
        /* <DEDUP_REMOVED lines=61> */
.L_x_24804:
[----:B------:R-:W-:Y:S05]  /*32d80*/  BSYNC.RECONVERGENT B2 ;  /* 0x0000000000027941 */ /* 0x000fea0003800200 */
.L_x_24803:
        /* <DEDUP_REMOVED lines=11> */
.L_x_24802:
[----:B------:R-:W-:Y:S05]  /*32e40*/  BSYNC.RECONVERGENT B1 ;  /* 0x0000000000017941 */ /* 0x000fea0003800200 */
.L_x_24801:
        /* <DEDUP_REMOVED lines=18> */
.L_x_24812:
        /* <DEDUP_REMOVED lines=13> */
.L_x_24814:
[----:B------:R-:W-:Y:S05]  /*33040*/  BSYNC.RECONVERGENT B3 ;  /* 0x0000000000037941 */ /* 0x000fea0003800200 */
.L_x_24813:
        /* <DEDUP_REMOVED lines=61> */
.L_x_24811:
[----:B------:R-:W-:Y:S05]  /*33420*/  BSYNC.RECONVERGENT B2 ;  /* 0x0000000000027941 */ /* 0x000fea0003800200 */
.L_x_24810:
        /* <DEDUP_REMOVED lines=11> */
.L_x_24809:
[----:B------:R-:W-:Y:S05]  /*334e0*/  BSYNC.RECONVERGENT B1 ;  /* 0x0000000000017941 */ /* 0x000fea0003800200 */
.L_x_24808:
        /* <DEDUP_REMOVED lines=18> */
.L_x_24819:
        /* <DEDUP_REMOVED lines=13> */
.L_x_24821:
[----:B------:R-:W-:Y:S05]  /*336e0*/  BSYNC.RECONVERGENT B3 ;  /* 0x0000000000037941 */ /* 0x000fea0003800200 */
.L_x_24820:
        /* <DEDUP_REMOVED lines=61> */
.L_x_24818:
[----:B------:R-:W-:Y:S05]  /*33ac0*/  BSYNC.RECONVERGENT B2 ;  /* 0x0000000000027941 */ /* 0x000fea0003800200 */
.L_x_24817:
        /* <DEDUP_REMOVED lines=11> */
.L_x_24816:
[----:B------:R-:W-:Y:S05]  /*33b80*/  BSYNC.RECONVERGENT B1 ;  /* 0x0000000000017941 */ /* 0x000fea0003800200 */
.L_x_24815:
        /* <DEDUP_REMOVED lines=18> */
.L_x_24826:
        /* <DEDUP_REMOVED lines=13> */
.L_x_24828:
[----:B------:R-:W-:Y:S05]  /*33d80*/  BSYNC.RECONVERGENT B3 ;  /* 0x0000000000037941 */ /* 0x000fea0003800200 */
.L_x_24827:
        /* <DEDUP_REMOVED lines=61> */
.L_x_24825:
[----:B------:R-:W-:Y:S05]  /*34160*/  BSYNC.RECONVERGENT B2 ;  /* 0x0000000000027941 */ /* 0x000fea0003800200 */
.L_x_24824:
        /* <DEDUP_REMOVED lines=11> */
.L_x_24823:
[----:B------:R-:W-:Y:S05]  /*34220*/  BSYNC.RECONVERGENT B1 ;  /* 0x0000000000017941 */ /* 0x000fea0003800200 */
.L_x_24822:
[----:B------:R-:W-:Y:S02]  /*34230*/  F2FP.BF16.F32.PACK_AB R150, RZ, R124 ;  /* 0x0000007cff96723e */ /* 0x000fe400000010ff */
[----:B------:R-:W-:Y:S02]  /*34240*/  PRMT R96, R96, 0x5410, R99 ;  /* 0x0000541060607816 */ /* 0x000fe40000000063 */
[----:B------:R-:W-:Y:S02]  /*34250*/  PRMT R98, R98, 0x5410, R158 ;  /* 0x0000541062627816 */ /* 0x000fe4000000009e */
[----:B------:R-:W-:Y:S02]  /*34260*/  PRMT R97, R97, 0x5410, R149 ;  /* 0x0000541061617816 */ /* 0x000fe40000000095 */
[----:B------:R-:W-:-:S07]  /*34270*/  PRMT R99, R212, 0x5410, R150 ;  /* 0x00005410d4637816 */ /* 0x000fce0000000096 */
.L_x_24772:
        /* <DEDUP_REMOVED lines=26> */
.L_x_24830:
[----:B------:R-:W-:Y:S05]  /*34420*/  BSYNC.RECONVERGENT B1 ;  /* 0x0000000000017941 */ /* 0x000fea0003800200 */
.L_x_24829:
[----:B------:R-:W-:Y:S01]  /*34430*/  IADD3 R153, PT, PT, R153, 0x20, RZ ;  /* 0x0000002099997810 */ /* 0x000fe20007ffe0ff */
[----:B------:R-:W-:-:S07]  /*34440*/  VIADD R152, R152, 0x20 ;  /* 0x0000002098987836 */ /* 0x000fce0000000000 */
.L_x_24714:
[----:B------:R-:W-:Y:S05]  /*34450*/  BSYNC.RECONVERGENT B0 ;  /* 0x0000000000007941 */ /* 0x000fea0003800200 */
.L_x_24713:
        /* <DEDUP_REMOVED lines=36> */
.L_x_24838:
        /* <DEDUP_REMOVED lines=13> */
.L_x_24840:
[----:B------:R-:W-:Y:S05]  /*34770*/  BSYNC.RECONVERGENT B3 ;  /* 0x0000000000037941 */ /* 0x000fea0003800200 */
.L_x_24839:
        /* <DEDUP_REMOVED lines=61> */
.L_x_24837:
[----:B------:R-:W-:Y:S05]  /*34b50*/  BSYNC.RECONVERGENT B2 ;  /* 0x0000000000027941 */ /* 0x000fea0003800200 */
.L_x_24836:
        /* <DEDUP_REMOVED lines=12> */
.L_x_24835:
[----:B------:R-:W-:Y:S05]  /*34c20*/  BSYNC.RECONVERGENT B1 ;  /* 0x0000000000017941 */ /* 0x000fea0003800200 */
.L_x_24834:
        /* <DEDUP_REMOVED lines=23> */
.L_x_24845:
        /* <DEDUP_REMOVED lines=13> */
.L_x_24847:
[----:B------:R-:W-:Y:S05]  /*34e70*/  BSYNC.RECONVERGENT B3 ;  /* 0x0000000000037941 */ /* 0x000fea0003800200 */
.L_x_24846:
        /* <DEDUP_REMOVED lines=61> */
.L_x_24844:
[----:B------:R-:W-:Y:S05]  /*35250*/  BSYNC.RECONVERGENT B2 ;  /* 0x0000000000027941 */ /* 0x000fea0003800200 */
.L_x_24843:
        /* <DEDUP_REMOVED lines=13> */
.L_x_24842:
[----:B------:R-:W-:Y:S05]  /*35330*/  BSYNC.RECONVERGENT B1 ;  /* 0x0000000000017941 */ /* 0x000fea0003800200 */
.L_x_24841:
        /* <DEDUP_REMOVED lines=22> */
.L_x_24852:
        /* <DEDUP_REMOVED lines=13> */
.L_x_24854:
[----:B------:R-:W-:Y:S05]  /*35570*/  BSYNC.RECONVERGENT B3 ;  /* 0x0000000000037941 */ /* 0x000fea0003800200 */
.L_x_24853:
        /* <DEDUP_REMOVED lines=61> */
.L_x_24851:
[----:B------:R-:W-:Y:S05]  /*35950*/  BSYNC.RECONVERGENT B2 ;  /* 0x0000000000027941 */ /* 0x000fea0003800200 */
.L_x_24850:
        /* <DEDUP_REMOVED lines=12> */
.L_x_24849:
[----:B------:R-:W-:Y:S05]  /*35a20*/  BSYNC.RECONVERGENT B1 ;  /* 0x0000000000017941 */ /* 0x000fea0003800200 */
.L_x_24848:
        /* <DEDUP_REMOVED lines=23> */
.L_x_24859:
        /* <DEDUP_REMOVED lines=13> */
.L_x_24861:
[----:B------:R-:W-:Y:S05]  /*35c70*/  BSYNC.RECONVERGENT B3 ;  /* 0x0000000000037941 */ /* 0x000fea0003800200 */
.L_x_24860:
        /* <DEDUP_REMOVED lines=61> */
.L_x_24858:
[----:B------:R-:W-:Y:S05]  /*36050*/  BSYNC.RECONVERGENT B2 ;  /* 0x0000000000027941 */ /* 0x000fea0003800200 */
.L_x_24857:
        /* <DEDUP_REMOVED lines=13> */
.L_x_24856:
[----:B------:R-:W-:Y:S05]  /*36130*/  BSYNC.RECONVERGENT B1 ;  /* 0x0000000000017941 */ /* 0x000fea0003800200 */
.L_x_24855:
        /* <DEDUP_REMOVED lines=22> */
.L_x_24866:
        /* <DEDUP_REMOVED lines=13> */
.L_x_24868:
[----:B------:R-:W-:Y:S05]  /*36370*/  BSYNC.RECONVERGENT B3 ;  /* 0x0000000000037941 */ /* 0x000fea0003800200 */
.L_x_24867:
        /* <DEDUP_REMOVED lines=61> */
.L_x_24865:
[----:B------:R-:W-:Y:S05]  /*36750*/  BSYNC.RECONVERGENT B2 ;  /* 0x0000000000027941 */ /* 0x000fea0003800200 */
.L_x_24864:
        /* <DEDUP_REMOVED lines=12> */
.L_x_24863:
[----:B------:R-:W-:Y:S05]  /*36820*/  BSYNC.RECONVERGENT B1 ;  /* 0x0000000000017941 */ /* 0x000fea0003800200 */
.L_x_24862:
        /* <DEDUP_REMOVED lines=23> */
.L_x_24873:
        /* <DEDUP_REMOVED lines=13> */
.L_x_24875:
[----:B------:R-:W-:Y:S05]  /*36a70*/  BSYNC.RECONVERGENT B3 ;  /* 0x0000000000037941 */ /* 0x000fea0003800200 */
.L_x_24874:
        /* <DEDUP_REMOVED lines=61> */
.L_x_24872:
[----:B------:R-:W-:Y:S05]  /*36e50*/  BSYNC.RECONVERGENT B2 ;  /* 0x0000000000027941 */ /* 0x000fea0003800200 */
.L_x_24871:
        /* <DEDUP_REMOVED lines=13> */
.L_x_24870:
[----:B------:R-:W-:Y:S05]  /*36f30*/  BSYNC.RECONVERGENT B1 ;  /* 0x0000000000017941 */ /* 0x000fea0003800200 */
.L_x_24869:
        /* <DEDUP_REMOVED lines=22> */
.L_x_24880:
        /* <DEDUP_REMOVED lines=13> */
.L_x_24882:
[----:B------:R-:W-:Y:S05]  /*37170*/  BSYNC.RECONVERGENT B3 ;  /* 0x0000000000037941 */ /* 0x000fea0003800200 */
.L_x_24881:
        /* <DEDUP_REMOVED lines=61> */
.L_x_24879:
[----:B------:R-:W-:Y:S05]  /*37550*/  BSYNC.RECONVERGENT B2 ;  /* 0x0000000000027941 */ /* 0x000fea0003800200 */
.L_x_24878:
        /* <DEDUP_REMOVED lines=12> */
.L_x_24877:
[----:B------:R-:W-:Y:S05]  /*37620*/  BSYNC.RECONVERGENT B1 ;  /* 0x0000000000017941 */ /* 0x000fea0003800200 */
.L_x_24876:
        /* <DEDUP_REMOVED lines=23> */
.L_x_24887:
        /* <DEDUP_REMOVED lines=13> */
.L_x_24889:
[----:B------:R-:W-:Y:S05]  /*37870*/  BSYNC.RECONVERGENT B3 ;  /* 0x0000000000037941 */ /* 0x000fea0003800200 */
.L_x_24888:
        /* <DEDUP_REMOVED lines=61> */
.L_x_24886:
[----:B------:R-:W-:Y:S05]  /*37c50*/  BSYNC.RECONVERGENT B2 ;  /* 0x0000000000027941 */ /* 0x000fea0003800200 */
.L_x_24885:
        /* <DEDUP_REMOVED lines=13> */
.L_x_24884:
[----:B------:R-:W-:Y:S05]  /*37d30*/  BSYNC.RECONVERGENT B1 ;  /* 0x0000000000017941 */ /* 0x000fea0003800200 */
.L_x_24883:
[----:B------:R-:W-:Y:S02]  /*37d40*/  F2FP.BF16.F32.PACK_AB R150, RZ, R132 ;  /* 0x00000084ff96723e */ /* 0x000fe400000010ff */
[----:B------:R-:W-:Y:S02]  /*37d50*/  PRMT R96, R96, 0x5410, R99 ;  /* 0x0000541060607816 */ /* 0x000fe40000000063 */
[----:B------:R-:W-:Y:S02]  /*37d60*/  PRMT R98, R98, 0x5410, R158 ;  /* 0x0000541062627816 */ /* 0x000fe4000000009e */
[----:B------:R-:W-:Y:S02]  /*37d70*/  PRMT R97, R97, 0x5410, R149 ;  /* 0x0000541061617816 */ /* 0x000fe40000000095 */
[----:B------:R-:W-:Y:S01]  /*37d80*/  PRMT R99, R212, 0x5410, R150 ;  /* 0x00005410d4637816 */ /* 0x000fe20000000096 */
[----:B------:R-:W-:Y:S06]  /*37d90*/  BRA `(.L_x_24890) ;  /* 0x0000003400607947 */ /* 0x000fec0003800000 */
.L_x_24833:
        /* <DEDUP_REMOVED lines=21> */
.L_x_24895:
        /* <DEDUP_REMOVED lines=13> */
.L_x_24897:
[----:B------:R-:W-:Y:S05]  /*37fc0*/  BSYNC.RECONVERGENT B3 ;  /* 0x0000000000037941 */ /* 0x000fea0003800200 */
.L_x_24896:
        /* <DEDUP_REMOVED lines=61> */
.L_x_24894:
[----:B------:R-:W-:Y:S05]  /*383a0*/  BSYNC.RECONVERGENT B2 ;  /* 0x0000000000027941 */ /* 0x000fea0003800200 */
.L_x_24893:
        /* <DEDUP_REMOVED lines=11> */
.L_x_24892:
[----:B------:R-:W-:Y:S05]  /*38460*/  BSYNC.RECONVERGENT B1 ;  /* 0x0000000000017941 */ /* 0x000fea0003800200 */
.L_x_24891:
        /* <DEDUP_REMOVED lines=18> */
.L_x_24902:
        /* <DEDUP_REMOVED lines=13> */
.L_x_24904:
[----:B------:R-:W-:Y:S05]  /*38660*/  BSYNC.RECONVERGENT B3 ;  /* 0x0000000000037941 */ /* 0x000fea0003800200 */
.L_x_24903:
        /* <DEDUP_REMOVED lines=61> */
.L_x_24901:
[----:B------:R-:W-:Y:S05]  /*38a40*/  BSYNC.RECONVERGENT B2 ;  /* 0x0000000000027941 */ /* 0x000fea0003800200 */
.L_x_24900:
        /* <DEDUP_REMOVED lines=11> */
.L_x_24899:
[----:B------:R-:W-:Y:S05]  /*38b00*/  BSYNC.RECONVERGENT B1 ;  /* 0x0000000000017941 */ /* 0x000fea0003800200 */
.L_x_24898:
        /* <DEDUP_REMOVED lines=18> */
.L_x_24909:
        /* <DEDUP_REMOVED lines=13> */
.L_x_24911:
[----:B------:R-:W-:Y:S05]  /*38d00*/  BSYNC.RECONVERGENT B3 ;  /* 0x0000000000037941 */ /* 0x000fea0003800200 */
.L_x_24910:
        /* <DEDUP_REMOVED lines=61> */
.L_x_24908:
[----:B------:R-:W-:Y:S05]  /*390e0*/  BSYNC.RECONVERGENT B2 ;  /* 0x0000000000027941 */ /* 0x000fea0003800200 */
.L_x_24907:
        /* <DEDUP_REMOVED lines=11> */
.L_x_24906:
[----:B------:R-:W-:Y:S05]  /*391a0*/  BSYNC.RECONVERGENT B1 ;  /* 0x0000000000017941 */ /* 0x000fea0003800200 */
.L_x_24905:
        /* <DEDUP_REMOVED lines=18> */
.L_x_24916:
        /* <DEDUP_REMOVED lines=13> */
.L_x_24918:
[----:B------:R-:W-:Y:S05]  /*393a0*/  BSYNC.RECONVERGENT B3 ;  /* 0x0000000000037941 */ /* 0x000fea0003800200 */
.L_x_24917:
        /* <DEDUP_REMOVED lines=61> */
.L_x_24915:
[----:B------:R-:W-:Y:S05]  /*39780*/  BSYNC.RECONVERGENT B2 ;  /* 0x0000000000027941 */ /* 0x000fea0003800200 */
.L_x_24914:
        /* <DEDUP_REMOVED lines=11> */
.L_x_24913:
[----:B------:R-:W-:Y:S05]  /*39840*/  BSYNC.RECONVERGENT B1 ;  /* 0x0000000000017941 */ /* 0x000fea0003800200 */
.L_x_24912:
        /* <DEDUP_REMOVED lines=18> */
.L_x_24923:
        /* <DEDUP_REMOVED lines=13> */
.L_x_24925:
[----:B------:R-:W-:Y:S05]  /*39a40*/  BSYNC.RECONVERGENT B3 ;  /* 0x0000000000037941 */ /* 0x000fea0003800200 */
.L_x_24924:
        /* <DEDUP_REMOVED lines=61> */
.L_x_24922:
[----:B------:R-:W-:Y:S05]  /*39e20*/  BSYNC.RECONVERGENT B2 ;  /* 0x0000000000027941 */ /* 0x000fea0003800200 */
.L_x_24921:
        /* <DEDUP_REMOVED lines=11> */
.L_x_24920:
[----:B------:R-:W-:Y:S05]  /*39ee0*/  BSYNC.RECONVERGENT B1 ;  /* 0x0000000000017941 */ /* 0x000fea0003800200 */
.L_x_24919:
        /* <DEDUP_REMOVED lines=18> */
.L_x_24930:
        /* <DEDUP_REMOVED lines=13> */
.L_x_24932:
[----:B------:R-:W-:Y:S05]  /*3a0e0*/  BSYNC.RECONVERGENT B3 ;  /* 0x0000000000037941 */ /* 0x000fea0003800200 */
.L_x_24931:
        /* <DEDUP_REMOVED lines=61> */
.L_x_24929:
[----:B------:R-:W-:Y:S05]  /*3a4c0*/  BSYNC.RECONVERGENT B2 ;  /* 0x0000000000027941 */ /* 0x000fea0003800200 */
.L_x_24928:
        /* <DEDUP_REMOVED lines=11> */
.L_x_24927:
[----:B------:R-:W-:Y:S05]  /*3a580*/  BSYNC.RECONVERGENT B1 ;  /* 0x0000000000017941 */ /* 0x000fea0003800200 */
.L_x_24926:
        /* <DEDUP_REMOVED lines=18> */
.L_x_24937:
        /* <DEDUP_REMOVED lines=13> */
.L_x_24939:
[----:B------:R-:W-:Y:S05]  /*3a780*/  BSYNC.RECONVERGENT B3 ;  /* 0x0000000000037941 */ /* 0x000fea0003800200 */
.L_x_24938:
        /* <DEDUP_REMOVED lines=61> */
.L_x_24936:
[----:B------:R-:W-:Y:S05]  /*3ab60*/  BSYNC.RECONVERGENT B2 ;  /* 0x0000000000027941 */ /* 0x000fea0003800200 */
.L_x_24935:
        /* <DEDUP_REMOVED lines=11> */
.L_x_24934:
[----:B------:R-:W-:Y:S05]  /*3ac20*/  BSYNC.RECONVERGENT B1 ;  /* 0x0000000000017941 */ /* 0x000fea0003800200 */
.L_x_24933:
        /* <DEDUP_REMOVED lines=18> */
.L_x_24944:
        /* <DEDUP_REMOVED lines=13> */
.L_x_24946:
[----:B------:R-:W-:Y:S05]  /*3ae20*/  BSYNC.RECONVERGENT B3 ;  /* 0x0000000000037941 */ /* 0x000fea0003800200 */
.L_x_24945:
        /* <DEDUP_REMOVED lines=61> */
.L_x_24943:
[----:B------:R-:W-:Y:S05]  /*3b200*/  BSYNC.RECONVERGENT B2 ;  /* 0x0000000000027941 */ /* 0x000fea0003800200 */
.L_x_24942:
        /* <DEDUP_REMOVED lines=11> */
.L_x_24941:
[----:B------:R-:W-:Y:S05]  /*3b2c0*/  BSYNC.RECONVERGENT B1 ;  /* 0x0000000000017941 */ /* 0x000fea0003800200 */
.L_x_24940:
[----:B------:R-:W-:Y:S02]  /*3b2d0*/  F2FP.BF16.F32.PACK_AB R150, RZ, R132 ;  /* 0x00000084ff96723e */ /* 0x000fe400000010ff */
[----:B------:R-:W-:Y:S02]  /*3b2e0*/  PRMT R96, R96, 0x5410, R99 ;  /* 0x0000541060607816 */ /* 0x000fe40000000063 */
[----:B------:R-:W-:Y:S02]  /*3b2f0*/  PRMT R98, R98, 0x5410, R158 ;  /* 0x0000541062627816 */ /* 0x000fe4000000009e */
[----:B------:R-:W-:Y:S02]  /*3b300*/  PRMT R97, R97, 0x5410, R149 ;  /* 0x0000541061617816 */ /* 0x000fe40000000095 */
[----:B------:R-:W-:-:S07]  /*3b310*/  PRMT R99, R212, 0x5410, R150 ;  /* 0x00005410d4637816 */ /* 0x000fce0000000096 */
.L_x_24890:
        /* <DEDUP_REMOVED lines=26> */
.L_x_24948:
[----:B------:R-:W-:Y:S05]  /*3b4c0*/  BSYNC.RECONVERGENT B1 ;  /* 0x0000000000017941 */ /* 0x000fea0003800200 */
.L_x_24947:
[----:B------:R-:W-:Y:S01]  /*3b4d0*/  IADD3 R153, PT, PT, R153, 0x20, RZ ;  /* 0x0000002099997810 */ /* 0x000fe20007ffe0ff */
[----:B------:R-:W-:-:S07]  /*3b4e0*/  VIADD R152, R152, 0x20 ;  /* 0x0000002098987836 */ /* 0x000fce0000000000 */
.L_x_24832:
[----:B------:R-:W-:Y:S05]  /*3b4f0*/  BSYNC.RECONVERGENT B0 ;  /* 0x0000000000007941 */ /* 0x000fea0003800200 */
.L_x_24831:
        /* <DEDUP_REMOVED lines=36> */
.L_x_24956:
        /* <DEDUP_REMOVED lines=13> */
.L_x_24958:
[----:B------:R-:W-:Y:S05]  /*3b810*/  BSYNC.RECONVERGENT B3 ;  /* 0x0000000000037941 */ /* 0x000fea0003800200 */
.L_x_24957:
        /* <DEDUP_REMOVED lines=61> */
.L_x_24955:
[----:B------:R-:W-:Y:S05]  /*3bbf0*/  BSYNC.RECONVERGENT B2 ;  /* 0x0000000000027941 */ /* 0x000fea0003800200 */
.L_x_24954:
        /* <DEDUP_REMOVED lines=12> */
.L_x_24953:
[----:B------:R-:W-:Y:S05]  /*3bcc0*/  BSYNC.RECONVERGENT B1 ;  /* 0x0000000000017941 */ /* 0x000fea0003800200 */
.L_x_24952:
        /* <DEDUP_REMOVED lines=23> */
.L_x_24963:
        /* <DEDUP_REMOVED lines=13> */
.L_x_24965:
[----:B------:R-:W-:Y:S05]  /*3bf10*/  BSYNC.RECONVERGENT B3 ;  /* 0x0000000000037941 */ /* 0x000fea0003800200 */
.L_x_24964:
        /* <DEDUP_REMOVED lines=61> */
.L_x_24962:
[----:B------:R-:W-:Y:S05]  /*3c2f0*/  BSYNC.RECONVERGENT B2 ;  /* 0x0000000000027941 */ /* 0x000fea0003800200 */
.L_x_24961:
        /* <DEDUP_REMOVED lines=13> */
.L_x_24960:
[----:B------:R-:W-:Y:S05]  /*3c3d0*/  BSYNC.RECONVERGENT B1 ;  /* 0x0000000000017941 */ /* 0x000fea0003800200 */
.L_x_24959:
        /* <DEDUP_REMOVED lines=22> */
.L_x_24970:
        /* <DEDUP_REMOVED lines=13> */
.L_x_24972:
[----:B------:R-:W-:Y:S05]  /*3c610*/  BSYNC.RECONVERGENT B3 ;  /* 0x0000000000037941 */ /* 0x000fea0003800200 */
.L_x_24971:
        /* <DEDUP_REMOVED lines=61> */
.L_x_24969:
[----:B------:R-:W-:Y:S05]  /*3c9f0*/  BSYNC.RECONVERGENT B2 ;  /* 0x0000000000027941 */ /* 0x000fea0003800200 */
.L_x_24968:
        /* <DEDUP_REMOVED lines=12> */
.L_x_24967:
[----:B------:R-:W-:Y:S05]  /*3cac0*/  BSYNC.RECONVERGENT B1 ;  /* 0x0000000000017941 */ /* 0x000fea0003800200 */
.L_x_24966:
        /* <DEDUP_REMOVED lines=23> */
.L_x_24977:
        /* <DEDUP_REMOVED lines=13> */
.L_x_24979:
[----:B------:R-:W-:Y:S05]  /*3cd10*/  BSYNC.RECONVERGENT B3 ;  /* 0x0000000000037941 */ /* 0x000fea0003800200 */
.L_x_24978:
        /* <DEDUP_REMOVED lines=61> */
.L_x_24976:
[----:B------:R-:W-:Y:S05]  /*3d0f0*/  BSYNC.RECONVERGENT B2 ;  /* 0x0000000000027941 */ /* 0x000fea0003800200 */
.L_x_24975:
        /* <DEDUP_REMOVED lines=13> */
.L_x_24974:
[----:B------:R-:W-:Y:S05]  /*3d1d0*/  BSYNC.RECONVERGENT B1 ;  /* 0x0000000000017941 */ /* 0x000fea0003800200 */
.L_x_24973:
        /* <DEDUP_REMOVED lines=22> */
.L_x_24984:
        /* <DEDUP_REMOVED lines=13> */
.L_x_24986:
[----:B------:R-:W-:Y:S05]  /*3d410*/  BSYNC.RECONVERGENT B3 ;  /* 0x0000000000037941 */ /* 0x000fea0003800200 */
.L_x_24985:
        /* <DEDUP_REMOVED lines=61> */
.L_x_24983:
[----:B------:R-:W-:Y:S05]  /*3d7f0*/  BSYNC.RECONVERGENT B2 ;  /* 0x0000000000027941 */ /* 0x000fea0003800200 */
.L_x_24982:
        /* <DEDUP_REMOVED lines=12> */
.L_x_24981:
[----:B------:R-:W-:Y:S05]  /*3d8c0*/  BSYNC.RECONVERGENT B1 ;  /* 0x0000000000017941 */ /* 0x000fea0003800200 */
.L_x_24980:
        /* <DEDUP_REMOVED lines=23> */
.L_x_24991:
        /* <DEDUP_REMOVED lines=13> */
.L_x_24993:
[----:B------:R-:W-:Y:S05]  /*3db10*/  BSYNC.RECONVERGENT B3 ;  /* 0x0000000000037941 */ /* 0x000fea0003800200 */
.L_x_24992:
        /* <DEDUP_REMOVED lines=61> */
.L_x_24990:
[----:B------:R-:W-:Y:S05]  /*3def0*/  BSYNC.RECONVERGENT B2 ;  /* 0x0000000000027941 */ /* 0x000fea0003800200 */
.L_x_24989:
        /* <DEDUP_REMOVED lines=13> */
.L_x_24988:
[----:B------:R-:W-:Y:S05]  /*3dfd0*/  BSYNC.RECONVERGENT B1 ;  /* 0x0000000000017941 */ /* 0x000fea0003800200 */
.L_x_24987:
        /* <DEDUP_REMOVED lines=22> */
.L_x_24998:
        /* <DEDUP_REMOVED lines=13> */
.L_x_25000:
[----:B------:R-:W-:Y:S05]  /*3e210*/  BSYNC.RECONVERGENT B3 ;  /* 0x0000000000037941 */ /* 0x000fea0003800200 */
.L_x_24999:
        /* <DEDUP_REMOVED lines=61> */
.L_x_24997:
[----:B------:R-:W-:Y:S05]  /*3e5f0*/  BSYNC.RECONVERGENT B2 ;  /* 0x0000000000027941 */ /* 0x000fea0003800200 */
.L_x_24996:
        /* <DEDUP_REMOVED lines=12> */
.L_x_24995:
[----:B------:R-:W-:Y:S05]  /*3e6c0*/  BSYNC.RECONVERGENT B1 ;  /* 0x0000000000017941 */ /* 0x000fea0003800200 */
.L_x_24994:
        /* <DEDUP_REMOVED lines=23> */
.L_x_25005:
        /* <DEDUP_REMOVED lines=13> */
.L_x_25007:
[----:B------:R-:W-:Y:S05]  /*3e910*/  BSYNC.RECONVERGENT B3 ;  /* 0x0000000000037941 */ /* 0x000fea0003800200 */
.L_x_25006:
        /* <DEDUP_REMOVED lines=61> */
.L_x_25004:
[----:B------:R-:W-:Y:S05]  /*3ecf0*/  BSYNC.RECONVERGENT B2 ;  /* 0x0000000000027941 */ /* 0x000fea0003800200 */
.L_x_25003:
        /* <DEDUP_REMOVED lines=13> */
.L_x_25002:
[----:B------:R-:W-:Y:S05]  /*3edd0*/  BSYNC.RECONVERGENT B1 ;  /* 0x0000000000017941 */ /* 0x000fea0003800200 */
.L_x_25001:
[----:B------:R-:W-:Y:S02]  /*3ede0*/  F2FP.BF16.F32.PACK_AB R150, RZ, R140 ;  /* 0x0000008cff96723e */ /* 0x000fe400000010ff */
[----:B------:R-:W-:Y:S02]  /*3edf0*/  PRMT R96, R96, 0x5410, R99 ;  /* 0x0000541060607816 */ /* 0x000fe40000000063 */
[----:B------:R-:W-:Y:S02]  /*3ee00*/  PRMT R98, R98, 0x5410, R158 ;  /* 0x0000541062627816 */ /* 0x000fe4000000009e */
[----:B------:R-:W-:Y:S02]  /*3ee10*/  PRMT R97, R97, 0x5410, R149 ;  /* 0x0000541061617816 */ /* 0x000fe40000000095 */
[----:B------:R-:W-:Y:S01]  /*3ee20*/  PRMT R99, R212, 0x5410, R150 ;  /* 0x00005410d4637816 */ /* 0x000fe20000000096 */
[----:B------:R-:W-:Y:S06]  /*3ee30*/  BRA `(.L_x_25008) ;  /* 0x0000003400607947 */ /* 0x000fec0003800000 */
.L_x_24951:
        /* <DEDUP_REMOVED lines=21> */
.L_x_25013:
        /* <DEDUP_REMOVED lines=13> */
.L_x_25015:
[----:B------:R-:W-:Y:S05]  /*3f060*/  BSYNC.RECONVERGENT B3 ;  /* 0x0000000000037941 */ /* 0x000fea0003800200 */
.L_x_25014:
        /* <DEDUP_REMOVED lines=61> */
.L_x_25012:
[----:B------:R-:W-:Y:S05]  /*3f440*/  BSYNC.RECONVERGENT B2 ;  /* 0x0000000000027941 */ /* 0x000fea0003800200 */
.L_x_25011:
        /* <DEDUP_REMOVED lines=11> */
.L_x_25010:
[----:B------:R-:W-:Y:S05]  /*3f500*/  BSYNC.RECONVERGENT B1 ;  /* 0x0000000000017941 */ /* 0x000fea0003800200 */
.L_x_25009:
        /* <DEDUP_REMOVED lines=18> */
.L_x_25020:
        /* <DEDUP_REMOVED lines=13> */
.L_x_25022:
[----:B------:R-:W-:Y:S05]  /*3f700*/  BSYNC.RECONVERGENT B3 ;  /* 0x0000000000037941 */ /* 0x000fea0003800200 */
.L_x_25021:
        /* <DEDUP_REMOVED lines=61> */
.L_x_25019:
[----:B------:R-:W-:Y:S05]  /*3fae0*/  BSYNC.RECONVERGENT B2 ;  /* 0x0000000000027941 */ /* 0x000fea0003800200 */
.L_x_25018:
        /* <DEDUP_REMOVED lines=11> */
.L_x_25017:
[----:B------:R-:W-:Y:S05]  /*3fba0*/  BSYNC.RECONVERGENT B1 ;  /* 0x0000000000017941 */ /* 0x000fea0003800200 */
.L_x_25016:
        /* <DEDUP_REMOVED lines=18> */
.L_x_25027:
        /* <DEDUP_REMOVED lines=13> */
.L_x_25029:
[----:B------:R-:W-:Y:S05]  /*3fda0*/  BSYNC.RECONVERGENT B3 ;  /* 0x0000000000037941 */ /* 0x000fea0003800200 */
.L_x_25028:
        /* <DEDUP_REMOVED lines=61> */
.L_x_25026:
[----:B------:R-:W-:Y:S05]  /*40180*/  BSYNC.RECONVERGENT B2 ;  /* 0x0000000000027941 */ /* 0x000fea0003800200 */
.L_x_25025:
        /* <DEDUP_REMOVED lines=11> */
.L_x_25024:
[----:B------:R-:W-:Y:S05]  /*40240*/  BSYNC.RECONVERGENT B1 ;  /* 0x0000000000017941 */ /* 0x000fea0003800200 */
.L_x_25023:
        /* <DEDUP_REMOVED lines=18> */
.L_x_25034:
        /* <DEDUP_REMOVED lines=13> */
.L_x_25036:
[----:B------:R-:W-:Y:S05]  /*40440*/  BSYNC.RECONVERGENT B3 ;  /* 0x0000000000037941 */ /* 0x000fea0003800200 */
.L_x_25035:
        /* <DEDUP_REMOVED lines=61> */
.L_x_25033:
[----:B------:R-:W-:Y:S05]  /*40820*/  BSYNC.RECONVERGENT B2 ;  /* 0x0000000000027941 */ /* 0x000fea0003800200 */
.L_x_25032:
        /* <DEDUP_REMOVED lines=11> */
.L_x_25031:
[----:B------:R-:W-:Y:S05]  /*408e0*/  BSYNC.RECONVERGENT B1 ;  /* 0x0000000000017941 */ /* 0x000fea0003800200 */
.L_x_25030:
        /* <DEDUP_REMOVED lines=18> */
.L_x_25041:
        /* <DEDUP_REMOVED lines=13> */
.L_x_25043:
[----:B------:R-:W-:Y:S05]  /*40ae0*/  BSYNC.RECONVERGENT B3 ;  /* 0x0000000000037941 */ /* 0x000fea0003800200 */
.L_x_25042:
        /* <DEDUP_REMOVED lines=61> */
.L_x_25040:
[----:B------:R-:W-:Y:S05]  /*40ec0*/  BSYNC.RECONVERGENT B2 ;  /* 0x0000000000027941 */ /* 0x000fea0003800200 */
.L_x_25039:
        /* <DEDUP_REMOVED lines=11> */
.L_x_25038:
[----:B------:R-:W-:Y:S05]  /*40f80*/  BSYNC.RECONVERGENT B1 ;  /* 0x0000000000017941 */ /* 0x000fea0003800200 */
.L_x_25037:
        /* <DEDUP_REMOVED lines=18> */
.L_x_25048:
        /* <DEDUP_REMOVED lines=13> */
.L_x_25050:
[----:B------:R-:W-:Y:S05]  /*41180*/  BSYNC.RECONVERGENT B3 ;  /* 0x0000000000037941 */ /* 0x000fea0003800200 */
.L_x_25049:
        /* <DEDUP_REMOVED lines=61> */
.L_x_25047:
[----:B------:R-:W-:Y:S05]  /*41560*/  BSYNC.RECONVERGENT B2 ;  /* 0x0000000000027941 */ /* 0x000fea0003800200 */
.L_x_25046:
        /* <DEDUP_REMOVED lines=11> */
.L_x_25045:
[----:B------:R-:W-:Y:S05]  /*41620*/  BSYNC.RECONVERGENT B1 ;  /* 0x0000000000017941 */ /* 0x000fea0003800200 */
.L_x_25044:
        /* <DEDUP_REMOVED lines=18> */
.L_x_25055:
        /* <DEDUP_REMOVED lines=13> */
.L_x_25057:
[----:B------:R-:W-:Y:S05]  /*41820*/  BSYNC.RECONVERGENT B3 ;  /* 0x0000000000037941 */ /* 0x000fea0003800200 */
.L_x_25056:
        /* <DEDUP_REMOVED lines=61> */
.L_x_25054:
[----:B------:R-:W-:Y:S05]  /*41c00*/  BSYNC.RECONVERGENT B2 ;  /* 0x0000000000027941 */ /* 0x000fea0003800200 */
.L_x_25053:
        /* <DEDUP_REMOVED lines=11> */
.L_x_25052:
[----:B------:R-:W-:Y:S05]  /*41cc0*/  BSYNC.RECONVERGENT B1 ;  /* 0x0000000000017941 */ /* 0x000fea0003800200 */
.L_x_25051:
        /* <DEDUP_REMOVED lines=18> */
.L_x_25062:
        /* <DEDUP_REMOVED lines=13> */
.L_x_25064:
[----:B------:R-:W-:Y:S05]  /*41ec0*/  BSYNC.RECONVERGENT B3 ;  /* 0x0000000000037941 */ /* 0x000fea0003800200 */
.L_x_25063:
        /* <DEDUP_REMOVED lines=61> */
.L_x_25061:
[----:B------:R-:W-:Y:S05]  /*422a0*/  BSYNC.RECONVERGENT B2 ;  /* 0x0000000000027941 */ /* 0x000fea0003800200 */
.L_x_25060:
        /* <DEDUP_REMOVED lines=11> */
.L_x_25059:
[----:B------:R-:W-:Y:S05]  /*42360*/  BSYNC.RECONVERGENT B1 ;  /* 0x0000000000017941 */ /* 0x000fea0003800200 */
.L_x_25058:
[----:B------:R-:W-:Y:S02]  /*42370*/  F2FP.BF16.F32.PACK_AB R150, RZ, R140 ;  /* 0x0000008cff96723e */ /* 0x000fe400000010ff */
[----:B------:R-:W-:Y:S02]  /*42380*/  PRMT R96, R96, 0x5410, R99 ;  /* 0x0000541060607816 */ /* 0x000fe40000000063 */
[----:B------:R-:W-:Y:S02]  /*42390*/  PRMT R98, R98, 0x5410, R158 ;  /* 0x0000541062627816 */ /* 0x000fe4000000009e */
[----:B------:R-:W-:Y:S02]  /*423a0*/  PRMT R97, R97, 0x5410, R149 ;  /* 0x0000541061617816 */ /* 0x000fe40000000095 */
[----:B------:R-:W-:-:S07]  /*423b0*/  PRMT R99, R212, 0x5410, R150 ;  /* 0x00005410d4637816 */ /* 0x000fce0000000096 */
.L_x_25008:
        /* <DEDUP_REMOVED lines=26> */
.L_x_25066:
[----:B------:R-:W-:Y:S05]  /*42560*/  BSYNC.RECONVERGENT B1 ;  /* 0x0000000000017941 */ /* 0x000fea0003800200 */
.L_x_25065:
[----:B------:R-:W-:Y:S01]  /*42570*/  IADD3 R153, PT, PT, R153, 0x20, RZ ;  /* 0x0000002099997810 */ /* 0x000fe20007ffe0ff */
[----:B------:R-:W-:-:S07]  /*42580*/  VIADD R152, R152, 0x20 ;  /* 0x0000002098987836 */ /* 0x000fce0000000000 */
.L_x_24950:
[----:B------:R-:W-:Y:S05]  /*42590*/  BSYNC.RECONVERGENT B0 ;  /* 0x0000000000007941 */ /* 0x000fea0003800200 */
.L_x_24949:
        /* <DEDUP_REMOVED lines=36> */
.L_x_25074:
        /* <DEDUP_REMOVED lines=13> */
.L_x_25076:
[----:B------:R-:W-:Y:S05]  /*428b0*/  BSYNC.RECONVERGENT B3 ;  /* 0x0000000000037941 */ /* 0x000fea0003800200 */
.L_x_25075:
        /* <DEDUP_REMOVED lines=61> */
.L_x_25073:
[----:B------:R-:W-:Y:S05]  /*42c90*/  BSYNC.RECONVERGENT B2 ;  /* 0x0000000000027941 */ /* 0x000fea0003800200 */
.L_x_25072:
        /* <DEDUP_REMOVED lines=12> */
.L_x_25071:
[----:B------:R-:W-:Y:S05]  /*42d60*/  BSYNC.RECONVERGENT B1 ;  /* 0x0000000000017941 */ /* 0x000fea0003800200 */
.L_x_25070:
        /* <DEDUP_REMOVED lines=23> */
.L_x_25081:
        /* <DEDUP_REMOVED lines=13> */
.L_x_25083:
[----:B------:R-:W-:Y:S05]  /*42fb0*/  BSYNC.RECONVERGENT B3 ;  /* 0x0000000000037941 */ /* 0x000fea0003800200 */
.L_x_25082:
        /* <DEDUP_REMOVED lines=61> */
.L_x_25080:
[----:B------:R-:W-:Y:S05]  /*43390*/  BSYNC.RECONVERGENT B2 ;  /* 0x0000000000027941 */ /* 0x000fea0003800200 */
.L_x_25079:
        /* <DEDUP_REMOVED lines=13> */
.L_x_25078:
[----:B------:R-:W-:Y:S05]  /*43470*/  BSYNC.RECONVERGENT B1 ;  /* 0x0000000000017941 */ /* 0x000fea0003800200 */
.L_x_25077:
        /* <DEDUP_REMOVED lines=22> */
.L_x_25088:
        /* <DEDUP_REMOVED lines=13> */
.L_x_25090:
[----:B------:R-:W-:Y:S05]  /*436b0*/  BSYNC.RECONVERGENT B3 ;  /* 0x0000000000037941 */ /* 0x000fea0003800200 */
.L_x_25089:
        /* <DEDUP_REMOVED lines=61> */
.L_x_25087:
[----:B------:R-:W-:Y:S05]  /*43a90*/  BSYNC.RECONVERGENT B2 ;  /* 0x0000000000027941 */ /* 0x000fea0003800200 */
.L_x_25086:
        /* <DEDUP_REMOVED lines=12> */
.L_x_25085:
[----:B------:R-:W-:Y:S05]  /*43b60*/  BSYNC.RECONVERGENT B1 ;  /* 0x0000000000017941 */ /* 0x000fea0003800200 */
.L_x_25084:
        /* <DEDUP_REMOVED lines=23> */
.L_x_25095:
        /* <DEDUP_REMOVED lines=13> */
.L_x_25097:
[----:B------:R-:W-:Y:S05]  /*43db0*/  BSYNC.RECONVERGENT B3 ;  /* 0x0000000000037941 */ /* 0x000fea0003800200 */
.L_x_25096:
        /* <DEDUP_REMOVED lines=61> */
.L_x_25094:
[----:B------:R-:W-:Y:S05]  /*44190*/  BSYNC.RECONVERGENT B2 ;  /* 0x0000000000027941 */ /* 0x000fea0003800200 */
.L_x_25093:
        /* <DEDUP_REMOVED lines=13> */
.L_x_25092:
[----:B------:R-:W-:Y:S05]  /*44270*/  BSYNC.RECONVERGENT B1 ;  /* 0x0000000000017941 */ /* 0x000fea0003800200 */
.L_x_25091:
        /* <DEDUP_REMOVED lines=22> */
.L_x_25102:
        /* <DEDUP_REMOVED lines=13> */
.L_x_25104:
[----:B------:R-:W-:Y:S05]  /*444b0*/  BSYNC.RECONVERGENT B3 ;  /* 0x0000000000037941 */ /* 0x000fea0003800200 */
.L_x_25103:
        /* <DEDUP_REMOVED lines=61> */
.L_x_25101:
[----:B------:R-:W-:Y:S05]  /*44890*/  BSYNC.RECONVERGENT B2 ;  /* 0x0000000000027941 */ /* 0x000fea0003800200 */
.L_x_25100:
        /* <DEDUP_REMOVED lines=12> */
.L_x_25099:
[----:B------:R-:W-:Y:S05]  /*44960*/  BSYNC.RECONVERGENT B1 ;  /* 0x0000000000017941 */ /* 0x000fea0003800200 */
.L_x_25098:
        /* <DEDUP_REMOVED lines=23> */
.L_x_25109:
        /* <DEDUP_REMOVED lines=13> */
.L_x_25111:
[----:B------:R-:W-:Y:S05]  /*44bb0*/  BSYNC.RECONVERGENT B3 ;  /* 0x0000000000037941 */ /* 0x000fea0003800200 */
.L_x_25110:
        /* <DEDUP_REMOVED lines=61> */
.L_x_25108:
[----:B------:R-:W-:Y:S05]  /*44f90*/  BSYNC.RECONVERGENT B2 ;  /* 0x0000000000027941 */ /* 0x000fea0003800200 */
.L_x_25107:
        /* <DEDUP_REMOVED lines=13> */
.L_x_25106:
[----:B------:R-:W-:Y:S05]  /*45070*/  BSYNC.RECONVERGENT B1 ;  /* 0x0000000000017941 */ /* 0x000fea0003800200 */
.L_x_25105:
        /* <DEDUP_REMOVED lines=22> */
.L_x_25116:
        /* <DEDUP_REMOVED lines=13> */
.L_x_25118:
[----:B------:R-:W-:Y:S05]  /*452b0*/  BSYNC.RECONVERGENT B3 ;  /* 0x0000000000037941 */ /* 0x000fea0003800200 */
.L_x_25117:
        /* <DEDUP_REMOVED lines=58> */
[----:B------:R-:W-:Y:S02]  /*45660*/  IMAD.MOV.U32 R8, RZ, RZ, R150 ;  /* 0x000000ffff087224 */ /* 0x000fe400078e0096 */
[----:B------:R-:W-:Y:S01]  /*45670*/  HFMA2 R150, -RZ, RZ, 0, 0 ;  /* 0x00000000ff967431 */ /* 0x000fe200000001ff */
[----:B------:R-:W-:-:S07]  /*45680*/  MOV R157, R148 ;  /* 0x00000094009d7202 */ /* 0x000fce0000000f00 */
.L_x_25115:
[----:B------:R-:W-:Y:S05]  /*45690*/  BSYNC.RECONVERGENT B2 ;  /* 0x0000000000027941 */ /* 0x000fea0003800200 */
.L_x_25114:
        /* <DEDUP_REMOVED lines=12> */
.L_x_25113:
[----:B------:R-:W-:Y:S05]  /*45760*/  BSYNC.RECONVERGENT B1 ;  /* 0x0000000000017941 */ /* 0x000fea0003800200 */
.L_x_25112:
        /* <DEDUP_REMOVED lines=23> */
.L_x_25123:
        /* <DEDUP_REMOVED lines=13> */
.L_x_25125:
[----:B------:R-:W-:Y:S05]  /*459b0*/  BSYNC.RECONVERGENT B3 ;  /* 0x0000000000037941 */ /* 0x000fea0003800200 */
.L_x_25124:
        /* <DEDUP_REMOVED lines=61> */
.L_x_25122:
[----:B------:R-:W-:Y:S05]  /*45d90*/  BSYNC.RECONVERGENT B2 ;  /* 0x0000000000027941 */ /* 0x000fea0003800200 */
.L_x_25121:
        /* <DEDUP_REMOVED lines=13> */
.L_x_25120:
[----:B------:R-:W-:Y:S05]  /*45e70*/  BSYNC.RECONVERGENT B1 ;  /* 0x0000000000017941 */ /* 0x000fea0003800200 */
.L_x_25119:
[----:B------:R-:W-:Y:S02]  /*45e80*/  F2FP.BF16.F32.PACK_AB R150, RZ, R148 ;  /* 0x00000094ff96723e */ /* 0x000fe400000010ff */
[----:B------:R-:W-:Y:S02]  /*45e90*/  PRMT R96, R96, 0x5410, R99 ;  /* 0x0000541060607816 */ /* 0x000fe40000000063 */
[----:B------:R-:W-:Y:S02]  /*45ea0*/  PRMT R98, R98, 0x5410, R155 ;  /* 0x0000541062627816 */ /* 0x000fe4000000009b */
[----:B------:R-:W-:Y:S02]  /*45eb0*/  PRMT R97, R97, 0x5410, R154 ;  /* 0x0000541061617816 */ /* 0x000fe4000000009a */
[----:B------:R-:W-:Y:S01]  /*45ec0*/  PRMT R99, R156, 0x5410, R150 ;  /* 0x000054109c637816 */ /* 0x000fe20000000096 */
[----:B------:R-:W-:Y:S06]  /*45ed0*/  BRA `(.L_x_25126) ;  /* 0x0000003400607947 */ /* 0x000fec0003800000 */
.L_x_25069:
        /* <DEDUP_REMOVED lines=21> */
.L_x_25131:
        /* <DEDUP_REMOVED lines=13> */
.L_x_25133:
[----:B------:R-:W-:Y:S05]  /*46100*/  BSYNC.RECONVERGENT B3 ;  /* 0x0000000000037941 */ /* 0x000fea0003800200 */
.L_x_25132:
        /* <DEDUP_REMOVED lines=58> */
[----:B------:R-:W-:Y:S01]  /*464b0*/  IMAD.MOV.U32 R97, RZ, RZ, RZ ;  /* 0x000000ffff617224 */ /* 0x000fe200078e00ff */
[----:B------:R-:W-:-:S07]  /*464c0*/  LOP3.LUT R4, R6, R4, R99, 0x96, !PT ;  /* 0x0000000406047212 */ /* 0x000fce00078e9663 */
.L_x_25130:
[----:B------:R-:W-:Y:S05]  /*464d0*/  BSYNC.RECONVERGENT B2 ;  /* 0x0000000000027941 */ /* 0x000fea0003800200 */
.L_x_25129:
        /* <DEDUP_REMOVED lines=11> */
.L_x_25128:
[----:B------:R-:W-:Y:S05]  /*46590*/  BSYNC.RECONVERGENT B1 ;  /* 0x0000000000017941 */ /* 0x000fea0003800200 */
.L_x_25127:
        /* <DEDUP_REMOVED lines=18> */
.L_x_25138:
        /* <DEDUP_REMOVED lines=13> */
.L_x_25140:
[----:B------:R-:W-:Y:S05]  /*46790*/  BSYNC.RECONVERGENT B3 ;  /* 0x0000000000037941 */ /* 0x000fea0003800200 */
.L_x_25139:
        /* <DEDUP_REMOVED lines=61> */
.L_x_25137:
[----:B------:R-:W-:Y:S05]  /*46b70*/  BSYNC.RECONVERGENT B2 ;  /* 0x0000000000027941 */ /* 0x000fea0003800200 */
.L_x_25136:
        /* <DEDUP_REMOVED lines=9> */
[----:B------:R-:W-:-:S03]  /*46c10*/  SEL R13, RZ, 0x1, P1 ;  /* 0x00000001ff0d7807 */ /* 0x000fc60000800000 */
[----:B------:R-:W-:-:S07]  /*46c20*/  FMUL.FTZ R142, R97, R65 ;  /* 0x00000041618e7220 */ /* 0x000fce0000410000 */
.L_x_25135:
[----:B------:R-:W-:Y:S05]  /*46c30*/  BSYNC.RECONVERGENT B1 ;  /* 0x0000000000017941 */ /* 0x000fea0003800200 */
.L_x_25134:
        /* <DEDUP_REMOVED lines=18> */
.L_x_25145:
        /* <DEDUP_REMOVED lines=13> */
.L_x_25147:
[----:B------:R-:W-:Y:S05]  /*46e30*/  BSYNC.RECONVERGENT B3 ;  /* 0x0000000000037941 */ /* 0x000fea0003800200 */
.L_x_25146:
        /* <DEDUP_REMOVED lines=61> */
.L_x_25144:
[----:B------:R-:W-:Y:S05]  /*47210*/  BSYNC.RECONVERGENT B2 ;  /* 0x0000000000027941 */ /* 0x000fea0003800200 */
.L_x_25143:
        /* <DEDUP_REMOVED lines=11> */
.L_x_25142:
[----:B------:R-:W-:Y:S05]  /*472d0*/  BSYNC.RECONVERGENT B1 ;  /* 0x0000000000017941 */ /* 0x000fea0003800200 */
.L_x_25141:
        /* <DEDUP_REMOVED lines=18> */
.L_x_25152:
        /* <DEDUP_REMOVED lines=13> */
.L_x_25154:
[----:B------:R-:W-:Y:S05]  /*474d0*/  BSYNC.RECONVERGENT B3 ;  /* 0x0000000000037941 */ /* 0x000fea0003800200 */
.L_x_25153:
        /* <DEDUP_REMOVED lines=61> */
.L_x_25151:
[----:B------:R-:W-:Y:S05]  /*478b0*/  BSYNC.RECONVERGENT B2 ;  /* 0x0000000000027941 */ /* 0x000fea0003800200 */
.L_x_25150:
        /* <DEDUP_REMOVED lines=11> */
.L_x_25149:
[----:B------:R-:W-:Y:S05]  /*47970*/  BSYNC.RECONVERGENT B1 ;  /* 0x0000000000017941 */ /* 0x000fea0003800200 */
.L_x_25148:
        /* <DEDUP_REMOVED lines=18> */
.L_x_25159:
        /* <DEDUP_REMOVED lines=13> */
.L_x_25161:
[----:B------:R-:W-:Y:S05]  /*47b70*/  BSYNC.RECONVERGENT B3 ;  /* 0x0000000000037941 */ /* 0x000fea0003800200 */
.L_x_25160:
        /* <DEDUP_REMOVED lines=61> */
.L_x_25158:
[----:B------:R-:W-:Y:S05]  /*47f50*/  BSYNC.RECONVERGENT B2 ;  /* 0x0000000000027941 */ /* 0x000fea0003800200 */
.L_x_25157:
        /* <DEDUP_REMOVED lines=11> */
.L_x_25156:
[----:B------:R-:W-:Y:S05]  /*48010*/  BSYNC.RECONVERGENT B1 ;  /* 0x0000000000017941 */ /* 0x000fea0003800200 */
.L_x_25155:
        /* <DEDUP_REMOVED lines=18> */
.L_x_25166:
        /* <DEDUP_REMOVED lines=13> */
.L_x_25168:
[----:B------:R-:W-:Y:S05]  /*48210*/  BSYNC.RECONVERGENT B3 ;  /* 0x0000000000037941 */ /* 0x000fea0003800200 */
.L_x_25167:
        /* <DEDUP_REMOVED lines=61> */
.L_x_25165:
[----:B------:R-:W-:Y:S05]  /*485f0*/  BSYNC.RECONVERGENT B2 ;  /* 0x0000000000027941 */ /* 0x000fea0003800200 */
.L_x_25164:
        /* <DEDUP_REMOVED lines=11> */
.L_x_25163:
[----:B------:R-:W-:Y:S05]  /*486b0*/  BSYNC.RECONVERGENT B1 ;  /* 0x0000000000017941 */ /* 0x000fea0003800200 */
.L_x_25162:
        /* <DEDUP_REMOVED lines=18> */
.L_x_25173:
        /* <DEDUP_REMOVED lines=13> */
.L_x_25175:
[----:B------:R-:W-:Y:S05]  /*488b0*/  BSYNC.RECONVERGENT B3 ;  /* 0x0000000000037941 */ /* 0x000fea0003800200 */
.L_x_25174:
        /* <DEDUP_REMOVED lines=61> */
.L_x_25172:
[----:B------:R-:W-:Y:S05]  /*48c90*/  BSYNC.RECONVERGENT B2 ;  /* 0x0000000000027941 */ /* 0x000fea0003800200 */
.L_x_25171:
        /* <DEDUP_REMOVED lines=11> */
.L_x_25170:
[----:B------:R-:W-:Y:S05]  /*48d50*/  BSYNC.RECONVERGENT B1 ;  /* 0x0000000000017941 */ /* 0x000fea0003800200 */
.L_x_25169:
        /* <DEDUP_REMOVED lines=18> */
.L_x_25180:
        /* <DEDUP_REMOVED lines=13> */
.L_x_25182:
[----:B------:R-:W-:Y:S05]  /*48f50*/  BSYNC.RECONVERGENT B3 ;  /* 0x0000000000037941 */ /* 0x000fea0003800200 */
.L_x_25181:
        /* <DEDUP_REMOVED lines=61> */
.L_x_25179:
[----:B------:R-:W-:Y:S05]  /*49330*/  BSYNC.RECONVERGENT B2 ;  /* 0x0000000000027941 */ /* 0x000fea0003800200 */
.L_x_25178:
        /* <DEDUP_REMOVED lines=11> */
.L_x_25177:
[----:B------:R-:W-:Y:S05]  /*493f0*/  BSYNC.RECONVERGENT B1 ;  /* 0x0000000000017941 */ /* 0x000fea0003800200 */
.L_x_25176:
[----:B------:R-:W-:Y:S01]  /*49400*/  F2FP.BF16.F32.PACK_AB R154, RZ, R148 ;  /* 0x00000094ff9a723e */ /* 0x000fe200000010ff */
[----:B------:R-:W-:Y:S01]  /*49410*/  IMAD.MOV.U32 R149, RZ, RZ, R98 ;  /* 0x000000ffff957224 */ /* 0x000fe200078e0062 */
[----:B------:R-:W-:Y:S02]  /*49420*/  PRMT R96, R96, 0x5410, R99 ;  /* 0x0000541060607816 */ /* 0x000fe40000000063 */
[----:B------:R-:W-:Y:S02]  /*49430*/  PRMT R98, R151, 0x5410, R156 ;  /* 0x0000541097627816 */ /* 0x000fe4000000009c */
[----:B------:R-:W-:Y:S02]  /*49440*/  PRMT R97, R97, 0x5410, R150 ;  /* 0x0000541061617816 */ /* 0x000fe40000000096 */
[----:B------:R-:W-:-:S07]  /*49450*/  PRMT R99, R157, 0x5410, R154 ;  /* 0x000054109d637816 */ /* 0x000fce000000009a */
.L_x_25126:
        /* <DEDUP_REMOVED lines=24> */
.L_x_25068:
[----:B------:R-:W-:Y:S05]  /*495e0*/  BSYNC.RECONVERGENT B0 ;  /* 0x0000000000007941 */ /* 0x000fea0003800200 */
.L_x_25067:
        /* <DEDUP_REMOVED lines=289> */
.L_x_25216:
        /* <DEDUP_REMOVED lines=19> */
[----:B------:R-:W-:Y:S01]  /*4a930*/  BSSY.RECONVERGENT B1, `(.L_x_25186) ;  /* 0x000002f000017945 */ /* 0x000fe20003800200 */
[----:B------:R-:W-:Y:S02]  /*4a940*/  FSEL R154, R99, RZ, !P0 ;  /* 0x000000ff639a7208 */ /* 0x000fe40004000000 */
        /* <DEDUP_REMOVED lines=23> */
[----:B--2---:R-:W-:Y:S01]  /*4aac0*/  FFMA.FTZ R96, R96, R252, R224 ;  /* 0x000000fc60607223 */ /* 0x004fe200000100e0 */
[----:B---3--:R-:W-:Y:S01]  /*4aad0*/  FFMA.FTZ R99, R99, R213, R225 ;  /* 0x000000d563637223 */ /* 0x008fe200000100e1 */
[----:B----4-:R-:W-:-:S04]  /*4aae0*/  FFMA.FTZ R97, R97, R212, R226 ;  /* 0x000000d461617223 */ /* 0x010fc800000100e2 */
[----:B------:R-:W-:Y:S01]  /*4aaf0*/  F2FP.BF16.F32.PACK_AB R96, R99, R96 ;  /* 0x000000606360723e */ /* 0x000fe200000010ff */
[----:B------:R-:W-:Y:S01]  /*4ab00*/  FADD.FTZ R99, R18, -R154 ;  /* 0x8000009a12637221 */ /* 0x000fe20000010000 */
[----:B-----5:R-:W-:-:S03]  /*4ab10*/  FFMA.FTZ R98, R98, R158, R227 ;  /* 0x0000009e62627223 */ /* 0x020fc600000100e3 */
[----:B------:R-:W-:Y:S02]  /*4ab20*/  FMUL.FTZ R99, R152, R99 ;  /* 0x0000006398637220 */ /* 0x000fe40000410000 */
[----:B------:R-:W-:Y:S01]  /*4ab30*/  F2FP.BF16.F32.PACK_AB R97, R98, R97 ;  /* 0x000000616261723e */ /* 0x000fe200000010ff */
[----:B------:R-:W-:Y:S01]  /*4ab40*/  FADD.FTZ R98, R20, -R154 ;  /* 0x8000009a14627221 */ /* 0x000fe20000010000 */
[----:B------:R-:W-:-:S03]  /*4ab50*/  FFMA.FTZ R99, R99, R157, R228 ;  /* 0x0000009d63637223 */ /* 0x000fc600000100e4 */
        /* <DEDUP_REMOVED lines=12> */
.L_x_25187:
[----:B------:R-:W-:Y:S05]  /*4ac20*/  BSYNC.RECONVERGENT B1 ;  /* 0x0000000000017941 */ /* 0x000fea0003800200 */
.L_x_25186:
[----:B------:R-:W-:Y:S01]  /*4ac30*/  LOP3.LUT P0, RZ, R34, 0x800, RZ, 0xc0, !PT ;  /* 0x0000080022ff7812 */ /* 0x000fe2000780c0ff */
[----:B------:R-:W-:-:S12]  /*4ac40*/  BSSY.RECONVERGENT B1, `(.L_x_25188) ;  /* 0x000002a000017945 */ /* 0x000fd80003800200 */
[----:B------:R-:W-:Y:S05]  /*4ac50*/  @!P0 BRA `(.L_x_25189) ;  /* 0x0000000000a08947 */ /* 0x000fea0003800000 */
[----:B------:R-:W2:Y:S04]  /*4ac60*/  LDL R213, [R1+0x1a0] ;  /* 0x0001a00001d57983 */ /* 0x000ea80000100800 */
[----:B------:R-:W3:Y:S04]  /*4ac70*/  LDL R212, [R1+0x1a4] ;  /* 0x0001a40001d47983 */ /* 0x000ee80000100800 */
[----:B------:R-:W4:Y:S04]  /*4ac80*/  LDL R158, [R1+0x1a8] ;  /* 0x0001a800019e7983 */ /* 0x000f280000100800 */
[----:B------:R-:W5:Y:S04]  /*4ac90*/  LDL R157, [R1+0x1ac] ;  /* 0x0001ac00019d7983 */ /* 0x000f680000100800 */
[----:B------:R-:W5:Y:S04]  /*4aca0*/  LDL R156, [R1+0x190] ;  /* 0x00019000019c7983 */ /* 0x000f680000100800 */
[----:B01----:R-:W5:Y:S04]  /*4acb0*/  LDL R150, [R1+0x194] ;  /* 0x0001940001967983 */ /* 0x003f680000100800 */
[----:B------:R-:W5:Y:S04]  /*4acc0*/  LDL R155, [R1+0x198] ;  /* 0x00019800019b7983 */ /* 0x000f680000100800 */
[----:B------:R-:W5:Y:S01]  /*4acd0*/  LDL R151, [R1+0x19c] ;  /* 0x00019c0001977983 */ /* 0x000f620000100800 */
        /* <DEDUP_REMOVED lines=32> */
.L_x_25189:
[----:B------:R-:W-:Y:S05]  /*4aee0*/  BSYNC.RECONVERGENT B1 ;  /* 0x0000000000017941 */ /* 0x000fea0003800200 */
.L_x_25188:
[----:B------:R-:W-:Y:S01]  /*4aef0*/  LOP3.LUT P0, RZ, R34, 0x1000, RZ, 0xc0, !PT ;  /* 0x0000100022ff7812 */ /* 0x000fe2000780c0ff */
[----:B------:R-:W-:-:S12]  /*4af00*/  BSSY.RECONVERGENT B1, `(.L_x_25190) ;  /* 0x000002a000017945 */ /* 0x000fd80003800200 */
[----:B------:R-:W-:Y:S05]  /*4af10*/  @!P0 BRA `(.L_x_25191) ;  /* 0x0000000000a08947 */ /* 0x000fea0003800000 */
[----:B------:R-:W3:Y:S04]  /*4af20*/  LDL R213, [R1+0x180] ;  /* 0x0001800001d57983 */ /* 0x000ee80000100800 */
[----:B------:R-:W4:Y:S04]  /*4af30*/  LDL R212, [R1+0x184] ;  /* 0x0001840001d47983 */ /* 0x000f280000100800 */
[----:B------:R-:W5:Y:S04]  /*4af40*/  LDL R158, [R1+0x188] ;  /* 0x00018800019e7983 */ /* 0x000f680000100800 */
[----:B------:R-:W5:Y:S04]  /*4af50*/  LDL R157, [R1+0x18c] ;  /* 0x00018c00019d7983 */ /* 0x000f680000100800 */
[----:B------:R-:W5:Y:S04]  /*4af60*/  LDL R156, [R1+0x170] ;  /* 0x00017000019c7983 */ /* 0x000f680000100800 */
[----:B012---:R-:W2:Y:S04]  /*4af70*/  LDL R150, [R1+0x174] ;  /* 0x0001740001967983 */ /* 0x007ea80000100800 */
[----:B------:R-:W2:Y:S04]  /*4af80*/  LDL R155, [R1+0x178] ;  /* 0x00017800019b7983 */ /* 0x000ea80000100800 */
[----:B------:R-:W2:Y:S01]  /*4af90*/  LDL R151, [R1+0x17c] ;  /* 0x00017c0001977983 */ /* 0x000ea20000100800 */
        /* <DEDUP_REMOVED lines=8> */
[----:B---3--:R-:W-:Y:S01]  /*4b020*/  FFMA.FTZ R96, R96, R213, R240 ;  /* 0x000000d560607223 */ /* 0x008fe200000100f0 */
[----:B----4-:R-:W-:Y:S01]  /*4b030*/  FFMA.FTZ R99, R99, R212, R241 ;  /* 0x000000d463637223 */ /* 0x010fe200000100f1 */
[----:B-----5:R-:W-:-:S04]  /*4b040*/  FFMA.FTZ R97, R97, R158, R242 ;  /* 0x0000009e61617223 */ /* 0x020fc800000100f2 */
        /* <DEDUP_REMOVED lines=21> */
.L_x_25191:
[----:B------:R-:W-:Y:S05]  /*4b1a0*/  BSYNC.RECONVERGENT B1 ;  /* 0x0000000000017941 */ /* 0x000fea0003800200 */
.L_x_25190:
[----:B------:R-:W-:Y:S01]  /*4b1b0*/  LOP3.LUT P0, RZ, R34, 0x2000, RZ, 0xc0, !PT ;  /* 0x0000200022ff7812 */ /* 0x000fe2000780c0ff */
[----:B------:R-:W-:-:S12]  /*4b1c0*/  BSSY.RECONVERGENT B1, `(.L_x_25192) ;  /* 0x0000030000017945 */ /* 0x000fd80003800200 */
[----:B------:R-:W-:Y:S05]  /*4b1d0*/  @!P0 BRA `(.L_x_25193) ;  /* 0x0000000000b88947 */ /* 0x000fea0003800000 */
[----:B------:R4:W-:Y:S04]  /*4b1e0*/  STL [R1+0x1d0], R0 ;  /* 0x0001d00001007387 */ /* 0x0009e80000100800 */
[----:B------:R-:W2:Y:S04]  /*4b1f0*/  LDL R252, [R1+0x164] ;  /* 0x0001640001fc7983 */ /* 0x000ea80000100800 */
[----:B------:R-:W2:Y:S04]  /*4b200*/  LDL R215, [R1+0x168] ;  /* 0x0001680001d77983 */ /* 0x000ea80000100800 */
[----:B----4-:R-:W4:Y:S04]  /*4b210*/  LDL R0, [R1+0x160] ;  /* 0x0001600001007983 */ /* 0x010f280000100800 */
[----:B------:R-:W4:Y:S04]  /*4b220*/  LDL R214, [R1+0x16c] ;  /* 0x00016c0001d67983 */ /* 0x000f280000100800 */
[----:B------:R-:W4:Y:S04]  /*4b230*/  LDL R213, [R1] ;  /* 0x0000000001d57983 */ /* 0x000f280000100800 */
[----:B------:R-:W4:Y:S04]  /*4b240*/  LDL R212, [R1+0x150] ;  /* 0x0001500001d47983 */ /* 0x000f280000100800 */
[----:B------:R-:W4:Y:S04]  /*4b250*/  LDL R158, [R1+0x4] ;  /* 0x00000400019e7983 */ /* 0x000f280000100800 */
[----:B0123--:R-:W2:Y:S04]  /*4b260*/  LDL R150, [R1+0x154] ;  /* 0x0001540001967983 */ /* 0x00fea80000100800 */
[----:B------:R-:W3:Y:S04]  /*4b270*/  LDL R157, [R1+0x8] ;  /* 0x00000800019d7983 */ /* 0x000ee80000100800 */
[----:B------:R-:W3:Y:S04]  /*4b280*/  LDL R156, [R1+0x158] ;  /* 0x00015800019c7983 */ /* 0x000ee80000100800 */
[----:B------:R-:W3:Y:S04]  /*4b290*/  LDL R155, [R1+0xc] ;  /* 0x00000c00019b7983 */ /* 0x000ee80000100800 */
[----:B------:R-:W3:Y:S01]  /*4b2a0*/  LDL R151, [R1+0x15c] ;  /* 0x00015c0001977983 */ /* 0x000ee20000100800 */
[----:B------:R-:W-:-:S04]  /*4b2b0*/  FADD.FTZ R96, R43, -R154 ;  /* 0x8000009a2b607221 */ /* 0x000fc80000010000 */
[----:B------:R-:W-:Y:S01]  /*4b2c0*/  FMUL.FTZ R96, R152, R96 ;  /* 0x0000006098607220 */ /* 0x000fe20000410000 */
[--C-:B------:R-:W-:Y:S01]  /*4b2d0*/  FADD.FTZ R99, R44, -R154.reuse ;  /* 0x8000009a2c637221 */ /* 0x100fe20000010000 */
[--C-:B------:R-:W-:Y:S01]  /*4b2e0*/  FADD.FTZ R97, R45, -R154.reuse ;  /* 0x8000009a2d617221 */ /* 0x100fe20000010000 */
[----:B------:R-:W-:Y:S02]  /*4b2f0*/  FADD.FTZ R98, R46, -R154 ;  /* 0x8000009a2e627221 */ /* 0x000fe40000010000 */
[C---:B------:R-:W-:Y:S01]  /*4b300*/  FMUL.FTZ R99, R152.reuse, R99 ;  /* 0x0000006398637220 */ /* 0x040fe20000410000 */
[C---:B------:R-:W-:Y:S01]  /*4b310*/  FMUL.FTZ R97, R152.reuse, R97 ;  /* 0x0000006198617220 */ /* 0x040fe20000410000 */
[----:B------:R-:W-:Y:S01]  /*4b320*/  FMUL.FTZ R98, R152, R98 ;  /* 0x0000006298627220 */ /* 0x000fe20000410000 */
[----:B----4-:R-:W-:Y:S02]  /*4b330*/  FFMA.FTZ R96, R96, R0, R248 ;  /* 0x0000000060607223 */ /* 0x010fe400000100f8 */
[----:B------:R4:W5:Y:S01]  /*4b340*/  LDL.LU R0, [R1+0x1d0] ;  /* 0x0001d00001007983 */ /* 0x0009620000300800 */
[----:B------:R-:W-:Y:S01]  /*4b350*/  FFMA.FTZ R99, R99, R252, R249 ;  /* 0x000000fc63637223 */ /* 0x000fe200000100f9 */
[----:B------:R-:W-:Y:S01]  /*4b360*/  FFMA.FTZ R97, R97, R215, R250 ;  /* 0x000000d761617223 */ /* 0x000fe200000100fa */
[----:B------:R-:W-:-:S03]  /*4b370*/  FFMA.FTZ R98, R98, R214, R251 ;  /* 0x000000d662627223 */ /* 0x000fc600000100fb */
[----:B------:R-:W-:Y:S01]  /*4b380*/  F2FP.BF16.F32.PACK_AB R96, R99, R96 ;  /* 0x000000606360723e */ /* 0x000fe200000010ff */
[--C-:B------:R-:W-:Y:S01]  /*4b390*/  FADD.FTZ R99, R47, -R154.reuse ;  /* 0x8000009a2f637221 */ /* 0x100fe20000010000 */
[----:B------:R-:W-:Y:S01]  /*4b3a0*/  F2FP.BF16.F32.PACK_AB R97, R98, R97 ;  /* 0x000000616261723e */ /* 0x000fe200000010ff */
[----:B------:R-:W-:Y:S02]  /*4b3b0*/  FADD.FTZ R98, R48, -R154 ;  /* 0x8000009a30627221 */ /* 0x000fe40000010000 */
[C---:B------:R-:W-:Y:S02]  /*4b3c0*/  FMUL.FTZ R99, R152.reuse, R99 ;  /* 0x0000006398637220 */ /* 0x040fe40000410000 */
[----:B------:R-:W-:Y:S02]  /*4b3d0*/  FMUL.FTZ R98, R152, R98 ;  /* 0x0000006298627220 */ /* 0x000fe40000410000 */
[----:B------:R-:W-:Y:S02]  /*4b3e0*/  FFMA.FTZ R99, R99, R212, R213 ;  /* 0x000000d463637223 */ /* 0x000fe400000100d5 */
        /* <DEDUP_REMOVED lines=12> */
[----:B------:R-:W-:-:S07]  /*4b4b0*/  VIADD R153, R153, 0x20 ;  /* 0x0000002099997836 */ /* 0x000fce0000000000 */
.L_x_25193:
[----:B------:R-:W-:Y:S05]  /*4b4c0*/  BSYNC.RECONVERGENT B1 ;  /* 0x0000000000017941 */ /* 0x000fea0003800200 */
.L_x_25192:
        /* <DEDUP_REMOVED lines=12> */
[----:B------:R-:W2:Y:S04]  /*4b590*/  LDL R252, [R1+0x148] ;  /* 0x0001480001fc7983 */ /* 0x000ea80000100800 */
[----:B------:R-:W2:Y:S04]  /*4b5a0*/  LDL R215, [R1+0x1c] ;  /* 0x00001c0001d77983 */ /* 0x000ea80000100800 */
[----:B0-----:R-:W2:Y:S04]  /*4b5b0*/  LDL R0, [R1+0x18] ;  /* 0x0000180001007983 */ /* 0x001ea80000100800 */
[----:B------:R-:W2:Y:S04]  /*4b5c0*/  LDL R214, [R1+0x14c] ;  /* 0x00014c0001d67983 */ /* 0x000ea80000100800 */
[----:B------:R-:W2:Y:S04]  /*4b5d0*/  LDL R213, [R1+0x20] ;  /* 0x0000200001d57983 */ /* 0x000ea80000100800 */
        /* <DEDUP_REMOVED lines=13> */
[----:B------:R-:W-:Y:S01]  /*4b6b0*/  FADD.FTZ R98, R102, -R154 ;  /* 0x8000009a66627221 */ /* 0x000fe20000010000 */
[----:B------:R-:W-:Y:S02]  /*4b6c0*/  FFMA.FTZ R96, R96, R4, R5 ;  /* 0x0000000460607223 */ /* 0x000fe40000010005 */
[----:B------:R0:W5:Y:S04]  /*4b6d0*/  LDL.LU R5, [R1+0x1e0] ;  /* 0x0001e00001057983 */ /* 0x0001680000300800 */
[----:B------:R0:W5:Y:S01]  /*4b6e0*/  LDL.LU R4, [R1+0x1dc] ;  /* 0x0001dc0001047983 */ /* 0x0001620000300800 */
[----:B------:R-:W-:-:S03]  /*4b6f0*/  FFMA.FTZ R99, R99, R2, R3 ;  /* 0x0000000263637223 */ /* 0x000fc60000010003 */
[----:B------:R0:W5:Y:S04]  /*4b700*/  LDL.LU R3, [R1+0x1d8] ;  /* 0x0001d80001037983 */ /* 0x0001680000300800 */
[----:B------:R0:W5:Y:S01]  /*4b710*/  LDL.LU R2, [R1+0x1d4] ;  /* 0x0001d40001027983 */ /* 0x0001620000300800 */
[----:B------:R-:W-:-:S03]  /*4b720*/  FFMA.FTZ R97, R97, R252, R0 ;  /* 0x000000fc61617223 */ /* 0x000fc60000010000 */
[----:B------:R0:W5:Y:S01]  /*4b730*/  LDL.LU R0, [R1+0x1d0] ;  /* 0x0001d00001007983 */ /* 0x0001620000300800 */
[----:B------:R-:W-:-:S04]  /*4b740*/  FMUL.FTZ R98, R152, R98 ;  /* 0x0000006298627220 */ /* 0x000fc80000410000 */
        /* <DEDUP_REMOVED lines=17> */
[----:B------:R-:W1:Y:S02]  /*4b860*/  LDC.64 R150, c[0x0][0x428] ;  /* 0x00010a00ff967b82 */ /* 0x000e640000000a00 */
[----:B-1----:R-:W-:-:S05]  /*4b870*/  IMAD.WIDE.U32 R150, R153, 0x10, R150 ;  /* 0x0000001099967825 */ /* 0x002fca00078e0096 */
[----:B------:R0:W-:Y:S01]  /*4b880*/  STG.E.128 desc[UR6][R150.64], R96 ;  /* 0x0000006096007986 */ /* 0x0001e2000c101d06 */
[----:B------:R-:W-:-:S07]  /*4b890*/  IADD3 R153, PT, PT, R153, 0x20, RZ ;  /* 0x0000002099997810 */ /* 0x000fce0007ffe0ff */
.L_x_25195:
[----:B------:R-:W-:Y:S05]  /*4b8a0*/  BSYNC.RECONVERGENT B1 ;  /* 0x0000000000017941 */ /* 0x000fea0003800200 */
.L_x_25194:
        /* <DEDUP_REMOVED lines=60> */
[----:B------:R-:W-:-:S07]  /*4bc70*/  VIADD R153, R153, 0x20 ;  /* 0x0000002099997836 */ /* 0x000fce0000000000 */
.L_x_25197:
[----:B------:R-:W-:Y:S05]  /*4bc80*/  BSYNC.RECONVERGENT B1 ;  /* 0x0000000000017941 */ /* 0x000fea0003800200 */
.L_x_25196:
        /* <DEDUP_REMOVED lines=61> */
.L_x_25199:
[----:B------:R-:W-:Y:S05]  /*4c060*/  BSYNC.RECONVERGENT B1 ;  /* 0x0000000000017941 */ /* 0x000fea0003800200 */
.L_x_25198:
        /* <DEDUP_REMOVED lines=61> */
.L_x_25201:
[----:B------:R-:W-:Y:S05]  /*4c440*/  BSYNC.RECONVERGENT B1 ;  /* 0x0000000000017941 */ /* 0x000fea0003800200 */
.L_x_25200:
        /* <DEDUP_REMOVED lines=61> */
.L_x_25203:
[----:B------:R-:W-:Y:S05]  /*4c820*/  BSYNC.RECONVERGENT B1 ;  /* 0x0000000000017941 */ /* 0x000fea0003800200 */
.L_x_25202:
        /* <DEDUP_REMOVED lines=33> */
.L_x_25185:
[----:B------:R-:W-:Y:S05]  /*4ca40*/  BSYNC.RECONVERGENT B0 ;  /* 0x0000000000007941 */ /* 0x000fea0003800200 */
.L_x_25184:
[----:B01234-:R-:W0:Y:S02]  /*4ca50*/  LDC.64 R96, c[0x0][0x380] ;  /* 0x0000e000ff607b82 */ /* 0x01fe240000000a00 */
[----:B0-----:R-:W-:-:S05]  /*4ca60*/  IMAD R159, R96, 0x4, R159 ;  /* 0x00000004609f7824 */ /* 0x001fca00078e029f */
[----:B------:R-:W-:-:S13]  /*4ca70*/  ISETP.GE.AND P0, PT, R159, R97, PT ;  /* 0x000000619f00720c */ /* 0x000fda0003f06270 */
[----:B------:R-:W-:Y:S05]  /*4ca80*/  @!P0 BRA `(.L_x_25204) ;  /* 0xfffffb6400088947 */ /* 0x000fea000383ffff */
[----:B------:R-:W-:Y:S05]  /*4ca90*/  EXIT ;  /* 0x000000000000794d */ /* 0x000fea0003800000 */
.L_x_25183:
        /* <DEDUP_REMOVED lines=8> */
.L_x_25206:
[----:B------:R-:W-:Y:S05]  /*4cb20*/  BSYNC B0 ;  /* 0x0000000000007941 */ /* 0x000fea0003800000 */
.L_x_25205:
        /* <DEDUP_REMOVED lines=9> */
.L_x_25207:
[----:B------:R-:W-:Y:S02]  /*4cbc0*/  IMAD.MOV.U32 R98, RZ, RZ, 0x4 ;  /* 0x00000004ff627424 */ /* 0x000fe400078e00ff */
[----:B------:R-:W-:Y:S01]  /*4cbd0*/  FADD.FTZ R99, R99, R96 ;  /* 0x0000006063637221 */ /* 0x000fe20000010000 */
[----:B------:R-:W-:-:S04]  /*4cbe0*/  MOV R96, 0xffffffff ;  /* 0xffffffff00607802 */ /* 0x000fc80000000f00 */
[----:B------:R-:W-:-:S07]  /*4cbf0*/  MOV R151, R99 ;  /* 0x0000006300977202 */ /* 0x000fce0000000f00 */
[----:B------:R-:W-:Y:S05]  /*4cc00*/  WARPSYNC.COLLECTIVE R96, `(.L_x_25208) ;  /* 0x0000000060087348 */ /* 0x000fea0003c00000 */
[----:B------:R0:W1:Y:S02]  /*4cc10*/  SHFL.BFLY P6, R96, R151, R98, R97 ;  /* 0x0c00006297607389 */ /* 0x00006400000c0061 */
[----:B01----:R-:W-:Y:S05]  /*4cc20*/  ENDCOLLECTIVE ;  /* 0x000000000000791b */ /* 0x003fea0003800000 */
.L_x_25208:
[----:B------:R-:W-:Y:S02]  /*4cc30*/  HFMA2 R98, -RZ, RZ, 0, 4.76837158203125e-07 ;  /* 0x00000008ff627431 */ /* 0x000fe400000001ff */
[----:B------:R-:W-:Y:S01]  /*4cc40*/  FADD.FTZ R99, R99, R96 ;  /* 0x0000006063637221 */ /* 0x000fe20000010000 */
[----:B------:R-:W-:-:S03]  /*4cc50*/  IMAD.MOV.U32 R96, RZ, RZ, -0x1 ;  /* 0xffffffffff607424 */ /* 0x000fc600078e00ff */
[----:B------:R-:W-:-:S07]  /*4cc60*/  IMAD.MOV.U32 R151, RZ, RZ, R99 ;  /* 0x000000ffff977224 */ /* 0x000fce00078e0063 */
[----:B------:R-:W-:Y:S05]  /*4cc70*/  WARPSYNC.COLLECTIVE R96, `(.L_x_25209) ;  /* 0x0000000060087348 */ /* 0x000fea0003c00000 */
[----:B------:R0:W1:Y:S02]  /*4cc80*/  SHFL.BFLY P6, R96, R151, R98, R97 ;  /* 0x0c00006297607389 */ /* 0x00006400000c0061 */
[----:B01----:R-:W-:Y:S05]  /*4cc90*/  ENDCOLLECTIVE ;  /* 0x000000000000791b */ /* 0x003fea0003800000 */
.L_x_25209:
[----:B------:R-:W-:Y:S02]  /*4cca0*/  IMAD.MOV.U32 R98, RZ, RZ, 0x10 ;  /* 0x00000010ff627424 */ /* 0x000fe400078e00ff */
[----:B------:R-:W-:Y:S01]  /*4ccb0*/  FADD.FTZ R99, R99, R96 ;  /* 0x0000006063637221 */ /* 0x000fe20000010000 */
[----:B------:R-:W-:-:S04]  /*4ccc0*/  MOV R96, 0xffffffff ;  /* 0xffffffff00607802 */ /* 0x000fc80000000f00 */
[----:B------:R-:W-:-:S07]  /*4ccd0*/  MOV R151, R99 ;  /* 0x0000006300977202 */ /* 0x000fce0000000f00 */
[----:B------:R-:W-:Y:S05]  /*4cce0*/  WARPSYNC.COLLECTIVE R96, `(.L_x_25210) ;  /* 0x0000000060087348 */ /* 0x000fea0003c00000 */
[----:B------:R0:W1:Y:S02]  /*4ccf0*/  SHFL.BFLY P6, R96, R151, R98, R97 ;  /* 0x0c00006297607389 */ /* 0x00006400000c0061 */
[----:B01----:R-:W-:Y:S05]  /*4cd00*/  ENDCOLLECTIVE ;  /* 0x000000000000791b */ /* 0x003fea0003800000 */
.L_x_25210:
        /* <DEDUP_REMOVED lines=174> */
.L_x_25211:
[----:B------:R-:W-:Y:S02]  /*4d7f0*/  HFMA2 R98, -RZ, RZ, 0, 1.1920928955078125e-07 ;  /* 0x00000002ff627431 */ /* 0x000fe400000001ff */
[----:B------:R-:W-:Y:S01]  /*4d800*/  FADD.FTZ R150, R150, R96 ;  /* 0x0000006096967221 */ /* 0x000fe20000010000 */
[----:B------:R-:W-:-:S03]  /*4d810*/  IMAD.MOV.U32 R96, RZ, RZ, -0x1 ;  /* 0xffffffffff607424 */ /* 0x000fc600078e00ff */
[----:B------:R-:W-:-:S07]  /*4d820*/  IMAD.MOV.U32 R151, RZ, RZ, R150 ;  /* 0x000000ffff977224 */ /* 0x000fce00078e0096 */
[----:B------:R-:W-:Y:S05]  /*4d830*/  WARPSYNC.COLLECTIVE R96, `(.L_x_25212) ;  /* 0x0000000060087348 */ /* 0x000fea0003c00000 */
[----:B------:R0:W1:Y:S02]  /*4d840*/  SHFL.BFLY P6, R96, R151, R98, R97 ;  /* 0x0c00006297607389 */ /* 0x00006400000c0061 */
[----:B01----:R-:W-:Y:S05]  /*4d850*/  ENDCOLLECTIVE ;  /* 0x000000000000791b */ /* 0x003fea0003800000 */
.L_x_25212:
[----:B------:R-:W-:Y:S02]  /*4d860*/  IMAD.MOV.U32 R98, RZ, RZ, 0x4 ;  /* 0x00000004ff627424 */ /* 0x000fe400078e00ff */
[----:B------:R-:W-:Y:S01]  /*4d870*/  FADD.FTZ R150, R150, R96 ;  /* 0x0000006096967221 */ /* 0x000fe20000010000 */
[----:B------:R-:W-:-:S04]  /*4d880*/  MOV R96, 0xffffffff ;  /* 0xffffffff00607802 */ /* 0x000fc80000000f00 */
[----:B------:R-:W-:-:S07]  /*4d890*/  MOV R151, R150 ;  /* 0x0000009600977202 */ /* 0x000fce0000000f00 */
[----:B------:R-:W-:Y:S05]  /*4d8a0*/  WARPSYNC.COLLECTIVE R96, `(.L_x_25213) ;  /* 0x0000000060087348 */ /* 0x000fea0003c00000 */
[----:B------:R0:W1:Y:S02]  /*4d8b0*/  SHFL.BFLY P6, R96, R151, R98, R97 ;  /* 0x0c00006297607389 */ /* 0x00006400000c0061 */
[----:B01----:R-:W-:Y:S05]  /*4d8c0*/  ENDCOLLECTIVE ;  /* 0x000000000000791b */ /* 0x003fea0003800000 */
.L_x_25213:
[----:B------:R-:W-:Y:S02]  /*4d8d0*/  HFMA2 R98, -RZ, RZ, 0, 4.76837158203125e-07 ;  /* 0x00000008ff627431 */ /* 0x000fe400000001ff */
[----:B------:R-:W-:Y:S01]  /*4d8e0*/  FADD.FTZ R150, R150, R96 ;  /* 0x0000006096967221 */ /* 0x000fe20000010000 */
[----:B------:R-:W-:-:S03]  /*4d8f0*/  IMAD.MOV.U32 R96, RZ, RZ, -0x1 ;  /* 0xffffffffff607424 */ /* 0x000fc600078e00ff */
[----:B------:R-:W-:-:S07]  /*4d900*/  IMAD.MOV.U32 R151, RZ, RZ, R150 ;  /* 0x000000ffff977224 */ /* 0x000fce00078e0096 */
[----:B------:R-:W-:Y:S05]  /*4d910*/  WARPSYNC.COLLECTIVE R96, `(.L_x_25214) ;  /* 0x0000000060087348 */ /* 0x000fea0003c00000 */
[----:B------:R0:W1:Y:S02]  /*4d920*/  SHFL.BFLY P6, R96, R151, R98, R97 ;  /* 0x0c00006297607389 */ /* 0x00006400000c0061 */
[----:B01----:R-:W-:Y:S05]  /*4d930*/  ENDCOLLECTIVE ;  /* 0x000000000000791b */ /* 0x003fea0003800000 */
.L_x_25214:
[----:B------:R-:W-:Y:S02]  /*4d940*/  IMAD.MOV.U32 R98, RZ, RZ, 0x10 ;  /* 0x00000010ff627424 */ /* 0x000fe400078e00ff */
[----:B------:R-:W-:Y:S01]  /*4d950*/  FADD.FTZ R150, R150, R96 ;  /* 0x0000006096967221 */ /* 0x000fe20000010000 */
[----:B------:R-:W-:-:S04]  /*4d960*/  MOV R96, 0xffffffff ;  /* 0xffffffff00607802 */ /* 0x000fc80000000f00 */
[----:B------:R-:W-:-:S07]  /*4d970*/  MOV R151, R150 ;  /* 0x0000009600977202 */ /* 0x000fce0000000f00 */
[----:B------:R-:W-:Y:S05]  /*4d980*/  WARPSYNC.COLLECTIVE R96, `(.L_x_25215) ;  /* 0x0000000060087348 */ /* 0x000fea0003c00000 */
[----:B------:R0:W1:Y:S02]  /*4d990*/  SHFL.BFLY P6, R96, R151, R98, R97 ;  /* 0x0c00006297607389 */ /* 0x00006400000c0061 */
[----:B01----:R-:W-:Y:S05]  /*4d9a0*/  ENDCOLLECTIVE ;  /* 0x000000000000791b */ /* 0x003fea0003800000 */
.L_x_25215:
[----:B------:R-:W-:Y:S05]  /*4d9b0*/  BRA `(.L_x_25216) ;  /* 0xffffffcc00907947 */ /* 0x000fea000383ffff */
.L_x_25217:
        /* <DEDUP_REMOVED lines=12> */
.L_x_88462:


//--------------------- .text._ZN10layer_norm13ln_fwd_kernelINS_13Kernel_traitsIf13__nv_bfloat16S2_S2_fjLj2560ELj1ELj4ELj1ELj16ENS_18Kernel_traits_baseILj2560EfS2_S2_S2_fjLj128EEEEELb1ELb1ELb1ELb1EEEvNS_9FwdParamsE --------------------------
	.section	.text._ZN10layer_norm13ln_fwd_kernelINS_13Kernel_traitsIf13__nv_bfloat16S2_S2_fjLj2560ELj1ELj4ELj1ELj16ENS_18Kernel_traits_baseILj2560EfS2_S2_S2_fjLj128EEEEELb1ELb1ELb1ELb1EEEvNS_9FwdParamsE,"ax",@progbits
	.align	128
        .global         _ZN10layer_norm13ln_fwd_kernelINS_13Kernel_traitsIf13__nv_bfloat16S2_S2_fjLj2560ELj1ELj4ELj1ELj16ENS_18Kernel_traits_baseILj2560EfS2_S2_S2_fjLj128EEEEELb1ELb1ELb1ELb1EEEvNS_9FwdParamsE
        .type           _ZN10layer_norm13ln_fwd_kernelINS_13Kernel_traitsIf13__nv_bfloat16S2_S2_fjLj2560ELj1ELj4ELj1ELj16ENS_18Kernel_traits_baseILj2560EfS2_S2_S2_fjLj128EEEEELb1ELb1ELb1ELb1EEEvNS_9FwdParamsE,@function
        .size           _ZN10layer_norm13ln_fwd_kernelINS_13Kernel_traitsIf13__nv_bfloat16S2_S2_fjLj2560ELj1ELj4ELj1ELj16ENS_18Kernel_traits_baseILj2560EfS2_S2_S2_fjLj128EEEEELb1ELb1ELb1ELb1EEEvNS_9FwdParamsE,(.L_x_88463 - _ZN10layer_norm13ln_fwd_kernelINS_13Kernel_traitsIf13__nv_bfloat16S2_S2_fjLj2560ELj1ELj4ELj1ELj16ENS_18Kernel_traits_baseILj2560EfS2_S2_S2_fjLj128EEEEELb1ELb1ELb1ELb1EEEvNS_9FwdParamsE)
        .other          _ZN10layer_norm13ln_fwd_kernelINS_13Kernel_traitsIf13__nv_bfloat16S2_S2_fjLj2560ELj1ELj4ELj1ELj16ENS_18Kernel_traits_baseILj2560EfS2_S2_S2_fjLj128EEEEELb1ELb1ELb1ELb1EEEvNS_9FwdParamsE,@"STO_CUDA_ENTRY STV_DEFAULT"
_ZN10layer_norm13ln_fwd_kernelINS_13Kernel_traitsIf13__nv_bfloat16S2_S2_fjLj2560ELj1ELj4ELj1ELj16ENS_18Kernel_traits_baseILj2560EfS2_S2_S2_fjLj128EEEEELb1ELb1ELb1ELb1EEEvNS_9FwdParamsE:
.text._ZN10layer_norm13ln_fwd_kernelINS_13Kernel_traitsIf13__nv_bfloat16S2_S2_fjLj2560ELj1ELj4ELj1ELj16ENS_18Kernel_traits_baseILj2560EfS2_S2_S2_fjLj128EEEEELb1ELb1ELb1ELb1EEEvNS_9FwdParamsE:
[----:B------:R-:W0:Y:S01]  /*0000*/  LDC R1, c[0x0][0x37c] ;  /* 0x0000df00ff017b82 */ /* 0x000e220000000800 */
[----:B------:R-:W1:Y:S07]  /*0010*/  LDCU.U8 UR8, c[0x0][0x464] ;  /* 0x00008c80ff0877ac */ /* 0x000e6e0008000000 */
[----:B------:R-:W2:Y:S01]  /*0020*/  LDC R4, c[0x0][0x458] ;  /* 0x00011600ff047b82 */ /* 0x000ea20000000800 */
[----:B0-----:R-:W-:Y:S01]  /*0030*/  VIADD R1, R1, 0xfffffe40 ;  /* 0xfffffe4001017836 */ /* 0x001fe20000000000 */
[----:B------:R-:W0:Y:S01]  /*0040*/  LDCU.64 UR4, c[0x0][0x450] ;  /* 0x00008a00ff0477ac */ /* 0x000e220008000a00 */
[----:B------:R-:W3:Y:S05]  /*0050*/  LDCU.64 UR6, c[0x0][0x358] ;  /* 0x00006b00ff0677ac */ /* 0x000eea0008000a00 */
[----:B------:R-:W2:Y:S01]  /*0060*/  LDC R5, c[0x0][0x45c] ;  /* 0x00011700ff057b82 */ /* 0x000ea20000000800 */
[----:B-1----:R-:W-:Y:S01]  /*0070*/  ISETP.NE.AND P0, PT, RZ, UR8, PT ;  /* 0x00000008ff007c0c */ /* 0x002fe2000bf05270 */
[----:B------:R-:W1:Y:S01]  /*0080*/  LDCU.64 UR8, c[0x0][0x438] ;  /* 0x00008700ff0877ac */ /* 0x000e620008000a00 */
[----:B0-----:R-:W-:Y:S01]  /*0090*/  IMAD.U32 R6, RZ, RZ, UR4 ;  /* 0x00000004ff067e24 */ /* 0x001fe2000f8e00ff */
[----:B------:R-:W-:-:S10]  /*00a0*/  MOV R7, UR5 ;  /* 0x0000000500077c02 */ /* 0x000fd40008000f00 */
[----:B---3--:R-:W3:Y:S01]  /*00b0*/  @P0 LDG.E.64 R6, desc[UR6][R6.64] ;  /* 0x0000000606060981 */ /* 0x008ee2000c1e1b00 */
[----:B------:R-:W0:Y:S03]  /*00c0*/  @P0 LDC R3, c[0x0][0x460] ;  /* 0x00011800ff030b82 */ /* 0x000e260000000800 */
[----:B--2---:R-:W0:Y:S01]  /*00d0*/  @P0 LDG.E.64 R8, desc[UR6][R4.64] ;  /* 0x0000000604080981 */ /* 0x004e22000c1e1b00 */
[----:B------:R-:W2:Y:S01]  /*00e0*/  S2R R2, SR_TID.X ;  /* 0x0000000000027919 */ /* 0x000ea20000002100 */
[----:B-1----:R-:W-:-:S04]  /*00f0*/  UISETP.NE.U32.AND UP0, UPT, UR8, URZ, UPT ;  /* 0x000000ff0800728c */ /* 0x002fc8000bf05070 */
[----:B------:R-:W-:Y:S01]  /*0100*/  UISETP.NE.AND.EX UP0, UPT, UR9, URZ, UPT, UP0 ;  /* 0x000000ff0900728c */ /* 0x000fe2000bf05300 */
[----:B--2---:R-:W-:Y:S02]  /*0110*/  LOP3.LUT R11, R2, 0x1f, RZ, 0xc0, !PT ;  /* 0x0000001f020b7812 */ /* 0x004fe400078ec0ff */
[----:B---3--:R-:W-:Y:S02]  /*0120*/  @P0 R2UR UR4, R6 ;  /* 0x00000000060402ca */ /* 0x008fe400000e0000 */
[----:B------:R-:W-:Y:S02]  /*0130*/  @P0 R2UR UR5, R7 ;  /* 0x00000000070502ca */ /* 0x000fe400000e0000 */
[----:B0-----:R-:W-:-:S05]  /*0140*/  @P0 IADD3 R4, P1, PT, R8, R3, RZ ;  /* 0x0000000308040210 */ /* 0x001fca0007f3e0ff */
[----:B------:R-:W-:-:S05]  /*0150*/  @P0 IMAD.X R5, RZ, RZ, R9, P1 ;  /* 0x000000ffff050224 */ /* 0x000fca00008e0609 */
[--C-:B------:R-:W-:Y:S02]  /*0160*/  SHF.R.U64 R0, R4, 0x2, R5.reuse ;  /* 0x0000000204007819 */ /* 0x100fe40000001205 */
[----:B------:R-:W-:Y:S01]  /*0170*/  SHF.R.U32.HI R3, RZ, 0x2, R5 ;  /* 0x00000002ff037819 */ /* 0x000fe20000011605 */
[----:B------:R-:W-:Y:S06]  /*0180*/  BRA.U !UP0, `(.L_x_25218) ;  /* 0x0000000508fc7547 */ /* 0x000fec000b800000 */
[----:B------:R-:W0:Y:S01]  /*0190*/  LDCU.64 UR10, c[0x0][0x3d0] ;  /* 0x00007a00ff0a77ac */ /* 0x000e220008000a00 */
[----:B------:R-:W-:Y:S01]  /*01a0*/  IMAD.SHL.U32 R5, R2, 0x20, RZ ;  /* 0x0000002002057824 */ /* 0x000fe200078e00ff */
[----:B------:R-:W1:Y:S04]  /*01b0*/  LDCU.64 UR12, c[0x0][0x3e8] ;  /* 0x00007d00ff0c77ac */ /* 0x000e680008000a00 */
[----:B------:R-:W-:-:S04]  /*01c0*/  LOP3.LUT R5, R5, 0x3e0, RZ, 0xc0, !PT ;  /* 0x000003e005057812 */ /* 0x000fc800078ec0ff */
[----:B------:R-:W-:-:S05]  /*01d0*/  IADD3 R8, P1, PT, R5, UR8, RZ ;  /* 0x0000000805087c10 */ /* 0x000fca000ff3e0ff */
[----:B------:R-:W-:Y:S01]  /*01e0*/  IMAD.X R9, RZ, RZ, UR9, P1 ;  /* 0x00000009ff097e24 */ /* 0x000fe200088e06ff */
[----:B0-----:R-:W-:-:S04]  /*01f0*/  IADD3 R6, P0, PT, R5, UR10, RZ ;  /* 0x0000000a05067c10 */ /* 0x001fc8000ff1e0ff */
[----:B------:R0:W5:Y:S01]  /*0200*/  LDG.E.128 R200, desc[UR6][R8.64] ;  /* 0x0000000608c87981 */ /* 0x000162000c1e1d00 */
[----:B------:R-:W-:Y:S02]  /*0210*/  IADD3.X R7, PT, PT, RZ, UR11, RZ, P0, !PT ;  /* 0x0000000bff077c10 */ /* 0x000fe400087fe4ff */
[----:B-1----:R-:W-:Y:S01]  /*0220*/  IADD3 R10, P2, PT, R5, UR12, RZ ;  /* 0x0000000c050a7c10 */ /* 0x002fe2000ff5e0ff */
[----:B------:R0:W5:Y:S04]  /*0230*/  LDG.E.128 R204, desc[UR6][R8.64+0x10] ;  /* 0x0000100608cc7981 */ /* 0x000168000c1e1d00 */
[----:B------:R-:W2:Y:S01]  /*0240*/  LDG.E.128 R88, desc[UR6][R6.64] ;  /* 0x0000000606587981 */ /* 0x000ea2000c1e1d00 */
[----:B------:R-:W-:-:S03]  /*0250*/  IMAD.X R11, RZ, RZ, UR13, P2 ;  /* 0x0000000dff0b7e24 */ /* 0x000fc600090e06ff */
        /* <DEDUP_REMOVED lines=100> */
[----:B----4-:R1:W-:Y:S04]  /*08a0*/  STL.64 [R1], R40 ;  /* 0x0000002801007387 */ /* 0x0103e80000100a00 */
        /* <DEDUP_REMOVED lines=11> */
[----:B------:R1:W-:Y:S01]  /*0960*/  STL.64 [R1+0x48], R26 ;  /* 0x0000481a01007387 */ /* 0x0003e20000100a00 */
[----:B------:R-:W-:Y:S05]  /*0970*/  BRA `(.L_x_25219) ;  /* 0x0000000800307947 */ /* 0x000fea0003800000 */
.L_x_25218:
        /* <DEDUP_REMOVED lines=140> */
.L_x_25219:
        /* <DEDUP_REMOVED lines=11> */
[----:B------:R-:W-:Y:S01]  /*12f0*/  UIADD3 UR10, UPT, UPT, UR5, -0x695add53, URZ ;  /* 0x96a522ad050a7890 */ /* 0x000fe2000fffe0ff */
[----:B------:R-:W-:Y:S01]  /*1300*/  IMAD R9, R0, -0x2daee0ad, RZ ;  /* 0xd2511f5300097824 */ /* 0x000fe200078e02ff */
[----:B------:R-:W-:Y:S01]  /*1310*/  LOP3.LUT R5, R5, UR5, RZ, 0x3c, !PT ;  /* 0x0000000505057c12 */ /* 0x000fe2000f8e3cff */
[----:B------:R-:W-:Y:S01]  /*1320*/  UIADD3 UR15, UPT, UPT, UR4, -0x700cb87f, URZ ;  /* 0x8ff34781040f7890 */ /* 0x000fe2000fffe0ff */
[----:B------:R-:W-:Y:S01]  /*1330*/  HFMA2 R4, -RZ, RZ, 0, 0 ;  /* 0x00000000ff047431 */ /* 0x000fe200000001ff */
[----:B------:R-:W2:Y:S02]  /*1340*/  LDCU UR12, c[0x0][0x404] ;  /* 0x00008080ff0c77ac */ /* 0x000ea40008000800 */
[----:B-1----:R-:W-:Y:S01]  /*1350*/  IMAD R10, R5, -0x326172a9, RZ ;  /* 0xcd9e8d57050a7824 */ /* 0x002fe200078e02ff */
[----:B------:R-:W1:Y:S01]  /*1360*/  LDCU.U8 UR13, c[0x0][0x410] ;  /* 0x00008200ff0d77ac */ /* 0x000e620008000000 */
[----:B------:R-:W3:Y:S01]  /*1370*/  LDCU UR14, c[0x0][0x448] ;  /* 0x00008900ff0e77ac */ /* 0x000ee20008000800 */
[----:B0-----:R-:W-:Y:S01]  /*1380*/  IMAD R2, R7, UR9, R2 ;  /* 0x0000000907027c24 */ /* 0x001fe2000f8e0202 */
[----:B------:R-:W-:Y:S01]  /*1390*/  UIADD3 UR9, UPT, UPT, UR5, -0x24c28bd8, URZ ;  /* 0xdb3d742805097890 */ /* 0x000fe2000fffe0ff */
[----:B------:R-:W-:-:S04]  /*13a0*/  IMAD.HI.U32 R7, R5, -0x326172a9, RZ ;  /* 0xcd9e8d5705077827 */ /* 0x000fc800078e00ff */
[----:B------:R-:W-:-:S04]  /*13b0*/  IMAD.HI.U32 R6, R2, -0x326172a9, RZ ;  /* 0xcd9e8d5702067827 */ /* 0x000fc800078e00ff */
[----:B------:R-:W-:Y:S01]  /*13c0*/  IMAD R8, R2, -0x326172a9, RZ ;  /* 0xcd9e8d5702087824 */ /* 0x000fe200078e02ff */
[----:B------:R-:W-:-:S04]  /*13d0*/  LOP3.LUT R6, R3, UR4, R6, 0x96, !PT ;  /* 0x0000000403067c12 */ /* 0x000fc8000f8e9606 */
[----:B------:R-:W-:Y:S01]  /*13e0*/  LOP3.LUT R7, R8, UR8, R7, 0x96, !PT ;  /* 0x0000000808077c12 */ /* 0x000fe2000f8e9607 */
[----:B------:R-:W-:Y:S01]  /*13f0*/  UIADD3 UR8, UPT, UPT, UR5, -0x4498517b, URZ ;  /* 0xbb67ae8505087890 */ /* 0x000fe2000fffe0ff */
        /* <DEDUP_REMOVED lines=45> */
[----:B------:R-:W-:-:S04]  /*16d0*/  IMAD.HI.U32 R8, R7, -0x326172a9, RZ ;  /* 0xcd9e8d5707087827 */ /* 0x000fc800078e00ff */
[----:B------:R-:W-:Y:S01]  /*16e0*/  IMAD R7, R7, -0x326172a9, RZ ;  /* 0xcd9e8d5707077824 */ /* 0x000fe200078e02ff */
[----:B------:R-:W-:Y:S01]  /*16f0*/  LOP3.LUT R8, R9, UR8, R8, 0x96, !PT ;  /* 0x0000000809087c12 */ /* 0x000fe2000f8e9608 */
[----:B------:R-:W-:-:S04]  /*1700*/  UIADD3 UR8, UPT, UPT, UR5, 0x1fd5c5a3, URZ ;  /* 0x1fd5c5a305087890 */ /* 0x000fc8000fffe0ff */
[----:B------:R-:W-:Y:S02]  /*1710*/  IMAD.HI.U32 R174, R8, -0x2daee0ad, RZ ;  /* 0xd2511f5308ae7827 */ /* 0x000fe400078e00ff */
[----:B------:R-:W-:Y:S01]  /*1720*/  LOP3.LUT R5, R10, UR8, R5, 0x96, !PT ;  /* 0x000000080a057c12 */ /* 0x000fe2000f8e9605 */
[----:B------:R-:W-:Y:S01]  /*1730*/  UIADD3 UR8, UPT, UPT, UR4, -0xe443238, URZ ;  /* 0xf1bbcdc804087890 */ /* 0x000fe2000fffe0ff */
[----:B------:R-:W-:-:S03]  /*1740*/  IMAD R8, R8, -0x2daee0ad, RZ ;  /* 0xd2511f5308087824 */ /* 0x000fc600078e02ff */
[----:B------:R-:W-:-:S04]  /*1750*/  IMAD.HI.U32 R158, R5, -0x326172a9, RZ ;  /* 0xcd9e8d57059e7827 */ /* 0x000fc800078e00ff */
[----:B------:R-:W-:Y:S01]  /*1760*/  IMAD R5, R5, -0x326172a9, RZ ;  /* 0xcd9e8d5705057824 */ /* 0x000fe200078e02ff */
[----:B------:R-:W-:Y:S01]  /*1770*/  LOP3.LUT R158, R7, UR8, R158, 0x96, !PT ;  /* 0x00000008079e7c12 */ /* 0x000fe2000f8e969e */
[----:B------:R-:W-:-:S04]  /*1780*/  IMAD R7, R6, -0x2daee0ad, RZ ;  /* 0xd2511f5306077824 */ /* 0x000fc800078e02ff */
[C---:B------:R-:W-:Y:S01]  /*1790*/  IMAD.HI.U32 R163, R158.reuse, -0x2daee0ad, RZ ;  /* 0xd2511f539ea37827 */ /* 0x040fe200078e00ff */
[----:B------:R-:W-:Y:S01]  /*17a0*/  LOP3.LUT R174, R7, UR9, R174, 0x96, !PT ;  /* 0x0000000907ae7c12 */ /* 0x000fe2000f8e96ae */
[----:B------:R-:W0:Y:S02]  /*17b0*/  LDCU.64 UR8, c[0x0][0x408] ;  /* 0x00008100ff0877ac */ /* 0x000e240008000a00 */
[----:B------:R-:W-:Y:S01]  /*17c0*/  IMAD R158, R158, -0x2daee0ad, RZ ;  /* 0xd2511f539e9e7824 */ /* 0x000fe200078e02ff */
[----:B------:R-:W-:Y:S01]  /*17d0*/  LOP3.LUT R163, R8, UR10, R163, 0x96, !PT ;  /* 0x0000000a08a37c12 */ /* 0x000fe2000f8e96a3 */
[C---:B------:R-:W-:Y:S01]  /*17e0*/  IMAD.HI.U32 R172, R174.reuse, -0x326172a9, RZ ;  /* 0xcd9e8d57aeac7827 */ /* 0x040fe200078e00ff */
[----:B------:R-:W4:Y:S03]  /*17f0*/  LDCU.64 UR10, c[0x0][0x3a0] ;  /* 0x00007400ff0a77ac */ /* 0x000f260008000a00 */
[----:B------:R-:W-:Y:S01]  /*1800*/  IMAD R174, R174, -0x326172a9, RZ ;  /* 0xcd9e8d57aeae7824 */ /* 0x000fe200078e02ff */
[----:B-123--:R-:W-:-:S07]  /*1810*/  LOP3.LUT R172, R5, UR15, R172, 0x96, !PT ;  /* 0x0000000f05ac7c12 */ /* 0x00efce000f8e96ac */
.L_x_26383:
[----:B------:R-:W1:Y:S08]  /*1820*/  LDC.64 R12, c[0x0][0x3f0] ;  /* 0x0000fc00ff0c7b82 */ /* 0x000e700000000a00 */
[----:B------:R-:W2:Y:S01]  /*1830*/  LDC R15, c[0x0][0x388] ;  /* 0x0000e200ff0f7b82 */ /* 0x000ea20000000800 */
[----:B-1----:R-:W-:-:S05]  /*1840*/  IMAD.WIDE R12, R196, 0x4, R12 ;  /* 0x00000004c40c7825 */ /* 0x002fca00078e020c */
[----:B------:R-:W3:Y:S01]  /*1850*/  LDG.E R154, desc[UR6][R12.64] ;  /* 0x000000060c9a7981 */ /* 0x000ee2000c1e1900 */
[----:B------:R-:W-:Y:S01]  /*1860*/  IMAD.MOV.U32 R156, RZ, RZ, RZ ;  /* 0x000000ffff9c7224 */ /* 0x000fe200078e00ff */
[----:B------:R-:W1:Y:S02]  /*1870*/  S2R R16, SR_TID.X ;  /* 0x0000000000107919 */ /* 0x000e640000002100 */
[----:B-1----:R-:W-:Y:S02]  /*1880*/  LOP3.LUT R252, R16, 0x1f, RZ, 0xc0, !PT ;  /* 0x0000001f10fc7812 */ /* 0x002fe400078ec0ff */
[----:B----4-:R-:W-:-:S04]  /*1890*/  ISETP.NE.U32.AND P0, PT, RZ, UR10, PT ;  /* 0x0000000aff007c0c */ /* 0x010fc8000bf05070 */
[----:B------:R-:W-:Y:S02]  /*18a0*/  ISETP.NE.AND.EX P0, PT, RZ, UR11, PT, P0 ;  /* 0x0000000bff007c0c */ /* 0x000fe4000bf05300 */
[----:B---3--:R-:W-:-:S13]  /*18b0*/  ISETP.GE.AND P1, PT, R154, 0x1, PT ;  /* 0x000000019a00780c */ /* 0x008fda0003f26270 */
[----:B------:R-:W1:Y:S01]  /*18c0*/  @P1 LDC.64 R12, c[0x0][0x390] ;  /* 0x0000e400ff0c1b82 */ /* 0x000e620000000a00 */
[----:B------:R-:W-:-:S04]  /*18d0*/  @P1 VIADD R11, R154, 0xffffffff ;  /* 0xffffffff9a0b1836 */ /* 0x000fc80000000000 */
[----:B--2---:R-:W-:-:S05]  /*18e0*/  @P1 IMAD R11, R11, R15, RZ ;  /* 0x0000000f0b0b1224 */ /* 0x004fca00078e02ff */
[----:B------:R-:W-:-:S04]  /*18f0*/  @P1 SHF.R.S32.HI R14, RZ, 0x1f, R11 ;  /* 0x0000001fff0e1819 */ /* 0x000fc8000001140b */
[----:B------:R-:W-:-:S04]  /*1900*/  @P1 LEA.HI R11, R14, R11, RZ, 0x3 ;  /* 0x0000000b0e0b1211 */ /* 0x000fc800078f18ff */
[----:B------:R-:W-:-:S05]  /*1910*/  @P1 LEA.HI.SX32 R156, R11, R252, 0x1d ;  /* 0x000000fc0b9c1211 */ /* 0x000fca00078feaff */
[----:B-1----:R-:W-:-:S05]  /*1920*/  @P1 IMAD.WIDE.U32 R12, R156, 0x10, R12 ;  /* 0x000000109c0c1825 */ /* 0x002fca00078e000c */
[----:B-----5:R1:W5:Y:S02]  /*1930*/  @P1 LDG.E.128 R52, desc[UR6][R12.64] ;  /* 0x000000060c341981 */ /* 0x020364000c1e1d00 */
[----:B-1----:R-:W1:Y:S01]  /*1940*/  LDC.64 R12, c[0x0][0x3f8] ;  /* 0x0000fe00ff0c7b82 */ /* 0x002e620000000a00 */
[C---:B------:R-:W-:Y:S02]  /*1950*/  IMAD R11, R196.reuse, R15, RZ ;  /* 0x0000000fc40b7224 */ /* 0x040fe400078e02ff */
[----:B-1----:R-:W-:-:S05]  /*1960*/  IMAD.WIDE R12, R196, 0x4, R12 ;  /* 0x00000004c40c7825 */ /* 0x002fca00078e020c */
[----:B------:R1:W5:Y:S02]  /*1970*/  LDG.E R215, desc[UR6][R12.64] ;  /* 0x000000060cd77981 */ /* 0x000364000c1e1900 */
[----:B-1----:R-:W-:-:S04]  /*1980*/  SHF.R.S32.HI R12, RZ, 0x1f, R11 ;  /* 0x0000001fff0c7819 */ /* 0x002fc8000001140b */
[----:B------:R-:W-:-:S04]  /*1990*/  LEA.HI R11, R12, R11, RZ, 0x3 ;  /* 0x0000000b0c0b7211 */ /* 0x000fc800078f18ff */
[----:B------:R-:W-:Y:S01]  /*19a0*/  LEA.HI.SX32 R155, R11, R252, 0x1d ;  /* 0x000000fc0b9b7211 */ /* 0x000fe200078feaff */
[----:B------:R-:W-:Y:S06]  /*19b0*/  @!P0 BRA `(.L_x_25220) ;  /* 0x00000038001c8947 */ /* 0x000fec0003800000 */
[----:B------:R-:W1:Y:S02]  /*19c0*/  LDC.64 R12, c[0x0][0x3a0] ;  /* 0x0000e800ff0c7b82 */ /* 0x000e640000000a00 */
[----:B-1----:R-:W-:-:S05]  /*19d0*/  IMAD.WIDE.U32 R12, R155, 0x10, R12 ;  /* 0x000000109b0c7825 */ /* 0x002fca00078e000c */
[----:B------:R1:W2:Y:S01]  /*19e0*/  LDG.E.128 R48, desc[UR6][R12.64] ;  /* 0x000000060c307981 */ /* 0x0002a2000c1e1d00 */
[----:B------:R-:W-:Y:S01]  /*19f0*/  ISETP.GT.AND P2, PT, R154, RZ, PT ;  /* 0x000000ff9a00720c */ /* 0x000fe20003f44270 */
[----:B------:R-:W-:-:S12]  /*1a00*/  BSSY.RECONVERGENT B0, `(.L_x_25221) ;  /* 0x000006c000007945 */ /* 0x000fd80003800200 */
[----:B-1----:R-:W-:Y:S01]  /*1a10*/  @!P2 MOV R13, R158 ;  /* 0x0000009e000da202 */ /* 0x002fe20000000f00 */
        /* <DEDUP_REMOVED lines=19> */
.L_x_25225:
        /* <DEDUP_REMOVED lines=12> */
.L_x_25227:
[----:B0-----:R-:W-:Y:S05]  /*1c10*/  BSYNC.RECONVERGENT B2 ;  /* 0x0000000000027941 */ /* 0x001fea0003800200 */
.L_x_25226:
        /* <DEDUP_REMOVED lines=62> */
.L_x_25224:
[----:B0-----:R-:W-:Y:S05]  /*2000*/  BSYNC.RECONVERGENT B1 ;  /* 0x0000000000017941 */ /* 0x001fea0003800200 */
.L_x_25223:
        /* <DEDUP_REMOVED lines=10> */
[----:B------:R-:W-:-:S07]  /*20b0*/  SEL R5, RZ, 0x1, P3 ;  /* 0x00000001ff057807 */ /* 0x000fce0001800000 */
.L_x_25222:
[----:B0-----:R-:W-:Y:S05]  /*20c0*/  BSYNC.RECONVERGENT B0 ;  /* 0x0000000000007941 */ /* 0x001fea0003800200 */
.L_x_25221:
        /* <DEDUP_REMOVED lines=23> */
.L_x_25232:
        /* <DEDUP_REMOVED lines=12> */
.L_x_25234:
[----:B------:R-:W-:Y:S05]  /*2300*/  BSYNC.RECONVERGENT B2 ;  /* 0x0000000000027941 */ /* 0x000fea0003800200 */
.L_x_25233:
        /* <DEDUP_REMOVED lines=60> */
[----:B------:R-:W-:Y:S01]  /*26d0*/  LOP3.LUT R172, R16, UR15, R15, 0x96, !PT ;  /* 0x0000000f10ac7c12 */ /* 0x000fe2000f8e960f */
[----:B------:R-:W-:-:S07]  /*26e0*/  IMAD.MOV.U32 R6, RZ, RZ, R13 ;  /* 0x000000ffff067224 */ /* 0x000fce00078e000d */
.L_x_25231:
[----:B------:R-:W-:Y:S05]  /*26f0*/  BSYNC.RECONVERGENT B1 ;  /* 0x0000000000017941 */ /* 0x000fea0003800200 */
.L_x_25230:
        /* <DEDUP_REMOVED lines=13> */
.L_x_25229:
[----:B------:R-:W-:Y:S05]  /*27d0*/  BSYNC.RECONVERGENT B0 ;  /* 0x0000000000007941 */ /* 0x000fea0003800200 */
.L_x_25228:
        /* <DEDUP_REMOVED lines=22> */
.L_x_25239:
        /* <DEDUP_REMOVED lines=12> */
.L_x_25241:
[----:B------:R-:W-:Y:S05]  /*2a00*/  BSYNC.RECONVERGENT B2 ;  /* 0x0000000000027941 */ /* 0x000fea0003800200 */
.L_x_25240:
        /* <DEDUP_REMOVED lines=62> */
.L_x_25238:
[----:B------:R-:W-:Y:S05]  /*2df0*/  BSYNC.RECONVERGENT B1 ;  /* 0x0000000000017941 */ /* 0x000fea0003800200 */
.L_x_25237:
        /* <DEDUP_REMOVED lines=10> */
[----:B------:R-:W-:-:S07]  /*2ea0*/  SEL R7, RZ, 0x1, P3 ;  /* 0x00000001ff077807 */ /* 0x000fce0001800000 */
.L_x_25236:
[----:B------:R-:W-:Y:S05]  /*2eb0*/  BSYNC.RECONVERGENT B0 ;  /* 0x0000000000007941 */ /* 0x000fea0003800200 */
.L_x_25235:
        /* <DEDUP_REMOVED lines=23> */
.L_x_25246:
        /* <DEDUP_REMOVED lines=12> */
.L_x_25248:
[----:B------:R-:W-:Y:S05]  /*30f0*/  BSYNC.RECONVERGENT B2 ;  /* 0x0000000000027941 */ /* 0x000fea0003800200 */
.L_x_25247:
        /* <DEDUP_REMOVED lines=62> */
.L_x_25245:
[----:B------:R-:W-:Y:S05]  /*34e0*/  BSYNC.RECONVERGENT B1 ;  /* 0x0000000000017941 */ /* 0x000fea0003800200 */
.L_x_25244:
        /* <DEDUP_REMOVED lines=13> */
.L_x_25243:
[----:B------:R-:W-:Y:S05]  /*35c0*/  BSYNC.RECONVERGENT B0 ;  /* 0x0000000000007941 */ /* 0x000fea0003800200 */
.L_x_25242:
        /* <DEDUP_REMOVED lines=22> */
.L_x_25253:
        /* <DEDUP_REMOVED lines=12> */
.L_x_25255:
[----:B------:R-:W-:Y:S05]  /*37f0*/  BSYNC.RECONVERGENT B2 ;  /* 0x0000000000027941 */ /* 0x000fea0003800200 */
.L_x_25254:
        /* <DEDUP_REMOVED lines=62> */
.L_x_25252:
[----:B------:R-:W-:Y:S05]  /*3be0*/  BSYNC.RECONVERGENT B1 ;  /* 0x0000000000017941 */ /* 0x000fea0003800200 */
.L_x_25251:
        /* <DEDUP_REMOVED lines=10> */
[----:B------:R-:W-:-:S07]  /*3c90*/  SEL R9, RZ, 0x1, P3 ;  /* 0x00000001ff097807 */ /* 0x000fce0001800000 */
.L_x_25250:
[----:B------:R-:W-:Y:S05]  /*3ca0*/  BSYNC.RECONVERGENT B0 ;  /* 0x0000000000007941 */ /* 0x000fea0003800200 */
.L_x_25249:
        /* <DEDUP_REMOVED lines=23> */
.L_x_25260:
        /* <DEDUP_REMOVED lines=12> */
.L_x_25262:
[----:B------:R-:W-:Y:S05]  /*3ee0*/  BSYNC.RECONVERGENT B2 ;  /* 0x0000000000027941 */ /* 0x000fea0003800200 */
.L_x_25261:
        /* <DEDUP_REMOVED lines=59> */
[----:B------:R-:W-:Y:S01]  /*42a0*/  LOP3.LUT R172, R10, UR15, R19, 0x96, !PT ;  /* 0x0000000f0aac7c12 */ /* 0x000fe2000f8e9613 */
[----:B------:R-:W-:Y:S01]  /*42b0*/  IMAD.MOV.U32 R10, RZ, RZ, R16 ;  /* 0x000000ffff0a7224 */ /* 0x000fe200078e0010 */
[----:B------:R-:W-:-:S07]  /*42c0*/  MOV R174, R18 ;  /* 0x0000001200ae7202 */ /* 0x000fce0000000f00 */
.L_x_25259:
[----:B------:R-:W-:Y:S05]  /*42d0*/  BSYNC.RECONVERGENT B1 ;  /* 0x0000000000017941 */ /* 0x000fea0003800200 */
.L_x_25258:
        /* <DEDUP_REMOVED lines=13> */
.L_x_25257:
[----:B------:R-:W-:Y:S05]  /*43b0*/  BSYNC.RECONVERGENT B0 ;  /* 0x0000000000007941 */ /* 0x000fea0003800200 */
.L_x_25256:
        /* <DEDUP_REMOVED lines=22> */
.L_x_25267:
        /* <DEDUP_REMOVED lines=12> */
.L_x_25269:
[----:B------:R-:W-:Y:S05]  /*45e0*/  BSYNC.RECONVERGENT B2 ;  /* 0x0000000000027941 */ /* 0x000fea0003800200 */
.L_x_25268:
        /* <DEDUP_REMOVED lines=62> */
.L_x_25266:
[----:B------:R-:W-:Y:S05]  /*49d0*/  BSYNC.RECONVERGENT B1 ;  /* 0x0000000000017941 */ /* 0x000fea0003800200 */
.L_x_25265:
        /* <DEDUP_REMOVED lines=12> */
.L_x_25264:
[----:B------:R-:W-:Y:S05]  /*4aa0*/  BSYNC.RECONVERGENT B0 ;  /* 0x0000000000007941 */ /* 0x000fea0003800200 */
.L_x_25263:
        /* <DEDUP_REMOVED lines=23> */
.L_x_25274:
        /* <DEDUP_REMOVED lines=12> */
.L_x_25276:
[----:B------:R-:W-:Y:S05]  /*4ce0*/  BSYNC.RECONVERGENT B2 ;  /* 0x0000000000027941 */ /* 0x000fea0003800200 */
.L_x_25275:
        /* <DEDUP_REMOVED lines=62> */
.L_x_25273:
[----:B------:R-:W-:Y:S05]  /*50d0*/  BSYNC.RECONVERGENT B1 ;  /* 0x0000000000017941 */ /* 0x000fea0003800200 */
.L_x_25272:
        /* <DEDUP_REMOVED lines=12> */
[----:B------:R-:W-:-:S04]  /*51a0*/  SEL R19, RZ, 0x1, P2 ;  /* 0x00000001ff137807 */ /* 0x000fc80001000000 */
[----:B------:R-:W-:-:S07]  /*51b0*/  PRMT R162, R19, 0x7610, R162 ;  /* 0x0000761013a27816 */ /* 0x000fce00000000a2 */
.L_x_25271:
[----:B------:R-:W-:Y:S05]  /*51c0*/  BSYNC.RECONVERGENT B0 ;  /* 0x0000000000007941 */ /* 0x000fea0003800200 */
.L_x_25270:
[----:B------:R-:W-:Y:S02]  /*51d0*/  F2FP.BF16.F32.PACK_AB R19, RZ, R135 ;  /* 0x00000087ff13723e */ /* 0x000fe400000010ff */
[----:B------:R-:W-:Y:S02]  /*51e0*/  PRMT R12, R12, 0x5410, R15 ;  /* 0x000054100c0c7816 */ /* 0x000fe4000000000f */
[----:B------:R-:W-:Y:S02]  /*51f0*/  PRMT R14, R14, 0x5410, R18 ;  /* 0x000054100e0e7816 */ /* 0x000fe40000000012 */
[----:B------:R-:W-:Y:S02]  /*5200*/  PRMT R13, R13, 0x5410, R17 ;  /* 0x000054100d0d7816 */ /* 0x000fe40000000011 */
[----:B------:R-:W-:Y:S01]  /*5210*/  PRMT R15, R11, 0x5410, R19 ;  /* 0x000054100b0f7816 */ /* 0x000fe20000000013 */
[----:B------:R-:W-:Y:S06]  /*5220*/  BRA `(.L_x_25277) ;  /* 0x0000003400587947 */ /* 0x000fec0003800000 */
.L_x_25220:
        /* <DEDUP_REMOVED lines=21> */
.L_x_25282:
        /* <DEDUP_REMOVED lines=12> */
.L_x_25284:
[----:B0-----:R-:W-:Y:S05]  /*5440*/  BSYNC.RECONVERGENT B2 ;  /* 0x0000000000027941 */ /* 0x001fea0003800200 */
.L_x_25283:
        /* <DEDUP_REMOVED lines=54> */
[----:B------:R-:W-:Y:S01]  /*57b0*/  IMAD.MOV.U32 R11, RZ, RZ, RZ ;  /* 0x000000ffff0b7224 */ /* 0x000fe200078e00ff */
[----:B------:R-:W-:Y:S01]  /*57c0*/  LOP3.LUT R163, R16, UR15, R13, 0x96, !PT ;  /* 0x0000000f10a37c12 */ /* 0x000fe2000f8e960d */
[----:B------:R-:W-:Y:S01]  /*57d0*/  IMAD.MOV.U32 R16, RZ, RZ, R12 ;  /* 0x000000ffff107224 */ /* 0x000fe200078e000c */
[----:B------:R-:W-:Y:S01]  /*57e0*/  UIADD3 UR15, UPT, UPT, UR4, -0x700cb87f, URZ ;  /* 0x8ff34781040f7890 */ /* 0x000fe2000fffe0ff */
[----:B------:R-:W-:-:S04]  /*57f0*/  IMAD.WIDE.U32 R12, R5, -0x326172a9, RZ ;  /* 0xcd9e8d57050c7825 */ /* 0x000fc800078e00ff */
[----:B------:R-:W-:Y:S01]  /*5800*/  IMAD.MOV.U32 R5, RZ, RZ, R158 ;  /* 0x000000ffff057224 */ /* 0x000fe200078e009e */
[----:B------:R-:W-:Y:S02]  /*5810*/  LOP3.LUT R172, R14, UR15, R13, 0x96, !PT ;  /* 0x0000000f0eac7c12 */ /* 0x000fe4000f8e960d */
[----:B------:R-:W-:-:S07]  /*5820*/  MOV R174, R12 ;  /* 0x0000000c00ae7202 */ /* 0x000fce0000000f00 */
.L_x_25281:
[----:B0-----:R-:W-:Y:S05]  /*5830*/  BSYNC.RECONVERGENT B1 ;  /* 0x0000000000017941 */ /* 0x001fea0003800200 */
.L_x_25280:
        /* <DEDUP_REMOVED lines=9> */
[----:B------:R-:W-:-:S07]  /*58d0*/  FMUL.FTZ R128, R12, R192 ;  /* 0x000000c00c807220 */ /* 0x000fce0000410000 */
.L_x_25279:
[----:B0-----:R-:W-:Y:S05]  /*58e0*/  BSYNC.RECONVERGENT B0 ;  /* 0x0000000000007941 */ /* 0x001fea0003800200 */
.L_x_25278:
        /* <DEDUP_REMOVED lines=18> */
.L_x_25289:
        /* <DEDUP_REMOVED lines=12> */
.L_x_25291:
[----:B------:R-:W-:Y:S05]  /*5ad0*/  BSYNC.RECONVERGENT B2 ;  /* 0x0000000000027941 */ /* 0x000fea0003800200 */
.L_x_25290:
        /* <DEDUP_REMOVED lines=62> */
.L_x_25288:
[----:B------:R-:W-:Y:S05]  /*5ec0*/  BSYNC.RECONVERGENT B1 ;  /* 0x0000000000017941 */ /* 0x000fea0003800200 */
.L_x_25287:
        /* <DEDUP_REMOVED lines=11> */
.L_x_25286:
[----:B------:R-:W-:Y:S05]  /*5f80*/  BSYNC.RECONVERGENT B0 ;  /* 0x0000000000007941 */ /* 0x000fea0003800200 */
.L_x_25285:
        /* <DEDUP_REMOVED lines=18> */
.L_x_25296:
        /* <DEDUP_REMOVED lines=12> */
.L_x_25298:
[----:B------:R-:W-:Y:S05]  /*6170*/  BSYNC.RECONVERGENT B2 ;  /* 0x0000000000027941 */ /* 0x000fea0003800200 */
.L_x_25297:
        /* <DEDUP_REMOVED lines=62> */
.L_x_25295:
[----:B------:R-:W-:Y:S05]  /*6560*/  BSYNC.RECONVERGENT B1 ;  /* 0x0000000000017941 */ /* 0x000fea0003800200 */
.L_x_25294:
        /* <DEDUP_REMOVED lines=10> */
.L_x_25293:
[----:B------:R-:W-:Y:S05]  /*6610*/  BSYNC.RECONVERGENT B0 ;  /* 0x0000000000007941 */ /* 0x000fea0003800200 */
.L_x_25292:
        /* <DEDUP_REMOVED lines=18> */
.L_x_25303:
        /* <DEDUP_REMOVED lines=12> */
.L_x_25305:
[----:B------:R-:W-:Y:S05]  /*6800*/  BSYNC.RECONVERGENT B2 ;  /* 0x0000000000027941 */ /* 0x000fea0003800200 */
.L_x_25304:
        /* <DEDUP_REMOVED lines=62> */
.L_x_25302:
[----:B------:R-:W-:Y:S05]  /*6bf0*/  BSYNC.RECONVERGENT B1 ;  /* 0x0000000000017941 */ /* 0x000fea0003800200 */
.L_x_25301:
        /* <DEDUP_REMOVED lines=11> */
.L_x_25300:
[----:B------:R-:W-:Y:S05]  /*6cb0*/  BSYNC.RECONVERGENT B0 ;  /* 0x0000000000007941 */ /* 0x000fea0003800200 */
.L_x_25299:
        /* <DEDUP_REMOVED lines=18> */
.L_x_25310:
        /* <DEDUP_REMOVED lines=12> */
.L_x_25312:
[----:B------:R-:W-:Y:S05]  /*6ea0*/  BSYNC.RECONVERGENT B2 ;  /* 0x0000000000027941 */ /* 0x000fea0003800200 */
.L_x_25311:
        /* <DEDUP_REMOVED lines=62> */
.L_x_25309:
[----:B------:R-:W-:Y:S05]  /*7290*/  BSYNC.RECONVERGENT B1 ;  /* 0x0000000000017941 */ /* 0x000fea0003800200 */
.L_x_25308:
        /* <DEDUP_REMOVED lines=10> */
.L_x_25307:
[----:B------:R-:W-:Y:S05]  /*7340*/  BSYNC.RECONVERGENT B0 ;  /* 0x0000000000007941 */ /* 0x000fea0003800200 */
.L_x_25306:
        /* <DEDUP_REMOVED lines=18> */
.L_x_25317:
        /* <DEDUP_REMOVED lines=12> */
.L_x_25319:
[----:B------:R-:W-:Y:S05]  /*7530*/  BSYNC.RECONVERGENT B2 ;  /* 0x0000000000027941 */ /* 0x000fea0003800200 */
.L_x_25318:
        /* <DEDUP_REMOVED lines=62> */
.L_x_25316:
[----:B------:R-:W-:Y:S05]  /*7920*/  BSYNC.RECONVERGENT B1 ;  /* 0x0000000000017941 */ /* 0x000fea0003800200 */
.L_x_25315:
        /* <DEDUP_REMOVED lines=11> */
.L_x_25314:
[----:B------:R-:W-:Y:S05]  /*79e0*/  BSYNC.RECONVERGENT B0 ;  /* 0x0000000000007941 */ /* 0x000fea0003800200 */
.L_x_25313:
        /* <DEDUP_REMOVED lines=18> */
.L_x_25324:
        /* <DEDUP_REMOVED lines=12> */
.L_x_25326:
[----:B------:R-:W-:Y:S05]  /*7bd0*/  BSYNC.RECONVERGENT B2 ;  /* 0x0000000000027941 */ /* 0x000fea0003800200 */
.L_x_25325:
        /* <DEDUP_REMOVED lines=62> */
.L_x_25323:
[----:B------:R-:W-:Y:S05]  /*7fc0*/  BSYNC.RECONVERGENT B1 ;  /* 0x0000000000017941 */ /* 0x000fea0003800200 */
.L_x_25322:
        /* <DEDUP_REMOVED lines=11> */
.L_x_25321:
[----:B------:R-:W-:Y:S05]  /*8080*/  BSYNC.RECONVERGENT B0 ;  /* 0x0000000000007941 */ /* 0x000fea0003800200 */
.L_x_25320:
        /* <DEDUP_REMOVED lines=18> */
.L_x_25331:
        /* <DEDUP_REMOVED lines=12> */
.L_x_25333:
[----:B------:R-:W-:Y:S05]  /*8270*/  BSYNC.RECONVERGENT B2 ;  /* 0x0000000000027941 */ /* 0x000fea0003800200 */
.L_x_25332:
        /* <DEDUP_REMOVED lines=62> */
.L_x_25330:
[----:B------:R-:W-:Y:S05]  /*8660*/  BSYNC.RECONVERGENT B1 ;  /* 0x0000000000017941 */ /* 0x000fea0003800200 */
.L_x_25329:
[----:B------:R-:W-:Y:S01]  /*8670*/  I2FP.F32.U32 R19, R19 ;  /* 0x0000001300137245 */ /* 0x000fe20000201000 */
[----:B------:R-:W-:-:S05]  /*8680*/  HFMA2 R21, -RZ, RZ, 0.1171875, 0 ;  /* 0x2f800000ff157431 */ /* 0x000fca00000001ff */
[----:B------:R-:W-:-:S05]  /*8690*/  FFMA.FTZ R19, R19, R21, 1.1641532182693481445e-10 ;  /* 0x2f00000013137423 */ /* 0x000fca0000010015 */
[----:B------:R-:W-:Y:S02]  /*86a0*/  FSETP.GTU.FTZ.AND P2, PT, R19, UR12, PT ;  /* 0x0000000c13007c0b */ /* 0x000fe4000bf5c000 */
[----:B-----5:R-:W-:Y:S02]  /*86b0*/  PRMT R19, R55, 0x7632, R19 ;  /* 0x0000763237137816 */ /* 0x020fe40000000013 */
[----:B------:R-:W-:-:S03]  /*86c0*/  SEL R21, RZ, 0x1, P2 ;  /* 0x00000001ff157807 */ /* 0x000fc60001000000 */
[----:B------:R-:W-:Y:S01]  /*86d0*/  IMAD.U32 R19, R19, 0x10000, RZ ;  /* 0x0001000013137824 */ /* 0x000fe200078e00ff */
[----:B------:R-:W-:-:S03]  /*86e0*/  PRMT R162, R21, 0x7610, R162 ;  /* 0x0000761015a27816 */ /* 0x000fc600000000a2 */
[----:B------:R-:W-:-:S04]  /*86f0*/  FMUL.FTZ R19, R19, UR9 ;  /* 0x0000000913137c20 */ /* 0x000fc80008410000 */
[----:B------:R-:W-:-:S05]  /*8700*/  FMUL.FTZ R19, R19, UR8 ;  /* 0x0000000813137c20 */ /* 0x000fca0008410000 */
[----:B------:R-:W-:-:S05]  /*8710*/  FSEL R19, R19, RZ, !P2 ;  /* 0x000000ff13137208 */ /* 0x000fca0005000000 */
[----:B------:R-:W-:-:S07]  /*8720*/  FMUL.FTZ R135, R19, R191 ;  /* 0x000000bf13877220 */ /* 0x000fce0000410000 */
.L_x_25328:
[----:B------:R-:W-:Y:S05]  /*8730*/  BSYNC.RECONVERGENT B0 ;  /* 0x0000000000007941 */ /* 0x000fea0003800200 */
.L_x_25327:
[----:B------:R-:W-:Y:S02]  /*8740*/  F2FP.BF16.F32.PACK_AB R19, RZ, R135 ;  /* 0x00000087ff13723e */ /* 0x000fe400000010ff */
[----:B------:R-:W-:Y:S02]  /*8750*/  PRMT R12, R12, 0x5410, R15 ;  /* 0x000054100c0c7816 */ /* 0x000fe4000000000f */
[----:B------:R-:W-:Y:S02]  /*8760*/  PRMT R14, R14, 0x5410, R18 ;  /* 0x000054100e0e7816 */ /* 0x000fe40000000012 */
[----:B------:R-:W-:Y:S02]  /*8770*/  PRMT R13, R13, 0x5410, R17 ;  /* 0x000054100d0d7816 */ /* 0x000fe40000000011 */
[----:B------:R-:W-:-:S07]  /*8780*/  PRMT R15, R11, 0x5410, R19 ;  /* 0x000054100b0f7816 */ /* 0x000fce0000000013 */
.L_x_25277:
[----:B------:R-:W0:Y:S01]  /*8790*/  LDC.64 R198, c[0x0][0x3a8] ;  /* 0x0000ea00ffc67b82 */ /* 0x000e220000000a00 */
[----:B------:R-:W-:Y:S01]  /*87a0*/  BSSY.RECONVERGENT B0, `(.L_x_25334) ;  /* 0x0000018000007945 */ /* 0x000fe20003800200 */
[----:B0-----:R-:W-:-:S05]  /*87b0*/  IMAD.WIDE.U32 R18, R155, 0x10, R198 ;  /* 0x000000109b127825 */ /* 0x001fca00078e00c6 */
[----:B------:R0:W-:Y:S01]  /*87c0*/  STG.E.128 desc[UR6][R18.64], R12 ;  /* 0x0000000c12007986 */ /* 0x0001e2000c101d06 */
[----:B------:R-:W-:Y:S05]  /*87d0*/  @!P1 BRA `(.L_x_25335) ;  /* 0x0000000000509947 */ /* 0x000fea0003800000 */
[----:B------:R-:W-:Y:S01]  /*87e0*/  IMAD.U32 R11, R37, 0x10000, RZ ;  /* 0x00010000250b7824 */ /* 0x000fe200078e00ff */
[----:B0-----:R-:W-:Y:S02]  /*87f0*/  LOP3.LUT R12, R162, 0xffff, RZ, 0xc0, !PT ;  /* 0x0000ffffa20c7812 */ /* 0x001fe400078ec0ff */
        /* <DEDUP_REMOVED lines=18> */
.L_x_25335:
[----:B------:R-:W-:Y:S05]  /*8920*/  BSYNC.RECONVERGENT B0 ;  /* 0x0000000000007941 */ /* 0x000fea0003800200 */
.L_x_25334:
        /* <DEDUP_REMOVED lines=31> */
.L_x_25341:
        /* <DEDUP_REMOVED lines=12> */
.L_x_25343:
[----:B------:R-:W-:Y:S05]  /*8be0*/  BSYNC.RECONVERGENT B2 ;  /* 0x0000000000027941 */ /* 0x000fea0003800200 */
.L_x_25342:
        /* <DEDUP_REMOVED lines=62> */
.L_x_25340:
[----:B------:R-:W-:Y:S05]  /*8fd0*/  BSYNC.RECONVERGENT B1 ;  /* 0x0000000000017941 */ /* 0x000fea0003800200 */
.L_x_25339:
        /* <DEDUP_REMOVED lines=10> */
[----:B------:R-:W-:-:S07]  /*9080*/  SEL R5, RZ, 0x1, P3 ;  /* 0x00000001ff057807 */ /* 0x000fce0001800000 */
.L_x_25338:
[----:B------:R-:W-:Y:S05]  /*9090*/  BSYNC.RECONVERGENT B0 ;  /* 0x0000000000007941 */ /* 0x000fea0003800200 */
.L_x_25337:
        /* <DEDUP_REMOVED lines=23> */
.L_x_25348:
        /* <DEDUP_REMOVED lines=12> */
.L_x_25350:
[----:B------:R-:W-:Y:S05]  /*92d0*/  BSYNC.RECONVERGENT B2 ;  /* 0x0000000000027941 */ /* 0x000fea0003800200 */
.L_x_25349:
        /* <DEDUP_REMOVED lines=62> */
.L_x_25347:
[----:B------:R-:W-:Y:S05]  /*96c0*/  BSYNC.RECONVERGENT B1 ;  /* 0x0000000000017941 */ /* 0x000fea0003800200 */
.L_x_25346:
        /* <DEDUP_REMOVED lines=13> */
.L_x_25345:
[----:B------:R-:W-:Y:S05]  /*97a0*/  BSYNC.RECONVERGENT B0 ;  /* 0x0000000000007941 */ /* 0x000fea0003800200 */
.L_x_25344:
        /* <DEDUP_REMOVED lines=22> */
.L_x_25355:
        /* <DEDUP_REMOVED lines=12> */
.L_x_25357:
[----:B------:R-:W-:Y:S05]  /*99d0*/  BSYNC.RECONVERGENT B2 ;  /* 0x0000000000027941 */ /* 0x000fea0003800200 */
.L_x_25356:
        /* <DEDUP_REMOVED lines=62> */
.L_x_25354:
[----:B------:R-:W-:Y:S05]  /*9dc0*/  BSYNC.RECONVERGENT B1 ;  /* 0x0000000000017941 */ /* 0x000fea0003800200 */
.L_x_25353:
        /* <DEDUP_REMOVED lines=10> */
[----:B------:R-:W-:-:S07]  /*9e70*/  SEL R7, RZ, 0x1, P3 ;  /* 0x00000001ff077807 */ /* 0x000fce0001800000 */
.L_x_25352:
[----:B------:R-:W-:Y:S05]  /*9e80*/  BSYNC.RECONVERGENT B0 ;  /* 0x0000000000007941 */ /* 0x000fea0003800200 */
.L_x_25351:
        /* <DEDUP_REMOVED lines=23> */
.L_x_25362:
        /* <DEDUP_REMOVED lines=12> */
.L_x_25364:
[----:B------:R-:W-:Y:S05]  /*a0c0*/  BSYNC.RECONVERGENT B2 ;  /* 0x0000000000027941 */ /* 0x000fea0003800200 */
.L_x_25363:
        /* <DEDUP_REMOVED lines=62> */
.L_x_25361:
[----:B------:R-:W-:Y:S05]  /*a4b0*/  BSYNC.RECONVERGENT B1 ;  /* 0x0000000000017941 */ /* 0x000fea0003800200 */
.L_x_25360:
        /* <DEDUP_REMOVED lines=13> */
.L_x_25359:
[----:B------:R-:W-:Y:S05]  /*a590*/  BSYNC.RECONVERGENT B0 ;  /* 0x0000000000007941 */ /* 0x000fea0003800200 */
.L_x_25358:
        /* <DEDUP_REMOVED lines=22> */
.L_x_25369:
        /* <DEDUP_REMOVED lines=12> */
.L_x_25371:
[----:B------:R-:W-:Y:S05]  /*a7c0*/  BSYNC.RECONVERGENT B2 ;  /* 0x0000000000027941 */ /* 0x000fea0003800200 */
.L_x_25370:
        /* <DEDUP_REMOVED lines=62> */
.L_x_25368:
[----:B------:R-:W-:Y:S05]  /*abb0*/  BSYNC.RECONVERGENT B1 ;  /* 0x0000000000017941 */ /* 0x000fea0003800200 */
.L_x_25367:
        /* <DEDUP_REMOVED lines=10> */
[----:B------:R-:W-:-:S07]  /*ac60*/  SEL R9, RZ, 0x1, P3 ;  /* 0x00000001ff097807 */ /* 0x000fce0001800000 */
.L_x_25366:
[----:B------:R-:W-:Y:S05]  /*ac70*/  BSYNC.RECONVERGENT B0 ;  /* 0x0000000000007941 */ /* 0x000fea0003800200 */
.L_x_25365:
        /* <DEDUP_REMOVED lines=23> */
.L_x_25376:
        /* <DEDUP_REMOVED lines=12> */
.L_x_25378:
[----:B------:R-:W-:Y:S05]  /*aeb0*/  BSYNC.RECONVERGENT B2 ;  /* 0x0000000000027941 */ /* 0x000fea0003800200 */
.L_x_25377:
        /* <DEDUP_REMOVED lines=62> */
.L_x_25375:
[----:B------:R-:W-:Y:S05]  /*b2a0*/  BSYNC.RECONVERGENT B1 ;  /* 0x0000000000017941 */ /* 0x000fea0003800200 */
.L_x_25374:
        /* <DEDUP_REMOVED lines=13> */
.L_x_25373:
[----:B------:R-:W-:Y:S05]  /*b380*/  BSYNC.RECONVERGENT B0 ;  /* 0x0000000000007941 */ /* 0x000fea0003800200 */
.L_x_25372:
        /* <DEDUP_REMOVED lines=22> */
.L_x_25383:
        /* <DEDUP_REMOVED lines=12> */
.L_x_25385:
[----:B------:R-:W-:Y:S05]  /*b5b0*/  BSYNC.RECONVERGENT B2 ;  /* 0x0000000000027941 */ /* 0x000fea0003800200 */
.L_x_25384:
        /* <DEDUP_REMOVED lines=62> */
.L_x_25382:
[----:B------:R-:W-:Y:S05]  /*b9a0*/  BSYNC.RECONVERGENT B1 ;  /* 0x0000000000017941 */ /* 0x000fea0003800200 */
.L_x_25381:
        /* <DEDUP_REMOVED lines=12> */
.L_x_25380:
[----:B------:R-:W-:Y:S05]  /*ba70*/  BSYNC.RECONVERGENT B0 ;  /* 0x0000000000007941 */ /* 0x000fea0003800200 */
.L_x_25379:
        /* <DEDUP_REMOVED lines=23> */
.L_x_25390:
        /* <DEDUP_REMOVED lines=12> */
.L_x_25392:
[----:B------:R-:W-:Y:S05]  /*bcb0*/  BSYNC.RECONVERGENT B2 ;  /* 0x0000000000027941 */ /* 0x000fea0003800200 */
.L_x_25391:
        /* <DEDUP_REMOVED lines=62> */
.L_x_25389:
[----:B------:R-:W-:Y:S05]  /*c0a0*/  BSYNC.RECONVERGENT B1 ;  /* 0x0000000000017941 */ /* 0x000fea0003800200 */
.L_x_25388:
        /* <DEDUP_REMOVED lines=12> */
[----:B------:R-:W-:-:S04]  /*c170*/  SEL R19, RZ, 0x1, P2 ;  /* 0x00000001ff137807 */ /* 0x000fc80001000000 */
[----:B------:R-:W-:-:S07]  /*c180*/  PRMT R162, R19, 0x7610, R162 ;  /* 0x0000761013a27816 */ /* 0x000fce00000000a2 */
.L_x_25387:
[----:B------:R-:W-:Y:S05]  /*c190*/  BSYNC.RECONVERGENT B0 ;  /* 0x0000000000007941 */ /* 0x000fea0003800200 */
.L_x_25386:
[----:B------:R-:W-:Y:S02]  /*c1a0*/  F2FP.BF16.F32.PACK_AB R19, RZ, R127 ;  /* 0x0000007fff13723e */ /* 0x000fe400000010ff */
[----:B------:R-:W-:Y:S02]  /*c1b0*/  PRMT R14, R14, 0x5410, R18 ;  /* 0x000054100e0e7816 */ /* 0x000fe40000000012 */
[----:B------:R-:W-:Y:S02]  /*c1c0*/  PRMT R13, R13, 0x5410, R17 ;  /* 0x000054100d0d7816 */ /* 0x000fe40000000011 */
[----:B------:R-:W-:Y:S02]  /*c1d0*/  PRMT R12, R12, 0x5410, R16 ;  /* 0x000054100c0c7816 */ /* 0x000fe40000000010 */
[----:B------:R-:W-:Y:S01]  /*c1e0*/  PRMT R15, R15, 0x5410, R19 ;  /* 0x000054100f0f7816 */ /* 0x000fe20000000013 */
[----:B------:R-:W-:Y:S06]  /*c1f0*/  BRA `(.L_x_25393) ;  /* 0x0000003400587947 */ /* 0x000fec0003800000 */
.L_x_25336:
[----:B------:R-:W-:Y:S01]  /*c200*/  BSSY.RECONVERGENT B0, `(.L_x_25394) ;  /* 0x000006b000007945 */ /* 0x000fe20003800200 */
[----:B------:R-:W-:Y:S01]  /*c210*/  MOV R120, RZ ;  /* 0x000000ff00787202 */ /* 0x000fe20000000f00 */
[----:B------:R-:W-:Y:S02]  /*c220*/  IMAD.MOV.U32 R11, RZ, RZ, R16 ;  /* 0x000000ffff0b7224 */ /* 0x000fe400078e0010 */
[----:B0-----:R-:W-:Y:S01]  /*c230*/  IMAD.MOV.U32 R14, RZ, RZ, R20 ;  /* 0x000000ffff0e7224 */ /* 0x001fe200078e0014 */
        /* <DEDUP_REMOVED lines=17> */
.L_x_25398:
        /* <DEDUP_REMOVED lines=12> */
.L_x_25400:
[----:B------:R-:W-:Y:S05]  /*c410*/  BSYNC.RECONVERGENT B2 ;  /* 0x0000000000027941 */ /* 0x000fea0003800200 */
.L_x_25399:
        /* <DEDUP_REMOVED lines=62> */
.L_x_25397:
[----:B------:R-:W-:Y:S05]  /*c800*/  BSYNC.RECONVERGENT B1 ;  /* 0x0000000000017941 */ /* 0x000fea0003800200 */
.L_x_25396:
        /* <DEDUP_REMOVED lines=9> */
[----:B------:R-:W-:-:S07]  /*c8a0*/  FMUL.FTZ R120, R12, R184 ;  /* 0x000000b80c787220 */ /* 0x000fce0000410000 */
.L_x_25395:
[----:B------:R-:W-:Y:S05]  /*c8b0*/  BSYNC.RECONVERGENT B0 ;  /* 0x0000000000007941 */ /* 0x000fea0003800200 */
.L_x_25394:
        /* <DEDUP_REMOVED lines=18> */
.L_x_25405:
        /* <DEDUP_REMOVED lines=12> */
.L_x_25407:
[----:B------:R-:W-:Y:S05]  /*caa0*/  BSYNC.RECONVERGENT B2 ;  /* 0x0000000000027941 */ /* 0x000fea0003800200 */
.L_x_25406:
        /* <DEDUP_REMOVED lines=58> */
[----:B------:R-:W-:-:S04]  /*ce50*/  IMAD.WIDE.U32 R14, R13, -0x326172a9, RZ ;  /* 0xcd9e8d570d0e7825 */ /* 0x000fc800078e00ff */
[----:B------:R-:W-:Y:S01]  /*ce60*/  IMAD.MOV.U32 R13, RZ, RZ, RZ ;  /* 0x000000ffff0d7224 */ /* 0x000fe200078e00ff */
[----:B------:R-:W-:Y:S02]  /*ce70*/  LOP3.LUT R172, R16, UR15, R15, 0x96, !PT ;  /* 0x0000000f10ac7c12 */ /* 0x000fe4000f8e960f */
[----:B------:R-:W-:-:S07]  /*ce80*/  MOV R174, R14 ;  /* 0x0000000e00ae7202 */ /* 0x000fce0000000f00 */
.L_x_25404:
[----:B------:R-:W-:Y:S05]  /*ce90*/  BSYNC.RECONVERGENT B1 ;  /* 0x0000000000017941 */ /* 0x000fea0003800200 */
.L_x_25403:
        /* <DEDUP_REMOVED lines=11> */
.L_x_25402:
[----:B------:R-:W-:Y:S05]  /*cf50*/  BSYNC.RECONVERGENT B0 ;  /* 0x0000000000007941 */ /* 0x000fea0003800200 */
.L_x_25401:
        /* <DEDUP_REMOVED lines=18> */
.L_x_25412:
        /* <DEDUP_REMOVED lines=12> */
.L_x_25414:
[----:B------:R-:W-:Y:S05]  /*d140*/  BSYNC.RECONVERGENT B2 ;  /* 0x0000000000027941 */ /* 0x000fea0003800200 */
.L_x_25413:
        /* <DEDUP_REMOVED lines=62> */
.L_x_25411:
[----:B------:R-:W-:Y:S05]  /*d530*/  BSYNC.RECONVERGENT B1 ;  /* 0x0000000000017941 */ /* 0x000fea0003800200 */
.L_x_25410:
        /* <DEDUP_REMOVED lines=10> */
.L_x_25409:
[----:B------:R-:W-:Y:S05]  /*d5e0*/  BSYNC.RECONVERGENT B0 ;  /* 0x0000000000007941 */ /* 0x000fea0003800200 */
.L_x_25408:
        /* <DEDUP_REMOVED lines=18> */
.L_x_25419:
        /* <DEDUP_REMOVED lines=12> */
.L_x_25421:
[----:B------:R-:W-:Y:S05]  /*d7d0*/  BSYNC.RECONVERGENT B2 ;  /* 0x0000000000027941 */ /* 0x000fea0003800200 */
.L_x_25420:
        /* <DEDUP_REMOVED lines=62> */
.L_x_25418:
[----:B------:R-:W-:Y:S05]  /*dbc0*/  BSYNC.RECONVERGENT B1 ;  /* 0x0000000000017941 */ /* 0x000fea0003800200 */
.L_x_25417:
        /* <DEDUP_REMOVED lines=11> */
.L_x_25416:
[----:B------:R-:W-:Y:S05]  /*dc80*/  BSYNC.RECONVERGENT B0 ;  /* 0x0000000000007941 */ /* 0x000fea0003800200 */
.L_x_25415:
        /* <DEDUP_REMOVED lines=18> */
.L_x_25426:
        /* <DEDUP_REMOVED lines=12> */
.L_x_25428:
[----:B------:R-:W-:Y:S05]  /*de70*/  BSYNC.RECONVERGENT B2 ;  /* 0x0000000000027941 */ /* 0x000fea0003800200 */
.L_x_25427:
        /* <DEDUP_REMOVED lines=62> */
.L_x_25425:
[----:B------:R-:W-:Y:S05]  /*e260*/  BSYNC.RECONVERGENT B1 ;  /* 0x0000000000017941 */ /* 0x000fea0003800200 */
.L_x_25424:
        /* <DEDUP_REMOVED lines=10> */
.L_x_25423:
[----:B------:R-:W-:Y:S05]  /*e310*/  BSYNC.RECONVERGENT B0 ;  /* 0x0000000000007941 */ /* 0x000fea0003800200 */
.L_x_25422:
        /* <DEDUP_REMOVED lines=18> */
.L_x_25433:
        /* <DEDUP_REMOVED lines=12> */
.L_x_25435:
[----:B------:R-:W-:Y:S05]  /*e500*/  BSYNC.RECONVERGENT B2 ;  /* 0x0000000000027941 */ /* 0x000fea0003800200 */
.L_x_25434:
        /* <DEDUP_REMOVED lines=62> */
.L_x_25432:
[----:B------:R-:W-:Y:S05]  /*e8f0*/  BSYNC.RECONVERGENT B1 ;  /* 0x0000000000017941 */ /* 0x000fea0003800200 */
.L_x_25431:
        /* <DEDUP_REMOVED lines=11> */
.L_x_25430:
[----:B------:R-:W-:Y:S05]  /*e9b0*/  BSYNC.RECONVERGENT B0 ;  /* 0x0000000000007941 */ /* 0x000fea0003800200 */
.L_x_25429:
        /* <DEDUP_REMOVED lines=18> */
.L_x_25440:
        /* <DEDUP_REMOVED lines=12> */
.L_x_25442:
[----:B------:R-:W-:Y:S05]  /*eba0*/  BSYNC.RECONVERGENT B2 ;  /* 0x0000000000027941 */ /* 0x000fea0003800200 */
.L_x_25441:
        /* <DEDUP_REMOVED lines=62> */
.L_x_25439:
[----:B------:R-:W-:Y:S05]  /*ef90*/  BSYNC.RECONVERGENT B1 ;  /* 0x0000000000017941 */ /* 0x000fea0003800200 */
.L_x_25438:
        /* <DEDUP_REMOVED lines=11> */
.L_x_25437:
[----:B------:R-:W-:Y:S05]  /*f050*/  BSYNC.RECONVERGENT B0 ;  /* 0x0000000000007941 */ /* 0x000fea0003800200 */
.L_x_25436:
        /* <DEDUP_REMOVED lines=18> */
.L_x_25447:
        /* <DEDUP_REMOVED lines=12> */
.L_x_25449:
[----:B------:R-:W-:Y:S05]  /*f240*/  BSYNC.RECONVERGENT B2 ;  /* 0x0000000000027941 */ /* 0x000fea0003800200 */
.L_x_25448:
        /* <DEDUP_REMOVED lines=62> */
.L_x_25446:
[----:B------:R-:W-:Y:S05]  /*f630*/  BSYNC.RECONVERGENT B1 ;  /* 0x0000000000017941 */ /* 0x000fea0003800200 */
.L_x_25445:
[----:B------:R-:W-:Y:S01]  /*f640*/  I2FP.F32.U32 R19, R19 ;  /* 0x0000001300137245 */ /* 0x000fe20000201000 */
[----:B------:R-:W-:-:S04]  /*f650*/  IMAD.MOV.U32 R21, RZ, RZ, 0x2f800000 ;  /* 0x2f800000ff157424 */ /* 0x000fc800078e00ff */
[----:B------:R-:W-:-:S05]  /*f660*/  FFMA.FTZ R19, R19, R21, 1.1641532182693481445e-10 ;  /* 0x2f00000013137423 */ /* 0x000fca0000010015 */
[----:B------:R-:W-:Y:S02]  /*f670*/  FSETP.GTU.FTZ.AND P2, PT, R19, UR12, PT ;  /* 0x0000000c13007c0b */ /* 0x000fe4000bf5c000 */
[----:B-----5:R-:W-:Y:S02]  /*f680*/  PRMT R19, R55, 0x7632, R19 ;  /* 0x0000763237137816 */ /* 0x020fe40000000013 */
[----:B------:R-:W-:Y:S02]  /*f690*/  SEL R21, RZ, 0x1, P2 ;  /* 0x00000001ff157807 */ /* 0x000fe40001000000 */
[----:B------:R-:W-:Y:S02]  /*f6a0*/  SHF.L.U32 R19, R19, 0x10, RZ ;  /* 0x0000001013137819 */ /* 0x000fe400000006ff */
[----:B------:R-:W-:-:S03]  /*f6b0*/  PRMT R162, R21, 0x7610, R162 ;  /* 0x0000761015a27816 */ /* 0x000fc600000000a2 */
[----:B------:R-:W-:-:S04]  /*f6c0*/  FMUL.FTZ R19, R19, UR9 ;  /* 0x0000000913137c20 */ /* 0x000fc80008410000 */
[----:B------:R-:W-:-:S05]  /*f6d0*/  FMUL.FTZ R19, R19, UR8 ;  /* 0x0000000813137c20 */ /* 0x000fca0008410000 */
[----:B------:R-:W-:-:S05]  /*f6e0*/  FSEL R19, R19, RZ, !P2 ;  /* 0x000000ff13137208 */ /* 0x000fca0005000000 */
[----:B------:R-:W-:-:S07]  /*f6f0*/  FMUL.FTZ R127, R19, R179 ;  /* 0x000000b3137f7220 */ /* 0x000fce0000410000 */
.L_x_25444:
[----:B------:R-:W-:Y:S05]  /*f700*/  BSYNC.RECONVERGENT B0 ;  /* 0x0000000000007941 */ /* 0x000fea0003800200 */
.L_x_25443:
[----:B------:R-:W-:Y:S02]  /*f710*/  F2FP.BF16.F32.PACK_AB R19, RZ, R127 ;  /* 0x0000007fff13723e */ /* 0x000fe400000010ff */
[----:B------:R-:W-:Y:S02]  /*f720*/  PRMT R14, R14, 0x5410, R18 ;  /* 0x000054100e0e7816 */ /* 0x000fe40000000012 */
[----:B------:R-:W-:Y:S02]  /*f730*/  PRMT R13, R13, 0x5410, R17 ;  /* 0x000054100d0d7816 */ /* 0x000fe40000000011 */
[----:B------:R-:W-:Y:S02]  /*f740*/  PRMT R12, R12, 0x5410, R16 ;  /* 0x000054100c0c7816 */ /* 0x000fe40000000010 */
[----:B------:R-:W-:-:S07]  /*f750*/  PRMT R15, R15, 0x5410, R19 ;  /* 0x000054100f0f7816 */ /* 0x000fce0000000013 */
.L_x_25393:
[----:B------:R-:W-:Y:S01]  /*f760*/  VIADD R16, R155, 0x20 ;  /* 0x000000209b107836 */ /* 0x000fe20000000000 */
[----:B------:R-:W-:Y:S03]  /*f770*/  BSSY.RECONVERGENT B0, `(.L_x_25450) ;  /* 0x0000019000007945 */ /* 0x000fe60003800200 */
        /* <DEDUP_REMOVED lines=24> */
.L_x_25451:
[----:B------:R-:W-:Y:S05]  /*f900*/  BSYNC.RECONVERGENT B0 ;  /* 0x0000000000007941 */ /* 0x000fea0003800200 */
.L_x_25450:
        /* <DEDUP_REMOVED lines=12> */
[----:B0-----:R-:W-:Y:S02]  /*f9d0*/  @!P2 IMAD.MOV.U32 R13, RZ, RZ, R11 ;  /* 0x000000ffff0da224 */ /* 0x001fe400078e000b */
        /* <DEDUP_REMOVED lines=18> */
.L_x_25457:
        /* <DEDUP_REMOVED lines=12> */
.L_x_25459:
[----:B------:R-:W-:Y:S05]  /*fbc0*/  BSYNC.RECONVERGENT B2 ;  /* 0x0000000000027941 */ /* 0x000fea0003800200 */
.L_x_25458:
        /* <DEDUP_REMOVED lines=62> */
.L_x_25456:
[----:B------:R-:W-:Y:S05]  /*ffb0*/  BSYNC.RECONVERGENT B1 ;  /* 0x0000000000017941 */ /* 0x000fea0003800200 */
.L_x_25455:
        /* <DEDUP_REMOVED lines=11> */
.L_x_25454:
[----:B------:R-:W-:Y:S05]  /*10070*/  BSYNC.RECONVERGENT B0 ;  /* 0x0000000000007941 */ /* 0x000fea0003800200 */
.L_x_25453:
        /* <DEDUP_REMOVED lines=23> */
.L_x_25464:
        /* <DEDUP_REMOVED lines=12> */
.L_x_25466:
[----:B------:R-:W-:Y:S05]  /*102b0*/  BSYNC.RECONVERGENT B2 ;  /* 0x0000000000027941 */ /* 0x000fea0003800200 */
.L_x_25465:
        /* <DEDUP_REMOVED lines=62> */
.L_x_25463:
[----:B------:R-:W-:Y:S05]  /*106a0*/  BSYNC.RECONVERGENT B1 ;  /* 0x0000000000017941 */ /* 0x000fea0003800200 */
.L_x_25462:
        /* <DEDUP_REMOVED lines=13> */
.L_x_25461:
[----:B------:R-:W-:Y:S05]  /*10780*/  BSYNC.RECONVERGENT B0 ;  /* 0x0000000000007941 */ /* 0x000fea0003800200 */
.L_x_25460:
        /* <DEDUP_REMOVED lines=22> */
.L_x_25471:
        /* <DEDUP_REMOVED lines=12> */
.L_x_25473:
[----:B------:R-:W-:Y:S05]  /*109b0*/  BSYNC.RECONVERGENT B2 ;  /* 0x0000000000027941 */ /* 0x000fea0003800200 */
.L_x_25472:
        /* <DEDUP_REMOVED lines=62> */
.L_x_25470:
[----:B------:R-:W-:Y:S05]  /*10da0*/  BSYNC.RECONVERGENT B1 ;  /* 0x0000000000017941 */ /* 0x000fea0003800200 */
.L_x_25469:
        /* <DEDUP_REMOVED lines=11> */
.L_x_25468:
[----:B------:R-:W-:Y:S05]  /*10e60*/  BSYNC.RECONVERGENT B0 ;  /* 0x0000000000007941 */ /* 0x000fea0003800200 */
.L_x_25467:
        /* <DEDUP_REMOVED lines=23> */
.L_x_25478:
        /* <DEDUP_REMOVED lines=12> */
.L_x_25480:
[----:B------:R-:W-:Y:S05]  /*110a0*/  BSYNC.RECONVERGENT B2 ;  /* 0x0000000000027941 */ /* 0x000fea0003800200 */
.L_x_25479:
        /* <DEDUP_REMOVED lines=62> */
.L_x_25477:
[----:B------:R-:W-:Y:S05]  /*11490*/  BSYNC.RECONVERGENT B1 ;  /* 0x0000000000017941 */ /* 0x000fea0003800200 */
.L_x_25476:
        /* <DEDUP_REMOVED lines=13> */
.L_x_25475:
[----:B------:R-:W-:Y:S05]  /*11570*/  BSYNC.RECONVERGENT B0 ;  /* 0x0000000000007941 */ /* 0x000fea0003800200 */
.L_x_25474:
        /* <DEDUP_REMOVED lines=22> */
.L_x_25485:
        /* <DEDUP_REMOVED lines=12> */
.L_x_25487:
[----:B------:R-:W-:Y:S05]  /*117a0*/  BSYNC.RECONVERGENT B2 ;  /* 0x0000000000027941 */ /* 0x000fea0003800200 */
.L_x_25486:
        /* <DEDUP_REMOVED lines=62> */
.L_x_25484:
[----:B------:R-:W-:Y:S05]  /*11b90*/  BSYNC.RECONVERGENT B1 ;  /* 0x0000000000017941 */ /* 0x000fea0003800200 */
.L_x_25483:
        /* <DEDUP_REMOVED lines=11> */
.L_x_25482:
[----:B------:R-:W-:Y:S05]  /*11c50*/  BSYNC.RECONVERGENT B0 ;  /* 0x0000000000007941 */ /* 0x000fea0003800200 */
.L_x_25481:
        /* <DEDUP_REMOVED lines=23> */
.L_x_25492:
        /* <DEDUP_REMOVED lines=12> */
.L_x_25494:
[----:B------:R-:W-:Y:S05]  /*11e90*/  BSYNC.RECONVERGENT B2 ;  /* 0x0000000000027941 */ /* 0x000fea0003800200 */
.L_x_25493:
        /* <DEDUP_REMOVED lines=62> */
.L_x_25491:
[----:B------:R-:W-:Y:S05]  /*12280*/  BSYNC.RECONVERGENT B1 ;  /* 0x0000000000017941 */ /* 0x000fea0003800200 */
.L_x_25490:
        /* <DEDUP_REMOVED lines=13> */
.L_x_25489:
[----:B------:R-:W-:Y:S05]  /*12360*/  BSYNC.RECONVERGENT B0 ;  /* 0x0000000000007941 */ /* 0x000fea0003800200 */
.L_x_25488:
        /* <DEDUP_REMOVED lines=22> */
.L_x_25499:
        /* <DEDUP_REMOVED lines=12> */
.L_x_25501:
[----:B------:R-:W-:Y:S05]  /*12590*/  BSYNC.RECONVERGENT B2 ;  /* 0x0000000000027941 */ /* 0x000fea0003800200 */
.L_x_25500:
        /* <DEDUP_REMOVED lines=62> */
.L_x_25498:
[----:B------:R-:W-:Y:S05]  /*12980*/  BSYNC.RECONVERGENT B1 ;  /* 0x0000000000017941 */ /* 0x000fea0003800200 */
.L_x_25497:
        /* <DEDUP_REMOVED lines=12> */
.L_x_25496:
[----:B------:R-:W-:Y:S05]  /*12a50*/  BSYNC.RECONVERGENT B0 ;  /* 0x0000000000007941 */ /* 0x000fea0003800200 */
.L_x_25495:
        /* <DEDUP_REMOVED lines=23> */
.L_x_25506:
        /* <DEDUP_REMOVED lines=12> */
.L_x_25508:
[----:B------:R-:W-:Y:S05]  /*12c90*/  BSYNC.RECONVERGENT B2 ;  /* 0x0000000000027941 */ /* 0x000fea0003800200 */
.L_x_25507:
        /* <DEDUP_REMOVED lines=62> */
.L_x_25505:
[----:B------:R-:W-:Y:S05]  /*13080*/  BSYNC.RECONVERGENT B1 ;  /* 0x0000000000017941 */ /* 0x000fea0003800200 */
.L_x_25504:
        /* <DEDUP_REMOVED lines=14> */
.L_x_25503:
[----:B------:R-:W-:Y:S05]  /*13170*/  BSYNC.RECONVERGENT B0 ;  /* 0x0000000000007941 */ /* 0x000fea0003800200 */
.L_x_25502:
[----:B------:R-:W-:Y:S02]  /*13180*/  F2FP.BF16.F32.PACK_AB R19, RZ, R119 ;  /* 0x00000077ff13723e */ /* 0x000fe400000010ff */
[----:B------:R-:W-:Y:S02]  /*13190*/  PRMT R12, R12, 0x5410, R15 ;  /* 0x000054100c0c7816 */ /* 0x000fe4000000000f */
[----:B------:R-:W-:Y:S02]  /*131a0*/  PRMT R14, R14, 0x5410, R17 ;  /* 0x000054100e0e7816 */ /* 0x000fe40000000011 */
[----:B------:R-:W-:Y:S02]  /*131b0*/  PRMT R13, R13, 0x5410, R16 ;  /* 0x000054100d0d7816 */ /* 0x000fe40000000010 */
[----:B------:R-:W-:Y:S01]  /*131c0*/  PRMT R15, R11, 0x5410, R19 ;  /* 0x000054100b0f7816 */ /* 0x000fe20000000013 */
[----:B------:R-:W-:Y:S06]  /*131d0*/  BRA `(.L_x_25509) ;  /* 0x0000003400587947 */ /* 0x000fec0003800000 */
.L_x_25452:
        /* <DEDUP_REMOVED lines=21> */
.L_x_25514:
        /* <DEDUP_REMOVED lines=12> */
.L_x_25516:
[----:B------:R-:W-:Y:S05]  /*133f0*/  BSYNC.RECONVERGENT B2 ;  /* 0x0000000000027941 */ /* 0x000fea0003800200 */
.L_x_25515:
        /* <DEDUP_REMOVED lines=62> */
.L_x_25513:
[----:B------:R-:W-:Y:S05]  /*137e0*/  BSYNC.RECONVERGENT B1 ;  /* 0x0000000000017941 */ /* 0x000fea0003800200 */
.L_x_25512:
        /* <DEDUP_REMOVED lines=10> */
.L_x_25511:
[----:B------:R-:W-:Y:S05]  /*13890*/  BSYNC.RECONVERGENT B0 ;  /* 0x0000000000007941 */ /* 0x000fea0003800200 */
.L_x_25510:
        /* <DEDUP_REMOVED lines=18> */
.L_x_25521:
        /* <DEDUP_REMOVED lines=12> */
.L_x_25523:
[----:B------:R-:W-:Y:S05]  /*13a80*/  BSYNC.RECONVERGENT B2 ;  /* 0x0000000000027941 */ /* 0x000fea0003800200 */
.L_x_25522:
        /* <DEDUP_REMOVED lines=62> */
.L_x_25520:
[----:B------:R-:W-:Y:S05]  /*13e70*/  BSYNC.RECONVERGENT B1 ;  /* 0x0000000000017941 */ /* 0x000fea0003800200 */
.L_x_25519:
        /* <DEDUP_REMOVED lines=11> */
.L_x_25518:
[----:B------:R-:W-:Y:S05]  /*13f30*/  BSYNC.RECONVERGENT B0 ;  /* 0x0000000000007941 */ /* 0x000fea0003800200 */
.L_x_25517:
        /* <DEDUP_REMOVED lines=18> */
.L_x_25528:
        /* <DEDUP_REMOVED lines=12> */
.L_x_25530:
[----:B------:R-:W-:Y:S05]  /*14120*/  BSYNC.RECONVERGENT B2 ;  /* 0x0000000000027941 */ /* 0x000fea0003800200 */
.L_x_25529:
        /* <DEDUP_REMOVED lines=62> */
.L_x_25527:
[----:B------:R-:W-:Y:S05]  /*14510*/  BSYNC.RECONVERGENT B1 ;  /* 0x0000000000017941 */ /* 0x000fea0003800200 */
.L_x_25526:
        /* <DEDUP_REMOVED lines=10> */
.L_x_25525:
[----:B------:R-:W-:Y:S05]  /*145c0*/  BSYNC.RECONVERGENT B0 ;  /* 0x0000000000007941 */ /* 0x000fea0003800200 */
.L_x_25524:
        /* <DEDUP_REMOVED lines=18> */
.L_x_25535:
        /* <DEDUP_REMOVED lines=12> */
.L_x_25537:
[----:B------:R-:W-:Y:S05]  /*147b0*/  BSYNC.RECONVERGENT B2 ;  /* 0x0000000000027941 */ /* 0x000fea0003800200 */
.L_x_25536:
        /* <DEDUP_REMOVED lines=62> */
.L_x_25534:
[----:B------:R-:W-:Y:S05]  /*14ba0*/  BSYNC.RECONVERGENT B1 ;  /* 0x0000000000017941 */ /* 0x000fea0003800200 */
.L_x_25533:
        /* <DEDUP_REMOVED lines=11> */
.L_x_25532:
[----:B------:R-:W-:Y:S05]  /*14c60*/  BSYNC.RECONVERGENT B0 ;  /* 0x0000000000007941 */ /* 0x000fea0003800200 */
.L_x_25531:
        /* <DEDUP_REMOVED lines=18> */
.L_x_25542:
        /* <DEDUP_REMOVED lines=12> */
.L_x_25544:
[----:B------:R-:W-:Y:S05]  /*14e50*/  BSYNC.RECONVERGENT B2 ;  /* 0x0000000000027941 */ /* 0x000fea0003800200 */
.L_x_25543:
        /* <DEDUP_REMOVED lines=62> */
.L_x_25541:
[----:B------:R-:W-:Y:S05]  /*15240*/  BSYNC.RECONVERGENT B1 ;  /* 0x0000000000017941 */ /* 0x000fea0003800200 */
.L_x_25540:
        /* <DEDUP_REMOVED lines=10> */
.L_x_25539:
[----:B------:R-:W-:Y:S05]  /*152f0*/  BSYNC.RECONVERGENT B0 ;  /* 0x0000000000007941 */ /* 0x000fea0003800200 */
.L_x_25538:
        /* <DEDUP_REMOVED lines=18> */
.L_x_25549:
        /* <DEDUP_REMOVED lines=12> */
.L_x_25551:
[----:B------:R-:W-:Y:S05]  /*154e0*/  BSYNC.RECONVERGENT B2 ;  /* 0x0000000000027941 */ /* 0x000fea0003800200 */
.L_x_25550:
        /* <DEDUP_REMOVED lines=62> */
.L_x_25548:
[----:B------:R-:W-:Y:S05]  /*158d0*/  BSYNC.RECONVERGENT B1 ;  /* 0x0000000000017941 */ /* 0x000fea0003800200 */
.L_x_25547:
        /* <DEDUP_REMOVED lines=11> */
.L_x_25546:
[----:B------:R-:W-:Y:S05]  /*15990*/  BSYNC.RECONVERGENT B0 ;  /* 0x0000000000007941 */ /* 0x000fea0003800200 */
.L_x_25545:
        /* <DEDUP_REMOVED lines=18> */
.L_x_25556:
        /* <DEDUP_REMOVED lines=12> */
.L_x_25558:
[----:B------:R-:W-:Y:S05]  /*15b80*/  BSYNC.RECONVERGENT B2 ;  /* 0x0000000000027941 */ /* 0x000fea0003800200 */
.L_x_25557:
        /* <DEDUP_REMOVED lines=62> */
.L_x_25555:
[----:B------:R-:W-:Y:S05]  /*15f70*/  BSYNC.RECONVERGENT B1 ;  /* 0x0000000000017941 */ /* 0x000fea0003800200 */
.L_x_25554:
        /* <DEDUP_REMOVED lines=11> */
.L_x_25553:
[----:B------:R-:W-:Y:S05]  /*16030*/  BSYNC.RECONVERGENT B0 ;  /* 0x0000000000007941 */ /* 0x000fea0003800200 */
.L_x_25552:
        /* <DEDUP_REMOVED lines=18> */
.L_x_25563:
        /* <DEDUP_REMOVED lines=12> */
.L_x_25565:
[----:B------:R-:W-:Y:S05]  /*16220*/  BSYNC.RECONVERGENT B2 ;  /* 0x0000000000027941 */ /* 0x000fea0003800200 */
.L_x_25564:
        /* <DEDUP_REMOVED lines=62> */
.L_x_25562:
[----:B------:R-:W-:Y:S05]  /*16610*/  BSYNC.RECONVERGENT B1 ;  /* 0x0000000000017941 */ /* 0x000fea0003800200 */
.L_x_25561:
        /* <DEDUP_REMOVED lines=12> */
.L_x_25560:
[----:B------:R-:W-:Y:S05]  /*166e0*/  BSYNC.RECONVERGENT B0 ;  /* 0x0000000000007941 */ /* 0x000fea0003800200 */
.L_x_25559:
[----:B------:R-:W-:Y:S02]  /*166f0*/  F2FP.BF16.F32.PACK_AB R19, RZ, R119 ;  /* 0x00000077ff13723e */ /* 0x000fe400000010ff */
[----:B------:R-:W-:Y:S02]  /*16700*/  PRMT R12, R12, 0x5410, R15 ;  /* 0x000054100c0c7816 */ /* 0x000fe4000000000f */
[----:B------:R-:W-:Y:S02]  /*16710*/  PRMT R14, R14, 0x5410, R17 ;  /* 0x000054100e0e7816 */ /* 0x000fe40000000011 */
[----:B------:R-:W-:Y:S02]  /*16720*/  PRMT R13, R13, 0x5410, R16 ;  /* 0x000054100d0d7816 */ /* 0x000fe40000000010 */
[----:B------:R-:W-:-:S07]  /*16730*/  PRMT R15, R11, 0x5410, R19 ;  /* 0x000054100b0f7816 */ /* 0x000fce0000000013 */
.L_x_25509:
[----:B------:R-:W-:Y:S01]  /*16740*/  VIADD R11, R155, 0x40 ;  /* 0x000000409b0b7836 */ /* 0x000fe20000000000 */
[----:B------:R-:W-:Y:S03]  /*16750*/  BSSY.RECONVERGENT B0, `(.L_x_25566) ;  /* 0x0000019000007945 */ /* 0x000fe60003800200 */
[----:B------:R-:W-:-:S05]  /*16760*/  IMAD.WIDE.U32 R16, R11, 0x10, R198 ;  /* 0x000000100b107825 */ /* 0x000fca00078e00c6 */
[----:B------:R0:W-:Y:S01]  /*16770*/  STG.E.128 desc[UR6][R16.64], R12 ;  /* 0x0000000c10007986 */ /* 0x0001e2000c101d06 */
[----:B------:R-:W-:Y:S05]  /*16780*/  @!P1 BRA `(.L_x_25567) ;  /* 0x0000000000549947 */ /* 0x000fea0003800000 */
[----:B------:R-:W-:Y:S02]  /*16790*/  SHF.L.U32 R11, R37, 0x10, RZ ;  /* 0x00000010250b7819 */ /* 0x000fe400000006ff */
[----:B0-----:R-:W-:Y:S02]  /*167a0*/  LOP3.LUT R12, R162, 0xffff, RZ, 0xc0, !PT ;  /* 0x0000ffffa20c7812 */ /* 0x001fe400078ec0ff */
        /* <DEDUP_REMOVED lines=19> */
.L_x_25567:
[----:B------:R-:W-:Y:S05]  /*168e0*/  BSYNC.RECONVERGENT B0 ;  /* 0x0000000000007941 */ /* 0x000fea0003800200 */
.L_x_25566:
        /* <DEDUP_REMOVED lines=31> */
.L_x_25573:
        /* <DEDUP_REMOVED lines=12> */
.L_x_25575:
[----:B------:R-:W-:Y:S05]  /*16ba0*/  BSYNC.RECONVERGENT B2 ;  /* 0x0000000000027941 */ /* 0x000fea0003800200 */
.L_x_25574:
        /* <DEDUP_REMOVED lines=59> */
[----:B------:R-:W-:Y:S01]  /*16f60*/  LOP3.LUT R172, R14, UR15, R13, 0x96, !PT ;  /* 0x0000000f0eac7c12 */ /* 0x000fe2000f8e960d */
[----:B------:R-:W-:Y:S01]  /*16f70*/  IMAD.MOV.U32 R13, RZ, RZ, RZ ;  /* 0x000000ffff0d7224 */ /* 0x000fe200078e00ff */
[----:B------:R-:W-:-:S07]  /*16f80*/  MOV R174, R12 ;  /* 0x0000000c00ae7202 */ /* 0x000fce0000000f00 */
.L_x_25572:
[----:B------:R-:W-:Y:S05]  /*16f90*/  BSYNC.RECONVERGENT B1 ;  /* 0x0000000000017941 */ /* 0x000fea0003800200 */
.L_x_25571:
        /* <DEDUP_REMOVED lines=11> */
.L_x_25570:
[----:B------:R-:W-:Y:S05]  /*17050*/  BSYNC.RECONVERGENT B0 ;  /* 0x0000000000007941 */ /* 0x000fea0003800200 */
.L_x_25569:
        /* <DEDUP_REMOVED lines=23> */
.L_x_25580:
        /* <DEDUP_REMOVED lines=12> */
.L_x_25582:
[----:B------:R-:W-:Y:S05]  /*17290*/  BSYNC.RECONVERGENT B2 ;  /* 0x0000000000027941 */ /* 0x000fea0003800200 */
.L_x_25581:
        /* <DEDUP_REMOVED lines=62> */
.L_x_25579:
[----:B------:R-:W-:Y:S05]  /*17680*/  BSYNC.RECONVERGENT B1 ;  /* 0x0000000000017941 */ /* 0x000fea0003800200 */
.L_x_25578:
        /* <DEDUP_REMOVED lines=13> */
.L_x_25577:
[----:B------:R-:W-:Y:S05]  /*17760*/  BSYNC.RECONVERGENT B0 ;  /* 0x0000000000007941 */ /* 0x000fea0003800200 */
.L_x_25576:
        /* <DEDUP_REMOVED lines=22> */
.L_x_25587:
        /* <DEDUP_REMOVED lines=12> */
.L_x_25589:
[----:B------:R-:W-:Y:S05]  /*17990*/  BSYNC.RECONVERGENT B2 ;  /* 0x0000000000027941 */ /* 0x000fea0003800200 */
.L_x_25588:
        /* <DEDUP_REMOVED lines=62> */
.L_x_25586:
[----:B------:R-:W-:Y:S05]  /*17d80*/  BSYNC.RECONVERGENT B1 ;  /* 0x0000000000017941 */ /* 0x000fea0003800200 */
.L_x_25585:
        /* <DEDUP_REMOVED lines=11> */
.L_x_25584:
[----:B------:R-:W-:Y:S05]  /*17e40*/  BSYNC.RECONVERGENT B0 ;  /* 0x0000000000007941 */ /* 0x000fea0003800200 */
.L_x_25583:
        /* <DEDUP_REMOVED lines=23> */
.L_x_25594:
        /* <DEDUP_REMOVED lines=12> */
.L_x_25596:
[----:B------:R-:W-:Y:S05]  /*18080*/  BSYNC.RECONVERGENT B2 ;  /* 0x0000000000027941 */ /* 0x000fea0003800200 */
.L_x_25595:
        /* <DEDUP_REMOVED lines=62> */
.L_x_25593:
[----:B------:R-:W-:Y:S05]  /*18470*/  BSYNC.RECONVERGENT B1 ;  /* 0x0000000000017941 */ /* 0x000fea0003800200 */
.L_x_25592:
        /* <DEDUP_REMOVED lines=13> */
.L_x_25591:
[----:B------:R-:W-:Y:S05]  /*18550*/  BSYNC.RECONVERGENT B0 ;  /* 0x0000000000007941 */ /* 0x000fea0003800200 */
.L_x_25590:
        /* <DEDUP_REMOVED lines=22> */
.L_x_25601:
        /* <DEDUP_REMOVED lines=12> */
.L_x_25603:
[----:B------:R-:W-:Y:S05]  /*18780*/  BSYNC.RECONVERGENT B2 ;  /* 0x0000000000027941 */ /* 0x000fea0003800200 */
.L_x_25602:
        /* <DEDUP_REMOVED lines=62> */
.L_x_25600:
[----:B------:R-:W-:Y:S05]  /*18b70*/  BSYNC.RECONVERGENT B1 ;  /* 0x0000000000017941 */ /* 0x000fea0003800200 */
.L_x_25599:
        /* <DEDUP_REMOVED lines=11> */
.L_x_25598:
[----:B------:R-:W-:Y:S05]  /*18c30*/  BSYNC.RECONVERGENT B0 ;  /* 0x0000000000007941 */ /* 0x000fea0003800200 */
.L_x_25597:
        /* <DEDUP_REMOVED lines=23> */
.L_x_25608:
        /* <DEDUP_REMOVED lines=12> */
.L_x_25610:
[----:B------:R-:W-:Y:S05]  /*18e70*/  BSYNC.RECONVERGENT B2 ;  /* 0x0000000000027941 */ /* 0x000fea0003800200 */
.L_x_25609:
        /* <DEDUP_REMOVED lines=62> */
.L_x_25607:
[----:B------:R-:W-:Y:S05]  /*19260*/  BSYNC.RECONVERGENT B1 ;  /* 0x0000000000017941 */ /* 0x000fea0003800200 */
.L_x_25606:
        /* <DEDUP_REMOVED lines=13> */
.L_x_25605:
[----:B------:R-:W-:Y:S05]  /*19340*/  BSYNC.RECONVERGENT B0 ;  /* 0x0000000000007941 */ /* 0x000fea0003800200 */
.L_x_25604:
        /* <DEDUP_REMOVED lines=22> */
.L_x_25615:
        /* <DEDUP_REMOVED lines=12> */
.L_x_25617:
[----:B------:R-:W-:Y:S05]  /*19570*/  BSYNC.RECONVERGENT B2 ;  /* 0x0000000000027941 */ /* 0x000fea0003800200 */
.L_x_25616:
        /* <DEDUP_REMOVED lines=62> */
.L_x_25614:
[----:B------:R-:W-:Y:S05]  /*19960*/  BSYNC.RECONVERGENT B1 ;  /* 0x0000000000017941 */ /* 0x000fea0003800200 */
.L_x_25613:
        /* <DEDUP_REMOVED lines=12> */
.L_x_25612:
[----:B------:R-:W-:Y:S05]  /*19a30*/  BSYNC.RECONVERGENT B0 ;  /* 0x0000000000007941 */ /* 0x000fea0003800200 */
.L_x_25611:
        /* <DEDUP_REMOVED lines=23> */
.L_x_25622:
        /* <DEDUP_REMOVED lines=12> */
.L_x_25624:
[----:B------:R-:W-:Y:S05]  /*19c70*/  BSYNC.RECONVERGENT B2 ;  /* 0x0000000000027941 */ /* 0x000fea0003800200 */
.L_x_25623:
        /* <DEDUP_REMOVED lines=62> */
.L_x_25621:
[----:B------:R-:W-:Y:S05]  /*1a060*/  BSYNC.RECONVERGENT B1 ;  /* 0x0000000000017941 */ /* 0x000fea0003800200 */
.L_x_25620:
        /* <DEDUP_REMOVED lines=12> */
[----:B------:R-:W-:-:S04]  /*1a130*/  SEL R26, RZ, 0x1, P2 ;  /* 0x00000001ff1a7807 */ /* 0x000fc80001000000 */
[----:B------:R-:W-:-:S07]  /*1a140*/  PRMT R162, R26, 0x7610, R162 ;  /* 0x000076101aa27816 */ /* 0x000fce00000000a2 */
.L_x_25619:
[----:B------:R-:W-:Y:S05]  /*1a150*/  BSYNC.RECONVERGENT B0 ;  /* 0x0000000000007941 */ /* 0x000fea0003800200 */
.L_x_25618:
[----:B------:R-:W-:Y:S02]  /*1a160*/  F2FP.BF16.F32.PACK_AB R26, RZ, R18 ;  /* 0x00000012ff1a723e */ /* 0x000fe400000010ff */
[----:B------:R-:W-:Y:S02]  /*1a170*/  PRMT R21, R21, 0x5410, R23 ;  /* 0x0000541015157816 */ /* 0x000fe40000000017 */
[----:B------:R-:W-:Y:S02]  /*1a180*/  PRMT R22, R22, 0x5410, R25 ;  /* 0x0000541016167816 */ /* 0x000fe40000000019 */
[----:B------:R-:W-:Y:S02]  /*1a190*/  PRMT R20, R19, 0x5410, R20 ;  /* 0x0000541013147816 */ /* 0x000fe40000000014 */
[----:B------:R-:W-:Y:S01]  /*1a1a0*/  PRMT R23, R29, 0x5410, R26 ;  /* 0x000054101d177816 */ /* 0x000fe2000000001a */
[----:B------:R-:W-:Y:S06]  /*1a1b0*/  BRA `(.L_x_25625) ;  /* 0x0000003400587947 */ /* 0x000fec0003800000 */
.L_x_25568:
        /* <DEDUP_REMOVED lines=21> */
.L_x_25630:
        /* <DEDUP_REMOVED lines=12> */
.L_x_25632:
[----:B------:R-:W-:Y:S05]  /*1a3d0*/  BSYNC.RECONVERGENT B2 ;  /* 0x0000000000027941 */ /* 0x000fea0003800200 */
.L_x_25631:
        /* <DEDUP_REMOVED lines=62> */
.L_x_25629:
[----:B------:R-:W-:Y:S05]  /*1a7c0*/  BSYNC.RECONVERGENT B1 ;  /* 0x0000000000017941 */ /* 0x000fea0003800200 */
.L_x_25628:
        /* <DEDUP_REMOVED lines=10> */
.L_x_25627:
[----:B------:R-:W-:Y:S05]  /*1a870*/  BSYNC.RECONVERGENT B0 ;  /* 0x0000000000007941 */ /* 0x000fea0003800200 */
.L_x_25626:
        /* <DEDUP_REMOVED lines=18> */
.L_x_25637:
        /* <DEDUP_REMOVED lines=12> */
.L_x_25639:
[----:B------:R-:W-:Y:S05]  /*1aa60*/  BSYNC.RECONVERGENT B2 ;  /* 0x0000000000027941 */ /* 0x000fea0003800200 */
.L_x_25638:
        /* <DEDUP_REMOVED lines=62> */
.L_x_25636:
[----:B------:R-:W-:Y:S05]  /*1ae50*/  BSYNC.RECONVERGENT B1 ;  /* 0x0000000000017941 */ /* 0x000fea0003800200 */
.L_x_25635:
        /* <DEDUP_REMOVED lines=11> */
.L_x_25634:
[----:B------:R-:W-:Y:S05]  /*1af10*/  BSYNC.RECONVERGENT B0 ;  /* 0x0000000000007941 */ /* 0x000fea0003800200 */
.L_x_25633:
        /* <DEDUP_REMOVED lines=18> */
.L_x_25644:
        /* <DEDUP_REMOVED lines=12> */
.L_x_25646:
[----:B------:R-:W-:Y:S05]  /*1b100*/  BSYNC.RECONVERGENT B2 ;  /* 0x0000000000027941 */ /* 0x000fea0003800200 */
.L_x_25645:
        /* <DEDUP_REMOVED lines=62> */
.L_x_25643:
[----:B------:R-:W-:Y:S05]  /*1b4f0*/  BSYNC.RECONVERGENT B1 ;  /* 0x0000000000017941 */ /* 0x000fea0003800200 */
.L_x_25642:
        /* <DEDUP_REMOVED lines=10> */
.L_x_25641:
[----:B------:R-:W-:Y:S05]  /*1b5a0*/  BSYNC.RECONVERGENT B0 ;  /* 0x0000000000007941 */ /* 0x000fea0003800200 */
.L_x_25640:
        /* <DEDUP_REMOVED lines=18> */
.L_x_25651:
        /* <DEDUP_REMOVED lines=12> */
.L_x_25653:
[----:B------:R-:W-:Y:S05]  /*1b790*/  BSYNC.RECONVERGENT B2 ;  /* 0x0000000000027941 */ /* 0x000fea0003800200 */
.L_x_25652:
        /* <DEDUP_REMOVED lines=62> */
.L_x_25650:
[----:B------:R-:W-:Y:S05]  /*1bb80*/  BSYNC.RECONVERGENT B1 ;  /* 0x0000000000017941 */ /* 0x000fea0003800200 */
.L_x_25649:
        /* <DEDUP_REMOVED lines=11> */
.L_x_25648:
[----:B------:R-:W-:Y:S05]  /*1bc40*/  BSYNC.RECONVERGENT B0 ;  /* 0x0000000000007941 */ /* 0x000fea0003800200 */
.L_x_25647:
        /* <DEDUP_REMOVED lines=18> */
.L_x_25658:
        /* <DEDUP_REMOVED lines=12> */
.L_x_25660:
[----:B------:R-:W-:Y:S05]  /*1be30*/  BSYNC.RECONVERGENT B2 ;  /* 0x0000000000027941 */ /* 0x000fea0003800200 */
.L_x_25659:
        /* <DEDUP_REMOVED lines=62> */
.L_x_25657:
[----:B------:R-:W-:Y:S05]  /*1c220*/  BSYNC.RECONVERGENT B1 ;  /* 0x0000000000017941 */ /* 0x000fea0003800200 */
.L_x_25656:
        /* <DEDUP_REMOVED lines=10> */
.L_x_25655:
[----:B------:R-:W-:Y:S05]  /*1c2d0*/  BSYNC.RECONVERGENT B0 ;  /* 0x0000000000007941 */ /* 0x000fea0003800200 */
.L_x_25654:
        /* <DEDUP_REMOVED lines=18> */
.L_x_25665:
        /* <DEDUP_REMOVED lines=12> */
.L_x_25667:
[----:B------:R-:W-:Y:S05]  /*1c4c0*/  BSYNC.RECONVERGENT B2 ;  /* 0x0000000000027941 */ /* 0x000fea0003800200 */
.L_x_25666:
        /* <DEDUP_REMOVED lines=62> */
.L_x_25664:
[----:B------:R-:W-:Y:S05]  /*1c8b0*/  BSYNC.RECONVERGENT B1 ;  /* 0x0000000000017941 */ /* 0x000fea0003800200 */
.L_x_25663:
        /* <DEDUP_REMOVED lines=11> */
.L_x_25662:
[----:B------:R-:W-:Y:S05]  /*1c970*/  BSYNC.RECONVERGENT B0 ;  /* 0x0000000000007941 */ /* 0x000fea0003800200 */
.L_x_25661:
        /* <DEDUP_REMOVED lines=18> */
.L_x_25672:
        /* <DEDUP_REMOVED lines=12> */
.L_x_25674:
[----:B------:R-:W-:Y:S05]  /*1cb60*/  BSYNC.RECONVERGENT B2 ;  /* 0x0000000000027941 */ /* 0x000fea0003800200 */
.L_x_25673:
        /* <DEDUP_REMOVED lines=62> */
.L_x_25671:
[----:B------:R-:W-:Y:S05]  /*1cf50*/  BSYNC.RECONVERGENT B1 ;  /* 0x0000000000017941 */ /* 0x000fea0003800200 */
.L_x_25670:
[----:B------:R-:W-:Y:S01]  /*1cf60*/  I2FP.F32.U32 R17, R17 ;  /* 0x0000001100117245 */ /* 0x000fe20000201000 */
[----:B------:R-:W-:-:S04]  /*1cf70*/  IMAD.MOV.U32 R18, RZ, RZ, 0x2f800000 ;  /* 0x2f800000ff127424 */ /* 0x000fc800078e00ff */
[----:B------:R-:W-:-:S05]  /*1cf80*/  FFMA.FTZ R17, R17, R18, 1.1641532182693481445e-10 ;  /* 0x2f00000011117423 */ /* 0x000fca0000010012 */
[----:B------:R-:W-:Y:S01]  /*1cf90*/  FSETP.GTU.FTZ.AND P2, PT, R17, UR12, PT ;  /* 0x0000000c11007c0b */ /* 0x000fe2000bf5c000 */
[----:B-----5:R-:W-:-:S03]  /*1cfa0*/  IMAD.U32 R17, R55, 0x10000, RZ ;  /* 0x0001000037117824 */ /* 0x020fc600078e00ff */
[----:B------:R-:W-:Y:S01]  /*1cfb0*/  SEL R18, RZ, 0x1, P2 ;  /* 0x00000001ff127807 */ /* 0x000fe20001000000 */
[----:B------:R-:W-:-:S03]  /*1cfc0*/  FMUL.FTZ R17, R17, UR9 ;  /* 0x0000000911117c20 */ /* 0x000fc60008410000 */
[----:B------:R-:W-:Y:S01]  /*1cfd0*/  PRMT R37, R18, 0x7610, R37 ;  /* 0x0000761012257816 */ /* 0x000fe20000000025 */
[----:B------:R-:W-:-:S05]  /*1cfe0*/  FMUL.FTZ R17, R17, UR8 ;  /* 0x0000000811117c20 */ /* 0x000fca0008410000 */
[----:B------:R-:W-:-:S05]  /*1cff0*/  FSEL R17, R17, RZ, !P2 ;  /* 0x000000ff11117208 */ /* 0x000fca0005000000 */
[----:B------:R-:W-:-:S07]  /*1d000*/  FMUL.FTZ R17, R17, R106 ;  /* 0x0000006a11117220 */ /* 0x000fce0000410000 */
.L_x_25669:
[----:B------:R-:W-:Y:S05]  /*1d010*/  BSYNC.RECONVERGENT B0 ;  /* 0x0000000000007941 */ /* 0x000fea0003800200 */
.L_x_25668:
        /* <DEDUP_REMOVED lines=18> */
.L_x_25679:
        /* <DEDUP_REMOVED lines=12> */
.L_x_25681:
[----:B------:R-:W-:Y:S05]  /*1d200*/  BSYNC.RECONVERGENT B2 ;  /* 0x0000000000027941 */ /* 0x000fea0003800200 */
.L_x_25680:
        /* <DEDUP_REMOVED lines=62> */
.L_x_25678:
[----:B------:R-:W-:Y:S05]  /*1d5f0*/  BSYNC.RECONVERGENT B1 ;  /* 0x0000000000017941 */ /* 0x000fea0003800200 */
.L_x_25677:
[----:B------:R-:W-:Y:S01]  /*1d600*/  I2FP.F32.U32 R18, R18 ;  /* 0x0000001200127245 */ /* 0x000fe20000201000 */
[----:B------:R-:W-:-:S04]  /*1d610*/  IMAD.MOV.U32 R29, RZ, RZ, 0x2f800000 ;  /* 0x2f800000ff1d7424 */ /* 0x000fc800078e00ff */
        /* <DEDUP_REMOVED lines=10> */
.L_x_25676:
[----:B------:R-:W-:Y:S05]  /*1d6c0*/  BSYNC.RECONVERGENT B0 ;  /* 0x0000000000007941 */ /* 0x000fea0003800200 */
.L_x_25675:
[----:B------:R-:W-:Y:S02]  /*1d6d0*/  F2FP.BF16.F32.PACK_AB R29, RZ, R18 ;  /* 0x00000012ff1d723e */ /* 0x000fe400000010ff */
[----:B------:R-:W-:Y:S02]  /*1d6e0*/  PRMT R21, R21, 0x5410, R23 ;  /* 0x0000541015157816 */ /* 0x000fe40000000017 */
[----:B------:R-:W-:Y:S02]  /*1d6f0*/  PRMT R22, R22, 0x5410, R25 ;  /* 0x0000541016167816 */ /* 0x000fe40000000019 */
[----:B------:R-:W-:Y:S02]  /*1d700*/  PRMT R20, R19, 0x5410, R20 ;  /* 0x0000541013147816 */ /* 0x000fe40000000014 */
[----:B------:R-:W-:-:S07]  /*1d710*/  PRMT R23, R26, 0x5410, R29 ;  /* 0x000054101a177816 */ /* 0x000fce000000001d */
.L_x_25625:
[----:B------:R-:W-:Y:S01]  /*1d720*/  IADD3 R19, PT, PT, R155, 0x60, RZ ;  /* 0x000000609b137810 */ /* 0x000fe20007ffe0ff */
[----:B------:R-:W-:Y:S04]  /*1d730*/  BSSY.RECONVERGENT B0, `(.L_x_25682) ;  /* 0x0000019000007945 */ /* 0x000fe80003800200 */
[----:B------:R-:W-:-:S05]  /*1d740*/  IMAD.WIDE.U32 R30, R19, 0x10, R198 ;  /* 0x00000010131e7825 */ /* 0x000fca00078e00c6 */
        /* <DEDUP_REMOVED lines=23> */
.L_x_25683:
[----:B------:R-:W-:Y:S05]  /*1d8c0*/  BSYNC.RECONVERGENT B0 ;  /* 0x0000000000007941 */ /* 0x000fea0003800200 */
.L_x_25682:
        /* <DEDUP_REMOVED lines=31> */
.L_x_25689:
        /* <DEDUP_REMOVED lines=12> */
.L_x_25691:
[----:B------:R-:W-:Y:S05]  /*1db80*/  BSYNC.RECONVERGENT B2 ;  /* 0x0000000000027941 */ /* 0x000fea0003800200 */
.L_x_25690:
        /* <DEDUP_REMOVED lines=62> */
.L_x_25688:
[----:B------:R-:W-:Y:S05]  /*1df70*/  BSYNC.RECONVERGENT B1 ;  /* 0x0000000000017941 */ /* 0x000fea0003800200 */
.L_x_25687:
        /* <DEDUP_REMOVED lines=11> */
.L_x_25686:
[----:B------:R-:W-:Y:S05]  /*1e030*/  BSYNC.RECONVERGENT B0 ;  /* 0x0000000000007941 */ /* 0x000fea0003800200 */
.L_x_25685:
        /* <DEDUP_REMOVED lines=23> */
.L_x_25696:
        /* <DEDUP_REMOVED lines=12> */
.L_x_25698:
[----:B------:R-:W-:Y:S05]  /*1e270*/  BSYNC.RECONVERGENT B2 ;  /* 0x0000000000027941 */ /* 0x000fea0003800200 */
.L_x_25697:
        /* <DEDUP_REMOVED lines=62> */
.L_x_25695:
[----:B------:R-:W-:Y:S05]  /*1e660*/  BSYNC.RECONVERGENT B1 ;  /* 0x0000000000017941 */ /* 0x000fea0003800200 */
.L_x_25694:
        /* <DEDUP_REMOVED lines=13> */
.L_x_25693:
[----:B------:R-:W-:Y:S05]  /*1e740*/  BSYNC.RECONVERGENT B0 ;  /* 0x0000000000007941 */ /* 0x000fea0003800200 */
.L_x_25692:
        /* <DEDUP_REMOVED lines=22> */
.L_x_25703:
        /* <DEDUP_REMOVED lines=12> */
.L_x_25705:
[----:B------:R-:W-:Y:S05]  /*1e970*/  BSYNC.RECONVERGENT B2 ;  /* 0x0000000000027941 */ /* 0x000fea0003800200 */
.L_x_25704:
        /* <DEDUP_REMOVED lines=62> */
.L_x_25702:
[----:B------:R-:W-:Y:S05]  /*1ed60*/  BSYNC.RECONVERGENT B1 ;  /* 0x0000000000017941 */ /* 0x000fea0003800200 */
.L_x_25701:
        /* <DEDUP_REMOVED lines=11> */
.L_x_25700:
[----:B------:R-:W-:Y:S05]  /*1ee20*/  BSYNC.RECONVERGENT B0 ;  /* 0x0000000000007941 */ /* 0x000fea0003800200 */
.L_x_25699:
        /* <DEDUP_REMOVED lines=23> */
.L_x_25710:
        /* <DEDUP_REMOVED lines=12> */
.L_x_25712:
[----:B------:R-:W-:Y:S05]  /*1f060*/  BSYNC.RECONVERGENT B2 ;  /* 0x0000000000027941 */ /* 0x000fea0003800200 */
.L_x_25711:
        /* <DEDUP_REMOVED lines=62> */
.L_x_25709:
[----:B------:R-:W-:Y:S05]  /*1f450*/  BSYNC.RECONVERGENT B1 ;  /* 0x0000000000017941 */ /* 0x000fea0003800200 */
.L_x_25708:
        /* <DEDUP_REMOVED lines=13> */
.L_x_25707:
[----:B------:R-:W-:Y:S05]  /*1f530*/  BSYNC.RECONVERGENT B0 ;  /* 0x0000000000007941 */ /* 0x000fea0003800200 */
.L_x_25706:
        /* <DEDUP_REMOVED lines=22> */
.L_x_25717:
        /* <DEDUP_REMOVED lines=12> */
.L_x_25719:
[----:B------:R-:W-:Y:S05]  /*1f760*/  BSYNC.RECONVERGENT B2 ;  /* 0x0000000000027941 */ /* 0x000fea0003800200 */
.L_x_25718:
        /* <DEDUP_REMOVED lines=62> */
.L_x_25716:
[----:B------:R-:W-:Y:S05]  /*1fb50*/  BSYNC.RECONVERGENT B1 ;  /* 0x0000000000017941 */ /* 0x000fea0003800200 */
.L_x_25715:
        /* <DEDUP_REMOVED lines=11> */
.L_x_25714:
[----:B------:R-:W-:Y:S05]  /*1fc10*/  BSYNC.RECONVERGENT B0 ;  /* 0x0000000000007941 */ /* 0x000fea0003800200 */
.L_x_25713:
        /* <DEDUP_REMOVED lines=23> */
.L_x_25724:
        /* <DEDUP_REMOVED lines=12> */
.L_x_25726:
[----:B------:R-:W-:Y:S05]  /*1fe50*/  BSYNC.RECONVERGENT B2 ;  /* 0x0000000000027941 */ /* 0x000fea0003800200 */
.L_x_25725:
        /* <DEDUP_REMOVED lines=62> */
.L_x_25723:
[----:B------:R-:W-:Y:S05]  /*20240*/  BSYNC.RECONVERGENT B1 ;  /* 0x0000000000017941 */ /* 0x000fea0003800200 */
.L_x_25722:
        /* <DEDUP_REMOVED lines=13> */
.L_x_25721:
[----:B------:R-:W-:Y:S05]  /*20320*/  BSYNC.RECONVERGENT B0 ;  /* 0x0000000000007941 */ /* 0x000fea0003800200 */
.L_x_25720:
        /* <DEDUP_REMOVED lines=22> */
.L_x_25731:
        /* <DEDUP_REMOVED lines=12> */
.L_x_25733:
[----:B------:R-:W-:Y:S05]  /*20550*/  BSYNC.RECONVERGENT B2 ;  /* 0x0000000000027941 */ /* 0x000fea0003800200 */
.L_x_25732:
        /* <DEDUP_REMOVED lines=62> */
.L_x_25730:
[----:B------:R-:W-:Y:S05]  /*20940*/  BSYNC.RECONVERGENT B1 ;  /* 0x0000000000017941 */ /* 0x000fea0003800200 */
.L_x_25729:
        /* <DEDUP_REMOVED lines=12> */
.L_x_25728:
[----:B------:R-:W-:Y:S05]  /*20a10*/  BSYNC.RECONVERGENT B0 ;  /* 0x0000000000007941 */ /* 0x000fea0003800200 */
.L_x_25727:
        /* <DEDUP_REMOVED lines=23> */
.L_x_25738:
        /* <DEDUP_REMOVED lines=12> */
.L_x_25740:
[----:B------:R-:W-:Y:S05]  /*20c50*/  BSYNC.RECONVERGENT B2 ;  /* 0x0000000000027941 */ /* 0x000fea0003800200 */
.L_x_25739:
        /* <DEDUP_REMOVED lines=62> */
.L_x_25737:
[----:B------:R-:W-:Y:S05]  /*21040*/  BSYNC.RECONVERGENT B1 ;  /* 0x0000000000017941 */ /* 0x000fea0003800200 */
.L_x_25736:
        /* <DEDUP_REMOVED lines=14> */
.L_x_25735:
[----:B------:R-:W-:Y:S05]  /*21130*/  BSYNC.RECONVERGENT B0 ;  /* 0x0000000000007941 */ /* 0x000fea0003800200 */
.L_x_25734:
[----:B------:R-:W-:Y:S02]  /*21140*/  F2FP.BF16.F32.PACK_AB R38, RZ, R26 ;  /* 0x0000001aff26723e */ /* 0x000fe400000010ff */
[----:B------:R-:W-:Y:S02]  /*21150*/  PRMT R34, R34, 0x5410, R35 ;  /* 0x0000541022227816 */ /* 0x000fe40000000023 */
[----:B------:R-:W-:Y:S02]  /*21160*/  PRMT R33, R33, 0x5410, R32 ;  /* 0x0000541021217816 */ /* 0x000fe40000000020 */
[----:B------:R-:W-:Y:S02]  /*21170*/  PRMT R32, R29, 0x5410, R31 ;  /* 0x000054101d207816 */ /* 0x000fe4000000001f */
[----:B------:R-:W-:Y:S01]  /*21180*/  PRMT R35, R36, 0x5410, R38 ;  /* 0x0000541024237816 */ /* 0x000fe20000000026 */
[----:B------:R-:W-:Y:S06]  /*21190*/  BRA `(.L_x_25741) ;  /* 0x0000003400587947 */ /* 0x000fec0003800000 */
.L_x_25684:
        /* <DEDUP_REMOVED lines=21> */
.L_x_25746:
        /* <DEDUP_REMOVED lines=12> */
.L_x_25748:
[----:B------:R-:W-:Y:S05]  /*213b0*/  BSYNC.RECONVERGENT B2 ;  /* 0x0000000000027941 */ /* 0x000fea0003800200 */
.L_x_25747:
        /* <DEDUP_REMOVED lines=62> */
.L_x_25745:
[----:B------:R-:W-:Y:S05]  /*217a0*/  BSYNC.RECONVERGENT B1 ;  /* 0x0000000000017941 */ /* 0x000fea0003800200 */
.L_x_25744:
        /* <DEDUP_REMOVED lines=10> */
.L_x_25743:
[----:B------:R-:W-:Y:S05]  /*21850*/  BSYNC.RECONVERGENT B0 ;  /* 0x0000000000007941 */ /* 0x000fea0003800200 */
.L_x_25742:
        /* <DEDUP_REMOVED lines=18> */
.L_x_25753:
        /* <DEDUP_REMOVED lines=12> */
.L_x_25755:
[----:B------:R-:W-:Y:S05]  /*21a40*/  BSYNC.RECONVERGENT B2 ;  /* 0x0000000000027941 */ /* 0x000fea0003800200 */
.L_x_25754:
        /* <DEDUP_REMOVED lines=62> */
.L_x_25752:
[----:B------:R-:W-:Y:S05]  /*21e30*/  BSYNC.RECONVERGENT B1 ;  /* 0x0000000000017941 */ /* 0x000fea0003800200 */
.L_x_25751:
        /* <DEDUP_REMOVED lines=11> */
.L_x_25750:
[----:B------:R-:W-:Y:S05]  /*21ef0*/  BSYNC.RECONVERGENT B0 ;  /* 0x0000000000007941 */ /* 0x000fea0003800200 */
.L_x_25749:
        /* <DEDUP_REMOVED lines=18> */
.L_x_25760:
        /* <DEDUP_REMOVED lines=12> */
.L_x_25762:
[----:B------:R-:W-:Y:S05]  /*220e0*/  BSYNC.RECONVERGENT B2 ;  /* 0x0000000000027941 */ /* 0x000fea0003800200 */
.L_x_25761:
        /* <DEDUP_REMOVED lines=62> */
.L_x_25759:
[----:B------:R-:W-:Y:S05]  /*224d0*/  BSYNC.RECONVERGENT B1 ;  /* 0x0000000000017941 */ /* 0x000fea0003800200 */
.L_x_25758:
        /* <DEDUP_REMOVED lines=10> */
.L_x_25757:
[----:B------:R-:W-:Y:S05]  /*22580*/  BSYNC.RECONVERGENT B0 ;  /* 0x0000000000007941 */ /* 0x000fea0003800200 */
.L_x_25756:
        /* <DEDUP_REMOVED lines=18> */
.L_x_25767:
        /* <DEDUP_REMOVED lines=12> */
.L_x_25769:
[----:B------:R-:W-:Y:S05]  /*22770*/  BSYNC.RECONVERGENT B2 ;  /* 0x0000000000027941 */ /* 0x000fea0003800200 */
.L_x_25768:
        /* <DEDUP_REMOVED lines=62> */
.L_x_25766:
[----:B------:R-:W-:Y:S05]  /*22b60*/  BSYNC.RECONVERGENT B1 ;  /* 0x0000000000017941 */ /* 0x000fea0003800200 */
.L_x_25765:
        /* <DEDUP_REMOVED lines=11> */
.L_x_25764:
[----:B------:R-:W-:Y:S05]  /*22c20*/  BSYNC.RECONVERGENT B0 ;  /* 0x0000000000007941 */ /* 0x000fea0003800200 */
.L_x_25763:
        /* <DEDUP_REMOVED lines=18> */
.L_x_25774:
        /* <DEDUP_REMOVED lines=12> */
.L_x_25776:
[----:B------:R-:W-:Y:S05]  /*22e10*/  BSYNC.RECONVERGENT B2 ;  /* 0x0000000000027941 */ /* 0x000fea0003800200 */
.L_x_25775:
        /* <DEDUP_REMOVED lines=62> */
.L_x_25773:
[----:B------:R-:W-:Y:S05]  /*23200*/  BSYNC.RECONVERGENT B1 ;  /* 0x0000000000017941 */ /* 0x000fea0003800200 */
.L_x_25772:
        /* <DEDUP_REMOVED lines=10> */
.L_x_25771:
[----:B------:R-:W-:Y:S05]  /*232b0*/  BSYNC.RECONVERGENT B0 ;  /* 0x0000000000007941 */ /* 0x000fea0003800200 */
.L_x_25770:
        /* <DEDUP_REMOVED lines=18> */
.L_x_25781:
        /* <DEDUP_REMOVED lines=12> */
.L_x_25783:
[----:B------:R-:W-:Y:S05]  /*234a0*/  BSYNC.RECONVERGENT B2 ;  /* 0x0000000000027941 */ /* 0x000fea0003800200 */
.L_x_25782:
        /* <DEDUP_REMOVED lines=62> */
.L_x_25780:
[----:B------:R-:W-:Y:S05]  /*23890*/  BSYNC.RECONVERGENT B1 ;  /* 0x0000000000017941 */ /* 0x000fea0003800200 */
.L_x_25779:
        /* <DEDUP_REMOVED lines=11> */
.L_x_25778:
[----:B------:R-:W-:Y:S05]  /*23950*/  BSYNC.RECONVERGENT B0 ;  /* 0x0000000000007941 */ /* 0x000fea0003800200 */
.L_x_25777:
        /* <DEDUP_REMOVED lines=18> */
.L_x_25788:
        /* <DEDUP_REMOVED lines=12> */
.L_x_25790:
[----:B------:R-:W-:Y:S05]  /*23b40*/  BSYNC.RECONVERGENT B2 ;  /* 0x0000000000027941 */ /* 0x000fea0003800200 */
.L_x_25789:
        /* <DEDUP_REMOVED lines=62> */
.L_x_25787:
[----:B------:R-:W-:Y:S05]  /*23f30*/  BSYNC.RECONVERGENT B1 ;  /* 0x0000000000017941 */ /* 0x000fea0003800200 */
.L_x_25786:
[----:B------:R-:W-:Y:S01]  /*23f40*/  I2FP.F32.U32 R25, R25 ;  /* 0x0000001900197245 */ /* 0x000fe20000201000 */
[----:B------:R-:W-:-:S04]  /*23f50*/  IMAD.MOV.U32 R26, RZ, RZ, 0x2f800000 ;  /* 0x2f800000ff1a7424 */ /* 0x000fc800078e00ff */
[----:B------:R-:W-:-:S05]  /*23f60*/  FFMA.FTZ R25, R25, R26, 1.1641532182693481445e-10 ;  /* 0x2f00000019197423 */ /* 0x000fca000001001a */
[----:B------:R-:W-:Y:S02]  /*23f70*/  FSETP.GTU.FTZ.AND P2, PT, R25, UR12, PT ;  /* 0x0000000c19007c0b */ /* 0x000fe4000bf5c000 */
[----:B-----5:R-:W-:Y:S02]  /*23f80*/  SHF.L.U32 R25, R55, 0x10, RZ ;  /* 0x0000001037197819 */ /* 0x020fe400000006ff */
[----:B------:R-:W-:-:S03]  /*23f90*/  SEL R26, RZ, 0x1, P2 ;  /* 0x00000001ff1a7807 */ /* 0x000fc60001000000 */
[----:B------:R-:W-:Y:S01]  /*23fa0*/  FMUL.FTZ R25, R25, UR9 ;  /* 0x0000000919197c20 */ /* 0x000fe20008410000 */
[----:B------:R-:W-:-:S03]  /*23fb0*/  PRMT R37, R26, 0x7610, R37 ;  /* 0x000076101a257816 */ /* 0x000fc60000000025 */
[----:B------:R-:W-:-:S05]  /*23fc0*/  FMUL.FTZ R25, R25, UR8 ;  /* 0x0000000819197c20 */ /* 0x000fca0008410000 */
[----:B------:R-:W-:-:S05]  /*23fd0*/  FSEL R25, R25, RZ, !P2 ;  /* 0x000000ff19197208 */ /* 0x000fca0005000000 */
[----:B------:R-:W-:-:S07]  /*23fe0*/  FMUL.FTZ R25, R25, R98 ;  /* 0x0000006219197220 */ /* 0x000fce0000410000 */
.L_x_25785:
[----:B------:R-:W-:Y:S05]  /*23ff0*/  BSYNC.RECONVERGENT B0 ;  /* 0x0000000000007941 */ /* 0x000fea0003800200 */
.L_x_25784:
        /* <DEDUP_REMOVED lines=18> */
.L_x_25795:
        /* <DEDUP_REMOVED lines=12> */
.L_x_25797:
[----:B------:R-:W-:Y:S05]  /*241e0*/  BSYNC.RECONVERGENT B2 ;  /* 0x0000000000027941 */ /* 0x000fea0003800200 */
.L_x_25796:
        /* <DEDUP_REMOVED lines=62> */
.L_x_25794:
[----:B------:R-:W-:Y:S05]  /*245d0*/  BSYNC.RECONVERGENT B1 ;  /* 0x0000000000017941 */ /* 0x000fea0003800200 */
.L_x_25793:
        /* <DEDUP_REMOVED lines=12> */
.L_x_25792:
[----:B------:R-:W-:Y:S05]  /*246a0*/  BSYNC.RECONVERGENT B0 ;  /* 0x0000000000007941 */ /* 0x000fea0003800200 */
.L_x_25791:
[----:B------:R-:W-:Y:S02]  /*246b0*/  F2FP.BF16.F32.PACK_AB R38, RZ, R26 ;  /* 0x0000001aff26723e */ /* 0x000fe400000010ff */
[----:B------:R-:W-:Y:S02]  /*246c0*/  PRMT R34, R34, 0x5410, R35 ;  /* 0x0000541022227816 */ /* 0x000fe40000000023 */
[----:B------:R-:W-:Y:S02]  /*246d0*/  PRMT R33, R33, 0x5410, R32 ;  /* 0x0000541021217816 */ /* 0x000fe40000000020 */
[----:B------:R-:W-:Y:S02]  /*246e0*/  PRMT R32, R29, 0x5410, R31 ;  /* 0x000054101d207816 */ /* 0x000fe4000000001f */
[----:B------:R-:W-:-:S07]  /*246f0*/  PRMT R35, R36, 0x5410, R38 ;  /* 0x0000541024237816 */ /* 0x000fce0000000026 */
.L_x_25741:
        /* <DEDUP_REMOVED lines=17> */
[----:B------:R-:W-:Y:S01]  /*24810*/  IMAD.WIDE.U32 R38, R31, 0x100, RZ ;  /* 0x000001001f267825 */ /* 0x000fe200078e00ff */
[----:B------:R-:W-:Y:S02]  /*24820*/  LOP3.LUT R29, R35, R29, R33, 0xfe, !PT ;  /* 0x0000001d231d7212 */ /* 0x000fe400078efe21 */
[----:B------:R-:W-:Y:S02]  /*24830*/  LOP3.LUT R31, R38, R32, R34, 0xfe, !PT ;  /* 0x00000020261f7212 */ /* 0x000fe400078efe22 */
[----:B------:R-:W0:Y:S01]  /*24840*/  LDC.64 R34, c[0x0][0x3b0] ;  /* 0x0000ec00ff227b82 */ /* 0x000e220000000a00 */
[----:B------:R-:W-:Y:S02]  /*24850*/  LOP3.LUT R33, R29, R39, RZ, 0xfc, !PT ;  /* 0x000000271d217212 */ /* 0x000fe400078efcff */
[----:B------:R-:W-:Y:S02]  /*24860*/  IADD3 R29, PT, PT, R156, 0x80, RZ ;  /* 0x000000809c1d7810 */ /* 0x000fe40007ffe0ff */
[----:B------:R-:W-:-:S03]  /*24870*/  LOP3.LUT R32, R31, 0xff, R5, 0xf8, !PT ;  /* 0x000000ff1f207812 */ /* 0x000fc600078ef805 */
[----:B0-----:R-:W-:-:S05]  /*24880*/  IMAD.WIDE.U32 R34, R29, 0x8, R34 ;  /* 0x000000081d227825 */ /* 0x001fca00078e0022 */
[----:B------:R1:W-:Y:S02]  /*24890*/  STG.E.64 desc[UR6][R34.64], R32 ;  /* 0x0000002022007986 */ /* 0x0003e4000c101b06 */
.L_x_25799:
[----:B------:R-:W-:Y:S05]  /*248a0*/  BSYNC.RECONVERGENT B0 ;  /* 0x0000000000007941 */ /* 0x000fea0003800200 */
.L_x_25798:
        /* <DEDUP_REMOVED lines=31> */
.L_x_25805:
        /* <DEDUP_REMOVED lines=12> */
.L_x_25807:
[----:B------:R-:W-:Y:S05]  /*24b60*/  BSYNC.RECONVERGENT B2 ;  /* 0x0000000000027941 */ /* 0x000fea0003800200 */
.L_x_25806:
[----:B------:R-:W-:Y:S01]  /*24b70*/  IMAD.WIDE.U32 R38, R0, -0x2daee0ad, RZ ;  /* 0xd2511f5300267825 */ /* 0x000fe200078e00ff */
[----:B------:R-:W-:-:S03]  /*24b80*/  UIADD3 UR15, UPT, UPT, UR4, -0x61c88647, URZ ;  /* 0x9e3779b9040f7890 */ /* 0x000fc6000fffe0ff */
        /* <DEDUP_REMOVED lines=60> */
.L_x_25804:
[----:B------:R-:W-:Y:S05]  /*24f50*/  BSYNC.RECONVERGENT B1 ;  /* 0x0000000000017941 */ /* 0x000fea0003800200 */
.L_x_25803:
        /* <DEDUP_REMOVED lines=11> */
.L_x_25802:
[----:B------:R-:W-:Y:S05]  /*25010*/  BSYNC.RECONVERGENT B0 ;  /* 0x0000000000007941 */ /* 0x000fea0003800200 */
.L_x_25801:
        /* <DEDUP_REMOVED lines=23> */
.L_x_25812:
        /* <DEDUP_REMOVED lines=12> */
.L_x_25814:
[----:B------:R-:W-:Y:S05]  /*25250*/  BSYNC.RECONVERGENT B2 ;  /* 0x0000000000027941 */ /* 0x000fea0003800200 */
.L_x_25813:
        /* <DEDUP_REMOVED lines=62> */
.L_x_25811:
[----:B------:R-:W-:Y:S05]  /*25640*/  BSYNC.RECONVERGENT B1 ;  /* 0x0000000000017941 */ /* 0x000fea0003800200 */
.L_x_25810:
        /* <DEDUP_REMOVED lines=13> */
.L_x_25809:
[----:B------:R-:W-:Y:S05]  /*25720*/  BSYNC.RECONVERGENT B0 ;  /* 0x0000000000007941 */ /* 0x000fea0003800200 */
.L_x_25808:
        /* <DEDUP_REMOVED lines=22> */
.L_x_25819:
        /* <DEDUP_REMOVED lines=12> */
.L_x_25821:
[----:B------:R-:W-:Y:S05]  /*25950*/  BSYNC.RECONVERGENT B2 ;  /* 0x0000000000027941 */ /* 0x000fea0003800200 */
.L_x_25820:
        /* <DEDUP_REMOVED lines=62> */
.L_x_25818:
[----:B------:R-:W-:Y:S05]  /*25d40*/  BSYNC.RECONVERGENT B1 ;  /* 0x0000000000017941 */ /* 0x000fea0003800200 */
.L_x_25817:
        /* <DEDUP_REMOVED lines=11> */
.L_x_25816:
[----:B------:R-:W-:Y:S05]  /*25e00*/  BSYNC.RECONVERGENT B0 ;  /* 0x0000000000007941 */ /* 0x000fea0003800200 */
.L_x_25815:
        /* <DEDUP_REMOVED lines=23> */
.L_x_25826:
        /* <DEDUP_REMOVED lines=12> */
.L_x_25828:
[----:B------:R-:W-:Y:S05]  /*26040*/  BSYNC.RECONVERGENT B2 ;  /* 0x0000000000027941 */ /* 0x000fea0003800200 */
.L_x_25827:
        /* <DEDUP_REMOVED lines=62> */
.L_x_25825:
[----:B------:R-:W-:Y:S05]  /*26430*/  BSYNC.RECONVERGENT B1 ;  /* 0x0000000000017941 */ /* 0x000fea0003800200 */
.L_x_25824:
        /* <DEDUP_REMOVED lines=13> */
.L_x_25823:
[----:B------:R-:W-:Y:S05]  /*26510*/  BSYNC.RECONVERGENT B0 ;  /* 0x0000000000007941 */ /* 0x000fea0003800200 */
.L_x_25822:
        /* <DEDUP_REMOVED lines=22> */
.L_x_25833:
        /* <DEDUP_REMOVED lines=12> */
.L_x_25835:
[----:B------:R-:W-:Y:S05]  /*26740*/  BSYNC.RECONVERGENT B2 ;  /* 0x0000000000027941 */ /* 0x000fea0003800200 */
.L_x_25834:
        /* <DEDUP_REMOVED lines=62> */
.L_x_25832:
[----:B------:R-:W-:Y:S05]  /*26b30*/  BSYNC.RECONVERGENT B1 ;  /* 0x0000000000017941 */ /* 0x000fea0003800200 */
.L_x_25831:
        /* <DEDUP_REMOVED lines=11> */
.L_x_25830:
[----:B------:R-:W-:Y:S05]  /*26bf0*/  BSYNC.RECONVERGENT B0 ;  /* 0x0000000000007941 */ /* 0x000fea0003800200 */
.L_x_25829:
        /* <DEDUP_REMOVED lines=23> */
.L_x_25840:
        /* <DEDUP_REMOVED lines=12> */
.L_x_25842:
[----:B------:R-:W-:Y:S05]  /*26e30*/  BSYNC.RECONVERGENT B2 ;  /* 0x0000000000027941 */ /* 0x000fea0003800200 */
.L_x_25841:
        /* <DEDUP_REMOVED lines=62> */
.L_x_25839:
[----:B------:R-:W-:Y:S05]  /*27220*/  BSYNC.RECONVERGENT B1 ;  /* 0x0000000000017941 */ /* 0x000fea0003800200 */
.L_x_25838:
        /* <DEDUP_REMOVED lines=13> */
.L_x_25837:
[----:B------:R-:W-:Y:S05]  /*27300*/  BSYNC.RECONVERGENT B0 ;  /* 0x0000000000007941 */ /* 0x000fea0003800200 */
.L_x_25836:
        /* <DEDUP_REMOVED lines=22> */
.L_x_25847:
        /* <DEDUP_REMOVED lines=12> */
.L_x_25849:
[----:B------:R-:W-:Y:S05]  /*27530*/  BSYNC.RECONVERGENT B2 ;  /* 0x0000000000027941 */ /* 0x000fea0003800200 */
.L_x_25848:
        /* <DEDUP_REMOVED lines=62> */
.L_x_25846:
[----:B------:R-:W-:Y:S05]  /*27920*/  BSYNC.RECONVERGENT B1 ;  /* 0x0000000000017941 */ /* 0x000fea0003800200 */
.L_x_25845:
[----:B------:R-:W-:Y:S01]  /*27930*/  I2FP.F32.U32 R35, R35 ;  /* 0x0000002300237245 */ /* 0x000fe20000201000 */
[----:B------:R-:W-:-:S04]  /*27940*/  IMAD.MOV.U32 R36, RZ, RZ, 0x2f800000 ;  /* 0x2f800000ff247424 */ /* 0x000fc800078e00ff */
[----:B------:R-:W-:Y:S01]  /*27950*/  FFMA.FTZ R35, R35, R36, 1.1641532182693481445e-10 ;  /* 0x2f00000023237423 */ /* 0x000fe20000010024 */
[----:B------:R-:W-:-:S04]  /*27960*/  IMAD.U32 R36, R51, 0x10000, RZ ;  /* 0x0001000033247824 */ /* 0x000fc800078e00ff */
[----:B------:R-:W-:Y:S02]  /*27970*/  FSETP.GTU.FTZ.AND P3, PT, R35, UR12, PT ;  /* 0x0000000c23007c0b */ /* 0x000fe4000bf7c000 */
[----:B------:R-:W-:Y:S02]  /*27980*/  SHF.L.U32 R35, R55, 0x10, RZ ;  /* 0x0000001037237819 */ /* 0x000fe400000006ff */
[----:B------:R-:W-:-:S03]  /*27990*/  SEL R37, RZ, 0x1, P3 ;  /* 0x00000001ff257807 */ /* 0x000fc60001800000 */
[----:B------:R-:W-:-:S04]  /*279a0*/  FMUL.FTZ R35, R35, UR9 ;  /* 0x0000000923237c20 */ /* 0x000fc80008410000 */
[----:B------:R-:W-:-:S05]  /*279b0*/  FMUL.FTZ R35, R35, UR8 ;  /* 0x0000000823237c20 */ /* 0x000fca0008410000 */
[----:B------:R-:W-:-:S05]  /*279c0*/  FSEL R35, R35, RZ, !P3 ;  /* 0x000000ff23237208 */ /* 0x000fca0005800000 */
[----:B------:R-:W-:-:S07]  /*279d0*/  FFMA.FTZ R35, R35, R90, R36 ;  /* 0x0000005a23237223 */ /* 0x000fce0000010024 */
.L_x_25844:
[----:B------:R-:W-:Y:S05]  /*279e0*/  BSYNC.RECONVERGENT B0 ;  /* 0x0000000000007941 */ /* 0x000fea0003800200 */
.L_x_25843:
        /* <DEDUP_REMOVED lines=23> */
.L_x_25854:
        /* <DEDUP_REMOVED lines=12> */
.L_x_25856:
[----:B------:R-:W-:Y:S05]  /*27c20*/  BSYNC.RECONVERGENT B2 ;  /* 0x0000000000027941 */ /* 0x000fea0003800200 */
.L_x_25855:
        /* <DEDUP_REMOVED lines=62> */
.L_x_25853:
[----:B------:R-:W-:Y:S05]  /*28010*/  BSYNC.RECONVERGENT B1 ;  /* 0x0000000000017941 */ /* 0x000fea0003800200 */
.L_x_25852:
        /* <DEDUP_REMOVED lines=14> */
.L_x_25851:
[----:B------:R-:W-:Y:S05]  /*28100*/  BSYNC.RECONVERGENT B0 ;  /* 0x0000000000007941 */ /* 0x000fea0003800200 */
.L_x_25850:
[----:B------:R-:W-:Y:S02]  /*28110*/  F2FP.BF16.F32.PACK_AB R44, RZ, R36 ;  /* 0x00000024ff2c723e */ /* 0x000fe400000010ff */
[----:B------:R-:W-:Y:S02]  /*28120*/  PRMT R41, R41, 0x5410, R43 ;  /* 0x0000541029297816 */ /* 0x000fe4000000002b */
[----:B------:R-:W-:Y:S02]  /*28130*/  PRMT R42, R42, 0x5410, R114 ;  /* 0x000054102a2a7816 */ /* 0x000fe40000000072 */
[----:B------:R-:W-:Y:S02]  /*28140*/  PRMT R40, R38, 0x5410, R40 ;  /* 0x0000541026287816 */ /* 0x000fe40000000028 */
[----:B------:R-:W-:Y:S01]  /*28150*/  PRMT R43, R138, 0x5410, R44 ;  /* 0x000054108a2b7816 */ /* 0x000fe2000000002c */
[----:B------:R-:W-:Y:S06]  /*28160*/  BRA `(.L_x_25857) ;  /* 0x0000003400547947 */ /* 0x000fec0003800000 */
.L_x_25800:
        /* <DEDUP_REMOVED lines=21> */
.L_x_25862:
        /* <DEDUP_REMOVED lines=12> */
.L_x_25864:
[----:B------:R-:W-:Y:S05]  /*28380*/  BSYNC.RECONVERGENT B2 ;  /* 0x0000000000027941 */ /* 0x000fea0003800200 */
.L_x_25863:
        /* <DEDUP_REMOVED lines=62> */
.L_x_25861:
[----:B------:R-:W-:Y:S05]  /*28770*/  BSYNC.RECONVERGENT B1 ;  /* 0x0000000000017941 */ /* 0x000fea0003800200 */
.L_x_25860:
        /* <DEDUP_REMOVED lines=10> */
.L_x_25859:
[----:B------:R-:W-:Y:S05]  /*28820*/  BSYNC.RECONVERGENT B0 ;  /* 0x0000000000007941 */ /* 0x000fea0003800200 */
.L_x_25858:
        /* <DEDUP_REMOVED lines=18> */
.L_x_25869:
        /* <DEDUP_REMOVED lines=12> */
.L_x_25871:
[----:B------:R-:W-:Y:S05]  /*28a10*/  BSYNC.RECONVERGENT B2 ;  /* 0x0000000000027941 */ /* 0x000fea0003800200 */
.L_x_25870:
        /* <DEDUP_REMOVED lines=62> */
.L_x_25868:
[----:B------:R-:W-:Y:S05]  /*28e00*/  BSYNC.RECONVERGENT B1 ;  /* 0x0000000000017941 */ /* 0x000fea0003800200 */
.L_x_25867:
        /* <DEDUP_REMOVED lines=11> */
.L_x_25866:
[----:B------:R-:W-:Y:S05]  /*28ec0*/  BSYNC.RECONVERGENT B0 ;  /* 0x0000000000007941 */ /* 0x000fea0003800200 */
.L_x_25865:
        /* <DEDUP_REMOVED lines=18> */
.L_x_25876:
        /* <DEDUP_REMOVED lines=12> */
.L_x_25878:
[----:B------:R-:W-:Y:S05]  /*290b0*/  BSYNC.RECONVERGENT B2 ;  /* 0x0000000000027941 */ /* 0x000fea0003800200 */
.L_x_25877:
        /* <DEDUP_REMOVED lines=62> */
.L_x_25875:
[----:B------:R-:W-:Y:S05]  /*294a0*/  BSYNC.RECONVERGENT B1 ;  /* 0x0000000000017941 */ /* 0x000fea0003800200 */
.L_x_25874:
        /* <DEDUP_REMOVED lines=10> */
.L_x_25873:
[----:B------:R-:W-:Y:S05]  /*29550*/  BSYNC.RECONVERGENT B0 ;  /* 0x0000000000007941 */ /* 0x000fea0003800200 */
.L_x_25872:
        /* <DEDUP_REMOVED lines=18> */
.L_x_25883:
        /* <DEDUP_REMOVED lines=12> */
.L_x_25885:
[----:B------:R-:W-:Y:S05]  /*29740*/  BSYNC.RECONVERGENT B2 ;  /* 0x0000000000027941 */ /* 0x000fea0003800200 */
.L_x_25884:
        /* <DEDUP_REMOVED lines=62> */
.L_x_25882:
[----:B------:R-:W-:Y:S05]  /*29b30*/  BSYNC.RECONVERGENT B1 ;  /* 0x0000000000017941 */ /* 0x000fea0003800200 */
.L_x_25881:
        /* <DEDUP_REMOVED lines=11> */
.L_x_25880:
[----:B------:R-:W-:Y:S05]  /*29bf0*/  BSYNC.RECONVERGENT B0 ;  /* 0x0000000000007941 */ /* 0x000fea0003800200 */
.L_x_25879:
        /* <DEDUP_REMOVED lines=18> */
.L_x_25890:
        /* <DEDUP_REMOVED lines=12> */
.L_x_25892:
[----:B------:R-:W-:Y:S05]  /*29de0*/  BSYNC.RECONVERGENT B2 ;  /* 0x0000000000027941 */ /* 0x000fea0003800200 */
.L_x_25891:
        /* <DEDUP_REMOVED lines=62> */
.L_x_25889:
[----:B------:R-:W-:Y:S05]  /*2a1d0*/  BSYNC.RECONVERGENT B1 ;  /* 0x0000000000017941 */ /* 0x000fea0003800200 */
.L_x_25888:
        /* <DEDUP_REMOVED lines=10> */
.L_x_25887:
[----:B------:R-:W-:Y:S05]  /*2a280*/  BSYNC.RECONVERGENT B0 ;  /* 0x0000000000007941 */ /* 0x000fea0003800200 */
.L_x_25886:
        /* <DEDUP_REMOVED lines=18> */
.L_x_25897:
        /* <DEDUP_REMOVED lines=12> */
.L_x_25899:
[----:B------:R-:W-:Y:S05]  /*2a470*/  BSYNC.RECONVERGENT B2 ;  /* 0x0000000000027941 */ /* 0x000fea0003800200 */
.L_x_25898:
        /* <DEDUP_REMOVED lines=62> */
.L_x_25896:
[----:B------:R-:W-:Y:S05]  /*2a860*/  BSYNC.RECONVERGENT B1 ;  /* 0x0000000000017941 */ /* 0x000fea0003800200 */
.L_x_25895:
        /* <DEDUP_REMOVED lines=11> */
.L_x_25894:
[----:B------:R-:W-:Y:S05]  /*2a920*/  BSYNC.RECONVERGENT B0 ;  /* 0x0000000000007941 */ /* 0x000fea0003800200 */
.L_x_25893:
        /* <DEDUP_REMOVED lines=18> */
.L_x_25904:
        /* <DEDUP_REMOVED lines=12> */
.L_x_25906:
[----:B------:R-:W-:Y:S05]  /*2ab10*/  BSYNC.RECONVERGENT B2 ;  /* 0x0000000000027941 */ /* 0x000fea0003800200 */
.L_x_25905:
        /* <DEDUP_REMOVED lines=62> */
.L_x_25903:
[----:B------:R-:W-:Y:S05]  /*2af00*/  BSYNC.RECONVERGENT B1 ;  /* 0x0000000000017941 */ /* 0x000fea0003800200 */
.L_x_25902:
        /* <DEDUP_REMOVED lines=8> */
[----:B------:R-:W-:-:S05]  /*2af90*/  FSEL R35, R35, RZ, !P2 ;  /* 0x000000ff23237208 */ /* 0x000fca0005000000 */
[----:B------:R-:W-:-:S07]  /*2afa0*/  FMUL.FTZ R35, R35, R90 ;  /* 0x0000005a23237220 */ /* 0x000fce0000410000 */
.L_x_25901:
[----:B------:R-:W-:Y:S05]  /*2afb0*/  BSYNC.RECONVERGENT B0 ;  /* 0x0000000000007941 */ /* 0x000fea0003800200 */
.L_x_25900:
        /* <DEDUP_REMOVED lines=18> */
.L_x_25911:
        /* <DEDUP_REMOVED lines=12> */
.L_x_25913:
[----:B------:R-:W-:Y:S05]  /*2b1a0*/  BSYNC.RECONVERGENT B2 ;  /* 0x0000000000027941 */ /* 0x000fea0003800200 */
.L_x_25912:
        /* <DEDUP_REMOVED lines=62> */
.L_x_25910:
[----:B------:R-:W-:Y:S05]  /*2b590*/  BSYNC.RECONVERGENT B1 ;  /* 0x0000000000017941 */ /* 0x000fea0003800200 */
.L_x_25909:
        /* <DEDUP_REMOVED lines=12> */
.L_x_25908:
[----:B------:R-:W-:Y:S05]  /*2b660*/  BSYNC.RECONVERGENT B0 ;  /* 0x0000000000007941 */ /* 0x000fea0003800200 */
.L_x_25907:
[----:B------:R-:W-:Y:S02]  /*2b670*/  F2FP.BF16.F32.PACK_AB R44, RZ, R36 ;  /* 0x00000024ff2c723e */ /* 0x000fe400000010ff */
[----:B------:R-:W-:Y:S02]  /*2b680*/  PRMT R41, R41, 0x5410, R43 ;  /* 0x0000541029297816 */ /* 0x000fe4000000002b */
[----:B------:R-:W-:Y:S02]  /*2b690*/  PRMT R42, R42, 0x5410, R136 ;  /* 0x000054102a2a7816 */ /* 0x000fe40000000088 */
[----:B------:R-:W-:Y:S02]  /*2b6a0*/  PRMT R40, R38, 0x5410, R40 ;  /* 0x0000541026287816 */ /* 0x000fe40000000028 */
[----:B------:R-:W-:-:S07]  /*2b6b0*/  PRMT R43, R137, 0x5410, R44 ;  /* 0x00005410892b7816 */ /* 0x000fce000000002c */
.L_x_25857:
        /* <DEDUP_REMOVED lines=26> */
.L_x_25915:
[----:B------:R-:W-:Y:S05]  /*2b860*/  BSYNC.RECONVERGENT B0 ;  /* 0x0000000000007941 */ /* 0x000fea0003800200 */
.L_x_25914:
        /* <DEDUP_REMOVED lines=31> */
.L_x_25921:
        /* <DEDUP_REMOVED lines=12> */
.L_x_25923:
[----:B------:R-:W-:Y:S05]  /*2bb20*/  BSYNC.RECONVERGENT B2 ;  /* 0x0000000000027941 */ /* 0x000fea0003800200 */
.L_x_25922:
        /* <DEDUP_REMOVED lines=62> */
.L_x_25920:
[----:B------:R-:W-:Y:S05]  /*2bf10*/  BSYNC.RECONVERGENT B1 ;  /* 0x0000000000017941 */ /* 0x000fea0003800200 */
.L_x_25919:
        /* <DEDUP_REMOVED lines=11> */
.L_x_25918:
[----:B------:R-:W-:Y:S05]  /*2bfd0*/  BSYNC.RECONVERGENT B0 ;  /* 0x0000000000007941 */ /* 0x000fea0003800200 */
.L_x_25917:
        /* <DEDUP_REMOVED lines=23> */
.L_x_25928:
        /* <DEDUP_REMOVED lines=12> */
.L_x_25930:
[----:B------:R-:W-:Y:S05]  /*2c210*/  BSYNC.RECONVERGENT B2 ;  /* 0x0000000000027941 */ /* 0x000fea0003800200 */
.L_x_25929:
        /* <DEDUP_REMOVED lines=62> */
.L_x_25927:
[----:B------:R-:W-:Y:S05]  /*2c600*/  BSYNC.RECONVERGENT B1 ;  /* 0x0000000000017941 */ /* 0x000fea0003800200 */
.L_x_25926:
        /* <DEDUP_REMOVED lines=13> */
.L_x_25925:
[----:B------:R-:W-:Y:S05]  /*2c6e0*/  BSYNC.RECONVERGENT B0 ;  /* 0x0000000000007941 */ /* 0x000fea0003800200 */
.L_x_25924:
        /* <DEDUP_REMOVED lines=22> */
.L_x_25935:
        /* <DEDUP_REMOVED lines=12> */
.L_x_25937:
[----:B------:R-:W-:Y:S05]  /*2c910*/  BSYNC.RECONVERGENT B2 ;  /* 0x0000000000027941 */ /* 0x000fea0003800200 */
.L_x_25936:
        /* <DEDUP_REMOVED lines=62> */
.L_x_25934:
[----:B------:R-:W-:Y:S05]  /*2cd00*/  BSYNC.RECONVERGENT B1 ;  /* 0x0000000000017941 */ /* 0x000fea0003800200 */
.L_x_25933:
        /* <DEDUP_REMOVED lines=11> */
.L_x_25932:
[----:B------:R-:W-:Y:S05]  /*2cdc0*/  BSYNC.RECONVERGENT B0 ;  /* 0x0000000000007941 */ /* 0x000fea0003800200 */
.L_x_25931:
        /* <DEDUP_REMOVED lines=23> */
.L_x_25942:
        /* <DEDUP_REMOVED lines=12> */
.L_x_25944:
[----:B------:R-:W-:Y:S05]  /*2d000*/  BSYNC.RECONVERGENT B2 ;  /* 0x0000000000027941 */ /* 0x000fea0003800200 */
.L_x_25943:
        /* <DEDUP_REMOVED lines=62> */
.L_x_25941:
[----:B------:R-:W-:Y:S05]  /*2d3f0*/  BSYNC.RECONVERGENT B1 ;  /* 0x0000000000017941 */ /* 0x000fea0003800200 */
.L_x_25940:
        /* <DEDUP_REMOVED lines=13> */
.L_x_25939:
[----:B------:R-:W-:Y:S05]  /*2d4d0*/  BSYNC.RECONVERGENT B0 ;  /* 0x0000000000007941 */ /* 0x000fea0003800200 */
.L_x_25938:
        /* <DEDUP_REMOVED lines=22> */
.L_x_25949:
        /* <DEDUP_REMOVED lines=12> */
.L_x_25951:
[----:B------:R-:W-:Y:S05]  /*2d700*/  BSYNC.RECONVERGENT B2 ;  /* 0x0000000000027941 */ /* 0x000fea0003800200 */
.L_x_25950:
        /* <DEDUP_REMOVED lines=62> */
.L_x_25948:
[----:B------:R-:W-:Y:S05]  /*2daf0*/  BSYNC.RECONVERGENT B1 ;  /* 0x0000000000017941 */ /* 0x000fea0003800200 */
.L_x_25947:
        /* <DEDUP_REMOVED lines=11> */
.L_x_25946:
[----:B------:R-:W-:Y:S05]  /*2dbb0*/  BSYNC.RECONVERGENT B0 ;  /* 0x0000000000007941 */ /* 0x000fea0003800200 */
.L_x_25945:
        /* <DEDUP_REMOVED lines=23> */
.L_x_25956:
        /* <DEDUP_REMOVED lines=12> */
.L_x_25958:
[----:B------:R-:W-:Y:S05]  /*2ddf0*/  BSYNC.RECONVERGENT B2 ;  /* 0x0000000000027941 */ /* 0x000fea0003800200 */
.L_x_25957:
        /* <DEDUP_REMOVED lines=62> */
.L_x_25955:
[----:B------:R-:W-:Y:S05]  /*2e1e0*/  BSYNC.RECONVERGENT B1 ;  /* 0x0000000000017941 */ /* 0x000fea0003800200 */
.L_x_25954:
        /* <DEDUP_REMOVED lines=13> */
.L_x_25953:
[----:B------:R-:W-:Y:S05]  /*2e2c0*/  BSYNC.RECONVERGENT B0 ;  /* 0x0000000000007941 */ /* 0x000fea0003800200 */
.L_x_25952:
        /* <DEDUP_REMOVED lines=22> */
.L_x_25963:
        /* <DEDUP_REMOVED lines=12> */
.L_x_25965:
[----:B------:R-:W-:Y:S05]  /*2e4f0*/  BSYNC.RECONVERGENT B2 ;  /* 0x0000000000027941 */ /* 0x000fea0003800200 */
.L_x_25964:
        /* <DEDUP_REMOVED lines=62> */
.L_x_25962:
[----:B------:R-:W-:Y:S05]  /*2e8e0*/  BSYNC.RECONVERGENT B1 ;  /* 0x0000000000017941 */ /* 0x000fea0003800200 */
.L_x_25961:
        /* <DEDUP_REMOVED lines=11> */
.L_x_25960:
[----:B------:R-:W-:Y:S05]  /*2e9a0*/  BSYNC.RECONVERGENT B0 ;  /* 0x0000000000007941 */ /* 0x000fea0003800200 */
.L_x_25959:
        /* <DEDUP_REMOVED lines=23> */
.L_x_25970:
        /* <DEDUP_REMOVED lines=12> */
.L_x_25972:
[----:B------:R-:W-:Y:S05]  /*2ebe0*/  BSYNC.RECONVERGENT B2 ;  /* 0x0000000000027941 */ /* 0x000fea0003800200 */
.L_x_25971:
        /* <DEDUP_REMOVED lines=62> */
.L_x_25969:
[----:B------:R-:W-:Y:S05]  /*2efd0*/  BSYNC.RECONVERGENT B1 ;  /* 0x0000000000017941 */ /* 0x000fea0003800200 */
.L_x_25968:
        /* <DEDUP_REMOVED lines=14> */
.L_x_25967:
[----:B------:R-:W-:Y:S05]  /*2f0c0*/  BSYNC.RECONVERGENT B0 ;  /* 0x0000000000007941 */ /* 0x000fea0003800200 */
.L_x_25966:
[----:B------:R-:W-:Y:S02]  /*2f0d0*/  F2FP.BF16.F32.PACK_AB R138, RZ, R45 ;  /* 0x0000002dff8a723e */ /* 0x000fe400000010ff */
[----:B------:R-:W-:Y:S02]  /*2f0e0*/  PRMT R112, R112, 0x5410, R115 ;  /* 0x0000541070707816 */ /* 0x000fe40000000073 */
[----:B------:R-:W-:Y:S02]  /*2f0f0*/  PRMT R114, R142, 0x5410, R114 ;  /* 0x000054108e727816 */ /* 0x000fe40000000072 */
[----:B------:R-:W-:Y:S02]  /*2f100*/  PRMT R113, R113, 0x5410, R136 ;  /* 0x0000541071717816 */ /* 0x000fe40000000088 */
[----:B------:R-:W-:Y:S01]  /*2f110*/  PRMT R115, R146, 0x5410, R138 ;  /* 0x0000541092737816 */ /* 0x000fe2000000008a */
[----:B------:R-:W-:Y:S06]  /*2f120*/  BRA `(.L_x_25973) ;  /* 0x0000003400547947 */ /* 0x000fec0003800000 */
.L_x_25916:
        /* <DEDUP_REMOVED lines=21> */
.L_x_25978:
        /* <DEDUP_REMOVED lines=12> */
.L_x_25980:
[----:B------:R-:W-:Y:S05]  /*2f340*/  BSYNC.RECONVERGENT B2 ;  /* 0x0000000000027941 */ /* 0x000fea0003800200 */
.L_x_25979:
        /* <DEDUP_REMOVED lines=62> */
.L_x_25977:
[----:B------:R-:W-:Y:S05]  /*2f730*/  BSYNC.RECONVERGENT B1 ;  /* 0x0000000000017941 */ /* 0x000fea0003800200 */
.L_x_25976:
        /* <DEDUP_REMOVED lines=10> */
.L_x_25975:
[----:B------:R-:W-:Y:S05]  /*2f7e0*/  BSYNC.RECONVERGENT B0 ;  /* 0x0000000000007941 */ /* 0x000fea0003800200 */
.L_x_25974:
        /* <DEDUP_REMOVED lines=18> */
.L_x_25985:
        /* <DEDUP_REMOVED lines=12> */
.L_x_25987:
[----:B------:R-:W-:Y:S05]  /*2f9d0*/  BSYNC.RECONVERGENT B2 ;  /* 0x0000000000027941 */ /* 0x000fea0003800200 */
.L_x_25986:
        /* <DEDUP_REMOVED lines=62> */
.L_x_25984:
[----:B------:R-:W-:Y:S05]  /*2fdc0*/  BSYNC.RECONVERGENT B1 ;  /* 0x0000000000017941 */ /* 0x000fea0003800200 */
.L_x_25983:
        /* <DEDUP_REMOVED lines=11> */
.L_x_25982:
[----:B------:R-:W-:Y:S05]  /*2fe80*/  BSYNC.RECONVERGENT B0 ;  /* 0x0000000000007941 */ /* 0x000fea0003800200 */
.L_x_25981:
        /* <DEDUP_REMOVED lines=18> */
.L_x_25992:
        /* <DEDUP_REMOVED lines=12> */
.L_x_25994:
[----:B------:R-:W-:Y:S05]  /*30070*/  BSYNC.RECONVERGENT B2 ;  /* 0x0000000000027941 */ /* 0x000fea0003800200 */
.L_x_25993:
        /* <DEDUP_REMOVED lines=62> */
.L_x_25991:
[----:B------:R-:W-:Y:S05]  /*30460*/  BSYNC.RECONVERGENT B1 ;  /* 0x0000000000017941 */ /* 0x000fea0003800200 */
.L_x_25990:
        /* <DEDUP_REMOVED lines=10> */
.L_x_25989:
[----:B------:R-:W-:Y:S05]  /*30510*/  BSYNC.RECONVERGENT B0 ;  /* 0x0000000000007941 */ /* 0x000fea0003800200 */
.L_x_25988:
        /* <DEDUP_REMOVED lines=18> */
.L_x_25999:
        /* <DEDUP_REMOVED lines=12> */
.L_x_26001:
[----:B------:R-:W-:Y:S05]  /*30700*/  BSYNC.RECONVERGENT B2 ;  /* 0x0000000000027941 */ /* 0x000fea0003800200 */
.L_x_26000:
        /* <DEDUP_REMOVED lines=62> */
.L_x_25998:
[----:B------:R-:W-:Y:S05]  /*30af0*/  BSYNC.RECONVERGENT B1 ;  /* 0x0000000000017941 */ /* 0x000fea0003800200 */
.L_x_25997:
        /* <DEDUP_REMOVED lines=11> */
.L_x_25996:
[----:B------:R-:W-:Y:S05]  /*30bb0*/  BSYNC.RECONVERGENT B0 ;  /* 0x0000000000007941 */ /* 0x000fea0003800200 */
.L_x_25995:
        /* <DEDUP_REMOVED lines=18> */
.L_x_26006:
        /* <DEDUP_REMOVED lines=12> */
.L_x_26008:
[----:B------:R-:W-:Y:S05]  /*30da0*/  BSYNC.RECONVERGENT B2 ;  /* 0x0000000000027941 */ /* 0x000fea0003800200 */
.L_x_26007:
        /* <DEDUP_REMOVED lines=62> */
.L_x_26005:
[----:B------:R-:W-:Y:S05]  /*31190*/  BSYNC.RECONVERGENT B1 ;  /* 0x0000000000017941 */ /* 0x000fea0003800200 */
.L_x_26004:
        /* <DEDUP_REMOVED lines=10> */
.L_x_26003:
[----:B------:R-:W-:Y:S05]  /*31240*/  BSYNC.RECONVERGENT B0 ;  /* 0x0000000000007941 */ /* 0x000fea0003800200 */
.L_x_26002:
        /* <DEDUP_REMOVED lines=18> */
.L_x_26013:
        /* <DEDUP_REMOVED lines=12> */
.L_x_26015:
[----:B------:R-:W-:Y:S05]  /*31430*/  BSYNC.RECONVERGENT B2 ;  /* 0x0000000000027941 */ /* 0x000fea0003800200 */
.L_x_26014:
        /* <DEDUP_REMOVED lines=62> */
.L_x_26012:
[----:B------:R-:W-:Y:S05]  /*31820*/  BSYNC.RECONVERGENT B1 ;  /* 0x0000000000017941 */ /* 0x000fea0003800200 */
.L_x_26011:
        /* <DEDUP_REMOVED lines=11> */
.L_x_26010:
[----:B------:R-:W-:Y:S05]  /*318e0*/  BSYNC.RECONVERGENT B0 ;  /* 0x0000000000007941 */ /* 0x000fea0003800200 */
.L_x_26009:
        /* <DEDUP_REMOVED lines=18> */
.L_x_26020:
        /* <DEDUP_REMOVED lines=12> */
.L_x_26022:
[----:B------:R-:W-:Y:S05]  /*31ad0*/  BSYNC.RECONVERGENT B2 ;  /* 0x0000000000027941 */ /* 0x000fea0003800200 */
.L_x_26021:
        /* <DEDUP_REMOVED lines=62> */
.L_x_26019:
[----:B------:R-:W-:Y:S05]  /*31ec0*/  BSYNC.RECONVERGENT B1 ;  /* 0x0000000000017941 */ /* 0x000fea0003800200 */
.L_x_26018:
        /* <DEDUP_REMOVED lines=10> */
.L_x_26017:
[----:B------:R-:W-:Y:S05]  /*31f70*/  BSYNC.RECONVERGENT B0 ;  /* 0x0000000000007941 */ /* 0x000fea0003800200 */
.L_x_26016:
        /* <DEDUP_REMOVED lines=18> */
.L_x_26027:
        /* <DEDUP_REMOVED lines=12> */
.L_x_26029:
[----:B------:R-:W-:Y:S05]  /*32160*/  BSYNC.RECONVERGENT B2 ;  /* 0x0000000000027941 */ /* 0x000fea0003800200 */
.L_x_26028:
        /* <DEDUP_REMOVED lines=62> */
.L_x_26026:
[----:B------:R-:W-:Y:S05]  /*32550*/  BSYNC.RECONVERGENT B1 ;  /* 0x0000000000017941 */ /* 0x000fea0003800200 */
.L_x_26025:
        /* <DEDUP_REMOVED lines=12> */
.L_x_26024:
[----:B------:R-:W-:Y:S05]  /*32620*/  BSYNC.RECONVERGENT B0 ;  /* 0x0000000000007941 */ /* 0x000fea0003800200 */
.L_x_26023:
[----:B------:R-:W-:Y:S02]  /*32630*/  F2FP.BF16.F32.PACK_AB R138, RZ, R45 ;  /* 0x0000002dff8a723e */ /* 0x000fe400000010ff */
[----:B------:R-:W-:Y:S02]  /*32640*/  PRMT R112, R112, 0x5410, R115 ;  /* 0x0000541070707816 */ /* 0x000fe40000000073 */
[----:B------:R-:W-:Y:S02]  /*32650*/  PRMT R114, R144, 0x5410, R114 ;  /* 0x0000541090727816 */ /* 0x000fe40000000072 */
[----:B------:R-:W-:Y:S02]  /*32660*/  PRMT R113, R113, 0x5410, R136 ;  /* 0x0000541071717816 */ /* 0x000fe40000000088 */
[----:B------:R-:W-:-:S07]  /*32670*/  PRMT R115, R145, 0x5410, R138 ;  /* 0x0000541091737816 */ /* 0x000fce000000008a */
.L_x_25973:
        /* <DEDUP_REMOVED lines=26> */
.L_x_26031:
[----:B------:R-:W-:Y:S05]  /*32820*/  BSYNC.RECONVERGENT B0 ;  /* 0x0000000000007941 */ /* 0x000fea0003800200 */
.L_x_26030:
        /* <DEDUP_REMOVED lines=31> */
.L_x_26037:
        /* <DEDUP_REMOVED lines=12> */
.L_x_26039:
[----:B------:R-:W-:Y:S05]  /*32ae0*/  BSYNC.RECONVERGENT B2 ;  /* 0x0000000000027941 */ /* 0x000fea0003800200 */
.L_x_26038:
        /* <DEDUP_REMOVED lines=62> */
.L_x_26036:
[----:B------:R-:W-:Y:S05]  /*32ed0*/  BSYNC.RECONVERGENT B1 ;  /* 0x0000000000017941 */ /* 0x000fea0003800200 */
.L_x_26035:
        /* <DEDUP_REMOVED lines=11> */
.L_x_26034:
[----:B------:R-:W-:Y:S05]  /*32f90*/  BSYNC.RECONVERGENT B0 ;  /* 0x0000000000007941 */ /* 0x000fea0003800200 */
.L_x_26033:
        /* <DEDUP_REMOVED lines=23> */
.L_x_26044:
        /* <DEDUP_REMOVED lines=12> */
.L_x_26046:
[----:B------:R-:W-:Y:S05]  /*331d0*/  BSYNC.RECONVERGENT B2 ;  /* 0x0000000000027941 */ /* 0x000fea0003800200 */
.L_x_26045:
        /* <DEDUP_REMOVED lines=62> */
.L_x_26043:
[----:B------:R-:W-:Y:S05]  /*335c0*/  BSYNC.RECONVERGENT B1 ;  /* 0x0000000000017941 */ /* 0x000fea0003800200 */
.L_x_26042:
        /* <DEDUP_REMOVED lines=13> */
.L_x_26041:
[----:B------:R-:W-:Y:S05]  /*336a0*/  BSYNC.RECONVERGENT B0 ;  /* 0x0000000000007941 */ /* 0x000fea0003800200 */
.L_x_26040:
        /* <DEDUP_REMOVED lines=22> */
.L_x_26051:
        /* <DEDUP_REMOVED lines=12> */
.L_x_26053:
[----:B------:R-:W-:Y:S05]  /*338d0*/  BSYNC.RECONVERGENT B2 ;  /* 0x0000000000027941 */ /* 0x000fea0003800200 */
.L_x_26052:
        /* <DEDUP_REMOVED lines=62> */
.L_x_26050:
[----:B------:R-:W-:Y:S05]  /*33cc0*/  BSYNC.RECONVERGENT B1 ;  /* 0x0000000000017941 */ /* 0x000fea0003800200 */
.L_x_26049:
        /* <DEDUP_REMOVED lines=11> */
.L_x_26048:
[----:B------:R-:W-:Y:S05]  /*33d80*/  BSYNC.RECONVERGENT B0 ;  /* 0x0000000000007941 */ /* 0x000fea0003800200 */
.L_x_26047:
        /* <DEDUP_REMOVED lines=23> */
.L_x_26058:
        /* <DEDUP_REMOVED lines=12> */
.L_x_26060:
[----:B------:R-:W-:Y:S05]  /*33fc0*/  BSYNC.RECONVERGENT B2 ;  /* 0x0000000000027941 */ /* 0x000fea0003800200 */
.L_x_26059:
        /* <DEDUP_REMOVED lines=62> */
.L_x_26057:
[----:B------:R-:W-:Y:S05]  /*343b0*/  BSYNC.RECONVERGENT B1 ;  /* 0x0000000000017941 */ /* 0x000fea0003800200 */
.L_x_26056:
        /* <DEDUP_REMOVED lines=13> */
.L_x_26055:
[----:B------:R-:W-:Y:S05]  /*34490*/  BSYNC.RECONVERGENT B0 ;  /* 0x0000000000007941 */ /* 0x000fea0003800200 */
.L_x_26054:
        /* <DEDUP_REMOVED lines=22> */
.L_x_26065:
        /* <DEDUP_REMOVED lines=12> */
.L_x_26067:
[----:B------:R-:W-:Y:S05]  /*346c0*/  BSYNC.RECONVERGENT B2 ;  /* 0x0000000000027941 */ /* 0x000fea0003800200 */
.L_x_26066:
        /* <DEDUP_REMOVED lines=62> */
.L_x_26064:
[----:B------:R-:W-:Y:S05]  /*34ab0*/  BSYNC.RECONVERGENT B1 ;  /* 0x0000000000017941 */ /* 0x000fea0003800200 */
.L_x_26063:
        /* <DEDUP_REMOVED lines=11> */
.L_x_26062:
[----:B------:R-:W-:Y:S05]  /*34b70*/  BSYNC.RECONVERGENT B0 ;  /* 0x0000000000007941 */ /* 0x000fea0003800200 */
.L_x_26061:
        /* <DEDUP_REMOVED lines=23> */
.L_x_26072:
        /* <DEDUP_REMOVED lines=12> */
.L_x_26074:
[----:B------:R-:W-:Y:S05]  /*34db0*/  BSYNC.RECONVERGENT B2 ;  /* 0x0000000000027941 */ /* 0x000fea0003800200 */
.L_x_26073:
        /* <DEDUP_REMOVED lines=62> */
.L_x_26071:
[----:B------:R-:W-:Y:S05]  /*351a0*/  BSYNC.RECONVERGENT B1 ;  /* 0x0000000000017941 */ /* 0x000fea0003800200 */
.L_x_26070:
        /* <DEDUP_REMOVED lines=13> */
.L_x_26069:
[----:B------:R-:W-:Y:S05]  /*35280*/  BSYNC.RECONVERGENT B0 ;  /* 0x0000000000007941 */ /* 0x000fea0003800200 */
.L_x_26068:
        /* <DEDUP_REMOVED lines=22> */
.L_x_26079:
        /* <DEDUP_REMOVED lines=12> */
.L_x_26081:
[----:B------:R-:W-:Y:S05]  /*354b0*/  BSYNC.RECONVERGENT B2 ;  /* 0x0000000000027941 */ /* 0x000fea0003800200 */
.L_x_26080:
        /* <DEDUP_REMOVED lines=62> */
.L_x_26078:
[----:B------:R-:W-:Y:S05]  /*358a0*/  BSYNC.RECONVERGENT B1 ;  /* 0x0000000000017941 */ /* 0x000fea0003800200 */
.L_x_26077:
        /* <DEDUP_REMOVED lines=11> */
.L_x_26076:
[----:B------:R-:W-:Y:S05]  /*35960*/  BSYNC.RECONVERGENT B0 ;  /* 0x0000000000007941 */ /* 0x000fea0003800200 */
.L_x_26075:
        /* <DEDUP_REMOVED lines=23> */
.L_x_26086:
        /* <DEDUP_REMOVED lines=12> */
.L_x_26088:
[----:B------:R-:W-:Y:S05]  /*35ba0*/  BSYNC.RECONVERGENT B2 ;  /* 0x0000000000027941 */ /* 0x000fea0003800200 */
.L_x_26087:
        /* <DEDUP_REMOVED lines=55> */
[----:B------:R-:W-:Y:S01]  /*35f20*/  IMAD.WIDE.U32 R148, R143, -0x326172a9, RZ ;  /* 0xcd9e8d578f947825 */ /* 0x000fe200078e00ff */
[----:B------:R-:W-:-:S03]  /*35f30*/  UIADD3 UR15, UPT, UPT, UR4, -0x700cb87f, URZ ;  /* 0x8ff34781040f7890 */ /* 0x000fc6000fffe0ff */
[----:B------:R-:W-:Y:S01]  /*35f40*/  IMAD.MOV.U32 R143, RZ, RZ, R152 ;  /* 0x000000ffff8f7224 */ /* 0x000fe200078e0098 */
[----:B------:R-:W-:Y:S01]  /*35f50*/  MOV R174, R148 ;  /* 0x0000009400ae7202 */ /* 0x000fe20000000f00 */
[----:B------:R-:W-:Y:S01]  /*35f60*/  HFMA2 R148, -RZ, RZ, 0, 0 ;  /* 0x00000000ff947431 */ /* 0x000fe200000001ff */
[----:B------:R-:W-:-:S07]  /*35f70*/  LOP3.LUT R172, R150, UR15, R149, 0x96, !PT ;  /* 0x0000000f96ac7c12 */ /* 0x000fce000f8e9695 */
.L_x_26085:
[----:B------:R-:W-:Y:S05]  /*35f80*/  BSYNC.RECONVERGENT B1 ;  /* 0x0000000000017941 */ /* 0x000fea0003800200 */
.L_x_26084:
        /* <DEDUP_REMOVED lines=14> */
.L_x_26083:
[----:B------:R-:W-:Y:S05]  /*36070*/  BSYNC.RECONVERGENT B0 ;  /* 0x0000000000007941 */ /* 0x000fea0003800200 */
.L_x_26082:
[----:B------:R-:W-:Y:S02]  /*36080*/  F2FP.BF16.F32.PACK_AB R147, RZ, R143 ;  /* 0x0000008fff93723e */ /* 0x000fe400000010ff */
[----:B------:R-:W-:Y:S02]  /*36090*/  PRMT R112, R112, 0x5410, R115 ;  /* 0x0000541070707816 */ /* 0x000fe40000000073 */
[----:B------:R-:W-:Y:S02]  /*360a0*/  PRMT R114, R114, 0x5410, R145 ;  /* 0x0000541072727816 */ /* 0x000fe40000000091 */
[----:B------:R-:W-:Y:S02]  /*360b0*/  PRMT R113, R113, 0x5410, R144 ;  /* 0x0000541071717816 */ /* 0x000fe40000000090 */
[----:B------:R-:W-:Y:S01]  /*360c0*/  PRMT R115, R153, 0x5410, R147 ;  /* 0x0000541099737816 */ /* 0x000fe20000000093 */
[----:B------:R-:W-:Y:S06]  /*360d0*/  BRA `(.L_x_26089) ;  /* 0x0000003400547947 */ /* 0x000fec0003800000 */
.L_x_26032:
        /* <DEDUP_REMOVED lines=21> */
.L_x_26094:
        /* <DEDUP_REMOVED lines=12> */
.L_x_26096:
[----:B------:R-:W-:Y:S05]  /*362f0*/  BSYNC.RECONVERGENT B2 ;  /* 0x0000000000027941 */ /* 0x000fea0003800200 */
.L_x_26095:
        /* <DEDUP_REMOVED lines=62> */
.L_x_26093:
[----:B------:R-:W-:Y:S05]  /*366e0*/  BSYNC.RECONVERGENT B1 ;  /* 0x0000000000017941 */ /* 0x000fea0003800200 */
.L_x_26092:
        /* <DEDUP_REMOVED lines=10> */
.L_x_26091:
[----:B------:R-:W-:Y:S05]  /*36790*/  BSYNC.RECONVERGENT B0 ;  /* 0x0000000000007941 */ /* 0x000fea0003800200 */
.L_x_26090:
        /* <DEDUP_REMOVED lines=18> */
.L_x_26101:
        /* <DEDUP_REMOVED lines=12> */
.L_x_26103:
[----:B------:R-:W-:Y:S05]  /*36980*/  BSYNC.RECONVERGENT B2 ;  /* 0x0000000000027941 */ /* 0x000fea0003800200 */
.L_x_26102:
        /* <DEDUP_REMOVED lines=59> */
[----:B------:R-:W-:Y:S01]  /*36d40*/  IMAD.MOV.U32 R113, RZ, RZ, RZ ;  /* 0x000000ffff717224 */ /* 0x000fe200078e00ff */
[----:B------:R-:W-:Y:S02]  /*36d50*/  LOP3.LUT R172, R138, UR15, R115, 0x96, !PT ;  /* 0x0000000f8aac7c12 */ /* 0x000fe4000f8e9673 */
[----:B------:R-:W-:-:S07]  /*36d60*/  MOV R174, R114 ;  /* 0x0000007200ae7202 */ /* 0x000fce0000000f00 */
.L_x_26100:
[----:B------:R-:W-:Y:S05]  /*36d70*/  BSYNC.RECONVERGENT B1 ;  /* 0x0000000000017941 */ /* 0x000fea0003800200 */
.L_x_26099:
        /* <DEDUP_REMOVED lines=11> */
.L_x_26098:
[----:B------:R-:W-:Y:S05]  /*36e30*/  BSYNC.RECONVERGENT B0 ;  /* 0x0000000000007941 */ /* 0x000fea0003800200 */
.L_x_26097:
        /* <DEDUP_REMOVED lines=18> */
.L_x_26108:
        /* <DEDUP_REMOVED lines=12> */
.L_x_26110:
[----:B------:R-:W-:Y:S05]  /*37020*/  BSYNC.RECONVERGENT B2 ;  /* 0x0000000000027941 */ /* 0x000fea0003800200 */
.L_x_26109:
        /* <DEDUP_REMOVED lines=62> */
.L_x_26107:
[----:B------:R-:W-:Y:S05]  /*37410*/  BSYNC.RECONVERGENT B1 ;  /* 0x0000000000017941 */ /* 0x000fea0003800200 */
.L_x_26106:
        /* <DEDUP_REMOVED lines=10> */
.L_x_26105:
[----:B------:R-:W-:Y:S05]  /*374c0*/  BSYNC.RECONVERGENT B0 ;  /* 0x0000000000007941 */ /* 0x000fea0003800200 */
.L_x_26104:
        /* <DEDUP_REMOVED lines=18> */
.L_x_26115:
        /* <DEDUP_REMOVED lines=12> */
.L_x_26117:
[----:B------:R-:W-:Y:S05]  /*376b0*/  BSYNC.RECONVERGENT B2 ;  /* 0x0000000000027941 */ /* 0x000fea0003800200 */
.L_x_26116:
        /* <DEDUP_REMOVED lines=62> */
.L_x_26114:
[----:B------:R-:W-:Y:S05]  /*37aa0*/  BSYNC.RECONVERGENT B1 ;  /* 0x0000000000017941 */ /* 0x000fea0003800200 */
.L_x_26113:
        /* <DEDUP_REMOVED lines=11> */
.L_x_26112:
[----:B------:R-:W-:Y:S05]  /*37b60*/  BSYNC.RECONVERGENT B0 ;  /* 0x0000000000007941 */ /* 0x000fea0003800200 */
.L_x_26111:
        /* <DEDUP_REMOVED lines=18> */
.L_x_26122:
        /* <DEDUP_REMOVED lines=12> */
.L_x_26124:
[----:B------:R-:W-:Y:S05]  /*37d50*/  BSYNC.RECONVERGENT B2 ;  /* 0x0000000000027941 */ /* 0x000fea0003800200 */
.L_x_26123:
        /* <DEDUP_REMOVED lines=62> */
.L_x_26121:
[----:B------:R-:W-:Y:S05]  /*38140*/  BSYNC.RECONVERGENT B1 ;  /* 0x0000000000017941 */ /* 0x000fea0003800200 */
.L_x_26120:
        /* <DEDUP_REMOVED lines=10> */
.L_x_26119:
[----:B------:R-:W-:Y:S05]  /*381f0*/  BSYNC.RECONVERGENT B0 ;  /* 0x0000000000007941 */ /* 0x000fea0003800200 */
.L_x_26118:
        /* <DEDUP_REMOVED lines=18> */
.L_x_26129:
        /* <DEDUP_REMOVED lines=12> */
.L_x_26131:
[----:B------:R-:W-:Y:S05]  /*383e0*/  BSYNC.RECONVERGENT B2 ;  /* 0x0000000000027941 */ /* 0x000fea0003800200 */
.L_x_26130:
        /* <DEDUP_REMOVED lines=62> */
.L_x_26128:
[----:B------:R-:W-:Y:S05]  /*387d0*/  BSYNC.RECONVERGENT B1 ;  /* 0x0000000000017941 */ /* 0x000fea0003800200 */
.L_x_26127:
        /* <DEDUP_REMOVED lines=11> */
.L_x_26126:
[----:B------:R-:W-:Y:S05]  /*38890*/  BSYNC.RECONVERGENT B0 ;  /* 0x0000000000007941 */ /* 0x000fea0003800200 */
.L_x_26125:
        /* <DEDUP_REMOVED lines=18> */
.L_x_26136:
        /* <DEDUP_REMOVED lines=12> */
.L_x_26138:
[----:B------:R-:W-:Y:S05]  /*38a80*/  BSYNC.RECONVERGENT B2 ;  /* 0x0000000000027941 */ /* 0x000fea0003800200 */
.L_x_26137:
        /* <DEDUP_REMOVED lines=62> */
.L_x_26135:
[----:B------:R-:W-:Y:S05]  /*38e70*/  BSYNC.RECONVERGENT B1 ;  /* 0x0000000000017941 */ /* 0x000fea0003800200 */
.L_x_26134:
        /* <DEDUP_REMOVED lines=10> */
.L_x_26133:
[----:B------:R-:W-:Y:S05]  /*38f20*/  BSYNC.RECONVERGENT B0 ;  /* 0x0000000000007941 */ /* 0x000fea0003800200 */
.L_x_26132:
        /* <DEDUP_REMOVED lines=18> */
.L_x_26143:
        /* <DEDUP_REMOVED lines=12> */
.L_x_26145:
[----:B------:R-:W-:Y:S05]  /*39110*/  BSYNC.RECONVERGENT B2 ;  /* 0x0000000000027941 */ /* 0x000fea0003800200 */
.L_x_26144:
        /* <DEDUP_REMOVED lines=62> */
.L_x_26142:
[----:B------:R-:W-:Y:S05]  /*39500*/  BSYNC.RECONVERGENT B1 ;  /* 0x0000000000017941 */ /* 0x000fea0003800200 */
.L_x_26141:
        /* <DEDUP_REMOVED lines=12> */
.L_x_26140:
[----:B------:R-:W-:Y:S05]  /*395d0*/  BSYNC.RECONVERGENT B0 ;  /* 0x0000000000007941 */ /* 0x000fea0003800200 */
.L_x_26139:
[----:B------:R-:W-:Y:S02]  /*395e0*/  F2FP.BF16.F32.PACK_AB R149, RZ, R143 ;  /* 0x0000008fff95723e */ /* 0x000fe400000010ff */
[----:B------:R-:W-:Y:S02]  /*395f0*/  PRMT R112, R112, 0x5410, R115 ;  /* 0x0000541070707816 */ /* 0x000fe40000000073 */
[----:B------:R-:W-:Y:S02]  /*39600*/  PRMT R114, R114, 0x5410, R145 ;  /* 0x0000541072727816 */ /* 0x000fe40000000091 */
[----:B------:R-:W-:Y:S02]  /*39610*/  PRMT R113, R113, 0x5410, R144 ;  /* 0x0000541071717816 */ /* 0x000fe40000000090 */
[----:B------:R-:W-:-:S07]  /*39620*/  PRMT R115, R147, 0x5410, R149 ;  /* 0x0000541093737816 */ /* 0x000fce0000000095 */
.L_x_26089:
        /* <DEDUP_REMOVED lines=26> */
.L_x_26147:
[----:B------:R-:W-:Y:S05]  /*397d0*/  BSYNC.RECONVERGENT B0 ;  /* 0x0000000000007941 */ /* 0x000fea0003800200 */
.L_x_26146:
        /* <DEDUP_REMOVED lines=31> */
.L_x_26153:
        /* <DEDUP_REMOVED lines=12> */
.L_x_26155:
[----:B------:R-:W-:Y:S05]  /*39a90*/  BSYNC.RECONVERGENT B2 ;  /* 0x0000000000027941 */ /* 0x000fea0003800200 */
.L_x_26154:
        /* <DEDUP_REMOVED lines=62> */
.L_x_26152:
[----:B------:R-:W-:Y:S05]  /*39e80*/  BSYNC.RECONVERGENT B1 ;  /* 0x0000000000017941 */ /* 0x000fea0003800200 */
.L_x_26151:
        /* <DEDUP_REMOVED lines=11> */
.L_x_26150:
[----:B------:R-:W-:Y:S05]  /*39f40*/  BSYNC.RECONVERGENT B0 ;  /* 0x0000000000007941 */ /* 0x000fea0003800200 */
.L_x_26149:
        /* <DEDUP_REMOVED lines=23> */
.L_x_26160:
        /* <DEDUP_REMOVED lines=12> */
.L_x_26162:
[----:B------:R-:W-:Y:S05]  /*3a180*/  BSYNC.RECONVERGENT B2 ;  /* 0x0000000000027941 */ /* 0x000fea0003800200 */
.L_x_26161:
        /* <DEDUP_REMOVED lines=62> */
.L_x_26159:
[----:B------:R-:W-:Y:S05]  /*3a570*/  BSYNC.RECONVERGENT B1 ;  /* 0x0000000000017941 */ /* 0x000fea0003800200 */
.L_x_26158:
        /* <DEDUP_REMOVED lines=13> */
.L_x_26157:
[----:B------:R-:W-:Y:S05]  /*3a650*/  BSYNC.RECONVERGENT B0 ;  /* 0x0000000000007941 */ /* 0x000fea0003800200 */
.L_x_26156:
        /* <DEDUP_REMOVED lines=22> */
.L_x_26167:
        /* <DEDUP_REMOVED lines=12> */
.L_x_26169:
[----:B------:R-:W-:Y:S05]  /*3a880*/  BSYNC.RECONVERGENT B2 ;  /* 0x0000000000027941 */ /* 0x000fea0003800200 */
.L_x_26168:
        /* <DEDUP_REMOVED lines=62> */
.L_x_26166:
[----:B------:R-:W-:Y:S05]  /*3ac70*/  BSYNC.RECONVERGENT B1 ;  /* 0x0000000000017941 */ /* 0x000fea0003800200 */
.L_x_26165:
        /* <DEDUP_REMOVED lines=11> */
.L_x_26164:
[----:B------:R-:W-:Y:S05]  /*3ad30*/  BSYNC.RECONVERGENT B0 ;  /* 0x0000000000007941 */ /* 0x000fea0003800200 */
.L_x_26163:
        /* <DEDUP_REMOVED lines=23> */
.L_x_26174:
        /* <DEDUP_REMOVED lines=12> */
.L_x_26176:
[----:B------:R-:W-:Y:S05]  /*3af70*/  BSYNC.RECONVERGENT B2 ;  /* 0x0000000000027941 */ /* 0x000fea0003800200 */
.L_x_26175:
        /* <DEDUP_REMOVED lines=62> */
.L_x_26173:
[----:B------:R-:W-:Y:S05]  /*3b360*/  BSYNC.RECONVERGENT B1 ;  /* 0x0000000000017941 */ /* 0x000fea0003800200 */
.L_x_26172:
        /* <DEDUP_REMOVED lines=13> */
.L_x_26171:
[----:B------:R-:W-:Y:S05]  /*3b440*/  BSYNC.RECONVERGENT B0 ;  /* 0x0000000000007941 */ /* 0x000fea0003800200 */
.L_x_26170:
        /* <DEDUP_REMOVED lines=22> */
.L_x_26181:
        /* <DEDUP_REMOVED lines=12> */
.L_x_26183:
[----:B------:R-:W-:Y:S05]  /*3b670*/  BSYNC.RECONVERGENT B2 ;  /* 0x0000000000027941 */ /* 0x000fea0003800200 */
.L_x_26182:
        /* <DEDUP_REMOVED lines=62> */
.L_x_26180:
[----:B------:R-:W-:Y:S05]  /*3ba60*/  BSYNC.RECONVERGENT B1 ;  /* 0x0000000000017941 */ /* 0x000fea0003800200 */
.L_x_26179:
        /* <DEDUP_REMOVED lines=11> */
.L_x_26178:
[----:B------:R-:W-:Y:S05]  /*3bb20*/  BSYNC.RECONVERGENT B0 ;  /* 0x0000000000007941 */ /* 0x000fea0003800200 */
.L_x_26177:
        /* <DEDUP_REMOVED lines=23> */
.L_x_26188:
        /* <DEDUP_REMOVED lines=12> */
.L_x_26190:
[----:B------:R-:W-:Y:S05]  /*3bd60*/  BSYNC.RECONVERGENT B2 ;  /* 0x0000000000027941 */ /* 0x000fea0003800200 */
.L_x_26189:
        /* <DEDUP_REMOVED lines=62> */
.L_x_26187:
[----:B------:R-:W-:Y:S05]  /*3c150*/  BSYNC.RECONVERGENT B1 ;  /* 0x0000000000017941 */ /* 0x000fea0003800200 */
.L_x_26186:
        /* <DEDUP_REMOVED lines=13> */
.L_x_26185:
[----:B------:R-:W-:Y:S05]  /*3c230*/  BSYNC.RECONVERGENT B0 ;  /* 0x0000000000007941 */ /* 0x000fea0003800200 */
.L_x_26184:
        /* <DEDUP_REMOVED lines=22> */
.L_x_26195:
        /* <DEDUP_REMOVED lines=12> */
.L_x_26197:
[----:B------:R-:W-:Y:S05]  /*3c460*/  BSYNC.RECONVERGENT B2 ;  /* 0x0000000000027941 */ /* 0x000fea0003800200 */
.L_x_26196:
        /* <DEDUP_REMOVED lines=62> */
.L_x_26194:
[----:B------:R-:W-:Y:S05]  /*3c850*/  BSYNC.RECONVERGENT B1 ;  /* 0x0000000000017941 */ /* 0x000fea0003800200 */
.L_x_26193:
        /* <DEDUP_REMOVED lines=11> */
.L_x_26192:
[----:B------:R-:W-:Y:S05]  /*3c910*/  BSYNC.RECONVERGENT B0 ;  /* 0x0000000000007941 */ /* 0x000fea0003800200 */
.L_x_26191:
        /* <DEDUP_REMOVED lines=23> */
.L_x_26202:
        /* <DEDUP_REMOVED lines=12> */
.L_x_26204:
[----:B------:R-:W-:Y:S05]  /*3cb50*/  BSYNC.RECONVERGENT B2 ;  /* 0x0000000000027941 */ /* 0x000fea0003800200 */
.L_x_26203:
        /* <DEDUP_REMOVED lines=62> */
.L_x_26201:
[----:B------:R-:W-:Y:S05]  /*3cf40*/  BSYNC.RECONVERGENT B1 ;  /* 0x0000000000017941 */ /* 0x000fea0003800200 */
.L_x_26200:
        /* <DEDUP_REMOVED lines=14> */
.L_x_26199:
[----:B------:R-:W-:Y:S05]  /*3d030*/  BSYNC.RECONVERGENT B0 ;  /* 0x0000000000007941 */ /* 0x000fea0003800200 */
.L_x_26198:
[----:B------:R-:W-:Y:S02]  /*3d040*/  F2FP.BF16.F32.PACK_AB R115, RZ, R151 ;  /* 0x00000097ff73723e */ /* 0x000fe400000010ff */
[----:B------:R-:W-:Y:S02]  /*3d050*/  PRMT R114, R158, 0x5410, R161 ;  /* 0x000054109e727816 */ /* 0x000fe400000000a1 */
[----:B------:R-:W-:Y:S02]  /*3d060*/  PRMT R113, R160, 0x5410, R159 ;  /* 0x00005410a0717816 */ /* 0x000fe4000000009f */
[----:B------:R-:W-:Y:S02]  /*3d070*/  PRMT R112, R175, 0x5410, R173 ;  /* 0x00005410af707816 */ /* 0x000fe400000000ad */
[----:B------:R-:W-:Y:S01]  /*3d080*/  PRMT R115, R181, 0x5410, R115 ;  /* 0x00005410b5737816 */ /* 0x000fe20000000073 */
[----:B------:R-:W-:Y:S06]  /*3d090*/  BRA `(.L_x_26205) ;  /* 0x0000003400547947 */ /* 0x000fec0003800000 */
.L_x_26148:
        /* <DEDUP_REMOVED lines=21> */
.L_x_26210:
        /* <DEDUP_REMOVED lines=12> */
.L_x_26212:
[----:B------:R-:W-:Y:S05]  /*3d2b0*/  BSYNC.RECONVERGENT B2 ;  /* 0x0000000000027941 */ /* 0x000fea0003800200 */
.L_x_26211:
        /* <DEDUP_REMOVED lines=62> */
.L_x_26209:
[----:B------:R-:W-:Y:S05]  /*3d6a0*/  BSYNC.RECONVERGENT B1 ;  /* 0x0000000000017941 */ /* 0x000fea0003800200 */
.L_x_26208:
        /* <DEDUP_REMOVED lines=10> */
.L_x_26207:
[----:B------:R-:W-:Y:S05]  /*3d750*/  BSYNC.RECONVERGENT B0 ;  /* 0x0000000000007941 */ /* 0x000fea0003800200 */
.L_x_26206:
        /* <DEDUP_REMOVED lines=18> */
.L_x_26217:
        /* <DEDUP_REMOVED lines=12> */
.L_x_26219:
[----:B------:R-:W-:Y:S05]  /*3d940*/  BSYNC.RECONVERGENT B2 ;  /* 0x0000000000027941 */ /* 0x000fea0003800200 */
.L_x_26218:
        /* <DEDUP_REMOVED lines=62> */
.L_x_26216:
[----:B------:R-:W-:Y:S05]  /*3dd30*/  BSYNC.RECONVERGENT B1 ;  /* 0x0000000000017941 */ /* 0x000fea0003800200 */
.L_x_26215:
        /* <DEDUP_REMOVED lines=11> */
.L_x_26214:
[----:B------:R-:W-:Y:S05]  /*3ddf0*/  BSYNC.RECONVERGENT B0 ;  /* 0x0000000000007941 */ /* 0x000fea0003800200 */
.L_x_26213:
        /* <DEDUP_REMOVED lines=18> */
.L_x_26224:
        /* <DEDUP_REMOVED lines=12> */
.L_x_26226:
[----:B------:R-:W-:Y:S05]  /*3dfe0*/  BSYNC.RECONVERGENT B2 ;  /* 0x0000000000027941 */ /* 0x000fea0003800200 */
.L_x_26225:
        /* <DEDUP_REMOVED lines=62> */
.L_x_26223:
[----:B------:R-:W-:Y:S05]  /*3e3d0*/  BSYNC.RECONVERGENT B1 ;  /* 0x0000000000017941 */ /* 0x000fea0003800200 */
.L_x_26222:
        /* <DEDUP_REMOVED lines=10> */
.L_x_26221:
[----:B------:R-:W-:Y:S05]  /*3e480*/  BSYNC.RECONVERGENT B0 ;  /* 0x0000000000007941 */ /* 0x000fea0003800200 */
.L_x_26220:
        /* <DEDUP_REMOVED lines=18> */
.L_x_26231:
        /* <DEDUP_REMOVED lines=12> */
.L_x_26233:
[----:B------:R-:W-:Y:S05]  /*3e670*/  BSYNC.RECONVERGENT B2 ;  /* 0x0000000000027941 */ /* 0x000fea0003800200 */
.L_x_26232:
        /* <DEDUP_REMOVED lines=62> */
.L_x_26230:
[----:B------:R-:W-:Y:S05]  /*3ea60*/  BSYNC.RECONVERGENT B1 ;  /* 0x0000000000017941 */ /* 0x000fea0003800200 */
.L_x_26229:
        /* <DEDUP_REMOVED lines=11> */
.L_x_26228:
[----:B------:R-:W-:Y:S05]  /*3eb20*/  BSYNC.RECONVERGENT B0 ;  /* 0x0000000000007941 */ /* 0x000fea0003800200 */
.L_x_26227:
        /* <DEDUP_REMOVED lines=18> */
.L_x_26238:
        /* <DEDUP_REMOVED lines=12> */
.L_x_26240:
[----:B------:R-:W-:Y:S05]  /*3ed10*/  BSYNC.RECONVERGENT B2 ;  /* 0x0000000000027941 */ /* 0x000fea0003800200 */
.L_x_26239:
        /* <DEDUP_REMOVED lines=62> */
.L_x_26237:
[----:B------:R-:W-:Y:S05]  /*3f100*/  BSYNC.RECONVERGENT B1 ;  /* 0x0000000000017941 */ /* 0x000fea0003800200 */
.L_x_26236:
        /* <DEDUP_REMOVED lines=10> */
.L_x_26235:
[----:B------:R-:W-:Y:S05]  /*3f1b0*/  BSYNC.RECONVERGENT B0 ;  /* 0x0000000000007941 */ /* 0x000fea0003800200 */
.L_x_26234:
        /* <DEDUP_REMOVED lines=18> */
.L_x_26245:
        /* <DEDUP_REMOVED lines=12> */
.L_x_26247:
[----:B------:R-:W-:Y:S05]  /*3f3a0*/  BSYNC.RECONVERGENT B2 ;  /* 0x0000000000027941 */ /* 0x000fea0003800200 */
.L_x_26246:
        /* <DEDUP_REMOVED lines=62> */
.L_x_26244:
[----:B------:R-:W-:Y:S05]  /*3f790*/  BSYNC.RECONVERGENT B1 ;  /* 0x0000000000017941 */ /* 0x000fea0003800200 */
.L_x_26243:
        /* <DEDUP_REMOVED lines=11> */
.L_x_26242:
[----:B------:R-:W-:Y:S05]  /*3f850*/  BSYNC.RECONVERGENT B0 ;  /* 0x0000000000007941 */ /* 0x000fea0003800200 */
.L_x_26241:
        /* <DEDUP_REMOVED lines=18> */
.L_x_26252:
        /* <DEDUP_REMOVED lines=12> */
.L_x_26254:
[----:B------:R-:W-:Y:S05]  /*3fa40*/  BSYNC.RECONVERGENT B2 ;  /* 0x0000000000027941 */ /* 0x000fea0003800200 */
.L_x_26253:
        /* <DEDUP_REMOVED lines=62> */
.L_x_26251:
[----:B------:R-:W-:Y:S05]  /*3fe30*/  BSYNC.RECONVERGENT B1 ;  /* 0x0000000000017941 */ /* 0x000fea0003800200 */
.L_x_26250:
        /* <DEDUP_REMOVED lines=10> */
.L_x_26249:
[----:B------:R-:W-:Y:S05]  /*3fee0*/  BSYNC.RECONVERGENT B0 ;  /* 0x0000000000007941 */ /* 0x000fea0003800200 */
.L_x_26248:
        /* <DEDUP_REMOVED lines=18> */
.L_x_26259:
        /* <DEDUP_REMOVED lines=12> */
.L_x_26261:
[----:B------:R-:W-:Y:S05]  /*400d0*/  BSYNC.RECONVERGENT B2 ;  /* 0x0000000000027941 */ /* 0x000fea0003800200 */
.L_x_26260:
        /* <DEDUP_REMOVED lines=62> */
.L_x_26258:
[----:B------:R-:W-:Y:S05]  /*404c0*/  BSYNC.RECONVERGENT B1 ;  /* 0x0000000000017941 */ /* 0x000fea0003800200 */
.L_x_26257:
        /* <DEDUP_REMOVED lines=12> */
.L_x_26256:
[----:B------:R-:W-:Y:S05]  /*40590*/  BSYNC.RECONVERGENT B0 ;  /* 0x0000000000007941 */ /* 0x000fea0003800200 */
.L_x_26255:
[----:B------:R-:W-:Y:S02]  /*405a0*/  F2FP.BF16.F32.PACK_AB R115, RZ, R151 ;  /* 0x00000097ff73723e */ /* 0x000fe400000010ff */
[----:B------:R-:W-:Y:S02]  /*405b0*/  PRMT R114, R158, 0x5410, R160 ;  /* 0x000054109e727816 */ /* 0x000fe400000000a0 */
[----:B------:R-:W-:Y:S02]  /*405c0*/  PRMT R113, R161, 0x5410, R159 ;  /* 0x00005410a1717816 */ /* 0x000fe4000000009f */
[----:B------:R-:W-:Y:S02]  /*405d0*/  PRMT R112, R175, 0x5410, R173 ;  /* 0x00005410af707816 */ /* 0x000fe400000000ad */
[----:B------:R-:W-:-:S07]  /*405e0*/  PRMT R115, R180, 0x5410, R115 ;  /* 0x00005410b4737816 */ /* 0x000fce0000000073 */
.L_x_26205:
        /* <DEDUP_REMOVED lines=26> */
.L_x_26263:
[----:B------:R-:W-:Y:S05]  /*40790*/  BSYNC.RECONVERGENT B0 ;  /* 0x0000000000007941 */ /* 0x000fea0003800200 */
.L_x_26262:
[----:B01----:R-:W0:Y:S01]  /*407a0*/  @P1 LDC.64 R112, c[0x0][0x390] ;  /* 0x0000e400ff701b82 */ /* 0x003e220000000a00 */
[----:B------:R-:W-:-:S07]  /*407b0*/  IADD3 R198, PT, PT, R156, 0x120, RZ ;  /* 0x000001209cc67810 */ /* 0x000fce0007ffe0ff */
[----:B------:R-:W1:Y:S01]  /*407c0*/  @P0 LDC.64 R114, c[0x0][0x3a0] ;  /* 0x0000e800ff720b82 */ /* 0x000e620000000a00 */
[----:B------:R-:W-:Y:S02]  /*407d0*/  VIADD R197, R155, 0x120 ;  /* 0x000001209bc57836 */ /* 0x000fe40000000000 */
[----:B0-----:R-:W-:-:S05]  /*407e0*/  @P1 IMAD.WIDE.U32 R112, R198, 0x10, R112 ;  /* 0x00000010c6701825 */ /* 0x001fca00078e0070 */
[----:B-----5:R1:W5:Y:S02]  /*407f0*/  @P1 LDG.E.128 R52, desc[UR6][R112.64] ;  /* 0x0000000670341981 */ /* 0x020364000c1e1d00 */
        /* <DEDUP_REMOVED lines=25> */
.L_x_26269:
        /* <DEDUP_REMOVED lines=12> */
.L_x_26271:
[----:B------:R-:W-:Y:S05]  /*40a50*/  BSYNC.RECONVERGENT B2 ;  /* 0x0000000000027941 */ /* 0x000fea0003800200 */
.L_x_26270:
        /* <DEDUP_REMOVED lines=62> */
.L_x_26268:
[----:B------:R-:W-:Y:S05]  /*40e40*/  BSYNC.RECONVERGENT B1 ;  /* 0x0000000000017941 */ /* 0x000fea0003800200 */
.L_x_26267:
        /* <DEDUP_REMOVED lines=11> */
.L_x_26266:
[----:B------:R-:W-:Y:S05]  /*40f00*/  BSYNC.RECONVERGENT B0 ;  /* 0x0000000000007941 */ /* 0x000fea0003800200 */
.L_x_26265:
        /* <DEDUP_REMOVED lines=23> */
.L_x_26276:
        /* <DEDUP_REMOVED lines=12> */
.L_x_26278:
[----:B------:R-:W-:Y:S05]  /*41140*/  BSYNC.RECONVERGENT B2 ;  /* 0x0000000000027941 */ /* 0x000fea0003800200 */
.L_x_26277:
        /* <DEDUP_REMOVED lines=62> */
.L_x_26275:
[----:B------:R-:W-:Y:S05]  /*41530*/  BSYNC.RECONVERGENT B1 ;  /* 0x0000000000017941 */ /* 0x000fea0003800200 */
.L_x_26274:
        /* <DEDUP_REMOVED lines=13> */
.L_x_26273:
[----:B------:R-:W-:Y:S05]  /*41610*/  BSYNC.RECONVERGENT B0 ;  /* 0x0000000000007941 */ /* 0x000fea0003800200 */
.L_x_26272:
        /* <DEDUP_REMOVED lines=22> */
.L_x_26283:
        /* <DEDUP_REMOVED lines=12> */
.L_x_26285:
[----:B------:R-:W-:Y:S05]  /*41840*/  BSYNC.RECONVERGENT B2 ;  /* 0x0000000000027941 */ /* 0x000fea0003800200 */
.L_x_26284:
        /* <DEDUP_REMOVED lines=62> */
.L_x_26282:
[----:B------:R-:W-:Y:S05]  /*41c30*/  BSYNC.RECONVERGENT B1 ;  /* 0x0000000000017941 */ /* 0x000fea0003800200 */
.L_x_26281:
        /* <DEDUP_REMOVED lines=11> */
.L_x_26280:
[----:B------:R-:W-:Y:S05]  /*41cf0*/  BSYNC.RECONVERGENT B0 ;  /* 0x0000000000007941 */ /* 0x000fea0003800200 */
.L_x_26279:
        /* <DEDUP_REMOVED lines=23> */
.L_x_26290:
        /* <DEDUP_REMOVED lines=12> */
.L_x_26292:
[----:B------:R-:W-:Y:S05]  /*41f30*/  BSYNC.RECONVERGENT B2 ;  /* 0x0000000000027941 */ /* 0x000fea0003800200 */
.L_x_26291:
        /* <DEDUP_REMOVED lines=62> */
.L_x_26289:
[----:B------:R-:W-:Y:S05]  /*42320*/  BSYNC.RECONVERGENT B1 ;  /* 0x0000000000017941 */ /* 0x000fea0003800200 */
.L_x_26288:
        /* <DEDUP_REMOVED lines=13> */
.L_x_26287:
[----:B------:R-:W-:Y:S05]  /*42400*/  BSYNC.RECONVERGENT B0 ;  /* 0x0000000000007941 */ /* 0x000fea0003800200 */
.L_x_26286:
        /* <DEDUP_REMOVED lines=22> */
.L_x_26297:
        /* <DEDUP_REMOVED lines=12> */
.L_x_26299:
[----:B------:R-:W-:Y:S05]  /*42630*/  BSYNC.RECONVERGENT B2 ;  /* 0x0000000000027941 */ /* 0x000fea0003800200 */
.L_x_26298:
        /* <DEDUP_REMOVED lines=62> */
.L_x_26296:
[----:B------:R-:W-:Y:S05]  /*42a20*/  BSYNC.RECONVERGENT B1 ;  /* 0x0000000000017941 */ /* 0x000fea0003800200 */
.L_x_26295:
        /* <DEDUP_REMOVED lines=11> */
.L_x_26294:
[----:B------:R-:W-:Y:S05]  /*42ae0*/  BSYNC.RECONVERGENT B0 ;  /* 0x0000000000007941 */ /* 0x000fea0003800200 */
.L_x_26293:
        /* <DEDUP_REMOVED lines=23> */
.L_x_26304:
        /* <DEDUP_REMOVED lines=12> */
.L_x_26306:
[----:B------:R-:W-:Y:S05]  /*42d20*/  BSYNC.RECONVERGENT B2 ;  /* 0x0000000000027941 */ /* 0x000fea0003800200 */
.L_x_26305:
        /* <DEDUP_REMOVED lines=62> */
.L_x_26303:
[----:B------:R-:W-:Y:S05]  /*43110*/  BSYNC.RECONVERGENT B1 ;  /* 0x0000000000017941 */ /* 0x000fea0003800200 */
.L_x_26302:
        /* <DEDUP_REMOVED lines=13> */
.L_x_26301:
[----:B------:R-:W-:Y:S05]  /*431f0*/  BSYNC.RECONVERGENT B0 ;  /* 0x0000000000007941 */ /* 0x000fea0003800200 */
.L_x_26300:
        /* <DEDUP_REMOVED lines=22> */
.L_x_26311:
        /* <DEDUP_REMOVED lines=12> */
.L_x_26313:
[----:B------:R-:W-:Y:S05]  /*43420*/  BSYNC.RECONVERGENT B2 ;  /* 0x0000000000027941 */ /* 0x000fea0003800200 */
.L_x_26312:
        /* <DEDUP_REMOVED lines=62> */
.L_x_26310:
[----:B------:R-:W-:Y:S05]  /*43810*/  BSYNC.RECONVERGENT B1 ;  /* 0x0000000000017941 */ /* 0x000fea0003800200 */
.L_x_26309:
        /* <DEDUP_REMOVED lines=11> */
.L_x_26308:
[----:B------:R-:W-:Y:S05]  /*438d0*/  BSYNC.RECONVERGENT B0 ;  /* 0x0000000000007941 */ /* 0x000fea0003800200 */
.L_x_26307:
        /* <DEDUP_REMOVED lines=23> */
.L_x_26318:
        /* <DEDUP_REMOVED lines=12> */
.L_x_26320:
[----:B------:R-:W-:Y:S05]  /*43b10*/  BSYNC.RECONVERGENT B2 ;  /* 0x0000000000027941 */ /* 0x000fea0003800200 */
.L_x_26319:
[----:B------:R-:W-:Y:S01]  /*43b20*/  IMAD.WIDE.U32 R112, R0, -0x2daee0ad, RZ ;  /* 0xd2511f5300707825 */ /* 0x000fe200078e00ff */
[----:B------:R-:W-:-:S03]  /*43b30*/  UIADD3 UR15, UPT, UPT, UR4, -0x61c88647, URZ ;  /* 0x9e3779b9040f7890 */ /* 0x000fc6000fffe0ff */
[----:B------:R-:W-:Y:S02]  /*43b40*/  HFMA2 R199, -RZ, RZ, 0, 0 ;  /* 0x00000000ffc77431 */ /* 0x000fe400000001ff */
        /* <DEDUP_REMOVED lines=59> */
.L_x_26317:
[----:B------:R-:W-:Y:S05]  /*43f00*/  BSYNC.RECONVERGENT B1 ;  /* 0x0000000000017941 */ /* 0x000fea0003800200 */
.L_x_26316:
        /* <DEDUP_REMOVED lines=14> */
.L_x_26315:
[----:B------:R-:W-:Y:S05]  /*43ff0*/  BSYNC.RECONVERGENT B0 ;  /* 0x0000000000007941 */ /* 0x000fea0003800200 */
.L_x_26314:
[----:B------:R-:W-:Y:S02]  /*44000*/  F2FP.BF16.F32.PACK_AB R115, RZ, R212 ;  /* 0x000000d4ff73723e */ /* 0x000fe400000010ff */
[----:B------:R-:W-:Y:S02]  /*44010*/  PRMT R114, R175, 0x5410, R173 ;  /* 0x00005410af727816 */ /* 0x000fe400000000ad */
[----:B------:R-:W-:Y:S02]  /*44020*/  PRMT R113, R181, 0x5410, R180 ;  /* 0x00005410b5717816 */ /* 0x000fe400000000b4 */
[----:B------:R-:W-:Y:S02]  /*44030*/  PRMT R112, R183, 0x5410, R182 ;  /* 0x00005410b7707816 */ /* 0x000fe400000000b6 */
[----:B------:R-:W-:Y:S01]  /*44040*/  PRMT R115, R214, 0x5410, R115 ;  /* 0x00005410d6737816 */ /* 0x000fe20000000073 */
[----:B------:R-:W-:Y:S06]  /*44050*/  BRA `(.L_x_26321) ;  /* 0x0000003400547947 */ /* 0x000fec0003800000 */
.L_x_26264:
        /* <DEDUP_REMOVED lines=21> */
.L_x_26326:
        /* <DEDUP_REMOVED lines=12> */
.L_x_26328:
[----:B------:R-:W-:Y:S05]  /*44270*/  BSYNC.RECONVERGENT B2 ;  /* 0x0000000000027941 */ /* 0x000fea0003800200 */
.L_x_26327:
        /* <DEDUP_REMOVED lines=62> */
.L_x_26325:
[----:B------:R-:W-:Y:S05]  /*44660*/  BSYNC.RECONVERGENT B1 ;  /* 0x0000000000017941 */ /* 0x000fea0003800200 */
.L_x_26324:
        /* <DEDUP_REMOVED lines=10> */
.L_x_26323:
[----:B------:R-:W-:Y:S05]  /*44710*/  BSYNC.RECONVERGENT B0 ;  /* 0x0000000000007941 */ /* 0x000fea0003800200 */
.L_x_26322:
        /* <DEDUP_REMOVED lines=18> */
.L_x_26333:
        /* <DEDUP_REMOVED lines=12> */
.L_x_26335:
[----:B------:R-:W-:Y:S05]  /*44900*/  BSYNC.RECONVERGENT B2 ;  /* 0x0000000000027941 */ /* 0x000fea0003800200 */
.L_x_26334:
        /* <DEDUP_REMOVED lines=62> */
.L_x_26332:
[----:B------:R-:W-:Y:S05]  /*44cf0*/  BSYNC.RECONVERGENT B1 ;  /* 0x0000000000017941 */ /* 0x000fea0003800200 */
.L_x_26331:
        /* <DEDUP_REMOVED lines=11> */
.L_x_26330:
[----:B------:R-:W-:Y:S05]  /*44db0*/  BSYNC.RECONVERGENT B0 ;  /* 0x0000000000007941 */ /* 0x000fea0003800200 */
.L_x_26329:
        /* <DEDUP_REMOVED lines=18> */
.L_x_26340:
        /* <DEDUP_REMOVED lines=12> */
.L_x_26342:
[----:B------:R-:W-:Y:S05]  /*44fa0*/  BSYNC.RECONVERGENT B2 ;  /* 0x0000000000027941 */ /* 0x000fea0003800200 */
.L_x_26341:
        /* <DEDUP_REMOVED lines=62> */
.L_x_26339:
[----:B------:R-:W-:Y:S05]  /*45390*/  BSYNC.RECONVERGENT B1 ;  /* 0x0000000000017941 */ /* 0x000fea0003800200 */
.L_x_26338:
        /* <DEDUP_REMOVED lines=10> */
.L_x_26337:
[----:B------:R-:W-:Y:S05]  /*45440*/  BSYNC.RECONVERGENT B0 ;  /* 0x0000000000007941 */ /* 0x000fea0003800200 */
.L_x_26336:
        /* <DEDUP_REMOVED lines=18> */
.L_x_26347:
        /* <DEDUP_REMOVED lines=12> */
.L_x_26349:
[----:B------:R-:W-:Y:S05]  /*45630*/  BSYNC.RECONVERGENT B2 ;  /* 0x0000000000027941 */ /* 0x000fea0003800200 */
.L_x_26348:
        /* <DEDUP_REMOVED lines=8> */
[----:B------:R-:W-:-:S04]  /*456c0*/  IMAD.WIDE.U32 R160, R8, -0x2daee0ad, RZ ;  /* 0xd2511f5308a07825 */ /* 0x000fc800078e00ff */
[----:B------:R-:W-:Y:S01]  /*456d0*/  IMAD.WIDE.U32 R156, R113, -0x2daee0ad, RZ ;  /* 0xd2511f53719c7825 */ /* 0x000fe200078e00ff */
        /* <DEDUP_REMOVED lines=52> */
.L_x_26346:
[----:B------:R-:W-:Y:S05]  /*45a20*/  BSYNC.RECONVERGENT B1 ;  /* 0x0000000000017941 */ /* 0x000fea0003800200 */
.L_x_26345:
        /* <DEDUP_REMOVED lines=11> */
.L_x_26344:
[----:B------:R-:W-:Y:S05]  /*45ae0*/  BSYNC.RECONVERGENT B0 ;  /* 0x0000000000007941 */ /* 0x000fea0003800200 */
.L_x_26343:
        /* <DEDUP_REMOVED lines=18> */
.L_x_26354:
        /* <DEDUP_REMOVED lines=12> */
.L_x_26356:
[----:B------:R-:W-:Y:S05]  /*45cd0*/  BSYNC.RECONVERGENT B2 ;  /* 0x0000000000027941 */ /* 0x000fea0003800200 */
.L_x_26355:
        /* <DEDUP_REMOVED lines=62> */
.L_x_26353:
[----:B------:R-:W-:Y:S05]  /*460c0*/  BSYNC.RECONVERGENT B1 ;  /* 0x0000000000017941 */ /* 0x000fea0003800200 */
.L_x_26352:
        /* <DEDUP_REMOVED lines=10> */
.L_x_26351:
[----:B------:R-:W-:Y:S05]  /*46170*/  BSYNC.RECONVERGENT B0 ;  /* 0x0000000000007941 */ /* 0x000fea0003800200 */
.L_x_26350:
        /* <DEDUP_REMOVED lines=18> */
.L_x_26361:
        /* <DEDUP_REMOVED lines=12> */
.L_x_26363:
[----:B------:R-:W-:Y:S05]  /*46360*/  BSYNC.RECONVERGENT B2 ;  /* 0x0000000000027941 */ /* 0x000fea0003800200 */
.L_x_26362:
        /* <DEDUP_REMOVED lines=62> */
.L_x_26360:
[----:B------:R-:W-:Y:S05]  /*46750*/  BSYNC.RECONVERGENT B1 ;  /* 0x0000000000017941 */ /* 0x000fea0003800200 */
.L_x_26359:
        /* <DEDUP_REMOVED lines=11> */
.L_x_26358:
[----:B------:R-:W-:Y:S05]  /*46810*/  BSYNC.RECONVERGENT B0 ;  /* 0x0000000000007941 */ /* 0x000fea0003800200 */
.L_x_26357:
        /* <DEDUP_REMOVED lines=18> */
.L_x_26368:
        /* <DEDUP_REMOVED lines=12> */
.L_x_26370:
[----:B------:R-:W-:Y:S05]  /*46a00*/  BSYNC.RECONVERGENT B2 ;  /* 0x0000000000027941 */ /* 0x000fea0003800200 */
.L_x_26369:
        /* <DEDUP_REMOVED lines=62> */
.L_x_26367:
[----:B------:R-:W-:Y:S05]  /*46df0*/  BSYNC.RECONVERGENT B1 ;  /* 0x0000000000017941 */ /* 0x000fea0003800200 */
.L_x_26366:
        /* <DEDUP_REMOVED lines=10> */
.L_x_26365:
[----:B------:R-:W-:Y:S05]  /*46ea0*/  BSYNC.RECONVERGENT B0 ;  /* 0x0000000000007941 */ /* 0x000fea0003800200 */
.L_x_26364:
        /* <DEDUP_REMOVED lines=18> */
.L_x_26375:
        /* <DEDUP_REMOVED lines=12> */
.L_x_26377:
[----:B------:R-:W-:Y:S05]  /*47090*/  BSYNC.RECONVERGENT B2 ;  /* 0x0000000000027941 */ /* 0x000fea0003800200 */
.L_x_26376:
        /* <DEDUP_REMOVED lines=62> */
.L_x_26374:
[----:B------:R-:W-:Y:S05]  /*47480*/  BSYNC.RECONVERGENT B1 ;  /* 0x0000000000017941 */ /* 0x000fea0003800200 */
.L_x_26373:
        /* <DEDUP_REMOVED lines=12> */
.L_x_26372:
[----:B------:R-:W-:Y:S05]  /*47550*/  BSYNC.RECONVERGENT B0 ;  /* 0x0000000000007941 */ /* 0x000fea0003800200 */
.L_x_26371:
[----:B------:R-:W-:Y:S02]  /*47560*/  F2FP.BF16.F32.PACK_AB R115, RZ, R212 ;  /* 0x000000d4ff73723e */ /* 0x000fe400000010ff */
[----:B------:R-:W-:Y:S02]  /*47570*/  PRMT R114, R175, 0x5410, R173 ;  /* 0x00005410af727816 */ /* 0x000fe400000000ad */
[----:B------:R-:W-:Y:S02]  /*47580*/  PRMT R113, R181, 0x5410, R180 ;  /* 0x00005410b5717816 */ /* 0x000fe400000000b4 */
[----:B------:R-:W-:Y:S02]  /*47590*/  PRMT R112, R183, 0x5410, R182 ;  /* 0x00005410b7707816 */ /* 0x000fe400000000b6 */
[----:B------:R-:W-:-:S07]  /*475a0*/  PRMT R115, R213, 0x5410, R115 ;  /* 0x00005410d5737816 */ /* 0x000fce0000000073 */
.L_x_26321:
        /* <DEDUP_REMOVED lines=105> */
.L_x_26379:
[----:B------:R-:W-:Y:S05]  /*47c40*/  BSYNC.RECONVERGENT B0 ;  /* 0x0000000000007941 */ /* 0x000fea0003800200 */
.L_x_26378:
        /* <DEDUP_REMOVED lines=185> */
.L_x_26395:
        /* <DEDUP_REMOVED lines=20> */
[----:B------:R-:W4:Y:S04]  /*48920*/  LDL R183, [R1+0x1a4] ;  /* 0x0001a40001b77983 */ /* 0x000f280000100800 */
[----:B------:R-:W4:Y:S04]  /*48930*/  LDL R182, [R1+0x1b0] ;  /* 0x0001b00001b67983 */ /* 0x000f280000100800 */
[----:B------:R-:W4:Y:S04]  /*48940*/  LDL R181, [R1+0x1b8] ;  /* 0x0001b80001b57983 */ /* 0x000f280000100800 */
[----:B------:R-:W4:Y:S04]  /*48950*/  LDL R180, [R1+0x1bc] ;  /* 0x0001bc0001b47983 */ /* 0x000f280000100800 */
[----:B------:R-:W4:Y:S01]  /*48960*/  LDL R175, [R1+0x1b4] ;  /* 0x0001b40001af7983 */ /* 0x000f220000100800 */
[----:B------:R-:W-:Y:S01]  /*48970*/  VIADD R112, R215, 0xffffffff ;  /* 0xffffffffd7707836 */ /* 0x000fe20000000000 */
[----:B------:R-:W-:-:S02]  /*48980*/  FSEL R173, R115, RZ, !P1 ;  /* 0x000000ff73ad7208 */ /* 0x000fc40004800000 */
[----:B------:R-:W4:Y:S01]  /*48990*/  LDL R215, [R1+0x15c] ;  /* 0x00015c0001d77983 */ /* 0x000f220000100800 */
[----:B0-----:R-:W-:-:S03]  /*489a0*/  IMAD R112, R112, R161, RZ ;  /* 0x000000a170707224 */ /* 0x001fc600078e02ff */
[----:B------:R-:W4:Y:S02]  /*489b0*/  LDL R214, [R1+0x154] ;  /* 0x0001540001d67983 */ /* 0x000f240000100800 */
[----:B------:R-:W-:-:S04]  /*489c0*/  SHF.R.S32.HI R113, RZ, 0x1f, R112 ;  /* 0x0000001fff717819 */ /* 0x000fc80000011470 */
[----:B------:R-:W-:Y:S01]  /*489d0*/  LEA.HI R113, R113, R112, RZ, 0x3 ;  /* 0x0000007071717211 */ /* 0x000fe200078f18ff */
[C---:B------:R-:W-:Y:S01]  /*489e0*/  FADD.FTZ R114, -R173.reuse, R135 ;  /* 0x00000087ad727221 */ /* 0x040fe20000010100 */
[C---:B------:R-:W-:Y:S01]  /*489f0*/  FADD.FTZ R112, -R173.reuse, R132 ;  /* 0x00000084ad707221 */ /* 0x040fe20000010100 */
[----:B------:R-:W-:Y:S01]  /*48a00*/  FADD.FTZ R115, -R173, R133 ;  /* 0x00000085ad737221 */ /* 0x000fe20000010100 */
[----:B------:R-:W-:Y:S01]  /*48a10*/  LEA.HI.SX32 R161, R113, R252, 0x1d ;  /* 0x000000fc71a17211 */ /* 0x000fe200078feaff */
[C---:B------:R-:W-:Y:S01]  /*48a20*/  FADD.FTZ R113, -R173.reuse, R134 ;  /* 0x00000086ad717221 */ /* 0x040fe20000010100 */
[C---:B------:R-:W-:Y:S01]  /*48a30*/  FMUL.FTZ R114, R160.reuse, R114 ;  /* 0x00000072a0727220 */ /* 0x040fe20000410000 */
[C---:B------:R-:W-:Y:S01]  /*48a40*/  FMUL.FTZ R112, R160.reuse, R112 ;  /* 0x00000070a0707220 */ /* 0x040fe20000410000 */
[C---:B------:R-:W-:Y:S01]  /*48a50*/  FMUL.FTZ R115, R160.reuse, R115 ;  /* 0x00000073a0737220 */ /* 0x040fe20000410000 */
[C---:B------:R-:W-:Y:S01]  /*48a60*/  FMUL.FTZ R113, R160.reuse, R113 ;  /* 0x00000071a0717220 */ /* 0x040fe20000410000 */
[C---:B------:R-:W-:Y:S01]  /*48a70*/  FADD.FTZ R131, -R173.reuse, R131 ;  /* 0x00000083ad837221 */ /* 0x040fe20000010100 */
[C---:B------:R-:W-:Y:S01]  /*48a80*/  FADD.FTZ R129, -R173.reuse, R129 ;  /* 0x00000081ad817221 */ /* 0x040fe20000010100 */
[----:B------:R-:W4:Y:S02]  /*48a90*/  LDL R135, [R1+0x194] ;  /* 0x0001940001877983 */ /* 0x000f240000100800 */
[C---:B------:R-:W-:Y:S01]  /*48aa0*/  FMUL.FTZ R131, R160.reuse, R131 ;  /* 0x00000083a0837220 */ /* 0x040fe20000410000 */
[----:B------:R-:W-:Y:S01]  /*48ab0*/  FMUL.FTZ R129, R160, R129 ;  /* 0x00000081a0817220 */ /* 0x000fe20000410000 */
[----:B------:R-:W4:Y:S01]  /*48ac0*/  LDL R134, [R1+0x168] ;  /* 0x0001680001867983 */ /* 0x000f220000100800 */
[C---:B------:R-:W-:Y:S01]  /*48ad0*/  FADD.FTZ R123, -R173.reuse, R123 ;  /* 0x0000007bad7b7221 */ /* 0x040fe20000010100 */
[C---:B------:R-:W-:Y:S01]  /*48ae0*/  FADD.FTZ R27, -R173.reuse, R27 ;  /* 0x0000001bad1b7221 */ /* 0x040fe20000010100 */
[----:B------:R-:W-:Y:S01]  /*48af0*/  FADD.FTZ R28, -R173, R28 ;  /* 0x0000001cad1c7221 */ /* 0x000fe20000010100 */
[----:B------:R-:W4:Y:S01]  /*48b00*/  LDL R252, [R1+0x144] ;  /* 0x0001440001fc7983 */ /* 0x000f220000100800 */
[----:B--2---:R-:W-:-:S03]  /*48b10*/  FFMA.FTZ R113, R113, R198, R206 ;  /* 0x000000c671717223 */ /* 0x004fc600000100ce */
[----:B------:R-:W2:Y:S01]  /*48b20*/  LDL R198, [R1+0x188] ;  /* 0x0001880001c67983 */ /* 0x000ea20000100800 */
[----:B---3--:R-:W-:-:S03]  /*48b30*/  FFMA.FTZ R114, R114, R197, R207 ;  /* 0x000000c572727223 */ /* 0x008fc600000100cf */
[----:B------:R-:W3:Y:S01]  /*48b40*/  LDL R197, [R1+0x18c] ;  /* 0x00018c0001c57983 */ /* 0x000ee20000100800 */
[----:B----4-:R-:W-:Y:S01]  /*48b50*/  FFMA.FTZ R112, R112, R213, R204 ;  /* 0x000000d570707223 */ /* 0x010fe200000100cc */
[----:B------:R-:W-:Y:S01]  /*48b60*/  FFMA.FTZ R132, R115, R183, R205 ;  /* 0x000000b773847223 */ /* 0x000fe200000100cd */
[----:B------:R-:W-:Y:S01]  /*48b70*/  F2FP.BF16.F32.PACK_AB R115, R114, R113 ;  /* 0x000000717273723e */ /* 0x000fe200000010ff */
[C---:B------:R-:W-:Y:S01]  /*48b80*/  FADD.FTZ R113, -R173.reuse, R130 ;  /* 0x00000082ad717221 */ /* 0x040fe20000010100 */
[----:B------:R-:W4:Y:S02]  /*48b90*/  LDL R183, [R1+0x190] ;  /* 0x0001900001b77983 */ /* 0x000f240000100800 */
[----:B------:R-:W-:Y:S01]  /*48ba0*/  F2FP.BF16.F32.PACK_AB R114, R132, R112 ;  /* 0x000000708472723e */ /* 0x000fe200000010ff */
[----:B------:R-:W-:Y:S01]  /*48bb0*/  FADD.FTZ R112, -R173, R128 ;  /* 0x00000080ad707221 */ /* 0x000fe20000010100 */
[C---:B------:R-:W-:Y:S01]  /*48bc0*/  FMUL.FTZ R113, R160.reuse, R113 ;  /* 0x00000071a0717220 */ /* 0x040fe20000410000 */
[----:B------:R-:W4:Y:S01]  /*48bd0*/  LDL R130, [R1+0x16c] ;  /* 0x00016c0001827983 */ /* 0x000f220000100800 */
[----:B------:R-:W0:Y:S01]  /*48be0*/  LDC.64 R132, c[0x0][0x428] ;  /* 0x00010a00ff847b82 */ /* 0x000e220000000a00 */
[----:B------:R-:W-:Y:S01]  /*48bf0*/  FMUL.FTZ R112, R160, R112 ;  /* 0x00000070a0707220 */ /* 0x000fe20000410000 */
[----:B------:R-:W-:Y:S01]  /*48c00*/  FFMA.FTZ R113, R113, R181, R202 ;  /* 0x000000b571717223 */ /* 0x000fe200000100ca */
[----:B------:R-:W-:Y:S01]  /*48c10*/  FFMA.FTZ R131, R131, R180, R203 ;  /* 0x000000b483837223 */ /* 0x000fe200000100cb */
[----:B------:R-:W4:Y:S01]  /*48c20*/  LDL R181, [R1+0x180] ;  /* 0x0001800001b57983 */ /* 0x000f220000100800 */
[----:B------:R-:W-:-:S03]  /*48c30*/  FFMA.FTZ R112, R112, R182, R200 ;  /* 0x000000b670707223 */ /* 0x000fc600000100c8 */
[----:B------:R-:W4:Y:S01]  /*48c40*/  LDL R182, [R1+0x198] ;  /* 0x0001980001b67983 */ /* 0x000f220000100800 */
[----:B------:R-:W-:-:S03]  /*48c50*/  FFMA.FTZ R129, R129, R175, R201 ;  /* 0x000000af81817223 */ /* 0x000fc600000100c9 */
[----:B------:R-:W4:Y:S04]  /*48c60*/  LDL R180, [R1+0x184] ;  /* 0x0001840001b47983 */ /* 0x000f280000100800 */
[----:B------:R-:W3:Y:S01]  /*48c70*/  LDL R175, [R1+0x19c] ;  /* 0x00019c0001af7983 */ /* 0x000ee20000100800 */
[----:B------:R-:W-:Y:S02]  /*48c80*/  F2FP.BF16.F32.PACK_AB R112, R129, R112 ;  /* 0x000000708170723e */ /* 0x000fe400000010ff */
[----:B------:R-:W-:Y:S01]  /*48c90*/  F2FP.BF16.F32.PACK_AB R113, R131, R113 ;  /* 0x000000718371723e */ /* 0x000fe200000010ff */
[C---:B------:R-:W-:Y:S01]  /*48ca0*/  FMUL.FTZ R123, R160.reuse, R123 ;  /* 0x0000007ba07b7220 */ /* 0x040fe20000410000 */
[C---:B------:R-:W-:Y:S01]  /*48cb0*/  FADD.FTZ R46, -R173.reuse, R46 ;  /* 0x0000002ead2e7221 */ /* 0x040fe20000010100 */
[----:B------:R-:W-:Y:S01]  /*48cc0*/  FADD.FTZ R47, -R173, R47 ;  /* 0x0000002fad2f7221 */ /* 0x000fe20000010100 */
[----:B------:R-:W-:Y:S01]  /*48cd0*/  FMUL.FTZ R27, R160, R27 ;  /* 0x0000001ba01b7220 */ /* 0x000fe20000410000 */
[----:B0-----:R-:W-:-:S04]  /*48ce0*/  IMAD.WIDE.U32 R128, R161, 0x10, R132 ;  /* 0x00000010a1807825 */ /* 0x001fc800078e0084 */
[C---:B------:R-:W-:Y:S01]  /*48cf0*/  FMUL.FTZ R28, R160.reuse, R28 ;  /* 0x0000001ca01c7220 */ /* 0x040fe20000410000 */
[----:B------:R-:W4:Y:S04]  /*48d00*/  LDL R213, [R1+0x130] ;  /* 0x0001300001d57983 */ /* 0x000f280000100800 */
[----:B------:R0:W-:Y:S02]  /*48d10*/  STG.E.128 desc[UR6][R128.64], R112 ;  /* 0x0000007080007986 */ /* 0x0001e4000c101d06 */
[C---:B0-----:R-:W-:Y:S01]  /*48d20*/  FADD.FTZ R112, -R173.reuse, R126 ;  /* 0x0000007ead707221 */ /* 0x041fe20000010100 */
[C---:B------:R-:W-:Y:S01]  /*48d30*/  FADD.FTZ R113, -R173.reuse, R127 ;  /* 0x0000007fad717221 */ /* 0x040fe20000010100 */
[----:B------:R-:W-:Y:S01]  /*48d40*/  FADD.FTZ R114, -R173, R122 ;  /* 0x0000007aad727221 */ /* 0x000fe20000010100 */
[----:B------:R-:W4:Y:S01]  /*48d50*/  LDL R127, [R1+0x160] ;  /* 0x00016000017f7983 */ /* 0x000f220000100800 */
[C---:B------:R-:W-:Y:S01]  /*48d60*/  FMUL.FTZ R112, R160.reuse, R112 ;  /* 0x00000070a0707220 */ /* 0x040fe20000410000 */
[C---:B------:R-:W-:Y:S01]  /*48d70*/  FMUL.FTZ R113, R160.reuse, R113 ;  /* 0x00000071a0717220 */ /* 0x040fe20000410000 */
[----:B------:R-:W-:Y:S01]  /*48d80*/  FMUL.FTZ R114, R160, R114 ;  /* 0x00000072a0727220 */ /* 0x000fe20000410000 */
[----:B------:R-:W4:Y:S04]  /*48d90*/  LDL R126, [R1+0x164] ;  /* 0x00016400017e7983 */ /* 0x000f280000100800 */
[----:B------:R-:W4:Y:S04]  /*48da0*/  LDL R129, [R1+0x170] ;  /* 0x0001700001817983 */ /* 0x000f280000100800 */
[----:B------:R-:W4:Y:S01]  /*48db0*/  LDL R128, [R1+0x178] ;  /* 0x0001780001807983 */ /* 0x000f220000100800 */
[----:B--2---:R-:W-:Y:S01]  /*48dc0*/  FFMA.FTZ R112, R112, R198, R218 ;  /* 0x000000c670707223 */ /* 0x004fe200000100da */
[----:B---3--:R-:W-:Y:S01]  /*48dd0*/  FFMA.FTZ R123, R123, R175, R211 ;  /* 0x000000af7b7b7223 */ /* 0x008fe200000100d3 */
[----:B------:R-:W-:Y:S01]  /*48de0*/  FFMA.FTZ R113, R113, R197, R219 ;  /* 0x000000c571717223 */ /* 0x000fe200000100db */
[----:B----4-:R-:W-:Y:S01]  /*48df0*/  FFMA.FTZ R122, R114, R182, R210 ;  /* 0x000000b6727a7223 */ /* 0x010fe200000100d2 */
[----:B------:R-:W2:Y:S03]  /*48e00*/  LDL R175, [R1+0x134] ;  /* 0x0001340001af7983 */ /* 0x000ea60000100800 */
[----:B------:R-:W-:Y:S01]  /*48e10*/  F2FP.BF16.F32.PACK_AB R115, R113, R112 ;  /* 0x000000707173723e */ /* 0x000fe200000010ff */
        /* <DEDUP_REMOVED lines=12> */
[----:B------:R-:W3:Y:S03]  /*48ee0*/  LDL R124, [R1+0x174] ;  /* 0x00017400017c7983 */ /* 0x000ee60000100800 */
[----:B------:R-:W-:Y:S01]  /*48ef0*/  F2FP.BF16.F32.PACK_AB R112, R120, R112 ;  /* 0x000000707870723e */ /* 0x000fe200000010ff */
[----:B------:R-:W4:Y:S01]  /*48f00*/  LDL R125, [R1+0x17c] ;  /* 0x00017c00017d7983 */ /* 0x000f220000100800 */
[----:B------:R-:W-:-:S02]  /*48f10*/  IADD3 R120, PT, PT, R161, 0x20, RZ ;  /* 0x00000020a1787810 */ /* 0x000fc40007ffe0ff */
[----:B------:R-:W-:Y:S01]  /*48f20*/  F2FP.BF16.F32.PACK_AB R114, R121, R114 ;  /* 0x000000727972723e */ /* 0x000fe200000010ff */
[----:B------:R-:W2:Y:S01]  /*48f30*/  LDL R181, [R1+0x124] ;  /* 0x0001240001b57983 */ /* 0x000ea20000100800 */
[----:B------:R-:W-:Y:S01]  /*48f40*/  F2FP.BF16.F32.PACK_AB R113, R123, R122 ;  /* 0x0000007a7b71723e */ /* 0x000fe200000010ff */
[----:B------:R-:W-:Y:S02]  /*48f50*/  IMAD.WIDE.U32 R120, R120, 0x10, R132 ;  /* 0x0000001078787825 */ /* 0x000fe400078e0084 */
[----:B------:R-:W2:Y:S04]  /*48f60*/  LDL R180, [R1+0x13c] ;  /* 0x00013c0001b47983 */ /* 0x000ea80000100800 */
[----:B------:R0:W-:Y:S04]  /*48f70*/  STG.E.128 desc[UR6][R120.64], R112 ;  /* 0x0000007078007986 */ /* 0x0001e8000c101d06 */
[----:B------:R-:W2:Y:S04]  /*48f80*/  LDL R197, [R1+0x120] ;  /* 0x0001200001c57983 */ /* 0x000ea80000100800 */
[----:B------:R-:W2:Y:S01]  /*48f90*/  LDL R182, [R1+0x12c] ;  /* 0x00012c0001b67983 */ /* 0x000ea20000100800 */
[C---:B------:R-:W-:Y:S01]  /*48fa0*/  FMUL.FTZ R46, R160.reuse, R46 ;  /* 0x0000002ea02e7220 */ /* 0x040fe20000410000 */
[----:B------:R-:W-:Y:S01]  /*48fb0*/  FMUL.FTZ R47, R160, R47 ;  /* 0x0000002fa02f7220 */ /* 0x000fe20000410000 */
[----:B------:R-:W-:Y:S01]  /*48fc0*/  FFMA.FTZ R27, R27, R129, R220 ;  /* 0x000000811b1b7223 */ /* 0x000fe200000100dc */
[----:B------:R-:W2:Y:S01]  /*48fd0*/  LDL R198, [R1+0x138] ;  /* 0x0001380001c67983 */ /* 0x000ea20000100800 */
[C---:B------:R-:W-:Y:S01]  /*48fe0*/  FADD.FTZ R22, -R173.reuse, R22 ;  /* 0x00000016ad167221 */ /* 0x040fe20000010100 */
[----:B------:R-:W-:-:S02]  /*48ff0*/  FADD.FTZ R24, -R173, R24 ;  /* 0x00000018ad187221 */ /* 0x000fc40000010100 */
[----:B------:R-:W2:Y:S01]  /*49000*/  LDL R183, [R1+0x128] ;  /* 0x0001280001b77983 */ /* 0x000ea20000100800 */
[C---:B0-----:R-:W-:Y:S01]  /*49010*/  FADD.FTZ R112, -R173.reuse, R118 ;  /* 0x00000076ad707221 */ /* 0x041fe20000010100 */
[----:B------:R-:W-:-:S03]  /*49020*/  FADD.FTZ R113, -R173, R119 ;  /* 0x00000077ad717221 */ /* 0x000fc60000010100 */
[C---:B------:R-:W-:Y:S01]  /*49030*/  FMUL.FTZ R112, R160.reuse, R112 ;  /* 0x00000070a0707220 */ /* 0x040fe20000410000 */
[----:B------:R-:W-:-:S03]  /*49040*/  FMUL.FTZ R113, R160, R113 ;  /* 0x00000071a0717220 */ /* 0x000fc60000410000 */
[----:B------:R-:W-:Y:S01]  /*49050*/  FFMA.FTZ R112, R112, R134, R226 ;  /* 0x0000008670707223 */ /* 0x000fe200000100e2 */
[----:B------:R-:W-:Y:S01]  /*49060*/  FFMA.FTZ R113, R113, R130, R227 ;  /* 0x0000008271717223 */ /* 0x000fe200000100e3 */
[C---:B------:R-:W-:Y:S01]  /*49070*/  FADD.FTZ R118, -R173.reuse, R146 ;  /* 0x00000092ad767221 */ /* 0x040fe20000010100 */
[----:B------:R-:W-:Y:S01]  /*49080*/  FADD.FTZ R120, -R173, R148 ;  /* 0x00000094ad787221 */ /* 0x000fe20000010100 */
[----:B------:R-:W2:Y:S02]  /*49090*/  LDL R146, [R1+0x140] ;  /* 0x0001400001927983 */ /* 0x000ea40000100800 */
[----:B------:R-:W-:Y:S01]  /*490a0*/  F2FP.BF16.F32.PACK_AB R115, R113, R112 ;  /* 0x000000707173723e */ /* 0x000fe200000010ff */
[C---:B------:R-:W-:Y:S01]  /*490b0*/  FADD.FTZ R112, -R173.reuse, R116 ;  /* 0x00000074ad707221 */ /* 0x040fe20000010100 */
[C---:B------:R-:W-:Y:S01]  /*490c0*/  FADD.FTZ R113, -R173.reuse, R117 ;  /* 0x00000075ad717221 */ /* 0x040fe20000010100 */
[C---:B------:R-:W-:Y:S01]  /*490d0*/  FADD.FTZ R116, -R173.reuse, R144 ;  /* 0x00000090ad747221 */ /* 0x040fe20000010100 */
[C---:B------:R-:W-:Y:S01]  /*490e0*/  FADD.FTZ R117, -R173.reuse, R145 ;  /* 0x00000091ad757221 */ /* 0x040fe20000010100 */
[----:B------:R-:W2:Y:S04]  /*490f0*/  LDL R144, [R1+0x14c] ;  /* 0x00014c0001907983 */ /* 0x000ea80000100800 */
[----:B------:R-:W2:Y:S04]  /*49100*/  LDL R145, [R1+0x148] ;  /* 0x0001480001917983 */ /* 0x000ea80000100800 */
[----:B------:R-:W2:Y:S01]  /*49110*/  LDL R148, [R1+0x150] ;  /* 0x0001500001947983 */ /* 0x000ea20000100800 */
[----:B------:R-:W-:-:S03]  /*49120*/  FADD.FTZ R119, -R173, R147 ;  /* 0x00000093ad777221 */ /* 0x000fc60000010100 */
[----:B------:R-:W2:Y:S01]  /*49130*/  LDL R147, [R1+0x158] ;  /* 0x0001580001937983 */ /* 0x000ea20000100800 */
[C---:B------:R-:W-:Y:S01]  /*49140*/  FMUL.FTZ R112, R160.reuse, R112 ;  /* 0x00000070a0707220 */ /* 0x040fe20000410000 */
[----:B------:R-:W-:-:S03]  /*49150*/  FMUL.FTZ R113, R160, R113 ;  /* 0x00000071a0717220 */ /* 0x000fc60000410000 */
[----:B------:R-:W-:Y:S01]  /*49160*/  FFMA.FTZ R112, R112, R127, R224 ;  /* 0x0000007f70707223 */ /* 0x000fe200000100e0 */
[----:B------:R-:W-:Y:S01]  /*49170*/  FFMA.FTZ R113, R113, R126, R225 ;  /* 0x0000007e71717223 */ /* 0x000fe200000100e1 */
[----:B------:R-:W-:-:S04]  /*49180*/  FFMA.FTZ R46, R46, R128, R222 ;  /* 0x000000802e2e7223 */ /* 0x000fc800000100de */
[----:B------:R-:W-:Y:S01]  /*49190*/  F2FP.BF16.F32.PACK_AB R114, R113, R112 ;  /* 0x000000707172723e */ /* 0x000fe200000010ff */
        /* <DEDUP_REMOVED lines=15> */
[----:B------:R-:W2:Y:S01]  /*49290*/  LDL R156, [R1+0x11c] ;  /* 0x00011c00019c7983 */ /* 0x000ea20000100800 */
        /* <DEDUP_REMOVED lines=41> */
[----:B------:R-:W2:Y:S04]  /*49530*/  LDL R155, [R1+0x18] ;  /* 0x00001800019b7983 */ /* 0x000ea80000100800 */
[----:B------:R-:W2:Y:S04]  /*49540*/  LDL R154, [R1+0xe8] ;  /* 0x0000e800019a7983 */ /* 0x000ea80000100800 */
[----:B------:R-:W2:Y:S04]  /*49550*/  LDL R159, [R1+0x10c] ;  /* 0x00010c00019f7983 */ /* 0x000ea80000100800 */
[----:B------:R-:W2:Y:S04]  /*49560*/  LDL R157, [R1+0x104] ;  /* 0x00010400019d7983 */ /* 0x000ea80000100800 */
[----:B------:R-:W2:Y:S04]  /*49570*/  LDL R151, [R1] ;  /* 0x0000000001977983 */ /* 0x000ea80000100800 */
[----:B------:R-:W2:Y:S04]  /*49580*/  LDL R150, [R1+0xf0] ;  /* 0x0000f00001967983 */ /* 0x000ea80000100800 */
[----:B------:R-:W2:Y:S04]  /*49590*/  LDL R149, [R1+0x4] ;  /* 0x0000040001957983 */ /* 0x000ea80000100800 */
[----:B------:R-:W2:Y:S01]  /*495a0*/  LDL R212, [R1+0x30] ;  /* 0x0000300001d47983 */ /* 0x000ea20000100800 */
[----:B---3--:R-:W-:Y:S01]  /*495b0*/  FFMA.FTZ R28, R28, R124, R221 ;  /* 0x0000007c1c1c7223 */ /* 0x008fe200000100dd */
[----:B----4-:R-:W-:-:S04]  /*495c0*/  FFMA.FTZ R47, R47, R125, R223 ;  /* 0x0000007d2f2f7223 */ /* 0x010fc800000100df */
[----:B------:R-:W-:Y:S01]  /*495d0*/  F2FP.BF16.F32.PACK_AB R112, R28, R27 ;  /* 0x0000001b1c70723e */ /* 0x000fe200000010ff */
[----:B------:R-:W-:Y:S01]  /*495e0*/  VIADD R27, R161, 0x40 ;  /* 0x00000040a11b7836 */ /* 0x000fe20000000000 */
[----:B------:R-:W-:-:S03]  /*495f0*/  F2FP.BF16.F32.PACK_AB R113, R47, R46 ;  /* 0x0000002e2f71723e */ /* 0x000fc600000010ff */
[----:B------:R-:W-:-:S04]  /*49600*/  IMAD.WIDE.U32 R46, R27, 0x10, R132 ;  /* 0x000000101b2e7825 */ /* 0x000fc800078e0084 */
        /* <DEDUP_REMOVED lines=11> */
[----:B--2---:R-:W-:Y:S01]  /*496c0*/  FFMA.FTZ R24, R24, R181, R241 ;  /* 0x000000b518187223 */ /* 0x004fe200000100f1 */
[----:B------:R-:W-:Y:S01]  /*496d0*/  FFMA.FTZ R22, R22, R180, R239 ;  /* 0x000000b416167223 */ /* 0x000fe200000100ef */
[C---:B------:R-:W-:Y:S01]  /*496e0*/  FADD.FTZ R45, -R173.reuse, R137 ;  /* 0x00000089ad2d7221 */ /* 0x040fe20000010100 */
[C---:B------:R-:W-:Y:S01]  /*496f0*/  FADD.FTZ R124, -R173.reuse, R152 ;  /* 0x00000098ad7c7221 */ /* 0x040fe20000010100 */
[----:B------:R-:W-:Y:S01]  /*49700*/  FADD.FTZ R125, -R173, R153 ;  /* 0x00000099ad7d7221 */ /* 0x000fe20000010100 */
[----:B------:R-:W2:Y:S01]  /*49710*/  LDL R181, [R1+0x110] ;  /* 0x0001100001b57983 */ /* 0x000ea20000100800 */
[----:B------:R-:W-:-:S03]  /*49720*/  FMUL.FTZ R134, R160, R40 ;  /* 0x00000028a0867220 */ /* 0x000fc60000410000 */
[----:B------:R-:W3:Y:S01]  /*49730*/  LDL R180, [R1+0x114] ;  /* 0x0001140001b47983 */ /* 0x000ee20000100800 */
[C---:B0-----:R-:W-:Y:S01]  /*49740*/  FADD.FTZ R115, -R173.reuse, R143 ;  /* 0x0000008fad737221 */ /* 0x041fe20000010100 */
        /* <DEDUP_REMOVED lines=12> */
[----:B------:R-:W-:Y:S01]  /*49810*/  FFMA.FTZ R115, R15, R146, R232 ;  /* 0x000000920f737223 */ /* 0x000fe200000100e8 */
[C---:B------:R-:W-:Y:S01]  /*49820*/  FMUL.FTZ R44, R160.reuse, R112 ;  /* 0x00000070a02c7220 */ /* 0x040fe20000410000 */
[C---:B------:R-:W-:Y:S01]  /*49830*/  FMUL.FTZ R136, R160.reuse, R113 ;  /* 0x00000071a0887220 */ /* 0x040fe20000410000 */
[C---:B------:R-:W-:Y:S01]  /*49840*/  FMUL.FTZ R122, R160.reuse, R124 ;  /* 0x0000007ca07a7220 */ /* 0x040fe20000410000 */
[----:B------:R-:W-:Y:S01]  /*49850*/  FMUL.FTZ R123, R160, R125 ;  /* 0x0000007da07b7220 */ /* 0x000fe20000410000 */
[----:B------:R-:W-:Y:S01]  /*49860*/  FFMA.FTZ R20, R20, R175, R237 ;  /* 0x000000af14147223 */ /* 0x000fe200000100ed */
[----:B------:R-:W-:Y:S01]  /*49870*/  FMUL.FTZ R27, R160, R27 ;  /* 0x0000001ba01b7220 */ /* 0x000fe20000410000 */
[----:B------:R-:W-:Y:S01]  /*49880*/  FFMA.FTZ R18, R18, R144, R235 ;  /* 0x0000009012127223 */ /* 0x000fe200000100eb */
[C---:B------:R-:W-:Y:S01]  /*49890*/  FMUL.FTZ R28, R160.reuse, R28 ;  /* 0x0000001ca01c7220 */ /* 0x040fe20000410000 */
[C---:B------:R-:W-:Y:S01]  /*498a0*/  FMUL.FTZ R29, R160.reuse, R29 ;  /* 0x0000001da01d7220 */ /* 0x040fe20000410000 */
[C---:B------:R-:W-:Y:S01]  /*498b0*/  FMUL.FTZ R32, R160.reuse, R32 ;  /* 0x00000020a0207220 */ /* 0x040fe20000410000 */
        /* <DEDUP_REMOVED lines=16> */
[----:B------:R-:W4:Y:S04]  /*499c0*/  LDL R175, [R1+0x118] ;  /* 0x0001180001af7983 */ /* 0x000f280000100800 */
[----:B------:R-:W4:Y:S04]  /*499d0*/  LDL R173, [R1+0x100] ;  /* 0x0001000001ad7983 */ /* 0x000f280000100800 */
[----:B------:R-:W4:Y:S04]  /*499e0*/  LDL R153, [R1+0x1c] ;  /* 0x00001c0001997983 */ /* 0x000f280000100800 */
[----:B------:R-:W4:Y:S01]  /*499f0*/  LDL R152, [R1+0xec] ;  /* 0x0000ec0001987983 */ /* 0x000f220000100800 */
[----:B------:R-:W-:-:S03]  /*49a00*/  F2FP.BF16.F32.PACK_AB R15, R18, R15 ;  /* 0x0000000f120f723e */ /* 0x000fc600000010ff */
[----:B------:R-:W4:Y:S01]  /*49a10*/  LDL R160, [R1+0x108] ;  /* 0x0001080001a07983 */ /* 0x000f220000100800 */
[----:B------:R-:W-:Y:S01]  /*49a20*/  FFMA.FTZ R18, R23, R197, R240 ;  /* 0x000000c517127223 */ /* 0x000fe200000100f0 */
        /* <DEDUP_REMOVED lines=11> */
[----:B------:R-:W-:Y:S01]  /*49ae0*/  FFMA.FTZ R16, R16, R252, R233 ;  /* 0x000000fc10107223 */ /* 0x000fe200000100e9 */
[----:B------:R-:W-:Y:S01]  /*49af0*/  FFMA.FTZ R17, R14, R215, R231 ;  /* 0x000000d70e117223 */ /* 0x000fe200000100e7 */
[----:B------:R-:W-:Y:S01]  /*49b00*/  FFMA.FTZ R12, R12, R214, R229 ;  /* 0x000000d60c0c7223 */ /* 0x000fe200000100e5 */
[----:B------:R-:W-:Y:S01]  /*49b10*/  FFMA.FTZ R21, R21, R198, R238 ;  /* 0x000000c615157223 */ /* 0x000fe200000100ee */
[----:B------:R-:W-:Y:S01]  /*49b20*/  F2FP.BF16.F32.PACK_AB R18, R24, R18 ;  /* 0x000000121812723e */ /* 0x000fe200000010ff */
[----:B------:R-:W4:Y:S01]  /*49b30*/  LDL R198, [R1+0x38] ;  /* 0x0000380001c67983 */ /* 0x000f220000100800 */
[----:B------:R-:W-:-:S02]  /*49b40*/  F2FP.BF16.F32.PACK_AB R14, R16, R115 ;  /* 0x00000073100e723e */ /* 0x000fc400000010ff */
[----:B------:R-:W-:Y:S01]  /*49b50*/  IADD3 R16, PT, PT, R161, 0x60, RZ ;  /* 0x00000060a1107810 */ /* 0x000fe20007ffe0ff */
[----:B------:R-:W4:Y:S01]  /*49b60*/  LDL R197, [R1+0x3c] ;  /* 0x00003c0001c57983 */ /* 0x000f220000100800 */
[----:B------:R-:W-:Y:S02]  /*49b70*/  F2FP.BF16.F32.PACK_AB R13, R17, R13 ;  /* 0x0000000d110d723e */ /* 0x000fe400000010ff */
[----:B------:R-:W-:Y:S01]  /*49b80*/  F2FP.BF16.F32.PACK_AB R12, R12, R114 ;  /* 0x000000720c0c723e */ /* 0x000fe200000010ff */
[----:B------:R-:W-:-:S04]  /*49b90*/  IMAD.WIDE.U32 R16, R16, 0x10, R132 ;  /* 0x0000001010107825 */ /* 0x000fc800078e0084 */
[----:B------:R-:W-:Y:S01]  /*49ba0*/  FFMA.FTZ R114, R19, R213, R236 ;  /* 0x000000d513727223 */ /* 0x000fe200000100ec */
[----:B------:R-:W-:Y:S01]  /*49bb0*/  FFMA.FTZ R19, R25, R183, R242 ;  /* 0x000000b719137223 */ /* 0x000fe200000100f2 */
[----:B------:R-:W4:Y:S04]  /*49bc0*/  LDL R182, [R1+0x20] ;  /* 0x0000200001b67983 */ /* 0x000f280000100800 */
[----:B------:R0:W-:Y:S01]  /*49bd0*/  STG.E.128 desc[UR6][R16.64], R12 ;  /* 0x0000000c10007986 */ /* 0x0001e2000c101d06 */
[----:B------:R-:W-:-:S03]  /*49be0*/  F2FP.BF16.F32.PACK_AB R19, R23, R19 ;  /* 0x000000131713723e */ /* 0x000fc600000010ff */
[----:B------:R-:W4:Y:S04]  /*49bf0*/  LDL R23, [R1+0xc8] ;  /* 0x0000c80001177983 */ /* 0x000f280000100800 */
[----:B------:R-:W4:Y:S01]  /*49c00*/  LDL R183, [R1+0x34] ;  /* 0x0000340001b77983 */ /* 0x000f220000100800 */
[C---:B0-----:R-:W-:Y:S01]  /*49c10*/  VIADD R12, R161.reuse, 0x80 ;  /* 0x00000080a10c7836 */ /* 0x041fe20000000000 */
[----:B------:R-:W-:Y:S02]  /*49c20*/  F2FP.BF16.F32.PACK_AB R16, R20, R114 ;  /* 0x000000721410723e */ /* 0x000fe400000010ff */
[----:B------:R-:W-:Y:S01]  /*49c30*/  F2FP.BF16.F32.PACK_AB R17, R22, R21 ;  /* 0x000000151611723e */ /* 0x000fe200000010ff */
[----:B------:R-:W-:Y:S01]  /*49c40*/  IMAD.WIDE.U32 R12, R12, 0x10, R132 ;  /* 0x000000100c0c7825 */ /* 0x000fe200078e0084 */
[----:B------:R-:W-:-:S02]  /*49c50*/  IADD3 R20, PT, PT, R161, 0xe0, RZ ;  /* 0x000000e0a1147810 */ /* 0x000fc40007ffe0ff */
[C---:B------:R-:W-:Y:S01]  /*49c60*/  IADD3 R22, PT, PT, R161.reuse, 0xa0, RZ ;  /* 0x000000a0a1167810 */ /* 0x040fe20007ffe0ff */
[C---:B------:R-:W-:Y:S01]  /*49c70*/  VIADD R21, R161.reuse, 0xc0 ;  /* 0x000000c0a1157836 */ /* 0x040fe20000000000 */
[C---:B------:R-:W-:Y:S01]  /*49c80*/  IADD3 R14, PT, PT, R161.reuse, 0x120, RZ ;  /* 0x00000120a10e7810 */ /* 0x040fe20007ffe0ff */
[----:B------:R-:W-:Y:S01]  /*49c90*/  IMAD.WIDE.U32 R116, R20, 0x10, R132 ;  /* 0x0000001014747825 */ /* 0x000fe200078e0084 */
[----:B------:R0:W-:Y:S03]  /*49ca0*/  STG.E.128 desc[UR6][R12.64], R16 ;  /* 0x000000100c007986 */ /* 0x0001e6000c101d06 */
[----:B------:R-:W-:Y:S01]  /*49cb0*/  FFMA.FTZ R20, R28, R156, R247 ;  /* 0x0000009c1c147223 */ /* 0x000fe200000100f7 */
[--C-:B------:R-:W-:Y:S01]  /*49cc0*/  IMAD.WIDE.U32 R24, R22, 0x10, R132.reuse ;  /* 0x0000001016187825 */ /* 0x100fe200078e0084 */
[----:B------:R-:W4:Y:S03]  /*49cd0*/  LDL R28, [R1+0xc4] ;  /* 0x0000c400011c7983 */ /* 0x000f260000100800 */
[----:B------:R-:W-:Y:S01]  /*49ce0*/  VIADD R15, R161, 0x100 ;  /* 0x00000100a10f7836 */ /* 0x000fe20000000000 */
[----:B------:R-:W4:Y:S01]  /*49cf0*/  LDL R22, [R1+0xc0] ;  /* 0x0000c00001167983 */ /* 0x000f220000100800 */
[----:B------:R-:W-:-:S03]  /*49d00*/  IMAD.WIDE.U32 R118, R21, 0x10, R132 ;  /* 0x0000001015767825 */ /* 0x000fc600078e0084 */
[----:B------:R-:W4:Y:S01]  /*49d10*/  LDL R161, [R1+0xd8] ;  /* 0x0000d80001a17983 */ /* 0x000f220000100800 */
[----:B------:R-:W-:-:S03]  /*49d20*/  IMAD.WIDE.U32 R120, R14, 0x10, R132 ;  /* 0x000000100e787825 */ /* 0x000fc600078e0084 */
[----:B------:R-:W4:Y:S01]  /*49d30*/  LDL R156, [R1+0xb8] ;  /* 0x0000b800019c7983 */ /* 0x000f220000100800 */
[----:B------:R-:W-:-:S04]  /*49d40*/  IMAD.WIDE.U32 R114, R15, 0x10, R132 ;  /* 0x000000100f727825 */ /* 0x000fc800078e0084 */
[----:B0-----:R-:W-:Y:S01]  /*49d50*/  FFMA.FTZ R19, R134, R154, R155 ;  /* 0x0000009a86137223 */ /* 0x001fe2000001009b */
        /* <DEDUP_REMOVED lines=11> */
[----:B--2---:R-:W-:-:S03]  /*49e10*/  FFMA.FTZ R12, R27, R181, R244 ;  /* 0x000000b51b0c7223 */ /* 0x004fc600000100f4 */
[----:B------:R-:W2:Y:S01]  /*49e20*/  LDL R27, [R1+0xcc] ;  /* 0x0000cc00011b7983 */ /* 0x000ea20000100800 */
[----:B---3--:R-:W-:-:S03]  /*49e30*/  FFMA.FTZ R16, R30, R180, R245 ;  /* 0x000000b41e107223 */ /* 0x008fc600000100f5 */
[----:B------:R-:W3:Y:S02]  /*49e40*/  LDL R30, [R1+0xa0] ;  /* 0x0000a000011e7983 */ /* 0x000ee40000100800 */
[----:B------:R-:W-:Y:S01]  /*49e50*/  F2FP.BF16.F32.PACK_AB R12, R16, R12 ;  /* 0x0000000c100c723e */ /* 0x000fe200000010ff */
[----:B------:R-:W-:Y:S01]  /*49e60*/  FFMA.FTZ R16, R33, R150, R151 ;  /* 0x0000009621107223 */ /* 0x000fe20000010097 */
[----:B------:R-:W3:Y:S04]  /*49e70*/  LDL R181, [R1+0xd0] ;  /* 0x0000d00001b57983 */ /* 0x000ee80000100800 */
[----:B------:R-:W3:Y:S04]  /*49e80*/  LDL R151, [R1+0x4c] ;  /* 0x00004c0001977983 */ /* 0x000ee80000100800 */
[----:B------:R-:W3:Y:S04]  /*49e90*/  LDL R33, [R1+0xbc] ;  /* 0x0000bc0001217983 */ /* 0x000ee80000100800 */
[----:B------:R-:W3:Y:S04]  /*49ea0*/  LDL R180, [R1+0x24] ;  /* 0x0000240001b47983 */ /* 0x000ee80000100800 */
[----:B------:R-:W3:Y:S01]  /*49eb0*/  LDL R150, [R1+0x40] ;  /* 0x0000400001967983 */ /* 0x000ee20000100800 */
[----:B----4-:R-:W-:-:S03]  /*49ec0*/  FFMA.FTZ R13, R31, R175, R246 ;  /* 0x000000af1f0d7223 */ /* 0x010fc600000100f6 */
[----:B------:R-:W4:Y:S01]  /*49ed0*/  LDL R31, [R1+0xa8] ;  /* 0x0000a800011f7983 */ /* 0x000f220000100800 */
[----:B------:R-:W-:-:S03]  /*49ee0*/  FFMA.FTZ R14, R29, R173, R248 ;  /* 0x000000ad1d0e7223 */ /* 0x000fc600000100f8 */
[----:B------:R-:W4:Y:S04]  /*49ef0*/  LDL R29, [R1+0xac] ;  /* 0x0000ac00011d7983 */ /* 0x000f280000100800 */
[----:B------:R-:W4:Y:S01]  /*49f00*/  LDL R173, [R1+0x28] ;  /* 0x0000280001ad7983 */ /* 0x000f220000100800 */
[----:B------:R-:W-:-:S03]  /*49f10*/  FFMA.FTZ R21, R135, R152, R153 ;  /* 0x0000009887157223 */ /* 0x000fc60000010099 */
[----:B------:R-:W4:Y:S01]  /*49f20*/  LDL R153, [R1+0x5c] ;  /* 0x00005c0001997983 */ /* 0x000f220000100800 */
[----:B------:R-:W-:-:S03]  /*49f30*/  FFMA.FTZ R15, R35, R160, R250 ;  /* 0x000000a0230f7223 */ /* 0x000fc600000100fa */
[----:B------:R-:W4:Y:S04]  /*49f40*/  LDL R160, [R1+0x2c] ;  /* 0x00002c0001a07983 */ /* 0x000f280000100800 */
[----:B------:R-:W4:Y:S01]  /*49f50*/  LDL R152, [R1+0x54] ;  /* 0x0000540001987983 */ /* 0x000f220000100800 */
[----:B------:R-:W-:-:S03]  /*49f60*/  F2FP.BF16.F32.PACK_AB R15, R17, R15 ;  /* 0x0000000f110f723e */ /* 0x000fc600000010ff */
[----:B------:R-:W4:Y:S01]  /*49f70*/  LDL R175, [R1+0xd4] ;  /* 0x0000d40001af7983 */ /* 0x000f220000100800 */
[----:B------:R-:W-:Y:S01]  /*49f80*/  F2FP.BF16.F32.PACK_AB R14, R18, R14 ;  /* 0x0000000e120e723e */ /* 0x000fe200000010ff */
[----:B------:R-:W-:Y:S01]  /*49f90*/  FFMA.FTZ R17, R36, R146, R147 ;  /* 0x0000009224117223 */ /* 0x000fe20000010093 */
[----:B------:R-:W-:Y:S01]  /*49fa0*/  F2FP.BF16.F32.PACK_AB R13, R20, R13 ;  /* 0x0000000d140d723e */ /* 0x000fe200000010ff */
[----:B------:R-:W-:Y:S01]  /*49fb0*/  FFMA.FTZ R20, R39, R148, R149 ;  /* 0x0000009427147223 */ /* 0x000fe20000010095 */
[----:B------:R-:W-:Y:S01]  /*49fc0*/  F2FP.BF16.F32.PACK_AB R19, R21, R19 ;  /* 0x000000131513723e */ /* 0x000fe200000010ff */
[----:B------:R-:W4:Y:S01]  /*49fd0*/  LDL R149, [R1+0xb0] ;  /* 0x0000b00001957983 */ /* 0x000f220000100800 */
[----:B------:R-:W-:-:S03]  /*49fe0*/  FFMA.FTZ R18, R42, R129, R131 ;  /* 0x000000812a127223 */ /* 0x000fc60000010083 */
[----:B------:R-:W4:Y:S04]  /*49ff0*/  LDL R148, [R1+0x44] ;  /* 0x0000440001947983 */ /* 0x000f280000100800 */
[----:B------:R-:W4:Y:S01]  /*4a000*/  LDL R147, [R1+0xb4] ;  /* 0x0000b40001937983 */ /* 0x000f220000100800 */
[----:B------:R-:W-:-:S03]  /*4a010*/  FFMA.FTZ R26, R43, R26, R128 ;  /* 0x0000001a2b1a7223 */ /* 0x000fc60000010080 */
[----:B------:R-:W4:Y:S04]  /*4a020*/  LDL R129, [R1+0x74] ;  /* 0x0000740001817983 */ /* 0x000f280000100800 */
[----:B------:R-:W4:Y:S01]  /*4a030*/  LDL R128, [R1+0x84] ;  /* 0x0000840001807983 */ /* 0x000f220000100800 */
[----:B------:R-:W-:-:S03]  /*4a040*/  FFMA.FTZ R21, R38, R144, R145 ;  /* 0x0000009026157223 */ /* 0x000fc60000010091 */
        /* <DEDUP_REMOVED lines=11> */
[----:B------:R-:W-:-:S02]  /*4a100*/  F2FP.BF16.F32.PACK_AB R17, R21, R17 ;  /* 0x000000111511723e */ /* 0x000fc400000010ff */
[----:B------:R-:W-:Y:S02]  /*4a110*/  F2FP.BF16.F32.PACK_AB R18, R26, R18 ;  /* 0x000000121a12723e */ /* 0x000fe400000010ff */
[----:B------:R-:W-:Y:S01]  /*4a120*/  F2FP.BF16.F32.PACK_AB R16, R20, R16 ;  /* 0x000000101410723e */ /* 0x000fe200000010ff */
[----:B------:R-:W-:Y:S01]  /*4a130*/  FFMA.FTZ R28, R136, R28, R183 ;  /* 0x0000001c881c7223 */ /* 0x000fe200000100b7 */
[----:B------:R-:W-:-:S05]  /*4a140*/  FFMA.FTZ R22, R44, R22, R212 ;  /* 0x000000162c167223 */ /* 0x000fca00000100d4 */
[----:B------:R-:W-:Y:S01]  /*4a150*/  F2FP.BF16.F32.PACK_AB R22, R28, R22 ;  /* 0x000000161c16723e */ /* 0x000fe200000010ff */
[----:B------:R0:W-:Y:S04]  /*4a160*/  STG.E.128 desc[UR6][R24.64], R12 ;  /* 0x0000000c18007986 */ /* 0x0001e8000c101d06 */
[----:B------:R0:W-:Y:S01]  /*4a170*/  STG.E.128 desc[UR6][R118.64], R16 ;  /* 0x0000001076007986 */ /* 0x0001e2000c101d06 */
[----:B------:R-:W-:Y:S01]  /*4a180*/  FFMA.FTZ R34, R124, R34, R134 ;  /* 0x000000227c227223 */ /* 0x000fe20000010086 */
[----:B--2---:R-:W-:Y:S01]  /*4a190*/  FFMA.FTZ R27, R140, R27, R197 ;  /* 0x0000001b8c1b7223 */ /* 0x004fe200000100c5 */
[----:B---3--:R-:W-:-:S04]  /*4a1a0*/  FFMA.FTZ R30, R139, R30, R155 ;  /* 0x0000001e8b1e7223 */ /* 0x008fc8000001009b */
[----:B------:R-:W-:Y:S01]  /*4a1b0*/  F2FP.BF16.F32.PACK_AB R23, R27, R23 ;  /* 0x000000171b17723e */ /* 0x000fe200000010ff */
[----:B------:R-:W-:Y:S01]  /*4a1c0*/  FFMA.FTZ R27, R113, R156, R157 ;  /* 0x0000009c711b7223 */ /* 0x000fe2000001009d */
[----:B------:R-:W-:Y:S01]  /*4a1d0*/  FFMA.FTZ R20, R40, R181, R182 ;  /* 0x000000b528147223 */ /* 0x000fe200000100b6 */
[----:B------:R-:W-:Y:S01]  /*4a1e0*/  FFMA.FTZ R33, R137, R33, R151 ;  /* 0x0000002189217223 */ /* 0x000fe20000010097 */
[----:B----4-:R-:W-:Y:S01]  /*4a1f0*/  FFMA.FTZ R31, R142, R31, R154 ;  /* 0x0000001f8e1f7223 */ /* 0x010fe2000001009a */
[----:B------:R-:W-:Y:S01]  /*4a200*/  FFMA.FTZ R21, R46, R161, R173 ;  /* 0x000000a12e157223 */ /* 0x000fe200000100ad */
[----:B------:R-:W-:Y:S01]  /*4a210*/  FFMA.FTZ R29, R143, R29, R153 ;  /* 0x0000001d8f1d7223 */ /* 0x000fe20000010099 */
[----:B------:R-:W-:Y:S01]  /*4a220*/  FFMA.FTZ R28, R47, R159, R160 ;  /* 0x0000009f2f1c7223 */ /* 0x000fe200000100a0 */
[----:B------:R-:W-:-:S03]  /*4a230*/  FFMA.FTZ R32, R141, R32, R152 ;  /* 0x000000208d207223 */ /* 0x000fc60000010098 */
[----:B------:R-:W-:Y:S01]  /*4a240*/  F2FP.BF16.F32.PACK_AB R31, R29, R31 ;  /* 0x0000001f1d1f723e */ /* 0x000fe200000010ff */
[----:B------:R-:W-:Y:S01]  /*4a250*/  FFMA.FTZ R26, R41, R175, R180 ;  /* 0x000000af291a7223 */ /* 0x000fe200000100b4 */
[----:B------:R-:W-:Y:S02]  /*4a260*/  F2FP.BF16.F32.PACK_AB R21, R28, R21 ;  /* 0x000000151c15723e */ /* 0x000fe400000010ff */
[----:B------:R-:W-:Y:S02]  /*4a270*/  F2FP.BF16.F32.PACK_AB R30, R32, R30 ;  /* 0x0000001e201e723e */ /* 0x000fe400000010ff */
[----:B------:R-:W-:Y:S01]  /*4a280*/  F2FP.BF16.F32.PACK_AB R29, R33, R27 ;  /* 0x0000001b211d723e */ /* 0x000fe200000010ff */
[----:B------:R-:W-:Y:S01]  /*4a290*/  FFMA.FTZ R28, R45, R149, R150 ;  /* 0x000000952d1c7223 */ /* 0x000fe20000010096 */
[----:B------:R-:W-:Y:S01]  /*4a2a0*/  F2FP.BF16.F32.PACK_AB R20, R26, R20 ;  /* 0x000000141a14723e */ /* 0x000fe200000010ff */
        /* <DEDUP_REMOVED lines=8> */
[----:B------:R-:W-:-:S04]  /*4a330*/  FFMA.FTZ R36, R127, R36, R42 ;  /* 0x000000247f247223 */ /* 0x000fc8000001002a */
[----:B------:R-:W-:Y:S01]  /*4a340*/  F2FP.BF16.F32.PACK_AB R35, R11, R35 ;  /* 0x000000230b23723e */ /* 0x000fe200000010ff */
[----:B------:R-:W-:Y:S01]  /*4a350*/  FFMA.FTZ R38, R123, R38, R39 ;  /* 0x000000267b267223 */ /* 0x000fe20000010027 */
[----:B------:R-:W-:Y:S01]  /*4a360*/  F2FP.BF16.F32.PACK_AB R33, R36, R27 ;  /* 0x0000001b2421723e */ /* 0x000fe200000010ff */
[----:B------:R0:W-:Y:S03]  /*4a370*/  STG.E.128 desc[UR6][R116.64], R20 ;  /* 0x0000001474007986 */ /* 0x0001e6000c101d06 */
[----:B------:R-:W-:Y:S01]  /*4a380*/  F2FP.BF16.F32.PACK_AB R32, R38, R26 ;  /* 0x0000001a2620723e */ /* 0x000fe200000010ff */
[----:B------:R0:W-:Y:S04]  /*4a390*/  STG.E.128 desc[UR6][R114.64], R28 ;  /* 0x0000001c72007986 */ /* 0x0001e8000c101d06 */
[----:B------:R0:W-:Y:S02]  /*4a3a0*/  STG.E.128 desc[UR6][R120.64], R32 ;  /* 0x0000002078007986 */ /* 0x0001e4000c101d06 */
.L_x_26382:
[----:B------:R-:W-:Y:S05]  /*4a3b0*/  BSYNC.RECONVERGENT B0 ;  /* 0x0000000000007941 */ /* 0x000fea0003800200 */
.L_x_26381:
[----:B0-----:R-:W0:Y:S02]  /*4a3c0*/  LDC.64 R12, c[0x0][0x380] ;  /* 0x0000e000ff0c7b82 */ /* 0x001e240000000a00 */
[----:B0-----:R-:W-:-:S05]  /*4a3d0*/  IMAD R196, R12, 0x4, R196 ;  /* 0x000000040cc47824 */ /* 0x001fca00078e02c4 */
[----:B------:R-:W-:-:S13]  /*4a3e0*/  ISETP.GE.AND P0, PT, R196, R13, PT ;  /* 0x0000000dc400720c */ /* 0x000fda0003f06270 */
[----:B------:R-:W-:Y:S05]  /*4a3f0*/  @!P0 BRA `(.L_x_26383) ;  /* 0xfffffb7400088947 */ /* 0x000fea000383ffff */
[----:B------:R-:W-:Y:S05]  /*4a400*/  EXIT ;  /* 0x000000000000794d */ /* 0x000fea0003800000 */
.L_x_26380:
        /* <DEDUP_REMOVED lines=8> */
.L_x_26385:
[----:B------:R-:W-:Y:S05]  /*4a490*/  BSYNC B0 ;  /* 0x0000000000007941 */ /* 0x000fea0003800000 */
.L_x_26384:
        /* <DEDUP_REMOVED lines=9> */
.L_x_26386:
[----:B------:R-:W-:Y:S02]  /*4a530*/  IMAD.MOV.U32 R114, RZ, RZ, 0x4 ;  /* 0x00000004ff727424 */ /* 0x000fe400078e00ff */
[----:B------:R-:W-:Y:S01]  /*4a540*/  FADD.FTZ R115, R115, R112 ;  /* 0x0000007073737221 */ /* 0x000fe20000010000 */
[----:B------:R-:W-:-:S04]  /*4a550*/  MOV R112, 0xffffffff ;  /* 0xffffffff00707802 */ /* 0x000fc80000000f00 */
[----:B------:R-:W-:-:S07]  /*4a560*/  MOV R161, R115 ;  /* 0x0000007300a17202 */ /* 0x000fce0000000f00 */
[----:B------:R-:W-:Y:S05]  /*4a570*/  WARPSYNC.COLLECTIVE R112, `(.L_x_26387) ;  /* 0x0000000070087348 */ /* 0x000fea0003c00000 */
[----:B------:R0:W1:Y:S02]  /*4a580*/  SHFL.BFLY P1, R112, R161, R114, R113 ;  /* 0x0c000072a1707389 */ /* 0x0000640000020071 */
[----:B01----:R-:W-:Y:S05]  /*4a590*/  ENDCOLLECTIVE ;  /* 0x000000000000791b */ /* 0x003fea0003800000 */
.L_x_26387:
[----:B------:R-:W-:Y:S02]  /*4a5a0*/  HFMA2 R114, -RZ, RZ, 0, 4.76837158203125e-07 ;  /* 0x00000008ff727431 */ /* 0x000fe400000001ff */
[----:B------:R-:W-:Y:S01]  /*4a5b0*/  FADD.FTZ R115, R115, R112 ;  /* 0x0000007073737221 */ /* 0x000fe20000010000 */
[----:B------:R-:W-:-:S03]  /*4a5c0*/  IMAD.MOV.U32 R112, RZ, RZ, -0x1 ;  /* 0xffffffffff707424 */ /* 0x000fc600078e00ff */
[----:B------:R-:W-:-:S07]  /*4a5d0*/  IMAD.MOV.U32 R161, RZ, RZ, R115 ;  /* 0x000000ffffa17224 */ /* 0x000fce00078e0073 */
[----:B------:R-:W-:Y:S05]  /*4a5e0*/  WARPSYNC.COLLECTIVE R112, `(.L_x_26388) ;  /* 0x0000000070087348 */ /* 0x000fea0003c00000 */
[----:B------:R0:W1:Y:S02]  /*4a5f0*/  SHFL.BFLY P1, R112, R161, R114, R113 ;  /* 0x0c000072a1707389 */ /* 0x0000640000020071 */
[----:B01----:R-:W-:Y:S05]  /*4a600*/  ENDCOLLECTIVE ;  /* 0x000000000000791b */ /* 0x003fea0003800000 */
.L_x_26388:
[----:B------:R-:W-:Y:S02]  /*4a610*/  IMAD.MOV.U32 R114, RZ, RZ, 0x10 ;  /* 0x00000010ff727424 */ /* 0x000fe400078e00ff */
[----:B------:R-:W-:Y:S01]  /*4a620*/  FADD.FTZ R115, R115, R112 ;  /* 0x0000007073737221 */ /* 0x000fe20000010000 */
[----:B------:R-:W-:-:S04]  /*4a630*/  MOV R112, 0xffffffff ;  /* 0xffffffff00707802 */ /* 0x000fc80000000f00 */
[----:B------:R-:W-:-:S07]  /*4a640*/  MOV R161, R115 ;  /* 0x0000007300a17202 */ /* 0x000fce0000000f00 */
[----:B------:R-:W-:Y:S05]  /*4a650*/  WARPSYNC.COLLECTIVE R112, `(.L_x_26389) ;  /* 0x0000000070087348 */ /* 0x000fea0003c00000 */
[----:B------:R0:W1:Y:S02]  /*4a660*/  SHFL.BFLY P1, R112, R161, R114, R113 ;  /* 0x0c000072a1707389 */ /* 0x0000640000020071 */
[----:B01----:R-:W-:Y:S05]  /*4a670*/  ENDCOLLECTIVE ;  /* 0x000000000000791b */ /* 0x003fea0003800000 */
.L_x_26389:
        /* <DEDUP_REMOVED lines=169> */
.L_x_26390:
[----:B------:R-:W-:Y:S02]  /*4b110*/  HFMA2 R114, -RZ, RZ, 0, 1.1920928955078125e-07 ;  /* 0x00000002ff727431 */ /* 0x000fe400000001ff */
[----:B------:R-:W-:Y:S01]  /*4b120*/  FADD.FTZ R160, R160, R112 ;  /* 0x00000070a0a07221 */ /* 0x000fe20000010000 */
[----:B------:R-:W-:-:S03]  /*4b130*/  IMAD.MOV.U32 R112, RZ, RZ, -0x1 ;  /* 0xffffffffff707424 */ /* 0x000fc600078e00ff */
[----:B------:R-:W-:-:S07]  /*4b140*/  IMAD.MOV.U32 R161, RZ, RZ, R160 ;  /* 0x000000ffffa17224 */ /* 0x000fce00078e00a0 */
[----:B------:R-:W-:Y:S05]  /*4b150*/  WARPSYNC.COLLECTIVE R112, `(.L_x_26391) ;  /* 0x0000000070087348 */ /* 0x000fea0003c00000 */
[----:B------:R0:W1:Y:S02]  /*4b160*/  SHFL.BFLY P1, R112, R161, R114, R113 ;  /* 0x0c000072a1707389 */ /* 0x0000640000020071 */
[----:B01----:R-:W-:Y:S05]  /*4b170*/  ENDCOLLECTIVE ;  /* 0x000000000000791b */ /* 0x003fea0003800000 */
.L_x_26391:
[----:B------:R-:W-:Y:S02]  /*4b180*/  IMAD.MOV.U32 R114, RZ, RZ, 0x4 ;  /* 0x00000004ff727424 */ /* 0x000fe400078e00ff */
[----:B------:R-:W-:Y:S01]  /*4b190*/  FADD.FTZ R160, R160, R112 ;  /* 0x00000070a0a07221 */ /* 0x000fe20000010000 */
[----:B------:R-:W-:-:S04]  /*4b1a0*/  MOV R112, 0xffffffff ;  /* 0xffffffff00707802 */ /* 0x000fc80000000f00 */
[----:B------:R-:W-:-:S07]  /*4b1b0*/  MOV R161, R160 ;  /* 0x000000a000a17202 */ /* 0x000fce0000000f00 */
[----:B------:R-:W-:Y:S05]  /*4b1c0*/  WARPSYNC.COLLECTIVE R112, `(.L_x_26392) ;  /* 0x0000000070087348 */ /* 0x000fea0003c00000 */
[----:B------:R0:W1:Y:S02]  /*4b1d0*/  SHFL.BFLY P1, R112, R161, R114, R113 ;  /* 0x0c000072a1707389 */ /* 0x0000640000020071 */
[----:B01----:R-:W-:Y:S05]  /*4b1e0*/  ENDCOLLECTIVE ;  /* 0x000000000000791b */ /* 0x003fea0003800000 */
.L_x_26392:
[----:B------:R-:W-:Y:S02]  /*4b1f0*/  HFMA2 R114, -RZ, RZ, 0, 4.76837158203125e-07 ;  /* 0x00000008ff727431 */ /* 0x000fe400000001ff */
[----:B------:R-:W-:Y:S01]  /*4b200*/  FADD.FTZ R160, R160, R112 ;  /* 0x00000070a0a07221 */ /* 0x000fe20000010000 */
[----:B------:R-:W-:-:S03]  /*4b210*/  IMAD.MOV.U32 R112, RZ, RZ, -0x1 ;  /* 0xffffffffff707424 */ /* 0x000fc600078e00ff */
[----:B------:R-:W-:-:S07]  /*4b220*/  IMAD.MOV.U32 R161, RZ, RZ, R160 ;  /* 0x000000ffffa17224 */ /* 0x000fce00078e00a0 */
[----:B------:R-:W-:Y:S05]  /*4b230*/  WARPSYNC.COLLECTIVE R112, `(.L_x_26393) ;  /* 0x0000000070087348 */ /* 0x000fea0003c00000 */
[----:B------:R0:W1:Y:S02]  /*4b240*/  SHFL.BFLY P1, R112, R161, R114, R113 ;  /* 0x0c000072a1707389 */ /* 0x0000640000020071 */
[----:B01----:R-:W-:Y:S05]  /*4b250*/  ENDCOLLECTIVE ;  /* 0x000000000000791b */ /* 0x003fea0003800000 */
.L_x_26393:
[----:B------:R-:W-:Y:S02]  /*4b260*/  IMAD.MOV.U32 R114, RZ, RZ, 0x10 ;  /* 0x00000010ff727424 */ /* 0x000fe400078e00ff */
[----:B------:R-:W-:Y:S01]  /*4b270*/  FADD.FTZ R160, R160, R112 ;  /* 0x00000070a0a07221 */ /* 0x000fe20000010000 */
[----:B------:R-:W-:-:S04]  /*4b280*/  MOV R112, 0xffffffff ;  /* 0xffffffff00707802 */ /* 0x000fc80000000f00 */
[----:B------:R-:W-:-:S07]  /*4b290*/  MOV R161, R160 ;  /* 0x000000a000a17202 */ /* 0x000fce0000000f00 */
[----:B------:R-:W-:Y:S05]  /*4b2a0*/  WARPSYNC.COLLECTIVE R112, `(.L_x_26394) ;  /* 0x0000000070087348 */ /* 0x000fea0003c00000 */
[----:B------:R0:W1:Y:S02]  /*4b2b0*/  SHFL.BFLY P1, R112, R161, R114, R113 ;  /* 0x0c000072a1707389 */ /* 0x0000640000020071 */
[----:B01----:R-:W-:Y:S05]  /*4b2c0*/  ENDCOLLECTIVE ;  /* 0x000000000000791b */ /* 0x003fea0003800000 */
.L_x_26394:
[----:B------:R-:W-:Y:S05]  /*4b2d0*/  BRA `(.L_x_26395) ;  /* 0xffffffd400407947 */ /* 0x000fea000383ffff */
.L_x_26396:
        /* <DEDUP_REMOVED lines=10> */
.L_x_88463:


//--------------------- .text._ZN10layer_norm13ln_fwd_kernelINS_13Kernel_traitsI13__nv_bfloat16S2_fS2_fjLj2560ELj1ELj4ELj1ELj16ENS_18Kernel_traits_baseILj2560ES2_S2_fS2_fjLj128EEEEELb0ELb0ELb0ELb0EEEvNS_9FwdParamsE --------------------------
	.section	.text._ZN10layer_norm13ln_fwd_kernelINS_13Kernel_traitsI13__nv_bfloat16S2_fS2_fjLj2560ELj1ELj4ELj1ELj16ENS_18Kernel_traits_baseILj2560ES2_S2_fS2_fjLj128EEEEELb0ELb0ELb0ELb0EEEvNS_9FwdParamsE,"ax",@progbits
	.align	128
        .global         _ZN10layer_norm13ln_fwd_kernelINS_13Kernel_traitsI13__nv_bfloat16S2_fS2_fjLj2560ELj1ELj4ELj1ELj16ENS_18Kernel_traits_baseILj2560ES2_S2_fS2_fjLj128EEEEELb0ELb0ELb0ELb0EEEvNS_9FwdParamsE
        .type           _ZN10layer_norm13ln_fwd_kernelINS_13Kernel_traitsI13__nv_bfloat16S2_fS2_fjLj2560ELj1ELj4ELj1ELj16ENS_18Kernel_traits_baseILj2560ES2_S2_fS2_fjLj128EEEEELb0ELb0ELb0ELb0EEEvNS_9FwdParamsE,@function
        .size           _ZN10layer_norm13ln_fwd_kernelINS_13Kernel_traitsI13__nv_bfloat16S2_fS2_fjLj2560ELj1ELj4ELj1ELj16ENS_18Kernel_traits_baseILj2560ES2_S2_fS2_fjLj128EEEEELb0ELb0ELb0ELb0EEEvNS_9FwdParamsE,(.L_x_88464 - _ZN10layer_norm13ln_fwd_kernelINS_13Kernel_traitsI13__nv_bfloat16S2_fS2_fjLj2560ELj1ELj4ELj1ELj16ENS_18Kernel_traits_baseILj2560ES2_S2_fS2_fjLj128EEEEELb0ELb0ELb0ELb0EEEvNS_9FwdParamsE)
        .other          _ZN10layer_norm13ln_fwd_kernelINS_13Kernel_traitsI13__nv_bfloat16S2_fS2_fjLj2560ELj1ELj4ELj1ELj16ENS_18Kernel_traits_baseILj2560ES2_S2_fS2_fjLj128EEEEELb0ELb0ELb0ELb0EEEvNS_9FwdParamsE,@"STO_CUDA_ENTRY STV_DEFAULT"
_ZN10layer_norm13ln_fwd_kernelINS_13Kernel_traitsI13__nv_bfloat16S2_fS2_fjLj2560ELj1ELj4ELj1ELj16ENS_18Kernel_traits_baseILj2560ES2_S2_fS2_fjLj128EEEEELb0ELb0ELb0ELb0EEEvNS_9FwdParamsE:
.text._ZN10layer_norm13ln_fwd_kernelINS_13Kernel_traitsI13__nv_bfloat16S2_fS2_fjLj2560ELj1ELj4ELj1ELj16ENS_18Kernel_traits_baseILj2560ES2_S2_fS2_fjLj128EEEEELb0ELb0ELb0ELb0EEEvNS_9FwdParamsE:
[----:B------:R-:W-:Y:S01]  /*0000*/  LDC R1, c[0x0][0x37c] ;  /* 0x0000df00ff017b82 */ /* 0x000fe20000000800 */
[----:B------:R-:W0:Y:S01]  /*0010*/  S2R R230, SR_TID.X ;  /* 0x0000000000e67919 */ /* 0x000e220000002100 */
[----:B------:R-:W1:Y:S06]  /*0020*/  LDCU.64 UR8, c[0x0][0x438] ;  /* 0x00008700ff0877ac */ /* 0x000e6c0008000a00 */
[----:B------:R-:W2:Y:S01]  /*0030*/  LDC R3, c[0x0][0x388] ;  /* 0x0000e200ff037b82 */ /* 0x000ea20000000800 */
[----:B------:R-:W-:Y:S01]  /*0040*/  BSSY.RECONVERGENT B0, `(.L_x_26397) ;  /* 0x00000c2000007945 */ /* 0x000fe20003800200 */
[----:B------:R-:W3:Y:S06]  /*0050*/  LDCU.64 UR6, c[0x0][0x358] ;  /* 0x00006b00ff0677ac */ /* 0x000eec0008000a00 */
[----:B------:R-:W4:Y:S01]  /*0060*/  S2UR UR4, SR_CTAID.X ;  /* 0x00000000000479c3 */ /* 0x000f220000002500 */
[----:B-1----:R-:W-:-:S04]  /*0070*/  UISETP.NE.U32.AND UP0, UPT, UR8, URZ, UPT ;  /* 0x000000ff0800728c */ /* 0x002fc8000bf05070 */
[----:B------:R-:W-:Y:S01]  /*0080*/  UISETP.NE.AND.EX UP0, UPT, UR9, URZ, UPT, UP0 ;  /* 0x000000ff0900728c */ /* 0x000fe2000bf05300 */
[----:B--2---:R-:W-:-:S04]  /*0090*/  SHF.R.S32.HI R0, RZ, 0x1f, R3 ;  /* 0x0000001fff007819 */ /* 0x004fc80000011403 */
        /* <DEDUP_REMOVED lines=12> */
[----:B------:R-:W-:Y:S02]  /*0160*/  ISETP.GE.U32.AND P2, PT, R229, 0xa0, PT ;  /* 0x000000a0e500780c */ /* 0x000fe40003f46070 */
[----:B------:R-:W-:-:S02]  /*0170*/  MOV R31, R230 ;  /* 0x000000e6001f7202 */ /* 0x000fc40000000f00 */
[----:B------:R-:W-:Y:S01]  /*0180*/  ISETP.GE.U32.AND P3, PT, R229, 0xc0, PT ;  /* 0x000000c0e500780c */ /* 0x000fe20003f66070 */
[----:B------:R-:W0:Y:S02]  /*0190*/  @P6 LDC.64 R6, c[0x0][0x3d0] ;  /* 0x0000f400ff066b82 */ /* 0x000e240000000a00 */
[----:B------:R-:W-:-:S06]  /*01a0*/  @P5 LOP3.LUT R31, R230, 0x20, RZ, 0xfc, !PT ;  /* 0x00000020e61f5812 */ /* 0x000fcc00078efcff */
[----:B------:R-:W1:Y:S08]  /*01b0*/  @P6 LDC.64 R8, c[0x0][0x438] ;  /* 0x00010e00ff086b82 */ /* 0x000e700000000a00 */
[----:B------:R-:W2:Y:S08]  /*01c0*/  @P5 LDC.64 R2, c[0x0][0x3d0] ;  /* 0x0000f400ff025b82 */ /* 0x000eb00000000a00 */
[----:B------:R-:W3:Y:S08]  /*01d0*/  @P5 LDC.64 R4, c[0x0][0x438] ;  /* 0x00010e00ff045b82 */ /* 0x000ef00000000a00 */
[----:B------:R-:W4:Y:S08]  /*01e0*/  @P0 LDC.64 R10, c[0x0][0x3d0] ;  /* 0x0000f400ff0a0b82 */ /* 0x000f300000000a00 */
[----:B------:R-:W4:Y:S01]  /*01f0*/  @P0 LDC.64 R12, c[0x0][0x438] ;  /* 0x00010e00ff0c0b82 */ /* 0x000f220000000a00 */
[----:B------:R-:W-:Y:S01]  /*0200*/  ISETP.GE.U32.AND P4, PT, R229, 0xe0, PT ;  /* 0x000000e0e500780c */ /* 0x000fe20003f86070 */
[----:B0-----:R-:W-:-:S06]  /*0210*/  @P6 IMAD.WIDE.U32 R6, R31, 0x10, R6 ;  /* 0x000000101f066825 */ /* 0x001fcc00078e0006 */
[----:B------:R-:W0:Y:S01]  /*0220*/  @P1 LDC.64 R14, c[0x0][0x3d0] ;  /* 0x0000f400ff0e1b82 */ /* 0x000e220000000a00 */
[C---:B-1----:R-:W-:Y:S01]  /*0230*/  @P6 IMAD.WIDE.U32 R8, R31.reuse, 0x10, R8 ;  /* 0x000000101f086825 */ /* 0x042fe200078e0008 */
[----:B------:R-:W5:Y:S03]  /*0240*/  @P6 LDG.E.128 R96, desc[UR6][R6.64] ;  /* 0x0000000606606981 */ /* 0x000f66000c1e1d00 */
[C---:B--2---:R-:W-:Y:S01]  /*0250*/  @P5 IMAD.WIDE.U32 R2, R230.reuse, 0x10, R2 ;  /* 0x00000010e6025825 */ /* 0x044fe200078e0002 */
[----:B------:R-:W5:Y:S02]  /*0260*/  @P6 LD.E.128 R92, desc[UR6][R8.64] ;  /* 0x00000006085c6980 */ /* 0x000f64000c101d00 */
[----:B------:R-:W1:Y:S01]  /*0270*/  @P1 LDC.64 R16, c[0x0][0x438] ;  /* 0x00010e00ff101b82 */ /* 0x000e620000000a00 */
[----:B------:R-:W-:Y:S01]  /*0280*/  @P6 IADD3 R31, PT, PT, R31, 0x20, RZ ;  /* 0x000000201f1f6810 */ /* 0x000fe20007ffe0ff */
[----:B------:R2:W5:Y:S01]  /*0290*/  @P5 LDG.E.128 R104, desc[UR6][R2.64] ;  /* 0x0000000602685981 */ /* 0x000562000c1e1d00 */
[----:B---3--:R-:W-:-:S05]  /*02a0*/  @P5 IMAD.WIDE.U32 R4, R230, 0x10, R4 ;  /* 0x00000010e6045825 */ /* 0x008fca00078e0004 */
[----:B------:R-:W3:Y:S01]  /*02b0*/  @P2 LDC.64 R18, c[0x0][0x3d0] ;  /* 0x0000f400ff122b82 */ /* 0x000ee20000000a00 */
[C---:B------:R-:W-:Y:S01]  /*02c0*/  ISETP.GE.U32.AND P6, PT, R229.reuse, 0x100, PT ;  /* 0x00000100e500780c */ /* 0x040fe20003fc6070 */
[----:B------:R2:W5:Y:S06]  /*02d0*/  @P5 LD.E.128 R100, desc[UR6][R4.64] ;  /* 0x0000000604645980 */ /* 0x00056c000c101d00 */
[----:B------:R-:W3:Y:S01]  /*02e0*/  @P2 LDC.64 R20, c[0x0][0x438] ;  /* 0x00010e00ff142b82 */ /* 0x000ee20000000a00 */
[----:B------:R-:W-:Y:S01]  /*02f0*/  ISETP.GE.U32.AND P5, PT, R229, 0x120, PT ;  /* 0x00000120e500780c */ /* 0x000fe20003fa6070 */
[----:B----4-:R-:W-:-:S06]  /*0300*/  @P0 IMAD.WIDE.U32 R10, R31, 0x10, R10 ;  /* 0x000000101f0a0825 */ /* 0x010fcc00078e000a */
[----:B------:R-:W4:Y:S01]  /*0310*/  @P3 LDC.64 R22, c[0x0][0x438] ;  /* 0x00010e00ff163b82 */ /* 0x000f220000000a00 */
[----:B------:R-:W-:-:S07]  /*0320*/  @P0 IMAD.WIDE.U32 R12, R31, 0x10, R12 ;  /* 0x000000101f0c0825 */ /* 0x000fce00078e000c */
[----:B--2---:R-:W2:Y:S01]  /*0330*/  @P3 LDC.64 R2, c[0x0][0x3d0] ;  /* 0x0000f400ff023b82 */ /* 0x004ea20000000a00 */
[----:B------:R-:W-:Y:S01]  /*0340*/  @P0 IADD3 R31, PT, PT, R31, 0x20, RZ ;  /* 0x000000201f1f0810 */ /* 0x000fe20007ffe0ff */
[----:B------:R1:W5:Y:S06]  /*0350*/  @P0 LDG.E.128 R88, desc[UR6][R10.64] ;  /* 0x000000060a580981 */ /* 0x00036c000c1e1d00 */
[----:B------:R-:W4:Y:S01]  /*0360*/  @P4 LDC.64 R4, c[0x0][0x3d0] ;  /* 0x0000f400ff044b82 */ /* 0x000f220000000a00 */
[C---:B0-----:R-:W-:Y:S01]  /*0370*/  @P1 IMAD.WIDE.U32 R14, R31.reuse, 0x10, R14 ;  /* 0x000000101f0e1825 */ /* 0x041fe200078e000e */
[----:B------:R0:W5:Y:S06]  /*0380*/  @P0 LD.E.128 R84, desc[UR6][R12.64] ;  /* 0x000000060c540980 */ /* 0x00016c000c101d00 */
[----:B------:R-:W0:Y:S01]  /*0390*/  @P4 LDC.64 R6, c[0x0][0x438] ;  /* 0x00010e00ff064b82 */ /* 0x000e220000000a00 */
[C---:B-1----:R-:W-:Y:S01]  /*03a0*/  @P1 IMAD.WIDE.U32 R16, R31.reuse, 0x10, R16 ;  /* 0x000000101f101825 */ /* 0x042fe200078e0010 */
[----:B------:R-:W-:Y:S01]  /*03b0*/  @P1 IADD3 R31, PT, PT, R31, 0x20, RZ ;  /* 0x000000201f1f1810 */ /* 0x000fe20007ffe0ff */
[----:B------:R1:W5:Y:S05]  /*03c0*/  @P1 LDG.E.128 R80, desc[UR6][R14.64] ;  /* 0x000000060e501981 */ /* 0x00036a000c1e1d00 */
[----:B------:R-:W1:Y:S01]  /*03d0*/  @P6 LDC.64 R8, c[0x0][0x3d0] ;  /* 0x0000f400ff086b82 */ /* 0x000e620000000a00 */
[C---:B---3--:R-:W-:Y:S01]  /*03e0*/  @P2 IMAD.WIDE.U32 R18, R31.reuse, 0x10, R18 ;  /* 0x000000101f122825 */ /* 0x048fe200078e0012 */
[----:B------:R3:W5:Y:S06]  /*03f0*/  @P1 LD.E.128 R76, desc[UR6][R16.64] ;  /* 0x00000006104c1980 */ /* 0x00076c000c101d00 */
[----:B------:R-:W3:Y:S01]  /*0400*/  @P6 LDC.64 R24, c[0x0][0x438] ;  /* 0x00010e00ff186b82 */ /* 0x000ee20000000a00 */
[C---:B------:R-:W-:Y:S01]  /*0410*/  @P2 IMAD.WIDE.U32 R20, R31.reuse, 0x10, R20 ;  /* 0x000000101f142825 */ /* 0x040fe200078e0014 */
[----:B------:R-:W-:Y:S01]  /*0420*/  @P2 IADD3 R31, PT, PT, R31, 0x20, RZ ;  /* 0x000000201f1f2810 */ /* 0x000fe20007ffe0ff */
[----:B------:R0:W5:Y:S05]  /*0430*/  @P2 LDG.E.128 R72, desc[UR6][R18.64] ;  /* 0x0000000612482981 */ /* 0x00016a000c1e1d00 */
[----:B------:R-:W3:Y:S01]  /*0440*/  @P5 LDC.64 R26, c[0x0][0x3d0] ;  /* 0x0000f400ff1a5b82 */ /* 0x000ee20000000a00 */
[C---:B--2---:R-:W-:Y:S01]  /*0450*/  @P3 IMAD.WIDE.U32 R2, R31.reuse, 0x10, R2 ;  /* 0x000000101f023825 */ /* 0x044fe200078e0002 */
[----:B------:R2:W5:Y:S06]  /*0460*/  @P2 LD.E.128 R68, desc[UR6][R20.64] ;  /* 0x0000000614442980 */ /* 0x00056c000c101d00 */
[----:B------:R-:W2:Y:S01]  /*0470*/  @P5 LDC.64 R28, c[0x0][0x438] ;  /* 0x00010e00ff1c5b82 */ /* 0x000ea20000000a00 */
[C---:B----4-:R-:W-:Y:S01]  /*0480*/  @P3 IMAD.WIDE.U32 R22, R31.reuse, 0x10, R22 ;  /* 0x000000101f163825 */ /* 0x050fe200078e0016 */
[----:B------:R-:W-:Y:S01]  /*0490*/  @P3 IADD3 R31, PT, PT, R31, 0x20, RZ ;  /* 0x000000201f1f3810 */ /* 0x000fe20007ffe0ff */
[----:B------:R4:W5:Y:S04]  /*04a0*/  @P3 LDG.E.128 R64, desc[UR6][R2.64] ;  /* 0x0000000602403981 */ /* 0x000968000c1e1d00 */
[C---:B------:R-:W-:Y:S01]  /*04b0*/  @P4 IMAD.WIDE.U32 R4, R31.reuse, 0x10, R4 ;  /* 0x000000101f044825 */ /* 0x040fe200078e0004 */
[----:B------:R4:W5:Y:S03]  /*04c0*/  @P3 LD.E.128 R60, desc[UR6][R22.64] ;  /* 0x00000006163c3980 */ /* 0x000966000c101d00 */
[C---:B0-----:R-:W-:Y:S01]  /*04d0*/  @P4 IMAD.WIDE.U32 R6, R31.reuse, 0x10, R6 ;  /* 0x000000101f064825 */ /* 0x041fe200078e0006 */
[----:B------:R-:W-:Y:S01]  /*04e0*/  @P4 IADD3 R31, PT, PT, R31, 0x20, RZ ;  /* 0x000000201f1f4810 */ /* 0x000fe20007ffe0ff */
[----:B------:R4:W5:Y:S04]  /*04f0*/  @P4 LDG.E.128 R56, desc[UR6][R4.64] ;  /* 0x0000000604384981 */ /* 0x000968000c1e1d00 */
[C---:B-1----:R-:W-:Y:S01]  /*0500*/  @P6 IMAD.WIDE.U32 R8, R31.reuse, 0x10, R8 ;  /* 0x000000101f086825 */ /* 0x042fe200078e0008 */
[----:B------:R4:W5:Y:S03]  /*0510*/  @P4 LD.E.128 R52, desc[UR6][R6.64] ;  /* 0x0000000606344980 */ /* 0x000966000c101d00 */
[C---:B---3--:R-:W-:Y:S01]  /*0520*/  @P6 IMAD.WIDE.U32 R24, R31.reuse, 0x10, R24 ;  /* 0x000000101f186825 */ /* 0x048fe200078e0018 */
[----:B------:R-:W-:Y:S01]  /*0530*/  @P6 IADD3 R31, PT, PT, R31, 0x20, RZ ;  /* 0x000000201f1f6810 */ /* 0x000fe20007ffe0ff */
[----:B------:R4:W5:Y:S04]  /*0540*/  @P6 LDG.E.128 R48, desc[UR6][R8.64] ;  /* 0x0000000608306981 */ /* 0x000968000c1e1d00 */
[C---:B------:R-:W-:Y:S01]  /*0550*/  @P5 IMAD.WIDE.U32 R26, R31.reuse, 0x10, R26 ;  /* 0x000000101f1a5825 */ /* 0x040fe200078e001a */
[----:B------:R4:W5:Y:S03]  /*0560*/  @P6 LD.E.128 R44, desc[UR6][R24.64] ;  /* 0x00000006182c6980 */ /* 0x000966000c101d00 */
[----:B--2---:R-:W-:Y:S01]  /*0570*/  @P5 IMAD.WIDE.U32 R28, R31, 0x10, R28 ;  /* 0x000000101f1c5825 */ /* 0x004fe200078e001c */
[----:B------:R4:W5:Y:S04]  /*0580*/  @P5 LDG.E.128 R40, desc[UR6][R26.64] ;  /* 0x000000061a285981 */ /* 0x000968000c1e1d00 */
[----:B------:R4:W5:Y:S01]  /*0590*/  @P5 LD.E.128 R36, desc[UR6][R28.64] ;  /* 0x000000061c245980 */ /* 0x000962000c101d00 */
[----:B------:R-:W-:-:S02]  /*05a0*/  ISETP.GE.U32.AND P0, PT, R229, 0x140, PT ;  /* 0x00000140e500780c */ /* 0x000fc40003f06070 */
[----:B------:R-:W-:-:S11]  /*05b0*/  @P5 IADD3 R31, PT, PT, R31, 0x20, RZ ;  /* 0x000000201f1f5810 */ /* 0x000fd60007ffe0ff */
        /* <DEDUP_REMOVED lines=8> */
.L_x_26398:
[C---:B------:R-:W-:Y:S02]  /*0640*/  ISETP.GE.U32.AND P1, PT, R229.reuse, 0x20, PT ;  /* 0x00000020e500780c */ /* 0x040fe40003f26070 */
[C---:B------:R-:W-:Y:S02]  /*0650*/  ISETP.GE.U32.AND P6, PT, R229.reuse, 0x40, PT ;  /* 0x00000040e500780c */ /* 0x040fe40003fc6070 */
[C---:B------:R-:W-:Y:S02]  /*0660*/  ISETP.GE.U32.AND P5, PT, R229.reuse, 0x60, PT ;  /* 0x00000060e500780c */ /* 0x040fe40003fa6070 */
[C---:B------:R-:W-:Y:S02]  /*0670*/  ISETP.GE.U32.AND P0, PT, R229.reuse, 0x80, PT ;  /* 0x00000080e500780c */ /* 0x040fe40003f06070 */
[C---:B------:R-:W-:Y:S02]  /*0680*/  ISETP.GE.U32.AND P4, PT, R229.reuse, 0xa0, PT ;  /* 0x000000a0e500780c */ /* 0x040fe40003f86070 */
[----:B------:R-:W-:-:S02]  /*0690*/  ISETP.GE.U32.AND P3, PT, R229, 0xc0, PT ;  /* 0x000000c0e500780c */ /* 0x000fc40003f66070 */
[----:B------:R-:W-:Y:S01]  /*06a0*/  MOV R19, R230 ;  /* 0x000000e600137202 */ /* 0x000fe20000000f00 */
[----:B------:R-:W0:Y:S01]  /*06b0*/  @P1 LDC.64 R2, c[0x0][0x3d0] ;  /* 0x0000f400ff021b82 */ /* 0x000e220000000a00 */
[----:B------:R-:W-:Y:S02]  /*06c0*/  ISETP.GE.U32.AND P2, PT, R229, 0xe0, PT ;  /* 0x000000e0e500780c */ /* 0x000fe40003f46070 */
[----:B------:R-:W-:-:S05]  /*06d0*/  @P1 LOP3.LUT R19, R230, 0x20, RZ, 0xfc, !PT ;  /* 0x00000020e6131812 */ /* 0x000fca00078efcff */
[----:B------:R-:W1:Y:S08]  /*06e0*/  @P6 LDC.64 R6, c[0x0][0x3d0] ;  /* 0x0000f400ff066b82 */ /* 0x000e700000000a00 */
[----:B------:R-:W2:Y:S08]  /*06f0*/  @P5 LDC.64 R8, c[0x0][0x3d0] ;  /* 0x0000f400ff085b82 */ /* 0x000eb00000000a00 */
[----:B------:R-:W3:Y:S01]  /*0700*/  @P0 LDC.64 R10, c[0x0][0x3d0] ;  /* 0x0000f400ff0a0b82 */ /* 0x000ee20000000a00 */
[----:B0-----:R-:W-:Y:S01]  /*0710*/  @P1 IMAD.WIDE.U32 R4, R230, 0x10, R2 ;  /* 0x00000010e6041825 */ /* 0x001fe200078e0002 */
[----:B------:R-:W-:-:S04]  /*0720*/  @P1 MOV R103, RZ ;  /* 0x000000ff00671202 */ /* 0x000fc80000000f00 */
[----:B------:R0:W5:Y:S02]  /*0730*/  @P1 LDG.E.128 R104, desc[UR6][R4.64] ;  /* 0x0000000604681981 */ /* 0x000164000c1e1d00 */
[----:B------:R-:W4:Y:S01]  /*0740*/  @P4 LDC.64 R12, c[0x0][0x3d0] ;  /* 0x0000f400ff0c4b82 */ /* 0x000f220000000a00 */
[----:B-1----:R-:W-:Y:S01]  /*0750*/  @P6 IMAD.WIDE.U32 R2, R19, 0x10, R6 ;  /* 0x0000001013026825 */ /* 0x002fe200078e0006 */
[----:B------:R-:W-:Y:S02]  /*0760*/  ISETP.GE.U32.AND P1, PT, R229, 0x100, PT ;  /* 0x00000100e500780c */ /* 0x000fe40003f26070 */
        /* <DEDUP_REMOVED lines=79> */
.L_x_26399:
[----:B------:R-:W-:Y:S05]  /*0c60*/  BSYNC.RECONVERGENT B0 ;  /* 0x0000000000007941 */ /* 0x000fea0003800200 */
.L_x_26397:
        /* <DEDUP_REMOVED lines=8> */
[----:B------:R-:W-:Y:S01]  /*0cf0*/  PRMT R224, R43, 0x7632, R224 ;  /* 0x000076322be07816 */ /* 0x000fe200000000e0 */
        /* <DEDUP_REMOVED lines=9> */
[----:B0-----:R-:W-:Y:S01]  /*0d90*/  UISETP.NE.U32.AND UP0, UPT, UR4, URZ, UPT ;  /* 0x000000ff0400728c */ /* 0x001fe2000bf05070 */
[----:B------:R-:W-:Y:S02]  /*0da0*/  PRMT R217, R55, 0x7632, R217 ;  /* 0x0000763237d97816 */ /* 0x000fe400000000d9 */
[----:B------:R-:W-:Y:S01]  /*0db0*/  PRMT R216, R59, 0x7632, R216 ;  /* 0x000076323bd87816 */ /* 0x000fe200000000d8 */
[----:B------:R-:W-:Y:S01]  /*0dc0*/  UISETP.NE.AND.EX UP0, UPT, UR5, URZ, UPT, UP0 ;  /* 0x000000ff0500728c */ /* 0x000fe2000bf05300 */
        /* <DEDUP_REMOVED lines=50> */
[----:B-1234-:R-:W-:-:S07]  /*10f0*/  PRMT R21, R104, 0x7632, R21 ;  /* 0x0000763268157816 */ /* 0x01efce0000000015 */
.L_x_26461:
[----:B------:R-:W0:Y:S01]  /*1100*/  @UP0 LDCU.64 UR4, c[0x0][0x3e0] ;  /* 0x00007c00ff0407ac */ /* 0x000e220008000a00 */
[----:B------:R-:W-:Y:S01]  /*1110*/  PLOP3.LUT P0, PT, PT, PT, UP0, 0x80, 0x8 ;  /* 0x000000000008781c */ /* 0x000fe20003f0f008 */
[----:B------:R-:W-:Y:S01]  /*1120*/  HFMA2 R181, -RZ, RZ, 0, 1.1920928955078125e-07 ;  /* 0x00000002ffb57431 */ /* 0x000fe200000001ff */
[----:B------:R-:W-:-:S11]  /*1130*/  PLOP3.LUT P1, PT, PT, PT, UP0, 0x80, 0x8 ;  /* 0x000000000008781c */ /* 0x000fd60003f2f008 */
[----:B0-----:R-:W-:-:S06]  /*1140*/  @P0 IMAD.WIDE R180, R228, R181, UR4 ;  /* 0x00000004e4b40e25 */ /* 0x001fcc000f8e02b5 */
[----:B------:R-:W2:Y:S01]  /*1150*/  @P1 LDG.E.U16 R180, desc[UR6][R180.64] ;  /* 0x00000006b4b41981 */ /* 0x000ea2000c1e1500 */
[----:B------:R-:W-:Y:S01]  /*1160*/  IMAD R182, R228, UR12, RZ ;  /* 0x0000000ce4b67c24 */ /* 0x000fe2000f8e02ff */
[----:B------:R-:W-:Y:S01]  /*1170*/  ISETP.GE.U32.AND P4, PT, R229, 0x20, PT ;  /* 0x00000020e500780c */ /* 0x000fe20003f86070 */
[----:B------:R-:W-:Y:S01]  /*1180*/  BSSY.RECONVERGENT B0, `(.L_x_26400) ;  /* 0x0000041000007945 */ /* 0x000fe20003800200 */
[----:B------:R-:W-:Y:S02]  /*1190*/  PLOP3.LUT P0, PT, PT, PT, UP0, 0x80, 0x8 ;  /* 0x000000000008781c */ /* 0x000fe40003f0f008 */
[----:B------:R-:W-:Y:S02]  /*11a0*/  SHF.R.S32.HI R183, RZ, 0x1f, R182 ;  /* 0x0000001fffb77819 */ /* 0x000fe400000114b6 */
[----:B------:R-:W-:Y:S02]  /*11b0*/  MOV R233, 0x3f800000 ;  /* 0x3f80000000e97802 */ /* 0x000fe40000000f00 */
[----:B------:R-:W-:-:S04]  /*11c0*/  LEA.HI R183, R183, R182, RZ, 0x3 ;  /* 0x000000b6b7b77211 */ /* 0x000fc800078f18ff */
[----:B------:R-:W-:-:S04]  /*11d0*/  LEA.HI.SX32 R232, R183, R230, 0x1d ;  /* 0x000000e6b7e87211 */ /* 0x000fc800078feaff */
[----:B------:R-:W-:Y:S02]  /*11e0*/  MOV R234, R232 ;  /* 0x000000e800ea7202 */ /* 0x000fe40000000f00 */
[----:B--2---:R-:W-:Y:S01]  /*11f0*/  @P0 SHF.L.U32 R233, R180, 0x10, RZ ;  /* 0x00000010b4e90819 */ /* 0x004fe200000006ff */
        /* <DEDUP_REMOVED lines=9> */
[----:B------:R-:W2:Y:S04]  /*1290*/  LDG.E.128 R24, desc[UR6][R234.64] ;  /* 0x00000006ea187981 */ /* 0x000ea8000c1e1d00 */
[----:B------:R-:W3:Y:S01]  /*12a0*/  LDG.E.128 R184, desc[UR6][R234.64+0x10] ;  /* 0x00001006eab87981 */ /* 0x000ee2000c1e1d00 */
[C---:B-----5:R-:W-:Y:S02]  /*12b0*/  PRMT R236, R180.reuse, 0x7632, R236 ;  /* 0x00007632b4ec7816 */ /* 0x060fe400000000ec */
[----:B------:R-:W-:Y:S02]  /*12c0*/  SHF.L.U32 R237, R180, 0x10, RZ ;  /* 0x00000010b4ed7819 */ /* 0x000fe400000006ff */
[----:B------:R-:W-:Y:S02]  /*12d0*/  SHF.L.U32 R236, R236, 0x10, RZ ;  /* 0x00000010ecec7819 */ /* 0x000fe400000006ff */
[----:B------:R-:W-:-:S02]  /*12e0*/  SHF.L.U32 R239, R181, 0x10, RZ ;  /* 0x00000010b5ef7819 */ /* 0x000fc400000006ff */
[----:B------:R-:W-:-:S04]  /*12f0*/  PRMT R181, R181, 0x7632, R181 ;  /* 0x00007632b5b57816 */ /* 0x000fc800000000b5 */
[----:B------:R-:W-:Y:S02]  /*1300*/  SHF.L.U32 R180, R181, 0x10, RZ ;  /* 0x00000010b5b47819 */ /* 0x000fe400000006ff */
[----:B------:R-:W-:Y:S01]  /*1310*/  SHF.L.U32 R181, R182, 0x10, RZ ;  /* 0x00000010b6b57819 */ /* 0x000fe200000006ff */
[-C--:B--2---:R-:W-:Y:S01]  /*1320*/  FFMA.FTZ R24, R237, R233.reuse, R24 ;  /* 0x000000e9ed187223 */ /* 0x084fe20000010018 */
[-C--:B------:R-:W-:Y:S01]  /*1330*/  FFMA.FTZ R25, R236, R233.reuse, R25 ;  /* 0x000000e9ec197223 */ /* 0x080fe20000010019 */
[----:B------:R-:W-:Y:S01]  /*1340*/  PRMT R236, R182, 0x7632, R236 ;  /* 0x00007632b6ec7816 */ /* 0x000fe200000000ec */
[-C--:B------:R-:W-:Y:S01]  /*1350*/  FFMA.FTZ R26, R239, R233.reuse, R26 ;  /* 0x000000e9ef1a7223 */ /* 0x080fe2000001001a */
[----:B------:R-:W-:Y:S01]  /*1360*/  PRMT R237, R183, 0x7632, R237 ;  /* 0x00007632b7ed7816 */ /* 0x000fe200000000ed */
[-C--:B------:R-:W-:Y:S01]  /*1370*/  FFMA.FTZ R27, R180, R233.reuse, R27 ;  /* 0x000000e9b41b7223 */ /* 0x080fe2000001001b */
[----:B------:R-:W-:Y:S01]  /*1380*/  SHF.L.U32 R236, R236, 0x10, RZ ;  /* 0x00000010ecec7819 */ /* 0x000fe200000006ff */
[----:B---3--:R-:W-:Y:S01]  /*1390*/  FFMA.FTZ R184, R181, R233, R184 ;  /* 0x000000e9b5b87223 */ /* 0x008fe200000100b8 */
[----:B------:R-:W-:-:S02]  /*13a0*/  SHF.L.U32 R183, R183, 0x10, RZ ;  /* 0x00000010b7b77819 */ /* 0x000fc400000006ff */
[----:B------:R-:W-:Y:S01]  /*13b0*/  SHF.L.U32 R182, R237, 0x10, RZ ;  /* 0x00000010edb67819 */ /* 0x000fe200000006ff */
[-C--:B------:R-:W-:Y:S02]  /*13c0*/  FFMA.FTZ R185, R236, R233.reuse, R185 ;  /* 0x000000e9ecb97223 */ /* 0x080fe400000100b9 */
[-C--:B------:R-:W-:Y:S02]  /*13d0*/  FFMA.FTZ R186, R183, R233.reuse, R186 ;  /* 0x000000e9b7ba7223 */ /* 0x080fe400000100ba */
[----:B------:R-:W-:Y:S01]  /*13e0*/  FFMA.FTZ R187, R182, R233, R187 ;  /* 0x000000e9b6bb7223 */ /* 0x000fe200000100bb */
[----:B------:R-:W-:Y:S06]  /*13f0*/  BRA `(.L_x_26403) ;  /* 0x0000000000507947 */ /* 0x000fec0003800000 */
.L_x_26402:
        /* <DEDUP_REMOVED lines=19> */
[----:B------:R-:W-:-:S07]  /*1530*/  FMUL.FTZ R187, R238, R233 ;  /* 0x000000e9eebb7220 */ /* 0x000fce0000410000 */
.L_x_26403:
[----:B------:R-:W0:Y:S01]  /*1540*/  LDC.64 R180, c[0x0][0x3a8] ;  /* 0x0000ea00ffb47b82 */ /* 0x000e220000000a00 */
[C---:B------:R-:W-:Y:S01]  /*1550*/  IADD3 R234, PT, PT, R232.reuse, 0x20, RZ ;  /* 0x00000020e8ea7810 */ /* 0x040fe20007ffe0ff */
[----:B0-----:R-:W-:-:S05]  /*1560*/  IMAD.WIDE.U32 R180, R232, 0x20, R180 ;  /* 0x00000020e8b47825 */ /* 0x001fca00078e00b4 */
[----:B------:R0:W-:Y:S04]  /*1570*/  STG.E.128 desc[UR6][R180.64], R24 ;  /* 0x00000018b4007986 */ /* 0x0001e8000c101d06 */
[----:B------:R0:W-:Y:S02]  /*1580*/  STG.E.128 desc[UR6][R180.64+0x10], R184 ;  /* 0x000010b8b4007986 */ /* 0x0001e4000c101d06 */
.L_x_26401:
[----:B------:R-:W-:Y:S05]  /*1590*/  BSYNC.RECONVERGENT B0 ;  /* 0x0000000000007941 */ /* 0x000fea0003800200 */
.L_x_26400:
[----:B------:R-:W-:Y:S01]  /*15a0*/  ISETP.GE.U32.AND P0, PT, R229, 0x40, PT ;  /* 0x00000040e500780c */ /* 0x000fe20003f06070 */
[----:B------:R-:W-:Y:S01]  /*15b0*/  BSSY.RECONVERGENT B0, `(.L_x_26404) ;  /* 0x000003c000007945 */ /* 0x000fe20003800200 */
[----:B------:R-:W-:-:S11]  /*15c0*/  LOP3.LUT R231, R231, 0xfffff7ff, RZ, 0xc0, !PT ;  /* 0xfffff7ffe7e77812 */ /* 0x000fd600078ec0ff */
[----:B------:R-:W-:Y:S01]  /*15d0*/  @P0 LOP3.LUT R231, R231, 0x800, RZ, 0xfc, !PT ;  /* 0x00000800e7e70812 */ /* 0x000fe200078efcff */
[----:B------:R-:W-:Y:S06]  /*15e0*/  @!P0 BRA `(.L_x_26405) ;  /* 0x0000000000e08947 */ /* 0x000fec0003800000 */
[----:B------:R-:W1:Y:S02]  /*15f0*/  LDC.64 R108, c[0x0][0x390] ;  /* 0x0000e400ff6c7b82 */ /* 0x000e640000000a00 */
[----:B-1----:R-:W-:-:S05]  /*1600*/  IMAD.WIDE.U32 R108, R234, 0x10, R108 ;  /* 0x00000010ea6c7825 */ /* 0x002fca00078e006c */
[----:B------:R1:W5:Y:S01]  /*1610*/  LDG.E.128 R112, desc[UR6][R108.64] ;  /* 0x000000066c707981 */ /* 0x000362000c1e1d00 */
[----:B------:R-:W-:-:S04]  /*1620*/  UISETP.NE.U32.AND UP1, UPT, UR8, URZ, UPT ;  /* 0x000000ff0800728c */ /* 0x000fc8000bf25070 */
[----:B------:R-:W-:-:S09]  /*1630*/  UISETP.NE.AND.EX UP1, UPT, UR9, URZ, UPT, UP1 ;  /* 0x000000ff0900728c */ /* 0x000fd2000bf25310 */
[----:B-1----:R-:W-:Y:S05]  /*1640*/  BRA.U !UP1, `(.L_x_26406) ;  /* 0x0000000109647547 */ /* 0x002fea000b800000 */
[----:B------:R-:W1:Y:S02]  /*1650*/  LDC.64 R236, c[0x0][0x3a0] ;  /* 0x0000e800ffec7b82 */ /* 0x000e640000000a00 */
[----:B-1----:R-:W-:-:S05]  /*1660*/  IMAD.WIDE.U32 R236, R234, 0x20, R236 ;  /* 0x00000020eaec7825 */ /* 0x002fca00078e00ec */
[----:B------:R-:W2:Y:S04]  /*1670*/  LDG.E.128 R108, desc[UR6][R236.64] ;  /* 0x00000006ec6c7981 */ /* 0x000ea8000c1e1d00 */
[----:B0-----:R-:W3:Y:S01]  /*1680*/  LDG.E.128 R180, desc[UR6][R236.64+0x10] ;  /* 0x00001006ecb47981 */ /* 0x001ee2000c1e1d00 */
[C---:B-----5:R-:W-:Y:S02]  /*1690*/  SHF.L.U32 R235, R112.reuse, 0x10, RZ ;  /* 0x0000001070eb7819 */ /* 0x060fe400000006ff */
[----:B------:R-:W-:-:S04]  /*16a0*/  PRMT R112, R112, 0x7632, R112 ;  /* 0x0000763270707816 */ /* 0x000fc80000000070 */
[----:B------:R-:W-:Y:S01]  /*16b0*/  SHF.L.U32 R112, R112, 0x10, RZ ;  /* 0x0000001070707819 */ /* 0x000fe200000006ff */
[----:B--2---:R-:W-:Y:S01]  /*16c0*/  FFMA.FTZ R108, R235, R233, R108 ;  /* 0x000000e9eb6c7223 */ /* 0x004fe2000001006c */
[----:B------:R-:W-:-:S03]  /*16d0*/  PRMT R235, R113, 0x7632, R235 ;  /* 0x0000763271eb7816 */ /* 0x000fc600000000eb */
[-C--:B------:R-:W-:Y:S01]  /*16e0*/  FFMA.FTZ R109, R112, R233.reuse, R109 ;  /* 0x000000e9706d7223 */ /* 0x080fe2000001006d */
[----:B------:R-:W-:Y:S02]  /*16f0*/  SHF.L.U32 R113, R113, 0x10, RZ ;  /* 0x0000001071717819 */ /* 0x000fe400000006ff */
[C---:B------:R-:W-:Y:S02]  /*1700*/  PRMT R112, R114.reuse, 0x7632, R112 ;  /* 0x0000763272707816 */ /* 0x040fe40000000070 */
[----:B------:R-:W-:Y:S01]  /*1710*/  SHF.L.U32 R238, R235, 0x10, RZ ;  /* 0x00000010ebee7819 */ /* 0x000fe200000006ff */
[-C--:B------:R-:W-:Y:S01]  /*1720*/  FFMA.FTZ R110, R113, R233.reuse, R110 ;  /* 0x000000e9716e7223 */ /* 0x080fe2000001006e */
[----:B------:R-:W-:Y:S02]  /*1730*/  PRMT R235, R115, 0x7632, R235 ;  /* 0x0000763273eb7816 */ /* 0x000fe400000000eb */
[----:B------:R-:W-:Y:S01]  /*1740*/  SHF.L.U32 R113, R114, 0x10, RZ ;  /* 0x0000001072717819 */ /* 0x000fe200000006ff */
[----:B------:R-:W-:Y:S01]  /*1750*/  FFMA.FTZ R111, R238, R233, R111 ;  /* 0x000000e9ee6f7223 */ /* 0x000fe2000001006f */
[----:B------:R-:W-:-:S02]  /*1760*/  SHF.L.U32 R114, R112, 0x10, RZ ;  /* 0x0000001070727819 */ /* 0x000fc400000006ff */
[----:B------:R-:W-:Y:S01]  /*1770*/  SHF.L.U32 R115, R115, 0x10, RZ ;  /* 0x0000001073737819 */ /* 0x000fe200000006ff */
[-C--:B---3--:R-:W-:Y:S01]  /*1780*/  FFMA.FTZ R112, R113, R233.reuse, R180 ;  /* 0x000000e971707223 */ /* 0x088fe200000100b4 */
[----:B------:R-:W-:Y:S01]  /*1790*/  SHF.L.U32 R236, R235, 0x10, RZ ;  /* 0x00000010ebec7819 */ /* 0x000fe200000006ff */
[-C--:B------:R-:W-:Y:S02]  /*17a0*/  FFMA.FTZ R113, R114, R233.reuse, R181 ;  /* 0x000000e972717223 */ /* 0x080fe400000100b5 */
[-C--:B------:R-:W-:Y:S02]  /*17b0*/  FFMA.FTZ R114, R115, R233.reuse, R182 ;  /* 0x000000e973727223 */ /* 0x080fe400000100b6 */
[----:B------:R-:W-:Y:S01]  /*17c0*/  FFMA.FTZ R115, R236, R233, R183 ;  /* 0x000000e9ec737223 */ /* 0x000fe200000100b7 */
[----:B------:R-:W-:Y:S06]  /*17d0*/  BRA `(.L_x_26407) ;  /* 0x0000000000507947 */ /* 0x000fec0003800000 */
.L_x_26406:
        /* <DEDUP_REMOVED lines=9> */
[----:B0-----:R-:W-:Y:S01]  /*1870*/  SHF.L.U32 R180, R108, 0x10, RZ ;  /* 0x000000106cb47819 */ /* 0x001fe200000006ff */
        /* <DEDUP_REMOVED lines=10> */
.L_x_26407:
[----:B------:R-:W0:Y:S02]  /*1920*/  LDC.64 R180, c[0x0][0x3a8] ;  /* 0x0000ea00ffb47b82 */ /* 0x000e240000000a00 */
[C---:B0-----:R-:W-:Y:S01]  /*1930*/  IMAD.WIDE.U32 R180, R234.reuse, 0x20, R180 ;  /* 0x00000020eab47825 */ /* 0x041fe200078e00b4 */
[----:B------:R-:W-:-:S04]  /*1940*/  IADD3 R234, PT, PT, R234, 0x20, RZ ;  /* 0x00000020eaea7810 */ /* 0x000fc80007ffe0ff */
[----:B------:R1:W-:Y:S04]  /*1950*/  STG.E.128 desc[UR6][R180.64], R108 ;  /* 0x0000006cb4007986 */ /* 0x0003e8000c101d06 */
[----:B------:R1:W-:Y:S02]  /*1960*/  STG.E.128 desc[UR6][R180.64+0x10], R112 ;  /* 0x00001070b4007986 */ /* 0x0003e4000c101d06 */
.L_x_26405:
[----:B------:R-:W-:Y:S05]  /*1970*/  BSYNC.RECONVERGENT B0 ;  /* 0x0000000000007941 */ /* 0x000fea0003800200 */
.L_x_26404:
        /* <DEDUP_REMOVED lines=8> */
[----:B------:R-:W-:-:S04]  /*1a00*/  UISETP.NE.U32.AND UP1, UPT, UR8, URZ, UPT ;  /* 0x000000ff0800728c */ /* 0x000fc8000bf25070 */
[----:B------:R-:W-:-:S09]  /*1a10*/  UISETP.NE.AND.EX UP1, UPT, UR9, URZ, UPT, UP1 ;  /* 0x000000ff0900728c */ /* 0x000fd2000bf25310 */
[----:B------:R-:W-:Y:S05]  /*1a20*/  BRA.U !UP1, `(.L_x_26410) ;  /* 0x0000000109647547 */ /* 0x000fea000b800000 */
[----:B------:R-:W2:Y:S02]  /*1a30*/  LDC.64 R236, c[0x0][0x3a0] ;  /* 0x0000e800ffec7b82 */ /* 0x000ea40000000a00 */
[----:B--2---:R-:W-:-:S05]  /*1a40*/  IMAD.WIDE.U32 R236, R234, 0x20, R236 ;  /* 0x00000020eaec7825 */ /* 0x004fca00078e00ec */
[----:B------:R-:W2:Y:S04]  /*1a50*/  LDG.E.128 R116, desc[UR6][R236.64] ;  /* 0x00000006ec747981 */ /* 0x000ea8000c1e1d00 */
[----:B01----:R-:W3:Y:S01]  /*1a60*/  LDG.E.128 R180, desc[UR6][R236.64+0x10] ;  /* 0x00001006ecb47981 */ /* 0x003ee2000c1e1d00 */
        /* <DEDUP_REMOVED lines=21> */
.L_x_26410:
        /* <DEDUP_REMOVED lines=9> */
[----:B01----:R-:W-:Y:S01]  /*1c50*/  SHF.L.U32 R180, R116, 0x10, RZ ;  /* 0x0000001074b47819 */ /* 0x003fe200000006ff */
        /* <DEDUP_REMOVED lines=10> */
.L_x_26411:
[----:B------:R-:W0:Y:S02]  /*1d00*/  LDC.64 R180, c[0x0][0x3a8] ;  /* 0x0000ea00ffb47b82 */ /* 0x000e240000000a00 */
[C---:B0-----:R-:W-:Y:S01]  /*1d10*/  IMAD.WIDE.U32 R180, R234.reuse, 0x20, R180 ;  /* 0x00000020eab47825 */ /* 0x041fe200078e00b4 */
[----:B------:R-:W-:-:S04]  /*1d20*/  IADD3 R234, PT, PT, R234, 0x20, RZ ;  /* 0x00000020eaea7810 */ /* 0x000fc80007ffe0ff */
[----:B------:R2:W-:Y:S04]  /*1d30*/  STG.E.128 desc[UR6][R180.64], R116 ;  /* 0x00000074b4007986 */ /* 0x0005e8000c101d06 */
[----:B------:R2:W-:Y:S02]  /*1d40*/  STG.E.128 desc[UR6][R180.64+0x10], R120 ;  /* 0x00001078b4007986 */ /* 0x0005e4000c101d06 */
.L_x_26409:
[----:B------:R-:W-:Y:S05]  /*1d50*/  BSYNC.RECONVERGENT B0 ;  /* 0x0000000000007941 */ /* 0x000fea0003800200 */
.L_x_26408:
        /* <DEDUP_REMOVED lines=8> */
[----:B------:R-:W-:-:S04]  /*1de0*/  UISETP.NE.U32.AND UP1, UPT, UR8, URZ, UPT ;  /* 0x000000ff0800728c */ /* 0x000fc8000bf25070 */
[----:B------:R-:W-:-:S09]  /*1df0*/  UISETP.NE.AND.EX UP1, UPT, UR9, URZ, UPT, UP1 ;  /* 0x000000ff0900728c */ /* 0x000fd2000bf25310 */
[----:B------:R-:W-:Y:S05]  /*1e00*/  BRA.U !UP1, `(.L_x_26414) ;  /* 0x0000000109647547 */ /* 0x000fea000b800000 */
[----:B------:R-:W3:Y:S02]  /*1e10*/  LDC.64 R236, c[0x0][0x3a0] ;  /* 0x0000e800ffec7b82 */ /* 0x000ee40000000a00 */
[----:B---3--:R-:W-:-:S05]  /*1e20*/  IMAD.WIDE.U32 R236, R234, 0x20, R236 ;  /* 0x00000020eaec7825 */ /* 0x008fca00078e00ec */
[----:B------:R-:W3:Y:S04]  /*1e30*/  LDG.E.128 R124, desc[UR6][R236.64] ;  /* 0x00000006ec7c7981 */ /* 0x000ee8000c1e1d00 */
[----:B012---:R-:W2:Y:S01]  /*1e40*/  LDG.E.128 R180, desc[UR6][R236.64+0x10] ;  /* 0x00001006ecb47981 */ /* 0x007ea2000c1e1d00 */
[C---:B-----5:R-:W-:Y:S02]  /*1e50*/  SHF.L.U32 R235, R128.reuse, 0x10, RZ ;  /* 0x0000001080eb7819 */ /* 0x060fe400000006ff */
[----:B------:R-:W-:-:S04]  /*1e60*/  PRMT R128, R128, 0x7632, R128 ;  /* 0x0000763280807816 */ /* 0x000fc80000000080 */
[----:B------:R-:W-:Y:S01]  /*1e70*/  SHF.L.U32 R128, R128, 0x10, RZ ;  /* 0x0000001080807819 */ /* 0x000fe200000006ff */
[----:B---3--:R-:W-:Y:S01]  /*1e80*/  FFMA.FTZ R124, R235, R233, R124 ;  /* 0x000000e9eb7c7223 */ /* 0x008fe2000001007c */
        /* <DEDUP_REMOVED lines=11> */
[-C--:B--2---:R-:W-:Y:S01]  /*1f40*/  FFMA.FTZ R128, R129, R233.reuse, R180 ;  /* 0x000000e981807223 */ /* 0x084fe200000100b4 */
[----:B------:R-:W-:Y:S01]  /*1f50*/  SHF.L.U32 R236, R235, 0x10, RZ ;  /* 0x00000010ebec7819 */ /* 0x000fe200000006ff */
[-C--:B------:R-:W-:Y:S02]  /*1f60*/  FFMA.FTZ R129, R130, R233.reuse, R181 ;  /* 0x000000e982817223 */ /* 0x080fe400000100b5 */
[-C--:B------:R-:W-:Y:S02]  /*1f70*/  FFMA.FTZ R130, R131, R233.reuse, R182 ;  /* 0x000000e983827223 */ /* 0x080fe400000100b6 */
[----:B------:R-:W-:Y:S01]  /*1f80*/  FFMA.FTZ R131, R236, R233, R183 ;  /* 0x000000e9ec837223 */ /* 0x000fe200000100b7 */
[----:B------:R-:W-:Y:S06]  /*1f90*/  BRA `(.L_x_26415) ;  /* 0x0000000000507947 */ /* 0x000fec0003800000 */
.L_x_26414:
        /* <DEDUP_REMOVED lines=9> */
[----:B012---:R-:W-:Y:S01]  /*2030*/  SHF.L.U32 R180, R124, 0x10, RZ ;  /* 0x000000107cb47819 */ /* 0x007fe200000006ff */
        /* <DEDUP_REMOVED lines=10> */
.L_x_26415:
[----:B------:R-:W0:Y:S02]  /*20e0*/  LDC.64 R180, c[0x0][0x3a8] ;  /* 0x0000ea00ffb47b82 */ /* 0x000e240000000a00 */
[C---:B0-----:R-:W-:Y:S01]  /*20f0*/  IMAD.WIDE.U32 R180, R234.reuse, 0x20, R180 ;  /* 0x00000020eab47825 */ /* 0x041fe200078e00b4 */
[----:B------:R-:W-:-:S04]  /*2100*/  IADD3 R234, PT, PT, R234, 0x20, RZ ;  /* 0x00000020eaea7810 */ /* 0x000fc80007ffe0ff */
[----:B------:R3:W-:Y:S04]  /*2110*/  STG.E.128 desc[UR6][R180.64], R124 ;  /* 0x0000007cb4007986 */ /* 0x0007e8000c101d06 */
[----:B------:R3:W-:Y:S02]  /*2120*/  STG.E.128 desc[UR6][R180.64+0x10], R128 ;  /* 0x00001080b4007986 */ /* 0x0007e4000c101d06 */
.L_x_26413:
[----:B------:R-:W-:Y:S05]  /*2130*/  BSYNC.RECONVERGENT B0 ;  /* 0x0000000000007941 */ /* 0x000fea0003800200 */
.L_x_26412:
        /* <DEDUP_REMOVED lines=8> */
[----:B------:R-:W-:-:S04]  /*21c0*/  UISETP.NE.U32.AND UP1, UPT, UR8, URZ, UPT ;  /* 0x000000ff0800728c */ /* 0x000fc8000bf25070 */
[----:B------:R-:W-:-:S09]  /*21d0*/  UISETP.NE.AND.EX UP1, UPT, UR9, URZ, UPT, UP1 ;  /* 0x000000ff0900728c */ /* 0x000fd2000bf25310 */
[----:B------:R-:W-:Y:S05]  /*21e0*/  BRA.U !UP1, `(.L_x_26418) ;  /* 0x0000000109647547 */ /* 0x000fea000b800000 */
[----:B------:R-:W4:Y:S02]  /*21f0*/  LDC.64 R236, c[0x0][0x3a0] ;  /* 0x0000e800ffec7b82 */ /* 0x000f240000000a00 */
[----:B----4-:R-:W-:-:S05]  /*2200*/  IMAD.WIDE.U32 R236, R234, 0x20, R236 ;  /* 0x00000020eaec7825 */ /* 0x010fca00078e00ec */
[----:B------:R-:W4:Y:S04]  /*2210*/  LDG.E.128 R132, desc[UR6][R236.64] ;  /* 0x00000006ec847981 */ /* 0x000f28000c1e1d00 */
[----:B0123--:R-:W2:Y:S01]  /*2220*/  LDG.E.128 R180, desc[UR6][R236.64+0x10] ;  /* 0x00001006ecb47981 */ /* 0x00fea2000c1e1d00 */
[C---:B-----5:R-:W-:Y:S02]  /*2230*/  SHF.L.U32 R235, R136.reuse, 0x10, RZ ;  /* 0x0000001088eb7819 */ /* 0x060fe400000006ff */
[----:B------:R-:W-:-:S04]  /*2240*/  PRMT R136, R136, 0x7632, R136 ;  /* 0x0000763288887816 */ /* 0x000fc80000000088 */
[----:B------:R-:W-:Y:S01]  /*2250*/  SHF.L.U32 R136, R136, 0x10, RZ ;  /* 0x0000001088887819 */ /* 0x000fe200000006ff */
[----:B----4-:R-:W-:Y:S01]  /*2260*/  FFMA.FTZ R132, R235, R233, R132 ;  /* 0x000000e9eb847223 */ /* 0x010fe20000010084 */
        /* <DEDUP_REMOVED lines=17> */
.L_x_26418:
        /* <DEDUP_REMOVED lines=9> */
[----:B0123--:R-:W-:Y:S01]  /*2410*/  SHF.L.U32 R180, R132, 0x10, RZ ;  /* 0x0000001084b47819 */ /* 0x00ffe200000006ff */
        /* <DEDUP_REMOVED lines=10> */
.L_x_26419:
[----:B------:R-:W0:Y:S02]  /*24c0*/  LDC.64 R180, c[0x0][0x3a8] ;  /* 0x0000ea00ffb47b82 */ /* 0x000e240000000a00 */
[C---:B0-----:R-:W-:Y:S01]  /*24d0*/  IMAD.WIDE.U32 R180, R234.reuse, 0x20, R180 ;  /* 0x00000020eab47825 */ /* 0x041fe200078e00b4 */
[----:B------:R-:W-:-:S04]  /*24e0*/  IADD3 R234, PT, PT, R234, 0x20, RZ ;  /* 0x00000020eaea7810 */ /* 0x000fc80007ffe0ff */
[----:B------:R4:W-:Y:S04]  /*24f0*/  STG.E.128 desc[UR6][R180.64], R132 ;  /* 0x00000084b4007986 */ /* 0x0009e8000c101d06 */
[----:B------:R4:W-:Y:S02]  /*2500*/  STG.E.128 desc[UR6][R180.64+0x10], R136 ;  /* 0x00001088b4007986 */ /* 0x0009e4000c101d06 */
.L_x_26417:
[----:B------:R-:W-:Y:S05]  /*2510*/  BSYNC.RECONVERGENT B0 ;  /* 0x0000000000007941 */ /* 0x000fea0003800200 */
.L_x_26416:
        /* <DEDUP_REMOVED lines=12> */
[----:B0-----:R-:W-:-:S05]  /*25e0*/  IMAD.WIDE.U32 R236, R234, 0x20, R236 ;  /* 0x00000020eaec7825 */ /* 0x001fca00078e00ec */
[----:B------:R-:W2:Y:S04]  /*25f0*/  LDG.E.128 R140, desc[UR6][R236.64] ;  /* 0x00000006ec8c7981 */ /* 0x000ea8000c1e1d00 */
[----:B-1234-:R-:W2:Y:S01]  /*2600*/  LDG.E.128 R180, desc[UR6][R236.64+0x10] ;  /* 0x00001006ecb47981 */ /* 0x01eea2000c1e1d00 */
[C---:B-----5:R-:W-:Y:S02]  /*2610*/  SHF.L.U32 R235, R144.reuse, 0x10, RZ ;  /* 0x0000001090eb7819 */ /* 0x060fe400000006ff */
[----:B------:R-:W-:-:S04]  /*2620*/  PRMT R144, R144, 0x7632, R144 ;  /* 0x0000763290907816 */ /* 0x000fc80000000090 */
[----:B------:R-:W-:Y:S01]  /*2630*/  SHF.L.U32 R144, R144, 0x10, RZ ;  /* 0x0000001090907819 */ /* 0x000fe200000006ff */
[----:B------:R-:W-:Y:S01]  /*2640*/  FFMA.FTZ R140, R235, R233, R140 ;  /* 0x000000e9eb8c7223 */ /* 0x000fe2000001008c */
        /* <DEDUP_REMOVED lines=17> */
.L_x_26422:
        /* <DEDUP_REMOVED lines=9> */
[----:B-1234-:R-:W-:Y:S01]  /*27f0*/  SHF.L.U32 R180, R140, 0x10, RZ ;  /* 0x000000108cb47819 */ /* 0x01efe200000006ff */
        /* <DEDUP_REMOVED lines=10> */
.L_x_26423:
[----:B------:R-:W0:Y:S02]  /*28a0*/  LDC.64 R180, c[0x0][0x3a8] ;  /* 0x0000ea00ffb47b82 */ /* 0x000e240000000a00 */
[C---:B0-----:R-:W-:Y:S01]  /*28b0*/  IMAD.WIDE.U32 R180, R234.reuse, 0x20, R180 ;  /* 0x00000020eab47825 */ /* 0x041fe200078e00b4 */
[----:B------:R-:W-:-:S04]  /*28c0*/  IADD3 R234, PT, PT, R234, 0x20, RZ ;  /* 0x00000020eaea7810 */ /* 0x000fc80007ffe0ff */
[----:B------:R0:W-:Y:S04]  /*28d0*/  STG.E.128 desc[UR6][R180.64], R140 ;  /* 0x0000008cb4007986 */ /* 0x0001e8000c101d06 */
[----:B------:R0:W-:Y:S02]  /*28e0*/  STG.E.128 desc[UR6][R180.64+0x10], R144 ;  /* 0x00001090b4007986 */ /* 0x0001e4000c101d06 */
.L_x_26421:
[----:B------:R-:W-:Y:S05]  /*28f0*/  BSYNC.RECONVERGENT B0 ;  /* 0x0000000000007941 */ /* 0x000fea0003800200 */
.L_x_26420:
        /* <DEDUP_REMOVED lines=36> */
.L_x_26426:
        /* <DEDUP_REMOVED lines=20> */
.L_x_26427:
[----:B------:R-:W0:Y:S02]  /*2c80*/  LDC.64 R180, c[0x0][0x3a8] ;  /* 0x0000ea00ffb47b82 */ /* 0x000e240000000a00 */
[C---:B0-----:R-:W-:Y:S01]  /*2c90*/  IMAD.WIDE.U32 R180, R234.reuse, 0x20, R180 ;  /* 0x00000020eab47825 */ /* 0x041fe200078e00b4 */
[----:B------:R-:W-:-:S04]  /*2ca0*/  IADD3 R234, PT, PT, R234, 0x20, RZ ;  /* 0x00000020eaea7810 */ /* 0x000fc80007ffe0ff */
[----:B------:R0:W-:Y:S04]  /*2cb0*/  STG.E.128 desc[UR6][R180.64], R148 ;  /* 0x00000094b4007986 */ /* 0x0001e8000c101d06 */
[----:B------:R0:W-:Y:S02]  /*2cc0*/  STG.E.128 desc[UR6][R180.64+0x10], R152 ;  /* 0x00001098b4007986 */ /* 0x0001e4000c101d06 */
.L_x_26425:
[----:B------:R-:W-:Y:S05]  /*2cd0*/  BSYNC.RECONVERGENT B0 ;  /* 0x0000000000007941 */ /* 0x000fea0003800200 */
.L_x_26424:
        /* <DEDUP_REMOVED lines=36> */
.L_x_26430:
        /* <DEDUP_REMOVED lines=20> */
.L_x_26431:
[----:B------:R-:W0:Y:S02]  /*3060*/  LDC.64 R180, c[0x0][0x3a8] ;  /* 0x0000ea00ffb47b82 */ /* 0x000e240000000a00 */
[C---:B0-----:R-:W-:Y:S01]  /*3070*/  IMAD.WIDE.U32 R180, R234.reuse, 0x20, R180 ;  /* 0x00000020eab47825 */ /* 0x041fe200078e00b4 */
[----:B------:R-:W-:-:S04]  /*3080*/  IADD3 R234, PT, PT, R234, 0x20, RZ ;  /* 0x00000020eaea7810 */ /* 0x000fc80007ffe0ff */
[----:B------:R0:W-:Y:S04]  /*3090*/  STG.E.128 desc[UR6][R180.64], R156 ;  /* 0x0000009cb4007986 */ /* 0x0001e8000c101d06 */
[----:B------:R0:W-:Y:S02]  /*30a0*/  STG.E.128 desc[UR6][R180.64+0x10], R160 ;  /* 0x000010a0b4007986 */ /* 0x0001e4000c101d06 */
.L_x_26429:
[----:B------:R-:W-:Y:S05]  /*30b0*/  BSYNC.RECONVERGENT B0 ;  /* 0x0000000000007941 */ /* 0x000fea0003800200 */
.L_x_26428:
        /* <DEDUP_REMOVED lines=36> */
.L_x_26434:
        /* <DEDUP_REMOVED lines=20> */
.L_x_26435:
[----:B------:R-:W0:Y:S02]  /*3440*/  LDC.64 R180, c[0x0][0x3a8] ;  /* 0x0000ea00ffb47b82 */ /* 0x000e240000000a00 */
[C---:B0-----:R-:W-:Y:S01]  /*3450*/  IMAD.WIDE.U32 R180, R234.reuse, 0x20, R180 ;  /* 0x00000020eab47825 */ /* 0x041fe200078e00b4 */
[----:B------:R-:W-:-:S04]  /*3460*/  IADD3 R234, PT, PT, R234, 0x20, RZ ;  /* 0x00000020eaea7810 */ /* 0x000fc80007ffe0ff */
[----:B------:R0:W-:Y:S04]  /*3470*/  STG.E.128 desc[UR6][R180.64], R164 ;  /* 0x000000a4b4007986 */ /* 0x0001e8000c101d06 */
[----:B------:R0:W-:Y:S02]  /*3480*/  STG.E.128 desc[UR6][R180.64+0x10], R168 ;  /* 0x000010a8b4007986 */ /* 0x0001e4000c101d06 */
.L_x_26433:
[----:B------:R-:W-:Y:S05]  /*3490*/  BSYNC.RECONVERGENT B0 ;  /* 0x0000000000007941 */ /* 0x000fea0003800200 */
.L_x_26432:
[----:B------:R-:W-:Y:S01]  /*34a0*/  ISETP.GE.U32.AND P0, PT, R229, 0x140, PT ;  /* 0x00000140e500780c */ /* 0x000fe20003f06070 */
[----:B------:R-:W-:Y:S01]  /*34b0*/  BSSY.RECONVERGENT B0, `(.L_x_26436) ;  /* 0x000003b000007945 */ /* 0x000fe20003800200 */
[----:B------:R-:W-:-:S11]  /*34c0*/  LOP3.LUT R231, R231, 0xffffffdf, RZ, 0xc0, !PT ;  /* 0xffffffdfe7e77812 */ /* 0x000fd600078ec0ff */
[----:B------:R-:W-:Y:S01]  /*34d0*/  @P0 LOP3.LUT R231, R231, 0x20, RZ, 0xfc, !PT ;  /* 0x00000020e7e70812 */ /* 0x000fe200078efcff */
        /* <DEDUP_REMOVED lines=32> */
.L_x_26438:
[----:B-12345:R-:W-:Y:S02]  /*36e0*/  PRMT R180, R179, 0x7632, R180 ;  /* 0x00007632b3b47816 */ /* 0x03efe400000000b4 */
[----:B------:R-:W-:Y:S02]  /*36f0*/  PRMT R172, R176, 0x7632, R172 ;  /* 0x00007632b0ac7816 */ /* 0x000fe400000000ac */
[----:B------:R-:W-:Y:S02]  /*3700*/  PRMT R173, R177, 0x7632, R173 ;  /* 0x00007632b1ad7816 */ /* 0x000fe400000000ad */
[----:B------:R-:W-:Y:S02]  /*3710*/  PRMT R175, R178, 0x7632, R175 ;  /* 0x00007632b2af7816 */ /* 0x000fe400000000af */
[----:B------:R-:W-:Y:S02]  /*3720*/  SHF.L.U32 R176, R176, 0x10, RZ ;  /* 0x00000010b0b07819 */ /* 0x000fe400000006ff */
        /* <DEDUP_REMOVED lines=15> */
.L_x_26439:
[----:B------:R-:W0:Y:S02]  /*3820*/  LDC.64 R180, c[0x0][0x3a8] ;  /* 0x0000ea00ffb47b82 */ /* 0x000e240000000a00 */
[----:B0-----:R-:W-:-:S05]  /*3830*/  IMAD.WIDE.U32 R180, R234, 0x20, R180 ;  /* 0x00000020eab47825 */ /* 0x001fca00078e00b4 */
[----:B------:R0:W-:Y:S04]  /*3840*/  STG.E.128 desc[UR6][R180.64], R172 ;  /* 0x000000acb4007986 */ /* 0x0001e8000c101d06 */
[----:B------:R0:W-:Y:S02]  /*3850*/  STG.E.128 desc[UR6][R180.64+0x10], R176 ;  /* 0x000010b0b4007986 */ /* 0x0001e4000c101d06 */
.L_x_26437:
[----:B------:R-:W-:Y:S05]  /*3860*/  BSYNC.RECONVERGENT B0 ;  /* 0x0000000000007941 */ /* 0x000fea0003800200 */
.L_x_26436:
        /* <DEDUP_REMOVED lines=101> */
[----:B------:R-:W-:Y:S01]  /*3ec0*/  ISETP.NE.AND P5, PT, R230, RZ, PT ;  /* 0x000000ffe600720c */ /* 0x000fe20003fa5270 */
[----:B------:R-:W-:-:S12]  /*3ed0*/  BRA.DIV UR4, `(.L_x_26440) ;  /* 0x0000002e04947947 */ /* 0x000fd8000b800000 */
        /* <DEDUP_REMOVED lines=187> */
.L_x_26473:
[----:B------:R-:W-:Y:S01]  /*4a90*/  FMUL.FTZ R180, R235, R235 ;  /* 0x000000ebebb47220 */ /* 0x000fe20000410000 */
[----:B-1----:R-:W-:Y:S01]  /*4aa0*/  FADD.FTZ R237, R236, R237 ;  /* 0x000000edeced7221 */ /* 0x002fe20000010000 */
[----:B------:R-:W-:Y:S01]  /*4ab0*/  ISETP.NE.AND P0, PT, RZ, UR10, PT ;  /* 0x0000000aff007c0c */ /* 0x000fe2000bf05270 */
[----:B------:R-:W-:Y:S02]  /*4ac0*/  BSSY.RECONVERGENT B0, `(.L_x_26441) ;  /* 0x000003d000007945 */ /* 0x000fe40003800200 */
[----:B------:R-:W-:Y:S01]  /*4ad0*/  FFMA.FTZ R234, R237, R182, UR11 ;  /* 0x0000000bedea7e23 */ /* 0x000fe200080100b6 */
[----:B------:R-:W-:Y:S01]  /*4ae0*/  FSEL R239, R180, RZ, P0 ;  /* 0x000000ffb4ef7208 */ /* 0x000fe20000000000 */
[----:B------:R-:W1:Y:S01]  /*4af0*/  @!P5 LDC.64 R182, c[0x0][0x3c0] ;  /* 0x0000f000ffb6db82 */ /* 0x000e620000000a00 */
[----:B------:R-:W-:-:S03]  /*4b00*/  FSEL R233, R235, RZ, !P0 ;  /* 0x000000ffebe97208 */ /* 0x000fc60004000000 */
[----:B------:R-:W-:-:S04]  /*4b10*/  FADD.FTZ R234, R234, R239 ;  /* 0x000000efeaea7221 */ /* 0x000fc80000010000 */
[----:B------:R-:W2:Y:S02]  /*4b20*/  @!P5 LDC.64 R180, c[0x0][0x3c8] ;  /* 0x0000f200ffb4db82 */ /* 0x000ea40000000a00 */
[----:B------:R-:W3:Y:S01]  /*4b30*/  MUFU.RSQ R234, R234 ;  /* 0x000000ea00ea7308 */ /* 0x000ee20000001400 */
[----:B-1----:R-:W-:-:S05]  /*4b40*/  @!P5 IMAD.WIDE R182, R228, 0x4, R182 ;  /* 0x00000004e4b6d825 */ /* 0x002fca00078e02b6 */
[----:B------:R1:W-:Y:S01]  /*4b50*/  @!P5 STG.E desc[UR6][R182.64], R235 ;  /* 0x000000ebb600d986 */ /* 0x0003e2000c101906 */
[----:B--2---:R-:W-:-:S05]  /*4b60*/  @!P5 IMAD.WIDE R180, R228, 0x4, R180 ;  /* 0x00000004e4b4d825 */ /* 0x004fca00078e02b4 */
[----:B---3--:R1:W-:Y:S01]  /*4b70*/  @!P5 STG.E desc[UR6][R180.64], R234 ;  /* 0x000000eab400d986 */ /* 0x0083e2000c101906 */
[----:B------:R-:W-:Y:S05]  /*4b80*/  @!P4 BRA `(.L_x_26442) ;  /* 0x0000000000c0c947 */ /* 0x000fea0003800000 */
[--C-:B-1----:R-:W-:Y:S01]  /*4b90*/  FADD.FTZ R181, R24, -R233.reuse ;  /* 0x800000e918b57221 */ /* 0x102fe20000010000 */
[----:B------:R-:W-:Y:S02]  /*4ba0*/  SHF.L.U32 R183, R104, 0x10, RZ ;  /* 0x0000001068b77819 */ /* 0x000fe400000006ff */
[----:B------:R-:W-:Y:S01]  /*4bb0*/  SHF.L.U32 R235, R100, 0x10, RZ ;  /* 0x0000001064eb7819 */ /* 0x000fe200000006ff */
[----:B------:R-:W-:Y:S01]  /*4bc0*/  FMUL.FTZ R180, R234, R181 ;  /* 0x000000b5eab47220 */ /* 0x000fe20000410000 */
[----:B------:R-:W-:Y:S01]  /*4bd0*/  FADD.FTZ R181, R26, -R233 ;  /* 0x800000e91ab57221 */ /* 0x000fe20000010000 */
[----:B------:R-:W-:Y:S02]  /*4be0*/  SHF.L.U32 R182, R105, 0x10, RZ ;  /* 0x0000001069b67819 */ /* 0x000fe400000006ff */
[----:B0-----:R-:W-:Y:S01]  /*4bf0*/  SHF.L.U32 R236, R101, 0x10, RZ ;  /* 0x0000001065ec7819 */ /* 0x001fe200000006ff */
[----:B------:R-:W-:Y:S01]  /*4c00*/  FMUL.FTZ R181, R234, R181 ;  /* 0x000000b5eab57220 */ /* 0x000fe20000410000 */
[----:B------:R-:W-:Y:S01]  /*4c10*/  FFMA.FTZ R180, R180, R183, R235 ;  /* 0x000000b7b4b47223 */ /* 0x000fe200000100eb */
[--C-:B------:R-:W-:Y:S01]  /*4c20*/  FADD.FTZ R183, R27, -R233.reuse ;  /* 0x800000e91bb77221 */ /* 0x100fe20000010000 */
[----:B------:R-:W-:Y:S01]  /*4c30*/  SHF.L.U32 R238, R19, 0x10, RZ ;  /* 0x0000001013ee7819 */ /* 0x000fe200000006ff */
[----:B------:R-:W-:Y:S01]  /*4c40*/  FFMA.FTZ R181, R181, R182, R236 ;  /* 0x000000b6b5b57223 */ /* 0x000fe200000100ec */
[----:B------:R-:W-:Y:S01]  /*4c50*/  SHF.L.U32 R182, R18, 0x10, RZ ;  /* 0x0000001012b67819 */ /* 0x000fe200000006ff */
[----:B------:R-:W-:Y:S01]  /*4c60*/  FMUL.FTZ R183, R234, R183 ;  /* 0x000000b7eab77220 */ /* 0x000fe20000410000 */
[----:B------:R-:W-:Y:S01]  /*4c70*/  FADD.FTZ R235, R184, -R233 ;  /* 0x800000e9b8eb7221 */ /* 0x000fe20000010000 */
[----:B------:R-:W-:-:S02]  /*4c80*/  SHF.L.U32 R236, R17, 0x10, RZ ;  /* 0x0000001011ec7819 */ /* 0x000fc400000006ff */
[----:B------:R-:W-:Y:S01]  /*4c90*/  FFMA.FTZ R238, R183, R238, R182 ;  /* 0x000000eeb7ee7223 */ /* 0x000fe200000100b6 */
[----:B------:R-:W-:Y:S01]  /*4ca0*/  FMUL.FTZ R182, R234, R235 ;  /* 0x000000ebeab67220 */ /* 0x000fe20000410000 */
[----:B------:R-:W-:Y:S02]  /*4cb0*/  SHF.L.U32 R183, R106, 0x10, RZ ;  /* 0x000000106ab77819 */ /* 0x000fe400000006ff */
[----:B------:R-:W-:Y:S02]  /*4cc0*/  SHF.L.U32 R235, R102, 0x10, RZ ;  /* 0x0000001066eb7819 */ /* 0x000fe400000006ff */
[----:B------:R-:W-:Y:S02]  /*4cd0*/  SHF.L.U32 R240, R16, 0x10, RZ ;  /* 0x0000001010f07819 */ /* 0x000fe400000006ff */
[----:B------:R-:W-:Y:S01]  /*4ce0*/  SHF.L.U32 R242, R20, 0x10, RZ ;  /* 0x0000001014f27819 */ /* 0x000fe200000006ff */
[----:B------:R-:W-:Y:S01]  /*4cf0*/  FFMA.FTZ R182, R182, R183, R235 ;  /* 0x000000b7b6b67223 */ /* 0x000fe200000100eb */
[----:B------:R-:W-:Y:S01]  /*4d00*/  FADD.FTZ R183, R185, -R233 ;  /* 0x800000e9b9b77221 */ /* 0x000fe20000010000 */
[----:B------:R-:W-:-:S03]  /*4d10*/  F2FP.BF16.F32.PACK_AB R181, R238, R181 ;  /* 0x000000b5eeb5723e */ /* 0x000fc600000010ff */
[----:B------:R-:W-:-:S04]  /*4d20*/  FMUL.FTZ R183, R234, R183 ;  /* 0x000000b7eab77220 */ /* 0x000fc80000410000 */
[----:B------:R-:W-:Y:S01]  /*4d30*/  FFMA.FTZ R235, R183, R236, R240 ;  /* 0x000000ecb7eb7223 */ /* 0x000fe200000100f0 */
[----:B------:R-:W-:Y:S01]  /*4d40*/  FADD.FTZ R183, R186, -R233 ;  /* 0x800000e9bab77221 */ /* 0x000fe20000010000 */
[----:B------:R-:W-:Y:S02]  /*4d50*/  SHF.L.U32 R236, R107, 0x10, RZ ;  /* 0x000000106bec7819 */ /* 0x000fe400000006ff */
[----:B------:R-:W-:Y:S01]  /*4d60*/  SHF.L.U32 R240, R103, 0x10, RZ ;  /* 0x0000001067f07819 */ /* 0x000fe200000006ff */
[----:B------:R-:W-:Y:S01]  /*4d70*/  FMUL.FTZ R183, R234, R183 ;  /* 0x000000b7eab77220 */ /* 0x000fe20000410000 */
[----:B------:R-:W-:-:S03]  /*4d80*/  F2FP.BF16.F32.PACK_AB R182, R235, R182 ;  /* 0x000000b6ebb6723e */ /* 0x000fc600000010ff */
[----:B------:R-:W-:Y:S01]  /*4d90*/  FFMA.FTZ R241, R183, R236, R240 ;  /* 0x000000ecb7f17223 */ /* 0x000fe200000100f0 */
[----:B------:R-:W-:Y:S01]  /*4da0*/  FADD.FTZ R183, R187, -R233 ;  /* 0x800000e9bbb77221 */ /* 0x000fe20000010000 */
[----:B------:R-:W-:Y:S02]  /*4db0*/  SHF.L.U32 R236, R15, 0x10, RZ ;  /* 0x000000100fec7819 */ /* 0x000fe400000006ff */
[----:B------:R-:W-:Y:S01]  /*4dc0*/  SHF.L.U32 R240, R14, 0x10, RZ ;  /* 0x000000100ef07819 */ /* 0x000fe200000006ff */
[----:B------:R-:W-:-:S04]  /*4dd0*/  FMUL.FTZ R183, R234, R183 ;  /* 0x000000b7eab77220 */ /* 0x000fc80000410000 */
[----:B------:R-:W-:Y:S01]  /*4de0*/  FFMA.FTZ R244, R183, R236, R240 ;  /* 0x000000ecb7f47223 */ /* 0x000fe200000100f0 */
[----:B------:R-:W-:Y:S01]  /*4df0*/  FADD.FTZ R183, R25, -R233 ;  /* 0x800000e919b77221 */ /* 0x000fe20000010000 */
[----:B------:R-:W0:Y:S01]  /*4e00*/  LDC.64 R236, c[0x0][0x428] ;  /* 0x00010a00ffec7b82 */ /* 0x000e220000000a00 */
[----:B------:R-:W-:Y:S02]  /*4e10*/  SHF.L.U32 R240, R21, 0x10, RZ ;  /* 0x0000001015f07819 */ /* 0x000fe400000006ff */
[----:B------:R-:W-:-:S04]  /*4e20*/  FMUL.FTZ R183, R234, R183 ;  /* 0x000000b7eab77220 */ /* 0x000fc80000410000 */
[----:B------:R-:W-:Y:S01]  /*4e30*/  FFMA.FTZ R239, R183, R240, R242 ;  /* 0x000000f0b7ef7223 */ /* 0x000fe200000100f2 */
[----:B------:R-:W-:-:S04]  /*4e40*/  F2FP.BF16.F32.PACK_AB R183, R244, R241 ;  /* 0x000000f1f4b7723e */ /* 0x000fc800000010ff */
[----:B------:R-:W-:Y:S01]  /*4e50*/  F2FP.BF16.F32.PACK_AB R180, R239, R180 ;  /* 0x000000b4efb4723e */ /* 0x000fe200000010ff */
[C---:B0-----:R-:W-:Y:S01]  /*4e60*/  IMAD.WIDE.U32 R236, R232.reuse, 0x10, R236 ;  /* 0x00000010e8ec7825 */ /* 0x041fe200078e00ec */
[----:B------:R-:W-:-:S04]  /*4e70*/  IADD3 R232, PT, PT, R232, 0x20, RZ ;  /* 0x00000020e8e87810 */ /* 0x000fc80007ffe0ff */
[----:B------:R2:W-:Y:S03]  /*4e80*/  STG.E.128 desc[UR6][R236.64], R180 ;  /* 0x000000b4ec007986 */ /* 0x0005e6000c101d06 */
.L_x_26442:
[----:B------:R-:W-:Y:S05]  /*4e90*/  BSYNC.RECONVERGENT B0 ;  /* 0x0000000000007941 */ /* 0x000fea0003800200 */
.L_x_26441:
[----:B------:R-:W-:Y:S01]  /*4ea0*/  ISETP.GE.U32.AND P0, PT, R229, 0x40, PT ;  /* 0x00000040e500780c */ /* 0x000fe20003f06070 */
[----:B------:R-:W-:-:S12]  /*4eb0*/  BSSY.RECONVERGENT B0, `(.L_x_26443) ;  /* 0x0000032000007945 */ /* 0x000fd80003800200 */
[----:B------:R-:W-:Y:S05]  /*4ec0*/  @!P0 BRA `(.L_x_26444) ;  /* 0x0000000000c08947 */ /* 0x000fea0003800000 */
[--C-:B-12---:R-:W-:Y:S01]  /*4ed0*/  FADD.FTZ R181, R108, -R233.reuse ;  /* 0x800000e96cb57221 */ /* 0x106fe20000010000 */
        /* <DEDUP_REMOVED lines=47> */
.L_x_26444:
[----:B------:R-:W-:Y:S05]  /*51d0*/  BSYNC.RECONVERGENT B0 ;  /* 0x0000000000007941 */ /* 0x000fea0003800200 */
.L_x_26443:
[----:B------:R-:W-:Y:S01]  /*51e0*/  ISETP.GE.U32.AND P0, PT, R229, 0x60, PT ;  /* 0x00000060e500780c */ /* 0x000fe20003f06070 */
[----:B------:R-:W-:-:S12]  /*51f0*/  BSSY.RECONVERGENT B0, `(.L_x_26445) ;  /* 0x0000032000007945 */ /* 0x000fd80003800200 */
[----:B------:R-:W-:Y:S05]  /*5200*/  @!P0 BRA `(.L_x_26446) ;  /* 0x0000000000c08947 */ /* 0x000fea0003800000 */
[--C-:B-123--:R-:W-:Y:S01]  /*5210*/  FADD.FTZ R181, R116, -R233.reuse ;  /* 0x800000e974b57221 */ /* 0x10efe20000010000 */
        /* <DEDUP_REMOVED lines=47> */
.L_x_26446:
[----:B------:R-:W-:Y:S05]  /*5510*/  BSYNC.RECONVERGENT B0 ;  /* 0x0000000000007941 */ /* 0x000fea0003800200 */
.L_x_26445:
[----:B------:R-:W-:Y:S01]  /*5520*/  ISETP.GE.U32.AND P0, PT, R229, 0x80, PT ;  /* 0x00000080e500780c */ /* 0x000fe20003f06070 */
[----:B------:R-:W-:-:S12]  /*5530*/  BSSY.RECONVERGENT B0, `(.L_x_26447) ;  /* 0x0000032000007945 */ /* 0x000fd80003800200 */
[----:B------:R-:W-:Y:S05]  /*5540*/  @!P0 BRA `(.L_x_26448) ;  /* 0x0000000000c08947 */ /* 0x000fea0003800000 */
[--C-:B-1234-:R-:W-:Y:S01]  /*5550*/  FADD.FTZ R181, R124, -R233.reuse ;  /* 0x800000e97cb57221 */ /* 0x11efe20000010000 */
        /* <DEDUP_REMOVED lines=47> */
.L_x_26448:
[----:B------:R-:W-:Y:S05]  /*5850*/  BSYNC.RECONVERGENT B0 ;  /* 0x0000000000007941 */ /* 0x000fea0003800200 */
.L_x_26447:
[----:B------:R-:W-:Y:S01]  /*5860*/  ISETP.GE.U32.AND P0, PT, R229, 0xa0, PT ;  /* 0x000000a0e500780c */ /* 0x000fe20003f06070 */
[----:B------:R-:W-:-:S12]  /*5870*/  BSSY.RECONVERGENT B0, `(.L_x_26449) ;  /* 0x0000032000007945 */ /* 0x000fd80003800200 */
[----:B------:R-:W-:Y:S05]  /*5880*/  @!P0 BRA `(.L_x_26450) ;  /* 0x0000000000c08947 */ /* 0x000fea0003800000 */
[--C-:B01234-:R-:W-:Y:S01]  /*5890*/  FADD.FTZ R181, R132, -R233.reuse ;  /* 0x800000e984b57221 */ /* 0x11ffe20000010000 */
[----:B------:R-:W-:Y:S02]  /*58a0*/  SHF.L.U32 R183, R72, 0x10, RZ ;  /* 0x0000001048b77819 */ /* 0x000fe400000006ff */
[----:B------:R-:W-:Y:S01]  /*58b0*/  SHF.L.U32 R235, R68, 0x10, RZ ;  /* 0x0000001044eb7819 */ /* 0x000fe200000006ff */
[----:B------:R-:W-:Y:S01]  /*58c0*/  FMUL.FTZ R180, R234, R181 ;  /* 0x000000b5eab47220 */ /* 0x000fe20000410000 */
[----:B------:R-:W-:Y:S01]  /*58d0*/  FADD.FTZ R181, R134, -R233 ;  /* 0x800000e986b57221 */ /* 0x000fe20000010000 */
[----:B------:R-:W-:Y:S02]  /*58e0*/  SHF.L.U32 R182, R73, 0x10, RZ ;  /* 0x0000001049b67819 */ /* 0x000fe400000006ff */
[----:B------:R-:W-:Y:S01]  /*58f0*/  SHF.L.U32 R236, R69, 0x10, RZ ;  /* 0x0000001045ec7819 */ /* 0x000fe200000006ff */
        /* <DEDUP_REMOVED lines=41> */
.L_x_26450:
[----:B------:R-:W-:Y:S05]  /*5b90*/  BSYNC.RECONVERGENT B0 ;  /* 0x0000000000007941 */ /* 0x000fea0003800200 */
.L_x_26449:
[----:B------:R-:W-:Y:S01]  /*5ba0*/  ISETP.GE.U32.AND P0, PT, R229, 0xc0, PT ;  /* 0x000000c0e500780c */ /* 0x000fe20003f06070 */
[----:B------:R-:W-:-:S12]  /*5bb0*/  BSSY.RECONVERGENT B0, `(.L_x_26451) ;  /* 0x0000033000007945 */ /* 0x000fd80003800200 */
[----:B------:R-:W-:Y:S05]  /*5bc0*/  @!P0 BRA `(.L_x_26452) ;  /* 0x0000000000c48947 */ /* 0x000fea0003800000 */
[----:B01234-:R-:W-:Y:S01]  /*5bd0*/  FADD.FTZ R181, R141, -R233 ;  /* 0x800000e98db57221 */ /* 0x01ffe20000010000 */
[----:B------:R-:W-:Y:S02]  /*5be0*/  PRMT R235, R60, 0x7632, R235 ;  /* 0x000076323ceb7816 */ /* 0x000fe400000000eb */
[----:B------:R-:W-:Y:S01]  /*5bf0*/  SHF.L.U32 R183, R205, 0x10, RZ ;  /* 0x00000010cdb77819 */ /* 0x000fe200000006ff */
[----:B------:R-:W-:Y:S01]  /*5c00*/  FMUL.FTZ R180, R234, R181 ;  /* 0x000000b5eab47220 */ /* 0x000fe20000410000 */
[----:B------:R-:W-:Y:S01]  /*5c10*/  SHF.L.U32 R235, R235, 0x10, RZ ;  /* 0x00000010ebeb7819 */ /* 0x000fe200000006ff */
        /* <DEDUP_REMOVED lines=44> */
.L_x_26452:
[----:B------:R-:W-:Y:S05]  /*5ee0*/  BSYNC.RECONVERGENT B0 ;  /* 0x0000000000007941 */ /* 0x000fea0003800200 */
.L_x_26451:
[----:B------:R-:W-:Y:S01]  /*5ef0*/  ISETP.GE.U32.AND P0, PT, R229, 0xe0, PT ;  /* 0x000000e0e500780c */ /* 0x000fe20003f06070 */
[----:B------:R-:W-:-:S12]  /*5f00*/  BSSY.RECONVERGENT B0, `(.L_x_26453) ;  /* 0x0000034000007945 */ /* 0x000fd80003800200 */
[----:B------:R-:W-:Y:S05]  /*5f10*/  @!P0 BRA `(.L_x_26454) ;  /* 0x0000000000c88947 */ /* 0x000fea0003800000 */
[----:B01234-:R-:W-:Y:S01]  /*5f20*/  FADD.FTZ R181, R149, -R233 ;  /* 0x800000e995b57221 */ /* 0x01ffe20000010000 */
[----:B------:R-:W-:Y:S02]  /*5f30*/  PRMT R183, R56, 0x7632, R183 ;  /* 0x0000763238b77816 */ /* 0x000fe400000000b7 */
[----:B------:R-:W-:Y:S01]  /*5f40*/  PRMT R235, R52, 0x7632, R235 ;  /* 0x0000763234eb7816 */ /* 0x000fe200000000eb */
        /* <DEDUP_REMOVED lines=9> */
[----:B------:R-:W-:Y:S01]  /*5fe0*/  SHF.L.U32 R238, R212, 0x10, RZ ;  /* 0x00000010d4ee7819 */ /* 0x000fe200000006ff */
[----:B------:R-:W-:Y:S01]  /*5ff0*/  FADD.FTZ R235, R152, -R233 ;  /* 0x800000e998eb7221 */ /* 0x000fe20000010000 */
[----:B------:R-:W-:Y:S01]  /*6000*/  FFMA.FTZ R181, R181, R182, R236 ;  /* 0x000000b6b5b57223 */ /* 0x000fe200000100ec */
[----:B------:R-:W-:Y:S01]  /*6010*/  SHF.L.U32 R182, R213, 0x10, RZ ;  /* 0x00000010d5b67819 */ /* 0x000fe200000006ff */
[----:B------:R-:W-:Y:S01]  /*6020*/  FMUL.FTZ R183, R234, R183 ;  /* 0x000000b7eab77220 */ /* 0x000fe20000410000 */
[----:B------:R-:W-:-:S02]  /*6030*/  SHF.L.U32 R236, R214, 0x10, RZ ;  /* 0x00000010d6ec7819 */ /* 0x000fc400000006ff */
[----:B------:R-:W-:Y:S01]  /*6040*/  SHF.L.U32 R240, R215, 0x10, RZ ;  /* 0x00000010d7f07819 */ /* 0x000fe200000006ff */
[----:B------:R-:W-:Y:S01]  /*6050*/  FFMA.FTZ R238, R183, R238, R182 ;  /* 0x000000eeb7ee7223 */ /* 0x000fe200000100b6 */
[----:B------:R-:W-:Y:S01]  /*6060*/  FMUL.FTZ R182, R234, R235 ;  /* 0x000000ebeab67220 */ /* 0x000fe20000410000 */
[----:B------:R-:W-:Y:S02]  /*6070*/  SHF.L.U32 R183, R58, 0x10, RZ ;  /* 0x000000103ab77819 */ /* 0x000fe400000006ff */
[----:B------:R-:W-:Y:S02]  /*6080*/  SHF.L.U32 R235, R54, 0x10, RZ ;  /* 0x0000001036eb7819 */ /* 0x000fe400000006ff */
[----:B------:R-:W-:Y:S02]  /*6090*/  SHF.L.U32 R242, R52, 0x10, RZ ;  /* 0x0000001034f27819 */ /* 0x000fe400000006ff */
[----:B------:R-:W-:Y:S01]  /*60a0*/  F2FP.BF16.F32.PACK_AB R181, R238, R181 ;  /* 0x000000b5eeb5723e */ /* 0x000fe200000010ff */
[----:B------:R-:W-:Y:S01]  /*60b0*/  FFMA.FTZ R182, R182, R183, R235 ;  /* 0x000000b7b6b67223 */ /* 0x000fe200000100eb */
[----:B------:R-:W-:-:S04]  /*60c0*/  FADD.FTZ R183, R153, -R233 ;  /* 0x800000e999b77221 */ /* 0x000fc80000010000 */
        /* <DEDUP_REMOVED lines=23> */
.L_x_26454:
[----:B------:R-:W-:Y:S05]  /*6240*/  BSYNC.RECONVERGENT B0 ;  /* 0x0000000000007941 */ /* 0x000fea0003800200 */
.L_x_26453:
[----:B------:R-:W-:Y:S01]  /*6250*/  ISETP.GE.U32.AND P0, PT, R229, 0x100, PT ;  /* 0x00000100e500780c */ /* 0x000fe20003f06070 */
[----:B------:R-:W-:-:S12]  /*6260*/  BSSY.RECONVERGENT B0, `(.L_x_26455) ;  /* 0x0000036000007945 */ /* 0x000fd80003800200 */
[----:B------:R-:W-:Y:S05]  /*6270*/  @!P0 BRA `(.L_x_26456) ;  /* 0x0000000000d08947 */ /* 0x000fea0003800000 */
[----:B01234-:R-:W-:Y:S01]  /*6280*/  FADD.FTZ R181, R157, -R233 ;  /* 0x800000e99db57221 */ /* 0x01ffe20000010000 */
[----:B------:R-:W-:Y:S02]  /*6290*/  PRMT R183, R48, 0x7632, R183 ;  /* 0x0000763230b77816 */ /* 0x000fe400000000b7 */
[----:B------:R-:W-:Y:S01]  /*62a0*/  PRMT R235, R44, 0x7632, R235 ;  /* 0x000076322ceb7816 */ /* 0x000fe200000000eb */
[C---:B------:R-:W-:Y:S01]  /*62b0*/  FMUL.FTZ R180, R234.reuse, R181 ;  /* 0x000000b5eab47220 */ /* 0x040fe20000410000 */
[----:B------:R-:W-:Y:S01]  /*62c0*/  PRMT R182, R49, 0x7632, R182 ;  /* 0x0000763231b67816 */ /* 0x000fe200000000b6 */
[----:B------:R-:W-:Y:S01]  /*62d0*/  FADD.FTZ R181, R159, -R233 ;  /* 0x800000e99fb57221 */ /* 0x000fe20000010000 */
[----:B------:R-:W-:Y:S02]  /*62e0*/  PRMT R236, R45, 0x7632, R236 ;  /* 0x000076322dec7816 */ /* 0x000fe400000000ec */
[----:B------:R-:W-:Y:S01]  /*62f0*/  SHF.L.U32 R183, R183, 0x10, RZ ;  /* 0x00000010b7b77819 */ /* 0x000fe200000006ff */
[----:B------:R-:W-:Y:S01]  /*6300*/  FMUL.FTZ R181, R234, R181 ;  /* 0x000000b5eab57220 */ /* 0x000fe20000410000 */
[----:B------:R-:W-:-:S02]  /*6310*/  SHF.L.U32 R235, R235, 0x10, RZ ;  /* 0x00000010ebeb7819 */ /* 0x000fc400000006ff */
[----:B------:R-:W-:Y:S02]  /*6320*/  SHF.L.U32 R182, R182, 0x10, RZ ;  /* 0x00000010b6b67819 */ /* 0x000fe400000006ff */
        /* <DEDUP_REMOVED lines=41> */
.L_x_26456:
[----:B------:R-:W-:Y:S05]  /*65c0*/  BSYNC.RECONVERGENT B0 ;  /* 0x0000000000007941 */ /* 0x000fea0003800200 */
.L_x_26455:
        /* <DEDUP_REMOVED lines=55> */
.L_x_26458:
[----:B------:R-:W-:Y:S05]  /*6940*/  BSYNC.RECONVERGENT B0 ;  /* 0x0000000000007941 */ /* 0x000fea0003800200 */
.L_x_26457:
[----:B------:R-:W-:Y:S01]  /*6950*/  ISETP.GE.U32.AND P0, PT, R229, 0x140, PT ;  /* 0x00000140e500780c */ /* 0x000fe20003f06070 */
[----:B------:R-:W-:-:S12]  /*6960*/  BSSY.RECONVERGENT B0, `(.L_x_26459) ;  /* 0x0000037000007945 */ /* 0x000fd80003800200 */
[----:B------:R-:W-:Y:S05]  /*6970*/  @!P0 BRA `(.L_x_26460) ;  /* 0x0000000000d48947 */ /* 0x000fea0003800000 */
[----:B01234-:R-:W-:Y:S01]  /*6980*/  PRMT R183, R32, 0x7632, R183 ;  /* 0x0000763220b77816 */ /* 0x01ffe200000000b7 */
[----:B------:R-:W-:Y:S01]  /*6990*/  FADD.FTZ R181, R173, -R233 ;  /* 0x800000e9adb57221 */ /* 0x000fe20000010000 */
[----:B------:R-:W-:Y:S02]  /*69a0*/  PRMT R235, R28, 0x7632, R235 ;  /* 0x000076321ceb7816 */ /* 0x000fe400000000eb */
[----:B------:R-:W-:Y:S01]  /*69b0*/  SHF.L.U32 R183, R183, 0x10, RZ ;  /* 0x00000010b7b77819 */ /* 0x000fe200000006ff */
[----:B------:R-:W-:Y:S01]  /*69c0*/  FMUL.FTZ R180, R234, R181 ;  /* 0x000000b5eab47220 */ /* 0x000fe20000410000 */
[----:B------:R-:W-:Y:S01]  /*69d0*/  SHF.L.U32 R235, R235, 0x10, RZ ;  /* 0x00000010ebeb7819 */ /* 0x000fe200000006ff */
[----:B------:R-:W-:Y:S01]  /*69e0*/  FADD.FTZ R181, R175, -R233 ;  /* 0x800000e9afb57221 */ /* 0x000fe20000010000 */
[----:B------:R-:W-:Y:S02]  /*69f0*/  PRMT R182, R33, 0x7632, R182 ;  /* 0x0000763221b67816 */ /* 0x000fe400000000b6 */
[----:B------:R-:W-:Y:S01]  /*6a00*/  PRMT R236, R29, 0x7632, R236 ;  /* 0x000076321dec7816 */ /* 0x000fe200000000ec */
[----:B------:R-:W-:Y:S01]  /*6a10*/  FFMA.FTZ R180, R180, R183, R235 ;  /* 0x000000b7b4b47223 */ /* 0x000fe200000100eb */
[----:B------:R-:W-:Y:S01]  /*6a20*/  SHF.L.U32 R182, R182, 0x10, RZ ;  /* 0x00000010b6b67819 */ /* 0x000fe200000006ff */
[----:B------:R-:W-:Y:S01]  /*6a30*/  FMUL.FTZ R181, R234, R181 ;  /* 0x000000b5eab57220 */ /* 0x000fe20000410000 */
[----:B------:R-:W-:Y:S01]  /*6a40*/  SHF.L.U32 R236, R236, 0x10, RZ ;  /* 0x00000010ecec7819 */ /* 0x000fe200000006ff */
[----:B------:R-:W-:Y:S01]  /*6a50*/  FADD.FTZ R183, R177, -R233 ;  /* 0x800000e9b1b77221 */ /* 0x000fe20000010000 */
[----:B------:R-:W-:-:S02]  /*6a60*/  SHF.L.U32 R238, R33, 0x10, RZ ;  /* 0x0000001021ee7819 */ /* 0x000fc400000006ff */
[----:B------:R-:W-:Y:S01]  /*6a70*/  PRMT R235, R34, 0x7632, R235 ;  /* 0x0000763222eb7816 */ /* 0x000fe200000000eb */
[----:B------:R-:W-:Y:S01]  /*6a80*/  FFMA.FTZ R181, R181, R182, R236 ;  /* 0x000000b6b5b57223 */ /* 0x000fe200000100ec */
[----:B------:R-:W-:Y:S01]  /*6a90*/  FMUL.FTZ R182, R234, R183 ;  /* 0x000000b7eab67220 */ /* 0x000fe20000410000 */
[----:B------:R-:W-:Y:S01]  /*6aa0*/  FADD.FTZ R183, R174, -R233 ;  /* 0x800000e9aeb77221 */ /* 0x000fe20000010000 */
[----:B------:R-:W-:Y:S02]  /*6ab0*/  SHF.L.U32 R236, R29, 0x10, RZ ;  /* 0x000000101dec7819 */ /* 0x000fe400000006ff */
[----:B------:R-:W-:Y:S01]  /*6ac0*/  PRMT R237, R30, 0x7632, R237 ;  /* 0x000076321eed7816 */ /* 0x000fe200000000ed */
[----:B------:R-:W-:Y:S01]  /*6ad0*/  FMUL.FTZ R183, R234, R183 ;  /* 0x000000b7eab77220 */ /* 0x000fe20000410000 */
[----:B------:R-:W-:Y:S02]  /*6ae0*/  SHF.L.U32 R235, R235, 0x10, RZ ;  /* 0x00000010ebeb7819 */ /* 0x000fe400000006ff */
[----:B------:R-:W-:Y:S01]  /*6af0*/  SHF.L.U32 R237, R237, 0x10, RZ ;  /* 0x00000010eded7819 */ /* 0x000fe200000006ff */
[----:B------:R-:W-:Y:S01]  /*6b00*/  FFMA.FTZ R238, R183, R238, R236 ;  /* 0x000000eeb7ee7223 */ /* 0x000fe200000100ec */
[----:B------:R-:W-:Y:S01]  /*6b10*/  FADD.FTZ R183, R176, -R233 ;  /* 0x800000e9b0b77221 */ /* 0x000fe20000010000 */
[----:B------:R-:W-:-:S02]  /*6b20*/  SHF.L.U32 R236, R34, 0x10, RZ ;  /* 0x0000001022ec7819 */ /* 0x000fc400000006ff */
[----:B------:R-:W-:Y:S01]  /*6b30*/  SHF.L.U32 R240, R30, 0x10, RZ ;  /* 0x000000101ef07819 */ /* 0x000fe200000006ff */
[----:B------:R-:W-:Y:S01]  /*6b40*/  FMUL.FTZ R183, R234, R183 ;  /* 0x000000b7eab77220 */ /* 0x000fe20000410000 */
[----:B------:R-:W-:Y:S01]  /*6b50*/  FFMA.FTZ R182, R182, R235, R237 ;  /* 0x000000ebb6b67223 */ /* 0x000fe200000100ed */
[--C-:B------:R-:W-:Y:S01]  /*6b60*/  FADD.FTZ R237, R179, -R233.reuse ;  /* 0x800000e9b3ed7221 */ /* 0x100fe20000010000 */
[----:B------:R-:W-:Y:S01]  /*6b70*/  SHF.L.U32 R242, R227, 0x10, RZ ;  /* 0x00000010e3f27819 */ /* 0x000fe200000006ff */
[----:B------:R-:W-:Y:S01]  /*6b80*/  FFMA.FTZ R235, R183, R236, R240 ;  /* 0x000000ecb7eb7223 */ /* 0x000fe200000100f0 */
[--C-:B------:R-:W-:Y:S01]  /*6b90*/  FADD.FTZ R183, R178, -R233.reuse ;  /* 0x800000e9b2b77221 */ /* 0x100fe20000010000 */
        /* <DEDUP_REMOVED lines=8> */
[----:B------:R-:W0:Y:S01]  /*6c20*/  LDC.64 R236, c[0x0][0x428] ;  /* 0x00010a00ffec7b82 */ /* 0x000e220000000a00 */
[----:B------:R-:W-:Y:S01]  /*6c30*/  FMUL.FTZ R233, R234, R233 ;  /* 0x000000e9eae97220 */ /* 0x000fe20000410000 */
[----:B------:R-:W-:Y:S02]  /*6c40*/  SHF.L.U32 R234, R32, 0x10, RZ ;  /* 0x0000001020ea7819 */ /* 0x000fe400000006ff */
[----:B------:R-:W-:Y:S01]  /*6c50*/  FFMA.FTZ R242, R239, R240, R242 ;  /* 0x000000f0eff27223 */ /* 0x000fe200000100f2 */
[----:B------:R-:W-:Y:S02]  /*6c60*/  SHF.L.U32 R240, R28, 0x10, RZ ;  /* 0x000000101cf07819 */ /* 0x000fe400000006ff */
[----:B------:R-:W-:Y:S02]  /*6c70*/  F2FP.BF16.F32.PACK_AB R181, R181, R238 ;  /* 0x000000eeb5b5723e */ /* 0x000fe400000010ff */
[----:B------:R-:W-:Y:S01]  /*6c80*/  F2FP.BF16.F32.PACK_AB R183, R242, R183 ;  /* 0x000000b7f2b7723e */ /* 0x000fe200000010ff */
[----:B------:R-:W-:-:S05]  /*6c90*/  FFMA.FTZ R233, R233, R234, R240 ;  /* 0x000000eae9e97223 */ /* 0x000fca00000100f0 */
[----:B------:R-:W-:Y:S01]  /*6ca0*/  F2FP.BF16.F32.PACK_AB R180, R180, R233 ;  /* 0x000000e9b4b4723e */ /* 0x000fe200000010ff */
[----:B0-----:R-:W-:-:S05]  /*6cb0*/  IMAD.WIDE.U32 R236, R232, 0x10, R236 ;  /* 0x00000010e8ec7825 */ /* 0x001fca00078e00ec */
[----:B------:R0:W-:Y:S02]  /*6cc0*/  STG.E.128 desc[UR6][R236.64], R180 ;  /* 0x000000b4ec007986 */ /* 0x0001e4000c101d06 */
.L_x_26460:
[----:B------:R-:W-:Y:S05]  /*6cd0*/  BSYNC.RECONVERGENT B0 ;  /* 0x0000000000007941 */ /* 0x000fea0003800200 */
.L_x_26459:
[----:B01234-:R-:W0:Y:S02]  /*6ce0*/  LDC.64 R180, c[0x0][0x380] ;  /* 0x0000e000ffb47b82 */ /* 0x01fe240000000a00 */
[----:B0-----:R-:W-:-:S04]  /*6cf0*/  LEA R228, R180, R228, 0x2 ;  /* 0x000000e4b4e47211 */ /* 0x001fc800078e10ff */
[----:B------:R-:W-:-:S13]  /*6d00*/  ISETP.GE.AND P0, PT, R228, R181, PT ;  /* 0x000000b5e400720c */ /* 0x000fda0003f06270 */
[----:B------:R-:W-:Y:S05]  /*6d10*/  @!P0 BRA `(.L_x_26461) ;  /* 0xffffffa000f88947 */ /* 0x000fea000383ffff */
[----:B------:R-:W-:Y:S05]  /*6d20*/  EXIT ;  /* 0x000000000000794d */ /* 0x000fea0003800000 */
.L_x_26440:
        /* <DEDUP_REMOVED lines=8> */
.L_x_26463:
[----:B------:R-:W-:Y:S05]  /*6db0*/  BSYNC B0 ;  /* 0x0000000000007941 */ /* 0x000fea0003800000 */
.L_x_26462:
        /* <DEDUP_REMOVED lines=10> */
.L_x_26464:
[----:B------:R-:W-:Y:S01]  /*6e60*/  HFMA2 R240, -RZ, RZ, 0, 2.384185791015625e-07 ;  /* 0x00000004fff07431 */ /* 0x000fe200000001ff */
[----:B------:R-:W-:-:S05]  /*6e70*/  MOV R180, R237 ;  /* 0x000000ed00b47202 */ /* 0x000fca0000000f00 */
[----:B------:R-:W-:-:S05]  /*6e80*/  FADD.FTZ R233, R183, R180 ;  /* 0x000000b4b7e97221 */ /* 0x000fca0000010000 */
[----:B------:R-:W-:-:S07]  /*6e90*/  MOV R239, R233 ;  /* 0x000000e900ef7202 */ /* 0x000fce0000000f00 */
[----:B------:R-:W-:Y:S05]  /*6ea0*/  WARPSYNC.COLLECTIVE R238, `(.L_x_26465) ;  /* 0x00000000ee087348 */ /* 0x000fea0003c00000 */
[----:B------:R0:W1:Y:S02]  /*6eb0*/  SHFL.BFLY P6, R237, R239, R240, R241 ;  /* 0x0c0000f0efed7389 */ /* 0x00006400000c00f1 */
[----:B01----:R-:W-:Y:S05]  /*6ec0*/  ENDCOLLECTIVE ;  /* 0x000000000000791b */ /* 0x003fea0003800000 */
.L_x_26465:
[----:B------:R-:W-:Y:S01]  /*6ed0*/  HFMA2 R240, -RZ, RZ, 0, 4.76837158203125e-07 ;  /* 0x00000008fff07431 */ /* 0x000fe200000001ff */
[----:B------:R-:W-:-:S05]  /*6ee0*/  MOV R180, R237 ;  /* 0x000000ed00b47202 */ /* 0x000fca0000000f00 */
[----:B------:R-:W-:-:S05]  /*6ef0*/  FADD.FTZ R234, R233, R180 ;  /* 0x000000b4e9ea7221 */ /* 0x000fca0000010000 */
[----:B------:R-:W-:-:S07]  /*6f00*/  MOV R239, R234 ;  /* 0x000000ea00ef7202 */ /* 0x000fce0000000f00 */
[----:B------:R-:W-:Y:S05]  /*6f10*/  WARPSYNC.COLLECTIVE R238, `(.L_x_26466) ;  /* 0x00000000ee087348 */ /* 0x000fea0003c00000 */
[----:B------:R0:W1:Y:S02]  /*6f20*/  SHFL.BFLY P6, R237, R239, R240, R241 ;  /* 0x0c0000f0efed7389 */ /* 0x00006400000c00f1 */
[----:B01----:R-:W-:Y:S05]  /*6f30*/  ENDCOLLECTIVE ;  /* 0x000000000000791b */ /* 0x003fea0003800000 */
.L_x_26466:
[----:B------:R-:W-:Y:S01]  /*6f40*/  HFMA2 R240, -RZ, RZ, 0, 9.5367431640625e-07 ;  /* 0x00000010fff07431 */ /* 0x000fe200000001ff */
[----:B------:R-:W-:-:S05]  /*6f50*/  MOV R235, R237 ;  /* 0x000000ed00eb7202 */ /* 0x000fca0000000f00 */
[----:B------:R-:W-:-:S05]  /*6f60*/  FADD.FTZ R236, R234, R235 ;  /* 0x000000ebeaec7221 */ /* 0x000fca0000010000 */
[----:B------:R-:W-:-:S07]  /*6f70*/  MOV R239, R236 ;  /* 0x000000ec00ef7202 */ /* 0x000fce0000000f00 */
[----:B------:R-:W-:Y:S05]  /*6f80*/  WARPSYNC.COLLECTIVE R238, `(.L_x_26467) ;  /* 0x00000000ee087348 */ /* 0x000fea0003c00000 */
[----:B------:R0:W1:Y:S02]  /*6f90*/  SHFL.BFLY P6, R237, R239, R240, R241 ;  /* 0x0c0000f0efed7389 */ /* 0x00006400000c00f1 */
[----:B01----:R-:W-:Y:S05]  /*6fa0*/  ENDCOLLECTIVE ;  /* 0x000000000000791b */ /* 0x003fea0003800000 */
.L_x_26467:
        /* <DEDUP_REMOVED lines=174> */
.L_x_26468:
[----:B------:R-:W-:Y:S01]  /*7a90*/  HFMA2 R240, -RZ, RZ, 0, 1.1920928955078125e-07 ;  /* 0x00000002fff07431 */ /* 0x000fe200000001ff */
[----:B------:R-:W-:-:S05]  /*7aa0*/  MOV R181, R237 ;  /* 0x000000ed00b57202 */ /* 0x000fca0000000f00 */
[----:B------:R-:W-:-:S05]  /*7ab0*/  FADD.FTZ R181, R180, R181 ;  /* 0x000000b5b4b57221 */ /* 0x000fca0000010000 */
[----:B------:R-:W-:-:S07]  /*7ac0*/  MOV R239, R181 ;  /* 0x000000b500ef7202 */ /* 0x000fce0000000f00 */
[----:B------:R-:W-:Y:S05]  /*7ad0*/  WARPSYNC.COLLECTIVE R238, `(.L_x_26469) ;  /* 0x00000000ee087348 */ /* 0x000fea0003c00000 */
[----:B------:R0:W1:Y:S02]  /*7ae0*/  SHFL.BFLY P6, R237, R239, R240, R241 ;  /* 0x0c0000f0efed7389 */ /* 0x00006400000c00f1 */
[----:B01----:R-:W-:Y:S05]  /*7af0*/  ENDCOLLECTIVE ;  /* 0x000000000000791b */ /* 0x003fea0003800000 */
.L_x_26469:
[----:B------:R-:W-:Y:S01]  /*7b00*/  HFMA2 R240, -RZ, RZ, 0, 2.384185791015625e-07 ;  /* 0x00000004fff07431 */ /* 0x000fe200000001ff */
[----:B------:R-:W-:-:S05]  /*7b10*/  MOV R234, R237 ;  /* 0x000000ed00ea7202 */ /* 0x000fca0000000f00 */
[----:B------:R-:W-:-:S05]  /*7b20*/  FADD.FTZ R234, R181, R234 ;  /* 0x000000eab5ea7221 */ /* 0x000fca0000010000 */
[----:B------:R-:W-:-:S07]  /*7b30*/  MOV R239, R234 ;  /* 0x000000ea00ef7202 */ /* 0x000fce0000000f00 */
[----:B------:R-:W-:Y:S05]  /*7b40*/  WARPSYNC.COLLECTIVE R238, `(.L_x_26470) ;  /* 0x00000000ee087348 */ /* 0x000fea0003c00000 */
[----:B------:R0:W1:Y:S02]  /*7b50*/  SHFL.BFLY P6, R237, R239, R240, R241 ;  /* 0x0c0000f0efed7389 */ /* 0x00006400000c00f1 */
[----:B01----:R-:W-:Y:S05]  /*7b60*/  ENDCOLLECTIVE ;  /* 0x000000000000791b */ /* 0x003fea0003800000 */
.L_x_26470:
[----:B------:R-:W-:Y:S01]  /*7b70*/  HFMA2 R240, -RZ, RZ, 0, 4.76837158203125e-07 ;  /* 0x00000008fff07431 */ /* 0x000fe200000001ff */
[----:B------:R-:W-:-:S05]  /*7b80*/  MOV R183, R237 ;  /* 0x000000ed00b77202 */ /* 0x000fca0000000f00 */
[----:B------:R-:W-:-:S05]  /*7b90*/  FADD.FTZ R183, R234, R183 ;  /* 0x000000b7eab77221 */ /* 0x000fca0000010000 */
[----:B------:R-:W-:-:S07]  /*7ba0*/  MOV R239, R183 ;  /* 0x000000b700ef7202 */ /* 0x000fce0000000f00 */
[----:B------:R-:W-:Y:S05]  /*7bb0*/  WARPSYNC.COLLECTIVE R238, `(.L_x_26471) ;  /* 0x00000000ee087348 */ /* 0x000fea0003c00000 */
[----:B------:R0:W1:Y:S02]  /*7bc0*/  SHFL.BFLY P6, R237, R239, R240, R241 ;  /* 0x0c0000f0efed7389 */ /* 0x00006400000c00f1 */
[----:B01----:R-:W-:Y:S05]  /*7bd0*/  ENDCOLLECTIVE ;  /* 0x000000000000791b */ /* 0x003fea0003800000 */
.L_x_26471:
[----:B------:R-:W-:Y:S01]  /*7be0*/  HFMA2 R240, -RZ, RZ, 0, 9.5367431640625e-07 ;  /* 0x00000010fff07431 */ /* 0x000fe200000001ff */
[----:B------:R-:W-:-:S05]  /*7bf0*/  MOV R236, R237 ;  /* 0x000000ed00ec7202 */ /* 0x000fca0000000f00 */
[----:B------:R-:W-:-:S05]  /*7c00*/  FADD.FTZ R236, R183, R236 ;  /* 0x000000ecb7ec7221 */ /* 0x000fca0000010000 */
[----:B------:R-:W-:-:S07]  /*7c10*/  MOV R239, R236 ;  /* 0x000000ec00ef7202 */ /* 0x000fce0000000f00 */
[----:B------:R-:W-:Y:S05]  /*7c20*/  WARPSYNC.COLLECTIVE R238, `(.L_x_26472) ;  /* 0x00000000ee087348 */ /* 0x000fea0003c00000 */
[----:B------:R0:W1:Y:S02]  /*7c30*/  SHFL.BFLY P6, R237, R239, R240, R241 ;  /* 0x0c0000f0efed7389 */ /* 0x00006400000c00f1 */
[----:B01----:R-:W-:Y:S05]  /*7c40*/  ENDCOLLECTIVE ;  /* 0x000000000000791b */ /* 0x003fea0003800000 */
.L_x_26472:
[----:B------:R-:W-:Y:S05]  /*7c50*/  BRA `(.L_x_26473) ;  /* 0xffffffcc008c7947 */ /* 0x000fea000383ffff */
.L_x_26474:
        /* <DEDUP_REMOVED lines=10> */
.L_x_88464:


//--------------------- .text._ZN10layer_norm13ln_fwd_kernelINS_13Kernel_traitsI13__nv_bfloat16S2_fS2_fjLj2560ELj1ELj4ELj1ELj16ENS_18Kernel_traits_baseILj2560ES2_S2_fS2_fjLj128EEEEELb0ELb0ELb0ELb1EEEvNS_9FwdParamsE --------------------------
	.section	.text._ZN10layer_norm13ln_fwd_kernelINS_13Kernel_traitsI13__nv_bfloat16S2_fS2_fjLj2560ELj1ELj4ELj1ELj16ENS_18Kernel_traits_baseILj2560ES2_S2_fS2_fjLj128EEEEELb0ELb0ELb0ELb1EEEvNS_9FwdParamsE,"ax",@progbits
	.align	128
        .global         _ZN10layer_norm13ln_fwd_kernelINS_13Kernel_traitsI13__nv_bfloat16S2_fS2_fjLj2560ELj1ELj4ELj1ELj16ENS_18Kernel_traits_baseILj2560ES2_S2_fS2_fjLj128EEEEELb0ELb0ELb0ELb1EEEvNS_9FwdParamsE
        .type           _ZN10layer_norm13ln_fwd_kernelINS_13Kernel_traitsI13__nv_bfloat16S2_fS2_fjLj2560ELj1ELj4ELj1ELj16ENS_18Kernel_traits_baseILj2560ES2_S2_fS2_fjLj128EEEEELb0ELb0ELb0ELb1EEEvNS_9FwdParamsE,@function
        .size           _ZN10layer_norm13ln_fwd_kernelINS_13Kernel_traitsI13__nv_bfloat16S2_fS2_fjLj2560ELj1ELj4ELj1ELj16ENS_18Kernel_traits_baseILj2560ES2_S2_fS2_fjLj128EEEEELb0ELb0ELb0ELb1EEEvNS_9FwdParamsE,(.L_x_88465 - _ZN10layer_norm13ln_fwd_kernelINS_13Kernel_traitsI13__nv_bfloat16S2_fS2_fjLj2560ELj1ELj4ELj1ELj16ENS_18Kernel_traits_baseILj2560ES2_S2_fS2_fjLj128EEEEELb0ELb0ELb0ELb1EEEvNS_9FwdParamsE)
        .other          _ZN10layer_norm13ln_fwd_kernelINS_13Kernel_traitsI13__nv_bfloat16S2_fS2_fjLj2560ELj1ELj4ELj1ELj16ENS_18Kernel_traits_baseILj2560ES2_S2_fS2_fjLj128EEEEELb0ELb0ELb0ELb1EEEvNS_9FwdParamsE,@"STO_CUDA_ENTRY STV_DEFAULT"
_ZN10layer_norm13ln_fwd_kernelINS_13Kernel_traitsI13__nv_bfloat16S2_fS2_fjLj2560ELj1ELj4ELj1ELj16ENS_18Kernel_traits_baseILj2560ES2_S2_fS2_fjLj128EEEEELb0ELb0ELb0ELb1EEEvNS_9FwdParamsE:
.text._ZN10layer_norm13ln_fwd_kernelINS_13Kernel_traitsI13__nv_bfloat16S2_fS2_fjLj2560ELj1ELj4ELj1ELj16ENS_18Kernel_traits_baseILj2560ES2_S2_fS2_fjLj128EEEEELb0ELb0ELb0ELb1EEEvNS_9FwdParamsE:
        /* <DEDUP_REMOVED lines=34> */
.L_x_26475:
[----:B------:R-:W1:Y:S02]  /*0220*/  LDC.64 R2, c[0x0][0x3d0] ;  /* 0x0000f400ff027b82 */ /* 0x000e640000000a00 */
[----:B-1----:R-:W-:-:S05]  /*0230*/  IMAD.WIDE.U32 R2, R6, 0x10, R2 ;  /* 0x0000001006027825 */ /* 0x002fca00078e0002 */
[----:B0-----:R0:W5:Y:S04]  /*0240*/  LDG.E.128 R100, desc[UR6][R2.64] ;  /* 0x0000000602647981 */ /* 0x001168000c1e1d00 */
        /* <DEDUP_REMOVED lines=29> */
.L_x_26476:
        /* <DEDUP_REMOVED lines=8> */
[----:B-----5:R-:W-:Y:S02]  /*04a0*/  PRMT R19, R31, 0x7632, R19 ;  /* 0x000076321f137816 */ /* 0x020fe40000000013 */
[----:B------:R-:W-:Y:S02]  /*04b0*/  PRMT R18, R71, 0x7632, R18 ;  /* 0x0000763247127816 */ /* 0x000fe40000000012 */
[----:B------:R-:W-:Y:S01]  /*04c0*/  PRMT R252, R30, 0x7632, R252 ;  /* 0x000076321efc7816 */ /* 0x000fe200000000fc */
[----:B------:R2:W-:Y:S01]  /*04d0*/  STL.S16 [R1+0x4], R19 ;  /* 0x0000041301007387 */ /* 0x0005e20000100600 */
[----:B------:R-:W-:Y:S02]  /*04e0*/  PRMT R251, R70, 0x7632, R251 ;  /* 0x0000763246fb7816 */ /* 0x000fe400000000fb */
[----:B------:R-:W-:Y:S01]  /*04f0*/  PRMT R250, R29, 0x7632, R250 ;  /* 0x000076321dfa7816 */ /* 0x000fe200000000fa */
[----:B------:R2:W-:Y:S01]  /*0500*/  STL.S16 [R1], R18 ;  /* 0x0000001201007387 */ /* 0x0005e20000100600 */
[----:B------:R-:W-:-:S02]  /*0510*/  PRMT R249, R69, 0x7632, R249 ;  /* 0x0000763245f97816 */ /* 0x000fc400000000f9 */
[----:B------:R-:W-:Y:S02]  /*0520*/  PRMT R248, R28, 0x7632, R248 ;  /* 0x000076321cf87816 */ /* 0x000fe400000000f8 */
[----:B------:R-:W-:Y:S02]  /*0530*/  PRMT R247, R68, 0x7632, R247 ;  /* 0x0000763244f77816 */ /* 0x000fe400000000f7 */
[----:B------:R-:W-:Y:S01]  /*0540*/  PRMT R246, R35, 0x7632, R246 ;  /* 0x0000763223f67816 */ /* 0x000fe200000000f6 */
[----:B-1----:R-:W-:Y:S01]  /*0550*/  UISETP.NE.U32.AND UP0, UPT, UR4, URZ, UPT ;  /* 0x000000ff0400728c */ /* 0x002fe2000bf05070 */
        /* <DEDUP_REMOVED lines=59> */
[----:B0-----:R-:W-:Y:S02]  /*0910*/  PRMT R5, R102, 0x7632, R5 ;  /* 0x0000763266057816 */ /* 0x001fe40000000005 */
[----:B------:R-:W-:Y:S02]  /*0920*/  PRMT R4, R61, 0x7632, R4 ;  /* 0x000076323d047816 */ /* 0x000fe40000000004 */
[----:B------:R-:W-:Y:S02]  /*0930*/  PRMT R3, R101, 0x7632, R3 ;  /* 0x0000763265037816 */ /* 0x000fe40000000003 */
[----:B------:R-:W-:Y:S02]  /*0940*/  PRMT R2, R60, 0x7632, R2 ;  /* 0x000076323c027816 */ /* 0x000fe40000000002 */
[----:B------:R-:W-:Y:S01]  /*0950*/  PRMT R0, R100, 0x7632, R0 ;  /* 0x0000763264007816 */ /* 0x000fe20000000000 */
[----:B--2---:R-:W-:Y:S06]  /*0960*/  BRA.U UP0, `(.L_x_26477) ;  /* 0x0000004d00047547 */ /* 0x004fec000b800000 */
[----:B------:R-:W0:Y:S01]  /*0970*/  LDCU.64 UR4, c[0x0][0x3a0] ;  /* 0x00007400ff0477ac */ /* 0x000e220008000a00 */
[----:B------:R-:W1:Y:S01]  /*0980*/  LDCU UR8, c[0x0][0x388] ;  /* 0x00007100ff0877ac */ /* 0x000e620008000800 */
[----:B------:R-:W2:Y:S01]  /*0990*/  LDCU.64 UR10, c[0x0][0x3a0] ;  /* 0x00007400ff0a77ac */ /* 0x000ea20008000a00 */
[----:B0-----:R-:W-:Y:S01]  /*09a0*/  UISETP.NE.U32.AND UP0, UPT, UR4, URZ, UPT ;  /* 0x000000ff0400728c */ /* 0x001fe2000bf05070 */
[----:B------:R-:W0:Y:S03]  /*09b0*/  LDCU.U8 UR4, c[0x0][0x410] ;  /* 0x00008200ff0477ac */ /* 0x000e260008000000 */
[----:B------:R-:W-:Y:S01]  /*09c0*/  UISETP.NE.AND.EX UP0, UPT, UR5, URZ, UPT, UP0 ;  /* 0x000000ff0500728c */ /* 0x000fe2000bf05300 */
[----:B------:R-:W3:Y:S05]  /*09d0*/  LDCU UR5, c[0x0][0x448] ;  /* 0x00008900ff0577ac */ /* 0x000eea0008000800 */
[----:B-12---:R-:W-:-:S13]  /*09e0*/  PLOP3.LUT P0, PT, PT, PT, UP0, 0x80, 0x8 ;  /* 0x000000000008781c */ /* 0x006fda0003f0f008 */
.L_x_26500:
        /* <DEDUP_REMOVED lines=12> */
[----:B-1----:R-:W-:-:S05]  /*0ab0*/  IMAD.WIDE.U32 R18, R193, 0x20, R18 ;  /* 0x00000020c1127825 */ /* 0x002fca00078e0012 */
[----:B------:R-:W2:Y:S04]  /*0ac0*/  LDG.E.128 R104, desc[UR6][R18.64] ;  /* 0x0000000612687981 */ /* 0x000ea8000c1e1d00 */
[----:B------:R1:W4:Y:S01]  /*0ad0*/  LDG.E.128 R112, desc[UR6][R18.64+0x10] ;  /* 0x0000100612707981 */ /* 0x000322000c1e1d00 */
[C---:B-----5:R-:W-:Y:S02]  /*0ae0*/  PRMT R20, R108.reuse, 0x7632, R20 ;  /* 0x000076326c147816 */ /* 0x060fe40000000014 */
[----:B------:R-:W-:Y:S02]  /*0af0*/  SHF.L.U32 R21, R108, 0x10, RZ ;  /* 0x000000106c157819 */ /* 0x000fe400000006ff */
[----:B------:R-:W-:Y:S02]  /*0b00*/  SHF.L.U32 R20, R20, 0x10, RZ ;  /* 0x0000001014147819 */ /* 0x000fe400000006ff */
[----:B------:R-:W-:-:S02]  /*0b10*/  PRMT R108, R110, 0x7632, R108 ;  /* 0x000076326e6c7816 */ /* 0x000fc4000000006c */
[----:B------:R-:W-:Y:S02]  /*0b20*/  SHF.L.U32 R117, R110, 0x10, RZ ;  /* 0x000000106e757819 */ /* 0x000fe400000006ff */
[----:B------:R-:W-:Y:S02]  /*0b30*/  PRMT R22, R109, 0x7632, R22 ;  /* 0x000076326d167816 */ /* 0x000fe40000000016 */
[----:B------:R-:W-:Y:S02]  /*0b40*/  PRMT R110, R111, 0x7632, R110 ;  /* 0x000076326f6e7816 */ /* 0x000fe4000000006e */
[----:B------:R-:W-:Y:S02]  /*0b50*/  SHF.L.U32 R109, R109, 0x10, RZ ;  /* 0x000000106d6d7819 */ /* 0x000fe400000006ff */
[----:B------:R-:W-:Y:S02]  /*0b60*/  SHF.L.U32 R111, R111, 0x10, RZ ;  /* 0x000000106f6f7819 */ /* 0x000fe400000006ff */
[----:B------:R-:W-:-:S02]  /*0b70*/  SHF.L.U32 R22, R22, 0x10, RZ ;  /* 0x0000001016167819 */ /* 0x000fc400000006ff */
[----:B-1----:R-:W-:Y:S01]  /*0b80*/  SHF.L.U32 R18, R108, 0x10, RZ ;  /* 0x000000106c127819 */ /* 0x002fe200000006ff */
[----:B--2---:R-:W-:Y:S01]  /*0b90*/  FADD.FTZ R105, R105, R20 ;  /* 0x0000001469697221 */ /* 0x004fe20000010000 */
[----:B------:R-:W-:Y:S01]  /*0ba0*/  SHF.L.U32 R20, R110, 0x10, RZ ;  /* 0x000000106e147819 */ /* 0x000fe200000006ff */
[----:B------:R-:W-:Y:S01]  /*0bb0*/  FADD.FTZ R106, R106, R109 ;  /* 0x0000006d6a6a7221 */ /* 0x000fe20000010000 */
[----:B------:R-:W-:Y:S01]  /*0bc0*/  FADD.FTZ R104, R104, R21 ;  /* 0x0000001568687221 */ /* 0x000fe20000010000 */
[----:B----4-:R-:W-:Y:S01]  /*0bd0*/  FADD.FTZ R110, R114, R111 ;  /* 0x0000006f726e7221 */ /* 0x010fe20000010000 */
[----:B------:R-:W-:Y:S01]  /*0be0*/  FADD.FTZ R107, R107, R22 ;  /* 0x000000166b6b7221 */ /* 0x000fe20000010000 */
[----:B------:R-:W-:Y:S01]  /*0bf0*/  FADD.FTZ R108, R112, R117 ;  /* 0x00000075706c7221 */ /* 0x000fe20000010000 */
[----:B------:R-:W-:Y:S01]  /*0c00*/  FADD.FTZ R109, R113, R18 ;  /* 0x00000012716d7221 */ /* 0x000fe20000010000 */
[----:B------:R-:W-:Y:S01]  /*0c10*/  FADD.FTZ R111, R115, R20 ;  /* 0x00000014736f7221 */ /* 0x000fe20000010000 */
[----:B------:R-:W-:Y:S06]  /*0c20*/  BRA `(.L_x_26480) ;  /* 0x0000000000307947 */ /* 0x000fec0003800000 */
.L_x_26479:
[----:B-----5:R-:W-:Y:S02]  /*0c30*/  PRMT R105, R108, 0x7632, R105 ;  /* 0x000076326c697816 */ /* 0x020fe40000000069 */
[----:B------:R-:W-:Y:S02]  /*0c40*/  PRMT R107, R109, 0x7632, R107 ;  /* 0x000076326d6b7816 */ /* 0x000fe4000000006b */
[----:B------:R-:W-:Y:S02]  /*0c50*/  PRMT R18, R110, 0x7632, R18 ;  /* 0x000076326e127816 */ /* 0x000fe40000000012 */
[----:B------:R-:W-:Y:S02]  /*0c60*/  PRMT R19, R111, 0x7632, R19 ;  /* 0x000076326f137816 */ /* 0x000fe40000000013 */
[----:B------:R-:W-:Y:S02]  /*0c70*/  SHF.L.U32 R104, R108, 0x10, RZ ;  /* 0x000000106c687819 */ /* 0x000fe400000006ff */
[----:B------:R-:W-:-:S02]  /*0c80*/  SHF.L.U32 R108, R110, 0x10, RZ ;  /* 0x000000106e6c7819 */ /* 0x000fc400000006ff */
[----:B------:R-:W-:Y:S02]  /*0c90*/  SHF.L.U32 R106, R109, 0x10, RZ ;  /* 0x000000106d6a7819 */ /* 0x000fe400000006ff */
[----:B------:R-:W-:Y:S02]  /*0ca0*/  SHF.L.U32 R110, R111, 0x10, RZ ;  /* 0x000000106f6e7819 */ /* 0x000fe400000006ff */
[----:B------:R-:W-:Y:S02]  /*0cb0*/  SHF.L.U32 R105, R105, 0x10, RZ ;  /* 0x0000001069697819 */ /* 0x000fe400000006ff */
[----:B------:R-:W-:Y:S02]  /*0cc0*/  SHF.L.U32 R107, R107, 0x10, RZ ;  /* 0x000000106b6b7819 */ /* 0x000fe400000006ff */
[----:B------:R-:W-:Y:S02]  /*0cd0*/  SHF.L.U32 R109, R18, 0x10, RZ ;  /* 0x00000010126d7819 */ /* 0x000fe400000006ff */
[----:B------:R-:W-:-:S07]  /*0ce0*/  SHF.L.U32 R111, R19, 0x10, RZ ;  /* 0x00000010136f7819 */ /* 0x000fce00000006ff */
.L_x_26480:
[----:B0--3--:R-:W-:Y:S05]  /*0cf0*/  BSYNC.RECONVERGENT B0 ;  /* 0x0000000000007941 */ /* 0x009fea0003800200 */
.L_x_26478:
[----:B------:R-:W0:Y:S01]  /*0d00*/  LDC.64 R20, c[0x0][0x3a8] ;  /* 0x0000ea00ff147b82 */ /* 0x000e220000000a00 */
[----:B------:R-:W-:-:S05]  /*0d10*/  IADD3 R194, PT, PT, R193, 0x20, RZ ;  /* 0x00000020c1c27810 */ /* 0x000fca0007ffe0ff */
[----:B------:R-:W-:-:S04]  /*0d20*/  IMAD.WIDE.U32 R116, R194, 0x10, R180 ;  /* 0x00000010c2747825 */ /* 0x000fc800078e00b4 */
[----:B0-----:R-:W-:-:S05]  /*0d30*/  IMAD.WIDE.U32 R18, R193, 0x20, R20 ;  /* 0x00000020c1127825 */ /* 0x001fca00078e0014 */
[----:B------:R0:W-:Y:S04]  /*0d40*/  STG.E.128 desc[UR6][R18.64], R104 ;  /* 0x0000006812007986 */ /* 0x0001e8000c101d06 */
[----:B------:R0:W-:Y:S04]  /*0d50*/  STG.E.128 desc[UR6][R18.64+0x10], R108 ;  /* 0x0000106c12007986 */ /* 0x0001e8000c101d06 */
[----:B------:R-:W5:Y:S01]  /*0d60*/  LDG.E.128 R116, desc[UR6][R116.64] ;  /* 0x0000000674747981 */ /* 0x000f62000c1e1d00 */
[----:B------:R-:W-:-:S04]  /*0d70*/  UISETP.NE.U32.AND UP0, UPT, UR10, URZ, UPT ;  /* 0x000000ff0a00728c */ /* 0x000fc8000bf05070 */
[----:B------:R-:W-:-:S06]  /*0d80*/  UISETP.NE.AND.EX UP0, UPT, UR11, URZ, UPT, UP0 ;  /* 0x000000ff0b00728c */ /* 0x000fcc000bf05300 */
[----:B------:R-:W-:-:S13]  /*0d90*/  PLOP3.LUT P0, PT, PT, PT, UP0, 0x80, 0x8 ;  /* 0x000000000008781c */ /* 0x000fda0003f0f008 */
[----:B0-----:R-:W-:Y:S05]  /*0da0*/  @!P0 BRA `(.L_x_26481) ;  /* 0x0000000000648947 */ /* 0x001fea0003800000 */
[----:B------:R-:W0:Y:S02]  /*0db0*/  LDC.64 R120, c[0x0][0x3a0] ;  /* 0x0000e800ff787b82 */ /* 0x000e240000000a00 */
[----:B0-----:R-:W-:-:S05]  /*0dc0*/  IMAD.WIDE.U32 R120, R194, 0x20, R120 ;  /* 0x00000020c2787825 */ /* 0x001fca00078e0078 */
[----:B------:R-:W2:Y:S04]  /*0dd0*/  LDG.E.128 R112, desc[UR6][R120.64] ;  /* 0x0000000678707981 */ /* 0x000ea8000c1e1d00 */
[----:B------:R-:W3:Y:S01]  /*0de0*/  LDG.E.128 R120, desc[UR6][R120.64+0x10] ;  /* 0x0000100678787981 */ /* 0x000ee2000c1e1d00 */
        /* <DEDUP_REMOVED lines=10> */
[----:B------:R-:W-:Y:S01]  /*0e90*/  SHF.L.U32 R124, R118, 0x10, RZ ;  /* 0x00000010767c7819 */ /* 0x000fe200000006ff */
[----:B--2---:R-:W-:Y:S01]  /*0ea0*/  FADD.FTZ R113, R113, R18 ;  /* 0x0000001271717221 */ /* 0x004fe20000010000 */
[----:B------:R-:W-:Y:S01]  /*0eb0*/  SHF.L.U32 R18, R116, 0x10, RZ ;  /* 0x0000001074127819 */ /* 0x000fe200000006ff */
[----:B------:R-:W-:Y:S01]  /*0ec0*/  FADD.FTZ R114, R114, R117 ;  /* 0x0000007572727221 */ /* 0x000fe20000010000 */
[----:B------:R-:W-:Y:S01]  /*0ed0*/  FADD.FTZ R112, R112, R19 ;  /* 0x0000001370707221 */ /* 0x000fe20000010000 */
[----:B------:R-:W-:Y:S01]  /*0ee0*/  FADD.FTZ R115, R115, R22 ;  /* 0x0000001673737221 */ /* 0x000fe20000010000 */
[----:B---3--:R-:W-:Y:S01]  /*0ef0*/  FADD.FTZ R118, R122, R119 ;  /* 0x000000777a767221 */ /* 0x008fe20000010000 */
[----:B------:R-:W-:Y:S01]  /*0f00*/  FADD.FTZ R116, R120, R125 ;  /* 0x0000007d78747221 */ /* 0x000fe20000010000 */
[----:B------:R-:W-:Y:S01]  /*0f10*/  FADD.FTZ R117, R121, R18 ;  /* 0x0000001279757221 */ /* 0x000fe20000010000 */
[----:B------:R-:W-:Y:S01]  /*0f20*/  FADD.FTZ R119, R123, R124 ;  /* 0x0000007c7b777221 */ /* 0x000fe20000010000 */
[----:B------:R-:W-:Y:S06]  /*0f30*/  BRA `(.L_x_26482) ;  /* 0x0000000000307947 */ /* 0x000fec0003800000 */
.L_x_26481:
        /* <DEDUP_REMOVED lines=12> */
.L_x_26482:
[----:B------:R-:W-:Y:S01]  /*1000*/  IADD3 R195, PT, PT, R193, 0x40, RZ ;  /* 0x00000040c1c37810 */ /* 0x000fe20007ffe0ff */
[----:B------:R-:W-:-:S04]  /*1010*/  IMAD.WIDE.U32 R18, R194, 0x20, R20 ;  /* 0x00000020c2127825 */ /* 0x000fc800078e0014 */
[----:B------:R-:W-:Y:S01]  /*1020*/  IMAD.WIDE.U32 R124, R195, 0x10, R180 ;  /* 0x00000010c37c7825 */ /* 0x000fe200078e00b4 */
[----:B------:R0:W-:Y:S04]  /*1030*/  STG.E.128 desc[UR6][R18.64], R112 ;  /* 0x0000007012007986 */ /* 0x0001e8000c101d06 */
[----:B------:R0:W-:Y:S04]  /*1040*/  STG.E.128 desc[UR6][R18.64+0x10], R116 ;  /* 0x0000107412007986 */ /* 0x0001e8000c101d06 */
[----:B------:R-:W5:Y:S01]  /*1050*/  LDG.E.128 R124, desc[UR6][R124.64] ;  /* 0x000000067c7c7981 */ /* 0x000f62000c1e1d00 */
[----:B------:R-:W-:Y:S05]  /*1060*/  @!P0 BRA `(.L_x_26483) ;  /* 0x0000000000648947 */ /* 0x000fea0003800000 */
[----:B------:R-:W1:Y:S02]  /*1070*/  LDC.64 R128, c[0x0][0x3a0] ;  /* 0x0000e800ff807b82 */ /* 0x000e640000000a00 */
[----:B-1----:R-:W-:-:S05]  /*1080*/  IMAD.WIDE.U32 R128, R195, 0x20, R128 ;  /* 0x00000020c3807825 */ /* 0x002fca00078e0080 */
[----:B------:R-:W2:Y:S04]  /*1090*/  LDG.E.128 R120, desc[UR6][R128.64] ;  /* 0x0000000680787981 */ /* 0x000ea8000c1e1d00 */
[----:B------:R-:W3:Y:S01]  /*10a0*/  LDG.E.128 R128, desc[UR6][R128.64+0x10] ;  /* 0x0000100680807981 */ /* 0x000ee2000c1e1d00 */
[C---:B0----5:R-:W-:Y:S02]  /*10b0*/  PRMT R18, R124.reuse, 0x7632, R18 ;  /* 0x000076327c127816 */ /* 0x061fe40000000012 */
        /* <DEDUP_REMOVED lines=20> */
.L_x_26483:
[----:B-----5:R-:W-:Y:S02]  /*1200*/  PRMT R121, R124, 0x7632, R121 ;  /* 0x000076327c797816 */ /* 0x020fe40000000079 */
[----:B------:R-:W-:Y:S02]  /*1210*/  PRMT R123, R125, 0x7632, R123 ;  /* 0x000076327d7b7816 */ /* 0x000fe4000000007b */
[----:B0-----:R-:W-:Y:S02]  /*1220*/  PRMT R18, R126, 0x7632, R18 ;  /* 0x000076327e127816 */ /* 0x001fe40000000012 */
        /* <DEDUP_REMOVED lines=9> */
.L_x_26484:
        /* <DEDUP_REMOVED lines=32> */
.L_x_26485:
        /* <DEDUP_REMOVED lines=12> */
.L_x_26486:
        /* <DEDUP_REMOVED lines=32> */
.L_x_26487:
        /* <DEDUP_REMOVED lines=12> */
.L_x_26488:
        /* <DEDUP_REMOVED lines=32> */
.L_x_26489:
        /* <DEDUP_REMOVED lines=12> */
.L_x_26490:
        /* <DEDUP_REMOVED lines=32> */
.L_x_26491:
        /* <DEDUP_REMOVED lines=12> */
.L_x_26492:
        /* <DEDUP_REMOVED lines=11> */
[----:B0----5:R-:W-:Y:S02]  /*1e70*/  PRMT R18, R164, 0x7632, R18 ;  /* 0x00007632a4127816 */ /* 0x021fe40000000012 */
[----:B------:R-:W-:Y:S02]  /*1e80*/  PRMT R22, R165, 0x7632, R22 ;  /* 0x00007632a5167816 */ /* 0x000fe40000000016 */
[----:B------:R-:W-:Y:S02]  /*1e90*/  SHF.L.U32 R18, R18, 0x10, RZ ;  /* 0x0000001012127819 */ /* 0x000fe400000006ff */
[----:B------:R-:W-:-:S02]  /*1ea0*/  SHF.L.U32 R22, R22, 0x10, RZ ;  /* 0x0000001016167819 */ /* 0x000fc400000006ff */
[----:B------:R-:W-:Y:S02]  /*1eb0*/  SHF.L.U32 R19, R164, 0x10, RZ ;  /* 0x00000010a4137819 */ /* 0x000fe400000006ff */
[----:B------:R-:W-:Y:S01]  /*1ec0*/  SHF.L.U32 R165, R165, 0x10, RZ ;  /* 0x00000010a5a57819 */ /* 0x000fe200000006ff */
[----:B--2---:R-:W-:Y:S01]  /*1ed0*/  FADD.FTZ R161, R161, R18 ;  /* 0x00000012a1a17221 */ /* 0x004fe20000010000 */
[----:B------:R-:W-:Y:S01]  /*1ee0*/  FADD.FTZ R163, R163, R22 ;  /* 0x00000016a3a37221 */ /* 0x000fe20000010000 */
[----:B------:R-:W-:Y:S01]  /*1ef0*/  PRMT R18, R166, 0x7632, R18 ;  /* 0x00007632a6127816 */ /* 0x000fe20000000012 */
[----:B------:R-:W-:Y:S01]  /*1f00*/  FADD.FTZ R160, R160, R19 ;  /* 0x00000013a0a07221 */ /* 0x000fe20000010000 */
[C---:B------:R-:W-:Y:S01]  /*1f10*/  PRMT R22, R167.reuse, 0x7632, R22 ;  /* 0x00007632a7167816 */ /* 0x040fe20000000016 */
[----:B------:R-:W-:Y:S01]  /*1f20*/  FADD.FTZ R162, R162, R165 ;  /* 0x000000a5a2a27221 */ /* 0x000fe20000010000 */
[----:B------:R-:W-:Y:S02]  /*1f30*/  SHF.L.U32 R167, R167, 0x10, RZ ;  /* 0x00000010a7a77819 */ /* 0x000fe400000006ff */
[----:B------:R-:W-:-:S02]  /*1f40*/  SHF.L.U32 R19, R166, 0x10, RZ ;  /* 0x00000010a6137819 */ /* 0x000fc400000006ff */
[----:B------:R-:W-:Y:S01]  /*1f50*/  SHF.L.U32 R18, R18, 0x10, RZ ;  /* 0x0000001012127819 */ /* 0x000fe200000006ff */
[----:B---3--:R-:W-:Y:S01]  /*1f60*/  FADD.FTZ R166, R170, R167 ;  /* 0x000000a7aaa67221 */ /* 0x008fe20000010000 */
[----:B------:R-:W-:Y:S01]  /*1f70*/  SHF.L.U32 R22, R22, 0x10, RZ ;  /* 0x0000001016167819 */ /* 0x000fe200000006ff */
[----:B------:R-:W-:Y:S02]  /*1f80*/  FADD.FTZ R164, R168, R19 ;  /* 0x00000013a8a47221 */ /* 0x000fe40000010000 */
[----:B------:R-:W-:Y:S02]  /*1f90*/  FADD.FTZ R165, R169, R18 ;  /* 0x00000012a9a57221 */ /* 0x000fe40000010000 */
[----:B------:R-:W-:Y:S01]  /*1fa0*/  FADD.FTZ R167, R171, R22 ;  /* 0x00000016aba77221 */ /* 0x000fe20000010000 */
[----:B------:R-:W-:Y:S06]  /*1fb0*/  BRA `(.L_x_26494) ;  /* 0x0000000000307947 */ /* 0x000fec0003800000 */
.L_x_26493:
        /* <DEDUP_REMOVED lines=12> */
.L_x_26494:
        /* <DEDUP_REMOVED lines=32> */
.L_x_26495:
[C---:B-----5:R-:W-:Y:S02]  /*2280*/  PRMT R171, R173.reuse, 0x7632, R171 ;  /* 0x00007632adab7816 */ /* 0x060fe400000000ab */
[----:B------:R-:W-:Y:S02]  /*2290*/  SHF.L.U32 R170, R173, 0x10, RZ ;  /* 0x00000010adaa7819 */ /* 0x000fe400000006ff */
[----:B------:R-:W-:Y:S02]  /*22a0*/  PRMT R169, R172, 0x7632, R169 ;  /* 0x00007632aca97816 */ /* 0x000fe400000000a9 */
[----:B------:R-:W-:Y:S02]  /*22b0*/  PRMT R173, R174, 0x7632, R173 ;  /* 0x00007632aead7816 */ /* 0x000fe400000000ad */
[----:B0-----:R-:W-:Y:S02]  /*22c0*/  PRMT R18, R175, 0x7632, R18 ;  /* 0x00007632af127816 */ /* 0x001fe40000000012 */
[----:B------:R-:W-:-:S02]  /*22d0*/  SHF.L.U32 R168, R172, 0x10, RZ ;  /* 0x00000010aca87819 */ /* 0x000fc400000006ff */
[----:B------:R-:W-:Y:S02]  /*22e0*/  SHF.L.U32 R172, R174, 0x10, RZ ;  /* 0x00000010aeac7819 */ /* 0x000fe400000006ff */
[----:B------:R-:W-:Y:S02]  /*22f0*/  SHF.L.U32 R174, R175, 0x10, RZ ;  /* 0x00000010afae7819 */ /* 0x000fe400000006ff */
[----:B------:R-:W-:Y:S02]  /*2300*/  SHF.L.U32 R169, R169, 0x10, RZ ;  /* 0x00000010a9a97819 */ /* 0x000fe400000006ff */
[----:B------:R-:W-:Y:S02]  /*2310*/  SHF.L.U32 R171, R171, 0x10, RZ ;  /* 0x00000010abab7819 */ /* 0x000fe400000006ff */
[----:B------:R-:W-:Y:S02]  /*2320*/  SHF.L.U32 R173, R173, 0x10, RZ ;  /* 0x00000010adad7819 */ /* 0x000fe400000006ff */
[----:B------:R-:W-:-:S07]  /*2330*/  SHF.L.U32 R175, R18, 0x10, RZ ;  /* 0x0000001012af7819 */ /* 0x000fce00000006ff */
.L_x_26496:
        /* <DEDUP_REMOVED lines=11> */
[C---:B0----5:R-:W-:Y:S02]  /*23f0*/  SHF.L.U32 R19, R180.reuse, 0x10, RZ ;  /* 0x00000010b4137819 */ /* 0x061fe400000006ff */
[----:B------:R-:W-:Y:S02]  /*2400*/  PRMT R180, R180, 0x7632, R180 ;  /* 0x00007632b4b47816 */ /* 0x000fe400000000b4 */
[----:B------:R-:W-:Y:S02]  /*2410*/  PRMT R22, R182, 0x7632, R22 ;  /* 0x00007632b6167816 */ /* 0x000fe40000000016 */
[----:B------:R-:W-:-:S02]  /*2420*/  SHF.L.U32 R180, R180, 0x10, RZ ;  /* 0x00000010b4b47819 */ /* 0x000fc400000006ff */
[----:B------:R-:W-:Y:S01]  /*2430*/  SHF.L.U32 R22, R22, 0x10, RZ ;  /* 0x0000001016167819 */ /* 0x000fe200000006ff */
[----:B--2---:R-:W-:Y:S01]  /*2440*/  FADD.FTZ R176, R176, R19 ;  /* 0x00000013b0b07221 */ /* 0x004fe20000010000 */
[----:B------:R-:W-:Y:S01]  /*2450*/  SHF.L.U32 R19, R181, 0x10, RZ ;  /* 0x00000010b5137819 */ /* 0x000fe200000006ff */
[----:B------:R-:W-:Y:S01]  /*2460*/  FADD.FTZ R177, R177, R180 ;  /* 0x000000b4b1b17221 */ /* 0x000fe20000010000 */
[----:B------:R-:W-:-:S03]  /*2470*/  PRMT R181, R181, 0x7632, R181 ;  /* 0x00007632b5b57816 */ /* 0x000fc600000000b5 */
[----:B------:R-:W-:Y:S01]  /*2480*/  FADD.FTZ R178, R178, R19 ;  /* 0x00000013b2b27221 */ /* 0x000fe20000010000 */
[----:B------:R-:W-:Y:S02]  /*2490*/  SHF.L.U32 R18, R181, 0x10, RZ ;  /* 0x00000010b5127819 */ /* 0x000fe400000006ff */
[----:B------:R-:W-:Y:S01]  /*24a0*/  SHF.L.U32 R19, R182, 0x10, RZ ;  /* 0x00000010b6137819 */ /* 0x000fe200000006ff */
[----:B---3--:R-:W-:Y:S02]  /*24b0*/  FADD.FTZ R181, R189, R22 ;  /* 0x00000016bdb57221 */ /* 0x008fe40000010000 */
[--C-:B------:R-:W-:Y:S01]  /*24c0*/  FADD.FTZ R179, R179, R18.reuse ;  /* 0x00000012b3b37221 */ /* 0x100fe20000010000 */
[C---:B------:R-:W-:Y:S01]  /*24d0*/  PRMT R18, R183.reuse, 0x7632, R18 ;  /* 0x00007632b7127816 */ /* 0x040fe20000000012 */
[----:B------:R-:W-:Y:S01]  /*24e0*/  FADD.FTZ R180, R188, R19 ;  /* 0x00000013bcb47221 */ /* 0x000fe20000010000 */
[----:B------:R-:W-:Y:S02]  /*24f0*/  SHF.L.U32 R183, R183, 0x10, RZ ;  /* 0x00000010b7b77819 */ /* 0x000fe400000006ff */
[----:B------:R-:W-:-:S03]  /*2500*/  SHF.L.U32 R18, R18, 0x10, RZ ;  /* 0x0000001012127819 */ /* 0x000fc600000006ff */
[----:B------:R-:W-:Y:S02]  /*2510*/  FADD.FTZ R182, R190, R183 ;  /* 0x000000b7beb67221 */ /* 0x000fe40000010000 */
[----:B------:R-:W-:Y:S01]  /*2520*/  FADD.FTZ R183, R191, R18 ;  /* 0x00000012bfb77221 */ /* 0x000fe20000010000 */
[----:B------:R-:W-:Y:S06]  /*2530*/  BRA `(.L_x_26498) ;  /* 0x0000000000307947 */ /* 0x000fec0003800000 */
.L_x_26497:
        /* <DEDUP_REMOVED lines=12> */
.L_x_26498:
[----:B------:R-:W-:-:S04]  /*2600*/  IMAD.WIDE.U32 R18, R213, 0x20, R20 ;  /* 0x00000020d5127825 */ /* 0x000fc800078e0014 */
[----:B------:R-:W-:Y:S01]  /*2610*/  FADD.FTZ R20, RZ, R104 ;  /* 0x00000068ff147221 */ /* 0x000fe20000010000 */
[----:B------:R-:W0:Y:S01]  /*2620*/  S2R R190, SR_TID.X ;  /* 0x0000000000be7919 */ /* 0x000e220000002100 */
[----:B------:R-:W-:Y:S02]  /*2630*/  UMOV UR9, 0xffffffff ;  /* 0xffffffff00097882 */ /* 0x000fe40000000000 */
[----:B------:R-:W-:Y:S01]  /*2640*/  FADD.FTZ R21, R20, R105 ;  /* 0x0000006914157221 */ /* 0x000fe20000010000 */
[----:B------:R-:W-:Y:S03]  /*2650*/  STG.E.128 desc[UR6][R18.64], R176 ;  /* 0x000000b012007986 */ /* 0x000fe6000c101d06 */
[----:B------:R-:W-:Y:S01]  /*2660*/  FADD.FTZ R20, R21, R106 ;  /* 0x0000006a15147221 */ /* 0x000fe20000010000 */
[----:B------:R1:W-:Y:S03]  /*2670*/  STG.E.128 desc[UR6][R18.64+0x10], R180 ;  /* 0x000010b412007986 */ /* 0x0003e6000c101d06 */
[----:B------:R-:W-:-:S04]  /*2680*/  FADD.FTZ R21, R20, R107 ;  /* 0x0000006b14157221 */ /* 0x000fc80000010000 */
[----:B------:R-:W-:-:S04]  /*2690*/  FADD.FTZ R20, R21, R108 ;  /* 0x0000006c15147221 */ /* 0x000fc80000010000 */
[----:B------:R-:W-:-:S04]  /*26a0*/  FADD.FTZ R21, R20, R109 ;  /* 0x0000006d14157221 */ /* 0x000fc80000010000 */
[----:B------:R-:W-:-:S04]  /*26b0*/  FADD.FTZ R20, R21, R110 ;  /* 0x0000006e15147221 */ /* 0x000fc80000010000 */
[----:B------:R-:W-:-:S04]  /*26c0*/  FADD.FTZ R21, R20, R111 ;  /* 0x0000006f14157221 */ /* 0x000fc80000010000 */
[----:B------:R-:W-:Y:S01]  /*26d0*/  FADD.FTZ R20, R21, R112 ;  /* 0x0000007015147221 */ /* 0x000fe20000010000 */
[----:B0-----:R-:W-:-:S03]  /*26e0*/  LOP3.LUT P1, R190, R190, 0x1f, RZ, 0xc0, !PT ;  /* 0x0000001fbebe7812 */ /* 0x001fc6000782c0ff */
[----:B------:R-:W-:-:S04]  /*26f0*/  FADD.FTZ R21, R20, R113 ;  /* 0x0000007114157221 */ /* 0x000fc80000010000 */
[----:B-1----:R-:W-:-:S04]  /*2700*/  FADD.FTZ R18, R21, R114 ;  /* 0x0000007215127221 */ /* 0x002fc80000010000 */
        /* <DEDUP_REMOVED lines=251> */
.L_x_26535:
[----:B------:R-:W2:Y:S01]  /*36c0*/  @!P1 LDC.64 R18, c[0x0][0x3c0] ;  /* 0x0000f000ff129b82 */ /* 0x000ea20000000a00 */
[----:B------:R-:W-:Y:S01]  /*36d0*/  ISETP.NE.AND P2, PT, R190, RZ, PT ;  /* 0x000000ffbe00720c */ /* 0x000fe20003f45270 */
[----:B-1----:R-:W-:Y:S01]  /*36e0*/  FADD.FTZ R21, R222, R22 ;  /* 0x00000016de157221 */ /* 0x002fe20000010000 */
[----:B------:R-:W-:Y:S01]  /*36f0*/  FMUL.FTZ R20, R189, R189 ;  /* 0x000000bdbd147220 */ /* 0x000fe20000410000 */
[----:B------:R-:W-:Y:S02]  /*3700*/  SHF.L.U32 R190, R2, 0x10, RZ ;  /* 0x0000001002be7819 */ /* 0x000fe400000006ff */
[----:B------:R-:W-:Y:S01]  /*3710*/  FFMA.FTZ R188, R21, R188, UR5 ;  /* 0x0000000515bc7e23 */ /* 0x000fe200080100bc */
[----:B------:R-:W-:Y:S02]  /*3720*/  SHF.L.U32 R191, R60, 0x10, RZ ;  /* 0x000000103cbf7819 */ /* 0x000fe400000006ff */
[----:B0-----:R-:W-:Y:S01]  /*3730*/  SHF.L.U32 R222, R209, 0x10, RZ ;  /* 0x00000010d1de7819 */ /* 0x001fe200000006ff */
[----:B--2---:R-:W-:-:S05]  /*3740*/  @!P1 IMAD.WIDE R18, R17, 0x4, R18 ;  /* 0x0000000411129825 */ /* 0x004fca00078e0212 */
[----:B------:R0:W-:Y:S01]  /*3750*/  @!P1 STG.E desc[UR6][R18.64], R189 ;  /* 0x000000bd12009986 */ /* 0x0001e2000c101906 */
[----:B------:R-:W-:-:S04]  /*3760*/  ISETP.NE.AND P1, PT, RZ, UR4, PT ;  /* 0x00000004ff007c0c */ /* 0x000fc8000bf25270 */
[----:B------:R-:W-:Y:S02]  /*3770*/  FSEL R21, R20, RZ, P1 ;  /* 0x000000ff14157208 */ /* 0x000fe40000800000 */
[----:B------:R-:W-:-:S03]  /*3780*/  SHF.L.U32 R20, R0, 0x10, RZ ;  /* 0x0000001000147819 */ /* 0x000fc600000006ff */
[----:B------:R-:W-:Y:S01]  /*3790*/  FADD.FTZ R21, R188, R21 ;  /* 0x00000015bc157221 */ /* 0x000fe20000010000 */
[----:B------:R-:W-:Y:S01]  /*37a0*/  FSEL R188, R189, RZ, !P1 ;  /* 0x000000ffbdbc7208 */ /* 0x000fe20004800000 */
[----:B0-----:R-:W0:Y:S02]  /*37b0*/  @!P2 LDC.64 R18, c[0x0][0x3c8] ;  /* 0x0000f200ff12ab82 */ /* 0x001e240000000a00 */
[----:B------:R1:W2:Y:S02]  /*37c0*/  MUFU.RSQ R22, R21 ;  /* 0x0000001500167308 */ /* 0x0002a40000001400 */
[C---:B------:R-:W-:Y:S01]  /*37d0*/  FADD.FTZ R105, -R188.reuse, R105 ;  /* 0x00000069bc697221 */ /* 0x040fe20000010100 */
[C---:B------:R-:W-:Y:S01]  /*37e0*/  FADD.FTZ R107, -R188.reuse, R107 ;  /* 0x0000006bbc6b7221 */ /* 0x040fe20000010100 */
[C---:B------:R-:W-:Y:S01]  /*37f0*/  FADD.FTZ R189, -R188.reuse, R104 ;  /* 0x00000068bcbd7221 */ /* 0x040fe20000010100 */
[C---:B------:R-:W-:Y:S01]  /*3800*/  FADD.FTZ R109, -R188.reuse, R109 ;  /* 0x0000006dbc6d7221 */ /* 0x040fe20000010100 */
[C---:B------:R-:W-:Y:S01]  /*3810*/  FADD.FTZ R111, -R188.reuse, R111 ;  /* 0x0000006fbc6f7221 */ /* 0x040fe20000010100 */
[C---:B------:R-:W-:Y:S01]  /*3820*/  FADD.FTZ R177, -R188.reuse, R177 ;  /* 0x000000b1bcb17221 */ /* 0x040fe20000010100 */
[C---:B------:R-:W-:Y:S01]  /*3830*/  FADD.FTZ R179, -R188.reuse, R179 ;  /* 0x000000b3bcb37221 */ /* 0x040fe20000010100 */
[----:B-1----:R-:W-:Y:S01]  /*3840*/  FADD.FTZ R21, -R188, R106 ;  /* 0x0000006abc157221 */ /* 0x002fe20000010100 */
[----:B------:R-:W-:Y:S01]  /*3850*/  SHF.L.U32 R106, R102, 0x10, RZ ;  /* 0x00000010666a7819 */ /* 0x000fe200000006ff */
[C---:B------:R-:W-:Y:S01]  /*3860*/  FADD.FTZ R181, -R188.reuse, R181 ;  /* 0x000000b5bcb57221 */ /* 0x040fe20000010100 */
[C---:B------:R-:W-:Y:S01]  /*3870*/  FADD.FTZ R183, -R188.reuse, R183 ;  /* 0x000000b7bcb77221 */ /* 0x040fe20000010100 */
[C---:B------:R-:W-:Y:S01]  /*3880*/  FADD.FTZ R113, -R188.reuse, R113 ;  /* 0x00000071bc717221 */ /* 0x040fe20000010100 */
[C---:B------:R-:W-:Y:S01]  /*3890*/  FADD.FTZ R115, -R188.reuse, R115 ;  /* 0x00000073bc737221 */ /* 0x040fe20000010100 */
[C---:B------:R-:W-:Y:S01]  /*38a0*/  FADD.FTZ R117, -R188.reuse, R117 ;  /* 0x00000075bc757221 */ /* 0x040fe20000010100 */
[C---:B------:R-:W-:Y:S01]  /*38b0*/  FADD.FTZ R119, -R188.reuse, R119 ;  /* 0x00000077bc777221 */ /* 0x040fe20000010100 */
[----:B------:R-:W-:Y:S01]  /*38c0*/  FADD.FTZ R121, -R188, R121 ;  /* 0x00000079bc797221 */ /* 0x000fe20000010100 */
[C---:B--2---:R-:W-:Y:S01]  /*38d0*/  FMUL.FTZ R105, R22.reuse, R105 ;  /* 0x0000006916697220 */ /* 0x044fe20000410000 */
[C---:B------:R-:W-:Y:S01]  /*38e0*/  FMUL.FTZ R21, R22.reuse, R21 ;  /* 0x0000001516157220 */ /* 0x040fe20000410000 */
[----:B------:R-:W-:Y:S01]  /*38f0*/  FMUL.FTZ R104, R22, R189 ;  /* 0x000000bd16687220 */ /* 0x000fe20000410000 */
[----:B------:R-:W-:Y:S01]  /*3900*/  SHF.L.U32 R189, R100, 0x10, RZ ;  /* 0x0000001064bd7819 */ /* 0x000fe200000006ff */
[----:B0-----:R-:W-:-:S04]  /*3910*/  @!P2 IMAD.WIDE R18, R17, 0x4, R18 ;  /* 0x000000041112a825 */ /* 0x001fc800078e0212 */
[C---:B------:R-:W-:Y:S01]  /*3920*/  FMUL.FTZ R111, R22.reuse, R111 ;  /* 0x0000006f166f7220 */ /* 0x040fe20000410000 */
[----:B------:R-:W-:Y:S01]  /*3930*/  FMUL.FTZ R177, R22, R177 ;  /* 0x000000b116b17220 */ /* 0x000fe20000410000 */
[----:B------:R-:W-:Y:S01]  /*3940*/  FADD.FTZ R123, -R188, R123 ;  /* 0x0000007bbc7b7221 */ /* 0x000fe20000010100 */
[----:B------:R-:W-:Y:S01]  /*3950*/  FFMA.FTZ R104, R104, R189, R191 ;  /* 0x000000bd68687223 */ /* 0x000fe200000100bf */
[----:B------:R0:W-:Y:S01]  /*3960*/  @!P2 STG.E desc[UR6][R18.64], R22 ;  /* 0x000000161200a986 */ /* 0x0001e2000c101906 */
[C---:B------:R-:W-:Y:S01]  /*3970*/  FADD.FTZ R125, -R188.reuse, R125 ;  /* 0x0000007dbc7d7221 */ /* 0x040fe20000010100 */
[C---:B------:R-:W-:Y:S01]  /*3980*/  FADD.FTZ R127, -R188.reuse, R127 ;  /* 0x0000007fbc7f7221 */ /* 0x040fe20000010100 */
[C---:B------:R-:W-:Y:S01]  /*3990*/  FADD.FTZ R129, -R188.reuse, R129 ;  /* 0x00000081bc817221 */ /* 0x040fe20000010100 */
[C---:B------:R-:W-:Y:S01]  /*39a0*/  FADD.FTZ R131, -R188.reuse, R131 ;  /* 0x00000083bc837221 */ /* 0x040fe20000010100 */
[----:B------:R-:W-:Y:S01]  /*39b0*/  FADD.FTZ R133, -R188, R133 ;  /* 0x00000085bc857221 */ /* 0x000fe20000010100 */
[----:B------:R-:W-:Y:S01]  /*39c0*/  FMUL.FTZ R127, R22, R127 ;  /* 0x0000007f167f7220 */ /* 0x000fe20000410000 */
[----:B------:R-:W-:Y:S01]  /*39d0*/  FADD.FTZ R135, -R188, R135 ;  /* 0x00000087bc877221 */ /* 0x000fe20000010100 */
[C---:B------:R-:W-:Y:S01]  /*39e0*/  FMUL.FTZ R131, R22.reuse, R131 ;  /* 0x0000008316837220 */ /* 0x040fe20000410000 */
[----:B------:R-:W-:Y:S01]  /*39f0*/  FMUL.FTZ R133, R22, R133 ;  /* 0x0000008516857220 */ /* 0x000fe20000410000 */
[----:B------:R-:W-:Y:S01]  /*3a00*/  FADD.FTZ R137, -R188, R137 ;  /* 0x00000089bc897221 */ /* 0x000fe20000010100 */
[C---:B------:R-:W-:Y:S01]  /*3a10*/  FMUL.FTZ R135, R22.reuse, R135 ;  /* 0x0000008716877220 */ /* 0x040fe20000410000 */
[----:B0-----:R-:W-:Y:S01]  /*3a20*/  FFMA.FTZ R19, R105, R20, R190 ;  /* 0x0000001469137223 */ /* 0x001fe200000100be */
[----:B------:R-:W-:Y:S01]  /*3a30*/  SHF.L.U32 R18, R101, 0x10, RZ ;  /* 0x0000001065127819 */ /* 0x000fe200000006ff */
[----:B------:R-:W0:Y:S01]  /*3a40*/  LDC.64 R190, c[0x0][0x428] ;  /* 0x00010a00ffbe7b82 */ /* 0x000e220000000a00 */
[----:B------:R-:W-:Y:S01]  /*3a50*/  SHF.L.U32 R20, R61, 0x10, RZ ;  /* 0x000000103d147819 */ /* 0x000fe200000006ff */
[----:B------:R-:W-:Y:S01]  /*3a60*/  FMUL.FTZ R137, R22, R137 ;  /* 0x0000008916897220 */ /* 0x000fe20000410000 */
[----:B------:R-:W-:Y:S01]  /*3a70*/  F2FP.BF16.F32.PACK_AB R104, R19, R104 ;  /* 0x000000681368723e */ /* 0x000fe200000010ff */
[C---:B------:R-:W-:Y:S01]  /*3a80*/  FADD.FTZ R139, -R188.reuse, R139 ;  /* 0x0000008bbc8b7221 */ /* 0x040fe20000010100 */
[----:B------:R-:W-:Y:S01]  /*3a90*/  FADD.FTZ R141, -R188, R141 ;  /* 0x0000008dbc8d7221 */ /* 0x000fe20000010100 */
[----:B------:R-:W-:Y:S01]  /*3aa0*/  FFMA.FTZ R105, R21, R18, R20 ;  /* 0x0000001215697223 */ /* 0x000fe20000010014 */
[C---:B------:R-:W-:Y:S01]  /*3ab0*/  FMUL.FTZ R18, R22.reuse, R107 ;  /* 0x0000006b16127220 */ /* 0x040fe20000410000 */
[----:B------:R-:W-:Y:S01]  /*3ac0*/  SHF.L.U32 R21, R3, 0x10, RZ ;  /* 0x0000001003157819 */ /* 0x000fe200000006ff */
[----:B------:R-:W-:Y:S01]  /*3ad0*/  FMUL.FTZ R139, R22, R139 ;  /* 0x0000008b168b7220 */ /* 0x000fe20000410000 */
[----:B------:R-:W-:Y:S01]  /*3ae0*/  SHF.L.U32 R107, R4, 0x10, RZ ;  /* 0x00000010046b7819 */ /* 0x000fe200000006ff */
[----:B------:R-:W-:Y:S01]  /*3af0*/  FMUL.FTZ R141, R22, R141 ;  /* 0x0000008d168d7220 */ /* 0x000fe20000410000 */
[----:B------:R-:W-:Y:S01]  /*3b00*/  SHF.L.U32 R20, R62, 0x10, RZ ;  /* 0x000000103e147819 */ /* 0x000fe200000006ff */
[C---:B------:R-:W-:Y:S01]  /*3b10*/  FADD.FTZ R143, -R188.reuse, R143 ;  /* 0x0000008fbc8f7221 */ /* 0x040fe20000010100 */
[----:B------:R-:W-:Y:S01]  /*3b20*/  FADD.FTZ R145, -R188, R145 ;  /* 0x00000091bc917221 */ /* 0x000fe20000010100 */
[----:B------:R-:W-:Y:S01]  /*3b30*/  FFMA.FTZ R18, R18, R21, R107 ;  /* 0x0000001512127223 */ /* 0x000fe2000001006b */
[----:B------:R-:W-:Y:S01]  /*3b40*/  FADD.FTZ R21, -R188, R108 ;  /* 0x0000006cbc157221 */ /* 0x000fe20000010100 */
[----:B------:R-:W-:Y:S01]  /*3b50*/  SHF.L.U32 R108, R6, 0x10, RZ ;  /* 0x00000010066c7819 */ /* 0x000fe200000006ff */
[----:B------:R-:W-:Y:S01]  /*3b60*/  FADD.FTZ R107, -R188, R110 ;  /* 0x0000006ebc6b7221 */ /* 0x000fe20000010100 */
[----:B------:R-:W-:Y:S01]  /*3b70*/  SHF.L.U32 R110, R57, 0x10, RZ ;  /* 0x00000010396e7819 */ /* 0x000fe200000006ff */
[----:B------:R-:W-:Y:S01]  /*3b80*/  FMUL.FTZ R21, R22, R21 ;  /* 0x0000001516157220 */ /* 0x000fe20000410000 */
[----:B------:R-:W-:Y:S01]  /*3b90*/  F2FP.BF16.F32.PACK_AB R105, R18, R105 ;  /* 0x000000691269723e */ /* 0x000fe200000010ff */
[C---:B------:R-:W-:Y:S01]  /*3ba0*/  FMUL.FTZ R107, R22.reuse, R107 ;  /* 0x0000006b166b7220 */ /* 0x040fe20000410000 */
[C---:B------:R-:W-:Y:S01]  /*3bb0*/  FMUL.FTZ R143, R22.reuse, R143 ;  /* 0x0000008f168f7220 */ /* 0x040fe20000410000 */
[----:B------:R-:W-:Y:S01]  /*3bc0*/  FFMA.FTZ R106, R21, R106, R20 ;  /* 0x0000006a156a7223 */ /* 0x000fe20000010014 */
[----:B------:R-:W-:Y:S01]  /*3bd0*/  SHF.L.U32 R20, R5, 0x10, RZ ;  /* 0x0000001005147819 */ /* 0x000fe200000006ff */
[----:B------:R-:W-:Y:S01]  /*3be0*/  FMUL.FTZ R21, R22, R109 ;  /* 0x0000006d16157220 */ /* 0x000fe20000410000 */
[----:B0-----:R-:W-:-:S04]  /*3bf0*/  IMAD.WIDE.U32 R18, R193, 0x10, R190 ;  /* 0x00000010c1127825 */ /* 0x001fc800078e00be */
[----:B------:R-:W-:Y:S01]  /*3c00*/  FMUL.FTZ R109, R22, R115 ;  /* 0x00000073166d7220 */ /* 0x000fe20000410000 */
[----:B------:R-:W-:Y:S01]  /*3c10*/  SHF.L.U32 R115, R52, 0x10, RZ ;  /* 0x0000001034737819 */ /* 0x000fe200000006ff */
[----:B------:R-:W-:Y:S01]  /*3c20*/  FFMA.FTZ R21, R21, R20, R108 ;  /* 0x0000001415157223 */ /* 0x000fe2000001006c */
[----:B------:R-:W-:Y:S01]  /*3c30*/  SHF.L.U32 R20, R103, 0x10, RZ ;  /* 0x0000001067147819 */ /* 0x000fe200000006ff */
[----:B------:R-:W-:Y:S01]  /*3c40*/  FADD.FTZ R147, -R188, R147 ;  /* 0x00000093bc937221 */ /* 0x000fe20000010100 */
[----:B------:R-:W-:Y:S02]  /*3c50*/  SHF.L.U32 R108, R63, 0x10, RZ ;  /* 0x000000103f6c7819 */ /* 0x000fe400000006ff */
[----:B------:R-:W-:Y:S02]  /*3c60*/  F2FP.BF16.F32.PACK_AB R106, R21, R106 ;  /* 0x0000006a156a723e */ /* 0x000fe400000010ff */
[----:B------:R-:W-:Y:S01]  /*3c70*/  PRMT R21, R25, 0x7632, R21 ;  /* 0x0000763219157816 */ /* 0x000fe20000000015 */
[----:B------:R-:W-:Y:S01]  /*3c80*/  FFMA.FTZ R107, R107, R20, R108 ;  /* 0x000000146b6b7223 */ /* 0x000fe2000001006c */
[----:B------:R-:W-:-:S02]  /*3c90*/  SHF.L.U32 R20, R7, 0x10, RZ ;  /* 0x0000001007147819 */ /* 0x000fc400000006ff */
[----:B------:R-:W-:Y:S02]  /*3ca0*/  SHF.L.U32 R108, R8, 0x10, RZ ;  /* 0x00000010086c7819 */ /* 0x000fe400000006ff */
[----:B------:R-:W-:-:S03]  /*3cb0*/  SHF.L.U32 R190, R199, 0x10, RZ ;  /* 0x00000010c7be7819 */ /* 0x000fc600000006ff */
[--C-:B------:R-:W-:Y:S01]  /*3cc0*/  FFMA.FTZ R20, R111, R20, R108.reuse ;  /* 0x000000146f147223 */ /* 0x100fe2000001006c */
[----:B------:R-:W-:Y:S02]  /*3cd0*/  PRMT R108, R24, 0x7632, R108 ;  /* 0x00007632186c7816 */ /* 0x000fe4000000006c */
[----:B------:R-:W-:Y:S02]  /*3ce0*/  SHF.L.U32 R111, R58, 0x10, RZ ;  /* 0x000000103a6f7819 */ /* 0x000fe400000006ff */
[----:B------:R-:W-:Y:S02]  /*3cf0*/  F2FP.BF16.F32.PACK_AB R107, R20, R107 ;  /* 0x0000006b146b723e */ /* 0x000fe400000010ff */
[----:B------:R-:W-:Y:S02]  /*3d00*/  PRMT R20, R64, 0x7632, R20 ;  /* 0x0000763240147816 */ /* 0x000fe40000000014 */
[----:B------:R-:W-:Y:S01]  /*3d10*/  SHF.L.U32 R108, R108, 0x10, RZ ;  /* 0x000000106c6c7819 */ /* 0x000fe200000006ff */
[----:B------:R0:W-:Y:S01]  /*3d20*/  STG.E.128 desc[UR6][R18.64], R104 ;  /* 0x0000006812007986 */ /* 0x0001e2000c101d06 */
[----:B------:R-:W-:-:S05]  /*3d30*/  SHF.L.U32 R20, R20, 0x10, RZ ;  /* 0x0000001014147819 */ /* 0x000fca00000006ff */
[----:B0-----:R-:W-:Y:S01]  /*3d40*/  FFMA.FTZ R18, R177, R20, R108 ;  /* 0x00000014b1127223 */ /* 0x001fe2000001006c */
[----:B------:R-:W-:Y:S01]  /*3d50*/  PRMT R20, R65, 0x7632, R20 ;  /* 0x0000763241147816 */ /* 0x000fe20000000014 */
[C---:B------:R-:W-:Y:S01]  /*3d60*/  FMUL.FTZ R19, R22.reuse, R179 ;  /* 0x000000b316137220 */ /* 0x040fe20000410000 */
[----:B------:R-:W-:Y:S01]  /*3d70*/  SHF.L.U32 R104, R21, 0x10, RZ ;  /* 0x0000001015687819 */ /* 0x000fe200000006ff */
[----:B------:R-:W-:Y:S01]  /*3d80*/  FMUL.FTZ R108, R22, R113 ;  /* 0x00000071166c7220 */ /* 0x000fe20000410000 */
[----:B------:R-:W-:Y:S01]  /*3d90*/  SHF.L.U32 R20, R20, 0x10, RZ ;  /* 0x0000001014147819 */ /* 0x000fe200000006ff */
[----:B------:R-:W-:Y:S01]  /*3da0*/  FADD.FTZ R113, -R188, R120 ;  /* 0x00000078bc717221 */ /* 0x000fe20000010100 */
[----:B------:R-:W-:Y:S02]  /*3db0*/  PRMT R21, R66, 0x7632, R21 ;  /* 0x0000763242157816 */ /* 0x000fe40000000015 */
[----:B------:R-:W-:Y:S01]  /*3dc0*/  PRMT R105, R26, 0x7632, R105 ;  /* 0x000076321a697816 */ /* 0x000fe20000000069 */
[----:B------:R-:W-:Y:S01]  /*3dd0*/  FFMA.FTZ R19, R19, R20, R104 ;  /* 0x0000001413137223 */ /* 0x000fe20000010068 */
[----:B------:R-:W-:Y:S01]  /*3de0*/  SHF.L.U32 R21, R21, 0x10, RZ ;  /* 0x0000001015157819 */ /* 0x000fe200000006ff */
[----:B------:R-:W-:Y:S01]  /*3df0*/  FMUL.FTZ R20, R22, R181 ;  /* 0x000000b516147220 */ /* 0x000fe20000410000 */
[----:B------:R-:W-:-:S02]  /*3e00*/  SHF.L.U32 R105, R105, 0x10, RZ ;  /* 0x0000001069697819 */ /* 0x000fc400000006ff */
[----:B------:R-:W-:Y:S02]  /*3e10*/  PRMT R104, R67, 0x7632, R104 ;  /* 0x0000763243687816 */ /* 0x000fe40000000068 */
[----:B------:R-:W-:Y:S01]  /*3e20*/  PRMT R106, R27, 0x7632, R106 ;  /* 0x000076321b6a7816 */ /* 0x000fe2000000006a */
[----:B------:R-:W-:Y:S01]  /*3e30*/  FFMA.FTZ R20, R20, R21, R105 ;  /* 0x0000001514147223 */ /* 0x000fe20000010069 */
[----:B------:R-:W-:Y:S01]  /*3e40*/  SHF.L.U32 R104, R104, 0x10, RZ ;  /* 0x0000001068687819 */ /* 0x000fe200000006ff */
[----:B------:R-:W-:Y:S01]  /*3e50*/  FMUL.FTZ R21, R22, R183 ;  /* 0x000000b716157220 */ /* 0x000fe20000410000 */
[----:B------:R-:W-:Y:S01]  /*3e60*/  SHF.L.U32 R106, R106, 0x10, RZ ;  /* 0x000000106a6a7819 */ /* 0x000fe200000006ff */
[----:B------:R-:W-:Y:S01]  /*3e70*/  FADD.FTZ R105, -R188, R112 ;  /* 0x00000070bc697221 */ /* 0x000fe20000010100 */
[----:B------:R-:W-:Y:S02]  /*3e80*/  SHF.L.U32 R107, R56, 0x10, RZ ;  /* 0x00000010386b7819 */ /* 0x000fe400000006ff */
[----:B------:R-:W-:Y:S01]  /*3e90*/  SHF.L.U32 R112, R99, 0x10, RZ ;  /* 0x0000001063707819 */ /* 0x000fe200000006ff */
[----:B------:R-:W-:Y:S01]  /*3ea0*/  FFMA.FTZ R21, R21, R104, R106 ;  /* 0x0000006815157223 */ /* 0x000fe2000001006a */
[----:B------:R-:W-:Y:S01]  /*3eb0*/  FMUL.FTZ R104, R22, R105 ;  /* 0x0000006916687220 */ /* 0x000fe20000410000 */
[----:B------:R-:W-:-:S02]  /*3ec0*/  SHF.L.U32 R105, R96, 0x10, RZ ;  /* 0x0000001060697819 */ /* 0x000fc400000006ff */
[----:B------:R-:W-:Y:S02]  /*3ed0*/  SHF.L.U32 R106, R97, 0x10, RZ ;  /* 0x00000010616a7819 */ /* 0x000fe400000006ff */
[----:B------:R-:W-:Y:S01]  /*3ee0*/  SHF.L.U32 R120, R192, 0x10, RZ ;  /* 0x00000010c0787819 */ /* 0x000fe200000006ff */
[----:B------:R-:W-:Y:S01]  /*3ef0*/  FFMA.FTZ R104, R104, R105, R107 ;  /* 0x0000006968687223 */ /* 0x000fe2000001006b */
[----:B------:R-:W-:Y:S02]  /*3f00*/  SHF.L.U32 R105, R9, 0x10, RZ ;  /* 0x0000001009697819 */ /* 0x000fe400000006ff */
[----:B------:R-:W-:-:S05]  /*3f10*/  SHF.L.U32 R107, R10, 0x10, RZ ;  /* 0x000000100a6b7819 */ /* 0x000fca00000006ff */
[----:B------:R-:W-:Y:S01]  /*3f20*/  FFMA.FTZ R108, R108, R105, R107 ;  /* 0x000000696c6c7223 */ /* 0x000fe2000001006b */
[C---:B------:R-:W-:Y:S01]  /*3f30*/  FADD.FTZ R105, -R188.reuse, R114 ;  /* 0x00000072bc697221 */ /* 0x040fe20000010100 */
[----:B------:R-:W-:Y:S01]  /*3f40*/  FADD.FTZ R107, -R188, R116 ;  /* 0x00000074bc6b7221 */ /* 0x000fe20000010100 */
[----:B------:R-:W-:Y:S02]  /*3f50*/  SHF.L.U32 R114, R59, 0x10, RZ ;  /* 0x000000103b727819 */ /* 0x000fe400000006ff */
[----:B------:R-:W-:Y:S01]  /*3f60*/  FMUL.FTZ R105, R22, R105 ;  /* 0x0000006916697220 */ /* 0x000fe20000410000 */
[----:B------:R-:W-:-:S03]  /*3f70*/  SHF.L.U32 R116, R184, 0x10, RZ ;  /* 0x00000010b8747819 */ /* 0x000fc600000006ff */
[----:B------:R-:W-:Y:S01]  /*3f80*/  FFMA.FTZ R105, R105, R106, R110 ;  /* 0x0000006a69697223 */ /* 0x000fe2000001006e */
[----:B------:R-:W-:Y:S02]  /*3f90*/  SHF.L.U32 R106, R11, 0x10, RZ ;  /* 0x000000100b6a7819 */ /* 0x000fe400000006ff */
[----:B------:R-:W-:-:S05]  /*3fa0*/  SHF.L.U32 R110, R12, 0x10, RZ ;  /* 0x000000100c6e7819 */ /* 0x000fca00000006ff */
[----:B------:R-:W-:Y:S01]  /*3fb0*/  FFMA.FTZ R109, R109, R106, R110 ;  /* 0x0000006a6d6d7223 */ /* 0x000fe2000001006e */
[----:B------:R-:W-:Y:S01]  /*3fc0*/  FMUL.FTZ R106, R22, R107 ;  /* 0x0000006b166a7220 */ /* 0x000fe20000410000 */
[----:B------:R-:W-:Y:S01]  /*3fd0*/  SHF.L.U32 R107, R98, 0x10, RZ ;  /* 0x00000010626b7819 */ /* 0x000fe200000006ff */
[----:B------:R-:W-:Y:S01]  /*3fe0*/  FMUL.FTZ R110, R22, R117 ;  /* 0x00000075166e7220 */ /* 0x000fe20000410000 */
[----:B------:R-:W-:-:S03]  /*3ff0*/  SHF.L.U32 R117, R53, 0x10, RZ ;  /* 0x0000001035757819 */ /* 0x000fc600000006ff */
[----:B------:R-:W-:Y:S01]  /*4000*/  FFMA.FTZ R106, R106, R107, R111 ;  /* 0x0000006b6a6a7223 */ /* 0x000fe2000001006f */
[----:B------:R-:W-:Y:S02]  /*4010*/  SHF.L.U32 R107, R13, 0x10, RZ ;  /* 0x000000100d6b7819 */ /* 0x000fe400000006ff */
[----:B------:R-:W-:-:S05]  /*4020*/  SHF.L.U32 R111, R14, 0x10, RZ ;  /* 0x000000100e6f7819 */ /* 0x000fca00000006ff */
[----:B------:R-:W-:Y:S01]  /*4030*/  FFMA.FTZ R110, R110, R107, R111 ;  /* 0x0000006b6e6e7223 */ /* 0x000fe2000001006f */
[----:B------:R-:W-:Y:S01]  /*4040*/  FADD.FTZ R107, -R188, R118 ;  /* 0x00000076bc6b7221 */ /* 0x000fe20000010100 */
[----:B------:R-:W-:Y:S01]  /*4050*/  FMUL.FTZ R111, R22, R119 ;  /* 0x00000077166f7220 */ /* 0x000fe20000410000 */
[----:B------:R-:W-:Y:S01]  /*4060*/  SHF.L.U32 R118, R186, 0x10, RZ ;  /* 0x00000010ba767819 */ /* 0x000fe200000006ff */
[C---:B------:R-:W-:Y:S01]  /*4070*/  FMUL.FTZ R119, R22.reuse, R125 ;  /* 0x0000007d16777220 */ /* 0x040fe20000410000 */
[C---:B------:R-:W-:Y:S01]  /*4080*/  FMUL.FTZ R107, R22.reuse, R107 ;  /* 0x0000006b166b7220 */ /* 0x040fe20000410000 */
[----:B------:R-:W-:-:S03]  /*4090*/  FMUL.FTZ R125, R22, R147 ;  /* 0x00000093167d7220 */ /* 0x000fc60000410000 */
[----:B------:R-:W-:Y:S01]  /*40a0*/  FFMA.FTZ R107, R107, R112, R114 ;  /* 0x000000706b6b7223 */ /* 0x000fe20000010072 */
[----:B------:R-:W-:Y:S02]  /*40b0*/  SHF.L.U32 R112, R15, 0x10, RZ ;  /* 0x000000100f707819 */ /* 0x000fe400000006ff */
[----:B------:R-:W-:-:S05]  /*40c0*/  SHF.L.U32 R114, R16, 0x10, RZ ;  /* 0x0000001010727819 */ /* 0x000fca00000006ff */
[----:B------:R-:W-:Y:S01]  /*40d0*/  FFMA.FTZ R111, R111, R112, R114 ;  /* 0x000000706f6f7223 */ /* 0x000fe20000010072 */
[----:B------:R-:W-:Y:S01]  /*40e0*/  FMUL.FTZ R112, R22, R113 ;  /* 0x0000007116707220 */ /* 0x000fe20000410000 */
        /* <DEDUP_REMOVED lines=12> */
[----:B------:R-:W-:Y:S01]  /*41b0*/  FMUL.FTZ R115, R22, R123 ;  /* 0x0000007b16737220 */ /* 0x000fe20000410000 */
[----:B------:R-:W-:Y:S01]  /*41c0*/  FADD.FTZ R117, -R188, R124 ;  /* 0x0000007cbc757221 */ /* 0x000fe20000010100 */
[----:B------:R-:W-:Y:S01]  /*41d0*/  SHF.L.U32 R123, R40, 0x10, RZ ;  /* 0x00000010287b7819 */ /* 0x000fe200000006ff */
[----:B------:R-:W-:Y:S01]  /*41e0*/  FMUL.FTZ R124, R22, R145 ;  /* 0x00000091167c7220 */ /* 0x000fe20000410000 */
[----:B------:R-:W-:Y:S01]  /*41f0*/  FFMA.FTZ R115, R115, R116, R118 ;  /* 0x0000007473737223 */ /* 0x000fe20000010076 */
[----:B------:R-:W-:Y:S01]  /*4200*/  SHF.L.U32 R118, R94, 0x10, RZ ;  /* 0x000000105e767819 */ /* 0x000fe200000006ff */
[----:B------:R-:W-:Y:S01]  /*4210*/  FMUL.FTZ R117, R22, R117 ;  /* 0x0000007516757220 */ /* 0x000fe20000410000 */
[----:B------:R-:W-:-:S05]  /*4220*/  SHF.L.U32 R116, R54, 0x10, RZ ;  /* 0x0000001036747819 */ /* 0x000fca00000006ff */
[----:B------:R-:W-:Y:S01]  /*4230*/  FFMA.FTZ R118, R117, R118, R116 ;  /* 0x0000007675767223 */ /* 0x000fe20000010074 */
[----:B------:R-:W-:Y:S01]  /*4240*/  SHF.L.U32 R116, R187, 0x10, RZ ;  /* 0x00000010bb747819 */ /* 0x000fe200000006ff */
[----:B------:R-:W-:Y:S01]  /*4250*/  FADD.FTZ R117, -R188, R126 ;  /* 0x0000007ebc757221 */ /* 0x000fe20000010100 */
[----:B------:R-:W-:-:S03]  /*4260*/  SHF.L.U32 R126, R41, 0x10, RZ ;  /* 0x00000010297e7819 */ /* 0x000fc600000006ff */
        /* <DEDUP_REMOVED lines=9> */
[----:B------:R-:W-:Y:S01]  /*4300*/  FMUL.FTZ R116, R22, R117 ;  /* 0x0000007516747220 */ /* 0x000fe20000410000 */
[----:B------:R-:W-:-:S05]  /*4310*/  SHF.L.U32 R117, R88, 0x10, RZ ;  /* 0x0000001058757819 */ /* 0x000fca00000006ff */
[----:B------:R-:W-:Y:S01]  /*4320*/  FFMA.FTZ R116, R116, R117, R121 ;  /* 0x0000007574747223 */ /* 0x000fe20000010079 */
[----:B------:R-:W-:Y:S01]  /*4330*/  FMUL.FTZ R117, R22, R129 ;  /* 0x0000008116757220 */ /* 0x000fe20000410000 */
[----:B------:R-:W-:-:S03]  /*4340*/  FADD.FTZ R121, -R188, R130 ;  /* 0x00000082bc797221 */ /* 0x000fc60000010100 */
        /* <DEDUP_REMOVED lines=8> */
[----:B------:R-:W-:Y:S02]  /*43d0*/  FMUL.FTZ R121, R22, R121 ;  /* 0x0000007916797220 */ /* 0x000fe40000410000 */
[----:B------:R-:W-:Y:S01]  /*43e0*/  FFMA.FTZ R179, R131, R120, R122 ;  /* 0x0000007883b37223 */ /* 0x000fe2000001007a */
[----:B------:R-:W-:Y:S02]  /*43f0*/  SHF.L.U32 R120, R90, 0x10, RZ ;  /* 0x000000105a787819 */ /* 0x000fe400000006ff */
        /* <DEDUP_REMOVED lines=13> */
[----:B------:R-:W-:Y:S01]  /*44d0*/  FFMA.FTZ R222, R135, R222, R120 ;  /* 0x000000de87de7223 */ /* 0x000fe20000010078 */
[----:B------:R-:W-:Y:S01]  /*44e0*/  SHF.L.U32 R120, R84, 0x10, RZ ;  /* 0x0000001054787819 */ /* 0x000fe200000006ff */
[----:B------:R-:W-:-:S04]  /*44f0*/  FMUL.FTZ R121, R22, R121 ;  /* 0x0000007916797220 */ /* 0x000fc80000410000 */
[----:B------:R-:W-:Y:S01]  /*4500*/  FFMA.FTZ R181, R121, R120, R122 ;  /* 0x0000007879b57223 */ /* 0x000fe2000001007a */
[----:B------:R-:W-:Y:S01]  /*4510*/  SHF.L.U32 R120, R212, 0x10, RZ ;  /* 0x00000010d4787819 */ /* 0x000fe200000006ff */
[----:B------:R-:W-:Y:S01]  /*4520*/  FADD.FTZ R121, -R188, R138 ;  /* 0x0000008abc797221 */ /* 0x000fe20000010100 */
[----:B------:R-:W-:Y:S02]  /*4530*/  SHF.L.U32 R122, R214, 0x10, RZ ;  /* 0x00000010d67a7819 */ /* 0x000fe400000006ff */
[----:B------:R-:W-:Y:S01]  /*4540*/  SHF.L.U32 R138, R85, 0x10, RZ ;  /* 0x00000010558a7819 */ /* 0x000fe200000006ff */
[----:B------:R-:W-:Y:S02]  /*4550*/  FMUL.FTZ R121, R22, R121 ;  /* 0x0000007916797220 */ /* 0x000fe40000410000 */
[----:B------:R-:W-:Y:S01]  /*4560*/  FFMA.FTZ R189, R137, R120, R122 ;  /* 0x0000007889bd7223 */ /* 0x000fe2000001007a */
[----:B------:R-:W-:Y:S02]  /*4570*/  SHF.L.U32 R120, R45, 0x10, RZ ;  /* 0x000000102d787819 */ /* 0x000fe400000006ff */
[----:B------:R-:W-:-:S03]  /*4580*/  SHF.L.U32 R122, R216, 0x10, RZ ;  /* 0x00000010d87a7819 */ /* 0x000fc600000006ff */
        /* <DEDUP_REMOVED lines=18> */
[----:B------:R-:W-:-:S04]  /*46b0*/  FADD.FTZ R121, -R188, R144 ;  /* 0x00000090bc797221 */ /* 0x000fc80000010100 */
[----:B------:R-:W-:Y:S01]  /*46c0*/  FFMA.FTZ R143, R143, R120, R122 ;  /* 0x000000788f8f7223 */ /* 0x000fe2000001007a */
[----:B------:R-:W-:Y:S01]  /*46d0*/  FMUL.FTZ R120, R22, R121 ;  /* 0x0000007916787220 */ /* 0x000fe20000410000 */
[----:B------:R-:W-:Y:S02]  /*46e0*/  SHF.L.U32 R121, R80, 0x10, RZ ;  /* 0x0000001050797819 */ /* 0x000fe400000006ff */
[----:B------:R-:W-:-:S03]  /*46f0*/  SHF.L.U32 R122, R81, 0x10, RZ ;  /* 0x00000010517a7819 */ /* 0x000fc600000006ff */
[----:B------:R-:W-:Y:S01]  /*4700*/  FFMA.FTZ R120, R120, R121, R123 ;  /* 0x0000007978787223 */ /* 0x000fe2000001007b */
[----:B------:R-:W-:Y:S02]  /*4710*/  SHF.L.U32 R121, R223, 0x10, RZ ;  /* 0x00000010df797819 */ /* 0x000fe400000006ff */
[----:B------:R-:W-:-:S05]  /*4720*/  SHF.L.U32 R123, R224, 0x10, RZ ;  /* 0x00000010e07b7819 */ /* 0x000fca00000006ff */
[----:B------:R-:W-:Y:S01]  /*4730*/  FFMA.FTZ R124, R124, R121, R123 ;  /* 0x000000797c7c7223 */ /* 0x000fe2000001007b */
[C---:B------:R-:W-:Y:S01]  /*4740*/  FADD.FTZ R121, -R188.reuse, R146 ;  /* 0x00000092bc797221 */ /* 0x040fe20000010100 */
[C---:B------:R-:W-:Y:S01]  /*4750*/  FADD.FTZ R149, -R188.reuse, R149 ;  /* 0x00000095bc957221 */ /* 0x040fe20000010100 */
[----:B------:R-:W-:Y:S02]  /*4760*/  FADD.FTZ R123, -R188, R148 ;  /* 0x00000094bc7b7221 */ /* 0x000fe40000010100 */
[----:B------:R-:W-:Y:S01]  /*4770*/  FMUL.FTZ R121, R22, R121 ;  /* 0x0000007916797220 */ /* 0x000fe20000410000 */
[----:B------:R-:W2:Y:S03]  /*4780*/  LDL R148, [R1+0x4] ;  /* 0x0000040001947983 */ /* 0x000ea60000100800 */
[----:B------:R-:W-:Y:S01]  /*4790*/  FFMA.FTZ R121, R121, R122, R126 ;  /* 0x0000007a79797223 */ /* 0x000fe2000001007e */
[----:B------:R-:W-:-:S02]  /*47a0*/  SHF.L.U32 R122, R225, 0x10, RZ ;  /* 0x00000010e17a7819 */ /* 0x000fc400000006ff */
[----:B------:R-:W-:-:S05]  /*47b0*/  SHF.L.U32 R126, R226, 0x10, RZ ;  /* 0x00000010e27e7819 */ /* 0x000fca00000006ff */
[----:B------:R-:W-:Y:S01]  /*47c0*/  FFMA.FTZ R125, R125, R122, R126 ;  /* 0x0000007a7d7d7223 */ /* 0x000fe2000001007e */
[C---:B------:R-:W-:Y:S02]  /*47d0*/  FMUL.FTZ R126, R22.reuse, R149 ;  /* 0x00000095167e7220 */ /* 0x040fe40000410000 */
[----:B------:R-:W3:Y:S01]  /*47e0*/  LDL R149, [R1] ;  /* 0x0000000001957983 */ /* 0x000ee20000100800 */
[----:B------:R-:W-:Y:S01]  /*47f0*/  FMUL.FTZ R122, R22, R123 ;  /* 0x0000007b167a7220 */ /* 0x000fe20000410000 */
[----:B------:R-:W-:Y:S02]  /*4800*/  SHF.L.U32 R123, R82, 0x10, RZ ;  /* 0x00000010527b7819 */ /* 0x000fe400000006ff */
        /* <DEDUP_REMOVED lines=9> */
[----:B------:R-:W-:-:S03]  /*48a0*/  FADD.FTZ R151, -R188, R151 ;  /* 0x00000097bc977221 */ /* 0x000fc60000010100 */
[----:B------:R-:W-:Y:S01]  /*48b0*/  FFMA.FTZ R123, R123, R128, R130 ;  /* 0x000000807b7b7223 */ /* 0x000fe20000010082 */
[----:B------:R-:W-:Y:S01]  /*48c0*/  SHF.L.U32 R128, R229, 0x10, RZ ;  /* 0x00000010e5807819 */ /* 0x000fe200000006ff */
[----:B------:R-:W-:Y:S01]  /*48d0*/  FMUL.FTZ R127, R22, R151 ;  /* 0x00000097167f7220 */ /* 0x000fe20000410000 */
[----:B------:R-:W-:Y:S01]  /*48e0*/  SHF.L.U32 R130, R230, 0x10, RZ ;  /* 0x00000010e6827819 */ /* 0x000fe200000006ff */
[----:B------:R-:W-:Y:S01]  /*48f0*/  FADD.FTZ R129, -R188, R152 ;  /* 0x00000098bc817221 */ /* 0x000fe20000010100 */
[----:B------:R-:W-:-:S03]  /*4900*/  SHF.L.U32 R131, R36, 0x10, RZ ;  /* 0x0000001024837819 */ /* 0x000fc600000006ff */
[----:B------:R-:W-:Y:S01]  /*4910*/  FFMA.FTZ R127, R127, R128, R130 ;  /* 0x000000807f7f7223 */ /* 0x000fe20000010082 */
[----:B------:R-:W-:Y:S01]  /*4920*/  FMUL.FTZ R128, R22, R129 ;  /* 0x0000008116807220 */ /* 0x000fe20000410000 */
[----:B------:R-:W-:Y:S01]  /*4930*/  SHF.L.U32 R129, R76, 0x10, RZ ;  /* 0x000000104c817819 */ /* 0x000fe200000006ff */
[----:B------:R-:W-:Y:S01]  /*4940*/  FADD.FTZ R153, -R188, R153 ;  /* 0x00000099bc997221 */ /* 0x000fe20000010100 */
[----:B------:R-:W-:Y:S02]  /*4950*/  SHF.L.U32 R130, R231, 0x10, RZ ;  /* 0x00000010e7827819 */ /* 0x000fe400000006ff */
[----:B------:R-:W-:Y:S01]  /*4960*/  SHF.L.U32 R132, R232, 0x10, RZ ;  /* 0x00000010e8847819 */ /* 0x000fe200000006ff */
[----:B------:R-:W-:Y:S01]  /*4970*/  FFMA.FTZ R128, R128, R129, R131 ;  /* 0x0000008180807223 */ /* 0x000fe20000010083 */
[----:B------:R-:W-:Y:S01]  /*4980*/  FMUL.FTZ R129, R22, R153 ;  /* 0x0000009916817220 */ /* 0x000fe20000410000 */
[----:B------:R-:W-:Y:S01]  /*4990*/  FADD.FTZ R131, -R188, R154 ;  /* 0x0000009abc837221 */ /* 0x000fe20000010100 */
[----:B------:R-:W-:-:S02]  /*49a0*/  SHF.L.U32 R133, R37, 0x10, RZ ;  /* 0x0000001025857819 */ /* 0x000fc400000006ff */
        /* <DEDUP_REMOVED lines=16> */
[----:B------:R-:W-:Y:S01]  /*4ab0*/  SHF.L.U32 R132, R235, 0x10, RZ ;  /* 0x00000010eb847819 */ /* 0x000fe200000006ff */
[----:B------:R-:W-:Y:S01]  /*4ac0*/  FMUL.FTZ R135, R22, R157 ;  /* 0x0000009d16877220 */ /* 0x000fe20000410000 */
[----:B------:R-:W-:Y:S01]  /*4ad0*/  FADD.FTZ R133, -R188, R158 ;  /* 0x0000009ebc857221 */ /* 0x000fe20000010100 */
[----:B------:R-:W-:Y:S02]  /*4ae0*/  SHF.L.U32 R158, R79, 0x10, RZ ;  /* 0x000000104f9e7819 */ /* 0x000fe400000006ff */
[----:B------:R-:W-:Y:S01]  /*4af0*/  FFMA.FTZ R135, R135, R132, R136 ;  /* 0x0000008487877223 */ /* 0x000fe20000010088 */
[----:B------:R-:W-:Y:S01]  /*4b00*/  SHF.L.U32 R132, R39, 0x10, RZ ;  /* 0x0000001027847819 */ /* 0x000fe200000006ff */
[----:B------:R-:W-:Y:S01]  /*4b10*/  FMUL.FTZ R133, R22, R133 ;  /* 0x0000008516857220 */ /* 0x000fe20000410000 */
[----:B------:R-:W-:Y:S01]  /*4b20*/  FADD.FTZ R159, -R188, R159 ;  /* 0x0000009fbc9f7221 */ /* 0x000fe20000010100 */
[----:B------:R-:W-:-:S02]  /*4b30*/  SHF.L.U32 R136, R238, 0x10, RZ ;  /* 0x00000010ee887819 */ /* 0x000fc400000006ff */
[----:B------:R-:W-:Y:S01]  /*4b40*/  FFMA.FTZ R158, R133, R158, R132 ;  /* 0x0000009e859e7223 */ /* 0x000fe20000010084 */
[----:B------:R-:W-:Y:S01]  /*4b50*/  SHF.L.U32 R132, R237, 0x10, RZ ;  /* 0x00000010ed847819 */ /* 0x000fe200000006ff */
[----:B------:R-:W-:Y:S01]  /*4b60*/  FMUL.FTZ R159, R22, R159 ;  /* 0x0000009f169f7220 */ /* 0x000fe20000410000 */
[----:B------:R-:W-:Y:S01]  /*4b70*/  FADD.FTZ R133, -R188, R160 ;  /* 0x000000a0bc857221 */ /* 0x000fe20000010100 */
[----:B------:R-:W-:Y:S02]  /*4b80*/  SHF.L.U32 R137, R32, 0x10, RZ ;  /* 0x0000001020897819 */ /* 0x000fe400000006ff */
[----:B------:R-:W-:Y:S01]  /*4b90*/  FFMA.FTZ R159, R159, R132, R136 ;  /* 0x000000849f9f7223 */ /* 0x000fe20000010088 */
[----:B------:R-:W-:Y:S01]  /*4ba0*/  FMUL.FTZ R132, R22, R133 ;  /* 0x0000008516847220 */ /* 0x000fe20000410000 */
[----:B------:R-:W-:Y:S01]  /*4bb0*/  SHF.L.U32 R133, R72, 0x10, RZ ;  /* 0x0000001048857819 */ /* 0x000fe200000006ff */
[----:B------:R-:W-:Y:S01]  /*4bc0*/  FADD.FTZ R161, -R188, R161 ;  /* 0x000000a1bca17221 */ /* 0x000fe20000010100 */
        /* <DEDUP_REMOVED lines=33> */
[----:B------:R-:W-:-:S04]  /*4de0*/  FMUL.FTZ R166, R22, R167 ;  /* 0x000000a716a67220 */ /* 0x000fc80000410000 */
[----:B------:R-:W-:Y:S01]  /*4df0*/  FFMA.FTZ R166, R166, R145, R147 ;  /* 0x00000091a6a67223 */ /* 0x000fe20000010093 */
[----:B------:R-:W-:Y:S01]  /*4e00*/  FADD.FTZ R145, -R188, R168 ;  /* 0x000000a8bc917221 */ /* 0x000fe20000010100 */
[----:B------:R-:W-:Y:S02]  /*4e10*/  SHF.L.U32 R156, R68, 0x10, RZ ;  /* 0x00000010449c7819 */ /* 0x000fe400000006ff */
        /* <DEDUP_REMOVED lines=17> */
[C---:B------:R-:W-:Y:S01]  /*4f30*/  FADD.FTZ R145, -R188.reuse, R172 ;  /* 0x000000acbc917221 */ /* 0x040fe20000010100 */
[----:B------:R-:W-:-:S02]  /*4f40*/  FADD.FTZ R175, -R188, R175 ;  /* 0x000000afbcaf7221 */ /* 0x000fc40000010100 */
[----:B------:R-:W-:Y:S01]  /*4f50*/  FFMA.FTZ R163, R163, R144, R146 ;  /* 0x00000090a3a37223 */ /* 0x000fe20000010092 */
[----:B------:R-:W-:Y:S01]  /*4f60*/  SHF.L.U32 R144, R70, 0x10, RZ ;  /* 0x0000001046907819 */ /* 0x000fe200000006ff */
[----:B------:R-:W-:Y:S01]  /*4f70*/  FMUL.FTZ R145, R22, R145 ;  /* 0x0000009116917220 */ /* 0x000fe20000410000 */
[----:B------:R-:W-:Y:S01]  /*4f80*/  SHF.L.U32 R146, R30, 0x10, RZ ;  /* 0x000000101e927819 */ /* 0x000fe200000006ff */
[----:B------:R-:W-:Y:S01]  /*4f90*/  FADD.FTZ R173, -R188, R173 ;  /* 0x000000adbcad7221 */ /* 0x000fe20000010100 */
[----:B------:R-:W-:-:S03]  /*4fa0*/  FMUL.FTZ R171, R22, R175 ;  /* 0x000000af16ab7220 */ /* 0x000fc60000410000 */
[----:B------:R-:W-:Y:S01]  /*4fb0*/  FFMA.FTZ R167, R145, R144, R146 ;  /* 0x0000009091a77223 */ /* 0x000fe20000010092 */
[----:B------:R-:W-:Y:S01]  /*4fc0*/  SHF.L.U32 R144, R251, 0x10, RZ ;  /* 0x00000010fb907819 */ /* 0x000fe200000006ff */
[----:B------:R-:W-:Y:S01]  /*4fd0*/  FADD.FTZ R145, -R188, R174 ;  /* 0x000000aebc917221 */ /* 0x000fe20000010100 */
[----:B------:R-:W-:Y:S01]  /*4fe0*/  SHF.L.U32 R146, R252, 0x10, RZ ;  /* 0x00000010fc927819 */ /* 0x000fe200000006ff */
[C---:B------:R-:W-:Y:S01]  /*4ff0*/  FMUL.FTZ R169, R22.reuse, R173 ;  /* 0x000000ad16a97220 */ /* 0x040fe20000410000 */
[----:B------:R-:W0:Y:S01]  /*5000*/  LDC.64 R174, c[0x0][0x428] ;  /* 0x00010a00ffae7b82 */ /* 0x000e220000000a00 */
[----:B------:R-:W-:Y:S02]  /*5010*/  SHF.L.U32 R170, R71, 0x10, RZ ;  /* 0x0000001047aa7819 */ /* 0x000fe400000006ff */
[----:B------:R-:W-:Y:S01]  /*5020*/  FFMA.FTZ R169, R169, R144, R146 ;  /* 0x00000090a9a97223 */ /* 0x000fe20000010092 */
[----:B------:R-:W-:Y:S01]  /*5030*/  SHF.L.U32 R144, R31, 0x10, RZ ;  /* 0x000000101f907819 */ /* 0x000fe200000006ff */
[----:B------:R-:W-:-:S04]  /*5040*/  FMUL.FTZ R145, R22, R145 ;  /* 0x0000009116917220 */ /* 0x000fc80000410000 */
[----:B------:R-:W-:Y:S01]  /*5050*/  FFMA.FTZ R170, R145, R170, R144 ;  /* 0x000000aa91aa7223 */ /* 0x000fe20000010090 */
[----:B------:R-:W-:Y:S01]  /*5060*/  FADD.FTZ R145, -R188, R176 ;  /* 0x000000b0bc917221 */ /* 0x000fe20000010100 */
[----:B------:R-:W-:-:S03]  /*5070*/  SHF.L.U32 R164, R64, 0x10, RZ ;  /* 0x0000001040a47819 */ /* 0x000fc600000006ff */
[----:B------:R-:W-:Y:S01]  /*5080*/  FMUL.FTZ R145, R22, R145 ;  /* 0x0000009116917220 */ /* 0x000fe20000410000 */
[----:B------:R-:W-:Y:S02]  /*5090*/  F2FP.BF16.F32.PACK_AB R107, R111, R107 ;  /* 0x0000006b6f6b723e */ /* 0x000fe400000010ff */
[----:B------:R-:W-:Y:S02]  /*50a0*/  F2FP.BF16.F32.PACK_AB R106, R110, R106 ;  /* 0x0000006a6e6a723e */ /* 0x000fe400000010ff */
[----:B------:R-:W-:Y:S02]  /*50b0*/  F2FP.BF16.F32.PACK_AB R105, R109, R105 ;  /* 0x000000696d69723e */ /* 0x000fe400000010ff */
[----:B------:R-:W-:Y:S02]  /*50c0*/  F2FP.BF16.F32.PACK_AB R104, R108, R104 ;  /* 0x000000686c68723e */ /* 0x000fe400000010ff */
[----:B------:R-:W-:Y:S01]  /*50d0*/  F2FP.BF16.F32.PACK_AB R111, R190, R183 ;  /* 0x000000b7be6f723e */ /* 0x000fe200000010ff */
[----:B0-----:R-:W-:Y:S01]  /*50e0*/  IMAD.WIDE.U32 R150, R195, 0x10, R174 ;  /* 0x00000010c3967825 */ /* 0x001fe200078e00ae */
[----:B------:R-:W-:-:S02]  /*50f0*/  F2FP.BF16.F32.PACK_AB R110, R119, R118 ;  /* 0x00000076776e723e */ /* 0x000fc400000010ff */
[----:B------:R-:W-:Y:S01]  /*5100*/  F2FP.BF16.F32.PACK_AB R109, R115, R114 ;  /* 0x00000072736d723e */ /* 0x000fe200000010ff */
[--C-:B------:R-:W-:Y:S01]  /*5110*/  IMAD.WIDE.U32 R152, R196, 0x10, R174.reuse ;  /* 0x00000010c4987825 */ /* 0x100fe200078e00ae */
[----:B------:R-:W-:Y:S02]  /*5120*/  F2FP.BF16.F32.PACK_AB R108, R113, R112 ;  /* 0x00000070716c723e */ /* 0x000fe400000010ff */
[----:B------:R-:W-:Y:S01]  /*5130*/  SHF.L.U32 R168, R65, 0x10, RZ ;  /* 0x0000001041a87819 */ /* 0x000fe200000006ff */
        /* <DEDUP_REMOVED lines=9> */
[----:B------:R-:W-:Y:S01]  /*51d0*/  FADD.FTZ R147, -R188, R182 ;  /* 0x000000b6bc937221 */ /* 0x000fe20000010100 */
[----:B------:R-:W-:Y:S01]  /*51e0*/  SHF.L.U32 R172, R66, 0x10, RZ ;  /* 0x0000001042ac7819 */ /* 0x000fe200000006ff */
        /* <DEDUP_REMOVED lines=11> */
[----:B--2---:R-:W-:Y:S02]  /*52a0*/  SHF.L.U32 R146, R148, 0x10, RZ ;  /* 0x0000001094927819 */ /* 0x004fe400000006ff */
[----:B---3--:R-:W-:-:S05]  /*52b0*/  SHF.L.U32 R144, R149, 0x10, RZ ;  /* 0x0000001095907819 */ /* 0x008fca00000006ff */
[----:B------:R-:W-:Y:S01]  /*52c0*/  FFMA.FTZ R171, R171, R144, R146 ;  /* 0x00000090abab7223 */ /* 0x000fe20000010092 */
[----:B------:R-:W-:Y:S01]  /*52d0*/  SHF.L.U32 R144, R24, 0x10, RZ ;  /* 0x0000001018907819 */ /* 0x000fe200000006ff */
[----:B------:R-:W-:-:S04]  /*52e0*/  IMAD.WIDE.U32 R148, R194, 0x10, R174 ;  /* 0x00000010c2947825 */ /* 0x000fc800078e00ae */
[----:B------:R-:W-:Y:S01]  /*52f0*/  FFMA.FTZ R164, R145, R164, R144 ;  /* 0x000000a491a47223 */ /* 0x000fe20000010090 */
[----:B------:R-:W-:Y:S01]  /*5300*/  FADD.FTZ R145, -R188, R178 ;  /* 0x000000b2bc917221 */ /* 0x000fe20000010100 */
[----:B------:R-:W-:Y:S01]  /*5310*/  SHF.L.U32 R144, R25, 0x10, RZ ;  /* 0x0000001019907819 */ /* 0x000fe200000006ff */
[----:B------:R-:W-:Y:S02]  /*5320*/  STG.E.128 desc[UR6][R148.64], R104 ;  /* 0x0000006894007986 */ /* 0x000fe4000c101d06 */
[----:B------:R-:W-:Y:S02]  /*5330*/  FMUL.FTZ R145, R22, R145 ;  /* 0x0000009116917220 */ /* 0x000fe40000410000 */
[----:B------:R-:W-:Y:S02]  /*5340*/  STG.E.128 desc[UR6][R150.64], R108 ;  /* 0x0000006c96007986 */ /* 0x000fe4000c101d06 */
[----:B------:R-:W-:Y:S01]  /*5350*/  FFMA.FTZ R168, R145, R168, R144 ;  /* 0x000000a891a87223 */ /* 0x000fe20000010090 */
[----:B------:R-:W-:Y:S01]  /*5360*/  FADD.FTZ R145, -R188, R180 ;  /* 0x000000b4bc917221 */ /* 0x000fe20000010100 */
[----:B------:R-:W-:Y:S01]  /*5370*/  STG.E.128 desc[UR6][R152.64], R112 ;  /* 0x0000007098007986 */ /* 0x000fe2000c101d06 */
[----:B------:R-:W-:-:S03]  /*5380*/  SHF.L.U32 R144, R26, 0x10, RZ ;  /* 0x000000101a907819 */ /* 0x000fc600000006ff */
[----:B------:R0:W-:Y:S01]  /*5390*/  STG.E.128 desc[UR6][R154.64], R116 ;  /* 0x000000749a007986 */ /* 0x0001e2000c101d06 */
[C---:B------:R-:W-:Y:S01]  /*53a0*/  FMUL.FTZ R145, R22.reuse, R145 ;  /* 0x0000009116917220 */ /* 0x040fe20000410000 */
[----:B------:R-:W-:Y:S01]  /*53b0*/  FMUL.FTZ R22, R22, R147 ;  /* 0x0000009316167220 */ /* 0x000fe20000410000 */
[----:B------:R-:W-:Y:S02]  /*53c0*/  SHF.L.U32 R147, R27, 0x10, RZ ;  /* 0x000000101b937819 */ /* 0x000fe400000006ff */
[----:B------:R-:W-:Y:S01]  /*53d0*/  FFMA.FTZ R172, R145, R172, R144 ;  /* 0x000000ac91ac7223 */ /* 0x000fe20000010090 */
[----:B------:R-:W-:Y:S01]  /*53e0*/  SHF.L.U32 R145, R67, 0x10, RZ ;  /* 0x0000001043917819 */ /* 0x000fe200000006ff */
[----:B0-----:R-:W0:Y:S04]  /*53f0*/  LDC.64 R116, c[0x0][0x380] ;  /* 0x0000e000ff747b82 */ /* 0x001e280000000a00 */
[----:B------:R-:W-:Y:S01]  /*5400*/  FFMA.FTZ R22, R22, R145, R147 ;  /* 0x0000009116167223 */ /* 0x000fe20000010093 */
[----:B------:R-:W-:Y:S01]  /*5410*/  F2FP.BF16.F32.PACK_AB R107, R166, R165 ;  /* 0x000000a5a66b723e */ /* 0x000fe200000010ff */
[----:B------:R-:W-:Y:S01]  /*5420*/  IMAD.WIDE.U32 R144, R211, 0x10, R174 ;  /* 0x00000010d3907825 */ /* 0x000fe200078e00ae */
[----:B------:R-:W-:-:S02]  /*5430*/  F2FP.BF16.F32.PACK_AB R106, R161, R160 ;  /* 0x000000a0a16a723e */ /* 0x000fc400000010ff */
[----:B------:R-:W-:Y:S02]  /*5440*/  F2FP.BF16.F32.PACK_AB R105, R137, R136 ;  /* 0x000000888969723e */ /* 0x000fe400000010ff */
[----:B------:R-:W-:Y:S01]  /*5450*/  F2FP.BF16.F32.PACK_AB R104, R133, R132 ;  /* 0x000000848568723e */ /* 0x000fe200000010ff */
[----:B------:R-:W-:Y:S01]  /*5460*/  IMAD.WIDE.U32 R146, R213, 0x10, R174 ;  /* 0x00000010d5927825 */ /* 0x000fe200078e00ae */
[----:B------:R-:W-:Y:S02]  /*5470*/  F2FP.BF16.F32.PACK_AB R111, R171, R170 ;  /* 0x000000aaab6f723e */ /* 0x000fe400000010ff */
        /* <DEDUP_REMOVED lines=16> */
.L_x_26477:
[----:B------:R-:W0:Y:S01]  /*5580*/  LDCU.64 UR4, c[0x0][0x3a0] ;  /* 0x00007400ff0477ac */ /* 0x000e220008000a00 */
[----:B------:R-:W1:Y:S01]  /*5590*/  LDCU UR8, c[0x0][0x388] ;  /* 0x00007100ff0877ac */ /* 0x000e620008000800 */
[----:B------:R-:W2:Y:S01]  /*55a0*/  LDCU.U8 UR9, c[0x0][0x410] ;  /* 0x00008200ff0977ac */ /* 0x000ea20008000000 */
[----:B------:R-:W3:Y:S01]  /*55b0*/  LDCU UR10, c[0x0][0x448] ;  /* 0x00008900ff0a77ac */ /* 0x000ee20008000800 */
[----:B0-----:R-:W-:-:S04]  /*55c0*/  UISETP.NE.U32.AND UP0, UPT, UR4, URZ, UPT ;  /* 0x000000ff0400728c */ /* 0x001fc8000bf05070 */
[----:B------:R-:W-:Y:S01]  /*55d0*/  UISETP.NE.AND.EX UP0, UPT, UR5, URZ, UPT, UP0 ;  /* 0x000000ff0500728c */ /* 0x000fe2000bf05300 */
[----:B------:R-:W0:Y:S05]  /*55e0*/  LDCU.64 UR4, c[0x0][0x3a0] ;  /* 0x00007400ff0477ac */ /* 0x000e2a0008000a00 */
[----:B-123--:R-:W-:-:S13]  /*55f0*/  PLOP3.LUT P0, PT, PT, PT, UP0, 0x80, 0x8 ;  /* 0x000000000008781c */ /* 0x00efda0003f0f008 */
.L_x_26523:
[----:B------:R-:W1:Y:S01]  /*5600*/  S2R R104, SR_TID.X ;  /* 0x0000000000687919 */ /* 0x000e620000002100 */
[----:B------:R-:W2:Y:S01]  /*5610*/  LDC.64 R20, c[0x0][0x3e0] ;  /* 0x0000f800ff147b82 */ /* 0x000ea20000000a00 */
[----:B------:R-:W-:-:S05]  /*5620*/  IMAD R18, R17, UR8, RZ ;  /* 0x0000000811127c24 */ /* 0x000fca000f8e02ff */
[----:B------:R-:W-:Y:S02]  /*5630*/  SHF.R.S32.HI R19, RZ, 0x1f, R18 ;  /* 0x0000001fff137819 */ /* 0x000fe40000011412 */
[----:B------:R-:W3:Y:S02]  /*5640*/  LDC.64 R188, c[0x0][0x390] ;  /* 0x0000e400ffbc7b82 */ /* 0x000ee40000000a00 */
[----:B------:R-:W-:Y:S01]  /*5650*/  LEA.HI R19, R19, R18, RZ, 0x3 ;  /* 0x0000001213137211 */ /* 0x000fe200078f18ff */
[----:B--2---:R-:W-:Y:S01]  /*5660*/  IMAD.WIDE R20, R17, 0x2, R20 ;  /* 0x0000000211147825 */ /* 0x004fe200078e0214 */
[----:B-1----:R-:W-:-:S04]  /*5670*/  LOP3.LUT R104, R104, 0x1f, RZ, 0xc0, !PT ;  /* 0x0000001f68687812 */ /* 0x002fc800078ec0ff */
[----:B------:R-:W-:Y:S02]  /*5680*/  LEA.HI.SX32 R198, R19, R104, 0x1d ;  /* 0x0000006813c67211 */ /* 0x000fe400078feaff */
[----:B------:R-:W2:Y:S03]  /*5690*/  LDG.E.U16 R19, desc[UR6][R20.64] ;  /* 0x0000000614137981 */ /* 0x000ea6000c1e1500 */
[----:B---3--:R-:W-:-:S06]  /*56a0*/  IMAD.WIDE.U32 R104, R198, 0x10, R188 ;  /* 0x00000010c6687825 */ /* 0x008fcc00078e00bc */
[----:B------:R-:W5:Y:S01]  /*56b0*/  LDG.E.128 R104, desc[UR6][R104.64] ;  /* 0x0000000668687981 */ /* 0x000f62000c1e1d00 */
[----:B------:R-:W-:Y:S01]  /*56c0*/  BSSY.RECONVERGENT B0, `(.L_x_26501) ;  /* 0x0000030000007945 */ /* 0x000fe20003800200 */
[----:B--2---:R-:W-:-:S03]  /*56d0*/  SHF.L.U32 R19, R19, 0x10, RZ ;  /* 0x0000001013137819 */ /* 0x004fc600000006ff */
[----:B------:R-:W-:Y:S05]  /*56e0*/  @!P0 BRA `(.L_x_26502) ;  /* 0x0000000000648947 */ /* 0x000fea0003800000 */
[----:B------:R-:W1:Y:S02]  /*56f0*/  LDC.64 R20, c[0x0][0x3a0] ;  /* 0x0000e800ff147b82 */ /* 0x000e640000000a00 */
[----:B-1----:R-:W-:-:S05]  /*5700*/  IMAD.WIDE.U32 R20, R198, 0x20, R20 ;  /* 0x00000020c6147825 */ /* 0x002fca00078e0014 */
[----:B------:R-:W2:Y:S04]  /*5710*/  LDG.E.128 R112, desc[UR6][R20.64] ;  /* 0x0000000614707981 */ /* 0x000ea8000c1e1d00 */
[----:B------:R-:W3:Y:S01]  /*5720*/  LDG.E.128 R108, desc[UR6][R20.64+0x10] ;  /* 0x00001006146c7981 */ /* 0x000ee2000c1e1d00 */
[----:B-----5:R-:W-:Y:S02]  /*5730*/  PRMT R18, R104, 0x7632, R18 ;  /* 0x0000763268127816 */ /* 0x020fe40000000012 */
        /* <DEDUP_REMOVED lines=8> */
[----:B------:R-:W-:-:S02]  /*57c0*/  SHF.L.U32 R22, R22, 0x10, RZ ;  /* 0x0000001016167819 */ /* 0x000fc400000006ff */
[----:B------:R-:W-:Y:S02]  /*57d0*/  SHF.L.U32 R116, R116, 0x10, RZ ;  /* 0x0000001074747819 */ /* 0x000fe400000006ff */
[----:B------:R-:W-:Y:S01]  /*57e0*/  SHF.L.U32 R118, R118, 0x10, RZ ;  /* 0x0000001076767819 */ /* 0x000fe200000006ff */
[C---:B--2---:R-:W-:Y:S01]  /*57f0*/  FFMA.FTZ R104, R19.reuse, R104, R112 ;  /* 0x0000006813687223 */ /* 0x044fe20000010070 */
[C---:B------:R-:W-:Y:S01]  /*5800*/  FFMA.FTZ R105, R19.reuse, R18, R113 ;  /* 0x0000001213697223 */ /* 0x040fe20000010071 */
[C---:B------:R-:W-:Y:S01]  /*5810*/  FFMA.FTZ R106, R19.reuse, R117, R114 ;  /* 0x00000075136a7223 */ /* 0x040fe20000010072 */
[C---:B------:R-:W-:Y:S01]  /*5820*/  FFMA.FTZ R107, R19.reuse, R22, R115 ;  /* 0x00000016136b7223 */ /* 0x040fe20000010073 */
[C---:B---3--:R-:W-:Y:S01]  /*5830*/  FFMA.FTZ R108, R19.reuse, R119, R108 ;  /* 0x00000077136c7223 */ /* 0x048fe2000001006c */
[C---:B------:R-:W-:Y:S01]  /*5840*/  FFMA.FTZ R109, R19.reuse, R116, R109 ;  /* 0x00000074136d7223 */ /* 0x040fe2000001006d */
[C---:B------:R-:W-:Y:S01]  /*5850*/  FFMA.FTZ R110, R19.reuse, R121, R110 ;  /* 0x00000079136e7223 */ /* 0x040fe2000001006e */
[----:B------:R-:W-:Y:S01]  /*5860*/  FFMA.FTZ R111, R19, R118, R111 ;  /* 0x00000076136f7223 */ /* 0x000fe2000001006f */
[----:B------:R-:W-:Y:S06]  /*5870*/  BRA `(.L_x_26503) ;  /* 0x0000000000507947 */ /* 0x000fec0003800000 */
.L_x_26502:
[C---:B-----5:R-:W-:Y:S02]  /*5880*/  PRMT R20, R105.reuse, 0x7632, R20 ;  /* 0x0000763269147816 */ /* 0x060fe40000000014 */
[----:B------:R-:W-:Y:S02]  /*5890*/  SHF.L.U32 R22, R105, 0x10, RZ ;  /* 0x0000001069167819 */ /* 0x000fe400000006ff */
[----:B------:R-:W-:Y:S02]  /*58a0*/  PRMT R18, R104, 0x7632, R18 ;  /* 0x0000763268127816 */ /* 0x000fe40000000012 */
[----:B------:R-:W-:Y:S02]  /*58b0*/  PRMT R21, R106, 0x7632, R21 ;  /* 0x000076326a157816 */ /* 0x000fe40000000015 */
[----:B------:R-:W-:Y:S02]  /*58c0*/  PRMT R105, R107, 0x7632, R105 ;  /* 0x000076326b697816 */ /* 0x000fe40000000069 */
        /* <DEDUP_REMOVED lines=8> */
[----:B------:R-:W-:Y:S01]  /*5950*/  FMUL.FTZ R110, R19, R110 ;  /* 0x0000006e136e7220 */ /* 0x000fe20000410000 */
[----:B------:R-:W-:Y:S02]  /*5960*/  SHF.L.U32 R112, R21, 0x10, RZ ;  /* 0x0000001015707819 */ /* 0x000fe400000006ff */
[----:B------:R-:W-:Y:S01]  /*5970*/  SHF.L.U32 R114, R105, 0x10, RZ ;  /* 0x0000001069727819 */ /* 0x000fe200000006ff */
[C---:B------:R-:W-:Y:S01]  /*5980*/  FMUL.FTZ R105, R19.reuse, R18 ;  /* 0x0000001213697220 */ /* 0x040fe20000410000 */
[C---:B------:R-:W-:Y:S01]  /*5990*/  FMUL.FTZ R107, R19.reuse, R20 ;  /* 0x00000014136b7220 */ /* 0x040fe20000410000 */
[----:B------:R-:W-:-:S02]  /*59a0*/  FMUL.FTZ R109, R19, R112 ;  /* 0x00000070136d7220 */ /* 0x000fc40000410000 */
[----:B------:R-:W-:-:S07]  /*59b0*/  FMUL.FTZ R111, R19, R114 ;  /* 0x00000072136f7220 */ /* 0x000fce0000410000 */
.L_x_26503:
[----:B0-----:R-:W-:Y:S05]  /*59c0*/  BSYNC.RECONVERGENT B0 ;  /* 0x0000000000007941 */ /* 0x001fea0003800200 */
.L_x_26501:
        /* <DEDUP_REMOVED lines=36> */
.L_x_26504:
        /* <DEDUP_REMOVED lines=20> */
.L_x_26505:
        /* <DEDUP_REMOVED lines=11> */
[----:B-----5:R-:W-:Y:S02]  /*5e00*/  PRMT R18, R120, 0x7632, R18 ;  /* 0x0000763278127816 */ /* 0x020fe40000000012 */
[----:B0-----:R-:W-:Y:S02]  /*5e10*/  PRMT R20, R121, 0x7632, R20 ;  /* 0x0000763279147816 */ /* 0x001fe40000000014 */
        /* <DEDUP_REMOVED lines=19> */
.L_x_26506:
[C---:B0----5:R-:W-:Y:S02]  /*5f50*/  PRMT R20, R121.reuse, 0x7632, R20 ;  /* 0x0000763279147816 */ /* 0x061fe40000000014 */
        /* <DEDUP_REMOVED lines=19> */
.L_x_26507:
        /* <DEDUP_REMOVED lines=32> */
.L_x_26508:
        /* <DEDUP_REMOVED lines=20> */
.L_x_26509:
        /* <DEDUP_REMOVED lines=32> */
.L_x_26510:
        /* <DEDUP_REMOVED lines=20> */
.L_x_26511:
        /* <DEDUP_REMOVED lines=32> */
.L_x_26512:
        /* <DEDUP_REMOVED lines=20> */
.L_x_26513:
        /* <DEDUP_REMOVED lines=32> */
.L_x_26514:
        /* <DEDUP_REMOVED lines=20> */
.L_x_26515:
        /* <DEDUP_REMOVED lines=13> */
[----:B------:R-:W-:Y:S02]  /*6e60*/  SHF.L.U32 R18, R18, 0x10, RZ ;  /* 0x0000001012127819 */ /* 0x000fe400000006ff */
[----:B------:R-:W-:-:S02]  /*6e70*/  SHF.L.U32 R20, R20, 0x10, RZ ;  /* 0x0000001014147819 */ /* 0x000fc400000006ff */
[----:B------:R-:W-:Y:S02]  /*6e80*/  SHF.L.U32 R164, R164, 0x10, RZ ;  /* 0x00000010a4a47819 */ /* 0x000fe400000006ff */
[----:B------:R-:W-:Y:S01]  /*6e90*/  SHF.L.U32 R165, R165, 0x10, RZ ;  /* 0x00000010a5a57819 */ /* 0x000fe200000006ff */
[C---:B--2---:R-:W-:Y:S01]  /*6ea0*/  FFMA.FTZ R161, R19.reuse, R18, R161 ;  /* 0x0000001213a17223 */ /* 0x044fe200000100a1 */
[C---:B------:R-:W-:Y:S01]  /*6eb0*/  FFMA.FTZ R163, R19.reuse, R20, R163 ;  /* 0x0000001413a37223 */ /* 0x040fe200000100a3 */
[C---:B------:R-:W-:Y:S01]  /*6ec0*/  PRMT R18, R166.reuse, 0x7632, R18 ;  /* 0x00007632a6127816 */ /* 0x040fe20000000012 */
[----:B------:R-:W-:Y:S01]  /*6ed0*/  FFMA.FTZ R160, R19, R164, R160 ;  /* 0x000000a413a07223 */ /* 0x000fe200000100a0 */
[----:B------:R-:W-:Y:S01]  /*6ee0*/  PRMT R20, R167, 0x7632, R20 ;  /* 0x00007632a7147816 */ /* 0x000fe20000000014 */
[----:B------:R-:W-:Y:S01]  /*6ef0*/  FFMA.FTZ R162, R19, R165, R162 ;  /* 0x000000a513a27223 */ /* 0x000fe200000100a2 */
[----:B------:R-:W-:Y:S02]  /*6f00*/  SHF.L.U32 R167, R167, 0x10, RZ ;  /* 0x00000010a7a77819 */ /* 0x000fe400000006ff */
[----:B------:R-:W-:-:S02]  /*6f10*/  SHF.L.U32 R164, R166, 0x10, RZ ;  /* 0x00000010a6a47819 */ /* 0x000fc400000006ff */
[----:B------:R-:W-:Y:S01]  /*6f20*/  SHF.L.U32 R18, R18, 0x10, RZ ;  /* 0x0000001012127819 */ /* 0x000fe200000006ff */
[C---:B---3--:R-:W-:Y:S01]  /*6f30*/  FFMA.FTZ R166, R19.reuse, R167, R170 ;  /* 0x000000a713a67223 */ /* 0x048fe200000100aa */
[----:B------:R-:W-:Y:S01]  /*6f40*/  SHF.L.U32 R20, R20, 0x10, RZ ;  /* 0x0000001014147819 */ /* 0x000fe200000006ff */
[C---:B------:R-:W-:Y:S02]  /*6f50*/  FFMA.FTZ R164, R19.reuse, R164, R168 ;  /* 0x000000a413a47223 */ /* 0x040fe400000100a8 */
[C---:B------:R-:W-:Y:S02]  /*6f60*/  FFMA.FTZ R165, R19.reuse, R18, R169 ;  /* 0x0000001213a57223 */ /* 0x040fe400000100a9 */
[----:B------:R-:W-:Y:S01]  /*6f70*/  FFMA.FTZ R167, R19, R20, R171 ;  /* 0x0000001413a77223 */ /* 0x000fe200000100ab */
[----:B------:R-:W-:Y:S06]  /*6f80*/  BRA `(.L_x_26517) ;  /* 0x0000000000507947 */ /* 0x000fec0003800000 */
.L_x_26516:
[----:B-----5:R-:W-:Y:S02]  /*6f90*/  PRMT R18, R164, 0x7632, R18 ;  /* 0x00007632a4127816 */ /* 0x020fe40000000012 */
[----:B0-----:R-:W-:Y:S02]  /*6fa0*/  PRMT R20, R165, 0x7632, R20 ;  /* 0x00007632a5147816 */ /* 0x001fe40000000014 */
[----:B------:R-:W-:Y:S02]  /*6fb0*/  PRMT R21, R166, 0x7632, R21 ;  /* 0x00007632a6157816 */ /* 0x000fe40000000015 */
[----:B------:R-:W-:Y:S02]  /*6fc0*/  PRMT R161, R167, 0x7632, R161 ;  /* 0x00007632a7a17816 */ /* 0x000fe400000000a1 */
[----:B------:R-:W-:Y:S02]  /*6fd0*/  SHF.L.U32 R160, R164, 0x10, RZ ;  /* 0x00000010a4a07819 */ /* 0x000fe400000006ff */
        /* <DEDUP_REMOVED lines=15> */
.L_x_26517:
        /* <DEDUP_REMOVED lines=32> */
.L_x_26518:
        /* <DEDUP_REMOVED lines=20> */
.L_x_26519:
        /* <DEDUP_REMOVED lines=9> */
[----:B------:R-:W2:Y:S01]  /*74a0*/  LDG.E.128 R176, desc[UR6][R180.64] ;  /* 0x00000006b4b07981 */ /* 0x000ea2000c1e1d00 */
[----:B-----5:R-:W-:-:S03]  /*74b0*/  SHF.L.U32 R18, R188, 0x10, RZ ;  /* 0x00000010bc127819 */ /* 0x020fc600000006ff */
[----:B------:R-:W3:Y:S01]  /*74c0*/  LDG.E.128 R180, desc[UR6][R180.64+0x10] ;  /* 0x00001006b4b47981 */ /* 0x000ee2000c1e1d00 */
[C---:B0-----:R-:W-:Y:S02]  /*74d0*/  SHF.L.U32 R21, R189.reuse, 0x10, RZ ;  /* 0x00000010bd157819 */ /* 0x041fe400000006ff */
[----:B------:R-:W-:Y:S02]  /*74e0*/  PRMT R189, R189, 0x7632, R189 ;  /* 0x00007632bdbd7816 */ /* 0x000fe400000000bd */
[----:B------:R-:W-:Y:S02]  /*74f0*/  PRMT R188, R188, 0x7632, R188 ;  /* 0x00007632bcbc7816 */ /* 0x000fe400000000bc */
[----:B------:R-:W-:Y:S02]  /*7500*/  PRMT R20, R190, 0x7632, R20 ;  /* 0x00007632be147816 */ /* 0x000fe40000000014 */
[----:B------:R-:W-:Y:S02]  /*7510*/  SHF.L.U32 R188, R188, 0x10, RZ ;  /* 0x00000010bcbc7819 */ /* 0x000fe400000006ff */
[----:B------:R-:W-:-:S02]  /*7520*/  SHF.L.U32 R190, R190, 0x10, RZ ;  /* 0x00000010bebe7819 */ /* 0x000fc400000006ff */
[----:B------:R-:W-:Y:S01]  /*7530*/  SHF.L.U32 R20, R20, 0x10, RZ ;  /* 0x0000001014147819 */ /* 0x000fe200000006ff */
[----:B--2---:R-:W-:Y:S01]  /*7540*/  FFMA.FTZ R176, R19, R18, R176 ;  /* 0x0000001213b07223 */ /* 0x004fe200000100b0 */
[----:B------:R-:W-:-:S05]  /*7550*/  SHF.L.U32 R18, R189, 0x10, RZ ;  /* 0x00000010bd127819 */ /* 0x000fca00000006ff */
[----:B------:R-:W-:Y:S01]  /*7560*/  FFMA.FTZ R179, R19, R18, R179 ;  /* 0x0000001213b37223 */ /* 0x000fe200000100b3 */
[C---:B------:R-:W-:Y:S02]  /*7570*/  PRMT R18, R191.reuse, 0x7632, R18 ;  /* 0x00007632bf127816 */ /* 0x040fe40000000012 */
[----:B------:R-:W-:Y:S02]  /*7580*/  SHF.L.U32 R191, R191, 0x10, RZ ;  /* 0x00000010bfbf7819 */ /* 0x000fe400000006ff */
[----:B------:R-:W-:Y:S01]  /*7590*/  SHF.L.U32 R18, R18, 0x10, RZ ;  /* 0x0000001012127819 */ /* 0x000fe200000006ff */
[C---:B------:R-:W-:Y:S01]  /*75a0*/  FFMA.FTZ R177, R19.reuse, R188, R177 ;  /* 0x000000bc13b17223 */ /* 0x040fe200000100b1 */
[C---:B------:R-:W-:Y:S01]  /*75b0*/  FFMA.FTZ R178, R19.reuse, R21, R178 ;  /* 0x0000001513b27223 */ /* 0x040fe200000100b2 */
[C---:B---3--:R-:W-:Y:S01]  /*75c0*/  FFMA.FTZ R180, R19.reuse, R190, R180 ;  /* 0x000000be13b47223 */ /* 0x048fe200000100b4 */
[C---:B------:R-:W-:Y:S01]  /*75d0*/  FFMA.FTZ R181, R19.reuse, R20, R181 ;  /* 0x0000001413b57223 */ /* 0x040fe200000100b5 */
[C---:B------:R-:W-:Y:S01]  /*75e0*/  FFMA.FTZ R182, R19.reuse, R191, R182 ;  /* 0x000000bf13b67223 */ /* 0x040fe200000100b6 */
[----:B------:R-:W-:Y:S01]  /*75f0*/  FFMA.FTZ R183, R19, R18, R183 ;  /* 0x0000001213b77223 */ /* 0x000fe200000100b7 */
[----:B------:R-:W-:Y:S06]  /*7600*/  BRA `(.L_x_26521) ;  /* 0x0000000000507947 */ /* 0x000fec0003800000 */
.L_x_26520:
[----:B-----5:R-:W-:Y:S02]  /*7610*/  PRMT R18, R188, 0x7632, R18 ;  /* 0x00007632bc127816 */ /* 0x020fe40000000012 */
[----:B------:R-:W-:Y:S02]  /*7620*/  PRMT R22, R191, 0x7632, R22 ;  /* 0x00007632bf167816 */ /* 0x000fe40000000016 */
[----:B0-----:R-:W-:Y:S02]  /*7630*/  PRMT R20, R189, 0x7632, R20 ;  /* 0x00007632bd147816 */ /* 0x001fe40000000014 */
        /* <DEDUP_REMOVED lines=11> */
[----:B------:R-:W-:Y:S01]  /*76f0*/  SHF.L.U32 R20, R20, 0x10, RZ ;  /* 0x0000001014147819 */ /* 0x000fe200000006ff */
[----:B------:R-:W-:Y:S01]  /*7700*/  FMUL.FTZ R180, R19, R180 ;  /* 0x000000b413b47220 */ /* 0x000fe20000410000 */
[----:B------:R-:W-:Y:S01]  /*7710*/  SHF.L.U32 R18, R21, 0x10, RZ ;  /* 0x0000001015127819 */ /* 0x000fe200000006ff */
[----:B------:R-:W-:-:S02]  /*7720*/  FMUL.FTZ R183, R19, R22 ;  /* 0x0000001613b77220 */ /* 0x000fc40000410000 */
[C---:B------:R-:W-:Y:S02]  /*7730*/  FMUL.FTZ R179, R19.reuse, R20 ;  /* 0x0000001413b37220 */ /* 0x040fe40000410000 */
[----:B------:R-:W-:-:S07]  /*7740*/  FMUL.FTZ R181, R19, R18 ;  /* 0x0000001213b57220 */ /* 0x000fce0000410000 */
.L_x_26521:
[----:B------:R-:W-:Y:S01]  /*7750*/  FADD.FTZ R20, RZ, R104 ;  /* 0x00000068ff147221 */ /* 0x000fe20000010000 */
[----:B------:R-:W0:Y:S01]  /*7760*/  LDC.64 R18, c[0x0][0x3a8] ;  /* 0x0000ea00ff127b82 */ /* 0x000e220000000a00 */
[----:B------:R-:W-:Y:S02]  /*7770*/  UMOV UR11, 0xffffffff ;  /* 0xffffffff000b7882 */ /* 0x000fe40000000000 */
        /* <DEDUP_REMOVED lines=8> */
[----:B------:R-:W-:Y:S03]  /*7800*/  STG.E.128 desc[UR6][R18.64], R176 ;  /* 0x000000b012007986 */ /* 0x000fe6000c101d06 */
[----:B------:R-:W-:Y:S01]  /*7810*/  FADD.FTZ R20, R21, R112 ;  /* 0x0000007015147221 */ /* 0x000fe20000010000 */
[----:B------:R0:W-:Y:S03]  /*7820*/  STG.E.128 desc[UR6][R18.64+0x10], R180 ;  /* 0x000010b412007986 */ /* 0x0001e6000c101d06 */
[----:B------:R-:W-:Y:S02]  /*7830*/  FADD.FTZ R21, R20, R113 ;  /* 0x0000007114157221 */ /* 0x000fe40000010000 */
[----:B------:R-:W1:Y:S02]  /*7840*/  S2R R20, SR_TID.X ;  /* 0x0000000000147919 */ /* 0x000e640000002100 */
[----:B0-----:R-:W-:-:S04]  /*7850*/  FADD.FTZ R18, R21, R114 ;  /* 0x0000007215127221 */ /* 0x001fc80000010000 */
        /* <DEDUP_REMOVED lines=252> */
.L_x_26547:
[----:B------:R-:W2:Y:S01]  /*8820*/  @!P1 LDC.64 R18, c[0x0][0x3c0] ;  /* 0x0000f000ff129b82 */ /* 0x000ea20000000a00 */
[----:B-1----:R-:W-:Y:S01]  /*8830*/  FADD.FTZ R21, R222, R22 ;  /* 0x00000016de157221 */ /* 0x002fe20000010000 */
[----:B------:R-:W-:Y:S01]  /*8840*/  FMUL.FTZ R20, R189, R189 ;  /* 0x000000bdbd147220 */ /* 0x000fe20000410000 */
[----:B------:R-:W-:Y:S02]  /*8850*/  ISETP.NE.AND P2, PT, RZ, UR9, PT ;  /* 0x00000009ff007c0c */ /* 0x000fe4000bf45270 */
[----:B------:R-:W-:Y:S01]  /*8860*/  FFMA.FTZ R188, R21, R188, UR10 ;  /* 0x0000000a15bc7e23 */ /* 0x000fe200080100bc */
[----:B------:R-:W-:Y:S02]  /*8870*/  SHF.L.U32 R221, R51, 0x10, RZ ;  /* 0x0000001033dd7819 */ /* 0x000fe400000006ff */
[----:B------:R-:W-:Y:S01]  /*8880*/  FSEL R21, R20, RZ, P2 ;  /* 0x000000ff14157208 */ /* 0x000fe20001000000 */
[----:B------:R-:W1:Y:S01]  /*8890*/  LDC.64 R190, c[0x0][0x428] ;  /* 0x00010a00ffbe7b82 */ /* 0x000e620000000a00 */
[----:B------:R-:W-:-:S02]  /*88a0*/  SHF.L.U32 R20, R60, 0x10, RZ ;  /* 0x000000103c147819 */ /* 0x000fc400000006ff */
[----:B0-----:R-:W-:Y:S01]  /*88b0*/  SHF.L.U32 R222, R209, 0x10, RZ ;  /* 0x00000010d1de7819 */ /* 0x001fe200000006ff */
[----:B------:R-:W-:Y:S01]  /*88c0*/  FADD.FTZ R21, R188, R21 ;  /* 0x00000015bc157221 */ /* 0x000fe20000010000 */
[----:B------:R-:W-:-:S03]  /*88d0*/  FSEL R188, R189, RZ, !P2 ;  /* 0x000000ffbdbc7208 */ /* 0x000fc60005000000 */
[----:B------:R0:W3:Y:S02]  /*88e0*/  MUFU.RSQ R22, R21 ;  /* 0x0000001500167308 */ /* 0x0000e40000001400 */
[C---:B------:R-:W-:Y:S01]  /*88f0*/  FADD.FTZ R105, -R188.reuse, R105 ;  /* 0x00000069bc697221 */ /* 0x040fe20000010100 */
[C---:B------:R-:W-:Y:S01]  /*8900*/  FADD.FTZ R107, -R188.reuse, R107 ;  /* 0x0000006bbc6b7221 */ /* 0x040fe20000010100 */
[C---:B------:R-:W-:Y:S01]  /*8910*/  FADD.FTZ R109, -R188.reuse, R109 ;  /* 0x0000006dbc6d7221 */ /* 0x040fe20000010100 */
[C---:B------:R-:W-:Y:S01]  /*8920*/  FADD.FTZ R111, -R188.reuse, R111 ;  /* 0x0000006fbc6f7221 */ /* 0x040fe20000010100 */
[----:B------:R-:W-:Y:S01]  /*8930*/  FADD.FTZ R177, -R188, R177 ;  /* 0x000000b1bcb17221 */ /* 0x000fe20000010100 */
[----:B--2---:R-:W-:-:S04]  /*8940*/  @!P1 IMAD.WIDE R18, R17, 0x4, R18 ;  /* 0x0000000411129825 */ /* 0x004fc800078e0212 */
[----:B------:R-:W-:Y:S01]  /*8950*/  FADD.FTZ R179, -R188, R179 ;  /* 0x000000b3bcb37221 */ /* 0x000fe20000010100 */
[----:B0-----:R-:W-:Y:S01]  /*8960*/  SHF.L.U32 R21, R2, 0x10, RZ ;  /* 0x0000001002157819 */ /* 0x001fe200000006ff */
[C---:B------:R-:W-:Y:S01]  /*8970*/  FADD.FTZ R181, -R188.reuse, R181 ;  /* 0x000000b5bcb57221 */ /* 0x040fe20000010100 */
[C---:B------:R-:W-:Y:S01]  /*8980*/  FADD.FTZ R183, -R188.reuse, R183 ;  /* 0x000000b7bcb77221 */ /* 0x040fe20000010100 */
[----:B------:R0:W-:Y:S01]  /*8990*/  @!P1 STG.E desc[UR6][R18.64], R189 ;  /* 0x000000bd12009986 */ /* 0x0001e2000c101906 */
[C---:B------:R-:W-:Y:S01]  /*89a0*/  FADD.FTZ R113, -R188.reuse, R113 ;  /* 0x00000071bc717221 */ /* 0x040fe20000010100 */
[C---:B------:R-:W-:Y:S01]  /*89b0*/  FADD.FTZ R115, -R188.reuse, R115 ;  /* 0x00000073bc737221 */ /* 0x040fe20000010100 */
[C---:B------:R-:W-:Y:S01]  /*89c0*/  FADD.FTZ R117, -R188.reuse, R117 ;  /* 0x00000075bc757221 */ /* 0x040fe20000010100 */
[C---:B------:R-:W-:Y:S01]  /*89d0*/  FADD.FTZ R119, -R188.reuse, R119 ;  /* 0x00000077bc777221 */ /* 0x040fe20000010100 */
[----:B------:R-:W-:Y:S01]  /*89e0*/  FADD.FTZ R121, -R188, R121 ;  /* 0x00000079bc797221 */ /* 0x000fe20000010100 */
[C---:B---3--:R-:W-:Y:S01]  /*89f0*/  FMUL.FTZ R105, R22.reuse, R105 ;  /* 0x0000006916697220 */ /* 0x048fe20000410000 */
[C---:B------:R-:W-:Y:S01]  /*8a00*/  FMUL.FTZ R111, R22.reuse, R111 ;  /* 0x0000006f166f7220 */ /* 0x040fe20000410000 */
[----:B------:R-:W-:Y:S01]  /*8a10*/  FMUL.FTZ R177, R22, R177 ;  /* 0x000000b116b17220 */ /* 0x000fe20000410000 */
[C---:B------:R-:W-:Y:S01]  /*8a20*/  FADD.FTZ R123, -R188.reuse, R123 ;  /* 0x0000007bbc7b7221 */ /* 0x040fe20000010100 */
[C---:B------:R-:W-:Y:S01]  /*8a30*/  FADD.FTZ R125, -R188.reuse, R125 ;  /* 0x0000007dbc7d7221 */ /* 0x040fe20000010100 */
[C---:B------:R-:W-:Y:S01]  /*8a40*/  FADD.FTZ R127, -R188.reuse, R127 ;  /* 0x0000007fbc7f7221 */ /* 0x040fe20000010100 */
[----:B0-----:R-:W0:Y:S01]  /*8a50*/  @!P1 LDC.64 R18, c[0x0][0x3c8] ;  /* 0x0000f200ff129b82 */ /* 0x001e220000000a00 */
[C---:B------:R-:W-:Y:S01]  /*8a60*/  FADD.FTZ R189, -R188.reuse, R104 ;  /* 0x00000068bcbd7221 */ /* 0x040fe20000010100 */
[----:B------:R-:W-:Y:S01]  /*8a70*/  FADD.FTZ R129, -R188, R129 ;  /* 0x00000081bc817221 */ /* 0x000fe20000010100 */
[----:B------:R-:W-:Y:S01]  /*8a80*/  FMUL.FTZ R127, R22, R127 ;  /* 0x0000007f167f7220 */ /* 0x000fe20000410000 */
[----:B------:R-:W-:Y:S01]  /*8a90*/  FADD.FTZ R131, -R188, R131 ;  /* 0x00000083bc837221 */ /* 0x000fe20000010100 */
[----:B------:R-:W-:Y:S01]  /*8aa0*/  FMUL.FTZ R104, R22, R189 ;  /* 0x000000bd16687220 */ /* 0x000fe20000410000 */
[----:B------:R-:W-:Y:S01]  /*8ab0*/  SHF.L.U32 R189, R100, 0x10, RZ ;  /* 0x0000001064bd7819 */ /* 0x000fe200000006ff */
[----:B------:R-:W-:Y:S01]  /*8ac0*/  FADD.FTZ R133, -R188, R133 ;  /* 0x00000085bc857221 */ /* 0x000fe20000010100 */
[----:B------:R-:W-:Y:S01]  /*8ad0*/  FMUL.FTZ R131, R22, R131 ;  /* 0x0000008316837220 */ /* 0x000fe20000410000 */
[C---:B------:R-:W-:Y:S01]  /*8ae0*/  FADD.FTZ R135, -R188.reuse, R135 ;  /* 0x00000087bc877221 */ /* 0x040fe20000010100 */
[----:B------:R-:W-:Y:S01]  /*8af0*/  FADD.FTZ R137, -R188, R137 ;  /* 0x00000089bc897221 */ /* 0x000fe20000010100 */
[----:B------:R-:W-:Y:S01]  /*8b00*/  FFMA.FTZ R104, R189, R104, R20 ;  /* 0x00000068bd687223 */ /* 0x000fe20000010014 */
[----:B------:R-:W-:Y:S01]  /*8b10*/  SHF.L.U32 R20, R0, 0x10, RZ ;  /* 0x0000001000147819 */ /* 0x000fe200000006ff */
[C---:B------:R-:W-:Y:S01]  /*8b20*/  FMUL.FTZ R133, R22.reuse, R133 ;  /* 0x0000008516857220 */ /* 0x040fe20000410000 */
[----:B------:R-:W-:Y:S01]  /*8b30*/  FMUL.FTZ R135, R22, R135 ;  /* 0x0000008716877220 */ /* 0x000fe20000410000 */
[----:B------:R-:W-:Y:S01]  /*8b40*/  SHF.L.U32 R189, R214, 0x10, RZ ;  /* 0x00000010d6bd7819 */ /* 0x000fe200000006ff */
[----:B------:R-:W-:Y:S01]  /*8b50*/  FMUL.FTZ R137, R22, R137 ;  /* 0x0000008916897220 */ /* 0x000fe20000410000 */
[C---:B------:R-:W-:Y:S01]  /*8b60*/  FADD.FTZ R139, -R188.reuse, R139 ;  /* 0x0000008bbc8b7221 */ /* 0x040fe20000010100 */
[C---:B------:R-:W-:Y:S01]  /*8b70*/  FADD.FTZ R141, -R188.reuse, R141 ;  /* 0x0000008dbc8d7221 */ /* 0x040fe20000010100 */
[C---:B------:R-:W-:Y:S01]  /*8b80*/  FADD.FTZ R143, -R188.reuse, R143 ;  /* 0x0000008fbc8f7221 */ /* 0x040fe20000010100 */
[----:B------:R-:W-:Y:S01]  /*8b90*/  FADD.FTZ R145, -R188, R145 ;  /* 0x00000091bc917221 */ /* 0x000fe20000010100 */
[C---:B------:R-:W-:Y:S01]  /*8ba0*/  FMUL.FTZ R139, R22.reuse, R139 ;  /* 0x0000008b168b7220 */ /* 0x040fe20000410000 */
[C---:B------:R-:W-:Y:S01]  /*8bb0*/  FMUL.FTZ R141, R22.reuse, R141 ;  /* 0x0000008d168d7220 */ /* 0x040fe20000410000 */
[----:B------:R-:W-:Y:S01]  /*8bc0*/  FMUL.FTZ R143, R22, R143 ;  /* 0x0000008f168f7220 */ /* 0x000fe20000410000 */
[----:B0-----:R-:W-:-:S05]  /*8bd0*/  @!P1 IMAD.WIDE R18, R17, 0x4, R18 ;  /* 0x0000000411129825 */ /* 0x001fca00078e0212 */
[----:B------:R0:W-:Y:S02]  /*8be0*/  @!P1 STG.E desc[UR6][R18.64], R22 ;  /* 0x0000001612009986 */ /* 0x0001e4000c101906 */
[----:B0-----:R-:W-:Y:S01]  /*8bf0*/  FFMA.FTZ R19, R20, R105, R21 ;  /* 0x0000006914137223 */ /* 0x001fe20000010015 */
[----:B------:R-:W-:Y:S01]  /*8c00*/  FADD.FTZ R21, -R188, R106 ;  /* 0x0000006abc157221 */ /* 0x000fe20000010100 */
[----:B------:R-:W-:Y:S02]  /*8c10*/  SHF.L.U32 R18, R101, 0x10, RZ ;  /* 0x0000001065127819 */ /* 0x000fe400000006ff */
[----:B------:R-:W-:Y:S01]  /*8c20*/  SHF.L.U32 R105, R61, 0x10, RZ ;  /* 0x000000103d697819 */ /* 0x000fe200000006ff */
[----:B------:R-:W-:Y:S01]  /*8c30*/  FMUL.FTZ R21, R22, R21 ;  /* 0x0000001516157220 */ /* 0x000fe20000410000 */
[----:B------:R-:W-:Y:S02]  /*8c40*/  SHF.L.U32 R20, R4, 0x10, RZ ;  /* 0x0000001004147819 */ /* 0x000fe400000006ff */
[----:B------:R-:W-:Y:S01]  /*8c50*/  SHF.L.U32 R106, R102, 0x10, RZ ;  /* 0x00000010666a7819 */ /* 0x000fe200000006ff */
[----:B------:R-:W-:Y:S01]  /*8c60*/  FFMA.FTZ R105, R18, R21, R105 ;  /* 0x0000001512697223 */ /* 0x000fe20000010069 */
[----:B------:R-:W-:Y:S01]  /*8c70*/  SHF.L.U32 R21, R3, 0x10, RZ ;  /* 0x0000001003157819 */ /* 0x000fe200000006ff */
[----:B------:R-:W-:Y:S01]  /*8c80*/  FMUL.FTZ R18, R22, R107 ;  /* 0x0000006b16127220 */ /* 0x000fe20000410000 */
        /* <DEDUP_REMOVED lines=8> */
[----:B------:R-:W-:Y:S01]  /*8d10*/  F2FP.BF16.F32.PACK_AB R105, R18, R105 ;  /* 0x000000691269723e */ /* 0x000fe200000010ff */
[----:B-1----:R-:W-:Y:S01]  /*8d20*/  IMAD.WIDE.U32 R18, R198, 0x10, R190 ;  /* 0x00000010c6127825 */ /* 0x002fe200078e00be */
[----:B------:R-:W-:-:S03]  /*8d30*/  SHF.L.U32 R190, R199, 0x10, RZ ;  /* 0x00000010c7be7819 */ /* 0x000fc600000006ff */
[----:B------:R-:W-:Y:S01]  /*8d40*/  FFMA.FTZ R106, R106, R21, R107 ;  /* 0x000000156a6a7223 */ /* 0x000fe2000001006b */
[----:B------:R-:W-:Y:S01]  /*8d50*/  SHF.L.U32 R107, R6, 0x10, RZ ;  /* 0x00000010066b7819 */ /* 0x000fe200000006ff */
[----:B------:R-:W-:Y:S01]  /*8d60*/  FMUL.FTZ R21, R22, R109 ;  /* 0x0000006d16157220 */ /* 0x000fe20000410000 */
[----:B------:R-:W-:Y:S02]  /*8d70*/  SHF.L.U32 R109, R63, 0x10, RZ ;  /* 0x000000103f6d7819 */ /* 0x000fe400000006ff */
[----:B------:R-:W-:Y:S01]  /*8d80*/  SHF.L.U32 R191, R50, 0x10, RZ ;  /* 0x0000001032bf7819 */ /* 0x000fe200000006ff */
[----:B------:R-:W-:Y:S01]  /*8d90*/  FFMA.FTZ R21, R20, R21, R107 ;  /* 0x0000001514157223 */ /* 0x000fe2000001006b */
[----:B------:R-:W-:Y:S01]  /*8da0*/  FADD.FTZ R107, -R188, R110 ;  /* 0x0000006ebc6b7221 */ /* 0x000fe20000010100 */
[----:B------:R-:W-:Y:S02]  /*8db0*/  SHF.L.U32 R20, R103, 0x10, RZ ;  /* 0x0000001067147819 */ /* 0x000fe400000006ff */
[----:B------:R-:W-:Y:S01]  /*8dc0*/  SHF.L.U32 R110, R58, 0x10, RZ ;  /* 0x000000103a6e7819 */ /* 0x000fe200000006ff */
[----:B------:R-:W-:Y:S01]  /*8dd0*/  FMUL.FTZ R107, R22, R107 ;  /* 0x0000006b166b7220 */ /* 0x000fe20000410000 */
[----:B------:R-:W-:-:S02]  /*8de0*/  F2FP.BF16.F32.PACK_AB R106, R21, R106 ;  /* 0x0000006a156a723e */ /* 0x000fc400000010ff */
[----:B------:R-:W-:Y:S01]  /*8df0*/  PRMT R21, R24, 0x7632, R21 ;  /* 0x0000763218157816 */ /* 0x000fe20000000015 */
[----:B------:R-:W-:Y:S01]  /*8e00*/  FFMA.FTZ R107, R20, R107, R109 ;  /* 0x0000006b146b7223 */ /* 0x000fe2000001006d */
[----:B------:R-:W-:Y:S02]  /*8e10*/  SHF.L.U32 R20, R7, 0x10, RZ ;  /* 0x0000001007147819 */ /* 0x000fe400000006ff */
[----:B------:R-:W-:Y:S02]  /*8e20*/  SHF.L.U32 R109, R8, 0x10, RZ ;  /* 0x00000010086d7819 */ /* 0x000fe400000006ff */
[----:B------:R-:W-:Y:S02]  /*8e30*/  SHF.L.U32 R21, R21, 0x10, RZ ;  /* 0x0000001015157819 */ /* 0x000fe400000006ff */
[----:B------:R-:W-:Y:S01]  /*8e40*/  SHF.L.U32 R198, R206, 0x10, RZ ;  /* 0x00000010cec67819 */ /* 0x000fe200000006ff */
[----:B------:R-:W-:Y:S01]  /*8e50*/  FFMA.FTZ R20, R20, R111, R109 ;  /* 0x0000006f14147223 */ /* 0x000fe2000001006d */
[----:B------:R-:W-:Y:S01]  /*8e60*/  FMUL.FTZ R109, R22, R115 ;  /* 0x00000073166d7220 */ /* 0x000fe20000410000 */
[----:B------:R-:W-:-:S02]  /*8e70*/  SHF.L.U32 R111, R59, 0x10, RZ ;  /* 0x000000103b6f7819 */ /* 0x000fc400000006ff */
[----:B------:R-:W-:Y:S02]  /*8e80*/  SHF.L.U32 R115, R184, 0x10, RZ ;  /* 0x00000010b8737819 */ /* 0x000fe400000006ff */
[----:B------:R-:W-:Y:S02]  /*8e90*/  F2FP.BF16.F32.PACK_AB R107, R20, R107 ;  /* 0x0000006b146b723e */ /* 0x000fe400000010ff */
[----:B------:R-:W-:-:S03]  /*8ea0*/  PRMT R20, R64, 0x7632, R20 ;  /* 0x0000763240147816 */ /* 0x000fc60000000014 */
[----:B------:R0:W-:Y:S01]  /*8eb0*/  STG.E.128 desc[UR6][R18.64], R104 ;  /* 0x0000006812007986 */ /* 0x0001e2000c101d06 */
[----:B------:R-:W-:-:S05]  /*8ec0*/  SHF.L.U32 R20, R20, 0x10, RZ ;  /* 0x0000001014147819 */ /* 0x000fca00000006ff */
[--C-:B0-----:R-:W-:Y:S01]  /*8ed0*/  FFMA.FTZ R18, R20, R177, R21.reuse ;  /* 0x000000b114127223 */ /* 0x101fe20000010015 */
[----:B------:R-:W-:Y:S01]  /*8ee0*/  PRMT R20, R65, 0x7632, R20 ;  /* 0x0000763241147816 */ /* 0x000fe20000000014 */
[----:B------:R-:W-:Y:S01]  /*8ef0*/  FMUL.FTZ R19, R22, R179 ;  /* 0x000000b316137220 */ /* 0x000fe20000410000 */
[----:B------:R-:W-:Y:S02]  /*8f00*/  PRMT R21, R25, 0x7632, R21 ;  /* 0x0000763219157816 */ /* 0x000fe40000000015 */
[----:B------:R-:W-:Y:S02]  /*8f10*/  SHF.L.U32 R20, R20, 0x10, RZ ;  /* 0x0000001014147819 */ /* 0x000fe400000006ff */
[----:B------:R-:W-:Y:S02]  /*8f20*/  SHF.L.U32 R21, R21, 0x10, RZ ;  /* 0x0000001015157819 */ /* 0x000fe400000006ff */
        /* <DEDUP_REMOVED lines=11> */
[----:B------:R-:W-:Y:S01]  /*8fe0*/  FMUL.FTZ R21, R22, R183 ;  /* 0x000000b716157220 */ /* 0x000fe20000410000 */
[----:B------:R-:W-:Y:S02]  /*8ff0*/  SHF.L.U32 R107, R57, 0x10, RZ ;  /* 0x00000010396b7819 */ /* 0x000fe400000006ff */
        /* <DEDUP_REMOVED lines=8> */
[----:B------:R-:W-:Y:S02]  /*9080*/  SHF.L.U32 R105, R96, 0x10, RZ ;  /* 0x0000001060697819 */ /* 0x000fe400000006ff */
[----:B------:R-:W-:-:S03]  /*9090*/  SHF.L.U32 R181, R44, 0x10, RZ ;  /* 0x000000102cb57819 */ /* 0x000fc600000006ff */
[----:B------:R-:W-:Y:S01]  /*90a0*/  FFMA.FTZ R104, R105, R104, R106 ;  /* 0x0000006869687223 */ /* 0x000fe2000001006a */
[----:B------:R-:W-:Y:S02]  /*90b0*/  SHF.L.U32 R105, R9, 0x10, RZ ;  /* 0x0000001009697819 */ /* 0x000fe400000006ff */
[----:B------:R-:W-:-:S05]  /*90c0*/  SHF.L.U32 R106, R10, 0x10, RZ ;  /* 0x000000100a6a7819 */ /* 0x000fca00000006ff */
[----:B------:R-:W-:Y:S01]  /*90d0*/  FFMA.FTZ R108, R105, R108, R106 ;  /* 0x0000006c696c7223 */ /* 0x000fe2000001006a */
[----:B------:R-:W-:Y:S01]  /*90e0*/  FADD.FTZ R105, -R188, R114 ;  /* 0x00000072bc697221 */ /* 0x000fe20000010100 */
[----:B------:R-:W-:Y:S02]  /*90f0*/  SHF.L.U32 R106, R97, 0x10, RZ ;  /* 0x00000010616a7819 */ /* 0x000fe400000006ff */
[----:B------:R-:W-:Y:S01]  /*9100*/  SHF.L.U32 R114, R52, 0x10, RZ ;  /* 0x0000001034727819 */ /* 0x000fe200000006ff */
[----:B------:R-:W-:-:S04]  /*9110*/  FMUL.FTZ R105, R22, R105 ;  /* 0x0000006916697220 */ /* 0x000fc80000410000 */
[----:B------:R-:W-:Y:S01]  /*9120*/  FFMA.FTZ R105, R106, R105, R107 ;  /* 0x000000696a697223 */ /* 0x000fe2000001006b */
[----:B------:R-:W-:Y:S02]  /*9130*/  SHF.L.U32 R106, R11, 0x10, RZ ;  /* 0x000000100b6a7819 */ /* 0x000fe400000006ff */
[----:B------:R-:W-:-:S05]  /*9140*/  SHF.L.U32 R107, R12, 0x10, RZ ;  /* 0x000000100c6b7819 */ /* 0x000fca00000006ff */
[----:B------:R-:W-:Y:S01]  /*9150*/  FFMA.FTZ R109, R106, R109, R107 ;  /* 0x0000006d6a6d7223 */ /* 0x000fe2000001006b */
[----:B------:R-:W-:Y:S01]  /*9160*/  FADD.FTZ R107, -R188, R116 ;  /* 0x00000074bc6b7221 */ /* 0x000fe20000010100 */
[----:B------:R-:W-:-:S03]  /*9170*/  SHF.L.U32 R116, R53, 0x10, RZ ;  /* 0x0000001035747819 */ /* 0x000fc600000006ff */
[----:B------:R-:W-:Y:S01]  /*9180*/  FMUL.FTZ R106, R22, R107 ;  /* 0x0000006b166a7220 */ /* 0x000fe20000410000 */
[----:B------:R-:W-:-:S05]  /*9190*/  SHF.L.U32 R107, R98, 0x10, RZ ;  /* 0x00000010626b7819 */ /* 0x000fca00000006ff */
[----:B------:R-:W-:Y:S01]  /*91a0*/  FFMA.FTZ R106, R107, R106, R110 ;  /* 0x0000006a6b6a7223 */ /* 0x000fe2000001006e */
[----:B------:R-:W-:Y:S01]  /*91b0*/  SHF.L.U32 R107, R13, 0x10, RZ ;  /* 0x000000100d6b7819 */ /* 0x000fe200000006ff */
        /* <DEDUP_REMOVED lines=8> */
[----:B------:R-:W-:Y:S01]  /*9240*/  SHF.L.U32 R112, R15, 0x10, RZ ;  /* 0x000000100f707819 */ /* 0x000fe200000006ff */
[----:B------:R-:W-:Y:S01]  /*9250*/  FMUL.FTZ R111, R22, R119 ;  /* 0x00000077166f7220 */ /* 0x000fe20000410000 */
[----:B------:R-:W-:-:S03]  /*9260*/  SHF.L.U32 R119, R54, 0x10, RZ ;  /* 0x0000001036777819 */ /* 0x000fc600000006ff */
        /* <DEDUP_REMOVED lines=20> */
[----:B------:R-:W-:Y:S01]  /*93b0*/  SHF.L.U32 R116, R187, 0x10, RZ ;  /* 0x00000010bb747819 */ /* 0x000fe200000006ff */
[C---:B------:R-:W-:Y:S02]  /*93c0*/  FMUL.FTZ R124, R22.reuse, R145 ;  /* 0x00000091167c7220 */ /* 0x040fe40000410000 */
[----:B------:R-:W-:-:S04]  /*93d0*/  FMUL.FTZ R117, R22, R117 ;  /* 0x0000007516757220 */ /* 0x000fc80000410000 */
[----:B------:R-:W-:Y:S01]  /*93e0*/  FFMA.FTZ R118, R118, R117, R119 ;  /* 0x0000007576767223 */ /* 0x000fe20000010077 */
[----:B------:R-:W-:Y:S01]  /*93f0*/  SHF.L.U32 R117, R192, 0x10, RZ ;  /* 0x00000010c0757819 */ /* 0x000fe200000006ff */
[----:B------:R-:W-:-:S04]  /*9400*/  FMUL.FTZ R119, R22, R125 ;  /* 0x0000007d16777220 */ /* 0x000fc80000410000 */
[----:B------:R-:W-:Y:S01]  /*9410*/  FFMA.FTZ R119, R116, R119, R117 ;  /* 0x0000007774777223 */ /* 0x000fe20000010075 */
[----:B------:R-:W-:Y:S01]  /*9420*/  FADD.FTZ R117, -R188, R126 ;  /* 0x0000007ebc757221 */ /* 0x000fe20000010100 */
[----:B------:R-:W-:-:S03]  /*9430*/  SHF.L.U32 R116, R95, 0x10, RZ ;  /* 0x000000105f747819 */ /* 0x000fc600000006ff */
[----:B------:R-:W-:-:S04]  /*9440*/  FMUL.FTZ R117, R22, R117 ;  /* 0x0000007516757220 */ /* 0x000fc80000410000 */
[----:B------:R-:W-:Y:S01]  /*9450*/  FFMA.FTZ R183, R116, R117, R183 ;  /* 0x0000007574b77223 */ /* 0x000fe200000100b7 */
[----:B------:R-:W-:-:S05]  /*9460*/  SHF.L.U32 R117, R200, 0x10, RZ ;  /* 0x00000010c8757819 */ /* 0x000fca00000006ff */
[----:B------:R-:W-:Y:S01]  /*9470*/  FFMA.FTZ R190, R190, R127, R117 ;  /* 0x0000007fbebe7223 */ /* 0x000fe20000010075 */
[----:B------:R-:W-:-:S04]  /*9480*/  FADD.FTZ R117, -R188, R128 ;  /* 0x00000080bc757221 */ /* 0x000fc80000010100 */
[----:B------:R-:W-:Y:S01]  /*9490*/  FMUL.FTZ R116, R22, R117 ;  /* 0x0000007516747220 */ /* 0x000fe20000410000 */
[----:B------:R-:W-:-:S05]  /*94a0*/  SHF.L.U32 R117, R88, 0x10, RZ ;  /* 0x0000001058757819 */ /* 0x000fca00000006ff */
        /* <DEDUP_REMOVED lines=8> */
[----:B------:R-:W-:Y:S01]  /*9530*/  SHF.L.U32 R120, R204, 0x10, RZ ;  /* 0x00000010cc787819 */ /* 0x000fe200000006ff */
[----:B------:R-:W-:-:S04]  /*9540*/  FADD.FTZ R121, -R188, R132 ;  /* 0x00000084bc797221 */ /* 0x000fc80000010100 */
[----:B------:R-:W-:Y:S01]  /*9550*/  FFMA.FTZ R179, R120, R131, R179 ;  /* 0x0000008378b37223 */ /* 0x000fe200000100b3 */
[----:B------:R-:W-:Y:S01]  /*9560*/  SHF.L.U32 R120, R90, 0x10, RZ ;  /* 0x000000105a787819 */ /* 0x000fe200000006ff */
[----:B------:R-:W-:-:S04]  /*9570*/  FMUL.FTZ R121, R22, R121 ;  /* 0x0000007916797220 */ /* 0x000fc80000410000 */
[----:B------:R-:W-:Y:S01]  /*9580*/  FFMA.FTZ R191, R120, R121, R191 ;  /* 0x0000007978bf7223 */ /* 0x000fe200000100bf */
[----:B------:R-:W-:Y:S02]  /*9590*/  SHF.L.U32 R121, R207, 0x10, RZ ;  /* 0x00000010cf797819 */ /* 0x000fe400000006ff */
[----:B------:R-:W-:-:S03]  /*95a0*/  SHF.L.U32 R120, R91, 0x10, RZ ;  /* 0x000000105b787819 */ /* 0x000fc600000006ff */
[----:B------:R-:W-:Y:S01]  /*95b0*/  FFMA.FTZ R198, R198, R133, R121 ;  /* 0x00000085c6c67223 */ /* 0x000fe20000010079 */
[----:B------:R-:W-:-:S04]  /*95c0*/  FADD.FTZ R121, -R188, R134 ;  /* 0x00000086bc797221 */ /* 0x000fc80000010100 */
        /* <DEDUP_REMOVED lines=8> */
[----:B------:R-:W-:Y:S01]  /*9650*/  FADD.FTZ R121, -R188, R138 ;  /* 0x0000008abc797221 */ /* 0x000fe20000010100 */
[----:B------:R-:W-:Y:S02]  /*9660*/  SHF.L.U32 R120, R212, 0x10, RZ ;  /* 0x00000010d4787819 */ /* 0x000fe400000006ff */
[----:B------:R-:W-:Y:S01]  /*9670*/  SHF.L.U32 R138, R85, 0x10, RZ ;  /* 0x00000010558a7819 */ /* 0x000fe200000006ff */
[----:B------:R-:W-:Y:S02]  /*9680*/  FMUL.FTZ R121, R22, R121 ;  /* 0x0000007916797220 */ /* 0x000fe40000410000 */
[----:B------:R-:W-:Y:S01]  /*9690*/  FFMA.FTZ R189, R120, R137, R189 ;  /* 0x0000008978bd7223 */ /* 0x000fe200000100bd */
[----:B------:R-:W-:Y:S01]  /*96a0*/  SHF.L.U32 R120, R215, 0x10, RZ ;  /* 0x00000010d7787819 */ /* 0x000fe200000006ff */
[----:B------:R-:W-:Y:S01]  /*96b0*/  FFMA.FTZ R138, R138, R121, R123 ;  /* 0x000000798a8a7223 */ /* 0x000fe2000001007b */
[----:B------:R-:W-:-:S02]  /*96c0*/  SHF.L.U32 R121, R216, 0x10, RZ ;  /* 0x00000010d8797819 */ /* 0x000fc400000006ff */
[----:B------:R-:W-:-:S03]  /*96d0*/  SHF.L.U32 R123, R46, 0x10, RZ ;  /* 0x000000102e7b7819 */ /* 0x000fc600000006ff */
[----:B------:R-:W-:Y:S01]  /*96e0*/  FFMA.FTZ R139, R120, R139, R121 ;  /* 0x0000008b788b7223 */ /* 0x000fe20000010079 */
[----:B------:R-:W-:Y:S01]  /*96f0*/  FADD.FTZ R121, -R188, R140 ;  /* 0x0000008cbc797221 */ /* 0x000fe20000010100 */
[----:B------:R-:W-:Y:S02]  /*9700*/  SHF.L.U32 R140, R86, 0x10, RZ ;  /* 0x00000010568c7819 */ /* 0x000fe400000006ff */
[----:B------:R-:W-:Y:S01]  /*9710*/  SHF.L.U32 R120, R217, 0x10, RZ ;  /* 0x00000010d9787819 */ /* 0x000fe200000006ff */
[----:B------:R-:W-:-:S04]  /*9720*/  FMUL.FTZ R121, R22, R121 ;  /* 0x0000007916797220 */ /* 0x000fc80000410000 */
[----:B------:R-:W-:Y:S01]  /*9730*/  FFMA.FTZ R140, R140, R121, R123 ;  /* 0x000000798c8c7223 */ /* 0x000fe2000001007b */
[----:B------:R-:W-:Y:S02]  /*9740*/  SHF.L.U32 R121, R218, 0x10, RZ ;  /* 0x00000010da797819 */ /* 0x000fe400000006ff */
[----:B------:R-:W-:-:S03]  /*9750*/  SHF.L.U32 R123, R47, 0x10, RZ ;  /* 0x000000102f7b7819 */ /* 0x000fc600000006ff */
[----:B------:R-:W-:Y:S01]  /*9760*/  FFMA.FTZ R141, R120, R141, R121 ;  /* 0x0000008d788d7223 */ /* 0x000fe20000010079 */
[----:B------:R-:W-:Y:S01]  /*9770*/  FADD.FTZ R121, -R188, R142 ;  /* 0x0000008ebc797221 */ /* 0x000fe20000010100 */
[----:B------:R-:W-:Y:S02]  /*9780*/  SHF.L.U32 R142, R87, 0x10, RZ ;  /* 0x00000010578e7819 */ /* 0x000fe400000006ff */
[----:B------:R-:W-:Y:S01]  /*9790*/  SHF.L.U32 R120, R219, 0x10, RZ ;  /* 0x00000010db787819 */ /* 0x000fe200000006ff */
        /* <DEDUP_REMOVED lines=8> */
[----:B------:R-:W-:Y:S02]  /*9820*/  SHF.L.U32 R121, R223, 0x10, RZ ;  /* 0x00000010df797819 */ /* 0x000fe400000006ff */
[----:B------:R-:W-:-:S05]  /*9830*/  SHF.L.U32 R122, R224, 0x10, RZ ;  /* 0x00000010e07a7819 */ /* 0x000fca00000006ff */
[----:B------:R-:W-:Y:S01]  /*9840*/  FFMA.FTZ R124, R121, R124, R122 ;  /* 0x0000007c797c7223 */ /* 0x000fe2000001007a */
[C---:B------:R-:W-:Y:S01]  /*9850*/  FADD.FTZ R121, -R188.reuse, R146 ;  /* 0x00000092bc797221 */ /* 0x040fe20000010100 */
[----:B------:R-:W-:Y:S01]  /*9860*/  SHF.L.U32 R122, R81, 0x10, RZ ;  /* 0x00000010517a7819 */ /* 0x000fe200000006ff */
[----:B------:R-:W-:Y:S01]  /*9870*/  FADD.FTZ R147, -R188, R147 ;  /* 0x00000093bc937221 */ /* 0x000fe20000010100 */
[----:B------:R-:W-:Y:S01]  /*9880*/  SHF.L.U32 R123, R41, 0x10, RZ ;  /* 0x00000010297b7819 */ /* 0x000fe200000006ff */
[C---:B------:R-:W-:Y:S01]  /*9890*/  FMUL.FTZ R121, R22.reuse, R121 ;  /* 0x0000007916797220 */ /* 0x040fe20000410000 */
[----:B------:R-:W2:Y:S01]  /*98a0*/  LDL R146, [R1+0x4] ;  /* 0x0000040001927983 */ /* 0x000ea20000100800 */
[----:B------:R-:W-:Y:S02]  /*98b0*/  FMUL.FTZ R125, R22, R147 ;  /* 0x00000093167d7220 */ /* 0x000fe40000410000 */
[----:B------:R-:W-:Y:S01]  /*98c0*/  FFMA.FTZ R121, R122, R121, R123 ;  /* 0x000000797a797223 */ /* 0x000fe2000001007b */
[----:B------:R-:W-:-:S02]  /*98d0*/  SHF.L.U32 R122, R225, 0x10, RZ ;  /* 0x00000010e17a7819 */ /* 0x000fc400000006ff */
[----:B------:R-:W-:-:S05]  /*98e0*/  SHF.L.U32 R123, R226, 0x10, RZ ;  /* 0x00000010e27b7819 */ /* 0x000fca00000006ff */
[----:B------:R-:W-:Y:S01]  /*98f0*/  FFMA.FTZ R125, R122, R125, R123 ;  /* 0x0000007d7a7d7223 */ /* 0x000fe2000001007b */
[----:B------:R-:W-:Y:S02]  /*9900*/  FADD.FTZ R123, -R188, R148 ;  /* 0x00000094bc7b7221 */ /* 0x000fe40000010100 */
[----:B------:R-:W3:Y:S01]  /*9910*/  LDL R148, [R1] ;  /* 0x0000000001947983 */ /* 0x000ee20000100800 */
[----:B------:R-:W-:Y:S01]  /*9920*/  SHF.L.U32 R126, R42, 0x10, RZ ;  /* 0x000000102a7e7819 */ /* 0x000fe200000006ff */
[----:B------:R-:W-:Y:S01]  /*9930*/  FMUL.FTZ R122, R22, R123 ;  /* 0x0000007b167a7220 */ /* 0x000fe20000410000 */
        /* <DEDUP_REMOVED lines=8> */
[----:B------:R-:W-:Y:S01]  /*99c0*/  SHF.L.U32 R129, R230, 0x10, RZ ;  /* 0x00000010e6817819 */ /* 0x000fe200000006ff */
[----:B------:R-:W-:Y:S01]  /*99d0*/  FADD.FTZ R153, -R188, R153 ;  /* 0x00000099bc997221 */ /* 0x000fe20000010100 */
[----:B------:R-:W-:Y:S01]  /*99e0*/  SHF.L.U32 R130, R36, 0x10, RZ ;  /* 0x0000001024827819 */ /* 0x000fe200000006ff */
[----:B------:R-:W-:Y:S01]  /*99f0*/  FFMA.FTZ R126, R123, R126, R128 ;  /* 0x0000007e7b7e7223 */ /* 0x000fe20000010080 */
[C---:B------:R-:W-:Y:S01]  /*9a00*/  FADD.FTZ R123, -R188.reuse, R150 ;  /* 0x00000096bc7b7221 */ /* 0x040fe20000010100 */
[----:B------:R-:W-:Y:S01]  /*9a10*/  SHF.L.U32 R128, R83, 0x10, RZ ;  /* 0x0000001053807819 */ /* 0x000fe200000006ff */
[----:B------:R-:W-:Y:S01]  /*9a20*/  FADD.FTZ R155, -R188, R155 ;  /* 0x0000009bbc9b7221 */ /* 0x000fe20000010100 */
[----:B------:R-:W-:Y:S01]  /*9a30*/  SHF.L.U32 R131, R232, 0x10, RZ ;  /* 0x00000010e8837819 */ /* 0x000fe200000006ff */
[----:B------:R-:W-:Y:S01]  /*9a40*/  FMUL.FTZ R123, R22, R123 ;  /* 0x0000007b167b7220 */ /* 0x000fe20000410000 */
        /* <DEDUP_REMOVED lines=16> */
[C---:B------:R-:W-:Y:S01]  /*9b50*/  FADD.FTZ R163, -R188.reuse, R163 ;  /* 0x000000a3bca37221 */ /* 0x040fe20000010100 */
        /* <DEDUP_REMOVED lines=12> */
[C---:B------:R-:W-:Y:S01]  /*9c20*/  FADD.FTZ R169, -R188.reuse, R169 ;  /* 0x000000a9bca97221 */ /* 0x040fe20000010100 */
[----:B------:R-:W-:Y:S01]  /*9c30*/  FADD.FTZ R171, -R188, R171 ;  /* 0x000000abbcab7221 */ /* 0x000fe20000010100 */
[C---:B------:R-:W-:Y:S01]  /*9c40*/  FMUL.FTZ R130, R22.reuse, R131 ;  /* 0x0000008316827220 */ /* 0x040fe20000410000 */
[----:B------:R-:W-:Y:S01]  /*9c50*/  SHF.L.U32 R131, R77, 0x10, RZ ;  /* 0x000000104d837819 */ /* 0x000fe200000006ff */
[----:B------:R-:W-:Y:S01]  /*9c60*/  FMUL.FTZ R153, R22, R169 ;  /* 0x000000a916997220 */ /* 0x000fe20000410000 */
[C---:B------:R-:W-:Y:S01]  /*9c70*/  FADD.FTZ R173, -R188.reuse, R173 ;  /* 0x000000adbcad7221 */ /* 0x040fe20000010100 */
[----:B------:R-:W-:Y:S01]  /*9c80*/  FADD.FTZ R175, -R188, R175 ;  /* 0x000000afbcaf7221 */ /* 0x000fe20000010100 */
[----:B------:R-:W-:Y:S01]  /*9c90*/  SHF.L.U32 R149, R26, 0x10, RZ ;  /* 0x000000101a957819 */ /* 0x000fe200000006ff */
[----:B------:R-:W-:Y:S01]  /*9ca0*/  FFMA.FTZ R130, R131, R130, R132 ;  /* 0x0000008283827223 */ /* 0x000fe20000010084 */
[----:B------:R-:W-:Y:S01]  /*9cb0*/  SHF.L.U32 R132, R233, 0x10, RZ ;  /* 0x00000010e9847819 */ /* 0x000fe200000006ff */
[C---:B------:R-:W-:Y:S01]  /*9cc0*/  FMUL.FTZ R131, R22.reuse, R155 ;  /* 0x0000009b16837220 */ /* 0x040fe20000410000 */
[C---:B------:R-:W-:Y:S01]  /*9cd0*/  FMUL.FTZ R155, R22.reuse, R159 ;  /* 0x0000009f169b7220 */ /* 0x040fe20000410000 */
[----:B------:R-:W-:Y:S01]  /*9ce0*/  FMUL.FTZ R159, R22, R171 ;  /* 0x000000ab169f7220 */ /* 0x000fe20000410000 */
[----:B------:R-:W-:Y:S01]  /*9cf0*/  F2FP.BF16.F32.PACK_AB R107, R111, R107 ;  /* 0x0000006b6f6b723e */ /* 0x000fe200000010ff */
[----:B------:R-:W-:Y:S01]  /*9d00*/  FFMA.FTZ R131, R132, R131, R133 ;  /* 0x0000008384837223 */ /* 0x000fe20000010085 */
[----:B------:R-:W-:Y:S01]  /*9d10*/  FADD.FTZ R133, -R188, R156 ;  /* 0x0000009cbc857221 */ /* 0x000fe20000010100 */
[----:B------:R-:W-:-:S02]  /*9d20*/  SHF.L.U32 R132, R235, 0x10, RZ ;  /* 0x00000010eb847819 */ /* 0x000fc400000006ff */
[----:B------:R-:W-:Y:S01]  /*9d30*/  SHF.L.U32 R156, R74, 0x10, RZ ;  /* 0x000000104a9c7819 */ /* 0x000fe200000006ff */
[----:B------:R-:W-:Y:S01]  /*9d40*/  FMUL.FTZ R133, R22, R133 ;  /* 0x0000008516857220 */ /* 0x000fe20000410000 */
[----:B------:R-:W-:Y:S02]  /*9d50*/  F2FP.BF16.F32.PACK_AB R106, R110, R106 ;  /* 0x0000006a6e6a723e */ /* 0x000fe400000010ff */
[----:B------:R-:W-:Y:S01]  /*9d60*/  F2FP.BF16.F32.PACK_AB R105, R109, R105 ;  /* 0x000000696d69723e */ /* 0x000fe200000010ff */
        /* <DEDUP_REMOVED lines=14> */
[----:B------:R-:W-:Y:S02]  /*9e50*/  SHF.L.U32 R133, R238, 0x10, RZ ;  /* 0x00000010ee857819 */ /* 0x000fe400000006ff */
[----:B------:R-:W-:Y:S02]  /*9e60*/  SHF.L.U32 R137, R240, 0x10, RZ ;  /* 0x00000010f0897819 */ /* 0x000fe400000006ff */
[----:B------:R-:W-:Y:S01]  /*9e70*/  F2FP.BF16.F32.PACK_AB R109, R115, R114 ;  /* 0x00000072736d723e */ /* 0x000fe200000010ff */
[----:B------:R-:W-:Y:S01]  /*9e80*/  FFMA.FTZ R155, R132, R155, R133 ;  /* 0x0000009b849b7223 */ /* 0x000fe20000010085 */
[----:B------:R-:W-:Y:S01]  /*9e90*/  FADD.FTZ R133, -R188, R160 ;  /* 0x000000a0bc857221 */ /* 0x000fe20000010100 */
[----:B------:R-:W-:-:S02]  /*9ea0*/  SHF.L.U32 R160, R64, 0x10, RZ ;  /* 0x0000001040a07819 */ /* 0x000fc400000006ff */
[----:B------:R-:W-:Y:S01]  /*9eb0*/  F2FP.BF16.F32.PACK_AB R108, R113, R112 ;  /* 0x00000070716c723e */ /* 0x000fe200000010ff */
[----:B------:R-:W-:Y:S01]  /*9ec0*/  FMUL.FTZ R132, R22, R133 ;  /* 0x0000008516847220 */ /* 0x000fe20000410000 */
[----:B------:R-:W-:Y:S02]  /*9ed0*/  SHF.L.U32 R133, R72, 0x10, RZ ;  /* 0x0000001048857819 */ /* 0x000fe400000006ff */
[----:B------:R-:W-:Y:S02]  /*9ee0*/  F2FP.BF16.F32.PACK_AB R115, R222, R221 ;  /* 0x000000ddde73723e */ /* 0x000fe400000010ff */
[----:B------:R-:W-:Y:S01]  /*9ef0*/  F2FP.BF16.F32.PACK_AB R114, R198, R191 ;  /* 0x000000bfc672723e */ /* 0x000fe200000010ff */
[----:B------:R-:W-:Y:S01]  /*9f00*/  FFMA.FTZ R132, R133, R132, R136 ;  /* 0x0000008485847223 */ /* 0x000fe20000010088 */
[----:B------:R-:W-:Y:S01]  /*9f10*/  SHF.L.U32 R136, R239, 0x10, RZ ;  /* 0x00000010ef887819 */ /* 0x000fe200000006ff */
[----:B------:R-:W-:Y:S01]  /*9f20*/  FMUL.FTZ R133, R22, R161 ;  /* 0x000000a116857220 */ /* 0x000fe20000410000 */
[----:B------:R-:W-:-:S02]  /*9f30*/  SHF.L.U32 R161, R35, 0x10, RZ ;  /* 0x0000001023a17819 */ /* 0x000fc400000006ff */
[----:B------:R-:W-:Y:S01]  /*9f40*/  F2FP.BF16.F32.PACK_AB R113, R179, R177 ;  /* 0x000000b1b371723e */ /* 0x000fe200000010ff */
[----:B------:R-:W-:Y:S01]  /*9f50*/  FFMA.FTZ R133, R136, R133, R137 ;  /* 0x0000008588857223 */ /* 0x000fe20000010089 */
[----:B------:R-:W-:Y:S01]  /*9f60*/  FADD.FTZ R137, -R188, R162 ;  /* 0x000000a2bc897221 */ /* 0x000fe20000010100 */
[C---:B------:R-:W-:Y:S01]  /*9f70*/  FMUL.FTZ R162, R22.reuse, R167 ;  /* 0x000000a716a27220 */ /* 0x040fe20000410000 */
[C---:B------:R-:W-:Y:S01]  /*9f80*/  FMUL.FTZ R167, R22.reuse, R175 ;  /* 0x000000af16a77220 */ /* 0x040fe20000410000 */
[----:B------:R-:W-:Y:S01]  /*9f90*/  F2FP.BF16.F32.PACK_AB R112, R117, R116 ;  /* 0x000000747570723e */ /* 0x000fe200000010ff */
[C---:B------:R-:W-:Y:S01]  /*9fa0*/  FMUL.FTZ R136, R22.reuse, R137 ;  /* 0x0000008916887220 */ /* 0x040fe20000410000 */
        /* <DEDUP_REMOVED lines=16> */
[----:B------:R-:W-:-:S02]  /*a0b0*/  SHF.L.U32 R145, R244, 0x10, RZ ;  /* 0x00000010f4917819 */ /* 0x000fc400000006ff */
[----:B------:R-:W-:Y:S02]  /*a0c0*/  SHF.L.U32 R147, R28, 0x10, RZ ;  /* 0x000000101c937819 */ /* 0x000fe400000006ff */
        /* <DEDUP_REMOVED lines=11> */
[----:B------:R-:W-:Y:S02]  /*a180*/  F2FP.BF16.F32.PACK_AB R127, R155, R154 ;  /* 0x0000009a9b7f723e */ /* 0x000fe400000010ff */
[----:B------:R-:W-:Y:S01]  /*a190*/  F2FP.BF16.F32.PACK_AB R126, R135, R134 ;  /* 0x00000086877e723e */ /* 0x000fe200000010ff */
[----:B------:R-:W-:Y:S01]  /*a1a0*/  FFMA.FTZ R162, R145, R162, R144 ;  /* 0x000000a291a27223 */ /* 0x000fe20000010090 */
[----:B------:R-:W-:Y:S01]  /*a1b0*/  FADD.FTZ R145, -R188, R168 ;  /* 0x000000a8bc917221 */ /* 0x000fe20000010100 */
[----:B------:R-:W-:Y:S02]  /*a1c0*/  SHF.L.U32 R144, R247, 0x10, RZ ;  /* 0x00000010f7907819 */ /* 0x000fe400000006ff */
[----:B------:R-:W-:Y:S01]  /*a1d0*/  SHF.L.U32 R168, R66, 0x10, RZ ;  /* 0x0000001042a87819 */ /* 0x000fe200000006ff */
[----:B------:R-:W-:Y:S01]  /*a1e0*/  FMUL.FTZ R145, R22, R145 ;  /* 0x0000009116917220 */ /* 0x000fe20000410000 */
[----:B------:R-:W-:-:S02]  /*a1f0*/  F2FP.BF16.F32.PACK_AB R125, R131, R130 ;  /* 0x00000082837d723e */ /* 0x000fc400000010ff */
[----:B------:R-:W-:Y:S01]  /*a200*/  F2FP.BF16.F32.PACK_AB R124, R129, R128 ;  /* 0x00000080817c723e */ /* 0x000fe200000010ff */
[----:B------:R-:W-:Y:S01]  /*a210*/  FFMA.FTZ R152, R152, R145, R147 ;  /* 0x0000009198987223 */ /* 0x000fe20000010093 */
[----:B------:R-:W-:Y:S02]  /*a220*/  SHF.L.U32 R145, R248, 0x10, RZ ;  /* 0x00000010f8917819 */ /* 0x000fe400000006ff */
[----:B------:R-:W-:-:S03]  /*a230*/  SHF.L.U32 R147, R29, 0x10, RZ ;  /* 0x000000101d937819 */ /* 0x000fc600000006ff */
[----:B------:R-:W-:Y:S01]  /*a240*/  FFMA.FTZ R153, R144, R153, R145 ;  /* 0x0000009990997223 */ /* 0x000fe20000010091 */
[----:B------:R-:W-:Y:S01]  /*a250*/  FADD.FTZ R145, -R188, R170 ;  /* 0x000000aabc917221 */ /* 0x000fe20000010100 */
[----:B------:R-:W-:Y:S01]  /*a260*/  SHF.L.U32 R144, R249, 0x10, RZ ;  /* 0x00000010f9907819 */ /* 0x000fe200000006ff */
[----:B------:R-:W0:Y:S02]  /*a270*/  LDC.64 R170, c[0x0][0x428] ;  /* 0x00010a00ffaa7b82 */ /* 0x000e240000000a00 */
[----:B------:R-:W-:-:S04]  /*a280*/  FMUL.FTZ R145, R22, R145 ;  /* 0x0000009116917220 */ /* 0x000fc80000410000 */
[----:B------:R-:W-:Y:S01]  /*a290*/  FFMA.FTZ R158, R158, R145, R147 ;  /* 0x000000919e9e7223 */ /* 0x000fe20000010093 */
[----:B------:R-:W-:Y:S02]  /*a2a0*/  SHF.L.U32 R145, R250, 0x10, RZ ;  /* 0x00000010fa917819 */ /* 0x000fe400000006ff */
[----:B------:R-:W-:-:S03]  /*a2b0*/  SHF.L.U32 R147, R31, 0x10, RZ ;  /* 0x000000101f937819 */ /* 0x000fc600000006ff */
[----:B------:R-:W-:Y:S01]  /*a2c0*/  FFMA.FTZ R159, R144, R159, R145 ;  /* 0x0000009f909f7223 */ /* 0x000fe20000010091 */
[----:B------:R-:W-:Y:S01]  /*a2d0*/  FADD.FTZ R145, -R188, R172 ;  /* 0x000000acbc917221 */ /* 0x000fe20000010100 */
[----:B------:R-:W-:-:S03]  /*a2e0*/  SHF.L.U32 R144, R70, 0x10, RZ ;  /* 0x0000001046907819 */ /* 0x000fc600000006ff */
[----:B------:R-:W-:-:S04]  /*a2f0*/  FMUL.FTZ R145, R22, R145 ;  /* 0x0000009116917220 */ /* 0x000fc80000410000 */
[----:B------:R-:W-:Y:S01]  /*a300*/  FFMA.FTZ R163, R144, R145, R163 ;  /* 0x0000009190a37223 */ /* 0x000fe200000100a3 */
[----:B------:R-:W-:Y:S02]  /*a310*/  SHF.L.U32 R144, R251, 0x10, RZ ;  /* 0x00000010fb907819 */ /* 0x000fe400000006ff */
[----:B------:R-:W-:Y:S01]  /*a320*/  SHF.L.U32 R145, R252, 0x10, RZ ;  /* 0x00000010fc917819 */ /* 0x000fe200000006ff */
[----:B0-----:R-:W-:-:S04]  /*a330*/  IMAD.WIDE.U32 R150, R195, 0x10, R170 ;  /* 0x00000010c3967825 */ /* 0x001fc800078e00aa */
[----:B------:R-:W-:Y:S01]  /*a340*/  FFMA.FTZ R165, R144, R165, R145 ;  /* 0x000000a590a57223 */ /* 0x000fe20000010091 */
[----:B------:R-:W-:Y:S01]  /*a350*/  FADD.FTZ R145, -R188, R174 ;  /* 0x000000aebc917221 */ /* 0x000fe20000010100 */
[----:B------:R-:W-:-:S04]  /*a360*/  IMAD.WIDE.U32 R194, R194, 0x10, R170 ;  /* 0x00000010c2c27825 */ /* 0x000fc800078e00aa */
[----:B------:R-:W-:Y:S01]  /*a370*/  FMUL.FTZ R145, R22, R145 ;  /* 0x0000009116917220 */ /* 0x000fe20000410000 */
[----:B------:R-:W-:-:S04]  /*a380*/  IMAD.WIDE.U32 R138, R193, 0x10, R170 ;  /* 0x00000010c18a7825 */ /* 0x000fc800078e00aa */
[----:B------:R-:W-:Y:S01]  /*a390*/  FFMA.FTZ R166, R166, R145, R147 ;  /* 0x00000091a6a67223 */ /* 0x000fe20000010093 */
[----:B------:R-:W-:Y:S01]  /*a3a0*/  SHF.L.U32 R147, R24, 0x10, RZ ;  /* 0x0000001018937819 */ /* 0x000fe200000006ff */
[----:B------:R-:W-:-:S04]  /*a3b0*/  IMAD.WIDE.U32 R140, R203, 0x10, R170 ;  /* 0x00000010cb8c7825 */ /* 0x000fc800078e00aa */
[----:B------:R-:W-:Y:S01]  /*a3c0*/  IMAD.WIDE.U32 R142, R208, 0x10, R170 ;  /* 0x00000010d08e7825 */ /* 0x000fe200078e00aa */
[----:B--2---:R-:W-:Y:S02]  /*a3d0*/  SHF.L.U32 R145, R146, 0x10, RZ ;  /* 0x0000001092917819 */ /* 0x004fe400000006ff */
[----:B---3--:R-:W-:-:S05]  /*a3e0*/  SHF.L.U32 R144, R148, 0x10, RZ ;  /* 0x0000001094907819 */ /* 0x008fca00000006ff */
        /* <DEDUP_REMOVED lines=9> */
[C---:B------:R-:W-:Y:S01]  /*a480*/  FADD.FTZ R145, -R188.reuse, R180 ;  /* 0x000000b4bc917221 */ /* 0x040fe20000010100 */
[----:B------:R-:W-:-:S03]  /*a490*/  FADD.FTZ R147, -R188, R182 ;  /* 0x000000b6bc937221 */ /* 0x000fc60000010100 */
[C---:B------:R-:W-:Y:S01]  /*a4a0*/  FMUL.FTZ R145, R22.reuse, R145 ;  /* 0x0000009116917220 */ /* 0x040fe20000410000 */
[----:B------:R-:W-:Y:S01]  /*a4b0*/  FMUL.FTZ R22, R22, R147 ;  /* 0x0000009316167220 */ /* 0x000fe20000410000 */
[----:B------:R-:W-:-:S04]  /*a4c0*/  IMAD.WIDE.U32 R146, R213, 0x10, R170 ;  /* 0x00000010d5927825 */ /* 0x000fc800078e00aa */
[----:B------:R-:W-:Y:S01]  /*a4d0*/  FFMA.FTZ R168, R168, R145, R149 ;  /* 0x00000091a8a87223 */ /* 0x000fe20000010095 */
[----:B------:R-:W-:Y:S01]  /*a4e0*/  SHF.L.U32 R145, R67, 0x10, RZ ;  /* 0x0000001043917819 */ /* 0x000fe200000006ff */
[----:B------:R-:W-:-:S04]  /*a4f0*/  IMAD.WIDE.U32 R148, R197, 0x10, R170 ;  /* 0x00000010c5947825 */ /* 0x000fc800078e00aa */
[----:B------:R-:W-:Y:S01]  /*a500*/  IMAD.WIDE.U32 R196, R196, 0x10, R170 ;  /* 0x00000010c4c47825 */ /* 0x000fe200078e00aa */
[----:B------:R0:W-:Y:S03]  /*a510*/  STG.E.128 desc[UR6][R148.64], R104 ;  /* 0x0000006894007986 */ /* 0x0001e6000c101d06 */
[----:B------:R-:W-:Y:S01]  /*a520*/  FFMA.FTZ R22, R145, R22, R144 ;  /* 0x0000001691167223 */ /* 0x000fe20000010090 */
[----:B------:R-:W-:Y:S01]  /*a530*/  IMAD.WIDE.U32 R144, R211, 0x10, R170 ;  /* 0x00000010d3907825 */ /* 0x000fe200078e00aa */
[----:B------:R1:W-:Y:S04]  /*a540*/  STG.E.128 desc[UR6][R196.64], R108 ;  /* 0x0000006cc4007986 */ /* 0x0003e8000c101d06 */
[----:B------:R-:W-:Y:S04]  /*a550*/  STG.E.128 desc[UR6][R150.64], R112 ;  /* 0x0000007096007986 */ /* 0x000fe8000c101d06 */
        /* <DEDUP_REMOVED lines=10> */
[----:B--2---:R-:W0:Y:S01]  /*a600*/  LDC.64 R116, c[0x0][0x380] ;  /* 0x0000e000ff747b82 */ /* 0x004e220000000a00 */
[----:B------:R-:W-:-:S02]  /*a610*/  F2FP.BF16.F32.PACK_AB R109, R159, R158 ;  /* 0x0000009e9f6d723e */ /* 0x000fc400000010ff */
[----:B------:R-:W-:Y:S02]  /*a620*/  F2FP.BF16.F32.PACK_AB R108, R153, R152 ;  /* 0x00000098996c723e */ /* 0x000fe400000010ff */
[----:B------:R-:W-:Y:S02]  /*a630*/  F2FP.BF16.F32.PACK_AB R115, R21, R22 ;  /* 0x000000161573723e */ /* 0x000fe400000010ff */
[----:B------:R-:W-:Y:S01]  /*a640*/  F2FP.BF16.F32.PACK_AB R114, R20, R168 ;  /* 0x000000a81472723e */ /* 0x000fe200000010ff */
[----:B------:R3:W-:Y:S01]  /*a650*/  STG.E.128 desc[UR6][R144.64], R108 ;  /* 0x0000006c90007986 */ /* 0x0007e2000c101d06 */
[----:B------:R-:W-:Y:S02]  /*a660*/  F2FP.BF16.F32.PACK_AB R113, R19, R164 ;  /* 0x000000a41371723e */ /* 0x000fe400000010ff */
[----:B------:R-:W-:-:S05]  /*a670*/  F2FP.BF16.F32.PACK_AB R112, R18, R160 ;  /* 0x000000a01270723e */ /* 0x000fca00000010ff */
[----:B------:R3:W-:Y:S01]  /*a680*/  STG.E.128 desc[UR6][R146.64], R112 ;  /* 0x0000007092007986 */ /* 0x0007e2000c101d06 */
[----:B0-----:R-:W-:-:S04]  /*a690*/  LEA R17, R116, R17, 0x2 ;  /* 0x0000001174117211 */ /* 0x001fc800078e10ff */
[----:B------:R-:W-:-:S13]  /*a6a0*/  ISETP.GE.AND P1, PT, R17, R117, PT ;  /* 0x000000751100720c */ /* 0x000fda0003f26270 */
[----:B---3--:R-:W-:Y:S05]  /*a6b0*/  @!P1 BRA `(.L_x_26523) ;  /* 0xffffffac00d09947 */ /* 0x008fea000383ffff */
[----:B------:R-:W-:Y:S05]  /*a6c0*/  EXIT ;  /* 0x000000000000794d */ /* 0x000fea0003800000 */
.L_x_26499:
[----:B------:R-:W-:Y:S01]  /*a6d0*/  HFMA2 R20, -RZ, RZ, 0, 5.9604644775390625e-08 ;  /* 0x00000001ff147431 */ /* 0x000fe200000001ff */
[----:B------:R-:W-:Y:S01]  /*a6e0*/  BSSY B0, `(.L_x_26524) ;  /* 0x0000006000007945 */ /* 0x000fe20003800000 */
[----:B------:R-:W-:Y:S02]  /*a6f0*/  MOV R19, 0x1f ;  /* 0x0000001f00137802 */ /* 0x000fe40000000f00 */
[----:B------:R-:W-:-:S07]  /*a700*/  MOV R18, 0xffffffff ;  /* 0xffffffff00127802 */ /* 0x000fce0000000f00 */
[----:B------:R-:W-:Y:S05]  /*a710*/  WARPSYNC.COLLECTIVE R18, `(.L_x_26525) ;  /* 0x0000000012087348 */ /* 0x000fea0003c00000 */
[----:B------:R0:W1:Y:S02]  /*a720*/  SHFL.BFLY P2, R22, R21, R20, R19 ;  /* 0x0c00001415167389 */ /* 0x0000640000040013 */
[----:B01----:R-:W-:Y:S05]  /*a730*/  ENDCOLLECTIVE ;  /* 0x000000000000791b */ /* 0x003fea0003800000 */
.L_x_26525:
[----:B------:R-:W-:Y:S05]  /*a740*/  BSYNC B0 ;  /* 0x0000000000007941 */ /* 0x000fea0003800000 */
.L_x_26524:
        /* <DEDUP_REMOVED lines=8> */
.L_x_26526:
[----:B------:R-:W-:Y:S02]  /*a7d0*/  HFMA2 R20, -RZ, RZ, 0, 2.384185791015625e-07 ;  /* 0x00000004ff147431 */ /* 0x000fe400000001ff */
[----:B------:R-:W-:-:S05]  /*a7e0*/  FADD.FTZ R191, R21, R22 ;  /* 0x0000001615bf7221 */ /* 0x000fca0000010000 */
[----:B------:R-:W-:-:S07]  /*a7f0*/  MOV R21, R191 ;  /* 0x000000bf00157202 */ /* 0x000fce0000000f00 */
[----:B------:R-:W-:Y:S05]  /*a800*/  WARPSYNC.COLLECTIVE R18, `(.L_x_26527) ;  /* 0x0000000012087348 */ /* 0x000fea0003c00000 */
[----:B------:R0:W1:Y:S02]  /*a810*/  SHFL.BFLY P2, R22, R21, R20, R19 ;  /* 0x0c00001415167389 */ /* 0x0000640000040013 */
[----:B01----:R-:W-:Y:S05]  /*a820*/  ENDCOLLECTIVE ;  /* 0x000000000000791b */ /* 0x003fea0003800000 */
.L_x_26527:
[----:B------:R-:W-:Y:S02]  /*a830*/  HFMA2 R20, -RZ, RZ, 0, 4.76837158203125e-07 ;  /* 0x00000008ff147431 */ /* 0x000fe400000001ff */
[----:B------:R-:W-:-:S05]  /*a840*/  FADD.FTZ R221, R191, R22 ;  /* 0x00000016bfdd7221 */ /* 0x000fca0000010000 */
[----:B------:R-:W-:-:S07]  /*a850*/  MOV R21, R221 ;  /* 0x000000dd00157202 */ /* 0x000fce0000000f00 */
[----:B------:R-:W-:Y:S05]  /*a860*/  WARPSYNC.COLLECTIVE R18, `(.L_x_26528) ;  /* 0x0000000012087348 */ /* 0x000fea0003c00000 */
[----:B------:R0:W1:Y:S02]  /*a870*/  SHFL.BFLY P2, R22, R21, R20, R19 ;  /* 0x0c00001415167389 */ /* 0x0000640000040013 */
[----:B01----:R-:W-:Y:S05]  /*a880*/  ENDCOLLECTIVE ;  /* 0x000000000000791b */ /* 0x003fea0003800000 */
.L_x_26528:
[----:B------:R-:W-:Y:S02]  /*a890*/  HFMA2 R20, -RZ, RZ, 0, 9.5367431640625e-07 ;  /* 0x00000010ff147431 */ /* 0x000fe400000001ff */
[----:B------:R-:W-:-:S05]  /*a8a0*/  FADD.FTZ R222, R221, R22 ;  /* 0x00000016ddde7221 */ /* 0x000fca0000010000 */
[----:B------:R-:W-:-:S07]  /*a8b0*/  MOV R21, R222 ;  /* 0x000000de00157202 */ /* 0x000fce0000000f00 */
[----:B------:R-:W-:Y:S05]  /*a8c0*/  WARPSYNC.COLLECTIVE R18, `(.L_x_26529) ;  /* 0x0000000012087348 */ /* 0x000fea0003c00000 */
[----:B------:R0:W1:Y:S02]  /*a8d0*/  SHFL.BFLY P2, R22, R21, R20, R19 ;  /* 0x0c00001415167389 */ /* 0x0000640000040013 */
[----:B01----:R-:W-:Y:S05]  /*a8e0*/  ENDCOLLECTIVE ;  /* 0x000000000000791b */ /* 0x003fea0003800000 */
.L_x_26529:
[----:B------:R-:W-:Y:S01]  /*a8f0*/  MOV R20, 0x1 ;  /* 0x0000000100147802 */ /* 0x000fe20000000f00 */
[----:B------:R-:W-:-:S04]  /*a900*/  FADD.FTZ R189, R222, R22 ;  /* 0x00000016debd7221 */ /* 0x000fc80000010000 */
[----:B------:R-:W-:-:S04]  /*a910*/  FMUL.FTZ R189, R189, R188 ;  /* 0x000000bcbdbd7220 */ /* 0x000fc80000410000 */
[C---:B------:R-:W-:Y:S01]  /*a920*/  FADD.FTZ R22, -R189.reuse, R104 ;  /* 0x00000068bd167221 */ /* 0x040fe20000010100 */
[C---:B------:R-:W-:Y:S01]  /*a930*/  FADD.FTZ R191, -R189.reuse, R105 ;  /* 0x00000069bdbf7221 */ /* 0x040fe20000010100 */
[C---:B------:R-:W-:Y:S01]  /*a940*/  FADD.FTZ R19, -R189.reuse, R107 ;  /* 0x0000006bbd137221 */ /* 0x040fe20000010100 */
[----:B------:R-:W-:Y:S01]  /*a950*/  FADD.FTZ R21, -R189, R183 ;  /* 0x000000b7bd157221 */ /* 0x000fe20000010100 */
        /* <DEDUP_REMOVED lines=160> */
.L_x_26530:
[----:B------:R-:W-:Y:S02]  /*b360*/  HFMA2 R20, -RZ, RZ, 0, 1.1920928955078125e-07 ;  /* 0x00000002ff147431 */ /* 0x000fe400000001ff */
[----:B------:R-:W-:-:S05]  /*b370*/  FADD.FTZ R191, R21, R22 ;  /* 0x0000001615bf7221 */ /* 0x000fca0000010000 */
[----:B------:R-:W-:-:S07]  /*b380*/  MOV R21, R191 ;  /* 0x000000bf00157202 */ /* 0x000fce0000000f00 */
[----:B------:R-:W-:Y:S05]  /*b390*/  WARPSYNC.COLLECTIVE R18, `(.L_x_26531) ;  /* 0x0000000012087348 */ /* 0x000fea0003c00000 */
[----:B------:R0:W1:Y:S02]  /*b3a0*/  SHFL.BFLY P2, R22, R21, R20, R19 ;  /* 0x0c00001415167389 */ /* 0x0000640000040013 */
[----:B01----:R-:W-:Y:S05]  /*b3b0*/  ENDCOLLECTIVE ;  /* 0x000000000000791b */ /* 0x003fea0003800000 */
.L_x_26531:
[----:B------:R-:W-:Y:S02]  /*b3c0*/  HFMA2 R20, -RZ, RZ, 0, 2.384185791015625e-07 ;  /* 0x00000004ff147431 */ /* 0x000fe400000001ff */
[----:B------:R-:W-:-:S05]  /*b3d0*/  FADD.FTZ R221, R191, R22 ;  /* 0x00000016bfdd7221 */ /* 0x000fca0000010000 */
[----:B------:R-:W-:-:S07]  /*b3e0*/  MOV R21, R221 ;  /* 0x000000dd00157202 */ /* 0x000fce0000000f00 */
[----:B------:R-:W-:Y:S05]  /*b3f0*/  WARPSYNC.COLLECTIVE R18, `(.L_x_26532) ;  /* 0x0000000012087348 */ /* 0x000fea0003c00000 */
[----:B------:R0:W1:Y:S02]  /*b400*/  SHFL.BFLY P2, R22, R21, R20, R19 ;  /* 0x0c00001415167389 */ /* 0x0000640000040013 */
[----:B01----:R-:W-:Y:S05]  /*b410*/  ENDCOLLECTIVE ;  /* 0x000000000000791b */ /* 0x003fea0003800000 */
.L_x_26532:
[----:B------:R-:W-:Y:S02]  /*b420*/  HFMA2 R20, -RZ, RZ, 0, 4.76837158203125e-07 ;  /* 0x00000008ff147431 */ /* 0x000fe400000001ff */
[----:B------:R-:W-:-:S05]  /*b430*/  FADD.FTZ R222, R221, R22 ;  /* 0x00000016ddde7221 */ /* 0x000fca0000010000 */
[----:B------:R-:W-:-:S07]  /*b440*/  MOV R21, R222 ;  /* 0x000000de00157202 */ /* 0x000fce0000000f00 */
[----:B------:R-:W-:Y:S05]  /*b450*/  WARPSYNC.COLLECTIVE R18, `(.L_x_26533) ;  /* 0x0000000012087348 */ /* 0x000fea0003c00000 */
[----:B------:R0:W1:Y:S02]  /*b460*/  SHFL.BFLY P2, R22, R21, R20, R19 ;  /* 0x0c00001415167389 */ /* 0x0000640000040013 */
[----:B01----:R-:W-:Y:S05]  /*b470*/  ENDCOLLECTIVE ;  /* 0x000000000000791b */ /* 0x003fea0003800000 */
.L_x_26533:
[----:B------:R-:W-:Y:S02]  /*b480*/  HFMA2 R20, -RZ, RZ, 0, 9.5367431640625e-07 ;  /* 0x00000010ff147431 */ /* 0x000fe400000001ff */
[----:B------:R-:W-:-:S05]  /*b490*/  FADD.FTZ R222, R222, R22 ;  /* 0x00000016dede7221 */ /* 0x000fca0000010000 */
[----:B------:R-:W-:-:S07]  /*b4a0*/  MOV R21, R222 ;  /* 0x000000de00157202 */ /* 0x000fce0000000f00 */
[----:B------:R-:W-:Y:S05]  /*b4b0*/  WARPSYNC.COLLECTIVE R18, `(.L_x_26534) ;  /* 0x0000000012087348 */ /* 0x000fea0003c00000 */
[----:B------:R0:W1:Y:S02]  /*b4c0*/  SHFL.BFLY P2, R22, R21, R20, R19 ;  /* 0x0c00001415167389 */ /* 0x0000640000040013 */
[----:B01----:R-:W-:Y:S05]  /*b4d0*/  ENDCOLLECTIVE ;  /* 0x000000000000791b */ /* 0x003fea0003800000 */
.L_x_26534:
[----:B------:R-:W-:Y:S05]  /*b4e0*/  BRA `(.L_x_26535) ;  /* 0xffffff8000747947 */ /* 0x000fea000383ffff */
.L_x_26522:
[----:B------:R-:W-:Y:S01]  /*b4f0*/  HFMA2 R19, -RZ, RZ, 0, 1.847743988037109375e-06 ;  /* 0x0000001fff137431 */ /* 0x000fe200000001ff */
[----:B------:R-:W-:Y:S01]  /*b500*/  BSSY B0, `(.L_x_26536) ;  /* 0x0000006000007945 */ /* 0x000fe20003800000 */
[----:B------:R-:W-:Y:S02]  /*b510*/  MOV R20, 0x1 ;  /* 0x0000000100147802 */ /* 0x000fe40000000f00 */
[----:B------:R-:W-:-:S07]  /*b520*/  MOV R18, 0xffffffff ;  /* 0xffffffff00127802 */ /* 0x000fce0000000f00 */
[----:B------:R-:W-:Y:S05]  /*b530*/  WARPSYNC.COLLECTIVE R18, `(.L_x_26537) ;  /* 0x0000000012087348 */ /* 0x000fea0003c00000 */
[----:B------:R0:W1:Y:S02]  /*b540*/  SHFL.BFLY P2, R22, R21, R20, R19 ;  /* 0x0c00001415167389 */ /* 0x0000640000040013 */
[----:B01----:R-:W-:Y:S05]  /*b550*/  ENDCOLLECTIVE ;  /* 0x000000000000791b */ /* 0x003fea0003800000 */
.L_x_26537:
[----:B------:R-:W-:Y:S05]  /*b560*/  BSYNC B0 ;  /* 0x0000000000007941 */ /* 0x000fea0003800000 */
.L_x_26536:
        /* <DEDUP_REMOVED lines=8> */
.L_x_26538:
[----:B------:R-:W-:Y:S02]  /*b5f0*/  HFMA2 R20, -RZ, RZ, 0, 2.384185791015625e-07 ;  /* 0x00000004ff147431 */ /* 0x000fe400000001ff */
[----:B------:R-:W-:-:S05]  /*b600*/  FADD.FTZ R190, R21, R22 ;  /* 0x0000001615be7221 */ /* 0x000fca0000010000 */
[----:B------:R-:W-:-:S07]  /*b610*/  MOV R21, R190 ;  /* 0x000000be00157202 */ /* 0x000fce0000000f00 */
[----:B------:R-:W-:Y:S05]  /*b620*/  WARPSYNC.COLLECTIVE R18, `(.L_x_26539) ;  /* 0x0000000012087348 */ /* 0x000fea0003c00000 */
[----:B------:R0:W1:Y:S02]  /*b630*/  SHFL.BFLY P2, R22, R21, R20, R19 ;  /* 0x0c00001415167389 */ /* 0x0000640000040013 */
[----:B01----:R-:W-:Y:S05]  /*b640*/  ENDCOLLECTIVE ;  /* 0x000000000000791b */ /* 0x003fea0003800000 */
.L_x_26539:
[----:B------:R-:W-:Y:S02]  /*b650*/  HFMA2 R20, -RZ, RZ, 0, 4.76837158203125e-07 ;  /* 0x00000008ff147431 */ /* 0x000fe400000001ff */
[----:B------:R-:W-:-:S05]  /*b660*/  FADD.FTZ R191, R190, R22 ;  /* 0x00000016bebf7221 */ /* 0x000fca0000010000 */
[----:B------:R-:W-:-:S07]  /*b670*/  MOV R21, R191 ;  /* 0x000000bf00157202 */ /* 0x000fce0000000f00 */
[----:B------:R-:W-:Y:S05]  /*b680*/  WARPSYNC.COLLECTIVE R18, `(.L_x_26540) ;  /* 0x0000000012087348 */ /* 0x000fea0003c00000 */
[----:B------:R0:W1:Y:S02]  /*b690*/  SHFL.BFLY P2, R22, R21, R20, R19 ;  /* 0x0c00001415167389 */ /* 0x0000640000040013 */
[----:B01----:R-:W-:Y:S05]  /*b6a0*/  ENDCOLLECTIVE ;  /* 0x000000000000791b */ /* 0x003fea0003800000 */
.L_x_26540:
[----:B------:R-:W-:Y:S02]  /*b6b0*/  HFMA2 R20, -RZ, RZ, 0, 9.5367431640625e-07 ;  /* 0x00000010ff147431 */ /* 0x000fe400000001ff */
[----:B------:R-:W-:-:S05]  /*b6c0*/  FADD.FTZ R221, R191, R22 ;  /* 0x00000016bfdd7221 */ /* 0x000fca0000010000 */
[----:B------:R-:W-:-:S07]  /*b6d0*/  MOV R21, R221 ;  /* 0x000000dd00157202 */ /* 0x000fce0000000f00 */
[----:B------:R-:W-:Y:S05]  /*b6e0*/  WARPSYNC.COLLECTIVE R18, `(.L_x_26541) ;  /* 0x0000000012087348 */ /* 0x000fea0003c00000 */
[----:B------:R0:W1:Y:S02]  /*b6f0*/  SHFL.BFLY P2, R22, R21, R20, R19 ;  /* 0x0c00001415167389 */ /* 0x0000640000040013 */
[----:B01----:R-:W-:Y:S05]  /*b700*/  ENDCOLLECTIVE ;  /* 0x000000000000791b */ /* 0x003fea0003800000 */
.L_x_26541:
        /* <DEDUP_REMOVED lines=167> */
.L_x_26542:
[----:B------:R-:W-:Y:S02]  /*c180*/  HFMA2 R20, -RZ, RZ, 0, 1.1920928955078125e-07 ;  /* 0x00000002ff147431 */ /* 0x000fe400000001ff */
[----:B------:R-:W-:-:S05]  /*c190*/  FADD.FTZ R190, R21, R22 ;  /* 0x0000001615be7221 */ /* 0x000fca0000010000 */
[----:B------:R-:W-:-:S07]  /*c1a0*/  MOV R21, R190 ;  /* 0x000000be00157202 */ /* 0x000fce0000000f00 */
[----:B------:R-:W-:Y:S05]  /*c1b0*/  WARPSYNC.COLLECTIVE R18, `(.L_x_26543) ;  /* 0x0000000012087348 */ /* 0x000fea0003c00000 */
[----:B------:R0:W1:Y:S02]  /*c1c0*/  SHFL.BFLY P2, R22, R21, R20, R19 ;  /* 0x0c00001415167389 */ /* 0x0000640000040013 */
[----:B01----:R-:W-:Y:S05]  /*c1d0*/  ENDCOLLECTIVE ;  /* 0x000000000000791b */ /* 0x003fea0003800000 */
.L_x_26543:
[----:B------:R-:W-:Y:S02]  /*c1e0*/  HFMA2 R20, -RZ, RZ, 0, 2.384185791015625e-07 ;  /* 0x00000004ff147431 */ /* 0x000fe400000001ff */
[----:B------:R-:W-:-:S05]  /*c1f0*/  FADD.FTZ R191, R190, R22 ;  /* 0x00000016bebf7221 */ /* 0x000fca0000010000 */
[----:B------:R-:W-:-:S07]  /*c200*/  MOV R21, R191 ;  /* 0x000000bf00157202 */ /* 0x000fce0000000f00 */
[----:B------:R-:W-:Y:S05]  /*c210*/  WARPSYNC.COLLECTIVE R18, `(.L_x_26544) ;  /* 0x0000000012087348 */ /* 0x000fea0003c00000 */
[----:B------:R0:W1:Y:S02]  /*c220*/  SHFL.BFLY P2, R22, R21, R20, R19 ;  /* 0x0c00001415167389 */ /* 0x0000640000040013 */
[----:B01----:R-:W-:Y:S05]  /*c230*/  ENDCOLLECTIVE ;  /* 0x000000000000791b */ /* 0x003fea0003800000 */
.L_x_26544:
[----:B------:R-:W-:Y:S02]  /*c240*/  HFMA2 R20, -RZ, RZ, 0, 4.76837158203125e-07 ;  /* 0x00000008ff147431 */ /* 0x000fe400000001ff */
[----:B------:R-:W-:-:S05]  /*c250*/  FADD.FTZ R221, R191, R22 ;  /* 0x00000016bfdd7221 */ /* 0x000fca0000010000 */
[----:B------:R-:W-:-:S07]  /*c260*/  MOV R21, R221 ;  /* 0x000000dd00157202 */ /* 0x000fce0000000f00 */
[----:B------:R-:W-:Y:S05]  /*c270*/  WARPSYNC.COLLECTIVE R18, `(.L_x_26545) ;  /* 0x0000000012087348 */ /* 0x000fea0003c00000 */
[----:B------:R0:W1:Y:S02]  /*c280*/  SHFL.BFLY P2, R22, R21, R20, R19 ;  /* 0x0c00001415167389 */ /* 0x0000640000040013 */
[----:B01----:R-:W-:Y:S05]  /*c290*/  ENDCOLLECTIVE ;  /* 0x000000000000791b */ /* 0x003fea0003800000 */
.L_x_26545:
[----:B------:R-:W-:Y:S02]  /*c2a0*/  HFMA2 R20, -RZ, RZ, 0, 9.5367431640625e-07 ;  /* 0x00000010ff147431 */ /* 0x000fe400000001ff */
[----:B------:R-:W-:-:S05]  /*c2b0*/  FADD.FTZ R222, R221, R22 ;  /* 0x00000016ddde7221 */ /* 0x000fca0000010000 */
[----:B------:R-:W-:-:S07]  /*c2c0*/  MOV R21, R222 ;  /* 0x000000de00157202 */ /* 0x000fce0000000f00 */
[----:B------:R-:W-:Y:S05]  /*c2d0*/  WARPSYNC.COLLECTIVE R18, `(.L_x_26546) ;  /* 0x0000000012087348 */ /* 0x000fea0003c00000 */
[----:B------:R0:W1:Y:S02]  /*c2e0*/  SHFL.BFLY P2, R22, R21, R20, R19 ;  /* 0x0c00001415167389 */ /* 0x0000640000040013 */
[----:B01----:R-:W-:Y:S05]  /*c2f0*/  ENDCOLLECTIVE ;  /* 0x000000000000791b */ /* 0x003fea0003800000 */
.L_x_26546:
[----:B------:R-:W-:Y:S05]  /*c300*/  BRA `(.L_x_26547) ;  /* 0xffffffc400447947 */ /* 0x000fea000383ffff */
.L_x_26548:
        /* <DEDUP_REMOVED lines=15> */
.L_x_88465:


//--------------------- .text._ZN10layer_norm13ln_fwd_kernelINS_13Kernel_traitsI13__nv_bfloat16S2_fS2_fjLj2560ELj1ELj4ELj1ELj16ENS_18Kernel_traits_baseILj2560ES2_S2_fS2_fjLj128EEEEELb0ELb0ELb1ELb0EEEvNS_9FwdParamsE --------------------------
	.section	.text._ZN10layer_norm13ln_fwd_kernelINS_13Kernel_traitsI13__nv_bfloat16S2_fS2_fjLj2560ELj1ELj4ELj1ELj16ENS_18Kernel_traits_baseILj2560ES2_S2_fS2_fjLj128EEEEELb0ELb0ELb1ELb0EEEvNS_9FwdParamsE,"ax",@progbits
	.align	128
        .global         _ZN10layer_norm13ln_fwd_kernelINS_13Kernel_traitsI13__nv_bfloat16S2_fS2_fjLj2560ELj1ELj4ELj1ELj16ENS_18Kernel_traits_baseILj2560ES2_S2_fS2_fjLj128EEEEELb0ELb0ELb1ELb0EEEvNS_9FwdParamsE
        .type           _ZN10layer_norm13ln_fwd_kernelINS_13Kernel_traitsI13__nv_bfloat16S2_fS2_fjLj2560ELj1ELj4ELj1ELj16ENS_18Kernel_traits_baseILj2560ES2_S2_fS2_fjLj128EEEEELb0ELb0ELb1ELb0EEEvNS_9FwdParamsE,@function
        .size           _ZN10layer_norm13ln_fwd_kernelINS_13Kernel_traitsI13__nv_bfloat16S2_fS2_fjLj2560ELj1ELj4ELj1ELj16ENS_18Kernel_traits_baseILj2560ES2_S2_fS2_fjLj128EEEEELb0ELb0ELb1ELb0EEEvNS_9FwdParamsE,(.L_x_88466 - _ZN10layer_norm13ln_fwd_kernelINS_13Kernel_traitsI13__nv_bfloat16S2_fS2_fjLj2560ELj1ELj4ELj1ELj16ENS_18Kernel_traits_baseILj2560ES2_S2_fS2_fjLj128EEEEELb0ELb0ELb1ELb0EEEvNS_9FwdParamsE)
        .other          _ZN10layer_norm13ln_fwd_kernelINS_13Kernel_traitsI13__nv_bfloat16S2_fS2_fjLj2560ELj1ELj4ELj1ELj16ENS_18Kernel_traits_baseILj2560ES2_S2_fS2_fjLj128EEEEELb0ELb0ELb1ELb0EEEvNS_9FwdParamsE,@"STO_CUDA_ENTRY STV_DEFAULT"
_ZN10layer_norm13ln_fwd_kernelINS_13Kernel_traitsI13__nv_bfloat16S2_fS2_fjLj2560ELj1ELj4ELj1ELj16ENS_18Kernel_traits_baseILj2560ES2_S2_fS2_fjLj128EEEEELb0ELb0ELb1ELb0EEEvNS_9FwdParamsE:
.text._ZN10layer_norm13ln_fwd_kernelINS_13Kernel_traitsI13__nv_bfloat16S2_fS2_fjLj2560ELj1ELj4ELj1ELj16ENS_18Kernel_traits_baseILj2560ES2_S2_fS2_fjLj128EEEEELb0ELb0ELb1ELb0EEEvNS_9FwdParamsE:
        /* <DEDUP_REMOVED lines=100> */
.L_x_26550:
        /* <DEDUP_REMOVED lines=97> */
.L_x_26551:
[----:B------:R-:W-:Y:S05]  /*0c50*/  BSYNC.RECONVERGENT B0 ;  /* 0x0000000000007941 */ /* 0x000fea0003800200 */
.L_x_26549:
        /* <DEDUP_REMOVED lines=63> */
.L_x_26633:
[----:B------:R-:W0:Y:S02]  /*1050*/  LDC.64 R188, c[0x0][0x3f0] ;  /* 0x0000fc00ffbc7b82 */ /* 0x000e240000000a00 */
[----:B0-----:R-:W-:-:S06]  /*1060*/  IMAD.WIDE R190, R226, 0x4, R188 ;  /* 0x00000004e2be7825 */ /* 0x001fcc00078e02bc */
[----:B------:R-:W0:Y:S01]  /*1070*/  LDC.64 R188, c[0x0][0x3f8] ;  /* 0x0000fe00ffbc7b82 */ /* 0x000e220000000a00 */
[----:B------:R-:W2:Y:S01]  /*1080*/  LDG.E R190, desc[UR6][R190.64] ;  /* 0x00000006bebe7981 */ /* 0x000ea2000c1e1900 */
[----:B0-----:R-:W-:-:S06]  /*1090*/  IMAD.WIDE R230, R226, 0x4, R188 ;  /* 0x00000004e2e67825 */ /* 0x001fcc00078e02bc */
[----:B------:R-:W0:Y:S01]  /*10a0*/  LDC R189, c[0x0][0x388] ;  /* 0x0000e200ffbd7b82 */ /* 0x000e220000000800 */
[----:B------:R-:W-:Y:S01]  /*10b0*/  ISETP.GE.U32.AND P5, PT, R227, 0x20, PT ;  /* 0x00000020e300780c */ /* 0x000fe20003fa6070 */
[----:B------:R-:W-:Y:S01]  /*10c0*/  BSSY.RECONVERGENT B0, `(.L_x_26552) ;  /* 0x0000064000007945 */ /* 0x000fe20003800200 */
[----:B------:R1:W5:Y:S02]  /*10d0*/  LDG.E R188, desc[UR6][R230.64] ;  /* 0x00000006e6bc7981 */ /* 0x000364000c1e1900 */
[----:B-1----:R-:W-:Y:S02]  /*10e0*/  HFMA2 R230, -RZ, RZ, 0, 0 ;  /* 0x00000000ffe67431 */ /* 0x002fe400000001ff */
[----:B0-----:R-:W-:-:S05]  /*10f0*/  IMAD R232, R226, R189, RZ ;  /* 0x000000bde2e87224 */ /* 0x001fca00078e02ff */
[----:B------:R-:W-:-:S04]  /*1100*/  SHF.R.S32.HI R233, RZ, 0x1f, R232 ;  /* 0x0000001fffe97819 */ /* 0x000fc800000114e8 */
[----:B------:R-:W-:-:S04]  /*1110*/  LEA.HI R233, R233, R232, RZ, 0x3 ;  /* 0x000000e8e9e97211 */ /* 0x000fc800078f18ff */
[----:B------:R-:W-:Y:S02]  /*1120*/  LEA.HI.SX32 R191, R233, R228, 0x1d ;  /* 0x000000e4e9bf7211 */ /* 0x000fe400078feaff */
[----:B--2---:R-:W-:-:S13]  /*1130*/  ISETP.GE.AND P0, PT, R190, 0x1, PT ;  /* 0x00000001be00780c */ /* 0x004fda0003f06270 */
[----:B------:R-:W0:Y:S01]  /*1140*/  @P0 S2R R236, SR_TID.X ;  /* 0x0000000000ec0919 */ /* 0x000e220000002100 */
[----:B------:R-:W-:-:S05]  /*1150*/  @P0 IADD3 R234, PT, PT, R190, -0x1, RZ ;  /* 0xffffffffbeea0810 */ /* 0x000fca0007ffe0ff */
[----:B------:R-:W-:-:S05]  /*1160*/  @P0 IMAD R234, R234, R189, RZ ;  /* 0x000000bdeaea0224 */ /* 0x000fca00078e02ff */
[----:B------:R-:W-:-:S04]  /*1170*/  @P0 SHF.R.S32.HI R235, RZ, 0x1f, R234 ;  /* 0x0000001fffeb0819 */ /* 0x000fc800000114ea */
[----:B------:R-:W-:Y:S02]  /*1180*/  @P0 LEA.HI R235, R235, R234, RZ, 0x3 ;  /* 0x000000eaebeb0211 */ /* 0x000fe400078f18ff */
[----:B0-----:R-:W-:-:S04]  /*1190*/  @P0 LOP3.LUT R228, R236, 0x1f, RZ, 0xc0, !PT ;  /* 0x0000001fece40812 */ /* 0x001fc800078ec0ff */
[----:B------:R-:W-:Y:S01]  /*11a0*/  @P0 LEA.HI.SX32 R230, R235, R228, 0x1d ;  /* 0x000000e4ebe60211 */ /* 0x000fe200078feaff */
[----:B------:R-:W-:Y:S06]  /*11b0*/  @!P5 BRA `(.L_x_26553) ;  /* 0x000000040050d947 */ /* 0x000fec0003800000 */
[----:B------:R-:W-:Y:S04]  /*11c0*/  BSSY.RECONVERGENT B1, `(.L_x_26554) ;  /* 0x0000005000017945 */ /* 0x000fe80003800200 */
[----:B------:R-:W-:Y:S05]  /*11d0*/  @!P0 BRA `(.L_x_26555) ;  /* 0x00000000000c8947 */ /* 0x000fea0003800000 */
[----:B------:R-:W0:Y:S02]  /*11e0*/  LDC.64 R104, c[0x0][0x390] ;  /* 0x0000e400ff687b82 */ /* 0x000e240000000a00 */
[----:B0-----:R-:W-:-:S06]  /*11f0*/  IMAD.WIDE.U32 R104, R230, 0x10, R104 ;  /* 0x00000010e6687825 */ /* 0x001fcc00078e0068 */
[----:B------:R-:W5:Y:S02]  /*1200*/  LDG.E.128 R104, desc[UR6][R104.64] ;  /* 0x0000000668687981 */ /* 0x000f64000c1e1d00 */
.L_x_26555:
[----:B------:R-:W-:Y:S05]  /*1210*/  BSYNC.RECONVERGENT B1 ;  /* 0x0000000000017941 */ /* 0x000fea0003800200 */
.L_x_26554:
[----:B------:R-:W-:-:S04]  /*1220*/  UISETP.NE.U32.AND UP0, UPT, UR4, URZ, UPT ;  /* 0x000000ff0400728c */ /* 0x000fc8000bf05070 */
[----:B------:R-:W-:-:S09]  /*1230*/  UISETP.NE.AND.EX UP0, UPT, UR5, URZ, UPT, UP0 ;  /* 0x000000ff0500728c */ /* 0x000fd2000bf05300 */
[----:B------:R-:W-:Y:S05]  /*1240*/  BRA.U !UP0, `(.L_x_26556) ;  /* 0x0000000108887547 */ /* 0x000fea000b800000 */
[----:B------:R-:W0:Y:S02]  /*1250*/  LDC.64 R232, c[0x0][0x3a0] ;  /* 0x0000e800ffe87b82 */ /* 0x000e240000000a00 */
[----:B0-----:R-:W-:-:S05]  /*1260*/  IMAD.WIDE.U32 R232, R191, 0x20, R232 ;  /* 0x00000020bfe87825 */ /* 0x001fca00078e00e8 */
[----:B------:R-:W2:Y:S04]  /*1270*/  LDG.E.128 R108, desc[UR6][R232.64] ;  /* 0x00000006e86c7981 */ /* 0x000ea8000c1e1d00 */
[----:B------:R0:W3:Y:S01]  /*1280*/  LDG.E.128 R112, desc[UR6][R232.64+0x10] ;  /* 0x00001006e8707981 */ /* 0x0000e2000c1e1d00 */
[----:B------:R-:W-:-:S13]  /*1290*/  ISETP.GT.AND P1, PT, R190, RZ, PT ;  /* 0x000000ffbe00720c */ /* 0x000fda0003f24270 */
[----:B------:R-:W2:Y:S01]  /*12a0*/  @P1 LDC R234, c[0x0][0x40c] ;  /* 0x00010300ffea1b82 */ /* 0x000ea20000000800 */
[----:B-----5:R-:W-:-:S07]  /*12b0*/  @P1 SHF.L.U32 R231, R104, 0x10, RZ ;  /* 0x0000001068e71819 */ /* 0x020fce00000006ff */
[----:B------:R-:W1:Y:S08]  /*12c0*/  @P1 LDC R236, c[0x0][0x40c] ;  /* 0x00010300ffec1b82 */ /* 0x000e700000000800 */
[----:B------:R-:W4:Y:S08]  /*12d0*/  @P1 LDC R235, c[0x0][0x40c] ;  /* 0x00010300ffeb1b82 */ /* 0x000f300000000800 */
[----:B0-----:R-:W3:Y:S08]  /*12e0*/  @P1 LDC R233, c[0x0][0x40c] ;  /* 0x00010300ffe91b82 */ /* 0x001ef00000000800 */
[----:B------:R-:W0:Y:S01]  /*12f0*/  @P1 LDC R237, c[0x0][0x40c] ;  /* 0x00010300ffed1b82 */ /* 0x000e220000000800 */
[----:B--2---:R-:W-:Y:S01]  /*1300*/  @P1 FFMA.FTZ R108, R231, R234, R108 ;  /* 0x000000eae76c1223 */ /* 0x004fe2000001006c */
[----:B------:R-:W-:-:S04]  /*1310*/  @P1 PRMT R231, R104, 0x7632, R231 ;  /* 0x0000763268e71816 */ /* 0x000fc800000000e7 */
[----:B------:R-:W-:Y:S02]  /*1320*/  @P1 SHF.L.U32 R234, R231, 0x10, RZ ;  /* 0x00000010e7ea1819 */ /* 0x000fe400000006ff */
[----:B------:R-:W-:-:S03]  /*1330*/  @P1 SHF.L.U32 R231, R105, 0x10, RZ ;  /* 0x0000001069e71819 */ /* 0x000fc600000006ff */
[----:B----4-:R-:W-:Y:S02]  /*1340*/  @P1 FFMA.FTZ R109, R234, R235, R109 ;  /* 0x000000ebea6d1223 */ /* 0x010fe4000001006d */
[----:B-1----:R-:W-:Y:S01]  /*1350*/  @P1 FFMA.FTZ R110, R231, R236, R110 ;  /* 0x000000ece76e1223 */ /* 0x002fe2000001006e */
[----:B------:R-:W-:Y:S01]  /*1360*/  @P1 PRMT R231, R105, 0x7632, R231 ;  /* 0x0000763269e71816 */ /* 0x000fe200000000e7 */
[----:B------:R-:W1:Y:S03]  /*1370*/  @P1 LDC R234, c[0x0][0x40c] ;  /* 0x00010300ffea1b82 */ /* 0x000e660000000800 */
[----:B------:R-:W-:Y:S02]  /*1380*/  @P1 SHF.L.U32 R232, R231, 0x10, RZ ;  /* 0x00000010e7e81819 */ /* 0x000fe400000006ff */
[----:B------:R-:W-:-:S03]  /*1390*/  @P1 SHF.L.U32 R231, R106, 0x10, RZ ;  /* 0x000000106ae71819 */ /* 0x000fc600000006ff */
[----:B------:R-:W2:Y:S01]  /*13a0*/  @P1 LDC R235, c[0x0][0x40c] ;  /* 0x00010300ffeb1b82 */ /* 0x000ea20000000800 */
[----:B0-----:R-:W-:Y:S01]  /*13b0*/  @P1 FFMA.FTZ R111, R232, R237, R111 ;  /* 0x000000ede86f1223 */ /* 0x001fe2000001006f */
[----:B---3--:R-:W-:Y:S01]  /*13c0*/  @P1 FFMA.FTZ R112, R231, R233, R112 ;  /* 0x000000e9e7701223 */ /* 0x008fe20000010070 */
[----:B------:R-:W-:-:S04]  /*13d0*/  @P1 PRMT R231, R106, 0x7632, R231 ;  /* 0x000076326ae71816 */ /* 0x000fc800000000e7 */
[----:B------:R-:W-:Y:S01]  /*13e0*/  @P1 SHF.L.U32 R232, R231, 0x10, RZ ;  /* 0x00000010e7e81819 */ /* 0x000fe200000006ff */
[----:B------:R-:W0:Y:S01]  /*13f0*/  @P1 LDC R233, c[0x0][0x40c] ;  /* 0x00010300ffe91b82 */ /* 0x000e220000000800 */
[----:B------:R-:W-:-:S03]  /*1400*/  @P1 SHF.L.U32 R231, R107, 0x10, RZ ;  /* 0x000000106be71819 */ /* 0x000fc600000006ff */
[----:B-1----:R-:W-:Y:S01]  /*1410*/  @P1 FFMA.FTZ R113, R232, R234, R113 ;  /* 0x000000eae8711223 */ /* 0x002fe20000010071 */
[----:B------:R-:W-:-:S04]  /*1420*/  @P1 PRMT R232, R107, 0x7632, R232 ;  /* 0x000076326be81816 */ /* 0x000fc800000000e8 */
[----:B------:R-:W-:-:S05]  /*1430*/  @P1 SHF.L.U32 R232, R232, 0x10, RZ ;  /* 0x00000010e8e81819 */ /* 0x000fca00000006ff */
[----:B--2---:R-:W-:Y:S01]  /*1440*/  @P1 FFMA.FTZ R115, R232, R235, R115 ;  /* 0x000000ebe8731223 */ /* 0x004fe20000010073 */
[----:B0-----:R-:W-:Y:S01]  /*1450*/  @P1 FFMA.FTZ R114, R231, R233, R114 ;  /* 0x000000e9e7721223 */ /* 0x001fe20000010072 */
[----:B------:R-:W-:Y:S06]  /*1460*/  BRA `(.L_x_26557) ;  /* 0x00000000008c7947 */ /* 0x000fec0003800000 */
.L_x_26556:
[----:B------:R-:W0:Y:S01]  /*1470*/  @P0 LDC R111, c[0x0][0x40c] ;  /* 0x00010300ff6f0b82 */ /* 0x000e220000000800 */
[----:B-----5:R-:W-:Y:S02]  /*1480*/  @P0 PRMT R108, R104, 0x7632, R108 ;  /* 0x00007632686c0816 */ /* 0x020fe4000000006c */
[----:B------:R-:W-:Y:S02]  /*1490*/  MOV R109, RZ ;  /* 0x000000ff006d7202 */ /* 0x000fe40000000f00 */
[----:B------:R-:W-:Y:S02]  /*14a0*/  @P0 SHF.L.U32 R108, R108, 0x10, RZ ;  /* 0x000000106c6c0819 */ /* 0x000fe400000006ff */
[----:B------:R-:W-:Y:S01]  /*14b0*/  @P0 PRMT R110, R106, 0x7632, R110 ;  /* 0x000076326a6e0816 */ /* 0x000fe2000000006e */
[----:B------:R-:W1:Y:S01]  /*14c0*/  @P0 LDC R115, c[0x0][0x40c] ;  /* 0x00010300ff730b82 */ /* 0x000e620000000800 */
[----:B------:R-:W-:Y:S02]  /*14d0*/  MOV R113, RZ ;  /* 0x000000ff00717202 */ /* 0x000fe40000000f00 */
[----:B------:R-:W-:-:S02]  /*14e0*/  @P0 SHF.L.U32 R110, R110, 0x10, RZ ;  /* 0x000000106e6e0819 */ /* 0x000fc400000006ff */
[----:B------:R-:W-:-:S03]  /*14f0*/  @P0 SHF.L.U32 R112, R104, 0x10, RZ ;  /* 0x0000001068700819 */ /* 0x000fc600000006ff */
[----:B------:R-:W2:Y:S08]  /*1500*/  @P0 LDC R233, c[0x0][0x40c] ;  /* 0x00010300ffe90b82 */ /* 0x000eb00000000800 */
[----:B------:R-:W3:Y:S01]  /*1510*/  @P0 LDC R235, c[0x0][0x40c] ;  /* 0x00010300ffeb0b82 */ /* 0x000ee20000000800 */
[----:B0-----:R-:W-:Y:S01]  /*1520*/  @P0 FMUL.FTZ R109, R108, R111 ;  /* 0x0000006f6c6d0220 */ /* 0x001fe20000410000 */
[----:B------:R-:W-:Y:S01]  /*1530*/  @P0 PRMT R108, R105, 0x7632, R108 ;  /* 0x00007632696c0816 */ /* 0x000fe2000000006c */
[----:B------:R-:W-:-:S03]  /*1540*/  HFMA2 R111, -RZ, RZ, 0, 0 ;  /* 0x00000000ff6f7431 */ /* 0x000fc600000001ff */
[----:B------:R-:W-:Y:S02]  /*1550*/  @P0 SHF.L.U32 R108, R108, 0x10, RZ ;  /* 0x000000106c6c0819 */ /* 0x000fe400000006ff */
[----:B------:R-:W0:Y:S03]  /*1560*/  @P0 LDC R231, c[0x0][0x40c] ;  /* 0x00010300ffe70b82 */ /* 0x000e260000000800 */
[----:B-1----:R-:W-:Y:S01]  /*1570*/  @P0 FMUL.FTZ R111, R108, R115 ;  /* 0x000000736c6f0220 */ /* 0x002fe20000410000 */
[----:B------:R-:W-:Y:S02]  /*1580*/  @P0 PRMT R108, R107, 0x7632, R108 ;  /* 0x000076326b6c0816 */ /* 0x000fe4000000006c */
[----:B------:R-:W-:Y:S02]  /*1590*/  CS2R R114, SRZ ;  /* 0x0000000000727805 */ /* 0x000fe4000001ff00 */
[----:B------:R-:W1:Y:S01]  /*15a0*/  @P0 LDC R232, c[0x0][0x40c] ;  /* 0x00010300ffe80b82 */ /* 0x000e620000000800 */
[----:B--2---:R-:W-:Y:S01]  /*15b0*/  @P0 FMUL.FTZ R113, R110, R233 ;  /* 0x000000e96e710220 */ /* 0x004fe20000410000 */
[----:B------:R-:W-:Y:S01]  /*15c0*/  @P0 SHF.L.U32 R110, R108, 0x10, RZ ;  /* 0x000000106c6e0819 */ /* 0x000fe200000006ff */
[----:B------:R-:W-:Y:S01]  /*15d0*/  HFMA2 R108, -RZ, RZ, 0, 0 ;  /* 0x00000000ff6c7431 */ /* 0x000fe200000001ff */
[----:B------:R-:W-:-:S04]  /*15e0*/  @P0 SHF.L.U32 R233, R106, 0x10, RZ ;  /* 0x000000106ae90819 */ /* 0x000fc800000006ff */
[----:B------:R-:W2:Y:S01]  /*15f0*/  @P0 LDC R234, c[0x0][0x40c] ;  /* 0x00010300ffea0b82 */ /* 0x000ea20000000800 */
[----:B---3--:R-:W-:Y:S01]  /*1600*/  @P0 FMUL.FTZ R115, R110, R235 ;  /* 0x000000eb6e730220 */ /* 0x008fe20000410000 */
[----:B------:R-:W-:Y:S02]  /*1610*/  @P0 SHF.L.U32 R235, R107, 0x10, RZ ;  /* 0x000000106beb0819 */ /* 0x000fe400000006ff */
[----:B------:R-:W-:-:S04]  /*1620*/  MOV R110, RZ ;  /* 0x000000ff006e7202 */ /* 0x000fc80000000f00 */
[----:B------:R-:W3:Y:S01]  /*1630*/  @P0 LDC R236, c[0x0][0x40c] ;  /* 0x00010300ffec0b82 */ /* 0x000ee20000000800 */
[----:B0-----:R-:W-:Y:S01]  /*1640*/  @P0 FMUL.FTZ R108, R112, R231 ;  /* 0x000000e7706c0220 */ /* 0x001fe20000410000 */
[----:B------:R-:W-:Y:S01]  /*1650*/  @P0 SHF.L.U32 R231, R105, 0x10, RZ ;  /* 0x0000001069e70819 */ /* 0x000fe200000006ff */
[----:B------:R-:W-:-:S04]  /*1660*/  HFMA2 R112, -RZ, RZ, 0, 0 ;  /* 0x00000000ff707431 */ /* 0x000fc800000001ff */
[----:B-1----:R-:W-:Y:S01]  /*1670*/  @P0 FMUL.FTZ R110, R231, R232 ;  /* 0x000000e8e76e0220 */ /* 0x002fe20000410000 */
[----:B--2---:R-:W-:Y:S01]  /*1680*/  @P0 FMUL.FTZ R112, R233, R234 ;  /* 0x000000eae9700220 */ /* 0x004fe20000410000 */
[----:B---3--:R-:W-:-:S07]  /*1690*/  @P0 FMUL.FTZ R114, R235, R236 ;  /* 0x000000eceb720220 */ /* 0x008fce0000410000 */
.L_x_26557:
[----:B------:R-:W0:Y:S01]  /*16a0*/  LDC.64 R232, c[0x0][0x3a8] ;  /* 0x0000ea00ffe87b82 */ /* 0x000e220000000a00 */
[----:B------:R-:W-:Y:S01]  /*16b0*/  IADD3 R230, PT, PT, R230, 0x20, RZ ;  /* 0x00000020e6e67810 */ /* 0x000fe20007ffe0ff */
[C---:B0-----:R-:W-:Y:S01]  /*16c0*/  IMAD.WIDE.U32 R232, R191.reuse, 0x20, R232 ;  /* 0x00000020bfe87825 */ /* 0x041fe200078e00e8 */
[----:B------:R-:W-:-:S04]  /*16d0*/  IADD3 R191, PT, PT, R191, 0x20, RZ ;  /* 0x00000020bfbf7810 */ /* 0x000fc80007ffe0ff */
[----:B------:R0:W-:Y:S04]  /*16e0*/  STG.E.128 desc[UR6][R232.64], R108 ;  /* 0x0000006ce8007986 */ /* 0x0001e8000c101d06 */
[----:B------:R0:W-:Y:S02]  /*16f0*/  STG.E.128 desc[UR6][R232.64+0x10], R112 ;  /* 0x00001070e8007986 */ /* 0x0001e4000c101d06 */
.L_x_26553:
[----:B------:R-:W-:Y:S05]  /*1700*/  BSYNC.RECONVERGENT B0 ;  /* 0x0000000000007941 */ /* 0x000fea0003800200 */
.L_x_26552:
        /* <DEDUP_REMOVED lines=10> */
.L_x_26561:
[----:B------:R-:W-:Y:S05]  /*17b0*/  BSYNC.RECONVERGENT B1 ;  /* 0x0000000000017941 */ /* 0x000fea0003800200 */
.L_x_26560:
[----:B------:R-:W-:-:S04]  /*17c0*/  UISETP.NE.U32.AND UP0, UPT, UR4, URZ, UPT ;  /* 0x000000ff0400728c */ /* 0x000fc8000bf05070 */
[----:B------:R-:W-:-:S09]  /*17d0*/  UISETP.NE.AND.EX UP0, UPT, UR5, URZ, UPT, UP0 ;  /* 0x000000ff0500728c */ /* 0x000fd2000bf05300 */
[----:B------:R-:W-:Y:S05]  /*17e0*/  BRA.U !UP0, `(.L_x_26562) ;  /* 0x0000000108887547 */ /* 0x000fea000b800000 */
[----:B0-----:R-:W0:Y:S02]  /*17f0*/  LDC.64 R232, c[0x0][0x3a0] ;  /* 0x0000e800ffe87b82 */ /* 0x001e240000000a00 */
        /* <DEDUP_REMOVED lines=14> */
[----:B-1----:R-:W-:Y:S02]  /*18e0*/  @P1 FFMA.FTZ R117, R234, R235, R117 ;  /* 0x000000ebea751223 */ /* 0x002fe40000010075 */
[----:B------:R-:W1:Y:S01]  /*18f0*/  @P1 LDC R234, c[0x0][0x40c] ;  /* 0x00010300ffea1b82 */ /* 0x000e620000000800 */
[----:B----4-:R-:W-:Y:S01]  /*1900*/  @P1 FFMA.FTZ R118, R231, R236, R118 ;  /* 0x000000ece7761223 */ /* 0x010fe20000010076 */
[----:B------:R-:W-:-:S04]  /*1910*/  @P1 PRMT R231, R105, 0x7632, R231 ;  /* 0x0000763269e71816 */ /* 0x000fc800000000e7 */
[----:B------:R-:W-:Y:S02]  /*1920*/  @P1 SHF.L.U32 R232, R231, 0x10, RZ ;  /* 0x00000010e7e81819 */ /* 0x000fe400000006ff */
[----:B------:R-:W2:Y:S01]  /*1930*/  @P1 LDC R235, c[0x0][0x40c] ;  /* 0x00010300ffeb1b82 */ /* 0x000ea20000000800 */
[----:B------:R-:W-:Y:S02]  /*1940*/  @P1 SHF.L.U32 R231, R106, 0x10, RZ ;  /* 0x000000106ae71819 */ /* 0x000fe400000006ff */
[----:B0-----:R-:W-:-:S03]  /*1950*/  @P1 FFMA.FTZ R119, R232, R237, R119 ;  /* 0x000000ede8771223 */ /* 0x001fc60000010077 */
[----:B---3--:R-:W-:Y:S01]  /*1960*/  @P1 FFMA.FTZ R120, R231, R233, R120 ;  /* 0x000000e9e7781223 */ /* 0x008fe20000010078 */
[----:B------:R-:W-:Y:S01]  /*1970*/  @P1 PRMT R231, R106, 0x7632, R231 ;  /* 0x000076326ae71816 */ /* 0x000fe200000000e7 */
[----:B------:R-:W0:Y:S01]  /*1980*/  @P1 LDC R236, c[0x0][0x40c] ;  /* 0x00010300ffec1b82 */ /* 0x000e220000000800 */
[----:B------:R-:W-:Y:S02]  /*1990*/  @P1 SHF.L.U32 R233, R107, 0x10, RZ ;  /* 0x000000106be91819 */ /* 0x000fe400000006ff */
[----:B------:R-:W-:Y:S02]  /*19a0*/  @P1 SHF.L.U32 R232, R231, 0x10, RZ ;  /* 0x00000010e7e81819 */ /* 0x000fe400000006ff */
[----:B------:R-:W-:-:S03]  /*19b0*/  @P1 PRMT R231, R107, 0x7632, R231 ;  /* 0x000076326be71816 */ /* 0x000fc600000000e7 */
[----:B-1----:R-:W-:Y:S01]  /*19c0*/  @P1 FFMA.FTZ R121, R232, R234, R121 ;  /* 0x000000eae8791223 */ /* 0x002fe20000010079 */
[----:B------:R-:W-:Y:S01]  /*19d0*/  @P1 SHF.L.U32 R232, R231, 0x10, RZ ;  /* 0x00000010e7e81819 */ /* 0x000fe200000006ff */
[----:B--2---:R-:W-:-:S04]  /*19e0*/  @P1 FFMA.FTZ R122, R233, R235, R122 ;  /* 0x000000ebe97a1223 */ /* 0x004fc8000001007a */
[----:B0-----:R-:W-:Y:S01]  /*19f0*/  @P1 FFMA.FTZ R123, R232, R236, R123 ;  /* 0x000000ece87b1223 */ /* 0x001fe2000001007b */
[----:B------:R-:W-:Y:S06]  /*1a00*/  BRA `(.L_x_26563) ;  /* 0x00000000008c7947 */ /* 0x000fec0003800000 */
.L_x_26562:
[----:B------:R-:W1:Y:S01]  /*1a10*/  @P0 LDC R119, c[0x0][0x40c] ;  /* 0x00010300ff770b82 */ /* 0x000e620000000800 */
[----:B-----5:R-:W-:Y:S02]  /*1a20*/  @P0 PRMT R116, R104, 0x7632, R116 ;  /* 0x0000763268740816 */ /* 0x020fe40000000074 */
[----:B------:R-:W-:Y:S02]  /*1a30*/  MOV R117, RZ ;  /* 0x000000ff00757202 */ /* 0x000fe40000000f00 */
[----:B------:R-:W-:Y:S02]  /*1a40*/  @P0 SHF.L.U32 R116, R116, 0x10, RZ ;  /* 0x0000001074740819 */ /* 0x000fe400000006ff */
[----:B------:R-:W-:Y:S01]  /*1a50*/  @P0 PRMT R118, R106, 0x7632, R118 ;  /* 0x000076326a760816 */ /* 0x000fe20000000076 */
[----:B------:R-:W2:Y:S01]  /*1a60*/  @P0 LDC R123, c[0x0][0x40c] ;  /* 0x00010300ff7b0b82 */ /* 0x000ea20000000800 */
[----:B------:R-:W-:Y:S02]  /*1a70*/  MOV R121, RZ ;  /* 0x000000ff00797202 */ /* 0x000fe40000000f00 */
[----:B------:R-:W-:-:S02]  /*1a80*/  @P0 SHF.L.U32 R118, R118, 0x10, RZ ;  /* 0x0000001076760819 */ /* 0x000fc400000006ff */
[----:B------:R-:W-:-:S03]  /*1a90*/  @P0 SHF.L.U32 R120, R104, 0x10, RZ ;  /* 0x0000001068780819 */ /* 0x000fc600000006ff */
[----:B0-----:R-:W0:Y:S08]  /*1aa0*/  @P0 LDC R233, c[0x0][0x40c] ;  /* 0x00010300ffe90b82 */ /* 0x001e300000000800 */
[----:B------:R-:W3:Y:S01]  /*1ab0*/  @P0 LDC R235, c[0x0][0x40c] ;  /* 0x00010300ffeb0b82 */ /* 0x000ee20000000800 */
[----:B-1----:R-:W-:Y:S01]  /*1ac0*/  @P0 FMUL.FTZ R117, R116, R119 ;  /* 0x0000007774750220 */ /* 0x002fe20000410000 */
[----:B------:R-:W-:Y:S01]  /*1ad0*/  @P0 PRMT R116, R105, 0x7632, R116 ;  /* 0x0000763269740816 */ /* 0x000fe20000000074 */
[----:B------:R-:W-:-:S03]  /*1ae0*/  HFMA2 R119, -RZ, RZ, 0, 0 ;  /* 0x00000000ff777431 */ /* 0x000fc600000001ff */
[----:B------:R-:W-:Y:S02]  /*1af0*/  @P0 SHF.L.U32 R116, R116, 0x10, RZ ;  /* 0x0000001074740819 */ /* 0x000fe400000006ff */
[----:B------:R-:W1:Y:S03]  /*1b00*/  @P0 LDC R231, c[0x0][0x40c] ;  /* 0x00010300ffe70b82 */ /* 0x000e660000000800 */
[----:B--2---:R-:W-:Y:S01]  /*1b10*/  @P0 FMUL.FTZ R119, R116, R123 ;  /* 0x0000007b74770220 */ /* 0x004fe20000410000 */
[----:B------:R-:W-:Y:S02]  /*1b20*/  @P0 PRMT R116, R107, 0x7632, R116 ;  /* 0x000076326b740816 */ /* 0x000fe40000000074 */
[----:B------:R-:W-:Y:S02]  /*1b30*/  CS2R R122, SRZ ;  /* 0x00000000007a7805 */ /* 0x000fe4000001ff00 */
[----:B------:R-:W2:Y:S01]  /*1b40*/  @P0 LDC R232, c[0x0][0x40c] ;  /* 0x00010300ffe80b82 */ /* 0x000ea20000000800 */
[----:B0-----:R-:W-:Y:S01]  /*1b50*/  @P0 FMUL.FTZ R121, R118, R233 ;  /* 0x000000e976790220 */ /* 0x001fe20000410000 */
[----:B------:R-:W-:Y:S01]  /*1b60*/  @P0 SHF.L.U32 R118, R116, 0x10, RZ ;  /* 0x0000001074760819 */ /* 0x000fe200000006ff */
[----:B------:R-:W-:Y:S01]  /*1b70*/  HFMA2 R116, -RZ, RZ, 0, 0 ;  /* 0x00000000ff747431 */ /* 0x000fe200000001ff */
[----:B------:R-:W-:-:S04]  /*1b80*/  @P0 SHF.L.U32 R233, R106, 0x10, RZ ;  /* 0x000000106ae90819 */ /* 0x000fc800000006ff */
[----:B------:R-:W0:Y:S01]  /*1b90*/  @P0 LDC R234, c[0x0][0x40c] ;  /* 0x00010300ffea0b82 */ /* 0x000e220000000800 */
[----:B---3--:R-:W-:Y:S01]  /*1ba0*/  @P0 FMUL.FTZ R123, R118, R235 ;  /* 0x000000eb767b0220 */ /* 0x008fe20000410000 */
[----:B------:R-:W-:Y:S02]  /*1bb0*/  @P0 SHF.L.U32 R235, R107, 0x10, RZ ;  /* 0x000000106beb0819 */ /* 0x000fe400000006ff */
[----:B------:R-:W-:-:S04]  /*1bc0*/  MOV R118, RZ ;  /* 0x000000ff00767202 */ /* 0x000fc80000000f00 */
[----:B------:R-:W3:Y:S01]  /*1bd0*/  @P0 LDC R236, c[0x0][0x40c] ;  /* 0x00010300ffec0b82 */ /* 0x000ee20000000800 */
[----:B-1----:R-:W-:Y:S01]  /*1be0*/  @P0 FMUL.FTZ R116, R120, R231 ;  /* 0x000000e778740220 */ /* 0x002fe20000410000 */
[----:B------:R-:W-:Y:S01]  /*1bf0*/  @P0 SHF.L.U32 R231, R105, 0x10, RZ ;  /* 0x0000001069e70819 */ /* 0x000fe200000006ff */
[----:B------:R-:W-:-:S04]  /*1c00*/  HFMA2 R120, -RZ, RZ, 0, 0 ;  /* 0x00000000ff787431 */ /* 0x000fc800000001ff */
[----:B--2---:R-:W-:Y:S01]  /*1c10*/  @P0 FMUL.FTZ R118, R231, R232 ;  /* 0x000000e8e7760220 */ /* 0x004fe20000410000 */
[----:B0-----:R-:W-:Y:S01]  /*1c20*/  @P0 FMUL.FTZ R120, R233, R234 ;  /* 0x000000eae9780220 */ /* 0x001fe20000410000 */
[----:B---3--:R-:W-:-:S07]  /*1c30*/  @P0 FMUL.FTZ R122, R235, R236 ;  /* 0x000000eceb7a0220 */ /* 0x008fce0000410000 */
.L_x_26563:
[----:B------:R-:W0:Y:S01]  /*1c40*/  LDC.64 R232, c[0x0][0x3a8] ;  /* 0x0000ea00ffe87b82 */ /* 0x000e220000000a00 */
[----:B------:R-:W-:Y:S01]  /*1c50*/  IADD3 R230, PT, PT, R230, 0x20, RZ ;  /* 0x00000020e6e67810 */ /* 0x000fe20007ffe0ff */
[C---:B0-----:R-:W-:Y:S01]  /*1c60*/  IMAD.WIDE.U32 R232, R191.reuse, 0x20, R232 ;  /* 0x00000020bfe87825 */ /* 0x041fe200078e00e8 */
[----:B------:R-:W-:-:S04]  /*1c70*/  IADD3 R191, PT, PT, R191, 0x20, RZ ;  /* 0x00000020bfbf7810 */ /* 0x000fc80007ffe0ff */
[----:B------:R1:W-:Y:S04]  /*1c80*/  STG.E.128 desc[UR6][R232.64], R116 ;  /* 0x00000074e8007986 */ /* 0x0003e8000c101d06 */
[----:B------:R1:W-:Y:S02]  /*1c90*/  STG.E.128 desc[UR6][R232.64+0x10], R120 ;  /* 0x00001078e8007986 */ /* 0x0003e4000c101d06 */
.L_x_26559:
[----:B------:R-:W-:Y:S05]  /*1ca0*/  BSYNC.RECONVERGENT B0 ;  /* 0x0000000000007941 */ /* 0x000fea0003800200 */
.L_x_26558:
        /* <DEDUP_REMOVED lines=10> */
.L_x_26567:
[----:B------:R-:W-:Y:S05]  /*1d50*/  BSYNC.RECONVERGENT B1 ;  /* 0x0000000000017941 */ /* 0x000fea0003800200 */
.L_x_26566:
[----:B------:R-:W-:-:S04]  /*1d60*/  UISETP.NE.U32.AND UP0, UPT, UR4, URZ, UPT ;  /* 0x000000ff0400728c */ /* 0x000fc8000bf05070 */
[----:B------:R-:W-:-:S09]  /*1d70*/  UISETP.NE.AND.EX UP0, UPT, UR5, URZ, UPT, UP0 ;  /* 0x000000ff0500728c */ /* 0x000fd2000bf05300 */
[----:B------:R-:W-:Y:S05]  /*1d80*/  BRA.U !UP0, `(.L_x_26568) ;  /* 0x0000000108887547 */ /* 0x000fea000b800000 */
[----:B01----:R-:W0:Y:S02]  /*1d90*/  LDC.64 R232, c[0x0][0x3a0] ;  /* 0x0000e800ffe87b82 */ /* 0x003e240000000a00 */
        /* <DEDUP_REMOVED lines=33> */
.L_x_26568:
[----:B------:R-:W2:Y:S01]  /*1fb0*/  @P0 LDC R127, c[0x0][0x40c] ;  /* 0x00010300ff7f0b82 */ /* 0x000ea20000000800 */
[----:B-----5:R-:W-:Y:S02]  /*1fc0*/  @P0 PRMT R124, R104, 0x7632, R124 ;  /* 0x00007632687c0816 */ /* 0x020fe4000000007c */
[----:B------:R-:W-:Y:S02]  /*1fd0*/  MOV R125, RZ ;  /* 0x000000ff007d7202 */ /* 0x000fe40000000f00 */
[----:B------:R-:W-:Y:S02]  /*1fe0*/  @P0 SHF.L.U32 R124, R124, 0x10, RZ ;  /* 0x000000107c7c0819 */ /* 0x000fe400000006ff */
[----:B------:R-:W-:Y:S01]  /*1ff0*/  @P0 PRMT R126, R106, 0x7632, R126 ;  /* 0x000076326a7e0816 */ /* 0x000fe2000000007e */
[----:B------:R-:W3:Y:S01]  /*2000*/  @P0 LDC R131, c[0x0][0x40c] ;  /* 0x00010300ff830b82 */ /* 0x000ee20000000800 */
[----:B------:R-:W-:Y:S02]  /*2010*/  MOV R129, RZ ;  /* 0x000000ff00817202 */ /* 0x000fe40000000f00 */
[----:B------:R-:W-:-:S02]  /*2020*/  @P0 SHF.L.U32 R126, R126, 0x10, RZ ;  /* 0x000000107e7e0819 */ /* 0x000fc400000006ff */
[----:B------:R-:W-:-:S03]  /*2030*/  @P0 SHF.L.U32 R128, R104, 0x10, RZ ;  /* 0x0000001068800819 */ /* 0x000fc600000006ff */
[----:B01----:R-:W0:Y:S08]  /*2040*/  @P0 LDC R233, c[0x0][0x40c] ;  /* 0x00010300ffe90b82 */ /* 0x003e300000000800 */
[----:B------:R-:W1:Y:S01]  /*2050*/  @P0 LDC R235, c[0x0][0x40c] ;  /* 0x00010300ffeb0b82 */ /* 0x000e620000000800 */
[----:B--2---:R-:W-:Y:S01]  /*2060*/  @P0 FMUL.FTZ R125, R124, R127 ;  /* 0x0000007f7c7d0220 */ /* 0x004fe20000410000 */
[----:B------:R-:W-:Y:S01]  /*2070*/  @P0 PRMT R124, R105, 0x7632, R124 ;  /* 0x00007632697c0816 */ /* 0x000fe2000000007c */
[----:B------:R-:W-:-:S03]  /*2080*/  HFMA2 R127, -RZ, RZ, 0, 0 ;  /* 0x00000000ff7f7431 */ /* 0x000fc600000001ff */
[----:B------:R-:W-:Y:S02]  /*2090*/  @P0 SHF.L.U32 R124, R124, 0x10, RZ ;  /* 0x000000107c7c0819 */ /* 0x000fe400000006ff */
[----:B------:R-:W2:Y:S03]  /*20a0*/  @P0 LDC R231, c[0x0][0x40c] ;  /* 0x00010300ffe70b82 */ /* 0x000ea60000000800 */
[----:B---3--:R-:W-:Y:S01]  /*20b0*/  @P0 FMUL.FTZ R127, R124, R131 ;  /* 0x000000837c7f0220 */ /* 0x008fe20000410000 */
[----:B------:R-:W-:Y:S02]  /*20c0*/  @P0 PRMT R124, R107, 0x7632, R124 ;  /* 0x000076326b7c0816 */ /* 0x000fe4000000007c */
[----:B------:R-:W-:Y:S02]  /*20d0*/  CS2R R130, SRZ ;  /* 0x0000000000827805 */ /* 0x000fe4000001ff00 */
[----:B------:R-:W3:Y:S01]  /*20e0*/  @P0 LDC R232, c[0x0][0x40c] ;  /* 0x00010300ffe80b82 */ /* 0x000ee20000000800 */
[----:B0-----:R-:W-:Y:S01]  /*20f0*/  @P0 FMUL.FTZ R129, R126, R233 ;  /* 0x000000e97e810220 */ /* 0x001fe20000410000 */
[----:B------:R-:W-:Y:S01]  /*2100*/  @P0 SHF.L.U32 R126, R124, 0x10, RZ ;  /* 0x000000107c7e0819 */ /* 0x000fe200000006ff */
[----:B------:R-:W-:Y:S01]  /*2110*/  HFMA2 R124, -RZ, RZ, 0, 0 ;  /* 0x00000000ff7c7431 */ /* 0x000fe200000001ff */
[----:B------:R-:W-:-:S04]  /*2120*/  @P0 SHF.L.U32 R233, R106, 0x10, RZ ;  /* 0x000000106ae90819 */ /* 0x000fc800000006ff */
[----:B------:R-:W0:Y:S01]  /*2130*/  @P0 LDC R234, c[0x0][0x40c] ;  /* 0x00010300ffea0b82 */ /* 0x000e220000000800 */
[----:B-1----:R-:W-:Y:S01]  /*2140*/  @P0 FMUL.FTZ R131, R126, R235 ;  /* 0x000000eb7e830220 */ /* 0x002fe20000410000 */
[----:B------:R-:W-:Y:S02]  /*2150*/  @P0 SHF.L.U32 R235, R107, 0x10, RZ ;  /* 0x000000106beb0819 */ /* 0x000fe400000006ff */
[----:B------:R-:W-:-:S04]  /*2160*/  MOV R126, RZ ;  /* 0x000000ff007e7202 */ /* 0x000fc80000000f00 */
[----:B------:R-:W1:Y:S01]  /*2170*/  @P0 LDC R236, c[0x0][0x40c] ;  /* 0x00010300ffec0b82 */ /* 0x000e620000000800 */
[----:B--2---:R-:W-:Y:S01]  /*2180*/  @P0 FMUL.FTZ R124, R128, R231 ;  /* 0x000000e7807c0220 */ /* 0x004fe20000410000 */
[----:B------:R-:W-:Y:S01]  /*2190*/  @P0 SHF.L.U32 R231, R105, 0x10, RZ ;  /* 0x0000001069e70819 */ /* 0x000fe200000006ff */
[----:B------:R-:W-:-:S04]  /*21a0*/  HFMA2 R128, -RZ, RZ, 0, 0 ;  /* 0x00000000ff807431 */ /* 0x000fc800000001ff */
[----:B---3--:R-:W-:Y:S01]  /*21b0*/  @P0 FMUL.FTZ R126, R231, R232 ;  /* 0x000000e8e77e0220 */ /* 0x008fe20000410000 */
[----:B0-----:R-:W-:Y:S01]  /*21c0*/  @P0 FMUL.FTZ R128, R233, R234 ;  /* 0x000000eae9800220 */ /* 0x001fe20000410000 */
[----:B-1----:R-:W-:-:S07]  /*21d0*/  @P0 FMUL.FTZ R130, R235, R236 ;  /* 0x000000eceb820220 */ /* 0x002fce0000410000 */
.L_x_26569:
[----:B------:R-:W0:Y:S01]  /*21e0*/  LDC.64 R232, c[0x0][0x3a8] ;  /* 0x0000ea00ffe87b82 */ /* 0x000e220000000a00 */
[----:B------:R-:W-:Y:S01]  /*21f0*/  IADD3 R230, PT, PT, R230, 0x20, RZ ;  /* 0x00000020e6e67810 */ /* 0x000fe20007ffe0ff */
[C---:B0-----:R-:W-:Y:S01]  /*2200*/  IMAD.WIDE.U32 R232, R191.reuse, 0x20, R232 ;  /* 0x00000020bfe87825 */ /* 0x041fe200078e00e8 */
[----:B------:R-:W-:-:S04]  /*2210*/  IADD3 R191, PT, PT, R191, 0x20, RZ ;  /* 0x00000020bfbf7810 */ /* 0x000fc80007ffe0ff */
[----:B------:R2:W-:Y:S04]  /*2220*/  STG.E.128 desc[UR6][R232.64], R124 ;  /* 0x0000007ce8007986 */ /* 0x0005e8000c101d06 */
[----:B------:R2:W-:Y:S02]  /*2230*/  STG.E.128 desc[UR6][R232.64+0x10], R128 ;  /* 0x00001080e8007986 */ /* 0x0005e4000c101d06 */
.L_x_26565:
[----:B------:R-:W-:Y:S05]  /*2240*/  BSYNC.RECONVERGENT B0 ;  /* 0x0000000000007941 */ /* 0x000fea0003800200 */
.L_x_26564:
        /* <DEDUP_REMOVED lines=10> */
.L_x_26573:
[----:B------:R-:W-:Y:S05]  /*22f0*/  BSYNC.RECONVERGENT B1 ;  /* 0x0000000000017941 */ /* 0x000fea0003800200 */
.L_x_26572:
[----:B------:R-:W-:-:S04]  /*2300*/  UISETP.NE.U32.AND UP0, UPT, UR4, URZ, UPT ;  /* 0x000000ff0400728c */ /* 0x000fc8000bf05070 */
[----:B------:R-:W-:-:S09]  /*2310*/  UISETP.NE.AND.EX UP0, UPT, UR5, URZ, UPT, UP0 ;  /* 0x000000ff0500728c */ /* 0x000fd2000bf05300 */
[----:B------:R-:W-:Y:S05]  /*2320*/  BRA.U !UP0, `(.L_x_26574) ;  /* 0x0000000108887547 */ /* 0x000fea000b800000 */
[----:B012---:R-:W0:Y:S02]  /*2330*/  LDC.64 R232, c[0x0][0x3a0] ;  /* 0x0000e800ffe87b82 */ /* 0x007e240000000a00 */
        /* <DEDUP_REMOVED lines=33> */
.L_x_26574:
[----:B------:R-:W3:Y:S01]  /*2550*/  @P0 LDC R135, c[0x0][0x40c] ;  /* 0x00010300ff870b82 */ /* 0x000ee20000000800 */
[----:B-----5:R-:W-:Y:S02]  /*2560*/  @P0 PRMT R132, R104, 0x7632, R132 ;  /* 0x0000763268840816 */ /* 0x020fe40000000084 */
[----:B------:R-:W-:Y:S02]  /*2570*/  MOV R133, RZ ;  /* 0x000000ff00857202 */ /* 0x000fe40000000f00 */
[----:B------:R-:W-:Y:S02]  /*2580*/  @P0 SHF.L.U32 R132, R132, 0x10, RZ ;  /* 0x0000001084840819 */ /* 0x000fe400000006ff */
[----:B------:R-:W-:Y:S01]  /*2590*/  @P0 PRMT R134, R106, 0x7632, R134 ;  /* 0x000076326a860816 */ /* 0x000fe20000000086 */
[----:B------:R-:W4:Y:S01]  /*25a0*/  @P0 LDC R139, c[0x0][0x40c] ;  /* 0x00010300ff8b0b82 */ /* 0x000f220000000800 */
[----:B------:R-:W-:Y:S02]  /*25b0*/  MOV R137, RZ ;  /* 0x000000ff00897202 */ /* 0x000fe40000000f00 */
[----:B------:R-:W-:-:S02]  /*25c0*/  @P0 SHF.L.U32 R134, R134, 0x10, RZ ;  /* 0x0000001086860819 */ /* 0x000fc400000006ff */
[----:B------:R-:W-:-:S03]  /*25d0*/  @P0 SHF.L.U32 R136, R104, 0x10, RZ ;  /* 0x0000001068880819 */ /* 0x000fc600000006ff */
[----:B012---:R-:W0:Y:S08]  /*25e0*/  @P0 LDC R233, c[0x0][0x40c] ;  /* 0x00010300ffe90b82 */ /* 0x007e300000000800 */
[----:B------:R-:W1:Y:S01]  /*25f0*/  @P0 LDC R235, c[0x0][0x40c] ;  /* 0x00010300ffeb0b82 */ /* 0x000e620000000800 */
[----:B---3--:R-:W-:Y:S01]  /*2600*/  @P0 FMUL.FTZ R133, R132, R135 ;  /* 0x0000008784850220 */ /* 0x008fe20000410000 */
[----:B------:R-:W-:Y:S01]  /*2610*/  @P0 PRMT R132, R105, 0x7632, R132 ;  /* 0x0000763269840816 */ /* 0x000fe20000000084 */
[----:B------:R-:W-:-:S03]  /*2620*/  HFMA2 R135, -RZ, RZ, 0, 0 ;  /* 0x00000000ff877431 */ /* 0x000fc600000001ff */
[----:B------:R-:W-:Y:S02]  /*2630*/  @P0 SHF.L.U32 R132, R132, 0x10, RZ ;  /* 0x0000001084840819 */ /* 0x000fe400000006ff */
[----:B------:R-:W2:Y:S03]  /*2640*/  @P0 LDC R231, c[0x0][0x40c] ;  /* 0x00010300ffe70b82 */ /* 0x000ea60000000800 */
[----:B----4-:R-:W-:Y:S01]  /*2650*/  @P0 FMUL.FTZ R135, R132, R139 ;  /* 0x0000008b84870220 */ /* 0x010fe20000410000 */
        /* <DEDUP_REMOVED lines=18> */
.L_x_26575:
[----:B------:R-:W0:Y:S01]  /*2780*/  LDC.64 R232, c[0x0][0x3a8] ;  /* 0x0000ea00ffe87b82 */ /* 0x000e220000000a00 */
[----:B------:R-:W-:Y:S01]  /*2790*/  IADD3 R230, PT, PT, R230, 0x20, RZ ;  /* 0x00000020e6e67810 */ /* 0x000fe20007ffe0ff */
[C---:B0-----:R-:W-:Y:S01]  /*27a0*/  IMAD.WIDE.U32 R232, R191.reuse, 0x20, R232 ;  /* 0x00000020bfe87825 */ /* 0x041fe200078e00e8 */
[----:B------:R-:W-:-:S04]  /*27b0*/  IADD3 R191, PT, PT, R191, 0x20, RZ ;  /* 0x00000020bfbf7810 */ /* 0x000fc80007ffe0ff */
[----:B------:R3:W-:Y:S04]  /*27c0*/  STG.E.128 desc[UR6][R232.64], R132 ;  /* 0x00000084e8007986 */ /* 0x0007e8000c101d06 */
[----:B------:R3:W-:Y:S02]  /*27d0*/  STG.E.128 desc[UR6][R232.64+0x10], R136 ;  /* 0x00001088e8007986 */ /* 0x0007e4000c101d06 */
.L_x_26571:
[----:B------:R-:W-:Y:S05]  /*27e0*/  BSYNC.RECONVERGENT B0 ;  /* 0x0000000000007941 */ /* 0x000fea0003800200 */
.L_x_26570:
        /* <DEDUP_REMOVED lines=10> */
.L_x_26579:
[----:B------:R-:W-:Y:S05]  /*2890*/  BSYNC.RECONVERGENT B1 ;  /* 0x0000000000017941 */ /* 0x000fea0003800200 */
.L_x_26578:
[----:B------:R-:W-:-:S04]  /*28a0*/  UISETP.NE.U32.AND UP0, UPT, UR4, URZ, UPT ;  /* 0x000000ff0400728c */ /* 0x000fc8000bf05070 */
[----:B------:R-:W-:-:S09]  /*28b0*/  UISETP.NE.AND.EX UP0, UPT, UR5, URZ, UPT, UP0 ;  /* 0x000000ff0500728c */ /* 0x000fd2000bf05300 */
[----:B------:R-:W-:Y:S05]  /*28c0*/  BRA.U !UP0, `(.L_x_26580) ;  /* 0x0000000108887547 */ /* 0x000fea000b800000 */
[----:B0123--:R-:W0:Y:S02]  /*28d0*/  LDC.64 R232, c[0x0][0x3a0] ;  /* 0x0000e800ffe87b82 */ /* 0x00fe240000000a00 */
        /* <DEDUP_REMOVED lines=33> */
.L_x_26580:
[----:B------:R-:W4:Y:S01]  /*2af0*/  @P0 LDC R143, c[0x0][0x40c] ;  /* 0x00010300ff8f0b82 */ /* 0x000f220000000800 */
        /* <DEDUP_REMOVED lines=8> */
[----:B0123--:R-:W0:Y:S08]  /*2b80*/  @P0 LDC R233, c[0x0][0x40c] ;  /* 0x00010300ffe90b82 */ /* 0x00fe300000000800 */
[----:B------:R-:W1:Y:S01]  /*2b90*/  @P0 LDC R235, c[0x0][0x40c] ;  /* 0x00010300ffeb0b82 */ /* 0x000e620000000800 */
[----:B----4-:R-:W-:Y:S01]  /*2ba0*/  @P0 FMUL.FTZ R141, R140, R143 ;  /* 0x0000008f8c8d0220 */ /* 0x010fe20000410000 */
[----:B------:R-:W-:Y:S01]  /*2bb0*/  @P0 PRMT R140, R105, 0x7632, R140 ;  /* 0x00007632698c0816 */ /* 0x000fe2000000008c */
[----:B------:R-:W-:-:S03]  /*2bc0*/  HFMA2 R143, -RZ, RZ, 0, 0 ;  /* 0x00000000ff8f7431 */ /* 0x000fc600000001ff */
[----:B------:R-:W-:Y:S02]  /*2bd0*/  @P0 SHF.L.U32 R140, R140, 0x10, RZ ;  /* 0x000000108c8c0819 */ /* 0x000fe400000006ff */
[----:B------:R-:W2:Y:S03]  /*2be0*/  @P0 LDC R231, c[0x0][0x40c] ;  /* 0x00010300ffe70b82 */ /* 0x000ea60000000800 */
[----:B------:R-:W-:Y:S01]  /*2bf0*/  @P0 FMUL.FTZ R143, R140, R147 ;  /* 0x000000938c8f0220 */ /* 0x000fe20000410000 */
        /* <DEDUP_REMOVED lines=18> */
.L_x_26581:
[----:B------:R-:W0:Y:S01]  /*2d20*/  LDC.64 R232, c[0x0][0x3a8] ;  /* 0x0000ea00ffe87b82 */ /* 0x000e220000000a00 */
[----:B------:R-:W-:Y:S01]  /*2d30*/  IADD3 R230, PT, PT, R230, 0x20, RZ ;  /* 0x00000020e6e67810 */ /* 0x000fe20007ffe0ff */
[C---:B0-----:R-:W-:Y:S01]  /*2d40*/  IMAD.WIDE.U32 R232, R191.reuse, 0x20, R232 ;  /* 0x00000020bfe87825 */ /* 0x041fe200078e00e8 */
[----:B------:R-:W-:-:S04]  /*2d50*/  IADD3 R191, PT, PT, R191, 0x20, RZ ;  /* 0x00000020bfbf7810 */ /* 0x000fc80007ffe0ff */
[----:B------:R4:W-:Y:S04]  /*2d60*/  STG.E.128 desc[UR6][R232.64], R140 ;  /* 0x0000008ce8007986 */ /* 0x0009e8000c101d06 */
[----:B------:R4:W-:Y:S02]  /*2d70*/  STG.E.128 desc[UR6][R232.64+0x10], R144 ;  /* 0x00001090e8007986 */ /* 0x0009e4000c101d06 */
.L_x_26577:
[----:B------:R-:W-:Y:S05]  /*2d80*/  BSYNC.RECONVERGENT B0 ;  /* 0x0000000000007941 */ /* 0x000fea0003800200 */
.L_x_26576:
        /* <DEDUP_REMOVED lines=10> */
.L_x_26585:
[----:B------:R-:W-:Y:S05]  /*2e30*/  BSYNC.RECONVERGENT B1 ;  /* 0x0000000000017941 */ /* 0x000fea0003800200 */
.L_x_26584:
[----:B------:R-:W-:-:S04]  /*2e40*/  UISETP.NE.U32.AND UP0, UPT, UR4, URZ, UPT ;  /* 0x000000ff0400728c */ /* 0x000fc8000bf05070 */
[----:B------:R-:W-:-:S09]  /*2e50*/  UISETP.NE.AND.EX UP0, UPT, UR5, URZ, UPT, UP0 ;  /* 0x000000ff0500728c */ /* 0x000fd2000bf05300 */
[----:B------:R-:W-:Y:S05]  /*2e60*/  BRA.U !UP0, `(.L_x_26586) ;  /* 0x0000000108887547 */ /* 0x000fea000b800000 */
[----:B01234-:R-:W0:Y:S02]  /*2e70*/  LDC.64 R232, c[0x0][0x3a0] ;  /* 0x0000e800ffe87b82 */ /* 0x01fe240000000a00 */
        /* <DEDUP_REMOVED lines=33> */
.L_x_26586:
[----:B------:R-:W0:Y:S01]  /*3090*/  @P0 LDC R151, c[0x0][0x40c] ;  /* 0x00010300ff970b82 */ /* 0x000e220000000800 */
[----:B-----5:R-:W-:Y:S02]  /*30a0*/  @P0 PRMT R148, R104, 0x7632, R148 ;  /* 0x0000763268940816 */ /* 0x020fe40000000094 */
[----:B------:R-:W-:Y:S02]  /*30b0*/  MOV R149, RZ ;  /* 0x000000ff00957202 */ /* 0x000fe40000000f00 */
[----:B------:R-:W-:Y:S02]  /*30c0*/  @P0 SHF.L.U32 R148, R148, 0x10, RZ ;  /* 0x0000001094940819 */ /* 0x000fe400000006ff */
[----:B------:R-:W-:Y:S01]  /*30d0*/  @P0 PRMT R150, R106, 0x7632, R150 ;  /* 0x000076326a960816 */ /* 0x000fe20000000096 */
[----:B------:R-:W0:Y:S01]  /*30e0*/  @P0 LDC R155, c[0x0][0x40c] ;  /* 0x00010300ff9b0b82 */ /* 0x000e220000000800 */
[----:B------:R-:W-:Y:S02]  /*30f0*/  MOV R153, RZ ;  /* 0x000000ff00997202 */ /* 0x000fe40000000f00 */
[----:B------:R-:W-:-:S02]  /*3100*/  @P0 SHF.L.U32 R150, R150, 0x10, RZ ;  /* 0x0000001096960819 */ /* 0x000fc400000006ff */
[----:B------:R-:W-:-:S03]  /*3110*/  @P0 SHF.L.U32 R152, R104, 0x10, RZ ;  /* 0x0000001068980819 */ /* 0x000fc600000006ff */
[----:B01234-:R-:W0:Y:S08]  /*3120*/  @P0 LDC R233, c[0x0][0x40c] ;  /* 0x00010300ffe90b82 */ /* 0x01fe300000000800 */
[----:B------:R-:W1:Y:S01]  /*3130*/  @P0 LDC R235, c[0x0][0x40c] ;  /* 0x00010300ffeb0b82 */ /* 0x000e620000000800 */
[----:B------:R-:W-:Y:S01]  /*3140*/  @P0 FMUL.FTZ R149, R148, R151 ;  /* 0x0000009794950220 */ /* 0x000fe20000410000 */
        /* <DEDUP_REMOVED lines=23> */
.L_x_26587:
[----:B------:R-:W0:Y:S01]  /*32c0*/  LDC.64 R232, c[0x0][0x3a8] ;  /* 0x0000ea00ffe87b82 */ /* 0x000e220000000a00 */
[----:B------:R-:W-:Y:S01]  /*32d0*/  IADD3 R230, PT, PT, R230, 0x20, RZ ;  /* 0x00000020e6e67810 */ /* 0x000fe20007ffe0ff */
[C---:B0-----:R-:W-:Y:S01]  /*32e0*/  IMAD.WIDE.U32 R232, R191.reuse, 0x20, R232 ;  /* 0x00000020bfe87825 */ /* 0x041fe200078e00e8 */
[----:B------:R-:W-:-:S04]  /*32f0*/  IADD3 R191, PT, PT, R191, 0x20, RZ ;  /* 0x00000020bfbf7810 */ /* 0x000fc80007ffe0ff */
[----:B------:R0:W-:Y:S04]  /*3300*/  STG.E.128 desc[UR6][R232.64], R148 ;  /* 0x00000094e8007986 */ /* 0x0001e8000c101d06 */
[----:B------:R0:W-:Y:S02]  /*3310*/  STG.E.128 desc[UR6][R232.64+0x10], R152 ;  /* 0x00001098e8007986 */ /* 0x0001e4000c101d06 */
.L_x_26583:
[----:B------:R-:W-:Y:S05]  /*3320*/  BSYNC.RECONVERGENT B0 ;  /* 0x0000000000007941 */ /* 0x000fea0003800200 */
.L_x_26582:
        /* <DEDUP_REMOVED lines=10> */
.L_x_26591:
[----:B------:R-:W-:Y:S05]  /*33d0*/  BSYNC.RECONVERGENT B1 ;  /* 0x0000000000017941 */ /* 0x000fea0003800200 */
.L_x_26590:
        /* <DEDUP_REMOVED lines=37> */
.L_x_26592:
        /* <DEDUP_REMOVED lines=35> */
.L_x_26593:
[----:B------:R-:W0:Y:S01]  /*3860*/  LDC.64 R232, c[0x0][0x3a8] ;  /* 0x0000ea00ffe87b82 */ /* 0x000e220000000a00 */
[----:B------:R-:W-:Y:S01]  /*3870*/  IADD3 R230, PT, PT, R230, 0x20, RZ ;  /* 0x00000020e6e67810 */ /* 0x000fe20007ffe0ff */
[C---:B0-----:R-:W-:Y:S01]  /*3880*/  IMAD.WIDE.U32 R232, R191.reuse, 0x20, R232 ;  /* 0x00000020bfe87825 */ /* 0x041fe200078e00e8 */
[----:B------:R-:W-:-:S04]  /*3890*/  IADD3 R191, PT, PT, R191, 0x20, RZ ;  /* 0x00000020bfbf7810 */ /* 0x000fc80007ffe0ff */
[----:B------:R0:W-:Y:S04]  /*38a0*/  STG.E.128 desc[UR6][R232.64], R156 ;  /* 0x0000009ce8007986 */ /* 0x0001e8000c101d06 */
[----:B------:R0:W-:Y:S02]  /*38b0*/  STG.E.128 desc[UR6][R232.64+0x10], R160 ;  /* 0x000010a0e8007986 */ /* 0x0001e4000c101d06 */
.L_x_26589:
[----:B------:R-:W-:Y:S05]  /*38c0*/  BSYNC.RECONVERGENT B0 ;  /* 0x0000000000007941 */ /* 0x000fea0003800200 */
.L_x_26588:
        /* <DEDUP_REMOVED lines=10> */
.L_x_26597:
[----:B------:R-:W-:Y:S05]  /*3970*/  BSYNC.RECONVERGENT B1 ;  /* 0x0000000000017941 */ /* 0x000fea0003800200 */
.L_x_26596:
        /* <DEDUP_REMOVED lines=37> */
.L_x_26598:
        /* <DEDUP_REMOVED lines=35> */
.L_x_26599:
[----:B------:R-:W0:Y:S01]  /*3e00*/  LDC.64 R232, c[0x0][0x3a8] ;  /* 0x0000ea00ffe87b82 */ /* 0x000e220000000a00 */
[----:B------:R-:W-:Y:S01]  /*3e10*/  IADD3 R230, PT, PT, R230, 0x20, RZ ;  /* 0x00000020e6e67810 */ /* 0x000fe20007ffe0ff */
[C---:B0-----:R-:W-:Y:S01]  /*3e20*/  IMAD.WIDE.U32 R232, R191.reuse, 0x20, R232 ;  /* 0x00000020bfe87825 */ /* 0x041fe200078e00e8 */
[----:B------:R-:W-:-:S04]  /*3e30*/  IADD3 R191, PT, PT, R191, 0x20, RZ ;  /* 0x00000020bfbf7810 */ /* 0x000fc80007ffe0ff */
[----:B------:R0:W-:Y:S04]  /*3e40*/  STG.E.128 desc[UR6][R232.64], R164 ;  /* 0x000000a4e8007986 */ /* 0x0001e8000c101d06 */
[----:B------:R0:W-:Y:S02]  /*3e50*/  STG.E.128 desc[UR6][R232.64+0x10], R168 ;  /* 0x000010a8e8007986 */ /* 0x0001e4000c101d06 */
.L_x_26595:
[----:B------:R-:W-:Y:S05]  /*3e60*/  BSYNC.RECONVERGENT B0 ;  /* 0x0000000000007941 */ /* 0x000fea0003800200 */
.L_x_26594:
        /* <DEDUP_REMOVED lines=10> */
.L_x_26603:
[----:B------:R-:W-:Y:S05]  /*3f10*/  BSYNC.RECONVERGENT B1 ;  /* 0x0000000000017941 */ /* 0x000fea0003800200 */
.L_x_26602:
        /* <DEDUP_REMOVED lines=37> */
.L_x_26604:
        /* <DEDUP_REMOVED lines=35> */
.L_x_26605:
[----:B------:R-:W0:Y:S01]  /*43a0*/  LDC.64 R232, c[0x0][0x3a8] ;  /* 0x0000ea00ffe87b82 */ /* 0x000e220000000a00 */
[----:B------:R-:W-:Y:S01]  /*43b0*/  IADD3 R230, PT, PT, R230, 0x20, RZ ;  /* 0x00000020e6e67810 */ /* 0x000fe20007ffe0ff */
[C---:B0-----:R-:W-:Y:S01]  /*43c0*/  IMAD.WIDE.U32 R232, R191.reuse, 0x20, R232 ;  /* 0x00000020bfe87825 */ /* 0x041fe200078e00e8 */
[----:B------:R-:W-:-:S04]  /*43d0*/  IADD3 R191, PT, PT, R191, 0x20, RZ ;  /* 0x00000020bfbf7810 */ /* 0x000fc80007ffe0ff */
[----:B------:R0:W-:Y:S04]  /*43e0*/  STG.E.128 desc[UR6][R232.64], R172 ;  /* 0x000000ace8007986 */ /* 0x0001e8000c101d06 */
[----:B------:R0:W-:Y:S02]  /*43f0*/  STG.E.128 desc[UR6][R232.64+0x10], R176 ;  /* 0x000010b0e8007986 */ /* 0x0001e4000c101d06 */
.L_x_26601:
[----:B------:R-:W-:Y:S05]  /*4400*/  BSYNC.RECONVERGENT B0 ;  /* 0x0000000000007941 */ /* 0x000fea0003800200 */
.L_x_26600:
        /* <DEDUP_REMOVED lines=10> */
.L_x_26609:
[----:B------:R-:W-:Y:S05]  /*44b0*/  BSYNC.RECONVERGENT B1 ;  /* 0x0000000000017941 */ /* 0x000fea0003800200 */
.L_x_26608:
[----:B------:R-:W-:-:S04]  /*44c0*/  UISETP.NE.U32.AND UP0, UPT, UR4, URZ, UPT ;  /* 0x000000ff0400728c */ /* 0x000fc8000bf05070 */
[----:B------:R-:W-:-:S09]  /*44d0*/  UISETP.NE.AND.EX UP0, UPT, UR5, URZ, UPT, UP0 ;  /* 0x000000ff0500728c */ /* 0x000fd2000bf05300 */
[----:B------:R-:W-:Y:S05]  /*44e0*/  BRA.U !UP0, `(.L_x_26610) ;  /* 0x0000000108887547 */ /* 0x000fea000b800000 */
[----:B------:R-:W0:Y:S02]  /*44f0*/  LDC.64 R230, c[0x0][0x3a0] ;  /* 0x0000e800ffe67b82 */ /* 0x000e240000000a00 */
[----:B0-----:R-:W-:-:S05]  /*4500*/  IMAD.WIDE.U32 R230, R191, 0x20, R230 ;  /* 0x00000020bfe67825 */ /* 0x001fca00078e00e6 */
[----:B------:R-:W2:Y:S04]  /*4510*/  LDG.E.128 R180, desc[UR6][R230.64] ;  /* 0x00000006e6b47981 */ /* 0x000ea8000c1e1d00 */
[----:B------:R0:W2:Y:S01]  /*4520*/  LDG.E.128 R184, desc[UR6][R230.64+0x10] ;  /* 0x00001006e6b87981 */ /* 0x0000a2000c1e1d00 */
[----:B------:R-:W-:-:S13]  /*4530*/  ISETP.GT.AND P0, PT, R190, RZ, PT ;  /* 0x000000ffbe00720c */ /* 0x000fda0003f04270 */
[----:B-1234-:R-:W1:Y:S01]  /*4540*/  @P0 LDC R232, c[0x0][0x40c] ;  /* 0x00010300ffe80b82 */ /* 0x01ee620000000800 */
[C---:B-----5:R-:W-:Y:S02]  /*4550*/  @P0 PRMT R190, R104.reuse, 0x7632, R190 ;  /* 0x0000763268be0816 */ /* 0x060fe400000000be */
[----:B------:R-:W-:Y:S02]  /*4560*/  @P0 SHF.L.U32 R233, R104, 0x10, RZ ;  /* 0x0000001068e90819 */ /* 0x000fe400000006ff */
[----:B------:R-:W-:Y:S02]  /*4570*/  @P0 SHF.L.U32 R190, R190, 0x10, RZ ;  /* 0x00000010bebe0819 */ /* 0x000fe400000006ff */
[----:B0-----:R-:W-:Y:S01]  /*4580*/  @P0 SHF.L.U32 R231, R105, 0x10, RZ ;  /* 0x0000001069e70819 */ /* 0x001fe200000006ff */
[----:B------:R-:W0:Y:S08]  /*4590*/  @P0 LDC R234, c[0x0][0x40c] ;  /* 0x00010300ffea0b82 */ /* 0x000e300000000800 */
[----:B------:R-:W2:Y:S08]  /*45a0*/  @P0 LDC R235, c[0x0][0x40c] ;  /* 0x00010300ffeb0b82 */ /* 0x000eb00000000800 */
[----:B------:R-:W3:Y:S08]  /*45b0*/  @P0 LDC R236, c[0x0][0x40c] ;  /* 0x00010300ffec0b82 */ /* 0x000ef00000000800 */
[----:B------:R-:W4:Y:S01]  /*45c0*/  @P0 LDC R230, c[0x0][0x40c] ;  /* 0x00010300ffe60b82 */ /* 0x000f220000000800 */
[----:B-1----:R-:W-:Y:S01]  /*45d0*/  @P0 FFMA.FTZ R180, R233, R232, R180 ;  /* 0x000000e8e9b40223 */ /* 0x002fe200000100b4 */
[----:B0-----:R-:W-:-:S06]  /*45e0*/  @P0 FFMA.FTZ R181, R190, R234, R181 ;  /* 0x000000eabeb50223 */ /* 0x001fcc00000100b5 */
[----:B------:R-:W0:Y:S01]  /*45f0*/  @P0 LDC R232, c[0x0][0x40c] ;  /* 0x00010300ffe80b82 */ /* 0x000e220000000800 */
[----:B------:R-:W-:Y:S01]  /*4600*/  @P0 PRMT R190, R105, 0x7632, R190 ;  /* 0x0000763269be0816 */ /* 0x000fe200000000be */
[----:B--2---:R-:W-:Y:S01]  /*4610*/  @P0 FFMA.FTZ R182, R231, R235, R182 ;  /* 0x000000ebe7b60223 */ /* 0x004fe200000100b6 */
[----:B------:R-:W-:Y:S02]  /*4620*/  @P0 SHF.L.U32 R231, R106, 0x10, RZ ;  /* 0x000000106ae70819 */ /* 0x000fe400000006ff */
[----:B------:R-:W-:-:S03]  /*4630*/  @P0 SHF.L.U32 R190, R190, 0x10, RZ ;  /* 0x00000010bebe0819 */ /* 0x000fc600000006ff */
[----:B------:R-:W1:Y:S01]  /*4640*/  @P0 LDC R233, c[0x0][0x40c] ;  /* 0x00010300ffe90b82 */ /* 0x000e620000000800 */
[----:B----4-:R-:W-:Y:S01]  /*4650*/  @P0 FFMA.FTZ R184, R231, R230, R184 ;  /* 0x000000e6e7b80223 */ /* 0x010fe200000100b8 */
[----:B---3--:R-:W-:Y:S01]  /*4660*/  @P0 FFMA.FTZ R183, R190, R236, R183 ;  /* 0x000000ecbeb70223 */ /* 0x008fe200000100b7 */
[----:B------:R-:W-:Y:S02]  /*4670*/  @P0 PRMT R190, R106, 0x7632, R190 ;  /* 0x000076326abe0816 */ /* 0x000fe400000000be */
[C---:B------:R-:W-:Y:S02]  /*4680*/  @P0 PRMT R230, R107.reuse, 0x7632, R230 ;  /* 0x000076326be60816 */ /* 0x040fe400000000e6 */
[----:B------:R-:W-:Y:S01]  /*4690*/  @P0 SHF.L.U32 R190, R190, 0x10, RZ ;  /* 0x00000010bebe0819 */ /* 0x000fe200000006ff */
[----:B------:R-:W2:Y:S01]  /*46a0*/  @P0 LDC R234, c[0x0][0x40c] ;  /* 0x00010300ffea0b82 */ /* 0x000ea20000000800 */
[----:B------:R-:W-:Y:S02]  /*46b0*/  @P0 SHF.L.U32 R231, R107, 0x10, RZ ;  /* 0x000000106be70819 */ /* 0x000fe400000006ff */
[----:B------:R-:W-:Y:S01]  /*46c0*/  @P0 SHF.L.U32 R230, R230, 0x10, RZ ;  /* 0x00000010e6e60819 */ /* 0x000fe200000006ff */
[----:B0-----:R-:W-:-:S02]  /*46d0*/  @P0 FFMA.FTZ R185, R190, R232, R185 ;  /* 0x000000e8beb90223 */ /* 0x001fc400000100b9 */
[----:B-1----:R-:W-:Y:S02]  /*46e0*/  @P0 FFMA.FTZ R186, R231, R233, R186 ;  /* 0x000000e9e7ba0223 */ /* 0x002fe400000100ba */
[----:B--2---:R-:W-:Y:S01]  /*46f0*/  @P0 FFMA.FTZ R187, R230, R234, R187 ;  /* 0x000000eae6bb0223 */ /* 0x004fe200000100bb */
[----:B------:R-:W-:Y:S06]  /*4700*/  BRA `(.L_x_26611) ;  /* 0x0000000000907947 */ /* 0x000fec0003800000 */
.L_x_26610:
[----:B------:R-:W0:Y:S01]  /*4710*/  @P0 LDC R185, c[0x0][0x40c] ;  /* 0x00010300ffb90b82 */ /* 0x000e220000000800 */
[----:B-----5:R-:W-:Y:S01]  /*4720*/  @P0 PRMT R180, R104, 0x7632, R180 ;  /* 0x0000763268b40816 */ /* 0x020fe200000000b4 */
[----:B------:R-:W-:Y:S01]  /*4730*/  HFMA2 R183, -RZ, RZ, 0, 0 ;  /* 0x00000000ffb77431 */ /* 0x000fe200000001ff */
[----:B------:R-:W-:Y:S02]  /*4740*/  @P0 PRMT R182, R105, 0x7632, R182 ;  /* 0x0000763269b60816 */ /* 0x000fe400000000b6 */
[----:B------:R-:W-:Y:S02]  /*4750*/  @P0 SHF.L.U32 R180, R180, 0x10, RZ ;  /* 0x00000010b4b40819 */ /* 0x000fe400000006ff */
[----:B------:R-:W-:Y:S01]  /*4760*/  MOV R181, RZ ;  /* 0x000000ff00b57202 */ /* 0x000fe20000000f00 */
[----:B------:R-:W1:Y:S01]  /*4770*/  @P0 LDC R187, c[0x0][0x40c] ;  /* 0x00010300ffbb0b82 */ /* 0x000e620000000800 */
[----:B------:R-:W-:Y:S02]  /*4780*/  @P0 SHF.L.U32 R182, R182, 0x10, RZ ;  /* 0x00000010b6b60819 */ /* 0x000fe400000006ff */
[----:B------:R-:W-:-:S02]  /*4790*/  @P0 PRMT R184, R107, 0x7632, R184 ;  /* 0x000076326bb80816 */ /* 0x000fc400000000b8 */
[----:B------:R-:W-:Y:S02]  /*47a0*/  @P0 SHF.L.U32 R186, R104, 0x10, RZ ;  /* 0x0000001068ba0819 */ /* 0x000fe400000006ff */
[----:B------:R-:W-:Y:S01]  /*47b0*/  @P0 SHF.L.U32 R184, R184, 0x10, RZ ;  /* 0x00000010b8b80819 */ /* 0x000fe200000006ff */
[----:B------:R-:W2:Y:S01]  /*47c0*/  @P0 LDC R231, c[0x0][0x40c] ;  /* 0x00010300ffe70b82 */ /* 0x000ea20000000800 */
[----:B------:R-:W-:Y:S02]  /*47d0*/  @P0 SHF.L.U32 R190, R105, 0x10, RZ ;  /* 0x0000001069be0819 */ /* 0x000fe400000006ff */
[----:B------:R-:W-:-:S05]  /*47e0*/  @P0 SHF.L.U32 R230, R106, 0x10, RZ ;  /* 0x000000106ae60819 */ /* 0x000fca00000006ff */
[----:B------:R-:W2:Y:S01]  /*47f0*/  @P0 LDC R237, c[0x0][0x40c] ;  /* 0x00010300ffed0b82 */ /* 0x000ea20000000800 */
[----:B0-----:R-:W-:Y:S01]  /*4800*/  @P0 FMUL.FTZ R181, R180, R185 ;  /* 0x000000b9b4b50220 */ /* 0x001fe20000410000 */
[----:B------:R-:W-:Y:S02]  /*4810*/  @P0 PRMT R180, R106, 0x7632, R180 ;  /* 0x000076326ab40816 */ /* 0x000fe400000000b4 */
[----:B------:R-:W-:-:S04]  /*4820*/  MOV R185, RZ ;  /* 0x000000ff00b97202 */ /* 0x000fc80000000f00 */
[----:B------:R-:W0:Y:S01]  /*4830*/  @P0 LDC R239, c[0x0][0x40c] ;  /* 0x00010300ffef0b82 */ /* 0x000e220000000800 */
[----:B-1----:R-:W-:Y:S01]  /*4840*/  @P0 FMUL.FTZ R183, R182, R187 ;  /* 0x000000bbb6b70220 */ /* 0x002fe20000410000 */
[----:B------:R-:W-:Y:S01]  /*4850*/  @P0 SHF.L.U32 R182, R180, 0x10, RZ ;  /* 0x00000010b4b60819 */ /* 0x000fe200000006ff */
[----:B------:R-:W-:Y:S01]  /*4860*/  HFMA2 R187, -RZ, RZ, 0, 0 ;  /* 0x00000000ffbb7431 */ /* 0x000fe200000001ff */
[----:B------:R-:W-:-:S04]  /*4870*/  MOV R180, RZ ;  /* 0x000000ff00b47202 */ /* 0x000fc80000000f00 */
[----:B--234-:R-:W1:Y:S01]  /*4880*/  @P0 LDC R233, c[0x0][0x40c] ;  /* 0x00010300ffe90b82 */ /* 0x01ce620000000800 */
[----:B------:R-:W-:Y:S01]  /*4890*/  @P0 FMUL.FTZ R180, R186, R231 ;  /* 0x000000e7bab40220 */ /* 0x000fe20000410000 */
[----:B------:R-:W-:Y:S01]  /*48a0*/  @P0 SHF.L.U32 R231, R107, 0x10, RZ ;  /* 0x000000106be70819 */ /* 0x000fe200000006ff */
[----:B------:R-:W-:-:S05]  /*48b0*/  HFMA2 R186, -RZ, RZ, 0, 0 ;  /* 0x00000000ffba7431 */ /* 0x000fca00000001ff */
[----:B------:R-:W2:Y:S01]  /*48c0*/  @P0 LDC R235, c[0x0][0x40c] ;  /* 0x00010300ffeb0b82 */ /* 0x000ea20000000800 */
[----:B------:R-:W-:Y:S01]  /*48d0*/  @P0 FMUL.FTZ R185, R182, R237 ;  /* 0x000000edb6b90220 */ /* 0x000fe20000410000 */
[----:B------:R-:W-:-:S06]  /*48e0*/  HFMA2 R182, -RZ, RZ, 0, 0 ;  /* 0x00000000ffb67431 */ /* 0x000fcc00000001ff */
[----:B------:R-:W3:Y:S01]  /*48f0*/  @P0 LDC R232, c[0x0][0x40c] ;  /* 0x00010300ffe80b82 */ /* 0x000ee20000000800 */
[----:B0-----:R-:W-:Y:S01]  /*4900*/  @P0 FMUL.FTZ R187, R184, R239 ;  /* 0x000000efb8bb0220 */ /* 0x001fe20000410000 */
[----:B------:R-:W-:Y:S01]  /*4910*/  MOV R184, RZ ;  /* 0x000000ff00b87202 */ /* 0x000fe20000000f00 */
[----:B-1----:R-:W-:Y:S01]  /*4920*/  @P0 FMUL.FTZ R182, R190, R233 ;  /* 0x000000e9beb60220 */ /* 0x002fe20000410000 */
[----:B--2---:R-:W-:Y:S01]  /*4930*/  @P0 FMUL.FTZ R184, R230, R235 ;  /* 0x000000ebe6b80220 */ /* 0x004fe20000410000 */
[----:B---3--:R-:W-:-:S07]  /*4940*/  @P0 FMUL.FTZ R186, R231, R232 ;  /* 0x000000e8e7ba0220 */ /* 0x008fce0000410000 */
.L_x_26611:
[----:B------:R-:W0:Y:S02]  /*4950*/  LDC.64 R230, c[0x0][0x3a8] ;  /* 0x0000ea00ffe67b82 */ /* 0x000e240000000a00 */
[----:B0-----:R-:W-:-:S05]  /*4960*/  IMAD.WIDE.U32 R230, R191, 0x20, R230 ;  /* 0x00000020bfe67825 */ /* 0x001fca00078e00e6 */
[----:B------:R0:W-:Y:S04]  /*4970*/  STG.E.128 desc[UR6][R230.64], R180 ;  /* 0x000000b4e6007986 */ /* 0x0001e8000c101d06 */
[----:B------:R0:W-:Y:S02]  /*4980*/  STG.E.128 desc[UR6][R230.64+0x10], R184 ;  /* 0x000010b8e6007986 */ /* 0x0001e4000c101d06 */
.L_x_26607:
[----:B------:R-:W-:Y:S05]  /*4990*/  BSYNC.RECONVERGENT B0 ;  /* 0x0000000000007941 */ /* 0x000fea0003800200 */
.L_x_26606:
[----:B------:R-:W-:Y:S01]  /*49a0*/  FADD.FTZ R190, RZ, R108 ;  /* 0x0000006cffbe7221 */ /* 0x000fe20000010000 */
[C---:B------:R-:W-:Y:S01]  /*49b0*/  ISETP.GT.U32.AND P4, PT, R227.reuse, 0x3f, PT ;  /* 0x0000003fe300780c */ /* 0x040fe20003f84070 */
[----:B------:R-:W1:Y:S01]  /*49c0*/  S2R R234, SR_TID.X ;  /* 0x0000000000ea7919 */ /* 0x000e620000002100 */
        /* <DEDUP_REMOVED lines=18> */
[----:B0-----:R-:W-:-:S04]  /*4af0*/  FADD.FTZ R231, R117, R190 ;  /* 0x000000be75e77221 */ /* 0x001fc80000010000 */
        /* <DEDUP_REMOVED lines=79> */
[----:B-1----:R-:W-:-:S13]  /*4ff0*/  LOP3.LUT P6, RZ, R234, 0x1f, RZ, 0xc0, !PT ;  /* 0x0000001feaff7812 */ /* 0x002fda00078cc0ff */
[----:B------:R-:W-:Y:S01]  /*5000*/  @P6 LOP3.LUT R229, R229, 0x400, RZ, 0xfc, !PT ;  /* 0x00000400e5e56812 */ /* 0x000fe200078efcff */
[----:B------:R-:W-:Y:S06]  /*5010*/  BRA.DIV UR10, `(.L_x_26612) ;  /* 0x0000002e0acc7947 */ /* 0x000fec000b800000 */
[----:B------:R-:W0:Y:S01]  /*5020*/  SHFL.BFLY PT, R190, R191, 0x1, 0x1f ;  /* 0x0c201f00bfbe7f89 */ /* 0x000e2200000e0000 */
[----:B------:R-:W1:Y:S01]  /*5030*/  LDC R230, c[0x0][0x400] ;  /* 0x00010000ffe67b82 */ /* 0x000e620000000800 */
[----:B------:R-:W-:Y:S01]  /*5040*/  LOP3.LUT P6, RZ, R229, 0x2, RZ, 0xc0, !PT ;  /* 0x00000002e5ff7812 */ /* 0x000fe200078cc0ff */
[----:B0-----:R-:W-:-:S05]  /*5050*/  FADD.FTZ R231, R191, R190 ;  /* 0x000000bebfe77221 */ /* 0x001fca0000010000 */
[----:B------:R-:W2:Y:S02]  /*5060*/  SHFL.BFLY PT, R190, R231, 0x2, 0x1f ;  /* 0x0c401f00e7be7f89 */ /* 0x000ea400000e0000 */
[----:B--234-:R-:W-:-:S05]  /*5070*/  FADD.FTZ R232, R231, R190 ;  /* 0x000000bee7e87221 */ /* 0x01cfca0000010000 */
        /* <DEDUP_REMOVED lines=180> */
.L_x_26645:
        /* <DEDUP_REMOVED lines=28> */
[--C-:B------:R-:W-:Y:S01]  /*5d80*/  FADD.FTZ R190, R110, -R230.reuse ;  /* 0x800000e66ebe7221 */ /* 0x100fe20000010000 */
[----:B------:R-:W-:Y:S01]  /*5d90*/  SHF.L.U32 R191, R28, 0x10, RZ ;  /* 0x000000101cbf7819 */ /* 0x000fe200000006ff */
[----:B------:R-:W-:Y:S01]  /*5da0*/  FMUL.FTZ R188, R231, R188 ;  /* 0x000000bce7bc7220 */ /* 0x000fe20000410000 */
[--C-:B------:R-:W-:Y:S01]  /*5db0*/  FADD.FTZ R238, R111, -R230.reuse ;  /* 0x800000e66fee7221 */ /* 0x100fe20000010000 */
[----:B------:R-:W-:Y:S02]  /*5dc0*/  SHF.L.U32 R234, R25, 0x10, RZ ;  /* 0x0000001019ea7819 */ /* 0x000fe400000006ff */
[----:B------:R-:W-:Y:S01]  /*5dd0*/  FFMA.FTZ R188, R188, R189, R191 ;  /* 0x000000bdbcbc7223 */ /* 0x000fe200000100bf */
[----:B0-----:R-:W-:Y:S01]  /*5de0*/  SHF.L.U32 R236, R29, 0x10, RZ ;  /* 0x000000101dec7819 */ /* 0x001fe200000006ff */
[----:B------:R-:W-:Y:S01]  /*5df0*/  FMUL.FTZ R189, R231, R190 ;  /* 0x000000bee7bd7220 */ /* 0x000fe20000410000 */
[----:B------:R-:W-:Y:S01]  /*5e00*/  SHF.L.U32 R191, R19, 0x10, RZ ;  /* 0x0000001013bf7819 */ /* 0x000fe200000006ff */
[----:B------:R-:W-:Y:S01]  /*5e10*/  FMUL.FTZ R238, R231, R238 ;  /* 0x000000eee7ee7220 */ /* 0x000fe20000410000 */
[----:B------:R-:W-:Y:S01]  /*5e20*/  SHF.L.U32 R233, R18, 0x10, RZ ;  /* 0x0000001012e97819 */ /* 0x000fe200000006ff */
[----:B------:R-:W-:Y:S01]  /*5e30*/  FADD.FTZ R190, R112, -R230 ;  /* 0x800000e670be7221 */ /* 0x000fe20000010000 */
[----:B------:R-:W-:Y:S01]  /*5e40*/  FFMA.FTZ R189, R189, R234, R236 ;  /* 0x000000eabdbd7223 */ /* 0x000fe200000100ec */
[----:B------:R-:W-:-:S02]  /*5e50*/  FADD.FTZ R234, R113, -R230 ;  /* 0x800000e671ea7221 */ /* 0x000fc40000010000 */
[----:B------:R-:W-:Y:S01]  /*5e60*/  FFMA.FTZ R236, R238, R191, R233 ;  /* 0x000000bfeeec7223 */ /* 0x000fe200000100e9 */
[----:B------:R-:W-:Y:S01]  /*5e70*/  SHF.L.U32 R191, R26, 0x10, RZ ;  /* 0x000000101abf7819 */ /* 0x000fe200000006ff */
[C---:B------:R-:W-:Y:S01]  /*5e80*/  FMUL.FTZ R190, R231.reuse, R190 ;  /* 0x000000bee7be7220 */ /* 0x040fe20000410000 */
[----:B------:R-:W-:Y:S01]  /*5e90*/  SHF.L.U32 R233, R30, 0x10, RZ ;  /* 0x000000101ee97819 */ /* 0x000fe200000006ff */
[----:B------:R-:W-:Y:S01]  /*5ea0*/  FMUL.FTZ R234, R231, R234 ;  /* 0x000000eae7ea7220 */ /* 0x000fe20000410000 */
[----:B------:R-:W-:Y:S01]  /*5eb0*/  FADD.FTZ R238, R114, -R230 ;  /* 0x800000e672ee7221 */ /* 0x000fe20000010000 */
[----:B------:R-:W-:Y:S02]  /*5ec0*/  F2FP.BF16.F32.PACK_AB R189, R236, R189 ;  /* 0x000000bdecbd723e */ /* 0x000fe400000010ff */
[----:B------:R-:W-:Y:S01]  /*5ed0*/  FFMA.FTZ R190, R190, R191, R233 ;  /* 0x000000bfbebe7223 */ /* 0x000fe200000100e9 */
[----:B------:R-:W-:Y:S01]  /*5ee0*/  SHF.L.U32 R191, R17, 0x10, RZ ;  /* 0x0000001011bf7819 */ /* 0x000fe200000006ff */
[----:B------:R-:W-:Y:S01]  /*5ef0*/  FMUL.FTZ R238, R231, R238 ;  /* 0x000000eee7ee7220 */ /* 0x000fe20000410000 */
[----:B------:R-:W-:-:S05]  /*5f00*/  SHF.L.U32 R233, R16, 0x10, RZ ;  /* 0x0000001010e97819 */ /* 0x000fca00000006ff */
[----:B------:R-:W-:Y:S01]  /*5f10*/  FFMA.FTZ R237, R234, R191, R233 ;  /* 0x000000bfeaed7223 */ /* 0x000fe200000100e9 */
[----:B------:R-:W-:Y:S01]  /*5f20*/  SHF.L.U32 R191, R27, 0x10, RZ ;  /* 0x000000101bbf7819 */ /* 0x000fe200000006ff */
[--C-:B------:R-:W-:Y:S01]  /*5f30*/  FADD.FTZ R234, R115, -R230.reuse ;  /* 0x800000e673ea7221 */ /* 0x100fe20000010000 */
[----:B------:R-:W-:Y:S02]  /*5f40*/  SHF.L.U32 R233, R31, 0x10, RZ ;  /* 0x000000101fe97819 */ /* 0x000fe400000006ff */
[----:B------:R-:W-:Y:S01]  /*5f50*/  F2FP.BF16.F32.PACK_AB R190, R237, R190 ;  /* 0x000000beedbe723e */ /* 0x000fe200000010ff */
[----:B------:R-:W-:Y:S02]  /*5f60*/  FMUL.FTZ R234, R231, R234 ;  /* 0x000000eae7ea7220 */ /* 0x000fe40000410000 */
[----:B------:R-:W-:Y:S01]  /*5f70*/  FFMA.FTZ R239, R238, R191, R233 ;  /* 0x000000bfeeef7223 */ /* 0x000fe200000100e9 */
[----:B------:R-:W-:Y:S01]  /*5f80*/  SHF.L.U32 R191, R15, 0x10, RZ ;  /* 0x000000100fbf7819 */ /* 0x000fe200000006ff */
[----:B------:R-:W-:Y:S01]  /*5f90*/  FADD.FTZ R238, R109, -R230 ;  /* 0x800000e66dee7221 */ /* 0x000fe20000010000 */
[----:B------:R-:W-:-:S03]  /*5fa0*/  SHF.L.U32 R233, R14, 0x10, RZ ;  /* 0x000000100ee97819 */ /* 0x000fc600000006ff */
[----:B------:R-:W-:Y:S02]  /*5fb0*/  FMUL.FTZ R238, R231, R238 ;  /* 0x000000eee7ee7220 */ /* 0x000fe40000410000 */
[----:B------:R-:W-:Y:S01]  /*5fc0*/  FFMA.FTZ R240, R234, R191, R233 ;  /* 0x000000bfeaf07223 */ /* 0x000fe200000100e9 */
[----:B------:R-:W-:Y:S01]  /*5fd0*/  SHF.L.U32 R191, R21, 0x10, RZ ;  /* 0x0000001015bf7819 */ /* 0x000fe200000006ff */
[----:B------:R-:W0:Y:S01]  /*5fe0*/  LDC.64 R234, c[0x0][0x428] ;  /* 0x00010a00ffea7b82 */ /* 0x000e220000000a00 */
[----:B------:R-:W-:-:S05]  /*5ff0*/  SHF.L.U32 R233, R20, 0x10, RZ ;  /* 0x0000001014e97819 */ /* 0x000fca00000006ff */
[----:B------:R-:W-:Y:S01]  /*6000*/  FFMA.FTZ R233, R238, R191, R233 ;  /* 0x000000bfeee97223 */ /* 0x000fe200000100e9 */
[----:B------:R-:W-:-:S04]  /*6010*/  F2FP.BF16.F32.PACK_AB R191, R240, R239 ;  /* 0x000000eff0bf723e */ /* 0x000fc800000010ff */
[----:B------:R-:W-:Y:S01]  /*6020*/  F2FP.BF16.F32.PACK_AB R188, R233, R188 ;  /* 0x000000bce9bc723e */ /* 0x000fe200000010ff */
[C---:B0-----:R-:W-:Y:S01]  /*6030*/  IMAD.WIDE.U32 R234, R232.reuse, 0x10, R234 ;  /* 0x00000010e8ea7825 */ /* 0x041fe200078e00ea */
[----:B------:R-:W-:-:S04]  /*6040*/  IADD3 R232, PT, PT, R232, 0x20, RZ ;  /* 0x00000020e8e87810 */ /* 0x000fc80007ffe0ff */
[----:B------:R1:W-:Y:S03]  /*6050*/  STG.E.128 desc[UR6][R234.64], R188 ;  /* 0x000000bcea007986 */ /* 0x0003e6000c101d06 */
.L_x_26616:
[----:B------:R-:W-:Y:S05]  /*6060*/  BSYNC.RECONVERGENT B1 ;  /* 0x0000000000017941 */ /* 0x000fea0003800200 */
.L_x_26615:
        /* <DEDUP_REMOVED lines=51> */
.L_x_26618:
[----:B------:R-:W-:Y:S05]  /*63a0*/  BSYNC.RECONVERGENT B1 ;  /* 0x0000000000017941 */ /* 0x000fea0003800200 */
.L_x_26617:
        /* <DEDUP_REMOVED lines=23> */
[C---:B------:R-:W-:Y:S01]  /*6520*/  FMUL.FTZ R234, R231.reuse, R234 ;  /* 0x000000eae7ea7220 */ /* 0x040fe20000410000 */
        /* <DEDUP_REMOVED lines=27> */
.L_x_26620:
[----:B------:R-:W-:Y:S05]  /*66e0*/  BSYNC.RECONVERGENT B1 ;  /* 0x0000000000017941 */ /* 0x000fea0003800200 */
.L_x_26619:
[----:B------:R-:W-:Y:S01]  /*66f0*/  LOP3.LUT P0, RZ, R229, 0x2000, RZ, 0xc0, !PT ;  /* 0x00002000e5ff7812 */ /* 0x000fe2000780c0ff */
[----:B------:R-:W-:-:S12]  /*6700*/  BSSY.RECONVERGENT B1, `(.L_x_26621) ;  /* 0x0000032000017945 */ /* 0x000fd80003800200 */
[----:B------:R-:W-:Y:S05]  /*6710*/  @!P0 BRA `(.L_x_26622) ;  /* 0x0000000000c08947 */ /* 0x000fea0003800000 */
[--C-:B-123--:R-:W-:Y:S01]  /*6720*/  FADD.FTZ R188, R132, -R230.reuse ;  /* 0x800000e684bc7221 */ /* 0x10efe20000010000 */
        /* <DEDUP_REMOVED lines=47> */
.L_x_26622:
[----:B------:R-:W-:Y:S05]  /*6a20*/  BSYNC.RECONVERGENT B1 ;  /* 0x0000000000017941 */ /* 0x000fea0003800200 */
.L_x_26621:
[----:B------:R-:W-:Y:S01]  /*6a30*/  LOP3.LUT P0, RZ, R229, 0x200, RZ, 0xc0, !PT ;  /* 0x00000200e5ff7812 */ /* 0x000fe2000780c0ff */
[----:B------:R-:W-:-:S12]  /*6a40*/  BSSY.RECONVERGENT B1, `(.L_x_26623) ;  /* 0x0000032000017945 */ /* 0x000fd80003800200 */
[----:B------:R-:W-:Y:S05]  /*6a50*/  @!P0 BRA `(.L_x_26624) ;  /* 0x0000000000c08947 */ /* 0x000fea0003800000 */
[--C-:B-1234-:R-:W-:Y:S01]  /*6a60*/  FADD.FTZ R188, R140, -R230.reuse ;  /* 0x800000e68cbc7221 */ /* 0x11efe20000010000 */
        /* <DEDUP_REMOVED lines=47> */
.L_x_26624:
[----:B------:R-:W-:Y:S05]  /*6d60*/  BSYNC.RECONVERGENT B1 ;  /* 0x0000000000017941 */ /* 0x000fea0003800200 */
.L_x_26623:
        /* <DEDUP_REMOVED lines=9> */
[----:B------:R-:W-:Y:S02]  /*6e00*/  SHF.L.U32 R234, R65, 0x10, RZ ;  /* 0x0000001041ea7819 */ /* 0x000fe400000006ff */
[----:B------:R-:W-:Y:S01]  /*6e10*/  FFMA.FTZ R188, R188, R189, R191 ;  /* 0x000000bdbcbc7223 */ /* 0x000fe200000100bf */
[----:B------:R-:W-:Y:S01]  /*6e20*/  SHF.L.U32 R236, R69, 0x10, RZ ;  /* 0x0000001045ec7819 */ /* 0x000fe200000006ff */
        /* <DEDUP_REMOVED lines=39> */
.L_x_26626:
[----:B------:R-:W-:Y:S05]  /*70a0*/  BSYNC.RECONVERGENT B1 ;  /* 0x0000000000017941 */ /* 0x000fea0003800200 */
.L_x_26625:
        /* <DEDUP_REMOVED lines=51> */
.L_x_26628:
[----:B------:R-:W-:Y:S05]  /*73e0*/  BSYNC.RECONVERGENT B1 ;  /* 0x0000000000017941 */ /* 0x000fea0003800200 */
.L_x_26627:
[----:B------:R-:W-:Y:S01]  /*73f0*/  LOP3.LUT P0, RZ, R229, 0x40, RZ, 0xc0, !PT ;  /* 0x00000040e5ff7812 */ /* 0x000fe2000780c0ff */
[----:B------:R-:W-:-:S12]  /*7400*/  BSSY.RECONVERGENT B1, `(.L_x_26629) ;  /* 0x0000039000017945 */ /* 0x000fd80003800200 */
[----:B------:R-:W-:Y:S05]  /*7410*/  @!P0 BRA `(.L_x_26630) ;  /* 0x0000000000dc8947 */ /* 0x000fea0003800000 */
[----:B01234-:R-:W-:Y:S01]  /*7420*/  PRMT R191, R84, 0x7632, R191 ;  /* 0x0000763254bf7816 */ /* 0x01ffe200000000bf */
[--C-:B------:R-:W-:Y:S01]  /*7430*/  FADD.FTZ R188, R165, -R230.reuse ;  /* 0x800000e6a5bc7221 */ /* 0x100fe20000010000 */
[----:B------:R-:W-:Y:S01]  /*7440*/  SHF.L.U32 R189, R225, 0x10, RZ ;  /* 0x00000010e1bd7819 */ /* 0x000fe200000006ff */
[--C-:B------:R-:W-:Y:S01]  /*7450*/  FADD.FTZ R190, R167, -R230.reuse ;  /* 0x800000e6a7be7221 */ /* 0x100fe20000010000 */
[----:B------:R-:W-:Y:S01]  /*7460*/  SHF.L.U32 R191, R191, 0x10, RZ ;  /* 0x00000010bfbf7819 */ /* 0x000fe200000006ff */
[----:B------:R-:W-:Y:S01]  /*7470*/  FMUL.FTZ R188, R231, R188 ;  /* 0x000000bce7bc7220 */ /* 0x000fe20000410000 */
[----:B------:R-:W-:Y:S01]  /*7480*/  PRMT R235, R81, 0x7632, R235 ;  /* 0x0000763251eb7816 */ /* 0x000fe200000000eb */
[----:B------:R-:W-:Y:S01]  /*7490*/  FADD.FTZ R236, R169, -R230 ;  /* 0x800000e6a9ec7221 */ /* 0x000fe20000010000 */
[----:B------:R-:W-:Y:S01]  /*74a0*/  PRMT R234, R85, 0x7632, R234 ;  /* 0x0000763255ea7816 */ /* 0x000fe200000000ea */
[--C-:B------:R-:W-:Y:S01]  /*74b0*/  FFMA.FTZ R188, R188, R189, R191.reuse ;  /* 0x000000bdbcbc7223 */ /* 0x100fe200000100bf */
[----:B------:R-:W-:Y:S01]  /*74c0*/  PRMT R191, R82, 0x7632, R191 ;  /* 0x0000763252bf7816 */ /* 0x000fe200000000bf */
[C---:B------:R-:W-:Y:S01]  /*74d0*/  FMUL.FTZ R189, R231.reuse, R190 ;  /* 0x000000bee7bd7220 */ /* 0x040fe20000410000 */
[----:B------:R-:W-:Y:S01]  /*74e0*/  PRMT R233, R86, 0x7632, R233 ;  /* 0x0000763256e97816 */ /* 0x000fe200000000e9 */
[----:B------:R-:W-:Y:S01]  /*74f0*/  FMUL.FTZ R236, R231, R236 ;  /* 0x000000ece7ec7220 */ /* 0x000fe20000410000 */
[----:B------:R-:W-:-:S02]  /*7500*/  SHF.L.U32 R190, R235, 0x10, RZ ;  /* 0x00000010ebbe7819 */ /* 0x000fc400000006ff */
[----:B------:R-:W-:Y:S02]  /*7510*/  SHF.L.U32 R234, R234, 0x10, RZ ;  /* 0x00000010eaea7819 */ /* 0x000fe400000006ff */
[----:B------:R-:W-:Y:S02]  /*7520*/  SHF.L.U32 R191, R191, 0x10, RZ ;  /* 0x00000010bfbf7819 */ /* 0x000fe400000006ff */
[----:B------:R-:W-:Y:S01]  /*7530*/  SHF.L.U32 R233, R233, 0x10, RZ ;  /* 0x00000010e9e97819 */ /* 0x000fe200000006ff */
[----:B------:R-:W-:Y:S01]  /*7540*/  FFMA.FTZ R189, R189, R190, R234 ;  /* 0x000000bebdbd7223 */ /* 0x000fe200000100ea */
[----:B------:R-:W-:Y:S01]  /*7550*/  FADD.FTZ R234, R171, -R230 ;  /* 0x800000e6abea7221 */ /* 0x000fe20000010000 */
[----:B------:R-:W-:Y:S02]  /*7560*/  PRMT R238, R87, 0x7632, R238 ;  /* 0x0000763257ee7816 */ /* 0x000fe400000000ee */
[----:B------:R-:W-:Y:S01]  /*7570*/  FFMA.FTZ R190, R236, R191, R233 ;  /* 0x000000bfecbe7223 */ /* 0x000fe200000100e9 */
[----:B------:R-:W-:Y:S01]  /*7580*/  PRMT R236, R83, 0x7632, R236 ;  /* 0x0000763253ec7816 */ /* 0x000fe200000000ec */
        /* <DEDUP_REMOVED lines=9> */
[----:B------:R-:W-:Y:S02]  /*7620*/  SHF.L.U32 R237, R84, 0x10, RZ ;  /* 0x0000001054ed7819 */ /* 0x000fe400000006ff */
[----:B------:R-:W-:Y:S01]  /*7630*/  FFMA.FTZ R238, R234, R233, R235 ;  /* 0x000000e9eaee7223 */ /* 0x000fe200000100eb */
[----:B------:R-:W-:Y:S01]  /*7640*/  SHF.L.U32 R233, R82, 0x10, RZ ;  /* 0x0000001052e97819 */ /* 0x000fe200000006ff */
[----:B------:R-:W-:Y:S01]  /*7650*/  FMUL.FTZ R236, R231, R236 ;  /* 0x000000ece7ec7220 */ /* 0x000fe20000410000 */
[----:B------:R-:W-:Y:S01]  /*7660*/  SHF.L.U32 R235, R86, 0x10, RZ ;  /* 0x0000001056eb7819 */ /* 0x000fe200000006ff */
[----:B------:R-:W-:Y:S01]  /*7670*/  FADD.FTZ R234, R170, -R230 ;  /* 0x800000e6aaea7221 */ /* 0x000fe20000010000 */
[----:B------:R-:W-:-:S03]  /*7680*/  F2FP.BF16.F32.PACK_AB R189, R189, R238 ;  /* 0x000000eebdbd723e */ /* 0x000fc600000010ff */
[----:B------:R-:W-:Y:S01]  /*7690*/  FFMA.FTZ R239, R236, R233, R235 ;  /* 0x000000e9ecef7223 */ /* 0x000fe200000100eb */
[----:B------:R-:W-:Y:S01]  /*76a0*/  FMUL.FTZ R234, R231, R234 ;  /* 0x000000eae7ea7220 */ /* 0x000fe20000410000 */
[----:B------:R-:W-:Y:S01]  /*76b0*/  SHF.L.U32 R233, R83, 0x10, RZ ;  /* 0x0000001053e97819 */ /* 0x000fe200000006ff */
[----:B------:R-:W-:Y:S01]  /*76c0*/  FADD.FTZ R236, R164, -R230 ;  /* 0x800000e6a4ec7221 */ /* 0x000fe20000010000 */
[----:B------:R-:W-:Y:S02]  /*76d0*/  SHF.L.U32 R235, R87, 0x10, RZ ;  /* 0x0000001057eb7819 */ /* 0x000fe400000006ff */
[----:B------:R-:W-:Y:S01]  /*76e0*/  F2FP.BF16.F32.PACK_AB R190, R190, R239 ;  /* 0x000000efbebe723e */ /* 0x000fe200000010ff */
[----:B------:R-:W-:Y:S02]  /*76f0*/  FMUL.FTZ R236, R231, R236 ;  /* 0x000000ece7ec7220 */ /* 0x000fe40000410000 */
        /* <DEDUP_REMOVED lines=9> */
.L_x_26630:
[----:B------:R-:W-:Y:S05]  /*7790*/  BSYNC.RECONVERGENT B1 ;  /* 0x0000000000017941 */ /* 0x000fea0003800200 */
.L_x_26629:
[----:B------:R-:W-:Y:S01]  /*77a0*/  LOP3.LUT P0, RZ, R229, 0x20, RZ, 0xc0, !PT ;  /* 0x00000020e5ff7812 */ /* 0x000fe2000780c0ff */
[----:B------:R-:W-:-:S12]  /*77b0*/  BSSY.RECONVERGENT B1, `(.L_x_26631) ;  /* 0x000003a000017945 */ /* 0x000fd80003800200 */
        /* <DEDUP_REMOVED lines=8> */
[----:B------:R-:W-:Y:S01]  /*7840*/  FADD.FTZ R236, R177, -R230 ;  /* 0x800000e6b1ec7221 */ /* 0x000fe20000010000 */
[----:B------:R-:W-:Y:S02]  /*7850*/  PRMT R235, R89, 0x7632, R235 ;  /* 0x0000763259eb7816 */ /* 0x000fe400000000eb */
        /* <DEDUP_REMOVED lines=47> */
.L_x_26632:
[----:B------:R-:W-:Y:S05]  /*7b50*/  BSYNC.RECONVERGENT B1 ;  /* 0x0000000000017941 */ /* 0x000fea0003800200 */
.L_x_26631:
        /* <DEDUP_REMOVED lines=19> */
[----:B------:R-:W-:Y:S01]  /*7c90*/  FMUL.FTZ R188, R231, R188 ;  /* 0x000000bce7bc7220 */ /* 0x000fe20000410000 */
[----:B------:R-:W-:-:S02]  /*7ca0*/  SHF.L.U32 R189, R189, 0x10, RZ ;  /* 0x00000010bdbd7819 */ /* 0x000fc400000006ff */
[----:B------:R-:W-:Y:S02]  /*7cb0*/  SHF.L.U32 R191, R191, 0x10, RZ ;  /* 0x00000010bfbf7819 */ /* 0x000fe400000006ff */
[----:B------:R-:W-:Y:S01]  /*7cc0*/  SHF.L.U32 R233, R233, 0x10, RZ ;  /* 0x00000010e9e97819 */ /* 0x000fe200000006ff */
[--C-:B------:R-:W-:Y:S01]  /*7cd0*/  FFMA.FTZ R235, R190, R235, R189.reuse ;  /* 0x000000ebbeeb7223 */ /* 0x100fe200000100bd */
[C---:B------:R-:W-:Y:S02]  /*7ce0*/  PRMT R189, R103.reuse, 0x7632, R189 ;  /* 0x0000763267bd7816 */ /* 0x040fe400000000bd */
[----:B------:R-:W-:Y:S01]  /*7cf0*/  SHF.L.U32 R240, R103, 0x10, RZ ;  /* 0x0000001067f07819 */ /* 0x000fe200000006ff */
[----:B------:R-:W-:Y:S01]  /*7d00*/  FFMA.FTZ R190, R188, R191, R233 ;  /* 0x000000bfbcbe7223 */ /* 0x000fe200000100e9 */
[----:B------:R-:W-:Y:S01]  /*7d10*/  PRMT R191, R99, 0x7632, R191 ;  /* 0x0000763263bf7816 */ /* 0x000fe200000000bf */
[----:B------:R-:W-:Y:S01]  /*7d20*/  FADD.FTZ R188, R187, -R230 ;  /* 0x800000e6bbbc7221 */ /* 0x000fe20000010000 */
[----:B------:R-:W-:-:S02]  /*7d30*/  SHF.L.U32 R189, R189, 0x10, RZ ;  /* 0x00000010bdbd7819 */ /* 0x000fc400000006ff */
[----:B------:R-:W-:Y:S01]  /*7d40*/  SHF.L.U32 R191, R191, 0x10, RZ ;  /* 0x00000010bfbf7819 */ /* 0x000fe200000006ff */
[----:B------:R-:W-:Y:S01]  /*7d50*/  FMUL.FTZ R188, R231, R188 ;  /* 0x000000bce7bc7220 */ /* 0x000fe20000410000 */
[----:B------:R-:W-:-:S03]  /*7d60*/  SHF.L.U32 R233, R101, 0x10, RZ ;  /* 0x0000001065e97819 */ /* 0x000fc600000006ff */
[----:B------:R-:W-:Y:S01]  /*7d70*/  FFMA.FTZ R191, R188, R191, R189 ;  /* 0x000000bfbcbf7223 */ /* 0x000fe200000100bd */
[----:B------:R-:W-:Y:S01]  /*7d80*/  FADD.FTZ R188, R182, -R230 ;  /* 0x800000e6b6bc7221 */ /* 0x000fe20000010000 */
[----:B------:R-:W-:-:S03]  /*7d90*/  SHF.L.U32 R189, R97, 0x10, RZ ;  /* 0x0000001061bd7819 */ /* 0x000fc600000006ff */
[----:B------:R-:W-:-:S04]  /*7da0*/  FMUL.FTZ R188, R231, R188 ;  /* 0x000000bce7bc7220 */ /* 0x000fc80000410000 */
[----:B------:R-:W-:Y:S01]  /*7db0*/  FFMA.FTZ R236, R188, R189, R233 ;  /* 0x000000bdbcec7223 */ /* 0x000fe200000100e9 */
[----:B------:R-:W-:Y:S01]  /*7dc0*/  SHF.L.U32 R189, R98, 0x10, RZ ;  /* 0x0000001062bd7819 */ /* 0x000fe200000006ff */
[--C-:B------:R-:W-:Y:S01]  /*7dd0*/  FADD.FTZ R188, R186, -R230.reuse ;  /* 0x800000e6babc7221 */ /* 0x100fe20000010000 */
[----:B------:R-:W-:Y:S01]  /*7de0*/  SHF.L.U32 R233, R102, 0x10, RZ ;  /* 0x0000001066e97819 */ /* 0x000fe200000006ff */
[----:B------:R-:W-:-:S04]  /*7df0*/  FADD.FTZ R230, R180, -R230 ;  /* 0x800000e6b4e67221 */ /* 0x000fc80000010000 */
[----:B------:R-:W-:Y:S01]  /*7e00*/  FFMA.FTZ R237, R238, R189, R233 ;  /* 0x000000bdeeed7223 */ /* 0x000fe200000100e9 */
[----:B------:R-:W-:Y:S01]  /*7e10*/  FMUL.FTZ R233, R231, R188 ;  /* 0x000000bce7e97220 */ /* 0x000fe20000410000 */
[----:B------:R-:W-:Y:S01]  /*7e20*/  SHF.L.U32 R238, R99, 0x10, RZ ;  /* 0x0000001063ee7819 */ /* 0x000fe200000006ff */
[----:B------:R-:W0:Y:S01]  /*7e30*/  LDC.64 R188, c[0x0][0x428] ;  /* 0x00010a00ffbc7b82 */ /* 0x000e220000000a00 */
[----:B------:R-:W-:Y:S01]  /*7e40*/  FMUL.FTZ R230, R231, R230 ;  /* 0x000000e6e7e67220 */ /* 0x000fe20000410000 */
[----:B------:R-:W-:Y:S02]  /*7e50*/  SHF.L.U32 R231, R96, 0x10, RZ ;  /* 0x0000001060e77819 */ /* 0x000fe400000006ff */
[----:B------:R-:W-:Y:S01]  /*7e60*/  FFMA.FTZ R238, R233, R238, R240 ;  /* 0x000000eee9ee7223 */ /* 0x000fe200000100f0 */
[----:B------:R-:W-:Y:S02]  /*7e70*/  SHF.L.U32 R233, R100, 0x10, RZ ;  /* 0x0000001064e97819 */ /* 0x000fe400000006ff */
[----:B------:R-:W-:-:S02]  /*7e80*/  F2FP.BF16.F32.PACK_AB R190, R190, R237 ;  /* 0x000000edbebe723e */ /* 0x000fc400000010ff */
[----:B------:R-:W-:Y:S01]  /*7e90*/  F2FP.BF16.F32.PACK_AB R191, R191, R238 ;  /* 0x000000eebfbf723e */ /* 0x000fe200000010ff */
[----:B------:R-:W-:Y:S01]  /*7ea0*/  FFMA.FTZ R231, R230, R231, R233 ;  /* 0x000000e7e6e77223 */ /* 0x000fe200000100e9 */
[----:B0-----:R-:W-:Y:S01]  /*7eb0*/  IMAD.WIDE.U32 R232, R232, 0x10, R188 ;  /* 0x00000010e8e87825 */ /* 0x001fe200078e00bc */
[----:B------:R-:W-:-:S03]  /*7ec0*/  F2FP.BF16.F32.PACK_AB R189, R235, R236 ;  /* 0x000000ecebbd723e */ /* 0x000fc600000010ff */
[----:B------:R-:W-:-:S05]  /*7ed0*/  F2FP.BF16.F32.PACK_AB R188, R234, R231 ;  /* 0x000000e7eabc723e */ /* 0x000fca00000010ff */
[----:B------:R0:W-:Y:S02]  /*7ee0*/  STG.E.128 desc[UR6][R232.64], R188 ;  /* 0x000000bce8007986 */ /* 0x0001e4000c101d06 */
.L_x_26614:
[----:B------:R-:W-:Y:S05]  /*7ef0*/  BSYNC.RECONVERGENT B0 ;  /* 0x0000000000007941 */ /* 0x000fea0003800200 */
.L_x_26613:
[----:B01234-:R-:W0:Y:S02]  /*7f00*/  LDC.64 R188, c[0x0][0x380] ;  /* 0x0000e000ffbc7b82 */ /* 0x01fe240000000a00 */
[----:B0-----:R-:W-:-:S04]  /*7f10*/  LEA R226, R188, R226, 0x2 ;  /* 0x000000e2bce27211 */ /* 0x001fc800078e10ff */
[----:B------:R-:W-:-:S13]  /*7f20*/  ISETP.GE.AND P0, PT, R226, R189, PT ;  /* 0x000000bde200720c */ /* 0x000fda0003f06270 */
[----:B------:R-:W-:Y:S05]  /*7f30*/  @!P0 BRA `(.L_x_26633) ;  /* 0xffffff9000448947 */ /* 0x000fea000383ffff */
[----:B------:R-:W-:Y:S05]  /*7f40*/  EXIT ;  /* 0x000000000000794d */ /* 0x000fea0003800000 */
.L_x_26612:
[----:B------:R-:W-:Y:S01]  /*7f50*/  HFMA2 R239, -RZ, RZ, 0, 5.9604644775390625e-08 ;  /* 0x00000001ffef7431 */ /* 0x000fe200000001ff */
[----:B------:R-:W-:Y:S01]  /*7f60*/  BSSY B0, `(.L_x_26634) ;  /* 0x0000007000007945 */ /* 0x000fe20003800000 */
[----:B------:R-:W-:Y:S02]  /*7f70*/  MOV R240, R191 ;  /* 0x000000bf00f07202 */ /* 0x000fe40000000f00 */
[----:B------:R-:W-:Y:S02]  /*7f80*/  MOV R242, 0x1f ;  /* 0x0000001f00f27802 */ /* 0x000fe40000000f00 */
[----:B------:R-:W-:-:S07]  /*7f90*/  MOV R237, 0xffffffff ;  /* 0xffffffff00ed7802 */ /* 0x000fce0000000f00 */
[----:B--2345:R-:W-:Y:S05]  /*7fa0*/  WARPSYNC.COLLECTIVE R237, `(.L_x_26635) ;  /* 0x00000000ed087348 */ /* 0x03cfea0003c00000 */
[----:B------:R0:W1:Y:S02]  /*7fb0*/  SHFL.BFLY P6, R238, R240, R239, R242 ;  /* 0x0c0000eff0ee7389 */ /* 0x00006400000c00f2 */
[----:B012345:R-:W-:Y:S05]  /*7fc0*/  ENDCOLLECTIVE ;  /* 0x000000000000791b */ /* 0x03ffea0003800000 */
.L_x_26635:
[----:B------:R-:W-:Y:S05]  /*7fd0*/  BSYNC B0 ;  /* 0x0000000000007941 */ /* 0x000fea0003800000 */
.L_x_26634:
        /* <DEDUP_REMOVED lines=10> */
.L_x_26636:
[----:B------:R-:W-:Y:S01]  /*8080*/  HFMA2 R239, -RZ, RZ, 0, 2.384185791015625e-07 ;  /* 0x00000004ffef7431 */ /* 0x000fe200000001ff */
[----:B------:R-:W-:-:S05]  /*8090*/  MOV R190, R238 ;  /* 0x000000ee00be7202 */ /* 0x000fca0000000f00 */
[----:B------:R-:W-:-:S05]  /*80a0*/  FADD.FTZ R232, R231, R190 ;  /* 0x000000bee7e87221 */ /* 0x000fca0000010000 */
[----:B------:R-:W-:-:S07]  /*80b0*/  MOV R240, R232 ;  /* 0x000000e800f07202 */ /* 0x000fce0000000f00 */
[----:B------:R-:W-:Y:S05]  /*80c0*/  WARPSYNC.COLLECTIVE R237, `(.L_x_26637) ;  /* 0x00000000ed087348 */ /* 0x000fea0003c00000 */
[----:B------:R0:W1:Y:S02]  /*80d0*/  SHFL.BFLY P6, R238, R240, R239, R242 ;  /* 0x0c0000eff0ee7389 */ /* 0x00006400000c00f2 */
[----:B01----:R-:W-:Y:S05]  /*80e0*/  ENDCOLLECTIVE ;  /* 0x000000000000791b */ /* 0x003fea0003800000 */
.L_x_26637:
[----:B------:R-:W-:Y:S01]  /*80f0*/  HFMA2 R239, -RZ, RZ, 0, 4.76837158203125e-07 ;  /* 0x00000008ffef7431 */ /* 0x000fe200000001ff */
[----:B------:R-:W-:-:S05]  /*8100*/  MOV R233, R238 ;  /* 0x000000ee00e97202 */ /* 0x000fca0000000f00 */
[----:B------:R-:W-:-:S05]  /*8110*/  FADD.FTZ R233, R232, R233 ;  /* 0x000000e9e8e97221 */ /* 0x000fca0000010000 */
[----:B------:R-:W-:-:S07]  /*8120*/  MOV R240, R233 ;  /* 0x000000e900f07202 */ /* 0x000fce0000000f00 */
[----:B------:R-:W-:Y:S05]  /*8130*/  WARPSYNC.COLLECTIVE R237, `(.L_x_26638) ;  /* 0x00000000ed087348 */ /* 0x000fea0003c00000 */
[----:B------:R0:W1:Y:S02]  /*8140*/  SHFL.BFLY P6, R238, R240, R239, R242 ;  /* 0x0c0000eff0ee7389 */ /* 0x00006400000c00f2 */
[----:B01----:R-:W-:Y:S05]  /*8150*/  ENDCOLLECTIVE ;  /* 0x000000000000791b */ /* 0x003fea0003800000 */
.L_x_26638:
[----:B------:R-:W-:Y:S01]  /*8160*/  HFMA2 R239, -RZ, RZ, 0, 9.5367431640625e-07 ;  /* 0x00000010ffef7431 */ /* 0x000fe200000001ff */
[----:B------:R-:W-:-:S05]  /*8170*/  MOV R190, R238 ;  /* 0x000000ee00be7202 */ /* 0x000fca0000000f00 */
[----:B------:R-:W-:-:S05]  /*8180*/  FADD.FTZ R236, R233, R190 ;  /* 0x000000bee9ec7221 */ /* 0x000fca0000010000 */
[----:B------:R-:W-:-:S07]  /*8190*/  MOV R240, R236 ;  /* 0x000000ec00f07202 */ /* 0x000fce0000000f00 */
[----:B------:R-:W-:Y:S05]  /*81a0*/  WARPSYNC.COLLECTIVE R237, `(.L_x_26639) ;  /* 0x00000000ed087348 */ /* 0x000fea0003c00000 */
[----:B------:R0:W1:Y:S02]  /*81b0*/  SHFL.BFLY P6, R238, R240, R239, R242 ;  /* 0x0c0000eff0ee7389 */ /* 0x00006400000c00f2 */
[----:B01----:R-:W-:Y:S05]  /*81c0*/  ENDCOLLECTIVE ;  /* 0x000000000000791b */ /* 0x003fea0003800000 */
.L_x_26639:
        /* <DEDUP_REMOVED lines=173> */
.L_x_26640:
[----:B------:R-:W-:Y:S01]  /*8ca0*/  HFMA2 R239, -RZ, RZ, 0, 1.1920928955078125e-07 ;  /* 0x00000002ffef7431 */ /* 0x000fe200000001ff */
[----:B------:R-:W-:-:S05]  /*8cb0*/  MOV R191, R238 ;  /* 0x000000ee00bf7202 */ /* 0x000fca0000000f00 */
[----:B------:R-:W-:-:S05]  /*8cc0*/  FADD.FTZ R191, R190, R191 ;  /* 0x000000bfbebf7221 */ /* 0x000fca0000010000 */
[----:B------:R-:W-:-:S07]  /*8cd0*/  MOV R240, R191 ;  /* 0x000000bf00f07202 */ /* 0x000fce0000000f00 */
[----:B------:R-:W-:Y:S05]  /*8ce0*/  WARPSYNC.COLLECTIVE R237, `(.L_x_26641) ;  /* 0x00000000ed087348 */ /* 0x000fea0003c00000 */
[----:B------:R0:W1:Y:S02]  /*8cf0*/  SHFL.BFLY P6, R238, R240, R239, R242 ;  /* 0x0c0000eff0ee7389 */ /* 0x00006400000c00f2 */
[----:B01----:R-:W-:Y:S05]  /*8d00*/  ENDCOLLECTIVE ;  /* 0x000000000000791b */ /* 0x003fea0003800000 */
.L_x_26641:
[----:B------:R-:W-:Y:S01]  /*8d10*/  HFMA2 R239, -RZ, RZ, 0, 2.384185791015625e-07 ;  /* 0x00000004ffef7431 */ /* 0x000fe200000001ff */
[----:B------:R-:W-:-:S05]  /*8d20*/  MOV R232, R238 ;  /* 0x000000ee00e87202 */ /* 0x000fca0000000f00 */
[----:B------:R-:W-:-:S05]  /*8d30*/  FADD.FTZ R232, R191, R232 ;  /* 0x000000e8bfe87221 */ /* 0x000fca0000010000 */
[----:B------:R-:W-:-:S07]  /*8d40*/  MOV R240, R232 ;  /* 0x000000e800f07202 */ /* 0x000fce0000000f00 */
[----:B------:R-:W-:Y:S05]  /*8d50*/  WARPSYNC.COLLECTIVE R237, `(.L_x_26642) ;  /* 0x00000000ed087348 */ /* 0x000fea0003c00000 */
[----:B------:R0:W1:Y:S02]  /*8d60*/  SHFL.BFLY P6, R238, R240, R239, R242 ;  /* 0x0c0000eff0ee7389 */ /* 0x00006400000c00f2 */
[----:B01----:R-:W-:Y:S05]  /*8d70*/  ENDCOLLECTIVE ;  /* 0x000000000000791b */ /* 0x003fea0003800000 */
.L_x_26642:
[----:B------:R-:W-:Y:S01]  /*8d80*/  HFMA2 R239, -RZ, RZ, 0, 4.76837158203125e-07 ;  /* 0x00000008ffef7431 */ /* 0x000fe200000001ff */
[----:B------:R-:W-:-:S05]  /*8d90*/  MOV R231, R238 ;  /* 0x000000ee00e77202 */ /* 0x000fca0000000f00 */
[----:B------:R-:W-:-:S05]  /*8da0*/  FADD.FTZ R231, R232, R231 ;  /* 0x000000e7e8e77221 */ /* 0x000fca0000010000 */
[----:B------:R-:W-:-:S07]  /*8db0*/  MOV R240, R231 ;  /* 0x000000e700f07202 */ /* 0x000fce0000000f00 */
[----:B------:R-:W-:Y:S05]  /*8dc0*/  WARPSYNC.COLLECTIVE R237, `(.L_x_26643) ;  /* 0x00000000ed087348 */ /* 0x000fea0003c00000 */
[----:B------:R0:W1:Y:S02]  /*8dd0*/  SHFL.BFLY P6, R238, R240, R239, R242 ;  /* 0x0c0000eff0ee7389 */ /* 0x00006400000c00f2 */
[----:B01----:R-:W-:Y:S05]  /*8de0*/  ENDCOLLECTIVE ;  /* 0x000000000000791b */ /* 0x003fea0003800000 */
.L_x_26643:
[----:B------:R-:W-:Y:S01]  /*8df0*/  HFMA2 R239, -RZ, RZ, 0, 9.5367431640625e-07 ;  /* 0x00000010ffef7431 */ /* 0x000fe200000001ff */
[----:B------:R-:W-:-:S05]  /*8e00*/  MOV R236, R238 ;  /* 0x000000ee00ec7202 */ /* 0x000fca0000000f00 */
[----:B------:R-:W-:-:S05]  /*8e10*/  FADD.FTZ R236, R231, R236 ;  /* 0x000000ece7ec7221 */ /* 0x000fca0000010000 */
[----:B------:R-:W-:-:S07]  /*8e20*/  MOV R240, R236 ;  /* 0x000000ec00f07202 */ /* 0x000fce0000000f00 */
[----:B------:R-:W-:Y:S05]  /*8e30*/  WARPSYNC.COLLECTIVE R237, `(.L_x_26644) ;  /* 0x00000000ed087348 */ /* 0x000fea0003c00000 */
[----:B------:R0:W1:Y:S02]  /*8e40*/  SHFL.BFLY P6, R238, R240, R239, R242 ;  /* 0x0c0000eff0ee7389 */ /* 0x00006400000c00f2 */
[----:B01----:R-:W-:Y:S05]  /*8e50*/  ENDCOLLECTIVE ;  /* 0x000000000000791b */ /* 0x003fea0003800000 */
.L_x_26644:
[----:B------:R-:W-:Y:S01]  /*8e60*/  MOV R233, R238 ;  /* 0x000000ee00e97202 */ /* 0x000fe20000000f00 */
[----:B------:R-:W-:Y:S06]  /*8e70*/  BRA `(.L_x_26645) ;  /* 0xffffffcc00507947 */ /* 0x000fec000383ffff */
.L_x_26646:
        /* <DEDUP_REMOVED lines=16> */
.L_x_88466:


//--------------------- .text._ZN10layer_norm13ln_fwd_kernelINS_13Kernel_traitsI13__nv_bfloat16S2_fS2_fjLj2560ELj1ELj4ELj1ELj16ENS_18Kernel_traits_baseILj2560ES2_S2_fS2_fjLj128EEEEELb0ELb0ELb1ELb1EEEvNS_9FwdParamsE --------------------------
	.section	.text._ZN10layer_norm13ln_fwd_kernelINS_13Kernel_traitsI13__nv_bfloat16S2_fS2_fjLj2560ELj1ELj4ELj1ELj16ENS_18Kernel_traits_baseILj2560ES2_S2_fS2_fjLj128EEEEELb0ELb0ELb1ELb1EEEvNS_9FwdParamsE,"ax",@progbits
	.align	128
        .global         _ZN10layer_norm13ln_fwd_kernelINS_13Kernel_traitsI13__nv_bfloat16S2_fS2_fjLj2560ELj1ELj4ELj1ELj16ENS_18Kernel_traits_baseILj2560ES2_S2_fS2_fjLj128EEEEELb0ELb0ELb1ELb1EEEvNS_9FwdParamsE
        .type           _ZN10layer_norm13ln_fwd_kernelINS_13Kernel_traitsI13__nv_bfloat16S2_fS2_fjLj2560ELj1ELj4ELj1ELj16ENS_18Kernel_traits_baseILj2560ES2_S2_fS2_fjLj128EEEEELb0ELb0ELb1ELb1EEEvNS_9FwdParamsE,@function
        .size           _ZN10layer_norm13ln_fwd_kernelINS_13Kernel_traitsI13__nv_bfloat16S2_fS2_fjLj2560ELj1ELj4ELj1ELj16ENS_18Kernel_traits_baseILj2560ES2_S2_fS2_fjLj128EEEEELb0ELb0ELb1ELb1EEEvNS_9FwdParamsE,(.L_x_88467 - _ZN10layer_norm13ln_fwd_kernelINS_13Kernel_traitsI13__nv_bfloat16S2_fS2_fjLj2560ELj1ELj4ELj1ELj16ENS_18Kernel_traits_baseILj2560ES2_S2_fS2_fjLj128EEEEELb0ELb0ELb1ELb1EEEvNS_9FwdParamsE)
        .other          _ZN10layer_norm13ln_fwd_kernelINS_13Kernel_traitsI13__nv_bfloat16S2_fS2_fjLj2560ELj1ELj4ELj1ELj16ENS_18Kernel_traits_baseILj2560ES2_S2_fS2_fjLj128EEEEELb0ELb0ELb1ELb1EEEvNS_9FwdParamsE,@"STO_CUDA_ENTRY STV_DEFAULT"
_ZN10layer_norm13ln_fwd_kernelINS_13Kernel_traitsI13__nv_bfloat16S2_fS2_fjLj2560ELj1ELj4ELj1ELj16ENS_18Kernel_traits_baseILj2560ES2_S2_fS2_fjLj128EEEEELb0ELb0ELb1ELb1EEEvNS_9FwdParamsE:
.text._ZN10layer_norm13ln_fwd_kernelINS_13Kernel_traitsI13__nv_bfloat16S2_fS2_fjLj2560ELj1ELj4ELj1ELj16ENS_18Kernel_traits_baseILj2560ES2_S2_fS2_fjLj128EEEEELb0ELb0ELb1ELb1EEEvNS_9FwdParamsE:
        /* <DEDUP_REMOVED lines=38> */
.L_x_26647:
        /* <DEDUP_REMOVED lines=32> */
.L_x_26648:
[----:B------:R-:W1:Y:S02]  /*0460*/  LDCU UR4, c[0x0][0x384] ;  /* 0x00007080ff0477ac */ /* 0x000e640008000800 */
[----:B-1----:R-:W-:-:S13]  /*0470*/  ISETP.GE.AND P0, PT, R2, UR4, PT ;  /* 0x0000000402007c0c */ /* 0x002fda000bf06270 */
[----:B------:R-:W-:Y:S05]  /*0480*/  @P0 EXIT ;  /* 0x000000000000094d */ /* 0x000fea0003800000 */
[----:B-----5:R-:W-:Y:S01]  /*0490*/  PRMT R29, R146, 0x7632, R29 ;  /* 0x00007632921d7816 */ /* 0x020fe2000000001d */
[----:B------:R-:W1:Y:S01]  /*04a0*/  LDCU.U8 UR8, c[0x0][0x410] ;  /* 0x00008200ff0877ac */ /* 0x000e620008000000 */
        /* <DEDUP_REMOVED lines=8> */
[----:B------:R-:W4:Y:S01]  /*0530*/  LDCU.64 UR4, c[0x0][0x3a0] ;  /* 0x00007400ff0477ac */ /* 0x000f220008000a00 */
        /* <DEDUP_REMOVED lines=47> */
[----:B0-----:R-:W-:-:S02]  /*0830*/  PRMT R4, R129, 0x7632, R4 ;  /* 0x0000763281047816 */ /* 0x001fc40000000004 */
        /* <DEDUP_REMOVED lines=26> */
[----:B-1234-:R-:W-:-:S07]  /*09e0*/  PRMT R195, R180, 0x7632, R195 ;  /* 0x00007632b4c37816 */ /* 0x01efce00000000c3 */
.L_x_26690:
[----:B------:R-:W0:Y:S08]  /*09f0*/  LDC.64 R28, c[0x0][0x3f0] ;  /* 0x0000fc00ff1c7b82 */ /* 0x000e300000000a00 */
[----:B------:R-:W1:Y:S01]  /*0a00*/  LDC R230, c[0x0][0x388] ;  /* 0x0000e200ffe67b82 */ /* 0x000e620000000800 */
[----:B0-----:R-:W-:-:S05]  /*0a10*/  IMAD.WIDE R28, R2, 0x4, R28 ;  /* 0x00000004021c7825 */ /* 0x001fca00078e021c */
[----:B------:R-:W2:Y:S01]  /*0a20*/  LDG.E R198, desc[UR6][R28.64] ;  /* 0x000000061cc67981 */ /* 0x000ea2000c1e1900 */
[----:B------:R-:W-:Y:S01]  /*0a30*/  HFMA2 R184, -RZ, RZ, 0, 0 ;  /* 0x00000000ffb87431 */ /* 0x000fe200000001ff */
[----:B--2---:R-:W-:-:S13]  /*0a40*/  ISETP.GE.AND P1, PT, R198, 0x1, PT ;  /* 0x00000001c600780c */ /* 0x004fda0003f26270 */
[----:B------:R-:W-:Y:S01]  /*0a50*/  @P1 IADD3 R25, PT, PT, R198, -0x1, RZ ;  /* 0xffffffffc6191810 */ /* 0x000fe20007ffe0ff */
[----:B------:R-:W0:Y:S04]  /*0a60*/  @P1 LDC.64 R26, c[0x0][0x390] ;  /* 0x0000e400ff1a1b82 */ /* 0x000e280000000a00 */
[----:B-1----:R-:W-:-:S04]  /*0a70*/  @P1 IMAD R30, R25, R230, RZ ;  /* 0x000000e6191e1224 */ /* 0x002fc800078e02ff */
[----:B------:R-:W1:Y:S01]  /*0a80*/  LDC.64 R24, c[0x0][0x3f8] ;  /* 0x0000fe00ff187b82 */ /* 0x000e620000000a00 */
[----:B------:R-:W-:-:S04]  /*0a90*/  @P1 SHF.R.S32.HI R31, RZ, 0x1f, R30 ;  /* 0x0000001fff1f1819 */ /* 0x000fc8000001141e */
[----:B------:R-:W-:-:S04]  /*0aa0*/  @P1 LEA.HI R31, R31, R30, RZ, 0x3 ;  /* 0x0000001e1f1f1211 */ /* 0x000fc800078f18ff */
[----:B------:R-:W-:-:S05]  /*0ab0*/  @P1 LEA.HI.SX32 R184, R31, R0, 0x1d ;  /* 0x000000001fb81211 */ /* 0x000fca00078feaff */
[----:B0-----:R-:W-:-:S05]  /*0ac0*/  @P1 IMAD.WIDE.U32 R26, R184, 0x10, R26 ;  /* 0x00000010b81a1825 */ /* 0x001fca00078e001a */
[----:B------:R-:W2:Y:S01]  /*0ad0*/  @P1 LDG.E.128 R100, desc[UR6][R26.64] ;  /* 0x000000061a641981 */ /* 0x000ea2000c1e1d00 */
[----:B-1----:R-:W-:-:S05]  /*0ae0*/  IMAD.WIDE R24, R2, 0x4, R24 ;  /* 0x0000000402187825 */ /* 0x002fca00078e0218 */
[----:B------:R0:W5:Y:S01]  /*0af0*/  LDG.E R196, desc[UR6][R24.64] ;  /* 0x0000000618c47981 */ /* 0x000162000c1e1900 */
[----:B------:R-:W-:Y:S01]  /*0b00*/  ISETP.NE.U32.AND P0, PT, RZ, UR4, PT ;  /* 0x00000004ff007c0c */ /* 0x000fe2000bf05070 */
[----:B------:R-:W-:-:S03]  /*0b10*/  IMAD R28, R2, R230, RZ ;  /* 0x000000e6021c7224 */ /* 0x000fc600078e02ff */
[----:B------:R-:W-:Y:S02]  /*0b20*/  ISETP.NE.AND.EX P0, PT, RZ, UR5, PT, P0 ;  /* 0x00000005ff007c0c */ /* 0x000fe4000bf05300 */
[----:B------:R-:W-:-:S04]  /*0b30*/  SHF.R.S32.HI R29, RZ, 0x1f, R28 ;  /* 0x0000001fff1d7819 */ /* 0x000fc8000001141c */
[----:B------:R-:W-:-:S04]  /*0b40*/  LEA.HI R29, R29, R28, RZ, 0x3 ;  /* 0x0000001c1d1d7211 */ /* 0x000fc800078f18ff */
[----:B------:R-:W-:Y:S02]  /*0b50*/  LEA.HI.SX32 R185, R29, R0, 0x1d ;  /* 0x000000001db97211 */ /* 0x000fe400078feaff */
[----:B--2---:R-:W-:Y:S02]  /*0b60*/  PRMT R32, R103, 0x7632, R32 ;  /* 0x0000763267207816 */ /* 0x004fe40000000020 */
[----:B------:R-:W-:Y:S02]  /*0b70*/  PRMT R33, R102, 0x7632, R33 ;  /* 0x0000763266217816 */ /* 0x000fe40000000021 */
[----:B------:R-:W-:Y:S02]  /*0b80*/  PRMT R34, R101, 0x7632, R34 ;  /* 0x0000763265227816 */ /* 0x000fe40000000022 */
[----:B------:R-:W-:Y:S01]  /*0b90*/  PRMT R35, R100, 0x7632, R35 ;  /* 0x0000763264237816 */ /* 0x000fe20000000023 */
[----:B0-----:R-:W-:Y:S06]  /*0ba0*/  @!P0 BRA `(.L_x_26649) ;  /* 0x0000000000988947 */ /* 0x001fec0003800000 */
[----:B------:R-:W0:Y:S02]  /*0bb0*/  LDC.64 R28, c[0x0][0x3a0] ;  /* 0x0000e800ff1c7b82 */ /* 0x000e240000000a00 */
[----:B0-----:R-:W-:-:S05]  /*0bc0*/  IMAD.WIDE.U32 R28, R185, 0x20, R28 ;  /* 0x00000020b91c7825 */ /* 0x001fca00078e001c */
[----:B------:R-:W2:Y:S04]  /*0bd0*/  LDG.E.128 R24, desc[UR6][R28.64] ;  /* 0x000000061c187981 */ /* 0x000ea8000c1e1d00 */
[----:B------:R-:W3:Y:S01]  /*0be0*/  LDG.E.128 R28, desc[UR6][R28.64+0x10] ;  /* 0x000010061c1c7981 */ /* 0x000ee2000c1e1d00 */
        /* <DEDUP_REMOVED lines=8> */
[----:B------:R-:W4:Y:S08]  /*0c70*/  @P2 LDC R40, c[0x0][0x40c] ;  /* 0x00010300ff282b82 */ /* 0x000f300000000800 */
[----:B------:R-:W4:Y:S08]  /*0c80*/  @P2 LDC R41, c[0x0][0x40c] ;  /* 0x00010300ff292b82 */ /* 0x000f300000000800 */
[----:B------:R-:W3:Y:S08]  /*0c90*/  @P2 LDC R42, c[0x0][0x40c] ;  /* 0x00010300ff2a2b82 */ /* 0x000ef00000000800 */
[----:B------:R-:W3:Y:S08]  /*0ca0*/  @P2 LDC R43, c[0x0][0x40c] ;  /* 0x00010300ff2b2b82 */ /* 0x000ef00000000800 */
[----:B------:R-:W3:Y:S08]  /*0cb0*/  @P2 LDC R44, c[0x0][0x40c] ;  /* 0x00010300ff2c2b82 */ /* 0x000ef00000000800 */
[----:B------:R-:W3:Y:S01]  /*0cc0*/  @P2 LDC R45, c[0x0][0x40c] ;  /* 0x00010300ff2d2b82 */ /* 0x000ee20000000800 */
[----:B--2---:R-:W-:Y:S01]  /*0cd0*/  @!P2 MOV R96, R24 ;  /* 0x000000180060a202 */ /* 0x004fe20000000f00 */
[----:B0-----:R-:W-:Y:S01]  /*0ce0*/  @P2 FFMA.FTZ R96, R35, R38, R24 ;  /* 0x0000002623602223 */ /* 0x001fe20000010018 */
[----:B------:R-:W-:Y:S01]  /*0cf0*/  @!P2 MOV R97, R25 ;  /* 0x000000190061a202 */ /* 0x000fe20000000f00 */
[----:B-1----:R-:W-:Y:S01]  /*0d00*/  @P2 FFMA.FTZ R97, R36, R39, R25 ;  /* 0x0000002724612223 */ /* 0x002fe20000010019 */
[----:B------:R-:W-:-:S02]  /*0d10*/  @P2 SHF.L.U32 R24, R33, 0x10, RZ ;  /* 0x0000001021182819 */ /* 0x000fc400000006ff */
[----:B------:R-:W-:Y:S02]  /*0d20*/  @P2 SHF.L.U32 R25, R102, 0x10, RZ ;  /* 0x0000001066192819 */ /* 0x000fe400000006ff */
[----:B------:R-:W-:Y:S02]  /*0d30*/  @P2 SHF.L.U32 R33, R103, 0x10, RZ ;  /* 0x0000001067212819 */ /* 0x000fe400000006ff */
[----:B------:R-:W-:Y:S01]  /*0d40*/  @!P2 MOV R98, R26 ;  /* 0x0000001a0062a202 */ /* 0x000fe20000000f00 */
[----:B----4-:R-:W-:Y:S01]  /*0d50*/  @P2 FFMA.FTZ R98, R37, R40, R26 ;  /* 0x0000002825622223 */ /* 0x010fe2000001001a */
[----:B------:R-:W-:Y:S01]  /*0d60*/  @!P2 MOV R99, R27 ;  /* 0x0000001b0063a202 */ /* 0x000fe20000000f00 */
[----:B------:R-:W-:Y:S01]  /*0d70*/  @P2 FFMA.FTZ R99, R34, R41, R27 ;  /* 0x0000002922632223 */ /* 0x000fe2000001001b */
[----:B---3--:R-:W-:Y:S01]  /*0d80*/  @!P2 MOV R92, R28 ;  /* 0x0000001c005ca202 */ /* 0x008fe20000000f00 */
[----:B------:R-:W-:Y:S01]  /*0d90*/  @P2 FFMA.FTZ R92, R25, R42, R28 ;  /* 0x0000002a195c2223 */ /* 0x000fe2000001001c */
[----:B------:R-:W-:Y:S01]  /*0da0*/  @!P2 MOV R93, R29 ;  /* 0x0000001d005da202 */ /* 0x000fe20000000f00 */
[----:B------:R-:W-:Y:S01]  /*0db0*/  @P2 FFMA.FTZ R93, R24, R43, R29 ;  /* 0x0000002b185d2223 */ /* 0x000fe2000001001d */
[----:B------:R-:W-:Y:S01]  /*0dc0*/  @!P2 MOV R94, R30 ;  /* 0x0000001e005ea202 */ /* 0x000fe20000000f00 */
[----:B------:R-:W-:Y:S01]  /*0dd0*/  @P2 FFMA.FTZ R94, R33, R44, R30 ;  /* 0x0000002c215e2223 */ /* 0x000fe2000001001e */
[----:B------:R-:W-:Y:S01]  /*0de0*/  @!P2 MOV R95, R31 ;  /* 0x0000001f005fa202 */ /* 0x000fe20000000f00 */
[----:B------:R-:W-:Y:S01]  /*0df0*/  @P2 FFMA.FTZ R95, R32, R45, R31 ;  /* 0x0000002d205f2223 */ /* 0x000fe2000001001f */
[----:B------:R-:W-:Y:S06]  /*0e00*/  BRA `(.L_x_26650) ;  /* 0x0000000000707947 */ /* 0x000fec0003800000 */
.L_x_26649:
        /* <DEDUP_REMOVED lines=22> */
[----:B---3--:R-:W-:-:S07]  /*0f70*/  @P1 FMUL.FTZ R95, R32, R37 ;  /* 0x00000025205f1220 */ /* 0x008fce0000410000 */
[----:B------:R-:W3:Y:S01]  /*0f80*/  @P1 LDC R30, c[0x0][0x40c] ;  /* 0x00010300ff1e1b82 */ /* 0x000ee20000000800 */
[----:B0-----:R-:W-:Y:S01]  /*0f90*/  @P1 FMUL.FTZ R96, R24, R25 ;  /* 0x0000001918601220 */ /* 0x001fe20000410000 */
[----:B-1----:R-:W-:Y:S01]  /*0fa0*/  @P1 FMUL.FTZ R98, R26, R27 ;  /* 0x0000001b1a621220 */ /* 0x002fe20000410000 */
[----:B--2---:R-:W-:Y:S01]  /*0fb0*/  @P1 FMUL.FTZ R92, R28, R31 ;  /* 0x0000001f1c5c1220 */ /* 0x004fe20000410000 */
[----:B---3--:R-:W-:-:S07]  /*0fc0*/  @P1 FMUL.FTZ R94, R29, R30 ;  /* 0x0000001e1d5e1220 */ /* 0x008fce0000410000 */
.L_x_26650:
[----:B------:R-:W0:Y:S01]  /*0fd0*/  LDC.64 R226, c[0x0][0x3a8] ;  /* 0x0000ea00ffe27b82 */ /* 0x000e220000000a00 */
[----:B------:R-:W-:Y:S01]  /*0fe0*/  BSSY.RECONVERGENT B0, `(.L_x_26651) ;  /* 0x000000a000007945 */ /* 0x000fe20003800200 */
[C---:B------:R-:W-:Y:S01]  /*0ff0*/  IADD3 R37, PT, PT, R185.reuse, 0x20, RZ ;  /* 0x00000020b9257810 */ /* 0x040fe20007ffe0ff */
[----:B0-----:R-:W-:-:S05]  /*1000*/  IMAD.WIDE.U32 R24, R185, 0x20, R226 ;  /* 0x00000020b9187825 */ /* 0x001fca00078e00e2 */
[----:B------:R0:W-:Y:S04]  /*1010*/  STG.E.128 desc[UR6][R24.64], R96 ;  /* 0x0000006018007986 */ /* 0x0001e8000c101d06 */
[----:B------:R0:W-:Y:S01]  /*1020*/  STG.E.128 desc[UR6][R24.64+0x10], R92 ;  /* 0x0000105c18007986 */ /* 0x0001e2000c101d06 */
[----:B------:R-:W-:Y:S05]  /*1030*/  @!P1 BRA `(.L_x_26652) ;  /* 0x0000000000109947 */ /* 0x000fea0003800000 */
[----:B------:R-:W1:Y:S01]  /*1040*/  LDC.64 R100, c[0x0][0x390] ;  /* 0x0000e400ff647b82 */ /* 0x000e620000000a00 */
[----:B0-----:R-:W-:-:S05]  /*1050*/  IADD3 R25, PT, PT, R184, 0x20, RZ ;  /* 0x00000020b8197810 */ /* 0x001fca0007ffe0ff */
[----:B-1----:R-:W-:-:S06]  /*1060*/  IMAD.WIDE.U32 R100, R25, 0x10, R100 ;  /* 0x0000001019647825 */ /* 0x002fcc00078e0064 */
[----:B------:R-:W5:Y:S02]  /*1070*/  LDG.E.128 R100, desc[UR6][R100.64] ;  /* 0x0000000664647981 */ /* 0x000f64000c1e1d00 */
.L_x_26652:
[----:B------:R-:W-:Y:S05]  /*1080*/  BSYNC.RECONVERGENT B0 ;  /* 0x0000000000007941 */ /* 0x000fea0003800200 */
.L_x_26651:
[----:B-----5:R-:W-:Y:S02]  /*1090*/  PRMT R32, R103, 0x7632, R32 ;  /* 0x0000763267207816 */ /* 0x020fe40000000020 */
[----:B------:R-:W-:Y:S02]  /*10a0*/  PRMT R33, R102, 0x7632, R33 ;  /* 0x0000763266217816 */ /* 0x000fe40000000021 */
[----:B------:R-:W-:Y:S02]  /*10b0*/  PRMT R34, R101, 0x7632, R34 ;  /* 0x0000763265227816 */ /* 0x000fe40000000022 */
[----:B------:R-:W-:Y:S01]  /*10c0*/  PRMT R35, R100, 0x7632, R35 ;  /* 0x0000763264237816 */ /* 0x000fe20000000023 */
[----:B------:R-:W-:Y:S06]  /*10d0*/  @!P0 BRA `(.L_x_26653) ;  /* 0x0000000000988947 */ /* 0x000fec0003800000 */
[----:B------:R-:W1:Y:S02]  /*10e0*/  LDC.64 R28, c[0x0][0x3a0] ;  /* 0x0000e800ff1c7b82 */ /* 0x000e640000000a00 */
[----:B-1----:R-:W-:-:S05]  /*10f0*/  IMAD.WIDE.U32 R28, R37, 0x20, R28 ;  /* 0x00000020251c7825 */ /* 0x002fca00078e001c */
[----:B0-----:R-:W2:Y:S04]  /*1100*/  LDG.E.128 R24, desc[UR6][R28.64] ;  /* 0x000000061c187981 */ /* 0x001ea8000c1e1d00 */
        /* <DEDUP_REMOVED lines=10> */
[----:B------:R-:W5:Y:S08]  /*11b0*/  @P2 LDC R42, c[0x0][0x40c] ;  /* 0x00010300ff2a2b82 */ /* 0x000f700000000800 */
        /* <DEDUP_REMOVED lines=14> */
[----:B-----5:R-:W-:Y:S01]  /*12a0*/  @P2 FFMA.FTZ R91, R34, R42, R27 ;  /* 0x0000002a225b2223 */ /* 0x020fe2000001001b */
        /* <DEDUP_REMOVED lines=9> */
.L_x_26653:
[----:B0-----:R-:W0:Y:S01]  /*1340*/  @P1 LDC R24, c[0x0][0x40c] ;  /* 0x00010300ff181b82 */ /* 0x001e220000000800 */
        /* <DEDUP_REMOVED lines=27> */
.L_x_26654:
[----:B------:R-:W-:Y:S01]  /*1500*/  IMAD.WIDE.U32 R24, R37, 0x20, R226 ;  /* 0x0000002025187825 */ /* 0x000fe200078e00e2 */
[----:B------:R-:W-:Y:S01]  /*1510*/  BSSY.RECONVERGENT B0, `(.L_x_26655) ;  /* 0x0000009000007945 */ /* 0x000fe20003800200 */
[----:B------:R-:W-:-:S03]  /*1520*/  IADD3 R37, PT, PT, R185, 0x40, RZ ;  /* 0x00000040b9257810 */ /* 0x000fc60007ffe0ff */
[----:B------:R0:W-:Y:S04]  /*1530*/  STG.E.128 desc[UR6][R24.64], R88 ;  /* 0x0000005818007986 */ /* 0x0001e8000c101d06 */
[----:B------:R0:W-:Y:S01]  /*1540*/  STG.E.128 desc[UR6][R24.64+0x10], R84 ;  /* 0x0000105418007986 */ /* 0x0001e2000c101d06 */
[----:B------:R-:W-:Y:S05]  /*1550*/  @!P1 BRA `(.L_x_26656) ;  /* 0x0000000000109947 */ /* 0x000fea0003800000 */
[----:B------:R-:W1:Y:S01]  /*1560*/  LDC.64 R100, c[0x0][0x390] ;  /* 0x0000e400ff647b82 */ /* 0x000e620000000a00 */
[----:B0-----:R-:W-:-:S05]  /*1570*/  IADD3 R25, PT, PT, R184, 0x40, RZ ;  /* 0x00000040b8197810 */ /* 0x001fca0007ffe0ff */
[----:B-1----:R-:W-:-:S06]  /*1580*/  IMAD.WIDE.U32 R100, R25, 0x10, R100 ;  /* 0x0000001019647825 */ /* 0x002fcc00078e0064 */
[----:B------:R-:W5:Y:S02]  /*1590*/  LDG.E.128 R100, desc[UR6][R100.64] ;  /* 0x0000000664647981 */ /* 0x000f64000c1e1d00 */
.L_x_26656:
[----:B------:R-:W-:Y:S05]  /*15a0*/  BSYNC.RECONVERGENT B0 ;  /* 0x0000000000007941 */ /* 0x000fea0003800200 */
.L_x_26655:
        /* <DEDUP_REMOVED lines=43> */
.L_x_26657:
        /* <DEDUP_REMOVED lines=28> */
.L_x_26658:
        /* <DEDUP_REMOVED lines=10> */
.L_x_26660:
[----:B------:R-:W-:Y:S05]  /*1ac0*/  BSYNC.RECONVERGENT B0 ;  /* 0x0000000000007941 */ /* 0x000fea0003800200 */
.L_x_26659:
        /* <DEDUP_REMOVED lines=43> */
.L_x_26661:
[----:B------:R-:W1:Y:S01]  /*1d80*/  @P1 LDC R27, c[0x0][0x40c] ;  /* 0x00010300ff1b1b82 */ /* 0x000e620000000800 */
[----:B------:R-:W-:Y:S02]  /*1d90*/  @P1 SHF.L.U32 R36, R36, 0x10, RZ ;  /* 0x0000001024241819 */ /* 0x000fe400000006ff */
[----:B------:R-:W-:Y:S02]  /*1da0*/  CS2R R72, SRZ ;  /* 0x0000000000487805 */ /* 0x000fe4000001ff00 */
[----:B------:R-:W-:Y:S02]  /*1db0*/  @P1 SHF.L.U32 R35, R35, 0x10, RZ ;  /* 0x0000001023231819 */ /* 0x000fe400000006ff */
[----:B------:R-:W-:Y:S02]  /*1dc0*/  CS2R R74, SRZ ;  /* 0x00000000004a7805 */ /* 0x000fe4000001ff00 */
[----:B------:R-:W-:Y:S02]  /*1dd0*/  @P1 SHF.L.U32 R34, R34, 0x10, RZ ;  /* 0x0000001022221819 */ /* 0x000fe400000006ff */
[----:B------:R-:W-:-:S02]  /*1de0*/  CS2R R68, SRZ ;  /* 0x0000000000447805 */ /* 0x000fc4000001ff00 */
[----:B------:R-:W-:Y:S01]  /*1df0*/  @P1 SHF.L.U32 R32, R32, 0x10, RZ ;  /* 0x0000001020201819 */ /* 0x000fe200000006ff */
[----:B0-----:R-:W0:Y:S01]  /*1e00*/  @P1 LDC R24, c[0x0][0x40c] ;  /* 0x00010300ff181b82 */ /* 0x001e220000000800 */
[----:B------:R-:W-:Y:S02]  /*1e10*/  @P1 SHF.L.U32 R26, R101, 0x10, RZ ;  /* 0x00000010651a1819 */ /* 0x000fe400000006ff */
[----:B------:R-:W-:Y:S02]  /*1e20*/  CS2R R70, SRZ ;  /* 0x0000000000467805 */ /* 0x000fe4000001ff00 */
[----:B------:R-:W-:-:S03]  /*1e30*/  @P1 SHF.L.U32 R30, R103, 0x10, RZ ;  /* 0x00000010671e1819 */ /* 0x000fc600000006ff */
[----:B------:R-:W2:Y:S08]  /*1e40*/  @P1 LDC R31, c[0x0][0x40c] ;  /* 0x00010300ff1f1b82 */ /* 0x000eb00000000800 */
[----:B------:R-:W3:Y:S01]  /*1e50*/  @P1 LDC R39, c[0x0][0x40c] ;  /* 0x00010300ff271b82 */ /* 0x000ee20000000800 */
[----:B-1----:R-:W-:Y:S01]  /*1e60*/  @P1 FMUL.FTZ R73, R36, R27 ;  /* 0x0000001b24491220 */ /* 0x002fe20000410000 */
[----:B------:R-:W-:-:S06]  /*1e70*/  @P1 SHF.L.U32 R27, R102, 0x10, RZ ;  /* 0x00000010661b1819 */ /* 0x000fcc00000006ff */
[----:B------:R-:W1:Y:S01]  /*1e80*/  @P1 LDC R25, c[0x0][0x40c] ;  /* 0x00010300ff191b82 */ /* 0x000e620000000800 */
[----:B0-----:R-:W-:Y:S01]  /*1e90*/  @P1 FMUL.FTZ R75, R35, R24 ;  /* 0x00000018234b1220 */ /* 0x001fe20000410000 */
[----:B------:R-:W-:-:S06]  /*1ea0*/  @P1 SHF.L.U32 R24, R100, 0x10, RZ ;  /* 0x0000001064181819 */ /* 0x000fcc00000006ff */
[----:B------:R-:W0:Y:S01]  /*1eb0*/  @P1 LDC R29, c[0x0][0x40c] ;  /* 0x00010300ff1d1b82 */ /* 0x000e220000000800 */
[----:B--2---:R-:W-:-:S07]  /*1ec0*/  @P1 FMUL.FTZ R69, R34, R31 ;  /* 0x0000001f22451220 */ /* 0x004fce0000410000 */
[----:B------:R-:W2:Y:S01]  /*1ed0*/  @P1 LDC R28, c[0x0][0x40c] ;  /* 0x00010300ff1c1b82 */ /* 0x000ea20000000800 */
[----:B---3--:R-:W-:-:S07]  /*1ee0*/  @P1 FMUL.FTZ R71, R32, R39 ;  /* 0x0000002720471220 */ /* 0x008fce0000410000 */
[----:B------:R-:W3:Y:S01]  /*1ef0*/  @P1 LDC R37, c[0x0][0x40c] ;  /* 0x00010300ff251b82 */ /* 0x000ee20000000800 */
[----:B-1----:R-:W-:Y:S01]  /*1f00*/  @P1 FMUL.FTZ R72, R24, R25 ;  /* 0x0000001918481220 */ /* 0x002fe20000410000 */
[----:B0-----:R-:W-:Y:S01]  /*1f10*/  @P1 FMUL.FTZ R74, R26, R29 ;  /* 0x0000001d1a4a1220 */ /* 0x001fe20000410000 */
[----:B--2---:R-:W-:Y:S01]  /*1f20*/  @P1 FMUL.FTZ R68, R27, R28 ;  /* 0x0000001c1b441220 */ /* 0x004fe20000410000 */
[----:B---3--:R-:W-:-:S07]  /*1f30*/  @P1 FMUL.FTZ R70, R30, R37 ;  /* 0x000000251e461220 */ /* 0x008fce0000410000 */
.L_x_26662:
        /* <DEDUP_REMOVED lines=10> */
.L_x_26664:
[----:B------:R-:W-:Y:S05]  /*1fe0*/  BSYNC.RECONVERGENT B0 ;  /* 0x0000000000007941 */ /* 0x000fea0003800200 */
.L_x_26663:
        /* <DEDUP_REMOVED lines=43> */
.L_x_26665:
        /* <DEDUP_REMOVED lines=28> */
.L_x_26666:
        /* <DEDUP_REMOVED lines=10> */
.L_x_26668:
[----:B------:R-:W-:Y:S05]  /*2500*/  BSYNC.RECONVERGENT B0 ;  /* 0x0000000000007941 */ /* 0x000fea0003800200 */
.L_x_26667:
[----:B-----5:R-:W-:Y:S02]  /*2510*/  PRMT R28, R103, 0x7632, R28 ;  /* 0x00007632671c7816 */ /* 0x020fe4000000001c */
[----:B------:R-:W-:Y:S02]  /*2520*/  PRMT R30, R102, 0x7632, R30 ;  /* 0x00007632661e7816 */ /* 0x000fe4000000001e */
[----:B------:R-:W-:Y:S02]  /*2530*/  PRMT R31, R101, 0x7632, R31 ;  /* 0x00007632651f7816 */ /* 0x000fe4000000001f */
[----:B------:R-:W-:Y:S01]  /*2540*/  PRMT R32, R100, 0x7632, R32 ;  /* 0x0000763264207816 */ /* 0x000fe20000000020 */
[----:B------:R-:W-:Y:S06]  /*2550*/  @!P0 BRA `(.L_x_26669) ;  /* 0x0000000000888947 */ /* 0x000fec0003800000 */
[----:B0-----:R-:W0:Y:S02]  /*2560*/  LDC.64 R24, c[0x0][0x3a0] ;  /* 0x0000e800ff187b82 */ /* 0x001e240000000a00 */
[----:B0-----:R-:W-:-:S05]  /*2570*/  IMAD.WIDE.U32 R24, R29, 0x20, R24 ;  /* 0x000000201d187825 */ /* 0x001fca00078e0018 */
[----:B------:R-:W2:Y:S04]  /*2580*/  LDG.E.128 R56, desc[UR6][R24.64] ;  /* 0x0000000618387981 */ /* 0x000ea8000c1e1d00 */
[----:B------:R-:W3:Y:S01]  /*2590*/  LDG.E.128 R24, desc[UR6][R24.64+0x10] ;  /* 0x0000100618187981 */ /* 0x000ee2000c1e1d00 */
[----:B------:R-:W-:-:S13]  /*25a0*/  ISETP.GT.AND P2, PT, R198, RZ, PT ;  /* 0x000000ffc600720c */ /* 0x000fda0003f44270 */
[----:B------:R-:W2:Y:S01]  /*25b0*/  @P2 LDC R34, c[0x0][0x40c] ;  /* 0x00010300ff222b82 */ /* 0x000ea20000000800 */
[----:B------:R-:W-:Y:S02]  /*25c0*/  @P2 SHF.L.U32 R33, R100, 0x10, RZ ;  /* 0x0000001064212819 */ /* 0x000fe400000006ff */
[----:B------:R-:W-:Y:S02]  /*25d0*/  @P2 SHF.L.U32 R32, R32, 0x10, RZ ;  /* 0x0000001020202819 */ /* 0x000fe400000006ff */
[----:B------:R-:W-:Y:S02]  /*25e0*/  @P2 SHF.L.U32 R30, R30, 0x10, RZ ;  /* 0x000000101e1e2819 */ /* 0x000fe400000006ff */
[----:B------:R-:W-:Y:S01]  /*25f0*/  @P2 SHF.L.U32 R28, R28, 0x10, RZ ;  /* 0x000000101c1c2819 */ /* 0x000fe200000006ff */
[----:B------:R-:W0:Y:S08]  /*2600*/  @P2 LDC R36, c[0x0][0x40c] ;  /* 0x00010300ff242b82 */ /* 0x000e300000000800 */
[----:B------:R-:W1:Y:S08]  /*2610*/  @P2 LDC R35, c[0x0][0x40c] ;  /* 0x00010300ff232b82 */ /* 0x000e700000000800 */
[----:B------:R-:W4:Y:S08]  /*2620*/  @P2 LDC R37, c[0x0][0x40c] ;  /* 0x00010300ff252b82 */ /* 0x000f300000000800 */
[----:B------:R-:W5:Y:S08]  /*2630*/  @P2 LDC R38, c[0x0][0x40c] ;  /* 0x00010300ff262b82 */ /* 0x000f700000000800 */
[----:B------:R-:W5:Y:S08]  /*2640*/  @P2 LDC R39, c[0x0][0x40c] ;  /* 0x00010300ff272b82 */ /* 0x000f700000000800 */
[----:B------:R-:W5:Y:S01]  /*2650*/  @P2 LDC R40, c[0x0][0x40c] ;  /* 0x00010300ff282b82 */ /* 0x000f620000000800 */
[----:B--2---:R-:W-:Y:S01]  /*2660*/  @P2 FFMA.FTZ R56, R33, R34, R56 ;  /* 0x0000002221382223 */ /* 0x004fe20000010038 */
[----:B------:R-:W-:-:S06]  /*2670*/  @P2 SHF.L.U32 R34, R31, 0x10, RZ ;  /* 0x000000101f222819 */ /* 0x000fcc00000006ff */
[----:B------:R-:W2:Y:S01]  /*2680*/  @P2 LDC R33, c[0x0][0x40c] ;  /* 0x00010300ff212b82 */ /* 0x000ea20000000800 */
[----:B------:R-:W-:Y:S01]  /*2690*/  @P2 SHF.L.U32 R31, R101, 0x10, RZ ;  /* 0x00000010651f2819 */ /* 0x000fe200000006ff */
[----:B-1----:R-:W-:Y:S01]  /*26a0*/  @P2 FFMA.FTZ R57, R32, R35, R57 ;  /* 0x0000002320392223 */ /* 0x002fe20000010039 */
[----:B------:R-:W-:Y:S01]  /*26b0*/  @P2 SHF.L.U32 R35, R103, 0x10, RZ ;  /* 0x0000001067232819 */ /* 0x000fe200000006ff */
[----:B----4-:R-:W-:Y:S02]  /*26c0*/  @P2 FFMA.FTZ R59, R34, R37, R59 ;  /* 0x00000025223b2223 */ /* 0x010fe4000001003b */
[----:B0-----:R-:W-:Y:S01]  /*26d0*/  @P2 FFMA.FTZ R58, R31, R36, R58 ;  /* 0x000000241f3a2223 */ /* 0x001fe2000001003a */
[----:B------:R-:W-:Y:S02]  /*26e0*/  @P2 SHF.L.U32 R31, R102, 0x10, RZ ;  /* 0x00000010661f2819 */ /* 0x000fe400000006ff */
[----:B---3--:R-:W-:Y:S02]  /*26f0*/  @!P2 MOV R52, R24 ;  /* 0x000000180034a202 */ /* 0x008fe40000000f00 */
[----:B------:R-:W-:Y:S01]  /*2700*/  @!P2 MOV R53, R25 ;  /* 0x000000190035a202 */ /* 0x000fe20000000f00 */
[----:B-----5:R-:W-:Y:S01]  /*2710*/  @P2 FFMA.FTZ R53, R30, R38, R25 ;  /* 0x000000261e352223 */ /* 0x020fe20000010019 */
[----:B------:R-:W-:Y:S01]  /*2720*/  @!P2 MOV R54, R26 ;  /* 0x0000001a0036a202 */ /* 0x000fe20000000f00 */
[----:B------:R-:W-:Y:S01]  /*2730*/  @P2 FFMA.FTZ R54, R35, R39, R26 ;  /* 0x0000002723362223 */ /* 0x000fe2000001001a */
[----:B------:R-:W-:Y:S01]  /*2740*/  @!P2 MOV R55, R27 ;  /* 0x0000001b0037a202 */ /* 0x000fe20000000f00 */
[----:B------:R-:W-:Y:S01]  /*2750*/  @P2 FFMA.FTZ R55, R28, R40, R27 ;  /* 0x000000281c372223 */ /* 0x000fe2000001001b */
[----:B--2---:R-:W-:Y:S01]  /*2760*/  @P2 FFMA.FTZ R52, R31, R33, R24 ;  /* 0x000000211f342223 */ /* 0x004fe20000010018 */
[----:B------:R-:W-:Y:S06]  /*2770*/  BRA `(.L_x_26670) ;  /* 0x0000000000707947 */ /* 0x000fec0003800000 */
.L_x_26669:
[----:B------:R-:W1:Y:S01]  /*2780*/  @P1 LDC R35, c[0x0][0x40c] ;  /* 0x00010300ff231b82 */ /* 0x000e620000000800 */
[----:B0-----:R-:W-:Y:S02]  /*2790*/  @P1 SHF.L.U32 R24, R31, 0x10, RZ ;  /* 0x000000101f181819 */ /* 0x001fe400000006ff */
[----:B------:R-:W-:Y:S02]  /*27a0*/  CS2R R52, SRZ ;  /* 0x0000000000347805 */ /* 0x000fe4000001ff00 */
[----:B------:R-:W-:Y:S02]  /*27b0*/  @P1 SHF.L.U32 R30, R30, 0x10, RZ ;  /* 0x000000101e1e1819 */ /* 0x000fe400000006ff */
[----:B------:R-:W-:Y:S02]  /*27c0*/  CS2R R56, SRZ ;  /* 0x0000000000387805 */ /* 0x000fe4000001ff00 */
[----:B------:R-:W-:Y:S02]  /*27d0*/  @P1 SHF.L.U32 R32, R32, 0x10, RZ ;  /* 0x0000001020201819 */ /* 0x000fe400000006ff */
[----:B------:R-:W-:-:S02]  /*27e0*/  CS2R R58, SRZ ;  /* 0x00000000003a7805 */ /* 0x000fc4000001ff00 */
[----:B------:R-:W-:Y:S01]  /*27f0*/  @P1 SHF.L.U32 R26, R101, 0x10, RZ ;  /* 0x00000010651a1819 */ /* 0x000fe200000006ff */
[----:B------:R-:W0:Y:S01]  /*2800*/  @P1 LDC R27, c[0x0][0x40c] ;  /* 0x00010300ff1b1b82 */ /* 0x000e220000000800 */
[----:B------:R-:W-:-:S07]  /*2810*/  CS2R R54, SRZ ;  /* 0x0000000000367805 */ /* 0x000fce000001ff00 */
[----:B------:R-:W2:Y:S08]  /*2820*/  @P1 LDC R33, c[0x0][0x40c] ;  /* 0x00010300ff211b82 */ /* 0x000eb00000000800 */
[----:B------:R-:W3:Y:S01]  /*2830*/  @P1 LDC R39, c[0x0][0x40c] ;  /* 0x00010300ff271b82 */ /* 0x000ee20000000800 */
[----:B-1----:R-:W-:Y:S01]  /*2840*/  @P1 FMUL.FTZ R53, R30, R35 ;  /* 0x000000231e351220 */ /* 0x002fe20000410000 */
[----:B------:R-:W-:-:S02]  /*2850*/  @P1 SHF.L.U32 R30, R28, 0x10, RZ ;  /* 0x000000101c1e1819 */ /* 0x000fc400000006ff */
[----:B------:R-:W-:-:S04]  /*2860*/  @P1 SHF.L.U32 R28, R103, 0x10, RZ ;  /* 0x00000010671c1819 */ /* 0x000fc800000006ff */
[----:B------:R-:W1:Y:S01]  /*2870*/  @P1 LDC R25, c[0x0][0x40c] ;  /* 0x00010300ff191b82 */ /* 0x000e620000000800 */
[----:B0-----:R-:W-:Y:S01]  /*2880*/  @P1 FMUL.FTZ R57, R32, R27 ;  /* 0x0000001b20391220 */ /* 0x001fe20000410000 */
[----:B------:R-:W-:-:S06]  /*2890*/  @P1 SHF.L.U32 R27, R102, 0x10, RZ ;  /* 0x00000010661b1819 */ /* 0x000fcc00000006ff */
[----:B------:R-:W0:Y:S01]  /*28a0*/  @P1 LDC R31, c[0x0][0x40c] ;  /* 0x00010300ff1f1b82 */ /* 0x000e220000000800 */
[----:B--2---:R-:W-:Y:S01]  /*28b0*/  @P1 FMUL.FTZ R59, R24, R33 ;  /* 0x00000021183b1220 */ /* 0x004fe20000410000 */
[----:B------:R-:W-:-:S06]  /*28c0*/  @P1 SHF.L.U32 R24, R100, 0x10, RZ ;  /* 0x0000001064181819 */ /* 0x000fcc00000006ff */
[----:B------:R-:W2:Y:S01]  /*28d0*/  @P1 LDC R34, c[0x0][0x40c] ;  /* 0x00010300ff221b82 */ /* 0x000ea20000000800 */
[----:B---3--:R-:W-:-:S07]  /*28e0*/  @P1 FMUL.FTZ R55, R30, R39 ;  /* 0x000000271e371220 */ /* 0x008fce0000410000 */
[----:B------:R-:W3:Y:S01]  /*28f0*/  @P1 LDC R37, c[0x0][0x40c] ;  /* 0x00010300ff251b82 */ /* 0x000ee20000000800 */
[----:B-1----:R-:W-:Y:S01]  /*2900*/  @P1 FMUL.FTZ R56, R24, R25 ;  /* 0x0000001918381220 */ /* 0x002fe20000410000 */
[----:B0-----:R-:W-:Y:S01]  /*2910*/  @P1 FMUL.FTZ R58, R26, R31 ;  /* 0x0000001f1a3a1220 */ /* 0x001fe20000410000 */
[----:B--2---:R-:W-:Y:S01]  /*2920*/  @P1 FMUL.FTZ R52, R27, R34 ;  /* 0x000000221b341220 */ /* 0x004fe20000410000 */
[----:B---3--:R-:W-:-:S07]  /*2930*/  @P1 FMUL.FTZ R54, R28, R37 ;  /* 0x000000251c361220 */ /* 0x008fce0000410000 */
.L_x_26670:
[----:B------:R-:W-:Y:S01]  /*2940*/  IMAD.WIDE.U32 R24, R29, 0x20, R226 ;  /* 0x000000201d187825 */ /* 0x000fe200078e00e2 */
[----:B------:R-:W-:Y:S04]  /*2950*/  BSSY.RECONVERGENT B0, `(.L_x_26671) ;  /* 0x0000008000007945 */ /* 0x000fe80003800200 */
[----:B------:R0:W-:Y:S04]  /*2960*/  STG.E.128 desc[UR6][R24.64], R56 ;  /* 0x0000003818007986 */ /* 0x0001e8000c101d06 */
[----:B------:R0:W-:Y:S01]  /*2970*/  STG.E.128 desc[UR6][R24.64+0x10], R52 ;  /* 0x0000103418007986 */ /* 0x0001e2000c101d06 */
[----:B------:R-:W-:Y:S05]  /*2980*/  @!P1 BRA `(.L_x_26672) ;  /* 0x0000000000109947 */ /* 0x000fea0003800000 */
[----:B------:R-:W1:Y:S01]  /*2990*/  LDC.64 R100, c[0x0][0x390] ;  /* 0x0000e400ff647b82 */ /* 0x000e620000000a00 */
[----:B0-----:R-:W-:-:S05]  /*29a0*/  IADD3 R25, PT, PT, R184, 0xc0, RZ ;  /* 0x000000c0b8197810 */ /* 0x001fca0007ffe0ff */
[----:B-1----:R-:W-:-:S06]  /*29b0*/  IMAD.WIDE.U32 R100, R25, 0x10, R100 ;  /* 0x0000001019647825 */ /* 0x002fcc00078e0064 */
[----:B------:R-:W5:Y:S02]  /*29c0*/  LDG.E.128 R100, desc[UR6][R100.64] ;  /* 0x0000000664647981 */ /* 0x000f64000c1e1d00 */
.L_x_26672:
[----:B------:R-:W-:Y:S05]  /*29d0*/  BSYNC.RECONVERGENT B0 ;  /* 0x0000000000007941 */ /* 0x000fea0003800200 */
.L_x_26671:
[----:B0----5:R-:W-:Y:S02]  /*29e0*/  PRMT R24, R103, 0x7632, R24 ;  /* 0x0000763267187816 */ /* 0x021fe40000000018 */
[----:B------:R-:W-:Y:S02]  /*29f0*/  PRMT R25, R102, 0x7632, R25 ;  /* 0x0000763266197816 */ /* 0x000fe40000000019 */
[----:B------:R-:W-:Y:S02]  /*2a00*/  PRMT R26, R101, 0x7632, R26 ;  /* 0x00007632651a7816 */ /* 0x000fe4000000001a */
[----:B------:R-:W-:Y:S01]  /*2a10*/  PRMT R27, R100, 0x7632, R27 ;  /* 0x00007632641b7816 */ /* 0x000fe2000000001b */
[----:B------:R-:W-:Y:S06]  /*2a20*/  @!P0 BRA `(.L_x_26673) ;  /* 0x0000000000ac8947 */ /* 0x000fec0003800000 */
[----:B------:R-:W0:Y:S01]  /*2a30*/  LDC.64 R24, c[0x0][0x3a0] ;  /* 0x0000e800ff187b82 */ /* 0x000e220000000a00 */
[----:B------:R-:W-:-:S05]  /*2a40*/  IADD3 R27, PT, PT, R185, 0xc0, RZ ;  /* 0x000000c0b91b7810 */ /* 0x000fca0007ffe0ff */
[----:B0-----:R-:W-:-:S05]  /*2a50*/  IMAD.WIDE.U32 R24, R27, 0x20, R24 ;  /* 0x000000201b187825 */ /* 0x001fca00078e0018 */
[----:B------:R-:W2:Y:S04]  /*2a60*/  LDG.E.128 R28, desc[UR6][R24.64] ;  /* 0x00000006181c7981 */ /* 0x000ea8000c1e1d00 */
[----:B------:R-:W3:Y:S01]  /*2a70*/  LDG.E.128 R24, desc[UR6][R24.64+0x10] ;  /* 0x0000100618187981 */ /* 0x000ee2000c1e1d00 */
[----:B------:R-:W-:-:S13]  /*2a80*/  ISETP.GT.AND P2, PT, R198, RZ, PT ;  /* 0x000000ffc600720c */ /* 0x000fda0003f44270 */
[----:B------:R-:W0:Y:S01]  /*2a90*/  @P2 LDC R35, c[0x0][0x40c] ;  /* 0x00010300ff232b82 */ /* 0x000e220000000800 */
[C---:B------:R-:W-:Y:S02]  /*2aa0*/  @P2 PRMT R32, R100.reuse, 0x7632, R32 ;  /* 0x0000763264202816 */ /* 0x040fe40000000020 */
[----:B------:R-:W-:Y:S02]  /*2ab0*/  @P2 SHF.L.U32 R33, R100, 0x10, RZ ;  /* 0x0000001064212819 */ /* 0x000fe400000006ff */
[----:B------:R-:W-:-:S03]  /*2ac0*/  @P2 SHF.L.U32 R32, R32, 0x10, RZ ;  /* 0x0000001020202819 */ /* 0x000fc600000006ff */
[----:B------:R-:W1:Y:S08]  /*2ad0*/  @P2 LDC R34, c[0x0][0x40c] ;  /* 0x00010300ff222b82 */ /* 0x000e700000000800 */
[----:B------:R-:W4:Y:S08]  /*2ae0*/  @P2 LDC R36, c[0x0][0x40c] ;  /* 0x00010300ff242b82 */ /* 0x000f300000000800 */
[----:B------:R-:W5:Y:S01]  /*2af0*/  @P2 LDC R37, c[0x0][0x40c] ;  /* 0x00010300ff252b82 */ /* 0x000f620000000800 */
[----:B--2---:R-:W-:Y:S01]  /*2b00*/  @!P2 MOV R49, R29 ;  /* 0x0000001d0031a202 */ /* 0x004fe20000000f00 */
[----:B0-----:R-:W-:Y:S01]  /*2b10*/  @P2 FFMA.FTZ R49, R32, R35, R29 ;  /* 0x0000002320312223 */ /* 0x001fe2000001001d */
[----:B------:R-:W-:-:S05]  /*2b20*/  @!P2 MOV R48, R28 ;  /* 0x0000001c0030a202 */ /* 0x000fca0000000f00 */
[----:B------:R-:W0:Y:S01]  /*2b30*/  @P2 LDC R32, c[0x0][0x40c] ;  /* 0x00010300ff202b82 */ /* 0x000e220000000800 */
[--C-:B-1----:R-:W-:Y:S01]  /*2b40*/  @P2 FFMA.FTZ R48, R33, R34, R28.reuse ;  /* 0x0000002221302223 */ /* 0x102fe2000001001c */
[C---:B------:R-:W-:Y:S02]  /*2b50*/  @P2 SHF.L.U32 R29, R101.reuse, 0x10, RZ ;  /* 0x00000010651d2819 */ /* 0x040fe400000006ff */
[----:B------:R-:W-:Y:S02]  /*2b60*/  @!P2 MOV R50, R30 ;  /* 0x0000001e0032a202 */ /* 0x000fe40000000f00 */
[----:B------:R-:W-:Y:S01]  /*2b70*/  @P2 PRMT R28, R101, 0x7632, R28 ;  /* 0x00007632651c2816 */ /* 0x000fe2000000001c */
[----:B----4-:R-:W-:Y:S01]  /*2b80*/  @P2 FFMA.FTZ R50, R29, R36, R30 ;  /* 0x000000241d322223 */ /* 0x010fe2000001001e */
[----:B------:R-:W1:Y:S01]  /*2b90*/  @P2 LDC R33, c[0x0][0x40c] ;  /* 0x00010300ff212b82 */ /* 0x000e620000000800 */
[----:B------:R-:W-:Y:S02]  /*2ba0*/  @!P2 MOV R51, R31 ;  /* 0x0000001f0033a202 */ /* 0x000fe40000000f00 */
[----:B------:R-:W-:-:S02]  /*2bb0*/  @P2 SHF.L.U32 R28, R28, 0x10, RZ ;  /* 0x000000101c1c2819 */ /* 0x000fc400000006ff */
[----:B------:R-:W-:Y:S02]  /*2bc0*/  @P2 SHF.L.U32 R29, R102, 0x10, RZ ;  /* 0x00000010661d2819 */ /* 0x000fe400000006ff */
[----:B---3--:R-:W-:Y:S01]  /*2bd0*/  @!P2 MOV R44, R24 ;  /* 0x00000018002ca202 */ /* 0x008fe20000000f00 */
[----:B------:R-:W2:Y:S01]  /*2be0*/  @P2 LDC R30, c[0x0][0x40c] ;  /* 0x00010300ff1e2b82 */ /* 0x000ea20000000800 */
[----:B-----5:R-:W-:Y:S01]  /*2bf0*/  @P2 FFMA.FTZ R51, R28, R37, R31 ;  /* 0x000000251c332223 */ /* 0x020fe2000001001f */
[----:B------:R-:W-:Y:S02]  /*2c00*/  @P2 PRMT R28, R102, 0x7632, R28 ;  /* 0x00007632661c2816 */ /* 0x000fe4000000001c */
[----:B------:R-:W-:Y:S02]  /*2c10*/  @!P2 MOV R45, R25 ;  /* 0x00000019002da202 */ /* 0x000fe40000000f00 */
[----:B------:R-:W-:Y:S02]  /*2c20*/  @P2 SHF.L.U32 R28, R28, 0x10, RZ ;  /* 0x000000101c1c2819 */ /* 0x000fe400000006ff */
[----:B------:R-:W3:Y:S01]  /*2c30*/  @P2 LDC R34, c[0x0][0x40c] ;  /* 0x00010300ff222b82 */ /* 0x000ee20000000800 */
[--C-:B0-----:R-:W-:Y:S01]  /*2c40*/  @P2 FFMA.FTZ R44, R29, R32, R24.reuse ;  /* 0x000000201d2c2223 */ /* 0x101fe20000010018 */
[----:B------:R-:W-:-:S02]  /*2c50*/  @P2 PRMT R24, R103, 0x7632, R24 ;  /* 0x0000763267182816 */ /* 0x000fc40000000018 */
[----:B------:R-:W-:Y:S02]  /*2c60*/  @!P2 MOV R46, R26 ;  /* 0x0000001a002ea202 */ /* 0x000fe40000000f00 */
[----:B------:R-:W-:Y:S01]  /*2c70*/  @P2 SHF.L.U32 R24, R24, 0x10, RZ ;  /* 0x0000001018182819 */ /* 0x000fe200000006ff */
[----:B-1----:R-:W-:Y:S01]  /*2c80*/  @P2 FFMA.FTZ R45, R28, R33, R25 ;  /* 0x000000211c2d2223 */ /* 0x002fe20000010019 */
[----:B------:R-:W-:Y:S02]  /*2c90*/  @P2 SHF.L.U32 R25, R103, 0x10, RZ ;  /* 0x0000001067192819 */ /* 0x000fe400000006ff */
[----:B------:R-:W-:-:S03]  /*2ca0*/  @!P2 MOV R47, R27 ;  /* 0x0000001b002fa202 */ /* 0x000fc60000000f00 */
[----:B--2---:R-:W-:Y:S01]  /*2cb0*/  @P2 FFMA.FTZ R46, R25, R30, R26 ;  /* 0x0000001e192e2223 */ /* 0x004fe2000001001a */
[----:B---3--:R-:W-:Y:S01]  /*2cc0*/  @P2 FFMA.FTZ R47, R24, R34, R27 ;  /* 0x00000022182f2223 */ /* 0x008fe2000001001b */
[----:B------:R-:W-:Y:S06]  /*2cd0*/  BRA `(.L_x_26674) ;  /* 0x0000000000707947 */ /* 0x000fec0003800000 */
.L_x_26673:
        /* <DEDUP_REMOVED lines=9> */
[----:B------:R-:W-:-:S07]  /*2d70*/  CS2R R46, SRZ ;  /* 0x00000000002e7805 */ /* 0x000fce000001ff00 */
        /* <DEDUP_REMOVED lines=11> */
[----:B---3--:R-:W-:Y:S01]  /*2e30*/  @P1 FMUL.FTZ R47, R24, R35 ;  /* 0x00000023182f1220 */ /* 0x008fe20000410000 */
[----:B------:R-:W-:-:S06]  /*2e40*/  @P1 SHF.L.U32 R24, R100, 0x10, RZ ;  /* 0x0000001064181819 */ /* 0x000fcc00000006ff */
[----:B------:R-:W3:Y:S01]  /*2e50*/  @P1 LDC R34, c[0x0][0x40c] ;  /* 0x00010300ff221b82 */ /* 0x000ee20000000800 */
[----:B0-----:R-:W-:Y:S01]  /*2e60*/  @P1 FMUL.FTZ R48, R24, R29 ;  /* 0x0000001d18301220 */ /* 0x001fe20000410000 */
[----:B-1----:R-:W-:Y:S01]  /*2e70*/  @P1 FMUL.FTZ R50, R25, R30 ;  /* 0x0000001e19321220 */ /* 0x002fe20000410000 */
[----:B--2---:R-:W-:Y:S01]  /*2e80*/  @P1 FMUL.FTZ R44, R26, R33 ;  /* 0x000000211a2c1220 */ /* 0x004fe20000410000 */
[----:B---3--:R-:W-:-:S07]  /*2e90*/  @P1 FMUL.FTZ R46, R27, R34 ;  /* 0x000000221b2e1220 */ /* 0x008fce0000410000 */
.L_x_26674:
[----:B------:R-:W-:Y:S01]  /*2ea0*/  IADD3 R25, PT, PT, R185, 0xc0, RZ ;  /* 0x000000c0b9197810 */ /* 0x000fe20007ffe0ff */
[----:B------:R-:W-:Y:S04]  /*2eb0*/  BSSY.RECONVERGENT B0, `(.L_x_26675) ;  /* 0x0000009000007945 */ /* 0x000fe80003800200 */
[----:B------:R-:W-:-:S05]  /*2ec0*/  IMAD.WIDE.U32 R24, R25, 0x20, R226 ;  /* 0x0000002019187825 */ /* 0x000fca00078e00e2 */
[----:B------:R0:W-:Y:S04]  /*2ed0*/  STG.E.128 desc[UR6][R24.64], R48 ;  /* 0x0000003018007986 */ /* 0x0001e8000c101d06 */
[----:B------:R0:W-:Y:S01]  /*2ee0*/  STG.E.128 desc[UR6][R24.64+0x10], R44 ;  /* 0x0000102c18007986 */ /* 0x0001e2000c101d06 */
[----:B------:R-:W-:Y:S05]  /*2ef0*/  @!P1 BRA `(.L_x_26676) ;  /* 0x0000000000109947 */ /* 0x000fea0003800000 */
[----:B------:R-:W1:Y:S01]  /*2f00*/  LDC.64 R100, c[0x0][0x390] ;  /* 0x0000e400ff647b82 */ /* 0x000e620000000a00 */
[----:B0-----:R-:W-:-:S05]  /*2f10*/  IADD3 R25, PT, PT, R184, 0xe0, RZ ;  /* 0x000000e0b8197810 */ /* 0x001fca0007ffe0ff */
[----:B-1----:R-:W-:-:S06]  /*2f20*/  IMAD.WIDE.U32 R100, R25, 0x10, R100 ;  /* 0x0000001019647825 */ /* 0x002fcc00078e0064 */
[----:B------:R-:W5:Y:S02]  /*2f30*/  LDG.E.128 R100, desc[UR6][R100.64] ;  /* 0x0000000664647981 */ /* 0x000f64000c1e1d00 */
.L_x_26676:
[----:B------:R-:W-:Y:S05]  /*2f40*/  BSYNC.RECONVERGENT B0 ;  /* 0x0000000000007941 */ /* 0x000fea0003800200 */
.L_x_26675:
[----:B------:R-:W-:Y:S05]  /*2f50*/  @!P0 BRA `(.L_x_26677) ;  /* 0x00000000009c8947 */ /* 0x000fea0003800000 */
[----:B0-----:R-:W0:Y:S01]  /*2f60*/  LDC.64 R24, c[0x0][0x3a0] ;  /* 0x0000e800ff187b82 */ /* 0x001e220000000a00 */
[----:B------:R-:W-:-:S05]  /*2f70*/  IADD3 R27, PT, PT, R185, 0xe0, RZ ;  /* 0x000000e0b91b7810 */ /* 0x000fca0007ffe0ff */
[----:B0-----:R-:W-:-:S05]  /*2f80*/  IMAD.WIDE.U32 R24, R27, 0x20, R24 ;  /* 0x000000201b187825 */ /* 0x001fca00078e0018 */
[----:B------:R-:W2:Y:S04]  /*2f90*/  LDG.E.128 R40, desc[UR6][R24.64] ;  /* 0x0000000618287981 */ /* 0x000ea8000c1e1d00 */
[----:B------:R-:W3:Y:S01]  /*2fa0*/  LDG.E.128 R24, desc[UR6][R24.64+0x10] ;  /* 0x0000100618187981 */ /* 0x000ee2000c1e1d00 */
[----:B------:R-:W-:-:S13]  /*2fb0*/  ISETP.GT.AND P2, PT, R198, RZ, PT ;  /* 0x000000ffc600720c */ /* 0x000fda0003f44270 */
[----:B------:R-:W2:Y:S01]  /*2fc0*/  @P2 LDC R28, c[0x0][0x40c] ;  /* 0x00010300ff1c2b82 */ /* 0x000ea20000000800 */
[----:B-----5:R-:W-:-:S07]  /*2fd0*/  @P2 SHF.L.U32 R29, R100, 0x10, RZ ;  /* 0x00000010641d2819 */ /* 0x020fce00000006ff */
[----:B------:R-:W0:Y:S08]  /*2fe0*/  @P2 LDC R30, c[0x0][0x40c] ;  /* 0x00010300ff1e2b82 */ /* 0x000e300000000800 */
[----:B------:R-:W1:Y:S01]  /*2ff0*/  @P2 LDC R31, c[0x0][0x40c] ;  /* 0x00010300ff1f2b82 */ /* 0x000e620000000800 */
[----:B--2---:R-:W-:Y:S01]  /*3000*/  @P2 FFMA.FTZ R40, R29, R28, R40 ;  /* 0x0000001c1d282223 */ /* 0x004fe20000010028 */
[----:B------:R-:W-:-:S02]  /*3010*/  @P2 PRMT R28, R100, 0x7632, R28 ;  /* 0x00007632641c2816 */ /* 0x000fc4000000001c */
[----:B------:R-:W-:Y:S02]  /*3020*/  @P2 SHF.L.U32 R29, R101, 0x10, RZ ;  /* 0x00000010651d2819 */ /* 0x000fe400000006ff */
[----:B------:R-:W-:-:S03]  /*3030*/  @P2 SHF.L.U32 R28, R28, 0x10, RZ ;  /* 0x000000101c1c2819 */ /* 0x000fc600000006ff */
[----:B-1----:R-:W-:Y:S01]  /*3040*/  @P2 FFMA.FTZ R42, R29, R31, R42 ;  /* 0x0000001f1d2a2223 */ /* 0x002fe2000001002a */
[----:B------:R-:W-:Y:S01]  /*3050*/  @P2 SHF.L.U32 R29, R102, 0x10, RZ ;  /* 0x00000010661d2819 */ /* 0x000fe200000006ff */
[----:B0-----:R-:W-:Y:S01]  /*3060*/  @P2 FFMA.FTZ R41, R28, R30, R41 ;  /* 0x0000001e1c292223 */ /* 0x001fe20000010029 */
[----:B------:R-:W0:Y:S01]  /*3070*/  @P2 LDC R31, c[0x0][0x40c] ;  /* 0x00010300ff1f2b82 */ /* 0x000e220000000800 */
[----:B------:R-:W-:Y:S02]  /*3080*/  @P2 PRMT R28, R101, 0x7632, R28 ;  /* 0x00007632651c2816 */ /* 0x000fe4000000001c */
[----:B---3--:R-:W-:Y:S02]  /*3090*/  @!P2 MOV R36, R24 ;  /* 0x000000180024a202 */ /* 0x008fe40000000f00 */
[----:B------:R-:W-:Y:S02]  /*30a0*/  @P2 SHF.L.U32 R28, R28, 0x10, RZ ;  /* 0x000000101c1c2819 */ /* 0x000fe400000006ff */
[----:B------:R-:W-:Y:S01]  /*30b0*/  @!P2 MOV R37, R25 ;  /* 0x000000190025a202 */ /* 0x000fe20000000f00 */
[----:B------:R-:W1:Y:S01]  /*30c0*/  @P2 LDC R30, c[0x0][0x40c] ;  /* 0x00010300ff1e2b82 */ /* 0x000e620000000800 */
[----:B------:R-:W-:-:S02]  /*30d0*/  @!P2 MOV R38, R26 ;  /* 0x0000001a0026a202 */ /* 0x000fc40000000f00 */
[----:B------:R-:W-:Y:S01]  /*30e0*/  @!P2 MOV R39, R27 ;  /* 0x0000001b0027a202 */ /* 0x000fe20000000f00 */
[--C-:B0-----:R-:W-:Y:S01]  /*30f0*/  @P2 FFMA.FTZ R36, R29, R31, R24.reuse ;  /* 0x0000001f1d242223 */ /* 0x101fe20000010018 */
[----:B------:R-:W-:-:S03]  /*3100*/  @P2 PRMT R24, R102, 0x7632, R24 ;  /* 0x0000763266182816 */ /* 0x000fc60000000018 */
[----:B------:R-:W0:Y:S01]  /*3110*/  @P2 LDC R29, c[0x0][0x40c] ;  /* 0x00010300ff1d2b82 */ /* 0x000e220000000800 */
[----:B------:R-:W-:Y:S01]  /*3120*/  @P2 SHF.L.U32 R24, R24, 0x10, RZ ;  /* 0x0000001018182819 */ /* 0x000fe200000006ff */
[----:B-1----:R-:W-:-:S06]  /*3130*/  @P2 FFMA.FTZ R43, R28, R30, R43 ;  /* 0x0000001e1c2b2223 */ /* 0x002fcc000001002b */
[----:B------:R-:W1:Y:S02]  /*3140*/  @P2 LDC R28, c[0x0][0x40c] ;  /* 0x00010300ff1c2b82 */ /* 0x000e640000000800 */
[----:B-1----:R-:W-:Y:S01]  /*3150*/  @P2 FFMA.FTZ R37, R24, R28, R25 ;  /* 0x0000001c18252223 */ /* 0x002fe20000010019 */
[----:B------:R-:W-:-:S05]  /*3160*/  @P2 PRMT R24, R103, 0x7632, R24 ;  /* 0x0000763267182816 */ /* 0x000fca0000000018 */
[----:B------:R-:W1:Y:S01]  /*3170*/  @P2 LDC R28, c[0x0][0x40c] ;  /* 0x00010300ff1c2b82 */ /* 0x000e620000000800 */
[----:B------:R-:W-:Y:S02]  /*3180*/  @P2 SHF.L.U32 R25, R103, 0x10, RZ ;  /* 0x0000001067192819 */ /* 0x000fe400000006ff */
[----:B------:R-:W-:-:S03]  /*3190*/  @P2 SHF.L.U32 R24, R24, 0x10, RZ ;  /* 0x0000001018182819 */ /* 0x000fc600000006ff */
[----:B0-----:R-:W-:Y:S02]  /*31a0*/  @P2 FFMA.FTZ R38, R25, R29, R26 ;  /* 0x0000001d19262223 */ /* 0x001fe4000001001a */
[----:B-1----:R-:W-:Y:S01]  /*31b0*/  @P2 FFMA.FTZ R39, R24, R28, R27 ;  /* 0x0000001c18272223 */ /* 0x002fe2000001001b */
[----:B------:R-:W-:Y:S06]  /*31c0*/  BRA `(.L_x_26678) ;  /* 0x0000000000807947 */ /* 0x000fec0003800000 */
.L_x_26677:
[----:B------:R-:W1:Y:S01]  /*31d0*/  @P1 LDC R27, c[0x0][0x40c] ;  /* 0x00010300ff1b1b82 */ /* 0x000e620000000800 */
[----:B0----5:R-:W-:Y:S02]  /*31e0*/  @P1 PRMT R24, R100, 0x7632, R24 ;  /* 0x0000763264181816 */ /* 0x021fe40000000018 */
[----:B------:R-:W-:Y:S02]  /*31f0*/  CS2R R40, SRZ ;  /* 0x0000000000287805 */ /* 0x000fe4000001ff00 */
[----:B------:R-:W-:Y:S02]  /*3200*/  @P1 PRMT R25, R101, 0x7632, R25 ;  /* 0x0000763265191816 */ /* 0x000fe40000000019 */
        /* <DEDUP_REMOVED lines=9> */
[----:B------:R-:W-:-:S04]  /*32a0*/  @P1 PRMT R24, R102, 0x7632, R24 ;  /* 0x0000763266181816 */ /* 0x000fc80000000018 */
[----:B------:R-:W-:Y:S02]  /*32b0*/  @P1 SHF.L.U32 R24, R24, 0x10, RZ ;  /* 0x0000001018181819 */ /* 0x000fe400000006ff */
[----:B------:R-:W1:Y:S01]  /*32c0*/  @P1 LDC R27, c[0x0][0x40c] ;  /* 0x00010300ff1b1b82 */ /* 0x000e620000000800 */
[----:B0-----:R-:W-:Y:S01]  /*32d0*/  @P1 FMUL.FTZ R43, R25, R26 ;  /* 0x0000001a192b1220 */ /* 0x001fe20000410000 */
[----:B------:R-:W-:-:S04]  /*32e0*/  @P1 PRMT R25, R103, 0x7632, R25 ;  /* 0x0000763267191816 */ /* 0x000fc80000000019 */
[----:B------:R-:W-:Y:S01]  /*32f0*/  @P1 SHF.L.U32 R25, R25, 0x10, RZ ;  /* 0x0000001019191819 */ /* 0x000fe200000006ff */
[----:B--2---:R-:W-:Y:S01]  /*3300*/  @P1 FMUL.FTZ R37, R24, R29 ;  /* 0x0000001d18251220 */ /* 0x004fe20000410000 */
[----:B------:R-:W-:Y:S01]  /*3310*/  @P1 SHF.L.U32 R24, R100, 0x10, RZ ;  /* 0x0000001064181819 */ /* 0x000fe200000006ff */
[----:B------:R-:W0:Y:S02]  /*3320*/  @P1 LDC R29, c[0x0][0x40c] ;  /* 0x00010300ff1d1b82 */ /* 0x000e240000000800 */
[----:B---3--:R-:W-:-:S06]  /*3330*/  @P1 FMUL.FTZ R39, R25, R28 ;  /* 0x0000001c19271220 */ /* 0x008fcc0000410000 */
[----:B------:R-:W2:Y:S01]  /*3340*/  @P1 LDC R25, c[0x0][0x40c] ;  /* 0x00010300ff191b82 */ /* 0x000ea20000000800 */
[----:B-1----:R-:W-:Y:S01]  /*3350*/  @P1 FMUL.FTZ R40, R24, R27 ;  /* 0x0000001b18281220 */ /* 0x002fe20000410000 */
[----:B------:R-:W-:-:S06]  /*3360*/  @P1 SHF.L.U32 R24, R101, 0x10, RZ ;  /* 0x0000001065181819 */ /* 0x000fcc00000006ff */
[----:B------:R-:W1:Y:S01]  /*3370*/  @P1 LDC R27, c[0x0][0x40c] ;  /* 0x00010300ff1b1b82 */ /* 0x000e620000000800 */
[----:B0-----:R-:W-:Y:S01]  /*3380*/  @P1 FMUL.FTZ R42, R24, R29 ;  /* 0x0000001d182a1220 */ /* 0x001fe20000410000 */
[----:B------:R-:W-:-:S05]  /*3390*/  @P1 SHF.L.U32 R24, R102, 0x10, RZ ;  /* 0x0000001066181819 */ /* 0x000fca00000006ff */
[----:B--2---:R-:W-:Y:S01]  /*33a0*/  @P1 FMUL.FTZ R36, R24, R25 ;  /* 0x0000001918241220 */ /* 0x004fe20000410000 */
[----:B------:R-:W-:-:S05]  /*33b0*/  @P1 SHF.L.U32 R24, R103, 0x10, RZ ;  /* 0x0000001067181819 */ /* 0x000fca00000006ff */
[----:B-1----:R-:W-:-:S07]  /*33c0*/  @P1 FMUL.FTZ R38, R24, R27 ;  /* 0x0000001b18261220 */ /* 0x002fce0000410000 */
.L_x_26678:
        /* <DEDUP_REMOVED lines=10> */
.L_x_26680:
[----:B------:R-:W-:Y:S05]  /*3470*/  BSYNC.RECONVERGENT B0 ;  /* 0x0000000000007941 */ /* 0x000fea0003800200 */
.L_x_26679:
        /* <DEDUP_REMOVED lines=10> */
[----:B------:R-:W1:Y:S08]  /*3520*/  @P2 LDC R31, c[0x0][0x40c] ;  /* 0x00010300ff1f2b82 */ /* 0x000e700000000800 */
[----:B------:R-:W4:Y:S01]  /*3530*/  @P2 LDC R186, c[0x0][0x40c] ;  /* 0x00010300ffba2b82 */ /* 0x000f220000000800 */
        /* <DEDUP_REMOVED lines=8> */
[----:B------:R-:W-:-:S04]  /*35c0*/  @P2 PRMT R28, R101, 0x7632, R28 ;  /* 0x00007632651c2816 */ /* 0x000fc8000000001c */
[----:B------:R-:W-:-:S03]  /*35d0*/  @P2 SHF.L.U32 R28, R28, 0x10, RZ ;  /* 0x000000101c1c2819 */ /* 0x000fc600000006ff */
[----:B------:R-:W1:Y:S02]  /*35e0*/  @P2 LDC R30, c[0x0][0x40c] ;  /* 0x00010300ff1e2b82 */ /* 0x000e640000000800 */
[----:B-1----:R-:W-:Y:S01]  /*35f0*/  @P2 FFMA.FTZ R35, R28, R30, R35 ;  /* 0x0000001e1c232223 */ /* 0x002fe20000010023 */
[----:B---3--:R-:W-:-:S05]  /*3600*/  @!P2 MOV R28, R24 ;  /* 0x00000018001ca202 */ /* 0x008fca0000000f00 */
[----:B------:R-:W1:Y:S01]  /*3610*/  @P2 LDC R30, c[0x0][0x40c] ;  /* 0x00010300ff1e2b82 */ /* 0x000e620000000800 */
[--C-:B0-----:R-:W-:Y:S01]  /*3620*/  @P2 FFMA.FTZ R28, R29, R31, R24.reuse ;  /* 0x0000001f1d1c2223 */ /* 0x101fe20000010018 */
[----:B------:R-:W-:Y:S02]  /*3630*/  @P2 PRMT R24, R102, 0x7632, R24 ;  /* 0x0000763266182816 */ /* 0x000fe40000000018 */
[----:B------:R-:W-:Y:S02]  /*3640*/  @!P2 MOV R29, R25 ;  /* 0x00000019001da202 */ /* 0x000fe40000000f00 */
[----:B------:R-:W-:Y:S02]  /*3650*/  @P2 SHF.L.U32 R24, R24, 0x10, RZ ;  /* 0x0000001018182819 */ /* 0x000fe400000006ff */
[----:B------:R-:W0:Y:S03]  /*3660*/  @P2 LDC R31, c[0x0][0x40c] ;  /* 0x00010300ff1f2b82 */ /* 0x000e260000000800 */
[----:B-1----:R-:W-:Y:S01]  /*3670*/  @P2 FFMA.FTZ R29, R24, R30, R25 ;  /* 0x0000001e181d2223 */ /* 0x002fe20000010019 */
[----:B------:R-:W-:-:S02]  /*3680*/  @P2 PRMT R24, R103, 0x7632, R24 ;  /* 0x0000763267182816 */ /* 0x000fc40000000018 */
[----:B------:R-:W-:Y:S02]  /*3690*/  @P2 SHF.L.U32 R25, R103, 0x10, RZ ;  /* 0x0000001067192819 */ /* 0x000fe400000006ff */
[----:B------:R-:W-:Y:S02]  /*36a0*/  @P2 SHF.L.U32 R24, R24, 0x10, RZ ;  /* 0x0000001018182819 */ /* 0x000fe400000006ff */
[----:B------:R-:W-:Y:S01]  /*36b0*/  @!P2 MOV R30, R26 ;  /* 0x0000001a001ea202 */ /* 0x000fe20000000f00 */
[----:B0-----:R-:W-:Y:S01]  /*36c0*/  @P2 FFMA.FTZ R30, R25, R31, R26 ;  /* 0x0000001f191e2223 */ /* 0x001fe2000001001a */
[----:B------:R-:W-:Y:S01]  /*36d0*/  @!P2 MOV R31, R27 ;  /* 0x0000001b001fa202 */ /* 0x000fe20000000f00 */
[----:B----4-:R-:W-:Y:S01]  /*36e0*/  @P2 FFMA.FTZ R31, R24, R186, R27 ;  /* 0x000000ba181f2223 */ /* 0x010fe2000001001b */
[----:B------:R-:W-:Y:S06]  /*36f0*/  BRA `(.L_x_26682) ;  /* 0x0000000000807947 */ /* 0x000fec0003800000 */
.L_x_26681:
[----:B0-----:R-:W0:Y:S01]  /*3700*/  @P1 LDC R25, c[0x0][0x40c] ;  /* 0x00010300ff191b82 */ /* 0x001e220000000800 */
[----:B-----5:R-:W-:Y:S02]  /*3710*/  @P1 PRMT R24, R100, 0x7632, R24 ;  /* 0x0000763264181816 */ /* 0x020fe40000000018 */
[----:B------:R-:W-:Y:S02]  /*3720*/  CS2R R32, SRZ ;  /* 0x0000000000207805 */ /* 0x000fe4000001ff00 */
[----:B------:R-:W-:Y:S02]  /*3730*/  CS2R R34, SRZ ;  /* 0x0000000000227805 */ /* 0x000fe4000001ff00 */
[----:B------:R-:W-:Y:S02]  /*3740*/  CS2R R28, SRZ ;  /* 0x00000000001c7805 */ /* 0x000fe4000001ff00 */
[----:B------:R-:W-:Y:S02]  /*3750*/  @P1 SHF.L.U32 R24, R24, 0x10, RZ ;  /* 0x0000001018181819 */ /* 0x000fe400000006ff */
        /* <DEDUP_REMOVED lines=22> */
[----:B------:R-:W-:-:S05]  /*38c0*/  @P1 SHF.L.U32 R24, R102, 0x10, RZ ;  /* 0x0000001066181819 */ /* 0x000fca00000006ff */
[----:B--2---:R-:W-:Y:S01]  /*38d0*/  @P1 FMUL.FTZ R28, R24, R187 ;  /* 0x000000bb181c1220 */ /* 0x004fe20000410000 */
[----:B------:R-:W-:-:S05]  /*38e0*/  @P1 SHF.L.U32 R24, R103, 0x10, RZ ;  /* 0x0000001067181819 */ /* 0x000fca00000006ff */
[----:B0-----:R-:W-:-:S07]  /*38f0*/  @P1 FMUL.FTZ R30, R24, R25 ;  /* 0x00000019181e1220 */ /* 0x001fce0000410000 */
.L_x_26682:
        /* <DEDUP_REMOVED lines=10> */
.L_x_26684:
[----:B------:R-:W-:Y:S05]  /*39a0*/  BSYNC.RECONVERGENT B0 ;  /* 0x0000000000007941 */ /* 0x000fea0003800200 */
.L_x_26683:
[----:B------:R-:W-:Y:S01]  /*39b0*/  IADD3 R208, PT, PT, R185, 0x120, RZ ;  /* 0x00000120b9d07810 */ /* 0x000fe20007ffe0ff */
[----:B------:R-:W-:Y:S06]  /*39c0*/  @!P0 BRA `(.L_x_26685) ;  /* 0x0000000000888947 */ /* 0x000fec0003800000 */
[----:B------:R-:W1:Y:S02]  /*39d0*/  LDC.64 R184, c[0x0][0x3a0] ;  /* 0x0000e800ffb87b82 */ /* 0x000e640000000a00 */
[----:B-1----:R-:W-:-:S05]  /*39e0*/  IMAD.WIDE.U32 R184, R208, 0x20, R184 ;  /* 0x00000020d0b87825 */ /* 0x002fca00078e00b8 */
[----:B0-----:R-:W2:Y:S04]  /*39f0*/  LDG.E.128 R24, desc[UR6][R184.64] ;  /* 0x00000006b8187981 */ /* 0x001ea8000c1e1d00 */
[----:B------:R-:W3:Y:S01]  /*3a00*/  LDG.E.128 R184, desc[UR6][R184.64+0x10] ;  /* 0x00001006b8b87981 */ /* 0x000ee2000c1e1d00 */
[----:B------:R-:W-:-:S13]  /*3a10*/  ISETP.GT.AND P0, PT, R198, RZ, PT ;  /* 0x000000ffc600720c */ /* 0x000fda0003f04270 */
[----:B------:R-:W2:Y:S01]  /*3a20*/  @P0 LDC R198, c[0x0][0x40c] ;  /* 0x00010300ffc60b82 */ /* 0x000ea20000000800 */
[----:B-----5:R-:W-:-:S05]  /*3a30*/  @P0 SHF.L.U32 R209, R100, 0x10, RZ ;  /* 0x0000001064d10819 */ /* 0x020fca00000006ff */
[----:B--2---:R-:W-:Y:S01]  /*3a40*/  @P0 FFMA.FTZ R24, R209, R198, R24 ;  /* 0x000000c6d1180223 */ /* 0x004fe20000010018 */
[----:B------:R-:W-:Y:S01]  /*3a50*/  @P0 PRMT R198, R100, 0x7632, R198 ;  /* 0x0000763264c60816 */ /* 0x000fe200000000c6 */
[----:B------:R-:W0:Y:S03]  /*3a60*/  @P0 LDC R209, c[0x0][0x40c] ;  /* 0x00010300ffd10b82 */ /* 0x000e260000000800 */
[----:B------:R-:W-:-:S05]  /*3a70*/  @P0 SHF.L.U32 R198, R198, 0x10, RZ ;  /* 0x00000010c6c60819 */ /* 0x000fca00000006ff */
[----:B0-----:R-:W-:Y:S01]  /*3a80*/  @P0 FFMA.FTZ R25, R198, R209, R25 ;  /* 0x000000d1c6190223 */ /* 0x001fe20000010019 */
[----:B------:R-:W-:Y:S01]  /*3a90*/  @P0 SHF.L.U32 R209, R101, 0x10, RZ ;  /* 0x0000001065d10819 */ /* 0x000fe200000006ff */
[----:B------:R-:W0:Y:S04]  /*3aa0*/  @P0 LDC R198, c[0x0][0x40c] ;  /* 0x00010300ffc60b82 */ /* 0x000e280000000800 */
[----:B0-----:R-:W-:Y:S01]  /*3ab0*/  @P0 FFMA.FTZ R26, R209, R198, R26 ;  /* 0x000000c6d11a0223 */ /* 0x001fe2000001001a */
[----:B------:R-:W-:-:S03]  /*3ac0*/  @P0 PRMT R198, R101, 0x7632, R198 ;  /* 0x0000763265c60816 */ /* 0x000fc600000000c6 */
[----:B------:R-:W0:Y:S01]  /*3ad0*/  @P0 LDC R209, c[0x0][0x40c] ;  /* 0x00010300ffd10b82 */ /* 0x000e220000000800 */
[----:B------:R-:W-:-:S05]  /*3ae0*/  @P0 SHF.L.U32 R198, R198, 0x10, RZ ;  /* 0x00000010c6c60819 */ /* 0x000fca00000006ff */
[----:B0-----:R-:W-:Y:S01]  /*3af0*/  @P0 FFMA.FTZ R27, R198, R209, R27 ;  /* 0x000000d1c61b0223 */ /* 0x001fe2000001001b */
[C---:B------:R-:W-:Y:S01]  /*3b00*/  @P0 SHF.L.U32 R209, R102.reuse, 0x10, RZ ;  /* 0x0000001066d10819 */ /* 0x040fe200000006ff */
[----:B------:R-:W3:Y:S04]  /*3b10*/  @P0 LDC R198, c[0x0][0x40c] ;  /* 0x00010300ffc60b82 */ /* 0x000ee80000000800 */
[----:B---3--:R-:W-:Y:S01]  /*3b20*/  @P0 FFMA.FTZ R184, R209, R198, R184 ;  /* 0x000000c6d1b80223 */ /* 0x008fe200000100b8 */
[----:B------:R-:W-:-:S03]  /*3b30*/  @P0 PRMT R198, R102, 0x7632, R198 ;  /* 0x0000763266c60816 */ /* 0x000fc600000000c6 */
[----:B------:R-:W0:Y:S01]  /*3b40*/  @P0 LDC R209, c[0x0][0x40c] ;  /* 0x00010300ffd10b82 */ /* 0x000e220000000800 */
        /* <DEDUP_REMOVED lines=9> */
[----:B------:R-:W-:Y:S06]  /*3be0*/  BRA `(.L_x_26686) ;  /* 0x0000000000907947 */ /* 0x000fec0003800000 */
.L_x_26685:
[----:B------:R-:W1:Y:S01]  /*3bf0*/  @P1 LDC R27, c[0x0][0x40c] ;  /* 0x00010300ff1b1b82 */ /* 0x000e620000000800 */
[C---:B0----5:R-:W-:Y:S01]  /*3c00*/  @P1 PRMT R24, R100.reuse, 0x7632, R24 ;  /* 0x0000763264181816 */ /* 0x061fe20000000018 */
[----:B------:R-:W-:Y:S01]  /*3c10*/  HFMA2 R25, -RZ, RZ, 0, 0 ;  /* 0x00000000ff197431 */ /* 0x000fe200000001ff */
[----:B------:R-:W-:Y:S02]  /*3c20*/  @P1 SHF.L.U32 R26, R100, 0x10, RZ ;  /* 0x00000010641a1819 */ /* 0x000fe400000006ff */
[----:B------:R-:W-:Y:S02]  /*3c30*/  @P1 SHF.L.U32 R24, R24, 0x10, RZ ;  /* 0x0000001018181819 */ /* 0x000fe400000006ff */
[----:B------:R-:W-:Y:S01]  /*3c40*/  @P1 SHF.L.U32 R184, R101, 0x10, RZ ;  /* 0x0000001065b81819 */ /* 0x000fe200000006ff */
[----:B------:R-:W0:Y:S01]  /*3c50*/  @P1 LDC R185, c[0x0][0x40c] ;  /* 0x00010300ffb91b82 */ /* 0x000e220000000800 */
[----:B------:R-:W-:-:S07]  /*3c60*/  @P1 SHF.L.U32 R198, R103, 0x10, RZ ;  /* 0x0000001067c61819 */ /* 0x000fce00000006ff */
[----:B------:R-:W2:Y:S01]  /*3c70*/  @P1 LDC R187, c[0x0][0x40c] ;  /* 0x00010300ffbb1b82 */ /* 0x000ea20000000800 */
[----:B-1----:R-:W-:Y:S01]  /*3c80*/  @P1 FMUL.FTZ R25, R24, R27 ;  /* 0x0000001b18191220 */ /* 0x002fe20000410000 */
[----:B------:R-:W-:-:S06]  /*3c90*/  @P1 PRMT R24, R101, 0x7632, R24 ;  /* 0x0000763265181816 */ /* 0x000fcc0000000018 */
[----:B------:R-:W1:Y:S01]  /*3ca0*/  @P1 LDC R209, c[0x0][0x40c] ;  /* 0x00010300ffd11b82 */ /* 0x000e620000000800 */
[----:B------:R-:W-:Y:S02]  /*3cb0*/  MOV R27, RZ ;  /* 0x000000ff001b7202 */ /* 0x000fe40000000f00 */
[----:B------:R-:W-:-:S05]  /*3cc0*/  @P1 SHF.L.U32 R24, R24, 0x10, RZ ;  /* 0x0000001018181819 */ /* 0x000fca00000006ff */
[----:B0-----:R-:W-:Y:S01]  /*3cd0*/  @P1 FMUL.FTZ R27, R24, R185 ;  /* 0x000000b9181b1220 */ /* 0x001fe20000410000 */
[----:B------:R-:W-:Y:S01]  /*3ce0*/  @P1 PRMT R24, R102, 0x7632, R24 ;  /* 0x0000763266181816 */ /* 0x000fe20000000018 */
[----:B------:R-:W-:Y:S01]  /*3cf0*/  HFMA2 R185, -RZ, RZ, 0, 0 ;  /* 0x00000000ffb97431 */ /* 0x000fe200000001ff */
[----:B------:R-:W0:Y:S02]  /*3d00*/  @P1 LDC R229, c[0x0][0x40c] ;  /* 0x00010300ffe51b82 */ /* 0x000e240000000800 */
[----:B------:R-:W-:-:S05]  /*3d10*/  @P1 SHF.L.U32 R24, R24, 0x10, RZ ;  /* 0x0000001018181819 */ /* 0x000fca00000006ff */
[----:B--2---:R-:W-:Y:S01]  /*3d20*/  @P1 FMUL.FTZ R185, R24, R187 ;  /* 0x000000bb18b91220 */ /* 0x004fe20000410000 */
[----:B------:R-:W-:Y:S01]  /*3d30*/  @P1 PRMT R24, R103, 0x7632, R24 ;  /* 0x0000763267181816 */ /* 0x000fe20000000018 */
[----:B------:R-:W2:Y:S01]  /*3d40*/  @P1 LDC R186, c[0x0][0x40c] ;  /* 0x00010300ffba1b82 */ /* 0x000ea20000000800 */
[----:B------:R-:W-:Y:S02]  /*3d50*/  MOV R187, RZ ;  /* 0x000000ff00bb7202 */ /* 0x000fe40000000f00 */
[----:B------:R-:W-:-:S05]  /*3d60*/  @P1 SHF.L.U32 R24, R24, 0x10, RZ ;  /* 0x0000001018181819 */ /* 0x000fca00000006ff */
[----:B-1----:R-:W-:Y:S01]  /*3d70*/  @P1 FMUL.FTZ R187, R24, R209 ;  /* 0x000000d118bb1220 */ /* 0x002fe20000410000 */
[----:B------:R-:W-:Y:S01]  /*3d80*/  HFMA2 R24, -RZ, RZ, 0, 0 ;  /* 0x00000000ff187431 */ /* 0x000fe200000001ff */
[----:B------:R-:W1:Y:S02]  /*3d90*/  @P1 LDC R209, c[0x0][0x40c] ;  /* 0x00010300ffd11b82 */ /* 0x000e640000000800 */
[----:B-1----:R-:W-:Y:S01]  /*3da0*/  @P1 FMUL.FTZ R24, R26, R209 ;  /* 0x000000d11a181220 */ /* 0x002fe20000410000 */
[----:B------:R-:W-:Y:S02]  /*3db0*/  @P1 SHF.L.U32 R209, R102, 0x10, RZ ;  /* 0x0000001066d11819 */ /* 0x000fe400000006ff */
[----:B------:R-:W-:Y:S01]  /*3dc0*/  MOV R26, RZ ;  /* 0x000000ff001a7202 */ /* 0x000fe20000000f00 */
[----:B0-----:R-:W-:Y:S01]  /*3dd0*/  @P1 FMUL.FTZ R26, R184, R229 ;  /* 0x000000e5b81a1220 */ /* 0x001fe20000410000 */
[----:B------:R-:W-:Y:S02]  /*3de0*/  HFMA2 R184, -RZ, RZ, 0, 0 ;  /* 0x00000000ffb87431 */ /* 0x000fe400000001ff */
[----:B--2---:R-:W-:Y:S01]  /*3df0*/  @P1 FMUL.FTZ R184, R209, R186 ;  /* 0x000000bad1b81220 */ /* 0x004fe20000410000 */
[----:B------:R-:W-:Y:S01]  /*3e00*/  MOV R186, RZ ;  /* 0x000000ff00ba7202 */ /* 0x000fe20000000f00 */
[----:B------:R-:W0:Y:S02]  /*3e10*/  @P1 LDC R209, c[0x0][0x40c] ;  /* 0x00010300ffd11b82 */ /* 0x000e240000000800 */
[----:B0-----:R-:W-:-:S07]  /*3e20*/  @P1 FMUL.FTZ R186, R198, R209 ;  /* 0x000000d1c6ba1220 */ /* 0x001fce0000410000 */
.L_x_26686:
[----:B------:R-:W-:Y:S01]  /*3e30*/  FADD.FTZ R198, RZ, R96 ;  /* 0x00000060ffc67221 */ /* 0x000fe20000010000 */
[----:B------:R-:W-:Y:S01]  /*3e40*/  IMAD.WIDE.U32 R208, R208, 0x20, R226 ;  /* 0x00000020d0d07825 */ /* 0x000fe200078e00e2 */
[----:B------:R-:W-:Y:S01]  /*3e50*/  UMOV UR10, 0xffffffff ;  /* 0xffffffff000a7882 */ /* 0x000fe20000000000 */
[----:B------:R-:W0:Y:S02]  /*3e60*/  S2R R226, SR_TID.X ;  /* 0x0000000000e27919 */ /* 0x000e240000002100 */
        /* <DEDUP_REMOVED lines=264> */
.L_x_26702:
[----:B------:R-:W2:Y:S01]  /*4ef0*/  @!P0 LDC.64 R208, c[0x0][0x3c0] ;  /* 0x0000f000ffd08b82 */ /* 0x000ea20000000a00 */
[----:B01----:R-:W-:Y:S01]  /*4f00*/  FADD.FTZ R229, R229, R232 ;  /* 0x000000e8e5e57221 */ /* 0x003fe20000010000 */
[----:B------:R-:W-:Y:S01]  /*4f10*/  FMUL.FTZ R228, R227, R227 ;  /* 0x000000e3e3e47220 */ /* 0x000fe20000410000 */
[----:B------:R-:W-:Y:S01]  /*4f20*/  ISETP.NE.AND P1, PT, RZ, UR8, PT ;  /* 0x00000008ff007c0c */ /* 0x000fe2000bf25270 */
[----:B------:R-:W-:Y:S01]  /*4f30*/  BSSY.RECONVERGENT B0, `(.L_x_26688) ;  /* 0x00001f3000007945 */ /* 0x000fe20003800200 */
[----:B------:R-:W-:Y:S02]  /*4f40*/  FFMA.FTZ R198, R229, R198, UR9 ;  /* 0x00000009e5c67e23 */ /* 0x000fe400080100c6 */
[----:B------:R-:W-:-:S05]  /*4f50*/  FSEL R229, R228, RZ, P1 ;  /* 0x000000ffe4e57208 */ /* 0x000fca0000800000 */
[----:B------:R-:W-:-:S06]  /*4f60*/  FADD.FTZ R198, R198, R229 ;  /* 0x000000e5c6c67221 */ /* 0x000fcc0000010000 */
[----:B------:R-:W0:Y:S01]  /*4f70*/  MUFU.RSQ R198, R198 ;  /* 0x000000c600c67308 */ /* 0x000e220000001400 */
[----:B--2---:R-:W-:-:S05]  /*4f80*/  @!P0 IMAD.WIDE R208, R2, 0x4, R208 ;  /* 0x0000000402d08825 */ /* 0x004fca00078e02d0 */
[----:B------:R1:W-:Y:S02]  /*4f90*/  @!P0 STG.E desc[UR6][R208.64], R227 ;  /* 0x000000e3d0008986 */ /* 0x0003e4000c101906 */
[----:B-1----:R-:W1:Y:S02]  /*4fa0*/  @!P0 LDC.64 R208, c[0x0][0x3c8] ;  /* 0x0000f200ffd08b82 */ /* 0x002e640000000a00 */
[----:B-1----:R-:W-:-:S05]  /*4fb0*/  @!P0 IMAD.WIDE R208, R2, 0x4, R208 ;  /* 0x0000000402d08825 */ /* 0x002fca00078e02d0 */
[----:B0-----:R0:W-:Y:S01]  /*4fc0*/  @!P0 STG.E desc[UR6][R208.64], R198 ;  /* 0x000000c6d0008986 */ /* 0x0011e2000c101906 */
[----:B------:R-:W-:-:S13]  /*4fd0*/  ISETP.GE.AND P0, PT, R196, 0x1, PT ;  /* 0x00000001c400780c */ /* 0x000fda0003f06270 */
[----:B0-----:R-:W-:Y:S05]  /*4fe0*/  @!P0 BRA `(.L_x_26689) ;  /* 0x0000001c009c8947 */ /* 0x001fea0003800000 */
[----:B------:R-:W-:Y:S01]  /*4ff0*/  FSEL R208, R227, RZ, !P1 ;  /* 0x000000ffe3d07208 */ /* 0x000fe20004800000 */
[----:B------:R-:W0:Y:S01]  /*5000*/  LDC.64 R232, c[0x0][0x428] ;  /* 0x00010a00ffe87b82 */ /* 0x000e220000000a00 */
[----:B------:R-:W-:Y:S01]  /*5010*/  SHF.L.U32 R227, R140, 0x10, RZ ;  /* 0x000000108ce37819 */ /* 0x000fe200000006ff */
[----:B------:R-:W2:Y:S01]  /*5020*/  LDL R234, [R1+0x10] ;  /* 0x0000100001ea7983 */ /* 0x000ea20000100800 */
[----:B------:R-:W-:Y:S01]  /*5030*/  SHF.L.U32 R0, R195, 0x10, RZ ;  /* 0x00000010c3007819 */ /* 0x000fe200000006ff */
[C---:B------:R-:W-:Y:S01]  /*5040*/  FADD.FTZ R209, -R208.reuse, R96 ;  /* 0x00000060d0d17221 */ /* 0x040fe20000010100 */
[----:B------:R-:W-:Y:S01]  /*5050*/  FADD.FTZ R97, -R208, R97 ;  /* 0x00000061d0617221 */ /* 0x000fe20000010100 */
[----:B------:R-:W-:Y:S01]  /*5060*/  SHF.L.U32 R228, R194, 0x10, RZ ;  /* 0x00000010c2e47819 */ /* 0x000fe200000006ff */
[----:B------:R-:W-:Y:S01]  /*5070*/  FADD.FTZ R99, -R208, R99 ;  /* 0x00000063d0637221 */ /* 0x000fe20000010100 */
[----:B------:R-:W-:Y:S01]  /*5080*/  FMUL.FTZ R96, R198, R209 ;  /* 0x000000d1c6607220 */ /* 0x000fe20000410000 */
[----:B------:R-:W-:Y:S01]  /*5090*/  SHF.L.U32 R209, R180, 0x10, RZ ;  /* 0x00000010b4d17819 */ /* 0x000fe200000006ff */
[C---:B------:R-:W-:Y:S01]  /*50a0*/  FMUL.FTZ R97, R198.reuse, R97 ;  /* 0x00000061c6617220 */ /* 0x040fe20000410000 */
[----:B------:R-:W-:Y:S01]  /*50b0*/  FMUL.FTZ R99, R198, R99 ;  /* 0x00000063c6637220 */ /* 0x000fe20000410000 */
[----:B------:R-:W-:Y:S01]  /*50c0*/  SHF.L.U32 R229, R142, 0x10, RZ ;  /* 0x000000108ee57819 */ /* 0x000fe200000006ff */
[----:B------:R-:W-:Y:S01]  /*50d0*/  FADD.FTZ R93, -R208, R93 ;  /* 0x0000005dd05d7221 */ /* 0x000fe20000010100 */
[----:B------:R-:W-:Y:S01]  /*50e0*/  FFMA.FTZ R96, R96, R209, R227 ;  /* 0x000000d160607223 */ /* 0x000fe200000100e3 */
[C---:B------:R-:W-:Y:S01]  /*50f0*/  FADD.FTZ R209, -R208.reuse, R98 ;  /* 0x00000062d0d17221 */ /* 0x040fe20000010100 */
[----:B------:R-:W-:Y:S01]  /*5100*/  FFMA.FTZ R97, R97, R0, R228 ;  /* 0x0000000061617223 */ /* 0x000fe200000100e4 */
[----:B------:R-:W-:Y:S01]  /*5110*/  SHF.L.U32 R0, R181, 0x10, RZ ;  /* 0x00000010b5007819 */ /* 0x000fe200000006ff */
[----:B------:R-:W-:Y:S01]  /*5120*/  FADD.FTZ R227, -R208, R92 ;  /* 0x0000005cd0e37221 */ /* 0x000fe20000010100 */
[----:B------:R-:W-:Y:S01]  /*5130*/  SHF.L.U32 R98, R141, 0x10, RZ ;  /* 0x000000108d627819 */ /* 0x000fe200000006ff */
[C---:B------:R-:W-:Y:S01]  /*5140*/  FMUL.FTZ R209, R198.reuse, R209 ;  /* 0x000000d1c6d17220 */ /* 0x040fe20000410000 */
[C---:B------:R-:W-:Y:S01]  /*5150*/  FMUL.FTZ R93, R198.reuse, R93 ;  /* 0x0000005dc65d7220 */ /* 0x040fe20000410000 */
[----:B------:R-:W-:Y:S01]  /*5160*/  FMUL.FTZ R92, R198, R227 ;  /* 0x000000e3c65c7220 */ /* 0x000fe20000410000 */
[----:B------:R-:W-:Y:S01]  /*5170*/  SHF.L.U32 R227, R182, 0x10, RZ ;  /* 0x00000010b6e37819 */ /* 0x000fe200000006ff */
[----:B------:R-:W-:Y:S01]  /*5180*/  FFMA.FTZ R209, R209, R0, R98 ;  /* 0x00000000d1d17223 */ /* 0x000fe20000010062 */
[----:B------:R-:W-:Y:S01]  /*5190*/  SHF.L.U32 R0, R193, 0x10, RZ ;  /* 0x00000010c1007819 */ /* 0x000fe200000006ff */
[----:B------:R-:W-:Y:S01]  /*51a0*/  FADD.FTZ R91, -R208, R91 ;  /* 0x0000005bd05b7221 */ /* 0x000fe20000010100 */
[----:B------:R-:W-:Y:S01]  /*51b0*/  SHF.L.U32 R98, R192, 0x10, RZ ;  /* 0x00000010c0627819 */ /* 0x000fe200000006ff */
[----:B------:R-:W-:Y:S01]  /*51c0*/  FFMA.FTZ R92, R92, R227, R229 ;  /* 0x000000e35c5c7223 */ /* 0x000fe200000100e5 */
[----:B------:R-:W-:Y:S01]  /*51d0*/  FADD.FTZ R227, -R208, R94 ;  /* 0x0000005ed0e37221 */ /* 0x000fe20000010100 */
[----:B------:R-:W-:Y:S01]  /*51e0*/  SHF.L.U32 R229, R143, 0x10, RZ ;  /* 0x000000108fe57819 */ /* 0x000fe200000006ff */
[----:B------:R-:W-:Y:S01]  /*51f0*/  FMUL.FTZ R91, R198, R91 ;  /* 0x0000005bc65b7220 */ /* 0x000fe20000410000 */
[----:B------:R-:W-:Y:S01]  /*5200*/  FFMA.FTZ R99, R99, R0, R98 ;  /* 0x0000000063637223 */ /* 0x000fe20000010062 */
[----:B------:R-:W-:Y:S01]  /*5210*/  SHF.L.U32 R0, R191, 0x10, RZ ;  /* 0x00000010bf007819 */ /* 0x000fe200000006ff */
[----:B------:R-:W-:Y:S01]  /*5220*/  FADD.FTZ R85, -R208, R85 ;  /* 0x00000055d0557221 */ /* 0x000fe20000010100 */
[----:B------:R-:W-:Y:S01]  /*5230*/  SHF.L.U32 R98, R190, 0x10, RZ ;  /* 0x00000010be627819 */ /* 0x000fe200000006ff */
[----:B------:R-:W-:Y:S01]  /*5240*/  FADD.FTZ R87, -R208, R87 ;  /* 0x00000057d0577221 */ /* 0x000fe20000010100 */
[----:B------:R-:W-:Y:S01]  /*5250*/  SHF.L.U32 R94, R189, 0x10, RZ ;  /* 0x00000010bd5e7819 */ /* 0x000fe200000006ff */
[----:B------:R-:W-:Y:S01]  /*5260*/  FMUL.FTZ R85, R198, R85 ;  /* 0x00000055c6557220 */ /* 0x000fe20000410000 */
[----:B------:R-:W-:Y:S01]  /*5270*/  FADD.FTZ R89, -R208, R89 ;  /* 0x00000059d0597221 */ /* 0x000fe20000010100 */
[----:B------:R-:W-:Y:S01]  /*5280*/  FFMA.FTZ R93, R93, R0, R98 ;  /* 0x000000005d5d7223 */ /* 0x000fe20000010062 */
[C---:B------:R-:W-:Y:S01]  /*5290*/  FMUL.FTZ R0, R198.reuse, R227 ;  /* 0x000000e3c6007220 */ /* 0x040fe20000410000 */
[----:B------:R-:W-:Y:S01]  /*52a0*/  SHF.L.U32 R227, R183, 0x10, RZ ;  /* 0x00000010b7e37819 */ /* 0x000fe200000006ff */
[----:B------:R-:W-:Y:S01]  /*52b0*/  FMUL.FTZ R87, R198, R87 ;  /* 0x00000057c6577220 */ /* 0x000fe20000410000 */
[----:B------:R-:W-:Y:S01]  /*52c0*/  SHF.L.U32 R98, R188, 0x10, RZ ;  /* 0x00000010bc627819 */ /* 0x000fe200000006ff */
[----:B------:R-:W-:-:S02]  /*52d0*/  FMUL.FTZ R89, R198, R89 ;  /* 0x00000059c6597220 */ /* 0x000fc40000410000 */
[----:B------:R-:W-:Y:S01]  /*52e0*/  FFMA.FTZ R0, R0, R227, R229 ;  /* 0x000000e300007223 */ /* 0x000fe200000100e5 */
[----:B------:R-:W-:Y:S01]  /*52f0*/  FADD.FTZ R227, -R208, R95 ;  /* 0x0000005fd0e37221 */ /* 0x000fe20000010100 */
[----:B------:R-:W-:-:S03]  /*5300*/  IADD3 R95, PT, PT, R196, -0x1, RZ ;  /* 0xffffffffc45f7810 */ /* 0x000fc60007ffe0ff */
[----:B------:R-:W-:Y:S02]  /*5310*/  FMUL.FTZ R227, R198, R227 ;  /* 0x000000e3c6e37220 */ /* 0x000fe40000410000 */
[----:B------:R-:W-:Y:S02]  /*5320*/  IMAD R230, R95, R230, RZ ;  /* 0x000000e65fe67224 */ /* 0x000fe400078e02ff */
[----:B------:R-:W-:Y:S01]  /*5330*/  FFMA.FTZ R227, R227, R94, R98 ;  /* 0x0000005ee3e37223 */ /* 0x000fe20000010062 */
[----:B------:R-:W-:Y:S02]  /*5340*/  F2FP.BF16.F32.PACK_AB R94, R93, R92 ;  /* 0x0000005c5d5e723e */ /* 0x000fe400000010ff */
[----:B------:R-:W-:Y:S02]  /*5350*/  F2FP.BF16.F32.PACK_AB R92, R97, R96 ;  /* 0x00000060615c723e */ /* 0x000fe400000010ff */
[----:B------:R-:W-:Y:S02]  /*5360*/  F2FP.BF16.F32.PACK_AB R95, R227, R0 ;  /* 0x00000000e35f723e */ /* 0x000fe400000010ff */
[----:B------:R-:W-:-:S02]  /*5370*/  SHF.R.S32.HI R227, RZ, 0x1f, R230 ;  /* 0x0000001fffe37819 */ /* 0x000fc400000114e6 */
[----:B------:R-:W-:Y:S02]  /*5380*/  LOP3.LUT R0, R226, 0x1f, RZ, 0xc0, !PT ;  /* 0x0000001fe2007812 */ /* 0x000fe400078ec0ff */
[----:B------:R-:W-:Y:S02]  /*5390*/  LEA.HI R227, R227, R230, RZ, 0x3 ;  /* 0x000000e6e3e37211 */ /* 0x000fe400078f18ff */
[----:B------:R-:W-:Y:S01]  /*53a0*/  F2FP.BF16.F32.PACK_AB R93, R99, R209 ;  /* 0x000000d1635d723e */ /* 0x000fe200000010ff */
[C---:B------:R-:W-:Y:S01]  /*53b0*/  FADD.FTZ R99, -R208.reuse, R88 ;  /* 0x00000058d0637221 */ /* 0x040fe20000010100 */
[----:B------:R-:W-:Y:S01]  /*53c0*/  LEA.HI.SX32 R98, R227, R0, 0x1d ;  /* 0x00000000e3627211 */ /* 0x000fe200078feaff */
[----:B------:R-:W-:Y:S01]  /*53d0*/  FADD.FTZ R83, -R208, R83 ;  /* 0x00000053d0537221 */ /* 0x000fe20000010100 */
[----:B------:R-:W-:Y:S01]  /*53e0*/  SHF.L.U32 R209, R136, 0x10, RZ ;  /* 0x0000001088d17819 */ /* 0x000fe200000006ff */
[----:B------:R-:W-:Y:S01]  /*53f0*/  FMUL.FTZ R88, R198, R99 ;  /* 0x00000063c6587220 */ /* 0x000fe20000410000 */
[----:B------:R-:W-:Y:S01]  /*5400*/  SHF.L.U32 R99, R176, 0x10, RZ ;  /* 0x00000010b0637819 */ /* 0x000fe200000006ff */
[----:B0-----:R-:W-:-:S04]  /*5410*/  IMAD.WIDE.U32 R96, R98, 0x10, R232 ;  /* 0x0000001062607825 */ /* 0x001fc800078e00e8 */
[C---:B------:R-:W-:Y:S01]  /*5420*/  FADD.FTZ R79, -R208.reuse, R79 ;  /* 0x0000004fd04f7221 */ /* 0x040fe20000010100 */
[C---:B------:R-:W-:Y:S01]  /*5430*/  FADD.FTZ R73, -R208.reuse, R73 ;  /* 0x00000049d0497221 */ /* 0x040fe20000010100 */
[----:B------:R-:W-:Y:S01]  /*5440*/  FADD.FTZ R75, -R208, R75 ;  /* 0x0000004bd04b7221 */ /* 0x000fe20000010100 */
[----:B------:R-:W-:Y:S01]  /*5450*/  FFMA.FTZ R88, R88, R99, R209 ;  /* 0x0000006358587223 */ /* 0x000fe200000100d1 */
[----:B------:R0:W-:Y:S01]  /*5460*/  STG.E.128 desc[UR6][R96.64], R92 ;  /* 0x0000005c60007986 */ /* 0x0001e2000c101d06 */
[C---:B------:R-:W-:Y:S01]  /*5470*/  FADD.FTZ R99, -R208.reuse, R90 ;  /* 0x0000005ad0637221 */ /* 0x040fe20000010100 */
[----:B------:R-:W-:Y:S01]  /*5480*/  SHF.L.U32 R209, R137, 0x10, RZ ;  /* 0x0000001089d17819 */ /* 0x000fe200000006ff */
[C---:B------:R-:W-:Y:S01]  /*5490*/  FADD.FTZ R81, -R208.reuse, R81 ;  /* 0x00000051d0517221 */ /* 0x040fe20000010100 */
[----:B------:R-:W-:Y:S01]  /*54a0*/  FADD.FTZ R69, -R208, R69 ;  /* 0x00000045d0457221 */ /* 0x000fe20000010100 */
[----:B------:R-:W-:Y:S01]  /*54b0*/  FMUL.FTZ R90, R198, R99 ;  /* 0x00000063c65a7220 */ /* 0x000fe20000410000 */
[----:B------:R-:W-:Y:S01]  /*54c0*/  SHF.L.U32 R99, R177, 0x10, RZ ;  /* 0x00000010b1637819 */ /* 0x000fe200000006ff */
[C---:B------:R-:W-:Y:S01]  /*54d0*/  FADD.FTZ R71, -R208.reuse, R71 ;  /* 0x00000047d0477221 */ /* 0x040fe20000010100 */
[----:B------:R-:W-:Y:S01]  /*54e0*/  SHF.L.U32 R196, R171, 0x10, RZ ;  /* 0x00000010abc47819 */ /* 0x000fe200000006ff */
[----:B------:R-:W-:Y:S01]  /*54f0*/  FADD.FTZ R65, -R208, R65 ;  /* 0x00000041d0417221 */ /* 0x000fe20000010100 */
[----:B------:R-:W-:Y:S01]  /*5500*/  SHF.L.U32 R226, R199, 0x10, RZ ;  /* 0x00000010c7e27819 */ /* 0x000fe200000006ff */
[----:B------:R-:W-:Y:S01]  /*5510*/  FFMA.FTZ R90, R90, R99, R209 ;  /* 0x000000635a5a7223 */ /* 0x000fe200000100d1 */
[C---:B------:R-:W-:Y:S01]  /*5520*/  FADD.FTZ R67, -R208.reuse, R67 ;  /* 0x00000043d0437221 */ /* 0x040fe20000010100 */
[C---:B------:R-:W-:Y:S01]  /*5530*/  FADD.FTZ R63, -R208.reuse, R63 ;  /* 0x0000003fd03f7221 */ /* 0x040fe20000010100 */
[C---:B------:R-:W-:Y:S01]  /*5540*/  FADD.FTZ R57, -R208.reuse, R57 ;  /* 0x00000039d0397221 */ /* 0x040fe20000010100 */
[C---:B------:R-:W-:Y:S01]  /*5550*/  FADD.FTZ R59, -R208.reuse, R59 ;  /* 0x0000003bd03b7221 */ /* 0x040fe20000010100 */
[C---:B------:R-:W-:Y:S01]  /*5560*/  FADD.FTZ R55, -R208.reuse, R55 ;  /* 0x00000037d0377221 */ /* 0x040fe20000010100 */
[C---:B------:R-:W-:Y:S01]  /*5570*/  FADD.FTZ R49, -R208.reuse, R49 ;  /* 0x00000031d0317221 */ /* 0x040fe20000010100 */
[C---:B0-----:R-:W-:Y:S01]  /*5580*/  FADD.FTZ R93, -R208.reuse, R84 ;  /* 0x00000054d05d7221 */ /* 0x041fe20000010100 */
        /* <DEDUP_REMOVED lines=11> */
[----:B------:R-:W-:Y:S01]  /*5640*/  FFMA.FTZ R84, R84, R93, R95 ;  /* 0x0000005d54547223 */ /* 0x000fe2000001005f */
[----:B------:R-:W-:Y:S01]  /*5650*/  FADD.FTZ R93, -R208, R86 ;  /* 0x00000056d05d7221 */ /* 0x000fe20000010100 */
[----:B------:R-:W-:Y:S01]  /*5660*/  SHF.L.U32 R86, R179, 0x10, RZ ;  /* 0x00000010b3567819 */ /* 0x000fe200000006ff */
[C---:B------:R-:W-:Y:S01]  /*5670*/  FMUL.FTZ R79, R198.reuse, R79 ;  /* 0x0000004fc64f7220 */ /* 0x040fe20000410000 */
[----:B------:R-:W-:Y:S01]  /*5680*/  FFMA.FTZ R85, R85, R92, R94 ;  /* 0x0000005c55557223 */ /* 0x000fe2000001005e */
[----:B------:R-:W-:Y:S01]  /*5690*/  SHF.L.U32 R92, R139, 0x10, RZ ;  /* 0x000000108b5c7819 */ /* 0x000fe200000006ff */
[C---:B------:R-:W-:Y:S01]  /*56a0*/  FMUL.FTZ R93, R198.reuse, R93 ;  /* 0x0000005dc65d7220 */ /* 0x040fe20000410000 */
[C---:B------:R-:W-:Y:S01]  /*56b0*/  FMUL.FTZ R73, R198.reuse, R73 ;  /* 0x00000049c6497220 */ /* 0x040fe20000410000 */
[C---:B------:R-:W-:Y:S01]  /*56c0*/  FMUL.FTZ R75, R198.reuse, R75 ;  /* 0x0000004bc64b7220 */ /* 0x040fe20000410000 */
[C---:B------:R-:W-:Y:S01]  /*56d0*/  FMUL.FTZ R81, R198.reuse, R81 ;  /* 0x00000051c6517220 */ /* 0x040fe20000410000 */
[----:B------:R-:W-:Y:S01]  /*56e0*/  FFMA.FTZ R93, R93, R86, R92 ;  /* 0x000000565d5d7223 */ /* 0x000fe2000001005c */
[----:B------:R-:W-:Y:S01]  /*56f0*/  SHF.L.U32 R86, R17, 0x10, RZ ;  /* 0x0000001011567819 */ /* 0x000fe200000006ff */
[----:B------:R-:W-:Y:S01]  /*5700*/  FMUL.FTZ R69, R198, R69 ;  /* 0x00000045c6457220 */ /* 0x000fe20000410000 */
[----:B------:R-:W-:Y:S01]  /*5710*/  SHF.L.U32 R92, R16, 0x10, RZ ;  /* 0x00000010105c7819 */ /* 0x000fe200000006ff */
[C---:B------:R-:W-:Y:S01]  /*5720*/  FMUL.FTZ R71, R198.reuse, R71 ;  /* 0x00000047c6477220 */ /* 0x040fe20000410000 */
[----:B------:R-:W-:Y:S01]  /*5730*/  FMUL.FTZ R65, R198, R65 ;  /* 0x00000041c6417220 */ /* 0x000fe20000410000 */
[C---:B------:R-:W-:Y:S01]  /*5740*/  FADD.FTZ R41, -R208.reuse, R41 ;  /* 0x00000029d0297221 */ /* 0x040fe20000010100 */
[----:B------:R-:W-:Y:S01]  /*5750*/  FADD.FTZ R37, -R208, R37 ;  /* 0x00000025d0257221 */ /* 0x000fe20000010100 */
[----:B------:R-:W-:Y:S01]  /*5760*/  FFMA.FTZ R94, R87, R86, R92 ;  /* 0x00000056575e7223 */ /* 0x000fe2000001005c */
[----:B------:R-:W-:Y:S01]  /*5770*/  SHF.L.U32 R86, R23, 0x10, RZ ;  /* 0x0000001017567819 */ /* 0x000fe200000006ff */
[----:B------:R-:W3:Y:S01]  /*5780*/  LDL R97, [R1] ;  /* 0x0000000001617983 */ /* 0x000ee20000100800 */
[----:B------:R-:W-:-:S02]  /*5790*/  SHF.L.U32 R92, R22, 0x10, RZ ;  /* 0x00000010165c7819 */ /* 0x000fc400000006ff */
[----:B------:R-:W-:Y:S01]  /*57a0*/  F2FP.BF16.F32.PACK_AB R87, R94, R93 ;  /* 0x0000005d5e57723e */ /* 0x000fe200000010ff */
[----:B------:R-:W-:Y:S01]  /*57b0*/  FADD.FTZ R39, -R208, R39 ;  /* 0x00000027d0277221 */ /* 0x000fe20000010100 */
[----:B------:R-:W4:Y:S01]  /*57c0*/  LDL R230, [R1+0x4] ;  /* 0x0000040001e67983 */ /* 0x000f220000100800 */
[----:B------:R-:W-:Y:S01]  /*57d0*/  FFMA.FTZ R89, R89, R86, R92 ;  /* 0x0000005659597223 */ /* 0x000fe2000001005c */
[----:B------:R-:W-:Y:S02]  /*57e0*/  F2FP.BF16.F32.PACK_AB R86, R85, R84 ;  /* 0x000000545556723e */ /* 0x000fe400000010ff */
[----:B------:R-:W-:Y:S01]  /*57f0*/  F2FP.BF16.F32.PACK_AB R85, R91, R90 ;  /* 0x0000005a5b55723e */ /* 0x000fe200000010ff */
[----:B------:R-:W5:Y:S01]  /*5800*/  LDL R209, [R1+0x8] ;  /* 0x0000080001d17983 */ /* 0x000f620000100800 */
[----:B------:R-:W-:Y:S02]  /*5810*/  F2FP.BF16.F32.PACK_AB R84, R89, R88 ;  /* 0x000000585954723e */ /* 0x000fe400000010ff */
[----:B------:R-:W-:Y:S01]  /*5820*/  IADD3 R88, PT, PT, R98, 0x20, RZ ;  /* 0x0000002062587810 */ /* 0x000fe20007ffe0ff */
[----:B------:R-:W-:-:S04]  /*5830*/  FADD.FTZ R91, -R208, R80 ;  /* 0x00000050d05b7221 */ /* 0x000fc80000010100 */
[----:B------:R-:W-:-:S04]  /*5840*/  IMAD.WIDE.U32 R88, R88, 0x10, R232 ;  /* 0x0000001058587825 */ /* 0x000fc800078e00e8 */
[----:B------:R-:W-:Y:S01]  /*5850*/  FMUL.FTZ R80, R198, R91 ;  /* 0x0000005bc6507220 */ /* 0x000fe20000410000 */
[----:B------:R-:W-:Y:S01]  /*5860*/  FADD.FTZ R91, -R208, R82 ;  /* 0x00000052d05b7221 */ /* 0x000fe20000010100 */
[----:B------:R0:W-:Y:S03]  /*5870*/  STG.E.128 desc[UR6][R88.64], R84 ;  /* 0x0000005458007986 */ /* 0x0001e6000c101d06 */
[----:B------:R-:W-:Y:S01]  /*5880*/  FMUL.FTZ R82, R198, R91 ;  /* 0x0000005bc6527220 */ /* 0x000fe20000410000 */
[----:B0-----:R-:W-:Y:S02]  /*5890*/  SHF.L.U32 R85, R173, 0x10, RZ ;  /* 0x00000010ad557819 */ /* 0x001fe400000006ff */
[----:B------:R-:W-:Y:S02]  /*58a0*/  SHF.L.U32 R87, R133, 0x10, RZ ;  /* 0x0000001085577819 */ /* 0x000fe400000006ff */
[----:B------:R-:W-:-:S02]  /*58b0*/  SHF.L.U32 R84, R13, 0x10, RZ ;  /* 0x000000100d547819 */ /* 0x000fc400000006ff */
[----:B------:R-:W-:Y:S01]  /*58c0*/  SHF.L.U32 R86, R12, 0x10, RZ ;  /* 0x000000100c567819 */ /* 0x000fe200000006ff */
[----:B------:R-:W-:Y:S01]  /*58d0*/  FFMA.FTZ R82, R82, R85, R87 ;  /* 0x0000005552527223 */ /* 0x000fe20000010057 */
[----:B------:R-:W-:-:S03]  /*58e0*/  FADD.FTZ R85, -R208, R76 ;  /* 0x0000004cd0557221 */ /* 0x000fc60000010100 */
        /* <DEDUP_REMOVED lines=29> */
[----:B------:R-:W-:Y:S01]  /*5ac0*/  FFMA.FTZ R73, R73, R84, R86 ;  /* 0x0000005449497223 */ /* 0x000fe20000010056 */
[----:B------:R-:W-:-:S02]  /*5ad0*/  SHF.L.U32 R84, R5, 0x10, RZ ;  /* 0x0000001005547819 */ /* 0x000fc400000006ff */
[----:B------:R-:W-:Y:S01]  /*5ae0*/  SHF.L.U32 R86, R4, 0x10, RZ ;  /* 0x0000001004567819 */ /* 0x000fe200000006ff */
[----:B------:R-:W-:Y:S01]  /*5af0*/  FFMA.FTZ R74, R74, R83, R85 ;  /* 0x000000534a4a7223 */ /* 0x000fe20000010055 */
        /* <DEDUP_REMOVED lines=8> */
[----:B------:R-:W-:-:S03]  /*5b80*/  SHF.L.U32 R92, R3, 0x10, RZ ;  /* 0x00000010035c7819 */ /* 0x000fc600000006ff */
[----:B------:R-:W-:Y:S01]  /*5b90*/  FFMA.FTZ R91, R83, R68, R84 ;  /* 0x00000044535b7223 */ /* 0x000fe20000010054 */
[----:B------:R-:W-:Y:S01]  /*5ba0*/  SHF.L.U32 R68, R197, 0x10, RZ ;  /* 0x00000010c5447819 */ /* 0x000fe200000006ff */
[----:B------:R-:W-:-:S04]  /*5bb0*/  FADD.FTZ R75, -R208, R70 ;  /* 0x00000046d04b7221 */ /* 0x000fc80000010100 */
[----:B------:R-:W-:Y:S01]  /*5bc0*/  FFMA.FTZ R92, R69, R92, R68 ;  /* 0x0000005c455c7223 */ /* 0x000fe20000010044 */
[----:B------:R-:W-:Y:S01]  /*5bd0*/  SHF.L.U32 R68, R131, 0x10, RZ ;  /* 0x0000001083447819 */ /* 0x000fe200000006ff */
[----:B------:R-:W-:-:S04]  /*5be0*/  FMUL.FTZ R75, R198, R75 ;  /* 0x0000004bc64b7220 */ /* 0x000fc80000410000 */
        /* <DEDUP_REMOVED lines=11> */
[----:B------:R-:W-:Y:S02]  /*5ca0*/  SHF.L.U32 R93, R172, 0x10, RZ ;  /* 0x00000010ac5d7819 */ /* 0x000fe400000006ff */
[----:B------:R-:W-:Y:S01]  /*5cb0*/  SHF.L.U32 R95, R132, 0x10, RZ ;  /* 0x00000010845f7819 */ /* 0x000fe200000006ff */
[----:B------:R-:W-:Y:S01]  /*5cc0*/  FFMA.FTZ R86, R65, R86, R64 ;  /* 0x0000005641567223 */ /* 0x000fe20000010040 */
[----:B------:R-:W-:Y:S01]  /*5cd0*/  SHF.L.U32 R64, R165, 0x10, RZ ;  /* 0x00000010a5407819 */ /* 0x000fe200000006ff */
[----:B------:R-:W-:Y:S01]  /*5ce0*/  FMUL.FTZ R69, R198, R69 ;  /* 0x00000045c6457220 */ /* 0x000fe20000410000 */
[----:B------:R-:W-:Y:S01]  /*5cf0*/  SHF.L.U32 R66, R125, 0x10, RZ ;  /* 0x000000107d427819 */ /* 0x000fe200000006ff */
[----:B------:R-:W-:Y:S01]  /*5d00*/  FFMA.FTZ R80, R80, R93, R95 ;  /* 0x0000005d50507223 */ /* 0x000fe2000001005f */
        /* <DEDUP_REMOVED lines=18> */
[C---:B------:R-:W-:Y:S01]  /*5e30*/  FMUL.FTZ R65, R198.reuse, R65 ;  /* 0x00000041c6417220 */ /* 0x040fe20000410000 */
[----:B------:R-:W-:-:S03]  /*5e40*/  FMUL.FTZ R63, R198, R63 ;  /* 0x0000003fc63f7220 */ /* 0x000fc60000410000 */
[----:B------:R-:W-:Y:S01]  /*5e50*/  FFMA.FTZ R233, R65, R62, R64 ;  /* 0x0000003e41e97223 */ /* 0x000fe20000010040 */
[----:B------:R-:W-:Y:S02]  /*5e60*/  SHF.L.U32 R62, R207, 0x10, RZ ;  /* 0x00000010cf3e7819 */ /* 0x000fe400000006ff */
[----:B------:R-:W-:Y:S01]  /*5e70*/  SHF.L.U32 R64, R210, 0x10, RZ ;  /* 0x00000010d2407819 */ /* 0x000fe200000006ff */
[----:B------:R-:W-:Y:S01]  /*5e80*/  FADD.FTZ R65, -R208, R56 ;  /* 0x00000038d0417221 */ /* 0x000fe20000010100 */
[----:B------:R-:W-:-:S03]  /*5e90*/  SHF.L.U32 R67, R120, 0x10, RZ ;  /* 0x0000001078437819 */ /* 0x000fc600000006ff */
[----:B------:R-:W-:Y:S01]  /*5ea0*/  FFMA.FTZ R235, R63, R62, R64 ;  /* 0x0000003e3feb7223 */ /* 0x000fe20000010040 */
[----:B------:R-:W-:Y:S01]  /*5eb0*/  SHF.L.U32 R63, R160, 0x10, RZ ;  /* 0x00000010a03f7819 */ /* 0x000fe200000006ff */
[C---:B------:R-:W-:Y:S01]  /*5ec0*/  FMUL.FTZ R56, R198.reuse, R65 ;  /* 0x00000041c6387220 */ /* 0x040fe20000410000 */
[----:B------:R-:W-:Y:S01]  /*5ed0*/  SHF.L.U32 R62, R211, 0x10, RZ ;  /* 0x00000010d33e7819 */ /* 0x000fe200000006ff */
[----:B------:R-:W-:Y:S01]  /*5ee0*/  FMUL.FTZ R57, R198, R57 ;  /* 0x00000039c6397220 */ /* 0x000fe20000410000 */
[----:B------:R-:W-:Y:S01]  /*5ef0*/  SHF.L.U32 R64, R212, 0x10, RZ ;  /* 0x00000010d4407819 */ /* 0x000fe200000006ff */
[----:B------:R-:W-:Y:S01]  /*5f00*/  FFMA.FTZ R56, R56, R63, R67 ;  /* 0x0000003f38387223 */ /* 0x000fe20000010043 */
[----:B------:R-:W-:Y:S01]  /*5f10*/  FADD.FTZ R63, -R208, R58 ;  /* 0x0000003ad03f7221 */ /* 0x000fe20000010100 */
[----:B------:R-:W-:Y:S02]  /*5f20*/  FMUL.FTZ R59, R198, R59 ;  /* 0x0000003bc63b7220 */ /* 0x000fe40000410000 */
[----:B------:R-:W-:Y:S01]  /*5f30*/  FFMA.FTZ R57, R57, R62, R64 ;  /* 0x0000003e39397223 */ /* 0x000fe20000010040 */
[----:B------:R-:W-:-:S02]  /*5f40*/  SHF.L.U32 R62, R213, 0x10, RZ ;  /* 0x00000010d53e7819 */ /* 0x000fc400000006ff */
[----:B------:R-:W-:Y:S01]  /*5f50*/  SHF.L.U32 R64, R214, 0x10, RZ ;  /* 0x00000010d6407819 */ /* 0x000fe200000006ff */
[----:B------:R-:W-:Y:S01]  /*5f60*/  FMUL.FTZ R58, R198, R63 ;  /* 0x0000003fc63a7220 */ /* 0x000fe20000410000 */
        /* <DEDUP_REMOVED lines=32> */
[----:B------:R-:W-:Y:S02]  /*6170*/  SHF.L.U32 R50, R117, 0x10, RZ ;  /* 0x0000001075327819 */ /* 0x000fe400000006ff */
[----:B------:R-:W-:Y:S01]  /*6180*/  FFMA.FTZ R49, R49, R54, R62 ;  /* 0x0000003631317223 */ /* 0x000fe2000001003e */
[----:B------:R-:W-:Y:S01]  /*6190*/  SHF.L.U32 R62, R157, 0x10, RZ ;  /* 0x000000109d3e7819 */ /* 0x000fe200000006ff */
[----:B------:R-:W-:-:S04]  /*61a0*/  FMUL.FTZ R55, R198, R55 ;  /* 0x00000037c6377220 */ /* 0x000fc80000410000 */
[----:B------:R-:W-:Y:S01]  /*61b0*/  FFMA.FTZ R62, R55, R62, R50 ;  /* 0x0000003e373e7223 */ /* 0x000fe20000010032 */
[----:B------:R-:W-:Y:S01]  /*61c0*/  FADD.FTZ R55, -R208, R44 ;  /* 0x0000002cd0377221 */ /* 0x000fe20000010100 */
        /* <DEDUP_REMOVED lines=8> */
[----:B------:R-:W-:Y:S01]  /*6250*/  FMUL.FTZ R45, R198, R45 ;  /* 0x0000002dc62d7220 */ /* 0x000fe20000410000 */
[----:B------:R-:W-:Y:S01]  /*6260*/  SHF.L.U32 R64, R152, 0x10, RZ ;  /* 0x0000001098407819 */ /* 0x000fe200000006ff */
[----:B------:R-:W-:Y:S01]  /*6270*/  FFMA.FTZ R68, R55, R68, R44 ;  /* 0x0000004437447223 */ /* 0x000fe2000001002c */
[----:B------:R-:W-:Y:S01]  /*6280*/  SHF.L.U32 R44, R223, 0x10, RZ ;  /* 0x00000010df2c7819 */ /* 0x000fe200000006ff */
[----:B------:R-:W-:Y:S01]  /*6290*/  FMUL.FTZ R41, R198, R41 ;  /* 0x00000029c6297220 */ /* 0x000fe20000410000 */
[----:B------:R-:W-:Y:S01]  /*62a0*/  SHF.L.U32 R66, R238, 0x10, RZ ;  /* 0x00000010ee427819 */ /* 0x000fe200000006ff */
[----:B------:R-:W-:Y:S01]  /*62b0*/  FMUL.FTZ R37, R198, R37 ;  /* 0x00000025c6257220 */ /* 0x000fe20000410000 */
[----:B------:R-:W-:Y:S01]  /*62c0*/  SHF.L.U32 R90, R154, 0x10, RZ ;  /* 0x000000109a5a7819 */ /* 0x000fe200000006ff */
[----:B------:R-:W-:Y:S01]  /*62d0*/  FFMA.FTZ R69, R45, R44, R50 ;  /* 0x0000002c2d457223 */ /* 0x000fe20000010032 */
[----:B------:R-:W-:Y:S01]  /*62e0*/  FADD.FTZ R45, -R208, R40 ;  /* 0x00000028d02d7221 */ /* 0x000fe20000010100 */
[----:B------:R-:W-:-:S02]  /*62f0*/  SHF.L.U32 R40, R112, 0x10, RZ ;  /* 0x0000001070287819 */ /* 0x000fc400000006ff */
[----:B------:R-:W-:Y:S01]  /*6300*/  SHF.L.U32 R94, R242, 0x10, RZ ;  /* 0x00000010f25e7819 */ /* 0x000fe200000006ff */
[C---:B------:R-:W-:Y:S01]  /*6310*/  FMUL.FTZ R45, R198.reuse, R45 ;  /* 0x0000002dc62d7220 */ /* 0x040fe20000410000 */
[----:B------:R-:W-:Y:S01]  /*6320*/  FMUL.FTZ R39, R198, R39 ;  /* 0x00000027c6277220 */ /* 0x000fe20000410000 */
[----:B------:R-:W-:Y:S01]  /*6330*/  FADD.FTZ R33, -R208, R33 ;  /* 0x00000021d0217221 */ /* 0x000fe20000010100 */
[----:B------:R-:W-:Y:S01]  /*6340*/  SHF.L.U32 R84, R246, 0x10, RZ ;  /* 0x00000010f6547819 */ /* 0x000fe200000006ff */
[----:B------:R-:W-:Y:S01]  /*6350*/  FFMA.FTZ R64, R45, R64, R40 ;  /* 0x000000402d407223 */ /* 0x000fe20000010028 */
[----:B------:R-:W-:Y:S01]  /*6360*/  SHF.L.U32 R40, R239, 0x10, RZ ;  /* 0x00000010ef287819 */ /* 0x000fe200000006ff */
[----:B------:R-:W2:Y:S04]  /*6370*/  LDL R54, [R1+0xc] ;  /* 0x00000c0001367983 */ /* 0x000ea80000100800 */
[----:B------:R-:W-:Y:S01]  /*6380*/  FFMA.FTZ R66, R41, R66, R40 ;  /* 0x0000004229427223 */ /* 0x000fe20000010028 */
[----:B------:R-:W-:Y:S01]  /*6390*/  FADD.FTZ R41, -R208, R36 ;  /* 0x00000024d0297221 */ /* 0x000fe20000010100 */
[----:B------:R-:W-:-:S03]  /*63a0*/  SHF.L.U32 R36, R114, 0x10, RZ ;  /* 0x0000001072247819 */ /* 0x000fc600000006ff */
[----:B------:R-:W-:-:S04]  /*63b0*/  FMUL.FTZ R41, R198, R41 ;  /* 0x00000029c6297220 */ /* 0x000fc80000410000 */
        /* <DEDUP_REMOVED lines=17> */
[----:B------:R-:W-:-:S05]  /*64d0*/  SHF.L.U32 R32, R247, 0x10, RZ ;  /* 0x00000010f7207819 */ /* 0x000fca00000006ff */
[----:B------:R-:W-:Y:S01]  /*64e0*/  FFMA.FTZ R84, R33, R84, R32 ;  /* 0x0000005421547223 */ /* 0x000fe20000010020 */
[----:B------:R-:W-:Y:S01]  /*64f0*/  FADD.FTZ R33, -R208, R28 ;  /* 0x0000001cd0217221 */ /* 0x000fe20000010100 */
[----:B------:R-:W-:Y:S02]  /*6500*/  SHF.L.U32 R228, R150, 0x10, RZ ;  /* 0x0000001096e47819 */ /* 0x000fe400000006ff */
[----:B------:R-:W-:Y:S01]  /*6510*/  SHF.L.U32 R28, R110, 0x10, RZ ;  /* 0x000000106e1c7819 */ /* 0x000fe200000006ff */
[----:B------:R-:W-:-:S04]  /*6520*/  FMUL.FTZ R33, R198, R33 ;  /* 0x00000021c6217220 */ /* 0x000fc80000410000 */
[----:B------:R-:W-:Y:S01]  /*6530*/  FFMA.FTZ R228, R33, R228, R28 ;  /* 0x000000e421e47223 */ /* 0x000fe2000001001c */
[C---:B------:R-:W-:Y:S02]  /*6540*/  FADD.FTZ R33, -R208.reuse, R30 ;  /* 0x0000001ed0217221 */ /* 0x040fe40000010100 */
[----:B------:R-:W2:Y:S01]  /*6550*/  LDL R30, [R1+0x14] ;  /* 0x00001400011e7983 */ /* 0x000ea20000100800 */
[----:B------:R-:W-:Y:S01]  /*6560*/  FADD.FTZ R37, -R208, R34 ;  /* 0x00000022d0257221 */ /* 0x000fe20000010100 */
[----:B------:R-:W-:Y:S02]  /*6570*/  SHF.L.U32 R32, R149, 0x10, RZ ;  /* 0x0000001095207819 */ /* 0x000fe400000006ff */
        /* <DEDUP_REMOVED lines=11> */
[C---:B------:R-:W-:Y:S01]  /*6630*/  FMUL.FTZ R29, R198.reuse, R29 ;  /* 0x0000001dc61d7220 */ /* 0x040fe20000410000 */
[----:B------:R-:W-:Y:S01]  /*6640*/  SHF.L.U32 R232, R151, 0x10, RZ ;  /* 0x0000001097e87819 */ /* 0x000fe200000006ff */
[----:B------:R-:W-:-:S02]  /*6650*/  FMUL.FTZ R33, R198, R33 ;  /* 0x00000021c6217220 */ /* 0x000fc40000410000 */
[----:B------:R-:W-:Y:S01]  /*6660*/  FFMA.FTZ R229, R29, R28, R32 ;  /* 0x0000001c1de57223 */ /* 0x000fe20000010020 */
[----:B------:R-:W-:Y:S01]  /*6670*/  SHF.L.U32 R28, R111, 0x10, RZ ;  /* 0x000000106f1c7819 */ /* 0x000fe200000006ff */
[----:B------:R-:W-:Y:S01]  /*6680*/  FADD.FTZ R31, -R208, R31 ;  /* 0x0000001fd01f7221 */ /* 0x000fe20000010100 */
[----:B------:R-:W-:-:S03]  /*6690*/  SHF.L.U32 R236, R252, 0x10, RZ ;  /* 0x00000010fcec7819 */ /* 0x000fc600000006ff */
[----:B------:R-:W-:Y:S01]  /*66a0*/  FFMA.FTZ R232, R33, R232, R28 ;  /* 0x000000e821e87223 */ /* 0x000fe2000001001c */
[----:B---3--:R-:W-:Y:S01]  /*66b0*/  SHF.L.U32 R28, R97, 0x10, RZ ;  /* 0x00000010611c7819 */ /* 0x008fe200000006ff */
[----:B------:R-:W-:Y:S01]  /*66c0*/  FMUL.FTZ R31, R198, R31 ;  /* 0x0000001fc61f7220 */ /* 0x000fe20000410000 */
[----:B------:R-:W-:Y:S01]  /*66d0*/  FADD.FTZ R29, -R208, R24 ;  /* 0x00000018d01d7221 */ /* 0x000fe20000010100 */
[----:B------:R-:W-:Y:S02]  /*66e0*/  SHF.L.U32 R24, R144, 0x10, RZ ;  /* 0x0000001090187819 */ /* 0x000fe400000006ff */
[----:B------:R-:W-:Y:S01]  /*66f0*/  FFMA.FTZ R236, R31, R236, R28 ;  /* 0x000000ec1fec7223 */ /* 0x000fe2000001001c */
[----:B------:R-:W-:Y:S01]  /*6700*/  SHF.L.U32 R28, R104, 0x10, RZ ;  /* 0x00000010681c7819 */ /* 0x000fe200000006ff */
[----:B------:R-:W-:Y:S01]  /*6710*/  FMUL.FTZ R29, R198, R29 ;  /* 0x0000001dc61d7220 */ /* 0x000fe20000410000 */
[----:B------:R-:W-:-:S03]  /*6720*/  FADD.FTZ R25, -R208, R25 ;  /* 0x00000019d0197221 */ /* 0x000fc60000010100 */
[----:B------:R-:W-:Y:S01]  /*6730*/  FFMA.FTZ R97, R29, R24, R28 ;  /* 0x000000181d617223 */ /* 0x000fe2000001001c */
[----:B----4-:R-:W-:Y:S01]  /*6740*/  SHF.L.U32 R24, R230, 0x10, RZ ;  /* 0x00000010e6187819 */ /* 0x010fe200000006ff */
[----:B------:R-:W-:Y:S01]  /*6750*/  FMUL.FTZ R25, R198, R25 ;  /* 0x00000019c6197220 */ /* 0x000fe20000410000 */
[----:B-----5:R-:W-:Y:S01]  /*6760*/  SHF.L.U32 R28, R209, 0x10, RZ ;  /* 0x00000010d11c7819 */ /* 0x020fe200000006ff */
[----:B------:R-:W-:Y:S01]  /*6770*/  FADD.FTZ R29, -R208, R26 ;  /* 0x0000001ad01d7221 */ /* 0x000fe20000010100 */
[----:B------:R-:W-:-:S03]  /*6780*/  SHF.L.U32 R230, R145, 0x10, RZ ;  /* 0x0000001091e67819 */ /* 0x000fc600000006ff */
[----:B------:R-:W-:Y:S01]  /*6790*/  FFMA.FTZ R209, R25, R24, R28 ;  /* 0x0000001819d17223 */ /* 0x000fe2000001001c */
[----:B------:R-:W-:Y:S01]  /*67a0*/  SHF.L.U32 R24, R105, 0x10, RZ ;  /* 0x0000001069187819 */ /* 0x000fe200000006ff */
[----:B------:R-:W-:Y:S01]  /*67b0*/  FMUL.FTZ R29, R198, R29 ;  /* 0x0000001dc61d7220 */ /* 0x000fe20000410000 */
[----:B------:R-:W-:Y:S01]  /*67c0*/  FADD.FTZ R27, -R208, R27 ;  /* 0x0000001bd01b7221 */ /* 0x000fe20000010100 */
[----:B--2---:R-:W-:Y:S02]  /*67d0*/  SHF.L.U32 R26, R234, 0x10, RZ ;  /* 0x00000010ea1a7819 */ /* 0x004fe400000006ff */
[----:B------:R-:W-:Y:S01]  /*67e0*/  FFMA.FTZ R230, R29, R230, R24 ;  /* 0x000000e61de67223 */ /* 0x000fe20000010018 */
[----:B------:R-:W-:Y:S01]  /*67f0*/  FMUL.FTZ R27, R198, R27 ;  /* 0x0000001bc61b7220 */ /* 0x000fe20000410000 */
[----:B------:R-:W-:Y:S01]  /*6800*/  FADD.FTZ R25, -R208, R184 ;  /* 0x000000b8d0197221 */ /* 0x000fe20000010100 */
[----:B------:R-:W-:-:S03]  /*6810*/  SHF.L.U32 R234, R146, 0x10, RZ ;  /* 0x0000001092ea7819 */ /* 0x000fc600000006ff */
[----:B------:R-:W-:Y:S01]  /*6820*/  FMUL.FTZ R25, R198, R25 ;  /* 0x00000019c6197220 */ /* 0x000fe20000410000 */
[----:B------:R-:W-:Y:S01]  /*6830*/  FADD.FTZ R185, -R208, R185 ;  /* 0x000000b9d0b97221 */ /* 0x000fe20000010100 */
[----:B------:R-:W-:-:S03]  /*6840*/  PRMT R28, R107, 0x7632, R28 ;  /* 0x000076326b1c7816 */ /* 0x000fc6000000001c */
[----:B------:R-:W-:Y:S01]  /*6850*/  FMUL.FTZ R185, R198, R185 ;  /* 0x000000b9c6b97220 */ /* 0x000fe20000410000 */
[C---:B------:R-:W-:Y:S01]  /*6860*/  FADD.FTZ R51, -R208.reuse, R46 ;  /* 0x0000002ed0337221 */ /* 0x040fe20000010100 */
[C---:B------:R-:W-:Y:S01]  /*6870*/  FADD.FTZ R45, -R208.reuse, R42 ;  /* 0x0000002ad02d7221 */ /* 0x040fe20000010100 */
[----:B------:R-:W-:Y:S01]  /*6880*/  FADD.FTZ R187, -R208, R187 ;  /* 0x000000bbd0bb7221 */ /* 0x000fe20000010100 */
[----:B------:R-:W-:Y:S01]  /*6890*/  SHF.L.U32 R44, R159, 0x10, RZ ;  /* 0x000000109f2c7819 */ /* 0x000fe200000006ff */
[C---:B------:R-:W-:Y:S01]  /*68a0*/  FMUL.FTZ R51, R198.reuse, R51 ;  /* 0x00000033c6337220 */ /* 0x040fe20000410000 */
[----:B------:R-:W-:Y:S01]  /*68b0*/  SHF.L.U32 R46, R119, 0x10, RZ ;  /* 0x00000010772e7819 */ /* 0x000fe200000006ff */
[C---:B------:R-:W-:Y:S01]  /*68c0*/  FMUL.FTZ R45, R198.reuse, R45 ;  /* 0x0000002dc62d7220 */ /* 0x040fe20000410000 */
[----:B------:R-:W-:Y:S01]  /*68d0*/  SHF.L.U32 R70, R153, 0x10, RZ ;  /* 0x0000001099467819 */ /* 0x000fe200000006ff */
[----:B------:R-:W-:Y:S01]  /*68e0*/  FMUL.FTZ R187, R198, R187 ;  /* 0x000000bbc6bb7220 */ /* 0x000fe20000410000 */
[----:B------:R-:W-:-:S02]  /*68f0*/  SHF.L.U32 R40, R113, 0x10, RZ ;  /* 0x0000001071287819 */ /* 0x000fc400000006ff */
[----:B------:R-:W-:Y:S01]  /*6900*/  SHF.L.U32 R28, R28, 0x10, RZ ;  /* 0x000000101c1c7819 */ /* 0x000fe200000006ff */
[C---:B------:R-:W-:Y:S01]  /*6910*/  FADD.FTZ R47, -R208.reuse, R47 ;  /* 0x0000002fd02f7221 */ /* 0x040fe20000010100 */
[----:B------:R-:W-:Y:S01]  /*6920*/  FADD.FTZ R43, -R208, R43 ;  /* 0x0000002bd02b7221 */ /* 0x000fe20000010100 */
[----:B------:R-:W-:Y:S01]  /*6930*/  FFMA.FTZ R85, R51, R44, R46 ;  /* 0x0000002c33557223 */ /* 0x000fe2000001002e */
[----:B------:R-:W-:Y:S01]  /*6940*/  FFMA.FTZ R70, R45, R70, R40 ;  /* 0x000000462d467223 */ /* 0x000fe20000010028 */
[----:B------:R-:W-:Y:S01]  /*6950*/  SHF.L.U32 R44, R225, 0x10, RZ ;  /* 0x00000010e12c7819 */ /* 0x000fe200000006ff */
[C---:B------:R-:W-:Y:S01]  /*6960*/  FMUL.FTZ R47, R198.reuse, R47 ;  /* 0x0000002fc62f7220 */ /* 0x040fe20000410000 */
[----:B------:R-:W-:Y:S01]  /*6970*/  SHF.L.U32 R46, R237, 0x10, RZ ;  /* 0x00000010ed2e7819 */ /* 0x000fe200000006ff */
[----:B------:R-:W-:Y:S01]  /*6980*/  FMUL.FTZ R43, R198, R43 ;  /* 0x0000002bc62b7220 */ /* 0x000fe20000410000 */
[----:B------:R-:W-:Y:S02]  /*6990*/  SHF.L.U32 R40, R240, 0x10, RZ ;  /* 0x00000010f0287819 */ /* 0x000fe400000006ff */
[----:B------:R-:W-:Y:S01]  /*69a0*/  SHF.L.U32 R42, R241, 0x10, RZ ;  /* 0x00000010f12a7819 */ /* 0x000fe200000006ff */
[----:B------:R-:W-:Y:S01]  /*69b0*/  FFMA.FTZ R89, R47, R44, R46 ;  /* 0x0000002c2f597223 */ /* 0x000fe2000001002e */
[----:B------:R-:W-:-:S02]  /*69c0*/  F2FP.BF16.F32.PACK_AB R35, R88, R87 ;  /* 0x000000575823723e */ /* 0x000fc400000010ff */
[----:B------:R-:W-:Y:S01]  /*69d0*/  F2FP.BF16.F32.PACK_AB R34, R78, R77 ;  /* 0x0000004d4e22723e */ /* 0x000fe200000010ff */
[----:B------:R-:W-:Y:S01]  /*69e0*/  FFMA.FTZ R71, R43, R40, R42 ;  /* 0x000000282b477223 */ /* 0x000fe2000001002a */
        /* <DEDUP_REMOVED lines=10> */
[----:B------:R-:W-:-:S02]  /*6a90*/  IADD3 R44, PT, PT, R98, 0xa0, RZ ;  /* 0x000000a0622c7810 */ /* 0x000fc40007ffe0ff */
[C---:B------:R-:W-:Y:S02]  /*6aa0*/  IADD3 R46, PT, PT, R98.reuse, 0xc0, RZ ;  /* 0x000000c0622e7810 */ /* 0x040fe40007ffe0ff */
[C---:B------:R-:W-:Y:S02]  /*6ab0*/  IADD3 R50, PT, PT, R98.reuse, 0xe0, RZ ;  /* 0x000000e062327810 */ /* 0x040fe40007ffe0ff */
[----:B------:R-:W-:Y:S02]  /*6ac0*/  IADD3 R60, PT, PT, R98, 0x120, RZ ;  /* 0x00000120623c7810 */ /* 0x000fe40007ffe0ff */
[----:B------:R-:W-:-:S05]  /*6ad0*/  SHF.L.U32 R24, R54, 0x10, RZ ;  /* 0x0000001036187819 */ /* 0x000fca00000006ff */
[----:B------:R-:W-:Y:S01]  /*6ae0*/  FFMA.FTZ R184, R27, R24, R26 ;  /* 0x000000181bb87223 */ /* 0x000fe2000001001a */
[----:B------:R-:W-:-:S05]  /*6af0*/  SHF.L.U32 R24, R106, 0x10, RZ ;  /* 0x000000106a187819 */ /* 0x000fca00000006ff */
[----:B------:R-:W-:Y:S01]  /*6b00*/  FFMA.FTZ R234, R25, R234, R24 ;  /* 0x000000ea19ea7223 */ /* 0x000fe20000010018 */
[----:B------:R-:W-:Y:S01]  /*6b10*/  PRMT R26, R106, 0x7632, R26 ;  /* 0x000076326a1a7816 */ /* 0x000fe2000000001a */
[----:B------:R-:W-:-:S03]  /*6b20*/  FADD.FTZ R25, -R208, R186 ;  /* 0x000000bad0197221 */ /* 0x000fc60000010100 */
[----:B------:R-:W-:Y:S02]  /*6b30*/  SHF.L.U32 R26, R26, 0x10, RZ ;  /* 0x000000101a1a7819 */ /* 0x000fe400000006ff */
[C---:B------:R-:W-:Y:S01]  /*6b40*/  PRMT R27, R147.reuse, 0x7632, R27 ;  /* 0x00007632931b7816 */ /* 0x040fe2000000001b */
[----:B------:R-:W-:Y:S01]  /*6b50*/  FMUL.FTZ R25, R198, R25 ;  /* 0x00000019c6197220 */ /* 0x000fe20000410000 */
[----:B------:R-:W-:Y:S02]  /*6b60*/  SHF.L.U32 R186, R147, 0x10, RZ ;  /* 0x0000001093ba7819 */ /* 0x000fe400000006ff */
[----:B------:R-:W-:Y:S02]  /*6b70*/  IADD3 R54, PT, PT, R98, 0x100, RZ ;  /* 0x0000010062367810 */ /* 0x000fe40007ffe0ff */
[----:B------:R-:W-:Y:S02]  /*6b80*/  SHF.L.U32 R24, R30, 0x10, RZ ;  /* 0x000000101e187819 */ /* 0x000fe400000006ff */
[----:B------:R-:W0:Y:S03]  /*6b90*/  LDC.64 R30, c[0x0][0x428] ;  /* 0x00010a00ff1e7b82 */ /* 0x000e260000000a00 */
[----:B------:R-:W-:Y:S01]  /*6ba0*/  FFMA.FTZ R185, R185, R24, R26 ;  /* 0x00000018b9b97223 */ /* 0x000fe2000001001a */
[----:B------:R-:W-:-:S02]  /*6bb0*/  SHF.L.U32 R24, R107, 0x10, RZ ;  /* 0x000000106b187819 */ /* 0x000fc400000006ff */
[----:B------:R-:W-:-:S03]  /*6bc0*/  SHF.L.U32 R26, R27, 0x10, RZ ;  /* 0x000000101b1a7819 */ /* 0x000fc600000006ff */
[----:B------:R-:W-:Y:S01]  /*6bd0*/  FFMA.FTZ R186, R25, R186, R24 ;  /* 0x000000ba19ba7223 */ /* 0x000fe20000010018 */
[C---:B------:R-:W-:Y:S01]  /*6be0*/  IADD3 R24, PT, PT, R98.reuse, 0x40, RZ ;  /* 0x0000004062187810 */ /* 0x040fe20007ffe0ff */
[----:B------:R-:W-:Y:S01]  /*6bf0*/  FFMA.FTZ R187, R187, R26, R28 ;  /* 0x0000001abbbb7223 */ /* 0x000fe2000001001c */
[C---:B------:R-:W-:Y:S02]  /*6c00*/  IADD3 R26, PT, PT, R98.reuse, 0x60, RZ ;  /* 0x00000060621a7810 */ /* 0x040fe40007ffe0ff */
[----:B------:R-:W-:Y:S01]  /*6c10*/  IADD3 R28, PT, PT, R98, 0x80, RZ ;  /* 0x00000080621c7810 */ /* 0x000fe20007ffe0ff */
[----:B0-----:R-:W-:-:S04]  /*6c20*/  IMAD.WIDE.U32 R24, R24, 0x10, R30 ;  /* 0x0000001018187825 */ /* 0x001fc800078e001e */
[--C-:B------:R-:W-:Y:S01]  /*6c30*/  IMAD.WIDE.U32 R26, R26, 0x10, R30.reuse ;  /* 0x000000101a1a7825 */ /* 0x100fe200078e001e */
[----:B------:R0:W-:Y:S03]  /*6c40*/  STG.E.128 desc[UR6][R24.64], R32 ;  /* 0x0000002018007986 */ /* 0x0001e6000c101d06 */
[--C-:B------:R-:W-:Y:S01]  /*6c50*/  IMAD.WIDE.U32 R28, R28, 0x10, R30.reuse ;  /* 0x000000101c1c7825 */ /* 0x100fe200078e001e */
[----:B------:R1:W-:Y:S03]  /*6c60*/  STG.E.128 desc[UR6][R26.64], R36 ;  /* 0x000000241a007986 */ /* 0x0003e6000c101d06 */
[--C-:B------:R-:W-:Y:S01]  /*6c70*/  IMAD.WIDE.U32 R44, R44, 0x10, R30.reuse ;  /* 0x000000102c2c7825 */ /* 0x100fe200078e001e */
[----:B------:R2:W-:Y:S03]  /*6c80*/  STG.E.128 desc[UR6][R28.64], R40 ;  /* 0x000000281c007986 */ /* 0x0005e6000c101d06 */
[----:B------:R-:W-:-:S04]  /*6c90*/  IMAD.WIDE.U32 R46, R46, 0x10, R30 ;  /* 0x000000102e2e7825 */ /* 0x000fc800078e001e */
[----:B------:R-:W-:Y:S01]  /*6ca0*/  IMAD.WIDE.U32 R50, R50, 0x10, R30 ;  /* 0x0000001032327825 */ /* 0x000fe200078e001e */
[----:B0-----:R-:W-:-:S03]  /*6cb0*/  F2FP.BF16.F32.PACK_AB R25, R52, R58 ;  /* 0x0000003a3419723e */ /* 0x001fc600000010ff */
[--C-:B------:R-:W-:Y:S01]  /*6cc0*/  IMAD.WIDE.U32 R54, R54, 0x10, R30.reuse ;  /* 0x0000001036367825 */ /* 0x100fe200078e001e */
[----:B------:R-:W-:Y:S02]  /*6cd0*/  F2FP.BF16.F32.PACK_AB R24, R57, R56 ;  /* 0x000000383918723e */ /* 0x000fe400000010ff */
[----:B-1----:R-:W-:Y:S01]  /*6ce0*/  F2FP.BF16.F32.PACK_AB R27, R67, R65 ;  /* 0x00000041431b723e */ /* 0x002fe200000010ff */
[----:B------:R-:W-:Y:S01]  /*6cf0*/  IMAD.WIDE.U32 R60, R60, 0x10, R30 ;  /* 0x000000103c3c7825 */ /* 0x000fe200078e001e */
[----:B------:R-:W-:Y:S02]  /*6d00*/  F2FP.BF16.F32.PACK_AB R26, R59, R53 ;  /* 0x000000353b1a723e */ /* 0x000fe400000010ff */
[----:B------:R-:W-:Y:S02]  /*6d10*/  F2FP.BF16.F32.PACK_AB R31, R89, R85 ;  /* 0x00000055591f723e */ /* 0x000fe400000010ff */
[----:B------:R-:W-:Y:S02]  /*6d20*/  F2FP.BF16.F32.PACK_AB R30, R69, R68 ;  /* 0x00000044451e723e */ /* 0x000fe400000010ff */
[----:B--2---:R-:W-:-:S02]  /*6d30*/  F2FP.BF16.F32.PACK_AB R29, R63, R62 ;  /* 0x0000003e3f1d723e */ /* 0x004fc400000010ff */
[----:B------:R-:W-:Y:S02]  /*6d40*/  F2FP.BF16.F32.PACK_AB R28, R49, R48 ;  /* 0x00000030311c723e */ /* 0x000fe400000010ff */
        /* <DEDUP_REMOVED lines=9> */
[----:B------:R-:W-:Y:S02]  /*6de0*/  F2FP.BF16.F32.PACK_AB R43, R187, R186 ;  /* 0x000000babb2b723e */ /* 0x000fe400000010ff */
[----:B------:R-:W-:Y:S02]  /*6df0*/  F2FP.BF16.F32.PACK_AB R42, R185, R234 ;  /* 0x000000eab92a723e */ /* 0x000fe400000010ff */
[----:B------:R-:W-:-:S02]  /*6e00*/  F2FP.BF16.F32.PACK_AB R41, R184, R230 ;  /* 0x000000e6b829723e */ /* 0x000fc400000010ff */
[----:B------:R-:W-:Y:S01]  /*6e10*/  F2FP.BF16.F32.PACK_AB R40, R209, R97 ;  /* 0x00000061d128723e */ /* 0x000fe200000010ff */
[----:B------:R0:W-:Y:S04]  /*6e20*/  STG.E.128 desc[UR6][R46.64], R28 ;  /* 0x0000001c2e007986 */ /* 0x0001e8000c101d06 */
[----:B------:R0:W-:Y:S04]  /*6e30*/  STG.E.128 desc[UR6][R50.64], R32 ;  /* 0x0000002032007986 */ /* 0x0001e8000c101d06 */
[----:B------:R0:W-:Y:S04]  /*6e40*/  STG.E.128 desc[UR6][R54.64], R36 ;  /* 0x0000002436007986 */ /* 0x0001e8000c101d06 */
[----:B------:R0:W-:Y:S02]  /*6e50*/  STG.E.128 desc[UR6][R60.64], R40 ;  /* 0x000000283c007986 */ /* 0x0001e4000c101d06 */
.L_x_26689:
[----:B------:R-:W-:Y:S05]  /*6e60*/  BSYNC.RECONVERGENT B0 ;  /* 0x0000000000007941 */ /* 0x000fea0003800200 */
.L_x_26688:
[----:B0-----:R-:W0:Y:S02]  /*6e70*/  LDC.64 R24, c[0x0][0x380] ;  /* 0x0000e000ff187b82 */ /* 0x001e240000000a00 */
[----:B0-----:R-:W-:-:S04]  /*6e80*/  LEA R2, R24, R2, 0x2 ;  /* 0x0000000218027211 */ /* 0x001fc800078e10ff */
[----:B------:R-:W-:-:S13]  /*6e90*/  ISETP.GE.AND P0, PT, R2, R25, PT ;  /* 0x000000190200720c */ /* 0x000fda0003f06270 */
[----:B------:R-:W-:Y:S05]  /*6ea0*/  @!P0 BRA `(.L_x_26690) ;  /* 0xffffff9800d08947 */ /* 0x000fea000383ffff */
[----:B------:R-:W-:Y:S05]  /*6eb0*/  EXIT ;  /* 0x000000000000794d */ /* 0x000fea0003800000 */
.L_x_26687:
        /* <DEDUP_REMOVED lines=8> */
.L_x_26692:
[----:B------:R-:W-:Y:S05]  /*6f40*/  BSYNC B0 ;  /* 0x0000000000007941 */ /* 0x000fea0003800000 */
.L_x_26691:
[----:B------:R-:W-:Y:S01]  /*6f50*/  FADD.FTZ R231, R227, R208 ;  /* 0x000000d0e3e77221 */ /* 0x000fe20000010000 */
[----:B------:R-:W-:Y:S01]  /*6f60*/  MOV R208, 0xffffffff ;  /* 0xffffffff00d07802 */ /* 0x000fe20000000f00 */
[----:B------:R-:W-:Y:S01]  /*6f70*/  HFMA2 R228, -RZ, RZ, 0, 1.1920928955078125e-07 ;  /* 0x00000002ffe47431 */ /* 0x000fe200000001ff */
[----:B------:R-:W-:-:S07]  /*6f80*/  MOV R209, 0x1f ;  /* 0x0000001f00d17802 */ /* 0x000fce0000000f00 */
[----:B------:R-:W-:Y:S05]  /*6f90*/  WARPSYNC.COLLECTIVE R208, `(.L_x_26693) ;  /* 0x00000000d0087348 */ /* 0x000fea0003c00000 */
[----:B------:R0:W1:Y:S02]  /*6fa0*/  SHFL.BFLY P1, R208, R231, R228, R209 ;  /* 0x0c0000e4e7d07389 */ /* 0x00006400000200d1 */
[----:B01----:R-:W-:Y:S05]  /*6fb0*/  ENDCOLLECTIVE ;  /* 0x000000000000791b */ /* 0x003fea0003800000 */
.L_x_26693:
        /* <DEDUP_REMOVED lines=8> */
.L_x_26694:
        /* <DEDUP_REMOVED lines=8> */
.L_x_26695:
[----:B------:R-:W-:Y:S01]  /*70c0*/  HFMA2 R228, -RZ, RZ, 0, 9.5367431640625e-07 ;  /* 0x00000010ffe47431 */ /* 0x000fe200000001ff */
[----:B------:R-:W-:Y:S02]  /*70d0*/  MOV R198, R208 ;  /* 0x000000d000c67202 */ /* 0x000fe40000000f00 */
[----:B------:R-:W-:-:S03]  /*70e0*/  MOV R208, 0xffffffff ;  /* 0xffffffff00d07802 */ /* 0x000fc60000000f00 */
[----:B------:R-:W-:Y:S02]  /*70f0*/  FADD.FTZ R229, R233, R198 ;  /* 0x000000c6e9e57221 */ /* 0x000fe40000010000 */
[----:B------:R-:W0:Y:S03]  /*7100*/  LDC R198, c[0x0][0x400] ;  /* 0x00010000ffc67b82 */ /* 0x000e260000000800 */
[----:B------:R-:W-:-:S07]  /*7110*/  MOV R231, R229 ;  /* 0x000000e500e77202 */ /* 0x000fce0000000f00 */
[----:B0-----:R-:W-:Y:S05]  /*7120*/  WARPSYNC.COLLECTIVE R208, `(.L_x_26696) ;  /* 0x00000000d0087348 */ /* 0x001fea0003c00000 */
[----:B------:R1:W2:Y:S02]  /*7130*/  SHFL.BFLY P1, R208, R231, R228, R209 ;  /* 0x0c0000e4e7d07389 */ /* 0x0002a400000200d1 */
[----:B012---:R-:W-:Y:S05]  /*7140*/  ENDCOLLECTIVE ;  /* 0x000000000000791b */ /* 0x007fea0003800000 */
.L_x_26696:
        /* <DEDUP_REMOVED lines=169> */
.L_x_26697:
[----:B------:R-:W-:Y:S01]  /*7be0*/  HFMA2 R228, -RZ, RZ, 0, 1.1920928955078125e-07 ;  /* 0x00000002ffe47431 */ /* 0x000fe200000001ff */
[----:B------:R-:W-:Y:S02]  /*7bf0*/  MOV R232, R208 ;  /* 0x000000d000e87202 */ /* 0x000fe40000000f00 */
[----:B------:R-:W-:-:S03]  /*7c00*/  MOV R208, 0xffffffff ;  /* 0xffffffff00d07802 */ /* 0x000fc60000000f00 */
[----:B------:R-:W-:-:S05]  /*7c10*/  FADD.FTZ R229, R229, R232 ;  /* 0x000000e8e5e57221 */ /* 0x000fca0000010000 */
[----:B------:R-:W-:-:S07]  /*7c20*/  MOV R231, R229 ;  /* 0x000000e500e77202 */ /* 0x000fce0000000f00 */
[----:B------:R-:W-:Y:S05]  /*7c30*/  WARPSYNC.COLLECTIVE R208, `(.L_x_26698) ;  /* 0x00000000d0087348 */ /* 0x000fea0003c00000 */
[----:B------:R0:W1:Y:S02]  /*7c40*/  SHFL.BFLY P1, R208, R231, R228, R209 ;  /* 0x0c0000e4e7d07389 */ /* 0x00006400000200d1 */
[----:B01----:R-:W-:Y:S05]  /*7c50*/  ENDCOLLECTIVE ;  /* 0x000000000000791b */ /* 0x003fea0003800000 */
.L_x_26698:
        /* <DEDUP_REMOVED lines=8> */
.L_x_26699:
        /* <DEDUP_REMOVED lines=8> */
.L_x_26700:
        /* <DEDUP_REMOVED lines=8> */
.L_x_26701:
[----:B------:R-:W-:Y:S01]  /*7de0*/  MOV R232, R208 ;  /* 0x000000d000e87202 */ /* 0x000fe20000000f00 */
[----:B------:R-:W-:Y:S06]  /*7df0*/  BRA `(.L_x_26702) ;  /* 0xffffffd0003c7947 */ /* 0x000fec000383ffff */
.L_x_26703:
        /* <DEDUP_REMOVED lines=16> */
.L_x_88467:


//--------------------- .text._ZN10layer_norm13ln_fwd_kernelINS_13Kernel_traitsI13__nv_bfloat16S2_fS2_fjLj2560ELj1ELj4ELj1ELj16ENS_18Kernel_traits_baseILj2560ES2_S2_fS2_fjLj128EEEEELb0ELb1ELb0ELb0EEEvNS_9FwdParamsE --------------------------
	.section	.text._ZN10layer_norm13ln_fwd_kernelINS_13Kernel_traitsI13__nv_bfloat16S2_fS2_fjLj2560ELj1ELj4ELj1ELj16ENS_18Kernel_traits_baseILj2560ES2_S2_fS2_fjLj128EEEEELb0ELb1ELb0ELb0EEEvNS_9FwdParamsE,"ax",@progbits
	.align	128
        .global         _ZN10layer_norm13ln_fwd_kernelINS_13Kernel_traitsI13__nv_bfloat16S2_fS2_fjLj2560ELj1ELj4ELj1ELj16ENS_18Kernel_traits_baseILj2560ES2_S2_fS2_fjLj128EEEEELb0ELb1ELb0ELb0EEEvNS_9FwdParamsE
        .type           _ZN10layer_norm13ln_fwd_kernelINS_13Kernel_traitsI13__nv_bfloat16S2_fS2_fjLj2560ELj1ELj4ELj1ELj16ENS_18Kernel_traits_baseILj2560ES2_S2_fS2_fjLj128EEEEELb0ELb1ELb0ELb0EEEvNS_9FwdParamsE,@function
        .size           _ZN10layer_norm13ln_fwd_kernelINS_13Kernel_traitsI13__nv_bfloat16S2_fS2_fjLj2560ELj1ELj4ELj1ELj16ENS_18Kernel_traits_baseILj2560ES2_S2_fS2_fjLj128EEEEELb0ELb1ELb0ELb0EEEvNS_9FwdParamsE,(.L_x_88468 - _ZN10layer_norm13ln_fwd_kernelINS_13Kernel_traitsI13__nv_bfloat16S2_fS2_fjLj2560ELj1ELj4ELj1ELj16ENS_18Kernel_traits_baseILj2560ES2_S2_fS2_fjLj128EEEEELb0ELb1ELb0ELb0EEEvNS_9FwdParamsE)
        .other          _ZN10layer_norm13ln_fwd_kernelINS_13Kernel_traitsI13__nv_bfloat16S2_fS2_fjLj2560ELj1ELj4ELj1ELj16ENS_18Kernel_traits_baseILj2560ES2_S2_fS2_fjLj128EEEEELb0ELb1ELb0ELb0EEEvNS_9FwdParamsE,@"STO_CUDA_ENTRY STV_DEFAULT"
_ZN10layer_norm13ln_fwd_kernelINS_13Kernel_traitsI13__nv_bfloat16S2_fS2_fjLj2560ELj1ELj4ELj1ELj16ENS_18Kernel_traits_baseILj2560ES2_S2_fS2_fjLj128EEEEELb0ELb1ELb0ELb0EEEvNS_9FwdParamsE:
.text._ZN10layer_norm13ln_fwd_kernelINS_13Kernel_traitsI13__nv_bfloat16S2_fS2_fjLj2560ELj1ELj4ELj1ELj16ENS_18Kernel_traits_baseILj2560ES2_S2_fS2_fjLj128EEEEELb0ELb1ELb0ELb0EEEvNS_9FwdParamsE:
        /* <DEDUP_REMOVED lines=11> */
[C---:B-1----:R-:W-:Y:S02]  /*00b0*/  LOP3.LUT R3, R2.reuse, 0x1f, RZ, 0xc, !PT ;  /* 0x0000001f02037812 */ /* 0x042fe400078e0cff */
[----:B------:R-:W-:Y:S02]  /*00c0*/  LOP3.LUT R4, R2, 0x1f, RZ, 0xc0, !PT ;  /* 0x0000001f02047812 */ /* 0x000fe400078ec0ff */
        /* <DEDUP_REMOVED lines=37> */
[C---:B--2---:R-:W-:Y:S01]  /*0320*/  @P0 IMAD.WIDE.U32 R124, R3.reuse, 0x10, R124 ;  /* 0x00000010037c0825 */ /* 0x044fe200078e007c */
        /* <DEDUP_REMOVED lines=76> */
.L_x_26705:
        /* <DEDUP_REMOVED lines=39> */
[----:B------:R-:W5:Y:S06]  /*0a60*/  @P5 LDG.E.128 R44, desc[UR6][R28.64] ;  /* 0x000000061c2c5981 */ /* 0x000f6c000c1e1d00 */
[----:B------:R-:W4:Y:S01]  /*0a70*/  @P2 LDC.64 R10, c[0x0][0x3e8] ;  /* 0x0000fa00ff0a2b82 */ /* 0x000f220000000a00 */
[C---:B------:R-:W-:Y:S01]  /*0a80*/  @P0 IMAD.WIDE.U32 R52, R3.reuse, 0x10, R52 ;  /* 0x0000001003340825 */ /* 0x040fe200078e0034 */
[----:B------:R-:W-:-:S03]  /*0a90*/  @P0 IADD3 R3, PT, PT, R3, 0x20, RZ ;  /* 0x0000002003030810 */ /* 0x000fc60007ffe0ff */
[----:B------:R-:W-:Y:S01]  /*0aa0*/  HFMA2 R114, -RZ, RZ, 0, 0 ;  /* 0x00000000ff727431 */ /* 0x000fe200000001ff */
[----:B------:R-:W-:Y:S01]  /*0ab0*/  @P5 MOV R43, RZ ;  /* 0x000000ff002b5202 */ /* 0x000fe20000000f00 */
[----:B------:R-:W-:Y:S01]  /*0ac0*/  HFMA2 R90, -RZ, RZ, 0, 0 ;  /* 0x00000000ff5a7431 */ /* 0x000fe200000001ff */
[----:B------:R-:W5:Y:S01]  /*0ad0*/  @P0 LDG.E.128 R48, desc[UR6][R40.64] ;  /* 0x0000000628300981 */ /* 0x000f62000c1e1d00 */
[----:B------:R-:W4:Y:S01]  /*0ae0*/  @P1 LDC.64 R88, c[0x0][0x3d0] ;  /* 0x0000f400ff581b82 */ /* 0x000f220000000a00 */
[----:B--2---:R-:W-:-:S04]  /*0af0*/  @P4 IMAD.WIDE.U32 R64, R3, 0x10, R64 ;  /* 0x0000001003404825 */ /* 0x004fc800078e0040 */
[----:B------:R-:W-:Y:S01]  /*0b00*/  HFMA2 R66, -RZ, RZ, 0, 0 ;  /* 0x00000000ff427431 */ /* 0x000fe200000001ff */
[----:B------:R-:W5:Y:S02]  /*0b10*/  @P0 LDG.E.128 R56, desc[UR6][R52.64] ;  /* 0x0000000634380981 */ /* 0x000f64000c1e1d00 */
[----:B------:R-:W2:Y:S01]  /*0b20*/  @P1 LDC.64 R100, c[0x0][0x3e8] ;  /* 0x0000fa00ff641b82 */ /* 0x000ea20000000a00 */
[C---:B---3--:R-:W-:Y:S01]  /*0b30*/  @P4 IMAD.WIDE.U32 R76, R3.reuse, 0x10, R76 ;  /* 0x00000010034c4825 */ /* 0x048fe200078e004c */
[----:B------:R-:W-:-:S03]  /*0b40*/  @P4 IADD3 R3, PT, PT, R3, 0x20, RZ ;  /* 0x0000002003034810 */ /* 0x000fc60007ffe0ff */
[----:B------:R-:W-:-:S03]  /*0b50*/  HFMA2 R42, -RZ, RZ, 0, 0 ;  /* 0x00000000ff2a7431 */ /* 0x000fc600000001ff */
[----:B------:R-:W3:Y:S01]  /*0b60*/  @P6 LDC.64 R122, c[0x0][0x3e8] ;  /* 0x0000fa00ff7a6b82 */ /* 0x000ee20000000a00 */
[----:B0-----:R-:W-:-:S07]  /*0b70*/  @P3 IMAD.WIDE.U32 R4, R3, 0x10, R4 ;  /* 0x0000001003043825 */ /* 0x001fce00078e0004 */
[----:B------:R-:W0:Y:S01]  /*0b80*/  @P6 LDC.64 R112, c[0x0][0x3d0] ;  /* 0x0000f400ff706b82 */ /* 0x000e220000000a00 */
[C---:B-1----:R-:W-:Y:S01]  /*0b90*/  @P3 IMAD.WIDE.U32 R6, R3.reuse, 0x10, R6 ;  /* 0x0000001003063825 */ /* 0x042fe200078e0006 */
[----:B------:R-:W-:Y:S01]  /*0ba0*/  @P3 IADD3 R3, PT, PT, R3, 0x20, RZ ;  /* 0x0000002003033810 */ /* 0x000fe20007ffe0ff */
[----:B------:R-:W5:Y:S04]  /*0bb0*/  @P3 LDG.E.128 R72, desc[UR6][R4.64] ;  /* 0x0000000604483981 */ /* 0x000f68000c1e1d00 */
[C---:B----4-:R-:W-:Y:S01]  /*0bc0*/  @P2 IMAD.WIDE.U32 R8, R3.reuse, 0x10, R8 ;  /* 0x0000001003082825 */ /* 0x050fe200078e0008 */
[----:B------:R-:W5:Y:S03]  /*0bd0*/  @P3 LDG.E.128 R80, desc[UR6][R6.64] ;  /* 0x0000000606503981 */ /* 0x000f66000c1e1d00 */
[C---:B------:R-:W-:Y:S01]  /*0be0*/  @P2 IMAD.WIDE.U32 R10, R3.reuse, 0x10, R10 ;  /* 0x00000010030a2825 */ /* 0x040fe200078e000a */
[----:B------:R-:W-:Y:S01]  /*0bf0*/  @P2 IADD3 R3, PT, PT, R3, 0x20, RZ ;  /* 0x0000002003032810 */ /* 0x000fe20007ffe0ff */
[----:B------:R-:W5:Y:S04]  /*0c00*/  @P2 LDG.E.128 R84, desc[UR6][R8.64] ;  /* 0x0000000608542981 */ /* 0x000f68000c1e1d00 */
[C---:B------:R-:W-:Y:S01]  /*0c10*/  @P1 IMAD.WIDE.U32 R88, R3.reuse, 0x10, R88 ;  /* 0x0000001003581825 */ /* 0x040fe200078e0058 */
[----:B------:R-:W5:Y:S03]  /*0c20*/  @P2 LDG.E.128 R92, desc[UR6][R10.64] ;  /* 0x000000060a5c2981 */ /* 0x000f66000c1e1d00 */
[C---:B--2---:R-:W-:Y:S01]  /*0c30*/  @P1 IMAD.WIDE.U32 R120, R3.reuse, 0x10, R100 ;  /* 0x0000001003781825 */ /* 0x044fe200078e0064 */
[----:B------:R-:W-:-:S03]  /*0c40*/  @P1 IADD3 R3, PT, PT, R3, 0x20, RZ ;  /* 0x0000002003031810 */ /* 0x000fc60007ffe0ff */
[----:B------:R-:W-:Y:S01]  /*0c50*/  HFMA2 R18, -RZ, RZ, 0, 0 ;  /* 0x00000000ff127431 */ /* 0x000fe200000001ff */
[----:B------:R-:W-:Y:S01]  /*0c60*/  ISETP.GE.U32.AND P5, PT, R0, 0x140, PT ;  /* 0x000001400000780c */ /* 0x000fe20003fa6070 */
[----:B------:R1:W5:Y:S01]  /*0c70*/  @P4 LDG.E.128 R60, desc[UR6][R64.64] ;  /* 0x00000006403c4981 */ /* 0x000362000c1e1d00 */
[----:B---3--:R-:W-:-:S03]  /*0c80*/  @P6 IMAD.WIDE.U32 R122, R3, 0x10, R122 ;  /* 0x00000010037a6825 */ /* 0x008fc600078e007a */
[----:B------:R-:W5:Y:S04]  /*0c90*/  @P1 LDG.E.128 R104, desc[UR6][R120.64] ;  /* 0x0000000678681981 */ /* 0x000f68000c1e1d00 */
[----:B------:R-:W5:Y:S01]  /*0ca0*/  @P6 LDG.E.128 R116, desc[UR6][R122.64] ;  /* 0x000000067a746981 */ /* 0x000f62000c1e1d00 */
[----:B0-----:R-:W-:Y:S01]  /*0cb0*/  @P6 IMAD.WIDE.U32 R16, R3, 0x10, R112 ;  /* 0x0000001003106825 */ /* 0x001fe200078e0070 */
[----:B------:R-:W-:Y:S02]  /*0cc0*/  CS2R R112, SRZ ;  /* 0x0000000000707805 */ /* 0x000fe4000001ff00 */
[----:B------:R-:W-:Y:S01]  /*0cd0*/  MOV R102, RZ ;  /* 0x000000ff00667202 */ /* 0x000fe20000000f00 */
[----:B------:R0:W5:Y:S01]  /*0ce0*/  @P4 LDG.E.128 R68, desc[UR6][R76.64] ;  /* 0x000000064c444981 */ /* 0x000162000c1e1d00 */
[----:B------:R-:W-:-:S02]  /*0cf0*/  CS2R R100, SRZ ;  /* 0x0000000000647805 */ /* 0x000fc4000001ff00 */
[----:B------:R-:W-:Y:S02]  /*0d00*/  MOV R78, RZ ;  /* 0x000000ff004e7202 */ /* 0x000fe40000000f00 */
[----:B-1----:R-:W-:Y:S01]  /*0d10*/  CS2R R64, SRZ ;  /* 0x0000000000407805 */ /* 0x002fe2000001ff00 */
[----:B------:R1:W5:Y:S01]  /*0d20*/  @P1 LDG.E.128 R96, desc[UR6][R88.64] ;  /* 0x0000000658601981 */ /* 0x000362000c1e1d00 */
[----:B------:R-:W-:Y:S02]  /*0d30*/  MOV R54, RZ ;  /* 0x000000ff00367202 */ /* 0x000fe40000000f00 */
[----:B------:R-:W-:Y:S02]  /*0d40*/  CS2R R52, SRZ ;  /* 0x0000000000347805 */ /* 0x000fe4000001ff00 */
[----:B------:R-:W-:Y:S01]  /*0d50*/  CS2R R40, SRZ ;  /* 0x0000000000287805 */ /* 0x000fe2000001ff00 */
[----:B------:R2:W5:Y:S01]  /*0d60*/  @P6 LDG.E.128 R108, desc[UR6][R16.64] ;  /* 0x00000006106c6981 */ /* 0x000562000c1e1d00 */
[----:B------:R-:W-:-:S02]  /*0d70*/  MOV R30, RZ ;  /* 0x000000ff001e7202 */ /* 0x000fc40000000f00 */
[----:B0-----:R-:W-:Y:S02]  /*0d80*/  CS2R R76, SRZ ;  /* 0x00000000004c7805 */ /* 0x001fe4000001ff00 */
[----:B------:R-:W-:Y:S02]  /*0d90*/  CS2R R28, SRZ ;  /* 0x00000000001c7805 */ /* 0x000fe4000001ff00 */
[----:B------:R-:W-:Y:S02]  /*0da0*/  @P0 MOV R55, RZ ;  /* 0x000000ff00370202 */ /* 0x000fe40000000f00 */
[----:B-1----:R-:W-:Y:S02]  /*0db0*/  CS2R R88, SRZ ;  /* 0x0000000000587805 */ /* 0x002fe4000001ff00 */
[----:B------:R-:W-:Y:S02]  /*0dc0*/  @P4 MOV R67, RZ ;  /* 0x000000ff00434202 */ /* 0x000fe40000000f00 */
[----:B------:R-:W-:-:S02]  /*0dd0*/  @P3 MOV R79, RZ ;  /* 0x000000ff004f3202 */ /* 0x000fc40000000f00 */
[----:B--2---:R-:W-:Y:S02]  /*0de0*/  CS2R R16, SRZ ;  /* 0x0000000000107805 */ /* 0x004fe4000001ff00 */
[----:B------:R-:W-:Y:S02]  /*0df0*/  @P2 MOV R91, RZ ;  /* 0x000000ff005b2202 */ /* 0x000fe40000000f00 */
[----:B------:R-:W-:Y:S02]  /*0e00*/  @P1 MOV R103, RZ ;  /* 0x000000ff00671202 */ /* 0x000fe40000000f00 */
[----:B------:R-:W-:Y:S02]  /*0e10*/  @P6 MOV R115, RZ ;  /* 0x000000ff00736202 */ /* 0x000fe40000000f00 */
[----:B------:R-:W-:Y:S01]  /*0e20*/  @P6 IADD3 R3, PT, PT, R3, 0x20, RZ ;  /* 0x0000002003036810 */ /* 0x000fe20007ffe0ff */
[----:B------:R-:W-:Y:S06]  /*0e30*/  @!P5 BRA `(.L_x_26706) ;  /* 0x000000000068d947 */ /* 0x000fec0003800000 */
        /* <DEDUP_REMOVED lines=26> */
.L_x_26706:
[----:B------:R-:W-:Y:S05]  /*0fe0*/  BSYNC.RECONVERGENT B0 ;  /* 0x0000000000007941 */ /* 0x000fea0003800200 */
.L_x_26704:
        /* <DEDUP_REMOVED lines=8> */
[----:B------:R-:W0:Y:S01]  /*1070*/  LDCU.64 UR4, c[0x0][0x3e0] ;  /* 0x00007c00ff0477ac */ /* 0x000e220008000a00 */
        /* <DEDUP_REMOVED lines=8> */
[----:B------:R-:W3:Y:S01]  /*1100*/  LDCU.U8 UR10, c[0x0][0x410] ;  /* 0x00008200ff0a77ac */ /* 0x000ee20008000000 */
[----:B------:R-:W-:Y:S01]  /*1110*/  PRMT R213, R128, 0x7632, R213 ;  /* 0x0000763280d57816 */ /* 0x000fe200000000d5 */
[----:B------:R1:W-:Y:S01]  /*1120*/  STL.S16 [R1+0x164], R217 ;  /* 0x000164d901007387 */ /* 0x0003e20000100600 */
[----:B------:R-:W-:Y:S01]  /*1130*/  PRMT R212, R124, 0x7632, R212 ;  /* 0x000076327cd47816 */ /* 0x000fe200000000d4 */
[----:B------:R-:W4:Y:S01]  /*1140*/  LDCU UR11, c[0x0][0x448] ;  /* 0x00008900ff0b77ac */ /* 0x000f220008000800 */
[----:B------:R-:W-:Y:S01]  /*1150*/  PRMT R211, R115, 0x7632, R211 ;  /* 0x0000763273d37816 */ /* 0x000fe200000000d3 */
[----:B------:R1:W-:Y:S01]  /*1160*/  STL.S16 [R1+0x160], R216 ;  /* 0x000160d801007387 */ /* 0x0003e20000100600 */
[----:B------:R-:W-:Y:S01]  /*1170*/  PRMT R210, R111, 0x7632, R210 ;  /* 0x000076326fd27816 */ /* 0x000fe200000000d2 */
[----:B0-----:R-:W-:Y:S01]  /*1180*/  UISETP.NE.U32.AND UP0, UPT, UR4, URZ, UPT ;  /* 0x000000ff0400728c */ /* 0x001fe2000bf05070 */
[----:B------:R-:W-:Y:S01]  /*1190*/  PRMT R209, R114, 0x7632, R209 ;  /* 0x0000763272d17816 */ /* 0x000fe200000000d1 */
[----:B------:R1:W-:Y:S01]  /*11a0*/  STL.S16 [R1+0x15c], R215 ;  /* 0x00015cd701007387 */ /* 0x0003e20000100600 */
[----:B------:R-:W-:Y:S01]  /*11b0*/  PRMT R208, R110, 0x7632, R208 ;  /* 0x000076326ed07816 */ /* 0x000fe200000000d0 */
[----:B------:R-:W-:Y:S01]  /*11c0*/  UISETP.NE.AND.EX UP0, UPT, UR5, URZ, UPT, UP0 ;  /* 0x000000ff0500728c */ /* 0x000fe2000bf05300 */
[----:B------:R-:W-:Y:S01]  /*11d0*/  PRMT R207, R113, 0x7632, R207 ;  /* 0x0000763271cf7816 */ /* 0x000fe200000000cf */
[----:B------:R1:W-:Y:S01]  /*11e0*/  STL.S16 [R1+0x158], R214 ;  /* 0x000158d601007387 */ /* 0x0003e20000100600 */
[----:B------:R-:W-:Y:S01]  /*11f0*/  PRMT R206, R109, 0x7632, R206 ;  /* 0x000076326dce7816 */ /* 0x000fe200000000ce */
[----:B------:R-:W0:Y:S01]  /*1200*/  LDCU.64 UR8, c[0x0][0x3a0] ;  /* 0x00007400ff0877ac */ /* 0x000e220008000a00 */
        /* <DEDUP_REMOVED lines=191> */
[----:B0-234-:R1:W-:Y:S02]  /*1e00*/  STL.S16 [R1], R6 ;  /* 0x0000000601007387 */ /* 0x01d3e40000100600 */
.L_x_26768:
[----:B------:R-:W0:Y:S01]  /*1e10*/  @UP0 LDCU.64 UR4, c[0x0][0x3e0] ;  /* 0x00007c00ff0407ac */ /* 0x000e220008000a00 */
[----:B------:R-:W-:Y:S01]  /*1e20*/  PLOP3.LUT P0, PT, PT, PT, UP0, 0x80, 0x8 ;  /* 0x000000000008781c */ /* 0x000fe20003f0f008 */
[----:B-1----:R-:W-:Y:S01]  /*1e30*/  HFMA2 R8, -RZ, RZ, 0, 1.1920928955078125e-07 ;  /* 0x00000002ff087431 */ /* 0x002fe200000001ff */
[----:B------:R-:W-:-:S11]  /*1e40*/  PLOP3.LUT P1, PT, PT, PT, UP0, 0x80, 0x8 ;  /* 0x000000000008781c */ /* 0x000fd60003f2f008 */
[----:B0-----:R-:W-:-:S06]  /*1e50*/  @P0 IMAD.WIDE R8, R2, R8, UR4 ;  /* 0x0000000402080e25 */ /* 0x001fcc000f8e0208 */
[----:B--2---:R0:W2:Y:S01]  /*1e60*/  @P1 LDG.E.U16 R9, desc[UR6][R8.64] ;  /* 0x0000000608091981 */ /* 0x0040a2000c1e1500 */
[----:B------:R-:W-:Y:S01]  /*1e70*/  PLOP3.LUT P0, PT, PT, PT, UP0, 0x80, 0x8 ;  /* 0x000000000008781c */ /* 0x000fe20003f0f008 */
[----:B------:R-:W-:Y:S01]  /*1e80*/  IMAD R6, R2, UR12, RZ ;  /* 0x0000000c02067c24 */ /* 0x000fe2000f8e02ff */
[----:B------:R-:W-:Y:S01]  /*1e90*/  ISETP.GE.U32.AND P5, PT, R0, 0x20, PT ;  /* 0x000000200000780c */ /* 0x000fe20003fa6070 */
[----:B---34-:R-:W1:Y:S01]  /*1ea0*/  S2R R220, SR_TID.X ;  /* 0x0000000000dc7919 */ /* 0x018e620000002100 */
[----:B------:R-:W-:Y:S01]  /*1eb0*/  BSSY.RECONVERGENT B0, `(.L_x_26707) ;  /* 0x0000061000007945 */ /* 0x000fe20003800200 */
[----:B0-----:R-:W-:Y:S02]  /*1ec0*/  MOV R8, 0x3f800000 ;  /* 0x3f80000000087802 */ /* 0x001fe40000000f00 */
[----:B-1----:R-:W-:-:S06]  /*1ed0*/  LOP3.LUT R220, R220, 0x1f, RZ, 0xc0, !PT ;  /* 0x0000001fdcdc7812 */ /* 0x002fcc00078ec0ff */
[----:B--2---:R-:W-:Y:S02]  /*1ee0*/  @P0 SHF.L.U32 R8, R9, 0x10, RZ ;  /* 0x0000001009080819 */ /* 0x004fe400000006ff */
[----:B------:R-:W-:-:S04]  /*1ef0*/  SHF.R.S32.HI R9, RZ, 0x1f, R6 ;  /* 0x0000001fff097819 */ /* 0x000fc80000011406 */
[----:B------:R-:W-:-:S04]  /*1f00*/  LEA.HI R9, R9, R6, RZ, 0x3 ;  /* 0x0000000609097211 */ /* 0x000fc800078f18ff */
[----:B------:R-:W-:-:S04]  /*1f10*/  LEA.HI.SX32 R9, R9, R220, 0x1d ;  /* 0x000000dc09097211 */ /* 0x000fc800078feaff */
[----:B------:R-:W-:Y:S01]  /*1f20*/  MOV R6, R9 ;  /* 0x0000000900067202 */ /* 0x000fe20000000f00 */
        /* <DEDUP_REMOVED lines=10> */
[----:B------:R-:W3:Y:S01]  /*1fd0*/  LDG.E.128 R136, desc[UR6][R136.64+0x10] ;  /* 0x0000100688887981 */ /* 0x000ee2000c1e1d00 */
[----:B-----5:R-:W-:Y:S02]  /*1fe0*/  PRMT R141, R144, 0x7632, R141 ;  /* 0x00007632908d7816 */ /* 0x020fe4000000008d */
[----:B------:R-:W-:Y:S02]  /*1ff0*/  SHF.L.U32 R142, R5, 0x10, RZ ;  /* 0x00000010058e7819 */ /* 0x000fe400000006ff */
[----:B------:R-:W-:Y:S02]  /*2000*/  SHF.L.U32 R141, R141, 0x10, RZ ;  /* 0x000000108d8d7819 */ /* 0x000fe400000006ff */
        /* <DEDUP_REMOVED lines=8> */
[----:B------:R-:W-:Y:S02]  /*2090*/  SHF.L.U32 R144, R146, 0x10, RZ ;  /* 0x0000001092907819 */ /* 0x000fe400000006ff */
[----:B------:R-:W-:Y:S01]  /*20a0*/  SHF.L.U32 R220, R22, 0x10, RZ ;  /* 0x0000001016dc7819 */ /* 0x000fe200000006ff */
[----:B------:R-:W-:-:S02]  /*20b0*/  FMUL.FTZ R6, R6, R8 ;  /* 0x0000000806067220 */ /* 0x000fc40000410000 */
[----:B------:R-:W-:Y:S01]  /*20c0*/  FMUL.FTZ R144, R144, R8 ;  /* 0x0000000890907220 */ /* 0x000fe20000410000 */
[----:B--2---:R-:W-:Y:S01]  /*20d0*/  FFMA.FTZ R141, R141, R142, R133 ;  /* 0x0000008e8d8d7223 */ /* 0x004fe20000010085 */
[----:B------:R-:W-:Y:S01]  /*20e0*/  SHF.L.U32 R142, R21, 0x10, RZ ;  /* 0x00000010158e7819 */ /* 0x000fe200000006ff */
[----:B------:R-:W-:Y:S01]  /*20f0*/  FFMA.FTZ R140, R140, R143, R132 ;  /* 0x0000008f8c8c7223 */ /* 0x000fe20000010084 */
[----:B------:R-:W-:-:S03]  /*2100*/  SHF.L.U32 R143, R4, 0x10, RZ ;  /* 0x00000010048f7819 */ /* 0x000fc600000006ff */
[----:B------:R-:W-:Y:S01]  /*2110*/  FFMA.FTZ R142, R145, R142, R134 ;  /* 0x0000008e918e7223 */ /* 0x000fe20000010086 */
[----:B------:R-:W-:Y:S01]  /*2120*/  PRMT R145, R146, 0x7632, R145 ;  /* 0x0000763292917816 */ /* 0x000fe20000000091 */
[----:B------:R-:W-:Y:S01]  /*2130*/  FFMA.FTZ R143, R6, R143, R135 ;  /* 0x0000008f068f7223 */ /* 0x000fe20000010087 */
[----:B------:R-:W-:Y:S01]  /*2140*/  PRMT R6, R147, 0x7632, R6 ;  /* 0x0000763293067816 */ /* 0x000fe20000000006 */
[----:B---3--:R-:W-:Y:S01]  /*2150*/  FFMA.FTZ R144, R144, R220, R136 ;  /* 0x000000dc90907223 */ /* 0x008fe20000010088 */
        /* <DEDUP_REMOVED lines=11> */
[----:B------:R-:W-:Y:S01]  /*2210*/  FFMA.FTZ R147, R6, R220, R139 ;  /* 0x000000dc06937223 */ /* 0x000fe2000001008b */
[----:B------:R-:W-:Y:S06]  /*2220*/  BRA `(.L_x_26710) ;  /* 0x0000000000907947 */ /* 0x000fec0003800000 */
.L_x_26709:
[C---:B-----5:R-:W-:Y:S02]  /*2230*/  SHF.L.U32 R140, R144.reuse, 0x10, RZ ;  /* 0x00000010908c7819 */ /* 0x060fe400000006ff */
[----:B------:R-:W-:Y:S02]  /*2240*/  PRMT R141, R144, 0x7632, R141 ;  /* 0x00007632908d7816 */ /* 0x000fe4000000008d */
[----:B------:R-:W-:Y:S01]  /*2250*/  SHF.L.U32 R6, R20, 0x10, RZ ;  /* 0x0000001014067819 */ /* 0x000fe200000006ff */
[----:B------:R-:W-:Y:S01]  /*2260*/  FMUL.FTZ R140, R140, R8 ;  /* 0x000000088c8c7220 */ /* 0x000fe20000410000 */
[----:B------:R-:W-:Y:S02]  /*2270*/  SHF.L.U32 R141, R141, 0x10, RZ ;  /* 0x000000108d8d7819 */ /* 0x000fe400000006ff */
[----:B------:R-:W-:Y:S01]  /*2280*/  SHF.L.U32 R142, R5, 0x10, RZ ;  /* 0x00000010058e7819 */ /* 0x000fe200000006ff */
[----:B------:R-:W-:Y:S01]  /*2290*/  FMUL.FTZ R140, R140, R6 ;  /* 0x000000068c8c7220 */ /* 0x000fe20000410000 */
[----:B------:R-:W-:Y:S01]  /*22a0*/  SHF.L.U32 R6, R145, 0x10, RZ ;  /* 0x0000001091067819 */ /* 0x000fe200000006ff */
[----:B------:R-:W-:Y:S01]  /*22b0*/  FMUL.FTZ R141, R141, R8 ;  /* 0x000000088d8d7220 */ /* 0x000fe20000410000 */
[----:B------:R-:W-:-:S02]  /*22c0*/  PRMT R145, R145, 0x7632, R145 ;  /* 0x0000763291917816 */ /* 0x000fc40000000091 */
[----:B------:R-:W-:Y:S01]  /*22d0*/  SHF.L.U32 R143, R4, 0x10, RZ ;  /* 0x00000010048f7819 */ /* 0x000fe200000006ff */
[----:B------:R-:W-:Y:S01]  /*22e0*/  FMUL.FTZ R141, R141, R142 ;  /* 0x0000008e8d8d7220 */ /* 0x000fe20000410000 */
[----:B------:R-:W-:Y:S01]  /*22f0*/  SHF.L.U32 R145, R145, 0x10, RZ ;  /* 0x0000001091917819 */ /* 0x000fe200000006ff */
[-C--:B------:R-:W-:Y:S01]  /*2300*/  FMUL.FTZ R6, R6, R8.reuse ;  /* 0x0000000806067220 */ /* 0x080fe20000410000 */
[----:B------:R-:W-:Y:S02]  /*2310*/  SHF.L.U32 R142, R21, 0x10, RZ ;  /* 0x00000010158e7819 */ /* 0x000fe400000006ff */
[----:B------:R-:W-:Y:S01]  /*2320*/  SHF.L.U32 R144, R146, 0x10, RZ ;  /* 0x0000001092907819 */ /* 0x000fe200000006ff */
[----:B------:R-:W-:Y:S02]  /*2330*/  FMUL.FTZ R145, R145, R8 ;  /* 0x0000000891917220 */ /* 0x000fe40000410000 */
[----:B------:R-:W-:Y:S01]  /*2340*/  FMUL.FTZ R142, R6, R142 ;  /* 0x0000008e068e7220 */ /* 0x000fe20000410000 */
        /* <DEDUP_REMOVED lines=8> */
[-C--:B------:R-:W-:Y:S02]  /*23d0*/  FMUL.FTZ R6, R6, R8.reuse ;  /* 0x0000000806067220 */ /* 0x080fe40000410000 */
[----:B------:R-:W-:Y:S02]  /*23e0*/  FMUL.FTZ R146, R146, R8 ;  /* 0x0000000892927220 */ /* 0x000fe40000410000 */
[----:B------:R-:W-:Y:S01]  /*23f0*/  FMUL.FTZ R145, R6, R145 ;  /* 0x0000009106917220 */ /* 0x000fe20000410000 */
[----:B------:R-:W-:Y:S02]  /*2400*/  PRMT R6, R147, 0x7632, R6 ;  /* 0x0000763293067816 */ /* 0x000fe40000000006 */
[----:B------:R-:W-:-:S02]  /*2410*/  SHF.L.U32 R147, R23, 0x10, RZ ;  /* 0x0000001017937819 */ /* 0x000fc400000006ff */
[----:B------:R-:W-:-:S03]  /*2420*/  SHF.L.U32 R6, R6, 0x10, RZ ;  /* 0x0000001006067819 */ /* 0x000fc600000006ff */
[----:B------:R-:W-:Y:S01]  /*2430*/  FMUL.FTZ R146, R146, R147 ;  /* 0x0000009392927220 */ /* 0x000fe20000410000 */
[----:B------:R-:W-:Y:S01]  /*2440*/  SHF.L.U32 R147, R10, 0x10, RZ ;  /* 0x000000100a937819 */ /* 0x000fe200000006ff */
[----:B------:R-:W-:-:S04]  /*2450*/  FMUL.FTZ R6, R6, R8 ;  /* 0x0000000806067220 */ /* 0x000fc80000410000 */
[----:B------:R-:W-:-:S07]  /*2460*/  FMUL.FTZ R147, R6, R147 ;  /* 0x0000009306937220 */ /* 0x000fce0000410000 */
.L_x_26710:
[----:B------:R-:W0:Y:S01]  /*2470*/  LDC.64 R220, c[0x0][0x3a8] ;  /* 0x0000ea00ffdc7b82 */ /* 0x000e220000000a00 */
[C---:B------:R-:W-:Y:S01]  /*2480*/  IADD3 R6, PT, PT, R9.reuse, 0x20, RZ ;  /* 0x0000002009067810 */ /* 0x040fe20007ffe0ff */
[----:B0-----:R-:W-:-:S05]  /*2490*/  IMAD.WIDE.U32 R220, R9, 0x20, R220 ;  /* 0x0000002009dc7825 */ /* 0x001fca00078e00dc */
[----:B------:R0:W-:Y:S04]  /*24a0*/  STG.E.128 desc[UR6][R220.64], R140 ;  /* 0x0000008cdc007986 */ /* 0x0001e8000c101d06 */
[----:B------:R0:W-:Y:S02]  /*24b0*/  STG.E.128 desc[UR6][R220.64+0x10], R144 ;  /* 0x00001090dc007986 */ /* 0x0001e4000c101d06 */
.L_x_26708:
[----:B------:R-:W-:Y:S05]  /*24c0*/  BSYNC.RECONVERGENT B0 ;  /* 0x0000000000007941 */ /* 0x000fea0003800200 */
.L_x_26707:
        /* <DEDUP_REMOVED lines=12> */
[----:B------:R1:W5:Y:S04]  /*2590*/  @P0 LDG.E.128 R132, desc[UR6][R148.64] ;  /* 0x0000000694840981 */ /* 0x000368000c1e1d00 */
[----:B------:R1:W5:Y:S01]  /*25a0*/  @P0 LDG.E.128 R136, desc[UR6][R148.64+0x10] ;  /* 0x0000100694880981 */ /* 0x000362000c1e1d00 */
[----:B------:R-:W-:Y:S05]  /*25b0*/  @!P0 BRA `(.L_x_26713) ;  /* 0x0000000000948947 */ /* 0x000fea0003800000 */
[C---:B-1---5:R-:W-:Y:S02]  /*25c0*/  SHF.L.U32 R148, R152.reuse, 0x10, RZ ;  /* 0x0000001098947819 */ /* 0x062fe400000006ff */
[----:B------:R-:W-:Y:S02]  /*25d0*/  PRMT R149, R152, 0x7632, R149 ;  /* 0x0000763298957816 */ /* 0x000fe40000000095 */
[----:B------:R-:W-:Y:S01]  /*25e0*/  SHF.L.U32 R150, R32, 0x10, RZ ;  /* 0x0000001020967819 */ /* 0x000fe200000006ff */
[----:B------:R-:W-:Y:S01]  /*25f0*/  FMUL.FTZ R148, R148, R8 ;  /* 0x0000000894947220 */ /* 0x000fe20000410000 */
[----:B------:R-:W-:Y:S02]  /*2600*/  SHF.L.U32 R149, R149, 0x10, RZ ;  /* 0x0000001095957819 */ /* 0x000fe400000006ff */
[----:B------:R-:W-:Y:S01]  /*2610*/  SHF.L.U32 R151, R11, 0x10, RZ ;  /* 0x000000100b977819 */ /* 0x000fe200000006ff */
[----:B------:R-:W-:Y:S01]  /*2620*/  FFMA.FTZ R148, R148, R150, R132 ;  /* 0x0000009694947223 */ /* 0x000fe20000010084 */
[----:B------:R-:W-:Y:S01]  /*2630*/  SHF.L.U32 R150, R153, 0x10, RZ ;  /* 0x0000001099967819 */ /* 0x000fe200000006ff */
[----:B------:R-:W-:Y:S01]  /*2640*/  FMUL.FTZ R149, R149, R8 ;  /* 0x0000000895957220 */ /* 0x000fe20000410000 */
[----:B------:R-:W-:-:S02]  /*2650*/  PRMT R153, R153, 0x7632, R153 ;  /* 0x0000763299997816 */ /* 0x000fc40000000099 */
[----:B------:R-:W-:Y:S01]  /*2660*/  SHF.L.U32 R152, R154, 0x10, RZ ;  /* 0x000000109a987819 */ /* 0x000fe200000006ff */
[----:B------:R-:W-:Y:S01]  /*2670*/  FFMA.FTZ R149, R149, R151, R133 ;  /* 0x0000009795957223 */ /* 0x000fe20000010085 */
[----:B------:R-:W-:Y:S01]  /*2680*/  SHF.L.U32 R151, R33, 0x10, RZ ;  /* 0x0000001021977819 */ /* 0x000fe200000006ff */
[-C--:B------:R-:W-:Y:S01]  /*2690*/  FMUL.FTZ R150, R150, R8.reuse ;  /* 0x0000000896967220 */ /* 0x080fe20000410000 */
[----:B------:R-:W-:Y:S01]  /*26a0*/  SHF.L.U32 R153, R153, 0x10, RZ ;  /* 0x0000001099997819 */ /* 0x000fe200000006ff */
[-C--:B------:R-:W-:Y:S01]  /*26b0*/  FMUL.FTZ R152, R152, R8.reuse ;  /* 0x0000000898987220 */ /* 0x080fe20000410000 */
[----:B0-----:R-:W-:Y:S01]  /*26c0*/  SHF.L.U32 R220, R35, 0x10, RZ ;  /* 0x0000001023dc7819 */ /* 0x001fe200000006ff */
[----:B------:R-:W-:Y:S01]  /*26d0*/  FFMA.FTZ R150, R150, R151, R134 ;  /* 0x0000009796967223 */ /* 0x000fe20000010086 */
[----:B------:R-:W-:Y:S01]  /*26e0*/  SHF.L.U32 R151, R224, 0x10, RZ ;  /* 0x00000010e0977819 */ /* 0x000fe200000006ff */
[----:B------:R-:W-:-:S04]  /*26f0*/  FMUL.FTZ R153, R153, R8 ;  /* 0x0000000899997220 */ /* 0x000fc80000410000 */
[----:B------:R-:W-:Y:S01]  /*2700*/  FFMA.FTZ R151, R153, R151, R135 ;  /* 0x0000009799977223 */ /* 0x000fe20000010087 */
[----:B------:R-:W-:Y:S02]  /*2710*/  PRMT R153, R154, 0x7632, R153 ;  /* 0x000076329a997816 */ /* 0x000fe40000000099 */
[----:B------:R-:W-:Y:S02]  /*2720*/  SHF.L.U32 R154, R34, 0x10, RZ ;  /* 0x00000010229a7819 */ /* 0x000fe400000006ff */
[----:B------:R-:W-:-:S03]  /*2730*/  SHF.L.U32 R153, R153, 0x10, RZ ;  /* 0x0000001099997819 */ /* 0x000fc600000006ff */
[----:B------:R-:W-:Y:S01]  /*2740*/  FFMA.FTZ R152, R152, R154, R136 ;  /* 0x0000009a98987223 */ /* 0x000fe20000010088 */
[----:B------:R-:W-:Y:S01]  /*2750*/  SHF.L.U32 R154, R225, 0x10, RZ ;  /* 0x00000010e19a7819 */ /* 0x000fe200000006ff */
[----:B------:R-:W-:-:S04]  /*2760*/  FMUL.FTZ R153, R153, R8 ;  /* 0x0000000899997220 */ /* 0x000fc80000410000 */
[----:B------:R-:W-:Y:S01]  /*2770*/  FFMA.FTZ R153, R153, R154, R137 ;  /* 0x0000009a99997223 */ /* 0x000fe20000010089 */
[C---:B------:R-:W-:Y:S02]  /*2780*/  SHF.L.U32 R154, R155.reuse, 0x10, RZ ;  /* 0x000000109b9a7819 */ /* 0x040fe400000006ff */
[----:B------:R-:W-:-:S03]  /*2790*/  PRMT R155, R155, 0x7632, R155 ;  /* 0x000076329b9b7816 */ /* 0x000fc6000000009b */
[----:B------:R-:W-:Y:S01]  /*27a0*/  FMUL.FTZ R154, R154, R8 ;  /* 0x000000089a9a7220 */ /* 0x000fe20000410000 */
[----:B------:R-:W-:-:S03]  /*27b0*/  SHF.L.U32 R155, R155, 0x10, RZ ;  /* 0x000000109b9b7819 */ /* 0x000fc600000006ff */
[----:B------:R-:W-:Y:S01]  /*27c0*/  FFMA.FTZ R154, R154, R220, R138 ;  /* 0x000000dc9a9a7223 */ /* 0x000fe2000001008a */
[----:B------:R-:W-:Y:S01]  /*27d0*/  SHF.L.U32 R220, R226, 0x10, RZ ;  /* 0x00000010e2dc7819 */ /* 0x000fe200000006ff */
[----:B------:R-:W-:-:S04]  /*27e0*/  FMUL.FTZ R155, R155, R8 ;  /* 0x000000089b9b7220 */ /* 0x000fc80000410000 */
[----:B------:R-:W-:Y:S01]  /*27f0*/  FFMA.FTZ R155, R155, R220, R139 ;  /* 0x000000dc9b9b7223 */ /* 0x000fe2000001008b */
[----:B------:R-:W-:Y:S06]  /*2800*/  BRA `(.L_x_26714) ;  /* 0x0000000000907947 */ /* 0x000fec0003800000 */
.L_x_26713:
[C---:B-1---5:R-:W-:Y:S02]  /*2810*/  SHF.L.U32 R148, R152.reuse, 0x10, RZ ;  /* 0x0000001098947819 */ /* 0x062fe400000006ff */
        /* <DEDUP_REMOVED lines=13> */
[----:B------:R-:W-:Y:S01]  /*28f0*/  SHF.L.U32 R153, R153, 0x10, RZ ;  /* 0x0000001099997819 */ /* 0x000fe200000006ff */
[-C--:B------:R-:W-:Y:S01]  /*2900*/  FMUL.FTZ R152, R152, R8.reuse ;  /* 0x0000000898987220 */ /* 0x080fe20000410000 */
[----:B0-----:R-:W-:Y:S01]  /*2910*/  SHF.L.U32 R220, R35, 0x10, RZ ;  /* 0x0000001023dc7819 */ /* 0x001fe200000006ff */
[----:B------:R-:W-:Y:S01]  /*2920*/  FMUL.FTZ R150, R150, R151 ;  /* 0x0000009796967220 */ /* 0x000fe20000410000 */
[----:B------:R-:W-:Y:S01]  /*2930*/  SHF.L.U32 R151, R224, 0x10, RZ ;  /* 0x00000010e0977819 */ /* 0x000fe200000006ff */
[----:B------:R-:W-:-:S04]  /*2940*/  FMUL.FTZ R153, R153, R8 ;  /* 0x0000000899997220 */ /* 0x000fc80000410000 */
[----:B------:R-:W-:Y:S01]  /*2950*/  FMUL.FTZ R151, R153, R151 ;  /* 0x0000009799977220 */ /* 0x000fe20000410000 */
[----:B------:R-:W-:Y:S02]  /*2960*/  PRMT R153, R154, 0x7632, R153 ;  /* 0x000076329a997816 */ /* 0x000fe40000000099 */
[----:B------:R-:W-:Y:S02]  /*2970*/  SHF.L.U32 R154, R34, 0x10, RZ ;  /* 0x00000010229a7819 */ /* 0x000fe400000006ff */
[----:B------:R-:W-:-:S03]  /*2980*/  SHF.L.U32 R153, R153, 0x10, RZ ;  /* 0x0000001099997819 */ /* 0x000fc600000006ff */
[----:B------:R-:W-:Y:S01]  /*2990*/  FMUL.FTZ R152, R152, R154 ;  /* 0x0000009a98987220 */ /* 0x000fe20000410000 */
[----:B------:R-:W-:Y:S01]  /*29a0*/  SHF.L.U32 R154, R225, 0x10, RZ ;  /* 0x00000010e19a7819 */ /* 0x000fe200000006ff */
[----:B------:R-:W-:-:S04]  /*29b0*/  FMUL.FTZ R153, R153, R8 ;  /* 0x0000000899997220 */ /* 0x000fc80000410000 */
[----:B------:R-:W-:Y:S01]  /*29c0*/  FMUL.FTZ R153, R153, R154 ;  /* 0x0000009a99997220 */ /* 0x000fe20000410000 */
[C---:B------:R-:W-:Y:S02]  /*29d0*/  SHF.L.U32 R154, R155.reuse, 0x10, RZ ;  /* 0x000000109b9a7819 */ /* 0x040fe400000006ff */
[----:B------:R-:W-:-:S03]  /*29e0*/  PRMT R155, R155, 0x7632, R155 ;  /* 0x000076329b9b7816 */ /* 0x000fc6000000009b */
[----:B------:R-:W-:Y:S01]  /*29f0*/  FMUL.FTZ R154, R154, R8 ;  /* 0x000000089a9a7220 */ /* 0x000fe20000410000 */
[----:B------:R-:W-:-:S03]  /*2a00*/  SHF.L.U32 R155, R155, 0x10, RZ ;  /* 0x000000109b9b7819 */ /* 0x000fc600000006ff */
[----:B------:R-:W-:Y:S01]  /*2a10*/  FMUL.FTZ R154, R154, R220 ;  /* 0x000000dc9a9a7220 */ /* 0x000fe20000410000 */
[----:B------:R-:W-:Y:S01]  /*2a20*/  SHF.L.U32 R220, R226, 0x10, RZ ;  /* 0x00000010e2dc7819 */ /* 0x000fe200000006ff */
[----:B------:R-:W-:-:S04]  /*2a30*/  FMUL.FTZ R155, R155, R8 ;  /* 0x000000089b9b7220 */ /* 0x000fc80000410000 */
[----:B------:R-:W-:-:S07]  /*2a40*/  FMUL.FTZ R155, R155, R220 ;  /* 0x000000dc9b9b7220 */ /* 0x000fce0000410000 */
.L_x_26714:
[----:B------:R-:W0:Y:S02]  /*2a50*/  LDC.64 R220, c[0x0][0x3a8] ;  /* 0x0000ea00ffdc7b82 */ /* 0x000e240000000a00 */
[C---:B0-----:R-:W-:Y:S01]  /*2a60*/  IMAD.WIDE.U32 R220, R6.reuse, 0x20, R220 ;  /* 0x0000002006dc7825 */ /* 0x041fe200078e00dc */
[----:B------:R-:W-:-:S04]  /*2a70*/  IADD3 R6, PT, PT, R6, 0x20, RZ ;  /* 0x0000002006067810 */ /* 0x000fc80007ffe0ff */
[----:B------:R1:W-:Y:S04]  /*2a80*/  STG.E.128 desc[UR6][R220.64], R148 ;  /* 0x00000094dc007986 */ /* 0x0003e8000c101d06 */
[----:B------:R1:W-:Y:S02]  /*2a90*/  STG.E.128 desc[UR6][R220.64+0x10], R152 ;  /* 0x00001098dc007986 */ /* 0x0003e4000c101d06 */
.L_x_26712:
[----:B------:R-:W-:Y:S05]  /*2aa0*/  BSYNC.RECONVERGENT B0 ;  /* 0x0000000000007941 */ /* 0x000fea0003800200 */
.L_x_26711:
        /* <DEDUP_REMOVED lines=12> */
[----:B------:R2:W5:Y:S04]  /*2b70*/  @P0 LDG.E.128 R132, desc[UR6][R156.64] ;  /* 0x000000069c840981 */ /* 0x000568000c1e1d00 */
[----:B------:R2:W5:Y:S01]  /*2b80*/  @P0 LDG.E.128 R136, desc[UR6][R156.64+0x10] ;  /* 0x000010069c880981 */ /* 0x000562000c1e1d00 */
[----:B------:R-:W-:Y:S05]  /*2b90*/  @!P0 BRA `(.L_x_26717) ;  /* 0x0000000000948947 */ /* 0x000fea0003800000 */
[C---:B--2--5:R-:W-:Y:S02]  /*2ba0*/  SHF.L.U32 R156, R160.reuse, 0x10, RZ ;  /* 0x00000010a09c7819 */ /* 0x064fe400000006ff */
        /* <DEDUP_REMOVED lines=15> */
[----:B01----:R-:W-:Y:S01]  /*2ca0*/  SHF.L.U32 R220, R47, 0x10, RZ ;  /* 0x000000102fdc7819 */ /* 0x003fe200000006ff */
        /* <DEDUP_REMOVED lines=20> */
.L_x_26717:
[C---:B--2--5:R-:W-:Y:S02]  /*2df0*/  SHF.L.U32 R156, R160.reuse, 0x10, RZ ;  /* 0x00000010a09c7819 */ /* 0x064fe400000006ff */
        /* <DEDUP_REMOVED lines=15> */
[----:B01----:R-:W-:Y:S01]  /*2ef0*/  SHF.L.U32 R220, R47, 0x10, RZ ;  /* 0x000000102fdc7819 */ /* 0x003fe200000006ff */
        /* <DEDUP_REMOVED lines=19> */
.L_x_26718:
[----:B------:R-:W0:Y:S02]  /*3030*/  LDC.64 R220, c[0x0][0x3a8] ;  /* 0x0000ea00ffdc7b82 */ /* 0x000e240000000a00 */
[C---:B0-----:R-:W-:Y:S01]  /*3040*/  IMAD.WIDE.U32 R220, R6.reuse, 0x20, R220 ;  /* 0x0000002006dc7825 */ /* 0x041fe200078e00dc */
[----:B------:R-:W-:-:S04]  /*3050*/  IADD3 R6, PT, PT, R6, 0x20, RZ ;  /* 0x0000002006067810 */ /* 0x000fc80007ffe0ff */
[----:B------:R2:W-:Y:S04]  /*3060*/  STG.E.128 desc[UR6][R220.64], R156 ;  /* 0x0000009cdc007986 */ /* 0x0005e8000c101d06 */
[----:B------:R2:W-:Y:S02]  /*3070*/  STG.E.128 desc[UR6][R220.64+0x10], R160 ;  /* 0x000010a0dc007986 */ /* 0x0005e4000c101d06 */
.L_x_26716:
[----:B------:R-:W-:Y:S05]  /*3080*/  BSYNC.RECONVERGENT B0 ;  /* 0x0000000000007941 */ /* 0x000fea0003800200 */
.L_x_26715:
        /* <DEDUP_REMOVED lines=12> */
[----:B------:R3:W5:Y:S04]  /*3150*/  @P0 LDG.E.128 R132, desc[UR6][R164.64] ;  /* 0x00000006a4840981 */ /* 0x000768000c1e1d00 */
[----:B------:R3:W5:Y:S01]  /*3160*/  @P0 LDG.E.128 R136, desc[UR6][R164.64+0x10] ;  /* 0x00001006a4880981 */ /* 0x000762000c1e1d00 */
[----:B------:R-:W-:Y:S05]  /*3170*/  @!P0 BRA `(.L_x_26721) ;  /* 0x0000000000948947 */ /* 0x000fea0003800000 */
[C---:B---3-5:R-:W-:Y:S02]  /*3180*/  SHF.L.U32 R164, R168.reuse, 0x10, RZ ;  /* 0x00000010a8a47819 */ /* 0x068fe400000006ff */
        /* <DEDUP_REMOVED lines=15> */
[----:B012---:R-:W-:Y:S01]  /*3280*/  SHF.L.U32 R220, R59, 0x10, RZ ;  /* 0x000000103bdc7819 */ /* 0x007fe200000006ff */
        /* <DEDUP_REMOVED lines=20> */
.L_x_26721:
[C---:B---3-5:R-:W-:Y:S02]  /*33d0*/  SHF.L.U32 R164, R168.reuse, 0x10, RZ ;  /* 0x00000010a8a47819 */ /* 0x068fe400000006ff */
        /* <DEDUP_REMOVED lines=15> */
[----:B012---:R-:W-:Y:S01]  /*34d0*/  SHF.L.U32 R220, R59, 0x10, RZ ;  /* 0x000000103bdc7819 */ /* 0x007fe200000006ff */
        /* <DEDUP_REMOVED lines=19> */
.L_x_26722:
[----:B------:R-:W0:Y:S02]  /*3610*/  LDC.64 R220, c[0x0][0x3a8] ;  /* 0x0000ea00ffdc7b82 */ /* 0x000e240000000a00 */
[C---:B0-----:R-:W-:Y:S01]  /*3620*/  IMAD.WIDE.U32 R220, R6.reuse, 0x20, R220 ;  /* 0x0000002006dc7825 */ /* 0x041fe200078e00dc */
[----:B------:R-:W-:-:S04]  /*3630*/  IADD3 R6, PT, PT, R6, 0x20, RZ ;  /* 0x0000002006067810 */ /* 0x000fc80007ffe0ff */
[----:B------:R3:W-:Y:S04]  /*3640*/  STG.E.128 desc[UR6][R220.64], R164 ;  /* 0x000000a4dc007986 */ /* 0x0007e8000c101d06 */
[----:B------:R3:W-:Y:S02]  /*3650*/  STG.E.128 desc[UR6][R220.64+0x10], R168 ;  /* 0x000010a8dc007986 */ /* 0x0007e4000c101d06 */
.L_x_26720:
[----:B------:R-:W-:Y:S05]  /*3660*/  BSYNC.RECONVERGENT B0 ;  /* 0x0000000000007941 */ /* 0x000fea0003800200 */
.L_x_26719:
[----:B------:R-:W-:Y:S01]  /*3670*/  ISETP.GE.U32.AND P0, PT, R0, 0xa0, PT ;  /* 0x000000a00000780c */ /* 0x000fe20003f06070 */
[----:B------:R-:W-:Y:S01]  /*3680*/  BSSY.RECONVERGENT B0, `(.L_x_26723) ;  /* 0x000005c000007945 */ /* 0x000fe20003800200 */
[----:B------:R-:W-:-:S11]  /*3690*/  LOP3.LUT R7, R7, 0xfffffbff, RZ, 0xc0, !PT ;  /* 0xfffffbff07077812 */ /* 0x000fd600078ec0ff */
[----:B------:R-:W-:Y:S01]  /*36a0*/  @P0 LOP3.LUT R7, R7, 0x400, RZ, 0xfc, !PT ;  /* 0x0000040007070812 */ /* 0x000fe200078efcff */
[----:B------:R-:W-:Y:S06]  /*36b0*/  @!P0 BRA `(.L_x_26724) ;  /* 0x0000000400608947 */ /* 0x000fec0003800000 */
[----:B------:R-:W-:Y:S01]  /*36c0*/  ISETP.NE.U32.AND P0, PT, RZ, UR8, PT ;  /* 0x00000008ff007c0c */ /* 0x000fe2000bf05070 */
[----:B------:R-:W4:Y:S03]  /*36d0*/  LDC.64 R176, c[0x0][0x390] ;  /* 0x0000e400ffb07b82 */ /* 0x000f260000000a00 */
[----:B------:R-:W-:-:S13]  /*36e0*/  ISETP.NE.AND.EX P0, PT, RZ, UR9, PT, P0 ;  /* 0x00000009ff007c0c */ /* 0x000fda000bf05300 */
[----:B------:R-:W0:Y:S01]  /*36f0*/  @P0 LDC.64 R172, c[0x0][0x3a0] ;  /* 0x0000e800ffac0b82 */ /* 0x000e220000000a00 */
[----:B----4-:R-:W-:-:S06]  /*3700*/  IMAD.WIDE.U32 R176, R6, 0x10, R176 ;  /* 0x0000001006b07825 */ /* 0x010fcc00078e00b0 */
[----:B------:R-:W5:Y:S01]  /*3710*/  LDG.E.128 R176, desc[UR6][R176.64] ;  /* 0x00000006b0b07981 */ /* 0x000f62000c1e1d00 */
[----:B0-----:R-:W-:-:S05]  /*3720*/  @P0 IMAD.WIDE.U32 R172, R6, 0x20, R172 ;  /* 0x0000002006ac0825 */ /* 0x001fca00078e00ac */
[----:B------:R0:W5:Y:S04]  /*3730*/  @P0 LDG.E.128 R132, desc[UR6][R172.64] ;  /* 0x00000006ac840981 */ /* 0x000168000c1e1d00 */
[----:B------:R0:W5:Y:S01]  /*3740*/  @P0 LDG.E.128 R136, desc[UR6][R172.64+0x10] ;  /* 0x00001006ac880981 */ /* 0x000162000c1e1d00 */
[----:B------:R-:W-:Y:S05]  /*3750*/  @!P0 BRA `(.L_x_26725) ;  /* 0x0000000000948947 */ /* 0x000fea0003800000 */
[C---:B0----5:R-:W-:Y:S02]  /*3760*/  SHF.L.U32 R172, R176.reuse, 0x10, RZ ;  /* 0x00000010b0ac7819 */ /* 0x061fe400000006ff */
        /* <DEDUP_REMOVED lines=15> */
[----:B-123--:R-:W-:Y:S01]  /*3860*/  SHF.L.U32 R220, R71, 0x10, RZ ;  /* 0x0000001047dc7819 */ /* 0x00efe200000006ff */
        /* <DEDUP_REMOVED lines=20> */
.L_x_26725:
[C---:B0----5:R-:W-:Y:S02]  /*39b0*/  SHF.L.U32 R172, R176.reuse, 0x10, RZ ;  /* 0x00000010b0ac7819 */ /* 0x061fe400000006ff */
        /* <DEDUP_REMOVED lines=15> */
[----:B-123--:R-:W-:Y:S01]  /*3ab0*/  SHF.L.U32 R220, R71, 0x10, RZ ;  /* 0x0000001047dc7819 */ /* 0x00efe200000006ff */
        /* <DEDUP_REMOVED lines=19> */
.L_x_26726:
[----:B------:R-:W0:Y:S02]  /*3bf0*/  LDC.64 R220, c[0x0][0x3a8] ;  /* 0x0000ea00ffdc7b82 */ /* 0x000e240000000a00 */
[C---:B0-----:R-:W-:Y:S01]  /*3c00*/  IMAD.WIDE.U32 R220, R6.reuse, 0x20, R220 ;  /* 0x0000002006dc7825 */ /* 0x041fe200078e00dc */
[----:B------:R-:W-:-:S04]  /*3c10*/  IADD3 R6, PT, PT, R6, 0x20, RZ ;  /* 0x0000002006067810 */ /* 0x000fc80007ffe0ff */
[----:B------:R4:W-:Y:S04]  /*3c20*/  STG.E.128 desc[UR6][R220.64], R172 ;  /* 0x000000acdc007986 */ /* 0x0009e8000c101d06 */
[----:B------:R4:W-:Y:S02]  /*3c30*/  STG.E.128 desc[UR6][R220.64+0x10], R176 ;  /* 0x000010b0dc007986 */ /* 0x0009e4000c101d06 */
.L_x_26724:
[----:B------:R-:W-:Y:S05]  /*3c40*/  BSYNC.RECONVERGENT B0 ;  /* 0x0000000000007941 */ /* 0x000fea0003800200 */
.L_x_26723:
[----:B------:R-:W-:Y:S01]  /*3c50*/  ISETP.GE.U32.AND P0, PT, R0, 0xc0, PT ;  /* 0x000000c00000780c */ /* 0x000fe20003f06070 */
[----:B------:R-:W-:Y:S01]  /*3c60*/  BSSY.RECONVERGENT B0, `(.L_x_26727) ;  /* 0x000005c000007945 */ /* 0x000fe20003800200 */
[----:B------:R-:W-:-:S11]  /*3c70*/  LOP3.LUT R7, R7, 0xfffffeff, RZ, 0xc0, !PT ;  /* 0xfffffeff07077812 */ /* 0x000fd600078ec0ff */
[----:B------:R-:W-:Y:S01]  /*3c80*/  @P0 LOP3.LUT R7, R7, 0x100, RZ, 0xfc, !PT ;  /* 0x0000010007070812 */ /* 0x000fe200078efcff */
[----:B------:R-:W-:Y:S06]  /*3c90*/  @!P0 BRA `(.L_x_26728) ;  /* 0x0000000400608947 */ /* 0x000fec0003800000 */
[----:B------:R-:W-:Y:S01]  /*3ca0*/  ISETP.NE.U32.AND P0, PT, RZ, UR8, PT ;  /* 0x00000008ff007c0c */ /* 0x000fe2000bf05070 */
[----:B------:R-:W0:Y:S03]  /*3cb0*/  LDC.64 R184, c[0x0][0x390] ;  /* 0x0000e400ffb87b82 */ /* 0x000e260000000a00 */
[----:B------:R-:W-:-:S13]  /*3cc0*/  ISETP.NE.AND.EX P0, PT, RZ, UR9, PT, P0 ;  /* 0x00000009ff007c0c */ /* 0x000fda000bf05300 */
[----:B------:R-:W1:Y:S01]  /*3cd0*/  @P0 LDC.64 R180, c[0x0][0x3a0] ;  /* 0x0000e800ffb40b82 */ /* 0x000e620000000a00 */
[----:B0-----:R-:W-:-:S06]  /*3ce0*/  IMAD.WIDE.U32 R184, R6, 0x10, R184 ;  /* 0x0000001006b87825 */ /* 0x001fcc00078e00b8 */
[----:B------:R-:W5:Y:S01]  /*3cf0*/  LDG.E.128 R184, desc[UR6][R184.64] ;  /* 0x00000006b8b87981 */ /* 0x000f62000c1e1d00 */
[----:B-1----:R-:W-:-:S05]  /*3d00*/  @P0 IMAD.WIDE.U32 R180, R6, 0x20, R180 ;  /* 0x0000002006b40825 */ /* 0x002fca00078e00b4 */
        /* <DEDUP_REMOVED lines=19> */
[----:B--234-:R-:W-:Y:S01]  /*3e40*/  SHF.L.U32 R220, R83, 0x10, RZ ;  /* 0x0000001053dc7819 */ /* 0x01cfe200000006ff */
        /* <DEDUP_REMOVED lines=20> */
.L_x_26729:
        /* <DEDUP_REMOVED lines=16> */
[----:B--234-:R-:W-:Y:S01]  /*4090*/  SHF.L.U32 R220, R83, 0x10, RZ ;  /* 0x0000001053dc7819 */ /* 0x01cfe200000006ff */
        /* <DEDUP_REMOVED lines=19> */
.L_x_26730:
[----:B------:R-:W0:Y:S02]  /*41d0*/  LDC.64 R220, c[0x0][0x3a8] ;  /* 0x0000ea00ffdc7b82 */ /* 0x000e240000000a00 */
[C---:B0-----:R-:W-:Y:S01]  /*41e0*/  IMAD.WIDE.U32 R220, R6.reuse, 0x20, R220 ;  /* 0x0000002006dc7825 */ /* 0x041fe200078e00dc */
[----:B------:R-:W-:-:S04]  /*41f0*/  IADD3 R6, PT, PT, R6, 0x20, RZ ;  /* 0x0000002006067810 */ /* 0x000fc80007ffe0ff */
[----:B------:R0:W-:Y:S04]  /*4200*/  STG.E.128 desc[UR6][R220.64], R180 ;  /* 0x000000b4dc007986 */ /* 0x0001e8000c101d06 */
[----:B------:R0:W-:Y:S02]  /*4210*/  STG.E.128 desc[UR6][R220.64+0x10], R184 ;  /* 0x000010b8dc007986 */ /* 0x0001e4000c101d06 */
.L_x_26728:
[----:B------:R-:W-:Y:S05]  /*4220*/  BSYNC.RECONVERGENT B0 ;  /* 0x0000000000007941 */ /* 0x000fea0003800200 */
.L_x_26727:
        /* <DEDUP_REMOVED lines=52> */
.L_x_26733:
        /* <DEDUP_REMOVED lines=36> */
.L_x_26734:
[----:B------:R-:W0:Y:S02]  /*47b0*/  LDC.64 R220, c[0x0][0x3a8] ;  /* 0x0000ea00ffdc7b82 */ /* 0x000e240000000a00 */
[C---:B0-----:R-:W-:Y:S01]  /*47c0*/  IMAD.WIDE.U32 R220, R6.reuse, 0x20, R220 ;  /* 0x0000002006dc7825 */ /* 0x041fe200078e00dc */
[----:B------:R-:W-:-:S04]  /*47d0*/  IADD3 R6, PT, PT, R6, 0x20, RZ ;  /* 0x0000002006067810 */ /* 0x000fc80007ffe0ff */
[----:B------:R0:W-:Y:S04]  /*47e0*/  STG.E.128 desc[UR6][R220.64], R188 ;  /* 0x000000bcdc007986 */ /* 0x0001e8000c101d06 */
[----:B------:R0:W-:Y:S02]  /*47f0*/  STG.E.128 desc[UR6][R220.64+0x10], R192 ;  /* 0x000010c0dc007986 */ /* 0x0001e4000c101d06 */
.L_x_26732:
[----:B------:R-:W-:Y:S05]  /*4800*/  BSYNC.RECONVERGENT B0 ;  /* 0x0000000000007941 */ /* 0x000fea0003800200 */
.L_x_26731:
[----:B------:R-:W-:Y:S01]  /*4810*/  ISETP.GE.U32.AND P0, PT, R0, 0x100, PT ;  /* 0x000001000000780c */ /* 0x000fe20003f06070 */
[----:B------:R-:W-:Y:S01]  /*4820*/  BSSY.RECONVERGENT B0, `(.L_x_26735) ;  /* 0x0000060000007945 */ /* 0x000fe20003800200 */
[----:B------:R-:W-:-:S11]  /*4830*/  LOP3.LUT R7, R7, 0xffffffbf, RZ, 0xc0, !PT ;  /* 0xffffffbf07077812 */ /* 0x000fd600078ec0ff */
[----:B------:R-:W-:Y:S01]  /*4840*/  @P0 LOP3.LUT R7, R7, 0x40, RZ, 0xfc, !PT ;  /* 0x0000004007070812 */ /* 0x000fe200078efcff */
[----:B------:R-:W-:Y:S06]  /*4850*/  @!P0 BRA `(.L_x_26736) ;  /* 0x0000000400708947 */ /* 0x000fec0003800000 */
[----:B------:R-:W-:Y:S01]  /*4860*/  ISETP.NE.U32.AND P0, PT, RZ, UR8, PT ;  /* 0x00000008ff007c0c */ /* 0x000fe2000bf05070 */
[----:B------:R-:W0:Y:S01]  /*4870*/  LDC.64 R200, c[0x0][0x390] ;  /* 0x0000e400ffc87b82 */ /* 0x000e220000000a00 */
[----:B------:R0:W5:Y:S02]  /*4880*/  LDL R232, [R1] ;  /* 0x0000000001e87983 */ /* 0x0001640000100800 */
[----:B------:R-:W-:Y:S02]  /*4890*/  ISETP.NE.AND.EX P0, PT, RZ, UR9, PT, P0 ;  /* 0x00000009ff007c0c */ /* 0x000fe4000bf05300 */
[----:B------:R0:W5:Y:S04]  /*48a0*/  LDL R223, [R1+0x4] ;  /* 0x0000040001df7983 */ /* 0x0001680000100800 */
[----:B------:R0:W5:Y:S04]  /*48b0*/  LDL R222, [R1+0x8] ;  /* 0x0000080001de7983 */ /* 0x0001680000100800 */
[----:B01234-:R0:W5:Y:S03]  /*48c0*/  LDL R221, [R1+0xc] ;  /* 0x00000c0001dd7983 */ /* 0x01f1660000100800 */
[----:B------:R-:W1:Y:S01]  /*48d0*/  @P0 LDC.64 R196, c[0x0][0x3a0] ;  /* 0x0000e800ffc40b82 */ /* 0x000e620000000a00 */
[----:B------:R-:W-:-:S06]  /*48e0*/  IMAD.WIDE.U32 R200, R6, 0x10, R200 ;  /* 0x0000001006c87825 */ /* 0x000fcc00078e00c8 */
        /* <DEDUP_REMOVED lines=21> */
[----:B------:R-:W-:Y:S01]  /*4a40*/  SHF.L.U32 R220, R107, 0x10, RZ ;  /* 0x000000106bdc7819 */ /* 0x000fe200000006ff */
        /* <DEDUP_REMOVED lines=20> */
.L_x_26737:
        /* <DEDUP_REMOVED lines=16> */
[----:B------:R-:W-:Y:S01]  /*4c90*/  SHF.L.U32 R220, R107, 0x10, RZ ;  /* 0x000000106bdc7819 */ /* 0x000fe200000006ff */
        /* <DEDUP_REMOVED lines=19> */
.L_x_26738:
[----:B------:R-:W0:Y:S02]  /*4dd0*/  LDC.64 R220, c[0x0][0x3a8] ;  /* 0x0000ea00ffdc7b82 */ /* 0x000e240000000a00 */
[C---:B0-----:R-:W-:Y:S01]  /*4de0*/  IMAD.WIDE.U32 R220, R6.reuse, 0x20, R220 ;  /* 0x0000002006dc7825 */ /* 0x041fe200078e00dc */
[----:B------:R-:W-:-:S04]  /*4df0*/  IADD3 R6, PT, PT, R6, 0x20, RZ ;  /* 0x0000002006067810 */ /* 0x000fc80007ffe0ff */
[----:B------:R0:W-:Y:S04]  /*4e00*/  STG.E.128 desc[UR6][R220.64], R196 ;  /* 0x000000c4dc007986 */ /* 0x0001e8000c101d06 */
[----:B------:R0:W-:Y:S02]  /*4e10*/  STG.E.128 desc[UR6][R220.64+0x10], R200 ;  /* 0x000010c8dc007986 */ /* 0x0001e4000c101d06 */
.L_x_26736:
[----:B------:R-:W-:Y:S05]  /*4e20*/  BSYNC.RECONVERGENT B0 ;  /* 0x0000000000007941 */ /* 0x000fea0003800200 */
.L_x_26735:
[----:B------:R-:W-:Y:S01]  /*4e30*/  ISETP.GE.U32.AND P0, PT, R0, 0x120, PT ;  /* 0x000001200000780c */ /* 0x000fe20003f06070 */
[----:B------:R-:W-:Y:S01]  /*4e40*/  BSSY.RECONVERGENT B0, `(.L_x_26739) ;  /* 0x0000060000007945 */ /* 0x000fe20003800200 */
[----:B------:R-:W-:-:S11]  /*4e50*/  LOP3.LUT R7, R7, 0xffffffdf, RZ, 0xc0, !PT ;  /* 0xffffffdf07077812 */ /* 0x000fd600078ec0ff */
[----:B------:R-:W-:Y:S01]  /*4e60*/  @P0 LOP3.LUT R7, R7, 0x20, RZ, 0xfc, !PT ;  /* 0x0000002007070812 */ /* 0x000fe200078efcff */
[----:B------:R-:W-:Y:S06]  /*4e70*/  @!P0 BRA `(.L_x_26740) ;  /* 0x0000000400708947 */ /* 0x000fec0003800000 */
[----:B------:R-:W-:Y:S01]  /*4e80*/  ISETP.NE.U32.AND P0, PT, RZ, UR8, PT ;  /* 0x00000008ff007c0c */ /* 0x000fe2000bf05070 */
[----:B------:R-:W0:Y:S01]  /*4e90*/  LDC.64 R208, c[0x0][0x390] ;  /* 0x0000e400ffd07b82 */ /* 0x000e220000000a00 */
[----:B------:R0:W5:Y:S02]  /*4ea0*/  LDL R232, [R1+0x10] ;  /* 0x0000100001e87983 */ /* 0x0001640000100800 */
        /* <DEDUP_REMOVED lines=48> */
.L_x_26741:
        /* <DEDUP_REMOVED lines=36> */
.L_x_26742:
[----:B------:R-:W0:Y:S02]  /*53f0*/  LDC.64 R220, c[0x0][0x3a8] ;  /* 0x0000ea00ffdc7b82 */ /* 0x000e240000000a00 */
[C---:B0-----:R-:W-:Y:S01]  /*5400*/  IMAD.WIDE.U32 R220, R6.reuse, 0x20, R220 ;  /* 0x0000002006dc7825 */ /* 0x041fe200078e00dc */
[----:B------:R-:W-:-:S04]  /*5410*/  IADD3 R6, PT, PT, R6, 0x20, RZ ;  /* 0x0000002006067810 */ /* 0x000fc80007ffe0ff */
[----:B------:R0:W-:Y:S04]  /*5420*/  STG.E.128 desc[UR6][R220.64], R204 ;  /* 0x000000ccdc007986 */ /* 0x0001e8000c101d06 */
[----:B------:R0:W-:Y:S02]  /*5430*/  STG.E.128 desc[UR6][R220.64+0x10], R208 ;  /* 0x000010d0dc007986 */ /* 0x0001e4000c101d06 */
.L_x_26740:
[----:B------:R-:W-:Y:S05]  /*5440*/  BSYNC.RECONVERGENT B0 ;  /* 0x0000000000007941 */ /* 0x000fea0003800200 */
.L_x_26739:
        /* <DEDUP_REMOVED lines=10> */
[----:B01234-:R0:W5:Y:S04]  /*54f0*/  LDL R221, [R1+0x28] ;  /* 0x0000280001dd7983 */ /* 0x01f1680000100800 */
[----:B------:R0:W5:Y:S03]  /*5500*/  LDL R220, [R1+0x2c] ;  /* 0x00002c0001dc7983 */ /* 0x0001660000100800 */
        /* <DEDUP_REMOVED lines=20> */
[----:B------:R-:W-:Y:S01]  /*5650*/  PRMT R217, R218, 0x7632, R217 ;  /* 0x00007632dad97816 */ /* 0x000fe200000000d9 */
[-C--:B------:R-:W-:Y:S02]  /*5660*/  FMUL.FTZ R215, R215, R8.reuse ;  /* 0x00000008d7d77220 */ /* 0x080fe40000410000 */
[----:B------:R-:W-:Y:S01]  /*5670*/  FMUL.FTZ R214, R214, R8 ;  /* 0x00000008d6d67220 */ /* 0x000fe20000410000 */
[----:B------:R-:W-:-:S03]  /*5680*/  SHF.L.U32 R217, R217, 0x10, RZ ;  /* 0x00000010d9d97819 */ /* 0x000fc600000006ff */
[----:B------:R-:W-:Y:S01]  /*5690*/  FFMA.FTZ R214, R214, R216, R134 ;  /* 0x000000d8d6d67223 */ /* 0x000fe20000010086 */
[----:B------:R-:W-:Y:S01]  /*56a0*/  SHF.L.U32 R216, R222, 0x10, RZ ;  /* 0x00000010ded87819 */ /* 0x000fe200000006ff */
[----:B------:R-:W-:-:S04]  /*56b0*/  FMUL.FTZ R217, R217, R8 ;  /* 0x00000008d9d97220 */ /* 0x000fc80000410000 */
[----:B------:R-:W-:Y:S01]  /*56c0*/  FFMA.FTZ R215, R215, R216, R135 ;  /* 0x000000d8d7d77223 */ /* 0x000fe20000010087 */
[----:B------:R-:W-:Y:S02]  /*56d0*/  SHF.L.U32 R216, R218, 0x10, RZ ;  /* 0x00000010dad87819 */ /* 0x000fe400000006ff */
[----:B------:R-:W-:-:S03]  /*56e0*/  SHF.L.U32 R218, R122, 0x10, RZ ;  /* 0x000000107ada7819 */ /* 0x000fc600000006ff */
[----:B------:R-:W-:-:S04]  /*56f0*/  FMUL.FTZ R216, R216, R8 ;  /* 0x00000008d8d87220 */ /* 0x000fc80000410000 */
[----:B------:R-:W-:Y:S01]  /*5700*/  FFMA.FTZ R216, R216, R218, R136 ;  /* 0x000000dad8d87223 */ /* 0x000fe20000010088 */
[----:B------:R-:W-:-:S05]  /*5710*/  SHF.L.U32 R218, R221, 0x10, RZ ;  /* 0x00000010ddda7819 */ /* 0x000fca00000006ff */
[----:B------:R-:W-:Y:S01]  /*5720*/  FFMA.FTZ R217, R217, R218, R137 ;  /* 0x000000dad9d97223 */ /* 0x000fe20000010089 */
[C---:B------:R-:W-:Y:S02]  /*5730*/  PRMT R218, R219.reuse, 0x7632, R218 ;  /* 0x00007632dbda7816 */ /* 0x040fe400000000da */
[----:B------:R-:W-:Y:S02]  /*5740*/  SHF.L.U32 R219, R219, 0x10, RZ ;  /* 0x00000010dbdb7819 */ /* 0x000fe400000006ff */
[----:B------:R-:W-:-:S03]  /*5750*/  SHF.L.U32 R218, R218, 0x10, RZ ;  /* 0x00000010dada7819 */ /* 0x000fc600000006ff */
[-C--:B------:R-:W-:Y:S02]  /*5760*/  FMUL.FTZ R219, R219, R8.reuse ;  /* 0x00000008dbdb7220 */ /* 0x080fe40000410000 */
[----:B------:R-:W-:Y:S01]  /*5770*/  FMUL.FTZ R8, R218, R8 ;  /* 0x00000008da087220 */ /* 0x000fe20000410000 */
[----:B------:R-:W-:-:S05]  /*5780*/  SHF.L.U32 R218, R123, 0x10, RZ ;  /* 0x000000107bda7819 */ /* 0x000fca00000006ff */
[----:B------:R-:W-:Y:S01]  /*5790*/  FFMA.FTZ R218, R219, R218, R138 ;  /* 0x000000dadbda7223 */ /* 0x000fe2000001008a */
[----:B------:R-:W-:-:S05]  /*57a0*/  SHF.L.U32 R219, R220, 0x10, RZ ;  /* 0x00000010dcdb7819 */ /* 0x000fca00000006ff */
[----:B------:R-:W-:Y:S01]  /*57b0*/  FFMA.FTZ R219, R8, R219, R139 ;  /* 0x000000db08db7223 */ /* 0x000fe2000001008b */
[----:B------:R-:W-:Y:S06]  /*57c0*/  BRA `(.L_x_26746) ;  /* 0x0000000000907947 */ /* 0x000fec0003800000 */
.L_x_26745:
[C---:B0----5:R-:W-:Y:S02]  /*57d0*/  SHF.L.U32 R212, R216.reuse, 0x10, RZ ;  /* 0x00000010d8d47819 */ /* 0x061fe400000006ff */
[----:B------:R-:W-:Y:S02]  /*57e0*/  PRMT R213, R216, 0x7632, R213 ;  /* 0x00007632d8d57816 */ /* 0x000fe400000000d5 */
[----:B------:R-:W-:Y:S01]  /*57f0*/  SHF.L.U32 R214, R120, 0x10, RZ ;  /* 0x0000001078d67819 */ /* 0x000fe200000006ff */
[----:B------:R-:W-:Y:S01]  /*5800*/  FMUL.FTZ R212, R212, R8 ;  /* 0x00000008d4d47220 */ /* 0x000fe20000410000 */
[----:B------:R-:W-:Y:S02]  /*5810*/  SHF.L.U32 R213, R213, 0x10, RZ ;  /* 0x00000010d5d57819 */ /* 0x000fe400000006ff */
[----:B------:R-:W-:Y:S01]  /*5820*/  PRMT R215, R217, 0x7632, R215 ;  /* 0x00007632d9d77816 */ /* 0x000fe200000000d7 */
[----:B------:R-:W-:Y:S01]  /*5830*/  FMUL.FTZ R212, R212, R214 ;  /* 0x000000d6d4d47220 */ /* 0x000fe20000410000 */
[----:B------:R-:W-:Y:S01]  /*5840*/  SHF.L.U32 R214, R223, 0x10, RZ ;  /* 0x00000010dfd67819 */ /* 0x000fe200000006ff */
[----:B------:R-:W-:Y:S01]  /*5850*/  FMUL.FTZ R213, R213, R8 ;  /* 0x00000008d5d57220 */ /* 0x000fe20000410000 */
[----:B------:R-:W-:-:S02]  /*5860*/  SHF.L.U32 R216, R121, 0x10, RZ ;  /* 0x0000001079d87819 */ /* 0x000fc400000006ff */
[----:B------:R-:W-:Y:S01]  /*5870*/  SHF.L.U32 R215, R215, 0x10, RZ ;  /* 0x00000010d7d77819 */ /* 0x000fe200000006ff */
[----:B------:R-:W-:Y:S01]  /*5880*/  FMUL.FTZ R213, R213, R214 ;  /* 0x000000d6d5d57220 */ /* 0x000fe20000410000 */
[----:B------:R-:W-:Y:S02]  /*5890*/  SHF.L.U32 R214, R217, 0x10, RZ ;  /* 0x00000010d9d67819 */ /* 0x000fe400000006ff */
[----:B------:R-:W-:Y:S01]  /*58a0*/  PRMT R217, R218, 0x7632, R217 ;  /* 0x00007632dad97816 */ /* 0x000fe200000000d9 */
[-C--:B------:R-:W-:Y:S02]  /*58b0*/  FMUL.FTZ R215, R215, R8.reuse ;  /* 0x00000008d7d77220 */ /* 0x080fe40000410000 */
[----:B------:R-:W-:Y:S01]  /*58c0*/  FMUL.FTZ R214, R214, R8 ;  /* 0x00000008d6d67220 */ /* 0x000fe20000410000 */
[----:B------:R-:W-:-:S03]  /*58d0*/  SHF.L.U32 R217, R217, 0x10, RZ ;  /* 0x00000010d9d97819 */ /* 0x000fc600000006ff */
[----:B------:R-:W-:Y:S01]  /*58e0*/  FMUL.FTZ R214, R214, R216 ;  /* 0x000000d8d6d67220 */ /* 0x000fe20000410000 */
[----:B------:R-:W-:Y:S01]  /*58f0*/  SHF.L.U32 R216, R222, 0x10, RZ ;  /* 0x00000010ded87819 */ /* 0x000fe200000006ff */
[----:B------:R-:W-:-:S04]  /*5900*/  FMUL.FTZ R217, R217, R8 ;  /* 0x00000008d9d97220 */ /* 0x000fc80000410000 */
[----:B------:R-:W-:Y:S01]  /*5910*/  FMUL.FTZ R215, R215, R216 ;  /* 0x000000d8d7d77220 */ /* 0x000fe20000410000 */
[----:B------:R-:W-:Y:S02]  /*5920*/  SHF.L.U32 R216, R218, 0x10, RZ ;  /* 0x00000010dad87819 */ /* 0x000fe400000006ff */
[----:B------:R-:W-:-:S03]  /*5930*/  SHF.L.U32 R218, R122, 0x10, RZ ;  /* 0x000000107ada7819 */ /* 0x000fc600000006ff */
[----:B------:R-:W-:-:S04]  /*5940*/  FMUL.FTZ R216, R216, R8 ;  /* 0x00000008d8d87220 */ /* 0x000fc80000410000 */
[----:B------:R-:W-:Y:S01]  /*5950*/  FMUL.FTZ R216, R216, R218 ;  /* 0x000000dad8d87220 */ /* 0x000fe20000410000 */
[----:B------:R-:W-:-:S05]  /*5960*/  SHF.L.U32 R218, R221, 0x10, RZ ;  /* 0x00000010ddda7819 */ /* 0x000fca00000006ff */
[----:B------:R-:W-:Y:S01]  /*5970*/  FMUL.FTZ R217, R217, R218 ;  /* 0x000000dad9d97220 */ /* 0x000fe20000410000 */
[C---:B------:R-:W-:Y:S02]  /*5980*/  PRMT R218, R219.reuse, 0x7632, R218 ;  /* 0x00007632dbda7816 */ /* 0x040fe400000000da */
[----:B------:R-:W-:Y:S02]  /*5990*/  SHF.L.U32 R219, R219, 0x10, RZ ;  /* 0x00000010dbdb7819 */ /* 0x000fe400000006ff */
[----:B------:R-:W-:-:S03]  /*59a0*/  SHF.L.U32 R218, R218, 0x10, RZ ;  /* 0x00000010dada7819 */ /* 0x000fc600000006ff */
[-C--:B------:R-:W-:Y:S02]  /*59b0*/  FMUL.FTZ R219, R219, R8.reuse ;  /* 0x00000008dbdb7220 */ /* 0x080fe40000410000 */
[----:B------:R-:W-:Y:S01]  /*59c0*/  FMUL.FTZ R8, R218, R8 ;  /* 0x00000008da087220 */ /* 0x000fe20000410000 */
[----:B------:R-:W-:-:S05]  /*59d0*/  SHF.L.U32 R218, R123, 0x10, RZ ;  /* 0x000000107bda7819 */ /* 0x000fca00000006ff */
[----:B------:R-:W-:Y:S01]  /*59e0*/  FMUL.FTZ R218, R219, R218 ;  /* 0x000000dadbda7220 */ /* 0x000fe20000410000 */
[----:B------:R-:W-:-:S05]  /*59f0*/  SHF.L.U32 R219, R220, 0x10, RZ ;  /* 0x00000010dcdb7819 */ /* 0x000fca00000006ff */
[----:B------:R-:W-:-:S07]  /*5a00*/  FMUL.FTZ R219, R8, R219 ;  /* 0x000000db08db7220 */ /* 0x000fce0000410000 */
.L_x_26746:
[----:B------:R-:W0:Y:S02]  /*5a10*/  LDC.64 R220, c[0x0][0x3a8] ;  /* 0x0000ea00ffdc7b82 */ /* 0x000e240000000a00 */
[----:B0-----:R-:W-:-:S05]  /*5a20*/  IMAD.WIDE.U32 R220, R6, 0x20, R220 ;  /* 0x0000002006dc7825 */ /* 0x001fca00078e00dc */
[----:B------:R0:W-:Y:S04]  /*5a30*/  STG.E.128 desc[UR6][R220.64], R212 ;  /* 0x000000d4dc007986 */ /* 0x0001e8000c101d06 */
[----:B------:R0:W-:Y:S02]  /*5a40*/  STG.E.128 desc[UR6][R220.64+0x10], R216 ;  /* 0x000010d8dc007986 */ /* 0x0001e4000c101d06 */
.L_x_26744:
[----:B------:R-:W-:Y:S05]  /*5a50*/  BSYNC.RECONVERGENT B0 ;  /* 0x0000000000007941 */ /* 0x000fea0003800200 */
.L_x_26743:
[----:B------:R-:W-:Y:S01]  /*5a60*/  FADD.FTZ R6, RZ, R140 ;  /* 0x0000008cff067221 */ /* 0x000fe20000010000 */
[C---:B------:R-:W-:Y:S01]  /*5a70*/  ISETP.GT.U32.AND P4, PT, R0.reuse, 0x3f, PT ;  /* 0x0000003f0000780c */ /* 0x040fe20003f84070 */
[----:B------:R-:W5:Y:S01]  /*5a80*/  S2R R232, SR_TID.X ;  /* 0x0000000000e87919 */ /* 0x000f620000002100 */
        /* <DEDUP_REMOVED lines=16> */
[----:B01234-:R-:W-:-:S05]  /*5b90*/  FSEL R221, R6, RZ, P5 ;  /* 0x000000ff06dd7208 */ /* 0x01ffca0002800000 */
        /* <DEDUP_REMOVED lines=81> */
[----:B-----5:R-:W-:-:S13]  /*60b0*/  LOP3.LUT P6, RZ, R232, 0x1f, RZ, 0xc0, !PT ;  /* 0x0000001fe8ff7812 */ /* 0x020fda00078cc0ff */
        /* <DEDUP_REMOVED lines=188> */
.L_x_26780:
        /* <DEDUP_REMOVED lines=8> */
[----:B0-----:R-:W0:Y:S03]  /*6d00*/  @!P1 LDC.64 R220, c[0x0][0x3c0] ;  /* 0x0000f000ffdc9b82 */ /* 0x001e260000000a00 */
[----:B------:R1:W2:Y:S02]  /*6d10*/  MUFU.RSQ R8, R6 ;  /* 0x0000000600087308 */ /* 0x0002a40000001400 */
[----:B-1----:R-:W-:Y:S01]  /*6d20*/  FSEL R6, R223, RZ, !P0 ;  /* 0x000000ffdf067208 */ /* 0x002fe20004000000 */
[----:B0-----:R-:W-:-:S05]  /*6d30*/  @!P1 IMAD.WIDE R220, R2, 0x4, R220 ;  /* 0x0000000402dc9825 */ /* 0x001fca00078e02dc */
[----:B------:R0:W-:Y:S02]  /*6d40*/  @!P1 STG.E desc[UR6][R220.64], R223 ;  /* 0x000000dfdc009986 */ /* 0x0001e4000c101906 */
[----:B0-----:R-:W0:Y:S02]  /*6d50*/  @!P1 LDC.64 R220, c[0x0][0x3c8] ;  /* 0x0000f200ffdc9b82 */ /* 0x001e240000000a00 */
[----:B0-----:R-:W-:-:S05]  /*6d60*/  @!P1 IMAD.WIDE R220, R2, 0x4, R220 ;  /* 0x0000000402dc9825 */ /* 0x001fca00078e02dc */
[----:B--2---:R0:W-:Y:S01]  /*6d70*/  @!P1 STG.E desc[UR6][R220.64], R8 ;  /* 0x00000008dc009986 */ /* 0x0041e2000c101906 */
        /* <DEDUP_REMOVED lines=57> */
.L_x_26749:
[----:B------:R-:W-:Y:S05]  /*7110*/  BSYNC.RECONVERGENT B0 ;  /* 0x0000000000007941 */ /* 0x000fea0003800200 */
.L_x_26748:
[----:B------:R-:W-:Y:S01]  /*7120*/  ISETP.GE.U32.AND P0, PT, R0, 0x40, PT ;  /* 0x000000400000780c */ /* 0x000fe20003f06070 */
[----:B------:R-:W-:-:S12]  /*7130*/  BSSY.RECONVERGENT B0, `(.L_x_26750) ;  /* 0x000003a000007945 */ /* 0x000fd80003800200 */
[----:B------:R-:W-:Y:S05]  /*7140*/  @!P0 BRA `(.L_x_26751) ;  /* 0x0000000000e08947 */ /* 0x000fea0003800000 */
[----:B-1----:R-:W2:Y:S04]  /*7150*/  LDL R233, [R1+0x50] ;  /* 0x0000500001e97983 */ /* 0x002ea80000100800 */
[----:B------:R-:W3:Y:S04]  /*7160*/  LDL R222, [R1+0x54] ;  /* 0x0000540001de7983 */ /* 0x000ee80000100800 */
[----:B------:R-:W4:Y:S04]  /*7170*/  LDL R249, [R1+0x58] ;  /* 0x0000580001f97983 */ /* 0x000f280000100800 */
[----:B------:R-:W5:Y:S01]  /*7180*/  LDL R223, [R1+0x5c] ;  /* 0x00005c0001df7983 */ /* 0x000f620000100800 */
[----:B------:R-:W-:Y:S01]  /*7190*/  FADD.FTZ R232, R148, -R6 ;  /* 0x8000000694e87221 */ /* 0x000fe20000010000 */
[----:B0-----:R-:W-:-:S02]  /*71a0*/  SHF.L.U32 R220, R24, 0x10, RZ ;  /* 0x0000001018dc7819 */ /* 0x001fc400000006ff */
        /* <DEDUP_REMOVED lines=50> */
.L_x_26751:
[----:B------:R-:W-:Y:S05]  /*74d0*/  BSYNC.RECONVERGENT B0 ;  /* 0x0000000000007941 */ /* 0x000fea0003800200 */
.L_x_26750:
        /* <DEDUP_REMOVED lines=59> */
.L_x_26753:
[----:B------:R-:W-:Y:S05]  /*7890*/  BSYNC.RECONVERGENT B0 ;  /* 0x0000000000007941 */ /* 0x000fea0003800200 */
.L_x_26752:
[----:B------:R-:W-:Y:S01]  /*78a0*/  ISETP.GE.U32.AND P0, PT, R0, 0x80, PT ;  /* 0x000000800000780c */ /* 0x000fe20003f06070 */
[----:B------:R-:W-:-:S12]  /*78b0*/  BSSY.RECONVERGENT B0, `(.L_x_26754) ;  /* 0x000003a000007945 */ /* 0x000fd80003800200 */
[----:B------:R-:W-:Y:S05]  /*78c0*/  @!P0 BRA `(.L_x_26755) ;  /* 0x0000000000e08947 */ /* 0x000fea0003800000 */
[----:B-123--:R-:W2:Y:S04]  /*78d0*/  LDL R233, [R1+0x90] ;  /* 0x0000900001e97983 */ /* 0x00eea80000100800 */
        /* <DEDUP_REMOVED lines=55> */
.L_x_26755:
[----:B------:R-:W-:Y:S05]  /*7c50*/  BSYNC.RECONVERGENT B0 ;  /* 0x0000000000007941 */ /* 0x000fea0003800200 */
.L_x_26754:
        /* <DEDUP_REMOVED lines=59> */
.L_x_26757:
[----:B------:R-:W-:Y:S05]  /*8010*/  BSYNC.RECONVERGENT B0 ;  /* 0x0000000000007941 */ /* 0x000fea0003800200 */
.L_x_26756:
        /* <DEDUP_REMOVED lines=59> */
.L_x_26759:
[----:B------:R-:W-:Y:S05]  /*83d0*/  BSYNC.RECONVERGENT B0 ;  /* 0x0000000000007941 */ /* 0x000fea0003800200 */
.L_x_26758:
        /* <DEDUP_REMOVED lines=59> */
.L_x_26761:
[----:B------:R-:W-:Y:S05]  /*8790*/  BSYNC.RECONVERGENT B0 ;  /* 0x0000000000007941 */ /* 0x000fea0003800200 */
.L_x_26760:
        /* <DEDUP_REMOVED lines=59> */
.L_x_26763:
[----:B------:R-:W-:Y:S05]  /*8b50*/  BSYNC.RECONVERGENT B0 ;  /* 0x0000000000007941 */ /* 0x000fea0003800200 */
.L_x_26762:
        /* <DEDUP_REMOVED lines=59> */
.L_x_26765:
[----:B------:R-:W-:Y:S05]  /*8f10*/  BSYNC.RECONVERGENT B0 ;  /* 0x0000000000007941 */ /* 0x000fea0003800200 */
.L_x_26764:
        /* <DEDUP_REMOVED lines=58> */
.L_x_26767:
[----:B------:R-:W-:Y:S05]  /*92c0*/  BSYNC.RECONVERGENT B0 ;  /* 0x0000000000007941 */ /* 0x000fea0003800200 */
.L_x_26766:
[----:B0-----:R-:W0:Y:S02]  /*92d0*/  LDC.64 R8, c[0x0][0x380] ;  /* 0x0000e000ff087b82 */ /* 0x001e240000000a00 */
[----:B0-----:R-:W-:-:S04]  /*92e0*/  LEA R2, R8, R2, 0x2 ;  /* 0x0000000208027211 */ /* 0x001fc800078e10ff */
[----:B------:R-:W-:-:S13]  /*92f0*/  ISETP.GE.AND P0, PT, R2, R9, PT ;  /* 0x000000090200720c */ /* 0x000fda0003f06270 */
[----:B------:R-:W-:Y:S05]  /*9300*/  @!P0 BRA `(.L_x_26768) ;  /* 0xffffff8800c08947 */ /* 0x000fea000383ffff */
[----:B------:R-:W-:Y:S05]  /*9310*/  EXIT ;  /* 0x000000000000794d */ /* 0x000fea0003800000 */
.L_x_26747:
        /* <DEDUP_REMOVED lines=8> */
.L_x_26770:
[----:B------:R-:W-:Y:S05]  /*93a0*/  BSYNC B0 ;  /* 0x0000000000007941 */ /* 0x000fea0003800000 */
.L_x_26769:
        /* <DEDUP_REMOVED lines=9> */
.L_x_26771:
[----:B------:R-:W-:Y:S02]  /*9440*/  HFMA2 R220, -RZ, RZ, 0, 2.384185791015625e-07 ;  /* 0x00000004ffdc7431 */ /* 0x000fe400000001ff */
[----:B------:R-:W-:Y:S01]  /*9450*/  FADD.FTZ R221, R221, R6 ;  /* 0x00000006dddd7221 */ /* 0x000fe20000010000 */
[----:B------:R-:W-:-:S04]  /*9460*/  MOV R6, 0xffffffff ;  /* 0xffffffff00067802 */ /* 0x000fc80000000f00 */
[----:B------:R-:W-:-:S07]  /*9470*/  MOV R233, R221 ;  /* 0x000000dd00e97202 */ /* 0x000fce0000000f00 */
[----:B------:R-:W-:Y:S05]  /*9480*/  WARPSYNC.COLLECTIVE R6, `(.L_x_26772) ;  /* 0x0000000006087348 */ /* 0x000fea0003c00000 */
[----:B------:R0:W1:Y:S02]  /*9490*/  SHFL.BFLY P6, R6, R233, R220, R8 ;  /* 0x0c0000dce9067389 */ /* 0x00006400000c0008 */
[----:B01----:R-:W-:Y:S05]  /*94a0*/  ENDCOLLECTIVE ;  /* 0x000000000000791b */ /* 0x003fea0003800000 */
.L_x_26772:
[----:B------:R-:W-:Y:S02]  /*94b0*/  HFMA2 R220, -RZ, RZ, 0, 4.76837158203125e-07 ;  /* 0x00000008ffdc7431 */ /* 0x000fe400000001ff */
[----:B------:R-:W-:Y:S01]  /*94c0*/  FADD.FTZ R221, R221, R6 ;  /* 0x00000006dddd7221 */ /* 0x000fe20000010000 */
[----:B------:R-:W-:-:S04]  /*94d0*/  MOV R6, 0xffffffff ;  /* 0xffffffff00067802 */ /* 0x000fc80000000f00 */
[----:B------:R-:W-:-:S07]  /*94e0*/  MOV R233, R221 ;  /* 0x000000dd00e97202 */ /* 0x000fce0000000f00 */
[----:B------:R-:W-:Y:S05]  /*94f0*/  WARPSYNC.COLLECTIVE R6, `(.L_x_26773) ;  /* 0x0000000006087348 */ /* 0x000fea0003c00000 */
[----:B------:R0:W1:Y:S02]  /*9500*/  SHFL.BFLY P6, R6, R233, R220, R8 ;  /* 0x0c0000dce9067389 */ /* 0x00006400000c0008 */
[----:B01----:R-:W-:Y:S05]  /*9510*/  ENDCOLLECTIVE ;  /* 0x000000000000791b */ /* 0x003fea0003800000 */
.L_x_26773:
[----:B------:R-:W-:Y:S02]  /*9520*/  HFMA2 R220, -RZ, RZ, 0, 9.5367431640625e-07 ;  /* 0x00000010ffdc7431 */ /* 0x000fe400000001ff */
[----:B------:R-:W-:Y:S01]  /*9530*/  FADD.FTZ R221, R221, R6 ;  /* 0x00000006dddd7221 */ /* 0x000fe20000010000 */
[----:B------:R-:W-:-:S04]  /*9540*/  MOV R6, 0xffffffff ;  /* 0xffffffff00067802 */ /* 0x000fc80000000f00 */
[----:B------:R-:W-:-:S07]  /*9550*/  MOV R233, R221 ;  /* 0x000000dd00e97202 */ /* 0x000fce0000000f00 */
[----:B------:R-:W-:Y:S05]  /*9560*/  WARPSYNC.COLLECTIVE R6, `(.L_x_26774) ;  /* 0x0000000006087348 */ /* 0x000fea0003c00000 */
[----:B------:R0:W1:Y:S02]  /*9570*/  SHFL.BFLY P6, R6, R233, R220, R8 ;  /* 0x0c0000dce9067389 */ /* 0x00006400000c0008 */
[----:B01----:R-:W-:Y:S05]  /*9580*/  ENDCOLLECTIVE ;  /* 0x000000000000791b */ /* 0x003fea0003800000 */
.L_x_26774:
        /* <DEDUP_REMOVED lines=174> */
.L_x_26775:
[----:B------:R-:W-:Y:S02]  /*a070*/  HFMA2 R220, -RZ, RZ, 0, 1.1920928955078125e-07 ;  /* 0x00000002ffdc7431 */ /* 0x000fe400000001ff */
[----:B------:R-:W-:Y:S01]  /*a080*/  FADD.FTZ R221, R221, R6 ;  /* 0x00000006dddd7221 */ /* 0x000fe20000010000 */
[----:B------:R-:W-:-:S04]  /*a090*/  MOV R6, 0xffffffff ;  /* 0xffffffff00067802 */ /* 0x000fc80000000f00 */
[----:B------:R-:W-:-:S07]  /*a0a0*/  MOV R233, R221 ;  /* 0x000000dd00e97202 */ /* 0x000fce0000000f00 */
[----:B------:R-:W-:Y:S05]  /*a0b0*/  WARPSYNC.COLLECTIVE R6, `(.L_x_26776) ;  /* 0x0000000006087348 */ /* 0x000fea0003c00000 */
[----:B------:R0:W1:Y:S02]  /*a0c0*/  SHFL.BFLY P6, R6, R233, R220, R8 ;  /* 0x0c0000dce9067389 */ /* 0x00006400000c0008 */
[----:B01----:R-:W-:Y:S05]  /*a0d0*/  ENDCOLLECTIVE ;  /* 0x000000000000791b */ /* 0x003fea0003800000 */
.L_x_26776:
[----:B------:R-:W-:Y:S02]  /*a0e0*/  HFMA2 R220, -RZ, RZ, 0, 2.384185791015625e-07 ;  /* 0x00000004ffdc7431 */ /* 0x000fe400000001ff */
[----:B------:R-:W-:Y:S01]  /*a0f0*/  FADD.FTZ R221, R221, R6 ;  /* 0x00000006dddd7221 */ /* 0x000fe20000010000 */
[----:B------:R-:W-:-:S04]  /*a100*/  MOV R6, 0xffffffff ;  /* 0xffffffff00067802 */ /* 0x000fc80000000f00 */
[----:B------:R-:W-:-:S07]  /*a110*/  MOV R233, R221 ;  /* 0x000000dd00e97202 */ /* 0x000fce0000000f00 */
[----:B------:R-:W-:Y:S05]  /*a120*/  WARPSYNC.COLLECTIVE R6, `(.L_x_26777) ;  /* 0x0000000006087348 */ /* 0x000fea0003c00000 */
[----:B------:R0:W1:Y:S02]  /*a130*/  SHFL.BFLY P6, R6, R233, R220, R8 ;  /* 0x0c0000dce9067389 */ /* 0x00006400000c0008 */
[----:B01----:R-:W-:Y:S05]  /*a140*/  ENDCOLLECTIVE ;  /* 0x000000000000791b */ /* 0x003fea0003800000 */
.L_x_26777:
[----:B------:R-:W-:Y:S02]  /*a150*/  HFMA2 R220, -RZ, RZ, 0, 4.76837158203125e-07 ;  /* 0x00000008ffdc7431 */ /* 0x000fe400000001ff */
[----:B------:R-:W-:Y:S01]  /*a160*/  FADD.FTZ R221, R221, R6 ;  /* 0x00000006dddd7221 */ /* 0x000fe20000010000 */
[----:B------:R-:W-:-:S04]  /*a170*/  MOV R6, 0xffffffff ;  /* 0xffffffff00067802 */ /* 0x000fc80000000f00 */
[----:B------:R-:W-:-:S07]  /*a180*/  MOV R233, R221 ;  /* 0x000000dd00e97202 */ /* 0x000fce0000000f00 */
[----:B------:R-:W-:Y:S05]  /*a190*/  WARPSYNC.COLLECTIVE R6, `(.L_x_26778) ;  /* 0x0000000006087348 */ /* 0x000fea0003c00000 */
[----:B------:R0:W1:Y:S02]  /*a1a0*/  SHFL.BFLY P6, R6, R233, R220, R8 ;  /* 0x0c0000dce9067389 */ /* 0x00006400000c0008 */
[----:B01----:R-:W-:Y:S05]  /*a1b0*/  ENDCOLLECTIVE ;  /* 0x000000000000791b */ /* 0x003fea0003800000 */
.L_x_26778:
[----:B------:R-:W-:Y:S02]  /*a1c0*/  HFMA2 R220, -RZ, RZ, 0, 9.5367431640625e-07 ;  /* 0x00000010ffdc7431 */ /* 0x000fe400000001ff */
[----:B------:R-:W-:Y:S01]  /*a1d0*/  FADD.FTZ R221, R221, R6 ;  /* 0x00000006dddd7221 */ /* 0x000fe20000010000 */
[----:B------:R-:W-:-:S04]  /*a1e0*/  MOV R6, 0xffffffff ;  /* 0xffffffff00067802 */ /* 0x000fc80000000f00 */
[----:B------:R-:W-:-:S07]  /*a1f0*/  MOV R233, R221 ;  /* 0x000000dd00e97202 */ /* 0x000fce0000000f00 */
[----:B------:R-:W-:Y:S05]  /*a200*/  WARPSYNC.COLLECTIVE R6, `(.L_x_26779) ;  /* 0x0000000006087348 */ /* 0x000fea0003c00000 */
[----:B------:R0:W1:Y:S02]  /*a210*/  SHFL.BFLY P6, R6, R233, R220, R8 ;  /* 0x0c0000dce9067389 */ /* 0x00006400000c0008 */
[----:B01----:R-:W-:Y:S05]  /*a220*/  ENDCOLLECTIVE ;  /* 0x000000000000791b */ /* 0x003fea0003800000 */
.L_x_26779:
[----:B------:R-:W-:Y:S05]  /*a230*/  BRA `(.L_x_26780) ;  /* 0xffffffc800907947 */ /* 0x000fea000383ffff */
.L_x_26781:
        /* <DEDUP_REMOVED lines=12> */
.L_x_88468:


//--------------------- .text._ZN10layer_norm13ln_fwd_kernelINS_13Kernel_traitsI13__nv_bfloat16S2_fS2_fjLj2560ELj1ELj4ELj1ELj16ENS_18Kernel_traits_baseILj2560ES2_S2_fS2_fjLj128EEEEELb0ELb1ELb0ELb1EEEvNS_9FwdParamsE --------------------------
	.section	.text._ZN10layer_norm13ln_fwd_kernelINS_13Kernel_traitsI13__nv_bfloat16S2_fS2_fjLj2560ELj1ELj4ELj1ELj16ENS_18Kernel_traits_baseILj2560ES2_S2_fS2_fjLj128EEEEELb0ELb1ELb0ELb1EEEvNS_9FwdParamsE,"ax",@progbits
	.align	128
        .global         _ZN10layer_norm13ln_fwd_kernelINS_13Kernel_traitsI13__nv_bfloat16S2_fS2_fjLj2560ELj1ELj4ELj1ELj16ENS_18Kernel_traits_baseILj2560ES2_S2_fS2_fjLj128EEEEELb0ELb1ELb0ELb1EEEvNS_9FwdParamsE
        .type           _ZN10layer_norm13ln_fwd_kernelINS_13Kernel_traitsI13__nv_bfloat16S2_fS2_fjLj2560ELj1ELj4ELj1ELj16ENS_18Kernel_traits_baseILj2560ES2_S2_fS2_fjLj128EEEEELb0ELb1ELb0ELb1EEEvNS_9FwdParamsE,@function
        .size           _ZN10layer_norm13ln_fwd_kernelINS_13Kernel_traitsI13__nv_bfloat16S2_fS2_fjLj2560ELj1ELj4ELj1ELj16ENS_18Kernel_traits_baseILj2560ES2_S2_fS2_fjLj128EEEEELb0ELb1ELb0ELb1EEEvNS_9FwdParamsE,(.L_x_88469 - _ZN10layer_norm13ln_fwd_kernelINS_13Kernel_traitsI13__nv_bfloat16S2_fS2_fjLj2560ELj1ELj4ELj1ELj16ENS_18Kernel_traits_baseILj2560ES2_S2_fS2_fjLj128EEEEELb0ELb1ELb0ELb1EEEvNS_9FwdParamsE)
        .other          _ZN10layer_norm13ln_fwd_kernelINS_13Kernel_traitsI13__nv_bfloat16S2_fS2_fjLj2560ELj1ELj4ELj1ELj16ENS_18Kernel_traits_baseILj2560ES2_S2_fS2_fjLj128EEEEELb0ELb1ELb0ELb1EEEvNS_9FwdParamsE,@"STO_CUDA_ENTRY STV_DEFAULT"
_ZN10layer_norm13ln_fwd_kernelINS_13Kernel_traitsI13__nv_bfloat16S2_fS2_fjLj2560ELj1ELj4ELj1ELj16ENS_18Kernel_traits_baseILj2560ES2_S2_fS2_fjLj128EEEEELb0ELb1ELb0ELb1EEEvNS_9FwdParamsE:
.text._ZN10layer_norm13ln_fwd_kernelINS_13Kernel_traitsI13__nv_bfloat16S2_fS2_fjLj2560ELj1ELj4ELj1ELj16ENS_18Kernel_traits_baseILj2560ES2_S2_fS2_fjLj128EEEEELb0ELb1ELb0ELb1EEEvNS_9FwdParamsE:
        /* <DEDUP_REMOVED lines=46> */
.L_x_26782:
        /* <DEDUP_REMOVED lines=44> */
.L_x_26783:
        /* <DEDUP_REMOVED lines=148> */
[----:B-1----:R-:W-:Y:S01]  /*0ee0*/  ISETP.NE.U32.AND P0, PT, RZ, UR4, PT ;  /* 0x00000004ff007c0c */ /* 0x002fe2000bf05070 */
        /* <DEDUP_REMOVED lines=43> */
[----:B------:R-:W-:Y:S01]  /*11a0*/  ISETP.NE.AND.EX P0, PT, RZ, UR5, PT, P0 ;  /* 0x00000005ff007c0c */ /* 0x000fe2000bf05300 */
[----:B------:R-:W0:Y:S02]  /*11b0*/  LDCU.64 UR4, c[0x0][0x3a0] ;  /* 0x00007400ff0477ac */ /* 0x000e240008000a00 */
        /* <DEDUP_REMOVED lines=31> */
[----:B0--34-:R2:W-:Y:S02]  /*13b0*/  STL.S16 [R1], R9 ;  /* 0x0000000901007387 */ /* 0x0195e40000100600 */
.L_x_26805:
[----:B-12---:R-:W0:Y:S01]  /*13c0*/  @P0 LDC.64 R10, c[0x0][0x3e0] ;  /* 0x0000f800ff0a0b82 */ /* 0x006e220000000a00 */
[----:B------:R-:W1:Y:S01]  /*13d0*/  S2R R12, SR_TID.X ;  /* 0x00000000000c7919 */ /* 0x000e620000002100 */
[----:B------:R-:W-:-:S06]  /*13e0*/  IMAD R9, R8, UR8, RZ ;  /* 0x0000000808097c24 */ /* 0x000fcc000f8e02ff */
[----:B------:R-:W2:Y:S01]  /*13f0*/  LDC.64 R216, c[0x0][0x390] ;  /* 0x0000e400ffd87b82 */ /* 0x000ea20000000a00 */
[----:B0-----:R-:W-:-:S06]  /*1400*/  @P0 IMAD.WIDE R10, R8, 0x2, R10 ;  /* 0x00000002080a0825 */ /* 0x001fcc00078e020a */
[----:B------:R0:W3:Y:S01]  /*1410*/  @P0 LDG.E.U16 R10, desc[UR6][R10.64] ;  /* 0x000000060a0a0981 */ /* 0x0000e2000c1e1500 */
[----:B------:R-:W-:Y:S01]  /*1420*/  HFMA2 R225, -RZ, RZ, 1.875, 0 ;  /* 0x3f800000ffe17431 */ /* 0x000fe200000001ff */
[----:B-1----:R-:W-:Y:S02]  /*1430*/  LOP3.LUT R12, R12, 0x1f, RZ, 0xc0, !PT ;  /* 0x0000001f0c0c7812 */ /* 0x002fe400078ec0ff */
[----:B0-----:R-:W-:-:S04]  /*1440*/  SHF.R.S32.HI R11, RZ, 0x1f, R9 ;  /* 0x0000001fff0b7819 */ /* 0x001fc80000011409 */
[----:B------:R-:W-:-:S04]  /*1450*/  LEA.HI R11, R11, R9, RZ, 0x3 ;  /* 0x000000090b0b7211 */ /* 0x000fc800078f18ff */
[----:B------:R-:W-:-:S05]  /*1460*/  LEA.HI.SX32 R230, R11, R12, 0x1d ;  /* 0x0000000c0be67211 */ /* 0x000fca00078feaff */
[----:B--2---:R-:W-:-:S06]  /*1470*/  IMAD.WIDE.U32 R12, R230, 0x10, R216 ;  /* 0x00000010e60c7825 */ /* 0x004fcc00078e00d8 */
[----:B------:R-:W5:Y:S01]  /*1480*/  LDG.E.128 R12, desc[UR6][R12.64] ;  /* 0x000000060c0c7981 */ /* 0x000f62000c1e1d00 */
[----:B------:R-:W-:-:S04]  /*1490*/  ISETP.NE.U32.AND P1, PT, RZ, UR4, PT ;  /* 0x00000004ff007c0c */ /* 0x000fc8000bf25070 */
[----:B------:R-:W-:Y:S02]  /*14a0*/  ISETP.NE.AND.EX P1, PT, RZ, UR5, PT, P1 ;  /* 0x00000005ff007c0c */ /* 0x000fe4000bf25310 */
[----:B---3--:R-:W-:-:S11]  /*14b0*/  @P0 SHF.L.U32 R225, R10, 0x10, RZ ;  /* 0x000000100ae10819 */ /* 0x008fd600000006ff */
[----:B------:R-:W-:Y:S05]  /*14c0*/  @!P1 BRA `(.L_x_26784) ;  /* 0x0000000000a49947 */ /* 0x000fea0003800000 */
[----:B------:R-:W0:Y:S02]  /*14d0*/  LDC.64 R88, c[0x0][0x3a0] ;  /* 0x0000e800ff587b82 */ /* 0x000e240000000a00 */
[----:B0-----:R-:W-:-:S05]  /*14e0*/  IMAD.WIDE.U32 R88, R230, 0x20, R88 ;  /* 0x00000020e6587825 */ /* 0x001fca00078e0058 */
[----:B------:R-:W2:Y:S04]  /*14f0*/  LDG.E.128 R92, desc[UR6][R88.64] ;  /* 0x00000006585c7981 */ /* 0x000ea8000c1e1d00 */
[----:B------:R-:W3:Y:S01]  /*1500*/  LDG.E.128 R88, desc[UR6][R88.64+0x10] ;  /* 0x0000100658587981 */ /* 0x000ee2000c1e1d00 */
[----:B-----5:R-:W-:Y:S02]  /*1510*/  PRMT R9, R13, 0x7632, R9 ;  /* 0x000076320d097816 */ /* 0x020fe40000000009 */
[----:B------:R-:W-:Y:S02]  /*1520*/  PRMT R85, R12, 0x7632, R85 ;  /* 0x000076320c557816 */ /* 0x000fe40000000055 */
[----:B------:R-:W-:Y:S02]  /*1530*/  SHF.L.U32 R9, R9, 0x10, RZ ;  /* 0x0000001009097819 */ /* 0x000fe400000006ff */
[----:B------:R-:W-:-:S02]  /*1540*/  SHF.L.U32 R87, R6, 0x10, RZ ;  /* 0x0000001006577819 */ /* 0x000fc400000006ff */
[----:B------:R-:W-:Y:S01]  /*1550*/  SHF.L.U32 R84, R12, 0x10, RZ ;  /* 0x000000100c547819 */ /* 0x000fe200000006ff */
[-C--:B------:R-:W-:Y:S01]  /*1560*/  FMUL.FTZ R9, R9, R225.reuse ;  /* 0x000000e109097220 */ /* 0x080fe20000410000 */
[----:B------:R-:W-:Y:S02]  /*1570*/  SHF.L.U32 R85, R85, 0x10, RZ ;  /* 0x0000001055557819 */ /* 0x000fe400000006ff */
[----:B------:R-:W-:Y:S01]  /*1580*/  PRMT R81, R14, 0x7632, R81 ;  /* 0x000076320e517816 */ /* 0x000fe20000000051 */
[-C--:B------:R-:W-:Y:S01]  /*1590*/  FMUL.FTZ R84, R84, R225.reuse ;  /* 0x000000e154547220 */ /* 0x080fe20000410000 */
[----:B------:R-:W-:Y:S01]  /*15a0*/  SHF.L.U32 R11, R132, 0x10, RZ ;  /* 0x00000010840b7819 */ /* 0x000fe200000006ff */
[----:B------:R-:W-:Y:S01]  /*15b0*/  FMUL.FTZ R85, R85, R225 ;  /* 0x000000e155557220 */ /* 0x000fe20000410000 */
        /* <DEDUP_REMOVED lines=10> */
[----:B--2---:R-:W-:Y:S01]  /*1660*/  FFMA.FTZ R87, R9, R87, R95 ;  /* 0x0000005709577223 */ /* 0x004fe2000001005f */
[C---:B------:R-:W-:Y:S01]  /*1670*/  PRMT R9, R15.reuse, 0x7632, R9 ;  /* 0x000076320f097816 */ /* 0x040fe20000000009 */
[----:B------:R-:W-:Y:S01]  /*1680*/  FFMA.FTZ R84, R84, R11, R92 ;  /* 0x0000000b54547223 */ /* 0x000fe2000001005c */
[----:B------:R-:W-:Y:S01]  /*1690*/  SHF.L.U32 R15, R15, 0x10, RZ ;  /* 0x000000100f0f7819 */ /* 0x000fe200000006ff */
[----:B------:R-:W-:Y:S01]  /*16a0*/  FFMA.FTZ R85, R85, R10, R93 ;  /* 0x0000000a55557223 */ /* 0x000fe2000001005d */
[----:B------:R-:W-:Y:S01]  /*16b0*/  SHF.L.U32 R9, R9, 0x10, RZ ;  /* 0x0000001009097819 */ /* 0x000fe200000006ff */
[----:B------:R-:W-:Y:S01]  /*16c0*/  FFMA.FTZ R86, R13, R86, R94 ;  /* 0x000000560d567223 */ /* 0x000fe2000001005e */
[----:B------:R-:W-:Y:S01]  /*16d0*/  SHF.L.U32 R11, R134, 0x10, RZ ;  /* 0x00000010860b7819 */ /* 0x000fe200000006ff */
[-C--:B------:R-:W-:Y:S01]  /*16e0*/  FMUL.FTZ R15, R15, R225.reuse ;  /* 0x000000e10f0f7220 */ /* 0x080fe20000410000 */
[----:B------:R-:W-:Y:S01]  /*16f0*/  SHF.L.U32 R10, R5, 0x10, RZ ;  /* 0x00000010050a7819 */ /* 0x000fe200000006ff */
[----:B------:R-:W-:-:S02]  /*1700*/  FMUL.FTZ R9, R9, R225 ;  /* 0x000000e109097220 */ /* 0x000fc40000410000 */
[----:B---3--:R-:W-:Y:S01]  /*1710*/  FFMA.FTZ R80, R80, R11, R88 ;  /* 0x0000000b50507223 */ /* 0x008fe20000010058 */
[----:B------:R-:W-:Y:S01]  /*1720*/  FFMA.FTZ R82, R15, R82, R90 ;  /* 0x000000520f527223 */ /* 0x000fe2000001005a */
[----:B------:R-:W-:Y:S01]  /*1730*/  FFMA.FTZ R81, R81, R10, R89 ;  /* 0x0000000a51517223 */ /* 0x000fe20000010059 */
[----:B------:R-:W-:Y:S01]  /*1740*/  FFMA.FTZ R83, R9, R83, R91 ;  /* 0x0000005309537223 */ /* 0x000fe2000001005b */
[----:B------:R-:W-:Y:S06]  /*1750*/  BRA `(.L_x_26785) ;  /* 0x0000000000907947 */ /* 0x000fec0003800000 */
.L_x_26784:
[----:B-----5:R-:W-:Y:S02]  /*1760*/  PRMT R9, R12, 0x7632, R9 ;  /* 0x000076320c097816 */ /* 0x020fe40000000009 */
        /* <DEDUP_REMOVED lines=8> */
[----:B------:R-:W-:Y:S01]  /*17f0*/  PRMT R9, R13, 0x7632, R9 ;  /* 0x000076320d097816 */ /* 0x000fe20000000009 */
[-C--:B------:R-:W-:Y:S01]  /*1800*/  FMUL.FTZ R84, R84, R225.reuse ;  /* 0x000000e154547220 */ /* 0x080fe20000410000 */
[----:B------:R-:W-:Y:S01]  /*1810*/  SHF.L.U32 R81, R5, 0x10, RZ ;  /* 0x0000001005517819 */ /* 0x000fe200000006ff */
        /* <DEDUP_REMOVED lines=10> */
[----:B------:R-:W-:Y:S01]  /*18c0*/  PRMT R9, R14, 0x7632, R9 ;  /* 0x000076320e097816 */ /* 0x000fe20000000009 */
[-C--:B------:R-:W-:Y:S01]  /*18d0*/  FMUL.FTZ R80, R80, R225.reuse ;  /* 0x000000e150507220 */ /* 0x080fe20000410000 */
[----:B------:R-:W-:Y:S01]  /*18e0*/  SHF.L.U32 R83, R4, 0x10, RZ ;  /* 0x0000001004537819 */ /* 0x000fe200000006ff */
[----:B------:R-:W-:Y:S01]  /*18f0*/  FMUL.FTZ R82, R82, R225 ;  /* 0x000000e152527220 */ /* 0x000fe20000410000 */
[----:B------:R-:W-:Y:S01]  /*1900*/  SHF.L.U32 R9, R9, 0x10, RZ ;  /* 0x0000001009097819 */ /* 0x000fe200000006ff */
[----:B------:R-:W-:Y:S01]  /*1910*/  FMUL.FTZ R80, R80, R10 ;  /* 0x0000000a50507220 */ /* 0x000fe20000410000 */
[----:B------:R-:W-:-:S03]  /*1920*/  SHF.L.U32 R10, R135, 0x10, RZ ;  /* 0x00000010870a7819 */ /* 0x000fc600000006ff */
[----:B------:R-:W-:Y:S02]  /*1930*/  FMUL.FTZ R9, R9, R225 ;  /* 0x000000e109097220 */ /* 0x000fe40000410000 */
[----:B------:R-:W-:Y:S02]  /*1940*/  FMUL.FTZ R82, R82, R10 ;  /* 0x0000000a52527220 */ /* 0x000fe40000410000 */
[----:B------:R-:W-:Y:S01]  /*1950*/  FMUL.FTZ R81, R9, R81 ;  /* 0x0000005109517220 */ /* 0x000fe20000410000 */
[----:B------:R-:W-:-:S04]  /*1960*/  PRMT R9, R15, 0x7632, R9 ;  /* 0x000076320f097816 */ /* 0x000fc80000000009 */
[----:B------:R-:W-:-:S05]  /*1970*/  SHF.L.U32 R9, R9, 0x10, RZ ;  /* 0x0000001009097819 */ /* 0x000fca00000006ff */
[----:B------:R-:W-:-:S04]  /*1980*/  FMUL.FTZ R9, R9, R225 ;  /* 0x000000e109097220 */ /* 0x000fc80000410000 */
[----:B------:R-:W-:-:S07]  /*1990*/  FMUL.FTZ R83, R9, R83 ;  /* 0x0000005309537220 */ /* 0x000fce0000410000 */
.L_x_26785:
[----:B------:R-:W0:Y:S01]  /*19a0*/  LDC.64 R232, c[0x0][0x3a8] ;  /* 0x0000ea00ffe87b82 */ /* 0x000e220000000a00 */
[----:B------:R-:W-:-:S07]  /*19b0*/  IADD3 R229, PT, PT, R230, 0x20, RZ ;  /* 0x00000020e6e57810 */ /* 0x000fce0007ffe0ff */
[----:B------:R-:W1:Y:S01]  /*19c0*/  @P1 LDC.64 R10, c[0x0][0x3a0] ;  /* 0x0000e800ff0a1b82 */ /* 0x000e620000000a00 */
[----:B0-----:R-:W-:-:S05]  /*19d0*/  IMAD.WIDE.U32 R12, R230, 0x20, R232 ;  /* 0x00000020e60c7825 */ /* 0x001fca00078e00e8 */
[----:B------:R-:W-:Y:S01]  /*19e0*/  STG.E.128 desc[UR6][R12.64], R84 ;  /* 0x000000540c007986 */ /* 0x000fe2000c101d06 */
[----:B-1----:R-:W-:-:S03]  /*19f0*/  @P1 IMAD.WIDE.U32 R10, R229, 0x20, R10 ;  /* 0x00000020e50a1825 */ /* 0x002fc600078e000a */
[----:B------:R0:W-:Y:S04]  /*1a00*/  STG.E.128 desc[UR6][R12.64+0x10], R80 ;  /* 0x000010500c007986 */ /* 0x0001e8000c101d06 */
[----:B------:R1:W5:Y:S04]  /*1a10*/  @P1 LDG.E.128 R92, desc[UR6][R10.64] ;  /* 0x000000060a5c1981 */ /* 0x000368000c1e1d00 */
[----:B------:R1:W5:Y:S01]  /*1a20*/  @P1 LDG.E.128 R88, desc[UR6][R10.64+0x10] ;  /* 0x000010060a581981 */ /* 0x000362000c1e1d00 */
[----:B0-----:R-:W-:-:S06]  /*1a30*/  IMAD.WIDE.U32 R12, R229, 0x10, R216 ;  /* 0x00000010e50c7825 */ /* 0x001fcc00078e00d8 */
[----:B------:R-:W5:Y:S01]  /*1a40*/  LDG.E.128 R12, desc[UR6][R12.64] ;  /* 0x000000060c0c7981 */ /* 0x000f62000c1e1d00 */
[----:B-1----:R-:W-:Y:S05]  /*1a50*/  @!P1 BRA `(.L_x_26786) ;  /* 0x0000000000949947 */ /* 0x002fea0003800000 */
        /* <DEDUP_REMOVED lines=8> */
[----:B------:R-:W-:Y:S01]  /*1ae0*/  FFMA.FTZ R77, R9, R77, R93 ;  /* 0x0000004d094d7223 */ /* 0x000fe2000001005d */
[----:B------:R-:W-:Y:S01]  /*1af0*/  PRMT R9, R13, 0x7632, R9 ;  /* 0x000076320d097816 */ /* 0x000fe20000000009 */
[-C--:B------:R-:W-:Y:S01]  /*1b00*/  FMUL.FTZ R76, R76, R225.reuse ;  /* 0x000000e14c4c7220 */ /* 0x080fe20000410000 */
[----:B------:R-:W-:Y:S01]  /*1b10*/  SHF.L.U32 R73, R0, 0x10, RZ ;  /* 0x0000001000497819 */ /* 0x000fe200000006ff */
[-C--:B------:R-:W-:Y:S01]  /*1b20*/  FMUL.FTZ R78, R78, R225.reuse ;  /* 0x000000e14e4e7220 */ /* 0x080fe20000410000 */
[----:B------:R-:W-:Y:S01]  /*1b30*/  SHF.L.U32 R9, R9, 0x10, RZ ;  /* 0x0000001009097819 */ /* 0x000fe200000006ff */
[----:B------:R-:W-:Y:S01]  /*1b40*/  FFMA.FTZ R76, R76, R10, R92 ;  /* 0x0000000a4c4c7223 */ /* 0x000fe2000001005c */
[----:B------:R-:W-:Y:S02]  /*1b50*/  SHF.L.U32 R10, R129, 0x10, RZ ;  /* 0x00000010810a7819 */ /* 0x000fe400000006ff */
[----:B------:R-:W-:Y:S01]  /*1b60*/  SHF.L.U32 R72, R14, 0x10, RZ ;  /* 0x000000100e487819 */ /* 0x000fe200000006ff */
[----:B------:R-:W-:Y:S01]  /*1b70*/  FMUL.FTZ R9, R9, R225 ;  /* 0x000000e109097220 */ /* 0x000fe20000410000 */
[----:B------:R-:W-:Y:S01]  /*1b80*/  SHF.L.U32 R74, R15, 0x10, RZ ;  /* 0x000000100f4a7819 */ /* 0x000fe200000006ff */
[----:B------:R-:W-:Y:S01]  /*1b90*/  FFMA.FTZ R78, R78, R10, R94 ;  /* 0x0000000a4e4e7223 */ /* 0x000fe2000001005e */
[----:B------:R-:W-:Y:S01]  /*1ba0*/  SHF.L.U32 R10, R130, 0x10, RZ ;  /* 0x00000010820a7819 */ /* 0x000fe200000006ff */
[----:B------:R-:W-:Y:S01]  /*1bb0*/  FFMA.FTZ R79, R9, R79, R95 ;  /* 0x0000004f094f7223 */ /* 0x000fe2000001005f */
[----:B------:R-:W-:Y:S01]  /*1bc0*/  PRMT R9, R14, 0x7632, R9 ;  /* 0x000076320e097816 */ /* 0x000fe20000000009 */
[-C--:B------:R-:W-:Y:S01]  /*1bd0*/  FMUL.FTZ R72, R72, R225.reuse ;  /* 0x000000e148487220 */ /* 0x080fe20000410000 */
[----:B------:R-:W-:Y:S01]  /*1be0*/  SHF.L.U32 R75, R227, 0x10, RZ ;  /* 0x00000010e34b7819 */ /* 0x000fe200000006ff */
[----:B------:R-:W-:Y:S01]  /*1bf0*/  FMUL.FTZ R74, R74, R225 ;  /* 0x000000e14a4a7220 */ /* 0x000fe20000410000 */
[----:B------:R-:W-:Y:S01]  /*1c00*/  SHF.L.U32 R9, R9, 0x10, RZ ;  /* 0x0000001009097819 */ /* 0x000fe200000006ff */
[----:B------:R-:W-:Y:S01]  /*1c10*/  FFMA.FTZ R72, R72, R10, R88 ;  /* 0x0000000a48487223 */ /* 0x000fe20000010058 */
[----:B------:R-:W-:-:S03]  /*1c20*/  SHF.L.U32 R10, R131, 0x10, RZ ;  /* 0x00000010830a7819 */ /* 0x000fc600000006ff */
[----:B------:R-:W-:Y:S02]  /*1c30*/  FMUL.FTZ R9, R9, R225 ;  /* 0x000000e109097220 */ /* 0x000fe40000410000 */
[----:B------:R-:W-:Y:S02]  /*1c40*/  FFMA.FTZ R74, R74, R10, R90 ;  /* 0x0000000a4a4a7223 */ /* 0x000fe4000001005a */
[----:B------:R-:W-:Y:S01]  /*1c50*/  FFMA.FTZ R73, R9, R73, R89 ;  /* 0x0000004909497223 */ /* 0x000fe20000010059 */
[----:B------:R-:W-:-:S04]  /*1c60*/  PRMT R9, R15, 0x7632, R9 ;  /* 0x000076320f097816 */ /* 0x000fc80000000009 */
[----:B------:R-:W-:-:S05]  /*1c70*/  SHF.L.U32 R9, R9, 0x10, RZ ;  /* 0x0000001009097819 */ /* 0x000fca00000006ff */
[----:B------:R-:W-:-:S04]  /*1c80*/  FMUL.FTZ R9, R9, R225 ;  /* 0x000000e109097220 */ /* 0x000fc80000410000 */
[----:B------:R-:W-:Y:S01]  /*1c90*/  FFMA.FTZ R75, R9, R75, R91 ;  /* 0x0000004b094b7223 */ /* 0x000fe2000001005b */
[----:B------:R-:W-:Y:S06]  /*1ca0*/  BRA `(.L_x_26787) ;  /* 0x0000000000907947 */ /* 0x000fec0003800000 */
.L_x_26786:
        /* <DEDUP_REMOVED lines=36> */
.L_x_26787:
[----:B------:R-:W0:Y:S01]  /*1ef0*/  @P1 LDC.64 R10, c[0x0][0x3a0] ;  /* 0x0000e800ff0a1b82 */ /* 0x000e220000000a00 */
[----:B------:R-:W-:Y:S01]  /*1f00*/  IMAD.WIDE.U32 R12, R229, 0x20, R232 ;  /* 0x00000020e50c7825 */ /* 0x000fe200078e00e8 */
[----:B------:R-:W-:-:S04]  /*1f10*/  IADD3 R221, PT, PT, R230, 0x40, RZ ;  /* 0x00000040e6dd7810 */ /* 0x000fc80007ffe0ff */
[----:B------:R-:W-:Y:S04]  /*1f20*/  STG.E.128 desc[UR6][R12.64], R76 ;  /* 0x0000004c0c007986 */ /* 0x000fe8000c101d06 */
[----:B------:R1:W-:Y:S01]  /*1f30*/  STG.E.128 desc[UR6][R12.64+0x10], R72 ;  /* 0x000010480c007986 */ /* 0x0003e2000c101d06 */
[----:B0-----:R-:W-:-:S04]  /*1f40*/  @P1 IMAD.WIDE.U32 R10, R221, 0x20, R10 ;  /* 0x00000020dd0a1825 */ /* 0x001fc800078e000a */
[----:B-1----:R-:W-:Y:S01]  /*1f50*/  IMAD.WIDE.U32 R12, R221, 0x10, R216 ;  /* 0x00000010dd0c7825 */ /* 0x002fe200078e00d8 */
[----:B------:R0:W5:Y:S04]  /*1f60*/  @P1 LDG.E.128 R92, desc[UR6][R10.64] ;  /* 0x000000060a5c1981 */ /* 0x000168000c1e1d00 */
[----:B------:R0:W5:Y:S04]  /*1f70*/  @P1 LDG.E.128 R88, desc[UR6][R10.64+0x10] ;  /* 0x000010060a581981 */ /* 0x000168000c1e1d00 */
[----:B------:R-:W5:Y:S01]  /*1f80*/  LDG.E.128 R12, desc[UR6][R12.64] ;  /* 0x000000060c0c7981 */ /* 0x000f62000c1e1d00 */
[----:B------:R-:W-:Y:S05]  /*1f90*/  @!P1 BRA `(.L_x_26788) ;  /* 0x0000000000949947 */ /* 0x000fea0003800000 */
[----:B-----5:R-:W-:Y:S02]  /*1fa0*/  PRMT R9, R12, 0x7632, R9 ;  /* 0x000076320c097816 */ /* 0x020fe40000000009 */
[----:B------:R-:W-:Y:S02]  /*1fb0*/  SHF.L.U32 R69, R228, 0x10, RZ ;  /* 0x00000010e4457819 */ /* 0x000fe400000006ff */
[----:B------:R-:W-:Y:S02]  /*1fc0*/  SHF.L.U32 R9, R9, 0x10, RZ ;  /* 0x0000001009097819 */ /* 0x000fe400000006ff */
[----:B------:R-:W-:Y:S02]  /*1fd0*/  SHF.L.U32 R71, R231, 0x10, RZ ;  /* 0x00000010e7477819 */ /* 0x000fe400000006ff */
[----:B------:R-:W-:Y:S01]  /*1fe0*/  SHF.L.U32 R68, R12, 0x10, RZ ;  /* 0x000000100c447819 */ /* 0x000fe200000006ff */
[----:B------:R-:W-:Y:S01]  /*1ff0*/  FMUL.FTZ R9, R9, R225 ;  /* 0x000000e109097220 */ /* 0x000fe20000410000 */
[----:B0-----:R-:W-:-:S02]  /*2000*/  SHF.L.U32 R10, R124, 0x10, RZ ;  /* 0x000000107c0a7819 */ /* 0x001fc400000006ff */
        /* <DEDUP_REMOVED lines=30> */
.L_x_26788:
        /* <DEDUP_REMOVED lines=36> */
.L_x_26789:
[----:B------:R-:W0:Y:S01]  /*2430*/  @P1 LDC.64 R12, c[0x0][0x3a0] ;  /* 0x0000e800ff0c1b82 */ /* 0x000e220000000a00 */
[----:B------:R-:W-:-:S05]  /*2440*/  IMAD.WIDE.U32 R10, R221, 0x20, R232 ;  /* 0x00000020dd0a7825 */ /* 0x000fca00078e00e8 */
[----:B------:R-:W-:Y:S04]  /*2450*/  STG.E.128 desc[UR6][R10.64], R68 ;  /* 0x000000440a007986 */ /* 0x000fe8000c101d06 */
[----:B------:R1:W-:Y:S02]  /*2460*/  STG.E.128 desc[UR6][R10.64+0x10], R64 ;  /* 0x000010400a007986 */ /* 0x0003e4000c101d06 */
[----:B-1----:R-:W-:-:S05]  /*2470*/  IADD3 R10, PT, PT, R230, 0x60, RZ ;  /* 0x00000060e60a7810 */ /* 0x002fca0007ffe0ff */
[----:B0-----:R-:W-:-:S05]  /*2480*/  @P1 IMAD.WIDE.U32 R12, R10, 0x20, R12 ;  /* 0x000000200a0c1825 */ /* 0x001fca00078e000c */
[----:B------:R-:W5:Y:S04]  /*2490*/  @P1 LDG.E.128 R92, desc[UR6][R12.64] ;  /* 0x000000060c5c1981 */ /* 0x000f68000c1e1d00 */
[----:B------:R0:W5:Y:S02]  /*24a0*/  @P1 LDG.E.128 R88, desc[UR6][R12.64+0x10] ;  /* 0x000010060c581981 */ /* 0x000164000c1e1d00 */
[----:B0-----:R-:W-:-:S06]  /*24b0*/  IMAD.WIDE.U32 R12, R10, 0x10, R216 ;  /* 0x000000100a0c7825 */ /* 0x001fcc00078e00d8 */
        /* <DEDUP_REMOVED lines=39> */
.L_x_26790:
        /* <DEDUP_REMOVED lines=36> */
.L_x_26791:
[----:B------:R-:W0:Y:S01]  /*2970*/  @P1 LDC.64 R12, c[0x0][0x3a0] ;  /* 0x0000e800ff0c1b82 */ /* 0x000e220000000a00 */
[----:B------:R-:W-:Y:S01]  /*2980*/  IADD3 R223, PT, PT, R230, 0x80, RZ ;  /* 0x00000080e6df7810 */ /* 0x000fe20007ffe0ff */
[----:B------:R-:W-:-:S05]  /*2990*/  IMAD.WIDE.U32 R14, R10, 0x20, R232 ;  /* 0x000000200a0e7825 */ /* 0x000fca00078e00e8 */
[----:B------:R-:W-:Y:S04]  /*29a0*/  STG.E.128 desc[UR6][R14.64], R60 ;  /* 0x0000003c0e007986 */ /* 0x000fe8000c101d06 */
[----:B------:R1:W-:Y:S01]  /*29b0*/  STG.E.128 desc[UR6][R14.64+0x10], R56 ;  /* 0x000010380e007986 */ /* 0x0003e2000c101d06 */
[----:B0-----:R-:W-:-:S05]  /*29c0*/  @P1 IMAD.WIDE.U32 R12, R223, 0x20, R12 ;  /* 0x00000020df0c1825 */ /* 0x001fca00078e000c */
[----:B------:R-:W5:Y:S04]  /*29d0*/  @P1 LDG.E.128 R92, desc[UR6][R12.64] ;  /* 0x000000060c5c1981 */ /* 0x000f68000c1e1d00 */
[----:B------:R0:W5:Y:S02]  /*29e0*/  @P1 LDG.E.128 R88, desc[UR6][R12.64+0x10] ;  /* 0x000010060c581981 */ /* 0x000164000c1e1d00 */
[----:B0-----:R-:W-:-:S06]  /*29f0*/  IMAD.WIDE.U32 R12, R223, 0x10, R216 ;  /* 0x00000010df0c7825 */ /* 0x001fcc00078e00d8 */
[----:B-1----:R-:W5:Y:S01]  /*2a00*/  LDG.E.128 R12, desc[UR6][R12.64] ;  /* 0x000000060c0c7981 */ /* 0x002f62000c1e1d00 */
        /* <DEDUP_REMOVED lines=38> */
.L_x_26792:
        /* <DEDUP_REMOVED lines=36> */
.L_x_26793:
        /* <DEDUP_REMOVED lines=48> */
.L_x_26794:
        /* <DEDUP_REMOVED lines=36> */
.L_x_26795:
        /* <DEDUP_REMOVED lines=11> */
[----:B-----5:R-:W-:Y:S02]  /*34a0*/  SHF.L.U32 R36, R12, 0x10, RZ ;  /* 0x000000100c247819 */ /* 0x020fe400000006ff */
[----:B------:R-:W-:Y:S02]  /*34b0*/  SHF.L.U32 R11, R108, 0x10, RZ ;  /* 0x000000106c0b7819 */ /* 0x000fe400000006ff */
[----:B------:R-:W-:Y:S01]  /*34c0*/  SHF.L.U32 R38, R109, 0x10, RZ ;  /* 0x000000106d267819 */ /* 0x000fe200000006ff */
[----:B------:R-:W-:Y:S01]  /*34d0*/  FMUL.FTZ R36, R36, R225 ;  /* 0x000000e124247220 */ /* 0x000fe20000410000 */
[----:B------:R-:W-:Y:S02]  /*34e0*/  PRMT R37, R12, 0x7632, R37 ;  /* 0x000076320c257816 */ /* 0x000fe40000000025 */
[----:B------:R-:W-:Y:S01]  /*34f0*/  SHF.L.U32 R33, R251, 0x10, RZ ;  /* 0x00000010fb217819 */ /* 0x000fe200000006ff */
[----:B------:R-:W-:Y:S01]  /*3500*/  FFMA.FTZ R36, R36, R11, R92 ;  /* 0x0000000b24247223 */ /* 0x000fe2000001005c */
[----:B------:R-:W-:-:S02]  /*3510*/  SHF.L.U32 R11, R13, 0x10, RZ ;  /* 0x000000100d0b7819 */ /* 0x000fc400000006ff */
[----:B------:R-:W-:Y:S02]  /*3520*/  SHF.L.U32 R37, R37, 0x10, RZ ;  /* 0x0000001025257819 */ /* 0x000fe400000006ff */
[----:B------:R-:W-:Y:S01]  /*3530*/  SHF.L.U32 R12, R248, 0x10, RZ ;  /* 0x00000010f80c7819 */ /* 0x000fe200000006ff */
[-C--:B------:R-:W-:Y:S01]  /*3540*/  FMUL.FTZ R11, R11, R225.reuse ;  /* 0x000000e10b0b7220 */ /* 0x080fe20000410000 */
[C---:B------:R-:W-:Y:S01]  /*3550*/  SHF.L.U32 R32, R14.reuse, 0x10, RZ ;  /* 0x000000100e207819 */ /* 0x040fe200000006ff */
[-C--:B------:R-:W-:Y:S01]  /*3560*/  FMUL.FTZ R37, R37, R225.reuse ;  /* 0x000000e125257220 */ /* 0x080fe20000410000 */
[----:B------:R-:W-:Y:S01]  /*3570*/  PRMT R13, R13, 0x7632, R13 ;  /* 0x000076320d0d7816 */ /* 0x000fe2000000000d */
[----:B------:R-:W-:Y:S01]  /*3580*/  FFMA.FTZ R38, R11, R38, R94 ;  /* 0x000000260b267223 */ /* 0x000fe2000001005e */
[----:B------:R-:W-:Y:S01]  /*3590*/  PRMT R11, R14, 0x7632, R11 ;  /* 0x000076320e0b7816 */ /* 0x000fe2000000000b */
[----:B------:R-:W-:Y:S01]  /*35a0*/  FFMA.FTZ R37, R37, R12, R93 ;  /* 0x0000000c25257223 */ /* 0x000fe2000001005d */
        /* <DEDUP_REMOVED lines=8> */
[----:B------:R-:W-:Y:S01]  /*3630*/  FMUL.FTZ R13, R13, R225 ;  /* 0x000000e10d0d7220 */ /* 0x000fe20000410000 */
[----:B------:R-:W-:Y:S01]  /*3640*/  SHF.L.U32 R12, R111, 0x10, RZ ;  /* 0x000000106f0c7819 */ /* 0x000fe200000006ff */
[----:B------:R-:W-:Y:S01]  /*3650*/  FFMA.FTZ R33, R11, R33, R89 ;  /* 0x000000210b217223 */ /* 0x000fe20000010059 */
[----:B------:R-:W-:Y:S01]  /*3660*/  PRMT R11, R15, 0x7632, R11 ;  /* 0x000076320f0b7816 */ /* 0x000fe2000000000b */
[----:B------:R-:W-:Y:S01]  /*3670*/  FMUL.FTZ R34, R34, R225 ;  /* 0x000000e122227220 */ /* 0x000fe20000410000 */
[----:B------:R-:W-:Y:S01]  /*3680*/  SHF.L.U32 R35, R252, 0x10, RZ ;  /* 0x00000010fc237819 */ /* 0x000fe200000006ff */
[----:B------:R-:W-:Y:S01]  /*3690*/  FFMA.FTZ R39, R13, R39, R95 ;  /* 0x000000270d277223 */ /* 0x000fe2000001005f */
[----:B------:R-:W-:Y:S01]  /*36a0*/  SHF.L.U32 R11, R11, 0x10, RZ ;  /* 0x000000100b0b7819 */ /* 0x000fe200000006ff */
[----:B------:R-:W-:-:S04]  /*36b0*/  FFMA.FTZ R34, R34, R12, R90 ;  /* 0x0000000c22227223 */ /* 0x000fc8000001005a */
[----:B------:R-:W-:-:S04]  /*36c0*/  FMUL.FTZ R11, R11, R225 ;  /* 0x000000e10b0b7220 */ /* 0x000fc80000410000 */
[----:B------:R-:W-:Y:S01]  /*36d0*/  FFMA.FTZ R35, R11, R35, R91 ;  /* 0x000000230b237223 */ /* 0x000fe2000001005b */
[----:B------:R-:W-:Y:S06]  /*36e0*/  BRA `(.L_x_26797) ;  /* 0x0000000000907947 */ /* 0x000fec0003800000 */
.L_x_26796:
[----:B-----5:R-:W-:Y:S02]  /*36f0*/  SHF.L.U32 R36, R12, 0x10, RZ ;  /* 0x000000100c247819 */ /* 0x020fe400000006ff */
[----:B------:R-:W-:Y:S02]  /*3700*/  SHF.L.U32 R11, R108, 0x10, RZ ;  /* 0x000000106c0b7819 */ /* 0x000fe400000006ff */
[----:B------:R-:W-:Y:S01]  /*3710*/  SHF.L.U32 R38, R109, 0x10, RZ ;  /* 0x000000106d267819 */ /* 0x000fe200000006ff */
[----:B------:R-:W-:Y:S01]  /*3720*/  FMUL.FTZ R36, R36, R225 ;  /* 0x000000e124247220 */ /* 0x000fe20000410000 */
[----:B------:R-:W-:Y:S02]  /*3730*/  PRMT R37, R12, 0x7632, R37 ;  /* 0x000076320c257816 */ /* 0x000fe40000000025 */
[----:B------:R-:W-:Y:S01]  /*3740*/  SHF.L.U32 R33, R251, 0x10, RZ ;  /* 0x00000010fb217819 */ /* 0x000fe200000006ff */
[----:B------:R-:W-:Y:S01]  /*3750*/  FMUL.FTZ R36, R36, R11 ;  /* 0x0000000b24247220 */ /* 0x000fe20000410000 */
[----:B------:R-:W-:-:S02]  /*3760*/  SHF.L.U32 R11, R13, 0x10, RZ ;  /* 0x000000100d0b7819 */ /* 0x000fc400000006ff */
[----:B------:R-:W-:Y:S02]  /*3770*/  SHF.L.U32 R37, R37, 0x10, RZ ;  /* 0x0000001025257819 */ /* 0x000fe400000006ff */
[----:B------:R-:W-:Y:S01]  /*3780*/  SHF.L.U32 R12, R248, 0x10, RZ ;  /* 0x00000010f80c7819 */ /* 0x000fe200000006ff */
[-C--:B------:R-:W-:Y:S01]  /*3790*/  FMUL.FTZ R11, R11, R225.reuse ;  /* 0x000000e10b0b7220 */ /* 0x080fe20000410000 */
[C---:B------:R-:W-:Y:S01]  /*37a0*/  SHF.L.U32 R32, R14.reuse, 0x10, RZ ;  /* 0x000000100e207819 */ /* 0x040fe200000006ff */
[-C--:B------:R-:W-:Y:S01]  /*37b0*/  FMUL.FTZ R37, R37, R225.reuse ;  /* 0x000000e125257220 */ /* 0x080fe20000410000 */
[----:B------:R-:W-:Y:S01]  /*37c0*/  PRMT R13, R13, 0x7632, R13 ;  /* 0x000076320d0d7816 */ /* 0x000fe2000000000d */
        /* <DEDUP_REMOVED lines=14> */
[----:B------:R-:W-:Y:S01]  /*38b0*/  PRMT R11, R15, 0x7632, R11 ;  /* 0x000076320f0b7816 */ /* 0x000fe2000000000b */
[----:B------:R-:W-:Y:S01]  /*38c0*/  FMUL.FTZ R34, R34, R225 ;  /* 0x000000e122227220 */ /* 0x000fe20000410000 */
[----:B------:R-:W-:Y:S01]  /*38d0*/  SHF.L.U32 R35, R252, 0x10, RZ ;  /* 0x00000010fc237819 */ /* 0x000fe200000006ff */
[----:B------:R-:W-:Y:S01]  /*38e0*/  FMUL.FTZ R39, R13, R39 ;  /* 0x000000270d277220 */ /* 0x000fe20000410000 */
[----:B------:R-:W-:Y:S01]  /*38f0*/  SHF.L.U32 R11, R11, 0x10, RZ ;  /* 0x000000100b0b7819 */ /* 0x000fe200000006ff */
[----:B------:R-:W-:-:S04]  /*3900*/  FMUL.FTZ R34, R34, R12 ;  /* 0x0000000c22227220 */ /* 0x000fc80000410000 */
[----:B------:R-:W-:-:S04]  /*3910*/  FMUL.FTZ R11, R11, R225 ;  /* 0x000000e10b0b7220 */ /* 0x000fc80000410000 */
[----:B------:R-:W-:-:S07]  /*3920*/  FMUL.FTZ R35, R11, R35 ;  /* 0x000000230b237220 */ /* 0x000fce0000410000 */
.L_x_26797:
[----:B------:R-:W0:Y:S01]  /*3930*/  @P1 LDC.64 R12, c[0x0][0x3a0] ;  /* 0x0000e800ff0c1b82 */ /* 0x000e220000000a00 */
[----:B------:R-:W-:Y:S01]  /*3940*/  IADD3 R220, PT, PT, R230, 0xe0, RZ ;  /* 0x000000e0e6dc7810 */ /* 0x000fe20007ffe0ff */
[----:B------:R-:W-:Y:S01]  /*3950*/  IMAD.WIDE.U32 R14, R9, 0x20, R232 ;  /* 0x00000020090e7825 */ /* 0x000fe200078e00e8 */
[----:B------:R-:W5:Y:S04]  /*3960*/  LDL R19, [R1] ;  /* 0x0000000001137983 */ /* 0x000f680000100800 */
[----:B------:R-:W-:Y:S04]  /*3970*/  STG.E.128 desc[UR6][R14.64], R36 ;  /* 0x000000240e007986 */ /* 0x000fe8000c101d06 */
[----:B------:R1:W-:Y:S04]  /*3980*/  STG.E.128 desc[UR6][R14.64+0x10], R32 ;  /* 0x000010200e007986 */ /* 0x0003e8000c101d06 */
[----:B------:R-:W5:Y:S04]  /*3990*/  LDL R18, [R1+0x4] ;  /* 0x0000040001127983 */ /* 0x000f680000100800 */
[----:B------:R-:W5:Y:S04]  /*39a0*/  LDL R17, [R1+0x8] ;  /* 0x0000080001117983 */ /* 0x000f680000100800 */
[----:B------:R-:W5:Y:S01]  /*39b0*/  LDL R16, [R1+0xc] ;  /* 0x00000c0001107983 */ /* 0x000f620000100800 */
        /* <DEDUP_REMOVED lines=43> */
.L_x_26798:
        /* <DEDUP_REMOVED lines=36> */
.L_x_26799:
[----:B------:R-:W0:Y:S01]  /*3eb0*/  @P1 LDC.64 R12, c[0x0][0x3a0] ;  /* 0x0000e800ff0c1b82 */ /* 0x000e220000000a00 */
[----:B------:R-:W-:Y:S01]  /*3ec0*/  IADD3 R11, PT, PT, R230, 0x100, RZ ;  /* 0x00000100e60b7810 */ /* 0x000fe20007ffe0ff */
[----:B------:R-:W-:Y:S01]  /*3ed0*/  IMAD.WIDE.U32 R14, R220, 0x20, R232 ;  /* 0x00000020dc0e7825 */ /* 0x000fe200078e00e8 */
[----:B------:R-:W5:Y:S04]  /*3ee0*/  LDL R226, [R1+0x10] ;  /* 0x0000100001e27983 */ /* 0x000f680000100800 */
        /* <DEDUP_REMOVED lines=11> */
[C---:B-----5:R-:W-:Y:S02]  /*3fa0*/  SHF.L.U32 R20, R12.reuse, 0x10, RZ ;  /* 0x000000100c147819 */ /* 0x060fe400000006ff */
[----:B------:R-:W-:Y:S02]  /*3fb0*/  PRMT R21, R12, 0x7632, R21 ;  /* 0x000076320c157816 */ /* 0x000fe40000000015 */
[----:B------:R-:W-:Y:S01]  /*3fc0*/  SHF.L.U32 R12, R100, 0x10, RZ ;  /* 0x00000010640c7819 */ /* 0x000fe200000006ff */
[----:B------:R-:W-:Y:S01]  /*3fd0*/  FMUL.FTZ R20, R20, R225 ;  /* 0x000000e114147220 */ /* 0x000fe20000410000 */
[----:B------:R-:W-:Y:S02]  /*3fe0*/  SHF.L.U32 R22, R101, 0x10, RZ ;  /* 0x0000001065167819 */ /* 0x000fe400000006ff */
[----:B------:R-:W-:Y:S01]  /*3ff0*/  SHF.L.U32 R21, R21, 0x10, RZ ;  /* 0x0000001015157819 */ /* 0x000fe200000006ff */
[----:B------:R-:W-:Y:S01]  /*4000*/  FFMA.FTZ R20, R20, R12, R92 ;  /* 0x0000000c14147223 */ /* 0x000fe2000001005c */
[----:B------:R-:W-:-:S02]  /*4010*/  SHF.L.U32 R12, R13, 0x10, RZ ;  /* 0x000000100d0c7819 */ /* 0x000fc400000006ff */
[----:B------:R-:W-:Y:S01]  /*4020*/  PRMT R13, R13, 0x7632, R13 ;  /* 0x000076320d0d7816 */ /* 0x000fe2000000000d */
[-C--:B------:R-:W-:Y:S01]  /*4030*/  FMUL.FTZ R21, R21, R225.reuse ;  /* 0x000000e115157220 */ /* 0x080fe20000410000 */
[----:B------:R-:W-:Y:S01]  /*4040*/  SHF.L.U32 R16, R226, 0x10, RZ ;  /* 0x00000010e2107819 */ /* 0x000fe200000006ff */
[-C--:B------:R-:W-:Y:S01]  /*4050*/  FMUL.FTZ R12, R12, R225.reuse ;  /* 0x000000e10c0c7220 */ /* 0x080fe20000410000 */
[----:B------:R-:W-:Y:S02]  /*4060*/  SHF.L.U32 R13, R13, 0x10, RZ ;  /* 0x000000100d0d7819 */ /* 0x000fe400000006ff */
[----:B------:R-:W-:Y:S01]  /*4070*/  SHF.L.U32 R17, R219, 0x10, RZ ;  /* 0x00000010db117819 */ /* 0x000fe200000006ff */
        /* <DEDUP_REMOVED lines=10> */
[C---:B------:R-:W-:Y:S01]  /*4120*/  SHF.L.U32 R18, R15.reuse, 0x10, RZ ;  /* 0x000000100f127819 */ /* 0x040fe200000006ff */
[----:B------:R-:W-:Y:S01]  /*4130*/  FMUL.FTZ R16, R16, R225 ;  /* 0x000000e110107220 */ /* 0x000fe20000410000 */
[----:B------:R-:W-:Y:S01]  /*4140*/  SHF.L.U32 R19, R218, 0x10, RZ ;  /* 0x00000010da137819 */ /* 0x000fe200000006ff */
[----:B------:R-:W-:Y:S01]  /*4150*/  FFMA.FTZ R17, R12, R17, R89 ;  /* 0x000000110c117223 */ /* 0x000fe20000010059 */
[----:B------:R-:W-:Y:S01]  /*4160*/  PRMT R12, R15, 0x7632, R12 ;  /* 0x000076320f0c7816 */ /* 0x000fe2000000000c */
[----:B------:R-:W-:Y:S01]  /*4170*/  FFMA.FTZ R16, R16, R13, R88 ;  /* 0x0000000d10107223 */ /* 0x000fe20000010058 */
[----:B------:R-:W-:Y:S01]  /*4180*/  SHF.L.U32 R13, R103, 0x10, RZ ;  /* 0x00000010670d7819 */ /* 0x000fe200000006ff */
[----:B------:R-:W-:Y:S01]  /*4190*/  FMUL.FTZ R18, R18, R225 ;  /* 0x000000e112127220 */ /* 0x000fe20000410000 */
[----:B------:R-:W-:-:S03]  /*41a0*/  SHF.L.U32 R12, R12, 0x10, RZ ;  /* 0x000000100c0c7819 */ /* 0x000fc600000006ff */
[----:B------:R-:W-:Y:S02]  /*41b0*/  FFMA.FTZ R18, R18, R13, R90 ;  /* 0x0000000d12127223 */ /* 0x000fe4000001005a */
[----:B------:R-:W-:-:S04]  /*41c0*/  FMUL.FTZ R12, R12, R225 ;  /* 0x000000e10c0c7220 */ /* 0x000fc80000410000 */
[----:B------:R-:W-:Y:S01]  /*41d0*/  FFMA.FTZ R19, R12, R19, R91 ;  /* 0x000000130c137223 */ /* 0x000fe2000001005b */
[----:B------:R-:W-:Y:S06]  /*41e0*/  BRA `(.L_x_26801) ;  /* 0x0000000000907947 */ /* 0x000fec0003800000 */
.L_x_26800:
[C---:B-----5:R-:W-:Y:S02]  /*41f0*/  SHF.L.U32 R20, R12.reuse, 0x10, RZ ;  /* 0x000000100c147819 */ /* 0x060fe400000006ff */
[----:B------:R-:W-:Y:S02]  /*4200*/  PRMT R21, R12, 0x7632, R21 ;  /* 0x000076320c157816 */ /* 0x000fe40000000015 */
[----:B------:R-:W-:Y:S01]  /*4210*/  SHF.L.U32 R12, R100, 0x10, RZ ;  /* 0x00000010640c7819 */ /* 0x000fe200000006ff */
[----:B------:R-:W-:Y:S01]  /*4220*/  FMUL.FTZ R20, R20, R225 ;  /* 0x000000e114147220 */ /* 0x000fe20000410000 */
[----:B------:R-:W-:Y:S02]  /*4230*/  SHF.L.U32 R22, R101, 0x10, RZ ;  /* 0x0000001065167819 */ /* 0x000fe400000006ff */
[----:B------:R-:W-:Y:S01]  /*4240*/  SHF.L.U32 R21, R21, 0x10, RZ ;  /* 0x0000001015157819 */ /* 0x000fe200000006ff */
[----:B------:R-:W-:Y:S01]  /*4250*/  FMUL.FTZ R20, R20, R12 ;  /* 0x0000000c14147220 */ /* 0x000fe20000410000 */
[----:B------:R-:W-:-:S02]  /*4260*/  SHF.L.U32 R12, R13, 0x10, RZ ;  /* 0x000000100d0c7819 */ /* 0x000fc400000006ff */
[----:B------:R-:W-:Y:S01]  /*4270*/  PRMT R13, R13, 0x7632, R13 ;  /* 0x000076320d0d7816 */ /* 0x000fe2000000000d */
[-C--:B------:R-:W-:Y:S01]  /*4280*/  FMUL.FTZ R21, R21, R225.reuse ;  /* 0x000000e115157220 */ /* 0x080fe20000410000 */
[----:B------:R-:W-:Y:S01]  /*4290*/  SHF.L.U32 R16, R226, 0x10, RZ ;  /* 0x00000010e2107819 */ /* 0x000fe200000006ff */
[-C--:B------:R-:W-:Y:S01]  /*42a0*/  FMUL.FTZ R12, R12, R225.reuse ;  /* 0x000000e10c0c7220 */ /* 0x080fe20000410000 */
        /* <DEDUP_REMOVED lines=12> */
[C---:B------:R-:W-:Y:S01]  /*4370*/  SHF.L.U32 R18, R15.reuse, 0x10, RZ ;  /* 0x000000100f127819 */ /* 0x040fe200000006ff */
[----:B------:R-:W-:Y:S01]  /*4380*/  FMUL.FTZ R16, R16, R225 ;  /* 0x000000e110107220 */ /* 0x000fe20000410000 */
[----:B------:R-:W-:Y:S01]  /*4390*/  SHF.L.U32 R19, R218, 0x10, RZ ;  /* 0x00000010da137819 */ /* 0x000fe200000006ff */
[----:B------:R-:W-:Y:S01]  /*43a0*/  FMUL.FTZ R17, R12, R17 ;  /* 0x000000110c117220 */ /* 0x000fe20000410000 */
[----:B------:R-:W-:Y:S01]  /*43b0*/  PRMT R12, R15, 0x7632, R12 ;  /* 0x000076320f0c7816 */ /* 0x000fe2000000000c */
[----:B------:R-:W-:Y:S01]  /*43c0*/  FMUL.FTZ R16, R16, R13 ;  /* 0x0000000d10107220 */ /* 0x000fe20000410000 */
[----:B------:R-:W-:Y:S01]  /*43d0*/  SHF.L.U32 R13, R103, 0x10, RZ ;  /* 0x00000010670d7819 */ /* 0x000fe200000006ff */
[----:B------:R-:W-:Y:S01]  /*43e0*/  FMUL.FTZ R18, R18, R225 ;  /* 0x000000e112127220 */ /* 0x000fe20000410000 */
[----:B------:R-:W-:-:S03]  /*43f0*/  SHF.L.U32 R12, R12, 0x10, RZ ;  /* 0x000000100c0c7819 */ /* 0x000fc600000006ff */
[----:B------:R-:W-:Y:S02]  /*4400*/  FMUL.FTZ R18, R18, R13 ;  /* 0x0000000d12127220 */ /* 0x000fe40000410000 */
[----:B------:R-:W-:-:S04]  /*4410*/  FMUL.FTZ R12, R12, R225 ;  /* 0x000000e10c0c7220 */ /* 0x000fc80000410000 */
[----:B------:R-:W-:-:S07]  /*4420*/  FMUL.FTZ R19, R12, R19 ;  /* 0x000000130c137220 */ /* 0x000fce0000410000 */
.L_x_26801:
[----:B------:R-:W-:Y:S01]  /*4430*/  IMAD.WIDE.U32 R12, R11, 0x20, R232 ;  /* 0x000000200b0c7825 */ /* 0x000fe200078e00e8 */
[----:B------:R0:W5:Y:S04]  /*4440*/  LDL R249, [R1+0x28] ;  /* 0x0000280001f97983 */ /* 0x0001680000100800 */
[----:B------:R-:W-:Y:S04]  /*4450*/  STG.E.128 desc[UR6][R12.64], R20 ;  /* 0x000000140c007986 */ /* 0x000fe8000c101d06 */
[----:B------:R1:W-:Y:S04]  /*4460*/  STG.E.128 desc[UR6][R12.64+0x10], R16 ;  /* 0x000010100c007986 */ /* 0x0003e8000c101d06 */
[----:B------:R0:W5:Y:S01]  /*4470*/  LDL R226, [R1+0x2c] ;  /* 0x00002c0001e27983 */ /* 0x0001620000100800 */
[----:B------:R-:W-:Y:S01]  /*4480*/  IADD3 R224, PT, PT, R230, 0x120, RZ ;  /* 0x00000120e6e07810 */ /* 0x000fe20007ffe0ff */
[----:B-1----:R-:W1:Y:S04]  /*4490*/  @P1 LDC.64 R12, c[0x0][0x3a0] ;  /* 0x0000e800ff0c1b82 */ /* 0x002e680000000a00 */
        /* <DEDUP_REMOVED lines=8> */
[----:B------:R-:W2:Y:S01]  /*4520*/  LDL R216, [R1+0x20] ;  /* 0x0000200001d87983 */ /* 0x000ea20000100800 */
[----:B------:R-:W-:Y:S01]  /*4530*/  SHF.L.U32 R14, R96, 0x10, RZ ;  /* 0x00000010600e7819 */ /* 0x000fe200000006ff */
[----:B------:R-:W-:Y:S01]  /*4540*/  FMUL.FTZ R12, R12, R225 ;  /* 0x000000e10c0c7220 */ /* 0x000fe20000410000 */
[----:B------:R-:W-:Y:S02]  /*4550*/  SHF.L.U32 R13, R13, 0x10, RZ ;  /* 0x000000100d0d7819 */ /* 0x000fe400000006ff */
[----:B------:R-:W-:Y:S01]  /*4560*/  PRMT R15, R217, 0x7632, R15 ;  /* 0x00007632d90f7816 */ /* 0x000fe2000000000f */
[----:B------:R-:W-:-:S02]  /*4570*/  FFMA.FTZ R12, R12, R14, R92 ;  /* 0x0000000e0c0c7223 */ /* 0x000fc4000001005c */
[----:B------:R-:W-:Y:S01]  /*4580*/  FMUL.FTZ R13, R13, R225 ;  /* 0x000000e10d0d7220 */ /* 0x000fe20000410000 */
[----:B------:R-:W-:Y:S02]  /*4590*/  SHF.L.U32 R15, R15, 0x10, RZ ;  /* 0x000000100f0f7819 */ /* 0x000fe400000006ff */
[----:B--2---:R-:W-:Y:S02]  /*45a0*/  SHF.L.U32 R14, R216, 0x10, RZ ;  /* 0x00000010d80e7819 */ /* 0x004fe400000006ff */
[----:B------:R-:W-:-:S03]  /*45b0*/  SHF.L.U32 R216, R97, 0x10, RZ ;  /* 0x0000001061d87819 */ /* 0x000fc600000006ff */
[----:B------:R-:W-:Y:S01]  /*45c0*/  FFMA.FTZ R13, R13, R14, R93 ;  /* 0x0000000e0d0d7223 */ /* 0x000fe2000001005d */
[----:B------:R-:W-:-:S05]  /*45d0*/  SHF.L.U32 R14, R217, 0x10, RZ ;  /* 0x00000010d90e7819 */ /* 0x000fca00000006ff */
[----:B------:R-:W-:-:S04]  /*45e0*/  FMUL.FTZ R14, R14, R225 ;  /* 0x000000e10e0e7220 */ /* 0x000fc80000410000 */
[----:B------:R-:W-:Y:S02]  /*45f0*/  FFMA.FTZ R14, R14, R216, R94 ;  /* 0x000000d80e0e7223 */ /* 0x000fe4000001005e */
[----:B------:R-:W2:Y:S01]  /*4600*/  LDL R216, [R1+0x24] ;  /* 0x0000240001d87983 */ /* 0x000ea20000100800 */
[----:B------:R-:W-:Y:S01]  /*4610*/  FMUL.FTZ R15, R15, R225 ;  /* 0x000000e10f0f7220 */ /* 0x000fe20000410000 */
[----:B------:R-:W-:-:S04]  /*4620*/  PRMT R217, R218, 0x7632, R217 ;  /* 0x00007632dad97816 */ /* 0x000fc800000000d9 */
[----:B------:R-:W-:-:S05]  /*4630*/  SHF.L.U32 R217, R217, 0x10, RZ ;  /* 0x00000010d9d97819 */ /* 0x000fca00000006ff */
[----:B------:R-:W-:Y:S01]  /*4640*/  FMUL.FTZ R217, R217, R225 ;  /* 0x000000e1d9d97220 */ /* 0x000fe20000410000 */
[----:B--2---:R-:W-:-:S05]  /*4650*/  SHF.L.U32 R216, R216, 0x10, RZ ;  /* 0x00000010d8d87819 */ /* 0x004fca00000006ff */
        /* <DEDUP_REMOVED lines=17> */
.L_x_26802:
[C---:B0----5:R-:W-:Y:S02]  /*4770*/  SHF.L.U32 R12, R216.reuse, 0x10, RZ ;  /* 0x00000010d80c7819 */ /* 0x061fe400000006ff */
[----:B------:R-:W-:Y:S02]  /*4780*/  PRMT R13, R216, 0x7632, R13 ;  /* 0x00007632d80d7816 */ /* 0x000fe4000000000d */
[----:B------:R-:W2:Y:S01]  /*4790*/  LDL R216, [R1+0x20] ;  /* 0x0000200001d87983 */ /* 0x000ea20000100800 */
[----:B------:R-:W-:Y:S01]  /*47a0*/  SHF.L.U32 R14, R96, 0x10, RZ ;  /* 0x00000010600e7819 */ /* 0x000fe200000006ff */
[----:B------:R-:W-:Y:S01]  /*47b0*/  FMUL.FTZ R12, R12, R225 ;  /* 0x000000e10c0c7220 */ /* 0x000fe20000410000 */
[----:B------:R-:W-:Y:S02]  /*47c0*/  SHF.L.U32 R13, R13, 0x10, RZ ;  /* 0x000000100d0d7819 */ /* 0x000fe400000006ff */
[----:B------:R-:W-:Y:S01]  /*47d0*/  PRMT R15, R217, 0x7632, R15 ;  /* 0x00007632d90f7816 */ /* 0x000fe2000000000f */
[----:B------:R-:W-:-:S02]  /*47e0*/  FMUL.FTZ R12, R12, R14 ;  /* 0x0000000e0c0c7220 */ /* 0x000fc40000410000 */
[----:B------:R-:W-:Y:S01]  /*47f0*/  FMUL.FTZ R13, R13, R225 ;  /* 0x000000e10d0d7220 */ /* 0x000fe20000410000 */
[----:B------:R-:W-:Y:S02]  /*4800*/  SHF.L.U32 R15, R15, 0x10, RZ ;  /* 0x000000100f0f7819 */ /* 0x000fe400000006ff */
[----:B--2---:R-:W-:Y:S02]  /*4810*/  SHF.L.U32 R14, R216, 0x10, RZ ;  /* 0x00000010d80e7819 */ /* 0x004fe400000006ff */
[----:B------:R-:W-:-:S03]  /*4820*/  SHF.L.U32 R216, R97, 0x10, RZ ;  /* 0x0000001061d87819 */ /* 0x000fc600000006ff */
[----:B------:R-:W-:Y:S01]  /*4830*/  FMUL.FTZ R13, R13, R14 ;  /* 0x0000000e0d0d7220 */ /* 0x000fe20000410000 */
[----:B------:R-:W-:-:S05]  /*4840*/  SHF.L.U32 R14, R217, 0x10, RZ ;  /* 0x00000010d90e7819 */ /* 0x000fca00000006ff */
[----:B------:R-:W-:-:S04]  /*4850*/  FMUL.FTZ R14, R14, R225 ;  /* 0x000000e10e0e7220 */ /* 0x000fc80000410000 */
[----:B------:R-:W-:Y:S02]  /*4860*/  FMUL.FTZ R14, R14, R216 ;  /* 0x000000d80e0e7220 */ /* 0x000fe40000410000 */
[----:B------:R-:W2:Y:S01]  /*4870*/  LDL R216, [R1+0x24] ;  /* 0x0000240001d87983 */ /* 0x000ea20000100800 */
[----:B------:R-:W-:Y:S01]  /*4880*/  FMUL.FTZ R15, R15, R225 ;  /* 0x000000e10f0f7220 */ /* 0x000fe20000410000 */
[----:B------:R-:W-:-:S04]  /*4890*/  PRMT R217, R218, 0x7632, R217 ;  /* 0x00007632dad97816 */ /* 0x000fc800000000d9 */
[----:B------:R-:W-:-:S05]  /*48a0*/  SHF.L.U32 R217, R217, 0x10, RZ ;  /* 0x00000010d9d97819 */ /* 0x000fca00000006ff */
[----:B------:R-:W-:Y:S01]  /*48b0*/  FMUL.FTZ R217, R217, R225 ;  /* 0x000000e1d9d97220 */ /* 0x000fe20000410000 */
[----:B--2---:R-:W-:-:S05]  /*48c0*/  SHF.L.U32 R216, R216, 0x10, RZ ;  /* 0x00000010d8d87819 */ /* 0x004fca00000006ff */
        /* <DEDUP_REMOVED lines=16> */
.L_x_26803:
[----:B------:R-:W0:Y:S01]  /*49d0*/  S2R R225, SR_TID.X ;  /* 0x0000000000e17919 */ /* 0x000e220000002100 */
[----:B------:R-:W-:Y:S01]  /*49e0*/  IMAD.WIDE.U32 R232, R224, 0x20, R232 ;  /* 0x00000020e0e87825 */ /* 0x000fe200078e00e8 */
[----:B------:R-:W-:-:S04]  /*49f0*/  UMOV UR11, 0xffffffff ;  /* 0xffffffff000b7882 */ /* 0x000fc80000000000 */
[----:B------:R-:W-:Y:S04]  /*4a00*/  STG.E.128 desc[UR6][R232.64], R12 ;  /* 0x0000000ce8007986 */ /* 0x000fe8000c101d06 */
[----:B------:R1:W-:Y:S01]  /*4a10*/  STG.E.128 desc[UR6][R232.64+0x10], R216 ;  /* 0x000010d8e8007986 */ /* 0x0003e2000c101d06 */
[----:B0-----:R-:W-:Y:S01]  /*4a20*/  LOP3.LUT P1, RZ, R225, 0x1f, RZ, 0xc0, !PT ;  /* 0x0000001fe1ff7812 */ /* 0x001fe2000782c0ff */
[----:B------:R-:W-:-:S04]  /*4a30*/  FADD.FTZ R225, RZ, R84 ;  /* 0x00000054ffe17221 */ /* 0x000fc80000010000 */
        /* <DEDUP_REMOVED lines=78> */
[----:B-1----:R-:W-:Y:S01]  /*4f20*/  FADD.FTZ R233, R225, R219 ;  /* 0x000000dbe1e97221 */ /* 0x002fe20000010000 */
        /* <DEDUP_REMOVED lines=182> */
.L_x_26817:
[----:B------:R-:W2:Y:S01]  /*5a90*/  LDC R226, c[0x0][0x400] ;  /* 0x00010000ffe27b82 */ /* 0x000ea20000000800 */
[----:B-1----:R-:W-:Y:S01]  /*5aa0*/  FADD.FTZ R225, R249, R225 ;  /* 0x000000e1f9e17221 */ /* 0x002fe20000010000 */
[----:B------:R-:W-:Y:S02]  /*5ab0*/  ISETP.NE.AND P2, PT, RZ, UR9, PT ;  /* 0x00000009ff007c0c */ /* 0x000fe4000bf45270 */
[----:B------:R-:W-:Y:S02]  /*5ac0*/  SHF.L.U32 R232, R212, 0x10, RZ ;  /* 0x00000010d4e87819 */ /* 0x000fe400000006ff */
[----:B0-----:R-:W-:Y:S01]  /*5ad0*/  SHF.L.U32 R249, R172, 0x10, RZ ;  /* 0x00000010acf97819 */ /* 0x001fe200000006ff */
[----:B--2---:R-:W-:Y:S01]  /*5ae0*/  FFMA.FTZ R225, R225, R226, UR10 ;  /* 0x0000000ae1e17e23 */ /* 0x004fe200080100e2 */
[----:B------:R-:W-:-:S05]  /*5af0*/  FMUL.FTZ R226, R233, R233 ;  /* 0x000000e9e9e27220 */ /* 0x000fca0000410000 */
[----:B------:R-:W-:-:S05]  /*5b00*/  FSEL R226, R226, RZ, P2 ;  /* 0x000000ffe2e27208 */ /* 0x000fca0001000000 */
[----:B------:R-:W-:Y:S01]  /*5b10*/  FADD.FTZ R225, R225, R226 ;  /* 0x000000e2e1e17221 */ /* 0x000fe20000010000 */
[----:B------:R-:W-:-:S05]  /*5b20*/  FSEL R226, R233, RZ, !P2 ;  /* 0x000000ffe9e27208 */ /* 0x000fca0005000000 */
[----:B------:R-:W0:Y:S01]  /*5b30*/  MUFU.RSQ R225, R225 ;  /* 0x000000e100e17308 */ /* 0x000e220000001400 */
[----:B------:R-:W-:-:S04]  /*5b40*/  FADD.FTZ R84, -R226, R84 ;  /* 0x00000054e2547221 */ /* 0x000fc80000010100 */
[----:B0-----:R-:W-:-:S04]  /*5b50*/  FMUL.FTZ R84, R225, R84 ;  /* 0x00000054e1547220 */ /* 0x001fc80000410000 */
[----:B------:R-:W-:Y:S02]  /*5b60*/  FFMA.FTZ R84, R84, R232, R249 ;  /* 0x000000e854547223 */ /* 0x000fe400000100f9 */
[----:B------:R-:W2:Y:S04]  /*5b70*/  LDL R232, [R1+0x30] ;  /* 0x0000300001e87983 */ /* 0x000ea80000100800 */
[----:B------:R-:W3:Y:S01]  /*5b80*/  LDL R249, [R1+0x34] ;  /* 0x0000340001f97983 */ /* 0x000ee20000100800 */
[C---:B------:R-:W-:Y:S01]  /*5b90*/  FADD.FTZ R85, -R226.reuse, R85 ;  /* 0x00000055e2557221 */ /* 0x040fe20000010100 */
[----:B------:R-:W-:-:S03]  /*5ba0*/  FADD.FTZ R86, -R226, R86 ;  /* 0x00000056e2567221 */ /* 0x000fc60000010100 */
[C---:B------:R-:W-:Y:S01]  /*5bb0*/  FMUL.FTZ R85, R225.reuse, R85 ;  /* 0x00000055e1557220 */ /* 0x040fe20000410000 */
[----:B------:R-:W-:Y:S01]  /*5bc0*/  FMUL.FTZ R86, R225, R86 ;  /* 0x00000056e1567220 */ /* 0x000fe20000410000 */
[----:B--2---:R-:W-:Y:S02]  /*5bd0*/  SHF.L.U32 R232, R232, 0x10, RZ ;  /* 0x00000010e8e87819 */ /* 0x004fe400000006ff */
[----:B---3--:R-:W-:-:S05]  /*5be0*/  SHF.L.U32 R249, R249, 0x10, RZ ;  /* 0x00000010f9f97819 */ /* 0x008fca00000006ff */
[----:B------:R-:W-:Y:S01]  /*5bf0*/  FFMA.FTZ R85, R85, R232, R249 ;  /* 0x000000e855557223 */ /* 0x000fe200000100f9 */
[----:B------:R-:W-:Y:S02]  /*5c00*/  SHF.L.U32 R232, R213, 0x10, RZ ;  /* 0x00000010d5e87819 */ /* 0x000fe400000006ff */
[----:B------:R-:W-:-:S05]  /*5c10*/  SHF.L.U32 R249, R173, 0x10, RZ ;  /* 0x00000010adf97819 */ /* 0x000fca00000006ff */
[----:B------:R-:W-:Y:S02]  /*5c20*/  FFMA.FTZ R86, R86, R232, R249 ;  /* 0x000000e856567223 */ /* 0x000fe400000100f9 */
[----:B------:R-:W2:Y:S04]  /*5c30*/  LDL R232, [R1+0x38] ;  /* 0x0000380001e87983 */ /* 0x000ea80000100800 */
[----:B------:R-:W3:Y:S01]  /*5c40*/  LDL R249, [R1+0x3c] ;  /* 0x00003c0001f97983 */ /* 0x000ee20000100800 */
[----:B------:R-:W-:-:S04]  /*5c50*/  FADD.FTZ R87, -R226, R87 ;  /* 0x00000057e2577221 */ /* 0x000fc80000010100 */
[----:B------:R-:W-:Y:S01]  /*5c60*/  FMUL.FTZ R87, R225, R87 ;  /* 0x00000057e1577220 */ /* 0x000fe20000410000 */
[----:B--2---:R-:W-:Y:S02]  /*5c70*/  SHF.L.U32 R232, R232, 0x10, RZ ;  /* 0x00000010e8e87819 */ /* 0x004fe400000006ff */
[----:B---3--:R-:W-:-:S05]  /*5c80*/  SHF.L.U32 R249, R249, 0x10, RZ ;  /* 0x00000010f9f97819 */ /* 0x008fca00000006ff */
[----:B------:R-:W-:Y:S01]  /*5c90*/  FFMA.FTZ R87, R87, R232, R249 ;  /* 0x000000e857577223 */ /* 0x000fe200000100f9 */
[----:B------:R-:W-:Y:S01]  /*5ca0*/  FADD.FTZ R232, -R226, R80 ;  /* 0x00000050e2e87221 */ /* 0x000fe20000010100 */
[----:B------:R-:W-:Y:S02]  /*5cb0*/  SHF.L.U32 R80, R214, 0x10, RZ ;  /* 0x00000010d6507819 */ /* 0x000fe400000006ff */
[----:B------:R-:W-:Y:S01]  /*5cc0*/  SHF.L.U32 R249, R174, 0x10, RZ ;  /* 0x00000010aef97819 */ /* 0x000fe200000006ff */
[----:B------:R-:W-:-:S04]  /*5cd0*/  FMUL.FTZ R232, R225, R232 ;  /* 0x000000e8e1e87220 */ /* 0x000fc80000410000 */
[----:B------:R-:W-:Y:S01]  /*5ce0*/  FFMA.FTZ R232, R232, R80, R249 ;  /* 0x00000050e8e87223 */ /* 0x000fe200000100f9 */
[C---:B------:R-:W-:Y:S01]  /*5cf0*/  FADD.FTZ R249, -R226.reuse, R81 ;  /* 0x00000051e2f97221 */ /* 0x040fe20000010100 */
[----:B------:R-:W2:Y:S04]  /*5d00*/  LDL R80, [R1+0x40] ;  /* 0x0000400001507983 */ /* 0x000ea80000100800 */
[----:B------:R-:W3:Y:S01]  /*5d10*/  LDL R81, [R1+0x44] ;  /* 0x0000440001517983 */ /* 0x000ee20000100800 */
[----:B------:R-:W-:Y:S01]  /*5d20*/  FMUL.FTZ R249, R225, R249 ;  /* 0x000000f9e1f97220 */ /* 0x000fe20000410000 */
[----:B------:R-:W-:-:S04]  /*5d30*/  FADD.FTZ R82, -R226, R82 ;  /* 0x00000052e2527221 */ /* 0x000fc80000010100 */
        /* <DEDUP_REMOVED lines=13> */
[----:B------:R-:W-:Y:S02]  /*5e10*/  FFMA.FTZ R83, R83, R80, R81 ;  /* 0x0000005053537223 */ /* 0x000fe40000010051 */
[----:B------:R-:W0:Y:S03]  /*5e20*/  @!P1 LDC.64 R80, c[0x0][0x3c0] ;  /* 0x0000f000ff509b82 */ /* 0x000e260000000a00 */
[----:B------:R-:W-:Y:S02]  /*5e30*/  F2FP.BF16.F32.PACK_AB R83, R83, R82 ;  /* 0x000000525353723e */ /* 0x000fe400000010ff */
[----:B------:R-:W-:Y:S02]  /*5e40*/  F2FP.BF16.F32.PACK_AB R82, R249, R232 ;  /* 0x000000e8f952723e */ /* 0x000fe400000010ff */
[----:B------:R-:W2:Y:S01]  /*5e50*/  LDL R249, [R1+0x6c] ;  /* 0x00006c0001f97983 */ /* 0x000ea20000100800 */
[----:B0-----:R-:W-:-:S05]  /*5e60*/  @!P1 IMAD.WIDE R80, R8, 0x4, R80 ;  /* 0x0000000408509825 */ /* 0x001fca00078e0250 */
[----:B------:R0:W-:Y:S02]  /*5e70*/  @!P1 STG.E desc[UR6][R80.64], R233 ;  /* 0x000000e950009986 */ /* 0x0001e4000c101906 */
[----:B0-----:R-:W0:Y:S08]  /*5e80*/  @!P1 LDC.64 R80, c[0x0][0x3c8] ;  /* 0x0000f200ff509b82 */ /* 0x001e300000000a00 */
[----:B------:R-:W1:Y:S01]  /*5e90*/  LDC.64 R232, c[0x0][0x428] ;  /* 0x00010a00ffe87b82 */ /* 0x000e620000000a00 */
[----:B0-----:R-:W-:-:S05]  /*5ea0*/  @!P1 IMAD.WIDE R80, R8, 0x4, R80 ;  /* 0x0000000408509825 */ /* 0x001fca00078e0250 */
[----:B------:R0:W-:Y:S02]  /*5eb0*/  @!P1 STG.E desc[UR6][R80.64], R225 ;  /* 0x000000e150009986 */ /* 0x0001e4000c101906 */
[----:B0-----:R-:W-:Y:S01]  /*5ec0*/  F2FP.BF16.F32.PACK_AB R80, R85, R84 ;  /* 0x000000545550723e */ /* 0x001fe200000010ff */
[----:B-1----:R-:W-:Y:S01]  /*5ed0*/  IMAD.WIDE.U32 R84, R230, 0x10, R232 ;  /* 0x00000010e6547825 */ /* 0x002fe200078e00e8 */
[----:B------:R-:W-:Y:S01]  /*5ee0*/  F2FP.BF16.F32.PACK_AB R81, R87, R86 ;  /* 0x000000565751723e */ /* 0x000fe200000010ff */
[----:B------:R-:W3:Y:S04]  /*5ef0*/  LDL R230, [R1+0x60] ;  /* 0x0000600001e67983 */ /* 0x000ee80000100800 */
[----:B------:R0:W-:Y:S04]  /*5f00*/  STG.E.128 desc[UR6][R84.64], R80 ;  /* 0x0000005054007986 */ /* 0x0001e8000c101d06 */
[----:B------:R-:W4:Y:S04]  /*5f10*/  LDL R86, [R1+0x64] ;  /* 0x0000640001567983 */ /* 0x000f280000100800 */
[----:B------:R-:W5:Y:S04]  /*5f20*/  LDL R87, [R1+0x68] ;  /* 0x0000680001577983 */ /* 0x000f680000100800 */
[----:B0-----:R-:W2:Y:S04]  /*5f30*/  LDL R84, [R1+0x58] ;  /* 0x0000580001547983 */ /* 0x001ea80000100800 */
[----:B------:R-:W3:Y:S04]  /*5f40*/  LDL R85, [R1+0x5c] ;  /* 0x00005c0001557983 */ /* 0x000ee80000100800 */
[----:B------:R-:W5:Y:S04]  /*5f50*/  LDL R83, [R1+0x50] ;  /* 0x0000500001537983 */ /* 0x000f680000100800 */
[----:B------:R-:W5:Y:S01]  /*5f60*/  LDL R82, [R1+0x54] ;  /* 0x0000540001527983 */ /* 0x000f620000100800 */
[----:B------:R-:W-:Y:S01]  /*5f70*/  FADD.FTZ R76, -R226, R76 ;  /* 0x0000004ce24c7221 */ /* 0x000fe20000010100 */
        /* <DEDUP_REMOVED lines=21> */
[----:B--2---:R-:W-:Y:S02]  /*60d0*/  SHF.L.U32 R80, R84, 0x10, RZ ;  /* 0x0000001054507819 */ /* 0x004fe400000006ff */
[----:B------:R-:W2:Y:S01]  /*60e0*/  LDL R84, [R1+0x7c] ;  /* 0x00007c0001547983 */ /* 0x000ea20000100800 */
[----:B---3--:R-:W-:-:S03]  /*60f0*/  SHF.L.U32 R81, R85, 0x10, RZ ;  /* 0x0000001055517819 */ /* 0x008fc600000006ff */
[----:B------:R-:W3:Y:S02]  /*6100*/  LDL R85, [R1+0x78] ;  /* 0x0000780001557983 */ /* 0x000ee40000100800 */
[----:B------:R-:W-:Y:S01]  /*6110*/  FFMA.FTZ R79, R79, R80, R81 ;  /* 0x000000504f4f7223 */ /* 0x000fe20000010051 */
[----:B------:R-:W-:Y:S02]  /*6120*/  SHF.L.U32 R80, R210, 0x10, RZ ;  /* 0x00000010d2507819 */ /* 0x000fe400000006ff */
[----:B------:R-:W-:-:S05]  /*6130*/  SHF.L.U32 R81, R170, 0x10, RZ ;  /* 0x00000010aa517819 */ /* 0x000fca00000006ff */
[----:B------:R-:W-:Y:S01]  /*6140*/  FFMA.FTZ R72, R72, R80, R81 ;  /* 0x0000005048487223 */ /* 0x000fe20000010051 */
[----:B------:R-:W-:Y:S02]  /*6150*/  SHF.L.U32 R80, R230, 0x10, RZ ;  /* 0x00000010e6507819 */ /* 0x000fe400000006ff */
[----:B----4-:R-:W-:Y:S02]  /*6160*/  SHF.L.U32 R81, R86, 0x10, RZ ;  /* 0x0000001056517819 */ /* 0x010fe400000006ff */
[----:B------:R-:W4:Y:S03]  /*6170*/  LDL R86, [R1+0x74] ;  /* 0x0000740001567983 */ /* 0x000f260000100800 */
[----:B------:R-:W-:Y:S01]  /*6180*/  FFMA.FTZ R73, R73, R80, R81 ;  /* 0x0000005049497223 */ /* 0x000fe20000010051 */
[----:B------:R-:W-:Y:S02]  /*6190*/  SHF.L.U32 R80, R211, 0x10, RZ ;  /* 0x00000010d3507819 */ /* 0x000fe400000006ff */
[----:B------:R-:W-:-:S05]  /*61a0*/  SHF.L.U32 R81, R171, 0x10, RZ ;  /* 0x00000010ab517819 */ /* 0x000fca00000006ff */
[----:B------:R-:W-:Y:S01]  /*61b0*/  FFMA.FTZ R74, R74, R80, R81 ;  /* 0x000000504a4a7223 */ /* 0x000fe20000010051 */
[----:B-----5:R-:W-:Y:S02]  /*61c0*/  SHF.L.U32 R80, R87, 0x10, RZ ;  /* 0x0000001057507819 */ /* 0x020fe400000006ff */
[----:B------:R-:W5:Y:S01]  /*61d0*/  LDL R87, [R1+0x70] ;  /* 0x0000700001577983 */ /* 0x000f620000100800 */
[----:B------:R-:W-:-:S05]  /*61e0*/  SHF.L.U32 R81, R249, 0x10, RZ ;  /* 0x00000010f9517819 */ /* 0x000fca00000006ff */
[----:B------:R-:W-:Y:S01]  /*61f0*/  FFMA.FTZ R75, R75, R80, R81 ;  /* 0x000000504b4b7223 */ /* 0x000fe20000010051 */
[----:B------:R-:W-:Y:S02]  /*6200*/  SHF.L.U32 R80, R83, 0x10, RZ ;  /* 0x0000001053507819 */ /* 0x000fe400000006ff */
[----:B------:R-:W-:Y:S01]  /*6210*/  SHF.L.U32 R81, R82, 0x10, RZ ;  /* 0x0000001052517819 */ /* 0x000fe200000006ff */
[----:B------:R-:W2:Y:S01]  /*6220*/  LDL R83, [R1+0x80] ;  /* 0x0000800001537983 */ /* 0x000ea20000100800 */
[----:B------:R-:W-:-:S03]  /*6230*/  F2FP.BF16.F32.PACK_AB R75, R75, R74 ;  /* 0x0000004a4b4b723e */ /* 0x000fc600000010ff */
[----:B------:R-:W2:Y:S01]  /*6240*/  LDL R82, [R1+0x84] ;  /* 0x0000840001527983 */ /* 0x000ea20000100800 */
[----:B------:R-:W-:Y:S01]  /*6250*/  FFMA.FTZ R77, R77, R80, R81 ;  /* 0x000000504d4d7223 */ /* 0x000fe20000010051 */
[----:B------:R-:W-:Y:S02]  /*6260*/  F2FP.BF16.F32.PACK_AB R74, R73, R72 ;  /* 0x00000048494a723e */ /* 0x000fe400000010ff */
[----:B------:R-:W-:Y:S01]  /*6270*/  F2FP.BF16.F32.PACK_AB R73, R79, R78 ;  /* 0x0000004e4f49723e */ /* 0x000fe200000010ff */
[C---:B------:R-:W-:Y:S01]  /*6280*/  FADD.FTZ R68, -R226.reuse, R68 ;  /* 0x00000044e2447221 */ /* 0x040fe20000010100 */
[----:B------:R-:W-:Y:S01]  /*6290*/  F2FP.BF16.F32.PACK_AB R72, R77, R76 ;  /* 0x0000004c4d48723e */ /* 0x000fe200000010ff */
[----:B------:R-:W-:Y:S01]  /*62a0*/  IMAD.WIDE.U32 R76, R229, 0x10, R232 ;  /* 0x00000010e54c7825 */ /* 0x000fe200078e00e8 */
[----:B------:R-:W2:Y:S04]  /*62b0*/  LDL R78, [R1+0x94] ;  /* 0x00009400014e7983 */ /* 0x000ea80000100800 */
[----:B------:R0:W-:Y:S01]  /*62c0*/  STG.E.128 desc[UR6][R76.64], R72 ;  /* 0x000000484c007986 */ /* 0x0001e2000c101d06 */
[C---:B------:R-:W-:Y:S01]  /*62d0*/  FADD.FTZ R69, -R226.reuse, R69 ;  /* 0x00000045e2457221 */ /* 0x040fe20000010100 */
[C---:B------:R-:W-:Y:S01]  /*62e0*/  FADD.FTZ R70, -R226.reuse, R70 ;  /* 0x00000046e2467221 */ /* 0x040fe20000010100 */
[C---:B------:R-:W-:Y:S01]  /*62f0*/  FADD.FTZ R71, -R226.reuse, R71 ;  /* 0x00000047e2477221 */ /* 0x040fe20000010100 */
        /* <DEDUP_REMOVED lines=14> */
[----:B0-----:R-:W2:Y:S04]  /*63e0*/  LDL R77, [R1+0x88] ;  /* 0x00008800014d7983 */ /* 0x001ea80000100800 */
[----:B------:R-:W2:Y:S01]  /*63f0*/  LDL R76, [R1+0x8c] ;  /* 0x00008c00014c7983 */ /* 0x000ea20000100800 */
[----:B------:R-:W-:Y:S01]  /*6400*/  SHF.L.U32 R72, R204, 0x10, RZ ;  /* 0x00000010cc487819 */ /* 0x000fe200000006ff */
[C---:B------:R-:W-:Y:S01]  /*6410*/  FMUL.FTZ R68, R225.reuse, R68 ;  /* 0x00000044e1447220 */ /* 0x040fe20000410000 */
[----:B------:R-:W-:Y:S01]  /*6420*/  SHF.L.U32 R73, R164, 0x10, RZ ;  /* 0x00000010a4497819 */ /* 0x000fe200000006ff */
[C---:B------:R-:W-:Y:S01]  /*6430*/  FMUL.FTZ R69, R225.reuse, R69 ;  /* 0x00000045e1457220 */ /* 0x040fe20000410000 */
[----:B------:R-:W2:Y:S03]  /*6440*/  LDL R75, [R1+0x98] ;  /* 0x00009800014b7983 */ /* 0x000ea60000100800 */
[----:B------:R-:W-:Y:S01]  /*6450*/  FFMA.FTZ R68, R68, R72, R73 ;  /* 0x0000004844447223 */ /* 0x000fe20000010049 */
[C---:B------:R-:W-:Y:S01]  /*6460*/  FMUL.FTZ R70, R225.reuse, R70 ;  /* 0x00000046e1467220 */ /* 0x040fe20000410000 */
[C---:B------:R-:W-:Y:S01]  /*6470*/  FMUL.FTZ R71, R225.reuse, R71 ;  /* 0x00000047e1477220 */ /* 0x040fe20000410000 */
[C---:B------:R-:W-:Y:S01]  /*6480*/  FMUL.FTZ R64, R225.reuse, R64 ;  /* 0x00000040e1407220 */ /* 0x040fe20000410000 */
[C---:B------:R-:W-:Y:S01]  /*6490*/  FMUL.FTZ R65, R225.reuse, R65 ;  /* 0x00000041e1417220 */ /* 0x040fe20000410000 */
[----:B------:R-:W2:Y:S01]  /*64a0*/  LDL R74, [R1+0x9c] ;  /* 0x00009c00014a7983 */ /* 0x000ea20000100800 */
[C---:B------:R-:W-:Y:S01]  /*64b0*/  FMUL.FTZ R66, R225.reuse, R66 ;  /* 0x00000042e1427220 */ /* 0x040fe20000410000 */
[C---:B------:R-:W-:Y:S01]  /*64c0*/  FMUL.FTZ R67, R225.reuse, R67 ;  /* 0x00000043e1437220 */ /* 0x040fe20000410000 */
        /* <DEDUP_REMOVED lines=35> */
[----:B------:R-:W2:Y:S01]  /*6700*/  LDL R80, [R1+0x154] ;  /* 0x0001540001507983 */ /* 0x000ea20000100800 */
[----:B----4-:R-:W-:-:S02]  /*6710*/  SHF.L.U32 R73, R86, 0x10, RZ ;  /* 0x0000001056497819 */ /* 0x010fc400000006ff */
[----:B-----5:R-:W-:-:S05]  /*6720*/  SHF.L.U32 R72, R87, 0x10, RZ ;  /* 0x0000001057487819 */ /* 0x020fca00000006ff */
[----:B------:R-:W-:Y:S01]  /*6730*/  FFMA.FTZ R69, R69, R72, R73 ;  /* 0x0000004845457223 */ /* 0x000fe20000010049 */
[----:B------:R-:W-:Y:S02]  /*6740*/  SHF.L.U32 R72, R205, 0x10, RZ ;  /* 0x00000010cd487819 */ /* 0x000fe400000006ff */
[----:B------:R-:W-:-:S05]  /*6750*/  SHF.L.U32 R73, R165, 0x10, RZ ;  /* 0x00000010a5497819 */ /* 0x000fca00000006ff */
[----:B------:R-:W-:Y:S01]  /*6760*/  FFMA.FTZ R70, R70, R72, R73 ;  /* 0x0000004846467223 */ /* 0x000fe20000010049 */
[----:B---3--:R-:W-:Y:S02]  /*6770*/  SHF.L.U32 R72, R85, 0x10, RZ ;  /* 0x0000001055487819 */ /* 0x008fe400000006ff */
[----:B--2---:R-:W-:-:S05]  /*6780*/  SHF.L.U32 R73, R84, 0x10, RZ ;  /* 0x0000001054497819 */ /* 0x004fca00000006ff */
[----:B------:R-:W-:Y:S01]  /*6790*/  FFMA.FTZ R71, R71, R72, R73 ;  /* 0x0000004847477223 */ /* 0x000fe20000010049 */
[----:B------:R-:W-:Y:S02]  /*67a0*/  SHF.L.U32 R72, R206, 0x10, RZ ;  /* 0x00000010ce487819 */ /* 0x000fe400000006ff */
[----:B------:R-:W-:-:S05]  /*67b0*/  SHF.L.U32 R73, R166, 0x10, RZ ;  /* 0x00000010a6497819 */ /* 0x000fca00000006ff */
        /* <DEDUP_REMOVED lines=8> */
[----:B------:R-:W-:Y:S01]  /*6840*/  SHF.L.U32 R73, R76, 0x10, RZ ;  /* 0x000000104c497819 */ /* 0x000fe200000006ff */
[----:B------:R-:W2:Y:S04]  /*6850*/  LDL R77, [R1+0xa0] ;  /* 0x0000a000014d7983 */ /* 0x000ea80000100800 */
[----:B------:R-:W3:Y:S01]  /*6860*/  LDL R76, [R1+0xa4] ;  /* 0x0000a400014c7983 */ /* 0x000ee20000100800 */
[----:B------:R-:W-:Y:S01]  /*6870*/  FFMA.FTZ R67, R67, R72, R73 ;  /* 0x0000004843437223 */ /* 0x000fe20000010049 */
[----:B------:R-:W-:-:S02]  /*6880*/  SHF.L.U32 R72, R200, 0x10, RZ ;  /* 0x00000010c8487819 */ /* 0x000fc400000006ff */
[----:B------:R-:W-:-:S05]  /*6890*/  SHF.L.U32 R73, R160, 0x10, RZ ;  /* 0x00000010a0497819 */ /* 0x000fca00000006ff */
[----:B------:R-:W-:Y:S01]  /*68a0*/  FFMA.FTZ R60, R60, R72, R73 ;  /* 0x000000483c3c7223 */ /* 0x000fe20000010049 */
[----:B------:R-:W-:Y:S02]  /*68b0*/  SHF.L.U32 R73, R78, 0x10, RZ ;  /* 0x000000104e497819 */ /* 0x000fe400000006ff */
[----:B------:R-:W4:Y:S01]  /*68c0*/  LDL R78, [R1+0xac] ;  /* 0x0000ac00014e7983 */ /* 0x000f220000100800 */
[----:B------:R-:W-:Y:S01]  /*68d0*/  SHF.L.U32 R72, R79, 0x10, RZ ;  /* 0x000000104f487819 */ /* 0x000fe200000006ff */
[----:B------:R-:W-:Y:S02]  /*68e0*/  FMUL.FTZ R61, R225, R61 ;  /* 0x0000003de13d7220 */ /* 0x000fe40000410000 */
[----:B------:R-:W5:Y:S02]  /*68f0*/  LDL R79, [R1+0xa8] ;  /* 0x0000a800014f7983 */ /* 0x000f640000100800 */
[----:B------:R-:W-:Y:S01]  /*6900*/  FFMA.FTZ R61, R61, R72, R73 ;  /* 0x000000483d3d7223 */ /* 0x000fe20000010049 */
[----:B------:R-:W-:Y:S01]  /*6910*/  SHF.L.U32 R72, R201, 0x10, RZ ;  /* 0x00000010c9487819 */ /* 0x000fe200000006ff */
[----:B------:R-:W-:Y:S01]  /*6920*/  FMUL.FTZ R62, R225, R62 ;  /* 0x0000003ee13e7220 */ /* 0x000fe20000410000 */
[----:B------:R-:W-:Y:S01]  /*6930*/  SHF.L.U32 R73, R161, 0x10, RZ ;  /* 0x00000010a1497819 */ /* 0x000fe200000006ff */
[----:B------:R-:W-:-:S04]  /*6940*/  FMUL.FTZ R63, R225, R63 ;  /* 0x0000003fe13f7220 */ /* 0x000fc80000410000 */
[----:B------:R-:W-:Y:S01]  /*6950*/  FFMA.FTZ R62, R62, R72, R73 ;  /* 0x000000483e3e7223 */ /* 0x000fe20000010049 */
[----:B------:R-:W-:Y:S02]  /*6960*/  SHF.L.U32 R72, R75, 0x10, RZ ;  /* 0x000000104b487819 */ /* 0x000fe400000006ff */
[----:B------:R-:W-:Y:S01]  /*6970*/  SHF.L.U32 R73, R74, 0x10, RZ ;  /* 0x000000104a497819 */ /* 0x000fe200000006ff */
[----:B------:R-:W5:Y:S04]  /*6980*/  LDL R75, [R1+0xb0] ;  /* 0x0000b000014b7983 */ /* 0x000f680000100800 */
[----:B------:R-:W5:Y:S01]  /*6990*/  LDL R74, [R1+0xb4] ;  /* 0x0000b400014a7983 */ /* 0x000f620000100800 */
[----:B------:R-:W-:Y:S01]  /*69a0*/  FFMA.FTZ R63, R63, R72, R73 ;  /* 0x000000483f3f7223 */ /* 0x000fe20000010049 */
[----:B------:R-:W-:Y:S01]  /*69b0*/  SHF.L.U32 R72, R202, 0x10, RZ ;  /* 0x00000010ca487819 */ /* 0x000fe200000006ff */
[C---:B------:R-:W-:Y:S01]  /*69c0*/  FMUL.FTZ R56, R225.reuse, R56 ;  /* 0x00000038e1387220 */ /* 0x040fe20000410000 */
[----:B------:R-:W-:Y:S01]  /*69d0*/  SHF.L.U32 R73, R162, 0x10, RZ ;  /* 0x00000010a2497819 */ /* 0x000fe200000006ff */
[----:B------:R-:W-:-:S04]  /*69e0*/  FMUL.FTZ R57, R225, R57 ;  /* 0x00000039e1397220 */ /* 0x000fc80000410000 */
[----:B------:R-:W-:Y:S01]  /*69f0*/  FFMA.FTZ R56, R56, R72, R73 ;  /* 0x0000004838387223 */ /* 0x000fe20000010049 */
        /* <DEDUP_REMOVED lines=9> */
[----:B----4-:R-:W-:Y:S02]  /*6a90*/  SHF.L.U32 R73, R78, 0x10, RZ ;  /* 0x000000104e497819 */ /* 0x010fe400000006ff */
[----:B------:R-:W4:Y:S01]  /*6aa0*/  LDL R78, [R1+0xc4] ;  /* 0x0000c400014e7983 */ /* 0x000f220000100800 */
[----:B-----5:R-:W-:Y:S01]  /*6ab0*/  SHF.L.U32 R72, R79, 0x10, RZ ;  /* 0x000000104f487819 */ /* 0x020fe200000006ff */
[----:B------:R-:W-:Y:S02]  /*6ac0*/  FMUL.FTZ R59, R225, R59 ;  /* 0x0000003be13b7220 */ /* 0x000fe40000410000 */
[----:B------:R-:W5:Y:S02]  /*6ad0*/  LDL R79, [R1+0xc0] ;  /* 0x0000c000014f7983 */ /* 0x000f640000100800 */
[----:B------:R-:W-:Y:S01]  /*6ae0*/  FFMA.FTZ R59, R59, R72, R73 ;  /* 0x000000483b3b7223 */ /* 0x000fe20000010049 */
[----:B------:R-:W-:Y:S01]  /*6af0*/  SHF.L.U32 R72, R196, 0x10, RZ ;  /* 0x00000010c4487819 */ /* 0x000fe200000006ff */
[C---:B------:R-:W-:Y:S01]  /*6b00*/  FMUL.FTZ R52, R225.reuse, R52 ;  /* 0x00000034e1347220 */ /* 0x040fe20000410000 */
[----:B------:R-:W-:Y:S01]  /*6b10*/  SHF.L.U32 R73, R156, 0x10, RZ ;  /* 0x000000109c497819 */ /* 0x000fe200000006ff */
[----:B------:R-:W-:-:S04]  /*6b20*/  FMUL.FTZ R53, R225, R53 ;  /* 0x00000035e1357220 */ /* 0x000fc80000410000 */
[----:B------:R-:W-:Y:S01]  /*6b30*/  FFMA.FTZ R52, R52, R72, R73 ;  /* 0x0000004834347223 */ /* 0x000fe20000010049 */
[----:B------:R-:W-:Y:S02]  /*6b40*/  SHF.L.U32 R72, R75, 0x10, RZ ;  /* 0x000000104b487819 */ /* 0x000fe400000006ff */
[----:B------:R-:W5:Y:S01]  /*6b50*/  LDL R75, [R1+0xc8] ;  /* 0x0000c800014b7983 */ /* 0x000f620000100800 */
[----:B------:R-:W-:-:S03]  /*6b60*/  SHF.L.U32 R73, R74, 0x10, RZ ;  /* 0x000000104a497819 */ /* 0x000fc600000006ff */
[----:B------:R-:W5:Y:S02]  /*6b70*/  LDL R74, [R1+0xcc] ;  /* 0x0000cc00014a7983 */ /* 0x000f640000100800 */
[----:B------:R-:W-:Y:S01]  /*6b80*/  FFMA.FTZ R53, R53, R72, R73 ;  /* 0x0000004835357223 */ /* 0x000fe20000010049 */
[----:B------:R-:W-:Y:S01]  /*6b90*/  SHF.L.U32 R72, R197, 0x10, RZ ;  /* 0x00000010c5487819 */ /* 0x000fe200000006ff */
[----:B------:R-:W-:Y:S01]  /*6ba0*/  FMUL.FTZ R54, R225, R54 ;  /* 0x00000036e1367220 */ /* 0x000fe20000410000 */
        /* <DEDUP_REMOVED lines=14> */
[----:B------:R-:W-:Y:S01]  /*6c90*/  FMUL.FTZ R49, R225, R49 ;  /* 0x00000031e1317220 */ /* 0x000fe20000410000 */
[----:B-----5:R-:W-:Y:S02]  /*6ca0*/  SHF.L.U32 R72, R79, 0x10, RZ ;  /* 0x000000104f487819 */ /* 0x020fe400000006ff */
[----:B------:R-:W5:Y:S01]  /*6cb0*/  LDL R79, [R1+0xd8] ;  /* 0x0000d800014f7983 */ /* 0x000f620000100800 */
[----:B------:R-:W-:Y:S02]  /*6cc0*/  FMUL.FTZ R50, R225, R50 ;  /* 0x00000032e1327220 */ /* 0x000fe40000410000 */
[----:B------:R-:W-:Y:S01]  /*6cd0*/  FFMA.FTZ R49, R49, R72, R73 ;  /* 0x0000004831317223 */ /* 0x000fe20000010049 */
[----:B------:R-:W-:-:S02]  /*6ce0*/  SHF.L.U32 R72, R199, 0x10, RZ ;  /* 0x00000010c7487819 */ /* 0x000fc400000006ff */
        /* <DEDUP_REMOVED lines=36> */
[----:B------:R-:W5:Y:S01]  /*6f30*/  LDL R74, [R1+0xfc] ;  /* 0x0000fc00014a7983 */ /* 0x000f620000100800 */
[----:B------:R-:W-:Y:S01]  /*6f40*/  FMUL.FTZ R42, R225, R42 ;  /* 0x0000002ae12a7220 */ /* 0x000fe20000410000 */
[----:B------:R-:W-:Y:S01]  /*6f50*/  FFMA.FTZ R41, R41, R72, R73 ;  /* 0x0000004829297223 */ /* 0x000fe20000010049 */
[----:B------:R-:W-:Y:S02]  /*6f60*/  SHF.L.U32 R72, R195, 0x10, RZ ;  /* 0x00000010c3487819 */ /* 0x000fe400000006ff */
        /* <DEDUP_REMOVED lines=104> */
[C---:B------:R-:W-:Y:S01]  /*75f0*/  FADD.FTZ R23, -R226.reuse, R23 ;  /* 0x00000017e2177221 */ /* 0x040fe20000010100 */
[----:B-----5:R-:W-:Y:S01]  /*7600*/  SHF.L.U32 R72, R79, 0x10, RZ ;  /* 0x000000104f487819 */ /* 0x020fe200000006ff */
[C---:B------:R-:W-:Y:S01]  /*7610*/  FADD.FTZ R16, -R226.reuse, R16 ;  /* 0x00000010e2107221 */ /* 0x040fe20000010100 */
[C---:B------:R-:W-:Y:S01]  /*7620*/  FADD.FTZ R17, -R226.reuse, R17 ;  /* 0x00000011e2117221 */ /* 0x040fe20000010100 */
[C---:B------:R-:W-:Y:S01]  /*7630*/  FMUL.FTZ R23, R225.reuse, R23 ;  /* 0x00000017e1177220 */ /* 0x040fe20000410000 */
[C---:B------:R-:W-:Y:S01]  /*7640*/  FADD.FTZ R18, -R226.reuse, R18 ;  /* 0x00000012e2127221 */ /* 0x040fe20000010100 */
[----:B------:R-:W-:Y:S01]  /*7650*/  FMUL.FTZ R16, R225, R16 ;  /* 0x00000010e1107220 */ /* 0x000fe20000410000 */
[----:B------:R-:W-:Y:S01]  /*7660*/  FADD.FTZ R19, -R226, R19 ;  /* 0x00000013e2137221 */ /* 0x000fe20000010100 */
[----:B------:R-:W-:Y:S01]  /*7670*/  FFMA.FTZ R23, R23, R72, R73 ;  /* 0x0000004817177223 */ /* 0x000fe20000010049 */
[----:B------:R-:W-:Y:S01]  /*7680*/  SHF.L.U32 R72, R182, 0x10, RZ ;  /* 0x00000010b6487819 */ /* 0x000fe200000006ff */
[----:B------:R-:W-:Y:S01]  /*7690*/  FADD.FTZ R12, -R226, R12 ;  /* 0x0000000ce20c7221 */ /* 0x000fe20000010100 */
[----:B------:R-:W-:Y:S01]  /*76a0*/  SHF.L.U32 R73, R142, 0x10, RZ ;  /* 0x000000108e497819 */ /* 0x000fe200000006ff */
[----:B------:R-:W-:Y:S01]  /*76b0*/  FMUL.FTZ R17, R225, R17 ;  /* 0x00000011e1117220 */ /* 0x000fe20000410000 */
[----:B------:R-:W5:Y:S03]  /*76c0*/  LDL R79, [R1+0x168] ;  /* 0x00016800014f7983 */ /* 0x000f660000100800 */
[----:B------:R-:W-:Y:S01]  /*76d0*/  FFMA.FTZ R16, R16, R72, R73 ;  /* 0x0000004810107223 */ /* 0x000fe20000010049 */
[----:B------:R-:W-:-:S02]  /*76e0*/  SHF.L.U32 R72, R75, 0x10, RZ ;  /* 0x000000104b487819 */ /* 0x000fc400000006ff */
[----:B------:R-:W-:Y:S01]  /*76f0*/  SHF.L.U32 R73, R74, 0x10, RZ ;  /* 0x000000104a497819 */ /* 0x000fe200000006ff */
[----:B------:R-:W5:Y:S04]  /*7700*/  LDL R75, [R1+0x158] ;  /* 0x00015800014b7983 */ /* 0x000f680000100800 */
[----:B------:R-:W5:Y:S01]  /*7710*/  LDL R74, [R1+0x15c] ;  /* 0x00015c00014a7983 */ /* 0x000f620000100800 */
        /* <DEDUP_REMOVED lines=17> */
[----:B------:R-:W-:Y:S01]  /*7830*/  FADD.FTZ R13, -R226, R13 ;  /* 0x0000000de20d7221 */ /* 0x000fe20000010100 */
[----:B------:R-:W-:-:S03]  /*7840*/  SHF.L.U32 R73, R80, 0x10, RZ ;  /* 0x0000001050497819 */ /* 0x000fc600000006ff */
        /* <DEDUP_REMOVED lines=17> */
[----:B------:R-:W-:-:S03]  /*7960*/  F2FP.BF16.F32.PACK_AB R35, R35, R34 ;  /* 0x000000222323723e */ /* 0x000fc600000010ff */
[----:B------:R-:W-:Y:S01]  /*7970*/  FFMA.FTZ R74, R74, R14, R15 ;  /* 0x0000000e4a4a7223 */ /* 0x000fe2000001000f */
[----:B------:R-:W-:Y:S01]  /*7980*/  FMUL.FTZ R75, R225, R75 ;  /* 0x0000004be14b7220 */ /* 0x000fe20000410000 */
[----:B------:R-:W-:Y:S01]  /*7990*/  F2FP.BF16.F32.PACK_AB R34, R33, R32 ;  /* 0x000000202122723e */ /* 0x000fe200000010ff */
[C---:B------:R-:W-:Y:S01]  /*79a0*/  FADD.FTZ R218, -R226.reuse, R218 ;  /* 0x000000dae2da7221 */ /* 0x040fe20000010100 */
[----:B------:R-:W-:Y:S02]  /*79b0*/  F2FP.BF16.F32.PACK_AB R32, R37, R36 ;  /* 0x000000242520723e */ /* 0x000fe400000010ff */
[----:B------:R-:W0:Y:S01]  /*79c0*/  LDC.64 R36, c[0x0][0x380] ;  /* 0x0000e000ff247b82 */ /* 0x000e220000000a00 */
[----:B------:R-:W-:Y:S01]  /*79d0*/  FADD.FTZ R219, -R226, R219 ;  /* 0x000000dbe2db7221 */ /* 0x000fe20000010100 */
[----:B------:R-:W-:Y:S02]  /*79e0*/  F2FP.BF16.F32.PACK_AB R51, R51, R50 ;  /* 0x000000323333723e */ /* 0x000fe400000010ff */
[----:B------:R-:W-:-:S02]  /*79f0*/  F2FP.BF16.F32.PACK_AB R67, R67, R66 ;  /* 0x000000424343723e */ /* 0x000fc400000010ff */
[----:B------:R-:W-:Y:S02]  /*7a00*/  F2FP.BF16.F32.PACK_AB R50, R49, R48 ;  /* 0x000000303132723e */ /* 0x000fe400000010ff */
[----:B------:R-:W-:Y:S02]  /*7a10*/  F2FP.BF16.F32.PACK_AB R66, R65, R64 ;  /* 0x000000404142723e */ /* 0x000fe400000010ff */
[----:B------:R-:W-:Y:S02]  /*7a20*/  F2FP.BF16.F32.PACK_AB R59, R59, R58 ;  /* 0x0000003a3b3b723e */ /* 0x000fe400000010ff */
[----:B------:R-:W-:Y:S01]  /*7a30*/  F2FP.BF16.F32.PACK_AB R48, R53, R52 ;  /* 0x000000343530723e */ /* 0x000fe200000010ff */
[----:B------:R-:W-:Y:S01]  /*7a40*/  IMAD.WIDE.U32 R52, R221, 0x10, R232 ;  /* 0x00000010dd347825 */ /* 0x000fe200078e00e8 */
[----:B------:R-:W-:Y:S02]  /*7a50*/  F2FP.BF16.F32.PACK_AB R65, R71, R70 ;  /* 0x000000464741723e */ /* 0x000fe400000010ff */
[----:B------:R-:W-:-:S02]  /*7a60*/  F2FP.BF16.F32.PACK_AB R64, R69, R68 ;  /* 0x000000444540723e */ /* 0x000fc400000010ff */
[----:B------:R-:W-:Y:S02]  /*7a70*/  F2FP.BF16.F32.PACK_AB R58, R57, R56 ;  /* 0x00000038393a723e */ /* 0x000fe400000010ff */
        /* <DEDUP_REMOVED lines=9> */
[----:B------:R-:W-:Y:S02]  /*7b10*/  F2FP.BF16.F32.PACK_AB R40, R45, R44 ;  /* 0x0000002c2d28723e */ /* 0x000fe400000010ff */
[----:B------:R-:W-:Y:S01]  /*7b20*/  F2FP.BF16.F32.PACK_AB R27, R27, R26 ;  /* 0x0000001a1b1b723e */ /* 0x000fe200000010ff */
[--C-:B------:R-:W-:Y:S01]  /*7b30*/  IMAD.WIDE.U32 R220, R220, 0x10, R232.reuse ;  /* 0x00000010dcdc7825 */ /* 0x100fe200078e00e8 */
[----:B------:R-:W-:Y:S01]  /*7b40*/  F2FP.BF16.F32.PACK_AB R33, R39, R38 ;  /* 0x000000262721723e */ /* 0x000fe200000010ff */
[----:B------:R1:W-:Y:S01]  /*7b50*/  STG.E.128 desc[UR6][R52.64], R64 ;  /* 0x0000004034007986 */ /* 0x0003e2000c101d06 */
[----:B------:R-:W-:Y:S02]  /*7b60*/  F2FP.BF16.F32.PACK_AB R26, R25, R24 ;  /* 0x00000018191a723e */ /* 0x000fe400000010ff */
[----:B------:R-:W-:Y:S01]  /*7b70*/  F2FP.BF16.F32.PACK_AB R19, R19, R18 ;  /* 0x000000121313723e */ /* 0x000fe200000010ff */
[----:B------:R-:W-:Y:S01]  /*7b80*/  IMAD.WIDE.U32 R10, R11, 0x10, R232 ;  /* 0x000000100b0a7825 */ /* 0x000fe200078e00e8 */
[----:B------:R-:W-:Y:S01]  /*7b90*/  F2FP.BF16.F32.PACK_AB R25, R31, R30 ;  /* 0x0000001e1f19723e */ /* 0x000fe200000010ff */
[----:B------:R1:W-:Y:S01]  /*7ba0*/  STG.E.128 desc[UR6][R54.64], R56 ;  /* 0x0000003836007986 */ /* 0x0003e2000c101d06 */
[----:B------:R-:W-:-:S02]  /*7bb0*/  F2FP.BF16.F32.PACK_AB R24, R29, R28 ;  /* 0x0000001c1d18723e */ /* 0x000fc400000010ff */
[----:B------:R-:W-:Y:S01]  /*7bc0*/  F2FP.BF16.F32.PACK_AB R18, R17, R16 ;  /* 0x000000101112723e */ /* 0x000fe200000010ff */
[----:B------:R1:W-:Y:S01]  /*7bd0*/  STG.E.128 desc[UR6][R60.64], R48 ;  /* 0x000000303c007986 */ /* 0x0003e2000c101d06 */
[----:B------:R-:W-:Y:S02]  /*7be0*/  F2FP.BF16.F32.PACK_AB R17, R23, R22 ;  /* 0x000000161711723e */ /* 0x000fe400000010ff */
[----:B------:R-:W-:Y:S01]  /*7bf0*/  F2FP.BF16.F32.PACK_AB R16, R21, R20 ;  /* 0x000000141510723e */ /* 0x000fe200000010ff */
[----:B------:R1:W-:Y:S01]  /*7c00*/  STG.E.128 desc[UR6][R222.64], R40 ;  /* 0x00000028de007986 */ /* 0x0003e2000c101d06 */
[----:B------:R-:W-:Y:S02]  /*7c10*/  F2FP.BF16.F32.PACK_AB R21, R73, R72 ;  /* 0x000000484915723e */ /* 0x000fe400000010ff */
[----:B------:R-:W-:Y:S02]  /*7c20*/  F2FP.BF16.F32.PACK_AB R20, R13, R12 ;  /* 0x0000000c0d14723e */ /* 0x000fe400000010ff */
[----:B0-----:R-:W-:-:S04]  /*7c30*/  LEA R8, R36, R8, 0x2 ;  /* 0x0000000824087211 */ /* 0x001fc800078e10ff */
[----:B------:R-:W-:Y:S02]  /*7c40*/  ISETP.GE.AND P1, PT, R8, R37, PT ;  /* 0x000000250800720c */ /* 0x000fe40003f26270 */
[----:B--2---:R-:W-:Y:S02]  /*7c50*/  SHF.L.U32 R14, R77, 0x10, RZ ;  /* 0x000000104d0e7819 */ /* 0x004fe400000006ff */
[----:B---3--:R-:W-:Y:S01]  /*7c60*/  SHF.L.U32 R15, R76, 0x10, RZ ;  /* 0x000000104c0f7819 */ /* 0x008fe200000006ff */
[----:B------:R-:W-:-:S04]  /*7c70*/  FMUL.FTZ R76, R225, R218 ;  /* 0x000000dae14c7220 */ /* 0x000fc80000410000 */
[----:B------:R-:W-:Y:S01]  /*7c80*/  FFMA.FTZ R75, R75, R14, R15 ;  /* 0x0000000e4b4b7223 */ /* 0x000fe2000001000f */
[----:B------:R-:W-:Y:S02]  /*7c90*/  SHF.L.U32 R14, R179, 0x10, RZ ;  /* 0x00000010b30e7819 */ /* 0x000fe400000006ff */
[----:B------:R-:W-:Y:S01]  /*7ca0*/  SHF.L.U32 R15, R139, 0x10, RZ ;  /* 0x000000108b0f7819 */ /* 0x000fe200000006ff */
[----:B------:R-:W-:-:S04]  /*7cb0*/  FMUL.FTZ R77, R225, R219 ;  /* 0x000000dbe14d7220 */ /* 0x000fc80000410000 */
[----:B------:R-:W-:Y:S01]  /*7cc0*/  FFMA.FTZ R76, R76, R14, R15 ;  /* 0x0000000e4c4c7223 */ /* 0x000fe2000001000f */
[----:B------:R-:W-:Y:S02]  /*7cd0*/  SHF.L.U32 R14, R79, 0x10, RZ ;  /* 0x000000104f0e7819 */ /* 0x000fe400000006ff */
[----:B----4-:R-:W-:-:S05]  /*7ce0*/  SHF.L.U32 R15, R78, 0x10, RZ ;  /* 0x000000104e0f7819 */ /* 0x010fca00000006ff */
[----:B------:R-:W-:Y:S01]  /*7cf0*/  FFMA.FTZ R77, R77, R14, R15 ;  /* 0x0000000e4d4d7223 */ /* 0x000fe2000001000f */
[----:B------:R-:W-:Y:S01]  /*7d00*/  IMAD.WIDE.U32 R14, R9, 0x10, R232 ;  /* 0x00000010090e7825 */ /* 0x000fe200078e00e8 */
[----:B------:R-:W-:-:S03]  /*7d10*/  F2FP.BF16.F32.PACK_AB R22, R75, R74 ;  /* 0x0000004a4b16723e */ /* 0x000fc600000010ff */
[----:B------:R-:W-:Y:S01]  /*7d20*/  IMAD.WIDE.U32 R224, R224, 0x10, R232 ;  /* 0x00000010e0e07825 */ /* 0x000fe200078e00e8 */
[----:B------:R-:W-:Y:S01]  /*7d30*/  F2FP.BF16.F32.PACK_AB R23, R77, R76 ;  /* 0x0000004c4d17723e */ /* 0x000fe200000010ff */
[----:B------:R1:W-:Y:S04]  /*7d40*/  STG.E.128 desc[UR6][R14.64], R32 ;  /* 0x000000200e007986 */ /* 0x0003e8000c101d06 */
[----:B------:R1:W-:Y:S04]  /*7d50*/  STG.E.128 desc[UR6][R220.64], R24 ;  /* 0x00000018dc007986 */ /* 0x0003e8000c101d06 */
[----:B------:R1:W-:Y:S04]  /*7d60*/  STG.E.128 desc[UR6][R10.64], R16 ;  /* 0x000000100a007986 */ /* 0x0003e8000c101d06 */
[----:B------:R1:W-:Y:S01]  /*7d70*/  STG.E.128 desc[UR6][R224.64], R20 ;  /* 0x00000014e0007986 */ /* 0x0003e2000c101d06 */
[----:B------:R-:W-:Y:S05]  /*7d80*/  @!P1 BRA `(.L_x_26805) ;  /* 0xffffff94008c9947 */ /* 0x000fea000383ffff */
[----:B------:R-:W-:Y:S05]  /*7d90*/  EXIT ;  /* 0x000000000000794d */ /* 0x000fea0003800000 */
.L_x_26804:
        /* <DEDUP_REMOVED lines=8> */
.L_x_26807:
[----:B------:R-:W-:Y:S05]  /*7e20*/  BSYNC B0 ;  /* 0x0000000000007941 */ /* 0x000fea0003800000 */
.L_x_26806:
[----:B------:R-:W-:Y:S01]  /*7e30*/  FADD.FTZ R233, R233, R225 ;  /* 0x000000e1e9e97221 */ /* 0x000fe20000010000 */
[----:B------:R-:W-:Y:S01]  /*7e40*/  MOV R225, 0xffffffff ;  /* 0xffffffff00e17802 */ /* 0x000fe20000000f00 */
[----:B------:R-:W-:Y:S01]  /*7e50*/  HFMA2 R232, -RZ, RZ, 0, 1.1920928955078125e-07 ;  /* 0x00000002ffe87431 */ /* 0x000fe200000001ff */
[----:B------:R-:W-:Y:S02]  /*7e60*/  MOV R226, 0x1f ;  /* 0x0000001f00e27802 */ /* 0x000fe40000000f00 */
[----:B------:R-:W-:-:S07]  /*7e70*/  MOV R249, R233 ;  /* 0x000000e900f97202 */ /* 0x000fce0000000f00 */
[----:B------:R-:W-:Y:S05]  /*7e80*/  WARPSYNC.COLLECTIVE R225, `(.L_x_26808) ;  /* 0x00000000e1087348 */ /* 0x000fea0003c00000 */
[----:B------:R0:W1:Y:S02]  /*7e90*/  SHFL.BFLY P2, R225, R249, R232, R226 ;  /* 0x0c0000e8f9e17389 */ /* 0x00006400000400e2 */
[----:B01----:R-:W-:Y:S05]  /*7ea0*/  ENDCOLLECTIVE ;  /* 0x000000000000791b */ /* 0x003fea0003800000 */
.L_x_26808:
[----:B------:R-:W-:Y:S02]  /*7eb0*/  HFMA2 R232, -RZ, RZ, 0, 2.384185791015625e-07 ;  /* 0x00000004ffe87431 */ /* 0x000fe400000001ff */
[----:B------:R-:W-:Y:S01]  /*7ec0*/  FADD.FTZ R233, R233, R225 ;  /* 0x000000e1e9e97221 */ /* 0x000fe20000010000 */
[----:B------:R-:W-:-:S04]  /*7ed0*/  MOV R225, 0xffffffff ;  /* 0xffffffff00e17802 */ /* 0x000fc80000000f00 */
[----:B------:R-:W-:-:S07]  /*7ee0*/  MOV R249, R233 ;  /* 0x000000e900f97202 */ /* 0x000fce0000000f00 */
[----:B------:R-:W-:Y:S05]  /*7ef0*/  WARPSYNC.COLLECTIVE R225, `(.L_x_26809) ;  /* 0x00000000e1087348 */ /* 0x000fea0003c00000 */
[----:B------:R0:W1:Y:S02]  /*7f00*/  SHFL.BFLY P2, R225, R249, R232, R226 ;  /* 0x0c0000e8f9e17389 */ /* 0x00006400000400e2 */
[----:B01----:R-:W-:Y:S05]  /*7f10*/  ENDCOLLECTIVE ;  /* 0x000000000000791b */ /* 0x003fea0003800000 */
.L_x_26809:
[----:B------:R-:W-:Y:S02]  /*7f20*/  HFMA2 R232, -RZ, RZ, 0, 4.76837158203125e-07 ;  /* 0x00000008ffe87431 */ /* 0x000fe400000001ff */
[----:B------:R-:W-:Y:S01]  /*7f30*/  FADD.FTZ R233, R233, R225 ;  /* 0x000000e1e9e97221 */ /* 0x000fe20000010000 */
[----:B------:R-:W-:-:S04]  /*7f40*/  MOV R225, 0xffffffff ;  /* 0xffffffff00e17802 */ /* 0x000fc80000000f00 */
[----:B------:R-:W-:-:S07]  /*7f50*/  MOV R249, R233 ;  /* 0x000000e900f97202 */ /* 0x000fce0000000f00 */
[----:B------:R-:W-:Y:S05]  /*7f60*/  WARPSYNC.COLLECTIVE R225, `(.L_x_26810) ;  /* 0x00000000e1087348 */ /* 0x000fea0003c00000 */
[----:B------:R0:W1:Y:S02]  /*7f70*/  SHFL.BFLY P2, R225, R249, R232, R226 ;  /* 0x0c0000e8f9e17389 */ /* 0x00006400000400e2 */
[----:B01----:R-:W-:Y:S05]  /*7f80*/  ENDCOLLECTIVE ;  /* 0x000000000000791b */ /* 0x003fea0003800000 */
.L_x_26810:
[----:B------:R-:W-:Y:S02]  /*7f90*/  HFMA2 R232, -RZ, RZ, 0, 9.5367431640625e-07 ;  /* 0x00000010ffe87431 */ /* 0x000fe400000001ff */
[----:B------:R-:W-:Y:S01]  /*7fa0*/  FADD.FTZ R233, R233, R225 ;  /* 0x000000e1e9e97221 */ /* 0x000fe20000010000 */
[----:B------:R-:W-:-:S04]  /*7fb0*/  MOV R225, 0xffffffff ;  /* 0xffffffff00e17802 */ /* 0x000fc80000000f00 */
[----:B------:R-:W-:-:S07]  /*7fc0*/  MOV R249, R233 ;  /* 0x000000e900f97202 */ /* 0x000fce0000000f00 */
[----:B------:R-:W-:Y:S05]  /*7fd0*/  WARPSYNC.COLLECTIVE R225, `(.L_x_26811) ;  /* 0x00000000e1087348 */ /* 0x000fea0003c00000 */
[----:B------:R0:W1:Y:S02]  /*7fe0*/  SHFL.BFLY P2, R225, R249, R232, R226 ;  /* 0x0c0000e8f9e17389 */ /* 0x00006400000400e2 */
[----:B01----:R-:W-:Y:S05]  /*7ff0*/  ENDCOLLECTIVE ;  /* 0x000000000000791b */ /* 0x003fea0003800000 */
.L_x_26811:
[----:B------:R-:W0:Y:S01]  /*8000*/  LDC R226, c[0x0][0x400] ;  /* 0x00010000ffe27b82 */ /* 0x000e220000000800 */
[----:B------:R-:W-:Y:S02]  /*8010*/  HFMA2 R232, -RZ, RZ, 0, 5.9604644775390625e-08 ;  /* 0x00000001ffe87431 */ /* 0x000fe400000001ff */
[----:B------:R-:W-:-:S04]  /*8020*/  FADD.FTZ R233, R233, R225 ;  /* 0x000000e1e9e97221 */ /* 0x000fc80000010000 */
        /* <DEDUP_REMOVED lines=162> */
[----:B------:R-:W-:-:S07]  /*8a50*/  MOV R225, 0xffffffff ;  /* 0xffffffff00e17802 */ /* 0x000fce0000000f00 */
[----:B------:R-:W-:Y:S05]  /*8a60*/  WARPSYNC.COLLECTIVE R225, `(.L_x_26812) ;  /* 0x00000000e1087348 */ /* 0x000fea0003c00000 */
[----:B------:R0:W1:Y:S02]  /*8a70*/  SHFL.BFLY P2, R225, R249, R232, R226 ;  /* 0x0c0000e8f9e17389 */ /* 0x00006400000400e2 */
[----:B01----:R-:W-:Y:S05]  /*8a80*/  ENDCOLLECTIVE ;  /* 0x000000000000791b */ /* 0x003fea0003800000 */
.L_x_26812:
[----:B------:R-:W-:Y:S02]  /*8a90*/  HFMA2 R232, -RZ, RZ, 0, 1.1920928955078125e-07 ;  /* 0x00000002ffe87431 */ /* 0x000fe400000001ff */
[----:B------:R-:W-:Y:S01]  /*8aa0*/  FADD.FTZ R249, R249, R225 ;  /* 0x000000e1f9f97221 */ /* 0x000fe20000010000 */
[----:B------:R-:W-:-:S07]  /*8ab0*/  MOV R225, 0xffffffff ;  /* 0xffffffff00e17802 */ /* 0x000fce0000000f00 */
[----:B------:R-:W-:Y:S05]  /*8ac0*/  WARPSYNC.COLLECTIVE R225, `(.L_x_26813) ;  /* 0x00000000e1087348 */ /* 0x000fea0003c00000 */
[----:B------:R0:W1:Y:S02]  /*8ad0*/  SHFL.BFLY P2, R225, R249, R232, R226 ;  /* 0x0c0000e8f9e17389 */ /* 0x00006400000400e2 */
[----:B01----:R-:W-:Y:S05]  /*8ae0*/  ENDCOLLECTIVE ;  /* 0x000000000000791b */ /* 0x003fea0003800000 */
.L_x_26813:
[----:B------:R-:W-:Y:S02]  /*8af0*/  HFMA2 R232, -RZ, RZ, 0, 2.384185791015625e-07 ;  /* 0x00000004ffe87431 */ /* 0x000fe400000001ff */
[----:B------:R-:W-:Y:S01]  /*8b00*/  FADD.FTZ R249, R249, R225 ;  /* 0x000000e1f9f97221 */ /* 0x000fe20000010000 */
[----:B------:R-:W-:-:S07]  /*8b10*/  MOV R225, 0xffffffff ;  /* 0xffffffff00e17802 */ /* 0x000fce0000000f00 */
[----:B------:R-:W-:Y:S05]  /*8b20*/  WARPSYNC.COLLECTIVE R225, `(.L_x_26814) ;  /* 0x00000000e1087348 */ /* 0x000fea0003c00000 */
[----:B------:R0:W1:Y:S02]  /*8b30*/  SHFL.BFLY P2, R225, R249, R232, R226 ;  /* 0x0c0000e8f9e17389 */ /* 0x00006400000400e2 */
[----:B01----:R-:W-:Y:S05]  /*8b40*/  ENDCOLLECTIVE ;  /* 0x000000000000791b */ /* 0x003fea0003800000 */
.L_x_26814:
[----:B------:R-:W-:Y:S02]  /*8b50*/  HFMA2 R232, -RZ, RZ, 0, 4.76837158203125e-07 ;  /* 0x00000008ffe87431 */ /* 0x000fe400000001ff */
[----:B------:R-:W-:Y:S01]  /*8b60*/  FADD.FTZ R249, R249, R225 ;  /* 0x000000e1f9f97221 */ /* 0x000fe20000010000 */
[----:B------:R-:W-:-:S07]  /*8b70*/  MOV R225, 0xffffffff ;  /* 0xffffffff00e17802 */ /* 0x000fce0000000f00 */
[----:B------:R-:W-:Y:S05]  /*8b80*/  WARPSYNC.COLLECTIVE R225, `(.L_x_26815) ;  /* 0x00000000e1087348 */ /* 0x000fea0003c00000 */
[----:B------:R0:W1:Y:S02]  /*8b90*/  SHFL.BFLY P2, R225, R249, R232, R226 ;  /* 0x0c0000e8f9e17389 */ /* 0x00006400000400e2 */
[----:B01----:R-:W-:Y:S05]  /*8ba0*/  ENDCOLLECTIVE ;  /* 0x000000000000791b */ /* 0x003fea0003800000 */
.L_x_26815:
[----:B------:R-:W-:Y:S02]  /*8bb0*/  HFMA2 R232, -RZ, RZ, 0, 9.5367431640625e-07 ;  /* 0x00000010ffe87431 */ /* 0x000fe400000001ff */
[----:B------:R-:W-:Y:S01]  /*8bc0*/  FADD.FTZ R249, R249, R225 ;  /* 0x000000e1f9f97221 */ /* 0x000fe20000010000 */
[----:B------:R-:W-:-:S07]  /*8bd0*/  MOV R225, 0xffffffff ;  /* 0xffffffff00e17802 */ /* 0x000fce0000000f00 */
[----:B------:R-:W-:Y:S05]  /*8be0*/  WARPSYNC.COLLECTIVE R225, `(.L_x_26816) ;  /* 0x00000000e1087348 */ /* 0x000fea0003c00000 */
[----:B------:R0:W1:Y:S02]  /*8bf0*/  SHFL.BFLY P2, R225, R249, R232, R226 ;  /* 0x0c0000e8f9e17389 */ /* 0x00006400000400e2 */
[----:B01----:R-:W-:Y:S05]  /*8c00*/  ENDCOLLECTIVE ;  /* 0x000000000000791b */ /* 0x003fea0003800000 */
.L_x_26816:
[----:B------:R-:W-:Y:S05]  /*8c10*/  BRA `(.L_x_26817) ;  /* 0xffffffcc009c7947 */ /* 0x000fea000383ffff */
.L_x_26818:
        /* <DEDUP_REMOVED lines=14> */
.L_x_88469:


//--------------------- .text._ZN10layer_norm13ln_fwd_kernelINS_13Kernel_traitsI13__nv_bfloat16S2_fS2_fjLj2560ELj1ELj4ELj1ELj16ENS_18Kernel_traits_baseILj2560ES2_S2_fS2_fjLj128EEEEELb0ELb1ELb1ELb0EEEvNS_9FwdParamsE --------------------------
	.section	.text._ZN10layer_norm13ln_fwd_kernelINS_13Kernel_traitsI13__nv_bfloat16S2_fS2_fjLj2560ELj1ELj4ELj1ELj16ENS_18Kernel_traits_baseILj2560ES2_S2_fS2_fjLj128EEEEELb0ELb1ELb1ELb0EEEvNS_9FwdParamsE,"ax",@progbits
	.align	128
        .global         _ZN10layer_norm13ln_fwd_kernelINS_13Kernel_traitsI13__nv_bfloat16S2_fS2_fjLj2560ELj1ELj4ELj1ELj16ENS_18Kernel_traits_baseILj2560ES2_S2_fS2_fjLj128EEEEELb0ELb1ELb1ELb0EEEvNS_9FwdParamsE
        .type           _ZN10layer_norm13ln_fwd_kernelINS_13Kernel_traitsI13__nv_bfloat16S2_fS2_fjLj2560ELj1ELj4ELj1ELj16ENS_18Kernel_traits_baseILj2560ES2_S2_fS2_fjLj128EEEEELb0ELb1ELb1ELb0EEEvNS_9FwdParamsE,@function
        .size           _ZN10layer_norm13ln_fwd_kernelINS_13Kernel_traitsI13__nv_bfloat16S2_fS2_fjLj2560ELj1ELj4ELj1ELj16ENS_18Kernel_traits_baseILj2560ES2_S2_fS2_fjLj128EEEEELb0ELb1ELb1ELb0EEEvNS_9FwdParamsE,(.L_x_88470 - _ZN10layer_norm13ln_fwd_kernelINS_13Kernel_traitsI13__nv_bfloat16S2_fS2_fjLj2560ELj1ELj4ELj1ELj16ENS_18Kernel_traits_baseILj2560ES2_S2_fS2_fjLj128EEEEELb0ELb1ELb1ELb0EEEvNS_9FwdParamsE)
        .other          _ZN10layer_norm13ln_fwd_kernelINS_13Kernel_traitsI13__nv_bfloat16S2_fS2_fjLj2560ELj1ELj4ELj1ELj16ENS_18Kernel_traits_baseILj2560ES2_S2_fS2_fjLj128EEEEELb0ELb1ELb1ELb0EEEvNS_9FwdParamsE,@"STO_CUDA_ENTRY STV_DEFAULT"
_ZN10layer_norm13ln_fwd_kernelINS_13Kernel_traitsI13__nv_bfloat16S2_fS2_fjLj2560ELj1ELj4ELj1ELj16ENS_18Kernel_traits_baseILj2560ES2_S2_fS2_fjLj128EEEEELb0ELb1ELb1ELb0EEEvNS_9FwdParamsE:
.text._ZN10layer_norm13ln_fwd_kernelINS_13Kernel_traitsI13__nv_bfloat16S2_fS2_fjLj2560ELj1ELj4ELj1ELj16ENS_18Kernel_traits_baseILj2560ES2_S2_fS2_fjLj128EEEEELb0ELb1ELb1ELb0EEEvNS_9FwdParamsE:
        /* <DEDUP_REMOVED lines=127> */
.L_x_26820:
        /* <DEDUP_REMOVED lines=36> */
[----:B------:R-:W5:Y:S05]  /*0a30*/  @P5 LDG.E.128 R36, desc[UR6][R28.64] ;  /* 0x000000061c245981 */ /* 0x000f6a000c1e1d00 */
[----:B------:R-:W4:Y:S01]  /*0a40*/  @P2 LDC.64 R10, c[0x0][0x3d0] ;  /* 0x0000f400ff0a2b82 */ /* 0x000f220000000a00 */
[C---:B------:R-:W-:Y:S01]  /*0a50*/  @P0 IMAD.WIDE.U32 R52, R4.reuse, 0x10, R52 ;  /* 0x0000001004340825 */ /* 0x040fe200078e0034 */
[----:B------:R-:W5:Y:S06]  /*0a60*/  @P5 LDG.E.128 R44, desc[UR6][R40.64] ;  /* 0x00000006282c5981 */ /* 0x000f6c000c1e1d00 */
[----:B------:R-:W4:Y:S01]  /*0a70*/  @P2 LDC.64 R16, c[0x0][0x3e8] ;  /* 0x0000fa00ff102b82 */ /* 0x000f220000000a00 */
[C---:B------:R-:W-:Y:S01]  /*0a80*/  @P0 IMAD.WIDE.U32 R64, R4.reuse, 0x10, R64 ;  /* 0x0000001004400825 */ /* 0x040fe200078e0040 */
[----:B------:R-:W-:-:S03]  /*0a90*/  @P0 IADD3 R4, PT, PT, R4, 0x20, RZ ;  /* 0x0000002004040810 */ /* 0x000fc60007ffe0ff */
[----:B------:R-:W-:Y:S01]  /*0aa0*/  HFMA2 R114, -RZ, RZ, 0, 0 ;  /* 0x00000000ff727431 */ /* 0x000fe200000001ff */
[----:B------:R-:W5:Y:S02]  /*0ab0*/  @P0 LDG.E.128 R48, desc[UR6][R52.64] ;  /* 0x0000000634300981 */ /* 0x000f64000c1e1d00 */
[----:B------:R-:W4:Y:S01]  /*0ac0*/  @P1 LDC.64 R100, c[0x0][0x3d0] ;  /* 0x0000f400ff641b82 */ /* 0x000f220000000a00 */
[----:B--2---:R-:W-:-:S04]  /*0ad0*/  @P4 IMAD.WIDE.U32 R76, R4, 0x10, R76 ;  /* 0x00000010044c4825 */ /* 0x004fc800078e004c */
[----:B------:R-:W-:Y:S01]  /*0ae0*/  HFMA2 R90, -RZ, RZ, 0, 0 ;  /* 0x00000000ff5a7431 */ /* 0x000fe200000001ff */
[----:B------:R-:W5:Y:S02]  /*0af0*/  @P0 LDG.E.128 R56, desc[UR6][R64.64] ;  /* 0x0000000640380981 */ /* 0x000f64000c1e1d00 */
[----:B------:R-:W2:Y:S01]  /*0b00*/  @P1 LDC.64 R112, c[0x0][0x3e8] ;  /* 0x0000fa00ff701b82 */ /* 0x000ea20000000a00 */
[C---:B---3--:R-:W-:Y:S01]  /*0b10*/  @P4 IMAD.WIDE.U32 R88, R4.reuse, 0x10, R88 ;  /* 0x0000001004584825 */ /* 0x048fe200078e0058 */
[----:B------:R-:W-:-:S03]  /*0b20*/  @P4 IADD3 R4, PT, PT, R4, 0x20, RZ ;  /* 0x0000002004044810 */ /* 0x000fc60007ffe0ff */
[----:B------:R-:W-:Y:S01]  /*0b30*/  HFMA2 R66, -RZ, RZ, 0, 0 ;  /* 0x00000000ff427431 */ /* 0x000fe200000001ff */
[----:B------:R-:W5:Y:S02]  /*0b40*/  @P4 LDG.E.128 R60, desc[UR6][R76.64] ;  /* 0x000000064c3c4981 */ /* 0x000f64000c1e1d00 */
[----:B------:R-:W3:Y:S01]  /*0b50*/  @P6 LDC.64 R124, c[0x0][0x3d0] ;  /* 0x0000f400ff7c6b82 */ /* 0x000ee20000000a00 */
[----:B0-----:R-:W-:-:S04]  /*0b60*/  @P3 IMAD.WIDE.U32 R6, R4, 0x10, R6 ;  /* 0x0000001004063825 */ /* 0x001fc800078e0006 */
[----:B------:R-:W-:Y:S01]  /*0b70*/  HFMA2 R42, -RZ, RZ, 0, 0 ;  /* 0x00000000ff2a7431 */ /* 0x000fe200000001ff */
[----:B------:R0:W5:Y:S02]  /*0b80*/  @P4 LDG.E.128 R68, desc[UR6][R88.64] ;  /* 0x0000000658444981 */ /* 0x000164000c1e1d00 */
        /* <DEDUP_REMOVED lines=9> */
[----:B------:R-:W-:-:S04]  /*0c20*/  @P1 IMAD.WIDE.U32 R120, R4, 0x10, R100 ;  /* 0x0000001004781825 */ /* 0x000fc800078e0064 */
[----:B------:R-:W-:Y:S01]  /*0c30*/  HFMA2 R18, -RZ, RZ, 0, 0 ;  /* 0x00000000ff127431 */ /* 0x000fe200000001ff */
[----:B------:R1:W5:Y:S01]  /*0c40*/  @P2 LDG.E.128 R92, desc[UR6][R16.64] ;  /* 0x00000006105c2981 */ /* 0x000362000c1e1d00 */
[C---:B--2---:R-:W-:Y:S01]  /*0c50*/  @P1 IMAD.WIDE.U32 R122, R4.reuse, 0x10, R112 ;  /* 0x00000010047a1825 */ /* 0x044fe200078e0070 */
[----:B------:R-:W-:Y:S02]  /*0c60*/  @P1 IADD3 R4, PT, PT, R4, 0x20, RZ ;  /* 0x0000002004041810 */ /* 0x000fe40007ffe0ff */
[----:B------:R2:W5:Y:S03]  /*0c70*/  @P1 LDG.E.128 R96, desc[UR6][R120.64] ;  /* 0x0000000678601981 */ /* 0x000566000c1e1d00 */
[C---:B---3--:R-:W-:Y:S01]  /*0c80*/  @P6 IMAD.WIDE.U32 R124, R4.reuse, 0x10, R124 ;  /* 0x00000010047c6825 */ /* 0x048fe200078e007c */
[----:B------:R2:W5:Y:S03]  /*0c90*/  @P1 LDG.E.128 R104, desc[UR6][R122.64] ;  /* 0x000000067a681981 */ /* 0x000566000c1e1d00 */
[----:B0-----:R-:W-:Y:S01]  /*0ca0*/  @P6 IMAD.WIDE.U32 R126, R4, 0x10, R126 ;  /* 0x00000010047e6825 */ /* 0x001fe200078e007e */
[----:B------:R2:W5:Y:S04]  /*0cb0*/  @P6 LDG.E.128 R108, desc[UR6][R124.64] ;  /* 0x000000067c6c6981 */ /* 0x000568000c1e1d00 */
[----:B------:R2:W5:Y:S01]  /*0cc0*/  @P6 LDG.E.128 R116, desc[UR6][R126.64] ;  /* 0x000000067e746981 */ /* 0x000562000c1e1d00 */
[----:B------:R-:W-:Y:S01]  /*0cd0*/  @P5 IMAD.MOV.U32 R43, RZ, RZ, RZ ;  /* 0x000000ffff2b5224 */ /* 0x000fe200078e00ff */
[----:B------:R-:W-:-:S02]  /*0ce0*/  ISETP.GE.U32.AND P5, PT, R2, 0x140, PT ;  /* 0x000001400200780c */ /* 0x000fc40003fa6070 */
        /* <DEDUP_REMOVED lines=12> */
[----:B-1----:R-:W-:Y:S02]  /*0db0*/  CS2R R16, SRZ ;  /* 0x0000000000107805 */ /* 0x002fe4000001ff00 */
[----:B------:R-:W-:Y:S02]  /*0dc0*/  @P0 MOV R55, RZ ;  /* 0x000000ff00370202 */ /* 0x000fe40000000f00 */
[----:B------:R-:W-:Y:S02]  /*0dd0*/  @P4 MOV R67, RZ ;  /* 0x000000ff00434202 */ /* 0x000fe40000000f00 */
[----:B------:R-:W-:Y:S02]  /*0de0*/  @P3 MOV R79, RZ ;  /* 0x000000ff004f3202 */ /* 0x000fe40000000f00 */
[----:B------:R-:W-:Y:S02]  /*0df0*/  @P2 MOV R91, RZ ;  /* 0x000000ff005b2202 */ /* 0x000fe40000000f00 */
[----:B------:R-:W-:-:S02]  /*0e00*/  @P1 MOV R103, RZ ;  /* 0x000000ff00671202 */ /* 0x000fc40000000f00 */
[----:B------:R-:W-:Y:S02]  /*0e10*/  @P6 MOV R115, RZ ;  /* 0x000000ff00736202 */ /* 0x000fe40000000f00 */
[----:B------:R-:W-:Y:S01]  /*0e20*/  @P6 IADD3 R4, PT, PT, R4, 0x20, RZ ;  /* 0x0000002004046810 */ /* 0x000fe20007ffe0ff */
[----:B--2---:R-:W-:Y:S06]  /*0e30*/  @!P5 BRA `(.L_x_26821) ;  /* 0x000000000068d947 */ /* 0x004fec0003800000 */
        /* <DEDUP_REMOVED lines=19> */
[----:B------:R-:W-:Y:S02]  /*0f70*/  CS2R R52, SRZ ;  /* 0x0000000000347805 */ /* 0x000fe4000001ff00 */
[----:B------:R-:W-:Y:S02]  /*0f80*/  MOV R42, RZ ;  /* 0x000000ff002a7202 */ /* 0x000fe40000000f00 */
[----:B------:R-:W-:Y:S02]  /*0f90*/  CS2R R40, SRZ ;  /* 0x0000000000287805 */ /* 0x000fe4000001ff00 */
[----:B------:R-:W-:Y:S02]  /*0fa0*/  MOV R30, RZ ;  /* 0x000000ff001e7202 */ /* 0x000fe40000000f00 */
[----:B------:R-:W-:Y:S02]  /*0fb0*/  CS2R R28, SRZ ;  /* 0x00000000001c7805 */ /* 0x000fe4000001ff00 */
[----:B------:R-:W-:-:S02]  /*0fc0*/  MOV R18, RZ ;  /* 0x000000ff00127202 */ /* 0x000fc40000000f00 */
[----:B------:R-:W-:-:S07]  /*0fd0*/  CS2R R16, SRZ ;  /* 0x0000000000107805 */ /* 0x000fce000001ff00 */
.L_x_26821:
[----:B------:R-:W-:Y:S05]  /*0fe0*/  BSYNC.RECONVERGENT B0 ;  /* 0x0000000000007941 */ /* 0x000fea0003800200 */
.L_x_26819:
        /* <DEDUP_REMOVED lines=8> */
[----:B------:R-:W0:Y:S01]  /*1070*/  LDCU UR10, c[0x0][0x40c] ;  /* 0x00008180ff0a77ac */ /* 0x000e220008000800 */
[----:B------:R-:W-:Y:S02]  /*1080*/  PRMT R223, R127, 0x7632, R223 ;  /* 0x000076327fdf7816 */ /* 0x000fe400000000df */
[----:B------:R-:W-:Y:S01]  /*1090*/  PRMT R222, R130, 0x7632, R222 ;  /* 0x0000763282de7816 */ /* 0x000fe200000000de */
[----:B------:R1:W-:Y:S01]  /*10a0*/  STL.S16 [R1+0x180], R224 ;  /* 0x000180e001007387 */ /* 0x0003e20000100600 */
[----:B------:R-:W-:Y:S01]  /*10b0*/  PRMT R221, R126, 0x7632, R221 ;  /* 0x000076327edd7816 */ /* 0x000fe200000000dd */
[----:B------:R-:W2:Y:S01]  /*10c0*/  LDCU.U8 UR8, c[0x0][0x410] ;  /* 0x00008200ff0877ac */ /* 0x000ea20008000000 */
        /* <DEDUP_REMOVED lines=214> */
.L_x_26895:
[----:B-1----:R-:W0:Y:S08]  /*1e30*/  LDC.64 R6, c[0x0][0x3f0] ;  /* 0x0000fc00ff067b82 */ /* 0x002e300000000a00 */
[----:B------:R-:W1:Y:S01]  /*1e40*/  LDC R249, c[0x0][0x388] ;  /* 0x0000e200fff97b82 */ /* 0x000e620000000800 */
[----:B0-----:R-:W-:-:S05]  /*1e50*/  IMAD.WIDE R6, R3, 0x4, R6 ;  /* 0x0000000403067825 */ /* 0x001fca00078e0206 */
[----:B--2---:R0:W2:Y:S02]  /*1e60*/  LDG.E R8, desc[UR6][R6.64] ;  /* 0x0000000606087981 */ /* 0x0040a4000c1e1900 */
[----:B0-----:R-:W0:Y:S02]  /*1e70*/  LDC.64 R6, c[0x0][0x3f8] ;  /* 0x0000fe00ff067b82 */ /* 0x001e240000000a00 */
[----:B0-----:R-:W-:-:S06]  /*1e80*/  IMAD.WIDE R6, R3, 0x4, R6 ;  /* 0x0000000403067825 */ /* 0x001fcc00078e0206 */
[----:B------:R1:W5:Y:S01]  /*1e90*/  LDG.E R7, desc[UR6][R6.64] ;  /* 0x0000000606077981 */ /* 0x000362000c1e1900 */
[----:B------:R-:W-:Y:S01]  /*1ea0*/  ISETP.GE.U32.AND P5, PT, R2, 0x20, PT ;  /* 0x000000200200780c */ /* 0x000fe20003fa6070 */
[----:B------:R-:W-:Y:S01]  /*1eb0*/  BSSY.RECONVERGENT B0, `(.L_x_26822) ;  /* 0x000008e000007945 */ /* 0x000fe20003800200 */
[----:B---34-:R-:W-:Y:S02]  /*1ec0*/  HFMA2 R226, -RZ, RZ, 0, 0 ;  /* 0x00000000ffe27431 */ /* 0x018fe400000001ff */
[----:B-1----:R-:W-:-:S05]  /*1ed0*/  IMAD R6, R3, R249, RZ ;  /* 0x000000f903067224 */ /* 0x002fca00078e02ff */
[----:B------:R-:W-:-:S04]  /*1ee0*/  SHF.R.S32.HI R224, RZ, 0x1f, R6 ;  /* 0x0000001fffe07819 */ /* 0x000fc80000011406 */
[----:B------:R-:W-:-:S04]  /*1ef0*/  LEA.HI R6, R224, R6, RZ, 0x3 ;  /* 0x00000006e0067211 */ /* 0x000fc800078f18ff */
[----:B------:R-:W-:Y:S02]  /*1f00*/  LEA.HI.SX32 R6, R6, R0, 0x1d ;  /* 0x0000000006067211 */ /* 0x000fe400078feaff */
[----:B--2---:R-:W-:-:S13]  /*1f10*/  ISETP.GE.AND P0, PT, R8, 0x1, PT ;  /* 0x000000010800780c */ /* 0x004fda0003f06270 */
        /* <DEDUP_REMOVED lines=13> */
.L_x_26825:
[----:B------:R-:W-:Y:S05]  /*1ff0*/  BSYNC.RECONVERGENT B1 ;  /* 0x0000000000017941 */ /* 0x000fea0003800200 */
.L_x_26824:
[----:B------:R-:W-:Y:S01]  /*2000*/  UISETP.NE.U32.AND UP0, UPT, UR4, URZ, UPT ;  /* 0x000000ff0400728c */ /* 0x000fe2000bf05070 */
[----:B------:R-:W-:Y:S03]  /*2010*/  BSSY.RECONVERGENT B1, `(.L_x_26826) ;  /* 0x0000071000017945 */ /* 0x000fe60003800200 */
[----:B------:R-:W-:-:S09]  /*2020*/  UISETP.NE.AND.EX UP0, UPT, UR5, URZ, UPT, UP0 ;  /* 0x000000ff0500728c */ /* 0x000fd2000bf05300 */
[----:B------:R-:W-:Y:S05]  /*2030*/  BRA.U !UP0, `(.L_x_26827) ;  /* 0x0000000108e87547 */ /* 0x000fea000b800000 */
[----:B------:R-:W0:Y:S02]  /*2040*/  LDC.64 R140, c[0x0][0x3a0] ;  /* 0x0000e800ff8c7b82 */ /* 0x000e240000000a00 */
[----:B0-----:R-:W-:-:S05]  /*2050*/  IMAD.WIDE.U32 R140, R6, 0x20, R140 ;  /* 0x00000020068c7825 */ /* 0x001fca00078e008c */
[----:B------:R-:W2:Y:S04]  /*2060*/  LDG.E.128 R136, desc[UR6][R140.64] ;  /* 0x000000068c887981 */ /* 0x000ea8000c1e1d00 */
[----:B------:R-:W3:Y:S01]  /*2070*/  LDG.E.128 R140, desc[UR6][R140.64+0x10] ;  /* 0x000010068c8c7981 */ /* 0x000ee2000c1e1d00 */
[----:B------:R-:W-:-:S13]  /*2080*/  ISETP.GT.AND P1, PT, R8, RZ, PT ;  /* 0x000000ff0800720c */ /* 0x000fda0003f24270 */
[----:B------:R-:W0:Y:S01]  /*2090*/  @P1 LDC R145, c[0x0][0x40c] ;  /* 0x00010300ff911b82 */ /* 0x000e220000000800 */
[----:B-----5:R-:W-:Y:S02]  /*20a0*/  @P1 SHF.L.U32 R144, R132, 0x10, RZ ;  /* 0x0000001084901819 */ /* 0x020fe400000006ff */
[----:B------:R-:W-:Y:S02]  /*20b0*/  @P1 SHF.L.U32 R147, R20, 0x10, RZ ;  /* 0x0000001014931819 */ /* 0x000fe400000006ff */
[----:B------:R-:W-:Y:S02]  /*20c0*/  @P1 SHF.L.U32 R148, R4, 0x10, RZ ;  /* 0x0000001004941819 */ /* 0x000fe400000006ff */
[----:B------:R-:W-:Y:S01]  /*20d0*/  @P1 SHF.L.U32 R149, R21, 0x10, RZ ;  /* 0x0000001015951819 */ /* 0x000fe200000006ff */
[----:B------:R-:W1:Y:S01]  /*20e0*/  @P1 LDC R146, c[0x0][0x40c] ;  /* 0x00010300ff921b82 */ /* 0x000e620000000800 */
[----:B------:R-:W-:Y:S02]  /*20f0*/  @P1 SHF.L.U32 R150, R9, 0x10, RZ ;  /* 0x0000001009961819 */ /* 0x000fe400000006ff */
[----:B------:R-:W-:-:S05]  /*2100*/  @P1 SHF.L.U32 R224, R10, 0x10, RZ ;  /* 0x000000100ae01819 */ /* 0x000fca00000006ff */
[----:B------:R-:W4:Y:S01]  /*2110*/  @P1 LDC R151, c[0x0][0x40c] ;  /* 0x00010300ff971b82 */ /* 0x000f220000000800 */
[----:B0-----:R-:W-:Y:S01]  /*2120*/  @P1 FMUL.FTZ R145, R144, R145 ;  /* 0x0000009190911220 */ /* 0x001fe20000410000 */
[----:B--2---:R-:W-:-:S03]  /*2130*/  @!P1 MOV R144, R136 ;  /* 0x0000008800909202 */ /* 0x004fc60000000f00 */
[----:B------:R-:W-:Y:S01]  /*2140*/  @P1 FFMA.FTZ R144, R145, R147, R136 ;  /* 0x0000009391901223 */ /* 0x000fe20000010088 */
[----:B------:R-:W-:Y:S02]  /*2150*/  @P1 PRMT R145, R132, 0x7632, R145 ;  /* 0x0000763284911816 */ /* 0x000fe40000000091 */
[----:B------:R-:W0:Y:S02]  /*2160*/  @P1 LDC R147, c[0x0][0x40c] ;  /* 0x00010300ff931b82 */ /* 0x000e240000000800 */
[----:B------:R-:W-:-:S05]  /*2170*/  @P1 SHF.L.U32 R145, R145, 0x10, RZ ;  /* 0x0000001091911819 */ /* 0x000fca00000006ff */
[----:B-1----:R-:W-:Y:S01]  /*2180*/  @P1 FMUL.FTZ R146, R145, R146 ;  /* 0x0000009291921220 */ /* 0x002fe20000410000 */
[----:B------:R-:W-:-:S03]  /*2190*/  MOV R145, R137 ;  /* 0x0000008900917202 */ /* 0x000fc60000000f00 */
[----:B------:R-:W-:Y:S01]  /*21a0*/  @P1 FFMA.FTZ R145, R146, R148, R137 ;  /* 0x0000009492911223 */ /* 0x000fe20000010089 */
[----:B------:R-:W-:Y:S01]  /*21b0*/  @P1 SHF.L.U32 R146, R133, 0x10, RZ ;  /* 0x0000001085921819 */ /* 0x000fe200000006ff */
[----:B------:R-:W1:Y:S04]  /*21c0*/  @P1 LDC R148, c[0x0][0x40c] ;  /* 0x00010300ff941b82 */ /* 0x000e680000000800 */
[----:B0-----:R-:W-:Y:S01]  /*21d0*/  @P1 FMUL.FTZ R147, R146, R147 ;  /* 0x0000009392931220 */ /* 0x001fe20000410000 */
[----:B------:R-:W-:-:S03]  /*21e0*/  MOV R146, R138 ;  /* 0x0000008a00927202 */ /* 0x000fc60000000f00 */
[----:B------:R-:W-:Y:S01]  /*21f0*/  @P1 FFMA.FTZ R146, R147, R149, R138 ;  /* 0x0000009593921223 */ /* 0x000fe2000001008a */
[----:B------:R-:W-:Y:S01]  /*2200*/  @P1 PRMT R147, R133, 0x7632, R147 ;  /* 0x0000763285931816 */ /* 0x000fe20000000093 */
[----:B------:R-:W0:Y:S03]  /*2210*/  @P1 LDC R149, c[0x0][0x40c] ;  /* 0x00010300ff951b82 */ /* 0x000e260000000800 */
[----:B------:R-:W-:-:S05]  /*2220*/  @P1 SHF.L.U32 R147, R147, 0x10, RZ ;  /* 0x0000001093931819 */ /* 0x000fca00000006ff */
[----:B-1----:R-:W-:Y:S01]  /*2230*/  @P1 FMUL.FTZ R148, R147, R148 ;  /* 0x0000009493941220 */ /* 0x002fe20000410000 */
[----:B------:R-:W-:-:S03]  /*2240*/  MOV R147, R139 ;  /* 0x0000008b00937202 */ /* 0x000fc60000000f00 */
[----:B------:R-:W-:Y:S01]  /*2250*/  @P1 FFMA.FTZ R147, R148, R150, R139 ;  /* 0x0000009694931223 */ /* 0x000fe2000001008b */
[----:B------:R-:W-:Y:S01]  /*2260*/  @P1 IMAD.U32 R148, R134, 0x10000, RZ ;  /* 0x0001000086941824 */ /* 0x000fe200078e00ff */
[----:B------:R-:W-:-:S03]  /*2270*/  @P1 SHF.L.U32 R150, R22, 0x10, RZ ;  /* 0x0000001016961819 */ /* 0x000fc600000006ff */
[----:B0-----:R-:W-:Y:S01]  /*2280*/  @P1 FMUL.FTZ R149, R148, R149 ;  /* 0x0000009594951220 */ /* 0x001fe20000410000 */
[----:B---3--:R-:W-:-:S03]  /*2290*/  MOV R148, R140 ;  /* 0x0000008c00947202 */ /* 0x008fc60000000f00 */
[----:B------:R-:W-:Y:S01]  /*22a0*/  @P1 FFMA.FTZ R148, R149, R150, R140 ;  /* 0x0000009695941223 */ /* 0x000fe2000001008c */
[----:B------:R-:W-:Y:S01]  /*22b0*/  @P1 PRMT R149, R134, 0x7632, R149 ;  /* 0x0000763286951816 */ /* 0x000fe20000000095 */
[----:B------:R-:W0:Y:S03]  /*22c0*/  @P1 LDC R150, c[0x0][0x40c] ;  /* 0x00010300ff961b82 */ /* 0x000e260000000800 */
[----:B------:R-:W-:-:S05]  /*22d0*/  @P1 SHF.L.U32 R149, R149, 0x10, RZ ;  /* 0x0000001095951819 */ /* 0x000fca00000006ff */
[----:B----4-:R-:W-:Y:S01]  /*22e0*/  @P1 FMUL.FTZ R151, R149, R151 ;  /* 0x0000009795971220 */ /* 0x010fe20000410000 */
[----:B------:R-:W-:-:S03]  /*22f0*/  MOV R149, R141 ;  /* 0x0000008d00957202 */ /* 0x000fc60000000f00 */
[----:B------:R-:W-:Y:S01]  /*2300*/  @P1 FFMA.FTZ R149, R151, R224, R141 ;  /* 0x000000e097951223 */ /* 0x000fe2000001008d */
[----:B------:R-:W-:Y:S02]  /*2310*/  @P1 SHF.L.U32 R151, R135, 0x10, RZ ;  /* 0x0000001087971819 */ /* 0x000fe400000006ff */
[----:B------:R-:W-:-:S03]  /*2320*/  @P1 SHF.L.U32 R224, R23, 0x10, RZ ;  /* 0x0000001017e01819 */ /* 0x000fc600000006ff */
[----:B0-----:R-:W-:Y:S01]  /*2330*/  @P1 FMUL.FTZ R151, R151, R150 ;  /* 0x0000009697971220 */ /* 0x001fe20000410000 */
[----:B------:R-:W-:-:S03]  /*2340*/  MOV R150, R142 ;  /* 0x0000008e00967202 */ /* 0x000fc60000000f00 */
[----:B------:R-:W-:Y:S01]  /*2350*/  @P1 FFMA.FTZ R150, R151, R224, R142 ;  /* 0x000000e097961223 */ /* 0x000fe2000001008e */
[----:B------:R-:W-:Y:S01]  /*2360*/  MOV R151, R143 ;  /* 0x0000008f00977202 */ /* 0x000fe20000000f00 */
[----:B------:R-:W-:Y:S06]  /*2370*/  @!P1 BRA `(.L_x_26828) ;  /* 0x0000000000e89947 */ /* 0x000fec0003800000 */
[----:B------:R-:W-:Y:S02]  /*2380*/  PRMT R151, R135, 0x7632, R151 ;  /* 0x0000763287977816 */ /* 0x000fe40000000097 */
[----:B------:R-:W-:Y:S02]  /*2390*/  SHF.L.U32 R224, R11, 0x10, RZ ;  /* 0x000000100be07819 */ /* 0x000fe400000006ff */
[----:B------:R-:W-:-:S05]  /*23a0*/  SHF.L.U32 R151, R151, 0x10, RZ ;  /* 0x0000001097977819 */ /* 0x000fca00000006ff */
[----:B------:R-:W-:-:S04]  /*23b0*/  FMUL.FTZ R151, R151, UR10 ;  /* 0x0000000a97977c20 */ /* 0x000fc80008410000 */
[----:B------:R-:W-:Y:S01]  /*23c0*/  FFMA.FTZ R151, R151, R224, R143 ;  /* 0x000000e097977223 */ /* 0x000fe2000001008f */
[----:B------:R-:W-:Y:S06]  /*23d0*/  BRA `(.L_x_26828) ;  /* 0x0000000000d07947 */ /* 0x000fec0003800000 */
.L_x_26827:
[----:B------:R-:W0:Y:S01]  /*23e0*/  @P0 LDC R145, c[0x0][0x40c] ;  /* 0x00010300ff910b82 */ /* 0x000e220000000800 */
[----:B-----5:R-:W-:Y:S02]  /*23f0*/  @P0 SHF.L.U32 R144, R132, 0x10, RZ ;  /* 0x0000001084900819 */ /* 0x020fe400000006ff */
[----:B------:R-:W-:Y:S02]  /*2400*/  @P0 SHF.L.U32 R147, R20, 0x10, RZ ;  /* 0x0000001014930819 */ /* 0x000fe400000006ff */
[----:B------:R-:W-:Y:S02]  /*2410*/  @P0 SHF.L.U32 R148, R4, 0x10, RZ ;  /* 0x0000001004940819 */ /* 0x000fe400000006ff */
[----:B------:R-:W-:Y:S01]  /*2420*/  @P0 SHF.L.U32 R149, R21, 0x10, RZ ;  /* 0x0000001015950819 */ /* 0x000fe200000006ff */
[----:B------:R-:W1:Y:S01]  /*2430*/  @P0 LDC R146, c[0x0][0x40c] ;  /* 0x00010300ff920b82 */ /* 0x000e620000000800 */
[----:B------:R-:W-:Y:S02]  /*2440*/  @P0 SHF.L.U32 R151, R22, 0x10, RZ ;  /* 0x0000001016970819 */ /* 0x000fe400000006ff */
[----:B------:R-:W-:-:S02]  /*2450*/  @P0 SHF.L.U32 R224, R23, 0x10, RZ ;  /* 0x0000001017e00819 */ /* 0x000fc400000006ff */
[----:B------:R-:W-:-:S03]  /*2460*/  @P0 SHF.L.U32 R225, R11, 0x10, RZ ;  /* 0x000000100be10819 */ /* 0x000fc600000006ff */
[----:B------:R-:W2:Y:S01]  /*2470*/  @P0 LDC R150, c[0x0][0x40c] ;  /* 0x00010300ff960b82 */ /* 0x000ea20000000800 */
[----:B0-----:R-:W-:Y:S01]  /*2480*/  @P0 FMUL.FTZ R145, R144, R145 ;  /* 0x0000009190910220 */ /* 0x001fe20000410000 */
[----:B------:R-:W-:-:S03]  /*2490*/  HFMA2 R144, -RZ, RZ, 0, 0 ;  /* 0x00000000ff907431 */ /* 0x000fc600000001ff */
[----:B------:R-:W-:Y:S01]  /*24a0*/  @P0 FMUL.FTZ R144, R145, R147 ;  /* 0x0000009391900220 */ /* 0x000fe20000410000 */
[----:B------:R-:W-:Y:S02]  /*24b0*/  @P0 PRMT R145, R132, 0x7632, R145 ;  /* 0x0000763284910816 */ /* 0x000fe40000000091 */
[----:B------:R-:W0:Y:S02]  /*24c0*/  @P0 LDC R147, c[0x0][0x40c] ;  /* 0x00010300ff930b82 */ /* 0x000e240000000800 */
[----:B------:R-:W-:-:S05]  /*24d0*/  @P0 SHF.L.U32 R145, R145, 0x10, RZ ;  /* 0x0000001091910819 */ /* 0x000fca00000006ff */
[----:B-1----:R-:W-:Y:S01]  /*24e0*/  @P0 FMUL.FTZ R146, R145, R146 ;  /* 0x0000009291920220 */ /* 0x002fe20000410000 */
[----:B------:R-:W-:-:S03]  /*24f0*/  MOV R145, RZ ;  /* 0x000000ff00917202 */ /* 0x000fc60000000f00 */
[----:B------:R-:W-:Y:S01]  /*2500*/  @P0 FMUL.FTZ R145, R146, R148 ;  /* 0x0000009492910220 */ /* 0x000fe20000410000 */
[----:B------:R-:W-:Y:S01]  /*2510*/  @P0 SHF.L.U32 R146, R133, 0x10, RZ ;  /* 0x0000001085920819 */ /* 0x000fe200000006ff */
[----:B------:R-:W1:Y:S04]  /*2520*/  @P0 LDC R148, c[0x0][0x40c] ;  /* 0x00010300ff940b82 */ /* 0x000e680000000800 */
[----:B0-----:R-:W-:Y:S01]  /*2530*/  @P0 FMUL.FTZ R147, R146, R147 ;  /* 0x0000009392930220 */ /* 0x001fe20000410000 */
[----:B------:R-:W-:-:S03]  /*2540*/  IMAD.MOV.U32 R146, RZ, RZ, RZ ;  /* 0x000000ffff927224 */ /* 0x000fc600078e00ff */
[----:B------:R-:W-:Y:S01]  /*2550*/  @P0 FMUL.FTZ R146, R147, R149 ;  /* 0x0000009593920220 */ /* 0x000fe20000410000 */
[----:B------:R-:W-:Y:S02]  /*2560*/  @P0 PRMT R147, R133, 0x7632, R147 ;  /* 0x0000763285930816 */ /* 0x000fe40000000093 */
[----:B------:R-:W-:Y:S02]  /*2570*/  @P0 SHF.L.U32 R149, R9, 0x10, RZ ;  /* 0x0000001009950819 */ /* 0x000fe400000006ff */
[----:B------:R-:W-:-:S05]  /*2580*/  @P0 SHF.L.U32 R147, R147, 0x10, RZ ;  /* 0x0000001093930819 */ /* 0x000fca00000006ff */
[----:B-1----:R-:W-:Y:S01]  /*2590*/  @P0 FMUL.FTZ R148, R147, R148 ;  /* 0x0000009493940220 */ /* 0x002fe20000410000 */
[----:B------:R-:W-:-:S03]  /*25a0*/  HFMA2 R147, -RZ, RZ, 0, 0 ;  /* 0x00000000ff937431 */ /* 0x000fc600000001ff */
[----:B------:R-:W-:Y:S01]  /*25b0*/  @P0 FMUL.FTZ R147, R148, R149 ;  /* 0x0000009594930220 */ /* 0x000fe20000410000 */
[----:B------:R-:W-:Y:S01]  /*25c0*/  @P0 SHF.L.U32 R148, R134, 0x10, RZ ;  /* 0x0000001086940819 */ /* 0x000fe200000006ff */
[----:B------:R-:W0:Y:S04]  /*25d0*/  @P0 LDC R149, c[0x0][0x40c] ;  /* 0x00010300ff950b82 */ /* 0x000e280000000800 */
[----:B--2---:R-:W-:Y:S01]  /*25e0*/  @P0 FMUL.FTZ R150, R148, R150 ;  /* 0x0000009694960220 */ /* 0x004fe20000410000 */
[----:B------:R-:W-:-:S03]  /*25f0*/  MOV R148, RZ ;  /* 0x000000ff00947202 */ /* 0x000fc60000000f00 */
[----:B------:R-:W-:Y:S01]  /*2600*/  @P0 FMUL.FTZ R148, R150, R151 ;  /* 0x0000009796940220 */ /* 0x000fe20000410000 */
[----:B------:R-:W-:Y:S02]  /*2610*/  @P0 PRMT R150, R134, 0x7632, R150 ;  /* 0x0000763286960816 */ /* 0x000fe40000000096 */
[----:B------:R-:W-:Y:S02]  /*2620*/  @P0 SHF.L.U32 R151, R10, 0x10, RZ ;  /* 0x000000100a970819 */ /* 0x000fe400000006ff */
[----:B------:R-:W-:-:S05]  /*2630*/  @P0 SHF.L.U32 R150, R150, 0x10, RZ ;  /* 0x0000001096960819 */ /* 0x000fca00000006ff */
[----:B0-----:R-:W-:Y:S01]  /*2640*/  @P0 FMUL.FTZ R150, R150, R149 ;  /* 0x0000009596960220 */ /* 0x001fe20000410000 */
[----:B------:R-:W-:-:S03]  /*2650*/  HFMA2 R149, -RZ, RZ, 0, 0 ;  /* 0x00000000ff957431 */ /* 0x000fc600000001ff */
[----:B------:R-:W-:Y:S01]  /*2660*/  @P0 FMUL.FTZ R149, R150, R151 ;  /* 0x0000009796950220 */ /* 0x000fe20000410000 */
[----:B------:R-:W-:Y:S01]  /*2670*/  @P0 SHF.L.U32 R150, R135, 0x10, RZ ;  /* 0x0000001087960819 */ /* 0x000fe200000006ff */
[----:B------:R-:W0:Y:S04]  /*2680*/  @P0 LDC R151, c[0x0][0x40c] ;  /* 0x00010300ff970b82 */ /* 0x000e280000000800 */
[----:B0-----:R-:W-:Y:S01]  /*2690*/  @P0 FMUL.FTZ R151, R150, R151 ;  /* 0x0000009796970220 */ /* 0x001fe20000410000 */
[----:B------:R-:W-:-:S03]  /*26a0*/  MOV R150, RZ ;  /* 0x000000ff00967202 */ /* 0x000fc60000000f00 */
[----:B------:R-:W-:Y:S01]  /*26b0*/  @P0 FMUL.FTZ R150, R151, R224 ;  /* 0x000000e097960220 */ /* 0x000fe20000410000 */
[----:B------:R-:W-:Y:S01]  /*26c0*/  @P0 PRMT R151, R135, 0x7632, R151 ;  /* 0x0000763287970816 */ /* 0x000fe20000000097 */
[----:B------:R-:W0:Y:S03]  /*26d0*/  @P0 LDC R224, c[0x0][0x40c] ;  /* 0x00010300ffe00b82 */ /* 0x000e260000000800 */
[----:B------:R-:W-:-:S05]  /*26e0*/  @P0 SHF.L.U32 R151, R151, 0x10, RZ ;  /* 0x0000001097970819 */ /* 0x000fca00000006ff */
[----:B0-----:R-:W-:Y:S01]  /*26f0*/  @P0 FMUL.FTZ R224, R151, R224 ;  /* 0x000000e097e00220 */ /* 0x001fe20000410000 */
[----:B------:R-:W-:-:S03]  /*2700*/  HFMA2 R151, -RZ, RZ, 0, 0 ;  /* 0x00000000ff977431 */ /* 0x000fc600000001ff */
[----:B------:R-:W-:-:S07]  /*2710*/  @P0 FMUL.FTZ R151, R224, R225 ;  /* 0x000000e1e0970220 */ /* 0x000fce0000410000 */
.L_x_26828:
[----:B------:R-:W-:Y:S05]  /*2720*/  BSYNC.RECONVERGENT B1 ;  /* 0x0000000000017941 */ /* 0x000fea0003800200 */
.L_x_26826:
[----:B------:R-:W0:Y:S01]  /*2730*/  LDC.64 R224, c[0x0][0x3a8] ;  /* 0x0000ea00ffe07b82 */ /* 0x000e220000000a00 */
[----:B------:R-:W-:Y:S01]  /*2740*/  IADD3 R226, PT, PT, R226, 0x20, RZ ;  /* 0x00000020e2e27810 */ /* 0x000fe20007ffe0ff */
[C---:B0-----:R-:W-:Y:S01]  /*2750*/  IMAD.WIDE.U32 R224, R6.reuse, 0x20, R224 ;  /* 0x0000002006e07825 */ /* 0x041fe200078e00e0 */
[----:B------:R-:W-:-:S04]  /*2760*/  IADD3 R6, PT, PT, R6, 0x20, RZ ;  /* 0x0000002006067810 */ /* 0x000fc80007ffe0ff */
[----:B------:R0:W-:Y:S04]  /*2770*/  STG.E.128 desc[UR6][R224.64], R144 ;  /* 0x00000090e0007986 */ /* 0x0001e8000c101d06 */
[----:B------:R0:W-:Y:S02]  /*2780*/  STG.E.128 desc[UR6][R224.64+0x10], R148 ;  /* 0x00001094e0007986 */ /* 0x0001e4000c101d06 */
.L_x_26823:
[----:B------:R-:W-:Y:S05]  /*2790*/  BSYNC.RECONVERGENT B0 ;  /* 0x0000000000007941 */ /* 0x000fea0003800200 */
.L_x_26822:
        /* <DEDUP_REMOVED lines=12> */
[----:B------:R1:W5:Y:S04]  /*2860*/  @P1 LDG.E.128 R136, desc[UR6][R152.64] ;  /* 0x0000000698881981 */ /* 0x000368000c1e1d00 */
[----:B------:R1:W5:Y:S01]  /*2870*/  @P1 LDG.E.128 R140, desc[UR6][R152.64+0x10] ;  /* 0x00001006988c1981 */ /* 0x000362000c1e1d00 */
[----:B------:R-:W-:Y:S04]  /*2880*/  BSSY.RECONVERGENT B1, `(.L_x_26831) ;  /* 0x000006c000017945 */ /* 0x000fe80003800200 */
[----:B------:R-:W-:Y:S05]  /*2890*/  @!P1 BRA `(.L_x_26832) ;  /* 0x0000000000d89947 */ /* 0x000fea0003800000 */
[----:B------:R-:W-:-:S13]  /*28a0*/  ISETP.GT.AND P1, PT, R8, RZ, PT ;  /* 0x000000ff0800720c */ /* 0x000fda0003f24270 */
[----:B-1----:R-:W1:Y:S01]  /*28b0*/  @P1 LDC R153, c[0x0][0x40c] ;  /* 0x00010300ff991b82 */ /* 0x002e620000000800 */
[----:B-----5:R-:W-:Y:S01]  /*28c0*/  @P1 SHF.L.U32 R152, R132, 0x10, RZ ;  /* 0x0000001084981819 */ /* 0x020fe200000006ff */
[----:B------:R-:W-:Y:S01]  /*28d0*/  @P1 IMAD.U32 R155, R32, 0x10000, RZ ;  /* 0x00010000209b1824 */ /* 0x000fe200078e00ff */
[----:B------:R-:W-:Y:S02]  /*28e0*/  @P1 SHF.L.U32 R156, R228, 0x10, RZ ;  /* 0x00000010e49c1819 */ /* 0x000fe400000006ff */
[----:B------:R-:W-:Y:S02]  /*28f0*/  @P1 SHF.L.U32 R158, R229, 0x10, RZ ;  /* 0x00000010e59e1819 */ /* 0x000fe400000006ff */
[----:B------:R-:W-:Y:S01]  /*2900*/  @P1 SHF.L.U32 R159, R230, 0x10, RZ ;  /* 0x00000010e69f1819 */ /* 0x000fe200000006ff */
[----:B------:R-:W2:Y:S01]  /*2910*/  @P1 LDC R154, c[0x0][0x40c] ;  /* 0x00010300ff9a1b82 */ /* 0x000ea20000000800 */
[----:B0-----:R-:W-:-:S07]  /*2920*/  @P1 SHF.L.U32 R224, R35, 0x10, RZ ;  /* 0x0000001023e01819 */ /* 0x001fce00000006ff */
[----:B------:R-:W0:Y:S01]  /*2930*/  @P1 LDC R157, c[0x0][0x40c] ;  /* 0x00010300ff9d1b82 */ /* 0x000e220000000800 */
[----:B-1----:R-:W-:Y:S01]  /*2940*/  @P1 FMUL.FTZ R153, R152, R153 ;  /* 0x0000009998991220 */ /* 0x002fe20000410000 */
[----:B------:R-:W-:-:S03]  /*2950*/  MOV R152, R136 ;  /* 0x0000008800987202 */ /* 0x000fc60000000f00 */
[----:B------:R-:W-:Y:S01]  /*2960*/  @P1 FFMA.FTZ R152, R153, R155, R136 ;  /* 0x0000009b99981223 */ /* 0x000fe20000010088 */
[----:B------:R-:W-:Y:S02]  /*2970*/  @P1 PRMT R153, R132, 0x7632, R153 ;  /* 0x0000763284991816 */ /* 0x000fe40000000099 */
[----:B------:R-:W1:Y:S02]  /*2980*/  @P1 LDC R155, c[0x0][0x40c] ;  /* 0x00010300ff9b1b82 */ /* 0x000e640000000800 */
[----:B------:R-:W-:-:S05]  /*2990*/  @P1 SHF.L.U32 R153, R153, 0x10, RZ ;  /* 0x0000001099991819 */ /* 0x000fca00000006ff */
[----:B--2---:R-:W-:Y:S01]  /*29a0*/  @P1 FMUL.FTZ R154, R153, R154 ;  /* 0x0000009a999a1220 */ /* 0x004fe20000410000 */
[----:B------:R-:W-:-:S03]  /*29b0*/  MOV R153, R137 ;  /* 0x0000008900997202 */ /* 0x000fc60000000f00 */
[----:B------:R-:W-:Y:S01]  /*29c0*/  @P1 FFMA.FTZ R153, R154, R156, R137 ;  /* 0x0000009c9a991223 */ /* 0x000fe20000010089 */
[----:B------:R-:W-:Y:S02]  /*29d0*/  @P1 SHF.L.U32 R154, R133, 0x10, RZ ;  /* 0x00000010859a1819 */ /* 0x000fe400000006ff */
[----:B------:R-:W-:-:S03]  /*29e0*/  @P1 SHF.L.U32 R156, R33, 0x10, RZ ;  /* 0x00000010219c1819 */ /* 0x000fc600000006ff */
[----:B-1----:R-:W-:Y:S01]  /*29f0*/  @P1 FMUL.FTZ R155, R154, R155 ;  /* 0x0000009b9a9b1220 */ /* 0x002fe20000410000 */
[----:B------:R-:W-:-:S03]  /*2a00*/  MOV R154, R138 ;  /* 0x0000008a009a7202 */ /* 0x000fc60000000f00 */
[----:B------:R-:W-:Y:S01]  /*2a10*/  @P1 FFMA.FTZ R154, R155, R156, R138 ;  /* 0x0000009c9b9a1223 */ /* 0x000fe2000001008a */
[----:B------:R-:W-:Y:S01]  /*2a20*/  @P1 PRMT R155, R133, 0x7632, R155 ;  /* 0x00007632859b1816 */ /* 0x000fe2000000009b */
[----:B------:R-:W1:Y:S03]  /*2a30*/  @P1 LDC R156, c[0x0][0x40c] ;  /* 0x00010300ff9c1b82 */ /* 0x000e660000000800 */
[----:B------:R-:W-:-:S05]  /*2a40*/  @P1 SHF.L.U32 R155, R155, 0x10, RZ ;  /* 0x000000109b9b1819 */ /* 0x000fca00000006ff */
[----:B0-----:R-:W-:Y:S01]  /*2a50*/  @P1 FMUL.FTZ R157, R155, R157 ;  /* 0x0000009d9b9d1220 */ /* 0x001fe20000410000 */
        /* <DEDUP_REMOVED lines=8> */
[----:B------:R-:W0:Y:S03]  /*2ae0*/  @P1 LDC R158, c[0x0][0x40c] ;  /* 0x00010300ff9e1b82 */ /* 0x000e260000000800 */
[----:B------:R-:W-:-:S05]  /*2af0*/  @P1 SHF.L.U32 R157, R157, 0x10, RZ ;  /* 0x000000109d9d1819 */ /* 0x000fca00000006ff */
[----:B0-----:R-:W-:Y:S01]  /*2b00*/  @P1 FMUL.FTZ R158, R157, R158 ;  /* 0x0000009e9d9e1220 */ /* 0x001fe20000410000 */
[----:B------:R-:W-:-:S03]  /*2b10*/  MOV R157, R141 ;  /* 0x0000008d009d7202 */ /* 0x000fc60000000f00 */
[----:B------:R-:W-:Y:S01]  /*2b20*/  @P1 FFMA.FTZ R157, R158, R159, R141 ;  /* 0x0000009f9e9d1223 */ /* 0x000fe2000001008d */
[----:B------:R-:W-:Y:S01]  /*2b30*/  @P1 SHF.L.U32 R158, R135, 0x10, RZ ;  /* 0x00000010879e1819 */ /* 0x000fe200000006ff */
[----:B------:R-:W0:Y:S04]  /*2b40*/  @P1 LDC R159, c[0x0][0x40c] ;  /* 0x00010300ff9f1b82 */ /* 0x000e280000000800 */
[----:B0-----:R-:W-:Y:S01]  /*2b50*/  @P1 FMUL.FTZ R159, R158, R159 ;  /* 0x0000009f9e9f1220 */ /* 0x001fe20000410000 */
[----:B------:R-:W-:-:S03]  /*2b60*/  MOV R158, R142 ;  /* 0x0000008e009e7202 */ /* 0x000fc60000000f00 */
[----:B------:R-:W-:Y:S01]  /*2b70*/  @P1 FFMA.FTZ R158, R159, R224, R142 ;  /* 0x000000e09f9e1223 */ /* 0x000fe2000001008e */
[----:B------:R-:W-:Y:S01]  /*2b80*/  MOV R159, R143 ;  /* 0x0000008f009f7202 */ /* 0x000fe20000000f00 */
[----:B------:R-:W-:Y:S06]  /*2b90*/  @!P1 BRA `(.L_x_26833) ;  /* 0x0000000000e89947 */ /* 0x000fec0003800000 */
[----:B------:R-:W-:Y:S02]  /*2ba0*/  PRMT R159, R135, 0x7632, R159 ;  /* 0x00007632879f7816 */ /* 0x000fe4000000009f */
[----:B------:R-:W-:-:S03]  /*2bb0*/  SHF.L.U32 R224, R231, 0x10, RZ ;  /* 0x00000010e7e07819 */ /* 0x000fc600000006ff */
[----:B------:R-:W-:-:S04]  /*2bc0*/  IMAD.U32 R159, R159, 0x10000, RZ ;  /* 0x000100009f9f7824 */ /* 0x000fc800078e00ff */
[----:B------:R-:W-:-:S04]  /*2bd0*/  FMUL.FTZ R159, R159, UR10 ;  /* 0x0000000a9f9f7c20 */ /* 0x000fc80008410000 */
[----:B------:R-:W-:Y:S01]  /*2be0*/  FFMA.FTZ R159, R159, R224, R143 ;  /* 0x000000e09f9f7223 */ /* 0x000fe2000001008f */
[----:B------:R-:W-:Y:S06]  /*2bf0*/  BRA `(.L_x_26833) ;  /* 0x0000000000d07947 */ /* 0x000fec0003800000 */
.L_x_26832:
[----:B-1----:R-:W1:Y:S01]  /*2c00*/  @P0 LDC R153, c[0x0][0x40c] ;  /* 0x00010300ff990b82 */ /* 0x002e620000000800 */
[----:B-----5:R-:W-:Y:S02]  /*2c10*/  @P0 SHF.L.U32 R152, R132, 0x10, RZ ;  /* 0x0000001084980819 */ /* 0x020fe400000006ff */
[----:B------:R-:W-:Y:S02]  /*2c20*/  @P0 SHF.L.U32 R155, R32, 0x10, RZ ;  /* 0x00000010209b0819 */ /* 0x000fe400000006ff */
[----:B------:R-:W-:Y:S02]  /*2c30*/  @P0 SHF.L.U32 R156, R228, 0x10, RZ ;  /* 0x00000010e49c0819 */ /* 0x000fe400000006ff */
[----:B------:R-:W-:Y:S01]  /*2c40*/  @P0 SHF.L.U32 R157, R33, 0x10, RZ ;  /* 0x00000010219d0819 */ /* 0x000fe200000006ff */
[----:B------:R-:W2:Y:S01]  /*2c50*/  @P0 LDC R154, c[0x0][0x40c] ;  /* 0x00010300ff9a0b82 */ /* 0x000ea20000000800 */
[----:B------:R-:W-:Y:S02]  /*2c60*/  @P0 SHF.L.U32 R159, R34, 0x10, RZ ;  /* 0x00000010229f0819 */ /* 0x000fe400000006ff */
[----:B0-----:R-:W-:-:S02]  /*2c70*/  @P0 SHF.L.U32 R224, R35, 0x10, RZ ;  /* 0x0000001023e00819 */ /* 0x001fc400000006ff */
[----:B------:R-:W-:-:S03]  /*2c80*/  @P0 SHF.L.U32 R225, R231, 0x10, RZ ;  /* 0x00000010e7e10819 */ /* 0x000fc600000006ff */
[----:B------:R-:W0:Y:S01]  /*2c90*/  @P0 LDC R158, c[0x0][0x40c] ;  /* 0x00010300ff9e0b82 */ /* 0x000e220000000800 */
[----:B-1----:R-:W-:Y:S01]  /*2ca0*/  @P0 FMUL.FTZ R153, R152, R153 ;  /* 0x0000009998990220 */ /* 0x002fe20000410000 */
[----:B------:R-:W-:-:S03]  /*2cb0*/  HFMA2 R152, -RZ, RZ, 0, 0 ;  /* 0x00000000ff987431 */ /* 0x000fc600000001ff */
[----:B------:R-:W-:Y:S01]  /*2cc0*/  @P0 FMUL.FTZ R152, R153, R155 ;  /* 0x0000009b99980220 */ /* 0x000fe20000410000 */
[----:B------:R-:W-:Y:S02]  /*2cd0*/  @P0 PRMT R153, R132, 0x7632, R153 ;  /* 0x0000763284990816 */ /* 0x000fe40000000099 */
[----:B------:R-:W1:Y:S02]  /*2ce0*/  @P0 LDC R155, c[0x0][0x40c] ;  /* 0x00010300ff9b0b82 */ /* 0x000e640000000800 */
[----:B------:R-:W-:-:S05]  /*2cf0*/  @P0 SHF.L.U32 R153, R153, 0x10, RZ ;  /* 0x0000001099990819 */ /* 0x000fca00000006ff */
[----:B--2---:R-:W-:Y:S01]  /*2d00*/  @P0 FMUL.FTZ R154, R153, R154 ;  /* 0x0000009a999a0220 */ /* 0x004fe20000410000 */
[----:B------:R-:W-:-:S03]  /*2d10*/  MOV R153, RZ ;  /* 0x000000ff00997202 */ /* 0x000fc60000000f00 */
[----:B------:R-:W-:Y:S01]  /*2d20*/  @P0 FMUL.FTZ R153, R156, R154 ;  /* 0x0000009a9c990220 */ /* 0x000fe20000410000 */
[----:B------:R-:W-:Y:S01]  /*2d30*/  @P0 SHF.L.U32 R154, R133, 0x10, RZ ;  /* 0x00000010859a0819 */ /* 0x000fe200000006ff */
[----:B------:R-:W2:Y:S04]  /*2d40*/  @P0 LDC R156, c[0x0][0x40c] ;  /* 0x00010300ff9c0b82 */ /* 0x000ea80000000800 */
[----:B-1----:R-:W-:Y:S01]  /*2d50*/  @P0 FMUL.FTZ R155, R154, R155 ;  /* 0x0000009b9a9b0220 */ /* 0x002fe20000410000 */
[----:B------:R-:W-:-:S03]  /*2d60*/  HFMA2 R154, -RZ, RZ, 0, 0 ;  /* 0x00000000ff9a7431 */ /* 0x000fc600000001ff */
[----:B------:R-:W-:Y:S01]  /*2d70*/  @P0 FMUL.FTZ R154, R155, R157 ;  /* 0x0000009d9b9a0220 */ /* 0x000fe20000410000 */
[----:B------:R-:W-:Y:S02]  /*2d80*/  @P0 PRMT R155, R133, 0x7632, R155 ;  /* 0x00007632859b0816 */ /* 0x000fe4000000009b */
[----:B------:R-:W-:Y:S02]  /*2d90*/  @P0 SHF.L.U32 R157, R229, 0x10, RZ ;  /* 0x00000010e59d0819 */ /* 0x000fe400000006ff */
[----:B------:R-:W-:-:S05]  /*2da0*/  @P0 SHF.L.U32 R155, R155, 0x10, RZ ;  /* 0x000000109b9b0819 */ /* 0x000fca00000006ff */
[----:B--2---:R-:W-:Y:S01]  /*2db0*/  @P0 FMUL.FTZ R156, R155, R156 ;  /* 0x0000009c9b9c0220 */ /* 0x004fe20000410000 */
[----:B------:R-:W-:-:S03]  /*2dc0*/  MOV R155, RZ ;  /* 0x000000ff009b7202 */ /* 0x000fc60000000f00 */
[----:B------:R-:W-:Y:S01]  /*2dd0*/  @P0 FMUL.FTZ R155, R157, R156 ;  /* 0x0000009c9d9b0220 */ /* 0x000fe20000410000 */
[----:B------:R-:W-:Y:S01]  /*2de0*/  @P0 SHF.L.U32 R156, R134, 0x10, RZ ;  /* 0x00000010869c0819 */ /* 0x000fe200000006ff */
[----:B------:R-:W1:Y:S04]  /*2df0*/  @P0 LDC R157, c[0x0][0x40c] ;  /* 0x00010300ff9d0b82 */ /* 0x000e680000000800 */
[----:B0-----:R-:W-:Y:S01]  /*2e00*/  @P0 FMUL.FTZ R158, R156, R158 ;  /* 0x0000009e9c9e0220 */ /* 0x001fe20000410000 */
[----:B------:R-:W-:-:S03]  /*2e10*/  HFMA2 R156, -RZ, RZ, 0, 0 ;  /* 0x00000000ff9c7431 */ /* 0x000fc600000001ff */
[----:B------:R-:W-:Y:S01]  /*2e20*/  @P0 FMUL.FTZ R156, R158, R159 ;  /* 0x0000009f9e9c0220 */ /* 0x000fe20000410000 */
[----:B------:R-:W-:Y:S02]  /*2e30*/  @P0 PRMT R158, R134, 0x7632, R158 ;  /* 0x00007632869e0816 */ /* 0x000fe4000000009e */
[----:B------:R-:W-:Y:S02]  /*2e40*/  @P0 SHF.L.U32 R159, R230, 0x10, RZ ;  /* 0x00000010e69f0819 */ /* 0x000fe400000006ff */
[----:B------:R-:W-:-:S05]  /*2e50*/  @P0 SHF.L.U32 R158, R158, 0x10, RZ ;  /* 0x000000109e9e0819 */ /* 0x000fca00000006ff */
[----:B-1----:R-:W-:Y:S01]  /*2e60*/  @P0 FMUL.FTZ R158, R158, R157 ;  /* 0x0000009d9e9e0220 */ /* 0x002fe20000410000 */
[----:B------:R-:W-:-:S03]  /*2e70*/  MOV R157, RZ ;  /* 0x000000ff009d7202 */ /* 0x000fc60000000f00 */
[----:B------:R-:W-:Y:S01]  /*2e80*/  @P0 FMUL.FTZ R157, R159, R158 ;  /* 0x0000009e9f9d0220 */ /* 0x000fe20000410000 */
[----:B------:R-:W-:Y:S01]  /*2e90*/  @P0 IMAD.U32 R158, R135, 0x10000, RZ ;  /* 0x00010000879e0824 */ /* 0x000fe200078e00ff */
[----:B------:R-:W0:Y:S03]  /*2ea0*/  @P0 LDC R159, c[0x0][0x40c] ;  /* 0x00010300ff9f0b82 */ /* 0x000e260000000800 */
[----:B0-----:R-:W-:Y:S01]  /*2eb0*/  @P0 FMUL.FTZ R159, R158, R159 ;  /* 0x0000009f9e9f0220 */ /* 0x001fe20000410000 */
[----:B------:R-:W-:-:S03]  /*2ec0*/  HFMA2 R158, -RZ, RZ, 0, 0 ;  /* 0x00000000ff9e7431 */ /* 0x000fc600000001ff */
[----:B------:R-:W-:Y:S01]  /*2ed0*/  @P0 FMUL.FTZ R158, R159, R224 ;  /* 0x000000e09f9e0220 */ /* 0x000fe20000410000 */
[----:B------:R-:W-:Y:S01]  /*2ee0*/  @P0 PRMT R159, R135, 0x7632, R159 ;  /* 0x00007632879f0816 */ /* 0x000fe2000000009f */
[----:B------:R-:W0:Y:S03]  /*2ef0*/  @P0 LDC R224, c[0x0][0x40c] ;  /* 0x00010300ffe00b82 */ /* 0x000e260000000800 */
[----:B------:R-:W-:-:S05]  /*2f00*/  @P0 SHF.L.U32 R159, R159, 0x10, RZ ;  /* 0x000000109f9f0819 */ /* 0x000fca00000006ff */
[----:B0-----:R-:W-:Y:S01]  /*2f10*/  @P0 FMUL.FTZ R224, R159, R224 ;  /* 0x000000e09fe00220 */ /* 0x001fe20000410000 */
[----:B------:R-:W-:-:S03]  /*2f20*/  MOV R159, RZ ;  /* 0x000000ff009f7202 */ /* 0x000fc60000000f00 */
[----:B------:R-:W-:-:S07]  /*2f30*/  @P0 FMUL.FTZ R159, R225, R224 ;  /* 0x000000e0e19f0220 */ /* 0x000fce0000410000 */
.L_x_26833:
[----:B------:R-:W-:Y:S05]  /*2f40*/  BSYNC.RECONVERGENT B1 ;  /* 0x0000000000017941 */ /* 0x000fea0003800200 */
.L_x_26831:
[----:B------:R-:W0:Y:S01]  /*2f50*/  LDC.64 R224, c[0x0][0x3a8] ;  /* 0x0000ea00ffe07b82 */ /* 0x000e220000000a00 */
[----:B------:R-:W-:Y:S01]  /*2f60*/  IADD3 R226, PT, PT, R226, 0x20, RZ ;  /* 0x00000020e2e27810 */ /* 0x000fe20007ffe0ff */
[C---:B0-----:R-:W-:Y:S01]  /*2f70*/  IMAD.WIDE.U32 R224, R6.reuse, 0x20, R224 ;  /* 0x0000002006e07825 */ /* 0x041fe200078e00e0 */
[----:B------:R-:W-:-:S04]  /*2f80*/  IADD3 R6, PT, PT, R6, 0x20, RZ ;  /* 0x0000002006067810 */ /* 0x000fc80007ffe0ff */
[----:B------:R1:W-:Y:S04]  /*2f90*/  STG.E.128 desc[UR6][R224.64], R152 ;  /* 0x00000098e0007986 */ /* 0x0003e8000c101d06 */
[----:B------:R1:W-:Y:S02]  /*2fa0*/  STG.E.128 desc[UR6][R224.64+0x10], R156 ;  /* 0x0000109ce0007986 */ /* 0x0003e4000c101d06 */
.L_x_26830:
[----:B------:R-:W-:Y:S05]  /*2fb0*/  BSYNC.RECONVERGENT B0 ;  /* 0x0000000000007941 */ /* 0x000fea0003800200 */
.L_x_26829:
        /* <DEDUP_REMOVED lines=12> */
[----:B------:R2:W5:Y:S04]  /*3080*/  @P1 LDG.E.128 R136, desc[UR6][R160.64] ;  /* 0x00000006a0881981 */ /* 0x000568000c1e1d00 */
[----:B------:R2:W5:Y:S01]  /*3090*/  @P1 LDG.E.128 R140, desc[UR6][R160.64+0x10] ;  /* 0x00001006a08c1981 */ /* 0x000562000c1e1d00 */
[----:B------:R-:W-:Y:S04]  /*30a0*/  BSSY.RECONVERGENT B1, `(.L_x_26836) ;  /* 0x000006c000017945 */ /* 0x000fe80003800200 */
[----:B------:R-:W-:Y:S05]  /*30b0*/  @!P1 BRA `(.L_x_26837) ;  /* 0x0000000000d89947 */ /* 0x000fea0003800000 */
[----:B------:R-:W-:-:S13]  /*30c0*/  ISETP.GT.AND P1, PT, R8, RZ, PT ;  /* 0x000000ff0800720c */ /* 0x000fda0003f24270 */
[----:B--2---:R-:W2:Y:S01]  /*30d0*/  @P1 LDC R161, c[0x0][0x40c] ;  /* 0x00010300ffa11b82 */ /* 0x004ea20000000800 */
[----:B-----5:R-:W-:Y:S02]  /*30e0*/  @P1 SHF.L.U32 R160, R132, 0x10, RZ ;  /* 0x0000001084a01819 */ /* 0x020fe400000006ff */
[----:B------:R-:W-:Y:S02]  /*30f0*/  @P1 SHF.L.U32 R163, R44, 0x10, RZ ;  /* 0x000000102ca31819 */ /* 0x000fe400000006ff */
[----:B------:R-:W-:Y:S02]  /*3100*/  @P1 SHF.L.U32 R164, R232, 0x10, RZ ;  /* 0x00000010e8a41819 */ /* 0x000fe400000006ff */
[----:B------:R-:W-:Y:S01]  /*3110*/  @P1 SHF.L.U32 R166, R233, 0x10, RZ ;  /* 0x00000010e9a61819 */ /* 0x000fe200000006ff */
[----:B------:R-:W3:Y:S01]  /*3120*/  @P1 LDC R162, c[0x0][0x40c] ;  /* 0x00010300ffa21b82 */ /* 0x000ee20000000800 */
[----:B------:R-:W-:Y:S02]  /*3130*/  @P1 SHF.L.U32 R167, R236, 0x10, RZ ;  /* 0x00000010eca71819 */ /* 0x000fe400000006ff */
[----:B01----:R-:W-:-:S05]  /*3140*/  @P1 SHF.L.U32 R224, R47, 0x10, RZ ;  /* 0x000000102fe01819 */ /* 0x003fca00000006ff */
[----:B------:R-:W0:Y:S01]  /*3150*/  @P1 LDC R165, c[0x0][0x40c] ;  /* 0x00010300ffa51b82 */ /* 0x000e220000000800 */
[----:B--2---:R-:W-:Y:S01]  /*3160*/  @P1 FMUL.FTZ R161, R160, R161 ;  /* 0x000000a1a0a11220 */ /* 0x004fe20000410000 */
[----:B------:R-:W-:-:S03]  /*3170*/  MOV R160, R136 ;  /* 0x0000008800a07202 */ /* 0x000fc60000000f00 */
[----:B------:R-:W-:Y:S01]  /*3180*/  @P1 FFMA.FTZ R160, R161, R163, R136 ;  /* 0x000000a3a1a01223 */ /* 0x000fe20000010088 */
[----:B------:R-:W-:Y:S02]  /*3190*/  @P1 PRMT R161, R132, 0x7632, R161 ;  /* 0x0000763284a11816 */ /* 0x000fe400000000a1 */
[----:B------:R-:W1:Y:S02]  /*31a0*/  @P1 LDC R163, c[0x0][0x40c] ;  /* 0x00010300ffa31b82 */ /* 0x000e640000000800 */
[----:B------:R-:W-:-:S05]  /*31b0*/  @P1 SHF.L.U32 R161, R161, 0x10, RZ ;  /* 0x00000010a1a11819 */ /* 0x000fca00000006ff */
[----:B---3--:R-:W-:Y:S01]  /*31c0*/  @P1 FMUL.FTZ R162, R161, R162 ;  /* 0x000000a2a1a21220 */ /* 0x008fe20000410000 */
        /* <DEDUP_REMOVED lines=13> */
[----:B------:R-:W-:Y:S01]  /*32a0*/  @P1 IMAD.U32 R165, R134, 0x10000, RZ ;  /* 0x0001000086a51824 */ /* 0x000fe200078e00ff */
        /* <DEDUP_REMOVED lines=23> */
.L_x_26837:
[----:B--2---:R-:W2:Y:S01]  /*3420*/  @P0 LDC R161, c[0x0][0x40c] ;  /* 0x00010300ffa10b82 */ /* 0x004ea20000000800 */
[----:B-----5:R-:W-:Y:S02]  /*3430*/  @P0 SHF.L.U32 R160, R132, 0x10, RZ ;  /* 0x0000001084a00819 */ /* 0x020fe400000006ff */
[----:B------:R-:W-:Y:S02]  /*3440*/  @P0 SHF.L.U32 R163, R44, 0x10, RZ ;  /* 0x000000102ca30819 */ /* 0x000fe400000006ff */
[----:B------:R-:W-:Y:S02]  /*3450*/  @P0 SHF.L.U32 R164, R232, 0x10, RZ ;  /* 0x00000010e8a40819 */ /* 0x000fe400000006ff */
[----:B------:R-:W-:Y:S01]  /*3460*/  @P0 SHF.L.U32 R165, R45, 0x10, RZ ;  /* 0x000000102da50819 */ /* 0x000fe200000006ff */
[----:B------:R-:W3:Y:S01]  /*3470*/  @P0 LDC R162, c[0x0][0x40c] ;  /* 0x00010300ffa20b82 */ /* 0x000ee20000000800 */
[----:B------:R-:W-:Y:S02]  /*3480*/  @P0 SHF.L.U32 R167, R46, 0x10, RZ ;  /* 0x000000102ea70819 */ /* 0x000fe400000006ff */
[----:B01----:R-:W-:-:S02]  /*3490*/  @P0 SHF.L.U32 R224, R47, 0x10, RZ ;  /* 0x000000102fe00819 */ /* 0x003fc400000006ff */
[----:B------:R-:W-:-:S03]  /*34a0*/  @P0 SHF.L.U32 R225, R237, 0x10, RZ ;  /* 0x00000010ede10819 */ /* 0x000fc600000006ff */
[----:B------:R-:W0:Y:S01]  /*34b0*/  @P0 LDC R166, c[0x0][0x40c] ;  /* 0x00010300ffa60b82 */ /* 0x000e220000000800 */
[----:B--2---:R-:W-:Y:S01]  /*34c0*/  @P0 FMUL.FTZ R161, R160, R161 ;  /* 0x000000a1a0a10220 */ /* 0x004fe20000410000 */
[----:B------:R-:W-:-:S03]  /*34d0*/  HFMA2 R160, -RZ, RZ, 0, 0 ;  /* 0x00000000ffa07431 */ /* 0x000fc600000001ff */
[----:B------:R-:W-:Y:S01]  /*34e0*/  @P0 FMUL.FTZ R160, R161, R163 ;  /* 0x000000a3a1a00220 */ /* 0x000fe20000410000 */
[----:B------:R-:W-:Y:S02]  /*34f0*/  @P0 PRMT R161, R132, 0x7632, R161 ;  /* 0x0000763284a10816 */ /* 0x000fe400000000a1 */
[----:B------:R-:W1:Y:S02]  /*3500*/  @P0 LDC R163, c[0x0][0x40c] ;  /* 0x00010300ffa30b82 */ /* 0x000e640000000800 */
[----:B------:R-:W-:-:S05]  /*3510*/  @P0 SHF.L.U32 R161, R161, 0x10, RZ ;  /* 0x00000010a1a10819 */ /* 0x000fca00000006ff */
[----:B---3--:R-:W-:Y:S01]  /*3520*/  @P0 FMUL.FTZ R162, R161, R162 ;  /* 0x000000a2a1a20220 */ /* 0x008fe20000410000 */
[----:B------:R-:W-:-:S03]  /*3530*/  MOV R161, RZ ;  /* 0x000000ff00a17202 */ /* 0x000fc60000000f00 */
[----:B------:R-:W-:Y:S01]  /*3540*/  @P0 FMUL.FTZ R161, R164, R162 ;  /* 0x000000a2a4a10220 */ /* 0x000fe20000410000 */
[----:B------:R-:W-:Y:S01]  /*3550*/  @P0 SHF.L.U32 R162, R133, 0x10, RZ ;  /* 0x0000001085a20819 */ /* 0x000fe200000006ff */
[----:B------:R-:W2:Y:S04]  /*3560*/  @P0 LDC R164, c[0x0][0x40c] ;  /* 0x00010300ffa40b82 */ /* 0x000ea80000000800 */
[----:B-1----:R-:W-:Y:S01]  /*3570*/  @P0 FMUL.FTZ R163, R162, R163 ;  /* 0x000000a3a2a30220 */ /* 0x002fe20000410000 */
[----:B------:R-:W-:-:S03]  /*3580*/  IMAD.MOV.U32 R162, RZ, RZ, RZ ;  /* 0x000000ffffa27224 */ /* 0x000fc600078e00ff */
[----:B------:R-:W-:Y:S01]  /*3590*/  @P0 FMUL.FTZ R162, R163, R165 ;  /* 0x000000a5a3a20220 */ /* 0x000fe20000410000 */
[----:B------:R-:W-:Y:S02]  /*35a0*/  @P0 PRMT R163, R133, 0x7632, R163 ;  /* 0x0000763285a30816 */ /* 0x000fe400000000a3 */
[----:B------:R-:W-:Y:S02]  /*35b0*/  @P0 SHF.L.U32 R165, R233, 0x10, RZ ;  /* 0x00000010e9a50819 */ /* 0x000fe400000006ff */
[----:B------:R-:W-:-:S05]  /*35c0*/  @P0 SHF.L.U32 R163, R163, 0x10, RZ ;  /* 0x00000010a3a30819 */ /* 0x000fca00000006ff */
[----:B--2---:R-:W-:Y:S01]  /*35d0*/  @P0 FMUL.FTZ R164, R163, R164 ;  /* 0x000000a4a3a40220 */ /* 0x004fe20000410000 */
[----:B------:R-:W-:-:S03]  /*35e0*/  HFMA2 R163, -RZ, RZ, 0, 0 ;  /* 0x00000000ffa37431 */ /* 0x000fc600000001ff */
[----:B------:R-:W-:Y:S01]  /*35f0*/  @P0 FMUL.FTZ R163, R165, R164 ;  /* 0x000000a4a5a30220 */ /* 0x000fe20000410000 */
[----:B------:R-:W-:Y:S01]  /*3600*/  @P0 SHF.L.U32 R164, R134, 0x10, RZ ;  /* 0x0000001086a40819 */ /* 0x000fe200000006ff */
[----:B------:R-:W1:Y:S04]  /*3610*/  @P0 LDC R165, c[0x0][0x40c] ;  /* 0x00010300ffa50b82 */ /* 0x000e680000000800 */
[----:B0-----:R-:W-:Y:S01]  /*3620*/  @P0 FMUL.FTZ R166, R164, R166 ;  /* 0x000000a6a4a60220 */ /* 0x001fe20000410000 */
[----:B------:R-:W-:-:S03]  /*3630*/  MOV R164, RZ ;  /* 0x000000ff00a47202 */ /* 0x000fc60000000f00 */
        /* <DEDUP_REMOVED lines=18> */
.L_x_26838:
[----:B------:R-:W-:Y:S05]  /*3760*/  BSYNC.RECONVERGENT B1 ;  /* 0x0000000000017941 */ /* 0x000fea0003800200 */
.L_x_26836:
[----:B------:R-:W0:Y:S01]  /*3770*/  LDC.64 R224, c[0x0][0x3a8] ;  /* 0x0000ea00ffe07b82 */ /* 0x000e220000000a00 */
[----:B------:R-:W-:Y:S01]  /*3780*/  IADD3 R226, PT, PT, R226, 0x20, RZ ;  /* 0x00000020e2e27810 */ /* 0x000fe20007ffe0ff */
[C---:B0-----:R-:W-:Y:S01]  /*3790*/  IMAD.WIDE.U32 R224, R6.reuse, 0x20, R224 ;  /* 0x0000002006e07825 */ /* 0x041fe200078e00e0 */
[----:B------:R-:W-:-:S04]  /*37a0*/  IADD3 R6, PT, PT, R6, 0x20, RZ ;  /* 0x0000002006067810 */ /* 0x000fc80007ffe0ff */
[----:B------:R2:W-:Y:S04]  /*37b0*/  STG.E.128 desc[UR6][R224.64], R160 ;  /* 0x000000a0e0007986 */ /* 0x0005e8000c101d06 */
[----:B------:R2:W-:Y:S02]  /*37c0*/  STG.E.128 desc[UR6][R224.64+0x10], R164 ;  /* 0x000010a4e0007986 */ /* 0x0005e4000c101d06 */
.L_x_26835:
[----:B------:R-:W-:Y:S05]  /*37d0*/  BSYNC.RECONVERGENT B0 ;  /* 0x0000000000007941 */ /* 0x000fea0003800200 */
.L_x_26834:
        /* <DEDUP_REMOVED lines=12> */
[----:B------:R3:W5:Y:S04]  /*38a0*/  @P1 LDG.E.128 R136, desc[UR6][R168.64] ;  /* 0x00000006a8881981 */ /* 0x000768000c1e1d00 */
[----:B------:R3:W5:Y:S01]  /*38b0*/  @P1 LDG.E.128 R140, desc[UR6][R168.64+0x10] ;  /* 0x00001006a88c1981 */ /* 0x000762000c1e1d00 */
[----:B------:R-:W-:Y:S04]  /*38c0*/  BSSY.RECONVERGENT B1, `(.L_x_26841) ;  /* 0x000006c000017945 */ /* 0x000fe80003800200 */
[----:B------:R-:W-:Y:S05]  /*38d0*/  @!P1 BRA `(.L_x_26842) ;  /* 0x0000000000d89947 */ /* 0x000fea0003800000 */
[----:B------:R-:W-:-:S13]  /*38e0*/  ISETP.GT.AND P1, PT, R8, RZ, PT ;  /* 0x000000ff0800720c */ /* 0x000fda0003f24270 */
[----:B---3--:R-:W3:Y:S01]  /*38f0*/  @P1 LDC R169, c[0x0][0x40c] ;  /* 0x00010300ffa91b82 */ /* 0x008ee20000000800 */
[----:B-----5:R-:W-:Y:S01]  /*3900*/  @P1 SHF.L.U32 R168, R132, 0x10, RZ ;  /* 0x0000001084a81819 */ /* 0x020fe200000006ff */
[----:B------:R-:W-:Y:S01]  /*3910*/  @P1 IMAD.U32 R171, R56, 0x10000, RZ ;  /* 0x0001000038ab1824 */ /* 0x000fe200078e00ff */
[----:B------:R-:W-:Y:S02]  /*3920*/  @P1 SHF.L.U32 R172, R238, 0x10, RZ ;  /* 0x00000010eeac1819 */ /* 0x000fe400000006ff */
[----:B------:R-:W-:Y:S02]  /*3930*/  @P1 SHF.L.U32 R174, R239, 0x10, RZ ;  /* 0x00000010efae1819 */ /* 0x000fe400000006ff */
[----:B------:R-:W-:Y:S01]  /*3940*/  @P1 SHF.L.U32 R175, R240, 0x10, RZ ;  /* 0x00000010f0af1819 */ /* 0x000fe200000006ff */
[----:B------:R-:W4:Y:S01]  /*3950*/  @P1 LDC R170, c[0x0][0x40c] ;  /* 0x00010300ffaa1b82 */ /* 0x000f220000000800 */
[----:B012---:R-:W-:-:S07]  /*3960*/  @P1 SHF.L.U32 R224, R59, 0x10, RZ ;  /* 0x000000103be01819 */ /* 0x007fce00000006ff */
[----:B------:R-:W0:Y:S01]  /*3970*/  @P1 LDC R173, c[0x0][0x40c] ;  /* 0x00010300ffad1b82 */ /* 0x000e220000000800 */
[----:B---3--:R-:W-:Y:S01]  /*3980*/  @P1 FMUL.FTZ R169, R168, R169 ;  /* 0x000000a9a8a91220 */ /* 0x008fe20000410000 */
[----:B------:R-:W-:-:S03]  /*3990*/  MOV R168, R136 ;  /* 0x0000008800a87202 */ /* 0x000fc60000000f00 */
[----:B------:R-:W-:Y:S01]  /*39a0*/  @P1 FFMA.FTZ R168, R169, R171, R136 ;  /* 0x000000aba9a81223 */ /* 0x000fe20000010088 */
[----:B------:R-:W-:Y:S02]  /*39b0*/  @P1 PRMT R169, R132, 0x7632, R169 ;  /* 0x0000763284a91816 */ /* 0x000fe400000000a9 */
[----:B------:R-:W1:Y:S02]  /*39c0*/  @P1 LDC R171, c[0x0][0x40c] ;  /* 0x00010300ffab1b82 */ /* 0x000e640000000800 */
[----:B------:R-:W-:-:S05]  /*39d0*/  @P1 SHF.L.U32 R169, R169, 0x10, RZ ;  /* 0x00000010a9a91819 */ /* 0x000fca00000006ff */
[----:B----4-:R-:W-:Y:S01]  /*39e0*/  @P1 FMUL.FTZ R170, R169, R170 ;  /* 0x000000aaa9aa1220 */ /* 0x010fe20000410000 */
        /* <DEDUP_REMOVED lines=37> */
.L_x_26842:
[----:B---3--:R-:W3:Y:S01]  /*3c40*/  @P0 LDC R169, c[0x0][0x40c] ;  /* 0x00010300ffa90b82 */ /* 0x008ee20000000800 */
[----:B-----5:R-:W-:Y:S02]  /*3c50*/  @P0 SHF.L.U32 R168, R132, 0x10, RZ ;  /* 0x0000001084a80819 */ /* 0x020fe400000006ff */
[----:B------:R-:W-:Y:S02]  /*3c60*/  @P0 SHF.L.U32 R171, R56, 0x10, RZ ;  /* 0x0000001038ab0819 */ /* 0x000fe400000006ff */
[----:B------:R-:W-:Y:S02]  /*3c70*/  @P0 SHF.L.U32 R172, R238, 0x10, RZ ;  /* 0x00000010eeac0819 */ /* 0x000fe400000006ff */
[----:B------:R-:W-:Y:S01]  /*3c80*/  @P0 SHF.L.U32 R173, R57, 0x10, RZ ;  /* 0x0000001039ad0819 */ /* 0x000fe200000006ff */
[----:B------:R-:W4:Y:S01]  /*3c90*/  @P0 LDC R170, c[0x0][0x40c] ;  /* 0x00010300ffaa0b82 */ /* 0x000f220000000800 */
[----:B------:R-:W-:Y:S02]  /*3ca0*/  @P0 SHF.L.U32 R175, R58, 0x10, RZ ;  /* 0x000000103aaf0819 */ /* 0x000fe400000006ff */
[----:B012---:R-:W-:-:S02]  /*3cb0*/  @P0 SHF.L.U32 R224, R59, 0x10, RZ ;  /* 0x000000103be00819 */ /* 0x007fc400000006ff */
[----:B------:R-:W-:-:S03]  /*3cc0*/  @P0 SHF.L.U32 R225, R241, 0x10, RZ ;  /* 0x00000010f1e10819 */ /* 0x000fc600000006ff */
[----:B------:R-:W0:Y:S01]  /*3cd0*/  @P0 LDC R174, c[0x0][0x40c] ;  /* 0x00010300ffae0b82 */ /* 0x000e220000000800 */
[----:B---3--:R-:W-:Y:S01]  /*3ce0*/  @P0 FMUL.FTZ R169, R168, R169 ;  /* 0x000000a9a8a90220 */ /* 0x008fe20000410000 */
[----:B------:R-:W-:-:S03]  /*3cf0*/  HFMA2 R168, -RZ, RZ, 0, 0 ;  /* 0x00000000ffa87431 */ /* 0x000fc600000001ff */
[----:B------:R-:W-:Y:S01]  /*3d00*/  @P0 FMUL.FTZ R168, R169, R171 ;  /* 0x000000aba9a80220 */ /* 0x000fe20000410000 */
[----:B------:R-:W-:Y:S02]  /*3d10*/  @P0 PRMT R169, R132, 0x7632, R169 ;  /* 0x0000763284a90816 */ /* 0x000fe400000000a9 */
[----:B------:R-:W1:Y:S02]  /*3d20*/  @P0 LDC R171, c[0x0][0x40c] ;  /* 0x00010300ffab0b82 */ /* 0x000e640000000800 */
[----:B------:R-:W-:-:S05]  /*3d30*/  @P0 SHF.L.U32 R169, R169, 0x10, RZ ;  /* 0x00000010a9a90819 */ /* 0x000fca00000006ff */
[----:B----4-:R-:W-:Y:S01]  /*3d40*/  @P0 FMUL.FTZ R170, R169, R170 ;  /* 0x000000aaa9aa0220 */ /* 0x010fe20000410000 */
        /* <DEDUP_REMOVED lines=35> */
.L_x_26843:
[----:B------:R-:W-:Y:S05]  /*3f80*/  BSYNC.RECONVERGENT B1 ;  /* 0x0000000000017941 */ /* 0x000fea0003800200 */
.L_x_26841:
[----:B------:R-:W0:Y:S01]  /*3f90*/  LDC.64 R224, c[0x0][0x3a8] ;  /* 0x0000ea00ffe07b82 */ /* 0x000e220000000a00 */
[----:B------:R-:W-:Y:S01]  /*3fa0*/  IADD3 R226, PT, PT, R226, 0x20, RZ ;  /* 0x00000020e2e27810 */ /* 0x000fe20007ffe0ff */
[C---:B0-----:R-:W-:Y:S01]  /*3fb0*/  IMAD.WIDE.U32 R224, R6.reuse, 0x20, R224 ;  /* 0x0000002006e07825 */ /* 0x041fe200078e00e0 */
[----:B------:R-:W-:-:S04]  /*3fc0*/  IADD3 R6, PT, PT, R6, 0x20, RZ ;  /* 0x0000002006067810 */ /* 0x000fc80007ffe0ff */
[----:B------:R3:W-:Y:S04]  /*3fd0*/  STG.E.128 desc[UR6][R224.64], R168 ;  /* 0x000000a8e0007986 */ /* 0x0007e8000c101d06 */
[----:B------:R3:W-:Y:S02]  /*3fe0*/  STG.E.128 desc[UR6][R224.64+0x10], R172 ;  /* 0x000010ace0007986 */ /* 0x0007e4000c101d06 */
.L_x_26840:
[----:B------:R-:W-:Y:S05]  /*3ff0*/  BSYNC.RECONVERGENT B0 ;  /* 0x0000000000007941 */ /* 0x000fea0003800200 */
.L_x_26839:
        /* <DEDUP_REMOVED lines=12> */
[----:B------:R4:W5:Y:S04]  /*40c0*/  @P1 LDG.E.128 R136, desc[UR6][R176.64] ;  /* 0x00000006b0881981 */ /* 0x000968000c1e1d00 */
[----:B------:R4:W5:Y:S01]  /*40d0*/  @P1 LDG.E.128 R140, desc[UR6][R176.64+0x10] ;  /* 0x00001006b08c1981 */ /* 0x000962000c1e1d00 */
[----:B------:R-:W-:Y:S04]  /*40e0*/  BSSY.RECONVERGENT B1, `(.L_x_26846) ;  /* 0x000006c000017945 */ /* 0x000fe80003800200 */
[----:B------:R-:W-:Y:S05]  /*40f0*/  @!P1 BRA `(.L_x_26847) ;  /* 0x0000000000d89947 */ /* 0x000fea0003800000 */
[----:B------:R-:W-:-:S13]  /*4100*/  ISETP.GT.AND P1, PT, R8, RZ, PT ;  /* 0x000000ff0800720c */ /* 0x000fda0003f24270 */
[----:B----4-:R-:W4:Y:S01]  /*4110*/  @P1 LDC R177, c[0x0][0x40c] ;  /* 0x00010300ffb11b82 */ /* 0x010f220000000800 */
[----:B-----5:R-:W-:Y:S02]  /*4120*/  @P1 SHF.L.U32 R176, R132, 0x10, RZ ;  /* 0x0000001084b01819 */ /* 0x020fe400000006ff */
[----:B------:R-:W-:Y:S02]  /*4130*/  @P1 SHF.L.U32 R179, R68, 0x10, RZ ;  /* 0x0000001044b31819 */ /* 0x000fe400000006ff */
[----:B------:R-:W-:Y:S02]  /*4140*/  @P1 SHF.L.U32 R180, R242, 0x10, RZ ;  /* 0x00000010f2b41819 */ /* 0x000fe400000006ff */
[----:B------:R-:W-:Y:S01]  /*4150*/  @P1 SHF.L.U32 R182, R243, 0x10, RZ ;  /* 0x00000010f3b61819 */ /* 0x000fe200000006ff */
[----:B------:R-:W4:Y:S01]  /*4160*/  @P1 LDC R178, c[0x0][0x40c] ;  /* 0x00010300ffb21b82 */ /* 0x000f220000000800 */
[----:B------:R-:W-:Y:S02]  /*4170*/  @P1 SHF.L.U32 R183, R244, 0x10, RZ ;  /* 0x00000010f4b71819 */ /* 0x000fe400000006ff */
[----:B0123--:R-:W-:-:S05]  /*4180*/  @P1 SHF.L.U32 R224, R71, 0x10, RZ ;  /* 0x0000001047e01819 */ /* 0x00ffca00000006ff */
[----:B------:R-:W0:Y:S01]  /*4190*/  @P1 LDC R181, c[0x0][0x40c] ;  /* 0x00010300ffb51b82 */ /* 0x000e220000000800 */
[----:B----4-:R-:W-:Y:S01]  /*41a0*/  @P1 FMUL.FTZ R177, R176, R177 ;  /* 0x000000b1b0b11220 */ /* 0x010fe20000410000 */
[----:B------:R-:W-:-:S03]  /*41b0*/  MOV R176, R136 ;  /* 0x0000008800b07202 */ /* 0x000fc60000000f00 */
[----:B------:R-:W-:Y:S01]  /*41c0*/  @P1 FFMA.FTZ R176, R177, R179, R136 ;  /* 0x000000b3b1b01223 */ /* 0x000fe20000010088 */
[----:B------:R-:W-:Y:S02]  /*41d0*/  @P1 PRMT R177, R132, 0x7632, R177 ;  /* 0x0000763284b11816 */ /* 0x000fe400000000b1 */
[----:B------:R-:W1:Y:S02]  /*41e0*/  @P1 LDC R179, c[0x0][0x40c] ;  /* 0x00010300ffb31b82 */ /* 0x000e640000000800 */
[----:B------:R-:W-:-:S05]  /*41f0*/  @P1 SHF.L.U32 R177, R177, 0x10, RZ ;  /* 0x00000010b1b11819 */ /* 0x000fca00000006ff */
[----:B------:R-:W-:Y:S01]  /*4200*/  @P1 FMUL.FTZ R178, R177, R178 ;  /* 0x000000b2b1b21220 */ /* 0x000fe20000410000 */
        /* <DEDUP_REMOVED lines=37> */
.L_x_26847:
[----:B----4-:R-:W4:Y:S01]  /*4460*/  @P0 LDC R177, c[0x0][0x40c] ;  /* 0x00010300ffb10b82 */ /* 0x010f220000000800 */
[----:B-----5:R-:W-:Y:S02]  /*4470*/  @P0 SHF.L.U32 R176, R132, 0x10, RZ ;  /* 0x0000001084b00819 */ /* 0x020fe400000006ff */
[----:B------:R-:W-:Y:S02]  /*4480*/  @P0 SHF.L.U32 R179, R68, 0x10, RZ ;  /* 0x0000001044b30819 */ /* 0x000fe400000006ff */
[----:B------:R-:W-:Y:S02]  /*4490*/  @P0 SHF.L.U32 R180, R242, 0x10, RZ ;  /* 0x00000010f2b40819 */ /* 0x000fe400000006ff */
[----:B------:R-:W-:Y:S01]  /*44a0*/  @P0 SHF.L.U32 R181, R69, 0x10, RZ ;  /* 0x0000001045b50819 */ /* 0x000fe200000006ff */
[----:B------:R-:W4:Y:S01]  /*44b0*/  @P0 LDC R178, c[0x0][0x40c] ;  /* 0x00010300ffb20b82 */ /* 0x000f220000000800 */
[----:B------:R-:W-:Y:S02]  /*44c0*/  @P0 SHF.L.U32 R183, R70, 0x10, RZ ;  /* 0x0000001046b70819 */ /* 0x000fe400000006ff */
[----:B0123--:R-:W-:-:S02]  /*44d0*/  @P0 SHF.L.U32 R224, R71, 0x10, RZ ;  /* 0x0000001047e00819 */ /* 0x00ffc400000006ff */
[----:B------:R-:W-:-:S03]  /*44e0*/  @P0 SHF.L.U32 R225, R245, 0x10, RZ ;  /* 0x00000010f5e10819 */ /* 0x000fc600000006ff */
[----:B------:R-:W0:Y:S01]  /*44f0*/  @P0 LDC R182, c[0x0][0x40c] ;  /* 0x00010300ffb60b82 */ /* 0x000e220000000800 */
[----:B----4-:R-:W-:Y:S01]  /*4500*/  @P0 FMUL.FTZ R177, R176, R177 ;  /* 0x000000b1b0b10220 */ /* 0x010fe20000410000 */
[----:B------:R-:W-:-:S03]  /*4510*/  HFMA2 R176, -RZ, RZ, 0, 0 ;  /* 0x00000000ffb07431 */ /* 0x000fc600000001ff */
[----:B------:R-:W-:Y:S01]  /*4520*/  @P0 FMUL.FTZ R176, R177, R179 ;  /* 0x000000b3b1b00220 */ /* 0x000fe20000410000 */
[----:B------:R-:W-:Y:S02]  /*4530*/  @P0 PRMT R177, R132, 0x7632, R177 ;  /* 0x0000763284b10816 */ /* 0x000fe400000000b1 */
[----:B------:R-:W1:Y:S02]  /*4540*/  @P0 LDC R179, c[0x0][0x40c] ;  /* 0x00010300ffb30b82 */ /* 0x000e640000000800 */
[----:B------:R-:W-:-:S05]  /*4550*/  @P0 SHF.L.U32 R177, R177, 0x10, RZ ;  /* 0x00000010b1b10819 */ /* 0x000fca00000006ff */
[----:B------:R-:W-:Y:S01]  /*4560*/  @P0 FMUL.FTZ R178, R177, R178 ;  /* 0x000000b2b1b20220 */ /* 0x000fe20000410000 */
        /* <DEDUP_REMOVED lines=35> */
.L_x_26848:
[----:B------:R-:W-:Y:S05]  /*47a0*/  BSYNC.RECONVERGENT B1 ;  /* 0x0000000000017941 */ /* 0x000fea0003800200 */
.L_x_26846:
[----:B------:R-:W0:Y:S01]  /*47b0*/  LDC.64 R224, c[0x0][0x3a8] ;  /* 0x0000ea00ffe07b82 */ /* 0x000e220000000a00 */
[----:B------:R-:W-:Y:S01]  /*47c0*/  IADD3 R226, PT, PT, R226, 0x20, RZ ;  /* 0x00000020e2e27810 */ /* 0x000fe20007ffe0ff */
[C---:B0-----:R-:W-:Y:S01]  /*47d0*/  IMAD.WIDE.U32 R224, R6.reuse, 0x20, R224 ;  /* 0x0000002006e07825 */ /* 0x041fe200078e00e0 */
[----:B------:R-:W-:-:S04]  /*47e0*/  IADD3 R6, PT, PT, R6, 0x20, RZ ;  /* 0x0000002006067810 */ /* 0x000fc80007ffe0ff */
[----:B------:R4:W-:Y:S04]  /*47f0*/  STG.E.128 desc[UR6][R224.64], R176 ;  /* 0x000000b0e0007986 */ /* 0x0009e8000c101d06 */
[----:B------:R4:W-:Y:S02]  /*4800*/  STG.E.128 desc[UR6][R224.64+0x10], R180 ;  /* 0x000010b4e0007986 */ /* 0x0009e4000c101d06 */
.L_x_26845:
[----:B------:R-:W-:Y:S05]  /*4810*/  BSYNC.RECONVERGENT B0 ;  /* 0x0000000000007941 */ /* 0x000fea0003800200 */
.L_x_26844:
[----:B------:R-:W-:Y:S01]  /*4820*/  ISETP.GE.U32.AND P1, PT, R2, 0xc0, PT ;  /* 0x000000c00200780c */ /* 0x000fe20003f26070 */
[----:B------:R-:W-:Y:S01]  /*4830*/  BSSY.RECONVERGENT B0, `(.L_x_26849) ;  /* 0x0000082000007945 */ /* 0x000fe20003800200 */
[----:B------:R-:W-:-:S11]  /*4840*/  LOP3.LUT R5, R5, 0xfffffeff, RZ, 0xc0, !PT ;  /* 0xfffffeff05057812 */ /* 0x000fd600078ec0ff */
[----:B------:R-:W-:Y:S01]  /*4850*/  @P1 LOP3.LUT R5, R5, 0x100, RZ, 0xfc, !PT ;  /* 0x0000010005051812 */ /* 0x000fe200078efcff */
[----:B------:R-:W-:Y:S06]  /*4860*/  @!P1 BRA `(.L_x_26850) ;  /* 0x0000000400f89947 */ /* 0x000fec0003800000 */
[----:B------:R-:W0:Y:S01]  /*4870*/  @P0 LDC.64 R184, c[0x0][0x390] ;  /* 0x0000e400ffb80b82 */ /* 0x000e220000000a00 */
[----:B------:R-:W-:-:S04]  /*4880*/  ISETP.NE.U32.AND P1, PT, RZ, UR4, PT ;  /* 0x00000004ff007c0c */ /* 0x000fc8000bf25070 */
[----:B------:R-:W-:Y:S01]  /*4890*/  ISETP.NE.AND.EX P1, PT, RZ, UR5, PT, P1 ;  /* 0x00000005ff007c0c */ /* 0x000fe2000bf25310 */
[----:B0-----:R-:W-:-:S05]  /*48a0*/  @P0 IMAD.WIDE.U32 R184, R226, 0x10, R184 ;  /* 0x00000010e2b80825 */ /* 0x001fca00078e00b8 */
[----:B------:R0:W5:Y:S07]  /*48b0*/  @P0 LDG.E.128 R132, desc[UR6][R184.64] ;  /* 0x00000006b8840981 */ /* 0x00016e000c1e1d00 */
[----:B0-----:R-:W0:Y:S02]  /*48c0*/  @P1 LDC.64 R184, c[0x0][0x3a0] ;  /* 0x0000e800ffb81b82 */ /* 0x001e240000000a00 */
[----:B0-----:R-:W-:-:S05]  /*48d0*/  @P1 IMAD.WIDE.U32 R184, R6, 0x20, R184 ;  /* 0x0000002006b81825 */ /* 0x001fca00078e00b8 */
[----:B------:R0:W5:Y:S04]  /*48e0*/  @P1 LDG.E.128 R136, desc[UR6][R184.64] ;  /* 0x00000006b8881981 */ /* 0x000168000c1e1d00 */
[----:B------:R0:W5:Y:S01]  /*48f0*/  @P1 LDG.E.128 R140, desc[UR6][R184.64+0x10] ;  /* 0x00001006b88c1981 */ /* 0x000162000c1e1d00 */
[----:B------:R-:W-:Y:S04]  /*4900*/  BSSY.RECONVERGENT B1, `(.L_x_26851) ;  /* 0x000006e000017945 */ /* 0x000fe80003800200 */
[----:B------:R-:W-:Y:S05]  /*4910*/  @!P1 BRA `(.L_x_26852) ;  /* 0x0000000000dc9947 */ /* 0x000fea0003800000 */
[----:B------:R-:W-:-:S13]  /*4920*/  ISETP.GT.AND P1, PT, R8, RZ, PT ;  /* 0x000000ff0800720c */ /* 0x000fda0003f24270 */
[----:B0-----:R-:W0:Y:S01]  /*4930*/  @P1 LDC R185, c[0x0][0x40c] ;  /* 0x00010300ffb91b82 */ /* 0x001e220000000800 */
[----:B-----5:R-:W-:Y:S01]  /*4940*/  @P1 SHF.L.U32 R184, R132, 0x10, RZ ;  /* 0x0000001084b81819 */ /* 0x020fe200000006ff */
[----:B------:R-:W-:Y:S01]  /*4950*/  @P1 IMAD.U32 R187, R80, 0x10000, RZ ;  /* 0x0001000050bb1824 */ /* 0x000fe200078e00ff */
[----:B------:R-:W-:Y:S02]  /*4960*/  @P1 SHF.L.U32 R188, R246, 0x10, RZ ;  /* 0x00000010f6bc1819 */ /* 0x000fe400000006ff */
[----:B------:R-:W-:Y:S02]  /*4970*/  @P1 SHF.L.U32 R190, R247, 0x10, RZ ;  /* 0x00000010f7be1819 */ /* 0x000fe400000006ff */
[----:B------:R-:W-:Y:S01]  /*4980*/  @P1 SHF.L.U32 R191, R248, 0x10, RZ ;  /* 0x00000010f8bf1819 */ /* 0x000fe200000006ff */
[----:B------:R-:W0:Y:S01]  /*4990*/  @P1 LDC R186, c[0x0][0x40c] ;  /* 0x00010300ffba1b82 */ /* 0x000e220000000800 */
[----:B-1234-:R-:W-:-:S07]  /*49a0*/  @P1 SHF.L.U32 R224, R83, 0x10, RZ ;  /* 0x0000001053e01819 */ /* 0x01efce00000006ff */
[----:B------:R-:W1:Y:S01]  /*49b0*/  @P1 LDC R189, c[0x0][0x40c] ;  /* 0x00010300ffbd1b82 */ /* 0x000e620000000800 */
[----:B0-----:R-:W-:Y:S01]  /*49c0*/  @P1 FMUL.FTZ R185, R184, R185 ;  /* 0x000000b9b8b91220 */ /* 0x001fe20000410000 */
[----:B------:R-:W-:-:S03]  /*49d0*/  MOV R184, R136 ;  /* 0x0000008800b87202 */ /* 0x000fc60000000f00 */
[----:B------:R-:W-:Y:S01]  /*49e0*/  @P1 FFMA.FTZ R184, R185, R187, R136 ;  /* 0x000000bbb9b81223 */ /* 0x000fe20000010088 */
[----:B------:R-:W-:Y:S02]  /*49f0*/  @P1 PRMT R185, R132, 0x7632, R185 ;  /* 0x0000763284b91816 */ /* 0x000fe400000000b9 */
[----:B------:R-:W0:Y:S02]  /*4a00*/  @P1 LDC R187, c[0x0][0x40c] ;  /* 0x00010300ffbb1b82 */ /* 0x000e240000000800 */
[----:B------:R-:W-:-:S05]  /*4a10*/  @P1 SHF.L.U32 R185, R185, 0x10, RZ ;  /* 0x00000010b9b91819 */ /* 0x000fca00000006ff */
[----:B------:R-:W-:Y:S01]  /*4a20*/  @P1 FMUL.FTZ R186, R185, R186 ;  /* 0x000000bab9ba1220 */ /* 0x000fe20000410000 */
[----:B------:R-:W-:-:S03]  /*4a30*/  MOV R185, R137 ;  /* 0x0000008900b97202 */ /* 0x000fc60000000f00 */
[----:B------:R-:W-:Y:S01]  /*4a40*/  @P1 FFMA.FTZ R185, R186, R188, R137 ;  /* 0x000000bcbab91223 */ /* 0x000fe20000010089 */
[----:B------:R-:W-:Y:S02]  /*4a50*/  @P1 SHF.L.U32 R186, R133, 0x10, RZ ;  /* 0x0000001085ba1819 */ /* 0x000fe400000006ff */
[----:B------:R-:W-:-:S03]  /*4a60*/  @P1 SHF.L.U32 R188, R81, 0x10, RZ ;  /* 0x0000001051bc1819 */ /* 0x000fc600000006ff */
        /* <DEDUP_REMOVED lines=27> */
[----:B------:R-:W2:Y:S01]  /*4c20*/  LDL R225, [R1] ;  /* 0x0000000001e17983 */ /* 0x000ea20000100800 */
[----:B------:R-:W-:-:S05]  /*4c30*/  PRMT R191, R135, 0x7632, R191 ;  /* 0x0000763287bf7816 */ /* 0x000fca00000000bf */
[----:B------:R-:W-:-:S04]  /*4c40*/  IMAD.U32 R191, R191, 0x10000, RZ ;  /* 0x00010000bfbf7824 */ /* 0x000fc800078e00ff */
[----:B------:R-:W-:Y:S01]  /*4c50*/  FMUL.FTZ R191, R191, UR10 ;  /* 0x0000000abfbf7c20 */ /* 0x000fe20008410000 */
[----:B--2---:R-:W-:-:S05]  /*4c60*/  SHF.L.U32 R224, R225, 0x10, RZ ;  /* 0x00000010e1e07819 */ /* 0x004fca00000006ff */
[----:B------:R-:W-:Y:S01]  /*4c70*/  FFMA.FTZ R191, R191, R224, R143 ;  /* 0x000000e0bfbf7223 */ /* 0x000fe2000001008f */
[----:B------:R-:W-:Y:S06]  /*4c80*/  BRA `(.L_x_26853) ;  /* 0x0000000000d47947 */ /* 0x000fec0003800000 */
.L_x_26852:
[----:B-1234-:R-:W2:Y:S01]  /*4c90*/  LDL R225, [R1] ;  /* 0x0000000001e17983 */ /* 0x01eea20000100800 */
[----:B0-----:R-:W0:Y:S01]  /*4ca0*/  @P0 LDC R185, c[0x0][0x40c] ;  /* 0x00010300ffb90b82 */ /* 0x001e220000000800 */
[----:B-----5:R-:W-:Y:S02]  /*4cb0*/  @P0 SHF.L.U32 R184, R132, 0x10, RZ ;  /* 0x0000001084b80819 */ /* 0x020fe400000006ff */
[----:B------:R-:W-:Y:S02]  /*4cc0*/  @P0 SHF.L.U32 R187, R80, 0x10, RZ ;  /* 0x0000001050bb0819 */ /* 0x000fe400000006ff */
[----:B------:R-:W-:Y:S02]  /*4cd0*/  @P0 SHF.L.U32 R188, R246, 0x10, RZ ;  /* 0x00000010f6bc0819 */ /* 0x000fe400000006ff */
[----:B------:R-:W-:Y:S01]  /*4ce0*/  @P0 SHF.L.U32 R189, R81, 0x10, RZ ;  /* 0x0000001051bd0819 */ /* 0x000fe200000006ff */
[----:B------:R-:W1:Y:S01]  /*4cf0*/  @P0 LDC R186, c[0x0][0x40c] ;  /* 0x00010300ffba0b82 */ /* 0x000e620000000800 */
[----:B------:R-:W-:-:S02]  /*4d00*/  @P0 SHF.L.U32 R191, R82, 0x10, RZ ;  /* 0x0000001052bf0819 */ /* 0x000fc400000006ff */
[----:B------:R-:W-:-:S05]  /*4d10*/  @P0 SHF.L.U32 R224, R83, 0x10, RZ ;  /* 0x0000001053e00819 */ /* 0x000fca00000006ff */
[----:B------:R-:W3:Y:S01]  /*4d20*/  @P0 LDC R190, c[0x0][0x40c] ;  /* 0x00010300ffbe0b82 */ /* 0x000ee20000000800 */
        /* <DEDUP_REMOVED lines=20> */
[----:B------:R-:W-:Y:S01]  /*4e70*/  @P0 SHF.L.U32 R188, R134, 0x10, RZ ;  /* 0x0000001086bc0819 */ /* 0x000fe200000006ff */
[----:B------:R-:W0:Y:S04]  /*4e80*/  @P0 LDC R189, c[0x0][0x40c] ;  /* 0x00010300ffbd0b82 */ /* 0x000e280000000800 */
[----:B---3--:R-:W-:Y:S01]  /*4e90*/  @P0 FMUL.FTZ R190, R188, R190 ;  /* 0x000000bebcbe0220 */ /* 0x008fe20000410000 */
[----:B------:R-:W-:-:S03]  /*4ea0*/  HFMA2 R188, -RZ, RZ, 0, 0 ;  /* 0x00000000ffbc7431 */ /* 0x000fc600000001ff */
[----:B------:R-:W-:Y:S01]  /*4eb0*/  @P0 FMUL.FTZ R188, R190, R191 ;  /* 0x000000bfbebc0220 */ /* 0x000fe20000410000 */
[----:B------:R-:W-:Y:S02]  /*4ec0*/  @P0 PRMT R190, R134, 0x7632, R190 ;  /* 0x0000763286be0816 */ /* 0x000fe400000000be */
[----:B------:R-:W-:Y:S02]  /*4ed0*/  @P0 SHF.L.U32 R191, R248, 0x10, RZ ;  /* 0x00000010f8bf0819 */ /* 0x000fe400000006ff */
[----:B------:R-:W-:-:S05]  /*4ee0*/  @P0 SHF.L.U32 R190, R190, 0x10, RZ ;  /* 0x00000010bebe0819 */ /* 0x000fca00000006ff */
[----:B0-----:R-:W-:Y:S01]  /*4ef0*/  @P0 FMUL.FTZ R190, R190, R189 ;  /* 0x000000bdbebe0220 */ /* 0x001fe20000410000 */
        /* <DEDUP_REMOVED lines=11> */
[----:B------:R-:W-:Y:S02]  /*4fb0*/  MOV R191, RZ ;  /* 0x000000ff00bf7202 */ /* 0x000fe40000000f00 */
[----:B--2---:R-:W-:-:S05]  /*4fc0*/  @P0 SHF.L.U32 R225, R225, 0x10, RZ ;  /* 0x00000010e1e10819 */ /* 0x004fca00000006ff */
[----:B------:R-:W-:-:S07]  /*4fd0*/  @P0 FMUL.FTZ R191, R225, R224 ;  /* 0x000000e0e1bf0220 */ /* 0x000fce0000410000 */
.L_x_26853:
[----:B------:R-:W-:Y:S05]  /*4fe0*/  BSYNC.RECONVERGENT B1 ;  /* 0x0000000000017941 */ /* 0x000fea0003800200 */
.L_x_26851:
[----:B------:R-:W0:Y:S01]  /*4ff0*/  LDC.64 R224, c[0x0][0x3a8] ;  /* 0x0000ea00ffe07b82 */ /* 0x000e220000000a00 */
[----:B------:R-:W-:Y:S01]  /*5000*/  IADD3 R226, PT, PT, R226, 0x20, RZ ;  /* 0x00000020e2e27810 */ /* 0x000fe20007ffe0ff */
[C---:B0-----:R-:W-:Y:S01]  /*5010*/  IMAD.WIDE.U32 R224, R6.reuse, 0x20, R224 ;  /* 0x0000002006e07825 */ /* 0x041fe200078e00e0 */
[----:B------:R-:W-:-:S04]  /*5020*/  IADD3 R6, PT, PT, R6, 0x20, RZ ;  /* 0x0000002006067810 */ /* 0x000fc80007ffe0ff */
[----:B------:R0:W-:Y:S04]  /*5030*/  STG.E.128 desc[UR6][R224.64], R184 ;  /* 0x000000b8e0007986 */ /* 0x0001e8000c101d06 */
[----:B------:R0:W-:Y:S02]  /*5040*/  STG.E.128 desc[UR6][R224.64+0x10], R188 ;  /* 0x000010bce0007986 */ /* 0x0001e4000c101d06 */
.L_x_26850:
[----:B------:R-:W-:Y:S05]  /*5050*/  BSYNC.RECONVERGENT B0 ;  /* 0x0000000000007941 */ /* 0x000fea0003800200 */
.L_x_26849:
        /* <DEDUP_REMOVED lines=16> */
[----:B------:R-:W2:Y:S04]  /*5160*/  LDL R227, [R1+0x4] ;  /* 0x0000040001e37983 */ /* 0x000ea80000100800 */
[----:B-1234-:R-:W2:Y:S04]  /*5170*/  LDL R225, [R1+0x8] ;  /* 0x0000080001e17983 */ /* 0x01eea80000100800 */
[----:B------:R-:W3:Y:S01]  /*5180*/  LDL R224, [R1+0xc] ;  /* 0x00000c0001e07983 */ /* 0x000ee20000100800 */
[----:B------:R-:W-:-:S13]  /*5190*/  ISETP.GT.AND P1, PT, R8, RZ, PT ;  /* 0x000000ff0800720c */ /* 0x000fda0003f24270 */
[----:B0-----:R-:W0:Y:S01]  /*51a0*/  @P1 LDC R193, c[0x0][0x40c] ;  /* 0x00010300ffc11b82 */ /* 0x001e220000000800 */
[----:B-----5:R-:W-:Y:S02]  /*51b0*/  @P1 SHF.L.U32 R192, R132, 0x10, RZ ;  /* 0x0000001084c01819 */ /* 0x020fe400000006ff */
[----:B------:R-:W-:-:S05]  /*51c0*/  @P1 SHF.L.U32 R195, R92, 0x10, RZ ;  /* 0x000000105cc31819 */ /* 0x000fca00000006ff */
[----:B------:R-:W1:Y:S08]  /*51d0*/  @P1 LDC R194, c[0x0][0x40c] ;  /* 0x00010300ffc21b82 */ /* 0x000e700000000800 */
[----:B------:R-:W4:Y:S01]  /*51e0*/  @P1 LDC R197, c[0x0][0x40c] ;  /* 0x00010300ffc51b82 */ /* 0x000f220000000800 */
[----:B0-----:R-:W-:Y:S01]  /*51f0*/  @P1 FMUL.FTZ R193, R192, R193 ;  /* 0x000000c1c0c11220 */ /* 0x001fe20000410000 */
[----:B------:R-:W-:-:S03]  /*5200*/  MOV R192, R136 ;  /* 0x0000008800c07202 */ /* 0x000fc60000000f00 */
[----:B------:R-:W-:Y:S01]  /*5210*/  @P1 FFMA.FTZ R192, R193, R195, R136 ;  /* 0x000000c3c1c01223 */ /* 0x000fe20000010088 */
[----:B------:R-:W-:Y:S02]  /*5220*/  @P1 PRMT R193, R132, 0x7632, R193 ;  /* 0x0000763284c11816 */ /* 0x000fe400000000c1 */
[----:B------:R-:W0:Y:S02]  /*5230*/  @P1 LDC R195, c[0x0][0x40c] ;  /* 0x00010300ffc31b82 */ /* 0x000e240000000800 */
[----:B------:R-:W-:-:S05]  /*5240*/  @P1 SHF.L.U32 R193, R193, 0x10, RZ ;  /* 0x00000010c1c11819 */ /* 0x000fca00000006ff */
[----:B-1----:R-:W-:Y:S01]  /*5250*/  @P1 FMUL.FTZ R194, R193, R194 ;  /* 0x000000c2c1c21220 */ /* 0x002fe20000410000 */
[----:B------:R-:W-:Y:S02]  /*5260*/  MOV R193, R137 ;  /* 0x0000008900c17202 */ /* 0x000fe40000000f00 */
[----:B------:R-:W-:Y:S02]  /*5270*/  @P1 SHF.L.U32 R196, R227, 0x10, RZ ;  /* 0x00000010e3c41819 */ /* 0x000fe400000006ff */
[----:B--2---:R-:W-:-:S03]  /*5280*/  @P1 SHF.L.U32 R198, R225, 0x10, RZ ;  /* 0x00000010e1c61819 */ /* 0x004fc600000006ff */
[----:B------:R-:W-:Y:S01]  /*5290*/  @P1 FFMA.FTZ R193, R194, R196, R137 ;  /* 0x000000c4c2c11223 */ /* 0x000fe20000010089 */
[----:B------:R-:W-:Y:S02]  /*52a0*/  @P1 SHF.L.U32 R194, R133, 0x10, RZ ;  /* 0x0000001085c21819 */ /* 0x000fe400000006ff */
[----:B------:R-:W-:Y:S02]  /*52b0*/  @P1 SHF.L.U32 R196, R93, 0x10, RZ ;  /* 0x000000105dc41819 */ /* 0x000fe400000006ff */
[----:B---3--:R-:W-:Y:S01]  /*52c0*/  @P1 SHF.L.U32 R199, R224, 0x10, RZ ;  /* 0x00000010e0c71819 */ /* 0x008fe200000006ff */
[----:B0-----:R-:W-:Y:S01]  /*52d0*/  @P1 FMUL.FTZ R195, R194, R195 ;  /* 0x000000c3c2c31220 */ /* 0x001fe20000410000 */
[----:B------:R-:W-:Y:S02]  /*52e0*/  MOV R194, R138 ;  /* 0x0000008a00c27202 */ /* 0x000fe40000000f00 */
[----:B------:R-:W-:Y:S01]  /*52f0*/  @P1 SHF.L.U32 R224, R95, 0x10, RZ ;  /* 0x000000105fe01819 */ /* 0x000fe200000006ff */
[----:B------:R-:W-:Y:S01]  /*5300*/  @P1 FFMA.FTZ R194, R195, R196, R138 ;  /* 0x000000c4c3c21223 */ /* 0x000fe2000001008a */
[----:B------:R-:W-:Y:S01]  /*5310*/  @P1 PRMT R195, R133, 0x7632, R195 ;  /* 0x0000763285c31816 */ /* 0x000fe200000000c3 */
[----:B------:R-:W0:Y:S03]  /*5320*/  @P1 LDC R196, c[0x0][0x40c] ;  /* 0x00010300ffc41b82 */ /* 0x000e260000000800 */
[----:B------:R-:W-:-:S05]  /*5330*/  @P1 SHF.L.U32 R195, R195, 0x10, RZ ;  /* 0x00000010c3c31819 */ /* 0x000fca00000006ff */
[----:B----4-:R-:W-:Y:S01]  /*5340*/  @P1 FMUL.FTZ R197, R195, R197 ;  /* 0x000000c5c3c51220 */ /* 0x010fe20000410000 */
[----:B------:R-:W-:-:S03]  /*5350*/  MOV R195, R139 ;  /* 0x0000008b00c37202 */ /* 0x000fc60000000f00 */
[----:B------:R-:W-:Y:S01]  /*5360*/  @P1 FFMA.FTZ R195, R197, R198, R139 ;  /* 0x000000c6c5c31223 */ /* 0x000fe2000001008b */
[----:B------:R-:W-:Y:S01]  /*5370*/  @P1 IMAD.U32 R197, R134, 0x10000, RZ ;  /* 0x0001000086c51824 */ /* 0x000fe200078e00ff */
        /* <DEDUP_REMOVED lines=17> */
[----:B------:R-:W2:Y:S01]  /*5490*/  LDL R225, [R1+0x10] ;  /* 0x0000100001e17983 */ /* 0x000ea20000100800 */
[----:B------:R-:W-:-:S04]  /*54a0*/  PRMT R199, R135, 0x7632, R199 ;  /* 0x0000763287c77816 */ /* 0x000fc800000000c7 */
[----:B------:R-:W-:-:S05]  /*54b0*/  SHF.L.U32 R199, R199, 0x10, RZ ;  /* 0x00000010c7c77819 */ /* 0x000fca00000006ff */
[----:B------:R-:W-:Y:S01]  /*54c0*/  FMUL.FTZ R199, R199, UR10 ;  /* 0x0000000ac7c77c20 */ /* 0x000fe20008410000 */
[----:B--2---:R-:W-:-:S05]  /*54d0*/  SHF.L.U32 R224, R225, 0x10, RZ ;  /* 0x00000010e1e07819 */ /* 0x004fca00000006ff */
[----:B------:R-:W-:Y:S01]  /*54e0*/  FFMA.FTZ R199, R199, R224, R143 ;  /* 0x000000e0c7c77223 */ /* 0x000fe2000001008f */
[----:B------:R-:W-:Y:S06]  /*54f0*/  BRA `(.L_x_26858) ;  /* 0x0000000000e07947 */ /* 0x000fec0003800000 */
.L_x_26857:
[----:B------:R-:W2:Y:S01]  /*5500*/  LDL R234, [R1+0x4] ;  /* 0x0000040001ea7983 */ /* 0x000ea20000100800 */
[----:B0-----:R-:W0:Y:S03]  /*5510*/  @P0 LDC R193, c[0x0][0x40c] ;  /* 0x00010300ffc10b82 */ /* 0x001e260000000800 */
[----:B------:R-:W2:Y:S04]  /*5520*/  LDL R227, [R1+0x8] ;  /* 0x0000080001e37983 */ /* 0x000ea80000100800 */
[----:B-1234-:R-:W2:Y:S01]  /*5530*/  LDL R224, [R1+0xc] ;  /* 0x00000c0001e07983 */ /* 0x01eea20000100800 */
[----:B------:R-:W1:Y:S03]  /*5540*/  @P0 LDC R194, c[0x0][0x40c] ;  /* 0x00010300ffc20b82 */ /* 0x000e660000000800 */
[----:B------:R-:W3:Y:S01]  /*5550*/  LDL R225, [R1+0x10] ;  /* 0x0000100001e17983 */ /* 0x000ee20000100800 */
[----:B-----5:R-:W-:-:S02]  /*5560*/  @P0 SHF.L.U32 R192, R132, 0x10, RZ ;  /* 0x0000001084c00819 */ /* 0x020fc400000006ff */
[----:B------:R-:W-:Y:S02]  /*5570*/  @P0 SHF.L.U32 R195, R92, 0x10, RZ ;  /* 0x000000105cc30819 */ /* 0x000fe400000006ff */
[----:B------:R-:W-:Y:S01]  /*5580*/  @P0 SHF.L.U32 R197, R93, 0x10, RZ ;  /* 0x000000105dc50819 */ /* 0x000fe200000006ff */
[----:B------:R-:W4:Y:S01]  /*5590*/  @P0 LDC R198, c[0x0][0x40c] ;  /* 0x00010300ffc60b82 */ /* 0x000f220000000800 */
[----:B0-----:R-:W-:Y:S01]  /*55a0*/  @P0 FMUL.FTZ R193, R192, R193 ;  /* 0x000000c1c0c10220 */ /* 0x001fe20000410000 */
[----:B------:R-:W-:-:S03]  /*55b0*/  HFMA2 R192, -RZ, RZ, 0, 0 ;  /* 0x00000000ffc07431 */ /* 0x000fc600000001ff */
[----:B------:R-:W-:Y:S01]  /*55c0*/  @P0 FMUL.FTZ R192, R193, R195 ;  /* 0x000000c3c1c00220 */ /* 0x000fe20000410000 */
[----:B------:R-:W-:Y:S02]  /*55d0*/  @P0 PRMT R193, R132, 0x7632, R193 ;  /* 0x0000763284c10816 */ /* 0x000fe400000000c1 */
[----:B------:R-:W0:Y:S02]  /*55e0*/  @P0 LDC R195, c[0x0][0x40c] ;  /* 0x00010300ffc30b82 */ /* 0x000e240000000800 */
[----:B------:R-:W-:-:S05]  /*55f0*/  @P0 SHF.L.U32 R193, R193, 0x10, RZ ;  /* 0x00000010c1c10819 */ /* 0x000fca00000006ff */
[----:B-1----:R-:W-:Y:S01]  /*5600*/  @P0 FMUL.FTZ R194, R193, R194 ;  /* 0x000000c2c1c20220 */ /* 0x002fe20000410000 */
[----:B------:R-:W-:Y:S02]  /*5610*/  MOV R193, RZ ;  /* 0x000000ff00c17202 */ /* 0x000fe40000000f00 */
[----:B------:R-:W-:Y:S02]  /*5620*/  @P0 SHF.L.U32 R199, R94, 0x10, RZ ;  /* 0x000000105ec70819 */ /* 0x000fe400000006ff */
[----:B------:R-:W-:-:S05]  /*5630*/  @P0 SHF.L.U32 R196, R234, 0x10, RZ ;  /* 0x00000010eac40819 */ /* 0x000fca00000006ff */
[----:B------:R-:W-:Y:S02]  /*5640*/  @P0 FMUL.FTZ R193, R196, R194 ;  /* 0x000000c2c4c10220 */ /* 0x000fe40000410000 */
[----:B------:R-:W1:Y:S01]  /*5650*/  @P0 LDC R196, c[0x0][0x40c] ;  /* 0x00010300ffc40b82 */ /* 0x000e620000000800 */
[----:B------:R-:W-:-:S05]  /*5660*/  @P0 SHF.L.U32 R194, R133, 0x10, RZ ;  /* 0x0000001085c20819 */ /* 0x000fca00000006ff */
[----:B0-----:R-:W-:Y:S01]  /*5670*/  @P0 FMUL.FTZ R195, R194, R195 ;  /* 0x000000c3c2c30220 */ /* 0x001fe20000410000 */
[----:B------:R-:W-:-:S03]  /*5680*/  IMAD.MOV.U32 R194, RZ, RZ, RZ ;  /* 0x000000ffffc27224 */ /* 0x000fc600078e00ff */
[----:B------:R-:W-:Y:S01]  /*5690*/  @P0 FMUL.FTZ R194, R195, R197 ;  /* 0x000000c5c3c20220 */ /* 0x000fe20000410000 */
[----:B------:R-:W-:-:S04]  /*56a0*/  @P0 PRMT R195, R133, 0x7632, R195 ;  /* 0x0000763285c30816 */ /* 0x000fc800000000c3 */
[----:B------:R-:W-:Y:S02]  /*56b0*/  @P0 SHF.L.U32 R195, R195, 0x10, RZ ;  /* 0x00000010c3c30819 */ /* 0x000fe400000006ff */
[----:B------:R-:W-:-:S03]  /*56c0*/  @P0 SHF.L.U32 R197, R227, 0x10, RZ ;  /* 0x00000010e3c50819 */ /* 0x000fc600000006ff */
[----:B-1----:R-:W-:Y:S01]  /*56d0*/  @P0 FMUL.FTZ R196, R195, R196 ;  /* 0x000000c4c3c40220 */ /* 0x002fe20000410000 */
[----:B------:R-:W-:-:S03]  /*56e0*/  HFMA2 R195, -RZ, RZ, 0, 0 ;  /* 0x00000000ffc37431 */ /* 0x000fc600000001ff */
[----:B------:R-:W-:Y:S02]  /*56f0*/  @P0 FMUL.FTZ R195, R197, R196 ;  /* 0x000000c4c5c30220 */ /* 0x000fe40000410000 */
[----:B------:R-:W0:Y:S01]  /*5700*/  @P0 LDC R197, c[0x0][0x40c] ;  /* 0x00010300ffc50b82 */ /* 0x000e220000000800 */
[----:B------:R-:W-:-:S05]  /*5710*/  @P0 SHF.L.U32 R196, R134, 0x10, RZ ;  /* 0x0000001086c40819 */ /* 0x000fca00000006ff */
[----:B----4-:R-:W-:Y:S01]  /*5720*/  @P0 FMUL.FTZ R198, R196, R198 ;  /* 0x000000c6c4c60220 */ /* 0x010fe20000410000 */
[----:B------:R-:W-:-:S03]  /*5730*/  MOV R196, RZ ;  /* 0x000000ff00c47202 */ /* 0x000fc60000000f00 */
[----:B------:R-:W-:Y:S01]  /*5740*/  @P0 FMUL.FTZ R196, R198, R199 ;  /* 0x000000c7c6c40220 */ /* 0x000fe20000410000 */
[----:B------:R-:W-:-:S04]  /*5750*/  @P0 PRMT R198, R134, 0x7632, R198 ;  /* 0x0000763286c60816 */ /* 0x000fc800000000c6 */
[----:B------:R-:W-:Y:S02]  /*5760*/  @P0 SHF.L.U32 R198, R198, 0x10, RZ ;  /* 0x00000010c6c60819 */ /* 0x000fe400000006ff */
[----:B--2---:R-:W-:-:S03]  /*5770*/  @P0 SHF.L.U32 R199, R224, 0x10, RZ ;  /* 0x00000010e0c70819 */ /* 0x004fc600000006ff */
[----:B0-----:R-:W-:Y:S01]  /*5780*/  @P0 FMUL.FTZ R198, R198, R197 ;  /* 0x000000c5c6c60220 */ /* 0x001fe20000410000 */
[----:B------:R-:W-:-:S03]  /*5790*/  HFMA2 R197, -RZ, RZ, 0, 0 ;  /* 0x00000000ffc57431 */ /* 0x000fc600000001ff */
[----:B------:R-:W-:Y:S02]  /*57a0*/  @P0 FMUL.FTZ R197, R199, R198 ;  /* 0x000000c6c7c50220 */ /* 0x000fe40000410000 */
[----:B------:R-:W0:Y:S01]  /*57b0*/  @P0 LDC R199, c[0x0][0x40c] ;  /* 0x00010300ffc70b82 */ /* 0x000e220000000800 */
[----:B------:R-:W-:Y:S02]  /*57c0*/  @P0 SHF.L.U32 R198, R135, 0x10, RZ ;  /* 0x0000001087c60819 */ /* 0x000fe400000006ff */
[----:B------:R-:W-:-:S03]  /*57d0*/  @P0 SHF.L.U32 R224, R95, 0x10, RZ ;  /* 0x000000105fe00819 */ /* 0x000fc600000006ff */
[----:B0-----:R-:W-:Y:S01]  /*57e0*/  @P0 FMUL.FTZ R199, R198, R199 ;  /* 0x000000c7c6c70220 */ /* 0x001fe20000410000 */
[----:B------:R-:W-:-:S03]  /*57f0*/  MOV R198, RZ ;  /* 0x000000ff00c67202 */ /* 0x000fc60000000f00 */
[----:B------:R-:W-:Y:S02]  /*5800*/  @P0 FMUL.FTZ R198, R199, R224 ;  /* 0x000000e0c7c60220 */ /* 0x000fe40000410000 */
[----:B------:R-:W0:Y:S01]  /*5810*/  @P0 LDC R224, c[0x0][0x40c] ;  /* 0x00010300ffe00b82 */ /* 0x000e220000000800 */
[----:B------:R-:W-:-:S04]  /*5820*/  @P0 PRMT R199, R135, 0x7632, R199 ;  /* 0x0000763287c70816 */ /* 0x000fc800000000c7 */
[----:B------:R-:W-:Y:S02]  /*5830*/  @P0 SHF.L.U32 R199, R199, 0x10, RZ ;  /* 0x00000010c7c70819 */ /* 0x000fe400000006ff */
[----:B---3--:R-:W-:-:S03]  /*5840*/  @P0 SHF.L.U32 R225, R225, 0x10, RZ ;  /* 0x00000010e1e10819 */ /* 0x008fc600000006ff */
[----:B0-----:R-:W-:Y:S01]  /*5850*/  @P0 FMUL.FTZ R224, R199, R224 ;  /* 0x000000e0c7e00220 */ /* 0x001fe20000410000 */
[----:B------:R-:W-:-:S03]  /*5860*/  HFMA2 R199, -RZ, RZ, 0, 0 ;  /* 0x00000000ffc77431 */ /* 0x000fc600000001ff */
[----:B------:R-:W-:-:S07]  /*5870*/  @P0 FMUL.FTZ R199, R225, R224 ;  /* 0x000000e0e1c70220 */ /* 0x000fce0000410000 */
.L_x_26858:
[----:B------:R-:W-:Y:S05]  /*5880*/  BSYNC.RECONVERGENT B1 ;  /* 0x0000000000017941 */ /* 0x000fea0003800200 */
.L_x_26856:
[----:B------:R-:W0:Y:S01]  /*5890*/  LDC.64 R224, c[0x0][0x3a8] ;  /* 0x0000ea00ffe07b82 */ /* 0x000e220000000a00 */
[----:B------:R-:W-:Y:S01]  /*58a0*/  IADD3 R226, PT, PT, R226, 0x20, RZ ;  /* 0x00000020e2e27810 */ /* 0x000fe20007ffe0ff */
[C---:B0-----:R-:W-:Y:S01]  /*58b0*/  IMAD.WIDE.U32 R224, R6.reuse, 0x20, R224 ;  /* 0x0000002006e07825 */ /* 0x041fe200078e00e0 */
[----:B------:R-:W-:-:S04]  /*58c0*/  IADD3 R6, PT, PT, R6, 0x20, RZ ;  /* 0x0000002006067810 */ /* 0x000fc80007ffe0ff */
[----:B------:R0:W-:Y:S04]  /*58d0*/  STG.E.128 desc[UR6][R224.64], R192 ;  /* 0x000000c0e0007986 */ /* 0x0001e8000c101d06 */
[----:B------:R0:W-:Y:S02]  /*58e0*/  STG.E.128 desc[UR6][R224.64+0x10], R196 ;  /* 0x000010c4e0007986 */ /* 0x0001e4000c101d06 */
.L_x_26855:
[----:B------:R-:W-:Y:S05]  /*58f0*/  BSYNC.RECONVERGENT B0 ;  /* 0x0000000000007941 */ /* 0x000fea0003800200 */
.L_x_26854:
        /* <DEDUP_REMOVED lines=21> */
[----:B-----5:R-:W-:Y:S01]  /*5a50*/  @P1 SHF.L.U32 R200, R132, 0x10, RZ ;  /* 0x0000001084c81819 */ /* 0x020fe200000006ff */
[----:B------:R-:W-:-:S06]  /*5a60*/  @P1 IMAD.U32 R203, R104, 0x10000, RZ ;  /* 0x0001000068cb1824 */ /* 0x000fcc00078e00ff */
        /* <DEDUP_REMOVED lines=45> */
[----:B------:R-:W-:-:S05]  /*5d40*/  PRMT R207, R135, 0x7632, R207 ;  /* 0x0000763287cf7816 */ /* 0x000fca00000000cf */
[----:B------:R-:W-:-:S04]  /*5d50*/  IMAD.U32 R207, R207, 0x10000, RZ ;  /* 0x00010000cfcf7824 */ /* 0x000fc800078e00ff */
[----:B------:R-:W-:Y:S01]  /*5d60*/  FMUL.FTZ R207, R207, UR10 ;  /* 0x0000000acfcf7c20 */ /* 0x000fe20008410000 */
[----:B--2---:R-:W-:-:S05]  /*5d70*/  SHF.L.U32 R224, R225, 0x10, RZ ;  /* 0x00000010e1e07819 */ /* 0x004fca00000006ff */
[----:B------:R-:W-:Y:S01]  /*5d80*/  FFMA.FTZ R207, R207, R224, R143 ;  /* 0x000000e0cfcf7223 */ /* 0x000fe2000001008f */
[----:B------:R-:W-:Y:S06]  /*5d90*/  BRA `(.L_x_26863) ;  /* 0x0000000000e07947 */ /* 0x000fec0003800000 */
.L_x_26862:
        /* <DEDUP_REMOVED lines=24> */
[----:B------:R-:W-:-:S03]  /*5f20*/  HFMA2 R202, -RZ, RZ, 0, 0 ;  /* 0x00000000ffca7431 */ /* 0x000fc600000001ff */
[----:B------:R-:W-:Y:S01]  /*5f30*/  @P0 FMUL.FTZ R202, R203, R205 ;  /* 0x000000cdcbca0220 */ /* 0x000fe20000410000 */
[----:B------:R-:W-:-:S04]  /*5f40*/  @P0 PRMT R203, R133, 0x7632, R203 ;  /* 0x0000763285cb0816 */ /* 0x000fc800000000cb */
[----:B------:R-:W-:Y:S02]  /*5f50*/  @P0 SHF.L.U32 R203, R203, 0x10, RZ ;  /* 0x00000010cbcb0819 */ /* 0x000fe400000006ff */
[----:B------:R-:W-:-:S03]  /*5f60*/  @P0 SHF.L.U32 R205, R227, 0x10, RZ ;  /* 0x00000010e3cd0819 */ /* 0x000fc600000006ff */
[----:B-1----:R-:W-:Y:S01]  /*5f70*/  @P0 FMUL.FTZ R204, R203, R204 ;  /* 0x000000cccbcc0220 */ /* 0x002fe20000410000 */
[----:B------:R-:W-:-:S03]  /*5f80*/  MOV R203, RZ ;  /* 0x000000ff00cb7202 */ /* 0x000fc60000000f00 */
[----:B------:R-:W-:Y:S02]  /*5f90*/  @P0 FMUL.FTZ R203, R205, R204 ;  /* 0x000000cccdcb0220 */ /* 0x000fe40000410000 */
[----:B------:R-:W0:Y:S01]  /*5fa0*/  @P0 LDC R205, c[0x0][0x40c] ;  /* 0x00010300ffcd0b82 */ /* 0x000e220000000800 */
[----:B------:R-:W-:-:S05]  /*5fb0*/  @P0 SHF.L.U32 R204, R134, 0x10, RZ ;  /* 0x0000001086cc0819 */ /* 0x000fca00000006ff */
[----:B----4-:R-:W-:Y:S01]  /*5fc0*/  @P0 FMUL.FTZ R206, R204, R206 ;  /* 0x000000ceccce0220 */ /* 0x010fe20000410000 */
[----:B------:R-:W-:-:S03]  /*5fd0*/  HFMA2 R204, -RZ, RZ, 0, 0 ;  /* 0x00000000ffcc7431 */ /* 0x000fc600000001ff */
[----:B------:R-:W-:Y:S01]  /*5fe0*/  @P0 FMUL.FTZ R204, R206, R207 ;  /* 0x000000cfcecc0220 */ /* 0x000fe20000410000 */
[----:B------:R-:W-:-:S04]  /*5ff0*/  @P0 PRMT R206, R134, 0x7632, R206 ;  /* 0x0000763286ce0816 */ /* 0x000fc800000000ce */
[----:B------:R-:W-:Y:S02]  /*6000*/  @P0 SHF.L.U32 R206, R206, 0x10, RZ ;  /* 0x00000010cece0819 */ /* 0x000fe400000006ff */
[----:B--2---:R-:W-:-:S03]  /*6010*/  @P0 SHF.L.U32 R207, R224, 0x10, RZ ;  /* 0x00000010e0cf0819 */ /* 0x004fc600000006ff */
[----:B0-----:R-:W-:Y:S01]  /*6020*/  @P0 FMUL.FTZ R206, R206, R205 ;  /* 0x000000cdcece0220 */ /* 0x001fe20000410000 */
[----:B------:R-:W-:-:S03]  /*6030*/  MOV R205, RZ ;  /* 0x000000ff00cd7202 */ /* 0x000fc60000000f00 */
[----:B------:R-:W-:Y:S02]  /*6040*/  @P0 FMUL.FTZ R205, R207, R206 ;  /* 0x000000cecfcd0220 */ /* 0x000fe40000410000 */
[----:B------:R-:W0:Y:S01]  /*6050*/  @P0 LDC R207, c[0x0][0x40c] ;  /* 0x00010300ffcf0b82 */ /* 0x000e220000000800 */
[----:B------:R-:W-:Y:S01]  /*6060*/  @P0 IMAD.U32 R206, R135, 0x10000, RZ ;  /* 0x0001000087ce0824 */ /* 0x000fe200078e00ff */
[----:B------:R-:W-:-:S03]  /*6070*/  @P0 SHF.L.U32 R224, R107, 0x10, RZ ;  /* 0x000000106be00819 */ /* 0x000fc600000006ff */
[----:B0-----:R-:W-:Y:S01]  /*6080*/  @P0 FMUL.FTZ R207, R206, R207 ;  /* 0x000000cfcecf0220 */ /* 0x001fe20000410000 */
[----:B------:R-:W-:-:S03]  /*6090*/  HFMA2 R206, -RZ, RZ, 0, 0 ;  /* 0x00000000ffce7431 */ /* 0x000fc600000001ff */
[----:B------:R-:W-:Y:S02]  /*60a0*/  @P0 FMUL.FTZ R206, R207, R224 ;  /* 0x000000e0cfce0220 */ /* 0x000fe40000410000 */
[----:B------:R-:W0:Y:S01]  /*60b0*/  @P0 LDC R224, c[0x0][0x40c] ;  /* 0x00010300ffe00b82 */ /* 0x000e220000000800 */
[----:B------:R-:W-:-:S04]  /*60c0*/  @P0 PRMT R207, R135, 0x7632, R207 ;  /* 0x0000763287cf0816 */ /* 0x000fc800000000cf */
[----:B------:R-:W-:Y:S02]  /*60d0*/  @P0 SHF.L.U32 R207, R207, 0x10, RZ ;  /* 0x00000010cfcf0819 */ /* 0x000fe400000006ff */
[----:B---3--:R-:W-:-:S03]  /*60e0*/  @P0 SHF.L.U32 R225, R225, 0x10, RZ ;  /* 0x00000010e1e10819 */ /* 0x008fc600000006ff */
[----:B0-----:R-:W-:Y:S01]  /*60f0*/  @P0 FMUL.FTZ R224, R207, R224 ;  /* 0x000000e0cfe00220 */ /* 0x001fe20000410000 */
[----:B------:R-:W-:-:S03]  /*6100*/  MOV R207, RZ ;  /* 0x000000ff00cf7202 */ /* 0x000fc60000000f00 */
[----:B------:R-:W-:-:S07]  /*6110*/  @P0 FMUL.FTZ R207, R225, R224 ;  /* 0x000000e0e1cf0220 */ /* 0x000fce0000410000 */
.L_x_26863:
[----:B------:R-:W-:Y:S05]  /*6120*/  BSYNC.RECONVERGENT B1 ;  /* 0x0000000000017941 */ /* 0x000fea0003800200 */
.L_x_26861:
[----:B------:R-:W0:Y:S01]  /*6130*/  LDC.64 R224, c[0x0][0x3a8] ;  /* 0x0000ea00ffe07b82 */ /* 0x000e220000000a00 */
[----:B------:R-:W-:Y:S01]  /*6140*/  IADD3 R226, PT, PT, R226, 0x20, RZ ;  /* 0x00000020e2e27810 */ /* 0x000fe20007ffe0ff */
[C---:B0-----:R-:W-:Y:S01]  /*6150*/  IMAD.WIDE.U32 R224, R6.reuse, 0x20, R224 ;  /* 0x0000002006e07825 */ /* 0x041fe200078e00e0 */
[----:B------:R-:W-:-:S04]  /*6160*/  IADD3 R6, PT, PT, R6, 0x20, RZ ;  /* 0x0000002006067810 */ /* 0x000fc80007ffe0ff */
[----:B------:R0:W-:Y:S04]  /*6170*/  STG.E.128 desc[UR6][R224.64], R200 ;  /* 0x000000c8e0007986 */ /* 0x0001e8000c101d06 */
[----:B------:R0:W-:Y:S02]  /*6180*/  STG.E.128 desc[UR6][R224.64+0x10], R204 ;  /* 0x000010cce0007986 */ /* 0x0001e4000c101d06 */
.L_x_26860:
[----:B------:R-:W-:Y:S05]  /*6190*/  BSYNC.RECONVERGENT B0 ;  /* 0x0000000000007941 */ /* 0x000fea0003800200 */
.L_x_26859:
        /* <DEDUP_REMOVED lines=74> */
.L_x_26867:
        /* <DEDUP_REMOVED lines=56> */
.L_x_26868:
[----:B------:R-:W-:Y:S05]  /*69c0*/  BSYNC.RECONVERGENT B1 ;  /* 0x0000000000017941 */ /* 0x000fea0003800200 */
.L_x_26866:
[----:B------:R-:W0:Y:S01]  /*69d0*/  LDC.64 R224, c[0x0][0x3a8] ;  /* 0x0000ea00ffe07b82 */ /* 0x000e220000000a00 */
[----:B------:R-:W-:Y:S01]  /*69e0*/  IADD3 R226, PT, PT, R226, 0x20, RZ ;  /* 0x00000020e2e27810 */ /* 0x000fe20007ffe0ff */
[C---:B0-----:R-:W-:Y:S01]  /*69f0*/  IMAD.WIDE.U32 R224, R6.reuse, 0x20, R224 ;  /* 0x0000002006e07825 */ /* 0x041fe200078e00e0 */
[----:B------:R-:W-:-:S04]  /*6a00*/  IADD3 R6, PT, PT, R6, 0x20, RZ ;  /* 0x0000002006067810 */ /* 0x000fc80007ffe0ff */
[----:B------:R0:W-:Y:S04]  /*6a10*/  STG.E.128 desc[UR6][R224.64], R208 ;  /* 0x000000d0e0007986 */ /* 0x0001e8000c101d06 */
[----:B------:R0:W-:Y:S02]  /*6a20*/  STG.E.128 desc[UR6][R224.64+0x10], R212 ;  /* 0x000010d4e0007986 */ /* 0x0001e4000c101d06 */
.L_x_26865:
[----:B------:R-:W-:Y:S05]  /*6a30*/  BSYNC.RECONVERGENT B0 ;  /* 0x0000000000007941 */ /* 0x000fea0003800200 */
.L_x_26864:
        /* <DEDUP_REMOVED lines=20> */
[----:B------:R-:W1:Y:S01]  /*6b80*/  @P0 LDC R8, c[0x0][0x40c] ;  /* 0x00010300ff080b82 */ /* 0x000e620000000800 */
[----:B0----5:R-:W-:Y:S01]  /*6b90*/  @P0 SHF.L.U32 R216, R132, 0x10, RZ ;  /* 0x0000001084d80819 */ /* 0x021fe200000006ff */
[----:B------:R-:W-:Y:S01]  /*6ba0*/  @P0 IMAD.U32 R217, R120, 0x10000, RZ ;  /* 0x0001000078d90824 */ /* 0x000fe200078e00ff */
[----:B------:R-:W-:-:S05]  /*6bb0*/  @P0 SHF.L.U32 R223, R123, 0x10, RZ ;  /* 0x000000107bdf0819 */ /* 0x000fca00000006ff */
[----:B------:R-:W0:Y:S08]  /*6bc0*/  @P0 LDC R218, c[0x0][0x40c] ;  /* 0x00010300ffda0b82 */ /* 0x000e300000000800 */
[----:B------:R-:W4:Y:S01]  /*6bd0*/  @P0 LDC R220, c[0x0][0x40c] ;  /* 0x00010300ffdc0b82 */ /* 0x000f220000000800 */
[----:B-1----:R-:W-:Y:S01]  /*6be0*/  @P0 FMUL.FTZ R8, R216, R8 ;  /* 0x00000008d8080220 */ /* 0x002fe20000410000 */
[----:B------:R-:W-:-:S03]  /*6bf0*/  MOV R216, R136 ;  /* 0x0000008800d87202 */ /* 0x000fc60000000f00 */
[----:B------:R-:W-:Y:S01]  /*6c00*/  @P0 FFMA.FTZ R216, R8, R217, R136 ;  /* 0x000000d908d80223 */ /* 0x000fe20000010088 */
[----:B------:R-:W-:Y:S02]  /*6c10*/  @P0 PRMT R217, R132, 0x7632, R217 ;  /* 0x0000763284d90816 */ /* 0x000fe400000000d9 */
[----:B------:R-:W1:Y:S02]  /*6c20*/  @P0 LDC R8, c[0x0][0x40c] ;  /* 0x00010300ff080b82 */ /* 0x000e640000000800 */
[----:B------:R-:W-:-:S05]  /*6c30*/  @P0 SHF.L.U32 R217, R217, 0x10, RZ ;  /* 0x00000010d9d90819 */ /* 0x000fca00000006ff */
[----:B0-----:R-:W-:Y:S01]  /*6c40*/  @P0 FMUL.FTZ R218, R217, R218 ;  /* 0x000000dad9da0220 */ /* 0x001fe20000410000 */
[----:B------:R-:W-:Y:S02]  /*6c50*/  MOV R217, R137 ;  /* 0x0000008900d97202 */ /* 0x000fe40000000f00 */
[----:B------:R-:W-:Y:S02]  /*6c60*/  @P0 SHF.L.U32 R219, R227, 0x10, RZ ;  /* 0x00000010e3db0819 */ /* 0x000fe400000006ff */
[----:B--2---:R-:W-:-:S03]  /*6c70*/  @P0 SHF.L.U32 R221, R225, 0x10, RZ ;  /* 0x00000010e1dd0819 */ /* 0x004fc600000006ff */
[----:B------:R-:W-:Y:S01]  /*6c80*/  @P0 FFMA.FTZ R217, R218, R219, R137 ;  /* 0x000000dbdad90223 */ /* 0x000fe20000010089 */
[----:B------:R-:W-:Y:S02]  /*6c90*/  @P0 SHF.L.U32 R218, R133, 0x10, RZ ;  /* 0x0000001085da0819 */ /* 0x000fe400000006ff */
[----:B------:R-:W-:Y:S02]  /*6ca0*/  @P0 SHF.L.U32 R219, R121, 0x10, RZ ;  /* 0x0000001079db0819 */ /* 0x000fe400000006ff */
[----:B---3--:R-:W-:Y:S01]  /*6cb0*/  @P0 SHF.L.U32 R222, R224, 0x10, RZ ;  /* 0x00000010e0de0819 */ /* 0x008fe200000006ff */
[----:B-1----:R-:W-:Y:S01]  /*6cc0*/  @P0 FMUL.FTZ R8, R218, R8 ;  /* 0x00000008da080220 */ /* 0x002fe20000410000 */
[----:B------:R-:W-:-:S03]  /*6cd0*/  MOV R218, R138 ;  /* 0x0000008a00da7202 */ /* 0x000fc60000000f00 */
        /* <DEDUP_REMOVED lines=32> */
.L_x_26872:
        /* <DEDUP_REMOVED lines=8> */
[----:B------:R-:W4:Y:S01]  /*6f60*/  @P0 LDC R219, c[0x0][0x40c] ;  /* 0x00010300ffdb0b82 */ /* 0x000f220000000800 */
[----:B0-----:R-:W-:Y:S01]  /*6f70*/  @P0 FMUL.FTZ R217, R216, R217 ;  /* 0x000000d9d8d90220 */ /* 0x001fe20000410000 */
[----:B------:R-:W-:Y:S01]  /*6f80*/  HFMA2 R216, -RZ, RZ, 0, 0 ;  /* 0x00000000ffd87431 */ /* 0x000fe200000001ff */
[----:B------:R-:W-:-:S05]  /*6f90*/  @P0 SHF.L.U32 R220, R121, 0x10, RZ ;  /* 0x0000001079dc0819 */ /* 0x000fca00000006ff */
[----:B------:R-:W0:Y:S01]  /*6fa0*/  @P0 LDC R221, c[0x0][0x40c] ;  /* 0x00010300ffdd0b82 */ /* 0x000e220000000800 */
[----:B------:R-:W-:Y:S01]  /*6fb0*/  @P0 FMUL.FTZ R216, R217, R218 ;  /* 0x000000dad9d80220 */ /* 0x000fe20000410000 */
[----:B------:R-:W-:-:S04]  /*6fc0*/  @P0 PRMT R217, R132, 0x7632, R217 ;  /* 0x0000763284d90816 */ /* 0x000fc800000000d9 */
[----:B------:R-:W-:-:S05]  /*6fd0*/  @P0 SHF.L.U32 R217, R217, 0x10, RZ ;  /* 0x00000010d9d90819 */ /* 0x000fca00000006ff */
[----:B-1----:R-:W-:Y:S01]  /*6fe0*/  @P0 FMUL.FTZ R8, R217, R8 ;  /* 0x00000008d9080220 */ /* 0x002fe20000410000 */
[----:B------:R-:W-:Y:S02]  /*6ff0*/  MOV R217, RZ ;  /* 0x000000ff00d97202 */ /* 0x000fe40000000f00 */
[----:B------:R-:W-:Y:S02]  /*7000*/  @P0 SHF.L.U32 R222, R122, 0x10, RZ ;  /* 0x000000107ade0819 */ /* 0x000fe400000006ff */
[----:B------:R-:W-:Y:S02]  /*7010*/  @P0 SHF.L.U32 R223, R123, 0x10, RZ ;  /* 0x000000107bdf0819 */ /* 0x000fe400000006ff */
[----:B------:R-:W-:-:S05]  /*7020*/  @P0 SHF.L.U32 R218, R227, 0x10, RZ ;  /* 0x00000010e3da0819 */ /* 0x000fca00000006ff */
[----:B------:R-:W-:Y:S02]  /*7030*/  @P0 FMUL.FTZ R217, R218, R8 ;  /* 0x00000008dad90220 */ /* 0x000fe40000410000 */
[----:B------:R-:W1:Y:S01]  /*7040*/  @P0 LDC R8, c[0x0][0x40c] ;  /* 0x00010300ff080b82 */ /* 0x000e620000000800 */
[----:B------:R-:W-:-:S05]  /*7050*/  @P0 SHF.L.U32 R218, R133, 0x10, RZ ;  /* 0x0000001085da0819 */ /* 0x000fca00000006ff */
[----:B----4-:R-:W-:Y:S01]  /*7060*/  @P0 FMUL.FTZ R219, R218, R219 ;  /* 0x000000dbdadb0220 */ /* 0x010fe20000410000 */
        /* <DEDUP_REMOVED lines=15> */
[----:B--2---:R-:W-:-:S03]  /*7160*/  @P0 SHF.L.U32 R222, R225, 0x10, RZ ;  /* 0x00000010e1de0819 */ /* 0x004fc600000006ff */
[----:B-1----:R-:W-:Y:S01]  /*7170*/  @P0 FMUL.FTZ R8, R221, R8 ;  /* 0x00000008dd080220 */ /* 0x002fe20000410000 */
[----:B------:R-:W-:-:S03]  /*7180*/  MOV R221, RZ ;  /* 0x000000ff00dd7202 */ /* 0x000fc60000000f00 */
[----:B------:R-:W-:Y:S02]  /*7190*/  @P0 FMUL.FTZ R221, R222, R8 ;  /* 0x00000008dedd0220 */ /* 0x000fe40000410000 */
[----:B------:R-:W0:Y:S01]  /*71a0*/  @P0 LDC R8, c[0x0][0x40c] ;  /* 0x00010300ff080b82 */ /* 0x000e220000000800 */
[----:B------:R-:W-:-:S04]  /*71b0*/  @P0 IMAD.U32 R222, R135, 0x10000, RZ ;  /* 0x0001000087de0824 */ /* 0x000fc800078e00ff */
        /* <DEDUP_REMOVED lines=10> */
.L_x_26873:
[----:B------:R-:W-:Y:S05]  /*7260*/  BSYNC.RECONVERGENT B1 ;  /* 0x0000000000017941 */ /* 0x000fea0003800200 */
.L_x_26871:
[----:B------:R-:W0:Y:S02]  /*7270*/  LDC.64 R224, c[0x0][0x3a8] ;  /* 0x0000ea00ffe07b82 */ /* 0x000e240000000a00 */
[----:B0-----:R-:W-:-:S05]  /*7280*/  IMAD.WIDE.U32 R224, R6, 0x20, R224 ;  /* 0x0000002006e07825 */ /* 0x001fca00078e00e0 */
[----:B------:R0:W-:Y:S04]  /*7290*/  STG.E.128 desc[UR6][R224.64], R216 ;  /* 0x000000d8e0007986 */ /* 0x0001e8000c101d06 */
[----:B------:R0:W-:Y:S02]  /*72a0*/  STG.E.128 desc[UR6][R224.64+0x10], R220 ;  /* 0x000010dce0007986 */ /* 0x0001e4000c101d06 */
.L_x_26870:
[----:B------:R-:W-:Y:S05]  /*72b0*/  BSYNC.RECONVERGENT B0 ;  /* 0x0000000000007941 */ /* 0x000fea0003800200 */
.L_x_26869:
[----:B------:R-:W-:Y:S01]  /*72c0*/  FADD.FTZ R6, RZ, R144 ;  /* 0x00000090ff067221 */ /* 0x000fe20000010000 */
        /* <DEDUP_REMOVED lines=289> */
.L_x_26907:
        /* <DEDUP_REMOVED lines=8> */
[----:B0-----:R-:W0:Y:S05]  /*8560*/  @!P1 LDC.64 R224, c[0x0][0x3c0] ;  /* 0x0000f000ffe09b82 */ /* 0x001e2a0000000a00 */
[----:B------:R-:W1:Y:S01]  /*8570*/  MUFU.RSQ R6, R6 ;  /* 0x0000000600067308 */ /* 0x000e620000001400 */
[----:B0-----:R-:W-:-:S05]  /*8580*/  @!P1 IMAD.WIDE R224, R3, 0x4, R224 ;  /* 0x0000000403e09825 */ /* 0x001fca00078e02e0 */
[----:B------:R0:W-:Y:S02]  /*8590*/  @!P1 STG.E desc[UR6][R224.64], R227 ;  /* 0x000000e3e0009986 */ /* 0x0001e4000c101906 */
[----:B0-----:R-:W0:Y:S02]  /*85a0*/  @!P1 LDC.64 R224, c[0x0][0x3c8] ;  /* 0x0000f200ffe09b82 */ /* 0x001e240000000a00 */
[----:B0-----:R-:W-:-:S05]  /*85b0*/  @!P1 IMAD.WIDE R224, R3, 0x4, R224 ;  /* 0x0000000403e09825 */ /* 0x001fca00078e02e0 */
[----:B-1----:R0:W-:Y:S01]  /*85c0*/  @!P1 STG.E desc[UR6][R224.64], R6 ;  /* 0x00000006e0009986 */ /* 0x0021e2000c101906 */
[----:B-----5:R-:W-:-:S13]  /*85d0*/  ISETP.GE.AND P1, PT, R7, 0x1, PT ;  /* 0x000000010700780c */ /* 0x020fda0003f26270 */
[----:B0-----:R-:W-:Y:S05]  /*85e0*/  @!P1 BRA `(.L_x_26876) ;  /* 0x00000024006c9947 */ /* 0x001fea0003800000 */
[----:B------:R-:W-:Y:S01]  /*85f0*/  IADD3 R0, PT, PT, R7, -0x1, RZ ;  /* 0xffffffff07007810 */ /* 0x000fe20007ffe0ff */
[----:B------:R-:W-:Y:S01]  /*8600*/  BSSY.RECONVERGENT B1, `(.L_x_26877) ;  /* 0x0000040000017945 */ /* 0x000fe20003800200 */
[----:B------:R-:W-:-:S03]  /*8610*/  FSEL R7, R227, RZ, !P0 ;  /* 0x000000ffe3077208 */ /* 0x000fc60004000000 */
[----:B------:R-:W-:-:S05]  /*8620*/  IMAD R0, R0, R249, RZ ;  /* 0x000000f900007224 */ /* 0x000fca00078e02ff */
[----:B------:R-:W-:-:S04]  /*8630*/  SHF.R.S32.HI R8, RZ, 0x1f, R0 ;  /* 0x0000001fff087819 */ /* 0x000fc80000011400 */
[----:B------:R-:W-:Y:S02]  /*8640*/  LEA.HI R8, R8, R0, RZ, 0x3 ;  /* 0x0000000008087211 */ /* 0x000fe400078f18ff */
[----:B------:R-:W-:-:S04]  /*8650*/  LOP3.LUT R0, R234, 0x1f, RZ, 0xc0, !PT ;  /* 0x0000001fea007812 */ /* 0x000fc800078ec0ff */
[----:B------:R-:W-:Y:S01]  /*8660*/  LEA.HI.SX32 R8, R8, R0, 0x1d ;  /* 0x0000000008087211 */ /* 0x000fe200078feaff */
[----:B------:R-:W-:Y:S06]  /*8670*/  @!P5 BRA `(.L_x_26878) ;  /* 0x0000000000e0d947 */ /* 0x000fec0003800000 */
[----:B------:R-:W2:Y:S04]  /*8680*/  LDL R250, [R1+0x44] ;  /* 0x0000440001fa7983 */ /* 0x000ea80000100800 */
[----:B------:R-:W3:Y:S04]  /*8690*/  LDL R235, [R1+0x48] ;  /* 0x0000480001eb7983 */ /* 0x000ee80000100800 */
[----:B------:R-:W4:Y:S04]  /*86a0*/  LDL R249, [R1+0x4c] ;  /* 0x00004c0001f97983 */ /* 0x000f280000100800 */
        /* <DEDUP_REMOVED lines=53> */
.L_x_26878:
[----:B------:R-:W-:Y:S05]  /*8a00*/  BSYNC.RECONVERGENT B1 ;  /* 0x0000000000017941 */ /* 0x000fea0003800200 */
.L_x_26877:
[----:B------:R-:W-:Y:S01]  /*8a10*/  LOP3.LUT P0, RZ, R5, 0x800, RZ, 0xc0, !PT ;  /* 0x0000080005ff7812 */ /* 0x000fe2000780c0ff */
[----:B------:R-:W-:-:S12]  /*8a20*/  BSSY.RECONVERGENT B1, `(.L_x_26879) ;  /* 0x000003a000017945 */ /* 0x000fd80003800200 */
[----:B------:R-:W-:Y:S05]  /*8a30*/  @!P0 BRA `(.L_x_26880) ;  /* 0x0000000000e08947 */ /* 0x000fea0003800000 */
[----:B0-----:R-:W2:Y:S04]  /*8a40*/  LDL R235, [R1+0x64] ;  /* 0x0000640001eb7983 */ /* 0x001ea80000100800 */
        /* <DEDUP_REMOVED lines=55> */
.L_x_26880:
[----:B------:R-:W-:Y:S05]  /*8dc0*/  BSYNC.RECONVERGENT B1 ;  /* 0x0000000000017941 */ /* 0x000fea0003800200 */
.L_x_26879:
[----:B------:R-:W-:Y:S01]  /*8dd0*/  LOP3.LUT P0, RZ, R5, 0x1000, RZ, 0xc0, !PT ;  /* 0x0000100005ff7812 */ /* 0x000fe2000780c0ff */
[----:B------:R-:W-:-:S12]  /*8de0*/  BSSY.RECONVERGENT B1, `(.L_x_26881) ;  /* 0x000003a000017945 */ /* 0x000fd80003800200 */
[----:B------:R-:W-:Y:S05]  /*8df0*/  @!P0 BRA `(.L_x_26882) ;  /* 0x0000000000e08947 */ /* 0x000fea0003800000 */
[----:B01----:R-:W2:Y:S04]  /*8e00*/  LDL R235, [R1+0x84] ;  /* 0x0000840001eb7983 */ /* 0x003ea80000100800 */
        /* <DEDUP_REMOVED lines=55> */
.L_x_26882:
[----:B------:R-:W-:Y:S05]  /*9180*/  BSYNC.RECONVERGENT B1 ;  /* 0x0000000000017941 */ /* 0x000fea0003800200 */
.L_x_26881:
[----:B------:R-:W-:Y:S01]  /*9190*/  LOP3.LUT P0, RZ, R5, 0x2000, RZ, 0xc0, !PT ;  /* 0x0000200005ff7812 */ /* 0x000fe2000780c0ff */
[----:B------:R-:W-:-:S12]  /*91a0*/  BSSY.RECONVERGENT B1, `(.L_x_26883) ;  /* 0x000003a000017945 */ /* 0x000fd80003800200 */
[----:B------:R-:W-:Y:S05]  /*91b0*/  @!P0 BRA `(.L_x_26884) ;  /* 0x0000000000e08947 */ /* 0x000fea0003800000 */
[----:B012---:R-:W2:Y:S04]  /*91c0*/  LDL R235, [R1+0xa4] ;  /* 0x0000a40001eb7983 */ /* 0x007ea80000100800 */
        /* <DEDUP_REMOVED lines=55> */
.L_x_26884:
[----:B------:R-:W-:Y:S05]  /*9540*/  BSYNC.RECONVERGENT B1 ;  /* 0x0000000000017941 */ /* 0x000fea0003800200 */
.L_x_26883:
[----:B------:R-:W-:Y:S01]  /*9550*/  LOP3.LUT P0, RZ, R5, 0x400, RZ, 0xc0, !PT ;  /* 0x0000040005ff7812 */ /* 0x000fe2000780c0ff */
[----:B------:R-:W-:-:S12]  /*9560*/  BSSY.RECONVERGENT B1, `(.L_x_26885) ;  /* 0x000003a000017945 */ /* 0x000fd80003800200 */
[----:B------:R-:W-:Y:S05]  /*9570*/  @!P0 BRA `(.L_x_26886) ;  /* 0x0000000000e08947 */ /* 0x000fea0003800000 */
[----:B0123--:R-:W2:Y:S04]  /*9580*/  LDL R235, [R1+0xc4] ;  /* 0x0000c40001eb7983 */ /* 0x00fea80000100800 */
        /* <DEDUP_REMOVED lines=55> */
.L_x_26886:
[----:B------:R-:W-:Y:S05]  /*9900*/  BSYNC.RECONVERGENT B1 ;  /* 0x0000000000017941 */ /* 0x000fea0003800200 */
.L_x_26885:
        /* <DEDUP_REMOVED lines=59> */
.L_x_26888:
[----:B------:R-:W-:Y:S05]  /*9cc0*/  BSYNC.RECONVERGENT B1 ;  /* 0x0000000000017941 */ /* 0x000fea0003800200 */
.L_x_26887:
        /* <DEDUP_REMOVED lines=59> */
.L_x_26890:
[----:B------:R-:W-:Y:S05]  /*a080*/  BSYNC.RECONVERGENT B1 ;  /* 0x0000000000017941 */ /* 0x000fea0003800200 */
.L_x_26889:
        /* <DEDUP_REMOVED lines=59> */
.L_x_26892:
[----:B------:R-:W-:Y:S05]  /*a440*/  BSYNC.RECONVERGENT B1 ;  /* 0x0000000000017941 */ /* 0x000fea0003800200 */
.L_x_26891:
        /* <DEDUP_REMOVED lines=59> */
.L_x_26894:
[----:B------:R-:W-:Y:S05]  /*a800*/  BSYNC.RECONVERGENT B1 ;  /* 0x0000000000017941 */ /* 0x000fea0003800200 */
.L_x_26893:
[----:B------:R-:W-:-:S13]  /*a810*/  LOP3.LUT P0, RZ, R5, 0x10, RZ, 0xc0, !PT ;  /* 0x0000001005ff7812 */ /* 0x000fda000780c0ff */
        /* <DEDUP_REMOVED lines=55> */
[----:B------:R0:W-:Y:S02]  /*ab90*/  STG.E.128 desc[UR6][R6.64], R224 ;  /* 0x000000e006007986 */ /* 0x0001e4000c101d06 */
.L_x_26876:
[----:B------:R-:W-:Y:S05]  /*aba0*/  BSYNC.RECONVERGENT B0 ;  /* 0x0000000000007941 */ /* 0x000fea0003800200 */
.L_x_26875:
[----:B0-----:R-:W0:Y:S02]  /*abb0*/  LDC.64 R6, c[0x0][0x380] ;  /* 0x0000e000ff067b82 */ /* 0x001e240000000a00 */
[----:B0-----:R-:W-:-:S04]  /*abc0*/  LEA R3, R6, R3, 0x2 ;  /* 0x0000000306037211 */ /* 0x001fc800078e10ff */
[----:B------:R-:W-:-:S13]  /*abd0*/  ISETP.GE.AND P0, PT, R3, R7, PT ;  /* 0x000000070300720c */ /* 0x000fda0003f06270 */
[----:B------:R-:W-:Y:S05]  /*abe0*/  @!P0 BRA `(.L_x_26895) ;  /* 0xffffff7000908947 */ /* 0x000fea000383ffff */
[----:B------:R-:W-:Y:S05]  /*abf0*/  EXIT ;  /* 0x000000000000794d */ /* 0x000fea0003800000 */
.L_x_26874:
        /* <DEDUP_REMOVED lines=8> */
.L_x_26897:
[----:B------:R-:W-:Y:S05]  /*ac80*/  BSYNC B0 ;  /* 0x0000000000007941 */ /* 0x000fea0003800000 */
.L_x_26896:
        /* <DEDUP_REMOVED lines=9> */
.L_x_26898:
[----:B------:R-:W-:Y:S02]  /*ad20*/  HFMA2 R224, -RZ, RZ, 0, 2.384185791015625e-07 ;  /* 0x00000004ffe07431 */ /* 0x000fe400000001ff */
[----:B------:R-:W-:Y:S01]  /*ad30*/  FADD.FTZ R225, R225, R6 ;  /* 0x00000006e1e17221 */ /* 0x000fe20000010000 */
[----:B------:R-:W-:-:S04]  /*ad40*/  MOV R6, 0xffffffff ;  /* 0xffffffff00067802 */ /* 0x000fc80000000f00 */
[----:B------:R-:W-:-:S07]  /*ad50*/  MOV R235, R225 ;  /* 0x000000e100eb7202 */ /* 0x000fce0000000f00 */
[----:B------:R-:W-:Y:S05]  /*ad60*/  WARPSYNC.COLLECTIVE R6, `(.L_x_26899) ;  /* 0x0000000006087348 */ /* 0x000fea0003c00000 */
[----:B------:R0:W1:Y:S02]  /*ad70*/  SHFL.BFLY P6, R6, R235, R224, R8 ;  /* 0x0c0000e0eb067389 */ /* 0x00006400000c0008 */
[----:B01----:R-:W-:Y:S05]  /*ad80*/  ENDCOLLECTIVE ;  /* 0x000000000000791b */ /* 0x003fea0003800000 */
.L_x_26899:
[----:B------:R-:W-:Y:S02]  /*ad90*/  IMAD.MOV.U32 R224, RZ, RZ, 0x8 ;  /* 0x00000008ffe07424 */ /* 0x000fe400078e00ff */
[----:B------:R-:W-:Y:S01]  /*ada0*/  FADD.FTZ R225, R225, R6 ;  /* 0x00000006e1e17221 */ /* 0x000fe20000010000 */
[----:B------:R-:W-:-:S04]  /*adb0*/  MOV R6, 0xffffffff ;  /* 0xffffffff00067802 */ /* 0x000fc80000000f00 */
[----:B------:R-:W-:-:S07]  /*adc0*/  MOV R235, R225 ;  /* 0x000000e100eb7202 */ /* 0x000fce0000000f00 */
[----:B------:R-:W-:Y:S05]  /*add0*/  WARPSYNC.COLLECTIVE R6, `(.L_x_26900) ;  /* 0x0000000006087348 */ /* 0x000fea0003c00000 */
[----:B------:R0:W1:Y:S02]  /*ade0*/  SHFL.BFLY P6, R6, R235, R224, R8 ;  /* 0x0c0000e0eb067389 */ /* 0x00006400000c0008 */
[----:B01----:R-:W-:Y:S05]  /*adf0*/  ENDCOLLECTIVE ;  /* 0x000000000000791b */ /* 0x003fea0003800000 */
.L_x_26900:
[----:B------:R-:W-:Y:S02]  /*ae00*/  HFMA2 R224, -RZ, RZ, 0, 9.5367431640625e-07 ;  /* 0x00000010ffe07431 */ /* 0x000fe400000001ff */
[----:B------:R-:W-:Y:S01]  /*ae10*/  FADD.FTZ R225, R225, R6 ;  /* 0x00000006e1e17221 */ /* 0x000fe20000010000 */
[----:B------:R-:W-:-:S04]  /*ae20*/  MOV R6, 0xffffffff ;  /* 0xffffffff00067802 */ /* 0x000fc80000000f00 */
[----:B------:R-:W-:-:S07]  /*ae30*/  MOV R235, R225 ;  /* 0x000000e100eb7202 */ /* 0x000fce0000000f00 */
[----:B------:R-:W-:Y:S05]  /*ae40*/  WARPSYNC.COLLECTIVE R6, `(.L_x_26901) ;  /* 0x0000000006087348 */ /* 0x000fea0003c00000 */
[----:B------:R0:W1:Y:S02]  /*ae50*/  SHFL.BFLY P6, R6, R235, R224, R8 ;  /* 0x0c0000e0eb067389 */ /* 0x00006400000c0008 */
[----:B01----:R-:W-:Y:S05]  /*ae60*/  ENDCOLLECTIVE ;  /* 0x000000000000791b */ /* 0x003fea0003800000 */
.L_x_26901:
        /* <DEDUP_REMOVED lines=174> */
.L_x_26902:
[----:B------:R-:W-:Y:S02]  /*b950*/  HFMA2 R224, -RZ, RZ, 0, 1.1920928955078125e-07 ;  /* 0x00000002ffe07431 */ /* 0x000fe400000001ff */
[----:B------:R-:W-:Y:S01]  /*b960*/  FADD.FTZ R225, R225, R6 ;  /* 0x00000006e1e17221 */ /* 0x000fe20000010000 */
[----:B------:R-:W-:-:S04]  /*b970*/  MOV R6, 0xffffffff ;  /* 0xffffffff00067802 */ /* 0x000fc80000000f00 */
[----:B------:R-:W-:-:S07]  /*b980*/  MOV R235, R225 ;  /* 0x000000e100eb7202 */ /* 0x000fce0000000f00 */
[----:B------:R-:W-:Y:S05]  /*b990*/  WARPSYNC.COLLECTIVE R6, `(.L_x_26903) ;  /* 0x0000000006087348 */ /* 0x000fea0003c00000 */
[----:B------:R0:W1:Y:S02]  /*b9a0*/  SHFL.BFLY P6, R6, R235, R224, R8 ;  /* 0x0c0000e0eb067389 */ /* 0x00006400000c0008 */
[----:B01----:R-:W-:Y:S05]  /*b9b0*/  ENDCOLLECTIVE ;  /* 0x000000000000791b */ /* 0x003fea0003800000 */
.L_x_26903:
[----:B------:R-:W-:Y:S02]  /*b9c0*/  HFMA2 R224, -RZ, RZ, 0, 2.384185791015625e-07 ;  /* 0x00000004ffe07431 */ /* 0x000fe400000001ff */
[----:B------:R-:W-:Y:S01]  /*b9d0*/  FADD.FTZ R225, R225, R6 ;  /* 0x00000006e1e17221 */ /* 0x000fe20000010000 */
[----:B------:R-:W-:-:S04]  /*b9e0*/  MOV R6, 0xffffffff ;  /* 0xffffffff00067802 */ /* 0x000fc80000000f00 */
[----:B------:R-:W-:-:S07]  /*b9f0*/  MOV R235, R225 ;  /* 0x000000e100eb7202 */ /* 0x000fce0000000f00 */
[----:B------:R-:W-:Y:S05]  /*ba00*/  WARPSYNC.COLLECTIVE R6, `(.L_x_26904) ;  /* 0x0000000006087348 */ /* 0x000fea0003c00000 */
[----:B------:R0:W1:Y:S02]  /*ba10*/  SHFL.BFLY P6, R6, R235, R224, R8 ;  /* 0x0c0000e0eb067389 */ /* 0x00006400000c0008 */
[----:B01----:R-:W-:Y:S05]  /*ba20*/  ENDCOLLECTIVE ;  /* 0x000000000000791b */ /* 0x003fea0003800000 */
.L_x_26904:
[----:B------:R-:W-:Y:S02]  /*ba30*/  HFMA2 R224, -RZ, RZ, 0, 4.76837158203125e-07 ;  /* 0x00000008ffe07431 */ /* 0x000fe400000001ff */
[----:B------:R-:W-:Y:S01]  /*ba40*/  FADD.FTZ R225, R225, R6 ;  /* 0x00000006e1e17221 */ /* 0x000fe20000010000 */
[----:B------:R-:W-:-:S04]  /*ba50*/  MOV R6, 0xffffffff ;  /* 0xffffffff00067802 */ /* 0x000fc80000000f00 */
[----:B------:R-:W-:-:S07]  /*ba60*/  MOV R235, R225 ;  /* 0x000000e100eb7202 */ /* 0x000fce0000000f00 */
[----:B------:R-:W-:Y:S05]  /*ba70*/  WARPSYNC.COLLECTIVE R6, `(.L_x_26905) ;  /* 0x0000000006087348 */ /* 0x000fea0003c00000 */
[----:B------:R0:W1:Y:S02]  /*ba80*/  SHFL.BFLY P6, R6, R235, R224, R8 ;  /* 0x0c0000e0eb067389 */ /* 0x00006400000c0008 */
[----:B01----:R-:W-:Y:S05]  /*ba90*/  ENDCOLLECTIVE ;  /* 0x000000000000791b */ /* 0x003fea0003800000 */
.L_x_26905:
[----:B------:R-:W-:Y:S02]  /*baa0*/  HFMA2 R224, -RZ, RZ, 0, 9.5367431640625e-07 ;  /* 0x00000010ffe07431 */ /* 0x000fe400000001ff */
[----:B------:R-:W-:Y:S01]  /*bab0*/  FADD.FTZ R225, R225, R6 ;  /* 0x00000006e1e17221 */ /* 0x000fe20000010000 */
[----:B------:R-:W-:-:S04]  /*bac0*/  MOV R6, 0xffffffff ;  /* 0xffffffff00067802 */ /* 0x000fc80000000f00 */
[----:B------:R-:W-:-:S07]  /*bad0*/  MOV R235, R225 ;  /* 0x000000e100eb7202 */ /* 0x000fce0000000f00 */
[----:B------:R-:W-:Y:S05]  /*bae0*/  WARPSYNC.COLLECTIVE R6, `(.L_x_26906) ;  /* 0x0000000006087348 */ /* 0x000fea0003c00000 */
[----:B------:R0:W1:Y:S02]  /*baf0*/  SHFL.BFLY P6, R6, R235, R224, R8 ;  /* 0x0c0000e0eb067389 */ /* 0x00006400000c0008 */
[----:B01----:R-:W-:Y:S05]  /*bb00*/  ENDCOLLECTIVE ;  /* 0x000000000000791b */ /* 0x003fea0003800000 */
.L_x_26906:
[----:B------:R-:W-:Y:S05]  /*bb10*/  BRA `(.L_x_26907) ;  /* 0xffffffc800707947 */ /* 0x000fea000383ffff */
.L_x_26908:
        /* <DEDUP_REMOVED lines=14> */
.L_x_88470:


//--------------------- .text._ZN10layer_norm13ln_fwd_kernelINS_13Kernel_traitsI13__nv_bfloat16S2_fS2_fjLj2560ELj1ELj4ELj1ELj16ENS_18Kernel_traits_baseILj2560ES2_S2_fS2_fjLj128EEEEELb0ELb1ELb1ELb1EEEvNS_9FwdParamsE --------------------------
	.section	.text._ZN10layer_norm13ln_fwd_kernelINS_13Kernel_traitsI13__nv_bfloat16S2_fS2_fjLj2560ELj1ELj4ELj1ELj16ENS_18Kernel_traits_baseILj2560ES2_S2_fS2_fjLj128EEEEELb0ELb1ELb1ELb1EEEvNS_9FwdParamsE,"ax",@progbits
	.align	128
        .global         _ZN10layer_norm13ln_fwd_kernelINS_13Kernel_traitsI13__nv_bfloat16S2_fS2_fjLj2560ELj1ELj4ELj1ELj16ENS_18Kernel_traits_baseILj2560ES2_S2_fS2_fjLj128EEEEELb0ELb1ELb1ELb1EEEvNS_9FwdParamsE
        .type           _ZN10layer_norm13ln_fwd_kernelINS_13Kernel_traitsI13__nv_bfloat16S2_fS2_fjLj2560ELj1ELj4ELj1ELj16ENS_18Kernel_traits_baseILj2560ES2_S2_fS2_fjLj128EEEEELb0ELb1ELb1ELb1EEEvNS_9FwdParamsE,@function
        .size           _ZN10layer_norm13ln_fwd_kernelINS_13Kernel_traitsI13__nv_bfloat16S2_fS2_fjLj2560ELj1ELj4ELj1ELj16ENS_18Kernel_traits_baseILj2560ES2_S2_fS2_fjLj128EEEEELb0ELb1ELb1ELb1EEEvNS_9FwdParamsE,(.L_x_88471 - _ZN10layer_norm13ln_fwd_kernelINS_13Kernel_traitsI13__nv_bfloat16S2_fS2_fjLj2560ELj1ELj4ELj1ELj16ENS_18Kernel_traits_baseILj2560ES2_S2_fS2_fjLj128EEEEELb0ELb1ELb1ELb1EEEvNS_9FwdParamsE)
        .other          _ZN10layer_norm13ln_fwd_kernelINS_13Kernel_traitsI13__nv_bfloat16S2_fS2_fjLj2560ELj1ELj4ELj1ELj16ENS_18Kernel_traits_baseILj2560ES2_S2_fS2_fjLj128EEEEELb0ELb1ELb1ELb1EEEvNS_9FwdParamsE,@"STO_CUDA_ENTRY STV_DEFAULT"
_ZN10layer_norm13ln_fwd_kernelINS_13Kernel_traitsI13__nv_bfloat16S2_fS2_fjLj2560ELj1ELj4ELj1ELj16ENS_18Kernel_traits_baseILj2560ES2_S2_fS2_fjLj128EEEEELb0ELb1ELb1ELb1EEEvNS_9FwdParamsE:
.text._ZN10layer_norm13ln_fwd_kernelINS_13Kernel_traitsI13__nv_bfloat16S2_fS2_fjLj2560ELj1ELj4ELj1ELj16ENS_18Kernel_traits_baseILj2560ES2_S2_fS2_fjLj128EEEEELb0ELb1ELb1ELb1EEEvNS_9FwdParamsE:
        /* <DEDUP_REMOVED lines=46> */
.L_x_26909:
        /* <DEDUP_REMOVED lines=44> */
.L_x_26910:
        /* <DEDUP_REMOVED lines=8> */
[----:B------:R-:W1:Y:S01]  /*0620*/  LDCU UR10, c[0x0][0x40c] ;  /* 0x00008180ff0a77ac */ /* 0x000e620008000800 */
[----:B------:R-:W-:Y:S02]  /*0630*/  PRMT R218, R51, 0x7632, R218 ;  /* 0x0000763233da7816 */ /* 0x000fe400000000da */
        /* <DEDUP_REMOVED lines=209> */
.L_x_26944:
[----:B0-2---:R-:W0:Y:S08]  /*1350*/  LDC.64 R218, c[0x0][0x3f0] ;  /* 0x0000fc00ffda7b82 */ /* 0x005e300000000a00 */
[----:B------:R-:W1:Y:S01]  /*1360*/  LDC R148, c[0x0][0x388] ;  /* 0x0000e200ff947b82 */ /* 0x000e620000000800 */
[----:B0-----:R-:W-:-:S06]  /*1370*/  IMAD.WIDE R218, R0, 0x4, R218 ;  /* 0x0000000400da7825 */ /* 0x001fcc00078e02da */
[----:B------:R0:W2:Y:S01]  /*1380*/  LDG.E R218, desc[UR6][R218.64] ;  /* 0x00000006dada7981 */ /* 0x0000a2000c1e1900 */
[----:B------:R-:W-:Y:S02]  /*1390*/  HFMA2 R220, -RZ, RZ, 0, 0 ;  /* 0x00000000ffdc7431 */ /* 0x000fe400000001ff */
[----:B-1----:R-:W-:-:S05]  /*13a0*/  IMAD R146, R0, R148, RZ ;  /* 0x0000009400927224 */ /* 0x002fca00078e02ff */
[----:B------:R-:W-:-:S04]  /*13b0*/  SHF.R.S32.HI R147, RZ, 0x1f, R146 ;  /* 0x0000001fff937819 */ /* 0x000fc80000011492 */
[----:B------:R-:W-:-:S04]  /*13c0*/  LEA.HI R147, R147, R146, RZ, 0x3 ;  /* 0x0000009293937211 */ /* 0x000fc800078f18ff */
[----:B0-----:R-:W-:Y:S02]  /*13d0*/  LEA.HI.SX32 R219, R147, R2, 0x1d ;  /* 0x0000000293db7211 */ /* 0x001fe400078feaff */
[----:B--2---:R-:W-:-:S13]  /*13e0*/  ISETP.GE.AND P1, PT, R218, 0x1, PT ;  /* 0x00000001da00780c */ /* 0x004fda0003f26270 */
[----:B------:R-:W0:Y:S01]  /*13f0*/  @P1 S2R R144, SR_TID.X ;  /* 0x0000000000901919 */ /* 0x000e220000002100 */
[----:B------:R-:W-:-:S05]  /*1400*/  @P1 IADD3 R145, PT, PT, R218, -0x1, RZ ;  /* 0xffffffffda911810 */ /* 0x000fca0007ffe0ff */
[----:B------:R-:W-:Y:S01]  /*1410*/  @P1 IMAD R145, R145, R148, RZ ;  /* 0x0000009491911224 */ /* 0x000fe200078e02ff */
[----:B0-----:R-:W-:-:S04]  /*1420*/  @P1 LOP3.LUT R2, R144, 0x1f, RZ, 0xc0, !PT ;  /* 0x0000001f90021812 */ /* 0x001fc800078ec0ff */
[----:B------:R-:W-:-:S04]  /*1430*/  @P1 SHF.R.S32.HI R144, RZ, 0x1f, R145 ;  /* 0x0000001fff901819 */ /* 0x000fc80000011491 */
[----:B------:R-:W-:-:S04]  /*1440*/  @P1 LEA.HI R144, R144, R145, RZ, 0x3 ;  /* 0x0000009190901211 */ /* 0x000fc800078f18ff */
[----:B------:R-:W-:Y:S02]  /*1450*/  @P1 LEA.HI.SX32 R220, R144, R2, 0x1d ;  /* 0x0000000290dc1211 */ /* 0x000fe400078feaff */
[----:B------:R-:W0:Y:S03]  /*1460*/  @P1 LDC.64 R144, c[0x0][0x390] ;  /* 0x0000e400ff901b82 */ /* 0x000e260000000a00 */
[----:B0-----:R-:W-:-:S05]  /*1470*/  @P1 IMAD.WIDE.U32 R144, R220, 0x10, R144 ;  /* 0x00000010dc901825 */ /* 0x001fca00078e0090 */
[----:B------:R0:W5:Y:S02]  /*1480*/  @P1 LDG.E.128 R132, desc[UR6][R144.64] ;  /* 0x0000000690841981 */ /* 0x000164000c1e1d00 */
[----:B0-----:R-:W0:Y:S02]  /*1490*/  LDC.64 R144, c[0x0][0x3f8] ;  /* 0x0000fe00ff907b82 */ /* 0x001e240000000a00 */
[----:B0-----:R-:W-:-:S05]  /*14a0*/  IMAD.WIDE R144, R0, 0x4, R144 ;  /* 0x0000000400907825 */ /* 0x001fca00078e0290 */
[----:B------:R0:W5:Y:S01]  /*14b0*/  LDG.E R238, desc[UR6][R144.64] ;  /* 0x0000000690ee7981 */ /* 0x000162000c1e1900 */
[----:B------:R-:W-:Y:S01]  /*14c0*/  ISETP.NE.U32.AND P0, PT, RZ, UR4, PT ;  /* 0x00000004ff007c0c */ /* 0x000fe2000bf05070 */
[----:B------:R-:W-:Y:S03]  /*14d0*/  BSSY.RECONVERGENT B0, `(.L_x_26911) ;  /* 0x0000071000007945 */ /* 0x000fe60003800200 */
[----:B------:R-:W-:-:S13]  /*14e0*/  ISETP.NE.AND.EX P0, PT, RZ, UR5, PT, P0 ;  /* 0x00000005ff007c0c */ /* 0x000fda000bf05300 */
[----:B0-----:R-:W-:Y:S05]  /*14f0*/  @!P0 BRA `(.L_x_26912) ;  /* 0x0000000000e88947 */ /* 0x001fea0003800000 */
        /* <DEDUP_REMOVED lines=58> */
.L_x_26912:
        /* <DEDUP_REMOVED lines=17> */
[----:B------:R-:W-:-:S03]  /*19b0*/  MOV R145, RZ ;  /* 0x000000ff00917202 */ /* 0x000fc60000000f00 */
[----:B------:R-:W-:Y:S01]  /*19c0*/  @P1 FMUL.FTZ R145, R146, R148 ;  /* 0x0000009492911220 */ /* 0x000fe20000410000 */
[----:B------:R-:W-:Y:S02]  /*19d0*/  @P1 SHF.L.U32 R146, R133, 0x10, RZ ;  /* 0x0000001085921819 */ /* 0x000fe400000006ff */
[----:B------:R-:W-:-:S03]  /*19e0*/  @P1 SHF.L.U32 R148, R93, 0x10, RZ ;  /* 0x000000105d941819 */ /* 0x000fc600000006ff */
[----:B0-----:R-:W-:Y:S01]  /*19f0*/  @P1 FMUL.FTZ R147, R146, R147 ;  /* 0x0000009392931220 */ /* 0x001fe20000410000 */
[----:B------:R-:W-:-:S03]  /*1a00*/  MOV R146, RZ ;  /* 0x000000ff00927202 */ /* 0x000fc60000000f00 */
[----:B------:R-:W-:Y:S01]  /*1a10*/  @P1 FMUL.FTZ R146, R147, R148 ;  /* 0x0000009493921220 */ /* 0x000fe20000410000 */
[----:B------:R-:W-:Y:S01]  /*1a20*/  @P1 PRMT R147, R133, 0x7632, R147 ;  /* 0x0000763285931816 */ /* 0x000fe20000000093 */
[----:B------:R-:W0:Y:S03]  /*1a30*/  @P1 LDC R148, c[0x0][0x40c] ;  /* 0x00010300ff941b82 */ /* 0x000e260000000800 */
[----:B------:R-:W-:-:S05]  /*1a40*/  @P1 SHF.L.U32 R147, R147, 0x10, RZ ;  /* 0x0000001093931819 */ /* 0x000fca00000006ff */
[----:B--2---:R-:W-:Y:S01]  /*1a50*/  @P1 FMUL.FTZ R149, R147, R149 ;  /* 0x0000009593951220 */ /* 0x004fe20000410000 */
        /* <DEDUP_REMOVED lines=10> */
[----:B0-----:R-:W-:Y:S01]  /*1b00*/  @P1 FMUL.FTZ R150, R149, R150 ;  /* 0x0000009695961220 */ /* 0x001fe20000410000 */
[----:B------:R-:W-:-:S03]  /*1b10*/  MOV R149, RZ ;  /* 0x000000ff00957202 */ /* 0x000fc60000000f00 */
        /* <DEDUP_REMOVED lines=11> */
[----:B------:R-:W-:-:S07]  /*1bd0*/  @P1 FMUL.FTZ R151, R152, R153 ;  /* 0x0000009998971220 */ /* 0x000fce0000410000 */
.L_x_26913:
[----:B------:R-:W-:Y:S05]  /*1be0*/  BSYNC.RECONVERGENT B0 ;  /* 0x0000000000007941 */ /* 0x000fea0003800200 */
.L_x_26911:
[----:B------:R-:W0:Y:S01]  /*1bf0*/  LDC.64 R250, c[0x0][0x3a8] ;  /* 0x0000ea00fffa7b82 */ /* 0x000e220000000a00 */
[----:B------:R-:W-:Y:S01]  /*1c00*/  @P1 IADD3 R154, PT, PT, R220, 0x20, RZ ;  /* 0x00000020dc9a1810 */ /* 0x000fe20007ffe0ff */
[----:B0-----:R-:W-:-:S05]  /*1c10*/  IMAD.WIDE.U32 R152, R219, 0x20, R250 ;  /* 0x00000020db987825 */ /* 0x001fca00078e00fa */
[----:B------:R-:W-:Y:S04]  /*1c20*/  STG.E.128 desc[UR6][R152.64], R144 ;  /* 0x0000009098007986 */ /* 0x000fe8000c101d06 */
[----:B------:R0:W-:Y:S02]  /*1c30*/  STG.E.128 desc[UR6][R152.64+0x10], R148 ;  /* 0x0000109498007986 */ /* 0x0001e4000c101d06 */
[----:B0-----:R-:W0:Y:S02]  /*1c40*/  @P1 LDC.64 R152, c[0x0][0x390] ;  /* 0x0000e400ff981b82 */ /* 0x001e240000000a00 */
[----:B0-----:R-:W-:-:S05]  /*1c50*/  @P1 IMAD.WIDE.U32 R152, R154, 0x10, R152 ;  /* 0x000000109a981825 */ /* 0x001fca00078e0098 */
[----:B------:R0:W5:Y:S01]  /*1c60*/  @P1 LDG.E.128 R132, desc[UR6][R152.64] ;  /* 0x0000000698841981 */ /* 0x000162000c1e1d00 */
[----:B------:R-:W-:Y:S01]  /*1c70*/  @P0 IADD3 R154, PT, PT, R219, 0x20, RZ ;  /* 0x00000020db9a0810 */ /* 0x000fe20007ffe0ff */
[----:B0-----:R-:W0:Y:S04]  /*1c80*/  @P0 LDC.64 R152, c[0x0][0x3a0] ;  /* 0x0000e800ff980b82 */ /* 0x001e280000000a00 */
[----:B0-----:R-:W-:-:S05]  /*1c90*/  @P0 IMAD.WIDE.U32 R152, R154, 0x20, R152 ;  /* 0x000000209a980825 */ /* 0x001fca00078e0098 */
[----:B------:R0:W5:Y:S04]  /*1ca0*/  @P0 LDG.E.128 R136, desc[UR6][R152.64] ;  /* 0x0000000698880981 */ /* 0x000168000c1e1d00 */
[----:B------:R0:W5:Y:S01]  /*1cb0*/  @P0 LDG.E.128 R140, desc[UR6][R152.64+0x10] ;  /* 0x00001006988c0981 */ /* 0x000162000c1e1d00 */
[----:B------:R-:W-:Y:S04]  /*1cc0*/  BSSY.RECONVERGENT B0, `(.L_x_26914) ;  /* 0x000006c000007945 */ /* 0x000fe80003800200 */
[----:B------:R-:W-:Y:S05]  /*1cd0*/  @!P0 BRA `(.L_x_26915) ;  /* 0x0000000000d88947 */ /* 0x000fea0003800000 */
[----:B------:R-:W-:-:S13]  /*1ce0*/  ISETP.GT.AND P2, PT, R218, RZ, PT ;  /* 0x000000ffda00720c */ /* 0x000fda0003f44270 */
[----:B0-----:R-:W0:Y:S01]  /*1cf0*/  @P2 LDC R153, c[0x0][0x40c] ;  /* 0x00010300ff992b82 */ /* 0x001e220000000800 */
[----:B-----5:R-:W-:Y:S02]  /*1d00*/  @P2 SHF.L.U32 R152, R132, 0x10, RZ ;  /* 0x0000001084982819 */ /* 0x020fe400000006ff */
        /* <DEDUP_REMOVED lines=8> */
[----:B------:R-:W-:-:S03]  /*1d90*/  MOV R152, R136 ;  /* 0x0000008800987202 */ /* 0x000fc60000000f00 */
[----:B------:R-:W-:Y:S01]  /*1da0*/  @P2 FFMA.FTZ R152, R153, R155, R136 ;  /* 0x0000009b99982223 */ /* 0x000fe20000010088 */
[----:B------:R-:W-:Y:S02]  /*1db0*/  @P2 PRMT R153, R132, 0x7632, R153 ;  /* 0x0000763284992816 */ /* 0x000fe40000000099 */
[----:B------:R-:W-:Y:S02]  /*1dc0*/  @P2 SHF.L.U32 R155, R228, 0x10, RZ ;  /* 0x00000010e49b2819 */ /* 0x000fe400000006ff */
[----:B------:R-:W-:-:S05]  /*1dd0*/  @P2 SHF.L.U32 R153, R153, 0x10, RZ ;  /* 0x0000001099992819 */ /* 0x000fca00000006ff */
[----:B-1----:R-:W-:Y:S01]  /*1de0*/  @P2 FMUL.FTZ R154, R153, R154 ;  /* 0x0000009a999a2220 */ /* 0x002fe20000410000 */
[----:B------:R-:W-:-:S03]  /*1df0*/  MOV R153, R137 ;  /* 0x0000008900997202 */ /* 0x000fc60000000f00 */
[----:B------:R-:W-:Y:S01]  /*1e00*/  @P2 FFMA.FTZ R153, R154, R155, R137 ;  /* 0x0000009b9a992223 */ /* 0x000fe20000010089 */
[----:B------:R-:W-:Y:S01]  /*1e10*/  @P2 SHF.L.U32 R154, R133, 0x10, RZ ;  /* 0x00000010859a2819 */ /* 0x000fe200000006ff */
[----:B------:R-:W0:Y:S04]  /*1e20*/  @P2 LDC R155, c[0x0][0x40c] ;  /* 0x00010300ff9b2b82 */ /* 0x000e280000000800 */
[----:B--2---:R-:W-:Y:S01]  /*1e30*/  @P2 FMUL.FTZ R156, R154, R156 ;  /* 0x0000009c9a9c2220 */ /* 0x004fe20000410000 */
[----:B------:R-:W-:-:S03]  /*1e40*/  MOV R154, R138 ;  /* 0x0000008a009a7202 */ /* 0x000fc60000000f00 */
[----:B------:R-:W-:Y:S01]  /*1e50*/  @P2 FFMA.FTZ R154, R156, R157, R138 ;  /* 0x0000009d9c9a2223 */ /* 0x000fe2000001008a */
[----:B------:R-:W-:Y:S02]  /*1e60*/  @P2 PRMT R156, R133, 0x7632, R156 ;  /* 0x00007632859c2816 */ /* 0x000fe4000000009c */
[----:B------:R-:W-:Y:S02]  /*1e70*/  @P2 SHF.L.U32 R157, R227, 0x10, RZ ;  /* 0x00000010e39d2819 */ /* 0x000fe400000006ff */
        /* <DEDUP_REMOVED lines=28> */
.L_x_26915:
[----:B0-----:R-:W0:Y:S01]  /*2040*/  @P1 LDC R153, c[0x0][0x40c] ;  /* 0x00010300ff991b82 */ /* 0x001e220000000800 */
        /* <DEDUP_REMOVED lines=21> */
[----:B------:R-:W-:-:S03]  /*21a0*/  HFMA2 R154, -RZ, RZ, 0, 0 ;  /* 0x00000000ff9a7431 */ /* 0x000fc600000001ff */
        /* <DEDUP_REMOVED lines=29> */
.L_x_26916:
[----:B------:R-:W-:Y:S05]  /*2380*/  BSYNC.RECONVERGENT B0 ;  /* 0x0000000000007941 */ /* 0x000fea0003800200 */
.L_x_26914:
[----:B------:R-:W-:Y:S02]  /*2390*/  IADD3 R160, PT, PT, R219, 0x20, RZ ;  /* 0x00000020dba07810 */ /* 0x000fe40007ffe0ff */
[----:B------:R-:W-:-:S03]  /*23a0*/  @P1 IADD3 R162, PT, PT, R220, 0x40, RZ ;  /* 0x00000040dca21810 */ /* 0x000fc60007ffe0ff */
[----:B------:R-:W-:-:S05]  /*23b0*/  IMAD.WIDE.U32 R160, R160, 0x20, R250 ;  /* 0x00000020a0a07825 */ /* 0x000fca00078e00fa */
        /* <DEDUP_REMOVED lines=66> */
.L_x_26918:
        /* <DEDUP_REMOVED lines=52> */
.L_x_26919:
[----:B------:R-:W-:Y:S05]  /*2b20*/  BSYNC.RECONVERGENT B0 ;  /* 0x0000000000007941 */ /* 0x000fea0003800200 */
.L_x_26917:
        /* <DEDUP_REMOVED lines=69> */
.L_x_26921:
        /* <DEDUP_REMOVED lines=52> */
.L_x_26922:
[----:B------:R-:W-:Y:S05]  /*32c0*/  BSYNC.RECONVERGENT B0 ;  /* 0x0000000000007941 */ /* 0x000fea0003800200 */
.L_x_26920:
        /* <DEDUP_REMOVED lines=69> */
.L_x_26924:
        /* <DEDUP_REMOVED lines=52> */
.L_x_26925:
[----:B------:R-:W-:Y:S05]  /*3a60*/  BSYNC.RECONVERGENT B0 ;  /* 0x0000000000007941 */ /* 0x000fea0003800200 */
.L_x_26923:
        /* <DEDUP_REMOVED lines=69> */
.L_x_26927:
        /* <DEDUP_REMOVED lines=52> */
.L_x_26928:
[----:B------:R-:W-:Y:S05]  /*4200*/  BSYNC.RECONVERGENT B0 ;  /* 0x0000000000007941 */ /* 0x000fea0003800200 */
.L_x_26926:
        /* <DEDUP_REMOVED lines=29> */
[----:B------:R-:W0:Y:S02]  /*43e0*/  @P2 LDC R195, c[0x0][0x40c] ;  /* 0x00010300ffc32b82 */ /* 0x000e240000000800 */
        /* <DEDUP_REMOVED lines=12> */
[----:B--2---:R-:W-:Y:S01]  /*44b0*/  @P2 FMUL.FTZ R197, R195, R197 ;  /* 0x000000c5c3c52220 */ /* 0x004fe20000410000 */
        /* <DEDUP_REMOVED lines=26> */
.L_x_26930:
        /* <DEDUP_REMOVED lines=32> */
[----:B--2---:R-:W-:Y:S01]  /*4860*/  @P1 FMUL.FTZ R198, R196, R198 ;  /* 0x000000c6c4c61220 */ /* 0x004fe20000410000 */
        /* <DEDUP_REMOVED lines=19> */
.L_x_26931:
[----:B------:R-:W-:Y:S05]  /*49a0*/  BSYNC.RECONVERGENT B0 ;  /* 0x0000000000007941 */ /* 0x000fea0003800200 */
.L_x_26929:
        /* <DEDUP_REMOVED lines=69> */
.L_x_26933:
        /* <DEDUP_REMOVED lines=52> */
.L_x_26934:
[----:B------:R-:W-:Y:S05]  /*5140*/  BSYNC.RECONVERGENT B0 ;  /* 0x0000000000007941 */ /* 0x000fea0003800200 */
.L_x_26932:
        /* <DEDUP_REMOVED lines=15> */
[----:B------:R-:W2:Y:S04]  /*5240*/  LDL R212, [R1] ;  /* 0x0000000001d47983 */ /* 0x000ea80000100800 */
[----:B------:R-:W3:Y:S04]  /*5250*/  LDL R214, [R1+0x4] ;  /* 0x0000040001d67983 */ /* 0x000ee80000100800 */
[----:B------:R-:W4:Y:S01]  /*5260*/  LDL R215, [R1+0x8] ;  /* 0x0000080001d77983 */ /* 0x000f220000100800 */
[----:B------:R-:W-:-:S13]  /*5270*/  ISETP.GT.AND P2, PT, R218, RZ, PT ;  /* 0x000000ffda00720c */ /* 0x000fda0003f44270 */
[----:B0-----:R-:W0:Y:S01]  /*5280*/  @P2 LDC R209, c[0x0][0x40c] ;  /* 0x00010300ffd12b82 */ /* 0x001e220000000800 */
[----:B-----5:R-:W-:Y:S02]  /*5290*/  @P2 SHF.L.U32 R208, R132, 0x10, RZ ;  /* 0x0000001084d02819 */ /* 0x020fe400000006ff */
[----:B------:R-:W-:Y:S02]  /*52a0*/  @P2 SHF.L.U32 R211, R124, 0x10, RZ ;  /* 0x000000107cd32819 */ /* 0x000fe400000006ff */
[----:B------:R-:W-:-:S03]  /*52b0*/  @P2 SHF.L.U32 R216, R127, 0x10, RZ ;  /* 0x000000107fd82819 */ /* 0x000fc600000006ff */
        /* <DEDUP_REMOVED lines=10> */
[----:B--2---:R-:W-:Y:S02]  /*5360*/  @P2 SHF.L.U32 R212, R212, 0x10, RZ ;  /* 0x00000010d4d42819 */ /* 0x004fe400000006ff */
[----:B---3--:R-:W-:-:S03]  /*5370*/  @P2 SHF.L.U32 R214, R214, 0x10, RZ ;  /* 0x00000010d6d62819 */ /* 0x008fc600000006ff */
[----:B------:R-:W-:Y:S01]  /*5380*/  @P2 FFMA.FTZ R209, R210, R212, R137 ;  /* 0x000000d4d2d12223 */ /* 0x000fe20000010089 */
[----:B------:R-:W-:Y:S02]  /*5390*/  @P2 SHF.L.U32 R210, R133, 0x10, RZ ;  /* 0x0000001085d22819 */ /* 0x000fe400000006ff */
[----:B------:R-:W-:Y:S02]  /*53a0*/  @P2 SHF.L.U32 R212, R125, 0x10, RZ ;  /* 0x000000107dd42819 */ /* 0x000fe400000006ff */
[----:B----4-:R-:W-:Y:S01]  /*53b0*/  @P2 SHF.L.U32 R215, R215, 0x10, RZ ;  /* 0x00000010d7d72819 */ /* 0x010fe200000006ff */
[----:B0-----:R-:W-:Y:S01]  /*53c0*/  @P2 FMUL.FTZ R211, R210, R211 ;  /* 0x000000d3d2d32220 */ /* 0x001fe20000410000 */
[----:B------:R-:W-:-:S03]  /*53d0*/  MOV R210, R138 ;  /* 0x0000008a00d27202 */ /* 0x000fc60000000f00 */
[----:B------:R-:W-:Y:S01]  /*53e0*/  @P2 FFMA.FTZ R210, R211, R212, R138 ;  /* 0x000000d4d3d22223 */ /* 0x000fe2000001008a */
[----:B------:R-:W-:Y:S01]  /*53f0*/  @P2 PRMT R211, R133, 0x7632, R211 ;  /* 0x0000763285d32816 */ /* 0x000fe200000000d3 */
[----:B------:R-:W0:Y:S03]  /*5400*/  @P2 LDC R212, c[0x0][0x40c] ;  /* 0x00010300ffd42b82 */ /* 0x000e260000000800 */
        /* <DEDUP_REMOVED lines=29> */
.L_x_26936:
[----:B------:R-:W2:Y:S01]  /*55e0*/  LDL R222, [R1] ;  /* 0x0000000001de7983 */ /* 0x000ea20000100800 */
[----:B0-----:R-:W0:Y:S03]  /*55f0*/  @P1 LDC R209, c[0x0][0x40c] ;  /* 0x00010300ffd11b82 */ /* 0x001e260000000800 */
[----:B------:R-:W3:Y:S04]  /*5600*/  LDL R221, [R1+0x4] ;  /* 0x0000040001dd7983 */ /* 0x000ee80000100800 */
[----:B------:R-:W4:Y:S01]  /*5610*/  LDL R216, [R1+0x8] ;  /* 0x0000080001d87983 */ /* 0x000f220000100800 */
[----:B------:R-:W1:Y:S03]  /*5620*/  @P1 LDC R210, c[0x0][0x40c] ;  /* 0x00010300ffd21b82 */ /* 0x000e660000000800 */
[----:B------:R-:W4:Y:S01]  /*5630*/  LDL R217, [R1+0xc] ;  /* 0x00000c0001d97983 */ /* 0x000f220000100800 */
[----:B-----5:R-:W-:-:S02]  /*5640*/  @P1 SHF.L.U32 R208, R132, 0x10, RZ ;  /* 0x0000001084d01819 */ /* 0x020fc400000006ff */
[----:B------:R-:W-:Y:S02]  /*5650*/  @P1 SHF.L.U32 R211, R124, 0x10, RZ ;  /* 0x000000107cd31819 */ /* 0x000fe400000006ff */
[----:B------:R-:W-:Y:S01]  /*5660*/  @P1 SHF.L.U32 R213, R125, 0x10, RZ ;  /* 0x000000107dd51819 */ /* 0x000fe200000006ff */
        /* <DEDUP_REMOVED lines=10> */
[----:B--2---:R-:W-:-:S05]  /*5710*/  @P1 SHF.L.U32 R212, R222, 0x10, RZ ;  /* 0x00000010ded41819 */ /* 0x004fca00000006ff */
        /* <DEDUP_REMOVED lines=8> */
[----:B---3--:R-:W-:-:S03]  /*57a0*/  @P1 SHF.L.U32 R213, R221, 0x10, RZ ;  /* 0x00000010ddd51819 */ /* 0x008fc600000006ff */
[----:B-1----:R-:W-:Y:S01]  /*57b0*/  @P1 FMUL.FTZ R212, R211, R212 ;  /* 0x000000d4d3d41220 */ /* 0x002fe20000410000 */
[----:B------:R-:W-:-:S03]  /*57c0*/  MOV R211, RZ ;  /* 0x000000ff00d37202 */ /* 0x000fc60000000f00 */
[----:B------:R-:W-:Y:S02]  /*57d0*/  @P1 FMUL.FTZ R211, R213, R212 ;  /* 0x000000d4d5d31220 */ /* 0x000fe40000410000 */
[----:B------:R-:W0:Y:S01]  /*57e0*/  @P1 LDC R213, c[0x0][0x40c] ;  /* 0x00010300ffd51b82 */ /* 0x000e220000000800 */
[----:B------:R-:W-:-:S05]  /*57f0*/  @P1 SHF.L.U32 R212, R134, 0x10, RZ ;  /* 0x0000001086d41819 */ /* 0x000fca00000006ff */
[----:B------:R-:W-:Y:S01]  /*5800*/  @P1 FMUL.FTZ R214, R212, R214 ;  /* 0x000000d6d4d61220 */ /* 0x000fe20000410000 */
[----:B------:R-:W-:-:S03]  /*5810*/  HFMA2 R212, -RZ, RZ, 0, 0 ;  /* 0x00000000ffd47431 */ /* 0x000fc600000001ff */
[----:B------:R-:W-:Y:S01]  /*5820*/  @P1 FMUL.FTZ R212, R214, R215 ;  /* 0x000000d7d6d41220 */ /* 0x000fe20000410000 */
[----:B------:R-:W-:-:S04]  /*5830*/  @P1 PRMT R214, R134, 0x7632, R214 ;  /* 0x0000763286d61816 */ /* 0x000fc800000000d6 */
[----:B------:R-:W-:Y:S02]  /*5840*/  @P1 SHF.L.U32 R214, R214, 0x10, RZ ;  /* 0x00000010d6d61819 */ /* 0x000fe400000006ff */
[----:B----4-:R-:W-:-:S03]  /*5850*/  @P1 SHF.L.U32 R215, R216, 0x10, RZ ;  /* 0x00000010d8d71819 */ /* 0x010fc600000006ff */
[----:B0-----:R-:W-:Y:S01]  /*5860*/  @P1 FMUL.FTZ R214, R214, R213 ;  /* 0x000000d5d6d61220 */ /* 0x001fe20000410000 */
[----:B------:R-:W-:-:S03]  /*5870*/  MOV R213, RZ ;  /* 0x000000ff00d57202 */ /* 0x000fc60000000f00 */
[----:B------:R-:W-:Y:S02]  /*5880*/  @P1 FMUL.FTZ R213, R215, R214 ;  /* 0x000000d6d7d51220 */ /* 0x000fe40000410000 */
[----:B------:R-:W0:Y:S01]  /*5890*/  @P1 LDC R215, c[0x0][0x40c] ;  /* 0x00010300ffd71b82 */ /* 0x000e220000000800 */
[----:B------:R-:W-:Y:S02]  /*58a0*/  @P1 SHF.L.U32 R214, R135, 0x10, RZ ;  /* 0x0000001087d61819 */ /* 0x000fe400000006ff */
[----:B------:R-:W-:-:S03]  /*58b0*/  @P1 SHF.L.U32 R216, R127, 0x10, RZ ;  /* 0x000000107fd81819 */ /* 0x000fc600000006ff */
[----:B0-----:R-:W-:Y:S01]  /*58c0*/  @P1 FMUL.FTZ R215, R214, R215 ;  /* 0x000000d7d6d71220 */ /* 0x001fe20000410000 */
[----:B------:R-:W-:-:S03]  /*58d0*/  HFMA2 R214, -RZ, RZ, 0, 0 ;  /* 0x00000000ffd67431 */ /* 0x000fc600000001ff */
[----:B------:R-:W-:Y:S02]  /*58e0*/  @P1 FMUL.FTZ R214, R215, R216 ;  /* 0x000000d8d7d61220 */ /* 0x000fe40000410000 */
[----:B------:R-:W0:Y:S01]  /*58f0*/  @P1 LDC R216, c[0x0][0x40c] ;  /* 0x00010300ffd81b82 */ /* 0x000e220000000800 */
[----:B------:R-:W-:-:S04]  /*5900*/  @P1 PRMT R215, R135, 0x7632, R215 ;  /* 0x0000763287d71816 */ /* 0x000fc800000000d7 */
[----:B------:R-:W-:Y:S02]  /*5910*/  @P1 SHF.L.U32 R215, R215, 0x10, RZ ;  /* 0x00000010d7d71819 */ /* 0x000fe400000006ff */
[----:B------:R-:W-:-:S03]  /*5920*/  @P1 SHF.L.U32 R217, R217, 0x10, RZ ;  /* 0x00000010d9d91819 */ /* 0x000fc600000006ff */
[----:B0-----:R-:W-:Y:S01]  /*5930*/  @P1 FMUL.FTZ R216, R215, R216 ;  /* 0x000000d8d7d81220 */ /* 0x001fe20000410000 */
[----:B------:R-:W-:-:S03]  /*5940*/  MOV R215, RZ ;  /* 0x000000ff00d77202 */ /* 0x000fc60000000f00 */
[----:B------:R-:W-:-:S07]  /*5950*/  @P1 FMUL.FTZ R215, R217, R216 ;  /* 0x000000d8d9d71220 */ /* 0x000fce0000410000 */
.L_x_26937:
[----:B------:R-:W-:Y:S05]  /*5960*/  BSYNC.RECONVERGENT B0 ;  /* 0x0000000000007941 */ /* 0x000fea0003800200 */
.L_x_26935:
        /* <DEDUP_REMOVED lines=8> */
[----:B------:R-:W-:Y:S01]  /*59f0*/  IADD3 R232, PT, PT, R219, 0x120, RZ ;  /* 0x00000120dbe87810 */ /* 0x000fe20007ffe0ff */
[----:B0-----:R-:W0:Y:S04]  /*5a00*/  @P0 LDC.64 R216, c[0x0][0x3a0] ;  /* 0x0000e800ffd80b82 */ /* 0x001e280000000a00 */
[----:B0-----:R-:W-:-:S05]  /*5a10*/  @P0 IMAD.WIDE.U32 R216, R232, 0x20, R216 ;  /* 0x00000020e8d80825 */ /* 0x001fca00078e00d8 */
[----:B------:R0:W5:Y:S04]  /*5a20*/  @P0 LDG.E.128 R136, desc[UR6][R216.64] ;  /* 0x00000006d8880981 */ /* 0x000168000c1e1d00 */
[----:B------:R0:W5:Y:S01]  /*5a30*/  @P0 LDG.E.128 R140, desc[UR6][R216.64+0x10] ;  /* 0x00001006d88c0981 */ /* 0x000162000c1e1d00 */
[----:B------:R-:W-:Y:S04]  /*5a40*/  BSSY.RECONVERGENT B0, `(.L_x_26938) ;  /* 0x0000074000007945 */ /* 0x000fe80003800200 */
[----:B------:R-:W-:Y:S05]  /*5a50*/  @!P0 BRA `(.L_x_26939) ;  /* 0x0000000000e88947 */ /* 0x000fea0003800000 */
[----:B------:R-:W2:Y:S04]  /*5a60*/  LDL R221, [R1+0x10] ;  /* 0x0000100001dd7983 */ /* 0x000ea80000100800 */
[----:B------:R-:W3:Y:S04]  /*5a70*/  LDL R222, [R1+0x14] ;  /* 0x0000140001de7983 */ /* 0x000ee80000100800 */
[----:B------:R-:W4:Y:S01]  /*5a80*/  LDL R223, [R1+0x18] ;  /* 0x0000180001df7983 */ /* 0x000f220000100800 */
[----:B------:R-:W-:-:S13]  /*5a90*/  ISETP.GT.AND P0, PT, R218, RZ, PT ;  /* 0x000000ffda00720c */ /* 0x000fda0003f04270 */
[----:B0-----:R-:W0:Y:S01]  /*5aa0*/  @P0 LDC R217, c[0x0][0x40c] ;  /* 0x00010300ffd90b82 */ /* 0x001e220000000800 */
[----:B-----5:R-:W-:Y:S02]  /*5ab0*/  @P0 SHF.L.U32 R216, R132, 0x10, RZ ;  /* 0x0000001084d80819 */ /* 0x020fe400000006ff */
[----:B------:R-:W-:Y:S02]  /*5ac0*/  @P0 SHF.L.U32 R219, R128, 0x10, RZ ;  /* 0x0000001080db0819 */ /* 0x000fe400000006ff */
[----:B------:R-:W-:-:S03]  /*5ad0*/  @P0 SHF.L.U32 R233, R131, 0x10, RZ ;  /* 0x0000001083e90819 */ /* 0x000fc600000006ff */
[----:B------:R-:W1:Y:S01]  /*5ae0*/  @P0 LDC R218, c[0x0][0x40c] ;  /* 0x00010300ffda0b82 */ /* 0x000e620000000800 */
        /* <DEDUP_REMOVED lines=9> */
[----:B------:R-:W1:Y:S01]  /*5b80*/  @P0 LDC R221, c[0x0][0x40c] ;  /* 0x00010300ffdd0b82 */ /* 0x000e620000000800 */
[----:B---3--:R-:W-:Y:S02]  /*5b90*/  @P0 SHF.L.U32 R222, R222, 0x10, RZ ;  /* 0x00000010dede0819 */ /* 0x008fe400000006ff */
[----:B------:R-:W-:Y:S01]  /*5ba0*/  @P0 FFMA.FTZ R217, R218, R220, R137 ;  /* 0x000000dcdad90223 */ /* 0x000fe20000010089 */
[----:B------:R-:W-:Y:S02]  /*5bb0*/  @P0 SHF.L.U32 R218, R133, 0x10, RZ ;  /* 0x0000001085da0819 */ /* 0x000fe400000006ff */
[----:B------:R-:W-:-:S02]  /*5bc0*/  @P0 SHF.L.U32 R220, R129, 0x10, RZ ;  /* 0x0000001081dc0819 */ /* 0x000fc400000006ff */
[----:B----4-:R-:W-:Y:S01]  /*5bd0*/  @P0 SHF.L.U32 R223, R223, 0x10, RZ ;  /* 0x00000010dfdf0819 */ /* 0x010fe200000006ff */
        /* <DEDUP_REMOVED lines=34> */
.L_x_26939:
[----:B------:R-:W2:Y:S01]  /*5e00*/  LDL R237, [R1+0x10] ;  /* 0x0000100001ed7983 */ /* 0x000ea20000100800 */
[----:B0-----:R-:W0:Y:S03]  /*5e10*/  @P1 LDC R217, c[0x0][0x40c] ;  /* 0x00010300ffd91b82 */ /* 0x001e260000000800 */
[----:B------:R-:W3:Y:S04]  /*5e20*/  LDL R223, [R1+0x14] ;  /* 0x0000140001df7983 */ /* 0x000ee80000100800 */
[----:B------:R-:W4:Y:S01]  /*5e30*/  LDL R233, [R1+0x18] ;  /* 0x0000180001e97983 */ /* 0x000f220000100800 */
[----:B------:R-:W1:Y:S01]  /*5e40*/  @P1 LDC R218, c[0x0][0x40c] ;  /* 0x00010300ffda1b82 */ /* 0x000e620000000800 */
[----:B-----5:R-:W-:-:S02]  /*5e50*/  @P1 SHF.L.U32 R216, R132, 0x10, RZ ;  /* 0x0000001084d81819 */ /* 0x020fc400000006ff */
[----:B------:R-:W-:Y:S02]  /*5e60*/  @P1 SHF.L.U32 R219, R128, 0x10, RZ ;  /* 0x0000001080db1819 */ /* 0x000fe400000006ff */
[----:B------:R-:W-:-:S03]  /*5e70*/  @P1 SHF.L.U32 R221, R129, 0x10, RZ ;  /* 0x0000001081dd1819 */ /* 0x000fc600000006ff */
        /* <DEDUP_REMOVED lines=9> */
[----:B--2---:R-:W-:Y:S02]  /*5f10*/  @P1 SHF.L.U32 R220, R237, 0x10, RZ ;  /* 0x00000010eddc1819 */ /* 0x004fe400000006ff */
[----:B------:R-:W2:Y:S03]  /*5f20*/  LDL R237, [R1+0x1c] ;  /* 0x00001c0001ed7983 */ /* 0x000ea60000100800 */
[----:B------:R-:W-:Y:S01]  /*5f30*/  @P1 FMUL.FTZ R217, R220, R218 ;  /* 0x000000dadcd91220 */ /* 0x000fe20000410000 */
[----:B------:R-:W-:Y:S01]  /*5f40*/  @P1 SHF.L.U32 R218, R133, 0x10, RZ ;  /* 0x0000001085da1819 */ /* 0x000fe200000006ff */
[----:B------:R-:W1:Y:S04]  /*5f50*/  @P1 LDC R220, c[0x0][0x40c] ;  /* 0x00010300ffdc1b82 */ /* 0x000e680000000800 */
[----:B0-----:R-:W-:Y:S01]  /*5f60*/  @P1 FMUL.FTZ R219, R218, R219 ;  /* 0x000000dbdadb1220 */ /* 0x001fe20000410000 */
[----:B------:R-:W-:-:S03]  /*5f70*/  HFMA2 R218, -RZ, RZ, 0, 0 ;  /* 0x00000000ffda7431 */ /* 0x000fc600000001ff */
[----:B------:R-:W-:Y:S01]  /*5f80*/  @P1 FMUL.FTZ R218, R219, R221 ;  /* 0x000000dddbda1220 */ /* 0x000fe20000410000 */
[----:B------:R-:W-:Y:S02]  /*5f90*/  @P1 PRMT R219, R133, 0x7632, R219 ;  /* 0x0000763285db1816 */ /* 0x000fe400000000db */
[----:B---3--:R-:W-:Y:S02]  /*5fa0*/  @P1 SHF.L.U32 R221, R223, 0x10, RZ ;  /* 0x00000010dfdd1819 */ /* 0x008fe400000006ff */
[----:B------:R-:W-:Y:S02]  /*5fb0*/  @P1 SHF.L.U32 R219, R219, 0x10, RZ ;  /* 0x00000010dbdb1819 */ /* 0x000fe400000006ff */
[----:B------:R-:W-:-:S03]  /*5fc0*/  @P1 SHF.L.U32 R223, R130, 0x10, RZ ;  /* 0x0000001082df1819 */ /* 0x000fc600000006ff */
[----:B-1----:R-:W-:Y:S01]  /*5fd0*/  @P1 FMUL.FTZ R220, R219, R220 ;  /* 0x000000dcdbdc1220 */ /* 0x002fe20000410000 */
[----:B------:R-:W-:-:S03]  /*5fe0*/  MOV R219, RZ ;  /* 0x000000ff00db7202 */ /* 0x000fc60000000f00 */
[----:B------:R-:W-:Y:S01]  /*5ff0*/  @P1 FMUL.FTZ R219, R221, R220 ;  /* 0x000000dcdddb1220 */ /* 0x000fe20000410000 */
[----:B------:R-:W-:Y:S01]  /*6000*/  @P1 SHF.L.U32 R220, R134, 0x10, RZ ;  /* 0x0000001086dc1819 */ /* 0x000fe200000006ff */
[----:B------:R-:W0:Y:S04]  /*6010*/  @P1 LDC R221, c[0x0][0x40c] ;  /* 0x00010300ffdd1b82 */ /* 0x000e280000000800 */
[----:B------:R-:W-:Y:S01]  /*6020*/  @P1 FMUL.FTZ R222, R220, R222 ;  /* 0x000000dedcde1220 */ /* 0x000fe20000410000 */
[----:B------:R-:W-:-:S03]  /*6030*/  HFMA2 R220, -RZ, RZ, 0, 0 ;  /* 0x00000000ffdc7431 */ /* 0x000fc600000001ff */
[----:B------:R-:W-:Y:S01]  /*6040*/  @P1 FMUL.FTZ R220, R222, R223 ;  /* 0x000000dfdedc1220 */ /* 0x000fe20000410000 */
[----:B------:R-:W-:Y:S02]  /*6050*/  @P1 PRMT R222, R134, 0x7632, R222 ;  /* 0x0000763286de1816 */ /* 0x000fe400000000de */
[----:B----4-:R-:W-:Y:S02]  /*6060*/  @P1 SHF.L.U32 R223, R233, 0x10, RZ ;  /* 0x00000010e9df1819 */ /* 0x010fe400000006ff */
[----:B------:R-:W-:Y:S02]  /*6070*/  @P1 SHF.L.U32 R222, R222, 0x10, RZ ;  /* 0x00000010dede1819 */ /* 0x000fe400000006ff */
[----:B------:R-:W-:-:S03]  /*6080*/  @P1 SHF.L.U32 R233, R131, 0x10, RZ ;  /* 0x0000001083e91819 */ /* 0x000fc600000006ff */
        /* <DEDUP_REMOVED lines=15> */
.L_x_26940:
[----:B------:R-:W-:Y:S05]  /*6180*/  BSYNC.RECONVERGENT B0 ;  /* 0x0000000000007941 */ /* 0x000fea0003800200 */
.L_x_26938:
[----:B------:R-:W-:Y:S01]  /*6190*/  IMAD.WIDE.U32 R232, R232, 0x20, R250 ;  /* 0x00000020e8e87825 */ /* 0x000fe200078e00fa */
[----:B------:R-:W0:Y:S01]  /*61a0*/  S2R R237, SR_TID.X ;  /* 0x0000000000ed7919 */ /* 0x000e220000002100 */
[----:B------:R-:W-:-:S03]  /*61b0*/  UMOV UR11, 0xffffffff ;  /* 0xffffffff000b7882 */ /* 0x000fc60000000000 */
[----:B------:R-:W-:Y:S04]  /*61c0*/  STG.E.128 desc[UR6][R232.64], R216 ;  /* 0x000000d8e8007986 */ /* 0x000fe8000c101d06 */
[----:B------:R1:W-:Y:S02]  /*61d0*/  STG.E.128 desc[UR6][R232.64+0x10], R220 ;  /* 0x000010dce8007986 */ /* 0x0003e4000c101d06 */
[----:B-1----:R-:W-:-:S04]  /*61e0*/  FADD.FTZ R232, RZ, R144 ;  /* 0x00000090ffe87221 */ /* 0x002fc80000010000 */
        /* <DEDUP_REMOVED lines=262> */
.L_x_26956:
[----:B------:R-:W2:Y:S01]  /*7250*/  LDC R233, c[0x0][0x400] ;  /* 0x00010000ffe97b82 */ /* 0x000ea20000000800 */
[----:B-1----:R-:W-:Y:S01]  /*7260*/  FADD.FTZ R232, R250, R232 ;  /* 0x000000e8fae87221 */ /* 0x002fe20000010000 */
[----:B------:R-:W-:Y:S01]  /*7270*/  ISETP.NE.AND P1, PT, RZ, UR8, PT ;  /* 0x00000008ff007c0c */ /* 0x000fe2000bf25270 */
[----:B------:R-:W-:Y:S02]  /*7280*/  BSSY.RECONVERGENT B0, `(.L_x_26942) ;  /* 0x000023d000007945 */ /* 0x000fe40003800200 */
[----:B--2---:R-:W-:-:S03]  /*7290*/  FFMA.FTZ R237, R232, R233, UR9 ;  /* 0x00000009e8ed7e23 */ /* 0x004fc600080100e9 */
        /* <DEDUP_REMOVED lines=10> */
[----:B------:R-:W-:-:S13]  /*7340*/  ISETP.GE.AND P0, PT, R238, 0x1, PT ;  /* 0x00000001ee00780c */ /* 0x000fda0003f06270 */
[----:B-1----:R-:W-:Y:S05]  /*7350*/  @!P0 BRA `(.L_x_26943) ;  /* 0x0000002000bc8947 */ /* 0x002fea0003800000 */
[----:B------:R-:W-:Y:S01]  /*7360*/  FSEL R232, R251, RZ, !P1 ;  /* 0x000000fffbe87208 */ /* 0x000fe20004800000 */
[----:B0-----:R-:W0:Y:S01]  /*7370*/  LDC R250, c[0x0][0x388] ;  /* 0x0000e200fffa7b82 */ /* 0x001e220000000800 */
[----:B------:R-:W-:Y:S01]  /*7380*/  IADD3 R2, PT, PT, R238, -0x1, RZ ;  /* 0xffffffffee027810 */ /* 0x000fe20007ffe0ff */
[----:B------:R-:W2:Y:S02]  /*7390*/  LDL R251, [R1+0x28] ;  /* 0x0000280001fb7983 */ /* 0x000ea40000100800 */
[----:B------:R-:W-:Y:S01]  /*73a0*/  FADD.FTZ R144, -R232, R144 ;  /* 0x00000090e8907221 */ /* 0x000fe20000010100 */
[----:B------:R-:W-:Y:S02]  /*73b0*/  SHF.L.U32 R233, R12, 0x10, RZ ;  /* 0x000000100ce97819 */ /* 0x000fe400000006ff */
[----:B------:R-:W-:Y:S01]  /*73c0*/  SHF.L.U32 R238, R52, 0x10, RZ ;  /* 0x0000001034ee7819 */ /* 0x000fe200000006ff */
[----:B------:R-:W-:-:S04]  /*73d0*/  FMUL.FTZ R144, R237, R144 ;  /* 0x00000090ed907220 */ /* 0x000fc80000410000 */
[----:B------:R-:W-:Y:S01]  /*73e0*/  FFMA.FTZ R144, R144, R233, R238 ;  /* 0x000000e990907223 */ /* 0x000fe200000100ee */
[----:B------:R-:W-:Y:S01]  /*73f0*/  FADD.FTZ R233, -R232, R145 ;  /* 0x00000091e8e97221 */ /* 0x000fe20000010100 */
[----:B------:R-:W3:Y:S04]  /*7400*/  LDL R238, [R1+0x24] ;  /* 0x0000240001ee7983 */ /* 0x000ee80000100800 */
[----:B------:R-:W4:Y:S01]  /*7410*/  LDL R145, [R1+0x20] ;  /* 0x0000200001917983 */ /* 0x000f220000100800 */
[----:B0-----:R-:W-:-:S03]  /*7420*/  IMAD R2, R2, R250, RZ ;  /* 0x000000fa02027224 */ /* 0x001fc600078e02ff */
[----:B------:R-:W5:Y:S01]  /*7430*/  LDL R250, [R1+0x2c] ;  /* 0x00002c0001fa7983 */ /* 0x000f620000100800 */
[----:B------:R-:W-:Y:S01]  /*7440*/  FMUL.FTZ R233, R237, R233 ;  /* 0x000000e9ede97220 */ /* 0x000fe20000410000 */
[----:B---3--:R-:W-:Y:S02]  /*7450*/  SHF.L.U32 R238, R238, 0x10, RZ ;  /* 0x00000010eeee7819 */ /* 0x008fe400000006ff */
[----:B----4-:R-:W-:-:S05]  /*7460*/  SHF.L.U32 R145, R145, 0x10, RZ ;  /* 0x0000001091917819 */ /* 0x010fca00000006ff */
[----:B------:R-:W-:Y:S01]  /*7470*/  FFMA.FTZ R233, R233, R145, R238 ;  /* 0x00000091e9e97223 */ /* 0x000fe200000100ee */
[----:B------:R-:W-:Y:S01]  /*7480*/  FADD.FTZ R145, -R232, R146 ;  /* 0x00000092e8917221 */ /* 0x000fe20000010100 */
[----:B------:R-:W-:Y:S02]  /*7490*/  SHF.L.U32 R146, R13, 0x10, RZ ;  /* 0x000000100d927819 */ /* 0x000fe400000006ff */
[----:B------:R-:W-:Y:S01]  /*74a0*/  SHF.L.U32 R238, R53, 0x10, RZ ;  /* 0x0000001035ee7819 */ /* 0x000fe200000006ff */
[----:B------:R-:W-:-:S04]  /*74b0*/  FMUL.FTZ R145, R237, R145 ;  /* 0x00000091ed917220 */ /* 0x000fc80000410000 */
[----:B------:R-:W-:Y:S01]  /*74c0*/  FFMA.FTZ R145, R145, R146, R238 ;  /* 0x0000009291917223 */ /* 0x000fe200000100ee */
[----:B------:R-:W-:Y:S01]  /*74d0*/  FADD.FTZ R238, -R232, R147 ;  /* 0x00000093e8ee7221 */ /* 0x000fe20000010100 */
[----:B--2---:R-:W-:Y:S02]  /*74e0*/  SHF.L.U32 R146, R251, 0x10, RZ ;  /* 0x00000010fb927819 */ /* 0x004fe400000006ff */
[----:B-----5:R-:W-:Y:S01]  /*74f0*/  SHF.L.U32 R147, R250, 0x10, RZ ;  /* 0x00000010fa937819 */ /* 0x020fe200000006ff */
[C---:B------:R-:W-:Y:S01]  /*7500*/  FMUL.FTZ R238, R237.reuse, R238 ;  /* 0x000000eeedee7220 */ /* 0x040fe20000410000 */
[----:B------:R-:W2:Y:S03]  /*7510*/  LDL R251, [R1+0x38] ;  /* 0x0000380001fb7983 */ /* 0x000ea60000100800 */
[----:B------:R-:W-:Y:S01]  /*7520*/  FFMA.FTZ R238, R238, R146, R147 ;  /* 0x00000092eeee7223 */ /* 0x000fe20000010093 */
[----:B------:R-:W-:Y:S01]  /*7530*/  FADD.FTZ R146, -R232, R148 ;  /* 0x00000094e8927221 */ /* 0x000fe20000010100 */
[----:B------:R-:W-:Y:S01]  /*7540*/  SHF.L.U32 R147, R14, 0x10, RZ ;  /* 0x000000100e937819 */ /* 0x000fe200000006ff */
[----:B------:R-:W3:Y:S01]  /*7550*/  LDL R250, [R1+0x3c] ;  /* 0x00003c0001fa7983 */ /* 0x000ee20000100800 */
[----:B------:R-:W-:Y:S01]  /*7560*/  SHF.L.U32 R148, R54, 0x10, RZ ;  /* 0x0000001036947819 */ /* 0x000fe200000006ff */
[----:B------:R-:W-:-:S04]  /*7570*/  FMUL.FTZ R146, R237, R146 ;  /* 0x00000092ed927220 */ /* 0x000fc80000410000 */
[----:B------:R-:W-:Y:S01]  /*7580*/  FFMA.FTZ R146, R146, R147, R148 ;  /* 0x0000009392927223 */ /* 0x000fe20000010094 */
[----:B------:R-:W-:Y:S01]  /*7590*/  FADD.FTZ R147, -R232, R149 ;  /* 0x00000095e8937221 */ /* 0x000fe20000010100 */
[----:B------:R-:W4:Y:S04]  /*75a0*/  LDL R148, [R1+0x30] ;  /* 0x0000300001947983 */ /* 0x000f280000100800 */
[----:B------:R-:W5:Y:S01]  /*75b0*/  LDL R149, [R1+0x34] ;  /* 0x0000340001957983 */ /* 0x000f620000100800 */
[----:B------:R-:W-:-:S03]  /*75c0*/  F2FP.BF16.F32.PACK_AB R145, R238, R145 ;  /* 0x00000091ee91723e */ /* 0x000fc600000010ff */
[----:B------:R-:W3:Y:S01]  /*75d0*/  LDL R238, [R1+0x4c] ;  /* 0x00004c0001ee7983 */ /* 0x000ee20000100800 */
[----:B------:R-:W-:-:S03]  /*75e0*/  F2FP.BF16.F32.PACK_AB R144, R233, R144 ;  /* 0x00000090e990723e */ /* 0x000fc600000010ff */
[----:B------:R-:W3:Y:S01]  /*75f0*/  LDL R233, [R1+0x48] ;  /* 0x0000480001e97983 */ /* 0x000ee20000100800 */
[----:B------:R-:W-:Y:S01]  /*7600*/  FMUL.FTZ R147, R237, R147 ;  /* 0x00000093ed937220 */ /* 0x000fe20000410000 */
[----:B----4-:R-:W-:Y:S02]  /*7610*/  SHF.L.U32 R148, R148, 0x10, RZ ;  /* 0x0000001094947819 */ /* 0x010fe400000006ff */
[----:B-----5:R-:W-:-:S05]  /*7620*/  SHF.L.U32 R149, R149, 0x10, RZ ;  /* 0x0000001095957819 */ /* 0x020fca00000006ff */
        /* <DEDUP_REMOVED lines=8> */
[----:B---3--:R-:W-:Y:S01]  /*76b0*/  SHF.L.U32 R151, R250, 0x10, RZ ;  /* 0x00000010fa977819 */ /* 0x008fe200000006ff */
[----:B------:R-:W-:Y:S01]  /*76c0*/  FMUL.FTZ R149, R237, R149 ;  /* 0x00000095ed957220 */ /* 0x000fe20000410000 */
[----:B------:R-:W0:Y:S03]  /*76d0*/  LDC.64 R250, c[0x0][0x428] ;  /* 0x00010a00fffa7b82 */ /* 0x000e260000000a00 */
[----:B------:R-:W-:Y:S02]  /*76e0*/  FFMA.FTZ R149, R149, R150, R151 ;  /* 0x0000009695957223 */ /* 0x000fe40000010097 */
[----:B------:R-:W1:Y:S01]  /*76f0*/  S2R R151, SR_TID.X ;  /* 0x0000000000977919 */ /* 0x000e620000002100 */
[----:B------:R-:W-:-:S02]  /*7700*/  F2FP.BF16.F32.PACK_AB R146, R148, R146 ;  /* 0x000000929492723e */ /* 0x000fc400000010ff */
[----:B------:R-:W-:-:S04]  /*7710*/  SHF.R.S32.HI R148, RZ, 0x1f, R2 ;  /* 0x0000001fff947819 */ /* 0x000fc80000011402 */
[----:B------:R-:W-:Y:S02]  /*7720*/  LEA.HI R148, R148, R2, RZ, 0x3 ;  /* 0x0000000294947211 */ /* 0x000fe400078f18ff */
[----:B------:R-:W-:Y:S02]  /*7730*/  F2FP.BF16.F32.PACK_AB R147, R149, R147 ;  /* 0x000000939593723e */ /* 0x000fe400000010ff */
[----:B-1----:R-:W-:Y:S02]  /*7740*/  LOP3.LUT R2, R151, 0x1f, RZ, 0xc0, !PT ;  /* 0x0000001f97027812 */ /* 0x002fe400078ec0ff */
[----:B------:R-:W2:Y:S02]  /*7750*/  LDL R151, [R1+0x54] ;  /* 0x0000540001977983 */ /* 0x000ea40000100800 */
[----:B------:R-:W-:-:S05]  /*7760*/  LEA.HI.SX32 R150, R148, R2, 0x1d ;  /* 0x0000000294967211 */ /* 0x000fca00078feaff */
[----:B0-----:R-:W-:-:S05]  /*7770*/  IMAD.WIDE.U32 R148, R150, 0x10, R250 ;  /* 0x0000001096947825 */ /* 0x001fca00078e00fa */
[----:B------:R0:W-:Y:S02]  /*7780*/  STG.E.128 desc[UR6][R148.64], R144 ;  /* 0x0000009094007986 */ /* 0x0001e4000c101d06 */
[----:B0-----:R-:W-:Y:S02]  /*7790*/  FADD.FTZ R144, -R232, R152 ;  /* 0x00000098e8907221 */ /* 0x001fe40000010100 */
[----:B------:R-:W3:Y:S01]  /*77a0*/  LDL R152, [R1+0x50] ;  /* 0x0000500001987983 */ /* 0x000ee20000100800 */
[----:B------:R-:W-:Y:S01]  /*77b0*/  SHF.L.U32 R145, R16, 0x10, RZ ;  /* 0x0000001010917819 */ /* 0x000fe200000006ff */
[----:B------:R-:W-:Y:S01]  /*77c0*/  FMUL.FTZ R144, R237, R144 ;  /* 0x00000090ed907220 */ /* 0x000fe20000410000 */
[----:B------:R-:W-:-:S05]  /*77d0*/  SHF.L.U32 R146, R56, 0x10, RZ ;  /* 0x0000001038927819 */ /* 0x000fca00000006ff */
[----:B------:R-:W-:Y:S01]  /*77e0*/  FFMA.FTZ R144, R144, R145, R146 ;  /* 0x0000009190907223 */ /* 0x000fe20000010092 */
[----:B------:R-:W-:Y:S01]  /*77f0*/  FADD.FTZ R145, -R232, R154 ;  /* 0x0000009ae8917221 */ /* 0x000fe20000010100 */
[----:B------:R-:W-:Y:S01]  /*7800*/  SHF.L.U32 R146, R17, 0x10, RZ ;  /* 0x0000001011927819 */ /* 0x000fe200000006ff */
[----:B------:R-:W4:Y:S01]  /*7810*/  LDL R154, [R1+0x5c] ;  /* 0x00005c00019a7983 */ /* 0x000f220000100800 */
[----:B------:R-:W-:Y:S01]  /*7820*/  SHF.L.U32 R147, R57, 0x10, RZ ;  /* 0x0000001039937819 */ /* 0x000fe200000006ff */
[----:B------:R-:W-:-:S04]  /*7830*/  FMUL.FTZ R145, R237, R145 ;  /* 0x00000091ed917220 */ /* 0x000fc80000410000 */
[----:B------:R-:W-:Y:S01]  /*7840*/  FFMA.FTZ R145, R145, R146, R147 ;  /* 0x0000009291917223 */ /* 0x000fe20000010093 */
[----:B------:R-:W-:Y:S02]  /*7850*/  SHF.L.U32 R147, R238, 0x10, RZ ;  /* 0x00000010ee937819 */ /* 0x000fe400000006ff */
[----:B------:R-:W5:Y:S01]  /*7860*/  LDL R238, [R1+0x58] ;  /* 0x0000580001ee7983 */ /* 0x000f620000100800 */
[----:B------:R-:W-:Y:S01]  /*7870*/  FADD.FTZ R148, -R232, R155 ;  /* 0x0000009be8947221 */ /* 0x000fe20000010100 */
[----:B------:R-:W-:Y:S02]  /*7880*/  SHF.L.U32 R146, R233, 0x10, RZ ;  /* 0x00000010e9927819 */ /* 0x000fe400000006ff */
[----:B------:R-:W5:Y:S04]  /*7890*/  LDL R233, [R1+0x40] ;  /* 0x0000400001e97983 */ /* 0x000f680000100800 */
[----:B------:R-:W5:Y:S01]  /*78a0*/  LDL R155, [R1+0x44] ;  /* 0x00004400019b7983 */ /* 0x000f620000100800 */
        /* <DEDUP_REMOVED lines=8> */
[----:B------:R-:W-:Y:S02]  /*7930*/  FADD.FTZ R147, -R232, R157 ;  /* 0x0000009de8937221 */ /* 0x000fe40000010100 */
[----:B------:R-:W5:Y:S02]  /*7940*/  LDL R157, [R1+0x60] ;  /* 0x00006000019d7983 */ /* 0x000f640000100800 */
[----:B------:R-:W-:Y:S01]  /*7950*/  FMUL.FTZ R147, R237, R147 ;  /* 0x00000093ed937220 */ /* 0x000fe20000410000 */
[----:B--2---:R-:W-:Y:S02]  /*7960*/  SHF.L.U32 R151, R151, 0x10, RZ ;  /* 0x0000001097977819 */ /* 0x004fe400000006ff */
[----:B---3--:R-:W-:-:S05]  /*7970*/  SHF.L.U32 R149, R152, 0x10, RZ ;  /* 0x0000001098957819 */ /* 0x008fca00000006ff */
        /* <DEDUP_REMOVED lines=8> */
[----:B----4-:R-:W-:Y:S01]  /*7a00*/  SHF.L.U32 R154, R154, 0x10, RZ ;  /* 0x000000109a9a7819 */ /* 0x010fe200000006ff */
[----:B------:R-:W3:Y:S02]  /*7a10*/  LDL R159, [R1+0x78] ;  /* 0x00007800019f7983 */ /* 0x000ee40000100800 */
[----:B------:R-:W-:Y:S01]  /*7a20*/  FMUL.FTZ R151, R237, R151 ;  /* 0x00000097ed977220 */ /* 0x000fe20000410000 */
[----:B-----5:R-:W-:Y:S02]  /*7a30*/  SHF.L.U32 R152, R238, 0x10, RZ ;  /* 0x00000010ee987819 */ /* 0x020fe400000006ff */
[----:B------:R-:W4:Y:S03]  /*7a40*/  LDL R238, [R1+0x6c] ;  /* 0x00006c0001ee7983 */ /* 0x000f260000100800 */
[----:B------:R-:W-:Y:S01]  /*7a50*/  FFMA.FTZ R152, R151, R152, R154 ;  /* 0x0000009897987223 */ /* 0x000fe2000001009a */
[----:B------:R-:W-:Y:S01]  /*7a60*/  FADD.FTZ R151, -R232, R153 ;  /* 0x00000099e8977221 */ /* 0x000fe20000010100 */
[----:B------:R-:W-:-:S02]  /*7a70*/  SHF.L.U32 R153, R233, 0x10, RZ ;  /* 0x00000010e9997819 */ /* 0x000fc400000006ff */
[----:B------:R-:W-:Y:S01]  /*7a80*/  SHF.L.U32 R154, R155, 0x10, RZ ;  /* 0x000000109b9a7819 */ /* 0x000fe200000006ff */
[----:B------:R-:W-:Y:S01]  /*7a90*/  FMUL.FTZ R151, R237, R151 ;  /* 0x00000097ed977220 */ /* 0x000fe20000410000 */
[----:B------:R-:W5:Y:S03]  /*7aa0*/  LDL R233, [R1+0x70] ;  /* 0x0000700001e97983 */ /* 0x000f660000100800 */
[----:B------:R-:W-:Y:S01]  /*7ab0*/  FFMA.FTZ R151, R151, R153, R154 ;  /* 0x0000009997977223 */ /* 0x000fe2000001009a */
[----:B------:R-:W-:Y:S01]  /*7ac0*/  F2FP.BF16.F32.PACK_AB R145, R148, R145 ;  /* 0x000000919491723e */ /* 0x000fe200000010ff */
[----:B------:R-:W2:Y:S01]  /*7ad0*/  LDL R154, [R1+0x68] ;  /* 0x00006800019a7983 */ /* 0x000ea20000100800 */
[----:B------:R-:W-:Y:S02]  /*7ae0*/  IADD3 R148, PT, PT, R150, 0x20, RZ ;  /* 0x0000002096947810 */ /* 0x000fe40007ffe0ff */
[----:B------:R-:W-:Y:S01]  /*7af0*/  F2FP.BF16.F32.PACK_AB R146, R149, R146 ;  /* 0x000000929592723e */ /* 0x000fe200000010ff */
[----:B------:R-:W3:Y:S01]  /*7b00*/  LDL R155, [R1+0x64] ;  /* 0x00006400019b7983 */ /* 0x000ee20000100800 */
[----:B------:R-:W-:Y:S01]  /*7b10*/  F2FP.BF16.F32.PACK_AB R147, R152, R147 ;  /* 0x000000939893723e */ /* 0x000fe200000010ff */
[----:B------:R-:W-:Y:S01]  /*7b20*/  IMAD.WIDE.U32 R148, R148, 0x10, R250 ;  /* 0x0000001094947825 */ /* 0x000fe200078e00fa */
[----:B------:R-:W-:-:S05]  /*7b30*/  F2FP.BF16.F32.PACK_AB R144, R151, R144 ;  /* 0x000000909790723e */ /* 0x000fca00000010ff */
[----:B------:R0:W-:Y:S02]  /*7b40*/  STG.E.128 desc[UR6][R148.64], R144 ;  /* 0x0000009094007986 */ /* 0x0001e4000c101d06 */
[----:B0-----:R-:W-:Y:S01]  /*7b50*/  FADD.FTZ R144, -R232, R160 ;  /* 0x000000a0e8907221 */ /* 0x001fe20000010100 */
[----:B------:R-:W-:Y:S02]  /*7b60*/  SHF.L.U32 R145, R20, 0x10, RZ ;  /* 0x0000001014917819 */ /* 0x000fe400000006ff */
[----:B------:R-:W-:Y:S01]  /*7b70*/  SHF.L.U32 R146, R60, 0x10, RZ ;  /* 0x000000103c927819 */ /* 0x000fe200000006ff */
[----:B------:R-:W-:Y:S01]  /*7b80*/  FMUL.FTZ R144, R237, R144 ;  /* 0x00000090ed907220 */ /* 0x000fe20000410000 */
[----:B------:R-:W-:Y:S01]  /*7b90*/  SHF.L.U32 R147, R61, 0x10, RZ ;  /* 0x000000103d937819 */ /* 0x000fe200000006ff */
[----:B------:R-:W-:Y:S01]  /*7ba0*/  FADD.FTZ R148, -R232, R163 ;  /* 0x000000a3e8947221 */ /* 0x000fe20000010100 */
[----:B------:R-:W-:Y:S01]  /*7bb0*/  SHF.L.U32 R149, R62, 0x10, RZ ;  /* 0x000000103e957819 */ /* 0x000fe200000006ff */
[----:B------:R-:W-:Y:S01]  /*7bc0*/  FFMA.FTZ R144, R144, R145, R146 ;  /* 0x0000009190907223 */ /* 0x000fe20000010092 */
[----:B------:R-:W-:Y:S01]  /*7bd0*/  FADD.FTZ R145, -R232, R162 ;  /* 0x000000a2e8917221 */ /* 0x000fe20000010100 */
[----:B------:R-:W-:Y:S01]  /*7be0*/  SHF.L.U32 R146, R21, 0x10, RZ ;  /* 0x0000001015927819 */ /* 0x000fe200000006ff */
[C---:B------:R-:W-:Y:S01]  /*7bf0*/  FMUL.FTZ R148, R237.reuse, R148 ;  /* 0x00000094ed947220 */ /* 0x040fe20000410000 */
[----:B------:R-:W-:Y:S01]  /*7c00*/  SHF.L.U32 R151, R156, 0x10, RZ ;  /* 0x000000109c977819 */ /* 0x000fe200000006ff */
[----:B------:R-:W-:Y:S01]  /*7c10*/  FMUL.FTZ R145, R237, R145 ;  /* 0x00000091ed917220 */ /* 0x000fe20000410000 */
[----:B------:R-:W-:Y:S01]  /*7c20*/  SHF.L.U32 R152, R63, 0x10, RZ ;  /* 0x000000103f987819 */ /* 0x000fe200000006ff */
[----:B------:R-:W3:Y:S02]  /*7c30*/  LDL R160, [R1+0x80] ;  /* 0x0000800001a07983 */ /* 0x000ee40000100800 */
[----:B------:R-:W-:-:S02]  /*7c40*/  FFMA.FTZ R145, R145, R146, R147 ;  /* 0x0000009291917223 */ /* 0x000fc40000010093 */
[----:B------:R-:W3:Y:S04]  /*7c50*/  LDL R156, [R1+0x84] ;  /* 0x00008400019c7983 */ /* 0x000ee80000100800 */
[----:B------:R-:W3:Y:S04]  /*7c60*/  LDL R162, [R1+0xbc] ;  /* 0x0000bc0001a27983 */ /* 0x000ee80000100800 */
[----:B------:R-:W3:Y:S01]  /*7c70*/  LDL R163, [R1+0xc4] ;  /* 0x0000c40001a37983 */ /* 0x000ee20000100800 */
[----:B----4-:R-:W-:Y:S02]  /*7c80*/  SHF.L.U32 R147, R238, 0x10, RZ ;  /* 0x00000010ee937819 */ /* 0x010fe400000006ff */
[----:B--2---:R-:W-:-:S05]  /*7c90*/  SHF.L.U32 R146, R154, 0x10, RZ ;  /* 0x000000109a927819 */ /* 0x004fca00000006ff */
[----:B------:R-:W-:Y:S01]  /*7ca0*/  FFMA.FTZ R148, R148, R146, R147 ;  /* 0x0000009294947223 */ /* 0x000fe20000010093 */
[----:B------:R-:W-:Y:S01]  /*7cb0*/  FADD.FTZ R146, -R232, R164 ;  /* 0x000000a4e8927221 */ /* 0x000fe20000010100 */
[----:B------:R-:W-:Y:S01]  /*7cc0*/  SHF.L.U32 R147, R22, 0x10, RZ ;  /* 0x0000001016937819 */ /* 0x000fe200000006ff */
[----:B------:R-:W2:Y:S02]  /*7cd0*/  LDL R164, [R1+0xc0] ;  /* 0x0000c00001a47983 */ /* 0x000ea40000100800 */
[----:B------:R-:W-:-:S04]  /*7ce0*/  FMUL.FTZ R146, R237, R146 ;  /* 0x00000092ed927220 */ /* 0x000fc80000410000 */
[----:B------:R-:W-:Y:S01]  /*7cf0*/  FFMA.FTZ R146, R146, R147, R149 ;  /* 0x0000009392927223 */ /* 0x000fe20000010095 */
[----:B------:R-:W-:Y:S01]  /*7d00*/  FADD.FTZ R147, -R232, R165 ;  /* 0x000000a5e8937221 */ /* 0x000fe20000010100 */
[----:B-----5:R-:W-:Y:S01]  /*7d10*/  SHF.L.U32 R149, R233, 0x10, RZ ;  /* 0x00000010e9957819 */ /* 0x020fe200000006ff */
[----:B------:R-:W4:Y:S02]  /*7d20*/  LDL R165, [R1+0xb0] ;  /* 0x0000b00001a57983 */ /* 0x000f240000100800 */
[----:B------:R-:W-:-:S04]  /*7d30*/  FMUL.FTZ R147, R237, R147 ;  /* 0x00000093ed937220 */ /* 0x000fc80000410000 */
[----:B------:R-:W-:Y:S01]  /*7d40*/  FFMA.FTZ R149, R147, R149, R151 ;  /* 0x0000009593957223 */ /* 0x000fe20000010097 */
[----:B------:R-:W-:Y:S01]  /*7d50*/  FADD.FTZ R147, -R232, R166 ;  /* 0x000000a6e8937221 */ /* 0x000fe20000010100 */
[----:B------:R-:W-:Y:S01]  /*7d60*/  SHF.L.U32 R151, R23, 0x10, RZ ;  /* 0x0000001017977819 */ /* 0x000fe200000006ff */
[----:B------:R-:W5:Y:S02]  /*7d70*/  LDL R166, [R1+0xc8] ;  /* 0x0000c80001a67983 */ /* 0x000f640000100800 */
[----:B------:R-:W-:-:S04]  /*7d80*/  FMUL.FTZ R147, R237, R147 ;  /* 0x00000093ed937220 */ /* 0x000fc80000410000 */
[----:B------:R-:W-:Y:S01]  /*7d90*/  FFMA.FTZ R147, R147, R151, R152 ;  /* 0x0000009793937223 */ /* 0x000fe20000010098 */
[----:B------:R-:W-:Y:S01]  /*7da0*/  FADD.FTZ R151, -R232, R167 ;  /* 0x000000a7e8977221 */ /* 0x000fe20000010100 */
[----:B---3--:R-:W-:Y:S01]  /*7db0*/  SHF.L.U32 R152, R159, 0x10, RZ ;  /* 0x000000109f987819 */ /* 0x008fe200000006ff */
[----:B------:R-:W3:Y:S01]  /*7dc0*/  LDL R167, [R1+0xb8] ;  /* 0x0000b80001a77983 */ /* 0x000ee20000100800 */
[----:B------:R-:W-:Y:S01]  /*7dd0*/  SHF.L.U32 R153, R158, 0x10, RZ ;  /* 0x000000109e997819 */ /* 0x000fe200000006ff */
[----:B------:R-:W-:Y:S02]  /*7de0*/  FMUL.FTZ R151, R237, R151 ;  /* 0x00000097ed977220 */ /* 0x000fe40000410000 */
[----:B------:R-:W2:Y:S02]  /*7df0*/  LDL R158, [R1+0x88] ;  /* 0x00008800019e7983 */ /* 0x000ea40000100800 */
[----:B------:R-:W-:Y:S01]  /*7e00*/  FFMA.FTZ R152, R151, R152, R153 ;  /* 0x0000009897987223 */ /* 0x000fe20000010099 */
[----:B------:R-:W-:Y:S01]  /*7e10*/  SHF.L.U32 R153, R157, 0x10, RZ ;  /* 0x000000109d997819 */ /* 0x000fe200000006ff */
[----:B------:R-:W4:Y:S04]  /*7e20*/  LDL R159, [R1+0x90] ;  /* 0x00009000019f7983 */ /* 0x000f280000100800 */
[----:B------:R-:W5:Y:S01]  /*7e30*/  LDL R157, [R1+0x8c] ;  /* 0x00008c00019d7983 */ /* 0x000f620000100800 */
[----:B------:R-:W-:Y:S01]  /*7e40*/  FADD.FTZ R151, -R232, R161 ;  /* 0x000000a1e8977221 */ /* 0x000fe20000010100 */
[----:B------:R-:W-:-:S02]  /*7e50*/  SHF.L.U32 R154, R155, 0x10, RZ ;  /* 0x000000109b9a7819 */ /* 0x000fc400000006ff */
[----:B------:R-:W-:Y:S01]  /*7e60*/  F2FP.BF16.F32.PACK_AB R145, R148, R145 ;  /* 0x000000919491723e */ /* 0x000fe200000010ff */
[----:B------:R-:W-:Y:S01]  /*7e70*/  FMUL.FTZ R151, R237, R151 ;  /* 0x00000097ed977220 */ /* 0x000fe20000410000 */
[----:B------:R-:W-:Y:S01]  /*7e80*/  IADD3 R148, PT, PT, R150, 0x40, RZ ;  /* 0x0000004096947810 */ /* 0x000fe20007ffe0ff */
[----:B------:R-:W3:Y:S02]  /*7e90*/  LDL R155, [R1+0x94] ;  /* 0x00009400019b7983 */ /* 0x000ee40000100800 */
[----:B------:R-:W-:Y:S01]  /*7ea0*/  FFMA.FTZ R151, R151, R153, R154 ;  /* 0x0000009997977223 */ /* 0x000fe2000001009a */
[----:B------:R-:W-:Y:S01]  /*7eb0*/  F2FP.BF16.F32.PACK_AB R146, R149, R146 ;  /* 0x000000929592723e */ /* 0x000fe200000010ff */
[----:B------:R-:W-:Y:S01]  /*7ec0*/  IMAD.WIDE.U32 R148, R148, 0x10, R250 ;  /* 0x0000001094947825 */ /* 0x000fe200078e00fa */
[----:B------:R-:W-:Y:S01]  /*7ed0*/  F2FP.BF16.F32.PACK_AB R147, R152, R147 ;  /* 0x000000939893723e */ /* 0x000fe200000010ff */
[----:B------:R-:W3:Y:S01]  /*7ee0*/  LDL R153, [R1+0x9c] ;  /* 0x00009c0001997983 */ /* 0x000ee20000100800 */
[----:B------:R-:W-:-:S03]  /*7ef0*/  F2FP.BF16.F32.PACK_AB R144, R151, R144 ;  /* 0x000000909790723e */ /* 0x000fc600000010ff */
[----:B------:R-:W3:Y:S04]  /*7f00*/  LDL R161, [R1+0xb4] ;  /* 0x0000b40001a17983 */ /* 0x000ee80000100800 */
[----:B------:R0:W-:Y:S02]  /*7f10*/  STG.E.128 desc[UR6][R148.64], R144 ;  /* 0x0000009094007986 */ /* 0x0001e4000c101d06 */
[----:B0-----:R-:W-:Y:S01]  /*7f20*/  FADD.FTZ R144, -R232, R168 ;  /* 0x000000a8e8907221 */ /* 0x001fe20000010100 */
[----:B------:R-:W-:Y:S02]  /*7f30*/  SHF.L.U32 R145, R24, 0x10, RZ ;  /* 0x0000001018917819 */ /* 0x000fe400000006ff */
[----:B------:R-:W-:Y:S01]  /*7f40*/  SHF.L.U32 R146, R64, 0x10, RZ ;  /* 0x0000001040927819 */ /* 0x000fe200000006ff */
[C---:B------:R-:W-:Y:S01]  /*7f50*/  FMUL.FTZ R144, R237.reuse, R144 ;  /* 0x00000090ed907220 */ /* 0x040fe20000410000 */
[C---:B------:R-:W-:Y:S01]  /*7f60*/  FADD.FTZ R147, -R232.reuse, R169 ;  /* 0x000000a9e8937221 */ /* 0x040fe20000010100 */
[C---:B------:R-:W-:Y:S01]  /*7f70*/  FADD.FTZ R148, -R232.reuse, R170 ;  /* 0x000000aae8947221 */ /* 0x040fe20000010100 */
[----:B------:R-:W-:Y:S01]  /*7f80*/  FADD.FTZ R149, -R232, R171 ;  /* 0x000000abe8957221 */ /* 0x000fe20000010100 */
[----:B------:R-:W-:Y:S01]  /*7f90*/  FFMA.FTZ R144, R144, R145, R146 ;  /* 0x0000009190907223 */ /* 0x000fe20000010092 */
[----:B------:R-:W-:Y:S01]  /*7fa0*/  FMUL.FTZ R145, R237, R147 ;  /* 0x00000093ed917220 */ /* 0x000fe20000410000 */
[----:B------:R-:W-:Y:S01]  /*7fb0*/  SHF.L.U32 R146, R160, 0x10, RZ ;  /* 0x00000010a0927819 */ /* 0x000fe200000006ff */
[----:B------:R-:W-:Y:S01]  /*7fc0*/  FADD.FTZ R151, -R232, R172 ;  /* 0x000000ace8977221 */ /* 0x000fe20000010100 */
[----:B------:R-:W-:Y:S01]  /*7fd0*/  SHF.L.U32 R147, R156, 0x10, RZ ;  /* 0x000000109c937819 */ /* 0x000fe200000006ff */
[----:B------:R-:W3:Y:S04]  /*7fe0*/  LDL R160, [R1+0xa8] ;  /* 0x0000a80001a07983 */ /* 0x000ee80000100800 */
[----:B------:R-:W3:Y:S01]  /*7ff0*/  LDL R156, [R1+0x98] ;  /* 0x00009800019c7983 */ /* 0x000ee20000100800 */
[----:B------:R-:W-:Y:S01]  /*8000*/  FFMA.FTZ R145, R145, R146, R147 ;  /* 0x0000009291917223 */ /* 0x000fe20000010093 */
[----:B------:R-:W-:Y:S01]  /*8010*/  FMUL.FTZ R146, R237, R148 ;  /* 0x00000094ed927220 */ /* 0x000fe20000410000 */
[----:B------:R-:W-:-:S02]  /*8020*/  SHF.L.U32 R147, R25, 0x10, RZ ;  /* 0x0000001019937819 */ /* 0x000fc400000006ff */
[----:B------:R-:W-:Y:S01]  /*8030*/  SHF.L.U32 R154, R26, 0x10, RZ ;  /* 0x000000101a9a7819 */ /* 0x000fe200000006ff */
[----:B------:R-:W-:Y:S01]  /*8040*/  FADD.FTZ R152, -R232, R174 ;  /* 0x000000aee8987221 */ /* 0x000fe20000010100 */
[----:B------:R-:W-:Y:S01]  /*8050*/  SHF.L.U32 R148, R65, 0x10, RZ ;  /* 0x0000001041947819 */ /* 0x000fe200000006ff */
[C---:B------:R-:W-:Y:S01]  /*8060*/  FMUL.FTZ R151, R237.reuse, R151 ;  /* 0x00000097ed977220 */ /* 0x040fe20000410000 */
[----:B------:R-:W3:Y:S03]  /*8070*/  LDL R169, [R1+0xd0] ;  /* 0x0000d00001a97983 */ /* 0x000ee60000100800 */
[----:B------:R-:W-:Y:S01]  /*8080*/  FFMA.FTZ R146, R146, R147, R148 ;  /* 0x0000009392927223 */ /* 0x000fe20000010094 */
[----:B------:R-:W-:Y:S01]  /*8090*/  FMUL.FTZ R147, R237, R149 ;  /* 0x00000095ed937220 */ /* 0x000fe20000410000 */
[----:B------:R-:W3:Y:S04]  /*80a0*/  LDL R172, [R1+0xd8] ;  /* 0x0000d80001ac7983 */ /* 0x000ee80000100800 */
[----:B------:R-:W3:Y:S04]  /*80b0*/  LDL R168, [R1+0xdc] ;  /* 0x0000dc0001a87983 */ /* 0x000ee80000100800 */
[----:B------:R-:W3:Y:S04]  /*80c0*/  LDL R171, [R1+0xe0] ;  /* 0x0000e00001ab7983 */ /* 0x000ee80000100800 */
[----:B------:R-:W3:Y:S04]  /*80d0*/  LDL R170, [R1+0xe4] ;  /* 0x0000e40001aa7983 */ /* 0x000ee80000100800 */
[----:B------:R-:W3:Y:S01]  /*80e0*/  LDL R174, [R1+0xe8] ;  /* 0x0000e80001ae7983 */ /* 0x000ee20000100800 */
[----:B--2---:R-:W-:-:S03]  /*80f0*/  SHF.L.U32 R148, R158, 0x10, RZ ;  /* 0x000000109e947819 */ /* 0x004fc600000006ff */
[----:B------:R-:W2:Y:S01]  /*8100*/  LDL R158, [R1+0xa0] ;  /* 0x0000a000019e7983 */ /* 0x000ea20000100800 */
[----:B-----5:R-:W-:-:S03]  /*8110*/  SHF.L.U32 R149, R157, 0x10, RZ ;  /* 0x000000109d957819 */ /* 0x020fc600000006ff */
[----:B------:R-:W5:Y:S02]  /*8120*/  LDL R157, [R1+0xa4] ;  /* 0x0000a400019d7983 */ /* 0x000f640000100800 */
[----:B------:R-:W-:Y:S01]  /*8130*/  FFMA.FTZ R147, R147, R148, R149 ;  /* 0x0000009493937223 */ /* 0x000fe20000010095 */
[----:B------:R-:W-:-:S05]  /*8140*/  SHF.L.U32 R148, R66, 0x10, RZ ;  /* 0x0000001042947819 */ /* 0x000fca00000006ff */
[----:B------:R-:W-:Y:S01]  /*8150*/  FFMA.FTZ R154, R151, R154, R148 ;  /* 0x0000009a979a7223 */ /* 0x000fe20000010094 */
[----:B----4-:R-:W-:Y:S02]  /*8160*/  SHF.L.U32 R148, R159, 0x10, RZ ;  /* 0x000000109f947819 */ /* 0x010fe400000006ff */
[----:B------:R-:W4:Y:S01]  /*8170*/  LDL R159, [R1+0xac] ;  /* 0x0000ac00019f7983 */ /* 0x000f220000100800 */
[----:B------:R-:W-:Y:S01]  /*8180*/  FADD.FTZ R149, -R232, R173 ;  /* 0x000000ade8957221 */ /* 0x000fe20000010100 */
[----:B---3--:R-:W-:Y:S01]  /*8190*/  SHF.L.U32 R151, R155, 0x10, RZ ;  /* 0x000000109b977819 */ /* 0x008fe200000006ff */
[C---:B------:R-:W-:Y:S01]  /*81a0*/  FMUL.FTZ R152, R237.reuse, R152 ;  /* 0x00000098ed987220 */ /* 0x040fe20000410000 */
[----:B------:R-:W3:Y:S01]  /*81b0*/  LDL R173, [R1+0xec] ;  /* 0x0000ec0001ad7983 */ /* 0x000ee20000100800 */
[----:B------:R-:W-:Y:S01]  /*81c0*/  FMUL.FTZ R149, R237, R149 ;  /* 0x00000095ed957220 */ /* 0x000fe20000410000 */
[----:B------:R-:W-:-:S03]  /*81d0*/  SHF.L.U32 R155, R27, 0x10, RZ ;  /* 0x000000101b9b7819 */ /* 0x000fc600000006ff */
[----:B------:R-:W-:Y:S01]  /*81e0*/  FFMA.FTZ R149, R149, R148, R151 ;  /* 0x0000009495957223 */ /* 0x000fe20000010097 */
[----:B------:R-:W-:Y:S01]  /*81f0*/  SHF.L.U32 R148, R67, 0x10, RZ ;  /* 0x0000001043947819 */ /* 0x000fe200000006ff */
[----:B------:R-:W-:Y:S02]  /*8200*/  FADD.FTZ R151, -R232, R175 ;  /* 0x000000afe8977221 */ /* 0x000fe40000010100 */
[----:B------:R-:W3:Y:S02]  /*8210*/  LDL R175, [R1+0xf4] ;  /* 0x0000f40001af7983 */ /* 0x000ee40000100800 */
[----:B------:R-:W-:Y:S01]  /*8220*/  FFMA.FTZ R155, R152, R155, R148 ;  /* 0x0000009b989b7223 */ /* 0x000fe20000010094 */
[----:B------:R-:W-:Y:S01]  /*8230*/  SHF.L.U32 R148, R153, 0x10, RZ ;  /* 0x0000001099947819 */ /* 0x000fe200000006ff */
[----:B------:R-:W-:Y:S01]  /*8240*/  FMUL.FTZ R151, R237, R151 ;  /* 0x00000097ed977220 */ /* 0x000fe20000410000 */
[----:B------:R-:W-:Y:S02]  /*8250*/  FADD.FTZ R153, -R232, R176 ;  /* 0x000000b0e8997221 */ /* 0x000fe40000010100 */
[----:B------:R-:W3:Y:S01]  /*8260*/  LDL R176, [R1+0xfc] ;  /* 0x0000fc0001b07983 */ /* 0x000ee20000100800 */
[----:B------:R-:W-:Y:S01]  /*8270*/  SHF.L.U32 R152, R156, 0x10, RZ ;  /* 0x000000109c987819 */ /* 0x000fe200000006ff */
[----:B------:R-:W-:-:S02]  /*8280*/  FADD.FTZ R156, -R232, R177 ;  /* 0x000000b1e89c7221 */ /* 0x000fc40000010100 */
[----:B------:R-:W3:Y:S02]  /*8290*/  LDL R177, [R1+0x104] ;  /* 0x0001040001b17983 */ /* 0x000ee40000100800 */
[----:B------:R-:W-:Y:S01]  /*82a0*/  FFMA.FTZ R152, R151, R152, R148 ;  /* 0x0000009897987223 */ /* 0x000fe20000010094 */
[----:B------:R-:W-:Y:S01]  /*82b0*/  FMUL.FTZ R148, R237, R153 ;  /* 0x00000099ed947220 */ /* 0x000fe20000410000 */
[----:B------:R-:W-:Y:S02]  /*82c0*/  SHF.L.U32 R151, R28, 0x10, RZ ;  /* 0x000000101c977819 */ /* 0x000fe400000006ff */
[----:B------:R-:W-:-:S05]  /*82d0*/  SHF.L.U32 R153, R68, 0x10, RZ ;  /* 0x0000001044997819 */ /* 0x000fca00000006ff */
[----:B------:R-:W-:Y:S01]  /*82e0*/  FFMA.FTZ R148, R148, R151, R153 ;  /* 0x0000009794947223 */ /* 0x000fe20000010099 */
[----:B------:R-:W-:Y:S01]  /*82f0*/  FMUL.FTZ R151, R237, R156 ;  /* 0x0000009ced977220 */ /* 0x000fe20000410000 */
[----:B--2---:R-:W-:Y:S02]  /*8300*/  SHF.L.U32 R153, R158, 0x10, RZ ;  /* 0x000000109e997819 */ /* 0x004fe400000006ff */
[----:B-----5:R-:W-:Y:S01]  /*8310*/  SHF.L.U32 R156, R157, 0x10, RZ ;  /* 0x000000109d9c7819 */ /* 0x020fe200000006ff */
[C---:B------:R-:W-:Y:S01]  /*8320*/  FADD.FTZ R157, -R232.reuse, R178 ;  /* 0x000000b2e89d7221 */ /* 0x040fe20000010100 */
[----:B------:R-:W-:Y:S01]  /*8330*/  FADD.FTZ R158, -R232, R179 ;  /* 0x000000b3e89e7221 */ /* 0x000fe20000010100 */
[----:B------:R-:W2:Y:S02]  /*8340*/  LDL R178, [R1+0x100] ;  /* 0x0001000001b27983 */ /* 0x000ea40000100800 */
[----:B------:R-:W-:Y:S01]  /*8350*/  FFMA.FTZ R151, R151, R153, R156 ;  /* 0x0000009997977223 */ /* 0x000fe2000001009c */
[----:B------:R-:W-:Y:S01]  /*8360*/  FMUL.FTZ R156, R237, R157 ;  /* 0x0000009ded9c7220 */ /* 0x000fe20000410000 */
[----:B------:R-:W-:Y:S01]  /*8370*/  SHF.L.U32 R153, R29, 0x10, RZ ;  /* 0x000000101d997819 */ /* 0x000fe200000006ff */
[----:B------:R-:W5:Y:S01]  /*8380*/  LDL R179, [R1+0xf0] ;  /* 0x0000f00001b37983 */ /* 0x000f620000100800 */
[----:B------:R-:W-:-:S05]  /*8390*/  SHF.L.U32 R157, R69, 0x10, RZ ;  /* 0x00000010459d7819 */ /* 0x000fca00000006ff */
[----:B------:R-:W-:Y:S01]  /*83a0*/  FFMA.FTZ R156, R156, R153, R157 ;  /* 0x000000999c9c7223 */ /* 0x000fe2000001009d */
[----:B------:R-:W-:Y:S01]  /*83b0*/  FMUL.FTZ R157, R237, R158 ;  /* 0x0000009eed9d7220 */ /* 0x000fe20000410000 */
[----:B----4-:R-:W-:Y:S01]  /*83c0*/  SHF.L.U32 R158, R159, 0x10, RZ ;  /* 0x000000109f9e7819 */ /* 0x010fe200000006ff */
[----:B------:R-:W-:Y:S01]  /*83d0*/  FADD.FTZ R159, -R232, R180 ;  /* 0x000000b4e89f7221 */ /* 0x000fe20000010100 */
[----:B------:R-:W-:Y:S02]  /*83e0*/  SHF.L.U32 R180, R165, 0x10, RZ ;  /* 0x00000010a5b47819 */ /* 0x000fe400000006ff */
[----:B------:R-:W4:Y:S01]  /*83f0*/  LDL R165, [R1+0xcc] ;  /* 0x0000cc0001a57983 */ /* 0x000f220000100800 */
[----:B------:R-:W-:Y:S01]  /*8400*/  SHF.L.U32 R153, R160, 0x10, RZ ;  /* 0x00000010a0997819 */ /* 0x000fe200000006ff */
[----:B------:R-:W-:Y:S01]  /*8410*/  FADD.FTZ R160, -R232, R181 ;  /* 0x000000b5e8a07221 */ /* 0x000fe20000010100 */
[----:B------:R-:W-:Y:S02]  /*8420*/  SHF.L.U32 R181, R167, 0x10, RZ ;  /* 0x00000010a7b57819 */ /* 0x000fe400000006ff */
[----:B------:R-:W3:Y:S01]  /*8430*/  LDL R167, [R1+0xd4] ;  /* 0x0000d40001a77983 */ /* 0x000ee20000100800 */
[----:B------:R-:W-:Y:S01]  /*8440*/  FFMA.FTZ R157, R157, R153, R158 ;  /* 0x000000999d9d7223 */ /* 0x000fe2000001009e */
[----:B------:R-:W-:Y:S01]  /*8450*/  FMUL.FTZ R158, R237, R159 ;  /* 0x0000009fed9e7220 */ /* 0x000fe20000410000 */
[----:B------:R-:W-:-:S02]  /*8460*/  SHF.L.U32 R153, R30, 0x10, RZ ;  /* 0x000000101e997819 */ /* 0x000fc400000006ff */
[----:B------:R-:W-:Y:S01]  /*8470*/  SHF.L.U32 R159, R70, 0x10, RZ ;  /* 0x00000010469f7819 */ /* 0x000fe200000006ff */
[----:B------:R-:W-:-:S04]  /*8480*/  FMUL.FTZ R160, R237, R160 ;  /* 0x000000a0eda07220 */ /* 0x000fc80000410000 */
[----:B------:R-:W-:Y:S01]  /*8490*/  FFMA.FTZ R158, R158, R153, R159 ;  /* 0x000000999e9e7223 */ /* 0x000fe2000001009f */
[----:B------:R-:W-:Y:S01]  /*84a0*/  SHF.L.U32 R153, R161, 0x10, RZ ;  /* 0x00000010a1997819 */ /* 0x000fe200000006ff */
[C---:B------:R-:W-:Y:S02]  /*84b0*/  FADD.FTZ R161, -R232.reuse, R183 ;  /* 0x000000b7e8a17221 */ /* 0x040fe40000010100 */
[----:B------:R-:W2:Y:S01]  /*84c0*/  LDL R183, [R1+0xf8] ;  /* 0x0000f80001b77983 */ /* 0x000ea20000100800 */
[----:B------:R-:W-:Y:S01]  /*84d0*/  FADD.FTZ R159, -R232, R182 ;  /* 0x000000b6e89f7221 */ /* 0x000fe20000010100 */
[----:B------:R-:W-:Y:S01]  /*84e0*/  FFMA.FTZ R180, R160, R180, R153 ;  /* 0x000000b4a0b47223 */ /* 0x000fe20000010099 */
[----:B------:R-:W-:Y:S01]  /*84f0*/  SHF.L.U32 R153, R31, 0x10, RZ ;  /* 0x000000101f997819 */ /* 0x000fe200000006ff */
[----:B------:R-:W-:Y:S01]  /*8500*/  FMUL.FTZ R161, R237, R161 ;  /* 0x000000a1eda17220 */ /* 0x000fe20000410000 */
[----:B------:R-:W-:Y:S01]  /*8510*/  SHF.L.U32 R160, R71, 0x10, RZ ;  /* 0x0000001047a07819 */ /* 0x000fe200000006ff */
[----:B------:R-:W-:Y:S01]  /*8520*/  FMUL.FTZ R159, R237, R159 ;  /* 0x0000009fed9f7220 */ /* 0x000fe20000410000 */
[----:B------:R-:W2:Y:S03]  /*8530*/  LDL R182, [R1+0x10c] ;  /* 0x00010c0001b67983 */ /* 0x000ea60000100800 */
[----:B------:R-:W-:Y:S01]  /*8540*/  FFMA.FTZ R159, R159, R153, R160 ;  /* 0x000000999f9f7223 */ /* 0x000fe200000100a0 */
[----:B------:R-:W-:Y:S01]  /*8550*/  SHF.L.U32 R153, R162, 0x10, RZ ;  /* 0x00000010a2997819 */ /* 0x000fe200000006ff */
[C---:B------:R-:W-:Y:S01]  /*8560*/  FADD.FTZ R160, -R232.reuse, R184 ;  /* 0x000000b8e8a07221 */ /* 0x040fe20000010100 */
[----:B------:R-:W-:Y:S01]  /*8570*/  FADD.FTZ R162, -R232, R185 ;  /* 0x000000b9e8a27221 */ /* 0x000fe20000010100 */
[----:B------:R-:W2:Y:S02]  /*8580*/  LDL R184, [R1+0x114] ;  /* 0x0001140001b87983 */ /* 0x000ea40000100800 */
[----:B------:R-:W-:Y:S01]  /*8590*/  FFMA.FTZ R181, R161, R181, R153 ;  /* 0x000000b5a1b57223 */ /* 0x000fe20000010099 */
[----:B------:R-:W-:Y:S01]  /*85a0*/  SHF.L.U32 R153, R32, 0x10, RZ ;  /* 0x0000001020997819 */ /* 0x000fe200000006ff */
[C---:B------:R-:W-:Y:S01]  /*85b0*/  FMUL.FTZ R160, R237.reuse, R160 ;  /* 0x000000a0eda07220 */ /* 0x040fe20000410000 */
[----:B------:R-:W-:Y:S01]  /*85c0*/  SHF.L.U32 R161, R72, 0x10, RZ ;  /* 0x0000001048a17819 */ /* 0x000fe200000006ff */
[----:B------:R-:W2:Y:S04]  /*85d0*/  LDL R185, [R1+0x110] ;  /* 0x0001100001b97983 */ /* 0x000ea80000100800 */
[----:B------:R-:W-:Y:S01]  /*85e0*/  FFMA.FTZ R160, R160, R153, R161 ;  /* 0x00000099a0a07223 */ /* 0x000fe200000100a1 */
[----:B------:R-:W-:Y:S01]  /*85f0*/  FMUL.FTZ R161, R237, R162 ;  /* 0x000000a2eda17220 */ /* 0x000fe20000410000 */
[----:B------:R-:W-:Y:S01]  /*8600*/  SHF.L.U32 R162, R163, 0x10, RZ ;  /* 0x00000010a3a27819 */ /* 0x000fe200000006ff */
[----:B------:R-:W-:-:S02]  /*8610*/  FADD.FTZ R163, -R232, R186 ;  /* 0x000000bae8a37221 */ /* 0x000fc40000010100 */
[----:B------:R-:W2:Y:S01]  /*8620*/  LDL R186, [R1+0x108] ;  /* 0x0001080001ba7983 */ /* 0x000ea20000100800 */
[----:B------:R-:W-:Y:S01]  /*8630*/  SHF.L.U32 R153, R164, 0x10, RZ ;  /* 0x00000010a4997819 */ /* 0x000fe200000006ff */
[----:B------:R-:W-:Y:S01]  /*8640*/  FADD.FTZ R164, -R232, R187 ;  /* 0x000000bbe8a47221 */ /* 0x000fe20000010100 */
[----:B------:R-:W-:Y:S01]  /*8650*/  SHF.L.U32 R172, R172, 0x10, RZ ;  /* 0x00000010acac7819 */ /* 0x000fe200000006ff */
[----:B------:R-:W2:Y:S02]  /*8660*/  LDL R187, [R1+0x120] ;  /* 0x0001200001bb7983 */ /* 0x000ea40000100800 */
[----:B------:R-:W-:Y:S01]  /*8670*/  FFMA.FTZ R161, R161, R153, R162 ;  /* 0x00000099a1a17223 */ /* 0x000fe200000100a2 */
[----:B------:R-:W-:Y:S01]  /*8680*/  FMUL.FTZ R162, R237, R163 ;  /* 0x000000a3eda27220 */ /* 0x000fe20000410000 */
[----:B------:R-:W-:Y:S02]  /*8690*/  SHF.L.U32 R153, R33, 0x10, RZ ;  /* 0x0000001021997819 */ /* 0x000fe400000006ff */
[----:B------:R-:W-:-:S05]  /*86a0*/  SHF.L.U32 R163, R73, 0x10, RZ ;  /* 0x0000001049a37819 */ /* 0x000fca00000006ff */
[----:B------:R-:W-:Y:S01]  /*86b0*/  FFMA.FTZ R162, R162, R153, R163 ;  /* 0x00000099a2a27223 */ /* 0x000fe200000100a3 */
[C---:B------:R-:W-:Y:S01]  /*86c0*/  FMUL.FTZ R163, R237.reuse, R164 ;  /* 0x000000a4eda37220 */ /* 0x040fe20000410000 */
[----:B------:R-:W-:Y:S01]  /*86d0*/  SHF.L.U32 R153, R166, 0x10, RZ ;  /* 0x00000010a6997819 */ /* 0x000fe200000006ff */
[C---:B------:R-:W-:Y:S02]  /*86e0*/  FADD.FTZ R166, -R232.reuse, R189 ;  /* 0x000000bde8a67221 */ /* 0x040fe40000010100 */
[----:B------:R-:W2:Y:S02]  /*86f0*/  LDL R189, [R1+0x130] ;  /* 0x0001300001bd7983 */ /* 0x000ea40000100800 */
[----:B------:R-:W-:Y:S01]  /*8700*/  FMUL.FTZ R166, R237, R166 ;  /* 0x000000a6eda67220 */ /* 0x000fe20000410000 */
[----:B----4-:R-:W-:Y:S01]  /*8710*/  SHF.L.U32 R164, R165, 0x10, RZ ;  /* 0x00000010a5a47819 */ /* 0x010fe200000006ff */
[----:B------:R-:W-:Y:S02]  /*8720*/  FADD.FTZ R165, -R232, R188 ;  /* 0x000000bce8a57221 */ /* 0x000fe40000010100 */
[----:B------:R-:W4:Y:S02]  /*8730*/  LDL R188, [R1+0x118] ;  /* 0x0001180001bc7983 */ /* 0x000f240000100800 */
[----:B------:R-:W-:Y:S01]  /*8740*/  FFMA.FTZ R163, R163, R153, R164 ;  /* 0x00000099a3a37223 */ /* 0x000fe200000100a4 */
[----:B------:R-:W-:Y:S01]  /*8750*/  FMUL.FTZ R164, R237, R165 ;  /* 0x000000a5eda47220 */ /* 0x000fe20000410000 */
[----:B------:R-:W-:-:S02]  /*8760*/  SHF.L.U32 R153, R34, 0x10, RZ ;  /* 0x0000001022997819 */ /* 0x000fc400000006ff */
[----:B------:R-:W-:-:S05]  /*8770*/  SHF.L.U32 R165, R74, 0x10, RZ ;  /* 0x000000104aa57819 */ /* 0x000fca00000006ff */
[----:B------:R-:W-:Y:S01]  /*8780*/  FFMA.FTZ R164, R164, R153, R165 ;  /* 0x00000099a4a47223 */ /* 0x000fe200000100a5 */
[----:B------:R-:W-:Y:S02]  /*8790*/  SHF.L.U32 R153, R169, 0x10, RZ ;  /* 0x00000010a9997819 */ /* 0x000fe400000006ff */
[----:B---3--:R-:W-:Y:S01]  /*87a0*/  SHF.L.U32 R165, R167, 0x10, RZ ;  /* 0x00000010a7a57819 */ /* 0x008fe200000006ff */
[----:B------:R-:W-:Y:S01]  /*87b0*/  FADD.FTZ R167, -R232, R190 ;  /* 0x000000bee8a77221 */ /* 0x000fe20000010100 */
[----:B------:R-:W-:-:S03]  /*87c0*/  SHF.L.U32 R169, R35, 0x10, RZ ;  /* 0x0000001023a97819 */ /* 0x000fc600000006ff */
[----:B------:R-:W-:Y:S01]  /*87d0*/  FFMA.FTZ R166, R166, R153, R165 ;  /* 0x00000099a6a67223 */ /* 0x000fe200000100a5 */
[----:B------:R-:W-:Y:S01]  /*87e0*/  SHF.L.U32 R153, R75, 0x10, RZ ;  /* 0x000000104b997819 */ /* 0x000fe200000006ff */
[----:B------:R-:W-:Y:S01]  /*87f0*/  FMUL.FTZ R167, R237, R167 ;  /* 0x000000a7eda77220 */ /* 0x000fe20000410000 */
[----:B------:R-:W-:-:S03]  /*8800*/  FADD.FTZ R165, -R232, R191 ;  /* 0x000000bfe8a57221 */ /* 0x000fc60000010100 */
[----:B------:R-:W-:Y:S01]  /*8810*/  FFMA.FTZ R169, R167, R169, R153 ;  /* 0x000000a9a7a97223 */ /* 0x000fe20000010099 */
[----:B------:R-:W-:Y:S01]  /*8820*/  SHF.L.U32 R153, R168, 0x10, RZ ;  /* 0x00000010a8997819 */ /* 0x000fe200000006ff */
[----:B------:R-:W-:Y:S01]  /*8830*/  FMUL.FTZ R165, R237, R165 ;  /* 0x000000a5eda57220 */ /* 0x000fe20000410000 */
[----:B------:R-:W-:-:S03]  /*8840*/  FADD.FTZ R167, -R232, R192 ;  /* 0x000000c0e8a77221 */ /* 0x000fc60000010100 */
[----:B------:R-:W-:Y:S01]  /*8850*/  FFMA.FTZ R172, R165, R172, R153 ;  /* 0x000000aca5ac7223 */ /* 0x000fe20000010099 */
[----:B------:R-:W-:Y:S01]  /*8860*/  FMUL.FTZ R165, R237, R167 ;  /* 0x000000a7eda57220 */ /* 0x000fe20000410000 */
[----:B------:R-:W-:Y:S02]  /*8870*/  SHF.L.U32 R153, R36, 0x10, RZ ;  /* 0x0000001024997819 */ /* 0x000fe400000006ff */
[----:B------:R-:W-:Y:S01]  /*8880*/  SHF.L.U32 R167, R76, 0x10, RZ ;  /* 0x000000104ca77819 */ /* 0x000fe200000006ff */
[----:B------:R-:W-:-:S04]  /*8890*/  FADD.FTZ R168, -R232, R193 ;  /* 0x000000c1e8a87221 */ /* 0x000fc80000010100 */
        /* <DEDUP_REMOVED lines=21> */
[----:B-----5:R-:W-:Y:S01]  /*89f0*/  SHF.L.U32 R153, R179, 0x10, RZ ;  /* 0x00000010b3997819 */ /* 0x020fe200000006ff */
        /* <DEDUP_REMOVED lines=10> */
[----:B------:R-:W-:Y:S01]  /*8aa0*/  SHF.L.U32 R153, R176, 0x10, RZ ;  /* 0x00000010b0997819 */ /* 0x000fe200000006ff */
[----:B------:R-:W-:Y:S01]  /*8ab0*/  FMUL.FTZ R173, R237, R173 ;  /* 0x000000adedad7220 */ /* 0x000fe20000410000 */
[----:B------:R-:W-:Y:S01]  /*8ac0*/  FADD.FTZ R175, -R232, R200 ;  /* 0x000000c8e8af7221 */ /* 0x000fe20000010100 */
[----:B------:R-:W2:Y:S02]  /*8ad0*/  LDL R183, [R1+0x11c] ;  /* 0x00011c0001b77983 */ /* 0x000ea40000100800 */
[----:B------:R-:W-:Y:S01]  /*8ae0*/  FFMA.FTZ R191, R173, R191, R153 ;  /* 0x000000bfadbf7223 */ /* 0x000fe20000010099 */
[----:B------:R-:W-:Y:S01]  /*8af0*/  FMUL.FTZ R173, R237, R175 ;  /* 0x000000afedad7220 */ /* 0x000fe20000410000 */
[----:B------:R-:W-:-:S02]  /*8b00*/  SHF.L.U32 R153, R40, 0x10, RZ ;  /* 0x0000001028997819 */ /* 0x000fc400000006ff */
        /* <DEDUP_REMOVED lines=13> */
[----:B------:R-:W-:Y:S02]  /*8be0*/  SHF.L.U32 R153, R186, 0x10, RZ ;  /* 0x00000010ba997819 */ /* 0x000fe400000006ff */
[----:B------:R-:W3:Y:S01]  /*8bf0*/  LDL R186, [R1+0x124] ;  /* 0x0001240001ba7983 */ /* 0x000ee20000100800 */
[----:B------:R-:W-:Y:S01]  /*8c00*/  FMUL.FTZ R177, R237, R178 ;  /* 0x000000b2edb17220 */ /* 0x000fe20000410000 */
[----:B------:R-:W-:Y:S01]  /*8c10*/  SHF.L.U32 R178, R182, 0x10, RZ ;  /* 0x00000010b6b27819 */ /* 0x000fe200000006ff */
[----:B------:R-:W-:Y:S01]  /*8c20*/  FADD.FTZ R182, -R232, R204 ;  /* 0x000000cce8b67221 */ /* 0x000fe20000010100 */
[----:B------:R-:W-:-:S03]  /*8c30*/  SHF.L.U32 R192, R42, 0x10, RZ ;  /* 0x000000102ac07819 */ /* 0x000fc600000006ff */
[----:B------:R-:W-:Y:S01]  /*8c40*/  FFMA.FTZ R177, R177, R153, R178 ;  /* 0x00000099b1b17223 */ /* 0x000fe200000100b2 */
[----:B------:R-:W-:Y:S01]  /*8c50*/  SHF.L.U32 R153, R82, 0x10, RZ ;  /* 0x0000001052997819 */ /* 0x000fe200000006ff */
[----:B------:R-:W-:Y:S01]  /*8c60*/  FMUL.FTZ R182, R237, R182 ;  /* 0x000000b6edb67220 */ /* 0x000fe20000410000 */
[----:B------:R-:W-:Y:S02]  /*8c70*/  SHF.L.U32 R193, R185, 0x10, RZ ;  /* 0x00000010b9c17819 */ /* 0x000fe400000006ff */
[----:B------:R-:W5:Y:S01]  /*8c80*/  LDL R185, [R1+0x128] ;  /* 0x0001280001b97983 */ /* 0x000f620000100800 */
[----:B------:R-:W-:Y:S01]  /*8c90*/  FFMA.FTZ R192, R182, R192, R153 ;  /* 0x000000c0b6c07223 */ /* 0x000fe20000010099 */
[----:B------:R-:W-:Y:S02]  /*8ca0*/  SHF.L.U32 R153, R184, 0x10, RZ ;  /* 0x00000010b8997819 */ /* 0x000fe400000006ff */
[----:B------:R-:W5:Y:S01]  /*8cb0*/  LDL R184, [R1+0x12c] ;  /* 0x00012c0001b87983 */ /* 0x000f620000100800 */
[C---:B------:R-:W-:Y:S01]  /*8cc0*/  FADD.FTZ R178, -R232.reuse, R205 ;  /* 0x000000cde8b27221 */ /* 0x040fe20000010100 */
[----:B------:R-:W-:-:S03]  /*8cd0*/  FADD.FTZ R182, -R232, R206 ;  /* 0x000000cee8b67221 */ /* 0x000fc60000010100 */
[----:B------:R-:W-:Y:S01]  /*8ce0*/  FMUL.FTZ R178, R237, R178 ;  /* 0x000000b2edb27220 */ /* 0x000fe20000410000 */
[----:B------:R-:W-:Y:S01]  /*8cf0*/  SHF.L.U32 R198, R43, 0x10, RZ ;  /* 0x000000102bc67819 */ /* 0x000fe200000006ff */
[----:B------:R-:W-:Y:S02]  /*8d00*/  FMUL.FTZ R182, R237, R182 ;  /* 0x000000b6edb67220 */ /* 0x000fe40000410000 */
[----:B------:R-:W-:Y:S01]  /*8d10*/  FFMA.FTZ R193, R178, R193, R153 ;  /* 0x000000c1b2c17223 */ /* 0x000fe20000010099 */
[----:B------:R-:W-:Y:S01]  /*8d20*/  SHF.L.U32 R153, R83, 0x10, RZ ;  /* 0x0000001053997819 */ /* 0x000fe200000006ff */
[----:B------:R-:W-:-:S04]  /*8d30*/  FADD.FTZ R178, -R232, R207 ;  /* 0x000000cfe8b27221 */ /* 0x000fc80000010100 */
[----:B------:R-:W-:Y:S01]  /*8d40*/  FFMA.FTZ R198, R182, R198, R153 ;  /* 0x000000c6b6c67223 */ /* 0x000fe20000010099 */
[----:B------:R-:W-:Y:S01]  /*8d50*/  FMUL.FTZ R178, R237, R178 ;  /* 0x000000b2edb27220 */ /* 0x000fe20000410000 */
[----:B------:R-:W-:Y:S01]  /*8d60*/  FADD.FTZ R182, -R232, R208 ;  /* 0x000000d0e8b67221 */ /* 0x000fe20000010100 */
[----:B------:R-:W-:Y:S02]  /*8d70*/  SHF.L.U32 R190, R187, 0x10, RZ ;  /* 0x00000010bbbe7819 */ /* 0x000fe400000006ff */
[----:B------:R-:W5:Y:S01]  /*8d80*/  LDL R187, [R1+0x138] ;  /* 0x0001380001bb7983 */ /* 0x000f620000100800 */
[----:B------:R-:W-:Y:S02]  /*8d90*/  SHF.L.U32 R194, R45, 0x10, RZ ;  /* 0x000000102dc27819 */ /* 0x000fe400000006ff */
[----:B----4-:R-:W-:Y:S02]  /*8da0*/  SHF.L.U32 R199, R188, 0x10, RZ ;  /* 0x00000010bcc77819 */ /* 0x010fe400000006ff */
[----:B------:R-:W4:Y:S01]  /*8db0*/  LDL R188, [R1+0x134] ;  /* 0x0001340001bc7983 */ /* 0x000f220000100800 */
[----:B--2---:R-:W-:-:S05]  /*8dc0*/  SHF.L.U32 R153, R183, 0x10, RZ ;  /* 0x00000010b7997819 */ /* 0x004fca00000006ff */
[----:B------:R-:W-:Y:S01]  /*8dd0*/  FFMA.FTZ R199, R178, R199, R153 ;  /* 0x000000c7b2c77223 */ /* 0x000fe20000010099 */
[----:B------:R-:W-:Y:S01]  /*8de0*/  FMUL.FTZ R178, R237, R182 ;  /* 0x000000b6edb27220 */ /* 0x000fe20000410000 */
[----:B------:R-:W-:Y:S02]  /*8df0*/  SHF.L.U32 R153, R44, 0x10, RZ ;  /* 0x000000102c997819 */ /* 0x000fe400000006ff */
[----:B------:R-:W-:Y:S01]  /*8e00*/  SHF.L.U32 R182, R84, 0x10, RZ ;  /* 0x0000001054b67819 */ /* 0x000fe200000006ff */
[----:B------:R-:W-:-:S04]  /*8e10*/  FADD.FTZ R183, -R232, R209 ;  /* 0x000000d1e8b77221 */ /* 0x000fc80000010100 */
[----:B------:R-:W-:Y:S01]  /*8e20*/  FFMA.FTZ R178, R178, R153, R182 ;  /* 0x00000099b2b27223 */ /* 0x000fe200000100b6 */
[----:B------:R-:W-:Y:S01]  /*8e30*/  FMUL.FTZ R183, R237, R183 ;  /* 0x000000b7edb77220 */ /* 0x000fe20000410000 */
[----:B------:R-:W-:-:S04]  /*8e40*/  FADD.FTZ R182, -R232, R210 ;  /* 0x000000d2e8b67221 */ /* 0x000fc80000010100 */
[----:B------:R-:W-:Y:S01]  /*8e50*/  FMUL.FTZ R182, R237, R182 ;  /* 0x000000b6edb67220 */ /* 0x000fe20000410000 */
[----:B---3--:R-:W-:Y:S02]  /*8e60*/  SHF.L.U32 R153, R186, 0x10, RZ ;  /* 0x00000010ba997819 */ /* 0x008fe400000006ff */
[----:B------:R-:W2:Y:S03]  /*8e70*/  LDL R186, [R1+0x13c] ;  /* 0x00013c0001ba7983 */ /* 0x000ea60000100800 */
[----:B------:R-:W-:Y:S01]  /*8e80*/  FFMA.FTZ R190, R183, R190, R153 ;  /* 0x000000beb7be7223 */ /* 0x000fe20000010099 */
[----:B------:R-:W-:-:S05]  /*8e90*/  SHF.L.U32 R153, R85, 0x10, RZ ;  /* 0x0000001055997819 */ /* 0x000fca00000006ff */
[----:B------:R-:W-:Y:S01]  /*8ea0*/  FFMA.FTZ R194, R182, R194, R153 ;  /* 0x000000c2b6c27223 */ /* 0x000fe20000010099 */
[----:B-----5:R-:W-:Y:S02]  /*8eb0*/  SHF.L.U32 R195, R185, 0x10, RZ ;  /* 0x00000010b9c37819 */ /* 0x020fe400000006ff */
[----:B------:R-:W3:Y:S01]  /*8ec0*/  LDL R185, [R1+0x140] ;  /* 0x0001400001b97983 */ /* 0x000ee20000100800 */
[----:B------:R-:W-:-:S03]  /*8ed0*/  SHF.L.U32 R153, R184, 0x10, RZ ;  /* 0x00000010b8997819 */ /* 0x000fc600000006ff */
[----:B------:R-:W5:Y:S01]  /*8ee0*/  LDL R184, [R1+0x144] ;  /* 0x0001440001b87983 */ /* 0x000f620000100800 */
[C---:B------:R-:W-:Y:S01]  /*8ef0*/  FADD.FTZ R183, -R232.reuse, R211 ;  /* 0x000000d3e8b77221 */ /* 0x040fe20000010100 */
[----:B------:R-:W-:-:S03]  /*8f00*/  FADD.FTZ R182, -R232, R212 ;  /* 0x000000d4e8b67221 */ /* 0x000fc60000010100 */
[C---:B------:R-:W-:Y:S01]  /*8f10*/  FMUL.FTZ R183, R237.reuse, R183 ;  /* 0x000000b7edb77220 */ /* 0x040fe20000410000 */
[----:B------:R-:W-:Y:S01]  /*8f20*/  SHF.L.U32 R200, R46, 0x10, RZ ;  /* 0x000000102ec87819 */ /* 0x000fe200000006ff */
[----:B------:R-:W-:Y:S02]  /*8f30*/  FMUL.FTZ R182, R237, R182 ;  /* 0x000000b6edb67220 */ /* 0x000fe40000410000 */
[----:B------:R-:W-:Y:S01]  /*8f40*/  FFMA.FTZ R195, R183, R195, R153 ;  /* 0x000000c3b7c37223 */ /* 0x000fe20000010099 */
[----:B------:R-:W-:Y:S01]  /*8f50*/  SHF.L.U32 R153, R86, 0x10, RZ ;  /* 0x0000001056997819 */ /* 0x000fe200000006ff */
[----:B------:R-:W-:Y:S01]  /*8f60*/  FADD.FTZ R183, -R232, R213 ;  /* 0x000000d5e8b77221 */ /* 0x000fe20000010100 */
[----:B------:R-:W-:Y:S02]  /*8f70*/  SHF.L.U32 R201, R189, 0x10, RZ ;  /* 0x00000010bdc97819 */ /* 0x000fe400000006ff */
[----:B------:R-:W5:Y:S01]  /*8f80*/  LDL R189, [R1+0x148] ;  /* 0x0001480001bd7983 */ /* 0x000f620000100800 */
[----:B------:R-:W-:Y:S01]  /*8f90*/  FFMA.FTZ R200, R182, R200, R153 ;  /* 0x000000c8b6c87223 */ /* 0x000fe20000010099 */
[----:B------:R-:W-:Y:S01]  /*8fa0*/  FMUL.FTZ R183, R237, R183 ;  /* 0x000000b7edb77220 */ /* 0x000fe20000410000 */
[----:B------:R-:W-:Y:S01]  /*8fb0*/  FADD.FTZ R182, -R232, R214 ;  /* 0x000000d6e8b67221 */ /* 0x000fe20000010100 */
[----:B------:R-:W-:-:S03]  /*8fc0*/  SHF.L.U32 R204, R47, 0x10, RZ ;  /* 0x000000102fcc7819 */ /* 0x000fc600000006ff */
[----:B------:R-:W-:Y:S01]  /*8fd0*/  FMUL.FTZ R182, R237, R182 ;  /* 0x000000b6edb67220 */ /* 0x000fe20000410000 */
[----:B------:R-:W-:Y:S02]  /*8fe0*/  SHF.L.U32 R206, R187, 0x10, RZ ;  /* 0x00000010bbce7819 */ /* 0x000fe400000006ff */
[----:B------:R-:W5:Y:S01]  /*8ff0*/  LDL R187, [R1+0x150] ;  /* 0x0001500001bb7983 */ /* 0x000f620000100800 */
[----:B------:R-:W-:Y:S02]  /*9000*/  SHF.L.U32 R196, R48, 0x10, RZ ;  /* 0x0000001030c47819 */ /* 0x000fe400000006ff */
[----:B----4-:R-:W-:Y:S02]  /*9010*/  SHF.L.U32 R153, R188, 0x10, RZ ;  /* 0x00000010bc997819 */ /* 0x010fe400000006ff */
[----:B------:R-:W4:Y:S03]  /*9020*/  LDL R188, [R1+0x14c] ;  /* 0x00014c0001bc7983 */ /* 0x000f260000100800 */
[----:B------:R-:W-:Y:S01]  /*9030*/  FFMA.FTZ R201, R183, R201, R153 ;  /* 0x000000c9b7c97223 */ /* 0x000fe20000010099 */
[----:B------:R-:W-:Y:S01]  /*9040*/  SHF.L.U32 R153, R87, 0x10, RZ ;  /* 0x0000001057997819 */ /* 0x000fe200000006ff */
[----:B------:R-:W-:-:S04]  /*9050*/  FADD.FTZ R183, -R232, R215 ;  /* 0x000000d7e8b77221 */ /* 0x000fc80000010100 */
[----:B------:R-:W-:Y:S01]  /*9060*/  FFMA.FTZ R204, R182, R204, R153 ;  /* 0x000000ccb6cc7223 */ /* 0x000fe20000010099 */
[----:B------:R-:W-:Y:S01]  /*9070*/  FMUL.FTZ R183, R237, R183 ;  /* 0x000000b7edb77220 */ /* 0x000fe20000410000 */
[----:B------:R-:W-:-:S04]  /*9080*/  FADD.FTZ R182, -R232, R216 ;  /* 0x000000d8e8b67221 */ /* 0x000fc80000010100 */
[----:B------:R-:W-:Y:S01]  /*9090*/  FMUL.FTZ R182, R237, R182 ;  /* 0x000000b6edb67220 */ /* 0x000fe20000410000 */
[----:B--2---:R-:W-:Y:S02]  /*90a0*/  SHF.L.U32 R153, R186, 0x10, RZ ;  /* 0x00000010ba997819 */ /* 0x004fe400000006ff */
[----:B------:R-:W2:Y:S03]  /*90b0*/  LDL R186, [R1+0x154] ;  /* 0x0001540001ba7983 */ /* 0x000ea60000100800 */
[----:B------:R-:W-:Y:S01]  /*90c0*/  FFMA.FTZ R206, R183, R206, R153 ;  /* 0x000000ceb7ce7223 */ /* 0x000fe20000010099 */
[----:B------:R-:W-:-:S05]  /*90d0*/  SHF.L.U32 R153, R88, 0x10, RZ ;  /* 0x0000001058997819 */ /* 0x000fca00000006ff */
[----:B------:R-:W-:Y:S01]  /*90e0*/  FFMA.FTZ R196, R182, R196, R153 ;  /* 0x000000c4b6c47223 */ /* 0x000fe20000010099 */
[----:B---3--:R-:W-:Y:S02]  /*90f0*/  SHF.L.U32 R197, R185, 0x10, RZ ;  /* 0x00000010b9c57819 */ /* 0x008fe400000006ff */
[----:B------:R-:W3:Y:S01]  /*9100*/  LDL R185, [R1+0x158] ;  /* 0x0001580001b97983 */ /* 0x000ee20000100800 */
[----:B-----5:R-:W-:-:S03]  /*9110*/  SHF.L.U32 R153, R184, 0x10, RZ ;  /* 0x00000010b8997819 */ /* 0x020fc600000006ff */
        /* <DEDUP_REMOVED lines=8> */
[----:B------:R-:W-:Y:S01]  /*91a0*/  FADD.FTZ R183, -R232, R219 ;  /* 0x000000dbe8b77221 */ /* 0x000fe20000010100 */
[----:B------:R-:W-:-:S03]  /*91b0*/  SHF.L.U32 R203, R189, 0x10, RZ ;  /* 0x00000010bdcb7819 */ /* 0x000fc600000006ff */
[----:B------:R-:W-:Y:S01]  /*91c0*/  FFMA.FTZ R202, R182, R202, R153 ;  /* 0x000000cab6ca7223 */ /* 0x000fe20000010099 */
[----:B------:R-:W-:Y:S01]  /*91d0*/  FMUL.FTZ R183, R237, R183 ;  /* 0x000000b7edb77220 */ /* 0x000fe20000410000 */
[----:B------:R-:W-:Y:S01]  /*91e0*/  FADD.FTZ R182, -R232, R220 ;  /* 0x000000dce8b67221 */ /* 0x000fe20000010100 */
[----:B------:R-:W-:-:S03]  /*91f0*/  SHF.L.U32 R205, R50, 0x10, RZ ;  /* 0x0000001032cd7819 */ /* 0x000fc600000006ff */
[----:B------:R-:W-:Y:S01]  /*9200*/  FMUL.FTZ R182, R237, R182 ;  /* 0x000000b6edb67220 */ /* 0x000fe20000410000 */
[----:B------:R-:W-:Y:S02]  /*9210*/  F2FP.BF16.F32.PACK_AB R155, R152, R155 ;  /* 0x0000009b989b723e */ /* 0x000fe400000010ff */
[----:B------:R-:W-:Y:S02]  /*9220*/  F2FP.BF16.F32.PACK_AB R152, R145, R144 ;  /* 0x000000909198723e */ /* 0x000fe400000010ff */
[----:B------:R-:W-:Y:S02]  /*9230*/  IADD3 R144, PT, PT, R150, 0x60, RZ ;  /* 0x0000006096907810 */ /* 0x000fe40007ffe0ff */
[----:B------:R-:W-:-:S03]  /*9240*/  F2FP.BF16.F32.PACK_AB R154, R149, R154 ;  /* 0x0000009a959a723e */ /* 0x000fc600000010ff */
[----:B------:R-:W-:-:S04]  /*9250*/  IMAD.WIDE.U32 R144, R144, 0x10, R250 ;  /* 0x0000001090907825 */ /* 0x000fc800078e00fa */
[C---:B------:R-:W-:Y:S01]  /*9260*/  FADD.FTZ R208, -R232.reuse, R222 ;  /* 0x000000dee8d07221 */ /* 0x040fe20000010100 */
[----:B------:R-:W-:Y:S01]  /*9270*/  SHF.L.U32 R149, R51, 0x10, RZ ;  /* 0x0000001033957819 */ /* 0x000fe200000006ff */
[----:B------:R-:W-:Y:S02]  /*9280*/  FADD.FTZ R209, -R232, R223 ;  /* 0x000000dfe8d17221 */ /* 0x000fe40000010100 */
[----:B------:R-:W-:Y:S01]  /*9290*/  FMUL.FTZ R208, R237, R208 ;  /* 0x000000d0edd07220 */ /* 0x000fe20000410000 */
[----:B------:R-:W-:Y:S01]  /*92a0*/  F2FP.BF16.F32.PACK_AB R157, R157, R156 ;  /* 0x0000009c9d9d723e */ /* 0x000fe200000010ff */
[----:B------:R-:W-:Y:S01]  /*92b0*/  FMUL.FTZ R209, R237, R209 ;  /* 0x000000d1edd17220 */ /* 0x000fe20000410000 */
[----:B------:R-:W-:Y:S02]  /*92c0*/  F2FP.BF16.F32.PACK_AB R159, R181, R159 ;  /* 0x0000009fb59f723e */ /* 0x000fe400000010ff */
[----:B------:R-:W-:Y:S02]  /*92d0*/  F2FP.BF16.F32.PACK_AB R158, R180, R158 ;  /* 0x0000009eb49e723e */ /* 0x000fe400000010ff */
[----:B------:R-:W-:-:S02]  /*92e0*/  F2FP.BF16.F32.PACK_AB R156, R151, R148 ;  /* 0x00000094979c723e */ /* 0x000fc400000010ff */
[----:B------:R-:W-:Y:S02]  /*92f0*/  IADD3 R180, PT, PT, R150, 0xa0, RZ ;  /* 0x000000a096b47810 */ /* 0x000fe40007ffe0ff */
[----:B------:R-:W-:Y:S02]  /*9300*/  F2FP.BF16.F32.PACK_AB R151, R191, R179 ;  /* 0x000000b3bf97723e */ /* 0x000fe400000010ff */
[----:B------:R-:W-:Y:S01]  /*9310*/  F2FP.BF16.F32.PACK_AB R148, R167, R165 ;  /* 0x000000a5a794723e */ /* 0x000fe200000010ff */
[----:B------:R-:W-:Y:S01]  /*9320*/  IMAD.WIDE.U32 R180, R180, 0x10, R250 ;  /* 0x00000010b4b47825 */ /* 0x000fe200078e00fa */
[----:B----4-:R-:W-:-:S05]  /*9330*/  SHF.L.U32 R153, R188, 0x10, RZ ;  /* 0x00000010bc997819 */ /* 0x010fca00000006ff */
[----:B------:R-:W-:Y:S01]  /*9340*/  FFMA.FTZ R203, R183, R203, R153 ;  /* 0x000000cbb7cb7223 */ /* 0x000fe20000010099 */
[----:B------:R-:W-:-:S05]  /*9350*/  SHF.L.U32 R153, R90, 0x10, RZ ;  /* 0x000000105a997819 */ /* 0x000fca00000006ff */
[----:B------:R-:W-:Y:S01]  /*9360*/  FFMA.FTZ R205, R182, R205, R153 ;  /* 0x000000cdb6cd7223 */ /* 0x000fe20000010099 */
[----:B------:R-:W-:Y:S01]  /*9370*/  FADD.FTZ R153, -R232, R221 ;  /* 0x000000dde8997221 */ /* 0x000fe20000010100 */
[----:B------:R-:W-:-:S03]  /*9380*/  SHF.L.U32 R182, R187, 0x10, RZ ;  /* 0x00000010bbb67819 */ /* 0x000fc600000006ff */
[----:B------:R-:W-:Y:S01]  /*9390*/  FMUL.FTZ R153, R237, R153 ;  /* 0x00000099ed997220 */ /* 0x000fe20000410000 */
[----:B------:R-:W-:-:S05]  /*93a0*/  IADD3 R188, PT, PT, R150, 0x120, RZ ;  /* 0x0000012096bc7810 */ /* 0x000fca0007ffe0ff */
[----:B------:R-:W-:Y:S01]  /*93b0*/  IMAD.WIDE.U32 R188, R188, 0x10, R250 ;  /* 0x00000010bcbc7825 */ /* 0x000fe200078e00fa */
[----:B--2---:R-:W-:-:S05]  /*93c0*/  SHF.L.U32 R207, R186, 0x10, RZ ;  /* 0x00000010bacf7819 */ /* 0x004fca00000006ff */
[----:B------:R-:W-:Y:S01]  /*93d0*/  FFMA.FTZ R207, R153, R182, R207 ;  /* 0x000000b699cf7223 */ /* 0x000fe200000100cf */
[----:B------:R-:W-:Y:S02]  /*93e0*/  F2FP.BF16.F32.PACK_AB R153, R147, R146 ;  /* 0x000000929399723e */ /* 0x000fe400000010ff */
[----:B------:R-:W-:-:S03]  /*93f0*/  SHF.L.U32 R182, R91, 0x10, RZ ;  /* 0x000000105bb67819 */ /* 0x000fc600000006ff */
[----:B------:R0:W-:Y:S01]  /*9400*/  STG.E.128 desc[UR6][R144.64], R152 ;  /* 0x0000009890007986 */ /* 0x0001e2000c101d06 */
[----:B---3--:R-:W-:Y:S01]  /*9410*/  SHF.L.U32 R146, R185, 0x10, RZ ;  /* 0x00000010b9927819 */ /* 0x008fe200000006ff */
[----:B------:R-:W-:Y:S01]  /*9420*/  FFMA.FTZ R208, R208, R149, R182 ;  /* 0x00000095d0d07223 */ /* 0x000fe200000100b6 */
[----:B------:R-:W-:Y:S02]  /*9430*/  IADD3 R182, PT, PT, R150, 0xc0, RZ ;  /* 0x000000c096b67810 */ /* 0x000fe40007ffe0ff */
[----:B-----5:R-:W-:Y:S02]  /*9440*/  SHF.L.U32 R147, R184, 0x10, RZ ;  /* 0x00000010b8937819 */ /* 0x020fe400000006ff */
[C---:B------:R-:W-:Y:S02]  /*9450*/  IADD3 R184, PT, PT, R150.reuse, 0xe0, RZ ;  /* 0x000000e096b87810 */ /* 0x040fe40007ffe0ff */
[C---:B------:R-:W-:Y:S02]  /*9460*/  IADD3 R186, PT, PT, R150.reuse, 0x100, RZ ;  /* 0x0000010096ba7810 */ /* 0x040fe40007ffe0ff */
[----:B0-----:R-:W-:-:S05]  /*9470*/  IADD3 R144, PT, PT, R150, 0x80, RZ ;  /* 0x0000008096907810 */ /* 0x001fca0007ffe0ff */
[----:B------:R-:W-:-:S04]  /*9480*/  IMAD.WIDE.U32 R144, R144, 0x10, R250 ;  /* 0x0000001090907825 */ /* 0x000fc800078e00fa */
[----:B------:R-:W-:Y:S01]  /*9490*/  FFMA.FTZ R209, R209, R146, R147 ;  /* 0x00000092d1d17223 */ /* 0x000fe20000010093 */
[----:B------:R-:W-:Y:S02]  /*94a0*/  F2FP.BF16.F32.PACK_AB R147, R172, R169 ;  /* 0x000000a9ac93723e */ /* 0x000fe400000010ff */
[----:B------:R-:W-:Y:S01]  /*94b0*/  F2FP.BF16.F32.PACK_AB R146, R166, R164 ;  /* 0x000000a4a692723e */ /* 0x000fe200000010ff */
[----:B------:R0:W-:Y:S01]  /*94c0*/  STG.E.128 desc[UR6][R144.64], R156 ;  /* 0x0000009c90007986 */ /* 0x0001e2000c101d06 */
[--C-:B------:R-:W-:Y:S01]  /*94d0*/  IMAD.WIDE.U32 R182, R182, 0x10, R250.reuse ;  /* 0x00000010b6b67825 */ /* 0x100fe200078e00fa */
[----:B------:R-:W-:Y:S02]  /*94e0*/  F2FP.BF16.F32.PACK_AB R150, R174, R171 ;  /* 0x000000abae96723e */ /* 0x000fe400000010ff */
[----:B------:R-:W-:Y:S01]  /*94f0*/  F2FP.BF16.F32.PACK_AB R149, R170, R168 ;  /* 0x000000a8aa95723e */ /* 0x000fe200000010ff */
[----:B------:R-:W-:Y:S01]  /*9500*/  IMAD.WIDE.U32 R184, R184, 0x10, R250 ;  /* 0x00000010b8b87825 */ /* 0x000fe200078e00fa */
[----:B------:R-:W-:-:S02]  /*9510*/  F2FP.BF16.F32.PACK_AB R155, R199, R198 ;  /* 0x000000c6c79b723e */ /* 0x000fc400000010ff */
[----:B------:R-:W-:Y:S01]  /*9520*/  F2FP.BF16.F32.PACK_AB R154, R193, R192 ;  /* 0x000000c0c19a723e */ /* 0x000fe200000010ff */
[----:B------:R-:W-:Y:S01]  /*9530*/  IMAD.WIDE.U32 R186, R186, 0x10, R250 ;  /* 0x00000010baba7825 */ /* 0x000fe200078e00fa */
[----:B------:R-:W-:Y:S02]  /*9540*/  F2FP.BF16.F32.PACK_AB R153, R177, R176 ;  /* 0x000000b0b199723e */ /* 0x000fe400000010ff */
[----:B------:R-:W-:Y:S02]  /*9550*/  F2FP.BF16.F32.PACK_AB R152, R175, R173 ;  /* 0x000000adaf98723e */ /* 0x000fe400000010ff */
[----:B0-----:R-:W-:Y:S02]  /*9560*/  F2FP.BF16.F32.PACK_AB R145, R163, R162 ;  /* 0x000000a2a391723e */ /* 0x001fe400000010ff */
        /* <DEDUP_REMOVED lines=14> */
.L_x_26943:
[----:B------:R-:W-:Y:S05]  /*9650*/  BSYNC.RECONVERGENT B0 ;  /* 0x0000000000007941 */ /* 0x000fea0003800200 */
.L_x_26942:
[----:B-1----:R-:W1:Y:S02]  /*9660*/  LDC.64 R144, c[0x0][0x380] ;  /* 0x0000e000ff907b82 */ /* 0x002e640000000a00 */
[----:B-1----:R-:W-:-:S04]  /*9670*/  LEA R0, R144, R0, 0x2 ;  /* 0x0000000090007211 */ /* 0x002fc800078e10ff */
[----:B------:R-:W-:-:S13]  /*9680*/  ISETP.GE.AND P0, PT, R0, R145, PT ;  /* 0x000000910000720c */ /* 0x000fda0003f06270 */
[----:B------:R-:W-:Y:S05]  /*9690*/  @!P0 BRA `(.L_x_26944) ;  /* 0xffffff7c002c8947 */ /* 0x000fea000383ffff */
[----:B------:R-:W-:Y:S05]  /*96a0*/  EXIT ;  /* 0x000000000000794d */ /* 0x000fea0003800000 */
.L_x_26941:
[----:B------:R-:W-:Y:S01]  /*96b0*/  HFMA2 R237, -RZ, RZ, 0, 5.9604644775390625e-08 ;  /* 0x00000001ffed7431 */ /* 0x000fe200000001ff */
[----:B------:R-:W-:Y:S01]  /*96c0*/  BSSY B0, `(.L_x_26945) ;  /* 0x0000006000007945 */ /* 0x000fe20003800000 */
[----:B------:R-:W-:Y:S02]  /*96d0*/  MOV R233, 0x1f ;  /* 0x0000001f00e97802 */ /* 0x000fe40000000f00 */
[----:B------:R-:W-:-:S07]  /*96e0*/  MOV R232, 0xffffffff ;  /* 0xffffffff00e87802 */ /* 0x000fce0000000f00 */
[----:B------:R-:W-:Y:S05]  /*96f0*/  WARPSYNC.COLLECTIVE R232, `(.L_x_26946) ;  /* 0x00000000e8087348 */ /* 0x000fea0003c00000 */
[----:B------:R0:W1:Y:S02]  /*9700*/  SHFL.BFLY P1, R232, R250, R237, R233 ;  /* 0x0c0000edfae87389 */ /* 0x00006400000200e9 */
[----:B01----:R-:W-:Y:S05]  /*9710*/  ENDCOLLECTIVE ;  /* 0x000000000000791b */ /* 0x003fea0003800000 */
.L_x_26946:
[----:B------:R-:W-:Y:S05]  /*9720*/  BSYNC B0 ;  /* 0x0000000000007941 */ /* 0x000fea0003800000 */
.L_x_26945:
[----:B------:R-:W-:Y:S01]  /*9730*/  FADD.FTZ R250, R250, R232 ;  /* 0x000000e8fafa7221 */ /* 0x000fe20000010000 */
[----:B------:R-:W-:Y:S01]  /*9740*/  MOV R232, 0xffffffff ;  /* 0xffffffff00e87802 */ /* 0x000fe20000000f00 */
[----:B------:R-:W-:Y:S01]  /*9750*/  HFMA2 R237, -RZ, RZ, 0, 1.1920928955078125e-07 ;  /* 0x00000002ffed7431 */ /* 0x000fe200000001ff */
[----:B------:R-:W-:Y:S01]  /*9760*/  MOV R233, 0x1f ;  /* 0x0000001f00e97802 */ /* 0x000fe20000000f00 */
[----:B------:R-:W0:Y:S06]  /*9770*/  LDC R251, c[0x0][0x400] ;  /* 0x00010000fffb7b82 */ /* 0x000e2c0000000800 */
[----:B0-----:R-:W-:Y:S05]  /*9780*/  WARPSYNC.COLLECTIVE R232, `(.L_x_26947) ;  /* 0x00000000e8087348 */ /* 0x001fea0003c00000 */
[----:B------:R1:W2:Y:S02]  /*9790*/  SHFL.BFLY P1, R232, R250, R237, R233 ;  /* 0x0c0000edfae87389 */ /* 0x0002a400000200e9 */
[----:B012---:R-:W-:Y:S05]  /*97a0*/  ENDCOLLECTIVE ;  /* 0x000000000000791b */ /* 0x007fea0003800000 */
.L_x_26947:
[----:B------:R-:W-:Y:S02]  /*97b0*/  HFMA2 R237, -RZ, RZ, 0, 2.384185791015625e-07 ;  /* 0x00000004ffed7431 */ /* 0x000fe400000001ff */
[----:B------:R-:W-:Y:S01]  /*97c0*/  FADD.FTZ R250, R250, R232 ;  /* 0x000000e8fafa7221 */ /* 0x000fe20000010000 */
[----:B------:R-:W-:-:S07]  /*97d0*/  MOV R232, 0xffffffff ;  /* 0xffffffff00e87802 */ /* 0x000fce0000000f00 */
[----:B------:R-:W-:Y:S05]  /*97e0*/  WARPSYNC.COLLECTIVE R232, `(.L_x_26948) ;  /* 0x00000000e8087348 */ /* 0x000fea0003c00000 */
[----:B------:R0:W1:Y:S02]  /*97f0*/  SHFL.BFLY P1, R232, R250, R237, R233 ;  /* 0x0c0000edfae87389 */ /* 0x00006400000200e9 */
[----:B01----:R-:W-:Y:S05]  /*9800*/  ENDCOLLECTIVE ;  /* 0x000000000000791b */ /* 0x003fea0003800000 */
.L_x_26948:
[----:B------:R-:W-:Y:S02]  /*9810*/  HFMA2 R237, -RZ, RZ, 0, 4.76837158203125e-07 ;  /* 0x00000008ffed7431 */ /* 0x000fe400000001ff */
[----:B------:R-:W-:Y:S01]  /*9820*/  FADD.FTZ R250, R250, R232 ;  /* 0x000000e8fafa7221 */ /* 0x000fe20000010000 */
[----:B------:R-:W-:-:S07]  /*9830*/  MOV R232, 0xffffffff ;  /* 0xffffffff00e87802 */ /* 0x000fce0000000f00 */
[----:B------:R-:W-:Y:S05]  /*9840*/  WARPSYNC.COLLECTIVE R232, `(.L_x_26949) ;  /* 0x00000000e8087348 */ /* 0x000fea0003c00000 */
[----:B------:R0:W1:Y:S02]  /*9850*/  SHFL.BFLY P1, R232, R250, R237, R233 ;  /* 0x0c0000edfae87389 */ /* 0x00006400000200e9 */
[----:B01----:R-:W-:Y:S05]  /*9860*/  ENDCOLLECTIVE ;  /* 0x000000000000791b */ /* 0x003fea0003800000 */
.L_x_26949:
[----:B------:R-:W-:Y:S02]  /*9870*/  HFMA2 R237, -RZ, RZ, 0, 9.5367431640625e-07 ;  /* 0x00000010ffed7431 */ /* 0x000fe400000001ff */
[----:B------:R-:W-:Y:S01]  /*9880*/  FADD.FTZ R250, R250, R232 ;  /* 0x000000e8fafa7221 */ /* 0x000fe20000010000 */
[----:B------:R-:W-:-:S07]  /*9890*/  MOV R232, 0xffffffff ;  /* 0xffffffff00e87802 */ /* 0x000fce0000000f00 */
[----:B------:R-:W-:Y:S05]  /*98a0*/  WARPSYNC.COLLECTIVE R232, `(.L_x_26950) ;  /* 0x00000000e8087348 */ /* 0x000fea0003c00000 */
[----:B------:R0:W1:Y:S02]  /*98b0*/  SHFL.BFLY P1, R232, R250, R237, R233 ;  /* 0x0c0000edfae87389 */ /* 0x00006400000200e9 */
[----:B01----:R-:W-:Y:S05]  /*98c0*/  ENDCOLLECTIVE ;  /* 0x000000000000791b */ /* 0x003fea0003800000 */
.L_x_26950:
        /* <DEDUP_REMOVED lines=168> */
.L_x_26951:
[----:B------:R-:W-:Y:S02]  /*a350*/  HFMA2 R237, -RZ, RZ, 0, 1.1920928955078125e-07 ;  /* 0x00000002ffed7431 */ /* 0x000fe400000001ff */
[----:B------:R-:W-:Y:S01]  /*a360*/  FADD.FTZ R250, R250, R232 ;  /* 0x000000e8fafa7221 */ /* 0x000fe20000010000 */
[----:B------:R-:W-:-:S07]  /*a370*/  MOV R232, 0xffffffff ;  /* 0xffffffff00e87802 */ /* 0x000fce0000000f00 */
[----:B------:R-:W-:Y:S05]  /*a380*/  WARPSYNC.COLLECTIVE R232, `(.L_x_26952) ;  /* 0x00000000e8087348 */ /* 0x000fea0003c00000 */
[----:B------:R0:W1:Y:S02]  /*a390*/  SHFL.BFLY P1, R232, R250, R237, R233 ;  /* 0x0c0000edfae87389 */ /* 0x00006400000200e9 */
[----:B01----:R-:W-:Y:S05]  /*a3a0*/  ENDCOLLECTIVE ;  /* 0x000000000000791b */ /* 0x003fea0003800000 */
.L_x_26952:
[----:B------:R-:W-:Y:S02]  /*a3b0*/  HFMA2 R237, -RZ, RZ, 0, 2.384185791015625e-07 ;  /* 0x00000004ffed7431 */ /* 0x000fe400000001ff */
[----:B------:R-:W-:Y:S01]  /*a3c0*/  FADD.FTZ R250, R250, R232 ;  /* 0x000000e8fafa7221 */ /* 0x000fe20000010000 */
[----:B------:R-:W-:-:S07]  /*a3d0*/  MOV R232, 0xffffffff ;  /* 0xffffffff00e87802 */ /* 0x000fce0000000f00 */
[----:B------:R-:W-:Y:S05]  /*a3e0*/  WARPSYNC.COLLECTIVE R232, `(.L_x_26953) ;  /* 0x00000000e8087348 */ /* 0x000fea0003c00000 */
[----:B------:R0:W1:Y:S02]  /*a3f0*/  SHFL.BFLY P1, R232, R250, R237, R233 ;  /* 0x0c0000edfae87389 */ /* 0x00006400000200e9 */
[----:B01----:R-:W-:Y:S05]  /*a400*/  ENDCOLLECTIVE ;  /* 0x000000000000791b */ /* 0x003fea0003800000 */
.L_x_26953:
[----:B------:R-:W-:Y:S02]  /*a410*/  HFMA2 R237, -RZ, RZ, 0, 4.76837158203125e-07 ;  /* 0x00000008ffed7431 */ /* 0x000fe400000001ff */
[----:B------:R-:W-:Y:S01]  /*a420*/  FADD.FTZ R250, R250, R232 ;  /* 0x000000e8fafa7221 */ /* 0x000fe20000010000 */
[----:B------:R-:W-:-:S07]  /*a430*/  MOV R232, 0xffffffff ;  /* 0xffffffff00e87802 */ /* 0x000fce0000000f00 */
[----:B------:R-:W-:Y:S05]  /*a440*/  WARPSYNC.COLLECTIVE R232, `(.L_x_26954) ;  /* 0x00000000e8087348 */ /* 0x000fea0003c00000 */
[----:B------:R0:W1:Y:S02]  /*a450*/  SHFL.BFLY P1, R232, R250, R237, R233 ;  /* 0x0c0000edfae87389 */ /* 0x00006400000200e9 */
[----:B01----:R-:W-:Y:S05]  /*a460*/  ENDCOLLECTIVE ;  /* 0x000000000000791b */ /* 0x003fea0003800000 */
.L_x_26954:
[----:B------:R-:W-:Y:S02]  /*a470*/  HFMA2 R237, -RZ, RZ, 0, 9.5367431640625e-07 ;  /* 0x00000010ffed7431 */ /* 0x000fe400000001ff */
[----:B------:R-:W-:Y:S01]  /*a480*/  FADD.FTZ R250, R250, R232 ;  /* 0x000000e8fafa7221 */ /* 0x000fe20000010000 */
[----:B------:R-:W-:-:S07]  /*a490*/  MOV R232, 0xffffffff ;  /* 0xffffffff00e87802 */ /* 0x000fce0000000f00 */
[----:B------:R-:W-:Y:S05]  /*a4a0*/  WARPSYNC.COLLECTIVE R232, `(.L_x_26955) ;  /* 0x00000000e8087348 */ /* 0x000fea0003c00000 */
[----:B------:R0:W1:Y:S02]  /*a4b0*/  SHFL.BFLY P1, R232, R250, R237, R233 ;  /* 0x0c0000edfae87389 */ /* 0x00006400000200e9 */
[----:B01----:R-:W-:Y:S05]  /*a4c0*/  ENDCOLLECTIVE ;  /* 0x000000000000791b */ /* 0x003fea0003800000 */
.L_x_26955:
[----:B------:R-:W-:Y:S05]  /*a4d0*/  BRA `(.L_x_26956) ;  /* 0xffffffcc005c7947 */ /* 0x000fea000383ffff */
.L_x_26957:
        /* <DEDUP_REMOVED lines=10> */
.L_x_88471:


//--------------------- .text._ZN10layer_norm13ln_fwd_kernelINS_13Kernel_traitsI13__nv_bfloat16S2_fS2_fjLj2560ELj1ELj4ELj1ELj16ENS_18Kernel_traits_baseILj2560ES2_S2_fS2_fjLj128EEEEELb1ELb0ELb0ELb0EEEvNS_9FwdParamsE --------------------------
	.section	.text._ZN10layer_norm13ln_fwd_kernelINS_13Kernel_traitsI13__nv_bfloat16S2_fS2_fjLj2560ELj1ELj4ELj1ELj16ENS_18Kernel_traits_baseILj2560ES2_S2_fS2_fjLj128EEEEELb1ELb0ELb0ELb0EEEvNS_9FwdParamsE,"ax",@progbits
	.align	128
        .global         _ZN10layer_norm13ln_fwd_kernelINS_13Kernel_traitsI13__nv_bfloat16S2_fS2_fjLj2560ELj1ELj4ELj1ELj16ENS_18Kernel_traits_baseILj2560ES2_S2_fS2_fjLj128EEEEELb1ELb0ELb0ELb0EEEvNS_9FwdParamsE
        .type           _ZN10layer_norm13ln_fwd_kernelINS_13Kernel_traitsI13__nv_bfloat16S2_fS2_fjLj2560ELj1ELj4ELj1ELj16ENS_18Kernel_traits_baseILj2560ES2_S2_fS2_fjLj128EEEEELb1ELb0ELb0ELb0EEEvNS_9FwdParamsE,@function
        .size           _ZN10layer_norm13ln_fwd_kernelINS_13Kernel_traitsI13__nv_bfloat16S2_fS2_fjLj2560ELj1ELj4ELj1ELj16ENS_18Kernel_traits_baseILj2560ES2_S2_fS2_fjLj128EEEEELb1ELb0ELb0ELb0EEEvNS_9FwdParamsE,(.L_x_88472 - _ZN10layer_norm13ln_fwd_kernelINS_13Kernel_traitsI13__nv_bfloat16S2_fS2_fjLj2560ELj1ELj4ELj1ELj16ENS_18Kernel_traits_baseILj2560ES2_S2_fS2_fjLj128EEEEELb1ELb0ELb0ELb0EEEvNS_9FwdParamsE)
        .other          _ZN10layer_norm13ln_fwd_kernelINS_13Kernel_traitsI13__nv_bfloat16S2_fS2_fjLj2560ELj1ELj4ELj1ELj16ENS_18Kernel_traits_baseILj2560ES2_S2_fS2_fjLj128EEEEELb1ELb0ELb0ELb0EEEvNS_9FwdParamsE,@"STO_CUDA_ENTRY STV_DEFAULT"
_ZN10layer_norm13ln_fwd_kernelINS_13Kernel_traitsI13__nv_bfloat16S2_fS2_fjLj2560ELj1ELj4ELj1ELj16ENS_18Kernel_traits_baseILj2560ES2_S2_fS2_fjLj128EEEEELb1ELb0ELb0ELb0EEEvNS_9FwdParamsE:
.text._ZN10layer_norm13ln_fwd_kernelINS_13Kernel_traitsI13__nv_bfloat16S2_fS2_fjLj2560ELj1ELj4ELj1ELj16ENS_18Kernel_traits_baseILj2560ES2_S2_fS2_fjLj128EEEEELb1ELb0ELb0ELb0EEEvNS_9FwdParamsE:
[----:B------:R-:W0:Y:S01]  /*0000*/  LDC R1, c[0x0][0x37c] ;  /* 0x0000df00ff017b82 */ /* 0x000e220000000800 */
[----:B------:R-:W1:Y:S07]  /*0010*/  LDCU.U8 UR8, c[0x0][0x464] ;  /* 0x00008c80ff0877ac */ /* 0x000e6e0008000000 */
[----:B------:R-:W2:Y:S01]  /*0020*/  LDC R0, c[0x0][0x458] ;  /* 0x00011600ff007b82 */ /* 0x000ea20000000800 */
[----:B0-----:R-:W-:Y:S01]  /*0030*/  VIADD R1, R1, 0xffffffc8 ;  /* 0xffffffc801017836 */ /* 0x001fe20000000000 */
[----:B------:R-:W0:Y:S01]  /*0040*/  LDCU.64 UR4, c[0x0][0x450] ;  /* 0x00008a00ff0477ac */ /* 0x000e220008000a00 */
[----:B------:R-:W3:Y:S05]  /*0050*/  LDCU.64 UR6, c[0x0][0x358] ;  /* 0x00006b00ff0677ac */ /* 0x000eea0008000a00 */
[----:B------:R-:W4:Y:S01]  /*0060*/  LDC R7, c[0x0][0x45c] ;  /* 0x00011700ff077b82 */ /* 0x000f220000000800 */
[----:B------:R-:W5:Y:S01]  /*0070*/  S2R R19, SR_TID.X ;  /* 0x0000000000137919 */ /* 0x000f620000002100 */
[----:B------:R-:W4:Y:S06]  /*0080*/  LDCU.64 UR10, c[0x0][0x438] ;  /* 0x00008700ff0a77ac */ /* 0x000f2c0008000a00 */
[----:B------:R-:W5:Y:S01]  /*0090*/  LDC R11, c[0x0][0x388] ;  /* 0x0000e200ff0b7b82 */ /* 0x000f620000000800 */
        /* <DEDUP_REMOVED lines=8> */
[----:B------:R-:W-:Y:S01]  /*0120*/  UISETP.NE.U32.AND UP0, UPT, UR10, URZ, UPT ;  /* 0x000000ff0a00728c */ /* 0x000fe2000bf05070 */
[----:B------:R-:W-:Y:S01]  /*0130*/  BSSY.RECONVERGENT B0, `(.L_x_26958) ;  /* 0x00000d8000007945 */ /* 0x000fe20003800200 */
[----:B------:R-:W1:Y:S01]  /*0140*/  S2UR UR9, SR_CTAID.X ;  /* 0x00000000000979c3 */ /* 0x000e620000002500 */
[----:B-----5:R-:W-:Y:S01]  /*0150*/  LOP3.LUT R15, R19, 0x1f, RZ, 0xc0, !PT ;  /* 0x0000001f130f7812 */ /* 0x020fe200078ec0ff */
[----:B------:R-:W-:-:S06]  /*0160*/  UISETP.NE.AND.EX UP0, UPT, UR11, URZ, UPT, UP0 ;  /* 0x000000ff0b00728c */ /* 0x000fcc000bf05300 */
[----:B------:R-:W3:Y:S01]  /*0170*/  LDC R6, c[0x0][0x360] ;  /* 0x0000d800ff067b82 */ /* 0x000ee20000000800 */
[----:B-1----:R-:W-:Y:S02]  /*0180*/  USHF.L.U32 UR8, UR9, 0x2, URZ ;  /* 0x0000000209087899 */ /* 0x002fe400080006ff */
[--C-:B---3--:R-:W-:Y:S01]  /*0190*/  IMAD R21, R6, UR9, R19.reuse ;  /* 0x0000000906157c24 */ /* 0x108fe2000f8e0213 */
[----:B------:R-:W-:-:S04]  /*01a0*/  SHF.R.U32.HI R19, RZ, 0x5, R19 ;  /* 0x00000005ff137819 */ /* 0x000fc80000011613 */
[----:B------:R-:W-:Y:S02]  /*01b0*/  LOP3.LUT R19, R19, UR8, RZ, 0xfc, !PT ;  /* 0x0000000813137c12 */ /* 0x000fe4000f8efcff */
[----:B--2---:R-:W-:Y:S02]  /*01c0*/  @P0 R2UR UR4, R2 ;  /* 0x00000000020402ca */ /* 0x004fe400000e0000 */
[----:B------:R-:W-:Y:S02]  /*01d0*/  @P0 R2UR UR5, R3 ;  /* 0x00000000030502ca */ /* 0x000fe400000e0000 */
[----:B------:R-:W-:Y:S02]  /*01e0*/  SHF.R.S32.HI R2, RZ, 0x1f, R11 ;  /* 0x0000001fff027819 */ /* 0x000fe4000001140b */
[----:B------:R-:W-:Y:S02]  /*01f0*/  LOP3.LUT R3, R15, 0x1f, RZ, 0x3c, !PT ;  /* 0x0000001f0f037812 */ /* 0x000fe400078e3cff */
[----:B0-----:R-:W-:-:S02]  /*0200*/  @P0 IADD3 R0, P1, PT, R4, R9, RZ ;  /* 0x0000000904000210 */ /* 0x001fc40007f3e0ff */
[----:B------:R-:W-:Y:S02]  /*0210*/  LEA.HI R2, R2, R11, RZ, 0x3 ;  /* 0x0000000b02027211 */ /* 0x000fe400078f18ff */
[----:B------:R-:W-:Y:S01]  /*0220*/  @P0 IADD3.X R7, PT, PT, RZ, R5, RZ, P1, !PT ;  /* 0x00000005ff070210 */ /* 0x000fe20000ffe4ff */
[----:B------:R-:W-:Y:S01]  /*0230*/  UIADD3 UR10, UPT, UPT, UR4, -0x61c88647, URZ ;  /* 0x9e3779b9040a7890 */ /* 0x000fe2000fffe0ff */
[----:B------:R-:W-:Y:S01]  /*0240*/  LEA.HI.SX32 R20, R2, R3, 0x1d ;  /* 0x0000000302147211 */ /* 0x000fe200078feaff */
[----:B------:R-:W-:Y:S01]  /*0250*/  UIADD3 UR12, UPT, UPT, UR5, -0x4498517b, URZ ;  /* 0xbb67ae85050c7890 */ /* 0x000fe2000fffe0ff */
[--C-:B------:R-:W-:Y:S01]  /*0260*/  SHF.R.U64 R18, R0, 0x2, R7.reuse ;  /* 0x0000000200127819 */ /* 0x100fe20000001207 */
[----:B------:R-:W-:Y:S01]  /*0270*/  UIADD3 UR13, UPT, UPT, UR4, 0x3c6ef372, URZ ;  /* 0x3c6ef372040d7890 */ /* 0x000fe2000fffe0ff */
[----:B------:R-:W-:Y:S01]  /*0280*/  SHF.R.U32.HI R14, RZ, 0x2, R7 ;  /* 0x00000002ff0e7819 */ /* 0x000fe20000011607 */
[----:B------:R-:W-:Y:S02]  /*0290*/  UIADD3 UR14, UPT, UPT, UR5, 0x76cf5d0a, URZ ;  /* 0x76cf5d0a050e7890 */ /* 0x000fe4000fffe0ff */
[----:B------:R-:W-:-:S02]  /*02a0*/  UIADD3 UR15, UPT, UPT, UR4, -0x255992d5, URZ ;  /* 0xdaa66d2b040f7890 */ /* 0x000fc4000fffe0ff */
[----:B------:R-:W-:Y:S02]  /*02b0*/  UIADD3 UR16, UPT, UPT, UR5, 0x32370b8f, URZ ;  /* 0x32370b8f05107890 */ /* 0x000fe4000fffe0ff */
[----:B------:R-:W-:Y:S02]  /*02c0*/  UIADD3 UR17, UPT, UPT, UR4, 0x78dde6e4, URZ ;  /* 0x78dde6e404117890 */ /* 0x000fe4000fffe0ff */
[----:B------:R-:W-:Y:S02]  /*02d0*/  UIADD3 UR18, UPT, UPT, UR5, -0x126145ec, URZ ;  /* 0xed9eba1405127890 */ /* 0x000fe4000fffe0ff */
[----:B------:R-:W-:Y:S02]  /*02e0*/  UIADD3 UR19, UPT, UPT, UR4, 0x1715609d, URZ ;  /* 0x1715609d04137890 */ /* 0x000fe4000fffe0ff */
[----:B------:R-:W-:Y:S02]  /*02f0*/  UIADD3 UR20, UPT, UPT, UR5, -0x56f99767, URZ ;  /* 0xa906689905147890 */ /* 0x000fe4000fffe0ff */
[----:B------:R-:W-:-:S02]  /*0300*/  UIADD3 UR21, UPT, UPT, UR4, -0x4ab325aa, URZ ;  /* 0xb54cda5604157890 */ /* 0x000fc4000fffe0ff */
[----:B------:R-:W-:Y:S02]  /*0310*/  UIADD3 UR22, UPT, UPT, UR5, 0x646e171e, URZ ;  /* 0x646e171e05167890 */ /* 0x000fe4000fffe0ff */
[----:B------:R-:W-:Y:S02]  /*0320*/  UIADD3 UR23, UPT, UPT, UR4, 0x5384540f, URZ ;  /* 0x5384540f04177890 */ /* 0x000fe4000fffe0ff */
[----:B------:R-:W-:Y:S02]  /*0330*/  UIADD3 UR24, UPT, UPT, UR5, 0x1fd5c5a3, URZ ;  /* 0x1fd5c5a305187890 */ /* 0x000fe4000fffe0ff */
[----:B------:R-:W-:Y:S02]  /*0340*/  UIADD3 UR25, UPT, UPT, UR4, -0xe443238, URZ ;  /* 0xf1bbcdc804197890 */ /* 0x000fe4000fffe0ff */
[----:B------:R-:W-:Y:S02]  /*0350*/  UIADD3 UR26, UPT, UPT, UR5, -0x24c28bd8, URZ ;  /* 0xdb3d7428051a7890 */ /* 0x000fe4000fffe0ff */
[----:B------:R-:W-:-:S02]  /*0360*/  UIADD3 UR27, UPT, UPT, UR4, -0x700cb87f, URZ ;  /* 0x8ff34781041b7890 */ /* 0x000fc4000fffe0ff */
        /* <DEDUP_REMOVED lines=83> */
.L_x_26959:
        /* <DEDUP_REMOVED lines=97> */
.L_x_26960:
[----:B------:R-:W-:Y:S05]  /*0eb0*/  BSYNC.RECONVERGENT B0 ;  /* 0x0000000000007941 */ /* 0x000fea0003800200 */
.L_x_26958:
        /* <DEDUP_REMOVED lines=8> */
[----:B------:R-:W-:Y:S01]  /*0f40*/  LOP3.LUT R3, R14, UR4, R3, 0x96, !PT ;  /* 0x000000040e037c12 */ /* 0x000fe2000f8e9603 */
[----:B------:R-:W-:Y:S01]  /*0f50*/  STL.S16 [R1+0x34], R32 ;  /* 0x0000342001007387 */ /* 0x000fe20000100600 */
[----:B------:R-:W-:Y:S01]  /*0f60*/  PRMT R30, R38, 0x7632, R30 ;  /* 0x00007632261e7816 */ /* 0x000fe2000000001e */
[----:B------:R-:W-:Y:S01]  /*0f70*/  IMAD R7, R18, -0x2daee0ad, RZ ;  /* 0xd2511f5312077824 */ /* 0x000fe200078e02ff */
[----:B------:R-:W-:Y:S01]  /*0f80*/  LOP3.LUT R2, R2, UR5, RZ, 0x3c, !PT ;  /* 0x0000000502027c12 */ /* 0x000fe2000f8e3cff */
        /* <DEDUP_REMOVED lines=21> */
[----:B------:R-:W-:Y:S01]  /*10e0*/  LOP3.LUT R15, R0, 0x3, RZ, 0xc0, !PT ;  /* 0x00000003000f7812 */ /* 0x000fe200078ec0ff */
[----:B------:R-:W-:Y:S01]  /*10f0*/  IMAD R5, R6, -0x326172a9, RZ ;  /* 0xcd9e8d5706057824 */ /* 0x000fe200078e02ff */
[----:B------:R-:W-:Y:S01]  /*1100*/  LOP3.LUT R3, R8, UR14, R3, 0x96, !PT ;  /* 0x0000000e08037c12 */ /* 0x000fe2000f8e9603 */
[----:B------:R-:W-:Y:S01]  /*1110*/  IMAD R7, R4, -0x2daee0ad, RZ ;  /* 0xd2511f5304077824 */ /* 0x000fe200078e02ff */
[----:B------:R-:W-:Y:S01]  /*1120*/  STL.S16 [R1+0x20], R27 ;  /* 0x0000201b01007387 */ /* 0x000fe20000100600 */
[C---:B------:R-:W-:Y:S01]  /*1130*/  IMAD.HI.U32 R6, R2.reuse, -0x2daee0ad, RZ ;  /* 0xd2511f5302067827 */ /* 0x040fe200078e00ff */
[----:B------:R-:W-:Y:S01]  /*1140*/  PRMT R0, R49, 0x7632, R0 ;  /* 0x0000763231007816 */ /* 0x000fe20000000000 */
[----:B------:R-:W-:Y:S01]  /*1150*/  UISETP.NE.AND.EX UP0, UPT, UR9, URZ, UPT, UP0 ;  /* 0x000000ff0900728c */ /* 0x000fe2000bf05300 */
[----:B------:R-:W-:Y:S01]  /*1160*/  STL.S16 [R1+0x1c], R26 ;  /* 0x00001c1a01007387 */ /* 0x000fe20000100600 */
[----:B------:R-:W-:Y:S01]  /*1170*/  IMAD.HI.U32 R4, R3, -0x326172a9, RZ ;  /* 0xcd9e8d5703047827 */ /* 0x000fe200078e00ff */
[----:B------:R-:W-:Y:S01]  /*1180*/  LOP3.LUT R6, R7, UR16, R6, 0x96, !PT ;  /* 0x0000001007067c12 */ /* 0x000fe2000f8e9606 */
[----:B------:R-:W0:Y:S01]  /*1190*/  LDCU UR10, c[0x0][0x388] ;  /* 0x00007100ff0a77ac */ /* 0x000e220008000800 */
[----:B------:R-:W-:Y:S01]  /*11a0*/  STL.S16 [R1+0x18], R25 ;  /* 0x0000181901007387 */ /* 0x000fe20000100600 */
[----:B------:R-:W-:Y:S01]  /*11b0*/  IMAD R8, R2, -0x2daee0ad, RZ ;  /* 0xd2511f5302087824 */ /* 0x000fe200078e02ff */
[----:B------:R-:W-:Y:S01]  /*11c0*/  LOP3.LUT R4, R5, UR15, R4, 0x96, !PT ;  /* 0x0000000f05047c12 */ /* 0x000fe2000f8e9604 */
[----:B------:R-:W-:Y:S01]  /*11d0*/  IMAD R3, R3, -0x326172a9, RZ ;  /* 0xcd9e8d5703037824 */ /* 0x000fe200078e02ff */
[----:B------:R-:W-:Y:S01]  /*11e0*/  STL.S16 [R1+0x14], R24 ;  /* 0x0000141801007387 */ /* 0x000fe20000100600 */
[----:B------:R-:W-:Y:S01]  /*11f0*/  IMAD.HI.U32 R2, R6, -0x326172a9, RZ ;  /* 0xcd9e8d5706027827 */ /* 0x000fe200078e00ff */
[----:B------:R-:W-:Y:S01]  /*1200*/  PRMT R252, R44, 0x7632, R252 ;  /* 0x000076322cfc7816 */ /* 0x000fe200000000fc */
[----:B------:R-:W1:Y:S01]  /*1210*/  LDCU.U8 UR11, c[0x0][0x410] ;  /* 0x00008200ff0b77ac */ /* 0x000e620008000000 */
[----:B------:R-:W-:Y:S01]  /*1220*/  PRMT R251, R48, 0x7632, R251 ;  /* 0x0000763230fb7816 */ /* 0x000fe200000000fb */
[C---:B------:R-:W-:Y:S01]  /*1230*/  IMAD.HI.U32 R5, R4.reuse, -0x2daee0ad, RZ ;  /* 0xd2511f5304057827 */ /* 0x040fe200078e00ff */
[----:B------:R-:W-:Y:S01]  /*1240*/  LOP3.LUT R2, R3, UR17, R2, 0x96, !PT ;  /* 0x0000001103027c12 */ /* 0x000fe2000f8e9602 */
[----:B------:R-:W2:Y:S01]  /*1250*/  LDCU UR12, c[0x0][0x448] ;  /* 0x00008900ff0c77ac */ /* 0x000ea20008000800 */
[----:B------:R-:W-:Y:S01]  /*1260*/  PRMT R250, R55, 0x7632, R250 ;  /* 0x0000763237fa7816 */ /* 0x000fe200000000fa */
[----:B------:R-:W-:Y:S01]  /*1270*/  IMAD R7, R4, -0x2daee0ad, RZ ;  /* 0xd2511f5304077824 */ /* 0x000fe200078e02ff */
[----:B------:R-:W-:Y:S01]  /*1280*/  LOP3.LUT R5, R8, UR18, R5, 0x96, !PT ;  /* 0x0000001208057c12 */ /* 0x000fe2000f8e9605 */
[----:B------:R-:W-:Y:S01]  /*1290*/  IMAD.HI.U32 R4, R2, -0x2daee0ad, RZ ;  /* 0xd2511f5302047827 */ /* 0x000fe200078e00ff */
[----:B------:R-:W-:Y:S01]  /*12a0*/  PRMT R249, R59, 0x7632, R249 ;  /* 0x000076323bf97816 */ /* 0x000fe200000000f9 */
[----:B------:R-:W3:Y:S01]  /*12b0*/  LDCU.64 UR8, c[0x0][0x3a0] ;  /* 0x00007400ff0877ac */ /* 0x000ee20008000a00 */
[----:B------:R-:W-:Y:S01]  /*12c0*/  PRMT R248, R54, 0x7632, R248 ;  /* 0x0000763236f87816 */ /* 0x000fe200000000f8 */
[----:B------:R-:W-:Y:S01]  /*12d0*/  IMAD R6, R6, -0x326172a9, RZ ;  /* 0xcd9e8d5706067824 */ /* 0x000fe200078e02ff */
[----:B------:R-:W-:Y:S01]  /*12e0*/  LOP3.LUT R4, R7, UR20, R4, 0x96, !PT ;  /* 0x0000001407047c12 */ /* 0x000fe2000f8e9604 */
[----:B------:R-:W-:Y:S01]  /*12f0*/  IMAD.HI.U32 R3, R5, -0x326172a9, RZ ;  /* 0xcd9e8d5705037827 */ /* 0x000fe200078e00ff */
[----:B------:R-:W-:-:S02]  /*1300*/  PRMT R247, R58, 0x7632, R247 ;  /* 0x000076323af77816 */ /* 0x000fc400000000f7 */
        /* <DEDUP_REMOVED lines=14> */
[----:B------:R-:W-:Y:S02]  /*13f0*/  PRMT R241, R67, 0x7632, R241 ;  /* 0x0000763243f17816 */ /* 0x000fe400000000f1 */
        /* <DEDUP_REMOVED lines=25> */
[----:B------:R-:W-:-:S02]  /*1590*/  PRMT R6, R46, 0x7632, R6 ;  /* 0x000076322e067816 */ /* 0x000fc40000000006 */
[----:B------:R-:W-:Y:S02]  /*15a0*/  PRMT R233, R75, 0x7632, R233 ;  /* 0x000076324be97816 */ /* 0x000fe400000000e9 */
[----:B------:R-:W-:Y:S01]  /*15b0*/  LOP3.LUT R16, R5, UR27, R16, 0x96, !PT ;  /* 0x0000001b05107c12 */ /* 0x000fe2000f8e9610 */
[----:B------:R0:W-:Y:S01]  /*15c0*/  STL.S16 [R1+0xc], R6 ;  /* 0x00000c0601007387 */ /* 0x0001e20000100600 */
[----:B------:R-:W-:Y:S01]  /*15d0*/  PRMT R5, R50, 0x7632, R5 ;  /* 0x0000763232057816 */ /* 0x000fe20000000005 */
[----:B----4-:R-:W-:Y:S01]  /*15e0*/  IMAD.MOV.U32 R7, RZ, RZ, RZ ;  /* 0x000000ffff077224 */ /* 0x010fe200078e00ff */
[----:B------:R-:W-:Y:S02]  /*15f0*/  PRMT R232, R70, 0x7632, R232 ;  /* 0x0000763246e87816 */ /* 0x000fe400000000e8 */
[----:B------:R-:W-:Y:S01]  /*1600*/  PRMT R231, R74, 0x7632, R231 ;  /* 0x000076324ae77816 */ /* 0x000fe200000000e7 */
[----:B------:R4:W-:Y:S01]  /*1610*/  STL.S16 [R1+0x8], R5 ;  /* 0x0000080501007387 */ /* 0x0009e20000100600 */
[----:B------:R-:W-:-:S02]  /*1620*/  PRMT R230, R69, 0x7632, R230 ;  /* 0x0000763245e67816 */ /* 0x000fc400000000e6 */
[----:B------:R-:W-:Y:S01]  /*1630*/  PRMT R229, R73, 0x7632, R229 ;  /* 0x0000763249e57816 */ /* 0x000fe200000000e5 */
[----:B------:R1:W-:Y:S01]  /*1640*/  STL.S16 [R1+0x4], R3 ;  /* 0x0000040301007387 */ /* 0x0003e20000100600 */
[----:B------:R-:W-:Y:S01]  /*1650*/  PRMT R228, R68, 0x7632, R228 ;  /* 0x0000763244e47816 */ /* 0x000fe200000000e4 */
[----:B0-----:R-:W-:Y:S01]  /*1660*/  IMAD R6, R4, -0x326172a9, RZ ;  /* 0xcd9e8d5704067824 */ /* 0x001fe200078e02ff */
[----:B------:R-:W-:Y:S01]  /*1670*/  PRMT R227, R72, 0x7632, R227 ;  /* 0x0000763248e37816 */ /* 0x000fe200000000e3 */
[----:B------:R0:W-:Y:S01]  /*1680*/  STL.S16 [R1], R0 ;  /* 0x0000000001007387 */ /* 0x0001e20000100600 */
[----:B------:R-:W-:Y:S01]  /*1690*/  PRMT R226, R79, 0x7632, R226 ;  /* 0x000076324fe27816 */ /* 0x000fe200000000e2 */
[----:B----4-:R-:W-:Y:S01]  /*16a0*/  IMAD R5, R2, -0x2daee0ad, RZ ;  /* 0xd2511f5302057824 */ /* 0x010fe200078e02ff */
        /* <DEDUP_REMOVED lines=38> */
[----:B0123--:R-:W-:-:S07]  /*1910*/  PRMT R8, R112, 0x7632, R8 ;  /* 0x0000763270087816 */ /* 0x00ffce0000000008 */
.L_x_27821:
[----:B0-----:R-:W0:Y:S01]  /*1920*/  @UP0 LDCU.64 UR14, c[0x0][0x3e0] ;  /* 0x00007c00ff0e07ac */ /* 0x001e220008000a00 */
[----:B------:R-:W-:Y:S01]  /*1930*/  PLOP3.LUT P0, PT, PT, PT, UP0, 0x80, 0x8 ;  /* 0x000000000008781c */ /* 0x000fe20003f0f008 */
[----:B------:R-:W-:Y:S01]  /*1940*/  HFMA2 R2, -RZ, RZ, 0, 1.1920928955078125e-07 ;  /* 0x00000002ff027431 */ /* 0x000fe200000001ff */
[----:B------:R-:W-:-:S11]  /*1950*/  PLOP3.LUT P1, PT, PT, PT, UP0, 0x80, 0x8 ;  /* 0x000000000008781c */ /* 0x000fd60003f2f008 */
[----:B0-----:R-:W-:-:S06]  /*1960*/  @P0 IMAD.WIDE R2, R19, R2, UR14 ;  /* 0x0000000e13020e25 */ /* 0x001fcc000f8e0202 */
[----:B--2---:R-:W2:Y:S01]  /*1970*/  @P1 LDG.E.U16 R2, desc[UR6][R2.64] ;  /* 0x0000000602021981 */ /* 0x004ea2000c1e1500 */
[----:B------:R-:W-:Y:S01]  /*1980*/  PLOP3.LUT P0, PT, PT, PT, UP0, 0x80, 0x8 ;  /* 0x000000000008781c */ /* 0x000fe20003f0f008 */
[----:B-1----:R-:W-:Y:S01]  /*1990*/  IMAD.MOV.U32 R4, RZ, RZ, 0x3f800000 ;  /* 0x3f800000ff047424 */ /* 0x002fe200078e00ff */
[----:B------:R-:W-:Y:S01]  /*19a0*/  ISETP.GE.U32.AND P2, PT, R20, 0x20, PT ;  /* 0x000000201400780c */ /* 0x000fe20003f46070 */
[----:B---34-:R-:W0:Y:S01]  /*19b0*/  S2R R180, SR_TID.X ;  /* 0x0000000000b47919 */ /* 0x018e220000002100 */
[----:B------:R-:W-:Y:S01]  /*19c0*/  LOP3.LUT R0, R0, 0xffffff7f, RZ, 0xc0, !PT ;  /* 0xffffff7f00007812 */ /* 0x000fe200078ec0ff */
[----:B------:R-:W-:Y:S10]  /*19d0*/  BSSY.RECONVERGENT B0, `(.L_x_26961) ;  /* 0x0000662000007945 */ /* 0x000ff40003800200 */
[----:B------:R-:W-:Y:S01]  /*19e0*/  @P2 LOP3.LUT R0, R0, 0x80, RZ, 0xfc, !PT ;  /* 0x0000008000002812 */ /* 0x000fe200078efcff */
[----:B--2---:R-:W-:-:S02]  /*19f0*/  @P0 IMAD.U32 R4, R2, 0x10000, RZ ;  /* 0x0001000002040824 */ /* 0x004fc400078e00ff */
        /* <DEDUP_REMOVED lines=15> */
[----:B------:R0:W5:Y:S04]  /*1af0*/  LDG.E.128 R32, desc[UR6][R180.64] ;  /* 0x00000006b4207981 */ /* 0x000168000c1e1d00 */
[----:B------:R-:W5:Y:S01]  /*1b00*/  LDG.E.128 R180, desc[UR6][R180.64+0x10] ;  /* 0x00001006b4b47981 */ /* 0x000f62000c1e1d00 */
        /* <DEDUP_REMOVED lines=11> */
.L_x_88304:
[----:B------:R-:W-:Y:S05]  /*1bc0*/  BRX R206 -0x1bd0                                       (*"BRANCH_TARGETS .L_x_88305,.L_x_88306,.L_x_88307"*) ;  /* 0xffffffe4ce0c7949 */ /* 0x000fea000383ffff */
.L_x_88307:
[----:B------:R-:W-:Y:S01]  /*1bd0*/  IADD3 R208, PT, PT, R15, 0x1, RZ ;  /* 0x000000010fd07810 */ /* 0x000fe20007ffe0ff */
[----:B------:R-:W-:Y:S02]  /*1be0*/  IMAD.MOV.U32 R2, RZ, RZ, R5 ;  /* 0x000000ffff027224 */ /* 0x000fe400078e0005 */
[----:B------:R-:W-:Y:S01]  /*1bf0*/  IMAD.MOV.U32 R206, RZ, RZ, R16 ;  /* 0x000000ffffce7224 */ /* 0x000fe200078e0010 */
[----:B------:R-:W-:Y:S06]  /*1c00*/  BRA `(.L_x_26965) ;  /* 0x00000004003c7947 */ /* 0x000fec0003800000 */
.L_x_88305:
[----:B------:R-:W-:Y:S01]  /*1c10*/  MOV R2, R5 ;  /* 0x0000000500027202 */ /* 0x000fe20000000f00 */
[----:B------:R-:W-:Y:S02]  /*1c20*/  IMAD.MOV.U32 R208, RZ, RZ, 0x3 ;  /* 0x00000003ffd07424 */ /* 0x000fe400078e00ff */
[----:B------:R-:W-:Y:S01]  /*1c30*/  IMAD.MOV.U32 R206, RZ, RZ, R17 ;  /* 0x000000ffffce7224 */ /* 0x000fe200078e0011 */
[----:B------:R-:W-:Y:S06]  /*1c40*/  BRA `(.L_x_26965) ;  /* 0x00000004002c7947 */ /* 0x000fec0003800000 */
.L_x_88306:
        /* <DEDUP_REMOVED lines=12> */
.L_x_26967:
[----:B------:R-:W-:Y:S05]  /*1d10*/  BSYNC.RECONVERGENT B2 ;  /* 0x0000000000027941 */ /* 0x000fea0003800200 */
.L_x_26966:
        /* <DEDUP_REMOVED lines=62> */
.L_x_26965:
[----:B------:R-:W-:Y:S05]  /*2100*/  BSYNC.RECONVERGENT B1 ;  /* 0x0000000000017941 */ /* 0x000fea0003800200 */
.L_x_26964:
[----:B------:R-:W0:Y:S01]  /*2110*/  LDC R5, c[0x0][0x404] ;  /* 0x00010100ff057b82 */ /* 0x000e220000000800 */
[----:B------:R-:W-:Y:S01]  /*2120*/  I2FP.F32.U32 R15, R206 ;  /* 0x000000ce000f7245 */ /* 0x000fe20000201000 */
[----:B------:R-:W-:Y:S01]  /*2130*/  IMAD.MOV.U32 R206, RZ, RZ, 0x2f800000 ;  /* 0x2f800000ffce7424 */ /* 0x000fe200078e00ff */
[----:B------:R-:W-:Y:S01]  /*2140*/  ISETP.NE.AND P1, PT, R208, 0x1, PT ;  /* 0x00000001d000780c */ /* 0x000fe20003f25270 */
[----:B------:R-:W-:Y:S01]  /*2150*/  BSSY.RECONVERGENT B1, `(.L_x_26968) ;  /* 0x0000063000017945 */ /* 0x000fe20003800200 */
[----:B------:R-:W-:Y:S01]  /*2160*/  LOP3.LUT R0, R0, 0xfffffffd, RZ, 0xc0, !PT ;  /* 0xfffffffd00007812 */ /* 0x000fe200078ec0ff */
[----:B------:R-:W-:Y:S01]  /*2170*/  FFMA.FTZ R15, R15, R206, 1.1641532182693481445e-10 ;  /* 0x2f0000000f0f7423 */ /* 0x000fe200000100ce */
[----:B------:R-:W-:Y:S01]  /*2180*/  IMAD.MOV.U32 R209, RZ, RZ, 0x2 ;  /* 0x00000002ffd17424 */ /* 0x000fe200078e00ff */
[----:B------:R-:W1:Y:S03]  /*2190*/  LDC R207, c[0x0][0x408] ;  /* 0x00010200ffcf7b82 */ /* 0x000e660000000800 */
[----:B0-----:R-:W-:-:S02]  /*21a0*/  FSETP.GTU.FTZ.AND P0, PT, R15, R5, PT ;  /* 0x000000050f00720b */ /* 0x001fc40003f1c000 */
[C---:B-----5:R-:W-:Y:S02]  /*21b0*/  SHF.L.U32 R15, R28.reuse, 0x10, RZ ;  /* 0x000000101c0f7819 */ /* 0x060fe400000006ff */
[----:B------:R-:W-:-:S03]  /*21c0*/  PRMT R28, R28, 0x7632, R28 ;  /* 0x000076321c1c7816 */ /* 0x000fc6000000001c */
[----:B------:R-:W-:-:S04]  /*21d0*/  FMUL.FTZ R15, R15, R4 ;  /* 0x000000040f0f7220 */ /* 0x000fc80000410000 */
[----:B-1----:R-:W-:-:S05]  /*21e0*/  FMUL.FTZ R15, R15, R207 ;  /* 0x000000cf0f0f7220 */ /* 0x002fca0000410000 */
        /* <DEDUP_REMOVED lines=14> */
.L_x_26970:
        /* <DEDUP_REMOVED lines=12> */
.L_x_26972:
[----:B------:R-:W-:Y:S05]  /*2390*/  BSYNC.RECONVERGENT B2 ;  /* 0x0000000000027941 */ /* 0x000fea0003800200 */
.L_x_26971:
        /* <DEDUP_REMOVED lines=62> */
.L_x_26969:
[----:B------:R-:W-:Y:S05]  /*2780*/  BSYNC.RECONVERGENT B1 ;  /* 0x0000000000017941 */ /* 0x000fea0003800200 */
.L_x_26968:
        /* <DEDUP_REMOVED lines=22> */
.L_x_26975:
        /* <DEDUP_REMOVED lines=12> */
.L_x_26977:
[----:B------:R-:W-:Y:S05]  /*29b0*/  BSYNC.RECONVERGENT B2 ;  /* 0x0000000000027941 */ /* 0x000fea0003800200 */
.L_x_26976:
        /* <DEDUP_REMOVED lines=62> */
.L_x_26974:
[----:B------:R-:W-:Y:S05]  /*2da0*/  BSYNC.RECONVERGENT B1 ;  /* 0x0000000000017941 */ /* 0x000fea0003800200 */
.L_x_26973:
        /* <DEDUP_REMOVED lines=23> */
.L_x_26980:
        /* <DEDUP_REMOVED lines=12> */
.L_x_26982:
[----:B------:R-:W-:Y:S05]  /*2fe0*/  BSYNC.RECONVERGENT B2 ;  /* 0x0000000000027941 */ /* 0x000fea0003800200 */
.L_x_26981:
        /* <DEDUP_REMOVED lines=62> */
.L_x_26979:
[----:B------:R-:W-:Y:S05]  /*33d0*/  BSYNC.RECONVERGENT B1 ;  /* 0x0000000000017941 */ /* 0x000fea0003800200 */
.L_x_26978:
        /* <DEDUP_REMOVED lines=22> */
.L_x_26985:
        /* <DEDUP_REMOVED lines=12> */
.L_x_26987:
[----:B------:R-:W-:Y:S05]  /*3600*/  BSYNC.RECONVERGENT B2 ;  /* 0x0000000000027941 */ /* 0x000fea0003800200 */
.L_x_26986:
        /* <DEDUP_REMOVED lines=62> */
.L_x_26984:
[----:B------:R-:W-:Y:S05]  /*39f0*/  BSYNC.RECONVERGENT B1 ;  /* 0x0000000000017941 */ /* 0x000fea0003800200 */
.L_x_26983:
[----:B------:R-:W-:Y:S01]  /*3a00*/  I2FP.F32.U32 R15, R15 ;  /* 0x0000000f000f7245 */ /* 0x000fe20000201000 */
[----:B------:R-:W-:Y:S01]  /*3a10*/  BSSY.RECONVERGENT B1, `(.L_x_26988) ;  /* 0x0000061000017945 */ /* 0x000fe20003800200 */
[----:B------:R-:W-:-:S03]  /*3a20*/  ISETP.NE.AND P4, PT, R208, 0x1, PT ;  /* 0x00000001d000780c */ /* 0x000fc60003f85270 */
        /* <DEDUP_REMOVED lines=20> */
.L_x_26990:
        /* <DEDUP_REMOVED lines=12> */
.L_x_26992:
[----:B------:R-:W-:Y:S05]  /*3c30*/  BSYNC.RECONVERGENT B2 ;  /* 0x0000000000027941 */ /* 0x000fea0003800200 */
.L_x_26991:
        /* <DEDUP_REMOVED lines=62> */
.L_x_26989:
[----:B------:R-:W-:Y:S05]  /*4020*/  BSYNC.RECONVERGENT B1 ;  /* 0x0000000000017941 */ /* 0x000fea0003800200 */
.L_x_26988:
        /* <DEDUP_REMOVED lines=22> */
.L_x_26995:
        /* <DEDUP_REMOVED lines=12> */
.L_x_26997:
[----:B------:R-:W-:Y:S05]  /*4250*/  BSYNC.RECONVERGENT B2 ;  /* 0x0000000000027941 */ /* 0x000fea0003800200 */
.L_x_26996:
        /* <DEDUP_REMOVED lines=62> */
.L_x_26994:
[----:B------:R-:W-:Y:S05]  /*4640*/  BSYNC.RECONVERGENT B1 ;  /* 0x0000000000017941 */ /* 0x000fea0003800200 */
.L_x_26993:
        /* <DEDUP_REMOVED lines=23> */
.L_x_27000:
        /* <DEDUP_REMOVED lines=15> */
.L_x_27002:
[----:B------:R-:W-:Y:S05]  /*48b0*/  BSYNC.RECONVERGENT B2 ;  /* 0x0000000000027941 */ /* 0x000fea0003800200 */
.L_x_27001:
        /* <DEDUP_REMOVED lines=62> */
.L_x_26999:
[----:B------:R-:W-:Y:S05]  /*4ca0*/  BSYNC.RECONVERGENT B1 ;  /* 0x0000000000017941 */ /* 0x000fea0003800200 */
.L_x_26998:
[----:B------:R-:W-:Y:S02]  /*4cb0*/  I2FP.F32.U32 R180, R182 ;  /* 0x000000b600b47245 */ /* 0x000fe40000201000 */
[----:B------:R-:W-:-:S03]  /*4cc0*/  SHF.L.U32 R31, R31, 0x10, RZ ;  /* 0x000000101f1f7819 */ /* 0x000fc600000006ff */
[----:B------:R-:W-:Y:S02]  /*4cd0*/  FFMA.FTZ R180, R180, R206, 1.1641532182693481445e-10 ;  /* 0x2f000000b4b47423 */ /* 0x000fe400000100ce */
[----:B------:R-:W-:-:S03]  /*4ce0*/  FMUL.FTZ R31, R31, R4 ;  /* 0x000000041f1f7220 */ /* 0x000fc60000410000 */
[----:B------:R-:W-:Y:S01]  /*4cf0*/  FSETP.GTU.FTZ.AND P6, PT, R180, R5, PT ;  /* 0x00000005b400720b */ /* 0x000fe20003fdc000 */
[----:B------:R-:W-:-:S05]  /*4d00*/  FMUL.FTZ R31, R31, R207 ;  /* 0x000000cf1f1f7220 */ /* 0x000fca0000410000 */
[----:B------:R-:W-:Y:S02]  /*4d10*/  FSEL R31, R31, RZ, !P6 ;  /* 0x000000ff1f1f7208 */ /* 0x000fe40007000000 */
[----:B------:R-:W-:-:S03]  /*4d20*/  PLOP3.LUT P6, PT, P6, PT, PT, 0x8, 0x80 ;  /* 0x000000000080781c */ /* 0x000fc600037ce170 */
[----:B------:R-:W-:Y:S01]  /*4d30*/  FADD.FTZ R31, R183, R31 ;  /* 0x0000001fb71f7221 */ /* 0x000fe20000010000 */
[----:B------:R-:W-:Y:S09]  /*4d40*/  BRA `(.L_x_27003) ;  /* 0x0000003000507947 */ /* 0x000ff20003800000 */
.L_x_26963:
        /* <DEDUP_REMOVED lines=16> */
.L_x_27006:
        /* <DEDUP_REMOVED lines=12> */
.L_x_27008:
[----:B------:R-:W-:Y:S05]  /*4f10*/  BSYNC.RECONVERGENT B2 ;  /* 0x0000000000027941 */ /* 0x000fea0003800200 */
.L_x_27007:
        /* <DEDUP_REMOVED lines=62> */
.L_x_27005:
[----:B------:R-:W-:Y:S05]  /*5300*/  BSYNC.RECONVERGENT B1 ;  /* 0x0000000000017941 */ /* 0x000fea0003800200 */
.L_x_27004:
[----:B------:R-:W0:Y:S01]  /*5310*/  LDC R5, c[0x0][0x404] ;  /* 0x00010100ff057b82 */ /* 0x000e220000000800 */
[----:B------:R-:W-:Y:S01]  /*5320*/  I2FP.F32.U32 R15, R32 ;  /* 0x00000020000f7245 */ /* 0x000fe20000201000 */
[----:B------:R-:W-:Y:S01]  /*5330*/  HFMA2 R32, -RZ, RZ, 0.1171875, 0 ;  /* 0x2f800000ff207431 */ /* 0x000fe200000001ff */
[----:B------:R-:W-:Y:S01]  /*5340*/  LOP3.LUT R0, R0, 0xfffffffd, RZ, 0xc0, !PT ;  /* 0xfffffffd00007812 */ /* 0x000fe200078ec0ff */
[C---:B-----5:R-:W-:Y:S01]  /*5350*/  IMAD.U32 R181, R28.reuse, 0x10000, RZ ;  /* 0x000100001cb57824 */ /* 0x060fe200078e00ff */
[----:B------:R-:W-:Y:S01]  /*5360*/  BSSY.RECONVERGENT B1, `(.L_x_27009) ;  /* 0x000005f000017945 */ /* 0x000fe20003800200 */
[----:B------:R-:W-:Y:S01]  /*5370*/  PRMT R28, R28, 0x7632, R28 ;  /* 0x000076321c1c7816 */ /* 0x000fe2000000001c */
[----:B------:R-:W-:Y:S01]  /*5380*/  FFMA.FTZ R15, R15, R32, 1.1641532182693481445e-10 ;  /* 0x2f0000000f0f7423 */ /* 0x000fe20000010020 */
[----:B------:R-:W1:Y:S01]  /*5390*/  LDC R180, c[0x0][0x408] ;  /* 0x00010200ffb47b82 */ /* 0x000e620000000800 */
[----:B------:R-:W-:Y:S01]  /*53a0*/  FMUL.FTZ R181, R181, R4 ;  /* 0x00000004b5b57220 */ /* 0x000fe20000410000 */
[----:B------:R-:W-:-:S02]  /*53b0*/  IMAD.MOV.U32 R34, RZ, RZ, 0x2 ;  /* 0x00000002ff227424 */ /* 0x000fc400078e00ff */
[----:B0-----:R-:W-:Y:S02]  /*53c0*/  FSETP.LE.FTZ.AND P0, PT, R15, R5, PT ;  /* 0x000000050f00720b */ /* 0x001fe40003f13000 */
[----:B------:R-:W-:Y:S01]  /*53d0*/  MOV R15, R6 ;  /* 0x00000006000f7202 */ /* 0x000fe20000000f00 */
[----:B-1----:R-:W-:-:S10]  /*53e0*/  FMUL.FTZ R181, R181, R180 ;  /* 0x000000b4b5b57220 */ /* 0x002fd40000410000 */
        /* <DEDUP_REMOVED lines=11> */
.L_x_27011:
        /* <DEDUP_REMOVED lines=12> */
.L_x_27013:
[----:B------:R-:W-:Y:S05]  /*5560*/  BSYNC.RECONVERGENT B2 ;  /* 0x0000000000027941 */ /* 0x000fea0003800200 */
.L_x_27012:
        /* <DEDUP_REMOVED lines=62> */
.L_x_27010:
[----:B------:R-:W-:Y:S05]  /*5950*/  BSYNC.RECONVERGENT B1 ;  /* 0x0000000000017941 */ /* 0x000fea0003800200 */
.L_x_27009:
[----:B------:R-:W-:Y:S01]  /*5960*/  ISETP.NE.AND P1, PT, R34, 0x1, PT ;  /* 0x000000012200780c */ /* 0x000fe20003f25270 */
[----:B------:R-:W-:Y:S01]  /*5970*/  IMAD.U32 R28, R28, 0x10000, RZ ;  /* 0x000100001c1c7824 */ /* 0x000fe200078e00ff */
[----:B------:R-:W-:Y:S01]  /*5980*/  I2FP.F32.U32 R15, R15 ;  /* 0x0000000f000f7245 */ /* 0x000fe20000201000 */
[----:B------:R-:W-:Y:S01]  /*5990*/  BSSY.RECONVERGENT B1, `(.L_x_27014) ;  /* 0x000005b000017945 */ /* 0x000fe20003800200 */
[----:B------:R-:W-:Y:S02]  /*59a0*/  IMAD.MOV.U32 R182, RZ, RZ, 0x2 ;  /* 0x00000002ffb67424 */ /* 0x000fe400078e00ff */
[----:B------:R-:W-:Y:S01]  /*59b0*/  FMUL.FTZ R28, R28, R4 ;  /* 0x000000041c1c7220 */ /* 0x000fe20000410000 */
[----:B------:R-:W-:-:S03]  /*59c0*/  FFMA.FTZ R15, R15, R32, 1.1641532182693481445e-10 ;  /* 0x2f0000000f0f7423 */ /* 0x000fc60000010020 */
[----:B------:R-:W-:Y:S02]  /*59d0*/  FMUL.FTZ R33, R28, R180 ;  /* 0x000000b41c217220 */ /* 0x000fe40000410000 */
[----:B------:R-:W-:Y:S02]  /*59e0*/  FSETP.LE.FTZ.AND P0, PT, R15, R5, PT ;  /* 0x000000050f00720b */ /* 0x000fe40003f13000 */
        /* <DEDUP_REMOVED lines=10> */
.L_x_27016:
        /* <DEDUP_REMOVED lines=12> */
.L_x_27018:
[----:B------:R-:W-:Y:S05]  /*5b50*/  BSYNC.RECONVERGENT B2 ;  /* 0x0000000000027941 */ /* 0x000fea0003800200 */
.L_x_27017:
        /* <DEDUP_REMOVED lines=62> */
.L_x_27015:
[----:B------:R-:W-:Y:S05]  /*5f40*/  BSYNC.RECONVERGENT B1 ;  /* 0x0000000000017941 */ /* 0x000fea0003800200 */
.L_x_27014:
        /* <DEDUP_REMOVED lines=9> */
[----:B------:R-:W-:Y:S02]  /*5fe0*/  FSETP.LE.FTZ.AND P1, PT, R15, R5, PT ;  /* 0x000000050f00720b */ /* 0x000fe40003f33000 */
[----:B------:R-:W-:Y:S01]  /*5ff0*/  PRMT R15, R29, 0x7632, R15 ;  /* 0x000076321d0f7816 */ /* 0x000fe2000000000f */
        /* <DEDUP_REMOVED lines=9> */
.L_x_27021:
        /* <DEDUP_REMOVED lines=12> */
.L_x_27023:
[----:B------:R-:W-:Y:S05]  /*6150*/  BSYNC.RECONVERGENT B2 ;  /* 0x0000000000027941 */ /* 0x000fea0003800200 */
.L_x_27022:
        /* <DEDUP_REMOVED lines=62> */
.L_x_27020:
[----:B------:R-:W-:Y:S05]  /*6540*/  BSYNC.RECONVERGENT B1 ;  /* 0x0000000000017941 */ /* 0x000fea0003800200 */
.L_x_27019:
[----:B------:R-:W-:Y:S01]  /*6550*/  ISETP.NE.AND P3, PT, R28, 0x1, PT ;  /* 0x000000011c00780c */ /* 0x000fe20003f65270 */
[----:B------:R-:W-:Y:S01]  /*6560*/  IMAD.U32 R15, R15, 0x10000, RZ ;  /* 0x000100000f0f7824 */ /* 0x000fe200078e00ff */
[----:B------:R-:W-:Y:S01]  /*6570*/  I2FP.F32.U32 R29, R35 ;  /* 0x00000023001d7245 */ /* 0x000fe20000201000 */
[----:B------:R-:W-:Y:S02]  /*6580*/  BSSY.RECONVERGENT B1, `(.L_x_27024) ;  /* 0x000005b000017945 */ /* 0x000fe40003800200 */
[----:B------:R-:W-:Y:S02]  /*6590*/  FMUL.FTZ R15, R15, R4 ;  /* 0x000000040f0f7220 */ /* 0x000fe40000410000 */
[----:B------:R-:W-:Y:S02]  /*65a0*/  FFMA.FTZ R29, R29, R32, 1.1641532182693481445e-10 ;  /* 0x2f0000001d1d7423 */ /* 0x000fe40000010020 */
[----:B------:R-:W-:Y:S01]  /*65b0*/  FMUL.FTZ R35, R15, R180 ;  /* 0x000000b40f237220 */ /* 0x000fe20000410000 */
[----:B------:R-:W-:-:S02]  /*65c0*/  MOV R15, R6 ;  /* 0x00000006000f7202 */ /* 0x000fc40000000f00 */
[----:B------:R-:W-:Y:S01]  /*65d0*/  FSETP.LE.FTZ.AND P2, PT, R29, R5, PT ;  /* 0x000000051d00720b */ /* 0x000fe20003f53000 */
[----:B------:R-:W-:Y:S01]  /*65e0*/  IMAD.MOV.U32 R29, RZ, RZ, 0x2 ;  /* 0x00000002ff1d7424 */ /* 0x000fe200078e00ff */
        /* <DEDUP_REMOVED lines=9> */
.L_x_27026:
        /* <DEDUP_REMOVED lines=12> */
.L_x_27028:
[----:B------:R-:W-:Y:S05]  /*6740*/  BSYNC.RECONVERGENT B2 ;  /* 0x0000000000027941 */ /* 0x000fea0003800200 */
.L_x_27027:
        /* <DEDUP_REMOVED lines=62> */
.L_x_27025:
[----:B------:R-:W-:Y:S05]  /*6b30*/  BSYNC.RECONVERGENT B1 ;  /* 0x0000000000017941 */ /* 0x000fea0003800200 */
.L_x_27024:
[----:B------:R-:W-:Y:S01]  /*6b40*/  ISETP.NE.AND P4, PT, R29, 0x1, PT ;  /* 0x000000011d00780c */ /* 0x000fe20003f85270 */
[C---:B------:R-:W-:Y:S01]  /*6b50*/  IMAD.U32 R28, R30.reuse, 0x10000, RZ ;  /* 0x000100001e1c7824 */ /* 0x040fe200078e00ff */
[----:B------:R-:W-:Y:S01]  /*6b60*/  I2FP.F32.U32 R15, R15 ;  /* 0x0000000f000f7245 */ /* 0x000fe20000201000 */
[----:B------:R-:W-:Y:S01]  /*6b70*/  BSSY.RECONVERGENT B1, `(.L_x_27029) ;  /* 0x000005c000017945 */ /* 0x000fe20003800200 */
[----:B------:R-:W-:Y:S01]  /*6b80*/  PRMT R30, R30, 0x7632, R30 ;  /* 0x000076321e1e7816 */ /* 0x000fe2000000001e */
[----:B------:R-:W-:Y:S01]  /*6b90*/  FMUL.FTZ R28, R28, R4 ;  /* 0x000000041c1c7220 */ /* 0x000fe20000410000 */
[----:B------:R-:W-:Y:S02]  /*6ba0*/  IMAD.MOV.U32 R182, RZ, RZ, 0x2 ;  /* 0x00000002ffb67424 */ /* 0x000fe400078e00ff */
[----:B------:R-:W-:Y:S01]  /*6bb0*/  FFMA.FTZ R15, R15, R32, 1.1641532182693481445e-10 ;  /* 0x2f0000000f0f7423 */ /* 0x000fe20000010020 */
[----:B------:R-:W-:-:S04]  /*6bc0*/  FMUL.FTZ R28, R28, R180 ;  /* 0x000000b41c1c7220 */ /* 0x000fc80000410000 */
        /* <DEDUP_REMOVED lines=11> */
.L_x_27031:
        /* <DEDUP_REMOVED lines=12> */
.L_x_27033:
[----:B------:R-:W-:Y:S05]  /*6d40*/  BSYNC.RECONVERGENT B2 ;  /* 0x0000000000027941 */ /* 0x000fea0003800200 */
.L_x_27032:
        /* <DEDUP_REMOVED lines=62> */
.L_x_27030:
[----:B------:R-:W-:Y:S05]  /*7130*/  BSYNC.RECONVERGENT B1 ;  /* 0x0000000000017941 */ /* 0x000fea0003800200 */
.L_x_27029:
[----:B------:R-:W-:Y:S01]  /*7140*/  ISETP.NE.AND P5, PT, R182, 0x1, PT ;  /* 0x00000001b600780c */ /* 0x000fe20003fa5270 */
[----:B------:R-:W-:Y:S01]  /*7150*/  IMAD.U32 R30, R30, 0x10000, RZ ;  /* 0x000100001e1e7824 */ /* 0x000fe200078e00ff */
[----:B------:R-:W-:Y:S01]  /*7160*/  I2FP.F32.U32 R15, R15 ;  /* 0x0000000f000f7245 */ /* 0x000fe20000201000 */
[----:B------:R-:W-:Y:S02]  /*7170*/  BSSY.RECONVERGENT B1, `(.L_x_27034) ;  /* 0x000005b000017945 */ /* 0x000fe40003800200 */
        /* <DEDUP_REMOVED lines=15> */
.L_x_27036:
        /* <DEDUP_REMOVED lines=12> */
.L_x_27038:
[----:B------:R-:W-:Y:S05]  /*7330*/  BSYNC.RECONVERGENT B2 ;  /* 0x0000000000027941 */ /* 0x000fea0003800200 */
.L_x_27037:
        /* <DEDUP_REMOVED lines=62> */
.L_x_27035:
[----:B------:R-:W-:Y:S05]  /*7720*/  BSYNC.RECONVERGENT B1 ;  /* 0x0000000000017941 */ /* 0x000fea0003800200 */
.L_x_27034:
[----:B------:R-:W-:Y:S01]  /*7730*/  ISETP.NE.AND P6, PT, R30, 0x1, PT ;  /* 0x000000011e00780c */ /* 0x000fe20003fc5270 */
[C---:B------:R-:W-:Y:S01]  /*7740*/  IMAD.U32 R206, R31.reuse, 0x10000, RZ ;  /* 0x000100001fce7824 */ /* 0x040fe200078e00ff */
[----:B------:R-:W-:Y:S01]  /*7750*/  I2FP.F32.U32 R15, R15 ;  /* 0x0000000f000f7245 */ /* 0x000fe20000201000 */
[----:B------:R-:W-:Y:S01]  /*7760*/  BSSY.RECONVERGENT B1, `(.L_x_27039) ;  /* 0x000005f000017945 */ /* 0x000fe20003800200 */
[----:B------:R-:W-:Y:S01]  /*7770*/  PRMT R207, R31, 0x7632, R207 ;  /* 0x000076321fcf7816 */ /* 0x000fe200000000cf */
[----:B------:R-:W-:Y:S01]  /*7780*/  FMUL.FTZ R206, R206, R4 ;  /* 0x00000004cece7220 */ /* 0x000fe20000410000 */
[----:B------:R-:W-:Y:S01]  /*7790*/  MOV R182, R6 ;  /* 0x0000000600b67202 */ /* 0x000fe20000000f00 */
[----:B------:R-:W-:Y:S02]  /*77a0*/  FFMA.FTZ R15, R15, R32, 1.1641532182693481445e-10 ;  /* 0x2f0000000f0f7423 */ /* 0x000fe40000010020 */
[----:B------:R-:W-:-:S03]  /*77b0*/  FMUL.FTZ R206, R206, R180 ;  /* 0x000000b4cece7220 */ /* 0x000fc60000410000 */
        /* <DEDUP_REMOVED lines=11> */
.L_x_27041:
        /* <DEDUP_REMOVED lines=15> */
.L_x_27043:
[----:B------:R-:W-:Y:S05]  /*7960*/  BSYNC.RECONVERGENT B2 ;  /* 0x0000000000027941 */ /* 0x000fea0003800200 */
.L_x_27042:
        /* <DEDUP_REMOVED lines=60> */
[----:B------:R-:W-:Y:S01]  /*7d30*/  IMAD.MOV.U32 R6, RZ, RZ, R30 ;  /* 0x000000ffff067224 */ /* 0x000fe200078e001e */
[----:B------:R-:W-:-:S07]  /*7d40*/  LOP3.LUT R16, R16, UR13, R31, 0x96, !PT ;  /* 0x0000000d10107c12 */ /* 0x000fce000f8e961f */
.L_x_27040:
[----:B------:R-:W-:Y:S05]  /*7d50*/  BSYNC.RECONVERGENT B1 ;  /* 0x0000000000017941 */ /* 0x000fea0003800200 */
.L_x_27039:
[----:B------:R-:W-:Y:S01]  /*7d60*/  LOP3.LUT R0, R0, 0xffffbfff, RZ, 0xc0, !PT ;  /* 0xffffbfff00007812 */ /* 0x000fe200078ec0ff */
[----:B------:R-:W-:Y:S01]  /*7d70*/  IMAD.U32 R207, R207, 0x10000, RZ ;  /* 0x00010000cfcf7824 */ /* 0x000fe200078e00ff */
[----:B------:R-:W-:Y:S02]  /*7d80*/  I2FP.F32.U32 R30, R182 ;  /* 0x000000b6001e7245 */ /* 0x000fe40000201000 */
[----:B------:R-:W-:Y:S01]  /*7d90*/  @P5 LOP3.LUT R0, R0, 0x4000, RZ, 0xfc, !PT ;  /* 0x0000400000005812 */ /* 0x000fe200078efcff */
[----:B------:R-:W-:Y:S01]  /*7da0*/  FMUL.FTZ R207, R207, R4 ;  /* 0x00000004cfcf7220 */ /* 0x000fe20000410000 */
[----:B------:R-:W-:Y:S01]  /*7db0*/  FSEL R33, R33, RZ, P0 ;  /* 0x000000ff21217208 */ /* 0x000fe20000000000 */
[----:B------:R-:W-:Y:S01]  /*7dc0*/  FFMA.FTZ R30, R30, R32, 1.1641532182693481445e-10 ;  /* 0x2f0000001e1e7423 */ /* 0x000fe20000010020 */
[----:B------:R-:W-:Y:S01]  /*7dd0*/  LOP3.LUT P5, RZ, R0, 0x2, RZ, 0xc0, !PT ;  /* 0x0000000200ff7812 */ /* 0x000fe200078ac0ff */
[----:B------:R-:W-:Y:S01]  /*7de0*/  FMUL.FTZ R207, R207, R180 ;  /* 0x000000b4cfcf7220 */ /* 0x000fe20000410000 */
[----:B------:R-:W-:-:S02]  /*7df0*/  FSEL R34, R34, RZ, P1 ;  /* 0x000000ff22227208 */ /* 0x000fc40000800000 */
[----:B------:R-:W-:Y:S02]  /*7e00*/  FSETP.GTU.FTZ.AND P6, PT, R30, R5, PT ;  /* 0x000000051e00720b */ /* 0x000fe40003fdc000 */
[----:B------:R-:W-:Y:S02]  /*7e10*/  FSEL R32, R181, RZ, P5 ;  /* 0x000000ffb5207208 */ /* 0x000fe40002800000 */
[----:B------:R-:W-:Y:S02]  /*7e20*/  LOP3.LUT P5, RZ, R0, 0x4000, RZ, 0xc0, !PT ;  /* 0x0000400000ff7812 */ /* 0x000fe400078ac0ff */
[----:B------:R-:W-:Y:S02]  /*7e30*/  FSEL R31, R207, RZ, !P6 ;  /* 0x000000ffcf1f7208 */ /* 0x000fe40007000000 */
[----:B------:R-:W-:Y:S02]  /*7e40*/  PLOP3.LUT P6, PT, P6, PT, PT, 0x8, 0x80 ;  /* 0x000000000080781c */ /* 0x000fe400037ce170 */
[----:B------:R-:W-:-:S02]  /*7e50*/  FSEL R35, R35, RZ, P2 ;  /* 0x000000ff23237208 */ /* 0x000fc40001000000 */
[----:B------:R-:W-:Y:S02]  /*7e60*/  FSEL R28, R28, RZ, P3 ;  /* 0x000000ff1c1c7208 */ /* 0x000fe40001800000 */
[----:B------:R-:W-:Y:S02]  /*7e70*/  FSEL R29, R29, RZ, P4 ;  /* 0x000000ff1d1d7208 */ /* 0x000fe40002000000 */
[----:B------:R-:W-:-:S07]  /*7e80*/  FSEL R30, R206, RZ, P5 ;  /* 0x000000ffce1e7208 */ /* 0x000fce0002800000 */
.L_x_27003:
[----:B------:R-:W0:Y:S01]  /*7e90*/  LDC.64 R180, c[0x0][0x3a8] ;  /* 0x0000ea00ffb47b82 */ /* 0x000e220000000a00 */
[----:B------:R-:W-:Y:S02]  /*7ea0*/  SEL R5, RZ, 0x1000000, !P6 ;  /* 0x01000000ff057807 */ /* 0x000fe40007000000 */
[----:B------:R-:W-:Y:S02]  /*7eb0*/  SEL R182, RZ, 0x100, !P0 ;  /* 0x00000100ffb67807 */ /* 0x000fe40004000000 */
[----:B------:R-:W-:Y:S01]  /*7ec0*/  LOP3.LUT P6, RZ, R0, 0x2, RZ, 0xc0, !PT ;  /* 0x0000000200ff7812 */ /* 0x000fe200078cc0ff */
[----:B0-----:R-:W-:-:S05]  /*7ed0*/  IMAD.WIDE.U32 R180, R3, 0x20, R180 ;  /* 0x0000002003b47825 */ /* 0x001fca00078e00b4 */
[----:B------:R-:W-:Y:S04]  /*7ee0*/  STG.E.128 desc[UR6][R180.64], R32 ;  /* 0x00000020b4007986 */ /* 0x000fe8000c101d06 */
[----:B------:R0:W-:Y:S02]  /*7ef0*/  STG.E.128 desc[UR6][R180.64+0x10], R28 ;  /* 0x0000101cb4007986 */ /* 0x0001e4000c101d06 */
[----:B0-----:R-:W-:Y:S02]  /*7f00*/  SEL R180, RZ, 0x10000, !P5 ;  /* 0x00010000ffb47807 */ /* 0x001fe40006800000 */
[----:B------:R-:W-:-:S04]  /*7f10*/  SEL R181, RZ, 0x100, !P4 ;  /* 0x00000100ffb57807 */ /* 0x000fc80006000000 */
[----:B------:R-:W-:Y:S02]  /*7f20*/  LOP3.LUT R180, R181, R5, R180, 0xfe, !PT ;  /* 0x00000005b5b47212 */ /* 0x000fe400078efeb4 */
[----:B------:R-:W-:Y:S02]  /*7f30*/  SEL R181, RZ, 0x1, !P3 ;  /* 0x00000001ffb57807 */ /* 0x000fe40005800000 */
[----:B------:R-:W-:Y:S02]  /*7f40*/  SEL R5, RZ, 0x1000000, !P2 ;  /* 0x01000000ff057807 */ /* 0x000fe40005000000 */
[----:B------:R-:W-:Y:S02]  /*7f50*/  LOP3.LUT R181, R180, R181, RZ, 0xfc, !PT ;  /* 0x000000b5b4b57212 */ /* 0x000fe400078efcff */
[----:B------:R-:W-:-:S04]  /*7f60*/  SEL R180, RZ, 0x10000, !P1 ;  /* 0x00010000ffb47807 */ /* 0x000fc80004800000 */
[----:B------:R-:W-:Y:S02]  /*7f70*/  LOP3.LUT R5, R182, R5, R180, 0xfe, !PT ;  /* 0x00000005b6057212 */ /* 0x000fe400078efeb4 */
[----:B------:R-:W0:Y:S01]  /*7f80*/  LDC.64 R182, c[0x0][0x3b0] ;  /* 0x0000ec00ffb67b82 */ /* 0x000e220000000a00 */
[----:B------:R-:W-:-:S04]  /*7f90*/  SEL R180, RZ, 0x1, !P6 ;  /* 0x00000001ffb47807 */ /* 0x000fc80007000000 */
[----:B------:R-:W-:Y:S01]  /*7fa0*/  LOP3.LUT R180, R5, R180, RZ, 0xfc, !PT ;  /* 0x000000b405b47212 */ /* 0x000fe200078efcff */
[----:B------:R-:W-:Y:S01]  /*7fb0*/  IMAD.MOV.U32 R5, RZ, RZ, R2 ;  /* 0x000000ffff057224 */ /* 0x000fe200078e0002 */
[C---:B------:R-:W-:Y:S01]  /*7fc0*/  IADD3 R2, PT, PT, R3.reuse, 0x20, RZ ;  /* 0x0000002003027810 */ /* 0x040fe20007ffe0ff */
[----:B0-----:R-:W-:-:S05]  /*7fd0*/  IMAD.WIDE.U32 R182, R3, 0x8, R182 ;  /* 0x0000000803b67825 */ /* 0x001fca00078e00b6 */
[----:B------:R0:W-:Y:S02]  /*7fe0*/  STG.E.64 desc[UR6][R182.64], R180 ;  /* 0x000000b4b6007986 */ /* 0x0001e4000c101b06 */
.L_x_26962:
[----:B------:R-:W-:Y:S05]  /*7ff0*/  BSYNC.RECONVERGENT B0 ;  /* 0x0000000000007941 */ /* 0x000fea0003800200 */
.L_x_26961:
        /* <DEDUP_REMOVED lines=31> */
.L_x_27049:
        /* <DEDUP_REMOVED lines=12> */
.L_x_27051:
[----:B------:R-:W-:Y:S05]  /*82b0*/  BSYNC.RECONVERGENT B2 ;  /* 0x0000000000027941 */ /* 0x000fea0003800200 */
.L_x_27050:
        /* <DEDUP_REMOVED lines=61> */
.L_x_27048:
[----:B------:R-:W-:Y:S05]  /*8690*/  BSYNC.RECONVERGENT B1 ;  /* 0x0000000000017941 */ /* 0x000fea0003800200 */
.L_x_27047:
        /* <DEDUP_REMOVED lines=28> */
.L_x_27054:
        /* <DEDUP_REMOVED lines=12> */
.L_x_27056:
[----:B------:R-:W-:Y:S05]  /*8920*/  BSYNC.RECONVERGENT B2 ;  /* 0x0000000000027941 */ /* 0x000fea0003800200 */
.L_x_27055:
        /* <DEDUP_REMOVED lines=62> */
.L_x_27053:
[----:B------:R-:W-:Y:S05]  /*8d10*/  BSYNC.RECONVERGENT B1 ;  /* 0x0000000000017941 */ /* 0x000fea0003800200 */
.L_x_27052:
        /* <DEDUP_REMOVED lines=22> */
.L_x_27059:
        /* <DEDUP_REMOVED lines=12> */
.L_x_27061:
[----:B------:R-:W-:Y:S05]  /*8f40*/  BSYNC.RECONVERGENT B2 ;  /* 0x0000000000027941 */ /* 0x000fea0003800200 */
.L_x_27060:
        /* <DEDUP_REMOVED lines=62> */
.L_x_27058:
[----:B------:R-:W-:Y:S05]  /*9330*/  BSYNC.RECONVERGENT B1 ;  /* 0x0000000000017941 */ /* 0x000fea0003800200 */
.L_x_27057:
        /* <DEDUP_REMOVED lines=23> */
.L_x_27064:
        /* <DEDUP_REMOVED lines=12> */
.L_x_27066:
[----:B------:R-:W-:Y:S05]  /*9570*/  BSYNC.RECONVERGENT B2 ;  /* 0x0000000000027941 */ /* 0x000fea0003800200 */
.L_x_27065:
        /* <DEDUP_REMOVED lines=62> */
.L_x_27063:
[----:B------:R-:W-:Y:S05]  /*9960*/  BSYNC.RECONVERGENT B1 ;  /* 0x0000000000017941 */ /* 0x000fea0003800200 */
.L_x_27062:
        /* <DEDUP_REMOVED lines=22> */
.L_x_27069:
        /* <DEDUP_REMOVED lines=12> */
.L_x_27071:
[----:B------:R-:W-:Y:S05]  /*9b90*/  BSYNC.RECONVERGENT B2 ;  /* 0x0000000000027941 */ /* 0x000fea0003800200 */
.L_x_27070:
        /* <DEDUP_REMOVED lines=62> */
.L_x_27068:
[----:B------:R-:W-:Y:S05]  /*9f80*/  BSYNC.RECONVERGENT B1 ;  /* 0x0000000000017941 */ /* 0x000fea0003800200 */
.L_x_27067:
[----:B------:R-:W-:Y:S01]  /*9f90*/  I2FP.F32.U32 R15, R15 ;  /* 0x0000000f000f7245 */ /* 0x000fe20000201000 */
[----:B------:R-:W-:Y:S01]  /*9fa0*/  BSSY.RECONVERGENT B1, `(.L_x_27072) ;  /* 0x0000061000017945 */ /* 0x000fe20003800200 */
[----:B------:R-:W-:Y:S01]  /*9fb0*/  ISETP.NE.AND P4, PT, R180, 0x1, PT ;  /* 0x00000001b400780c */ /* 0x000fe20003f85270 */
        /* <DEDUP_REMOVED lines=20> */
.L_x_27074:
        /* <DEDUP_REMOVED lines=12> */
.L_x_27076:
[----:B------:R-:W-:Y:S05]  /*a1c0*/  BSYNC.RECONVERGENT B2 ;  /* 0x0000000000027941 */ /* 0x000fea0003800200 */
.L_x_27075:
        /* <DEDUP_REMOVED lines=62> */
.L_x_27073:
[----:B------:R-:W-:Y:S05]  /*a5b0*/  BSYNC.RECONVERGENT B1 ;  /* 0x0000000000017941 */ /* 0x000fea0003800200 */
.L_x_27072:
        /* <DEDUP_REMOVED lines=22> */
.L_x_27079:
        /* <DEDUP_REMOVED lines=12> */
.L_x_27081:
[----:B------:R-:W-:Y:S05]  /*a7e0*/  BSYNC.RECONVERGENT B2 ;  /* 0x0000000000027941 */ /* 0x000fea0003800200 */
.L_x_27080:
        /* <DEDUP_REMOVED lines=62> */
.L_x_27078:
[----:B------:R-:W-:Y:S05]  /*abd0*/  BSYNC.RECONVERGENT B1 ;  /* 0x0000000000017941 */ /* 0x000fea0003800200 */
.L_x_27077:
        /* <DEDUP_REMOVED lines=23> */
.L_x_27084:
        /* <DEDUP_REMOVED lines=15> */
.L_x_27086:
[----:B------:R-:W-:Y:S05]  /*ae40*/  BSYNC.RECONVERGENT B2 ;  /* 0x0000000000027941 */ /* 0x000fea0003800200 */
.L_x_27085:
        /* <DEDUP_REMOVED lines=62> */
.L_x_27083:
[----:B------:R-:W-:Y:S05]  /*b230*/  BSYNC.RECONVERGENT B1 ;  /* 0x0000000000017941 */ /* 0x000fea0003800200 */
.L_x_27082:
        /* <DEDUP_REMOVED lines=10> */
.L_x_27046:
        /* <DEDUP_REMOVED lines=16> */
.L_x_27090:
        /* <DEDUP_REMOVED lines=12> */
.L_x_27092:
[----:B------:R-:W-:Y:S05]  /*b4a0*/  BSYNC.RECONVERGENT B2 ;  /* 0x0000000000027941 */ /* 0x000fea0003800200 */
.L_x_27091:
        /* <DEDUP_REMOVED lines=61> */
.L_x_27089:
[----:B------:R-:W-:Y:S05]  /*b880*/  BSYNC.RECONVERGENT B1 ;  /* 0x0000000000017941 */ /* 0x000fea0003800200 */
.L_x_27088:
[----:B------:R-:W0:Y:S01]  /*b890*/  LDC R5, c[0x0][0x404] ;  /* 0x00010100ff057b82 */ /* 0x000e220000000800 */
[----:B------:R-:W-:Y:S01]  /*b8a0*/  I2FP.F32.U32 R15, R24 ;  /* 0x00000018000f7245 */ /* 0x000fe20000201000 */
[----:B------:R-:W-:Y:S01]  /*b8b0*/  IMAD.MOV.U32 R24, RZ, RZ, 0x2f800000 ;  /* 0x2f800000ff187424 */ /* 0x000fe200078e00ff */
[----:B------:R-:W-:Y:S01]  /*b8c0*/  LOP3.LUT R0, R0, 0xfffffffd, RZ, 0xc0, !PT ;  /* 0xfffffffd00007812 */ /* 0x000fe200078ec0ff */
[----:B------:R-:W-:Y:S01]  /*b8d0*/  BSSY.RECONVERGENT B1, `(.L_x_27093) ;  /* 0x0000060000017945 */ /* 0x000fe20003800200 */
[C---:B-----5:R-:W-:Y:S01]  /*b8e0*/  SHF.L.U32 R187, R180.reuse, 0x10, RZ ;  /* 0x00000010b4bb7819 */ /* 0x060fe200000006ff */
[----:B------:R-:W-:Y:S01]  /*b8f0*/  FFMA.FTZ R15, R15, R24, 1.1641532182693481445e-10 ;  /* 0x2f0000000f0f7423 */ /* 0x000fe20000010018 */
[----:B------:R-:W-:Y:S01]  /*b900*/  PRMT R180, R180, 0x7632, R180 ;  /* 0x00007632b4b47816 */ /* 0x000fe200000000b4 */
[----:B------:R-:W1:Y:S01]  /*b910*/  LDC R186, c[0x0][0x408] ;  /* 0x00010200ffba7b82 */ /* 0x000e620000000800 */
[----:B------:R-:W-:Y:S02]  /*b920*/  IMAD.MOV.U32 R26, RZ, RZ, 0x2 ;  /* 0x00000002ff1a7424 */ /* 0x000fe400078e00ff */
[----:B------:R-:W-:Y:S01]  /*b930*/  FMUL.FTZ R187, R187, R4 ;  /* 0x00000004bbbb7220 */ /* 0x000fe20000410000 */
[----:B0-----:R-:W-:Y:S01]  /*b940*/  FSETP.LE.FTZ.AND P0, PT, R15, R5, PT ;  /* 0x000000050f00720b */ /* 0x001fe20003f13000 */
[----:B------:R-:W-:-:S02]  /*b950*/  IMAD.MOV.U32 R15, RZ, RZ, R6 ;  /* 0x000000ffff0f7224 */ /* 0x000fc400078e0006 */
[----:B-1----:R-:W-:-:S10]  /*b960*/  FMUL.FTZ R187, R187, R186 ;  /* 0x000000babbbb7220 */ /* 0x002fd40000410000 */
        /* <DEDUP_REMOVED lines=11> */
.L_x_27095:
        /* <DEDUP_REMOVED lines=12> */
.L_x_27097:
[----:B------:R-:W-:Y:S05]  /*bae0*/  BSYNC.RECONVERGENT B2 ;  /* 0x0000000000027941 */ /* 0x000fea0003800200 */
.L_x_27096:
        /* <DEDUP_REMOVED lines=62> */
.L_x_27094:
[----:B------:R-:W-:Y:S05]  /*bed0*/  BSYNC.RECONVERGENT B1 ;  /* 0x0000000000017941 */ /* 0x000fea0003800200 */
.L_x_27093:
[----:B------:R-:W-:Y:S01]  /*bee0*/  ISETP.NE.AND P1, PT, R26, 0x1, PT ;  /* 0x000000011a00780c */ /* 0x000fe20003f25270 */
[----:B------:R-:W-:Y:S01]  /*bef0*/  BSSY.RECONVERGENT B1, `(.L_x_27098) ;  /* 0x000005d000017945 */ /* 0x000fe20003800200 */
[----:B------:R-:W-:Y:S02]  /*bf00*/  I2FP.F32.U32 R15, R15 ;  /* 0x0000000f000f7245 */ /* 0x000fe40000201000 */
[----:B------:R-:W-:-:S03]  /*bf10*/  SHF.L.U32 R180, R180, 0x10, RZ ;  /* 0x00000010b4b47819 */ /* 0x000fc600000006ff */
[----:B------:R-:W-:Y:S02]  /*bf20*/  FFMA.FTZ R15, R15, R24, 1.1641532182693481445e-10 ;  /* 0x2f0000000f0f7423 */ /* 0x000fe40000010018 */
[----:B------:R-:W-:Y:S01]  /*bf30*/  FMUL.FTZ R25, R180, R4 ;  /* 0x00000004b4197220 */ /* 0x000fe20000410000 */
[----:B------:R-:W-:Y:S02]  /*bf40*/  IMAD.MOV.U32 R180, RZ, RZ, 0x2 ;  /* 0x00000002ffb47424 */ /* 0x000fe400078e00ff */
[----:B------:R-:W-:Y:S01]  /*bf50*/  FSETP.LE.FTZ.AND P0, PT, R15, R5, PT ;  /* 0x000000050f00720b */ /* 0x000fe20003f13000 */
[----:B------:R-:W-:Y:S01]  /*bf60*/  FMUL.FTZ R25, R25, R186 ;  /* 0x000000ba19197220 */ /* 0x000fe20000410000 */
[----:B------:R-:W-:Y:S01]  /*bf70*/  IMAD.MOV.U32 R15, RZ, RZ, R6 ;  /* 0x000000ffff0f7224 */ /* 0x000fe200078e0006 */
        /* <DEDUP_REMOVED lines=9> */
.L_x_27100:
        /* <DEDUP_REMOVED lines=12> */
.L_x_27102:
[----:B------:R-:W-:Y:S05]  /*c0d0*/  BSYNC.RECONVERGENT B2 ;  /* 0x0000000000027941 */ /* 0x000fea0003800200 */
.L_x_27101:
        /* <DEDUP_REMOVED lines=62> */
.L_x_27099:
[----:B------:R-:W-:Y:S05]  /*c4c0*/  BSYNC.RECONVERGENT B1 ;  /* 0x0000000000017941 */ /* 0x000fea0003800200 */
.L_x_27098:
[----:B------:R-:W-:Y:S01]  /*c4d0*/  ISETP.NE.AND P2, PT, R180, 0x1, PT ;  /* 0x00000001b400780c */ /* 0x000fe20003f45270 */
[----:B------:R-:W-:Y:S01]  /*c4e0*/  BSSY.RECONVERGENT B1, `(.L_x_27103) ;  /* 0x000005e000017945 */ /* 0x000fe20003800200 */
[----:B------:R-:W-:Y:S01]  /*c4f0*/  I2FP.F32.U32 R15, R15 ;  /* 0x0000000f000f7245 */ /* 0x000fe20000201000 */
[----:B------:R-:W-:Y:S01]  /*c500*/  IMAD.MOV.U32 R27, RZ, RZ, R6 ;  /* 0x000000ffff1b7224 */ /* 0x000fe200078e0006 */
[----:B------:R-:W-:-:S03]  /*c510*/  SHF.L.U32 R26, R181, 0x10, RZ ;  /* 0x00000010b51a7819 */ /* 0x000fc600000006ff */
[----:B------:R-:W-:Y:S02]  /*c520*/  FFMA.FTZ R15, R15, R24, 1.1641532182693481445e-10 ;  /* 0x2f0000000f0f7423 */ /* 0x000fe40000010018 */
[----:B------:R-:W-:-:S03]  /*c530*/  FMUL.FTZ R26, R26, R4 ;  /* 0x000000041a1a7220 */ /* 0x000fc60000410000 */
[----:B------:R-:W-:Y:S01]  /*c540*/  FSETP.LE.FTZ.AND P1, PT, R15, R5, PT ;  /* 0x000000050f00720b */ /* 0x000fe20003f33000 */
[----:B------:R-:W-:Y:S01]  /*c550*/  FMUL.FTZ R26, R26, R186 ;  /* 0x000000ba1a1a7220 */ /* 0x000fe20000410000 */
[----:B------:R-:W-:Y:S01]  /*c560*/  PRMT R15, R181, 0x7632, R15 ;  /* 0x00007632b50f7816 */ /* 0x000fe2000000000f */
[----:B------:R-:W-:Y:S01]  /*c570*/  IMAD.MOV.U32 R181, RZ, RZ, 0x2 ;  /* 0x00000002ffb57424 */ /* 0x000fe200078e00ff */
        /* <DEDUP_REMOVED lines=9> */
.L_x_27105:
        /* <DEDUP_REMOVED lines=12> */
.L_x_27107:
[----:B------:R-:W-:Y:S05]  /*c6d0*/  BSYNC.RECONVERGENT B2 ;  /* 0x0000000000027941 */ /* 0x000fea0003800200 */
.L_x_27106:
        /* <DEDUP_REMOVED lines=62> */
.L_x_27104:
[----:B------:R-:W-:Y:S05]  /*cac0*/  BSYNC.RECONVERGENT B1 ;  /* 0x0000000000017941 */ /* 0x000fea0003800200 */
.L_x_27103:
[----:B------:R-:W-:Y:S01]  /*cad0*/  ISETP.NE.AND P3, PT, R181, 0x1, PT ;  /* 0x00000001b500780c */ /* 0x000fe20003f65270 */
[----:B------:R-:W-:Y:S01]  /*cae0*/  BSSY.RECONVERGENT B1, `(.L_x_27108) ;  /* 0x000005d000017945 */ /* 0x000fe20003800200 */
[----:B------:R-:W-:Y:S01]  /*caf0*/  I2FP.F32.U32 R27, R27 ;  /* 0x0000001b001b7245 */ /* 0x000fe20000201000 */
[----:B------:R-:W-:Y:S01]  /*cb00*/  IMAD.MOV.U32 R180, RZ, RZ, 0x2 ;  /* 0x00000002ffb47424 */ /* 0x000fe200078e00ff */
[----:B------:R-:W-:-:S03]  /*cb10*/  SHF.L.U32 R15, R15, 0x10, RZ ;  /* 0x000000100f0f7819 */ /* 0x000fc600000006ff */
[----:B------:R-:W-:Y:S02]  /*cb20*/  FFMA.FTZ R27, R27, R24, 1.1641532182693481445e-10 ;  /* 0x2f0000001b1b7423 */ /* 0x000fe40000010018 */
[----:B------:R-:W-:-:S03]  /*cb30*/  FMUL.FTZ R15, R15, R4 ;  /* 0x000000040f0f7220 */ /* 0x000fc60000410000 */
        /* <DEDUP_REMOVED lines=12> */
.L_x_27110:
        /* <DEDUP_REMOVED lines=12> */
.L_x_27112:
[----:B------:R-:W-:Y:S05]  /*ccc0*/  BSYNC.RECONVERGENT B2 ;  /* 0x0000000000027941 */ /* 0x000fea0003800200 */
.L_x_27111:
        /* <DEDUP_REMOVED lines=62> */
.L_x_27109:
[----:B------:R-:W-:Y:S05]  /*d0b0*/  BSYNC.RECONVERGENT B1 ;  /* 0x0000000000017941 */ /* 0x000fea0003800200 */
.L_x_27108:
[----:B------:R-:W-:Y:S01]  /*d0c0*/  ISETP.NE.AND P4, PT, R180, 0x1, PT ;  /* 0x00000001b400780c */ /* 0x000fe20003f85270 */
[----:B------:R-:W-:Y:S01]  /*d0d0*/  BSSY.RECONVERGENT B1, `(.L_x_27113) ;  /* 0x000005e000017945 */ /* 0x000fe20003800200 */
[----:B------:R-:W-:Y:S01]  /*d0e0*/  I2FP.F32.U32 R15, R15 ;  /* 0x0000000f000f7245 */ /* 0x000fe20000201000 */
[----:B------:R-:W-:Y:S01]  /*d0f0*/  IMAD.MOV.U32 R181, RZ, RZ, 0x2 ;  /* 0x00000002ffb57424 */ /* 0x000fe200078e00ff */
[C---:B------:R-:W-:Y:S02]  /*d100*/  SHF.L.U32 R184, R182.reuse, 0x10, RZ ;  /* 0x00000010b6b87819 */ /* 0x040fe400000006ff */
[----:B------:R-:W-:Y:S01]  /*d110*/  PRMT R182, R182, 0x7632, R182 ;  /* 0x00007632b6b67816 */ /* 0x000fe200000000b6 */
        /* <DEDUP_REMOVED lines=14> */
.L_x_27115:
        /* <DEDUP_REMOVED lines=12> */
.L_x_27117:
[----:B------:R-:W-:Y:S05]  /*d2c0*/  BSYNC.RECONVERGENT B2 ;  /* 0x0000000000027941 */ /* 0x000fea0003800200 */
.L_x_27116:
        /* <DEDUP_REMOVED lines=62> */
.L_x_27114:
[----:B------:R-:W-:Y:S05]  /*d6b0*/  BSYNC.RECONVERGENT B1 ;  /* 0x0000000000017941 */ /* 0x000fea0003800200 */
.L_x_27113:
        /* <DEDUP_REMOVED lines=19> */
.L_x_27120:
        /* <DEDUP_REMOVED lines=12> */
.L_x_27122:
[----:B------:R-:W-:Y:S05]  /*d8b0*/  BSYNC.RECONVERGENT B2 ;  /* 0x0000000000027941 */ /* 0x000fea0003800200 */
.L_x_27121:
        /* <DEDUP_REMOVED lines=62> */
.L_x_27119:
[----:B------:R-:W-:Y:S05]  /*dca0*/  BSYNC.RECONVERGENT B1 ;  /* 0x0000000000017941 */ /* 0x000fea0003800200 */
.L_x_27118:
[----:B------:R-:W-:Y:S01]  /*dcb0*/  ISETP.NE.AND P6, PT, R180, 0x1, PT ;  /* 0x00000001b400780c */ /* 0x000fe20003fc5270 */
[----:B------:R-:W-:Y:S01]  /*dcc0*/  BSSY.RECONVERGENT B1, `(.L_x_27123) ;  /* 0x0000061000017945 */ /* 0x000fe20003800200 */
[----:B------:R-:W-:Y:S01]  /*dcd0*/  I2FP.F32.U32 R15, R15 ;  /* 0x0000000f000f7245 */ /* 0x000fe20000201000 */
[----:B------:R-:W-:Y:S01]  /*dce0*/  IMAD.MOV.U32 R182, RZ, RZ, R6 ;  /* 0x000000ffffb67224 */ /* 0x000fe200078e0006 */
[C---:B------:R-:W-:Y:S02]  /*dcf0*/  SHF.L.U32 R207, R183.reuse, 0x10, RZ ;  /* 0x00000010b7cf7819 */ /* 0x040fe400000006ff */
[----:B------:R-:W-:Y:S01]  /*dd00*/  PRMT R208, R183, 0x7632, R208 ;  /* 0x00007632b7d07816 */ /* 0x000fe200000000d0 */
[----:B------:R-:W-:Y:S02]  /*dd10*/  FFMA.FTZ R15, R15, R24, 1.1641532182693481445e-10 ;  /* 0x2f0000000f0f7423 */ /* 0x000fe40000010018 */
[----:B------:R-:W-:-:S03]  /*dd20*/  FMUL.FTZ R207, R207, R4 ;  /* 0x00000004cfcf7220 */ /* 0x000fc60000410000 */
[----:B------:R-:W-:Y:S01]  /*dd30*/  FSETP.LE.FTZ.AND P5, PT, R15, R5, PT ;  /* 0x000000050f00720b */ /* 0x000fe20003fb3000 */
[----:B------:R-:W-:Y:S01]  /*dd40*/  FMUL.FTZ R207, R207, R186 ;  /* 0x000000bacfcf7220 */ /* 0x000fe20000410000 */
        /* <DEDUP_REMOVED lines=10> */
.L_x_27125:
        /* <DEDUP_REMOVED lines=15> */
.L_x_27127:
[----:B------:R-:W-:Y:S05]  /*dee0*/  BSYNC.RECONVERGENT B2 ;  /* 0x0000000000027941 */ /* 0x000fea0003800200 */
.L_x_27126:
        /* <DEDUP_REMOVED lines=62> */
.L_x_27124:
[----:B------:R-:W-:Y:S05]  /*e2d0*/  BSYNC.RECONVERGENT B1 ;  /* 0x0000000000017941 */ /* 0x000fea0003800200 */
.L_x_27123:
[----:B------:R-:W-:Y:S02]  /*e2e0*/  LOP3.LUT R0, R0, 0xffffbfff, RZ, 0xc0, !PT ;  /* 0xffffbfff00007812 */ /* 0x000fe400078ec0ff */
[----:B------:R-:W-:Y:S02]  /*e2f0*/  I2FP.F32.U32 R180, R182 ;  /* 0x000000b600b47245 */ /* 0x000fe40000201000 */
[----:B------:R-:W-:Y:S02]  /*e300*/  SHF.L.U32 R208, R208, 0x10, RZ ;  /* 0x00000010d0d07819 */ /* 0x000fe400000006ff */
[----:B------:R-:W-:Y:S01]  /*e310*/  @P5 LOP3.LUT R0, R0, 0x4000, RZ, 0xfc, !PT ;  /* 0x0000400000005812 */ /* 0x000fe200078efcff */
[----:B------:R-:W-:Y:S01]  /*e320*/  FFMA.FTZ R180, R180, R24, 1.1641532182693481445e-10 ;  /* 0x2f000000b4b47423 */ /* 0x000fe20000010018 */
[----:B------:R-:W-:Y:S01]  /*e330*/  FSEL R25, R25, RZ, P0 ;  /* 0x000000ff19197208 */ /* 0x000fe20000000000 */
[----:B------:R-:W-:Y:S01]  /*e340*/  FMUL.FTZ R208, R208, R4 ;  /* 0x00000004d0d07220 */ /* 0x000fe20000410000 */
[----:B------:R-:W-:-:S02]  /*e350*/  LOP3.LUT P5, RZ, R0, 0x2, RZ, 0xc0, !PT ;  /* 0x0000000200ff7812 */ /* 0x000fc400078ac0ff */
[----:B------:R-:W-:Y:S01]  /*e360*/  FSETP.GTU.FTZ.AND P6, PT, R180, R5, PT ;  /* 0x00000005b400720b */ /* 0x000fe20003fdc000 */
[----:B------:R-:W-:Y:S01]  /*e370*/  FMUL.FTZ R208, R208, R186 ;  /* 0x000000bad0d07220 */ /* 0x000fe20000410000 */
[----:B------:R-:W-:Y:S02]  /*e380*/  FSEL R24, R187, RZ, P5 ;  /* 0x000000ffbb187208 */ /* 0x000fe40002800000 */
[----:B------:R-:W-:Y:S02]  /*e390*/  LOP3.LUT P5, RZ, R0, 0x4000, RZ, 0xc0, !PT ;  /* 0x0000400000ff7812 */ /* 0x000fe400078ac0ff */
[----:B------:R-:W-:Y:S02]  /*e3a0*/  FSEL R187, R208, RZ, !P6 ;  /* 0x000000ffd0bb7208 */ /* 0x000fe40007000000 */
[----:B------:R-:W-:Y:S02]  /*e3b0*/  PLOP3.LUT P6, PT, P6, PT, PT, 0x8, 0x80 ;  /* 0x000000000080781c */ /* 0x000fe400037ce170 */
[----:B------:R-:W-:-:S02]  /*e3c0*/  FSEL R26, R26, RZ, P1 ;  /* 0x000000ff1a1a7208 */ /* 0x000fc40000800000 */
[----:B------:R-:W-:Y:S02]  /*e3d0*/  FSEL R27, R27, RZ, P2 ;  /* 0x000000ff1b1b7208 */ /* 0x000fe40001000000 */
[----:B------:R-:W-:Y:S02]  /*e3e0*/  FSEL R184, R184, RZ, P3 ;  /* 0x000000ffb8b87208 */ /* 0x000fe40001800000 */
[----:B------:R-:W-:Y:S02]  /*e3f0*/  FSEL R185, R185, RZ, P4 ;  /* 0x000000ffb9b97208 */ /* 0x000fe40002000000 */
[----:B------:R-:W-:-:S07]  /*e400*/  FSEL R186, R207, RZ, P5 ;  /* 0x000000ffcfba7208 */ /* 0x000fce0002800000 */
.L_x_27087:
        /* <DEDUP_REMOVED lines=18> */
[----:B------:R-:W-:Y:S02]  /*e530*/  IMAD.MOV.U32 R5, RZ, RZ, R206 ;  /* 0x000000ffff057224 */ /* 0x000fe400078e00ce */
[----:B0-----:R-:W-:-:S04]  /*e540*/  IMAD.WIDE.U32 R182, R2, 0x8, R182 ;  /* 0x0000000802b67825 */ /* 0x001fc800078e00b6 */
[----:B------:R-:W-:Y:S01]  /*e550*/  VIADD R2, R2, 0x20 ;  /* 0x0000002002027836 */ /* 0x000fe20000000000 */
[----:B------:R1:W-:Y:S06]  /*e560*/  STG.E.64 desc[UR6][R182.64], R180 ;  /* 0x000000b4b6007986 */ /* 0x0003ec000c101b06 */
.L_x_27045:
[----:B------:R-:W-:Y:S05]  /*e570*/  BSYNC.RECONVERGENT B0 ;  /* 0x0000000000007941 */ /* 0x000fea0003800200 */
.L_x_27044:
[----:B------:R-:W-:Y:S01]  /*e580*/  ISETP.GE.U32.AND P0, PT, R20, 0x60, PT ;  /* 0x000000601400780c */ /* 0x000fe20003f06070 */
[----:B------:R-:W-:Y:S01]  /*e590*/  BSSY.RECONVERGENT B0, `(.L_x_27128) ;  /* 0x0000656000007945 */ /* 0x000fe20003800200 */
[----:B------:R-:W-:-:S11]  /*e5a0*/  LOP3.LUT R0, R0, 0xffffefff, RZ, 0xc0, !PT ;  /* 0xffffefff00007812 */ /* 0x000fd600078ec0ff */
[----:B------:R-:W-:Y:S01]  /*e5b0*/  @P0 LOP3.LUT R0, R0, 0x1000, RZ, 0xfc, !PT ;  /* 0x0000100000000812 */ /* 0x000fe200078efcff */
[----:B------:R-:W-:Y:S06]  /*e5c0*/  @!P0 BRA `(.L_x_27129) ;  /* 0x0000006400488947 */ /* 0x000fec0003800000 */
[----:B------:R-:W2:Y:S02]  /*e5d0*/  LDC.64 R116, c[0x0][0x390] ;  /* 0x0000e400ff747b82 */ /* 0x000ea40000000a00 */
[----:B--2---:R-:W-:-:S05]  /*e5e0*/  IMAD.WIDE.U32 R116, R2, 0x10, R116 ;  /* 0x0000001002747825 */ /* 0x004fca00078e0074 */
[----:B------:R2:W5:Y:S01]  /*e5f0*/  LDG.E.128 R120, desc[UR6][R116.64] ;  /* 0x0000000674787981 */ /* 0x000562000c1e1d00 */
[----:B------:R-:W-:-:S04]  /*e600*/  UISETP.NE.U32.AND UP1, UPT, UR8, URZ, UPT ;  /* 0x000000ff0800728c */ /* 0x000fc8000bf25070 */
[----:B------:R-:W-:-:S09]  /*e610*/  UISETP.NE.AND.EX UP1, UPT, UR9, URZ, UPT, UP1 ;  /* 0x000000ff0900728c */ /* 0x000fd2000bf25310 */
[----:B--2---:R-:W-:Y:S05]  /*e620*/  BRA.U !UP1, `(.L_x_27130) ;  /* 0x00000031098c7547 */ /* 0x004fea000b800000 */
[----:B01----:R-:W0:Y:S02]  /*e630*/  LDC.64 R180, c[0x0][0x3a0] ;  /* 0x0000e800ffb47b82 */ /* 0x003e240000000a00 */
[----:B0-----:R-:W-:-:S05]  /*e640*/  IMAD.WIDE.U32 R180, R2, 0x20, R180 ;  /* 0x0000002002b47825 */ /* 0x001fca00078e00b4 */
[----:B------:R0:W5:Y:S04]  /*e650*/  LDG.E.128 R116, desc[UR6][R180.64] ;  /* 0x00000006b4747981 */ /* 0x000168000c1e1d00 */
[----:B------:R-:W5:Y:S01]  /*e660*/  LDG.E.128 R180, desc[UR6][R180.64+0x10] ;  /* 0x00001006b4b47981 */ /* 0x000f62000c1e1d00 */
        /* <DEDUP_REMOVED lines=16> */
.L_x_27133:
        /* <DEDUP_REMOVED lines=12> */
.L_x_27135:
[----:B------:R-:W-:Y:S05]  /*e830*/  BSYNC.RECONVERGENT B2 ;  /* 0x0000000000027941 */ /* 0x000fea0003800200 */
.L_x_27134:
        /* <DEDUP_REMOVED lines=57> */
[----:B------:R-:W-:Y:S02]  /*ebd0*/  IMAD.MOV.U32 R6, RZ, RZ, R208 ;  /* 0x000000ffff067224 */ /* 0x000fe400078e00d0 */
[----:B------:R-:W-:Y:S02]  /*ebe0*/  HFMA2 R208, -RZ, RZ, 0, 0 ;  /* 0x00000000ffd07431 */ /* 0x000fe400000001ff */
[----:B------:R-:W-:Y:S01]  /*ebf0*/  IMAD.MOV.U32 R207, RZ, RZ, R5 ;  /* 0x000000ffffcf7224 */ /* 0x000fe200078e0005 */
[----:B------:R-:W-:-:S07]  /*ec00*/  LOP3.LUT R16, R16, UR13, R209, 0x96, !PT ;  /* 0x0000000d10107c12 */ /* 0x000fce000f8e96d1 */
.L_x_27132:
[----:B------:R-:W-:Y:S05]  /*ec10*/  BSYNC.RECONVERGENT B1 ;  /* 0x0000000000017941 */ /* 0x000fea0003800200 */
.L_x_27131:
[----:B------:R-:W0:Y:S01]  /*ec20*/  LDC R5, c[0x0][0x404] ;  /* 0x00010100ff057b82 */ /* 0x000e220000000800 */
[----:B------:R-:W-:Y:S01]  /*ec30*/  I2FP.F32.U32 R15, R207 ;  /* 0x000000cf000f7245 */ /* 0x000fe20000201000 */
[----:B------:R-:W-:Y:S01]  /*ec40*/  IMAD.MOV.U32 R212, RZ, RZ, 0x2f800000 ;  /* 0x2f800000ffd47424 */ /* 0x000fe200078e00ff */
[----:B------:R-:W-:Y:S01]  /*ec50*/  ISETP.NE.AND P1, PT, R208, 0x1, PT ;  /* 0x00000001d000780c */ /* 0x000fe20003f25270 */
[----:B------:R-:W-:Y:S01]  /*ec60*/  BSSY.RECONVERGENT B1, `(.L_x_27136) ;  /* 0x0000063000017945 */ /* 0x000fe20003800200 */
[----:B------:R-:W-:Y:S01]  /*ec70*/  LOP3.LUT R0, R0, 0xfffffffd, RZ, 0xc0, !PT ;  /* 0xfffffffd00007812 */ /* 0x000fe200078ec0ff */
[----:B------:R-:W-:Y:S01]  /*ec80*/  FFMA.FTZ R15, R15, R212, 1.1641532182693481445e-10 ;  /* 0x2f0000000f0f7423 */ /* 0x000fe200000100d4 */
[----:B------:R-:W-:Y:S01]  /*ec90*/  HFMA2 R209, -RZ, RZ, 0, 1.1920928955078125e-07 ;  /* 0x00000002ffd17431 */ /* 0x000fe200000001ff */
[----:B------:R-:W1:Y:S03]  /*eca0*/  LDC R207, c[0x0][0x408] ;  /* 0x00010200ffcf7b82 */ /* 0x000e660000000800 */
[----:B0-----:R-:W-:Y:S01]  /*ecb0*/  FSETP.GTU.FTZ.AND P0, PT, R15, R5, PT ;  /* 0x000000050f00720b */ /* 0x001fe20003f1c000 */
[C---:B-----5:R-:W-:Y:S01]  /*ecc0*/  IMAD.U32 R15, R120.reuse, 0x10000, RZ ;  /* 0x00010000780f7824 */ /* 0x060fe200078e00ff */
        /* <DEDUP_REMOVED lines=17> */
.L_x_27138:
        /* <DEDUP_REMOVED lines=12> */
.L_x_27140:
[----:B------:R-:W-:Y:S05]  /*eea0*/  BSYNC.RECONVERGENT B2 ;  /* 0x0000000000027941 */ /* 0x000fea0003800200 */
.L_x_27139:
        /* <DEDUP_REMOVED lines=62> */
.L_x_27137:
[----:B------:R-:W-:Y:S05]  /*f290*/  BSYNC.RECONVERGENT B1 ;  /* 0x0000000000017941 */ /* 0x000fea0003800200 */
.L_x_27136:
        /* <DEDUP_REMOVED lines=22> */
.L_x_27143:
        /* <DEDUP_REMOVED lines=12> */
.L_x_27145:
[----:B------:R-:W-:Y:S05]  /*f4c0*/  BSYNC.RECONVERGENT B2 ;  /* 0x0000000000027941 */ /* 0x000fea0003800200 */
.L_x_27144:
        /* <DEDUP_REMOVED lines=62> */
.L_x_27142:
[----:B------:R-:W-:Y:S05]  /*f8b0*/  BSYNC.RECONVERGENT B1 ;  /* 0x0000000000017941 */ /* 0x000fea0003800200 */
.L_x_27141:
[----:B------:R-:W-:Y:S01]  /*f8c0*/  I2FP.F32.U32 R15, R15 ;  /* 0x0000000f000f7245 */ /* 0x000fe20000201000 */
[----:B------:R-:W-:Y:S01]  /*f8d0*/  BSSY.RECONVERGENT B1, `(.L_x_27146) ;  /* 0x0000061000017945 */ /* 0x000fe20003800200 */
[----:B------:R-:W-:Y:S01]  /*f8e0*/  ISETP.NE.AND P2, PT, R120, 0x1, PT ;  /* 0x000000017800780c */ /* 0x000fe20003f45270 */
        /* <DEDUP_REMOVED lines=20> */
.L_x_27148:
        /* <DEDUP_REMOVED lines=12> */
.L_x_27150:
[----:B------:R-:W-:Y:S05]  /*faf0*/  BSYNC.RECONVERGENT B2 ;  /* 0x0000000000027941 */ /* 0x000fea0003800200 */
.L_x_27149:
        /* <DEDUP_REMOVED lines=58> */
[----:B------:R-:W-:-:S05]  /*fea0*/  IMAD.WIDE.U32 R120, R6, -0x326172a9, RZ ;  /* 0xcd9e8d5706787825 */ /* 0x000fca00078e00ff */
[----:B------:R-:W-:Y:S01]  /*feb0*/  LOP3.LUT R16, R16, UR13, R121, 0x96, !PT ;  /* 0x0000000d10107c12 */ /* 0x000fe2000f8e9679 */
[----:B------:R-:W-:Y:S01]  /*fec0*/  IMAD.MOV.U32 R121, RZ, RZ, RZ ;  /* 0x000000ffff797224 */ /* 0x000fe200078e00ff */
[----:B------:R-:W-:-:S07]  /*fed0*/  MOV R6, R120 ;  /* 0x0000007800067202 */ /* 0x000fce0000000f00 */
.L_x_27147:
[----:B------:R-:W-:Y:S05]  /*fee0*/  BSYNC.RECONVERGENT B1 ;  /* 0x0000000000017941 */ /* 0x000fea0003800200 */
.L_x_27146:
        /* <DEDUP_REMOVED lines=22> */
.L_x_27153:
        /* <DEDUP_REMOVED lines=12> */
.L_x_27155:
[----:B------:R-:W-:Y:S05]  /*10110*/  BSYNC.RECONVERGENT B2 ;  /* 0x0000000000027941 */ /* 0x000fea0003800200 */
.L_x_27154:
        /* <DEDUP_REMOVED lines=62> */
.L_x_27152:
[----:B------:R-:W-:Y:S05]  /*10500*/  BSYNC.RECONVERGENT B1 ;  /* 0x0000000000017941 */ /* 0x000fea0003800200 */
.L_x_27151:
[----:B------:R-:W-:Y:S01]  /*10510*/  I2FP.F32.U32 R15, R15 ;  /* 0x0000000f000f7245 */ /* 0x000fe20000201000 */
[----:B------:R-:W-:Y:S01]  /*10520*/  BSSY.RECONVERGENT B1, `(.L_x_27156) ;  /* 0x0000061000017945 */ /* 0x000fe20003800200 */
[----:B------:R-:W-:-:S03]  /*10530*/  ISETP.NE.AND P4, PT, R208, 0x1, PT ;  /* 0x00000001d000780c */ /* 0x000fc60003f85270 */
        /* <DEDUP_REMOVED lines=20> */
.L_x_27158:
        /* <DEDUP_REMOVED lines=12> */
.L_x_27160:
[----:B------:R-:W-:Y:S05]  /*10740*/  BSYNC.RECONVERGENT B2 ;  /* 0x0000000000027941 */ /* 0x000fea0003800200 */
.L_x_27159:
        /* <DEDUP_REMOVED lines=62> */
.L_x_27157:
[----:B------:R-:W-:Y:S05]  /*10b30*/  BSYNC.RECONVERGENT B1 ;  /* 0x0000000000017941 */ /* 0x000fea0003800200 */
.L_x_27156:
        /* <DEDUP_REMOVED lines=22> */
.L_x_27163:
        /* <DEDUP_REMOVED lines=12> */
.L_x_27165:
[----:B------:R-:W-:Y:S05]  /*10d60*/  BSYNC.RECONVERGENT B2 ;  /* 0x0000000000027941 */ /* 0x000fea0003800200 */
.L_x_27164:
        /* <DEDUP_REMOVED lines=62> */
.L_x_27162:
[----:B------:R-:W-:Y:S05]  /*11150*/  BSYNC.RECONVERGENT B1 ;  /* 0x0000000000017941 */ /* 0x000fea0003800200 */
.L_x_27161:
        /* <DEDUP_REMOVED lines=23> */
.L_x_27168:
        /* <DEDUP_REMOVED lines=15> */
.L_x_27170:
[----:B------:R-:W-:Y:S05]  /*113c0*/  BSYNC.RECONVERGENT B2 ;  /* 0x0000000000027941 */ /* 0x000fea0003800200 */
.L_x_27169:
        /* <DEDUP_REMOVED lines=62> */
.L_x_27167:
[----:B------:R-:W-:Y:S05]  /*117b0*/  BSYNC.RECONVERGENT B1 ;  /* 0x0000000000017941 */ /* 0x000fea0003800200 */
.L_x_27166:
[----:B------:R-:W-:Y:S01]  /*117c0*/  I2FP.F32.U32 R180, R182 ;  /* 0x000000b600b47245 */ /* 0x000fe20000201000 */
[----:B------:R-:W-:-:S04]  /*117d0*/  IMAD.U32 R123, R123, 0x10000, RZ ;  /* 0x000100007b7b7824 */ /* 0x000fc800078e00ff */
[----:B------:R-:W-:Y:S01]  /*117e0*/  FFMA.FTZ R180, R180, R212, 1.1641532182693481445e-10 ;  /* 0x2f000000b4b47423 */ /* 0x000fe200000100d4 */
[----:B------:R-:W-:-:S04]  /*117f0*/  FMUL.FTZ R123, R123, R4 ;  /* 0x000000047b7b7220 */ /* 0x000fc80000410000 */
[----:B------:R-:W-:Y:S01]  /*11800*/  FMUL.FTZ R123, R123, R207 ;  /* 0x000000cf7b7b7220 */ /* 0x000fe20000410000 */
[----:B------:R-:W-:-:S04]  /*11810*/  FSETP.GTU.FTZ.AND P6, PT, R180, R5, PT ;  /* 0x00000005b400720b */ /* 0x000fc80003fdc000 */
[----:B------:R-:W-:Y:S02]  /*11820*/  FSEL R123, R123, RZ, !P6 ;  /* 0x000000ff7b7b7208 */ /* 0x000fe40007000000 */
[----:B------:R-:W-:-:S03]  /*11830*/  PLOP3.LUT P6, PT, P6, PT, PT, 0x8, 0x80 ;  /* 0x000000000080781c */ /* 0x000fc600037ce170 */
[----:B------:R-:W-:Y:S01]  /*11840*/  FADD.FTZ R123, R183, R123 ;  /* 0x0000007bb77b7221 */ /* 0x000fe20000010000 */
[----:B------:R-:W-:Y:S09]  /*11850*/  BRA `(.L_x_27171) ;  /* 0x00000030004c7947 */ /* 0x000ff20003800000 */
.L_x_27130:
        /* <DEDUP_REMOVED lines=16> */
.L_x_27174:
        /* <DEDUP_REMOVED lines=12> */
.L_x_27176:
[----:B------:R-:W-:Y:S05]  /*11a20*/  BSYNC.RECONVERGENT B2 ;  /* 0x0000000000027941 */ /* 0x000fea0003800200 */
.L_x_27175:
        /* <DEDUP_REMOVED lines=61> */
.L_x_27173:
[----:B------:R-:W-:Y:S05]  /*11e00*/  BSYNC.RECONVERGENT B1 ;  /* 0x0000000000017941 */ /* 0x000fea0003800200 */
.L_x_27172:
[----:B------:R-:W2:Y:S01]  /*11e10*/  LDC R5, c[0x0][0x404] ;  /* 0x00010100ff057b82 */ /* 0x000ea20000000800 */
[----:B------:R-:W-:Y:S01]  /*11e20*/  I2FP.F32.U32 R15, R116 ;  /* 0x00000074000f7245 */ /* 0x000fe20000201000 */
[----:B------:R-:W-:Y:S01]  /*11e30*/  IMAD.MOV.U32 R116, RZ, RZ, 0x2f800000 ;  /* 0x2f800000ff747424 */ /* 0x000fe200078e00ff */
[----:B------:R-:W-:Y:S01]  /*11e40*/  LOP3.LUT R0, R0, 0xfffffffd, RZ, 0xc0, !PT ;  /* 0xfffffffd00007812 */ /* 0x000fe200078ec0ff */
[C---:B01---5:R-:W-:Y:S01]  /*11e50*/  IMAD.U32 R181, R120.reuse, 0x10000, RZ ;  /* 0x0001000078b57824 */ /* 0x063fe200078e00ff */
[----:B------:R-:W-:Y:S01]  /*11e60*/  BSSY.RECONVERGENT B1, `(.L_x_27177) ;  /* 0x000005f000017945 */ /* 0x000fe20003800200 */
[----:B------:R-:W-:Y:S01]  /*11e70*/  FFMA.FTZ R15, R15, R116, 1.1641532182693481445e-10 ;  /* 0x2f0000000f0f7423 */ /* 0x000fe20000010074 */
[----:B------:R-:W-:Y:S01]  /*11e80*/  PRMT R120, R120, 0x7632, R120 ;  /* 0x0000763278787816 */ /* 0x000fe20000000078 */
[----:B------:R-:W0:Y:S01]  /*11e90*/  LDC R180, c[0x0][0x408] ;  /* 0x00010200ffb47b82 */ /* 0x000e220000000800 */
[----:B------:R-:W-:Y:S01]  /*11ea0*/  FMUL.FTZ R181, R181, R4 ;  /* 0x00000004b5b57220 */ /* 0x000fe20000410000 */
[----:B------:R-:W-:-:S02]  /*11eb0*/  MOV R118, 0x2 ;  /* 0x0000000200767802 */ /* 0x000fc40000000f00 */
[----:B--2---:R-:W-:Y:S01]  /*11ec0*/  FSETP.LE.FTZ.AND P0, PT, R15, R5, PT ;  /* 0x000000050f00720b */ /* 0x004fe20003f13000 */
[----:B------:R-:W-:Y:S02]  /*11ed0*/  IMAD.MOV.U32 R15, RZ, RZ, R6 ;  /* 0x000000ffff0f7224 */ /* 0x000fe400078e0006 */
[----:B0-----:R-:W-:-:S10]  /*11ee0*/  FMUL.FTZ R181, R181, R180 ;  /* 0x000000b4b5b57220 */ /* 0x001fd40000410000 */
        /* <DEDUP_REMOVED lines=11> */
.L_x_27179:
        /* <DEDUP_REMOVED lines=12> */
.L_x_27181:
[----:B------:R-:W-:Y:S05]  /*12060*/  BSYNC.RECONVERGENT B2 ;  /* 0x0000000000027941 */ /* 0x000fea0003800200 */
.L_x_27180:
        /* <DEDUP_REMOVED lines=62> */
.L_x_27178:
[----:B------:R-:W-:Y:S05]  /*12450*/  BSYNC.RECONVERGENT B1 ;  /* 0x0000000000017941 */ /* 0x000fea0003800200 */
.L_x_27177:
[----:B------:R-:W-:Y:S01]  /*12460*/  ISETP.NE.AND P1, PT, R118, 0x1, PT ;  /* 0x000000017600780c */ /* 0x000fe20003f25270 */
[----:B------:R-:W-:Y:S01]  /*12470*/  IMAD.U32 R120, R120, 0x10000, RZ ;  /* 0x0001000078787824 */ /* 0x000fe200078e00ff */
[----:B------:R-:W-:Y:S01]  /*12480*/  I2FP.F32.U32 R15, R15 ;  /* 0x0000000f000f7245 */ /* 0x000fe20000201000 */
[----:B------:R-:W-:Y:S01]  /*12490*/  BSSY.RECONVERGENT B1, `(.L_x_27182) ;  /* 0x000005b000017945 */ /* 0x000fe20003800200 */
[----:B------:R-:W-:Y:S02]  /*124a0*/  HFMA2 R182, -RZ, RZ, 0, 1.1920928955078125e-07 ;  /* 0x00000002ffb67431 */ /* 0x000fe400000001ff */
[----:B------:R-:W-:Y:S01]  /*124b0*/  FMUL.FTZ R117, R120, R4 ;  /* 0x0000000478757220 */ /* 0x000fe20000410000 */
[----:B------:R-:W-:-:S03]  /*124c0*/  FFMA.FTZ R15, R15, R116, 1.1641532182693481445e-10 ;  /* 0x2f0000000f0f7423 */ /* 0x000fc60000010074 */
[----:B------:R-:W-:Y:S02]  /*124d0*/  FMUL.FTZ R117, R117, R180 ;  /* 0x000000b475757220 */ /* 0x000fe40000410000 */
[----:B------:R-:W-:Y:S01]  /*124e0*/  FSETP.LE.FTZ.AND P0, PT, R15, R5, PT ;  /* 0x000000050f00720b */ /* 0x000fe20003f13000 */
[----:B------:R-:W-:Y:S01]  /*124f0*/  IMAD.MOV.U32 R15, RZ, RZ, R6 ;  /* 0x000000ffff0f7224 */ /* 0x000fe200078e0006 */
[----:B------:R-:W-:Y:S11]  /*12500*/  @!P1 BRA `(.L_x_27183) ;  /* 0x00000004004c9947 */ /* 0x000ff60003800000 */
        /* <DEDUP_REMOVED lines=8> */
.L_x_27184:
        /* <DEDUP_REMOVED lines=12> */
.L_x_27186:
[----:B------:R-:W-:Y:S05]  /*12650*/  BSYNC.RECONVERGENT B2 ;  /* 0x0000000000027941 */ /* 0x000fea0003800200 */
.L_x_27185:
        /* <DEDUP_REMOVED lines=62> */
.L_x_27183:
[----:B------:R-:W-:Y:S05]  /*12a40*/  BSYNC.RECONVERGENT B1 ;  /* 0x0000000000017941 */ /* 0x000fea0003800200 */
.L_x_27182:
[----:B------:R-:W-:Y:S01]  /*12a50*/  ISETP.NE.AND P2, PT, R182, 0x1, PT ;  /* 0x00000001b600780c */ /* 0x000fe20003f45270 */
[----:B------:R-:W-:Y:S01]  /*12a60*/  IMAD.U32 R118, R121, 0x10000, RZ ;  /* 0x0001000079767824 */ /* 0x000fe200078e00ff */
[----:B------:R-:W-:Y:S01]  /*12a70*/  I2FP.F32.U32 R15, R15 ;  /* 0x0000000f000f7245 */ /* 0x000fe20000201000 */
[----:B------:R-:W-:Y:S01]  /*12a80*/  BSSY.RECONVERGENT B1, `(.L_x_27187) ;  /* 0x000005c000017945 */ /* 0x000fe20003800200 */
[----:B------:R-:W-:Y:S02]  /*12a90*/  HFMA2 R120, -RZ, RZ, 0, 1.1920928955078125e-07 ;  /* 0x00000002ff787431 */ /* 0x000fe400000001ff */
[----:B------:R-:W-:Y:S01]  /*12aa0*/  FMUL.FTZ R118, R118, R4 ;  /* 0x0000000476767220 */ /* 0x000fe20000410000 */
[----:B------:R-:W-:Y:S02]  /*12ab0*/  IMAD.MOV.U32 R119, RZ, RZ, R6 ;  /* 0x000000ffff777224 */ /* 0x000fe400078e0006 */
[----:B------:R-:W-:Y:S01]  /*12ac0*/  FFMA.FTZ R15, R15, R116, 1.1641532182693481445e-10 ;  /* 0x2f0000000f0f7423 */ /* 0x000fe20000010074 */
[----:B------:R-:W-:-:S04]  /*12ad0*/  FMUL.FTZ R118, R118, R180 ;  /* 0x000000b476767220 */ /* 0x000fc80000410000 */
[----:B------:R-:W-:Y:S02]  /*12ae0*/  FSETP.LE.FTZ.AND P1, PT, R15, R5, PT ;  /* 0x000000050f00720b */ /* 0x000fe40003f33000 */
[----:B------:R-:W-:Y:S01]  /*12af0*/  PRMT R15, R121, 0x7632, R15 ;  /* 0x00007632790f7816 */ /* 0x000fe2000000000f */
        /* <DEDUP_REMOVED lines=9> */
.L_x_27189:
        /* <DEDUP_REMOVED lines=12> */
.L_x_27191:
[----:B------:R-:W-:Y:S05]  /*12c50*/  BSYNC.RECONVERGENT B2 ;  /* 0x0000000000027941 */ /* 0x000fea0003800200 */
.L_x_27190:
        /* <DEDUP_REMOVED lines=62> */
.L_x_27188:
[----:B------:R-:W-:Y:S05]  /*13040*/  BSYNC.RECONVERGENT B1 ;  /* 0x0000000000017941 */ /* 0x000fea0003800200 */
.L_x_27187:
[----:B------:R-:W-:Y:S01]  /*13050*/  ISETP.NE.AND P3, PT, R120, 0x1, PT ;  /* 0x000000017800780c */ /* 0x000fe20003f65270 */
[----:B------:R-:W-:Y:S01]  /*13060*/  IMAD.U32 R15, R15, 0x10000, RZ ;  /* 0x000100000f0f7824 */ /* 0x000fe200078e00ff */
[----:B------:R-:W-:Y:S01]  /*13070*/  I2FP.F32.U32 R119, R119 ;  /* 0x0000007700777245 */ /* 0x000fe20000201000 */
[----:B------:R-:W-:Y:S01]  /*13080*/  BSSY.RECONVERGENT B1, `(.L_x_27192) ;  /* 0x000005b000017945 */ /* 0x000fe20003800200 */
[----:B------:R-:W-:Y:S02]  /*13090*/  HFMA2 R121, -RZ, RZ, 0, 1.1920928955078125e-07 ;  /* 0x00000002ff797431 */ /* 0x000fe400000001ff */
[----:B------:R-:W-:Y:S01]  /*130a0*/  FMUL.FTZ R15, R15, R4 ;  /* 0x000000040f0f7220 */ /* 0x000fe20000410000 */
[----:B------:R-:W-:-:S05]  /*130b0*/  FFMA.FTZ R119, R119, R116, 1.1641532182693481445e-10 ;  /* 0x2f00000077777423 */ /* 0x000fca0000010074 */
[----:B------:R-:W-:Y:S01]  /*130c0*/  FSETP.LE.FTZ.AND P2, PT, R119, R5, PT ;  /* 0x000000057700720b */ /* 0x000fe20003f53000 */
[----:B------:R-:W-:Y:S01]  /*130d0*/  FMUL.FTZ R119, R15, R180 ;  /* 0x000000b40f777220 */ /* 0x000fe20000410000 */
[----:B------:R-:W-:Y:S01]  /*130e0*/  IMAD.MOV.U32 R15, RZ, RZ, R6 ;  /* 0x000000ffff0f7224 */ /* 0x000fe200078e0006 */
        /* <DEDUP_REMOVED lines=9> */
.L_x_27194:
        /* <DEDUP_REMOVED lines=12> */
.L_x_27196:
[----:B------:R-:W-:Y:S05]  /*13240*/  BSYNC.RECONVERGENT B2 ;  /* 0x0000000000027941 */ /* 0x000fea0003800200 */
.L_x_27195:
        /* <DEDUP_REMOVED lines=62> */
.L_x_27193:
[----:B------:R-:W-:Y:S05]  /*13630*/  BSYNC.RECONVERGENT B1 ;  /* 0x0000000000017941 */ /* 0x000fea0003800200 */
.L_x_27192:
[----:B------:R-:W-:Y:S01]  /*13640*/  ISETP.NE.AND P4, PT, R121, 0x1, PT ;  /* 0x000000017900780c */ /* 0x000fe20003f85270 */
[----:B------:R-:W-:Y:S01]  /*13650*/  IMAD.U32 R120, R122, 0x10000, RZ ;  /* 0x000100007a787824 */ /* 0x000fe200078e00ff */
[----:B------:R-:W-:Y:S01]  /*13660*/  I2FP.F32.U32 R15, R15 ;  /* 0x0000000f000f7245 */ /* 0x000fe20000201000 */
[----:B------:R-:W-:Y:S01]  /*13670*/  BSSY.RECONVERGENT B1, `(.L_x_27197) ;  /* 0x000005c000017945 */ /* 0x000fe20003800200 */
[----:B------:R-:W-:Y:S02]  /*13680*/  HFMA2 R182, -RZ, RZ, 0, 1.1920928955078125e-07 ;  /* 0x00000002ffb67431 */ /* 0x000fe400000001ff */
[----:B------:R-:W-:Y:S01]  /*13690*/  FMUL.FTZ R120, R120, R4 ;  /* 0x0000000478787220 */ /* 0x000fe20000410000 */
[----:B------:R-:W-:Y:S01]  /*136a0*/  PRMT R122, R122, 0x7632, R122 ;  /* 0x000076327a7a7816 */ /* 0x000fe2000000007a */
[----:B------:R-:W-:Y:S02]  /*136b0*/  FFMA.FTZ R15, R15, R116, 1.1641532182693481445e-10 ;  /* 0x2f0000000f0f7423 */ /* 0x000fe40000010074 */
[----:B------:R-:W-:-:S03]  /*136c0*/  FMUL.FTZ R120, R120, R180 ;  /* 0x000000b478787220 */ /* 0x000fc60000410000 */
        /* <DEDUP_REMOVED lines=11> */
.L_x_27199:
        /* <DEDUP_REMOVED lines=12> */
.L_x_27201:
[----:B------:R-:W-:Y:S05]  /*13840*/  BSYNC.RECONVERGENT B2 ;  /* 0x0000000000027941 */ /* 0x000fea0003800200 */
.L_x_27200:
        /* <DEDUP_REMOVED lines=62> */
.L_x_27198:
[----:B------:R-:W-:Y:S05]  /*13c30*/  BSYNC.RECONVERGENT B1 ;  /* 0x0000000000017941 */ /* 0x000fea0003800200 */
.L_x_27197:
[----:B------:R-:W-:Y:S01]  /*13c40*/  ISETP.NE.AND P5, PT, R182, 0x1, PT ;  /* 0x00000001b600780c */ /* 0x000fe20003fa5270 */
[----:B------:R-:W-:Y:S01]  /*13c50*/  IMAD.U32 R122, R122, 0x10000, RZ ;  /* 0x000100007a7a7824 */ /* 0x000fe200078e00ff */
[----:B------:R-:W-:Y:S01]  /*13c60*/  I2FP.F32.U32 R15, R15 ;  /* 0x0000000f000f7245 */ /* 0x000fe20000201000 */
[----:B------:R-:W-:Y:S02]  /*13c70*/  BSSY.RECONVERGENT B1, `(.L_x_27202) ;  /* 0x000005b000017945 */ /* 0x000fe40003800200 */
[----:B------:R-:W-:Y:S01]  /*13c80*/  FMUL.FTZ R121, R122, R4 ;  /* 0x000000047a797220 */ /* 0x000fe20000410000 */
[----:B------:R-:W-:Y:S02]  /*13c90*/  HFMA2 R122, -RZ, RZ, 0, 1.1920928955078125e-07 ;  /* 0x00000002ff7a7431 */ /* 0x000fe400000001ff */
[----:B------:R-:W-:Y:S01]  /*13ca0*/  FFMA.FTZ R15, R15, R116, 1.1641532182693481445e-10 ;  /* 0x2f0000000f0f7423 */ /* 0x000fe20000010074 */
[----:B------:R-:W-:-:S04]  /*13cb0*/  FMUL.FTZ R121, R121, R180 ;  /* 0x000000b479797220 */ /* 0x000fc80000410000 */
        /* <DEDUP_REMOVED lines=11> */
.L_x_27204:
        /* <DEDUP_REMOVED lines=12> */
.L_x_27206:
[----:B------:R-:W-:Y:S05]  /*13e30*/  BSYNC.RECONVERGENT B2 ;  /* 0x0000000000027941 */ /* 0x000fea0003800200 */
.L_x_27205:
        /* <DEDUP_REMOVED lines=62> */
.L_x_27203:
[----:B------:R-:W-:Y:S05]  /*14220*/  BSYNC.RECONVERGENT B1 ;  /* 0x0000000000017941 */ /* 0x000fea0003800200 */
.L_x_27202:
[----:B------:R-:W-:Y:S01]  /*14230*/  ISETP.NE.AND P6, PT, R122, 0x1, PT ;  /* 0x000000017a00780c */ /* 0x000fe20003fc5270 */
[C---:B------:R-:W-:Y:S01]  /*14240*/  IMAD.U32 R207, R123.reuse, 0x10000, RZ ;  /* 0x000100007bcf7824 */ /* 0x040fe200078e00ff */
[----:B------:R-:W-:Y:S01]  /*14250*/  I2FP.F32.U32 R15, R15 ;  /* 0x0000000f000f7245 */ /* 0x000fe20000201000 */
[----:B------:R-:W-:Y:S01]  /*14260*/  BSSY.RECONVERGENT B1, `(.L_x_27207) ;  /* 0x000005f000017945 */ /* 0x000fe20003800200 */
[----:B------:R-:W-:Y:S01]  /*14270*/  PRMT R208, R123, 0x7632, R208 ;  /* 0x000076327bd07816 */ /* 0x000fe200000000d0 */
[----:B------:R-:W-:Y:S01]  /*14280*/  FMUL.FTZ R207, R207, R4 ;  /* 0x00000004cfcf7220 */ /* 0x000fe20000410000 */
[----:B------:R-:W-:Y:S02]  /*14290*/  IMAD.MOV.U32 R182, RZ, RZ, R6 ;  /* 0x000000ffffb67224 */ /* 0x000fe400078e0006 */
[----:B------:R-:W-:Y:S01]  /*142a0*/  FFMA.FTZ R15, R15, R116, 1.1641532182693481445e-10 ;  /* 0x2f0000000f0f7423 */ /* 0x000fe20000010074 */
[----:B------:R-:W-:-:S04]  /*142b0*/  FMUL.FTZ R207, R207, R180 ;  /* 0x000000b4cfcf7220 */ /* 0x000fc80000410000 */
[----:B------:R-:W-:Y:S01]  /*142c0*/  FSETP.LE.FTZ.AND P5, PT, R15, R5, PT ;  /* 0x000000050f00720b */ /* 0x000fe20003fb3000 */
[----:B------:R-:W-:Y:S01]  /*142d0*/  HFMA2 R15, -RZ, RZ, 0, 1.1920928955078125e-07 ;  /* 0x00000002ff0f7431 */ /* 0x000fe200000001ff */
        /* <DEDUP_REMOVED lines=9> */
.L_x_27209:
        /* <DEDUP_REMOVED lines=15> */
.L_x_27211:
[----:B------:R-:W-:Y:S05]  /*14460*/  BSYNC.RECONVERGENT B2 ;  /* 0x0000000000027941 */ /* 0x000fea0003800200 */
.L_x_27210:
        /* <DEDUP_REMOVED lines=60> */
[----:B------:R-:W-:Y:S02]  /*14830*/  LOP3.LUT R16, R16, UR13, R123, 0x96, !PT ;  /* 0x0000000d10107c12 */ /* 0x000fe4000f8e967b */
[----:B------:R-:W-:-:S07]  /*14840*/  MOV R6, R122 ;  /* 0x0000007a00067202 */ /* 0x000fce0000000f00 */
.L_x_27208:
[----:B------:R-:W-:Y:S05]  /*14850*/  BSYNC.RECONVERGENT B1 ;  /* 0x0000000000017941 */ /* 0x000fea0003800200 */
.L_x_27207:
        /* <DEDUP_REMOVED lines=19> */
.L_x_27171:
        /* <DEDUP_REMOVED lines=17> */
[----:B------:R-:W-:Y:S02]  /*14aa0*/  LOP3.LUT R180, R5, R180, RZ, 0xfc, !PT ;  /* 0x000000b405b47212 */ /* 0x000fe400078efcff */
[----:B------:R-:W-:Y:S01]  /*14ab0*/  MOV R5, R206 ;  /* 0x000000ce00057202 */ /* 0x000fe20000000f00 */
[----:B0-----:R-:W-:-:S04]  /*14ac0*/  IMAD.WIDE.U32 R182, R2, 0x8, R182 ;  /* 0x0000000802b67825 */ /* 0x001fc800078e00b6 */
[----:B------:R-:W-:Y:S01]  /*14ad0*/  VIADD R2, R2, 0x20 ;  /* 0x0000002002027836 */ /* 0x000fe20000000000 */
[----:B------:R2:W-:Y:S06]  /*14ae0*/  STG.E.64 desc[UR6][R182.64], R180 ;  /* 0x000000b4b6007986 */ /* 0x0005ec000c101b06 */
.L_x_27129:
[----:B------:R-:W-:Y:S05]  /*14af0*/  BSYNC.RECONVERGENT B0 ;  /* 0x0000000000007941 */ /* 0x000fea0003800200 */
.L_x_27128:
[----:B------:R-:W-:Y:S01]  /*14b00*/  ISETP.GE.U32.AND P0, PT, R20, 0x80, PT ;  /* 0x000000801400780c */ /* 0x000fe20003f06070 */
[----:B------:R-:W-:Y:S01]  /*14b10*/  BSSY.RECONVERGENT B0, `(.L_x_27212) ;  /* 0x0000656000007945 */ /* 0x000fe20003800200 */
[----:B------:R-:W-:-:S11]  /*14b20*/  LOP3.LUT R0, R0, 0xfffff7ff, RZ, 0xc0, !PT ;  /* 0xfffff7ff00007812 */ /* 0x000fd600078ec0ff */
[----:B------:R-:W-:Y:S01]  /*14b30*/  @P0 LOP3.LUT R0, R0, 0x800, RZ, 0xfc, !PT ;  /* 0x0000080000000812 */ /* 0x000fe200078efcff */
[----:B------:R-:W-:Y:S06]  /*14b40*/  @!P0 BRA `(.L_x_27213) ;  /* 0x0000006400488947 */ /* 0x000fec0003800000 */
[----:B------:R-:W3:Y:S02]  /*14b50*/  LDC.64 R124, c[0x0][0x390] ;  /* 0x0000e400ff7c7b82 */ /* 0x000ee40000000a00 */
[----:B---3--:R-:W-:-:S05]  /*14b60*/  IMAD.WIDE.U32 R124, R2, 0x10, R124 ;  /* 0x00000010027c7825 */ /* 0x008fca00078e007c */
[----:B------:R3:W5:Y:S01]  /*14b70*/  LDG.E.128 R128, desc[UR6][R124.64] ;  /* 0x000000067c807981 */ /* 0x000762000c1e1d00 */
[----:B------:R-:W-:-:S04]  /*14b80*/  UISETP.NE.U32.AND UP1, UPT, UR8, URZ, UPT ;  /* 0x000000ff0800728c */ /* 0x000fc8000bf25070 */
[----:B------:R-:W-:-:S09]  /*14b90*/  UISETP.NE.AND.EX UP1, UPT, UR9, URZ, UPT, UP1 ;  /* 0x000000ff0900728c */ /* 0x000fd2000bf25310 */
[----:B---3--:R-:W-:Y:S05]  /*14ba0*/  BRA.U !UP1, `(.L_x_27214) ;  /* 0x00000031098c7547 */ /* 0x008fea000b800000 */
[----:B012---:R-:W0:Y:S02]  /*14bb0*/  LDC.64 R180, c[0x0][0x3a0] ;  /* 0x0000e800ffb47b82 */ /* 0x007e240000000a00 */
        /* <DEDUP_REMOVED lines=19> */
.L_x_27217:
        /* <DEDUP_REMOVED lines=12> */
.L_x_27219:
[----:B------:R-:W-:Y:S05]  /*14db0*/  BSYNC.RECONVERGENT B2 ;  /* 0x0000000000027941 */ /* 0x000fea0003800200 */
.L_x_27218:
        /* <DEDUP_REMOVED lines=58> */
[----:B------:R-:W-:Y:S01]  /*15160*/  MOV R6, R208 ;  /* 0x000000d000067202 */ /* 0x000fe20000000f00 */
[----:B------:R-:W-:Y:S01]  /*15170*/  IMAD.MOV.U32 R208, RZ, RZ, RZ ;  /* 0x000000ffffd07224 */ /* 0x000fe200078e00ff */
[----:B------:R-:W-:-:S07]  /*15180*/  LOP3.LUT R16, R16, UR13, R209, 0x96, !PT ;  /* 0x0000000d10107c12 */ /* 0x000fce000f8e96d1 */
.L_x_27216:
[----:B------:R-:W-:Y:S05]  /*15190*/  BSYNC.RECONVERGENT B1 ;  /* 0x0000000000017941 */ /* 0x000fea0003800200 */
.L_x_27215:
[----:B------:R-:W0:Y:S01]  /*151a0*/  LDC R5, c[0x0][0x404] ;  /* 0x00010100ff057b82 */ /* 0x000e220000000800 */
[----:B------:R-:W-:Y:S01]  /*151b0*/  I2FP.F32.U32 R15, R207 ;  /* 0x000000cf000f7245 */ /* 0x000fe20000201000 */
[----:B------:R-:W-:Y:S01]  /*151c0*/  HFMA2 R212, -RZ, RZ, 0.1171875, 0 ;  /* 0x2f800000ffd47431 */ /* 0x000fe200000001ff */
[----:B------:R-:W-:Y:S01]  /*151d0*/  ISETP.NE.AND P1, PT, R208, 0x1, PT ;  /* 0x00000001d000780c */ /* 0x000fe20003f25270 */
[----:B------:R-:W-:Y:S01]  /*151e0*/  BSSY.RECONVERGENT B1, `(.L_x_27220) ;  /* 0x0000063000017945 */ /* 0x000fe20003800200 */
[----:B------:R-:W-:Y:S01]  /*151f0*/  LOP3.LUT R0, R0, 0xfffffffd, RZ, 0xc0, !PT ;  /* 0xfffffffd00007812 */ /* 0x000fe200078ec0ff */
[----:B------:R-:W-:Y:S02]  /*15200*/  IMAD.MOV.U32 R209, RZ, RZ, 0x2 ;  /* 0x00000002ffd17424 */ /* 0x000fe400078e00ff */
[----:B------:R-:W-:Y:S01]  /*15210*/  FFMA.FTZ R15, R15, R212, 1.1641532182693481445e-10 ;  /* 0x2f0000000f0f7423 */ /* 0x000fe200000100d4 */
[----:B------:R-:W1:Y:S04]  /*15220*/  LDC R207, c[0x0][0x408] ;  /* 0x00010200ffcf7b82 */ /* 0x000e680000000800 */
        /* <DEDUP_REMOVED lines=19> */
.L_x_27222:
        /* <DEDUP_REMOVED lines=12> */
.L_x_27224:
[----:B------:R-:W-:Y:S05]  /*15420*/  BSYNC.RECONVERGENT B2 ;  /* 0x0000000000027941 */ /* 0x000fea0003800200 */
.L_x_27223:
        /* <DEDUP_REMOVED lines=62> */
.L_x_27221:
[----:B------:R-:W-:Y:S05]  /*15810*/  BSYNC.RECONVERGENT B1 ;  /* 0x0000000000017941 */ /* 0x000fea0003800200 */
.L_x_27220:
        /* <DEDUP_REMOVED lines=22> */
.L_x_27227:
        /* <DEDUP_REMOVED lines=12> */
.L_x_27229:
[----:B------:R-:W-:Y:S05]  /*15a40*/  BSYNC.RECONVERGENT B2 ;  /* 0x0000000000027941 */ /* 0x000fea0003800200 */
.L_x_27228:
        /* <DEDUP_REMOVED lines=62> */
.L_x_27226:
[----:B------:R-:W-:Y:S05]  /*15e30*/  BSYNC.RECONVERGENT B1 ;  /* 0x0000000000017941 */ /* 0x000fea0003800200 */
.L_x_27225:
        /* <DEDUP_REMOVED lines=23> */
.L_x_27232:
        /* <DEDUP_REMOVED lines=12> */
.L_x_27234:
[----:B------:R-:W-:Y:S05]  /*16070*/  BSYNC.RECONVERGENT B2 ;  /* 0x0000000000027941 */ /* 0x000fea0003800200 */
.L_x_27233:
        /* <DEDUP_REMOVED lines=60> */
[----:B------:R-:W-:Y:S01]  /*16440*/  LOP3.LUT R16, R16, UR13, R129, 0x96, !PT ;  /* 0x0000000d10107c12 */ /* 0x000fe2000f8e9681 */
[----:B------:R-:W-:-:S07]  /*16450*/  HFMA2 R129, -RZ, RZ, 0, 0 ;  /* 0x00000000ff817431 */ /* 0x000fce00000001ff */
.L_x_27231:
[----:B------:R-:W-:Y:S05]  /*16460*/  BSYNC.RECONVERGENT B1 ;  /* 0x0000000000017941 */ /* 0x000fea0003800200 */
.L_x_27230:
        /* <DEDUP_REMOVED lines=22> */
.L_x_27237:
        /* <DEDUP_REMOVED lines=12> */
.L_x_27239:
[----:B------:R-:W-:Y:S05]  /*16690*/  BSYNC.RECONVERGENT B2 ;  /* 0x0000000000027941 */ /* 0x000fea0003800200 */
.L_x_27238:
        /* <DEDUP_REMOVED lines=62> */
.L_x_27236:
[----:B------:R-:W-:Y:S05]  /*16a80*/  BSYNC.RECONVERGENT B1 ;  /* 0x0000000000017941 */ /* 0x000fea0003800200 */
.L_x_27235:
        /* <DEDUP_REMOVED lines=23> */
.L_x_27242:
        /* <DEDUP_REMOVED lines=12> */
.L_x_27244:
[----:B------:R-:W-:Y:S05]  /*16cc0*/  BSYNC.RECONVERGENT B2 ;  /* 0x0000000000027941 */ /* 0x000fea0003800200 */
.L_x_27243:
        /* <DEDUP_REMOVED lines=62> */
.L_x_27241:
[----:B------:R-:W-:Y:S05]  /*170b0*/  BSYNC.RECONVERGENT B1 ;  /* 0x0000000000017941 */ /* 0x000fea0003800200 */
.L_x_27240:
        /* <DEDUP_REMOVED lines=22> */
.L_x_27247:
        /* <DEDUP_REMOVED lines=12> */
.L_x_27249:
[----:B------:R-:W-:Y:S05]  /*172e0*/  BSYNC.RECONVERGENT B2 ;  /* 0x0000000000027941 */ /* 0x000fea0003800200 */
.L_x_27248:
        /* <DEDUP_REMOVED lines=62> */
.L_x_27246:
[----:B------:R-:W-:Y:S05]  /*176d0*/  BSYNC.RECONVERGENT B1 ;  /* 0x0000000000017941 */ /* 0x000fea0003800200 */
.L_x_27245:
        /* <DEDUP_REMOVED lines=23> */
.L_x_27252:
        /* <DEDUP_REMOVED lines=15> */
.L_x_27254:
[----:B------:R-:W-:Y:S05]  /*17940*/  BSYNC.RECONVERGENT B2 ;  /* 0x0000000000027941 */ /* 0x000fea0003800200 */
.L_x_27253:
        /* <DEDUP_REMOVED lines=62> */
.L_x_27251:
[----:B------:R-:W-:Y:S05]  /*17d30*/  BSYNC.RECONVERGENT B1 ;  /* 0x0000000000017941 */ /* 0x000fea0003800200 */
.L_x_27250:
        /* <DEDUP_REMOVED lines=10> */
.L_x_27214:
        /* <DEDUP_REMOVED lines=16> */
.L_x_27258:
        /* <DEDUP_REMOVED lines=12> */
.L_x_27260:
[----:B------:R-:W-:Y:S05]  /*17fa0*/  BSYNC.RECONVERGENT B2 ;  /* 0x0000000000027941 */ /* 0x000fea0003800200 */
.L_x_27259:
        /* <DEDUP_REMOVED lines=58> */
[----:B------:R-:W-:Y:S01]  /*18350*/  IMAD.MOV.U32 R125, RZ, RZ, RZ ;  /* 0x000000ffff7d7224 */ /* 0x000fe200078e00ff */
[----:B------:R-:W-:Y:S01]  /*18360*/  MOV R6, R124 ;  /* 0x0000007c00067202 */ /* 0x000fe20000000f00 */
[----:B------:R-:W-:-:S07]  /*18370*/  IMAD.MOV.U32 R124, RZ, RZ, R5 ;  /* 0x000000ffff7c7224 */ /* 0x000fce00078e0005 */
.L_x_27257:
[----:B------:R-:W-:Y:S05]  /*18380*/  BSYNC.RECONVERGENT B1 ;  /* 0x0000000000017941 */ /* 0x000fea0003800200 */
.L_x_27256:
[----:B------:R-:W3:Y:S01]  /*18390*/  LDC R5, c[0x0][0x404] ;  /* 0x00010100ff057b82 */ /* 0x000ee20000000800 */
[----:B------:R-:W-:Y:S01]  /*183a0*/  I2FP.F32.U32 R15, R124 ;  /* 0x0000007c000f7245 */ /* 0x000fe20000201000 */
[----:B------:R-:W-:Y:S01]  /*183b0*/  HFMA2 R124, -RZ, RZ, 0.1171875, 0 ;  /* 0x2f800000ff7c7431 */ /* 0x000fe200000001ff */
[----:B------:R-:W-:Y:S01]  /*183c0*/  LOP3.LUT R0, R0, 0xfffffffd, RZ, 0xc0, !PT ;  /* 0xfffffffd00007812 */ /* 0x000fe200078ec0ff */
[C---:B012--5:R-:W-:Y:S01]  /*183d0*/  IMAD.U32 R181, R128.reuse, 0x10000, RZ ;  /* 0x0001000080b57824 */ /* 0x067fe200078e00ff */
[----:B------:R-:W-:Y:S01]  /*183e0*/  BSSY.RECONVERGENT B1, `(.L_x_27261) ;  /* 0x000005f000017945 */ /* 0x000fe20003800200 */
[----:B------:R-:W-:Y:S01]  /*183f0*/  PRMT R128, R128, 0x7632, R128 ;  /* 0x0000763280807816 */ /* 0x000fe20000000080 */
[----:B------:R-:W-:Y:S01]  /*18400*/  FFMA.FTZ R15, R15, R124, 1.1641532182693481445e-10 ;  /* 0x2f0000000f0f7423 */ /* 0x000fe2000001007c */
[----:B------:R-:W0:Y:S01]  /*18410*/  LDC R180, c[0x0][0x408] ;  /* 0x00010200ffb47b82 */ /* 0x000e220000000800 */
[----:B------:R-:W-:Y:S01]  /*18420*/  FMUL.FTZ R181, R181, R4 ;  /* 0x00000004b5b57220 */ /* 0x000fe20000410000 */
[----:B------:R-:W-:-:S02]  /*18430*/  IMAD.MOV.U32 R126, RZ, RZ, 0x2 ;  /* 0x00000002ff7e7424 */ /* 0x000fc400078e00ff */
[----:B---3--:R-:W-:Y:S02]  /*18440*/  FSETP.LE.FTZ.AND P0, PT, R15, R5, PT ;  /* 0x000000050f00720b */ /* 0x008fe40003f13000 */
[----:B------:R-:W-:Y:S01]  /*18450*/  MOV R15, R6 ;  /* 0x00000006000f7202 */ /* 0x000fe20000000f00 */
        /* <DEDUP_REMOVED lines=12> */
.L_x_27263:
        /* <DEDUP_REMOVED lines=12> */
.L_x_27265:
[----:B------:R-:W-:Y:S05]  /*185e0*/  BSYNC.RECONVERGENT B2 ;  /* 0x0000000000027941 */ /* 0x000fea0003800200 */
.L_x_27264:
        /* <DEDUP_REMOVED lines=62> */
.L_x_27262:
[----:B------:R-:W-:Y:S05]  /*189d0*/  BSYNC.RECONVERGENT B1 ;  /* 0x0000000000017941 */ /* 0x000fea0003800200 */
.L_x_27261:
        /* <DEDUP_REMOVED lines=19> */
.L_x_27268:
        /* <DEDUP_REMOVED lines=12> */
.L_x_27270:
[----:B------:R-:W-:Y:S05]  /*18bd0*/  BSYNC.RECONVERGENT B2 ;  /* 0x0000000000027941 */ /* 0x000fea0003800200 */
.L_x_27269:
        /* <DEDUP_REMOVED lines=62> */
.L_x_27267:
[----:B------:R-:W-:Y:S05]  /*18fc0*/  BSYNC.RECONVERGENT B1 ;  /* 0x0000000000017941 */ /* 0x000fea0003800200 */
.L_x_27266:
        /* <DEDUP_REMOVED lines=20> */
.L_x_27273:
        /* <DEDUP_REMOVED lines=12> */
.L_x_27275:
[----:B------:R-:W-:Y:S05]  /*191d0*/  BSYNC.RECONVERGENT B2 ;  /* 0x0000000000027941 */ /* 0x000fea0003800200 */
.L_x_27274:
        /* <DEDUP_REMOVED lines=62> */
.L_x_27272:
[----:B------:R-:W-:Y:S05]  /*195c0*/  BSYNC.RECONVERGENT B1 ;  /* 0x0000000000017941 */ /* 0x000fea0003800200 */
.L_x_27271:
[----:B------:R-:W-:Y:S01]  /*195d0*/  ISETP.NE.AND P3, PT, R128, 0x1, PT ;  /* 0x000000018000780c */ /* 0x000fe20003f65270 */
[----:B------:R-:W-:Y:S01]  /*195e0*/  IMAD.U32 R15, R15, 0x10000, RZ ;  /* 0x000100000f0f7824 */ /* 0x000fe200078e00ff */
[----:B------:R-:W-:Y:S01]  /*195f0*/  I2FP.F32.U32 R127, R127 ;  /* 0x0000007f007f7245 */ /* 0x000fe20000201000 */
[----:B------:R-:W-:Y:S01]  /*19600*/  BSSY.RECONVERGENT B1, `(.L_x_27276) ;  /* 0x000005b000017945 */ /* 0x000fe20003800200 */
[----:B------:R-:W-:Y:S02]  /*19610*/  IMAD.MOV.U32 R129, RZ, RZ, 0x2 ;  /* 0x00000002ff817424 */ /* 0x000fe400078e00ff */
[----:B------:R-:W-:Y:S01]  /*19620*/  FMUL.FTZ R15, R15, R4 ;  /* 0x000000040f0f7220 */ /* 0x000fe20000410000 */
[----:B------:R-:W-:-:S05]  /*19630*/  FFMA.FTZ R127, R127, R124, 1.1641532182693481445e-10 ;  /* 0x2f0000007f7f7423 */ /* 0x000fca000001007c */
[----:B------:R-:W-:Y:S01]  /*19640*/  FSETP.LE.FTZ.AND P2, PT, R127, R5, PT ;  /* 0x000000057f00720b */ /* 0x000fe20003f53000 */
[----:B------:R-:W-:Y:S01]  /*19650*/  FMUL.FTZ R127, R15, R180 ;  /* 0x000000b40f7f7220 */ /* 0x000fe20000410000 */
        /* <DEDUP_REMOVED lines=10> */
.L_x_27278:
        /* <DEDUP_REMOVED lines=12> */
.L_x_27280:
[----:B------:R-:W-:Y:S05]  /*197c0*/  BSYNC.RECONVERGENT B2 ;  /* 0x0000000000027941 */ /* 0x000fea0003800200 */
.L_x_27279:
        /* <DEDUP_REMOVED lines=62> */
.L_x_27277:
[----:B------:R-:W-:Y:S05]  /*19bb0*/  BSYNC.RECONVERGENT B1 ;  /* 0x0000000000017941 */ /* 0x000fea0003800200 */
.L_x_27276:
        /* <DEDUP_REMOVED lines=20> */
.L_x_27283:
        /* <DEDUP_REMOVED lines=12> */
.L_x_27285:
[----:B------:R-:W-:Y:S05]  /*19dc0*/  BSYNC.RECONVERGENT B2 ;  /* 0x0000000000027941 */ /* 0x000fea0003800200 */
.L_x_27284:
        /* <DEDUP_REMOVED lines=62> */
.L_x_27282:
[----:B------:R-:W-:Y:S05]  /*1a1b0*/  BSYNC.RECONVERGENT B1 ;  /* 0x0000000000017941 */ /* 0x000fea0003800200 */
.L_x_27281:
        /* <DEDUP_REMOVED lines=19> */
.L_x_27288:
        /* <DEDUP_REMOVED lines=12> */
.L_x_27290:
[----:B------:R-:W-:Y:S05]  /*1a3b0*/  BSYNC.RECONVERGENT B2 ;  /* 0x0000000000027941 */ /* 0x000fea0003800200 */
.L_x_27289:
        /* <DEDUP_REMOVED lines=62> */
.L_x_27287:
[----:B------:R-:W-:Y:S05]  /*1a7a0*/  BSYNC.RECONVERGENT B1 ;  /* 0x0000000000017941 */ /* 0x000fea0003800200 */
.L_x_27286:
        /* <DEDUP_REMOVED lines=20> */
.L_x_27293:
        /* <DEDUP_REMOVED lines=15> */
.L_x_27295:
[----:B------:R-:W-:Y:S05]  /*1a9e0*/  BSYNC.RECONVERGENT B2 ;  /* 0x0000000000027941 */ /* 0x000fea0003800200 */
.L_x_27294:
        /* <DEDUP_REMOVED lines=62> */
.L_x_27292:
[----:B------:R-:W-:Y:S05]  /*1add0*/  BSYNC.RECONVERGENT B1 ;  /* 0x0000000000017941 */ /* 0x000fea0003800200 */
.L_x_27291:
        /* <DEDUP_REMOVED lines=19> */
.L_x_27255:
        /* <DEDUP_REMOVED lines=19> */
[C---:B0-----:R-:W-:Y:S01]  /*1b040*/  IMAD.WIDE.U32 R182, R2.reuse, 0x8, R182 ;  /* 0x0000000802b67825 */ /* 0x041fe200078e00b6 */
[----:B------:R-:W-:-:S04]  /*1b050*/  IADD3 R2, PT, PT, R2, 0x20, RZ ;  /* 0x0000002002027810 */ /* 0x000fc80007ffe0ff */
[----:B------:R3:W-:Y:S03]  /*1b060*/  STG.E.64 desc[UR6][R182.64], R180 ;  /* 0x000000b4b6007986 */ /* 0x0007e6000c101b06 */
.L_x_27213:
[----:B------:R-:W-:Y:S05]  /*1b070*/  BSYNC.RECONVERGENT B0 ;  /* 0x0000000000007941 */ /* 0x000fea0003800200 */
.L_x_27212:
[----:B------:R-:W-:Y:S01]  /*1b080*/  ISETP.GE.U32.AND P0, PT, R20, 0xa0, PT ;  /* 0x000000a01400780c */ /* 0x000fe20003f06070 */
[----:B------:R-:W-:Y:S01]  /*1b090*/  BSSY.RECONVERGENT B0, `(.L_x_27296) ;  /* 0x0000656000007945 */ /* 0x000fe20003800200 */
[----:B------:R-:W-:-:S11]  /*1b0a0*/  LOP3.LUT R0, R0, 0xfffffbff, RZ, 0xc0, !PT ;  /* 0xfffffbff00007812 */ /* 0x000fd600078ec0ff */
[----:B------:R-:W-:Y:S01]  /*1b0b0*/  @P0 LOP3.LUT R0, R0, 0x400, RZ, 0xfc, !PT ;  /* 0x0000040000000812 */ /* 0x000fe200078efcff */
[----:B------:R-:W-:Y:S06]  /*1b0c0*/  @!P0 BRA `(.L_x_27297) ;  /* 0x0000006400488947 */ /* 0x000fec0003800000 */
[----:B------:R-:W4:Y:S02]  /*1b0d0*/  LDC.64 R132, c[0x0][0x390] ;  /* 0x0000e400ff847b82 */ /* 0x000f240000000a00 */
[----:B----4-:R-:W-:-:S05]  /*1b0e0*/  IMAD.WIDE.U32 R132, R2, 0x10, R132 ;  /* 0x0000001002847825 */ /* 0x010fca00078e0084 */
[----:B------:R4:W5:Y:S01]  /*1b0f0*/  LDG.E.128 R136, desc[UR6][R132.64] ;  /* 0x0000000684887981 */ /* 0x000962000c1e1d00 */
[----:B------:R-:W-:-:S04]  /*1b100*/  UISETP.NE.U32.AND UP1, UPT, UR8, URZ, UPT ;  /* 0x000000ff0800728c */ /* 0x000fc8000bf25070 */
[----:B------:R-:W-:-:S09]  /*1b110*/  UISETP.NE.AND.EX UP1, UPT, UR9, URZ, UPT, UP1 ;  /* 0x000000ff0900728c */ /* 0x000fd2000bf25310 */
[----:B----4-:R-:W-:Y:S05]  /*1b120*/  BRA.U !UP1, `(.L_x_27298) ;  /* 0x00000031098c7547 */ /* 0x010fea000b800000 */
[----:B0123--:R-:W0:Y:S02]  /*1b130*/  LDC.64 R180, c[0x0][0x3a0] ;  /* 0x0000e800ffb47b82 */ /* 0x00fe240000000a00 */
        /* <DEDUP_REMOVED lines=19> */
.L_x_27301:
        /* <DEDUP_REMOVED lines=12> */
.L_x_27303:
[----:B------:R-:W-:Y:S05]  /*1b330*/  BSYNC.RECONVERGENT B2 ;  /* 0x0000000000027941 */ /* 0x000fea0003800200 */
.L_x_27302:
        /* <DEDUP_REMOVED lines=61> */
.L_x_27300:
[----:B------:R-:W-:Y:S05]  /*1b710*/  BSYNC.RECONVERGENT B1 ;  /* 0x0000000000017941 */ /* 0x000fea0003800200 */
.L_x_27299:
        /* <DEDUP_REMOVED lines=28> */
.L_x_27306:
        /* <DEDUP_REMOVED lines=12> */
.L_x_27308:
[----:B------:R-:W-:Y:S05]  /*1b9a0*/  BSYNC.RECONVERGENT B2 ;  /* 0x0000000000027941 */ /* 0x000fea0003800200 */
.L_x_27307:
        /* <DEDUP_REMOVED lines=62> */
.L_x_27305:
[----:B------:R-:W-:Y:S05]  /*1bd90*/  BSYNC.RECONVERGENT B1 ;  /* 0x0000000000017941 */ /* 0x000fea0003800200 */
.L_x_27304:
        /* <DEDUP_REMOVED lines=22> */
.L_x_27311:
        /* <DEDUP_REMOVED lines=12> */
.L_x_27313:
[----:B------:R-:W-:Y:S05]  /*1bfc0*/  BSYNC.RECONVERGENT B2 ;  /* 0x0000000000027941 */ /* 0x000fea0003800200 */
.L_x_27312:
        /* <DEDUP_REMOVED lines=62> */
.L_x_27310:
[----:B------:R-:W-:Y:S05]  /*1c3b0*/  BSYNC.RECONVERGENT B1 ;  /* 0x0000000000017941 */ /* 0x000fea0003800200 */
.L_x_27309:
        /* <DEDUP_REMOVED lines=23> */
.L_x_27316:
        /* <DEDUP_REMOVED lines=12> */
.L_x_27318:
[----:B------:R-:W-:Y:S05]  /*1c5f0*/  BSYNC.RECONVERGENT B2 ;  /* 0x0000000000027941 */ /* 0x000fea0003800200 */
.L_x_27317:
        /* <DEDUP_REMOVED lines=62> */
.L_x_27315:
[----:B------:R-:W-:Y:S05]  /*1c9e0*/  BSYNC.RECONVERGENT B1 ;  /* 0x0000000000017941 */ /* 0x000fea0003800200 */
.L_x_27314:
        /* <DEDUP_REMOVED lines=22> */
.L_x_27321:
        /* <DEDUP_REMOVED lines=12> */
.L_x_27323:
[----:B------:R-:W-:Y:S05]  /*1cc10*/  BSYNC.RECONVERGENT B2 ;  /* 0x0000000000027941 */ /* 0x000fea0003800200 */
.L_x_27322:
        /* <DEDUP_REMOVED lines=62> */
.L_x_27320:
[----:B------:R-:W-:Y:S05]  /*1d000*/  BSYNC.RECONVERGENT B1 ;  /* 0x0000000000017941 */ /* 0x000fea0003800200 */
.L_x_27319:
        /* <DEDUP_REMOVED lines=23> */
.L_x_27326:
        /* <DEDUP_REMOVED lines=12> */
.L_x_27328:
[----:B------:R-:W-:Y:S05]  /*1d240*/  BSYNC.RECONVERGENT B2 ;  /* 0x0000000000027941 */ /* 0x000fea0003800200 */
.L_x_27327:
        /* <DEDUP_REMOVED lines=62> */
.L_x_27325:
[----:B------:R-:W-:Y:S05]  /*1d630*/  BSYNC.RECONVERGENT B1 ;  /* 0x0000000000017941 */ /* 0x000fea0003800200 */
.L_x_27324:
        /* <DEDUP_REMOVED lines=22> */
.L_x_27331:
        /* <DEDUP_REMOVED lines=12> */
.L_x_27333:
[----:B------:R-:W-:Y:S05]  /*1d860*/  BSYNC.RECONVERGENT B2 ;  /* 0x0000000000027941 */ /* 0x000fea0003800200 */
.L_x_27332:
        /* <DEDUP_REMOVED lines=62> */
.L_x_27330:
[----:B------:R-:W-:Y:S05]  /*1dc50*/  BSYNC.RECONVERGENT B1 ;  /* 0x0000000000017941 */ /* 0x000fea0003800200 */
.L_x_27329:
        /* <DEDUP_REMOVED lines=23> */
.L_x_27336:
        /* <DEDUP_REMOVED lines=15> */
.L_x_27338:
[----:B------:R-:W-:Y:S05]  /*1dec0*/  BSYNC.RECONVERGENT B2 ;  /* 0x0000000000027941 */ /* 0x000fea0003800200 */
.L_x_27337:
        /* <DEDUP_REMOVED lines=62> */
.L_x_27335:
[----:B------:R-:W-:Y:S05]  /*1e2b0*/  BSYNC.RECONVERGENT B1 ;  /* 0x0000000000017941 */ /* 0x000fea0003800200 */
.L_x_27334:
        /* <DEDUP_REMOVED lines=10> */
.L_x_27298:
        /* <DEDUP_REMOVED lines=16> */
.L_x_27342:
        /* <DEDUP_REMOVED lines=12> */
.L_x_27344:
[----:B------:R-:W-:Y:S05]  /*1e520*/  BSYNC.RECONVERGENT B2 ;  /* 0x0000000000027941 */ /* 0x000fea0003800200 */
.L_x_27343:
        /* <DEDUP_REMOVED lines=61> */
.L_x_27341:
[----:B------:R-:W-:Y:S05]  /*1e900*/  BSYNC.RECONVERGENT B1 ;  /* 0x0000000000017941 */ /* 0x000fea0003800200 */
.L_x_27340:
[----:B------:R-:W4:Y:S01]  /*1e910*/  LDC R5, c[0x0][0x404] ;  /* 0x00010100ff057b82 */ /* 0x000f220000000800 */
[----:B------:R-:W-:Y:S01]  /*1e920*/  I2FP.F32.U32 R15, R132 ;  /* 0x00000084000f7245 */ /* 0x000fe20000201000 */
[----:B------:R-:W-:Y:S01]  /*1e930*/  IMAD.MOV.U32 R132, RZ, RZ, 0x2f800000 ;  /* 0x2f800000ff847424 */ /* 0x000fe200078e00ff */
[----:B------:R-:W-:Y:S01]  /*1e940*/  LOP3.LUT R0, R0, 0xfffffffd, RZ, 0xc0, !PT ;  /* 0xfffffffd00007812 */ /* 0x000fe200078ec0ff */
[----:B------:R-:W-:Y:S01]  /*1e950*/  BSSY.RECONVERGENT B1, `(.L_x_27345) ;  /* 0x0000060000017945 */ /* 0x000fe20003800200 */
[C---:B0123-5:R-:W-:Y:S01]  /*1e960*/  SHF.L.U32 R181, R136.reuse, 0x10, RZ ;  /* 0x0000001088b57819 */ /* 0x06ffe200000006ff */
[----:B------:R-:W-:Y:S01]  /*1e970*/  FFMA.FTZ R15, R15, R132, 1.1641532182693481445e-10 ;  /* 0x2f0000000f0f7423 */ /* 0x000fe20000010084 */
[----:B------:R-:W-:Y:S01]  /*1e980*/  PRMT R136, R136, 0x7632, R136 ;  /* 0x0000763288887816 */ /* 0x000fe20000000088 */
[----:B------:R-:W0:Y:S01]  /*1e990*/  LDC R180, c[0x0][0x408] ;  /* 0x00010200ffb47b82 */ /* 0x000e220000000800 */
[----:B------:R-:W-:Y:S02]  /*1e9a0*/  IMAD.MOV.U32 R134, RZ, RZ, 0x2 ;  /* 0x00000002ff867424 */ /* 0x000fe400078e00ff */
[----:B------:R-:W-:Y:S01]  /*1e9b0*/  FMUL.FTZ R181, R181, R4 ;  /* 0x00000004b5b57220 */ /* 0x000fe20000410000 */
[----:B----4-:R-:W-:Y:S01]  /*1e9c0*/  FSETP.LE.FTZ.AND P0, PT, R15, R5, PT ;  /* 0x000000050f00720b */ /* 0x010fe20003f13000 */
[----:B------:R-:W-:-:S02]  /*1e9d0*/  IMAD.MOV.U32 R15, RZ, RZ, R6 ;  /* 0x000000ffff0f7224 */ /* 0x000fc400078e0006 */
[----:B0-----:R-:W-:-:S10]  /*1e9e0*/  FMUL.FTZ R181, R181, R180 ;  /* 0x000000b4b5b57220 */ /* 0x001fd40000410000 */
        /* <DEDUP_REMOVED lines=11> */
.L_x_27347:
        /* <DEDUP_REMOVED lines=12> */
.L_x_27349:
[----:B------:R-:W-:Y:S05]  /*1eb60*/  BSYNC.RECONVERGENT B2 ;  /* 0x0000000000027941 */ /* 0x000fea0003800200 */
.L_x_27348:
        /* <DEDUP_REMOVED lines=62> */
.L_x_27346:
[----:B------:R-:W-:Y:S05]  /*1ef50*/  BSYNC.RECONVERGENT B1 ;  /* 0x0000000000017941 */ /* 0x000fea0003800200 */
.L_x_27345:
        /* <DEDUP_REMOVED lines=19> */
.L_x_27352:
        /* <DEDUP_REMOVED lines=12> */
.L_x_27354:
[----:B------:R-:W-:Y:S05]  /*1f150*/  BSYNC.RECONVERGENT B2 ;  /* 0x0000000000027941 */ /* 0x000fea0003800200 */
.L_x_27353:
        /* <DEDUP_REMOVED lines=62> */
.L_x_27351:
[----:B------:R-:W-:Y:S05]  /*1f540*/  BSYNC.RECONVERGENT B1 ;  /* 0x0000000000017941 */ /* 0x000fea0003800200 */
.L_x_27350:
        /* <DEDUP_REMOVED lines=8> */
[----:B------:R-:W-:Y:S01]  /*1f5d0*/  FSETP.LE.FTZ.AND P1, PT, R15, R5, PT ;  /* 0x000000050f00720b */ /* 0x000fe20003f33000 */
[----:B------:R-:W-:Y:S01]  /*1f5e0*/  FMUL.FTZ R134, R134, R180 ;  /* 0x000000b486867220 */ /* 0x000fe20000410000 */
[----:B------:R-:W-:Y:S01]  /*1f5f0*/  PRMT R15, R137, 0x7632, R15 ;  /* 0x00007632890f7816 */ /* 0x000fe2000000000f */
        /* <DEDUP_REMOVED lines=9> */
.L_x_27357:
        /* <DEDUP_REMOVED lines=12> */
.L_x_27359:
[----:B------:R-:W-:Y:S05]  /*1f750*/  BSYNC.RECONVERGENT B2 ;  /* 0x0000000000027941 */ /* 0x000fea0003800200 */
.L_x_27358:
        /* <DEDUP_REMOVED lines=62> */
.L_x_27356:
[----:B------:R-:W-:Y:S05]  /*1fb40*/  BSYNC.RECONVERGENT B1 ;  /* 0x0000000000017941 */ /* 0x000fea0003800200 */
.L_x_27355:
        /* <DEDUP_REMOVED lines=19> */
.L_x_27362:
        /* <DEDUP_REMOVED lines=12> */
.L_x_27364:
[----:B------:R-:W-:Y:S05]  /*1fd40*/  BSYNC.RECONVERGENT B2 ;  /* 0x0000000000027941 */ /* 0x000fea0003800200 */
.L_x_27363:
        /* <DEDUP_REMOVED lines=62> */
.L_x_27361:
[----:B------:R-:W-:Y:S05]  /*20130*/  BSYNC.RECONVERGENT B1 ;  /* 0x0000000000017941 */ /* 0x000fea0003800200 */
.L_x_27360:
        /* <DEDUP_REMOVED lines=20> */
.L_x_27367:
        /* <DEDUP_REMOVED lines=12> */
.L_x_27369:
[----:B------:R-:W-:Y:S05]  /*20340*/  BSYNC.RECONVERGENT B2 ;  /* 0x0000000000027941 */ /* 0x000fea0003800200 */
.L_x_27368:
        /* <DEDUP_REMOVED lines=62> */
.L_x_27366:
[----:B------:R-:W-:Y:S05]  /*20730*/  BSYNC.RECONVERGENT B1 ;  /* 0x0000000000017941 */ /* 0x000fea0003800200 */
.L_x_27365:
        /* <DEDUP_REMOVED lines=19> */
.L_x_27372:
        /* <DEDUP_REMOVED lines=12> */
.L_x_27374:
[----:B------:R-:W-:Y:S05]  /*20930*/  BSYNC.RECONVERGENT B2 ;  /* 0x0000000000027941 */ /* 0x000fea0003800200 */
.L_x_27373:
        /* <DEDUP_REMOVED lines=62> */
.L_x_27371:
[----:B------:R-:W-:Y:S05]  /*20d20*/  BSYNC.RECONVERGENT B1 ;  /* 0x0000000000017941 */ /* 0x000fea0003800200 */
.L_x_27370:
        /* <DEDUP_REMOVED lines=20> */
.L_x_27377:
        /* <DEDUP_REMOVED lines=15> */
.L_x_27379:
[----:B------:R-:W-:Y:S05]  /*20f60*/  BSYNC.RECONVERGENT B2 ;  /* 0x0000000000027941 */ /* 0x000fea0003800200 */
.L_x_27378:
        /* <DEDUP_REMOVED lines=62> */
.L_x_27376:
[----:B------:R-:W-:Y:S05]  /*21350*/  BSYNC.RECONVERGENT B1 ;  /* 0x0000000000017941 */ /* 0x000fea0003800200 */
.L_x_27375:
        /* <DEDUP_REMOVED lines=19> */
.L_x_27339:
        /* <DEDUP_REMOVED lines=22> */
.L_x_27297:
[----:B------:R-:W-:Y:S05]  /*215f0*/  BSYNC.RECONVERGENT B0 ;  /* 0x0000000000007941 */ /* 0x000fea0003800200 */
.L_x_27296:
        /* <DEDUP_REMOVED lines=11> */
[----:B-1234-:R-:W0:Y:S02]  /*216b0*/  LDC.64 R180, c[0x0][0x3a0] ;  /* 0x0000e800ffb47b82 */ /* 0x01ee240000000a00 */
        /* <DEDUP_REMOVED lines=19> */
.L_x_27385:
        /* <DEDUP_REMOVED lines=12> */
.L_x_27387:
[----:B------:R-:W-:Y:S05]  /*218b0*/  BSYNC.RECONVERGENT B2 ;  /* 0x0000000000027941 */ /* 0x000fea0003800200 */
.L_x_27386:
        /* <DEDUP_REMOVED lines=61> */
.L_x_27384:
[----:B------:R-:W-:Y:S05]  /*21c90*/  BSYNC.RECONVERGENT B1 ;  /* 0x0000000000017941 */ /* 0x000fea0003800200 */
.L_x_27383:
[----:B------:R-:W0:Y:S01]  /*21ca0*/  LDC R5, c[0x0][0x404] ;  /* 0x00010100ff057b82 */ /* 0x000e220000000800 */
[----:B------:R-:W-:Y:S01]  /*21cb0*/  I2FP.F32.U32 R15, R207 ;  /* 0x000000cf000f7245 */ /* 0x000fe20000201000 */
[----:B------:R-:W-:Y:S01]  /*21cc0*/  IMAD.MOV.U32 R212, RZ, RZ, 0x2f800000 ;  /* 0x2f800000ffd47424 */ /* 0x000fe200078e00ff */
[----:B------:R-:W-:Y:S01]  /*21cd0*/  LOP3.LUT R0, R0, 0xfffffffd, RZ, 0xc0, !PT ;  /* 0xfffffffd00007812 */ /* 0x000fe200078ec0ff */
[----:B------:R-:W-:Y:S01]  /*21ce0*/  BSSY.RECONVERGENT B1, `(.L_x_27388) ;  /* 0x0000063000017945 */ /* 0x000fe20003800200 */
[----:B------:R-:W-:Y:S02]  /*21cf0*/  HFMA2 R209, -RZ, RZ, 0, 1.1920928955078125e-07 ;  /* 0x00000002ffd17431 */ /* 0x000fe400000001ff */
        /* <DEDUP_REMOVED lines=22> */
.L_x_27390:
        /* <DEDUP_REMOVED lines=12> */
.L_x_27392:
[----:B------:R-:W-:Y:S05]  /*21f20*/  BSYNC.RECONVERGENT B2 ;  /* 0x0000000000027941 */ /* 0x000fea0003800200 */
.L_x_27391:
        /* <DEDUP_REMOVED lines=62> */
.L_x_27389:
[----:B------:R-:W-:Y:S05]  /*22310*/  BSYNC.RECONVERGENT B1 ;  /* 0x0000000000017941 */ /* 0x000fea0003800200 */
.L_x_27388:
        /* <DEDUP_REMOVED lines=22> */
.L_x_27395:
        /* <DEDUP_REMOVED lines=12> */
.L_x_27397:
[----:B------:R-:W-:Y:S05]  /*22540*/  BSYNC.RECONVERGENT B2 ;  /* 0x0000000000027941 */ /* 0x000fea0003800200 */
.L_x_27396:
        /* <DEDUP_REMOVED lines=62> */
.L_x_27394:
[----:B------:R-:W-:Y:S05]  /*22930*/  BSYNC.RECONVERGENT B1 ;  /* 0x0000000000017941 */ /* 0x000fea0003800200 */
.L_x_27393:
        /* <DEDUP_REMOVED lines=23> */
.L_x_27400:
        /* <DEDUP_REMOVED lines=12> */
.L_x_27402:
[----:B------:R-:W-:Y:S05]  /*22b70*/  BSYNC.RECONVERGENT B2 ;  /* 0x0000000000027941 */ /* 0x000fea0003800200 */
.L_x_27401:
        /* <DEDUP_REMOVED lines=62> */
.L_x_27399:
[----:B------:R-:W-:Y:S05]  /*22f60*/  BSYNC.RECONVERGENT B1 ;  /* 0x0000000000017941 */ /* 0x000fea0003800200 */
.L_x_27398:
        /* <DEDUP_REMOVED lines=22> */
.L_x_27405:
        /* <DEDUP_REMOVED lines=12> */
.L_x_27407:
[----:B------:R-:W-:Y:S05]  /*23190*/  BSYNC.RECONVERGENT B2 ;  /* 0x0000000000027941 */ /* 0x000fea0003800200 */
.L_x_27406:
        /* <DEDUP_REMOVED lines=62> */
.L_x_27404:
[----:B------:R-:W-:Y:S05]  /*23580*/  BSYNC.RECONVERGENT B1 ;  /* 0x0000000000017941 */ /* 0x000fea0003800200 */
.L_x_27403:
        /* <DEDUP_REMOVED lines=23> */
.L_x_27410:
        /* <DEDUP_REMOVED lines=12> */
.L_x_27412:
[----:B------:R-:W-:Y:S05]  /*237c0*/  BSYNC.RECONVERGENT B2 ;  /* 0x0000000000027941 */ /* 0x000fea0003800200 */
.L_x_27411:
        /* <DEDUP_REMOVED lines=62> */
.L_x_27409:
[----:B------:R-:W-:Y:S05]  /*23bb0*/  BSYNC.RECONVERGENT B1 ;  /* 0x0000000000017941 */ /* 0x000fea0003800200 */
.L_x_27408:
        /* <DEDUP_REMOVED lines=22> */
.L_x_27415:
        /* <DEDUP_REMOVED lines=12> */
.L_x_27417:
[----:B------:R-:W-:Y:S05]  /*23de0*/  BSYNC.RECONVERGENT B2 ;  /* 0x0000000000027941 */ /* 0x000fea0003800200 */
.L_x_27416:
        /* <DEDUP_REMOVED lines=62> */
.L_x_27414:
[----:B------:R-:W-:Y:S05]  /*241d0*/  BSYNC.RECONVERGENT B1 ;  /* 0x0000000000017941 */ /* 0x000fea0003800200 */
.L_x_27413:
        /* <DEDUP_REMOVED lines=23> */
.L_x_27420:
        /* <DEDUP_REMOVED lines=15> */
.L_x_27422:
[----:B------:R-:W-:Y:S05]  /*24440*/  BSYNC.RECONVERGENT B2 ;  /* 0x0000000000027941 */ /* 0x000fea0003800200 */
.L_x_27421:
        /* <DEDUP_REMOVED lines=62> */
.L_x_27419:
[----:B------:R-:W-:Y:S05]  /*24830*/  BSYNC.RECONVERGENT B1 ;  /* 0x0000000000017941 */ /* 0x000fea0003800200 */
.L_x_27418:
        /* <DEDUP_REMOVED lines=10> */
.L_x_27382:
        /* <DEDUP_REMOVED lines=16> */
.L_x_27426:
        /* <DEDUP_REMOVED lines=12> */
.L_x_27428:
[----:B------:R-:W-:Y:S05]  /*24aa0*/  BSYNC.RECONVERGENT B2 ;  /* 0x0000000000027941 */ /* 0x000fea0003800200 */
.L_x_27427:
        /* <DEDUP_REMOVED lines=61> */
.L_x_27425:
[----:B------:R-:W-:Y:S05]  /*24e80*/  BSYNC.RECONVERGENT B1 ;  /* 0x0000000000017941 */ /* 0x000fea0003800200 */
.L_x_27424:
[----:B------:R-:W0:Y:S01]  /*24e90*/  LDC R5, c[0x0][0x404] ;  /* 0x00010100ff057b82 */ /* 0x000e220000000800 */
[----:B------:R-:W-:Y:S01]  /*24ea0*/  I2FP.F32.U32 R15, R140 ;  /* 0x0000008c000f7245 */ /* 0x000fe20000201000 */
[----:B------:R-:W-:Y:S01]  /*24eb0*/  IMAD.MOV.U32 R140, RZ, RZ, 0x2f800000 ;  /* 0x2f800000ff8c7424 */ /* 0x000fe200078e00ff */
[----:B------:R-:W-:Y:S01]  /*24ec0*/  LOP3.LUT R0, R0, 0xfffffffd, RZ, 0xc0, !PT ;  /* 0xfffffffd00007812 */ /* 0x000fe200078ec0ff */
[C---:B-12345:R-:W-:Y:S01]  /*24ed0*/  IMAD.U32 R181, R144.reuse, 0x10000, RZ ;  /* 0x0001000090b57824 */ /* 0x07efe200078e00ff */
[----:B------:R-:W-:Y:S01]  /*24ee0*/  BSSY.RECONVERGENT B1, `(.L_x_27429) ;  /* 0x000005f000017945 */ /* 0x000fe20003800200 */
[----:B------:R-:W-:Y:S01]  /*24ef0*/  FFMA.FTZ R15, R15, R140, 1.1641532182693481445e-10 ;  /* 0x2f0000000f0f7423 */ /* 0x000fe2000001008c */
[----:B------:R-:W-:Y:S01]  /*24f00*/  PRMT R144, R144, 0x7632, R144 ;  /* 0x0000763290907816 */ /* 0x000fe20000000090 */
[----:B------:R-:W1:Y:S01]  /*24f10*/  LDC R180, c[0x0][0x408] ;  /* 0x00010200ffb47b82 */ /* 0x000e620000000800 */
[----:B------:R-:W-:Y:S01]  /*24f20*/  FMUL.FTZ R181, R181, R4 ;  /* 0x00000004b5b57220 */ /* 0x000fe20000410000 */
[----:B------:R-:W-:-:S02]  /*24f30*/  MOV R142, 0x2 ;  /* 0x00000002008e7802 */ /* 0x000fc40000000f00 */
[----:B0-----:R-:W-:Y:S01]  /*24f40*/  FSETP.LE.FTZ.AND P0, PT, R15, R5, PT ;  /* 0x000000050f00720b */ /* 0x001fe20003f13000 */
[----:B------:R-:W-:Y:S02]  /*24f50*/  IMAD.MOV.U32 R15, RZ, RZ, R6 ;  /* 0x000000ffff0f7224 */ /* 0x000fe400078e0006 */
        /* <DEDUP_REMOVED lines=12> */
.L_x_27431:
        /* <DEDUP_REMOVED lines=12> */
.L_x_27433:
[----:B------:R-:W-:Y:S05]  /*250e0*/  BSYNC.RECONVERGENT B2 ;  /* 0x0000000000027941 */ /* 0x000fea0003800200 */
.L_x_27432:
        /* <DEDUP_REMOVED lines=62> */
.L_x_27430:
[----:B------:R-:W-:Y:S05]  /*254d0*/  BSYNC.RECONVERGENT B1 ;  /* 0x0000000000017941 */ /* 0x000fea0003800200 */
.L_x_27429:
        /* <DEDUP_REMOVED lines=19> */
.L_x_27436:
        /* <DEDUP_REMOVED lines=12> */
.L_x_27438:
[----:B------:R-:W-:Y:S05]  /*256d0*/  BSYNC.RECONVERGENT B2 ;  /* 0x0000000000027941 */ /* 0x000fea0003800200 */
.L_x_27437:
        /* <DEDUP_REMOVED lines=62> */
.L_x_27435:
[----:B------:R-:W-:Y:S05]  /*25ac0*/  BSYNC.RECONVERGENT B1 ;  /* 0x0000000000017941 */ /* 0x000fea0003800200 */
.L_x_27434:
        /* <DEDUP_REMOVED lines=20> */
.L_x_27441:
        /* <DEDUP_REMOVED lines=12> */
.L_x_27443:
[----:B------:R-:W-:Y:S05]  /*25cd0*/  BSYNC.RECONVERGENT B2 ;  /* 0x0000000000027941 */ /* 0x000fea0003800200 */
.L_x_27442:
        /* <DEDUP_REMOVED lines=62> */
.L_x_27440:
[----:B------:R-:W-:Y:S05]  /*260c0*/  BSYNC.RECONVERGENT B1 ;  /* 0x0000000000017941 */ /* 0x000fea0003800200 */
.L_x_27439:
        /* <DEDUP_REMOVED lines=19> */
.L_x_27446:
        /* <DEDUP_REMOVED lines=12> */
.L_x_27448:
[----:B------:R-:W-:Y:S05]  /*262c0*/  BSYNC.RECONVERGENT B2 ;  /* 0x0000000000027941 */ /* 0x000fea0003800200 */
.L_x_27447:
        /* <DEDUP_REMOVED lines=62> */
.L_x_27445:
[----:B------:R-:W-:Y:S05]  /*266b0*/  BSYNC.RECONVERGENT B1 ;  /* 0x0000000000017941 */ /* 0x000fea0003800200 */
.L_x_27444:
        /* <DEDUP_REMOVED lines=20> */
.L_x_27451:
        /* <DEDUP_REMOVED lines=12> */
.L_x_27453:
[----:B------:R-:W-:Y:S05]  /*268c0*/  BSYNC.RECONVERGENT B2 ;  /* 0x0000000000027941 */ /* 0x000fea0003800200 */
.L_x_27452:
        /* <DEDUP_REMOVED lines=62> */
.L_x_27450:
[----:B------:R-:W-:Y:S05]  /*26cb0*/  BSYNC.RECONVERGENT B1 ;  /* 0x0000000000017941 */ /* 0x000fea0003800200 */
.L_x_27449:
        /* <DEDUP_REMOVED lines=19> */
.L_x_27456:
        /* <DEDUP_REMOVED lines=12> */
.L_x_27458:
[----:B------:R-:W-:Y:S05]  /*26eb0*/  BSYNC.RECONVERGENT B2 ;  /* 0x0000000000027941 */ /* 0x000fea0003800200 */
.L_x_27457:
        /* <DEDUP_REMOVED lines=62> */
.L_x_27455:
[----:B------:R-:W-:Y:S05]  /*272a0*/  BSYNC.RECONVERGENT B1 ;  /* 0x0000000000017941 */ /* 0x000fea0003800200 */
.L_x_27454:
        /* <DEDUP_REMOVED lines=20> */
.L_x_27461:
        /* <DEDUP_REMOVED lines=15> */
.L_x_27463:
[----:B------:R-:W-:Y:S05]  /*274e0*/  BSYNC.RECONVERGENT B2 ;  /* 0x0000000000027941 */ /* 0x000fea0003800200 */
.L_x_27462:
        /* <DEDUP_REMOVED lines=62> */
.L_x_27460:
[----:B------:R-:W-:Y:S05]  /*278d0*/  BSYNC.RECONVERGENT B1 ;  /* 0x0000000000017941 */ /* 0x000fea0003800200 */
.L_x_27459:
        /* <DEDUP_REMOVED lines=19> */
.L_x_27423:
        /* <DEDUP_REMOVED lines=22> */
.L_x_27381:
[----:B------:R-:W-:Y:S05]  /*27b70*/  BSYNC.RECONVERGENT B0 ;  /* 0x0000000000007941 */ /* 0x000fea0003800200 */
.L_x_27380:
        /* <DEDUP_REMOVED lines=31> */
.L_x_27469:
        /* <DEDUP_REMOVED lines=12> */
.L_x_27471:
[----:B------:R-:W-:Y:S05]  /*27e30*/  BSYNC.RECONVERGENT B2 ;  /* 0x0000000000027941 */ /* 0x000fea0003800200 */
.L_x_27470:
        /* <DEDUP_REMOVED lines=61> */
.L_x_27468:
[----:B------:R-:W-:Y:S05]  /*28210*/  BSYNC.RECONVERGENT B1 ;  /* 0x0000000000017941 */ /* 0x000fea0003800200 */
.L_x_27467:
[----:B------:R-:W0:Y:S01]  /*28220*/  LDC R5, c[0x0][0x404] ;  /* 0x00010100ff057b82 */ /* 0x000e220000000800 */
[----:B------:R-:W-:Y:S01]  /*28230*/  I2FP.F32.U32 R15, R207 ;  /* 0x000000cf000f7245 */ /* 0x000fe20000201000 */
[----:B------:R-:W-:Y:S01]  /*28240*/  HFMA2 R212, -RZ, RZ, 0.1171875, 0 ;  /* 0x2f800000ffd47431 */ /* 0x000fe200000001ff */
[----:B------:R-:W-:Y:S01]  /*28250*/  LOP3.LUT R0, R0, 0xfffffffd, RZ, 0xc0, !PT ;  /* 0xfffffffd00007812 */ /* 0x000fe200078ec0ff */
[----:B------:R-:W-:Y:S01]  /*28260*/  BSSY.RECONVERGENT B1, `(.L_x_27472) ;  /* 0x0000063000017945 */ /* 0x000fe20003800200 */
        /* <DEDUP_REMOVED lines=23> */
.L_x_27474:
        /* <DEDUP_REMOVED lines=12> */
.L_x_27476:
[----:B------:R-:W-:Y:S05]  /*284a0*/  BSYNC.RECONVERGENT B2 ;  /* 0x0000000000027941 */ /* 0x000fea0003800200 */
.L_x_27475:
        /* <DEDUP_REMOVED lines=62> */
.L_x_27473:
[----:B------:R-:W-:Y:S05]  /*28890*/  BSYNC.RECONVERGENT B1 ;  /* 0x0000000000017941 */ /* 0x000fea0003800200 */
.L_x_27472:
        /* <DEDUP_REMOVED lines=22> */
.L_x_27479:
        /* <DEDUP_REMOVED lines=12> */
.L_x_27481:
[----:B------:R-:W-:Y:S05]  /*28ac0*/  BSYNC.RECONVERGENT B2 ;  /* 0x0000000000027941 */ /* 0x000fea0003800200 */
.L_x_27480:
        /* <DEDUP_REMOVED lines=62> */
.L_x_27478:
[----:B------:R-:W-:Y:S05]  /*28eb0*/  BSYNC.RECONVERGENT B1 ;  /* 0x0000000000017941 */ /* 0x000fea0003800200 */
.L_x_27477:
        /* <DEDUP_REMOVED lines=23> */
.L_x_27484:
        /* <DEDUP_REMOVED lines=12> */
.L_x_27486:
[----:B------:R-:W-:Y:S05]  /*290f0*/  BSYNC.RECONVERGENT B2 ;  /* 0x0000000000027941 */ /* 0x000fea0003800200 */
.L_x_27485:
        /* <DEDUP_REMOVED lines=62> */
.L_x_27483:
[----:B------:R-:W-:Y:S05]  /*294e0*/  BSYNC.RECONVERGENT B1 ;  /* 0x0000000000017941 */ /* 0x000fea0003800200 */
.L_x_27482:
        /* <DEDUP_REMOVED lines=22> */
.L_x_27489:
        /* <DEDUP_REMOVED lines=12> */
.L_x_27491:
[----:B------:R-:W-:Y:S05]  /*29710*/  BSYNC.RECONVERGENT B2 ;  /* 0x0000000000027941 */ /* 0x000fea0003800200 */
.L_x_27490:
        /* <DEDUP_REMOVED lines=62> */
.L_x_27488:
[----:B------:R-:W-:Y:S05]  /*29b00*/  BSYNC.RECONVERGENT B1 ;  /* 0x0000000000017941 */ /* 0x000fea0003800200 */
.L_x_27487:
        /* <DEDUP_REMOVED lines=23> */
.L_x_27494:
        /* <DEDUP_REMOVED lines=12> */
.L_x_27496:
[----:B------:R-:W-:Y:S05]  /*29d40*/  BSYNC.RECONVERGENT B2 ;  /* 0x0000000000027941 */ /* 0x000fea0003800200 */
.L_x_27495:
        /* <DEDUP_REMOVED lines=62> */
.L_x_27493:
[----:B------:R-:W-:Y:S05]  /*2a130*/  BSYNC.RECONVERGENT B1 ;  /* 0x0000000000017941 */ /* 0x000fea0003800200 */
.L_x_27492:
        /* <DEDUP_REMOVED lines=22> */
.L_x_27499:
        /* <DEDUP_REMOVED lines=12> */
.L_x_27501:
[----:B------:R-:W-:Y:S05]  /*2a360*/  BSYNC.RECONVERGENT B2 ;  /* 0x0000000000027941 */ /* 0x000fea0003800200 */
.L_x_27500:
        /* <DEDUP_REMOVED lines=62> */
.L_x_27498:
[----:B------:R-:W-:Y:S05]  /*2a750*/  BSYNC.RECONVERGENT B1 ;  /* 0x0000000000017941 */ /* 0x000fea0003800200 */
.L_x_27497:
        /* <DEDUP_REMOVED lines=23> */
.L_x_27504:
        /* <DEDUP_REMOVED lines=15> */
.L_x_27506:
[----:B------:R-:W-:Y:S05]  /*2a9c0*/  BSYNC.RECONVERGENT B2 ;  /* 0x0000000000027941 */ /* 0x000fea0003800200 */
.L_x_27505:
        /* <DEDUP_REMOVED lines=62> */
.L_x_27503:
[----:B------:R-:W-:Y:S05]  /*2adb0*/  BSYNC.RECONVERGENT B1 ;  /* 0x0000000000017941 */ /* 0x000fea0003800200 */
.L_x_27502:
        /* <DEDUP_REMOVED lines=10> */
.L_x_27466:
        /* <DEDUP_REMOVED lines=16> */
.L_x_27510:
        /* <DEDUP_REMOVED lines=12> */
.L_x_27512:
[----:B------:R-:W-:Y:S05]  /*2b020*/  BSYNC.RECONVERGENT B2 ;  /* 0x0000000000027941 */ /* 0x000fea0003800200 */
.L_x_27511:
        /* <DEDUP_REMOVED lines=57> */
[----:B------:R-:W-:-:S05]  /*2b3c0*/  IMAD.WIDE.U32 R148, R149, -0x326172a9, RZ ;  /* 0xcd9e8d5795947825 */ /* 0x000fca00078e00ff */
[----:B------:R-:W-:Y:S01]  /*2b3d0*/  LOP3.LUT R16, R16, UR13, R149, 0x96, !PT ;  /* 0x0000000d10107c12 */ /* 0x000fe2000f8e9695 */
[----:B------:R-:W-:Y:S01]  /*2b3e0*/  IMAD.MOV.U32 R149, RZ, RZ, RZ ;  /* 0x000000ffff957224 */ /* 0x000fe200078e00ff */
[----:B------:R-:W-:-:S07]  /*2b3f0*/  MOV R6, R148 ;  /* 0x0000009400067202 */ /* 0x000fce0000000f00 */
.L_x_27509:
[----:B------:R-:W-:Y:S05]  /*2b400*/  BSYNC.RECONVERGENT B1 ;  /* 0x0000000000017941 */ /* 0x000fea0003800200 */
.L_x_27508:
[----:B------:R-:W0:Y:S01]  /*2b410*/  LDC R5, c[0x0][0x404] ;  /* 0x00010100ff057b82 */ /* 0x000e220000000800 */
[----:B------:R-:W-:Y:S01]  /*2b420*/  I2FP.F32.U32 R15, R150 ;  /* 0x00000096000f7245 */ /* 0x000fe20000201000 */
[----:B-1234-:R-:W-:Y:S01]  /*2b430*/  HFMA2 R180, -RZ, RZ, 0.1171875, 0 ;  /* 0x2f800000ffb47431 */ /* 0x01efe200000001ff */
[----:B------:R-:W-:Y:S01]  /*2b440*/  LOP3.LUT R0, R0, 0xfffffffd, RZ, 0xc0, !PT ;  /* 0xfffffffd00007812 */ /* 0x000fe200078ec0ff */
[C---:B-----5:R-:W-:Y:S01]  /*2b450*/  IMAD.U32 R150, R152.reuse, 0x10000, RZ ;  /* 0x0001000098967824 */ /* 0x060fe200078e00ff */
[----:B------:R-:W-:Y:S01]  /*2b460*/  BSSY.RECONVERGENT B1, `(.L_x_27513) ;  /* 0x000005f000017945 */ /* 0x000fe20003800200 */
[----:B------:R-:W-:Y:S01]  /*2b470*/  PRMT R152, R152, 0x7632, R152 ;  /* 0x0000763298987816 */ /* 0x000fe20000000098 */
[----:B------:R-:W-:Y:S01]  /*2b480*/  FFMA.FTZ R15, R15, R180, 1.1641532182693481445e-10 ;  /* 0x2f0000000f0f7423 */ /* 0x000fe200000100b4 */
[----:B------:R-:W1:Y:S01]  /*2b490*/  LDC R148, c[0x0][0x408] ;  /* 0x00010200ff947b82 */ /* 0x000e620000000800 */
[----:B------:R-:W-:-:S03]  /*2b4a0*/  FMUL.FTZ R150, R150, R4 ;  /* 0x0000000496967220 */ /* 0x000fc60000410000 */
[----:B0-----:R-:W-:Y:S02]  /*2b4b0*/  FSETP.LE.FTZ.AND P0, PT, R15, R5, PT ;  /* 0x000000050f00720b */ /* 0x001fe40003f13000 */
[----:B------:R-:W-:Y:S01]  /*2b4c0*/  MOV R15, R6 ;  /* 0x00000006000f7202 */ /* 0x000fe20000000f00 */
[----:B-1----:R-:W-:Y:S01]  /*2b4d0*/  FMUL.FTZ R181, R150, R148 ;  /* 0x0000009496b57220 */ /* 0x002fe20000410000 */
        /* <DEDUP_REMOVED lines=12> */
.L_x_27515:
        /* <DEDUP_REMOVED lines=12> */
.L_x_27517:
[----:B------:R-:W-:Y:S05]  /*2b660*/  BSYNC.RECONVERGENT B2 ;  /* 0x0000000000027941 */ /* 0x000fea0003800200 */
.L_x_27516:
        /* <DEDUP_REMOVED lines=62> */
.L_x_27514:
[----:B------:R-:W-:Y:S05]  /*2ba50*/  BSYNC.RECONVERGENT B1 ;  /* 0x0000000000017941 */ /* 0x000fea0003800200 */
.L_x_27513:
        /* <DEDUP_REMOVED lines=19> */
.L_x_27520:
        /* <DEDUP_REMOVED lines=12> */
.L_x_27522:
[----:B------:R-:W-:Y:S05]  /*2bc50*/  BSYNC.RECONVERGENT B2 ;  /* 0x0000000000027941 */ /* 0x000fea0003800200 */
.L_x_27521:
        /* <DEDUP_REMOVED lines=62> */
.L_x_27519:
[----:B------:R-:W-:Y:S05]  /*2c040*/  BSYNC.RECONVERGENT B1 ;  /* 0x0000000000017941 */ /* 0x000fea0003800200 */
.L_x_27518:
        /* <DEDUP_REMOVED lines=20> */
.L_x_27525:
        /* <DEDUP_REMOVED lines=12> */
.L_x_27527:
[----:B------:R-:W-:Y:S05]  /*2c250*/  BSYNC.RECONVERGENT B2 ;  /* 0x0000000000027941 */ /* 0x000fea0003800200 */
.L_x_27526:
        /* <DEDUP_REMOVED lines=62> */
.L_x_27524:
[----:B------:R-:W-:Y:S05]  /*2c640*/  BSYNC.RECONVERGENT B1 ;  /* 0x0000000000017941 */ /* 0x000fea0003800200 */
.L_x_27523:
        /* <DEDUP_REMOVED lines=19> */
.L_x_27530:
        /* <DEDUP_REMOVED lines=12> */
.L_x_27532:
[----:B------:R-:W-:Y:S05]  /*2c840*/  BSYNC.RECONVERGENT B2 ;  /* 0x0000000000027941 */ /* 0x000fea0003800200 */
.L_x_27531:
        /* <DEDUP_REMOVED lines=62> */
.L_x_27529:
[----:B------:R-:W-:Y:S05]  /*2cc30*/  BSYNC.RECONVERGENT B1 ;  /* 0x0000000000017941 */ /* 0x000fea0003800200 */
.L_x_27528:
        /* <DEDUP_REMOVED lines=20> */
.L_x_27535:
        /* <DEDUP_REMOVED lines=12> */
.L_x_27537:
[----:B------:R-:W-:Y:S05]  /*2ce40*/  BSYNC.RECONVERGENT B2 ;  /* 0x0000000000027941 */ /* 0x000fea0003800200 */
.L_x_27536:
        /* <DEDUP_REMOVED lines=62> */
.L_x_27534:
[----:B------:R-:W-:Y:S05]  /*2d230*/  BSYNC.RECONVERGENT B1 ;  /* 0x0000000000017941 */ /* 0x000fea0003800200 */
.L_x_27533:
        /* <DEDUP_REMOVED lines=19> */
.L_x_27540:
        /* <DEDUP_REMOVED lines=12> */
.L_x_27542:
[----:B------:R-:W-:Y:S05]  /*2d430*/  BSYNC.RECONVERGENT B2 ;  /* 0x0000000000027941 */ /* 0x000fea0003800200 */
.L_x_27541:
        /* <DEDUP_REMOVED lines=62> */
.L_x_27539:
[----:B------:R-:W-:Y:S05]  /*2d820*/  BSYNC.RECONVERGENT B1 ;  /* 0x0000000000017941 */ /* 0x000fea0003800200 */
.L_x_27538:
        /* <DEDUP_REMOVED lines=20> */
.L_x_27545:
        /* <DEDUP_REMOVED lines=15> */
.L_x_27547:
[----:B------:R-:W-:Y:S05]  /*2da60*/  BSYNC.RECONVERGENT B2 ;  /* 0x0000000000027941 */ /* 0x000fea0003800200 */
.L_x_27546:
        /* <DEDUP_REMOVED lines=62> */
.L_x_27544:
[----:B------:R-:W-:Y:S05]  /*2de50*/  BSYNC.RECONVERGENT B1 ;  /* 0x0000000000017941 */ /* 0x000fea0003800200 */
.L_x_27543:
        /* <DEDUP_REMOVED lines=19> */
.L_x_27507:
        /* <DEDUP_REMOVED lines=22> */
.L_x_27465:
[----:B------:R-:W-:Y:S05]  /*2e0f0*/  BSYNC.RECONVERGENT B0 ;  /* 0x0000000000007941 */ /* 0x000fea0003800200 */
.L_x_27464:
        /* <DEDUP_REMOVED lines=31> */
.L_x_27553:
        /* <DEDUP_REMOVED lines=12> */
.L_x_27555:
[----:B------:R-:W-:Y:S05]  /*2e3b0*/  BSYNC.RECONVERGENT B2 ;  /* 0x0000000000027941 */ /* 0x000fea0003800200 */
.L_x_27554:
        /* <DEDUP_REMOVED lines=61> */
.L_x_27552:
[----:B------:R-:W-:Y:S05]  /*2e790*/  BSYNC.RECONVERGENT B1 ;  /* 0x0000000000017941 */ /* 0x000fea0003800200 */
.L_x_27551:
[----:B------:R-:W0:Y:S01]  /*2e7a0*/  LDC R5, c[0x0][0x404] ;  /* 0x00010100ff057b82 */ /* 0x000e220000000800 */
[----:B------:R-:W-:Y:S01]  /*2e7b0*/  I2FP.F32.U32 R15, R207 ;  /* 0x000000cf000f7245 */ /* 0x000fe20000201000 */
[----:B------:R-:W-:Y:S01]  /*2e7c0*/  IMAD.MOV.U32 R212, RZ, RZ, 0x2f800000 ;  /* 0x2f800000ffd47424 */ /* 0x000fe200078e00ff */
[----:B------:R-:W-:Y:S01]  /*2e7d0*/  LOP3.LUT R0, R0, 0xfffffffd, RZ, 0xc0, !PT ;  /* 0xfffffffd00007812 */ /* 0x000fe200078ec0ff */
[----:B------:R-:W-:Y:S01]  /*2e7e0*/  BSSY.RECONVERGENT B1, `(.L_x_27556) ;  /* 0x0000063000017945 */ /* 0x000fe20003800200 */
[----:B------:R-:W-:Y:S02]  /*2e7f0*/  IMAD.MOV.U32 R209, RZ, RZ, 0x2 ;  /* 0x00000002ffd17424 */ /* 0x000fe400078e00ff */
[----:B------:R-:W-:Y:S01]  /*2e800*/  FFMA.FTZ R15, R15, R212, 1.1641532182693481445e-10 ;  /* 0x2f0000000f0f7423 */ /* 0x000fe200000100d4 */
[----:B------:R-:W1:Y:S04]  /*2e810*/  LDC R207, c[0x0][0x408] ;  /* 0x00010200ffcf7b82 */ /* 0x000e680000000800 */
        /* <DEDUP_REMOVED lines=20> */
.L_x_27558:
        /* <DEDUP_REMOVED lines=12> */
.L_x_27560:
[----:B------:R-:W-:Y:S05]  /*2ea20*/  BSYNC.RECONVERGENT B2 ;  /* 0x0000000000027941 */ /* 0x000fea0003800200 */
.L_x_27559:
        /* <DEDUP_REMOVED lines=62> */
.L_x_27557:
[----:B------:R-:W-:Y:S05]  /*2ee10*/  BSYNC.RECONVERGENT B1 ;  /* 0x0000000000017941 */ /* 0x000fea0003800200 */
.L_x_27556:
        /* <DEDUP_REMOVED lines=22> */
.L_x_27563:
        /* <DEDUP_REMOVED lines=12> */
.L_x_27565:
[----:B------:R-:W-:Y:S05]  /*2f040*/  BSYNC.RECONVERGENT B2 ;  /* 0x0000000000027941 */ /* 0x000fea0003800200 */
.L_x_27564:
        /* <DEDUP_REMOVED lines=62> */
.L_x_27562:
[----:B------:R-:W-:Y:S05]  /*2f430*/  BSYNC.RECONVERGENT B1 ;  /* 0x0000000000017941 */ /* 0x000fea0003800200 */
.L_x_27561:
        /* <DEDUP_REMOVED lines=23> */
.L_x_27568:
        /* <DEDUP_REMOVED lines=12> */
.L_x_27570:
[----:B------:R-:W-:Y:S05]  /*2f670*/  BSYNC.RECONVERGENT B2 ;  /* 0x0000000000027941 */ /* 0x000fea0003800200 */
.L_x_27569:
        /* <DEDUP_REMOVED lines=62> */
.L_x_27567:
[----:B------:R-:W-:Y:S05]  /*2fa60*/  BSYNC.RECONVERGENT B1 ;  /* 0x0000000000017941 */ /* 0x000fea0003800200 */
.L_x_27566:
        /* <DEDUP_REMOVED lines=22> */
.L_x_27573:
        /* <DEDUP_REMOVED lines=12> */
.L_x_27575:
[----:B------:R-:W-:Y:S05]  /*2fc90*/  BSYNC.RECONVERGENT B2 ;  /* 0x0000000000027941 */ /* 0x000fea0003800200 */
.L_x_27574:
        /* <DEDUP_REMOVED lines=62> */
.L_x_27572:
[----:B------:R-:W-:Y:S05]  /*30080*/  BSYNC.RECONVERGENT B1 ;  /* 0x0000000000017941 */ /* 0x000fea0003800200 */
.L_x_27571:
        /* <DEDUP_REMOVED lines=23> */
.L_x_27578:
        /* <DEDUP_REMOVED lines=12> */
.L_x_27580:
[----:B------:R-:W-:Y:S05]  /*302c0*/  BSYNC.RECONVERGENT B2 ;  /* 0x0000000000027941 */ /* 0x000fea0003800200 */
.L_x_27579:
        /* <DEDUP_REMOVED lines=62> */
.L_x_27577:
[----:B------:R-:W-:Y:S05]  /*306b0*/  BSYNC.RECONVERGENT B1 ;  /* 0x0000000000017941 */ /* 0x000fea0003800200 */
.L_x_27576:
        /* <DEDUP_REMOVED lines=22> */
.L_x_27583:
        /* <DEDUP_REMOVED lines=12> */
.L_x_27585:
[----:B------:R-:W-:Y:S05]  /*308e0*/  BSYNC.RECONVERGENT B2 ;  /* 0x0000000000027941 */ /* 0x000fea0003800200 */
.L_x_27584:
        /* <DEDUP_REMOVED lines=62> */
.L_x_27582:
[----:B------:R-:W-:Y:S05]  /*30cd0*/  BSYNC.RECONVERGENT B1 ;  /* 0x0000000000017941 */ /* 0x000fea0003800200 */
.L_x_27581:
        /* <DEDUP_REMOVED lines=23> */
.L_x_27588:
        /* <DEDUP_REMOVED lines=15> */
.L_x_27590:
[----:B------:R-:W-:Y:S05]  /*30f40*/  BSYNC.RECONVERGENT B2 ;  /* 0x0000000000027941 */ /* 0x000fea0003800200 */
.L_x_27589:
        /* <DEDUP_REMOVED lines=62> */
.L_x_27587:
[----:B------:R-:W-:Y:S05]  /*31330*/  BSYNC.RECONVERGENT B1 ;  /* 0x0000000000017941 */ /* 0x000fea0003800200 */
.L_x_27586:
        /* <DEDUP_REMOVED lines=10> */
.L_x_27550:
        /* <DEDUP_REMOVED lines=16> */
.L_x_27594:
        /* <DEDUP_REMOVED lines=12> */
.L_x_27596:
[----:B------:R-:W-:Y:S05]  /*315a0*/  BSYNC.RECONVERGENT B2 ;  /* 0x0000000000027941 */ /* 0x000fea0003800200 */
.L_x_27595:
        /* <DEDUP_REMOVED lines=54> */
[----:B------:R-:W-:-:S05]  /*31910*/  IMAD.WIDE.U32 R206, R206, -0x2daee0ad, RZ ;  /* 0xd2511f53cece7825 */ /* 0x000fca00078e00ff */
[----:B------:R-:W-:Y:S01]  /*31920*/  LOP3.LUT R17, R156, UR13, R207, 0x96, !PT ;  /* 0x0000000d9c117c12 */ /* 0x000fe2000f8e96cf */
[----:B------:R-:W-:Y:S01]  /*31930*/  UIADD3 UR13, UPT, UPT, UR4, -0x700cb87f, URZ ;  /* 0x8ff34781040d7890 */ /* 0x000fe2000fffe0ff */
[----:B------:R-:W-:-:S04]  /*31940*/  IMAD.WIDE.U32 R156, R157, -0x326172a9, RZ ;  /* 0xcd9e8d579d9c7825 */ /* 0x000fc800078e00ff */
[----:B------:R-:W-:Y:S01]  /*31950*/  IMAD.MOV.U32 R6, RZ, RZ, R156 ;  /* 0x000000ffff067224 */ /* 0x000fe200078e009c */
[----:B------:R-:W-:Y:S01]  /*31960*/  LOP3.LUT R16, R16, UR13, R157, 0x96, !PT ;  /* 0x0000000d10107c12 */ /* 0x000fe2000f8e969d */
[----:B------:R-:W-:-:S07]  /*31970*/  IMAD.MOV.U32 R157, RZ, RZ, RZ ;  /* 0x000000ffff9d7224 */ /* 0x000fce00078e00ff */
.L_x_27593:
[----:B------:R-:W-:Y:S05]  /*31980*/  BSYNC.RECONVERGENT B1 ;  /* 0x0000000000017941 */ /* 0x000fea0003800200 */
.L_x_27592:
[----:B------:R-:W0:Y:S01]  /*31990*/  LDC R5, c[0x0][0x404] ;  /* 0x00010100ff057b82 */ /* 0x000e220000000800 */
[----:B------:R-:W-:Y:S01]  /*319a0*/  I2FP.F32.U32 R15, R158 ;  /* 0x0000009e000f7245 */ /* 0x000fe20000201000 */
[----:B-1234-:R-:W-:Y:S01]  /*319b0*/  IMAD.MOV.U32 R180, RZ, RZ, 0x2f800000 ;  /* 0x2f800000ffb47424 */ /* 0x01efe200078e00ff */
[----:B------:R-:W-:Y:S01]  /*319c0*/  LOP3.LUT R0, R0, 0xfffffffd, RZ, 0xc0, !PT ;  /* 0xfffffffd00007812 */ /* 0x000fe200078ec0ff */
[----:B------:R-:W-:Y:S01]  /*319d0*/  BSSY.RECONVERGENT B1, `(.L_x_27597) ;  /* 0x0000060000017945 */ /* 0x000fe20003800200 */
[C---:B-----5:R-:W-:Y:S01]  /*319e0*/  SHF.L.U32 R158, R160.reuse, 0x10, RZ ;  /* 0x00000010a09e7819 */ /* 0x060fe200000006ff */
[----:B------:R-:W-:Y:S01]  /*319f0*/  FFMA.FTZ R15, R15, R180, 1.1641532182693481445e-10 ;  /* 0x2f0000000f0f7423 */ /* 0x000fe200000100b4 */
[----:B------:R-:W-:Y:S01]  /*31a00*/  PRMT R160, R160, 0x7632, R160 ;  /* 0x00007632a0a07816 */ /* 0x000fe200000000a0 */
[----:B------:R-:W1:Y:S02]  /*31a10*/  LDC R156, c[0x0][0x408] ;  /* 0x00010200ff9c7b82 */ /* 0x000e640000000800 */
[----:B------:R-:W-:Y:S01]  /*31a20*/  FMUL.FTZ R158, R158, R4 ;  /* 0x000000049e9e7220 */ /* 0x000fe20000410000 */
[----:B0-----:R-:W-:Y:S01]  /*31a30*/  FSETP.LE.FTZ.AND P0, PT, R15, R5, PT ;  /* 0x000000050f00720b */ /* 0x001fe20003f13000 */
[----:B------:R-:W-:-:S02]  /*31a40*/  IMAD.MOV.U32 R15, RZ, RZ, R6 ;  /* 0x000000ffff0f7224 */ /* 0x000fc400078e0006 */
        /* <DEDUP_REMOVED lines=13> */
.L_x_27599:
        /* <DEDUP_REMOVED lines=12> */
.L_x_27601:
[----:B------:R-:W-:Y:S05]  /*31be0*/  BSYNC.RECONVERGENT B2 ;  /* 0x0000000000027941 */ /* 0x000fea0003800200 */
.L_x_27600:
        /* <DEDUP_REMOVED lines=62> */
.L_x_27598:
[----:B------:R-:W-:Y:S05]  /*31fd0*/  BSYNC.RECONVERGENT B1 ;  /* 0x0000000000017941 */ /* 0x000fea0003800200 */
.L_x_27597:
        /* <DEDUP_REMOVED lines=19> */
.L_x_27604:
        /* <DEDUP_REMOVED lines=12> */
.L_x_27606:
[----:B------:R-:W-:Y:S05]  /*321d0*/  BSYNC.RECONVERGENT B2 ;  /* 0x0000000000027941 */ /* 0x000fea0003800200 */
.L_x_27605:
        /* <DEDUP_REMOVED lines=62> */
.L_x_27603:
[----:B------:R-:W-:Y:S05]  /*325c0*/  BSYNC.RECONVERGENT B1 ;  /* 0x0000000000017941 */ /* 0x000fea0003800200 */
.L_x_27602:
        /* <DEDUP_REMOVED lines=20> */
.L_x_27609:
        /* <DEDUP_REMOVED lines=12> */
.L_x_27611:
[----:B------:R-:W-:Y:S05]  /*327d0*/  BSYNC.RECONVERGENT B2 ;  /* 0x0000000000027941 */ /* 0x000fea0003800200 */
.L_x_27610:
        /* <DEDUP_REMOVED lines=62> */
.L_x_27608:
[----:B------:R-:W-:Y:S05]  /*32bc0*/  BSYNC.RECONVERGENT B1 ;  /* 0x0000000000017941 */ /* 0x000fea0003800200 */
.L_x_27607:
        /* <DEDUP_REMOVED lines=19> */
.L_x_27614:
        /* <DEDUP_REMOVED lines=12> */
.L_x_27616:
[----:B------:R-:W-:Y:S05]  /*32dc0*/  BSYNC.RECONVERGENT B2 ;  /* 0x0000000000027941 */ /* 0x000fea0003800200 */
.L_x_27615:
        /* <DEDUP_REMOVED lines=62> */
.L_x_27613:
[----:B------:R-:W-:Y:S05]  /*331b0*/  BSYNC.RECONVERGENT B1 ;  /* 0x0000000000017941 */ /* 0x000fea0003800200 */
.L_x_27612:
        /* <DEDUP_REMOVED lines=20> */
.L_x_27619:
        /* <DEDUP_REMOVED lines=12> */
.L_x_27621:
[----:B------:R-:W-:Y:S05]  /*333c0*/  BSYNC.RECONVERGENT B2 ;  /* 0x0000000000027941 */ /* 0x000fea0003800200 */
.L_x_27620:
        /* <DEDUP_REMOVED lines=62> */
.L_x_27618:
[----:B------:R-:W-:Y:S05]  /*337b0*/  BSYNC.RECONVERGENT B1 ;  /* 0x0000000000017941 */ /* 0x000fea0003800200 */
.L_x_27617:
        /* <DEDUP_REMOVED lines=19> */
.L_x_27624:
        /* <DEDUP_REMOVED lines=12> */
.L_x_27626:
[----:B------:R-:W-:Y:S05]  /*339b0*/  BSYNC.RECONVERGENT B2 ;  /* 0x0000000000027941 */ /* 0x000fea0003800200 */
.L_x_27625:
        /* <DEDUP_REMOVED lines=62> */
.L_x_27623:
[----:B------:R-:W-:Y:S05]  /*33da0*/  BSYNC.RECONVERGENT B1 ;  /* 0x0000000000017941 */ /* 0x000fea0003800200 */
.L_x_27622:
        /* <DEDUP_REMOVED lines=20> */
.L_x_27629:
        /* <DEDUP_REMOVED lines=15> */
.L_x_27631:
[----:B------:R-:W-:Y:S05]  /*33fe0*/  BSYNC.RECONVERGENT B2 ;  /* 0x0000000000027941 */ /* 0x000fea0003800200 */
.L_x_27630:
        /* <DEDUP_REMOVED lines=62> */
.L_x_27628:
[----:B------:R-:W-:Y:S05]  /*343d0*/  BSYNC.RECONVERGENT B1 ;  /* 0x0000000000017941 */ /* 0x000fea0003800200 */
.L_x_27627:
        /* <DEDUP_REMOVED lines=19> */
.L_x_27591:
        /* <DEDUP_REMOVED lines=22> */
.L_x_27549:
[----:B------:R-:W-:Y:S05]  /*34670*/  BSYNC.RECONVERGENT B0 ;  /* 0x0000000000007941 */ /* 0x000fea0003800200 */
.L_x_27548:
        /* <DEDUP_REMOVED lines=31> */
.L_x_27637:
        /* <DEDUP_REMOVED lines=12> */
.L_x_27639:
[----:B------:R-:W-:Y:S05]  /*34930*/  BSYNC.RECONVERGENT B2 ;  /* 0x0000000000027941 */ /* 0x000fea0003800200 */
.L_x_27638:
        /* <DEDUP_REMOVED lines=61> */
.L_x_27636:
[----:B------:R-:W-:Y:S05]  /*34d10*/  BSYNC.RECONVERGENT B1 ;  /* 0x0000000000017941 */ /* 0x000fea0003800200 */
.L_x_27635:
[----:B------:R-:W0:Y:S01]  /*34d20*/  LDC R5, c[0x0][0x404] ;  /* 0x00010100ff057b82 */ /* 0x000e220000000800 */
[----:B------:R-:W-:Y:S01]  /*34d30*/  I2FP.F32.U32 R15, R207 ;  /* 0x000000cf000f7245 */ /* 0x000fe20000201000 */
[----:B------:R-:W-:Y:S01]  /*34d40*/  HFMA2 R212, -RZ, RZ, 0.1171875, 0 ;  /* 0x2f800000ffd47431 */ /* 0x000fe200000001ff */
        /* <DEDUP_REMOVED lines=25> */
.L_x_27642:
        /* <DEDUP_REMOVED lines=12> */
.L_x_27644:
[----:B------:R-:W-:Y:S05]  /*34fa0*/  BSYNC.RECONVERGENT B2 ;  /* 0x0000000000027941 */ /* 0x000fea0003800200 */
.L_x_27643:
        /* <DEDUP_REMOVED lines=62> */
.L_x_27641:
[----:B------:R-:W-:Y:S05]  /*35390*/  BSYNC.RECONVERGENT B1 ;  /* 0x0000000000017941 */ /* 0x000fea0003800200 */
.L_x_27640:
        /* <DEDUP_REMOVED lines=22> */
.L_x_27647:
        /* <DEDUP_REMOVED lines=12> */
.L_x_27649:
[----:B------:R-:W-:Y:S05]  /*355c0*/  BSYNC.RECONVERGENT B2 ;  /* 0x0000000000027941 */ /* 0x000fea0003800200 */
.L_x_27648:
        /* <DEDUP_REMOVED lines=62> */
.L_x_27646:
[----:B------:R-:W-:Y:S05]  /*359b0*/  BSYNC.RECONVERGENT B1 ;  /* 0x0000000000017941 */ /* 0x000fea0003800200 */
.L_x_27645:
        /* <DEDUP_REMOVED lines=23> */
.L_x_27652:
        /* <DEDUP_REMOVED lines=12> */
.L_x_27654:
[----:B------:R-:W-:Y:S05]  /*35bf0*/  BSYNC.RECONVERGENT B2 ;  /* 0x0000000000027941 */ /* 0x000fea0003800200 */
.L_x_27653:
        /* <DEDUP_REMOVED lines=61> */
[----:B------:R-:W-:-:S07]  /*35fd0*/  HFMA2 R169, -RZ, RZ, 0, 0 ;  /* 0x00000000ffa97431 */ /* 0x000fce00000001ff */
.L_x_27651:
[----:B------:R-:W-:Y:S05]  /*35fe0*/  BSYNC.RECONVERGENT B1 ;  /* 0x0000000000017941 */ /* 0x000fea0003800200 */
.L_x_27650:
        /* <DEDUP_REMOVED lines=22> */
.L_x_27657:
        /* <DEDUP_REMOVED lines=12> */
.L_x_27659:
[----:B------:R-:W-:Y:S05]  /*36210*/  BSYNC.RECONVERGENT B2 ;  /* 0x0000000000027941 */ /* 0x000fea0003800200 */
.L_x_27658:
        /* <DEDUP_REMOVED lines=62> */
.L_x_27656:
[----:B------:R-:W-:Y:S05]  /*36600*/  BSYNC.RECONVERGENT B1 ;  /* 0x0000000000017941 */ /* 0x000fea0003800200 */
.L_x_27655:
        /* <DEDUP_REMOVED lines=23> */
.L_x_27662:
        /* <DEDUP_REMOVED lines=12> */
.L_x_27664:
[----:B------:R-:W-:Y:S05]  /*36840*/  BSYNC.RECONVERGENT B2 ;  /* 0x0000000000027941 */ /* 0x000fea0003800200 */
.L_x_27663:
        /* <DEDUP_REMOVED lines=62> */
.L_x_27661:
[----:B------:R-:W-:Y:S05]  /*36c30*/  BSYNC.RECONVERGENT B1 ;  /* 0x0000000000017941 */ /* 0x000fea0003800200 */
.L_x_27660:
        /* <DEDUP_REMOVED lines=22> */
.L_x_27667:
        /* <DEDUP_REMOVED lines=12> */
.L_x_27669:
[----:B------:R-:W-:Y:S05]  /*36e60*/  BSYNC.RECONVERGENT B2 ;  /* 0x0000000000027941 */ /* 0x000fea0003800200 */
.L_x_27668:
        /* <DEDUP_REMOVED lines=62> */
.L_x_27666:
[----:B------:R-:W-:Y:S05]  /*37250*/  BSYNC.RECONVERGENT B1 ;  /* 0x0000000000017941 */ /* 0x000fea0003800200 */
.L_x_27665:
        /* <DEDUP_REMOVED lines=23> */
.L_x_27672:
        /* <DEDUP_REMOVED lines=15> */
.L_x_27674:
[----:B------:R-:W-:Y:S05]  /*374c0*/  BSYNC.RECONVERGENT B2 ;  /* 0x0000000000027941 */ /* 0x000fea0003800200 */
.L_x_27673:
        /* <DEDUP_REMOVED lines=62> */
.L_x_27671:
[----:B------:R-:W-:Y:S05]  /*378b0*/  BSYNC.RECONVERGENT B1 ;  /* 0x0000000000017941 */ /* 0x000fea0003800200 */
.L_x_27670:
        /* <DEDUP_REMOVED lines=10> */
.L_x_27634:
        /* <DEDUP_REMOVED lines=16> */
.L_x_27678:
        /* <DEDUP_REMOVED lines=12> */
.L_x_27680:
[----:B------:R-:W-:Y:S05]  /*37b20*/  BSYNC.RECONVERGENT B2 ;  /* 0x0000000000027941 */ /* 0x000fea0003800200 */
.L_x_27679:
        /* <DEDUP_REMOVED lines=59> */
[----:B------:R-:W-:Y:S01]  /*37ee0*/  HFMA2 R165, -RZ, RZ, 0, 0 ;  /* 0x00000000ffa57431 */ /* 0x000fe200000001ff */
[----:B------:R-:W-:-:S07]  /*37ef0*/  MOV R6, R164 ;  /* 0x000000a400067202 */ /* 0x000fce0000000f00 */
.L_x_27677:
[----:B------:R-:W-:Y:S05]  /*37f00*/  BSYNC.RECONVERGENT B1 ;  /* 0x0000000000017941 */ /* 0x000fea0003800200 */
.L_x_27676:
        /* <DEDUP_REMOVED lines=10> */
[----:B0-----:R-:W-:-:S02]  /*37fb0*/  FSETP.LE.FTZ.AND P0, PT, R15, R5, PT ;  /* 0x000000050f00720b */ /* 0x001fc40003f13000 */
        /* <DEDUP_REMOVED lines=14> */
.L_x_27683:
        /* <DEDUP_REMOVED lines=12> */
.L_x_27685:
[----:B------:R-:W-:Y:S05]  /*38160*/  BSYNC.RECONVERGENT B2 ;  /* 0x0000000000027941 */ /* 0x000fea0003800200 */
.L_x_27684:
        /* <DEDUP_REMOVED lines=62> */
.L_x_27682:
[----:B------:R-:W-:Y:S05]  /*38550*/  BSYNC.RECONVERGENT B1 ;  /* 0x0000000000017941 */ /* 0x000fea0003800200 */
.L_x_27681:
        /* <DEDUP_REMOVED lines=19> */
.L_x_27688:
        /* <DEDUP_REMOVED lines=12> */
.L_x_27690:
[----:B------:R-:W-:Y:S05]  /*38750*/  BSYNC.RECONVERGENT B2 ;  /* 0x0000000000027941 */ /* 0x000fea0003800200 */
.L_x_27689:
        /* <DEDUP_REMOVED lines=62> */
.L_x_27687:
[----:B------:R-:W-:Y:S05]  /*38b40*/  BSYNC.RECONVERGENT B1 ;  /* 0x0000000000017941 */ /* 0x000fea0003800200 */
.L_x_27686:
[----:B------:R-:W-:Y:S01]  /*38b50*/  ISETP.NE.AND P2, PT, R182, 0x1, PT ;  /* 0x00000001b600780c */ /* 0x000fe20003f45270 */
[----:B------:R-:W-:Y:S01]  /*38b60*/  BSSY.RECONVERGENT B1, `(.L_x_27691) ;  /* 0x000005e000017945 */ /* 0x000fe20003800200 */
[----:B------:R-:W-:Y:S01]  /*38b70*/  I2FP.F32.U32 R15, R15 ;  /* 0x0000000f000f7245 */ /* 0x000fe20000201000 */
[----:B------:R-:W-:Y:S01]  /*38b80*/  IMAD.MOV.U32 R168, RZ, RZ, 0x2 ;  /* 0x00000002ffa87424 */ /* 0x000fe200078e00ff */
[----:B------:R-:W-:Y:S02]  /*38b90*/  SHF.L.U32 R166, R169, 0x10, RZ ;  /* 0x00000010a9a67819 */ /* 0x000fe400000006ff */
[----:B------:R-:W-:Y:S01]  /*38ba0*/  MOV R167, R6 ;  /* 0x0000000600a77202 */ /* 0x000fe20000000f00 */
        /* <DEDUP_REMOVED lines=14> */
.L_x_27693:
        /* <DEDUP_REMOVED lines=12> */
.L_x_27695:
[----:B------:R-:W-:Y:S05]  /*38d50*/  BSYNC.RECONVERGENT B2 ;  /* 0x0000000000027941 */ /* 0x000fea0003800200 */
.L_x_27694:
        /* <DEDUP_REMOVED lines=62> */
.L_x_27692:
[----:B------:R-:W-:Y:S05]  /*39140*/  BSYNC.RECONVERGENT B1 ;  /* 0x0000000000017941 */ /* 0x000fea0003800200 */
.L_x_27691:
        /* <DEDUP_REMOVED lines=19> */
.L_x_27698:
        /* <DEDUP_REMOVED lines=12> */
.L_x_27700:
[----:B------:R-:W-:Y:S05]  /*39340*/  BSYNC.RECONVERGENT B2 ;  /* 0x0000000000027941 */ /* 0x000fea0003800200 */
.L_x_27699:
        /* <DEDUP_REMOVED lines=62> */
.L_x_27697:
[----:B------:R-:W-:Y:S05]  /*39730*/  BSYNC.RECONVERGENT B1 ;  /* 0x0000000000017941 */ /* 0x000fea0003800200 */
.L_x_27696:
        /* <DEDUP_REMOVED lines=20> */
.L_x_27703:
        /* <DEDUP_REMOVED lines=12> */
.L_x_27705:
[----:B------:R-:W-:Y:S05]  /*39940*/  BSYNC.RECONVERGENT B2 ;  /* 0x0000000000027941 */ /* 0x000fea0003800200 */
.L_x_27704:
        /* <DEDUP_REMOVED lines=62> */
.L_x_27702:
[----:B------:R-:W-:Y:S05]  /*39d30*/  BSYNC.RECONVERGENT B1 ;  /* 0x0000000000017941 */ /* 0x000fea0003800200 */
.L_x_27701:
        /* <DEDUP_REMOVED lines=19> */
.L_x_27708:
        /* <DEDUP_REMOVED lines=12> */
.L_x_27710:
[----:B------:R-:W-:Y:S05]  /*39f30*/  BSYNC.RECONVERGENT B2 ;  /* 0x0000000000027941 */ /* 0x000fea0003800200 */
.L_x_27709:
        /* <DEDUP_REMOVED lines=62> */
.L_x_27707:
[----:B------:R-:W-:Y:S05]  /*3a320*/  BSYNC.RECONVERGENT B1 ;  /* 0x0000000000017941 */ /* 0x000fea0003800200 */
.L_x_27706:
[----:B------:R-:W-:Y:S01]  /*3a330*/  ISETP.NE.AND P6, PT, R170, 0x1, PT ;  /* 0x00000001aa00780c */ /* 0x000fe20003fc5270 */
[----:B------:R-:W-:Y:S01]  /*3a340*/  BSSY.RECONVERGENT B1, `(.L_x_27711) ;  /* 0x0000061000017945 */ /* 0x000fe20003800200 */
[----:B------:R-:W-:Y:S02]  /*3a350*/  I2FP.F32.U32 R15, R15 ;  /* 0x0000000f000f7245 */ /* 0x000fe40000201000 */
[C---:B------:R-:W-:Y:S02]  /*3a360*/  SHF.L.U32 R207, R171.reuse, 0x10, RZ ;  /* 0x00000010abcf7819 */ /* 0x040fe400000006ff */
[----:B------:R-:W-:Y:S01]  /*3a370*/  PRMT R208, R171, 0x7632, R208 ;  /* 0x00007632abd07816 */ /* 0x000fe200000000d0 */
[----:B------:R-:W-:Y:S01]  /*3a380*/  FFMA.FTZ R15, R15, R180, 1.1641532182693481445e-10 ;  /* 0x2f0000000f0f7423 */ /* 0x000fe200000100b4 */
[----:B------:R-:W-:Y:S01]  /*3a390*/  MOV R182, R6 ;  /* 0x0000000600b67202 */ /* 0x000fe20000000f00 */
        /* <DEDUP_REMOVED lines=13> */
.L_x_27713:
        /* <DEDUP_REMOVED lines=15> */
.L_x_27715:
[----:B------:R-:W-:Y:S05]  /*3a560*/  BSYNC.RECONVERGENT B2 ;  /* 0x0000000000027941 */ /* 0x000fea0003800200 */
.L_x_27714:
        /* <DEDUP_REMOVED lines=62> */
.L_x_27712:
[----:B------:R-:W-:Y:S05]  /*3a950*/  BSYNC.RECONVERGENT B1 ;  /* 0x0000000000017941 */ /* 0x000fea0003800200 */
.L_x_27711:
        /* <DEDUP_REMOVED lines=19> */
.L_x_27675:
        /* <DEDUP_REMOVED lines=22> */
.L_x_27633:
[----:B------:R-:W-:Y:S05]  /*3abf0*/  BSYNC.RECONVERGENT B0 ;  /* 0x0000000000007941 */ /* 0x000fea0003800200 */
.L_x_27632:
        /* <DEDUP_REMOVED lines=31> */
.L_x_27721:
        /* <DEDUP_REMOVED lines=12> */
.L_x_27723:
[----:B------:R-:W-:Y:S05]  /*3aeb0*/  BSYNC.RECONVERGENT B2 ;  /* 0x0000000000027941 */ /* 0x000fea0003800200 */
.L_x_27722:
        /* <DEDUP_REMOVED lines=61> */
.L_x_27720:
[----:B------:R-:W-:Y:S05]  /*3b290*/  BSYNC.RECONVERGENT B1 ;  /* 0x0000000000017941 */ /* 0x000fea0003800200 */
.L_x_27719:
        /* <DEDUP_REMOVED lines=28> */
.L_x_27726:
        /* <DEDUP_REMOVED lines=12> */
.L_x_27728:
[----:B------:R-:W-:Y:S05]  /*3b520*/  BSYNC.RECONVERGENT B2 ;  /* 0x0000000000027941 */ /* 0x000fea0003800200 */
.L_x_27727:
        /* <DEDUP_REMOVED lines=62> */
.L_x_27725:
[----:B------:R-:W-:Y:S05]  /*3b910*/  BSYNC.RECONVERGENT B1 ;  /* 0x0000000000017941 */ /* 0x000fea0003800200 */
.L_x_27724:
        /* <DEDUP_REMOVED lines=22> */
.L_x_27731:
        /* <DEDUP_REMOVED lines=12> */
.L_x_27733:
[----:B------:R-:W-:Y:S05]  /*3bb40*/  BSYNC.RECONVERGENT B2 ;  /* 0x0000000000027941 */ /* 0x000fea0003800200 */
.L_x_27732:
        /* <DEDUP_REMOVED lines=62> */
.L_x_27730:
[----:B------:R-:W-:Y:S05]  /*3bf30*/  BSYNC.RECONVERGENT B1 ;  /* 0x0000000000017941 */ /* 0x000fea0003800200 */
.L_x_27729:
        /* <DEDUP_REMOVED lines=23> */
.L_x_27736:
        /* <DEDUP_REMOVED lines=12> */
.L_x_27738:
[----:B------:R-:W-:Y:S05]  /*3c170*/  BSYNC.RECONVERGENT B2 ;  /* 0x0000000000027941 */ /* 0x000fea0003800200 */
.L_x_27737:
        /* <DEDUP_REMOVED lines=62> */
.L_x_27735:
[----:B------:R-:W-:Y:S05]  /*3c560*/  BSYNC.RECONVERGENT B1 ;  /* 0x0000000000017941 */ /* 0x000fea0003800200 */
.L_x_27734:
        /* <DEDUP_REMOVED lines=22> */
.L_x_27741:
        /* <DEDUP_REMOVED lines=12> */
.L_x_27743:
[----:B------:R-:W-:Y:S05]  /*3c790*/  BSYNC.RECONVERGENT B2 ;  /* 0x0000000000027941 */ /* 0x000fea0003800200 */
.L_x_27742:
        /* <DEDUP_REMOVED lines=62> */
.L_x_27740:
[----:B------:R-:W-:Y:S05]  /*3cb80*/  BSYNC.RECONVERGENT B1 ;  /* 0x0000000000017941 */ /* 0x000fea0003800200 */
.L_x_27739:
        /* <DEDUP_REMOVED lines=23> */
.L_x_27746:
        /* <DEDUP_REMOVED lines=12> */
.L_x_27748:
[----:B------:R-:W-:Y:S05]  /*3cdc0*/  BSYNC.RECONVERGENT B2 ;  /* 0x0000000000027941 */ /* 0x000fea0003800200 */
.L_x_27747:
        /* <DEDUP_REMOVED lines=62> */
.L_x_27745:
[----:B------:R-:W-:Y:S05]  /*3d1b0*/  BSYNC.RECONVERGENT B1 ;  /* 0x0000000000017941 */ /* 0x000fea0003800200 */
.L_x_27744:
        /* <DEDUP_REMOVED lines=22> */
.L_x_27751:
        /* <DEDUP_REMOVED lines=12> */
.L_x_27753:
[----:B------:R-:W-:Y:S05]  /*3d3e0*/  BSYNC.RECONVERGENT B2 ;  /* 0x0000000000027941 */ /* 0x000fea0003800200 */
.L_x_27752:
        /* <DEDUP_REMOVED lines=62> */
.L_x_27750:
[----:B------:R-:W-:Y:S05]  /*3d7d0*/  BSYNC.RECONVERGENT B1 ;  /* 0x0000000000017941 */ /* 0x000fea0003800200 */
.L_x_27749:
        /* <DEDUP_REMOVED lines=23> */
.L_x_27756:
        /* <DEDUP_REMOVED lines=15> */
.L_x_27758:
[----:B------:R-:W-:Y:S05]  /*3da40*/  BSYNC.RECONVERGENT B2 ;  /* 0x0000000000027941 */ /* 0x000fea0003800200 */
.L_x_27757:
        /* <DEDUP_REMOVED lines=62> */
.L_x_27755:
[----:B------:R-:W-:Y:S05]  /*3de30*/  BSYNC.RECONVERGENT B1 ;  /* 0x0000000000017941 */ /* 0x000fea0003800200 */
.L_x_27754:
        /* <DEDUP_REMOVED lines=10> */
.L_x_27718:
        /* <DEDUP_REMOVED lines=16> */
.L_x_27762:
        /* <DEDUP_REMOVED lines=12> */
.L_x_27764:
[----:B------:R-:W-:Y:S05]  /*3e0a0*/  BSYNC.RECONVERGENT B2 ;  /* 0x0000000000027941 */ /* 0x000fea0003800200 */
.L_x_27763:
        /* <DEDUP_REMOVED lines=61> */
.L_x_27761:
[----:B------:R-:W-:Y:S05]  /*3e480*/  BSYNC.RECONVERGENT B1 ;  /* 0x0000000000017941 */ /* 0x000fea0003800200 */
.L_x_27760:
        /* <DEDUP_REMOVED lines=25> */
.L_x_27767:
        /* <DEDUP_REMOVED lines=12> */
.L_x_27769:
[----:B------:R-:W-:Y:S05]  /*3e6e0*/  BSYNC.RECONVERGENT B2 ;  /* 0x0000000000027941 */ /* 0x000fea0003800200 */
.L_x_27768:
        /* <DEDUP_REMOVED lines=62> */
.L_x_27766:
[----:B------:R-:W-:Y:S05]  /*3ead0*/  BSYNC.RECONVERGENT B1 ;  /* 0x0000000000017941 */ /* 0x000fea0003800200 */
.L_x_27765:
        /* <DEDUP_REMOVED lines=19> */
.L_x_27772:
        /* <DEDUP_REMOVED lines=12> */
.L_x_27774:
[----:B------:R-:W-:Y:S05]  /*3ecd0*/  BSYNC.RECONVERGENT B2 ;  /* 0x0000000000027941 */ /* 0x000fea0003800200 */
.L_x_27773:
        /* <DEDUP_REMOVED lines=62> */
.L_x_27771:
[----:B------:R-:W-:Y:S05]  /*3f0c0*/  BSYNC.RECONVERGENT B1 ;  /* 0x0000000000017941 */ /* 0x000fea0003800200 */
.L_x_27770:
        /* <DEDUP_REMOVED lines=20> */
.L_x_27777:
        /* <DEDUP_REMOVED lines=12> */
.L_x_27779:
[----:B------:R-:W-:Y:S05]  /*3f2d0*/  BSYNC.RECONVERGENT B2 ;  /* 0x0000000000027941 */ /* 0x000fea0003800200 */
.L_x_27778:
        /* <DEDUP_REMOVED lines=62> */
.L_x_27776:
[----:B------:R-:W-:Y:S05]  /*3f6c0*/  BSYNC.RECONVERGENT B1 ;  /* 0x0000000000017941 */ /* 0x000fea0003800200 */
.L_x_27775:
        /* <DEDUP_REMOVED lines=19> */
.L_x_27782:
        /* <DEDUP_REMOVED lines=12> */
.L_x_27784:
[----:B------:R-:W-:Y:S05]  /*3f8c0*/  BSYNC.RECONVERGENT B2 ;  /* 0x0000000000027941 */ /* 0x000fea0003800200 */
.L_x_27783:
        /* <DEDUP_REMOVED lines=62> */
.L_x_27781:
[----:B------:R-:W-:Y:S05]  /*3fcb0*/  BSYNC.RECONVERGENT B1 ;  /* 0x0000000000017941 */ /* 0x000fea0003800200 */
.L_x_27780:
        /* <DEDUP_REMOVED lines=20> */
.L_x_27787:
        /* <DEDUP_REMOVED lines=12> */
.L_x_27789:
[----:B------:R-:W-:Y:S05]  /*3fec0*/  BSYNC.RECONVERGENT B2 ;  /* 0x0000000000027941 */ /* 0x000fea0003800200 */
.L_x_27788:
        /* <DEDUP_REMOVED lines=62> */
.L_x_27786:
[----:B------:R-:W-:Y:S05]  /*402b0*/  BSYNC.RECONVERGENT B1 ;  /* 0x0000000000017941 */ /* 0x000fea0003800200 */
.L_x_27785:
        /* <DEDUP_REMOVED lines=19> */
.L_x_27792:
        /* <DEDUP_REMOVED lines=12> */
.L_x_27794:
[----:B------:R-:W-:Y:S05]  /*404b0*/  BSYNC.RECONVERGENT B2 ;  /* 0x0000000000027941 */ /* 0x000fea0003800200 */
.L_x_27793:
        /* <DEDUP_REMOVED lines=62> */
.L_x_27791:
[----:B------:R-:W-:Y:S05]  /*408a0*/  BSYNC.RECONVERGENT B1 ;  /* 0x0000000000017941 */ /* 0x000fea0003800200 */
.L_x_27790:
        /* <DEDUP_REMOVED lines=20> */
.L_x_27797:
        /* <DEDUP_REMOVED lines=15> */
.L_x_27799:
[----:B------:R-:W-:Y:S05]  /*40ae0*/  BSYNC.RECONVERGENT B2 ;  /* 0x0000000000027941 */ /* 0x000fea0003800200 */
.L_x_27798:
        /* <DEDUP_REMOVED lines=62> */
.L_x_27796:
[----:B------:R-:W-:Y:S05]  /*40ed0*/  BSYNC.RECONVERGENT B1 ;  /* 0x0000000000017941 */ /* 0x000fea0003800200 */
.L_x_27795:
[----:B------:R-:W-:Y:S02]  /*40ee0*/  SHF.L.U32 R208, R208, 0x10, RZ ;  /* 0x00000010d0d07819 */ /* 0x000fe400000006ff */
[----:B------:R-:W-:Y:S02]  /*40ef0*/  I2FP.F32.U32 R178, R182 ;  /* 0x000000b600b27245 */ /* 0x000fe40000201000 */
[----:B------:R-:W-:Y:S01]  /*40f00*/  LOP3.LUT P6, RZ, R0, 0x2, RZ, 0xc0, !PT ;  /* 0x0000000200ff7812 */ /* 0x000fe200078cc0ff */
[----:B------:R-:W-:Y:S01]  /*40f10*/  FMUL.FTZ R208, R208, R4 ;  /* 0x00000004d0d07220 */ /* 0x000fe20000410000 */
[----:B------:R-:W-:Y:S01]  /*40f20*/  FSEL R173, R173, RZ, P0 ;  /* 0x000000ffadad7208 */ /* 0x000fe20000000000 */
[----:B------:R-:W-:Y:S01]  /*40f30*/  FFMA.FTZ R178, R178, R180, 1.1641532182693481445e-10 ;  /* 0x2f000000b2b27423 */ /* 0x000fe200000100b4 */
[----:B------:R-:W-:Y:S01]  /*40f40*/  FSEL R174, R174, RZ, P1 ;  /* 0x000000ffaeae7208 */ /* 0x000fe20000800000 */
[----:B------:R-:W-:Y:S01]  /*40f50*/  FMUL.FTZ R208, R208, R172 ;  /* 0x000000acd0d07220 */ /* 0x000fe20000410000 */
[----:B------:R-:W-:-:S02]  /*40f60*/  FSEL R172, R181, RZ, P6 ;  /* 0x000000ffb5ac7208 */ /* 0x000fc40003000000 */
[----:B------:R-:W-:Y:S02]  /*40f70*/  FSETP.GTU.FTZ.AND P6, PT, R178, R5, PT ;  /* 0x00000005b200720b */ /* 0x000fe40003fdc000 */
[----:B------:R-:W-:Y:S02]  /*40f80*/  FSEL R175, R175, RZ, P2 ;  /* 0x000000ffafaf7208 */ /* 0x000fe40001000000 */
[----:B------:R-:W-:Y:S02]  /*40f90*/  FSEL R179, R208, RZ, !P6 ;  /* 0x000000ffd0b37208 */ /* 0x000fe40007000000 */
[----:B------:R-:W-:Y:S02]  /*40fa0*/  PLOP3.LUT P6, PT, P6, PT, PT, 0x8, 0x80 ;  /* 0x000000000080781c */ /* 0x000fe400037ce170 */
[----:B------:R-:W-:Y:S02]  /*40fb0*/  FSEL R176, R176, RZ, P3 ;  /* 0x000000ffb0b07208 */ /* 0x000fe40001800000 */
[----:B------:R-:W-:-:S02]  /*40fc0*/  FSEL R177, R177, RZ, P4 ;  /* 0x000000ffb1b17208 */ /* 0x000fc40002000000 */
[----:B------:R-:W-:-:S07]  /*40fd0*/  FSEL R178, R207, RZ, P5 ;  /* 0x000000ffcfb27208 */ /* 0x000fce0002800000 */
.L_x_27759:
[----:B------:R-:W0:Y:S01]  /*40fe0*/  LDC.64 R4, c[0x0][0x3a8] ;  /* 0x0000ea00ff047b82 */ /* 0x000e220000000a00 */
[----:B------:R-:W-:Y:S02]  /*40ff0*/  SEL R180, RZ, 0x100, !P4 ;  /* 0x00000100ffb47807 */ /* 0x000fe40006000000 */
[----:B------:R-:W-:Y:S01]  /*41000*/  SEL R181, RZ, 0x100, !P0 ;  /* 0x00000100ffb57807 */ /* 0x000fe20004000000 */
[----:B0-----:R-:W-:-:S05]  /*41010*/  IMAD.WIDE.U32 R4, R2, 0x20, R4 ;  /* 0x0000002002047825 */ /* 0x001fca00078e0004 */
[----:B------:R-:W-:Y:S04]  /*41020*/  STG.E.128 desc[UR6][R4.64], R172 ;  /* 0x000000ac04007986 */ /* 0x000fe8000c101d06 */
[----:B------:R0:W-:Y:S02]  /*41030*/  STG.E.128 desc[UR6][R4.64+0x10], R176 ;  /* 0x000010b004007986 */ /* 0x0001e4000c101d06 */
[----:B0-----:R-:W-:Y:S02]  /*41040*/  SEL R4, RZ, 0x1000000, !P6 ;  /* 0x01000000ff047807 */ /* 0x001fe40007000000 */
[----:B------:R-:W-:Y:S02]  /*41050*/  SEL R5, RZ, 0x10000, !P5 ;  /* 0x00010000ff057807 */ /* 0x000fe40006800000 */
[----:B------:R-:W-:-:S02]  /*41060*/  LOP3.LUT P6, RZ, R0, 0x2, RZ, 0xc0, !PT ;  /* 0x0000000200ff7812 */ /* 0x000fc400078cc0ff */
[----:B------:R-:W-:Y:S02]  /*41070*/  LOP3.LUT R4, R180, R4, R5, 0xfe, !PT ;  /* 0x00000004b4047212 */ /* 0x000fe400078efe05 */
[----:B------:R-:W-:Y:S02]  /*41080*/  SEL R5, RZ, 0x1, !P3 ;  /* 0x00000001ff057807 */ /* 0x000fe40005800000 */
[----:B------:R-:W-:Y:S02]  /*41090*/  SEL R180, RZ, 0x10000, !P1 ;  /* 0x00010000ffb47807 */ /* 0x000fe40004800000 */
[----:B------:R-:W-:Y:S02]  /*410a0*/  LOP3.LUT R5, R4, R5, RZ, 0xfc, !PT ;  /* 0x0000000504057212 */ /* 0x000fe400078efcff */
[----:B------:R-:W-:-:S04]  /*410b0*/  SEL R4, RZ, 0x1000000, !P2 ;  /* 0x01000000ff047807 */ /* 0x000fc80005000000 */
[----:B------:R-:W-:Y:S02]  /*410c0*/  LOP3.LUT R4, R181, R4, R180, 0xfe, !PT ;  /* 0x00000004b5047212 */ /* 0x000fe400078efeb4 */
[----:B------:R-:W-:-:S04]  /*410d0*/  SEL R180, RZ, 0x1, !P6 ;  /* 0x00000001ffb47807 */ /* 0x000fc80007000000 */
[----:B------:R-:W-:Y:S02]  /*410e0*/  LOP3.LUT R4, R4, R180, RZ, 0xfc, !PT ;  /* 0x000000b404047212 */ /* 0x000fe400078efcff */
[----:B------:R-:W0:Y:S02]  /*410f0*/  LDC.64 R180, c[0x0][0x3b0] ;  /* 0x0000ec00ffb47b82 */ /* 0x000e240000000a00 */
[----:B0-----:R-:W-:-:S05]  /*41100*/  IMAD.WIDE.U32 R180, R2, 0x8, R180 ;  /* 0x0000000802b47825 */ /* 0x001fca00078e00b4 */
[----:B------:R0:W-:Y:S02]  /*41110*/  STG.E.64 desc[UR6][R180.64], R4 ;  /* 0x00000004b4007986 */ /* 0x0001e4000c101b06 */
[----:B0-----:R-:W-:-:S07]  /*41120*/  IMAD.MOV.U32 R5, RZ, RZ, R206 ;  /* 0x000000ffff057224 */ /* 0x001fce00078e00ce */
.L_x_27717:
[----:B------:R-:W-:Y:S05]  /*41130*/  BSYNC.RECONVERGENT B0 ;  /* 0x0000000000007941 */ /* 0x000fea0003800200 */
.L_x_27716:
[----:B------:R-:W-:Y:S01]  /*41140*/  FADD.FTZ R2, RZ, R32 ;  /* 0x00000020ff027221 */ /* 0x000fe20000010000 */
[----:B------:R-:W-:Y:S01]  /*41150*/  LOP3.LUT P0, RZ, R0, 0x80, RZ, 0xc0, !PT ;  /* 0x0000008000ff7812 */ /* 0x000fe2000780c0ff */
[----:B------:R-:W5:Y:S01]  /*41160*/  S2R R206, SR_TID.X ;  /* 0x0000000000ce7919 */ /* 0x000f620000002100 */
        /* <DEDUP_REMOVED lines=15> */
[----:B-----5:R-:W-:Y:S02]  /*41260*/  LOP3.LUT P1, RZ, R206, 0x1f, RZ, 0xc0, !PT ;  /* 0x0000001fceff7812 */ /* 0x020fe4000782c0ff */
        /* <DEDUP_REMOVED lines=84> */
[----:B------:R-:W5:Y:S01]  /*417b0*/  SHFL.BFLY PT, R4, R2, 0x1, 0x1f ;  /* 0x0c201f0002047f89 */ /* 0x000f6200000e0000 */
[----:B------:R-:W-:Y:S01]  /*417c0*/  LOP3.LUT P6, RZ, R0, 0x80, RZ, 0xc0, !PT ;  /* 0x0000008000ff7812 */ /* 0x000fe200078cc0ff */
[----:B-----5:R-:W-:-:S05]  /*417d0*/  FADD.FTZ R2, R2, R4 ;  /* 0x0000000402027221 */ /* 0x020fca0000010000 */
[----:B------:R-:W5:Y:S02]  /*417e0*/  SHFL.BFLY PT, R4, R2, 0x2, 0x1f ;  /* 0x0c401f0002047f89 */ /* 0x000f6400000e0000 */
[----:B-----5:R-:W-:-:S05]  /*417f0*/  FADD.FTZ R2, R2, R4 ;  /* 0x0000000402027221 */ /* 0x020fca0000010000 */
[----:B------:R-:W5:Y:S02]  /*41800*/  SHFL.BFLY PT, R4, R2, 0x4, 0x1f ;  /* 0x0c801f0002047f89 */ /* 0x000f6400000e0000 */
[----:B-----5:R-:W-:-:S05]  /*41810*/  FADD.FTZ R2, R2, R4 ;  /* 0x0000000402027221 */ /* 0x020fca0000010000 */
[----:B------:R-:W5:Y:S02]  /*41820*/  SHFL.BFLY PT, R4, R2, 0x8, 0x1f ;  /* 0x0d001f0002047f89 */ /* 0x000f6400000e0000 */
[----:B-----5:R-:W-:-:S05]  /*41830*/  FADD.FTZ R2, R2, R4 ;  /* 0x0000000402027221 */ /* 0x020fca0000010000 */
[----:B------:R-:W5:Y:S02]  /*41840*/  SHFL.BFLY PT, R4, R2, 0x10, 0x1f ;  /* 0x0e001f0002047f89 */ /* 0x000f6400000e0000 */
[----:B-----5:R-:W-:Y:S02]  /*41850*/  FADD.FTZ R4, R2, R4 ;  /* 0x0000000402047221 */ /* 0x020fe40000010000 */
[----:B------:R-:W0:Y:S02]  /*41860*/  LDC R2, c[0x0][0x400] ;  /* 0x00010000ff027b82 */ /* 0x000e240000000800 */
[----:B01234-:R-:W-:-:S04]  /*41870*/  FMUL.FTZ R183, R4, R2 ;  /* 0x0000000204b77220 */ /* 0x01ffc80000410000 */
        /* <DEDUP_REMOVED lines=173> */
.L_x_27833:
[----:B------:R-:W-:Y:S01]  /*42350*/  LOP3.LUT P2, RZ, R206, 0x1f, RZ, 0xc0, !PT ;  /* 0x0000001fceff7812 */ /* 0x000fe2000784c0ff */
[----:B-1----:R-:W-:Y:S01]  /*42360*/  FADD.FTZ R4, R182, R4 ;  /* 0x00000004b6047221 */ /* 0x002fe20000010000 */
[----:B------:R-:W-:Y:S01]  /*42370*/  ISETP.NE.AND P0, PT, RZ, UR11, PT ;  /* 0x0000000bff007c0c */ /* 0x000fe2000bf05270 */
[----:B------:R-:W-:Y:S01]  /*42380*/  BSSY.RECONVERGENT B0, `(.L_x_27801) ;  /* 0x000003f000007945 */ /* 0x000fe20003800200 */
[----:B------:R-:W-:Y:S01]  /*42390*/  LOP3.LUT P1, RZ, R0, 0x80, RZ, 0xc0, !PT ;  /* 0x0000008000ff7812 */ /* 0x000fe2000782c0ff */
[----:B------:R-:W-:Y:S01]  /*423a0*/  FFMA.FTZ R2, R4, R2, UR12 ;  /* 0x0000000c04027e23 */ /* 0x000fe20008010002 */
[----:B------:R-:W-:-:S05]  /*423b0*/  FMUL.FTZ R4, R183, R183 ;  /* 0x000000b7b7047220 */ /* 0x000fca0000410000 */
[----:B------:R-:W-:Y:S02]  /*423c0*/  FSEL R4, R4, RZ, P0 ;  /* 0x000000ff04047208 */ /* 0x000fe40000000000 */
[----:B------:R-:W1:Y:S03]  /*423d0*/  @!P2 LDC.64 R180, c[0x0][0x3c0] ;  /* 0x0000f000ffb4ab82 */ /* 0x000e660000000a00 */
[----:B------:R-:W-:-:S04]  /*423e0*/  FADD.FTZ R2, R2, R4 ;  /* 0x0000000402027221 */ /* 0x000fc80000010000 */
[----:B------:R2:W3:Y:S02]  /*423f0*/  MUFU.RSQ R4, R2 ;  /* 0x0000000200047308 */ /* 0x0004e40000001400 */
[----:B--2---:R-:W-:Y:S01]  /*42400*/  FSEL R2, R183, RZ, !P0 ;  /* 0x000000ffb7027208 */ /* 0x004fe20004000000 */
[----:B-1----:R-:W-:-:S05]  /*42410*/  @!P2 IMAD.WIDE R180, R19, 0x4, R180 ;  /* 0x0000000413b4a825 */ /* 0x002fca00078e02b4 */
[----:B------:R1:W-:Y:S02]  /*42420*/  @!P2 STG.E desc[UR6][R180.64], R183 ;  /* 0x000000b7b400a986 */ /* 0x0003e4000c101906 */
[----:B-1----:R-:W1:Y:S02]  /*42430*/  @!P2 LDC.64 R180, c[0x0][0x3c8] ;  /* 0x0000f200ffb4ab82 */ /* 0x002e640000000a00 */
[----:B-1----:R-:W-:-:S05]  /*42440*/  @!P2 IMAD.WIDE R180, R19, 0x4, R180 ;  /* 0x0000000413b4a825 */ /* 0x002fca00078e02b4 */
[----:B---3--:R1:W-:Y:S01]  /*42450*/  @!P2 STG.E desc[UR6][R180.64], R4 ;  /* 0x00000004b400a986 */ /* 0x0083e2000c101906 */
[----:B------:R-:W-:Y:S05]  /*42460*/  @!P1 BRA `(.L_x_27802) ;  /* 0x0000000000c09947 */ /* 0x000fea0003800000 */
[--C-:B------:R-:W-:Y:S01]  /*42470*/  FADD.FTZ R208, R32, -R2.reuse ;  /* 0x8000000220d07221 */ /* 0x100fe20000010000 */
[----:B-1----:R-:W-:Y:S01]  /*42480*/  SHF.L.U32 R180, R112, 0x10, RZ ;  /* 0x0000001070b47819 */ /* 0x002fe200000006ff */
[----:B------:R-:W-:Y:S02]  /*42490*/  IMAD.U32 R181, R108, 0x10000, RZ ;  /* 0x000100006cb57824 */ /* 0x000fe400078e00ff */
[--C-:B------:R-:W-:Y:S01]  /*424a0*/  FADD.FTZ R206, R34, -R2.reuse ;  /* 0x8000000222ce7221 */ /* 0x100fe20000010000 */
[----:B------:R-:W-:Y:S01]  /*424b0*/  FMUL.FTZ R208, R4, R208 ;  /* 0x000000d004d07220 */ /* 0x000fe20000410000 */
[----:B0-----:R-:W-:Y:S02]  /*424c0*/  IMAD.U32 R182, R9, 0x10000, RZ ;  /* 0x0001000009b67824 */ /* 0x001fe400078e00ff */
[--C-:B------:R-:W-:Y:S01]  /*424d0*/  FADD.FTZ R207, R28, -R2.reuse ;  /* 0x800000021ccf7221 */ /* 0x100fe20000010000 */
        /* <DEDUP_REMOVED lines=41> */
.L_x_27802:
[----:B------:R-:W-:Y:S05]  /*42770*/  BSYNC.RECONVERGENT B0 ;  /* 0x0000000000007941 */ /* 0x000fea0003800200 */
.L_x_27801:
[----:B------:R-:W-:Y:S01]  /*42780*/  LOP3.LUT P0, RZ, R0, 0x2000, RZ, 0xc0, !PT ;  /* 0x0000200000ff7812 */ /* 0x000fe2000780c0ff */
[----:B------:R-:W-:-:S12]  /*42790*/  BSSY.RECONVERGENT B0, `(.L_x_27803) ;  /* 0x0000032000007945 */ /* 0x000fd80003800200 */
[----:B------:R-:W-:Y:S05]  /*427a0*/  @!P0 BRA `(.L_x_27804) ;  /* 0x0000000000c08947 */ /* 0x000fea0003800000 */
[--C-:B------:R-:W-:Y:S01]  /*427b0*/  FADD.FTZ R208, R24, -R2.reuse ;  /* 0x8000000218d07221 */ /* 0x100fe20000010000 */
[----:B-12---:R-:W-:Y:S01]  /*427c0*/  SHF.L.U32 R181, R100, 0x10, RZ ;  /* 0x0000001064b57819 */ /* 0x006fe200000006ff */
[----:B------:R-:W-:Y:S01]  /*427d0*/  IMAD.U32 R180, R104, 0x10000, RZ ;  /* 0x0001000068b47824 */ /* 0x000fe200078e00ff */
[----:B0-----:R-:W-:Y:S01]  /*427e0*/  SHF.L.U32 R182, R189, 0x10, RZ ;  /* 0x00000010bdb67819 */ /* 0x001fe200000006ff */
[----:B------:R-:W-:Y:S01]  /*427f0*/  FMUL.FTZ R208, R4, R208 ;  /* 0x000000d004d07220 */ /* 0x000fe20000410000 */
[--C-:B------:R-:W-:Y:S01]  /*42800*/  FADD.FTZ R206, R26, -R2.reuse ;  /* 0x800000021ace7221 */ /* 0x100fe20000010000 */
[----:B------:R-:W-:Y:S01]  /*42810*/  SHF.L.U32 R183, R191, 0x10, RZ ;  /* 0x00000010bfb77819 */ /* 0x000fe200000006ff */
[--C-:B------:R-:W-:Y:S01]  /*42820*/  FADD.FTZ R207, R184, -R2.reuse ;  /* 0x80000002b8cf7221 */ /* 0x100fe20000010000 */
        /* <DEDUP_REMOVED lines=40> */
.L_x_27804:
[----:B------:R-:W-:Y:S05]  /*42ab0*/  BSYNC.RECONVERGENT B0 ;  /* 0x0000000000007941 */ /* 0x000fea0003800200 */
.L_x_27803:
        /* <DEDUP_REMOVED lines=51> */
.L_x_27806:
[----:B------:R-:W-:Y:S05]  /*42df0*/  BSYNC.RECONVERGENT B0 ;  /* 0x0000000000007941 */ /* 0x000fea0003800200 */
.L_x_27805:
[----:B------:R-:W-:Y:S01]  /*42e00*/  LOP3.LUT P0, RZ, R0, 0x800, RZ, 0xc0, !PT ;  /* 0x0000080000ff7812 */ /* 0x000fe2000780c0ff */
[----:B------:R-:W-:-:S12]  /*42e10*/  BSSY.RECONVERGENT B0, `(.L_x_27807) ;  /* 0x0000032000007945 */ /* 0x000fd80003800200 */
[----:B------:R-:W-:Y:S05]  /*42e20*/  @!P0 BRA `(.L_x_27808) ;  /* 0x0000000000c08947 */ /* 0x000fea0003800000 */
[--C-:B------:R-:W-:Y:S01]  /*42e30*/  FADD.FTZ R208, R124, -R2.reuse ;  /* 0x800000027cd07221 */ /* 0x100fe20000010000 */
[----:B-1234-:R-:W-:Y:S01]  /*42e40*/  SHF.L.U32 R181, R84, 0x10, RZ ;  /* 0x0000001054b57819 */ /* 0x01efe200000006ff */
        /* <DEDUP_REMOVED lines=46> */
.L_x_27808:
[----:B------:R-:W-:Y:S05]  /*43130*/  BSYNC.RECONVERGENT B0 ;  /* 0x0000000000007941 */ /* 0x000fea0003800200 */
.L_x_27807:
        /* <DEDUP_REMOVED lines=51> */
.L_x_27810:
[----:B------:R-:W-:Y:S05]  /*43470*/  BSYNC.RECONVERGENT B0 ;  /* 0x0000000000007941 */ /* 0x000fea0003800200 */
.L_x_27809:
        /* <DEDUP_REMOVED lines=51> */
.L_x_27812:
[----:B------:R-:W-:Y:S05]  /*437b0*/  BSYNC.RECONVERGENT B0 ;  /* 0x0000000000007941 */ /* 0x000fea0003800200 */
.L_x_27811:
        /* <DEDUP_REMOVED lines=51> */
.L_x_27814:
[----:B------:R-:W-:Y:S05]  /*43af0*/  BSYNC.RECONVERGENT B0 ;  /* 0x0000000000007941 */ /* 0x000fea0003800200 */
.L_x_27813:
        /* <DEDUP_REMOVED lines=51> */
.L_x_27816:
[----:B------:R-:W-:Y:S05]  /*43e30*/  BSYNC.RECONVERGENT B0 ;  /* 0x0000000000007941 */ /* 0x000fea0003800200 */
.L_x_27815:
[----:B------:R-:W-:Y:S01]  /*43e40*/  LOP3.LUT P0, RZ, R0, 0x20, RZ, 0xc0, !PT ;  /* 0x0000002000ff7812 */ /* 0x000fe2000780c0ff */
[----:B------:R-:W-:-:S12]  /*43e50*/  BSSY.RECONVERGENT B0, `(.L_x_27817) ;  /* 0x0000038000007945 */ /* 0x000fd80003800200 */
[----:B------:R-:W-:Y:S05]  /*43e60*/  @!P0 BRA `(.L_x_27818) ;  /* 0x0000000000d88947 */ /* 0x000fea0003800000 */
[----:B0-234-:R-:W2:Y:S04]  /*43e70*/  LDL R207, [R1] ;  /* 0x0000000001cf7983 */ /* 0x01dea80000100800 */
[----:B------:R-:W3:Y:S04]  /*43e80*/  LDL R183, [R1+0x4] ;  /* 0x0000040001b77983 */ /* 0x000ee80000100800 */
[----:B------:R-:W4:Y:S04]  /*43e90*/  LDL R210, [R1+0x8] ;  /* 0x0000080001d27983 */ /* 0x000f280000100800 */
[----:B------:R-:W5:Y:S01]  /*43ea0*/  LDL R209, [R1+0xc] ;  /* 0x00000c0001d17983 */ /* 0x000f620000100800 */
[----:B------:R-:W-:Y:S01]  /*43eb0*/  FADD.FTZ R208, R164, -R2 ;  /* 0x80000002a4d07221 */ /* 0x000fe20000010000 */
[----:B-1----:R-:W-:Y:S01]  /*43ec0*/  SHF.L.U32 R180, R48, 0x10, RZ ;  /* 0x0000001030b47819 */ /* 0x002fe200000006ff */
[----:B------:R-:W-:Y:S01]  /*43ed0*/  IMAD.U32 R181, R44, 0x10000, RZ ;  /* 0x000100002cb57824 */ /* 0x000fe200078e00ff */
[----:B------:R-:W5:Y:S01]  /*43ee0*/  LDL R212, [R1+0x10] ;  /* 0x0000100001d47983 */ /* 0x000f620000100800 */
[----:B------:R-:W-:Y:S01]  /*43ef0*/  FMUL.FTZ R208, R4, R208 ;  /* 0x000000d004d07220 */ /* 0x000fe20000410000 */
[----:B------:R-:W-:-:S02]  /*43f00*/  IMAD.U32 R182, R252, 0x10000, RZ ;  /* 0x00010000fcb67824 */ /* 0x000fc400078e00ff */
[--C-:B------:R-:W-:Y:S01]  /*43f10*/  FADD.FTZ R206, R166, -R2.reuse ;  /* 0x80000002a6ce7221 */ /* 0x100fe20000010000 */
        /* <DEDUP_REMOVED lines=43> */
.L_x_27818:
[----:B------:R-:W-:Y:S05]  /*441d0*/  BSYNC.RECONVERGENT B0 ;  /* 0x0000000000007941 */ /* 0x000fea0003800200 */
.L_x_27817:
        /* <DEDUP_REMOVED lines=45> */
[----:B------:R-:W-:Y:S02]  /*444b0*/  IMAD.U32 R207, R43, 0x10000, RZ ;  /* 0x000100002bcf7824 */ /* 0x000fe400078e00ff */
[----:B------:R-:W-:Y:S01]  /*444c0*/  FADD.FTZ R2, R179, -R2 ;  /* 0x80000002b3027221 */ /* 0x000fe20000010000 */
[----:B------:R-:W-:-:S03]  /*444d0*/  FMUL.FTZ R183, R4, R183 ;  /* 0x000000b704b77220 */ /* 0x000fc60000410000 */
[----:B------:R-:W-:Y:S01]  /*444e0*/  FMUL.FTZ R4, R4, R2 ;  /* 0x0000000204047220 */ /* 0x000fe20000410000 */
[----:B------:R-:W-:Y:S01]  /*444f0*/  FFMA.FTZ R183, R183, R207, R210 ;  /* 0x000000cfb7b77223 */ /* 0x000fe200000100d2 */
[----:B------:R-:W-:Y:S01]  /*44500*/  SHF.L.U32 R207, R211, 0x10, RZ ;  /* 0x00000010d3cf7819 */ /* 0x000fe200000006ff */
[----:B------:R-:W-:Y:S01]  /*44510*/  IMAD.U32 R2, R212, 0x10000, RZ ;  /* 0x00010000d4027824 */ /* 0x000fe200078e00ff */
[----:B------:R-:W-:-:S03]  /*44520*/  F2FP.BF16.F32.PACK_AB R182, R182, R206 ;  /* 0x000000ceb6b6723e */ /* 0x000fc600000010ff */
[----:B------:R-:W-:Y:S02]  /*44530*/  FFMA.FTZ R2, R4, R2, R207 ;  /* 0x0000000204027223 */ /* 0x000fe400000100cf */
[----:B------:R-:W0:Y:S03]  /*44540*/  LDC.64 R206, c[0x0][0x428] ;  /* 0x00010a00ffce7b82 */ /* 0x000e260000000a00 */
[----:B------:R-:W-:Y:S01]  /*44550*/  F2FP.BF16.F32.PACK_AB R183, R2, R183 ;  /* 0x000000b702b7723e */ /* 0x000fe200000010ff */
[----:B0-----:R-:W-:-:S05]  /*44560*/  IMAD.WIDE.U32 R206, R3, 0x10, R206 ;  /* 0x0000001003ce7825 */ /* 0x001fca00078e00ce */
[----:B------:R0:W-:Y:S02]  /*44570*/  STG.E.128 desc[UR6][R206.64], R180 ;  /* 0x000000b4ce007986 */ /* 0x0001e4000c101d06 */
.L_x_27820:
[----:B------:R-:W-:Y:S05]  /*44580*/  BSYNC.RECONVERGENT B0 ;  /* 0x0000000000007941 */ /* 0x000fea0003800200 */
.L_x_27819:
[----:B------:R-:W5:Y:S02]  /*44590*/  LDC.64 R2, c[0x0][0x380] ;  /* 0x0000e000ff027b82 */ /* 0x000f640000000a00 */
[----:B-----5:R-:W-:-:S05]  /*445a0*/  IMAD R19, R2, 0x4, R19 ;  /* 0x0000000402137824 */ /* 0x020fca00078e0213 */
[----:B------:R-:W-:-:S13]  /*445b0*/  ISETP.GE.AND P0, PT, R19, R3, PT ;  /* 0x000000031300720c */ /* 0x000fda0003f06270 */
[----:B------:R-:W-:Y:S05]  /*445c0*/  @!P0 BRA `(.L_x_27821) ;  /* 0xfffffbd000d48947 */ /* 0x000fea000383ffff */
[----:B------:R-:W-:Y:S05]  /*445d0*/  EXIT ;  /* 0x000000000000794d */ /* 0x000fea0003800000 */
.L_x_27800:
[----:B01234-:R-:W-:Y:S01]  /*445e0*/  HFMA2 R180, -RZ, RZ, 0, 1.847743988037109375e-06 ;  /* 0x0000001fffb47431 */ /* 0x01ffe200000001ff */
[----:B------:R-:W-:Y:S01]  /*445f0*/  BSSY B0, `(.L_x_27822) ;  /* 0x0000007000007945 */ /* 0x000fe20003800000 */
[----:B------:R-:W-:Y:S01]  /*44600*/  MOV R207, R2 ;  /* 0x0000000200cf7202 */ /* 0x000fe20000000f00 */
[----:B------:R-:W-:Y:S02]  /*44610*/  IMAD.MOV.U32 R181, RZ, RZ, 0x1 ;  /* 0x00000001ffb57424 */ /* 0x000fe400078e00ff */
[----:B------:R-:W-:-:S07]  /*44620*/  IMAD.MOV.U32 R4, RZ, RZ, -0x1 ;  /* 0xffffffffff047424 */ /* 0x000fce00078e00ff */
[----:B------:R-:W-:Y:S05]  /*44630*/  WARPSYNC.COLLECTIVE R4, `(.L_x_27823) ;  /* 0x0000000004087348 */ /* 0x000fea0003c00000 */
[----:B------:R0:W1:Y:S02]  /*44640*/  SHFL.BFLY P6, R4, R207, R181, R180 ;  /* 0x0c0000b5cf047389 */ /* 0x00006400000c00b4 */
[----:B01----:R-:W-:Y:S05]  /*44650*/  ENDCOLLECTIVE ;  /* 0x000000000000791b */ /* 0x003fea0003800000 */
.L_x_27823:
[----:B------:R-:W-:Y:S05]  /*44660*/  BSYNC B0 ;  /* 0x0000000000007941 */ /* 0x000fea0003800000 */
.L_x_27822:
        /* <DEDUP_REMOVED lines=8> */
.L_x_27824:
[----:B------:R-:W-:Y:S02]  /*446f0*/  IMAD.MOV.U32 R181, RZ, RZ, 0x4 ;  /* 0x00000004ffb57424 */ /* 0x000fe400078e00ff */
[----:B------:R-:W-:Y:S01]  /*44700*/  FADD.FTZ R2, R2, R4 ;  /* 0x0000000402027221 */ /* 0x000fe20000010000 */
[----:B------:R-:W-:-:S04]  /*44710*/  MOV R4, 0xffffffff ;  /* 0xffffffff00047802 */ /* 0x000fc80000000f00 */
[----:B------:R-:W-:-:S07]  /*44720*/  MOV R207, R2 ;  /* 0x0000000200cf7202 */ /* 0x000fce0000000f00 */
[----:B------:R-:W-:Y:S05]  /*44730*/  WARPSYNC.COLLECTIVE R4, `(.L_x_27825) ;  /* 0x0000000004087348 */ /* 0x000fea0003c00000 */
[----:B------:R0:W1:Y:S02]  /*44740*/  SHFL.BFLY P6, R4, R207, R181, R180 ;  /* 0x0c0000b5cf047389 */ /* 0x00006400000c00b4 */
[----:B01----:R-:W-:Y:S05]  /*44750*/  ENDCOLLECTIVE ;  /* 0x000000000000791b */ /* 0x003fea0003800000 */
.L_x_27825:
[----:B------:R-:W-:Y:S02]  /*44760*/  HFMA2 R181, -RZ, RZ, 0, 4.76837158203125e-07 ;  /* 0x00000008ffb57431 */ /* 0x000fe400000001ff */
[----:B------:R-:W-:Y:S01]  /*44770*/  FADD.FTZ R2, R2, R4 ;  /* 0x0000000402027221 */ /* 0x000fe20000010000 */
[----:B------:R-:W-:-:S03]  /*44780*/  IMAD.MOV.U32 R4, RZ, RZ, -0x1 ;  /* 0xffffffffff047424 */ /* 0x000fc600078e00ff */
[----:B------:R-:W-:-:S07]  /*44790*/  IMAD.MOV.U32 R207, RZ, RZ, R2 ;  /* 0x000000ffffcf7224 */ /* 0x000fce00078e0002 */
[----:B------:R-:W-:Y:S05]  /*447a0*/  WARPSYNC.COLLECTIVE R4, `(.L_x_27826) ;  /* 0x0000000004087348 */ /* 0x000fea0003c00000 */
[----:B------:R0:W1:Y:S02]  /*447b0*/  SHFL.BFLY P6, R4, R207, R181, R180 ;  /* 0x0c0000b5cf047389 */ /* 0x00006400000c00b4 */
[----:B01----:R-:W-:Y:S05]  /*447c0*/  ENDCOLLECTIVE ;  /* 0x000000000000791b */ /* 0x003fea0003800000 */
.L_x_27826:
[----:B------:R-:W-:Y:S02]  /*447d0*/  IMAD.MOV.U32 R181, RZ, RZ, 0x10 ;  /* 0x00000010ffb57424 */ /* 0x000fe400078e00ff */
[----:B------:R-:W-:Y:S01]  /*447e0*/  FADD.FTZ R2, R2, R4 ;  /* 0x0000000402027221 */ /* 0x000fe20000010000 */
[----:B------:R-:W-:-:S04]  /*447f0*/  MOV R4, 0xffffffff ;  /* 0xffffffff00047802 */ /* 0x000fc80000000f00 */
[----:B------:R-:W-:-:S07]  /*44800*/  MOV R207, R2 ;  /* 0x0000000200cf7202 */ /* 0x000fce0000000f00 */
[----:B------:R-:W-:Y:S05]  /*44810*/  WARPSYNC.COLLECTIVE R4, `(.L_x_27827) ;  /* 0x0000000004087348 */ /* 0x000fea0003c00000 */
[----:B------:R0:W1:Y:S02]  /*44820*/  SHFL.BFLY P6, R4, R207, R181, R180 ;  /* 0x0c0000b5cf047389 */ /* 0x00006400000c00b4 */
[----:B01----:R-:W-:Y:S05]  /*44830*/  ENDCOLLECTIVE ;  /* 0x000000000000791b */ /* 0x003fea0003800000 */
.L_x_27827:
        /* <DEDUP_REMOVED lines=175> */
.L_x_27828:
[----:B------:R-:W-:Y:S02]  /*45330*/  HFMA2 R181, -RZ, RZ, 0, 1.1920928955078125e-07 ;  /* 0x00000002ffb57431 */ /* 0x000fe400000001ff */
[----:B------:R-:W-:Y:S01]  /*45340*/  FADD.FTZ R182, R182, R4 ;  /* 0x00000004b6b67221 */ /* 0x000fe20000010000 */
[----:B------:R-:W-:-:S03]  /*45350*/  IMAD.MOV.U32 R4, RZ, RZ, -0x1 ;  /* 0xffffffffff047424 */ /* 0x000fc600078e00ff */
[----:B------:R-:W-:-:S07]  /*45360*/  IMAD.MOV.U32 R207, RZ, RZ, R182 ;  /* 0x000000ffffcf7224 */ /* 0x000fce00078e00b6 */
[----:B------:R-:W-:Y:S05]  /*45370*/  WARPSYNC.COLLECTIVE R4, `(.L_x_27829) ;  /* 0x0000000004087348 */ /* 0x000fea0003c00000 */
[----:B------:R0:W1:Y:S02]  /*45380*/  SHFL.BFLY P6, R4, R207, R181, R180 ;  /* 0x0c0000b5cf047389 */ /* 0x00006400000c00b4 */
[----:B01----:R-:W-:Y:S05]  /*45390*/  ENDCOLLECTIVE ;  /* 0x000000000000791b */ /* 0x003fea0003800000 */
.L_x_27829:
[----:B------:R-:W-:Y:S02]  /*453a0*/  IMAD.MOV.U32 R181, RZ, RZ, 0x4 ;  /* 0x00000004ffb57424 */ /* 0x000fe400078e00ff */
[----:B------:R-:W-:Y:S01]  /*453b0*/  FADD.FTZ R182, R182, R4 ;  /* 0x00000004b6b67221 */ /* 0x000fe20000010000 */
[----:B------:R-:W-:-:S04]  /*453c0*/  MOV R4, 0xffffffff ;  /* 0xffffffff00047802 */ /* 0x000fc80000000f00 */
[----:B------:R-:W-:-:S07]  /*453d0*/  MOV R207, R182 ;  /* 0x000000b600cf7202 */ /* 0x000fce0000000f00 */
[----:B------:R-:W-:Y:S05]  /*453e0*/  WARPSYNC.COLLECTIVE R4, `(.L_x_27830) ;  /* 0x0000000004087348 */ /* 0x000fea0003c00000 */
[----:B------:R0:W1:Y:S02]  /*453f0*/  SHFL.BFLY P6, R4, R207, R181, R180 ;  /* 0x0c0000b5cf047389 */ /* 0x00006400000c00b4 */
[----:B01----:R-:W-:Y:S05]  /*45400*/  ENDCOLLECTIVE ;  /* 0x000000000000791b */ /* 0x003fea0003800000 */
.L_x_27830:
[----:B------:R-:W-:Y:S02]  /*45410*/  HFMA2 R181, -RZ, RZ, 0, 4.76837158203125e-07 ;  /* 0x00000008ffb57431 */ /* 0x000fe400000001ff */
[----:B------:R-:W-:Y:S01]  /*45420*/  FADD.FTZ R182, R182, R4 ;  /* 0x00000004b6b67221 */ /* 0x000fe20000010000 */
[----:B------:R-:W-:-:S03]  /*45430*/  IMAD.MOV.U32 R4, RZ, RZ, -0x1 ;  /* 0xffffffffff047424 */ /* 0x000fc600078e00ff */
[----:B------:R-:W-:-:S07]  /*45440*/  IMAD.MOV.U32 R207, RZ, RZ, R182 ;  /* 0x000000ffffcf7224 */ /* 0x000fce00078e00b6 */
[----:B------:R-:W-:Y:S05]  /*45450*/  WARPSYNC.COLLECTIVE R4, `(.L_x_27831) ;  /* 0x0000000004087348 */ /* 0x000fea0003c00000 */
[----:B------:R0:W1:Y:S02]  /*45460*/  SHFL.BFLY P6, R4, R207, R181, R180 ;  /* 0x0c0000b5cf047389 */ /* 0x00006400000c00b4 */
[----:B01----:R-:W-:Y:S05]  /*45470*/  ENDCOLLECTIVE ;  /* 0x000000000000791b */ /* 0x003fea0003800000 */
.L_x_27831:
[----:B------:R-:W-:Y:S02]  /*45480*/  IMAD.MOV.U32 R181, RZ, RZ, 0x10 ;  /* 0x00000010ffb57424 */ /* 0x000fe400078e00ff */
[----:B------:R-:W-:Y:S01]  /*45490*/  FADD.FTZ R182, R182, R4 ;  /* 0x00000004b6b67221 */ /* 0x000fe20000010000 */
[----:B------:R-:W-:-:S04]  /*454a0*/  MOV R4, 0xffffffff ;  /* 0xffffffff00047802 */ /* 0x000fc80000000f00 */
[----:B------:R-:W-:-:S07]  /*454b0*/  MOV R207, R182 ;  /* 0x000000b600cf7202 */ /* 0x000fce0000000f00 */
[----:B------:R-:W-:Y:S05]  /*454c0*/  WARPSYNC.COLLECTIVE R4, `(.L_x_27832) ;  /* 0x0000000004087348 */ /* 0x000fea0003c00000 */
[----:B------:R0:W1:Y:S02]  /*454d0*/  SHFL.BFLY P6, R4, R207, R181, R180 ;  /* 0x0c0000b5cf047389 */ /* 0x00006400000c00b4 */
[----:B01----:R-:W-:Y:S05]  /*454e0*/  ENDCOLLECTIVE ;  /* 0x000000000000791b */ /* 0x003fea0003800000 */
.L_x_27832:
[----:B------:R-:W-:Y:S05]  /*454f0*/  BRA `(.L_x_27833) ;  /* 0xffffffcc00947947 */ /* 0x000fea000383ffff */
.L_x_27834:
        /* <DEDUP_REMOVED lines=16> */
.L_x_88472:


//--------------------- .text._ZN10layer_norm13ln_fwd_kernelINS_13Kernel_traitsI13__nv_bfloat16S2_fS2_fjLj2560ELj1ELj4ELj1ELj16ENS_18Kernel_traits_baseILj2560ES2_S2_fS2_fjLj128EEEEELb1ELb0ELb0ELb1EEEvNS_9FwdParamsE --------------------------
	.section	.text._ZN10layer_norm13ln_fwd_kernelINS_13Kernel_traitsI13__nv_bfloat16S2_fS2_fjLj2560ELj1ELj4ELj1ELj16ENS_18Kernel_traits_baseILj2560ES2_S2_fS2_fjLj128EEEEELb1ELb0ELb0ELb1EEEvNS_9FwdParamsE,"ax",@progbits
	.align	128
        .global         _ZN10layer_norm13ln_fwd_kernelINS_13Kernel_traitsI13__nv_bfloat16S2_fS2_fjLj2560ELj1ELj4ELj1ELj16ENS_18Kernel_traits_baseILj2560ES2_S2_fS2_fjLj128EEEEELb1ELb0ELb0ELb1EEEvNS_9FwdParamsE
        .type           _ZN10layer_norm13ln_fwd_kernelINS_13Kernel_traitsI13__nv_bfloat16S2_fS2_fjLj2560ELj1ELj4ELj1ELj16ENS_18Kernel_traits_baseILj2560ES2_S2_fS2_fjLj128EEEEELb1ELb0ELb0ELb1EEEvNS_9FwdParamsE,@function
        .size           _ZN10layer_norm13ln_fwd_kernelINS_13Kernel_traitsI13__nv_bfloat16S2_fS2_fjLj2560ELj1ELj4ELj1ELj16ENS_18Kernel_traits_baseILj2560ES2_S2_fS2_fjLj128EEEEELb1ELb0ELb0ELb1EEEvNS_9FwdParamsE,(.L_x_88473 - _ZN10layer_norm13ln_fwd_kernelINS_13Kernel_traitsI13__nv_bfloat16S2_fS2_fjLj2560ELj1ELj4ELj1ELj16ENS_18Kernel_traits_baseILj2560ES2_S2_fS2_fjLj128EEEEELb1ELb0ELb0ELb1EEEvNS_9FwdParamsE)
        .other          _ZN10layer_norm13ln_fwd_kernelINS_13Kernel_traitsI13__nv_bfloat16S2_fS2_fjLj2560ELj1ELj4ELj1ELj16ENS_18Kernel_traits_baseILj2560ES2_S2_fS2_fjLj128EEEEELb1ELb0ELb0ELb1EEEvNS_9FwdParamsE,@"STO_CUDA_ENTRY STV_DEFAULT"
_ZN10layer_norm13ln_fwd_kernelINS_13Kernel_traitsI13__nv_bfloat16S2_fS2_fjLj2560ELj1ELj4ELj1ELj16ENS_18Kernel_traits_baseILj2560ES2_S2_fS2_fjLj128EEEEELb1ELb0ELb0ELb1EEEvNS_9FwdParamsE:
.text._ZN10layer_norm13ln_fwd_kernelINS_13Kernel_traitsI13__nv_bfloat16S2_fS2_fjLj2560ELj1ELj4ELj1ELj16ENS_18Kernel_traits_baseILj2560ES2_S2_fS2_fjLj128EEEEELb1ELb0ELb0ELb1EEEvNS_9FwdParamsE:
        /* <DEDUP_REMOVED lines=25> */
[----:B0-----:R-:W-:Y:S02]  /*0190*/  @P0 IADD3 R208, P1, PT, R4, R9, RZ ;  /* 0x0000000904d00210 */ /* 0x001fe40007f3e0ff */
[----:B------:R-:W-:-:S02]  /*01a0*/  SHF.R.U32.HI R9, RZ, 0x5, R7 ;  /* 0x00000005ff097819 */ /* 0x000fc40000011607 */
[----:B------:R-:W-:Y:S02]  /*01b0*/  @P0 IADD3.X R209, PT, PT, RZ, R5, RZ, P1, !PT ;  /* 0x00000005ffd10210 */ /* 0x000fe40000ffe4ff */
[----:B------:R-:W-:-:S03]  /*01c0*/  LOP3.LUT R7, R7, 0x1f, RZ, 0xc0, !PT ;  /* 0x0000001f07077812 */ /* 0x000fc600078ec0ff */
[----:B------:R-:W-:Y:S01]  /*01d0*/  UIADD3 UR10, UPT, UPT, UR6, -0x61c88647, URZ ;  /* 0x9e3779b9060a7890 */ /* 0x000fe2000fffe0ff */
[--C-:B------:R-:W-:Y:S01]  /*01e0*/  SHF.R.U64 R8, R208, 0x2, R209.reuse ;  /* 0x00000002d0087819 */ /* 0x100fe200000012d1 */
[----:B------:R-:W-:Y:S01]  /*01f0*/  UIADD3 UR11, UPT, UPT, UR7, -0x4498517b, URZ ;  /* 0xbb67ae85070b7890 */ /* 0x000fe2000fffe0ff */
[----:B------:R-:W-:Y:S01]  /*0200*/  LOP3.LUT R9, R9, UR4, RZ, 0xfc, !PT ;  /* 0x0000000409097c12 */ /* 0x000fe2000f8efcff */
[----:B------:R-:W-:Y:S01]  /*0210*/  UIADD3 UR12, UPT, UPT, UR6, 0x3c6ef372, URZ ;  /* 0x3c6ef372060c7890 */ /* 0x000fe2000fffe0ff */
[----:B------:R-:W-:Y:S01]  /*0220*/  SHF.R.U32.HI R209, RZ, 0x2, R209 ;  /* 0x00000002ffd17819 */ /* 0x000fe200000116d1 */
        /* <DEDUP_REMOVED lines=41> */
.L_x_27835:
        /* <DEDUP_REMOVED lines=32> */
.L_x_27836:
[----:B------:R-:W1:Y:S02]  /*06c0*/  LDCU UR4, c[0x0][0x384] ;  /* 0x00007080ff0477ac */ /* 0x000e640008000800 */
[----:B-1----:R-:W-:-:S13]  /*06d0*/  ISETP.GE.AND P0, PT, R9, UR4, PT ;  /* 0x0000000409007c0c */ /* 0x002fda000bf06270 */
[----:B------:R-:W-:Y:S05]  /*06e0*/  @P0 EXIT ;  /* 0x000000000000094d */ /* 0x000fea0003800000 */
[----:B------:R-:W-:Y:S01]  /*06f0*/  IMAD.HI.U32 R0, R10, -0x326172a9, RZ ;  /* 0xcd9e8d570a007827 */ /* 0x000fe200078e00ff */
[----:B------:R-:W1:Y:S01]  /*0700*/  LDCU.64 UR4, c[0x0][0x3e0] ;  /* 0x00007c00ff0477ac */ /* 0x000e620008000a00 */
[----:B-----5:R-:W-:Y:S02]  /*0710*/  PRMT R13, R162, 0x7632, R13 ;  /* 0x00007632a20d7816 */ /* 0x020fe4000000000d */
[C---:B0-----:R-:W-:Y:S01]  /*0720*/  IMAD.HI.U32 R2, R8.reuse, -0x2daee0ad, RZ ;  /* 0xd2511f5308027827 */ /* 0x041fe200078e00ff */
[----:B------:R-:W-:Y:S02]  /*0730*/  LOP3.LUT R0, R209, UR6, R0, 0x96, !PT ;  /* 0x00000006d1007c12 */ /* 0x000fe4000f8e9600 */
[----:B------:R-:W-:Y:S01]  /*0740*/  PRMT R12, R121, 0x7632, R12 ;  /* 0x00007632790c7816 */ /* 0x000fe2000000000c */
[----:B------:R-:W-:Y:S01]  /*0750*/  IMAD R6, R8, -0x2daee0ad, RZ ;  /* 0xd2511f5308067824 */ /* 0x000fe200078e02ff */
[----:B------:R-:W-:Y:S01]  /*0760*/  LOP3.LUT R2, R2, UR7, RZ, 0x3c, !PT ;  /* 0x0000000702027c12 */ /* 0x000fe2000f8e3cff */
[----:B------:R-:W-:Y:S01]  /*0770*/  IMAD.HI.U32 R5, R0, -0x2daee0ad, RZ ;  /* 0xd2511f5300057827 */ /* 0x000fe200078e00ff */
[----:B------:R-:W-:Y:S01]  /*0780*/  STL.S16 [R1+0x10], R13 ;  /* 0x0000100d01007387 */ /* 0x000fe20000100600 */
[----:B------:R-:W-:-:S02]  /*0790*/  LOP3.LUT R208, R208, 0x3, RZ, 0xc0, !PT ;  /* 0x00000003d0d07812 */ /* 0x000fc400078ec0ff */
[----:B------:R-:W-:Y:S01]  /*07a0*/  IMAD R4, R10, -0x326172a9, RZ ;  /* 0xcd9e8d570a047824 */ /* 0x000fe200078e02ff */
[----:B------:R-:W-:Y:S01]  /*07b0*/  LOP3.LUT R5, R6, UR11, R5, 0x96, !PT ;  /* 0x0000000b06057c12 */ /* 0x000fe2000f8e9605 */
[----:B------:R-:W-:Y:S01]  /*07c0*/  IMAD.HI.U32 R3, R2, -0x326172a9, RZ ;  /* 0xcd9e8d5702037827 */ /* 0x000fe200078e00ff */
[----:B------:R-:W-:Y:S01]  /*07d0*/  STL.S16 [R1+0xc], R12 ;  /* 0x00000c0c01007387 */ /* 0x000fe20000100600 */
[----:B------:R-:W-:Y:S01]  /*07e0*/  PRMT R252, R127, 0x7632, R252 ;  /* 0x000076327ffc7816 */ /* 0x000fe200000000fc */
[----:B-1----:R-:W-:Y:S01]  /*07f0*/  UISETP.NE.U32.AND UP0, UPT, UR4, URZ, UPT ;  /* 0x000000ff0400728c */ /* 0x002fe2000bf05070 */
        /* <DEDUP_REMOVED lines=17> */
[----:B------:R-:W-:Y:S01]  /*0910*/  PRMT R246, R124, 0x7632, R246 ;  /* 0x000076327cf67816 */ /* 0x000fe200000000f6 */
[----:B------:R-:W1:Y:S01]  /*0920*/  LDCU.U8 UR13, c[0x0][0x410] ;  /* 0x00008200ff0d77ac */ /* 0x000e620008000000 */
        /* <DEDUP_REMOVED lines=15> */
[----:B------:R-:W4:Y:S01]  /*0a20*/  LDCU UR16, c[0x0][0x408] ;  /* 0x00008100ff1077ac */ /* 0x000f220008000800 */
[----:B------:R-:W-:Y:S01]  /*0a30*/  PRMT R240, R129, 0x7632, R240 ;  /* 0x0000763281f07816 */ /* 0x000fe200000000f0 */
[----:B------:R-:W-:Y:S01]  /*0a40*/  IMAD R4, R5, -0x326172a9, RZ ;  /* 0xcd9e8d5705047824 */ /* 0x000fe200078e02ff */
[----:B------:R-:W-:Y:S01]  /*0a50*/  LOP3.LUT R2, R11, UR17, R2, 0x96, !PT ;  /* 0x000000110b027c12 */ /* 0x000fe2000f8e9602 */
[----:B------:R-:W-:Y:S01]  /*0a60*/  IMAD R6, R3, -0x2daee0ad, RZ ;  /* 0xd2511f5303067824 */ /* 0x000fe200078e02ff */
[----:B------:R-:W-:Y:S01]  /*0a70*/  PRMT R239, R169, 0x7632, R239 ;  /* 0x00007632a9ef7816 */ /* 0x000fe200000000ef */
[----:B------:R-:W-:Y:S01]  /*0a80*/  IMAD.HI.U32 R5, R0, -0x2daee0ad, RZ ;  /* 0xd2511f5300057827 */ /* 0x000fe200078e00ff */
[----:B------:R-:W-:Y:S01]  /*0a90*/  PRMT R238, R128, 0x7632, R238 ;  /* 0x0000763280ee7816 */ /* 0x000fe200000000ee */
[----:B------:R-:W0:Y:S01]  /*0aa0*/  LDCU.64 UR10, c[0x0][0x3a0] ;  /* 0x00007400ff0a77ac */ /* 0x000e220008000a00 */
        /* <DEDUP_REMOVED lines=47> */
[----:B------:R1:W-:Y:S01]  /*0da0*/  STL.S16 [R1+0x4], R4 ;  /* 0x0000040401007387 */ /* 0x0003e20000100600 */
[----:B------:R-:W-:Y:S01]  /*0db0*/  IMAD.MOV.U32 R5, RZ, RZ, R209 ;  /* 0x000000ffff057224 */ /* 0x000fe200078e00d1 */
[----:B------:R-:W-:-:S02]  /*0dc0*/  PRMT R222, R136, 0x7632, R222 ;  /* 0x0000763288de7816 */ /* 0x000fc400000000de */
[----:B------:R2:W-:Y:S01]  /*0dd0*/  STL.S16 [R1], R3 ;  /* 0x0000000301007387 */ /* 0x0005e20000100600 */
[----:B------:R-:W-:Y:S02]  /*0de0*/  PRMT R221, R176, 0x7632, R221 ;  /* 0x00007632b0dd7816 */ /* 0x000fe400000000dd */
[----:B------:R-:W-:Y:S02]  /*0df0*/  PRMT R220, R143, 0x7632, R220 ;  /* 0x000076328fdc7816 */ /* 0x000fe400000000dc */
[----:B------:R-:W-:Y:S01]  /*0e00*/  PRMT R219, R183, 0x7632, R219 ;  /* 0x00007632b7db7816 */ /* 0x000fe200000000db */
[----:B-1----:R-:W-:Y:S01]  /*0e10*/  IMAD R4, R2, -0x326172a9, RZ ;  /* 0xcd9e8d5702047824 */ /* 0x002fe200078e02ff */
[----:B------:R-:W-:Y:S02]  /*0e20*/  PRMT R218, R142, 0x7632, R218 ;  /* 0x000076328eda7816 */ /* 0x000fe400000000da */
[----:B------:R-:W-:Y:S01]  /*0e30*/  PRMT R217, R182, 0x7632, R217 ;  /* 0x00007632b6d97816 */ /* 0x000fe200000000d9 */
[----:B--2---:R-:W-:Y:S01]  /*0e40*/  IMAD.MOV.U32 R3, RZ, RZ, RZ ;  /* 0x000000ffff037224 */ /* 0x004fe200078e00ff */
[----:B------:R-:W-:-:S02]  /*0e50*/  PRMT R216, R141, 0x7632, R216 ;  /* 0x000076328dd87816 */ /* 0x000fc400000000d8 */
[----:B------:R-:W-:Y:S02]  /*0e60*/  PRMT R215, R181, 0x7632, R215 ;  /* 0x00007632b5d77816 */ /* 0x000fe400000000d7 */
[----:B------:R-:W-:Y:S02]  /*0e70*/  PRMT R214, R140, 0x7632, R214 ;  /* 0x000076328cd67816 */ /* 0x000fe400000000d6 */
[----:B0--34-:R-:W-:-:S07]  /*0e80*/  PRMT R207, R180, 0x7632, R207 ;  /* 0x00007632b4cf7816 */ /* 0x019fce00000000cf */
.L_x_28657:
        /* <DEDUP_REMOVED lines=11> */
[----:B------:R1:W3:Y:S01]  /*0f40*/  @P1 LDG.E.U16 R12, desc[UR8][R12.64] ;  /* 0x000000080c0c1981 */ /* 0x0002e2000c1e1500 */
        /* <DEDUP_REMOVED lines=20> */
[----:B-1----:R-:W-:Y:S01]  /*1090*/  MOV R13, UR6 ;  /* 0x00000006000d7c02 */ /* 0x002fe20008000f00 */
[----:B------:R-:W-:Y:S01]  /*10a0*/  IMAD.U32 R189, RZ, RZ, UR7 ;  /* 0x00000007ffbd7e24 */ /* 0x000fe2000f8e00ff */
[----:B------:R-:W-:Y:S01]  /*10b0*/  LOP3.LUT R0, R0, 0xfffffffb, RZ, 0xc0, !PT ;  /* 0xfffffffb00007812 */ /* 0x000fe200078ec0ff */
[----:B------:R-:W-:Y:S01]  /*10c0*/  IMAD.U32 R21, RZ, RZ, UR6 ;  /* 0x00000006ff157e24 */ /* 0x000fe2000f8e00ff */
[----:B------:R-:W-:Y:S01]  /*10d0*/  IADD3 R194, PT, PT, R194, 0x78dde6e4, RZ ;  /* 0x78dde6e4c2c27810 */ /* 0x000fe20007ffe0ff */
[----:B------:R-:W-:Y:S01]  /*10e0*/  IMAD.U32 R18, RZ, RZ, UR7 ;  /* 0x00000007ff127e24 */ /* 0x000fe2000f8e00ff */
[----:B------:R-:W-:Y:S01]  /*10f0*/  @P2 LOP3.LUT R0, R0, 0x4, RZ, 0xfc, !PT ;  /* 0x0000000400002812 */ /* 0x000fe200078efcff */
[----:B------:R-:W-:Y:S01]  /*1100*/  IMAD.U32 R15, RZ, RZ, UR7 ;  /* 0x00000007ff0f7e24 */ /* 0x000fe2000f8e00ff */
[----:B------:R-:W-:Y:S01]  /*1110*/  IADD3 R191, PT, PT, R191, -0x126145ec, RZ ;  /* 0xed9eba14bfbf7810 */ /* 0x000fe20007ffe0ff */
[----:B------:R-:W-:Y:S01]  /*1120*/  IMAD.MOV.U32 R196, RZ, RZ, 0x3f800000 ;  /* 0x3f800000ffc47424 */ /* 0x000fe200078e00ff */
[----:B------:R-:W-:Y:S01]  /*1130*/  IADD3 R188, PT, PT, R188, 0x5384540f, RZ ;  /* 0x5384540fbcbc7810 */ /* 0x000fe20007ffe0ff */
[----:B------:R-:W-:Y:S01]  /*1140*/  IMAD.MOV.U32 R201, RZ, RZ, 0x2f800000 ;  /* 0x2f800000ffc97424 */ /* 0x000fe200078e00ff */
[----:B------:R-:W-:Y:S01]  /*1150*/  IADD3 R20, PT, PT, R20, -0x255992d5, RZ ;  /* 0xdaa66d2b14147810 */ /* 0x000fe20007ffe0ff */
[----:B------:R-:W-:Y:S01]  /*1160*/  VIADD R195, R195, 0xa9066899 ;  /* 0xa9066899c3c37836 */ /* 0x000fe20000000000 */
[----:B------:R-:W-:Y:S01]  /*1170*/  IADD3 R17, PT, PT, R17, 0x646e171e, RZ ;  /* 0x646e171e11117810 */ /* 0x000fe20007ffe0ff */
[----:B------:R-:W-:Y:S01]  /*1180*/  VIADD R193, R193, 0x76cf5d0a ;  /* 0x76cf5d0ac1c17836 */ /* 0x000fe20000000000 */
[----:B------:R-:W-:Y:S01]  /*1190*/  IADD3 R14, PT, PT, R14, 0x3c6ef372, RZ ;  /* 0x3c6ef3720e0e7810 */ /* 0x000fe20007ffe0ff */
        /* <DEDUP_REMOVED lines=13> */
[----:B0-----:R-:W-:-:S05]  /*1270*/  IMAD.WIDE.U32 R28, R2, 0x20, R28 ;  /* 0x00000020021c7825 */ /* 0x001fca00078e001c */
[----:B------:R0:W5:Y:S04]  /*1280*/  LDG.E.128 R100, desc[UR8][R28.64] ;  /* 0x000000081c647981 */ /* 0x000168000c1e1d00 */
        /* <DEDUP_REMOVED lines=12> */
.L_x_88308:
[----:B------:R-:W-:Y:S05]  /*1350*/  BRX R28 -0x1360                                        (*"BRANCH_TARGETS .L_x_88309,.L_x_88310,.L_x_88311"*) ;  /* 0xffffffec1c287949 */ /* 0x000fea000383ffff */
.L_x_88311:
[----:B------:R-:W-:Y:S01]  /*1360*/  VIADD R30, R208, 0x1 ;  /* 0x00000001d01e7836 */ /* 0x000fe20000000000 */
[----:B------:R-:W-:Y:S01]  /*1370*/  MOV R11, R6 ;  /* 0x00000006000b7202 */ /* 0x000fe20000000f00 */
[----:B------:R-:W-:Y:S01]  /*1380*/  IMAD.MOV.U32 R34, RZ, RZ, R205 ;  /* 0x000000ffff227224 */ /* 0x000fe200078e00cd */
[----:B------:R-:W-:Y:S06]  /*1390*/  BRA `(.L_x_27839) ;  /* 0x0000000000f07947 */ /* 0x000fec0003800000 */
.L_x_88309:
[----:B------:R-:W-:Y:S01]  /*13a0*/  IMAD.MOV.U32 R34, RZ, RZ, R205 ;  /* 0x000000ffff227224 */ /* 0x000fe200078e00cd */
[----:B------:R-:W-:Y:S01]  /*13b0*/  MOV R11, R7 ;  /* 0x00000007000b7202 */ /* 0x000fe20000000f00 */
[----:B------:R-:W-:Y:S01]  /*13c0*/  IMAD.MOV.U32 R30, RZ, RZ, 0x3 ;  /* 0x00000003ff1e7424 */ /* 0x000fe200078e00ff */
[----:B------:R-:W-:Y:S06]  /*13d0*/  BRA `(.L_x_27839) ;  /* 0x0000000000e07947 */ /* 0x000fec0003800000 */
.L_x_88310:
        /* <DEDUP_REMOVED lines=13> */
.L_x_27841:
[----:B------:R-:W-:Y:S05]  /*14b0*/  BSYNC.RECONVERGENT B1 ;  /* 0x0000000000017941 */ /* 0x000fea0003800200 */
.L_x_27840:
        /* <DEDUP_REMOVED lines=42> */
.L_x_27839:
[----:B------:R-:W-:Y:S05]  /*1760*/  BSYNC.RECONVERGENT B0 ;  /* 0x0000000000007941 */ /* 0x000fea0003800200 */
.L_x_27838:
[----:B------:R-:W-:Y:S01]  /*1770*/  I2FP.F32.U32 R22, R11 ;  /* 0x0000000b00167245 */ /* 0x000fe20000201000 */
[----:B-----5:R-:W-:Y:S01]  /*1780*/  IMAD.U32 R11, R24, 0x10000, RZ ;  /* 0x00010000180b7824 */ /* 0x020fe200078e00ff */
[----:B------:R-:W-:Y:S01]  /*1790*/  MOV R12, UR16 ;  /* 0x00000010000c7c02 */ /* 0x000fe20008000f00 */
[----:B------:R-:W-:Y:S01]  /*17a0*/  BSSY.RECONVERGENT B0, `(.L_x_27842) ;  /* 0x0000050000007945 */ /* 0x000fe20003800200 */
[----:B------:R-:W-:Y:S01]  /*17b0*/  ISETP.NE.AND P1, PT, R30, 0x1, PT ;  /* 0x000000011e00780c */ /* 0x000fe20003f25270 */
[----:B------:R-:W-:Y:S01]  /*17c0*/  FMUL.FTZ R29, R11, R196 ;  /* 0x000000c40b1d7220 */ /* 0x000fe20000410000 */
[----:B------:R-:W-:Y:S01]  /*17d0*/  FFMA.FTZ R22, R22, R201, 1.1641532182693481445e-10 ;  /* 0x2f00000016167423 */ /* 0x000fe200000100c9 */
[----:B------:R-:W-:Y:S01]  /*17e0*/  IMAD.U32 R11, RZ, RZ, UR15 ;  /* 0x0000000fff0b7e24 */ /* 0x000fe2000f8e00ff */
[----:B------:R-:W-:Y:S01]  /*17f0*/  PRMT R24, R24, 0x7632, R24 ;  /* 0x0000763218187816 */ /* 0x000fe20000000018 */
[----:B------:R-:W-:Y:S01]  /*1800*/  FMUL.FTZ R29, R29, R12 ;  /* 0x0000000c1d1d7220 */ /* 0x000fe20000410000 */
[----:B------:R-:W-:-:S02]  /*1810*/  IMAD.MOV.U32 R31, RZ, RZ, 0x2 ;  /* 0x00000002ff1f7424 */ /* 0x000fc400078e00ff */
[----:B------:R-:W-:-:S04]  /*1820*/  FSETP.GTU.FTZ.AND P0, PT, R22, R11, PT ;  /* 0x0000000b1600720b */ /* 0x000fc80003f1c000 */
[----:B------:R-:W-:Y:S02]  /*1830*/  FSEL R29, R29, RZ, !P0 ;  /* 0x000000ff1d1d7208 */ /* 0x000fe40004000000 */
[----:B------:R-:W-:-:S03]  /*1840*/  PLOP3.LUT P0, PT, P0, PT, PT, 0x8, 0x80 ;  /* 0x000000000080781c */ /* 0x000fc6000070e170 */
[----:B------:R-:W-:Y:S01]  /*1850*/  FADD.FTZ R100, R100, R29 ;  /* 0x0000001d64647221 */ /* 0x000fe20000010000 */
        /* <DEDUP_REMOVED lines=11> */
.L_x_27844:
        /* <DEDUP_REMOVED lines=13> */
.L_x_27846:
[----:B------:R-:W-:Y:S05]  /*19e0*/  BSYNC.RECONVERGENT B1 ;  /* 0x0000000000017941 */ /* 0x000fea0003800200 */
.L_x_27845:
        /* <DEDUP_REMOVED lines=43> */
.L_x_27843:
[----:B------:R-:W-:Y:S05]  /*1ca0*/  BSYNC.RECONVERGENT B0 ;  /* 0x0000000000007941 */ /* 0x000fea0003800200 */
.L_x_27842:
        /* <DEDUP_REMOVED lines=22> */
.L_x_27849:
        /* <DEDUP_REMOVED lines=13> */
.L_x_27851:
[----:B------:R-:W-:Y:S05]  /*1ee0*/  BSYNC.RECONVERGENT B1 ;  /* 0x0000000000017941 */ /* 0x000fea0003800200 */
.L_x_27850:
        /* <DEDUP_REMOVED lines=43> */
.L_x_27848:
[----:B------:R-:W-:Y:S05]  /*21a0*/  BSYNC.RECONVERGENT B0 ;  /* 0x0000000000007941 */ /* 0x000fea0003800200 */
.L_x_27847:
        /* <DEDUP_REMOVED lines=23> */
.L_x_27854:
        /* <DEDUP_REMOVED lines=13> */
.L_x_27856:
[----:B------:R-:W-:Y:S05]  /*23f0*/  BSYNC.RECONVERGENT B1 ;  /* 0x0000000000017941 */ /* 0x000fea0003800200 */
.L_x_27855:
        /* <DEDUP_REMOVED lines=43> */
.L_x_27853:
[----:B------:R-:W-:Y:S05]  /*26b0*/  BSYNC.RECONVERGENT B0 ;  /* 0x0000000000007941 */ /* 0x000fea0003800200 */
.L_x_27852:
        /* <DEDUP_REMOVED lines=22> */
.L_x_27859:
        /* <DEDUP_REMOVED lines=13> */
.L_x_27861:
[----:B------:R-:W-:Y:S05]  /*28f0*/  BSYNC.RECONVERGENT B1 ;  /* 0x0000000000017941 */ /* 0x000fea0003800200 */
.L_x_27860:
        /* <DEDUP_REMOVED lines=43> */
.L_x_27858:
[----:B------:R-:W-:Y:S05]  /*2bb0*/  BSYNC.RECONVERGENT B0 ;  /* 0x0000000000007941 */ /* 0x000fea0003800200 */
.L_x_27857:
        /* <DEDUP_REMOVED lines=23> */
.L_x_27864:
        /* <DEDUP_REMOVED lines=13> */
.L_x_27866:
[----:B------:R-:W-:Y:S05]  /*2e00*/  BSYNC.RECONVERGENT B1 ;  /* 0x0000000000017941 */ /* 0x000fea0003800200 */
.L_x_27865:
        /* <DEDUP_REMOVED lines=43> */
.L_x_27863:
[----:B------:R-:W-:Y:S05]  /*30c0*/  BSYNC.RECONVERGENT B0 ;  /* 0x0000000000007941 */ /* 0x000fea0003800200 */
.L_x_27862:
        /* <DEDUP_REMOVED lines=12> */
[----:B------:R-:W-:Y:S01]  /*3190*/  FADD.FTZ R97, R97, R24 ;  /* 0x0000001861617221 */ /* 0x000fe20000010000 */
        /* <DEDUP_REMOVED lines=9> */
.L_x_27869:
        /* <DEDUP_REMOVED lines=13> */
.L_x_27871:
[----:B------:R-:W-:Y:S05]  /*3300*/  BSYNC.RECONVERGENT B1 ;  /* 0x0000000000017941 */ /* 0x000fea0003800200 */
.L_x_27870:
        /* <DEDUP_REMOVED lines=43> */
.L_x_27868:
[----:B------:R-:W-:Y:S05]  /*35c0*/  BSYNC.RECONVERGENT B0 ;  /* 0x0000000000007941 */ /* 0x000fea0003800200 */
.L_x_27867:
        /* <DEDUP_REMOVED lines=23> */
.L_x_27874:
        /* <DEDUP_REMOVED lines=15> */
.L_x_27876:
[----:B------:R-:W-:Y:S05]  /*3830*/  BSYNC.RECONVERGENT B1 ;  /* 0x0000000000017941 */ /* 0x000fea0003800200 */
.L_x_27875:
        /* <DEDUP_REMOVED lines=43> */
.L_x_27873:
[----:B------:R-:W-:Y:S05]  /*3af0*/  BSYNC.RECONVERGENT B0 ;  /* 0x0000000000007941 */ /* 0x000fea0003800200 */
.L_x_27872:
        /* <DEDUP_REMOVED lines=10> */
.L_x_27837:
        /* <DEDUP_REMOVED lines=16> */
.L_x_27880:
        /* <DEDUP_REMOVED lines=13> */
.L_x_27882:
[----:B------:R-:W-:Y:S05]  /*3d70*/  BSYNC.RECONVERGENT B1 ;  /* 0x0000000000017941 */ /* 0x000fea0003800200 */
.L_x_27881:
        /* <DEDUP_REMOVED lines=41> */
[----:B------:R-:W-:-:S07]  /*4010*/  IMAD.MOV.U32 R28, RZ, RZ, RZ ;  /* 0x000000ffff1c7224 */ /* 0x000fce00078e00ff */
.L_x_27879:
[----:B------:R-:W-:Y:S05]  /*4020*/  BSYNC.RECONVERGENT B0 ;  /* 0x0000000000007941 */ /* 0x000fea0003800200 */
.L_x_27878:
[----:B------:R-:W-:Y:S01]  /*4030*/  I2FP.F32.U32 R12, R11 ;  /* 0x0000000b000c7245 */ /* 0x000fe20000201000 */
[----:B-----5:R-:W-:Y:S01]  /*4040*/  IMAD.U32 R29, R24, 0x10000, RZ ;  /* 0x00010000181d7824 */ /* 0x020fe200078e00ff */
[----:B------:R-:W-:Y:S01]  /*4050*/  ISETP.NE.AND P0, PT, R28, 0x1, PT ;  /* 0x000000011c00780c */ /* 0x000fe20003f05270 */
[----:B------:R-:W-:Y:S01]  /*4060*/  BSSY.RECONVERGENT B0, `(.L_x_27883) ;  /* 0x000004d000007945 */ /* 0x000fe20003800200 */
[----:B------:R-:W-:Y:S01]  /*4070*/  MOV R11, UR15 ;  /* 0x0000000f000b7c02 */ /* 0x000fe20008000f00 */
[----:B------:R-:W-:Y:S01]  /*4080*/  FFMA.FTZ R12, R12, R201, 1.1641532182693481445e-10 ;  /* 0x2f0000000c0c7423 */ /* 0x000fe200000100c9 */
[----:B------:R-:W-:Y:S01]  /*4090*/  FMUL.FTZ R31, R29, R196 ;  /* 0x000000c41d1f7220 */ /* 0x000fe20000410000 */
[----:B------:R-:W-:Y:S01]  /*40a0*/  HFMA2 R30, -RZ, RZ, 0, 1.1920928955078125e-07 ;  /* 0x00000002ff1e7431 */ /* 0x000fe200000001ff */
[----:B------:R-:W-:Y:S01]  /*40b0*/  PRMT R24, R24, 0x7632, R24 ;  /* 0x0000763218187816 */ /* 0x000fe20000000018 */
[----:B------:R-:W-:Y:S01]  /*40c0*/  IMAD.MOV.U32 R29, RZ, RZ, R4 ;  /* 0x000000ffff1d7224 */ /* 0x000fe200078e0004 */
[----:B------:R-:W-:Y:S01]  /*40d0*/  FSETP.LE.FTZ.AND P1, PT, R12, R11, PT ;  /* 0x0000000b0c00720b */ /* 0x000fe20003f33000 */
[----:B------:R-:W-:-:S03]  /*40e0*/  IMAD.U32 R12, RZ, RZ, UR16 ;  /* 0x00000010ff0c7e24 */ /* 0x000fc6000f8e00ff */
[----:B------:R-:W-:Y:S01]  /*40f0*/  P2R R22, PR, RZ, 0x2 ;  /* 0x00000002ff167803 */ /* 0x000fe20000000000 */
[----:B------:R-:W-:Y:S01]  /*4100*/  FMUL.FTZ R100, R31, R12 ;  /* 0x0000000c1f647220 */ /* 0x000fe20000410000 */
        /* <DEDUP_REMOVED lines=9> */
.L_x_27885:
        /* <DEDUP_REMOVED lines=13> */
.L_x_27887:
[----:B------:R-:W-:Y:S05]  /*4270*/  BSYNC.RECONVERGENT B1 ;  /* 0x0000000000017941 */ /* 0x000fea0003800200 */
.L_x_27886:
        /* <DEDUP_REMOVED lines=43> */
.L_x_27884:
[----:B------:R-:W-:Y:S05]  /*4530*/  BSYNC.RECONVERGENT B0 ;  /* 0x0000000000007941 */ /* 0x000fea0003800200 */
.L_x_27883:
[----:B------:R-:W-:Y:S01]  /*4540*/  ISETP.NE.AND P1, PT, R30, 0x1, PT ;  /* 0x000000011e00780c */ /* 0x000fe20003f25270 */
[----:B------:R-:W-:Y:S01]  /*4550*/  BSSY.RECONVERGENT B0, `(.L_x_27888) ;  /* 0x000004b000007945 */ /* 0x000fe20003800200 */
[----:B------:R-:W-:Y:S01]  /*4560*/  I2FP.F32.U32 R28, R29 ;  /* 0x0000001d001c7245 */ /* 0x000fe20000201000 */
[----:B------:R-:W-:Y:S02]  /*4570*/  IMAD.U32 R29, R24, 0x10000, RZ ;  /* 0x00010000181d7824 */ /* 0x000fe400078e00ff */
[----:B------:R-:W-:Y:S02]  /*4580*/  IMAD.MOV.U32 R24, RZ, RZ, R4 ;  /* 0x000000ffff187224 */ /* 0x000fe400078e0004 */
[----:B------:R-:W-:Y:S01]  /*4590*/  FFMA.FTZ R28, R28, R201, 1.1641532182693481445e-10 ;  /* 0x2f0000001c1c7423 */ /* 0x000fe200000100c9 */
[----:B------:R-:W-:-:S04]  /*45a0*/  FMUL.FTZ R29, R29, R196 ;  /* 0x000000c41d1d7220 */ /* 0x000fc80000410000 */
[----:B------:R-:W-:Y:S01]  /*45b0*/  FSETP.LE.FTZ.AND P0, PT, R28, R11, PT ;  /* 0x0000000b1c00720b */ /* 0x000fe20003f13000 */
[----:B------:R-:W-:Y:S02]  /*45c0*/  HFMA2 R28, -RZ, RZ, 0, 1.1920928955078125e-07 ;  /* 0x00000002ff1c7431 */ /* 0x000fe400000001ff */
        /* <DEDUP_REMOVED lines=10> */
.L_x_27890:
        /* <DEDUP_REMOVED lines=13> */
.L_x_27892:
[----:B------:R-:W-:Y:S05]  /*4740*/  BSYNC.RECONVERGENT B1 ;  /* 0x0000000000017941 */ /* 0x000fea0003800200 */
.L_x_27891:
        /* <DEDUP_REMOVED lines=43> */
.L_x_27889:
[----:B------:R-:W-:Y:S05]  /*4a00*/  BSYNC.RECONVERGENT B0 ;  /* 0x0000000000007941 */ /* 0x000fea0003800200 */
.L_x_27888:
[----:B------:R-:W-:Y:S01]  /*4a10*/  ISETP.NE.AND P2, PT, R28, 0x1, PT ;  /* 0x000000011c00780c */ /* 0x000fe20003f45270 */
[----:B------:R-:W-:Y:S01]  /*4a20*/  IMAD.U32 R29, R25, 0x10000, RZ ;  /* 0x00010000191d7824 */ /* 0x000fe200078e00ff */
[----:B------:R-:W-:Y:S01]  /*4a30*/  I2FP.F32.U32 R24, R24 ;  /* 0x0000001800187245 */ /* 0x000fe20000201000 */
[----:B------:R-:W-:Y:S01]  /*4a40*/  BSSY.RECONVERGENT B0, `(.L_x_27893) ;  /* 0x000004a000007945 */ /* 0x000fe20003800200 */
[----:B------:R-:W-:Y:S02]  /*4a50*/  HFMA2 R30, -RZ, RZ, 0, 1.1920928955078125e-07 ;  /* 0x00000002ff1e7431 */ /* 0x000fe400000001ff */
[----:B------:R-:W-:Y:S01]  /*4a60*/  FMUL.FTZ R29, R29, R196 ;  /* 0x000000c41d1d7220 */ /* 0x000fe20000410000 */
[----:B------:R-:W-:Y:S01]  /*4a70*/  PRMT R32, R25, 0x7632, R32 ;  /* 0x0000763219207816 */ /* 0x000fe20000000020 */
[----:B------:R-:W-:Y:S01]  /*4a80*/  FFMA.FTZ R24, R24, R201, 1.1641532182693481445e-10 ;  /* 0x2f00000018187423 */ /* 0x000fe200000100c9 */
[----:B------:R-:W-:Y:S02]  /*4a90*/  IMAD.MOV.U32 R25, RZ, RZ, R4 ;  /* 0x000000ffff197224 */ /* 0x000fe400078e0004 */
[----:B------:R-:W-:-:S02]  /*4aa0*/  FMUL.FTZ R102, R29, R12 ;  /* 0x0000000c1d667220 */ /* 0x000fc40000410000 */
[----:B------:R-:W-:Y:S01]  /*4ab0*/  FSETP.LE.FTZ.AND P1, PT, R24, R11, PT ;  /* 0x0000000b1800720b */ /* 0x000fe20003f33000 */
        /* <DEDUP_REMOVED lines=9> */
.L_x_27895:
        /* <DEDUP_REMOVED lines=13> */
.L_x_27897:
[----:B------:R-:W-:Y:S05]  /*4c20*/  BSYNC.RECONVERGENT B1 ;  /* 0x0000000000017941 */ /* 0x000fea0003800200 */
.L_x_27896:
        /* <DEDUP_REMOVED lines=43> */
.L_x_27894:
[----:B------:R-:W-:Y:S05]  /*4ee0*/  BSYNC.RECONVERGENT B0 ;  /* 0x0000000000007941 */ /* 0x000fea0003800200 */
.L_x_27893:
[----:B------:R-:W-:Y:S01]  /*4ef0*/  ISETP.NE.AND P3, PT, R30, 0x1, PT ;  /* 0x000000011e00780c */ /* 0x000fe20003f65270 */
[----:B------:R-:W-:Y:S01]  /*4f00*/  BSSY.RECONVERGENT B0, `(.L_x_27898) ;  /* 0x000004b000007945 */ /* 0x000fe20003800200 */
[----:B------:R-:W-:Y:S01]  /*4f10*/  I2FP.F32.U32 R24, R25 ;  /* 0x0000001900187245 */ /* 0x000fe20000201000 */
[----:B------:R-:W-:Y:S02]  /*4f20*/  IMAD.U32 R25, R32, 0x10000, RZ ;  /* 0x0001000020197824 */ /* 0x000fe400078e00ff */
[----:B------:R-:W-:Y:S02]  /*4f30*/  HFMA2 R31, -RZ, RZ, 0, 1.1920928955078125e-07 ;  /* 0x00000002ff1f7431 */ /* 0x000fe400000001ff */
[----:B------:R-:W-:Y:S02]  /*4f40*/  IMAD.MOV.U32 R28, RZ, RZ, R4 ;  /* 0x000000ffff1c7224 */ /* 0x000fe400078e0004 */
[----:B------:R-:W-:Y:S01]  /*4f50*/  FFMA.FTZ R24, R24, R201, 1.1641532182693481445e-10 ;  /* 0x2f00000018187423 */ /* 0x000fe200000100c9 */
[----:B------:R-:W-:-:S04]  /*4f60*/  FMUL.FTZ R25, R25, R196 ;  /* 0x000000c419197220 */ /* 0x000fc80000410000 */
[----:B------:R-:W-:Y:S01]  /*4f70*/  FSETP.LE.FTZ.AND P2, PT, R24, R11, PT ;  /* 0x0000000b1800720b */ /* 0x000fe20003f53000 */
[----:B------:R-:W-:Y:S01]  /*4f80*/  FMUL.FTZ R103, R25, R12 ;  /* 0x0000000c19677220 */ /* 0x000fe20000410000 */
        /* <DEDUP_REMOVED lines=9> */
.L_x_27900:
        /* <DEDUP_REMOVED lines=13> */
.L_x_27902:
[----:B------:R-:W-:Y:S05]  /*50f0*/  BSYNC.RECONVERGENT B1 ;  /* 0x0000000000017941 */ /* 0x000fea0003800200 */
.L_x_27901:
        /* <DEDUP_REMOVED lines=43> */
.L_x_27899:
[----:B------:R-:W-:Y:S05]  /*53b0*/  BSYNC.RECONVERGENT B0 ;  /* 0x0000000000007941 */ /* 0x000fea0003800200 */
.L_x_27898:
[----:B------:R-:W-:Y:S01]  /*53c0*/  ISETP.NE.AND P4, PT, R31, 0x1, PT ;  /* 0x000000011f00780c */ /* 0x000fe20003f85270 */
[C---:B------:R-:W-:Y:S01]  /*53d0*/  IMAD.U32 R25, R26.reuse, 0x10000, RZ ;  /* 0x000100001a197824 */ /* 0x040fe200078e00ff */
        /* <DEDUP_REMOVED lines=18> */
.L_x_27905:
        /* <DEDUP_REMOVED lines=13> */
.L_x_27907:
[----:B------:R-:W-:Y:S05]  /*55d0*/  BSYNC.RECONVERGENT B1 ;  /* 0x0000000000017941 */ /* 0x000fea0003800200 */
.L_x_27906:
        /* <DEDUP_REMOVED lines=43> */
.L_x_27904:
[----:B------:R-:W-:Y:S05]  /*5890*/  BSYNC.RECONVERGENT B0 ;  /* 0x0000000000007941 */ /* 0x000fea0003800200 */
.L_x_27903:
        /* <DEDUP_REMOVED lines=19> */
.L_x_27910:
        /* <DEDUP_REMOVED lines=13> */
.L_x_27912:
[----:B------:R-:W-:Y:S05]  /*5aa0*/  BSYNC.RECONVERGENT B1 ;  /* 0x0000000000017941 */ /* 0x000fea0003800200 */
.L_x_27911:
        /* <DEDUP_REMOVED lines=43> */
.L_x_27909:
[----:B------:R-:W-:Y:S05]  /*5d60*/  BSYNC.RECONVERGENT B0 ;  /* 0x0000000000007941 */ /* 0x000fea0003800200 */
.L_x_27908:
        /* <DEDUP_REMOVED lines=20> */
.L_x_27915:
        /* <DEDUP_REMOVED lines=15> */
.L_x_27917:
[----:B------:R-:W-:Y:S05]  /*5fa0*/  BSYNC.RECONVERGENT B1 ;  /* 0x0000000000017941 */ /* 0x000fea0003800200 */
.L_x_27916:
        /* <DEDUP_REMOVED lines=43> */
.L_x_27914:
[----:B------:R-:W-:Y:S05]  /*6260*/  BSYNC.RECONVERGENT B0 ;  /* 0x0000000000007941 */ /* 0x000fea0003800200 */
.L_x_27913:
[----:B------:R-:W-:Y:S01]  /*6270*/  I2FP.F32.U32 R24, R25 ;  /* 0x0000001900187245 */ /* 0x000fe20000201000 */
[----:B------:R-:W-:Y:S01]  /*6280*/  IMAD.U32 R25, R30, 0x10000, RZ ;  /* 0x000100001e197824 */ /* 0x000fe200078e00ff */
[----:B------:R-:W-:Y:S02]  /*6290*/  ISETP.NE.AND P6, PT, R22, RZ, PT ;  /* 0x000000ff1600720c */ /* 0x000fe40003fc5270 */
[----:B------:R-:W-:Y:S01]  /*62a0*/  FSEL R101, R101, RZ, P0 ;  /* 0x000000ff65657208 */ /* 0x000fe20000000000 */
[----:B------:R-:W-:Y:S01]  /*62b0*/  FFMA.FTZ R24, R24, R201, 1.1641532182693481445e-10 ;  /* 0x2f00000018187423 */ /* 0x000fe200000100c9 */
[----:B------:R-:W-:Y:S01]  /*62c0*/  FMUL.FTZ R25, R25, R196 ;  /* 0x000000c419197220 */ /* 0x000fe20000410000 */
[----:B------:R-:W-:Y:S02]  /*62d0*/  FSEL R100, R100, RZ, P6 ;  /* 0x000000ff64647208 */ /* 0x000fe40003000000 */
[----:B------:R-:W-:Y:S01]  /*62e0*/  FSEL R102, R102, RZ, P1 ;  /* 0x000000ff66667208 */ /* 0x000fe20000800000 */
[----:B------:R-:W-:Y:S01]  /*62f0*/  FMUL.FTZ R25, R25, R12 ;  /* 0x0000000c19197220 */ /* 0x000fe20000410000 */
[----:B------:R-:W-:-:S02]  /*6300*/  FSETP.GTU.FTZ.AND P6, PT, R24, R11, PT ;  /* 0x0000000b1800720b */ /* 0x000fc40003fdc000 */
[----:B------:R-:W-:Y:S02]  /*6310*/  FSEL R103, R103, RZ, P2 ;  /* 0x000000ff67677208 */ /* 0x000fe40001000000 */
[----:B------:R-:W-:Y:S02]  /*6320*/  FSEL R99, R25, RZ, !P6 ;  /* 0x000000ff19637208 */ /* 0x000fe40007000000 */
[----:B------:R-:W-:Y:S02]  /*6330*/  PLOP3.LUT P6, PT, P6, PT, PT, 0x8, 0x80 ;  /* 0x000000000080781c */ /* 0x000fe400037ce170 */
[----:B------:R-:W-:Y:S02]  /*6340*/  FSEL R96, R96, RZ, P3 ;  /* 0x000000ff60607208 */ /* 0x000fe40001800000 */
[----:B------:R-:W-:Y:S02]  /*6350*/  FSEL R97, R97, RZ, P4 ;  /* 0x000000ff61617208 */ /* 0x000fe40002000000 */
[----:B------:R-:W-:-:S07]  /*6360*/  FSEL R98, R98, RZ, P5 ;  /* 0x000000ff62627208 */ /* 0x000fce0002800000 */
.L_x_27877:
        /* <DEDUP_REMOVED lines=18> */
[----:B------:R-:W-:Y:S01]  /*6490*/  STG.E.128 desc[UR8][R24.64], R100 ;  /* 0x0000006418007986 */ /* 0x000fe2000c101d08 */
[----:B------:R-:W-:Y:S02]  /*64a0*/  LOP3.LUT P6, RZ, R0, 0x4, RZ, 0xc0, !PT ;  /* 0x0000000400ff7812 */ /* 0x000fe400078cc0ff */
[----:B-1----:R-:W-:Y:S01]  /*64b0*/  IMAD.WIDE.U32 R28, R2, 0x8, R212 ;  /* 0x00000008021c7825 */ /* 0x002fe200078e00d4 */
[----:B------:R-:W-:Y:S04]  /*64c0*/  STG.E.128 desc[UR8][R24.64+0x10], R96 ;  /* 0x0000106018007986 */ /* 0x000fe8000c101d08 */
[----:B------:R0:W-:Y:S04]  /*64d0*/  STG.E.64 desc[UR8][R28.64], R26 ;  /* 0x0000001a1c007986 */ /* 0x0001e8000c101b08 */
[----:B0-----:R0:W5:Y:S02]  /*64e0*/  LDG.E.128 R24, desc[UR8][R30.64] ;  /* 0x000000081e187981 */ /* 0x001164000c1e1d00 */
[----:B------:R-:W-:Y:S05]  /*64f0*/  @!P6 BRA `(.L_x_27918) ;  /* 0x00000028003ce947 */ /* 0x000fea0003800000 */
[----:B------:R-:W1:Y:S02]  /*6500*/  LDC.64 R88, c[0x0][0x3a0] ;  /* 0x0000e800ff587b82 */ /* 0x000e640000000a00 */
[----:B-1----:R-:W-:-:S05]  /*6510*/  IMAD.WIDE.U32 R88, R200, 0x20, R88 ;  /* 0x00000020c8587825 */ /* 0x002fca00078e0058 */
[----:B------:R1:W5:Y:S04]  /*6520*/  LDG.E.128 R92, desc[UR8][R88.64] ;  /* 0x00000008585c7981 */ /* 0x000368000c1e1d00 */
[----:B------:R-:W5:Y:S01]  /*6530*/  LDG.E.128 R88, desc[UR8][R88.64+0x10] ;  /* 0x0000100858587981 */ /* 0x000f62000c1e1d00 */
[----:B------:R-:W-:Y:S01]  /*6540*/  ISETP.NE.AND P0, PT, R32, 0x1, PT ;  /* 0x000000012000780c */ /* 0x000fe20003f05270 */
[----:B------:R-:W-:Y:S01]  /*6550*/  BSSY.RECONVERGENT B0, `(.L_x_27919) ;  /* 0x0000048000007945 */ /* 0x000fe20003800200 */
[----:B------:R-:W-:Y:S01]  /*6560*/  IMAD.MOV.U32 R28, RZ, RZ, 0x2 ;  /* 0x00000002ff1c7424 */ /* 0x000fe200078e00ff */
[----:B------:R-:W-:Y:S01]  /*6570*/  MOV R22, R34 ;  /* 0x0000002200167202 */ /* 0x000fe20000000f00 */
[----:B------:R-:W-:-:S09]  /*6580*/  IMAD.MOV.U32 R29, RZ, RZ, R4 ;  /* 0x000000ffff1d7224 */ /* 0x000fd200078e0004 */
[----:B-1----:R-:W-:Y:S05]  /*6590*/  @!P0 BRA `(.L_x_27920) ;  /* 0x00000004000c8947 */ /* 0x002fea0003800000 */
        /* <DEDUP_REMOVED lines=10> */
.L_x_27921:
        /* <DEDUP_REMOVED lines=13> */
.L_x_27923:
[----:B------:R-:W-:Y:S05]  /*6710*/  BSYNC.RECONVERGENT B1 ;  /* 0x0000000000017941 */ /* 0x000fea0003800200 */
.L_x_27922:
[----:B0-----:R-:W-:Y:S01]  /*6720*/  IMAD.WIDE.U32 R30, R10, -0x326172a9, RZ ;  /* 0xcd9e8d570a1e7825 */ /* 0x001fe200078e00ff */
        /* <DEDUP_REMOVED lines=42> */
.L_x_27920:
[----:B------:R-:W-:Y:S05]  /*69d0*/  BSYNC.RECONVERGENT B0 ;  /* 0x0000000000007941 */ /* 0x000fea0003800200 */
.L_x_27919:
[----:B0-----:R-:W-:Y:S01]  /*69e0*/  I2FP.F32.U32 R30, R29 ;  /* 0x0000001d001e7245 */ /* 0x001fe20000201000 */
[----:B------:R-:W-:Y:S01]  /*69f0*/  BSSY.RECONVERGENT B0, `(.L_x_27924) ;  /* 0x0000050000007945 */ /* 0x000fe20003800200 */
[----:B-----5:R-:W-:Y:S02]  /*6a00*/  SHF.L.U32 R29, R24, 0x10, RZ ;  /* 0x00000010181d7819 */ /* 0x020fe400000006ff */
        /* <DEDUP_REMOVED lines=21> */
.L_x_27926:
        /* <DEDUP_REMOVED lines=13> */
.L_x_27928:
[----:B------:R-:W-:Y:S05]  /*6c30*/  BSYNC.RECONVERGENT B1 ;  /* 0x0000000000017941 */ /* 0x000fea0003800200 */
.L_x_27927:
        /* <DEDUP_REMOVED lines=43> */
.L_x_27925:
[----:B------:R-:W-:Y:S05]  /*6ef0*/  BSYNC.RECONVERGENT B0 ;  /* 0x0000000000007941 */ /* 0x000fea0003800200 */
.L_x_27924:
        /* <DEDUP_REMOVED lines=22> */
.L_x_27931:
        /* <DEDUP_REMOVED lines=13> */
.L_x_27933:
[----:B------:R-:W-:Y:S05]  /*7130*/  BSYNC.RECONVERGENT B1 ;  /* 0x0000000000017941 */ /* 0x000fea0003800200 */
.L_x_27932:
        /* <DEDUP_REMOVED lines=43> */
.L_x_27930:
[----:B------:R-:W-:Y:S05]  /*73f0*/  BSYNC.RECONVERGENT B0 ;  /* 0x0000000000007941 */ /* 0x000fea0003800200 */
.L_x_27929:
        /* <DEDUP_REMOVED lines=23> */
.L_x_27936:
        /* <DEDUP_REMOVED lines=13> */
.L_x_27938:
[----:B------:R-:W-:Y:S05]  /*7640*/  BSYNC.RECONVERGENT B1 ;  /* 0x0000000000017941 */ /* 0x000fea0003800200 */
.L_x_27937:
        /* <DEDUP_REMOVED lines=43> */
.L_x_27935:
[----:B------:R-:W-:Y:S05]  /*7900*/  BSYNC.RECONVERGENT B0 ;  /* 0x0000000000007941 */ /* 0x000fea0003800200 */
.L_x_27934:
        /* <DEDUP_REMOVED lines=22> */
.L_x_27941:
        /* <DEDUP_REMOVED lines=13> */
.L_x_27943:
[----:B------:R-:W-:Y:S05]  /*7b40*/  BSYNC.RECONVERGENT B1 ;  /* 0x0000000000017941 */ /* 0x000fea0003800200 */
.L_x_27942:
        /* <DEDUP_REMOVED lines=43> */
.L_x_27940:
[----:B------:R-:W-:Y:S05]  /*7e00*/  BSYNC.RECONVERGENT B0 ;  /* 0x0000000000007941 */ /* 0x000fea0003800200 */
.L_x_27939:
        /* <DEDUP_REMOVED lines=23> */
.L_x_27946:
        /* <DEDUP_REMOVED lines=13> */
.L_x_27948:
[----:B------:R-:W-:Y:S05]  /*8050*/  BSYNC.RECONVERGENT B1 ;  /* 0x0000000000017941 */ /* 0x000fea0003800200 */
.L_x_27947:
        /* <DEDUP_REMOVED lines=43> */
.L_x_27945:
[----:B------:R-:W-:Y:S05]  /*8310*/  BSYNC.RECONVERGENT B0 ;  /* 0x0000000000007941 */ /* 0x000fea0003800200 */
.L_x_27944:
        /* <DEDUP_REMOVED lines=22> */
.L_x_27951:
        /* <DEDUP_REMOVED lines=13> */
.L_x_27953:
[----:B------:R-:W-:Y:S05]  /*8550*/  BSYNC.RECONVERGENT B1 ;  /* 0x0000000000017941 */ /* 0x000fea0003800200 */
.L_x_27952:
        /* <DEDUP_REMOVED lines=43> */
.L_x_27950:
[----:B------:R-:W-:Y:S05]  /*8810*/  BSYNC.RECONVERGENT B0 ;  /* 0x0000000000007941 */ /* 0x000fea0003800200 */
.L_x_27949:
        /* <DEDUP_REMOVED lines=23> */
.L_x_27956:
        /* <DEDUP_REMOVED lines=15> */
.L_x_27958:
[----:B------:R-:W-:Y:S05]  /*8a80*/  BSYNC.RECONVERGENT B1 ;  /* 0x0000000000017941 */ /* 0x000fea0003800200 */
.L_x_27957:
        /* <DEDUP_REMOVED lines=43> */
.L_x_27955:
[----:B------:R-:W-:Y:S05]  /*8d40*/  BSYNC.RECONVERGENT B0 ;  /* 0x0000000000007941 */ /* 0x000fea0003800200 */
.L_x_27954:
        /* <DEDUP_REMOVED lines=10> */
.L_x_27918:
        /* <DEDUP_REMOVED lines=16> */
.L_x_27962:
        /* <DEDUP_REMOVED lines=13> */
.L_x_27964:
[----:B------:R-:W-:Y:S05]  /*8fc0*/  BSYNC.RECONVERGENT B1 ;  /* 0x0000000000017941 */ /* 0x000fea0003800200 */
.L_x_27963:
        /* <DEDUP_REMOVED lines=43> */
.L_x_27961:
[----:B------:R-:W-:Y:S05]  /*9280*/  BSYNC.RECONVERGENT B0 ;  /* 0x0000000000007941 */ /* 0x000fea0003800200 */
.L_x_27960:
[----:B------:R-:W-:Y:S01]  /*9290*/  ISETP.NE.AND P0, PT, R30, 0x1, PT ;  /* 0x000000011e00780c */ /* 0x000fe20003f05270 */
[----:B------:R-:W-:Y:S01]  /*92a0*/  BSSY.RECONVERGENT B0, `(.L_x_27965) ;  /* 0x000004d000007945 */ /* 0x000fe20003800200 */
[----:B------:R-:W-:Y:S01]  /*92b0*/  I2FP.F32.U32 R28, R28 ;  /* 0x0000001c001c7245 */ /* 0x000fe20000201000 */
[----:B------:R-:W-:Y:S01]  /*92c0*/  IMAD.MOV.U32 R32, RZ, RZ, 0x2 ;  /* 0x00000002ff207424 */ /* 0x000fe200078e00ff */
[C---:B-----5:R-:W-:Y:S02]  /*92d0*/  SHF.L.U32 R29, R24.reuse, 0x10, RZ ;  /* 0x00000010181d7819 */ /* 0x060fe400000006ff */
[----:B------:R-:W-:Y:S01]  /*92e0*/  PRMT R34, R24, 0x7632, R34 ;  /* 0x0000763218227816 */ /* 0x000fe20000000022 */
[----:B------:R-:W-:Y:S02]  /*92f0*/  FFMA.FTZ R28, R28, R201, 1.1641532182693481445e-10 ;  /* 0x2f0000001c1c7423 */ /* 0x000fe400000100c9 */
[----:B------:R-:W-:Y:S01]  /*9300*/  FMUL.FTZ R31, R29, R196 ;  /* 0x000000c41d1f7220 */ /* 0x000fe20000410000 */
[----:B------:R-:W-:-:S02]  /*9310*/  IMAD.MOV.U32 R29, RZ, RZ, R4 ;  /* 0x000000ffff1d7224 */ /* 0x000fc400078e0004 */
[----:B------:R-:W-:Y:S01]  /*9320*/  FSETP.LE.FTZ.AND P1, PT, R28, R11, PT ;  /* 0x0000000b1c00720b */ /* 0x000fe20003f33000 */
[----:B------:R-:W-:-:S03]  /*9330*/  FMUL.FTZ R92, R31, R12 ;  /* 0x0000000c1f5c7220 */ /* 0x000fc60000410000 */
        /* <DEDUP_REMOVED lines=10> */
.L_x_27967:
        /* <DEDUP_REMOVED lines=13> */
.L_x_27969:
[----:B------:R-:W-:Y:S05]  /*94b0*/  BSYNC.RECONVERGENT B1 ;  /* 0x0000000000017941 */ /* 0x000fea0003800200 */
.L_x_27968:
        /* <DEDUP_REMOVED lines=43> */
.L_x_27966:
[----:B------:R-:W-:Y:S05]  /*9770*/  BSYNC.RECONVERGENT B0 ;  /* 0x0000000000007941 */ /* 0x000fea0003800200 */
.L_x_27965:
        /* <DEDUP_REMOVED lines=10> */
[----:B------:R-:W-:Y:S11]  /*9820*/  @!P1 BRA `(.L_x_27971) ;  /* 0x0000000400049947 */ /* 0x000ff60003800000 */
        /* <DEDUP_REMOVED lines=8> */
.L_x_27972:
        /* <DEDUP_REMOVED lines=13> */
.L_x_27974:
[----:B------:R-:W-:Y:S05]  /*9980*/  BSYNC.RECONVERGENT B1 ;  /* 0x0000000000017941 */ /* 0x000fea0003800200 */
.L_x_27973:
        /* <DEDUP_REMOVED lines=43> */
.L_x_27971:
[----:B------:R-:W-:Y:S05]  /*9c40*/  BSYNC.RECONVERGENT B0 ;  /* 0x0000000000007941 */ /* 0x000fea0003800200 */
.L_x_27970:
[----:B------:R-:W-:Y:S01]  /*9c50*/  ISETP.NE.AND P2, PT, R33, 0x1, PT ;  /* 0x000000012100780c */ /* 0x000fe20003f45270 */
[----:B------:R-:W-:Y:S01]  /*9c60*/  BSSY.RECONVERGENT B0, `(.L_x_27975) ;  /* 0x000004c000007945 */ /* 0x000fe20003800200 */
[----:B------:R-:W-:Y:S01]  /*9c70*/  I2FP.F32.U32 R28, R30 ;  /* 0x0000001e001c7245 */ /* 0x000fe20000201000 */
[----:B------:R-:W-:Y:S01]  /*9c80*/  IMAD.MOV.U32 R30, RZ, RZ, 0x2 ;  /* 0x00000002ff1e7424 */ /* 0x000fe200078e00ff */
[C---:B------:R-:W-:Y:S02]  /*9c90*/  SHF.L.U32 R29, R25.reuse, 0x10, RZ ;  /* 0x00000010191d7819 */ /* 0x040fe400000006ff */
[----:B------:R-:W-:Y:S01]  /*9ca0*/  PRMT R25, R25, 0x7632, R25 ;  /* 0x0000763219197816 */ /* 0x000fe20000000019 */
[----:B------:R-:W-:Y:S02]  /*9cb0*/  FFMA.FTZ R28, R28, R201, 1.1641532182693481445e-10 ;  /* 0x2f0000001c1c7423 */ /* 0x000fe400000100c9 */
[----:B------:R-:W-:Y:S01]  /*9cc0*/  FMUL.FTZ R31, R29, R196 ;  /* 0x000000c41d1f7220 */ /* 0x000fe20000410000 */
[----:B------:R-:W-:-:S02]  /*9cd0*/  IMAD.MOV.U32 R29, RZ, RZ, R4 ;  /* 0x000000ffff1d7224 */ /* 0x000fc400078e0004 */
        /* <DEDUP_REMOVED lines=11> */
.L_x_27977:
        /* <DEDUP_REMOVED lines=13> */
.L_x_27979:
[----:B------:R-:W-:Y:S05]  /*9e60*/  BSYNC.RECONVERGENT B1 ;  /* 0x0000000000017941 */ /* 0x000fea0003800200 */
.L_x_27978:
        /* <DEDUP_REMOVED lines=43> */
.L_x_27976:
[----:B------:R-:W-:Y:S05]  /*a120*/  BSYNC.RECONVERGENT B0 ;  /* 0x0000000000007941 */ /* 0x000fea0003800200 */
.L_x_27975:
        /* <DEDUP_REMOVED lines=19> */
.L_x_27982:
        /* <DEDUP_REMOVED lines=13> */
.L_x_27984:
[----:B------:R-:W-:Y:S05]  /*a330*/  BSYNC.RECONVERGENT B1 ;  /* 0x0000000000017941 */ /* 0x000fea0003800200 */
.L_x_27983:
        /* <DEDUP_REMOVED lines=43> */
.L_x_27981:
[----:B------:R-:W-:Y:S05]  /*a5f0*/  BSYNC.RECONVERGENT B0 ;  /* 0x0000000000007941 */ /* 0x000fea0003800200 */
.L_x_27980:
        /* <DEDUP_REMOVED lines=20> */
.L_x_27987:
        /* <DEDUP_REMOVED lines=13> */
.L_x_27989:
[----:B------:R-:W-:Y:S05]  /*a810*/  BSYNC.RECONVERGENT B1 ;  /* 0x0000000000017941 */ /* 0x000fea0003800200 */
.L_x_27988:
        /* <DEDUP_REMOVED lines=43> */
.L_x_27986:
[----:B------:R-:W-:Y:S05]  /*aad0*/  BSYNC.RECONVERGENT B0 ;  /* 0x0000000000007941 */ /* 0x000fea0003800200 */
.L_x_27985:
        /* <DEDUP_REMOVED lines=19> */
.L_x_27992:
        /* <DEDUP_REMOVED lines=13> */
.L_x_27994:
[----:B------:R-:W-:Y:S05]  /*ace0*/  BSYNC.RECONVERGENT B1 ;  /* 0x0000000000017941 */ /* 0x000fea0003800200 */
.L_x_27993:
        /* <DEDUP_REMOVED lines=43> */
.L_x_27991:
[----:B------:R-:W-:Y:S05]  /*afa0*/  BSYNC.RECONVERGENT B0 ;  /* 0x0000000000007941 */ /* 0x000fea0003800200 */
.L_x_27990:
[----:B------:R-:W-:Y:S01]  /*afb0*/  ISETP.NE.AND P6, PT, R31, 0x1, PT ;  /* 0x000000011f00780c */ /* 0x000fe20003fc5270 */
[----:B------:R-:W-:Y:S01]  /*afc0*/  BSSY.RECONVERGENT B0, `(.L_x_27995) ;  /* 0x000004e000007945 */ /* 0x000fe20003800200 */
[----:B------:R-:W-:Y:S01]  /*afd0*/  I2FP.F32.U32 R26, R26 ;  /* 0x0000001a001a7245 */ /* 0x000fe20000201000 */
[----:B------:R-:W-:Y:S01]  /*afe0*/  IMAD.MOV.U32 R33, RZ, RZ, 0x2 ;  /* 0x00000002ff217424 */ /* 0x000fe200078e00ff */
[----:B------:R-:W-:-:S03]  /*aff0*/  SHF.L.U32 R25, R27, 0x10, RZ ;  /* 0x000000101b197819 */ /* 0x000fc600000006ff */
[----:B------:R-:W-:Y:S02]  /*b000*/  FFMA.FTZ R26, R26, R201, 1.1641532182693481445e-10 ;  /* 0x2f0000001a1a7423 */ /* 0x000fe400000100c9 */
[----:B------:R-:W-:Y:S01]  /*b010*/  FMUL.FTZ R29, R25, R196 ;  /* 0x000000c4191d7220 */ /* 0x000fe20000410000 */
[----:B------:R-:W-:Y:S01]  /*b020*/  PRMT R25, R27, 0x7632, R25 ;  /* 0x000076321b197816 */ /* 0x000fe20000000019 */
[----:B------:R-:W-:Y:S01]  /*b030*/  IMAD.MOV.U32 R27, RZ, RZ, R4 ;  /* 0x000000ffff1b7224 */ /* 0x000fe200078e0004 */
        /* <DEDUP_REMOVED lines=11> */
.L_x_27997:
        /* <DEDUP_REMOVED lines=15> */
.L_x_27999:
[----:B------:R-:W-:Y:S05]  /*b1e0*/  BSYNC.RECONVERGENT B1 ;  /* 0x0000000000017941 */ /* 0x000fea0003800200 */
.L_x_27998:
        /* <DEDUP_REMOVED lines=43> */
.L_x_27996:
[----:B------:R-:W-:Y:S05]  /*b4a0*/  BSYNC.RECONVERGENT B0 ;  /* 0x0000000000007941 */ /* 0x000fea0003800200 */
.L_x_27995:
[----:B------:R-:W-:Y:S02]  /*b4b0*/  I2FP.F32.U32 R26, R27 ;  /* 0x0000001b001a7245 */ /* 0x000fe40000201000 */
[----:B------:R-:W-:Y:S02]  /*b4c0*/  SHF.L.U32 R25, R25, 0x10, RZ ;  /* 0x0000001019197819 */ /* 0x000fe400000006ff */
[----:B------:R-:W-:Y:S01]  /*b4d0*/  ISETP.NE.AND P6, PT, R24, RZ, PT ;  /* 0x000000ff1800720c */ /* 0x000fe20003fc5270 */
[----:B------:R-:W-:Y:S01]  /*b4e0*/  FFMA.FTZ R26, R26, R201, 1.1641532182693481445e-10 ;  /* 0x2f0000001a1a7423 */ /* 0x000fe200000100c9 */
[----:B------:R-:W-:Y:S01]  /*b4f0*/  FSEL R93, R93, RZ, P0 ;  /* 0x000000ff5d5d7208 */ /* 0x000fe20000000000 */
[----:B------:R-:W-:Y:S01]  /*b500*/  FMUL.FTZ R25, R25, R196 ;  /* 0x000000c419197220 */ /* 0x000fe20000410000 */
[----:B------:R-:W-:Y:S02]  /*b510*/  FSEL R92, R92, RZ, P6 ;  /* 0x000000ff5c5c7208 */ /* 0x000fe40003000000 */
[----:B------:R-:W-:Y:S01]  /*b520*/  FSETP.GTU.FTZ.AND P6, PT, R26, R11, PT ;  /* 0x0000000b1a00720b */ /* 0x000fe20003fdc000 */
[----:B------:R-:W-:Y:S01]  /*b530*/  FMUL.FTZ R25, R25, R12 ;  /* 0x0000000c19197220 */ /* 0x000fe20000410000 */
[----:B------:R-:W-:-:S02]  /*b540*/  FSEL R94, R94, RZ, P1 ;  /* 0x000000ff5e5e7208 */ /* 0x000fc40000800000 */
[----:B------:R-:W-:Y:S02]  /*b550*/  FSEL R95, R95, RZ, P2 ;  /* 0x000000ff5f5f7208 */ /* 0x000fe40001000000 */
[----:B------:R-:W-:Y:S02]  /*b560*/  FSEL R91, R25, RZ, !P6 ;  /* 0x000000ff195b7208 */ /* 0x000fe40007000000 */
[----:B------:R-:W-:Y:S02]  /*b570*/  PLOP3.LUT P6, PT, P6, PT, PT, 0x8, 0x80 ;  /* 0x000000000080781c */ /* 0x000fe400037ce170 */
[----:B------:R-:W-:Y:S02]  /*b580*/  FSEL R88, R88, RZ, P3 ;  /* 0x000000ff58587208 */ /* 0x000fe40001800000 */
[----:B------:R-:W-:Y:S02]  /*b590*/  FSEL R89, R89, RZ, P4 ;  /* 0x000000ff59597208 */ /* 0x000fe40002000000 */
[----:B------:R-:W-:-:S07]  /*b5a0*/  FSEL R90, R90, RZ, P5 ;  /* 0x000000ff5a5a7208 */ /* 0x000fce0002800000 */
.L_x_27959:
[----:B------:R-:W-:Y:S01]  /*b5b0*/  SEL R27, RZ, 0x10000, !P5 ;  /* 0x00010000ff1b7807 */ /* 0x000fe20006800000 */
[----:B------:R-:W-:Y:S01]  /*b5c0*/  VIADD R199, R2, 0x40 ;  /* 0x0000004002c77836 */ /* 0x000fe20000000000 */
[----:B------:R-:W-:Y:S02]  /*b5d0*/  SEL R29, RZ, 0x1000000, !P6 ;  /* 0x01000000ff1d7807 */ /* 0x000fe40007000000 */
[----:B------:R-:W-:Y:S01]  /*b5e0*/  ISETP.NE.AND P5, PT, R24, RZ, PT ;  /* 0x000000ff1800720c */ /* 0x000fe20003fa5270 */
[----:B------:R-:W-:Y:S01]  /*b5f0*/  IMAD.WIDE.U32 R30, R199, 0x10, R186 ;  /* 0x00000010c71e7825 */ /* 0x000fe200078e00ba */
[----:B------:R-:W-:Y:S02]  /*b600*/  SEL R28, RZ, 0x100, !P4 ;  /* 0x00000100ff1c7807 */ /* 0x000fe40006000000 */
[----:B------:R-:W-:Y:S02]  /*b610*/  SEL R24, RZ, 0x1000000, !P2 ;  /* 0x01000000ff187807 */ /* 0x000fe40005000000 */
[----:B------:R-:W-:-:S02]  /*b620*/  SEL R25, RZ, 0x10000, !P1 ;  /* 0x00010000ff197807 */ /* 0x000fc40004800000 */
[----:B------:R-:W-:Y:S02]  /*b630*/  SEL R26, RZ, 0x100, !P0 ;  /* 0x00000100ff1a7807 */ /* 0x000fe40004000000 */
[----:B------:R-:W-:Y:S02]  /*b640*/  LOP3.LUT R28, R28, R29, R27, 0xfe, !PT ;  /* 0x0000001d1c1c7212 */ /* 0x000fe400078efe1b */
[----:B------:R-:W-:Y:S02]  /*b650*/  SEL R27, RZ, 0x1, !P3 ;  /* 0x00000001ff1b7807 */ /* 0x000fe40005800000 */
[----:B------:R-:W-:Y:S01]  /*b660*/  LOP3.LUT R26, R26, R24, R25, 0xfe, !PT ;  /* 0x000000181a1a7212 */ /* 0x000fe200078efe19 */
[----:B------:R-:W-:Y:S01]  /*b670*/  IMAD.WIDE.U32 R24, R200, 0x20, R38 ;  /* 0x00000020c8187825 */ /* 0x000fe200078e0026 */
[----:B------:R-:W-:Y:S02]  /*b680*/  SEL R29, RZ, 0x1, !P5 ;  /* 0x00000001ff1d7807 */ /* 0x000fe40006800000 */
[----:B------:R-:W-:-:S02]  /*b690*/  LOP3.LUT R27, R28, R27, RZ, 0xfc, !PT ;  /* 0x0000001b1c1b7212 */ /* 0x000fc400078efcff */
[----:B------:R-:W-:Y:S01]  /*b6a0*/  LOP3.LUT R26, R26, R29, RZ, 0xfc, !PT ;  /* 0x0000001d1a1a7212 */ /* 0x000fe200078efcff */
[----:B------:R-:W-:Y:S01]  /*b6b0*/  IMAD.WIDE.U32 R28, R200, 0x8, R212 ;  /* 0x00000008c81c7825 */ /* 0x000fe200078e00d4 */
[----:B------:R-:W-:Y:S01]  /*b6c0*/  STG.E.128 desc[UR8][R24.64], R92 ;  /* 0x0000005c18007986 */ /* 0x000fe2000c101d08 */
[----:B------:R-:W-:-:S03]  /*b6d0*/  LOP3.LUT P6, RZ, R0, 0x4, RZ, 0xc0, !PT ;  /* 0x0000000400ff7812 */ /* 0x000fc600078cc0ff */
        /* <DEDUP_REMOVED lines=24> */
.L_x_28003:
        /* <DEDUP_REMOVED lines=13> */
.L_x_28005:
[----:B------:R-:W-:Y:S05]  /*b930*/  BSYNC.RECONVERGENT B1 ;  /* 0x0000000000017941 */ /* 0x000fea0003800200 */
.L_x_28004:
[----:B------:R-:W-:Y:S01]  /*b940*/  IMAD.WIDE.U32 R28, R10, -0x326172a9, RZ ;  /* 0xcd9e8d570a1c7825 */ /* 0x000fe200078e00ff */
[----:B0-----:R-:W-:-:S04]  /*b950*/  LOP3.LUT R30, R3, UR7, R7, 0x96, !PT ;  /* 0x00000007031e7c12 */ /* 0x001fc8000f8e9607 */
        /* <DEDUP_REMOVED lines=36> */
[----:B------:R-:W-:Y:S02]  /*bba0*/  LOP3.LUT R6, R190, R6, R31, 0x96, !PT ;  /* 0x00000006be067212 */ /* 0x000fe400078e961f */
[----:B------:R-:W-:Y:S02]  /*bbb0*/  MOV R4, R30 ;  /* 0x0000001e00047202 */ /* 0x000fe40000000f00 */
[----:B------:R-:W-:Y:S01]  /*bbc0*/  LOP3.LUT R7, R16, R28, R35, 0x96, !PT ;  /* 0x0000001c10077212 */ /* 0x000fe200078e9623 */
[----:B------:R-:W-:-:S07]  /*bbd0*/  IMAD.MOV.U32 R28, RZ, RZ, RZ ;  /* 0x000000ffff1c7224 */ /* 0x000fce00078e00ff */
.L_x_28002:
[----:B------:R-:W-:Y:S05]  /*bbe0*/  BSYNC.RECONVERGENT B0 ;  /* 0x0000000000007941 */ /* 0x000fea0003800200 */
.L_x_28001:
[----:B------:R-:W-:Y:S01]  /*bbf0*/  I2FP.F32.U32 R22, R29 ;  /* 0x0000001d00167245 */ /* 0x000fe20000201000 */
[----:B------:R-:W-:Y:S01]  /*bc00*/  BSSY.RECONVERGENT B0, `(.L_x_28006) ;  /* 0x0000050000007945 */ /* 0x000fe20003800200 */
[----:B-----5:R-:W-:Y:S01]  /*bc10*/  SHF.L.U32 R29, R24, 0x10, RZ ;  /* 0x00000010181d7819 */ /* 0x020fe200000006ff */
[----:B0-----:R-:W-:Y:S01]  /*bc20*/  IMAD.MOV.U32 R30, RZ, RZ, 0x2 ;  /* 0x00000002ff1e7424 */ /* 0x001fe200078e00ff */
        /* <DEDUP_REMOVED lines=20> */
.L_x_28008:
        /* <DEDUP_REMOVED lines=13> */
.L_x_28010:
[----:B------:R-:W-:Y:S05]  /*be40*/  BSYNC.RECONVERGENT B1 ;  /* 0x0000000000017941 */ /* 0x000fea0003800200 */
.L_x_28009:
        /* <DEDUP_REMOVED lines=43> */
.L_x_28007:
[----:B------:R-:W-:Y:S05]  /*c100*/  BSYNC.RECONVERGENT B0 ;  /* 0x0000000000007941 */ /* 0x000fea0003800200 */
.L_x_28006:
        /* <DEDUP_REMOVED lines=22> */
.L_x_28013:
        /* <DEDUP_REMOVED lines=13> */
.L_x_28015:
[----:B------:R-:W-:Y:S05]  /*c340*/  BSYNC.RECONVERGENT B1 ;  /* 0x0000000000017941 */ /* 0x000fea0003800200 */
.L_x_28014:
        /* <DEDUP_REMOVED lines=43> */
.L_x_28012:
[----:B------:R-:W-:Y:S05]  /*c600*/  BSYNC.RECONVERGENT B0 ;  /* 0x0000000000007941 */ /* 0x000fea0003800200 */
.L_x_28011:
[----:B------:R-:W-:Y:S01]  /*c610*/  I2FP.F32.U32 R24, R24 ;  /* 0x0000001800187245 */ /* 0x000fe20000201000 */
[----:B------:R-:W-:Y:S01]  /*c620*/  BSSY.RECONVERGENT B0, `(.L_x_28016) ;  /* 0x000004f000007945 */ /* 0x000fe20003800200 */
[C---:B------:R-:W-:Y:S02]  /*c630*/  SHF.L.U32 R29, R25.reuse, 0x10, RZ ;  /* 0x00000010191d7819 */ /* 0x040fe400000006ff */
        /* <DEDUP_REMOVED lines=20> */
.L_x_28018:
        /* <DEDUP_REMOVED lines=13> */
.L_x_28020:
[----:B------:R-:W-:Y:S05]  /*c850*/  BSYNC.RECONVERGENT B1 ;  /* 0x0000000000017941 */ /* 0x000fea0003800200 */
.L_x_28019:
        /* <DEDUP_REMOVED lines=43> */
.L_x_28017:
[----:B------:R-:W-:Y:S05]  /*cb10*/  BSYNC.RECONVERGENT B0 ;  /* 0x0000000000007941 */ /* 0x000fea0003800200 */
.L_x_28016:
        /* <DEDUP_REMOVED lines=22> */
.L_x_28023:
        /* <DEDUP_REMOVED lines=13> */
.L_x_28025:
[----:B------:R-:W-:Y:S05]  /*cd50*/  BSYNC.RECONVERGENT B1 ;  /* 0x0000000000017941 */ /* 0x000fea0003800200 */
.L_x_28024:
        /* <DEDUP_REMOVED lines=43> */
.L_x_28022:
[----:B------:R-:W-:Y:S05]  /*d010*/  BSYNC.RECONVERGENT B0 ;  /* 0x0000000000007941 */ /* 0x000fea0003800200 */
.L_x_28021:
        /* <DEDUP_REMOVED lines=23> */
.L_x_28028:
        /* <DEDUP_REMOVED lines=13> */
.L_x_28030:
[----:B------:R-:W-:Y:S05]  /*d260*/  BSYNC.RECONVERGENT B1 ;  /* 0x0000000000017941 */ /* 0x000fea0003800200 */
.L_x_28029:
        /* <DEDUP_REMOVED lines=43> */
.L_x_28027:
[----:B------:R-:W-:Y:S05]  /*d520*/  BSYNC.RECONVERGENT B0 ;  /* 0x0000000000007941 */ /* 0x000fea0003800200 */
.L_x_28026:
        /* <DEDUP_REMOVED lines=22> */
.L_x_28033:
        /* <DEDUP_REMOVED lines=13> */
.L_x_28035:
[----:B------:R-:W-:Y:S05]  /*d760*/  BSYNC.RECONVERGENT B1 ;  /* 0x0000000000017941 */ /* 0x000fea0003800200 */
.L_x_28034:
        /* <DEDUP_REMOVED lines=43> */
.L_x_28032:
[----:B------:R-:W-:Y:S05]  /*da20*/  BSYNC.RECONVERGENT B0 ;  /* 0x0000000000007941 */ /* 0x000fea0003800200 */
.L_x_28031:
        /* <DEDUP_REMOVED lines=23> */
.L_x_28038:
        /* <DEDUP_REMOVED lines=15> */
.L_x_28040:
[----:B------:R-:W-:Y:S05]  /*dc90*/  BSYNC.RECONVERGENT B1 ;  /* 0x0000000000017941 */ /* 0x000fea0003800200 */
.L_x_28039:
        /* <DEDUP_REMOVED lines=43> */
.L_x_28037:
[----:B------:R-:W-:Y:S05]  /*df50*/  BSYNC.RECONVERGENT B0 ;  /* 0x0000000000007941 */ /* 0x000fea0003800200 */
.L_x_28036:
        /* <DEDUP_REMOVED lines=10> */
.L_x_28000:
        /* <DEDUP_REMOVED lines=16> */
.L_x_28044:
        /* <DEDUP_REMOVED lines=13> */
.L_x_28046:
[----:B------:R-:W-:Y:S05]  /*e1d0*/  BSYNC.RECONVERGENT B1 ;  /* 0x0000000000017941 */ /* 0x000fea0003800200 */
.L_x_28045:
        /* <DEDUP_REMOVED lines=42> */
.L_x_28043:
[----:B------:R-:W-:Y:S05]  /*e480*/  BSYNC.RECONVERGENT B0 ;  /* 0x0000000000007941 */ /* 0x000fea0003800200 */
.L_x_28042:
[----:B------:R-:W-:Y:S01]  /*e490*/  ISETP.NE.AND P0, PT, R30, 0x1, PT ;  /* 0x000000011e00780c */ /* 0x000fe20003f05270 */
[C---:B-----5:R-:W-:Y:S01]  /*e4a0*/  IMAD.U32 R29, R24.reuse, 0x10000, RZ ;  /* 0x00010000181d7824 */ /* 0x060fe200078e00ff */
        /* <DEDUP_REMOVED lines=8> */
[----:B------:R-:W-:-:S04]  /*e530*/  FSETP.LE.FTZ.AND P1, PT, R22, R11, PT ;  /* 0x0000000b1600720b */ /* 0x000fc80003f33000 */
        /* <DEDUP_REMOVED lines=10> */
.L_x_28049:
        /* <DEDUP_REMOVED lines=13> */
.L_x_28051:
[----:B------:R-:W-:Y:S05]  /*e6b0*/  BSYNC.RECONVERGENT B1 ;  /* 0x0000000000017941 */ /* 0x000fea0003800200 */
.L_x_28050:
        /* <DEDUP_REMOVED lines=43> */
.L_x_28048:
[----:B------:R-:W-:Y:S05]  /*e970*/  BSYNC.RECONVERGENT B0 ;  /* 0x0000000000007941 */ /* 0x000fea0003800200 */
.L_x_28047:
        /* <DEDUP_REMOVED lines=19> */
.L_x_28054:
        /* <DEDUP_REMOVED lines=13> */
.L_x_28056:
[----:B------:R-:W-:Y:S05]  /*eb80*/  BSYNC.RECONVERGENT B1 ;  /* 0x0000000000017941 */ /* 0x000fea0003800200 */
.L_x_28055:
        /* <DEDUP_REMOVED lines=43> */
.L_x_28053:
[----:B------:R-:W-:Y:S05]  /*ee40*/  BSYNC.RECONVERGENT B0 ;  /* 0x0000000000007941 */ /* 0x000fea0003800200 */
.L_x_28052:
        /* <DEDUP_REMOVED lines=20> */
.L_x_28059:
        /* <DEDUP_REMOVED lines=13> */
.L_x_28061:
[----:B------:R-:W-:Y:S05]  /*f060*/  BSYNC.RECONVERGENT B1 ;  /* 0x0000000000017941 */ /* 0x000fea0003800200 */
.L_x_28060:
        /* <DEDUP_REMOVED lines=43> */
.L_x_28058:
[----:B------:R-:W-:Y:S05]  /*f320*/  BSYNC.RECONVERGENT B0 ;  /* 0x0000000000007941 */ /* 0x000fea0003800200 */
.L_x_28057:
        /* <DEDUP_REMOVED lines=19> */
.L_x_28064:
        /* <DEDUP_REMOVED lines=13> */
.L_x_28066:
[----:B------:R-:W-:Y:S05]  /*f530*/  BSYNC.RECONVERGENT B1 ;  /* 0x0000000000017941 */ /* 0x000fea0003800200 */
.L_x_28065:
        /* <DEDUP_REMOVED lines=43> */
.L_x_28063:
[----:B------:R-:W-:Y:S05]  /*f7f0*/  BSYNC.RECONVERGENT B0 ;  /* 0x0000000000007941 */ /* 0x000fea0003800200 */
.L_x_28062:
        /* <DEDUP_REMOVED lines=20> */
.L_x_28069:
        /* <DEDUP_REMOVED lines=13> */
.L_x_28071:
[----:B------:R-:W-:Y:S05]  /*fa10*/  BSYNC.RECONVERGENT B1 ;  /* 0x0000000000017941 */ /* 0x000fea0003800200 */
.L_x_28070:
        /* <DEDUP_REMOVED lines=43> */
.L_x_28068:
[----:B------:R-:W-:Y:S05]  /*fcd0*/  BSYNC.RECONVERGENT B0 ;  /* 0x0000000000007941 */ /* 0x000fea0003800200 */
.L_x_28067:
        /* <DEDUP_REMOVED lines=19> */
.L_x_28074:
        /* <DEDUP_REMOVED lines=13> */
.L_x_28076:
[----:B------:R-:W-:Y:S05]  /*fee0*/  BSYNC.RECONVERGENT B1 ;  /* 0x0000000000017941 */ /* 0x000fea0003800200 */
.L_x_28075:
        /* <DEDUP_REMOVED lines=43> */
.L_x_28073:
[----:B------:R-:W-:Y:S05]  /*101a0*/  BSYNC.RECONVERGENT B0 ;  /* 0x0000000000007941 */ /* 0x000fea0003800200 */
.L_x_28072:
        /* <DEDUP_REMOVED lines=20> */
.L_x_28079:
        /* <DEDUP_REMOVED lines=15> */
.L_x_28081:
[----:B------:R-:W-:Y:S05]  /*103e0*/  BSYNC.RECONVERGENT B1 ;  /* 0x0000000000017941 */ /* 0x000fea0003800200 */
.L_x_28080:
        /* <DEDUP_REMOVED lines=43> */
.L_x_28078:
[----:B------:R-:W-:Y:S05]  /*106a0*/  BSYNC.RECONVERGENT B0 ;  /* 0x0000000000007941 */ /* 0x000fea0003800200 */
.L_x_28077:
        /* <DEDUP_REMOVED lines=16> */
.L_x_28041:
        /* <DEDUP_REMOVED lines=12> */
[----:B------:R-:W-:-:S02]  /*10870*/  IADD3 R198, PT, PT, R2, 0x60, RZ ;  /* 0x0000006002c67810 */ /* 0x000fc40007ffe0ff */
[----:B------:R-:W-:Y:S01]  /*10880*/  LOP3.LUT R27, R27, R26, RZ, 0xfc, !PT ;  /* 0x0000001a1b1b7212 */ /* 0x000fe200078efcff */
[----:B------:R-:W-:Y:S01]  /*10890*/  STG.E.128 desc[UR8][R24.64], R84 ;  /* 0x0000005418007986 */ /* 0x000fe2000c101d08 */
[----:B------:R-:W-:Y:S01]  /*108a0*/  LOP3.LUT R26, R22, R29, RZ, 0xfc, !PT ;  /* 0x0000001d161a7212 */ /* 0x000fe200078efcff */
[----:B------:R-:W-:Y:S01]  /*108b0*/  IMAD.WIDE.U32 R28, R199, 0x8, R212 ;  /* 0x00000008c71c7825 */ /* 0x000fe200078e00d4 */
[----:B------:R-:W-:Y:S01]  /*108c0*/  LOP3.LUT P6, RZ, R0, 0x4, RZ, 0xc0, !PT ;  /* 0x0000000400ff7812 */ /* 0x000fe200078cc0ff */
[----:B------:R-:W-:Y:S02]  /*108d0*/  STG.E.128 desc[UR8][R24.64+0x10], R80 ;  /* 0x0000105018007986 */ /* 0x000fe4000c101d08 */
[----:B------:R-:W-:Y:S02]  /*108e0*/  IMAD.WIDE.U32 R30, R198, 0x10, R186 ;  /* 0x00000010c61e7825 */ /* 0x000fe400078e00ba */
[----:B------:R0:W-:Y:S04]  /*108f0*/  STG.E.64 desc[UR8][R28.64], R26 ;  /* 0x0000001a1c007986 */ /* 0x0001e8000c101b08 */
[----:B0-----:R0:W5:Y:S04]  /*10900*/  LDG.E.128 R24, desc[UR8][R30.64] ;  /* 0x000000081e187981 */ /* 0x001168000c1e1d00 */
        /* <DEDUP_REMOVED lines=21> */
.L_x_28085:
        /* <DEDUP_REMOVED lines=13> */
.L_x_28087:
[----:B------:R-:W-:Y:S05]  /*10b30*/  BSYNC.RECONVERGENT B1 ;  /* 0x0000000000017941 */ /* 0x000fea0003800200 */
.L_x_28086:
        /* <DEDUP_REMOVED lines=43> */
.L_x_28084:
[----:B------:R-:W-:Y:S05]  /*10df0*/  BSYNC.RECONVERGENT B0 ;  /* 0x0000000000007941 */ /* 0x000fea0003800200 */
.L_x_28083:
        /* <DEDUP_REMOVED lines=24> */
.L_x_28090:
        /* <DEDUP_REMOVED lines=13> */
.L_x_28092:
[----:B------:R-:W-:Y:S05]  /*11050*/  BSYNC.RECONVERGENT B1 ;  /* 0x0000000000017941 */ /* 0x000fea0003800200 */
.L_x_28091:
        /* <DEDUP_REMOVED lines=43> */
.L_x_28089:
[----:B------:R-:W-:Y:S05]  /*11310*/  BSYNC.RECONVERGENT B0 ;  /* 0x0000000000007941 */ /* 0x000fea0003800200 */
.L_x_28088:
        /* <DEDUP_REMOVED lines=22> */
.L_x_28095:
        /* <DEDUP_REMOVED lines=13> */
.L_x_28097:
[----:B------:R-:W-:Y:S05]  /*11550*/  BSYNC.RECONVERGENT B1 ;  /* 0x0000000000017941 */ /* 0x000fea0003800200 */
.L_x_28096:
        /* <DEDUP_REMOVED lines=43> */
.L_x_28094:
[----:B------:R-:W-:Y:S05]  /*11810*/  BSYNC.RECONVERGENT B0 ;  /* 0x0000000000007941 */ /* 0x000fea0003800200 */
.L_x_28093:
        /* <DEDUP_REMOVED lines=23> */
.L_x_28100:
        /* <DEDUP_REMOVED lines=13> */
.L_x_28102:
[----:B------:R-:W-:Y:S05]  /*11a60*/  BSYNC.RECONVERGENT B1 ;  /* 0x0000000000017941 */ /* 0x000fea0003800200 */
.L_x_28101:
        /* <DEDUP_REMOVED lines=43> */
.L_x_28099:
[----:B------:R-:W-:Y:S05]  /*11d20*/  BSYNC.RECONVERGENT B0 ;  /* 0x0000000000007941 */ /* 0x000fea0003800200 */
.L_x_28098:
        /* <DEDUP_REMOVED lines=22> */
.L_x_28105:
        /* <DEDUP_REMOVED lines=13> */
.L_x_28107:
[----:B------:R-:W-:Y:S05]  /*11f60*/  BSYNC.RECONVERGENT B1 ;  /* 0x0000000000017941 */ /* 0x000fea0003800200 */
.L_x_28106:
        /* <DEDUP_REMOVED lines=43> */
.L_x_28104:
[----:B------:R-:W-:Y:S05]  /*12220*/  BSYNC.RECONVERGENT B0 ;  /* 0x0000000000007941 */ /* 0x000fea0003800200 */
.L_x_28103:
        /* <DEDUP_REMOVED lines=23> */
.L_x_28110:
        /* <DEDUP_REMOVED lines=13> */
.L_x_28112:
[----:B------:R-:W-:Y:S05]  /*12470*/  BSYNC.RECONVERGENT B1 ;  /* 0x0000000000017941 */ /* 0x000fea0003800200 */
.L_x_28111:
        /* <DEDUP_REMOVED lines=43> */
.L_x_28109:
[----:B------:R-:W-:Y:S05]  /*12730*/  BSYNC.RECONVERGENT B0 ;  /* 0x0000000000007941 */ /* 0x000fea0003800200 */
.L_x_28108:
        /* <DEDUP_REMOVED lines=22> */
.L_x_28115:
        /* <DEDUP_REMOVED lines=13> */
.L_x_28117:
[----:B------:R-:W-:Y:S05]  /*12970*/  BSYNC.RECONVERGENT B1 ;  /* 0x0000000000017941 */ /* 0x000fea0003800200 */
.L_x_28116:
        /* <DEDUP_REMOVED lines=43> */
.L_x_28114:
[----:B------:R-:W-:Y:S05]  /*12c30*/  BSYNC.RECONVERGENT B0 ;  /* 0x0000000000007941 */ /* 0x000fea0003800200 */
.L_x_28113:
        /* <DEDUP_REMOVED lines=10> */
[----:B------:R-:W-:Y:S01]  /*12ce0*/  PRMT R25, R27, 0x7632, R25 ;  /* 0x000076321b197816 */ /* 0x000fe20000000019 */
[----:B------:R-:W-:Y:S01]  /*12cf0*/  IMAD.MOV.U32 R27, RZ, RZ, R4 ;  /* 0x000000ffff1b7224 */ /* 0x000fe200078e0004 */
[----:B------:R-:W-:Y:S01]  /*12d00*/  PLOP3.LUT P5, PT, P5, PT, PT, 0x8, 0x80 ;  /* 0x000000000080781c */ /* 0x000fe20002fae170 */
[----:B------:R-:W-:Y:S01]  /*12d10*/  FADD.FTZ R74, R74, R29 ;  /* 0x0000001d4a4a7221 */ /* 0x000fe20000010000 */
        /* <DEDUP_REMOVED lines=9> */
.L_x_28120:
        /* <DEDUP_REMOVED lines=15> */
.L_x_28122:
[----:B------:R-:W-:Y:S05]  /*12ea0*/  BSYNC.RECONVERGENT B1 ;  /* 0x0000000000017941 */ /* 0x000fea0003800200 */
.L_x_28121:
        /* <DEDUP_REMOVED lines=43> */
.L_x_28119:
[----:B------:R-:W-:Y:S05]  /*13160*/  BSYNC.RECONVERGENT B0 ;  /* 0x0000000000007941 */ /* 0x000fea0003800200 */
.L_x_28118:
        /* <DEDUP_REMOVED lines=10> */
.L_x_28082:
        /* <DEDUP_REMOVED lines=16> */
.L_x_28126:
        /* <DEDUP_REMOVED lines=13> */
.L_x_28128:
[----:B------:R-:W-:Y:S05]  /*133e0*/  BSYNC.RECONVERGENT B1 ;  /* 0x0000000000017941 */ /* 0x000fea0003800200 */
.L_x_28127:
        /* <DEDUP_REMOVED lines=43> */
.L_x_28125:
[----:B------:R-:W-:Y:S05]  /*136a0*/  BSYNC.RECONVERGENT B0 ;  /* 0x0000000000007941 */ /* 0x000fea0003800200 */
.L_x_28124:
        /* <DEDUP_REMOVED lines=21> */
.L_x_28131:
        /* <DEDUP_REMOVED lines=13> */
.L_x_28133:
[----:B------:R-:W-:Y:S05]  /*138d0*/  BSYNC.RECONVERGENT B1 ;  /* 0x0000000000017941 */ /* 0x000fea0003800200 */
.L_x_28132:
        /* <DEDUP_REMOVED lines=43> */
.L_x_28130:
[----:B------:R-:W-:Y:S05]  /*13b90*/  BSYNC.RECONVERGENT B0 ;  /* 0x0000000000007941 */ /* 0x000fea0003800200 */
.L_x_28129:
        /* <DEDUP_REMOVED lines=19> */
.L_x_28136:
        /* <DEDUP_REMOVED lines=13> */
.L_x_28138:
[----:B------:R-:W-:Y:S05]  /*13da0*/  BSYNC.RECONVERGENT B1 ;  /* 0x0000000000017941 */ /* 0x000fea0003800200 */
.L_x_28137:
        /* <DEDUP_REMOVED lines=43> */
.L_x_28135:
[----:B------:R-:W-:Y:S05]  /*14060*/  BSYNC.RECONVERGENT B0 ;  /* 0x0000000000007941 */ /* 0x000fea0003800200 */
.L_x_28134:
        /* <DEDUP_REMOVED lines=20> */
.L_x_28141:
        /* <DEDUP_REMOVED lines=13> */
.L_x_28143:
[----:B------:R-:W-:Y:S05]  /*14280*/  BSYNC.RECONVERGENT B1 ;  /* 0x0000000000017941 */ /* 0x000fea0003800200 */
.L_x_28142:
        /* <DEDUP_REMOVED lines=43> */
.L_x_28140:
[----:B------:R-:W-:Y:S05]  /*14540*/  BSYNC.RECONVERGENT B0 ;  /* 0x0000000000007941 */ /* 0x000fea0003800200 */
.L_x_28139:
        /* <DEDUP_REMOVED lines=19> */
.L_x_28146:
        /* <DEDUP_REMOVED lines=13> */
.L_x_28148:
[----:B------:R-:W-:Y:S05]  /*14750*/  BSYNC.RECONVERGENT B1 ;  /* 0x0000000000017941 */ /* 0x000fea0003800200 */
.L_x_28147:
        /* <DEDUP_REMOVED lines=43> */
.L_x_28145:
[----:B------:R-:W-:Y:S05]  /*14a10*/  BSYNC.RECONVERGENT B0 ;  /* 0x0000000000007941 */ /* 0x000fea0003800200 */
.L_x_28144:
        /* <DEDUP_REMOVED lines=20> */
.L_x_28151:
        /* <DEDUP_REMOVED lines=13> */
.L_x_28153:
[----:B------:R-:W-:Y:S05]  /*14c30*/  BSYNC.RECONVERGENT B1 ;  /* 0x0000000000017941 */ /* 0x000fea0003800200 */
.L_x_28152:
        /* <DEDUP_REMOVED lines=43> */
.L_x_28150:
[----:B------:R-:W-:Y:S05]  /*14ef0*/  BSYNC.RECONVERGENT B0 ;  /* 0x0000000000007941 */ /* 0x000fea0003800200 */
.L_x_28149:
        /* <DEDUP_REMOVED lines=19> */
.L_x_28156:
        /* <DEDUP_REMOVED lines=13> */
.L_x_28158:
[----:B------:R-:W-:Y:S05]  /*15100*/  BSYNC.RECONVERGENT B1 ;  /* 0x0000000000017941 */ /* 0x000fea0003800200 */
.L_x_28157:
        /* <DEDUP_REMOVED lines=43> */
.L_x_28155:
[----:B------:R-:W-:Y:S05]  /*153c0*/  BSYNC.RECONVERGENT B0 ;  /* 0x0000000000007941 */ /* 0x000fea0003800200 */
.L_x_28154:
        /* <DEDUP_REMOVED lines=20> */
.L_x_28161:
        /* <DEDUP_REMOVED lines=15> */
.L_x_28163:
[----:B------:R-:W-:Y:S05]  /*15600*/  BSYNC.RECONVERGENT B1 ;  /* 0x0000000000017941 */ /* 0x000fea0003800200 */
.L_x_28162:
        /* <DEDUP_REMOVED lines=43> */
.L_x_28160:
[----:B------:R-:W-:Y:S05]  /*158c0*/  BSYNC.RECONVERGENT B0 ;  /* 0x0000000000007941 */ /* 0x000fea0003800200 */
.L_x_28159:
        /* <DEDUP_REMOVED lines=16> */
.L_x_28123:
        /* <DEDUP_REMOVED lines=43> */
.L_x_28167:
        /* <DEDUP_REMOVED lines=13> */
.L_x_28169:
[----:B------:R-:W-:Y:S05]  /*15d50*/  BSYNC.RECONVERGENT B1 ;  /* 0x0000000000017941 */ /* 0x000fea0003800200 */
.L_x_28168:
        /* <DEDUP_REMOVED lines=42> */
.L_x_28166:
[----:B------:R-:W-:Y:S05]  /*16000*/  BSYNC.RECONVERGENT B0 ;  /* 0x0000000000007941 */ /* 0x000fea0003800200 */
.L_x_28165:
        /* <DEDUP_REMOVED lines=24> */
.L_x_28172:
        /* <DEDUP_REMOVED lines=13> */
.L_x_28174:
[----:B------:R-:W-:Y:S05]  /*16260*/  BSYNC.RECONVERGENT B1 ;  /* 0x0000000000017941 */ /* 0x000fea0003800200 */
.L_x_28173:
        /* <DEDUP_REMOVED lines=43> */
.L_x_28171:
[----:B------:R-:W-:Y:S05]  /*16520*/  BSYNC.RECONVERGENT B0 ;  /* 0x0000000000007941 */ /* 0x000fea0003800200 */
.L_x_28170:
        /* <DEDUP_REMOVED lines=22> */
.L_x_28177:
        /* <DEDUP_REMOVED lines=13> */
.L_x_28179:
[----:B------:R-:W-:Y:S05]  /*16760*/  BSYNC.RECONVERGENT B1 ;  /* 0x0000000000017941 */ /* 0x000fea0003800200 */
.L_x_28178:
        /* <DEDUP_REMOVED lines=43> */
.L_x_28176:
[----:B------:R-:W-:Y:S05]  /*16a20*/  BSYNC.RECONVERGENT B0 ;  /* 0x0000000000007941 */ /* 0x000fea0003800200 */
.L_x_28175:
        /* <DEDUP_REMOVED lines=23> */
.L_x_28182:
        /* <DEDUP_REMOVED lines=13> */
.L_x_28184:
[----:B------:R-:W-:Y:S05]  /*16c70*/  BSYNC.RECONVERGENT B1 ;  /* 0x0000000000017941 */ /* 0x000fea0003800200 */
.L_x_28183:
        /* <DEDUP_REMOVED lines=43> */
.L_x_28181:
[----:B------:R-:W-:Y:S05]  /*16f30*/  BSYNC.RECONVERGENT B0 ;  /* 0x0000000000007941 */ /* 0x000fea0003800200 */
.L_x_28180:
        /* <DEDUP_REMOVED lines=22> */
.L_x_28187:
        /* <DEDUP_REMOVED lines=13> */
.L_x_28189:
[----:B------:R-:W-:Y:S05]  /*17170*/  BSYNC.RECONVERGENT B1 ;  /* 0x0000000000017941 */ /* 0x000fea0003800200 */
.L_x_28188:
        /* <DEDUP_REMOVED lines=43> */
.L_x_28186:
[----:B------:R-:W-:Y:S05]  /*17430*/  BSYNC.RECONVERGENT B0 ;  /* 0x0000000000007941 */ /* 0x000fea0003800200 */
.L_x_28185:
        /* <DEDUP_REMOVED lines=23> */
.L_x_28192:
        /* <DEDUP_REMOVED lines=13> */
.L_x_28194:
[----:B------:R-:W-:Y:S05]  /*17680*/  BSYNC.RECONVERGENT B1 ;  /* 0x0000000000017941 */ /* 0x000fea0003800200 */
.L_x_28193:
        /* <DEDUP_REMOVED lines=43> */
.L_x_28191:
[----:B------:R-:W-:Y:S05]  /*17940*/  BSYNC.RECONVERGENT B0 ;  /* 0x0000000000007941 */ /* 0x000fea0003800200 */
.L_x_28190:
        /* <DEDUP_REMOVED lines=22> */
.L_x_28197:
        /* <DEDUP_REMOVED lines=13> */
.L_x_28199:
[----:B------:R-:W-:Y:S05]  /*17b80*/  BSYNC.RECONVERGENT B1 ;  /* 0x0000000000017941 */ /* 0x000fea0003800200 */
.L_x_28198:
        /* <DEDUP_REMOVED lines=43> */
.L_x_28196:
[----:B------:R-:W-:Y:S05]  /*17e40*/  BSYNC.RECONVERGENT B0 ;  /* 0x0000000000007941 */ /* 0x000fea0003800200 */
.L_x_28195:
        /* <DEDUP_REMOVED lines=23> */
.L_x_28202:
        /* <DEDUP_REMOVED lines=15> */
.L_x_28204:
[----:B------:R-:W-:Y:S05]  /*180b0*/  BSYNC.RECONVERGENT B1 ;  /* 0x0000000000017941 */ /* 0x000fea0003800200 */
.L_x_28203:
        /* <DEDUP_REMOVED lines=43> */
.L_x_28201:
[----:B------:R-:W-:Y:S05]  /*18370*/  BSYNC.RECONVERGENT B0 ;  /* 0x0000000000007941 */ /* 0x000fea0003800200 */
.L_x_28200:
        /* <DEDUP_REMOVED lines=10> */
.L_x_28164:
        /* <DEDUP_REMOVED lines=16> */
.L_x_28208:
        /* <DEDUP_REMOVED lines=13> */
.L_x_28210:
[----:B------:R-:W-:Y:S05]  /*185f0*/  BSYNC.RECONVERGENT B1 ;  /* 0x0000000000017941 */ /* 0x000fea0003800200 */
.L_x_28209:
        /* <DEDUP_REMOVED lines=42> */
.L_x_28207:
[----:B------:R-:W-:Y:S05]  /*188a0*/  BSYNC.RECONVERGENT B0 ;  /* 0x0000000000007941 */ /* 0x000fea0003800200 */
.L_x_28206:
        /* <DEDUP_REMOVED lines=21> */
.L_x_28213:
        /* <DEDUP_REMOVED lines=13> */
.L_x_28215:
[----:B------:R-:W-:Y:S05]  /*18ad0*/  BSYNC.RECONVERGENT B1 ;  /* 0x0000000000017941 */ /* 0x000fea0003800200 */
.L_x_28214:
        /* <DEDUP_REMOVED lines=43> */
.L_x_28212:
[----:B------:R-:W-:Y:S05]  /*18d90*/  BSYNC.RECONVERGENT B0 ;  /* 0x0000000000007941 */ /* 0x000fea0003800200 */
.L_x_28211:
        /* <DEDUP_REMOVED lines=19> */
.L_x_28218:
        /* <DEDUP_REMOVED lines=13> */
.L_x_28220:
[----:B------:R-:W-:Y:S05]  /*18fa0*/  BSYNC.RECONVERGENT B1 ;  /* 0x0000000000017941 */ /* 0x000fea0003800200 */
.L_x_28219:
        /* <DEDUP_REMOVED lines=43> */
.L_x_28217:
[----:B------:R-:W-:Y:S05]  /*19260*/  BSYNC.RECONVERGENT B0 ;  /* 0x0000000000007941 */ /* 0x000fea0003800200 */
.L_x_28216:
        /* <DEDUP_REMOVED lines=20> */
.L_x_28223:
        /* <DEDUP_REMOVED lines=13> */
.L_x_28225:
[----:B------:R-:W-:Y:S05]  /*19480*/  BSYNC.RECONVERGENT B1 ;  /* 0x0000000000017941 */ /* 0x000fea0003800200 */
.L_x_28224:
        /* <DEDUP_REMOVED lines=43> */
.L_x_28222:
[----:B------:R-:W-:Y:S05]  /*19740*/  BSYNC.RECONVERGENT B0 ;  /* 0x0000000000007941 */ /* 0x000fea0003800200 */
.L_x_28221:
        /* <DEDUP_REMOVED lines=19> */
.L_x_28228:
        /* <DEDUP_REMOVED lines=13> */
.L_x_28230:
[----:B------:R-:W-:Y:S05]  /*19950*/  BSYNC.RECONVERGENT B1 ;  /* 0x0000000000017941 */ /* 0x000fea0003800200 */
.L_x_28229:
        /* <DEDUP_REMOVED lines=43> */
.L_x_28227:
[----:B------:R-:W-:Y:S05]  /*19c10*/  BSYNC.RECONVERGENT B0 ;  /* 0x0000000000007941 */ /* 0x000fea0003800200 */
.L_x_28226:
        /* <DEDUP_REMOVED lines=20> */
.L_x_28233:
        /* <DEDUP_REMOVED lines=13> */
.L_x_28235:
[----:B------:R-:W-:Y:S05]  /*19e30*/  BSYNC.RECONVERGENT B1 ;  /* 0x0000000000017941 */ /* 0x000fea0003800200 */
.L_x_28234:
        /* <DEDUP_REMOVED lines=43> */
.L_x_28232:
[----:B------:R-:W-:Y:S05]  /*1a0f0*/  BSYNC.RECONVERGENT B0 ;  /* 0x0000000000007941 */ /* 0x000fea0003800200 */
.L_x_28231:
        /* <DEDUP_REMOVED lines=19> */
.L_x_28238:
        /* <DEDUP_REMOVED lines=13> */
.L_x_28240:
[----:B------:R-:W-:Y:S05]  /*1a300*/  BSYNC.RECONVERGENT B1 ;  /* 0x0000000000017941 */ /* 0x000fea0003800200 */
.L_x_28239:
        /* <DEDUP_REMOVED lines=43> */
.L_x_28237:
[----:B------:R-:W-:Y:S05]  /*1a5c0*/  BSYNC.RECONVERGENT B0 ;  /* 0x0000000000007941 */ /* 0x000fea0003800200 */
.L_x_28236:
        /* <DEDUP_REMOVED lines=20> */
.L_x_28243:
        /* <DEDUP_REMOVED lines=15> */
.L_x_28245:
[----:B------:R-:W-:Y:S05]  /*1a800*/  BSYNC.RECONVERGENT B1 ;  /* 0x0000000000017941 */ /* 0x000fea0003800200 */
.L_x_28244:
        /* <DEDUP_REMOVED lines=43> */
.L_x_28242:
[----:B------:R-:W-:Y:S05]  /*1aac0*/  BSYNC.RECONVERGENT B0 ;  /* 0x0000000000007941 */ /* 0x000fea0003800200 */
.L_x_28241:
        /* <DEDUP_REMOVED lines=16> */
.L_x_28205:
[----:B------:R-:W-:Y:S02]  /*1abd0*/  SEL R27, RZ, 0x10000, !P5 ;  /* 0x00010000ff1b7807 */ /* 0x000fe40006800000 */
[----:B------:R-:W-:Y:S02]  /*1abe0*/  SEL R24, RZ, 0x1000000, !P6 ;  /* 0x01000000ff187807 */ /* 0x000fe40007000000 */
[----:B------:R-:W-:Y:S02]  /*1abf0*/  ISETP.NE.AND P5, PT, R22, RZ, PT ;  /* 0x000000ff1600720c */ /* 0x000fe40003fa5270 */
        /* <DEDUP_REMOVED lines=40> */
.L_x_28249:
        /* <DEDUP_REMOVED lines=13> */
.L_x_28251:
[----:B------:R-:W-:Y:S05]  /*1af50*/  BSYNC.RECONVERGENT B1 ;  /* 0x0000000000017941 */ /* 0x000fea0003800200 */
.L_x_28250:
        /* <DEDUP_REMOVED lines=42> */
.L_x_28248:
[----:B------:R-:W-:Y:S05]  /*1b200*/  BSYNC.RECONVERGENT B0 ;  /* 0x0000000000007941 */ /* 0x000fea0003800200 */
.L_x_28247:
[----:B0-----:R-:W-:Y:S01]  /*1b210*/  I2FP.F32.U32 R30, R29 ;  /* 0x0000001d001e7245 */ /* 0x001fe20000201000 */
[----:B-----5:R-:W-:Y:S01]  /*1b220*/  IMAD.U32 R29, R24, 0x10000, RZ ;  /* 0x00010000181d7824 */ /* 0x020fe200078e00ff */
[----:B------:R-:W-:Y:S01]  /*1b230*/  ISETP.NE.AND P1, PT, R28, 0x1, PT ;  /* 0x000000011c00780c */ /* 0x000fe20003f25270 */
[----:B------:R-:W-:Y:S01]  /*1b240*/  BSSY.RECONVERGENT B0, `(.L_x_28252) ;  /* 0x000004e000007945 */ /* 0x000fe20003800200 */
[----:B------:R-:W-:Y:S01]  /*1b250*/  PRMT R35, R24, 0x7632, R35 ;  /* 0x0000763218237816 */ /* 0x000fe20000000023 */
[----:B------:R-:W-:Y:S01]  /*1b260*/  FFMA.FTZ R30, R30, R201, 1.1641532182693481445e-10 ;  /* 0x2f0000001e1e7423 */ /* 0x000fe200000100c9 */
[----:B------:R-:W-:-:S04]  /*1b270*/  FMUL.FTZ R29, R29, R196 ;  /* 0x000000c41d1d7220 */ /* 0x000fc80000410000 */
[----:B------:R-:W-:Y:S01]  /*1b280*/  FMUL.FTZ R29, R29, R12 ;  /* 0x0000000c1d1d7220 */ /* 0x000fe20000410000 */
[----:B------:R-:W-:Y:S01]  /*1b290*/  FSETP.GTU.FTZ.AND P0, PT, R30, R11, PT ;  /* 0x0000000b1e00720b */ /* 0x000fe20003f1c000 */
[----:B------:R-:W-:-:S03]  /*1b2a0*/  HFMA2 R30, -RZ, RZ, 0, 1.1920928955078125e-07 ;  /* 0x00000002ff1e7431 */ /* 0x000fc600000001ff */
        /* <DEDUP_REMOVED lines=14> */
.L_x_28254:
        /* <DEDUP_REMOVED lines=13> */
.L_x_28256:
[----:B------:R-:W-:Y:S05]  /*1b460*/  BSYNC.RECONVERGENT B1 ;  /* 0x0000000000017941 */ /* 0x000fea0003800200 */
.L_x_28255:
        /* <DEDUP_REMOVED lines=43> */
.L_x_28253:
[----:B------:R-:W-:Y:S05]  /*1b720*/  BSYNC.RECONVERGENT B0 ;  /* 0x0000000000007941 */ /* 0x000fea0003800200 */
.L_x_28252:
        /* <DEDUP_REMOVED lines=22> */
.L_x_28259:
        /* <DEDUP_REMOVED lines=13> */
.L_x_28261:
[----:B------:R-:W-:Y:S05]  /*1b960*/  BSYNC.RECONVERGENT B1 ;  /* 0x0000000000017941 */ /* 0x000fea0003800200 */
.L_x_28260:
        /* <DEDUP_REMOVED lines=43> */
.L_x_28258:
[----:B------:R-:W-:Y:S05]  /*1bc20*/  BSYNC.RECONVERGENT B0 ;  /* 0x0000000000007941 */ /* 0x000fea0003800200 */
.L_x_28257:
        /* <DEDUP_REMOVED lines=23> */
.L_x_28264:
        /* <DEDUP_REMOVED lines=13> */
.L_x_28266:
[----:B------:R-:W-:Y:S05]  /*1be70*/  BSYNC.RECONVERGENT B1 ;  /* 0x0000000000017941 */ /* 0x000fea0003800200 */
.L_x_28265:
        /* <DEDUP_REMOVED lines=43> */
.L_x_28263:
[----:B------:R-:W-:Y:S05]  /*1c130*/  BSYNC.RECONVERGENT B0 ;  /* 0x0000000000007941 */ /* 0x000fea0003800200 */
.L_x_28262:
        /* <DEDUP_REMOVED lines=22> */
.L_x_28269:
        /* <DEDUP_REMOVED lines=13> */
.L_x_28271:
[----:B------:R-:W-:Y:S05]  /*1c370*/  BSYNC.RECONVERGENT B1 ;  /* 0x0000000000017941 */ /* 0x000fea0003800200 */
.L_x_28270:
        /* <DEDUP_REMOVED lines=43> */
.L_x_28268:
[----:B------:R-:W-:Y:S05]  /*1c630*/  BSYNC.RECONVERGENT B0 ;  /* 0x0000000000007941 */ /* 0x000fea0003800200 */
.L_x_28267:
        /* <DEDUP_REMOVED lines=23> */
.L_x_28274:
        /* <DEDUP_REMOVED lines=13> */
.L_x_28276:
[----:B------:R-:W-:Y:S05]  /*1c880*/  BSYNC.RECONVERGENT B1 ;  /* 0x0000000000017941 */ /* 0x000fea0003800200 */
.L_x_28275:
        /* <DEDUP_REMOVED lines=43> */
.L_x_28273:
[----:B------:R-:W-:Y:S05]  /*1cb40*/  BSYNC.RECONVERGENT B0 ;  /* 0x0000000000007941 */ /* 0x000fea0003800200 */
.L_x_28272:
        /* <DEDUP_REMOVED lines=22> */
.L_x_28279:
        /* <DEDUP_REMOVED lines=13> */
.L_x_28281:
[----:B------:R-:W-:Y:S05]  /*1cd80*/  BSYNC.RECONVERGENT B1 ;  /* 0x0000000000017941 */ /* 0x000fea0003800200 */
.L_x_28280:
        /* <DEDUP_REMOVED lines=43> */
.L_x_28278:
[----:B------:R-:W-:Y:S05]  /*1d040*/  BSYNC.RECONVERGENT B0 ;  /* 0x0000000000007941 */ /* 0x000fea0003800200 */
.L_x_28277:
        /* <DEDUP_REMOVED lines=23> */
.L_x_28284:
        /* <DEDUP_REMOVED lines=15> */
.L_x_28286:
[----:B------:R-:W-:Y:S05]  /*1d2b0*/  BSYNC.RECONVERGENT B1 ;  /* 0x0000000000017941 */ /* 0x000fea0003800200 */
.L_x_28285:
        /* <DEDUP_REMOVED lines=43> */
.L_x_28283:
[----:B------:R-:W-:Y:S05]  /*1d570*/  BSYNC.RECONVERGENT B0 ;  /* 0x0000000000007941 */ /* 0x000fea0003800200 */
.L_x_28282:
        /* <DEDUP_REMOVED lines=10> */
.L_x_28246:
        /* <DEDUP_REMOVED lines=16> */
.L_x_28290:
        /* <DEDUP_REMOVED lines=13> */
.L_x_28292:
[----:B------:R-:W-:Y:S05]  /*1d7f0*/  BSYNC.RECONVERGENT B1 ;  /* 0x0000000000017941 */ /* 0x000fea0003800200 */
.L_x_28291:
        /* <DEDUP_REMOVED lines=40> */
[----:B------:R-:W-:Y:S01]  /*1da80*/  LOP3.LUT R7, R16, R28, R35, 0x96, !PT ;  /* 0x0000001c10077212 */ /* 0x000fe200078e9623 */
[----:B------:R-:W-:-:S07]  /*1da90*/  IMAD.MOV.U32 R28, RZ, RZ, R36 ;  /* 0x000000ffff1c7224 */ /* 0x000fce00078e0024 */
.L_x_28289:
[----:B------:R-:W-:Y:S05]  /*1daa0*/  BSYNC.RECONVERGENT B0 ;  /* 0x0000000000007941 */ /* 0x000fea0003800200 */
.L_x_28288:
[----:B------:R-:W-:Y:S01]  /*1dab0*/  ISETP.NE.AND P0, PT, R30, 0x1, PT ;  /* 0x000000011e00780c */ /* 0x000fe20003f05270 */
[C---:B-----5:R-:W-:Y:S01]  /*1dac0*/  IMAD.U32 R29, R24.reuse, 0x10000, RZ ;  /* 0x00010000181d7824 */ /* 0x060fe200078e00ff */
[----:B------:R-:W-:Y:S01]  /*1dad0*/  I2FP.F32.U32 R28, R28 ;  /* 0x0000001c001c7245 */ /* 0x000fe20000201000 */
[----:B------:R-:W-:Y:S01]  /*1dae0*/  BSSY.RECONVERGENT B0, `(.L_x_28293) ;  /* 0x000004b000007945 */ /* 0x000fe20003800200 */
[----:B------:R-:W-:Y:S01]  /*1daf0*/  PRMT R35, R24, 0x7632, R35 ;  /* 0x0000763218237816 */ /* 0x000fe20000000023 */
[----:B------:R-:W-:Y:S01]  /*1db00*/  FMUL.FTZ R31, R29, R196 ;  /* 0x000000c41d1f7220 */ /* 0x000fe20000410000 */
[----:B------:R-:W-:Y:S02]  /*1db10*/  IMAD.MOV.U32 R32, RZ, RZ, 0x2 ;  /* 0x00000002ff207424 */ /* 0x000fe400078e00ff */
[----:B------:R-:W-:Y:S01]  /*1db20*/  FFMA.FTZ R28, R28, R201, 1.1641532182693481445e-10 ;  /* 0x2f0000001c1c7423 */ /* 0x000fe200000100c9 */
[----:B------:R-:W-:Y:S01]  /*1db30*/  MOV R29, R4 ;  /* 0x00000004001d7202 */ /* 0x000fe20000000f00 */
[----:B------:R-:W-:-:S03]  /*1db40*/  FMUL.FTZ R60, R31, R12 ;  /* 0x0000000c1f3c7220 */ /* 0x000fc60000410000 */
[----:B------:R-:W-:-:S04]  /*1db50*/  FSETP.LE.FTZ.AND P1, PT, R28, R11, PT ;  /* 0x0000000b1c00720b */ /* 0x000fc80003f33000 */
        /* <DEDUP_REMOVED lines=10> */
.L_x_28295:
        /* <DEDUP_REMOVED lines=13> */
.L_x_28297:
[----:B------:R-:W-:Y:S05]  /*1dcd0*/  BSYNC.RECONVERGENT B1 ;  /* 0x0000000000017941 */ /* 0x000fea0003800200 */
.L_x_28296:
        /* <DEDUP_REMOVED lines=43> */
.L_x_28294:
[----:B------:R-:W-:Y:S05]  /*1df90*/  BSYNC.RECONVERGENT B0 ;  /* 0x0000000000007941 */ /* 0x000fea0003800200 */
.L_x_28293:
        /* <DEDUP_REMOVED lines=9> */
[----:B------:R-:W-:Y:S01]  /*1e030*/  FSETP.LE.FTZ.AND P0, PT, R28, R11, PT ;  /* 0x0000000b1c00720b */ /* 0x000fe20003f13000 */
        /* <DEDUP_REMOVED lines=9> */
.L_x_28300:
        /* <DEDUP_REMOVED lines=13> */
.L_x_28302:
[----:B------:R-:W-:Y:S05]  /*1e1a0*/  BSYNC.RECONVERGENT B1 ;  /* 0x0000000000017941 */ /* 0x000fea0003800200 */
.L_x_28301:
        /* <DEDUP_REMOVED lines=43> */
.L_x_28299:
[----:B------:R-:W-:Y:S05]  /*1e460*/  BSYNC.RECONVERGENT B0 ;  /* 0x0000000000007941 */ /* 0x000fea0003800200 */
.L_x_28298:
[----:B------:R-:W-:Y:S01]  /*1e470*/  ISETP.NE.AND P2, PT, R30, 0x1, PT ;  /* 0x000000011e00780c */ /* 0x000fe20003f45270 */
[----:B------:R-:W-:Y:S01]  /*1e480*/  BSSY.RECONVERGENT B0, `(.L_x_28303) ;  /* 0x000004c000007945 */ /* 0x000fe20003800200 */
[----:B------:R-:W-:Y:S01]  /*1e490*/  I2FP.F32.U32 R28, R29 ;  /* 0x0000001d001c7245 */ /* 0x000fe20000201000 */
[C---:B------:R-:W-:Y:S01]  /*1e4a0*/  IMAD.U32 R29, R25.reuse, 0x10000, RZ ;  /* 0x00010000191d7824 */ /* 0x040fe200078e00ff */
[----:B------:R-:W-:Y:S01]  /*1e4b0*/  PRMT R25, R25, 0x7632, R25 ;  /* 0x0000763219197816 */ /* 0x000fe20000000019 */
[----:B------:R-:W-:Y:S02]  /*1e4c0*/  IMAD.MOV.U32 R32, RZ, RZ, 0x2 ;  /* 0x00000002ff207424 */ /* 0x000fe400078e00ff */
[----:B------:R-:W-:Y:S01]  /*1e4d0*/  FFMA.FTZ R28, R28, R201, 1.1641532182693481445e-10 ;  /* 0x2f0000001c1c7423 */ /* 0x000fe200000100c9 */
[----:B------:R-:W-:Y:S01]  /*1e4e0*/  FMUL.FTZ R31, R29, R196 ;  /* 0x000000c41d1f7220 */ /* 0x000fe20000410000 */
[----:B------:R-:W-:-:S03]  /*1e4f0*/  MOV R29, R4 ;  /* 0x00000004001d7202 */ /* 0x000fc60000000f00 */
[----:B------:R-:W-:Y:S01]  /*1e500*/  FSETP.LE.FTZ.AND P1, PT, R28, R11, PT ;  /* 0x0000000b1c00720b */ /* 0x000fe20003f33000 */
[----:B------:R-:W-:Y:S01]  /*1e510*/  FMUL.FTZ R62, R31, R12 ;  /* 0x0000000c1f3e7220 */ /* 0x000fe20000410000 */
        /* <DEDUP_REMOVED lines=9> */
.L_x_28305:
        /* <DEDUP_REMOVED lines=13> */
.L_x_28307:
[----:B------:R-:W-:Y:S05]  /*1e680*/  BSYNC.RECONVERGENT B1 ;  /* 0x0000000000017941 */ /* 0x000fea0003800200 */
.L_x_28306:
        /* <DEDUP_REMOVED lines=43> */
.L_x_28304:
[----:B------:R-:W-:Y:S05]  /*1e940*/  BSYNC.RECONVERGENT B0 ;  /* 0x0000000000007941 */ /* 0x000fea0003800200 */
.L_x_28303:
        /* <DEDUP_REMOVED lines=19> */
.L_x_28310:
        /* <DEDUP_REMOVED lines=13> */
.L_x_28312:
[----:B------:R-:W-:Y:S05]  /*1eb50*/  BSYNC.RECONVERGENT B1 ;  /* 0x0000000000017941 */ /* 0x000fea0003800200 */
.L_x_28311:
        /* <DEDUP_REMOVED lines=43> */
.L_x_28309:
[----:B------:R-:W-:Y:S05]  /*1ee10*/  BSYNC.RECONVERGENT B0 ;  /* 0x0000000000007941 */ /* 0x000fea0003800200 */
.L_x_28308:
        /* <DEDUP_REMOVED lines=20> */
.L_x_28315:
        /* <DEDUP_REMOVED lines=13> */
.L_x_28317:
[----:B------:R-:W-:Y:S05]  /*1f030*/  BSYNC.RECONVERGENT B1 ;  /* 0x0000000000017941 */ /* 0x000fea0003800200 */
.L_x_28316:
        /* <DEDUP_REMOVED lines=43> */
.L_x_28314:
[----:B------:R-:W-:Y:S05]  /*1f2f0*/  BSYNC.RECONVERGENT B0 ;  /* 0x0000000000007941 */ /* 0x000fea0003800200 */
.L_x_28313:
[----:B------:R-:W-:Y:S01]  /*1f300*/  ISETP.NE.AND P5, PT, R31, 0x1, PT ;  /* 0x000000011f00780c */ /* 0x000fe20003fa5270 */
[----:B------:R-:W-:Y:S01]  /*1f310*/  BSSY.RECONVERGENT B0, `(.L_x_28318) ;  /* 0x000004b000007945 */ /* 0x000fe20003800200 */
[----:B------:R-:W-:Y:S01]  /*1f320*/  I2FP.F32.U32 R28, R25 ;  /* 0x00000019001c7245 */ /* 0x000fe20000201000 */
[----:B------:R-:W-:Y:S01]  /*1f330*/  IMAD.U32 R25, R26, 0x10000, RZ ;  /* 0x000100001a197824 */ /* 0x000fe200078e00ff */
[----:B------:R-:W-:Y:S01]  /*1f340*/  MOV R26, R4 ;  /* 0x00000004001a7202 */ /* 0x000fe20000000f00 */
[----:B------:R-:W-:Y:S02]  /*1f350*/  IMAD.MOV.U32 R30, RZ, RZ, 0x2 ;  /* 0x00000002ff1e7424 */ /* 0x000fe400078e00ff */
        /* <DEDUP_REMOVED lines=13> */
.L_x_28320:
        /* <DEDUP_REMOVED lines=13> */
.L_x_28322:
[----:B------:R-:W-:Y:S05]  /*1f500*/  BSYNC.RECONVERGENT B1 ;  /* 0x0000000000017941 */ /* 0x000fea0003800200 */
.L_x_28321:
        /* <DEDUP_REMOVED lines=43> */
.L_x_28319:
[----:B------:R-:W-:Y:S05]  /*1f7c0*/  BSYNC.RECONVERGENT B0 ;  /* 0x0000000000007941 */ /* 0x000fea0003800200 */
.L_x_28318:
[----:B------:R-:W-:Y:S01]  /*1f7d0*/  ISETP.NE.AND P6, PT, R30, 0x1, PT ;  /* 0x000000011e00780c */ /* 0x000fe20003fc5270 */
[----:B------:R-:W-:Y:S01]  /*1f7e0*/  IMAD.U32 R25, R27, 0x10000, RZ ;  /* 0x000100001b197824 */ /* 0x000fe200078e00ff */
[----:B------:R-:W-:Y:S01]  /*1f7f0*/  I2FP.F32.U32 R26, R26 ;  /* 0x0000001a001a7245 */ /* 0x000fe20000201000 */
[----:B------:R-:W-:Y:S01]  /*1f800*/  BSSY.RECONVERGENT B0, `(.L_x_28323) ;  /* 0x000004c000007945 */ /* 0x000fe20003800200 */
[----:B------:R-:W-:Y:S02]  /*1f810*/  IMAD.MOV.U32 R33, RZ, RZ, 0x2 ;  /* 0x00000002ff217424 */ /* 0x000fe400078e00ff */
[----:B------:R-:W-:Y:S01]  /*1f820*/  FMUL.FTZ R29, R25, R196 ;  /* 0x000000c4191d7220 */ /* 0x000fe20000410000 */
[----:B------:R-:W-:Y:S01]  /*1f830*/  PRMT R25, R27, 0x7632, R25 ;  /* 0x000076321b197816 */ /* 0x000fe20000000019 */
        /* <DEDUP_REMOVED lines=13> */
.L_x_28325:
        /* <DEDUP_REMOVED lines=15> */
.L_x_28327:
[----:B------:R-:W-:Y:S05]  /*1fa00*/  BSYNC.RECONVERGENT B1 ;  /* 0x0000000000017941 */ /* 0x000fea0003800200 */
.L_x_28326:
        /* <DEDUP_REMOVED lines=43> */
.L_x_28324:
[----:B------:R-:W-:Y:S05]  /*1fcc0*/  BSYNC.RECONVERGENT B0 ;  /* 0x0000000000007941 */ /* 0x000fea0003800200 */
.L_x_28323:
        /* <DEDUP_REMOVED lines=16> */
.L_x_28287:
        /* <DEDUP_REMOVED lines=29> */
[----:B------:R-:W-:Y:S02]  /*1ffa0*/  HFMA2 R28, -RZ, RZ, 0, 1.1920928955078125e-07 ;  /* 0x00000002ff1c7431 */ /* 0x000fe400000001ff */
[----:B------:R-:W-:Y:S02]  /*1ffb0*/  IMAD.MOV.U32 R29, RZ, RZ, R4 ;  /* 0x000000ffff1d7224 */ /* 0x000fe400078e0004 */
[----:B------:R-:W-:-:S07]  /*1ffc0*/  IMAD.MOV.U32 R32, RZ, RZ, R34 ;  /* 0x000000ffff207224 */ /* 0x000fce00078e0022 */
[----:B-1----:R-:W-:Y:S05]  /*1ffd0*/  @!P0 BRA `(.L_x_28330) ;  /* 0x0000000400088947 */ /* 0x002fea0003800000 */
        /* <DEDUP_REMOVED lines=10> */
.L_x_28331:
        /* <DEDUP_REMOVED lines=13> */
.L_x_28333:
[----:B------:R-:W-:Y:S05]  /*20150*/  BSYNC.RECONVERGENT B1 ;  /* 0x0000000000017941 */ /* 0x000fea0003800200 */
.L_x_28332:
        /* <DEDUP_REMOVED lines=42> */
.L_x_28330:
[----:B------:R-:W-:Y:S05]  /*20400*/  BSYNC.RECONVERGENT B0 ;  /* 0x0000000000007941 */ /* 0x000fea0003800200 */
.L_x_28329:
        /* <DEDUP_REMOVED lines=24> */
.L_x_28336:
        /* <DEDUP_REMOVED lines=13> */
.L_x_28338:
[----:B------:R-:W-:Y:S05]  /*20660*/  BSYNC.RECONVERGENT B1 ;  /* 0x0000000000017941 */ /* 0x000fea0003800200 */
.L_x_28337:
        /* <DEDUP_REMOVED lines=43> */
.L_x_28335:
[----:B------:R-:W-:Y:S05]  /*20920*/  BSYNC.RECONVERGENT B0 ;  /* 0x0000000000007941 */ /* 0x000fea0003800200 */
.L_x_28334:
        /* <DEDUP_REMOVED lines=22> */
.L_x_28341:
        /* <DEDUP_REMOVED lines=13> */
.L_x_28343:
[----:B------:R-:W-:Y:S05]  /*20b60*/  BSYNC.RECONVERGENT B1 ;  /* 0x0000000000017941 */ /* 0x000fea0003800200 */
.L_x_28342:
        /* <DEDUP_REMOVED lines=43> */
.L_x_28340:
[----:B------:R-:W-:Y:S05]  /*20e20*/  BSYNC.RECONVERGENT B0 ;  /* 0x0000000000007941 */ /* 0x000fea0003800200 */
.L_x_28339:
        /* <DEDUP_REMOVED lines=23> */
.L_x_28346:
        /* <DEDUP_REMOVED lines=13> */
.L_x_28348:
[----:B------:R-:W-:Y:S05]  /*21070*/  BSYNC.RECONVERGENT B1 ;  /* 0x0000000000017941 */ /* 0x000fea0003800200 */
.L_x_28347:
        /* <DEDUP_REMOVED lines=43> */
.L_x_28345:
[----:B------:R-:W-:Y:S05]  /*21330*/  BSYNC.RECONVERGENT B0 ;  /* 0x0000000000007941 */ /* 0x000fea0003800200 */
.L_x_28344:
        /* <DEDUP_REMOVED lines=22> */
.L_x_28351:
        /* <DEDUP_REMOVED lines=13> */
.L_x_28353:
[----:B------:R-:W-:Y:S05]  /*21570*/  BSYNC.RECONVERGENT B1 ;  /* 0x0000000000017941 */ /* 0x000fea0003800200 */
.L_x_28352:
        /* <DEDUP_REMOVED lines=43> */
.L_x_28350:
[----:B------:R-:W-:Y:S05]  /*21830*/  BSYNC.RECONVERGENT B0 ;  /* 0x0000000000007941 */ /* 0x000fea0003800200 */
.L_x_28349:
        /* <DEDUP_REMOVED lines=23> */
.L_x_28356:
        /* <DEDUP_REMOVED lines=13> */
.L_x_28358:
[----:B------:R-:W-:Y:S05]  /*21a80*/  BSYNC.RECONVERGENT B1 ;  /* 0x0000000000017941 */ /* 0x000fea0003800200 */
.L_x_28357:
        /* <DEDUP_REMOVED lines=43> */
.L_x_28355:
[----:B------:R-:W-:Y:S05]  /*21d40*/  BSYNC.RECONVERGENT B0 ;  /* 0x0000000000007941 */ /* 0x000fea0003800200 */
.L_x_28354:
        /* <DEDUP_REMOVED lines=22> */
.L_x_28361:
        /* <DEDUP_REMOVED lines=13> */
.L_x_28363:
[----:B------:R-:W-:Y:S05]  /*21f80*/  BSYNC.RECONVERGENT B1 ;  /* 0x0000000000017941 */ /* 0x000fea0003800200 */
.L_x_28362:
        /* <DEDUP_REMOVED lines=43> */
.L_x_28360:
[----:B------:R-:W-:Y:S05]  /*22240*/  BSYNC.RECONVERGENT B0 ;  /* 0x0000000000007941 */ /* 0x000fea0003800200 */
.L_x_28359:
        /* <DEDUP_REMOVED lines=23> */
.L_x_28366:
        /* <DEDUP_REMOVED lines=15> */
.L_x_28368:
[----:B------:R-:W-:Y:S05]  /*224b0*/  BSYNC.RECONVERGENT B1 ;  /* 0x0000000000017941 */ /* 0x000fea0003800200 */
.L_x_28367:
        /* <DEDUP_REMOVED lines=39> */
[----:B------:R-:W-:Y:S02]  /*22730*/  MOV R4, R30 ;  /* 0x0000001e00047202 */ /* 0x000fe40000000f00 */
[----:B------:R-:W-:Y:S01]  /*22740*/  LOP3.LUT R7, R16, R28, R27, 0x96, !PT ;  /* 0x0000001c10077212 */ /* 0x000fe200078e961b */
[----:B------:R-:W-:Y:S02]  /*22750*/  IMAD.MOV.U32 R27, RZ, RZ, R32 ;  /* 0x000000ffff1b7224 */ /* 0x000fe400078e0020 */
[----:B------:R-:W-:-:S07]  /*22760*/  IMAD.MOV.U32 R32, RZ, RZ, R26 ;  /* 0x000000ffff207224 */ /* 0x000fce00078e001a */
.L_x_28365:
[----:B------:R-:W-:Y:S05]  /*22770*/  BSYNC.RECONVERGENT B0 ;  /* 0x0000000000007941 */ /* 0x000fea0003800200 */
.L_x_28364:
        /* <DEDUP_REMOVED lines=10> */
.L_x_28328:
        /* <DEDUP_REMOVED lines=16> */
.L_x_28372:
        /* <DEDUP_REMOVED lines=13> */
.L_x_28374:
[----:B------:R-:W-:Y:S05]  /*229f0*/  BSYNC.RECONVERGENT B1 ;  /* 0x0000000000017941 */ /* 0x000fea0003800200 */
.L_x_28373:
        /* <DEDUP_REMOVED lines=42> */
.L_x_28371:
[----:B------:R-:W-:Y:S05]  /*22ca0*/  BSYNC.RECONVERGENT B0 ;  /* 0x0000000000007941 */ /* 0x000fea0003800200 */
.L_x_28370:
        /* <DEDUP_REMOVED lines=21> */
.L_x_28377:
        /* <DEDUP_REMOVED lines=13> */
.L_x_28379:
[----:B------:R-:W-:Y:S05]  /*22ed0*/  BSYNC.RECONVERGENT B1 ;  /* 0x0000000000017941 */ /* 0x000fea0003800200 */
.L_x_28378:
        /* <DEDUP_REMOVED lines=43> */
.L_x_28376:
[----:B------:R-:W-:Y:S05]  /*23190*/  BSYNC.RECONVERGENT B0 ;  /* 0x0000000000007941 */ /* 0x000fea0003800200 */
.L_x_28375:
        /* <DEDUP_REMOVED lines=19> */
.L_x_28382:
        /* <DEDUP_REMOVED lines=13> */
.L_x_28384:
[----:B------:R-:W-:Y:S05]  /*233a0*/  BSYNC.RECONVERGENT B1 ;  /* 0x0000000000017941 */ /* 0x000fea0003800200 */
.L_x_28383:
        /* <DEDUP_REMOVED lines=43> */
.L_x_28381:
[----:B------:R-:W-:Y:S05]  /*23660*/  BSYNC.RECONVERGENT B0 ;  /* 0x0000000000007941 */ /* 0x000fea0003800200 */
.L_x_28380:
        /* <DEDUP_REMOVED lines=20> */
.L_x_28387:
        /* <DEDUP_REMOVED lines=13> */
.L_x_28389:
[----:B------:R-:W-:Y:S05]  /*23880*/  BSYNC.RECONVERGENT B1 ;  /* 0x0000000000017941 */ /* 0x000fea0003800200 */
.L_x_28388:
        /* <DEDUP_REMOVED lines=43> */
.L_x_28386:
[----:B------:R-:W-:Y:S05]  /*23b40*/  BSYNC.RECONVERGENT B0 ;  /* 0x0000000000007941 */ /* 0x000fea0003800200 */
.L_x_28385:
        /* <DEDUP_REMOVED lines=19> */
.L_x_28392:
        /* <DEDUP_REMOVED lines=13> */
.L_x_28394:
[----:B------:R-:W-:Y:S05]  /*23d50*/  BSYNC.RECONVERGENT B1 ;  /* 0x0000000000017941 */ /* 0x000fea0003800200 */
.L_x_28393:
        /* <DEDUP_REMOVED lines=43> */
.L_x_28391:
[----:B------:R-:W-:Y:S05]  /*24010*/  BSYNC.RECONVERGENT B0 ;  /* 0x0000000000007941 */ /* 0x000fea0003800200 */
.L_x_28390:
        /* <DEDUP_REMOVED lines=20> */
.L_x_28397:
        /* <DEDUP_REMOVED lines=13> */
.L_x_28399:
[----:B------:R-:W-:Y:S05]  /*24230*/  BSYNC.RECONVERGENT B1 ;  /* 0x0000000000017941 */ /* 0x000fea0003800200 */
.L_x_28398:
        /* <DEDUP_REMOVED lines=43> */
.L_x_28396:
[----:B------:R-:W-:Y:S05]  /*244f0*/  BSYNC.RECONVERGENT B0 ;  /* 0x0000000000007941 */ /* 0x000fea0003800200 */
.L_x_28395:
        /* <DEDUP_REMOVED lines=19> */
.L_x_28402:
        /* <DEDUP_REMOVED lines=13> */
.L_x_28404:
[----:B------:R-:W-:Y:S05]  /*24700*/  BSYNC.RECONVERGENT B1 ;  /* 0x0000000000017941 */ /* 0x000fea0003800200 */
.L_x_28403:
        /* <DEDUP_REMOVED lines=43> */
.L_x_28401:
[----:B------:R-:W-:Y:S05]  /*249c0*/  BSYNC.RECONVERGENT B0 ;  /* 0x0000000000007941 */ /* 0x000fea0003800200 */
.L_x_28400:
[----:B------:R-:W-:Y:S01]  /*249d0*/  ISETP.NE.AND P6, PT, R30, 0x1, PT ;  /* 0x000000011e00780c */ /* 0x000fe20003fc5270 */
[----:B------:R-:W-:Y:S01]  /*249e0*/  BSSY.RECONVERGENT B0, `(.L_x_28405) ;  /* 0x000004e000007945 */ /* 0x000fe20003800200 */
[----:B------:R-:W-:Y:S01]  /*249f0*/  I2FP.F32.U32 R26, R26 ;  /* 0x0000001a001a7245 */ /* 0x000fe20000201000 */
[----:B------:R-:W-:Y:S01]  /*24a00*/  IMAD.MOV.U32 R31, RZ, RZ, 0x2 ;  /* 0x00000002ff1f7424 */ /* 0x000fe200078e00ff */
[----:B------:R-:W-:-:S03]  /*24a10*/  SHF.L.U32 R25, R27, 0x10, RZ ;  /* 0x000000101b197819 */ /* 0x000fc600000006ff */
[----:B------:R-:W-:Y:S02]  /*24a20*/  FFMA.FTZ R26, R26, R201, 1.1641532182693481445e-10 ;  /* 0x2f0000001a1a7423 */ /* 0x000fe400000100c9 */
[----:B------:R-:W-:Y:S01]  /*24a30*/  FMUL.FTZ R29, R25, R196 ;  /* 0x000000c4191d7220 */ /* 0x000fe20000410000 */
[----:B------:R-:W-:Y:S02]  /*24a40*/  PRMT R25, R27, 0x7632, R25 ;  /* 0x000076321b197816 */ /* 0x000fe40000000019 */
[----:B------:R-:W-:Y:S01]  /*24a50*/  MOV R27, R4 ;  /* 0x00000004001b7202 */ /* 0x000fe20000000f00 */
[----:B------:R-:W-:Y:S01]  /*24a60*/  FMUL.FTZ R50, R29, R12 ;  /* 0x0000000c1d327220 */ /* 0x000fe20000410000 */
[----:B------:R-:W-:Y:S01]  /*24a70*/  FSETP.LE.FTZ.AND P5, PT, R26, R11, PT ;  /* 0x0000000b1a00720b */ /* 0x000fe20003fb3000 */
        /* <DEDUP_REMOVED lines=9> */
.L_x_28407:
        /* <DEDUP_REMOVED lines=15> */
.L_x_28409:
[----:B------:R-:W-:Y:S05]  /*24c00*/  BSYNC.RECONVERGENT B1 ;  /* 0x0000000000017941 */ /* 0x000fea0003800200 */
.L_x_28408:
        /* <DEDUP_REMOVED lines=40> */
[----:B------:R-:W-:Y:S01]  /*24e90*/  LOP3.LUT R7, R16, R28, R27, 0x96, !PT ;  /* 0x0000001c10077212 */ /* 0x000fe200078e961b */
[----:B------:R-:W-:Y:S01]  /*24ea0*/  IMAD.MOV.U32 R27, RZ, RZ, R32 ;  /* 0x000000ffff1b7224 */ /* 0x000fe200078e0020 */
[----:B------:R-:W-:-:S07]  /*24eb0*/  MOV R32, R26 ;  /* 0x0000001a00207202 */ /* 0x000fce0000000f00 */
.L_x_28406:
[----:B------:R-:W-:Y:S05]  /*24ec0*/  BSYNC.RECONVERGENT B0 ;  /* 0x0000000000007941 */ /* 0x000fea0003800200 */
.L_x_28405:
        /* <DEDUP_REMOVED lines=16> */
.L_x_28369:
[----:B------:R-:W-:Y:S01]  /*24fd0*/  SEL R30, RZ, 0x10000, !P5 ;  /* 0x00010000ff1e7807 */ /* 0x000fe20006800000 */
[----:B------:R-:W-:Y:S01]  /*24fe0*/  VIADD R203, R2, 0xe0 ;  /* 0x000000e002cb7836 */ /* 0x000fe20000000000 */
[----:B------:R-:W-:Y:S02]  /*24ff0*/  SEL R28, RZ, 0x1000000, !P2 ;  /* 0x01000000ff1c7807 */ /* 0x000fe40005000000 */
[----:B------:R-:W-:Y:S02]  /*25000*/  SEL R27, RZ, 0x10000, !P1 ;  /* 0x00010000ff1b7807 */ /* 0x000fe40004800000 */
[----:B------:R-:W-:Y:S02]  /*25010*/  SEL R26, RZ, 0x100, !P0 ;  /* 0x00000100ff1a7807 */ /* 0x000fe40004000000 */
[----:B------:R-:W-:Y:S01]  /*25020*/  ISETP.NE.AND P5, PT, R24, RZ, PT ;  /* 0x000000ff1800720c */ /* 0x000fe20003fa5270 */
[----:B------:R-:W-:Y:S01]  /*25030*/  IMAD.WIDE.U32 R24, R202, 0x20, R38 ;  /* 0x00000020ca187825 */ /* 0x000fe200078e0026 */
[----:B------:R-:W-:-:S02]  /*25040*/  SEL R33, RZ, 0x1000000, !P6 ;  /* 0x01000000ff217807 */ /* 0x000fc40007000000 */
[----:B------:R-:W-:Y:S02]  /*25050*/  SEL R29, RZ, 0x100, !P4 ;  /* 0x00000100ff1d7807 */ /* 0x000fe40006000000 */
[----:B------:R-:W-:Y:S01]  /*25060*/  LOP3.LUT R26, R26, R28, R27, 0xfe, !PT ;  /* 0x0000001c1a1a7212 */ /* 0x000fe200078efe1b */
[----:B------:R-:W-:Y:S01]  /*25070*/  STG.E.128 desc[UR8][R24.64], R52 ;  /* 0x0000003418007986 */ /* 0x000fe2000c101d08 */
[----:B------:R-:W-:Y:S02]  /*25080*/  SEL R27, RZ, 0x1, !P5 ;  /* 0x00000001ff1b7807 */ /* 0x000fe40006800000 */
[----:B------:R-:W-:Y:S01]  /*25090*/  LOP3.LUT R29, R29, R33, R30, 0xfe, !PT ;  /* 0x000000211d1d7212 */ /* 0x000fe200078efe1e */
[----:B------:R0:W-:Y:S01]  /*250a0*/  STG.E.128 desc[UR8][R24.64+0x10], R48 ;  /* 0x0000103018007986 */ /* 0x0001e2000c101d08 */
        /* <DEDUP_REMOVED lines=9> */
[----:B------:R-:W1:Y:S02]  /*25140*/  LDC.64 R40, c[0x0][0x3a0] ;  /* 0x0000e800ff287b82 */ /* 0x000e640000000a00 */
[----:B-1----:R-:W-:-:S05]  /*25150*/  IMAD.WIDE.U32 R40, R203, 0x20, R40 ;  /* 0x00000020cb287825 */ /* 0x002fca00078e0028 */
[----:B------:R1:W5:Y:S04]  /*25160*/  LDG.E.128 R44, desc[UR8][R40.64] ;  /* 0x00000008282c7981 */ /* 0x000368000c1e1d00 */
[----:B------:R-:W5:Y:S01]  /*25170*/  LDG.E.128 R40, desc[UR8][R40.64+0x10] ;  /* 0x0000100828287981 */ /* 0x000f62000c1e1d00 */
[----:B------:R-:W-:Y:S01]  /*25180*/  ISETP.NE.AND P0, PT, R31, 0x1, PT ;  /* 0x000000011f00780c */ /* 0x000fe20003f05270 */
[----:B------:R-:W-:Y:S01]  /*25190*/  BSSY.RECONVERGENT B0, `(.L_x_28411) ;  /* 0x0000047000007945 */ /* 0x000fe20003800200 */
[----:B0-----:R-:W-:Y:S02]  /*251a0*/  HFMA2 R28, -RZ, RZ, 0, 1.1920928955078125e-07 ;  /* 0x00000002ff1c7431 */ /* 0x001fe400000001ff */
[----:B------:R-:W-:Y:S01]  /*251b0*/  IMAD.MOV.U32 R29, RZ, RZ, R4 ;  /* 0x000000ffff1d7224 */ /* 0x000fe200078e0004 */
[----:B------:R-:W-:-:S08]  /*251c0*/  MOV R30, R32 ;  /* 0x00000020001e7202 */ /* 0x000fd00000000f00 */
[----:B-1----:R-:W-:Y:S05]  /*251d0*/  @!P0 BRA `(.L_x_28412) ;  /* 0x0000000400088947 */ /* 0x002fea0003800000 */
        /* <DEDUP_REMOVED lines=10> */
.L_x_28413:
        /* <DEDUP_REMOVED lines=13> */
.L_x_28415:
[----:B------:R-:W-:Y:S05]  /*25350*/  BSYNC.RECONVERGENT B1 ;  /* 0x0000000000017941 */ /* 0x000fea0003800200 */
.L_x_28414:
        /* <DEDUP_REMOVED lines=39> */
[----:B------:R-:W-:-:S05]  /*255d0*/  IMAD.WIDE.U32 R30, R7, -0x2daee0ad, RZ ;  /* 0xd2511f53071e7825 */ /* 0x000fca00078e00ff */
[----:B------:R-:W-:Y:S01]  /*255e0*/  LOP3.LUT R7, R16, R28, R31, 0x96, !PT ;  /* 0x0000001c10077212 */ /* 0x000fe200078e961f */
[----:B------:R-:W-:-:S07]  /*255f0*/  HFMA2 R28, -RZ, RZ, 0, 0 ;  /* 0x00000000ff1c7431 */ /* 0x000fce00000001ff */
.L_x_28412:
[----:B------:R-:W-:Y:S05]  /*25600*/  BSYNC.RECONVERGENT B0 ;  /* 0x0000000000007941 */ /* 0x000fea0003800200 */
.L_x_28411:
[----:B------:R-:W-:Y:S01]  /*25610*/  I2FP.F32.U32 R32, R29 ;  /* 0x0000001d00207245 */ /* 0x000fe20000201000 */
        /* <DEDUP_REMOVED lines=23> */
.L_x_28418:
        /* <DEDUP_REMOVED lines=13> */
.L_x_28420:
[----:B------:R-:W-:Y:S05]  /*25860*/  BSYNC.RECONVERGENT B1 ;  /* 0x0000000000017941 */ /* 0x000fea0003800200 */
.L_x_28419:
        /* <DEDUP_REMOVED lines=43> */
.L_x_28417:
[----:B------:R-:W-:Y:S05]  /*25b20*/  BSYNC.RECONVERGENT B0 ;  /* 0x0000000000007941 */ /* 0x000fea0003800200 */
.L_x_28416:
        /* <DEDUP_REMOVED lines=22> */
.L_x_28423:
        /* <DEDUP_REMOVED lines=13> */
.L_x_28425:
[----:B------:R-:W-:Y:S05]  /*25d60*/  BSYNC.RECONVERGENT B1 ;  /* 0x0000000000017941 */ /* 0x000fea0003800200 */
.L_x_28424:
        /* <DEDUP_REMOVED lines=43> */
.L_x_28422:
[----:B------:R-:W-:Y:S05]  /*26020*/  BSYNC.RECONVERGENT B0 ;  /* 0x0000000000007941 */ /* 0x000fea0003800200 */
.L_x_28421:
        /* <DEDUP_REMOVED lines=23> */
.L_x_28428:
        /* <DEDUP_REMOVED lines=13> */
.L_x_28430:
[----:B------:R-:W-:Y:S05]  /*26270*/  BSYNC.RECONVERGENT B1 ;  /* 0x0000000000017941 */ /* 0x000fea0003800200 */
.L_x_28429:
        /* <DEDUP_REMOVED lines=43> */
.L_x_28427:
[----:B------:R-:W-:Y:S05]  /*26530*/  BSYNC.RECONVERGENT B0 ;  /* 0x0000000000007941 */ /* 0x000fea0003800200 */
.L_x_28426:
        /* <DEDUP_REMOVED lines=22> */
.L_x_28433:
        /* <DEDUP_REMOVED lines=13> */
.L_x_28435:
[----:B------:R-:W-:Y:S05]  /*26770*/  BSYNC.RECONVERGENT B1 ;  /* 0x0000000000017941 */ /* 0x000fea0003800200 */
.L_x_28434:
        /* <DEDUP_REMOVED lines=43> */
.L_x_28432:
[----:B------:R-:W-:Y:S05]  /*26a30*/  BSYNC.RECONVERGENT B0 ;  /* 0x0000000000007941 */ /* 0x000fea0003800200 */
.L_x_28431:
        /* <DEDUP_REMOVED lines=23> */
.L_x_28438:
        /* <DEDUP_REMOVED lines=13> */
.L_x_28440:
[----:B------:R-:W-:Y:S05]  /*26c80*/  BSYNC.RECONVERGENT B1 ;  /* 0x0000000000017941 */ /* 0x000fea0003800200 */
.L_x_28439:
        /* <DEDUP_REMOVED lines=43> */
.L_x_28437:
[----:B------:R-:W-:Y:S05]  /*26f40*/  BSYNC.RECONVERGENT B0 ;  /* 0x0000000000007941 */ /* 0x000fea0003800200 */
.L_x_28436:
        /* <DEDUP_REMOVED lines=22> */
.L_x_28443:
        /* <DEDUP_REMOVED lines=13> */
.L_x_28445:
[----:B------:R-:W-:Y:S05]  /*27180*/  BSYNC.RECONVERGENT B1 ;  /* 0x0000000000017941 */ /* 0x000fea0003800200 */
.L_x_28444:
        /* <DEDUP_REMOVED lines=43> */
.L_x_28442:
[----:B------:R-:W-:Y:S05]  /*27440*/  BSYNC.RECONVERGENT B0 ;  /* 0x0000000000007941 */ /* 0x000fea0003800200 */
.L_x_28441:
        /* <DEDUP_REMOVED lines=23> */
.L_x_28448:
        /* <DEDUP_REMOVED lines=15> */
.L_x_28450:
[----:B------:R-:W-:Y:S05]  /*276b0*/  BSYNC.RECONVERGENT B1 ;  /* 0x0000000000017941 */ /* 0x000fea0003800200 */
.L_x_28449:
        /* <DEDUP_REMOVED lines=43> */
.L_x_28447:
[----:B------:R-:W-:Y:S05]  /*27970*/  BSYNC.RECONVERGENT B0 ;  /* 0x0000000000007941 */ /* 0x000fea0003800200 */
.L_x_28446:
        /* <DEDUP_REMOVED lines=10> */
.L_x_28410:
[----:B------:R-:W-:Y:S01]  /*27a20*/  ISETP.NE.AND P0, PT, R31, 0x1, PT ;  /* 0x000000011f00780c */ /* 0x000fe20003f05270 */
[----:B------:R-:W-:Y:S01]  /*27a30*/  BSSY.RECONVERGENT B0, `(.L_x_28452) ;  /* 0x0000047000007945 */ /* 0x000fe20003800200 */
[----:B------:R-:W-:Y:S02]  /*27a40*/  HFMA2 R33, -RZ, RZ, 0, 1.1920928955078125e-07 ;  /* 0x00000002ff217431 */ /* 0x000fe400000001ff */
[----:B0-----:R-:W-:Y:S01]  /*27a50*/  IMAD.MOV.U32 R28, RZ, RZ, R4 ;  /* 0x000000ffff1c7224 */ /* 0x001fe200078e0004 */
        /* <DEDUP_REMOVED lines=12> */
.L_x_28454:
        /* <DEDUP_REMOVED lines=13> */
.L_x_28456:
[----:B------:R-:W-:Y:S05]  /*27bf0*/  BSYNC.RECONVERGENT B1 ;  /* 0x0000000000017941 */ /* 0x000fea0003800200 */
.L_x_28455:
        /* <DEDUP_REMOVED lines=38> */
[----:B------:R-:W-:Y:S01]  /*27e60*/  IMAD.WIDE.U32 R30, R30, -0x2daee0ad, RZ ;  /* 0xd2511f531e1e7825 */ /* 0x000fe200078e00ff */
[----:B------:R-:W-:-:S04]  /*27e70*/  MOV R4, R34 ;  /* 0x0000002200047202 */ /* 0x000fc80000000f00 */
[----:B------:R-:W-:Y:S01]  /*27e80*/  LOP3.LUT R7, R16, R28, R31, 0x96, !PT ;  /* 0x0000001c10077212 */ /* 0x000fe200078e961f */
[----:B------:R-:W-:-:S07]  /*27e90*/  IMAD.MOV.U32 R28, RZ, RZ, R32 ;  /* 0x000000ffff1c7224 */ /* 0x000fce00078e0020 */
.L_x_28453:
[----:B------:R-:W-:Y:S05]  /*27ea0*/  BSYNC.RECONVERGENT B0 ;  /* 0x0000000000007941 */ /* 0x000fea0003800200 */
.L_x_28452:
[----:B------:R-:W-:Y:S01]  /*27eb0*/  ISETP.NE.AND P0, PT, R33, 0x1, PT ;  /* 0x000000012100780c */ /* 0x000fe20003f05270 */
[C---:B-----5:R-:W-:Y:S01]  /*27ec0*/  IMAD.U32 R29, R24.reuse, 0x10000, RZ ;  /* 0x00010000181d7824 */ /* 0x060fe200078e00ff */
[----:B------:R-:W-:Y:S01]  /*27ed0*/  I2FP.F32.U32 R28, R28 ;  /* 0x0000001c001c7245 */ /* 0x000fe20000201000 */
[----:B------:R-:W-:Y:S01]  /*27ee0*/  BSSY.RECONVERGENT B0, `(.L_x_28457) ;  /* 0x000004b000007945 */ /* 0x000fe20003800200 */
[----:B------:R-:W-:Y:S01]  /*27ef0*/  PRMT R24, R24, 0x7632, R24 ;  /* 0x0000763218187816 */ /* 0x000fe20000000018 */
[----:B------:R-:W-:Y:S01]  /*27f00*/  FMUL.FTZ R29, R29, R196 ;  /* 0x000000c41d1d7220 */ /* 0x000fe20000410000 */
[----:B------:R-:W-:Y:S01]  /*27f10*/  MOV R32, 0x2 ;  /* 0x0000000200207802 */ /* 0x000fe20000000f00 */
[----:B------:R-:W-:Y:S02]  /*27f20*/  FFMA.FTZ R28, R28, R201, 1.1641532182693481445e-10 ;  /* 0x2f0000001c1c7423 */ /* 0x000fe400000100c9 */
[----:B------:R-:W-:Y:S01]  /*27f30*/  FMUL.FTZ R44, R29, R12 ;  /* 0x0000000c1d2c7220 */ /* 0x000fe20000410000 */
[----:B------:R-:W-:-:S02]  /*27f40*/  IMAD.MOV.U32 R29, RZ, RZ, R4 ;  /* 0x000000ffff1d7224 */ /* 0x000fc400078e0004 */
[----:B------:R-:W-:-:S04]  /*27f50*/  FSETP.LE.FTZ.AND P1, PT, R28, R11, PT ;  /* 0x0000000b1c00720b */ /* 0x000fc80003f33000 */
[----:B------:R-:W-:Y:S01]  /*27f60*/  P2R R31, PR, RZ, 0x2 ;  /* 0x00000002ff1f7803 */ /* 0x000fe20000000000 */
        /* <DEDUP_REMOVED lines=9> */
.L_x_28459:
        /* <DEDUP_REMOVED lines=13> */
.L_x_28461:
[----:B------:R-:W-:Y:S05]  /*280d0*/  BSYNC.RECONVERGENT B1 ;  /* 0x0000000000017941 */ /* 0x000fea0003800200 */
.L_x_28460:
        /* <DEDUP_REMOVED lines=43> */
.L_x_28458:
[----:B------:R-:W-:Y:S05]  /*28390*/  BSYNC.RECONVERGENT B0 ;  /* 0x0000000000007941 */ /* 0x000fea0003800200 */
.L_x_28457:
        /* <DEDUP_REMOVED lines=8> */
[----:B------:R-:W-:Y:S01]  /*28420*/  FMUL.FTZ R45, R29, R12 ;  /* 0x0000000c1d2d7220 */ /* 0x000fe20000410000 */
[----:B------:R-:W-:Y:S01]  /*28430*/  MOV R28, 0x2 ;  /* 0x00000002001c7802 */ /* 0x000fe20000000f00 */
        /* <DEDUP_REMOVED lines=9> */
.L_x_28464:
        /* <DEDUP_REMOVED lines=13> */
.L_x_28466:
[----:B------:R-:W-:Y:S05]  /*285a0*/  BSYNC.RECONVERGENT B1 ;  /* 0x0000000000017941 */ /* 0x000fea0003800200 */
.L_x_28465:
        /* <DEDUP_REMOVED lines=43> */
.L_x_28463:
[----:B------:R-:W-:Y:S05]  /*28860*/  BSYNC.RECONVERGENT B0 ;  /* 0x0000000000007941 */ /* 0x000fea0003800200 */
.L_x_28462:
        /* <DEDUP_REMOVED lines=8> */
[----:B------:R-:W-:Y:S01]  /*288f0*/  FMUL.FTZ R46, R29, R12 ;  /* 0x0000000c1d2e7220 */ /* 0x000fe20000410000 */
[----:B------:R-:W-:-:S03]  /*28900*/  MOV R29, 0x2 ;  /* 0x00000002001d7802 */ /* 0x000fc60000000f00 */
[----:B------:R-:W-:Y:S01]  /*28910*/  FSETP.LE.FTZ.AND P1, PT, R24, R11, PT ;  /* 0x0000000b1800720b */ /* 0x000fe20003f33000 */
        /* <DEDUP_REMOVED lines=9> */
.L_x_28469:
        /* <DEDUP_REMOVED lines=13> */
.L_x_28471:
[----:B------:R-:W-:Y:S05]  /*28a80*/  BSYNC.RECONVERGENT B1 ;  /* 0x0000000000017941 */ /* 0x000fea0003800200 */
.L_x_28470:
        /* <DEDUP_REMOVED lines=43> */
.L_x_28468:
[----:B------:R-:W-:Y:S05]  /*28d40*/  BSYNC.RECONVERGENT B0 ;  /* 0x0000000000007941 */ /* 0x000fea0003800200 */
.L_x_28467:
[----:B------:R-:W-:Y:S01]  /*28d50*/  ISETP.NE.AND P3, PT, R29, 0x1, PT ;  /* 0x000000011d00780c */ /* 0x000fe20003f65270 */
[----:B------:R-:W-:Y:S01]  /*28d60*/  BSSY.RECONVERGENT B0, `(.L_x_28472) ;  /* 0x000004b000007945 */ /* 0x000fe20003800200 */
[----:B------:R-:W-:Y:S01]  /*28d70*/  I2FP.F32.U32 R24, R25 ;  /* 0x0000001900187245 */ /* 0x000fe20000201000 */
[----:B------:R-:W-:Y:S01]  /*28d80*/  IMAD.U32 R25, R32, 0x10000, RZ ;  /* 0x0001000020197824 */ /* 0x000fe200078e00ff */
[----:B------:R-:W-:-:S03]  /*28d90*/  MOV R28, 0x2 ;  /* 0x00000002001c7802 */ /* 0x000fc60000000f00 */
[----:B------:R-:W-:Y:S01]  /*28da0*/  FFMA.FTZ R24, R24, R201, 1.1641532182693481445e-10 ;  /* 0x2f00000018187423 */ /* 0x000fe200000100c9 */
[----:B------:R-:W-:-:S04]  /*28db0*/  FMUL.FTZ R25, R25, R196 ;  /* 0x000000c419197220 */ /* 0x000fc80000410000 */
[----:B------:R-:W-:Y:S01]  /*28dc0*/  FMUL.FTZ R47, R25, R12 ;  /* 0x0000000c192f7220 */ /* 0x000fe20000410000 */
[----:B------:R-:W-:Y:S01]  /*28dd0*/  FSETP.LE.FTZ.AND P2, PT, R24, R11, PT ;  /* 0x0000000b1800720b */ /* 0x000fe20003f53000 */
[----:B------:R-:W-:Y:S01]  /*28de0*/  IMAD.MOV.U32 R25, RZ, RZ, R4 ;  /* 0x000000ffff197224 */ /* 0x000fe200078e0004 */
[----:B------:R-:W-:Y:S11]  /*28df0*/  @!P3 BRA `(.L_x_28473) ;  /* 0x000000040004b947 */ /* 0x000ff60003800000 */
        /* <DEDUP_REMOVED lines=8> */
.L_x_28474:
        /* <DEDUP_REMOVED lines=13> */
.L_x_28476:
[----:B------:R-:W-:Y:S05]  /*28f50*/  BSYNC.RECONVERGENT B1 ;  /* 0x0000000000017941 */ /* 0x000fea0003800200 */
.L_x_28475:
        /* <DEDUP_REMOVED lines=43> */
.L_x_28473:
[----:B------:R-:W-:Y:S05]  /*29210*/  BSYNC.RECONVERGENT B0 ;  /* 0x0000000000007941 */ /* 0x000fea0003800200 */
.L_x_28472:
[----:B------:R-:W-:Y:S01]  /*29220*/  ISETP.NE.AND P4, PT, R28, 0x1, PT ;  /* 0x000000011c00780c */ /* 0x000fe20003f85270 */
[----:B------:R-:W-:Y:S01]  /*29230*/  BSSY.RECONVERGENT B0, `(.L_x_28477) ;  /* 0x000004c000007945 */ /* 0x000fe20003800200 */
[----:B------:R-:W-:Y:S01]  /*29240*/  I2FP.F32.U32 R24, R25 ;  /* 0x0000001900187245 */ /* 0x000fe20000201000 */
[C---:B------:R-:W-:Y:S01]  /*29250*/  IMAD.U32 R25, R26.reuse, 0x10000, RZ ;  /* 0x000100001a197824 */ /* 0x040fe200078e00ff */
[----:B------:R-:W-:Y:S02]  /*29260*/  PRMT R26, R26, 0x7632, R26 ;  /* 0x000076321a1a7816 */ /* 0x000fe4000000001a */
[----:B------:R-:W-:Y:S01]  /*29270*/  MOV R29, 0x2 ;  /* 0x00000002001d7802 */ /* 0x000fe20000000f00 */
        /* <DEDUP_REMOVED lines=14> */
.L_x_28479:
        /* <DEDUP_REMOVED lines=13> */
.L_x_28481:
[----:B------:R-:W-:Y:S05]  /*29430*/  BSYNC.RECONVERGENT B1 ;  /* 0x0000000000017941 */ /* 0x000fea0003800200 */
.L_x_28480:
        /* <DEDUP_REMOVED lines=43> */
.L_x_28478:
[----:B------:R-:W-:Y:S05]  /*296f0*/  BSYNC.RECONVERGENT B0 ;  /* 0x0000000000007941 */ /* 0x000fea0003800200 */
.L_x_28477:
        /* <DEDUP_REMOVED lines=19> */
.L_x_28484:
        /* <DEDUP_REMOVED lines=13> */
.L_x_28486:
[----:B------:R-:W-:Y:S05]  /*29900*/  BSYNC.RECONVERGENT B1 ;  /* 0x0000000000017941 */ /* 0x000fea0003800200 */
.L_x_28485:
        /* <DEDUP_REMOVED lines=43> */
.L_x_28483:
[----:B------:R-:W-:Y:S05]  /*29bc0*/  BSYNC.RECONVERGENT B0 ;  /* 0x0000000000007941 */ /* 0x000fea0003800200 */
.L_x_28482:
        /* <DEDUP_REMOVED lines=20> */
.L_x_28489:
        /* <DEDUP_REMOVED lines=15> */
.L_x_28491:
[----:B------:R-:W-:Y:S05]  /*29e00*/  BSYNC.RECONVERGENT B1 ;  /* 0x0000000000017941 */ /* 0x000fea0003800200 */
.L_x_28490:
        /* <DEDUP_REMOVED lines=43> */
.L_x_28488:
[----:B------:R-:W-:Y:S05]  /*2a0c0*/  BSYNC.RECONVERGENT B0 ;  /* 0x0000000000007941 */ /* 0x000fea0003800200 */
.L_x_28487:
        /* <DEDUP_REMOVED lines=16> */
.L_x_28451:
[----:B------:R-:W-:Y:S01]  /*2a1d0*/  SEL R26, RZ, 0x1000000, !P6 ;  /* 0x01000000ff1a7807 */ /* 0x000fe20007000000 */
[----:B------:R-:W-:Y:S01]  /*2a1e0*/  IMAD.WIDE.U32 R24, R203, 0x20, R38 ;  /* 0x00000020cb187825 */ /* 0x000fe200078e0026 */
[----:B------:R-:W-:Y:S02]  /*2a1f0*/  SEL R27, RZ, 0x10000, !P5 ;  /* 0x00010000ff1b7807 */ /* 0x000fe40006800000 */
[----:B------:R-:W-:Y:S02]  /*2a200*/  SEL R32, RZ, 0x100, !P4 ;  /* 0x00000100ff207807 */ /* 0x000fe40006000000 */
[----:B------:R-:W-:Y:S01]  /*2a210*/  SEL R28, RZ, 0x1000000, !P2 ;  /* 0x01000000ff1c7807 */ /* 0x000fe20005000000 */
[----:B------:R-:W-:Y:S01]  /*2a220*/  STG.E.128 desc[UR8][R24.64], R44 ;  /* 0x0000002c18007986 */ /* 0x000fe2000c101d08 */
[----:B------:R-:W-:Y:S02]  /*2a230*/  LOP3.LUT R32, R32, R26, R27, 0xfe, !PT ;  /* 0x0000001a20207212 */ /* 0x000fe400078efe1b */
[----:B------:R-:W-:Y:S01]  /*2a240*/  SEL R27, RZ, 0x10000, !P1 ;  /* 0x00010000ff1b7807 */ /* 0x000fe20004800000 */
[----:B------:R0:W-:Y:S01]  /*2a250*/  STG.E.128 desc[UR8][R24.64+0x10], R40 ;  /* 0x0000102818007986 */ /* 0x0001e2000c101d08 */
[----:B------:R-:W-:-:S02]  /*2a260*/  SEL R26, RZ, 0x100, !P0 ;  /* 0x00000100ff1a7807 */ /* 0x000fc40004000000 */
[----:B------:R-:W-:Y:S02]  /*2a270*/  ISETP.NE.AND P5, PT, R31, RZ, PT ;  /* 0x000000ff1f00720c */ /* 0x000fe40003fa5270 */
[----:B------:R-:W-:Y:S02]  /*2a280*/  LOP3.LUT R26, R26, R28, R27, 0xfe, !PT ;  /* 0x0000001c1a1a7212 */ /* 0x000fe400078efe1b */
[----:B------:R-:W-:Y:S02]  /*2a290*/  SEL R27, RZ, 0x1, !P3 ;  /* 0x00000001ff1b7807 */ /* 0x000fe40005800000 */
[----:B------:R-:W-:Y:S02]  /*2a2a0*/  IADD3 R204, PT, PT, R2, 0x100, RZ ;  /* 0x0000010002cc7810 */ /* 0x000fe40007ffe0ff */
[----:B------:R-:W-:Y:S02]  /*2a2b0*/  LOP3.LUT P6, RZ, R0, 0x4, RZ, 0xc0, !PT ;  /* 0x0000000400ff7812 */ /* 0x000fe400078cc0ff */
[----:B0-----:R-:W-:-:S02]  /*2a2c0*/  LOP3.LUT R25, R32, R27, RZ, 0xfc, !PT ;  /* 0x0000001b20197212 */ /* 0x001fc400078efcff */
        /* <DEDUP_REMOVED lines=27> */
.L_x_28495:
        /* <DEDUP_REMOVED lines=13> */
.L_x_28497:
[----:B------:R-:W-:Y:S05]  /*2a550*/  BSYNC.RECONVERGENT B1 ;  /* 0x0000000000017941 */ /* 0x000fea0003800200 */
.L_x_28496:
        /* <DEDUP_REMOVED lines=41> */
[----:B------:R-:W-:-:S07]  /*2a7f0*/  IMAD.MOV.U32 R28, RZ, RZ, RZ ;  /* 0x000000ffff1c7224 */ /* 0x000fce00078e00ff */
.L_x_28494:
[----:B------:R-:W-:Y:S05]  /*2a800*/  BSYNC.RECONVERGENT B0 ;  /* 0x0000000000007941 */ /* 0x000fea0003800200 */
.L_x_28493:
        /* <DEDUP_REMOVED lines=10> */
[----:B------:R-:W-:-:S04]  /*2a8b0*/  MOV R30, R4 ;  /* 0x00000004001e7202 */ /* 0x000fc80000000f00 */
        /* <DEDUP_REMOVED lines=14> */
.L_x_28500:
        /* <DEDUP_REMOVED lines=13> */
.L_x_28502:
[----:B------:R-:W-:Y:S05]  /*2aa70*/  BSYNC.RECONVERGENT B1 ;  /* 0x0000000000017941 */ /* 0x000fea0003800200 */
.L_x_28501:
        /* <DEDUP_REMOVED lines=41> */
[----:B------:R-:W-:Y:S01]  /*2ad10*/  IMAD.MOV.U32 R29, RZ, RZ, RZ ;  /* 0x000000ffff1d7224 */ /* 0x000fe200078e00ff */
[----:B------:R-:W-:-:S07]  /*2ad20*/  MOV R4, R28 ;  /* 0x0000001c00047202 */ /* 0x000fce0000000f00 */
.L_x_28499:
[----:B------:R-:W-:Y:S05]  /*2ad30*/  BSYNC.RECONVERGENT B0 ;  /* 0x0000000000007941 */ /* 0x000fea0003800200 */
.L_x_28498:
        /* <DEDUP_REMOVED lines=22> */
.L_x_28505:
        /* <DEDUP_REMOVED lines=13> */
.L_x_28507:
[----:B------:R-:W-:Y:S05]  /*2af70*/  BSYNC.RECONVERGENT B1 ;  /* 0x0000000000017941 */ /* 0x000fea0003800200 */
.L_x_28506:
        /* <DEDUP_REMOVED lines=40> */
[----:B------:R-:W-:-:S05]  /*2b200*/  IMAD.WIDE.U32 R28, R4, -0x326172a9, RZ ;  /* 0xcd9e8d57041c7825 */ /* 0x000fca00078e00ff */
[----:B------:R-:W-:Y:S02]  /*2b210*/  LOP3.LUT R6, R190, R6, R29, 0x96, !PT ;  /* 0x00000006be067212 */ /* 0x000fe400078e961d */
[----:B------:R-:W-:-:S07]  /*2b220*/  MOV R4, R28 ;  /* 0x0000001c00047202 */ /* 0x000fce0000000f00 */
.L_x_28504:
[----:B------:R-:W-:Y:S05]  /*2b230*/  BSYNC.RECONVERGENT B0 ;  /* 0x0000000000007941 */ /* 0x000fea0003800200 */
.L_x_28503:
        /* <DEDUP_REMOVED lines=23> */
.L_x_28510:
        /* <DEDUP_REMOVED lines=13> */
.L_x_28512:
[----:B------:R-:W-:Y:S05]  /*2b480*/  BSYNC.RECONVERGENT B1 ;  /* 0x0000000000017941 */ /* 0x000fea0003800200 */
.L_x_28511:
        /* <DEDUP_REMOVED lines=39> */
[----:B------:R-:W-:-:S03]  /*2b700*/  IMAD.WIDE.U32 R24, R4, -0x326172a9, RZ ;  /* 0xcd9e8d5704187825 */ /* 0x000fc600078e00ff */
[----:B------:R-:W-:Y:S01]  /*2b710*/  MOV R4, R24 ;  /* 0x0000001800047202 */ /* 0x000fe20000000f00 */
[----:B------:R-:W-:Y:S01]  /*2b720*/  IMAD.MOV.U32 R24, RZ, RZ, RZ ;  /* 0x000000ffff187224 */ /* 0x000fe200078e00ff */
[----:B------:R-:W-:-:S07]  /*2b730*/  LOP3.LUT R6, R190, R6, R25, 0x96, !PT ;  /* 0x00000006be067212 */ /* 0x000fce00078e9619 */
.L_x_28509:
[----:B------:R-:W-:Y:S05]  /*2b740*/  BSYNC.RECONVERGENT B0 ;  /* 0x0000000000007941 */ /* 0x000fea0003800200 */
.L_x_28508:
        /* <DEDUP_REMOVED lines=22> */
.L_x_28515:
        /* <DEDUP_REMOVED lines=13> */
.L_x_28517:
[----:B------:R-:W-:Y:S05]  /*2b980*/  BSYNC.RECONVERGENT B1 ;  /* 0x0000000000017941 */ /* 0x000fea0003800200 */
.L_x_28516:
        /* <DEDUP_REMOVED lines=43> */
.L_x_28514:
[----:B------:R-:W-:Y:S05]  /*2bc40*/  BSYNC.RECONVERGENT B0 ;  /* 0x0000000000007941 */ /* 0x000fea0003800200 */
.L_x_28513:
        /* <DEDUP_REMOVED lines=23> */
.L_x_28520:
        /* <DEDUP_REMOVED lines=13> */
.L_x_28522:
[----:B------:R-:W-:Y:S05]  /*2be90*/  BSYNC.RECONVERGENT B1 ;  /* 0x0000000000017941 */ /* 0x000fea0003800200 */
.L_x_28521:
        /* <DEDUP_REMOVED lines=36> */
[----:B------:R-:W-:-:S05]  /*2c0e0*/  IMAD.WIDE.U32 R24, R24, -0x2daee0ad, RZ ;  /* 0xd2511f5318187825 */ /* 0x000fca00078e00ff */
[----:B------:R-:W-:Y:S02]  /*2c0f0*/  LOP3.LUT R7, R16, R28, R25, 0x96, !PT ;  /* 0x0000001c10077212 */ /* 0x000fe400078e9619 */
[----:B------:R-:W-:Y:S01]  /*2c100*/  MOV R28, R210 ;  /* 0x000000d2001c7202 */ /* 0x000fe20000000f00 */
[----:B------:R-:W-:Y:S02]  /*2c110*/  IMAD.MOV.U32 R210, RZ, RZ, R24 ;  /* 0x000000ffffd27224 */ /* 0x000fe400078e0018 */
[----:B------:R-:W-:-:S05]  /*2c120*/  IMAD.WIDE.U32 R24, R4, -0x326172a9, RZ ;  /* 0xcd9e8d5704187825 */ /* 0x000fca00078e00ff */
[----:B------:R-:W-:Y:S02]  /*2c130*/  LOP3.LUT R6, R190, R6, R25, 0x96, !PT ;  /* 0x00000006be067212 */ /* 0x000fe400078e9619 */
[----:B------:R-:W-:-:S07]  /*2c140*/  MOV R4, R24 ;  /* 0x0000001800047202 */ /* 0x000fce0000000f00 */
.L_x_28519:
[----:B------:R-:W-:Y:S05]  /*2c150*/  BSYNC.RECONVERGENT B0 ;  /* 0x0000000000007941 */ /* 0x000fea0003800200 */
.L_x_28518:
        /* <DEDUP_REMOVED lines=22> */
.L_x_28525:
        /* <DEDUP_REMOVED lines=13> */
.L_x_28527:
[----:B------:R-:W-:Y:S05]  /*2c390*/  BSYNC.RECONVERGENT B1 ;  /* 0x0000000000017941 */ /* 0x000fea0003800200 */
.L_x_28526:
        /* <DEDUP_REMOVED lines=39> */
[----:B------:R-:W-:Y:S01]  /*2c610*/  MOV R210, R24 ;  /* 0x0000001800d27202 */ /* 0x000fe20000000f00 */
[----:B------:R-:W-:Y:S01]  /*2c620*/  IMAD.MOV.U32 R24, RZ, RZ, RZ ;  /* 0x000000ffff187224 */ /* 0x000fe200078e00ff */
[----:B------:R-:W-:Y:S02]  /*2c630*/  LOP3.LUT R6, R190, R6, R29, 0x96, !PT ;  /* 0x00000006be067212 */ /* 0x000fe400078e961d */
[----:B------:R-:W-:-:S07]  /*2c640*/  MOV R4, R28 ;  /* 0x0000001c00047202 */ /* 0x000fce0000000f00 */
.L_x_28524:
[----:B------:R-:W-:Y:S05]  /*2c650*/  BSYNC.RECONVERGENT B0 ;  /* 0x0000000000007941 */ /* 0x000fea0003800200 */
.L_x_28523:
        /* <DEDUP_REMOVED lines=23> */
.L_x_28530:
        /* <DEDUP_REMOVED lines=15> */
.L_x_28532:
[----:B------:R-:W-:Y:S05]  /*2c8c0*/  BSYNC.RECONVERGENT B1 ;  /* 0x0000000000017941 */ /* 0x000fea0003800200 */
.L_x_28531:
        /* <DEDUP_REMOVED lines=40> */
[----:B------:R-:W-:Y:S02]  /*2cb50*/  LOP3.LUT R6, R190, R6, R27, 0x96, !PT ;  /* 0x00000006be067212 */ /* 0x000fe400078e961b */
[----:B------:R-:W-:Y:S02]  /*2cb60*/  MOV R4, R26 ;  /* 0x0000001a00047202 */ /* 0x000fe40000000f00 */
[----:B------:R-:W-:-:S07]  /*2cb70*/  MOV R210, R24 ;  /* 0x0000001800d27202 */ /* 0x000fce0000000f00 */
.L_x_28529:
[----:B------:R-:W-:Y:S05]  /*2cb80*/  BSYNC.RECONVERGENT B0 ;  /* 0x0000000000007941 */ /* 0x000fea0003800200 */
.L_x_28528:
        /* <DEDUP_REMOVED lines=10> */
.L_x_28492:
        /* <DEDUP_REMOVED lines=16> */
.L_x_28536:
        /* <DEDUP_REMOVED lines=13> */
.L_x_28538:
[----:B------:R-:W-:Y:S05]  /*2ce00*/  BSYNC.RECONVERGENT B1 ;  /* 0x0000000000017941 */ /* 0x000fea0003800200 */
.L_x_28537:
        /* <DEDUP_REMOVED lines=39> */
[----:B------:R-:W-:Y:S01]  /*2d080*/  IMAD.MOV.U32 R4, RZ, RZ, R32 ;  /* 0x000000ffff047224 */ /* 0x000fe200078e0020 */
[----:B------:R-:W-:Y:S02]  /*2d090*/  LOP3.LUT R7, R16, R28, R211, 0x96, !PT ;  /* 0x0000001c10077212 */ /* 0x000fe400078e96d3 */
[----:B------:R-:W-:-:S07]  /*2d0a0*/  MOV R28, R30 ;  /* 0x0000001e001c7202 */ /* 0x000fce0000000f00 */
.L_x_28535:
[----:B------:R-:W-:Y:S05]  /*2d0b0*/  BSYNC.RECONVERGENT B0 ;  /* 0x0000000000007941 */ /* 0x000fea0003800200 */
.L_x_28534:
[----:B------:R-:W-:Y:S01]  /*2d0c0*/  I2FP.F32.U32 R28, R28 ;  /* 0x0000001c001c7245 */ /* 0x000fe20000201000 */
[----:B------:R-:W-:Y:S01]  /*2d0d0*/  BSSY.RECONVERGENT B0, `(.L_x_28539) ;  /* 0x000004e000007945 */ /* 0x000fe20003800200 */
[----:B------:R-:W-:Y:S01]  /*2d0e0*/  ISETP.NE.AND P0, PT, R31, 0x1, PT ;  /* 0x000000011f00780c */ /* 0x000fe20003f05270 */
[----:B------:R-:W-:Y:S01]  /*2d0f0*/  IMAD.MOV.U32 R30, RZ, RZ, 0x2 ;  /* 0x00000002ff1e7424 */ /* 0x000fe200078e00ff */
[----:B-----5:R-:W-:Y:S01]  /*2d100*/  SHF.L.U32 R29, R24, 0x10, RZ ;  /* 0x00000010181d7819 */ /* 0x020fe200000006ff */
[----:B------:R-:W-:Y:S01]  /*2d110*/  FFMA.FTZ R28, R28, R201, 1.1641532182693481445e-10 ;  /* 0x2f0000001c1c7423 */ /* 0x000fe200000100c9 */
[----:B------:R-:W-:Y:S02]  /*2d120*/  LOP3.LUT R0, R0, 0xfffffffd, RZ, 0xc0, !PT ;  /* 0xfffffffd00007812 */ /* 0x000fe400078ec0ff */
[----:B------:R-:W-:Y:S01]  /*2d130*/  PRMT R24, R24, 0x7632, R24 ;  /* 0x0000763218187816 */ /* 0x000fe20000000018 */
[----:B------:R-:W-:Y:S01]  /*2d140*/  FMUL.FTZ R29, R29, R196 ;  /* 0x000000c41d1d7220 */ /* 0x000fe20000410000 */
[----:B------:R-:W-:-:S03]  /*2d150*/  FSETP.LE.FTZ.AND P1, PT, R28, R11, PT ;  /* 0x0000000b1c00720b */ /* 0x000fc60003f33000 */
        /* <DEDUP_REMOVED lines=12> */
.L_x_28541:
        /* <DEDUP_REMOVED lines=13> */
.L_x_28543:
[----:B------:R-:W-:Y:S05]  /*2d2f0*/  BSYNC.RECONVERGENT B1 ;  /* 0x0000000000017941 */ /* 0x000fea0003800200 */
.L_x_28542:
        /* <DEDUP_REMOVED lines=40> */
[----:B------:R-:W-:Y:S01]  /*2d580*/  IMAD.MOV.U32 R29, RZ, RZ, R210 ;  /* 0x000000ffff1d7224 */ /* 0x000fe200078e00d2 */
[----:B------:R-:W-:Y:S01]  /*2d590*/  MOV R210, R28 ;  /* 0x0000001c00d27202 */ /* 0x000fe20000000f00 */
[----:B------:R-:W-:-:S07]  /*2d5a0*/  IMAD.MOV.U32 R30, RZ, RZ, RZ ;  /* 0x000000ffff1e7224 */ /* 0x000fce00078e00ff */
.L_x_28540:
[----:B------:R-:W-:Y:S05]  /*2d5b0*/  BSYNC.RECONVERGENT B0 ;  /* 0x0000000000007941 */ /* 0x000fea0003800200 */
.L_x_28539:
        /* <DEDUP_REMOVED lines=19> */
.L_x_28546:
        /* <DEDUP_REMOVED lines=13> */
.L_x_28548:
[----:B------:R-:W-:Y:S05]  /*2d7c0*/  BSYNC.RECONVERGENT B1 ;  /* 0x0000000000017941 */ /* 0x000fea0003800200 */
.L_x_28547:
        /* <DEDUP_REMOVED lines=38> */
[----:B------:R-:W-:Y:S02]  /*2da30*/  LOP3.LUT R6, R190, R6, R29, 0x96, !PT ;  /* 0x00000006be067212 */ /* 0x000fe400078e961d */
[----:B------:R-:W-:Y:S01]  /*2da40*/  MOV R4, R28 ;  /* 0x0000001c00047202 */ /* 0x000fe20000000f00 */
[----:B------:R-:W-:-:S05]  /*2da50*/  IMAD.WIDE.U32 R28, R7, -0x2daee0ad, RZ ;  /* 0xd2511f53071c7825 */ /* 0x000fca00078e00ff */
[----:B------:R-:W-:Y:S02]  /*2da60*/  LOP3.LUT R7, R16, R30, R29, 0x96, !PT ;  /* 0x0000001e10077212 */ /* 0x000fe400078e961d */
[----:B------:R-:W-:-:S07]  /*2da70*/  MOV R210, R28 ;  /* 0x0000001c00d27202 */ /* 0x000fce0000000f00 */
.L_x_28545:
[----:B------:R-:W-:Y:S05]  /*2da80*/  BSYNC.RECONVERGENT B0 ;  /* 0x0000000000007941 */ /* 0x000fea0003800200 */
.L_x_28544:
[----:B------:R-:W-:Y:S01]  /*2da90*/  ISETP.NE.AND P2, PT, R31, 0x1, PT ;  /* 0x000000011f00780c */ /* 0x000fe20003f45270 */
[----:B------:R-:W-:Y:S01]  /*2daa0*/  BSSY.RECONVERGENT B0, `(.L_x_28549) ;  /* 0x000004c000007945 */ /* 0x000fe20003800200 */
[----:B------:R-:W-:Y:S01]  /*2dab0*/  I2FP.F32.U32 R24, R24 ;  /* 0x0000001800187245 */ /* 0x000fe20000201000 */
[----:B------:R-:W-:Y:S01]  /*2dac0*/  IMAD.MOV.U32 R28, RZ, RZ, 0x2 ;  /* 0x00000002ff1c7424 */ /* 0x000fe200078e00ff */
[C---:B------:R-:W-:Y:S02]  /*2dad0*/  SHF.L.U32 R29, R25.reuse, 0x10, RZ ;  /* 0x00000010191d7819 */ /* 0x040fe400000006ff */
[----:B------:R-:W-:Y:S01]  /*2dae0*/  PRMT R30, R25, 0x7632, R30 ;  /* 0x00007632191e7816 */ /* 0x000fe2000000001e */
[----:B------:R-:W-:Y:S01]  /*2daf0*/  FFMA.FTZ R24, R24, R201, 1.1641532182693481445e-10 ;  /* 0x2f00000018187423 */ /* 0x000fe200000100c9 */
[----:B------:R-:W-:Y:S01]  /*2db00*/  MOV R25, R4 ;  /* 0x0000000400197202 */ /* 0x000fe20000000f00 */
        /* <DEDUP_REMOVED lines=12> */
.L_x_28551:
        /* <DEDUP_REMOVED lines=13> */
.L_x_28553:
[----:B------:R-:W-:Y:S05]  /*2dca0*/  BSYNC.RECONVERGENT B1 ;  /* 0x0000000000017941 */ /* 0x000fea0003800200 */
.L_x_28552:
        /* <DEDUP_REMOVED lines=43> */
.L_x_28550:
[----:B------:R-:W-:Y:S05]  /*2df60*/  BSYNC.RECONVERGENT B0 ;  /* 0x0000000000007941 */ /* 0x000fea0003800200 */
.L_x_28549:
        /* <DEDUP_REMOVED lines=19> */
.L_x_28556:
        /* <DEDUP_REMOVED lines=13> */
.L_x_28558:
[----:B------:R-:W-:Y:S05]  /*2e170*/  BSYNC.RECONVERGENT B1 ;  /* 0x0000000000017941 */ /* 0x000fea0003800200 */
.L_x_28557:
        /* <DEDUP_REMOVED lines=40> */
[----:B------:R-:W-:Y:S01]  /*2e400*/  LOP3.LUT R7, R16, R28, R25, 0x96, !PT ;  /* 0x0000001c10077212 */ /* 0x000fe200078e9619 */
[----:B------:R-:W-:Y:S01]  /*2e410*/  IMAD.MOV.U32 R25, RZ, RZ, R210 ;  /* 0x000000ffff197224 */ /* 0x000fe200078e00d2 */
[----:B------:R-:W-:-:S07]  /*2e420*/  MOV R210, R24 ;  /* 0x0000001800d27202 */ /* 0x000fce0000000f00 */
.L_x_28555:
[----:B------:R-:W-:Y:S05]  /*2e430*/  BSYNC.RECONVERGENT B0 ;  /* 0x0000000000007941 */ /* 0x000fea0003800200 */
.L_x_28554:
        /* <DEDUP_REMOVED lines=20> */
.L_x_28561:
        /* <DEDUP_REMOVED lines=13> */
.L_x_28563:
[----:B------:R-:W-:Y:S05]  /*2e650*/  BSYNC.RECONVERGENT B1 ;  /* 0x0000000000017941 */ /* 0x000fea0003800200 */
.L_x_28562:
        /* <DEDUP_REMOVED lines=43> */
.L_x_28560:
[----:B------:R-:W-:Y:S05]  /*2e910*/  BSYNC.RECONVERGENT B0 ;  /* 0x0000000000007941 */ /* 0x000fea0003800200 */
.L_x_28559:
[----:B------:R-:W-:Y:S01]  /*2e920*/  ISETP.NE.AND P5, PT, R28, 0x1, PT ;  /* 0x000000011c00780c */ /* 0x000fe20003fa5270 */
[----:B------:R-:W-:Y:S01]  /*2e930*/  BSSY.RECONVERGENT B0, `(.L_x_28564) ;  /* 0x000004b000007945 */ /* 0x000fe20003800200 */
[----:B------:R-:W-:Y:S02]  /*2e940*/  I2FP.F32.U32 R24, R25 ;  /* 0x0000001900187245 */ /* 0x000fe40000201000 */
[----:B------:R-:W-:Y:S01]  /*2e950*/  SHF.L.U32 R25, R26, 0x10, RZ ;  /* 0x000000101a197819 */ /* 0x000fe200000006ff */
[----:B------:R-:W-:Y:S02]  /*2e960*/  IMAD.MOV.U32 R26, RZ, RZ, 0x2 ;  /* 0x00000002ff1a7424 */ /* 0x000fe400078e00ff */
        /* <DEDUP_REMOVED lines=14> */
.L_x_28566:
        /* <DEDUP_REMOVED lines=13> */
.L_x_28568:
[----:B------:R-:W-:Y:S05]  /*2eb20*/  BSYNC.RECONVERGENT B1 ;  /* 0x0000000000017941 */ /* 0x000fea0003800200 */
.L_x_28567:
        /* <DEDUP_REMOVED lines=43> */
.L_x_28565:
[----:B------:R-:W-:Y:S05]  /*2ede0*/  BSYNC.RECONVERGENT B0 ;  /* 0x0000000000007941 */ /* 0x000fea0003800200 */
.L_x_28564:
        /* <DEDUP_REMOVED lines=20> */
.L_x_28571:
        /* <DEDUP_REMOVED lines=15> */
.L_x_28573:
[----:B------:R-:W-:Y:S05]  /*2f020*/  BSYNC.RECONVERGENT B1 ;  /* 0x0000000000017941 */ /* 0x000fea0003800200 */
.L_x_28572:
        /* <DEDUP_REMOVED lines=43> */
.L_x_28570:
[----:B------:R-:W-:Y:S05]  /*2f2e0*/  BSYNC.RECONVERGENT B0 ;  /* 0x0000000000007941 */ /* 0x000fea0003800200 */
.L_x_28569:
[----:B------:R-:W-:Y:S02]  /*2f2f0*/  I2FP.F32.U32 R24, R25 ;  /* 0x0000001900187245 */ /* 0x000fe40000201000 */
[----:B------:R-:W-:Y:S02]  /*2f300*/  SHF.L.U32 R25, R28, 0x10, RZ ;  /* 0x000000101c197819 */ /* 0x000fe400000006ff */
[----:B------:R-:W-:Y:S01]  /*2f310*/  LOP3.LUT P6, RZ, R0, 0x2, RZ, 0xc0, !PT ;  /* 0x0000000200ff7812 */ /* 0x000fe200078cc0ff */
        /* <DEDUP_REMOVED lines=13> */
.L_x_28533:
[----:B------:R-:W0:Y:S01]  /*2f3f0*/  LDC.64 R24, c[0x0][0x3a8] ;  /* 0x0000ea00ff187b82 */ /* 0x000e220000000a00 */
[----:B------:R-:W-:Y:S01]  /*2f400*/  SEL R28, RZ, 0x1000000, !P6 ;  /* 0x01000000ff1c7807 */ /* 0x000fe20007000000 */
[----:B------:R-:W-:Y:S01]  /*2f410*/  VIADD R206, R2, 0x120 ;  /* 0x0000012002ce7836 */ /* 0x000fe20000000000 */
[----:B------:R-:W-:Y:S02]  /*2f420*/  SEL R26, RZ, 0x10000, !P5 ;  /* 0x00010000ff1a7807 */ /* 0x000fe40006800000 */
[----:B------:R-:W-:Y:S02]  /*2f430*/  SEL R27, RZ, 0x100, !P4 ;  /* 0x00000100ff1b7807 */ /* 0x000fe40006000000 */
[----:B------:R-:W-:Y:S02]  /*2f440*/  LOP3.LUT P5, RZ, R0, 0x2, RZ, 0xc0, !PT ;  /* 0x0000000200ff7812 */ /* 0x000fe400078ac0ff */
[----:B------:R-:W-:Y:S02]  /*2f450*/  LOP3.LUT R27, R27, R28, R26, 0xfe, !PT ;  /* 0x0000001c1b1b7212 */ /* 0x000fe400078efe1a */
[----:B------:R-:W-:-:S02]  /*2f460*/  SEL R26, RZ, 0x1, !P3 ;  /* 0x00000001ff1a7807 */ /* 0x000fc40005800000 */
[----:B------:R-:W-:Y:S02]  /*2f470*/  SEL R28, RZ, 0x1000000, !P2 ;  /* 0x01000000ff1c7807 */ /* 0x000fe40005000000 */
[----:B------:R-:W-:Y:S01]  /*2f480*/  LOP3.LUT P6, RZ, R0, 0x4, RZ, 0xc0, !PT ;  /* 0x0000000400ff7812 */ /* 0x000fe200078cc0ff */
[----:B0-----:R-:W-:-:S05]  /*2f490*/  IMAD.WIDE.U32 R24, R204, 0x20, R24 ;  /* 0x00000020cc187825 */ /* 0x001fca00078e0018 */
[----:B------:R-:W-:Y:S04]  /*2f4a0*/  STG.E.128 desc[UR8][R24.64], R36 ;  /* 0x0000002418007986 */ /* 0x000fe8000c101d08 */
[----:B------:R0:W-:Y:S02]  /*2f4b0*/  STG.E.128 desc[UR8][R24.64+0x10], R32 ;  /* 0x0000102018007986 */ /* 0x0001e4000c101d08 */
[----:B0-----:R-:W-:Y:S02]  /*2f4c0*/  LOP3.LUT R25, R27, R26, RZ, 0xfc, !PT ;  /* 0x0000001a1b197212 */ /* 0x001fe400078efcff */
[----:B------:R-:W-:Y:S02]  /*2f4d0*/  SEL R27, RZ, 0x10000, !P1 ;  /* 0x00010000ff1b7807 */ /* 0x000fe40004800000 */
[----:B------:R-:W-:-:S04]  /*2f4e0*/  SEL R26, RZ, 0x100, !P0 ;  /* 0x00000100ff1a7807 */ /* 0x000fc80004000000 */
[----:B------:R-:W-:Y:S02]  /*2f4f0*/  LOP3.LUT R26, R26, R28, R27, 0xfe, !PT ;  /* 0x0000001c1a1a7212 */ /* 0x000fe400078efe1b */
        /* <DEDUP_REMOVED lines=13> */
[----:B------:R-:W-:Y:S02]  /*2f5d0*/  HFMA2 R209, -RZ, RZ, 0, 1.1920928955078125e-07 ;  /* 0x00000002ffd17431 */ /* 0x000fe400000001ff */
[----:B------:R-:W-:Y:S01]  /*2f5e0*/  IMAD.MOV.U32 R211, RZ, RZ, R4 ;  /* 0x000000ffffd37224 */ /* 0x000fe200078e0004 */
[----:B------:R-:W-:-:S08]  /*2f5f0*/  MOV R205, R210 ;  /* 0x000000d200cd7202 */ /* 0x000fd00000000f00 */
[----:B0-----:R-:W-:Y:S05]  /*2f600*/  @!P0 BRA `(.L_x_28576) ;  /* 0x00000004000c8947 */ /* 0x001fea0003800000 */
        /* <DEDUP_REMOVED lines=10> */
.L_x_28577:
        /* <DEDUP_REMOVED lines=13> */
.L_x_28579:
[----:B------:R-:W-:Y:S05]  /*2f780*/  BSYNC.RECONVERGENT B1 ;  /* 0x0000000000017941 */ /* 0x000fea0003800200 */
.L_x_28578:
        /* <DEDUP_REMOVED lines=43> */
.L_x_28576:
[----:B------:R-:W-:Y:S05]  /*2fa40*/  BSYNC.RECONVERGENT B0 ;  /* 0x0000000000007941 */ /* 0x000fea0003800200 */
.L_x_28575:
[----:B------:R-:W-:Y:S01]  /*2fa50*/  I2FP.F32.U32 R208, R211 ;  /* 0x000000d300d07245 */ /* 0x000fe20000201000 */
[----:B------:R-:W-:Y:S01]  /*2fa60*/  BSSY.RECONVERGENT B0, `(.L_x_28580) ;  /* 0x0000051000007945 */ /* 0x000fe20003800200 */
[----:B------:R-:W-:Y:S02]  /*2fa70*/  ISETP.NE.AND P1, PT, R209, 0x1, PT ;  /* 0x00000001d100780c */ /* 0x000fe40003f25270 */
[----:B------:R-:W-:Y:S01]  /*2fa80*/  LOP3.LUT R0, R0, 0xfffffffd, RZ, 0xc0, !PT ;  /* 0xfffffffd00007812 */ /* 0x000fe200078ec0ff */
[----:B------:R-:W-:Y:S01]  /*2fa90*/  FFMA.FTZ R208, R208, R201, 1.1641532182693481445e-10 ;  /* 0x2f000000d0d07423 */ /* 0x000fe200000100c9 */
[----:B------:R-:W-:-:S04]  /*2faa0*/  MOV R210, R4 ;  /* 0x0000000400d27202 */ /* 0x000fc80000000f00 */
[----:B------:R-:W-:Y:S02]  /*2fab0*/  FSETP.GTU.FTZ.AND P0, PT, R208, R11, PT ;  /* 0x0000000bd000720b */ /* 0x000fe40003f1c000 */
[C---:B-----5:R-:W-:Y:S02]  /*2fac0*/  SHF.L.U32 R208, R24.reuse, 0x10, RZ ;  /* 0x0000001018d07819 */ /* 0x060fe400000006ff */
[----:B------:R-:W-:-:S03]  /*2fad0*/  PRMT R24, R24, 0x7632, R24 ;  /* 0x0000763218187816 */ /* 0x000fc60000000018 */
[----:B------:R-:W-:-:S04]  /*2fae0*/  FMUL.FTZ R208, R208, R196 ;  /* 0x000000c4d0d07220 */ /* 0x000fc80000410000 */
[----:B------:R-:W-:-:S05]  /*2faf0*/  FMUL.FTZ R208, R208, R12 ;  /* 0x0000000cd0d07220 */ /* 0x000fca0000410000 */
        /* <DEDUP_REMOVED lines=14> */
.L_x_28582:
        /* <DEDUP_REMOVED lines=13> */
.L_x_28584:
[----:B------:R-:W-:Y:S05]  /*2fcb0*/  BSYNC.RECONVERGENT B1 ;  /* 0x0000000000017941 */ /* 0x000fea0003800200 */
.L_x_28583:
        /* <DEDUP_REMOVED lines=43> */
.L_x_28581:
[----:B------:R-:W-:Y:S05]  /*2ff70*/  BSYNC.RECONVERGENT B0 ;  /* 0x0000000000007941 */ /* 0x000fea0003800200 */
.L_x_28580:
        /* <DEDUP_REMOVED lines=22> */
.L_x_28587:
        /* <DEDUP_REMOVED lines=13> */
.L_x_28589:
[----:B------:R-:W-:Y:S05]  /*301b0*/  BSYNC.RECONVERGENT B1 ;  /* 0x0000000000017941 */ /* 0x000fea0003800200 */
.L_x_28588:
        /* <DEDUP_REMOVED lines=43> */
.L_x_28586:
[----:B------:R-:W-:Y:S05]  /*30470*/  BSYNC.RECONVERGENT B0 ;  /* 0x0000000000007941 */ /* 0x000fea0003800200 */
.L_x_28585:
        /* <DEDUP_REMOVED lines=23> */
.L_x_28592:
        /* <DEDUP_REMOVED lines=13> */
.L_x_28594:
[----:B------:R-:W-:Y:S05]  /*306c0*/  BSYNC.RECONVERGENT B1 ;  /* 0x0000000000017941 */ /* 0x000fea0003800200 */
.L_x_28593:
        /* <DEDUP_REMOVED lines=43> */
.L_x_28591:
[----:B------:R-:W-:Y:S05]  /*30980*/  BSYNC.RECONVERGENT B0 ;  /* 0x0000000000007941 */ /* 0x000fea0003800200 */
.L_x_28590:
        /* <DEDUP_REMOVED lines=22> */
.L_x_28597:
        /* <DEDUP_REMOVED lines=13> */
.L_x_28599:
[----:B------:R-:W-:Y:S05]  /*30bc0*/  BSYNC.RECONVERGENT B1 ;  /* 0x0000000000017941 */ /* 0x000fea0003800200 */
.L_x_28598:
        /* <DEDUP_REMOVED lines=43> */
.L_x_28596:
[----:B------:R-:W-:Y:S05]  /*30e80*/  BSYNC.RECONVERGENT B0 ;  /* 0x0000000000007941 */ /* 0x000fea0003800200 */
.L_x_28595:
        /* <DEDUP_REMOVED lines=23> */
.L_x_28602:
        /* <DEDUP_REMOVED lines=13> */
.L_x_28604:
[----:B------:R-:W-:Y:S05]  /*310d0*/  BSYNC.RECONVERGENT B1 ;  /* 0x0000000000017941 */ /* 0x000fea0003800200 */
.L_x_28603:
        /* <DEDUP_REMOVED lines=43> */
.L_x_28601:
[----:B------:R-:W-:Y:S05]  /*31390*/  BSYNC.RECONVERGENT B0 ;  /* 0x0000000000007941 */ /* 0x000fea0003800200 */
.L_x_28600:
        /* <DEDUP_REMOVED lines=22> */
.L_x_28607:
        /* <DEDUP_REMOVED lines=13> */
.L_x_28609:
[----:B------:R-:W-:Y:S05]  /*315d0*/  BSYNC.RECONVERGENT B1 ;  /* 0x0000000000017941 */ /* 0x000fea0003800200 */
.L_x_28608:
        /* <DEDUP_REMOVED lines=43> */
.L_x_28606:
[----:B------:R-:W-:Y:S05]  /*31890*/  BSYNC.RECONVERGENT B0 ;  /* 0x0000000000007941 */ /* 0x000fea0003800200 */
.L_x_28605:
        /* <DEDUP_REMOVED lines=23> */
.L_x_28612:
        /* <DEDUP_REMOVED lines=16> */
.L_x_28614:
[----:B------:R-:W-:Y:S05]  /*31b10*/  BSYNC.RECONVERGENT B1 ;  /* 0x0000000000017941 */ /* 0x000fea0003800200 */
.L_x_28613:
        /* <DEDUP_REMOVED lines=41> */
[----:B------:R-:W-:Y:S02]  /*31db0*/  LOP3.LUT R7, R16, R18, R21, 0x96, !PT ;  /* 0x0000001210077212 */ /* 0x000fe400078e9615 */
[----:B------:R-:W-:-:S07]  /*31dc0*/  MOV R205, R20 ;  /* 0x0000001400cd7202 */ /* 0x000fce0000000f00 */
.L_x_28611:
[----:B------:R-:W-:Y:S05]  /*31dd0*/  BSYNC.RECONVERGENT B0 ;  /* 0x0000000000007941 */ /* 0x000fea0003800200 */
.L_x_28610:
        /* <DEDUP_REMOVED lines=10> */
.L_x_28574:
        /* <DEDUP_REMOVED lines=16> */
.L_x_28618:
        /* <DEDUP_REMOVED lines=13> */
.L_x_28620:
[----:B------:R-:W-:Y:S05]  /*32050*/  BSYNC.RECONVERGENT B1 ;  /* 0x0000000000017941 */ /* 0x000fea0003800200 */
.L_x_28619:
        /* <DEDUP_REMOVED lines=43> */
.L_x_28617:
[----:B------:R-:W-:Y:S05]  /*32310*/  BSYNC.RECONVERGENT B0 ;  /* 0x0000000000007941 */ /* 0x000fea0003800200 */
.L_x_28616:
        /* <DEDUP_REMOVED lines=8> */
[----:B------:R-:W-:Y:S01]  /*323a0*/  MOV R31, 0x2 ;  /* 0x00000002001f7802 */ /* 0x000fe20000000f00 */
[----:B------:R-:W-:Y:S01]  /*323b0*/  FMUL.FTZ R184, R29, R12 ;  /* 0x0000000c1db87220 */ /* 0x000fe20000410000 */
[----:B------:R-:W-:Y:S01]  /*323c0*/  FSETP.LE.FTZ.AND P1, PT, R30, R11, PT ;  /* 0x0000000b1e00720b */ /* 0x000fe20003f33000 */
[----:B------:R-:W-:-:S12]  /*323d0*/  IMAD.MOV.U32 R30, RZ, RZ, R4 ;  /* 0x000000ffff1e7224 */ /* 0x000fd800078e0004 */
        /* <DEDUP_REMOVED lines=10> */
.L_x_28623:
        /* <DEDUP_REMOVED lines=13> */
.L_x_28625:
[----:B------:R-:W-:Y:S05]  /*32550*/  BSYNC.RECONVERGENT B1 ;  /* 0x0000000000017941 */ /* 0x000fea0003800200 */
.L_x_28624:
        /* <DEDUP_REMOVED lines=37> */
[----:B------:R-:W-:Y:S01]  /*327b0*/  LOP3.LUT R7, R16, R30, R29, 0x96, !PT ;  /* 0x0000001e10077212 */ /* 0x000fe200078e961d */
[----:B------:R-:W-:Y:S01]  /*327c0*/  IMAD.MOV.U32 R30, RZ, RZ, R205 ;  /* 0x000000ffff1e7224 */ /* 0x000fe200078e00cd */
[----:B------:R-:W-:Y:S01]  /*327d0*/  MOV R205, R28 ;  /* 0x0000001c00cd7202 */ /* 0x000fe20000000f00 */
[----:B------:R-:W-:-:S04]  /*327e0*/  IMAD.WIDE.U32 R28, R4, -0x326172a9, RZ ;  /* 0xcd9e8d57041c7825 */ /* 0x000fc800078e00ff */
[----:B------:R-:W-:Y:S01]  /*327f0*/  IMAD.MOV.U32 R4, RZ, RZ, R28 ;  /* 0x000000ffff047224 */ /* 0x000fe200078e001c */
[----:B------:R-:W-:-:S07]  /*32800*/  LOP3.LUT R6, R190, R6, R29, 0x96, !PT ;  /* 0x00000006be067212 */ /* 0x000fce00078e961d */
.L_x_28622:
[----:B------:R-:W-:Y:S05]  /*32810*/  BSYNC.RECONVERGENT B0 ;  /* 0x0000000000007941 */ /* 0x000fea0003800200 */
.L_x_28621:
[----:B------:R-:W-:Y:S01]  /*32820*/  ISETP.NE.AND P1, PT, R31, 0x1, PT ;  /* 0x000000011f00780c */ /* 0x000fe20003f25270 */
[----:B------:R-:W-:Y:S01]  /*32830*/  IMAD.U32 R29, R24, 0x10000, RZ ;  /* 0x00010000181d7824 */ /* 0x000fe200078e00ff */
[----:B------:R-:W-:Y:S01]  /*32840*/  I2FP.F32.U32 R28, R30 ;  /* 0x0000001e001c7245 */ /* 0x000fe20000201000 */
[----:B------:R-:W-:Y:S01]  /*32850*/  BSSY.RECONVERGENT B0, `(.L_x_28626) ;  /* 0x0000049000007945 */ /* 0x000fe20003800200 */
[----:B------:R-:W-:Y:S02]  /*32860*/  IMAD.MOV.U32 R24, RZ, RZ, R4 ;  /* 0x000000ffff187224 */ /* 0x000fe400078e0004 */
[----:B------:R-:W-:Y:S01]  /*32870*/  FMUL.FTZ R29, R29, R196 ;  /* 0x000000c41d1d7220 */ /* 0x000fe20000410000 */
[----:B------:R-:W-:-:S03]  /*32880*/  FFMA.FTZ R28, R28, R201, 1.1641532182693481445e-10 ;  /* 0x2f0000001c1c7423 */ /* 0x000fc600000100c9 */
[----:B------:R-:W-:Y:S01]  /*32890*/  FMUL.FTZ R185, R29, R12 ;  /* 0x0000000c1db97220 */ /* 0x000fe20000410000 */
[----:B------:R-:W-:Y:S02]  /*328a0*/  MOV R29, 0x2 ;  /* 0x00000002001d7802 */ /* 0x000fe40000000f00 */
        /* <DEDUP_REMOVED lines=10> */
.L_x_28628:
        /* <DEDUP_REMOVED lines=13> */
.L_x_28630:
[----:B------:R-:W-:Y:S05]  /*32a20*/  BSYNC.RECONVERGENT B1 ;  /* 0x0000000000017941 */ /* 0x000fea0003800200 */
.L_x_28629:
        /* <DEDUP_REMOVED lines=43> */
.L_x_28627:
[----:B------:R-:W-:Y:S05]  /*32ce0*/  BSYNC.RECONVERGENT B0 ;  /* 0x0000000000007941 */ /* 0x000fea0003800200 */
.L_x_28626:
[----:B------:R-:W-:Y:S01]  /*32cf0*/  ISETP.NE.AND P2, PT, R29, 0x1, PT ;  /* 0x000000011d00780c */ /* 0x000fe20003f45270 */
[C---:B------:R-:W-:Y:S01]  /*32d00*/  IMAD.U32 R31, R25.reuse, 0x10000, RZ ;  /* 0x00010000191f7824 */ /* 0x040fe200078e00ff */
[----:B------:R-:W-:Y:S01]  /*32d10*/  I2FP.F32.U32 R24, R24 ;  /* 0x0000001800187245 */ /* 0x000fe20000201000 */
[----:B------:R-:W-:Y:S01]  /*32d20*/  BSSY.RECONVERGENT B0, `(.L_x_28631) ;  /* 0x000004a000007945 */ /* 0x000fe20003800200 */
[----:B------:R-:W-:Y:S01]  /*32d30*/  PRMT R30, R25, 0x7632, R30 ;  /* 0x00007632191e7816 */ /* 0x000fe2000000001e */
[----:B------:R-:W-:Y:S01]  /*32d40*/  FMUL.FTZ R31, R31, R196 ;  /* 0x000000c41f1f7220 */ /* 0x000fe20000410000 */
[----:B------:R-:W-:Y:S01]  /*32d50*/  MOV R25, 0x2 ;  /* 0x0000000200197802 */ /* 0x000fe20000000f00 */
        /* <DEDUP_REMOVED lines=13> */
.L_x_28633:
        /* <DEDUP_REMOVED lines=13> */
.L_x_28635:
[----:B------:R-:W-:Y:S05]  /*32f00*/  BSYNC.RECONVERGENT B1 ;  /* 0x0000000000017941 */ /* 0x000fea0003800200 */
.L_x_28634:
        /* <DEDUP_REMOVED lines=40> */
[----:B------:R-:W-:Y:S01]  /*33190*/  IMAD.MOV.U32 R4, RZ, RZ, R24 ;  /* 0x000000ffff047224 */ /* 0x000fe200078e0018 */
[----:B------:R-:W-:Y:S01]  /*331a0*/  LOP3.LUT R6, R190, R6, R25, 0x96, !PT ;  /* 0x00000006be067212 */ /* 0x000fe200078e9619 */
[----:B------:R-:W-:-:S07]  /*331b0*/  HFMA2 R25, -RZ, RZ, 0, 0 ;  /* 0x00000000ff197431 */ /* 0x000fce00000001ff */
.L_x_28632:
[----:B------:R-:W-:Y:S05]  /*331c0*/  BSYNC.RECONVERGENT B0 ;  /* 0x0000000000007941 */ /* 0x000fea0003800200 */
.L_x_28631:
        /* <DEDUP_REMOVED lines=8> */
[----:B------:R-:W-:Y:S02]  /*33250*/  FSETP.LE.FTZ.AND P2, PT, R24, R11, PT ;  /* 0x0000000b1800720b */ /* 0x000fe40003f53000 */
        /* <DEDUP_REMOVED lines=10> */
.L_x_28638:
        /* <DEDUP_REMOVED lines=13> */
.L_x_28640:
[----:B------:R-:W-:Y:S05]  /*333d0*/  BSYNC.RECONVERGENT B1 ;  /* 0x0000000000017941 */ /* 0x000fea0003800200 */
.L_x_28639:
        /* <DEDUP_REMOVED lines=40> */
[----:B------:R-:W-:Y:S02]  /*33660*/  IMAD.MOV.U32 R4, RZ, RZ, R24 ;  /* 0x000000ffff047224 */ /* 0x000fe400078e0018 */
[----:B------:R-:W-:Y:S01]  /*33670*/  HFMA2 R24, -RZ, RZ, 0, 0 ;  /* 0x00000000ff187431 */ /* 0x000fe200000001ff */
[----:B------:R-:W-:-:S07]  /*33680*/  LOP3.LUT R6, R190, R6, R25, 0x96, !PT ;  /* 0x00000006be067212 */ /* 0x000fce00078e9619 */
.L_x_28637:
[----:B------:R-:W-:Y:S05]  /*33690*/  BSYNC.RECONVERGENT B0 ;  /* 0x0000000000007941 */ /* 0x000fea0003800200 */
.L_x_28636:
[----:B------:R-:W-:Y:S01]  /*336a0*/  I2FP.F32.U32 R28, R28 ;  /* 0x0000001c001c7245 */ /* 0x000fe20000201000 */
[----:B------:R-:W-:Y:S01]  /*336b0*/  IMAD.U32 R25, R26, 0x10000, RZ ;  /* 0x000100001a197824 */ /* 0x000fe200078e00ff */
[----:B------:R-:W-:Y:S01]  /*336c0*/  ISETP.NE.AND P4, PT, R24, 0x1, PT ;  /* 0x000000011800780c */ /* 0x000fe20003f85270 */
[----:B------:R-:W-:Y:S01]  /*336d0*/  BSSY.RECONVERGENT B0, `(.L_x_28641) ;  /* 0x000004a000007945 */ /* 0x000fe20003800200 */
[----:B------:R-:W-:Y:S01]  /*336e0*/  PRMT R26, R26, 0x7632, R26 ;  /* 0x000076321a1a7816 */ /* 0x000fe2000000001a */
[----:B------:R-:W-:Y:S01]  /*336f0*/  FFMA.FTZ R28, R28, R201, 1.1641532182693481445e-10 ;  /* 0x2f0000001c1c7423 */ /* 0x000fe200000100c9 */
[----:B------:R-:W-:-:S04]  /*33700*/  IMAD.MOV.U32 R29, RZ, RZ, R4 ;  /* 0x000000ffff1d7224 */ /* 0x000fc800078e0004 */
[----:B------:R-:W-:Y:S01]  /*33710*/  FSETP.LE.FTZ.AND P3, PT, R28, R11, PT ;  /* 0x0000000b1c00720b */ /* 0x000fe20003f73000 */
[----:B------:R-:W-:Y:S01]  /*33720*/  FMUL.FTZ R28, R25, R196 ;  /* 0x000000c4191c7220 */ /* 0x000fe20000410000 */
[----:B------:R-:W-:-:S03]  /*33730*/  MOV R25, 0x2 ;  /* 0x0000000200197802 */ /* 0x000fc60000000f00 */
[----:B------:R-:W-:Y:S01]  /*33740*/  FMUL.FTZ R28, R28, R12 ;  /* 0x0000000c1c1c7220 */ /* 0x000fe20000410000 */
        /* <DEDUP_REMOVED lines=9> */
.L_x_28643:
        /* <DEDUP_REMOVED lines=13> */
.L_x_28645:
[----:B------:R-:W-:Y:S05]  /*338b0*/  BSYNC.RECONVERGENT B1 ;  /* 0x0000000000017941 */ /* 0x000fea0003800200 */
.L_x_28644:
        /* <DEDUP_REMOVED lines=43> */
.L_x_28642:
[----:B------:R-:W-:Y:S05]  /*33b70*/  BSYNC.RECONVERGENT B0 ;  /* 0x0000000000007941 */ /* 0x000fea0003800200 */
.L_x_28641:
        /* <DEDUP_REMOVED lines=19> */
.L_x_28648:
        /* <DEDUP_REMOVED lines=13> */
.L_x_28650:
[----:B------:R-:W-:Y:S05]  /*33d80*/  BSYNC.RECONVERGENT B1 ;  /* 0x0000000000017941 */ /* 0x000fea0003800200 */
.L_x_28649:
        /* <DEDUP_REMOVED lines=43> */
.L_x_28647:
[----:B------:R-:W-:Y:S05]  /*34040*/  BSYNC.RECONVERGENT B0 ;  /* 0x0000000000007941 */ /* 0x000fea0003800200 */
.L_x_28646:
[----:B------:R-:W-:Y:S01]  /*34050*/  ISETP.NE.AND P6, PT, R24, 0x1, PT ;  /* 0x000000011800780c */ /* 0x000fe20003fc5270 */
[C---:B------:R-:W-:Y:S01]  /*34060*/  IMAD.U32 R30, R27.reuse, 0x10000, RZ ;  /* 0x000100001b1e7824 */ /* 0x040fe200078e00ff */
[----:B------:R-:W-:Y:S01]  /*34070*/  I2FP.F32.U32 R25, R26 ;  /* 0x0000001a00197245 */ /* 0x000fe20000201000 */
[----:B------:R-:W-:Y:S01]  /*34080*/  BSSY.RECONVERGENT B0, `(.L_x_28651) ;  /* 0x000004d000007945 */ /* 0x000fe20003800200 */
[----:B------:R-:W-:Y:S01]  /*34090*/  PRMT R31, R27, 0x7632, R31 ;  /* 0x000076321b1f7816 */ /* 0x000fe2000000001f */
[----:B------:R-:W-:Y:S01]  /*340a0*/  FMUL.FTZ R30, R30, R196 ;  /* 0x000000c41e1e7220 */ /* 0x000fe20000410000 */
[----:B------:R-:W-:Y:S01]  /*340b0*/  MOV R208, 0x2 ;  /* 0x0000000200d07802 */ /* 0x000fe20000000f00 */
        /* <DEDUP_REMOVED lines=13> */
.L_x_28653:
        /* <DEDUP_REMOVED lines=16> */
.L_x_28655:
[----:B------:R-:W-:Y:S05]  /*34290*/  BSYNC.RECONVERGENT B1 ;  /* 0x0000000000017941 */ /* 0x000fea0003800200 */
.L_x_28654:
        /* <DEDUP_REMOVED lines=43> */
.L_x_28652:
[----:B------:R-:W-:Y:S05]  /*34550*/  BSYNC.RECONVERGENT B0 ;  /* 0x0000000000007941 */ /* 0x000fea0003800200 */
.L_x_28651:
[----:B------:R-:W-:Y:S01]  /*34560*/  I2FP.F32.U32 R14, R25 ;  /* 0x00000019000e7245 */ /* 0x000fe20000201000 */
[----:B------:R-:W-:Y:S01]  /*34570*/  IMAD.U32 R31, R31, 0x10000, RZ ;  /* 0x000100001f1f7824 */ /* 0x000fe200078e00ff */
[----:B------:R-:W-:Y:S02]  /*34580*/  LOP3.LUT P6, RZ, R0, 0x2, RZ, 0xc0, !PT ;  /* 0x0000000200ff7812 */ /* 0x000fe400078cc0ff */
        /* <DEDUP_REMOVED lines=13> */
.L_x_28615:
[----:B------:R-:W-:Y:S01]  /*34660*/  FADD.FTZ R12, RZ, R100 ;  /* 0x00000064ff0c7221 */ /* 0x000fe20000010000 */
[----:B------:R-:W0:Y:S01]  /*34670*/  LDC.64 R24, c[0x0][0x3a8] ;  /* 0x0000ea00ff187b82 */ /* 0x000e220000000a00 */
[----:B------:R-:W-:Y:S01]  /*34680*/  SEL R11, RZ, 0x1000000, !P6 ;  /* 0x01000000ff0b7807 */ /* 0x000fe20007000000 */
[----:B------:R-:W1:Y:S01]  /*34690*/  S2R R19, SR_TID.X ;  /* 0x0000000000137919 */ /* 0x000e620000002100 */
[----:B------:R-:W-:Y:S01]  /*346a0*/  FADD.FTZ R13, R12, R101 ;  /* 0x000000650c0d7221 */ /* 0x000fe20000010000 */
[----:B------:R-:W-:Y:S01]  /*346b0*/  SEL R14, RZ, 0x10000, !P5 ;  /* 0x00010000ff0e7807 */ /* 0x000fe20006800000 */
[----:B------:R-:W-:Y:S01]  /*346c0*/  UMOV UR4, 0xffffffff ;  /* 0xffffffff00047882 */ /* 0x000fe20000000000 */
[----:B------:R-:W-:Y:S01]  /*346d0*/  SEL R18, RZ, 0x100, !P4 ;  /* 0x00000100ff127807 */ /* 0x000fe20006000000 */
[----:B------:R-:W-:Y:S01]  /*346e0*/  FADD.FTZ R12, R13, R102 ;  /* 0x000000660d0c7221 */ /* 0x000fe20000010000 */
[----:B------:R-:W2:Y:S01]  /*346f0*/  LDC.64 R20, c[0x0][0x3b0] ;  /* 0x0000ec00ff147b82 */ /* 0x000ea20000000a00 */
[----:B------:R-:W-:-:S02]  /*34700*/  LOP3.LUT P6, RZ, R0, 0x2, RZ, 0xc0, !PT ;  /* 0x0000000200ff7812 */ /* 0x000fc400078cc0ff */
[----:B------:R-:W-:Y:S01]  /*34710*/  FADD.FTZ R13, R12, R103 ;  /* 0x000000670c0d7221 */ /* 0x000fe20000010000 */
[----:B------:R-:W-:Y:S02]  /*34720*/  LOP3.LUT R18, R18, R11, R14, 0xfe, !PT ;  /* 0x0000000b12127212 */ /* 0x000fe400078efe0e */
[----:B------:R-:W-:Y:S01]  /*34730*/  SEL R14, RZ, 0x1000000, !P2 ;  /* 0x01000000ff0e7807 */ /* 0x000fe20005000000 */
[----:B------:R-:W-:Y:S01]  /*34740*/  FADD.FTZ R12, R13, R96 ;  /* 0x000000600d0c7221 */ /* 0x000fe20000010000 */
[----:B------:R-:W-:Y:S02]  /*34750*/  SEL R16, RZ, 0x100, !P0 ;  /* 0x00000100ff107807 */ /* 0x000fe40004000000 */
[----:B------:R-:W-:Y:S01]  /*34760*/  SEL R17, RZ, 0x1, !P6 ;  /* 0x00000001ff117807 */ /* 0x000fe20007000000 */
        /* <DEDUP_REMOVED lines=65> */
[----:B------:R-:W-:-:S03]  /*34b80*/  SEL R13, RZ, 0x10000, !P1 ;  /* 0x00010000ff0d7807 */ /* 0x000fc60004800000 */
[----:B------:R-:W-:Y:S01]  /*34b90*/  FADD.FTZ R11, R12, R33 ;  /* 0x000000210c0b7221 */ /* 0x000fe20000010000 */
[----:B------:R-:W-:Y:S01]  /*34ba0*/  LOP3.LUT R16, R16, R14, R13, 0xfe, !PT ;  /* 0x0000000e10107212 */ /* 0x000fe200078efe0d */
[----:B0-----:R-:W-:Y:S01]  /*34bb0*/  IMAD.WIDE.U32 R14, R206, 0x20, R24 ;  /* 0x00000020ce0e7825 */ /* 0x001fe200078e0018 */
[----:B------:R-:W-:-:S03]  /*34bc0*/  SEL R13, RZ, 0x1, !P3 ;  /* 0x00000001ff0d7807 */ /* 0x000fc60005800000 */
[----:B------:R-:W-:Y:S01]  /*34bd0*/  FADD.FTZ R12, R11, R34 ;  /* 0x000000220b0c7221 */ /* 0x000fe20000010000 */
[----:B------:R-:W-:-:S03]  /*34be0*/  LOP3.LUT R13, R18, R13, RZ, 0xfc, !PT ;  /* 0x0000000d120d7212 */ /* 0x000fc600078efcff */
[----:B------:R-:W-:Y:S01]  /*34bf0*/  FADD.FTZ R11, R12, R35 ;  /* 0x000000230c0b7221 */ /* 0x000fe20000010000 */
[----:B------:R0:W-:Y:S03]  /*34c00*/  STG.E.128 desc[UR8][R14.64], R184 ;  /* 0x000000b80e007986 */ /* 0x0001e6000c101d08 */
[----:B------:R-:W-:Y:S01]  /*34c10*/  FADD.FTZ R12, R11, R184 ;  /* 0x000000b80b0c7221 */ /* 0x000fe20000010000 */
[----:B------:R0:W-:Y:S03]  /*34c20*/  STG.E.128 desc[UR8][R14.64+0x10], R28 ;  /* 0x0000101c0e007986 */ /* 0x0001e6000c101d08 */
[----:B------:R-:W-:Y:S01]  /*34c30*/  FADD.FTZ R11, R12, R185 ;  /* 0x000000b90c0b7221 */ /* 0x000fe20000010000 */
[----:B------:R-:W-:Y:S01]  /*34c40*/  LOP3.LUT R12, R16, R17, RZ, 0xfc, !PT ;  /* 0x00000011100c7212 */ /* 0x000fe200078efcff */
[----:B--2---:R-:W-:-:S04]  /*34c50*/  IMAD.WIDE.U32 R16, R206, 0x8, R20 ;  /* 0x00000008ce107825 */ /* 0x004fc800078e0014 */
        /* <DEDUP_REMOVED lines=189> */
.L_x_28669:
[----:B------:R-:W2:Y:S04]  /*35830*/  LDL R195, [R1] ;  /* 0x0000000001c37983 */ /* 0x000ea80000100800 */
[----:B------:R-:W3:Y:S04]  /*35840*/  LDL R194, [R1+0x4] ;  /* 0x0000040001c27983 */ /* 0x000ee80000100800 */
[----:B------:R-:W4:Y:S04]  /*35850*/  LDL R193, [R1+0x8] ;  /* 0x0000080001c17983 */ /* 0x000f280000100800 */
[----:B------:R-:W5:Y:S04]  /*35860*/  LDL R192, [R1+0xc] ;  /* 0x00000c0001c07983 */ /* 0x000f680000100800 */
[----:B------:R-:W5:Y:S01]  /*35870*/  LDL R189, [R1+0x10] ;  /* 0x0000100001bd7983 */ /* 0x000f620000100800 */
[----:B------:R-:W-:Y:S01]  /*35880*/  FMUL.FTZ R11, R12, R12 ;  /* 0x0000000c0c0b7220 */ /* 0x000fe20000410000 */
[----:B------:R-:W-:Y:S01]  /*35890*/  ISETP.NE.AND P1, PT, RZ, UR13, PT ;  /* 0x0000000dff007c0c */ /* 0x000fe2000bf25270 */
[----:B-1----:R-:W-:Y:S01]  /*358a0*/  FADD.FTZ R18, R17, R18 ;  /* 0x0000001211127221 */ /* 0x002fe20000010000 */
[----:B------:R-:W-:Y:S01]  /*358b0*/  SHF.L.U32 R15, R180, 0x10, RZ ;  /* 0x00000010b40f7819 */ /* 0x000fe200000006ff */
[----:B0-----:R-:W-:Y:S01]  /*358c0*/  IMAD.U32 R17, R140, 0x10000, RZ ;  /* 0x000100008c117824 */ /* 0x001fe200078e00ff */
[----:B------:R-:W-:Y:S01]  /*358d0*/  FSEL R14, R11, RZ, P1 ;  /* 0x000000ff0b0e7208 */ /* 0x000fe20000800000 */
[----:B------:R-:W-:Y:S01]  /*358e0*/  FFMA.FTZ R13, R18, R13, UR14 ;  /* 0x0000000e120d7e23 */ /* 0x000fe2000801000d */
[----:B------:R-:W-:Y:S01]  /*358f0*/  SHF.L.U32 R19, R207, 0x10, RZ ;  /* 0x00000010cf137819 */ /* 0x000fe200000006ff */
[----:B------:R-:W-:Y:S01]  /*35900*/  IMAD.U32 R21, R214, 0x10000, RZ ;  /* 0x00010000d6157824 */ /* 0x000fe200078e00ff */
[----:B------:R-:W-:Y:S01]  /*35910*/  SHF.L.U32 R23, R181, 0x10, RZ ;  /* 0x00000010b5177819 */ /* 0x000fe200000006ff */
[----:B------:R-:W-:Y:S01]  /*35920*/  FADD.FTZ R11, R13, R14 ;  /* 0x0000000e0d0b7221 */ /* 0x000fe20000010000 */
[----:B------:R-:W-:Y:S01]  /*35930*/  FSEL R13, R12, RZ, !P1 ;  /* 0x000000ff0c0d7208 */ /* 0x000fe20004800000 */
[----:B------:R-:W-:Y:S01]  /*35940*/  IMAD.U32 R25, R141, 0x10000, RZ ;  /* 0x000100008d197824 */ /* 0x000fe200078e00ff */
[----:B------:R-:W-:Y:S01]  /*35950*/  SHF.L.U32 R20, R215, 0x10, RZ ;  /* 0x00000010d7147819 */ /* 0x000fe200000006ff */
[----:B------:R-:W-:Y:S01]  /*35960*/  IMAD.U32 R24, R216, 0x10000, RZ ;  /* 0x00010000d8187824 */ /* 0x000fe200078e00ff */
[----:B------:R-:W-:Y:S01]  /*35970*/  SHF.L.U32 R26, R182, 0x10, RZ ;  /* 0x00000010b61a7819 */ /* 0x000fe200000006ff */
        /* <DEDUP_REMOVED lines=8> */
[----:B------:R-:W-:-:S02]  /*35a00*/  IMAD.U32 R27, R143, 0x10000, RZ ;  /* 0x000100008f1b7824 */ /* 0x000fc400078e00ff */
[C---:B------:R-:W-:Y:S01]  /*35a10*/  FADD.FTZ R94, -R13.reuse, R94 ;  /* 0x0000005e0d5e7221 */ /* 0x040fe20000010100 */
[C---:B------:R-:W-:Y:S01]  /*35a20*/  FADD.FTZ R88, -R13.reuse, R88 ;  /* 0x000000580d587221 */ /* 0x040fe20000010100 */
[C---:B------:R-:W-:Y:S01]  /*35a30*/  FADD.FTZ R84, -R13.reuse, R84 ;  /* 0x000000540d547221 */ /* 0x040fe20000010100 */
[C---:B------:R-:W-:Y:S01]  /*35a40*/  FADD.FTZ R86, -R13.reuse, R86 ;  /* 0x000000560d567221 */ /* 0x040fe20000010100 */
[----:B------:R-:W-:Y:S01]  /*35a50*/  FADD.FTZ R188, -R13, R83 ;  /* 0x000000530dbc7221 */ /* 0x000fe20000010100 */
[----:B------:R-:W-:Y:S01]  /*35a60*/  SHF.L.U32 R190, R235, 0x10, RZ ;  /* 0x00000010ebbe7819 */ /* 0x000fe200000006ff */
[C---:B------:R-:W-:Y:S01]  /*35a70*/  FADD.FTZ R76, -R13.reuse, R76 ;  /* 0x0000004c0d4c7221 */ /* 0x040fe20000010100 */
[C---:B------:R-:W-:Y:S01]  /*35a80*/  FADD.FTZ R78, -R13.reuse, R78 ;  /* 0x0000004e0d4e7221 */ /* 0x040fe20000010100 */
[----:B------:R-:W-:Y:S01]  /*35a90*/  FADD.FTZ R68, -R13, R68 ;  /* 0x000000440d447221 */ /* 0x000fe20000010100 */
[C---:B0-----:R-:W-:Y:S01]  /*35aa0*/  FMUL.FTZ R14, R11.reuse, R100 ;  /* 0x000000640b0e7220 */ /* 0x041fe20000410000 */
[C---:B------:R-:W-:Y:S01]  /*35ab0*/  FMUL.FTZ R16, R11.reuse, R16 ;  /* 0x000000100b107220 */ /* 0x040fe20000410000 */
[----:B------:R-:W-:Y:S01]  /*35ac0*/  FMUL.FTZ R102, R11, R102 ;  /* 0x000000660b667220 */ /* 0x000fe20000410000 */
[----:B------:R-:W-:-:S02]  /*35ad0*/  IMAD.U32 R100, R142, 0x10000, RZ ;  /* 0x000100008e647824 */ /* 0x000fc400078e00ff */
[----:B------:R-:W-:Y:S01]  /*35ae0*/  FFMA.FTZ R14, R14, R15, R17 ;  /* 0x0000000f0e0e7223 */ /* 0x000fe20000010011 */
[----:B------:R-:W-:Y:S01]  /*35af0*/  FFMA.FTZ R15, R16, R19, R21 ;  /* 0x00000013100f7223 */ /* 0x000fe20000010015 */
[----:B------:R-:W-:Y:S01]  /*35b00*/  FFMA.FTZ R16, R102, R23, R25 ;  /* 0x0000001766107223 */ /* 0x000fe20000010019 */
[----:B------:R-:W-:Y:S01]  /*35b10*/  FADD.FTZ R102, -R13, R97 ;  /* 0x000000610d667221 */ /* 0x000fe20000010100 */
[C---:B------:R-:W-:Y:S01]  /*35b20*/  FMUL.FTZ R17, R11.reuse, R18 ;  /* 0x000000120b117220 */ /* 0x040fe20000410000 */
[----:B------:R-:W-:Y:S01]  /*35b30*/  FMUL.FTZ R19, R11, R96 ;  /* 0x000000600b137220 */ /* 0x000fe20000410000 */
[----:B------:R-:W-:Y:S01]  /*35b40*/  FADD.FTZ R96, -R13, R99 ;  /* 0x000000630d607221 */ /* 0x000fe20000010100 */
[----:B------:R-:W-:Y:S01]  /*35b50*/  SHF.L.U32 R21, R217, 0x10, RZ ;  /* 0x00000010d9157819 */ /* 0x000fe200000006ff */
[----:B------:R-:W-:Y:S02]  /*35b60*/  IMAD.U32 R23, R218, 0x10000, RZ ;  /* 0x00010000da177824 */ /* 0x000fe400078e00ff */
[----:B------:R-:W-:Y:S01]  /*35b70*/  FMUL.FTZ R18, R11, R102 ;  /* 0x000000660b127220 */ /* 0x000fe20000410000 */
[----:B------:R-:W-:Y:S01]  /*35b80*/  SHF.L.U32 R25, R183, 0x10, RZ ;  /* 0x00000010b7197819 */ /* 0x000fe200000006ff */
[----:B------:R-:W-:Y:S01]  /*35b90*/  FFMA.FTZ R17, R17, R20, R24 ;  /* 0x0000001411117223 */ /* 0x000fe20000010018 */
[----:B------:R-:W-:Y:S01]  /*35ba0*/  FMUL.FTZ R98, R11, R98 ;  /* 0x000000620b627220 */ /* 0x000fe20000410000 */
[----:B------:R-:W-:Y:S01]  /*35bb0*/  SHF.L.U32 R97, R219, 0x10, RZ ;  /* 0x00000010db617819 */ /* 0x000fe200000006ff */
[----:B------:R-:W-:Y:S01]  /*35bc0*/  FMUL.FTZ R20, R11, R96 ;  /* 0x000000600b147220 */ /* 0x000fe20000410000 */
[----:B------:R-:W-:Y:S01]  /*35bd0*/  FFMA.FTZ R19, R19, R26, R100 ;  /* 0x0000001a13137223 */ /* 0x000fe20000010064 */
[----:B------:R-:W-:-:S02]  /*35be0*/  IMAD.U32 R99, R220, 0x10000, RZ ;  /* 0x00010000dc637824 */ /* 0x000fc400078e00ff */
[----:B------:R-:W-:Y:S01]  /*35bf0*/  FFMA.FTZ R18, R18, R21, R23 ;  /* 0x0000001512127223 */ /* 0x000fe20000010017 */
[----:B------:R-:W-:Y:S01]  /*35c00*/  SHF.L.U32 R24, R176, 0x10, RZ ;  /* 0x00000010b0187819 */ /* 0x000fe200000006ff */
[----:B------:R-:W-:Y:S01]  /*35c10*/  FADD.FTZ R96, -R13, R93 ;  /* 0x0000005d0d607221 */ /* 0x000fe20000010100 */
[----:B------:R-:W-:Y:S02]  /*35c20*/  IMAD.U32 R26, R136, 0x10000, RZ ;  /* 0x00010000881a7824 */ /* 0x000fe400078e00ff */
[----:B------:R-:W-:Y:S01]  /*35c30*/  FMUL.FTZ R23, R11, R92 ;  /* 0x0000005c0b177220 */ /* 0x000fe20000410000 */
[----:B------:R-:W-:Y:S01]  /*35c40*/  FFMA.FTZ R21, R98, R25, R27 ;  /* 0x0000001962157223 */ /* 0x000fe2000001001b */
[----:B------:R-:W-:Y:S01]  /*35c50*/  SHF.L.U32 R25, R221, 0x10, RZ ;  /* 0x00000010dd197819 */ /* 0x000fe200000006ff */
[----:B------:R-:W-:Y:S01]  /*35c60*/  FFMA.FTZ R20, R20, R97, R99 ;  /* 0x0000006114147223 */ /* 0x000fe20000010063 */
[----:B------:R-:W-:Y:S01]  /*35c70*/  IMAD.U32 R27, R222, 0x10000, RZ ;  /* 0x00010000de1b7824 */ /* 0x000fe200078e00ff */
[----:B------:R-:W-:Y:S01]  /*35c80*/  SHF.L.U32 R93, R177, 0x10, RZ ;  /* 0x00000010b15d7819 */ /* 0x000fe200000006ff */
[----:B------:R-:W-:Y:S01]  /*35c90*/  FMUL.FTZ R96, R11, R96 ;  /* 0x000000600b607220 */ /* 0x000fe20000410000 */
[----:B------:R-:W-:-:S02]  /*35ca0*/  IMAD.U32 R97, R137, 0x10000, RZ ;  /* 0x0001000089617824 */ /* 0x000fc400078e00ff */
[----:B------:R-:W-:Y:S01]  /*35cb0*/  FMUL.FTZ R94, R11, R94 ;  /* 0x0000005e0b5e7220 */ /* 0x000fe20000410000 */
[----:B------:R-:W-:Y:S01]  /*35cc0*/  FFMA.FTZ R23, R23, R24, R26 ;  /* 0x0000001817177223 */ /* 0x000fe2000001001a */
[----:B------:R-:W-:Y:S01]  /*35cd0*/  FADD.FTZ R26, -R13, R95 ;  /* 0x0000005f0d1a7221 */ /* 0x000fe20000010100 */
[----:B------:R-:W-:Y:S01]  /*35ce0*/  FFMA.FTZ R24, R96, R25, R27 ;  /* 0x0000001960187223 */ /* 0x000fe2000001001b */
[----:B------:R-:W-:Y:S01]  /*35cf0*/  FFMA.FTZ R25, R94, R93, R97 ;  /* 0x0000005d5e197223 */ /* 0x000fe20000010061 */
[----:B------:R-:W-:Y:S01]  /*35d00*/  SHF.L.U32 R27, R223, 0x10, RZ ;  /* 0x00000010df1b7819 */ /* 0x000fe200000006ff */
[----:B------:R-:W-:Y:S02]  /*35d10*/  IMAD.U32 R93, R224, 0x10000, RZ ;  /* 0x00010000e05d7824 */ /* 0x000fe400078e00ff */
[----:B------:R-:W-:Y:S01]  /*35d20*/  FMUL.FTZ R26, R11, R26 ;  /* 0x0000001a0b1a7220 */ /* 0x000fe20000410000 */
[C---:B------:R-:W-:Y:S01]  /*35d30*/  FADD.FTZ R92, -R13.reuse, R89 ;  /* 0x000000590d5c7221 */ /* 0x040fe20000010100 */
[----:B------:R-:W-:Y:S01]  /*35d40*/  FADD.FTZ R96, -R13, R90 ;  /* 0x0000005a0d607221 */ /* 0x000fe20000010100 */
[----:B------:R-:W-:Y:S01]  /*35d50*/  SHF.L.U32 R95, R178, 0x10, RZ ;  /* 0x00000010b25f7819 */ /* 0x000fe200000006ff */
[----:B------:R-:W-:-:S02]  /*35d60*/  IMAD.U32 R97, R138, 0x10000, RZ ;  /* 0x000100008a617824 */ /* 0x000fc400078e00ff */
[----:B------:R-:W-:Y:S01]  /*35d70*/  FMUL.FTZ R88, R11, R88 ;  /* 0x000000580b587220 */ /* 0x000fe20000410000 */
[----:B------:R-:W-:Y:S01]  /*35d80*/  FFMA.FTZ R26, R26, R27, R93 ;  /* 0x0000001b1a1a7223 */ /* 0x000fe2000001005d */
[----:B------:R-:W-:Y:S01]  /*35d90*/  SHF.L.U32 R90, R225, 0x10, RZ ;  /* 0x00000010e15a7819 */ /* 0x000fe200000006ff */
[----:B------:R-:W-:Y:S01]  /*35da0*/  FADD.FTZ R98, -R13, R91 ;  /* 0x0000005b0d627221 */ /* 0x000fe20000010100 */
[----:B------:R-:W-:Y:S01]  /*35db0*/  IMAD.U32 R94, R226, 0x10000, RZ ;  /* 0x00010000e25e7824 */ /* 0x000fe200078e00ff */
[----:B------:R-:W-:Y:S01]  /*35dc0*/  SHF.L.U32 R89, R179, 0x10, RZ ;  /* 0x00000010b3597819 */ /* 0x000fe200000006ff */
[----:B------:R-:W-:Y:S01]  /*35dd0*/  FMUL.FTZ R27, R11, R92 ;  /* 0x0000005c0b1b7220 */ /* 0x000fe20000410000 */
[----:B------:R-:W-:Y:S02]  /*35de0*/  IMAD.U32 R91, R139, 0x10000, RZ ;  /* 0x000100008b5b7824 */ /* 0x000fe400078e00ff */
[----:B------:R-:W-:Y:S01]  /*35df0*/  FMUL.FTZ R96, R11, R96 ;  /* 0x000000600b607220 */ /* 0x000fe20000410000 */
[----:B------:R-:W-:Y:S01]  /*35e00*/  FADD.FTZ R92, -R13, R85 ;  /* 0x000000550d5c7221 */ /* 0x000fe20000010100 */
[----:B------:R-:W-:Y:S01]  /*35e10*/  FFMA.FTZ R88, R88, R95, R97 ;  /* 0x0000005f58587223 */ /* 0x000fe20000010061 */
[----:B------:R-:W-:Y:S01]  /*35e20*/  SHF.L.U32 R93, R227, 0x10, RZ ;  /* 0x00000010e35d7819 */ /* 0x000fe200000006ff */
[----:B------:R-:W-:-:S02]  /*35e30*/  IMAD.U32 R95, R228, 0x10000, RZ ;  /* 0x00010000e45f7824 */ /* 0x000fc400078e00ff */
[----:B------:R-:W-:Y:S01]  /*35e40*/  FMUL.FTZ R98, R11, R98 ;  /* 0x000000620b627220 */ /* 0x000fe20000410000 */
[----:B------:R-:W-:Y:S01]  /*35e50*/  FFMA.FTZ R27, R27, R90, R94 ;  /* 0x0000005a1b1b7223 */ /* 0x000fe2000001005e */
[----:B------:R-:W-:Y:S01]  /*35e60*/  FFMA.FTZ R90, R96, R89, R91 ;  /* 0x00000059605a7223 */ /* 0x000fe2000001005b */
[----:B------:R-:W-:Y:S01]  /*35e70*/  SHF.L.U32 R94, R229, 0x10, RZ ;  /* 0x00000010e55e7819 */ /* 0x000fe200000006ff */
[----:B------:R-:W-:Y:S02]  /*35e80*/  IMAD.U32 R96, R230, 0x10000, RZ ;  /* 0x00010000e6607824 */ /* 0x000fe400078e00ff */
[----:B------:R-:W-:Y:S01]  /*35e90*/  FMUL.FTZ R85, R11, R92 ;  /* 0x0000005c0b557220 */ /* 0x000fe20000410000 */
[----:B------:R-:W-:Y:S01]  /*35ea0*/  FFMA.FTZ R89, R98, R93, R95 ;  /* 0x0000005d62597223 */ /* 0x000fe2000001005f */
[----:B------:R-:W-:Y:S01]  /*35eb0*/  SHF.L.U32 R91, R172, 0x10, RZ ;  /* 0x00000010ac5b7819 */ /* 0x000fe200000006ff */
[----:B------:R-:W-:Y:S01]  /*35ec0*/  IMAD.U32 R93, R132, 0x10000, RZ ;  /* 0x00010000845d7824 */ /* 0x000fe200078e00ff */
[----:B------:R-:W-:Y:S01]  /*35ed0*/  SHF.L.U32 R95, R173, 0x10, RZ ;  /* 0x00000010ad5f7819 */ /* 0x000fe200000006ff */
[----:B------:R-:W-:Y:S01]  /*35ee0*/  FMUL.FTZ R84, R11, R84 ;  /* 0x000000540b547220 */ /* 0x000fe20000410000 */
[----:B------:R-:W-:-:S02]  /*35ef0*/  IMAD.U32 R97, R133, 0x10000, RZ ;  /* 0x0001000085617824 */ /* 0x000fc400078e00ff */
[----:B------:R-:W-:Y:S01]  /*35f00*/  FMUL.FTZ R86, R11, R86 ;  /* 0x000000560b567220 */ /* 0x000fe20000410000 */
[----:B------:R-:W-:Y:S01]  /*35f10*/  FFMA.FTZ R85, R85, R94, R96 ;  /* 0x0000005e55557223 */ /* 0x000fe20000010060 */
[C---:B------:R-:W-:Y:S01]  /*35f20*/  FADD.FTZ R94, -R13.reuse, R80 ;  /* 0x000000500d5e7221 */ /* 0x040fe20000010100 */
[----:B------:R-:W-:Y:S01]  /*35f30*/  FFMA.FTZ R84, R84, R91, R93 ;  /* 0x0000005b54547223 */ /* 0x000fe2000001005d */
[----:B------:R-:W-:Y:S01]  /*35f40*/  FADD.FTZ R92, -R13, R87 ;  /* 0x000000570d5c7221 */ /* 0x000fe20000010100 */
[----:B------:R-:W-:Y:S01]  /*35f50*/  FFMA.FTZ R86, R86, R95, R97 ;  /* 0x0000005f56567223 */ /* 0x000fe20000010061 */
[----:B------:R-:W-:Y:S01]  /*35f60*/  SHF.L.U32 R93, R174, 0x10, RZ ;  /* 0x00000010ae5d7819 */ /* 0x000fe200000006ff */
[----:B------:R-:W-:Y:S02]  /*35f70*/  IMAD.U32 R95, R134, 0x10000, RZ ;  /* 0x00010000865f7824 */ /* 0x000fe400078e00ff */
[----:B------:R-:W-:Y:S01]  /*35f80*/  FMUL.FTZ R94, R11, R94 ;  /* 0x0000005e0b5e7220 */ /* 0x000fe20000410000 */
[----:B------:R-:W-:Y:S01]  /*35f90*/  FADD.FTZ R96, -R13, R81 ;  /* 0x000000510d607221 */ /* 0x000fe20000010100 */
[----:B------:R-:W-:Y:S01]  /*35fa0*/  FMUL.FTZ R80, R11, R92 ;  /* 0x0000005c0b507220 */ /* 0x000fe20000410000 */
[----:B------:R-:W-:Y:S01]  /*35fb0*/  FADD.FTZ R98, -R13, R82 ;  /* 0x000000520d627221 */ /* 0x000fe20000010100 */
[----:B------:R-:W-:Y:S01]  /*35fc0*/  FFMA.FTZ R82, R94, R93, R95 ;  /* 0x0000005d5e527223 */ /* 0x000fe2000001005f */
[----:B------:R-:W-:Y:S01]  /*35fd0*/  SHF.L.U32 R92, R233, 0x10, RZ ;  /* 0x00000010e95c7819 */ /* 0x000fe200000006ff */
[----:B------:R-:W-:-:S02]  /*35fe0*/  IMAD.U32 R94, R234, 0x10000, RZ ;  /* 0x00010000ea5e7824 */ /* 0x000fc400078e00ff */
[C---:B------:R-:W-:Y:S01]  /*35ff0*/  FMUL.FTZ R81, R11.reuse, R96 ;  /* 0x000000600b517220 */ /* 0x040fe20000410000 */
[----:B------:R-:W-:Y:S02]  /*36000*/  IMAD.U32 R96, R236, 0x10000, RZ ;  /* 0x00010000ec607824 */ /* 0x000fe400078e00ff */
[----:B------:R-:W-:Y:S01]  /*36010*/  FMUL.FTZ R83, R11, R188 ;  /* 0x000000bc0b537220 */ /* 0x000fe20000410000 */
[----:B------:R-:W-:Y:S01]  /*36020*/  SHF.L.U32 R87, R231, 0x10, RZ ;  /* 0x00000010e7577819 */ /* 0x000fe200000006ff */
[----:B------:R-:W-:Y:S01]  /*36030*/  FFMA.FTZ R81, R81, R92, R94 ;  /* 0x0000005c51517223 */ /* 0x000fe2000001005e */
[----:B------:R-:W-:Y:S01]  /*36040*/  FADD.FTZ R92, -R13, R77 ;  /* 0x0000004d0d5c7221 */ /* 0x000fe20000010100 */
[----:B------:R-:W-:Y:S02]  /*36050*/  IMAD.U32 R91, R232, 0x10000, RZ ;  /* 0x00010000e85b7824 */ /* 0x000fe400078e00ff */
[----:B------:R-:W-:Y:S01]  /*36060*/  FFMA.FTZ R83, R83, R190, R96 ;  /* 0x000000be53537223 */ /* 0x000fe20000010060 */
[----:B------:R-:W-:Y:S01]  /*36070*/  SHF.L.U32 R94, R237, 0x10, RZ ;  /* 0x00000010ed5e7819 */ /* 0x000fe200000006ff */
[----:B------:R-:W-:-:S02]  /*36080*/  IMAD.U32 R96, R238, 0x10000, RZ ;  /* 0x00010000ee607824 */ /* 0x000fc400078e00ff */
[----:B------:R-:W-:Y:S01]  /*36090*/  FMUL.FTZ R77, R11, R92 ;  /* 0x0000005c0b4d7220 */ /* 0x000fe20000410000 */
[----:B------:R-:W-:Y:S01]  /*360a0*/  FFMA.FTZ R80, R80, R87, R91 ;  /* 0x0000005750507223 */ /* 0x000fe2000001005b */
[----:B------:R-:W-:Y:S01]  /*360b0*/  SHF.L.U32 R91, R168, 0x10, RZ ;  /* 0x00000010a85b7819 */ /* 0x000fe200000006ff */
[----:B------:R-:W-:Y:S01]  /*360c0*/  IMAD.U32 R93, R128, 0x10000, RZ ;  /* 0x00010000805d7824 */ /* 0x000fe200078e00ff */
[----:B------:R-:W-:Y:S01]  /*360d0*/  SHF.L.U32 R95, R169, 0x10, RZ ;  /* 0x00000010a95f7819 */ /* 0x000fe200000006ff */
[----:B------:R-:W-:Y:S01]  /*360e0*/  FMUL.FTZ R76, R11, R76 ;  /* 0x0000004c0b4c7220 */ /* 0x000fe20000410000 */
[----:B------:R-:W-:Y:S02]  /*360f0*/  IMAD.U32 R97, R129, 0x10000, RZ ;  /* 0x0001000081617824 */ /* 0x000fe400078e00ff */
[----:B------:R-:W-:Y:S01]  /*36100*/  FMUL.FTZ R78, R11, R78 ;  /* 0x0000004e0b4e7220 */ /* 0x000fe20000410000 */
[----:B------:R-:W-:Y:S01]  /*36110*/  FFMA.FTZ R77, R77, R94, R96 ;  /* 0x0000005e4d4d7223 */ /* 0x000fe20000010060 */
[----:B------:R-:W-:Y:S01]  /*36120*/  FADD.FTZ R94, -R13, R72 ;  /* 0x000000480d5e7221 */ /* 0x000fe20000010100 */
[----:B------:R-:W-:Y:S01]  /*36130*/  SHF.L.U32 R100, R175, 0x10, RZ ;  /* 0x00000010af647819 */ /* 0x000fe200000006ff */
[----:B------:R-:W-:Y:S01]  /*36140*/  FADD.FTZ R92, -R13, R79 ;  /* 0x0000004f0d5c7221 */ /* 0x000fe20000010100 */
[----:B------:R-:W-:-:S02]  /*36150*/  IMAD.U32 R102, R135, 0x10000, RZ ;  /* 0x0001000087667824 */ /* 0x000fc400078e00ff */
[----:B------:R-:W-:Y:S01]  /*36160*/  FMUL.FTZ R87, R11, R98 ;  /* 0x000000620b577220 */ /* 0x000fe20000410000 */
[----:B------:R-:W-:Y:S01]  /*36170*/  FFMA.FTZ R76, R76, R91, R93 ;  /* 0x0000005b4c4c7223 */ /* 0x000fe2000001005d */
[----:B------:R-:W-:Y:S01]  /*36180*/  FFMA.FTZ R78, R78, R95, R97 ;  /* 0x0000005f4e4e7223 */ /* 0x000fe20000010061 */
[----:B------:R-:W-:Y:S01]  /*36190*/  SHF.L.U32 R93, R170, 0x10, RZ ;  /* 0x00000010aa5d7819 */ /* 0x000fe200000006ff */
[----:B------:R-:W-:Y:S01]  /*361a0*/  FADD.FTZ R96, -R13, R73 ;  /* 0x000000490d607221 */ /* 0x000fe20000010100 */
[----:B------:R-:W-:Y:S01]  /*361b0*/  SHF.L.U32 R79, R239, 0x10, RZ ;  /* 0x00000010ef4f7819 */ /* 0x000fe200000006ff */
[----:B------:R-:W-:Y:S02]  /*361c0*/  IMAD.U32 R95, R130, 0x10000, RZ ;  /* 0x00010000825f7824 */ /* 0x000fe400078e00ff */
[C---:B------:R-:W-:Y:S01]  /*361d0*/  FMUL.FTZ R94, R11.reuse, R94 ;  /* 0x0000005e0b5e7220 */ /* 0x040fe20000410000 */
[----:B------:R-:W-:Y:S02]  /*361e0*/  IMAD.U32 R91, R240, 0x10000, RZ ;  /* 0x00010000f05b7824 */ /* 0x000fe400078e00ff */
[----:B------:R-:W-:Y:S01]  /*361f0*/  FMUL.FTZ R72, R11, R92 ;  /* 0x0000005c0b487220 */ /* 0x000fe20000410000 */
[----:B------:R-:W-:Y:S01]  /*36200*/  FADD.FTZ R98, -R13, R74 ;  /* 0x0000004a0d627221 */ /* 0x000fe20000010100 */
[----:B------:R-:W-:Y:S01]  /*36210*/  FFMA.FTZ R87, R87, R100, R102 ;  /* 0x0000006457577223 */ /* 0x000fe20000010066 */
[----:B------:R-:W-:Y:S01]  /*36220*/  SHF.L.U32 R74, R241, 0x10, RZ ;  /* 0x00000010f14a7819 */ /* 0x000fe200000006ff */
[----:B------:R-:W-:Y:S01]  /*36230*/  FADD.FTZ R102, -R13, R75 ;  /* 0x0000004b0d667221 */ /* 0x000fe20000010100 */
        /* <DEDUP_REMOVED lines=9> */
[----:B------:R-:W-:Y:S01]  /*362d0*/  FADD.FTZ R92, -R13, R69 ;  /* 0x000000450d5c7221 */ /* 0x000fe20000010100 */
[----:B------:R-:W-:-:S02]  /*362e0*/  IMAD.U32 R93, R244, 0x10000, RZ ;  /* 0x00010000f45d7824 */ /* 0x000fc400078e00ff */
[----:B------:R-:W-:Y:S01]  /*362f0*/  FMUL.FTZ R102, R11, R102 ;  /* 0x000000660b667220 */ /* 0x000fe20000410000 */
[----:B------:R-:W-:Y:S01]  /*36300*/  FFMA.FTZ R79, R79, R94, R100 ;  /* 0x0000005e4f4f7223 */ /* 0x000fe20000010064 */
[----:B------:R-:W-:Y:S01]  /*36310*/  SHF.L.U32 R94, R245, 0x10, RZ ;  /* 0x00000010f55e7819 */ /* 0x000fe200000006ff */
[----:B------:R-:W-:Y:S02]  /*36320*/  IMAD.U32 R96, R246, 0x10000, RZ ;  /* 0x00010000f6607824 */ /* 0x000fe400078e00ff */
[----:B------:R-:W-:Y:S01]  /*36330*/  FADD.FTZ R70, -R13, R70 ;  /* 0x000000460d467221 */ /* 0x000fe20000010100 */
        /* <DEDUP_REMOVED lines=21> */
[----:B------:R-:W-:Y:S01]  /*36490*/  FADD.FTZ R188, -R13, R67 ;  /* 0x000000430dbc7221 */ /* 0x000fe20000010100 */
[----:B------:R-:W-:-:S02]  /*364a0*/  IMAD.U32 R94, R250, 0x10000, RZ ;  /* 0x00010000fa5e7824 */ /* 0x000fc400078e00ff */
[----:B------:R-:W-:Y:S01]  /*364b0*/  FMUL.FTZ R65, R11, R96 ;  /* 0x000000600b417220 */ /* 0x000fe20000410000 */
[----:B------:R-:W-:Y:S01]  /*364c0*/  SHF.L.U32 R190, R251, 0x10, RZ ;  /* 0x00000010fbbe7819 */ /* 0x000fe200000006ff */
[----:B------:R-:W-:Y:S02]  /*364d0*/  IMAD.U32 R96, R252, 0x10000, RZ ;  /* 0x00010000fc607824 */ /* 0x000fe400078e00ff */
[----:B------:R-:W-:Y:S01]  /*364e0*/  FMUL.FTZ R67, R11, R188 ;  /* 0x000000bc0b437220 */ /* 0x000fe20000410000 */
[----:B------:R-:W-:Y:S01]  /*364f0*/  FFMA.FTZ R65, R65, R92, R94 ;  /* 0x0000005c41417223 */ /* 0x000fe2000001005e */
[----:B------:R-:W-:Y:S01]  /*36500*/  SHF.L.U32 R71, R247, 0x10, RZ ;  /* 0x00000010f7477819 */ /* 0x000fe200000006ff */
[----:B------:R-:W-:Y:S01]  /*36510*/  FADD.FTZ R92, -R13, R61 ;  /* 0x0000003d0d5c7221 */ /* 0x000fe20000010100 */
[----:B------:R-:W-:Y:S02]  /*36520*/  IMAD.U32 R91, R248, 0x10000, RZ ;  /* 0x00010000f85b7824 */ /* 0x000fe400078e00ff */
[----:B------:R-:W-:Y:S01]  /*36530*/  FFMA.FTZ R67, R67, R190, R96 ;  /* 0x000000be43437223 */ /* 0x000fe20000010060 */
[C---:B------:R-:W-:Y:S01]  /*36540*/  FADD.FTZ R60, -R13.reuse, R60 ;  /* 0x0000003c0d3c7221 */ /* 0x040fe20000010100 */
        /* <DEDUP_REMOVED lines=9> */
[----:B------:R-:W-:Y:S01]  /*365e0*/  FADD.FTZ R92, -R13, R63 ;  /* 0x0000003f0d5c7221 */ /* 0x000fe20000010100 */
[----:B------:R-:W-:Y:S01]  /*365f0*/  FFMA.FTZ R60, R60, R91, R93 ;  /* 0x0000005b3c3c7223 */ /* 0x000fe2000001005d */
[----:B------:R-:W-:Y:S01]  /*36600*/  SHF.L.U32 R100, R167, 0x10, RZ ;  /* 0x00000010a7647819 */ /* 0x000fe200000006ff */
[----:B------:R-:W-:Y:S01]  /*36610*/  FFMA.FTZ R62, R62, R95, R97 ;  /* 0x0000005f3e3e7223 */ /* 0x000fe20000010061 */
[----:B------:R-:W-:Y:S01]  /*36620*/  PRMT R95, R163, 0x7632, R95 ;  /* 0x00007632a35f7816 */ /* 0x000fe2000000005f */
[----:B------:R-:W-:Y:S01]  /*36630*/  IMAD.U32 R102, R127, 0x10000, RZ ;  /* 0x000100007f667824 */ /* 0x000fe200078e00ff */
[----:B------:R-:W-:Y:S01]  /*36640*/  PRMT R97, R123, 0x7632, R97 ;  /* 0x000076327b617816 */ /* 0x000fe20000000061 */
[----:B------:R-:W-:Y:S01]  /*36650*/  FMUL.FTZ R71, R11, R98 ;  /* 0x000000620b477220 */ /* 0x000fe20000410000 */
[----:B------:R-:W-:Y:S02]  /*36660*/  IMAD.U32 R93, R123, 0x10000, RZ ;  /* 0x000100007b5d7824 */ /* 0x000fe400078e00ff */
[----:B------:R-:W-:Y:S01]  /*36670*/  FADD.FTZ R52, -R13, R52 ;  /* 0x000000340d347221 */ /* 0x000fe20000010100 */
[----:B------:R-:W-:Y:S01]  /*36680*/  SHF.L.U32 R97, R97, 0x10, RZ ;  /* 0x0000001061617819 */ /* 0x000fe200000006ff */
[----:B------:R-:W-:-:S02]  /*36690*/  IMAD.U32 R95, R95, 0x10000, RZ ;  /* 0x000100005f5f7824 */ /* 0x000fc400078e00ff */
[----:B------:R-:W-:Y:S01]  /*366a0*/  FFMA.FTZ R71, R71, R100, R102 ;  /* 0x0000006447477223 */ /* 0x000fe20000010066 */
[----:B------:R-:W-:Y:S01]  /*366b0*/  PRMT R100, R122, 0x7632, R100 ;  /* 0x000076327a647816 */ /* 0x000fe20000000064 */
[----:B------:R-:W-:Y:S01]  /*366c0*/  FMUL.FTZ R52, R11, R52 ;  /* 0x000000340b347220 */ /* 0x000fe20000410000 */
[C---:B------:R-:W-:Y:S01]  /*366d0*/  FADD.FTZ R54, -R13.reuse, R54 ;  /* 0x000000360d367221 */ /* 0x040fe20000010100 */
[C---:B------:R-:W-:Y:S01]  /*366e0*/  FADD.FTZ R102, -R13.reuse, R51 ;  /* 0x000000330d667221 */ /* 0x040fe20000010100 */
[----:B------:R-:W-:Y:S01]  /*366f0*/  FADD.FTZ R44, -R13, R44 ;  /* 0x0000002c0d2c7221 */ /* 0x000fe20000010100 */
[----:B------:R-:W-:Y:S02]  /*36700*/  IMAD.U32 R100, R100, 0x10000, RZ ;  /* 0x0001000064647824 */ /* 0x000fe400078e00ff */
[C---:B------:R-:W-:Y:S01]  /*36710*/  FMUL.FTZ R54, R11.reuse, R54 ;  /* 0x000000360b367220 */ /* 0x040fe20000410000 */
[----:B------:R-:W-:Y:S01]  /*36720*/  FMUL.FTZ R102, R11, R102 ;  /* 0x000000660b667220 */ /* 0x000fe20000410000 */
[----:B------:R-:W-:Y:S01]  /*36730*/  FADD.FTZ R46, -R13, R46 ;  /* 0x0000002e0d2e7221 */ /* 0x000fe20000010100 */
[----:B------:R-:W-:Y:S01]  /*36740*/  FMUL.FTZ R44, R11, R44 ;  /* 0x0000002c0b2c7220 */ /* 0x000fe20000410000 */
[----:B------:R-:W-:-:S02]  /*36750*/  IMAD.U32 R99, R113, 0x10000, RZ ;  /* 0x0001000071637824 */ /* 0x000fc400078e00ff */
[----:B------:R-:W-:Y:S01]  /*36760*/  FADD.FTZ R40, -R13, R40 ;  /* 0x000000280d287221 */ /* 0x000fe20000010100 */
[----:B------:R-:W-:Y:S01]  /*36770*/  FMUL.FTZ R46, R11, R46 ;  /* 0x0000002e0b2e7220 */ /* 0x000fe20000410000 */
[C---:B------:R-:W-:Y:S01]  /*36780*/  FADD.FTZ R42, -R13.reuse, R42 ;  /* 0x0000002a0d2a7221 */ /* 0x040fe20000010100 */
[----:B------:R-:W-:Y:S01]  /*36790*/  FADD.FTZ R36, -R13, R36 ;  /* 0x000000240d247221 */ /* 0x000fe20000010100 */
[----:B------:R-:W-:Y:S01]  /*367a0*/  FMUL.FTZ R40, R11, R40 ;  /* 0x000000280b287220 */ /* 0x000fe20000410000 */
[----:B------:R-:W-:Y:S01]  /*367b0*/  FADD.FTZ R38, -R13, R38 ;  /* 0x000000260d267221 */ /* 0x000fe20000010100 */
[C---:B------:R-:W-:Y:S01]  /*367c0*/  FMUL.FTZ R42, R11.reuse, R42 ;  /* 0x0000002a0b2a7220 */ /* 0x040fe20000410000 */
[----:B------:R-:W-:Y:S01]  /*367d0*/  FMUL.FTZ R36, R11, R36 ;  /* 0x000000240b247220 */ /* 0x000fe20000410000 */
[----:B------:R-:W-:Y:S01]  /*367e0*/  SHF.L.U32 R101, R149, 0x10, RZ ;  /* 0x0000001095657819 */ /* 0x000fe200000006ff */
[----:B------:R-:W-:Y:S01]  /*367f0*/  FMUL.FTZ R38, R11, R38 ;  /* 0x000000260b267220 */ /* 0x000fe20000410000 */
[----:B------:R-:W-:Y:S01]  /*36800*/  PRMT R103, R150, 0x7632, R103 ;  /* 0x0000763296677816 */ /* 0x000fe20000000067 */
[C---:B------:R-:W-:Y:S01]  /*36810*/  FADD.FTZ R34, -R13.reuse, R34 ;  /* 0x000000220d227221 */ /* 0x040fe20000010100 */
[C---:B------:R-:W-:Y:S01]  /*36820*/  FADD.FTZ R32, -R13.reuse, R32 ;  /* 0x000000200d207221 */ /* 0x040fe20000010100 */
[----:B------:R-:W-:Y:S01]  /*36830*/  FADD.FTZ R184, -R13, R184 ;  /* 0x000000b80db87221 */ /* 0x000fe20000010100 */
[----:B------:R-:W-:Y:S01]  /*36840*/  SHF.L.U32 R103, R103, 0x10, RZ ;  /* 0x0000001067677819 */ /* 0x000fe200000006ff */
[C---:B------:R-:W-:Y:S01]  /*36850*/  FMUL.FTZ R34, R11.reuse, R34 ;  /* 0x000000220b227220 */ /* 0x040fe20000410000 */
[C---:B------:R-:W-:Y:S01]  /*36860*/  FMUL.FTZ R32, R11.reuse, R32 ;  /* 0x000000200b207220 */ /* 0x040fe20000410000 */
[----:B------:R-:W-:Y:S01]  /*36870*/  FMUL.FTZ R184, R11, R184 ;  /* 0x000000b80bb87220 */ /* 0x000fe20000410000 */
[----:B------:R-:W-:Y:S01]  /*36880*/  PRMT R191, R146, 0x7632, R191 ;  /* 0x0000763292bf7816 */ /* 0x000fe200000000bf */
[C---:B------:R-:W-:Y:S01]  /*36890*/  FADD.FTZ R28, -R13.reuse, R28 ;  /* 0x0000001c0d1c7221 */ /* 0x040fe20000010100 */
[----:B------:R-:W-:Y:S01]  /*368a0*/  FADD.FTZ R30, -R13, R30 ;  /* 0x0000001e0d1e7221 */ /* 0x000fe20000010100 */
[----:B------:R-:W-:-:S02]  /*368b0*/  F2FP.BF16.F32.PACK_AB R82, R81, R82 ;  /* 0x000000525152723e */ /* 0x000fc400000010ff */
[----:B------:R-:W-:Y:S01]  /*368c0*/  SHF.L.U32 R191, R191, 0x10, RZ ;  /* 0x00000010bfbf7819 */ /* 0x000fe200000006ff */
[C---:B------:R-:W-:Y:S01]  /*368d0*/  FMUL.FTZ R28, R11.reuse, R28 ;  /* 0x0000001c0b1c7220 */ /* 0x040fe20000410000 */
[----:B------:R-:W-:Y:S01]  /*368e0*/  FMUL.FTZ R30, R11, R30 ;  /* 0x0000001e0b1e7220 */ /* 0x000fe20000410000 */
[----:B------:R-:W-:Y:S02]  /*368f0*/  F2FP.BF16.F32.PACK_AB R81, R80, R86 ;  /* 0x000000565051723e */ /* 0x000fe400000010ff */
[----:B------:R-:W-:Y:S02]  /*36900*/  F2FP.BF16.F32.PACK_AB R83, R83, R87 ;  /* 0x000000575353723e */ /* 0x000fe400000010ff */
[----:B------:R-:W-:Y:S02]  /*36910*/  F2FP.BF16.F32.PACK_AB R80, R85, R84 ;  /* 0x000000545550723e */ /* 0x000fe400000010ff */
[----:B------:R-:W-:Y:S02]  /*36920*/  F2FP.BF16.F32.PACK_AB R66, R65, R66 ;  /* 0x000000424142723e */ /* 0x000fe400000010ff */
[----:B------:R-:W-:-:S02]  /*36930*/  F2FP.BF16.F32.PACK_AB R65, R64, R70 ;  /* 0x000000464041723e */ /* 0x000fc400000010ff */
[----:B------:R-:W-:Y:S02]  /*36940*/  F2FP.BF16.F32.PACK_AB R67, R67, R71 ;  /* 0x000000474343723e */ /* 0x000fe400000010ff */
[----:B------:R-:W-:Y:S02]  /*36950*/  F2FP.BF16.F32.PACK_AB R64, R69, R68 ;  /* 0x000000444540723e */ /* 0x000fe400000010ff */
[----:B--2---:R-:W-:Y:S01]  /*36960*/  SHF.L.U32 R94, R195, 0x10, RZ ;  /* 0x00000010c35e7819 */ /* 0x004fe200000006ff */
[----:B---3--:R-:W-:-:S04]  /*36970*/  IMAD.U32 R96, R194, 0x10000, RZ ;  /* 0x00010000c2607824 */ /* 0x008fc800078e00ff */
[----:B------:R-:W-:Y:S01]  /*36980*/  FFMA.FTZ R61, R61, R94, R96 ;  /* 0x0000005e3d3d7223 */ /* 0x000fe20000010060 */
[----:B------:R-:W-:Y:S01]  /*36990*/  FADD.FTZ R96, -R13, R57 ;  /* 0x000000390d607221 */ /* 0x000fe20000010100 */
[----:B----4-:R-:W-:Y:S01]  /*369a0*/  SHF.L.U32 R63, R193, 0x10, RZ ;  /* 0x00000010c13f7819 */ /* 0x010fe200000006ff */
[----:B------:R-:W-:Y:S01]  /*369b0*/  FADD.FTZ R94, -R13, R56 ;  /* 0x000000380d5e7221 */ /* 0x000fe20000010100 */
[----:B-----5:R-:W-:Y:S02]  /*369c0*/  IMAD.U32 R91, R192, 0x10000, RZ ;  /* 0x00010000c05b7824 */ /* 0x020fe400078e00ff */
[C---:B------:R-:W-:Y:S01]  /*369d0*/  FMUL.FTZ R56, R11.reuse, R92 ;  /* 0x0000005c0b387220 */ /* 0x040fe20000410000 */
[----:B------:R-:W-:Y:S01]  /*369e0*/  FMUL.FTZ R57, R11, R96 ;  /* 0x000000600b397220 */ /* 0x000fe20000410000 */
[C---:B------:R-:W-:Y:S01]  /*369f0*/  FADD.FTZ R96, -R13.reuse, R59 ;  /* 0x0000003b0d607221 */ /* 0x040fe20000010100 */
[----:B------:R-:W-:Y:S01]  /*36a00*/  FADD.FTZ R92, -R13, R58 ;  /* 0x0000003a0d5c7221 */ /* 0x000fe20000010100 */
[----:B------:R-:W-:Y:S01]  /*36a10*/  FFMA.FTZ R56, R56, R63, R91 ;  /* 0x0000003f38387223 */ /* 0x000fe2000001005b */
[----:B------:R-:W-:Y:S01]  /*36a20*/  SHF.L.U32 R59, R162, 0x10, RZ ;  /* 0x00000010a23b7819 */ /* 0x000fe200000006ff */
[----:B------:R-:W-:-:S02]  /*36a30*/  IMAD.U32 R63, R122, 0x10000, RZ ;  /* 0x000100007a3f7824 */ /* 0x000fc400078e00ff */
[----:B------:R-:W-:Y:S01]  /*36a40*/  FMUL.FTZ R58, R11, R94 ;  /* 0x0000005e0b3a7220 */ /* 0x000fe20000410000 */
[----:B------:R-:W-:Y:S01]  /*36a50*/  SHF.L.U32 R91, R163, 0x10, RZ ;  /* 0x00000010a35b7819 */ /* 0x000fe200000006ff */
[C---:B------:R-:W-:Y:S01]  /*36a60*/  FMUL.FTZ R96, R11.reuse, R96 ;  /* 0x000000600b607220 */ /* 0x040fe20000410000 */
[----:B------:R-:W-:Y:S01]  /*36a70*/  FMUL.FTZ R92, R11, R92 ;  /* 0x0000005c0b5c7220 */ /* 0x000fe20000410000 */
[----:B------:R-:W-:Y:S01]  /*36a80*/  FFMA.FTZ R58, R58, R59, R63 ;  /* 0x0000003b3a3a7223 */ /* 0x000fe2000001003f */
[----:B------:R-:W-:Y:S01]  /*36a90*/  PRMT R94, R156, 0x7632, R94 ;  /* 0x000076329c5e7816 */ /* 0x000fe2000000005e */
[----:B------:R-:W-:Y:S01]  /*36aa0*/  FFMA.FTZ R63, R96, R95, R97 ;  /* 0x0000005f603f7223 */ /* 0x000fe20000010061 */
[----:B------:R-:W-:Y:S01]  /*36ab0*/  FFMA.FTZ R59, R92, R91, R93 ;  /* 0x0000005b5c3b7223 */ /* 0x000fe2000001005d */
[----:B------:R-:W-:Y:S01]  /*36ac0*/  PRMT R96, R116, 0x7632, R96 ;  /* 0x0000763274607816 */ /* 0x000fe20000000060 */
[----:B------:R-:W-:Y:S01]  /*36ad0*/  FADD.FTZ R92, -R13, R53 ;  /* 0x000000350d5c7221 */ /* 0x000fe20000010100 */
[----:B------:R-:W-:Y:S01]  /*36ae0*/  SHF.L.U32 R91, R156, 0x10, RZ ;  /* 0x000000109c5b7819 */ /* 0x000fe200000006ff */
[----:B------:R-:W-:Y:S01]  /*36af0*/  IMAD.U32 R93, R116, 0x10000, RZ ;  /* 0x00010000745d7824 */ /* 0x000fe200078e00ff */
[----:B------:R-:W-:Y:S01]  /*36b00*/  SHF.L.U32 R98, R189, 0x10, RZ ;  /* 0x00000010bd627819 */ /* 0x000fe200000006ff */
[----:B------:R-:W-:Y:S01]  /*36b10*/  IMAD.U32 R94, R94, 0x10000, RZ ;  /* 0x000100005e5e7824 */ /* 0x000fe200078e00ff */
[----:B------:R-:W-:Y:S01]  /*36b20*/  SHF.L.U32 R96, R96, 0x10, RZ ;  /* 0x0000001060607819 */ /* 0x000fe200000006ff */
[----:B------:R-:W-:Y:S01]  /*36b30*/  FMUL.FTZ R53, R11, R92 ;  /* 0x0000005c0b357220 */ /* 0x000fe20000410000 */
[----:B------:R-:W-:Y:S01]  /*36b40*/  FFMA.FTZ R52, R52, R91, R93 ;  /* 0x0000005b34347223 */ /* 0x000fe2000001005d */
[--C-:B------:R-:W-:Y:S01]  /*36b50*/  FADD.FTZ R92, -R13, R55.reuse ;  /* 0x000000370d5c7221 */ /* 0x100fe20000010100 */
[----:B------:R-:W-:Y:S01]  /*36b60*/  FFMA.FTZ R57, R57, R98, R100 ;  /* 0x0000006239397223 */ /* 0x000fe20000010064 */
[----:B------:R-:W-:Y:S01]  /*36b70*/  PRMT R55, R157, 0x7632, R55 ;  /* 0x000076329d377816 */ /* 0x000fe20000000037 */
[----:B------:R-:W-:Y:S01]  /*36b80*/  FFMA.FTZ R53, R53, R94, R96 ;  /* 0x0000005e35357223 */ /* 0x000fe20000010060 */
[----:B------:R-:W-:Y:S01]  /*36b90*/  PRMT R91, R117, 0x7632, R91 ;  /* 0x00007632755b7816 */ /* 0x000fe2000000005b */
[C---:B------:R-:W-:Y:S01]  /*36ba0*/  FADD.FTZ R96, -R13.reuse, R49 ;  /* 0x000000310d607221 */ /* 0x040fe20000010100 */
[----:B------:R-:W-:Y:S01]  /*36bb0*/  PRMT R98, R158, 0x7632, R98 ;  /* 0x000076329e627816 */ /* 0x000fe20000000062 */
[----:B------:R-:W-:Y:S01]  /*36bc0*/  FADD.FTZ R94, -R13, R48 ;  /* 0x000000300d5e7221 */ /* 0x000fe20000010100 */
[----:B------:R-:W-:Y:S01]  /*36bd0*/  PRMT R100, R118, 0x7632, R100 ;  /* 0x0000763276647816 */ /* 0x000fe20000000064 */
[----:B------:R-:W-:Y:S01]  /*36be0*/  IMAD.U32 R91, R91, 0x10000, RZ ;  /* 0x000100005b5b7824 */ /* 0x000fe200078e00ff */
[----:B------:R-:W-:Y:S01]  /*36bf0*/  SHF.L.U32 R55, R55, 0x10, RZ ;  /* 0x0000001037377819 */ /* 0x000fe200000006ff */
[----:B------:R-:W-:Y:S01]  /*36c00*/  FMUL.FTZ R48, R11, R92 ;  /* 0x0000005c0b307220 */ /* 0x000fe20000410000 */
[----:B------:R-:W-:Y:S01]  /*36c10*/  SHF.L.U32 R98, R98, 0x10, RZ ;  /* 0x0000001062627819 */ /* 0x000fe200000006ff */
[----:B------:R-:W-:-:S02]  /*36c20*/  IMAD.U32 R100, R100, 0x10000, RZ ;  /* 0x0001000064647824 */ /* 0x000fc400078e00ff */
[----:B------:R-:W-:Y:S01]  /*36c30*/  FMUL.FTZ R49, R11, R96 ;  /* 0x000000600b317220 */ /* 0x000fe20000410000 */
[----:B------:R-:W-:Y:S01]  /*36c40*/  FADD.FTZ R96, -R13, R50 ;  /* 0x000000320d607221 */ /* 0x000fe20000010100 */
[--C-:B------:R-:W-:Y:S01]  /*36c50*/  FFMA.FTZ R48, R48, R55, R91.reuse ;  /* 0x0000003730307223 */ /* 0x100fe2000001005b */
[----:B------:R-:W-:Y:S01]  /*36c60*/  PRMT R91, R159, 0x7632, R91 ;  /* 0x000076329f5b7816 */ /* 0x000fe2000000005b */
[----:B------:R-:W-:Y:S01]  /*36c70*/  FFMA.FTZ R49, R49, R98, R100 ;  /* 0x0000006231317223 */ /* 0x000fe20000010064 */
[----:B------:R-:W-:Y:S01]  /*36c80*/  PRMT R93, R119, 0x7632, R93 ;  /* 0x00007632775d7816 */ /* 0x000fe2000000005d */
[----:B------:R-:W-:Y:S01]  /*36c90*/  FMUL.FTZ R51, R11, R94 ;  /* 0x0000005e0b337220 */ /* 0x000fe20000410000 */
[----:B------:R-:W-:Y:S01]  /*36ca0*/  SHF.L.U32 R95, R157, 0x10, RZ ;  /* 0x000000109d5f7819 */ /* 0x000fe200000006ff */
[----:B------:R-:W-:Y:S01]  /*36cb0*/  IMAD.U32 R97, R117, 0x10000, RZ ;  /* 0x0001000075617824 */ /* 0x000fe200078e00ff */
[----:B------:R-:W-:Y:S01]  /*36cc0*/  SHF.L.U32 R98, R159, 0x10, RZ ;  /* 0x000000109f627819 */ /* 0x000fe200000006ff */
[----:B------:R-:W-:Y:S01]  /*36cd0*/  IMAD.U32 R94, R119, 0x10000, RZ ;  /* 0x00010000775e7824 */ /* 0x000fe200078e00ff */
[----:B------:R-:W-:Y:S01]  /*36ce0*/  SHF.L.U32 R50, R158, 0x10, RZ ;  /* 0x000000109e327819 */ /* 0x000fe200000006ff */
[----:B------:R-:W-:Y:S01]  /*36cf0*/  FMUL.FTZ R55, R11, R96 ;  /* 0x000000600b377220 */ /* 0x000fe20000410000 */
[----:B------:R-:W-:Y:S01]  /*36d00*/  IMAD.U32 R92, R118, 0x10000, RZ ;  /* 0x00010000765c7824 */ /* 0x000fe200078e00ff */
[----:B------:R-:W-:Y:S01]  /*36d10*/  SHF.L.U32 R93, R93, 0x10, RZ ;  /* 0x000000105d5d7819 */ /* 0x000fe200000006ff */
[----:B------:R-:W-:-:S02]  /*36d20*/  IMAD.U32 R91, R91, 0x10000, RZ ;  /* 0x000100005b5b7824 */ /* 0x000fc400078e00ff */
[----:B------:R-:W-:Y:S01]  /*36d30*/  FFMA.FTZ R54, R54, R95, R97 ;  /* 0x0000005f36367223 */ /* 0x000fe20000010061 */
[----:B------:R-:W-:Y:S01]  /*36d40*/  FFMA.FTZ R55, R55, R98, R94 ;  /* 0x0000006237377223 */ /* 0x000fe2000001005e */
[----:B------:R-:W-:Y:S01]  /*36d50*/  FFMA.FTZ R51, R51, R50, R92 ;  /* 0x0000003233337223 */ /* 0x000fe2000001005c */
[----:B------:R-:W-:Y:S01]  /*36d60*/  PRMT R95, R152, 0x7632, R95 ;  /* 0x00007632985f7816 */ /* 0x000fe2000000005f */
[----:B------:R-:W-:Y:S01]  /*36d70*/  FADD.FTZ R92, -R13, R45 ;  /* 0x0000002d0d5c7221 */ /* 0x000fe20000010100 */
[----:B------:R-:W-:Y:S01]  /*36d80*/  PRMT R94, R112, 0x7632, R94 ;  /* 0x00007632705e7816 */ /* 0x000fe2000000005e */
[----:B------:R-:W-:Y:S01]  /*36d90*/  FFMA.FTZ R50, R102, R91, R93 ;  /* 0x0000005b66327223 */ /* 0x000fe2000001005d */
[----:B------:R-:W-:Y:S01]  /*36da0*/  SHF.L.U32 R91, R152, 0x10, RZ ;  /* 0x00000010985b7819 */ /* 0x000fe200000006ff */
[----:B------:R-:W-:Y:S01]  /*36db0*/  IMAD.U32 R93, R112, 0x10000, RZ ;  /* 0x00010000705d7824 */ /* 0x000fe200078e00ff */
[----:B------:R-:W-:Y:S01]  /*36dc0*/  SHF.L.U32 R97, R153, 0x10, RZ ;  /* 0x0000001099617819 */ /* 0x000fe200000006ff */
[----:B------:R-:W-:Y:S01]  /*36dd0*/  IMAD.U32 R95, R95, 0x10000, RZ ;  /* 0x000100005f5f7824 */ /* 0x000fe200078e00ff */
[----:B------:R-:W-:Y:S01]  /*36de0*/  SHF.L.U32 R45, R94, 0x10, RZ ;  /* 0x000000105e2d7819 */ /* 0x000fe200000006ff */
[----:B------:R-:W-:Y:S01]  /*36df0*/  FMUL.FTZ R92, R11, R92 ;  /* 0x0000005c0b5c7220 */ /* 0x000fe20000410000 */
[----:B------:R-:W-:Y:S01]  /*36e00*/  FFMA.FTZ R91, R44, R91, R93 ;  /* 0x0000005b2c5b7223 */ /* 0x000fe2000001005d */
[----:B------:R-:W-:Y:S01]  /*36e10*/  FADD.FTZ R44, -R13, R47 ;  /* 0x0000002f0d2c7221 */ /* 0x000fe20000010100 */
[----:B------:R-:W-:Y:S01]  /*36e20*/  FFMA.FTZ R93, R46, R97, R99 ;  /* 0x000000612e5d7223 */ /* 0x000fe20000010063 */
[--C-:B------:R-:W-:Y:S01]  /*36e30*/  FFMA.FTZ R92, R92, R95, R45.reuse ;  /* 0x0000005f5c5c7223 */ /* 0x100fe2000001002d */
[----:B------:R-:W-:Y:S01]  /*36e40*/  PRMT R45, R153, 0x7632, R45 ;  /* 0x00007632992d7816 */ /* 0x000fe2000000002d */
[----:B------:R-:W-:Y:S01]  /*36e50*/  FADD.FTZ R46, -R13, R41 ;  /* 0x000000290d2e7221 */ /* 0x000fe20000010100 */
[----:B------:R-:W-:Y:S01]  /*36e60*/  PRMT R47, R113, 0x7632, R47 ;  /* 0x00007632712f7816 */ /* 0x000fe2000000002f */
[C---:B------:R-:W-:Y:S01]  /*36e70*/  FMUL.FTZ R44, R11.reuse, R44 ;  /* 0x0000002c0b2c7220 */ /* 0x040fe20000410000 */
[----:B------:R-:W-:Y:S01]  /*36e80*/  PRMT R97, R154, 0x7632, R97 ;  /* 0x000076329a617816 */ /* 0x000fe20000000061 */
[----:B------:R-:W-:Y:S01]  /*36e90*/  FMUL.FTZ R46, R11, R46 ;  /* 0x0000002e0b2e7220 */ /* 0x000fe20000410000 */
[----:B------:R-:W-:Y:S01]  /*36ea0*/  PRMT R94, R114, 0x7632, R94 ;  /* 0x00007632725e7816 */ /* 0x000fe2000000005e */
[----:B------:R-:W-:Y:S01]  /*36eb0*/  IMAD.U32 R47, R47, 0x10000, RZ ;  /* 0x000100002f2f7824 */ /* 0x000fe200078e00ff */
[----:B------:R-:W-:-:S02]  /*36ec0*/  SHF.L.U32 R45, R45, 0x10, RZ ;  /* 0x000000102d2d7819 */ /* 0x000fc400000006ff */
[----:B------:R-:W-:Y:S01]  /*36ed0*/  SHF.L.U32 R97, R97, 0x10, RZ ;  /* 0x0000001061617819 */ /* 0x000fe200000006ff */
[----:B------:R-:W-:Y:S02]  /*36ee0*/  IMAD.U32 R41, R94, 0x10000, RZ ;  /* 0x000100005e297824 */ /* 0x000fe400078e00ff */
[----:B------:R-:W-:Y:S01]  /*36ef0*/  FADD.FTZ R94, -R13, R43 ;  /* 0x0000002b0d5e7221 */ /* 0x000fe20000010100 */
[----:B------:R-:W-:Y:S01]  /*36f00*/  FFMA.FTZ R96, R44, R45, R47 ;  /* 0x0000002d2c607223 */ /* 0x000fe2000001002f */
[----:B------:R-:W-:Y:S01]  /*36f10*/  SHF.L.U32 R45, R155, 0x10, RZ ;  /* 0x000000109b2d7819 */ /* 0x000fe200000006ff */
[----:B------:R-:W-:Y:S01]  /*36f20*/  FFMA.FTZ R97, R46, R97, R41 ;  /* 0x000000612e617223 */ /* 0x000fe20000010029 */
[----:B------:R-:W-:Y:S01]  /*36f30*/  SHF.L.U32 R41, R154, 0x10, RZ ;  /* 0x000000109a297819 */ /* 0x000fe200000006ff */
[----:B------:R-:W-:Y:S02]  /*36f40*/  IMAD.U32 R43, R114, 0x10000, RZ ;  /* 0x00010000722b7824 */ /* 0x000fe400078e00ff */
[----:B------:R-:W-:Y:S01]  /*36f50*/  FMUL.FTZ R95, R11, R94 ;  /* 0x0000005e0b5f7220 */ /* 0x000fe20000410000 */
[----:B------:R-:W-:Y:S01]  /*36f60*/  IMAD.U32 R47, R115, 0x10000, RZ ;  /* 0x00010000732f7824 */ /* 0x000fe200078e00ff */
[----:B------:R-:W-:Y:S01]  /*36f70*/  SHF.L.U32 R99, R148, 0x10, RZ ;  /* 0x0000001094637819 */ /* 0x000fe200000006ff */
[--C-:B------:R-:W-:Y:S01]  /*36f80*/  FFMA.FTZ R98, R40, R41, R43.reuse ;  /* 0x0000002928627223 */ /* 0x100fe2000001002b */
[----:B------:R-:W-:Y:S01]  /*36f90*/  PRMT R43, R148, 0x7632, R43 ;  /* 0x00007632942b7816 */ /* 0x000fe2000000002b */
[----:B------:R-:W-:Y:S01]  /*36fa0*/  FFMA.FTZ R94, R42, R45, R47 ;  /* 0x0000002d2a5e7223 */ /* 0x000fe2000001002f */
[C---:B------:R-:W-:Y:S01]  /*36fb0*/  PRMT R42, R108.reuse, 0x7632, R42 ;  /* 0x000076326c2a7816 */ /* 0x040fe2000000002a */
[----:B------:R-:W-:Y:S01]  /*36fc0*/  FADD.FTZ R40, -R13, R37 ;  /* 0x000000250d287221 */ /* 0x000fe20000010100 */
[----:B------:R-:W-:Y:S01]  /*36fd0*/  IMAD.U32 R41, R108, 0x10000, RZ ;  /* 0x000100006c297824 */ /* 0x000fe200078e00ff */
[----:B------:R-:W-:Y:S01]  /*36fe0*/  SHF.L.U32 R189, R150, 0x10, RZ ;  /* 0x0000001096bd7819 */ /* 0x000fe200000006ff */
[----:B------:R-:W-:Y:S01]  /*36ff0*/  IMAD.U32 R43, R43, 0x10000, RZ ;  /* 0x000100002b2b7824 */ /* 0x000fe200078e00ff */
[----:B------:R-:W-:Y:S01]  /*37000*/  SHF.L.U32 R37, R42, 0x10, RZ ;  /* 0x000000102a257819 */ /* 0x000fe200000006ff */
[----:B------:R-:W-:Y:S01]  /*37010*/  FMUL.FTZ R40, R11, R40 ;  /* 0x000000280b287220 */ /* 0x000fe20000410000 */
[----:B------:R-:W-:-:S02]  /*37020*/  IMAD.U32 R45, R109, 0x10000, RZ ;  /* 0x000100006d2d7824 */ /* 0x000fc400078e00ff */
[----:B------:R-:W-:Y:S01]  /*37030*/  FFMA.FTZ R99, R36, R99, R41 ;  /* 0x0000006324637223 */ /* 0x000fe20000010029 */
[----:B------:R-:W-:Y:S01]  /*37040*/  FADD.FTZ R36, -R13, R39 ;  /* 0x000000270d247221 */ /* 0x000fe20000010100 */
[--C-:B------:R-:W-:Y:S01]  /*37050*/  FFMA.FTZ R100, R40, R43, R37.reuse ;  /* 0x0000002b28647223 */ /* 0x100fe20000010025 */
[----:B------:R-:W-:Y:S01]  /*37060*/  PRMT R37, R149, 0x7632, R37 ;  /* 0x0000763295257816 */ /* 0x000fe20000000025 */
[----:B------:R-:W-:Y:S01]  /*37070*/  FFMA.FTZ R101, R38, R101, R45 ;  /* 0x0000006526657223 */ /* 0x000fe2000001002d */
[----:B------:R-:W-:Y:S01]  /*37080*/  PRMT R39, R109, 0x7632, R39 ;  /* 0x000076326d277816 */ /* 0x000fe20000000027 */
[----:B------:R-:W-:Y:S01]  /*37090*/  FADD.FTZ R38, -R13, R33 ;  /* 0x000000210d267221 */ /* 0x000fe20000010100 */
[----:B------:R-:W-:Y:S01]  /*370a0*/  PRMT R40, R110, 0x7632, R40 ;  /* 0x000076326e287816 */ /* 0x000fe20000000028 */
[----:B------:R-:W-:Y:S01]  /*370b0*/  FMUL.FTZ R36, R11, R36 ;  /* 0x000000240b247220 */ /* 0x000fe20000410000 */
[----:B------:R-:W-:Y:S01]  /*370c0*/  SHF.L.U32 R37, R37, 0x10, RZ ;  /* 0x0000001025257819 */ /* 0x000fe200000006ff */
[----:B------:R-:W-:-:S02]  /*370d0*/  IMAD.U32 R39, R39, 0x10000, RZ ;  /* 0x0001000027277824 */ /* 0x000fc400078e00ff */
[----:B------:R-:W-:Y:S01]  /*370e0*/  FMUL.FTZ R38, R11, R38 ;  /* 0x000000260b267220 */ /* 0x000fe20000410000 */
[----:B------:R-:W-:Y:S02]  /*370f0*/  IMAD.U32 R33, R40, 0x10000, RZ ;  /* 0x0001000028217824 */ /* 0x000fe400078e00ff */
[----:B------:R-:W-:Y:S01]  /*37100*/  FADD.FTZ R40, -R13, R35 ;  /* 0x000000230d287221 */ /* 0x000fe20000010100 */
        /* <DEDUP_REMOVED lines=9> */
[----:B------:R-:W-:Y:S01]  /*371a0*/  FFMA.FTZ R189, R32, R189, R33 ;  /* 0x000000bd20bd7223 */ /* 0x000fe20000010021 */
[----:B------:R-:W-:Y:S01]  /*371b0*/  PRMT R37, R104, 0x7632, R37 ;  /* 0x0000763268257816 */ /* 0x000fe20000000025 */
[C---:B------:R-:W-:Y:S01]  /*371c0*/  FADD.FTZ R32, -R13.reuse, R185 ;  /* 0x000000b90d207221 */ /* 0x040fe20000010100 */
[----:B------:R-:W-:Y:S01]  /*371d0*/  SHF.L.U32 R33, R144, 0x10, RZ ;  /* 0x0000001090217819 */ /* 0x000fe200000006ff */
[----:B------:R-:W-:Y:S01]  /*371e0*/  FADD.FTZ R34, -R13, R187 ;  /* 0x000000bb0d227221 */ /* 0x000fe20000010100 */
[----:B------:R-:W-:Y:S01]  /*371f0*/  SHF.L.U32 R37, R37, 0x10, RZ ;  /* 0x0000001025257819 */ /* 0x000fe200000006ff */
[----:B------:R-:W-:Y:S01]  /*37200*/  IMAD.U32 R187, R104, 0x10000, RZ ;  /* 0x0001000068bb7824 */ /* 0x000fe200078e00ff */
[----:B------:R-:W-:Y:S01]  /*37210*/  SHF.L.U32 R41, R41, 0x10, RZ ;  /* 0x0000001029297819 */ /* 0x000fe200000006ff */
[----:B------:R-:W-:-:S02]  /*37220*/  IMAD.U32 R35, R35, 0x10000, RZ ;  /* 0x0001000023237824 */ /* 0x000fc400078e00ff */
[----:B------:R-:W-:Y:S01]  /*37230*/  FMUL.FTZ R32, R11, R32 ;  /* 0x000000200b207220 */ /* 0x000fe20000410000 */
[----:B------:R-:W-:Y:S02]  /*37240*/  IMAD.U32 R39, R39, 0x10000, RZ ;  /* 0x0001000027277824 */ /* 0x000fe400078e00ff */
[----:B------:R-:W-:Y:S01]  /*37250*/  FMUL.FTZ R40, R11, R40 ;  /* 0x000000280b287220 */ /* 0x000fe20000410000 */
[----:B------:R-:W-:Y:S01]  /*37260*/  FFMA.FTZ R187, R184, R33, R187 ;  /* 0x00000021b8bb7223 */ /* 0x000fe200000100bb */
[----:B------:R-:W-:Y:S01]  /*37270*/  FFMA.FTZ R184, R32, R35, R37 ;  /* 0x0000002320b87223 */ /* 0x000fe20000010025 */
[----:B------:R-:W-:Y:S01]  /*37280*/  PRMT R33, R106, 0x7632, R33 ;  /* 0x000076326a217816 */ /* 0x000fe20000000021 */
[----:B------:R-:W-:Y:S01]  /*37290*/  FFMA.FTZ R188, R40, R39, R41 ;  /* 0x0000002728bc7223 */ /* 0x000fe20000010029 */
[----:B------:R-:W-:Y:S01]  /*372a0*/  FADD.FTZ R32, -R13, R29 ;  /* 0x0000001d0d207221 */ /* 0x000fe20000010100 */
[----:B------:R-:W-:Y:S01]  /*372b0*/  PRMT R39, R145, 0x7632, R39 ;  /* 0x0000763291277816 */ /* 0x000fe20000000027 */
[----:B------:R-:W-:Y:S01]  /*372c0*/  FMUL.FTZ R34, R11, R34 ;  /* 0x000000220b227220 */ /* 0x000fe20000410000 */
[----:B------:R-:W-:Y:S01]  /*372d0*/  PRMT R41, R105, 0x7632, R41 ;  /* 0x0000763269297816 */ /* 0x000fe20000000029 */
[----:B------:R-:W-:Y:S01]  /*372e0*/  FMUL.FTZ R32, R11, R32 ;  /* 0x000000200b207220 */ /* 0x000fe20000410000 */
[----:B------:R-:W-:Y:S01]  /*372f0*/  IMAD.U32 R29, R33, 0x10000, RZ ;  /* 0x00010000211d7824 */ /* 0x000fe200078e00ff */
[----:B------:R-:W-:Y:S01]  /*37300*/  PRMT R36, R147, 0x7632, R36 ;  /* 0x0000763293247816 */ /* 0x000fe20000000024 */
[----:B------:R-:W-:Y:S01]  /*37310*/  IMAD.U32 R39, R39, 0x10000, RZ ;  /* 0x0001000027277824 */ /* 0x000fe200078e00ff */
[----:B------:R-:W-:Y:S01]  /*37320*/  SHF.L.U32 R41, R41, 0x10, RZ ;  /* 0x0000001029297819 */ /* 0x000fe200000006ff */
[----:B------:R-:W-:Y:S01]  /*37330*/  FFMA.FTZ R191, R32, R191, R29 ;  /* 0x000000bf20bf7223 */ /* 0x000fe2000001001d */
[----:B------:R-:W-:Y:S01]  /*37340*/  PRMT R38, R107, 0x7632, R38 ;  /* 0x000076326b267816 */ /* 0x000fe20000000026 */
[----:B------:R-:W0:Y:S01]  /*37350*/  @!P0 LDC.64 R32, c[0x0][0x3c0] ;  /* 0x0000f000ff208b82 */ /* 0x000e220000000a00 */
[----:B------:R-:W-:Y:S01]  /*37360*/  SHF.L.U32 R36, R36, 0x10, RZ ;  /* 0x0000001024247819 */ /* 0x000fe200000006ff */
[----:B------:R-:W-:Y:S01]  /*37370*/  FFMA.FTZ R185, R34, R39, R41 ;  /* 0x0000002722b97223 */ /* 0x000fe20000010029 */
[----:B------:R-:W-:Y:S01]  /*37380*/  FADD.FTZ R34, -R13, R31 ;  /* 0x0000001f0d227221 */ /* 0x000fe20000010100 */
[----:B------:R-:W-:Y:S01]  /*37390*/  IMAD.U32 R38, R38, 0x10000, RZ ;  /* 0x0001000026267824 */ /* 0x000fe200078e00ff */
[----:B------:R-:W-:-:S02]  /*373a0*/  SHF.L.U32 R29, R145, 0x10, RZ ;  /* 0x00000010911d7819 */ /* 0x000fc400000006ff */
[----:B------:R-:W-:Y:S01]  /*373b0*/  FMUL.FTZ R31, R11, R34 ;  /* 0x000000220b1f7220 */ /* 0x000fe20000410000 */
[----:B------:R-:W-:Y:S01]  /*373c0*/  FADD.FTZ R34, -R13, R186 ;  /* 0x000000ba0d227221 */ /* 0x000fe20000010100 */
[----:B------:R-:W-:Y:S01]  /*373d0*/  SHF.L.U32 R193, R146, 0x10, RZ ;  /* 0x0000001092c17819 */ /* 0x000fe200000006ff */
[----:B------:R-:W-:Y:S02]  /*373e0*/  IMAD.U32 R13, R106, 0x10000, RZ ;  /* 0x000100006a0d7824 */ /* 0x000fe400078e00ff */
[----:B------:R-:W-:Y:S01]  /*373f0*/  FFMA.FTZ R186, R31, R36, R38 ;  /* 0x000000241fba7223 */ /* 0x000fe20000010026 */
[----:B------:R-:W-:Y:S01]  /*37400*/  FMUL.FTZ R34, R11, R34 ;  /* 0x000000220b227220 */ /* 0x000fe20000410000 */
[----:B------:R-:W-:Y:S01]  /*37410*/  IMAD.U32 R31, R105, 0x10000, RZ ;  /* 0x00010000691f7824 */ /* 0x000fe200078e00ff */
[----:B------:R-:W1:Y:S01]  /*37420*/  @!P0 LDC.64 R36, c[0x0][0x3c8] ;  /* 0x0000f200ff248b82 */ /* 0x000e620000000a00 */
[----:B------:R-:W-:Y:S01]  /*37430*/  FFMA.FTZ R193, R28, R193, R13 ;  /* 0x000000c11cc17223 */ /* 0x000fe2000001000d */
[----:B------:R-:W-:Y:S01]  /*37440*/  SHF.L.U32 R13, R147, 0x10, RZ ;  /* 0x00000010930d7819 */ /* 0x000fe200000006ff */
[----:B------:R-:W-:Y:S01]  /*37450*/  FFMA.FTZ R192, R34, R29, R31 ;  /* 0x0000001d22c07223 */ /* 0x000fe2000001001f */
[----:B------:R-:W-:Y:S01]  /*37460*/  IMAD.U32 R29, R107, 0x10000, RZ ;  /* 0x000100006b1d7824 */ /* 0x000fe200078e00ff */
[----:B------:R-:W-:-:S02]  /*37470*/  PRMT R44, R155, 0x7632, R44 ;  /* 0x000076329b2c7816 */ /* 0x000fc4000000002c */
[----:B------:R-:W-:Y:S01]  /*37480*/  PRMT R46, R115, 0x7632, R46 ;  /* 0x00007632732e7816 */ /* 0x000fe2000000002e */
[----:B------:R-:W2:Y:S01]  /*37490*/  LDC.64 R34, c[0x0][0x428] ;  /* 0x00010a00ff227b82 */ /* 0x000ea20000000a00 */
[----:B------:R-:W-:Y:S01]  /*374a0*/  FFMA.FTZ R194, R30, R13, R29 ;  /* 0x0000000d1ec27223 */ /* 0x000fe2000001001d */
[----:B0-----:R-:W-:Y:S01]  /*374b0*/  @!P0 IMAD.WIDE R32, R9, 0x4, R32 ;  /* 0x0000000409208825 */ /* 0x001fe200078e0220 */
[----:B------:R-:W-:Y:S02]  /*374c0*/  F2FP.BF16.F32.PACK_AB R13, R26, R25 ;  /* 0x000000191a0d723e */ /* 0x000fe400000010ff */
[----:B------:R-:W-:Y:S01]  /*374d0*/  SHF.L.U32 R46, R46, 0x10, RZ ;  /* 0x000000102e2e7819 */ /* 0x000fe200000006ff */
[----:B------:R-:W-:Y:S01]  /*374e0*/  IMAD.U32 R44, R44, 0x10000, RZ ;  /* 0x000100002c2c7824 */ /* 0x000fe200078e00ff */
[----:B------:R0:W-:Y:S01]  /*374f0*/  @!P0 STG.E desc[UR8][R32.64], R12 ;  /* 0x0000000c20008986 */ /* 0x0001e2000c101908 */
[----:B------:R-:W-:Y:S02]  /*37500*/  F2FP.BF16.F32.PACK_AB R31, R20, R21 ;  /* 0x00000015141f723e */ /* 0x000fe400000010ff */
[----:B------:R-:W-:Y:S01]  /*37510*/  F2FP.BF16.F32.PACK_AB R30, R18, R19 ;  /* 0x00000013121e723e */ /* 0x000fe200000010ff */
[----:B------:R-:W-:Y:S01]  /*37520*/  FFMA.FTZ R95, R95, R44, R46 ;  /* 0x0000002c5f5f7223 */ /* 0x000fe2000001002e */
[----:B------:R-:W-:-:S02]  /*37530*/  F2FP.BF16.F32.PACK_AB R29, R17, R16 ;  /* 0x00000010111d723e */ /* 0x000fc400000010ff */
[----:B------:R-:W-:Y:S01]  /*37540*/  F2FP.BF16.F32.PACK_AB R28, R15, R14 ;  /* 0x0000000e0f1c723e */ /* 0x000fe200000010ff */
[----:B-1----:R-:W-:Y:S01]  /*37550*/  @!P0 IMAD.WIDE R36, R9, 0x4, R36 ;  /* 0x0000000409248825 */ /* 0x002fe200078e0224 */
[----:B------:R-:W-:Y:S02]  /*37560*/  F2FP.BF16.F32.PACK_AB R15, R89, R90 ;  /* 0x0000005a590f723e */ /* 0x000fe400000010ff */
[----:B0-----:R-:W-:Y:S02]  /*37570*/  F2FP.BF16.F32.PACK_AB R12, R24, R23 ;  /* 0x00000017180c723e */ /* 0x001fe400000010ff */
[----:B------:R-:W0:Y:S01]  /*37580*/  LDC.64 R24, c[0x0][0x380] ;  /* 0x0000e000ff187b82 */ /* 0x000e220000000a00 */
[----:B------:R1:W-:Y:S01]  /*37590*/  @!P0 STG.E desc[UR8][R36.64], R11 ;  /* 0x0000000b24008986 */ /* 0x0003e2000c101908 */
[----:B------:R-:W-:Y:S01]  /*375a0*/  F2FP.BF16.F32.PACK_AB R14, R27, R88 ;  /* 0x000000581b0e723e */ /* 0x000fe200000010ff */
[----:B--2---:R-:W-:Y:S01]  /*375b0*/  IMAD.WIDE.U32 R32, R2, 0x10, R34 ;  /* 0x0000001002207825 */ /* 0x004fe200078e0022 */
[----:B------:R-:W-:-:S02]  /*375c0*/  F2FP.BF16.F32.PACK_AB R19, R74, R79 ;  /* 0x0000004f4a13723e */ /* 0x000fc400000010ff */
[----:B------:R-:W-:Y:S01]  /*375d0*/  F2FP.BF16.F32.PACK_AB R18, R73, R75 ;  /* 0x0000004b4912723e */ /* 0x000fe200000010ff */
[--C-:B------:R-:W-:Y:S01]  /*375e0*/  IMAD.WIDE.U32 R200, R200, 0x10, R34.reuse ;  /* 0x00000010c8c87825 */ /* 0x100fe200078e0022 */
[----:B------:R-:W-:Y:S01]  /*375f0*/  F2FP.BF16.F32.PACK_AB R17, R72, R78 ;  /* 0x0000004e4811723e */ /* 0x000fe200000010ff */
[----:B------:R-:W-:Y:S01]  /*37600*/  STG.E.128 desc[UR8][R32.64], R28 ;  /* 0x0000001c20007986 */ /* 0x000fe2000c101d08 */
[----:B------:R-:W-:Y:S01]  /*37610*/  F2FP.BF16.F32.PACK_AB R16, R77, R76 ;  /* 0x0000004c4d10723e */ /* 0x000fe200000010ff */
[--C-:B------:R-:W-:Y:S01]  /*37620*/  IMAD.WIDE.U32 R38, R197, 0x10, R34.reuse ;  /* 0x00000010c5267825 */ /* 0x100fe200078e0022 */
[----:B------:R-:W-:Y:S01]  /*37630*/  F2FP.BF16.F32.PACK_AB R58, R57, R58 ;  /* 0x0000003a393a723e */ /* 0x000fe200000010ff */
[----:B------:R2:W-:Y:S01]  /*37640*/  STG.E.128 desc[UR8][R200.64], R12 ;  /* 0x0000000cc8007986 */ /* 0x0005e2000c101d08 */
[----:B------:R-:W-:Y:S01]  /*37650*/  F2FP.BF16.F32.PACK_AB R57, R56, R62 ;  /* 0x0000003e3839723e */ /* 0x000fe200000010ff */
[----:B-1----:R-:W-:Y:S01]  /*37660*/  IMAD.WIDE.U32 R36, R199, 0x10, R34 ;  /* 0x00000010c7247825 */ /* 0x002fe200078e0022 */
        /* <DEDUP_REMOVED lines=19> */
[----:B--2---:R-:W-:Y:S01]  /*377a0*/  F2FP.BF16.F32.PACK_AB R15, R188, R190 ;  /* 0x000000bebc0f723e */ /* 0x004fe200000010ff */
[----:B------:R3:W-:Y:S01]  /*377b0*/  STG.E.128 desc[UR8][R42.64], R20 ;  /* 0x000000142a007986 */ /* 0x0007e2000c101d08 */
[----:B------:R-:W-:Y:S01]  /*377c0*/  F2FP.BF16.F32.PACK_AB R14, R103, R189 ;  /* 0x000000bd670e723e */ /* 0x000fe200000010ff */
[----:B------:R-:W-:Y:S01]  /*377d0*/  IMAD.WIDE.U32 R34, R206, 0x10, R34 ;  /* 0x00000010ce227825 */ /* 0x000fe200078e0022 */
[----:B------:R-:W-:Y:S01]  /*377e0*/  F2FP.BF16.F32.PACK_AB R13, R102, R101 ;  /* 0x00000065660d723e */ /* 0x000fe200000010ff */
[----:B------:R3:W-:Y:S01]  /*377f0*/  STG.E.128 desc[UR8][R44.64], R92 ;  /* 0x0000005c2c007986 */ /* 0x0007e2000c101d08 */
[----:B------:R-:W-:-:S02]  /*37800*/  F2FP.BF16.F32.PACK_AB R12, R100, R99 ;  /* 0x00000063640c723e */ /* 0x000fc400000010ff */
[----:B-1----:R-:W-:Y:S02]  /*37810*/  F2FP.BF16.F32.PACK_AB R19, R186, R194 ;  /* 0x000000c2ba13723e */ /* 0x002fe400000010ff */
[----:B------:R-:W-:Y:S01]  /*37820*/  F2FP.BF16.F32.PACK_AB R18, R191, R193 ;  /* 0x000000c1bf12723e */ /* 0x000fe200000010ff */
[----:B------:R3:W-:Y:S01]  /*37830*/  STG.E.128 desc[UR8][R46.64], R12 ;  /* 0x0000000c2e007986 */ /* 0x0007e2000c101d08 */
[----:B------:R-:W-:Y:S02]  /*37840*/  F2FP.BF16.F32.PACK_AB R17, R185, R192 ;  /* 0x000000c0b911723e */ /* 0x000fe400000010ff */
[----:B------:R-:W-:Y:S02]  /*37850*/  F2FP.BF16.F32.PACK_AB R16, R184, R187 ;  /* 0x000000bbb810723e */ /* 0x000fe400000010ff */
[----:B0-----:R-:W-:-:S03]  /*37860*/  LEA R9, R24, R9, 0x2 ;  /* 0x0000000918097211 */ /* 0x001fc600078e10ff */
[----:B------:R3:W-:Y:S01]  /*37870*/  STG.E.128 desc[UR8][R34.64], R16 ;  /* 0x0000001022007986 */ /* 0x0007e2000c101d08 */
[----:B------:R-:W-:-:S13]  /*37880*/  ISETP.GE.AND P0, PT, R9, R25, PT ;  /* 0x000000190900720c */ /* 0x000fda0003f06270 */
[----:B------:R-:W-:Y:S05]  /*37890*/  @!P0 BRA `(.L_x_28657) ;  /* 0xfffffc94007c8947 */ /* 0x000fea000383ffff */
[----:B------:R-:W-:Y:S05]  /*378a0*/  EXIT ;  /* 0x000000000000794d */ /* 0x000fea0003800000 */
.L_x_28656:
        /* <DEDUP_REMOVED lines=8> */
.L_x_28659:
[----:B------:R-:W-:Y:S05]  /*37930*/  BSYNC B0 ;  /* 0x0000000000007941 */ /* 0x000fea0003800000 */
.L_x_28658:
        /* <DEDUP_REMOVED lines=10> */
.L_x_28660:
[----:B------:R-:W-:Y:S01]  /*379e0*/  HFMA2 R21, -RZ, RZ, 0, 2.384185791015625e-07 ;  /* 0x00000004ff157431 */ /* 0x000fe200000001ff */
[----:B------:R-:W-:-:S05]  /*379f0*/  MOV R11, R20 ;  /* 0x00000014000b7202 */ /* 0x000fca0000000f00 */
[----:B------:R-:W-:-:S04]  /*37a00*/  FADD.FTZ R15, R14, R11 ;  /* 0x0000000b0e0f7221 */ /* 0x000fc80000010000 */
[----:B------:R-:W-:-:S07]  /*37a10*/  IMAD.MOV.U32 R24, RZ, RZ, R15 ;  /* 0x000000ffff187224 */ /* 0x000fce00078e000f */
[----:B------:R-:W-:Y:S05]  /*37a20*/  WARPSYNC.COLLECTIVE R19, `(.L_x_28661) ;  /* 0x0000000013087348 */ /* 0x000fea0003c00000 */
[----:B------:R0:W1:Y:S02]  /*37a30*/  SHFL.BFLY P1, R20, R24, R21, R26 ;  /* 0x0c00001518147389 */ /* 0x000064000002001a */
[----:B01----:R-:W-:Y:S05]  /*37a40*/  ENDCOLLECTIVE ;  /* 0x000000000000791b */ /* 0x003fea0003800000 */
.L_x_28661:
[----:B------:R-:W-:Y:S02]  /*37a50*/  IMAD.MOV.U32 R21, RZ, RZ, 0x8 ;  /* 0x00000008ff157424 */ /* 0x000fe400078e00ff */
[----:B------:R-:W-:-:S04]  /*37a60*/  IMAD.MOV.U32 R12, RZ, RZ, R20 ;  /* 0x000000ffff0c7224 */ /* 0x000fc800078e0014 */
[----:B------:R-:W-:-:S05]  /*37a70*/  FADD.FTZ R16, R15, R12 ;  /* 0x0000000c0f107221 */ /* 0x000fca0000010000 */
[----:B------:R-:W-:-:S07]  /*37a80*/  MOV R24, R16 ;  /* 0x0000001000187202 */ /* 0x000fce0000000f00 */
[----:B------:R-:W-:Y:S05]  /*37a90*/  WARPSYNC.COLLECTIVE R19, `(.L_x_28662) ;  /* 0x0000000013087348 */ /* 0x000fea0003c00000 */
[----:B------:R0:W1:Y:S02]  /*37aa0*/  SHFL.BFLY P1, R20, R24, R21, R26 ;  /* 0x0c00001518147389 */ /* 0x000064000002001a */
[----:B01----:R-:W-:Y:S05]  /*37ab0*/  ENDCOLLECTIVE ;  /* 0x000000000000791b */ /* 0x003fea0003800000 */
.L_x_28662:
[----:B------:R-:W-:Y:S01]  /*37ac0*/  HFMA2 R21, -RZ, RZ, 0, 9.5367431640625e-07 ;  /* 0x00000010ff157431 */ /* 0x000fe200000001ff */
[----:B------:R-:W-:-:S05]  /*37ad0*/  MOV R11, R20 ;  /* 0x00000014000b7202 */ /* 0x000fca0000000f00 */
[----:B------:R-:W-:-:S04]  /*37ae0*/  FADD.FTZ R17, R16, R11 ;  /* 0x0000000b10117221 */ /* 0x000fc80000010000 */
[----:B------:R-:W-:-:S07]  /*37af0*/  IMAD.MOV.U32 R24, RZ, RZ, R17 ;  /* 0x000000ffff187224 */ /* 0x000fce00078e0011 */
[----:B------:R-:W-:Y:S05]  /*37b00*/  WARPSYNC.COLLECTIVE R19, `(.L_x_28663) ;  /* 0x0000000013087348 */ /* 0x000fea0003c00000 */
[----:B------:R0:W1:Y:S02]  /*37b10*/  SHFL.BFLY P1, R20, R24, R21, R26 ;  /* 0x0c00001518147389 */ /* 0x000064000002001a */
[----:B01----:R-:W-:Y:S05]  /*37b20*/  ENDCOLLECTIVE ;  /* 0x000000000000791b */ /* 0x003fea0003800000 */
.L_x_28663:
[----:B------:R-:W-:Y:S02]  /*37b30*/  IMAD.MOV.U32 R21, RZ, RZ, 0x1 ;  /* 0x00000001ff157424 */ /* 0x000fe400078e00ff */
[----:B------:R-:W-:-:S04]  /*37b40*/  IMAD.MOV.U32 R12, RZ, RZ, R20 ;  /* 0x000000ffff0c7224 */ /* 0x000fc800078e0014 */
        /* <DEDUP_REMOVED lines=166> */
.L_x_28664:
[----:B------:R-:W-:Y:S01]  /*385b0*/  HFMA2 R21, -RZ, RZ, 0, 1.1920928955078125e-07 ;  /* 0x00000002ff157431 */ /* 0x000fe200000001ff */
[----:B------:R-:W-:-:S05]  /*385c0*/  MOV R14, R20 ;  /* 0x00000014000e7202 */ /* 0x000fca0000000f00 */
[----:B------:R-:W-:-:S04]  /*385d0*/  FADD.FTZ R14, R11, R14 ;  /* 0x0000000e0b0e7221 */ /* 0x000fc80000010000 */
[----:B------:R-:W-:-:S07]  /*385e0*/  IMAD.MOV.U32 R24, RZ, RZ, R14 ;  /* 0x000000ffff187224 */ /* 0x000fce00078e000e */
[----:B------:R-:W-:Y:S05]  /*385f0*/  WARPSYNC.COLLECTIVE R19, `(.L_x_28665) ;  /* 0x0000000013087348 */ /* 0x000fea0003c00000 */
[----:B------:R0:W1:Y:S02]  /*38600*/  SHFL.BFLY P1, R20, R24, R21, R26 ;  /* 0x0c00001518147389 */ /* 0x000064000002001a */
[----:B01----:R-:W-:Y:S05]  /*38610*/  ENDCOLLECTIVE ;  /* 0x000000000000791b */ /* 0x003fea0003800000 */
.L_x_28665:
[----:B------:R-:W-:Y:S02]  /*38620*/  IMAD.MOV.U32 R21, RZ, RZ, 0x4 ;  /* 0x00000004ff157424 */ /* 0x000fe400078e00ff */
[----:B------:R-:W-:-:S04]  /*38630*/  IMAD.MOV.U32 R15, RZ, RZ, R20 ;  /* 0x000000ffff0f7224 */ /* 0x000fc800078e0014 */
[----:B------:R-:W-:-:S05]  /*38640*/  FADD.FTZ R15, R14, R15 ;  /* 0x0000000f0e0f7221 */ /* 0x000fca0000010000 */
[----:B------:R-:W-:-:S07]  /*38650*/  MOV R24, R15 ;  /* 0x0000000f00187202 */ /* 0x000fce0000000f00 */
[----:B------:R-:W-:Y:S05]  /*38660*/  WARPSYNC.COLLECTIVE R19, `(.L_x_28666) ;  /* 0x0000000013087348 */ /* 0x000fea0003c00000 */
[----:B------:R0:W1:Y:S02]  /*38670*/  SHFL.BFLY P1, R20, R24, R21, R26 ;  /* 0x0c00001518147389 */ /* 0x000064000002001a */
[----:B01----:R-:W-:Y:S05]  /*38680*/  ENDCOLLECTIVE ;  /* 0x000000000000791b */ /* 0x003fea0003800000 */
.L_x_28666:
[----:B------:R-:W-:Y:S01]  /*38690*/  HFMA2 R21, -RZ, RZ, 0, 4.76837158203125e-07 ;  /* 0x00000008ff157431 */ /* 0x000fe200000001ff */
[----:B------:R-:W-:-:S05]  /*386a0*/  MOV R16, R20 ;  /* 0x0000001400107202 */ /* 0x000fca0000000f00 */
[----:B------:R-:W-:-:S04]  /*386b0*/  FADD.FTZ R16, R15, R16 ;  /* 0x000000100f107221 */ /* 0x000fc80000010000 */
[----:B------:R-:W-:-:S07]  /*386c0*/  IMAD.MOV.U32 R24, RZ, RZ, R16 ;  /* 0x000000ffff187224 */ /* 0x000fce00078e0010 */
[----:B------:R-:W-:Y:S05]  /*386d0*/  WARPSYNC.COLLECTIVE R19, `(.L_x_28667) ;  /* 0x0000000013087348 */ /* 0x000fea0003c00000 */
[----:B------:R0:W1:Y:S02]  /*386e0*/  SHFL.BFLY P1, R20, R24, R21, R26 ;  /* 0x0c00001518147389 */ /* 0x000064000002001a */
[----:B01----:R-:W-:Y:S05]  /*386f0*/  ENDCOLLECTIVE ;  /* 0x000000000000791b */ /* 0x003fea0003800000 */
.L_x_28667:
[----:B------:R-:W-:Y:S02]  /*38700*/  IMAD.MOV.U32 R21, RZ, RZ, 0x10 ;  /* 0x00000010ff157424 */ /* 0x000fe400078e00ff */
[----:B------:R-:W-:-:S04]  /*38710*/  IMAD.MOV.U32 R17, RZ, RZ, R20 ;  /* 0x000000ffff117224 */ /* 0x000fc800078e0014 */
[----:B------:R-:W-:-:S05]  /*38720*/  FADD.FTZ R17, R16, R17 ;  /* 0x0000001110117221 */ /* 0x000fca0000010000 */
[----:B------:R-:W-:-:S07]  /*38730*/  MOV R24, R17 ;  /* 0x0000001100187202 */ /* 0x000fce0000000f00 */
[----:B------:R-:W-:Y:S05]  /*38740*/  WARPSYNC.COLLECTIVE R19, `(.L_x_28668) ;  /* 0x0000000013087348 */ /* 0x000fea0003c00000 */
[----:B------:R0:W1:Y:S02]  /*38750*/  SHFL.BFLY P1, R20, R24, R21, R26 ;  /* 0x0c00001518147389 */ /* 0x000064000002001a */
[----:B01----:R-:W-:Y:S05]  /*38760*/  ENDCOLLECTIVE ;  /* 0x000000000000791b */ /* 0x003fea0003800000 */
.L_x_28668:
[----:B------:R-:W-:Y:S01]  /*38770*/  MOV R18, R20 ;  /* 0x0000001400127202 */ /* 0x000fe20000000f00 */
[----:B------:R-:W-:Y:S06]  /*38780*/  BRA `(.L_x_28669) ;  /* 0xffffffd000287947 */ /* 0x000fec000383ffff */
.L_x_28670:
        /* <DEDUP_REMOVED lines=15> */
.L_x_88473:


//--------------------- .text._ZN10layer_norm13ln_fwd_kernelINS_13Kernel_traitsI13__nv_bfloat16S2_fS2_fjLj2560ELj1ELj4ELj1ELj16ENS_18Kernel_traits_baseILj2560ES2_S2_fS2_fjLj128EEEEELb1ELb0ELb1ELb0EEEvNS_9FwdParamsE --------------------------
	.section	.text._ZN10layer_norm13ln_fwd_kernelINS_13Kernel_traitsI13__nv_bfloat16S2_fS2_fjLj2560ELj1ELj4ELj1ELj16ENS_18Kernel_traits_baseILj2560ES2_S2_fS2_fjLj128EEEEELb1ELb0ELb1ELb0EEEvNS_9FwdParamsE,"ax",@progbits
	.align	128
        .global         _ZN10layer_norm13ln_fwd_kernelINS_13Kernel_traitsI13__nv_bfloat16S2_fS2_fjLj2560ELj1ELj4ELj1ELj16ENS_18Kernel_traits_baseILj2560ES2_S2_fS2_fjLj128EEEEELb1ELb0ELb1ELb0EEEvNS_9FwdParamsE
        .type           _ZN10layer_norm13ln_fwd_kernelINS_13Kernel_traitsI13__nv_bfloat16S2_fS2_fjLj2560ELj1ELj4ELj1ELj16ENS_18Kernel_traits_baseILj2560ES2_S2_fS2_fjLj128EEEEELb1ELb0ELb1ELb0EEEvNS_9FwdParamsE,@function
        .size           _ZN10layer_norm13ln_fwd_kernelINS_13Kernel_traitsI13__nv_bfloat16S2_fS2_fjLj2560ELj1ELj4ELj1ELj16ENS_18Kernel_traits_baseILj2560ES2_S2_fS2_fjLj128EEEEELb1ELb0ELb1ELb0EEEvNS_9FwdParamsE,(.L_x_88474 - _ZN10layer_norm13ln_fwd_kernelINS_13Kernel_traitsI13__nv_bfloat16S2_fS2_fjLj2560ELj1ELj4ELj1ELj16ENS_18Kernel_traits_baseILj2560ES2_S2_fS2_fjLj128EEEEELb1ELb0ELb1ELb0EEEvNS_9FwdParamsE)
        .other          _ZN10layer_norm13ln_fwd_kernelINS_13Kernel_traitsI13__nv_bfloat16S2_fS2_fjLj2560ELj1ELj4ELj1ELj16ENS_18Kernel_traits_baseILj2560ES2_S2_fS2_fjLj128EEEEELb1ELb0ELb1ELb0EEEvNS_9FwdParamsE,@"STO_CUDA_ENTRY STV_DEFAULT"
_ZN10layer_norm13ln_fwd_kernelINS_13Kernel_traitsI13__nv_bfloat16S2_fS2_fjLj2560ELj1ELj4ELj1ELj16ENS_18Kernel_traits_baseILj2560ES2_S2_fS2_fjLj128EEEEELb1ELb0ELb1ELb0EEEvNS_9FwdParamsE:
.text._ZN10layer_norm13ln_fwd_kernelINS_13Kernel_traitsI13__nv_bfloat16S2_fS2_fjLj2560ELj1ELj4ELj1ELj16ENS_18Kernel_traits_baseILj2560ES2_S2_fS2_fjLj128EEEEELb1ELb0ELb1ELb0EEEvNS_9FwdParamsE:
        /* <DEDUP_REMOVED lines=13> */
[----:B---3--:R-:W-:Y:S01]  /*00d0*/  @P0 MOV R3, R13 ;  /* 0x0000000d00030202 */ /* 0x008fe20000000f00 */
[----:B-1----:R-:W-:-:S05]  /*00e0*/  IMAD.U32 R24, RZ, RZ, UR4 ;  /* 0x00000004ff187e24 */ /* 0x002fca000f8e00ff */
[----:B0-----:R-:W2:Y:S01]  /*00f0*/  @P0 LDG.E.64 R2, desc[UR6][R2.64] ;  /* 0x0000000602020981 */ /* 0x001ea2000c1e1b00 */
        /* <DEDUP_REMOVED lines=10> */
[----:B0-----:R-:W-:-:S02]  /*01a0*/  USHF.L.U32 UR4, UR5, 0x2, URZ ;  /* 0x0000000205047899 */ /* 0x001fc400080006ff */
[--C-:B-1----:R-:W-:Y:S01]  /*01b0*/  IMAD R23, R6, UR5, R21.reuse ;  /* 0x0000000506177c24 */ /* 0x102fe2000f8e0215 */
[----:B------:R-:W-:-:S04]  /*01c0*/  SHF.R.U32.HI R21, RZ, 0x5, R21 ;  /* 0x00000005ff157819 */ /* 0x000fc80000011615 */
[----:B------:R-:W-:Y:S02]  /*01d0*/  LOP3.LUT R21, R21, UR4, RZ, 0xfc, !PT ;  /* 0x0000000415157c12 */ /* 0x000fe4000f8efcff */
[----:B--2---:R-:W-:Y:S02]  /*01e0*/  @P0 IADD3 R0, P1, PT, R2, R5, RZ ;  /* 0x0000000502000210 */ /* 0x004fe40007f3e0ff */
[----:B------:R-:W-:Y:S02]  /*01f0*/  LOP3.LUT R5, R17, 0x1f, RZ, 0x3c, !PT ;  /* 0x0000001f11057812 */ /* 0x000fe400078e3cff */
[----:B------:R-:W-:Y:S02]  /*0200*/  @P0 IADD3.X R13, PT, PT, RZ, R3, RZ, P1, !PT ;  /* 0x00000003ff0d0210 */ /* 0x000fe40000ffe4ff */
[----:B------:R-:W-:Y:S01]  /*0210*/  LEA.HI.SX32 R22, R4, R5, 0x1d ;  /* 0x0000000504167211 */ /* 0x000fe200078feaff */
        /* <DEDUP_REMOVED lines=9> */
[----:B------:R-:W-:Y:S01]  /*02b0*/  IADD3 R3, PT, PT, R24, -0xe443238, RZ ;  /* 0xf1bbcdc818037810 */ /* 0x000fe20007ffe0ff */
[C---:B------:R-:W-:Y:S01]  /*02c0*/  VIADD R10, R25.reuse, 0xed9eba14 ;  /* 0xed9eba14190a7836 */ /* 0x040fe20000000000 */
[C---:B------:R-:W-:Y:S01]  /*02d0*/  IADD3 R19, PT, PT, R25.reuse, -0x695add53, RZ ;  /* 0x96a522ad19137810 */ /* 0x040fe20007ffe0ff */
        /* <DEDUP_REMOVED lines=90> */
.L_x_28672:
        /* <DEDUP_REMOVED lines=97> */
.L_x_28673:
[----:B------:R-:W-:Y:S05]  /*0e90*/  BSYNC.RECONVERGENT B0 ;  /* 0x0000000000007941 */ /* 0x000fea0003800200 */
.L_x_28671:
        /* <DEDUP_REMOVED lines=25> */
[----:B------:R-:W-:Y:S01]  /*1030*/  IMAD R26, R15, -0x326172a9, RZ ;  /* 0xcd9e8d570f1a7824 */ /* 0x000fe200078e02ff */
[----:B------:R-:W-:Y:S01]  /*1040*/  PRMT R101, R36, 0x7632, R101 ;  /* 0x0000763224657816 */ /* 0x000fe20000000065 */
[----:B------:R-:W-:Y:S01]  /*1050*/  IMAD.HI.U32 R13, R12, -0x2daee0ad, RZ ;  /* 0xd2511f530c0d7827 */ /* 0x000fe200078e00ff */
[----:B------:R-:W-:Y:S01]  /*1060*/  STL.S16 [R1+0x5c], R105 ;  /* 0x00005c6901007387 */ /* 0x000fe20000100600 */
[----:B------:R-:W-:Y:S01]  /*1070*/  PRMT R100, R43, 0x7632, R100 ;  /* 0x000076322b647816 */ /* 0x000fe20000000064 */
[----:B------:R-:W1:Y:S01]  /*1080*/  LDCU.U8 UR9, c[0x0][0x410] ;  /* 0x00008200ff0977ac */ /* 0x000e620008000000 */
[----:B------:R-:W-:Y:S01]  /*1090*/  IMAD.HI.U32 R15, R14, -0x326172a9, RZ ;  /* 0xcd9e8d570e0f7827 */ /* 0x000fe200078e00ff */
[----:B------:R-:W-:Y:S01]  /*10a0*/  LOP3.LUT R13, R113, R28, R13, 0x96, !PT ;  /* 0x0000001c710d7212 */ /* 0x000fe200078e960d */
[----:B------:R-:W-:Y:S01]  /*10b0*/  STL.S16 [R1+0x58], R104 ;  /* 0x0000586801007387 */ /* 0x000fe20000100600 */
[----:B------:R-:W-:Y:S01]  /*10c0*/  PRMT R31, R47, 0x7632, R31 ;  /* 0x000076322f1f7816 */ /* 0x000fe2000000001f */
[----:B------:R-:W-:Y:S01]  /*10d0*/  IMAD R27, R12, -0x2daee0ad, RZ ;  /* 0xd2511f530c1b7824 */ /* 0x000fe200078e02ff */
[----:B------:R-:W-:Y:S01]  /*10e0*/  LOP3.LUT R15, R112, R26, R15, 0x96, !PT ;  /* 0x0000001a700f7212 */ /* 0x000fe200078e960f */
[----:B------:R-:W-:Y:S01]  /*10f0*/  IMAD R17, R14, -0x326172a9, RZ ;  /* 0xcd9e8d570e117824 */ /* 0x000fe200078e02ff */
[----:B------:R-:W-:Y:S01]  /*1100*/  STL.S16 [R1+0x54], R103 ;  /* 0x0000546701007387 */ /* 0x000fe20000100600 */
[----:B------:R-:W-:Y:S01]  /*1110*/  IMAD.HI.U32 R12, R13, -0x326172a9, RZ ;  /* 0xcd9e8d570d0c7827 */ /* 0x000fe200078e00ff */
[----:B------:R-:W-:Y:S01]  /*1120*/  PRMT R30, R42, 0x7632, R30 ;  /* 0x000076322a1e7816 */ /* 0x000fe2000000001e */
[----:B------:R-:W2:Y:S01]  /*1130*/  LDCU UR12, c[0x0][0x448] ;  /* 0x00008900ff0c77ac */ /* 0x000ea20008000800 */
[----:B------:R-:W-:Y:S01]  /*1140*/  STL.S16 [R1+0x50], R102 ;  /* 0x0000506601007387 */ /* 0x000fe20000100600 */
[C---:B------:R-:W-:Y:S01]  /*1150*/  IMAD.HI.U32 R26, R15.reuse, -0x2daee0ad, RZ ;  /* 0xd2511f530f1a7827 */ /* 0x040fe200078e00ff */
[----:B------:R-:W-:Y:S01]  /*1160*/  LOP3.LUT R12, R114, R17, R12, 0x96, !PT ;  /* 0x00000011720c7212 */ /* 0x000fe200078e960c */
[----:B------:R-:W3:Y:S01]  /*1170*/  LDCU.64 UR10, c[0x0][0x408] ;  /* 0x00008100ff0a77ac */ /* 0x000ee20008000a00 */
[----:B------:R-:W-:Y:S01]  /*1180*/  PRMT R29, R46, 0x7632, R29 ;  /* 0x000076322e1d7816 */ /* 0x000fe2000000001d */
[----:B------:R-:W-:Y:S01]  /*1190*/  IMAD R17, R15, -0x2daee0ad, RZ ;  /* 0xd2511f530f117824 */ /* 0x000fe200078e02ff */
[----:B------:R-:W-:Y:S01]  /*11a0*/  LOP3.LUT R26, R115, R27, R26, 0x96, !PT ;  /* 0x0000001b731a7212 */ /* 0x000fe200078e961a */
[----:B------:R-:W-:Y:S01]  /*11b0*/  IMAD.HI.U32 R15, R12, -0x2daee0ad, RZ ;  /* 0xd2511f530c0f7827 */ /* 0x000fe200078e00ff */
[----:B------:R-:W-:Y:S01]  /*11c0*/  STL.S16 [R1+0x4c], R101 ;  /* 0x00004c6501007387 */ /* 0x000fe20000100600 */
[----:B------:R-:W-:Y:S01]  /*11d0*/  PRMT R28, R41, 0x7632, R28 ;  /* 0x00007632291c7816 */ /* 0x000fe2000000001c */
[----:B------:R-:W4:Y:S01]  /*11e0*/  LDCU.64 UR4, c[0x0][0x3a0] ;  /* 0x00007400ff0477ac */ /* 0x000f220008000a00 */
[----:B------:R-:W-:Y:S01]  /*11f0*/  IMAD R13, R13, -0x326172a9, RZ ;  /* 0xcd9e8d570d0d7824 */ /* 0x000fe200078e02ff */
[--C-:B------:R-:W-:Y:S01]  /*1200*/  LOP3.LUT R10, R10, R17, R15.reuse, 0x96, !PT ;  /* 0x000000110a0a7212 */ /* 0x100fe200078e960f */
[----:B------:R-:W-:Y:S01]  /*1210*/  IMAD.HI.U32 R14, R26, -0x326172a9, RZ ;  /* 0xcd9e8d571a0e7827 */ /* 0x000fe200078e00ff */
[----:B------:R-:W-:Y:S01]  /*1220*/  STL.S16 [R1+0x48], R100 ;  /* 0x0000486401007387 */ /* 0x000fe20000100600 */
[----:B------:R-:W-:-:S02]  /*1230*/  PRMT R15, R40, 0x7632, R15 ;  /* 0x00007632280f7816 */ /* 0x000fc4000000000f */
[----:B------:R-:W-:Y:S01]  /*1240*/  IMAD R26, R26, -0x326172a9, RZ ;  /* 0xcd9e8d571a1a7824 */ /* 0x000fe200078e02ff */
[----:B------:R-:W-:Y:S01]  /*1250*/  LOP3.LUT R11, R11, R13, R14, 0x96, !PT ;  /* 0x0000000d0b0b7212 */ /* 0x000fe200078e960e */
[----:B------:R-:W-:Y:S01]  /*1260*/  IMAD R14, R12, -0x2daee0ad, RZ ;  /* 0xd2511f530c0e7824 */ /* 0x000fe200078e02ff */
[----:B------:R-:W-:Y:S01]  /*1270*/  STL.S16 [R1+0x44], R31 ;  /* 0x0000441f01007387 */ /* 0x000fe20000100600 */
[----:B------:R-:W-:Y:S01]  /*1280*/  IMAD.HI.U32 R13, R10, -0x326172a9, RZ ;  /* 0xcd9e8d570a0d7827 */ /* 0x000fe200078e00ff */
[----:B------:R-:W-:Y:S02]  /*1290*/  LOP3.LUT R17, R0, 0x3, RZ, 0xc0, !PT ;  /* 0x0000000300117812 */ /* 0x000fe400078ec0ff */
[----:B------:R-:W-:Y:S01]  /*12a0*/  STL.S16 [R1+0x40], R30 ;  /* 0x0000401e01007387 */ /* 0x000fe20000100600 */
[----:B------:R-:W-:Y:S01]  /*12b0*/  IMAD.HI.U32 R12, R11, -0x2daee0ad, RZ ;  /* 0xd2511f530b0c7827 */ /* 0x000fe200078e00ff */
[----:B------:R-:W-:Y:S02]  /*12c0*/  LOP3.LUT R8, R8, R26, R13, 0x96, !PT ;  /* 0x0000001a08087212 */ /* 0x000fe400078e960d */
[----:B------:R-:W-:Y:S01]  /*12d0*/  PRMT R26, R45, 0x7632, R26 ;  /* 0x000076322d1a7816 */ /* 0x000fe2000000001a */
[----:B------:R-:W-:Y:S01]  /*12e0*/  IMAD R13, R11, -0x2daee0ad, RZ ;  /* 0xd2511f530b0d7824 */ /* 0x000fe200078e02ff */
[----:B------:R-:W-:Y:S01]  /*12f0*/  LOP3.LUT R9, R9, R14, R12, 0x96, !PT ;  /* 0x0000000e09097212 */ /* 0x000fe200078e960c */
[----:B------:R-:W-:Y:S01]  /*1300*/  IMAD R12, R10, -0x326172a9, RZ ;  /* 0xcd9e8d570a0c7824 */ /* 0x000fe200078e02ff */
[----:B------:R-:W-:Y:S01]  /*1310*/  PRMT R14, R44, 0x7632, R14 ;  /* 0x000076322c0e7816 */ /* 0x000fe2000000000e */
[----:B------:R-:W-:Y:S01]  /*1320*/  IMAD.HI.U32 R11, R8, -0x2daee0ad, RZ ;  /* 0xd2511f53080b7827 */ /* 0x000fe200078e00ff */
[----:B------:R-:W-:Y:S01]  /*1330*/  STL.S16 [R1+0x3c], R29 ;  /* 0x00003c1d01007387 */ /* 0x000fe20000100600 */
[----:B------:R-:W-:-:S02]  /*1340*/  PRMT R0, R58, 0x7632, R0 ;  /* 0x000076323a007816 */ /* 0x000fc40000000000 */
[----:B------:R-:W-:Y:S01]  /*1350*/  IMAD.HI.U32 R10, R9, -0x326172a9, RZ ;  /* 0xcd9e8d57090a7827 */ /* 0x000fe200078e00ff */
[----:B------:R-:W-:Y:S01]  /*1360*/  LOP3.LUT R6, R6, R13, R11, 0x96, !PT ;  /* 0x0000000d06067212 */ /* 0x000fe200078e960b */
        /* <DEDUP_REMOVED lines=11> */
[----:B------:R0:W-:Y:S01]  /*1420*/  STL.S16 [R1+0x30], R15 ;  /* 0x0000300f01007387 */ /* 0x0001e20000100600 */
[----:B------:R-:W-:Y:S01]  /*1430*/  PRMT R250, R57, 0x7632, R250 ;  /* 0x0000763239fa7816 */ /* 0x000fe200000000fa */
[----:B------:R-:W-:Y:S01]  /*1440*/  IMAD R9, R7, -0x2daee0ad, RZ ;  /* 0xd2511f5307097824 */ /* 0x000fe200078e02ff */
[--C-:B------:R-:W-:Y:S01]  /*1450*/  LOP3.LUT R5, R5, R11, R10.reuse, 0x96, !PT ;  /* 0x0000000b05057212 */ /* 0x100fe200078e960a */
[----:B------:R-:W-:Y:S01]  /*1460*/  IMAD R8, R6, -0x326172a9, RZ ;  /* 0xcd9e8d5706087824 */ /* 0x000fe200078e02ff */
[----:B------:R-:W-:Y:S01]  /*1470*/  PRMT R11, R50, 0x7632, R11 ;  /* 0x00007632320b7816 */ /* 0x000fe2000000000b */
[----:B------:R-:W-:Y:S01]  /*1480*/  IMAD.HI.U32 R7, R4, -0x2daee0ad, RZ ;  /* 0xd2511f5304077827 */ /* 0x000fe200078e00ff */
[----:B------:R-:W-:Y:S01]  /*1490*/  PRMT R10, R54, 0x7632, R10 ;  /* 0x00007632360a7816 */ /* 0x000fe2000000000a */
[----:B------:R1:W-:Y:S01]  /*14a0*/  STL.S16 [R1+0x2c], R14 ;  /* 0x00002c0e01007387 */ /* 0x0003e20000100600 */
[----:B------:R-:W-:Y:S01]  /*14b0*/  PRMT R249, R61, 0x7632, R249 ;  /* 0x000076323df97816 */ /* 0x000fe200000000f9 */
[----:B------:R-:W-:Y:S01]  /*14c0*/  IMAD.HI.U32 R6, R5, -0x326172a9, RZ ;  /* 0xcd9e8d5705067827 */ /* 0x000fe200078e00ff */
[----:B------:R-:W-:Y:S01]  /*14d0*/  LOP3.LUT R2, R2, R9, R7, 0x96, !PT ;  /* 0x0000000902027212 */ /* 0x000fe200078e9607 */
        /* <DEDUP_REMOVED lines=8> */
[----:B------:R-:W-:-:S02]  /*1560*/  PRMT R248, R56, 0x7632, R248 ;  /* 0x0000763238f87816 */ /* 0x000fc400000000f8 */
[----:B------:R-:W-:Y:S01]  /*1570*/  IMAD.HI.U32 R4, R3, -0x2daee0ad, RZ ;  /* 0xd2511f5303047827 */ /* 0x000fe200078e00ff */
[----:B------:R-:W-:Y:S01]  /*1580*/  LOP3.LUT R18, R18, R7, R5, 0x96, !PT ;  /* 0x0000000712127212 */ /* 0x000fe200078e9605 */
[----:B------:R2:W-:Y:S01]  /*1590*/  STL.S16 [R1+0x20], R11 ;  /* 0x0000200b01007387 */ /* 0x0005e20000100600 */
[----:B------:R-:W-:Y:S01]  /*15a0*/  PRMT R7, R48, 0x7632, R7 ;  /* 0x0000763230077816 */ /* 0x000fe20000000007 */
[----:B0-----:R-:W-:Y:S01]  /*15b0*/  IMAD.MOV.U32 R15, RZ, RZ, RZ ;  /* 0x000000ffff0f7224 */ /* 0x001fe200078e00ff */
[----:B------:R-:W-:Y:S01]  /*15c0*/  LOP3.LUT R19, R19, R6, R4, 0x96, !PT ;  /* 0x0000000613137212 */ /* 0x000fe200078e9604 */
[----:B------:R0:W-:Y:S01]  /*15d0*/  STL.S16 [R1+0x1c], R10 ;  /* 0x00001c0a01007387 */ /* 0x0001e20000100600 */
[----:B------:R-:W-:Y:S01]  /*15e0*/  PRMT R6, R52, 0x7632, R6 ;  /* 0x0000763234067816 */ /* 0x000fe20000000006 */
[----:B-1----:R-:W-:Y:S01]  /*15f0*/  IMAD R14, R2, -0x326172a9, RZ ;  /* 0xcd9e8d57020e7824 */ /* 0x002fe200078e02ff */
[----:B------:R-:W-:Y:S01]  /*1600*/  PRMT R5, R59, 0x7632, R5 ;  /* 0x000076323b057816 */ /* 0x000fe20000000005 */
[----:B------:R0:W-:Y:S01]  /*1610*/  STL.S16 [R1+0x18], R9 ;  /* 0x0000180901007387 */ /* 0x0001e20000100600 */
[----:B------:R-:W-:Y:S01]  /*1620*/  PRMT R4, R63, 0x7632, R4 ;  /* 0x000076323f047816 */ /* 0x000fe20000000004 */
[----:B--2---:R-:W-:Y:S01]  /*1630*/  IMAD R13, R3, -0x2daee0ad, RZ ;  /* 0xd2511f53030d7824 */ /* 0x004fe200078e02ff */
        /* <DEDUP_REMOVED lines=54> */
[----:B0--34-:R-:W-:-:S07]  /*19a0*/  PRMT R27, R192, 0x7632, R27 ;  /* 0x00007632c01b7816 */ /* 0x019fce000000001b */
.L_x_29863:
[----:B------:R-:W0:Y:S08]  /*19b0*/  LDC.64 R10, c[0x0][0x3f0] ;  /* 0x0000fc00ff0a7b82 */ /* 0x000e300000000a00 */
[----:B-1234-:R-:W1:Y:S01]  /*19c0*/  LDC R188, c[0x0][0x388] ;  /* 0x0000e200ffbc7b82 */ /* 0x01ee620000000800 */
[----:B0-----:R-:W-:-:S05]  /*19d0*/  IMAD.WIDE R10, R21, 0x4, R10 ;  /* 0x00000004150a7825 */ /* 0x001fca00078e020a */
[----:B------:R0:W2:Y:S02]  /*19e0*/  LDG.E R12, desc[UR6][R10.64] ;  /* 0x000000060a0c7981 */ /* 0x0000a4000c1e1900 */
[----:B0-----:R-:W0:Y:S01]  /*19f0*/  LDC.64 R10, c[0x0][0x3f8] ;  /* 0x0000fe00ff0a7b82 */ /* 0x001e220000000a00 */
[----:B------:R-:W3:Y:S01]  /*1a00*/  S2R R189, SR_TID.X ;  /* 0x0000000000bd7919 */ /* 0x000ee20000002100 */
[----:B------:R-:W-:Y:S01]  /*1a10*/  ISETP.GE.U32.AND P5, PT, R22, 0x20, PT ;  /* 0x000000201600780c */ /* 0x000fe20003fa6070 */
[----:B0-----:R-:W-:-:S05]  /*1a20*/  IMAD.WIDE R10, R21, 0x4, R10 ;  /* 0x00000004150a7825 */ /* 0x001fca00078e020a */
[----:B------:R1:W5:Y:S01]  /*1a30*/  LDG.E R26, desc[UR6][R10.64] ;  /* 0x000000060a1a7981 */ /* 0x000362000c1e1900 */
[----:B------:R-:W-:Y:S01]  /*1a40*/  BSSY.RECONVERGENT B0, `(.L_x_28674) ;  /* 0x00006d3000007945 */ /* 0x000fe20003800200 */
        /* <DEDUP_REMOVED lines=9> */
[----:B------:R-:W-:Y:S01]  /*1ae0*/  @P0 LEA.HI R188, R188, R11, RZ, 0x3 ;  /* 0x0000000bbcbc0211 */ /* 0x000fe200078f18ff */
[----:B------:R-:W-:-:S03]  /*1af0*/  IMAD.MOV.U32 R11, RZ, RZ, RZ ;  /* 0x000000ffff0b7224 */ /* 0x000fc600078e00ff */
[----:B------:R-:W-:Y:S01]  /*1b00*/  @P0 LEA.HI.SX32 R11, R188, R252, 0x1d ;  /* 0x000000fcbc0b0211 */ /* 0x000fe200078feaff */
[----:B------:R-:W-:Y:S06]  /*1b10*/  @!P5 BRA `(.L_x_28675) ;  /* 0x0000006c0014d947 */ /* 0x000fec0003800000 */
[----:B------:R-:W-:Y:S04]  /*1b20*/  BSSY.RECONVERGENT B1, `(.L_x_28676) ;  /* 0x0000005000017945 */ /* 0x000fe80003800200 */
[----:B------:R-:W-:Y:S05]  /*1b30*/  @!P0 BRA `(.L_x_28677) ;  /* 0x00000000000c8947 */ /* 0x000fea0003800000 */
[----:B------:R-:W0:Y:S02]  /*1b40*/  LDC.64 R28, c[0x0][0x390] ;  /* 0x0000e400ff1c7b82 */ /* 0x000e240000000a00 */
[----:B0-----:R-:W-:-:S06]  /*1b50*/  IMAD.WIDE.U32 R28, R11, 0x10, R28 ;  /* 0x000000100b1c7825 */ /* 0x001fcc00078e001c */
[----:B------:R-:W5:Y:S02]  /*1b60*/  LDG.E.128 R28, desc[UR6][R28.64] ;  /* 0x000000061c1c7981 */ /* 0x000f64000c1e1d00 */
.L_x_28677:
[----:B------:R-:W-:Y:S05]  /*1b70*/  BSYNC.RECONVERGENT B1 ;  /* 0x0000000000017941 */ /* 0x000fea0003800200 */
.L_x_28676:
[----:B------:R-:W-:Y:S01]  /*1b80*/  UISETP.NE.U32.AND UP0, UPT, UR4, URZ, UPT ;  /* 0x000000ff0400728c */ /* 0x000fe2000bf05070 */
[----:B------:R-:W-:Y:S03]  /*1b90*/  BSSY.RECONVERGENT B1, `(.L_x_28678) ;  /* 0x000069f000017945 */ /* 0x000fe60003800200 */
[----:B------:R-:W-:-:S09]  /*1ba0*/  UISETP.NE.AND.EX UP0, UPT, UR5, URZ, UPT, UP0 ;  /* 0x000000ff0500728c */ /* 0x000fd2000bf05300 */
[----:B------:R-:W-:Y:S05]  /*1bb0*/  BRA.U !UP0, `(.L_x_28679) ;  /* 0x00000035087c7547 */ /* 0x000fea000b800000 */
[----:B------:R-:W0:Y:S02]  /*1bc0*/  LDC.64 R176, c[0x0][0x3a0] ;  /* 0x0000e800ffb07b82 */ /* 0x000e240000000a00 */
[----:B0-----:R-:W-:-:S05]  /*1bd0*/  IMAD.WIDE.U32 R176, R10, 0x20, R176 ;  /* 0x000000200ab07825 */ /* 0x001fca00078e00b0 */
[----:B------:R0:W5:Y:S04]  /*1be0*/  LDG.E.128 R100, desc[UR6][R176.64] ;  /* 0x00000006b0647981 */ /* 0x000168000c1e1d00 */
[----:B------:R-:W5:Y:S01]  /*1bf0*/  LDG.E.128 R176, desc[UR6][R176.64+0x10] ;  /* 0x00001006b0b07981 */ /* 0x000f62000c1e1d00 */
[----:B------:R-:W-:Y:S01]  /*1c00*/  ISETP.GT.AND P1, PT, R12, RZ, PT ;  /* 0x000000ff0c00720c */ /* 0x000fe20003f24270 */
[----:B------:R-:W-:-:S12]  /*1c10*/  BSSY.RECONVERGENT B2, `(.L_x_28680) ;  /* 0x0000069000027945 */ /* 0x000fd80003800200 */
[----:B------:R-:W-:Y:S01]  /*1c20*/  @!P1 IMAD.MOV.U32 R216, RZ, RZ, R13 ;  /* 0x000000ffffd89224 */ /* 0x000fe200078e000d */
[----:B------:R-:W-:Y:S01]  /*1c30*/  @!P1 MOV R188, R17 ;  /* 0x0000001100bc9202 */ /* 0x000fe20000000f00 */
[----:B0-----:R-:W-:Y:S06]  /*1c40*/  @!P1 BRA `(.L_x_28681) ;  /* 0x0000000400949947 */ /* 0x001fec0003800000 */
        /* <DEDUP_REMOVED lines=16> */
.L_x_28684:
        /* <DEDUP_REMOVED lines=13> */
.L_x_28686:
[----:B------:R-:W-:Y:S05]  /*1e20*/  BSYNC.RECONVERGENT B4 ;  /* 0x0000000000047941 */ /* 0x000fea0003800200 */
.L_x_28685:
        /* <DEDUP_REMOVED lines=52> */
[----:B------:R-:W-:Y:S01]  /*2170*/  IADD3 R9, PT, PT, R24, -0x700cb87f, RZ ;  /* 0x8ff3478118097810 */ /* 0x000fe20007ffe0ff */
[----:B------:R-:W-:Y:S02]  /*2180*/  VIADD R19, R25, 0x96a522ad ;  /* 0x96a522ad19137836 */ /* 0x000fe40000000000 */
[----:B------:R-:W-:-:S03]  /*2190*/  IMAD.WIDE.U32 R188, R188, -0x326172a9, RZ ;  /* 0xcd9e8d57bcbc7825 */ /* 0x000fc600078e00ff */
[----:B------:R-:W-:Y:S01]  /*21a0*/  LOP3.LUT R19, R19, R190, R217, 0x96, !PT ;  /* 0x000000be13137212 */ /* 0x000fe200078e96d9 */
[----:B------:R-:W-:Y:S01]  /*21b0*/  IMAD.MOV.U32 R14, RZ, RZ, R188 ;  /* 0x000000ffff0e7224 */ /* 0x000fe200078e00bc */
[----:B------:R-:W-:Y:S01]  /*21c0*/  LOP3.LUT R18, R9, R18, R189, 0x96, !PT ;  /* 0x0000001209127212 */ /* 0x000fe200078e96bd */
[----:B------:R-:W-:Y:S01]  /*21d0*/  IMAD.MOV.U32 R188, RZ, RZ, RZ ;  /* 0x000000ffffbc7224 */ /* 0x000fe200078e00ff */
[----:B------:R-:W-:-:S07]  /*21e0*/  MOV R9, R13 ;  /* 0x0000000d00097202 */ /* 0x000fce0000000f00 */
.L_x_28683:
[----:B------:R-:W-:Y:S05]  /*21f0*/  BSYNC.RECONVERGENT B3 ;  /* 0x0000000000037941 */ /* 0x000fea0003800200 */
.L_x_28682:
[----:B------:R-:W-:Y:S01]  /*2200*/  I2FP.F32.U32 R9, R9 ;  /* 0x0000000900097245 */ /* 0x000fe20000201000 */
[----:B------:R-:W-:-:S04]  /*2210*/  IMAD.MOV.U32 R13, RZ, RZ, 0x2f800000 ;  /* 0x2f800000ff0d7424 */ /* 0x000fc800078e00ff */
        /* <DEDUP_REMOVED lines=8> */
.L_x_28681:
[----:B------:R-:W-:Y:S05]  /*22a0*/  BSYNC.RECONVERGENT B2 ;  /* 0x0000000000027941 */ /* 0x000fea0003800200 */
.L_x_28680:
[----:B------:R-:W-:Y:S01]  /*22b0*/  BSSY.RECONVERGENT B2, `(.L_x_28687) ;  /* 0x000006b000027945 */ /* 0x000fe20003800200 */
        /* <DEDUP_REMOVED lines=19> */
.L_x_28691:
        /* <DEDUP_REMOVED lines=13> */
.L_x_28693:
[----:B------:R-:W-:Y:S05]  /*24c0*/  BSYNC.RECONVERGENT B4 ;  /* 0x0000000000047941 */ /* 0x000fea0003800200 */
.L_x_28692:
        /* <DEDUP_REMOVED lines=49> */
[----:B------:R-:W-:Y:S02]  /*27e0*/  LOP3.LUT R8, R8, R188, R211, 0x96, !PT ;  /* 0x000000bc08087212 */ /* 0x000fe400078e96d3 */
[----:B------:R-:W-:Y:S02]  /*27f0*/  LOP3.LUT R189, R189, R190, R19, 0x96, !PT ;  /* 0x000000bebdbd7212 */ /* 0x000fe400078e9613 */
[----:B------:R-:W-:Y:S01]  /*2800*/  IADD3 R19, PT, PT, R25, -0x695add53, RZ ;  /* 0x96a522ad19137810 */ /* 0x000fe20007ffe0ff */
[----:B------:R-:W-:-:S04]  /*2810*/  IMAD.WIDE.U32 R190, R8, -0x326172a9, RZ ;  /* 0xcd9e8d5708be7825 */ /* 0x000fc800078e00ff */
[----:B------:R-:W-:Y:S02]  /*2820*/  VIADD R8, R24, 0x8ff34781 ;  /* 0x8ff3478118087836 */ /* 0x000fe40000000000 */
[----:B------:R-:W-:-:S03]  /*2830*/  IMAD.WIDE.U32 R188, R189, -0x2daee0ad, RZ ;  /* 0xd2511f53bdbc7825 */ /* 0x000fc600078e00ff */
[----:B------:R-:W-:Y:S01]  /*2840*/  LOP3.LUT R18, R8, R18, R191, 0x96, !PT ;  /* 0x0000001208127212 */ /* 0x000fe200078e96bf */
[----:B------:R-:W-:Y:S01]  /*2850*/  IMAD.MOV.U32 R14, RZ, RZ, R190 ;  /* 0x000000ffff0e7224 */ /* 0x000fe200078e00be */
[----:B------:R-:W-:Y:S01]  /*2860*/  LOP3.LUT R19, R19, R210, R189, 0x96, !PT ;  /* 0x000000d213137212 */ /* 0x000fe200078e96bd */
[----:B------:R-:W-:Y:S01]  /*2870*/  IMAD.MOV.U32 R17, RZ, RZ, R188 ;  /* 0x000000ffff117224 */ /* 0x000fe200078e00bc */
[----:B------:R-:W-:Y:S01]  /*2880*/  MOV R8, R216 ;  /* 0x000000d800087202 */ /* 0x000fe20000000f00 */
[----:B------:R-:W-:-:S07]  /*2890*/  IMAD.MOV.U32 R189, RZ, RZ, RZ ;  /* 0x000000ffffbd7224 */ /* 0x000fce00078e00ff */
.L_x_28690:
[----:B------:R-:W-:Y:S05]  /*28a0*/  BSYNC.RECONVERGENT B3 ;  /* 0x0000000000037941 */ /* 0x000fea0003800200 */
.L_x_28689:
        /* <DEDUP_REMOVED lines=11> */
.L_x_28688:
[----:B------:R-:W-:Y:S05]  /*2960*/  BSYNC.RECONVERGENT B2 ;  /* 0x0000000000027941 */ /* 0x000fea0003800200 */
.L_x_28687:
        /* <DEDUP_REMOVED lines=20> */
.L_x_28698:
        /* <DEDUP_REMOVED lines=13> */
.L_x_28700:
[----:B------:R-:W-:Y:S05]  /*2b80*/  BSYNC.RECONVERGENT B4 ;  /* 0x0000000000047941 */ /* 0x000fea0003800200 */
.L_x_28699:
        /* <DEDUP_REMOVED lines=61> */
.L_x_28697:
[----:B------:R-:W-:Y:S05]  /*2f60*/  BSYNC.RECONVERGENT B3 ;  /* 0x0000000000037941 */ /* 0x000fea0003800200 */
.L_x_28696:
        /* <DEDUP_REMOVED lines=10> */
.L_x_28695:
[----:B------:R-:W-:Y:S05]  /*3010*/  BSYNC.RECONVERGENT B2 ;  /* 0x0000000000027941 */ /* 0x000fea0003800200 */
.L_x_28694:
        /* <DEDUP_REMOVED lines=20> */
.L_x_28705:
        /* <DEDUP_REMOVED lines=13> */
.L_x_28707:
[----:B------:R-:W-:Y:S05]  /*3230*/  BSYNC.RECONVERGENT B4 ;  /* 0x0000000000047941 */ /* 0x000fea0003800200 */
.L_x_28706:
        /* <DEDUP_REMOVED lines=61> */
.L_x_28704:
[----:B------:R-:W-:Y:S05]  /*3610*/  BSYNC.RECONVERGENT B3 ;  /* 0x0000000000037941 */ /* 0x000fea0003800200 */
.L_x_28703:
        /* <DEDUP_REMOVED lines=11> */
.L_x_28702:
[----:B------:R-:W-:Y:S05]  /*36d0*/  BSYNC.RECONVERGENT B2 ;  /* 0x0000000000027941 */ /* 0x000fea0003800200 */
.L_x_28701:
        /* <DEDUP_REMOVED lines=20> */
.L_x_28712:
        /* <DEDUP_REMOVED lines=13> */
.L_x_28714:
[----:B------:R-:W-:Y:S05]  /*38f0*/  BSYNC.RECONVERGENT B4 ;  /* 0x0000000000047941 */ /* 0x000fea0003800200 */
.L_x_28713:
        /* <DEDUP_REMOVED lines=61> */
.L_x_28711:
[----:B------:R-:W-:Y:S05]  /*3cd0*/  BSYNC.RECONVERGENT B3 ;  /* 0x0000000000037941 */ /* 0x000fea0003800200 */
.L_x_28710:
        /* <DEDUP_REMOVED lines=10> */
.L_x_28709:
[----:B------:R-:W-:Y:S05]  /*3d80*/  BSYNC.RECONVERGENT B2 ;  /* 0x0000000000027941 */ /* 0x000fea0003800200 */
.L_x_28708:
        /* <DEDUP_REMOVED lines=20> */
.L_x_28719:
        /* <DEDUP_REMOVED lines=13> */
.L_x_28721:
[----:B------:R-:W-:Y:S05]  /*3fa0*/  BSYNC.RECONVERGENT B4 ;  /* 0x0000000000047941 */ /* 0x000fea0003800200 */
.L_x_28720:
        /* <DEDUP_REMOVED lines=61> */
.L_x_28718:
[----:B------:R-:W-:Y:S05]  /*4380*/  BSYNC.RECONVERGENT B3 ;  /* 0x0000000000037941 */ /* 0x000fea0003800200 */
.L_x_28717:
        /* <DEDUP_REMOVED lines=11> */
.L_x_28716:
[----:B------:R-:W-:Y:S05]  /*4440*/  BSYNC.RECONVERGENT B2 ;  /* 0x0000000000027941 */ /* 0x000fea0003800200 */
.L_x_28715:
        /* <DEDUP_REMOVED lines=20> */
.L_x_28726:
        /* <DEDUP_REMOVED lines=13> */
.L_x_28728:
[----:B------:R-:W-:Y:S05]  /*4660*/  BSYNC.RECONVERGENT B4 ;  /* 0x0000000000047941 */ /* 0x000fea0003800200 */
.L_x_28727:
        /* <DEDUP_REMOVED lines=61> */
.L_x_28725:
[----:B------:R-:W-:Y:S05]  /*4a40*/  BSYNC.RECONVERGENT B3 ;  /* 0x0000000000037941 */ /* 0x000fea0003800200 */
.L_x_28724:
        /* <DEDUP_REMOVED lines=10> */
.L_x_28723:
[----:B------:R-:W-:Y:S05]  /*4af0*/  BSYNC.RECONVERGENT B2 ;  /* 0x0000000000027941 */ /* 0x000fea0003800200 */
.L_x_28722:
        /* <DEDUP_REMOVED lines=19> */
.L_x_28732:
        /* <DEDUP_REMOVED lines=13> */
.L_x_28734:
[----:B------:R-:W-:Y:S05]  /*4d00*/  BSYNC.RECONVERGENT B3 ;  /* 0x0000000000037941 */ /* 0x000fea0003800200 */
.L_x_28733:
        /* <DEDUP_REMOVED lines=60> */
[----:B------:R-:W-:-:S07]  /*50d0*/  MOV R2, R13 ;  /* 0x0000000d00027202 */ /* 0x000fce0000000f00 */
.L_x_28731:
[----:B------:R-:W-:Y:S05]  /*50e0*/  BSYNC.RECONVERGENT B2 ;  /* 0x0000000000027941 */ /* 0x000fea0003800200 */
.L_x_28730:
        /* <DEDUP_REMOVED lines=10> */
[----:B------:R-:W-:Y:S01]  /*5190*/  SEL R2, RZ, 0x1, P1 ;  /* 0x00000001ff027807 */ /* 0x000fe20000800000 */
[----:B------:R-:W-:Y:S06]  /*51a0*/  BRA `(.L_x_28729) ;  /* 0x0000003000f47947 */ /* 0x000fec0003800000 */
.L_x_28679:
[----:B------:R-:W-:Y:S01]  /*51b0*/  BSSY.RECONVERGENT B2, `(.L_x_28735) ;  /* 0x0000069000027945 */ /* 0x000fe20003800200 */
[----:B------:R-:W-:Y:S02]  /*51c0*/  HFMA2 R100, -RZ, RZ, 0, 0 ;  /* 0x00000000ff647431 */ /* 0x000fe400000001ff */
[----:B------:R-:W-:Y:S02]  /*51d0*/  IMAD.MOV.U32 R216, RZ, RZ, R13 ;  /* 0x000000ffffd87224 */ /* 0x000fe400078e000d */
        /* <DEDUP_REMOVED lines=18> */
.L_x_28739:
        /* <DEDUP_REMOVED lines=13> */
.L_x_28741:
[----:B------:R-:W-:Y:S05]  /*53d0*/  BSYNC.RECONVERGENT B4 ;  /* 0x0000000000047941 */ /* 0x000fea0003800200 */
.L_x_28740:
        /* <DEDUP_REMOVED lines=60> */
.L_x_28738:
[----:B------:R-:W-:Y:S05]  /*57a0*/  BSYNC.RECONVERGENT B3 ;  /* 0x0000000000037941 */ /* 0x000fea0003800200 */
.L_x_28737:
        /* <DEDUP_REMOVED lines=9> */
.L_x_28736:
[----:B------:R-:W-:Y:S05]  /*5840*/  BSYNC.RECONVERGENT B2 ;  /* 0x0000000000027941 */ /* 0x000fea0003800200 */
.L_x_28735:
[----:B------:R-:W-:Y:S01]  /*5850*/  BSSY.RECONVERGENT B2, `(.L_x_28742) ;  /* 0x0000067000027945 */ /* 0x000fe20003800200 */
[----:B------:R-:W-:Y:S02]  /*5860*/  IMAD.MOV.U32 R17, RZ, RZ, R102 ;  /* 0x000000ffff117224 */ /* 0x000fe400078e0066 */
[----:B------:R-:W-:Y:S01]  /*5870*/  IMAD.MOV.U32 R101, RZ, RZ, RZ ;  /* 0x000000ffff657224 */ /* 0x000fe200078e00ff */
        /* <DEDUP_REMOVED lines=14> */
.L_x_28746:
        /* <DEDUP_REMOVED lines=13> */
.L_x_28748:
[----:B------:R-:W-:Y:S05]  /*5a30*/  BSYNC.RECONVERGENT B4 ;  /* 0x0000000000047941 */ /* 0x000fea0003800200 */
.L_x_28747:
        /* <DEDUP_REMOVED lines=61> */
.L_x_28745:
[----:B------:R-:W-:Y:S05]  /*5e10*/  BSYNC.RECONVERGENT B3 ;  /* 0x0000000000037941 */ /* 0x000fea0003800200 */
.L_x_28744:
        /* <DEDUP_REMOVED lines=10> */
.L_x_28743:
[----:B------:R-:W-:Y:S05]  /*5ec0*/  BSYNC.RECONVERGENT B2 ;  /* 0x0000000000027941 */ /* 0x000fea0003800200 */
.L_x_28742:
        /* <DEDUP_REMOVED lines=17> */
.L_x_28753:
        /* <DEDUP_REMOVED lines=13> */
.L_x_28755:
[----:B------:R-:W-:Y:S05]  /*60b0*/  BSYNC.RECONVERGENT B4 ;  /* 0x0000000000047941 */ /* 0x000fea0003800200 */
.L_x_28754:
        /* <DEDUP_REMOVED lines=61> */
.L_x_28752:
[----:B------:R-:W-:Y:S05]  /*6490*/  BSYNC.RECONVERGENT B3 ;  /* 0x0000000000037941 */ /* 0x000fea0003800200 */
.L_x_28751:
        /* <DEDUP_REMOVED lines=9> */
.L_x_28750:
[----:B------:R-:W-:Y:S05]  /*6530*/  BSYNC.RECONVERGENT B2 ;  /* 0x0000000000027941 */ /* 0x000fea0003800200 */
.L_x_28749:
        /* <DEDUP_REMOVED lines=17> */
.L_x_28760:
        /* <DEDUP_REMOVED lines=13> */
.L_x_28762:
[----:B------:R-:W-:Y:S05]  /*6720*/  BSYNC.RECONVERGENT B4 ;  /* 0x0000000000047941 */ /* 0x000fea0003800200 */
.L_x_28761:
        /* <DEDUP_REMOVED lines=61> */
.L_x_28759:
[----:B------:R-:W-:Y:S05]  /*6b00*/  BSYNC.RECONVERGENT B3 ;  /* 0x0000000000037941 */ /* 0x000fea0003800200 */
.L_x_28758:
        /* <DEDUP_REMOVED lines=10> */
.L_x_28757:
[----:B------:R-:W-:Y:S05]  /*6bb0*/  BSYNC.RECONVERGENT B2 ;  /* 0x0000000000027941 */ /* 0x000fea0003800200 */
.L_x_28756:
        /* <DEDUP_REMOVED lines=17> */
.L_x_28767:
        /* <DEDUP_REMOVED lines=13> */
.L_x_28769:
[----:B------:R-:W-:Y:S05]  /*6da0*/  BSYNC.RECONVERGENT B4 ;  /* 0x0000000000047941 */ /* 0x000fea0003800200 */
.L_x_28768:
        /* <DEDUP_REMOVED lines=61> */
.L_x_28766:
[----:B------:R-:W-:Y:S05]  /*7180*/  BSYNC.RECONVERGENT B3 ;  /* 0x0000000000037941 */ /* 0x000fea0003800200 */
.L_x_28765:
        /* <DEDUP_REMOVED lines=9> */
.L_x_28764:
[----:B------:R-:W-:Y:S05]  /*7220*/  BSYNC.RECONVERGENT B2 ;  /* 0x0000000000027941 */ /* 0x000fea0003800200 */
.L_x_28763:
        /* <DEDUP_REMOVED lines=17> */
.L_x_28774:
        /* <DEDUP_REMOVED lines=13> */
.L_x_28776:
[----:B------:R-:W-:Y:S05]  /*7410*/  BSYNC.RECONVERGENT B4 ;  /* 0x0000000000047941 */ /* 0x000fea0003800200 */
.L_x_28775:
        /* <DEDUP_REMOVED lines=61> */
.L_x_28773:
[----:B------:R-:W-:Y:S05]  /*77f0*/  BSYNC.RECONVERGENT B3 ;  /* 0x0000000000037941 */ /* 0x000fea0003800200 */
.L_x_28772:
        /* <DEDUP_REMOVED lines=10> */
.L_x_28771:
[----:B------:R-:W-:Y:S05]  /*78a0*/  BSYNC.RECONVERGENT B2 ;  /* 0x0000000000027941 */ /* 0x000fea0003800200 */
.L_x_28770:
        /* <DEDUP_REMOVED lines=17> */
.L_x_28781:
        /* <DEDUP_REMOVED lines=13> */
.L_x_28783:
[----:B------:R-:W-:Y:S05]  /*7a90*/  BSYNC.RECONVERGENT B4 ;  /* 0x0000000000047941 */ /* 0x000fea0003800200 */
.L_x_28782:
        /* <DEDUP_REMOVED lines=61> */
.L_x_28780:
[----:B------:R-:W-:Y:S05]  /*7e70*/  BSYNC.RECONVERGENT B3 ;  /* 0x0000000000037941 */ /* 0x000fea0003800200 */
.L_x_28779:
        /* <DEDUP_REMOVED lines=9> */
.L_x_28778:
[----:B------:R-:W-:Y:S05]  /*7f10*/  BSYNC.RECONVERGENT B2 ;  /* 0x0000000000027941 */ /* 0x000fea0003800200 */
.L_x_28777:
        /* <DEDUP_REMOVED lines=16> */
.L_x_28786:
        /* <DEDUP_REMOVED lines=13> */
.L_x_28788:
[----:B------:R-:W-:Y:S05]  /*80f0*/  BSYNC.RECONVERGENT B3 ;  /* 0x0000000000037941 */ /* 0x000fea0003800200 */
.L_x_28787:
        /* <DEDUP_REMOVED lines=61> */
.L_x_28785:
[----:B------:R-:W-:Y:S05]  /*84d0*/  BSYNC.RECONVERGENT B2 ;  /* 0x0000000000027941 */ /* 0x000fea0003800200 */
.L_x_28784:
        /* <DEDUP_REMOVED lines=10> */
.L_x_28729:
[----:B------:R-:W-:Y:S05]  /*8580*/  BSYNC.RECONVERGENT B1 ;  /* 0x0000000000017941 */ /* 0x000fea0003800200 */
.L_x_28678:
[----:B------:R-:W0:Y:S01]  /*8590*/  LDC.64 R188, c[0x0][0x3a8] ;  /* 0x0000ea00ffbc7b82 */ /* 0x000e220000000a00 */
[----:B------:R-:W-:Y:S01]  /*85a0*/  BSSY.RECONVERGENT B1, `(.L_x_28789) ;  /* 0x000001a000017945 */ /* 0x000fe20003800200 */
[----:B------:R-:W-:Y:S02]  /*85b0*/  IMAD.MOV.U32 R13, RZ, RZ, R216 ;  /* 0x000000ffff0d7224 */ /* 0x000fe400078e00d8 */
[----:B0-----:R-:W-:-:S05]  /*85c0*/  IMAD.WIDE.U32 R188, R10, 0x20, R188 ;  /* 0x000000200abc7825 */ /* 0x001fca00078e00bc */
[----:B-----5:R0:W-:Y:S04]  /*85d0*/  STG.E.128 desc[UR6][R188.64], R100 ;  /* 0x00000064bc007986 */ /* 0x0201e8000c101d06 */
        /* <DEDUP_REMOVED lines=19> */
[----:B------:R-:W-:Y:S01]  /*8710*/  LOP3.LUT R210, R190, 0xff, R9, 0xf8, !PT ;  /* 0x000000ffbed27812 */ /* 0x000fe200078ef809 */
[----:B0-----:R-:W-:-:S05]  /*8720*/  IMAD.WIDE.U32 R188, R11, 0x8, R188 ;  /* 0x000000080bbc7825 */ /* 0x001fca00078e00bc */
[----:B------:R1:W-:Y:S02]  /*8730*/  STG.E.64 desc[UR6][R188.64], R210 ;  /* 0x000000d2bc007986 */ /* 0x0003e4000c101b06 */
.L_x_28790:
[----:B------:R-:W-:Y:S05]  /*8740*/  BSYNC.RECONVERGENT B1 ;  /* 0x0000000000017941 */ /* 0x000fea0003800200 */
.L_x_28789:
[----:B------:R-:W-:Y:S01]  /*8750*/  IADD3 R10, PT, PT, R10, 0x20, RZ ;  /* 0x000000200a0a7810 */ /* 0x000fe20007ffe0ff */
[----:B------:R-:W-:-:S07]  /*8760*/  VIADD R11, R11, 0x20 ;  /* 0x000000200b0b7836 */ /* 0x000fce0000000000 */
.L_x_28675:
[----:B------:R-:W-:Y:S05]  /*8770*/  BSYNC.RECONVERGENT B0 ;  /* 0x0000000000007941 */ /* 0x000fea0003800200 */
.L_x_28674:
        /* <DEDUP_REMOVED lines=10> */
.L_x_28794:
[----:B------:R-:W-:Y:S05]  /*8820*/  BSYNC.RECONVERGENT B1 ;  /* 0x0000000000017941 */ /* 0x000fea0003800200 */
.L_x_28793:
[----:B------:R-:W-:Y:S01]  /*8830*/  UISETP.NE.U32.AND UP0, UPT, UR4, URZ, UPT ;  /* 0x000000ff0400728c */ /* 0x000fe2000bf05070 */
[----:B------:R-:W-:Y:S03]  /*8840*/  BSSY.RECONVERGENT B1, `(.L_x_28795) ;  /* 0x000069f000017945 */ /* 0x000fe60003800200 */
[----:B------:R-:W-:-:S09]  /*8850*/  UISETP.NE.AND.EX UP0, UPT, UR5, URZ, UPT, UP0 ;  /* 0x000000ff0500728c */ /* 0x000fd2000bf05300 */
[----:B------:R-:W-:Y:S05]  /*8860*/  BRA.U !UP0, `(.L_x_28796) ;  /* 0x00000035087c7547 */ /* 0x000fea000b800000 */
[----:B------:R-:W2:Y:S02]  /*8870*/  LDC.64 R108, c[0x0][0x3a0] ;  /* 0x0000e800ff6c7b82 */ /* 0x000ea40000000a00 */
[----:B--2---:R-:W-:-:S05]  /*8880*/  IMAD.WIDE.U32 R108, R10, 0x20, R108 ;  /* 0x000000200a6c7825 */ /* 0x004fca00078e006c */
[----:B------:R2:W5:Y:S04]  /*8890*/  LDG.E.128 R104, desc[UR6][R108.64] ;  /* 0x000000066c687981 */ /* 0x000568000c1e1d00 */
[----:B------:R-:W5:Y:S01]  /*88a0*/  LDG.E.128 R108, desc[UR6][R108.64+0x10] ;  /* 0x000010066c6c7981 */ /* 0x000f62000c1e1d00 */
[----:B------:R-:W-:Y:S01]  /*88b0*/  ISETP.GT.AND P1, PT, R12, RZ, PT ;  /* 0x000000ff0c00720c */ /* 0x000fe20003f24270 */
[----:B------:R-:W-:-:S12]  /*88c0*/  BSSY.RECONVERGENT B2, `(.L_x_28797) ;  /* 0x0000069000027945 */ /* 0x000fd80003800200 */
[----:B------:R-:W-:Y:S01]  /*88d0*/  @!P1 IMAD.MOV.U32 R216, RZ, RZ, R13 ;  /* 0x000000ffffd89224 */ /* 0x000fe200078e000d */
[----:B01----:R-:W-:Y:S01]  /*88e0*/  @!P1 MOV R188, R17 ;  /* 0x0000001100bc9202 */ /* 0x003fe20000000f00 */
[----:B--2---:R-:W-:Y:S06]  /*88f0*/  @!P1 BRA `(.L_x_28798) ;  /* 0x0000000400949947 */ /* 0x004fec0003800000 */
        /* <DEDUP_REMOVED lines=16> */
.L_x_28801:
        /* <DEDUP_REMOVED lines=13> */
.L_x_28803:
[----:B------:R-:W-:Y:S05]  /*8ad0*/  BSYNC.RECONVERGENT B4 ;  /* 0x0000000000047941 */ /* 0x000fea0003800200 */
.L_x_28802:
        /* <DEDUP_REMOVED lines=60> */
.L_x_28800:
[----:B------:R-:W-:Y:S05]  /*8ea0*/  BSYNC.RECONVERGENT B3 ;  /* 0x0000000000037941 */ /* 0x000fea0003800200 */
.L_x_28799:
        /* <DEDUP_REMOVED lines=10> */
.L_x_28798:
[----:B------:R-:W-:Y:S05]  /*8f50*/  BSYNC.RECONVERGENT B2 ;  /* 0x0000000000027941 */ /* 0x000fea0003800200 */
.L_x_28797:
        /* <DEDUP_REMOVED lines=20> */
.L_x_28808:
        /* <DEDUP_REMOVED lines=13> */
.L_x_28810:
[----:B------:R-:W-:Y:S05]  /*9170*/  BSYNC.RECONVERGENT B4 ;  /* 0x0000000000047941 */ /* 0x000fea0003800200 */
.L_x_28809:
        /* <DEDUP_REMOVED lines=61> */
.L_x_28807:
[----:B------:R-:W-:Y:S05]  /*9550*/  BSYNC.RECONVERGENT B3 ;  /* 0x0000000000037941 */ /* 0x000fea0003800200 */
.L_x_28806:
        /* <DEDUP_REMOVED lines=11> */
.L_x_28805:
[----:B------:R-:W-:Y:S05]  /*9610*/  BSYNC.RECONVERGENT B2 ;  /* 0x0000000000027941 */ /* 0x000fea0003800200 */
.L_x_28804:
        /* <DEDUP_REMOVED lines=20> */
.L_x_28815:
        /* <DEDUP_REMOVED lines=13> */
.L_x_28817:
[----:B------:R-:W-:Y:S05]  /*9830*/  BSYNC.RECONVERGENT B4 ;  /* 0x0000000000047941 */ /* 0x000fea0003800200 */
.L_x_28816:
        /* <DEDUP_REMOVED lines=61> */
.L_x_28814:
[----:B------:R-:W-:Y:S05]  /*9c10*/  BSYNC.RECONVERGENT B3 ;  /* 0x0000000000037941 */ /* 0x000fea0003800200 */
.L_x_28813:
        /* <DEDUP_REMOVED lines=10> */
.L_x_28812:
[----:B------:R-:W-:Y:S05]  /*9cc0*/  BSYNC.RECONVERGENT B2 ;  /* 0x0000000000027941 */ /* 0x000fea0003800200 */
.L_x_28811:
        /* <DEDUP_REMOVED lines=20> */
.L_x_28822:
        /* <DEDUP_REMOVED lines=13> */
.L_x_28824:
[----:B------:R-:W-:Y:S05]  /*9ee0*/  BSYNC.RECONVERGENT B4 ;  /* 0x0000000000047941 */ /* 0x000fea0003800200 */
.L_x_28823:
        /* <DEDUP_REMOVED lines=61> */
.L_x_28821:
[----:B------:R-:W-:Y:S05]  /*a2c0*/  BSYNC.RECONVERGENT B3 ;  /* 0x0000000000037941 */ /* 0x000fea0003800200 */
.L_x_28820:
        /* <DEDUP_REMOVED lines=11> */
.L_x_28819:
[----:B------:R-:W-:Y:S05]  /*a380*/  BSYNC.RECONVERGENT B2 ;  /* 0x0000000000027941 */ /* 0x000fea0003800200 */
.L_x_28818:
        /* <DEDUP_REMOVED lines=20> */
.L_x_28829:
        /* <DEDUP_REMOVED lines=13> */
.L_x_28831:
[----:B------:R-:W-:Y:S05]  /*a5a0*/  BSYNC.RECONVERGENT B4 ;  /* 0x0000000000047941 */ /* 0x000fea0003800200 */
.L_x_28830:
        /* <DEDUP_REMOVED lines=61> */
.L_x_28828:
[----:B------:R-:W-:Y:S05]  /*a980*/  BSYNC.RECONVERGENT B3 ;  /* 0x0000000000037941 */ /* 0x000fea0003800200 */
.L_x_28827:
        /* <DEDUP_REMOVED lines=10> */
.L_x_28826:
[----:B------:R-:W-:Y:S05]  /*aa30*/  BSYNC.RECONVERGENT B2 ;  /* 0x0000000000027941 */ /* 0x000fea0003800200 */
.L_x_28825:
        /* <DEDUP_REMOVED lines=20> */
.L_x_28836:
        /* <DEDUP_REMOVED lines=13> */
.L_x_28838:
[----:B------:R-:W-:Y:S05]  /*ac50*/  BSYNC.RECONVERGENT B4 ;  /* 0x0000000000047941 */ /* 0x000fea0003800200 */
.L_x_28837:
        /* <DEDUP_REMOVED lines=61> */
.L_x_28835:
[----:B------:R-:W-:Y:S05]  /*b030*/  BSYNC.RECONVERGENT B3 ;  /* 0x0000000000037941 */ /* 0x000fea0003800200 */
.L_x_28834:
        /* <DEDUP_REMOVED lines=11> */
.L_x_28833:
[----:B------:R-:W-:Y:S05]  /*b0f0*/  BSYNC.RECONVERGENT B2 ;  /* 0x0000000000027941 */ /* 0x000fea0003800200 */
.L_x_28832:
        /* <DEDUP_REMOVED lines=20> */
.L_x_28843:
        /* <DEDUP_REMOVED lines=13> */
.L_x_28845:
[----:B------:R-:W-:Y:S05]  /*b310*/  BSYNC.RECONVERGENT B4 ;  /* 0x0000000000047941 */ /* 0x000fea0003800200 */
.L_x_28844:
        /* <DEDUP_REMOVED lines=61> */
.L_x_28842:
[----:B------:R-:W-:Y:S05]  /*b6f0*/  BSYNC.RECONVERGENT B3 ;  /* 0x0000000000037941 */ /* 0x000fea0003800200 */
.L_x_28841:
        /* <DEDUP_REMOVED lines=10> */
.L_x_28840:
[----:B------:R-:W-:Y:S05]  /*b7a0*/  BSYNC.RECONVERGENT B2 ;  /* 0x0000000000027941 */ /* 0x000fea0003800200 */
.L_x_28839:
        /* <DEDUP_REMOVED lines=19> */
.L_x_28849:
        /* <DEDUP_REMOVED lines=13> */
.L_x_28851:
[----:B------:R-:W-:Y:S05]  /*b9b0*/  BSYNC.RECONVERGENT B3 ;  /* 0x0000000000037941 */ /* 0x000fea0003800200 */
.L_x_28850:
        /* <DEDUP_REMOVED lines=61> */
.L_x_28848:
[----:B------:R-:W-:Y:S05]  /*bd90*/  BSYNC.RECONVERGENT B2 ;  /* 0x0000000000027941 */ /* 0x000fea0003800200 */
.L_x_28847:
        /* <DEDUP_REMOVED lines=12> */
.L_x_28796:
        /* <DEDUP_REMOVED lines=21> */
.L_x_28856:
        /* <DEDUP_REMOVED lines=13> */
.L_x_28858:
[----:B------:R-:W-:Y:S05]  /*c080*/  BSYNC.RECONVERGENT B4 ;  /* 0x0000000000047941 */ /* 0x000fea0003800200 */
.L_x_28857:
        /* <DEDUP_REMOVED lines=60> */
.L_x_28855:
[----:B------:R-:W-:Y:S05]  /*c450*/  BSYNC.RECONVERGENT B3 ;  /* 0x0000000000037941 */ /* 0x000fea0003800200 */
.L_x_28854:
        /* <DEDUP_REMOVED lines=9> */
.L_x_28853:
[----:B------:R-:W-:Y:S05]  /*c4f0*/  BSYNC.RECONVERGENT B2 ;  /* 0x0000000000027941 */ /* 0x000fea0003800200 */
.L_x_28852:
        /* <DEDUP_REMOVED lines=17> */
.L_x_28863:
        /* <DEDUP_REMOVED lines=13> */
.L_x_28865:
[----:B------:R-:W-:Y:S05]  /*c6e0*/  BSYNC.RECONVERGENT B4 ;  /* 0x0000000000047941 */ /* 0x000fea0003800200 */
.L_x_28864:
        /* <DEDUP_REMOVED lines=61> */
.L_x_28862:
[----:B------:R-:W-:Y:S05]  /*cac0*/  BSYNC.RECONVERGENT B3 ;  /* 0x0000000000037941 */ /* 0x000fea0003800200 */
.L_x_28861:
        /* <DEDUP_REMOVED lines=10> */
.L_x_28860:
[----:B------:R-:W-:Y:S05]  /*cb70*/  BSYNC.RECONVERGENT B2 ;  /* 0x0000000000027941 */ /* 0x000fea0003800200 */
.L_x_28859:
        /* <DEDUP_REMOVED lines=17> */
.L_x_28870:
        /* <DEDUP_REMOVED lines=13> */
.L_x_28872:
[----:B------:R-:W-:Y:S05]  /*cd60*/  BSYNC.RECONVERGENT B4 ;  /* 0x0000000000047941 */ /* 0x000fea0003800200 */
.L_x_28871:
        /* <DEDUP_REMOVED lines=61> */
.L_x_28869:
[----:B------:R-:W-:Y:S05]  /*d140*/  BSYNC.RECONVERGENT B3 ;  /* 0x0000000000037941 */ /* 0x000fea0003800200 */
.L_x_28868:
        /* <DEDUP_REMOVED lines=9> */
.L_x_28867:
[----:B------:R-:W-:Y:S05]  /*d1e0*/  BSYNC.RECONVERGENT B2 ;  /* 0x0000000000027941 */ /* 0x000fea0003800200 */
.L_x_28866:
        /* <DEDUP_REMOVED lines=17> */
.L_x_28877:
        /* <DEDUP_REMOVED lines=13> */
.L_x_28879:
[----:B------:R-:W-:Y:S05]  /*d3d0*/  BSYNC.RECONVERGENT B4 ;  /* 0x0000000000047941 */ /* 0x000fea0003800200 */
.L_x_28878:
        /* <DEDUP_REMOVED lines=9> */
[----:B01----:R-:W-:Y:S01]  /*d470*/  VIADD R188, R24, 0x5384540f ;  /* 0x5384540f18bc7836 */ /* 0x003fe20000000000 */
        /* <DEDUP_REMOVED lines=51> */
.L_x_28876:
[----:B------:R-:W-:Y:S05]  /*d7b0*/  BSYNC.RECONVERGENT B3 ;  /* 0x0000000000037941 */ /* 0x000fea0003800200 */
.L_x_28875:
        /* <DEDUP_REMOVED lines=10> */
.L_x_28874:
[----:B------:R-:W-:Y:S05]  /*d860*/  BSYNC.RECONVERGENT B2 ;  /* 0x0000000000027941 */ /* 0x000fea0003800200 */
.L_x_28873:
        /* <DEDUP_REMOVED lines=17> */
.L_x_28884:
        /* <DEDUP_REMOVED lines=13> */
.L_x_28886:
[----:B------:R-:W-:Y:S05]  /*da50*/  BSYNC.RECONVERGENT B4 ;  /* 0x0000000000047941 */ /* 0x000fea0003800200 */
.L_x_28885:
        /* <DEDUP_REMOVED lines=61> */
.L_x_28883:
[----:B------:R-:W-:Y:S05]  /*de30*/  BSYNC.RECONVERGENT B3 ;  /* 0x0000000000037941 */ /* 0x000fea0003800200 */
.L_x_28882:
        /* <DEDUP_REMOVED lines=9> */
.L_x_28881:
[----:B------:R-:W-:Y:S05]  /*ded0*/  BSYNC.RECONVERGENT B2 ;  /* 0x0000000000027941 */ /* 0x000fea0003800200 */
.L_x_28880:
        /* <DEDUP_REMOVED lines=17> */
.L_x_28891:
        /* <DEDUP_REMOVED lines=13> */
.L_x_28893:
[----:B------:R-:W-:Y:S05]  /*e0c0*/  BSYNC.RECONVERGENT B4 ;  /* 0x0000000000047941 */ /* 0x000fea0003800200 */
.L_x_28892:
        /* <DEDUP_REMOVED lines=61> */
.L_x_28890:
[----:B------:R-:W-:Y:S05]  /*e4a0*/  BSYNC.RECONVERGENT B3 ;  /* 0x0000000000037941 */ /* 0x000fea0003800200 */
.L_x_28889:
        /* <DEDUP_REMOVED lines=10> */
.L_x_28888:
[----:B------:R-:W-:Y:S05]  /*e550*/  BSYNC.RECONVERGENT B2 ;  /* 0x0000000000027941 */ /* 0x000fea0003800200 */
.L_x_28887:
        /* <DEDUP_REMOVED lines=17> */
.L_x_28898:
        /* <DEDUP_REMOVED lines=13> */
.L_x_28900:
[----:B------:R-:W-:Y:S05]  /*e740*/  BSYNC.RECONVERGENT B4 ;  /* 0x0000000000047941 */ /* 0x000fea0003800200 */
.L_x_28899:
        /* <DEDUP_REMOVED lines=61> */
.L_x_28897:
[----:B------:R-:W-:Y:S05]  /*eb20*/  BSYNC.RECONVERGENT B3 ;  /* 0x0000000000037941 */ /* 0x000fea0003800200 */
.L_x_28896:
        /* <DEDUP_REMOVED lines=9> */
.L_x_28895:
[----:B------:R-:W-:Y:S05]  /*ebc0*/  BSYNC.RECONVERGENT B2 ;  /* 0x0000000000027941 */ /* 0x000fea0003800200 */
.L_x_28894:
        /* <DEDUP_REMOVED lines=16> */
.L_x_28903:
        /* <DEDUP_REMOVED lines=13> */
.L_x_28905:
[----:B------:R-:W-:Y:S05]  /*eda0*/  BSYNC.RECONVERGENT B3 ;  /* 0x0000000000037941 */ /* 0x000fea0003800200 */
.L_x_28904:
[----:B01----:R-:W-:Y:S01]  /*edb0*/  LOP3.LUT R188, R15, R191, R25, 0x96, !PT ;  /* 0x000000bf0fbc7212 */ /* 0x003fe200078e9619 */
        /* <DEDUP_REMOVED lines=60> */
.L_x_28902:
[----:B------:R-:W-:Y:S05]  /*f180*/  BSYNC.RECONVERGENT B2 ;  /* 0x0000000000027941 */ /* 0x000fea0003800200 */
.L_x_28901:
        /* <DEDUP_REMOVED lines=10> */
.L_x_28846:
[----:B------:R-:W-:Y:S05]  /*f230*/  BSYNC.RECONVERGENT B1 ;  /* 0x0000000000017941 */ /* 0x000fea0003800200 */
.L_x_28795:
[----:B01----:R-:W0:Y:S01]  /*f240*/  LDC.64 R188, c[0x0][0x3a8] ;  /* 0x0000ea00ffbc7b82 */ /* 0x003e220000000a00 */
        /* <DEDUP_REMOVED lines=26> */
.L_x_28907:
[----:B------:R-:W-:Y:S05]  /*f3f0*/  BSYNC.RECONVERGENT B1 ;  /* 0x0000000000017941 */ /* 0x000fea0003800200 */
.L_x_28906:
[----:B------:R-:W-:Y:S01]  /*f400*/  IADD3 R10, PT, PT, R10, 0x20, RZ ;  /* 0x000000200a0a7810 */ /* 0x000fe20007ffe0ff */
[----:B------:R-:W-:-:S07]  /*f410*/  VIADD R11, R11, 0x20 ;  /* 0x000000200b0b7836 */ /* 0x000fce0000000000 */
.L_x_28792:
[----:B------:R-:W-:Y:S05]  /*f420*/  BSYNC.RECONVERGENT B0 ;  /* 0x0000000000007941 */ /* 0x000fea0003800200 */
.L_x_28791:
        /* <DEDUP_REMOVED lines=10> */
.L_x_28911:
[----:B------:R-:W-:Y:S05]  /*f4d0*/  BSYNC.RECONVERGENT B1 ;  /* 0x0000000000017941 */ /* 0x000fea0003800200 */
.L_x_28910:
        /* <DEDUP_REMOVED lines=29> */
.L_x_28918:
        /* <DEDUP_REMOVED lines=13> */
.L_x_28920:
[----:B------:R-:W-:Y:S05]  /*f780*/  BSYNC.RECONVERGENT B4 ;  /* 0x0000000000047941 */ /* 0x000fea0003800200 */
.L_x_28919:
        /* <DEDUP_REMOVED lines=60> */
.L_x_28917:
[----:B------:R-:W-:Y:S05]  /*fb50*/  BSYNC.RECONVERGENT B3 ;  /* 0x0000000000037941 */ /* 0x000fea0003800200 */
.L_x_28916:
        /* <DEDUP_REMOVED lines=10> */
.L_x_28915:
[----:B------:R-:W-:Y:S05]  /*fc00*/  BSYNC.RECONVERGENT B2 ;  /* 0x0000000000027941 */ /* 0x000fea0003800200 */
.L_x_28914:
        /* <DEDUP_REMOVED lines=20> */
.L_x_28925:
        /* <DEDUP_REMOVED lines=13> */
.L_x_28927:
[----:B------:R-:W-:Y:S05]  /*fe20*/  BSYNC.RECONVERGENT B4 ;  /* 0x0000000000047941 */ /* 0x000fea0003800200 */
.L_x_28926:
        /* <DEDUP_REMOVED lines=61> */
.L_x_28924:
[----:B------:R-:W-:Y:S05]  /*10200*/  BSYNC.RECONVERGENT B3 ;  /* 0x0000000000037941 */ /* 0x000fea0003800200 */
.L_x_28923:
        /* <DEDUP_REMOVED lines=11> */
.L_x_28922:
[----:B------:R-:W-:Y:S05]  /*102c0*/  BSYNC.RECONVERGENT B2 ;  /* 0x0000000000027941 */ /* 0x000fea0003800200 */
.L_x_28921:
        /* <DEDUP_REMOVED lines=20> */
.L_x_28932:
        /* <DEDUP_REMOVED lines=13> */
.L_x_28934:
[----:B------:R-:W-:Y:S05]  /*104e0*/  BSYNC.RECONVERGENT B4 ;  /* 0x0000000000047941 */ /* 0x000fea0003800200 */
.L_x_28933:
        /* <DEDUP_REMOVED lines=61> */
.L_x_28931:
[----:B------:R-:W-:Y:S05]  /*108c0*/  BSYNC.RECONVERGENT B3 ;  /* 0x0000000000037941 */ /* 0x000fea0003800200 */
.L_x_28930:
        /* <DEDUP_REMOVED lines=10> */
.L_x_28929:
[----:B------:R-:W-:Y:S05]  /*10970*/  BSYNC.RECONVERGENT B2 ;  /* 0x0000000000027941 */ /* 0x000fea0003800200 */
.L_x_28928:
        /* <DEDUP_REMOVED lines=20> */
.L_x_28939:
        /* <DEDUP_REMOVED lines=13> */
.L_x_28941:
[----:B------:R-:W-:Y:S05]  /*10b90*/  BSYNC.RECONVERGENT B4 ;  /* 0x0000000000047941 */ /* 0x000fea0003800200 */
.L_x_28940:
        /* <DEDUP_REMOVED lines=61> */
.L_x_28938:
[----:B------:R-:W-:Y:S05]  /*10f70*/  BSYNC.RECONVERGENT B3 ;  /* 0x0000000000037941 */ /* 0x000fea0003800200 */
.L_x_28937:
        /* <DEDUP_REMOVED lines=11> */
.L_x_28936:
[----:B------:R-:W-:Y:S05]  /*11030*/  BSYNC.RECONVERGENT B2 ;  /* 0x0000000000027941 */ /* 0x000fea0003800200 */
.L_x_28935:
        /* <DEDUP_REMOVED lines=20> */
.L_x_28946:
        /* <DEDUP_REMOVED lines=13> */
.L_x_28948:
[----:B------:R-:W-:Y:S05]  /*11250*/  BSYNC.RECONVERGENT B4 ;  /* 0x0000000000047941 */ /* 0x000fea0003800200 */
.L_x_28947:
        /* <DEDUP_REMOVED lines=61> */
.L_x_28945:
[----:B------:R-:W-:Y:S05]  /*11630*/  BSYNC.RECONVERGENT B3 ;  /* 0x0000000000037941 */ /* 0x000fea0003800200 */
.L_x_28944:
        /* <DEDUP_REMOVED lines=10> */
.L_x_28943:
[----:B------:R-:W-:Y:S05]  /*116e0*/  BSYNC.RECONVERGENT B2 ;  /* 0x0000000000027941 */ /* 0x000fea0003800200 */
.L_x_28942:
        /* <DEDUP_REMOVED lines=20> */
.L_x_28953:
        /* <DEDUP_REMOVED lines=13> */
.L_x_28955:
[----:B------:R-:W-:Y:S05]  /*11900*/  BSYNC.RECONVERGENT B4 ;  /* 0x0000000000047941 */ /* 0x000fea0003800200 */
.L_x_28954:
        /* <DEDUP_REMOVED lines=61> */
.L_x_28952:
[----:B------:R-:W-:Y:S05]  /*11ce0*/  BSYNC.RECONVERGENT B3 ;  /* 0x0000000000037941 */ /* 0x000fea0003800200 */
.L_x_28951:
        /* <DEDUP_REMOVED lines=11> */
.L_x_28950:
[----:B------:R-:W-:Y:S05]  /*11da0*/  BSYNC.RECONVERGENT B2 ;  /* 0x0000000000027941 */ /* 0x000fea0003800200 */
.L_x_28949:
        /* <DEDUP_REMOVED lines=20> */
.L_x_28960:
        /* <DEDUP_REMOVED lines=13> */
.L_x_28962:
[----:B------:R-:W-:Y:S05]  /*11fc0*/  BSYNC.RECONVERGENT B4 ;  /* 0x0000000000047941 */ /* 0x000fea0003800200 */
.L_x_28961:
        /* <DEDUP_REMOVED lines=61> */
.L_x_28959:
[----:B------:R-:W-:Y:S05]  /*123a0*/  BSYNC.RECONVERGENT B3 ;  /* 0x0000000000037941 */ /* 0x000fea0003800200 */
.L_x_28958:
        /* <DEDUP_REMOVED lines=10> */
.L_x_28957:
[----:B------:R-:W-:Y:S05]  /*12450*/  BSYNC.RECONVERGENT B2 ;  /* 0x0000000000027941 */ /* 0x000fea0003800200 */
.L_x_28956:
        /* <DEDUP_REMOVED lines=19> */
.L_x_28966:
        /* <DEDUP_REMOVED lines=13> */
.L_x_28968:
[----:B------:R-:W-:Y:S05]  /*12660*/  BSYNC.RECONVERGENT B3 ;  /* 0x0000000000037941 */ /* 0x000fea0003800200 */
.L_x_28967:
        /* <DEDUP_REMOVED lines=61> */
.L_x_28965:
[----:B------:R-:W-:Y:S05]  /*12a40*/  BSYNC.RECONVERGENT B2 ;  /* 0x0000000000027941 */ /* 0x000fea0003800200 */
.L_x_28964:
        /* <DEDUP_REMOVED lines=12> */
.L_x_28913:
        /* <DEDUP_REMOVED lines=21> */
.L_x_28973:
        /* <DEDUP_REMOVED lines=13> */
.L_x_28975:
[----:B------:R-:W-:Y:S05]  /*12d30*/  BSYNC.RECONVERGENT B4 ;  /* 0x0000000000047941 */ /* 0x000fea0003800200 */
.L_x_28974:
        /* <DEDUP_REMOVED lines=60> */
.L_x_28972:
[----:B------:R-:W-:Y:S05]  /*13100*/  BSYNC.RECONVERGENT B3 ;  /* 0x0000000000037941 */ /* 0x000fea0003800200 */
.L_x_28971:
        /* <DEDUP_REMOVED lines=9> */
.L_x_28970:
[----:B------:R-:W-:Y:S05]  /*131a0*/  BSYNC.RECONVERGENT B2 ;  /* 0x0000000000027941 */ /* 0x000fea0003800200 */
.L_x_28969:
        /* <DEDUP_REMOVED lines=17> */
.L_x_28980:
        /* <DEDUP_REMOVED lines=13> */
.L_x_28982:
[----:B------:R-:W-:Y:S05]  /*13390*/  BSYNC.RECONVERGENT B4 ;  /* 0x0000000000047941 */ /* 0x000fea0003800200 */
.L_x_28981:
        /* <DEDUP_REMOVED lines=61> */
.L_x_28979:
[----:B------:R-:W-:Y:S05]  /*13770*/  BSYNC.RECONVERGENT B3 ;  /* 0x0000000000037941 */ /* 0x000fea0003800200 */
.L_x_28978:
        /* <DEDUP_REMOVED lines=10> */
.L_x_28977:
[----:B------:R-:W-:Y:S05]  /*13820*/  BSYNC.RECONVERGENT B2 ;  /* 0x0000000000027941 */ /* 0x000fea0003800200 */
.L_x_28976:
        /* <DEDUP_REMOVED lines=17> */
.L_x_28987:
        /* <DEDUP_REMOVED lines=13> */
.L_x_28989:
[----:B------:R-:W-:Y:S05]  /*13a10*/  BSYNC.RECONVERGENT B4 ;  /* 0x0000000000047941 */ /* 0x000fea0003800200 */
.L_x_28988:
        /* <DEDUP_REMOVED lines=61> */
.L_x_28986:
[----:B------:R-:W-:Y:S05]  /*13df0*/  BSYNC.RECONVERGENT B3 ;  /* 0x0000000000037941 */ /* 0x000fea0003800200 */
.L_x_28985:
        /* <DEDUP_REMOVED lines=9> */
.L_x_28984:
[----:B------:R-:W-:Y:S05]  /*13e90*/  BSYNC.RECONVERGENT B2 ;  /* 0x0000000000027941 */ /* 0x000fea0003800200 */
.L_x_28983:
        /* <DEDUP_REMOVED lines=17> */
.L_x_28994:
        /* <DEDUP_REMOVED lines=13> */
.L_x_28996:
[----:B------:R-:W-:Y:S05]  /*14080*/  BSYNC.RECONVERGENT B4 ;  /* 0x0000000000047941 */ /* 0x000fea0003800200 */
.L_x_28995:
        /* <DEDUP_REMOVED lines=61> */
.L_x_28993:
[----:B------:R-:W-:Y:S05]  /*14460*/  BSYNC.RECONVERGENT B3 ;  /* 0x0000000000037941 */ /* 0x000fea0003800200 */
.L_x_28992:
        /* <DEDUP_REMOVED lines=10> */
.L_x_28991:
[----:B------:R-:W-:Y:S05]  /*14510*/  BSYNC.RECONVERGENT B2 ;  /* 0x0000000000027941 */ /* 0x000fea0003800200 */
.L_x_28990:
        /* <DEDUP_REMOVED lines=17> */
.L_x_29001:
        /* <DEDUP_REMOVED lines=13> */
.L_x_29003:
[----:B------:R-:W-:Y:S05]  /*14700*/  BSYNC.RECONVERGENT B4 ;  /* 0x0000000000047941 */ /* 0x000fea0003800200 */
.L_x_29002:
        /* <DEDUP_REMOVED lines=61> */
.L_x_29000:
[----:B------:R-:W-:Y:S05]  /*14ae0*/  BSYNC.RECONVERGENT B3 ;  /* 0x0000000000037941 */ /* 0x000fea0003800200 */
.L_x_28999:
        /* <DEDUP_REMOVED lines=9> */
.L_x_28998:
[----:B------:R-:W-:Y:S05]  /*14b80*/  BSYNC.RECONVERGENT B2 ;  /* 0x0000000000027941 */ /* 0x000fea0003800200 */
.L_x_28997:
        /* <DEDUP_REMOVED lines=17> */
.L_x_29008:
        /* <DEDUP_REMOVED lines=13> */
.L_x_29010:
[----:B------:R-:W-:Y:S05]  /*14d70*/  BSYNC.RECONVERGENT B4 ;  /* 0x0000000000047941 */ /* 0x000fea0003800200 */
.L_x_29009:
        /* <DEDUP_REMOVED lines=61> */
.L_x_29007:
[----:B------:R-:W-:Y:S05]  /*15150*/  BSYNC.RECONVERGENT B3 ;  /* 0x0000000000037941 */ /* 0x000fea0003800200 */
.L_x_29006:
        /* <DEDUP_REMOVED lines=10> */
.L_x_29005:
[----:B------:R-:W-:Y:S05]  /*15200*/  BSYNC.RECONVERGENT B2 ;  /* 0x0000000000027941 */ /* 0x000fea0003800200 */
.L_x_29004:
        /* <DEDUP_REMOVED lines=17> */
.L_x_29015:
        /* <DEDUP_REMOVED lines=13> */
.L_x_29017:
[----:B------:R-:W-:Y:S05]  /*153f0*/  BSYNC.RECONVERGENT B4 ;  /* 0x0000000000047941 */ /* 0x000fea0003800200 */
.L_x_29016:
        /* <DEDUP_REMOVED lines=61> */
.L_x_29014:
[----:B------:R-:W-:Y:S05]  /*157d0*/  BSYNC.RECONVERGENT B3 ;  /* 0x0000000000037941 */ /* 0x000fea0003800200 */
.L_x_29013:
        /* <DEDUP_REMOVED lines=9> */
.L_x_29012:
[----:B------:R-:W-:Y:S05]  /*15870*/  BSYNC.RECONVERGENT B2 ;  /* 0x0000000000027941 */ /* 0x000fea0003800200 */
.L_x_29011:
        /* <DEDUP_REMOVED lines=16> */
.L_x_29020:
        /* <DEDUP_REMOVED lines=13> */
.L_x_29022:
[----:B------:R-:W-:Y:S05]  /*15a50*/  BSYNC.RECONVERGENT B3 ;  /* 0x0000000000037941 */ /* 0x000fea0003800200 */
.L_x_29021:
        /* <DEDUP_REMOVED lines=61> */
.L_x_29019:
[----:B------:R-:W-:Y:S05]  /*15e30*/  BSYNC.RECONVERGENT B2 ;  /* 0x0000000000027941 */ /* 0x000fea0003800200 */
.L_x_29018:
        /* <DEDUP_REMOVED lines=10> */
.L_x_28963:
[----:B------:R-:W-:Y:S05]  /*15ee0*/  BSYNC.RECONVERGENT B1 ;  /* 0x0000000000017941 */ /* 0x000fea0003800200 */
.L_x_28912:
        /* <DEDUP_REMOVED lines=27> */
.L_x_29024:
[----:B------:R-:W-:Y:S05]  /*160a0*/  BSYNC.RECONVERGENT B1 ;  /* 0x0000000000017941 */ /* 0x000fea0003800200 */
.L_x_29023:
[----:B------:R-:W-:Y:S01]  /*160b0*/  IADD3 R10, PT, PT, R10, 0x20, RZ ;  /* 0x000000200a0a7810 */ /* 0x000fe20007ffe0ff */
[----:B------:R-:W-:-:S07]  /*160c0*/  VIADD R11, R11, 0x20 ;  /* 0x000000200b0b7836 */ /* 0x000fce0000000000 */
.L_x_28909:
[----:B------:R-:W-:Y:S05]  /*160d0*/  BSYNC.RECONVERGENT B0 ;  /* 0x0000000000007941 */ /* 0x000fea0003800200 */
.L_x_28908:
        /* <DEDUP_REMOVED lines=10> */
.L_x_29028:
[----:B------:R-:W-:Y:S05]  /*16180*/  BSYNC.RECONVERGENT B1 ;  /* 0x0000000000017941 */ /* 0x000fea0003800200 */
.L_x_29027:
        /* <DEDUP_REMOVED lines=29> */
.L_x_29035:
        /* <DEDUP_REMOVED lines=13> */
.L_x_29037:
[----:B------:R-:W-:Y:S05]  /*16430*/  BSYNC.RECONVERGENT B4 ;  /* 0x0000000000047941 */ /* 0x000fea0003800200 */
.L_x_29036:
        /* <DEDUP_REMOVED lines=60> */
.L_x_29034:
[----:B------:R-:W-:Y:S05]  /*16800*/  BSYNC.RECONVERGENT B3 ;  /* 0x0000000000037941 */ /* 0x000fea0003800200 */
.L_x_29033:
        /* <DEDUP_REMOVED lines=10> */
.L_x_29032:
[----:B------:R-:W-:Y:S05]  /*168b0*/  BSYNC.RECONVERGENT B2 ;  /* 0x0000000000027941 */ /* 0x000fea0003800200 */
.L_x_29031:
        /* <DEDUP_REMOVED lines=20> */
.L_x_29042:
        /* <DEDUP_REMOVED lines=13> */
.L_x_29044:
[----:B------:R-:W-:Y:S05]  /*16ad0*/  BSYNC.RECONVERGENT B4 ;  /* 0x0000000000047941 */ /* 0x000fea0003800200 */
.L_x_29043:
        /* <DEDUP_REMOVED lines=61> */
.L_x_29041:
[----:B------:R-:W-:Y:S05]  /*16eb0*/  BSYNC.RECONVERGENT B3 ;  /* 0x0000000000037941 */ /* 0x000fea0003800200 */
.L_x_29040:
        /* <DEDUP_REMOVED lines=11> */
.L_x_29039:
[----:B------:R-:W-:Y:S05]  /*16f70*/  BSYNC.RECONVERGENT B2 ;  /* 0x0000000000027941 */ /* 0x000fea0003800200 */
.L_x_29038:
        /* <DEDUP_REMOVED lines=20> */
.L_x_29049:
        /* <DEDUP_REMOVED lines=13> */
.L_x_29051:
[----:B------:R-:W-:Y:S05]  /*17190*/  BSYNC.RECONVERGENT B4 ;  /* 0x0000000000047941 */ /* 0x000fea0003800200 */
.L_x_29050:
        /* <DEDUP_REMOVED lines=50> */
[----:B------:R-:W-:Y:S01]  /*174c0*/  LOP3.LUT R189, R189, R190, R19, 0x96, !PT ;  /* 0x000000bebdbd7212 */ /* 0x000fe200078e9613 */
[----:B------:R-:W-:Y:S02]  /*174d0*/  VIADD R19, R25, 0x96a522ad ;  /* 0x96a522ad19137836 */ /* 0x000fe40000000000 */
[----:B------:R-:W-:Y:S01]  /*174e0*/  IMAD.WIDE.U32 R190, R7, -0x326172a9, RZ ;  /* 0xcd9e8d5707be7825 */ /* 0x000fe200078e00ff */
[----:B------:R-:W-:-:S03]  /*174f0*/  IADD3 R7, PT, PT, R24, -0x700cb87f, RZ ;  /* 0x8ff3478118077810 */ /* 0x000fc60007ffe0ff */
[----:B------:R-:W-:Y:S01]  /*17500*/  IMAD.WIDE.U32 R188, R189, -0x2daee0ad, RZ ;  /* 0xd2511f53bdbc7825 */ /* 0x000fe200078e00ff */
[----:B------:R-:W-:Y:S02]  /*17510*/  LOP3.LUT R18, R7, R18, R191, 0x96, !PT ;  /* 0x0000001207127212 */ /* 0x000fe400078e96bf */
[----:B------:R-:W-:Y:S01]  /*17520*/  MOV R14, R190 ;  /* 0x000000be000e7202 */ /* 0x000fe20000000f00 */
[----:B------:R-:W-:Y:S01]  /*17530*/  IMAD.MOV.U32 R13, RZ, RZ, R188 ;  /* 0x000000ffff0d7224 */ /* 0x000fe200078e00bc */
[----:B------:R-:W-:Y:S01]  /*17540*/  LOP3.LUT R19, R19, R210, R189, 0x96, !PT ;  /* 0x000000d213137212 */ /* 0x000fe200078e96bd */
[----:B------:R-:W-:Y:S01]  /*17550*/  IMAD.MOV.U32 R188, RZ, RZ, RZ ;  /* 0x000000ffffbc7224 */ /* 0x000fe200078e00ff */
[----:B------:R-:W-:-:S07]  /*17560*/  MOV R7, R17 ;  /* 0x0000001100077202 */ /* 0x000fce0000000f00 */
.L_x_29048:
[----:B------:R-:W-:Y:S05]  /*17570*/  BSYNC.RECONVERGENT B3 ;  /* 0x0000000000037941 */ /* 0x000fea0003800200 */
.L_x_29047:
[----:B------:R-:W-:Y:S01]  /*17580*/  I2FP.F32.U32 R7, R7 ;  /* 0x0000000700077245 */ /* 0x000fe20000201000 */
[----:B------:R-:W-:-:S05]  /*17590*/  HFMA2 R17, -RZ, RZ, 0.1171875, 0 ;  /* 0x2f800000ff117431 */ /* 0x000fca00000001ff */
        /* <DEDUP_REMOVED lines=8> */
.L_x_29046:
[----:B------:R-:W-:Y:S05]  /*17620*/  BSYNC.RECONVERGENT B2 ;  /* 0x0000000000027941 */ /* 0x000fea0003800200 */
.L_x_29045:
[----:B------:R-:W-:Y:S01]  /*17630*/  BSSY.RECONVERGENT B2, `(.L_x_29052) ;  /* 0x000006b000027945 */ /* 0x000fe20003800200 */
[----:B------:R-:W-:Y:S01]  /*17640*/  @!P1 MOV R17, R13 ;  /* 0x0000000d00119202 */ /* 0x000fe20000000f00 */
[----:B------:R-:W-:Y:S02]  /*17650*/  @!P1 IMAD.MOV.U32 R189, RZ, RZ, R188 ;  /* 0x000000ffffbd9224 */ /* 0x000fe400078e00bc */
        /* <DEDUP_REMOVED lines=17> */
.L_x_29056:
        /* <DEDUP_REMOVED lines=13> */
.L_x_29058:
[----:B------:R-:W-:Y:S05]  /*17840*/  BSYNC.RECONVERGENT B4 ;  /* 0x0000000000047941 */ /* 0x000fea0003800200 */
.L_x_29057:
        /* <DEDUP_REMOVED lines=61> */
.L_x_29055:
[----:B------:R-:W-:Y:S05]  /*17c20*/  BSYNC.RECONVERGENT B3 ;  /* 0x0000000000037941 */ /* 0x000fea0003800200 */
.L_x_29054:
        /* <DEDUP_REMOVED lines=11> */
.L_x_29053:
[----:B------:R-:W-:Y:S05]  /*17ce0*/  BSYNC.RECONVERGENT B2 ;  /* 0x0000000000027941 */ /* 0x000fea0003800200 */
.L_x_29052:
        /* <DEDUP_REMOVED lines=20> */
.L_x_29063:
        /* <DEDUP_REMOVED lines=13> */
.L_x_29065:
[----:B------:R-:W-:Y:S05]  /*17f00*/  BSYNC.RECONVERGENT B4 ;  /* 0x0000000000047941 */ /* 0x000fea0003800200 */
.L_x_29064:
        /* <DEDUP_REMOVED lines=61> */
.L_x_29062:
[----:B------:R-:W-:Y:S05]  /*182e0*/  BSYNC.RECONVERGENT B3 ;  /* 0x0000000000037941 */ /* 0x000fea0003800200 */
.L_x_29061:
        /* <DEDUP_REMOVED lines=10> */
.L_x_29060:
[----:B------:R-:W-:Y:S05]  /*18390*/  BSYNC.RECONVERGENT B2 ;  /* 0x0000000000027941 */ /* 0x000fea0003800200 */
.L_x_29059:
        /* <DEDUP_REMOVED lines=20> */
.L_x_29070:
        /* <DEDUP_REMOVED lines=13> */
.L_x_29072:
[----:B------:R-:W-:Y:S05]  /*185b0*/  BSYNC.RECONVERGENT B4 ;  /* 0x0000000000047941 */ /* 0x000fea0003800200 */
.L_x_29071:
        /* <DEDUP_REMOVED lines=61> */
.L_x_29069:
[----:B------:R-:W-:Y:S05]  /*18990*/  BSYNC.RECONVERGENT B3 ;  /* 0x0000000000037941 */ /* 0x000fea0003800200 */
.L_x_29068:
        /* <DEDUP_REMOVED lines=11> */
.L_x_29067:
[----:B------:R-:W-:Y:S05]  /*18a50*/  BSYNC.RECONVERGENT B2 ;  /* 0x0000000000027941 */ /* 0x000fea0003800200 */
.L_x_29066:
        /* <DEDUP_REMOVED lines=20> */
.L_x_29077:
        /* <DEDUP_REMOVED lines=13> */
.L_x_29079:
[----:B------:R-:W-:Y:S05]  /*18c70*/  BSYNC.RECONVERGENT B4 ;  /* 0x0000000000047941 */ /* 0x000fea0003800200 */
.L_x_29078:
        /* <DEDUP_REMOVED lines=61> */
.L_x_29076:
[----:B------:R-:W-:Y:S05]  /*19050*/  BSYNC.RECONVERGENT B3 ;  /* 0x0000000000037941 */ /* 0x000fea0003800200 */
.L_x_29075:
        /* <DEDUP_REMOVED lines=10> */
.L_x_29074:
[----:B------:R-:W-:Y:S05]  /*19100*/  BSYNC.RECONVERGENT B2 ;  /* 0x0000000000027941 */ /* 0x000fea0003800200 */
.L_x_29073:
        /* <DEDUP_REMOVED lines=19> */
.L_x_29083:
        /* <DEDUP_REMOVED lines=13> */
.L_x_29085:
[----:B------:R-:W-:Y:S05]  /*19310*/  BSYNC.RECONVERGENT B3 ;  /* 0x0000000000037941 */ /* 0x000fea0003800200 */
.L_x_29084:
        /* <DEDUP_REMOVED lines=59> */
[----:B------:R-:W-:Y:S02]  /*196d0*/  LOP3.LUT R19, R19, R210, R189, 0x96, !PT ;  /* 0x000000d213137212 */ /* 0x000fe400078e96bd */
[----:B------:R-:W-:-:S07]  /*196e0*/  MOV R2, R13 ;  /* 0x0000000d00027202 */ /* 0x000fce0000000f00 */
.L_x_29082:
[----:B------:R-:W-:Y:S05]  /*196f0*/  BSYNC.RECONVERGENT B2 ;  /* 0x0000000000027941 */ /* 0x000fea0003800200 */
.L_x_29081:
        /* <DEDUP_REMOVED lines=10> */
[----:B------:R-:W-:Y:S01]  /*197a0*/  SEL R2, RZ, 0x1, P1 ;  /* 0x00000001ff027807 */ /* 0x000fe20000800000 */
[----:B------:R-:W-:Y:S06]  /*197b0*/  BRA `(.L_x_29080) ;  /* 0x0000003000f47947 */ /* 0x000fec0003800000 */
.L_x_29030:
[----:B------:R-:W-:Y:S01]  /*197c0*/  BSSY.RECONVERGENT B2, `(.L_x_29086) ;  /* 0x0000069000027945 */ /* 0x000fe20003800200 */
[----:B------:R-:W-:Y:S01]  /*197d0*/  HFMA2 R120, -RZ, RZ, 0, 0 ;  /* 0x00000000ff787431 */ /* 0x000fe200000001ff */
        /* <DEDUP_REMOVED lines=19> */
.L_x_29090:
        /* <DEDUP_REMOVED lines=13> */
.L_x_29092:
[----:B------:R-:W-:Y:S05]  /*199e0*/  BSYNC.RECONVERGENT B4 ;  /* 0x0000000000047941 */ /* 0x000fea0003800200 */
.L_x_29091:
        /* <DEDUP_REMOVED lines=45> */
[----:B------:R-:W-:Y:S02]  /*19cc0*/  LOP3.LUT R18, R9, R18, R121, 0x96, !PT ;  /* 0x0000001209127212 */ /* 0x000fe400078e9679 */
[----:B------:R-:W-:-:S03]  /*19cd0*/  IADD3 R9, PT, PT, R25, -0x24c28bd8, RZ ;  /* 0xdb3d742819097810 */ /* 0x000fc60007ffe0ff */
[----:B------:R-:W-:-:S05]  /*19ce0*/  IMAD.WIDE.U32 R18, R18, -0x326172a9, RZ ;  /* 0xcd9e8d5712127825 */ /* 0x000fca00078e00ff */
        /* <DEDUP_REMOVED lines=8> */
[----:B------:R-:W-:Y:S01]  /*19d70*/  IMAD.MOV.U32 R14, RZ, RZ, R120 ;  /* 0x000000ffff0e7224 */ /* 0x000fe200078e0078 */
[----:B------:R-:W-:Y:S01]  /*19d80*/  LOP3.LUT R18, R9, R18, R121, 0x96, !PT ;  /* 0x0000001209127212 */ /* 0x000fe200078e9679 */
[----:B------:R-:W-:Y:S01]  /*19d90*/  IMAD.MOV.U32 R122, RZ, RZ, RZ ;  /* 0x000000ffff7a7224 */ /* 0x000fe200078e00ff */
[----:B------:R-:W-:-:S07]  /*19da0*/  MOV R9, R13 ;  /* 0x0000000d00097202 */ /* 0x000fce0000000f00 */
.L_x_29089:
[----:B------:R-:W-:Y:S05]  /*19db0*/  BSYNC.RECONVERGENT B3 ;  /* 0x0000000000037941 */ /* 0x000fea0003800200 */
.L_x_29088:
        /* <DEDUP_REMOVED lines=9> */
.L_x_29087:
[----:B------:R-:W-:Y:S05]  /*19e50*/  BSYNC.RECONVERGENT B2 ;  /* 0x0000000000027941 */ /* 0x000fea0003800200 */
.L_x_29086:
[----:B------:R-:W-:Y:S01]  /*19e60*/  BSSY.RECONVERGENT B2, `(.L_x_29093) ;  /* 0x0000067000027945 */ /* 0x000fe20003800200 */
[----:B------:R-:W-:Y:S01]  /*19e70*/  MOV R17, R122 ;  /* 0x0000007a00117202 */ /* 0x000fe20000000f00 */
[----:B------:R-:W-:Y:S02]  /*19e80*/  IMAD.MOV.U32 R121, RZ, RZ, RZ ;  /* 0x000000ffff797224 */ /* 0x000fe400078e00ff */
[----:B------:R-:W-:Y:S05]  /*19e90*/  @!P0 BRA `(.L_x_29094) ;  /* 0x00000004008c8947 */ /* 0x000fea0003800000 */
        /* <DEDUP_REMOVED lines=13> */
.L_x_29097:
        /* <DEDUP_REMOVED lines=13> */
.L_x_29099:
[----:B------:R-:W-:Y:S05]  /*1a040*/  BSYNC.RECONVERGENT B4 ;  /* 0x0000000000047941 */ /* 0x000fea0003800200 */
.L_x_29098:
[----:B------:R-:W-:Y:S01]  /*1a050*/  LOP3.LUT R122, R15, R125, R25, 0x96, !PT ;  /* 0x0000007d0f7a7212 */ /* 0x000fe200078e9619 */
[----:B------:R-:W-:Y:S01]  /*1a060*/  IMAD.WIDE.U32 R18, R23, -0x326172a9, RZ ;  /* 0xcd9e8d5717127825 */ /* 0x000fe200078e00ff */
[----:B------:R-:W-:-:S03]  /*1a070*/  IADD3 R8, PT, PT, R25, -0x4498517b, RZ ;  /* 0xbb67ae8519087810 */ /* 0x000fc60007ffe0ff */
[----:B------:R-:W-:Y:S02]  /*1a080*/  HFMA2 R17, -RZ, RZ, 0, 0 ;  /* 0x00000000ff117431 */ /* 0x000fe400000001ff */
        /* <DEDUP_REMOVED lines=42> */
[----:B------:R-:W-:Y:S02]  /*1a330*/  LOP3.LUT R18, R8, R18, R123, 0x96, !PT ;  /* 0x0000001208127212 */ /* 0x000fe400078e967b */
[----:B------:R-:W-:Y:S01]  /*1a340*/  IADD3 R8, PT, PT, R25, -0x24c28bd8, RZ ;  /* 0xdb3d742819087810 */ /* 0x000fe20007ffe0ff */
[----:B------:R-:W-:Y:S02]  /*1a350*/  VIADD R123, R24, 0xf1bbcdc8 ;  /* 0xf1bbcdc8187b7836 */ /* 0x000fe40000000000 */
        /* <DEDUP_REMOVED lines=8> */
[----:B------:R-:W-:Y:S01]  /*1a3e0*/  IMAD.MOV.U32 R14, RZ, RZ, R124 ;  /* 0x000000ffff0e7224 */ /* 0x000fe200078e007c */
[----:B------:R-:W-:Y:S01]  /*1a3f0*/  MOV R8, R216 ;  /* 0x000000d800087202 */ /* 0x000fe20000000f00 */
[----:B------:R-:W-:Y:S01]  /*1a400*/  IMAD.MOV.U32 R216, RZ, RZ, R122 ;  /* 0x000000ffffd87224 */ /* 0x000fe200078e007a */
[----:B------:R-:W-:-:S07]  /*1a410*/  LOP3.LUT R19, R19, R126, R123, 0x96, !PT ;  /* 0x0000007e13137212 */ /* 0x000fce00078e967b */
.L_x_29096:
[----:B------:R-:W-:Y:S05]  /*1a420*/  BSYNC.RECONVERGENT B3 ;  /* 0x0000000000037941 */ /* 0x000fea0003800200 */
.L_x_29095:
        /* <DEDUP_REMOVED lines=10> */
.L_x_29094:
[----:B------:R-:W-:Y:S05]  /*1a4d0*/  BSYNC.RECONVERGENT B2 ;  /* 0x0000000000027941 */ /* 0x000fea0003800200 */
.L_x_29093:
[----:B------:R-:W-:Y:S01]  /*1a4e0*/  BSSY.RECONVERGENT B2, `(.L_x_29100) ;  /* 0x0000066000027945 */ /* 0x000fe20003800200 */
[----:B------:R-:W-:Y:S01]  /*1a4f0*/  IMAD.MOV.U32 R13, RZ, RZ, R17 ;  /* 0x000000ffff0d7224 */ /* 0x000fe200078e0011 */
[----:B------:R-:W-:Y:S02]  /*1a500*/  MOV R122, RZ ;  /* 0x000000ff007a7202 */ /* 0x000fe40000000f00 */
[----:B------:R-:W-:Y:S05]  /*1a510*/  @!P0 BRA `(.L_x_29101) ;  /* 0x0000000400888947 */ /* 0x000fea0003800000 */
        /* <DEDUP_REMOVED lines=13> */
.L_x_29104:
        /* <DEDUP_REMOVED lines=13> */
.L_x_29106:
[----:B------:R-:W-:Y:S05]  /*1a6c0*/  BSYNC.RECONVERGENT B4 ;  /* 0x0000000000047941 */ /* 0x000fea0003800200 */
.L_x_29105:
        /* <DEDUP_REMOVED lines=61> */
.L_x_29103:
[----:B------:R-:W-:Y:S05]  /*1aaa0*/  BSYNC.RECONVERGENT B3 ;  /* 0x0000000000037941 */ /* 0x000fea0003800200 */
.L_x_29102:
        /* <DEDUP_REMOVED lines=9> */
.L_x_29101:
[----:B------:R-:W-:Y:S05]  /*1ab40*/  BSYNC.RECONVERGENT B2 ;  /* 0x0000000000027941 */ /* 0x000fea0003800200 */
.L_x_29100:
        /* <DEDUP_REMOVED lines=17> */
.L_x_29111:
        /* <DEDUP_REMOVED lines=13> */
.L_x_29113:
[----:B------:R-:W-:Y:S05]  /*1ad30*/  BSYNC.RECONVERGENT B4 ;  /* 0x0000000000047941 */ /* 0x000fea0003800200 */
.L_x_29112:
[----:B------:R-:W-:Y:S01]  /*1ad40*/  LOP3.LUT R124, R15, R127, R25, 0x96, !PT ;  /* 0x0000007f0f7c7212 */ /* 0x000fe200078e9619 */
[----:B------:R-:W-:Y:S01]  /*1ad50*/  IMAD.WIDE.U32 R18, R23, -0x326172a9, RZ ;  /* 0xcd9e8d5717127825 */ /* 0x000fe200078e00ff */
[----:B------:R-:W-:-:S03]  /*1ad60*/  IADD3 R6, PT, PT, R25, -0x4498517b, RZ ;  /* 0xbb67ae8519067810 */ /* 0x000fc60007ffe0ff */
[----:B------:R-:W-:Y:S02]  /*1ad70*/  HFMA2 R17, -RZ, RZ, 0, 0 ;  /* 0x00000000ff117431 */ /* 0x000fe400000001ff */
[----:B------:R-:W-:Y:S01]  /*1ad80*/  VIADD R127, R24, 0x9e3779b9 ;  /* 0x9e3779b9187f7836 */ /* 0x000fe20000000000 */
[----:B------:R-:W-:Y:S01]  /*1ad90*/  LOP3.LUT R19, R16, R19, R24, 0x96, !PT ;  /* 0x0000001310137212 */ /* 0x000fe200078e9618 */
[----:B------:R-:W-:-:S04]  /*1ada0*/  IMAD.WIDE.U32 R124, R124, -0x326172a9, RZ ;  /* 0xcd9e8d577c7c7825 */ /* 0x000fc800078e00ff */
[----:B01----:R-:W-:Y:S01]  /*1adb0*/  VIADD R188, R24, 0x5384540f ;  /* 0x5384540f18bc7836 */ /* 0x003fe20000000000 */
        /* <DEDUP_REMOVED lines=53> */
.L_x_29110:
[----:B------:R-:W-:Y:S05]  /*1b110*/  BSYNC.RECONVERGENT B3 ;  /* 0x0000000000037941 */ /* 0x000fea0003800200 */
.L_x_29109:
        /* <DEDUP_REMOVED lines=10> */
.L_x_29108:
[----:B------:R-:W-:Y:S05]  /*1b1c0*/  BSYNC.RECONVERGENT B2 ;  /* 0x0000000000027941 */ /* 0x000fea0003800200 */
.L_x_29107:
        /* <DEDUP_REMOVED lines=17> */
.L_x_29118:
        /* <DEDUP_REMOVED lines=13> */
.L_x_29120:
[----:B------:R-:W-:Y:S05]  /*1b3b0*/  BSYNC.RECONVERGENT B4 ;  /* 0x0000000000047941 */ /* 0x000fea0003800200 */
.L_x_29119:
[----:B------:R-:W-:Y:S01]  /*1b3c0*/  LOP3.LUT R124, R15, R127, R25, 0x96, !PT ;  /* 0x0000007f0f7c7212 */ /* 0x000fe200078e9619 */
[----:B------:R-:W-:Y:S01]  /*1b3d0*/  IMAD.WIDE.U32 R18, R23, -0x326172a9, RZ ;  /* 0xcd9e8d5717127825 */ /* 0x000fe200078e00ff */
[C---:B------:R-:W-:Y:S02]  /*1b3e0*/  IADD3 R127, PT, PT, R24.reuse, -0x61c88647, RZ ;  /* 0x9e3779b9187f7810 */ /* 0x040fe40007ffe0ff */
[----:B01----:R-:W-:Y:S01]  /*1b3f0*/  IADD3 R188, PT, PT, R24, 0x5384540f, RZ ;  /* 0x5384540f18bc7810 */ /* 0x003fe20007ffe0ff */
        /* <DEDUP_REMOVED lines=57> */
.L_x_29117:
[----:B------:R-:W-:Y:S05]  /*1b790*/  BSYNC.RECONVERGENT B3 ;  /* 0x0000000000037941 */ /* 0x000fea0003800200 */
.L_x_29116:
        /* <DEDUP_REMOVED lines=9> */
.L_x_29115:
[----:B------:R-:W-:Y:S05]  /*1b830*/  BSYNC.RECONVERGENT B2 ;  /* 0x0000000000027941 */ /* 0x000fea0003800200 */
.L_x_29114:
        /* <DEDUP_REMOVED lines=17> */
.L_x_29125:
        /* <DEDUP_REMOVED lines=13> */
.L_x_29127:
[----:B------:R-:W-:Y:S05]  /*1ba20*/  BSYNC.RECONVERGENT B4 ;  /* 0x0000000000047941 */ /* 0x000fea0003800200 */
.L_x_29126:
        /* <DEDUP_REMOVED lines=61> */
.L_x_29124:
[----:B------:R-:W-:Y:S05]  /*1be00*/  BSYNC.RECONVERGENT B3 ;  /* 0x0000000000037941 */ /* 0x000fea0003800200 */
.L_x_29123:
        /* <DEDUP_REMOVED lines=10> */
.L_x_29122:
[----:B------:R-:W-:Y:S05]  /*1beb0*/  BSYNC.RECONVERGENT B2 ;  /* 0x0000000000027941 */ /* 0x000fea0003800200 */
.L_x_29121:
        /* <DEDUP_REMOVED lines=17> */
.L_x_29132:
        /* <DEDUP_REMOVED lines=13> */
.L_x_29134:
[----:B------:R-:W-:Y:S05]  /*1c0a0*/  BSYNC.RECONVERGENT B4 ;  /* 0x0000000000047941 */ /* 0x000fea0003800200 */
.L_x_29133:
        /* <DEDUP_REMOVED lines=61> */
.L_x_29131:
[----:B------:R-:W-:Y:S05]  /*1c480*/  BSYNC.RECONVERGENT B3 ;  /* 0x0000000000037941 */ /* 0x000fea0003800200 */
.L_x_29130:
        /* <DEDUP_REMOVED lines=9> */
.L_x_29129:
[----:B------:R-:W-:Y:S05]  /*1c520*/  BSYNC.RECONVERGENT B2 ;  /* 0x0000000000027941 */ /* 0x000fea0003800200 */
.L_x_29128:
[----:B------:R-:W-:Y:S01]  /*1c530*/  MOV R17, R13 ;  /* 0x0000000d00117202 */ /* 0x000fe20000000f00 */
        /* <DEDUP_REMOVED lines=15> */
.L_x_29137:
        /* <DEDUP_REMOVED lines=13> */
.L_x_29139:
[----:B------:R-:W-:Y:S05]  /*1c700*/  BSYNC.RECONVERGENT B3 ;  /* 0x0000000000037941 */ /* 0x000fea0003800200 */
.L_x_29138:
[----:B01----:R-:W-:Y:S01]  /*1c710*/  LOP3.LUT R188, R15, R191, R25, 0x96, !PT ;  /* 0x000000bf0fbc7212 */ /* 0x003fe200078e9619 */
        /* <DEDUP_REMOVED lines=60> */
.L_x_29136:
[----:B------:R-:W-:Y:S05]  /*1cae0*/  BSYNC.RECONVERGENT B2 ;  /* 0x0000000000027941 */ /* 0x000fea0003800200 */
.L_x_29135:
        /* <DEDUP_REMOVED lines=10> */
.L_x_29080:
[----:B------:R-:W-:Y:S05]  /*1cb90*/  BSYNC.RECONVERGENT B1 ;  /* 0x0000000000017941 */ /* 0x000fea0003800200 */
.L_x_29029:
[----:B01----:R-:W0:Y:S01]  /*1cba0*/  LDC.64 R188, c[0x0][0x3a8] ;  /* 0x0000ea00ffbc7b82 */ /* 0x003e220000000a00 */
[----:B------:R-:W-:Y:S01]  /*1cbb0*/  BSSY.RECONVERGENT B1, `(.L_x_29140) ;  /* 0x000001a000017945 */ /* 0x000fe20003800200 */
[----:B------:R-:W-:Y:S02]  /*1cbc0*/  IMAD.MOV.U32 R13, RZ, RZ, R216 ;  /* 0x000000ffff0d7224 */ /* 0x000fe400078e00d8 */
[----:B0-----:R-:W-:-:S05]  /*1cbd0*/  IMAD.WIDE.U32 R188, R10, 0x20, R188 ;  /* 0x000000200abc7825 */ /* 0x001fca00078e00bc */
[----:B-----5:R0:W-:Y:S04]  /*1cbe0*/  STG.E.128 desc[UR6][R188.64], R120 ;  /* 0x00000078bc007986 */ /* 0x0201e8000c101d06 */
        /* <DEDUP_REMOVED lines=17> */
[----:B------:R-:W-:Y:S02]  /*1cd00*/  LOP3.LUT R211, R189, R211, RZ, 0xfc, !PT ;  /* 0x000000d3bdd37212 */ /* 0x000fe400078efcff */
[----:B------:R-:W0:Y:S01]  /*1cd10*/  LDC.64 R188, c[0x0][0x3b0] ;  /* 0x0000ec00ffbc7b82 */ /* 0x000e220000000a00 */
[----:B------:R-:W-:Y:S01]  /*1cd20*/  LOP3.LUT R210, R190, 0xff, R9, 0xf8, !PT ;  /* 0x000000ffbed27812 */ /* 0x000fe200078ef809 */
[----:B0-----:R-:W-:-:S05]  /*1cd30*/  IMAD.WIDE.U32 R188, R11, 0x8, R188 ;  /* 0x000000080bbc7825 */ /* 0x001fca00078e00bc */
[----:B------:R1:W-:Y:S02]  /*1cd40*/  STG.E.64 desc[UR6][R188.64], R210 ;  /* 0x000000d2bc007986 */ /* 0x0003e4000c101b06 */
.L_x_29141:
[----:B------:R-:W-:Y:S05]  /*1cd50*/  BSYNC.RECONVERGENT B1 ;  /* 0x0000000000017941 */ /* 0x000fea0003800200 */
.L_x_29140:
[----:B------:R-:W-:Y:S01]  /*1cd60*/  VIADD R10, R10, 0x20 ;  /* 0x000000200a0a7836 */ /* 0x000fe20000000000 */
[----:B------:R-:W-:-:S07]  /*1cd70*/  IADD3 R11, PT, PT, R11, 0x20, RZ ;  /* 0x000000200b0b7810 */ /* 0x000fce0007ffe0ff */
.L_x_29026:
[----:B------:R-:W-:Y:S05]  /*1cd80*/  BSYNC.RECONVERGENT B0 ;  /* 0x0000000000007941 */ /* 0x000fea0003800200 */
.L_x_29025:
        /* <DEDUP_REMOVED lines=10> */
.L_x_29145:
[----:B------:R-:W-:Y:S05]  /*1ce30*/  BSYNC.RECONVERGENT B1 ;  /* 0x0000000000017941 */ /* 0x000fea0003800200 */
.L_x_29144:
        /* <DEDUP_REMOVED lines=29> */
.L_x_29152:
        /* <DEDUP_REMOVED lines=13> */
.L_x_29154:
[----:B------:R-:W-:Y:S05]  /*1d0e0*/  BSYNC.RECONVERGENT B4 ;  /* 0x0000000000047941 */ /* 0x000fea0003800200 */
.L_x_29153:
        /* <DEDUP_REMOVED lines=60> */
.L_x_29151:
[----:B------:R-:W-:Y:S05]  /*1d4b0*/  BSYNC.RECONVERGENT B3 ;  /* 0x0000000000037941 */ /* 0x000fea0003800200 */
.L_x_29150:
        /* <DEDUP_REMOVED lines=10> */
.L_x_29149:
[----:B------:R-:W-:Y:S05]  /*1d560*/  BSYNC.RECONVERGENT B2 ;  /* 0x0000000000027941 */ /* 0x000fea0003800200 */
.L_x_29148:
        /* <DEDUP_REMOVED lines=20> */
.L_x_29159:
        /* <DEDUP_REMOVED lines=13> */
.L_x_29161:
[----:B------:R-:W-:Y:S05]  /*1d780*/  BSYNC.RECONVERGENT B4 ;  /* 0x0000000000047941 */ /* 0x000fea0003800200 */
.L_x_29160:
        /* <DEDUP_REMOVED lines=61> */
.L_x_29158:
[----:B------:R-:W-:Y:S05]  /*1db60*/  BSYNC.RECONVERGENT B3 ;  /* 0x0000000000037941 */ /* 0x000fea0003800200 */
.L_x_29157:
        /* <DEDUP_REMOVED lines=11> */
.L_x_29156:
[----:B------:R-:W-:Y:S05]  /*1dc20*/  BSYNC.RECONVERGENT B2 ;  /* 0x0000000000027941 */ /* 0x000fea0003800200 */
.L_x_29155:
        /* <DEDUP_REMOVED lines=20> */
.L_x_29166:
        /* <DEDUP_REMOVED lines=13> */
.L_x_29168:
[----:B------:R-:W-:Y:S05]  /*1de40*/  BSYNC.RECONVERGENT B4 ;  /* 0x0000000000047941 */ /* 0x000fea0003800200 */
.L_x_29167:
        /* <DEDUP_REMOVED lines=61> */
.L_x_29165:
[----:B------:R-:W-:Y:S05]  /*1e220*/  BSYNC.RECONVERGENT B3 ;  /* 0x0000000000037941 */ /* 0x000fea0003800200 */
.L_x_29164:
        /* <DEDUP_REMOVED lines=10> */
.L_x_29163:
[----:B------:R-:W-:Y:S05]  /*1e2d0*/  BSYNC.RECONVERGENT B2 ;  /* 0x0000000000027941 */ /* 0x000fea0003800200 */
.L_x_29162:
        /* <DEDUP_REMOVED lines=20> */
.L_x_29173:
        /* <DEDUP_REMOVED lines=13> */
.L_x_29175:
[----:B------:R-:W-:Y:S05]  /*1e4f0*/  BSYNC.RECONVERGENT B4 ;  /* 0x0000000000047941 */ /* 0x000fea0003800200 */
.L_x_29174:
        /* <DEDUP_REMOVED lines=61> */
.L_x_29172:
[----:B------:R-:W-:Y:S05]  /*1e8d0*/  BSYNC.RECONVERGENT B3 ;  /* 0x0000000000037941 */ /* 0x000fea0003800200 */
.L_x_29171:
        /* <DEDUP_REMOVED lines=11> */
.L_x_29170:
[----:B------:R-:W-:Y:S05]  /*1e990*/  BSYNC.RECONVERGENT B2 ;  /* 0x0000000000027941 */ /* 0x000fea0003800200 */
.L_x_29169:
        /* <DEDUP_REMOVED lines=20> */
.L_x_29180:
        /* <DEDUP_REMOVED lines=13> */
.L_x_29182:
[----:B------:R-:W-:Y:S05]  /*1ebb0*/  BSYNC.RECONVERGENT B4 ;  /* 0x0000000000047941 */ /* 0x000fea0003800200 */
.L_x_29181:
        /* <DEDUP_REMOVED lines=61> */
.L_x_29179:
[----:B------:R-:W-:Y:S05]  /*1ef90*/  BSYNC.RECONVERGENT B3 ;  /* 0x0000000000037941 */ /* 0x000fea0003800200 */
.L_x_29178:
        /* <DEDUP_REMOVED lines=10> */
.L_x_29177:
[----:B------:R-:W-:Y:S05]  /*1f040*/  BSYNC.RECONVERGENT B2 ;  /* 0x0000000000027941 */ /* 0x000fea0003800200 */
.L_x_29176:
        /* <DEDUP_REMOVED lines=20> */
.L_x_29187:
        /* <DEDUP_REMOVED lines=13> */
.L_x_29189:
[----:B------:R-:W-:Y:S05]  /*1f260*/  BSYNC.RECONVERGENT B4 ;  /* 0x0000000000047941 */ /* 0x000fea0003800200 */
.L_x_29188:
        /* <DEDUP_REMOVED lines=61> */
.L_x_29186:
[----:B------:R-:W-:Y:S05]  /*1f640*/  BSYNC.RECONVERGENT B3 ;  /* 0x0000000000037941 */ /* 0x000fea0003800200 */
.L_x_29185:
        /* <DEDUP_REMOVED lines=11> */
.L_x_29184:
[----:B------:R-:W-:Y:S05]  /*1f700*/  BSYNC.RECONVERGENT B2 ;  /* 0x0000000000027941 */ /* 0x000fea0003800200 */
.L_x_29183:
        /* <DEDUP_REMOVED lines=20> */
.L_x_29194:
        /* <DEDUP_REMOVED lines=13> */
.L_x_29196:
[----:B------:R-:W-:Y:S05]  /*1f920*/  BSYNC.RECONVERGENT B4 ;  /* 0x0000000000047941 */ /* 0x000fea0003800200 */
.L_x_29195:
        /* <DEDUP_REMOVED lines=61> */
.L_x_29193:
[----:B------:R-:W-:Y:S05]  /*1fd00*/  BSYNC.RECONVERGENT B3 ;  /* 0x0000000000037941 */ /* 0x000fea0003800200 */
.L_x_29192:
        /* <DEDUP_REMOVED lines=10> */
.L_x_29191:
[----:B------:R-:W-:Y:S05]  /*1fdb0*/  BSYNC.RECONVERGENT B2 ;  /* 0x0000000000027941 */ /* 0x000fea0003800200 */
.L_x_29190:
        /* <DEDUP_REMOVED lines=19> */
.L_x_29200:
        /* <DEDUP_REMOVED lines=13> */
.L_x_29202:
[----:B------:R-:W-:Y:S05]  /*1ffc0*/  BSYNC.RECONVERGENT B3 ;  /* 0x0000000000037941 */ /* 0x000fea0003800200 */
.L_x_29201:
        /* <DEDUP_REMOVED lines=61> */
.L_x_29199:
[----:B------:R-:W-:Y:S05]  /*203a0*/  BSYNC.RECONVERGENT B2 ;  /* 0x0000000000027941 */ /* 0x000fea0003800200 */
.L_x_29198:
        /* <DEDUP_REMOVED lines=12> */
.L_x_29147:
        /* <DEDUP_REMOVED lines=21> */
.L_x_29207:
        /* <DEDUP_REMOVED lines=13> */
.L_x_29209:
[----:B------:R-:W-:Y:S05]  /*20690*/  BSYNC.RECONVERGENT B4 ;  /* 0x0000000000047941 */ /* 0x000fea0003800200 */
.L_x_29208:
        /* <DEDUP_REMOVED lines=60> */
.L_x_29206:
[----:B------:R-:W-:Y:S05]  /*20a60*/  BSYNC.RECONVERGENT B3 ;  /* 0x0000000000037941 */ /* 0x000fea0003800200 */
.L_x_29205:
        /* <DEDUP_REMOVED lines=9> */
.L_x_29204:
[----:B------:R-:W-:Y:S05]  /*20b00*/  BSYNC.RECONVERGENT B2 ;  /* 0x0000000000027941 */ /* 0x000fea0003800200 */
.L_x_29203:
        /* <DEDUP_REMOVED lines=17> */
.L_x_29214:
        /* <DEDUP_REMOVED lines=13> */
.L_x_29216:
[----:B------:R-:W-:Y:S05]  /*20cf0*/  BSYNC.RECONVERGENT B4 ;  /* 0x0000000000047941 */ /* 0x000fea0003800200 */
.L_x_29215:
        /* <DEDUP_REMOVED lines=61> */
.L_x_29213:
[----:B------:R-:W-:Y:S05]  /*210d0*/  BSYNC.RECONVERGENT B3 ;  /* 0x0000000000037941 */ /* 0x000fea0003800200 */
.L_x_29212:
        /* <DEDUP_REMOVED lines=10> */
.L_x_29211:
[----:B------:R-:W-:Y:S05]  /*21180*/  BSYNC.RECONVERGENT B2 ;  /* 0x0000000000027941 */ /* 0x000fea0003800200 */
.L_x_29210:
        /* <DEDUP_REMOVED lines=17> */
.L_x_29221:
        /* <DEDUP_REMOVED lines=13> */
.L_x_29223:
[----:B------:R-:W-:Y:S05]  /*21370*/  BSYNC.RECONVERGENT B4 ;  /* 0x0000000000047941 */ /* 0x000fea0003800200 */
.L_x_29222:
        /* <DEDUP_REMOVED lines=61> */
.L_x_29220:
[----:B------:R-:W-:Y:S05]  /*21750*/  BSYNC.RECONVERGENT B3 ;  /* 0x0000000000037941 */ /* 0x000fea0003800200 */
.L_x_29219:
        /* <DEDUP_REMOVED lines=9> */
.L_x_29218:
[----:B------:R-:W-:Y:S05]  /*217f0*/  BSYNC.RECONVERGENT B2 ;  /* 0x0000000000027941 */ /* 0x000fea0003800200 */
.L_x_29217:
        /* <DEDUP_REMOVED lines=17> */
.L_x_29228:
        /* <DEDUP_REMOVED lines=13> */
.L_x_29230:
[----:B------:R-:W-:Y:S05]  /*219e0*/  BSYNC.RECONVERGENT B4 ;  /* 0x0000000000047941 */ /* 0x000fea0003800200 */
.L_x_29229:
        /* <DEDUP_REMOVED lines=61> */
.L_x_29227:
[----:B------:R-:W-:Y:S05]  /*21dc0*/  BSYNC.RECONVERGENT B3 ;  /* 0x0000000000037941 */ /* 0x000fea0003800200 */
.L_x_29226:
        /* <DEDUP_REMOVED lines=10> */
.L_x_29225:
[----:B------:R-:W-:Y:S05]  /*21e70*/  BSYNC.RECONVERGENT B2 ;  /* 0x0000000000027941 */ /* 0x000fea0003800200 */
.L_x_29224:
        /* <DEDUP_REMOVED lines=17> */
.L_x_29235:
        /* <DEDUP_REMOVED lines=13> */
.L_x_29237:
[----:B------:R-:W-:Y:S05]  /*22060*/  BSYNC.RECONVERGENT B4 ;  /* 0x0000000000047941 */ /* 0x000fea0003800200 */
.L_x_29236:
        /* <DEDUP_REMOVED lines=61> */
.L_x_29234:
[----:B------:R-:W-:Y:S05]  /*22440*/  BSYNC.RECONVERGENT B3 ;  /* 0x0000000000037941 */ /* 0x000fea0003800200 */
.L_x_29233:
        /* <DEDUP_REMOVED lines=9> */
.L_x_29232:
[----:B------:R-:W-:Y:S05]  /*224e0*/  BSYNC.RECONVERGENT B2 ;  /* 0x0000000000027941 */ /* 0x000fea0003800200 */
.L_x_29231:
        /* <DEDUP_REMOVED lines=17> */
.L_x_29242:
        /* <DEDUP_REMOVED lines=13> */
.L_x_29244:
[----:B------:R-:W-:Y:S05]  /*226d0*/  BSYNC.RECONVERGENT B4 ;  /* 0x0000000000047941 */ /* 0x000fea0003800200 */
.L_x_29243:
        /* <DEDUP_REMOVED lines=61> */
.L_x_29241:
[----:B------:R-:W-:Y:S05]  /*22ab0*/  BSYNC.RECONVERGENT B3 ;  /* 0x0000000000037941 */ /* 0x000fea0003800200 */
.L_x_29240:
        /* <DEDUP_REMOVED lines=10> */
.L_x_29239:
[----:B------:R-:W-:Y:S05]  /*22b60*/  BSYNC.RECONVERGENT B2 ;  /* 0x0000000000027941 */ /* 0x000fea0003800200 */
.L_x_29238:
        /* <DEDUP_REMOVED lines=17> */
.L_x_29249:
        /* <DEDUP_REMOVED lines=13> */
.L_x_29251:
[----:B------:R-:W-:Y:S05]  /*22d50*/  BSYNC.RECONVERGENT B4 ;  /* 0x0000000000047941 */ /* 0x000fea0003800200 */
.L_x_29250:
        /* <DEDUP_REMOVED lines=61> */
.L_x_29248:
[----:B------:R-:W-:Y:S05]  /*23130*/  BSYNC.RECONVERGENT B3 ;  /* 0x0000000000037941 */ /* 0x000fea0003800200 */
.L_x_29247:
        /* <DEDUP_REMOVED lines=9> */
.L_x_29246:
[----:B------:R-:W-:Y:S05]  /*231d0*/  BSYNC.RECONVERGENT B2 ;  /* 0x0000000000027941 */ /* 0x000fea0003800200 */
.L_x_29245:
        /* <DEDUP_REMOVED lines=16> */
.L_x_29254:
        /* <DEDUP_REMOVED lines=13> */
.L_x_29256:
[----:B------:R-:W-:Y:S05]  /*233b0*/  BSYNC.RECONVERGENT B3 ;  /* 0x0000000000037941 */ /* 0x000fea0003800200 */
.L_x_29255:
        /* <DEDUP_REMOVED lines=61> */
.L_x_29253:
[----:B------:R-:W-:Y:S05]  /*23790*/  BSYNC.RECONVERGENT B2 ;  /* 0x0000000000027941 */ /* 0x000fea0003800200 */
.L_x_29252:
        /* <DEDUP_REMOVED lines=10> */
.L_x_29197:
[----:B------:R-:W-:Y:S05]  /*23840*/  BSYNC.RECONVERGENT B1 ;  /* 0x0000000000017941 */ /* 0x000fea0003800200 */
.L_x_29146:
        /* <DEDUP_REMOVED lines=27> */
.L_x_29258:
[----:B------:R-:W-:Y:S05]  /*23a00*/  BSYNC.RECONVERGENT B1 ;  /* 0x0000000000017941 */ /* 0x000fea0003800200 */
.L_x_29257:
[----:B------:R-:W-:Y:S01]  /*23a10*/  VIADD R10, R10, 0x20 ;  /* 0x000000200a0a7836 */ /* 0x000fe20000000000 */
[----:B------:R-:W-:-:S07]  /*23a20*/  IADD3 R11, PT, PT, R11, 0x20, RZ ;  /* 0x000000200b0b7810 */ /* 0x000fce0007ffe0ff */
.L_x_29143:
[----:B------:R-:W-:Y:S05]  /*23a30*/  BSYNC.RECONVERGENT B0 ;  /* 0x0000000000007941 */ /* 0x000fea0003800200 */
.L_x_29142:
        /* <DEDUP_REMOVED lines=10> */
.L_x_29262:
[----:B------:R-:W-:Y:S05]  /*23ae0*/  BSYNC.RECONVERGENT B1 ;  /* 0x0000000000017941 */ /* 0x000fea0003800200 */
.L_x_29261:
        /* <DEDUP_REMOVED lines=29> */
.L_x_29269:
        /* <DEDUP_REMOVED lines=13> */
.L_x_29271:
[----:B------:R-:W-:Y:S05]  /*23d90*/  BSYNC.RECONVERGENT B4 ;  /* 0x0000000000047941 */ /* 0x000fea0003800200 */
.L_x_29270:
        /* <DEDUP_REMOVED lines=60> */
.L_x_29268:
[----:B------:R-:W-:Y:S05]  /*24160*/  BSYNC.RECONVERGENT B3 ;  /* 0x0000000000037941 */ /* 0x000fea0003800200 */
.L_x_29267:
        /* <DEDUP_REMOVED lines=10> */
.L_x_29266:
[----:B------:R-:W-:Y:S05]  /*24210*/  BSYNC.RECONVERGENT B2 ;  /* 0x0000000000027941 */ /* 0x000fea0003800200 */
.L_x_29265:
        /* <DEDUP_REMOVED lines=20> */
.L_x_29276:
        /* <DEDUP_REMOVED lines=13> */
.L_x_29278:
[----:B------:R-:W-:Y:S05]  /*24430*/  BSYNC.RECONVERGENT B4 ;  /* 0x0000000000047941 */ /* 0x000fea0003800200 */
.L_x_29277:
        /* <DEDUP_REMOVED lines=61> */
.L_x_29275:
[----:B------:R-:W-:Y:S05]  /*24810*/  BSYNC.RECONVERGENT B3 ;  /* 0x0000000000037941 */ /* 0x000fea0003800200 */
.L_x_29274:
        /* <DEDUP_REMOVED lines=11> */
.L_x_29273:
[----:B------:R-:W-:Y:S05]  /*248d0*/  BSYNC.RECONVERGENT B2 ;  /* 0x0000000000027941 */ /* 0x000fea0003800200 */
.L_x_29272:
        /* <DEDUP_REMOVED lines=20> */
.L_x_29283:
        /* <DEDUP_REMOVED lines=13> */
.L_x_29285:
[----:B------:R-:W-:Y:S05]  /*24af0*/  BSYNC.RECONVERGENT B4 ;  /* 0x0000000000047941 */ /* 0x000fea0003800200 */
.L_x_29284:
        /* <DEDUP_REMOVED lines=61> */
.L_x_29282:
[----:B------:R-:W-:Y:S05]  /*24ed0*/  BSYNC.RECONVERGENT B3 ;  /* 0x0000000000037941 */ /* 0x000fea0003800200 */
.L_x_29281:
        /* <DEDUP_REMOVED lines=10> */
.L_x_29280:
[----:B------:R-:W-:Y:S05]  /*24f80*/  BSYNC.RECONVERGENT B2 ;  /* 0x0000000000027941 */ /* 0x000fea0003800200 */
.L_x_29279:
        /* <DEDUP_REMOVED lines=20> */
.L_x_29290:
        /* <DEDUP_REMOVED lines=13> */
.L_x_29292:
[----:B------:R-:W-:Y:S05]  /*251a0*/  BSYNC.RECONVERGENT B4 ;  /* 0x0000000000047941 */ /* 0x000fea0003800200 */
.L_x_29291:
        /* <DEDUP_REMOVED lines=61> */
.L_x_29289:
[----:B------:R-:W-:Y:S05]  /*25580*/  BSYNC.RECONVERGENT B3 ;  /* 0x0000000000037941 */ /* 0x000fea0003800200 */
.L_x_29288:
        /* <DEDUP_REMOVED lines=11> */
.L_x_29287:
[----:B------:R-:W-:Y:S05]  /*25640*/  BSYNC.RECONVERGENT B2 ;  /* 0x0000000000027941 */ /* 0x000fea0003800200 */
.L_x_29286:
        /* <DEDUP_REMOVED lines=20> */
.L_x_29297:
        /* <DEDUP_REMOVED lines=13> */
.L_x_29299:
[----:B------:R-:W-:Y:S05]  /*25860*/  BSYNC.RECONVERGENT B4 ;  /* 0x0000000000047941 */ /* 0x000fea0003800200 */
.L_x_29298:
        /* <DEDUP_REMOVED lines=61> */
.L_x_29296:
[----:B------:R-:W-:Y:S05]  /*25c40*/  BSYNC.RECONVERGENT B3 ;  /* 0x0000000000037941 */ /* 0x000fea0003800200 */
.L_x_29295:
        /* <DEDUP_REMOVED lines=10> */
.L_x_29294:
[----:B------:R-:W-:Y:S05]  /*25cf0*/  BSYNC.RECONVERGENT B2 ;  /* 0x0000000000027941 */ /* 0x000fea0003800200 */
.L_x_29293:
        /* <DEDUP_REMOVED lines=20> */
.L_x_29304:
        /* <DEDUP_REMOVED lines=13> */
.L_x_29306:
[----:B------:R-:W-:Y:S05]  /*25f10*/  BSYNC.RECONVERGENT B4 ;  /* 0x0000000000047941 */ /* 0x000fea0003800200 */
.L_x_29305:
        /* <DEDUP_REMOVED lines=61> */
.L_x_29303:
[----:B------:R-:W-:Y:S05]  /*262f0*/  BSYNC.RECONVERGENT B3 ;  /* 0x0000000000037941 */ /* 0x000fea0003800200 */
.L_x_29302:
        /* <DEDUP_REMOVED lines=11> */
.L_x_29301:
[----:B------:R-:W-:Y:S05]  /*263b0*/  BSYNC.RECONVERGENT B2 ;  /* 0x0000000000027941 */ /* 0x000fea0003800200 */
.L_x_29300:
        /* <DEDUP_REMOVED lines=20> */
.L_x_29311:
        /* <DEDUP_REMOVED lines=13> */
.L_x_29313:
[----:B------:R-:W-:Y:S05]  /*265d0*/  BSYNC.RECONVERGENT B4 ;  /* 0x0000000000047941 */ /* 0x000fea0003800200 */
.L_x_29312:
        /* <DEDUP_REMOVED lines=61> */
.L_x_29310:
[----:B------:R-:W-:Y:S05]  /*269b0*/  BSYNC.RECONVERGENT B3 ;  /* 0x0000000000037941 */ /* 0x000fea0003800200 */
.L_x_29309:
        /* <DEDUP_REMOVED lines=10> */
.L_x_29308:
[----:B------:R-:W-:Y:S05]  /*26a60*/  BSYNC.RECONVERGENT B2 ;  /* 0x0000000000027941 */ /* 0x000fea0003800200 */
.L_x_29307:
        /* <DEDUP_REMOVED lines=19> */
.L_x_29317:
        /* <DEDUP_REMOVED lines=13> */
.L_x_29319:
[----:B------:R-:W-:Y:S05]  /*26c70*/  BSYNC.RECONVERGENT B3 ;  /* 0x0000000000037941 */ /* 0x000fea0003800200 */
.L_x_29318:
        /* <DEDUP_REMOVED lines=61> */
.L_x_29316:
[----:B------:R-:W-:Y:S05]  /*27050*/  BSYNC.RECONVERGENT B2 ;  /* 0x0000000000027941 */ /* 0x000fea0003800200 */
.L_x_29315:
        /* <DEDUP_REMOVED lines=12> */
.L_x_29264:
        /* <DEDUP_REMOVED lines=21> */
.L_x_29324:
        /* <DEDUP_REMOVED lines=13> */
.L_x_29326:
[----:B------:R-:W-:Y:S05]  /*27340*/  BSYNC.RECONVERGENT B4 ;  /* 0x0000000000047941 */ /* 0x000fea0003800200 */
.L_x_29325:
        /* <DEDUP_REMOVED lines=60> */
.L_x_29323:
[----:B------:R-:W-:Y:S05]  /*27710*/  BSYNC.RECONVERGENT B3 ;  /* 0x0000000000037941 */ /* 0x000fea0003800200 */
.L_x_29322:
        /* <DEDUP_REMOVED lines=9> */
.L_x_29321:
[----:B------:R-:W-:Y:S05]  /*277b0*/  BSYNC.RECONVERGENT B2 ;  /* 0x0000000000027941 */ /* 0x000fea0003800200 */
.L_x_29320:
        /* <DEDUP_REMOVED lines=17> */
.L_x_29331:
        /* <DEDUP_REMOVED lines=13> */
.L_x_29333:
[----:B------:R-:W-:Y:S05]  /*279a0*/  BSYNC.RECONVERGENT B4 ;  /* 0x0000000000047941 */ /* 0x000fea0003800200 */
.L_x_29332:
        /* <DEDUP_REMOVED lines=61> */
.L_x_29330:
[----:B------:R-:W-:Y:S05]  /*27d80*/  BSYNC.RECONVERGENT B3 ;  /* 0x0000000000037941 */ /* 0x000fea0003800200 */
.L_x_29329:
        /* <DEDUP_REMOVED lines=10> */
.L_x_29328:
[----:B------:R-:W-:Y:S05]  /*27e30*/  BSYNC.RECONVERGENT B2 ;  /* 0x0000000000027941 */ /* 0x000fea0003800200 */
.L_x_29327:
        /* <DEDUP_REMOVED lines=17> */
.L_x_29338:
        /* <DEDUP_REMOVED lines=13> */
.L_x_29340:
[----:B------:R-:W-:Y:S05]  /*28020*/  BSYNC.RECONVERGENT B4 ;  /* 0x0000000000047941 */ /* 0x000fea0003800200 */
.L_x_29339:
        /* <DEDUP_REMOVED lines=61> */
.L_x_29337:
[----:B------:R-:W-:Y:S05]  /*28400*/  BSYNC.RECONVERGENT B3 ;  /* 0x0000000000037941 */ /* 0x000fea0003800200 */
.L_x_29336:
        /* <DEDUP_REMOVED lines=9> */
.L_x_29335:
[----:B------:R-:W-:Y:S05]  /*284a0*/  BSYNC.RECONVERGENT B2 ;  /* 0x0000000000027941 */ /* 0x000fea0003800200 */
.L_x_29334:
        /* <DEDUP_REMOVED lines=17> */
.L_x_29345:
        /* <DEDUP_REMOVED lines=13> */
.L_x_29347:
[----:B------:R-:W-:Y:S05]  /*28690*/  BSYNC.RECONVERGENT B4 ;  /* 0x0000000000047941 */ /* 0x000fea0003800200 */
.L_x_29346:
        /* <DEDUP_REMOVED lines=61> */
.L_x_29344:
[----:B------:R-:W-:Y:S05]  /*28a70*/  BSYNC.RECONVERGENT B3 ;  /* 0x0000000000037941 */ /* 0x000fea0003800200 */
.L_x_29343:
        /* <DEDUP_REMOVED lines=10> */
.L_x_29342:
[----:B------:R-:W-:Y:S05]  /*28b20*/  BSYNC.RECONVERGENT B2 ;  /* 0x0000000000027941 */ /* 0x000fea0003800200 */
.L_x_29341:
        /* <DEDUP_REMOVED lines=17> */
.L_x_29352:
        /* <DEDUP_REMOVED lines=13> */
.L_x_29354:
[----:B------:R-:W-:Y:S05]  /*28d10*/  BSYNC.RECONVERGENT B4 ;  /* 0x0000000000047941 */ /* 0x000fea0003800200 */
.L_x_29353:
        /* <DEDUP_REMOVED lines=61> */
.L_x_29351:
[----:B------:R-:W-:Y:S05]  /*290f0*/  BSYNC.RECONVERGENT B3 ;  /* 0x0000000000037941 */ /* 0x000fea0003800200 */
.L_x_29350:
        /* <DEDUP_REMOVED lines=9> */
.L_x_29349:
[----:B------:R-:W-:Y:S05]  /*29190*/  BSYNC.RECONVERGENT B2 ;  /* 0x0000000000027941 */ /* 0x000fea0003800200 */
.L_x_29348:
        /* <DEDUP_REMOVED lines=17> */
.L_x_29359:
        /* <DEDUP_REMOVED lines=13> */
.L_x_29361:
[----:B------:R-:W-:Y:S05]  /*29380*/  BSYNC.RECONVERGENT B4 ;  /* 0x0000000000047941 */ /* 0x000fea0003800200 */
.L_x_29360:
        /* <DEDUP_REMOVED lines=61> */
.L_x_29358:
[----:B------:R-:W-:Y:S05]  /*29760*/  BSYNC.RECONVERGENT B3 ;  /* 0x0000000000037941 */ /* 0x000fea0003800200 */
.L_x_29357:
        /* <DEDUP_REMOVED lines=10> */
.L_x_29356:
[----:B------:R-:W-:Y:S05]  /*29810*/  BSYNC.RECONVERGENT B2 ;  /* 0x0000000000027941 */ /* 0x000fea0003800200 */
.L_x_29355:
        /* <DEDUP_REMOVED lines=17> */
.L_x_29366:
        /* <DEDUP_REMOVED lines=13> */
.L_x_29368:
[----:B------:R-:W-:Y:S05]  /*29a00*/  BSYNC.RECONVERGENT B4 ;  /* 0x0000000000047941 */ /* 0x000fea0003800200 */
.L_x_29367:
        /* <DEDUP_REMOVED lines=61> */
.L_x_29365:
[----:B------:R-:W-:Y:S05]  /*29de0*/  BSYNC.RECONVERGENT B3 ;  /* 0x0000000000037941 */ /* 0x000fea0003800200 */
.L_x_29364:
        /* <DEDUP_REMOVED lines=9> */
.L_x_29363:
[----:B------:R-:W-:Y:S05]  /*29e80*/  BSYNC.RECONVERGENT B2 ;  /* 0x0000000000027941 */ /* 0x000fea0003800200 */
.L_x_29362:
        /* <DEDUP_REMOVED lines=16> */
.L_x_29371:
        /* <DEDUP_REMOVED lines=13> */
.L_x_29373:
[----:B------:R-:W-:Y:S05]  /*2a060*/  BSYNC.RECONVERGENT B3 ;  /* 0x0000000000037941 */ /* 0x000fea0003800200 */
.L_x_29372:
        /* <DEDUP_REMOVED lines=61> */
.L_x_29370:
[----:B------:R-:W-:Y:S05]  /*2a440*/  BSYNC.RECONVERGENT B2 ;  /* 0x0000000000027941 */ /* 0x000fea0003800200 */
.L_x_29369:
        /* <DEDUP_REMOVED lines=10> */
.L_x_29314:
[----:B------:R-:W-:Y:S05]  /*2a4f0*/  BSYNC.RECONVERGENT B1 ;  /* 0x0000000000017941 */ /* 0x000fea0003800200 */
.L_x_29263:
        /* <DEDUP_REMOVED lines=27> */
.L_x_29375:
[----:B------:R-:W-:Y:S05]  /*2a6b0*/  BSYNC.RECONVERGENT B1 ;  /* 0x0000000000017941 */ /* 0x000fea0003800200 */
.L_x_29374:
[----:B------:R-:W-:Y:S01]  /*2a6c0*/  VIADD R10, R10, 0x20 ;  /* 0x000000200a0a7836 */ /* 0x000fe20000000000 */
[----:B------:R-:W-:-:S07]  /*2a6d0*/  IADD3 R11, PT, PT, R11, 0x20, RZ ;  /* 0x000000200b0b7810 */ /* 0x000fce0007ffe0ff */
.L_x_29260:
[----:B------:R-:W-:Y:S05]  /*2a6e0*/  BSYNC.RECONVERGENT B0 ;  /* 0x0000000000007941 */ /* 0x000fea0003800200 */
.L_x_29259:
        /* <DEDUP_REMOVED lines=10> */
.L_x_29379:
[----:B------:R-:W-:Y:S05]  /*2a790*/  BSYNC.RECONVERGENT B1 ;  /* 0x0000000000017941 */ /* 0x000fea0003800200 */
.L_x_29378:
        /* <DEDUP_REMOVED lines=29> */
.L_x_29386:
        /* <DEDUP_REMOVED lines=13> */
.L_x_29388:
[----:B------:R-:W-:Y:S05]  /*2aa40*/  BSYNC.RECONVERGENT B4 ;  /* 0x0000000000047941 */ /* 0x000fea0003800200 */
.L_x_29387:
        /* <DEDUP_REMOVED lines=60> */
.L_x_29385:
[----:B------:R-:W-:Y:S05]  /*2ae10*/  BSYNC.RECONVERGENT B3 ;  /* 0x0000000000037941 */ /* 0x000fea0003800200 */
.L_x_29384:
        /* <DEDUP_REMOVED lines=10> */
.L_x_29383:
[----:B------:R-:W-:Y:S05]  /*2aec0*/  BSYNC.RECONVERGENT B2 ;  /* 0x0000000000027941 */ /* 0x000fea0003800200 */
.L_x_29382:
        /* <DEDUP_REMOVED lines=20> */
.L_x_29393:
        /* <DEDUP_REMOVED lines=13> */
.L_x_29395:
[----:B------:R-:W-:Y:S05]  /*2b0e0*/  BSYNC.RECONVERGENT B4 ;  /* 0x0000000000047941 */ /* 0x000fea0003800200 */
.L_x_29394:
        /* <DEDUP_REMOVED lines=61> */
.L_x_29392:
[----:B------:R-:W-:Y:S05]  /*2b4c0*/  BSYNC.RECONVERGENT B3 ;  /* 0x0000000000037941 */ /* 0x000fea0003800200 */
.L_x_29391:
        /* <DEDUP_REMOVED lines=11> */
.L_x_29390:
[----:B------:R-:W-:Y:S05]  /*2b580*/  BSYNC.RECONVERGENT B2 ;  /* 0x0000000000027941 */ /* 0x000fea0003800200 */
.L_x_29389:
        /* <DEDUP_REMOVED lines=20> */
.L_x_29400:
        /* <DEDUP_REMOVED lines=13> */
.L_x_29402:
[----:B------:R-:W-:Y:S05]  /*2b7a0*/  BSYNC.RECONVERGENT B4 ;  /* 0x0000000000047941 */ /* 0x000fea0003800200 */
.L_x_29401:
        /* <DEDUP_REMOVED lines=61> */
.L_x_29399:
[----:B------:R-:W-:Y:S05]  /*2bb80*/  BSYNC.RECONVERGENT B3 ;  /* 0x0000000000037941 */ /* 0x000fea0003800200 */
.L_x_29398:
        /* <DEDUP_REMOVED lines=10> */
.L_x_29397:
[----:B------:R-:W-:Y:S05]  /*2bc30*/  BSYNC.RECONVERGENT B2 ;  /* 0x0000000000027941 */ /* 0x000fea0003800200 */
.L_x_29396:
        /* <DEDUP_REMOVED lines=20> */
.L_x_29407:
        /* <DEDUP_REMOVED lines=13> */
.L_x_29409:
[----:B------:R-:W-:Y:S05]  /*2be50*/  BSYNC.RECONVERGENT B4 ;  /* 0x0000000000047941 */ /* 0x000fea0003800200 */
.L_x_29408:
        /* <DEDUP_REMOVED lines=61> */
.L_x_29406:
[----:B------:R-:W-:Y:S05]  /*2c230*/  BSYNC.RECONVERGENT B3 ;  /* 0x0000000000037941 */ /* 0x000fea0003800200 */
.L_x_29405:
        /* <DEDUP_REMOVED lines=11> */
.L_x_29404:
[----:B------:R-:W-:Y:S05]  /*2c2f0*/  BSYNC.RECONVERGENT B2 ;  /* 0x0000000000027941 */ /* 0x000fea0003800200 */
.L_x_29403:
        /* <DEDUP_REMOVED lines=20> */
.L_x_29414:
        /* <DEDUP_REMOVED lines=13> */
.L_x_29416:
[----:B------:R-:W-:Y:S05]  /*2c510*/  BSYNC.RECONVERGENT B4 ;  /* 0x0000000000047941 */ /* 0x000fea0003800200 */
.L_x_29415:
        /* <DEDUP_REMOVED lines=61> */
.L_x_29413:
[----:B------:R-:W-:Y:S05]  /*2c8f0*/  BSYNC.RECONVERGENT B3 ;  /* 0x0000000000037941 */ /* 0x000fea0003800200 */
.L_x_29412:
        /* <DEDUP_REMOVED lines=10> */
.L_x_29411:
[----:B------:R-:W-:Y:S05]  /*2c9a0*/  BSYNC.RECONVERGENT B2 ;  /* 0x0000000000027941 */ /* 0x000fea0003800200 */
.L_x_29410:
        /* <DEDUP_REMOVED lines=20> */
.L_x_29421:
        /* <DEDUP_REMOVED lines=13> */
.L_x_29423:
[----:B------:R-:W-:Y:S05]  /*2cbc0*/  BSYNC.RECONVERGENT B4 ;  /* 0x0000000000047941 */ /* 0x000fea0003800200 */
.L_x_29422:
        /* <DEDUP_REMOVED lines=61> */
.L_x_29420:
[----:B------:R-:W-:Y:S05]  /*2cfa0*/  BSYNC.RECONVERGENT B3 ;  /* 0x0000000000037941 */ /* 0x000fea0003800200 */
.L_x_29419:
        /* <DEDUP_REMOVED lines=11> */
.L_x_29418:
[----:B------:R-:W-:Y:S05]  /*2d060*/  BSYNC.RECONVERGENT B2 ;  /* 0x0000000000027941 */ /* 0x000fea0003800200 */
.L_x_29417:
        /* <DEDUP_REMOVED lines=20> */
.L_x_29428:
        /* <DEDUP_REMOVED lines=13> */
.L_x_29430:
[----:B------:R-:W-:Y:S05]  /*2d280*/  BSYNC.RECONVERGENT B4 ;  /* 0x0000000000047941 */ /* 0x000fea0003800200 */
.L_x_29429:
        /* <DEDUP_REMOVED lines=61> */
.L_x_29427:
[----:B------:R-:W-:Y:S05]  /*2d660*/  BSYNC.RECONVERGENT B3 ;  /* 0x0000000000037941 */ /* 0x000fea0003800200 */
.L_x_29426:
        /* <DEDUP_REMOVED lines=10> */
.L_x_29425:
[----:B------:R-:W-:Y:S05]  /*2d710*/  BSYNC.RECONVERGENT B2 ;  /* 0x0000000000027941 */ /* 0x000fea0003800200 */
.L_x_29424:
        /* <DEDUP_REMOVED lines=19> */
.L_x_29434:
        /* <DEDUP_REMOVED lines=13> */
.L_x_29436:
[----:B------:R-:W-:Y:S05]  /*2d920*/  BSYNC.RECONVERGENT B3 ;  /* 0x0000000000037941 */ /* 0x000fea0003800200 */
.L_x_29435:
        /* <DEDUP_REMOVED lines=61> */
.L_x_29433:
[----:B------:R-:W-:Y:S05]  /*2dd00*/  BSYNC.RECONVERGENT B2 ;  /* 0x0000000000027941 */ /* 0x000fea0003800200 */
.L_x_29432:
        /* <DEDUP_REMOVED lines=12> */
.L_x_29381:
        /* <DEDUP_REMOVED lines=21> */
.L_x_29441:
        /* <DEDUP_REMOVED lines=13> */
.L_x_29443:
[----:B------:R-:W-:Y:S05]  /*2dff0*/  BSYNC.RECONVERGENT B4 ;  /* 0x0000000000047941 */ /* 0x000fea0003800200 */
.L_x_29442:
        /* <DEDUP_REMOVED lines=60> */
.L_x_29440:
[----:B------:R-:W-:Y:S05]  /*2e3c0*/  BSYNC.RECONVERGENT B3 ;  /* 0x0000000000037941 */ /* 0x000fea0003800200 */
.L_x_29439:
        /* <DEDUP_REMOVED lines=9> */
.L_x_29438:
[----:B------:R-:W-:Y:S05]  /*2e460*/  BSYNC.RECONVERGENT B2 ;  /* 0x0000000000027941 */ /* 0x000fea0003800200 */
.L_x_29437:
        /* <DEDUP_REMOVED lines=17> */
.L_x_29448:
        /* <DEDUP_REMOVED lines=13> */
.L_x_29450:
[----:B------:R-:W-:Y:S05]  /*2e650*/  BSYNC.RECONVERGENT B4 ;  /* 0x0000000000047941 */ /* 0x000fea0003800200 */
.L_x_29449:
        /* <DEDUP_REMOVED lines=61> */
.L_x_29447:
[----:B------:R-:W-:Y:S05]  /*2ea30*/  BSYNC.RECONVERGENT B3 ;  /* 0x0000000000037941 */ /* 0x000fea0003800200 */
.L_x_29446:
        /* <DEDUP_REMOVED lines=10> */
.L_x_29445:
[----:B------:R-:W-:Y:S05]  /*2eae0*/  BSYNC.RECONVERGENT B2 ;  /* 0x0000000000027941 */ /* 0x000fea0003800200 */
.L_x_29444:
        /* <DEDUP_REMOVED lines=17> */
.L_x_29455:
        /* <DEDUP_REMOVED lines=13> */
.L_x_29457:
[----:B------:R-:W-:Y:S05]  /*2ecd0*/  BSYNC.RECONVERGENT B4 ;  /* 0x0000000000047941 */ /* 0x000fea0003800200 */
.L_x_29456:
        /* <DEDUP_REMOVED lines=61> */
.L_x_29454:
[----:B------:R-:W-:Y:S05]  /*2f0b0*/  BSYNC.RECONVERGENT B3 ;  /* 0x0000000000037941 */ /* 0x000fea0003800200 */
.L_x_29453:
        /* <DEDUP_REMOVED lines=9> */
.L_x_29452:
[----:B------:R-:W-:Y:S05]  /*2f150*/  BSYNC.RECONVERGENT B2 ;  /* 0x0000000000027941 */ /* 0x000fea0003800200 */
.L_x_29451:
        /* <DEDUP_REMOVED lines=17> */
.L_x_29462:
        /* <DEDUP_REMOVED lines=13> */
.L_x_29464:
[----:B------:R-:W-:Y:S05]  /*2f340*/  BSYNC.RECONVERGENT B4 ;  /* 0x0000000000047941 */ /* 0x000fea0003800200 */
.L_x_29463:
        /* <DEDUP_REMOVED lines=61> */
.L_x_29461:
[----:B------:R-:W-:Y:S05]  /*2f720*/  BSYNC.RECONVERGENT B3 ;  /* 0x0000000000037941 */ /* 0x000fea0003800200 */
.L_x_29460:
        /* <DEDUP_REMOVED lines=10> */
.L_x_29459:
[----:B------:R-:W-:Y:S05]  /*2f7d0*/  BSYNC.RECONVERGENT B2 ;  /* 0x0000000000027941 */ /* 0x000fea0003800200 */
.L_x_29458:
        /* <DEDUP_REMOVED lines=17> */
.L_x_29469:
        /* <DEDUP_REMOVED lines=13> */
.L_x_29471:
[----:B------:R-:W-:Y:S05]  /*2f9c0*/  BSYNC.RECONVERGENT B4 ;  /* 0x0000000000047941 */ /* 0x000fea0003800200 */
.L_x_29470:
        /* <DEDUP_REMOVED lines=61> */
.L_x_29468:
[----:B------:R-:W-:Y:S05]  /*2fda0*/  BSYNC.RECONVERGENT B3 ;  /* 0x0000000000037941 */ /* 0x000fea0003800200 */
.L_x_29467:
        /* <DEDUP_REMOVED lines=9> */
.L_x_29466:
[----:B------:R-:W-:Y:S05]  /*2fe40*/  BSYNC.RECONVERGENT B2 ;  /* 0x0000000000027941 */ /* 0x000fea0003800200 */
.L_x_29465:
        /* <DEDUP_REMOVED lines=17> */
.L_x_29476:
        /* <DEDUP_REMOVED lines=13> */
.L_x_29478:
[----:B------:R-:W-:Y:S05]  /*30030*/  BSYNC.RECONVERGENT B4 ;  /* 0x0000000000047941 */ /* 0x000fea0003800200 */
.L_x_29477:
        /* <DEDUP_REMOVED lines=61> */
.L_x_29475:
[----:B------:R-:W-:Y:S05]  /*30410*/  BSYNC.RECONVERGENT B3 ;  /* 0x0000000000037941 */ /* 0x000fea0003800200 */
.L_x_29474:
        /* <DEDUP_REMOVED lines=10> */
.L_x_29473:
[----:B------:R-:W-:Y:S05]  /*304c0*/  BSYNC.RECONVERGENT B2 ;  /* 0x0000000000027941 */ /* 0x000fea0003800200 */
.L_x_29472:
        /* <DEDUP_REMOVED lines=17> */
.L_x_29483:
        /* <DEDUP_REMOVED lines=13> */
.L_x_29485:
[----:B------:R-:W-:Y:S05]  /*306b0*/  BSYNC.RECONVERGENT B4 ;  /* 0x0000000000047941 */ /* 0x000fea0003800200 */
.L_x_29484:
        /* <DEDUP_REMOVED lines=61> */
.L_x_29482:
[----:B------:R-:W-:Y:S05]  /*30a90*/  BSYNC.RECONVERGENT B3 ;  /* 0x0000000000037941 */ /* 0x000fea0003800200 */
.L_x_29481:
        /* <DEDUP_REMOVED lines=9> */
.L_x_29480:
[----:B------:R-:W-:Y:S05]  /*30b30*/  BSYNC.RECONVERGENT B2 ;  /* 0x0000000000027941 */ /* 0x000fea0003800200 */
.L_x_29479:
        /* <DEDUP_REMOVED lines=16> */
.L_x_29488:
        /* <DEDUP_REMOVED lines=13> */
.L_x_29490:
[----:B------:R-:W-:Y:S05]  /*30d10*/  BSYNC.RECONVERGENT B3 ;  /* 0x0000000000037941 */ /* 0x000fea0003800200 */
.L_x_29489:
        /* <DEDUP_REMOVED lines=61> */
.L_x_29487:
[----:B------:R-:W-:Y:S05]  /*310f0*/  BSYNC.RECONVERGENT B2 ;  /* 0x0000000000027941 */ /* 0x000fea0003800200 */
.L_x_29486:
        /* <DEDUP_REMOVED lines=10> */
.L_x_29431:
[----:B------:R-:W-:Y:S05]  /*311a0*/  BSYNC.RECONVERGENT B1 ;  /* 0x0000000000017941 */ /* 0x000fea0003800200 */
.L_x_29380:
        /* <DEDUP_REMOVED lines=27> */
.L_x_29492:
[----:B------:R-:W-:Y:S05]  /*31360*/  BSYNC.RECONVERGENT B1 ;  /* 0x0000000000017941 */ /* 0x000fea0003800200 */
.L_x_29491:
[----:B------:R-:W-:Y:S01]  /*31370*/  VIADD R10, R10, 0x20 ;  /* 0x000000200a0a7836 */ /* 0x000fe20000000000 */
[----:B------:R-:W-:-:S07]  /*31380*/  IADD3 R11, PT, PT, R11, 0x20, RZ ;  /* 0x000000200b0b7810 */ /* 0x000fce0007ffe0ff */
.L_x_29377:
[----:B------:R-:W-:Y:S05]  /*31390*/  BSYNC.RECONVERGENT B0 ;  /* 0x0000000000007941 */ /* 0x000fea0003800200 */
.L_x_29376:
        /* <DEDUP_REMOVED lines=10> */
.L_x_29496:
[----:B------:R-:W-:Y:S05]  /*31440*/  BSYNC.RECONVERGENT B1 ;  /* 0x0000000000017941 */ /* 0x000fea0003800200 */
.L_x_29495:
        /* <DEDUP_REMOVED lines=29> */
.L_x_29503:
        /* <DEDUP_REMOVED lines=13> */
.L_x_29505:
[----:B------:R-:W-:Y:S05]  /*316f0*/  BSYNC.RECONVERGENT B4 ;  /* 0x0000000000047941 */ /* 0x000fea0003800200 */
.L_x_29504:
        /* <DEDUP_REMOVED lines=60> */
.L_x_29502:
[----:B------:R-:W-:Y:S05]  /*31ac0*/  BSYNC.RECONVERGENT B3 ;  /* 0x0000000000037941 */ /* 0x000fea0003800200 */
.L_x_29501:
        /* <DEDUP_REMOVED lines=10> */
.L_x_29500:
[----:B------:R-:W-:Y:S05]  /*31b70*/  BSYNC.RECONVERGENT B2 ;  /* 0x0000000000027941 */ /* 0x000fea0003800200 */
.L_x_29499:
        /* <DEDUP_REMOVED lines=20> */
.L_x_29510:
        /* <DEDUP_REMOVED lines=13> */
.L_x_29512:
[----:B------:R-:W-:Y:S05]  /*31d90*/  BSYNC.RECONVERGENT B4 ;  /* 0x0000000000047941 */ /* 0x000fea0003800200 */
.L_x_29511:
        /* <DEDUP_REMOVED lines=61> */
.L_x_29509:
[----:B------:R-:W-:Y:S05]  /*32170*/  BSYNC.RECONVERGENT B3 ;  /* 0x0000000000037941 */ /* 0x000fea0003800200 */
.L_x_29508:
        /* <DEDUP_REMOVED lines=11> */
.L_x_29507:
[----:B------:R-:W-:Y:S05]  /*32230*/  BSYNC.RECONVERGENT B2 ;  /* 0x0000000000027941 */ /* 0x000fea0003800200 */
.L_x_29506:
        /* <DEDUP_REMOVED lines=20> */
.L_x_29517:
        /* <DEDUP_REMOVED lines=13> */
.L_x_29519:
[----:B------:R-:W-:Y:S05]  /*32450*/  BSYNC.RECONVERGENT B4 ;  /* 0x0000000000047941 */ /* 0x000fea0003800200 */
.L_x_29518:
        /* <DEDUP_REMOVED lines=61> */
.L_x_29516:
[----:B------:R-:W-:Y:S05]  /*32830*/  BSYNC.RECONVERGENT B3 ;  /* 0x0000000000037941 */ /* 0x000fea0003800200 */
.L_x_29515:
        /* <DEDUP_REMOVED lines=10> */
.L_x_29514:
[----:B------:R-:W-:Y:S05]  /*328e0*/  BSYNC.RECONVERGENT B2 ;  /* 0x0000000000027941 */ /* 0x000fea0003800200 */
.L_x_29513:
        /* <DEDUP_REMOVED lines=20> */
.L_x_29524:
        /* <DEDUP_REMOVED lines=13> */
.L_x_29526:
[----:B------:R-:W-:Y:S05]  /*32b00*/  BSYNC.RECONVERGENT B4 ;  /* 0x0000000000047941 */ /* 0x000fea0003800200 */
.L_x_29525:
        /* <DEDUP_REMOVED lines=61> */
.L_x_29523:
[----:B------:R-:W-:Y:S05]  /*32ee0*/  BSYNC.RECONVERGENT B3 ;  /* 0x0000000000037941 */ /* 0x000fea0003800200 */
.L_x_29522:
        /* <DEDUP_REMOVED lines=11> */
.L_x_29521:
[----:B------:R-:W-:Y:S05]  /*32fa0*/  BSYNC.RECONVERGENT B2 ;  /* 0x0000000000027941 */ /* 0x000fea0003800200 */
.L_x_29520:
        /* <DEDUP_REMOVED lines=20> */
.L_x_29531:
        /* <DEDUP_REMOVED lines=13> */
.L_x_29533:
[----:B------:R-:W-:Y:S05]  /*331c0*/  BSYNC.RECONVERGENT B4 ;  /* 0x0000000000047941 */ /* 0x000fea0003800200 */
.L_x_29532:
        /* <DEDUP_REMOVED lines=61> */
.L_x_29530:
[----:B------:R-:W-:Y:S05]  /*335a0*/  BSYNC.RECONVERGENT B3 ;  /* 0x0000000000037941 */ /* 0x000fea0003800200 */
.L_x_29529:
        /* <DEDUP_REMOVED lines=10> */
.L_x_29528:
[----:B------:R-:W-:Y:S05]  /*33650*/  BSYNC.RECONVERGENT B2 ;  /* 0x0000000000027941 */ /* 0x000fea0003800200 */
.L_x_29527:
        /* <DEDUP_REMOVED lines=20> */
.L_x_29538:
        /* <DEDUP_REMOVED lines=13> */
.L_x_29540:
[----:B------:R-:W-:Y:S05]  /*33870*/  BSYNC.RECONVERGENT B4 ;  /* 0x0000000000047941 */ /* 0x000fea0003800200 */
.L_x_29539:
        /* <DEDUP_REMOVED lines=61> */
.L_x_29537:
[----:B------:R-:W-:Y:S05]  /*33c50*/  BSYNC.RECONVERGENT B3 ;  /* 0x0000000000037941 */ /* 0x000fea0003800200 */
.L_x_29536:
        /* <DEDUP_REMOVED lines=11> */
.L_x_29535:
[----:B------:R-:W-:Y:S05]  /*33d10*/  BSYNC.RECONVERGENT B2 ;  /* 0x0000000000027941 */ /* 0x000fea0003800200 */
.L_x_29534:
        /* <DEDUP_REMOVED lines=20> */
.L_x_29545:
        /* <DEDUP_REMOVED lines=13> */
.L_x_29547:
[----:B------:R-:W-:Y:S05]  /*33f30*/  BSYNC.RECONVERGENT B4 ;  /* 0x0000000000047941 */ /* 0x000fea0003800200 */
.L_x_29546:
        /* <DEDUP_REMOVED lines=61> */
.L_x_29544:
[----:B------:R-:W-:Y:S05]  /*34310*/  BSYNC.RECONVERGENT B3 ;  /* 0x0000000000037941 */ /* 0x000fea0003800200 */
.L_x_29543:
        /* <DEDUP_REMOVED lines=10> */
.L_x_29542:
[----:B------:R-:W-:Y:S05]  /*343c0*/  BSYNC.RECONVERGENT B2 ;  /* 0x0000000000027941 */ /* 0x000fea0003800200 */
.L_x_29541:
        /* <DEDUP_REMOVED lines=19> */
.L_x_29551:
        /* <DEDUP_REMOVED lines=13> */
.L_x_29553:
[----:B------:R-:W-:Y:S05]  /*345d0*/  BSYNC.RECONVERGENT B3 ;  /* 0x0000000000037941 */ /* 0x000fea0003800200 */
.L_x_29552:
        /* <DEDUP_REMOVED lines=61> */
.L_x_29550:
[----:B------:R-:W-:Y:S05]  /*349b0*/  BSYNC.RECONVERGENT B2 ;  /* 0x0000000000027941 */ /* 0x000fea0003800200 */
.L_x_29549:
        /* <DEDUP_REMOVED lines=12> */
.L_x_29498:
        /* <DEDUP_REMOVED lines=21> */
.L_x_29558:
        /* <DEDUP_REMOVED lines=13> */
.L_x_29560:
[----:B------:R-:W-:Y:S05]  /*34ca0*/  BSYNC.RECONVERGENT B4 ;  /* 0x0000000000047941 */ /* 0x000fea0003800200 */
.L_x_29559:
        /* <DEDUP_REMOVED lines=60> */
.L_x_29557:
[----:B------:R-:W-:Y:S05]  /*35070*/  BSYNC.RECONVERGENT B3 ;  /* 0x0000000000037941 */ /* 0x000fea0003800200 */
.L_x_29556:
        /* <DEDUP_REMOVED lines=9> */
.L_x_29555:
[----:B------:R-:W-:Y:S05]  /*35110*/  BSYNC.RECONVERGENT B2 ;  /* 0x0000000000027941 */ /* 0x000fea0003800200 */
.L_x_29554:
        /* <DEDUP_REMOVED lines=17> */
.L_x_29565:
        /* <DEDUP_REMOVED lines=13> */
.L_x_29567:
[----:B------:R-:W-:Y:S05]  /*35300*/  BSYNC.RECONVERGENT B4 ;  /* 0x0000000000047941 */ /* 0x000fea0003800200 */
.L_x_29566:
        /* <DEDUP_REMOVED lines=61> */
.L_x_29564:
[----:B------:R-:W-:Y:S05]  /*356e0*/  BSYNC.RECONVERGENT B3 ;  /* 0x0000000000037941 */ /* 0x000fea0003800200 */
.L_x_29563:
        /* <DEDUP_REMOVED lines=10> */
.L_x_29562:
[----:B------:R-:W-:Y:S05]  /*35790*/  BSYNC.RECONVERGENT B2 ;  /* 0x0000000000027941 */ /* 0x000fea0003800200 */
.L_x_29561:
        /* <DEDUP_REMOVED lines=17> */
.L_x_29572:
        /* <DEDUP_REMOVED lines=13> */
.L_x_29574:
[----:B------:R-:W-:Y:S05]  /*35980*/  BSYNC.RECONVERGENT B4 ;  /* 0x0000000000047941 */ /* 0x000fea0003800200 */
.L_x_29573:
        /* <DEDUP_REMOVED lines=61> */
.L_x_29571:
[----:B------:R-:W-:Y:S05]  /*35d60*/  BSYNC.RECONVERGENT B3 ;  /* 0x0000000000037941 */ /* 0x000fea0003800200 */
.L_x_29570:
        /* <DEDUP_REMOVED lines=9> */
.L_x_29569:
[----:B------:R-:W-:Y:S05]  /*35e00*/  BSYNC.RECONVERGENT B2 ;  /* 0x0000000000027941 */ /* 0x000fea0003800200 */
.L_x_29568:
        /* <DEDUP_REMOVED lines=17> */
.L_x_29579:
        /* <DEDUP_REMOVED lines=13> */
.L_x_29581:
[----:B------:R-:W-:Y:S05]  /*35ff0*/  BSYNC.RECONVERGENT B4 ;  /* 0x0000000000047941 */ /* 0x000fea0003800200 */
.L_x_29580:
        /* <DEDUP_REMOVED lines=61> */
.L_x_29578:
[----:B------:R-:W-:Y:S05]  /*363d0*/  BSYNC.RECONVERGENT B3 ;  /* 0x0000000000037941 */ /* 0x000fea0003800200 */
.L_x_29577:
        /* <DEDUP_REMOVED lines=10> */
.L_x_29576:
[----:B------:R-:W-:Y:S05]  /*36480*/  BSYNC.RECONVERGENT B2 ;  /* 0x0000000000027941 */ /* 0x000fea0003800200 */
.L_x_29575:
        /* <DEDUP_REMOVED lines=17> */
.L_x_29586:
        /* <DEDUP_REMOVED lines=13> */
.L_x_29588:
[----:B------:R-:W-:Y:S05]  /*36670*/  BSYNC.RECONVERGENT B4 ;  /* 0x0000000000047941 */ /* 0x000fea0003800200 */
.L_x_29587:
        /* <DEDUP_REMOVED lines=61> */
.L_x_29585:
[----:B------:R-:W-:Y:S05]  /*36a50*/  BSYNC.RECONVERGENT B3 ;  /* 0x0000000000037941 */ /* 0x000fea0003800200 */
.L_x_29584:
        /* <DEDUP_REMOVED lines=9> */
.L_x_29583:
[----:B------:R-:W-:Y:S05]  /*36af0*/  BSYNC.RECONVERGENT B2 ;  /* 0x0000000000027941 */ /* 0x000fea0003800200 */
.L_x_29582:
        /* <DEDUP_REMOVED lines=17> */
.L_x_29593:
        /* <DEDUP_REMOVED lines=13> */
.L_x_29595:
[----:B------:R-:W-:Y:S05]  /*36ce0*/  BSYNC.RECONVERGENT B4 ;  /* 0x0000000000047941 */ /* 0x000fea0003800200 */
.L_x_29594:
        /* <DEDUP_REMOVED lines=61> */
.L_x_29592:
[----:B------:R-:W-:Y:S05]  /*370c0*/  BSYNC.RECONVERGENT B3 ;  /* 0x0000000000037941 */ /* 0x000fea0003800200 */
.L_x_29591:
        /* <DEDUP_REMOVED lines=10> */
.L_x_29590:
[----:B------:R-:W-:Y:S05]  /*37170*/  BSYNC.RECONVERGENT B2 ;  /* 0x0000000000027941 */ /* 0x000fea0003800200 */
.L_x_29589:
        /* <DEDUP_REMOVED lines=17> */
.L_x_29600:
        /* <DEDUP_REMOVED lines=13> */
.L_x_29602:
[----:B------:R-:W-:Y:S05]  /*37360*/  BSYNC.RECONVERGENT B4 ;  /* 0x0000000000047941 */ /* 0x000fea0003800200 */
.L_x_29601:
        /* <DEDUP_REMOVED lines=61> */
.L_x_29599:
[----:B------:R-:W-:Y:S05]  /*37740*/  BSYNC.RECONVERGENT B3 ;  /* 0x0000000000037941 */ /* 0x000fea0003800200 */
.L_x_29598:
        /* <DEDUP_REMOVED lines=9> */
.L_x_29597:
[----:B------:R-:W-:Y:S05]  /*377e0*/  BSYNC.RECONVERGENT B2 ;  /* 0x0000000000027941 */ /* 0x000fea0003800200 */
.L_x_29596:
        /* <DEDUP_REMOVED lines=16> */
.L_x_29605:
        /* <DEDUP_REMOVED lines=13> */
.L_x_29607:
[----:B------:R-:W-:Y:S05]  /*379c0*/  BSYNC.RECONVERGENT B3 ;  /* 0x0000000000037941 */ /* 0x000fea0003800200 */
.L_x_29606:
        /* <DEDUP_REMOVED lines=61> */
.L_x_29604:
[----:B------:R-:W-:Y:S05]  /*37da0*/  BSYNC.RECONVERGENT B2 ;  /* 0x0000000000027941 */ /* 0x000fea0003800200 */
.L_x_29603:
        /* <DEDUP_REMOVED lines=10> */
.L_x_29548:
[----:B------:R-:W-:Y:S05]  /*37e50*/  BSYNC.RECONVERGENT B1 ;  /* 0x0000000000017941 */ /* 0x000fea0003800200 */
.L_x_29497:
        /* <DEDUP_REMOVED lines=27> */
.L_x_29609:
[----:B------:R-:W-:Y:S05]  /*38010*/  BSYNC.RECONVERGENT B1 ;  /* 0x0000000000017941 */ /* 0x000fea0003800200 */
.L_x_29608:
[----:B------:R-:W-:Y:S01]  /*38020*/  VIADD R10, R10, 0x20 ;  /* 0x000000200a0a7836 */ /* 0x000fe20000000000 */
[----:B------:R-:W-:-:S07]  /*38030*/  IADD3 R11, PT, PT, R11, 0x20, RZ ;  /* 0x000000200b0b7810 */ /* 0x000fce0007ffe0ff */
.L_x_29494:
[----:B------:R-:W-:Y:S05]  /*38040*/  BSYNC.RECONVERGENT B0 ;  /* 0x0000000000007941 */ /* 0x000fea0003800200 */
.L_x_29493:
        /* <DEDUP_REMOVED lines=10> */
.L_x_29613:
[----:B------:R-:W-:Y:S05]  /*380f0*/  BSYNC.RECONVERGENT B1 ;  /* 0x0000000000017941 */ /* 0x000fea0003800200 */
.L_x_29612:
        /* <DEDUP_REMOVED lines=29> */
.L_x_29620:
        /* <DEDUP_REMOVED lines=13> */
.L_x_29622:
[----:B------:R-:W-:Y:S05]  /*383a0*/  BSYNC.RECONVERGENT B4 ;  /* 0x0000000000047941 */ /* 0x000fea0003800200 */
.L_x_29621:
        /* <DEDUP_REMOVED lines=60> */
.L_x_29619:
[----:B------:R-:W-:Y:S05]  /*38770*/  BSYNC.RECONVERGENT B3 ;  /* 0x0000000000037941 */ /* 0x000fea0003800200 */
.L_x_29618:
        /* <DEDUP_REMOVED lines=10> */
.L_x_29617:
[----:B------:R-:W-:Y:S05]  /*38820*/  BSYNC.RECONVERGENT B2 ;  /* 0x0000000000027941 */ /* 0x000fea0003800200 */
.L_x_29616:
        /* <DEDUP_REMOVED lines=20> */
.L_x_29627:
        /* <DEDUP_REMOVED lines=13> */
.L_x_29629:
[----:B------:R-:W-:Y:S05]  /*38a40*/  BSYNC.RECONVERGENT B4 ;  /* 0x0000000000047941 */ /* 0x000fea0003800200 */
.L_x_29628:
        /* <DEDUP_REMOVED lines=61> */
.L_x_29626:
[----:B------:R-:W-:Y:S05]  /*38e20*/  BSYNC.RECONVERGENT B3 ;  /* 0x0000000000037941 */ /* 0x000fea0003800200 */
.L_x_29625:
        /* <DEDUP_REMOVED lines=11> */
.L_x_29624:
[----:B------:R-:W-:Y:S05]  /*38ee0*/  BSYNC.RECONVERGENT B2 ;  /* 0x0000000000027941 */ /* 0x000fea0003800200 */
.L_x_29623:
        /* <DEDUP_REMOVED lines=20> */
.L_x_29634:
        /* <DEDUP_REMOVED lines=13> */
.L_x_29636:
[----:B------:R-:W-:Y:S05]  /*39100*/  BSYNC.RECONVERGENT B4 ;  /* 0x0000000000047941 */ /* 0x000fea0003800200 */
.L_x_29635:
        /* <DEDUP_REMOVED lines=61> */
.L_x_29633:
[----:B------:R-:W-:Y:S05]  /*394e0*/  BSYNC.RECONVERGENT B3 ;  /* 0x0000000000037941 */ /* 0x000fea0003800200 */
.L_x_29632:
        /* <DEDUP_REMOVED lines=10> */
.L_x_29631:
[----:B------:R-:W-:Y:S05]  /*39590*/  BSYNC.RECONVERGENT B2 ;  /* 0x0000000000027941 */ /* 0x000fea0003800200 */
.L_x_29630:
        /* <DEDUP_REMOVED lines=20> */
.L_x_29641:
        /* <DEDUP_REMOVED lines=13> */
.L_x_29643:
[----:B------:R-:W-:Y:S05]  /*397b0*/  BSYNC.RECONVERGENT B4 ;  /* 0x0000000000047941 */ /* 0x000fea0003800200 */
.L_x_29642:
        /* <DEDUP_REMOVED lines=61> */
.L_x_29640:
[----:B------:R-:W-:Y:S05]  /*39b90*/  BSYNC.RECONVERGENT B3 ;  /* 0x0000000000037941 */ /* 0x000fea0003800200 */
.L_x_29639:
        /* <DEDUP_REMOVED lines=11> */
.L_x_29638:
[----:B------:R-:W-:Y:S05]  /*39c50*/  BSYNC.RECONVERGENT B2 ;  /* 0x0000000000027941 */ /* 0x000fea0003800200 */
.L_x_29637:
        /* <DEDUP_REMOVED lines=20> */
.L_x_29648:
        /* <DEDUP_REMOVED lines=13> */
.L_x_29650:
[----:B------:R-:W-:Y:S05]  /*39e70*/  BSYNC.RECONVERGENT B4 ;  /* 0x0000000000047941 */ /* 0x000fea0003800200 */
.L_x_29649:
        /* <DEDUP_REMOVED lines=61> */
.L_x_29647:
[----:B------:R-:W-:Y:S05]  /*3a250*/  BSYNC.RECONVERGENT B3 ;  /* 0x0000000000037941 */ /* 0x000fea0003800200 */
.L_x_29646:
        /* <DEDUP_REMOVED lines=10> */
.L_x_29645:
[----:B------:R-:W-:Y:S05]  /*3a300*/  BSYNC.RECONVERGENT B2 ;  /* 0x0000000000027941 */ /* 0x000fea0003800200 */
.L_x_29644:
        /* <DEDUP_REMOVED lines=20> */
.L_x_29655:
        /* <DEDUP_REMOVED lines=13> */
.L_x_29657:
[----:B------:R-:W-:Y:S05]  /*3a520*/  BSYNC.RECONVERGENT B4 ;  /* 0x0000000000047941 */ /* 0x000fea0003800200 */
.L_x_29656:
        /* <DEDUP_REMOVED lines=61> */
.L_x_29654:
[----:B------:R-:W-:Y:S05]  /*3a900*/  BSYNC.RECONVERGENT B3 ;  /* 0x0000000000037941 */ /* 0x000fea0003800200 */
.L_x_29653:
        /* <DEDUP_REMOVED lines=11> */
.L_x_29652:
[----:B------:R-:W-:Y:S05]  /*3a9c0*/  BSYNC.RECONVERGENT B2 ;  /* 0x0000000000027941 */ /* 0x000fea0003800200 */
.L_x_29651:
        /* <DEDUP_REMOVED lines=20> */
.L_x_29662:
        /* <DEDUP_REMOVED lines=13> */
.L_x_29664:
[----:B------:R-:W-:Y:S05]  /*3abe0*/  BSYNC.RECONVERGENT B4 ;  /* 0x0000000000047941 */ /* 0x000fea0003800200 */
.L_x_29663:
        /* <DEDUP_REMOVED lines=61> */
.L_x_29661:
[----:B------:R-:W-:Y:S05]  /*3afc0*/  BSYNC.RECONVERGENT B3 ;  /* 0x0000000000037941 */ /* 0x000fea0003800200 */
.L_x_29660:
        /* <DEDUP_REMOVED lines=10> */
.L_x_29659:
[----:B------:R-:W-:Y:S05]  /*3b070*/  BSYNC.RECONVERGENT B2 ;  /* 0x0000000000027941 */ /* 0x000fea0003800200 */
.L_x_29658:
        /* <DEDUP_REMOVED lines=19> */
.L_x_29668:
        /* <DEDUP_REMOVED lines=13> */
.L_x_29670:
[----:B------:R-:W-:Y:S05]  /*3b280*/  BSYNC.RECONVERGENT B3 ;  /* 0x0000000000037941 */ /* 0x000fea0003800200 */
.L_x_29669:
        /* <DEDUP_REMOVED lines=61> */
.L_x_29667:
[----:B------:R-:W-:Y:S05]  /*3b660*/  BSYNC.RECONVERGENT B2 ;  /* 0x0000000000027941 */ /* 0x000fea0003800200 */
.L_x_29666:
        /* <DEDUP_REMOVED lines=12> */
.L_x_29615:
        /* <DEDUP_REMOVED lines=21> */
.L_x_29675:
        /* <DEDUP_REMOVED lines=13> */
.L_x_29677:
[----:B------:R-:W-:Y:S05]  /*3b950*/  BSYNC.RECONVERGENT B4 ;  /* 0x0000000000047941 */ /* 0x000fea0003800200 */
.L_x_29676:
        /* <DEDUP_REMOVED lines=60> */
.L_x_29674:
[----:B------:R-:W-:Y:S05]  /*3bd20*/  BSYNC.RECONVERGENT B3 ;  /* 0x0000000000037941 */ /* 0x000fea0003800200 */
.L_x_29673:
        /* <DEDUP_REMOVED lines=9> */
.L_x_29672:
[----:B------:R-:W-:Y:S05]  /*3bdc0*/  BSYNC.RECONVERGENT B2 ;  /* 0x0000000000027941 */ /* 0x000fea0003800200 */
.L_x_29671:
        /* <DEDUP_REMOVED lines=17> */
.L_x_29682:
        /* <DEDUP_REMOVED lines=13> */
.L_x_29684:
[----:B------:R-:W-:Y:S05]  /*3bfb0*/  BSYNC.RECONVERGENT B4 ;  /* 0x0000000000047941 */ /* 0x000fea0003800200 */
.L_x_29683:
        /* <DEDUP_REMOVED lines=61> */
.L_x_29681:
[----:B------:R-:W-:Y:S05]  /*3c390*/  BSYNC.RECONVERGENT B3 ;  /* 0x0000000000037941 */ /* 0x000fea0003800200 */
.L_x_29680:
        /* <DEDUP_REMOVED lines=10> */
.L_x_29679:
[----:B------:R-:W-:Y:S05]  /*3c440*/  BSYNC.RECONVERGENT B2 ;  /* 0x0000000000027941 */ /* 0x000fea0003800200 */
.L_x_29678:
        /* <DEDUP_REMOVED lines=17> */
.L_x_29689:
        /* <DEDUP_REMOVED lines=13> */
.L_x_29691:
[----:B------:R-:W-:Y:S05]  /*3c630*/  BSYNC.RECONVERGENT B4 ;  /* 0x0000000000047941 */ /* 0x000fea0003800200 */
.L_x_29690:
        /* <DEDUP_REMOVED lines=61> */
.L_x_29688:
[----:B------:R-:W-:Y:S05]  /*3ca10*/  BSYNC.RECONVERGENT B3 ;  /* 0x0000000000037941 */ /* 0x000fea0003800200 */
.L_x_29687:
        /* <DEDUP_REMOVED lines=9> */
.L_x_29686:
[----:B------:R-:W-:Y:S05]  /*3cab0*/  BSYNC.RECONVERGENT B2 ;  /* 0x0000000000027941 */ /* 0x000fea0003800200 */
.L_x_29685:
        /* <DEDUP_REMOVED lines=17> */
.L_x_29696:
        /* <DEDUP_REMOVED lines=13> */
.L_x_29698:
[----:B------:R-:W-:Y:S05]  /*3cca0*/  BSYNC.RECONVERGENT B4 ;  /* 0x0000000000047941 */ /* 0x000fea0003800200 */
.L_x_29697:
        /* <DEDUP_REMOVED lines=61> */
.L_x_29695:
[----:B------:R-:W-:Y:S05]  /*3d080*/  BSYNC.RECONVERGENT B3 ;  /* 0x0000000000037941 */ /* 0x000fea0003800200 */
.L_x_29694:
        /* <DEDUP_REMOVED lines=10> */
.L_x_29693:
[----:B------:R-:W-:Y:S05]  /*3d130*/  BSYNC.RECONVERGENT B2 ;  /* 0x0000000000027941 */ /* 0x000fea0003800200 */
.L_x_29692:
        /* <DEDUP_REMOVED lines=17> */
.L_x_29703:
        /* <DEDUP_REMOVED lines=13> */
.L_x_29705:
[----:B------:R-:W-:Y:S05]  /*3d320*/  BSYNC.RECONVERGENT B4 ;  /* 0x0000000000047941 */ /* 0x000fea0003800200 */
.L_x_29704:
        /* <DEDUP_REMOVED lines=61> */
.L_x_29702:
[----:B------:R-:W-:Y:S05]  /*3d700*/  BSYNC.RECONVERGENT B3 ;  /* 0x0000000000037941 */ /* 0x000fea0003800200 */
.L_x_29701:
        /* <DEDUP_REMOVED lines=9> */
.L_x_29700:
[----:B------:R-:W-:Y:S05]  /*3d7a0*/  BSYNC.RECONVERGENT B2 ;  /* 0x0000000000027941 */ /* 0x000fea0003800200 */
.L_x_29699:
        /* <DEDUP_REMOVED lines=17> */
.L_x_29710:
        /* <DEDUP_REMOVED lines=13> */
.L_x_29712:
[----:B------:R-:W-:Y:S05]  /*3d990*/  BSYNC.RECONVERGENT B4 ;  /* 0x0000000000047941 */ /* 0x000fea0003800200 */
.L_x_29711:
        /* <DEDUP_REMOVED lines=61> */
.L_x_29709:
[----:B------:R-:W-:Y:S05]  /*3dd70*/  BSYNC.RECONVERGENT B3 ;  /* 0x0000000000037941 */ /* 0x000fea0003800200 */
.L_x_29708:
        /* <DEDUP_REMOVED lines=10> */
.L_x_29707:
[----:B------:R-:W-:Y:S05]  /*3de20*/  BSYNC.RECONVERGENT B2 ;  /* 0x0000000000027941 */ /* 0x000fea0003800200 */
.L_x_29706:
        /* <DEDUP_REMOVED lines=17> */
.L_x_29717:
        /* <DEDUP_REMOVED lines=13> */
.L_x_29719:
[----:B------:R-:W-:Y:S05]  /*3e010*/  BSYNC.RECONVERGENT B4 ;  /* 0x0000000000047941 */ /* 0x000fea0003800200 */
.L_x_29718:
        /* <DEDUP_REMOVED lines=61> */
.L_x_29716:
[----:B------:R-:W-:Y:S05]  /*3e3f0*/  BSYNC.RECONVERGENT B3 ;  /* 0x0000000000037941 */ /* 0x000fea0003800200 */
.L_x_29715:
        /* <DEDUP_REMOVED lines=9> */
.L_x_29714:
[----:B------:R-:W-:Y:S05]  /*3e490*/  BSYNC.RECONVERGENT B2 ;  /* 0x0000000000027941 */ /* 0x000fea0003800200 */
.L_x_29713:
        /* <DEDUP_REMOVED lines=16> */
.L_x_29722:
        /* <DEDUP_REMOVED lines=13> */
.L_x_29724:
[----:B------:R-:W-:Y:S05]  /*3e670*/  BSYNC.RECONVERGENT B3 ;  /* 0x0000000000037941 */ /* 0x000fea0003800200 */
.L_x_29723:
        /* <DEDUP_REMOVED lines=61> */
.L_x_29721:
[----:B------:R-:W-:Y:S05]  /*3ea50*/  BSYNC.RECONVERGENT B2 ;  /* 0x0000000000027941 */ /* 0x000fea0003800200 */
.L_x_29720:
        /* <DEDUP_REMOVED lines=10> */
.L_x_29665:
[----:B------:R-:W-:Y:S05]  /*3eb00*/  BSYNC.RECONVERGENT B1 ;  /* 0x0000000000017941 */ /* 0x000fea0003800200 */
.L_x_29614:
        /* <DEDUP_REMOVED lines=27> */
.L_x_29726:
[----:B------:R-:W-:Y:S05]  /*3ecc0*/  BSYNC.RECONVERGENT B1 ;  /* 0x0000000000017941 */ /* 0x000fea0003800200 */
.L_x_29725:
[----:B------:R-:W-:Y:S01]  /*3ecd0*/  VIADD R10, R10, 0x20 ;  /* 0x000000200a0a7836 */ /* 0x000fe20000000000 */
[----:B------:R-:W-:-:S07]  /*3ece0*/  IADD3 R11, PT, PT, R11, 0x20, RZ ;  /* 0x000000200b0b7810 */ /* 0x000fce0007ffe0ff */
.L_x_29611:
[----:B------:R-:W-:Y:S05]  /*3ecf0*/  BSYNC.RECONVERGENT B0 ;  /* 0x0000000000007941 */ /* 0x000fea0003800200 */
.L_x_29610:
        /* <DEDUP_REMOVED lines=10> */
.L_x_29730:
[----:B------:R-:W-:Y:S05]  /*3eda0*/  BSYNC.RECONVERGENT B1 ;  /* 0x0000000000017941 */ /* 0x000fea0003800200 */
.L_x_29729:
        /* <DEDUP_REMOVED lines=10> */
[----:B-1----:R-:W-:Y:S01]  /*3ee50*/  @!P1 IMAD.MOV.U32 R210, RZ, RZ, R13 ;  /* 0x000000ffffd29224 */ /* 0x002fe200078e000d */
[----:B------:R-:W-:Y:S01]  /*3ee60*/  @!P1 MOV R12, R17 ;  /* 0x00000011000c9202 */ /* 0x000fe20000000f00 */
        /* <DEDUP_REMOVED lines=17> */
.L_x_29737:
        /* <DEDUP_REMOVED lines=13> */
.L_x_29739:
[----:B------:R-:W-:Y:S05]  /*3f050*/  BSYNC.RECONVERGENT B4 ;  /* 0x0000000000047941 */ /* 0x000fea0003800200 */
.L_x_29738:
[----:B0-----:R-:W-:Y:S01]  /*3f060*/  LOP3.LUT R188, R15, R191, R25, 0x96, !PT ;  /* 0x000000bf0fbc7212 */ /* 0x001fe200078e9619 */
        /* <DEDUP_REMOVED lines=57> */
[----:B------:R-:W-:Y:S02]  /*3f400*/  LOP3.LUT R18, R9, R18, R189, 0x96, !PT ;  /* 0x0000001209127212 */ /* 0x000fe400078e96bd */
[----:B------:R-:W-:-:S07]  /*3f410*/  MOV R9, R13 ;  /* 0x0000000d00097202 */ /* 0x000fce0000000f00 */
.L_x_29736:
[----:B------:R-:W-:Y:S05]  /*3f420*/  BSYNC.RECONVERGENT B3 ;  /* 0x0000000000037941 */ /* 0x000fea0003800200 */
.L_x_29735:
        /* <DEDUP_REMOVED lines=10> */
.L_x_29734:
[----:B------:R-:W-:Y:S05]  /*3f4d0*/  BSYNC.RECONVERGENT B2 ;  /* 0x0000000000027941 */ /* 0x000fea0003800200 */
.L_x_29733:
        /* <DEDUP_REMOVED lines=20> */
.L_x_29744:
[----:B------:R-:W-:Y:S01]  /*3f620*/  VIADD R20, R20, 0x1 ;  /* 0x0000000114147836 */ /* 0x000fe20000000000 */
[----:B------:R-:W-:Y:S03]  /*3f630*/  BSSY.RECONVERGENT B4, `(.L_x_29745) ;  /* 0x000000c000047945 */ /* 0x000fe60003800200 */
[C---:B0-----:R-:W-:Y:S01]  /*3f640*/  IMAD.WIDE.U32 R188, R20.reuse, -0x2daee0ad, RZ ;  /* 0xd2511f5314bc7825 */ /* 0x041fe200078e00ff */
        /* <DEDUP_REMOVED lines=10> */
.L_x_29746:
[----:B------:R-:W-:Y:S05]  /*3f6f0*/  BSYNC.RECONVERGENT B4 ;  /* 0x0000000000047941 */ /* 0x000fea0003800200 */
.L_x_29745:
        /* <DEDUP_REMOVED lines=61> */
.L_x_29743:
[----:B------:R-:W-:Y:S05]  /*3fad0*/  BSYNC.RECONVERGENT B3 ;  /* 0x0000000000037941 */ /* 0x000fea0003800200 */
.L_x_29742:
        /* <DEDUP_REMOVED lines=11> */
.L_x_29741:
[----:B------:R-:W-:Y:S05]  /*3fb90*/  BSYNC.RECONVERGENT B2 ;  /* 0x0000000000027941 */ /* 0x000fea0003800200 */
.L_x_29740:
        /* <DEDUP_REMOVED lines=20> */
.L_x_29751:
        /* <DEDUP_REMOVED lines=13> */
.L_x_29753:
[----:B------:R-:W-:Y:S05]  /*3fdb0*/  BSYNC.RECONVERGENT B4 ;  /* 0x0000000000047941 */ /* 0x000fea0003800200 */
.L_x_29752:
        /* <DEDUP_REMOVED lines=61> */
.L_x_29750:
[----:B------:R-:W-:Y:S05]  /*40190*/  BSYNC.RECONVERGENT B3 ;  /* 0x0000000000037941 */ /* 0x000fea0003800200 */
.L_x_29749:
        /* <DEDUP_REMOVED lines=10> */
.L_x_29748:
[----:B------:R-:W-:Y:S05]  /*40240*/  BSYNC.RECONVERGENT B2 ;  /* 0x0000000000027941 */ /* 0x000fea0003800200 */
.L_x_29747:
        /* <DEDUP_REMOVED lines=20> */
.L_x_29758:
        /* <DEDUP_REMOVED lines=13> */
.L_x_29760:
[----:B------:R-:W-:Y:S05]  /*40460*/  BSYNC.RECONVERGENT B4 ;  /* 0x0000000000047941 */ /* 0x000fea0003800200 */
.L_x_29759:
        /* <DEDUP_REMOVED lines=61> */
.L_x_29757:
[----:B------:R-:W-:Y:S05]  /*40840*/  BSYNC.RECONVERGENT B3 ;  /* 0x0000000000037941 */ /* 0x000fea0003800200 */
.L_x_29756:
        /* <DEDUP_REMOVED lines=11> */
.L_x_29755:
[----:B------:R-:W-:Y:S05]  /*40900*/  BSYNC.RECONVERGENT B2 ;  /* 0x0000000000027941 */ /* 0x000fea0003800200 */
.L_x_29754:
        /* <DEDUP_REMOVED lines=20> */
.L_x_29765:
        /* <DEDUP_REMOVED lines=13> */
.L_x_29767:
[----:B------:R-:W-:Y:S05]  /*40b20*/  BSYNC.RECONVERGENT B4 ;  /* 0x0000000000047941 */ /* 0x000fea0003800200 */
.L_x_29766:
        /* <DEDUP_REMOVED lines=61> */
.L_x_29764:
[----:B------:R-:W-:Y:S05]  /*40f00*/  BSYNC.RECONVERGENT B3 ;  /* 0x0000000000037941 */ /* 0x000fea0003800200 */
.L_x_29763:
        /* <DEDUP_REMOVED lines=10> */
.L_x_29762:
[----:B------:R-:W-:Y:S05]  /*40fb0*/  BSYNC.RECONVERGENT B2 ;  /* 0x0000000000027941 */ /* 0x000fea0003800200 */
.L_x_29761:
        /* <DEDUP_REMOVED lines=20> */
.L_x_29772:
        /* <DEDUP_REMOVED lines=13> */
.L_x_29774:
[----:B------:R-:W-:Y:S05]  /*411d0*/  BSYNC.RECONVERGENT B4 ;  /* 0x0000000000047941 */ /* 0x000fea0003800200 */
.L_x_29773:
        /* <DEDUP_REMOVED lines=56> */
[----:B------:R-:W-:Y:S02]  /*41560*/  MOV R14, R188 ;  /* 0x000000bc000e7202 */ /* 0x000fe40000000f00 */
[----:B------:R-:W-:Y:S01]  /*41570*/  LOP3.LUT R19, R19, R190, R13, 0x96, !PT ;  /* 0x000000be13137212 */ /* 0x000fe200078e960d */
[----:B------:R-:W-:Y:S01]  /*41580*/  IMAD.MOV.U32 R190, RZ, RZ, R12 ;  /* 0x000000ffffbe7224 */ /* 0x000fe200078e000c */
[----:B------:R-:W-:Y:S01]  /*41590*/  MOV R4, R17 ;  /* 0x0000001100047202 */ /* 0x000fe20000000f00 */
[----:B------:R-:W-:-:S07]  /*415a0*/  IMAD.MOV.U32 R13, RZ, RZ, RZ ;  /* 0x000000ffff0d7224 */ /* 0x000fce00078e00ff */
.L_x_29771:
[----:B------:R-:W-:Y:S05]  /*415b0*/  BSYNC.RECONVERGENT B3 ;  /* 0x0000000000037941 */ /* 0x000fea0003800200 */
.L_x_29770:
        /* <DEDUP_REMOVED lines=11> */
.L_x_29769:
[----:B------:R-:W-:Y:S05]  /*41670*/  BSYNC.RECONVERGENT B2 ;  /* 0x0000000000027941 */ /* 0x000fea0003800200 */
.L_x_29768:
        /* <DEDUP_REMOVED lines=20> */
.L_x_29779:
        /* <DEDUP_REMOVED lines=13> */
.L_x_29781:
[----:B------:R-:W-:Y:S05]  /*41890*/  BSYNC.RECONVERGENT B4 ;  /* 0x0000000000047941 */ /* 0x000fea0003800200 */
.L_x_29780:
[----:B------:R-:W-:Y:S01]  /*418a0*/  LOP3.LUT R12, R15, R189, R25, 0x96, !PT ;  /* 0x000000bd0f0c7212 */ /* 0x000fe200078e9619 */
[----:B------:R-:W-:Y:S01]  /*418b0*/  IMAD.WIDE.U32 R18, R23, -0x326172a9, RZ ;  /* 0xcd9e8d5717127825 */ /* 0x000fe200078e00ff */
[C---:B------:R-:W-:Y:S02]  /*418c0*/  IADD3 R189, PT, PT, R24.reuse, -0x61c88647, RZ ;  /* 0x9e3779b918bd7810 */ /* 0x040fe40007ffe0ff */
[----:B------:R-:W-:Y:S01]  /*418d0*/  IADD3 R210, PT, PT, R24, -0xe443238, RZ ;  /* 0xf1bbcdc818d27810 */ /* 0x000fe20007ffe0ff */
        /* <DEDUP_REMOVED lines=52> */
[----:B------:R-:W-:Y:S01]  /*41c20*/  MOV R14, R12 ;  /* 0x0000000c000e7202 */ /* 0x000fe20000000f00 */
[----:B------:R-:W-:Y:S01]  /*41c30*/  HFMA2 R12, -RZ, RZ, 0, 0 ;  /* 0x00000000ff0c7431 */ /* 0x000fe200000001ff */
[----:B------:R-:W-:Y:S01]  /*41c40*/  LOP3.LUT R18, R3, R18, R13, 0x96, !PT ;  /* 0x0000001203127212 */ /* 0x000fe200078e960d */
[----:B------:R-:W-:-:S07]  /*41c50*/  IMAD.MOV.U32 R3, RZ, RZ, R190 ;  /* 0x000000ffff037224 */ /* 0x000fce00078e00be */
.L_x_29778:
[----:B------:R-:W-:Y:S05]  /*41c60*/  BSYNC.RECONVERGENT B3 ;  /* 0x0000000000037941 */ /* 0x000fea0003800200 */
.L_x_29777:
        /* <DEDUP_REMOVED lines=10> */
.L_x_29776:
[----:B------:R-:W-:Y:S05]  /*41d10*/  BSYNC.RECONVERGENT B2 ;  /* 0x0000000000027941 */ /* 0x000fea0003800200 */
.L_x_29775:
        /* <DEDUP_REMOVED lines=19> */
.L_x_29785:
        /* <DEDUP_REMOVED lines=13> */
.L_x_29787:
[----:B------:R-:W-:Y:S05]  /*41f20*/  BSYNC.RECONVERGENT B3 ;  /* 0x0000000000037941 */ /* 0x000fea0003800200 */
.L_x_29786:
        /* <DEDUP_REMOVED lines=58> */
[----:B------:R-:W-:Y:S01]  /*422d0*/  LOP3.LUT R19, R19, R190, R13, 0x96, !PT ;  /* 0x000000be13137212 */ /* 0x000fe200078e960d */
[----:B------:R-:W-:Y:S01]  /*422e0*/  IMAD.MOV.U32 R2, RZ, RZ, R210 ;  /* 0x000000ffff027224 */ /* 0x000fe200078e00d2 */
[----:B------:R-:W-:-:S07]  /*422f0*/  MOV R13, R12 ;  /* 0x0000000c000d7202 */ /* 0x000fce0000000f00 */
.L_x_29784:
[----:B------:R-:W-:Y:S05]  /*42300*/  BSYNC.RECONVERGENT B2 ;  /* 0x0000000000027941 */ /* 0x000fea0003800200 */
.L_x_29783:
        /* <DEDUP_REMOVED lines=12> */
.L_x_29732:
[----:B------:R-:W-:Y:S01]  /*423d0*/  BSSY.RECONVERGENT B2, `(.L_x_29788) ;  /* 0x0000069000027945 */ /* 0x000fe20003800200 */
[----:B-1----:R-:W-:Y:S01]  /*423e0*/  IMAD.MOV.U32 R210, RZ, RZ, R13 ;  /* 0x000000ffffd27224 */ /* 0x002fe200078e000d */
[----:B------:R-:W-:Y:S01]  /*423f0*/  MOV R12, R17 ;  /* 0x00000011000c7202 */ /* 0x000fe20000000f00 */
[----:B------:R-:W-:Y:S01]  /*42400*/  IMAD.MOV.U32 R168, RZ, RZ, RZ ;  /* 0x000000ffffa87224 */ /* 0x000fe200078e00ff */
        /* <DEDUP_REMOVED lines=17> */
.L_x_29792:
        /* <DEDUP_REMOVED lines=13> */
.L_x_29794:
[----:B------:R-:W-:Y:S05]  /*425f0*/  BSYNC.RECONVERGENT B4 ;  /* 0x0000000000047941 */ /* 0x000fea0003800200 */
.L_x_29793:
[----:B------:R-:W-:Y:S01]  /*42600*/  LOP3.LUT R168, R15, R171, R25, 0x96, !PT ;  /* 0x000000ab0fa87212 */ /* 0x000fe200078e9619 */
[----:B------:R-:W-:Y:S01]  /*42610*/  IMAD.WIDE.U32 R18, R23, -0x326172a9, RZ ;  /* 0xcd9e8d5717127825 */ /* 0x000fe200078e00ff */
[----:B------:R-:W-:-:S03]  /*42620*/  IADD3 R171, PT, PT, R24, -0x61c88647, RZ ;  /* 0x9e3779b918ab7810 */ /* 0x000fc60007ffe0ff */
[----:B------:R-:W-:Y:S01]  /*42630*/  HFMA2 R12, -RZ, RZ, 0, 0 ;  /* 0x00000000ff0c7431 */ /* 0x000fe200000001ff */
        /* <DEDUP_REMOVED lines=54> */
[----:B------:R-:W-:Y:S01]  /*429a0*/  IMAD.MOV.U32 R9, RZ, RZ, R13 ;  /* 0x000000ffff097224 */ /* 0x000fe200078e000d */
[----:B------:R-:W-:-:S07]  /*429b0*/  MOV R14, R168 ;  /* 0x000000a8000e7202 */ /* 0x000fce0000000f00 */
.L_x_29791:
[----:B------:R-:W-:Y:S05]  /*429c0*/  BSYNC.RECONVERGENT B3 ;  /* 0x0000000000037941 */ /* 0x000fea0003800200 */
.L_x_29790:
        /* <DEDUP_REMOVED lines=9> */
.L_x_29789:
[----:B------:R-:W-:Y:S05]  /*42a60*/  BSYNC.RECONVERGENT B2 ;  /* 0x0000000000027941 */ /* 0x000fea0003800200 */
.L_x_29788:
        /* <DEDUP_REMOVED lines=17> */
.L_x_29799:
        /* <DEDUP_REMOVED lines=13> */
.L_x_29801:
[----:B------:R-:W-:Y:S05]  /*42c50*/  BSYNC.RECONVERGENT B4 ;  /* 0x0000000000047941 */ /* 0x000fea0003800200 */
.L_x_29800:
        /* <DEDUP_REMOVED lines=61> */
.L_x_29798:
[----:B------:R-:W-:Y:S05]  /*43030*/  BSYNC.RECONVERGENT B3 ;  /* 0x0000000000037941 */ /* 0x000fea0003800200 */
.L_x_29797:
        /* <DEDUP_REMOVED lines=10> */
.L_x_29796:
[----:B------:R-:W-:Y:S05]  /*430e0*/  BSYNC.RECONVERGENT B2 ;  /* 0x0000000000027941 */ /* 0x000fea0003800200 */
.L_x_29795:
        /* <DEDUP_REMOVED lines=17> */
.L_x_29806:
        /* <DEDUP_REMOVED lines=13> */
.L_x_29808:
[----:B------:R-:W-:Y:S05]  /*432d0*/  BSYNC.RECONVERGENT B4 ;  /* 0x0000000000047941 */ /* 0x000fea0003800200 */
.L_x_29807:
        /* <DEDUP_REMOVED lines=58> */
[----:B------:R-:W-:Y:S02]  /*43680*/  IMAD.MOV.U32 R210, RZ, RZ, R12 ;  /* 0x000000ffffd27224 */ /* 0x000fe400078e000c */
[----:B------:R-:W-:Y:S01]  /*43690*/  HFMA2 R12, -RZ, RZ, 0, 0 ;  /* 0x00000000ff0c7431 */ /* 0x000fe200000001ff */
[----:B------:R-:W-:-:S07]  /*436a0*/  LOP3.LUT R19, R19, R172, R13, 0x96, !PT ;  /* 0x000000ac13137212 */ /* 0x000fce00078e960d */
.L_x_29805:
[----:B------:R-:W-:Y:S05]  /*436b0*/  BSYNC.RECONVERGENT B3 ;  /* 0x0000000000037941 */ /* 0x000fea0003800200 */
.L_x_29804:
        /* <DEDUP_REMOVED lines=9> */
.L_x_29803:
[----:B------:R-:W-:Y:S05]  /*43750*/  BSYNC.RECONVERGENT B2 ;  /* 0x0000000000027941 */ /* 0x000fea0003800200 */
.L_x_29802:
        /* <DEDUP_REMOVED lines=17> */
.L_x_29813:
        /* <DEDUP_REMOVED lines=13> */
.L_x_29815:
[----:B------:R-:W-:Y:S05]  /*43940*/  BSYNC.RECONVERGENT B4 ;  /* 0x0000000000047941 */ /* 0x000fea0003800200 */
.L_x_29814:
        /* <DEDUP_REMOVED lines=61> */
.L_x_29812:
[----:B------:R-:W-:Y:S05]  /*43d20*/  BSYNC.RECONVERGENT B3 ;  /* 0x0000000000037941 */ /* 0x000fea0003800200 */
.L_x_29811:
        /* <DEDUP_REMOVED lines=10> */
.L_x_29810:
[----:B------:R-:W-:Y:S05]  /*43dd0*/  BSYNC.RECONVERGENT B2 ;  /* 0x0000000000027941 */ /* 0x000fea0003800200 */
.L_x_29809:
        /* <DEDUP_REMOVED lines=17> */
.L_x_29820:
        /* <DEDUP_REMOVED lines=13> */
.L_x_29822:
[----:B------:R-:W-:Y:S05]  /*43fc0*/  BSYNC.RECONVERGENT B4 ;  /* 0x0000000000047941 */ /* 0x000fea0003800200 */
.L_x_29821:
        /* <DEDUP_REMOVED lines=61> */
.L_x_29819:
[----:B------:R-:W-:Y:S05]  /*443a0*/  BSYNC.RECONVERGENT B3 ;  /* 0x0000000000037941 */ /* 0x000fea0003800200 */
.L_x_29818:
        /* <DEDUP_REMOVED lines=9> */
.L_x_29817:
[----:B------:R-:W-:Y:S05]  /*44440*/  BSYNC.RECONVERGENT B2 ;  /* 0x0000000000027941 */ /* 0x000fea0003800200 */
.L_x_29816:
        /* <DEDUP_REMOVED lines=17> */
.L_x_29827:
        /* <DEDUP_REMOVED lines=13> */
.L_x_29829:
[----:B------:R-:W-:Y:S05]  /*44630*/  BSYNC.RECONVERGENT B4 ;  /* 0x0000000000047941 */ /* 0x000fea0003800200 */
.L_x_29828:
[----:B------:R-:W-:Y:S01]  /*44640*/  LOP3.LUT R12, R15, R175, R25, 0x96, !PT ;  /* 0x000000af0f0c7212 */ /* 0x000fe200078e9619 */
[----:B------:R-:W-:Y:S01]  /*44650*/  IMAD.WIDE.U32 R18, R23, -0x326172a9, RZ ;  /* 0xcd9e8d5717127825 */ /* 0x000fe200078e00ff */
[C---:B------:R-:W-:Y:S02]  /*44660*/  IADD3 R175, PT, PT, R24.reuse, -0x61c88647, RZ ;  /* 0x9e3779b918af7810 */ /* 0x040fe40007ffe0ff */
[----:B0-----:R-:W-:Y:S01]  /*44670*/  IADD3 R188, PT, PT, R24, 0x5384540f, RZ ;  /* 0x5384540f18bc7810 */ /* 0x001fe20007ffe0ff */
        /* <DEDUP_REMOVED lines=57> */
.L_x_29826:
[----:B------:R-:W-:Y:S05]  /*44a10*/  BSYNC.RECONVERGENT B3 ;  /* 0x0000000000037941 */ /* 0x000fea0003800200 */
.L_x_29825:
        /* <DEDUP_REMOVED lines=10> */
.L_x_29824:
[----:B------:R-:W-:Y:S05]  /*44ac0*/  BSYNC.RECONVERGENT B2 ;  /* 0x0000000000027941 */ /* 0x000fea0003800200 */
.L_x_29823:
        /* <DEDUP_REMOVED lines=17> */
.L_x_29834:
        /* <DEDUP_REMOVED lines=13> */
.L_x_29836:
[----:B------:R-:W-:Y:S05]  /*44cb0*/  BSYNC.RECONVERGENT B4 ;  /* 0x0000000000047941 */ /* 0x000fea0003800200 */
.L_x_29835:
[----:B------:R-:W-:Y:S01]  /*44cc0*/  LOP3.LUT R12, R15, R175, R25, 0x96, !PT ;  /* 0x000000af0f0c7212 */ /* 0x000fe200078e9619 */
[----:B------:R-:W-:Y:S01]  /*44cd0*/  IMAD.WIDE.U32 R18, R23, -0x326172a9, RZ ;  /* 0xcd9e8d5717127825 */ /* 0x000fe200078e00ff */
[----:B------:R-:W-:-:S03]  /*44ce0*/  IADD3 R3, PT, PT, R25, -0x4498517b, RZ ;  /* 0xbb67ae8519037810 */ /* 0x000fc60007ffe0ff */
[----:B------:R-:W-:Y:S01]  /*44cf0*/  VIADD R175, R24, 0x9e3779b9 ;  /* 0x9e3779b918af7836 */ /* 0x000fe20000000000 */
[----:B------:R-:W-:Y:S01]  /*44d00*/  LOP3.LUT R19, R16, R19, R24, 0x96, !PT ;  /* 0x0000001310137212 */ /* 0x000fe200078e9618 */
[----:B------:R-:W-:-:S04]  /*44d10*/  IMAD.WIDE.U32 R12, R12, -0x326172a9, RZ ;  /* 0xcd9e8d570c0c7825 */ /* 0x000fc800078e00ff */
[----:B0-----:R-:W-:Y:S01]  /*44d20*/  VIADD R188, R24, 0x5384540f ;  /* 0x5384540f18bc7836 */ /* 0x001fe20000000000 */
        /* <DEDUP_REMOVED lines=54> */
.L_x_29833:
[----:B------:R-:W-:Y:S05]  /*45090*/  BSYNC.RECONVERGENT B3 ;  /* 0x0000000000037941 */ /* 0x000fea0003800200 */
.L_x_29832:
        /* <DEDUP_REMOVED lines=9> */
.L_x_29831:
[----:B------:R-:W-:Y:S05]  /*45130*/  BSYNC.RECONVERGENT B2 ;  /* 0x0000000000027941 */ /* 0x000fea0003800200 */
.L_x_29830:
[----:B------:R-:W-:Y:S01]  /*45140*/  IMAD.MOV.U32 R13, RZ, RZ, R210 ;  /* 0x000000ffff0d7224 */ /* 0x000fe200078e00d2 */
        /* <DEDUP_REMOVED lines=19> */
.L_x_29839:
        /* <DEDUP_REMOVED lines=13> */
.L_x_29841:
[----:B------:R-:W-:Y:S05]  /*45350*/  BSYNC.RECONVERGENT B3 ;  /* 0x0000000000037941 */ /* 0x000fea0003800200 */
.L_x_29840:
        /* <DEDUP_REMOVED lines=60> */
[----:B------:R-:W-:-:S07]  /*45720*/  MOV R2, R210 ;  /* 0x000000d200027202 */ /* 0x000fce0000000f00 */
.L_x_29838:
[----:B------:R-:W-:Y:S05]  /*45730*/  BSYNC.RECONVERGENT B2 ;  /* 0x0000000000027941 */ /* 0x000fea0003800200 */
.L_x_29837:
        /* <DEDUP_REMOVED lines=10> */
.L_x_29782:
[----:B------:R-:W-:Y:S05]  /*457e0*/  BSYNC.RECONVERGENT B1 ;  /* 0x0000000000017941 */ /* 0x000fea0003800200 */
.L_x_29731:
[----:B0-----:R-:W0:Y:S02]  /*457f0*/  LDC.64 R188, c[0x0][0x3a8] ;  /* 0x0000ea00ffbc7b82 */ /* 0x001e240000000a00 */
[----:B0-----:R-:W-:-:S05]  /*45800*/  IMAD.WIDE.U32 R188, R10, 0x20, R188 ;  /* 0x000000200abc7825 */ /* 0x001fca00078e00bc */
[----:B-----5:R2:W-:Y:S04]  /*45810*/  STG.E.128 desc[UR6][R188.64], R168 ;  /* 0x000000a8bc007986 */ /* 0x0205e8000c101d06 */
[----:B------:R2:W-:Y:S01]  /*45820*/  STG.E.128 desc[UR6][R188.64+0x10], R172 ;  /* 0x000010acbc007986 */ /* 0x0005e2000c101d06 */
[----:B------:R-:W-:Y:S05]  /*45830*/  @!P0 BRA `(.L_x_29728) ;  /* 0x0000000000508947 */ /* 0x000fea0003800000 */
[----:B------:R-:W-:Y:S02]  /*45840*/  SHF.L.U32 R10, R3, 0x10, RZ ;  /* 0x00000010030a7819 */ /* 0x000fe400000006ff */
[----:B------:R-:W-:Y:S02]  /*45850*/  LOP3.LUT R12, R2, 0xffff, RZ, 0xc0, !PT ;  /* 0x0000ffff020c7812 */ /* 0x000fe400078ec0ff */
[----:B------:R-:W-:Y:S02]  /*45860*/  LOP3.LUT R10, R10, 0xff0000, RZ, 0xc0, !PT ;  /* 0x00ff00000a0a7812 */ /* 0x000fe400078ec0ff */
[----:B--2---:R-:W-:Y:S02]  /*45870*/  LOP3.LUT R188, R6, 0xff, RZ, 0xc0, !PT ;  /* 0x000000ff06bc7812 */ /* 0x004fe400078ec0ff */
[----:B------:R-:W-:Y:S02]  /*45880*/  PRMT R10, R10, 0x4210, R12 ;  /* 0x000042100a0a7816 */ /* 0x000fe4000000000c */
[----:B------:R-:W-:Y:S01]  /*45890*/  PRMT R12, R4, 0x7104, RZ ;  /* 0x00007104040c7816 */ /* 0x000fe200000000ff */
        /* <DEDUP_REMOVED lines=9> */
[----:B------:R-:W0:Y:S01]  /*45930*/  LDC.64 R188, c[0x0][0x3b0] ;  /* 0x0000ec00ffbc7b82 */ /* 0x000e220000000a00 */
[----:B------:R-:W-:Y:S02]  /*45940*/  LOP3.LUT R211, R10, R211, RZ, 0xfc, !PT ;  /* 0x000000d30ad37212 */ /* 0x000fe400078efcff */
[----:B------:R-:W-:Y:S01]  /*45950*/  LOP3.LUT R210, R190, 0xff, R9, 0xf8, !PT ;  /* 0x000000ffbed27812 */ /* 0x000fe200078ef809 */
[----:B0-----:R-:W-:-:S05]  /*45960*/  IMAD.WIDE.U32 R10, R11, 0x8, R188 ;  /* 0x000000080b0a7825 */ /* 0x001fca00078e00bc */
[----:B------:R3:W-:Y:S02]  /*45970*/  STG.E.64 desc[UR6][R10.64], R210 ;  /* 0x000000d20a007986 */ /* 0x0007e4000c101b06 */
.L_x_29728:
[----:B------:R-:W-:Y:S05]  /*45980*/  BSYNC.RECONVERGENT B0 ;  /* 0x0000000000007941 */ /* 0x000fea0003800200 */
.L_x_29727:
[----:B---3--:R-:W-:Y:S01]  /*45990*/  FADD.FTZ R10, RZ, R100 ;  /* 0x00000064ff0a7221 */ /* 0x008fe20000010000 */
[C---:B------:R-:W-:Y:S01]  /*459a0*/  ISETP.GT.U32.AND P4, PT, R22.reuse, 0x3f, PT ;  /* 0x0000003f1600780c */ /* 0x040fe20003f84070 */
[----:B------:R-:W3:Y:S01]  /*459b0*/  S2R R190, SR_TID.X ;  /* 0x0000000000be7919 */ /* 0x000ee20000002100 */
[C---:B------:R-:W-:Y:S01]  /*459c0*/  ISETP.GT.U32.AND P3, PT, R22.reuse, 0x5f, PT ;  /* 0x0000005f1600780c */ /* 0x040fe20003f64070 */
        /* <DEDUP_REMOVED lines=13> */
[----:B---3--:R-:W-:-:S03]  /*45aa0*/  LOP3.LUT P0, RZ, R190, 0x1f, RZ, 0xc0, !PT ;  /* 0x0000001fbeff7812 */ /* 0x008fc6000780c0ff */
        /* <DEDUP_REMOVED lines=86> */
[----:B------:R-:W3:Y:S01]  /*46010*/  SHFL.BFLY PT, R11, R10, 0x1, 0x1f ;  /* 0x0c201f000a0b7f89 */ /* 0x000ee200000e0000 */
[----:B------:R-:W-:Y:S01]  /*46020*/  LOP3.LUT P6, RZ, R0, 0x2, RZ, 0xc0, !PT ;  /* 0x0000000200ff7812 */ /* 0x000fe200078cc0ff */
[----:B---3--:R-:W-:-:S05]  /*46030*/  FADD.FTZ R10, R10, R11 ;  /* 0x0000000b0a0a7221 */ /* 0x008fca0000010000 */
[----:B------:R-:W3:Y:S02]  /*46040*/  SHFL.BFLY PT, R11, R10, 0x2, 0x1f ;  /* 0x0c401f000a0b7f89 */ /* 0x000ee400000e0000 */
[----:B---3--:R-:W-:-:S05]  /*46050*/  FADD.FTZ R10, R10, R11 ;  /* 0x0000000b0a0a7221 */ /* 0x008fca0000010000 */
[----:B------:R-:W3:Y:S02]  /*46060*/  SHFL.BFLY PT, R11, R10, 0x4, 0x1f ;  /* 0x0c801f000a0b7f89 */ /* 0x000ee400000e0000 */
[----:B---3--:R-:W-:-:S05]  /*46070*/  FADD.FTZ R10, R10, R11 ;  /* 0x0000000b0a0a7221 */ /* 0x008fca0000010000 */
[----:B------:R-:W3:Y:S02]  /*46080*/  SHFL.BFLY PT, R11, R10, 0x8, 0x1f ;  /* 0x0d001f000a0b7f89 */ /* 0x000ee400000e0000 */
[----:B---3--:R-:W-:-:S05]  /*46090*/  FADD.FTZ R10, R10, R11 ;  /* 0x0000000b0a0a7221 */ /* 0x008fca0000010000 */
[----:B------:R-:W3:Y:S02]  /*460a0*/  SHFL.BFLY PT, R11, R10, 0x10, 0x1f ;  /* 0x0e001f000a0b7f89 */ /* 0x000ee400000e0000 */
[----:B---3--:R-:W-:Y:S02]  /*460b0*/  FADD.FTZ R11, R10, R11 ;  /* 0x0000000b0a0b7221 */ /* 0x008fe40000010000 */
[----:B------:R-:W3:Y:S02]  /*460c0*/  LDC R10, c[0x0][0x400] ;  /* 0x00010000ff0a7b82 */ /* 0x000ee40000000800 */
[----:B---3--:R-:W-:-:S04]  /*460d0*/  FMUL.FTZ R191, R11, R10 ;  /* 0x0000000a0bbf7220 */ /* 0x008fc80000410000 */
        /* <DEDUP_REMOVED lines=17> */
[----:B012---:R-:W-:Y:S01]  /*461f0*/  FSEL R189, R11, RZ, P5 ;  /* 0x000000ff0bbd7208 */ /* 0x007fe20002800000 */
        /* <DEDUP_REMOVED lines=155> */
.L_x_29875:
[----:B------:R-:W-:Y:S01]  /*46bb0*/  LOP3.LUT P1, RZ, R190, 0x1f, RZ, 0xc0, !PT ;  /* 0x0000001fbeff7812 */ /* 0x000fe2000782c0ff */
[----:B-1----:R-:W-:Y:S01]  /*46bc0*/  FADD.FTZ R11, R189, R11 ;  /* 0x0000000bbd0b7221 */ /* 0x002fe20000010000 */
[----:B------:R-:W-:Y:S01]  /*46bd0*/  ISETP.NE.AND P0, PT, RZ, UR9, PT ;  /* 0x00000009ff007c0c */ /* 0x000fe2000bf05270 */
[----:B------:R-:W-:Y:S02]  /*46be0*/  BSSY.RECONVERGENT B0, `(.L_x_29843) ;  /* 0x0000234000007945 */ /* 0x000fe40003800200 */
[----:B------:R-:W-:-:S08]  /*46bf0*/  FFMA.FTZ R12, R11, R10, UR12 ;  /* 0x0000000c0b0c7e23 */ /* 0x000fd0000801000a */
[----:B------:R-:W1:Y:S08]  /*46c00*/  @!P1 LDC.64 R10, c[0x0][0x3c0] ;  /* 0x0000f000ff0a9b82 */ /* 0x000e700000000a00 */
[----:B0-----:R-:W0:Y:S01]  /*46c10*/  @!P1 LDC.64 R188, c[0x0][0x3c8] ;  /* 0x0000f200ffbc9b82 */ /* 0x001e220000000a00 */
[----:B-1----:R-:W-:-:S05]  /*46c20*/  @!P1 IMAD.WIDE R10, R21, 0x4, R10 ;  /* 0x00000004150a9825 */ /* 0x002fca00078e020a */
[----:B------:R1:W-:Y:S01]  /*46c30*/  @!P1 STG.E desc[UR6][R10.64], R191 ;  /* 0x000000bf0a009986 */ /* 0x0003e2000c101906 */
[----:B0-----:R-:W-:-:S04]  /*46c40*/  @!P1 IMAD.WIDE R188, R21, 0x4, R188 ;  /* 0x0000000415bc9825 */ /* 0x001fc800078e02bc */
[----:B-1----:R-:W-:-:S05]  /*46c50*/  FMUL.FTZ R10, R191, R191 ;  /* 0x000000bfbf0a7220 */ /* 0x002fca0000410000 */
[----:B------:R-:W-:-:S05]  /*46c60*/  FSEL R10, R10, RZ, P0 ;  /* 0x000000ff0a0a7208 */ /* 0x000fca0000000000 */
[----:B------:R-:W-:-:S06]  /*46c70*/  FADD.FTZ R11, R12, R10 ;  /* 0x0000000a0c0b7221 */ /* 0x000fcc0000010000 */
[----:B------:R-:W0:Y:S02]  /*46c80*/  MUFU.RSQ R11, R11 ;  /* 0x0000000b000b7308 */ /* 0x000e240000001400 */
[----:B0-----:R0:W-:Y:S01]  /*46c90*/  @!P1 STG.E desc[UR6][R188.64], R11 ;  /* 0x0000000bbc009986 */ /* 0x0011e2000c101906 */
[----:B-----5:R-:W-:-:S13]  /*46ca0*/  ISETP.GE.AND P1, PT, R26, 0x1, PT ;  /* 0x000000011a00780c */ /* 0x020fda0003f26270 */
[----:B0-----:R-:W-:Y:S05]  /*46cb0*/  @!P1 BRA `(.L_x_29844) ;  /* 0x0000002000989947 */ /* 0x001fea0003800000 */
[----:B------:R-:W0:Y:S01]  /*46cc0*/  LDC R190, c[0x0][0x388] ;  /* 0x0000e200ffbe7b82 */ /* 0x000e220000000800 */
[----:B------:R-:W-:Y:S01]  /*46cd0*/  VIADD R10, R26, 0xffffffff ;  /* 0xffffffff1a0a7836 */ /* 0x000fe20000000000 */
[----:B------:R-:W-:Y:S03]  /*46ce0*/  BSSY.RECONVERGENT B1, `(.L_x_29845) ;  /* 0x0000037000017945 */ /* 0x000fe60003800200 */
[----:B0-----:R-:W-:-:S05]  /*46cf0*/  IMAD R10, R10, R190, RZ ;  /* 0x000000be0a0a7224 */ /* 0x001fca00078e02ff */
[----:B------:R-:W-:-:S04]  /*46d00*/  SHF.R.S32.HI R12, RZ, 0x1f, R10 ;  /* 0x0000001fff0c7819 */ /* 0x000fc8000001140a */
[----:B------:R-:W-:Y:S02]  /*46d10*/  LEA.HI R10, R12, R10, RZ, 0x3 ;  /* 0x0000000a0c0a7211 */ /* 0x000fe400078f18ff */
[----:B------:R-:W-:Y:S02]  /*46d20*/  FSEL R12, R191, RZ, !P0 ;  /* 0x000000ffbf0c7208 */ /* 0x000fe40004000000 */
[----:B------:R-:W-:Y:S01]  /*46d30*/  LEA.HI.SX32 R10, R10, R252, 0x1d ;  /* 0x000000fc0a0a7211 */ /* 0x000fe200078feaff */
[----:B------:R-:W-:Y:S06]  /*46d40*/  @!P5 BRA `(.L_x_29846) ;  /* 0x0000000000c0d947 */ /* 0x000fec0003800000 */
[--C-:B------:R-:W-:Y:S01]  /*46d50*/  FADD.FTZ R26, R100, -R12.reuse ;  /* 0x8000000c641a7221 */ /* 0x100fe20000010000 */
[----:B------:R-:W-:Y:S01]  /*46d60*/  SHF.L.U32 R188, R192, 0x10, RZ ;  /* 0x00000010c0bc7819 */ /* 0x000fe200000006ff */
[----:B------:R-:W-:Y:S02]  /*46d70*/  IMAD.U32 R189, R96, 0x10000, RZ ;  /* 0x0001000060bd7824 */ /* 0x000fe400078e00ff */
[--C-:B------:R-:W-:Y:S01]  /*46d80*/  FADD.FTZ R210, R102, -R12.reuse ;  /* 0x8000000c66d27221 */ /* 0x100fe20000010000 */
[C---:B------:R-:W-:Y:S01]  /*46d90*/  FMUL.FTZ R26, R11.reuse, R26 ;  /* 0x0000001a0b1a7220 */ /* 0x040fe20000410000 */
        /* <DEDUP_REMOVED lines=43> */
.L_x_29846:
[----:B------:R-:W-:Y:S05]  /*47050*/  BSYNC.RECONVERGENT B1 ;  /* 0x0000000000017941 */ /* 0x000fea0003800200 */
.L_x_29845:
        /* <DEDUP_REMOVED lines=51> */
.L_x_29848:
[----:B------:R-:W-:Y:S05]  /*47390*/  BSYNC.RECONVERGENT B1 ;  /* 0x0000000000017941 */ /* 0x000fea0003800200 */
.L_x_29847:
[----:B------:R-:W-:Y:S01]  /*473a0*/  LOP3.LUT P0, RZ, R0, 0x1000, RZ, 0xc0, !PT ;  /* 0x0000100000ff7812 */ /* 0x000fe2000780c0ff */
[----:B------:R-:W-:-:S12]  /*473b0*/  BSSY.RECONVERGENT B1, `(.L_x_29849) ;  /* 0x0000032000017945 */ /* 0x000fd80003800200 */
[----:B------:R-:W-:Y:S05]  /*473c0*/  @!P0 BRA `(.L_x_29850) ;  /* 0x0000000000c08947 */ /* 0x000fea0003800000 */
[--C-:B------:R-:W-:Y:S01]  /*473d0*/  FADD.FTZ R26, R112, -R12.reuse ;  /* 0x8000000c701a7221 */ /* 0x100fe20000010000 */
[----:B01----:R-:W-:Y:S01]  /*473e0*/  SHF.L.U32 R188, R180, 0x10, RZ ;  /* 0x00000010b4bc7819 */ /* 0x003fe200000006ff */
        /* <DEDUP_REMOVED lines=46> */
.L_x_29850:
[----:B------:R-:W-:Y:S05]  /*476d0*/  BSYNC.RECONVERGENT B1 ;  /* 0x0000000000017941 */ /* 0x000fea0003800200 */
.L_x_29849:
        /* <DEDUP_REMOVED lines=51> */
.L_x_29852:
[----:B------:R-:W-:Y:S05]  /*47a10*/  BSYNC.RECONVERGENT B1 ;  /* 0x0000000000017941 */ /* 0x000fea0003800200 */
.L_x_29851:
[----:B------:R-:W-:Y:S01]  /*47a20*/  LOP3.LUT P0, RZ, R0, 0x400, RZ, 0xc0, !PT ;  /* 0x0000040000ff7812 */ /* 0x000fe2000780c0ff */
[----:B------:R-:W-:-:S12]  /*47a30*/  BSSY.RECONVERGENT B1, `(.L_x_29853) ;  /* 0x0000032000017945 */ /* 0x000fd80003800200 */
[----:B------:R-:W-:Y:S05]  /*47a40*/  @!P0 BRA `(.L_x_29854) ;  /* 0x0000000000c08947 */ /* 0x000fea0003800000 */
[--C-:B------:R-:W-:Y:S01]  /*47a50*/  FADD.FTZ R26, R128, -R12.reuse ;  /* 0x8000000c801a7221 */ /* 0x100fe20000010000 */
[----:B0123--:R-:W-:Y:S01]  /*47a60*/  SHF.L.U32 R188, R76, 0x10, RZ ;  /* 0x000000104cbc7819 */ /* 0x00ffe200000006ff */
        /* <DEDUP_REMOVED lines=46> */
.L_x_29854:
[----:B------:R-:W-:Y:S05]  /*47d50*/  BSYNC.RECONVERGENT B1 ;  /* 0x0000000000017941 */ /* 0x000fea0003800200 */
.L_x_29853:
        /* <DEDUP_REMOVED lines=51> */
.L_x_29856:
[----:B------:R-:W-:Y:S05]  /*48090*/  BSYNC.RECONVERGENT B1 ;  /* 0x0000000000017941 */ /* 0x000fea0003800200 */
.L_x_29855:
[----:B------:R-:W-:Y:S01]  /*480a0*/  LOP3.LUT P0, RZ, R0, 0x100, RZ, 0xc0, !PT ;  /* 0x0000010000ff7812 */ /* 0x000fe2000780c0ff */
[----:B------:R-:W-:-:S12]  /*480b0*/  BSSY.RECONVERGENT B1, `(.L_x_29857) ;  /* 0x0000035000017945 */ /* 0x000fd80003800200 */
[----:B------:R-:W-:Y:S05]  /*480c0*/  @!P0 BRA `(.L_x_29858) ;  /* 0x0000000000cc8947 */ /* 0x000fea0003800000 */
[----:B------:R-:W5:Y:S01]  /*480d0*/  LDL R216, [R1] ;  /* 0x0000000001d87983 */ /* 0x000f620000100800 */
[--C-:B------:R-:W-:Y:S01]  /*480e0*/  FADD.FTZ R26, R144, -R12.reuse ;  /* 0x8000000c901a7221 */ /* 0x100fe20000010000 */
[----:B01234-:R-:W-:Y:S01]  /*480f0*/  SHF.L.U32 R188, R60, 0x10, RZ ;  /* 0x000000103cbc7819 */ /* 0x01ffe200000006ff */
[----:B------:R-:W-:Y:S01]  /*48100*/  IMAD.U32 R189, R56, 0x10000, RZ ;  /* 0x0001000038bd7824 */ /* 0x000fe200078e00ff */
[----:B------:R-:W2:Y:S01]  /*48110*/  LDL R252, [R1+0x8] ;  /* 0x0000080001fc7983 */ /* 0x000ea20000100800 */
[----:B------:R-:W-:Y:S01]  /*48120*/  FMUL.FTZ R26, R11, R26 ;  /* 0x0000001a0b1a7220 */ /* 0x000fe20000410000 */
[----:B------:R-:W-:Y:S02]  /*48130*/  IMAD.U32 R190, R248, 0x10000, RZ ;  /* 0x00010000f8be7824 */ /* 0x000fe400078e00ff */
[--C-:B------:R-:W-:Y:S01]  /*48140*/  FADD.FTZ R210, R146, -R12.reuse ;  /* 0x8000000c92d27221 */ /* 0x100fe20000010000 */
[----:B------:R-:W-:Y:S02]  /*48150*/  IMAD.U32 R191, R250, 0x10000, RZ ;  /* 0x00010000fabf7824 */ /* 0x000fe400078e00ff */
[----:B------:R-:W-:Y:S01]  /*48160*/  FFMA.FTZ R26, R26, R188, R189 ;  /* 0x000000bc1a1a7223 */ /* 0x000fe200000100bd */
[--C-:B------:R-:W-:Y:S01]  /*48170*/  FADD.FTZ R188, R145, -R12.reuse ;  /* 0x8000000c91bc7221 */ /* 0x100fe20000010000 */
[----:B------:R-:W-:Y:S01]  /*48180*/  SHF.L.U32 R189, R247, 0x10, RZ ;  /* 0x00000010f7bd7819 */ /* 0x000fe200000006ff */
[C---:B------:R-:W-:Y:S01]  /*48190*/  FMUL.FTZ R210, R11.reuse, R210 ;  /* 0x000000d20bd27220 */ /* 0x040fe20000410000 */
[----:B------:R-:W-:Y:S01]  /*481a0*/  FADD.FTZ R211, R148, -R12 ;  /* 0x8000000c94d37221 */ /* 0x000fe20000010000 */
[----:B------:R-:W-:Y:S01]  /*481b0*/  FMUL.FTZ R188, R11, R188 ;  /* 0x000000bc0bbc7220 */ /* 0x000fe20000410000 */
[----:B------:R-:W-:-:S02]  /*481c0*/  IMAD.U32 R217, R59, 0x10000, RZ ;  /* 0x000100003bd97824 */ /* 0x000fc400078e00ff */
[----:B------:R-:W-:Y:S01]  /*481d0*/  FMUL.FTZ R211, R11, R211 ;  /* 0x000000d30bd37220 */ /* 0x000fe20000410000 */
[----:B------:R-:W-:Y:S01]  /*481e0*/  FFMA.FTZ R188, R188, R189, R190 ;  /* 0x000000bdbcbc7223 */ /* 0x000fe200000100be */
[----:B------:R-:W-:Y:S01]  /*481f0*/  SHF.L.U32 R189, R61, 0x10, RZ ;  /* 0x000000103dbd7819 */ /* 0x000fe200000006ff */
[----:B------:R-:W-:-:S04]  /*48200*/  IMAD.U32 R190, R57, 0x10000, RZ ;  /* 0x0001000039be7824 */ /* 0x000fc800078e00ff */
[----:B------:R-:W-:Y:S01]  /*48210*/  FFMA.FTZ R210, R210, R189, R190 ;  /* 0x000000bdd2d27223 */ /* 0x000fe200000100be */
[----:B------:R-:W-:Y:S01]  /*48220*/  FADD.FTZ R189, R147, -R12 ;  /* 0x8000000c93bd7221 */ /* 0x000fe20000010000 */
[----:B------:R-:W-:-:S03]  /*48230*/  SHF.L.U32 R190, R249, 0x10, RZ ;  /* 0x00000010f9be7819 */ /* 0x000fc600000006ff */
[----:B------:R-:W-:-:S04]  /*48240*/  FMUL.FTZ R189, R11, R189 ;  /* 0x000000bd0bbd7220 */ /* 0x000fc80000410000 */
[----:B------:R-:W-:Y:S01]  /*48250*/  FFMA.FTZ R189, R189, R190, R191 ;  /* 0x000000bebdbd7223 */ /* 0x000fe200000100bf */
[----:B------:R-:W-:Y:S01]  /*48260*/  SHF.L.U32 R190, R62, 0x10, RZ ;  /* 0x000000103ebe7819 */ /* 0x000fe200000006ff */
[----:B------:R-:W-:-:S04]  /*48270*/  IMAD.U32 R191, R58, 0x10000, RZ ;  /* 0x000100003abf7824 */ /* 0x000fc800078e00ff */
[----:B------:R-:W-:Y:S01]  /*48280*/  FFMA.FTZ R211, R211, R190, R191 ;  /* 0x000000bed3d37223 */ /* 0x000fe200000100bf */
[----:B------:R-:W-:Y:S01]  /*48290*/  FADD.FTZ R190, R149, -R12 ;  /* 0x8000000c95be7221 */ /* 0x000fe20000010000 */
[----:B------:R-:W-:-:S03]  /*482a0*/  SHF.L.U32 R191, R251, 0x10, RZ ;  /* 0x00000010fbbf7819 */ /* 0x000fc600000006ff */
[----:B------:R-:W-:Y:S01]  /*482b0*/  FMUL.FTZ R190, R11, R190 ;  /* 0x000000be0bbe7220 */ /* 0x000fe20000410000 */
[----:B-----5:R-:W-:-:S04]  /*482c0*/  IMAD.U32 R216, R216, 0x10000, RZ ;  /* 0x00010000d8d87824 */ /* 0x020fc800078e00ff */
[----:B------:R-:W-:Y:S01]  /*482d0*/  FFMA.FTZ R190, R190, R191, R216 ;  /* 0x000000bfbebe7223 */ /* 0x000fe200000100d8 */
[----:B------:R-:W-:Y:S01]  /*482e0*/  FADD.FTZ R191, R150, -R12 ;  /* 0x8000000c96bf7221 */ /* 0x000fe20000010000 */
[----:B------:R-:W-:-:S03]  /*482f0*/  SHF.L.U32 R216, R63, 0x10, RZ ;  /* 0x000000103fd87819 */ /* 0x000fc600000006ff */
[----:B------:R-:W-:-:S04]  /*48300*/  FMUL.FTZ R191, R11, R191 ;  /* 0x000000bf0bbf7220 */ /* 0x000fc80000410000 */
[----:B------:R-:W-:Y:S02]  /*48310*/  FFMA.FTZ R191, R191, R216, R217 ;  /* 0x000000d8bfbf7223 */ /* 0x000fe400000100d9 */
[----:B------:R-:W3:Y:S01]  /*48320*/  LDL R217, [R1+0x4] ;  /* 0x0000040001d97983 */ /* 0x000ee20000100800 */
[----:B------:R-:W-:Y:S01]  /*48330*/  F2FP.BF16.F32.PACK_AB R190, R190, R211 ;  /* 0x000000d3bebe723e */ /* 0x000fe200000010ff */
[----:B------:R-:W-:Y:S01]  /*48340*/  FADD.FTZ R216, R151, -R12 ;  /* 0x8000000c97d87221 */ /* 0x000fe20000010000 */
[----:B------:R-:W-:Y:S01]  /*48350*/  F2FP.BF16.F32.PACK_AB R189, R189, R210 ;  /* 0x000000d2bdbd723e */ /* 0x000fe200000010ff */
[----:B--2---:R-:W-:Y:S01]  /*48360*/  IMAD.U32 R252, R252, 0x10000, RZ ;  /* 0x00010000fcfc7824 */ /* 0x004fe200078e00ff */
[----:B------:R-:W0:Y:S01]  /*48370*/  LDC.64 R210, c[0x0][0x428] ;  /* 0x00010a00ffd27b82 */ /* 0x000e220000000a00 */
[----:B------:R-:W-:Y:S01]  /*48380*/  FMUL.FTZ R216, R11, R216 ;  /* 0x000000d80bd87220 */ /* 0x000fe20000410000 */
[----:B------:R-:W-:Y:S01]  /*48390*/  F2FP.BF16.F32.PACK_AB R188, R188, R26 ;  /* 0x0000001abcbc723e */ /* 0x000fe200000010ff */
[C---:B0-----:R-:W-:Y:S01]  /*483a0*/  IMAD.WIDE.U32 R210, R10.reuse, 0x10, R210 ;  /* 0x000000100ad27825 */ /* 0x041fe200078e00d2 */
[----:B------:R-:W-:-:S02]  /*483b0*/  IADD3 R10, PT, PT, R10, 0x20, RZ ;  /* 0x000000200a0a7810 */ /* 0x000fc40007ffe0ff */
[----:B---3--:R-:W-:-:S05]  /*483c0*/  SHF.L.U32 R217, R217, 0x10, RZ ;  /* 0x00000010d9d97819 */ /* 0x008fca00000006ff */
[----:B------:R-:W-:-:S05]  /*483d0*/  FFMA.FTZ R216, R216, R217, R252 ;  /* 0x000000d9d8d87223 */ /* 0x000fca00000100fc */
[----:B------:R-:W-:-:S05]  /*483e0*/  F2FP.BF16.F32.PACK_AB R191, R216, R191 ;  /* 0x000000bfd8bf723e */ /* 0x000fca00000010ff */
[----:B------:R0:W-:Y:S02]  /*483f0*/  STG.E.128 desc[UR6][R210.64], R188 ;  /* 0x000000bcd2007986 */ /* 0x0001e4000c101d06 */
.L_x_29858:
[----:B------:R-:W-:Y:S05]  /*48400*/  BSYNC.RECONVERGENT B1 ;  /* 0x0000000000017941 */ /* 0x000fea0003800200 */
.L_x_29857:
        /* <DEDUP_REMOVED lines=46> */
[----:B------:R-:W-:Y:S02]  /*486f0*/  F2FP.BF16.F32.PACK_AB R190, R190, R211 ;  /* 0x000000d3bebe723e */ /* 0x000fe400000010ff */
[----:B------:R-:W-:Y:S02]  /*48700*/  F2FP.BF16.F32.PACK_AB R189, R189, R210 ;  /* 0x000000d2bdbd723e */ /* 0x000fe400000010ff */
[----:B------:R-:W0:Y:S01]  /*48710*/  LDC.64 R210, c[0x0][0x428] ;  /* 0x00010a00ffd27b82 */ /* 0x000e220000000a00 */
[----:B------:R-:W-:Y:S01]  /*48720*/  FADD.FTZ R216, R159, -R12 ;  /* 0x8000000c9fd87221 */ /* 0x000fe20000010000 */
[----:B------:R-:W-:-:S03]  /*48730*/  SHF.L.U32 R252, R252, 0x10, RZ ;  /* 0x00000010fcfc7819 */ /* 0x000fc600000006ff */
[----:B------:R-:W-:Y:S01]  /*48740*/  FMUL.FTZ R216, R11, R216 ;  /* 0x000000d80bd87220 */ /* 0x000fe20000410000 */
[----:B------:R-:W-:Y:S01]  /*48750*/  F2FP.BF16.F32.PACK_AB R188, R188, R26 ;  /* 0x0000001abcbc723e */ /* 0x000fe200000010ff */
[----:B0-----:R-:W-:-:S04]  /*48760*/  IMAD.WIDE.U32 R210, R10, 0x10, R210 ;  /* 0x000000100ad27825 */ /* 0x001fc800078e00d2 */
[----:B------:R-:W-:Y:S02]  /*48770*/  VIADD R10, R10, 0x20 ;  /* 0x000000200a0a7836 */ /* 0x000fe40000000000 */
[----:B--2---:R-:W-:-:S04]  /*48780*/  IMAD.U32 R217, R217, 0x10000, RZ ;  /* 0x00010000d9d97824 */ /* 0x004fc800078e00ff */
[----:B------:R-:W-:-:S05]  /*48790*/  FFMA.FTZ R216, R216, R217, R252 ;  /* 0x000000d9d8d87223 */ /* 0x000fca00000100fc */
[----:B------:R-:W-:-:S05]  /*487a0*/  F2FP.BF16.F32.PACK_AB R191, R216, R191 ;  /* 0x000000bfd8bf723e */ /* 0x000fca00000010ff */
[----:B------:R0:W-:Y:S02]  /*487b0*/  STG.E.128 desc[UR6][R210.64], R188 ;  /* 0x000000bcd2007986 */ /* 0x0001e4000c101d06 */
.L_x_29860:
[----:B------:R-:W-:Y:S05]  /*487c0*/  BSYNC.RECONVERGENT B1 ;  /* 0x0000000000017941 */ /* 0x000fea0003800200 */
.L_x_29859:
        /* <DEDUP_REMOVED lines=50> */
[----:B------:R-:W-:-:S03]  /*48af0*/  IMAD.U32 R252, R252, 0x10000, RZ ;  /* 0x00010000fcfc7824 */ /* 0x000fc600078e00ff */
[----:B------:R-:W-:Y:S01]  /*48b00*/  FMUL.FTZ R216, R11, R216 ;  /* 0x000000d80bd87220 */ /* 0x000fe20000410000 */
[----:B------:R-:W-:Y:S01]  /*48b10*/  F2FP.BF16.F32.PACK_AB R188, R188, R26 ;  /* 0x0000001abcbc723e */ /* 0x000fe200000010ff */
[C---:B0-----:R-:W-:Y:S01]  /*48b20*/  IMAD.WIDE.U32 R210, R10.reuse, 0x10, R210 ;  /* 0x000000100ad27825 */ /* 0x041fe200078e00d2 */
[----:B------:R-:W-:Y:S02]  /*48b30*/  IADD3 R10, PT, PT, R10, 0x20, RZ ;  /* 0x000000200a0a7810 */ /* 0x000fe40007ffe0ff */
[----:B--2---:R-:W-:-:S05]  /*48b40*/  SHF.L.U32 R217, R217, 0x10, RZ ;  /* 0x00000010d9d97819 */ /* 0x004fca00000006ff */
[----:B------:R-:W-:-:S05]  /*48b50*/  FFMA.FTZ R216, R216, R217, R252 ;  /* 0x000000d9d8d87223 */ /* 0x000fca00000100fc */
[----:B------:R-:W-:-:S05]  /*48b60*/  F2FP.BF16.F32.PACK_AB R191, R216, R191 ;  /* 0x000000bfd8bf723e */ /* 0x000fca00000010ff */
[----:B------:R0:W-:Y:S02]  /*48b70*/  STG.E.128 desc[UR6][R210.64], R188 ;  /* 0x000000bcd2007986 */ /* 0x0001e4000c101d06 */
.L_x_29862:
[----:B------:R-:W-:Y:S05]  /*48b80*/  BSYNC.RECONVERGENT B1 ;  /* 0x0000000000017941 */ /* 0x000fea0003800200 */
.L_x_29861:
[----:B------:R-:W-:-:S13]  /*48b90*/  LOP3.LUT P0, RZ, R0, 0x10, RZ, 0xc0, !PT ;  /* 0x0000001000ff7812 */ /* 0x000fda000780c0ff */
[----:B------:R-:W-:Y:S05]  /*48ba0*/  @!P0 BRA `(.L_x_29844) ;  /* 0x0000000000dc8947 */ /* 0x000fea0003800000 */
[----:B01234-:R-:W2:Y:S04]  /*48bb0*/  LDL R211, [R1+0x4c] ;  /* 0x00004c0001d37983 */ /* 0x01fea80000100800 */
[----:B------:R-:W3:Y:S04]  /*48bc0*/  LDL R190, [R1+0x50] ;  /* 0x0000500001be7983 */ /* 0x000ee80000100800 */
[----:B------:R-:W4:Y:S04]  /*48bd0*/  LDL R191, [R1+0x58] ;  /* 0x0000580001bf7983 */ /* 0x000f280000100800 */
[----:B------:R-:W5:Y:S01]  /*48be0*/  LDL R210, [R1+0x54] ;  /* 0x0000540001d27983 */ /* 0x000f620000100800 */
[--C-:B------:R-:W-:Y:S01]  /*48bf0*/  FADD.FTZ R26, R168, -R12.reuse ;  /* 0x8000000ca81a7221 */ /* 0x100fe20000010000 */
[----:B------:R-:W-:Y:S01]  /*48c00*/  SHF.L.U32 R189, R32, 0x10, RZ ;  /* 0x0000001020bd7819 */ /* 0x000fe200000006ff */
[----:B------:R-:W-:Y:S01]  /*48c10*/  IMAD.U32 R188, R36, 0x10000, RZ ;  /* 0x0001000024bc7824 */ /* 0x000fe200078e00ff */
[----:B------:R-:W5:Y:S01]  /*48c20*/  LDL R217, [R1+0x5c] ;  /* 0x00005c0001d97983 */ /* 0x000f620000100800 */
[----:B------:R-:W-:Y:S01]  /*48c30*/  FMUL.FTZ R26, R11, R26 ;  /* 0x0000001a0b1a7220 */ /* 0x000fe20000410000 */
[----:B------:R-:W-:-:S02]  /*48c40*/  FADD.FTZ R216, R170, -R12 ;  /* 0x8000000caad87221 */ /* 0x000fc40000010000 */
[----:B------:R-:W5:Y:S01]  /*48c50*/  LDL R252, [R1+0x68] ;  /* 0x0000680001fc7983 */ /* 0x000f620000100800 */
[----:B------:R-:W-:Y:S01]  /*48c60*/  FFMA.FTZ R26, R26, R188, R189 ;  /* 0x000000bc1a1a7223 */ /* 0x000fe200000100bd */
[----:B------:R-:W-:-:S04]  /*48c70*/  FADD.FTZ R188, R169, -R12 ;  /* 0x8000000ca9bc7221 */ /* 0x000fc80000010000 */
[----:B------:R-:W-:Y:S01]  /*48c80*/  FMUL.FTZ R188, R11, R188 ;  /* 0x000000bc0bbc7220 */ /* 0x000fe20000410000 */
[----:B--2---:R-:W-:Y:S02]  /*48c90*/  IMAD.U32 R189, R211, 0x10000, RZ ;  /* 0x00010000d3bd7824 */ /* 0x004fe400078e00ff */
[----:B------:R-:W2:Y:S01]  /*48ca0*/  LDL R211, [R1+0x60] ;  /* 0x0000600001d37983 */ /* 0x000ea20000100800 */
        /* <DEDUP_REMOVED lines=20> */
[----:B--2---:R-:W-:-:S05]  /*48df0*/  SHF.L.U32 R211, R211, 0x10, RZ ;  /* 0x00000010d3d37819 */ /* 0x004fca00000006ff */
[----:B------:R-:W-:Y:S01]  /*48e00*/  FFMA.FTZ R190, R190, R191, R211 ;  /* 0x000000bfbebe7223 */ /* 0x000fe200000100d3 */
[----:B------:R-:W-:Y:S01]  /*48e10*/  FADD.FTZ R191, R174, -R12 ;  /* 0x8000000caebf7221 */ /* 0x000fe20000010000 */
[----:B------:R-:W-:-:S03]  /*48e20*/  IMAD.U32 R211, R39, 0x10000, RZ ;  /* 0x0001000027d37824 */ /* 0x000fc600078e00ff */
        /* <DEDUP_REMOVED lines=15> */
.L_x_29844:
[----:B------:R-:W-:Y:S05]  /*48f20*/  BSYNC.RECONVERGENT B0 ;  /* 0x0000000000007941 */ /* 0x000fea0003800200 */
.L_x_29843:
[----:B0-----:R-:W0:Y:S02]  /*48f30*/  LDC.64 R10, c[0x0][0x380] ;  /* 0x0000e000ff0a7b82 */ /* 0x001e240000000a00 */
[----:B0-----:R-:W-:-:S05]  /*48f40*/  IMAD R21, R10, 0x4, R21 ;  /* 0x000000040a157824 */ /* 0x001fca00078e0215 */
[----:B------:R-:W-:-:S13]  /*48f50*/  ISETP.GE.AND P0, PT, R21, R11, PT ;  /* 0x0000000b1500720c */ /* 0x000fda0003f06270 */
[----:B------:R-:W-:Y:S05]  /*48f60*/  @!P0 BRA `(.L_x_29863) ;  /* 0xfffffb8800908947 */ /* 0x000fea000383ffff */
[----:B------:R-:W-:Y:S05]  /*48f70*/  EXIT ;  /* 0x000000000000794d */ /* 0x000fea0003800000 */
.L_x_29842:
[----:B------:R-:W-:Y:S01]  /*48f80*/  HFMA2 R12, -RZ, RZ, 0, 1.847743988037109375e-06 ;  /* 0x0000001fff0c7431 */ /* 0x000fe200000001ff */
[----:B------:R-:W-:Y:S01]  /*48f90*/  BSSY B0, `(.L_x_29864) ;  /* 0x0000007000007945 */ /* 0x000fe20003800000 */
[----:B-1----:R-:W-:Y:S01]  /*48fa0*/  MOV R211, R10 ;  /* 0x0000000a00d37202 */ /* 0x002fe20000000f00 */
[----:B0-2---:R-:W-:Y:S02]  /*48fb0*/  IMAD.MOV.U32 R188, RZ, RZ, 0x1 ;  /* 0x00000001ffbc7424 */ /* 0x005fe400078e00ff */
[----:B------:R-:W-:-:S07]  /*48fc0*/  IMAD.MOV.U32 R11, RZ, RZ, -0x1 ;  /* 0xffffffffff0b7424 */ /* 0x000fce00078e00ff */
[----:B-----5:R-:W-:Y:S05]  /*48fd0*/  WARPSYNC.COLLECTIVE R11, `(.L_x_29865) ;  /* 0x000000000b087348 */ /* 0x020fea0003c00000 */
[----:B------:R0:W1:Y:S02]  /*48fe0*/  SHFL.BFLY P6, R11, R211, R188, R12 ;  /* 0x0c0000bcd30b7389 */ /* 0x00006400000c000c */
[----:B01---5:R-:W-:Y:S05]  /*48ff0*/  ENDCOLLECTIVE ;  /* 0x000000000000791b */ /* 0x023fea0003800000 */
.L_x_29865:
[----:B------:R-:W-:Y:S05]  /*49000*/  BSYNC B0 ;  /* 0x0000000000007941 */ /* 0x000fea0003800000 */
.L_x_29864:
        /* <DEDUP_REMOVED lines=8> */
.L_x_29866:
[----:B------:R-:W-:Y:S02]  /*49090*/  IMAD.MOV.U32 R188, RZ, RZ, 0x4 ;  /* 0x00000004ffbc7424 */ /* 0x000fe400078e00ff */
[----:B------:R-:W-:Y:S01]  /*490a0*/  FADD.FTZ R10, R10, R11 ;  /* 0x0000000b0a0a7221 */ /* 0x000fe20000010000 */
[----:B------:R-:W-:-:S04]  /*490b0*/  MOV R11, 0xffffffff ;  /* 0xffffffff000b7802 */ /* 0x000fc80000000f00 */
[----:B------:R-:W-:-:S07]  /*490c0*/  MOV R211, R10 ;  /* 0x0000000a00d37202 */ /* 0x000fce0000000f00 */
[----:B------:R-:W-:Y:S05]  /*490d0*/  WARPSYNC.COLLECTIVE R11, `(.L_x_29867) ;  /* 0x000000000b087348 */ /* 0x000fea0003c00000 */
[----:B------:R0:W1:Y:S02]  /*490e0*/  SHFL.BFLY P6, R11, R211, R188, R12 ;  /* 0x0c0000bcd30b7389 */ /* 0x00006400000c000c */
[----:B01----:R-:W-:Y:S05]  /*490f0*/  ENDCOLLECTIVE ;  /* 0x000000000000791b */ /* 0x003fea0003800000 */
.L_x_29867:
[----:B------:R-:W-:Y:S02]  /*49100*/  HFMA2 R188, -RZ, RZ, 0, 4.76837158203125e-07 ;  /* 0x00000008ffbc7431 */ /* 0x000fe400000001ff */
[----:B------:R-:W-:Y:S01]  /*49110*/  FADD.FTZ R10, R10, R11 ;  /* 0x0000000b0a0a7221 */ /* 0x000fe20000010000 */
[----:B------:R-:W-:-:S03]  /*49120*/  IMAD.MOV.U32 R11, RZ, RZ, -0x1 ;  /* 0xffffffffff0b7424 */ /* 0x000fc600078e00ff */
[----:B------:R-:W-:-:S07]  /*49130*/  IMAD.MOV.U32 R211, RZ, RZ, R10 ;  /* 0x000000ffffd37224 */ /* 0x000fce00078e000a */
[----:B------:R-:W-:Y:S05]  /*49140*/  WARPSYNC.COLLECTIVE R11, `(.L_x_29868) ;  /* 0x000000000b087348 */ /* 0x000fea0003c00000 */
[----:B------:R0:W1:Y:S02]  /*49150*/  SHFL.BFLY P6, R11, R211, R188, R12 ;  /* 0x0c0000bcd30b7389 */ /* 0x00006400000c000c */
[----:B01----:R-:W-:Y:S05]  /*49160*/  ENDCOLLECTIVE ;  /* 0x000000000000791b */ /* 0x003fea0003800000 */
.L_x_29868:
[----:B------:R-:W-:Y:S02]  /*49170*/  IMAD.MOV.U32 R188, RZ, RZ, 0x10 ;  /* 0x00000010ffbc7424 */ /* 0x000fe400078e00ff */
[----:B------:R-:W-:Y:S01]  /*49180*/  FADD.FTZ R10, R10, R11 ;  /* 0x0000000b0a0a7221 */ /* 0x000fe20000010000 */
[----:B------:R-:W-:-:S04]  /*49190*/  MOV R11, 0xffffffff ;  /* 0xffffffff000b7802 */ /* 0x000fc80000000f00 */
[----:B------:R-:W-:-:S07]  /*491a0*/  MOV R211, R10 ;  /* 0x0000000a00d37202 */ /* 0x000fce0000000f00 */
[----:B------:R-:W-:Y:S05]  /*491b0*/  WARPSYNC.COLLECTIVE R11, `(.L_x_29869) ;  /* 0x000000000b087348 */ /* 0x000fea0003c00000 */
[----:B------:R0:W1:Y:S02]  /*491c0*/  SHFL.BFLY P6, R11, R211, R188, R12 ;  /* 0x0c0000bcd30b7389 */ /* 0x00006400000c000c */
[----:B01----:R-:W-:Y:S05]  /*491d0*/  ENDCOLLECTIVE ;  /* 0x000000000000791b */ /* 0x003fea0003800000 */
.L_x_29869:
        /* <DEDUP_REMOVED lines=175> */
.L_x_29870:
[----:B------:R-:W-:Y:S02]  /*49cd0*/  HFMA2 R188, -RZ, RZ, 0, 1.1920928955078125e-07 ;  /* 0x00000002ffbc7431 */ /* 0x000fe400000001ff */
[----:B------:R-:W-:Y:S01]  /*49ce0*/  FADD.FTZ R189, R189, R11 ;  /* 0x0000000bbdbd7221 */ /* 0x000fe20000010000 */
[----:B------:R-:W-:-:S03]  /*49cf0*/  IMAD.MOV.U32 R11, RZ, RZ, -0x1 ;  /* 0xffffffffff0b7424 */ /* 0x000fc600078e00ff */
[----:B------:R-:W-:-:S07]  /*49d00*/  IMAD.MOV.U32 R211, RZ, RZ, R189 ;  /* 0x000000ffffd37224 */ /* 0x000fce00078e00bd */
[----:B------:R-:W-:Y:S05]  /*49d10*/  WARPSYNC.COLLECTIVE R11, `(.L_x_29871) ;  /* 0x000000000b087348 */ /* 0x000fea0003c00000 */
[----:B------:R0:W1:Y:S02]  /*49d20*/  SHFL.BFLY P6, R11, R211, R188, R12 ;  /* 0x0c0000bcd30b7389 */ /* 0x00006400000c000c */
[----:B01----:R-:W-:Y:S05]  /*49d30*/  ENDCOLLECTIVE ;  /* 0x000000000000791b */ /* 0x003fea0003800000 */
.L_x_29871:
[----:B------:R-:W-:Y:S02]  /*49d40*/  IMAD.MOV.U32 R188, RZ, RZ, 0x4 ;  /* 0x00000004ffbc7424 */ /* 0x000fe400078e00ff */
[----:B------:R-:W-:Y:S01]  /*49d50*/  FADD.FTZ R189, R189, R11 ;  /* 0x0000000bbdbd7221 */ /* 0x000fe20000010000 */
[----:B------:R-:W-:-:S04]  /*49d60*/  MOV R11, 0xffffffff ;  /* 0xffffffff000b7802 */ /* 0x000fc80000000f00 */
[----:B------:R-:W-:-:S07]  /*49d70*/  MOV R211, R189 ;  /* 0x000000bd00d37202 */ /* 0x000fce0000000f00 */
[----:B------:R-:W-:Y:S05]  /*49d80*/  WARPSYNC.COLLECTIVE R11, `(.L_x_29872) ;  /* 0x000000000b087348 */ /* 0x000fea0003c00000 */
[----:B------:R0:W1:Y:S02]  /*49d90*/  SHFL.BFLY P6, R11, R211, R188, R12 ;  /* 0x0c0000bcd30b7389 */ /* 0x00006400000c000c */
[----:B01----:R-:W-:Y:S05]  /*49da0*/  ENDCOLLECTIVE ;  /* 0x000000000000791b */ /* 0x003fea0003800000 */
.L_x_29872:
[----:B------:R-:W-:Y:S02]  /*49db0*/  HFMA2 R188, -RZ, RZ, 0, 4.76837158203125e-07 ;  /* 0x00000008ffbc7431 */ /* 0x000fe400000001ff */
[----:B------:R-:W-:Y:S01]  /*49dc0*/  FADD.FTZ R189, R189, R11 ;  /* 0x0000000bbdbd7221 */ /* 0x000fe20000010000 */
[----:B------:R-:W-:-:S03]  /*49dd0*/  IMAD.MOV.U32 R11, RZ, RZ, -0x1 ;  /* 0xffffffffff0b7424 */ /* 0x000fc600078e00ff */
[----:B------:R-:W-:-:S07]  /*49de0*/  IMAD.MOV.U32 R211, RZ, RZ, R189 ;  /* 0x000000ffffd37224 */ /* 0x000fce00078e00bd */
[----:B------:R-:W-:Y:S05]  /*49df0*/  WARPSYNC.COLLECTIVE R11, `(.L_x_29873) ;  /* 0x000000000b087348 */ /* 0x000fea0003c00000 */
[----:B------:R0:W1:Y:S02]  /*49e00*/  SHFL.BFLY P6, R11, R211, R188, R12 ;  /* 0x0c0000bcd30b7389 */ /* 0x00006400000c000c */
[----:B01----:R-:W-:Y:S05]  /*49e10*/  ENDCOLLECTIVE ;  /* 0x000000000000791b */ /* 0x003fea0003800000 */
.L_x_29873:
[----:B------:R-:W-:Y:S02]  /*49e20*/  IMAD.MOV.U32 R188, RZ, RZ, 0x10 ;  /* 0x00000010ffbc7424 */ /* 0x000fe400078e00ff */
[----:B------:R-:W-:Y:S01]  /*49e30*/  FADD.FTZ R189, R189, R11 ;  /* 0x0000000bbdbd7221 */ /* 0x000fe20000010000 */
[----:B------:R-:W-:-:S04]  /*49e40*/  MOV R11, 0xffffffff ;  /* 0xffffffff000b7802 */ /* 0x000fc80000000f00 */
[----:B------:R-:W-:-:S07]  /*49e50*/  MOV R211, R189 ;  /* 0x000000bd00d37202 */ /* 0x000fce0000000f00 */
[----:B------:R-:W-:Y:S05]  /*49e60*/  WARPSYNC.COLLECTIVE R11, `(.L_x_29874) ;  /* 0x000000000b087348 */ /* 0x000fea0003c00000 */
[----:B------:R0:W1:Y:S02]  /*49e70*/  SHFL.BFLY P6, R11, R211, R188, R12 ;  /* 0x0c0000bcd30b7389 */ /* 0x00006400000c000c */
[----:B01----:R-:W-:Y:S05]  /*49e80*/  ENDCOLLECTIVE ;  /* 0x000000000000791b */ /* 0x003fea0003800000 */
.L_x_29874:
[----:B------:R-:W-:Y:S05]  /*49e90*/  BRA `(.L_x_29875) ;  /* 0xffffffcc00447947 */ /* 0x000fea000383ffff */
.L_x_29876:
        /* <DEDUP_REMOVED lines=14> */
.L_x_88474:


//--------------------- .text._ZN10layer_norm13ln_fwd_kernelINS_13Kernel_traitsI13__nv_bfloat16S2_fS2_fjLj2560ELj1ELj4ELj1ELj16ENS_18Kernel_traits_baseILj2560ES2_S2_fS2_fjLj128EEEEELb1ELb0ELb1ELb1EEEvNS_9FwdParamsE --------------------------
	.section	.text._ZN10layer_norm13ln_fwd_kernelINS_13Kernel_traitsI13__nv_bfloat16S2_fS2_fjLj2560ELj1ELj4ELj1ELj16ENS_18Kernel_traits_baseILj2560ES2_S2_fS2_fjLj128EEEEELb1ELb0ELb1ELb1EEEvNS_9FwdParamsE,"ax",@progbits
	.align	128
        .global         _ZN10layer_norm13ln_fwd_kernelINS_13Kernel_traitsI13__nv_bfloat16S2_fS2_fjLj2560ELj1ELj4ELj1ELj16ENS_18Kernel_traits_baseILj2560ES2_S2_fS2_fjLj128EEEEELb1ELb0ELb1ELb1EEEvNS_9FwdParamsE
        .type           _ZN10layer_norm13ln_fwd_kernelINS_13Kernel_traitsI13__nv_bfloat16S2_fS2_fjLj2560ELj1ELj4ELj1ELj16ENS_18Kernel_traits_baseILj2560ES2_S2_fS2_fjLj128EEEEELb1ELb0ELb1ELb1EEEvNS_9FwdParamsE,@function
        .size           _ZN10layer_norm13ln_fwd_kernelINS_13Kernel_traitsI13__nv_bfloat16S2_fS2_fjLj2560ELj1ELj4ELj1ELj16ENS_18Kernel_traits_baseILj2560ES2_S2_fS2_fjLj128EEEEELb1ELb0ELb1ELb1EEEvNS_9FwdParamsE,(.L_x_88475 - _ZN10layer_norm13ln_fwd_kernelINS_13Kernel_traitsI13__nv_bfloat16S2_fS2_fjLj2560ELj1ELj4ELj1ELj16ENS_18Kernel_traits_baseILj2560ES2_S2_fS2_fjLj128EEEEELb1ELb0ELb1ELb1EEEvNS_9FwdParamsE)
        .other          _ZN10layer_norm13ln_fwd_kernelINS_13Kernel_traitsI13__nv_bfloat16S2_fS2_fjLj2560ELj1ELj4ELj1ELj16ENS_18Kernel_traits_baseILj2560ES2_S2_fS2_fjLj128EEEEELb1ELb0ELb1ELb1EEEvNS_9FwdParamsE,@"STO_CUDA_ENTRY STV_DEFAULT"
_ZN10layer_norm13ln_fwd_kernelINS_13Kernel_traitsI13__nv_bfloat16S2_fS2_fjLj2560ELj1ELj4ELj1ELj16ENS_18Kernel_traits_baseILj2560ES2_S2_fS2_fjLj128EEEEELb1ELb0ELb1ELb1EEEvNS_9FwdParamsE:
.text._ZN10layer_norm13ln_fwd_kernelINS_13Kernel_traitsI13__nv_bfloat16S2_fS2_fjLj2560ELj1ELj4ELj1ELj16ENS_18Kernel_traits_baseILj2560ES2_S2_fS2_fjLj128EEEEELb1ELb0ELb1ELb1EEEvNS_9FwdParamsE:
        /* <DEDUP_REMOVED lines=21> */
[--C-:B----4-:R-:W-:Y:S01]  /*0150*/  IMAD R8, R5, UR5, R198.reuse ;  /* 0x0000000505087c24 */ /* 0x110fe2000f8e02c6 */
[----:B-1----:R-:W-:Y:S02]  /*0160*/  @P0 IADD3 R210, P1, PT, R2, R7, RZ ;  /* 0x0000000702d20210 */ /* 0x002fe40007f3e0ff */
[----:B------:R-:W-:Y:S02]  /*0170*/  SHF.R.U32.HI R7, RZ, 0x5, R198 ;  /* 0x00000005ff077819 */ /* 0x000fe400000116c6 */
[----:B------:R-:W-:Y:S01]  /*0180*/  LOP3.LUT R198, R198, 0x1f, RZ, 0xc0, !PT ;  /* 0x0000001fc6c67812 */ /* 0x000fe200078ec0ff */
[----:B------:R-:W-:Y:S01]  /*0190*/  @P0 IMAD.X R211, RZ, RZ, R3, P1 ;  /* 0x000000ffffd30224 */ /* 0x000fe200008e0603 */
[----:B------:R-:W-:-:S02]  /*01a0*/  LOP3.LUT R7, R7, UR4, RZ, 0xfc, !PT ;  /* 0x0000000407077c12 */ /* 0x000fc4000f8efcff */
[----:B--2---:R-:W-:Y:S01]  /*01b0*/  IADD3 R10, PT, PT, R190, -0x61c88647, RZ ;  /* 0x9e3779b9be0a7810 */ /* 0x004fe20007ffe0ff */
[C---:B------:R-:W-:Y:S01]  /*01c0*/  VIADD R12, R191.reuse, 0xbb67ae85 ;  /* 0xbb67ae85bf0c7836 */ /* 0x040fe20000000000 */
        /* <DEDUP_REMOVED lines=44> */
.L_x_29877:
        /* <DEDUP_REMOVED lines=32> */
.L_x_29878:
[----:B------:R-:W1:Y:S02]  /*0690*/  LDCU UR4, c[0x0][0x384] ;  /* 0x00007080ff0477ac */ /* 0x000e640008000800 */
[----:B-1----:R-:W-:-:S13]  /*06a0*/  ISETP.GE.AND P0, PT, R7, UR4, PT ;  /* 0x0000000407007c0c */ /* 0x002fda000bf06270 */
[----:B------:R-:W-:Y:S05]  /*06b0*/  @P0 EXIT ;  /* 0x000000000000094d */ /* 0x000fea0003800000 */
[----:B0-----:R-:W-:Y:S01]  /*06c0*/  IMAD.HI.U32 R3, R8, -0x326172a9, RZ ;  /* 0xcd9e8d5708037827 */ /* 0x001fe200078e00ff */
[----:B------:R-:W-:Y:S01]  /*06d0*/  LOP3.LUT R210, R210, 0x3, RZ, 0xc0, !PT ;  /* 0x00000003d2d27812 */ /* 0x000fe200078ec0ff */
[----:B------:R-:W0:Y:S01]  /*06e0*/  LDCU UR8, c[0x0][0x404] ;  /* 0x00008080ff0877ac */ /* 0x000e220008000800 */
[----:B-----5:R-:W-:Y:S01]  /*06f0*/  PRMT R248, R122, 0x7632, R248 ;  /* 0x000076327af87816 */ /* 0x020fe200000000f8 */
[----:B------:R-:W-:Y:S01]  /*0700*/  IMAD.HI.U32 R5, R6, -0x2daee0ad, RZ ;  /* 0xd2511f5306057827 */ /* 0x000fe200078e00ff */
[----:B------:R-:W-:Y:S01]  /*0710*/  LOP3.LUT R3, R211, R3, R190, 0x96, !PT ;  /* 0x00000003d3037212 */ /* 0x000fe200078e96be */
[----:B------:R-:W1:Y:S01]  /*0720*/  LDCU.U8 UR9, c[0x0][0x410] ;  /* 0x00008200ff0977ac */ /* 0x000e620008000000 */
[----:B------:R-:W-:Y:S01]  /*0730*/  PRMT R247, R162, 0x7632, R247 ;  /* 0x00007632a2f77816 */ /* 0x000fe200000000f7 */
[----:B------:R-:W-:Y:S01]  /*0740*/  IMAD R11, R6, -0x2daee0ad, RZ ;  /* 0xd2511f53060b7824 */ /* 0x000fe200078e02ff */
[----:B------:R-:W-:Y:S01]  /*0750*/  LOP3.LUT R5, R5, R191, RZ, 0x3c, !PT ;  /* 0x000000bf05057212 */ /* 0x000fe200078e3cff */
[----:B------:R-:W-:Y:S01]  /*0760*/  IMAD.HI.U32 R2, R3, -0x2daee0ad, RZ ;  /* 0xd2511f5303027827 */ /* 0x000fe200078e00ff */
[----:B------:R-:W-:Y:S01]  /*0770*/  PRMT R246, R121, 0x7632, R246 ;  /* 0x0000763279f67816 */ /* 0x000fe200000000f6 */
[----:B------:R-:W2:Y:S01]  /*0780*/  LDCU UR12, c[0x0][0x448] ;  /* 0x00008900ff0c77ac */ /* 0x000ea20008000800 */
[----:B------:R-:W-:Y:S01]  /*0790*/  PRMT R245, R161, 0x7632, R245 ;  /* 0x00007632a1f57816 */ /* 0x000fe200000000f5 */
[----:B------:R-:W-:Y:S01]  /*07a0*/  IMAD R9, R8, -0x326172a9, RZ ;  /* 0xcd9e8d5708097824 */ /* 0x000fe200078e02ff */
[----:B------:R-:W-:Y:S01]  /*07b0*/  LOP3.LUT R2, R12, R11, R2, 0x96, !PT ;  /* 0x0000000b0c027212 */ /* 0x000fe200078e9602 */
[C---:B------:R-:W-:Y:S01]  /*07c0*/  IMAD.HI.U32 R0, R5.reuse, -0x326172a9, RZ ;  /* 0xcd9e8d5705007827 */ /* 0x040fe200078e00ff */
[----:B------:R-:W-:Y:S01]  /*07d0*/  PRMT R244, R120, 0x7632, R244 ;  /* 0x0000763278f47816 */ /* 0x000fe200000000f4 */
[----:B------:R-:W3:Y:S01]  /*07e0*/  LDCU.64 UR10, c[0x0][0x408] ;  /* 0x00008100ff0a77ac */ /* 0x000ee20008000a00 */
[----:B------:R-:W-:Y:S01]  /*07f0*/  PRMT R243, R160, 0x7632, R243 ;  /* 0x00007632a0f37816 */ /* 0x000fe200000000f3 */
[----:B------:R-:W-:Y:S01]  /*0800*/  IMAD R5, R5, -0x326172a9, RZ ;  /* 0xcd9e8d5705057824 */ /* 0x000fe200078e02ff */
[----:B------:R-:W-:Y:S01]  /*0810*/  LOP3.LUT R0, R10, R9, R0, 0x96, !PT ;  /* 0x000000090a007212 */ /* 0x000fe200078e9600 */
[----:B------:R-:W-:Y:S01]  /*0820*/  IMAD.HI.U32 R4, R2, -0x326172a9, RZ ;  /* 0xcd9e8d5702047827 */ /* 0x000fe200078e00ff */
[----:B------:R-:W-:Y:S01]  /*0830*/  PRMT R242, R127, 0x7632, R242 ;  /* 0x000076327ff27816 */ /* 0x000fe200000000f2 */
[----:B------:R-:W4:Y:S01]  /*0840*/  LDCU.64 UR4, c[0x0][0x3a0] ;  /* 0x00007400ff0477ac */ /* 0x000f220008000a00 */
[----:B------:R-:W-:Y:S01]  /*0850*/  PRMT R241, R167, 0x7632, R241 ;  /* 0x00007632a7f17816 */ /* 0x000fe200000000f1 */
[----:B------:R-:W-:Y:S01]  /*0860*/  IMAD R10, R3, -0x2daee0ad, RZ ;  /* 0xd2511f53030a7824 */ /* 0x000fe200078e02ff */
[----:B------:R-:W-:Y:S01]  /*0870*/  LOP3.LUT R4, R13, R5, R4, 0x96, !PT ;  /* 0x000000050d047212 */ /* 0x000fe200078e9604 */
[----:B------:R-:W-:Y:S01]  /*0880*/  IMAD.HI.U32 R3, R0, -0x2daee0ad, RZ ;  /* 0xd2511f5300037827 */ /* 0x000fe200078e00ff */
[----:B------:R-:W-:-:S02]  /*0890*/  PRMT R240, R126, 0x7632, R240 ;  /* 0x000076327ef07816 */ /* 0x000fc400000000f0 */
[----:B------:R-:W-:Y:S01]  /*08a0*/  PRMT R239, R166, 0x7632, R239 ;  /* 0x00007632a6ef7816 */ /* 0x000fe200000000ef */
[----:B------:R-:W-:Y:S01]  /*08b0*/  IMAD.HI.U32 R9, R4, -0x2daee0ad, RZ ;  /* 0xd2511f5304097827 */ /* 0x000fe200078e00ff */
[----:B------:R-:W-:Y:S02]  /*08c0*/  LOP3.LUT R3, R14, R10, R3, 0x96, !PT ;  /* 0x0000000a0e037212 */ /* 0x000fe400078e9603 */
[----:B------:R-:W-:Y:S01]  /*08d0*/  PRMT R238, R125, 0x7632, R238 ;  /* 0x000076327dee7816 */ /* 0x000fe200000000ee */
[----:B------:R-:W-:Y:S01]  /*08e0*/  IMAD R10, R0, -0x2daee0ad, RZ ;  /* 0xd2511f53000a7824 */ /* 0x000fe200078e02ff */
[----:B------:R-:W-:Y:S01]  /*08f0*/  PRMT R237, R165, 0x7632, R237 ;  /* 0x00007632a5ed7816 */ /* 0x000fe200000000ed */
[----:B------:R-:W-:Y:S01]  /*0900*/  IMAD R5, R2, -0x326172a9, RZ ;  /* 0xcd9e8d5702057824 */ /* 0x000fe200078e02ff */
[----:B------:R-:W-:Y:S01]  /*0910*/  PRMT R236, R124, 0x7632, R236 ;  /* 0x000076327cec7816 */ /* 0x000fe200000000ec */
[----:B------:R-:W-:Y:S01]  /*0920*/  IMAD.HI.U32 R0, R3, -0x326172a9, RZ ;  /* 0xcd9e8d5703007827 */ /* 0x000fe200078e00ff */
[----:B------:R-:W-:-:S02]  /*0930*/  LOP3.LUT R9, R16, R10, R9, 0x96, !PT ;  /* 0x0000000a10097212 */ /* 0x000fc400078e9609 */
[----:B------:R-:W-:Y:S01]  /*0940*/  PRMT R235, R164, 0x7632, R235 ;  /* 0x00007632a4eb7816 */ /* 0x000fe200000000eb */
[----:B------:R-:W-:Y:S01]  /*0950*/  IMAD R3, R3, -0x326172a9, RZ ;  /* 0xcd9e8d5703037824 */ /* 0x000fe200078e02ff */
[----:B------:R-:W-:Y:S01]  /*0960*/  LOP3.LUT R0, R15, R5, R0, 0x96, !PT ;  /* 0x000000050f007212 */ /* 0x000fe200078e9600 */
[----:B------:R-:W-:Y:S01]  /*0970*/  IMAD.HI.U32 R2, R9, -0x326172a9, RZ ;  /* 0xcd9e8d5709027827 */ /* 0x000fe200078e00ff */
[----:B------:R-:W-:Y:S02]  /*0980*/  PRMT R234, R131, 0x7632, R234 ;  /* 0x0000763283ea7816 */ /* 0x000fe400000000ea */
[----:B------:R-:W-:Y:S01]  /*0990*/  PRMT R233, R171, 0x7632, R233 ;  /* 0x00007632abe97816 */ /* 0x000fe200000000e9 */
[----:B------:R-:W-:Y:S01]  /*09a0*/  IMAD R5, R4, -0x2daee0ad, RZ ;  /* 0xd2511f5304057824 */ /* 0x000fe200078e02ff */
[----:B------:R-:W-:Y:S01]  /*09b0*/  LOP3.LUT R2, R17, R3, R2, 0x96, !PT ;  /* 0x0000000311027212 */ /* 0x000fe200078e9602 */
[----:B------:R-:W-:Y:S01]  /*09c0*/  IMAD.HI.U32 R4, R0, -0x2daee0ad, RZ ;  /* 0xd2511f5300047827 */ /* 0x000fe200078e00ff */
[----:B------:R-:W-:-:S02]  /*09d0*/  PRMT R232, R130, 0x7632, R232 ;  /* 0x0000763282e87816 */ /* 0x000fc400000000e8 */
        /* <DEDUP_REMOVED lines=49> */
[----:B------:R-:W-:-:S02]  /*0cf0*/  MOV R3, R211 ;  /* 0x000000d300037202 */ /* 0x000fc40000000f00 */
[----:B------:R-:W-:Y:S01]  /*0d00*/  PRMT R205, R136, 0x7632, R205 ;  /* 0x0000763288cd7816 */ /* 0x000fe200000000cd */
[----:B------:R-:W-:Y:S01]  /*0d10*/  IMAD.MOV.U32 R2, RZ, RZ, RZ ;  /* 0x000000ffff027224 */ /* 0x000fe200078e00ff */
[----:B------:R-:W-:Y:S01]  /*0d20*/  LOP3.LUT R4, R26, R11, R4, 0x96, !PT ;  /* 0x0000000b1a047212 */ /* 0x000fe200078e9604 */
[----:B------:R-:W-:Y:S01]  /*0d30*/  IMAD R0, R9, -0x326172a9, RZ ;  /* 0xcd9e8d5709007824 */ /* 0x000fe200078e02ff */
[----:B------:R-:W-:Y:S01]  /*0d40*/  PRMT R204, R200, 0x7632, R204 ;  /* 0x00007632c8cc7816 */ /* 0x000fe200000000cc */
[----:B01234-:R-:W-:-:S07]  /*0d50*/  IMAD R212, R212, -0x2daee0ad, RZ ;  /* 0xd2511f53d4d47824 */ /* 0x01ffce00078e02ff */
.L_x_31030:
[----:B------:R-:W0:Y:S08]  /*0d60*/  LDC.64 R10, c[0x0][0x3f0] ;  /* 0x0000fc00ff0a7b82 */ /* 0x000e300000000a00 */
[----:B------:R-:W1:Y:S08]  /*0d70*/  LDC R252, c[0x0][0x388] ;  /* 0x0000e200fffc7b82 */ /* 0x000e700000000800 */
[----:B------:R-:W2:Y:S01]  /*0d80*/  LDC.64 R16, c[0x0][0x3f8] ;  /* 0x0000fe00ff107b82 */ /* 0x000ea20000000a00 */
[----:B0-----:R-:W-:-:S05]  /*0d90*/  IMAD.WIDE R10, R7, 0x4, R10 ;  /* 0x00000004070a7825 */ /* 0x001fca00078e020a */
[----:B------:R-:W3:Y:S01]  /*0da0*/  LDG.E R197, desc[UR6][R10.64] ;  /* 0x000000060ac57981 */ /* 0x000ee2000c1e1900 */
[----:B------:R-:W-:Y:S01]  /*0db0*/  HFMA2 R177, -RZ, RZ, 0, 0 ;  /* 0x00000000ffb17431 */ /* 0x000fe200000001ff */
[----:B---3--:R-:W-:-:S13]  /*0dc0*/  ISETP.GE.AND P1, PT, R197, 0x1, PT ;  /* 0x00000001c500780c */ /* 0x008fda0003f26270 */
[----:B------:R-:W0:Y:S01]  /*0dd0*/  @P1 LDC.64 R14, c[0x0][0x390] ;  /* 0x0000e400ff0e1b82 */ /* 0x000e220000000a00 */
[----:B------:R-:W-:-:S04]  /*0de0*/  @P1 VIADD R9, R197, 0xffffffff ;  /* 0xffffffffc5091836 */ /* 0x000fc80000000000 */
[----:B-1----:R-:W-:-:S05]  /*0df0*/  @P1 IMAD R9, R9, R252, RZ ;  /* 0x000000fc09091224 */ /* 0x002fca00078e02ff */
[----:B------:R-:W-:-:S04]  /*0e00*/  @P1 SHF.R.S32.HI R12, RZ, 0x1f, R9 ;  /* 0x0000001fff0c1819 */ /* 0x000fc80000011409 */
[----:B------:R-:W-:-:S04]  /*0e10*/  @P1 LEA.HI R9, R12, R9, RZ, 0x3 ;  /* 0x000000090c091211 */ /* 0x000fc800078f18ff */
[----:B------:R-:W-:-:S05]  /*0e20*/  @P1 LEA.HI.SX32 R177, R9, R198, 0x1d ;  /* 0x000000c609b11211 */ /* 0x000fca00078feaff */
[----:B0-----:R-:W-:-:S05]  /*0e30*/  @P1 IMAD.WIDE.U32 R14, R177, 0x10, R14 ;  /* 0x00000010b10e1825 */ /* 0x001fca00078e000e */
[----:B------:R0:W3:Y:S01]  /*0e40*/  @P1 LDG.E.128 R96, desc[UR6][R14.64] ;  /* 0x000000060e601981 */ /* 0x0000e2000c1e1d00 */
[----:B------:R-:W-:Y:S01]  /*0e50*/  ISETP.NE.U32.AND P0, PT, RZ, UR4, PT ;  /* 0x00000004ff007c0c */ /* 0x000fe2000bf05070 */
[C---:B------:R-:W-:Y:S02]  /*0e60*/  IMAD R9, R7.reuse, R252, RZ ;  /* 0x000000fc07097224 */ /* 0x040fe400078e02ff */
[----:B--2---:R-:W-:Y:S01]  /*0e70*/  IMAD.WIDE R16, R7, 0x4, R16 ;  /* 0x0000000407107825 */ /* 0x004fe200078e0210 */
[----:B------:R-:W-:Y:S02]  /*0e80*/  ISETP.NE.AND.EX P0, PT, RZ, UR5, PT, P0 ;  /* 0x00000005ff007c0c */ /* 0x000fe4000bf05300 */
[----:B------:R-:W-:Y:S01]  /*0e90*/  SHF.R.S32.HI R10, RZ, 0x1f, R9 ;  /* 0x0000001fff0a7819 */ /* 0x000fe20000011409 */
[----:B------:R-:W-:Y:S01]  /*0ea0*/  BSSY.RECONVERGENT B0, `(.L_x_29879) ;  /* 0x0000591000007945 */ /* 0x000fe20003800200 */
[----:B------:R1:W5:Y:S01]  /*0eb0*/  LDG.E R199, desc[UR6][R16.64] ;  /* 0x0000000610c77981 */ /* 0x000362000c1e1900 */
[C---:B------:R-:W-:Y:S01]  /*0ec0*/  IADD3 R11, PT, PT, R191.reuse, -0x24c28bd8, RZ ;  /* 0xdb3d7428bf0b7810 */ /* 0x040fe20007ffe0ff */
[C---:B------:R-:W-:Y:S01]  /*0ed0*/  VIADD R12, R191.reuse, 0x96a522ad ;  /* 0x96a522adbf0c7836 */ /* 0x040fe20000000000 */
[----:B------:R-:W-:Y:S01]  /*0ee0*/  LEA.HI R25, R10, R9, RZ, 0x3 ;  /* 0x000000090a197211 */ /* 0x000fe200078f18ff */
[C---:B------:R-:W-:Y:S01]  /*0ef0*/  VIADD R9, R191.reuse, 0xbb67ae85 ;  /* 0xbb67ae85bf097836 */ /* 0x040fe20000000000 */
[----:B0-----:R-:W-:Y:S01]  /*0f00*/  IADD3 R14, PT, PT, R191, 0x32370b8f, RZ ;  /* 0x32370b8fbf0e7810 */ /* 0x001fe20007ffe0ff */
[C---:B------:R-:W-:Y:S01]  /*0f10*/  VIADD R10, R190.reuse, 0x9e3779b9 ;  /* 0x9e3779b9be0a7836 */ /* 0x040fe20000000000 */
[----:B------:R-:W-:Y:S01]  /*0f20*/  LEA.HI.SX32 R176, R25, R198, 0x1d ;  /* 0x000000c619b07211 */ /* 0x000fe200078feaff */
[C---:B------:R-:W-:Y:S01]  /*0f30*/  VIADD R13, R190.reuse, 0xb54cda56 ;  /* 0xb54cda56be0d7836 */ /* 0x040fe20000000000 */
[C---:B------:R-:W-:Y:S01]  /*0f40*/  IADD3 R20, PT, PT, R190.reuse, 0x3c6ef372, RZ ;  /* 0x3c6ef372be147810 */ /* 0x040fe20007ffe0ff */
[C---:B------:R-:W-:Y:S01]  /*0f50*/  VIADD R15, R190.reuse, 0xf1bbcdc8 ;  /* 0xf1bbcdc8be0f7836 */ /* 0x040fe20000000000 */
[C---:B-1----:R-:W-:Y:S01]  /*0f60*/  IADD3 R17, PT, PT, R190.reuse, 0x78dde6e4, RZ ;  /* 0x78dde6e4be117810 */ /* 0x042fe20007ffe0ff */
[C---:B------:R-:W-:Y:S01]  /*0f70*/  VIADD R16, R190.reuse, 0x8ff34781 ;  /* 0x8ff34781be107836 */ /* 0x040fe20000000000 */
[C---:B------:R-:W-:Y:S01]  /*0f80*/  IADD3 R23, PT, PT, R190.reuse, 0x5384540f, RZ ;  /* 0x5384540fbe177810 */ /* 0x040fe20007ffe0ff */
[C---:B------:R-:W-:Y:S01]  /*0f90*/  VIADD R18, R191.reuse, 0x76cf5d0a ;  /* 0x76cf5d0abf127836 */ /* 0x040fe20000000000 */
[----:B------:R-:W-:Y:S01]  /*0fa0*/  IADD3 R186, PT, PT, R190, 0x1715609d, RZ ;  /* 0x1715609dbeba7810 */ /* 0x000fe20007ffe0ff */
[----:B------:R-:W-:-:S02]  /*0fb0*/  VIADD R19, R191, 0xed9eba14 ;  /* 0xed9eba14bf137836 */ /* 0x000fc40000000000 */
[C---:B------:R-:W-:Y:S02]  /*0fc0*/  VIADD R21, R191.reuse, 0x1fd5c5a3 ;  /* 0x1fd5c5a3bf157836 */ /* 0x040fe40000000000 */
[----:B------:R-:W-:Y:S02]  /*0fd0*/  VIADD R22, R190, 0xdaa66d2b ;  /* 0xdaa66d2bbe167836 */ /* 0x000fe40000000000 */
[C---:B------:R-:W-:Y:S02]  /*0fe0*/  VIADD R184, R191.reuse, 0x646e171e ;  /* 0x646e171ebfb87836 */ /* 0x040fe40000000000 */
[----:B------:R-:W-:Y:S01]  /*0ff0*/  VIADD R185, R191, 0xa9066899 ;  /* 0xa9066899bfb97836 */ /* 0x000fe20000000000 */
[----:B---3--:R-:W-:Y:S02]  /*1000*/  PRMT R25, R99, 0x7632, R25 ;  /* 0x0000763263197816 */ /* 0x008fe40000000019 */
[----:B------:R-:W-:Y:S02]  /*1010*/  PRMT R26, R98, 0x7632, R26 ;  /* 0x00007632621a7816 */ /* 0x000fe4000000001a */
[----:B------:R-:W-:-:S02]  /*1020*/  PRMT R27, R97, 0x7632, R27 ;  /* 0x00007632611b7816 */ /* 0x000fc4000000001b */
[----:B------:R-:W-:Y:S01]  /*1030*/  PRMT R28, R96, 0x7632, R28 ;  /* 0x00007632601c7816 */ /* 0x000fe2000000001c */
[----:B------:R-:W-:Y:S06]  /*1040*/  @!P0 BRA `(.L_x_29880) ;  /* 0x0000002c00308947 */ /* 0x000fec0003800000 */
[----:B------:R-:W0:Y:S02]  /*1050*/  LDC.64 R88, c[0x0][0x3a0] ;  /* 0x0000e800ff587b82 */ /* 0x000e240000000a00 */
[----:B0-----:R-:W-:-:S05]  /*1060*/  IMAD.WIDE.U32 R88, R176, 0x20, R88 ;  /* 0x00000020b0587825 */ /* 0x001fca00078e0058 */
[----:B------:R0:W5:Y:S04]  /*1070*/  LDG.E.128 R92, desc[UR6][R88.64] ;  /* 0x00000006585c7981 */ /* 0x000168000c1e1d00 */
[----:B------:R-:W5:Y:S01]  /*1080*/  LDG.E.128 R88, desc[UR6][R88.64+0x10] ;  /* 0x0000100658587981 */ /* 0x000f62000c1e1d00 */
[----:B------:R-:W-:Y:S01]  /*1090*/  ISETP.GT.AND P2, PT, R197, RZ, PT ;  /* 0x000000ffc500720c */ /* 0x000fe20003f44270 */
[----:B------:R-:W-:-:S12]  /*10a0*/  BSSY.RECONVERGENT B1, `(.L_x_29881) ;  /* 0x0000058000017945 */ /* 0x000fd80003800200 */
[----:B------:R-:W-:Y:S02]  /*10b0*/  @!P2 IMAD.MOV.U32 R24, RZ, RZ, R212 ;  /* 0x000000ffff18a224 */ /* 0x000fe400078e00d4 */
[----:B------:R-:W-:Y:S01]  /*10c0*/  @!P2 IMAD.MOV.U32 R29, RZ, RZ, R210 ;  /* 0x000000ffff1da224 */ /* 0x000fe200078e00d2 */
[----:B0-----:R-:W-:Y:S06]  /*10d0*/  @!P2 BRA `(.L_x_29882) ;  /* 0x000000040050a947 */ /* 0x001fec0003800000 */
        /* <DEDUP_REMOVED lines=16> */
.L_x_29885:
        /* <DEDUP_REMOVED lines=13> */
.L_x_29887:
[----:B------:R-:W-:Y:S05]  /*12b0*/  BSYNC.RECONVERGENT B3 ;  /* 0x0000000000037941 */ /* 0x000fea0003800200 */
.L_x_29886:
        /* <DEDUP_REMOVED lines=43> */
.L_x_29884:
[----:B------:R-:W-:Y:S05]  /*1570*/  BSYNC.RECONVERGENT B2 ;  /* 0x0000000000027941 */ /* 0x000fea0003800200 */
.L_x_29883:
        /* <DEDUP_REMOVED lines=8> */
[----:B------:R-:W-:-:S05]  /*1600*/  FSEL R31, R31, RZ, !P3 ;  /* 0x000000ff1f1f7208 */ /* 0x000fca0005800000 */
[----:B-----5:R-:W-:-:S07]  /*1610*/  FADD.FTZ R92, R92, R31 ;  /* 0x0000001f5c5c7221 */ /* 0x020fce0000010000 */
.L_x_29882:
[----:B------:R-:W-:Y:S05]  /*1620*/  BSYNC.RECONVERGENT B1 ;  /* 0x0000000000017941 */ /* 0x000fea0003800200 */
.L_x_29881:
        /* <DEDUP_REMOVED lines=20> */
.L_x_29892:
        /* <DEDUP_REMOVED lines=13> */
.L_x_29894:
[----:B------:R-:W-:Y:S05]  /*1840*/  BSYNC.RECONVERGENT B3 ;  /* 0x0000000000037941 */ /* 0x000fea0003800200 */
.L_x_29893:
        /* <DEDUP_REMOVED lines=43> */
.L_x_29891:
[----:B------:R-:W-:Y:S05]  /*1b00*/  BSYNC.RECONVERGENT B2 ;  /* 0x0000000000027941 */ /* 0x000fea0003800200 */
.L_x_29890:
        /* <DEDUP_REMOVED lines=10> */
.L_x_29889:
[----:B------:R-:W-:Y:S05]  /*1bb0*/  BSYNC.RECONVERGENT B1 ;  /* 0x0000000000017941 */ /* 0x000fea0003800200 */
.L_x_29888:
        /* <DEDUP_REMOVED lines=20> */
.L_x_29899:
        /* <DEDUP_REMOVED lines=13> */
.L_x_29901:
[----:B------:R-:W-:Y:S05]  /*1dd0*/  BSYNC.RECONVERGENT B3 ;  /* 0x0000000000037941 */ /* 0x000fea0003800200 */
.L_x_29900:
        /* <DEDUP_REMOVED lines=43> */
.L_x_29898:
[----:B------:R-:W-:Y:S05]  /*2090*/  BSYNC.RECONVERGENT B2 ;  /* 0x0000000000027941 */ /* 0x000fea0003800200 */
.L_x_29897:
        /* <DEDUP_REMOVED lines=10> */
.L_x_29896:
[----:B------:R-:W-:Y:S05]  /*2140*/  BSYNC.RECONVERGENT B1 ;  /* 0x0000000000017941 */ /* 0x000fea0003800200 */
.L_x_29895:
        /* <DEDUP_REMOVED lines=20> */
.L_x_29906:
        /* <DEDUP_REMOVED lines=13> */
.L_x_29908:
[----:B------:R-:W-:Y:S05]  /*2360*/  BSYNC.RECONVERGENT B3 ;  /* 0x0000000000037941 */ /* 0x000fea0003800200 */
.L_x_29907:
        /* <DEDUP_REMOVED lines=43> */
.L_x_29905:
[----:B------:R-:W-:Y:S05]  /*2620*/  BSYNC.RECONVERGENT B2 ;  /* 0x0000000000027941 */ /* 0x000fea0003800200 */
.L_x_29904:
        /* <DEDUP_REMOVED lines=10> */
.L_x_29903:
[----:B------:R-:W-:Y:S05]  /*26d0*/  BSYNC.RECONVERGENT B1 ;  /* 0x0000000000017941 */ /* 0x000fea0003800200 */
.L_x_29902:
        /* <DEDUP_REMOVED lines=20> */
.L_x_29913:
        /* <DEDUP_REMOVED lines=13> */
.L_x_29915:
[----:B------:R-:W-:Y:S05]  /*28f0*/  BSYNC.RECONVERGENT B3 ;  /* 0x0000000000037941 */ /* 0x000fea0003800200 */
.L_x_29914:
        /* <DEDUP_REMOVED lines=43> */
.L_x_29912:
[----:B------:R-:W-:Y:S05]  /*2bb0*/  BSYNC.RECONVERGENT B2 ;  /* 0x0000000000027941 */ /* 0x000fea0003800200 */
.L_x_29911:
        /* <DEDUP_REMOVED lines=10> */
.L_x_29910:
[----:B------:R-:W-:Y:S05]  /*2c60*/  BSYNC.RECONVERGENT B1 ;  /* 0x0000000000017941 */ /* 0x000fea0003800200 */
.L_x_29909:
        /* <DEDUP_REMOVED lines=20> */
.L_x_29920:
        /* <DEDUP_REMOVED lines=13> */
.L_x_29922:
[----:B------:R-:W-:Y:S05]  /*2e80*/  BSYNC.RECONVERGENT B3 ;  /* 0x0000000000037941 */ /* 0x000fea0003800200 */
.L_x_29921:
        /* <DEDUP_REMOVED lines=43> */
.L_x_29919:
[----:B------:R-:W-:Y:S05]  /*3140*/  BSYNC.RECONVERGENT B2 ;  /* 0x0000000000027941 */ /* 0x000fea0003800200 */
.L_x_29918:
        /* <DEDUP_REMOVED lines=10> */
.L_x_29917:
[----:B------:R-:W-:Y:S05]  /*31f0*/  BSYNC.RECONVERGENT B1 ;  /* 0x0000000000017941 */ /* 0x000fea0003800200 */
.L_x_29916:
        /* <DEDUP_REMOVED lines=20> */
.L_x_29927:
        /* <DEDUP_REMOVED lines=13> */
.L_x_29929:
[----:B------:R-:W-:Y:S05]  /*3410*/  BSYNC.RECONVERGENT B3 ;  /* 0x0000000000037941 */ /* 0x000fea0003800200 */
.L_x_29928:
        /* <DEDUP_REMOVED lines=43> */
.L_x_29926:
[----:B------:R-:W-:Y:S05]  /*36d0*/  BSYNC.RECONVERGENT B2 ;  /* 0x0000000000027941 */ /* 0x000fea0003800200 */
.L_x_29925:
        /* <DEDUP_REMOVED lines=10> */
.L_x_29924:
[----:B------:R-:W-:Y:S05]  /*3780*/  BSYNC.RECONVERGENT B1 ;  /* 0x0000000000017941 */ /* 0x000fea0003800200 */
.L_x_29923:
        /* <DEDUP_REMOVED lines=19> */
.L_x_29933:
        /* <DEDUP_REMOVED lines=13> */
.L_x_29935:
[----:B------:R-:W-:Y:S05]  /*3990*/  BSYNC.RECONVERGENT B2 ;  /* 0x0000000000027941 */ /* 0x000fea0003800200 */
.L_x_29934:
        /* <DEDUP_REMOVED lines=43> */
.L_x_29932:
[----:B------:R-:W-:Y:S05]  /*3c50*/  BSYNC.RECONVERGENT B1 ;  /* 0x0000000000017941 */ /* 0x000fea0003800200 */
.L_x_29931:
        /* <DEDUP_REMOVED lines=9> */
[----:B-----5:R-:W-:Y:S01]  /*3cf0*/  FADD.FTZ R91, R91, R26 ;  /* 0x0000001a5b5b7221 */ /* 0x020fe20000010000 */
[----:B------:R-:W-:Y:S06]  /*3d00*/  BRA `(.L_x_29930) ;  /* 0x0000002800a87947 */ /* 0x000fec0003800000 */
.L_x_29880:
[----:B------:R-:W-:Y:S01]  /*3d10*/  BSSY.RECONVERGENT B1, `(.L_x_29936) ;  /* 0x0000058000017945 */ /* 0x000fe20003800200 */
[----:B------:R-:W-:Y:S01]  /*3d20*/  IMAD.MOV.U32 R24, RZ, RZ, R212 ;  /* 0x000000ffff187224 */ /* 0x000fe200078e00d4 */
[----:B------:R-:W-:Y:S01]  /*3d30*/  MOV R92, RZ ;  /* 0x000000ff005c7202 */ /* 0x000fe20000000f00 */
        /* <DEDUP_REMOVED lines=18> */
.L_x_29940:
        /* <DEDUP_REMOVED lines=13> */
.L_x_29942:
[----:B------:R-:W-:Y:S05]  /*3f30*/  BSYNC.RECONVERGENT B3 ;  /* 0x0000000000037941 */ /* 0x000fea0003800200 */
.L_x_29941:
        /* <DEDUP_REMOVED lines=41> */
[----:B------:R-:W-:Y:S01]  /*41d0*/  IMAD.MOV.U32 R30, RZ, RZ, R212 ;  /* 0x000000ffff1e7224 */ /* 0x000fe200078e00d4 */
[----:B------:R-:W-:-:S07]  /*41e0*/  LOP3.LUT R5, R12, R32, R31, 0x96, !PT ;  /* 0x000000200c057212 */ /* 0x000fce00078e961f */
.L_x_29939:
[----:B------:R-:W-:Y:S05]  /*41f0*/  BSYNC.RECONVERGENT B2 ;  /* 0x0000000000027941 */ /* 0x000fea0003800200 */
.L_x_29938:
        /* <DEDUP_REMOVED lines=9> */
.L_x_29937:
[----:B------:R-:W-:Y:S05]  /*4290*/  BSYNC.RECONVERGENT B1 ;  /* 0x0000000000017941 */ /* 0x000fea0003800200 */
.L_x_29936:
[----:B------:R-:W-:Y:S01]  /*42a0*/  BSSY.RECONVERGENT B1, `(.L_x_29943) ;  /* 0x0000054000017945 */ /* 0x000fe20003800200 */
[----:B------:R-:W-:Y:S01]  /*42b0*/  IMAD.MOV.U32 R30, RZ, RZ, R29 ;  /* 0x000000ffff1e7224 */ /* 0x000fe200078e001d */
[----:B------:R-:W-:Y:S02]  /*42c0*/  MOV R93, RZ ;  /* 0x000000ff005d7202 */ /* 0x000fe40000000f00 */
[----:B------:R-:W-:Y:S05]  /*42d0*/  @!P1 BRA `(.L_x_29944) ;  /* 0x0000000400409947 */ /* 0x000fea0003800000 */
        /* <DEDUP_REMOVED lines=13> */
.L_x_29947:
        /* <DEDUP_REMOVED lines=13> */
.L_x_29949:
[----:B------:R-:W-:Y:S05]  /*4480*/  BSYNC.RECONVERGENT B3 ;  /* 0x0000000000037941 */ /* 0x000fea0003800200 */
.L_x_29948:
        /* <DEDUP_REMOVED lines=43> */
.L_x_29946:
[----:B------:R-:W-:Y:S05]  /*4740*/  BSYNC.RECONVERGENT B2 ;  /* 0x0000000000027941 */ /* 0x000fea0003800200 */
.L_x_29945:
        /* <DEDUP_REMOVED lines=9> */
.L_x_29944:
[----:B------:R-:W-:Y:S05]  /*47e0*/  BSYNC.RECONVERGENT B1 ;  /* 0x0000000000017941 */ /* 0x000fea0003800200 */
.L_x_29943:
        /* <DEDUP_REMOVED lines=17> */
.L_x_29954:
        /* <DEDUP_REMOVED lines=13> */
.L_x_29956:
[----:B------:R-:W-:Y:S05]  /*49d0*/  BSYNC.RECONVERGENT B3 ;  /* 0x0000000000037941 */ /* 0x000fea0003800200 */
.L_x_29955:
        /* <DEDUP_REMOVED lines=43> */
.L_x_29953:
[----:B------:R-:W-:Y:S05]  /*4c90*/  BSYNC.RECONVERGENT B2 ;  /* 0x0000000000027941 */ /* 0x000fea0003800200 */
.L_x_29952:
        /* <DEDUP_REMOVED lines=9> */
.L_x_29951:
[----:B------:R-:W-:Y:S05]  /*4d30*/  BSYNC.RECONVERGENT B1 ;  /* 0x0000000000017941 */ /* 0x000fea0003800200 */
.L_x_29950:
        /* <DEDUP_REMOVED lines=17> */
.L_x_29961:
        /* <DEDUP_REMOVED lines=13> */
.L_x_29963:
[----:B------:R-:W-:Y:S05]  /*4f20*/  BSYNC.RECONVERGENT B3 ;  /* 0x0000000000037941 */ /* 0x000fea0003800200 */
.L_x_29962:
        /* <DEDUP_REMOVED lines=43> */
.L_x_29960:
[----:B------:R-:W-:Y:S05]  /*51e0*/  BSYNC.RECONVERGENT B2 ;  /* 0x0000000000027941 */ /* 0x000fea0003800200 */
.L_x_29959:
        /* <DEDUP_REMOVED lines=9> */
.L_x_29958:
[----:B------:R-:W-:Y:S05]  /*5280*/  BSYNC.RECONVERGENT B1 ;  /* 0x0000000000017941 */ /* 0x000fea0003800200 */
.L_x_29957:
        /* <DEDUP_REMOVED lines=17> */
.L_x_29968:
        /* <DEDUP_REMOVED lines=13> */
.L_x_29970:
[----:B------:R-:W-:Y:S05]  /*5470*/  BSYNC.RECONVERGENT B3 ;  /* 0x0000000000037941 */ /* 0x000fea0003800200 */
.L_x_29969:
        /* <DEDUP_REMOVED lines=43> */
.L_x_29967:
[----:B------:R-:W-:Y:S05]  /*5730*/  BSYNC.RECONVERGENT B2 ;  /* 0x0000000000027941 */ /* 0x000fea0003800200 */
.L_x_29966:
        /* <DEDUP_REMOVED lines=9> */
.L_x_29965:
[----:B------:R-:W-:Y:S05]  /*57d0*/  BSYNC.RECONVERGENT B1 ;  /* 0x0000000000017941 */ /* 0x000fea0003800200 */
.L_x_29964:
        /* <DEDUP_REMOVED lines=17> */
.L_x_29975:
        /* <DEDUP_REMOVED lines=13> */
.L_x_29977:
[----:B------:R-:W-:Y:S05]  /*59c0*/  BSYNC.RECONVERGENT B3 ;  /* 0x0000000000037941 */ /* 0x000fea0003800200 */
.L_x_29976:
        /* <DEDUP_REMOVED lines=43> */
.L_x_29974:
[----:B------:R-:W-:Y:S05]  /*5c80*/  BSYNC.RECONVERGENT B2 ;  /* 0x0000000000027941 */ /* 0x000fea0003800200 */
.L_x_29973:
        /* <DEDUP_REMOVED lines=9> */
.L_x_29972:
[----:B------:R-:W-:Y:S05]  /*5d20*/  BSYNC.RECONVERGENT B1 ;  /* 0x0000000000017941 */ /* 0x000fea0003800200 */
.L_x_29971:
        /* <DEDUP_REMOVED lines=17> */
.L_x_29982:
        /* <DEDUP_REMOVED lines=13> */
.L_x_29984:
[----:B------:R-:W-:Y:S05]  /*5f10*/  BSYNC.RECONVERGENT B3 ;  /* 0x0000000000037941 */ /* 0x000fea0003800200 */
.L_x_29983:
        /* <DEDUP_REMOVED lines=43> */
.L_x_29981:
[----:B------:R-:W-:Y:S05]  /*61d0*/  BSYNC.RECONVERGENT B2 ;  /* 0x0000000000027941 */ /* 0x000fea0003800200 */
.L_x_29980:
        /* <DEDUP_REMOVED lines=9> */
.L_x_29979:
[----:B------:R-:W-:Y:S05]  /*6270*/  BSYNC.RECONVERGENT B1 ;  /* 0x0000000000017941 */ /* 0x000fea0003800200 */
.L_x_29978:
[----:B------:R-:W-:Y:S01]  /*6280*/  IMAD.MOV.U32 R36, RZ, RZ, R26 ;  /* 0x000000ffff247224 */ /* 0x000fe200078e001a */
[----:B------:R-:W-:Y:S01]  /*6290*/  MOV R91, RZ ;  /* 0x000000ff005b7202 */ /* 0x000fe20000000f00 */
        /* <DEDUP_REMOVED lines=14> */
.L_x_29987:
        /* <DEDUP_REMOVED lines=13> */
.L_x_29989:
[----:B------:R-:W-:Y:S05]  /*6450*/  BSYNC.RECONVERGENT B2 ;  /* 0x0000000000027941 */ /* 0x000fea0003800200 */
.L_x_29988:
        /* <DEDUP_REMOVED lines=43> */
.L_x_29986:
[----:B------:R-:W-:Y:S05]  /*6710*/  BSYNC.RECONVERGENT B1 ;  /* 0x0000000000017941 */ /* 0x000fea0003800200 */
.L_x_29985:
        /* <DEDUP_REMOVED lines=9> */
.L_x_29930:
[----:B------:R-:W-:Y:S05]  /*67b0*/  BSYNC.RECONVERGENT B0 ;  /* 0x0000000000007941 */ /* 0x000fea0003800200 */
.L_x_29879:
[----:B------:R-:W0:Y:S01]  /*67c0*/  LDC.64 R250, c[0x0][0x3a8] ;  /* 0x0000ea00fffa7b82 */ /* 0x000e220000000a00 */
[----:B------:R-:W-:Y:S01]  /*67d0*/  BSSY.RECONVERGENT B0, `(.L_x_29990) ;  /* 0x000001a000007945 */ /* 0x000fe20003800200 */
[----:B------:R-:W-:Y:S02]  /*67e0*/  VIADD R33, R177, 0x20 ;  /* 0x00000020b1217836 */ /* 0x000fe40000000000 */
[----:B0-----:R-:W-:-:S05]  /*67f0*/  IMAD.WIDE.U32 R26, R176, 0x20, R250 ;  /* 0x00000020b01a7825 */ /* 0x001fca00078e00fa */
[----:B-----5:R0:W-:Y:S04]  /*6800*/  STG.E.128 desc[UR6][R26.64], R92 ;  /* 0x0000005c1a007986 */ /* 0x0201e8000c101d06 */
[----:B------:R0:W-:Y:S01]  /*6810*/  STG.E.128 desc[UR6][R26.64+0x10], R88 ;  /* 0x000010581a007986 */ /* 0x0001e2000c101d06 */
[----:B------:R-:W-:Y:S05]  /*6820*/  @!P1 BRA `(.L_x_29991) ;  /* 0x0000000000509947 */ /* 0x000fea0003800000 */
[----:B------:R-:W-:Y:S01]  /*6830*/  SHF.L.U32 R28, R195, 0x10, RZ ;  /* 0x00000010c31c7819 */ /* 0x000fe200000006ff */
[----:B0-----:R-:W0:Y:S01]  /*6840*/  LDC.64 R26, c[0x0][0x3b0] ;  /* 0x0000ec00ff1a7b82 */ /* 0x001e220000000a00 */
        /* <DEDUP_REMOVED lines=18> */
.L_x_29991:
[----:B------:R-:W-:Y:S05]  /*6970*/  BSYNC.RECONVERGENT B0 ;  /* 0x0000000000007941 */ /* 0x000fea0003800200 */
.L_x_29990:
[----:B------:R-:W-:Y:S04]  /*6980*/  BSSY.RECONVERGENT B0, `(.L_x_29992) ;  /* 0x0000005000007945 */ /* 0x000fe80003800200 */
[----:B------:R-:W-:Y:S05]  /*6990*/  @!P1 BRA `(.L_x_29993) ;  /* 0x00000000000c9947 */ /* 0x000fea0003800000 */
[----:B01----:R-:W0:Y:S02]  /*69a0*/  LDC.64 R26, c[0x0][0x390] ;  /* 0x0000e400ff1a7b82 */ /* 0x003e240000000a00 */
[----:B0-----:R-:W-:-:S05]  /*69b0*/  IMAD.WIDE.U32 R26, R33, 0x10, R26 ;  /* 0x00000010211a7825 */ /* 0x001fca00078e001a */
[----:B------:R2:W5:Y:S02]  /*69c0*/  LDG.E.128 R96, desc[UR6][R26.64] ;  /* 0x000000061a607981 */ /* 0x000564000c1e1d00 */
.L_x_29993:
[----:B------:R-:W-:Y:S05]  /*69d0*/  BSYNC.RECONVERGENT B0 ;  /* 0x0000000000007941 */ /* 0x000fea0003800200 */
.L_x_29992:
[----:B------:R-:W-:Y:S01]  /*69e0*/  BSSY.RECONVERGENT B0, `(.L_x_29994) ;  /* 0x0000581000007945 */ /* 0x000fe20003800200 */
[----:B-----5:R-:W-:Y:S02]  /*69f0*/  PRMT R30, R99, 0x7632, R30 ;  /* 0x00007632631e7816 */ /* 0x020fe4000000001e */
[----:B------:R-:W-:Y:S02]  /*6a00*/  PRMT R31, R98, 0x7632, R31 ;  /* 0x00007632621f7816 */ /* 0x000fe4000000001f */
[----:B------:R-:W-:Y:S02]  /*6a10*/  PRMT R34, R97, 0x7632, R34 ;  /* 0x0000763261227816 */ /* 0x000fe40000000022 */
[----:B------:R-:W-:Y:S01]  /*6a20*/  PRMT R35, R96, 0x7632, R35 ;  /* 0x0000763260237816 */ /* 0x000fe20000000023 */
[----:B------:R-:W-:Y:S06]  /*6a30*/  @!P0 BRA `(.L_x_29995) ;  /* 0x0000002c00448947 */ /* 0x000fec0003800000 */
[----:B------:R-:W3:Y:S01]  /*6a40*/  LDC.64 R80, c[0x0][0x3a0] ;  /* 0x0000e800ff507b82 */ /* 0x000ee20000000a00 */
[----:B------:R-:W-:-:S04]  /*6a50*/  VIADD R25, R176, 0x20 ;  /* 0x00000020b0197836 */ /* 0x000fc80000000000 */
[----:B---3--:R-:W-:-:S05]  /*6a60*/  IMAD.WIDE.U32 R80, R25, 0x20, R80 ;  /* 0x0000002019507825 */ /* 0x008fca00078e0050 */
[----:B------:R3:W5:Y:S04]  /*6a70*/  LDG.E.128 R84, desc[UR6][R80.64] ;  /* 0x0000000650547981 */ /* 0x000768000c1e1d00 */
[----:B------:R-:W5:Y:S01]  /*6a80*/  LDG.E.128 R80, desc[UR6][R80.64+0x10] ;  /* 0x0000100650507981 */ /* 0x000f62000c1e1d00 */
[----:B------:R-:W-:Y:S01]  /*6a90*/  ISETP.GT.AND P2, PT, R197, RZ, PT ;  /* 0x000000ffc500720c */ /* 0x000fe20003f44270 */
[----:B------:R-:W-:-:S12]  /*6aa0*/  BSSY.RECONVERGENT B1, `(.L_x_29996) ;  /* 0x0000058000017945 */ /* 0x000fd80003800200 */
[----:B------:R-:W-:Y:S01]  /*6ab0*/  @!P2 IMAD.MOV.U32 R30, RZ, RZ, R24 ;  /* 0x000000ffff1ea224 */ /* 0x000fe200078e0018 */
[----:B------:R-:W-:Y:S01]  /*6ac0*/  @!P2 MOV R25, R36 ;  /* 0x000000240019a202 */ /* 0x000fe20000000f00 */
[----:B---3--:R-:W-:Y:S06]  /*6ad0*/  @!P2 BRA `(.L_x_29997) ;  /* 0x000000040050a947 */ /* 0x008fec0003800000 */
[----:B------:R-:W-:Y:S01]  /*6ae0*/  ISETP.NE.AND P3, PT, R36, 0x1, PT ;  /* 0x000000012400780c */ /* 0x000fe20003f65270 */
[----:B------:R-:W-:Y:S01]  /*6af0*/  BSSY.RECONVERGENT B2, `(.L_x_29998) ;  /* 0x0000048000027945 */ /* 0x000fe20003800200 */
[----:B------:R-:W-:Y:S01]  /*6b00*/  IMAD.MOV.U32 R25, RZ, RZ, 0x2 ;  /* 0x00000002ff197424 */ /* 0x000fe200078e00ff */
[----:B------:R-:W-:Y:S01]  /*6b10*/  MOV R30, R24 ;  /* 0x00000018001e7202 */ /* 0x000fe20000000f00 */
[----:B012---:R-:W-:-:S09]  /*6b20*/  IMAD.MOV.U32 R26, RZ, RZ, R0 ;  /* 0x000000ffff1a7224 */ /* 0x007fd200078e0000 */
        /* <DEDUP_REMOVED lines=11> */
.L_x_30000:
        /* <DEDUP_REMOVED lines=13> */
.L_x_30002:
[----:B------:R-:W-:Y:S05]  /*6cb0*/  BSYNC.RECONVERGENT B3 ;  /* 0x0000000000037941 */ /* 0x000fea0003800200 */
.L_x_30001:
        /* <DEDUP_REMOVED lines=43> */
.L_x_29999:
[----:B------:R-:W-:Y:S05]  /*6f70*/  BSYNC.RECONVERGENT B2 ;  /* 0x0000000000027941 */ /* 0x000fea0003800200 */
.L_x_29998:
[----:B------:R-:W-:Y:S01]  /*6f80*/  I2FP.F32.U32 R24, R26 ;  /* 0x0000001a00187245 */ /* 0x000fe20000201000 */
[----:B------:R-:W-:Y:S02]  /*6f90*/  HFMA2 R27, -RZ, RZ, 0.1171875, 0 ;  /* 0x2f800000ff1b7431 */ /* 0x000fe400000001ff */
[----:B------:R-:W-:-:S03]  /*6fa0*/  IMAD.U32 R26, R96, 0x10000, RZ ;  /* 0x00010000601a7824 */ /* 0x000fc600078e00ff */
[----:B------:R-:W-:Y:S01]  /*6fb0*/  FFMA.FTZ R24, R24, R27, 1.1641532182693481445e-10 ;  /* 0x2f00000018187423 */ /* 0x000fe2000001001b */
[----:B------:R-:W-:-:S04]  /*6fc0*/  FMUL.FTZ R26, R26, UR11 ;  /* 0x0000000b1a1a7c20 */ /* 0x000fc80008410000 */
[----:B------:R-:W-:Y:S01]  /*6fd0*/  FMUL.FTZ R26, R26, UR10 ;  /* 0x0000000a1a1a7c20 */ /* 0x000fe20008410000 */
[----:B------:R-:W-:-:S04]  /*6fe0*/  FSETP.GTU.FTZ.AND P3, PT, R24, UR8, PT ;  /* 0x0000000818007c0b */ /* 0x000fc8000bf7c000 */
[----:B------:R-:W-:Y:S02]  /*6ff0*/  FSEL R27, R26, RZ, !P3 ;  /* 0x000000ff1a1b7208 */ /* 0x000fe40005800000 */
[----:B------:R-:W-:-:S03]  /*7000*/  SEL R187, RZ, 0x1, P3 ;  /* 0x00000001ffbb7807 */ /* 0x000fc60001800000 */
[----:B-----5:R-:W-:-:S07]  /*7010*/  FADD.FTZ R84, R84, R27 ;  /* 0x0000001b54547221 */ /* 0x020fce0000010000 */
.L_x_29997:
[----:B------:R-:W-:Y:S05]  /*7020*/  BSYNC.RECONVERGENT B1 ;  /* 0x0000000000017941 */ /* 0x000fea0003800200 */
.L_x_29996:
[----:B------:R-:W-:Y:S01]  /*7030*/  BSSY.RECONVERGENT B1, `(.L_x_30003) ;  /* 0x0000059000017945 */ /* 0x000fe20003800200 */
[----:B------:R-:W-:Y:S01]  /*7040*/  @!P2 IMAD.MOV.U32 R31, RZ, RZ, R30 ;  /* 0x000000ffff1fa224 */ /* 0x000fe200078e001e */
[----:B------:R-:W-:Y:S02]  /*7050*/  @!P2 MOV R24, R25 ;  /* 0x000000190018a202 */ /* 0x000fe40000000f00 */
[----:B------:R-:W-:Y:S05]  /*7060*/  @!P2 BRA `(.L_x_30004) ;  /* 0x000000040054a947 */ /* 0x000fea0003800000 */
        /* <DEDUP_REMOVED lines=16> */
.L_x_30007:
        /* <DEDUP_REMOVED lines=13> */
.L_x_30009:
[----:B------:R-:W-:Y:S05]  /*7240*/  BSYNC.RECONVERGENT B3 ;  /* 0x0000000000037941 */ /* 0x000fea0003800200 */
.L_x_30008:
        /* <DEDUP_REMOVED lines=43> */
.L_x_30006:
[----:B------:R-:W-:Y:S05]  /*7500*/  BSYNC.RECONVERGENT B2 ;  /* 0x0000000000027941 */ /* 0x000fea0003800200 */
.L_x_30005:
[----:B------:R-:W-:Y:S02]  /*7510*/  PRMT R27, R96, 0x7632, R27 ;  /* 0x00007632601b7816 */ /* 0x000fe4000000001b */
        /* <DEDUP_REMOVED lines=10> */
.L_x_30004:
[----:B------:R-:W-:Y:S05]  /*75c0*/  BSYNC.RECONVERGENT B1 ;  /* 0x0000000000017941 */ /* 0x000fea0003800200 */
.L_x_30003:
        /* <DEDUP_REMOVED lines=20> */
.L_x_30014:
        /* <DEDUP_REMOVED lines=13> */
.L_x_30016:
[----:B------:R-:W-:Y:S05]  /*77e0*/  BSYNC.RECONVERGENT B3 ;  /* 0x0000000000037941 */ /* 0x000fea0003800200 */
.L_x_30015:
        /* <DEDUP_REMOVED lines=43> */
.L_x_30013:
[----:B------:R-:W-:Y:S05]  /*7aa0*/  BSYNC.RECONVERGENT B2 ;  /* 0x0000000000027941 */ /* 0x000fea0003800200 */
.L_x_30012:
        /* <DEDUP_REMOVED lines=10> */
.L_x_30011:
[----:B------:R-:W-:Y:S05]  /*7b50*/  BSYNC.RECONVERGENT B1 ;  /* 0x0000000000017941 */ /* 0x000fea0003800200 */
.L_x_30010:
        /* <DEDUP_REMOVED lines=20> */
.L_x_30021:
        /* <DEDUP_REMOVED lines=13> */
.L_x_30023:
[----:B------:R-:W-:Y:S05]  /*7d70*/  BSYNC.RECONVERGENT B3 ;  /* 0x0000000000037941 */ /* 0x000fea0003800200 */
.L_x_30022:
        /* <DEDUP_REMOVED lines=43> */
.L_x_30020:
[----:B------:R-:W-:Y:S05]  /*8030*/  BSYNC.RECONVERGENT B2 ;  /* 0x0000000000027941 */ /* 0x000fea0003800200 */
.L_x_30019:
        /* <DEDUP_REMOVED lines=11> */
.L_x_30018:
[----:B------:R-:W-:Y:S05]  /*80f0*/  BSYNC.RECONVERGENT B1 ;  /* 0x0000000000017941 */ /* 0x000fea0003800200 */
.L_x_30017:
        /* <DEDUP_REMOVED lines=20> */
.L_x_30028:
        /* <DEDUP_REMOVED lines=13> */
.L_x_30030:
[----:B------:R-:W-:Y:S05]  /*8310*/  BSYNC.RECONVERGENT B3 ;  /* 0x0000000000037941 */ /* 0x000fea0003800200 */
.L_x_30029:
        /* <DEDUP_REMOVED lines=43> */
.L_x_30027:
[----:B------:R-:W-:Y:S05]  /*85d0*/  BSYNC.RECONVERGENT B2 ;  /* 0x0000000000027941 */ /* 0x000fea0003800200 */
.L_x_30026:
        /* <DEDUP_REMOVED lines=10> */
.L_x_30025:
[----:B------:R-:W-:Y:S05]  /*8680*/  BSYNC.RECONVERGENT B1 ;  /* 0x0000000000017941 */ /* 0x000fea0003800200 */
.L_x_30024:
        /* <DEDUP_REMOVED lines=20> */
.L_x_30035:
        /* <DEDUP_REMOVED lines=13> */
.L_x_30037:
[----:B------:R-:W-:Y:S05]  /*88a0*/  BSYNC.RECONVERGENT B3 ;  /* 0x0000000000037941 */ /* 0x000fea0003800200 */
.L_x_30036:
        /* <DEDUP_REMOVED lines=43> */
.L_x_30034:
[----:B------:R-:W-:Y:S05]  /*8b60*/  BSYNC.RECONVERGENT B2 ;  /* 0x0000000000027941 */ /* 0x000fea0003800200 */
.L_x_30033:
        /* <DEDUP_REMOVED lines=11> */
.L_x_30032:
[----:B------:R-:W-:Y:S05]  /*8c20*/  BSYNC.RECONVERGENT B1 ;  /* 0x0000000000017941 */ /* 0x000fea0003800200 */
.L_x_30031:
        /* <DEDUP_REMOVED lines=20> */
.L_x_30042:
        /* <DEDUP_REMOVED lines=13> */
.L_x_30044:
[----:B------:R-:W-:Y:S05]  /*8e40*/  BSYNC.RECONVERGENT B3 ;  /* 0x0000000000037941 */ /* 0x000fea0003800200 */
.L_x_30043:
        /* <DEDUP_REMOVED lines=43> */
.L_x_30041:
[----:B------:R-:W-:Y:S05]  /*9100*/  BSYNC.RECONVERGENT B2 ;  /* 0x0000000000027941 */ /* 0x000fea0003800200 */
.L_x_30040:
        /* <DEDUP_REMOVED lines=10> */
.L_x_30039:
[----:B------:R-:W-:Y:S05]  /*91b0*/  BSYNC.RECONVERGENT B1 ;  /* 0x0000000000017941 */ /* 0x000fea0003800200 */
.L_x_30038:
        /* <DEDUP_REMOVED lines=19> */
.L_x_30048:
        /* <DEDUP_REMOVED lines=13> */
.L_x_30050:
[----:B------:R-:W-:Y:S05]  /*93c0*/  BSYNC.RECONVERGENT B2 ;  /* 0x0000000000027941 */ /* 0x000fea0003800200 */
.L_x_30049:
[----:B012---:R-:W-:Y:S01]  /*93d0*/  IMAD.WIDE.U32 R26, R8, -0x326172a9, RZ ;  /* 0xcd9e8d57081a7825 */ /* 0x007fe200078e00ff */
        /* <DEDUP_REMOVED lines=42> */
.L_x_30047:
[----:B------:R-:W-:Y:S05]  /*9680*/  BSYNC.RECONVERGENT B1 ;  /* 0x0000000000017941 */ /* 0x000fea0003800200 */
.L_x_30046:
[----:B------:R-:W-:Y:S01]  /*9690*/  PRMT R25, R99, 0x7632, R25 ;  /* 0x0000763263197816 */ /* 0x000fe20000000019 */
[----:B012---:R-:W-:Y:S01]  /*96a0*/  HFMA2 R27, -RZ, RZ, 0.1171875, 0 ;  /* 0x2f800000ff1b7431 */ /* 0x007fe200000001ff */
[----:B------:R-:W-:-:S03]  /*96b0*/  I2FP.F32.U32 R24, R24 ;  /* 0x0000001800187245 */ /* 0x000fc60000201000 */
[----:B------:R-:W-:Y:S02]  /*96c0*/  IMAD.U32 R25, R25, 0x10000, RZ ;  /* 0x0001000019197824 */ /* 0x000fe400078e00ff */
        /* <DEDUP_REMOVED lines=8> */
.L_x_29995:
[----:B------:R-:W-:Y:S01]  /*9750*/  BSSY.RECONVERGENT B1, `(.L_x_30051) ;  /* 0x0000058000017945 */ /* 0x000fe20003800200 */
[----:B------:R-:W-:Y:S01]  /*9760*/  IMAD.MOV.U32 R32, RZ, RZ, R24 ;  /* 0x000000ffff207224 */ /* 0x000fe200078e0018 */
[----:B------:R-:W-:Y:S01]  /*9770*/  MOV R25, R36 ;  /* 0x0000002400197202 */ /* 0x000fe20000000f00 */
[----:B------:R-:W-:Y:S01]  /*9780*/  IMAD.MOV.U32 R84, RZ, RZ, RZ ;  /* 0x000000ffff547224 */ /* 0x000fe200078e00ff */
[----:B------:R-:W-:Y:S06]  /*9790*/  @!P1 BRA `(.L_x_30052) ;  /* 0x00000004004c9947 */ /* 0x000fec0003800000 */
[----:B------:R-:W-:Y:S01]  /*97a0*/  ISETP.NE.AND P2, PT, R36, 0x1, PT ;  /* 0x000000012400780c */ /* 0x000fe20003f45270 */
[----:B------:R-:W-:Y:S01]  /*97b0*/  BSSY.RECONVERGENT B2, `(.L_x_30053) ;  /* 0x0000048000027945 */ /* 0x000fe20003800200 */
[----:B------:R-:W-:Y:S01]  /*97c0*/  IMAD.MOV.U32 R25, RZ, RZ, 0x2 ;  /* 0x00000002ff197424 */ /* 0x000fe200078e00ff */
[----:B012---:R-:W-:Y:S01]  /*97d0*/  MOV R26, R0 ;  /* 0x00000000001a7202 */ /* 0x007fe20000000f00 */
        /* <DEDUP_REMOVED lines=12> */
.L_x_30055:
        /* <DEDUP_REMOVED lines=13> */
.L_x_30057:
[----:B------:R-:W-:Y:S05]  /*9970*/  BSYNC.RECONVERGENT B3 ;  /* 0x0000000000037941 */ /* 0x000fea0003800200 */
.L_x_30056:
        /* <DEDUP_REMOVED lines=43> */
.L_x_30054:
[----:B------:R-:W-:Y:S05]  /*9c30*/  BSYNC.RECONVERGENT B2 ;  /* 0x0000000000027941 */ /* 0x000fea0003800200 */
.L_x_30053:
        /* <DEDUP_REMOVED lines=9> */
.L_x_30052:
[----:B------:R-:W-:Y:S05]  /*9cd0*/  BSYNC.RECONVERGENT B1 ;  /* 0x0000000000017941 */ /* 0x000fea0003800200 */
.L_x_30051:
[----:B------:R-:W-:Y:S01]  /*9ce0*/  BSSY.RECONVERGENT B1, `(.L_x_30058) ;  /* 0x0000054000017945 */ /* 0x000fe20003800200 */
[----:B------:R-:W-:Y:S01]  /*9cf0*/  MOV R24, R25 ;  /* 0x0000001900187202 */ /* 0x000fe20000000f00 */
[----:B------:R-:W-:Y:S02]  /*9d00*/  IMAD.MOV.U32 R85, RZ, RZ, RZ ;  /* 0x000000ffff557224 */ /* 0x000fe400078e00ff */
[----:B------:R-:W-:Y:S05]  /*9d10*/  @!P1 BRA `(.L_x_30059) ;  /* 0x0000000400409947 */ /* 0x000fea0003800000 */
[----:B------:R-:W-:Y:S01]  /*9d20*/  ISETP.NE.AND P2, PT, R25, 0x1, PT ;  /* 0x000000011900780c */ /* 0x000fe20003f45270 */
[----:B------:R-:W-:Y:S01]  /*9d30*/  BSSY.RECONVERGENT B2, `(.L_x_30060) ;  /* 0x0000045000027945 */ /* 0x000fe20003800200 */
[----:B------:R-:W-:Y:S01]  /*9d40*/  IMAD.MOV.U32 R24, RZ, RZ, 0x2 ;  /* 0x00000002ff187424 */ /* 0x000fe200078e00ff */
[----:B012---:R-:W-:-:S10]  /*9d50*/  MOV R26, R0 ;  /* 0x00000000001a7202 */ /* 0x007fd40000000f00 */
        /* <DEDUP_REMOVED lines=9> */
.L_x_30062:
        /* <DEDUP_REMOVED lines=13> */
.L_x_30064:
[----:B------:R-:W-:Y:S05]  /*9ec0*/  BSYNC.RECONVERGENT B3 ;  /* 0x0000000000037941 */ /* 0x000fea0003800200 */
.L_x_30063:
        /* <DEDUP_REMOVED lines=43> */
.L_x_30061:
[----:B------:R-:W-:Y:S05]  /*a180*/  BSYNC.RECONVERGENT B2 ;  /* 0x0000000000027941 */ /* 0x000fea0003800200 */
.L_x_30060:
        /* <DEDUP_REMOVED lines=9> */
.L_x_30059:
[----:B------:R-:W-:Y:S05]  /*a220*/  BSYNC.RECONVERGENT B1 ;  /* 0x0000000000017941 */ /* 0x000fea0003800200 */
.L_x_30058:
        /* <DEDUP_REMOVED lines=17> */
.L_x_30069:
        /* <DEDUP_REMOVED lines=13> */
.L_x_30071:
[----:B------:R-:W-:Y:S05]  /*a410*/  BSYNC.RECONVERGENT B3 ;  /* 0x0000000000037941 */ /* 0x000fea0003800200 */
.L_x_30070:
        /* <DEDUP_REMOVED lines=43> */
.L_x_30068:
[----:B------:R-:W-:Y:S05]  /*a6d0*/  BSYNC.RECONVERGENT B2 ;  /* 0x0000000000027941 */ /* 0x000fea0003800200 */
.L_x_30067:
        /* <DEDUP_REMOVED lines=9> */
.L_x_30066:
[----:B------:R-:W-:Y:S05]  /*a770*/  BSYNC.RECONVERGENT B1 ;  /* 0x0000000000017941 */ /* 0x000fea0003800200 */
.L_x_30065:
        /* <DEDUP_REMOVED lines=17> */
.L_x_30076:
        /* <DEDUP_REMOVED lines=13> */
.L_x_30078:
[----:B------:R-:W-:Y:S05]  /*a960*/  BSYNC.RECONVERGENT B3 ;  /* 0x0000000000037941 */ /* 0x000fea0003800200 */
.L_x_30077:
        /* <DEDUP_REMOVED lines=43> */
.L_x_30075:
[----:B------:R-:W-:Y:S05]  /*ac20*/  BSYNC.RECONVERGENT B2 ;  /* 0x0000000000027941 */ /* 0x000fea0003800200 */
.L_x_30074:
        /* <DEDUP_REMOVED lines=9> */
.L_x_30073:
[----:B------:R-:W-:Y:S05]  /*acc0*/  BSYNC.RECONVERGENT B1 ;  /* 0x0000000000017941 */ /* 0x000fea0003800200 */
.L_x_30072:
        /* <DEDUP_REMOVED lines=17> */
.L_x_30083:
        /* <DEDUP_REMOVED lines=13> */
.L_x_30085:
[----:B------:R-:W-:Y:S05]  /*aeb0*/  BSYNC.RECONVERGENT B3 ;  /* 0x0000000000037941 */ /* 0x000fea0003800200 */
.L_x_30084:
        /* <DEDUP_REMOVED lines=43> */
.L_x_30082:
[----:B------:R-:W-:Y:S05]  /*b170*/  BSYNC.RECONVERGENT B2 ;  /* 0x0000000000027941 */ /* 0x000fea0003800200 */
.L_x_30081:
        /* <DEDUP_REMOVED lines=9> */
.L_x_30080:
[----:B------:R-:W-:Y:S05]  /*b210*/  BSYNC.RECONVERGENT B1 ;  /* 0x0000000000017941 */ /* 0x000fea0003800200 */
.L_x_30079:
        /* <DEDUP_REMOVED lines=17> */
.L_x_30090:
        /* <DEDUP_REMOVED lines=13> */
.L_x_30092:
[----:B------:R-:W-:Y:S05]  /*b400*/  BSYNC.RECONVERGENT B3 ;  /* 0x0000000000037941 */ /* 0x000fea0003800200 */
.L_x_30091:
        /* <DEDUP_REMOVED lines=43> */
.L_x_30089:
[----:B------:R-:W-:Y:S05]  /*b6c0*/  BSYNC.RECONVERGENT B2 ;  /* 0x0000000000027941 */ /* 0x000fea0003800200 */
.L_x_30088:
        /* <DEDUP_REMOVED lines=9> */
.L_x_30087:
[----:B------:R-:W-:Y:S05]  /*b760*/  BSYNC.RECONVERGENT B1 ;  /* 0x0000000000017941 */ /* 0x000fea0003800200 */
.L_x_30086:
        /* <DEDUP_REMOVED lines=17> */
.L_x_30097:
        /* <DEDUP_REMOVED lines=13> */
.L_x_30099:
[----:B------:R-:W-:Y:S05]  /*b950*/  BSYNC.RECONVERGENT B3 ;  /* 0x0000000000037941 */ /* 0x000fea0003800200 */
.L_x_30098:
        /* <DEDUP_REMOVED lines=43> */
.L_x_30096:
[----:B------:R-:W-:Y:S05]  /*bc10*/  BSYNC.RECONVERGENT B2 ;  /* 0x0000000000027941 */ /* 0x000fea0003800200 */
.L_x_30095:
        /* <DEDUP_REMOVED lines=9> */
.L_x_30094:
[----:B------:R-:W-:Y:S05]  /*bcb0*/  BSYNC.RECONVERGENT B1 ;  /* 0x0000000000017941 */ /* 0x000fea0003800200 */
.L_x_30093:
[----:B------:R-:W-:Y:S01]  /*bcc0*/  MOV R34, R25 ;  /* 0x0000001900227202 */ /* 0x000fe20000000f00 */
[----:B------:R-:W-:Y:S01]  /*bcd0*/  IMAD.MOV.U32 R83, RZ, RZ, RZ ;  /* 0x000000ffff537224 */ /* 0x000fe200078e00ff */
[----:B------:R-:W-:Y:S06]  /*bce0*/  @!P1 BRA `(.L_x_30045) ;  /* 0x0000000400409947 */ /* 0x000fec0003800000 */
        /* <DEDUP_REMOVED lines=13> */
.L_x_30102:
        /* <DEDUP_REMOVED lines=13> */
.L_x_30104:
[----:B------:R-:W-:Y:S05]  /*be90*/  BSYNC.RECONVERGENT B2 ;  /* 0x0000000000027941 */ /* 0x000fea0003800200 */
.L_x_30103:
        /* <DEDUP_REMOVED lines=43> */
.L_x_30101:
[----:B------:R-:W-:Y:S05]  /*c150*/  BSYNC.RECONVERGENT B1 ;  /* 0x0000000000017941 */ /* 0x000fea0003800200 */
.L_x_30100:
        /* <DEDUP_REMOVED lines=9> */
.L_x_30045:
[----:B------:R-:W-:Y:S05]  /*c1f0*/  BSYNC.RECONVERGENT B0 ;  /* 0x0000000000007941 */ /* 0x000fea0003800200 */
.L_x_29994:
[----:B------:R-:W-:Y:S01]  /*c200*/  IADD3 R25, PT, PT, R176, 0x20, RZ ;  /* 0x00000020b0197810 */ /* 0x000fe20007ffe0ff */
[----:B------:R-:W-:Y:S04]  /*c210*/  BSSY.RECONVERGENT B0, `(.L_x_30105) ;  /* 0x0000019000007945 */ /* 0x000fe80003800200 */
[----:B------:R-:W-:-:S05]  /*c220*/  IMAD.WIDE.U32 R24, R25, 0x20, R250 ;  /* 0x0000002019187825 */ /* 0x000fca00078e00fa */
[----:B-----5:R3:W-:Y:S04]  /*c230*/  STG.E.128 desc[UR6][R24.64], R84 ;  /* 0x0000005418007986 */ /* 0x0207e8000c101d06 */
[----:B------:R3:W-:Y:S01]  /*c240*/  STG.E.128 desc[UR6][R24.64+0x10], R80 ;  /* 0x0000105018007986 */ /* 0x0007e2000c101d06 */
[----:B------:R-:W-:Y:S05]  /*c250*/  @!P1 BRA `(.L_x_30106) ;  /* 0x0000000000509947 */ /* 0x000fea0003800000 */
[----:B012---:R-:W-:Y:S01]  /*c260*/  IMAD.U32 R27, R195, 0x10000, RZ ;  /* 0x00010000c31b7824 */ /* 0x007fe200078e00ff */
[----:B---3--:R-:W0:Y:S01]  /*c270*/  LDC.64 R24, c[0x0][0x3b0] ;  /* 0x0000ec00ff187b82 */ /* 0x008e220000000a00 */
        /* <DEDUP_REMOVED lines=18> */
.L_x_30106:
[----:B------:R-:W-:Y:S05]  /*c3a0*/  BSYNC.RECONVERGENT B0 ;  /* 0x0000000000007941 */ /* 0x000fea0003800200 */
.L_x_30105:
[----:B------:R-:W-:Y:S04]  /*c3b0*/  BSSY.RECONVERGENT B0, `(.L_x_30107) ;  /* 0x0000006000007945 */ /* 0x000fe80003800200 */
[----:B------:R-:W-:Y:S05]  /*c3c0*/  @!P1 BRA `(.L_x_30108) ;  /* 0x0000000000109947 */ /* 0x000fea0003800000 */
[----:B---34-:R-:W3:Y:S01]  /*c3d0*/  LDC.64 R24, c[0x0][0x390] ;  /* 0x0000e400ff187b82 */ /* 0x018ee20000000a00 */
[----:B012---:R-:W-:-:S04]  /*c3e0*/  VIADD R27, R177, 0x40 ;  /* 0x00000040b11b7836 */ /* 0x007fc80000000000 */
[----:B---3--:R-:W-:-:S05]  /*c3f0*/  IMAD.WIDE.U32 R24, R27, 0x10, R24 ;  /* 0x000000101b187825 */ /* 0x008fca00078e0018 */
[----:B------:R0:W5:Y:S02]  /*c400*/  LDG.E.128 R96, desc[UR6][R24.64] ;  /* 0x0000000618607981 */ /* 0x000164000c1e1d00 */
.L_x_30108:
[----:B------:R-:W-:Y:S05]  /*c410*/  BSYNC.RECONVERGENT B0 ;  /* 0x0000000000007941 */ /* 0x000fea0003800200 */
.L_x_30107:
[----:B------:R-:W-:Y:S04]  /*c420*/  BSSY.RECONVERGENT B0, `(.L_x_30109) ;  /* 0x0000581000007945 */ /* 0x000fe80003800200 */
[----:B------:R-:W-:Y:S05]  /*c430*/  @!P0 BRA `(.L_x_30110) ;  /* 0x0000002c00448947 */ /* 0x000fea0003800000 */
[----:B------:R-:W1:Y:S01]  /*c440*/  LDC.64 R72, c[0x0][0x3a0] ;  /* 0x0000e800ff487b82 */ /* 0x000e620000000a00 */
[----:B0--34-:R-:W-:-:S05]  /*c450*/  IADD3 R25, PT, PT, R176, 0x40, RZ ;  /* 0x00000040b0197810 */ /* 0x019fca0007ffe0ff */
[----:B-1----:R-:W-:-:S05]  /*c460*/  IMAD.WIDE.U32 R72, R25, 0x20, R72 ;  /* 0x0000002019487825 */ /* 0x002fca00078e0048 */
        /* <DEDUP_REMOVED lines=23> */
.L_x_30115:
        /* <DEDUP_REMOVED lines=13> */
.L_x_30117:
[----:B------:R-:W-:Y:S05]  /*c6b0*/  BSYNC.RECONVERGENT B3 ;  /* 0x0000000000037941 */ /* 0x000fea0003800200 */
.L_x_30116:
[----:B--2---:R-:W-:Y:S01]  /*c6c0*/  IMAD.WIDE.U32 R26, R8, -0x326172a9, RZ ;  /* 0xcd9e8d57081a7825 */ /* 0x004fe200078e00ff */
        /* <DEDUP_REMOVED lines=42> */
.L_x_30114:
[----:B------:R-:W-:Y:S05]  /*c970*/  BSYNC.RECONVERGENT B2 ;  /* 0x0000000000027941 */ /* 0x000fea0003800200 */
.L_x_30113:
[----:B------:R-:W-:Y:S01]  /*c980*/  I2FP.F32.U32 R25, R25 ;  /* 0x0000001900197245 */ /* 0x000fe20000201000 */
[----:B--2---:R-:W-:Y:S01]  /*c990*/  IMAD.MOV.U32 R26, RZ, RZ, 0x2f800000 ;  /* 0x2f800000ff1a7424 */ /* 0x004fe200078e00ff */
[----:B-----5:R-:W-:-:S03]  /*c9a0*/  SHF.L.U32 R27, R96, 0x10, RZ ;  /* 0x00000010601b7819 */ /* 0x020fc600000006ff */
[----:B------:R-:W-:Y:S02]  /*c9b0*/  FFMA.FTZ R25, R25, R26, 1.1641532182693481445e-10 ;  /* 0x2f00000019197423 */ /* 0x000fe4000001001a */
[----:B------:R-:W-:-:S03]  /*c9c0*/  FMUL.FTZ R27, R27, UR11 ;  /* 0x0000000b1b1b7c20 */ /* 0x000fc60008410000 */
[----:B------:R-:W-:Y:S01]  /*c9d0*/  FSETP.GTU.FTZ.AND P3, PT, R25, UR8, PT ;  /* 0x0000000819007c0b */ /* 0x000fe2000bf7c000 */
[----:B------:R-:W-:-:S03]  /*c9e0*/  FMUL.FTZ R27, R27, UR10 ;  /* 0x0000000a1b1b7c20 */ /* 0x000fc60008410000 */
[----:B------:R-:W-:Y:S02]  /*c9f0*/  SEL R187, RZ, 0x1, P3 ;  /* 0x00000001ffbb7807 */ /* 0x000fe40001800000 */
[----:B------:R-:W-:-:S05]  /*ca00*/  FSEL R25, R27, RZ, !P3 ;  /* 0x000000ff1b197208 */ /* 0x000fca0005800000 */
[----:B------:R-:W-:-:S07]  /*ca10*/  FADD.FTZ R76, R76, R25 ;  /* 0x000000194c4c7221 */ /* 0x000fce0000010000 */
.L_x_30112:
[----:B------:R-:W-:Y:S05]  /*ca20*/  BSYNC.RECONVERGENT B1 ;  /* 0x0000000000017941 */ /* 0x000fea0003800200 */
.L_x_30111:
[----:B------:R-:W-:Y:S01]  /*ca30*/  BSSY.RECONVERGENT B1, `(.L_x_30118) ;  /* 0x0000059000017945 */ /* 0x000fe20003800200 */
[----:B------:R-:W-:Y:S02]  /*ca40*/  @!P2 IMAD.MOV.U32 R31, RZ, RZ, R30 ;  /* 0x000000ffff1fa224 */ /* 0x000fe400078e001e */
[----:B------:R-:W-:Y:S01]  /*ca50*/  @!P2 IMAD.MOV.U32 R25, RZ, RZ, R24 ;  /* 0x000000ffff19a224 */ /* 0x000fe200078e0018 */
[----:B------:R-:W-:Y:S06]  /*ca60*/  @!P2 BRA `(.L_x_30119) ;  /* 0x000000040054a947 */ /* 0x000fec0003800000 */
[----:B------:R-:W-:Y:S01]  /*ca70*/  ISETP.NE.AND P3, PT, R24, 0x1, PT ;  /* 0x000000011800780c */ /* 0x000fe20003f65270 */
[----:B------:R-:W-:Y:S01]  /*ca80*/  BSSY.RECONVERGENT B2, `(.L_x_30120) ;  /* 0x0000048000027945 */ /* 0x000fe20003800200 */
[----:B------:R-:W-:Y:S02]  /*ca90*/  HFMA2 R25, -RZ, RZ, 0, 1.1920928955078125e-07 ;  /* 0x00000002ff197431 */ /* 0x000fe400000001ff */
[----:B--2---:R-:W-:Y:S02]  /*caa0*/  IMAD.MOV.U32 R26, RZ, RZ, R0 ;  /* 0x000000ffff1a7224 */ /* 0x004fe400078e0000 */
        /* <DEDUP_REMOVED lines=12> */
.L_x_30122:
        /* <DEDUP_REMOVED lines=13> */
.L_x_30124:
[----:B------:R-:W-:Y:S05]  /*cc40*/  BSYNC.RECONVERGENT B3 ;  /* 0x0000000000037941 */ /* 0x000fea0003800200 */
.L_x_30123:
        /* <DEDUP_REMOVED lines=43> */
.L_x_30121:
[----:B------:R-:W-:Y:S05]  /*cf00*/  BSYNC.RECONVERGENT B2 ;  /* 0x0000000000027941 */ /* 0x000fea0003800200 */
.L_x_30120:
        /* <DEDUP_REMOVED lines=9> */
[----:B------:R-:W-:-:S05]  /*cfa0*/  FSEL R24, R27, RZ, !P3 ;  /* 0x000000ff1b187208 */ /* 0x000fca0005800000 */
[----:B------:R-:W-:-:S07]  /*cfb0*/  FADD.FTZ R77, R77, R24 ;  /* 0x000000184d4d7221 */ /* 0x000fce0000010000 */
.L_x_30119:
[----:B------:R-:W-:Y:S05]  /*cfc0*/  BSYNC.RECONVERGENT B1 ;  /* 0x0000000000017941 */ /* 0x000fea0003800200 */
.L_x_30118:
        /* <DEDUP_REMOVED lines=20> */
.L_x_30129:
        /* <DEDUP_REMOVED lines=13> */
.L_x_30131:
[----:B------:R-:W-:Y:S05]  /*d1e0*/  BSYNC.RECONVERGENT B3 ;  /* 0x0000000000037941 */ /* 0x000fea0003800200 */
.L_x_30130:
        /* <DEDUP_REMOVED lines=43> */
.L_x_30128:
[----:B------:R-:W-:Y:S05]  /*d4a0*/  BSYNC.RECONVERGENT B2 ;  /* 0x0000000000027941 */ /* 0x000fea0003800200 */
.L_x_30127:
        /* <DEDUP_REMOVED lines=10> */
.L_x_30126:
[----:B------:R-:W-:Y:S05]  /*d550*/  BSYNC.RECONVERGENT B1 ;  /* 0x0000000000017941 */ /* 0x000fea0003800200 */
.L_x_30125:
        /* <DEDUP_REMOVED lines=20> */
.L_x_30136:
        /* <DEDUP_REMOVED lines=13> */
.L_x_30138:
[----:B------:R-:W-:Y:S05]  /*d770*/  BSYNC.RECONVERGENT B3 ;  /* 0x0000000000037941 */ /* 0x000fea0003800200 */
.L_x_30137:
        /* <DEDUP_REMOVED lines=43> */
.L_x_30135:
[----:B------:R-:W-:Y:S05]  /*da30*/  BSYNC.RECONVERGENT B2 ;  /* 0x0000000000027941 */ /* 0x000fea0003800200 */
.L_x_30134:
        /* <DEDUP_REMOVED lines=11> */
.L_x_30133:
[----:B------:R-:W-:Y:S05]  /*daf0*/  BSYNC.RECONVERGENT B1 ;  /* 0x0000000000017941 */ /* 0x000fea0003800200 */
.L_x_30132:
        /* <DEDUP_REMOVED lines=20> */
.L_x_30143:
        /* <DEDUP_REMOVED lines=13> */
.L_x_30145:
[----:B------:R-:W-:Y:S05]  /*dd10*/  BSYNC.RECONVERGENT B3 ;  /* 0x0000000000037941 */ /* 0x000fea0003800200 */
.L_x_30144:
        /* <DEDUP_REMOVED lines=43> */
.L_x_30142:
[----:B------:R-:W-:Y:S05]  /*dfd0*/  BSYNC.RECONVERGENT B2 ;  /* 0x0000000000027941 */ /* 0x000fea0003800200 */
.L_x_30141:
        /* <DEDUP_REMOVED lines=10> */
.L_x_30140:
[----:B------:R-:W-:Y:S05]  /*e080*/  BSYNC.RECONVERGENT B1 ;  /* 0x0000000000017941 */ /* 0x000fea0003800200 */
.L_x_30139:
        /* <DEDUP_REMOVED lines=20> */
.L_x_30150:
        /* <DEDUP_REMOVED lines=13> */
.L_x_30152:
[----:B------:R-:W-:Y:S05]  /*e2a0*/  BSYNC.RECONVERGENT B3 ;  /* 0x0000000000037941 */ /* 0x000fea0003800200 */
.L_x_30151:
        /* <DEDUP_REMOVED lines=43> */
.L_x_30149:
[----:B------:R-:W-:Y:S05]  /*e560*/  BSYNC.RECONVERGENT B2 ;  /* 0x0000000000027941 */ /* 0x000fea0003800200 */
.L_x_30148:
        /* <DEDUP_REMOVED lines=11> */
.L_x_30147:
[----:B------:R-:W-:Y:S05]  /*e620*/  BSYNC.RECONVERGENT B1 ;  /* 0x0000000000017941 */ /* 0x000fea0003800200 */
.L_x_30146:
        /* <DEDUP_REMOVED lines=20> */
.L_x_30157:
        /* <DEDUP_REMOVED lines=13> */
.L_x_30159:
[----:B------:R-:W-:Y:S05]  /*e840*/  BSYNC.RECONVERGENT B3 ;  /* 0x0000000000037941 */ /* 0x000fea0003800200 */
.L_x_30158:
        /* <DEDUP_REMOVED lines=43> */
.L_x_30156:
[----:B------:R-:W-:Y:S05]  /*eb00*/  BSYNC.RECONVERGENT B2 ;  /* 0x0000000000027941 */ /* 0x000fea0003800200 */
.L_x_30155:
        /* <DEDUP_REMOVED lines=10> */
.L_x_30154:
[----:B------:R-:W-:Y:S05]  /*ebb0*/  BSYNC.RECONVERGENT B1 ;  /* 0x0000000000017941 */ /* 0x000fea0003800200 */
.L_x_30153:
        /* <DEDUP_REMOVED lines=19> */
.L_x_30163:
        /* <DEDUP_REMOVED lines=13> */
.L_x_30165:
[----:B------:R-:W-:Y:S05]  /*edc0*/  BSYNC.RECONVERGENT B2 ;  /* 0x0000000000027941 */ /* 0x000fea0003800200 */
.L_x_30164:
[----:B--2---:R-:W-:Y:S01]  /*edd0*/  IMAD.WIDE.U32 R26, R8, -0x326172a9, RZ ;  /* 0xcd9e8d57081a7825 */ /* 0x004fe200078e00ff */
        /* <DEDUP_REMOVED lines=42> */
.L_x_30162:
[----:B------:R-:W-:Y:S05]  /*f080*/  BSYNC.RECONVERGENT B1 ;  /* 0x0000000000017941 */ /* 0x000fea0003800200 */
.L_x_30161:
[----:B--2--5:R-:W-:Y:S02]  /*f090*/  PRMT R26, R99, 0x7632, R26 ;  /* 0x00007632631a7816 */ /* 0x024fe4000000001a */
        /* <DEDUP_REMOVED lines=9> */
[----:B------:R-:W-:Y:S01]  /*f130*/  FADD.FTZ R75, R75, R26 ;  /* 0x0000001a4b4b7221 */ /* 0x000fe20000010000 */
[----:B------:R-:W-:Y:S06]  /*f140*/  BRA `(.L_x_30160) ;  /* 0x0000002800b87947 */ /* 0x000fec0003800000 */
.L_x_30110:
[----:B------:R-:W-:Y:S01]  /*f150*/  BSSY.RECONVERGENT B1, `(.L_x_30166) ;  /* 0x0000058000017945 */ /* 0x000fe20003800200 */
[----:B------:R-:W-:Y:S02]  /*f160*/  HFMA2 R76, -RZ, RZ, 0, 0 ;  /* 0x00000000ff4c7431 */ /* 0x000fe400000001ff */
[----:B------:R-:W-:Y:S02]  /*f170*/  IMAD.MOV.U32 R33, RZ, RZ, R32 ;  /* 0x000000ffff217224 */ /* 0x000fe400078e0020 */
[----:B0--34-:R-:W-:Y:S01]  /*f180*/  IMAD.MOV.U32 R24, RZ, RZ, R34 ;  /* 0x000000ffff187224 */ /* 0x019fe200078e0022 */
        /* <DEDUP_REMOVED lines=17> */
.L_x_30170:
        /* <DEDUP_REMOVED lines=13> */
.L_x_30172:
[----:B------:R-:W-:Y:S05]  /*f370*/  BSYNC.RECONVERGENT B3 ;  /* 0x0000000000037941 */ /* 0x000fea0003800200 */
.L_x_30171:
[----:B-12---:R-:W-:Y:S01]  /*f380*/  IMAD.WIDE.U32 R26, R8, -0x326172a9, RZ ;  /* 0xcd9e8d57081a7825 */ /* 0x006fe200078e00ff */
        /* <DEDUP_REMOVED lines=42> */
.L_x_30169:
[----:B------:R-:W-:Y:S05]  /*f630*/  BSYNC.RECONVERGENT B2 ;  /* 0x0000000000027941 */ /* 0x000fea0003800200 */
.L_x_30168:
[----:B------:R-:W-:Y:S01]  /*f640*/  I2FP.F32.U32 R25, R25 ;  /* 0x0000001900197245 */ /* 0x000fe20000201000 */
[----:B-12---:R-:W-:Y:S02]  /*f650*/  HFMA2 R26, -RZ, RZ, 0.1171875, 0 ;  /* 0x2f800000ff1a7431 */ /* 0x006fe400000001ff */
[----:B-----5:R-:W-:-:S03]  /*f660*/  IMAD.U32 R27, R96, 0x10000, RZ ;  /* 0x00010000601b7824 */ /* 0x020fc600078e00ff */
[----:B------:R-:W-:Y:S01]  /*f670*/  FFMA.FTZ R25, R25, R26, 1.1641532182693481445e-10 ;  /* 0x2f00000019197423 */ /* 0x000fe2000001001a */
[----:B------:R-:W-:-:S04]  /*f680*/  FMUL.FTZ R27, R27, UR11 ;  /* 0x0000000b1b1b7c20 */ /* 0x000fc80008410000 */
[----:B------:R-:W-:Y:S01]  /*f690*/  FMUL.FTZ R27, R27, UR10 ;  /* 0x0000000a1b1b7c20 */ /* 0x000fe20008410000 */
[----:B------:R-:W-:-:S04]  /*f6a0*/  FSETP.GTU.FTZ.AND P2, PT, R25, UR8, PT ;  /* 0x0000000819007c0b */ /* 0x000fc8000bf5c000 */
[----:B------:R-:W-:Y:S02]  /*f6b0*/  SEL R187, RZ, 0x1, P2 ;  /* 0x00000001ffbb7807 */ /* 0x000fe40001000000 */
[----:B------:R-:W-:-:S07]  /*f6c0*/  FSEL R76, R27, RZ, !P2 ;  /* 0x000000ff1b4c7208 */ /* 0x000fce0005000000 */
.L_x_30167:
[----:B------:R-:W-:Y:S05]  /*f6d0*/  BSYNC.RECONVERGENT B1 ;  /* 0x0000000000017941 */ /* 0x000fea0003800200 */
.L_x_30166:
[----:B------:R-:W-:Y:S01]  /*f6e0*/  BSSY.RECONVERGENT B1, `(.L_x_30173) ;  /* 0x0000055000017945 */ /* 0x000fe20003800200 */
[----:B------:R-:W-:Y:S01]  /*f6f0*/  IMAD.MOV.U32 R25, RZ, RZ, R24 ;  /* 0x000000ffff197224 */ /* 0x000fe200078e0018 */
[----:B------:R-:W-:Y:S02]  /*f700*/  MOV R77, RZ ;  /* 0x000000ff004d7202 */ /* 0x000fe40000000f00 */
[----:B------:R-:W-:Y:S05]  /*f710*/  @!P1 BRA `(.L_x_30174) ;  /* 0x0000000400449947 */ /* 0x000fea0003800000 */
[----:B------:R-:W-:Y:S01]  /*f720*/  ISETP.NE.AND P2, PT, R24, 0x1, PT ;  /* 0x000000011800780c */ /* 0x000fe20003f45270 */
[----:B------:R-:W-:Y:S01]  /*f730*/  BSSY.RECONVERGENT B2, `(.L_x_30175) ;  /* 0x0000045000027945 */ /* 0x000fe20003800200 */
[----:B------:R-:W-:Y:S02]  /*f740*/  IMAD.MOV.U32 R25, RZ, RZ, 0x2 ;  /* 0x00000002ff197424 */ /* 0x000fe400078e00ff */
[----:B-12---:R-:W-:-:S09]  /*f750*/  IMAD.MOV.U32 R26, RZ, RZ, R0 ;  /* 0x000000ffff1a7224 */ /* 0x006fd200078e0000 */
        /* <DEDUP_REMOVED lines=9> */
.L_x_30177:
        /* <DEDUP_REMOVED lines=13> */
.L_x_30179:
[----:B------:R-:W-:Y:S05]  /*f8c0*/  BSYNC.RECONVERGENT B3 ;  /* 0x0000000000037941 */ /* 0x000fea0003800200 */
.L_x_30178:
        /* <DEDUP_REMOVED lines=43> */
.L_x_30176:
[----:B------:R-:W-:Y:S05]  /*fb80*/  BSYNC.RECONVERGENT B2 ;  /* 0x0000000000027941 */ /* 0x000fea0003800200 */
.L_x_30175:
[----:B------:R-:W-:Y:S01]  /*fb90*/  I2FP.F32.U32 R24, R26 ;  /* 0x0000001a00187245 */ /* 0x000fe20000201000 */
[----:B------:R-:W-:Y:S01]  /*fba0*/  HFMA2 R27, -RZ, RZ, 0.1171875, 0 ;  /* 0x2f800000ff1b7431 */ /* 0x000fe200000001ff */
[----:B-----5:R-:W-:-:S04]  /*fbb0*/  PRMT R26, R96, 0x7632, R26 ;  /* 0x00007632601a7816 */ /* 0x020fc8000000001a */
[----:B------:R-:W-:Y:S01]  /*fbc0*/  FFMA.FTZ R24, R24, R27, 1.1641532182693481445e-10 ;  /* 0x2f00000018187423 */ /* 0x000fe2000001001b */
[----:B------:R-:W-:-:S04]  /*fbd0*/  IMAD.U32 R26, R26, 0x10000, RZ ;  /* 0x000100001a1a7824 */ /* 0x000fc800078e00ff */
[----:B------:R-:W-:Y:S01]  /*fbe0*/  FMUL.FTZ R26, R26, UR11 ;  /* 0x0000000b1a1a7c20 */ /* 0x000fe20008410000 */
[----:B------:R-:W-:-:S03]  /*fbf0*/  FSETP.GTU.FTZ.AND P2, PT, R24, UR8, PT ;  /* 0x0000000818007c0b */ /* 0x000fc6000bf5c000 */
[----:B------:R-:W-:Y:S01]  /*fc00*/  FMUL.FTZ R26, R26, UR10 ;  /* 0x0000000a1a1a7c20 */ /* 0x000fe20008410000 */
[----:B------:R-:W-:-:S04]  /*fc10*/  SEL R188, RZ, 0x1, P2 ;  /* 0x00000001ffbc7807 */ /* 0x000fc80001000000 */
[----:B------:R-:W-:-:S07]  /*fc20*/  FSEL R77, R26, RZ, !P2 ;  /* 0x000000ff1a4d7208 */ /* 0x000fce0005000000 */
.L_x_30174:
[----:B------:R-:W-:Y:S05]  /*fc30*/  BSYNC.RECONVERGENT B1 ;  /* 0x0000000000017941 */ /* 0x000fea0003800200 */
.L_x_30173:
        /* <DEDUP_REMOVED lines=17> */
.L_x_30184:
        /* <DEDUP_REMOVED lines=13> */
.L_x_30186:
[----:B------:R-:W-:Y:S05]  /*fe20*/  BSYNC.RECONVERGENT B3 ;  /* 0x0000000000037941 */ /* 0x000fea0003800200 */
.L_x_30185:
        /* <DEDUP_REMOVED lines=43> */
.L_x_30183:
[----:B------:R-:W-:Y:S05]  /*100e0*/  BSYNC.RECONVERGENT B2 ;  /* 0x0000000000027941 */ /* 0x000fea0003800200 */
.L_x_30182:
        /* <DEDUP_REMOVED lines=9> */
.L_x_30181:
[----:B------:R-:W-:Y:S05]  /*10180*/  BSYNC.RECONVERGENT B1 ;  /* 0x0000000000017941 */ /* 0x000fea0003800200 */
.L_x_30180:
        /* <DEDUP_REMOVED lines=17> */
.L_x_30191:
        /* <DEDUP_REMOVED lines=13> */
.L_x_30193:
[----:B------:R-:W-:Y:S05]  /*10370*/  BSYNC.RECONVERGENT B3 ;  /* 0x0000000000037941 */ /* 0x000fea0003800200 */
.L_x_30192:
        /* <DEDUP_REMOVED lines=43> */
.L_x_30190:
[----:B------:R-:W-:Y:S05]  /*10630*/  BSYNC.RECONVERGENT B2 ;  /* 0x0000000000027941 */ /* 0x000fea0003800200 */
.L_x_30189:
        /* <DEDUP_REMOVED lines=10> */
.L_x_30188:
[----:B------:R-:W-:Y:S05]  /*106e0*/  BSYNC.RECONVERGENT B1 ;  /* 0x0000000000017941 */ /* 0x000fea0003800200 */
.L_x_30187:
        /* <DEDUP_REMOVED lines=17> */
.L_x_30198:
        /* <DEDUP_REMOVED lines=13> */
.L_x_30200:
[----:B------:R-:W-:Y:S05]  /*108d0*/  BSYNC.RECONVERGENT B3 ;  /* 0x0000000000037941 */ /* 0x000fea0003800200 */
.L_x_30199:
        /* <DEDUP_REMOVED lines=43> */
.L_x_30197:
[----:B------:R-:W-:Y:S05]  /*10b90*/  BSYNC.RECONVERGENT B2 ;  /* 0x0000000000027941 */ /* 0x000fea0003800200 */
.L_x_30196:
        /* <DEDUP_REMOVED lines=9> */
.L_x_30195:
[----:B------:R-:W-:Y:S05]  /*10c30*/  BSYNC.RECONVERGENT B1 ;  /* 0x0000000000017941 */ /* 0x000fea0003800200 */
.L_x_30194:
        /* <DEDUP_REMOVED lines=17> */
.L_x_30205:
        /* <DEDUP_REMOVED lines=13> */
.L_x_30207:
[----:B------:R-:W-:Y:S05]  /*10e20*/  BSYNC.RECONVERGENT B3 ;  /* 0x0000000000037941 */ /* 0x000fea0003800200 */
.L_x_30206:
        /* <DEDUP_REMOVED lines=43> */
.L_x_30204:
[----:B------:R-:W-:Y:S05]  /*110e0*/  BSYNC.RECONVERGENT B2 ;  /* 0x0000000000027941 */ /* 0x000fea0003800200 */
.L_x_30203:
        /* <DEDUP_REMOVED lines=10> */
.L_x_30202:
[----:B------:R-:W-:Y:S05]  /*11190*/  BSYNC.RECONVERGENT B1 ;  /* 0x0000000000017941 */ /* 0x000fea0003800200 */
.L_x_30201:
        /* <DEDUP_REMOVED lines=17> */
.L_x_30212:
        /* <DEDUP_REMOVED lines=13> */
.L_x_30214:
[----:B------:R-:W-:Y:S05]  /*11380*/  BSYNC.RECONVERGENT B3 ;  /* 0x0000000000037941 */ /* 0x000fea0003800200 */
.L_x_30213:
        /* <DEDUP_REMOVED lines=43> */
.L_x_30211:
[----:B------:R-:W-:Y:S05]  /*11640*/  BSYNC.RECONVERGENT B2 ;  /* 0x0000000000027941 */ /* 0x000fea0003800200 */
.L_x_30210:
        /* <DEDUP_REMOVED lines=9> */
.L_x_30209:
[----:B------:R-:W-:Y:S05]  /*116e0*/  BSYNC.RECONVERGENT B1 ;  /* 0x0000000000017941 */ /* 0x000fea0003800200 */
.L_x_30208:
        /* <DEDUP_REMOVED lines=16> */
.L_x_30217:
        /* <DEDUP_REMOVED lines=13> */
.L_x_30219:
[----:B------:R-:W-:Y:S05]  /*118c0*/  BSYNC.RECONVERGENT B2 ;  /* 0x0000000000027941 */ /* 0x000fea0003800200 */
.L_x_30218:
[----:B-12---:R-:W-:Y:S01]  /*118d0*/  IMAD.WIDE.U32 R26, R8, -0x326172a9, RZ ;  /* 0xcd9e8d57081a7825 */ /* 0x006fe200078e00ff */
        /* <DEDUP_REMOVED lines=42> */
.L_x_30216:
[----:B------:R-:W-:Y:S05]  /*11b80*/  BSYNC.RECONVERGENT B1 ;  /* 0x0000000000017941 */ /* 0x000fea0003800200 */
.L_x_30215:
[----:B------:R-:W-:Y:S01]  /*11b90*/  I2FP.F32.U32 R24, R25 ;  /* 0x0000001900187245 */ /* 0x000fe20000201000 */
[----:B-12---:R-:W-:Y:S01]  /*11ba0*/  HFMA2 R27, -RZ, RZ, 0.1171875, 0 ;  /* 0x2f800000ff1b7431 */ /* 0x006fe200000001ff */
        /* <DEDUP_REMOVED lines=8> */
.L_x_30160:
[----:B------:R-:W-:Y:S05]  /*11c30*/  BSYNC.RECONVERGENT B0 ;  /* 0x0000000000007941 */ /* 0x000fea0003800200 */
.L_x_30109:
[----:B------:R-:W-:Y:S01]  /*11c40*/  VIADD R25, R176, 0x40 ;  /* 0x00000040b0197836 */ /* 0x000fe20000000000 */
[----:B------:R-:W-:Y:S03]  /*11c50*/  BSSY.RECONVERGENT B0, `(.L_x_30220) ;  /* 0x000001a000007945 */ /* 0x000fe60003800200 */
[----:B------:R-:W-:-:S05]  /*11c60*/  IMAD.WIDE.U32 R24, R25, 0x20, R250 ;  /* 0x0000002019187825 */ /* 0x000fca00078e00fa */
[----:B-----5:R0:W-:Y:S04]  /*11c70*/  STG.E.128 desc[UR6][R24.64], R76 ;  /* 0x0000004c18007986 */ /* 0x0201e8000c101d06 */
[----:B------:R0:W-:Y:S01]  /*11c80*/  STG.E.128 desc[UR6][R24.64+0x10], R72 ;  /* 0x0000104818007986 */ /* 0x0001e2000c101d06 */
[----:B------:R-:W-:Y:S05]  /*11c90*/  @!P1 BRA `(.L_x_30221) ;  /* 0x0000000000549947 */ /* 0x000fea0003800000 */
[----:B-12---:R-:W-:Y:S01]  /*11ca0*/  SHF.L.U32 R27, R195, 0x10, RZ ;  /* 0x00000010c31b7819 */ /* 0x006fe200000006ff */
        /* <DEDUP_REMOVED lines=20> */
.L_x_30221:
[----:B------:R-:W-:Y:S05]  /*11df0*/  BSYNC.RECONVERGENT B0 ;  /* 0x0000000000007941 */ /* 0x000fea0003800200 */
.L_x_30220:
[----:B------:R-:W-:Y:S04]  /*11e00*/  BSSY.RECONVERGENT B0, `(.L_x_30222) ;  /* 0x0000006000007945 */ /* 0x000fe80003800200 */
[----:B------:R-:W-:Y:S05]  /*11e10*/  @!P1 BRA `(.L_x_30223) ;  /* 0x0000000000109947 */ /* 0x000fea0003800000 */
[----:B0--3--:R-:W0:Y:S01]  /*11e20*/  LDC.64 R24, c[0x0][0x390] ;  /* 0x0000e400ff187b82 */ /* 0x009e220000000a00 */
[----:B-12---:R-:W-:-:S04]  /*11e30*/  VIADD R27, R177, 0x60 ;  /* 0x00000060b11b7836 */ /* 0x006fc80000000000 */
[----:B0-----:R-:W-:-:S05]  /*11e40*/  IMAD.WIDE.U32 R24, R27, 0x10, R24 ;  /* 0x000000101b187825 */ /* 0x001fca00078e0018 */
[----:B------:R4:W5:Y:S02]  /*11e50*/  LDG.E.128 R96, desc[UR6][R24.64] ;  /* 0x0000000618607981 */ /* 0x000964000c1e1d00 */
.L_x_30223:
[----:B------:R-:W-:Y:S05]  /*11e60*/  BSYNC.RECONVERGENT B0 ;  /* 0x0000000000007941 */ /* 0x000fea0003800200 */
.L_x_30222:
        /* <DEDUP_REMOVED lines=28> */
.L_x_30230:
        /* <DEDUP_REMOVED lines=13> */
.L_x_30232:
[----:B------:R-:W-:Y:S05]  /*12100*/  BSYNC.RECONVERGENT B3 ;  /* 0x0000000000037941 */ /* 0x000fea0003800200 */
.L_x_30231:
        /* <DEDUP_REMOVED lines=43> */
.L_x_30229:
[----:B------:R-:W-:Y:S05]  /*123c0*/  BSYNC.RECONVERGENT B2 ;  /* 0x0000000000027941 */ /* 0x000fea0003800200 */
.L_x_30228:
        /* <DEDUP_REMOVED lines=10> */
.L_x_30227:
[----:B------:R-:W-:Y:S05]  /*12470*/  BSYNC.RECONVERGENT B1 ;  /* 0x0000000000017941 */ /* 0x000fea0003800200 */
.L_x_30226:
        /* <DEDUP_REMOVED lines=20> */
.L_x_30237:
        /* <DEDUP_REMOVED lines=13> */
.L_x_30239:
[----:B------:R-:W-:Y:S05]  /*12690*/  BSYNC.RECONVERGENT B3 ;  /* 0x0000000000037941 */ /* 0x000fea0003800200 */
.L_x_30238:
        /* <DEDUP_REMOVED lines=43> */
.L_x_30236:
[----:B------:R-:W-:Y:S05]  /*12950*/  BSYNC.RECONVERGENT B2 ;  /* 0x0000000000027941 */ /* 0x000fea0003800200 */
.L_x_30235:
        /* <DEDUP_REMOVED lines=11> */
.L_x_30234:
[----:B------:R-:W-:Y:S05]  /*12a10*/  BSYNC.RECONVERGENT B1 ;  /* 0x0000000000017941 */ /* 0x000fea0003800200 */
.L_x_30233:
        /* <DEDUP_REMOVED lines=20> */
.L_x_30244:
        /* <DEDUP_REMOVED lines=13> */
.L_x_30246:
[----:B------:R-:W-:Y:S05]  /*12c30*/  BSYNC.RECONVERGENT B3 ;  /* 0x0000000000037941 */ /* 0x000fea0003800200 */
.L_x_30245:
        /* <DEDUP_REMOVED lines=43> */
.L_x_30243:
[----:B------:R-:W-:Y:S05]  /*12ef0*/  BSYNC.RECONVERGENT B2 ;  /* 0x0000000000027941 */ /* 0x000fea0003800200 */
.L_x_30242:
        /* <DEDUP_REMOVED lines=10> */
.L_x_30241:
[----:B------:R-:W-:Y:S05]  /*12fa0*/  BSYNC.RECONVERGENT B1 ;  /* 0x0000000000017941 */ /* 0x000fea0003800200 */
.L_x_30240:
        /* <DEDUP_REMOVED lines=20> */
.L_x_30251:
        /* <DEDUP_REMOVED lines=13> */
.L_x_30253:
[----:B------:R-:W-:Y:S05]  /*131c0*/  BSYNC.RECONVERGENT B3 ;  /* 0x0000000000037941 */ /* 0x000fea0003800200 */
.L_x_30252:
        /* <DEDUP_REMOVED lines=43> */
.L_x_30250:
[----:B------:R-:W-:Y:S05]  /*13480*/  BSYNC.RECONVERGENT B2 ;  /* 0x0000000000027941 */ /* 0x000fea0003800200 */
.L_x_30249:
        /* <DEDUP_REMOVED lines=11> */
.L_x_30248:
[----:B------:R-:W-:Y:S05]  /*13540*/  BSYNC.RECONVERGENT B1 ;  /* 0x0000000000017941 */ /* 0x000fea0003800200 */
.L_x_30247:
        /* <DEDUP_REMOVED lines=20> */
.L_x_30258:
        /* <DEDUP_REMOVED lines=13> */
.L_x_30260:
[----:B------:R-:W-:Y:S05]  /*13760*/  BSYNC.RECONVERGENT B3 ;  /* 0x0000000000037941 */ /* 0x000fea0003800200 */
.L_x_30259:
        /* <DEDUP_REMOVED lines=43> */
.L_x_30257:
[----:B------:R-:W-:Y:S05]  /*13a20*/  BSYNC.RECONVERGENT B2 ;  /* 0x0000000000027941 */ /* 0x000fea0003800200 */
.L_x_30256:
        /* <DEDUP_REMOVED lines=10> */
.L_x_30255:
[----:B------:R-:W-:Y:S05]  /*13ad0*/  BSYNC.RECONVERGENT B1 ;  /* 0x0000000000017941 */ /* 0x000fea0003800200 */
.L_x_30254:
        /* <DEDUP_REMOVED lines=20> */
.L_x_30265:
        /* <DEDUP_REMOVED lines=13> */
.L_x_30267:
[----:B------:R-:W-:Y:S05]  /*13cf0*/  BSYNC.RECONVERGENT B3 ;  /* 0x0000000000037941 */ /* 0x000fea0003800200 */
.L_x_30266:
        /* <DEDUP_REMOVED lines=43> */
.L_x_30264:
[----:B------:R-:W-:Y:S05]  /*13fb0*/  BSYNC.RECONVERGENT B2 ;  /* 0x0000000000027941 */ /* 0x000fea0003800200 */
.L_x_30263:
        /* <DEDUP_REMOVED lines=11> */
.L_x_30262:
[----:B------:R-:W-:Y:S05]  /*14070*/  BSYNC.RECONVERGENT B1 ;  /* 0x0000000000017941 */ /* 0x000fea0003800200 */
.L_x_30261:
        /* <DEDUP_REMOVED lines=20> */
.L_x_30272:
        /* <DEDUP_REMOVED lines=13> */
.L_x_30274:
[----:B------:R-:W-:Y:S05]  /*14290*/  BSYNC.RECONVERGENT B3 ;  /* 0x0000000000037941 */ /* 0x000fea0003800200 */
.L_x_30273:
        /* <DEDUP_REMOVED lines=43> */
.L_x_30271:
[----:B------:R-:W-:Y:S05]  /*14550*/  BSYNC.RECONVERGENT B2 ;  /* 0x0000000000027941 */ /* 0x000fea0003800200 */
.L_x_30270:
        /* <DEDUP_REMOVED lines=10> */
.L_x_30269:
[----:B------:R-:W-:Y:S05]  /*14600*/  BSYNC.RECONVERGENT B1 ;  /* 0x0000000000017941 */ /* 0x000fea0003800200 */
.L_x_30268:
        /* <DEDUP_REMOVED lines=19> */
.L_x_30278:
        /* <DEDUP_REMOVED lines=13> */
.L_x_30280:
[----:B------:R-:W-:Y:S05]  /*14810*/  BSYNC.RECONVERGENT B2 ;  /* 0x0000000000027941 */ /* 0x000fea0003800200 */
.L_x_30279:
[----:B------:R-:W-:Y:S01]  /*14820*/  IMAD.WIDE.U32 R24, R8, -0x326172a9, RZ ;  /* 0xcd9e8d5708187825 */ /* 0x000fe200078e00ff */
[----:B--2---:R-:W-:-:S04]  /*14830*/  LOP3.LUT R26, R2, R5, R191, 0x96, !PT ;  /* 0x00000005021a7212 */ /* 0x004fc800078e96bf */
        /* <DEDUP_REMOVED lines=40> */
.L_x_30277:
[----:B------:R-:W-:Y:S05]  /*14ac0*/  BSYNC.RECONVERGENT B1 ;  /* 0x0000000000017941 */ /* 0x000fea0003800200 */
.L_x_30276:
[----:B--2--5:R-:W-:Y:S02]  /*14ad0*/  PRMT R26, R99, 0x7632, R26 ;  /* 0x00007632631a7816 */ /* 0x024fe4000000001a */
        /* <DEDUP_REMOVED lines=11> */
.L_x_30225:
[----:B------:R-:W-:Y:S01]  /*14b90*/  BSSY.RECONVERGENT B1, `(.L_x_30281) ;  /* 0x0000058000017945 */ /* 0x000fe20003800200 */
[----:B------:R-:W-:Y:S01]  /*14ba0*/  MOV R32, R33 ;  /* 0x0000002100207202 */ /* 0x000fe20000000f00 */
[----:B0--34-:R-:W-:Y:S02]  /*14bb0*/  IMAD.MOV.U32 R24, RZ, RZ, R34 ;  /* 0x000000ffff187224 */ /* 0x019fe400078e0022 */
[----:B------:R-:W-:Y:S01]  /*14bc0*/  IMAD.MOV.U32 R68, RZ, RZ, RZ ;  /* 0x000000ffff447224 */ /* 0x000fe200078e00ff */
        /* <DEDUP_REMOVED lines=17> */
.L_x_30285:
        /* <DEDUP_REMOVED lines=13> */
.L_x_30287:
[----:B------:R-:W-:Y:S05]  /*14db0*/  BSYNC.RECONVERGENT B3 ;  /* 0x0000000000037941 */ /* 0x000fea0003800200 */
.L_x_30286:
        /* <DEDUP_REMOVED lines=43> */
.L_x_30284:
[----:B------:R-:W-:Y:S05]  /*15070*/  BSYNC.RECONVERGENT B2 ;  /* 0x0000000000027941 */ /* 0x000fea0003800200 */
.L_x_30283:
[----:B------:R-:W-:Y:S01]  /*15080*/  I2FP.F32.U32 R25, R25 ;  /* 0x0000001900197245 */ /* 0x000fe20000201000 */
[----:B-12---:R-:W-:Y:S01]  /*15090*/  IMAD.MOV.U32 R26, RZ, RZ, 0x2f800000 ;  /* 0x2f800000ff1a7424 */ /* 0x006fe200078e00ff */
[----:B-----5:R-:W-:-:S03]  /*150a0*/  SHF.L.U32 R27, R96, 0x10, RZ ;  /* 0x00000010601b7819 */ /* 0x020fc600000006ff */
[----:B------:R-:W-:Y:S02]  /*150b0*/  FFMA.FTZ R25, R25, R26, 1.1641532182693481445e-10 ;  /* 0x2f00000019197423 */ /* 0x000fe4000001001a */
[----:B------:R-:W-:-:S03]  /*150c0*/  FMUL.FTZ R27, R27, UR11 ;  /* 0x0000000b1b1b7c20 */ /* 0x000fc60008410000 */
[----:B------:R-:W-:Y:S01]  /*150d0*/  FSETP.GTU.FTZ.AND P2, PT, R25, UR8, PT ;  /* 0x0000000819007c0b */ /* 0x000fe2000bf5c000 */
[----:B------:R-:W-:-:S03]  /*150e0*/  FMUL.FTZ R27, R27, UR10 ;  /* 0x0000000a1b1b7c20 */ /* 0x000fc60008410000 */
[----:B------:R-:W-:Y:S02]  /*150f0*/  SEL R187, RZ, 0x1, P2 ;  /* 0x00000001ffbb7807 */ /* 0x000fe40001000000 */
[----:B------:R-:W-:-:S07]  /*15100*/  FSEL R68, R27, RZ, !P2 ;  /* 0x000000ff1b447208 */ /* 0x000fce0005000000 */
.L_x_30282:
[----:B------:R-:W-:Y:S05]  /*15110*/  BSYNC.RECONVERGENT B1 ;  /* 0x0000000000017941 */ /* 0x000fea0003800200 */
.L_x_30281:
[----:B------:R-:W-:Y:S01]  /*15120*/  BSSY.RECONVERGENT B1, `(.L_x_30288) ;  /* 0x0000055000017945 */ /* 0x000fe20003800200 */
[----:B------:R-:W-:Y:S02]  /*15130*/  IMAD.MOV.U32 R25, RZ, RZ, R24 ;  /* 0x000000ffff197224 */ /* 0x000fe400078e0018 */
[----:B------:R-:W-:Y:S01]  /*15140*/  IMAD.MOV.U32 R69, RZ, RZ, RZ ;  /* 0x000000ffff457224 */ /* 0x000fe200078e00ff */
[----:B------:R-:W-:Y:S06]  /*15150*/  @!P1 BRA `(.L_x_30289) ;  /* 0x0000000400449947 */ /* 0x000fec0003800000 */
[----:B------:R-:W-:Y:S01]  /*15160*/  ISETP.NE.AND P2, PT, R24, 0x1, PT ;  /* 0x000000011800780c */ /* 0x000fe20003f45270 */
[----:B------:R-:W-:Y:S01]  /*15170*/  BSSY.RECONVERGENT B2, `(.L_x_30290) ;  /* 0x0000045000027945 */ /* 0x000fe20003800200 */
[----:B------:R-:W-:Y:S02]  /*15180*/  HFMA2 R25, -RZ, RZ, 0, 1.1920928955078125e-07 ;  /* 0x00000002ff197431 */ /* 0x000fe400000001ff */
[----:B-12---:R-:W-:-:S09]  /*15190*/  IMAD.MOV.U32 R26, RZ, RZ, R0 ;  /* 0x000000ffff1a7224 */ /* 0x006fd200078e0000 */
        /* <DEDUP_REMOVED lines=9> */
.L_x_30292:
        /* <DEDUP_REMOVED lines=13> */
.L_x_30294:
[----:B------:R-:W-:Y:S05]  /*15300*/  BSYNC.RECONVERGENT B3 ;  /* 0x0000000000037941 */ /* 0x000fea0003800200 */
.L_x_30293:
        /* <DEDUP_REMOVED lines=43> */
.L_x_30291:
[----:B------:R-:W-:Y:S05]  /*155c0*/  BSYNC.RECONVERGENT B2 ;  /* 0x0000000000027941 */ /* 0x000fea0003800200 */
.L_x_30290:
[----:B------:R-:W-:Y:S01]  /*155d0*/  I2FP.F32.U32 R24, R26 ;  /* 0x0000001a00187245 */ /* 0x000fe20000201000 */
[----:B------:R-:W-:Y:S01]  /*155e0*/  IMAD.MOV.U32 R27, RZ, RZ, 0x2f800000 ;  /* 0x2f800000ff1b7424 */ /* 0x000fe200078e00ff */
[----:B-----5:R-:W-:-:S03]  /*155f0*/  PRMT R26, R96, 0x7632, R26 ;  /* 0x00007632601a7816 */ /* 0x020fc6000000001a */
[----:B------:R-:W-:Y:S01]  /*15600*/  FFMA.FTZ R24, R24, R27, 1.1641532182693481445e-10 ;  /* 0x2f00000018187423 */ /* 0x000fe2000001001b */
[----:B------:R-:W-:-:S04]  /*15610*/  SHF.L.U32 R26, R26, 0x10, RZ ;  /* 0x000000101a1a7819 */ /* 0x000fc800000006ff */
[----:B------:R-:W-:Y:S01]  /*15620*/  FSETP.GTU.FTZ.AND P2, PT, R24, UR8, PT ;  /* 0x0000000818007c0b */ /* 0x000fe2000bf5c000 */
[----:B------:R-:W-:-:S03]  /*15630*/  FMUL.FTZ R26, R26, UR11 ;  /* 0x0000000b1a1a7c20 */ /* 0x000fc60008410000 */
[----:B------:R-:W-:Y:S01]  /*15640*/  SEL R188, RZ, 0x1, P2 ;  /* 0x00000001ffbc7807 */ /* 0x000fe20001000000 */
[----:B------:R-:W-:-:S05]  /*15650*/  FMUL.FTZ R26, R26, UR10 ;  /* 0x0000000a1a1a7c20 */ /* 0x000fca0008410000 */
[----:B------:R-:W-:-:S07]  /*15660*/  FSEL R69, R26, RZ, !P2 ;  /* 0x000000ff1a457208 */ /* 0x000fce0005000000 */
.L_x_30289:
[----:B------:R-:W-:Y:S05]  /*15670*/  BSYNC.RECONVERGENT B1 ;  /* 0x0000000000017941 */ /* 0x000fea0003800200 */
.L_x_30288:
        /* <DEDUP_REMOVED lines=17> */
.L_x_30299:
        /* <DEDUP_REMOVED lines=13> */
.L_x_30301:
[----:B------:R-:W-:Y:S05]  /*15860*/  BSYNC.RECONVERGENT B3 ;  /* 0x0000000000037941 */ /* 0x000fea0003800200 */
.L_x_30300:
        /* <DEDUP_REMOVED lines=43> */
.L_x_30298:
[----:B------:R-:W-:Y:S05]  /*15b20*/  BSYNC.RECONVERGENT B2 ;  /* 0x0000000000027941 */ /* 0x000fea0003800200 */
.L_x_30297:
        /* <DEDUP_REMOVED lines=9> */
.L_x_30296:
[----:B------:R-:W-:Y:S05]  /*15bc0*/  BSYNC.RECONVERGENT B1 ;  /* 0x0000000000017941 */ /* 0x000fea0003800200 */
.L_x_30295:
        /* <DEDUP_REMOVED lines=17> */
.L_x_30306:
        /* <DEDUP_REMOVED lines=13> */
.L_x_30308:
[----:B------:R-:W-:Y:S05]  /*15db0*/  BSYNC.RECONVERGENT B3 ;  /* 0x0000000000037941 */ /* 0x000fea0003800200 */
.L_x_30307:
        /* <DEDUP_REMOVED lines=43> */
.L_x_30305:
[----:B------:R-:W-:Y:S05]  /*16070*/  BSYNC.RECONVERGENT B2 ;  /* 0x0000000000027941 */ /* 0x000fea0003800200 */
.L_x_30304:
        /* <DEDUP_REMOVED lines=10> */
.L_x_30303:
[----:B------:R-:W-:Y:S05]  /*16120*/  BSYNC.RECONVERGENT B1 ;  /* 0x0000000000017941 */ /* 0x000fea0003800200 */
.L_x_30302:
        /* <DEDUP_REMOVED lines=17> */
.L_x_30313:
        /* <DEDUP_REMOVED lines=13> */
.L_x_30315:
[----:B------:R-:W-:Y:S05]  /*16310*/  BSYNC.RECONVERGENT B3 ;  /* 0x0000000000037941 */ /* 0x000fea0003800200 */
.L_x_30314:
        /* <DEDUP_REMOVED lines=43> */
.L_x_30312:
[----:B------:R-:W-:Y:S05]  /*165d0*/  BSYNC.RECONVERGENT B2 ;  /* 0x0000000000027941 */ /* 0x000fea0003800200 */
.L_x_30311:
        /* <DEDUP_REMOVED lines=9> */
.L_x_30310:
[----:B------:R-:W-:Y:S05]  /*16670*/  BSYNC.RECONVERGENT B1 ;  /* 0x0000000000017941 */ /* 0x000fea0003800200 */
.L_x_30309:
        /* <DEDUP_REMOVED lines=17> */
.L_x_30320:
        /* <DEDUP_REMOVED lines=13> */
.L_x_30322:
[----:B------:R-:W-:Y:S05]  /*16860*/  BSYNC.RECONVERGENT B3 ;  /* 0x0000000000037941 */ /* 0x000fea0003800200 */
.L_x_30321:
        /* <DEDUP_REMOVED lines=43> */
.L_x_30319:
[----:B------:R-:W-:Y:S05]  /*16b20*/  BSYNC.RECONVERGENT B2 ;  /* 0x0000000000027941 */ /* 0x000fea0003800200 */
.L_x_30318:
        /* <DEDUP_REMOVED lines=10> */
.L_x_30317:
[----:B------:R-:W-:Y:S05]  /*16bd0*/  BSYNC.RECONVERGENT B1 ;  /* 0x0000000000017941 */ /* 0x000fea0003800200 */
.L_x_30316:
        /* <DEDUP_REMOVED lines=17> */
.L_x_30327:
        /* <DEDUP_REMOVED lines=13> */
.L_x_30329:
[----:B------:R-:W-:Y:S05]  /*16dc0*/  BSYNC.RECONVERGENT B3 ;  /* 0x0000000000037941 */ /* 0x000fea0003800200 */
.L_x_30328:
        /* <DEDUP_REMOVED lines=43> */
.L_x_30326:
[----:B------:R-:W-:Y:S05]  /*17080*/  BSYNC.RECONVERGENT B2 ;  /* 0x0000000000027941 */ /* 0x000fea0003800200 */
.L_x_30325:
        /* <DEDUP_REMOVED lines=9> */
.L_x_30324:
[----:B------:R-:W-:Y:S05]  /*17120*/  BSYNC.RECONVERGENT B1 ;  /* 0x0000000000017941 */ /* 0x000fea0003800200 */
.L_x_30323:
        /* <DEDUP_REMOVED lines=16> */
.L_x_30332:
        /* <DEDUP_REMOVED lines=13> */
.L_x_30334:
[----:B------:R-:W-:Y:S05]  /*17300*/  BSYNC.RECONVERGENT B2 ;  /* 0x0000000000027941 */ /* 0x000fea0003800200 */
.L_x_30333:
        /* <DEDUP_REMOVED lines=43> */
.L_x_30331:
[----:B------:R-:W-:Y:S05]  /*175c0*/  BSYNC.RECONVERGENT B1 ;  /* 0x0000000000017941 */ /* 0x000fea0003800200 */
.L_x_30330:
[----:B------:R-:W-:Y:S01]  /*175d0*/  I2FP.F32.U32 R24, R25 ;  /* 0x0000001900187245 */ /* 0x000fe20000201000 */
[----:B-12---:R-:W-:Y:S01]  /*175e0*/  IMAD.MOV.U32 R27, RZ, RZ, 0x2f800000 ;  /* 0x2f800000ff1b7424 */ /* 0x006fe200078e00ff */
        /* <DEDUP_REMOVED lines=8> */
.L_x_30275:
[----:B------:R-:W-:Y:S05]  /*17670*/  BSYNC.RECONVERGENT B0 ;  /* 0x0000000000007941 */ /* 0x000fea0003800200 */
.L_x_30224:
[----:B------:R-:W-:Y:S01]  /*17680*/  VIADD R25, R176, 0x60 ;  /* 0x00000060b0197836 */ /* 0x000fe20000000000 */
[----:B------:R-:W-:Y:S03]  /*17690*/  BSSY.RECONVERGENT B0, `(.L_x_30335) ;  /* 0x000001a000007945 */ /* 0x000fe60003800200 */
[----:B------:R-:W-:-:S05]  /*176a0*/  IMAD.WIDE.U32 R24, R25, 0x20, R250 ;  /* 0x0000002019187825 */ /* 0x000fca00078e00fa */
[----:B-----5:R0:W-:Y:S04]  /*176b0*/  STG.E.128 desc[UR6][R24.64], R68 ;  /* 0x0000004418007986 */ /* 0x0201e8000c101d06 */
[----:B------:R0:W-:Y:S01]  /*176c0*/  STG.E.128 desc[UR6][R24.64+0x10], R64 ;  /* 0x0000104018007986 */ /* 0x0001e2000c101d06 */
[----:B------:R-:W-:Y:S05]  /*176d0*/  @!P1 BRA `(.L_x_30336) ;  /* 0x0000000000549947 */ /* 0x000fea0003800000 */
[----:B-12---:R-:W-:Y:S01]  /*176e0*/  IMAD.U32 R27, R195, 0x10000, RZ ;  /* 0x00010000c31b7824 */ /* 0x006fe200078e00ff */
[----:B0-----:R-:W0:Y:S01]  /*176f0*/  LDC.64 R24, c[0x0][0x3b0] ;  /* 0x0000ec00ff187b82 */ /* 0x001e220000000a00 */
        /* <DEDUP_REMOVED lines=13> */
[----:B------:R-:W-:Y:S02]  /*177d0*/  IADD3 R27, PT, PT, R177, 0x60, RZ ;  /* 0x00000060b11b7810 */ /* 0x000fe40007ffe0ff */
[----:B------:R-:W-:Y:S02]  /*177e0*/  LOP3.LUT R26, R30, R26, R28, 0xfe, !PT ;  /* 0x0000001a1e1a7212 */ /* 0x000fe400078efe1c */
[----:B------:R-:W-:Y:S01]  /*177f0*/  LOP3.LUT R31, R35, R31, RZ, 0xfc, !PT ;  /* 0x0000001f231f7212 */ /* 0x000fe200078efcff */
[----:B0-----:R-:W-:Y:S01]  /*17800*/  IMAD.WIDE.U32 R24, R27, 0x8, R24 ;  /* 0x000000081b187825 */ /* 0x001fe200078e0018 */
[----:B------:R-:W-:-:S05]  /*17810*/  LOP3.LUT R30, R26, 0xff, R187, 0xf8, !PT ;  /* 0x000000ff1a1e7812 */ /* 0x000fca00078ef8bb */
[----:B------:R3:W-:Y:S02]  /*17820*/  STG.E.64 desc[UR6][R24.64], R30 ;  /* 0x0000001e18007986 */ /* 0x0007e4000c101b06 */
.L_x_30336:
[----:B------:R-:W-:Y:S05]  /*17830*/  BSYNC.RECONVERGENT B0 ;  /* 0x0000000000007941 */ /* 0x000fea0003800200 */
.L_x_30335:
[----:B------:R-:W-:Y:S04]  /*17840*/  BSSY.RECONVERGENT B0, `(.L_x_30337) ;  /* 0x0000006000007945 */ /* 0x000fe80003800200 */
[----:B------:R-:W-:Y:S05]  /*17850*/  @!P1 BRA `(.L_x_30338) ;  /* 0x0000000000109947 */ /* 0x000fea0003800000 */
[----:B0--3--:R-:W0:Y:S01]  /*17860*/  LDC.64 R24, c[0x0][0x390] ;  /* 0x0000e400ff187b82 */ /* 0x009e220000000a00 */
[----:B-12---:R-:W-:-:S04]  /*17870*/  VIADD R27, R177, 0x80 ;  /* 0x00000080b11b7836 */ /* 0x006fc80000000000 */
[----:B0-----:R-:W-:-:S05]  /*17880*/  IMAD.WIDE.U32 R24, R27, 0x10, R24 ;  /* 0x000000101b187825 */ /* 0x001fca00078e0018 */
[----:B------:R4:W5:Y:S02]  /*17890*/  LDG.E.128 R96, desc[UR6][R24.64] ;  /* 0x0000000618607981 */ /* 0x000964000c1e1d00 */
.L_x_30338:
[----:B------:R-:W-:Y:S05]  /*178a0*/  BSYNC.RECONVERGENT B0 ;  /* 0x0000000000007941 */ /* 0x000fea0003800200 */
.L_x_30337:
[----:B------:R-:W-:Y:S04]  /*178b0*/  BSSY.RECONVERGENT B0, `(.L_x_30339) ;  /* 0x000057f000007945 */ /* 0x000fe80003800200 */
[----:B------:R-:W-:Y:S05]  /*178c0*/  @!P0 BRA `(.L_x_30340) ;  /* 0x0000002c00408947 */ /* 0x000fea0003800000 */
[----:B------:R-:W1:Y:S01]  /*178d0*/  LDC.64 R56, c[0x0][0x3a0] ;  /* 0x0000e800ff387b82 */ /* 0x000e620000000a00 */
[----:B0--34-:R-:W-:-:S04]  /*178e0*/  VIADD R25, R176, 0x80 ;  /* 0x00000080b0197836 */ /* 0x019fc80000000000 */
[----:B-1----:R-:W-:-:S05]  /*178f0*/  IMAD.WIDE.U32 R56, R25, 0x20, R56 ;  /* 0x0000002019387825 */ /* 0x002fca00078e0038 */
[----:B------:R0:W5:Y:S04]  /*17900*/  LDG.E.128 R60, desc[UR6][R56.64] ;  /* 0x00000006383c7981 */ /* 0x000168000c1e1d00 */
[----:B------:R-:W5:Y:S01]  /*17910*/  LDG.E.128 R56, desc[UR6][R56.64+0x10] ;  /* 0x0000100638387981 */ /* 0x000f62000c1e1d00 */
[----:B------:R-:W-:Y:S01]  /*17920*/  ISETP.GT.AND P2, PT, R197, RZ, PT ;  /* 0x000000ffc500720c */ /* 0x000fe20003f44270 */
[----:B------:R-:W-:-:S12]  /*17930*/  BSSY.RECONVERGENT B1, `(.L_x_30341) ;  /* 0x0000058000017945 */ /* 0x000fd80003800200 */
[----:B------:R-:W-:Y:S01]  /*17940*/  @!P2 MOV R30, R32 ;  /* 0x00000020001ea202 */ /* 0x000fe20000000f00 */
[----:B------:R-:W-:Y:S01]  /*17950*/  @!P2 IMAD.MOV.U32 R24, RZ, RZ, R33 ;  /* 0x000000ffff18a224 */ /* 0x000fe200078e0021 */
        /* <DEDUP_REMOVED lines=17> */
.L_x_30345:
        /* <DEDUP_REMOVED lines=13> */
.L_x_30347:
[----:B------:R-:W-:Y:S05]  /*17b40*/  BSYNC.RECONVERGENT B3 ;  /* 0x0000000000037941 */ /* 0x000fea0003800200 */
.L_x_30346:
        /* <DEDUP_REMOVED lines=41> */
[----:B------:R-:W-:Y:S01]  /*17de0*/  LOP3.LUT R5, R12, R26, R25, 0x96, !PT ;  /* 0x0000001a0c057212 */ /* 0x000fe200078e9619 */
[----:B------:R-:W-:-:S07]  /*17df0*/  IMAD.MOV.U32 R25, RZ, RZ, R32 ;  /* 0x000000ffff197224 */ /* 0x000fce00078e0020 */
.L_x_30344:
[----:B------:R-:W-:Y:S05]  /*17e00*/  BSYNC.RECONVERGENT B2 ;  /* 0x0000000000027941 */ /* 0x000fea0003800200 */
.L_x_30343:
[----:B------:R-:W-:Y:S01]  /*17e10*/  I2FP.F32.U32 R25, R25 ;  /* 0x0000001900197245 */ /* 0x000fe20000201000 */
[----:B--2---:R-:W-:Y:S02]  /*17e20*/  IMAD.MOV.U32 R26, RZ, RZ, 0x2f800000 ;  /* 0x2f800000ff1a7424 */ /* 0x004fe400078e00ff */
        /* <DEDUP_REMOVED lines=8> */
.L_x_30342:
[----:B------:R-:W-:Y:S05]  /*17eb0*/  BSYNC.RECONVERGENT B1 ;  /* 0x0000000000017941 */ /* 0x000fea0003800200 */
.L_x_30341:
[----:B------:R-:W-:Y:S01]  /*17ec0*/  BSSY.RECONVERGENT B1, `(.L_x_30348) ;  /* 0x0000059000017945 */ /* 0x000fe20003800200 */
[----:B------:R-:W-:Y:S01]  /*17ed0*/  @!P2 MOV R31, R30 ;  /* 0x0000001e001fa202 */ /* 0x000fe20000000f00 */
[----:B------:R-:W-:Y:S02]  /*17ee0*/  @!P2 IMAD.MOV.U32 R25, RZ, RZ, R24 ;  /* 0x000000ffff19a224 */ /* 0x000fe400078e0018 */
[----:B------:R-:W-:Y:S05]  /*17ef0*/  @!P2 BRA `(.L_x_30349) ;  /* 0x000000040054a947 */ /* 0x000fea0003800000 */
[----:B------:R-:W-:Y:S01]  /*17f00*/  ISETP.NE.AND P3, PT, R24, 0x1, PT ;  /* 0x000000011800780c */ /* 0x000fe20003f65270 */
[----:B------:R-:W-:Y:S01]  /*17f10*/  BSSY.RECONVERGENT B2, `(.L_x_30350) ;  /* 0x0000048000027945 */ /* 0x000fe20003800200 */
[----:B------:R-:W-:Y:S01]  /*17f20*/  IMAD.MOV.U32 R25, RZ, RZ, 0x2 ;  /* 0x00000002ff197424 */ /* 0x000fe200078e00ff */
[----:B--2---:R-:W-:Y:S01]  /*17f30*/  MOV R26, R0 ;  /* 0x00000000001a7202 */ /* 0x004fe20000000f00 */
        /* <DEDUP_REMOVED lines=12> */
.L_x_30352:
        /* <DEDUP_REMOVED lines=13> */
.L_x_30354:
[----:B------:R-:W-:Y:S05]  /*180d0*/  BSYNC.RECONVERGENT B3 ;  /* 0x0000000000037941 */ /* 0x000fea0003800200 */
.L_x_30353:
        /* <DEDUP_REMOVED lines=43> */
.L_x_30351:
[----:B------:R-:W-:Y:S05]  /*18390*/  BSYNC.RECONVERGENT B2 ;  /* 0x0000000000027941 */ /* 0x000fea0003800200 */
.L_x_30350:
        /* <DEDUP_REMOVED lines=11> */
.L_x_30349:
[----:B------:R-:W-:Y:S05]  /*18450*/  BSYNC.RECONVERGENT B1 ;  /* 0x0000000000017941 */ /* 0x000fea0003800200 */
.L_x_30348:
        /* <DEDUP_REMOVED lines=20> */
.L_x_30359:
        /* <DEDUP_REMOVED lines=13> */
.L_x_30361:
[----:B------:R-:W-:Y:S05]  /*18670*/  BSYNC.RECONVERGENT B3 ;  /* 0x0000000000037941 */ /* 0x000fea0003800200 */
.L_x_30360:
        /* <DEDUP_REMOVED lines=43> */
.L_x_30358:
[----:B------:R-:W-:Y:S05]  /*18930*/  BSYNC.RECONVERGENT B2 ;  /* 0x0000000000027941 */ /* 0x000fea0003800200 */
.L_x_30357:
        /* <DEDUP_REMOVED lines=10> */
.L_x_30356:
[----:B------:R-:W-:Y:S05]  /*189e0*/  BSYNC.RECONVERGENT B1 ;  /* 0x0000000000017941 */ /* 0x000fea0003800200 */
.L_x_30355:
        /* <DEDUP_REMOVED lines=20> */
.L_x_30366:
        /* <DEDUP_REMOVED lines=13> */
.L_x_30368:
[----:B------:R-:W-:Y:S05]  /*18c00*/  BSYNC.RECONVERGENT B3 ;  /* 0x0000000000037941 */ /* 0x000fea0003800200 */
.L_x_30367:
        /* <DEDUP_REMOVED lines=43> */
.L_x_30365:
[----:B------:R-:W-:Y:S05]  /*18ec0*/  BSYNC.RECONVERGENT B2 ;  /* 0x0000000000027941 */ /* 0x000fea0003800200 */
.L_x_30364:
        /* <DEDUP_REMOVED lines=11> */
.L_x_30363:
[----:B------:R-:W-:Y:S05]  /*18f80*/  BSYNC.RECONVERGENT B1 ;  /* 0x0000000000017941 */ /* 0x000fea0003800200 */
.L_x_30362:
        /* <DEDUP_REMOVED lines=20> */
.L_x_30373:
        /* <DEDUP_REMOVED lines=13> */
.L_x_30375:
[----:B------:R-:W-:Y:S05]  /*191a0*/  BSYNC.RECONVERGENT B3 ;  /* 0x0000000000037941 */ /* 0x000fea0003800200 */
.L_x_30374:
        /* <DEDUP_REMOVED lines=43> */
.L_x_30372:
[----:B------:R-:W-:Y:S05]  /*19460*/  BSYNC.RECONVERGENT B2 ;  /* 0x0000000000027941 */ /* 0x000fea0003800200 */
.L_x_30371:
        /* <DEDUP_REMOVED lines=10> */
.L_x_30370:
[----:B------:R-:W-:Y:S05]  /*19510*/  BSYNC.RECONVERGENT B1 ;  /* 0x0000000000017941 */ /* 0x000fea0003800200 */
.L_x_30369:
        /* <DEDUP_REMOVED lines=20> */
.L_x_30380:
        /* <DEDUP_REMOVED lines=13> */
.L_x_30382:
[----:B------:R-:W-:Y:S05]  /*19730*/  BSYNC.RECONVERGENT B3 ;  /* 0x0000000000037941 */ /* 0x000fea0003800200 */
.L_x_30381:
        /* <DEDUP_REMOVED lines=43> */
.L_x_30379:
[----:B------:R-:W-:Y:S05]  /*199f0*/  BSYNC.RECONVERGENT B2 ;  /* 0x0000000000027941 */ /* 0x000fea0003800200 */
.L_x_30378:
        /* <DEDUP_REMOVED lines=11> */
.L_x_30377:
[----:B------:R-:W-:Y:S05]  /*19ab0*/  BSYNC.RECONVERGENT B1 ;  /* 0x0000000000017941 */ /* 0x000fea0003800200 */
.L_x_30376:
        /* <DEDUP_REMOVED lines=20> */
.L_x_30387:
        /* <DEDUP_REMOVED lines=13> */
.L_x_30389:
[----:B------:R-:W-:Y:S05]  /*19cd0*/  BSYNC.RECONVERGENT B3 ;  /* 0x0000000000037941 */ /* 0x000fea0003800200 */
.L_x_30388:
        /* <DEDUP_REMOVED lines=43> */
.L_x_30386:
[----:B------:R-:W-:Y:S05]  /*19f90*/  BSYNC.RECONVERGENT B2 ;  /* 0x0000000000027941 */ /* 0x000fea0003800200 */
.L_x_30385:
        /* <DEDUP_REMOVED lines=10> */
.L_x_30384:
[----:B------:R-:W-:Y:S05]  /*1a040*/  BSYNC.RECONVERGENT B1 ;  /* 0x0000000000017941 */ /* 0x000fea0003800200 */
.L_x_30383:
        /* <DEDUP_REMOVED lines=19> */
.L_x_30393:
        /* <DEDUP_REMOVED lines=13> */
.L_x_30395:
[----:B------:R-:W-:Y:S05]  /*1a250*/  BSYNC.RECONVERGENT B2 ;  /* 0x0000000000027941 */ /* 0x000fea0003800200 */
.L_x_30394:
[----:B------:R-:W-:Y:S01]  /*1a260*/  IMAD.WIDE.U32 R24, R8, -0x326172a9, RZ ;  /* 0xcd9e8d5708187825 */ /* 0x000fe200078e00ff */
[----:B--2---:R-:W-:-:S03]  /*1a270*/  LOP3.LUT R26, R2, R5, R191, 0x96, !PT ;  /* 0x00000005021a7212 */ /* 0x004fc600078e96bf */
        /* <DEDUP_REMOVED lines=39> */
[----:B------:R-:W-:-:S07]  /*1a4f0*/  LOP3.LUT R5, R12, R24, R31, 0x96, !PT ;  /* 0x000000180c057212 */ /* 0x000fce00078e961f */
.L_x_30392:
[----:B------:R-:W-:Y:S05]  /*1a500*/  BSYNC.RECONVERGENT B1 ;  /* 0x0000000000017941 */ /* 0x000fea0003800200 */
.L_x_30391:
[----:B--2--5:R-:W-:Y:S02]  /*1a510*/  PRMT R26, R99, 0x7632, R26 ;  /* 0x00007632631a7816 */ /* 0x024fe4000000001a */
        /* <DEDUP_REMOVED lines=9> */
[----:B------:R-:W-:Y:S01]  /*1a5b0*/  FADD.FTZ R59, R59, R26 ;  /* 0x0000001a3b3b7221 */ /* 0x000fe20000010000 */
[----:B------:R-:W-:Y:S06]  /*1a5c0*/  BRA `(.L_x_30390) ;  /* 0x0000002800b47947 */ /* 0x000fec0003800000 */
.L_x_30340:
[----:B------:R-:W-:Y:S01]  /*1a5d0*/  BSSY.RECONVERGENT B1, `(.L_x_30396) ;  /* 0x0000057000017945 */ /* 0x000fe20003800200 */
[----:B---3--:R-:W-:Y:S01]  /*1a5e0*/  IMAD.MOV.U32 R30, RZ, RZ, R32 ;  /* 0x000000ffff1e7224 */ /* 0x008fe200078e0020 */
[----:B0---4-:R-:W-:Y:S01]  /*1a5f0*/  MOV R24, R33 ;  /* 0x0000002100187202 */ /* 0x011fe20000000f00 */
[----:B------:R-:W-:Y:S01]  /*1a600*/  IMAD.MOV.U32 R60, RZ, RZ, RZ ;  /* 0x000000ffff3c7224 */ /* 0x000fe200078e00ff */
        /* <DEDUP_REMOVED lines=17> */
.L_x_30400:
        /* <DEDUP_REMOVED lines=13> */
.L_x_30402:
[----:B------:R-:W-:Y:S05]  /*1a7f0*/  BSYNC.RECONVERGENT B3 ;  /* 0x0000000000037941 */ /* 0x000fea0003800200 */
.L_x_30401:
[----:B------:R-:W-:Y:S01]  /*1a800*/  IMAD.WIDE.U32 R24, R8, -0x326172a9, RZ ;  /* 0xcd9e8d5708187825 */ /* 0x000fe200078e00ff */
[----:B-12---:R-:W-:-:S04]  /*1a810*/  LOP3.LUT R26, R2, R5, R191, 0x96, !PT ;  /* 0x00000005021a7212 */ /* 0x006fc800078e96bf */
        /* <DEDUP_REMOVED lines=40> */
.L_x_30399:
[----:B------:R-:W-:Y:S05]  /*1aaa0*/  BSYNC.RECONVERGENT B2 ;  /* 0x0000000000027941 */ /* 0x000fea0003800200 */
.L_x_30398:
        /* <DEDUP_REMOVED lines=9> */
.L_x_30397:
[----:B------:R-:W-:Y:S05]  /*1ab40*/  BSYNC.RECONVERGENT B1 ;  /* 0x0000000000017941 */ /* 0x000fea0003800200 */
.L_x_30396:
        /* <DEDUP_REMOVED lines=17> */
.L_x_30407:
        /* <DEDUP_REMOVED lines=13> */
.L_x_30409:
[----:B------:R-:W-:Y:S05]  /*1ad30*/  BSYNC.RECONVERGENT B3 ;  /* 0x0000000000037941 */ /* 0x000fea0003800200 */
.L_x_30408:
        /* <DEDUP_REMOVED lines=43> */
.L_x_30406:
[----:B------:R-:W-:Y:S05]  /*1aff0*/  BSYNC.RECONVERGENT B2 ;  /* 0x0000000000027941 */ /* 0x000fea0003800200 */
.L_x_30405:
        /* <DEDUP_REMOVED lines=10> */
.L_x_30404:
[----:B------:R-:W-:Y:S05]  /*1b0a0*/  BSYNC.RECONVERGENT B1 ;  /* 0x0000000000017941 */ /* 0x000fea0003800200 */
.L_x_30403:
        /* <DEDUP_REMOVED lines=17> */
.L_x_30414:
        /* <DEDUP_REMOVED lines=13> */
.L_x_30416:
[----:B------:R-:W-:Y:S05]  /*1b290*/  BSYNC.RECONVERGENT B3 ;  /* 0x0000000000037941 */ /* 0x000fea0003800200 */
.L_x_30415:
        /* <DEDUP_REMOVED lines=43> */
.L_x_30413:
[----:B------:R-:W-:Y:S05]  /*1b550*/  BSYNC.RECONVERGENT B2 ;  /* 0x0000000000027941 */ /* 0x000fea0003800200 */
.L_x_30412:
        /* <DEDUP_REMOVED lines=9> */
.L_x_30411:
[----:B------:R-:W-:Y:S05]  /*1b5f0*/  BSYNC.RECONVERGENT B1 ;  /* 0x0000000000017941 */ /* 0x000fea0003800200 */
.L_x_30410:
        /* <DEDUP_REMOVED lines=17> */
.L_x_30421:
        /* <DEDUP_REMOVED lines=13> */
.L_x_30423:
[----:B------:R-:W-:Y:S05]  /*1b7e0*/  BSYNC.RECONVERGENT B3 ;  /* 0x0000000000037941 */ /* 0x000fea0003800200 */
.L_x_30422:
        /* <DEDUP_REMOVED lines=43> */
.L_x_30420:
[----:B------:R-:W-:Y:S05]  /*1baa0*/  BSYNC.RECONVERGENT B2 ;  /* 0x0000000000027941 */ /* 0x000fea0003800200 */
.L_x_30419:
        /* <DEDUP_REMOVED lines=10> */
.L_x_30418:
[----:B------:R-:W-:Y:S05]  /*1bb50*/  BSYNC.RECONVERGENT B1 ;  /* 0x0000000000017941 */ /* 0x000fea0003800200 */
.L_x_30417:
        /* <DEDUP_REMOVED lines=17> */
.L_x_30428:
        /* <DEDUP_REMOVED lines=13> */
.L_x_30430:
[----:B------:R-:W-:Y:S05]  /*1bd40*/  BSYNC.RECONVERGENT B3 ;  /* 0x0000000000037941 */ /* 0x000fea0003800200 */
.L_x_30429:
        /* <DEDUP_REMOVED lines=43> */
.L_x_30427:
[----:B------:R-:W-:Y:S05]  /*1c000*/  BSYNC.RECONVERGENT B2 ;  /* 0x0000000000027941 */ /* 0x000fea0003800200 */
.L_x_30426:
        /* <DEDUP_REMOVED lines=9> */
.L_x_30425:
[----:B------:R-:W-:Y:S05]  /*1c0a0*/  BSYNC.RECONVERGENT B1 ;  /* 0x0000000000017941 */ /* 0x000fea0003800200 */
.L_x_30424:
        /* <DEDUP_REMOVED lines=17> */
.L_x_30435:
        /* <DEDUP_REMOVED lines=13> */
.L_x_30437:
[----:B------:R-:W-:Y:S05]  /*1c290*/  BSYNC.RECONVERGENT B3 ;  /* 0x0000000000037941 */ /* 0x000fea0003800200 */
.L_x_30436:
        /* <DEDUP_REMOVED lines=43> */
.L_x_30434:
[----:B------:R-:W-:Y:S05]  /*1c550*/  BSYNC.RECONVERGENT B2 ;  /* 0x0000000000027941 */ /* 0x000fea0003800200 */
.L_x_30433:
        /* <DEDUP_REMOVED lines=10> */
.L_x_30432:
[----:B------:R-:W-:Y:S05]  /*1c600*/  BSYNC.RECONVERGENT B1 ;  /* 0x0000000000017941 */ /* 0x000fea0003800200 */
.L_x_30431:
        /* <DEDUP_REMOVED lines=17> */
.L_x_30442:
        /* <DEDUP_REMOVED lines=13> */
.L_x_30444:
[----:B------:R-:W-:Y:S05]  /*1c7f0*/  BSYNC.RECONVERGENT B3 ;  /* 0x0000000000037941 */ /* 0x000fea0003800200 */
.L_x_30443:
        /* <DEDUP_REMOVED lines=43> */
.L_x_30441:
[----:B------:R-:W-:Y:S05]  /*1cab0*/  BSYNC.RECONVERGENT B2 ;  /* 0x0000000000027941 */ /* 0x000fea0003800200 */
.L_x_30440:
        /* <DEDUP_REMOVED lines=9> */
.L_x_30439:
[----:B------:R-:W-:Y:S05]  /*1cb50*/  BSYNC.RECONVERGENT B1 ;  /* 0x0000000000017941 */ /* 0x000fea0003800200 */
.L_x_30438:
        /* <DEDUP_REMOVED lines=16> */
.L_x_30447:
        /* <DEDUP_REMOVED lines=13> */
.L_x_30449:
[----:B------:R-:W-:Y:S05]  /*1cd30*/  BSYNC.RECONVERGENT B2 ;  /* 0x0000000000027941 */ /* 0x000fea0003800200 */
.L_x_30448:
        /* <DEDUP_REMOVED lines=43> */
.L_x_30446:
[----:B------:R-:W-:Y:S05]  /*1cff0*/  BSYNC.RECONVERGENT B1 ;  /* 0x0000000000017941 */ /* 0x000fea0003800200 */
.L_x_30445:
        /* <DEDUP_REMOVED lines=10> */
.L_x_30390:
[----:B------:R-:W-:Y:S05]  /*1d0a0*/  BSYNC.RECONVERGENT B0 ;  /* 0x0000000000007941 */ /* 0x000fea0003800200 */
.L_x_30339:
[----:B------:R-:W-:Y:S01]  /*1d0b0*/  VIADD R25, R176, 0x80 ;  /* 0x00000080b0197836 */ /* 0x000fe20000000000 */
[----:B------:R-:W-:Y:S03]  /*1d0c0*/  BSSY.RECONVERGENT B0, `(.L_x_30450) ;  /* 0x000001a000007945 */ /* 0x000fe60003800200 */
[----:B------:R-:W-:-:S05]  /*1d0d0*/  IMAD.WIDE.U32 R24, R25, 0x20, R250 ;  /* 0x0000002019187825 */ /* 0x000fca00078e00fa */
[----:B-----5:R0:W-:Y:S04]  /*1d0e0*/  STG.E.128 desc[UR6][R24.64], R60 ;  /* 0x0000003c18007986 */ /* 0x0201e8000c101d06 */
[----:B------:R0:W-:Y:S01]  /*1d0f0*/  STG.E.128 desc[UR6][R24.64+0x10], R56 ;  /* 0x0000103818007986 */ /* 0x0001e2000c101d06 */
[----:B------:R-:W-:Y:S05]  /*1d100*/  @!P1 BRA `(.L_x_30451) ;  /* 0x0000000000549947 */ /* 0x000fea0003800000 */
[----:B0-----:R-:W-:Y:S01]  /*1d110*/  SHF.L.U32 R25, R195, 0x10, RZ ;  /* 0x00000010c3197819 */ /* 0x001fe200000006ff */
[----:B------:R-:W0:Y:S01]  /*1d120*/  LDC.64 R32, c[0x0][0x3b0] ;  /* 0x0000ec00ff207b82 */ /* 0x000e220000000a00 */
[----:B------:R-:W-:Y:S02]  /*1d130*/  LOP3.LUT R24, R196, 0xffff, RZ, 0xc0, !PT ;  /* 0x0000ffffc4187812 */ /* 0x000fe400078ec0ff */
[----:B------:R-:W-:Y:S02]  /*1d140*/  LOP3.LUT R25, R25, 0xff0000, RZ, 0xc0, !PT ;  /* 0x00ff000019197812 */ /* 0x000fe400078ec0ff */
[----:B-12---:R-:W-:Y:S02]  /*1d150*/  PRMT R27, R194, 0x7104, RZ ;  /* 0x00007104c21b7816 */ /* 0x006fe400000000ff */
        /* <DEDUP_REMOVED lines=12> */
[----:B------:R-:W-:Y:S02]  /*1d220*/  LOP3.LUT R29, R31, R29, RZ, 0xfc, !PT ;  /* 0x0000001d1f1d7212 */ /* 0x000fe400078efcff */
[----:B------:R-:W-:Y:S01]  /*1d230*/  LOP3.LUT R28, R24, 0xff, R187, 0xf8, !PT ;  /* 0x000000ff181c7812 */ /* 0x000fe200078ef8bb */
[----:B0-----:R-:W-:-:S05]  /*1d240*/  IMAD.WIDE.U32 R24, R25, 0x8, R32 ;  /* 0x0000000819187825 */ /* 0x001fca00078e0020 */
[----:B------:R3:W-:Y:S02]  /*1d250*/  STG.E.64 desc[UR6][R24.64], R28 ;  /* 0x0000001c18007986 */ /* 0x0007e4000c101b06 */
.L_x_30451:
[----:B------:R-:W-:Y:S05]  /*1d260*/  BSYNC.RECONVERGENT B0 ;  /* 0x0000000000007941 */ /* 0x000fea0003800200 */
.L_x_30450:
[----:B------:R-:W-:Y:S04]  /*1d270*/  BSSY.RECONVERGENT B0, `(.L_x_30452) ;  /* 0x0000006000007945 */ /* 0x000fe80003800200 */
[----:B------:R-:W-:Y:S05]  /*1d280*/  @!P1 BRA `(.L_x_30453) ;  /* 0x0000000000109947 */ /* 0x000fea0003800000 */
[----:B0--3--:R-:W0:Y:S01]  /*1d290*/  LDC.64 R24, c[0x0][0x390] ;  /* 0x0000e400ff187b82 */ /* 0x009e220000000a00 */
[----:B-12---:R-:W-:-:S04]  /*1d2a0*/  VIADD R27, R177, 0xa0 ;  /* 0x000000a0b11b7836 */ /* 0x006fc80000000000 */
[----:B0-----:R-:W-:-:S05]  /*1d2b0*/  IMAD.WIDE.U32 R24, R27, 0x10, R24 ;  /* 0x000000101b187825 */ /* 0x001fca00078e0018 */
[----:B------:R4:W5:Y:S02]  /*1d2c0*/  LDG.E.128 R96, desc[UR6][R24.64] ;  /* 0x0000000618607981 */ /* 0x000964000c1e1d00 */
.L_x_30453:
[----:B------:R-:W-:Y:S05]  /*1d2d0*/  BSYNC.RECONVERGENT B0 ;  /* 0x0000000000007941 */ /* 0x000fea0003800200 */
.L_x_30452:
        /* <DEDUP_REMOVED lines=28> */
.L_x_30460:
        /* <DEDUP_REMOVED lines=13> */
.L_x_30462:
[----:B------:R-:W-:Y:S05]  /*1d570*/  BSYNC.RECONVERGENT B3 ;  /* 0x0000000000037941 */ /* 0x000fea0003800200 */
.L_x_30461:
        /* <DEDUP_REMOVED lines=43> */
.L_x_30459:
[----:B------:R-:W-:Y:S05]  /*1d830*/  BSYNC.RECONVERGENT B2 ;  /* 0x0000000000027941 */ /* 0x000fea0003800200 */
.L_x_30458:
        /* <DEDUP_REMOVED lines=10> */
.L_x_30457:
[----:B------:R-:W-:Y:S05]  /*1d8e0*/  BSYNC.RECONVERGENT B1 ;  /* 0x0000000000017941 */ /* 0x000fea0003800200 */
.L_x_30456:
        /* <DEDUP_REMOVED lines=20> */
.L_x_30467:
        /* <DEDUP_REMOVED lines=13> */
.L_x_30469:
[----:B------:R-:W-:Y:S05]  /*1db00*/  BSYNC.RECONVERGENT B3 ;  /* 0x0000000000037941 */ /* 0x000fea0003800200 */
.L_x_30468:
        /* <DEDUP_REMOVED lines=43> */
.L_x_30466:
[----:B------:R-:W-:Y:S05]  /*1ddc0*/  BSYNC.RECONVERGENT B2 ;  /* 0x0000000000027941 */ /* 0x000fea0003800200 */
.L_x_30465:
        /* <DEDUP_REMOVED lines=11> */
.L_x_30464:
[----:B------:R-:W-:Y:S05]  /*1de80*/  BSYNC.RECONVERGENT B1 ;  /* 0x0000000000017941 */ /* 0x000fea0003800200 */
.L_x_30463:
        /* <DEDUP_REMOVED lines=20> */
.L_x_30474:
        /* <DEDUP_REMOVED lines=13> */
.L_x_30476:
[----:B------:R-:W-:Y:S05]  /*1e0a0*/  BSYNC.RECONVERGENT B3 ;  /* 0x0000000000037941 */ /* 0x000fea0003800200 */
.L_x_30475:
        /* <DEDUP_REMOVED lines=41> */
[----:B------:R-:W-:Y:S01]  /*1e340*/  LOP3.LUT R5, R12, R26, R25, 0x96, !PT ;  /* 0x0000001a0c057212 */ /* 0x000fe200078e9619 */
[----:B------:R-:W-:-:S07]  /*1e350*/  IMAD.MOV.U32 R26, RZ, RZ, R30 ;  /* 0x000000ffff1a7224 */ /* 0x000fce00078e001e */
.L_x_30473:
[----:B------:R-:W-:Y:S05]  /*1e360*/  BSYNC.RECONVERGENT B2 ;  /* 0x0000000000027941 */ /* 0x000fea0003800200 */
.L_x_30472:
        /* <DEDUP_REMOVED lines=10> */
.L_x_30471:
[----:B------:R-:W-:Y:S05]  /*1e410*/  BSYNC.RECONVERGENT B1 ;  /* 0x0000000000017941 */ /* 0x000fea0003800200 */
.L_x_30470:
[----:B------:R-:W-:Y:S01]  /*1e420*/  BSSY.RECONVERGENT B1, `(.L_x_30477) ;  /* 0x0000059000017945 */ /* 0x000fe20003800200 */
[----:B------:R-:W-:Y:S01]  /*1e430*/  @!P2 IMAD.MOV.U32 R30, RZ, RZ, R31 ;  /* 0x000000ffff1ea224 */ /* 0x000fe200078e001f */
[----:B------:R-:W-:Y:S02]  /*1e440*/  @!P2 MOV R25, R24 ;  /* 0x000000180019a202 */ /* 0x000fe40000000f00 */
        /* <DEDUP_REMOVED lines=17> */
.L_x_30481:
        /* <DEDUP_REMOVED lines=13> */
.L_x_30483:
[----:B------:R-:W-:Y:S05]  /*1e630*/  BSYNC.RECONVERGENT B3 ;  /* 0x0000000000037941 */ /* 0x000fea0003800200 */
.L_x_30482:
        /* <DEDUP_REMOVED lines=43> */
.L_x_30480:
[----:B------:R-:W-:Y:S05]  /*1e8f0*/  BSYNC.RECONVERGENT B2 ;  /* 0x0000000000027941 */ /* 0x000fea0003800200 */
.L_x_30479:
        /* <DEDUP_REMOVED lines=11> */
.L_x_30478:
[----:B------:R-:W-:Y:S05]  /*1e9b0*/  BSYNC.RECONVERGENT B1 ;  /* 0x0000000000017941 */ /* 0x000fea0003800200 */
.L_x_30477:
        /* <DEDUP_REMOVED lines=20> */
.L_x_30488:
        /* <DEDUP_REMOVED lines=13> */
.L_x_30490:
[----:B------:R-:W-:Y:S05]  /*1ebd0*/  BSYNC.RECONVERGENT B3 ;  /* 0x0000000000037941 */ /* 0x000fea0003800200 */
.L_x_30489:
        /* <DEDUP_REMOVED lines=43> */
.L_x_30487:
[----:B------:R-:W-:Y:S05]  /*1ee90*/  BSYNC.RECONVERGENT B2 ;  /* 0x0000000000027941 */ /* 0x000fea0003800200 */
.L_x_30486:
        /* <DEDUP_REMOVED lines=10> */
.L_x_30485:
[----:B------:R-:W-:Y:S05]  /*1ef40*/  BSYNC.RECONVERGENT B1 ;  /* 0x0000000000017941 */ /* 0x000fea0003800200 */
.L_x_30484:
        /* <DEDUP_REMOVED lines=20> */
.L_x_30495:
        /* <DEDUP_REMOVED lines=13> */
.L_x_30497:
[----:B------:R-:W-:Y:S05]  /*1f160*/  BSYNC.RECONVERGENT B3 ;  /* 0x0000000000037941 */ /* 0x000fea0003800200 */
.L_x_30496:
        /* <DEDUP_REMOVED lines=43> */
.L_x_30494:
[----:B------:R-:W-:Y:S05]  /*1f420*/  BSYNC.RECONVERGENT B2 ;  /* 0x0000000000027941 */ /* 0x000fea0003800200 */
.L_x_30493:
        /* <DEDUP_REMOVED lines=11> */
.L_x_30492:
[----:B------:R-:W-:Y:S05]  /*1f4e0*/  BSYNC.RECONVERGENT B1 ;  /* 0x0000000000017941 */ /* 0x000fea0003800200 */
.L_x_30491:
        /* <DEDUP_REMOVED lines=20> */
.L_x_30502:
        /* <DEDUP_REMOVED lines=13> */
.L_x_30504:
[----:B------:R-:W-:Y:S05]  /*1f700*/  BSYNC.RECONVERGENT B3 ;  /* 0x0000000000037941 */ /* 0x000fea0003800200 */
.L_x_30503:
        /* <DEDUP_REMOVED lines=43> */
.L_x_30501:
[----:B------:R-:W-:Y:S05]  /*1f9c0*/  BSYNC.RECONVERGENT B2 ;  /* 0x0000000000027941 */ /* 0x000fea0003800200 */
.L_x_30500:
        /* <DEDUP_REMOVED lines=10> */
.L_x_30499:
[----:B------:R-:W-:Y:S05]  /*1fa70*/  BSYNC.RECONVERGENT B1 ;  /* 0x0000000000017941 */ /* 0x000fea0003800200 */
.L_x_30498:
        /* <DEDUP_REMOVED lines=19> */
.L_x_30508:
        /* <DEDUP_REMOVED lines=13> */
.L_x_30510:
[----:B------:R-:W-:Y:S05]  /*1fc80*/  BSYNC.RECONVERGENT B2 ;  /* 0x0000000000027941 */ /* 0x000fea0003800200 */
.L_x_30509:
[----:B--2---:R-:W-:Y:S01]  /*1fc90*/  IMAD.WIDE.U32 R26, R8, -0x326172a9, RZ ;  /* 0xcd9e8d57081a7825 */ /* 0x004fe200078e00ff */
        /* <DEDUP_REMOVED lines=42> */
.L_x_30507:
[----:B------:R-:W-:Y:S05]  /*1ff40*/  BSYNC.RECONVERGENT B1 ;  /* 0x0000000000017941 */ /* 0x000fea0003800200 */
.L_x_30506:
        /* <DEDUP_REMOVED lines=12> */
.L_x_30455:
[----:B------:R-:W-:Y:S01]  /*20010*/  BSSY.RECONVERGENT B1, `(.L_x_30511) ;  /* 0x0000058000017945 */ /* 0x000fe20003800200 */
[----:B------:R-:W-:Y:S01]  /*20020*/  IMAD.MOV.U32 R31, RZ, RZ, R30 ;  /* 0x000000ffff1f7224 */ /* 0x000fe200078e001e */
[----:B0--34-:R-:W-:Y:S01]  /*20030*/  MOV R24, R34 ;  /* 0x0000002200187202 */ /* 0x019fe20000000f00 */
        /* <DEDUP_REMOVED lines=18> */
.L_x_30515:
        /* <DEDUP_REMOVED lines=13> */
.L_x_30517:
[----:B------:R-:W-:Y:S05]  /*20230*/  BSYNC.RECONVERGENT B3 ;  /* 0x0000000000037941 */ /* 0x000fea0003800200 */
.L_x_30516:
        /* <DEDUP_REMOVED lines=43> */
.L_x_30514:
[----:B------:R-:W-:Y:S05]  /*204f0*/  BSYNC.RECONVERGENT B2 ;  /* 0x0000000000027941 */ /* 0x000fea0003800200 */
.L_x_30513:
        /* <DEDUP_REMOVED lines=9> */
.L_x_30512:
[----:B------:R-:W-:Y:S05]  /*20590*/  BSYNC.RECONVERGENT B1 ;  /* 0x0000000000017941 */ /* 0x000fea0003800200 */
.L_x_30511:
[----:B------:R-:W-:Y:S01]  /*205a0*/  BSSY.RECONVERGENT B1, `(.L_x_30518) ;  /* 0x0000055000017945 */ /* 0x000fe20003800200 */
[----:B------:R-:W-:Y:S01]  /*205b0*/  MOV R25, R24 ;  /* 0x0000001800197202 */ /* 0x000fe20000000f00 */
[----:B------:R-:W-:Y:S02]  /*205c0*/  IMAD.MOV.U32 R53, RZ, RZ, RZ ;  /* 0x000000ffff357224 */ /* 0x000fe400078e00ff */
[----:B------:R-:W-:Y:S05]  /*205d0*/  @!P1 BRA `(.L_x_30519) ;  /* 0x0000000400449947 */ /* 0x000fea0003800000 */
        /* <DEDUP_REMOVED lines=13> */
.L_x_30522:
        /* <DEDUP_REMOVED lines=13> */
.L_x_30524:
[----:B------:R-:W-:Y:S05]  /*20780*/  BSYNC.RECONVERGENT B3 ;  /* 0x0000000000037941 */ /* 0x000fea0003800200 */
.L_x_30523:
        /* <DEDUP_REMOVED lines=43> */
.L_x_30521:
[----:B------:R-:W-:Y:S05]  /*20a40*/  BSYNC.RECONVERGENT B2 ;  /* 0x0000000000027941 */ /* 0x000fea0003800200 */
.L_x_30520:
        /* <DEDUP_REMOVED lines=10> */
.L_x_30519:
[----:B------:R-:W-:Y:S05]  /*20af0*/  BSYNC.RECONVERGENT B1 ;  /* 0x0000000000017941 */ /* 0x000fea0003800200 */
.L_x_30518:
[----:B------:R-:W-:Y:S01]  /*20b00*/  BSSY.RECONVERGENT B1, `(.L_x_30525) ;  /* 0x0000054000017945 */ /* 0x000fe20003800200 */
[----:B------:R-:W-:Y:S01]  /*20b10*/  IMAD.MOV.U32 R24, RZ, RZ, R25 ;  /* 0x000000ffff187224 */ /* 0x000fe200078e0019 */
[----:B------:R-:W-:Y:S02]  /*20b20*/  MOV R54, RZ ;  /* 0x000000ff00367202 */ /* 0x000fe40000000f00 */
[----:B------:R-:W-:Y:S05]  /*20b30*/  @!P1 BRA `(.L_x_30526) ;  /* 0x0000000400409947 */ /* 0x000fea0003800000 */
[----:B------:R-:W-:Y:S01]  /*20b40*/  ISETP.NE.AND P2, PT, R25, 0x1, PT ;  /* 0x000000011900780c */ /* 0x000fe20003f45270 */
[----:B------:R-:W-:Y:S01]  /*20b50*/  BSSY.RECONVERGENT B2, `(.L_x_30527) ;  /* 0x0000045000027945 */ /* 0x000fe20003800200 */
[----:B------:R-:W-:Y:S01]  /*20b60*/  IMAD.MOV.U32 R24, RZ, RZ, 0x2 ;  /* 0x00000002ff187424 */ /* 0x000fe200078e00ff */
[----:B-12---:R-:W-:-:S10]  /*20b70*/  MOV R26, R0 ;  /* 0x00000000001a7202 */ /* 0x006fd40000000f00 */
        /* <DEDUP_REMOVED lines=9> */
.L_x_30529:
        /* <DEDUP_REMOVED lines=13> */
.L_x_30531:
[----:B------:R-:W-:Y:S05]  /*20ce0*/  BSYNC.RECONVERGENT B3 ;  /* 0x0000000000037941 */ /* 0x000fea0003800200 */
.L_x_30530:
        /* <DEDUP_REMOVED lines=43> */
.L_x_30528:
[----:B------:R-:W-:Y:S05]  /*20fa0*/  BSYNC.RECONVERGENT B2 ;  /* 0x0000000000027941 */ /* 0x000fea0003800200 */
.L_x_30527:
        /* <DEDUP_REMOVED lines=9> */
.L_x_30526:
[----:B------:R-:W-:Y:S05]  /*21040*/  BSYNC.RECONVERGENT B1 ;  /* 0x0000000000017941 */ /* 0x000fea0003800200 */
.L_x_30525:
        /* <DEDUP_REMOVED lines=17> */
.L_x_30536:
        /* <DEDUP_REMOVED lines=13> */
.L_x_30538:
[----:B------:R-:W-:Y:S05]  /*21230*/  BSYNC.RECONVERGENT B3 ;  /* 0x0000000000037941 */ /* 0x000fea0003800200 */
.L_x_30537:
        /* <DEDUP_REMOVED lines=43> */
.L_x_30535:
[----:B------:R-:W-:Y:S05]  /*214f0*/  BSYNC.RECONVERGENT B2 ;  /* 0x0000000000027941 */ /* 0x000fea0003800200 */
.L_x_30534:
        /* <DEDUP_REMOVED lines=10> */
.L_x_30533:
[----:B------:R-:W-:Y:S05]  /*215a0*/  BSYNC.RECONVERGENT B1 ;  /* 0x0000000000017941 */ /* 0x000fea0003800200 */
.L_x_30532:
        /* <DEDUP_REMOVED lines=17> */
.L_x_30543:
        /* <DEDUP_REMOVED lines=13> */
.L_x_30545:
[----:B------:R-:W-:Y:S05]  /*21790*/  BSYNC.RECONVERGENT B3 ;  /* 0x0000000000037941 */ /* 0x000fea0003800200 */
.L_x_30544:
        /* <DEDUP_REMOVED lines=43> */
.L_x_30542:
[----:B------:R-:W-:Y:S05]  /*21a50*/  BSYNC.RECONVERGENT B2 ;  /* 0x0000000000027941 */ /* 0x000fea0003800200 */
.L_x_30541:
        /* <DEDUP_REMOVED lines=9> */
.L_x_30540:
[----:B------:R-:W-:Y:S05]  /*21af0*/  BSYNC.RECONVERGENT B1 ;  /* 0x0000000000017941 */ /* 0x000fea0003800200 */
.L_x_30539:
        /* <DEDUP_REMOVED lines=17> */
.L_x_30550:
        /* <DEDUP_REMOVED lines=13> */
.L_x_30552:
[----:B------:R-:W-:Y:S05]  /*21ce0*/  BSYNC.RECONVERGENT B3 ;  /* 0x0000000000037941 */ /* 0x000fea0003800200 */
.L_x_30551:
        /* <DEDUP_REMOVED lines=43> */
.L_x_30549:
[----:B------:R-:W-:Y:S05]  /*21fa0*/  BSYNC.RECONVERGENT B2 ;  /* 0x0000000000027941 */ /* 0x000fea0003800200 */
.L_x_30548:
        /* <DEDUP_REMOVED lines=10> */
.L_x_30547:
[----:B------:R-:W-:Y:S05]  /*22050*/  BSYNC.RECONVERGENT B1 ;  /* 0x0000000000017941 */ /* 0x000fea0003800200 */
.L_x_30546:
        /* <DEDUP_REMOVED lines=17> */
.L_x_30557:
        /* <DEDUP_REMOVED lines=13> */
.L_x_30559:
[----:B------:R-:W-:Y:S05]  /*22240*/  BSYNC.RECONVERGENT B3 ;  /* 0x0000000000037941 */ /* 0x000fea0003800200 */
.L_x_30558:
        /* <DEDUP_REMOVED lines=43> */
.L_x_30556:
[----:B------:R-:W-:Y:S05]  /*22500*/  BSYNC.RECONVERGENT B2 ;  /* 0x0000000000027941 */ /* 0x000fea0003800200 */
.L_x_30555:
        /* <DEDUP_REMOVED lines=9> */
.L_x_30554:
[----:B------:R-:W-:Y:S05]  /*225a0*/  BSYNC.RECONVERGENT B1 ;  /* 0x0000000000017941 */ /* 0x000fea0003800200 */
.L_x_30553:
        /* <DEDUP_REMOVED lines=16> */
.L_x_30562:
        /* <DEDUP_REMOVED lines=13> */
.L_x_30564:
[----:B------:R-:W-:Y:S05]  /*22780*/  BSYNC.RECONVERGENT B2 ;  /* 0x0000000000027941 */ /* 0x000fea0003800200 */
.L_x_30563:
[----:B-12---:R-:W-:Y:S01]  /*22790*/  IMAD.WIDE.U32 R26, R8, -0x326172a9, RZ ;  /* 0xcd9e8d57081a7825 */ /* 0x006fe200078e00ff */
        /* <DEDUP_REMOVED lines=42> */
.L_x_30561:
[----:B------:R-:W-:Y:S05]  /*22a40*/  BSYNC.RECONVERGENT B1 ;  /* 0x0000000000017941 */ /* 0x000fea0003800200 */
.L_x_30560:
        /* <DEDUP_REMOVED lines=10> */
.L_x_30505:
[----:B------:R-:W-:Y:S05]  /*22af0*/  BSYNC.RECONVERGENT B0 ;  /* 0x0000000000007941 */ /* 0x000fea0003800200 */
.L_x_30454:
        /* <DEDUP_REMOVED lines=27> */
.L_x_30566:
[----:B------:R-:W-:Y:S05]  /*22cb0*/  BSYNC.RECONVERGENT B0 ;  /* 0x0000000000007941 */ /* 0x000fea0003800200 */
.L_x_30565:
[----:B------:R-:W-:Y:S04]  /*22cc0*/  BSSY.RECONVERGENT B0, `(.L_x_30567) ;  /* 0x0000006000007945 */ /* 0x000fe80003800200 */
[----:B------:R-:W-:Y:S05]  /*22cd0*/  @!P1 BRA `(.L_x_30568) ;  /* 0x0000000000109947 */ /* 0x000fea0003800000 */
[----:B------:R-:W4:Y:S01]  /*22ce0*/  LDC.64 R96, c[0x0][0x390] ;  /* 0x0000e400ff607b82 */ /* 0x000f220000000a00 */
[----:B0--3--:R-:W-:-:S05]  /*22cf0*/  IADD3 R25, PT, PT, R177, 0xc0, RZ ;  /* 0x000000c0b1197810 */ /* 0x009fca0007ffe0ff */
[----:B----4-:R-:W-:-:S06]  /*22d00*/  IMAD.WIDE.U32 R96, R25, 0x10, R96 ;  /* 0x0000001019607825 */ /* 0x010fcc00078e0060 */
[----:B------:R-:W5:Y:S02]  /*22d10*/  LDG.E.128 R96, desc[UR6][R96.64] ;  /* 0x0000000660607981 */ /* 0x000f64000c1e1d00 */
.L_x_30568:
[----:B------:R-:W-:Y:S05]  /*22d20*/  BSYNC.RECONVERGENT B0 ;  /* 0x0000000000007941 */ /* 0x000fea0003800200 */
.L_x_30567:
[----:B------:R-:W-:Y:S04]  /*22d30*/  BSSY.RECONVERGENT B0, `(.L_x_30569) ;  /* 0x0000580000007945 */ /* 0x000fe80003800200 */
[----:B------:R-:W-:Y:S05]  /*22d40*/  @!P0 BRA `(.L_x_30570) ;  /* 0x0000002c00408947 */ /* 0x000fea0003800000 */
[----:B------:R-:W4:Y:S01]  /*22d50*/  LDC.64 R40, c[0x0][0x3a0] ;  /* 0x0000e800ff287b82 */ /* 0x000f220000000a00 */
[----:B0--3--:R-:W-:-:S04]  /*22d60*/  VIADD R25, R176, 0xc0 ;  /* 0x000000c0b0197836 */ /* 0x009fc80000000000 */
[----:B----4-:R-:W-:-:S05]  /*22d70*/  IMAD.WIDE.U32 R40, R25, 0x20, R40 ;  /* 0x0000002019287825 */ /* 0x010fca00078e0028 */
        /* <DEDUP_REMOVED lines=23> */
.L_x_30575:
        /* <DEDUP_REMOVED lines=13> */
.L_x_30577:
[----:B------:R-:W-:Y:S05]  /*22fc0*/  BSYNC.RECONVERGENT B3 ;  /* 0x0000000000037941 */ /* 0x000fea0003800200 */
.L_x_30576:
        /* <DEDUP_REMOVED lines=43> */
.L_x_30574:
[----:B------:R-:W-:Y:S05]  /*23280*/  BSYNC.RECONVERGENT B2 ;  /* 0x0000000000027941 */ /* 0x000fea0003800200 */
.L_x_30573:
[----:B------:R-:W-:Y:S01]  /*23290*/  I2FP.F32.U32 R25, R25 ;  /* 0x0000001900197245 */ /* 0x000fe20000201000 */
[----:B-12---:R-:W-:Y:S02]  /*232a0*/  HFMA2 R26, -RZ, RZ, 0.1171875, 0 ;  /* 0x2f800000ff1a7431 */ /* 0x006fe400000001ff */
[----:B-----5:R-:W-:-:S03]  /*232b0*/  IMAD.U32 R27, R96, 0x10000, RZ ;  /* 0x00010000601b7824 */ /* 0x020fc600078e00ff */
[----:B------:R-:W-:Y:S01]  /*232c0*/  FFMA.FTZ R25, R25, R26, 1.1641532182693481445e-10 ;  /* 0x2f00000019197423 */ /* 0x000fe2000001001a */
[----:B------:R-:W-:-:S04]  /*232d0*/  FMUL.FTZ R27, R27, UR11 ;  /* 0x0000000b1b1b7c20 */ /* 0x000fc80008410000 */
[----:B------:R-:W-:Y:S01]  /*232e0*/  FMUL.FTZ R27, R27, UR10 ;  /* 0x0000000a1b1b7c20 */ /* 0x000fe20008410000 */
[----:B------:R-:W-:-:S04]  /*232f0*/  FSETP.GTU.FTZ.AND P3, PT, R25, UR8, PT ;  /* 0x0000000819007c0b */ /* 0x000fc8000bf7c000 */
[----:B------:R-:W-:Y:S02]  /*23300*/  FSEL R25, R27, RZ, !P3 ;  /* 0x000000ff1b197208 */ /* 0x000fe40005800000 */
[----:B------:R-:W-:-:S03]  /*23310*/  SEL R187, RZ, 0x1, P3 ;  /* 0x00000001ffbb7807 */ /* 0x000fc60001800000 */
[----:B------:R-:W-:-:S07]  /*23320*/  FADD.FTZ R44, R44, R25 ;  /* 0x000000192c2c7221 */ /* 0x000fce0000010000 */
.L_x_30572:
[----:B------:R-:W-:Y:S05]  /*23330*/  BSYNC.RECONVERGENT B1 ;  /* 0x0000000000017941 */ /* 0x000fea0003800200 */
.L_x_30571:
[----:B------:R-:W-:Y:S01]  /*23340*/  BSSY.RECONVERGENT B1, `(.L_x_30578) ;  /* 0x0000059000017945 */ /* 0x000fe20003800200 */
[----:B------:R-:W-:Y:S01]  /*23350*/  @!P2 MOV R31, R30 ;  /* 0x0000001e001fa202 */ /* 0x000fe20000000f00 */
[----:B------:R-:W-:Y:S02]  /*23360*/  @!P2 IMAD.MOV.U32 R25, RZ, RZ, R24 ;  /* 0x000000ffff19a224 */ /* 0x000fe400078e0018 */
[----:B------:R-:W-:Y:S05]  /*23370*/  @!P2 BRA `(.L_x_30579) ;  /* 0x000000040054a947 */ /* 0x000fea0003800000 */
[----:B------:R-:W-:Y:S01]  /*23380*/  ISETP.NE.AND P3, PT, R24, 0x1, PT ;  /* 0x000000011800780c */ /* 0x000fe20003f65270 */
[----:B------:R-:W-:Y:S01]  /*23390*/  BSSY.RECONVERGENT B2, `(.L_x_30580) ;  /* 0x0000048000027945 */ /* 0x000fe20003800200 */
[----:B------:R-:W-:Y:S02]  /*233a0*/  HFMA2 R25, -RZ, RZ, 0, 1.1920928955078125e-07 ;  /* 0x00000002ff197431 */ /* 0x000fe400000001ff */
[----:B-12---:R-:W-:Y:S01]  /*233b0*/  IMAD.MOV.U32 R26, RZ, RZ, R0 ;  /* 0x000000ffff1a7224 */ /* 0x006fe200078e0000 */
        /* <DEDUP_REMOVED lines=12> */
.L_x_30582:
        /* <DEDUP_REMOVED lines=13> */
.L_x_30584:
[----:B------:R-:W-:Y:S05]  /*23550*/  BSYNC.RECONVERGENT B3 ;  /* 0x0000000000037941 */ /* 0x000fea0003800200 */
.L_x_30583:
        /* <DEDUP_REMOVED lines=43> */
.L_x_30581:
[----:B------:R-:W-:Y:S05]  /*23810*/  BSYNC.RECONVERGENT B2 ;  /* 0x0000000000027941 */ /* 0x000fea0003800200 */
.L_x_30580:
        /* <DEDUP_REMOVED lines=11> */
.L_x_30579:
[----:B------:R-:W-:Y:S05]  /*238d0*/  BSYNC.RECONVERGENT B1 ;  /* 0x0000000000017941 */ /* 0x000fea0003800200 */
.L_x_30578:
        /* <DEDUP_REMOVED lines=20> */
.L_x_30589:
        /* <DEDUP_REMOVED lines=13> */
.L_x_30591:
[----:B------:R-:W-:Y:S05]  /*23af0*/  BSYNC.RECONVERGENT B3 ;  /* 0x0000000000037941 */ /* 0x000fea0003800200 */
.L_x_30590:
        /* <DEDUP_REMOVED lines=43> */
.L_x_30588:
[----:B------:R-:W-:Y:S05]  /*23db0*/  BSYNC.RECONVERGENT B2 ;  /* 0x0000000000027941 */ /* 0x000fea0003800200 */
.L_x_30587:
[----:B------:R-:W-:Y:S01]  /*23dc0*/  I2FP.F32.U32 R25, R26 ;  /* 0x0000001a00197245 */ /* 0x000fe20000201000 */
[----:B------:R-:W-:Y:S02]  /*23dd0*/  HFMA2 R26, -RZ, RZ, 0.1171875, 0 ;  /* 0x2f800000ff1a7431 */ /* 0x000fe400000001ff */
        /* <DEDUP_REMOVED lines=8> */
.L_x_30586:
[----:B------:R-:W-:Y:S05]  /*23e60*/  BSYNC.RECONVERGENT B1 ;  /* 0x0000000000017941 */ /* 0x000fea0003800200 */
.L_x_30585:
        /* <DEDUP_REMOVED lines=20> */
.L_x_30596:
        /* <DEDUP_REMOVED lines=13> */
.L_x_30598:
[----:B------:R-:W-:Y:S05]  /*24080*/  BSYNC.RECONVERGENT B3 ;  /* 0x0000000000037941 */ /* 0x000fea0003800200 */
.L_x_30597:
        /* <DEDUP_REMOVED lines=43> */
.L_x_30595:
[----:B------:R-:W-:Y:S05]  /*24340*/  BSYNC.RECONVERGENT B2 ;  /* 0x0000000000027941 */ /* 0x000fea0003800200 */
.L_x_30594:
        /* <DEDUP_REMOVED lines=11> */
.L_x_30593:
[----:B------:R-:W-:Y:S05]  /*24400*/  BSYNC.RECONVERGENT B1 ;  /* 0x0000000000017941 */ /* 0x000fea0003800200 */
.L_x_30592:
        /* <DEDUP_REMOVED lines=20> */
.L_x_30603:
        /* <DEDUP_REMOVED lines=13> */
.L_x_30605:
[----:B------:R-:W-:Y:S05]  /*24620*/  BSYNC.RECONVERGENT B3 ;  /* 0x0000000000037941 */ /* 0x000fea0003800200 */
.L_x_30604:
        /* <DEDUP_REMOVED lines=43> */
.L_x_30602:
[----:B------:R-:W-:Y:S05]  /*248e0*/  BSYNC.RECONVERGENT B2 ;  /* 0x0000000000027941 */ /* 0x000fea0003800200 */
.L_x_30601:
        /* <DEDUP_REMOVED lines=10> */
.L_x_30600:
[----:B------:R-:W-:Y:S05]  /*24990*/  BSYNC.RECONVERGENT B1 ;  /* 0x0000000000017941 */ /* 0x000fea0003800200 */
.L_x_30599:
        /* <DEDUP_REMOVED lines=20> */
.L_x_30610:
        /* <DEDUP_REMOVED lines=13> */
.L_x_30612:
[----:B------:R-:W-:Y:S05]  /*24bb0*/  BSYNC.RECONVERGENT B3 ;  /* 0x0000000000037941 */ /* 0x000fea0003800200 */
.L_x_30611:
        /* <DEDUP_REMOVED lines=43> */
.L_x_30609:
[----:B------:R-:W-:Y:S05]  /*24e70*/  BSYNC.RECONVERGENT B2 ;  /* 0x0000000000027941 */ /* 0x000fea0003800200 */
.L_x_30608:
        /* <DEDUP_REMOVED lines=11> */
.L_x_30607:
[----:B------:R-:W-:Y:S05]  /*24f30*/  BSYNC.RECONVERGENT B1 ;  /* 0x0000000000017941 */ /* 0x000fea0003800200 */
.L_x_30606:
        /* <DEDUP_REMOVED lines=20> */
.L_x_30617:
        /* <DEDUP_REMOVED lines=13> */
.L_x_30619:
[----:B------:R-:W-:Y:S05]  /*25150*/  BSYNC.RECONVERGENT B3 ;  /* 0x0000000000037941 */ /* 0x000fea0003800200 */
.L_x_30618:
        /* <DEDUP_REMOVED lines=43> */
.L_x_30616:
[----:B------:R-:W-:Y:S05]  /*25410*/  BSYNC.RECONVERGENT B2 ;  /* 0x0000000000027941 */ /* 0x000fea0003800200 */
.L_x_30615:
        /* <DEDUP_REMOVED lines=10> */
.L_x_30614:
[----:B------:R-:W-:Y:S05]  /*254c0*/  BSYNC.RECONVERGENT B1 ;  /* 0x0000000000017941 */ /* 0x000fea0003800200 */
.L_x_30613:
        /* <DEDUP_REMOVED lines=19> */
.L_x_30623:
        /* <DEDUP_REMOVED lines=13> */
.L_x_30625:
[----:B------:R-:W-:Y:S05]  /*256d0*/  BSYNC.RECONVERGENT B2 ;  /* 0x0000000000027941 */ /* 0x000fea0003800200 */
.L_x_30624:
[----:B------:R-:W-:Y:S01]  /*256e0*/  IMAD.WIDE.U32 R24, R8, -0x326172a9, RZ ;  /* 0xcd9e8d5708187825 */ /* 0x000fe200078e00ff */
[----:B-12---:R-:W-:-:S03]  /*256f0*/  LOP3.LUT R26, R2, R5, R191, 0x96, !PT ;  /* 0x00000005021a7212 */ /* 0x006fc600078e96bf */
        /* <DEDUP_REMOVED lines=40> */
.L_x_30622:
[----:B------:R-:W-:Y:S05]  /*25980*/  BSYNC.RECONVERGENT B1 ;  /* 0x0000000000017941 */ /* 0x000fea0003800200 */
.L_x_30621:
[----:B-12--5:R-:W-:Y:S02]  /*25990*/  PRMT R26, R99, 0x7632, R26 ;  /* 0x00007632631a7816 */ /* 0x026fe4000000001a */
        /* <DEDUP_REMOVED lines=11> */
.L_x_30570:
[----:B------:R-:W-:Y:S01]  /*25a50*/  BSSY.RECONVERGENT B1, `(.L_x_30626) ;  /* 0x0000058000017945 */ /* 0x000fe20003800200 */
[----:B------:R-:W-:Y:S01]  /*25a60*/  IMAD.MOV.U32 R30, RZ, RZ, R31 ;  /* 0x000000ffff1e7224 */ /* 0x000fe200078e001f */
[----:B0--3--:R-:W-:Y:S01]  /*25a70*/  MOV R24, R34 ;  /* 0x0000002200187202 */ /* 0x009fe20000000f00 */
        /* <DEDUP_REMOVED lines=18> */
.L_x_30630:
        /* <DEDUP_REMOVED lines=13> */
.L_x_30632:
[----:B------:R-:W-:Y:S05]  /*25c70*/  BSYNC.RECONVERGENT B3 ;  /* 0x0000000000037941 */ /* 0x000fea0003800200 */
.L_x_30631:
        /* <DEDUP_REMOVED lines=43> */
.L_x_30629:
[----:B------:R-:W-:Y:S05]  /*25f30*/  BSYNC.RECONVERGENT B2 ;  /* 0x0000000000027941 */ /* 0x000fea0003800200 */
.L_x_30628:
        /* <DEDUP_REMOVED lines=9> */
.L_x_30627:
[----:B------:R-:W-:Y:S05]  /*25fd0*/  BSYNC.RECONVERGENT B1 ;  /* 0x0000000000017941 */ /* 0x000fea0003800200 */
.L_x_30626:
        /* <DEDUP_REMOVED lines=17> */
.L_x_30637:
        /* <DEDUP_REMOVED lines=13> */
.L_x_30639:
[----:B------:R-:W-:Y:S05]  /*261c0*/  BSYNC.RECONVERGENT B3 ;  /* 0x0000000000037941 */ /* 0x000fea0003800200 */
.L_x_30638:
        /* <DEDUP_REMOVED lines=43> */
.L_x_30636:
[----:B------:R-:W-:Y:S05]  /*26480*/  BSYNC.RECONVERGENT B2 ;  /* 0x0000000000027941 */ /* 0x000fea0003800200 */
.L_x_30635:
        /* <DEDUP_REMOVED lines=10> */
.L_x_30634:
[----:B------:R-:W-:Y:S05]  /*26530*/  BSYNC.RECONVERGENT B1 ;  /* 0x0000000000017941 */ /* 0x000fea0003800200 */
.L_x_30633:
        /* <DEDUP_REMOVED lines=17> */
.L_x_30644:
        /* <DEDUP_REMOVED lines=13> */
.L_x_30646:
[----:B------:R-:W-:Y:S05]  /*26720*/  BSYNC.RECONVERGENT B3 ;  /* 0x0000000000037941 */ /* 0x000fea0003800200 */
.L_x_30645:
        /* <DEDUP_REMOVED lines=43> */
.L_x_30643:
[----:B------:R-:W-:Y:S05]  /*269e0*/  BSYNC.RECONVERGENT B2 ;  /* 0x0000000000027941 */ /* 0x000fea0003800200 */
.L_x_30642:
        /* <DEDUP_REMOVED lines=9> */
.L_x_30641:
[----:B------:R-:W-:Y:S05]  /*26a80*/  BSYNC.RECONVERGENT B1 ;  /* 0x0000000000017941 */ /* 0x000fea0003800200 */
.L_x_30640:
        /* <DEDUP_REMOVED lines=17> */
.L_x_30651:
        /* <DEDUP_REMOVED lines=13> */
.L_x_30653:
[----:B------:R-:W-:Y:S05]  /*26c70*/  BSYNC.RECONVERGENT B3 ;  /* 0x0000000000037941 */ /* 0x000fea0003800200 */
.L_x_30652:
        /* <DEDUP_REMOVED lines=43> */
.L_x_30650:
[----:B------:R-:W-:Y:S05]  /*26f30*/  BSYNC.RECONVERGENT B2 ;  /* 0x0000000000027941 */ /* 0x000fea0003800200 */
.L_x_30649:
        /* <DEDUP_REMOVED lines=10> */
.L_x_30648:
[----:B------:R-:W-:Y:S05]  /*26fe0*/  BSYNC.RECONVERGENT B1 ;  /* 0x0000000000017941 */ /* 0x000fea0003800200 */
.L_x_30647:
        /* <DEDUP_REMOVED lines=17> */
.L_x_30658:
        /* <DEDUP_REMOVED lines=13> */
.L_x_30660:
[----:B------:R-:W-:Y:S05]  /*271d0*/  BSYNC.RECONVERGENT B3 ;  /* 0x0000000000037941 */ /* 0x000fea0003800200 */
.L_x_30659:
        /* <DEDUP_REMOVED lines=43> */
.L_x_30657:
[----:B------:R-:W-:Y:S05]  /*27490*/  BSYNC.RECONVERGENT B2 ;  /* 0x0000000000027941 */ /* 0x000fea0003800200 */
.L_x_30656:
        /* <DEDUP_REMOVED lines=9> */
.L_x_30655:
[----:B------:R-:W-:Y:S05]  /*27530*/  BSYNC.RECONVERGENT B1 ;  /* 0x0000000000017941 */ /* 0x000fea0003800200 */
.L_x_30654:
        /* <DEDUP_REMOVED lines=17> */
.L_x_30665:
        /* <DEDUP_REMOVED lines=13> */
.L_x_30667:
[----:B------:R-:W-:Y:S05]  /*27720*/  BSYNC.RECONVERGENT B3 ;  /* 0x0000000000037941 */ /* 0x000fea0003800200 */
.L_x_30666:
        /* <DEDUP_REMOVED lines=43> */
.L_x_30664:
[----:B------:R-:W-:Y:S05]  /*279e0*/  BSYNC.RECONVERGENT B2 ;  /* 0x0000000000027941 */ /* 0x000fea0003800200 */
.L_x_30663:
        /* <DEDUP_REMOVED lines=10> */
.L_x_30662:
[----:B------:R-:W-:Y:S05]  /*27a90*/  BSYNC.RECONVERGENT B1 ;  /* 0x0000000000017941 */ /* 0x000fea0003800200 */
.L_x_30661:
        /* <DEDUP_REMOVED lines=17> */
.L_x_30672:
        /* <DEDUP_REMOVED lines=13> */
.L_x_30674:
[----:B------:R-:W-:Y:S05]  /*27c80*/  BSYNC.RECONVERGENT B3 ;  /* 0x0000000000037941 */ /* 0x000fea0003800200 */
.L_x_30673:
        /* <DEDUP_REMOVED lines=43> */
.L_x_30671:
[----:B------:R-:W-:Y:S05]  /*27f40*/  BSYNC.RECONVERGENT B2 ;  /* 0x0000000000027941 */ /* 0x000fea0003800200 */
.L_x_30670:
        /* <DEDUP_REMOVED lines=9> */
.L_x_30669:
[----:B------:R-:W-:Y:S05]  /*27fe0*/  BSYNC.RECONVERGENT B1 ;  /* 0x0000000000017941 */ /* 0x000fea0003800200 */
.L_x_30668:
        /* <DEDUP_REMOVED lines=16> */
.L_x_30677:
        /* <DEDUP_REMOVED lines=13> */
.L_x_30679:
[----:B------:R-:W-:Y:S05]  /*281c0*/  BSYNC.RECONVERGENT B2 ;  /* 0x0000000000027941 */ /* 0x000fea0003800200 */
.L_x_30678:
        /* <DEDUP_REMOVED lines=43> */
.L_x_30676:
[----:B------:R-:W-:Y:S05]  /*28480*/  BSYNC.RECONVERGENT B1 ;  /* 0x0000000000017941 */ /* 0x000fea0003800200 */
.L_x_30675:
        /* <DEDUP_REMOVED lines=10> */
.L_x_30620:
[----:B------:R-:W-:Y:S05]  /*28530*/  BSYNC.RECONVERGENT B0 ;  /* 0x0000000000007941 */ /* 0x000fea0003800200 */
.L_x_30569:
        /* <DEDUP_REMOVED lines=27> */
.L_x_30681:
[----:B------:R-:W-:Y:S05]  /*286f0*/  BSYNC.RECONVERGENT B0 ;  /* 0x0000000000007941 */ /* 0x000fea0003800200 */
.L_x_30680:
[----:B------:R-:W-:Y:S04]  /*28700*/  BSSY.RECONVERGENT B0, `(.L_x_30682) ;  /* 0x0000006000007945 */ /* 0x000fe80003800200 */
[----:B------:R-:W-:Y:S05]  /*28710*/  @!P1 BRA `(.L_x_30683) ;  /* 0x0000000000109947 */ /* 0x000fea0003800000 */
[----:B------:R-:W4:Y:S01]  /*28720*/  LDC.64 R96, c[0x0][0x390] ;  /* 0x0000e400ff607b82 */ /* 0x000f220000000a00 */
[----:B0--3--:R-:W-:-:S05]  /*28730*/  IADD3 R25, PT, PT, R177, 0xe0, RZ ;  /* 0x000000e0b1197810 */ /* 0x009fca0007ffe0ff */
[----:B----4-:R-:W-:-:S06]  /*28740*/  IMAD.WIDE.U32 R96, R25, 0x10, R96 ;  /* 0x0000001019607825 */ /* 0x010fcc00078e0060 */
[----:B------:R-:W5:Y:S02]  /*28750*/  LDG.E.128 R96, desc[UR6][R96.64] ;  /* 0x0000000660607981 */ /* 0x000f64000c1e1d00 */
.L_x_30683:
[----:B------:R-:W-:Y:S05]  /*28760*/  BSYNC.RECONVERGENT B0 ;  /* 0x0000000000007941 */ /* 0x000fea0003800200 */
.L_x_30682:
        /* <DEDUP_REMOVED lines=28> */
.L_x_30690:
        /* <DEDUP_REMOVED lines=13> */
.L_x_30692:
[----:B------:R-:W-:Y:S05]  /*28a00*/  BSYNC.RECONVERGENT B3 ;  /* 0x0000000000037941 */ /* 0x000fea0003800200 */
.L_x_30691:
        /* <DEDUP_REMOVED lines=43> */
.L_x_30689:
[----:B------:R-:W-:Y:S05]  /*28cc0*/  BSYNC.RECONVERGENT B2 ;  /* 0x0000000000027941 */ /* 0x000fea0003800200 */
.L_x_30688:
        /* <DEDUP_REMOVED lines=10> */
.L_x_30687:
[----:B------:R-:W-:Y:S05]  /*28d70*/  BSYNC.RECONVERGENT B1 ;  /* 0x0000000000017941 */ /* 0x000fea0003800200 */
.L_x_30686:
        /* <DEDUP_REMOVED lines=20> */
.L_x_30697:
        /* <DEDUP_REMOVED lines=13> */
.L_x_30699:
[----:B------:R-:W-:Y:S05]  /*28f90*/  BSYNC.RECONVERGENT B3 ;  /* 0x0000000000037941 */ /* 0x000fea0003800200 */
.L_x_30698:
        /* <DEDUP_REMOVED lines=43> */
.L_x_30696:
[----:B------:R-:W-:Y:S05]  /*29250*/  BSYNC.RECONVERGENT B2 ;  /* 0x0000000000027941 */ /* 0x000fea0003800200 */
.L_x_30695:
        /* <DEDUP_REMOVED lines=11> */
.L_x_30694:
[----:B------:R-:W-:Y:S05]  /*29310*/  BSYNC.RECONVERGENT B1 ;  /* 0x0000000000017941 */ /* 0x000fea0003800200 */
.L_x_30693:
        /* <DEDUP_REMOVED lines=20> */
.L_x_30704:
        /* <DEDUP_REMOVED lines=13> */
.L_x_30706:
[----:B------:R-:W-:Y:S05]  /*29530*/  BSYNC.RECONVERGENT B3 ;  /* 0x0000000000037941 */ /* 0x000fea0003800200 */
.L_x_30705:
        /* <DEDUP_REMOVED lines=43> */
.L_x_30703:
[----:B------:R-:W-:Y:S05]  /*297f0*/  BSYNC.RECONVERGENT B2 ;  /* 0x0000000000027941 */ /* 0x000fea0003800200 */
.L_x_30702:
        /* <DEDUP_REMOVED lines=10> */
.L_x_30701:
[----:B------:R-:W-:Y:S05]  /*298a0*/  BSYNC.RECONVERGENT B1 ;  /* 0x0000000000017941 */ /* 0x000fea0003800200 */
.L_x_30700:
        /* <DEDUP_REMOVED lines=20> */
.L_x_30711:
        /* <DEDUP_REMOVED lines=13> */
.L_x_30713:
[----:B------:R-:W-:Y:S05]  /*29ac0*/  BSYNC.RECONVERGENT B3 ;  /* 0x0000000000037941 */ /* 0x000fea0003800200 */
.L_x_30712:
        /* <DEDUP_REMOVED lines=43> */
.L_x_30710:
[----:B------:R-:W-:Y:S05]  /*29d80*/  BSYNC.RECONVERGENT B2 ;  /* 0x0000000000027941 */ /* 0x000fea0003800200 */
.L_x_30709:
        /* <DEDUP_REMOVED lines=11> */
.L_x_30708:
[----:B------:R-:W-:Y:S05]  /*29e40*/  BSYNC.RECONVERGENT B1 ;  /* 0x0000000000017941 */ /* 0x000fea0003800200 */
.L_x_30707:
        /* <DEDUP_REMOVED lines=20> */
.L_x_30718:
        /* <DEDUP_REMOVED lines=13> */
.L_x_30720:
[----:B------:R-:W-:Y:S05]  /*2a060*/  BSYNC.RECONVERGENT B3 ;  /* 0x0000000000037941 */ /* 0x000fea0003800200 */
.L_x_30719:
        /* <DEDUP_REMOVED lines=43> */
.L_x_30717:
[----:B------:R-:W-:Y:S05]  /*2a320*/  BSYNC.RECONVERGENT B2 ;  /* 0x0000000000027941 */ /* 0x000fea0003800200 */
.L_x_30716:
        /* <DEDUP_REMOVED lines=10> */
.L_x_30715:
[----:B------:R-:W-:Y:S05]  /*2a3d0*/  BSYNC.RECONVERGENT B1 ;  /* 0x0000000000017941 */ /* 0x000fea0003800200 */
.L_x_30714:
        /* <DEDUP_REMOVED lines=20> */
.L_x_30725:
        /* <DEDUP_REMOVED lines=13> */
.L_x_30727:
[----:B------:R-:W-:Y:S05]  /*2a5f0*/  BSYNC.RECONVERGENT B3 ;  /* 0x0000000000037941 */ /* 0x000fea0003800200 */
.L_x_30726:
        /* <DEDUP_REMOVED lines=43> */
.L_x_30724:
[----:B------:R-:W-:Y:S05]  /*2a8b0*/  BSYNC.RECONVERGENT B2 ;  /* 0x0000000000027941 */ /* 0x000fea0003800200 */
.L_x_30723:
        /* <DEDUP_REMOVED lines=11> */
.L_x_30722:
[----:B------:R-:W-:Y:S05]  /*2a970*/  BSYNC.RECONVERGENT B1 ;  /* 0x0000000000017941 */ /* 0x000fea0003800200 */
.L_x_30721:
        /* <DEDUP_REMOVED lines=20> */
.L_x_30732:
        /* <DEDUP_REMOVED lines=13> */
.L_x_30734:
[----:B------:R-:W-:Y:S05]  /*2ab90*/  BSYNC.RECONVERGENT B3 ;  /* 0x0000000000037941 */ /* 0x000fea0003800200 */
.L_x_30733:
        /* <DEDUP_REMOVED lines=43> */
.L_x_30731:
[----:B------:R-:W-:Y:S05]  /*2ae50*/  BSYNC.RECONVERGENT B2 ;  /* 0x0000000000027941 */ /* 0x000fea0003800200 */
.L_x_30730:
        /* <DEDUP_REMOVED lines=10> */
.L_x_30729:
[----:B------:R-:W-:Y:S05]  /*2af00*/  BSYNC.RECONVERGENT B1 ;  /* 0x0000000000017941 */ /* 0x000fea0003800200 */
.L_x_30728:
        /* <DEDUP_REMOVED lines=19> */
.L_x_30738:
        /* <DEDUP_REMOVED lines=13> */
.L_x_30740:
[----:B------:R-:W-:Y:S05]  /*2b110*/  BSYNC.RECONVERGENT B2 ;  /* 0x0000000000027941 */ /* 0x000fea0003800200 */
.L_x_30739:
        /* <DEDUP_REMOVED lines=42> */
.L_x_30737:
[----:B------:R-:W-:Y:S05]  /*2b3c0*/  BSYNC.RECONVERGENT B1 ;  /* 0x0000000000017941 */ /* 0x000fea0003800200 */
.L_x_30736:
        /* <DEDUP_REMOVED lines=12> */
.L_x_30685:
        /* <DEDUP_REMOVED lines=21> */
.L_x_30745:
        /* <DEDUP_REMOVED lines=13> */
.L_x_30747:
[----:B------:R-:W-:Y:S05]  /*2b6b0*/  BSYNC.RECONVERGENT B3 ;  /* 0x0000000000037941 */ /* 0x000fea0003800200 */
.L_x_30746:
        /* <DEDUP_REMOVED lines=41> */
[----:B------:R-:W-:-:S07]  /*2b950*/  HFMA2 R24, -RZ, RZ, 0, 0 ;  /* 0x00000000ff187431 */ /* 0x000fce00000001ff */
.L_x_30744:
[----:B------:R-:W-:Y:S05]  /*2b960*/  BSYNC.RECONVERGENT B2 ;  /* 0x0000000000027941 */ /* 0x000fea0003800200 */
.L_x_30743:
        /* <DEDUP_REMOVED lines=9> */
.L_x_30742:
[----:B------:R-:W-:Y:S05]  /*2ba00*/  BSYNC.RECONVERGENT B1 ;  /* 0x0000000000017941 */ /* 0x000fea0003800200 */
.L_x_30741:
        /* <DEDUP_REMOVED lines=17> */
.L_x_30752:
        /* <DEDUP_REMOVED lines=13> */
.L_x_30754:
[----:B------:R-:W-:Y:S05]  /*2bbf0*/  BSYNC.RECONVERGENT B3 ;  /* 0x0000000000037941 */ /* 0x000fea0003800200 */
.L_x_30753:
        /* <DEDUP_REMOVED lines=43> */
.L_x_30751:
[----:B------:R-:W-:Y:S05]  /*2beb0*/  BSYNC.RECONVERGENT B2 ;  /* 0x0000000000027941 */ /* 0x000fea0003800200 */
.L_x_30750:
        /* <DEDUP_REMOVED lines=10> */
.L_x_30749:
[----:B------:R-:W-:Y:S05]  /*2bf60*/  BSYNC.RECONVERGENT B1 ;  /* 0x0000000000017941 */ /* 0x000fea0003800200 */
.L_x_30748:
        /* <DEDUP_REMOVED lines=17> */
.L_x_30759:
        /* <DEDUP_REMOVED lines=13> */
.L_x_30761:
[----:B------:R-:W-:Y:S05]  /*2c150*/  BSYNC.RECONVERGENT B3 ;  /* 0x0000000000037941 */ /* 0x000fea0003800200 */
.L_x_30760:
        /* <DEDUP_REMOVED lines=43> */
.L_x_30758:
[----:B------:R-:W-:Y:S05]  /*2c410*/  BSYNC.RECONVERGENT B2 ;  /* 0x0000000000027941 */ /* 0x000fea0003800200 */
.L_x_30757:
        /* <DEDUP_REMOVED lines=9> */
.L_x_30756:
[----:B------:R-:W-:Y:S05]  /*2c4b0*/  BSYNC.RECONVERGENT B1 ;  /* 0x0000000000017941 */ /* 0x000fea0003800200 */
.L_x_30755:
        /* <DEDUP_REMOVED lines=17> */
.L_x_30766:
        /* <DEDUP_REMOVED lines=13> */
.L_x_30768:
[----:B------:R-:W-:Y:S05]  /*2c6a0*/  BSYNC.RECONVERGENT B3 ;  /* 0x0000000000037941 */ /* 0x000fea0003800200 */
.L_x_30767:
        /* <DEDUP_REMOVED lines=43> */
.L_x_30765:
[----:B------:R-:W-:Y:S05]  /*2c960*/  BSYNC.RECONVERGENT B2 ;  /* 0x0000000000027941 */ /* 0x000fea0003800200 */
.L_x_30764:
        /* <DEDUP_REMOVED lines=10> */
.L_x_30763:
[----:B------:R-:W-:Y:S05]  /*2ca10*/  BSYNC.RECONVERGENT B1 ;  /* 0x0000000000017941 */ /* 0x000fea0003800200 */
.L_x_30762:
        /* <DEDUP_REMOVED lines=17> */
.L_x_30773:
        /* <DEDUP_REMOVED lines=13> */
.L_x_30775:
[----:B------:R-:W-:Y:S05]  /*2cc00*/  BSYNC.RECONVERGENT B3 ;  /* 0x0000000000037941 */ /* 0x000fea0003800200 */
.L_x_30774:
        /* <DEDUP_REMOVED lines=43> */
.L_x_30772:
[----:B------:R-:W-:Y:S05]  /*2cec0*/  BSYNC.RECONVERGENT B2 ;  /* 0x0000000000027941 */ /* 0x000fea0003800200 */
.L_x_30771:
        /* <DEDUP_REMOVED lines=9> */
.L_x_30770:
[----:B------:R-:W-:Y:S05]  /*2cf60*/  BSYNC.RECONVERGENT B1 ;  /* 0x0000000000017941 */ /* 0x000fea0003800200 */
.L_x_30769:
        /* <DEDUP_REMOVED lines=17> */
.L_x_30780:
        /* <DEDUP_REMOVED lines=13> */
.L_x_30782:
[----:B------:R-:W-:Y:S05]  /*2d150*/  BSYNC.RECONVERGENT B3 ;  /* 0x0000000000037941 */ /* 0x000fea0003800200 */
.L_x_30781:
        /* <DEDUP_REMOVED lines=43> */
.L_x_30779:
[----:B------:R-:W-:Y:S05]  /*2d410*/  BSYNC.RECONVERGENT B2 ;  /* 0x0000000000027941 */ /* 0x000fea0003800200 */
.L_x_30778:
        /* <DEDUP_REMOVED lines=10> */
.L_x_30777:
[----:B------:R-:W-:Y:S05]  /*2d4c0*/  BSYNC.RECONVERGENT B1 ;  /* 0x0000000000017941 */ /* 0x000fea0003800200 */
.L_x_30776:
        /* <DEDUP_REMOVED lines=17> */
.L_x_30787:
        /* <DEDUP_REMOVED lines=13> */
.L_x_30789:
[----:B------:R-:W-:Y:S05]  /*2d6b0*/  BSYNC.RECONVERGENT B3 ;  /* 0x0000000000037941 */ /* 0x000fea0003800200 */
.L_x_30788:
        /* <DEDUP_REMOVED lines=43> */
.L_x_30786:
[----:B------:R-:W-:Y:S05]  /*2d970*/  BSYNC.RECONVERGENT B2 ;  /* 0x0000000000027941 */ /* 0x000fea0003800200 */
.L_x_30785:
        /* <DEDUP_REMOVED lines=9> */
.L_x_30784:
[----:B------:R-:W-:Y:S05]  /*2da10*/  BSYNC.RECONVERGENT B1 ;  /* 0x0000000000017941 */ /* 0x000fea0003800200 */
.L_x_30783:
        /* <DEDUP_REMOVED lines=16> */
.L_x_30792:
        /* <DEDUP_REMOVED lines=13> */
.L_x_30794:
[----:B------:R-:W-:Y:S05]  /*2dbf0*/  BSYNC.RECONVERGENT B2 ;  /* 0x0000000000027941 */ /* 0x000fea0003800200 */
.L_x_30793:
        /* <DEDUP_REMOVED lines=43> */
.L_x_30791:
[----:B------:R-:W-:Y:S05]  /*2deb0*/  BSYNC.RECONVERGENT B1 ;  /* 0x0000000000017941 */ /* 0x000fea0003800200 */
.L_x_30790:
        /* <DEDUP_REMOVED lines=10> */
.L_x_30735:
[----:B------:R-:W-:Y:S05]  /*2df60*/  BSYNC.RECONVERGENT B0 ;  /* 0x0000000000007941 */ /* 0x000fea0003800200 */
.L_x_30684:
[----:B------:R-:W-:Y:S01]  /*2df70*/  IADD3 R25, PT, PT, R176, 0xe0, RZ ;  /* 0x000000e0b0197810 */ /* 0x000fe20007ffe0ff */
[----:B------:R-:W-:Y:S04]  /*2df80*/  BSSY.RECONVERGENT B0, `(.L_x_30795) ;  /* 0x000001a000007945 */ /* 0x000fe80003800200 */
[----:B------:R-:W-:-:S05]  /*2df90*/  IMAD.WIDE.U32 R24, R25, 0x20, R250 ;  /* 0x0000002019187825 */ /* 0x000fca00078e00fa */
[----:B-----5:R0:W-:Y:S04]  /*2dfa0*/  STG.E.128 desc[UR6][R24.64], R36 ;  /* 0x0000002418007986 */ /* 0x0201e8000c101d06 */
[----:B------:R0:W-:Y:S01]  /*2dfb0*/  STG.E.128 desc[UR6][R24.64+0x10], R32 ;  /* 0x0000102018007986 */ /* 0x0001e2000c101d06 */
[----:B------:R-:W-:Y:S05]  /*2dfc0*/  @!P1 BRA `(.L_x_30796) ;  /* 0x0000000000549947 */ /* 0x000fea0003800000 */
[----:B0-----:R-:W-:Y:S01]  /*2dfd0*/  IMAD.U32 R24, R195, 0x10000, RZ ;  /* 0x00010000c3187824 */ /* 0x001fe200078e00ff */
[----:B------:R-:W0:Y:S01]  /*2dfe0*/  LDC.64 R30, c[0x0][0x3b0] ;  /* 0x0000ec00ff1e7b82 */ /* 0x000e220000000a00 */
[----:B-12---:R-:W-:Y:S02]  /*2dff0*/  LOP3.LUT R26, R189, 0xff, RZ, 0xc0, !PT ;  /* 0x000000ffbd1a7812 */ /* 0x006fe400078ec0ff */
        /* <DEDUP_REMOVED lines=18> */
.L_x_30796:
[----:B------:R-:W-:Y:S05]  /*2e120*/  BSYNC.RECONVERGENT B0 ;  /* 0x0000000000007941 */ /* 0x000fea0003800200 */
.L_x_30795:
[----:B------:R-:W-:Y:S04]  /*2e130*/  BSSY.RECONVERGENT B0, `(.L_x_30797) ;  /* 0x0000006000007945 */ /* 0x000fe80003800200 */
[----:B------:R-:W-:Y:S05]  /*2e140*/  @!P1 BRA `(.L_x_30798) ;  /* 0x0000000000109947 */ /* 0x000fea0003800000 */
[----:B------:R-:W4:Y:S01]  /*2e150*/  LDC.64 R96, c[0x0][0x390] ;  /* 0x0000e400ff607b82 */ /* 0x000f220000000a00 */
[----:B0--3--:R-:W-:-:S04]  /*2e160*/  VIADD R25, R177, 0x100 ;  /* 0x00000100b1197836 */ /* 0x009fc80000000000 */
[----:B----4-:R-:W-:-:S06]  /*2e170*/  IMAD.WIDE.U32 R96, R25, 0x10, R96 ;  /* 0x0000001019607825 */ /* 0x010fcc00078e0060 */
[----:B------:R-:W5:Y:S02]  /*2e180*/  LDG.E.128 R96, desc[UR6][R96.64] ;  /* 0x0000000660607981 */ /* 0x000f64000c1e1d00 */
.L_x_30798:
[----:B------:R-:W-:Y:S05]  /*2e190*/  BSYNC.RECONVERGENT B0 ;  /* 0x0000000000007941 */ /* 0x000fea0003800200 */
.L_x_30797:
[----:B------:R-:W-:Y:S04]  /*2e1a0*/  BSSY.RECONVERGENT B0, `(.L_x_30799) ;  /* 0x0000581000007945 */ /* 0x000fe80003800200 */
[----:B------:R-:W-:Y:S05]  /*2e1b0*/  @!P0 BRA `(.L_x_30800) ;  /* 0x0000002c00448947 */ /* 0x000fea0003800000 */
[----:B0--3--:R-:W0:Y:S01]  /*2e1c0*/  LDC.64 R24, c[0x0][0x3a0] ;  /* 0x0000e800ff187b82 */ /* 0x009e220000000a00 */
[----:B-12---:R-:W-:-:S05]  /*2e1d0*/  IADD3 R27, PT, PT, R176, 0x100, RZ ;  /* 0x00000100b01b7810 */ /* 0x006fca0007ffe0ff */
        /* <DEDUP_REMOVED lines=24> */
.L_x_30805:
        /* <DEDUP_REMOVED lines=13> */
.L_x_30807:
[----:B------:R-:W-:Y:S05]  /*2e430*/  BSYNC.RECONVERGENT B3 ;  /* 0x0000000000037941 */ /* 0x000fea0003800200 */
.L_x_30806:
        /* <DEDUP_REMOVED lines=43> */
.L_x_30804:
[----:B------:R-:W-:Y:S05]  /*2e6f0*/  BSYNC.RECONVERGENT B2 ;  /* 0x0000000000027941 */ /* 0x000fea0003800200 */
.L_x_30803:
        /* <DEDUP_REMOVED lines=10> */
.L_x_30802:
[----:B------:R-:W-:Y:S05]  /*2e7a0*/  BSYNC.RECONVERGENT B1 ;  /* 0x0000000000017941 */ /* 0x000fea0003800200 */
.L_x_30801:
        /* <DEDUP_REMOVED lines=20> */
.L_x_30812:
        /* <DEDUP_REMOVED lines=13> */
.L_x_30814:
[----:B------:R-:W-:Y:S05]  /*2e9c0*/  BSYNC.RECONVERGENT B3 ;  /* 0x0000000000037941 */ /* 0x000fea0003800200 */
.L_x_30813:
        /* <DEDUP_REMOVED lines=43> */
.L_x_30811:
[----:B------:R-:W-:Y:S05]  /*2ec80*/  BSYNC.RECONVERGENT B2 ;  /* 0x0000000000027941 */ /* 0x000fea0003800200 */
.L_x_30810:
        /* <DEDUP_REMOVED lines=9> */
[----:B------:R-:W-:-:S05]  /*2ed20*/  FSEL R180, R180, RZ, !P3 ;  /* 0x000000ffb4b47208 */ /* 0x000fca0005800000 */
[----:B------:R-:W-:-:S07]  /*2ed30*/  FADD.FTZ R29, R29, R180 ;  /* 0x000000b41d1d7221 */ /* 0x000fce0000010000 */
.L_x_30809:
[----:B------:R-:W-:Y:S05]  /*2ed40*/  BSYNC.RECONVERGENT B1 ;  /* 0x0000000000017941 */ /* 0x000fea0003800200 */
.L_x_30808:
        /* <DEDUP_REMOVED lines=20> */
.L_x_30819:
        /* <DEDUP_REMOVED lines=13> */
.L_x_30821:
[----:B------:R-:W-:Y:S05]  /*2ef60*/  BSYNC.RECONVERGENT B3 ;  /* 0x0000000000037941 */ /* 0x000fea0003800200 */
.L_x_30820:
        /* <DEDUP_REMOVED lines=43> */
.L_x_30818:
[----:B------:R-:W-:Y:S05]  /*2f220*/  BSYNC.RECONVERGENT B2 ;  /* 0x0000000000027941 */ /* 0x000fea0003800200 */
.L_x_30817:
        /* <DEDUP_REMOVED lines=10> */
.L_x_30816:
[----:B------:R-:W-:Y:S05]  /*2f2d0*/  BSYNC.RECONVERGENT B1 ;  /* 0x0000000000017941 */ /* 0x000fea0003800200 */
.L_x_30815:
        /* <DEDUP_REMOVED lines=20> */
.L_x_30826:
        /* <DEDUP_REMOVED lines=13> */
.L_x_30828:
[----:B------:R-:W-:Y:S05]  /*2f4f0*/  BSYNC.RECONVERGENT B3 ;  /* 0x0000000000037941 */ /* 0x000fea0003800200 */
.L_x_30827:
        /* <DEDUP_REMOVED lines=43> */
.L_x_30825:
[----:B------:R-:W-:Y:S05]  /*2f7b0*/  BSYNC.RECONVERGENT B2 ;  /* 0x0000000000027941 */ /* 0x000fea0003800200 */
.L_x_30824:
        /* <DEDUP_REMOVED lines=11> */
.L_x_30823:
[----:B------:R-:W-:Y:S05]  /*2f870*/  BSYNC.RECONVERGENT B1 ;  /* 0x0000000000017941 */ /* 0x000fea0003800200 */
.L_x_30822:
        /* <DEDUP_REMOVED lines=20> */
.L_x_30833:
        /* <DEDUP_REMOVED lines=13> */
.L_x_30835:
[----:B------:R-:W-:Y:S05]  /*2fa90*/  BSYNC.RECONVERGENT B3 ;  /* 0x0000000000037941 */ /* 0x000fea0003800200 */
.L_x_30834:
        /* <DEDUP_REMOVED lines=43> */
.L_x_30832:
[----:B------:R-:W-:Y:S05]  /*2fd50*/  BSYNC.RECONVERGENT B2 ;  /* 0x0000000000027941 */ /* 0x000fea0003800200 */
.L_x_30831:
        /* <DEDUP_REMOVED lines=10> */
.L_x_30830:
[----:B------:R-:W-:Y:S05]  /*2fe00*/  BSYNC.RECONVERGENT B1 ;  /* 0x0000000000017941 */ /* 0x000fea0003800200 */
.L_x_30829:
        /* <DEDUP_REMOVED lines=20> */
.L_x_30840:
        /* <DEDUP_REMOVED lines=13> */
.L_x_30842:
[----:B------:R-:W-:Y:S05]  /*30020*/  BSYNC.RECONVERGENT B3 ;  /* 0x0000000000037941 */ /* 0x000fea0003800200 */
.L_x_30841:
        /* <DEDUP_REMOVED lines=43> */
.L_x_30839:
[----:B------:R-:W-:Y:S05]  /*302e0*/  BSYNC.RECONVERGENT B2 ;  /* 0x0000000000027941 */ /* 0x000fea0003800200 */
.L_x_30838:
        /* <DEDUP_REMOVED lines=11> */
.L_x_30837:
[----:B------:R-:W-:Y:S05]  /*303a0*/  BSYNC.RECONVERGENT B1 ;  /* 0x0000000000017941 */ /* 0x000fea0003800200 */
.L_x_30836:
        /* <DEDUP_REMOVED lines=20> */
.L_x_30847:
        /* <DEDUP_REMOVED lines=13> */
.L_x_30849:
[----:B------:R-:W-:Y:S05]  /*305c0*/  BSYNC.RECONVERGENT B3 ;  /* 0x0000000000037941 */ /* 0x000fea0003800200 */
.L_x_30848:
        /* <DEDUP_REMOVED lines=43> */
.L_x_30846:
[----:B------:R-:W-:Y:S05]  /*30880*/  BSYNC.RECONVERGENT B2 ;  /* 0x0000000000027941 */ /* 0x000fea0003800200 */
.L_x_30845:
        /* <DEDUP_REMOVED lines=10> */
.L_x_30844:
[----:B------:R-:W-:Y:S05]  /*30930*/  BSYNC.RECONVERGENT B1 ;  /* 0x0000000000017941 */ /* 0x000fea0003800200 */
.L_x_30843:
        /* <DEDUP_REMOVED lines=19> */
.L_x_30853:
        /* <DEDUP_REMOVED lines=13> */
.L_x_30855:
[----:B------:R-:W-:Y:S05]  /*30b40*/  BSYNC.RECONVERGENT B2 ;  /* 0x0000000000027941 */ /* 0x000fea0003800200 */
.L_x_30854:
[----:B------:R-:W-:Y:S01]  /*30b50*/  LOP3.LUT R178, R2, R181, R191, 0x96, !PT ;  /* 0x000000b502b27212 */ /* 0x000fe200078e96bf */
[----:B------:R-:W-:-:S04]  /*30b60*/  IMAD.WIDE.U32 R4, R8, -0x326172a9, RZ ;  /* 0xcd9e8d5708047825 */ /* 0x000fc800078e00ff */
[----:B------:R-:W-:Y:S02]  /*30b70*/  HFMA2 R210, -RZ, RZ, 0, 0 ;  /* 0x00000000ffd27431 */ /* 0x000fe400000001ff */
        /* <DEDUP_REMOVED lines=38> */
[----:B------:R-:W-:Y:S01]  /*30de0*/  IMAD.MOV.U32 R178, RZ, RZ, R183 ;  /* 0x000000ffffb27224 */ /* 0x000fe200078e00b7 */
[----:B------:R-:W-:-:S07]  /*30df0*/  LOP3.LUT R5, R12, R180, R179, 0x96, !PT ;  /* 0x000000b40c057212 */ /* 0x000fce00078e96b3 */
.L_x_30852:
[----:B------:R-:W-:Y:S05]  /*30e00*/  BSYNC.RECONVERGENT B1 ;  /* 0x0000000000017941 */ /* 0x000fea0003800200 */
.L_x_30851:
        /* <DEDUP_REMOVED lines=12> */
.L_x_30800:
[----:B------:R-:W-:Y:S01]  /*30ed0*/  BSSY.RECONVERGENT B1, `(.L_x_30856) ;  /* 0x0000058000017945 */ /* 0x000fe20003800200 */
[----:B------:R-:W-:Y:S01]  /*30ee0*/  IMAD.MOV.U32 R214, RZ, RZ, R182 ;  /* 0x000000ffffd67224 */ /* 0x000fe200078e00b6 */
[----:B0--3--:R-:W-:Y:S01]  /*30ef0*/  MOV R24, R178 ;  /* 0x000000b200187202 */ /* 0x009fe20000000f00 */
[----:B-1----:R-:W-:Y:S01]  /*30f00*/  IMAD.MOV.U32 R28, RZ, RZ, RZ ;  /* 0x000000ffff1c7224 */ /* 0x002fe200078e00ff */
        /* <DEDUP_REMOVED lines=17> */
.L_x_30860:
        /* <DEDUP_REMOVED lines=13> */
.L_x_30862:
[----:B------:R-:W-:Y:S05]  /*310f0*/  BSYNC.RECONVERGENT B3 ;  /* 0x0000000000037941 */ /* 0x000fea0003800200 */
.L_x_30861:
        /* <DEDUP_REMOVED lines=43> */
.L_x_30859:
[----:B------:R-:W-:Y:S05]  /*313b0*/  BSYNC.RECONVERGENT B2 ;  /* 0x0000000000027941 */ /* 0x000fea0003800200 */
.L_x_30858:
[----:B------:R-:W-:Y:S01]  /*313c0*/  I2FP.F32.U32 R25, R25 ;  /* 0x0000001900197245 */ /* 0x000fe20000201000 */
[----:B--2---:R-:W-:Y:S02]  /*313d0*/  HFMA2 R26, -RZ, RZ, 0.1171875, 0 ;  /* 0x2f800000ff1a7431 */ /* 0x004fe400000001ff */
[----:B-----5:R-:W-:-:S03]  /*313e0*/  IMAD.U32 R27, R96, 0x10000, RZ ;  /* 0x00010000601b7824 */ /* 0x020fc600078e00ff */
[----:B------:R-:W-:Y:S01]  /*313f0*/  FFMA.FTZ R25, R25, R26, 1.1641532182693481445e-10 ;  /* 0x2f00000019197423 */ /* 0x000fe2000001001a */
[----:B------:R-:W-:-:S04]  /*31400*/  FMUL.FTZ R27, R27, UR11 ;  /* 0x0000000b1b1b7c20 */ /* 0x000fc80008410000 */
[----:B------:R-:W-:Y:S01]  /*31410*/  FMUL.FTZ R27, R27, UR10 ;  /* 0x0000000a1b1b7c20 */ /* 0x000fe20008410000 */
[----:B------:R-:W-:-:S04]  /*31420*/  FSETP.GTU.FTZ.AND P2, PT, R25, UR8, PT ;  /* 0x0000000819007c0b */ /* 0x000fc8000bf5c000 */
[----:B------:R-:W-:Y:S02]  /*31430*/  SEL R187, RZ, 0x1, P2 ;  /* 0x00000001ffbb7807 */ /* 0x000fe40001000000 */
[----:B------:R-:W-:-:S07]  /*31440*/  FSEL R28, R27, RZ, !P2 ;  /* 0x000000ff1b1c7208 */ /* 0x000fce0005000000 */
.L_x_30857:
[----:B------:R-:W-:Y:S05]  /*31450*/  BSYNC.RECONVERGENT B1 ;  /* 0x0000000000017941 */ /* 0x000fea0003800200 */
.L_x_30856:
[----:B------:R-:W-:Y:S01]  /*31460*/  BSSY.RECONVERGENT B1, `(.L_x_30863) ;  /* 0x0000055000017945 */ /* 0x000fe20003800200 */
[----:B------:R-:W-:Y:S01]  /*31470*/  MOV R25, R24 ;  /* 0x0000001800197202 */ /* 0x000fe20000000f00 */
[----:B------:R-:W-:Y:S02]  /*31480*/  IMAD.MOV.U32 R29, RZ, RZ, RZ ;  /* 0x000000ffff1d7224 */ /* 0x000fe400078e00ff */
[----:B------:R-:W-:Y:S05]  /*31490*/  @!P1 BRA `(.L_x_30864) ;  /* 0x0000000400449947 */ /* 0x000fea0003800000 */
[----:B------:R-:W-:Y:S01]  /*314a0*/  ISETP.NE.AND P2, PT, R24, 0x1, PT ;  /* 0x000000011800780c */ /* 0x000fe20003f45270 */
[----:B------:R-:W-:Y:S01]  /*314b0*/  BSSY.RECONVERGENT B2, `(.L_x_30865) ;  /* 0x0000045000027945 */ /* 0x000fe20003800200 */
[----:B------:R-:W-:Y:S02]  /*314c0*/  HFMA2 R25, -RZ, RZ, 0, 1.1920928955078125e-07 ;  /* 0x00000002ff197431 */ /* 0x000fe400000001ff */
[----:B--2---:R-:W-:-:S09]  /*314d0*/  IMAD.MOV.U32 R26, RZ, RZ, R0 ;  /* 0x000000ffff1a7224 */ /* 0x004fd200078e0000 */
        /* <DEDUP_REMOVED lines=9> */
.L_x_30867:
        /* <DEDUP_REMOVED lines=13> */
.L_x_30869:
[----:B------:R-:W-:Y:S05]  /*31640*/  BSYNC.RECONVERGENT B3 ;  /* 0x0000000000037941 */ /* 0x000fea0003800200 */
.L_x_30868:
        /* <DEDUP_REMOVED lines=37> */
[----:B------:R-:W-:Y:S01]  /*318a0*/  LOP3.LUT R4, R16, R4, R31, 0x96, !PT ;  /* 0x0000000410047212 */ /* 0x000fe200078e961f */
[----:B------:R-:W-:-:S05]  /*318b0*/  IMAD.WIDE.U32 R24, R24, -0x2daee0ad, RZ ;  /* 0xd2511f5318187825 */ /* 0x000fca00078e00ff */
[----:B------:R-:W-:Y:S01]  /*318c0*/  LOP3.LUT R5, R12, R26, R25, 0x96, !PT ;  /* 0x0000001a0c057212 */ /* 0x000fe200078e9619 */
[----:B------:R-:W-:Y:S01]  /*318d0*/  HFMA2 R25, -RZ, RZ, 0, 0 ;  /* 0x00000000ff197431 */ /* 0x000fe200000001ff */
[----:B------:R-:W-:Y:S01]  /*318e0*/  MOV R26, R214 ;  /* 0x000000d6001a7202 */ /* 0x000fe20000000f00 */
[----:B------:R-:W-:-:S07]  /*318f0*/  IMAD.MOV.U32 R214, RZ, RZ, R24 ;  /* 0x000000ffffd67224 */ /* 0x000fce00078e0018 */
.L_x_30866:
[----:B------:R-:W-:Y:S05]  /*31900*/  BSYNC.RECONVERGENT B2 ;  /* 0x0000000000027941 */ /* 0x000fea0003800200 */
.L_x_30865:
        /* <DEDUP_REMOVED lines=10> */
.L_x_30864:
[----:B------:R-:W-:Y:S05]  /*319b0*/  BSYNC.RECONVERGENT B1 ;  /* 0x0000000000017941 */ /* 0x000fea0003800200 */
.L_x_30863:
[----:B------:R-:W-:Y:S01]  /*319c0*/  BSSY.RECONVERGENT B1, `(.L_x_30870) ;  /* 0x0000054000017945 */ /* 0x000fe20003800200 */
[----:B------:R-:W-:Y:S01]  /*319d0*/  IMAD.MOV.U32 R24, RZ, RZ, R25 ;  /* 0x000000ffff187224 */ /* 0x000fe200078e0019 */
[----:B------:R-:W-:Y:S02]  /*319e0*/  MOV R30, RZ ;  /* 0x000000ff001e7202 */ /* 0x000fe40000000f00 */
[----:B------:R-:W-:Y:S05]  /*319f0*/  @!P1 BRA `(.L_x_30871) ;  /* 0x0000000400409947 */ /* 0x000fea0003800000 */
[----:B------:R-:W-:Y:S01]  /*31a00*/  ISETP.NE.AND P2, PT, R25, 0x1, PT ;  /* 0x000000011900780c */ /* 0x000fe20003f45270 */
[----:B------:R-:W-:Y:S01]  /*31a10*/  BSSY.RECONVERGENT B2, `(.L_x_30872) ;  /* 0x0000045000027945 */ /* 0x000fe20003800200 */
[----:B------:R-:W-:Y:S01]  /*31a20*/  IMAD.MOV.U32 R24, RZ, RZ, 0x2 ;  /* 0x00000002ff187424 */ /* 0x000fe200078e00ff */
[----:B--2---:R-:W-:-:S10]  /*31a30*/  MOV R26, R0 ;  /* 0x00000000001a7202 */ /* 0x004fd40000000f00 */
        /* <DEDUP_REMOVED lines=9> */
.L_x_30874:
        /* <DEDUP_REMOVED lines=13> */
.L_x_30876:
[----:B------:R-:W-:Y:S05]  /*31ba0*/  BSYNC.RECONVERGENT B3 ;  /* 0x0000000000037941 */ /* 0x000fea0003800200 */
.L_x_30875:
        /* <DEDUP_REMOVED lines=43> */
.L_x_30873:
[----:B------:R-:W-:Y:S05]  /*31e60*/  BSYNC.RECONVERGENT B2 ;  /* 0x0000000000027941 */ /* 0x000fea0003800200 */
.L_x_30872:
        /* <DEDUP_REMOVED lines=9> */
.L_x_30871:
[----:B------:R-:W-:Y:S05]  /*31f00*/  BSYNC.RECONVERGENT B1 ;  /* 0x0000000000017941 */ /* 0x000fea0003800200 */
.L_x_30870:
        /* <DEDUP_REMOVED lines=17> */
.L_x_30881:
        /* <DEDUP_REMOVED lines=13> */
.L_x_30883:
[----:B------:R-:W-:Y:S05]  /*320f0*/  BSYNC.RECONVERGENT B3 ;  /* 0x0000000000037941 */ /* 0x000fea0003800200 */
.L_x_30882:
        /* <DEDUP_REMOVED lines=43> */
.L_x_30880:
[----:B------:R-:W-:Y:S05]  /*323b0*/  BSYNC.RECONVERGENT B2 ;  /* 0x0000000000027941 */ /* 0x000fea0003800200 */
.L_x_30879:
        /* <DEDUP_REMOVED lines=10> */
.L_x_30878:
[----:B------:R-:W-:Y:S05]  /*32460*/  BSYNC.RECONVERGENT B1 ;  /* 0x0000000000017941 */ /* 0x000fea0003800200 */
.L_x_30877:
[----:B------:R-:W-:Y:S01]  /*32470*/  BSSY.RECONVERGENT B1, `(.L_x_30884) ;  /* 0x0000054000017945 */ /* 0x000fe20003800200 */
[----:B--2---:R-:W-:Y:S01]  /*32480*/  IMAD.MOV.U32 R26, RZ, RZ, R25 ;  /* 0x000000ffff1a7224 */ /* 0x004fe200078e0019 */
        /* <DEDUP_REMOVED lines=15> */
.L_x_30888:
        /* <DEDUP_REMOVED lines=13> */
.L_x_30890:
[----:B------:R-:W-:Y:S05]  /*32650*/  BSYNC.RECONVERGENT B3 ;  /* 0x0000000000037941 */ /* 0x000fea0003800200 */
.L_x_30889:
        /* <DEDUP_REMOVED lines=41> */
[----:B------:R-:W-:Y:S01]  /*328f0*/  IMAD.MOV.U32 R26, RZ, RZ, RZ ;  /* 0x000000ffff1a7224 */ /* 0x000fe200078e00ff */
[----:B------:R-:W-:-:S07]  /*32900*/  MOV R214, R24 ;  /* 0x0000001800d67202 */ /* 0x000fce0000000f00 */
.L_x_30887:
[----:B------:R-:W-:Y:S05]  /*32910*/  BSYNC.RECONVERGENT B2 ;  /* 0x0000000000027941 */ /* 0x000fea0003800200 */
.L_x_30886:
        /* <DEDUP_REMOVED lines=9> */
.L_x_30885:
[----:B------:R-:W-:Y:S05]  /*329b0*/  BSYNC.RECONVERGENT B1 ;  /* 0x0000000000017941 */ /* 0x000fea0003800200 */
.L_x_30884:
        /* <DEDUP_REMOVED lines=17> */
.L_x_30895:
        /* <DEDUP_REMOVED lines=13> */
.L_x_30897:
[----:B------:R-:W-:Y:S05]  /*32ba0*/  BSYNC.RECONVERGENT B3 ;  /* 0x0000000000037941 */ /* 0x000fea0003800200 */
.L_x_30896:
        /* <DEDUP_REMOVED lines=42> */
[----:B------:R-:W-:-:S07]  /*32e50*/  HFMA2 R27, -RZ, RZ, 0, 0 ;  /* 0x00000000ff1b7431 */ /* 0x000fce00000001ff */
.L_x_30894:
[----:B------:R-:W-:Y:S05]  /*32e60*/  BSYNC.RECONVERGENT B2 ;  /* 0x0000000000027941 */ /* 0x000fea0003800200 */
.L_x_30893:
        /* <DEDUP_REMOVED lines=10> */
.L_x_30892:
[----:B------:R-:W-:Y:S05]  /*32f10*/  BSYNC.RECONVERGENT B1 ;  /* 0x0000000000017941 */ /* 0x000fea0003800200 */
.L_x_30891:
        /* <DEDUP_REMOVED lines=17> */
.L_x_30902:
        /* <DEDUP_REMOVED lines=13> */
.L_x_30904:
[----:B------:R-:W-:Y:S05]  /*33100*/  BSYNC.RECONVERGENT B3 ;  /* 0x0000000000037941 */ /* 0x000fea0003800200 */
.L_x_30903:
        /* <DEDUP_REMOVED lines=43> */
.L_x_30901:
[----:B------:R-:W-:Y:S05]  /*333c0*/  BSYNC.RECONVERGENT B2 ;  /* 0x0000000000027941 */ /* 0x000fea0003800200 */
.L_x_30900:
        /* <DEDUP_REMOVED lines=9> */
.L_x_30899:
[----:B------:R-:W-:Y:S05]  /*33460*/  BSYNC.RECONVERGENT B1 ;  /* 0x0000000000017941 */ /* 0x000fea0003800200 */
.L_x_30898:
        /* <DEDUP_REMOVED lines=16> */
.L_x_30907:
        /* <DEDUP_REMOVED lines=13> */
.L_x_30909:
[----:B------:R-:W-:Y:S05]  /*33640*/  BSYNC.RECONVERGENT B2 ;  /* 0x0000000000027941 */ /* 0x000fea0003800200 */
.L_x_30908:
[----:B------:R-:W-:Y:S01]  /*33650*/  LOP3.LUT R178, R2, R181, R191, 0x96, !PT ;  /* 0x000000b502b27212 */ /* 0x000fe200078e96bf */
[----:B------:R-:W-:-:S04]  /*33660*/  IMAD.WIDE.U32 R4, R8, -0x326172a9, RZ ;  /* 0xcd9e8d5708047825 */ /* 0x000fc800078e00ff */
[----:B------:R-:W-:Y:S01]  /*33670*/  HFMA2 R210, -RZ, RZ, 0, 0 ;  /* 0x00000000ffd27431 */ /* 0x000fe200000001ff */
[----:B------:R-:W-:Y:S01]  /*33680*/  MOV R27, R214 ;  /* 0x000000d6001b7202 */ /* 0x000fe20000000f00 */
        /* <DEDUP_REMOVED lines=38> */
[----:B------:R-:W-:-:S07]  /*338f0*/  LOP3.LUT R5, R12, R180, R179, 0x96, !PT ;  /* 0x000000b40c057212 */ /* 0x000fce00078e96b3 */
.L_x_30906:
[----:B------:R-:W-:Y:S05]  /*33900*/  BSYNC.RECONVERGENT B1 ;  /* 0x0000000000017941 */ /* 0x000fea0003800200 */
.L_x_30905:
        /* <DEDUP_REMOVED lines=10> */
.L_x_30850:
[----:B------:R-:W-:Y:S05]  /*339b0*/  BSYNC.RECONVERGENT B0 ;  /* 0x0000000000007941 */ /* 0x000fea0003800200 */
.L_x_30799:
        /* <DEDUP_REMOVED lines=20> */
[----:B------:R-:W-:Y:S01]  /*33b00*/  LOP3.LUT R211, R181, R211, R179, 0xfe, !PT ;  /* 0x000000d3b5d37212 */ /* 0x000fe200078efeb3 */
[----:B------:R-:W-:Y:S01]  /*33b10*/  VIADD R179, R177, 0x100 ;  /* 0x00000100b1b37836 */ /* 0x000fe20000000000 */
[----:B------:R-:W-:Y:S02]  /*33b20*/  LOP3.LUT R180, R182, R178, R180, 0xfe, !PT ;  /* 0x000000b2b6b47212 */ /* 0x000fe400078efeb4 */
[----:B------:R-:W-:Y:S01]  /*33b30*/  LOP3.LUT R183, R211, R183, RZ, 0xfc, !PT ;  /* 0x000000b7d3b77212 */ /* 0x000fe200078efcff */
[----:B0-----:R-:W-:Y:S01]  /*33b40*/  IMAD.WIDE.U32 R178, R179, 0x8, R208 ;  /* 0x00000008b3b27825 */ /* 0x001fe200078e00d0 */
[----:B------:R-:W-:-:S05]  /*33b50*/  LOP3.LUT R182, R180, 0xff, R187, 0xf8, !PT ;  /* 0x000000ffb4b67812 */ /* 0x000fca00078ef8bb */
[----:B------:R1:W-:Y:S02]  /*33b60*/  STG.E.64 desc[UR6][R178.64], R182 ;  /* 0x000000b6b2007986 */ /* 0x0003e4000c101b06 */
.L_x_30911:
[----:B------:R-:W-:Y:S05]  /*33b70*/  BSYNC.RECONVERGENT B0 ;  /* 0x0000000000007941 */ /* 0x000fea0003800200 */
.L_x_30910:
[----:B------:R-:W-:Y:S01]  /*33b80*/  BSSY.RECONVERGENT B0, `(.L_x_30912) ;  /* 0x0000006000007945 */ /* 0x000fe20003800200 */
[----:B------:R-:W-:-:S03]  /*33b90*/  IADD3 R208, PT, PT, R177, 0x120, RZ ;  /* 0x00000120b1d07810 */ /* 0x000fc60007ffe0ff */
[----:B------:R-:W-:Y:S05]  /*33ba0*/  @!P1 BRA `(.L_x_30913) ;  /* 0x00000000000c9947 */ /* 0x000fea0003800000 */
[----:B------:R-:W2:Y:S02]  /*33bb0*/  LDC.64 R96, c[0x0][0x390] ;  /* 0x0000e400ff607b82 */ /* 0x000ea40000000a00 */
[----:B--2---:R-:W-:-:S06]  /*33bc0*/  IMAD.WIDE.U32 R96, R208, 0x10, R96 ;  /* 0x00000010d0607825 */ /* 0x004fcc00078e0060 */
[----:B------:R-:W5:Y:S02]  /*33bd0*/  LDG.E.128 R96, desc[UR6][R96.64] ;  /* 0x0000000660607981 */ /* 0x000f64000c1e1d00 */
.L_x_30913:
[----:B------:R-:W-:Y:S05]  /*33be0*/  BSYNC.RECONVERGENT B0 ;  /* 0x0000000000007941 */ /* 0x000fea0003800200 */
.L_x_30912:
[----:B------:R-:W-:Y:S01]  /*33bf0*/  BSSY.RECONVERGENT B0, `(.L_x_30914) ;  /* 0x0000580000007945 */ /* 0x000fe20003800200 */
[----:B------:R-:W-:-:S03]  /*33c00*/  VIADD R209, R176, 0x120 ;  /* 0x00000120b0d17836 */ /* 0x000fc60000000000 */
[----:B------:R-:W-:Y:S05]  /*33c10*/  @!P0 BRA `(.L_x_30915) ;  /* 0x0000002c00408947 */ /* 0x000fea0003800000 */
[----:B------:R-:W2:Y:S02]  /*33c20*/  LDC.64 R176, c[0x0][0x3a0] ;  /* 0x0000e800ffb07b82 */ /* 0x000ea40000000a00 */
[----:B--2---:R-:W-:-:S05]  /*33c30*/  IMAD.WIDE.U32 R176, R209, 0x20, R176 ;  /* 0x00000020d1b07825 */ /* 0x004fca00078e00b0 */
[----:B-1----:R1:W5:Y:S04]  /*33c40*/  LDG.E.128 R180, desc[UR6][R176.64] ;  /* 0x00000006b0b47981 */ /* 0x002368000c1e1d00 */
[----:B0-----:R-:W5:Y:S01]  /*33c50*/  LDG.E.128 R176, desc[UR6][R176.64+0x10] ;  /* 0x00001006b0b07981 */ /* 0x001f62000c1e1d00 */
[----:B------:R-:W-:Y:S01]  /*33c60*/  ISETP.GT.AND P0, PT, R197, RZ, PT ;  /* 0x000000ffc500720c */ /* 0x000fe20003f04270 */
[----:B------:R-:W-:-:S12]  /*33c70*/  BSSY.RECONVERGENT B1, `(.L_x_30916) ;  /* 0x0000058000017945 */ /* 0x000fd80003800200 */
[----:B------:R-:W-:Y:S01]  /*33c80*/  @!P0 MOV R197, R214 ;  /* 0x000000d600c58202 */ /* 0x000fe20000000f00 */
[----:B------:R-:W-:Y:S01]  /*33c90*/  @!P0 IMAD.MOV.U32 R211, RZ, RZ, R210 ;  /* 0x000000ffffd38224 */ /* 0x000fe200078e00d2 */
[----:B-1----:R-:W-:Y:S06]  /*33ca0*/  @!P0 BRA `(.L_x_30917) ;  /* 0x0000000400508947 */ /* 0x002fec0003800000 */
        /* <DEDUP_REMOVED lines=16> */
.L_x_30920:
        /* <DEDUP_REMOVED lines=13> */
.L_x_30922:
[----:B------:R-:W-:Y:S05]  /*33e80*/  BSYNC.RECONVERGENT B3 ;  /* 0x0000000000037941 */ /* 0x000fea0003800200 */
.L_x_30921:
        /* <DEDUP_REMOVED lines=43> */
.L_x_30919:
[----:B------:R-:W-:Y:S05]  /*34140*/  BSYNC.RECONVERGENT B2 ;  /* 0x0000000000027941 */ /* 0x000fea0003800200 */
.L_x_30918:
[----:B------:R-:W-:Y:S01]  /*34150*/  I2FP.F32.U32 R187, R187 ;  /* 0x000000bb00bb7245 */ /* 0x000fe20000201000 */
[----:B------:R-:W-:-:S05]  /*34160*/  HFMA2 R210, -RZ, RZ, 0.1171875, 0 ;  /* 0x2f800000ffd27431 */ /* 0x000fca00000001ff */
[----:B------:R-:W-:Y:S01]  /*34170*/  FFMA.FTZ R187, R187, R210, 1.1641532182693481445e-10 ;  /* 0x2f000000bbbb7423 */ /* 0x000fe200000100d2 */
[----:B-----5:R-:W-:-:S04]  /*34180*/  IMAD.U32 R210, R96, 0x10000, RZ ;  /* 0x0001000060d27824 */ /* 0x020fc800078e00ff */
[----:B------:R-:W-:Y:S01]  /*34190*/  FMUL.FTZ R210, R210, UR11 ;  /* 0x0000000bd2d27c20 */ /* 0x000fe20008410000 */
[----:B------:R-:W-:-:S03]  /*341a0*/  FSETP.GTU.FTZ.AND P2, PT, R187, UR8, PT ;  /* 0x00000008bb007c0b */ /* 0x000fc6000bf5c000 */
[----:B------:R-:W-:-:S05]  /*341b0*/  FMUL.FTZ R187, R210, UR10 ;  /* 0x0000000ad2bb7c20 */ /* 0x000fca0008410000 */
[----:B------:R-:W-:-:S05]  /*341c0*/  FSEL R187, R187, RZ, !P2 ;  /* 0x000000ffbbbb7208 */ /* 0x000fca0005000000 */
[----:B------:R-:W-:Y:S01]  /*341d0*/  FADD.FTZ R180, R180, R187 ;  /* 0x000000bbb4b47221 */ /* 0x000fe20000010000 */
[----:B------:R-:W-:-:S07]  /*341e0*/  SEL R187, RZ, 0x1, P2 ;  /* 0x00000001ffbb7807 */ /* 0x000fce0001000000 */
.L_x_30917:
[----:B------:R-:W-:Y:S05]  /*341f0*/  BSYNC.RECONVERGENT B1 ;  /* 0x0000000000017941 */ /* 0x000fea0003800200 */
.L_x_30916:
        /* <DEDUP_REMOVED lines=20> */
.L_x_30927:
        /* <DEDUP_REMOVED lines=13> */
.L_x_30929:
[----:B------:R-:W-:Y:S05]  /*34410*/  BSYNC.RECONVERGENT B3 ;  /* 0x0000000000037941 */ /* 0x000fea0003800200 */
.L_x_30928:
        /* <DEDUP_REMOVED lines=43> */
.L_x_30926:
[----:B------:R-:W-:Y:S05]  /*346d0*/  BSYNC.RECONVERGENT B2 ;  /* 0x0000000000027941 */ /* 0x000fea0003800200 */
.L_x_30925:
[----:B-----5:R-:W-:Y:S01]  /*346e0*/  PRMT R197, R96, 0x7632, R197 ;  /* 0x0000763260c57816 */ /* 0x020fe200000000c5 */
[----:B------:R-:W-:Y:S01]  /*346f0*/  HFMA2 R211, -RZ, RZ, 0.1171875, 0 ;  /* 0x2f800000ffd37431 */ /* 0x000fe200000001ff */
[----:B------:R-:W-:-:S03]  /*34700*/  I2FP.F32.U32 R188, R188 ;  /* 0x000000bc00bc7245 */ /* 0x000fc60000201000 */
[----:B------:R-:W-:Y:S02]  /*34710*/  IMAD.U32 R197, R197, 0x10000, RZ ;  /* 0x00010000c5c57824 */ /* 0x000fe400078e00ff */
[----:B------:R-:W-:Y:S02]  /*34720*/  FFMA.FTZ R188, R188, R211, 1.1641532182693481445e-10 ;  /* 0x2f000000bcbc7423 */ /* 0x000fe400000100d3 */
[----:B------:R-:W-:-:S03]  /*34730*/  FMUL.FTZ R197, R197, UR11 ;  /* 0x0000000bc5c57c20 */ /* 0x000fc60008410000 */
[----:B------:R-:W-:Y:S01]  /*34740*/  FSETP.GTU.FTZ.AND P2, PT, R188, UR8, PT ;  /* 0x00000008bc007c0b */ /* 0x000fe2000bf5c000 */
[----:B------:R-:W-:-:S05]  /*34750*/  FMUL.FTZ R197, R197, UR10 ;  /* 0x0000000ac5c57c20 */ /* 0x000fca0008410000 */
[----:B------:R-:W-:-:S05]  /*34760*/  FSEL R188, R197, RZ, !P2 ;  /* 0x000000ffc5bc7208 */ /* 0x000fca0005000000 */
[----:B------:R-:W-:Y:S01]  /*34770*/  FADD.FTZ R181, R181, R188 ;  /* 0x000000bcb5b57221 */ /* 0x000fe20000010000 */
[----:B------:R-:W-:-:S07]  /*34780*/  SEL R188, RZ, 0x1, P2 ;  /* 0x00000001ffbc7807 */ /* 0x000fce0001000000 */
.L_x_30924:
[----:B------:R-:W-:Y:S05]  /*34790*/  BSYNC.RECONVERGENT B1 ;  /* 0x0000000000017941 */ /* 0x000fea0003800200 */
.L_x_30923:
        /* <DEDUP_REMOVED lines=20> */
.L_x_30934:
        /* <DEDUP_REMOVED lines=13> */
.L_x_30936:
[----:B------:R-:W-:Y:S05]  /*349b0*/  BSYNC.RECONVERGENT B3 ;  /* 0x0000000000037941 */ /* 0x000fea0003800200 */
.L_x_30935:
        /* <DEDUP_REMOVED lines=43> */
.L_x_30933:
[----:B------:R-:W-:Y:S05]  /*34c70*/  BSYNC.RECONVERGENT B2 ;  /* 0x0000000000027941 */ /* 0x000fea0003800200 */
.L_x_30932:
        /* <DEDUP_REMOVED lines=10> */
.L_x_30931:
[----:B------:R-:W-:Y:S05]  /*34d20*/  BSYNC.RECONVERGENT B1 ;  /* 0x0000000000017941 */ /* 0x000fea0003800200 */
.L_x_30930:
        /* <DEDUP_REMOVED lines=20> */
.L_x_30941:
        /* <DEDUP_REMOVED lines=13> */
.L_x_30943:
[----:B------:R-:W-:Y:S05]  /*34f40*/  BSYNC.RECONVERGENT B3 ;  /* 0x0000000000037941 */ /* 0x000fea0003800200 */
.L_x_30942:
        /* <DEDUP_REMOVED lines=43> */
.L_x_30940:
[----:B------:R-:W-:Y:S05]  /*35200*/  BSYNC.RECONVERGENT B2 ;  /* 0x0000000000027941 */ /* 0x000fea0003800200 */
.L_x_30939:
        /* <DEDUP_REMOVED lines=11> */
.L_x_30938:
[----:B------:R-:W-:Y:S05]  /*352c0*/  BSYNC.RECONVERGENT B1 ;  /* 0x0000000000017941 */ /* 0x000fea0003800200 */
.L_x_30937:
        /* <DEDUP_REMOVED lines=20> */
.L_x_30948:
        /* <DEDUP_REMOVED lines=13> */
.L_x_30950:
[----:B------:R-:W-:Y:S05]  /*354e0*/  BSYNC.RECONVERGENT B3 ;  /* 0x0000000000037941 */ /* 0x000fea0003800200 */
.L_x_30949:
        /* <DEDUP_REMOVED lines=43> */
.L_x_30947:
[----:B------:R-:W-:Y:S05]  /*357a0*/  BSYNC.RECONVERGENT B2 ;  /* 0x0000000000027941 */ /* 0x000fea0003800200 */
.L_x_30946:
        /* <DEDUP_REMOVED lines=10> */
.L_x_30945:
[----:B------:R-:W-:Y:S05]  /*35850*/  BSYNC.RECONVERGENT B1 ;  /* 0x0000000000017941 */ /* 0x000fea0003800200 */
.L_x_30944:
        /* <DEDUP_REMOVED lines=20> */
.L_x_30955:
        /* <DEDUP_REMOVED lines=13> */
.L_x_30957:
[----:B------:R-:W-:Y:S05]  /*35a70*/  BSYNC.RECONVERGENT B3 ;  /* 0x0000000000037941 */ /* 0x000fea0003800200 */
.L_x_30956:
        /* <DEDUP_REMOVED lines=43> */
.L_x_30954:
[----:B------:R-:W-:Y:S05]  /*35d30*/  BSYNC.RECONVERGENT B2 ;  /* 0x0000000000027941 */ /* 0x000fea0003800200 */
.L_x_30953:
        /* <DEDUP_REMOVED lines=11> */
.L_x_30952:
[----:B------:R-:W-:Y:S05]  /*35df0*/  BSYNC.RECONVERGENT B1 ;  /* 0x0000000000017941 */ /* 0x000fea0003800200 */
.L_x_30951:
        /* <DEDUP_REMOVED lines=20> */
.L_x_30962:
        /* <DEDUP_REMOVED lines=13> */
.L_x_30964:
[----:B------:R-:W-:Y:S05]  /*36010*/  BSYNC.RECONVERGENT B3 ;  /* 0x0000000000037941 */ /* 0x000fea0003800200 */
.L_x_30963:
[----:B------:R-:W-:Y:S01]  /*36020*/  LOP3.LUT R210, R2, R213, R191, 0x96, !PT ;  /* 0x000000d502d27212 */ /* 0x000fe200078e96bf */
[----:B------:R-:W-:Y:S01]  /*36030*/  IMAD.WIDE.U32 R4, R8, -0x326172a9, RZ ;  /* 0xcd9e8d5708047825 */ /* 0x000fe200078e00ff */
[----:B------:R-:W-:-:S03]  /*36040*/  MOV R195, R214 ;  /* 0x000000d600c37202 */ /* 0x000fc60000000f00 */
        /* <DEDUP_REMOVED lines=38> */
[----:B------:R-:W-:Y:S01]  /*362b0*/  IMAD.MOV.U32 R213, RZ, RZ, R210 ;  /* 0x000000ffffd57224 */ /* 0x000fe200078e00d2 */
[----:B------:R-:W-:-:S07]  /*362c0*/  MOV R0, R212 ;  /* 0x000000d400007202 */ /* 0x000fce0000000f00 */
.L_x_30961:
[----:B------:R-:W-:Y:S05]  /*362d0*/  BSYNC.RECONVERGENT B2 ;  /* 0x0000000000027941 */ /* 0x000fea0003800200 */
.L_x_30960:
        /* <DEDUP_REMOVED lines=10> */
.L_x_30959:
[----:B------:R-:W-:Y:S05]  /*36380*/  BSYNC.RECONVERGENT B1 ;  /* 0x0000000000017941 */ /* 0x000fea0003800200 */
.L_x_30958:
        /* <DEDUP_REMOVED lines=19> */
.L_x_30968:
        /* <DEDUP_REMOVED lines=13> */
.L_x_30970:
[----:B------:R-:W-:Y:S05]  /*36590*/  BSYNC.RECONVERGENT B2 ;  /* 0x0000000000027941 */ /* 0x000fea0003800200 */
.L_x_30969:
        /* <DEDUP_REMOVED lines=28> */
[----:B------:R-:W-:Y:S02]  /*36760*/  LOP3.LUT R19, R13, R196, R19, 0x96, !PT ;  /* 0x000000c40d137212 */ /* 0x000fe400078e9613 */
[----:B------:R-:W-:Y:S02]  /*36770*/  MOV R196, R213 ;  /* 0x000000d500c47202 */ /* 0x000fe40000000f00 */
        /* <DEDUP_REMOVED lines=13> */
.L_x_30967:
[----:B------:R-:W-:Y:S05]  /*36850*/  BSYNC.RECONVERGENT B1 ;  /* 0x0000000000017941 */ /* 0x000fea0003800200 */
.L_x_30966:
        /* <DEDUP_REMOVED lines=12> */
.L_x_30915:
        /* <DEDUP_REMOVED lines=21> */
.L_x_30975:
        /* <DEDUP_REMOVED lines=13> */
.L_x_30977:
[----:B------:R-:W-:Y:S05]  /*36b40*/  BSYNC.RECONVERGENT B3 ;  /* 0x0000000000037941 */ /* 0x000fea0003800200 */
.L_x_30976:
[----:B01----:R-:W-:Y:S01]  /*36b50*/  LOP3.LUT R178, R2, R177, R191, 0x96, !PT ;  /* 0x000000b102b27212 */ /* 0x003fe200078e96bf */
        /* <DEDUP_REMOVED lines=41> */
.L_x_30974:
[----:B------:R-:W-:Y:S05]  /*36df0*/  BSYNC.RECONVERGENT B2 ;  /* 0x0000000000027941 */ /* 0x000fea0003800200 */
.L_x_30973:
[----:B------:R-:W-:Y:S01]  /*36e00*/  I2FP.F32.U32 R176, R176 ;  /* 0x000000b000b07245 */ /* 0x000fe20000201000 */
[----:B01----:R-:W-:-:S05]  /*36e10*/  HFMA2 R179, -RZ, RZ, 0.1171875, 0 ;  /* 0x2f800000ffb37431 */ /* 0x003fca00000001ff */
[----:B------:R-:W-:-:S05]  /*36e20*/  FFMA.FTZ R176, R176, R179, 1.1641532182693481445e-10 ;  /* 0x2f000000b0b07423 */ /* 0x000fca00000100b3 */
[----:B------:R-:W-:Y:S01]  /*36e30*/  FSETP.GTU.FTZ.AND P0, PT, R176, UR8, PT ;  /* 0x00000008b0007c0b */ /* 0x000fe2000bf1c000 */
[----:B-----5:R-:W-:-:S03]  /*36e40*/  IMAD.U32 R176, R96, 0x10000, RZ ;  /* 0x0001000060b07824 */ /* 0x020fc600078e00ff */
[----:B------:R-:W-:Y:S01]  /*36e50*/  SEL R187, RZ, 0x1, P0 ;  /* 0x00000001ffbb7807 */ /* 0x000fe20000000000 */
[----:B------:R-:W-:-:S04]  /*36e60*/  FMUL.FTZ R176, R176, UR11 ;  /* 0x0000000bb0b07c20 */ /* 0x000fc80008410000 */
[----:B------:R-:W-:-:S05]  /*36e70*/  FMUL.FTZ R176, R176, UR10 ;  /* 0x0000000ab0b07c20 */ /* 0x000fca0008410000 */
[----:B------:R-:W-:-:S07]  /*36e80*/  FSEL R180, R176, RZ, !P0 ;  /* 0x000000ffb0b47208 */ /* 0x000fce0004000000 */
.L_x_30972:
[----:B------:R-:W-:Y:S05]  /*36e90*/  BSYNC.RECONVERGENT B1 ;  /* 0x0000000000017941 */ /* 0x000fea0003800200 */
.L_x_30971:
[----:B------:R-:W-:Y:S01]  /*36ea0*/  BSSY.RECONVERGENT B1, `(.L_x_30978) ;  /* 0x0000055000017945 */ /* 0x000fe20003800200 */
[----:B------:R-:W-:Y:S01]  /*36eb0*/  MOV R176, R177 ;  /* 0x000000b100b07202 */ /* 0x000fe20000000f00 */
[----:B------:R-:W-:Y:S02]  /*36ec0*/  IMAD.MOV.U32 R181, RZ, RZ, RZ ;  /* 0x000000ffffb57224 */ /* 0x000fe400078e00ff */
[----:B------:R-:W-:Y:S05]  /*36ed0*/  @!P1 BRA `(.L_x_30979) ;  /* 0x0000000400449947 */ /* 0x000fea0003800000 */
[----:B------:R-:W-:Y:S01]  /*36ee0*/  ISETP.NE.AND P0, PT, R177, 0x1, PT ;  /* 0x00000001b100780c */ /* 0x000fe20003f05270 */
[----:B------:R-:W-:Y:S01]  /*36ef0*/  BSSY.RECONVERGENT B2, `(.L_x_30980) ;  /* 0x0000045000027945 */ /* 0x000fe20003800200 */
[----:B------:R-:W-:Y:S02]  /*36f00*/  HFMA2 R176, -RZ, RZ, 0, 1.1920928955078125e-07 ;  /* 0x00000002ffb07431 */ /* 0x000fe400000001ff */
[----:B01----:R-:W-:-:S09]  /*36f10*/  IMAD.MOV.U32 R178, RZ, RZ, R0 ;  /* 0x000000ffffb27224 */ /* 0x003fd200078e0000 */
        /* <DEDUP_REMOVED lines=9> */
.L_x_30982:
        /* <DEDUP_REMOVED lines=13> */
.L_x_30984:
[----:B------:R-:W-:Y:S05]  /*37080*/  BSYNC.RECONVERGENT B3 ;  /* 0x0000000000037941 */ /* 0x000fea0003800200 */
.L_x_30983:
        /* <DEDUP_REMOVED lines=41> */
[----:B------:R-:W-:Y:S02]  /*37320*/  IMAD.MOV.U32 R212, RZ, RZ, R176 ;  /* 0x000000ffffd47224 */ /* 0x000fe400078e00b0 */
[----:B------:R-:W-:-:S07]  /*37330*/  HFMA2 R176, -RZ, RZ, 0, 0 ;  /* 0x00000000ffb07431 */ /* 0x000fce00000001ff */
.L_x_30981:
[----:B------:R-:W-:Y:S05]  /*37340*/  BSYNC.RECONVERGENT B2 ;  /* 0x0000000000027941 */ /* 0x000fea0003800200 */
.L_x_30980:
        /* <DEDUP_REMOVED lines=10> */
.L_x_30979:
[----:B------:R-:W-:Y:S05]  /*373f0*/  BSYNC.RECONVERGENT B1 ;  /* 0x0000000000017941 */ /* 0x000fea0003800200 */
.L_x_30978:
[----:B------:R-:W-:Y:S01]  /*37400*/  BSSY.RECONVERGENT B1, `(.L_x_30985) ;  /* 0x0000054000017945 */ /* 0x000fe20003800200 */
[----:B01----:R-:W-:Y:S01]  /*37410*/  IMAD.MOV.U32 R178, RZ, RZ, R176 ;  /* 0x000000ffffb27224 */ /* 0x003fe200078e00b0 */
        /* <DEDUP_REMOVED lines=15> */
.L_x_30989:
        /* <DEDUP_REMOVED lines=13> */
.L_x_30991:
[----:B------:R-:W-:Y:S05]  /*375e0*/  BSYNC.RECONVERGENT B3 ;  /* 0x0000000000037941 */ /* 0x000fea0003800200 */
.L_x_30990:
        /* <DEDUP_REMOVED lines=43> */
.L_x_30988:
[----:B------:R-:W-:Y:S05]  /*378a0*/  BSYNC.RECONVERGENT B2 ;  /* 0x0000000000027941 */ /* 0x000fea0003800200 */
.L_x_30987:
        /* <DEDUP_REMOVED lines=9> */
.L_x_30986:
[----:B------:R-:W-:Y:S05]  /*37940*/  BSYNC.RECONVERGENT B1 ;  /* 0x0000000000017941 */ /* 0x000fea0003800200 */
.L_x_30985:
        /* <DEDUP_REMOVED lines=17> */
.L_x_30996:
        /* <DEDUP_REMOVED lines=13> */
.L_x_30998:
[----:B------:R-:W-:Y:S05]  /*37b30*/  BSYNC.RECONVERGENT B3 ;  /* 0x0000000000037941 */ /* 0x000fea0003800200 */
.L_x_30997:
        /* <DEDUP_REMOVED lines=43> */
.L_x_30995:
[----:B------:R-:W-:Y:S05]  /*37df0*/  BSYNC.RECONVERGENT B2 ;  /* 0x0000000000027941 */ /* 0x000fea0003800200 */
.L_x_30994:
[----:B-----5:R-:W-:Y:S02]  /*37e00*/  PRMT R178, R97, 0x7632, R178 ;  /* 0x0000763261b27816 */ /* 0x020fe400000000b2 */
        /* <DEDUP_REMOVED lines=9> */
.L_x_30993:
[----:B------:R-:W-:Y:S05]  /*37ea0*/  BSYNC.RECONVERGENT B1 ;  /* 0x0000000000017941 */ /* 0x000fea0003800200 */
.L_x_30992:
        /* <DEDUP_REMOVED lines=17> */
.L_x_31003:
        /* <DEDUP_REMOVED lines=13> */
.L_x_31005:
[----:B------:R-:W-:Y:S05]  /*38090*/  BSYNC.RECONVERGENT B3 ;  /* 0x0000000000037941 */ /* 0x000fea0003800200 */
.L_x_31004:
        /* <DEDUP_REMOVED lines=43> */
.L_x_31002:
[----:B------:R-:W-:Y:S05]  /*38350*/  BSYNC.RECONVERGENT B2 ;  /* 0x0000000000027941 */ /* 0x000fea0003800200 */
.L_x_31001:
        /* <DEDUP_REMOVED lines=9> */
.L_x_31000:
[----:B------:R-:W-:Y:S05]  /*383f0*/  BSYNC.RECONVERGENT B1 ;  /* 0x0000000000017941 */ /* 0x000fea0003800200 */
.L_x_30999:
        /* <DEDUP_REMOVED lines=17> */
.L_x_31010:
        /* <DEDUP_REMOVED lines=13> */
.L_x_31012:
[----:B------:R-:W-:Y:S05]  /*385e0*/  BSYNC.RECONVERGENT B3 ;  /* 0x0000000000037941 */ /* 0x000fea0003800200 */
.L_x_31011:
        /* <DEDUP_REMOVED lines=43> */
.L_x_31009:
[----:B------:R-:W-:Y:S05]  /*388a0*/  BSYNC.RECONVERGENT B2 ;  /* 0x0000000000027941 */ /* 0x000fea0003800200 */
.L_x_31008:
        /* <DEDUP_REMOVED lines=10> */
.L_x_31007:
[----:B------:R-:W-:Y:S05]  /*38950*/  BSYNC.RECONVERGENT B1 ;  /* 0x0000000000017941 */ /* 0x000fea0003800200 */
.L_x_31006:
        /* <DEDUP_REMOVED lines=17> */
.L_x_31017:
        /* <DEDUP_REMOVED lines=13> */
.L_x_31019:
[----:B------:R-:W-:Y:S05]  /*38b40*/  BSYNC.RECONVERGENT B3 ;  /* 0x0000000000037941 */ /* 0x000fea0003800200 */
.L_x_31018:
[----:B------:R-:W-:Y:S01]  /*38b50*/  LOP3.LUT R178, R2, R211, R191, 0x96, !PT ;  /* 0x000000d302b27212 */ /* 0x000fe200078e96bf */
[----:B------:R-:W-:-:S04]  /*38b60*/  IMAD.WIDE.U32 R4, R8, -0x326172a9, RZ ;  /* 0xcd9e8d5708047825 */ /* 0x000fc800078e00ff */
[----:B------:R-:W-:Y:S01]  /*38b70*/  IMAD.WIDE.U32 R178, R178, -0x326172a9, RZ ;  /* 0xcd9e8d57b2b27825 */ /* 0x000fe200078e00ff */
[----:B------:R-:W-:-:S03]  /*38b80*/  LOP3.LUT R5, R3, R5, R190, 0x96, !PT ;  /* 0x0000000503057212 */ /* 0x000fc600078e96be */
[----:B------:R-:W-:Y:S01]  /*38b90*/  IMAD.MOV.U32 R195, RZ, RZ, R212 ;  /* 0x000000ffffc37224 */ /* 0x000fe200078e00d4 */
        /* <DEDUP_REMOVED lines=36> */
[----:B------:R-:W-:Y:S02]  /*38de0*/  LOP3.LUT R5, R12, R210, R179, 0x96, !PT ;  /* 0x000000d20c057212 */ /* 0x000fe400078e96b3 */
[----:B------:R-:W-:-:S07]  /*38df0*/  MOV R212, R178 ;  /* 0x000000b200d47202 */ /* 0x000fce0000000f00 */
.L_x_31016:
[----:B------:R-:W-:Y:S05]  /*38e00*/  BSYNC.RECONVERGENT B2 ;  /* 0x0000000000027941 */ /* 0x000fea0003800200 */
.L_x_31015:
        /* <DEDUP_REMOVED lines=9> */
.L_x_31014:
[----:B------:R-:W-:Y:S05]  /*38ea0*/  BSYNC.RECONVERGENT B1 ;  /* 0x0000000000017941 */ /* 0x000fea0003800200 */
.L_x_31013:
        /* <DEDUP_REMOVED lines=16> */
.L_x_31022:
        /* <DEDUP_REMOVED lines=13> */
.L_x_31024:
[----:B------:R-:W-:Y:S05]  /*39080*/  BSYNC.RECONVERGENT B2 ;  /* 0x0000000000027941 */ /* 0x000fea0003800200 */
.L_x_31023:
        /* <DEDUP_REMOVED lines=43> */
.L_x_31021:
[----:B------:R-:W-:Y:S05]  /*39340*/  BSYNC.RECONVERGENT B1 ;  /* 0x0000000000017941 */ /* 0x000fea0003800200 */
.L_x_31020:
        /* <DEDUP_REMOVED lines=10> */
.L_x_30965:
[----:B------:R-:W-:Y:S05]  /*393f0*/  BSYNC.RECONVERGENT B0 ;  /* 0x0000000000007941 */ /* 0x000fea0003800200 */
.L_x_30914:
[----:B------:R-:W-:Y:S01]  /*39400*/  FADD.FTZ R10, RZ, R92 ;  /* 0x0000005cff0a7221 */ /* 0x000fe20000010000 */
[----:B------:R-:W0:Y:S01]  /*39410*/  S2R R184, SR_TID.X ;  /* 0x0000000000b87919 */ /* 0x000e220000002100 */
[----:B------:R-:W-:Y:S02]  /*39420*/  BSSY.RECONVERGENT B0, `(.L_x_31025) ;  /* 0x0000068000007945 */ /* 0x000fe40003800200 */
        /* <DEDUP_REMOVED lines=72> */
[----:B-----5:R-:W-:-:S04]  /*398b0*/  FADD.FTZ R10, R9, R180 ;  /* 0x000000b4090a7221 */ /* 0x020fc80000010000 */
[----:B------:R-:W-:Y:S01]  /*398c0*/  FADD.FTZ R9, R10, R181 ;  /* 0x000000b50a097221 */ /* 0x000fe20000010000 */
[----:B------:R-:W-:-:S04]  /*398d0*/  IMAD.WIDE.U32 R10, R209, 0x20, R250 ;  /* 0x00000020d10a7825 */ /* 0x000fc800078e00fa */
[----:B------:R-:W-:Y:S01]  /*398e0*/  FADD.FTZ R12, R9, R182 ;  /* 0x000000b6090c7221 */ /* 0x000fe20000010000 */
[----:B------:R0:W-:Y:S03]  /*398f0*/  STG.E.128 desc[UR6][R10.64], R180 ;  /* 0x000000b40a007986 */ /* 0x0001e6000c101d06 */
        /* <DEDUP_REMOVED lines=14> */
[----:B------:R-:W-:Y:S02]  /*399e0*/  LOP3.LUT R12, R9, 0xff00, R12, 0xf8, !PT ;  /* 0x0000ff00090c7812 */ /* 0x000fe400078ef80c */
[----:B------:R-:W-:Y:S01]  /*399f0*/  LOP3.LUT R14, R188, 0xff, RZ, 0xc0, !PT ;  /* 0x000000ffbc0e7812 */ /* 0x000fe200078ec0ff */
[----:B------:R-:W-:Y:S01]  /*39a00*/  IMAD.WIDE.U32 R10, R10, 0x1000000, RZ ;  /* 0x010000000a0a7825 */ /* 0x000fe200078e00ff */
[----:B------:R-:W-:-:S03]  /*39a10*/  LOP3.LUT R9, R12, 0xff, R193, 0xf8, !PT ;  /* 0x000000ff0c097812 */ /* 0x000fc600078ef8c1 */
        /* <DEDUP_REMOVED lines=8> */
.L_x_31026:
[----:B------:R-:W-:Y:S05]  /*39aa0*/  BSYNC.RECONVERGENT B0 ;  /* 0x0000000000007941 */ /* 0x000fea0003800200 */
.L_x_31025:
        /* <DEDUP_REMOVED lines=9> */
[----:B------:R-:W1:Y:S02]  /*39b40*/  SHFL.BFLY PT, R10, R13, 0x8, 0x1f ;  /* 0x0d001f000d0a7f89 */ /* 0x000e6400000e0000 */
[----:B-1----:R-:W-:Y:S02]  /*39b50*/  FADD.FTZ R14, R13, R10 ;  /* 0x0000000a0d0e7221 */ /* 0x002fe40000010000 */
        /* <DEDUP_REMOVED lines=173> */
.L_x_31042:
[----:B-1----:R-:W-:Y:S01]  /*3a630*/  FADD.FTZ R9, R13, R16 ;  /* 0x000000100d097221 */ /* 0x002fe20000010000 */
[----:B------:R-:W-:Y:S01]  /*3a640*/  FMUL.FTZ R14, R15, R15 ;  /* 0x0000000f0f0e7220 */ /* 0x000fe20000410000 */
[----:B------:R-:W-:Y:S01]  /*3a650*/  ISETP.NE.AND P1, PT, RZ, UR9, PT ;  /* 0x00000009ff007c0c */ /* 0x000fe2000bf25270 */
[----:B0-----:R-:W0:Y:S01]  /*3a660*/  @!P0 LDC.64 R12, c[0x0][0x3c0] ;  /* 0x0000f000ff0c8b82 */ /* 0x001e220000000a00 */
[----:B------:R-:W-:Y:S01]  /*3a670*/  FFMA.FTZ R9, R9, R10, UR12 ;  /* 0x0000000c09097e23 */ /* 0x000fe2000801000a */
[----:B------:R-:W-:Y:S01]  /*3a680*/  BSSY.RECONVERGENT B0, `(.L_x_31028) ;  /* 0x0000212000007945 */ /* 0x000fe20003800200 */
[----:B------:R-:W-:-:S05]  /*3a690*/  FSEL R14, R14, RZ, P1 ;  /* 0x000000ff0e0e7208 */ /* 0x000fca0000800000 */
[----:B------:R-:W1:Y:S01]  /*3a6a0*/  @!P0 LDC.64 R10, c[0x0][0x3c8] ;  /* 0x0000f200ff0a8b82 */ /* 0x000e620000000a00 */
[----:B------:R-:W-:-:S06]  /*3a6b0*/  FADD.FTZ R9, R9, R14 ;  /* 0x0000000e09097221 */ /* 0x000fcc0000010000 */
        /* <DEDUP_REMOVED lines=8> */
[----:B------:R-:W-:Y:S01]  /*3a740*/  IMAD.U32 R13, R200, 0x10000, RZ ;  /* 0x00010000c80d7824 */ /* 0x000fe200078e00ff */
[----:B------:R-:W-:Y:S01]  /*3a750*/  SHF.L.U32 R15, R136, 0x10, RZ ;  /* 0x00000010880f7819 */ /* 0x000fe200000006ff */
[----:B------:R-:W-:Y:S01]  /*3a760*/  IMAD.U32 R21, R202, 0x10000, RZ ;  /* 0x00010000ca157824 */ /* 0x000fe200078e00ff */
[----:B------:R-:W-:Y:S01]  /*3a770*/  SHF.L.U32 R23, R138, 0x10, RZ ;  /* 0x000000108a177819 */ /* 0x000fe200000006ff */
        /* <DEDUP_REMOVED lines=87> */
[----:B------:R-:W-:Y:S02]  /*3acf0*/  IMAD.U32 R16, R206, 0x10000, RZ ;  /* 0x00010000ce107824 */ /* 0x000fe400078e00ff */
[----:B------:R-:W-:Y:S01]  /*3ad00*/  FMUL.FTZ R95, R9, R95 ;  /* 0x0000005f095f7220 */ /* 0x000fe20000410000 */
[----:B------:R-:W-:Y:S01]  /*3ad10*/  SHF.L.U32 R19, R137, 0x10, RZ ;  /* 0x0000001089137819 */ /* 0x000fe200000006ff */
[----:B------:R-:W-:Y:S02]  /*3ad20*/  IMAD.U32 R17, R201, 0x10000, RZ ;  /* 0x00010000c9117824 */ /* 0x000fe400078e00ff */
[----:B------:R-:W-:Y:S01]  /*3ad30*/  FMUL.FTZ R14, R9, R94 ;  /* 0x0000005e090e7220 */ /* 0x000fe20000410000 */
[----:B------:R-:W-:Y:S01]  /*3ad40*/  FFMA.FTZ R12, R12, R13, R15 ;  /* 0x0000000d0c0c7223 */ /* 0x000fe2000001000f */
[----:B------:R-:W-:Y:S01]  /*3ad50*/  FFMA.FTZ R15, R88, R21, R23 ;  /* 0x00000015580f7223 */ /* 0x000fe20000010017 */
[----:B------:R-:W-:Y:S01]  /*3ad60*/  FFMA.FTZ R13, R95, R16, R18 ;  /* 0x000000105f0d7223 */ /* 0x000fe20000010012 */
[----:B------:R-:W-:Y:S01]  /*3ad70*/  SHF.L.U32 R23, R139, 0x10, RZ ;  /* 0x000000108b177819 */ /* 0x000fe200000006ff */
[----:B------:R-:W-:Y:S01]  /*3ad80*/  IMAD.U32 R21, R203, 0x10000, RZ ;  /* 0x00010000cb157824 */ /* 0x000fe200078e00ff */
[----:B------:R-:W-:Y:S01]  /*3ad90*/  SHF.L.U32 R18, R218, 0x10, RZ ;  /* 0x00000010da127819 */ /* 0x000fe200000006ff */
[----:B------:R-:W-:Y:S01]  /*3ada0*/  FMUL.FTZ R20, R9, R90 ;  /* 0x0000005a09147220 */ /* 0x000fe20000410000 */
[----:B------:R-:W-:Y:S01]  /*3adb0*/  FFMA.FTZ R14, R14, R17, R19 ;  /* 0x000000110e0e7223 */ /* 0x000fe20000010013 */
[----:B------:R-:W-:Y:S01]  /*3adc0*/  IMAD.U32 R16, R217, 0x10000, RZ ;  /* 0x00010000d9107824 */ /* 0x000fe200078e00ff */
[----:B------:R-:W-:Y:S01]  /*3add0*/  SHF.L.U32 R95, R132, 0x10, RZ ;  /* 0x00000010845f7819 */ /* 0x000fe200000006ff */
[----:B------:R-:W-:Y:S01]  /*3ade0*/  FMUL.FTZ R91, R9, R91 ;  /* 0x0000005b095b7220 */ /* 0x000fe20000410000 */
[----:B------:R-:W-:Y:S01]  /*3adf0*/  SHF.L.U32 R19, R216, 0x10, RZ ;  /* 0x00000010d8137819 */ /* 0x000fe200000006ff */
[----:B------:R-:W-:-:S02]  /*3ae00*/  IMAD.U32 R93, R172, 0x10000, RZ ;  /* 0x00010000ac5d7824 */ /* 0x000fc400078e00ff */
[----:B------:R-:W-:Y:S01]  /*3ae10*/  FMUL.FTZ R84, R9, R84 ;  /* 0x0000005409547220 */ /* 0x000fe20000410000 */
[----:B------:R-:W-:Y:S02]  /*3ae20*/  IMAD.U32 R17, R215, 0x10000, RZ ;  /* 0x00010000d7117824 */ /* 0x000fe400078e00ff */
[----:B------:R-:W-:Y:S01]  /*3ae30*/  FMUL.FTZ R22, R9, R89 ;  /* 0x0000005909167220 */ /* 0x000fe20000410000 */
[----:B------:R-:W-:Y:S01]  /*3ae40*/  FFMA.FTZ R20, R20, R21, R23 ;  /* 0x0000001514147223 */ /* 0x000fe20000010017 */
[----:B------:R-:W-:Y:S01]  /*3ae50*/  FFMA.FTZ R23, R91, R16, R18 ;  /* 0x000000105b177223 */ /* 0x000fe20000010012 */
[----:B------:R-:W-:Y:S01]  /*3ae60*/  FFMA.FTZ R16, R84, R93, R95 ;  /* 0x0000005d54107223 */ /* 0x000fe2000001005f */
[----:B------:R-:W-:Y:S01]  /*3ae70*/  FFMA.FTZ R22, R22, R17, R19 ;  /* 0x0000001116167223 */ /* 0x000fe20000010013 */
[----:B------:R-:W-:Y:S01]  /*3ae80*/  SHF.L.U32 R84, R220, 0x10, RZ ;  /* 0x00000010dc547819 */ /* 0x000fe200000006ff */
[----:B------:R-:W-:Y:S02]  /*3ae90*/  IMAD.U32 R18, R219, 0x10000, RZ ;  /* 0x00010000db127824 */ /* 0x000fe400078e00ff */
[----:B------:R-:W-:Y:S01]  /*3aea0*/  FMUL.FTZ R17, R9, R85 ;  /* 0x0000005509117220 */ /* 0x000fe20000410000 */
[----:B------:R-:W-:Y:S01]  /*3aeb0*/  SHF.L.U32 R90, R133, 0x10, RZ ;  /* 0x00000010855a7819 */ /* 0x000fe200000006ff */
        /* <DEDUP_REMOVED lines=9> */
[----:B------:R-:W-:Y:S01]  /*3af50*/  SHF.L.U32 R86, R224, 0x10, RZ ;  /* 0x00000010e0567819 */ /* 0x000fe200000006ff */
[----:B------:R-:W-:Y:S02]  /*3af60*/  IMAD.U32 R84, R223, 0x10000, RZ ;  /* 0x00010000df547824 */ /* 0x000fe400078e00ff */
[----:B------:R-:W-:Y:S01]  /*3af70*/  FMUL.FTZ R81, R9, R81 ;  /* 0x0000005109517220 */ /* 0x000fe20000410000 */
[----:B------:R-:W-:Y:S01]  /*3af80*/  FFMA.FTZ R19, R19, R88, R90 ;  /* 0x0000005813137223 */ /* 0x000fe2000001005a */
[----:B------:R-:W-:Y:S01]  /*3af90*/  FFMA.FTZ R80, R80, R21, R89 ;  /* 0x0000001550507223 */ /* 0x000fe20000010059 */
[----:B------:R-:W-:Y:S01]  /*3afa0*/  SHF.L.U32 R90, R226, 0x10, RZ ;  /* 0x00000010e25a7819 */ /* 0x000fe200000006ff */
[----:B------:R-:W-:Y:S01]  /*3afb0*/  FFMA.FTZ R18, R87, R92, R94 ;  /* 0x0000005c57127223 */ /* 0x000fe2000001005e */
[----:B------:R-:W-:Y:S01]  /*3afc0*/  SHF.L.U32 R85, R135, 0x10, RZ ;  /* 0x0000001087557819 */ /* 0x000fe200000006ff */
[----:B------:R-:W-:Y:S01]  /*3afd0*/  IMAD.U32 R88, R225, 0x10000, RZ ;  /* 0x00010000e1587824 */ /* 0x000fe200078e00ff */
[----:B------:R-:W-:Y:S01]  /*3afe0*/  SHF.L.U32 R89, R128, 0x10, RZ ;  /* 0x0000001080597819 */ /* 0x000fe200000006ff */
[----:B------:R-:W-:Y:S01]  /*3aff0*/  FMUL.FTZ R83, R9, R83 ;  /* 0x0000005309537220 */ /* 0x000fe20000410000 */
[----:B------:R-:W-:-:S02]  /*3b000*/  IMAD.U32 R21, R175, 0x10000, RZ ;  /* 0x00010000af157824 */ /* 0x000fc400078e00ff */
[C---:B------:R-:W-:Y:S01]  /*3b010*/  FMUL.FTZ R82, R9.reuse, R82 ;  /* 0x0000005209527220 */ /* 0x040fe20000410000 */
        /* <DEDUP_REMOVED lines=12> */
[C---:B------:R-:W-:Y:S01]  /*3b0e0*/  FMUL.FTZ R79, R9.reuse, R79 ;  /* 0x0000004f094f7220 */ /* 0x040fe20000410000 */
[----:B------:R-:W-:Y:S01]  /*3b0f0*/  SHF.L.U32 R94, R130, 0x10, RZ ;  /* 0x00000010825e7819 */ /* 0x000fe200000006ff */
[----:B------:R-:W-:Y:S01]  /*3b100*/  FMUL.FTZ R87, R9, R72 ;  /* 0x0000004809577220 */ /* 0x000fe20000410000 */
[----:B------:R-:W-:-:S02]  /*3b110*/  IMAD.U32 R21, R169, 0x10000, RZ ;  /* 0x00010000a9157824 */ /* 0x000fc400078e00ff */
[----:B------:R-:W-:Y:S01]  /*3b120*/  FMUL.FTZ R78, R9, R78 ;  /* 0x0000004e094e7220 */ /* 0x000fe20000410000 */
[----:B------:R-:W-:Y:S02]  /*3b130*/  IMAD.U32 R92, R170, 0x10000, RZ ;  /* 0x00010000aa5c7824 */ /* 0x000fe400078e00ff */
        /* <DEDUP_REMOVED lines=11> */
[----:B------:R-:W-:Y:S01]  /*3b1f0*/  SHF.L.U32 R87, R124, 0x10, RZ ;  /* 0x000000107c577819 */ /* 0x000fe200000006ff */
        /* <DEDUP_REMOVED lines=28> */
[----:B------:R-:W-:Y:S01]  /*3b3c0*/  FMUL.FTZ R21, R9, R66 ;  /* 0x0000004209157220 */ /* 0x000fe20000410000 */
[----:B------:R-:W-:Y:S01]  /*3b3d0*/  SHF.L.U32 R90, R127, 0x10, RZ ;  /* 0x000000107f5a7819 */ /* 0x000fe200000006ff */
[----:B------:R-:W-:-:S02]  /*3b3e0*/  IMAD.U32 R85, R160, 0x10000, RZ ;  /* 0x00010000a0557824 */ /* 0x000fc400078e00ff */
[----:B------:R-:W-:Y:S01]  /*3b3f0*/  FMUL.FTZ R60, R9, R60 ;  /* 0x0000003c093c7220 */ /* 0x000fe20000410000 */
[----:B------:R-:W-:Y:S01]  /*3b400*/  FFMA.FTZ R66, R65, R84, R86 ;  /* 0x0000005441427223 */ /* 0x000fe20000010056 */
[----:B------:R-:W-:Y:S01]  /*3b410*/  IMAD.U32 R88, R167, 0x10000, RZ ;  /* 0x00010000a7587824 */ /* 0x000fe200078e00ff */
[----:B------:R-:W-:Y:S01]  /*3b420*/  SHF.L.U32 R86, R244, 0x10, RZ ;  /* 0x00000010f4567819 */ /* 0x000fe200000006ff */
[----:B------:R-:W-:Y:S02]  /*3b430*/  IMAD.U32 R84, R243, 0x10000, RZ ;  /* 0x00010000f3547824 */ /* 0x000fe400078e00ff */
[----:B------:R-:W-:Y:S01]  /*3b440*/  FMUL.FTZ R61, R9, R61 ;  /* 0x0000003d093d7220 */ /* 0x000fe20000410000 */
[----:B------:R-:W-:Y:S01]  /*3b450*/  SHF.L.U32 R94, R242, 0x10, RZ ;  /* 0x00000010f25e7819 */ /* 0x000fe200000006ff */
[----:B------:R-:W-:Y:S01]  /*3b460*/  FFMA.FTZ R60, R60, R85, R87 ;  /* 0x000000553c3c7223 */ /* 0x000fe20000010057 */
[----:B------:R-:W-:Y:S02]  /*3b470*/  IMAD.U32 R92, R241, 0x10000, RZ ;  /* 0x00010000f15c7824 */ /* 0x000fe400078e00ff */
[----:B------:R-:W-:Y:S01]  /*3b480*/  FMUL.FTZ R67, R9, R67 ;  /* 0x0000004309437220 */ /* 0x000fe20000410000 */
[----:B------:R-:W-:Y:S01]  /*3b490*/  FFMA.FTZ R65, R21, R88, R90 ;  /* 0x0000005815417223 */ /* 0x000fe2000001005a */
[----:B------:R-:W-:Y:S01]  /*3b4a0*/  SHF.L.U32 R85, R121, 0x10, RZ ;  /* 0x0000001079557819 */ /* 0x000fe200000006ff */
[----:B------:R-:W-:Y:S01]  /*3b4b0*/  FMUL.FTZ R87, R9, R56 ;  /* 0x0000003809577220 */ /* 0x000fe20000410000 */
[----:B------:R-:W-:-:S02]  /*3b4c0*/  IMAD.U32 R21, R161, 0x10000, RZ ;  /* 0x00010000a1157824 */ /* 0x000fc400078e00ff */
[----:B------:R-:W-:Y:S01]  /*3b4d0*/  FMUL.FTZ R62, R9, R62 ;  /* 0x0000003e093e7220 */ /* 0x000fe20000410000 */
        /* <DEDUP_REMOVED lines=9> */
[----:B------:R-:W-:Y:S01]  /*3b570*/  FFMA.FTZ R62, R62, R21, R85 ;  /* 0x000000153e3e7223 */ /* 0x000fe20000010055 */
[----:B------:R-:W-:-:S02]  /*3b580*/  IMAD.U32 R92, R162, 0x10000, RZ ;  /* 0x00010000a25c7824 */ /* 0x000fc400078e00ff */
[----:B------:R-:W-:Y:S01]  /*3b590*/  FMUL.FTZ R21, R9, R58 ;  /* 0x0000003a09157220 */ /* 0x000fe20000410000 */
[----:B------:R-:W-:Y:S01]  /*3b5a0*/  FFMA.FTZ R58, R57, R84, R86 ;  /* 0x00000054393a7223 */ /* 0x000fe20000010056 */
[----:B------:R-:W-:Y:S01]  /*3b5b0*/  PRMT R84, R156, 0x7632, R84 ;  /* 0x000076329c547816 */ /* 0x000fe20000000054 */
[----:B------:R-:W-:Y:S01]  /*3b5c0*/  FFMA.FTZ R61, R63, R88, R90 ;  /* 0x000000583f3d7223 */ /* 0x000fe2000001005a */
[C---:B------:R-:W-:Y:S01]  /*3b5d0*/  PRMT R86, R116.reuse, 0x7632, R86 ;  /* 0x0000763274567816 */ /* 0x040fe20000000056 */
[----:B------:R-:W-:Y:S01]  /*3b5e0*/  FFMA.FTZ R63, R87, R92, R94 ;  /* 0x0000005c573f7223 */ /* 0x000fe2000001005e */
[----:B------:R-:W-:Y:S01]  /*3b5f0*/  SHF.L.U32 R90, R123, 0x10, RZ ;  /* 0x000000107b5a7819 */ /* 0x000fe200000006ff */
[----:B------:R-:W-:Y:S01]  /*3b600*/  IMAD.U32 R88, R163, 0x10000, RZ ;  /* 0x00010000a3587824 */ /* 0x000fe200078e00ff */
[----:B------:R-:W-:Y:S01]  /*3b610*/  SHF.L.U32 R89, R116, 0x10, RZ ;  /* 0x0000001074597819 */ /* 0x000fe200000006ff */
[----:B------:R-:W-:Y:S02]  /*3b620*/  IMAD.U32 R87, R156, 0x10000, RZ ;  /* 0x000100009c577824 */ /* 0x000fe400078e00ff */
[----:B------:R-:W-:Y:S01]  /*3b630*/  FMUL.FTZ R52, R9, R52 ;  /* 0x0000003409347220 */ /* 0x000fe20000410000 */
[----:B------:R-:W-:Y:S01]  /*3b640*/  SHF.L.U32 R86, R86, 0x10, RZ ;  /* 0x0000001056567819 */ /* 0x000fe200000006ff */
[----:B------:R-:W-:Y:S01]  /*3b650*/  IMAD.U32 R84, R84, 0x10000, RZ ;  /* 0x0001000054547824 */ /* 0x000fe200078e00ff */
[----:B------:R-:W-:Y:S01]  /*3b660*/  PRMT R92, R163, 0x7632, R92 ;  /* 0x00007632a35c7816 */ /* 0x000fe2000000005c */
[----:B------:R-:W-:Y:S01]  /*3b670*/  FMUL.FTZ R53, R9, R53 ;  /* 0x0000003509357220 */ /* 0x000fe20000410000 */
[----:B------:R-:W-:Y:S01]  /*3b680*/  PRMT R94, R123, 0x7632, R94 ;  /* 0x000076327b5e7816 */ /* 0x000fe2000000005e */
[----:B------:R-:W-:Y:S01]  /*3b690*/  FMUL.FTZ R85, R9, R59 ;  /* 0x0000003b09557220 */ /* 0x000fe20000410000 */
[----:B------:R-:W-:Y:S01]  /*3b6a0*/  FFMA.FTZ R59, R21, R88, R90 ;  /* 0x00000058153b7223 */ /* 0x000fe2000001005a */
[----:B------:R-:W-:Y:S01]  /*3b6b0*/  FFMA.FTZ R52, R52, R87, R89 ;  /* 0x0000005734347223 */ /* 0x000fe20000010059 */
[----:B------:R-:W-:Y:S01]  /*3b6c0*/  PRMT R88, R157, 0x7632, R88 ;  /* 0x000076329d587816 */ /* 0x000fe20000000058 */
[----:B------:R-:W-:Y:S01]  /*3b6d0*/  FMUL.FTZ R87, R9, R48 ;  /* 0x0000003009577220 */ /* 0x000fe20000410000 */
[----:B------:R-:W-:Y:S01]  /*3b6e0*/  PRMT R90, R117, 0x7632, R90 ;  /* 0x00007632755a7816 */ /* 0x000fe2000000005a */
[----:B------:R-:W-:Y:S01]  /*3b6f0*/  FFMA.FTZ R48, R53, R84, R86 ;  /* 0x0000005435307223 */ /* 0x000fe20000010056 */
[----:B------:R-:W-:Y:S01]  /*3b700*/  SHF.L.U32 R94, R94, 0x10, RZ ;  /* 0x000000105e5e7819 */ /* 0x000fe200000006ff */
[----:B------:R-:W-:Y:S01]  /*3b710*/  IMAD.U32 R92, R92, 0x10000, RZ ;  /* 0x000100005c5c7824 */ /* 0x000fe200078e00ff */
[----:B------:R-:W-:Y:S01]  /*3b720*/  PRMT R84, R158, 0x7632, R84 ;  /* 0x000076329e547816 */ /* 0x000fe20000000054 */
[----:B------:R-:W-:Y:S01]  /*3b730*/  IMAD.U32 R88, R88, 0x10000, RZ ;  /* 0x0001000058587824 */ /* 0x000fe200078e00ff */
[----:B------:R-:W-:Y:S01]  /*3b740*/  PRMT R86, R118, 0x7632, R86 ;  /* 0x0000763276567816 */ /* 0x000fe20000000056 */
[----:B------:R-:W-:Y:S01]  /*3b750*/  FMUL.FTZ R55, R9, R55 ;  /* 0x0000003709377220 */ /* 0x000fe20000410000 */
[----:B------:R-:W-:Y:S01]  /*3b760*/  SHF.L.U32 R90, R90, 0x10, RZ ;  /* 0x000000105a5a7819 */ /* 0x000fe200000006ff */
[----:B------:R-:W-:Y:S01]  /*3b770*/  FFMA.FTZ R57, R85, R92, R94 ;  /* 0x0000005c55397223 */ /* 0x000fe2000001005e */
[----:B------:R-:W-:Y:S01]  /*3b780*/  SHF.L.U32 R86, R86, 0x10, RZ ;  /* 0x0000001056567819 */ /* 0x000fe200000006ff */
[----:B------:R-:W-:Y:S01]  /*3b790*/  IMAD.U32 R84, R84, 0x10000, RZ ;  /* 0x0001000054547824 */ /* 0x000fe200078e00ff */
[----:B------:R-:W-:Y:S01]  /*3b7a0*/  SHF.L.U32 R85, R117, 0x10, RZ ;  /* 0x0000001075557819 */ /* 0x000fe200000006ff */
[----:B------:R-:W-:Y:S01]  /*3b7b0*/  FMUL.FTZ R49, R9, R49 ;  /* 0x0000003109317220 */ /* 0x000fe20000410000 */
[----:B------:R-:W-:-:S02]  /*3b7c0*/  IMAD.U32 R21, R157, 0x10000, RZ ;  /* 0x000100009d157824 */ /* 0x000fc400078e00ff */
[----:B------:R-:W-:Y:S01]  /*3b7d0*/  FMUL.FTZ R54, R9, R54 ;  /* 0x0000003609367220 */ /* 0x000fe20000410000 */
[----:B------:R-:W-:Y:S01]  /*3b7e0*/  SHF.L.U32 R94, R118, 0x10, RZ ;  /* 0x00000010765e7819 */ /* 0x000fe200000006ff */
[----:B------:R-:W-:Y:S01]  /*3b7f0*/  FFMA.FTZ R53, R55, R88, R90 ;  /* 0x0000005837357223 */ /* 0x000fe2000001005a */
[----:B------:R-:W-:Y:S01]  /*3b800*/  IMAD.U32 R92, R158, 0x10000, RZ ;  /* 0x000100009e5c7824 */ /* 0x000fe200078e00ff */
[----:B------:R-:W-:Y:S01]  /*3b810*/  PRMT R88, R159, 0x7632, R88 ;  /* 0x000076329f587816 */ /* 0x000fe20000000058 */
[----:B------:R-:W-:Y:S01]  /*3b820*/  FFMA.FTZ R49, R49, R84, R86 ;  /* 0x0000005431317223 */ /* 0x000fe20000010056 */
[----:B------:R-:W-:Y:S01]  /*3b830*/  PRMT R90, R119, 0x7632, R90 ;  /* 0x00007632775a7816 */ /* 0x000fe2000000005a */
[----:B------:R-:W-:Y:S01]  /*3b840*/  FFMA.FTZ R54, R54, R21, R85 ;  /* 0x0000001536367223 */ /* 0x000fe20000010055 */
[----:B------:R-:W-:Y:S01]  /*3b850*/  PRMT R84, R152, 0x7632, R84 ;  /* 0x0000763298547816 */ /* 0x000fe20000000054 */
[----:B------:R-:W-:Y:S01]  /*3b860*/  FFMA.FTZ R55, R87, R92, R94 ;  /* 0x0000005c57377223 */ /* 0x000fe2000001005e */
[----:B------:R-:W-:Y:S01]  /*3b870*/  PRMT R86, R112, 0x7632, R86 ;  /* 0x0000763270567816 */ /* 0x000fe20000000056 */
[----:B------:R-:W-:Y:S01]  /*3b880*/  IMAD.U32 R21, R159, 0x10000, RZ ;  /* 0x000100009f157824 */ /* 0x000fe200078e00ff */
[----:B------:R-:W-:Y:S01]  /*3b890*/  SHF.L.U32 R85, R119, 0x10, RZ ;  /* 0x0000001077557819 */ /* 0x000fe200000006ff */
[----:B------:R-:W-:Y:S01]  /*3b8a0*/  FMUL.FTZ R50, R9, R50 ;  /* 0x0000003209327220 */ /* 0x000fe20000410000 */
[----:B------:R-:W-:Y:S01]  /*3b8b0*/  SHF.L.U32 R90, R90, 0x10, RZ ;  /* 0x000000105a5a7819 */ /* 0x000fe200000006ff */
[----:B------:R-:W-:-:S02]  /*3b8c0*/  IMAD.U32 R88, R88, 0x10000, RZ ;  /* 0x0001000058587824 */ /* 0x000fc400078e00ff */
[C---:B------:R-:W-:Y:S01]  /*3b8d0*/  FMUL.FTZ R87, R9.reuse, R51 ;  /* 0x0000003309577220 */ /* 0x040fe20000410000 */
[----:B------:R-:W-:Y:S01]  /*3b8e0*/  SHF.L.U32 R86, R86, 0x10, RZ ;  /* 0x0000001056567819 */ /* 0x000fe200000006ff */
[----:B------:R-:W-:Y:S02]  /*3b8f0*/  IMAD.U32 R84, R84, 0x10000, RZ ;  /* 0x0001000054547824 */ /* 0x000fe400078e00ff */
[----:B------:R-:W-:Y:S01]  /*3b900*/  FMUL.FTZ R45, R9, R45 ;  /* 0x0000002d092d7220 */ /* 0x000fe20000410000 */
[----:B------:R-:W-:Y:S01]  /*3b910*/  FFMA.FTZ R51, R50, R21, R85 ;  /* 0x0000001532337223 */ /* 0x000fe20000010055 */
[----:B------:R-:W-:Y:S01]  /*3b920*/  FFMA.FTZ R50, R87, R88, R90 ;  /* 0x0000005857327223 */ /* 0x000fe2000001005a */
[----:B------:R-:W-:Y:S01]  /*3b930*/  FMUL.FTZ R87, R9, R40 ;  /* 0x0000002809577220 */ /* 0x000fe20000410000 */
[----:B------:R-:W-:Y:S01]  /*3b940*/  PRMT R88, R153, 0x7632, R88 ;  /* 0x0000763299587816 */ /* 0x000fe20000000058 */
[----:B------:R-:W-:Y:S01]  /*3b950*/  FFMA.FTZ R40, R45, R84, R86 ;  /* 0x000000542d287223 */ /* 0x000fe20000010056 */
[----:B------:R-:W-:Y:S01]  /*3b960*/  PRMT R90, R113, 0x7632, R90 ;  /* 0x00007632715a7816 */ /* 0x000fe2000000005a */
[----:B------:R-:W-:Y:S01]  /*3b970*/  IMAD.U32 R21, R153, 0x10000, RZ ;  /* 0x0001000099157824 */ /* 0x000fe200078e00ff */
[----:B------:R-:W-:Y:S01]  /*3b980*/  PRMT R84, R154, 0x7632, R84 ;  /* 0x000076329a547816 */ /* 0x000fe20000000054 */
[----:B------:R-:W-:Y:S01]  /*3b990*/  FMUL.FTZ R46, R9, R46 ;  /* 0x0000002e092e7220 */ /* 0x000fe20000410000 */
[----:B------:R-:W-:Y:S01]  /*3b9a0*/  PRMT R86, R114, 0x7632, R86 ;  /* 0x0000763272567816 */ /* 0x000fe20000000056 */
[----:B------:R-:W-:Y:S01]  /*3b9b0*/  IMAD.U32 R88, R88, 0x10000, RZ ;  /* 0x0001000058587824 */ /* 0x000fe200078e00ff */
[----:B------:R-:W-:Y:S01]  /*3b9c0*/  SHF.L.U32 R85, R113, 0x10, RZ ;  /* 0x0000001071557819 */ /* 0x000fe200000006ff */
[C---:B------:R-:W-:Y:S01]  /*3b9d0*/  FMUL.FTZ R47, R9.reuse, R47 ;  /* 0x0000002f092f7220 */ /* 0x040fe20000410000 */
[----:B------:R-:W-:Y:S01]  /*3b9e0*/  SHF.L.U32 R90, R90, 0x10, RZ ;  /* 0x000000105a5a7819 */ /* 0x000fe200000006ff */
[----:B------:R-:W-:Y:S01]  /*3b9f0*/  IMAD.U32 R84, R84, 0x10000, RZ ;  /* 0x0001000054547824 */ /* 0x000fe200078e00ff */
[----:B------:R-:W-:Y:S01]  /*3ba00*/  SHF.L.U32 R86, R86, 0x10, RZ ;  /* 0x0000001056567819 */ /* 0x000fe200000006ff */
[----:B------:R-:W-:Y:S01]  /*3ba10*/  FMUL.FTZ R41, R9, R41 ;  /* 0x0000002909297220 */ /* 0x000fe20000410000 */
[----:B------:R-:W-:Y:S01]  /*3ba20*/  SHF.L.U32 R94, R114, 0x10, RZ ;  /* 0x00000010725e7819 */ /* 0x000fe200000006ff */
[----:B------:R-:W-:-:S02]  /*3ba30*/  IMAD.U32 R92, R154, 0x10000, RZ ;  /* 0x000100009a5c7824 */ /* 0x000fc400078e00ff */
[----:B------:R-:W-:Y:S01]  /*3ba40*/  FFMA.FTZ R46, R46, R21, R85 ;  /* 0x000000152e2e7223 */ /* 0x000fe20000010055 */
[----:B------:R-:W-:Y:S01]  /*3ba50*/  FFMA.FTZ R45, R47, R88, R90 ;  /* 0x000000582f2d7223 */ /* 0x000fe2000001005a */
[----:B------:R-:W-:Y:S01]  /*3ba60*/  FMUL.FTZ R21, R9, R42 ;  /* 0x0000002a09157220 */ /* 0x000fe20000410000 */
[----:B------:R-:W-:Y:S01]  /*3ba70*/  SHF.L.U32 R90, R115, 0x10, RZ ;  /* 0x00000010735a7819 */ /* 0x000fe200000006ff */
[----:B------:R-:W-:Y:S01]  /*3ba80*/  FFMA.FTZ R42, R41, R84, R86 ;  /* 0x00000054292a7223 */ /* 0x000fe20000010056 */
[----:B------:R-:W-:Y:S01]  /*3ba90*/  IMAD.U32 R88, R155, 0x10000, RZ ;  /* 0x000100009b587824 */ /* 0x000fe200078e00ff */
[----:B------:R-:W-:Y:S01]  /*3baa0*/  PRMT R84, R148, 0x7632, R84 ;  /* 0x0000763294547816 */ /* 0x000fe20000000054 */
[----:B------:R-:W-:Y:S01]  /*3bab0*/  FFMA.FTZ R47, R87, R92, R94 ;  /* 0x0000005c572f7223 */ /* 0x000fe2000001005e */
[----:B------:R-:W-:Y:S01]  /*3bac0*/  PRMT R86, R108, 0x7632, R86 ;  /* 0x000076326c567816 */ /* 0x000fe20000000056 */
[----:B------:R-:W-:Y:S01]  /*3bad0*/  IMAD.U32 R85, R148, 0x10000, RZ ;  /* 0x0001000094557824 */ /* 0x000fe200078e00ff */
[----:B------:R-:W-:Y:S01]  /*3bae0*/  PRMT R92, R155, 0x7632, R92 ;  /* 0x000076329b5c7816 */ /* 0x000fe2000000005c */
[----:B------:R-:W-:Y:S01]  /*3baf0*/  FMUL.FTZ R36, R9, R36 ;  /* 0x0000002409247220 */ /* 0x000fe20000410000 */
[----:B------:R-:W-:Y:S01]  /*3bb00*/  PRMT R94, R115, 0x7632, R94 ;  /* 0x00007632735e7816 */ /* 0x000fe2000000005e */
[----:B------:R-:W-:Y:S01]  /*3bb10*/  FFMA.FTZ R41, R21, R88, R90 ;  /* 0x0000005815297223 */ /* 0x000fe2000001005a */
[----:B------:R-:W-:Y:S01]  /*3bb20*/  SHF.L.U32 R87, R108, 0x10, RZ ;  /* 0x000000106c577819 */ /* 0x000fe200000006ff */
[----:B------:R-:W-:Y:S01]  /*3bb30*/  IMAD.U32 R84, R84, 0x10000, RZ ;  /* 0x0001000054547824 */ /* 0x000fe200078e00ff */
[----:B------:R-:W-:Y:S01]  /*3bb40*/  SHF.L.U32 R86, R86, 0x10, RZ ;  /* 0x0000001056567819 */ /* 0x000fe200000006ff */
[----:B------:R-:W-:Y:S01]  /*3bb50*/  FMUL.FTZ R37, R9, R37 ;  /* 0x0000002509257220 */ /* 0x000fe20000410000 */
[----:B------:R-:W-:Y:S01]  /*3bb60*/  PRMT R88, R149, 0x7632, R88 ;  /* 0x0000763295587816 */ /* 0x000fe20000000058 */
[----:B------:R-:W-:Y:S01]  /*3bb70*/  IMAD.U32 R92, R92, 0x10000, RZ ;  /* 0x000100005c5c7824 */ /* 0x000fe200078e00ff */
[----:B------:R-:W-:Y:S01]  /*3bb80*/  PRMT R90, R109, 0x7632, R90 ;  /* 0x000076326d5a7816 */ /* 0x000fe2000000005a */
[C---:B------:R-:W-:Y:S01]  /*3bb90*/  FMUL.FTZ R43, R9.reuse, R43 ;  /* 0x0000002b092b7220 */ /* 0x040fe20000410000 */
[----:B------:R-:W-:Y:S01]  /*3bba0*/  SHF.L.U32 R94, R94, 0x10, RZ ;  /* 0x000000105e5e7819 */ /* 0x000fe200000006ff */
[----:B------:R-:W-:Y:S01]  /*3bbb0*/  FFMA.FTZ R36, R36, R85, R87 ;  /* 0x0000005524247223 */ /* 0x000fe20000010057 */
[----:B------:R-:W-:Y:S01]  /*3bbc0*/  FMUL.FTZ R87, R9, R32 ;  /* 0x0000002009577220 */ /* 0x000fe20000410000 */
[----:B------:R-:W-:Y:S01]  /*3bbd0*/  SHF.L.U32 R90, R90, 0x10, RZ ;  /* 0x000000105a5a7819 */ /* 0x000fe200000006ff */
[----:B------:R-:W-:Y:S01]  /*3bbe0*/  FFMA.FTZ R32, R37, R84, R86 ;  /* 0x0000005425207223 */ /* 0x000fe20000010056 */
[----:B------:R-:W-:Y:S01]  /*3bbf0*/  SHF.L.U32 R85, R109, 0x10, RZ ;  /* 0x000000106d557819 */ /* 0x000fe200000006ff */
[----:B------:R-:W-:-:S02]  /*3bc00*/  IMAD.U32 R88, R88, 0x10000, RZ ;  /* 0x0001000058587824 */ /* 0x000fc400078e00ff */
[----:B------:R-:W-:Y:S01]  /*3bc10*/  FMUL.FTZ R39, R9, R39 ;  /* 0x0000002709277220 */ /* 0x000fe20000410000 */
[----:B------:R-:W-:Y:S01]  /*3bc20*/  PRMT R84, R150, 0x7632, R84 ;  /* 0x0000763296547816 */ /* 0x000fe20000000054 */
[----:B------:R-:W-:Y:S01]  /*3bc30*/  FFMA.FTZ R43, R43, R92, R94 ;  /* 0x0000005c2b2b7223 */ /* 0x000fe2000001005e */
[C---:B------:R-:W-:Y:S01]  /*3bc40*/  PRMT R86, R110.reuse, 0x7632, R86 ;  /* 0x000076326e567816 */ /* 0x040fe20000000056 */
[----:B------:R-:W-:Y:S02]  /*3bc50*/  IMAD.U32 R21, R149, 0x10000, RZ ;  /* 0x0001000095157824 */ /* 0x000fe400078e00ff */
[----:B------:R-:W-:Y:S01]  /*3bc60*/  FMUL.FTZ R38, R9, R38 ;  /* 0x0000002609267220 */ /* 0x000fe20000410000 */
[----:B------:R-:W-:Y:S01]  /*3bc70*/  SHF.L.U32 R94, R110, 0x10, RZ ;  /* 0x000000106e5e7819 */ /* 0x000fe200000006ff */
[----:B------:R-:W-:Y:S02]  /*3bc80*/  IMAD.U32 R92, R150, 0x10000, RZ ;  /* 0x00010000965c7824 */ /* 0x000fe400078e00ff */
[----:B------:R-:W-:Y:S01]  /*3bc90*/  FFMA.FTZ R37, R39, R88, R90 ;  /* 0x0000005827257223 */ /* 0x000fe2000001005a */
[----:B------:R-:W-:Y:S01]  /*3bca0*/  SHF.L.U32 R86, R86, 0x10, RZ ;  /* 0x0000001056567819 */ /* 0x000fe200000006ff */
[----:B------:R-:W-:Y:S01]  /*3bcb0*/  FFMA.FTZ R38, R38, R21, R85 ;  /* 0x0000001526267223 */ /* 0x000fe20000010055 */
[----:B------:R-:W-:Y:S01]  /*3bcc0*/  SHF.L.U32 R90, R111, 0x10, RZ ;  /* 0x000000106f5a7819 */ /* 0x000fe200000006ff */
[----:B------:R-:W-:-:S02]  /*3bcd0*/  IMAD.U32 R84, R84, 0x10000, RZ ;  /* 0x0001000054547824 */ /* 0x000fc400078e00ff */
[----:B------:R-:W-:Y:S01]  /*3bce0*/  FMUL.FTZ R33, R9, R33 ;  /* 0x0000002109217220 */ /* 0x000fe20000410000 */
        /* <DEDUP_REMOVED lines=13> */
[----:B------:R-:W-:Y:S01]  /*3bdc0*/  PRMT R86, R104, 0x7632, R86 ;  /* 0x0000763268567816 */ /* 0x000fe20000000056 */
[----:B------:R-:W-:Y:S01]  /*3bdd0*/  FFMA.FTZ R44, R44, R89, R91 ;  /* 0x000000592c2c7223 */ /* 0x000fe2000001005b */
[C---:B------:R-:W-:Y:S01]  /*3bde0*/  PRMT R88, R145.reuse, 0x7632, R88 ;  /* 0x0000763291587816 */ /* 0x040fe20000000058 */
[----:B------:R-:W-:Y:S01]  /*3bdf0*/  IMAD.U32 R21, R145, 0x10000, RZ ;  /* 0x0001000091157824 */ /* 0x000fe200078e00ff */
[C---:B------:R-:W-:Y:S01]  /*3be00*/  PRMT R90, R105.reuse, 0x7632, R90 ;  /* 0x00007632695a7816 */ /* 0x040fe2000000005a */
[----:B------:R-:W-:Y:S01]  /*3be10*/  IMAD.U32 R84, R84, 0x10000, RZ ;  /* 0x0001000054547824 */ /* 0x000fe200078e00ff */
[----:B------:R-:W-:Y:S01]  /*3be20*/  SHF.L.U32 R85, R105, 0x10, RZ ;  /* 0x0000001069557819 */ /* 0x000fe200000006ff */
[C---:B------:R-:W-:Y:S01]  /*3be30*/  FMUL.FTZ R29, R9.reuse, R29 ;  /* 0x0000001d091d7220 */ /* 0x040fe20000410000 */
[----:B------:R-:W-:Y:S01]  /*3be40*/  SHF.L.U32 R86, R86, 0x10, RZ ;  /* 0x0000001056567819 */ /* 0x000fe200000006ff */
[----:B------:R-:W-:Y:S01]  /*3be50*/  FMUL.FTZ R30, R9, R30 ;  /* 0x0000001e091e7220 */ /* 0x000fe20000410000 */
[----:B------:R-:W-:Y:S01]  /*3be60*/  SHF.L.U32 R91, R106, 0x10, RZ ;  /* 0x000000106a5b7819 */ /* 0x000fe200000006ff */
[----:B------:R-:W-:Y:S01]  /*3be70*/  IMAD.U32 R89, R146, 0x10000, RZ ;  /* 0x0001000092597824 */ /* 0x000fe200078e00ff */
[----:B------:R-:W-:Y:S01]  /*3be80*/  SHF.L.U32 R90, R90, 0x10, RZ ;  /* 0x000000105a5a7819 */ /* 0x000fe200000006ff */
[----:B------:R-:W-:-:S02]  /*3be90*/  IMAD.U32 R88, R88, 0x10000, RZ ;  /* 0x0001000058587824 */ /* 0x000fc400078e00ff */
[C---:B------:R-:W-:Y:S01]  /*3bea0*/  FMUL.FTZ R87, R9.reuse, R31 ;  /* 0x0000001f09577220 */ /* 0x040fe20000410000 */
[----:B------:R-:W-:Y:S01]  /*3beb0*/  FMUL.FTZ R24, R9, R24 ;  /* 0x0000001809187220 */ /* 0x000fe20000410000 */
[----:B------:R-:W-:Y:S01]  /*3bec0*/  FFMA.FTZ R29, R29, R84, R86 ;  /* 0x000000541d1d7223 */ /* 0x000fe20000010056 */
[----:B------:R-:W-:Y:S01]  /*3bed0*/  FFMA.FTZ R31, R30, R21, R85 ;  /* 0x000000151e1f7223 */ /* 0x000fe20000010055 */
[----:B------:R-:W-:Y:S01]  /*3bee0*/  FFMA.FTZ R30, R87, R88, R90 ;  /* 0x00000058571e7223 */ /* 0x000fe2000001005a */
[----:B------:R-:W-:Y:S01]  /*3bef0*/  FFMA.FTZ R84, R24, R89, R91 ;  /* 0x0000005918547223 */ /* 0x000fe2000001005b */
[----:B------:R-:W-:Y:S01]  /*3bf00*/  PRMT R88, R146, 0x7632, R88 ;  /* 0x0000763292587816 */ /* 0x000fe20000000058 */
[C---:B------:R-:W-:Y:S01]  /*3bf10*/  FMUL.FTZ R25, R9.reuse, R25 ;  /* 0x0000001909197220 */ /* 0x040fe20000410000 */
[----:B------:R-:W-:Y:S01]  /*3bf20*/  PRMT R24, R106, 0x7632, R24 ;  /* 0x000076326a187816 */ /* 0x000fe20000000018 */
[----:B------:R-:W-:Y:S01]  /*3bf30*/  FMUL.FTZ R27, R9, R27 ;  /* 0x0000001b091b7220 */ /* 0x000fe20000410000 */
[C---:B------:R-:W-:Y:S01]  /*3bf40*/  PRMT R90, R147.reuse, 0x7632, R90 ;  /* 0x00007632935a7816 */ /* 0x040fe2000000005a */
[----:B------:R-:W-:Y:S01]  /*3bf50*/  IMAD.U32 R88, R88, 0x10000, RZ ;  /* 0x0001000058587824 */ /* 0x000fe200078e00ff */
[----:B------:R-:W-:Y:S01]  /*3bf60*/  SHF.L.U32 R24, R24, 0x10, RZ ;  /* 0x0000001018187819 */ /* 0x000fe200000006ff */
[----:B------:R-:W-:Y:S01]  /*3bf70*/  IMAD.U32 R89, R147, 0x10000, RZ ;  /* 0x0001000093597824 */ /* 0x000fe200078e00ff */
[----:B------:R-:W-:Y:S01]  /*3bf80*/  PRMT R186, R107, 0x7632, R186 ;  /* 0x000076326bba7816 */ /* 0x000fe200000000ba */
[----:B------:R-:W-:Y:S01]  /*3bf90*/  IMAD.U32 R90, R90, 0x10000, RZ ;  /* 0x000100005a5a7824 */ /* 0x000fe200078e00ff */
[----:B------:R-:W-:Y:S01]  /*3bfa0*/  IADD3 R11, PT, PT, R199, -0x1, RZ ;  /* 0xffffffffc70b7810 */ /* 0x000fe20007ffe0ff */
[----:B------:R-:W-:Y:S01]  /*3bfb0*/  FFMA.FTZ R88, R25, R88, R24 ;  /* 0x0000005819587223 */ /* 0x000fe20000010018 */
[----:B------:R-:W-:Y:S01]  /*3bfc0*/  SHF.L.U32 R186, R186, 0x10, RZ ;  /* 0x00000010baba7819 */ /* 0x000fe200000006ff */
[----:B------:R-:W0:Y:S01]  /*3bfd0*/  LDC.64 R24, c[0x0][0x428] ;  /* 0x00010a00ff187b82 */ /* 0x000e220000000a00 */
[----:B------:R-:W-:Y:S01]  /*3bfe0*/  SHF.L.U32 R21, R107, 0x10, RZ ;  /* 0x000000106b157819 */ /* 0x000fe200000006ff */
[----:B------:R-:W-:Y:S01]  /*3bff0*/  FMUL.FTZ R26, R9, R26 ;  /* 0x0000001a091a7220 */ /* 0x000fe20000410000 */
[----:B------:R-:W-:-:S02]  /*3c000*/  IMAD R11, R11, R252, RZ ;  /* 0x000000fc0b0b7224 */ /* 0x000fc400078e02ff */
[----:B------:R-:W-:Y:S01]  /*3c010*/  FFMA.FTZ R90, R27, R90, R186 ;  /* 0x0000005a1b5a7223 */ /* 0x000fe200000100ba */
[----:B------:R-:W-:Y:S01]  /*3c020*/  SHF.L.U32 R208, R100, 0x10, RZ ;  /* 0x0000001064d07819 */ /* 0x000fe200000006ff */
[----:B------:R-:W-:Y:S01]  /*3c030*/  FFMA.FTZ R89, R26, R89, R21 ;  /* 0x000000591a597223 */ /* 0x000fe20000010015 */
[----:B------:R-:W-:Y:S01]  /*3c040*/  SHF.L.U32 R27, R101, 0x10, RZ ;  /* 0x00000010651b7819 */ /* 0x000fe200000006ff */
[----:B------:R-:W-:Y:S02]  /*3c050*/  IMAD.U32 R198, R140, 0x10000, RZ ;  /* 0x000100008cc67824 */ /* 0x000fe400078e00ff */
[C---:B------:R-:W-:Y:S01]  /*3c060*/  FMUL.FTZ R85, R9.reuse, R180 ;  /* 0x000000b409557220 */ /* 0x040fe20000410000 */
[----:B------:R-:W-:Y:S01]  /*3c070*/  FMUL.FTZ R86, R9, R182 ;  /* 0x000000b609567220 */ /* 0x000fe20000410000 */
[----:B------:R-:W-:Y:S01]  /*3c080*/  IMAD.U32 R21, R141, 0x10000, RZ ;  /* 0x000100008d157824 */ /* 0x000fe200078e00ff */
[----:B------:R-:W-:Y:S01]  /*3c090*/  PRMT R92, R151, 0x7632, R92 ;  /* 0x00007632975c7816 */ /* 0x000fe2000000005c */
[----:B------:R-:W-:Y:S01]  /*3c0a0*/  FFMA.FTZ R85, R85, R198, R208 ;  /* 0x000000c655557223 */ /* 0x000fe200000100d0 */
[----:B------:R-:W-:Y:S01]  /*3c0b0*/  PRMT R94, R111, 0x7632, R94 ;  /* 0x000076326f5e7816 */ /* 0x000fe2000000005e */
[----:B------:R-:W-:Y:S01]  /*3c0c0*/  FFMA.FTZ R86, R86, R21, R27 ;  /* 0x0000001556567223 */ /* 0x000fe2000001001b */
[----:B------:R-:W-:Y:S01]  /*3c0d0*/  SHF.R.S32.HI R26, RZ, 0x1f, R11 ;  /* 0x0000001fff1a7819 */ /* 0x000fe2000001140b */
[----:B------:R-:W-:Y:S01]  /*3c0e0*/  IMAD.U32 R92, R92, 0x10000, RZ ;  /* 0x000100005c5c7824 */ /* 0x000fe200078e00ff */
[----:B------:R-:W-:Y:S01]  /*3c0f0*/  SHF.L.U32 R94, R94, 0x10, RZ ;  /* 0x000000105e5e7819 */ /* 0x000fe200000006ff */
[C---:B------:R-:W-:Y:S01]  /*3c100*/  FMUL.FTZ R35, R9.reuse, R35 ;  /* 0x0000002309237220 */ /* 0x040fe20000410000 */
[----:B------:R-:W-:Y:S01]  /*3c110*/  LEA.HI R27, R26, R11, RZ, 0x3 ;  /* 0x0000000b1a1b7211 */ /* 0x000fe200078f18ff */
[----:B------:R-:W-:Y:S01]  /*3c120*/  FMUL.FTZ R93, R9, R178 ;  /* 0x000000b2095d7220 */ /* 0x000fe20000410000 */
[----:B------:R-:W-:Y:S01]  /*3c130*/  LOP3.LUT R198, R184, 0x1f, RZ, 0xc0, !PT ;  /* 0x0000001fb8c67812 */ /* 0x000fe200078ec0ff */
[----:B------:R-:W-:Y:S01]  /*3c140*/  FFMA.FTZ R35, R35, R92, R94 ;  /* 0x0000005c23237223 */ /* 0x000fe2000001005e */
[----:B------:R-:W-:Y:S01]  /*3c150*/  FMUL.FTZ R92, R9, R176 ;  /* 0x000000b0095c7220 */ /* 0x000fe20000410000 */
[----:B------:R-:W-:Y:S01]  /*3c160*/  F2FP.BF16.F32.PACK_AB R23, R23, R20 ;  /* 0x000000141717723e */ /* 0x000fe200000010ff */
[----:B------:R-:W-:Y:S01]  /*3c170*/  FMUL.FTZ R181, R9, R181 ;  /* 0x000000b509b57220 */ /* 0x000fe20000410000 */
[----:B------:R-:W-:Y:S01]  /*3c180*/  LEA.HI.SX32 R27, R27, R198, 0x1d ;  /* 0x000000c61b1b7211 */ /* 0x000fe200078feaff */
[C---:B------:R-:W-:Y:S01]  /*3c190*/  FMUL.FTZ R91, R9.reuse, R177 ;  /* 0x000000b1095b7220 */ /* 0x040fe20000410000 */
[----:B------:R-:W-:Y:S01]  /*3c1a0*/  PRMT R176, R140, 0x7632, R176 ;  /* 0x000076328cb07816 */ /* 0x000fe200000000b0 */
[C---:B------:R-:W-:Y:S01]  /*3c1b0*/  FMUL.FTZ R87, R9.reuse, R183 ;  /* 0x000000b709577220 */ /* 0x040fe20000410000 */
[----:B------:R-:W-:Y:S01]  /*3c1c0*/  PRMT R178, R100, 0x7632, R178 ;  /* 0x0000763264b27816 */ /* 0x000fe200000000b2 */
[----:B------:R-:W-:Y:S01]  /*3c1d0*/  FMUL.FTZ R94, R9, R179 ;  /* 0x000000b3095e7220 */ /* 0x000fe20000410000 */
[----:B------:R-:W-:Y:S01]  /*3c1e0*/  F2FP.BF16.F32.PACK_AB R21, R13, R14 ;  /* 0x0000000e0d15723e */ /* 0x000fe200000010ff */
[----:B------:R-:W-:Y:S01]  /*3c1f0*/  IMAD.U32 R176, R176, 0x10000, RZ ;  /* 0x00010000b0b07824 */ /* 0x000fe200078e00ff */
[----:B------:R-:W-:Y:S01]  /*3c200*/  F2FP.BF16.F32.PACK_AB R20, R12, R10 ;  /* 0x0000000a0c14723e */ /* 0x000fe200000010ff */
[----:B0-----:R-:W-:Y:S01]  /*3c210*/  IMAD.WIDE.U32 R10, R27, 0x10, R24 ;  /* 0x000000101b0a7825 */ /* 0x001fe200078e0018 */
[----:B------:R-:W-:-:S02]  /*3c220*/  PRMT R12, R142, 0x7632, R12 ;  /* 0x000076328e0c7816 */ /* 0x000fc4000000000c */
[----:B------:R-:W-:Y:S01]  /*3c230*/  PRMT R14, R102, 0x7632, R14 ;  /* 0x00007632660e7816 */ /* 0x000fe2000000000e */
[----:B------:R-:W-:Y:S01]  /*3c240*/  IMAD.U32 R13, R142, 0x10000, RZ ;  /* 0x000100008e0d7824 */ /* 0x000fe200078e00ff */
[----:B------:R-:W-:Y:S01]  /*3c250*/  F2FP.BF16.F32.PACK_AB R22, R22, R15 ;  /* 0x0000000f1616723e */ /* 0x000fe200000010ff */
[----:B------:R-:W-:Y:S01]  /*3c260*/  IMAD.U32 R12, R12, 0x10000, RZ ;  /* 0x000100000c0c7824 */ /* 0x000fe200078e00ff */
[----:B------:R-:W-:Y:S01]  /*3c270*/  SHF.L.U32 R178, R178, 0x10, RZ ;  /* 0x00000010b2b27819 */ /* 0x000fe200000006ff */
[----:B------:R-:W-:Y:S01]  /*3c280*/  IMAD.U32 R26, R143, 0x10000, RZ ;  /* 0x000100008f1a7824 */ /* 0x000fe200078e00ff */
[----:B------:R-:W-:Y:S01]  /*3c290*/  SHF.L.U32 R14, R14, 0x10, RZ ;  /* 0x000000100e0e7819 */ /* 0x000fe200000006ff */
[----:B------:R0:W-:Y:S01]  /*3c2a0*/  STG.E.128 desc[UR6][R10.64], R20 ;  /* 0x000000140a007986 */ /* 0x0001e2000c101d06 */
[----:B------:R-:W-:Y:S01]  /*3c2b0*/  PRMT R180, R141, 0x7632, R180 ;  /* 0x000076328db47816 */ /* 0x000fe200000000b4 */
[----:B------:R-:W-:Y:S01]  /*3c2c0*/  FFMA.FTZ R9, R181, R176, R178 ;  /* 0x000000b0b5097223 */ /* 0x000fe200000100b2 */
[----:B------:R-:W-:Y:S01]  /*3c2d0*/  PRMT R182, R101, 0x7632, R182 ;  /* 0x0000763265b67816 */ /* 0x000fe200000000b6 */
[----:B------:R-:W-:Y:S01]  /*3c2e0*/  FFMA.FTZ R91, R91, R12, R14 ;  /* 0x0000000c5b5b7223 */ /* 0x000fe2000001000e */
[----:B------:R-:W-:Y:S01]  /*3c2f0*/  SHF.L.U32 R15, R102, 0x10, RZ ;  /* 0x00000010660f7819 */ /* 0x000fe200000006ff */
[----:B------:R-:W-:Y:S01]  /*3c300*/  IMAD.U32 R180, R180, 0x10000, RZ ;  /* 0x00010000b4b47824 */ /* 0x000fe200078e00ff */
[----:B------:R-:W-:-:S02]  /*3c310*/  PRMT R95, R143, 0x7632, R95 ;  /* 0x000076328f5f7816 */ /* 0x000fc4000000005f */
[----:B------:R-:W-:Y:S01]  /*3c320*/  PRMT R177, R103, 0x7632, R177 ;  /* 0x0000763267b17816 */ /* 0x000fe200000000b1 */
[----:B------:R-:W-:Y:S01]  /*3c330*/  FFMA.FTZ R92, R92, R13, R15 ;  /* 0x0000000d5c5c7223 */ /* 0x000fe2000001000f */
[----:B------:R-:W-:Y:S01]  /*3c340*/  F2FP.BF16.F32.PACK_AB R59, R57, R59 ;  /* 0x0000003b393b723e */ /* 0x000fe200000010ff */
[----:B------:R-:W-:Y:S01]  /*3c350*/  IMAD.U32 R95, R95, 0x10000, RZ ;  /* 0x000100005f5f7824 */ /* 0x000fe200078e00ff */
[----:B------:R-:W-:Y:S02]  /*3c360*/  F2FP.BF16.F32.PACK_AB R58, R58, R63 ;  /* 0x0000003f3a3a723e */ /* 0x000fe400000010ff */
[----:B------:R-:W-:Y:S01]  /*3c370*/  F2FP.BF16.F32.PACK_AB R57, R61, R62 ;  /* 0x0000003e3d39723e */ /* 0x000fe200000010ff */
[C---:B------:R-:W-:Y:S01]  /*3c380*/  VIADD R61, R27.reuse, 0x60 ;  /* 0x000000601b3d7836 */ /* 0x040fe20000000000 */
[----:B------:R-:W-:Y:S01]  /*3c390*/  SHF.L.U32 R182, R182, 0x10, RZ ;  /* 0x00000010b6b67819 */ /* 0x000fe200000006ff */
[C---:B0-----:R-:W-:Y:S01]  /*3c3a0*/  VIADD R21, R27.reuse, 0x20 ;  /* 0x000000201b157836 */ /* 0x041fe20000000000 */
[C---:B------:R-:W-:Y:S01]  /*3c3b0*/  IADD3 R23, PT, PT, R27.reuse, 0x40, RZ ;  /* 0x000000401b177810 */ /* 0x040fe20007ffe0ff */
[----:B------:R-:W-:Y:S01]  /*3c3c0*/  VIADD R11, R27, 0xa0 ;  /* 0x000000a01b0b7836 */ /* 0x000fe20000000000 */
[----:B------:R-:W-:Y:S01]  /*3c3d0*/  SHF.L.U32 R176, R103, 0x10, RZ ;  /* 0x0000001067b07819 */ /* 0x000fe200000006ff */
[----:B------:R-:W-:Y:S01]  /*3c3e0*/  IMAD.WIDE.U32 R20, R21, 0x10, R24 ;  /* 0x0000001015147825 */ /* 0x000fe200078e0018 */
[----:B------:R-:W-:-:S03]  /*3c3f0*/  SHF.L.U32 R177, R177, 0x10, RZ ;  /* 0x00000010b1b17819 */ /* 0x000fc600000006ff */
[----:B------:R-:W-:Y:S01]  /*3c400*/  FFMA.FTZ R87, R87, R180, R182 ;  /* 0x000000b457577223 */ /* 0x000fe200000100b6 */
[----:B------:R-:W-:Y:S01]  /*3c410*/  IADD3 R63, PT, PT, R27, 0x80, RZ ;  /* 0x000000801b3f7810 */ /* 0x000fe20007ffe0ff */
[----:B------:R-:W-:Y:S01]  /*3c420*/  IMAD.WIDE.U32 R22, R23, 0x10, R24 ;  /* 0x0000001017167825 */ /* 0x000fe200078e0018 */
[----:B------:R-:W-:-:S03]  /*3c430*/  F2FP.BF16.F32.PACK_AB R12, R17, R16 ;  /* 0x00000010110c723e */ /* 0x000fc600000010ff */
[----:B------:R-:W-:Y:S01]  /*3c440*/  FFMA.FTZ R93, R93, R26, R176 ;  /* 0x0000001a5d5d7223 */ /* 0x000fe200000100b0 */
[----:B------:R-:W-:Y:S01]  /*3c450*/  F2FP.BF16.F32.PACK_AB R15, R83, R82 ;  /* 0x00000052530f723e */ /* 0x000fe200000010ff */
[----:B------:R-:W-:Y:S01]  /*3c460*/  FFMA.FTZ R94, R94, R95, R177 ;  /* 0x0000005f5e5e7223 */ /* 0x000fe200000100b1 */
[----:B------:R-:W-:Y:S01]  /*3c470*/  F2FP.BF16.F32.PACK_AB R14, R81, R80 ;  /* 0x00000050510e723e */ /* 0x000fe200000010ff */
[--C-:B------:R-:W-:Y:S01]  /*3c480*/  IMAD.WIDE.U32 R62, R63, 0x10, R24.reuse ;  /* 0x000000103f3e7825 */ /* 0x100fe200078e0018 */
[----:B------:R-:W-:Y:S02]  /*3c490*/  F2FP.BF16.F32.PACK_AB R13, R18, R19 ;  /* 0x00000013120d723e */ /* 0x000fe400000010ff */
[----:B------:R-:W-:Y:S01]  /*3c4a0*/  F2FP.BF16.F32.PACK_AB R75, R75, R73 ;  /* 0x000000494b4b723e */ /* 0x000fe200000010ff */
[----:B------:R-:W-:Y:S01]  /*3c4b0*/  VIADD R19, R27, 0xe0 ;  /* 0x000000e01b137836 */ /* 0x000fe20000000000 */
[----:B------:R-:W-:Y:S01]  /*3c4c0*/  F2FP.BF16.F32.PACK_AB R67, R67, R65 ;  /* 0x000000414343723e */ /* 0x000fe200000010ff */
[--C-:B------:R-:W-:Y:S01]  /*3c4d0*/  IMAD.WIDE.U32 R10, R11, 0x10, R24.reuse ;  /* 0x000000100b0a7825 */ /* 0x100fe200078e0018 */
[----:B------:R-:W-:Y:S01]  /*3c4e0*/  IADD3 R17, PT, PT, R27, 0xc0, RZ ;  /* 0x000000c01b117810 */ /* 0x000fe20007ffe0ff */
[----:B------:R0:W-:Y:S01]  /*3c4f0*/  STG.E.128 desc[UR6][R20.64], R12 ;  /* 0x0000000c14007986 */ /* 0x0001e2000c101d06 */
[----:B------:R-:W-:Y:S01]  /*3c500*/  F2FP.BF16.F32.PACK_AB R74, R74, R79 ;  /* 0x0000004f4a4a723e */ /* 0x000fe200000010ff */
[----:B------:R-:W-:Y:S01]  /*3c510*/  IMAD.WIDE.U32 R18, R19, 0x10, R24 ;  /* 0x0000001013127825 */ /* 0x000fe200078e0018 */
[----:B------:R-:W-:-:S02]  /*3c520*/  F2FP.BF16.F32.PACK_AB R73, R77, R78 ;  /* 0x0000004e4d49723e */ /* 0x000fc400000010ff */
[----:B------:R-:W-:Y:S02]  /*3c530*/  F2FP.BF16.F32.PACK_AB R72, R72, R76 ;  /* 0x0000004c4848723e */ /* 0x000fe400000010ff */
[----:B------:R-:W-:Y:S02]  /*3c540*/  F2FP.BF16.F32.PACK_AB R65, R69, R70 ;  /* 0x000000464541723e */ /* 0x000fe400000010ff */
[----:B------:R-:W-:Y:S01]  /*3c550*/  F2FP.BF16.F32.PACK_AB R56, R56, R60 ;  /* 0x0000003c3838723e */ /* 0x000fe200000010ff */
[--C-:B------:R-:W-:Y:S01]  /*3c560*/  IMAD.WIDE.U32 R60, R61, 0x10, R24.reuse ;  /* 0x000000103d3c7825 */ /* 0x100fe200078e0018 */
[----:B------:R-:W-:Y:S01]  /*3c570*/  F2FP.BF16.F32.PACK_AB R66, R66, R71 ;  /* 0x000000474242723e */ /* 0x000fe200000010ff */
[----:B------:R1:W-:Y:S01]  /*3c580*/  STG.E.128 desc[UR6][R22.64], R72 ;  /* 0x0000004816007986 */ /* 0x0003e2000c101d06 */
[----:B------:R-:W-:Y:S01]  /*3c590*/  F2FP.BF16.F32.PACK_AB R64, R64, R68 ;  /* 0x000000444040723e */ /* 0x000fe200000010ff */
[C---:B------:R-:W-:Y:S01]  /*3c5a0*/  VIADD R71, R27.reuse, 0x120 ;  /* 0x000001201b477836 */ /* 0x040fe20000000000 */
[----:B------:R-:W-:Y:S01]  /*3c5b0*/  IADD3 R69, PT, PT, R27, 0x100, RZ ;  /* 0x000001001b457810 */ /* 0x000fe20007ffe0ff */
        /* <DEDUP_REMOVED lines=17> */
[----:B------:R-:W-:-:S02]  /*3c6d0*/  F2FP.BF16.F32.PACK_AB R33, R37, R38 ;  /* 0x000000262521723e */ /* 0x000fc400000010ff */
[----:B------:R-:W-:Y:S02]  /*3c6e0*/  F2FP.BF16.F32.PACK_AB R32, R32, R36 ;  /* 0x000000242020723e */ /* 0x000fe400000010ff */
[----:B0-----:R-:W-:Y:S02]  /*3c6f0*/  F2FP.BF16.F32.PACK_AB R15, R90, R89 ;  /* 0x000000595a0f723e */ /* 0x001fe400000010ff */
[----:B------:R-:W-:Y:S01]  /*3c700*/  F2FP.BF16.F32.PACK_AB R14, R88, R84 ;  /* 0x00000054580e723e */ /* 0x000fe200000010ff */
[----:B------:R2:W-:Y:S01]  /*3c710*/  STG.E.128 desc[UR6][R18.64], R32 ;  /* 0x0000002012007986 */ /* 0x0005e2000c101d06 */
[----:B------:R-:W-:Y:S02]  /*3c720*/  F2FP.BF16.F32.PACK_AB R13, R30, R31 ;  /* 0x0000001f1e0d723e */ /* 0x000fe400000010ff */
[----:B------:R-:W-:Y:S02]  /*3c730*/  F2FP.BF16.F32.PACK_AB R12, R29, R28 ;  /* 0x0000001c1d0c723e */ /* 0x000fe400000010ff */
[----:B-1----:R-:W-:-:S02]  /*3c740*/  F2FP.BF16.F32.PACK_AB R23, R94, R93 ;  /* 0x0000005d5e17723e */ /* 0x002fc400000010ff */
[----:B------:R-:W-:Y:S01]  /*3c750*/  F2FP.BF16.F32.PACK_AB R22, R91, R92 ;  /* 0x0000005c5b16723e */ /* 0x000fe200000010ff */
[----:B------:R2:W-:Y:S01]  /*3c760*/  STG.E.128 desc[UR6][R16.64], R12 ;  /* 0x0000000c10007986 */ /* 0x0005e2000c101d06 */
[----:B------:R-:W-:Y:S02]  /*3c770*/  F2FP.BF16.F32.PACK_AB R21, R87, R86 ;  /* 0x000000565715723e */ /* 0x000fe400000010ff */
[----:B------:R-:W-:-:S05]  /*3c780*/  F2FP.BF16.F32.PACK_AB R20, R9, R85 ;  /* 0x000000550914723e */ /* 0x000fca00000010ff */
[----:B------:R2:W-:Y:S02]  /*3c790*/  STG.E.128 desc[UR6][R24.64], R20 ;  /* 0x0000001418007986 */ /* 0x0005e4000c101d06 */
.L_x_31029:
[----:B------:R-:W-:Y:S05]  /*3c7a0*/  BSYNC.RECONVERGENT B0 ;  /* 0x0000000000007941 */ /* 0x000fea0003800200 */
.L_x_31028:
[----:B--2---:R-:W0:Y:S02]  /*3c7b0*/  LDC.64 R10, c[0x0][0x380] ;  /* 0x0000e000ff0a7b82 */ /* 0x004e240000000a00 */
[----:B0-----:R-:W-:-:S04]  /*3c7c0*/  LEA R7, R10, R7, 0x2 ;  /* 0x000000070a077211 */ /* 0x001fc800078e10ff */
[----:B------:R-:W-:-:S13]  /*3c7d0*/  ISETP.GE.AND P0, PT, R7, R11, PT ;  /* 0x0000000b0700720c */ /* 0x000fda0003f06270 */
[----:B------:R-:W-:Y:S05]  /*3c7e0*/  @!P0 BRA `(.L_x_31030) ;  /* 0xfffffc44005c8947 */ /* 0x000fea000383ffff */
[----:B------:R-:W-:Y:S05]  /*3c7f0*/  EXIT ;  /* 0x000000000000794d */ /* 0x000fea0003800000 */
.L_x_31027:
[----:B------:R-:W-:Y:S01]  /*3c800*/  HFMA2 R20, -RZ, RZ, 0, 1.847743988037109375e-06 ;  /* 0x0000001fff147431 */ /* 0x000fe200000001ff */
[----:B------:R-:W-:Y:S01]  /*3c810*/  BSSY B0, `(.L_x_31031) ;  /* 0x0000006000007945 */ /* 0x000fe20003800000 */
[----:B------:R-:W-:Y:S02]  /*3c820*/  IMAD.MOV.U32 R19, RZ, RZ, 0x1 ;  /* 0x00000001ff137424 */ /* 0x000fe400078e00ff */
[----:B------:R-:W-:-:S07]  /*3c830*/  IMAD.MOV.U32 R17, RZ, RZ, -0x1 ;  /* 0xffffffffff117424 */ /* 0x000fce00078e00ff */
[----:B01----:R-:W-:Y:S05]  /*3c840*/  WARPSYNC.COLLECTIVE R17, `(.L_x_31032) ;  /* 0x0000000011087348 */ /* 0x003fea0003c00000 */
[----:B------:R2:W3:Y:S02]  /*3c850*/  SHFL.BFLY P1, R16, R18, R19, R20 ;  /* 0x0c00001312107389 */ /* 0x0004e40000020014 */
[----:B0123--:R-:W-:Y:S05]  /*3c860*/  ENDCOLLECTIVE ;  /* 0x000000000000791b */ /* 0x00ffea0003800000 */
.L_x_31032:
[----:B------:R-:W-:Y:S05]  /*3c870*/  BSYNC B0 ;  /* 0x0000000000007941 */ /* 0x000fea0003800000 */
.L_x_31031:
        /* <DEDUP_REMOVED lines=9> */
.L_x_31033:
[----:B------:R-:W-:Y:S02]  /*3c910*/  IMAD.MOV.U32 R19, RZ, RZ, 0x4 ;  /* 0x00000004ff137424 */ /* 0x000fe400078e00ff */
[----:B------:R-:W-:-:S04]  /*3c920*/  IMAD.MOV.U32 R10, RZ, RZ, R16 ;  /* 0x000000ffff0a7224 */ /* 0x000fc800078e0010 */
[----:B------:R-:W-:-:S05]  /*3c930*/  FADD.FTZ R12, R11, R10 ;  /* 0x0000000a0b0c7221 */ /* 0x000fca0000010000 */
[----:B------:R-:W-:-:S07]  /*3c940*/  MOV R18, R12 ;  /* 0x0000000c00127202 */ /* 0x000fce0000000f00 */
[----:B------:R-:W-:Y:S05]  /*3c950*/  WARPSYNC.COLLECTIVE R17, `(.L_x_31034) ;  /* 0x0000000011087348 */ /* 0x000fea0003c00000 */
[----:B------:R0:W1:Y:S02]  /*3c960*/  SHFL.BFLY P1, R16, R18, R19, R20 ;  /* 0x0c00001312107389 */ /* 0x0000640000020014 */
[----:B01----:R-:W-:Y:S05]  /*3c970*/  ENDCOLLECTIVE ;  /* 0x000000000000791b */ /* 0x003fea0003800000 */
.L_x_31034:
[----:B------:R-:W-:Y:S01]  /*3c980*/  HFMA2 R19, -RZ, RZ, 0, 4.76837158203125e-07 ;  /* 0x00000008ff137431 */ /* 0x000fe200000001ff */
[----:B------:R-:W-:-:S05]  /*3c990*/  MOV R9, R16 ;  /* 0x0000001000097202 */ /* 0x000fca0000000f00 */
[----:B------:R-:W-:-:S04]  /*3c9a0*/  FADD.FTZ R13, R12, R9 ;  /* 0x000000090c0d7221 */ /* 0x000fc80000010000 */
[----:B------:R-:W-:-:S07]  /*3c9b0*/  IMAD.MOV.U32 R18, RZ, RZ, R13 ;  /* 0x000000ffff127224 */ /* 0x000fce00078e000d */
[----:B------:R-:W-:Y:S05]  /*3c9c0*/  WARPSYNC.COLLECTIVE R17, `(.L_x_31035) ;  /* 0x0000000011087348 */ /* 0x000fea0003c00000 */
[----:B------:R0:W1:Y:S02]  /*3c9d0*/  SHFL.BFLY P1, R16, R18, R19, R20 ;  /* 0x0c00001312107389 */ /* 0x0000640000020014 */
[----:B01----:R-:W-:Y:S05]  /*3c9e0*/  ENDCOLLECTIVE ;  /* 0x000000000000791b */ /* 0x003fea0003800000 */
.L_x_31035:
        /* <DEDUP_REMOVED lines=8> */
.L_x_31036:
        /* <DEDUP_REMOVED lines=168> */
.L_x_31037:
[----:B------:R-:W-:Y:S02]  /*3d4f0*/  IMAD.MOV.U32 R19, RZ, RZ, 0x2 ;  /* 0x00000002ff137424 */ /* 0x000fe400078e00ff */
[----:B------:R-:W-:-:S04]  /*3d500*/  IMAD.MOV.U32 R12, RZ, RZ, R16 ;  /* 0x000000ffff0c7224 */ /* 0x000fc800078e0010 */
[----:B------:R-:W-:-:S05]  /*3d510*/  FADD.FTZ R12, R9, R12 ;  /* 0x0000000c090c7221 */ /* 0x000fca0000010000 */
[----:B------:R-:W-:-:S07]  /*3d520*/  MOV R18, R12 ;  /* 0x0000000c00127202 */ /* 0x000fce0000000f00 */
[----:B------:R-:W-:Y:S05]  /*3d530*/  WARPSYNC.COLLECTIVE R17, `(.L_x_31038) ;  /* 0x0000000011087348 */ /* 0x000fea0003c00000 */
[----:B------:R0:W1:Y:S02]  /*3d540*/  SHFL.BFLY P1, R16, R18, R19, R20 ;  /* 0x0c00001312107389 */ /* 0x0000640000020014 */
[----:B01----:R-:W-:Y:S05]  /*3d550*/  ENDCOLLECTIVE ;  /* 0x000000000000791b */ /* 0x003fea0003800000 */
.L_x_31038:
[----:B------:R-:W-:Y:S01]  /*3d560*/  HFMA2 R19, -RZ, RZ, 0, 2.384185791015625e-07 ;  /* 0x00000004ff137431 */ /* 0x000fe200000001ff */
[----:B------:R-:W-:-:S05]  /*3d570*/  MOV R11, R16 ;  /* 0x00000010000b7202 */ /* 0x000fca0000000f00 */
[----:B------:R-:W-:-:S04]  /*3d580*/  FADD.FTZ R11, R12, R11 ;  /* 0x0000000b0c0b7221 */ /* 0x000fc80000010000 */
[----:B------:R-:W-:-:S07]  /*3d590*/  IMAD.MOV.U32 R18, RZ, RZ, R11 ;  /* 0x000000ffff127224 */ /* 0x000fce00078e000b */
[----:B------:R-:W-:Y:S05]  /*3d5a0*/  WARPSYNC.COLLECTIVE R17, `(.L_x_31039) ;  /* 0x0000000011087348 */ /* 0x000fea0003c00000 */
[----:B------:R0:W1:Y:S02]  /*3d5b0*/  SHFL.BFLY P1, R16, R18, R19, R20 ;  /* 0x0c00001312107389 */ /* 0x0000640000020014 */
[----:B01----:R-:W-:Y:S05]  /*3d5c0*/  ENDCOLLECTIVE ;  /* 0x000000000000791b */ /* 0x003fea0003800000 */
.L_x_31039:
[----:B------:R-:W-:Y:S02]  /*3d5d0*/  IMAD.MOV.U32 R19, RZ, RZ, 0x8 ;  /* 0x00000008ff137424 */ /* 0x000fe400078e00ff */
[----:B------:R-:W-:-:S04]  /*3d5e0*/  IMAD.MOV.U32 R14, RZ, RZ, R16 ;  /* 0x000000ffff0e7224 */ /* 0x000fc800078e0010 */
[----:B------:R-:W-:-:S05]  /*3d5f0*/  FADD.FTZ R14, R11, R14 ;  /* 0x0000000e0b0e7221 */ /* 0x000fca0000010000 */
[----:B------:R-:W-:-:S07]  /*3d600*/  MOV R18, R14 ;  /* 0x0000000e00127202 */ /* 0x000fce0000000f00 */
[----:B------:R-:W-:Y:S05]  /*3d610*/  WARPSYNC.COLLECTIVE R17, `(.L_x_31040) ;  /* 0x0000000011087348 */ /* 0x000fea0003c00000 */
[----:B------:R0:W1:Y:S02]  /*3d620*/  SHFL.BFLY P1, R16, R18, R19, R20 ;  /* 0x0c00001312107389 */ /* 0x0000640000020014 */
[----:B01----:R-:W-:Y:S05]  /*3d630*/  ENDCOLLECTIVE ;  /* 0x000000000000791b */ /* 0x003fea0003800000 */
.L_x_31040:
[----:B------:R-:W-:Y:S01]  /*3d640*/  HFMA2 R19, -RZ, RZ, 0, 9.5367431640625e-07 ;  /* 0x00000010ff137431 */ /* 0x000fe200000001ff */
[----:B------:R-:W-:-:S05]  /*3d650*/  MOV R13, R16 ;  /* 0x00000010000d7202 */ /* 0x000fca0000000f00 */
[----:B------:R-:W-:-:S04]  /*3d660*/  FADD.FTZ R13, R14, R13 ;  /* 0x0000000d0e0d7221 */ /* 0x000fc80000010000 */
[----:B------:R-:W-:-:S07]  /*3d670*/  IMAD.MOV.U32 R18, RZ, RZ, R13 ;  /* 0x000000ffff127224 */ /* 0x000fce00078e000d */
[----:B------:R-:W-:Y:S05]  /*3d680*/  WARPSYNC.COLLECTIVE R17, `(.L_x_31041) ;  /* 0x0000000011087348 */ /* 0x000fea0003c00000 */
[----:B------:R0:W1:Y:S02]  /*3d690*/  SHFL.BFLY P1, R16, R18, R19, R20 ;  /* 0x0c00001312107389 */ /* 0x0000640000020014 */
[----:B01----:R-:W-:Y:S05]  /*3d6a0*/  ENDCOLLECTIVE ;  /* 0x000000000000791b */ /* 0x003fea0003800000 */
.L_x_31041:
[----:B------:R-:W-:Y:S05]  /*3d6b0*/  BRA `(.L_x_31042) ;  /* 0xffffffcc00dc7947 */ /* 0x000fea000383ffff */
.L_x_31043:
        /* <DEDUP_REMOVED lines=12> */
.L_x_88475:


//--------------------- .text._ZN10layer_norm13ln_fwd_kernelINS_13Kernel_traitsI13__nv_bfloat16S2_fS2_fjLj2560ELj1ELj4ELj1ELj16ENS_18Kernel_traits_baseILj2560ES2_S2_fS2_fjLj128EEEEELb1ELb1ELb0ELb0EEEvNS_9FwdParamsE --------------------------
	.section	.text._ZN10layer_norm13ln_fwd_kernelINS_13Kernel_traitsI13__nv_bfloat16S2_fS2_fjLj2560ELj1ELj4ELj1ELj16ENS_18Kernel_traits_baseILj2560ES2_S2_fS2_fjLj128EEEEELb1ELb1ELb0ELb0EEEvNS_9FwdParamsE,"ax",@progbits
	.align	128
        .global         _ZN10layer_norm13ln_fwd_kernelINS_13Kernel_traitsI13__nv_bfloat16S2_fS2_fjLj2560ELj1ELj4ELj1ELj16ENS_18Kernel_traits_baseILj2560ES2_S2_fS2_fjLj128EEEEELb1ELb1ELb0ELb0EEEvNS_9FwdParamsE
        .type           _ZN10layer_norm13ln_fwd_kernelINS_13Kernel_traitsI13__nv_bfloat16S2_fS2_fjLj2560ELj1ELj4ELj1ELj16ENS_18Kernel_traits_baseILj2560ES2_S2_fS2_fjLj128EEEEELb1ELb1ELb0ELb0EEEvNS_9FwdParamsE,@function
        .size           _ZN10layer_norm13ln_fwd_kernelINS_13Kernel_traitsI13__nv_bfloat16S2_fS2_fjLj2560ELj1ELj4ELj1ELj16ENS_18Kernel_traits_baseILj2560ES2_S2_fS2_fjLj128EEEEELb1ELb1ELb0ELb0EEEvNS_9FwdParamsE,(.L_x_88476 - _ZN10layer_norm13ln_fwd_kernelINS_13Kernel_traitsI13__nv_bfloat16S2_fS2_fjLj2560ELj1ELj4ELj1ELj16ENS_18Kernel_traits_baseILj2560ES2_S2_fS2_fjLj128EEEEELb1ELb1ELb0ELb0EEEvNS_9FwdParamsE)
        .other          _ZN10layer_norm13ln_fwd_kernelINS_13Kernel_traitsI13__nv_bfloat16S2_fS2_fjLj2560ELj1ELj4ELj1ELj16ENS_18Kernel_traits_baseILj2560ES2_S2_fS2_fjLj128EEEEELb1ELb1ELb0ELb0EEEvNS_9FwdParamsE,@"STO_CUDA_ENTRY STV_DEFAULT"
_ZN10layer_norm13ln_fwd_kernelINS_13Kernel_traitsI13__nv_bfloat16S2_fS2_fjLj2560ELj1ELj4ELj1ELj16ENS_18Kernel_traits_baseILj2560ES2_S2_fS2_fjLj128EEEEELb1ELb1ELb0ELb0EEEvNS_9FwdParamsE:
.text._ZN10layer_norm13ln_fwd_kernelINS_13Kernel_traitsI13__nv_bfloat16S2_fS2_fjLj2560ELj1ELj4ELj1ELj16ENS_18Kernel_traits_baseILj2560ES2_S2_fS2_fjLj128EEEEELb1ELb1ELb0ELb0EEEvNS_9FwdParamsE:
        /* <DEDUP_REMOVED lines=23> */
[----:B------:R-:W-:Y:S02]  /*0170*/  @P0 R2UR UR5, R9 ;  /* 0x00000000090502ca */ /* 0x000fe400000e0000 */
[----:B0-----:R-:W-:-:S02]  /*0180*/  @P0 IADD3 R6, P1, PT, R4, R13, RZ ;  /* 0x0000000d04060210 */ /* 0x001fc40007f3e0ff */
[----:B------:R-:W-:-:S03]  /*0190*/  LOP3.LUT R4, R3, 0x1f, RZ, 0xc0, !PT ;  /* 0x0000001f03047812 */ /* 0x000fc600078ec0ff */
        /* <DEDUP_REMOVED lines=117> */
.L_x_31045:
        /* <DEDUP_REMOVED lines=10> */
[----:B------:R-:W-:Y:S01]  /*0990*/  ISETP.GE.U32.AND P2, PT, R0, 0xe0, PT ;  /* 0x000000e00000780c */ /* 0x000fe20003f46070 */
[----:B0-----:R-:W-:-:S05]  /*09a0*/  @P1 IMAD.WIDE.U32 R8, R4, 0x10, R8 ;  /* 0x0000001004081825 */ /* 0x001fca00078e0008 */
[----:B------:R0:W5:Y:S01]  /*09b0*/  @P1 LDG.E.128 R224, desc[UR6][R8.64] ;  /* 0x0000000608e01981 */ /* 0x000162000c1e1d00 */
[----:B------:R-:W4:Y:S01]  /*09c0*/  @P5 LDC.64 R16, c[0x0][0x3d0] ;  /* 0x0000f400ff105b82 */ /* 0x000f220000000a00 */
[C---:B-1----:R-:W-:Y:S01]  /*09d0*/  @P1 IMAD.WIDE.U32 R10, R4.reuse, 0x10, R10 ;  /* 0x00000010040a1825 */ /* 0x042fe200078e000a */
[----:B------:R-:W-:-:S04]  /*09e0*/  @P1 LOP3.LUT R4, R4, 0x20, RZ, 0xfc, !PT ;  /* 0x0000002004041812 */ /* 0x000fc800078efcff */
[----:B------:R1:W5:Y:S02]  /*09f0*/  @P1 LDG.E.128 R116, desc[UR6][R10.64] ;  /* 0x000000060a741981 */ /* 0x000364000c1e1d00 */
[----:B------:R-:W4:Y:S08]  /*0a00*/  @P5 LDC.64 R18, c[0x0][0x3e8] ;  /* 0x0000fa00ff125b82 */ /* 0x000f300000000a00 */
[----:B------:R-:W4:Y:S08]  /*0a10*/  @P0 LDC.64 R20, c[0x0][0x3d0] ;  /* 0x0000f400ff140b82 */ /* 0x000f300000000a00 */
[----:B------:R-:W4:Y:S01]  /*0a20*/  @P0 LDC.64 R22, c[0x0][0x3e8] ;  /* 0x0000fa00ff160b82 */ /* 0x000f220000000a00 */
[----:B--2---:R-:W-:-:S07]  /*0a30*/  @P6 IMAD.WIDE.U32 R12, R4, 0x10, R12 ;  /* 0x00000010040c6825 */ /* 0x004fce00078e000c */
[----:B------:R-:W2:Y:S01]  /*0a40*/  @P4 LDC.64 R24, c[0x0][0x3d0] ;  /* 0x0000f400ff184b82 */ /* 0x000ea20000000a00 */
[----:B---3--:R-:W-:-:S07]  /*0a50*/  @P6 IMAD.WIDE.U32 R14, R4, 0x10, R14 ;  /* 0x00000010040e6825 */ /* 0x008fce00078e000e */
[----:B------:R-:W3:Y:S01]  /*0a60*/  @P4 LDC.64 R26, c[0x0][0x3e8] ;  /* 0x0000fa00ff1a4b82 */ /* 0x000ee20000000a00 */
[----:B------:R-:W-:Y:S01]  /*0a70*/  @P6 IADD3 R4, PT, PT, R4, 0x20, RZ ;  /* 0x0000002004046810 */ /* 0x000fe20007ffe0ff */
[----:B------:R4:W5:Y:S04]  /*0a80*/  @P6 LDG.E.128 R220, desc[UR6][R12.64] ;  /* 0x000000060cdc6981 */ /* 0x000968000c1e1d00 */
[----:B------:R4:W5:Y:S02]  /*0a90*/  @P6 LDG.E.128 R108, desc[UR6][R14.64] ;  /* 0x000000060e6c6981 */ /* 0x000964000c1e1d00 */
[----:B0-----:R-:W0:Y:S08]  /*0aa0*/  @P3 LDC.64 R8, c[0x0][0x3d0] ;  /* 0x0000f400ff083b82 */ /* 0x001e300000000a00 */
[----:B-1----:R-:W1:Y:S01]  /*0ab0*/  @P3 LDC.64 R10, c[0x0][0x3e8] ;  /* 0x0000fa00ff0a3b82 */ /* 0x002e620000000a00 */
[----:B----4-:R-:W-:-:S04]  /*0ac0*/  @P5 IMAD.WIDE.U32 R16, R4, 0x10, R16 ;  /* 0x0000001004105825 */ /* 0x010fc800078e0010 */
[C---:B------:R-:W-:Y:S01]  /*0ad0*/  @P5 IMAD.WIDE.U32 R18, R4.reuse, 0x10, R18 ;  /* 0x0000001004125825 */ /* 0x040fe200078e0012 */
[----:B------:R-:W5:Y:S02]  /*0ae0*/  @P5 LDG.E.128 R216, desc[UR6][R16.64] ;  /* 0x0000000610d85981 */ /* 0x000f64000c1e1d00 */
[----:B------:R-:W4:Y:S01]  /*0af0*/  @P2 LDC.64 R12, c[0x0][0x3d0] ;  /* 0x0000f400ff0c2b82 */ /* 0x000f220000000a00 */
[----:B------:R-:W-:Y:S01]  /*0b00*/  @P5 VIADD R4, R4, 0x20 ;  /* 0x0000002004045836 */ /* 0x000fe20000000000 */
[----:B------:R-:W5:Y:S06]  /*0b10*/  @P5 LDG.E.128 R100, desc[UR6][R18.64] ;  /* 0x0000000612645981 */ /* 0x000f6c000c1e1d00 */
[----:B------:R-:W4:Y:S01]  /*0b20*/  @P2 LDC.64 R14, c[0x0][0x3e8] ;  /* 0x0000fa00ff0e2b82 */ /* 0x000f220000000a00 */
[----:B------:R-:W-:-:S04]  /*0b30*/  @P0 IMAD.WIDE.U32 R20, R4, 0x10, R20 ;  /* 0x0000001004140825 */ /* 0x000fc800078e0014 */
[C---:B------:R-:W-:Y:S01]  /*0b40*/  @P0 IMAD.WIDE.U32 R22, R4.reuse, 0x10, R22 ;  /* 0x0000001004160825 */ /* 0x040fe200078e0016 */
[----:B------:R-:W-:Y:S01]  /*0b50*/  @P0 IADD3 R4, PT, PT, R4, 0x20, RZ ;  /* 0x0000002004040810 */ /* 0x000fe20007ffe0ff */
[----:B------:R-:W5:Y:S04]  /*0b60*/  @P0 LDG.E.128 R96, desc[UR6][R20.64] ;  /* 0x0000000614600981 */ /* 0x000f68000c1e1d00 */
[C---:B--2---:R-:W-:Y:S01]  /*0b70*/  @P4 IMAD.WIDE.U32 R24, R4.reuse, 0x10, R24 ;  /* 0x0000001004184825 */ /* 0x044fe200078e0018 */
[----:B------:R-:W5:Y:S03]  /*0b80*/  @P0 LDG.E.128 R88, desc[UR6][R22.64] ;  /* 0x0000000616580981 */ /* 0x000f66000c1e1d00 */
[C---:B---3--:R-:W-:Y:S01]  /*0b90*/  @P4 IMAD.WIDE.U32 R26, R4.reuse, 0x10, R26 ;  /* 0x00000010041a4825 */ /* 0x048fe200078e001a */
[----:B------:R-:W5:Y:S03]  /*0ba0*/  @P4 LDG.E.128 R84, desc[UR6][R24.64] ;  /* 0x0000000618544981 */ /* 0x000f66000c1e1d00 */
[----:B------:R-:W-:Y:S01]  /*0bb0*/  @P4 VIADD R4, R4, 0x20 ;  /* 0x0000002004044836 */ /* 0x000fe20000000000 */
[----:B------:R-:W5:Y:S03]  /*0bc0*/  @P4 LDG.E.128 R76, desc[UR6][R26.64] ;  /* 0x000000061a4c4981 */ /* 0x000f66000c1e1d00 */
[----:B0-----:R-:W-:-:S04]  /*0bd0*/  @P3 IMAD.WIDE.U32 R8, R4, 0x10, R8 ;  /* 0x0000001004083825 */ /* 0x001fc800078e0008 */
[C---:B-1----:R-:W-:Y:S01]  /*0be0*/  @P3 IMAD.WIDE.U32 R10, R4.reuse, 0x10, R10 ;  /* 0x00000010040a3825 */ /* 0x042fe200078e000a */
[----:B------:R-:W5:Y:S03]  /*0bf0*/  @P3 LDG.E.128 R72, desc[UR6][R8.64] ;  /* 0x0000000608483981 */ /* 0x000f66000c1e1d00 */
[----:B------:R-:W-:Y:S01]  /*0c00*/  @P3 VIADD R4, R4, 0x20 ;  /* 0x0000002004043836 */ /* 0x000fe20000000000 */
[----:B------:R-:W5:Y:S03]  /*0c10*/  @P3 LDG.E.128 R64, desc[UR6][R10.64] ;  /* 0x000000060a403981 */ /* 0x000f66000c1e1d00 */
[----:B----4-:R-:W-:-:S04]  /*0c20*/  @P2 IMAD.WIDE.U32 R12, R4, 0x10, R12 ;  /* 0x00000010040c2825 */ /* 0x010fc800078e000c */
[----:B------:R-:W-:Y:S01]  /*0c30*/  @P2 IMAD.WIDE.U32 R14, R4, 0x10, R14 ;  /* 0x00000010040e2825 */ /* 0x000fe200078e000e */
[----:B------:R-:W5:Y:S04]  /*0c40*/  @P2 LDG.E.128 R60, desc[UR6][R12.64] ;  /* 0x000000060c3c2981 */ /* 0x000f68000c1e1d00 */
[----:B------:R-:W5:Y:S01]  /*0c50*/  @P2 LDG.E.128 R52, desc[UR6][R14.64] ;  /* 0x000000060e342981 */ /* 0x000f62000c1e1d00 */
[----:B------:R-:W-:Y:S01]  /*0c60*/  @P1 IMAD.MOV.U32 R123, RZ, RZ, RZ ;  /* 0x000000ffff7b1224 */ /* 0x000fe200078e00ff */
[C---:B------:R-:W-:Y:S01]  /*0c70*/  ISETP.GE.U32.AND P1, PT, R0.reuse, 0x100, PT ;  /* 0x000001000000780c */ /* 0x040fe20003f26070 */
[----:B------:R-:W-:Y:S01]  /*0c80*/  @P6 IMAD.MOV.U32 R115, RZ, RZ, RZ ;  /* 0x000000ffff736224 */ /* 0x000fe200078e00ff */
[----:B------:R-:W-:-:S11]  /*0c90*/  ISETP.GE.U32.AND P6, PT, R0, 0x120, PT ;  /* 0x000001200000780c */ /* 0x000fd60003fc6070 */
[----:B------:R-:W0:Y:S08]  /*0ca0*/  @P1 LDC.64 R32, c[0x0][0x3d0] ;  /* 0x0000f400ff201b82 */ /* 0x000e300000000a00 */
[----:B------:R-:W1:Y:S08]  /*0cb0*/  @P1 LDC.64 R44, c[0x0][0x3e8] ;  /* 0x0000fa00ff2c1b82 */ /* 0x000e700000000a00 */
[----:B------:R-:W2:Y:S08]  /*0cc0*/  @P6 LDC.64 R80, c[0x0][0x3d0] ;  /* 0x0000f400ff506b82 */ /* 0x000eb00000000a00 */
[----:B------:R-:W3:Y:S01]  /*0cd0*/  @P6 LDC.64 R92, c[0x0][0x3e8] ;  /* 0x0000fa00ff5c6b82 */ /* 0x000ee20000000a00 */
[----:B------:R-:W-:Y:S01]  /*0ce0*/  @P2 IADD3 R4, PT, PT, R4, 0x20, RZ ;  /* 0x0000002004042810 */ /* 0x000fe20007ffe0ff */
[----:B------:R-:W-:Y:S01]  /*0cf0*/  @P5 IMAD.MOV.U32 R107, RZ, RZ, RZ ;  /* 0x000000ffff6b5224 */ /* 0x000fe200078e00ff */
[----:B------:R-:W-:-:S03]  /*0d00*/  ISETP.GE.U32.AND P5, PT, R0, 0x140, PT ;  /* 0x000001400000780c */ /* 0x000fc60003fa6070 */
[----:B0-----:R-:W-:-:S04]  /*0d10*/  @P1 IMAD.WIDE.U32 R56, R4, 0x10, R32 ;  /* 0x0000001004381825 */ /* 0x001fc800078e0020 */
[----:B-1----:R-:W-:-:S04]  /*0d20*/  @P1 IMAD.WIDE.U32 R68, R4, 0x10, R44 ;  /* 0x0000001004441825 */ /* 0x002fc800078e002c */
[----:B------:R-:W-:Y:S01]  /*0d30*/  HFMA2 R34, -RZ, RZ, 0, 0 ;  /* 0x00000000ff227431 */ /* 0x000fe200000001ff */
[----:B------:R0:W5:Y:S01]  /*0d40*/  @P1 LDG.E.128 R48, desc[UR6][R56.64] ;  /* 0x0000000638301981 */ /* 0x000162000c1e1d00 */
[----:B------:R-:W-:Y:S02]  /*0d50*/  @P1 VIADD R4, R4, 0x20 ;  /* 0x0000002004041836 */ /* 0x000fe40000000000 */
[----:B------:R-:W-:Y:S01]  /*0d60*/  HFMA2 R106, -RZ, RZ, 0, 0 ;  /* 0x00000000ff6a7431 */ /* 0x000fe200000001ff */
[----:B------:R1:W5:Y:S01]  /*0d70*/  @P1 LDG.E.128 R40, desc[UR6][R68.64] ;  /* 0x0000000644281981 */ /* 0x000362000c1e1d00 */
[C---:B--2---:R-:W-:Y:S01]  /*0d80*/  @P6 IMAD.WIDE.U32 R80, R4.reuse, 0x10, R80 ;  /* 0x0000001004506825 */ /* 0x044fe200078e0050 */
[----:B------:R-:W-:Y:S02]  /*0d90*/  CS2R R32, SRZ ;  /* 0x0000000000207805 */ /* 0x000fe4000001ff00 */
[----:B------:R-:W-:Y:S02]  /*0da0*/  CS2R R44, SRZ ;  /* 0x00000000002c7805 */ /* 0x000fe4000001ff00 */
[----:B------:R-:W-:Y:S01]  /*0db0*/  MOV R70, RZ ;  /* 0x000000ff00467202 */ /* 0x000fe20000000f00 */
[----:B------:R-:W-:Y:S01]  /*0dc0*/  IMAD.MOV.U32 R46, RZ, RZ, RZ ;  /* 0x000000ffff2e7224 */ /* 0x000fe200078e00ff */
[----:B------:R2:W5:Y:S01]  /*0dd0*/  @P6 LDG.E.128 R36, desc[UR6][R80.64] ;  /* 0x0000000650246981 */ /* 0x000562000c1e1d00 */
[----:B---3--:R-:W-:Y:S01]  /*0de0*/  @P6 IMAD.WIDE.U32 R92, R4, 0x10, R92 ;  /* 0x00000010045c6825 */ /* 0x008fe200078e005c */
[----:B0-----:R-:W-:-:S02]  /*0df0*/  CS2R R56, SRZ ;  /* 0x0000000000387805 */ /* 0x001fc4000001ff00 */
[----:B-1----:R-:W-:Y:S02]  /*0e00*/  CS2R R68, SRZ ;  /* 0x0000000000447805 */ /* 0x002fe4000001ff00 */
[----:B------:R-:W-:Y:S01]  /*0e10*/  CS2R R104, SRZ ;  /* 0x0000000000687805 */ /* 0x000fe2000001ff00 */
[----:B------:R-:W-:Y:S01]  /*0e20*/  IMAD.MOV.U32 R58, RZ, RZ, RZ ;  /* 0x000000ffff3a7224 */ /* 0x000fe200078e00ff */
[----:B------:R0:W5:Y:S01]  /*0e30*/  @P6 LDG.E.128 R28, desc[UR6][R92.64] ;  /* 0x000000065c1c6981 */ /* 0x000162000c1e1d00 */
[----:B------:R-:W-:Y:S01]  /*0e40*/  IMAD.MOV.U32 R82, RZ, RZ, RZ ;  /* 0x000000ffff527224 */ /* 0x000fe200078e00ff */
[----:B------:R-:W-:Y:S01]  /*0e50*/  CS2R R112, SRZ ;  /* 0x0000000000707805 */ /* 0x000fe2000001ff00 */
[----:B------:R-:W-:Y:S01]  /*0e60*/  IMAD.MOV.U32 R94, RZ, RZ, RZ ;  /* 0x000000ffff5e7224 */ /* 0x000fe200078e00ff */
[----:B--2---:R-:W-:Y:S01]  /*0e70*/  CS2R R80, SRZ ;  /* 0x0000000000507805 */ /* 0x004fe2000001ff00 */
[----:B------:R-:W-:Y:S01]  /*0e80*/  IMAD.MOV.U32 R114, RZ, RZ, RZ ;  /* 0x000000ffff727224 */ /* 0x000fe200078e00ff */
[----:B------:R-:W-:Y:S01]  /*0e90*/  CS2R R120, SRZ ;  /* 0x0000000000787805 */ /* 0x000fe2000001ff00 */
[----:B------:R-:W-:Y:S01]  /*0ea0*/  IMAD.MOV.U32 R122, RZ, RZ, RZ ;  /* 0x000000ffff7a7224 */ /* 0x000fe200078e00ff */
[----:B------:R-:W-:Y:S01]  /*0eb0*/  @P0 MOV R95, RZ ;  /* 0x000000ff005f0202 */ /* 0x000fe20000000f00 */
[----:B------:R-:W-:Y:S01]  /*0ec0*/  @P4 IMAD.MOV.U32 R83, RZ, RZ, RZ ;  /* 0x000000ffff534224 */ /* 0x000fe200078e00ff */
[----:B0-----:R-:W-:Y:S01]  /*0ed0*/  CS2R R92, SRZ ;  /* 0x00000000005c7805 */ /* 0x001fe2000001ff00 */
[----:B------:R-:W-:Y:S01]  /*0ee0*/  @P3 IMAD.MOV.U32 R71, RZ, RZ, RZ ;  /* 0x000000ffff473224 */ /* 0x000fe200078e00ff */
[----:B------:R-:W-:Y:S01]  /*0ef0*/  @P2 MOV R59, RZ ;  /* 0x000000ff003b2202 */ /* 0x000fe20000000f00 */
[----:B------:R-:W-:Y:S01]  /*0f00*/  @P1 IMAD.MOV.U32 R47, RZ, RZ, RZ ;  /* 0x000000ffff2f1224 */ /* 0x000fe200078e00ff */
[----:B------:R-:W-:Y:S01]  /*0f10*/  @P6 IADD3 R4, PT, PT, R4, 0x20, RZ ;  /* 0x0000002004046810 */ /* 0x000fe20007ffe0ff */
[----:B------:R-:W-:Y:S01]  /*0f20*/  @P6 IMAD.MOV.U32 R35, RZ, RZ, RZ ;  /* 0x000000ffff236224 */ /* 0x000fe200078e00ff */
[----:B------:R-:W-:Y:S06]  /*0f30*/  @!P5 BRA `(.L_x_31046) ;  /* 0x000000000068d947 */ /* 0x000fec0003800000 */
        /* <DEDUP_REMOVED lines=26> */
.L_x_31046:
[----:B------:R-:W-:Y:S05]  /*10e0*/  BSYNC.RECONVERGENT B0 ;  /* 0x0000000000007941 */ /* 0x000fea0003800200 */
.L_x_31044:
        /* <DEDUP_REMOVED lines=20> */
[----:B------:R-:W-:Y:S01]  /*1230*/  LOP3.LUT R5, R5, UR5, RZ, 0x3c, !PT ;  /* 0x0000000505057c12 */ /* 0x000fe2000f8e3cff */
[----:B------:R-:W-:Y:S01]  /*1240*/  STL.S16 [R1+0x188], R233 ;  /* 0x000188e901007387 */ /* 0x000fe20000100600 */
[----:B------:R-:W-:Y:S01]  /*1250*/  PRMT R213, R16, 0x7632, R213 ;  /* 0x0000763210d57816 */ /* 0x000fe200000000d5 */
        /* <DEDUP_REMOVED lines=8> */
[----:B0-----:R-:W-:Y:S01]  /*12e0*/  IMAD R3, R4, UR9, R3 ;  /* 0x0000000904037c24 */ /* 0x001fe2000f8e0203 */
[----:B------:R-:W-:Y:S01]  /*12f0*/  PRMT R208, R38, 0x7632, R208 ;  /* 0x0000763226d07816 */ /* 0x000fe200000000d0 */
[----:B------:R-:W-:Y:S01]  /*1300*/  STL.S16 [R1+0x17c], R214 ;  /* 0x00017cd601007387 */ /* 0x000fe20000100600 */
[----:B------:R-:W-:Y:S01]  /*1310*/  PRMT R207, R33, 0x7632, R207 ;  /* 0x0000763221cf7816 */ /* 0x000fe200000000cf */
[----:B------:R-:W-:Y:S01]  /*1320*/  IMAD.HI.U32 R4, R3, -0x326172a9, RZ ;  /* 0xcd9e8d5703047827 */ /* 0x000fe200078e00ff */
[----:B------:R-:W-:Y:S01]  /*1330*/  UIADD3 UR9, UPT, UPT, UR5, -0x4498517b, URZ ;  /* 0xbb67ae8505097890 */ /* 0x000fe2000fffe0ff */
[----:B------:R-:W-:Y:S01]  /*1340*/  STL.S16 [R1+0x178], R213 ;  /* 0x000178d501007387 */ /* 0x000fe20000100600 */
[----:B------:R-:W-:Y:S01]  /*1350*/  PRMT R206, R37, 0x7632, R206 ;  /* 0x0000763225ce7816 */ /* 0x000fe200000000ce */
[----:B------:R-:W-:Y:S01]  /*1360*/  IMAD R9, R3, -0x326172a9, RZ ;  /* 0xcd9e8d5703097824 */ /* 0x000fe200078e02ff */
[----:B------:R-:W-:Y:S01]  /*1370*/  LOP3.LUT R4, R7, UR4, R4, 0x96, !PT ;  /* 0x0000000407047c12 */ /* 0x000fe2000f8e9604 */
[----:B------:R-:W-:Y:S01]  /*1380*/  STL.S16 [R1+0x174], R212 ;  /* 0x000174d401007387 */ /* 0x000fe20000100600 */
[----:B------:R-:W-:Y:S01]  /*1390*/  PRMT R205, R32, 0x7632, R205 ;  /* 0x0000763220cd7816 */ /* 0x000fe200000000cd */
[----:B------:R-:W-:Y:S01]  /*13a0*/  IMAD R5, R5, -0x326172a9, RZ ;  /* 0xcd9e8d5705057824 */ /* 0x000fe200078e02ff */
[----:B------:R-:W-:Y:S01]  /*13b0*/  PRMT R204, R36, 0x7632, R204 ;  /* 0x0000763224cc7816 */ /* 0x000fe200000000cc */
[----:B------:R-:W-:Y:S01]  /*13c0*/  STL.S16 [R1+0x170], R211 ;  /* 0x000170d301007387 */ /* 0x000fe20000100600 */
[C---:B------:R-:W-:Y:S01]  /*13d0*/  IMAD.HI.U32 R10, R4.reuse, -0x2daee0ad, RZ ;  /* 0xd2511f53040a7827 */ /* 0x040fe200078e00ff */
[----:B------:R-:W-:Y:S01]  /*13e0*/  LOP3.LUT R8, R9, UR8, R8, 0x96, !PT ;  /* 0x0000000809087c12 */ /* 0x000fe2000f8e9608 */
[----:B------:R-:W-:Y:S01]  /*13f0*/  UIADD3 UR8, UPT, UPT, UR4, 0x3c6ef372, URZ ;  /* 0x3c6ef37204087890 */ /* 0x000fe2000fffe0ff */
        /* <DEDUP_REMOVED lines=29> */
[----:B------:R-:W-:Y:S01]  /*15d0*/  PRMT R191, R57, 0x7632, R191 ;  /* 0x0000763239bf7816 */ /* 0x000fe200000000bf */
[----:B------:R-:W0:Y:S01]  /*15e0*/  LDCU.64 UR12, c[0x0][0x3e0] ;  /* 0x00007c00ff0c77ac */ /* 0x000e220008000a00 */
        /* <DEDUP_REMOVED lines=47> */
[----:B0-----:R-:W-:Y:S01]  /*18e0*/  UISETP.NE.U32.AND UP0, UPT, UR12, URZ, UPT ;  /* 0x000000ff0c00728c */ /* 0x001fe2000bf05070 */
        /* <DEDUP_REMOVED lines=14> */
[----:B------:R-:W-:Y:S01]  /*19d0*/  PRMT R165, R92, 0x7632, R165 ;  /* 0x000076325ca57816 */ /* 0x000fe200000000a5 */
[----:B------:R-:W-:Y:S01]  /*19e0*/  UISETP.NE.AND.EX UP0, UPT, UR13, URZ, UPT, UP0 ;  /* 0x000000ff0d00728c */ /* 0x000fe2000bf05300 */
        /* <DEDUP_REMOVED lines=91> */
[----:B------:R-:W0:Y:S01]  /*1fa0*/  LDCU UR10, c[0x0][0x388] ;  /* 0x00007100ff0a77ac */ /* 0x000e220008000800 */
[----:B------:R-:W-:Y:S01]  /*1fb0*/  PRMT R126, R54, 0x7632, R126 ;  /* 0x00007632367e7816 */ /* 0x000fe2000000007e */
[----:B------:R-:W-:Y:S01]  /*1fc0*/  STL.S16 [R1+0xb0], R163 ;  /* 0x0000b0a301007387 */ /* 0x000fe20000100600 */
[----:B------:R-:W-:Y:S01]  /*1fd0*/  PRMT R125, R53, 0x7632, R125 ;  /* 0x00007632357d7816 */ /* 0x000fe2000000007d */
[----:B------:R-:W1:Y:S01]  /*1fe0*/  LDCU UR12, c[0x0][0x448] ;  /* 0x00008900ff0c77ac */ /* 0x000e620008000800 */
[----:B------:R-:W-:Y:S01]  /*1ff0*/  PRMT R124, R52, 0x7632, R124 ;  /* 0x00007632347c7816 */ /* 0x000fe2000000007c */
[----:B------:R-:W-:Y:S01]  /*2000*/  STL.S16 [R1+0xac], R162 ;  /* 0x0000aca201007387 */ /* 0x000fe20000100600 */
[----:B------:R-:W-:Y:S01]  /*2010*/  LOP3.LUT R4, R13, UR11, R4, 0x96, !PT ;  /* 0x0000000b0d047c12 */ /* 0x000fe2000f8e9604 */
[----:B------:R-:W2:Y:S01]  /*2020*/  LDCU.U8 UR11, c[0x0][0x410] ;  /* 0x00008200ff0b77ac */ /* 0x000ea20008000000 */
[----:B------:R-:W-:Y:S01]  /*2030*/  PRMT R14, R67, 0x7632, R14 ;  /* 0x00007632430e7816 */ /* 0x000fe2000000000e */
[----:B------:R-:W-:Y:S01]  /*2040*/  STL.S16 [R1+0xa8], R161 ;  /* 0x0000a8a101007387 */ /* 0x000fe20000100600 */
[----:B------:R-:W-:-:S02]  /*2050*/  PRMT R13, R66, 0x7632, R13 ;  /* 0x00007632420d7816 */ /* 0x000fc4000000000d */
[----:B------:R-:W-:Y:S01]  /*2060*/  PRMT R12, R65, 0x7632, R12 ;  /* 0x00007632410c7816 */ /* 0x000fe2000000000c */
[----:B------:R-:W-:Y:S01]  /*2070*/  STL.S16 [R1+0xa4], R160 ;  /* 0x0000a4a001007387 */ /* 0x000fe20000100600 */
[----:B------:R-:W-:Y:S01]  /*2080*/  LOP3.LUT R5, R8, UR9, R5, 0x96, !PT ;  /* 0x0000000908057c12 */ /* 0x000fe2000f8e9605 */
[----:B------:R-:W3:Y:S01]  /*2090*/  LDCU.64 UR8, c[0x0][0x3a0] ;  /* 0x00007400ff0877ac */ /* 0x000ee20008000a00 */
[----:B------:R-:W-:Y:S01]  /*20a0*/  PRMT R10, R64, 0x7632, R10 ;  /* 0x00007632400a7816 */ /* 0x000fe2000000000a */
[----:B------:R-:W-:Y:S01]  /*20b0*/  STL.S16 [R1+0xa0], R159 ;  /* 0x0000a09f01007387 */ /* 0x000fe20000100600 */
[----:B------:R-:W-:Y:S02]  /*20c0*/  PRMT R8, R79, 0x7632, R8 ;  /* 0x000076324f087816 */ /* 0x000fe40000000008 */
[----:B------:R-:W-:Y:S01]  /*20d0*/  LOP3.LUT R6, R6, 0x3, RZ, 0xc0, !PT ;  /* 0x0000000306067812 */ /* 0x000fe200078ec0ff */
        /* <DEDUP_REMOVED lines=58> */
[----:B------:R0:W-:Y:S01]  /*2480*/  STL.S16 [R1], R8 ;  /* 0x0000000801007387 */ /* 0x0001e20000100600 */
[----:B----4-:R-:W-:-:S02]  /*2490*/  IMAD.MOV.U32 R10, RZ, RZ, RZ ;  /* 0x000000ffff0a7224 */ /* 0x010fc400078e00ff */
[----:B0-----:R-:W-:Y:S02]  /*24a0*/  IMAD R8, R9, -0x326172a9, RZ ;  /* 0xcd9e8d5709087824 */ /* 0x001fe400078e02ff */
[----:B-123--:R-:W-:-:S07]  /*24b0*/  IMAD R9, R11, -0x2daee0ad, RZ ;  /* 0xd2511f530b097824 */ /* 0x00efce00078e02ff */
.L_x_31907:
[----:B------:R-:W0:Y:S01]  /*24c0*/  @UP0 LDCU.64 UR14, c[0x0][0x3e0] ;  /* 0x00007c00ff0e07ac */ /* 0x000e220008000a00 */
[----:B------:R-:W-:Y:S01]  /*24d0*/  PLOP3.LUT P0, PT, PT, PT, UP0, 0x80, 0x8 ;  /* 0x000000000008781c */ /* 0x000fe20003f0f008 */
[----:B------:R-:W-:Y:S01]  /*24e0*/  IMAD.MOV.U32 R12, RZ, RZ, 0x2 ;  /* 0x00000002ff0c7424 */ /* 0x000fe200078e00ff */
[----:B------:R-:W-:-:S11]  /*24f0*/  PLOP3.LUT P1, PT, PT, PT, UP0, 0x80, 0x8 ;  /* 0x000000000008781c */ /* 0x000fd60003f2f008 */
[----:B0-----:R-:W-:-:S06]  /*2500*/  @P0 IMAD.WIDE R12, R15, R12, UR14 ;  /* 0x0000000e0f0c0e25 */ /* 0x001fcc000f8e020c */
[----:B--2---:R0:W2:Y:S01]  /*2510*/  @P1 LDG.E.U16 R12, desc[UR6][R12.64] ;  /* 0x000000060c0c1981 */ /* 0x0040a2000c1e1500 */
[----:B------:R-:W-:Y:S01]  /*2520*/  PLOP3.LUT P0, PT, PT, PT, UP0, 0x80, 0x8 ;  /* 0x000000000008781c */ /* 0x000fe20003f0f008 */
[----:B------:R-:W-:Y:S01]  /*2530*/  BSSY.RECONVERGENT B0, `(.L_x_31047) ;  /* 0x0000681000007945 */ /* 0x000fe20003800200 */
[----:B------:R-:W-:Y:S01]  /*2540*/  ISETP.GE.U32.AND P2, PT, R0, 0x20, PT ;  /* 0x000000200000780c */ /* 0x000fe20003f46070 */
[----:B-1----:R-:W1:Y:S01]  /*2550*/  S2R R250, SR_TID.X ;  /* 0x0000000000fa7919 */ /* 0x002e620000002100 */
[----:B------:R-:W-:Y:S01]  /*2560*/  LOP3.LUT R11, R11, 0xffffff7f, RZ, 0xc0, !PT ;  /* 0xffffff7f0b0b7812 */ /* 0x000fe200078ec0ff */
[----:B0-----:R-:W-:-:S10]  /*2570*/  HFMA2 R13, -RZ, RZ, 1.875, 0 ;  /* 0x3f800000ff0d7431 */ /* 0x001fd400000001ff */
[----:B------:R-:W-:Y:S01]  /*2580*/  @P2 LOP3.LUT R11, R11, 0x80, RZ, 0xfc, !PT ;  /* 0x000000800b0b2812 */ /* 0x000fe200078efcff */
[----:B--2---:R-:W-:Y:S02]  /*2590*/  @P0 IMAD.U32 R13, R12, 0x10000, RZ ;  /* 0x000100000c0d0824 */ /* 0x004fe400078e00ff */
[----:B------:R-:W-:-:S05]  /*25a0*/  IMAD R12, R15, UR10, RZ ;  /* 0x0000000a0f0c7c24 */ /* 0x000fca000f8e02ff */
[----:B------:R-:W-:-:S04]  /*25b0*/  SHF.R.S32.HI R14, RZ, 0x1f, R12 ;  /* 0x0000001fff0e7819 */ /* 0x000fc8000001140c */
[----:B------:R-:W-:Y:S02]  /*25c0*/  LEA.HI R12, R14, R12, RZ, 0x3 ;  /* 0x0000000c0e0c7211 */ /* 0x000fe400078f18ff */
[----:B-1----:R-:W-:-:S04]  /*25d0*/  LOP3.LUT R14, R250, 0x1f, RZ, 0xc0, !PT ;  /* 0x0000001ffa0e7812 */ /* 0x002fc800078ec0ff */
[----:B------:R-:W-:-:S05]  /*25e0*/  LEA.HI.SX32 R12, R12, R14, 0x1d ;  /* 0x0000000e0c0c7211 */ /* 0x000fca00078feaff */
[----:B------:R-:W-:Y:S01]  /*25f0*/  IMAD.MOV.U32 R14, RZ, RZ, R12 ;  /* 0x000000ffff0e7224 */ /* 0x000fe200078e000c */
[----:B---34-:R-:W-:Y:S06]  /*2600*/  @!P2 BRA `(.L_x_31048) ;  /* 0x0000006400cca947 */ /* 0x018fec0003800000 */
        /* <DEDUP_REMOVED lines=12> */
[----:B------:R-:W-:Y:S01]  /*26d0*/  MOV R133, 0x2 ;  /* 0x0000000200857802 */ /* 0x000fe20000000f00 */
[----:B------:R-:W-:Y:S02]  /*26e0*/  IMAD.MOV.U32 R132, RZ, RZ, R8 ;  /* 0x000000ffff847224 */ /* 0x000fe400078e0008 */
[----:B------:R-:W-:-:S08]  /*26f0*/  IMAD.MOV.U32 R14, RZ, RZ, R9 ;  /* 0x000000ffff0e7224 */ /* 0x000fd000078e0009 */
[----:B0-----:R-:W-:Y:S05]  /*2700*/  @!P0 BRA `(.L_x_31051) ;  /* 0x0000000400648947 */ /* 0x001fea0003800000 */
[----:B------:R-:W-:-:S05]  /*2710*/  HFMA2 R14, -RZ, RZ, 0, 1.1920928955078125e-07 ;  /* 0x00000002ff0e7431 */ /* 0x000fca00000001ff */
[----:B------:R-:W-:-:S05]  /*2720*/  VIADDMNMX.U32 R14, R6, 0xfffffffe, R14, PT ;  /* 0xfffffffe060e7846 */ /* 0x000fca000380000e */
[----:B------:R-:W-:-:S04]  /*2730*/  IMAD.SHL.U32 R14, R14, 0x4, RZ ;  /* 0x000000040e0e7824 */ /* 0x000fc800078e00ff */
[----:B------:R-:W0:Y:S02]  /*2740*/  LDC R132, c[0x2][R14] ;  /* 0x008000000e847b82 */ /* 0x000e240000000800 */
[----:B0-----:R-:W-:-:S04]  /*2750*/  SHF.R.S32.HI R133, RZ, 0x1f, R132 ;  /* 0x0000001fff857819 */ /* 0x001fc80000011484 */
.L_x_88312:
[----:B------:R-:W-:Y:S05]  /*2760*/  BRX R132 -0x2770                                       (*"BRANCH_TARGETS .L_x_88313,.L_x_88314,.L_x_88315"*) ;  /* 0xffffffd884247949 */ /* 0x000fea000383ffff */
.L_x_88315:
[----:B------:R-:W-:Y:S01]  /*2770*/  VIADD R133, R6, 0x1 ;  /* 0x0000000106857836 */ /* 0x000fe20000000000 */
[----:B------:R-:W-:Y:S01]  /*2780*/  MOV R14, R9 ;  /* 0x00000009000e7202 */ /* 0x000fe20000000f00 */
[----:B------:R-:W-:Y:S01]  /*2790*/  IMAD.MOV.U32 R132, RZ, RZ, R4 ;  /* 0x000000ffff847224 */ /* 0x000fe200078e0004 */
[----:B------:R-:W-:Y:S06]  /*27a0*/  BRA `(.L_x_31051) ;  /* 0x00000004003c7947 */ /* 0x000fec0003800000 */
.L_x_88313:
[----:B------:R-:W-:Y:S01]  /*27b0*/  IMAD.MOV.U32 R14, RZ, RZ, R9 ;  /* 0x000000ffff0e7224 */ /* 0x000fe200078e0009 */
[----:B------:R-:W-:Y:S01]  /*27c0*/  MOV R133, 0x3 ;  /* 0x0000000300857802 */ /* 0x000fe20000000f00 */
[----:B------:R-:W-:Y:S01]  /*27d0*/  IMAD.MOV.U32 R132, RZ, RZ, R5 ;  /* 0x000000ffff847224 */ /* 0x000fe200078e0005 */
[----:B------:R-:W-:Y:S06]  /*27e0*/  BRA `(.L_x_31051) ;  /* 0x00000004002c7947 */ /* 0x000fec0003800000 */
.L_x_88314:
        /* <DEDUP_REMOVED lines=12> */
.L_x_31053:
[----:B------:R-:W-:Y:S05]  /*28b0*/  BSYNC.RECONVERGENT B2 ;  /* 0x0000000000027941 */ /* 0x000fea0003800200 */
.L_x_31052:
        /* <DEDUP_REMOVED lines=62> */
.L_x_31051:
[----:B------:R-:W-:Y:S05]  /*2ca0*/  BSYNC.RECONVERGENT B1 ;  /* 0x0000000000017941 */ /* 0x000fea0003800200 */
.L_x_31050:
        /* <DEDUP_REMOVED lines=16> */
[----:B------:R-:W-:-:S05]  /*2db0*/  SHF.L.U32 R6, R116, 0x10, RZ ;  /* 0x0000001074067819 */ /* 0x000fca00000006ff */
[----:B------:R-:W-:Y:S01]  /*2dc0*/  FFMA.FTZ R132, R132, R6, R124 ;  /* 0x0000000684847223 */ /* 0x000fe2000001007c */
        /* <DEDUP_REMOVED lines=11> */
.L_x_31056:
        /* <DEDUP_REMOVED lines=12> */
.L_x_31058:
[----:B------:R-:W-:Y:S05]  /*2f40*/  BSYNC.RECONVERGENT B2 ;  /* 0x0000000000027941 */ /* 0x000fea0003800200 */
.L_x_31057:
        /* <DEDUP_REMOVED lines=62> */
.L_x_31055:
[----:B------:R-:W-:Y:S05]  /*3330*/  BSYNC.RECONVERGENT B1 ;  /* 0x0000000000017941 */ /* 0x000fea0003800200 */
.L_x_31054:
        /* <DEDUP_REMOVED lines=23> */
.L_x_31061:
        /* <DEDUP_REMOVED lines=12> */
.L_x_31063:
[----:B------:R-:W-:Y:S05]  /*3570*/  BSYNC.RECONVERGENT B2 ;  /* 0x0000000000027941 */ /* 0x000fea0003800200 */
.L_x_31062:
        /* <DEDUP_REMOVED lines=62> */
.L_x_31060:
[----:B------:R-:W-:Y:S05]  /*3960*/  BSYNC.RECONVERGENT B1 ;  /* 0x0000000000017941 */ /* 0x000fea0003800200 */
.L_x_31059:
        /* <DEDUP_REMOVED lines=24> */
.L_x_31066:
        /* <DEDUP_REMOVED lines=12> */
.L_x_31068:
[----:B------:R-:W-:Y:S05]  /*3bb0*/  BSYNC.RECONVERGENT B2 ;  /* 0x0000000000027941 */ /* 0x000fea0003800200 */
.L_x_31067:
        /* <DEDUP_REMOVED lines=62> */
.L_x_31065:
[----:B------:R-:W-:Y:S05]  /*3fa0*/  BSYNC.RECONVERGENT B1 ;  /* 0x0000000000017941 */ /* 0x000fea0003800200 */
.L_x_31064:
        /* <DEDUP_REMOVED lines=8> */
[----:B------:R-:W-:Y:S01]  /*4030*/  IMAD.MOV.U32 R209, RZ, RZ, 0x2 ;  /* 0x00000002ffd17424 */ /* 0x000fe200078e00ff */
        /* <DEDUP_REMOVED lines=14> */
.L_x_31071:
        /* <DEDUP_REMOVED lines=12> */
.L_x_31073:
[----:B------:R-:W-:Y:S05]  /*41e0*/  BSYNC.RECONVERGENT B2 ;  /* 0x0000000000027941 */ /* 0x000fea0003800200 */
.L_x_31072:
        /* <DEDUP_REMOVED lines=62> */
.L_x_31070:
[----:B------:R-:W-:Y:S05]  /*45d0*/  BSYNC.RECONVERGENT B1 ;  /* 0x0000000000017941 */ /* 0x000fea0003800200 */
.L_x_31069:
        /* <DEDUP_REMOVED lines=24> */
.L_x_31076:
        /* <DEDUP_REMOVED lines=12> */
.L_x_31078:
[----:B------:R-:W-:Y:S05]  /*4820*/  BSYNC.RECONVERGENT B2 ;  /* 0x0000000000027941 */ /* 0x000fea0003800200 */
.L_x_31077:
        /* <DEDUP_REMOVED lines=62> */
.L_x_31075:
[----:B------:R-:W-:Y:S05]  /*4c10*/  BSYNC.RECONVERGENT B1 ;  /* 0x0000000000017941 */ /* 0x000fea0003800200 */
.L_x_31074:
        /* <DEDUP_REMOVED lines=23> */
.L_x_31081:
        /* <DEDUP_REMOVED lines=12> */
.L_x_31083:
[----:B------:R-:W-:Y:S05]  /*4e50*/  BSYNC.RECONVERGENT B2 ;  /* 0x0000000000027941 */ /* 0x000fea0003800200 */
.L_x_31082:
        /* <DEDUP_REMOVED lines=62> */
.L_x_31080:
[----:B------:R-:W-:Y:S05]  /*5240*/  BSYNC.RECONVERGENT B1 ;  /* 0x0000000000017941 */ /* 0x000fea0003800200 */
.L_x_31079:
        /* <DEDUP_REMOVED lines=24> */
.L_x_31086:
        /* <DEDUP_REMOVED lines=15> */
.L_x_31088:
[----:B------:R-:W-:Y:S05]  /*54c0*/  BSYNC.RECONVERGENT B2 ;  /* 0x0000000000027941 */ /* 0x000fea0003800200 */
.L_x_31087:
        /* <DEDUP_REMOVED lines=62> */
.L_x_31085:
[----:B------:R-:W-:Y:S05]  /*58b0*/  BSYNC.RECONVERGENT B1 ;  /* 0x0000000000017941 */ /* 0x000fea0003800200 */
.L_x_31084:
        /* <DEDUP_REMOVED lines=10> */
[----:B------:R-:W-:Y:S09]  /*5960*/  BRA `(.L_x_31089) ;  /* 0x00000030009c7947 */ /* 0x000ff20003800000 */
.L_x_31049:
        /* <DEDUP_REMOVED lines=16> */
.L_x_31092:
        /* <DEDUP_REMOVED lines=12> */
.L_x_31094:
[----:B------:R-:W-:Y:S05]  /*5b30*/  BSYNC.RECONVERGENT B2 ;  /* 0x0000000000027941 */ /* 0x000fea0003800200 */
.L_x_31093:
        /* <DEDUP_REMOVED lines=62> */
.L_x_31091:
[----:B------:R-:W-:Y:S05]  /*5f20*/  BSYNC.RECONVERGENT B1 ;  /* 0x0000000000017941 */ /* 0x000fea0003800200 */
.L_x_31090:
        /* <DEDUP_REMOVED lines=17> */
[----:B------:R-:W-:Y:S01]  /*6040*/  FMUL.FTZ R132, R132, R6 ;  /* 0x0000000684847220 */ /* 0x000fe20000410000 */
        /* <DEDUP_REMOVED lines=11> */
.L_x_31097:
        /* <DEDUP_REMOVED lines=12> */
.L_x_31099:
[----:B------:R-:W-:Y:S05]  /*61c0*/  BSYNC.RECONVERGENT B2 ;  /* 0x0000000000027941 */ /* 0x000fea0003800200 */
.L_x_31098:
        /* <DEDUP_REMOVED lines=62> */
.L_x_31096:
[----:B------:R-:W-:Y:S05]  /*65b0*/  BSYNC.RECONVERGENT B1 ;  /* 0x0000000000017941 */ /* 0x000fea0003800200 */
.L_x_31095:
        /* <DEDUP_REMOVED lines=23> */
.L_x_31102:
        /* <DEDUP_REMOVED lines=12> */
.L_x_31104:
[----:B------:R-:W-:Y:S05]  /*67f0*/  BSYNC.RECONVERGENT B2 ;  /* 0x0000000000027941 */ /* 0x000fea0003800200 */
.L_x_31103:
        /* <DEDUP_REMOVED lines=62> */
.L_x_31101:
[----:B------:R-:W-:Y:S05]  /*6be0*/  BSYNC.RECONVERGENT B1 ;  /* 0x0000000000017941 */ /* 0x000fea0003800200 */
.L_x_31100:
        /* <DEDUP_REMOVED lines=24> */
.L_x_31107:
        /* <DEDUP_REMOVED lines=12> */
.L_x_31109:
[----:B------:R-:W-:Y:S05]  /*6e30*/  BSYNC.RECONVERGENT B2 ;  /* 0x0000000000027941 */ /* 0x000fea0003800200 */
.L_x_31108:
        /* <DEDUP_REMOVED lines=62> */
.L_x_31106:
[----:B------:R-:W-:Y:S05]  /*7220*/  BSYNC.RECONVERGENT B1 ;  /* 0x0000000000017941 */ /* 0x000fea0003800200 */
.L_x_31105:
        /* <DEDUP_REMOVED lines=23> */
.L_x_31112:
        /* <DEDUP_REMOVED lines=12> */
.L_x_31114:
[----:B------:R-:W-:Y:S05]  /*7460*/  BSYNC.RECONVERGENT B2 ;  /* 0x0000000000027941 */ /* 0x000fea0003800200 */
.L_x_31113:
        /* <DEDUP_REMOVED lines=62> */
.L_x_31111:
[----:B------:R-:W-:Y:S05]  /*7850*/  BSYNC.RECONVERGENT B1 ;  /* 0x0000000000017941 */ /* 0x000fea0003800200 */
.L_x_31110:
        /* <DEDUP_REMOVED lines=24> */
.L_x_31117:
        /* <DEDUP_REMOVED lines=12> */
.L_x_31119:
[----:B------:R-:W-:Y:S05]  /*7aa0*/  BSYNC.RECONVERGENT B2 ;  /* 0x0000000000027941 */ /* 0x000fea0003800200 */
.L_x_31118:
        /* <DEDUP_REMOVED lines=62> */
.L_x_31116:
[----:B------:R-:W-:Y:S05]  /*7e90*/  BSYNC.RECONVERGENT B1 ;  /* 0x0000000000017941 */ /* 0x000fea0003800200 */
.L_x_31115:
        /* <DEDUP_REMOVED lines=23> */
.L_x_31122:
        /* <DEDUP_REMOVED lines=12> */
.L_x_31124:
[----:B------:R-:W-:Y:S05]  /*80d0*/  BSYNC.RECONVERGENT B2 ;  /* 0x0000000000027941 */ /* 0x000fea0003800200 */
.L_x_31123:
        /* <DEDUP_REMOVED lines=62> */
.L_x_31121:
[----:B------:R-:W-:Y:S05]  /*84c0*/  BSYNC.RECONVERGENT B1 ;  /* 0x0000000000017941 */ /* 0x000fea0003800200 */
.L_x_31120:
        /* <DEDUP_REMOVED lines=24> */
.L_x_31127:
        /* <DEDUP_REMOVED lines=15> */
.L_x_31129:
[----:B------:R-:W-:Y:S05]  /*8740*/  BSYNC.RECONVERGENT B2 ;  /* 0x0000000000027941 */ /* 0x000fea0003800200 */
.L_x_31128:
        /* <DEDUP_REMOVED lines=62> */
.L_x_31126:
[----:B------:R-:W-:Y:S05]  /*8b30*/  BSYNC.RECONVERGENT B1 ;  /* 0x0000000000017941 */ /* 0x000fea0003800200 */
.L_x_31125:
        /* <DEDUP_REMOVED lines=9> */
[----:B------:R-:W-:-:S10]  /*8bd0*/  FMUL.FTZ R211, R211, R9 ;  /* 0x00000009d3d37220 */ /* 0x000fd40000410000 */
.L_x_31089:
        /* <DEDUP_REMOVED lines=22> */
.L_x_31048:
[----:B------:R-:W-:Y:S05]  /*8d40*/  BSYNC.RECONVERGENT B0 ;  /* 0x0000000000007941 */ /* 0x000fea0003800200 */
.L_x_31047:
        /* <DEDUP_REMOVED lines=15> */
[----:B------:R-:W-:Y:S01]  /*8e40*/  ISETP.NE.AND P0, PT, R6, 0x1, PT ;  /* 0x000000010600780c */ /* 0x000fe20003f05270 */
[----:B------:R-:W-:Y:S01]  /*8e50*/  BSSY.RECONVERGENT B1, `(.L_x_31133) ;  /* 0x0000059000017945 */ /* 0x000fe20003800200 */
[----:B-1----:R-:W-:Y:S01]  /*8e60*/  IMAD.MOV.U32 R137, RZ, RZ, 0x2 ;  /* 0x00000002ff897424 */ /* 0x002fe200078e00ff */
[----:B0-----:R-:W-:Y:S01]  /*8e70*/  MOV R212, R9 ;  /* 0x0000000900d47202 */ /* 0x001fe20000000f00 */
        /* <DEDUP_REMOVED lines=12> */
.L_x_31135:
        /* <DEDUP_REMOVED lines=12> */
.L_x_31137:
[----:B------:R-:W-:Y:S05]  /*9000*/  BSYNC.RECONVERGENT B2 ;  /* 0x0000000000027941 */ /* 0x000fea0003800200 */
.L_x_31136:
        /* <DEDUP_REMOVED lines=61> */
.L_x_31134:
[----:B------:R-:W-:Y:S05]  /*93e0*/  BSYNC.RECONVERGENT B1 ;  /* 0x0000000000017941 */ /* 0x000fea0003800200 */
.L_x_31133:
        /* <DEDUP_REMOVED lines=14> */
[----:B------:R-:W-:Y:S01]  /*94d0*/  FSEL R136, R6, RZ, !P0 ;  /* 0x000000ff06887208 */ /* 0x000fe20004000000 */
[----:B------:R-:W-:Y:S01]  /*94e0*/  IMAD.U32 R6, R108, 0x10000, RZ ;  /* 0x000100006c067824 */ /* 0x000fe200078e00ff */
        /* <DEDUP_REMOVED lines=13> */
.L_x_31140:
        /* <DEDUP_REMOVED lines=12> */
.L_x_31142:
[----:B------:R-:W-:Y:S05]  /*9680*/  BSYNC.RECONVERGENT B2 ;  /* 0x0000000000027941 */ /* 0x000fea0003800200 */
.L_x_31141:
        /* <DEDUP_REMOVED lines=62> */
.L_x_31139:
[----:B------:R-:W-:Y:S05]  /*9a70*/  BSYNC.RECONVERGENT B1 ;  /* 0x0000000000017941 */ /* 0x000fea0003800200 */
.L_x_31138:
        /* <DEDUP_REMOVED lines=23> */
.L_x_31145:
        /* <DEDUP_REMOVED lines=12> */
.L_x_31147:
[----:B------:R-:W-:Y:S05]  /*9cb0*/  BSYNC.RECONVERGENT B2 ;  /* 0x0000000000027941 */ /* 0x000fea0003800200 */
.L_x_31146:
        /* <DEDUP_REMOVED lines=62> */
.L_x_31144:
[----:B------:R-:W-:Y:S05]  /*a0a0*/  BSYNC.RECONVERGENT B1 ;  /* 0x0000000000017941 */ /* 0x000fea0003800200 */
.L_x_31143:
        /* <DEDUP_REMOVED lines=24> */
.L_x_31150:
        /* <DEDUP_REMOVED lines=12> */
.L_x_31152:
[----:B------:R-:W-:Y:S05]  /*a2f0*/  BSYNC.RECONVERGENT B2 ;  /* 0x0000000000027941 */ /* 0x000fea0003800200 */
.L_x_31151:
        /* <DEDUP_REMOVED lines=62> */
.L_x_31149:
[----:B------:R-:W-:Y:S05]  /*a6e0*/  BSYNC.RECONVERGENT B1 ;  /* 0x0000000000017941 */ /* 0x000fea0003800200 */
.L_x_31148:
        /* <DEDUP_REMOVED lines=8> */
[----:B------:R-:W-:Y:S02]  /*a770*/  IMAD.U32 R6, R236, 0x10000, RZ ;  /* 0x00010000ec067824 */ /* 0x000fe400078e00ff */
[----:B------:R-:W-:Y:S02]  /*a780*/  IMAD.MOV.U32 R141, RZ, RZ, 0x2 ;  /* 0x00000002ff8d7424 */ /* 0x000fe400078e00ff */
        /* <DEDUP_REMOVED lines=13> */
.L_x_31155:
        /* <DEDUP_REMOVED lines=12> */
.L_x_31157:
[----:B------:R-:W-:Y:S05]  /*a920*/  BSYNC.RECONVERGENT B2 ;  /* 0x0000000000027941 */ /* 0x000fea0003800200 */
.L_x_31156:
        /* <DEDUP_REMOVED lines=62> */
.L_x_31154:
[----:B------:R-:W-:Y:S05]  /*ad10*/  BSYNC.RECONVERGENT B1 ;  /* 0x0000000000017941 */ /* 0x000fea0003800200 */
.L_x_31153:
        /* <DEDUP_REMOVED lines=24> */
.L_x_31160:
        /* <DEDUP_REMOVED lines=12> */
.L_x_31162:
[----:B------:R-:W-:Y:S05]  /*af60*/  BSYNC.RECONVERGENT B2 ;  /* 0x0000000000027941 */ /* 0x000fea0003800200 */
.L_x_31161:
        /* <DEDUP_REMOVED lines=62> */
.L_x_31159:
[----:B------:R-:W-:Y:S05]  /*b350*/  BSYNC.RECONVERGENT B1 ;  /* 0x0000000000017941 */ /* 0x000fea0003800200 */
.L_x_31158:
        /* <DEDUP_REMOVED lines=23> */
.L_x_31165:
        /* <DEDUP_REMOVED lines=12> */
.L_x_31167:
[----:B------:R-:W-:Y:S05]  /*b590*/  BSYNC.RECONVERGENT B2 ;  /* 0x0000000000027941 */ /* 0x000fea0003800200 */
.L_x_31166:
        /* <DEDUP_REMOVED lines=62> */
.L_x_31164:
[----:B------:R-:W-:Y:S05]  /*b980*/  BSYNC.RECONVERGENT B1 ;  /* 0x0000000000017941 */ /* 0x000fea0003800200 */
.L_x_31163:
        /* <DEDUP_REMOVED lines=24> */
.L_x_31170:
        /* <DEDUP_REMOVED lines=15> */
.L_x_31172:
[----:B------:R-:W-:Y:S05]  /*bc00*/  BSYNC.RECONVERGENT B2 ;  /* 0x0000000000027941 */ /* 0x000fea0003800200 */
.L_x_31171:
        /* <DEDUP_REMOVED lines=62> */
.L_x_31169:
[----:B------:R-:W-:Y:S05]  /*bff0*/  BSYNC.RECONVERGENT B1 ;  /* 0x0000000000017941 */ /* 0x000fea0003800200 */
.L_x_31168:
[----:B------:R-:W-:Y:S01]  /*c000*/  I2FP.F32.U32 R214, R232 ;  /* 0x000000e800d67245 */ /* 0x000fe20000201000 */
[----:B------:R-:W-:-:S04]  /*c010*/  IMAD.U32 R143, R143, 0x10000, RZ ;  /* 0x000100008f8f7824 */ /* 0x000fc800078e00ff */
        /* <DEDUP_REMOVED lines=8> */
[----:B------:R-:W-:Y:S09]  /*c0a0*/  BRA `(.L_x_31173) ;  /* 0x0000003000987947 */ /* 0x000ff20003800000 */
.L_x_31132:
[----:B------:R-:W-:Y:S01]  /*c0b0*/  ISETP.NE.AND P0, PT, R6, 0x1, PT ;  /* 0x000000010600780c */ /* 0x000fe20003f05270 */
[----:B------:R-:W-:Y:S01]  /*c0c0*/  BSSY.RECONVERGENT B1, `(.L_x_31174) ;  /* 0x0000059000017945 */ /* 0x000fe20003800200 */
[----:B-1----:R-:W-:Y:S02]  /*c0d0*/  HFMA2 R137, -RZ, RZ, 0, 1.1920928955078125e-07 ;  /* 0x00000002ff897431 */ /* 0x002fe400000001ff */
[----:B------:R-:W-:Y:S02]  /*c0e0*/  IMAD.MOV.U32 R136, RZ, RZ, R8 ;  /* 0x000000ffff887224 */ /* 0x000fe400078e0008 */
[----:B0-----:R-:W-:-:S07]  /*c0f0*/  IMAD.MOV.U32 R212, RZ, RZ, R9 ;  /* 0x000000ffffd47224 */ /* 0x001fce00078e0009 */
        /* <DEDUP_REMOVED lines=11> */
.L_x_31176:
        /* <DEDUP_REMOVED lines=12> */
.L_x_31178:
[----:B------:R-:W-:Y:S05]  /*c270*/  BSYNC.RECONVERGENT B2 ;  /* 0x0000000000027941 */ /* 0x000fea0003800200 */
.L_x_31177:
        /* <DEDUP_REMOVED lines=61> */
.L_x_31175:
[----:B------:R-:W-:Y:S05]  /*c650*/  BSYNC.RECONVERGENT B1 ;  /* 0x0000000000017941 */ /* 0x000fea0003800200 */
.L_x_31174:
        /* <DEDUP_REMOVED lines=29> */
.L_x_31181:
        /* <DEDUP_REMOVED lines=12> */
.L_x_31183:
[----:B------:R-:W-:Y:S05]  /*c8f0*/  BSYNC.RECONVERGENT B2 ;  /* 0x0000000000027941 */ /* 0x000fea0003800200 */
.L_x_31182:
        /* <DEDUP_REMOVED lines=62> */
.L_x_31180:
[----:B------:R-:W-:Y:S05]  /*cce0*/  BSYNC.RECONVERGENT B1 ;  /* 0x0000000000017941 */ /* 0x000fea0003800200 */
.L_x_31179:
        /* <DEDUP_REMOVED lines=23> */
.L_x_31186:
        /* <DEDUP_REMOVED lines=12> */
.L_x_31188:
[----:B------:R-:W-:Y:S05]  /*cf20*/  BSYNC.RECONVERGENT B2 ;  /* 0x0000000000027941 */ /* 0x000fea0003800200 */
.L_x_31187:
        /* <DEDUP_REMOVED lines=62> */
.L_x_31185:
[----:B------:R-:W-:Y:S05]  /*d310*/  BSYNC.RECONVERGENT B1 ;  /* 0x0000000000017941 */ /* 0x000fea0003800200 */
.L_x_31184:
        /* <DEDUP_REMOVED lines=24> */
.L_x_31191:
        /* <DEDUP_REMOVED lines=12> */
.L_x_31193:
[----:B------:R-:W-:Y:S05]  /*d560*/  BSYNC.RECONVERGENT B2 ;  /* 0x0000000000027941 */ /* 0x000fea0003800200 */
.L_x_31192:
        /* <DEDUP_REMOVED lines=62> */
.L_x_31190:
[----:B------:R-:W-:Y:S05]  /*d950*/  BSYNC.RECONVERGENT B1 ;  /* 0x0000000000017941 */ /* 0x000fea0003800200 */
.L_x_31189:
        /* <DEDUP_REMOVED lines=23> */
.L_x_31196:
        /* <DEDUP_REMOVED lines=12> */
.L_x_31198:
[----:B------:R-:W-:Y:S05]  /*db90*/  BSYNC.RECONVERGENT B2 ;  /* 0x0000000000027941 */ /* 0x000fea0003800200 */
.L_x_31197:
        /* <DEDUP_REMOVED lines=62> */
.L_x_31195:
[----:B------:R-:W-:Y:S05]  /*df80*/  BSYNC.RECONVERGENT B1 ;  /* 0x0000000000017941 */ /* 0x000fea0003800200 */
.L_x_31194:
        /* <DEDUP_REMOVED lines=24> */
.L_x_31201:
        /* <DEDUP_REMOVED lines=12> */
.L_x_31203:
[----:B------:R-:W-:Y:S05]  /*e1d0*/  BSYNC.RECONVERGENT B2 ;  /* 0x0000000000027941 */ /* 0x000fea0003800200 */
.L_x_31202:
        /* <DEDUP_REMOVED lines=62> */
.L_x_31200:
[----:B------:R-:W-:Y:S05]  /*e5c0*/  BSYNC.RECONVERGENT B1 ;  /* 0x0000000000017941 */ /* 0x000fea0003800200 */
.L_x_31199:
        /* <DEDUP_REMOVED lines=23> */
.L_x_31206:
        /* <DEDUP_REMOVED lines=12> */
.L_x_31208:
[----:B------:R-:W-:Y:S05]  /*e800*/  BSYNC.RECONVERGENT B2 ;  /* 0x0000000000027941 */ /* 0x000fea0003800200 */
.L_x_31207:
        /* <DEDUP_REMOVED lines=62> */
.L_x_31205:
[----:B------:R-:W-:Y:S05]  /*ebf0*/  BSYNC.RECONVERGENT B1 ;  /* 0x0000000000017941 */ /* 0x000fea0003800200 */
.L_x_31204:
        /* <DEDUP_REMOVED lines=24> */
.L_x_31211:
        /* <DEDUP_REMOVED lines=15> */
.L_x_31213:
[----:B------:R-:W-:Y:S05]  /*ee70*/  BSYNC.RECONVERGENT B2 ;  /* 0x0000000000027941 */ /* 0x000fea0003800200 */
.L_x_31212:
        /* <DEDUP_REMOVED lines=62> */
.L_x_31210:
[----:B------:R-:W-:Y:S05]  /*f260*/  BSYNC.RECONVERGENT B1 ;  /* 0x0000000000017941 */ /* 0x000fea0003800200 */
.L_x_31209:
        /* <DEDUP_REMOVED lines=10> */
.L_x_31173:
[----:B------:R-:W0:Y:S01]  /*f310*/  LDC.64 R214, c[0x0][0x3a8] ;  /* 0x0000ea00ffd67b82 */ /* 0x000e220000000a00 */
[----:B------:R-:W-:Y:S02]  /*f320*/  SEL R9, RZ, 0x1000000, !P6 ;  /* 0x01000000ff097807 */ /* 0x000fe40007000000 */
[----:B------:R-:W-:Y:S02]  /*f330*/  SEL R213, RZ, 0x10000, !P5 ;  /* 0x00010000ffd57807 */ /* 0x000fe40006800000 */
[----:B------:R-:W-:-:S03]  /*f340*/  LOP3.LUT P6, RZ, R11, 0x2, RZ, 0xc0, !PT ;  /* 0x000000020bff7812 */ /* 0x000fc600078cc0ff */
[----:B------:R-:W1:Y:S01]  /*f350*/  LDC.64 R232, c[0x0][0x3b0] ;  /* 0x0000ec00ffe87b82 */ /* 0x000e620000000a00 */
[----:B0-----:R-:W-:-:S05]  /*f360*/  IMAD.WIDE.U32 R214, R14, 0x20, R214 ;  /* 0x000000200ed67825 */ /* 0x001fca00078e00d6 */
[----:B------:R-:W-:Y:S01]  /*f370*/  STG.E.128 desc[UR6][R214.64], R136 ;  /* 0x00000088d6007986 */ /* 0x000fe2000c101d06 */
[----:B-1----:R-:W-:-:S03]  /*f380*/  IMAD.WIDE.U32 R232, R14, 0x8, R232 ;  /* 0x000000080ee87825 */ /* 0x002fc600078e00e8 */
[----:B------:R0:W-:Y:S01]  /*f390*/  STG.E.128 desc[UR6][R214.64+0x10], R140 ;  /* 0x0000108cd6007986 */ /* 0x0001e2000c101d06 */
[----:B------:R-:W-:Y:S02]  /*f3a0*/  IADD3 R14, PT, PT, R14, 0x20, RZ ;  /* 0x000000200e0e7810 */ /* 0x000fe40007ffe0ff */
[----:B0-----:R-:W-:Y:S02]  /*f3b0*/  SEL R214, RZ, 0x100, !P4 ;  /* 0x00000100ffd67807 */ /* 0x001fe40006000000 */
[----:B------:R-:W-:Y:S02]  /*f3c0*/  SEL R215, RZ, 0x1, !P3 ;  /* 0x00000001ffd77807 */ /* 0x000fe40005800000 */
[----:B------:R-:W-:Y:S02]  /*f3d0*/  LOP3.LUT R214, R214, R9, R213, 0xfe, !PT ;  /* 0x00000009d6d67212 */ /* 0x000fe400078efed5 */
[----:B------:R-:W-:Y:S02]  /*f3e0*/  SEL R9, RZ, 0x1000000, !P2 ;  /* 0x01000000ff097807 */ /* 0x000fe40005000000 */
[----:B------:R-:W-:-:S02]  /*f3f0*/  LOP3.LUT R215, R214, R215, RZ, 0xfc, !PT ;  /* 0x000000d7d6d77212 */ /* 0x000fc400078efcff */
[----:B------:R-:W-:Y:S02]  /*f400*/  SEL R213, RZ, 0x10000, !P1 ;  /* 0x00010000ffd57807 */ /* 0x000fe40004800000 */
[----:B------:R-:W-:-:S04]  /*f410*/  SEL R214, RZ, 0x100, !P0 ;  /* 0x00000100ffd67807 */ /* 0x000fc80004000000 */
[----:B------:R-:W-:Y:S02]  /*f420*/  LOP3.LUT R9, R214, R9, R213, 0xfe, !PT ;  /* 0x00000009d6097212 */ /* 0x000fe400078efed5 */
[----:B------:R-:W-:-:S04]  /*f430*/  SEL R213, RZ, 0x1, !P6 ;  /* 0x00000001ffd57807 */ /* 0x000fc80007000000 */
[----:B------:R-:W-:Y:S01]  /*f440*/  LOP3.LUT R214, R9, R213, RZ, 0xfc, !PT ;  /* 0x000000d509d67212 */ /* 0x000fe200078efcff */
[----:B------:R-:W-:-:S04]  /*f450*/  IMAD.MOV.U32 R9, RZ, RZ, R212 ;  /* 0x000000ffff097224 */ /* 0x000fc800078e00d4 */
[----:B------:R1:W-:Y:S03]  /*f460*/  STG.E.64 desc[UR6][R232.64], R214 ;  /* 0x000000d6e8007986 */ /* 0x0003e6000c101b06 */
.L_x_31131:
[----:B------:R-:W-:Y:S05]  /*f470*/  BSYNC.RECONVERGENT B0 ;  /* 0x0000000000007941 */ /* 0x000fea0003800200 */
.L_x_31130:
        /* <DEDUP_REMOVED lines=15> */
[----:B------:R-:W-:Y:S01]  /*f570*/  ISETP.NE.AND P0, PT, R6, 0x1, PT ;  /* 0x000000010600780c */ /* 0x000fe20003f05270 */
[----:B------:R-:W-:Y:S01]  /*f580*/  BSSY.RECONVERGENT B1, `(.L_x_31217) ;  /* 0x0000059000017945 */ /* 0x000fe20003800200 */
[----:B--2---:R-:W-:Y:S01]  /*f590*/  IMAD.MOV.U32 R145, RZ, RZ, 0x2 ;  /* 0x00000002ff917424 */ /* 0x004fe200078e00ff */
        /* <DEDUP_REMOVED lines=13> */
.L_x_31219:
        /* <DEDUP_REMOVED lines=12> */
.L_x_31221:
[----:B------:R-:W-:Y:S05]  /*f730*/  BSYNC.RECONVERGENT B2 ;  /* 0x0000000000027941 */ /* 0x000fea0003800200 */
.L_x_31220:
        /* <DEDUP_REMOVED lines=61> */
.L_x_31218:
[----:B------:R-:W-:Y:S05]  /*fb10*/  BSYNC.RECONVERGENT B1 ;  /* 0x0000000000017941 */ /* 0x000fea0003800200 */
.L_x_31217:
        /* <DEDUP_REMOVED lines=8> */
[----:B------:R-:W2:Y:S03]  /*fba0*/  LDC R213, c[0x0][0x408] ;  /* 0x00010200ffd57b82 */ /* 0x000ea60000000800 */
[----:B0-----:R-:W-:-:S02]  /*fbb0*/  FSETP.GTU.FTZ.AND P0, PT, R6, R9, PT ;  /* 0x000000090600720b */ /* 0x001fc40003f1c000 */
[C---:B-----5:R-:W-:Y:S02]  /*fbc0*/  SHF.L.U32 R6, R148.reuse, 0x10, RZ ;  /* 0x0000001094067819 */ /* 0x060fe400000006ff */
[----:B------:R-:W-:-:S03]  /*fbd0*/  PRMT R148, R148, 0x7632, R148 ;  /* 0x0000763294947816 */ /* 0x000fc60000000094 */
[----:B------:R-:W-:-:S04]  /*fbe0*/  FMUL.FTZ R6, R6, R13 ;  /* 0x0000000d06067220 */ /* 0x000fc80000410000 */
[----:B--2---:R-:W-:-:S05]  /*fbf0*/  FMUL.FTZ R6, R6, R213 ;  /* 0x000000d506067220 */ /* 0x004fca0000410000 */
        /* <DEDUP_REMOVED lines=15> */
.L_x_31224:
        /* <DEDUP_REMOVED lines=12> */
.L_x_31226:
[----:B------:R-:W-:Y:S05]  /*fdb0*/  BSYNC.RECONVERGENT B2 ;  /* 0x0000000000027941 */ /* 0x000fea0003800200 */
.L_x_31225:
[----:B-1----:R-:W-:Y:S01]  /*fdc0*/  IMAD.WIDE.U32 R214, R2, -0x2daee0ad, RZ ;  /* 0xd2511f5302d67825 */ /* 0x002fe200078e00ff */
        /* <DEDUP_REMOVED lines=61> */
.L_x_31223:
[----:B------:R-:W-:Y:S05]  /*101a0*/  BSYNC.RECONVERGENT B1 ;  /* 0x0000000000017941 */ /* 0x000fea0003800200 */
.L_x_31222:
        /* <DEDUP_REMOVED lines=23> */
.L_x_31229:
        /* <DEDUP_REMOVED lines=12> */
.L_x_31231:
[----:B------:R-:W-:Y:S05]  /*103e0*/  BSYNC.RECONVERGENT B2 ;  /* 0x0000000000027941 */ /* 0x000fea0003800200 */
.L_x_31230:
[----:B-1----:R-:W-:Y:S01]  /*103f0*/  IMAD.WIDE.U32 R214, R2, -0x2daee0ad, RZ ;  /* 0xd2511f5302d67825 */ /* 0x002fe200078e00ff */
        /* <DEDUP_REMOVED lines=61> */
.L_x_31228:
[----:B------:R-:W-:Y:S05]  /*107d0*/  BSYNC.RECONVERGENT B1 ;  /* 0x0000000000017941 */ /* 0x000fea0003800200 */
.L_x_31227:
        /* <DEDUP_REMOVED lines=24> */
.L_x_31234:
        /* <DEDUP_REMOVED lines=12> */
.L_x_31236:
[----:B------:R-:W-:Y:S05]  /*10a20*/  BSYNC.RECONVERGENT B2 ;  /* 0x0000000000027941 */ /* 0x000fea0003800200 */
.L_x_31235:
[----:B-1----:R-:W-:Y:S01]  /*10a30*/  IMAD.WIDE.U32 R232, R2, -0x2daee0ad, RZ ;  /* 0xd2511f5302e87825 */ /* 0x002fe200078e00ff */
        /* <DEDUP_REMOVED lines=61> */
.L_x_31233:
[----:B------:R-:W-:Y:S05]  /*10e10*/  BSYNC.RECONVERGENT B1 ;  /* 0x0000000000017941 */ /* 0x000fea0003800200 */
.L_x_31232:
        /* <DEDUP_REMOVED lines=23> */
.L_x_31239:
        /* <DEDUP_REMOVED lines=12> */
.L_x_31241:
[----:B------:R-:W-:Y:S05]  /*11050*/  BSYNC.RECONVERGENT B2 ;  /* 0x0000000000027941 */ /* 0x000fea0003800200 */
.L_x_31240:
        /* <DEDUP_REMOVED lines=62> */
.L_x_31238:
[----:B------:R-:W-:Y:S05]  /*11440*/  BSYNC.RECONVERGENT B1 ;  /* 0x0000000000017941 */ /* 0x000fea0003800200 */
.L_x_31237:
[----:B------:R-:W-:Y:S01]  /*11450*/  I2FP.F32.U32 R6, R6 ;  /* 0x0000000600067245 */ /* 0x000fe20000201000 */
[----:B------:R-:W-:Y:S01]  /*11460*/  BSSY.RECONVERGENT B1, `(.L_x_31242) ;  /* 0x0000062000017945 */ /* 0x000fe20003800200 */
[----:B------:R-:W-:Y:S01]  /*11470*/  ISETP.NE.AND P4, PT, R149, 0x1, PT ;  /* 0x000000019500780c */ /* 0x000fe20003f85270 */
[----:B-1----:R-:W-:Y:S02]  /*11480*/  HFMA2 R215, -RZ, RZ, 0, 1.1920928955078125e-07 ;  /* 0x00000002ffd77431 */ /* 0x002fe400000001ff */
        /* <DEDUP_REMOVED lines=20> */
.L_x_31244:
        /* <DEDUP_REMOVED lines=12> */
.L_x_31246:
[----:B------:R-:W-:Y:S05]  /*11690*/  BSYNC.RECONVERGENT B2 ;  /* 0x0000000000027941 */ /* 0x000fea0003800200 */
.L_x_31245:
        /* <DEDUP_REMOVED lines=62> */
.L_x_31243:
[----:B------:R-:W-:Y:S05]  /*11a80*/  BSYNC.RECONVERGENT B1 ;  /* 0x0000000000017941 */ /* 0x000fea0003800200 */
.L_x_31242:
        /* <DEDUP_REMOVED lines=23> */
.L_x_31249:
        /* <DEDUP_REMOVED lines=12> */
.L_x_31251:
[----:B------:R-:W-:Y:S05]  /*11cc0*/  BSYNC.RECONVERGENT B2 ;  /* 0x0000000000027941 */ /* 0x000fea0003800200 */
.L_x_31250:
        /* <DEDUP_REMOVED lines=62> */
.L_x_31248:
[----:B------:R-:W-:Y:S05]  /*120b0*/  BSYNC.RECONVERGENT B1 ;  /* 0x0000000000017941 */ /* 0x000fea0003800200 */
.L_x_31247:
        /* <DEDUP_REMOVED lines=24> */
.L_x_31254:
        /* <DEDUP_REMOVED lines=15> */
.L_x_31256:
[----:B------:R-:W-:Y:S05]  /*12330*/  BSYNC.RECONVERGENT B2 ;  /* 0x0000000000027941 */ /* 0x000fea0003800200 */
.L_x_31255:
        /* <DEDUP_REMOVED lines=62> */
.L_x_31253:
[----:B------:R-:W-:Y:S05]  /*12720*/  BSYNC.RECONVERGENT B1 ;  /* 0x0000000000017941 */ /* 0x000fea0003800200 */
.L_x_31252:
        /* <DEDUP_REMOVED lines=11> */
.L_x_31216:
[----:B------:R-:W-:Y:S01]  /*127e0*/  ISETP.NE.AND P0, PT, R6, 0x1, PT ;  /* 0x000000010600780c */ /* 0x000fe20003f05270 */
[----:B------:R-:W-:Y:S01]  /*127f0*/  BSSY.RECONVERGENT B1, `(.L_x_31258) ;  /* 0x0000059000017945 */ /* 0x000fe20003800200 */
[----:B--2---:R-:W-:Y:S02]  /*12800*/  HFMA2 R145, -RZ, RZ, 0, 1.1920928955078125e-07 ;  /* 0x00000002ff917431 */ /* 0x004fe400000001ff */
        /* <DEDUP_REMOVED lines=13> */
.L_x_31260:
        /* <DEDUP_REMOVED lines=12> */
.L_x_31262:
[----:B------:R-:W-:Y:S05]  /*129a0*/  BSYNC.RECONVERGENT B2 ;  /* 0x0000000000027941 */ /* 0x000fea0003800200 */
.L_x_31261:
        /* <DEDUP_REMOVED lines=61> */
.L_x_31259:
[----:B------:R-:W-:Y:S05]  /*12d80*/  BSYNC.RECONVERGENT B1 ;  /* 0x0000000000017941 */ /* 0x000fea0003800200 */
.L_x_31258:
        /* <DEDUP_REMOVED lines=9> */
[----:B0-----:R-:W-:Y:S01]  /*12e20*/  FSETP.GTU.FTZ.AND P0, PT, R6, R9, PT ;  /* 0x000000090600720b */ /* 0x001fe20003f1c000 */
[C---:B-----5:R-:W-:Y:S01]  /*12e30*/  IMAD.U32 R6, R148.reuse, 0x10000, RZ ;  /* 0x0001000094067824 */ /* 0x060fe200078e00ff */
[----:B------:R-:W-:-:S03]  /*12e40*/  PRMT R148, R148, 0x7632, R148 ;  /* 0x0000763294947816 */ /* 0x000fc60000000094 */
[----:B------:R-:W-:-:S04]  /*12e50*/  FMUL.FTZ R6, R6, R13 ;  /* 0x0000000d06067220 */ /* 0x000fc80000410000 */
[----:B--2---:R-:W-:-:S05]  /*12e60*/  FMUL.FTZ R6, R6, R213 ;  /* 0x000000d506067220 */ /* 0x004fca0000410000 */
        /* <DEDUP_REMOVED lines=15> */
.L_x_31265:
        /* <DEDUP_REMOVED lines=12> */
.L_x_31267:
[----:B------:R-:W-:Y:S05]  /*13020*/  BSYNC.RECONVERGENT B2 ;  /* 0x0000000000027941 */ /* 0x000fea0003800200 */
.L_x_31266:
        /* <DEDUP_REMOVED lines=62> */
.L_x_31264:
[----:B------:R-:W-:Y:S05]  /*13410*/  BSYNC.RECONVERGENT B1 ;  /* 0x0000000000017941 */ /* 0x000fea0003800200 */
.L_x_31263:
        /* <DEDUP_REMOVED lines=23> */
.L_x_31270:
        /* <DEDUP_REMOVED lines=12> */
.L_x_31272:
[----:B------:R-:W-:Y:S05]  /*13650*/  BSYNC.RECONVERGENT B2 ;  /* 0x0000000000027941 */ /* 0x000fea0003800200 */
.L_x_31271:
        /* <DEDUP_REMOVED lines=62> */
.L_x_31269:
[----:B------:R-:W-:Y:S05]  /*13a40*/  BSYNC.RECONVERGENT B1 ;  /* 0x0000000000017941 */ /* 0x000fea0003800200 */
.L_x_31268:
        /* <DEDUP_REMOVED lines=24> */
.L_x_31275:
        /* <DEDUP_REMOVED lines=12> */
.L_x_31277:
[----:B------:R-:W-:Y:S05]  /*13c90*/  BSYNC.RECONVERGENT B2 ;  /* 0x0000000000027941 */ /* 0x000fea0003800200 */
.L_x_31276:
        /* <DEDUP_REMOVED lines=62> */
.L_x_31274:
[----:B------:R-:W-:Y:S05]  /*14080*/  BSYNC.RECONVERGENT B1 ;  /* 0x0000000000017941 */ /* 0x000fea0003800200 */
.L_x_31273:
        /* <DEDUP_REMOVED lines=23> */
.L_x_31280:
        /* <DEDUP_REMOVED lines=12> */
.L_x_31282:
[----:B------:R-:W-:Y:S05]  /*142c0*/  BSYNC.RECONVERGENT B2 ;  /* 0x0000000000027941 */ /* 0x000fea0003800200 */
.L_x_31281:
        /* <DEDUP_REMOVED lines=62> */
.L_x_31279:
[----:B------:R-:W-:Y:S05]  /*146b0*/  BSYNC.RECONVERGENT B1 ;  /* 0x0000000000017941 */ /* 0x000fea0003800200 */
.L_x_31278:
[----:B------:R-:W-:Y:S01]  /*146c0*/  I2FP.F32.U32 R6, R6 ;  /* 0x0000000600067245 */ /* 0x000fe20000201000 */
[----:B------:R-:W-:Y:S01]  /*146d0*/  BSSY.RECONVERGENT B1, `(.L_x_31283) ;  /* 0x0000062000017945 */ /* 0x000fe20003800200 */
[----:B------:R-:W-:Y:S01]  /*146e0*/  ISETP.NE.AND P4, PT, R149, 0x1, PT ;  /* 0x000000019500780c */ /* 0x000fe20003f85270 */
[----:B-1----:R-:W-:Y:S02]  /*146f0*/  IMAD.MOV.U32 R215, RZ, RZ, 0x2 ;  /* 0x00000002ffd77424 */ /* 0x002fe400078e00ff */
        /* <DEDUP_REMOVED lines=20> */
.L_x_31285:
        /* <DEDUP_REMOVED lines=12> */
.L_x_31287:
[----:B------:R-:W-:Y:S05]  /*14900*/  BSYNC.RECONVERGENT B2 ;  /* 0x0000000000027941 */ /* 0x000fea0003800200 */
.L_x_31286:
        /* <DEDUP_REMOVED lines=62> */
.L_x_31284:
[----:B------:R-:W-:Y:S05]  /*14cf0*/  BSYNC.RECONVERGENT B1 ;  /* 0x0000000000017941 */ /* 0x000fea0003800200 */
.L_x_31283:
        /* <DEDUP_REMOVED lines=23> */
.L_x_31290:
        /* <DEDUP_REMOVED lines=12> */
.L_x_31292:
[----:B------:R-:W-:Y:S05]  /*14f30*/  BSYNC.RECONVERGENT B2 ;  /* 0x0000000000027941 */ /* 0x000fea0003800200 */
.L_x_31291:
        /* <DEDUP_REMOVED lines=62> */
.L_x_31289:
[----:B------:R-:W-:Y:S05]  /*15320*/  BSYNC.RECONVERGENT B1 ;  /* 0x0000000000017941 */ /* 0x000fea0003800200 */
.L_x_31288:
        /* <DEDUP_REMOVED lines=24> */
.L_x_31295:
        /* <DEDUP_REMOVED lines=15> */
.L_x_31297:
[----:B------:R-:W-:Y:S05]  /*155a0*/  BSYNC.RECONVERGENT B2 ;  /* 0x0000000000027941 */ /* 0x000fea0003800200 */
.L_x_31296:
        /* <DEDUP_REMOVED lines=62> */
.L_x_31294:
[----:B------:R-:W-:Y:S05]  /*15990*/  BSYNC.RECONVERGENT B1 ;  /* 0x0000000000017941 */ /* 0x000fea0003800200 */
.L_x_31293:
        /* <DEDUP_REMOVED lines=10> */
.L_x_31257:
        /* <DEDUP_REMOVED lines=22> */
.L_x_31215:
[----:B------:R-:W-:Y:S05]  /*15ba0*/  BSYNC.RECONVERGENT B0 ;  /* 0x0000000000007941 */ /* 0x000fea0003800200 */
.L_x_31214:
        /* <DEDUP_REMOVED lines=15> */
[----:B------:R-:W-:Y:S01]  /*15ca0*/  ISETP.NE.AND P0, PT, R6, 0x1, PT ;  /* 0x000000010600780c */ /* 0x000fe20003f05270 */
[----:B------:R-:W-:Y:S01]  /*15cb0*/  BSSY.RECONVERGENT B1, `(.L_x_31301) ;  /* 0x0000059000017945 */ /* 0x000fe20003800200 */
[----:B---3--:R-:W-:Y:S01]  /*15cc0*/  IMAD.MOV.U32 R153, RZ, RZ, 0x2 ;  /* 0x00000002ff997424 */ /* 0x008fe200078e00ff */
        /* <DEDUP_REMOVED lines=13> */
.L_x_31303:
        /* <DEDUP_REMOVED lines=12> */
.L_x_31305:
[----:B------:R-:W-:Y:S05]  /*15e60*/  BSYNC.RECONVERGENT B2 ;  /* 0x0000000000027941 */ /* 0x000fea0003800200 */
.L_x_31304:
        /* <DEDUP_REMOVED lines=61> */
.L_x_31302:
[----:B------:R-:W-:Y:S05]  /*16240*/  BSYNC.RECONVERGENT B1 ;  /* 0x0000000000017941 */ /* 0x000fea0003800200 */
.L_x_31301:
        /* <DEDUP_REMOVED lines=8> */
[----:B------:R-:W3:Y:S03]  /*162d0*/  LDC R213, c[0x0][0x408] ;  /* 0x00010200ffd57b82 */ /* 0x000ee60000000800 */
[----:B0-----:R-:W-:-:S02]  /*162e0*/  FSETP.GTU.FTZ.AND P0, PT, R6, R9, PT ;  /* 0x000000090600720b */ /* 0x001fc40003f1c000 */
[C---:B-----5:R-:W-:Y:S02]  /*162f0*/  SHF.L.U32 R6, R156.reuse, 0x10, RZ ;  /* 0x000000109c067819 */ /* 0x060fe400000006ff */
[----:B------:R-:W-:-:S03]  /*16300*/  PRMT R156, R156, 0x7632, R156 ;  /* 0x000076329c9c7816 */ /* 0x000fc6000000009c */
[----:B------:R-:W-:-:S04]  /*16310*/  FMUL.FTZ R6, R6, R13 ;  /* 0x0000000d06067220 */ /* 0x000fc80000410000 */
[----:B---3--:R-:W-:-:S05]  /*16320*/  FMUL.FTZ R6, R6, R213 ;  /* 0x000000d506067220 */ /* 0x008fca0000410000 */
        /* <DEDUP_REMOVED lines=15> */
.L_x_31308:
        /* <DEDUP_REMOVED lines=12> */
.L_x_31310:
[----:B------:R-:W-:Y:S05]  /*164e0*/  BSYNC.RECONVERGENT B2 ;  /* 0x0000000000027941 */ /* 0x000fea0003800200 */
.L_x_31309:
[----:B-12---:R-:W-:Y:S01]  /*164f0*/  IMAD.WIDE.U32 R214, R2, -0x2daee0ad, RZ ;  /* 0xd2511f5302d67825 */ /* 0x006fe200078e00ff */
        /* <DEDUP_REMOVED lines=61> */
.L_x_31307:
[----:B------:R-:W-:Y:S05]  /*168d0*/  BSYNC.RECONVERGENT B1 ;  /* 0x0000000000017941 */ /* 0x000fea0003800200 */
.L_x_31306:
        /* <DEDUP_REMOVED lines=23> */
.L_x_31313:
        /* <DEDUP_REMOVED lines=12> */
.L_x_31315:
[----:B------:R-:W-:Y:S05]  /*16b10*/  BSYNC.RECONVERGENT B2 ;  /* 0x0000000000027941 */ /* 0x000fea0003800200 */
.L_x_31314:
[----:B-12---:R-:W-:Y:S01]  /*16b20*/  IMAD.WIDE.U32 R214, R2, -0x2daee0ad, RZ ;  /* 0xd2511f5302d67825 */ /* 0x006fe200078e00ff */
        /* <DEDUP_REMOVED lines=61> */
.L_x_31312:
[----:B------:R-:W-:Y:S05]  /*16f00*/  BSYNC.RECONVERGENT B1 ;  /* 0x0000000000017941 */ /* 0x000fea0003800200 */
.L_x_31311:
        /* <DEDUP_REMOVED lines=24> */
.L_x_31318:
        /* <DEDUP_REMOVED lines=12> */
.L_x_31320:
[----:B------:R-:W-:Y:S05]  /*17150*/  BSYNC.RECONVERGENT B2 ;  /* 0x0000000000027941 */ /* 0x000fea0003800200 */
.L_x_31319:
[----:B-12---:R-:W-:Y:S01]  /*17160*/  IMAD.WIDE.U32 R232, R2, -0x2daee0ad, RZ ;  /* 0xd2511f5302e87825 */ /* 0x006fe200078e00ff */
        /* <DEDUP_REMOVED lines=61> */
.L_x_31317:
[----:B------:R-:W-:Y:S05]  /*17540*/  BSYNC.RECONVERGENT B1 ;  /* 0x0000000000017941 */ /* 0x000fea0003800200 */
.L_x_31316:
        /* <DEDUP_REMOVED lines=23> */
.L_x_31323:
        /* <DEDUP_REMOVED lines=12> */
.L_x_31325:
[----:B------:R-:W-:Y:S05]  /*17780*/  BSYNC.RECONVERGENT B2 ;  /* 0x0000000000027941 */ /* 0x000fea0003800200 */
.L_x_31324:
        /* <DEDUP_REMOVED lines=62> */
.L_x_31322:
[----:B------:R-:W-:Y:S05]  /*17b70*/  BSYNC.RECONVERGENT B1 ;  /* 0x0000000000017941 */ /* 0x000fea0003800200 */
.L_x_31321:
[----:B------:R-:W-:Y:S01]  /*17b80*/  I2FP.F32.U32 R6, R6 ;  /* 0x0000000600067245 */ /* 0x000fe20000201000 */
[----:B------:R-:W-:Y:S01]  /*17b90*/  BSSY.RECONVERGENT B1, `(.L_x_31326) ;  /* 0x0000062000017945 */ /* 0x000fe20003800200 */
[----:B------:R-:W-:Y:S01]  /*17ba0*/  ISETP.NE.AND P4, PT, R157, 0x1, PT ;  /* 0x000000019d00780c */ /* 0x000fe20003f85270 */
[----:B-12---:R-:W-:Y:S02]  /*17bb0*/  HFMA2 R215, -RZ, RZ, 0, 1.1920928955078125e-07 ;  /* 0x00000002ffd77431 */ /* 0x006fe400000001ff */
        /* <DEDUP_REMOVED lines=20> */
.L_x_31328:
        /* <DEDUP_REMOVED lines=12> */
.L_x_31330:
[----:B------:R-:W-:Y:S05]  /*17dc0*/  BSYNC.RECONVERGENT B2 ;  /* 0x0000000000027941 */ /* 0x000fea0003800200 */
.L_x_31329:
        /* <DEDUP_REMOVED lines=62> */
.L_x_31327:
[----:B------:R-:W-:Y:S05]  /*181b0*/  BSYNC.RECONVERGENT B1 ;  /* 0x0000000000017941 */ /* 0x000fea0003800200 */
.L_x_31326:
        /* <DEDUP_REMOVED lines=23> */
.L_x_31333:
        /* <DEDUP_REMOVED lines=12> */
.L_x_31335:
[----:B------:R-:W-:Y:S05]  /*183f0*/  BSYNC.RECONVERGENT B2 ;  /* 0x0000000000027941 */ /* 0x000fea0003800200 */
.L_x_31334:
        /* <DEDUP_REMOVED lines=62> */
.L_x_31332:
[----:B------:R-:W-:Y:S05]  /*187e0*/  BSYNC.RECONVERGENT B1 ;  /* 0x0000000000017941 */ /* 0x000fea0003800200 */
.L_x_31331:
        /* <DEDUP_REMOVED lines=24> */
.L_x_31338:
        /* <DEDUP_REMOVED lines=15> */
.L_x_31340:
[----:B------:R-:W-:Y:S05]  /*18a60*/  BSYNC.RECONVERGENT B2 ;  /* 0x0000000000027941 */ /* 0x000fea0003800200 */
.L_x_31339:
        /* <DEDUP_REMOVED lines=62> */
.L_x_31337:
[----:B------:R-:W-:Y:S05]  /*18e50*/  BSYNC.RECONVERGENT B1 ;  /* 0x0000000000017941 */ /* 0x000fea0003800200 */
.L_x_31336:
        /* <DEDUP_REMOVED lines=11> */
.L_x_31300:
[----:B------:R-:W-:Y:S01]  /*18f10*/  ISETP.NE.AND P0, PT, R6, 0x1, PT ;  /* 0x000000010600780c */ /* 0x000fe20003f05270 */
[----:B------:R-:W-:Y:S01]  /*18f20*/  BSSY.RECONVERGENT B1, `(.L_x_31342) ;  /* 0x0000059000017945 */ /* 0x000fe20003800200 */
[----:B---3--:R-:W-:Y:S02]  /*18f30*/  HFMA2 R153, -RZ, RZ, 0, 1.1920928955078125e-07 ;  /* 0x00000002ff997431 */ /* 0x008fe400000001ff */
        /* <DEDUP_REMOVED lines=13> */
.L_x_31344:
        /* <DEDUP_REMOVED lines=12> */
.L_x_31346:
[----:B------:R-:W-:Y:S05]  /*190d0*/  BSYNC.RECONVERGENT B2 ;  /* 0x0000000000027941 */ /* 0x000fea0003800200 */
.L_x_31345:
        /* <DEDUP_REMOVED lines=61> */
.L_x_31343:
[----:B------:R-:W-:Y:S05]  /*194b0*/  BSYNC.RECONVERGENT B1 ;  /* 0x0000000000017941 */ /* 0x000fea0003800200 */
.L_x_31342:
        /* <DEDUP_REMOVED lines=9> */
[----:B0-----:R-:W-:Y:S01]  /*19550*/  FSETP.GTU.FTZ.AND P0, PT, R6, R9, PT ;  /* 0x000000090600720b */ /* 0x001fe20003f1c000 */
[C---:B-----5:R-:W-:Y:S01]  /*19560*/  IMAD.U32 R6, R156.reuse, 0x10000, RZ ;  /* 0x000100009c067824 */ /* 0x060fe200078e00ff */
[----:B------:R-:W-:-:S03]  /*19570*/  PRMT R156, R156, 0x7632, R156 ;  /* 0x000076329c9c7816 */ /* 0x000fc6000000009c */
[----:B------:R-:W-:-:S04]  /*19580*/  FMUL.FTZ R6, R6, R13 ;  /* 0x0000000d06067220 */ /* 0x000fc80000410000 */
[----:B---3--:R-:W-:-:S05]  /*19590*/  FMUL.FTZ R6, R6, R213 ;  /* 0x000000d506067220 */ /* 0x008fca0000410000 */
        /* <DEDUP_REMOVED lines=15> */
.L_x_31349:
        /* <DEDUP_REMOVED lines=12> */
.L_x_31351:
[----:B------:R-:W-:Y:S05]  /*19750*/  BSYNC.RECONVERGENT B2 ;  /* 0x0000000000027941 */ /* 0x000fea0003800200 */
.L_x_31350:
        /* <DEDUP_REMOVED lines=62> */
.L_x_31348:
[----:B------:R-:W-:Y:S05]  /*19b40*/  BSYNC.RECONVERGENT B1 ;  /* 0x0000000000017941 */ /* 0x000fea0003800200 */
.L_x_31347:
        /* <DEDUP_REMOVED lines=23> */
.L_x_31354:
        /* <DEDUP_REMOVED lines=12> */
.L_x_31356:
[----:B------:R-:W-:Y:S05]  /*19d80*/  BSYNC.RECONVERGENT B2 ;  /* 0x0000000000027941 */ /* 0x000fea0003800200 */
.L_x_31355:
        /* <DEDUP_REMOVED lines=62> */
.L_x_31353:
[----:B------:R-:W-:Y:S05]  /*1a170*/  BSYNC.RECONVERGENT B1 ;  /* 0x0000000000017941 */ /* 0x000fea0003800200 */
.L_x_31352:
        /* <DEDUP_REMOVED lines=24> */
.L_x_31359:
        /* <DEDUP_REMOVED lines=12> */
.L_x_31361:
[----:B------:R-:W-:Y:S05]  /*1a3c0*/  BSYNC.RECONVERGENT B2 ;  /* 0x0000000000027941 */ /* 0x000fea0003800200 */
.L_x_31360:
        /* <DEDUP_REMOVED lines=62> */
.L_x_31358:
[----:B------:R-:W-:Y:S05]  /*1a7b0*/  BSYNC.RECONVERGENT B1 ;  /* 0x0000000000017941 */ /* 0x000fea0003800200 */
.L_x_31357:
        /* <DEDUP_REMOVED lines=23> */
.L_x_31364:
        /* <DEDUP_REMOVED lines=12> */
.L_x_31366:
[----:B------:R-:W-:Y:S05]  /*1a9f0*/  BSYNC.RECONVERGENT B2 ;  /* 0x0000000000027941 */ /* 0x000fea0003800200 */
.L_x_31365:
        /* <DEDUP_REMOVED lines=62> */
.L_x_31363:
[----:B------:R-:W-:Y:S05]  /*1ade0*/  BSYNC.RECONVERGENT B1 ;  /* 0x0000000000017941 */ /* 0x000fea0003800200 */
.L_x_31362:
[----:B------:R-:W-:Y:S01]  /*1adf0*/  I2FP.F32.U32 R6, R6 ;  /* 0x0000000600067245 */ /* 0x000fe20000201000 */
[----:B------:R-:W-:Y:S01]  /*1ae00*/  BSSY.RECONVERGENT B1, `(.L_x_31367) ;  /* 0x0000062000017945 */ /* 0x000fe20003800200 */
[----:B------:R-:W-:Y:S01]  /*1ae10*/  ISETP.NE.AND P4, PT, R157, 0x1, PT ;  /* 0x000000019d00780c */ /* 0x000fe20003f85270 */
[----:B-12---:R-:W-:Y:S02]  /*1ae20*/  IMAD.MOV.U32 R215, RZ, RZ, 0x2 ;  /* 0x00000002ffd77424 */ /* 0x006fe400078e00ff */
        /* <DEDUP_REMOVED lines=20> */
.L_x_31369:
        /* <DEDUP_REMOVED lines=12> */
.L_x_31371:
[----:B------:R-:W-:Y:S05]  /*1b030*/  BSYNC.RECONVERGENT B2 ;  /* 0x0000000000027941 */ /* 0x000fea0003800200 */
.L_x_31370:
        /* <DEDUP_REMOVED lines=62> */
.L_x_31368:
[----:B------:R-:W-:Y:S05]  /*1b420*/  BSYNC.RECONVERGENT B1 ;  /* 0x0000000000017941 */ /* 0x000fea0003800200 */
.L_x_31367:
        /* <DEDUP_REMOVED lines=23> */
.L_x_31374:
        /* <DEDUP_REMOVED lines=12> */
.L_x_31376:
[----:B------:R-:W-:Y:S05]  /*1b660*/  BSYNC.RECONVERGENT B2 ;  /* 0x0000000000027941 */ /* 0x000fea0003800200 */
.L_x_31375:
        /* <DEDUP_REMOVED lines=62> */
.L_x_31373:
[----:B------:R-:W-:Y:S05]  /*1ba50*/  BSYNC.RECONVERGENT B1 ;  /* 0x0000000000017941 */ /* 0x000fea0003800200 */
.L_x_31372:
        /* <DEDUP_REMOVED lines=24> */
.L_x_31379:
        /* <DEDUP_REMOVED lines=15> */
.L_x_31381:
[----:B------:R-:W-:Y:S05]  /*1bcd0*/  BSYNC.RECONVERGENT B2 ;  /* 0x0000000000027941 */ /* 0x000fea0003800200 */
.L_x_31380:
        /* <DEDUP_REMOVED lines=62> */
.L_x_31378:
[----:B------:R-:W-:Y:S05]  /*1c0c0*/  BSYNC.RECONVERGENT B1 ;  /* 0x0000000000017941 */ /* 0x000fea0003800200 */
.L_x_31377:
        /* <DEDUP_REMOVED lines=10> */
.L_x_31341:
        /* <DEDUP_REMOVED lines=22> */
.L_x_31299:
[----:B------:R-:W-:Y:S05]  /*1c2d0*/  BSYNC.RECONVERGENT B0 ;  /* 0x0000000000007941 */ /* 0x000fea0003800200 */
.L_x_31298:
        /* <DEDUP_REMOVED lines=31> */
.L_x_31387:
        /* <DEDUP_REMOVED lines=12> */
.L_x_31389:
[----:B------:R-:W-:Y:S05]  /*1c590*/  BSYNC.RECONVERGENT B2 ;  /* 0x0000000000027941 */ /* 0x000fea0003800200 */
.L_x_31388:
        /* <DEDUP_REMOVED lines=61> */
.L_x_31386:
[----:B------:R-:W-:Y:S05]  /*1c970*/  BSYNC.RECONVERGENT B1 ;  /* 0x0000000000017941 */ /* 0x000fea0003800200 */
.L_x_31385:
        /* <DEDUP_REMOVED lines=8> */
[----:B------:R-:W4:Y:S03]  /*1ca00*/  LDC R213, c[0x0][0x408] ;  /* 0x00010200ffd57b82 */ /* 0x000f260000000800 */
[----:B0-----:R-:W-:-:S02]  /*1ca10*/  FSETP.GTU.FTZ.AND P1, PT, R6, R9, PT ;  /* 0x000000090600720b */ /* 0x001fc40003f3c000 */
[C---:B-----5:R-:W-:Y:S02]  /*1ca20*/  SHF.L.U32 R6, R164.reuse, 0x10, RZ ;  /* 0x00000010a4067819 */ /* 0x060fe400000006ff */
[----:B------:R-:W-:-:S03]  /*1ca30*/  PRMT R164, R164, 0x7632, R164 ;  /* 0x00007632a4a47816 */ /* 0x000fc600000000a4 */
[----:B------:R-:W-:-:S04]  /*1ca40*/  FMUL.FTZ R6, R6, R13 ;  /* 0x0000000d06067220 */ /* 0x000fc80000410000 */
[----:B----4-:R-:W-:-:S05]  /*1ca50*/  FMUL.FTZ R6, R6, R213 ;  /* 0x000000d506067220 */ /* 0x010fca0000410000 */
        /* <DEDUP_REMOVED lines=15> */
.L_x_31392:
        /* <DEDUP_REMOVED lines=12> */
.L_x_31394:
[----:B------:R-:W-:Y:S05]  /*1cc10*/  BSYNC.RECONVERGENT B2 ;  /* 0x0000000000027941 */ /* 0x000fea0003800200 */
.L_x_31393:
[----:B-123--:R-:W-:Y:S01]  /*1cc20*/  IMAD.WIDE.U32 R214, R2, -0x2daee0ad, RZ ;  /* 0xd2511f5302d67825 */ /* 0x00efe200078e00ff */
        /* <DEDUP_REMOVED lines=61> */
.L_x_31391:
[----:B------:R-:W-:Y:S05]  /*1d000*/  BSYNC.RECONVERGENT B1 ;  /* 0x0000000000017941 */ /* 0x000fea0003800200 */
.L_x_31390:
        /* <DEDUP_REMOVED lines=23> */
.L_x_31397:
        /* <DEDUP_REMOVED lines=12> */
.L_x_31399:
[----:B------:R-:W-:Y:S05]  /*1d240*/  BSYNC.RECONVERGENT B2 ;  /* 0x0000000000027941 */ /* 0x000fea0003800200 */
.L_x_31398:
[----:B-123--:R-:W-:Y:S01]  /*1d250*/  IMAD.WIDE.U32 R214, R2, -0x2daee0ad, RZ ;  /* 0xd2511f5302d67825 */ /* 0x00efe200078e00ff */
        /* <DEDUP_REMOVED lines=61> */
.L_x_31396:
[----:B------:R-:W-:Y:S05]  /*1d630*/  BSYNC.RECONVERGENT B1 ;  /* 0x0000000000017941 */ /* 0x000fea0003800200 */
.L_x_31395:
        /* <DEDUP_REMOVED lines=24> */
.L_x_31402:
        /* <DEDUP_REMOVED lines=12> */
.L_x_31404:
[----:B------:R-:W-:Y:S05]  /*1d880*/  BSYNC.RECONVERGENT B2 ;  /* 0x0000000000027941 */ /* 0x000fea0003800200 */
.L_x_31403:
[----:B-123--:R-:W-:Y:S01]  /*1d890*/  IMAD.WIDE.U32 R232, R2, -0x2daee0ad, RZ ;  /* 0xd2511f5302e87825 */ /* 0x00efe200078e00ff */
        /* <DEDUP_REMOVED lines=61> */
.L_x_31401:
[----:B------:R-:W-:Y:S05]  /*1dc70*/  BSYNC.RECONVERGENT B1 ;  /* 0x0000000000017941 */ /* 0x000fea0003800200 */
.L_x_31400:
        /* <DEDUP_REMOVED lines=23> */
.L_x_31407:
        /* <DEDUP_REMOVED lines=12> */
.L_x_31409:
[----:B------:R-:W-:Y:S05]  /*1deb0*/  BSYNC.RECONVERGENT B2 ;  /* 0x0000000000027941 */ /* 0x000fea0003800200 */
.L_x_31408:
        /* <DEDUP_REMOVED lines=62> */
.L_x_31406:
[----:B------:R-:W-:Y:S05]  /*1e2a0*/  BSYNC.RECONVERGENT B1 ;  /* 0x0000000000017941 */ /* 0x000fea0003800200 */
.L_x_31405:
[----:B------:R-:W-:Y:S01]  /*1e2b0*/  I2FP.F32.U32 R6, R6 ;  /* 0x0000000600067245 */ /* 0x000fe20000201000 */
[----:B------:R-:W-:Y:S01]  /*1e2c0*/  BSSY.RECONVERGENT B1, `(.L_x_31410) ;  /* 0x0000062000017945 */ /* 0x000fe20003800200 */
[----:B------:R-:W-:Y:S01]  /*1e2d0*/  ISETP.NE.AND P4, PT, R165, 0x1, PT ;  /* 0x00000001a500780c */ /* 0x000fe20003f85270 */
[----:B-123--:R-:W-:Y:S02]  /*1e2e0*/  HFMA2 R215, -RZ, RZ, 0, 1.1920928955078125e-07 ;  /* 0x00000002ffd77431 */ /* 0x00efe400000001ff */
        /* <DEDUP_REMOVED lines=20> */
.L_x_31412:
        /* <DEDUP_REMOVED lines=12> */
.L_x_31414:
[----:B------:R-:W-:Y:S05]  /*1e4f0*/  BSYNC.RECONVERGENT B2 ;  /* 0x0000000000027941 */ /* 0x000fea0003800200 */
.L_x_31413:
        /* <DEDUP_REMOVED lines=62> */
.L_x_31411:
[----:B------:R-:W-:Y:S05]  /*1e8e0*/  BSYNC.RECONVERGENT B1 ;  /* 0x0000000000017941 */ /* 0x000fea0003800200 */
.L_x_31410:
        /* <DEDUP_REMOVED lines=23> */
.L_x_31417:
        /* <DEDUP_REMOVED lines=12> */
.L_x_31419:
[----:B------:R-:W-:Y:S05]  /*1eb20*/  BSYNC.RECONVERGENT B2 ;  /* 0x0000000000027941 */ /* 0x000fea0003800200 */
.L_x_31418:
        /* <DEDUP_REMOVED lines=62> */
.L_x_31416:
[----:B------:R-:W-:Y:S05]  /*1ef10*/  BSYNC.RECONVERGENT B1 ;  /* 0x0000000000017941 */ /* 0x000fea0003800200 */
.L_x_31415:
        /* <DEDUP_REMOVED lines=24> */
.L_x_31422:
        /* <DEDUP_REMOVED lines=15> */
.L_x_31424:
[----:B------:R-:W-:Y:S05]  /*1f190*/  BSYNC.RECONVERGENT B2 ;  /* 0x0000000000027941 */ /* 0x000fea0003800200 */
.L_x_31423:
        /* <DEDUP_REMOVED lines=62> */
.L_x_31421:
[----:B------:R-:W-:Y:S05]  /*1f580*/  BSYNC.RECONVERGENT B1 ;  /* 0x0000000000017941 */ /* 0x000fea0003800200 */
.L_x_31420:
[----:B------:R-:W2:Y:S01]  /*1f590*/  LDL R215, [R1] ;  /* 0x0000000001d77983 */ /* 0x000ea20000100800 */
[----:B------:R-:W-:Y:S01]  /*1f5a0*/  I2FP.F32.U32 R214, R232 ;  /* 0x000000e800d67245 */ /* 0x000fe20000201000 */
[----:B------:R-:W-:-:S04]  /*1f5b0*/  IMAD.U32 R167, R167, 0x10000, RZ ;  /* 0x00010000a7a77824 */ /* 0x000fc800078e00ff */
[----:B------:R-:W-:Y:S01]  /*1f5c0*/  FFMA.FTZ R214, R214, R234, 1.1641532182693481445e-10 ;  /* 0x2f000000d6d67423 */ /* 0x000fe200000100ea */
[----:B------:R-:W-:-:S04]  /*1f5d0*/  FMUL.FTZ R167, R167, R13 ;  /* 0x0000000da7a77220 */ /* 0x000fc80000410000 */
[----:B------:R-:W-:Y:S01]  /*1f5e0*/  FMUL.FTZ R167, R167, R213 ;  /* 0x000000d5a7a77220 */ /* 0x000fe20000410000 */
[----:B------:R-:W-:-:S04]  /*1f5f0*/  FSETP.GTU.FTZ.AND P6, PT, R214, R9, PT ;  /* 0x00000009d600720b */ /* 0x000fc80003fdc000 */
[----:B------:R-:W-:Y:S02]  /*1f600*/  FSEL R167, R167, RZ, !P6 ;  /* 0x000000ffa7a77208 */ /* 0x000fe40007000000 */
[----:B------:R-:W-:Y:S01]  /*1f610*/  PLOP3.LUT P6, PT, P6, PT, PT, 0x8, 0x80 ;  /* 0x000000000080781c */ /* 0x000fe200037ce170 */
[----:B--2---:R-:W-:-:S04]  /*1f620*/  IMAD.U32 R9, R215, 0x10000, RZ ;  /* 0x00010000d7097824 */ /* 0x004fc800078e00ff */
[----:B------:R-:W-:Y:S01]  /*1f630*/  FFMA.FTZ R167, R167, R9, R131 ;  /* 0x00000009a7a77223 */ /* 0x000fe20000010083 */
[----:B------:R-:W-:Y:S07]  /*1f640*/  BRA `(.L_x_31425) ;  /* 0x00000030009c7947 */ /* 0x000fee0003800000 */
.L_x_31384:
        /* <DEDUP_REMOVED lines=16> */
.L_x_31428:
        /* <DEDUP_REMOVED lines=12> */
.L_x_31430:
[----:B------:R-:W-:Y:S05]  /*1f810*/  BSYNC.RECONVERGENT B2 ;  /* 0x0000000000027941 */ /* 0x000fea0003800200 */
.L_x_31429:
        /* <DEDUP_REMOVED lines=61> */
.L_x_31427:
[----:B------:R-:W-:Y:S05]  /*1fbf0*/  BSYNC.RECONVERGENT B1 ;  /* 0x0000000000017941 */ /* 0x000fea0003800200 */
.L_x_31426:
        /* <DEDUP_REMOVED lines=9> */
[----:B0-----:R-:W-:Y:S01]  /*1fc90*/  FSETP.GTU.FTZ.AND P1, PT, R6, R9, PT ;  /* 0x000000090600720b */ /* 0x001fe20003f3c000 */
[C---:B-----5:R-:W-:Y:S01]  /*1fca0*/  IMAD.U32 R6, R164.reuse, 0x10000, RZ ;  /* 0x00010000a4067824 */ /* 0x060fe200078e00ff */
[----:B------:R-:W-:-:S03]  /*1fcb0*/  PRMT R164, R164, 0x7632, R164 ;  /* 0x00007632a4a47816 */ /* 0x000fc600000000a4 */
[----:B------:R-:W-:-:S04]  /*1fcc0*/  FMUL.FTZ R6, R6, R13 ;  /* 0x0000000d06067220 */ /* 0x000fc80000410000 */
[----:B----4-:R-:W-:-:S05]  /*1fcd0*/  FMUL.FTZ R6, R6, R213 ;  /* 0x000000d506067220 */ /* 0x010fca0000410000 */
        /* <DEDUP_REMOVED lines=15> */
.L_x_31433:
        /* <DEDUP_REMOVED lines=12> */
.L_x_31435:
[----:B------:R-:W-:Y:S05]  /*1fe90*/  BSYNC.RECONVERGENT B2 ;  /* 0x0000000000027941 */ /* 0x000fea0003800200 */
.L_x_31434:
        /* <DEDUP_REMOVED lines=62> */
.L_x_31432:
[----:B------:R-:W-:Y:S05]  /*20280*/  BSYNC.RECONVERGENT B1 ;  /* 0x0000000000017941 */ /* 0x000fea0003800200 */
.L_x_31431:
        /* <DEDUP_REMOVED lines=23> */
.L_x_31438:
        /* <DEDUP_REMOVED lines=12> */
.L_x_31440:
[----:B------:R-:W-:Y:S05]  /*204c0*/  BSYNC.RECONVERGENT B2 ;  /* 0x0000000000027941 */ /* 0x000fea0003800200 */
.L_x_31439:
        /* <DEDUP_REMOVED lines=62> */
.L_x_31437:
[----:B------:R-:W-:Y:S05]  /*208b0*/  BSYNC.RECONVERGENT B1 ;  /* 0x0000000000017941 */ /* 0x000fea0003800200 */
.L_x_31436:
        /* <DEDUP_REMOVED lines=24> */
.L_x_31443:
        /* <DEDUP_REMOVED lines=12> */
.L_x_31445:
[----:B------:R-:W-:Y:S05]  /*20b00*/  BSYNC.RECONVERGENT B2 ;  /* 0x0000000000027941 */ /* 0x000fea0003800200 */
.L_x_31444:
        /* <DEDUP_REMOVED lines=62> */
.L_x_31442:
[----:B------:R-:W-:Y:S05]  /*20ef0*/  BSYNC.RECONVERGENT B1 ;  /* 0x0000000000017941 */ /* 0x000fea0003800200 */
.L_x_31441:
        /* <DEDUP_REMOVED lines=23> */
.L_x_31448:
        /* <DEDUP_REMOVED lines=12> */
.L_x_31450:
[----:B------:R-:W-:Y:S05]  /*21130*/  BSYNC.RECONVERGENT B2 ;  /* 0x0000000000027941 */ /* 0x000fea0003800200 */
.L_x_31449:
        /* <DEDUP_REMOVED lines=62> */
.L_x_31447:
[----:B------:R-:W-:Y:S05]  /*21520*/  BSYNC.RECONVERGENT B1 ;  /* 0x0000000000017941 */ /* 0x000fea0003800200 */
.L_x_31446:
[----:B------:R-:W-:Y:S01]  /*21530*/  I2FP.F32.U32 R6, R6 ;  /* 0x0000000600067245 */ /* 0x000fe20000201000 */
[----:B------:R-:W-:Y:S01]  /*21540*/  BSSY.RECONVERGENT B1, `(.L_x_31451) ;  /* 0x0000062000017945 */ /* 0x000fe20003800200 */
[----:B------:R-:W-:Y:S01]  /*21550*/  ISETP.NE.AND P4, PT, R165, 0x1, PT ;  /* 0x00000001a500780c */ /* 0x000fe20003f85270 */
[----:B-123--:R-:W-:Y:S02]  /*21560*/  IMAD.MOV.U32 R215, RZ, RZ, 0x2 ;  /* 0x00000002ffd77424 */ /* 0x00efe400078e00ff */
        /* <DEDUP_REMOVED lines=20> */
.L_x_31453:
        /* <DEDUP_REMOVED lines=12> */
.L_x_31455:
[----:B------:R-:W-:Y:S05]  /*21770*/  BSYNC.RECONVERGENT B2 ;  /* 0x0000000000027941 */ /* 0x000fea0003800200 */
.L_x_31454:
        /* <DEDUP_REMOVED lines=62> */
.L_x_31452:
[----:B------:R-:W-:Y:S05]  /*21b60*/  BSYNC.RECONVERGENT B1 ;  /* 0x0000000000017941 */ /* 0x000fea0003800200 */
.L_x_31451:
        /* <DEDUP_REMOVED lines=23> */
.L_x_31458:
        /* <DEDUP_REMOVED lines=12> */
.L_x_31460:
[----:B------:R-:W-:Y:S05]  /*21da0*/  BSYNC.RECONVERGENT B2 ;  /* 0x0000000000027941 */ /* 0x000fea0003800200 */
.L_x_31459:
        /* <DEDUP_REMOVED lines=62> */
.L_x_31457:
[----:B------:R-:W-:Y:S05]  /*22190*/  BSYNC.RECONVERGENT B1 ;  /* 0x0000000000017941 */ /* 0x000fea0003800200 */
.L_x_31456:
        /* <DEDUP_REMOVED lines=24> */
.L_x_31463:
        /* <DEDUP_REMOVED lines=15> */
.L_x_31465:
[----:B------:R-:W-:Y:S05]  /*22410*/  BSYNC.RECONVERGENT B2 ;  /* 0x0000000000027941 */ /* 0x000fea0003800200 */
.L_x_31464:
        /* <DEDUP_REMOVED lines=62> */
.L_x_31462:
[----:B------:R-:W-:Y:S05]  /*22800*/  BSYNC.RECONVERGENT B1 ;  /* 0x0000000000017941 */ /* 0x000fea0003800200 */
.L_x_31461:
[----:B------:R-:W2:Y:S01]  /*22810*/  LDL R215, [R1] ;  /* 0x0000000001d77983 */ /* 0x000ea20000100800 */
[----:B------:R-:W-:Y:S02]  /*22820*/  I2FP.F32.U32 R214, R232 ;  /* 0x000000e800d67245 */ /* 0x000fe40000201000 */
[----:B------:R-:W-:-:S03]  /*22830*/  SHF.L.U32 R167, R167, 0x10, RZ ;  /* 0x00000010a7a77819 */ /* 0x000fc600000006ff */
[----:B------:R-:W-:Y:S02]  /*22840*/  FFMA.FTZ R214, R214, R234, 1.1641532182693481445e-10 ;  /* 0x2f000000d6d67423 */ /* 0x000fe400000100ea */
[----:B------:R-:W-:-:S03]  /*22850*/  FMUL.FTZ R167, R167, R13 ;  /* 0x0000000da7a77220 */ /* 0x000fc60000410000 */
[----:B------:R-:W-:Y:S01]  /*22860*/  FSETP.GTU.FTZ.AND P6, PT, R214, R9, PT ;  /* 0x00000009d600720b */ /* 0x000fe20003fdc000 */
[----:B------:R-:W-:-:S05]  /*22870*/  FMUL.FTZ R167, R167, R213 ;  /* 0x000000d5a7a77220 */ /* 0x000fca0000410000 */
[----:B------:R-:W-:Y:S02]  /*22880*/  FSEL R167, R167, RZ, !P6 ;  /* 0x000000ffa7a77208 */ /* 0x000fe40007000000 */
[----:B------:R-:W-:Y:S01]  /*22890*/  PLOP3.LUT P6, PT, P6, PT, PT, 0x8, 0x80 ;  /* 0x000000000080781c */ /* 0x000fe200037ce170 */
[----:B--2---:R-:W-:-:S04]  /*228a0*/  IMAD.U32 R9, R215, 0x10000, RZ ;  /* 0x00010000d7097824 */ /* 0x004fc800078e00ff */
[----:B------:R-:W-:-:S08]  /*228b0*/  FMUL.FTZ R167, R9, R167 ;  /* 0x000000a709a77220 */ /* 0x000fd00000410000 */
.L_x_31425:
        /* <DEDUP_REMOVED lines=22> */
.L_x_31383:
[----:B------:R-:W-:Y:S05]  /*22a20*/  BSYNC.RECONVERGENT B0 ;  /* 0x0000000000007941 */ /* 0x000fea0003800200 */
.L_x_31382:
        /* <DEDUP_REMOVED lines=31> */
.L_x_31471:
        /* <DEDUP_REMOVED lines=12> */
.L_x_31473:
[----:B------:R-:W-:Y:S05]  /*22ce0*/  BSYNC.RECONVERGENT B2 ;  /* 0x0000000000027941 */ /* 0x000fea0003800200 */
.L_x_31472:
        /* <DEDUP_REMOVED lines=61> */
.L_x_31470:
[----:B------:R-:W-:Y:S05]  /*230c0*/  BSYNC.RECONVERGENT B1 ;  /* 0x0000000000017941 */ /* 0x000fea0003800200 */
.L_x_31469:
        /* <DEDUP_REMOVED lines=29> */
.L_x_31476:
        /* <DEDUP_REMOVED lines=12> */
.L_x_31478:
[----:B------:R-:W-:Y:S05]  /*23360*/  BSYNC.RECONVERGENT B2 ;  /* 0x0000000000027941 */ /* 0x000fea0003800200 */
.L_x_31477:
[----:B--234-:R-:W-:Y:S01]  /*23370*/  IMAD.WIDE.U32 R214, R2, -0x2daee0ad, RZ ;  /* 0xd2511f5302d67825 */ /* 0x01cfe200078e00ff */
        /* <DEDUP_REMOVED lines=61> */
.L_x_31475:
[----:B------:R-:W-:Y:S05]  /*23750*/  BSYNC.RECONVERGENT B1 ;  /* 0x0000000000017941 */ /* 0x000fea0003800200 */
.L_x_31474:
[----:B------:R-:W5:Y:S01]  /*23760*/  LDL R171, [R1+0x4] ;  /* 0x0000040001ab7983 */ /* 0x000f620000100800 */
        /* <DEDUP_REMOVED lines=9> */
[----:B------:R-:W-:Y:S01]  /*23800*/  PLOP3.LUT P0, PT, P0, PT, PT, 0x8, 0x80 ;  /* 0x000000000080781c */ /* 0x000fe2000070e170 */
[----:B-----5:R-:W-:Y:S02]  /*23810*/  IMAD.U32 R6, R171, 0x10000, RZ ;  /* 0x00010000ab067824 */ /* 0x020fe400078e00ff */
[----:B------:R-:W-:Y:S02]  /*23820*/  HFMA2 R171, -RZ, RZ, 0, 1.1920928955078125e-07 ;  /* 0x00000002ffab7431 */ /* 0x000fe400000001ff */
        /* <DEDUP_REMOVED lines=11> */
.L_x_31481:
        /* <DEDUP_REMOVED lines=12> */
.L_x_31483:
[----:B------:R-:W-:Y:S05]  /*239a0*/  BSYNC.RECONVERGENT B2 ;  /* 0x0000000000027941 */ /* 0x000fea0003800200 */
.L_x_31482:
[----:B--234-:R-:W-:Y:S01]  /*239b0*/  IMAD.WIDE.U32 R214, R2, -0x2daee0ad, RZ ;  /* 0xd2511f5302d67825 */ /* 0x01cfe200078e00ff */
        /* <DEDUP_REMOVED lines=61> */
.L_x_31480:
[----:B------:R-:W-:Y:S05]  /*23d90*/  BSYNC.RECONVERGENT B1 ;  /* 0x0000000000017941 */ /* 0x000fea0003800200 */
.L_x_31479:
        /* <DEDUP_REMOVED lines=24> */
.L_x_31486:
        /* <DEDUP_REMOVED lines=12> */
.L_x_31488:
[----:B------:R-:W-:Y:S05]  /*23fe0*/  BSYNC.RECONVERGENT B2 ;  /* 0x0000000000027941 */ /* 0x000fea0003800200 */
.L_x_31487:
[----:B--234-:R-:W-:Y:S01]  /*23ff0*/  IMAD.WIDE.U32 R232, R2, -0x2daee0ad, RZ ;  /* 0xd2511f5302e87825 */ /* 0x01cfe200078e00ff */
        /* <DEDUP_REMOVED lines=61> */
.L_x_31485:
[----:B------:R-:W-:Y:S05]  /*243d0*/  BSYNC.RECONVERGENT B1 ;  /* 0x0000000000017941 */ /* 0x000fea0003800200 */
.L_x_31484:
[----:B--234-:R-:W2:Y:S01]  /*243e0*/  LDL R214, [R1+0x8] ;  /* 0x0000080001d67983 */ /* 0x01cea20000100800 */
        /* <DEDUP_REMOVED lines=23> */
.L_x_31491:
        /* <DEDUP_REMOVED lines=12> */
.L_x_31493:
[----:B------:R-:W-:Y:S05]  /*24620*/  BSYNC.RECONVERGENT B2 ;  /* 0x0000000000027941 */ /* 0x000fea0003800200 */
.L_x_31492:
        /* <DEDUP_REMOVED lines=62> */
.L_x_31490:
[----:B------:R-:W-:Y:S05]  /*24a10*/  BSYNC.RECONVERGENT B1 ;  /* 0x0000000000017941 */ /* 0x000fea0003800200 */
.L_x_31489:
        /* <DEDUP_REMOVED lines=24> */
.L_x_31496:
        /* <DEDUP_REMOVED lines=12> */
.L_x_31498:
[----:B------:R-:W-:Y:S05]  /*24c60*/  BSYNC.RECONVERGENT B2 ;  /* 0x0000000000027941 */ /* 0x000fea0003800200 */
.L_x_31497:
        /* <DEDUP_REMOVED lines=62> */
.L_x_31495:
[----:B------:R-:W-:Y:S05]  /*25050*/  BSYNC.RECONVERGENT B1 ;  /* 0x0000000000017941 */ /* 0x000fea0003800200 */
.L_x_31494:
        /* <DEDUP_REMOVED lines=24> */
.L_x_31501:
        /* <DEDUP_REMOVED lines=12> */
.L_x_31503:
[----:B------:R-:W-:Y:S05]  /*252a0*/  BSYNC.RECONVERGENT B2 ;  /* 0x0000000000027941 */ /* 0x000fea0003800200 */
.L_x_31502:
        /* <DEDUP_REMOVED lines=62> */
.L_x_31500:
[----:B------:R-:W-:Y:S05]  /*25690*/  BSYNC.RECONVERGENT B1 ;  /* 0x0000000000017941 */ /* 0x000fea0003800200 */
.L_x_31499:
        /* <DEDUP_REMOVED lines=24> */
.L_x_31506:
        /* <DEDUP_REMOVED lines=15> */
.L_x_31508:
[----:B------:R-:W-:Y:S05]  /*25910*/  BSYNC.RECONVERGENT B2 ;  /* 0x0000000000027941 */ /* 0x000fea0003800200 */
.L_x_31507:
        /* <DEDUP_REMOVED lines=62> */
.L_x_31505:
[----:B------:R-:W-:Y:S05]  /*25d00*/  BSYNC.RECONVERGENT B1 ;  /* 0x0000000000017941 */ /* 0x000fea0003800200 */
.L_x_31504:
[----:B------:R-:W2:Y:S01]  /*25d10*/  LDL R215, [R1+0x10] ;  /* 0x0000100001d77983 */ /* 0x000ea20000100800 */
        /* <DEDUP_REMOVED lines=11> */
.L_x_31468:
        /* <DEDUP_REMOVED lines=16> */
.L_x_31512:
        /* <DEDUP_REMOVED lines=12> */
.L_x_31514:
[----:B------:R-:W-:Y:S05]  /*25f90*/  BSYNC.RECONVERGENT B2 ;  /* 0x0000000000027941 */ /* 0x000fea0003800200 */
.L_x_31513:
        /* <DEDUP_REMOVED lines=61> */
.L_x_31511:
[----:B------:R-:W-:Y:S05]  /*26370*/  BSYNC.RECONVERGENT B1 ;  /* 0x0000000000017941 */ /* 0x000fea0003800200 */
.L_x_31510:
        /* <DEDUP_REMOVED lines=29> */
.L_x_31517:
        /* <DEDUP_REMOVED lines=12> */
.L_x_31519:
[----:B------:R-:W-:Y:S05]  /*26610*/  BSYNC.RECONVERGENT B2 ;  /* 0x0000000000027941 */ /* 0x000fea0003800200 */
.L_x_31518:
        /* <DEDUP_REMOVED lines=62> */
.L_x_31516:
[----:B------:R-:W-:Y:S05]  /*26a00*/  BSYNC.RECONVERGENT B1 ;  /* 0x0000000000017941 */ /* 0x000fea0003800200 */
.L_x_31515:
[----:B------:R-:W5:Y:S01]  /*26a10*/  LDL R171, [R1+0x4] ;  /* 0x0000040001ab7983 */ /* 0x000f620000100800 */
        /* <DEDUP_REMOVED lines=10> */
[----:B-----5:R-:W-:Y:S02]  /*26ac0*/  IMAD.U32 R6, R171, 0x10000, RZ ;  /* 0x00010000ab067824 */ /* 0x020fe400078e00ff */
        /* <DEDUP_REMOVED lines=12> */
.L_x_31522:
        /* <DEDUP_REMOVED lines=12> */
.L_x_31524:
[----:B------:R-:W-:Y:S05]  /*26c50*/  BSYNC.RECONVERGENT B2 ;  /* 0x0000000000027941 */ /* 0x000fea0003800200 */
.L_x_31523:
        /* <DEDUP_REMOVED lines=62> */
.L_x_31521:
[----:B------:R-:W-:Y:S05]  /*27040*/  BSYNC.RECONVERGENT B1 ;  /* 0x0000000000017941 */ /* 0x000fea0003800200 */
.L_x_31520:
        /* <DEDUP_REMOVED lines=24> */
.L_x_31527:
        /* <DEDUP_REMOVED lines=12> */
.L_x_31529:
[----:B------:R-:W-:Y:S05]  /*27290*/  BSYNC.RECONVERGENT B2 ;  /* 0x0000000000027941 */ /* 0x000fea0003800200 */
.L_x_31528:
        /* <DEDUP_REMOVED lines=62> */
.L_x_31526:
[----:B------:R-:W-:Y:S05]  /*27680*/  BSYNC.RECONVERGENT B1 ;  /* 0x0000000000017941 */ /* 0x000fea0003800200 */
.L_x_31525:
[----:B--234-:R-:W2:Y:S01]  /*27690*/  LDL R214, [R1+0x8] ;  /* 0x0000080001d67983 */ /* 0x01cea20000100800 */
        /* <DEDUP_REMOVED lines=23> */
.L_x_31532:
        /* <DEDUP_REMOVED lines=12> */
.L_x_31534:
[----:B------:R-:W-:Y:S05]  /*278d0*/  BSYNC.RECONVERGENT B2 ;  /* 0x0000000000027941 */ /* 0x000fea0003800200 */
.L_x_31533:
        /* <DEDUP_REMOVED lines=62> */
.L_x_31531:
[----:B------:R-:W-:Y:S05]  /*27cc0*/  BSYNC.RECONVERGENT B1 ;  /* 0x0000000000017941 */ /* 0x000fea0003800200 */
.L_x_31530:
        /* <DEDUP_REMOVED lines=24> */
.L_x_31537:
        /* <DEDUP_REMOVED lines=12> */
.L_x_31539:
[----:B------:R-:W-:Y:S05]  /*27f10*/  BSYNC.RECONVERGENT B2 ;  /* 0x0000000000027941 */ /* 0x000fea0003800200 */
.L_x_31538:
        /* <DEDUP_REMOVED lines=62> */
.L_x_31536:
[----:B------:R-:W-:Y:S05]  /*28300*/  BSYNC.RECONVERGENT B1 ;  /* 0x0000000000017941 */ /* 0x000fea0003800200 */
.L_x_31535:
        /* <DEDUP_REMOVED lines=24> */
.L_x_31542:
        /* <DEDUP_REMOVED lines=12> */
.L_x_31544:
[----:B------:R-:W-:Y:S05]  /*28550*/  BSYNC.RECONVERGENT B2 ;  /* 0x0000000000027941 */ /* 0x000fea0003800200 */
.L_x_31543:
        /* <DEDUP_REMOVED lines=62> */
.L_x_31541:
[----:B------:R-:W-:Y:S05]  /*28940*/  BSYNC.RECONVERGENT B1 ;  /* 0x0000000000017941 */ /* 0x000fea0003800200 */
.L_x_31540:
        /* <DEDUP_REMOVED lines=24> */
.L_x_31547:
        /* <DEDUP_REMOVED lines=15> */
.L_x_31549:
[----:B------:R-:W-:Y:S05]  /*28bc0*/  BSYNC.RECONVERGENT B2 ;  /* 0x0000000000027941 */ /* 0x000fea0003800200 */
.L_x_31548:
        /* <DEDUP_REMOVED lines=62> */
.L_x_31546:
[----:B------:R-:W-:Y:S05]  /*28fb0*/  BSYNC.RECONVERGENT B1 ;  /* 0x0000000000017941 */ /* 0x000fea0003800200 */
.L_x_31545:
[----:B------:R-:W2:Y:S01]  /*28fc0*/  LDL R215, [R1+0x10] ;  /* 0x0000100001d77983 */ /* 0x000ea20000100800 */
        /* <DEDUP_REMOVED lines=10> */
.L_x_31509:
        /* <DEDUP_REMOVED lines=22> */
.L_x_31467:
[----:B------:R-:W-:Y:S05]  /*291d0*/  BSYNC.RECONVERGENT B0 ;  /* 0x0000000000007941 */ /* 0x000fea0003800200 */
.L_x_31466:
        /* <DEDUP_REMOVED lines=31> */
.L_x_31555:
        /* <DEDUP_REMOVED lines=12> */
.L_x_31557:
[----:B------:R-:W-:Y:S05]  /*29490*/  BSYNC.RECONVERGENT B2 ;  /* 0x0000000000027941 */ /* 0x000fea0003800200 */
.L_x_31556:
        /* <DEDUP_REMOVED lines=61> */
.L_x_31554:
[----:B------:R-:W-:Y:S05]  /*29870*/  BSYNC.RECONVERGENT B1 ;  /* 0x0000000000017941 */ /* 0x000fea0003800200 */
.L_x_31553:
        /* <DEDUP_REMOVED lines=10> */
[----:B------:R-:W-:-:S03]  /*29920*/  IMAD.MOV.U32 R178, RZ, RZ, 0x2 ;  /* 0x00000002ffb27424 */ /* 0x000fc600078e00ff */
[----:B0-----:R-:W-:Y:S01]  /*29930*/  FMUL.FTZ R6, R6, R213 ;  /* 0x000000d506067220 */ /* 0x001fe20000410000 */
[----:B-1----:R-:W-:-:S04]  /*29940*/  FSETP.GTU.FTZ.AND P0, PT, R176, R9, PT ;  /* 0x00000009b000720b */ /* 0x002fc80003f1c000 */
        /* <DEDUP_REMOVED lines=16> */
.L_x_31560:
        /* <DEDUP_REMOVED lines=12> */
.L_x_31562:
[----:B------:R-:W-:Y:S05]  /*29b10*/  BSYNC.RECONVERGENT B2 ;  /* 0x0000000000027941 */ /* 0x000fea0003800200 */
.L_x_31561:
        /* <DEDUP_REMOVED lines=62> */
.L_x_31559:
[----:B------:R-:W-:Y:S05]  /*29f00*/  BSYNC.RECONVERGENT B1 ;  /* 0x0000000000017941 */ /* 0x000fea0003800200 */
.L_x_31558:
        /* <DEDUP_REMOVED lines=24> */
.L_x_31565:
        /* <DEDUP_REMOVED lines=12> */
.L_x_31567:
[----:B------:R-:W-:Y:S05]  /*2a150*/  BSYNC.RECONVERGENT B2 ;  /* 0x0000000000027941 */ /* 0x000fea0003800200 */
.L_x_31566:
        /* <DEDUP_REMOVED lines=62> */
.L_x_31564:
[----:B------:R-:W-:Y:S05]  /*2a540*/  BSYNC.RECONVERGENT B1 ;  /* 0x0000000000017941 */ /* 0x000fea0003800200 */
.L_x_31563:
        /* <DEDUP_REMOVED lines=24> */
.L_x_31570:
        /* <DEDUP_REMOVED lines=12> */
.L_x_31572:
[----:B------:R-:W-:Y:S05]  /*2a790*/  BSYNC.RECONVERGENT B2 ;  /* 0x0000000000027941 */ /* 0x000fea0003800200 */
.L_x_31571:
        /* <DEDUP_REMOVED lines=62> */
.L_x_31569:
[----:B------:R-:W-:Y:S05]  /*2ab80*/  BSYNC.RECONVERGENT B1 ;  /* 0x0000000000017941 */ /* 0x000fea0003800200 */
.L_x_31568:
        /* <DEDUP_REMOVED lines=24> */
.L_x_31575:
        /* <DEDUP_REMOVED lines=12> */
.L_x_31577:
[----:B------:R-:W-:Y:S05]  /*2add0*/  BSYNC.RECONVERGENT B2 ;  /* 0x0000000000027941 */ /* 0x000fea0003800200 */
.L_x_31576:
        /* <DEDUP_REMOVED lines=62> */
.L_x_31574:
[----:B------:R-:W-:Y:S05]  /*2b1c0*/  BSYNC.RECONVERGENT B1 ;  /* 0x0000000000017941 */ /* 0x000fea0003800200 */
.L_x_31573:
        /* <DEDUP_REMOVED lines=24> */
.L_x_31580:
        /* <DEDUP_REMOVED lines=12> */
.L_x_31582:
[----:B------:R-:W-:Y:S05]  /*2b410*/  BSYNC.RECONVERGENT B2 ;  /* 0x0000000000027941 */ /* 0x000fea0003800200 */
.L_x_31581:
        /* <DEDUP_REMOVED lines=62> */
.L_x_31579:
[----:B------:R-:W-:Y:S05]  /*2b800*/  BSYNC.RECONVERGENT B1 ;  /* 0x0000000000017941 */ /* 0x000fea0003800200 */
.L_x_31578:
        /* <DEDUP_REMOVED lines=24> */
.L_x_31585:
        /* <DEDUP_REMOVED lines=12> */
.L_x_31587:
[----:B------:R-:W-:Y:S05]  /*2ba50*/  BSYNC.RECONVERGENT B2 ;  /* 0x0000000000027941 */ /* 0x000fea0003800200 */
.L_x_31586:
        /* <DEDUP_REMOVED lines=62> */
.L_x_31584:
[----:B------:R-:W-:Y:S05]  /*2be40*/  BSYNC.RECONVERGENT B1 ;  /* 0x0000000000017941 */ /* 0x000fea0003800200 */
.L_x_31583:
        /* <DEDUP_REMOVED lines=24> */
.L_x_31590:
        /* <DEDUP_REMOVED lines=15> */
.L_x_31592:
[----:B------:R-:W-:Y:S05]  /*2c0c0*/  BSYNC.RECONVERGENT B2 ;  /* 0x0000000000027941 */ /* 0x000fea0003800200 */
.L_x_31591:
        /* <DEDUP_REMOVED lines=62> */
.L_x_31589:
[----:B------:R-:W-:Y:S05]  /*2c4b0*/  BSYNC.RECONVERGENT B1 ;  /* 0x0000000000017941 */ /* 0x000fea0003800200 */
.L_x_31588:
        /* <DEDUP_REMOVED lines=12> */
.L_x_31552:
        /* <DEDUP_REMOVED lines=16> */
.L_x_31596:
        /* <DEDUP_REMOVED lines=12> */
.L_x_31598:
[----:B------:R-:W-:Y:S05]  /*2c740*/  BSYNC.RECONVERGENT B2 ;  /* 0x0000000000027941 */ /* 0x000fea0003800200 */
.L_x_31597:
        /* <DEDUP_REMOVED lines=61> */
.L_x_31595:
[----:B------:R-:W-:Y:S05]  /*2cb20*/  BSYNC.RECONVERGENT B1 ;  /* 0x0000000000017941 */ /* 0x000fea0003800200 */
.L_x_31594:
        /* <DEDUP_REMOVED lines=9> */
[----:B------:R-:W-:Y:S01]  /*2cbc0*/  FMUL.FTZ R6, R6, R13 ;  /* 0x0000000d06067220 */ /* 0x000fe20000410000 */
[----:B------:R-:W-:-:S03]  /*2cbd0*/  IMAD.MOV.U32 R178, RZ, RZ, 0x2 ;  /* 0x00000002ffb27424 */ /* 0x000fc600078e00ff */
[----:B0-----:R-:W-:Y:S01]  /*2cbe0*/  FMUL.FTZ R6, R6, R213 ;  /* 0x000000d506067220 */ /* 0x001fe20000410000 */
[----:B-1----:R-:W-:-:S04]  /*2cbf0*/  FSETP.GTU.FTZ.AND P0, PT, R176, R9, PT ;  /* 0x00000009b000720b */ /* 0x002fc80003f1c000 */
        /* <DEDUP_REMOVED lines=16> */
.L_x_31601:
        /* <DEDUP_REMOVED lines=12> */
.L_x_31603:
[----:B------:R-:W-:Y:S05]  /*2cdc0*/  BSYNC.RECONVERGENT B2 ;  /* 0x0000000000027941 */ /* 0x000fea0003800200 */
.L_x_31602:
        /* <DEDUP_REMOVED lines=62> */
.L_x_31600:
[----:B------:R-:W-:Y:S05]  /*2d1b0*/  BSYNC.RECONVERGENT B1 ;  /* 0x0000000000017941 */ /* 0x000fea0003800200 */
.L_x_31599:
        /* <DEDUP_REMOVED lines=24> */
.L_x_31606:
        /* <DEDUP_REMOVED lines=12> */
.L_x_31608:
[----:B------:R-:W-:Y:S05]  /*2d400*/  BSYNC.RECONVERGENT B2 ;  /* 0x0000000000027941 */ /* 0x000fea0003800200 */
.L_x_31607:
        /* <DEDUP_REMOVED lines=62> */
.L_x_31605:
[----:B------:R-:W-:Y:S05]  /*2d7f0*/  BSYNC.RECONVERGENT B1 ;  /* 0x0000000000017941 */ /* 0x000fea0003800200 */
.L_x_31604:
        /* <DEDUP_REMOVED lines=24> */
.L_x_31611:
        /* <DEDUP_REMOVED lines=12> */
.L_x_31613:
[----:B------:R-:W-:Y:S05]  /*2da40*/  BSYNC.RECONVERGENT B2 ;  /* 0x0000000000027941 */ /* 0x000fea0003800200 */
.L_x_31612:
        /* <DEDUP_REMOVED lines=62> */
.L_x_31610:
[----:B------:R-:W-:Y:S05]  /*2de30*/  BSYNC.RECONVERGENT B1 ;  /* 0x0000000000017941 */ /* 0x000fea0003800200 */
.L_x_31609:
        /* <DEDUP_REMOVED lines=24> */
.L_x_31616:
        /* <DEDUP_REMOVED lines=12> */
.L_x_31618:
[----:B------:R-:W-:Y:S05]  /*2e080*/  BSYNC.RECONVERGENT B2 ;  /* 0x0000000000027941 */ /* 0x000fea0003800200 */
.L_x_31617:
        /* <DEDUP_REMOVED lines=62> */
.L_x_31615:
[----:B------:R-:W-:Y:S05]  /*2e470*/  BSYNC.RECONVERGENT B1 ;  /* 0x0000000000017941 */ /* 0x000fea0003800200 */
.L_x_31614:
        /* <DEDUP_REMOVED lines=24> */
.L_x_31621:
        /* <DEDUP_REMOVED lines=12> */
.L_x_31623:
[----:B------:R-:W-:Y:S05]  /*2e6c0*/  BSYNC.RECONVERGENT B2 ;  /* 0x0000000000027941 */ /* 0x000fea0003800200 */
.L_x_31622:
        /* <DEDUP_REMOVED lines=62> */
.L_x_31620:
[----:B------:R-:W-:Y:S05]  /*2eab0*/  BSYNC.RECONVERGENT B1 ;  /* 0x0000000000017941 */ /* 0x000fea0003800200 */
.L_x_31619:
        /* <DEDUP_REMOVED lines=24> */
.L_x_31626:
        /* <DEDUP_REMOVED lines=12> */
.L_x_31628:
[----:B------:R-:W-:Y:S05]  /*2ed00*/  BSYNC.RECONVERGENT B2 ;  /* 0x0000000000027941 */ /* 0x000fea0003800200 */
.L_x_31627:
        /* <DEDUP_REMOVED lines=62> */
.L_x_31625:
[----:B------:R-:W-:Y:S05]  /*2f0f0*/  BSYNC.RECONVERGENT B1 ;  /* 0x0000000000017941 */ /* 0x000fea0003800200 */
.L_x_31624:
        /* <DEDUP_REMOVED lines=24> */
.L_x_31631:
        /* <DEDUP_REMOVED lines=15> */
.L_x_31633:
[----:B------:R-:W-:Y:S05]  /*2f370*/  BSYNC.RECONVERGENT B2 ;  /* 0x0000000000027941 */ /* 0x000fea0003800200 */
.L_x_31632:
        /* <DEDUP_REMOVED lines=62> */
.L_x_31630:
[----:B------:R-:W-:Y:S05]  /*2f760*/  BSYNC.RECONVERGENT B1 ;  /* 0x0000000000017941 */ /* 0x000fea0003800200 */
.L_x_31629:
        /* <DEDUP_REMOVED lines=11> */
.L_x_31593:
        /* <DEDUP_REMOVED lines=22> */
.L_x_31551:
[----:B------:R-:W-:Y:S05]  /*2f980*/  BSYNC.RECONVERGENT B0 ;  /* 0x0000000000007941 */ /* 0x000fea0003800200 */
.L_x_31550:
        /* <DEDUP_REMOVED lines=31> */
.L_x_31639:
        /* <DEDUP_REMOVED lines=12> */
.L_x_31641:
[----:B------:R-:W-:Y:S05]  /*2fc40*/  BSYNC.RECONVERGENT B2 ;  /* 0x0000000000027941 */ /* 0x000fea0003800200 */
.L_x_31640:
        /* <DEDUP_REMOVED lines=61> */
.L_x_31638:
[----:B------:R-:W-:Y:S05]  /*30020*/  BSYNC.RECONVERGENT B1 ;  /* 0x0000000000017941 */ /* 0x000fea0003800200 */
.L_x_31637:
        /* <DEDUP_REMOVED lines=29> */
.L_x_31644:
        /* <DEDUP_REMOVED lines=12> */
.L_x_31646:
[----:B------:R-:W-:Y:S05]  /*302c0*/  BSYNC.RECONVERGENT B2 ;  /* 0x0000000000027941 */ /* 0x000fea0003800200 */
.L_x_31645:
        /* <DEDUP_REMOVED lines=62> */
.L_x_31643:
[----:B------:R-:W-:Y:S05]  /*306b0*/  BSYNC.RECONVERGENT B1 ;  /* 0x0000000000017941 */ /* 0x000fea0003800200 */
.L_x_31642:
        /* <DEDUP_REMOVED lines=24> */
.L_x_31649:
        /* <DEDUP_REMOVED lines=12> */
.L_x_31651:
[----:B------:R-:W-:Y:S05]  /*30900*/  BSYNC.RECONVERGENT B2 ;  /* 0x0000000000027941 */ /* 0x000fea0003800200 */
.L_x_31650:
        /* <DEDUP_REMOVED lines=62> */
.L_x_31648:
[----:B------:R-:W-:Y:S05]  /*30cf0*/  BSYNC.RECONVERGENT B1 ;  /* 0x0000000000017941 */ /* 0x000fea0003800200 */
.L_x_31647:
        /* <DEDUP_REMOVED lines=24> */
.L_x_31654:
        /* <DEDUP_REMOVED lines=12> */
.L_x_31656:
[----:B------:R-:W-:Y:S05]  /*30f40*/  BSYNC.RECONVERGENT B2 ;  /* 0x0000000000027941 */ /* 0x000fea0003800200 */
.L_x_31655:
        /* <DEDUP_REMOVED lines=62> */
.L_x_31653:
[----:B------:R-:W-:Y:S05]  /*31330*/  BSYNC.RECONVERGENT B1 ;  /* 0x0000000000017941 */ /* 0x000fea0003800200 */
.L_x_31652:
        /* <DEDUP_REMOVED lines=24> */
.L_x_31659:
        /* <DEDUP_REMOVED lines=12> */
.L_x_31661:
[----:B------:R-:W-:Y:S05]  /*31580*/  BSYNC.RECONVERGENT B2 ;  /* 0x0000000000027941 */ /* 0x000fea0003800200 */
.L_x_31660:
        /* <DEDUP_REMOVED lines=62> */
.L_x_31658:
[----:B------:R-:W-:Y:S05]  /*31970*/  BSYNC.RECONVERGENT B1 ;  /* 0x0000000000017941 */ /* 0x000fea0003800200 */
.L_x_31657:
        /* <DEDUP_REMOVED lines=24> */
.L_x_31664:
        /* <DEDUP_REMOVED lines=12> */
.L_x_31666:
[----:B------:R-:W-:Y:S05]  /*31bc0*/  BSYNC.RECONVERGENT B2 ;  /* 0x0000000000027941 */ /* 0x000fea0003800200 */
.L_x_31665:
        /* <DEDUP_REMOVED lines=62> */
.L_x_31663:
[----:B------:R-:W-:Y:S05]  /*31fb0*/  BSYNC.RECONVERGENT B1 ;  /* 0x0000000000017941 */ /* 0x000fea0003800200 */
.L_x_31662:
        /* <DEDUP_REMOVED lines=24> */
.L_x_31669:
        /* <DEDUP_REMOVED lines=12> */
.L_x_31671:
[----:B------:R-:W-:Y:S05]  /*32200*/  BSYNC.RECONVERGENT B2 ;  /* 0x0000000000027941 */ /* 0x000fea0003800200 */
.L_x_31670:
        /* <DEDUP_REMOVED lines=62> */
.L_x_31668:
[----:B------:R-:W-:Y:S05]  /*325f0*/  BSYNC.RECONVERGENT B1 ;  /* 0x0000000000017941 */ /* 0x000fea0003800200 */
.L_x_31667:
        /* <DEDUP_REMOVED lines=24> */
.L_x_31674:
        /* <DEDUP_REMOVED lines=15> */
.L_x_31676:
[----:B------:R-:W-:Y:S05]  /*32870*/  BSYNC.RECONVERGENT B2 ;  /* 0x0000000000027941 */ /* 0x000fea0003800200 */
.L_x_31675:
        /* <DEDUP_REMOVED lines=59> */
[----:B------:R-:W-:Y:S01]  /*32c30*/  IMAD.MOV.U32 R6, RZ, RZ, RZ ;  /* 0x000000ffff067224 */ /* 0x000fe200078e00ff */
[----:B------:R-:W-:Y:S02]  /*32c40*/  LOP3.LUT R4, R4, UR13, R215, 0x96, !PT ;  /* 0x0000000d04047c12 */ /* 0x000fe4000f8e96d7 */
[----:B------:R-:W-:-:S07]  /*32c50*/  MOV R8, R214 ;  /* 0x000000d600087202 */ /* 0x000fce0000000f00 */
.L_x_31673:
[----:B------:R-:W-:Y:S05]  /*32c60*/  BSYNC.RECONVERGENT B1 ;  /* 0x0000000000017941 */ /* 0x000fea0003800200 */
.L_x_31672:
        /* <DEDUP_REMOVED lines=10> */
[----:B------:R-:W-:Y:S01]  /*32d10*/  FFMA.FTZ R191, R191, R9, R131 ;  /* 0x00000009bfbf7223 */ /* 0x000fe20000010083 */
[----:B------:R-:W-:Y:S07]  /*32d20*/  BRA `(.L_x_31677) ;  /* 0x0000003000a87947 */ /* 0x000fee0003800000 */
.L_x_31636:
        /* <DEDUP_REMOVED lines=16> */
.L_x_31680:
        /* <DEDUP_REMOVED lines=12> */
.L_x_31682:
[----:B------:R-:W-:Y:S05]  /*32ef0*/  BSYNC.RECONVERGENT B2 ;  /* 0x0000000000027941 */ /* 0x000fea0003800200 */
.L_x_31681:
        /* <DEDUP_REMOVED lines=58> */
[----:B------:R-:W-:Y:S01]  /*332a0*/  HFMA2 R185, -RZ, RZ, 0, 0 ;  /* 0x00000000ffb97431 */ /* 0x000fe200000001ff */
[----:B------:R-:W-:Y:S01]  /*332b0*/  MOV R8, R184 ;  /* 0x000000b800087202 */ /* 0x000fe20000000f00 */
[----:B------:R-:W-:-:S07]  /*332c0*/  IMAD.MOV.U32 R184, RZ, RZ, R9 ;  /* 0x000000ffffb87224 */ /* 0x000fce00078e0009 */
.L_x_31679:
[----:B------:R-:W-:Y:S05]  /*332d0*/  BSYNC.RECONVERGENT B1 ;  /* 0x0000000000017941 */ /* 0x000fea0003800200 */
.L_x_31678:
        /* <DEDUP_REMOVED lines=10> */
[----:B------:R-:W-:-:S03]  /*33380*/  PRMT R188, R188, 0x7632, R188 ;  /* 0x00007632bcbc7816 */ /* 0x000fc600000000bc */
[----:B0-----:R-:W-:Y:S01]  /*33390*/  FMUL.FTZ R6, R6, R213 ;  /* 0x000000d506067220 */ /* 0x001fe20000410000 */
[----:B-1----:R-:W-:-:S04]  /*333a0*/  FSETP.GTU.FTZ.AND P0, PT, R184, R9, PT ;  /* 0x00000009b800720b */ /* 0x002fc80003f1c000 */
[----:B------:R-:W-:Y:S01]  /*333b0*/  FSEL R184, R6, RZ, !P0 ;  /* 0x000000ff06b87208 */ /* 0x000fe20004000000 */
[----:B------:R-:W-:Y:S01]  /*333c0*/  IMAD.U32 R6, R40, 0x10000, RZ ;  /* 0x0001000028067824 */ /* 0x000fe200078e00ff */
[----:B------:R-:W-:-:S03]  /*333d0*/  PLOP3.LUT P0, PT, P0, PT, PT, 0x8, 0x80 ;  /* 0x000000000080781c */ /* 0x000fc6000070e170 */
[----:B------:R-:W-:Y:S01]  /*333e0*/  FMUL.FTZ R184, R6, R184 ;  /* 0x000000b806b87220 */ /* 0x000fe20000410000 */
        /* <DEDUP_REMOVED lines=12> */
.L_x_31685:
        /* <DEDUP_REMOVED lines=12> */
.L_x_31687:
[----:B------:R-:W-:Y:S05]  /*33570*/  BSYNC.RECONVERGENT B2 ;  /* 0x0000000000027941 */ /* 0x000fea0003800200 */
.L_x_31686:
        /* <DEDUP_REMOVED lines=62> */
.L_x_31684:
[----:B------:R-:W-:Y:S05]  /*33960*/  BSYNC.RECONVERGENT B1 ;  /* 0x0000000000017941 */ /* 0x000fea0003800200 */
.L_x_31683:
        /* <DEDUP_REMOVED lines=11> */
[----:B-----5:R-:W-:Y:S01]  /*33a20*/  SHF.L.U32 R6, R187, 0x10, RZ ;  /* 0x00000010bb067819 */ /* 0x020fe200000006ff */
        /* <DEDUP_REMOVED lines=12> */
.L_x_31690:
        /* <DEDUP_REMOVED lines=12> */
.L_x_31692:
[----:B------:R-:W-:Y:S05]  /*33bb0*/  BSYNC.RECONVERGENT B2 ;  /* 0x0000000000027941 */ /* 0x000fea0003800200 */
.L_x_31691:
        /* <DEDUP_REMOVED lines=62> */
.L_x_31689:
[----:B------:R-:W-:Y:S05]  /*33fa0*/  BSYNC.RECONVERGENT B1 ;  /* 0x0000000000017941 */ /* 0x000fea0003800200 */
.L_x_31688:
[----:B------:R-:W-:Y:S01]  /*33fb0*/  I2FP.F32.U32 R6, R6 ;  /* 0x0000000600067245 */ /* 0x000fe20000201000 */
[----:B------:R-:W-:Y:S01]  /*33fc0*/  BSSY.RECONVERGENT B1, `(.L_x_31693) ;  /* 0x0000062000017945 */ /* 0x000fe20003800200 */
[----:B------:R-:W-:Y:S01]  /*33fd0*/  ISETP.NE.AND P2, PT, R187, 0x1, PT ;  /* 0x00000001bb00780c */ /* 0x000fe20003f45270 */
[----:B------:R-:W-:Y:S02]  /*33fe0*/  HFMA2 R188, -RZ, RZ, 0, 1.1920928955078125e-07 ;  /* 0x00000002ffbc7431 */ /* 0x000fe400000001ff */
        /* <DEDUP_REMOVED lines=20> */
.L_x_31695:
        /* <DEDUP_REMOVED lines=12> */
.L_x_31697:
[----:B------:R-:W-:Y:S05]  /*341f0*/  BSYNC.RECONVERGENT B2 ;  /* 0x0000000000027941 */ /* 0x000fea0003800200 */
.L_x_31696:
[----:B--234-:R-:W-:Y:S01]  /*34200*/  IMAD.WIDE.U32 R232, R2, -0x2daee0ad, RZ ;  /* 0xd2511f5302e87825 */ /* 0x01cfe200078e00ff */
        /* <DEDUP_REMOVED lines=61> */
.L_x_31694:
[----:B------:R-:W-:Y:S05]  /*345e0*/  BSYNC.RECONVERGENT B1 ;  /* 0x0000000000017941 */ /* 0x000fea0003800200 */
.L_x_31693:
        /* <DEDUP_REMOVED lines=24> */
.L_x_31700:
        /* <DEDUP_REMOVED lines=12> */
.L_x_31702:
[----:B------:R-:W-:Y:S05]  /*34830*/  BSYNC.RECONVERGENT B2 ;  /* 0x0000000000027941 */ /* 0x000fea0003800200 */
.L_x_31701:
        /* <DEDUP_REMOVED lines=62> */
.L_x_31699:
[----:B------:R-:W-:Y:S05]  /*34c20*/  BSYNC.RECONVERGENT B1 ;  /* 0x0000000000017941 */ /* 0x000fea0003800200 */
.L_x_31698:
        /* <DEDUP_REMOVED lines=24> */
.L_x_31705:
        /* <DEDUP_REMOVED lines=12> */
.L_x_31707:
[----:B------:R-:W-:Y:S05]  /*34e70*/  BSYNC.RECONVERGENT B2 ;  /* 0x0000000000027941 */ /* 0x000fea0003800200 */
.L_x_31706:
        /* <DEDUP_REMOVED lines=62> */
.L_x_31704:
[----:B------:R-:W-:Y:S05]  /*35260*/  BSYNC.RECONVERGENT B1 ;  /* 0x0000000000017941 */ /* 0x000fea0003800200 */
.L_x_31703:
        /* <DEDUP_REMOVED lines=24> */
.L_x_31710:
        /* <DEDUP_REMOVED lines=12> */
.L_x_31712:
[----:B------:R-:W-:Y:S05]  /*354b0*/  BSYNC.RECONVERGENT B2 ;  /* 0x0000000000027941 */ /* 0x000fea0003800200 */
.L_x_31711:
        /* <DEDUP_REMOVED lines=62> */
.L_x_31709:
[----:B------:R-:W-:Y:S05]  /*358a0*/  BSYNC.RECONVERGENT B1 ;  /* 0x0000000000017941 */ /* 0x000fea0003800200 */
.L_x_31708:
        /* <DEDUP_REMOVED lines=24> */
.L_x_31715:
        /* <DEDUP_REMOVED lines=15> */
.L_x_31717:
[----:B------:R-:W-:Y:S05]  /*35b20*/  BSYNC.RECONVERGENT B2 ;  /* 0x0000000000027941 */ /* 0x000fea0003800200 */
.L_x_31716:
        /* <DEDUP_REMOVED lines=59> */
[----:B------:R-:W-:Y:S02]  /*35ee0*/  HFMA2 R6, -RZ, RZ, 0, 0 ;  /* 0x00000000ff067431 */ /* 0x000fe400000001ff */
[----:B------:R-:W-:Y:S01]  /*35ef0*/  IMAD.MOV.U32 R8, RZ, RZ, R214 ;  /* 0x000000ffff087224 */ /* 0x000fe200078e00d6 */
[----:B------:R-:W-:-:S07]  /*35f00*/  LOP3.LUT R4, R4, UR13, R215, 0x96, !PT ;  /* 0x0000000d04047c12 */ /* 0x000fce000f8e96d7 */
.L_x_31714:
[----:B------:R-:W-:Y:S05]  /*35f10*/  BSYNC.RECONVERGENT B1 ;  /* 0x0000000000017941 */ /* 0x000fea0003800200 */
.L_x_31713:
        /* <DEDUP_REMOVED lines=8> */
[----:B------:R-:W-:Y:S02]  /*35fa0*/  PLOP3.LUT P6, PT, P6, PT, PT, 0x8, 0x80 ;  /* 0x000000000080781c */ /* 0x000fe400037ce170 */
[----:B--2---:R-:W-:-:S05]  /*35fb0*/  SHF.L.U32 R9, R215, 0x10, RZ ;  /* 0x00000010d7097819 */ /* 0x004fca00000006ff */
[----:B------:R-:W-:-:S07]  /*35fc0*/  FMUL.FTZ R191, R9, R191 ;  /* 0x000000bf09bf7220 */ /* 0x000fce0000410000 */
.L_x_31677:
        /* <DEDUP_REMOVED lines=22> */
.L_x_31635:
[----:B------:R-:W-:Y:S05]  /*36130*/  BSYNC.RECONVERGENT B0 ;  /* 0x0000000000007941 */ /* 0x000fea0003800200 */
.L_x_31634:
        /* <DEDUP_REMOVED lines=31> */
.L_x_31723:
        /* <DEDUP_REMOVED lines=12> */
.L_x_31725:
[----:B------:R-:W-:Y:S05]  /*363f0*/  BSYNC.RECONVERGENT B2 ;  /* 0x0000000000027941 */ /* 0x000fea0003800200 */
.L_x_31724:
        /* <DEDUP_REMOVED lines=61> */
.L_x_31722:
[----:B------:R-:W-:Y:S05]  /*367d0*/  BSYNC.RECONVERGENT B1 ;  /* 0x0000000000017941 */ /* 0x000fea0003800200 */
.L_x_31721:
[----:B------:R-:W0:Y:S01]  /*367e0*/  LDC R213, c[0x0][0x408] ;  /* 0x00010200ffd57b82 */ /* 0x000e220000000800 */
[----:B------:R-:W-:Y:S01]  /*367f0*/  I2FP.F32.U32 R192, R192 ;  /* 0x000000c000c07245 */ /* 0x000fe20000201000 */
[----:B------:R-:W-:Y:S02]  /*36800*/  HFMA2 R234, -RZ, RZ, 0.1171875, 0 ;  /* 0x2f800000ffea7431 */ /* 0x000fe400000001ff */
[C---:B-----5:R-:W-:Y:S01]  /*36810*/  IMAD.U32 R6, R196.reuse, 0x10000, RZ ;  /* 0x00010000c4067824 */ /* 0x060fe200078e00ff */
[----:B------:R-:W-:Y:S01]  /*36820*/  LOP3.LUT R11, R11, 0xfffffffd, RZ, 0xc0, !PT ;  /* 0xfffffffd0b0b7812 */ /* 0x000fe200078ec0ff */
[----:B------:R-:W-:Y:S01]  /*36830*/  BSSY.RECONVERGENT B1, `(.L_x_31726) ;  /* 0x0000063000017945 */ /* 0x000fe20003800200 */
[----:B------:R-:W-:Y:S01]  /*36840*/  PRMT R196, R196, 0x7632, R196 ;  /* 0x00007632c4c47816 */ /* 0x000fe200000000c4 */
[----:B------:R-:W-:Y:S01]  /*36850*/  FFMA.FTZ R192, R192, R234, 1.1641532182693481445e-10 ;  /* 0x2f000000c0c07423 */ /* 0x000fe200000100ea */
        /* <DEDUP_REMOVED lines=8> */
[----:B------:R-:W-:Y:S01]  /*368e0*/  FFMA.FTZ R192, R192, R6, R124 ;  /* 0x00000006c0c07223 */ /* 0x000fe2000001007c */
        /* <DEDUP_REMOVED lines=12> */
.L_x_31728:
        /* <DEDUP_REMOVED lines=12> */
.L_x_31730:
[----:B------:R-:W-:Y:S05]  /*36a70*/  BSYNC.RECONVERGENT B2 ;  /* 0x0000000000027941 */ /* 0x000fea0003800200 */
.L_x_31729:
        /* <DEDUP_REMOVED lines=62> */
.L_x_31727:
[----:B------:R-:W-:Y:S05]  /*36e60*/  BSYNC.RECONVERGENT B1 ;  /* 0x0000000000017941 */ /* 0x000fea0003800200 */
.L_x_31726:
        /* <DEDUP_REMOVED lines=24> */
.L_x_31733:
        /* <DEDUP_REMOVED lines=12> */
.L_x_31735:
[----:B------:R-:W-:Y:S05]  /*370b0*/  BSYNC.RECONVERGENT B2 ;  /* 0x0000000000027941 */ /* 0x000fea0003800200 */
.L_x_31734:
        /* <DEDUP_REMOVED lines=62> */
.L_x_31732:
[----:B------:R-:W-:Y:S05]  /*374a0*/  BSYNC.RECONVERGENT B1 ;  /* 0x0000000000017941 */ /* 0x000fea0003800200 */
.L_x_31731:
        /* <DEDUP_REMOVED lines=24> */
.L_x_31738:
        /* <DEDUP_REMOVED lines=12> */
.L_x_31740:
[----:B------:R-:W-:Y:S05]  /*376f0*/  BSYNC.RECONVERGENT B2 ;  /* 0x0000000000027941 */ /* 0x000fea0003800200 */
.L_x_31739:
[----:B--234-:R-:W-:Y:S01]  /*37700*/  IMAD.WIDE.U32 R232, R2, -0x2daee0ad, RZ ;  /* 0xd2511f5302e87825 */ /* 0x01cfe200078e00ff */
        /* <DEDUP_REMOVED lines=61> */
.L_x_31737:
[----:B------:R-:W-:Y:S05]  /*37ae0*/  BSYNC.RECONVERGENT B1 ;  /* 0x0000000000017941 */ /* 0x000fea0003800200 */
.L_x_31736:
        /* <DEDUP_REMOVED lines=9> */
[----:B------:R-:W-:-:S04]  /*37b80*/  HFMA2 R197, -RZ, RZ, 0, 1.1920928955078125e-07 ;  /* 0x00000002ffc57431 */ /* 0x000fc800000001ff */
[----:B------:R-:W-:Y:S02]  /*37b90*/  FSEL R195, R195, RZ, !P2 ;  /* 0x000000ffc3c37208 */ /* 0x000fe40005000000 */
        /* <DEDUP_REMOVED lines=13> */
.L_x_31743:
        /* <DEDUP_REMOVED lines=12> */
.L_x_31745:
[----:B------:R-:W-:Y:S05]  /*37d30*/  BSYNC.RECONVERGENT B2 ;  /* 0x0000000000027941 */ /* 0x000fea0003800200 */
.L_x_31744:
        /* <DEDUP_REMOVED lines=62> */
.L_x_31742:
[----:B------:R-:W-:Y:S05]  /*38120*/  BSYNC.RECONVERGENT B1 ;  /* 0x0000000000017941 */ /* 0x000fea0003800200 */
.L_x_31741:
        /* <DEDUP_REMOVED lines=24> */
.L_x_31748:
        /* <DEDUP_REMOVED lines=12> */
.L_x_31750:
[----:B------:R-:W-:Y:S05]  /*38370*/  BSYNC.RECONVERGENT B2 ;  /* 0x0000000000027941 */ /* 0x000fea0003800200 */
.L_x_31749:
        /* <DEDUP_REMOVED lines=62> */
.L_x_31747:
[----:B------:R-:W-:Y:S05]  /*38760*/  BSYNC.RECONVERGENT B1 ;  /* 0x0000000000017941 */ /* 0x000fea0003800200 */
.L_x_31746:
        /* <DEDUP_REMOVED lines=24> */
.L_x_31753:
        /* <DEDUP_REMOVED lines=12> */
.L_x_31755:
[----:B------:R-:W-:Y:S05]  /*389b0*/  BSYNC.RECONVERGENT B2 ;  /* 0x0000000000027941 */ /* 0x000fea0003800200 */
.L_x_31754:
        /* <DEDUP_REMOVED lines=62> */
.L_x_31752:
[----:B------:R-:W-:Y:S05]  /*38da0*/  BSYNC.RECONVERGENT B1 ;  /* 0x0000000000017941 */ /* 0x000fea0003800200 */
.L_x_31751:
        /* <DEDUP_REMOVED lines=24> */
.L_x_31758:
        /* <DEDUP_REMOVED lines=15> */
.L_x_31760:
[----:B------:R-:W-:Y:S05]  /*39020*/  BSYNC.RECONVERGENT B2 ;  /* 0x0000000000027941 */ /* 0x000fea0003800200 */
.L_x_31759:
        /* <DEDUP_REMOVED lines=62> */
.L_x_31757:
[----:B------:R-:W-:Y:S05]  /*39410*/  BSYNC.RECONVERGENT B1 ;  /* 0x0000000000017941 */ /* 0x000fea0003800200 */
.L_x_31756:
        /* <DEDUP_REMOVED lines=12> */
.L_x_31720:
        /* <DEDUP_REMOVED lines=16> */
.L_x_31764:
        /* <DEDUP_REMOVED lines=12> */
.L_x_31766:
[----:B------:R-:W-:Y:S05]  /*396a0*/  BSYNC.RECONVERGENT B2 ;  /* 0x0000000000027941 */ /* 0x000fea0003800200 */
.L_x_31765:
        /* <DEDUP_REMOVED lines=61> */
.L_x_31763:
[----:B------:R-:W-:Y:S05]  /*39a80*/  BSYNC.RECONVERGENT B1 ;  /* 0x0000000000017941 */ /* 0x000fea0003800200 */
.L_x_31762:
        /* <DEDUP_REMOVED lines=29> */
.L_x_31769:
        /* <DEDUP_REMOVED lines=12> */
.L_x_31771:
[----:B------:R-:W-:Y:S05]  /*39d20*/  BSYNC.RECONVERGENT B2 ;  /* 0x0000000000027941 */ /* 0x000fea0003800200 */
.L_x_31770:
        /* <DEDUP_REMOVED lines=62> */
.L_x_31768:
[----:B------:R-:W-:Y:S05]  /*3a110*/  BSYNC.RECONVERGENT B1 ;  /* 0x0000000000017941 */ /* 0x000fea0003800200 */
.L_x_31767:
        /* <DEDUP_REMOVED lines=24> */
.L_x_31774:
        /* <DEDUP_REMOVED lines=12> */
.L_x_31776:
[----:B------:R-:W-:Y:S05]  /*3a360*/  BSYNC.RECONVERGENT B2 ;  /* 0x0000000000027941 */ /* 0x000fea0003800200 */
.L_x_31775:
        /* <DEDUP_REMOVED lines=62> */
.L_x_31773:
[----:B------:R-:W-:Y:S05]  /*3a750*/  BSYNC.RECONVERGENT B1 ;  /* 0x0000000000017941 */ /* 0x000fea0003800200 */
.L_x_31772:
        /* <DEDUP_REMOVED lines=24> */
.L_x_31779:
        /* <DEDUP_REMOVED lines=12> */
.L_x_31781:
[----:B------:R-:W-:Y:S05]  /*3a9a0*/  BSYNC.RECONVERGENT B2 ;  /* 0x0000000000027941 */ /* 0x000fea0003800200 */
.L_x_31780:
        /* <DEDUP_REMOVED lines=62> */
.L_x_31778:
[----:B------:R-:W-:Y:S05]  /*3ad90*/  BSYNC.RECONVERGENT B1 ;  /* 0x0000000000017941 */ /* 0x000fea0003800200 */
.L_x_31777:
        /* <DEDUP_REMOVED lines=24> */
.L_x_31784:
        /* <DEDUP_REMOVED lines=12> */
.L_x_31786:
[----:B------:R-:W-:Y:S05]  /*3afe0*/  BSYNC.RECONVERGENT B2 ;  /* 0x0000000000027941 */ /* 0x000fea0003800200 */
.L_x_31785:
        /* <DEDUP_REMOVED lines=62> */
.L_x_31783:
[----:B------:R-:W-:Y:S05]  /*3b3d0*/  BSYNC.RECONVERGENT B1 ;  /* 0x0000000000017941 */ /* 0x000fea0003800200 */
.L_x_31782:
        /* <DEDUP_REMOVED lines=24> */
.L_x_31789:
        /* <DEDUP_REMOVED lines=12> */
.L_x_31791:
[----:B------:R-:W-:Y:S05]  /*3b620*/  BSYNC.RECONVERGENT B2 ;  /* 0x0000000000027941 */ /* 0x000fea0003800200 */
.L_x_31790:
        /* <DEDUP_REMOVED lines=62> */
.L_x_31788:
[----:B------:R-:W-:Y:S05]  /*3ba10*/  BSYNC.RECONVERGENT B1 ;  /* 0x0000000000017941 */ /* 0x000fea0003800200 */
.L_x_31787:
        /* <DEDUP_REMOVED lines=24> */
.L_x_31794:
        /* <DEDUP_REMOVED lines=12> */
.L_x_31796:
[----:B------:R-:W-:Y:S05]  /*3bc60*/  BSYNC.RECONVERGENT B2 ;  /* 0x0000000000027941 */ /* 0x000fea0003800200 */
.L_x_31795:
        /* <DEDUP_REMOVED lines=62> */
.L_x_31793:
[----:B------:R-:W-:Y:S05]  /*3c050*/  BSYNC.RECONVERGENT B1 ;  /* 0x0000000000017941 */ /* 0x000fea0003800200 */
.L_x_31792:
        /* <DEDUP_REMOVED lines=24> */
.L_x_31799:
        /* <DEDUP_REMOVED lines=15> */
.L_x_31801:
[----:B------:R-:W-:Y:S05]  /*3c2d0*/  BSYNC.RECONVERGENT B2 ;  /* 0x0000000000027941 */ /* 0x000fea0003800200 */
.L_x_31800:
        /* <DEDUP_REMOVED lines=62> */
.L_x_31798:
[----:B------:R-:W-:Y:S05]  /*3c6c0*/  BSYNC.RECONVERGENT B1 ;  /* 0x0000000000017941 */ /* 0x000fea0003800200 */
.L_x_31797:
        /* <DEDUP_REMOVED lines=11> */
.L_x_31761:
        /* <DEDUP_REMOVED lines=22> */
.L_x_31719:
[----:B------:R-:W-:Y:S05]  /*3c8e0*/  BSYNC.RECONVERGENT B0 ;  /* 0x0000000000007941 */ /* 0x000fea0003800200 */
.L_x_31718:
        /* <DEDUP_REMOVED lines=31> */
.L_x_31807:
        /* <DEDUP_REMOVED lines=12> */
.L_x_31809:
[----:B------:R-:W-:Y:S05]  /*3cba0*/  BSYNC.RECONVERGENT B2 ;  /* 0x0000000000027941 */ /* 0x000fea0003800200 */
.L_x_31808:
        /* <DEDUP_REMOVED lines=61> */
.L_x_31806:
[----:B------:R-:W-:Y:S05]  /*3cf80*/  BSYNC.RECONVERGENT B1 ;  /* 0x0000000000017941 */ /* 0x000fea0003800200 */
.L_x_31805:
        /* <DEDUP_REMOVED lines=29> */
.L_x_31812:
        /* <DEDUP_REMOVED lines=12> */
.L_x_31814:
[----:B------:R-:W-:Y:S05]  /*3d220*/  BSYNC.RECONVERGENT B2 ;  /* 0x0000000000027941 */ /* 0x000fea0003800200 */
.L_x_31813:
        /* <DEDUP_REMOVED lines=62> */
.L_x_31811:
[----:B------:R-:W-:Y:S05]  /*3d610*/  BSYNC.RECONVERGENT B1 ;  /* 0x0000000000017941 */ /* 0x000fea0003800200 */
.L_x_31810:
        /* <DEDUP_REMOVED lines=24> */
.L_x_31817:
        /* <DEDUP_REMOVED lines=12> */
.L_x_31819:
[----:B------:R-:W-:Y:S05]  /*3d860*/  BSYNC.RECONVERGENT B2 ;  /* 0x0000000000027941 */ /* 0x000fea0003800200 */
.L_x_31818:
        /* <DEDUP_REMOVED lines=62> */
.L_x_31816:
[----:B------:R-:W-:Y:S05]  /*3dc50*/  BSYNC.RECONVERGENT B1 ;  /* 0x0000000000017941 */ /* 0x000fea0003800200 */
.L_x_31815:
        /* <DEDUP_REMOVED lines=24> */
.L_x_31822:
        /* <DEDUP_REMOVED lines=12> */
.L_x_31824:
[----:B------:R-:W-:Y:S05]  /*3dea0*/  BSYNC.RECONVERGENT B2 ;  /* 0x0000000000027941 */ /* 0x000fea0003800200 */
.L_x_31823:
        /* <DEDUP_REMOVED lines=62> */
.L_x_31821:
[----:B------:R-:W-:Y:S05]  /*3e290*/  BSYNC.RECONVERGENT B1 ;  /* 0x0000000000017941 */ /* 0x000fea0003800200 */
.L_x_31820:
        /* <DEDUP_REMOVED lines=24> */
.L_x_31827:
        /* <DEDUP_REMOVED lines=12> */
.L_x_31829:
[----:B------:R-:W-:Y:S05]  /*3e4e0*/  BSYNC.RECONVERGENT B2 ;  /* 0x0000000000027941 */ /* 0x000fea0003800200 */
.L_x_31828:
        /* <DEDUP_REMOVED lines=62> */
.L_x_31826:
[----:B------:R-:W-:Y:S05]  /*3e8d0*/  BSYNC.RECONVERGENT B1 ;  /* 0x0000000000017941 */ /* 0x000fea0003800200 */
.L_x_31825:
        /* <DEDUP_REMOVED lines=24> */
.L_x_31832:
        /* <DEDUP_REMOVED lines=12> */
.L_x_31834:
[----:B------:R-:W-:Y:S05]  /*3eb20*/  BSYNC.RECONVERGENT B2 ;  /* 0x0000000000027941 */ /* 0x000fea0003800200 */
.L_x_31833:
        /* <DEDUP_REMOVED lines=62> */
.L_x_31831:
[----:B------:R-:W-:Y:S05]  /*3ef10*/  BSYNC.RECONVERGENT B1 ;  /* 0x0000000000017941 */ /* 0x000fea0003800200 */
.L_x_31830:
        /* <DEDUP_REMOVED lines=24> */
.L_x_31837:
        /* <DEDUP_REMOVED lines=12> */
.L_x_31839:
[----:B------:R-:W-:Y:S05]  /*3f160*/  BSYNC.RECONVERGENT B2 ;  /* 0x0000000000027941 */ /* 0x000fea0003800200 */
.L_x_31838:
        /* <DEDUP_REMOVED lines=62> */
.L_x_31836:
[----:B------:R-:W-:Y:S05]  /*3f550*/  BSYNC.RECONVERGENT B1 ;  /* 0x0000000000017941 */ /* 0x000fea0003800200 */
.L_x_31835:
        /* <DEDUP_REMOVED lines=24> */
.L_x_31842:
        /* <DEDUP_REMOVED lines=15> */
.L_x_31844:
[----:B------:R-:W-:Y:S05]  /*3f7d0*/  BSYNC.RECONVERGENT B2 ;  /* 0x0000000000027941 */ /* 0x000fea0003800200 */
.L_x_31843:
        /* <DEDUP_REMOVED lines=62> */
.L_x_31841:
[----:B------:R-:W-:Y:S05]  /*3fbc0*/  BSYNC.RECONVERGENT B1 ;  /* 0x0000000000017941 */ /* 0x000fea0003800200 */
.L_x_31840:
        /* <DEDUP_REMOVED lines=12> */
.L_x_31804:
        /* <DEDUP_REMOVED lines=16> */
.L_x_31848:
        /* <DEDUP_REMOVED lines=12> */
.L_x_31850:
[----:B------:R-:W-:Y:S05]  /*3fe50*/  BSYNC.RECONVERGENT B2 ;  /* 0x0000000000027941 */ /* 0x000fea0003800200 */
.L_x_31849:
        /* <DEDUP_REMOVED lines=61> */
.L_x_31847:
[----:B------:R-:W-:Y:S05]  /*40230*/  BSYNC.RECONVERGENT B1 ;  /* 0x0000000000017941 */ /* 0x000fea0003800200 */
.L_x_31846:
        /* <DEDUP_REMOVED lines=29> */
.L_x_31853:
        /* <DEDUP_REMOVED lines=12> */
.L_x_31855:
[----:B------:R-:W-:Y:S05]  /*404d0*/  BSYNC.RECONVERGENT B2 ;  /* 0x0000000000027941 */ /* 0x000fea0003800200 */
.L_x_31854:
        /* <DEDUP_REMOVED lines=62> */
.L_x_31852:
[----:B------:R-:W-:Y:S05]  /*408c0*/  BSYNC.RECONVERGENT B1 ;  /* 0x0000000000017941 */ /* 0x000fea0003800200 */
.L_x_31851:
        /* <DEDUP_REMOVED lines=24> */
.L_x_31858:
        /* <DEDUP_REMOVED lines=12> */
.L_x_31860:
[----:B------:R-:W-:Y:S05]  /*40b10*/  BSYNC.RECONVERGENT B2 ;  /* 0x0000000000027941 */ /* 0x000fea0003800200 */
.L_x_31859:
        /* <DEDUP_REMOVED lines=62> */
.L_x_31857:
[----:B------:R-:W-:Y:S05]  /*40f00*/  BSYNC.RECONVERGENT B1 ;  /* 0x0000000000017941 */ /* 0x000fea0003800200 */
.L_x_31856:
        /* <DEDUP_REMOVED lines=24> */
.L_x_31863:
        /* <DEDUP_REMOVED lines=12> */
.L_x_31865:
[----:B------:R-:W-:Y:S05]  /*41150*/  BSYNC.RECONVERGENT B2 ;  /* 0x0000000000027941 */ /* 0x000fea0003800200 */
.L_x_31864:
        /* <DEDUP_REMOVED lines=62> */
.L_x_31862:
[----:B------:R-:W-:Y:S05]  /*41540*/  BSYNC.RECONVERGENT B1 ;  /* 0x0000000000017941 */ /* 0x000fea0003800200 */
.L_x_31861:
        /* <DEDUP_REMOVED lines=24> */
.L_x_31868:
        /* <DEDUP_REMOVED lines=12> */
.L_x_31870:
[----:B------:R-:W-:Y:S05]  /*41790*/  BSYNC.RECONVERGENT B2 ;  /* 0x0000000000027941 */ /* 0x000fea0003800200 */
.L_x_31869:
        /* <DEDUP_REMOVED lines=62> */
.L_x_31867:
[----:B------:R-:W-:Y:S05]  /*41b80*/  BSYNC.RECONVERGENT B1 ;  /* 0x0000000000017941 */ /* 0x000fea0003800200 */
.L_x_31866:
        /* <DEDUP_REMOVED lines=24> */
.L_x_31873:
        /* <DEDUP_REMOVED lines=12> */
.L_x_31875:
[----:B------:R-:W-:Y:S05]  /*41dd0*/  BSYNC.RECONVERGENT B2 ;  /* 0x0000000000027941 */ /* 0x000fea0003800200 */
.L_x_31874:
        /* <DEDUP_REMOVED lines=62> */
.L_x_31872:
[----:B------:R-:W-:Y:S05]  /*421c0*/  BSYNC.RECONVERGENT B1 ;  /* 0x0000000000017941 */ /* 0x000fea0003800200 */
.L_x_31871:
        /* <DEDUP_REMOVED lines=24> */
.L_x_31878:
        /* <DEDUP_REMOVED lines=12> */
.L_x_31880:
[----:B------:R-:W-:Y:S05]  /*42410*/  BSYNC.RECONVERGENT B2 ;  /* 0x0000000000027941 */ /* 0x000fea0003800200 */
.L_x_31879:
        /* <DEDUP_REMOVED lines=62> */
.L_x_31877:
[----:B------:R-:W-:Y:S05]  /*42800*/  BSYNC.RECONVERGENT B1 ;  /* 0x0000000000017941 */ /* 0x000fea0003800200 */
.L_x_31876:
        /* <DEDUP_REMOVED lines=24> */
.L_x_31883:
        /* <DEDUP_REMOVED lines=15> */
.L_x_31885:
[----:B------:R-:W-:Y:S05]  /*42a80*/  BSYNC.RECONVERGENT B2 ;  /* 0x0000000000027941 */ /* 0x000fea0003800200 */
.L_x_31884:
        /* <DEDUP_REMOVED lines=62> */
.L_x_31882:
[----:B------:R-:W-:Y:S05]  /*42e70*/  BSYNC.RECONVERGENT B1 ;  /* 0x0000000000017941 */ /* 0x000fea0003800200 */
.L_x_31881:
        /* <DEDUP_REMOVED lines=11> */
.L_x_31845:
[----:B------:R-:W0:Y:S01]  /*42f30*/  LDC.64 R214, c[0x0][0x3a8] ;  /* 0x0000ea00ffd67b82 */ /* 0x000e220000000a00 */
[----:B------:R-:W-:Y:S02]  /*42f40*/  SEL R9, RZ, 0x1000000, !P6 ;  /* 0x01000000ff097807 */ /* 0x000fe40007000000 */
[----:B------:R-:W-:Y:S02]  /*42f50*/  SEL R13, RZ, 0x10000, !P5 ;  /* 0x00010000ff0d7807 */ /* 0x000fe40006800000 */
[----:B------:R-:W-:Y:S02]  /*42f60*/  SEL R213, RZ, 0x100, !P4 ;  /* 0x00000100ffd57807 */ /* 0x000fe40006000000 */
[----:B------:R-:W-:Y:S01]  /*42f70*/  LOP3.LUT P6, RZ, R11, 0x2, RZ, 0xc0, !PT ;  /* 0x000000020bff7812 */ /* 0x000fe200078cc0ff */
[----:B------:R-:W1:Y:S01]  /*42f80*/  LDC.64 R232, c[0x0][0x3b0] ;  /* 0x0000ec00ffe87b82 */ /* 0x000e620000000a00 */
[----:B------:R-:W-:Y:S02]  /*42f90*/  LOP3.LUT R9, R213, R9, R13, 0xfe, !PT ;  /* 0x00000009d5097212 */ /* 0x000fe400078efe0d */
[----:B------:R-:W-:-:S02]  /*42fa0*/  SEL R13, RZ, 0x10000, !P1 ;  /* 0x00010000ff0d7807 */ /* 0x000fc40004800000 */
[----:B------:R-:W-:Y:S01]  /*42fb0*/  SEL R213, RZ, 0x100, !P0 ;  /* 0x00000100ffd57807 */ /* 0x000fe20004000000 */
[----:B0-----:R-:W-:-:S05]  /*42fc0*/  IMAD.WIDE.U32 R214, R14, 0x20, R214 ;  /* 0x000000200ed67825 */ /* 0x001fca00078e00d6 */
[----:B------:R-:W-:Y:S01]  /*42fd0*/  STG.E.128 desc[UR6][R214.64], R200 ;  /* 0x000000c8d6007986 */ /* 0x000fe2000c101d06 */
[----:B-1----:R-:W-:-:S03]  /*42fe0*/  IMAD.WIDE.U32 R232, R14, 0x8, R232 ;  /* 0x000000080ee87825 */ /* 0x002fc600078e00e8 */
[----:B------:R0:W-:Y:S02]  /*42ff0*/  STG.E.128 desc[UR6][R214.64+0x10], R204 ;  /* 0x000010ccd6007986 */ /* 0x0001e4000c101d06 */
[----:B0-----:R-:W-:-:S04]  /*43000*/  SEL R214, RZ, 0x1, !P3 ;  /* 0x00000001ffd67807 */ /* 0x001fc80005800000 */
[----:B------:R-:W-:Y:S02]  /*43010*/  LOP3.LUT R215, R9, R214, RZ, 0xfc, !PT ;  /* 0x000000d609d77212 */ /* 0x000fe400078efcff */
[----:B------:R-:W-:-:S04]  /*43020*/  SEL R9, RZ, 0x1000000, !P2 ;  /* 0x01000000ff097807 */ /* 0x000fc80005000000 */
[----:B------:R-:W-:Y:S02]  /*43030*/  LOP3.LUT R9, R213, R9, R13, 0xfe, !PT ;  /* 0x00000009d5097212 */ /* 0x000fe400078efe0d */
[----:B------:R-:W-:-:S04]  /*43040*/  SEL R13, RZ, 0x1, !P6 ;  /* 0x00000001ff0d7807 */ /* 0x000fc80007000000 */
[----:B------:R-:W-:Y:S01]  /*43050*/  LOP3.LUT R214, R9, R13, RZ, 0xfc, !PT ;  /* 0x0000000d09d67212 */ /* 0x000fe200078efcff */
[----:B------:R-:W-:-:S04]  /*43060*/  IMAD.MOV.U32 R9, RZ, RZ, R212 ;  /* 0x000000ffff097224 */ /* 0x000fc800078e00d4 */
[----:B------:R0:W-:Y:S03]  /*43070*/  STG.E.64 desc[UR6][R232.64], R214 ;  /* 0x000000d6e8007986 */ /* 0x0001e6000c101b06 */
.L_x_31803:
[----:B------:R-:W-:Y:S05]  /*43080*/  BSYNC.RECONVERGENT B0 ;  /* 0x0000000000007941 */ /* 0x000fea0003800200 */
.L_x_31802:
[----:B------:R-:W-:Y:S01]  /*43090*/  FADD.FTZ R13, RZ, R132 ;  /* 0x00000084ff0d7221 */ /* 0x000fe20000010000 */
[----:B------:R-:W-:Y:S01]  /*430a0*/  LOP3.LUT P0, RZ, R11, 0x80, RZ, 0xc0, !PT ;  /* 0x000000800bff7812 */ /* 0x000fe2000780c0ff */
[----:B------:R-:W-:Y:S01]  /*430b0*/  UMOV UR13, 0xffffffff ;  /* 0xffffffff000d7882 */ /* 0x000fe20000000000 */
[C---:B------:R-:W-:Y:S01]  /*430c0*/  ISETP.GT.U32.AND P5, PT, R0.reuse, 0x3f, PT ;  /* 0x0000003f0000780c */ /* 0x040fe20003fa4070 */
[----:B------:R-:W-:Y:S01]  /*430d0*/  FADD.FTZ R13, R133, R13 ;  /* 0x0000000d850d7221 */ /* 0x000fe20000010000 */
[C---:B------:R-:W-:Y:S02]  /*430e0*/  ISETP.GT.U32.AND P4, PT, R0.reuse, 0x5f, PT ;  /* 0x0000005f0000780c */ /* 0x040fe40003f84070 */
[----:B------:R-:W-:Y:S01]  /*430f0*/  ISETP.GT.U32.AND P3, PT, R0, 0x7f, PT ;  /* 0x0000007f0000780c */ /* 0x000fe20003f64070 */
        /* <DEDUP_REMOVED lines=13> */
[----:B0-----:R-:W-:Y:S02]  /*431d0*/  FSEL R213, R13, RZ, P0 ;  /* 0x000000ff0dd57208 */ /* 0x001fe40000000000 */
        /* <DEDUP_REMOVED lines=82> */
[----:B-1234-:R-:W1:Y:S01]  /*43700*/  LDC R214, c[0x0][0x400] ;  /* 0x00010000ffd67b82 */ /* 0x01ee620000000800 */
        /* <DEDUP_REMOVED lines=184> */
.L_x_31919:
[----:B------:R-:W-:Y:S01]  /*44290*/  LOP3.LUT P2, RZ, R250, 0x1f, RZ, 0xc0, !PT ;  /* 0x0000001ffaff7812 */ /* 0x000fe2000784c0ff */
[----:B-1----:R-:W-:Y:S01]  /*442a0*/  FADD.FTZ R13, R213, R13 ;  /* 0x0000000dd50d7221 */ /* 0x002fe20000010000 */
[----:B------:R-:W-:Y:S01]  /*442b0*/  FMUL.FTZ R14, R215, R215 ;  /* 0x000000d7d70e7220 */ /* 0x000fe20000410000 */
[----:B------:R-:W-:Y:S01]  /*442c0*/  ISETP.NE.AND P0, PT, RZ, UR11, PT ;  /* 0x0000000bff007c0c */ /* 0x000fe2000bf05270 */
[----:B------:R-:W-:Y:S01]  /*442d0*/  BSSY.RECONVERGENT B0, `(.L_x_31887) ;  /* 0x0000046000007945 */ /* 0x000fe20003800200 */
[----:B------:R-:W-:Y:S01]  /*442e0*/  FFMA.FTZ R13, R13, R214, UR12 ;  /* 0x0000000c0d0d7e23 */ /* 0x000fe200080100d6 */
[----:B------:R-:W-:Y:S02]  /*442f0*/  LOP3.LUT P1, RZ, R11, 0x80, RZ, 0xc0, !PT ;  /* 0x000000800bff7812 */ /* 0x000fe4000782c0ff */
[----:B------:R-:W-:-:S05]  /*44300*/  FSEL R14, R14, RZ, P0 ;  /* 0x000000ff0e0e7208 */ /* 0x000fca0000000000 */
[----:B0-----:R-:W0:Y:S01]  /*44310*/  @!P2 LDC.64 R212, c[0x0][0x3c0] ;  /* 0x0000f000ffd4ab82 */ /* 0x001e220000000a00 */
[----:B------:R-:W-:Y:S01]  /*44320*/  FADD.FTZ R13, R13, R14 ;  /* 0x0000000e0d0d7221 */ /* 0x000fe20000010000 */
[----:B------:R-:W-:-:S05]  /*44330*/  FSEL R14, R215, RZ, !P0 ;  /* 0x000000ffd70e7208 */ /* 0x000fca0004000000 */
[----:B------:R-:W1:Y:S01]  /*44340*/  MUFU.RSQ R13, R13 ;  /* 0x0000000d000d7308 */ /* 0x000e620000001400 */
[----:B0-----:R-:W-:-:S05]  /*44350*/  @!P2 IMAD.WIDE R212, R15, 0x4, R212 ;  /* 0x000000040fd4a825 */ /* 0x001fca00078e02d4 */
[----:B------:R0:W-:Y:S02]  /*44360*/  @!P2 STG.E desc[UR6][R212.64], R215 ;  /* 0x000000d7d400a986 */ /* 0x0001e4000c101906 */
[----:B0-----:R-:W0:Y:S02]  /*44370*/  @!P2 LDC.64 R212, c[0x0][0x3c8] ;  /* 0x0000f200ffd4ab82 */ /* 0x001e240000000a00 */
[----:B0-----:R-:W-:-:S05]  /*44380*/  @!P2 IMAD.WIDE R212, R15, 0x4, R212 ;  /* 0x000000040fd4a825 */ /* 0x001fca00078e02d4 */
[----:B-1----:R0:W-:Y:S01]  /*44390*/  @!P2 STG.E desc[UR6][R212.64], R13 ;  /* 0x0000000dd400a986 */ /* 0x0021e2000c101906 */
        /* <DEDUP_REMOVED lines=9> */
[----:B------:R-:W-:-:S04]  /*44430*/  FMUL.FTZ R232, R13, R232 ;  /* 0x000000e80de87220 */ /* 0x000fc80000410000 */
        /* <DEDUP_REMOVED lines=16> */
[----:B------:R-:W-:Y:S01]  /*44540*/  FADD.FTZ R234, R208, -R14 ;  /* 0x8000000ed0ea7221 */ /* 0x000fe20000010000 */
[----:B------:R-:W-:Y:S01]  /*44550*/  IMAD.U32 R250, R250, 0x10000, RZ ;  /* 0x00010000fafa7824 */ /* 0x000fe200078e00ff */
[----:B------:R-:W3:Y:S01]  /*44560*/  LDL R252, [R1+0x70] ;  /* 0x0000700001fc7983 */ /* 0x000ee20000100800 */
[----:B------:R-:W-:Y:S01]  /*44570*/  FFMA.FTZ R213, R213, R214, R215 ;  /* 0x000000d6d5d57223 */ /* 0x000fe200000100d7 */
[----:B------:R-:W-:Y:S01]  /*44580*/  SHF.L.U32 R214, R226, 0x10, RZ ;  /* 0x00000010e2d67819 */ /* 0x000fe200000006ff */
[----:B------:R-:W-:Y:S01]  /*44590*/  FMUL.FTZ R234, R13, R234 ;  /* 0x000000ea0dea7220 */ /* 0x000fe20000410000 */
[----:B------:R-:W-:-:S04]  /*445a0*/  IMAD.U32 R215, R122, 0x10000, RZ ;  /* 0x000100007ad77824 */ /* 0x000fc800078e00ff */
[----:B------:R-:W-:Y:S01]  /*445b0*/  FFMA.FTZ R234, R234, R214, R215 ;  /* 0x000000d6eaea7223 */ /* 0x000fe200000100d7 */
[----:B------:R-:W-:-:S04]  /*445c0*/  FADD.FTZ R214, R209, -R14 ;  /* 0x8000000ed1d67221 */ /* 0x000fc80000010000 */
[----:B------:R-:W-:Y:S01]  /*445d0*/  FMUL.FTZ R214, R13, R214 ;  /* 0x000000d60dd67220 */ /* 0x000fe20000410000 */
[----:B--2---:R-:W-:Y:S01]  /*445e0*/  SHF.L.U32 R215, R251, 0x10, RZ ;  /* 0x00000010fbd77819 */ /* 0x004fe200000006ff */
[----:B------:R-:W-:-:S04]  /*445f0*/  IMAD.U32 R251, R123, 0x10000, RZ ;  /* 0x000100007bfb7824 */ /* 0x000fc800078e00ff */
        /* <DEDUP_REMOVED lines=19> */
.L_x_31888:
[----:B------:R-:W-:Y:S05]  /*44730*/  BSYNC.RECONVERGENT B0 ;  /* 0x0000000000007941 */ /* 0x000fea0003800200 */
.L_x_31887:
        /* <DEDUP_REMOVED lines=58> */
[----:B------:R-:W-:-:S07]  /*44ae0*/  VIADD R12, R12, 0x20 ;  /* 0x000000200c0c7836 */ /* 0x000fce0000000000 */
.L_x_31890:
[----:B------:R-:W-:Y:S05]  /*44af0*/  BSYNC.RECONVERGENT B0 ;  /* 0x0000000000007941 */ /* 0x000fea0003800200 */
.L_x_31889:
        /* <DEDUP_REMOVED lines=59> */
.L_x_31892:
[----:B------:R-:W-:Y:S05]  /*44eb0*/  BSYNC.RECONVERGENT B0 ;  /* 0x0000000000007941 */ /* 0x000fea0003800200 */
.L_x_31891:
        /* <DEDUP_REMOVED lines=59> */
.L_x_31894:
[----:B------:R-:W-:Y:S05]  /*45270*/  BSYNC.RECONVERGENT B0 ;  /* 0x0000000000007941 */ /* 0x000fea0003800200 */
.L_x_31893:
        /* <DEDUP_REMOVED lines=59> */
.L_x_31896:
[----:B------:R-:W-:Y:S05]  /*45630*/  BSYNC.RECONVERGENT B0 ;  /* 0x0000000000007941 */ /* 0x000fea0003800200 */
.L_x_31895:
        /* <DEDUP_REMOVED lines=59> */
.L_x_31898:
[----:B------:R-:W-:Y:S05]  /*459f0*/  BSYNC.RECONVERGENT B0 ;  /* 0x0000000000007941 */ /* 0x000fea0003800200 */
.L_x_31897:
        /* <DEDUP_REMOVED lines=59> */
.L_x_31900:
[----:B------:R-:W-:Y:S05]  /*45db0*/  BSYNC.RECONVERGENT B0 ;  /* 0x0000000000007941 */ /* 0x000fea0003800200 */
.L_x_31899:
        /* <DEDUP_REMOVED lines=59> */
.L_x_31902:
[----:B------:R-:W-:Y:S05]  /*46170*/  BSYNC.RECONVERGENT B0 ;  /* 0x0000000000007941 */ /* 0x000fea0003800200 */
.L_x_31901:
        /* <DEDUP_REMOVED lines=59> */
.L_x_31904:
[----:B------:R-:W-:Y:S05]  /*46530*/  BSYNC.RECONVERGENT B0 ;  /* 0x0000000000007941 */ /* 0x000fea0003800200 */
.L_x_31903:
        /* <DEDUP_REMOVED lines=58> */
.L_x_31906:
[----:B------:R-:W-:Y:S05]  /*468e0*/  BSYNC.RECONVERGENT B0 ;  /* 0x0000000000007941 */ /* 0x000fea0003800200 */
.L_x_31905:
[----:B0-----:R-:W0:Y:S02]  /*468f0*/  LDC.64 R12, c[0x0][0x380] ;  /* 0x0000e000ff0c7b82 */ /* 0x001e240000000a00 */
[----:B0-----:R-:W-:-:S05]  /*46900*/  IMAD R15, R12, 0x4, R15 ;  /* 0x000000040c0f7824 */ /* 0x001fca00078e020f */
[----:B------:R-:W-:-:S13]  /*46910*/  ISETP.GE.AND P0, PT, R15, R13, PT ;  /* 0x0000000d0f00720c */ /* 0x000fda0003f06270 */
[----:B------:R-:W-:Y:S05]  /*46920*/  @!P0 BRA `(.L_x_31907) ;  /* 0xfffffbb800e48947 */ /* 0x000fea000383ffff */
[----:B------:R-:W-:Y:S05]  /*46930*/  EXIT ;  /* 0x000000000000794d */ /* 0x000fea0003800000 */
.L_x_31886:
[----:B------:R-:W-:Y:S01]  /*46940*/  HFMA2 R14, -RZ, RZ, 0, 1.847743988037109375e-06 ;  /* 0x0000001fff0e7431 */ /* 0x000fe200000001ff */
[----:B------:R-:W-:Y:S01]  /*46950*/  BSSY B0, `(.L_x_31908) ;  /* 0x0000007000007945 */ /* 0x000fe20003800000 */
[----:B-1234-:R-:W-:Y:S01]  /*46960*/  MOV R233, R213 ;  /* 0x000000d500e97202 */ /* 0x01efe20000000f00 */
[----:B------:R-:W-:Y:S02]  /*46970*/  IMAD.MOV.U32 R212, RZ, RZ, 0x1 ;  /* 0x00000001ffd47424 */ /* 0x000fe400078e00ff */
[----:B------:R-:W-:-:S07]  /*46980*/  IMAD.MOV.U32 R13, RZ, RZ, -0x1 ;  /* 0xffffffffff0d7424 */ /* 0x000fce00078e00ff */
[----:B------:R-:W-:Y:S05]  /*46990*/  WARPSYNC.COLLECTIVE R13, `(.L_x_31909) ;  /* 0x000000000d087348 */ /* 0x000fea0003c00000 */
[----:B------:R0:W1:Y:S02]  /*469a0*/  SHFL.BFLY P6, R13, R233, R212, R14 ;  /* 0x0c0000d4e90d7389 */ /* 0x00006400000c000e */
[----:B01----:R-:W-:Y:S05]  /*469b0*/  ENDCOLLECTIVE ;  /* 0x000000000000791b */ /* 0x003fea0003800000 */
.L_x_31909:
[----:B------:R-:W-:Y:S05]  /*469c0*/  BSYNC B0 ;  /* 0x0000000000007941 */ /* 0x000fea0003800000 */
.L_x_31908:
        /* <DEDUP_REMOVED lines=9> */
.L_x_31910:
[----:B------:R-:W-:Y:S02]  /*46a60*/  IMAD.MOV.U32 R212, RZ, RZ, 0x4 ;  /* 0x00000004ffd47424 */ /* 0x000fe400078e00ff */
[----:B------:R-:W-:Y:S01]  /*46a70*/  FADD.FTZ R213, R213, R13 ;  /* 0x0000000dd5d57221 */ /* 0x000fe20000010000 */
[----:B------:R-:W-:-:S04]  /*46a80*/  MOV R13, 0xffffffff ;  /* 0xffffffff000d7802 */ /* 0x000fc80000000f00 */
[----:B------:R-:W-:-:S07]  /*46a90*/  MOV R233, R213 ;  /* 0x000000d500e97202 */ /* 0x000fce0000000f00 */
[----:B------:R-:W-:Y:S05]  /*46aa0*/  WARPSYNC.COLLECTIVE R13, `(.L_x_31911) ;  /* 0x000000000d087348 */ /* 0x000fea0003c00000 */
[----:B------:R0:W1:Y:S02]  /*46ab0*/  SHFL.BFLY P6, R13, R233, R212, R14 ;  /* 0x0c0000d4e90d7389 */ /* 0x00006400000c000e */
[----:B01----:R-:W-:Y:S05]  /*46ac0*/  ENDCOLLECTIVE ;  /* 0x000000000000791b */ /* 0x003fea0003800000 */
.L_x_31911:
[----:B------:R-:W-:Y:S02]  /*46ad0*/  HFMA2 R212, -RZ, RZ, 0, 4.76837158203125e-07 ;  /* 0x00000008ffd47431 */ /* 0x000fe400000001ff */
[----:B------:R-:W-:Y:S01]  /*46ae0*/  FADD.FTZ R213, R213, R13 ;  /* 0x0000000dd5d57221 */ /* 0x000fe20000010000 */
[----:B------:R-:W-:-:S03]  /*46af0*/  IMAD.MOV.U32 R13, RZ, RZ, -0x1 ;  /* 0xffffffffff0d7424 */ /* 0x000fc600078e00ff */
[----:B------:R-:W-:-:S07]  /*46b00*/  IMAD.MOV.U32 R233, RZ, RZ, R213 ;  /* 0x000000ffffe97224 */ /* 0x000fce00078e00d5 */
[----:B------:R-:W-:Y:S05]  /*46b10*/  WARPSYNC.COLLECTIVE R13, `(.L_x_31912) ;  /* 0x000000000d087348 */ /* 0x000fea0003c00000 */
[----:B------:R0:W1:Y:S02]  /*46b20*/  SHFL.BFLY P6, R13, R233, R212, R14 ;  /* 0x0c0000d4e90d7389 */ /* 0x00006400000c000e */
[----:B01----:R-:W-:Y:S05]  /*46b30*/  ENDCOLLECTIVE ;  /* 0x000000000000791b */ /* 0x003fea0003800000 */
.L_x_31912:
[----:B------:R-:W-:Y:S02]  /*46b40*/  IMAD.MOV.U32 R212, RZ, RZ, 0x10 ;  /* 0x00000010ffd47424 */ /* 0x000fe400078e00ff */
[----:B------:R-:W-:Y:S01]  /*46b50*/  FADD.FTZ R213, R213, R13 ;  /* 0x0000000dd5d57221 */ /* 0x000fe20000010000 */
[----:B------:R-:W-:-:S04]  /*46b60*/  MOV R13, 0xffffffff ;  /* 0xffffffff000d7802 */ /* 0x000fc80000000f00 */
[----:B------:R-:W-:-:S07]  /*46b70*/  MOV R233, R213 ;  /* 0x000000d500e97202 */ /* 0x000fce0000000f00 */
[----:B------:R-:W-:Y:S05]  /*46b80*/  WARPSYNC.COLLECTIVE R13, `(.L_x_31913) ;  /* 0x000000000d087348 */ /* 0x000fea0003c00000 */
[----:B------:R0:W1:Y:S02]  /*46b90*/  SHFL.BFLY P6, R13, R233, R212, R14 ;  /* 0x0c0000d4e90d7389 */ /* 0x00006400000c000e */
[----:B01----:R-:W-:Y:S05]  /*46ba0*/  ENDCOLLECTIVE ;  /* 0x000000000000791b */ /* 0x003fea0003800000 */
.L_x_31913:
        /* <DEDUP_REMOVED lines=174> */
.L_x_31914:
[----:B------:R-:W-:Y:S02]  /*47690*/  HFMA2 R212, -RZ, RZ, 0, 1.1920928955078125e-07 ;  /* 0x00000002ffd47431 */ /* 0x000fe400000001ff */
[----:B------:R-:W-:Y:S01]  /*476a0*/  FADD.FTZ R213, R213, R13 ;  /* 0x0000000dd5d57221 */ /* 0x000fe20000010000 */
[----:B------:R-:W-:-:S03]  /*476b0*/  IMAD.MOV.U32 R13, RZ, RZ, -0x1 ;  /* 0xffffffffff0d7424 */ /* 0x000fc600078e00ff */
[----:B------:R-:W-:-:S07]  /*476c0*/  IMAD.MOV.U32 R233, RZ, RZ, R213 ;  /* 0x000000ffffe97224 */ /* 0x000fce00078e00d5 */
[----:B------:R-:W-:Y:S05]  /*476d0*/  WARPSYNC.COLLECTIVE R13, `(.L_x_31915) ;  /* 0x000000000d087348 */ /* 0x000fea0003c00000 */
[----:B------:R0:W1:Y:S02]  /*476e0*/  SHFL.BFLY P6, R13, R233, R212, R14 ;  /* 0x0c0000d4e90d7389 */ /* 0x00006400000c000e */
[----:B01----:R-:W-:Y:S05]  /*476f0*/  ENDCOLLECTIVE ;  /* 0x000000000000791b */ /* 0x003fea0003800000 */
.L_x_31915:
[----:B------:R-:W-:Y:S02]  /*47700*/  IMAD.MOV.U32 R212, RZ, RZ, 0x4 ;  /* 0x00000004ffd47424 */ /* 0x000fe400078e00ff */
[----:B------:R-:W-:Y:S01]  /*47710*/  FADD.FTZ R213, R213, R13 ;  /* 0x0000000dd5d57221 */ /* 0x000fe20000010000 */
[----:B------:R-:W-:-:S04]  /*47720*/  MOV R13, 0xffffffff ;  /* 0xffffffff000d7802 */ /* 0x000fc80000000f00 */
[----:B------:R-:W-:-:S07]  /*47730*/  MOV R233, R213 ;  /* 0x000000d500e97202 */ /* 0x000fce0000000f00 */
[----:B------:R-:W-:Y:S05]  /*47740*/  WARPSYNC.COLLECTIVE R13, `(.L_x_31916) ;  /* 0x000000000d087348 */ /* 0x000fea0003c00000 */
[----:B------:R0:W1:Y:S02]  /*47750*/  SHFL.BFLY P6, R13, R233, R212, R14 ;  /* 0x0c0000d4e90d7389 */ /* 0x00006400000c000e */
[----:B01----:R-:W-:Y:S05]  /*47760*/  ENDCOLLECTIVE ;  /* 0x000000000000791b */ /* 0x003fea0003800000 */
.L_x_31916:
[----:B------:R-:W-:Y:S02]  /*47770*/  HFMA2 R212, -RZ, RZ, 0, 4.76837158203125e-07 ;  /* 0x00000008ffd47431 */ /* 0x000fe400000001ff */
[----:B------:R-:W-:Y:S01]  /*47780*/  FADD.FTZ R213, R213, R13 ;  /* 0x0000000dd5d57221 */ /* 0x000fe20000010000 */
[----:B------:R-:W-:-:S03]  /*47790*/  IMAD.MOV.U32 R13, RZ, RZ, -0x1 ;  /* 0xffffffffff0d7424 */ /* 0x000fc600078e00ff */
[----:B------:R-:W-:-:S07]  /*477a0*/  IMAD.MOV.U32 R233, RZ, RZ, R213 ;  /* 0x000000ffffe97224 */ /* 0x000fce00078e00d5 */
[----:B------:R-:W-:Y:S05]  /*477b0*/  WARPSYNC.COLLECTIVE R13, `(.L_x_31917) ;  /* 0x000000000d087348 */ /* 0x000fea0003c00000 */
[----:B------:R0:W1:Y:S02]  /*477c0*/  SHFL.BFLY P6, R13, R233, R212, R14 ;  /* 0x0c0000d4e90d7389 */ /* 0x00006400000c000e */
[----:B01----:R-:W-:Y:S05]  /*477d0*/  ENDCOLLECTIVE ;  /* 0x000000000000791b */ /* 0x003fea0003800000 */
.L_x_31917:
[----:B------:R-:W-:Y:S02]  /*477e0*/  IMAD.MOV.U32 R212, RZ, RZ, 0x10 ;  /* 0x00000010ffd47424 */ /* 0x000fe400078e00ff */
[----:B------:R-:W-:Y:S01]  /*477f0*/  FADD.FTZ R213, R213, R13 ;  /* 0x0000000dd5d57221 */ /* 0x000fe20000010000 */
[----:B------:R-:W-:-:S04]  /*47800*/  MOV R13, 0xffffffff ;  /* 0xffffffff000d7802 */ /* 0x000fc80000000f00 */
[----:B------:R-:W-:-:S07]  /*47810*/  MOV R233, R213 ;  /* 0x000000d500e97202 */ /* 0x000fce0000000f00 */
[----:B------:R-:W-:Y:S05]  /*47820*/  WARPSYNC.COLLECTIVE R13, `(.L_x_31918) ;  /* 0x000000000d087348 */ /* 0x000fea0003c00000 */
[----:B------:R0:W1:Y:S02]  /*47830*/  SHFL.BFLY P6, R13, R233, R212, R14 ;  /* 0x0c0000d4e90d7389 */ /* 0x00006400000c000e */
[----:B01----:R-:W-:Y:S05]  /*47840*/  ENDCOLLECTIVE ;  /* 0x000000000000791b */ /* 0x003fea0003800000 */
.L_x_31918:
[----:B------:R-:W-:Y:S05]  /*47850*/  BRA `(.L_x_31919) ;  /* 0xffffffc8008c7947 */ /* 0x000fea000383ffff */
.L_x_31920:
        /* <DEDUP_REMOVED lines=10> */
.L_x_88476:


//--------------------- .text._ZN10layer_norm13ln_fwd_kernelINS_13Kernel_traitsI13__nv_bfloat16S2_fS2_fjLj2560ELj1ELj4ELj1ELj16ENS_18Kernel_traits_baseILj2560ES2_S2_fS2_fjLj128EEEEELb1ELb1ELb0ELb1EEEvNS_9FwdParamsE --------------------------
	.section	.text._ZN10layer_norm13ln_fwd_kernelINS_13Kernel_traitsI13__nv_bfloat16S2_fS2_fjLj2560ELj1ELj4ELj1ELj16ENS_18Kernel_traits_baseILj2560ES2_S2_fS2_fjLj128EEEEELb1ELb1ELb0ELb1EEEvNS_9FwdParamsE,"ax",@progbits
	.align	128
        .global         _ZN10layer_norm13ln_fwd_kernelINS_13Kernel_traitsI13__nv_bfloat16S2_fS2_fjLj2560ELj1ELj4ELj1ELj16ENS_18Kernel_traits_baseILj2560ES2_S2_fS2_fjLj128EEEEELb1ELb1ELb0ELb1EEEvNS_9FwdParamsE
        .type           _ZN10layer_norm13ln_fwd_kernelINS_13Kernel_traitsI13__nv_bfloat16S2_fS2_fjLj2560ELj1ELj4ELj1ELj16ENS_18Kernel_traits_baseILj2560ES2_S2_fS2_fjLj128EEEEELb1ELb1ELb0ELb1EEEvNS_9FwdParamsE,@function
        .size           _ZN10layer_norm13ln_fwd_kernelINS_13Kernel_traitsI13__nv_bfloat16S2_fS2_fjLj2560ELj1ELj4ELj1ELj16ENS_18Kernel_traits_baseILj2560ES2_S2_fS2_fjLj128EEEEELb1ELb1ELb0ELb1EEEvNS_9FwdParamsE,(.L_x_88477 - _ZN10layer_norm13ln_fwd_kernelINS_13Kernel_traitsI13__nv_bfloat16S2_fS2_fjLj2560ELj1ELj4ELj1ELj16ENS_18Kernel_traits_baseILj2560ES2_S2_fS2_fjLj128EEEEELb1ELb1ELb0ELb1EEEvNS_9FwdParamsE)
        .other          _ZN10layer_norm13ln_fwd_kernelINS_13Kernel_traitsI13__nv_bfloat16S2_fS2_fjLj2560ELj1ELj4ELj1ELj16ENS_18Kernel_traits_baseILj2560ES2_S2_fS2_fjLj128EEEEELb1ELb1ELb0ELb1EEEvNS_9FwdParamsE,@"STO_CUDA_ENTRY STV_DEFAULT"
_ZN10layer_norm13ln_fwd_kernelINS_13Kernel_traitsI13__nv_bfloat16S2_fS2_fjLj2560ELj1ELj4ELj1ELj16ENS_18Kernel_traits_baseILj2560ES2_S2_fS2_fjLj128EEEEELb1ELb1ELb0ELb1EEEvNS_9FwdParamsE:
.text._ZN10layer_norm13ln_fwd_kernelINS_13Kernel_traitsI13__nv_bfloat16S2_fS2_fjLj2560ELj1ELj4ELj1ELj16ENS_18Kernel_traits_baseILj2560ES2_S2_fS2_fjLj128EEEEELb1ELb1ELb0ELb1EEEvNS_9FwdParamsE:
        /* <DEDUP_REMOVED lines=9> */
[----:B---3--:R-:W-:Y:S01]  /*0090*/  IMAD.U32 R6, RZ, RZ, UR4 ;  /* 0x00000004ff067e24 */ /* 0x008fe2000f8e00ff */
[----:B------:R-:W-:-:S10]  /*00a0*/  MOV R7, UR5 ;  /* 0x0000000500077c02 */ /* 0x000fd40008000f00 */
[----:B--2---:R-:W-:Y:S01]  /*00b0*/  @P0 IMAD.MOV.U32 R4, RZ, RZ, R227 ;  /* 0x000000ffff040224 */ /* 0x004fe200078e00e3 */
[----:B0-----:R-:W2:Y:S01]  /*00c0*/  @P0 LDG.E.64 R2, desc[UR6][R6.64] ;  /* 0x0000000606020981 */ /* 0x001ea2000c1e1b00 */
        /* <DEDUP_REMOVED lines=51> */
.L_x_31921:
        /* <DEDUP_REMOVED lines=44> */
.L_x_31922:
[----:B------:R-:W1:Y:S01]  /*06c0*/  S2UR UR9, SR_CTAID.X ;  /* 0x00000000000979c3 */ /* 0x000e620000002500 */
[----:B------:R-:W2:Y:S01]  /*06d0*/  LDCU UR10, c[0x0][0x384] ;  /* 0x00007080ff0a77ac */ /* 0x000ea20008000800 */
[----:B------:R-:W-:Y:S01]  /*06e0*/  SHF.R.U32.HI R0, RZ, 0x5, R10 ;  /* 0x00000005ff007819 */ /* 0x000fe2000001160a */
[----:B-1----:R-:W-:-:S06]  /*06f0*/  USHF.L.U32 UR8, UR9, 0x2, URZ ;  /* 0x0000000209087899 */ /* 0x002fcc00080006ff */
[----:B0-----:R-:W-:-:S04]  /*0700*/  LOP3.LUT R4, R0, UR8, RZ, 0xfc, !PT ;  /* 0x0000000800047c12 */ /* 0x001fc8000f8efcff */
[----:B--2---:R-:W-:-:S13]  /*0710*/  ISETP.GE.AND P0, PT, R4, UR10, PT ;  /* 0x0000000a04007c0c */ /* 0x004fda000bf06270 */
[----:B------:R-:W-:Y:S05]  /*0720*/  @P0 EXIT ;  /* 0x000000000000094d */ /* 0x000fea0003800000 */
[----:B------:R-:W0:Y:S01]  /*0730*/  LDC R3, c[0x0][0x360] ;  /* 0x0000d800ff037b82 */ /* 0x000e220000000800 */
[C---:B------:R-:W-:Y:S01]  /*0740*/  IMAD.HI.U32 R5, R2.reuse, -0x2daee0ad, RZ ;  /* 0xd2511f5302057827 */ /* 0x040fe200078e00ff */
[----:B------:R-:W-:Y:S01]  /*0750*/  UIADD3 UR8, UPT, UPT, UR4, -0x61c88647, URZ ;  /* 0x9e3779b904087890 */ /* 0x000fe2000fffe0ff */
[----:B-----5:R-:W-:Y:S01]  /*0760*/  PRMT R75, R155, 0x7632, R75 ;  /* 0x000076329b4b7816 */ /* 0x020fe2000000004b */
[----:B------:R-:W-:Y:S01]  /*0770*/  UIADD3 UR10, UPT, UPT, UR4, -0x255992d5, URZ ;  /* 0xdaa66d2b040a7890 */ /* 0x000fe2000fffe0ff */
[----:B------:R-:W-:Y:S01]  /*0780*/  IMAD R9, R2, -0x2daee0ad, RZ ;  /* 0xd2511f5302097824 */ /* 0x000fe200078e02ff */
[----:B------:R-:W-:Y:S01]  /*0790*/  LOP3.LUT R5, R5, UR5, RZ, 0x3c, !PT ;  /* 0x0000000505057c12 */ /* 0x000fe2000f8e3cff */
[----:B------:R-:W1:Y:S01]  /*07a0*/  LDCU.64 UR12, c[0x0][0x3e0] ;  /* 0x00007c00ff0c77ac */ /* 0x000e620008000a00 */
        /* <DEDUP_REMOVED lines=16> */
[----:B0-----:R-:W-:Y:S01]  /*08b0*/  IMAD R3, R3, UR9, R10 ;  /* 0x0000000903037c24 */ /* 0x001fe2000f8e020a */
[----:B------:R-:W-:Y:S01]  /*08c0*/  UIADD3 UR9, UPT, UPT, UR5, -0x4498517b, URZ ;  /* 0xbb67ae8505097890 */ /* 0x000fe2000fffe0ff */
[----:B------:R-:W-:Y:S01]  /*08d0*/  STL.S16 [R1+0xfc], R71 ;  /* 0x0000fc4701007387 */ /* 0x000fe20000100600 */
[----:B------:R-:W-:Y:S01]  /*08e0*/  PRMT R66, R199, 0x7632, R66 ;  /* 0x00007632c7427816 */ /* 0x000fe20000000042 */
[C---:B------:R-:W-:Y:S01]  /*08f0*/  IMAD.HI.U32 R0, R3.reuse, -0x326172a9, RZ ;  /* 0xcd9e8d5703007827 */ /* 0x040fe200078e00ff */
[----:B------:R-:W-:Y:S01]  /*0900*/  PRMT R65, R158, 0x7632, R65 ;  /* 0x000076329e417816 */ /* 0x000fe20000000041 */
[----:B------:R-:W-:Y:S01]  /*0910*/  STL.S16 [R1+0xf8], R70 ;  /* 0x0000f84601007387 */ /* 0x000fe20000100600 */
[----:B------:R-:W-:Y:S01]  /*0920*/  PRMT R64, R198, 0x7632, R64 ;  /* 0x00007632c6407816 */ /* 0x000fe20000000040 */
[----:B------:R-:W-:Y:S01]  /*0930*/  IMAD R7, R3, -0x326172a9, RZ ;  /* 0xcd9e8d5703077824 */ /* 0x000fe200078e02ff */
[----:B------:R-:W-:Y:S01]  /*0940*/  LOP3.LUT R0, R11, UR4, R0, 0x96, !PT ;  /* 0x000000040b007c12 */ /* 0x000fe2000f8e9600 */
[----:B------:R-:W-:Y:S01]  /*0950*/  STL.S16 [R1+0xf4], R69 ;  /* 0x0000f44501007387 */ /* 0x000fe20000100600 */
[----:B------:R-:W-:Y:S01]  /*0960*/  PRMT R63, R157, 0x7632, R63 ;  /* 0x000076329d3f7816 */ /* 0x000fe2000000003f */
[----:B-1----:R-:W-:Y:S01]  /*0970*/  UISETP.NE.U32.AND UP0, UPT, UR12, URZ, UPT ;  /* 0x000000ff0c00728c */ /* 0x002fe2000bf05070 */
[----:B------:R-:W-:Y:S01]  /*0980*/  LOP3.LUT R6, R7, UR8, R6, 0x96, !PT ;  /* 0x0000000807067c12 */ /* 0x000fe2000f8e9606 */
[C---:B------:R-:W-:Y:S01]  /*0990*/  IMAD.HI.U32 R8, R0.reuse, -0x2daee0ad, RZ ;  /* 0xd2511f5300087827 */ /* 0x040fe200078e00ff */
[----:B------:R-:W-:Y:S01]  /*09a0*/  UIADD3 UR8, UPT, UPT, UR4, 0x3c6ef372, URZ ;  /* 0x3c6ef37204087890 */ /* 0x000fe2000fffe0ff */
[----:B------:R-:W-:Y:S01]  /*09b0*/  STL.S16 [R1+0xf0], R68 ;  /* 0x0000f04401007387 */ /* 0x000fe20000100600 */
[----:B------:R-:W-:Y:S01]  /*09c0*/  PRMT R62, R197, 0x7632, R62 ;  /* 0x00007632c53e7816 */ /* 0x000fe2000000003e */
[----:B------:R-:W-:Y:S01]  /*09d0*/  IMAD R10, R0, -0x2daee0ad, RZ ;  /* 0xd2511f53000a7824 */ /* 0x000fe200078e02ff */
[----:B------:R-:W-:Y:S01]  /*09e0*/  LOP3.LUT R8, R9, UR9, R8, 0x96, !PT ;  /* 0x0000000909087c12 */ /* 0x000fe2000f8e9608 */
[----:B------:R-:W-:Y:S01]  /*09f0*/  UIADD3 UR9, UPT, UPT, UR5, 0x76cf5d0a, URZ ;  /* 0x76cf5d0a05097890 */ /* 0x000fe2000fffe0ff */
[----:B------:R-:W-:Y:S01]  /*0a00*/  IMAD.HI.U32 R7, R6, -0x2daee0ad, RZ ;  /* 0xd2511f5306077827 */ /* 0x000fe200078e00ff */
[----:B------:R-:W-:Y:S01]  /*0a10*/  STL.S16 [R1+0xec], R67 ;  /* 0x0000ec4301007387 */ /* 0x000fe20000100600 */
[----:B------:R-:W-:Y:S01]  /*0a20*/  PRMT R61, R156, 0x7632, R61 ;  /* 0x000076329c3d7816 */ /* 0x000fe2000000003d */
[----:B------:R-:W-:Y:S01]  /*0a30*/  UIADD3 UR12, UPT, UPT, UR4, -0xe443238, URZ ;  /* 0xf1bbcdc8040c7890 */ /* 0x000fe2000fffe0ff */
        /* <DEDUP_REMOVED lines=39> */
[----:B------:R-:W-:Y:S01]  /*0cb0*/  LOP3.LUT R5, R10, UR9, R5, 0x96, !PT ;  /* 0x000000090a057c12 */ /* 0x000fe2000f8e9605 */
        /* <DEDUP_REMOVED lines=54> */
[----:B------:R-:W0:Y:S01]  /*1020*/  LDCU UR11, c[0x0][0x408] ;  /* 0x00008100ff0b77ac */ /* 0x000e220008000800 */
        /* <DEDUP_REMOVED lines=31> */
[----:B------:R-:W1:Y:S01]  /*1220*/  LDCU UR10, c[0x0][0x404] ;  /* 0x00008080ff0a77ac */ /* 0x000e620008000800 */
        /* <DEDUP_REMOVED lines=15> */
[----:B------:R-:W2:Y:S01]  /*1320*/  LDCU UR12, c[0x0][0x388] ;  /* 0x00007100ff0c77ac */ /* 0x000ea20008000800 */
[----:B------:R-:W-:Y:S01]  /*1330*/  PRMT R11, R115, 0x7632, R11 ;  /* 0x00007632730b7816 */ /* 0x000fe2000000000b */
[----:B------:R-:W-:Y:S01]  /*1340*/  STL.S16 [R1+0x64], R33 ;  /* 0x0000642101007387 */ /* 0x000fe20000100600 */
[----:B------:R-:W-:Y:S01]  /*1350*/  PRMT R10, R114, 0x7632, R10 ;  /* 0x00007632720a7816 */ /* 0x000fe2000000000a */
[----:B------:R-:W3:Y:S01]  /*1360*/  LDCU.U8 UR13, c[0x0][0x410] ;  /* 0x00008200ff0d77ac */ /* 0x000ee20008000000 */
[----:B------:R-:W-:Y:S01]  /*1370*/  LOP3.LUT R219, R6, UR14, R219, 0x96, !PT ;  /* 0x0000000e06db7c12 */ /* 0x000fe2000f8e96db */
[----:B------:R-:W-:Y:S01]  /*1380*/  STL.S16 [R1+0x60], R32 ;  /* 0x0000602001007387 */ /* 0x000fe20000100600 */
[----:B------:R-:W-:Y:S01]  /*1390*/  PRMT R8, R113, 0x7632, R8 ;  /* 0x0000763271087816 */ /* 0x000fe20000000008 */
[----:B------:R-:W4:Y:S01]  /*13a0*/  LDCU UR14, c[0x0][0x448] ;  /* 0x00008900ff0e77ac */ /* 0x000f220008000800 */
[----:B------:R-:W-:Y:S01]  /*13b0*/  PRMT R6, R112, 0x7632, R6 ;  /* 0x0000763270067816 */ /* 0x000fe20000000006 */
[----:B------:R-:W-:Y:S01]  /*13c0*/  STL.S16 [R1+0x5c], R31 ;  /* 0x00005c1f01007387 */ /* 0x000fe20000100600 */
[----:B------:R-:W-:Y:S01]  /*13d0*/  LOP3.LUT R227, R227, 0x3, RZ, 0xc0, !PT ;  /* 0x00000003e3e37812 */ /* 0x000fe200078ec0ff */
[----:B------:R-:W0:Y:S01]  /*13e0*/  LDCU.64 UR8, c[0x0][0x3a0] ;  /* 0x00007400ff0877ac */ /* 0x000e220008000a00 */
        /* <DEDUP_REMOVED lines=38> */
.L_x_32743:
        /* <DEDUP_REMOVED lines=12> */
[----:B------:R2:W3:Y:S01]  /*1710*/  @P1 LDG.E.U16 R12, desc[UR6][R8.64] ;  /* 0x00000006080c1981 */ /* 0x0004e2000c1e1500 */
[----:B------:R-:W-:-:S05]  /*1720*/  LEA.HI.SX32 R220, R11, R220, 0x1d ;  /* 0x000000dc0bdc7211 */ /* 0x000fca00078feaff */
[----:B--2---:R-:W-:-:S06]  /*1730*/  IMAD.WIDE.U32 R8, R220, 0x10, R230 ;  /* 0x00000010dc087825 */ /* 0x004fcc00078e00e6 */
[----:B------:R-:W5:Y:S01]  /*1740*/  LDG.E.128 R8, desc[UR6][R8.64] ;  /* 0x0000000608087981 */ /* 0x000f62000c1e1d00 */
[----:B------:R-:W-:Y:S01]  /*1750*/  ISETP.NE.U32.AND P0, PT, RZ, UR8, PT ;  /* 0x00000008ff007c0c */ /* 0x000fe2000bf05070 */
[----:B------:R-:W-:Y:S01]  /*1760*/  IMAD.MOV.U32 R222, RZ, RZ, 0x3f800000 ;  /* 0x3f800000ffde7424 */ /* 0x000fe200078e00ff */
[----:B------:R-:W-:Y:S01]  /*1770*/  PLOP3.LUT P1, PT, PT, PT, UP0, 0x80, 0x8 ;  /* 0x000000000008781c */ /* 0x000fe20003f2f008 */
[----:B------:R-:W-:Y:S01]  /*1780*/  IMAD.MOV.U32 R234, RZ, RZ, 0x2f800000 ;  /* 0x2f800000ffea7424 */ /* 0x000fe200078e00ff */
[----:B------:R-:W-:Y:S02]  /*1790*/  ISETP.NE.AND.EX P0, PT, RZ, UR9, PT, P0 ;  /* 0x00000009ff007c0c */ /* 0x000fe4000bf05300 */
[----:B------:R-:W-:-:S09]  /*17a0*/  PRMT R13, R134, 0x7632, R13 ;  /* 0x00007632860d7816 */ /* 0x000fd2000000000d */
[----:B---3--:R-:W-:Y:S02]  /*17b0*/  @P1 SHF.L.U32 R222, R12, 0x10, RZ ;  /* 0x000000100cde1819 */ /* 0x008fe400000006ff */
[----:B------:R-:W-:Y:S01]  /*17c0*/  PRMT R12, R135, 0x7632, R12 ;  /* 0x00007632870c7816 */ /* 0x000fe2000000000c */
[----:B------:R-:W-:Y:S06]  /*17d0*/  @!P0 BRA `(.L_x_31923) ;  /* 0x0000003000988947 */ /* 0x000fec0003800000 */
        /* <DEDUP_REMOVED lines=15> */
.L_x_88316:
[----:B------:R-:W-:Y:S05]  /*18d0*/  BRX R14 -0x18e0                                        (*"BRANCH_TARGETS .L_x_88317,.L_x_88318,.L_x_88319"*) ;  /* 0xffffffe40ec87949 */ /* 0x000fea000383ffff */
.L_x_88319:
[----:B------:R-:W-:Y:S01]  /*18e0*/  VIADD R14, R227, 0x1 ;  /* 0x00000001e30e7836 */ /* 0x000fe20000000000 */
[----:B------:R-:W-:Y:S01]  /*18f0*/  MOV R15, R219 ;  /* 0x000000db000f7202 */ /* 0x000fe20000000f00 */
[----:B------:R-:W-:Y:S01]  /*1900*/  IMAD.MOV.U32 R20, RZ, RZ, R225 ;  /* 0x000000ffff147224 */ /* 0x000fe200078e00e1 */
[----:B------:R-:W-:Y:S06]  /*1910*/  BRA `(.L_x_31925) ;  /* 0x0000000400347947 */ /* 0x000fec0003800000 */
.L_x_88317:
[----:B------:R-:W-:Y:S01]  /*1920*/  IMAD.MOV.U32 R20, RZ, RZ, R225 ;  /* 0x000000ffff147224 */ /* 0x000fe200078e00e1 */
[----:B------:R-:W-:Y:S01]  /*1930*/  MOV R15, R0 ;  /* 0x00000000000f7202 */ /* 0x000fe20000000f00 */
[----:B------:R-:W-:Y:S01]  /*1940*/  IMAD.MOV.U32 R14, RZ, RZ, 0x3 ;  /* 0x00000003ff0e7424 */ /* 0x000fe200078e00ff */
[----:B------:R-:W-:Y:S06]  /*1950*/  BRA `(.L_x_31925) ;  /* 0x0000000400247947 */ /* 0x000fec0003800000 */
.L_x_88318:
        /* <DEDUP_REMOVED lines=13> */
.L_x_31927:
[----:B------:R-:W-:Y:S05]  /*1a30*/  BSYNC.RECONVERGENT B1 ;  /* 0x0000000000017941 */ /* 0x000fea0003800200 */
.L_x_31926:
        /* <DEDUP_REMOVED lines=53> */
[----:B------:R-:W-:Y:S02]  /*1d90*/  IMAD.MOV.U32 R15, RZ, RZ, R225 ;  /* 0x000000ffff0f7224 */ /* 0x000fe400078e00e1 */
[----:B------:R-:W-:Y:S02]  /*1da0*/  IMAD.WIDE.U32 R20, R20, -0x2daee0ad, RZ ;  /* 0xd2511f5314147825 */ /* 0x000fe400078e00ff */
[----:B------:R-:W-:Y:S01]  /*1db0*/  LOP3.LUT R219, R16, UR15, R229, 0x96, !PT ;  /* 0x0000000f10db7c12 */ /* 0x000fe2000f8e96e5 */
[----:B------:R-:W-:-:S06]  /*1dc0*/  UIADD3 UR15, UPT, UPT, UR5, -0x695add53, URZ ;  /* 0x96a522ad050f7890 */ /* 0x000fcc000fffe0ff */
[----:B------:R-:W-:Y:S01]  /*1dd0*/  LOP3.LUT R0, R14, UR15, R21, 0x96, !PT ;  /* 0x0000000f0e007c12 */ /* 0x000fe2000f8e9615 */
[----:B------:R-:W-:-:S07]  /*1de0*/  HFMA2 R14, -RZ, RZ, 0, 0 ;  /* 0x00000000ff0e7431 */ /* 0x000fce00000001ff */
.L_x_31925:
[----:B------:R-:W-:Y:S05]  /*1df0*/  BSYNC.RECONVERGENT B0 ;  /* 0x0000000000007941 */ /* 0x000fea0003800200 */
.L_x_31924:
        /* <DEDUP_REMOVED lines=12> */
[----:B------:R-:W-:Y:S01]  /*1ec0*/  IMAD.MOV.U32 R18, RZ, RZ, 0x2 ;  /* 0x00000002ff127424 */ /* 0x000fe200078e00ff */
[----:B------:R-:W-:-:S02]  /*1ed0*/  PRMT R8, R8, 0x7632, R8 ;  /* 0x0000763208087816 */ /* 0x000fc40000000008 */
[----:B------:R-:W-:Y:S02]  /*1ee0*/  FSEL R17, R17, RZ, !P1 ;  /* 0x000000ff11117208 */ /* 0x000fe40004800000 */
[----:B------:R-:W-:Y:S02]  /*1ef0*/  PLOP3.LUT P1, PT, P1, PT, PT, 0x8, 0x80 ;  /* 0x000000000080781c */ /* 0x000fe40000f2e170 */
[----:B------:R-:W-:Y:S01]  /*1f00*/  MOV R15, R228 ;  /* 0x000000e4000f7202 */ /* 0x000fe20000000f00 */
        /* <DEDUP_REMOVED lines=11> */
.L_x_31930:
        /* <DEDUP_REMOVED lines=13> */
.L_x_31932:
[----:B------:R-:W-:Y:S05]  /*2090*/  BSYNC.RECONVERGENT B1 ;  /* 0x0000000000017941 */ /* 0x000fea0003800200 */
.L_x_31931:
        /* <DEDUP_REMOVED lines=60> */
.L_x_31929:
[----:B------:R-:W-:Y:S05]  /*2460*/  BSYNC.RECONVERGENT B0 ;  /* 0x0000000000007941 */ /* 0x000fea0003800200 */
.L_x_31928:
        /* <DEDUP_REMOVED lines=24> */
.L_x_31935:
        /* <DEDUP_REMOVED lines=13> */
.L_x_31937:
[----:B------:R-:W-:Y:S05]  /*26c0*/  BSYNC.RECONVERGENT B1 ;  /* 0x0000000000017941 */ /* 0x000fea0003800200 */
.L_x_31936:
        /* <DEDUP_REMOVED lines=60> */
.L_x_31934:
[----:B------:R-:W-:Y:S05]  /*2a90*/  BSYNC.RECONVERGENT B0 ;  /* 0x0000000000007941 */ /* 0x000fea0003800200 */
.L_x_31933:
        /* <DEDUP_REMOVED lines=24> */
.L_x_31940:
        /* <DEDUP_REMOVED lines=13> */
.L_x_31942:
[----:B------:R-:W-:Y:S05]  /*2cf0*/  BSYNC.RECONVERGENT B1 ;  /* 0x0000000000017941 */ /* 0x000fea0003800200 */
.L_x_31941:
        /* <DEDUP_REMOVED lines=60> */
.L_x_31939:
[----:B------:R-:W-:Y:S05]  /*30c0*/  BSYNC.RECONVERGENT B0 ;  /* 0x0000000000007941 */ /* 0x000fea0003800200 */
.L_x_31938:
        /* <DEDUP_REMOVED lines=23> */
.L_x_31945:
        /* <DEDUP_REMOVED lines=13> */
.L_x_31947:
[----:B------:R-:W-:Y:S05]  /*3310*/  BSYNC.RECONVERGENT B1 ;  /* 0x0000000000017941 */ /* 0x000fea0003800200 */
.L_x_31946:
        /* <DEDUP_REMOVED lines=58> */
[----:B------:R-:W-:Y:S01]  /*36c0*/  MOV R9, R20 ;  /* 0x0000001400097202 */ /* 0x000fe20000000f00 */
[----:B------:R-:W-:-:S07]  /*36d0*/  IMAD.MOV.U32 R20, RZ, RZ, R8 ;  /* 0x000000ffff147224 */ /* 0x000fce00078e0008 */
.L_x_31944:
[----:B------:R-:W-:Y:S05]  /*36e0*/  BSYNC.RECONVERGENT B0 ;  /* 0x0000000000007941 */ /* 0x000fea0003800200 */
.L_x_31943:
        /* <DEDUP_REMOVED lines=8> */
[----:B------:R-:W-:Y:S01]  /*3770*/  IMAD.MOV.U32 R17, RZ, RZ, 0x2 ;  /* 0x00000002ff117424 */ /* 0x000fe200078e00ff */
[----:B------:R-:W-:Y:S02]  /*3780*/  MOV R9, R228 ;  /* 0x000000e400097202 */ /* 0x000fe40000000f00 */
        /* <DEDUP_REMOVED lines=14> */
.L_x_31950:
        /* <DEDUP_REMOVED lines=13> */
.L_x_31952:
[----:B------:R-:W-:Y:S05]  /*3940*/  BSYNC.RECONVERGENT B1 ;  /* 0x0000000000017941 */ /* 0x000fea0003800200 */
.L_x_31951:
        /* <DEDUP_REMOVED lines=57> */
[----:B------:R-:W-:Y:S02]  /*3ce0*/  LOP3.LUT R0, R14, UR15, R9, 0x96, !PT ;  /* 0x0000000f0e007c12 */ /* 0x000fe4000f8e9609 */
[----:B------:R-:W-:Y:S01]  /*3cf0*/  MOV R9, R20 ;  /* 0x0000001400097202 */ /* 0x000fe20000000f00 */
[----:B------:R-:W-:-:S07]  /*3d00*/  IMAD.MOV.U32 R20, RZ, RZ, R8 ;  /* 0x000000ffff147224 */ /* 0x000fce00078e0008 */
.L_x_31949:
[----:B------:R-:W-:Y:S05]  /*3d10*/  BSYNC.RECONVERGENT B0 ;  /* 0x0000000000007941 */ /* 0x000fea0003800200 */
.L_x_31948:
        /* <DEDUP_REMOVED lines=23> */
.L_x_31955:
        /* <DEDUP_REMOVED lines=13> */
.L_x_31957:
[----:B------:R-:W-:Y:S05]  /*3f60*/  BSYNC.RECONVERGENT B1 ;  /* 0x0000000000017941 */ /* 0x000fea0003800200 */
.L_x_31956:
        /* <DEDUP_REMOVED lines=60> */
.L_x_31954:
[----:B------:R-:W-:Y:S05]  /*4330*/  BSYNC.RECONVERGENT B0 ;  /* 0x0000000000007941 */ /* 0x000fea0003800200 */
.L_x_31953:
        /* <DEDUP_REMOVED lines=24> */
.L_x_31960:
        /* <DEDUP_REMOVED lines=15> */
.L_x_31962:
[----:B------:R-:W-:Y:S05]  /*45b0*/  BSYNC.RECONVERGENT B1 ;  /* 0x0000000000017941 */ /* 0x000fea0003800200 */
.L_x_31961:
        /* <DEDUP_REMOVED lines=60> */
.L_x_31959:
[----:B------:R-:W-:Y:S05]  /*4980*/  BSYNC.RECONVERGENT B0 ;  /* 0x0000000000007941 */ /* 0x000fea0003800200 */
.L_x_31958:
[----:B------:R-:W-:Y:S01]  /*4990*/  I2FP.F32.U32 R9, R9 ;  /* 0x0000000900097245 */ /* 0x000fe20000201000 */
[----:B------:R-:W-:Y:S01]  /*49a0*/  IMAD.U32 R12, R12, 0x10000, RZ ;  /* 0x000100000c0c7824 */ /* 0x000fe200078e00ff */
[----:B------:R-:W-:-:S03]  /*49b0*/  SHF.L.U32 R13, R13, 0x10, RZ ;  /* 0x000000100d0d7819 */ /* 0x000fc600000006ff */
[----:B------:R-:W-:Y:S02]  /*49c0*/  FFMA.FTZ R8, R9, R234, 1.1641532182693481445e-10 ;  /* 0x2f00000009087423 */ /* 0x000fe400000100ea */
[----:B------:R-:W-:-:S03]  /*49d0*/  FMUL.FTZ R13, R13, R222 ;  /* 0x000000de0d0d7220 */ /* 0x000fc60000410000 */
[----:B------:R-:W-:Y:S01]  /*49e0*/  FSETP.GTU.FTZ.AND P6, PT, R8, R223, PT ;  /* 0x000000df0800720b */ /* 0x000fe20003fdc000 */
[----:B------:R-:W-:-:S05]  /*49f0*/  FMUL.FTZ R13, R13, R224 ;  /* 0x000000e00d0d7220 */ /* 0x000fca0000410000 */
[----:B------:R-:W-:Y:S02]  /*4a00*/  FSEL R8, R13, RZ, !P6 ;  /* 0x000000ff0d087208 */ /* 0x000fe40007000000 */
[----:B------:R-:W-:-:S03]  /*4a10*/  PLOP3.LUT P6, PT, P6, PT, PT, 0x8, 0x80 ;  /* 0x000000000080781c */ /* 0x000fc600037ce170 */
[----:B------:R-:W-:Y:S01]  /*4a20*/  FFMA.FTZ R83, R8, R12, R91 ;  /* 0x0000000c08537223 */ /* 0x000fe2000001005b */
[----:B------:R-:W-:Y:S09]  /*4a30*/  BRA `(.L_x_31963) ;  /* 0x0000003000747947 */ /* 0x000ff20003800000 */
.L_x_31923:
        /* <DEDUP_REMOVED lines=13> */
[----:B------:R-:W-:Y:S02]  /*4b10*/  @!P1 IMAD.MOV.U32 R14, RZ, RZ, R0 ;  /* 0x000000ffff0e9224 */ /* 0x000fe400078e0000 */
[----:B------:R-:W-:Y:S01]  /*4b20*/  @P1 IMAD.MOV.U32 R14, RZ, RZ, R219 ;  /* 0x000000ffff0e1224 */ /* 0x000fe200078e00db */
[----:B------:R-:W-:Y:S06]  /*4b30*/  BRA `(.L_x_31965) ;  /* 0x0000000400247947 */ /* 0x000fec0003800000 */
.L_x_31966:
        /* <DEDUP_REMOVED lines=13> */
.L_x_31968:
[----:B------:R-:W-:Y:S05]  /*4c10*/  BSYNC.RECONVERGENT B1 ;  /* 0x0000000000017941 */ /* 0x000fea0003800200 */
.L_x_31967:
        /* <DEDUP_REMOVED lines=52> */
[----:B------:R-:W-:-:S04]  /*4f60*/  UIADD3 UR15, UPT, UPT, UR4, -0x700cb87f, URZ ;  /* 0x8ff34781040f7890 */ /* 0x000fc8000fffe0ff */
[----:B------:R-:W-:Y:S02]  /*4f70*/  IMAD.WIDE.U32 R20, R20, -0x2daee0ad, RZ ;  /* 0xd2511f5314147825 */ /* 0x000fe400078e00ff */
[----:B------:R-:W-:Y:S01]  /*4f80*/  LOP3.LUT R219, R16, UR15, R229, 0x96, !PT ;  /* 0x0000000f10db7c12 */ /* 0x000fe2000f8e96e5 */
[----:B------:R-:W-:Y:S01]  /*4f90*/  UIADD3 UR15, UPT, UPT, UR5, -0x695add53, URZ ;  /* 0x96a522ad050f7890 */ /* 0x000fe2000fffe0ff */
[----:B------:R-:W-:-:S05]  /*4fa0*/  IMAD.MOV.U32 R16, RZ, RZ, RZ ;  /* 0x000000ffff107224 */ /* 0x000fca00078e00ff */
[----:B------:R-:W-:Y:S02]  /*4fb0*/  LOP3.LUT R0, R14, UR15, R21, 0x96, !PT ;  /* 0x0000000f0e007c12 */ /* 0x000fe4000f8e9615 */
[----:B------:R-:W-:-:S07]  /*4fc0*/  MOV R14, R225 ;  /* 0x000000e1000e7202 */ /* 0x000fce0000000f00 */
.L_x_31965:
[----:B------:R-:W-:Y:S05]  /*4fd0*/  BSYNC.RECONVERGENT B0 ;  /* 0x0000000000007941 */ /* 0x000fea0003800200 */
.L_x_31964:
        /* <DEDUP_REMOVED lines=12> */
[----:B------:R-:W-:Y:S01]  /*50a0*/  HFMA2 R14, -RZ, RZ, 0, 1.1920928955078125e-07 ;  /* 0x00000002ff0e7431 */ /* 0x000fe200000001ff */
[----:B------:R-:W-:-:S02]  /*50b0*/  PRMT R8, R8, 0x7632, R8 ;  /* 0x0000763208087816 */ /* 0x000fc40000000008 */
        /* <DEDUP_REMOVED lines=14> */
.L_x_31971:
        /* <DEDUP_REMOVED lines=13> */
.L_x_31973:
[----:B------:R-:W-:Y:S05]  /*5270*/  BSYNC.RECONVERGENT B1 ;  /* 0x0000000000017941 */ /* 0x000fea0003800200 */
.L_x_31972:
        /* <DEDUP_REMOVED lines=58> */
[----:B------:R-:W-:Y:S02]  /*5620*/  IMAD.MOV.U32 R20, RZ, RZ, R14 ;  /* 0x000000ffff147224 */ /* 0x000fe400078e000e */
[----:B------:R-:W-:-:S07]  /*5630*/  HFMA2 R14, -RZ, RZ, 0, 0 ;  /* 0x00000000ff0e7431 */ /* 0x000fce00000001ff */
.L_x_31970:
[----:B------:R-:W-:Y:S05]  /*5640*/  BSYNC.RECONVERGENT B0 ;  /* 0x0000000000007941 */ /* 0x000fea0003800200 */
.L_x_31969:
        /* <DEDUP_REMOVED lines=24> */
.L_x_31976:
        /* <DEDUP_REMOVED lines=13> */
.L_x_31978:
[----:B------:R-:W-:Y:S05]  /*58a0*/  BSYNC.RECONVERGENT B1 ;  /* 0x0000000000017941 */ /* 0x000fea0003800200 */
.L_x_31977:
        /* <DEDUP_REMOVED lines=60> */
.L_x_31975:
[----:B------:R-:W-:Y:S05]  /*5c70*/  BSYNC.RECONVERGENT B0 ;  /* 0x0000000000007941 */ /* 0x000fea0003800200 */
.L_x_31974:
[----:B------:R-:W-:Y:S01]  /*5c80*/  I2FP.F32.U32 R15, R8 ;  /* 0x00000008000f7245 */ /* 0x000fe20000201000 */
[----:B------:R-:W-:Y:S01]  /*5c90*/  IMAD.U32 R17, R9, 0x10000, RZ ;  /* 0x0001000009117824 */ /* 0x000fe200078e00ff */
[----:B------:R-:W-:Y:S01]  /*5ca0*/  ISETP.NE.AND P2, PT, R18, 0x1, PT ;  /* 0x000000011200780c */ /* 0x000fe20003f45270 */
[----:B------:R-:W-:Y:S01]  /*5cb0*/  BSSY.RECONVERGENT B0, `(.L_x_31979) ;  /* 0x000005f000007945 */ /* 0x000fe20003800200 */
[----:B------:R-:W-:Y:S02]  /*5cc0*/  HFMA2 R14, -RZ, RZ, 0, 1.1920928955078125e-07 ;  /* 0x00000002ff0e7431 */ /* 0x000fe400000001ff */
[----:B------:R-:W-:Y:S01]  /*5cd0*/  FFMA.FTZ R8, R15, R234, 1.1641532182693481445e-10 ;  /* 0x2f0000000f087423 */ /* 0x000fe200000100ea */
[----:B------:R-:W-:Y:S01]  /*5ce0*/  FMUL.FTZ R17, R17, R222 ;  /* 0x000000de11117220 */ /* 0x000fe20000410000 */
[----:B------:R-:W-:-:S03]  /*5cf0*/  IMAD.U32 R15, R133, 0x10000, RZ ;  /* 0x00010000850f7824 */ /* 0x000fc600078e00ff */
[----:B------:R-:W-:Y:S01]  /*5d00*/  FMUL.FTZ R17, R17, R224 ;  /* 0x000000e011117220 */ /* 0x000fe20000410000 */
[----:B------:R-:W-:-:S04]  /*5d10*/  FSETP.GTU.FTZ.AND P1, PT, R8, R223, PT ;  /* 0x000000df0800720b */ /* 0x000fc80003f3c000 */
[----:B------:R-:W-:Y:S02]  /*5d20*/  FSEL R86, R17, RZ, !P1 ;  /* 0x000000ff11567208 */ /* 0x000fe40004800000 */
[----:B------:R-:W-:Y:S01]  /*5d30*/  PRMT R17, R9, 0x7632, R17 ;  /* 0x0000763209117816 */ /* 0x000fe20000000011 */
[----:B------:R-:W-:Y:S01]  /*5d40*/  IMAD.MOV.U32 R9, RZ, RZ, R228 ;  /* 0x000000ffff097224 */ /* 0x000fe200078e00e4 */
[----:B------:R-:W-:Y:S01]  /*5d50*/  PLOP3.LUT P1, PT, P1, PT, PT, 0x8, 0x80 ;  /* 0x000000000080781c */ /* 0x000fe20000f2e170 */
        /* <DEDUP_REMOVED lines=10> */
.L_x_31981:
        /* <DEDUP_REMOVED lines=13> */
.L_x_31983:
[----:B------:R-:W-:Y:S05]  /*5ed0*/  BSYNC.RECONVERGENT B1 ;  /* 0x0000000000017941 */ /* 0x000fea0003800200 */
.L_x_31982:
        /* <DEDUP_REMOVED lines=57> */
[----:B------:R-:W-:Y:S02]  /*6270*/  HFMA2 R14, -RZ, RZ, 0, 0 ;  /* 0x00000000ff0e7431 */ /* 0x000fe400000001ff */
[----:B------:R-:W-:Y:S02]  /*6280*/  IMAD.MOV.U32 R9, RZ, RZ, R20 ;  /* 0x000000ffff097224 */ /* 0x000fe400078e0014 */
[----:B------:R-:W-:-:S07]  /*6290*/  IMAD.MOV.U32 R20, RZ, RZ, R8 ;  /* 0x000000ffff147224 */ /* 0x000fce00078e0008 */
.L_x_31980:
[----:B------:R-:W-:Y:S05]  /*62a0*/  BSYNC.RECONVERGENT B0 ;  /* 0x0000000000007941 */ /* 0x000fea0003800200 */
.L_x_31979:
[----:B------:R-:W-:Y:S01]  /*62b0*/  I2FP.F32.U32 R9, R9 ;  /* 0x0000000900097245 */ /* 0x000fe20000201000 */
[----:B------:R-:W-:Y:S01]  /*62c0*/  IMAD.U32 R17, R17, 0x10000, RZ ;  /* 0x0001000011117824 */ /* 0x000fe200078e00ff */
[----:B------:R-:W-:Y:S01]  /*62d0*/  ISETP.NE.AND P3, PT, R14, 0x1, PT ;  /* 0x000000010e00780c */ /* 0x000fe20003f65270 */
[----:B------:R-:W-:Y:S02]  /*62e0*/  BSSY.RECONVERGENT B0, `(.L_x_31984) ;  /* 0x000005e000007945 */ /* 0x000fe40003800200 */
        /* <DEDUP_REMOVED lines=19> */
.L_x_31986:
        /* <DEDUP_REMOVED lines=13> */
.L_x_31988:
[----:B------:R-:W-:Y:S05]  /*64f0*/  BSYNC.RECONVERGENT B1 ;  /* 0x0000000000017941 */ /* 0x000fea0003800200 */
.L_x_31987:
        /* <DEDUP_REMOVED lines=60> */
.L_x_31985:
[----:B------:R-:W-:Y:S05]  /*68c0*/  BSYNC.RECONVERGENT B0 ;  /* 0x0000000000007941 */ /* 0x000fea0003800200 */
.L_x_31984:
[----:B------:R-:W-:Y:S01]  /*68d0*/  I2FP.F32.U32 R9, R9 ;  /* 0x0000000900097245 */ /* 0x000fe20000201000 */
[----:B------:R-:W-:Y:S01]  /*68e0*/  IMAD.U32 R15, R10, 0x10000, RZ ;  /* 0x000100000a0f7824 */ /* 0x000fe200078e00ff */
[----:B------:R-:W-:Y:S01]  /*68f0*/  ISETP.NE.AND P4, PT, R17, 0x1, PT ;  /* 0x000000011100780c */ /* 0x000fe20003f85270 */
[----:B------:R-:W-:Y:S01]  /*6900*/  BSSY.RECONVERGENT B0, `(.L_x_31989) ;  /* 0x000005f000007945 */ /* 0x000fe20003800200 */
[----:B------:R-:W-:Y:S02]  /*6910*/  HFMA2 R14, -RZ, RZ, 0, 1.1920928955078125e-07 ;  /* 0x00000002ff0e7431 */ /* 0x000fe400000001ff */
[----:B------:R-:W-:Y:S01]  /*6920*/  FFMA.FTZ R8, R9, R234, 1.1641532182693481445e-10 ;  /* 0x2f00000009087423 */ /* 0x000fe200000100ea */
[----:B------:R-:W-:Y:S01]  /*6930*/  FMUL.FTZ R15, R15, R222 ;  /* 0x000000de0f0f7220 */ /* 0x000fe20000410000 */
[----:B------:R-:W-:Y:S01]  /*6940*/  IMAD.U32 R9, R134, 0x10000, RZ ;  /* 0x0001000086097824 */ /* 0x000fe200078e00ff */
[----:B------:R-:W-:Y:S02]  /*6950*/  PRMT R10, R10, 0x7632, R10 ;  /* 0x000076320a0a7816 */ /* 0x000fe4000000000a */
        /* <DEDUP_REMOVED lines=15> */
.L_x_31991:
        /* <DEDUP_REMOVED lines=13> */
.L_x_31993:
[----:B------:R-:W-:Y:S05]  /*6b20*/  BSYNC.RECONVERGENT B1 ;  /* 0x0000000000017941 */ /* 0x000fea0003800200 */
.L_x_31992:
        /* <DEDUP_REMOVED lines=60> */
.L_x_31990:
[----:B------:R-:W-:Y:S05]  /*6ef0*/  BSYNC.RECONVERGENT B0 ;  /* 0x0000000000007941 */ /* 0x000fea0003800200 */
.L_x_31989:
        /* <DEDUP_REMOVED lines=23> */
.L_x_31996:
        /* <DEDUP_REMOVED lines=13> */
.L_x_31998:
[----:B------:R-:W-:Y:S05]  /*7140*/  BSYNC.RECONVERGENT B1 ;  /* 0x0000000000017941 */ /* 0x000fea0003800200 */
.L_x_31997:
        /* <DEDUP_REMOVED lines=60> */
.L_x_31995:
[----:B------:R-:W-:Y:S05]  /*7510*/  BSYNC.RECONVERGENT B0 ;  /* 0x0000000000007941 */ /* 0x000fea0003800200 */
.L_x_31994:
        /* <DEDUP_REMOVED lines=11> */
[----:B------:R-:W-:Y:S02]  /*75d0*/  PRMT R13, R11, 0x7632, R13 ;  /* 0x000076320b0d7816 */ /* 0x000fe4000000000d */
[----:B------:R-:W-:Y:S01]  /*75e0*/  PLOP3.LUT P5, PT, P5, PT, PT, 0x8, 0x80 ;  /* 0x000000000080781c */ /* 0x000fe20002fae170 */
        /* <DEDUP_REMOVED lines=11> */
.L_x_32001:
        /* <DEDUP_REMOVED lines=15> */
.L_x_32003:
[----:B------:R-:W-:Y:S05]  /*7790*/  BSYNC.RECONVERGENT B1 ;  /* 0x0000000000017941 */ /* 0x000fea0003800200 */
.L_x_32002:
        /* <DEDUP_REMOVED lines=60> */
.L_x_32000:
[----:B------:R-:W-:Y:S05]  /*7b60*/  BSYNC.RECONVERGENT B0 ;  /* 0x0000000000007941 */ /* 0x000fea0003800200 */
.L_x_31999:
[----:B------:R-:W-:Y:S01]  /*7b70*/  I2FP.F32.U32 R9, R9 ;  /* 0x0000000900097245 */ /* 0x000fe20000201000 */
[----:B------:R-:W-:Y:S02]  /*7b80*/  IMAD.U32 R13, R13, 0x10000, RZ ;  /* 0x000100000d0d7824 */ /* 0x000fe400078e00ff */
[----:B------:R-:W-:Y:S02]  /*7b90*/  IMAD.U32 R12, R12, 0x10000, RZ ;  /* 0x000100000c0c7824 */ /* 0x000fe400078e00ff */
[----:B------:R-:W-:Y:S01]  /*7ba0*/  FFMA.FTZ R8, R9, R234, 1.1641532182693481445e-10 ;  /* 0x2f00000009087423 */ /* 0x000fe200000100ea */
[----:B------:R-:W-:-:S04]  /*7bb0*/  FMUL.FTZ R13, R13, R222 ;  /* 0x000000de0d0d7220 */ /* 0x000fc80000410000 */
[----:B------:R-:W-:Y:S01]  /*7bc0*/  FMUL.FTZ R13, R13, R224 ;  /* 0x000000e00d0d7220 */ /* 0x000fe20000410000 */
[----:B------:R-:W-:-:S04]  /*7bd0*/  FSETP.GTU.FTZ.AND P6, PT, R8, R223, PT ;  /* 0x000000df0800720b */ /* 0x000fc80003fdc000 */
[----:B------:R-:W-:Y:S02]  /*7be0*/  FSEL R13, R13, RZ, !P6 ;  /* 0x000000ff0d0d7208 */ /* 0x000fe40007000000 */
[----:B------:R-:W-:-:S03]  /*7bf0*/  PLOP3.LUT P6, PT, P6, PT, PT, 0x8, 0x80 ;  /* 0x000000000080781c */ /* 0x000fc600037ce170 */
[----:B------:R-:W-:-:S10]  /*7c00*/  FMUL.FTZ R83, R13, R12 ;  /* 0x0000000c0d537220 */ /* 0x000fd40000410000 */
.L_x_31963:
[----:B------:R-:W0:Y:S01]  /*7c10*/  LDC.64 R212, c[0x0][0x3a8] ;  /* 0x0000ea00ffd47b82 */ /* 0x000e220000000a00 */
[----:B------:R-:W-:Y:S02]  /*7c20*/  SEL R10, RZ, 0x1000000, !P6 ;  /* 0x01000000ff0a7807 */ /* 0x000fe40007000000 */
[----:B------:R-:W-:Y:S02]  /*7c30*/  SEL R11, RZ, 0x10000, !P5 ;  /* 0x00010000ff0b7807 */ /* 0x000fe40006800000 */
[----:B------:R-:W-:Y:S02]  /*7c40*/  SEL R14, RZ, 0x100, !P4 ;  /* 0x00000100ff0e7807 */ /* 0x000fe40006000000 */
[----:B------:R-:W-:Y:S01]  /*7c50*/  ISETP.NE.AND P5, PT, R16, RZ, PT ;  /* 0x000000ff1000720c */ /* 0x000fe20003fa5270 */
[----:B------:R-:W1:Y:S01]  /*7c60*/  LDC.64 R232, c[0x0][0x3b0] ;  /* 0x0000ec00ffe87b82 */ /* 0x000e620000000a00 */
[----:B------:R-:W-:Y:S02]  /*7c70*/  LOP3.LUT R14, R14, R10, R11, 0xfe, !PT ;  /* 0x0000000a0e0e7212 */ /* 0x000fe400078efe0b */
[----:B------:R-:W-:-:S02]  /*7c80*/  SEL R13, RZ, 0x1, !P3 ;  /* 0x00000001ff0d7807 */ /* 0x000fc40005800000 */
[----:B------:R-:W-:Y:S02]  /*7c90*/  LOP3.LUT P6, RZ, R7, 0x4, RZ, 0xc0, !PT ;  /* 0x0000000407ff7812 */ /* 0x000fe400078cc0ff */
[----:B------:R-:W-:Y:S02]  /*7ca0*/  SEL R10, RZ, 0x1000000, !P2 ;  /* 0x01000000ff0a7807 */ /* 0x000fe40005000000 */
[----:B------:R-:W-:Y:S02]  /*7cb0*/  SEL R11, RZ, 0x10000, !P1 ;  /* 0x00010000ff0b7807 */ /* 0x000fe40004800000 */
[----:B------:R-:W-:-:S04]  /*7cc0*/  SEL R12, RZ, 0x100, !P5 ;  /* 0x00000100ff0c7807 */ /* 0x000fc80006800000 */
[----:B------:R-:W-:Y:S01]  /*7cd0*/  LOP3.LUT R12, R12, R10, R11, 0xfe, !PT ;  /* 0x0000000a0c0c7212 */ /* 0x000fe200078efe0b */
[----:B0-----:R-:W-:Y:S01]  /*7ce0*/  IMAD.WIDE.U32 R8, R220, 0x20, R212 ;  /* 0x00000020dc087825 */ /* 0x001fe200078e00d4 */
[----:B------:R-:W0:Y:S04]  /*7cf0*/  @P0 LDC.64 R10, c[0x0][0x3a0] ;  /* 0x0000e800ff0a0b82 */ /* 0x000e280000000a00 */
[----:B------:R-:W-:Y:S04]  /*7d00*/  STG.E.128 desc[UR6][R8.64], R84 ;  /* 0x0000005408007986 */ /* 0x000fe8000c101d06 */
[----:B------:R2:W-:Y:S02]  /*7d10*/  STG.E.128 desc[UR6][R8.64+0x10], R80 ;  /* 0x0000105008007986 */ /* 0x0005e4000c101d06 */
[----:B--2---:R-:W-:-:S02]  /*7d20*/  LOP3.LUT R9, R14, R13, RZ, 0xfc, !PT ;  /* 0x0000000d0e097212 */ /* 0x004fc400078efcff */
[----:B------:R-:W-:-:S04]  /*7d30*/  SEL R13, RZ, 0x1, !P6 ;  /* 0x00000001ff0d7807 */ /* 0x000fc80007000000 */
[----:B------:R-:W-:Y:S01]  /*7d40*/  LOP3.LUT R8, R12, R13, RZ, 0xfc, !PT ;  /* 0x0000000d0c087212 */ /* 0x000fe200078efcff */
[----:B-1----:R-:W-:-:S05]  /*7d50*/  IMAD.WIDE.U32 R12, R220, 0x8, R232 ;  /* 0x00000008dc0c7825 */ /* 0x002fca00078e00e8 */
[----:B------:R1:W-:Y:S02]  /*7d60*/  STG.E.64 desc[UR6][R12.64], R8 ;  /* 0x000000080c007986 */ /* 0x0003e4000c101b06 */
[----:B-1----:R-:W-:-:S05]  /*7d70*/  IADD3 R8, PT, PT, R220, 0x20, RZ ;  /* 0x00000020dc087810 */ /* 0x002fca0007ffe0ff */
[----:B------:R-:W-:-:S04]  /*7d80*/  IMAD.WIDE.U32 R12, R8, 0x10, R230 ;  /* 0x00000010080c7825 */ /* 0x000fc800078e00e6 */
[----:B0-----:R-:W-:Y:S02]  /*7d90*/  @P0 IMAD.WIDE.U32 R10, R8, 0x20, R10 ;  /* 0x00000020080a0825 */ /* 0x001fe400078e000a */
[----:B------:R-:W5:Y:S01]  /*7da0*/  LDG.E.128 R12, desc[UR6][R12.64] ;  /* 0x000000060c0c7981 */ /* 0x000f62000c1e1d00 */
[----:B------:R-:W-:Y:S02]  /*7db0*/  PRMT R17, R128, 0x7632, R17 ;  /* 0x0000763280117816 */ /* 0x000fe40000000011 */
[----:B------:R-:W-:Y:S01]  /*7dc0*/  PRMT R9, R131, 0x7632, R9 ;  /* 0x0000763283097816 */ /* 0x000fe20000000009 */
[----:B------:R-:W5:Y:S04]  /*7dd0*/  @P0 LDG.E.128 R92, desc[UR6][R10.64] ;  /* 0x000000060a5c0981 */ /* 0x000f68000c1e1d00 */
[----:B------:R0:W5:Y:S02]  /*7de0*/  @P0 LDG.E.128 R88, desc[UR6][R10.64+0x10] ;  /* 0x000010060a580981 */ /* 0x000164000c1e1d00 */
[----:B0-----:R-:W-:-:S02]  /*7df0*/  PRMT R10, R130, 0x7632, R10 ;  /* 0x00007632820a7816 */ /* 0x001fc4000000000a */
[----:B------:R-:W-:Y:S01]  /*7e00*/  PRMT R11, R129, 0x7632, R11 ;  /* 0x00007632810b7816 */ /* 0x000fe2000000000b */
        /* <DEDUP_REMOVED lines=17> */
.L_x_32007:
        /* <DEDUP_REMOVED lines=12> */
.L_x_32009:
[----:B------:R-:W-:Y:S05]  /*7fe0*/  BSYNC.RECONVERGENT B1 ;  /* 0x0000000000017941 */ /* 0x000fea0003800200 */
.L_x_32008:
        /* <DEDUP_REMOVED lines=52> */
[----:B------:R-:W-:Y:S01]  /*8330*/  IMAD.WIDE.U32 R228, R228, -0x326172a9, RZ ;  /* 0xcd9e8d57e4e47825 */ /* 0x000fe200078e00ff */
[----:B------:R-:W-:Y:S01]  /*8340*/  LOP3.LUT R22, R22, UR15, R19, 0x96, !PT ;  /* 0x0000000f16167c12 */ /* 0x000fe2000f8e9613 */
[----:B------:R-:W-:Y:S01]  /*8350*/  UIADD3 UR15, UPT, UPT, UR5, -0x695add53, URZ ;  /* 0x96a522ad050f7890 */ /* 0x000fe2000fffe0ff */
[----:B------:R-:W-:-:S03]  /*8360*/  MOV R19, R20 ;  /* 0x0000001400137202 */ /* 0x000fc60000000f00 */
[----:B------:R-:W-:-:S04]  /*8370*/  IMAD.WIDE.U32 R22, R22, -0x2daee0ad, RZ ;  /* 0xd2511f5316167825 */ /* 0x000fc800078e00ff */
[----:B------:R-:W-:Y:S01]  /*8380*/  IMAD.MOV.U32 R16, RZ, RZ, R22 ;  /* 0x000000ffff107224 */ /* 0x000fe200078e0016 */
[----:B------:R-:W-:Y:S01]  /*8390*/  LOP3.LUT R0, R24, UR15, R23, 0x96, !PT ;  /* 0x0000000f18007c12 */ /* 0x000fe2000f8e9617 */
[----:B------:R-:W-:-:S06]  /*83a0*/  UIADD3 UR15, UPT, UPT, UR4, -0x700cb87f, URZ ;  /* 0x8ff34781040f7890 */ /* 0x000fcc000fffe0ff */
[----:B------:R-:W-:-:S07]  /*83b0*/  LOP3.LUT R219, R18, UR15, R229, 0x96, !PT ;  /* 0x0000000f12db7c12 */ /* 0x000fce000f8e96e5 */
.L_x_32006:
[----:B------:R-:W-:Y:S05]  /*83c0*/  BSYNC.RECONVERGENT B0 ;  /* 0x0000000000007941 */ /* 0x000fea0003800200 */
.L_x_32005:
[----:B------:R-:W-:Y:S01]  /*83d0*/  I2FP.F32.U32 R19, R19 ;  /* 0x0000001300137245 */ /* 0x000fe20000201000 */
[----:B------:R-:W-:Y:S01]  /*83e0*/  BSSY.RECONVERGENT B0, `(.L_x_32010) ;  /* 0x0000063000007945 */ /* 0x000fe20003800200 */
[----:B------:R-:W-:Y:S02]  /*83f0*/  ISETP.NE.AND P2, PT, R21, 0x1, PT ;  /* 0x000000011500780c */ /* 0x000fe40003f45270 */
[----:B------:R-:W-:Y:S01]  /*8400*/  SHF.L.U32 R76, R128, 0x10, RZ ;  /* 0x00000010804c7819 */ /* 0x000fe200000006ff */
[----:B------:R-:W-:Y:S01]  /*8410*/  FFMA.FTZ R18, R19, R234, 1.1641532182693481445e-10 ;  /* 0x2f00000013127423 */ /* 0x000fe200000100ea */
[C---:B-----5:R-:W-:Y:S01]  /*8420*/  IMAD.U32 R19, R12.reuse, 0x10000, RZ ;  /* 0x000100000c137824 */ /* 0x060fe200078e00ff */
[----:B------:R-:W-:Y:S02]  /*8430*/  LOP3.LUT R7, R7, 0xfffffffb, RZ, 0xc0, !PT ;  /* 0xfffffffb07077812 */ /* 0x000fe400078ec0ff */
[----:B------:R-:W-:Y:S01]  /*8440*/  PRMT R12, R12, 0x7632, R12 ;  /* 0x000076320c0c7816 */ /* 0x000fe2000000000c */
[----:B------:R-:W-:Y:S01]  /*8450*/  FMUL.FTZ R19, R19, R222 ;  /* 0x000000de13137220 */ /* 0x000fe20000410000 */
[----:B------:R-:W-:Y:S01]  /*8460*/  FSETP.GTU.FTZ.AND P1, PT, R18, R223, PT ;  /* 0x000000df1200720b */ /* 0x000fe20003f3c000 */
[----:B------:R-:W-:-:S02]  /*8470*/  IMAD.MOV.U32 R18, RZ, RZ, 0x2 ;  /* 0x00000002ff127424 */ /* 0x000fc400078e00ff */
        /* <DEDUP_REMOVED lines=15> */
.L_x_32012:
        /* <DEDUP_REMOVED lines=12> */
.L_x_32014:
[----:B------:R-:W-:Y:S05]  /*8630*/  BSYNC.RECONVERGENT B1 ;  /* 0x0000000000017941 */ /* 0x000fea0003800200 */
.L_x_32013:
        /* <DEDUP_REMOVED lines=55> */
[----:B------:R-:W-:-:S05]  /*89b0*/  IMAD.WIDE.U32 R20, R20, -0x2daee0ad, RZ ;  /* 0xd2511f5314147825 */ /* 0x000fca00078e00ff */
[----:B------:R-:W-:Y:S01]  /*89c0*/  LOP3.LUT R0, R22, UR15, R21, 0x96, !PT ;  /* 0x0000000f16007c12 */ /* 0x000fe2000f8e9615 */
[----:B------:R-:W-:Y:S01]  /*89d0*/  UIADD3 UR15, UPT, UPT, UR4, -0x700cb87f, URZ ;  /* 0x8ff34781040f7890 */ /* 0x000fe2000fffe0ff */
[----:B------:R-:W-:-:S05]  /*89e0*/  MOV R16, R20 ;  /* 0x0000001400107202 */ /* 0x000fca0000000f00 */
[----:B------:R-:W-:Y:S01]  /*89f0*/  LOP3.LUT R219, R18, UR15, R229, 0x96, !PT ;  /* 0x0000000f12db7c12 */ /* 0x000fe2000f8e96e5 */
[----:B------:R-:W-:-:S07]  /*8a00*/  IMAD.MOV.U32 R18, RZ, RZ, RZ ;  /* 0x000000ffff127224 */ /* 0x000fce00078e00ff */
.L_x_32011:
[----:B------:R-:W-:Y:S05]  /*8a10*/  BSYNC.RECONVERGENT B0 ;  /* 0x0000000000007941 */ /* 0x000fea0003800200 */
.L_x_32010:
[----:B------:R-:W-:Y:S01]  /*8a20*/  I2FP.F32.U32 R19, R19 ;  /* 0x0000001300137245 */ /* 0x000fe20000201000 */
[----:B------:R-:W-:Y:S01]  /*8a30*/  BSSY.RECONVERGENT B0, `(.L_x_32015) ;  /* 0x0000062000007945 */ /* 0x000fe20003800200 */
[----:B------:R-:W-:Y:S02]  /*8a40*/  ISETP.NE.AND P2, PT, R18, 0x1, PT ;  /* 0x000000011200780c */ /* 0x000fe40003f45270 */
[----:B------:R-:W-:Y:S01]  /*8a50*/  SHF.L.U32 R17, R17, 0x10, RZ ;  /* 0x0000001011117819 */ /* 0x000fe200000006ff */
[----:B------:R-:W-:Y:S01]  /*8a60*/  FFMA.FTZ R20, R19, R234, 1.1641532182693481445e-10 ;  /* 0x2f00000013147423 */ /* 0x000fe200000100ea */
[----:B------:R-:W-:Y:S01]  /*8a70*/  IMAD.U32 R19, R12, 0x10000, RZ ;  /* 0x000100000c137824 */ /* 0x000fe200078e00ff */
[----:B------:R-:W-:-:S03]  /*8a80*/  LOP3.LUT R7, R7, 0xfffffffd, RZ, 0xc0, !PT ;  /* 0xfffffffd07077812 */ /* 0x000fc600078ec0ff */
[----:B------:R-:W-:Y:S01]  /*8a90*/  FMUL.FTZ R19, R19, R222 ;  /* 0x000000de13137220 */ /* 0x000fe20000410000 */
[----:B------:R-:W-:-:S03]  /*8aa0*/  FSETP.GTU.FTZ.AND P1, PT, R20, R223, PT ;  /* 0x000000df1400720b */ /* 0x000fc60003f3c000 */
[----:B------:R-:W-:-:S05]  /*8ab0*/  FMUL.FTZ R19, R19, R224 ;  /* 0x000000e013137220 */ /* 0x000fca0000410000 */
[----:B------:R-:W-:Y:S01]  /*8ac0*/  FSEL R12, R19, RZ, !P1 ;  /* 0x000000ff130c7208 */ /* 0x000fe20004800000 */
[----:B------:R-:W-:Y:S01]  /*8ad0*/  IMAD.MOV.U32 R19, RZ, RZ, 0x2 ;  /* 0x00000002ff137424 */ /* 0x000fe200078e00ff */
        /* <DEDUP_REMOVED lines=13> */
.L_x_32017:
        /* <DEDUP_REMOVED lines=12> */
.L_x_32019:
[----:B------:R-:W-:Y:S05]  /*8c70*/  BSYNC.RECONVERGENT B1 ;  /* 0x0000000000017941 */ /* 0x000fea0003800200 */
.L_x_32018:
        /* <DEDUP_REMOVED lines=55> */
[----:B------:R-:W-:Y:S02]  /*8ff0*/  IMAD.MOV.U32 R19, RZ, RZ, RZ ;  /* 0x000000ffff137224 */ /* 0x000fe400078e00ff */
[----:B------:R-:W-:-:S05]  /*9000*/  IMAD.WIDE.U32 R20, R20, -0x2daee0ad, RZ ;  /* 0xd2511f5314147825 */ /* 0x000fca00078e00ff */
[----:B------:R-:W-:Y:S01]  /*9010*/  LOP3.LUT R0, R22, UR15, R21, 0x96, !PT ;  /* 0x0000000f16007c12 */ /* 0x000fe2000f8e9615 */
[----:B------:R-:W-:Y:S01]  /*9020*/  UIADD3 UR15, UPT, UPT, UR4, -0x700cb87f, URZ ;  /* 0x8ff34781040f7890 */ /* 0x000fe2000fffe0ff */
[----:B------:R-:W-:-:S05]  /*9030*/  MOV R16, R20 ;  /* 0x0000001400107202 */ /* 0x000fca0000000f00 */
[----:B------:R-:W-:-:S07]  /*9040*/  LOP3.LUT R219, R18, UR15, R229, 0x96, !PT ;  /* 0x0000000f12db7c12 */ /* 0x000fce000f8e96e5 */
.L_x_32016:
[----:B------:R-:W-:Y:S05]  /*9050*/  BSYNC.RECONVERGENT B0 ;  /* 0x0000000000007941 */ /* 0x000fea0003800200 */
.L_x_32015:
[----:B------:R-:W-:Y:S01]  /*9060*/  I2FP.F32.U32 R17, R12 ;  /* 0x0000000c00117245 */ /* 0x000fe20000201000 */
[----:B------:R-:W-:Y:S01]  /*9070*/  BSSY.RECONVERGENT B0, `(.L_x_32020) ;  /* 0x0000061000007945 */ /* 0x000fe20003800200 */
[----:B------:R-:W-:Y:S02]  /*9080*/  ISETP.NE.AND P2, PT, R19, 0x1, PT ;  /* 0x000000011300780c */ /* 0x000fe40003f45270 */
[----:B------:R-:W-:Y:S01]  /*9090*/  SHF.L.U32 R78, R129, 0x10, RZ ;  /* 0x00000010814e7819 */ /* 0x000fe200000006ff */
[----:B------:R-:W-:Y:S01]  /*90a0*/  FFMA.FTZ R12, R17, R234, 1.1641532182693481445e-10 ;  /* 0x2f000000110c7423 */ /* 0x000fe200000100ea */
[----:B------:R-:W-:-:S04]  /*90b0*/  IMAD.U32 R17, R13, 0x10000, RZ ;  /* 0x000100000d117824 */ /* 0x000fc800078e00ff */
[----:B------:R-:W-:Y:S01]  /*90c0*/  FMUL.FTZ R17, R17, R222 ;  /* 0x000000de11117220 */ /* 0x000fe20000410000 */
[----:B------:R-:W-:Y:S01]  /*90d0*/  FSETP.GTU.FTZ.AND P1, PT, R12, R223, PT ;  /* 0x000000df0c00720b */ /* 0x000fe20003f3c000 */
[----:B------:R-:W-:Y:S02]  /*90e0*/  IMAD.MOV.U32 R12, RZ, RZ, 0x2 ;  /* 0x00000002ff0c7424 */ /* 0x000fe400078e00ff */
[----:B------:R-:W-:-:S05]  /*90f0*/  FMUL.FTZ R17, R17, R224 ;  /* 0x000000e011117220 */ /* 0x000fca0000410000 */
        /* <DEDUP_REMOVED lines=14> */
.L_x_32022:
        /* <DEDUP_REMOVED lines=12> */
.L_x_32024:
[----:B------:R-:W-:Y:S05]  /*92a0*/  BSYNC.RECONVERGENT B1 ;  /* 0x0000000000017941 */ /* 0x000fea0003800200 */
.L_x_32023:
        /* <DEDUP_REMOVED lines=61> */
.L_x_32021:
[----:B------:R-:W-:Y:S05]  /*9680*/  BSYNC.RECONVERGENT B0 ;  /* 0x0000000000007941 */ /* 0x000fea0003800200 */
.L_x_32020:
        /* <DEDUP_REMOVED lines=23> */
.L_x_32027:
        /* <DEDUP_REMOVED lines=12> */
.L_x_32029:
[----:B------:R-:W-:Y:S05]  /*98c0*/  BSYNC.RECONVERGENT B1 ;  /* 0x0000000000017941 */ /* 0x000fea0003800200 */
.L_x_32028:
        /* <DEDUP_REMOVED lines=61> */
.L_x_32026:
[----:B------:R-:W-:Y:S05]  /*9ca0*/  BSYNC.RECONVERGENT B0 ;  /* 0x0000000000007941 */ /* 0x000fea0003800200 */
.L_x_32025:
[----:B------:R-:W-:Y:S01]  /*9cb0*/  I2FP.F32.U32 R11, R11 ;  /* 0x0000000b000b7245 */ /* 0x000fe20000201000 */
[----:B------:R-:W-:Y:S01]  /*9cc0*/  BSSY.RECONVERGENT B0, `(.L_x_32030) ;  /* 0x0000061000007945 */ /* 0x000fe20003800200 */
[----:B------:R-:W-:Y:S02]  /*9cd0*/  ISETP.NE.AND P4, PT, R13, 0x1, PT ;  /* 0x000000010d00780c */ /* 0x000fe40003f85270 */
[----:B------:R-:W-:Y:S01]  /*9ce0*/  SHF.L.U32 R72, R130, 0x10, RZ ;  /* 0x0000001082487819 */ /* 0x000fe200000006ff */
[----:B------:R-:W-:Y:S01]  /*9cf0*/  FFMA.FTZ R12, R11, R234, 1.1641532182693481445e-10 ;  /* 0x2f0000000b0c7423 */ /* 0x000fe200000100ea */
[C---:B------:R-:W-:Y:S01]  /*9d00*/  IMAD.U32 R11, R14.reuse, 0x10000, RZ ;  /* 0x000100000e0b7824 */ /* 0x040fe200078e00ff */
[----:B------:R-:W-:-:S03]  /*9d10*/  PRMT R14, R14, 0x7632, R14 ;  /* 0x000076320e0e7816 */ /* 0x000fc6000000000e */
[----:B------:R-:W-:Y:S01]  /*9d20*/  FMUL.FTZ R11, R11, R222 ;  /* 0x000000de0b0b7220 */ /* 0x000fe20000410000 */
[----:B------:R-:W-:Y:S01]  /*9d30*/  FSETP.GTU.FTZ.AND P3, PT, R12, R223, PT ;  /* 0x000000df0c00720b */ /* 0x000fe20003f7c000 */
[----:B------:R-:W-:Y:S02]  /*9d40*/  IMAD.MOV.U32 R12, RZ, RZ, 0x2 ;  /* 0x00000002ff0c7424 */ /* 0x000fe400078e00ff */
        /* <DEDUP_REMOVED lines=14> */
.L_x_32032:
        /* <DEDUP_REMOVED lines=12> */
.L_x_32034:
[----:B------:R-:W-:Y:S05]  /*9ef0*/  BSYNC.RECONVERGENT B1 ;  /* 0x0000000000017941 */ /* 0x000fea0003800200 */
.L_x_32033:
        /* <DEDUP_REMOVED lines=54> */
[----:B------:R-:W-:-:S04]  /*a260*/  UIADD3 UR15, UPT, UPT, UR5, -0x695add53, URZ ;  /* 0x96a522ad050f7890 */ /* 0x000fc8000fffe0ff */
[----:B------:R-:W-:-:S05]  /*a270*/  IMAD.WIDE.U32 R18, R18, -0x2daee0ad, RZ ;  /* 0xd2511f5312127825 */ /* 0x000fca00078e00ff */
[----:B------:R-:W-:Y:S01]  /*a280*/  LOP3.LUT R0, R20, UR15, R19, 0x96, !PT ;  /* 0x0000000f14007c12 */ /* 0x000fe2000f8e9613 */
[----:B------:R-:W-:Y:S01]  /*a290*/  UIADD3 UR15, UPT, UPT, UR4, -0x700cb87f, URZ ;  /* 0x8ff34781040f7890 */ /* 0x000fe2000fffe0ff */
[----:B------:R-:W-:-:S05]  /*a2a0*/  MOV R16, R18 ;  /* 0x0000001200107202 */ /* 0x000fca0000000f00 */
[----:B------:R-:W-:Y:S01]  /*a2b0*/  LOP3.LUT R219, R12, UR15, R229, 0x96, !PT ;  /* 0x0000000f0cdb7c12 */ /* 0x000fe2000f8e96e5 */
[----:B------:R-:W-:-:S07]  /*a2c0*/  IMAD.MOV.U32 R12, RZ, RZ, RZ ;  /* 0x000000ffff0c7224 */ /* 0x000fce00078e00ff */
.L_x_32031:
[----:B------:R-:W-:Y:S05]  /*a2d0*/  BSYNC.RECONVERGENT B0 ;  /* 0x0000000000007941 */ /* 0x000fea0003800200 */
.L_x_32030:
[----:B------:R-:W-:Y:S01]  /*a2e0*/  I2FP.F32.U32 R11, R11 ;  /* 0x0000000b000b7245 */ /* 0x000fe20000201000 */
[----:B------:R-:W-:Y:S01]  /*a2f0*/  BSSY.RECONVERGENT B0, `(.L_x_32035) ;  /* 0x0000060000007945 */ /* 0x000fe20003800200 */
[----:B------:R-:W-:Y:S02]  /*a300*/  ISETP.NE.AND P5, PT, R12, 0x1, PT ;  /* 0x000000010c00780c */ /* 0x000fe40003fa5270 */
[----:B------:R-:W-:Y:S01]  /*a310*/  SHF.L.U32 R73, R10, 0x10, RZ ;  /* 0x000000100a497819 */ /* 0x000fe200000006ff */
[----:B------:R-:W-:Y:S01]  /*a320*/  FFMA.FTZ R18, R11, R234, 1.1641532182693481445e-10 ;  /* 0x2f0000000b127423 */ /* 0x000fe200000100ea */
[----:B------:R-:W-:-:S04]  /*a330*/  IMAD.U32 R11, R14, 0x10000, RZ ;  /* 0x000100000e0b7824 */ /* 0x000fc800078e00ff */
[----:B------:R-:W-:Y:S01]  /*a340*/  FMUL.FTZ R11, R11, R222 ;  /* 0x000000de0b0b7220 */ /* 0x000fe20000410000 */
[----:B------:R-:W-:-:S03]  /*a350*/  FSETP.GTU.FTZ.AND P4, PT, R18, R223, PT ;  /* 0x000000df1200720b */ /* 0x000fc60003f9c000 */
[----:B------:R-:W-:-:S05]  /*a360*/  FMUL.FTZ R11, R11, R224 ;  /* 0x000000e00b0b7220 */ /* 0x000fca0000410000 */
[----:B------:R-:W-:Y:S01]  /*a370*/  FSEL R10, R11, RZ, !P4 ;  /* 0x000000ff0b0a7208 */ /* 0x000fe20006000000 */
[----:B------:R-:W-:Y:S01]  /*a380*/  IMAD.MOV.U32 R11, RZ, RZ, R228 ;  /* 0x000000ffff0b7224 */ /* 0x000fe200078e00e4 */
        /* <DEDUP_REMOVED lines=12> */
.L_x_32037:
        /* <DEDUP_REMOVED lines=12> */
.L_x_32039:
[----:B------:R-:W-:Y:S05]  /*a510*/  BSYNC.RECONVERGENT B1 ;  /* 0x0000000000017941 */ /* 0x000fea0003800200 */
.L_x_32038:
        /* <DEDUP_REMOVED lines=61> */
.L_x_32036:
[----:B------:R-:W-:Y:S05]  /*a8f0*/  BSYNC.RECONVERGENT B0 ;  /* 0x0000000000007941 */ /* 0x000fea0003800200 */
.L_x_32035:
[----:B------:R-:W-:Y:S01]  /*a900*/  I2FP.F32.U32 R11, R11 ;  /* 0x0000000b000b7245 */ /* 0x000fe20000201000 */
[----:B------:R-:W-:Y:S01]  /*a910*/  BSSY.RECONVERGENT B0, `(.L_x_32040) ;  /* 0x0000063000007945 */ /* 0x000fe20003800200 */
[----:B------:R-:W-:Y:S01]  /*a920*/  ISETP.NE.AND P6, PT, R10, 0x1, PT ;  /* 0x000000010a00780c */ /* 0x000fe20003fc5270 */
[----:B------:R-:W-:Y:S01]  /*a930*/  IMAD.MOV.U32 R18, RZ, RZ, 0x2 ;  /* 0x00000002ff127424 */ /* 0x000fe200078e00ff */
[----:B------:R-:W-:Y:S01]  /*a940*/  SHF.L.U32 R74, R131, 0x10, RZ ;  /* 0x00000010834a7819 */ /* 0x000fe200000006ff */
[----:B------:R-:W-:Y:S01]  /*a950*/  FFMA.FTZ R12, R11, R234, 1.1641532182693481445e-10 ;  /* 0x2f0000000b0c7423 */ /* 0x000fe200000100ea */
[C---:B------:R-:W-:Y:S01]  /*a960*/  IMAD.U32 R11, R15.reuse, 0x10000, RZ ;  /* 0x000100000f0b7824 */ /* 0x040fe200078e00ff */
[----:B------:R-:W-:-:S03]  /*a970*/  PRMT R17, R15, 0x7632, R17 ;  /* 0x000076320f117816 */ /* 0x000fc60000000011 */
[----:B------:R-:W-:Y:S01]  /*a980*/  FMUL.FTZ R11, R11, R222 ;  /* 0x000000de0b0b7220 */ /* 0x000fe20000410000 */
[----:B------:R-:W-:-:S03]  /*a990*/  FSETP.GTU.FTZ.AND P5, PT, R12, R223, PT ;  /* 0x000000df0c00720b */ /* 0x000fc60003fbc000 */
        /* <DEDUP_REMOVED lines=14> */
.L_x_32042:
        /* <DEDUP_REMOVED lines=14> */
.L_x_32044:
[----:B------:R-:W-:Y:S05]  /*ab60*/  BSYNC.RECONVERGENT B1 ;  /* 0x0000000000017941 */ /* 0x000fea0003800200 */
.L_x_32043:
        /* <DEDUP_REMOVED lines=60> */
[----:B------:R-:W-:-:S07]  /*af30*/  LOP3.LUT R219, R10, UR15, R229, 0x96, !PT ;  /* 0x0000000f0adb7c12 */ /* 0x000fce000f8e96e5 */
.L_x_32041:
[----:B------:R-:W-:Y:S05]  /*af40*/  BSYNC.RECONVERGENT B0 ;  /* 0x0000000000007941 */ /* 0x000fea0003800200 */
.L_x_32040:
[----:B------:R-:W-:Y:S01]  /*af50*/  I2FP.F32.U32 R11, R11 ;  /* 0x0000000b000b7245 */ /* 0x000fe20000201000 */
[----:B------:R-:W-:Y:S01]  /*af60*/  IMAD.U32 R17, R17, 0x10000, RZ ;  /* 0x0001000011117824 */ /* 0x000fe200078e00ff */
[----:B------:R-:W-:-:S03]  /*af70*/  SHF.L.U32 R9, R9, 0x10, RZ ;  /* 0x0000001009097819 */ /* 0x000fc600000006ff */
[----:B------:R-:W-:Y:S01]  /*af80*/  FFMA.FTZ R10, R11, R234, 1.1641532182693481445e-10 ;  /* 0x2f0000000b0a7423 */ /* 0x000fe200000100ea */
[----:B------:R-:W-:-:S04]  /*af90*/  FMUL.FTZ R17, R17, R222 ;  /* 0x000000de11117220 */ /* 0x000fc80000410000 */
[----:B------:R-:W-:Y:S01]  /*afa0*/  FMUL.FTZ R17, R17, R224 ;  /* 0x000000e011117220 */ /* 0x000fe20000410000 */
[----:B------:R-:W-:-:S04]  /*afb0*/  FSETP.GTU.FTZ.AND P6, PT, R10, R223, PT ;  /* 0x000000df0a00720b */ /* 0x000fc80003fdc000 */
[----:B------:R-:W-:Y:S02]  /*afc0*/  FSEL R10, R17, RZ, !P6 ;  /* 0x000000ff110a7208 */ /* 0x000fe40007000000 */
[----:B------:R-:W-:-:S03]  /*afd0*/  PLOP3.LUT P6, PT, P6, PT, PT, 0x8, 0x80 ;  /* 0x000000000080781c */ /* 0x000fc600037ce170 */
[----:B------:R-:W-:Y:S01]  /*afe0*/  FFMA.FTZ R75, R10, R9, R91 ;  /* 0x000000090a4b7223 */ /* 0x000fe2000001005b */
[----:B------:R-:W-:Y:S09]  /*aff0*/  BRA `(.L_x_32045) ;  /* 0x0000003000747947 */ /* 0x000ff20003800000 */
.L_x_32004:
        /* <DEDUP_REMOVED lines=16> */
.L_x_32048:
        /* <DEDUP_REMOVED lines=12> */
.L_x_32050:
[----:B------:R-:W-:Y:S05]  /*b1c0*/  BSYNC.RECONVERGENT B1 ;  /* 0x0000000000017941 */ /* 0x000fea0003800200 */
.L_x_32049:
        /* <DEDUP_REMOVED lines=61> */
.L_x_32047:
[----:B------:R-:W-:Y:S05]  /*b5a0*/  BSYNC.RECONVERGENT B0 ;  /* 0x0000000000007941 */ /* 0x000fea0003800200 */
.L_x_32046:
[----:B------:R-:W-:Y:S01]  /*b5b0*/  I2FP.F32.U32 R19, R19 ;  /* 0x0000001300137245 */ /* 0x000fe20000201000 */
[----:B------:R-:W-:Y:S01]  /*b5c0*/  BSSY.RECONVERGENT B0, `(.L_x_32051) ;  /* 0x0000063000007945 */ /* 0x000fe20003800200 */
[----:B------:R-:W-:Y:S02]  /*b5d0*/  ISETP.NE.AND P2, PT, R21, 0x1, PT ;  /* 0x000000011500780c */ /* 0x000fe40003f45270 */
[----:B------:R-:W-:Y:S01]  /*b5e0*/  LOP3.LUT R7, R7, 0xfffffffb, RZ, 0xc0, !PT ;  /* 0xfffffffb07077812 */ /* 0x000fe200078ec0ff */
[----:B------:R-:W-:Y:S01]  /*b5f0*/  FFMA.FTZ R18, R19, R234, 1.1641532182693481445e-10 ;  /* 0x2f00000013127423 */ /* 0x000fe200000100ea */
[C---:B-----5:R-:W-:Y:S01]  /*b600*/  IMAD.U32 R19, R12.reuse, 0x10000, RZ ;  /* 0x000100000c137824 */ /* 0x060fe200078e00ff */
[----:B------:R-:W-:-:S03]  /*b610*/  PRMT R12, R12, 0x7632, R12 ;  /* 0x000076320c0c7816 */ /* 0x000fc6000000000c */
[----:B------:R-:W-:Y:S01]  /*b620*/  FMUL.FTZ R19, R19, R222 ;  /* 0x000000de13137220 */ /* 0x000fe20000410000 */
[----:B------:R-:W-:Y:S01]  /*b630*/  FSETP.GTU.FTZ.AND P1, PT, R18, R223, PT ;  /* 0x000000df1200720b */ /* 0x000fe20003f3c000 */
[----:B------:R-:W-:Y:S02]  /*b640*/  IMAD.MOV.U32 R18, RZ, RZ, 0x2 ;  /* 0x00000002ff127424 */ /* 0x000fe400078e00ff */
[----:B------:R-:W-:-:S05]  /*b650*/  FMUL.FTZ R19, R19, R224 ;  /* 0x000000e013137220 */ /* 0x000fca0000410000 */
        /* <DEDUP_REMOVED lines=15> */
.L_x_32053:
        /* <DEDUP_REMOVED lines=12> */
.L_x_32055:
[----:B------:R-:W-:Y:S05]  /*b810*/  BSYNC.RECONVERGENT B1 ;  /* 0x0000000000017941 */ /* 0x000fea0003800200 */
.L_x_32054:
        /* <DEDUP_REMOVED lines=61> */
.L_x_32052:
[----:B------:R-:W-:Y:S05]  /*bbf0*/  BSYNC.RECONVERGENT B0 ;  /* 0x0000000000007941 */ /* 0x000fea0003800200 */
.L_x_32051:
[----:B------:R-:W-:Y:S01]  /*bc00*/  I2FP.F32.U32 R19, R19 ;  /* 0x0000001300137245 */ /* 0x000fe20000201000 */
[----:B------:R-:W-:Y:S01]  /*bc10*/  BSSY.RECONVERGENT B0, `(.L_x_32056) ;  /* 0x0000062000007945 */ /* 0x000fe20003800200 */
[----:B------:R-:W-:Y:S02]  /*bc20*/  ISETP.NE.AND P2, PT, R18, 0x1, PT ;  /* 0x000000011200780c */ /* 0x000fe40003f45270 */
[----:B------:R-:W-:Y:S01]  /*bc30*/  LOP3.LUT R7, R7, 0xfffffffd, RZ, 0xc0, !PT ;  /* 0xfffffffd07077812 */ /* 0x000fe200078ec0ff */
[----:B------:R-:W-:Y:S01]  /*bc40*/  FFMA.FTZ R20, R19, R234, 1.1641532182693481445e-10 ;  /* 0x2f00000013147423 */ /* 0x000fe200000100ea */
[----:B------:R-:W-:Y:S01]  /*bc50*/  IMAD.U32 R19, R12, 0x10000, RZ ;  /* 0x000100000c137824 */ /* 0x000fe200078e00ff */
[----:B------:R-:W-:-:S03]  /*bc60*/  SHF.L.U32 R12, R17, 0x10, RZ ;  /* 0x00000010110c7819 */ /* 0x000fc600000006ff */
[----:B------:R-:W-:Y:S01]  /*bc70*/  FMUL.FTZ R19, R19, R222 ;  /* 0x000000de13137220 */ /* 0x000fe20000410000 */
[----:B------:R-:W-:-:S03]  /*bc80*/  FSETP.GTU.FTZ.AND P1, PT, R20, R223, PT ;  /* 0x000000df1400720b */ /* 0x000fc60003f3c000 */
[----:B------:R-:W-:-:S05]  /*bc90*/  FMUL.FTZ R19, R19, R224 ;  /* 0x000000e013137220 */ /* 0x000fca0000410000 */
[----:B------:R-:W-:Y:S02]  /*bca0*/  FSEL R19, R19, RZ, !P1 ;  /* 0x000000ff13137208 */ /* 0x000fe40004800000 */
[----:B------:R-:W-:-:S03]  /*bcb0*/  PLOP3.LUT P1, PT, P1, PT, PT, 0x8, 0x80 ;  /* 0x000000000080781c */ /* 0x000fc60000f2e170 */
[----:B------:R-:W-:Y:S01]  /*bcc0*/  FMUL.FTZ R77, R12, R19 ;  /* 0x000000130c4d7220 */ /* 0x000fe20000410000 */
        /* <DEDUP_REMOVED lines=12> */
.L_x_32058:
        /* <DEDUP_REMOVED lines=12> */
.L_x_32060:
[----:B------:R-:W-:Y:S05]  /*be50*/  BSYNC.RECONVERGENT B1 ;  /* 0x0000000000017941 */ /* 0x000fea0003800200 */
.L_x_32059:
        /* <DEDUP_REMOVED lines=61> */
.L_x_32057:
[----:B------:R-:W-:Y:S05]  /*c230*/  BSYNC.RECONVERGENT B0 ;  /* 0x0000000000007941 */ /* 0x000fea0003800200 */
.L_x_32056:
[----:B------:R-:W-:Y:S01]  /*c240*/  I2FP.F32.U32 R17, R12 ;  /* 0x0000000c00117245 */ /* 0x000fe20000201000 */
[----:B------:R-:W-:Y:S01]  /*c250*/  BSSY.RECONVERGENT B0, `(.L_x_32061) ;  /* 0x0000061000007945 */ /* 0x000fe20003800200 */
[----:B------:R-:W-:-:S03]  /*c260*/  ISETP.NE.AND P2, PT, R19, 0x1, PT ;  /* 0x000000011300780c */ /* 0x000fc60003f45270 */
[----:B------:R-:W-:Y:S01]  /*c270*/  FFMA.FTZ R12, R17, R234, 1.1641532182693481445e-10 ;  /* 0x2f000000110c7423 */ /* 0x000fe200000100ea */
[----:B------:R-:W-:-:S04]  /*c280*/  IMAD.U32 R17, R13, 0x10000, RZ ;  /* 0x000100000d117824 */ /* 0x000fc800078e00ff */
[----:B------:R-:W-:Y:S01]  /*c290*/  FMUL.FTZ R17, R17, R222 ;  /* 0x000000de11117220 */ /* 0x000fe20000410000 */
[----:B------:R-:W-:Y:S01]  /*c2a0*/  FSETP.GTU.FTZ.AND P1, PT, R12, R223, PT ;  /* 0x000000df0c00720b */ /* 0x000fe20003f3c000 */
[----:B------:R-:W-:Y:S02]  /*c2b0*/  IMAD.MOV.U32 R12, RZ, RZ, 0x2 ;  /* 0x00000002ff0c7424 */ /* 0x000fe400078e00ff */
[----:B------:R-:W-:-:S05]  /*c2c0*/  FMUL.FTZ R17, R17, R224 ;  /* 0x000000e011117220 */ /* 0x000fca0000410000 */
[----:B------:R-:W-:Y:S02]  /*c2d0*/  FSEL R78, R17, RZ, !P1 ;  /* 0x000000ff114e7208 */ /* 0x000fe40004800000 */
[----:B------:R-:W-:Y:S02]  /*c2e0*/  SHF.L.U32 R17, R129, 0x10, RZ ;  /* 0x0000001081117819 */ /* 0x000fe400000006ff */
        /* <DEDUP_REMOVED lines=13> */
.L_x_32063:
        /* <DEDUP_REMOVED lines=12> */
.L_x_32065:
[----:B------:R-:W-:Y:S05]  /*c480*/  BSYNC.RECONVERGENT B1 ;  /* 0x0000000000017941 */ /* 0x000fea0003800200 */
.L_x_32064:
        /* <DEDUP_REMOVED lines=61> */
.L_x_32062:
[----:B------:R-:W-:Y:S05]  /*c860*/  BSYNC.RECONVERGENT B0 ;  /* 0x0000000000007941 */ /* 0x000fea0003800200 */
.L_x_32061:
[----:B------:R-:W-:Y:S01]  /*c870*/  I2FP.F32.U32 R13, R13 ;  /* 0x0000000d000d7245 */ /* 0x000fe20000201000 */
[----:B------:R-:W-:Y:S01]  /*c880*/  IMAD.U32 R17, R17, 0x10000, RZ ;  /* 0x0001000011117824 */ /* 0x000fe200078e00ff */
[----:B------:R-:W-:Y:S01]  /*c890*/  ISETP.NE.AND P3, PT, R12, 0x1, PT ;  /* 0x000000010c00780c */ /* 0x000fe20003f65270 */
[----:B------:R-:W-:Y:S02]  /*c8a0*/  BSSY.RECONVERGENT B0, `(.L_x_32066) ;  /* 0x000005e000007945 */ /* 0x000fe40003800200 */
[----:B------:R-:W-:Y:S01]  /*c8b0*/  FFMA.FTZ R18, R13, R234, 1.1641532182693481445e-10 ;  /* 0x2f0000000d127423 */ /* 0x000fe200000100ea */
[----:B------:R-:W-:Y:S01]  /*c8c0*/  FMUL.FTZ R17, R17, R222 ;  /* 0x000000de11117220 */ /* 0x000fe20000410000 */
[----:B------:R-:W-:-:S03]  /*c8d0*/  IMAD.MOV.U32 R13, RZ, RZ, 0x2 ;  /* 0x00000002ff0d7424 */ /* 0x000fc600078e00ff */
[----:B------:R-:W-:Y:S01]  /*c8e0*/  FMUL.FTZ R17, R17, R224 ;  /* 0x000000e011117220 */ /* 0x000fe20000410000 */
[----:B------:R-:W-:Y:S02]  /*c8f0*/  FSETP.GTU.FTZ.AND P2, PT, R18, R223, PT ;  /* 0x000000df1200720b */ /* 0x000fe40003f5c000 */
[----:B------:R-:W-:Y:S01]  /*c900*/  SHF.L.U32 R18, R11, 0x10, RZ ;  /* 0x000000100b127819 */ /* 0x000fe200000006ff */
        /* <DEDUP_REMOVED lines=13> */
.L_x_32068:
        /* <DEDUP_REMOVED lines=12> */
.L_x_32070:
[----:B------:R-:W-:Y:S05]  /*caa0*/  BSYNC.RECONVERGENT B1 ;  /* 0x0000000000017941 */ /* 0x000fea0003800200 */
.L_x_32069:
        /* <DEDUP_REMOVED lines=61> */
.L_x_32067:
[----:B------:R-:W-:Y:S05]  /*ce80*/  BSYNC.RECONVERGENT B0 ;  /* 0x0000000000007941 */ /* 0x000fea0003800200 */
.L_x_32066:
[----:B------:R-:W-:Y:S01]  /*ce90*/  I2FP.F32.U32 R11, R11 ;  /* 0x0000000b000b7245 */ /* 0x000fe20000201000 */
[----:B------:R-:W-:Y:S01]  /*cea0*/  BSSY.RECONVERGENT B0, `(.L_x_32071) ;  /* 0x0000061000007945 */ /* 0x000fe20003800200 */
[----:B------:R-:W-:-:S03]  /*ceb0*/  ISETP.NE.AND P4, PT, R13, 0x1, PT ;  /* 0x000000010d00780c */ /* 0x000fc60003f85270 */
        /* <DEDUP_REMOVED lines=21> */
.L_x_32073:
        /* <DEDUP_REMOVED lines=12> */
.L_x_32075:
[----:B------:R-:W-:Y:S05]  /*d0d0*/  BSYNC.RECONVERGENT B1 ;  /* 0x0000000000017941 */ /* 0x000fea0003800200 */
.L_x_32074:
        /* <DEDUP_REMOVED lines=61> */
.L_x_32072:
[----:B------:R-:W-:Y:S05]  /*d4b0*/  BSYNC.RECONVERGENT B0 ;  /* 0x0000000000007941 */ /* 0x000fea0003800200 */
.L_x_32071:
        /* <DEDUP_REMOVED lines=9> */
[----:B------:R-:W-:Y:S02]  /*d550*/  FSEL R11, R11, RZ, !P4 ;  /* 0x000000ff0b0b7208 */ /* 0x000fe40006000000 */
[----:B------:R-:W-:-:S03]  /*d560*/  PLOP3.LUT P4, PT, P4, PT, PT, 0x8, 0x80 ;  /* 0x000000000080781c */ /* 0x000fc6000278e170 */
[----:B------:R-:W-:Y:S01]  /*d570*/  FMUL.FTZ R73, R10, R11 ;  /* 0x0000000b0a497220 */ /* 0x000fe20000410000 */
        /* <DEDUP_REMOVED lines=11> */
.L_x_32078:
        /* <DEDUP_REMOVED lines=12> */
.L_x_32080:
[----:B------:R-:W-:Y:S05]  /*d6f0*/  BSYNC.RECONVERGENT B1 ;  /* 0x0000000000017941 */ /* 0x000fea0003800200 */
.L_x_32079:
        /* <DEDUP_REMOVED lines=61> */
.L_x_32077:
[----:B------:R-:W-:Y:S05]  /*dad0*/  BSYNC.RECONVERGENT B0 ;  /* 0x0000000000007941 */ /* 0x000fea0003800200 */
.L_x_32076:
[----:B------:R-:W-:Y:S01]  /*dae0*/  I2FP.F32.U32 R11, R11 ;  /* 0x0000000b000b7245 */ /* 0x000fe20000201000 */
[----:B------:R-:W-:Y:S01]  /*daf0*/  BSSY.RECONVERGENT B0, `(.L_x_32081) ;  /* 0x0000063000007945 */ /* 0x000fe20003800200 */
[----:B------:R-:W-:Y:S01]  /*db00*/  ISETP.NE.AND P6, PT, R10, 0x1, PT ;  /* 0x000000010a00780c */ /* 0x000fe20003fc5270 */
[----:B------:R-:W-:Y:S01]  /*db10*/  IMAD.MOV.U32 R18, RZ, RZ, 0x2 ;  /* 0x00000002ff127424 */ /* 0x000fe200078e00ff */
[----:B------:R-:W-:Y:S01]  /*db20*/  PRMT R17, R15, 0x7632, R17 ;  /* 0x000076320f117816 */ /* 0x000fe20000000011 */
[----:B------:R-:W-:Y:S01]  /*db30*/  FFMA.FTZ R12, R11, R234, 1.1641532182693481445e-10 ;  /* 0x2f0000000b0c7423 */ /* 0x000fe200000100ea */
[----:B------:R-:W-:-:S04]  /*db40*/  IMAD.U32 R11, R15, 0x10000, RZ ;  /* 0x000100000f0b7824 */ /* 0x000fc800078e00ff */
[----:B------:R-:W-:Y:S01]  /*db50*/  FMUL.FTZ R11, R11, R222 ;  /* 0x000000de0b0b7220 */ /* 0x000fe20000410000 */
[----:B------:R-:W-:-:S03]  /*db60*/  FSETP.GTU.FTZ.AND P5, PT, R12, R223, PT ;  /* 0x000000df0c00720b */ /* 0x000fc60003fbc000 */
        /* <DEDUP_REMOVED lines=15> */
.L_x_32083:
        /* <DEDUP_REMOVED lines=14> */
.L_x_32085:
[----:B------:R-:W-:Y:S05]  /*dd40*/  BSYNC.RECONVERGENT B1 ;  /* 0x0000000000017941 */ /* 0x000fea0003800200 */
.L_x_32084:
        /* <DEDUP_REMOVED lines=61> */
.L_x_32082:
[----:B------:R-:W-:Y:S05]  /*e120*/  BSYNC.RECONVERGENT B0 ;  /* 0x0000000000007941 */ /* 0x000fea0003800200 */
.L_x_32081:
[----:B------:R-:W-:Y:S01]  /*e130*/  I2FP.F32.U32 R11, R11 ;  /* 0x0000000b000b7245 */ /* 0x000fe20000201000 */
[----:B------:R-:W-:-:S04]  /*e140*/  IMAD.U32 R17, R17, 0x10000, RZ ;  /* 0x0001000011117824 */ /* 0x000fc800078e00ff */
[----:B------:R-:W-:Y:S01]  /*e150*/  FFMA.FTZ R10, R11, R234, 1.1641532182693481445e-10 ;  /* 0x2f0000000b0a7423 */ /* 0x000fe200000100ea */
[----:B------:R-:W-:-:S04]  /*e160*/  FMUL.FTZ R17, R17, R222 ;  /* 0x000000de11117220 */ /* 0x000fc80000410000 */
[----:B------:R-:W-:Y:S01]  /*e170*/  FMUL.FTZ R17, R17, R224 ;  /* 0x000000e011117220 */ /* 0x000fe20000410000 */
[----:B------:R-:W-:Y:S02]  /*e180*/  FSETP.GTU.FTZ.AND P6, PT, R10, R223, PT ;  /* 0x000000df0a00720b */ /* 0x000fe40003fdc000 */
[----:B------:R-:W-:Y:S02]  /*e190*/  SHF.L.U32 R10, R9, 0x10, RZ ;  /* 0x00000010090a7819 */ /* 0x000fe400000006ff */
[----:B------:R-:W-:Y:S02]  /*e1a0*/  FSEL R17, R17, RZ, !P6 ;  /* 0x000000ff11117208 */ /* 0x000fe40007000000 */
[----:B------:R-:W-:-:S03]  /*e1b0*/  PLOP3.LUT P6, PT, P6, PT, PT, 0x8, 0x80 ;  /* 0x000000000080781c */ /* 0x000fc600037ce170 */
[----:B------:R-:W-:-:S10]  /*e1c0*/  FMUL.FTZ R75, R10, R17 ;  /* 0x000000110a4b7220 */ /* 0x000fd40000410000 */
.L_x_32045:
[----:B------:R-:W-:Y:S01]  /*e1d0*/  IMAD.WIDE.U32 R10, R8, 0x20, R212 ;  /* 0x00000020080a7825 */ /* 0x000fe200078e00d4 */
[----:B------:R-:W-:Y:S02]  /*e1e0*/  SEL R9, RZ, 0x1000000, !P6 ;  /* 0x01000000ff097807 */ /* 0x000fe40007000000 */
[----:B------:R-:W-:Y:S02]  /*e1f0*/  SEL R12, RZ, 0x10000, !P5 ;  /* 0x00010000ff0c7807 */ /* 0x000fe40006800000 */
[----:B------:R-:W-:Y:S01]  /*e200*/  STG.E.128 desc[UR6][R10.64], R76 ;  /* 0x0000004c0a007986 */ /* 0x000fe2000c101d06 */
[C---:B------:R-:W-:Y:S02]  /*e210*/  LOP3.LUT P5, RZ, R7.reuse, 0x2, RZ, 0xc0, !PT ;  /* 0x0000000207ff7812 */ /* 0x040fe400078ac0ff */
[----:B------:R-:W-:Y:S01]  /*e220*/  LOP3.LUT P6, RZ, R7, 0x4, RZ, 0xc0, !PT ;  /* 0x0000000407ff7812 */ /* 0x000fe200078cc0ff */
[----:B------:R0:W-:Y:S02]  /*e230*/  STG.E.128 desc[UR6][R10.64+0x10], R72 ;  /* 0x000010480a007986 */ /* 0x0001e4000c101d06 */
[----:B0-----:R-:W-:-:S02]  /*e240*/  SEL R10, RZ, 0x100, !P4 ;  /* 0x00000100ff0a7807 */ /* 0x001fc40006000000 */
[----:B------:R-:W-:Y:S02]  /*e250*/  SEL R11, RZ, 0x10000, !P1 ;  /* 0x00010000ff0b7807 */ /* 0x000fe40004800000 */
[----:B------:R-:W-:Y:S02]  /*e260*/  LOP3.LUT R9, R10, R9, R12, 0xfe, !PT ;  /* 0x000000090a097212 */ /* 0x000fe400078efe0c */
[----:B------:R-:W-:Y:S02]  /*e270*/  SEL R10, RZ, 0x1000000, !P2 ;  /* 0x01000000ff0a7807 */ /* 0x000fe40005000000 */
[----:B------:R-:W-:-:S04]  /*e280*/  SEL R12, RZ, 0x100, !P5 ;  /* 0x00000100ff0c7807 */ /* 0x000fc80006800000 */
[----:B------:R-:W-:Y:S01]  /*e290*/  LOP3.LUT R10, R12, R10, R11, 0xfe, !PT ;  /* 0x0000000a0c0a7212 */ /* 0x000fe200078efe0b */
[----:B------:R-:W-:Y:S01]  /*e2a0*/  IMAD.WIDE.U32 R12, R8, 0x8, R232 ;  /* 0x00000008080c7825 */ /* 0x000fe200078e00e8 */
[----:B------:R-:W-:-:S04]  /*e2b0*/  SEL R11, RZ, 0x1, !P3 ;  /* 0x00000001ff0b7807 */ /* 0x000fc80005800000 */
[----:B------:R-:W-:Y:S02]  /*e2c0*/  LOP3.LUT R11, R9, R11, RZ, 0xfc, !PT ;  /* 0x0000000b090b7212 */ /* 0x000fe400078efcff */
[----:B------:R-:W-:-:S04]  /*e2d0*/  SEL R9, RZ, 0x1, !P6 ;  /* 0x00000001ff097807 */ /* 0x000fc80007000000 */
[----:B------:R-:W-:Y:S01]  /*e2e0*/  LOP3.LUT R10, R10, R9, RZ, 0xfc, !PT ;  /* 0x000000090a0a7212 */ /* 0x000fe200078efcff */
[----:B------:R-:W-:-:S04]  /*e2f0*/  VIADD R9, R220, 0x40 ;  /* 0x00000040dc097836 */ /* 0x000fc80000000000 */
[----:B------:R0:W-:Y:S02]  /*e300*/  STG.E.64 desc[UR6][R12.64], R10 ;  /* 0x0000000a0c007986 */ /* 0x0001e4000c101b06 */
[----:B0-----:R-:W0:Y:S01]  /*e310*/  @P0 LDC.64 R10, c[0x0][0x3a0] ;  /* 0x0000e800ff0a0b82 */ /* 0x001e220000000a00 */
[----:B------:R-:W-:-:S06]  /*e320*/  IMAD.WIDE.U32 R12, R9, 0x10, R230 ;  /* 0x00000010090c7825 */ /* 0x000fcc00078e00e6 */
[----:B------:R-:W5:Y:S01]  /*e330*/  LDG.E.128 R12, desc[UR6][R12.64] ;  /* 0x000000060c0c7981 */ /* 0x000f62000c1e1d00 */
[----:B0-----:R-:W-:-:S05]  /*e340*/  @P0 IMAD.WIDE.U32 R10, R9, 0x20, R10 ;  /* 0x00000020090a0825 */ /* 0x001fca00078e000a */
[----:B------:R0:W5:Y:S04]  /*e350*/  @P0 LDG.E.128 R92, desc[UR6][R10.64] ;  /* 0x000000060a5c0981 */ /* 0x000168000c1e1d00 */
[----:B------:R0:W5:Y:S01]  /*e360*/  @P0 LDG.E.128 R88, desc[UR6][R10.64+0x10] ;  /* 0x000010060a580981 */ /* 0x000162000c1e1d00 */
[----:B------:R-:W-:Y:S05]  /*e370*/  @!P0 BRA `(.L_x_32086) ;  /* 0x00000030007c8947 */ /* 0x000fea0003800000 */
[----:B------:R-:W-:Y:S01]  /*e380*/  ISETP.NE.AND P1, PT, R18, 0x1, PT ;  /* 0x000000011200780c */ /* 0x000fe20003f25270 */
[----:B------:R-:W-:Y:S01]  /*e390*/  BSSY.RECONVERGENT B0, `(.L_x_32087) ;  /* 0x0000059000007945 */ /* 0x000fe20003800200 */
[----:B------:R-:W-:Y:S01]  /*e3a0*/  IMAD.MOV.U32 R17, RZ, RZ, 0x2 ;  /* 0x00000002ff117424 */ /* 0x000fe200078e00ff */
        /* <DEDUP_REMOVED lines=13> */
.L_x_32089:
        /* <DEDUP_REMOVED lines=12> */
.L_x_32091:
[----:B------:R-:W-:Y:S05]  /*e540*/  BSYNC.RECONVERGENT B1 ;  /* 0x0000000000017941 */ /* 0x000fea0003800200 */
.L_x_32090:
        /* <DEDUP_REMOVED lines=60> */
[----:B------:R-:W-:-:S07]  /*e910*/  IMAD.MOV.U32 R10, RZ, RZ, R16 ;  /* 0x000000ffff0a7224 */ /* 0x000fce00078e0010 */
.L_x_32088:
[----:B------:R-:W-:Y:S05]  /*e920*/  BSYNC.RECONVERGENT B0 ;  /* 0x0000000000007941 */ /* 0x000fea0003800200 */
.L_x_32087:
[----:B------:R-:W-:Y:S01]  /*e930*/  I2FP.F32.U32 R10, R10 ;  /* 0x0000000a000a7245 */ /* 0x000fe20000201000 */
[----:B------:R-:W-:Y:S01]  /*e940*/  BSSY.RECONVERGENT B0, `(.L_x_32092) ;  /* 0x0000063000007945 */ /* 0x000fe20003800200 */
[----:B------:R-:W-:Y:S01]  /*e950*/  ISETP.NE.AND P2, PT, R17, 0x1, PT ;  /* 0x000000011100780c */ /* 0x000fe20003f45270 */
[----:B------:R-:W-:Y:S01]  /*e960*/  IMAD.MOV.U32 R16, RZ, RZ, 0x2 ;  /* 0x00000002ff107424 */ /* 0x000fe200078e00ff */
[----:B------:R-:W-:Y:S01]  /*e970*/  LOP3.LUT R7, R7, 0xfffffffb, RZ, 0xc0, !PT ;  /* 0xfffffffb07077812 */ /* 0x000fe200078ec0ff */
[----:B------:R-:W-:-:S05]  /*e980*/  FFMA.FTZ R10, R10, R234, 1.1641532182693481445e-10 ;  /* 0x2f0000000a0a7423 */ /* 0x000fca00000100ea */
[----:B------:R-:W-:Y:S02]  /*e990*/  FSETP.GTU.FTZ.AND P1, PT, R10, R223, PT ;  /* 0x000000df0a00720b */ /* 0x000fe40003f3c000 */
[C---:B-----5:R-:W-:Y:S02]  /*e9a0*/  SHF.L.U32 R10, R12.reuse, 0x10, RZ ;  /* 0x000000100c0a7819 */ /* 0x060fe400000006ff */
[----:B------:R-:W-:-:S03]  /*e9b0*/  PRMT R12, R12, 0x7632, R12 ;  /* 0x000076320c0c7816 */ /* 0x000fc6000000000c */
[----:B------:R-:W-:-:S04]  /*e9c0*/  FMUL.FTZ R10, R10, R222 ;  /* 0x000000de0a0a7220 */ /* 0x000fc80000410000 */
[----:B------:R-:W-:-:S05]  /*e9d0*/  FMUL.FTZ R10, R10, R224 ;  /* 0x000000e00a0a7220 */ /* 0x000fca0000410000 */
        /* <DEDUP_REMOVED lines=15> */
.L_x_32094:
        /* <DEDUP_REMOVED lines=12> */
.L_x_32096:
[----:B------:R-:W-:Y:S05]  /*eb90*/  BSYNC.RECONVERGENT B1 ;  /* 0x0000000000017941 */ /* 0x000fea0003800200 */
.L_x_32095:
        /* <DEDUP_REMOVED lines=55> */
[----:B------:R-:W-:-:S04]  /*ef10*/  IMAD.WIDE.U32 R18, R18, -0x2daee0ad, RZ ;  /* 0xd2511f5312127825 */ /* 0x000fc800078e00ff */
[----:B------:R-:W-:Y:S01]  /*ef20*/  IMAD.MOV.U32 R11, RZ, RZ, R18 ;  /* 0x000000ffff0b7224 */ /* 0x000fe200078e0012 */
[----:B------:R-:W-:Y:S01]  /*ef30*/  LOP3.LUT R0, R20, UR15, R19, 0x96, !PT ;  /* 0x0000000f14007c12 */ /* 0x000fe2000f8e9613 */
[----:B------:R-:W-:-:S06]  /*ef40*/  UIADD3 UR15, UPT, UPT, UR4, -0x700cb87f, URZ ;  /* 0x8ff34781040f7890 */ /* 0x000fcc000fffe0ff */
[----:B------:R-:W-:Y:S01]  /*ef50*/  LOP3.LUT R219, R16, UR15, R229, 0x96, !PT ;  /* 0x0000000f10db7c12 */ /* 0x000fe2000f8e96e5 */
[----:B------:R-:W-:-:S07]  /*ef60*/  IMAD.MOV.U32 R16, RZ, RZ, RZ ;  /* 0x000000ffff107224 */ /* 0x000fce00078e00ff */
.L_x_32093:
[----:B------:R-:W-:Y:S05]  /*ef70*/  BSYNC.RECONVERGENT B0 ;  /* 0x0000000000007941 */ /* 0x000fea0003800200 */
.L_x_32092:
        /* <DEDUP_REMOVED lines=9> */
[----:B------:R-:W-:-:S04]  /*f010*/  IMAD.U32 R10, R241, 0x10000, RZ ;  /* 0x00010000f10a7824 */ /* 0x000fc800078e00ff */
[----:B------:R-:W-:Y:S01]  /*f020*/  FSEL R69, R12, RZ, !P1 ;  /* 0x000000ff0c457208 */ /* 0x000fe20004800000 */
[----:B------:R-:W-:Y:S01]  /*f030*/  IMAD.MOV.U32 R12, RZ, RZ, 0x2 ;  /* 0x00000002ff0c7424 */ /* 0x000fe200078e00ff */
        /* <DEDUP_REMOVED lines=13> */
.L_x_32099:
        /* <DEDUP_REMOVED lines=12> */
.L_x_32101:
[----:B------:R-:W-:Y:S05]  /*f1d0*/  BSYNC.RECONVERGENT B1 ;  /* 0x0000000000017941 */ /* 0x000fea0003800200 */
.L_x_32100:
        /* <DEDUP_REMOVED lines=60> */
[----:B------:R-:W-:-:S07]  /*f5a0*/  LOP3.LUT R219, R16, UR15, R229, 0x96, !PT ;  /* 0x0000000f10db7c12 */ /* 0x000fce000f8e96e5 */
.L_x_32098:
[----:B------:R-:W-:Y:S05]  /*f5b0*/  BSYNC.RECONVERGENT B0 ;  /* 0x0000000000007941 */ /* 0x000fea0003800200 */
.L_x_32097:
[----:B------:R-:W-:Y:S01]  /*f5c0*/  I2FP.F32.U32 R10, R10 ;  /* 0x0000000a000a7245 */ /* 0x000fe20000201000 */
[----:B------:R-:W-:Y:S01]  /*f5d0*/  BSSY.RECONVERGENT B0, `(.L_x_32102) ;  /* 0x0000061000007945 */ /* 0x000fe20003800200 */
[----:B------:R-:W-:Y:S01]  /*f5e0*/  ISETP.NE.AND P2, PT, R12, 0x1, PT ;  /* 0x000000010c00780c */ /* 0x000fe20003f45270 */
[----:B------:R-:W-:Y:S02]  /*f5f0*/  IMAD.MOV.U32 R16, RZ, RZ, 0x2 ;  /* 0x00000002ff107424 */ /* 0x000fe400078e00ff */
[----:B------:R-:W-:-:S05]  /*f600*/  FFMA.FTZ R10, R10, R234, 1.1641532182693481445e-10 ;  /* 0x2f0000000a0a7423 */ /* 0x000fca00000100ea */
        /* <DEDUP_REMOVED lines=19> */
.L_x_32104:
        /* <DEDUP_REMOVED lines=12> */
.L_x_32106:
[----:B------:R-:W-:Y:S05]  /*f800*/  BSYNC.RECONVERGENT B1 ;  /* 0x0000000000017941 */ /* 0x000fea0003800200 */
.L_x_32105:
        /* <DEDUP_REMOVED lines=58> */
[----:B------:R-:W-:Y:S01]  /*fbb0*/  UIADD3 UR15, UPT, UPT, UR4, -0x700cb87f, URZ ;  /* 0x8ff34781040f7890 */ /* 0x000fe2000fffe0ff */
[----:B------:R-:W-:-:S05]  /*fbc0*/  IMAD.MOV.U32 R16, RZ, RZ, RZ ;  /* 0x000000ffff107224 */ /* 0x000fca00078e00ff */
[----:B------:R-:W-:-:S07]  /*fbd0*/  LOP3.LUT R219, R12, UR15, R229, 0x96, !PT ;  /* 0x0000000f0cdb7c12 */ /* 0x000fce000f8e96e5 */
.L_x_32103:
[----:B------:R-:W-:Y:S05]  /*fbe0*/  BSYNC.RECONVERGENT B0 ;  /* 0x0000000000007941 */ /* 0x000fea0003800200 */
.L_x_32102:
        /* <DEDUP_REMOVED lines=23> */
.L_x_32109:
        /* <DEDUP_REMOVED lines=12> */
.L_x_32111:
[----:B------:R-:W-:Y:S05]  /*fe20*/  BSYNC.RECONVERGENT B1 ;  /* 0x0000000000017941 */ /* 0x000fea0003800200 */
.L_x_32110:
        /* <DEDUP_REMOVED lines=61> */
.L_x_32108:
[----:B------:R-:W-:Y:S05]  /*10200*/  BSYNC.RECONVERGENT B0 ;  /* 0x0000000000007941 */ /* 0x000fea0003800200 */
.L_x_32107:
        /* <DEDUP_REMOVED lines=24> */
.L_x_32114:
        /* <DEDUP_REMOVED lines=12> */
.L_x_32116:
[----:B------:R-:W-:Y:S05]  /*10450*/  BSYNC.RECONVERGENT B1 ;  /* 0x0000000000017941 */ /* 0x000fea0003800200 */
.L_x_32115:
        /* <DEDUP_REMOVED lines=56> */
[----:B------:R-:W-:-:S04]  /*107e0*/  IMAD.WIDE.U32 R16, R16, -0x2daee0ad, RZ ;  /* 0xd2511f5310107825 */ /* 0x000fc800078e00ff */
[----:B------:R-:W-:Y:S01]  /*107f0*/  IMAD.MOV.U32 R11, RZ, RZ, R16 ;  /* 0x000000ffff0b7224 */ /* 0x000fe200078e0010 */
[----:B------:R-:W-:Y:S01]  /*10800*/  LOP3.LUT R0, R18, UR15, R17, 0x96, !PT ;  /* 0x0000000f12007c12 */ /* 0x000fe2000f8e9611 */
[----:B------:R-:W-:-:S06]  /*10810*/  UIADD3 UR15, UPT, UPT, UR4, -0x700cb87f, URZ ;  /* 0x8ff34781040f7890 */ /* 0x000fcc000fffe0ff */
[----:B------:R-:W-:-:S07]  /*10820*/  LOP3.LUT R219, R12, UR15, R229, 0x96, !PT ;  /* 0x0000000f0cdb7c12 */ /* 0x000fce000f8e96e5 */
.L_x_32113:
[----:B------:R-:W-:Y:S05]  /*10830*/  BSYNC.RECONVERGENT B0 ;  /* 0x0000000000007941 */ /* 0x000fea0003800200 */
.L_x_32112:
        /* <DEDUP_REMOVED lines=23> */
.L_x_32119:
        /* <DEDUP_REMOVED lines=12> */
.L_x_32121:
[----:B------:R-:W-:Y:S05]  /*10a70*/  BSYNC.RECONVERGENT B1 ;  /* 0x0000000000017941 */ /* 0x000fea0003800200 */
.L_x_32120:
        /* <DEDUP_REMOVED lines=61> */
.L_x_32118:
[----:B------:R-:W-:Y:S05]  /*10e50*/  BSYNC.RECONVERGENT B0 ;  /* 0x0000000000007941 */ /* 0x000fea0003800200 */
.L_x_32117:
[----:B------:R-:W-:Y:S01]  /*10e60*/  I2FP.F32.U32 R10, R10 ;  /* 0x0000000a000a7245 */ /* 0x000fe20000201000 */
[----:B------:R-:W-:Y:S01]  /*10e70*/  BSSY.RECONVERGENT B0, `(.L_x_32122) ;  /* 0x0000064000007945 */ /* 0x000fe20003800200 */
[----:B------:R-:W-:Y:S01]  /*10e80*/  ISETP.NE.AND P6, PT, R12, 0x1, PT ;  /* 0x000000010c00780c */ /* 0x000fe20003fc5270 */
[----:B------:R-:W-:Y:S01]  /*10e90*/  IMAD.MOV.U32 R16, RZ, RZ, 0x2 ;  /* 0x00000002ff107424 */ /* 0x000fe200078e00ff */
[----:B------:R-:W-:Y:S01]  /*10ea0*/  MOV R13, R228 ;  /* 0x000000e4000d7202 */ /* 0x000fe20000000f00 */
        /* <DEDUP_REMOVED lines=19> */
.L_x_32124:
        /* <DEDUP_REMOVED lines=15> */
.L_x_32126:
[----:B------:R-:W-:Y:S05]  /*110d0*/  BSYNC.RECONVERGENT B1 ;  /* 0x0000000000017941 */ /* 0x000fea0003800200 */
.L_x_32125:
        /* <DEDUP_REMOVED lines=61> */
.L_x_32123:
[----:B------:R-:W-:Y:S05]  /*114b0*/  BSYNC.RECONVERGENT B0 ;  /* 0x0000000000007941 */ /* 0x000fea0003800200 */
.L_x_32122:
[----:B------:R-:W-:Y:S02]  /*114c0*/  I2FP.F32.U32 R12, R13 ;  /* 0x0000000d000c7245 */ /* 0x000fe40000201000 */
[----:B------:R-:W-:-:S03]  /*114d0*/  SHF.L.U32 R10, R10, 0x10, RZ ;  /* 0x000000100a0a7819 */ /* 0x000fc600000006ff */
        /* <DEDUP_REMOVED lines=8> */
[----:B------:R-:W-:Y:S09]  /*11560*/  BRA `(.L_x_32127) ;  /* 0x0000003000787947 */ /* 0x000ff20003800000 */
.L_x_32086:
        /* <DEDUP_REMOVED lines=16> */
.L_x_32130:
        /* <DEDUP_REMOVED lines=12> */
.L_x_32132:
[----:B------:R-:W-:Y:S05]  /*11730*/  BSYNC.RECONVERGENT B1 ;  /* 0x0000000000017941 */ /* 0x000fea0003800200 */
.L_x_32131:
        /* <DEDUP_REMOVED lines=61> */
.L_x_32129:
[----:B------:R-:W-:Y:S05]  /*11b10*/  BSYNC.RECONVERGENT B0 ;  /* 0x0000000000007941 */ /* 0x000fea0003800200 */
.L_x_32128:
        /* <DEDUP_REMOVED lines=26> */
.L_x_32135:
        /* <DEDUP_REMOVED lines=12> */
.L_x_32137:
[----:B------:R-:W-:Y:S05]  /*11d80*/  BSYNC.RECONVERGENT B1 ;  /* 0x0000000000017941 */ /* 0x000fea0003800200 */
.L_x_32136:
        /* <DEDUP_REMOVED lines=61> */
.L_x_32134:
[----:B------:R-:W-:Y:S05]  /*12160*/  BSYNC.RECONVERGENT B0 ;  /* 0x0000000000007941 */ /* 0x000fea0003800200 */
.L_x_32133:
        /* <DEDUP_REMOVED lines=25> */
.L_x_32140:
        /* <DEDUP_REMOVED lines=12> */
.L_x_32142:
[----:B------:R-:W-:Y:S05]  /*123c0*/  BSYNC.RECONVERGENT B1 ;  /* 0x0000000000017941 */ /* 0x000fea0003800200 */
.L_x_32141:
        /* <DEDUP_REMOVED lines=61> */
.L_x_32139:
[----:B------:R-:W-:Y:S05]  /*127a0*/  BSYNC.RECONVERGENT B0 ;  /* 0x0000000000007941 */ /* 0x000fea0003800200 */
.L_x_32138:
        /* <DEDUP_REMOVED lines=24> */
.L_x_32145:
        /* <DEDUP_REMOVED lines=12> */
.L_x_32147:
[----:B------:R-:W-:Y:S05]  /*129f0*/  BSYNC.RECONVERGENT B1 ;  /* 0x0000000000017941 */ /* 0x000fea0003800200 */
.L_x_32146:
        /* <DEDUP_REMOVED lines=61> */
.L_x_32144:
[----:B------:R-:W-:Y:S05]  /*12dd0*/  BSYNC.RECONVERGENT B0 ;  /* 0x0000000000007941 */ /* 0x000fea0003800200 */
.L_x_32143:
        /* <DEDUP_REMOVED lines=23> */
.L_x_32150:
        /* <DEDUP_REMOVED lines=12> */
.L_x_32152:
[----:B------:R-:W-:Y:S05]  /*13010*/  BSYNC.RECONVERGENT B1 ;  /* 0x0000000000017941 */ /* 0x000fea0003800200 */
.L_x_32151:
        /* <DEDUP_REMOVED lines=61> */
.L_x_32149:
[----:B------:R-:W-:Y:S05]  /*133f0*/  BSYNC.RECONVERGENT B0 ;  /* 0x0000000000007941 */ /* 0x000fea0003800200 */
.L_x_32148:
        /* <DEDUP_REMOVED lines=24> */
.L_x_32155:
        /* <DEDUP_REMOVED lines=12> */
.L_x_32157:
[----:B------:R-:W-:Y:S05]  /*13640*/  BSYNC.RECONVERGENT B1 ;  /* 0x0000000000017941 */ /* 0x000fea0003800200 */
.L_x_32156:
        /* <DEDUP_REMOVED lines=61> */
.L_x_32154:
[----:B------:R-:W-:Y:S05]  /*13a20*/  BSYNC.RECONVERGENT B0 ;  /* 0x0000000000007941 */ /* 0x000fea0003800200 */
.L_x_32153:
        /* <DEDUP_REMOVED lines=23> */
.L_x_32160:
        /* <DEDUP_REMOVED lines=12> */
.L_x_32162:
[----:B------:R-:W-:Y:S05]  /*13c60*/  BSYNC.RECONVERGENT B1 ;  /* 0x0000000000017941 */ /* 0x000fea0003800200 */
.L_x_32161:
        /* <DEDUP_REMOVED lines=61> */
.L_x_32159:
[----:B------:R-:W-:Y:S05]  /*14040*/  BSYNC.RECONVERGENT B0 ;  /* 0x0000000000007941 */ /* 0x000fea0003800200 */
.L_x_32158:
        /* <DEDUP_REMOVED lines=24> */
.L_x_32165:
        /* <DEDUP_REMOVED lines=15> */
.L_x_32167:
[----:B------:R-:W-:Y:S05]  /*142c0*/  BSYNC.RECONVERGENT B1 ;  /* 0x0000000000017941 */ /* 0x000fea0003800200 */
.L_x_32166:
        /* <DEDUP_REMOVED lines=61> */
.L_x_32164:
[----:B------:R-:W-:Y:S05]  /*146a0*/  BSYNC.RECONVERGENT B0 ;  /* 0x0000000000007941 */ /* 0x000fea0003800200 */
.L_x_32163:
        /* <DEDUP_REMOVED lines=9> */
[----:B------:R-:W-:-:S10]  /*14740*/  FMUL.FTZ R67, R10, R67 ;  /* 0x000000430a437220 */ /* 0x000fd40000410000 */
.L_x_32127:
        /* <DEDUP_REMOVED lines=12> */
[----:B------:R-:W-:Y:S02]  /*14810*/  LOP3.LUT R10, R13, R10, R12, 0xfe, !PT ;  /* 0x0000000a0d0a7212 */ /* 0x000fe400078efe0c */
[----:B------:R-:W-:-:S04]  /*14820*/  SEL R12, RZ, 0x1, !P3 ;  /* 0x00000001ff0c7807 */ /* 0x000fc80005800000 */
[----:B------:R-:W-:Y:S01]  /*14830*/  LOP3.LUT R13, R14, R12, RZ, 0xfc, !PT ;  /* 0x0000000c0e0d7212 */ /* 0x000fe200078efcff */
[----:B------:R-:W-:Y:S01]  /*14840*/  IMAD.WIDE.U32 R14, R9, 0x8, R232 ;  /* 0x00000008090e7825 */ /* 0x000fe200078e00e8 */
[----:B------:R-:W-:-:S04]  /*14850*/  SEL R12, RZ, 0x1, !P6 ;  /* 0x00000001ff0c7807 */ /* 0x000fc80007000000 */
[----:B------:R-:W-:Y:S01]  /*14860*/  LOP3.LUT R12, R10, R12, RZ, 0xfc, !PT ;  /* 0x0000000c0a0c7212 */ /* 0x000fe200078efcff */
[----:B------:R-:W-:-:S04]  /*14870*/  VIADD R10, R220, 0x60 ;  /* 0x00000060dc0a7836 */ /* 0x000fc80000000000 */
[----:B------:R0:W-:Y:S02]  /*14880*/  STG.E.64 desc[UR6][R14.64], R12 ;  /* 0x0000000c0e007986 */ /* 0x0001e4000c101b06 */
[----:B0-----:R-:W0:Y:S02]  /*14890*/  @P0 LDC.64 R12, c[0x0][0x3a0] ;  /* 0x0000e800ff0c0b82 */ /* 0x001e240000000a00 */
[----:B0-----:R-:W-:-:S05]  /*148a0*/  @P0 IMAD.WIDE.U32 R12, R10, 0x20, R12 ;  /* 0x000000200a0c0825 */ /* 0x001fca00078e000c */
[----:B------:R-:W5:Y:S04]  /*148b0*/  @P0 LDG.E.128 R92, desc[UR6][R12.64] ;  /* 0x000000060c5c0981 */ /* 0x000f68000c1e1d00 */
        /* <DEDUP_REMOVED lines=20> */
.L_x_32171:
        /* <DEDUP_REMOVED lines=12> */
.L_x_32173:
[----:B------:R-:W-:Y:S05]  /*14ac0*/  BSYNC.RECONVERGENT B1 ;  /* 0x0000000000017941 */ /* 0x000fea0003800200 */
.L_x_32172:
        /* <DEDUP_REMOVED lines=58> */
[----:B------:R-:W-:-:S05]  /*14e70*/  IMAD.MOV.U32 R19, RZ, RZ, R11 ;  /* 0x000000ffff137224 */ /* 0x000fca00078e000b */
[----:B------:R-:W-:-:S07]  /*14e80*/  LOP3.LUT R219, R16, UR15, R229, 0x96, !PT ;  /* 0x0000000f10db7c12 */ /* 0x000fce000f8e96e5 */
.L_x_32170:
[----:B------:R-:W-:Y:S05]  /*14e90*/  BSYNC.RECONVERGENT B0 ;  /* 0x0000000000007941 */ /* 0x000fea0003800200 */
.L_x_32169:
        /* <DEDUP_REMOVED lines=26> */
.L_x_32176:
        /* <DEDUP_REMOVED lines=12> */
.L_x_32178:
[----:B------:R-:W-:Y:S05]  /*15100*/  BSYNC.RECONVERGENT B1 ;  /* 0x0000000000017941 */ /* 0x000fea0003800200 */
.L_x_32177:
        /* <DEDUP_REMOVED lines=61> */
.L_x_32175:
[----:B------:R-:W-:Y:S05]  /*154e0*/  BSYNC.RECONVERGENT B0 ;  /* 0x0000000000007941 */ /* 0x000fea0003800200 */
.L_x_32174:
        /* <DEDUP_REMOVED lines=25> */
.L_x_32181:
        /* <DEDUP_REMOVED lines=12> */
.L_x_32183:
[----:B------:R-:W-:Y:S05]  /*15740*/  BSYNC.RECONVERGENT B1 ;  /* 0x0000000000017941 */ /* 0x000fea0003800200 */
.L_x_32182:
        /* <DEDUP_REMOVED lines=61> */
.L_x_32180:
[----:B------:R-:W-:Y:S05]  /*15b20*/  BSYNC.RECONVERGENT B0 ;  /* 0x0000000000007941 */ /* 0x000fea0003800200 */
.L_x_32179:
        /* <DEDUP_REMOVED lines=24> */
.L_x_32186:
        /* <DEDUP_REMOVED lines=12> */
.L_x_32188:
[----:B------:R-:W-:Y:S05]  /*15d70*/  BSYNC.RECONVERGENT B1 ;  /* 0x0000000000017941 */ /* 0x000fea0003800200 */
.L_x_32187:
        /* <DEDUP_REMOVED lines=61> */
.L_x_32185:
[----:B------:R-:W-:Y:S05]  /*16150*/  BSYNC.RECONVERGENT B0 ;  /* 0x0000000000007941 */ /* 0x000fea0003800200 */
.L_x_32184:
        /* <DEDUP_REMOVED lines=23> */
.L_x_32191:
        /* <DEDUP_REMOVED lines=12> */
.L_x_32193:
[----:B------:R-:W-:Y:S05]  /*16390*/  BSYNC.RECONVERGENT B1 ;  /* 0x0000000000017941 */ /* 0x000fea0003800200 */
.L_x_32192:
        /* <DEDUP_REMOVED lines=61> */
.L_x_32190:
[----:B------:R-:W-:Y:S05]  /*16770*/  BSYNC.RECONVERGENT B0 ;  /* 0x0000000000007941 */ /* 0x000fea0003800200 */
.L_x_32189:
        /* <DEDUP_REMOVED lines=24> */
.L_x_32196:
        /* <DEDUP_REMOVED lines=12> */
.L_x_32198:
[----:B------:R-:W-:Y:S05]  /*169c0*/  BSYNC.RECONVERGENT B1 ;  /* 0x0000000000017941 */ /* 0x000fea0003800200 */
.L_x_32197:
        /* <DEDUP_REMOVED lines=61> */
.L_x_32195:
[----:B------:R-:W-:Y:S05]  /*16da0*/  BSYNC.RECONVERGENT B0 ;  /* 0x0000000000007941 */ /* 0x000fea0003800200 */
.L_x_32194:
        /* <DEDUP_REMOVED lines=23> */
.L_x_32201:
        /* <DEDUP_REMOVED lines=12> */
.L_x_32203:
[----:B------:R-:W-:Y:S05]  /*16fe0*/  BSYNC.RECONVERGENT B1 ;  /* 0x0000000000017941 */ /* 0x000fea0003800200 */
.L_x_32202:
        /* <DEDUP_REMOVED lines=61> */
.L_x_32200:
[----:B------:R-:W-:Y:S05]  /*173c0*/  BSYNC.RECONVERGENT B0 ;  /* 0x0000000000007941 */ /* 0x000fea0003800200 */
.L_x_32199:
        /* <DEDUP_REMOVED lines=24> */
.L_x_32206:
        /* <DEDUP_REMOVED lines=15> */
.L_x_32208:
[----:B------:R-:W-:Y:S05]  /*17640*/  BSYNC.RECONVERGENT B1 ;  /* 0x0000000000017941 */ /* 0x000fea0003800200 */
.L_x_32207:
        /* <DEDUP_REMOVED lines=61> */
.L_x_32205:
[----:B------:R-:W-:Y:S05]  /*17a20*/  BSYNC.RECONVERGENT B0 ;  /* 0x0000000000007941 */ /* 0x000fea0003800200 */
.L_x_32204:
        /* <DEDUP_REMOVED lines=11> */
.L_x_32168:
        /* <DEDUP_REMOVED lines=16> */
.L_x_32212:
        /* <DEDUP_REMOVED lines=12> */
.L_x_32214:
[----:B------:R-:W-:Y:S05]  /*17ca0*/  BSYNC.RECONVERGENT B1 ;  /* 0x0000000000017941 */ /* 0x000fea0003800200 */
.L_x_32213:
        /* <DEDUP_REMOVED lines=60> */
.L_x_32211:
[----:B------:R-:W-:Y:S05]  /*18070*/  BSYNC.RECONVERGENT B0 ;  /* 0x0000000000007941 */ /* 0x000fea0003800200 */
.L_x_32210:
[----:B------:R-:W-:Y:S01]  /*18080*/  I2FP.F32.U32 R11, R19 ;  /* 0x00000013000b7245 */ /* 0x000fe20000201000 */
[----:B------:R-:W-:Y:S01]  /*18090*/  BSSY.RECONVERGENT B0, `(.L_x_32215) ;  /* 0x0000063000007945 */ /* 0x000fe20003800200 */
[----:B------:R-:W-:Y:S01]  /*180a0*/  ISETP.NE.AND P2, PT, R17, 0x1, PT ;  /* 0x000000011100780c */ /* 0x000fe20003f45270 */
[----:B------:R-:W-:Y:S01]  /*180b0*/  IMAD.MOV.U32 R16, RZ, RZ, 0x2 ;  /* 0x00000002ff107424 */ /* 0x000fe200078e00ff */
[----:B------:R-:W-:Y:S01]  /*180c0*/  LOP3.LUT R7, R7, 0xfffffffb, RZ, 0xc0, !PT ;  /* 0xfffffffb07077812 */ /* 0x000fe200078ec0ff */
[----:B------:R-:W-:-:S05]  /*180d0*/  FFMA.FTZ R11, R11, R234, 1.1641532182693481445e-10 ;  /* 0x2f0000000b0b7423 */ /* 0x000fca00000100ea */
[----:B------:R-:W-:Y:S01]  /*180e0*/  FSETP.GTU.FTZ.AND P1, PT, R11, R223, PT ;  /* 0x000000df0b00720b */ /* 0x000fe20003f3c000 */
[C---:B-----5:R-:W-:Y:S01]  /*180f0*/  IMAD.U32 R11, R12.reuse, 0x10000, RZ ;  /* 0x000100000c0b7824 */ /* 0x060fe200078e00ff */
[----:B------:R-:W-:-:S03]  /*18100*/  PRMT R12, R12, 0x7632, R12 ;  /* 0x000076320c0c7816 */ /* 0x000fc6000000000c */
[----:B------:R-:W-:-:S04]  /*18110*/  FMUL.FTZ R11, R11, R222 ;  /* 0x000000de0b0b7220 */ /* 0x000fc80000410000 */
        /* <DEDUP_REMOVED lines=16> */
.L_x_32217:
        /* <DEDUP_REMOVED lines=12> */
.L_x_32219:
[----:B------:R-:W-:Y:S05]  /*182e0*/  BSYNC.RECONVERGENT B1 ;  /* 0x0000000000017941 */ /* 0x000fea0003800200 */
.L_x_32218:
        /* <DEDUP_REMOVED lines=61> */
.L_x_32216:
[----:B------:R-:W-:Y:S05]  /*186c0*/  BSYNC.RECONVERGENT B0 ;  /* 0x0000000000007941 */ /* 0x000fea0003800200 */
.L_x_32215:
        /* <DEDUP_REMOVED lines=9> */
[----:B------:R-:W-:Y:S02]  /*18760*/  SHF.L.U32 R11, R245, 0x10, RZ ;  /* 0x00000010f50b7819 */ /* 0x000fe400000006ff */
[----:B------:R-:W-:Y:S01]  /*18770*/  FSEL R61, R12, RZ, !P1 ;  /* 0x000000ff0c3d7208 */ /* 0x000fe20004800000 */
[----:B------:R-:W-:Y:S01]  /*18780*/  IMAD.MOV.U32 R12, RZ, RZ, 0x2 ;  /* 0x00000002ff0c7424 */ /* 0x000fe200078e00ff */
        /* <DEDUP_REMOVED lines=13> */
.L_x_32222:
        /* <DEDUP_REMOVED lines=12> */
.L_x_32224:
[----:B------:R-:W-:Y:S05]  /*18920*/  BSYNC.RECONVERGENT B1 ;  /* 0x0000000000017941 */ /* 0x000fea0003800200 */
.L_x_32223:
        /* <DEDUP_REMOVED lines=60> */
[----:B------:R-:W-:-:S07]  /*18cf0*/  LOP3.LUT R219, R16, UR15, R229, 0x96, !PT ;  /* 0x0000000f10db7c12 */ /* 0x000fce000f8e96e5 */
.L_x_32221:
[----:B------:R-:W-:Y:S05]  /*18d00*/  BSYNC.RECONVERGENT B0 ;  /* 0x0000000000007941 */ /* 0x000fea0003800200 */
.L_x_32220:
[----:B------:R-:W-:Y:S01]  /*18d10*/  I2FP.F32.U32 R11, R11 ;  /* 0x0000000b000b7245 */ /* 0x000fe20000201000 */
[----:B------:R-:W-:Y:S01]  /*18d20*/  BSSY.RECONVERGENT B0, `(.L_x_32225) ;  /* 0x0000061000007945 */ /* 0x000fe20003800200 */
[----:B------:R-:W-:Y:S01]  /*18d30*/  ISETP.NE.AND P2, PT, R12, 0x1, PT ;  /* 0x000000010c00780c */ /* 0x000fe20003f45270 */
        /* <DEDUP_REMOVED lines=21> */
.L_x_32227:
        /* <DEDUP_REMOVED lines=12> */
.L_x_32229:
[----:B------:R-:W-:Y:S05]  /*18f50*/  BSYNC.RECONVERGENT B1 ;  /* 0x0000000000017941 */ /* 0x000fea0003800200 */
.L_x_32228:
        /* <DEDUP_REMOVED lines=58> */
[----:B------:R-:W-:Y:S01]  /*19300*/  MOV R18, R16 ;  /* 0x0000001000127202 */ /* 0x000fe20000000f00 */
[----:B------:R-:W-:-:S04]  /*19310*/  IMAD.MOV.U32 R16, RZ, RZ, RZ ;  /* 0x000000ffff107224 */ /* 0x000fc800078e00ff */
[----:B------:R-:W-:-:S07]  /*19320*/  LOP3.LUT R219, R12, UR15, R229, 0x96, !PT ;  /* 0x0000000f0cdb7c12 */ /* 0x000fce000f8e96e5 */
.L_x_32226:
[----:B------:R-:W-:Y:S05]  /*19330*/  BSYNC.RECONVERGENT B0 ;  /* 0x0000000000007941 */ /* 0x000fea0003800200 */
.L_x_32225:
        /* <DEDUP_REMOVED lines=23> */
.L_x_32232:
        /* <DEDUP_REMOVED lines=12> */
.L_x_32234:
[----:B------:R-:W-:Y:S05]  /*19570*/  BSYNC.RECONVERGENT B1 ;  /* 0x0000000000017941 */ /* 0x000fea0003800200 */
.L_x_32233:
        /* <DEDUP_REMOVED lines=61> */
.L_x_32231:
[----:B------:R-:W-:Y:S05]  /*19950*/  BSYNC.RECONVERGENT B0 ;  /* 0x0000000000007941 */ /* 0x000fea0003800200 */
.L_x_32230:
        /* <DEDUP_REMOVED lines=24> */
.L_x_32237:
        /* <DEDUP_REMOVED lines=12> */
.L_x_32239:
[----:B------:R-:W-:Y:S05]  /*19ba0*/  BSYNC.RECONVERGENT B1 ;  /* 0x0000000000017941 */ /* 0x000fea0003800200 */
.L_x_32238:
        /* <DEDUP_REMOVED lines=61> */
.L_x_32236:
[----:B------:R-:W-:Y:S05]  /*19f80*/  BSYNC.RECONVERGENT B0 ;  /* 0x0000000000007941 */ /* 0x000fea0003800200 */
.L_x_32235:
        /* <DEDUP_REMOVED lines=23> */
.L_x_32242:
        /* <DEDUP_REMOVED lines=12> */
.L_x_32244:
[----:B------:R-:W-:Y:S05]  /*1a1c0*/  BSYNC.RECONVERGENT B1 ;  /* 0x0000000000017941 */ /* 0x000fea0003800200 */
.L_x_32243:
        /* <DEDUP_REMOVED lines=61> */
.L_x_32241:
[----:B------:R-:W-:Y:S05]  /*1a5a0*/  BSYNC.RECONVERGENT B0 ;  /* 0x0000000000007941 */ /* 0x000fea0003800200 */
.L_x_32240:
[----:B------:R-:W-:Y:S01]  /*1a5b0*/  I2FP.F32.U32 R11, R11 ;  /* 0x0000000b000b7245 */ /* 0x000fe20000201000 */
[----:B------:R-:W-:Y:S01]  /*1a5c0*/  BSSY.RECONVERGENT B0, `(.L_x_32245) ;  /* 0x0000064000007945 */ /* 0x000fe20003800200 */
[----:B------:R-:W-:Y:S01]  /*1a5d0*/  ISETP.NE.AND P6, PT, R12, 0x1, PT ;  /* 0x000000010c00780c */ /* 0x000fe20003fc5270 */
[----:B------:R-:W-:Y:S02]  /*1a5e0*/  IMAD.MOV.U32 R16, RZ, RZ, 0x2 ;  /* 0x00000002ff107424 */ /* 0x000fe400078e00ff */
        /* <DEDUP_REMOVED lines=20> */
.L_x_32247:
        /* <DEDUP_REMOVED lines=15> */
.L_x_32249:
[----:B------:R-:W-:Y:S05]  /*1a820*/  BSYNC.RECONVERGENT B1 ;  /* 0x0000000000017941 */ /* 0x000fea0003800200 */
.L_x_32248:
        /* <DEDUP_REMOVED lines=61> */
.L_x_32246:
[----:B------:R-:W-:Y:S05]  /*1ac00*/  BSYNC.RECONVERGENT B0 ;  /* 0x0000000000007941 */ /* 0x000fea0003800200 */
.L_x_32245:
[----:B------:R-:W-:Y:S01]  /*1ac10*/  I2FP.F32.U32 R12, R13 ;  /* 0x0000000d000c7245 */ /* 0x000fe20000201000 */
[----:B------:R-:W-:-:S04]  /*1ac20*/  IMAD.U32 R11, R11, 0x10000, RZ ;  /* 0x000100000b0b7824 */ /* 0x000fc800078e00ff */
[----:B------:R-:W-:Y:S01]  /*1ac30*/  FFMA.FTZ R12, R12, R234, 1.1641532182693481445e-10 ;  /* 0x2f0000000c0c7423 */ /* 0x000fe200000100ea */
[----:B------:R-:W-:-:S04]  /*1ac40*/  FMUL.FTZ R11, R11, R222 ;  /* 0x000000de0b0b7220 */ /* 0x000fc80000410000 */
[----:B------:R-:W-:Y:S01]  /*1ac50*/  FMUL.FTZ R11, R11, R224 ;  /* 0x000000e00b0b7220 */ /* 0x000fe20000410000 */
[----:B------:R-:W-:-:S04]  /*1ac60*/  FSETP.GTU.FTZ.AND P6, PT, R12, R223, PT ;  /* 0x000000df0c00720b */ /* 0x000fc80003fdc000 */
[----:B------:R-:W-:Y:S02]  /*1ac70*/  FSEL R59, R11, RZ, !P6 ;  /* 0x000000ff0b3b7208 */ /* 0x000fe40007000000 */
[----:B------:R-:W-:Y:S02]  /*1ac80*/  SHF.L.U32 R11, R248, 0x10, RZ ;  /* 0x00000010f80b7819 */ /* 0x000fe400000006ff */
[----:B------:R-:W-:-:S03]  /*1ac90*/  PLOP3.LUT P6, PT, P6, PT, PT, 0x8, 0x80 ;  /* 0x000000000080781c */ /* 0x000fc600037ce170 */
[----:B------:R-:W-:-:S10]  /*1aca0*/  FMUL.FTZ R59, R11, R59 ;  /* 0x0000003b0b3b7220 */ /* 0x000fd40000410000 */
.L_x_32209:
        /* <DEDUP_REMOVED lines=43> */
.L_x_32253:
        /* <DEDUP_REMOVED lines=12> */
.L_x_32255:
[----:B------:R-:W-:Y:S05]  /*1b020*/  BSYNC.RECONVERGENT B1 ;  /* 0x0000000000017941 */ /* 0x000fea0003800200 */
.L_x_32254:
        /* <DEDUP_REMOVED lines=61> */
.L_x_32252:
[----:B------:R-:W-:Y:S05]  /*1b400*/  BSYNC.RECONVERGENT B0 ;  /* 0x0000000000007941 */ /* 0x000fea0003800200 */
.L_x_32251:
        /* <DEDUP_REMOVED lines=26> */
.L_x_32258:
        /* <DEDUP_REMOVED lines=12> */
.L_x_32260:
[----:B------:R-:W-:Y:S05]  /*1b670*/  BSYNC.RECONVERGENT B1 ;  /* 0x0000000000017941 */ /* 0x000fea0003800200 */
.L_x_32259:
        /* <DEDUP_REMOVED lines=59> */
[----:B------:R-:W-:Y:S01]  /*1ba30*/  LOP3.LUT R219, R16, UR15, R229, 0x96, !PT ;  /* 0x0000000f10db7c12 */ /* 0x000fe2000f8e96e5 */
[----:B------:R-:W-:-:S07]  /*1ba40*/  IMAD.MOV.U32 R16, RZ, RZ, RZ ;  /* 0x000000ffff107224 */ /* 0x000fce00078e00ff */
.L_x_32257:
[----:B------:R-:W-:Y:S05]  /*1ba50*/  BSYNC.RECONVERGENT B0 ;  /* 0x0000000000007941 */ /* 0x000fea0003800200 */
.L_x_32256:
        /* <DEDUP_REMOVED lines=25> */
.L_x_32263:
        /* <DEDUP_REMOVED lines=12> */
.L_x_32265:
[----:B------:R-:W-:Y:S05]  /*1bcb0*/  BSYNC.RECONVERGENT B1 ;  /* 0x0000000000017941 */ /* 0x000fea0003800200 */
.L_x_32264:
        /* <DEDUP_REMOVED lines=61> */
.L_x_32262:
[----:B------:R-:W-:Y:S05]  /*1c090*/  BSYNC.RECONVERGENT B0 ;  /* 0x0000000000007941 */ /* 0x000fea0003800200 */
.L_x_32261:
        /* <DEDUP_REMOVED lines=8> */
[----:B------:R-:W-:-:S03]  /*1c120*/  MOV R13, R228 ;  /* 0x000000e4000d7202 */ /* 0x000fc60000000f00 */
[----:B------:R-:W-:-:S04]  /*1c130*/  FMUL.FTZ R12, R12, R222 ;  /* 0x000000de0c0c7220 */ /* 0x000fc80000410000 */
        /* <DEDUP_REMOVED lines=14> */
.L_x_32268:
        /* <DEDUP_REMOVED lines=12> */
.L_x_32270:
[----:B------:R-:W-:Y:S05]  /*1c2e0*/  BSYNC.RECONVERGENT B1 ;  /* 0x0000000000017941 */ /* 0x000fea0003800200 */
.L_x_32269:
        /* <DEDUP_REMOVED lines=61> */
.L_x_32267:
[----:B------:R-:W-:Y:S05]  /*1c6c0*/  BSYNC.RECONVERGENT B0 ;  /* 0x0000000000007941 */ /* 0x000fea0003800200 */
.L_x_32266:
        /* <DEDUP_REMOVED lines=23> */
.L_x_32273:
        /* <DEDUP_REMOVED lines=12> */
.L_x_32275:
[----:B------:R-:W-:Y:S05]  /*1c900*/  BSYNC.RECONVERGENT B1 ;  /* 0x0000000000017941 */ /* 0x000fea0003800200 */
.L_x_32274:
        /* <DEDUP_REMOVED lines=61> */
.L_x_32272:
[----:B------:R-:W-:Y:S05]  /*1cce0*/  BSYNC.RECONVERGENT B0 ;  /* 0x0000000000007941 */ /* 0x000fea0003800200 */
.L_x_32271:
        /* <DEDUP_REMOVED lines=24> */
.L_x_32278:
        /* <DEDUP_REMOVED lines=12> */
.L_x_32280:
[----:B------:R-:W-:Y:S05]  /*1cf30*/  BSYNC.RECONVERGENT B1 ;  /* 0x0000000000017941 */ /* 0x000fea0003800200 */
.L_x_32279:
        /* <DEDUP_REMOVED lines=61> */
.L_x_32277:
[----:B------:R-:W-:Y:S05]  /*1d310*/  BSYNC.RECONVERGENT B0 ;  /* 0x0000000000007941 */ /* 0x000fea0003800200 */
.L_x_32276:
        /* <DEDUP_REMOVED lines=23> */
.L_x_32283:
        /* <DEDUP_REMOVED lines=12> */
.L_x_32285:
[----:B------:R-:W-:Y:S05]  /*1d550*/  BSYNC.RECONVERGENT B1 ;  /* 0x0000000000017941 */ /* 0x000fea0003800200 */
.L_x_32284:
        /* <DEDUP_REMOVED lines=61> */
.L_x_32282:
[----:B------:R-:W-:Y:S05]  /*1d930*/  BSYNC.RECONVERGENT B0 ;  /* 0x0000000000007941 */ /* 0x000fea0003800200 */
.L_x_32281:
        /* <DEDUP_REMOVED lines=24> */
.L_x_32288:
        /* <DEDUP_REMOVED lines=15> */
.L_x_32290:
[----:B------:R-:W-:Y:S05]  /*1dbb0*/  BSYNC.RECONVERGENT B1 ;  /* 0x0000000000017941 */ /* 0x000fea0003800200 */
.L_x_32289:
        /* <DEDUP_REMOVED lines=61> */
.L_x_32287:
[----:B------:R-:W-:Y:S05]  /*1df90*/  BSYNC.RECONVERGENT B0 ;  /* 0x0000000000007941 */ /* 0x000fea0003800200 */
.L_x_32286:
        /* <DEDUP_REMOVED lines=11> */
.L_x_32250:
        /* <DEDUP_REMOVED lines=16> */
.L_x_32294:
        /* <DEDUP_REMOVED lines=12> */
.L_x_32296:
[----:B------:R-:W-:Y:S05]  /*1e210*/  BSYNC.RECONVERGENT B1 ;  /* 0x0000000000017941 */ /* 0x000fea0003800200 */
.L_x_32295:
        /* <DEDUP_REMOVED lines=61> */
.L_x_32293:
[----:B------:R-:W-:Y:S05]  /*1e5f0*/  BSYNC.RECONVERGENT B0 ;  /* 0x0000000000007941 */ /* 0x000fea0003800200 */
.L_x_32292:
        /* <DEDUP_REMOVED lines=26> */
.L_x_32299:
        /* <DEDUP_REMOVED lines=12> */
.L_x_32301:
[----:B------:R-:W-:Y:S05]  /*1e860*/  BSYNC.RECONVERGENT B1 ;  /* 0x0000000000017941 */ /* 0x000fea0003800200 */
.L_x_32300:
        /* <DEDUP_REMOVED lines=61> */
.L_x_32298:
[----:B------:R-:W-:Y:S05]  /*1ec40*/  BSYNC.RECONVERGENT B0 ;  /* 0x0000000000007941 */ /* 0x000fea0003800200 */
.L_x_32297:
        /* <DEDUP_REMOVED lines=25> */
.L_x_32304:
        /* <DEDUP_REMOVED lines=12> */
.L_x_32306:
[----:B------:R-:W-:Y:S05]  /*1eea0*/  BSYNC.RECONVERGENT B1 ;  /* 0x0000000000017941 */ /* 0x000fea0003800200 */
.L_x_32305:
        /* <DEDUP_REMOVED lines=61> */
.L_x_32303:
[----:B------:R-:W-:Y:S05]  /*1f280*/  BSYNC.RECONVERGENT B0 ;  /* 0x0000000000007941 */ /* 0x000fea0003800200 */
.L_x_32302:
        /* <DEDUP_REMOVED lines=24> */
.L_x_32309:
        /* <DEDUP_REMOVED lines=12> */
.L_x_32311:
[----:B------:R-:W-:Y:S05]  /*1f4d0*/  BSYNC.RECONVERGENT B1 ;  /* 0x0000000000017941 */ /* 0x000fea0003800200 */
.L_x_32310:
        /* <DEDUP_REMOVED lines=61> */
.L_x_32308:
[----:B------:R-:W-:Y:S05]  /*1f8b0*/  BSYNC.RECONVERGENT B0 ;  /* 0x0000000000007941 */ /* 0x000fea0003800200 */
.L_x_32307:
        /* <DEDUP_REMOVED lines=23> */
.L_x_32314:
        /* <DEDUP_REMOVED lines=12> */
.L_x_32316:
[----:B------:R-:W-:Y:S05]  /*1faf0*/  BSYNC.RECONVERGENT B1 ;  /* 0x0000000000017941 */ /* 0x000fea0003800200 */
.L_x_32315:
        /* <DEDUP_REMOVED lines=61> */
.L_x_32313:
[----:B------:R-:W-:Y:S05]  /*1fed0*/  BSYNC.RECONVERGENT B0 ;  /* 0x0000000000007941 */ /* 0x000fea0003800200 */
.L_x_32312:
        /* <DEDUP_REMOVED lines=24> */
.L_x_32319:
        /* <DEDUP_REMOVED lines=12> */
.L_x_32321:
[----:B------:R-:W-:Y:S05]  /*20120*/  BSYNC.RECONVERGENT B1 ;  /* 0x0000000000017941 */ /* 0x000fea0003800200 */
.L_x_32320:
        /* <DEDUP_REMOVED lines=61> */
.L_x_32318:
[----:B------:R-:W-:Y:S05]  /*20500*/  BSYNC.RECONVERGENT B0 ;  /* 0x0000000000007941 */ /* 0x000fea0003800200 */
.L_x_32317:
        /* <DEDUP_REMOVED lines=23> */
.L_x_32324:
        /* <DEDUP_REMOVED lines=12> */
.L_x_32326:
[----:B------:R-:W-:Y:S05]  /*20740*/  BSYNC.RECONVERGENT B1 ;  /* 0x0000000000017941 */ /* 0x000fea0003800200 */
.L_x_32325:
        /* <DEDUP_REMOVED lines=61> */
.L_x_32323:
[----:B------:R-:W-:Y:S05]  /*20b20*/  BSYNC.RECONVERGENT B0 ;  /* 0x0000000000007941 */ /* 0x000fea0003800200 */
.L_x_32322:
        /* <DEDUP_REMOVED lines=24> */
.L_x_32329:
        /* <DEDUP_REMOVED lines=15> */
.L_x_32331:
[----:B------:R-:W-:Y:S05]  /*20da0*/  BSYNC.RECONVERGENT B1 ;  /* 0x0000000000017941 */ /* 0x000fea0003800200 */
.L_x_32330:
        /* <DEDUP_REMOVED lines=61> */
.L_x_32328:
[----:B------:R-:W-:Y:S05]  /*21180*/  BSYNC.RECONVERGENT B0 ;  /* 0x0000000000007941 */ /* 0x000fea0003800200 */
.L_x_32327:
        /* <DEDUP_REMOVED lines=10> */
.L_x_32291:
[----:B------:R-:W-:Y:S01]  /*21230*/  IMAD.WIDE.U32 R12, R11, 0x20, R212 ;  /* 0x000000200b0c7825 */ /* 0x000fe200078e00d4 */
[----:B------:R-:W-:Y:S02]  /*21240*/  SEL R14, RZ, 0x1000000, !P6 ;  /* 0x01000000ff0e7807 */ /* 0x000fe40007000000 */
[----:B------:R-:W-:Y:S01]  /*21250*/  SEL R15, RZ, 0x10000, !P5 ;  /* 0x00010000ff0f7807 */ /* 0x000fe20006800000 */
[----:B------:R-:W-:Y:S01]  /*21260*/  VIADD R216, R220, 0xa0 ;  /* 0x000000a0dcd87836 */ /* 0x000fe20000000000 */
        /* <DEDUP_REMOVED lines=39> */
.L_x_32335:
        /* <DEDUP_REMOVED lines=12> */
.L_x_32337:
[----:B------:R-:W-:Y:S05]  /*215a0*/  BSYNC.RECONVERGENT B1 ;  /* 0x0000000000017941 */ /* 0x000fea0003800200 */
.L_x_32336:
        /* <DEDUP_REMOVED lines=55> */
[----:B------:R-:W-:-:S04]  /*21920*/  IMAD.WIDE.U32 R20, R20, -0x2daee0ad, RZ ;  /* 0xd2511f5314147825 */ /* 0x000fc800078e00ff */
[----:B------:R-:W-:Y:S01]  /*21930*/  IMAD.MOV.U32 R18, RZ, RZ, R20 ;  /* 0x000000ffff127224 */ /* 0x000fe200078e0014 */
[----:B------:R-:W-:Y:S01]  /*21940*/  LOP3.LUT R0, R22, UR15, R21, 0x96, !PT ;  /* 0x0000000f16007c12 */ /* 0x000fe2000f8e9615 */
[----:B------:R-:W-:Y:S01]  /*21950*/  UIADD3 UR15, UPT, UPT, UR4, -0x700cb87f, URZ ;  /* 0x8ff34781040f7890 */ /* 0x000fe2000fffe0ff */
[----:B------:R-:W-:-:S05]  /*21960*/  HFMA2 R20, -RZ, RZ, 0, 0 ;  /* 0x00000000ff147431 */ /* 0x000fca00000001ff */
[----:B------:R-:W-:-:S07]  /*21970*/  LOP3.LUT R219, R16, UR15, R229, 0x96, !PT ;  /* 0x0000000f10db7c12 */ /* 0x000fce000f8e96e5 */
.L_x_32334:
[----:B------:R-:W-:Y:S05]  /*21980*/  BSYNC.RECONVERGENT B0 ;  /* 0x0000000000007941 */ /* 0x000fea0003800200 */
.L_x_32333:
[----:B------:R-:W-:Y:S01]  /*21990*/  I2FP.F32.U32 R16, R17 ;  /* 0x0000001100107245 */ /* 0x000fe20000201000 */
[----:B------:R-:W-:Y:S01]  /*219a0*/  BSSY.RECONVERGENT B0, `(.L_x_32338) ;  /* 0x0000063000007945 */ /* 0x000fe20003800200 */
[----:B------:R-:W-:Y:S01]  /*219b0*/  ISETP.NE.AND P2, PT, R20, 0x1, PT ;  /* 0x000000011400780c */ /* 0x000fe20003f45270 */
[----:B------:R-:W-:Y:S01]  /*219c0*/  IMAD.MOV.U32 R17, RZ, RZ, R228 ;  /* 0x000000ffff117224 */ /* 0x000fe200078e00e4 */
        /* <DEDUP_REMOVED lines=22> */
.L_x_32340:
        /* <DEDUP_REMOVED lines=12> */
.L_x_32342:
[----:B------:R-:W-:Y:S05]  /*21bf0*/  BSYNC.RECONVERGENT B1 ;  /* 0x0000000000017941 */ /* 0x000fea0003800200 */
.L_x_32341:
        /* <DEDUP_REMOVED lines=58> */
[----:B------:R-:W-:-:S06]  /*21fa0*/  UIADD3 UR15, UPT, UPT, UR4, -0x700cb87f, URZ ;  /* 0x8ff34781040f7890 */ /* 0x000fcc000fffe0ff */
[----:B------:R-:W-:Y:S01]  /*21fb0*/  LOP3.LUT R219, R16, UR15, R229, 0x96, !PT ;  /* 0x0000000f10db7c12 */ /* 0x000fe2000f8e96e5 */
[----:B------:R-:W-:-:S07]  /*21fc0*/  HFMA2 R16, -RZ, RZ, 0, 0 ;  /* 0x00000000ff107431 */ /* 0x000fce00000001ff */
.L_x_32339:
[----:B------:R-:W-:Y:S05]  /*21fd0*/  BSYNC.RECONVERGENT B0 ;  /* 0x0000000000007941 */ /* 0x000fea0003800200 */
.L_x_32338:
[----:B------:R-:W2:Y:S01]  /*21fe0*/  LDL R19, [R1] ;  /* 0x0000000001137983 */ /* 0x000ea20000100800 */
        /* <DEDUP_REMOVED lines=8> */
[----:B------:R-:W-:Y:S01]  /*22070*/  FSETP.GTU.FTZ.AND P1, PT, R17, R223, PT ;  /* 0x000000df1100720b */ /* 0x000fe20003f3c000 */
[----:B------:R-:W-:-:S03]  /*22080*/  HFMA2 R17, -RZ, RZ, 0, 1.1920928955078125e-07 ;  /* 0x00000002ff117431 */ /* 0x000fc600000001ff */
[----:B------:R-:W-:Y:S02]  /*22090*/  FSEL R45, R12, RZ, !P1 ;  /* 0x000000ff0c2d7208 */ /* 0x000fe40004800000 */
        /* <DEDUP_REMOVED lines=14> */
.L_x_32345:
        /* <DEDUP_REMOVED lines=12> */
.L_x_32347:
[----:B------:R-:W-:Y:S05]  /*22240*/  BSYNC.RECONVERGENT B1 ;  /* 0x0000000000017941 */ /* 0x000fea0003800200 */
.L_x_32346:
        /* <DEDUP_REMOVED lines=55> */
[----:B------:R-:W-:Y:S02]  /*225c0*/  HFMA2 R17, -RZ, RZ, 0, 0 ;  /* 0x00000000ff117431 */ /* 0x000fe400000001ff */
[----:B------:R-:W-:-:S04]  /*225d0*/  IMAD.WIDE.U32 R20, R20, -0x2daee0ad, RZ ;  /* 0xd2511f5314147825 */ /* 0x000fc800078e00ff */
[----:B------:R-:W-:Y:S01]  /*225e0*/  IMAD.MOV.U32 R18, RZ, RZ, R20 ;  /* 0x000000ffff127224 */ /* 0x000fe200078e0014 */
[----:B------:R-:W-:Y:S01]  /*225f0*/  LOP3.LUT R0, R22, UR15, R21, 0x96, !PT ;  /* 0x0000000f16007c12 */ /* 0x000fe2000f8e9615 */
[----:B------:R-:W-:-:S06]  /*22600*/  UIADD3 UR15, UPT, UPT, UR4, -0x700cb87f, URZ ;  /* 0x8ff34781040f7890 */ /* 0x000fcc000fffe0ff */
[----:B------:R-:W-:-:S07]  /*22610*/  LOP3.LUT R219, R16, UR15, R229, 0x96, !PT ;  /* 0x0000000f10db7c12 */ /* 0x000fce000f8e96e5 */
.L_x_32344:
[----:B------:R-:W-:Y:S05]  /*22620*/  BSYNC.RECONVERGENT B0 ;  /* 0x0000000000007941 */ /* 0x000fea0003800200 */
.L_x_32343:
[----:B------:R-:W-:Y:S01]  /*22630*/  I2FP.F32.U32 R12, R12 ;  /* 0x0000000c000c7245 */ /* 0x000fe20000201000 */
[----:B------:R-:W-:Y:S01]  /*22640*/  BSSY.RECONVERGENT B0, `(.L_x_32348) ;  /* 0x0000061000007945 */ /* 0x000fe20003800200 */
[----:B------:R-:W-:Y:S01]  /*22650*/  ISETP.NE.AND P2, PT, R17, 0x1, PT ;  /* 0x000000011100780c */ /* 0x000fe20003f45270 */
[----:B------:R-:W-:Y:S01]  /*22660*/  HFMA2 R16, -RZ, RZ, 0, 1.1920928955078125e-07 ;  /* 0x00000002ff107431 */ /* 0x000fe200000001ff */
[----:B------:R-:W-:Y:S01]  /*22670*/  PRMT R19, R13, 0x7632, R19 ;  /* 0x000076320d137816 */ /* 0x000fe20000000013 */
[----:B------:R-:W-:-:S05]  /*22680*/  FFMA.FTZ R12, R12, R234, 1.1641532182693481445e-10 ;  /* 0x2f0000000c0c7423 */ /* 0x000fca00000100ea */
[----:B------:R-:W-:Y:S01]  /*22690*/  FSETP.GTU.FTZ.AND P1, PT, R12, R223, PT ;  /* 0x000000df0c00720b */ /* 0x000fe20003f3c000 */
[----:B------:R-:W-:Y:S02]  /*226a0*/  IMAD.U32 R12, R13, 0x10000, RZ ;  /* 0x000100000d0c7824 */ /* 0x000fe400078e00ff */
[----:B------:R-:W-:Y:S02]  /*226b0*/  IMAD.MOV.U32 R13, RZ, RZ, R228 ;  /* 0x000000ffff0d7224 */ /* 0x000fe400078e00e4 */
        /* <DEDUP_REMOVED lines=15> */
.L_x_32350:
        /* <DEDUP_REMOVED lines=12> */
.L_x_32352:
[----:B------:R-:W-:Y:S05]  /*22870*/  BSYNC.RECONVERGENT B1 ;  /* 0x0000000000017941 */ /* 0x000fea0003800200 */
.L_x_32351:
        /* <DEDUP_REMOVED lines=61> */
.L_x_32349:
[----:B------:R-:W-:Y:S05]  /*22c50*/  BSYNC.RECONVERGENT B0 ;  /* 0x0000000000007941 */ /* 0x000fea0003800200 */
.L_x_32348:
[----:B------:R-:W2:Y:S01]  /*22c60*/  LDL R17, [R1+0x4] ;  /* 0x0000040001117983 */ /* 0x000ea20000100800 */
        /* <DEDUP_REMOVED lines=13> */
[----:B------:R-:W-:Y:S01]  /*22d40*/  HFMA2 R12, -RZ, RZ, 0, 1.1920928955078125e-07 ;  /* 0x00000002ff0c7431 */ /* 0x000fe200000001ff */
        /* <DEDUP_REMOVED lines=9> */
.L_x_32355:
        /* <DEDUP_REMOVED lines=12> */
.L_x_32357:
[----:B------:R-:W-:Y:S05]  /*22ea0*/  BSYNC.RECONVERGENT B1 ;  /* 0x0000000000017941 */ /* 0x000fea0003800200 */
.L_x_32356:
        /* <DEDUP_REMOVED lines=61> */
.L_x_32354:
[----:B------:R-:W-:Y:S05]  /*23280*/  BSYNC.RECONVERGENT B0 ;  /* 0x0000000000007941 */ /* 0x000fea0003800200 */
.L_x_32353:
        /* <DEDUP_REMOVED lines=24> */
.L_x_32360:
        /* <DEDUP_REMOVED lines=12> */
.L_x_32362:
[----:B------:R-:W-:Y:S05]  /*234d0*/  BSYNC.RECONVERGENT B1 ;  /* 0x0000000000017941 */ /* 0x000fea0003800200 */
.L_x_32361:
        /* <DEDUP_REMOVED lines=61> */
.L_x_32359:
[----:B------:R-:W-:Y:S05]  /*238b0*/  BSYNC.RECONVERGENT B0 ;  /* 0x0000000000007941 */ /* 0x000fea0003800200 */
.L_x_32358:
        /* <DEDUP_REMOVED lines=24> */
.L_x_32365:
        /* <DEDUP_REMOVED lines=12> */
.L_x_32367:
[----:B------:R-:W-:Y:S05]  /*23b00*/  BSYNC.RECONVERGENT B1 ;  /* 0x0000000000017941 */ /* 0x000fea0003800200 */
.L_x_32366:
        /* <DEDUP_REMOVED lines=61> */
.L_x_32364:
[----:B------:R-:W-:Y:S05]  /*23ee0*/  BSYNC.RECONVERGENT B0 ;  /* 0x0000000000007941 */ /* 0x000fea0003800200 */
.L_x_32363:
        /* <DEDUP_REMOVED lines=24> */
.L_x_32370:
        /* <DEDUP_REMOVED lines=15> */
.L_x_32372:
[----:B------:R-:W-:Y:S05]  /*24160*/  BSYNC.RECONVERGENT B1 ;  /* 0x0000000000017941 */ /* 0x000fea0003800200 */
.L_x_32371:
        /* <DEDUP_REMOVED lines=61> */
.L_x_32369:
[----:B------:R-:W-:Y:S05]  /*24540*/  BSYNC.RECONVERGENT B0 ;  /* 0x0000000000007941 */ /* 0x000fea0003800200 */
.L_x_32368:
        /* <DEDUP_REMOVED lines=12> */
.L_x_32332:
        /* <DEDUP_REMOVED lines=16> */
.L_x_32376:
        /* <DEDUP_REMOVED lines=12> */
.L_x_32378:
[----:B------:R-:W-:Y:S05]  /*247d0*/  BSYNC.RECONVERGENT B1 ;  /* 0x0000000000017941 */ /* 0x000fea0003800200 */
.L_x_32377:
        /* <DEDUP_REMOVED lines=61> */
.L_x_32375:
[----:B------:R-:W-:Y:S05]  /*24bb0*/  BSYNC.RECONVERGENT B0 ;  /* 0x0000000000007941 */ /* 0x000fea0003800200 */
.L_x_32374:
        /* <DEDUP_REMOVED lines=26> */
.L_x_32381:
        /* <DEDUP_REMOVED lines=12> */
.L_x_32383:
[----:B------:R-:W-:Y:S05]  /*24e20*/  BSYNC.RECONVERGENT B1 ;  /* 0x0000000000017941 */ /* 0x000fea0003800200 */
.L_x_32382:
        /* <DEDUP_REMOVED lines=61> */
.L_x_32380:
[----:B------:R-:W-:Y:S05]  /*25200*/  BSYNC.RECONVERGENT B0 ;  /* 0x0000000000007941 */ /* 0x000fea0003800200 */
.L_x_32379:
        /* <DEDUP_REMOVED lines=26> */
.L_x_32386:
        /* <DEDUP_REMOVED lines=12> */
.L_x_32388:
[----:B------:R-:W-:Y:S05]  /*25470*/  BSYNC.RECONVERGENT B1 ;  /* 0x0000000000017941 */ /* 0x000fea0003800200 */
.L_x_32387:
        /* <DEDUP_REMOVED lines=61> */
.L_x_32385:
[----:B------:R-:W-:Y:S05]  /*25850*/  BSYNC.RECONVERGENT B0 ;  /* 0x0000000000007941 */ /* 0x000fea0003800200 */
.L_x_32384:
        /* <DEDUP_REMOVED lines=24> */
.L_x_32391:
        /* <DEDUP_REMOVED lines=12> */
.L_x_32393:
[----:B------:R-:W-:Y:S05]  /*25aa0*/  BSYNC.RECONVERGENT B1 ;  /* 0x0000000000017941 */ /* 0x000fea0003800200 */
.L_x_32392:
        /* <DEDUP_REMOVED lines=61> */
.L_x_32390:
[----:B------:R-:W-:Y:S05]  /*25e80*/  BSYNC.RECONVERGENT B0 ;  /* 0x0000000000007941 */ /* 0x000fea0003800200 */
.L_x_32389:
        /* <DEDUP_REMOVED lines=24> */
.L_x_32396:
        /* <DEDUP_REMOVED lines=12> */
.L_x_32398:
[----:B------:R-:W-:Y:S05]  /*260d0*/  BSYNC.RECONVERGENT B1 ;  /* 0x0000000000017941 */ /* 0x000fea0003800200 */
.L_x_32397:
        /* <DEDUP_REMOVED lines=61> */
.L_x_32395:
[----:B------:R-:W-:Y:S05]  /*264b0*/  BSYNC.RECONVERGENT B0 ;  /* 0x0000000000007941 */ /* 0x000fea0003800200 */
.L_x_32394:
        /* <DEDUP_REMOVED lines=24> */
.L_x_32401:
        /* <DEDUP_REMOVED lines=12> */
.L_x_32403:
[----:B------:R-:W-:Y:S05]  /*26700*/  BSYNC.RECONVERGENT B1 ;  /* 0x0000000000017941 */ /* 0x000fea0003800200 */
.L_x_32402:
        /* <DEDUP_REMOVED lines=61> */
.L_x_32400:
[----:B------:R-:W-:Y:S05]  /*26ae0*/  BSYNC.RECONVERGENT B0 ;  /* 0x0000000000007941 */ /* 0x000fea0003800200 */
.L_x_32399:
        /* <DEDUP_REMOVED lines=24> */
.L_x_32406:
        /* <DEDUP_REMOVED lines=12> */
.L_x_32408:
[----:B------:R-:W-:Y:S05]  /*26d30*/  BSYNC.RECONVERGENT B1 ;  /* 0x0000000000017941 */ /* 0x000fea0003800200 */
.L_x_32407:
        /* <DEDUP_REMOVED lines=61> */
.L_x_32405:
[----:B------:R-:W-:Y:S05]  /*27110*/  BSYNC.RECONVERGENT B0 ;  /* 0x0000000000007941 */ /* 0x000fea0003800200 */
.L_x_32404:
        /* <DEDUP_REMOVED lines=24> */
.L_x_32411:
        /* <DEDUP_REMOVED lines=15> */
.L_x_32413:
[----:B------:R-:W-:Y:S05]  /*27390*/  BSYNC.RECONVERGENT B1 ;  /* 0x0000000000017941 */ /* 0x000fea0003800200 */
.L_x_32412:
        /* <DEDUP_REMOVED lines=61> */
.L_x_32410:
[----:B------:R-:W-:Y:S05]  /*27770*/  BSYNC.RECONVERGENT B0 ;  /* 0x0000000000007941 */ /* 0x000fea0003800200 */
.L_x_32409:
        /* <DEDUP_REMOVED lines=10> */
[----:B------:R-:W-:-:S08]  /*27820*/  FMUL.FTZ R43, R12, R43 ;  /* 0x0000002b0c2b7220 */ /* 0x000fd00000410000 */
.L_x_32373:
[----:B------:R-:W-:Y:S01]  /*27830*/  IMAD.WIDE.U32 R12, R216, 0x20, R212 ;  /* 0x00000020d80c7825 */ /* 0x000fe200078e00d4 */
[----:B------:R-:W-:Y:S02]  /*27840*/  SEL R14, RZ, 0x1000000, !P6 ;  /* 0x01000000ff0e7807 */ /* 0x000fe40007000000 */
[----:B------:R-:W-:Y:S02]  /*27850*/  SEL R15, RZ, 0x10000, !P5 ;  /* 0x00010000ff0f7807 */ /* 0x000fe40006800000 */
[----:B------:R-:W-:Y:S01]  /*27860*/  STG.E.128 desc[UR6][R12.64], R44 ;  /* 0x0000002c0c007986 */ /* 0x000fe2000c101d06 */
[C---:B------:R-:W-:Y:S02]  /*27870*/  LOP3.LUT P5, RZ, R7.reuse, 0x2, RZ, 0xc0, !PT ;  /* 0x0000000207ff7812 */ /* 0x040fe400078ac0ff */
[----:B------:R-:W-:Y:S01]  /*27880*/  LOP3.LUT P6, RZ, R7, 0x4, RZ, 0xc0, !PT ;  /* 0x0000000407ff7812 */ /* 0x000fe200078cc0ff */
[----:B------:R0:W-:Y:S01]  /*27890*/  STG.E.128 desc[UR6][R12.64+0x10], R40 ;  /* 0x000010280c007986 */ /* 0x0001e2000c101d06 */
[----:B------:R-:W-:-:S02]  /*278a0*/  IADD3 R217, PT, PT, R220, 0xc0, RZ ;  /* 0x000000c0dcd97810 */ /* 0x000fc40007ffe0ff */
[----:B0-----:R-:W-:Y:S02]  /*278b0*/  SEL R12, RZ, 0x100, !P4 ;  /* 0x00000100ff0c7807 */ /* 0x001fe40006000000 */
        /* <DEDUP_REMOVED lines=34> */
.L_x_32417:
        /* <DEDUP_REMOVED lines=12> */
.L_x_32419:
[----:B------:R-:W-:Y:S05]  /*27ba0*/  BSYNC.RECONVERGENT B1 ;  /* 0x0000000000017941 */ /* 0x000fea0003800200 */
.L_x_32418:
        /* <DEDUP_REMOVED lines=61> */
.L_x_32416:
[----:B------:R-:W-:Y:S05]  /*27f80*/  BSYNC.RECONVERGENT B0 ;  /* 0x0000000000007941 */ /* 0x000fea0003800200 */
.L_x_32415:
        /* <DEDUP_REMOVED lines=14> */
[----:B------:R-:W-:Y:S01]  /*28070*/  FFMA.FTZ R36, R36, R16, R92 ;  /* 0x0000001024247223 */ /* 0x000fe2000001005c */
        /* <DEDUP_REMOVED lines=11> */
.L_x_32422:
        /* <DEDUP_REMOVED lines=12> */
.L_x_32424:
[----:B------:R-:W-:Y:S05]  /*281f0*/  BSYNC.RECONVERGENT B1 ;  /* 0x0000000000017941 */ /* 0x000fea0003800200 */
.L_x_32423:
        /* <DEDUP_REMOVED lines=61> */
.L_x_32421:
[----:B------:R-:W-:Y:S05]  /*285d0*/  BSYNC.RECONVERGENT B0 ;  /* 0x0000000000007941 */ /* 0x000fea0003800200 */
.L_x_32420:
[----:B------:R-:W2:Y:S01]  /*285e0*/  LDL R18, [R1+0x10] ;  /* 0x0000100001127983 */ /* 0x000ea20000100800 */
        /* <DEDUP_REMOVED lines=9> */
[----:B------:R-:W-:-:S03]  /*28680*/  IMAD.MOV.U32 R17, RZ, RZ, 0x2 ;  /* 0x00000002ff117424 */ /* 0x000fc600078e00ff */
[----:B------:R-:W-:Y:S02]  /*28690*/  FSEL R37, R12, RZ, !P1 ;  /* 0x000000ff0c257208 */ /* 0x000fe40004800000 */
[----:B------:R-:W-:-:S13]  /*286a0*/  PLOP3.LUT P1, PT, P1, PT, PT, 0x8, 0x80 ;  /* 0x000000000080781c */ /* 0x000fda0000f2e170 */
[----:B------:R-:W-:Y:S02]  /*286b0*/  @P1 LOP3.LUT R7, R7, 0x2, RZ, 0xfc, !PT ;  /* 0x0000000207071812 */ /* 0x000fe400078efcff */
        /* <DEDUP_REMOVED lines=12> */
.L_x_32427:
        /* <DEDUP_REMOVED lines=12> */
.L_x_32429:
[----:B------:R-:W-:Y:S05]  /*28840*/  BSYNC.RECONVERGENT B1 ;  /* 0x0000000000017941 */ /* 0x000fea0003800200 */
.L_x_32428:
        /* <DEDUP_REMOVED lines=61> */
.L_x_32426:
[----:B------:R-:W-:Y:S05]  /*28c20*/  BSYNC.RECONVERGENT B0 ;  /* 0x0000000000007941 */ /* 0x000fea0003800200 */
.L_x_32425:
        /* <DEDUP_REMOVED lines=24> */
.L_x_32432:
        /* <DEDUP_REMOVED lines=12> */
.L_x_32434:
[----:B------:R-:W-:Y:S05]  /*28e70*/  BSYNC.RECONVERGENT B1 ;  /* 0x0000000000017941 */ /* 0x000fea0003800200 */
.L_x_32433:
        /* <DEDUP_REMOVED lines=61> */
.L_x_32431:
[----:B------:R-:W-:Y:S05]  /*29250*/  BSYNC.RECONVERGENT B0 ;  /* 0x0000000000007941 */ /* 0x000fea0003800200 */
.L_x_32430:
        /* <DEDUP_REMOVED lines=10> */
[----:B------:R-:W-:Y:S01]  /*29300*/  IMAD.MOV.U32 R13, RZ, RZ, R228 ;  /* 0x000000ffff0d7224 */ /* 0x000fe200078e00e4 */
[----:B------:R-:W-:Y:S02]  /*29310*/  PLOP3.LUT P2, PT, P2, PT, PT, 0x8, 0x80 ;  /* 0x000000000080781c */ /* 0x000fe4000174e170 */
[----:B--2---:R-:W-:-:S05]  /*29320*/  SHF.L.U32 R12, R17, 0x10, RZ ;  /* 0x00000010110c7819 */ /* 0x004fca00000006ff */
[----:B------:R-:W-:Y:S01]  /*29330*/  FFMA.FTZ R39, R39, R12, R95 ;  /* 0x0000000c27277223 */ /* 0x000fe2000001005f */
        /* <DEDUP_REMOVED lines=10> */
.L_x_32437:
        /* <DEDUP_REMOVED lines=12> */
.L_x_32439:
[----:B------:R-:W-:Y:S05]  /*294a0*/  BSYNC.RECONVERGENT B1 ;  /* 0x0000000000017941 */ /* 0x000fea0003800200 */
.L_x_32438:
        /* <DEDUP_REMOVED lines=61> */
.L_x_32436:
[----:B------:R-:W-:Y:S05]  /*29880*/  BSYNC.RECONVERGENT B0 ;  /* 0x0000000000007941 */ /* 0x000fea0003800200 */
.L_x_32435:
        /* <DEDUP_REMOVED lines=24> */
.L_x_32442:
        /* <DEDUP_REMOVED lines=12> */
.L_x_32444:
[----:B------:R-:W-:Y:S05]  /*29ad0*/  BSYNC.RECONVERGENT B1 ;  /* 0x0000000000017941 */ /* 0x000fea0003800200 */
.L_x_32443:
        /* <DEDUP_REMOVED lines=61> */
.L_x_32441:
[----:B------:R-:W-:Y:S05]  /*29eb0*/  BSYNC.RECONVERGENT B0 ;  /* 0x0000000000007941 */ /* 0x000fea0003800200 */
.L_x_32440:
        /* <DEDUP_REMOVED lines=24> */
.L_x_32447:
        /* <DEDUP_REMOVED lines=12> */
.L_x_32449:
[----:B------:R-:W-:Y:S05]  /*2a100*/  BSYNC.RECONVERGENT B1 ;  /* 0x0000000000017941 */ /* 0x000fea0003800200 */
.L_x_32448:
        /* <DEDUP_REMOVED lines=61> */
.L_x_32446:
[----:B------:R-:W-:Y:S05]  /*2a4e0*/  BSYNC.RECONVERGENT B0 ;  /* 0x0000000000007941 */ /* 0x000fea0003800200 */
.L_x_32445:
        /* <DEDUP_REMOVED lines=24> */
.L_x_32452:
        /* <DEDUP_REMOVED lines=15> */
.L_x_32454:
[----:B------:R-:W-:Y:S05]  /*2a760*/  BSYNC.RECONVERGENT B1 ;  /* 0x0000000000017941 */ /* 0x000fea0003800200 */
.L_x_32453:
        /* <DEDUP_REMOVED lines=61> */
.L_x_32451:
[----:B------:R-:W-:Y:S05]  /*2ab40*/  BSYNC.RECONVERGENT B0 ;  /* 0x0000000000007941 */ /* 0x000fea0003800200 */
.L_x_32450:
        /* <DEDUP_REMOVED lines=11> */
[----:B------:R-:W-:Y:S06]  /*2ac00*/  BRA `(.L_x_32455) ;  /* 0x0000003000887947 */ /* 0x000fec0003800000 */
.L_x_32414:
        /* <DEDUP_REMOVED lines=16> */
.L_x_32458:
        /* <DEDUP_REMOVED lines=12> */
.L_x_32460:
[----:B------:R-:W-:Y:S05]  /*2add0*/  BSYNC.RECONVERGENT B1 ;  /* 0x0000000000017941 */ /* 0x000fea0003800200 */
.L_x_32459:
        /* <DEDUP_REMOVED lines=61> */
.L_x_32457:
[----:B------:R-:W-:Y:S05]  /*2b1b0*/  BSYNC.RECONVERGENT B0 ;  /* 0x0000000000007941 */ /* 0x000fea0003800200 */
.L_x_32456:
        /* <DEDUP_REMOVED lines=26> */
.L_x_32463:
        /* <DEDUP_REMOVED lines=12> */
.L_x_32465:
[----:B------:R-:W-:Y:S05]  /*2b420*/  BSYNC.RECONVERGENT B1 ;  /* 0x0000000000017941 */ /* 0x000fea0003800200 */
.L_x_32464:
        /* <DEDUP_REMOVED lines=61> */
.L_x_32462:
[----:B------:R-:W-:Y:S05]  /*2b800*/  BSYNC.RECONVERGENT B0 ;  /* 0x0000000000007941 */ /* 0x000fea0003800200 */
.L_x_32461:
        /* <DEDUP_REMOVED lines=26> */
.L_x_32468:
        /* <DEDUP_REMOVED lines=12> */
.L_x_32470:
[----:B------:R-:W-:Y:S05]  /*2ba70*/  BSYNC.RECONVERGENT B1 ;  /* 0x0000000000017941 */ /* 0x000fea0003800200 */
.L_x_32469:
        /* <DEDUP_REMOVED lines=61> */
.L_x_32467:
[----:B------:R-:W-:Y:S05]  /*2be50*/  BSYNC.RECONVERGENT B0 ;  /* 0x0000000000007941 */ /* 0x000fea0003800200 */
.L_x_32466:
        /* <DEDUP_REMOVED lines=24> */
.L_x_32473:
        /* <DEDUP_REMOVED lines=12> */
.L_x_32475:
[----:B------:R-:W-:Y:S05]  /*2c0a0*/  BSYNC.RECONVERGENT B1 ;  /* 0x0000000000017941 */ /* 0x000fea0003800200 */
.L_x_32474:
        /* <DEDUP_REMOVED lines=61> */
.L_x_32472:
[----:B------:R-:W-:Y:S05]  /*2c480*/  BSYNC.RECONVERGENT B0 ;  /* 0x0000000000007941 */ /* 0x000fea0003800200 */
.L_x_32471:
        /* <DEDUP_REMOVED lines=13> */
[----:B------:R-:W-:Y:S01]  /*2c560*/  FMUL.FTZ R39, R12, R39 ;  /* 0x000000270c277220 */ /* 0x000fe20000410000 */
        /* <DEDUP_REMOVED lines=10> */
.L_x_32478:
        /* <DEDUP_REMOVED lines=12> */
.L_x_32480:
[----:B------:R-:W-:Y:S05]  /*2c6d0*/  BSYNC.RECONVERGENT B1 ;  /* 0x0000000000017941 */ /* 0x000fea0003800200 */
.L_x_32479:
        /* <DEDUP_REMOVED lines=61> */
.L_x_32477:
[----:B------:R-:W-:Y:S05]  /*2cab0*/  BSYNC.RECONVERGENT B0 ;  /* 0x0000000000007941 */ /* 0x000fea0003800200 */
.L_x_32476:
        /* <DEDUP_REMOVED lines=24> */
.L_x_32483:
        /* <DEDUP_REMOVED lines=12> */
.L_x_32485:
[----:B------:R-:W-:Y:S05]  /*2cd00*/  BSYNC.RECONVERGENT B1 ;  /* 0x0000000000017941 */ /* 0x000fea0003800200 */
.L_x_32484:
        /* <DEDUP_REMOVED lines=61> */
.L_x_32482:
[----:B------:R-:W-:Y:S05]  /*2d0e0*/  BSYNC.RECONVERGENT B0 ;  /* 0x0000000000007941 */ /* 0x000fea0003800200 */
.L_x_32481:
        /* <DEDUP_REMOVED lines=24> */
.L_x_32488:
        /* <DEDUP_REMOVED lines=12> */
.L_x_32490:
[----:B------:R-:W-:Y:S05]  /*2d330*/  BSYNC.RECONVERGENT B1 ;  /* 0x0000000000017941 */ /* 0x000fea0003800200 */
.L_x_32489:
        /* <DEDUP_REMOVED lines=61> */
.L_x_32487:
[----:B------:R-:W-:Y:S05]  /*2d710*/  BSYNC.RECONVERGENT B0 ;  /* 0x0000000000007941 */ /* 0x000fea0003800200 */
.L_x_32486:
        /* <DEDUP_REMOVED lines=24> */
.L_x_32493:
        /* <DEDUP_REMOVED lines=15> */
.L_x_32495:
[----:B------:R-:W-:Y:S05]  /*2d990*/  BSYNC.RECONVERGENT B1 ;  /* 0x0000000000017941 */ /* 0x000fea0003800200 */
.L_x_32494:
        /* <DEDUP_REMOVED lines=61> */
.L_x_32492:
[----:B------:R-:W-:Y:S05]  /*2dd70*/  BSYNC.RECONVERGENT B0 ;  /* 0x0000000000007941 */ /* 0x000fea0003800200 */
.L_x_32491:
        /* <DEDUP_REMOVED lines=11> */
.L_x_32455:
        /* <DEDUP_REMOVED lines=43> */
.L_x_32499:
        /* <DEDUP_REMOVED lines=12> */
.L_x_32501:
[----:B------:R-:W-:Y:S05]  /*2e1a0*/  BSYNC.RECONVERGENT B1 ;  /* 0x0000000000017941 */ /* 0x000fea0003800200 */
.L_x_32500:
        /* <DEDUP_REMOVED lines=61> */
.L_x_32498:
[----:B------:R-:W-:Y:S05]  /*2e580*/  BSYNC.RECONVERGENT B0 ;  /* 0x0000000000007941 */ /* 0x000fea0003800200 */
.L_x_32497:
        /* <DEDUP_REMOVED lines=26> */
.L_x_32504:
        /* <DEDUP_REMOVED lines=12> */
.L_x_32506:
[----:B------:R-:W-:Y:S05]  /*2e7f0*/  BSYNC.RECONVERGENT B1 ;  /* 0x0000000000017941 */ /* 0x000fea0003800200 */
.L_x_32505:
        /* <DEDUP_REMOVED lines=61> */
.L_x_32503:
[----:B------:R-:W-:Y:S05]  /*2ebd0*/  BSYNC.RECONVERGENT B0 ;  /* 0x0000000000007941 */ /* 0x000fea0003800200 */
.L_x_32502:
[----:B------:R-:W2:Y:S01]  /*2ebe0*/  LDL R19, [R1+0x20] ;  /* 0x0000200001137983 */ /* 0x000ea20000100800 */
        /* <DEDUP_REMOVED lines=11> */
[----:B------:R-:W-:-:S13]  /*2eca0*/  PLOP3.LUT P1, PT, P1, PT, PT, 0x8, 0x80 ;  /* 0x000000000080781c */ /* 0x000fda0000f2e170 */
[----:B------:R-:W-:Y:S01]  /*2ecb0*/  @P1 LOP3.LUT R7, R7, 0x2, RZ, 0xfc, !PT ;  /* 0x0000000207071812 */ /* 0x000fe200078efcff */
        /* <DEDUP_REMOVED lines=12> */
.L_x_32509:
        /* <DEDUP_REMOVED lines=12> */
.L_x_32511:
[----:B------:R-:W-:Y:S05]  /*2ee40*/  BSYNC.RECONVERGENT B1 ;  /* 0x0000000000017941 */ /* 0x000fea0003800200 */
.L_x_32510:
        /* <DEDUP_REMOVED lines=61> */
.L_x_32508:
[----:B------:R-:W-:Y:S05]  /*2f220*/  BSYNC.RECONVERGENT B0 ;  /* 0x0000000000007941 */ /* 0x000fea0003800200 */
.L_x_32507:
        /* <DEDUP_REMOVED lines=24> */
.L_x_32514:
        /* <DEDUP_REMOVED lines=12> */
.L_x_32516:
[----:B------:R-:W-:Y:S05]  /*2f470*/  BSYNC.RECONVERGENT B1 ;  /* 0x0000000000017941 */ /* 0x000fea0003800200 */
.L_x_32515:
        /* <DEDUP_REMOVED lines=61> */
.L_x_32513:
[----:B------:R-:W-:Y:S05]  /*2f850*/  BSYNC.RECONVERGENT B0 ;  /* 0x0000000000007941 */ /* 0x000fea0003800200 */
.L_x_32512:
        /* <DEDUP_REMOVED lines=12> */
[----:B--2---:R-:W-:-:S04]  /*2f920*/  IMAD.U32 R12, R17, 0x10000, RZ ;  /* 0x00010000110c7824 */ /* 0x004fc800078e00ff */
[----:B------:R-:W-:Y:S01]  /*2f930*/  FFMA.FTZ R31, R31, R12, R95 ;  /* 0x0000000c1f1f7223 */ /* 0x000fe2000001005f */
        /* <DEDUP_REMOVED lines=10> */
.L_x_32519:
        /* <DEDUP_REMOVED lines=12> */
.L_x_32521:
[----:B------:R-:W-:Y:S05]  /*2faa0*/  BSYNC.RECONVERGENT B1 ;  /* 0x0000000000017941 */ /* 0x000fea0003800200 */
.L_x_32520:
        /* <DEDUP_REMOVED lines=61> */
.L_x_32518:
[----:B------:R-:W-:Y:S05]  /*2fe80*/  BSYNC.RECONVERGENT B0 ;  /* 0x0000000000007941 */ /* 0x000fea0003800200 */
.L_x_32517:
        /* <DEDUP_REMOVED lines=24> */
.L_x_32524:
        /* <DEDUP_REMOVED lines=12> */
.L_x_32526:
[----:B------:R-:W-:Y:S05]  /*300d0*/  BSYNC.RECONVERGENT B1 ;  /* 0x0000000000017941 */ /* 0x000fea0003800200 */
.L_x_32525:
        /* <DEDUP_REMOVED lines=61> */
.L_x_32523:
[----:B------:R-:W-:Y:S05]  /*304b0*/  BSYNC.RECONVERGENT B0 ;  /* 0x0000000000007941 */ /* 0x000fea0003800200 */
.L_x_32522:
[----:B------:R-:W2:Y:S01]  /*304c0*/  LDL R17, [R1+0x28] ;  /* 0x0000280001117983 */ /* 0x000ea20000100800 */
        /* <DEDUP_REMOVED lines=10> */
[----:B------:R-:W-:Y:S01]  /*30570*/  PLOP3.LUT P4, PT, P4, PT, PT, 0x8, 0x80 ;  /* 0x000000000080781c */ /* 0x000fe2000278e170 */
        /* <DEDUP_REMOVED lines=12> */
.L_x_32529:
        /* <DEDUP_REMOVED lines=12> */
.L_x_32531:
[----:B------:R-:W-:Y:S05]  /*30700*/  BSYNC.RECONVERGENT B1 ;  /* 0x0000000000017941 */ /* 0x000fea0003800200 */
.L_x_32530:
        /* <DEDUP_REMOVED lines=61> */
.L_x_32528:
[----:B------:R-:W-:Y:S05]  /*30ae0*/  BSYNC.RECONVERGENT B0 ;  /* 0x0000000000007941 */ /* 0x000fea0003800200 */
.L_x_32527:
        /* <DEDUP_REMOVED lines=24> */
.L_x_32534:
        /* <DEDUP_REMOVED lines=15> */
.L_x_32536:
[----:B------:R-:W-:Y:S05]  /*30d60*/  BSYNC.RECONVERGENT B1 ;  /* 0x0000000000017941 */ /* 0x000fea0003800200 */
.L_x_32535:
        /* <DEDUP_REMOVED lines=61> */
.L_x_32533:
[----:B------:R-:W-:Y:S05]  /*31140*/  BSYNC.RECONVERGENT B0 ;  /* 0x0000000000007941 */ /* 0x000fea0003800200 */
.L_x_32532:
        /* <DEDUP_REMOVED lines=12> */
.L_x_32496:
        /* <DEDUP_REMOVED lines=16> */
.L_x_32540:
        /* <DEDUP_REMOVED lines=12> */
.L_x_32542:
[----:B------:R-:W-:Y:S05]  /*313d0*/  BSYNC.RECONVERGENT B1 ;  /* 0x0000000000017941 */ /* 0x000fea0003800200 */
.L_x_32541:
        /* <DEDUP_REMOVED lines=61> */
.L_x_32539:
[----:B------:R-:W-:Y:S05]  /*317b0*/  BSYNC.RECONVERGENT B0 ;  /* 0x0000000000007941 */ /* 0x000fea0003800200 */
.L_x_32538:
        /* <DEDUP_REMOVED lines=26> */
.L_x_32545:
        /* <DEDUP_REMOVED lines=12> */
.L_x_32547:
[----:B------:R-:W-:Y:S05]  /*31a20*/  BSYNC.RECONVERGENT B1 ;  /* 0x0000000000017941 */ /* 0x000fea0003800200 */
.L_x_32546:
        /* <DEDUP_REMOVED lines=61> */
.L_x_32544:
[----:B------:R-:W-:Y:S05]  /*31e00*/  BSYNC.RECONVERGENT B0 ;  /* 0x0000000000007941 */ /* 0x000fea0003800200 */
.L_x_32543:
        /* <DEDUP_REMOVED lines=26> */
.L_x_32550:
        /* <DEDUP_REMOVED lines=12> */
.L_x_32552:
[----:B------:R-:W-:Y:S05]  /*32070*/  BSYNC.RECONVERGENT B1 ;  /* 0x0000000000017941 */ /* 0x000fea0003800200 */
.L_x_32551:
        /* <DEDUP_REMOVED lines=61> */
.L_x_32549:
[----:B------:R-:W-:Y:S05]  /*32450*/  BSYNC.RECONVERGENT B0 ;  /* 0x0000000000007941 */ /* 0x000fea0003800200 */
.L_x_32548:
        /* <DEDUP_REMOVED lines=24> */
.L_x_32555:
        /* <DEDUP_REMOVED lines=12> */
.L_x_32557:
[----:B------:R-:W-:Y:S05]  /*326a0*/  BSYNC.RECONVERGENT B1 ;  /* 0x0000000000017941 */ /* 0x000fea0003800200 */
.L_x_32556:
        /* <DEDUP_REMOVED lines=61> */
.L_x_32554:
[----:B------:R-:W-:Y:S05]  /*32a80*/  BSYNC.RECONVERGENT B0 ;  /* 0x0000000000007941 */ /* 0x000fea0003800200 */
.L_x_32553:
        /* <DEDUP_REMOVED lines=24> */
.L_x_32560:
        /* <DEDUP_REMOVED lines=12> */
.L_x_32562:
[----:B------:R-:W-:Y:S05]  /*32cd0*/  BSYNC.RECONVERGENT B1 ;  /* 0x0000000000017941 */ /* 0x000fea0003800200 */
.L_x_32561:
        /* <DEDUP_REMOVED lines=60> */
[----:B------:R-:W-:-:S07]  /*330a0*/  HFMA2 R12, -RZ, RZ, 0, 0 ;  /* 0x00000000ff0c7431 */ /* 0x000fce00000001ff */
.L_x_32559:
[----:B------:R-:W-:Y:S05]  /*330b0*/  BSYNC.RECONVERGENT B0 ;  /* 0x0000000000007941 */ /* 0x000fea0003800200 */
.L_x_32558:
        /* <DEDUP_REMOVED lines=24> */
.L_x_32565:
        /* <DEDUP_REMOVED lines=12> */
.L_x_32567:
[----:B------:R-:W-:Y:S05]  /*33300*/  BSYNC.RECONVERGENT B1 ;  /* 0x0000000000017941 */ /* 0x000fea0003800200 */
.L_x_32566:
        /* <DEDUP_REMOVED lines=59> */
[----:B------:R-:W-:-:S05]  /*336c0*/  HFMA2 R16, -RZ, RZ, 0, 0 ;  /* 0x00000000ff107431 */ /* 0x000fca00000001ff */
[----:B------:R-:W-:-:S07]  /*336d0*/  LOP3.LUT R219, R12, UR15, R229, 0x96, !PT ;  /* 0x0000000f0cdb7c12 */ /* 0x000fce000f8e96e5 */
.L_x_32564:
[----:B------:R-:W-:Y:S05]  /*336e0*/  BSYNC.RECONVERGENT B0 ;  /* 0x0000000000007941 */ /* 0x000fea0003800200 */
.L_x_32563:
[----:B------:R-:W2:Y:S01]  /*336f0*/  LDL R17, [R1+0x28] ;  /* 0x0000280001117983 */ /* 0x000ea20000100800 */
        /* <DEDUP_REMOVED lines=23> */
.L_x_32570:
        /* <DEDUP_REMOVED lines=12> */
.L_x_32572:
[----:B------:R-:W-:Y:S05]  /*33930*/  BSYNC.RECONVERGENT B1 ;  /* 0x0000000000017941 */ /* 0x000fea0003800200 */
.L_x_32571:
        /* <DEDUP_REMOVED lines=61> */
.L_x_32569:
[----:B------:R-:W-:Y:S05]  /*33d10*/  BSYNC.RECONVERGENT B0 ;  /* 0x0000000000007941 */ /* 0x000fea0003800200 */
.L_x_32568:
        /* <DEDUP_REMOVED lines=24> */
.L_x_32575:
        /* <DEDUP_REMOVED lines=15> */
.L_x_32577:
[----:B------:R-:W-:Y:S05]  /*33f90*/  BSYNC.RECONVERGENT B1 ;  /* 0x0000000000017941 */ /* 0x000fea0003800200 */
.L_x_32576:
        /* <DEDUP_REMOVED lines=61> */
.L_x_32574:
[----:B------:R-:W-:Y:S05]  /*34370*/  BSYNC.RECONVERGENT B0 ;  /* 0x0000000000007941 */ /* 0x000fea0003800200 */
.L_x_32573:
        /* <DEDUP_REMOVED lines=11> */
.L_x_32537:
        /* <DEDUP_REMOVED lines=43> */
.L_x_32581:
        /* <DEDUP_REMOVED lines=12> */
.L_x_32583:
[----:B------:R-:W-:Y:S05]  /*347a0*/  BSYNC.RECONVERGENT B1 ;  /* 0x0000000000017941 */ /* 0x000fea0003800200 */
.L_x_32582:
        /* <DEDUP_REMOVED lines=61> */
.L_x_32580:
[----:B------:R-:W-:Y:S05]  /*34b80*/  BSYNC.RECONVERGENT B0 ;  /* 0x0000000000007941 */ /* 0x000fea0003800200 */
.L_x_32579:
[----:B------:R-:W-:Y:S01]  /*34b90*/  I2FP.F32.U32 R16, R17 ;  /* 0x0000001100107245 */ /* 0x000fe20000201000 */
[----:B------:R-:W-:Y:S01]  /*34ba0*/  BSSY.RECONVERGENT B0, `(.L_x_32584) ;  /* 0x0000063000007945 */ /* 0x000fe20003800200 */
[----:B------:R-:W-:Y:S02]  /*34bb0*/  ISETP.NE.AND P2, PT, R19, 0x1, PT ;  /* 0x000000011300780c */ /* 0x000fe40003f45270 */
        /* <DEDUP_REMOVED lines=23> */
.L_x_32586:
        /* <DEDUP_REMOVED lines=12> */
.L_x_32588:
[----:B------:R-:W-:Y:S05]  /*34df0*/  BSYNC.RECONVERGENT B1 ;  /* 0x0000000000017941 */ /* 0x000fea0003800200 */
.L_x_32587:
        /* <DEDUP_REMOVED lines=61> */
.L_x_32585:
[----:B------:R-:W-:Y:S05]  /*351d0*/  BSYNC.RECONVERGENT B0 ;  /* 0x0000000000007941 */ /* 0x000fea0003800200 */
.L_x_32584:
        /* <DEDUP_REMOVED lines=26> */
.L_x_32591:
        /* <DEDUP_REMOVED lines=12> */
.L_x_32593:
[----:B------:R-:W-:Y:S05]  /*35440*/  BSYNC.RECONVERGENT B1 ;  /* 0x0000000000017941 */ /* 0x000fea0003800200 */
.L_x_32592:
        /* <DEDUP_REMOVED lines=61> */
.L_x_32590:
[----:B------:R-:W-:Y:S05]  /*35820*/  BSYNC.RECONVERGENT B0 ;  /* 0x0000000000007941 */ /* 0x000fea0003800200 */
.L_x_32589:
        /* <DEDUP_REMOVED lines=24> */
.L_x_32596:
        /* <DEDUP_REMOVED lines=12> */
.L_x_32598:
[----:B------:R-:W-:Y:S05]  /*35a70*/  BSYNC.RECONVERGENT B1 ;  /* 0x0000000000017941 */ /* 0x000fea0003800200 */
.L_x_32597:
        /* <DEDUP_REMOVED lines=60> */
[----:B------:R-:W-:-:S07]  /*35e40*/  HFMA2 R16, -RZ, RZ, 0, 0 ;  /* 0x00000000ff107431 */ /* 0x000fce00000001ff */
.L_x_32595:
[----:B------:R-:W-:Y:S05]  /*35e50*/  BSYNC.RECONVERGENT B0 ;  /* 0x0000000000007941 */ /* 0x000fea0003800200 */
.L_x_32594:
        /* <DEDUP_REMOVED lines=13> */
[----:B------:R-:W-:Y:S01]  /*35f30*/  FFMA.FTZ R23, R23, R12, R95 ;  /* 0x0000000c17177223 */ /* 0x000fe2000001005f */
        /* <DEDUP_REMOVED lines=10> */
.L_x_32601:
        /* <DEDUP_REMOVED lines=12> */
.L_x_32603:
[----:B------:R-:W-:Y:S05]  /*360a0*/  BSYNC.RECONVERGENT B1 ;  /* 0x0000000000017941 */ /* 0x000fea0003800200 */
.L_x_32602:
        /* <DEDUP_REMOVED lines=61> */
.L_x_32600:
[----:B------:R-:W-:Y:S05]  /*36480*/  BSYNC.RECONVERGENT B0 ;  /* 0x0000000000007941 */ /* 0x000fea0003800200 */
.L_x_32599:
        /* <DEDUP_REMOVED lines=24> */
.L_x_32606:
        /* <DEDUP_REMOVED lines=12> */
.L_x_32608:
[----:B------:R-:W-:Y:S05]  /*366d0*/  BSYNC.RECONVERGENT B1 ;  /* 0x0000000000017941 */ /* 0x000fea0003800200 */
.L_x_32607:
        /* <DEDUP_REMOVED lines=61> */
.L_x_32605:
[----:B------:R-:W-:Y:S05]  /*36ab0*/  BSYNC.RECONVERGENT B0 ;  /* 0x0000000000007941 */ /* 0x000fea0003800200 */
.L_x_32604:
        /* <DEDUP_REMOVED lines=24> */
.L_x_32611:
        /* <DEDUP_REMOVED lines=12> */
.L_x_32613:
[----:B------:R-:W-:Y:S05]  /*36d00*/  BSYNC.RECONVERGENT B1 ;  /* 0x0000000000017941 */ /* 0x000fea0003800200 */
.L_x_32612:
        /* <DEDUP_REMOVED lines=61> */
.L_x_32610:
[----:B------:R-:W-:Y:S05]  /*370e0*/  BSYNC.RECONVERGENT B0 ;  /* 0x0000000000007941 */ /* 0x000fea0003800200 */
.L_x_32609:
        /* <DEDUP_REMOVED lines=24> */
.L_x_32616:
        /* <DEDUP_REMOVED lines=15> */
.L_x_32618:
[----:B------:R-:W-:Y:S05]  /*37360*/  BSYNC.RECONVERGENT B1 ;  /* 0x0000000000017941 */ /* 0x000fea0003800200 */
.L_x_32617:
        /* <DEDUP_REMOVED lines=61> */
.L_x_32615:
[----:B------:R-:W-:Y:S05]  /*37740*/  BSYNC.RECONVERGENT B0 ;  /* 0x0000000000007941 */ /* 0x000fea0003800200 */
.L_x_32614:
        /* <DEDUP_REMOVED lines=12> */
.L_x_32578:
        /* <DEDUP_REMOVED lines=16> */
.L_x_32622:
        /* <DEDUP_REMOVED lines=12> */
.L_x_32624:
[----:B------:R-:W-:Y:S05]  /*379d0*/  BSYNC.RECONVERGENT B1 ;  /* 0x0000000000017941 */ /* 0x000fea0003800200 */
.L_x_32623:
        /* <DEDUP_REMOVED lines=61> */
.L_x_32621:
[----:B------:R-:W-:Y:S05]  /*37db0*/  BSYNC.RECONVERGENT B0 ;  /* 0x0000000000007941 */ /* 0x000fea0003800200 */
.L_x_32620:
[----:B------:R-:W-:Y:S01]  /*37dc0*/  I2FP.F32.U32 R16, R17 ;  /* 0x0000001100107245 */ /* 0x000fe20000201000 */
[----:B------:R-:W-:Y:S01]  /*37dd0*/  BSSY.RECONVERGENT B0, `(.L_x_32625) ;  /* 0x0000063000007945 */ /* 0x000fe20003800200 */
[----:B------:R-:W-:Y:S01]  /*37de0*/  ISETP.NE.AND P2, PT, R19, 0x1, PT ;  /* 0x000000011300780c */ /* 0x000fe20003f45270 */
[----:B------:R-:W-:Y:S01]  /*37df0*/  IMAD.MOV.U32 R17, RZ, RZ, R228 ;  /* 0x000000ffff117224 */ /* 0x000fe200078e00e4 */
        /* <DEDUP_REMOVED lines=22> */
.L_x_32627:
        /* <DEDUP_REMOVED lines=12> */
.L_x_32629:
[----:B------:R-:W-:Y:S05]  /*38020*/  BSYNC.RECONVERGENT B1 ;  /* 0x0000000000017941 */ /* 0x000fea0003800200 */
.L_x_32628:
        /* <DEDUP_REMOVED lines=61> */
.L_x_32626:
[----:B------:R-:W-:Y:S05]  /*38400*/  BSYNC.RECONVERGENT B0 ;  /* 0x0000000000007941 */ /* 0x000fea0003800200 */
.L_x_32625:
        /* <DEDUP_REMOVED lines=26> */
.L_x_32632:
        /* <DEDUP_REMOVED lines=12> */
.L_x_32634:
[----:B------:R-:W-:Y:S05]  /*38670*/  BSYNC.RECONVERGENT B1 ;  /* 0x0000000000017941 */ /* 0x000fea0003800200 */
.L_x_32633:
        /* <DEDUP_REMOVED lines=61> */
.L_x_32631:
[----:B------:R-:W-:Y:S05]  /*38a50*/  BSYNC.RECONVERGENT B0 ;  /* 0x0000000000007941 */ /* 0x000fea0003800200 */
.L_x_32630:
        /* <DEDUP_REMOVED lines=24> */
.L_x_32637:
        /* <DEDUP_REMOVED lines=12> */
.L_x_32639:
[----:B------:R-:W-:Y:S05]  /*38ca0*/  BSYNC.RECONVERGENT B1 ;  /* 0x0000000000017941 */ /* 0x000fea0003800200 */
.L_x_32638:
        /* <DEDUP_REMOVED lines=61> */
.L_x_32636:
[----:B------:R-:W-:Y:S05]  /*39080*/  BSYNC.RECONVERGENT B0 ;  /* 0x0000000000007941 */ /* 0x000fea0003800200 */
.L_x_32635:
        /* <DEDUP_REMOVED lines=24> */
.L_x_32642:
        /* <DEDUP_REMOVED lines=12> */
.L_x_32644:
[----:B------:R-:W-:Y:S05]  /*392d0*/  BSYNC.RECONVERGENT B1 ;  /* 0x0000000000017941 */ /* 0x000fea0003800200 */
.L_x_32643:
        /* <DEDUP_REMOVED lines=61> */
.L_x_32641:
[----:B------:R-:W-:Y:S05]  /*396b0*/  BSYNC.RECONVERGENT B0 ;  /* 0x0000000000007941 */ /* 0x000fea0003800200 */
.L_x_32640:
        /* <DEDUP_REMOVED lines=24> */
.L_x_32647:
        /* <DEDUP_REMOVED lines=12> */
.L_x_32649:
[----:B------:R-:W-:Y:S05]  /*39900*/  BSYNC.RECONVERGENT B1 ;  /* 0x0000000000017941 */ /* 0x000fea0003800200 */
.L_x_32648:
        /* <DEDUP_REMOVED lines=61> */
.L_x_32646:
[----:B------:R-:W-:Y:S05]  /*39ce0*/  BSYNC.RECONVERGENT B0 ;  /* 0x0000000000007941 */ /* 0x000fea0003800200 */
.L_x_32645:
[----:B------:R-:W2:Y:S01]  /*39cf0*/  LDL R19, [R1+0x38] ;  /* 0x0000380001137983 */ /* 0x000ea20000100800 */
        /* <DEDUP_REMOVED lines=23> */
.L_x_32652:
        /* <DEDUP_REMOVED lines=12> */
.L_x_32654:
[----:B------:R-:W-:Y:S05]  /*39f30*/  BSYNC.RECONVERGENT B1 ;  /* 0x0000000000017941 */ /* 0x000fea0003800200 */
.L_x_32653:
        /* <DEDUP_REMOVED lines=61> */
.L_x_32651:
[----:B------:R-:W-:Y:S05]  /*3a310*/  BSYNC.RECONVERGENT B0 ;  /* 0x0000000000007941 */ /* 0x000fea0003800200 */
.L_x_32650:
        /* <DEDUP_REMOVED lines=24> */
.L_x_32657:
        /* <DEDUP_REMOVED lines=15> */
.L_x_32659:
[----:B------:R-:W-:Y:S05]  /*3a590*/  BSYNC.RECONVERGENT B1 ;  /* 0x0000000000017941 */ /* 0x000fea0003800200 */
.L_x_32658:
        /* <DEDUP_REMOVED lines=61> */
.L_x_32656:
[----:B------:R-:W-:Y:S05]  /*3a970*/  BSYNC.RECONVERGENT B0 ;  /* 0x0000000000007941 */ /* 0x000fea0003800200 */
.L_x_32655:
        /* <DEDUP_REMOVED lines=11> */
.L_x_32619:
[----:B------:R-:W0:Y:S01]  /*3aa30*/  LDC.64 R12, c[0x0][0x3a8] ;  /* 0x0000ea00ff0c7b82 */ /* 0x000e220000000a00 */
[----:B------:R-:W-:Y:S02]  /*3aa40*/  SEL R14, RZ, 0x1000000, !P6 ;  /* 0x01000000ff0e7807 */ /* 0x000fe40007000000 */
[----:B------:R-:W-:Y:S02]  /*3aa50*/  SEL R15, RZ, 0x10000, !P5 ;  /* 0x00010000ff0f7807 */ /* 0x000fe40006800000 */
[C---:B------:R-:W-:Y:S02]  /*3aa60*/  LOP3.LUT P5, RZ, R7.reuse, 0x2, RZ, 0xc0, !PT ;  /* 0x0000000207ff7812 */ /* 0x040fe400078ac0ff */
[----:B------:R-:W-:Y:S02]  /*3aa70*/  LOP3.LUT P6, RZ, R7, 0x4, RZ, 0xc0, !PT ;  /* 0x0000000407ff7812 */ /* 0x000fe400078cc0ff */
[----:B------:R-:W-:Y:S01]  /*3aa80*/  IADD3 R226, PT, PT, R220, 0x120, RZ ;  /* 0x00000120dce27810 */ /* 0x000fe20007ffe0ff */
[----:B0-----:R-:W-:-:S05]  /*3aa90*/  IMAD.WIDE.U32 R12, R221, 0x20, R12 ;  /* 0x00000020dd0c7825 */ /* 0x001fca00078e000c */
[----:B------:R-:W-:Y:S04]  /*3aaa0*/  STG.E.128 desc[UR6][R12.64], R20 ;  /* 0x000000140c007986 */ /* 0x000fe8000c101d06 */
[----:B------:R0:W-:Y:S02]  /*3aab0*/  STG.E.128 desc[UR6][R12.64+0x10], R16 ;  /* 0x000010100c007986 */ /* 0x0001e4000c101d06 */
[----:B0-----:R-:W-:Y:S02]  /*3aac0*/  SEL R12, RZ, 0x100, !P4 ;  /* 0x00000100ff0c7807 */ /* 0x001fe40006000000 */
[----:B------:R-:W-:Y:S02]  /*3aad0*/  SEL R13, RZ, 0x1, !P3 ;  /* 0x00000001ff0d7807 */ /* 0x000fe40005800000 */
[----:B------:R-:W-:-:S02]  /*3aae0*/  LOP3.LUT R12, R12, R14, R15, 0xfe, !PT ;  /* 0x0000000e0c0c7212 */ /* 0x000fc400078efe0f */
[----:B------:R-:W-:Y:S02]  /*3aaf0*/  SEL R14, RZ, 0x10000, !P1 ;  /* 0x00010000ff0e7807 */ /* 0x000fe40004800000 */
[----:B------:R-:W-:Y:S02]  /*3ab00*/  LOP3.LUT R13, R12, R13, RZ, 0xfc, !PT ;  /* 0x0000000d0c0d7212 */ /* 0x000fe400078efcff */
[----:B------:R-:W-:Y:S02]  /*3ab10*/  SEL R12, RZ, 0x1000000, !P2 ;  /* 0x01000000ff0c7807 */ /* 0x000fe40005000000 */
[----:B------:R-:W-:-:S04]  /*3ab20*/  SEL R15, RZ, 0x100, !P5 ;  /* 0x00000100ff0f7807 */ /* 0x000fc80006800000 */
[----:B------:R-:W-:Y:S02]  /*3ab30*/  LOP3.LUT R12, R15, R12, R14, 0xfe, !PT ;  /* 0x0000000c0f0c7212 */ /* 0x000fe400078efe0e */
[----:B------:R-:W-:-:S04]  /*3ab40*/  SEL R14, RZ, 0x1, !P6 ;  /* 0x00000001ff0e7807 */ /* 0x000fc80007000000 */
[----:B------:R-:W-:Y:S01]  /*3ab50*/  LOP3.LUT R12, R12, R14, RZ, 0xfc, !PT ;  /* 0x0000000e0c0c7212 */ /* 0x000fe200078efcff */
[----:B------:R-:W-:-:S05]  /*3ab60*/  IMAD.WIDE.U32 R14, R221, 0x8, R232 ;  /* 0x00000008dd0e7825 */ /* 0x000fca00078e00e8 */
        /* <DEDUP_REMOVED lines=24> */
.L_x_32663:
        /* <DEDUP_REMOVED lines=12> */
.L_x_32665:
[----:B------:R-:W-:Y:S05]  /*3adb0*/  BSYNC.RECONVERGENT B1 ;  /* 0x0000000000017941 */ /* 0x000fea0003800200 */
.L_x_32664:
        /* <DEDUP_REMOVED lines=61> */
.L_x_32662:
[----:B------:R-:W-:Y:S05]  /*3b190*/  BSYNC.RECONVERGENT B0 ;  /* 0x0000000000007941 */ /* 0x000fea0003800200 */
.L_x_32661:
[----:B------:R-:W-:Y:S01]  /*3b1a0*/  I2FP.F32.U32 R12, R12 ;  /* 0x0000000c000c7245 */ /* 0x000fe20000201000 */
[----:B------:R-:W-:Y:S01]  /*3b1b0*/  IMAD.U32 R13, R96, 0x10000, RZ ;  /* 0x00010000600d7824 */ /* 0x000fe200078e00ff */
[----:B------:R-:W-:Y:S01]  /*3b1c0*/  ISETP.NE.AND P1, PT, R14, 0x1, PT ;  /* 0x000000010e00780c */ /* 0x000fe20003f25270 */
[----:B------:R-:W-:Y:S01]  /*3b1d0*/  BSSY.RECONVERGENT B0, `(.L_x_32666) ;  /* 0x0000062000007945 */ /* 0x000fe20003800200 */
[----:B------:R-:W-:Y:S01]  /*3b1e0*/  LOP3.LUT R7, R7, 0xfffffffd, RZ, 0xc0, !PT ;  /* 0xfffffffd07077812 */ /* 0x000fe200078ec0ff */
[----:B------:R-:W-:Y:S01]  /*3b1f0*/  FFMA.FTZ R12, R12, R234, 1.1641532182693481445e-10 ;  /* 0x2f0000000c0c7423 */ /* 0x000fe200000100ea */
[----:B------:R-:W-:-:S04]  /*3b200*/  HFMA2 R15, -RZ, RZ, 0, 1.1920928955078125e-07 ;  /* 0x00000002ff0f7431 */ /* 0x000fc800000001ff */
[----:B------:R-:W-:Y:S02]  /*3b210*/  FSETP.GTU.FTZ.AND P0, PT, R12, R223, PT ;  /* 0x000000df0c00720b */ /* 0x000fe40003f1c000 */
[----:B-----5:R-:W-:-:S05]  /*3b220*/  SHF.L.U32 R12, R212, 0x10, RZ ;  /* 0x00000010d40c7819 */ /* 0x020fca00000006ff */
[----:B------:R-:W-:-:S04]  /*3b230*/  FMUL.FTZ R12, R12, R222 ;  /* 0x000000de0c0c7220 */ /* 0x000fc80000410000 */
[----:B------:R-:W-:-:S05]  /*3b240*/  FMUL.FTZ R12, R12, R224 ;  /* 0x000000e00c0c7220 */ /* 0x000fca0000410000 */
        /* <DEDUP_REMOVED lines=15> */
.L_x_32668:
        /* <DEDUP_REMOVED lines=12> */
.L_x_32670:
[----:B------:R-:W-:Y:S05]  /*3b400*/  BSYNC.RECONVERGENT B1 ;  /* 0x0000000000017941 */ /* 0x000fea0003800200 */
.L_x_32669:
        /* <DEDUP_REMOVED lines=60> */
[----:B------:R-:W-:Y:S02]  /*3b7d0*/  HFMA2 R15, -RZ, RZ, 0, 0 ;  /* 0x00000000ff0f7431 */ /* 0x000fe400000001ff */
[----:B------:R-:W-:-:S07]  /*3b7e0*/  IMAD.MOV.U32 R228, RZ, RZ, R14 ;  /* 0x000000ffffe47224 */ /* 0x000fce00078e000e */
.L_x_32667:
[----:B------:R-:W-:Y:S05]  /*3b7f0*/  BSYNC.RECONVERGENT B0 ;  /* 0x0000000000007941 */ /* 0x000fea0003800200 */
.L_x_32666:
        /* <DEDUP_REMOVED lines=12> */
[----:B------:R-:W-:Y:S02]  /*3b8c0*/  PLOP3.LUT P0, PT, P0, PT, PT, 0x8, 0x80 ;  /* 0x000000000080781c */ /* 0x000fe4000070e170 */
[----:B--2---:R-:W-:-:S05]  /*3b8d0*/  SHF.L.U32 R14, R227, 0x10, RZ ;  /* 0x00000010e30e7819 */ /* 0x004fca00000006ff */
[----:B------:R-:W-:Y:S01]  /*3b8e0*/  FFMA.FTZ R13, R13, R14, R93 ;  /* 0x0000000e0d0d7223 */ /* 0x000fe2000001005d */
        /* <DEDUP_REMOVED lines=9> */
.L_x_32673:
        /* <DEDUP_REMOVED lines=12> */
.L_x_32675:
[----:B------:R-:W-:Y:S05]  /*3ba40*/  BSYNC.RECONVERGENT B1 ;  /* 0x0000000000017941 */ /* 0x000fea0003800200 */
.L_x_32674:
        /* <DEDUP_REMOVED lines=62> */
.L_x_32672:
[----:B------:R-:W-:Y:S05]  /*3be30*/  BSYNC.RECONVERGENT B0 ;  /* 0x0000000000007941 */ /* 0x000fea0003800200 */
.L_x_32671:
[----:B------:R-:W-:Y:S01]  /*3be40*/  I2FP.F32.U32 R14, R212 ;  /* 0x000000d4000e7245 */ /* 0x000fe20000201000 */
[----:B------:R-:W-:Y:S01]  /*3be50*/  IMAD.U32 R15, R97, 0x10000, RZ ;  /* 0x00010000610f7824 */ /* 0x000fe200078e00ff */
[----:B------:R-:W-:Y:S01]  /*3be60*/  ISETP.NE.AND P2, PT, R229, 0x1, PT ;  /* 0x00000001e500780c */ /* 0x000fe20003f45270 */
[----:B------:R-:W-:Y:S01]  /*3be70*/  BSSY.RECONVERGENT B0, `(.L_x_32676) ;  /* 0x0000060000007945 */ /* 0x000fe20003800200 */
[----:B------:R-:W-:Y:S02]  /*3be80*/  HFMA2 R212, -RZ, RZ, 0, 1.1920928955078125e-07 ;  /* 0x00000002ffd47431 */ /* 0x000fe400000001ff */
[----:B------:R-:W-:Y:S01]  /*3be90*/  FFMA.FTZ R14, R14, R234, 1.1641532182693481445e-10 ;  /* 0x2f0000000e0e7423 */ /* 0x000fe200000100ea */
[----:B------:R-:W-:-:S04]  /*3bea0*/  IMAD.MOV.U32 R227, RZ, RZ, R228 ;  /* 0x000000ffffe37224 */ /* 0x000fc800078e00e4 */
[----:B------:R-:W-:Y:S02]  /*3beb0*/  FSETP.GTU.FTZ.AND P1, PT, R14, R223, PT ;  /* 0x000000df0e00720b */ /* 0x000fe40003f3c000 */
[----:B------:R-:W-:-:S05]  /*3bec0*/  SHF.L.U32 R14, R213, 0x10, RZ ;  /* 0x00000010d50e7819 */ /* 0x000fca00000006ff */
[----:B------:R-:W-:-:S04]  /*3bed0*/  FMUL.FTZ R14, R14, R222 ;  /* 0x000000de0e0e7220 */ /* 0x000fc80000410000 */
        /* <DEDUP_REMOVED lines=14> */
.L_x_32678:
        /* <DEDUP_REMOVED lines=12> */
.L_x_32680:
[----:B------:R-:W-:Y:S05]  /*3c080*/  BSYNC.RECONVERGENT B1 ;  /* 0x0000000000017941 */ /* 0x000fea0003800200 */
.L_x_32679:
        /* <DEDUP_REMOVED lines=62> */
.L_x_32677:
[----:B------:R-:W-:Y:S05]  /*3c470*/  BSYNC.RECONVERGENT B0 ;  /* 0x0000000000007941 */ /* 0x000fea0003800200 */
.L_x_32676:
        /* <DEDUP_REMOVED lines=24> */
.L_x_32683:
        /* <DEDUP_REMOVED lines=12> */
.L_x_32685:
[----:B------:R-:W-:Y:S05]  /*3c6c0*/  BSYNC.RECONVERGENT B1 ;  /* 0x0000000000017941 */ /* 0x000fea0003800200 */
.L_x_32684:
        /* <DEDUP_REMOVED lines=62> */
.L_x_32682:
[----:B------:R-:W-:Y:S05]  /*3cab0*/  BSYNC.RECONVERGENT B0 ;  /* 0x0000000000007941 */ /* 0x000fea0003800200 */
.L_x_32681:
[----:B------:R-:W-:Y:S01]  /*3cac0*/  I2FP.F32.U32 R212, R227 ;  /* 0x000000e300d47245 */ /* 0x000fe20000201000 */
[----:B------:R-:W-:Y:S01]  /*3cad0*/  IMAD.U32 R213, R98, 0x10000, RZ ;  /* 0x0001000062d57824 */ /* 0x000fe200078e00ff */
[----:B------:R-:W-:Y:S01]  /*3cae0*/  ISETP.NE.AND P4, PT, R229, 0x1, PT ;  /* 0x00000001e500780c */ /* 0x000fe20003f85270 */
[----:B------:R-:W-:Y:S01]  /*3caf0*/  BSSY.RECONVERGENT B0, `(.L_x_32686) ;  /* 0x000005f000007945 */ /* 0x000fe20003800200 */
[----:B------:R-:W-:Y:S02]  /*3cb00*/  HFMA2 R227, -RZ, RZ, 0, 1.1920928955078125e-07 ;  /* 0x00000002ffe37431 */ /* 0x000fe400000001ff */
        /* <DEDUP_REMOVED lines=19> */
.L_x_32688:
        /* <DEDUP_REMOVED lines=12> */
.L_x_32690:
[----:B------:R-:W-:Y:S05]  /*3cd00*/  BSYNC.RECONVERGENT B1 ;  /* 0x0000000000017941 */ /* 0x000fea0003800200 */
.L_x_32689:
        /* <DEDUP_REMOVED lines=60> */
[----:B------:R-:W-:-:S07]  /*3d0d0*/  LOP3.LUT R219, R230, UR15, R229, 0x96, !PT ;  /* 0x0000000fe6db7c12 */ /* 0x000fce000f8e96e5 */
.L_x_32687:
[----:B------:R-:W-:Y:S05]  /*3d0e0*/  BSYNC.RECONVERGENT B0 ;  /* 0x0000000000007941 */ /* 0x000fea0003800200 */
.L_x_32686:
        /* <DEDUP_REMOVED lines=24> */
.L_x_32693:
        /* <DEDUP_REMOVED lines=12> */
.L_x_32695:
[----:B------:R-:W-:Y:S05]  /*3d330*/  BSYNC.RECONVERGENT B1 ;  /* 0x0000000000017941 */ /* 0x000fea0003800200 */
.L_x_32694:
        /* <DEDUP_REMOVED lines=60> */
[----:B------:R-:W-:-:S07]  /*3d700*/  IMAD.MOV.U32 R229, RZ, RZ, RZ ;  /* 0x000000ffffe57224 */ /* 0x000fce00078e00ff */
.L_x_32692:
[----:B------:R-:W-:Y:S05]  /*3d710*/  BSYNC.RECONVERGENT B0 ;  /* 0x0000000000007941 */ /* 0x000fea0003800200 */
.L_x_32691:
[----:B------:R-:W-:Y:S01]  /*3d720*/  I2FP.F32.U32 R214, R214 ;  /* 0x000000d600d67245 */ /* 0x000fe20000201000 */
[----:B------:R-:W-:Y:S01]  /*3d730*/  IMAD.U32 R227, R99, 0x10000, RZ ;  /* 0x0001000063e37824 */ /* 0x000fe200078e00ff */
[----:B------:R-:W-:Y:S01]  /*3d740*/  ISETP.NE.AND P6, PT, R229, 0x1, PT ;  /* 0x00000001e500780c */ /* 0x000fe20003fc5270 */
[----:B------:R-:W-:Y:S01]  /*3d750*/  BSSY.RECONVERGENT B0, `(.L_x_32696) ;  /* 0x0000062000007945 */ /* 0x000fe20003800200 */
[----:B------:R-:W-:Y:S02]  /*3d760*/  IMAD.MOV.U32 R231, RZ, RZ, R228 ;  /* 0x000000ffffe77224 */ /* 0x000fe400078e00e4 */
        /* <DEDUP_REMOVED lines=19> */
.L_x_32698:
        /* <DEDUP_REMOVED lines=15> */
.L_x_32700:
[----:B------:R-:W-:Y:S05]  /*3d990*/  BSYNC.RECONVERGENT B1 ;  /* 0x0000000000017941 */ /* 0x000fea0003800200 */
.L_x_32699:
        /* <DEDUP_REMOVED lines=59> */
[----:B------:R-:W-:-:S05]  /*3dd50*/  IMAD.WIDE.U32 R228, R219, -0x326172a9, RZ ;  /* 0xcd9e8d57dbe47825 */ /* 0x000fca00078e00ff */
[----:B------:R-:W-:-:S07]  /*3dd60*/  LOP3.LUT R219, R230, UR15, R229, 0x96, !PT ;  /* 0x0000000fe6db7c12 */ /* 0x000fce000f8e96e5 */
.L_x_32697:
[----:B------:R-:W-:Y:S05]  /*3dd70*/  BSYNC.RECONVERGENT B0 ;  /* 0x0000000000007941 */ /* 0x000fea0003800200 */
.L_x_32696:
        /* <DEDUP_REMOVED lines=12> */
.L_x_32660:
        /* <DEDUP_REMOVED lines=16> */
.L_x_32704:
        /* <DEDUP_REMOVED lines=12> */
.L_x_32706:
[----:B------:R-:W-:Y:S05]  /*3e000*/  BSYNC.RECONVERGENT B1 ;  /* 0x0000000000017941 */ /* 0x000fea0003800200 */
.L_x_32705:
        /* <DEDUP_REMOVED lines=58> */
[----:B------:R-:W-:Y:S01]  /*3e3b0*/  HFMA2 R14, -RZ, RZ, 0, 0 ;  /* 0x00000000ff0e7431 */ /* 0x000fe200000001ff */
[----:B------:R-:W-:Y:S01]  /*3e3c0*/  LOP3.LUT R219, R12, UR15, R229, 0x96, !PT ;  /* 0x0000000f0cdb7c12 */ /* 0x000fe2000f8e96e5 */
[----:B------:R-:W-:-:S07]  /*3e3d0*/  IMAD.MOV.U32 R12, RZ, RZ, R227 ;  /* 0x000000ffff0c7224 */ /* 0x000fce00078e00e3 */
.L_x_32703:
[----:B------:R-:W-:Y:S05]  /*3e3e0*/  BSYNC.RECONVERGENT B0 ;  /* 0x0000000000007941 */ /* 0x000fea0003800200 */
.L_x_32702:
        /* <DEDUP_REMOVED lines=8> */
[----:B-----5:R-:W-:-:S04]  /*3e470*/  IMAD.U32 R12, R212, 0x10000, RZ ;  /* 0x00010000d40c7824 */ /* 0x020fc800078e00ff */
[----:B------:R-:W-:-:S04]  /*3e480*/  FMUL.FTZ R12, R12, R222 ;  /* 0x000000de0c0c7220 */ /* 0x000fc80000410000 */
[----:B------:R-:W-:-:S05]  /*3e490*/  FMUL.FTZ R12, R12, R224 ;  /* 0x000000e00c0c7220 */ /* 0x000fca0000410000 */
[----:B------:R-:W-:Y:S02]  /*3e4a0*/  FSEL R12, R12, RZ, !P0 ;  /* 0x000000ff0c0c7208 */ /* 0x000fe40004000000 */
[----:B------:R-:W-:-:S03]  /*3e4b0*/  PLOP3.LUT P0, PT, P0, PT, PT, 0x8, 0x80 ;  /* 0x000000000080781c */ /* 0x000fc6000070e170 */
[----:B------:R-:W-:Y:S01]  /*3e4c0*/  FMUL.FTZ R12, R13, R12 ;  /* 0x0000000c0d0c7220 */ /* 0x000fe20000410000 */
        /* <DEDUP_REMOVED lines=12> */
.L_x_32709:
        /* <DEDUP_REMOVED lines=12> */
.L_x_32711:
[----:B------:R-:W-:Y:S05]  /*3e650*/  BSYNC.RECONVERGENT B1 ;  /* 0x0000000000017941 */ /* 0x000fea0003800200 */
.L_x_32710:
        /* <DEDUP_REMOVED lines=62> */
.L_x_32708:
[----:B------:R-:W-:Y:S05]  /*3ea40*/  BSYNC.RECONVERGENT B0 ;  /* 0x0000000000007941 */ /* 0x000fea0003800200 */
.L_x_32707:
[----:B------:R-:W2:Y:S01]  /*3ea50*/  LDL R227, [R1+0x40] ;  /* 0x0000400001e37983 */ /* 0x000ea20000100800 */
        /* <DEDUP_REMOVED lines=12> */
[----:B--2---:R-:W-:-:S04]  /*3eb20*/  IMAD.U32 R14, R227, 0x10000, RZ ;  /* 0x00010000e30e7824 */ /* 0x004fc800078e00ff */
        /* <DEDUP_REMOVED lines=10> */
.L_x_32714:
        /* <DEDUP_REMOVED lines=12> */
.L_x_32716:
[----:B------:R-:W-:Y:S05]  /*3ec90*/  BSYNC.RECONVERGENT B1 ;  /* 0x0000000000017941 */ /* 0x000fea0003800200 */
.L_x_32715:
        /* <DEDUP_REMOVED lines=59> */
[----:B------:R-:W-:-:S05]  /*3f050*/  IMAD.WIDE.U32 R14, R219, -0x326172a9, RZ ;  /* 0xcd9e8d57db0e7825 */ /* 0x000fca00078e00ff */
[----:B------:R-:W-:Y:S01]  /*3f060*/  LOP3.LUT R219, R228, UR15, R15, 0x96, !PT ;  /* 0x0000000fe4db7c12 */ /* 0x000fe2000f8e960f */
[----:B------:R-:W-:-:S07]  /*3f070*/  IMAD.MOV.U32 R228, RZ, RZ, R14 ;  /* 0x000000ffffe47224 */ /* 0x000fce00078e000e */
.L_x_32713:
[----:B------:R-:W-:Y:S05]  /*3f080*/  BSYNC.RECONVERGENT B0 ;  /* 0x0000000000007941 */ /* 0x000fea0003800200 */
.L_x_32712:
[----:B------:R-:W-:Y:S01]  /*3f090*/  I2FP.F32.U32 R14, R212 ;  /* 0x000000d4000e7245 */ /* 0x000fe20000201000 */
[----:B------:R-:W-:Y:S01]  /*3f0a0*/  BSSY.RECONVERGENT B0, `(.L_x_32717) ;  /* 0x0000062000007945 */ /* 0x000fe20003800200 */
[----:B------:R-:W-:Y:S01]  /*3f0b0*/  ISETP.NE.AND P2, PT, R229, 0x1, PT ;  /* 0x00000001e500780c */ /* 0x000fe20003f45270 */
[----:B------:R-:W-:Y:S01]  /*3f0c0*/  IMAD.MOV.U32 R212, RZ, RZ, 0x2 ;  /* 0x00000002ffd47424 */ /* 0x000fe200078e00ff */
[----:B------:R-:W-:Y:S01]  /*3f0d0*/  SHF.L.U32 R15, R97, 0x10, RZ ;  /* 0x00000010610f7819 */ /* 0x000fe200000006ff */
        /* <DEDUP_REMOVED lines=19> */
.L_x_32719:
        /* <DEDUP_REMOVED lines=12> */
.L_x_32721:
[----:B------:R-:W-:Y:S05]  /*3f2d0*/  BSYNC.RECONVERGENT B1 ;  /* 0x0000000000017941 */ /* 0x000fea0003800200 */
.L_x_32720:
        /* <DEDUP_REMOVED lines=62> */
.L_x_32718:
[----:B------:R-:W-:Y:S05]  /*3f6c0*/  BSYNC.RECONVERGENT B0 ;  /* 0x0000000000007941 */ /* 0x000fea0003800200 */
.L_x_32717:
        /* <DEDUP_REMOVED lines=24> */
.L_x_32724:
        /* <DEDUP_REMOVED lines=12> */
.L_x_32726:
[----:B------:R-:W-:Y:S05]  /*3f910*/  BSYNC.RECONVERGENT B1 ;  /* 0x0000000000017941 */ /* 0x000fea0003800200 */
.L_x_32725:
        /* <DEDUP_REMOVED lines=62> */
.L_x_32723:
[----:B------:R-:W-:Y:S05]  /*3fd00*/  BSYNC.RECONVERGENT B0 ;  /* 0x0000000000007941 */ /* 0x000fea0003800200 */
.L_x_32722:
        /* <DEDUP_REMOVED lines=24> */
.L_x_32729:
        /* <DEDUP_REMOVED lines=12> */
.L_x_32731:
[----:B------:R-:W-:Y:S05]  /*3ff50*/  BSYNC.RECONVERGENT B1 ;  /* 0x0000000000017941 */ /* 0x000fea0003800200 */
.L_x_32730:
        /* <DEDUP_REMOVED lines=60> */
[----:B------:R-:W-:-:S07]  /*40320*/  LOP3.LUT R219, R230, UR15, R229, 0x96, !PT ;  /* 0x0000000fe6db7c12 */ /* 0x000fce000f8e96e5 */
.L_x_32728:
[----:B------:R-:W-:Y:S05]  /*40330*/  BSYNC.RECONVERGENT B0 ;  /* 0x0000000000007941 */ /* 0x000fea0003800200 */
.L_x_32727:
        /* <DEDUP_REMOVED lines=8> */
[----:B------:R-:W-:-:S05]  /*403c0*/  FMUL.FTZ R213, R214, R224 ;  /* 0x000000e0d6d57220 */ /* 0x000fca0000410000 */
        /* <DEDUP_REMOVED lines=15> */
.L_x_32734:
        /* <DEDUP_REMOVED lines=12> */
.L_x_32736:
[----:B------:R-:W-:Y:S05]  /*40580*/  BSYNC.RECONVERGENT B1 ;  /* 0x0000000000017941 */ /* 0x000fea0003800200 */
.L_x_32735:
        /* <DEDUP_REMOVED lines=60> */
[----:B------:R-:W-:-:S07]  /*40950*/  HFMA2 R229, -RZ, RZ, 0, 0 ;  /* 0x00000000ffe57431 */ /* 0x000fce00000001ff */
.L_x_32733:
[----:B------:R-:W-:Y:S05]  /*40960*/  BSYNC.RECONVERGENT B0 ;  /* 0x0000000000007941 */ /* 0x000fea0003800200 */
.L_x_32732:
[----:B------:R-:W-:Y:S01]  /*40970*/  I2FP.F32.U32 R214, R214 ;  /* 0x000000d600d67245 */ /* 0x000fe20000201000 */
[----:B------:R-:W-:Y:S01]  /*40980*/  BSSY.RECONVERGENT B0, `(.L_x_32737) ;  /* 0x0000064000007945 */ /* 0x000fe20003800200 */
[----:B------:R-:W-:Y:S02]  /*40990*/  ISETP.NE.AND P6, PT, R229, 0x1, PT ;  /* 0x00000001e500780c */ /* 0x000fe40003fc5270 */
        /* <DEDUP_REMOVED lines=21> */
.L_x_32739:
        /* <DEDUP_REMOVED lines=15> */
.L_x_32741:
[----:B------:R-:W-:Y:S05]  /*40be0*/  BSYNC.RECONVERGENT B1 ;  /* 0x0000000000017941 */ /* 0x000fea0003800200 */
.L_x_32740:
        /* <DEDUP_REMOVED lines=60> */
[----:B------:R-:W-:-:S07]  /*40fb0*/  LOP3.LUT R219, R230, UR15, R229, 0x96, !PT ;  /* 0x0000000fe6db7c12 */ /* 0x000fce000f8e96e5 */
.L_x_32738:
[----:B------:R-:W-:Y:S05]  /*40fc0*/  BSYNC.RECONVERGENT B0 ;  /* 0x0000000000007941 */ /* 0x000fea0003800200 */
.L_x_32737:
        /* <DEDUP_REMOVED lines=11> */
.L_x_32701:
[----:B------:R-:W0:Y:S01]  /*41080*/  S2R R224, SR_TID.X ;  /* 0x0000000000e07919 */ /* 0x000e220000002100 */
[----:B------:R-:W1:Y:S01]  /*41090*/  LDC.64 R222, c[0x0][0x3a8] ;  /* 0x0000ea00ffde7b82 */ /* 0x000e620000000a00 */
[----:B------:R-:W-:Y:S01]  /*410a0*/  SEL R229, RZ, 0x100, !P0 ;  /* 0x00000100ffe57807 */ /* 0x000fe20004000000 */
[----:B------:R-:W-:-:S06]  /*410b0*/  UMOV UR15, 0xffffffff ;  /* 0xffffffff000f7882 */ /* 0x000fcc0000000000 */
[----:B------:R-:W2:Y:S01]  /*410c0*/  LDC.64 R230, c[0x0][0x3b0] ;  /* 0x0000ec00ffe67b82 */ /* 0x000ea20000000a00 */
[----:B-1----:R-:W-:-:S05]  /*410d0*/  IMAD.WIDE.U32 R222, R226, 0x20, R222 ;  /* 0x00000020e2de7825 */ /* 0x002fca00078e00de */
[----:B------:R-:W-:Y:S01]  /*410e0*/  STG.E.128 desc[UR6][R222.64], R12 ;  /* 0x0000000cde007986 */ /* 0x000fe2000c101d06 */
[----:B--2---:R-:W-:-:S03]  /*410f0*/  IMAD.WIDE.U32 R230, R226, 0x8, R230 ;  /* 0x00000008e2e67825 */ /* 0x004fc600078e00e6 */
[----:B------:R1:W-:Y:S02]  /*41100*/  STG.E.128 desc[UR6][R222.64+0x10], R212 ;  /* 0x000010d4de007986 */ /* 0x0003e4000c101d06 */
[----:B-1----:R-:W-:Y:S02]  /*41110*/  SEL R222, RZ, 0x1000000, !P6 ;  /* 0x01000000ffde7807 */ /* 0x002fe40007000000 */
[----:B0-----:R-:W-:Y:S02]  /*41120*/  LOP3.LUT P6, RZ, R224, 0x1f, RZ, 0xc0, !PT ;  /* 0x0000001fe0ff7812 */ /* 0x001fe400078cc0ff */
[----:B------:R-:W-:Y:S02]  /*41130*/  SEL R223, RZ, 0x10000, !P5 ;  /* 0x00010000ffdf7807 */ /* 0x000fe40006800000 */
        /* <DEDUP_REMOVED lines=9> */
[----:B------:R-:W-:-:S05]  /*411d0*/  LOP3.LUT R222, R222, R224, RZ, 0xfc, !PT ;  /* 0x000000e0dede7212 */ /* 0x000fca00078efcff */
        /* <DEDUP_REMOVED lines=263> */
.L_x_32755:
[----:B------:R-:W2:Y:S04]  /*42250*/  LDL R233, [R1+0x54] ;  /* 0x0000540001e97983 */ /* 0x000ea80000100800 */
[----:B------:R-:W3:Y:S01]  /*42260*/  LDL R234, [R1+0x50] ;  /* 0x0000500001ea7983 */ /* 0x000ee20000100800 */
[----:B-1----:R-:W-:-:S03]  /*42270*/  FADD.FTZ R222, R229, R222 ;  /* 0x000000dee5de7221 */ /* 0x002fc60000010000 */
[----:B------:R-:W4:Y:S01]  /*42280*/  LDL R232, [R1+0x5c] ;  /* 0x00005c0001e87983 */ /* 0x000f220000100800 */
[----:B------:R-:W-:-:S03]  /*42290*/  FFMA.FTZ R222, R222, R230, UR14 ;  /* 0x0000000edede7e23 */ /* 0x000fc600080100e6 */
[----:B------:R-:W5:Y:S01]  /*422a0*/  LDL R230, [R1+0x58] ;  /* 0x0000580001e67983 */ /* 0x000f620000100800 */
[----:B------:R-:W-:Y:S01]  /*422b0*/  FMUL.FTZ R223, R231, R231 ;  /* 0x000000e7e7df7220 */ /* 0x000fe20000410000 */
[----:B------:R-:W-:-:S04]  /*422c0*/  ISETP.NE.AND P0, PT, RZ, UR13, PT ;  /* 0x0000000dff007c0c */ /* 0x000fc8000bf05270 */
[----:B------:R-:W-:-:S05]  /*422d0*/  FSEL R223, R223, RZ, P0 ;  /* 0x000000ffdfdf7208 */ /* 0x000fca0000000000 */
[----:B------:R-:W-:-:S06]  /*422e0*/  FADD.FTZ R222, R222, R223 ;  /* 0x000000dfdede7221 */ /* 0x000fcc0000010000 */
[----:B------:R-:W1:Y:S01]  /*422f0*/  MUFU.RSQ R222, R222 ;  /* 0x000000de00de7308 */ /* 0x000e620000001400 */
[----:B------:R-:W-:Y:S02]  /*42300*/  FSEL R223, R231, RZ, !P0 ;  /* 0x000000ffe7df7208 */ /* 0x000fe40004000000 */
[----:B0-----:R-:W-:-:S03]  /*42310*/  SHF.L.U32 R229, R172, 0x10, RZ ;  /* 0x00000010ace57819 */ /* 0x001fc600000006ff */
[----:B------:R-:W-:Y:S01]  /*42320*/  FADD.FTZ R224, -R223, R84 ;  /* 0x00000054dfe07221 */ /* 0x000fe20000010100 */
[----:B------:R-:W-:-:S03]  /*42330*/  IMAD.U32 R84, R236, 0x10000, RZ ;  /* 0x00010000ec547824 */ /* 0x000fc600078e00ff */
[----:B-1----:R-:W-:-:S04]  /*42340*/  FMUL.FTZ R224, R222, R224 ;  /* 0x000000e0dee07220 */ /* 0x002fc80000410000 */
[----:B------:R-:W-:Y:S01]  /*42350*/  FFMA.FTZ R224, R224, R84, R229 ;  /* 0x00000054e0e07223 */ /* 0x000fe200000100e5 */
[C---:B------:R-:W-:Y:S01]  /*42360*/  FADD.FTZ R229, -R223.reuse, R85 ;  /* 0x00000055dfe57221 */ /* 0x040fe20000010100 */
[----:B------:R-:W-:-:S03]  /*42370*/  FADD.FTZ R86, -R223, R86 ;  /* 0x00000056df567221 */ /* 0x000fc60000010100 */
        /* <DEDUP_REMOVED lines=10> */
[----:B-----5:R-:W-:Y:S01]  /*42420*/  IMAD.U32 R84, R230, 0x10000, RZ ;  /* 0x00010000e6547824 */ /* 0x020fe200078e00ff */
[----:B----4-:R-:W-:Y:S01]  /*42430*/  SHF.L.U32 R85, R232, 0x10, RZ ;  /* 0x00000010e8557819 */ /* 0x010fe200000006ff */
[----:B------:R-:W4:Y:S04]  /*42440*/  LDL R230, [R1+0x6c] ;  /* 0x00006c0001e67983 */ /* 0x000f280000100800 */
[----:B------:R-:W5:Y:S01]  /*42450*/  LDL R232, [R1+0x68] ;  /* 0x0000680001e87983 */ /* 0x000f620000100800 */
[----:B------:R-:W-:-:S04]  /*42460*/  FADD.FTZ R87, -R223, R87 ;  /* 0x00000057df577221 */ /* 0x000fc80000010100 */
[----:B------:R-:W-:-:S04]  /*42470*/  FMUL.FTZ R87, R222, R87 ;  /* 0x00000057de577220 */ /* 0x000fc80000410000 */
[----:B------:R-:W-:Y:S01]  /*42480*/  FFMA.FTZ R87, R87, R84, R85 ;  /* 0x0000005457577223 */ /* 0x000fe20000010055 */
[----:B------:R-:W-:Y:S01]  /*42490*/  FADD.FTZ R84, -R223, R80 ;  /* 0x00000050df547221 */ /* 0x000fe20000010100 */
[----:B------:R-:W-:Y:S01]  /*424a0*/  SHF.L.U32 R85, R174, 0x10, RZ ;  /* 0x00000010ae557819 */ /* 0x000fe200000006ff */
[----:B------:R-:W-:Y:S02]  /*424b0*/  IMAD.U32 R80, R238, 0x10000, RZ ;  /* 0x00010000ee507824 */ /* 0x000fe400078e00ff */
[----:B------:R-:W-:-:S04]  /*424c0*/  FMUL.FTZ R84, R222, R84 ;  /* 0x00000054de547220 */ /* 0x000fc80000410000 */
[----:B------:R-:W-:Y:S01]  /*424d0*/  FFMA.FTZ R84, R84, R80, R85 ;  /* 0x0000005054547223 */ /* 0x000fe20000010055 */
[C---:B------:R-:W-:Y:S01]  /*424e0*/  FADD.FTZ R85, -R223.reuse, R81 ;  /* 0x00000051df557221 */ /* 0x040fe20000010100 */
[----:B------:R-:W-:-:S03]  /*424f0*/  FADD.FTZ R82, -R223, R82 ;  /* 0x00000052df527221 */ /* 0x000fc60000010100 */
[C---:B------:R-:W-:Y:S01]  /*42500*/  FMUL.FTZ R85, R222.reuse, R85 ;  /* 0x00000055de557220 */ /* 0x040fe20000410000 */
[----:B------:R-:W-:Y:S01]  /*42510*/  FMUL.FTZ R82, R222, R82 ;  /* 0x00000052de527220 */ /* 0x000fe20000410000 */
[----:B------:R-:W-:-:S04]  /*42520*/  FADD.FTZ R83, -R223, R83 ;  /* 0x00000053df537221 */ /* 0x000fc80000010100 */
        /* <DEDUP_REMOVED lines=9> */
[----:B----4-:R-:W-:Y:S02]  /*425c0*/  SHF.L.U32 R81, R230, 0x10, RZ ;  /* 0x00000010e6517819 */ /* 0x010fe400000006ff */
[----:B------:R-:W4:Y:S01]  /*425d0*/  LDL R230, [R1+0x74] ;  /* 0x0000740001e67983 */ /* 0x000f220000100800 */
[----:B-----5:R-:W-:-:S03]  /*425e0*/  IMAD.U32 R80, R232, 0x10000, RZ ;  /* 0x00010000e8507824 */ /* 0x020fc600078e00ff */
[----:B------:R-:W5:Y:S01]  /*425f0*/  LDL R232, [R1+0x70] ;  /* 0x0000700001e87983 */ /* 0x000f620000100800 */
[----:B------:R-:W-:Y:S02]  /*42600*/  FFMA.FTZ R83, R83, R80, R81 ;  /* 0x0000005053537223 */ /* 0x000fe40000010051 */
[----:B------:R-:W0:Y:S03]  /*42610*/  @!P6 LDC.64 R80, c[0x0][0x3c0] ;  /* 0x0000f000ff50eb82 */ /* 0x000e260000000a00 */
[----:B------:R-:W-:Y:S02]  /*42620*/  F2FP.BF16.F32.PACK_AB R83, R83, R82 ;  /* 0x000000525353723e */ /* 0x000fe400000010ff */
[----:B------:R-:W-:-:S03]  /*42630*/  F2FP.BF16.F32.PACK_AB R82, R85, R84 ;  /* 0x000000545552723e */ /* 0x000fc600000010ff */
[----:B------:R-:W1:Y:S01]  /*42640*/  LDC.64 R84, c[0x0][0x428] ;  /* 0x00010a00ff547b82 */ /* 0x000e620000000a00 */
[----:B0-----:R-:W-:-:S05]  /*42650*/  @!P6 IMAD.WIDE R80, R4, 0x4, R80 ;  /* 0x000000040450e825 */ /* 0x001fca00078e0250 */
[----:B------:R0:W-:Y:S02]  /*42660*/  @!P6 STG.E desc[UR6][R80.64], R231 ;  /* 0x000000e75000e986 */ /* 0x0001e4000c101906 */
[----:B0-----:R-:W0:Y:S02]  /*42670*/  @!P6 LDC.64 R80, c[0x0][0x3c8] ;  /* 0x0000f200ff50eb82 */ /* 0x001e240000000a00 */
[----:B------:R-:W2:Y:S01]  /*42680*/  LDL R231, [R1+0x84] ;  /* 0x0000840001e77983 */ /* 0x000ea20000100800 */
[----:B0-----:R-:W-:-:S05]  /*42690*/  @!P6 IMAD.WIDE R80, R4, 0x4, R80 ;  /* 0x000000040450e825 */ /* 0x001fca00078e0250 */
[----:B------:R0:W-:Y:S02]  /*426a0*/  @!P6 STG.E desc[UR6][R80.64], R222 ;  /* 0x000000de5000e986 */ /* 0x0001e4000c101906 */
[----:B0-----:R-:W-:Y:S01]  /*426b0*/  F2FP.BF16.F32.PACK_AB R81, R87, R86 ;  /* 0x000000565751723e */ /* 0x001fe200000010ff */
[----:B-1----:R-:W-:Y:S01]  /*426c0*/  IMAD.WIDE.U32 R86, R220, 0x10, R84 ;  /* 0x00000010dc567825 */ /* 0x002fe200078e0054 */
[----:B------:R-:W-:Y:S01]  /*426d0*/  F2FP.BF16.F32.PACK_AB R80, R229, R224 ;  /* 0x000000e0e550723e */ /* 0x000fe200000010ff */
[----:B------:R-:W3:Y:S04]  /*426e0*/  LDL R220, [R1+0x78] ;  /* 0x0000780001dc7983 */ /* 0x000ee80000100800 */
[----:B------:R-:W4:Y:S04]  /*426f0*/  LDL R224, [R1+0x7c] ;  /* 0x00007c0001e07983 */ /* 0x000f280000100800 */
[----:B------:R-:W5:Y:S04]  /*42700*/  LDL R229, [R1+0x80] ;  /* 0x0000800001e57983 */ /* 0x000f680000100800 */
[----:B------:R0:W-:Y:S04]  /*42710*/  STG.E.128 desc[UR6][R86.64], R80 ;  /* 0x0000005056007986 */ /* 0x0001e8000c101d06 */
[----:B0-----:R-:W5:Y:S04]  /*42720*/  LDL R82, [R1+0x94] ;  /* 0x0000940001527983 */ /* 0x001f680000100800 */
[----:B------:R-:W5:Y:S01]  /*42730*/  LDL R83, [R1+0x90] ;  /* 0x0000900001537983 */ /* 0x000f620000100800 */
[----:B------:R-:W-:Y:S01]  /*42740*/  FADD.FTZ R76, -R223, R76 ;  /* 0x0000004cdf4c7221 */ /* 0x000fe20000010100 */
[----:B------:R-:W-:Y:S01]  /*42750*/  SHF.L.U32 R81, R168, 0x10, RZ ;  /* 0x00000010a8517819 */ /* 0x000fe200000006ff */
[----:B------:R-:W-:-:S02]  /*42760*/  IMAD.U32 R80, R208, 0x10000, RZ ;  /* 0x00010000d0507824 */ /* 0x000fc400078e00ff */
[C---:B------:R-:W-:Y:S01]  /*42770*/  FADD.FTZ R78, -R223.reuse, R78 ;  /* 0x0000004edf4e7221 */ /* 0x040fe20000010100 */
[----:B------:R-:W-:Y:S01]  /*42780*/  FMUL.FTZ R76, R222, R76 ;  /* 0x0000004cde4c7220 */ /* 0x000fe20000410000 */
[C---:B------:R-:W-:Y:S01]  /*42790*/  FADD.FTZ R79, -R223.reuse, R79 ;  /* 0x0000004fdf4f7221 */ /* 0x040fe20000010100 */
[C---:B------:R-:W-:Y:S01]  /*427a0*/  FADD.FTZ R72, -R223.reuse, R72 ;  /* 0x00000048df487221 */ /* 0x040fe20000010100 */
[----:B------:R-:W-:Y:S01]  /*427b0*/  FADD.FTZ R73, -R223, R73 ;  /* 0x00000049df497221 */ /* 0x000fe20000010100 */
[----:B------:R-:W-:Y:S01]  /*427c0*/  FFMA.FTZ R76, R76, R80, R81 ;  /* 0x000000504c4c7223 */ /* 0x000fe20000010051 */
[----:B------:R-:W-:Y:S01]  /*427d0*/  SHF.L.U32 R81, R169, 0x10, RZ ;  /* 0x00000010a9517819 */ /* 0x000fe200000006ff */
[C---:B------:R-:W-:Y:S01]  /*427e0*/  FMUL.FTZ R78, R222.reuse, R78 ;  /* 0x0000004ede4e7220 */ /* 0x040fe20000410000 */
[----:B------:R-:W-:Y:S02]  /*427f0*/  IMAD.U32 R80, R209, 0x10000, RZ ;  /* 0x00010000d1507824 */ /* 0x000fe400078e00ff */
[----:B------:R-:W-:Y:S01]  /*42800*/  FMUL.FTZ R79, R222, R79 ;  /* 0x0000004fde4f7220 */ /* 0x000fe20000410000 */
[C---:B------:R-:W-:Y:S01]  /*42810*/  FADD.FTZ R74, -R223.reuse, R74 ;  /* 0x0000004adf4a7221 */ /* 0x040fe20000010100 */
[C---:B------:R-:W-:Y:S01]  /*42820*/  FADD.FTZ R75, -R223.reuse, R75 ;  /* 0x0000004bdf4b7221 */ /* 0x040fe20000010100 */
[----:B------:R-:W-:Y:S01]  /*42830*/  FFMA.FTZ R78, R78, R80, R81 ;  /* 0x000000504e4e7223 */ /* 0x000fe20000010051 */
        /* <DEDUP_REMOVED lines=22> */
[----:B------:R-:W5:Y:S02]  /*429a0*/  LDL R86, [R1+0xa4] ;  /* 0x0000a40001567983 */ /* 0x000f640000100800 */
[C---:B------:R-:W-:Y:S01]  /*429b0*/  FMUL.FTZ R15, R222.reuse, R15 ;  /* 0x0000000fde0f7220 */ /* 0x040fe20000410000 */
[C---:B------:R-:W-:Y:S01]  /*429c0*/  FMUL.FTZ R213, R222.reuse, R213 ;  /* 0x000000d5ded57220 */ /* 0x040fe20000410000 */
[----:B------:R-:W-:Y:S01]  /*429d0*/  FADD.FTZ R215, -R223, R215 ;  /* 0x000000d7dfd77221 */ /* 0x000fe20000010100 */
[----:B------:R-:W5:Y:S03]  /*429e0*/  LDL R87, [R1+0xa0] ;  /* 0x0000a00001577983 */ /* 0x000f660000100800 */
[----:B------:R-:W-:Y:S01]  /*429f0*/  FMUL.FTZ R215, R222, R215 ;  /* 0x000000d7ded77220 */ /* 0x000fe20000410000 */
[----:B---3--:R-:W-:-:S02]  /*42a00*/  IMAD.U32 R80, R220, 0x10000, RZ ;  /* 0x00010000dc507824 */ /* 0x008fc400078e00ff */
[----:B------:R-:W3:Y:S01]  /*42a10*/  LDL R220, [R1+0x9c] ;  /* 0x00009c0001dc7983 */ /* 0x000ee20000100800 */
[----:B----4-:R-:W-:-:S03]  /*42a20*/  SHF.L.U32 R81, R224, 0x10, RZ ;  /* 0x00000010e0517819 */ /* 0x010fc600000006ff */
[----:B------:R-:W4:Y:S02]  /*42a30*/  LDL R224, [R1+0x98] ;  /* 0x0000980001e07983 */ /* 0x000f240000100800 */
[----:B------:R-:W-:Y:S01]  /*42a40*/  FFMA.FTZ R79, R79, R80, R81 ;  /* 0x000000504f4f7223 */ /* 0x000fe20000010051 */
[----:B------:R-:W-:Y:S01]  /*42a50*/  SHF.L.U32 R81, R170, 0x10, RZ ;  /* 0x00000010aa517819 */ /* 0x000fe200000006ff */
[----:B------:R-:W-:-:S04]  /*42a60*/  IMAD.U32 R80, R210, 0x10000, RZ ;  /* 0x00010000d2507824 */ /* 0x000fc800078e00ff */
[----:B------:R-:W-:Y:S01]  /*42a70*/  FFMA.FTZ R72, R72, R80, R81 ;  /* 0x0000005048487223 */ /* 0x000fe20000010051 */
[----:B--2---:R-:W-:Y:S01]  /*42a80*/  SHF.L.U32 R81, R231, 0x10, RZ ;  /* 0x00000010e7517819 */ /* 0x004fe200000006ff */
[----:B-----5:R-:W-:-:S04]  /*42a90*/  IMAD.U32 R80, R229, 0x10000, RZ ;  /* 0x00010000e5507824 */ /* 0x020fc800078e00ff */
        /* <DEDUP_REMOVED lines=10> */
[----:B------:R-:W-:Y:S01]  /*42b40*/  F2FP.BF16.F32.PACK_AB R75, R75, R74 ;  /* 0x0000004a4b4b723e */ /* 0x000fe200000010ff */
[----:B------:R-:W2:Y:S01]  /*42b50*/  LDL R81, [R1+0xb8] ;  /* 0x0000b80001517983 */ /* 0x000ea20000100800 */
[----:B------:R-:W-:Y:S02]  /*42b60*/  F2FP.BF16.F32.PACK_AB R74, R73, R72 ;  /* 0x00000048494a723e */ /* 0x000fe400000010ff */
[----:B------:R-:W-:Y:S01]  /*42b70*/  F2FP.BF16.F32.PACK_AB R72, R77, R76 ;  /* 0x0000004c4d48723e */ /* 0x000fe200000010ff */
[----:B------:R-:W-:Y:S01]  /*42b80*/  IMAD.WIDE.U32 R76, R8, 0x10, R84 ;  /* 0x00000010084c7825 */ /* 0x000fe200078e0054 */
[----:B------:R-:W-:Y:S02]  /*42b90*/  F2FP.BF16.F32.PACK_AB R73, R79, R78 ;  /* 0x0000004e4f49723e */ /* 0x000fe400000010ff */
[----:B------:R-:W-:Y:S01]  /*42ba0*/  PRMT R8, R188, 0x7632, R8 ;  /* 0x00007632bc087816 */ /* 0x000fe20000000008 */
[----:B------:R-:W5:Y:S04]  /*42bb0*/  LDL R79, [R1+0xbc] ;  /* 0x0000bc00014f7983 */ /* 0x000f680000100800 */
[----:B------:R0:W-:Y:S01]  /*42bc0*/  STG.E.128 desc[UR6][R76.64], R72 ;  /* 0x000000484c007986 */ /* 0x0001e2000c101d06 */
[----:B------:R-:W-:Y:S01]  /*42bd0*/  IMAD.U32 R8, R8, 0x10000, RZ ;  /* 0x0001000008087824 */ /* 0x000fe200078e00ff */
[----:B0-----:R-:W-:-:S04]  /*42be0*/  PRMT R72, R148, 0x7632, R72 ;  /* 0x0000763294487816 */ /* 0x001fc80000000048 */
[----:B------:R-:W-:-:S05]  /*42bf0*/  SHF.L.U32 R72, R72, 0x10, RZ ;  /* 0x0000001048487819 */ /* 0x000fca00000006ff */
[--C-:B------:R-:W-:Y:S01]  /*42c00*/  FFMA.FTZ R8, R37, R8, R72.reuse ;  /* 0x0000000825087223 */ /* 0x100fe20000010048 */
[----:B------:R-:W-:Y:S02]  /*42c10*/  PRMT R37, R189, 0x7632, R37 ;  /* 0x00007632bd257816 */ /* 0x000fe40000000025 */
[----:B------:R-:W-:-:S03]  /*42c20*/  PRMT R72, R149, 0x7632, R72 ;  /* 0x0000763295487816 */ /* 0x000fc60000000048 */
[----:B------:R-:W-:Y:S01]  /*42c30*/  IMAD.U32 R37, R37, 0x10000, RZ ;  /* 0x0001000025257824 */ /* 0x000fe200078e00ff */
[----:B------:R-:W-:-:S05]  /*42c40*/  SHF.L.U32 R72, R72, 0x10, RZ ;  /* 0x0000001048487819 */ /* 0x000fca00000006ff */
[--C-:B------:R-:W-:Y:S01]  /*42c50*/  FFMA.FTZ R37, R39, R37, R72.reuse ;  /* 0x0000002527257223 */ /* 0x100fe20000010048 */
[--C-:B------:R-:W-:Y:S01]  /*42c60*/  FADD.FTZ R39, -R223, R33.reuse ;  /* 0x00000021df277221 */ /* 0x100fe20000010100 */
[----:B------:R-:W-:Y:S02]  /*42c70*/  PRMT R33, R190, 0x7632, R33 ;  /* 0x00007632be217816 */ /* 0x000fe40000000021 */
[----:B------:R-:W-:Y:S01]  /*42c80*/  PRMT R72, R150, 0x7632, R72 ;  /* 0x0000763296487816 */ /* 0x000fe20000000048 */
[----:B------:R-:W-:Y:S02]  /*42c90*/  FMUL.FTZ R39, R222, R39 ;  /* 0x00000027de277220 */ /* 0x000fe40000410000 */
        /* <DEDUP_REMOVED lines=38> */
[----:B------:R-:W-:Y:S02]  /*42f00*/  PRMT R39, R180, 0x7632, R39 ;  /* 0x00007632b4277816 */ /* 0x000fe40000000027 */
[----:B------:R-:W-:-:S03]  /*42f10*/  PRMT R72, R140, 0x7632, R72 ;  /* 0x000076328c487816 */ /* 0x000fc60000000048 */
[----:B------:R-:W-:Y:S01]  /*42f20*/  IMAD.U32 R39, R39, 0x10000, RZ ;  /* 0x0001000027277824 */ /* 0x000fe200078e00ff */
[----:B------:R-:W-:-:S05]  /*42f30*/  SHF.L.U32 R72, R72, 0x10, RZ ;  /* 0x0000001048487819 */ /* 0x000fca00000006ff */
[--C-:B------:R-:W-:Y:S01]  /*42f40*/  FFMA.FTZ R39, R21, R39, R72.reuse ;  /* 0x0000002715277223 */ /* 0x100fe20000010048 */
[----:B------:R-:W-:Y:S02]  /*42f50*/  PRMT R72, R181, 0x7632, R72 ;  /* 0x00007632b5487816 */ /* 0x000fe40000000048 */
[----:B------:R-:W-:-:S03]  /*42f60*/  PRMT R21, R141, 0x7632, R21 ;  /* 0x000076328d157816 */ /* 0x000fc60000000015 */
[----:B------:R-:W-:Y:S01]  /*42f70*/  IMAD.U32 R72, R72, 0x10000, RZ ;  /* 0x0001000048487824 */ /* 0x000fe200078e00ff */
[----:B------:R-:W-:Y:S02]  /*42f80*/  SHF.L.U32 R21, R21, 0x10, RZ ;  /* 0x0000001015157819 */ /* 0x000fe400000006ff */
[----:B------:R-:W-:-:S03]  /*42f90*/  PRMT R73, R182, 0x7632, R73 ;  /* 0x00007632b6497816 */ /* 0x000fc60000000049 */
[--C-:B------:R-:W-:Y:S01]  /*42fa0*/  FFMA.FTZ R72, R23, R72, R21.reuse ;  /* 0x0000004817487223 */ /* 0x100fe20000010015 */
[----:B------:R-:W-:Y:S01]  /*42fb0*/  PRMT R21, R142, 0x7632, R21 ;  /* 0x000076328e157816 */ /* 0x000fe20000000015 */
[----:B------:R-:W-:-:S03]  /*42fc0*/  IMAD.U32 R73, R73, 0x10000, RZ ;  /* 0x0001000049497824 */ /* 0x000fc600078e00ff */
[----:B------:R-:W-:Y:S02]  /*42fd0*/  SHF.L.U32 R21, R21, 0x10, RZ ;  /* 0x0000001015157819 */ /* 0x000fe400000006ff */
[----:B------:R-:W-:-:S03]  /*42fe0*/  PRMT R74, R183, 0x7632, R74 ;  /* 0x00007632b74a7816 */ /* 0x000fc6000000004a */
[----:B------:R-:W-:Y:S01]  /*42ff0*/  FFMA.FTZ R73, R17, R73, R21 ;  /* 0x0000004911497223 */ /* 0x000fe20000010015 */
[----:B------:R-:W-:Y:S01]  /*43000*/  PRMT R17, R143, 0x7632, R17 ;  /* 0x000076328f117816 */ /* 0x000fe20000000011 */
[----:B------:R-:W-:-:S03]  /*43010*/  IMAD.U32 R74, R74, 0x10000, RZ ;  /* 0x000100004a4a7824 */ /* 0x000fc600078e00ff */
        /* <DEDUP_REMOVED lines=17> */
[--C-:B------:R-:W-:Y:S01]  /*43130*/  FFMA.FTZ R77, R213, R77, R13.reuse ;  /* 0x0000004dd54d7223 */ /* 0x100fe2000001000d */
[----:B------:R-:W-:Y:S01]  /*43140*/  PRMT R13, R139, 0x7632, R13 ;  /* 0x000076328b0d7816 */ /* 0x000fe2000000000d */
[----:B------:R-:W-:Y:S02]  /*43150*/  IMAD.U32 R78, R78, 0x10000, RZ ;  /* 0x000100004e4e7824 */ /* 0x000fe400078e00ff */
[----:B------:R-:W-:Y:S01]  /*43160*/  FADD.FTZ R17, -R223, R68 ;  /* 0x00000044df117221 */ /* 0x000fe20000010100 */
[----:B------:R-:W-:Y:S02]  /*43170*/  SHF.L.U32 R13, R13, 0x10, RZ ;  /* 0x000000100d0d7819 */ /* 0x000fe400000006ff */
[----:B------:R-:W-:Y:S01]  /*43180*/  SHF.L.U32 R15, R164, 0x10, RZ ;  /* 0x00000010a40f7819 */ /* 0x000fe200000006ff */
[----:B------:R-:W-:Y:S02]  /*43190*/  FMUL.FTZ R17, R222, R17 ;  /* 0x00000011de117220 */ /* 0x000fe40000410000 */
[----:B------:R-:W-:Y:S01]  /*431a0*/  FFMA.FTZ R78, R215, R78, R13 ;  /* 0x0000004ed74e7223 */ /* 0x000fe2000001000d */
[----:B------:R-:W-:-:S04]  /*431b0*/  IMAD.U32 R13, R204, 0x10000, RZ ;  /* 0x00010000cc0d7824 */ /* 0x000fc800078e00ff */
[----:B------:R-:W-:Y:S01]  /*431c0*/  FFMA.FTZ R17, R17, R13, R15 ;  /* 0x0000000d11117223 */ /* 0x000fe2000001000f */
[----:B------:R-:W-:Y:S01]  /*431d0*/  SHF.L.U32 R15, R82, 0x10, RZ ;  /* 0x00000010520f7819 */ /* 0x000fe200000006ff */
[----:B------:R-:W-:Y:S01]  /*431e0*/  IMAD.U32 R13, R83, 0x10000, RZ ;  /* 0x00010000530d7824 */ /* 0x000fe200078e00ff */
[----:B------:R-:W2:Y:S04]  /*431f0*/  LDL R82, [R1+0xac] ;  /* 0x0000ac0001527983 */ /* 0x000ea80000100800 */
[----:B------:R-:W5:Y:S01]  /*43200*/  LDL R83, [R1+0xa8] ;  /* 0x0000a80001537983 */ /* 0x000f620000100800 */
[----:B------:R-:W-:-:S04]  /*43210*/  FADD.FTZ R19, -R223, R69 ;  /* 0x00000045df137221 */ /* 0x000fc80000010100 */
[----:B------:R-:W-:-:S04]  /*43220*/  FMUL.FTZ R19, R222, R19 ;  /* 0x00000013de137220 */ /* 0x000fc80000410000 */
[----:B------:R-:W-:Y:S01]  /*43230*/  FFMA.FTZ R19, R19, R13, R15 ;  /* 0x0000000d13137223 */ /* 0x000fe2000001000f */
[----:B------:R-:W-:Y:S02]  /*43240*/  FADD.FTZ R13, -R223, R70 ;  /* 0x00000046df0d7221 */ /* 0x000fe40000010100 */
[----:B------:R-:W5:Y:S01]  /*43250*/  LDL R70, [R1+0xb4] ;  /* 0x0000b40001467983 */ /* 0x000f620000100800 */
[----:B------:R-:W-:Y:S01]  /*43260*/  SHF.L.U32 R21, R165, 0x10, RZ ;  /* 0x00000010a5157819 */ /* 0x000fe200000006ff */
[----:B------:R-:W-:Y:S01]  /*43270*/  FMUL.FTZ R13, R222, R13 ;  /* 0x0000000dde0d7220 */ /* 0x000fe20000410000 */
[----:B------:R-:W-:-:S04]  /*43280*/  IMAD.U32 R15, R205, 0x10000, RZ ;  /* 0x00010000cd0f7824 */ /* 0x000fc800078e00ff */
[----:B------:R-:W-:Y:S01]  /*43290*/  FFMA.FTZ R13, R13, R15, R21 ;  /* 0x0000000f0d0d7223 */ /* 0x000fe20000010015 */
[C---:B------:R-:W-:Y:S02]  /*432a0*/  FADD.FTZ R21, -R223.reuse, R71 ;  /* 0x00000047df157221 */ /* 0x040fe40000010100 */
[----:B------:R-:W5:Y:S02]  /*432b0*/  LDL R71, [R1+0xb0] ;  /* 0x0000b00001477983 */ /* 0x000f640000100800 */
[----:B------:R-:W-:Y:S01]  /*432c0*/  FMUL.FTZ R21, R222, R21 ;  /* 0x00000015de157220 */ /* 0x000fe20000410000 */
[C---:B------:R-:W-:Y:S01]  /*432d0*/  FADD.FTZ R68, -R223.reuse, R64 ;  /* 0x00000040df447221 */ /* 0x040fe20000010100 */
[C---:B------:R-:W-:Y:S01]  /*432e0*/  FADD.FTZ R69, -R223.reuse, R65 ;  /* 0x00000041df457221 */ /* 0x040fe20000010100 */
[----:B---3--:R-:W-:Y:S01]  /*432f0*/  SHF.L.U32 R23, R220, 0x10, RZ ;  /* 0x00000010dc177819 */ /* 0x008fe200000006ff */
[----:B----4-:R-:W-:Y:S02]  /*43300*/  IMAD.U32 R15, R224, 0x10000, RZ ;  /* 0x00010000e00f7824 */ /* 0x010fe400078e00ff */
[----:B------:R-:W-:Y:S01]  /*43310*/  FMUL.FTZ R68, R222, R68 ;  /* 0x00000044de447220 */ /* 0x000fe20000410000 */
[----:B------:R-:W-:Y:S01]  /*43320*/  FADD.FTZ R80, -R223, R67 ;  /* 0x00000043df507221 */ /* 0x000fe20000010100 */
[----:B------:R-:W-:Y:S01]  /*43330*/  SHF.L.U32 R64, R167, 0x10, RZ ;  /* 0x00000010a7407819 */ /* 0x000fe200000006ff */
[----:B------:R-:W-:Y:S01]  /*43340*/  FFMA.FTZ R21, R21, R15, R23 ;  /* 0x0000000f15157223 */ /* 0x000fe20000010017 */
[----:B------:R-:W-:Y:S01]  /*43350*/  SHF.L.U32 R23, R166, 0x10, RZ ;  /* 0x00000010a6177819 */ /* 0x000fe200000006ff */
[----:B------:R-:W-:-:S02]  /*43360*/  IMAD.U32 R15, R206, 0x10000, RZ ;  /* 0x00010000ce0f7824 */ /* 0x000fc400078e00ff */
[----:B------:R-:W-:Y:S01]  /*43370*/  FMUL.FTZ R69, R222, R69 ;  /* 0x00000045de457220 */ /* 0x000fe20000410000 */
[----:B------:R-:W3:Y:S01]  /*43380*/  LDL R67, [R1+0xc0] ;  /* 0x0000c00001437983 */ /* 0x000ee20000100800 */
[----:B------:R-:W-:Y:S01]  /*43390*/  FFMA.FTZ R68, R68, R15, R23 ;  /* 0x0000000f44447223 */ /* 0x000fe20000010017 */
[----:B------:R-:W-:Y:S01]  /*433a0*/  SHF.L.U32 R23, R86, 0x10, RZ ;  /* 0x0000001056177819 */ /* 0x000fe200000006ff */
[----:B------:R-:W-:Y:S01]  /*433b0*/  IMAD.U32 R15, R87, 0x10000, RZ ;  /* 0x00010000570f7824 */ /* 0x000fe200078e00ff */
[----:B------:R-:W4:Y:S03]  /*433c0*/  LDL R65, [R1+0xcc] ;  /* 0x0000cc0001417983 */ /* 0x000f260000100800 */
[----:B------:R-:W-:Y:S01]  /*433d0*/  FFMA.FTZ R69, R69, R15, R23 ;  /* 0x0000000f45457223 */ /* 0x000fe20000010017 */
[----:B------:R-:W-:Y:S02]  /*433e0*/  FADD.FTZ R15, -R223, R66 ;  /* 0x00000042df0f7221 */ /* 0x000fe40000010100 */
[----:B------:R-:W4:Y:S01]  /*433f0*/  LDL R66, [R1+0xc4] ;  /* 0x0000c40001427983 */ /* 0x000f220000100800 */
[----:B------:R-:W-:-:S02]  /*43400*/  IMAD.U32 R23, R207, 0x10000, RZ ;  /* 0x00010000cf177824 */ /* 0x000fc400078e00ff */
[C---:B------:R-:W-:Y:S01]  /*43410*/  FMUL.FTZ R15, R222.reuse, R15 ;  /* 0x0000000fde0f7220 */ /* 0x040fe20000410000 */
[----:B------:R-:W-:-:S03]  /*43420*/  FMUL.FTZ R80, R222, R80 ;  /* 0x00000050de507220 */ /* 0x000fc60000410000 */
[----:B------:R-:W-:Y:S01]  /*43430*/  FFMA.FTZ R15, R15, R23, R64 ;  /* 0x000000170f0f7223 */ /* 0x000fe20000010040 */
[----:B--2---:R-:W-:Y:S01]  /*43440*/  SHF.L.U32 R64, R82, 0x10, RZ ;  /* 0x0000001052407819 */ /* 0x004fe200000006ff */
[----:B-----5:R-:W-:Y:S02]  /*43450*/  IMAD.U32 R23, R83, 0x10000, RZ ;  /* 0x0001000053177824 */ /* 0x020fe400078e00ff */
[----:B------:R-:W2:Y:S02]  /*43460*/  LDL R83, [R1+0xc8] ;  /* 0x0000c80001537983 */ /* 0x000ea40000100800 */
[----:B------:R-:W-:Y:S01]  /*43470*/  FFMA.FTZ R80, R80, R23, R64 ;  /* 0x0000001750507223 */ /* 0x000fe20000010040 */
[----:B------:R-:W-:Y:S01]  /*43480*/  FADD.FTZ R23, -R223, R60 ;  /* 0x0000003cdf177221 */ /* 0x000fe20000010100 */
[----:B------:R-:W-:Y:S01]  /*43490*/  SHF.L.U32 R64, R160, 0x10, RZ ;  /* 0x00000010a0407819 */ /* 0x000fe200000006ff */
[----:B------:R-:W-:Y:S02]  /*434a0*/  IMAD.U32 R60, R200, 0x10000, RZ ;  /* 0x00010000c83c7824 */ /* 0x000fe400078e00ff */
[----:B------:R-:W-:-:S04]  /*434b0*/  FMUL.FTZ R23, R222, R23 ;  /* 0x00000017de177220 */ /* 0x000fc80000410000 */
[----:B------:R-:W-:Y:S01]  /*434c0*/  FFMA.FTZ R23, R23, R60, R64 ;  /* 0x0000003c17177223 */ /* 0x000fe20000010040 */
[C---:B------:R-:W-:Y:S01]  /*434d0*/  FADD.FTZ R64, -R223.reuse, R61 ;  /* 0x0000003ddf407221 */ /* 0x040fe20000010100 */
[----:B------:R-:W-:Y:S01]  /*434e0*/  SHF.L.U32 R61, R70, 0x10, RZ ;  /* 0x00000010463d7819 */ /* 0x000fe200000006ff */
[----:B------:R-:W-:Y:S02]  /*434f0*/  FADD.FTZ R70, -R223, R62 ;  /* 0x0000003edf467221 */ /* 0x000fe40000010100 */
[----:B------:R-:W5:Y:S01]  /*43500*/  LDL R62, [R1+0xd4] ;  /* 0x0000d400013e7983 */ /* 0x000f620000100800 */
[C---:B------:R-:W-:Y:S01]  /*43510*/  FMUL.FTZ R64, R222.reuse, R64 ;  /* 0x00000040de407220 */ /* 0x040fe20000410000 */
[----:B------:R-:W-:Y:S02]  /*43520*/  IMAD.U32 R60, R71, 0x10000, RZ ;  /* 0x00010000473c7824 */ /* 0x000fe400078e00ff */
[----:B------:R-:W-:Y:S02]  /*43530*/  FMUL.FTZ R70, R222, R70 ;  /* 0x00000046de467220 */ /* 0x000fe40000410000 */
[----:B------:R-:W-:Y:S01]  /*43540*/  FFMA.FTZ R64, R64, R60, R61 ;  /* 0x0000003c40407223 */ /* 0x000fe2000001003d */
[----:B------:R-:W-:Y:S01]  /*43550*/  SHF.L.U32 R61, R161, 0x10, RZ ;  /* 0x00000010a13d7819 */ /* 0x000fe200000006ff */
[----:B------:R-:W-:-:S02]  /*43560*/  IMAD.U32 R60, R201, 0x10000, RZ ;  /* 0x00010000c93c7824 */ /* 0x000fc400078e00ff */
[C---:B------:R-:W-:Y:S01]  /*43570*/  FADD.FTZ R71, -R223.reuse, R63 ;  /* 0x0000003fdf477221 */ /* 0x040fe20000010100 */
[C---:B------:R-:W-:Y:S01]  /*43580*/  FADD.FTZ R56, -R223.reuse, R56 ;  /* 0x00000038df387221 */ /* 0x040fe20000010100 */
[----:B------:R-:W-:Y:S01]  /*43590*/  FADD.FTZ R57, -R223, R57 ;  /* 0x00000039df397221 */ /* 0x000fe20000010100 */
[----:B------:R-:W-:Y:S01]  /*435a0*/  FFMA.FTZ R70, R70, R60, R61 ;  /* 0x0000003c46467223 */ /* 0x000fe2000001003d */
[----:B------:R-:W-:Y:S01]  /*435b0*/  SHF.L.U32 R61, R79, 0x10, RZ ;  /* 0x000000104f3d7819 */ /* 0x000fe200000006ff */
[C---:B------:R-:W-:Y:S01]  /*435c0*/  FMUL.FTZ R71, R222.reuse, R71 ;  /* 0x00000047de477220 */ /* 0x040fe20000410000 */
[----:B------:R-:W-:Y:S01]  /*435d0*/  IMAD.U32 R60, R81, 0x10000, RZ ;  /* 0x00010000513c7824 */ /* 0x000fe200078e00ff */
[----:B------:R-:W5:Y:S01]  /*435e0*/  LDL R79, [R1+0xd0] ;  /* 0x0000d000014f7983 */ /* 0x000f620000100800 */
[----:B------:R-:W-:Y:S02]  /*435f0*/  FMUL.FTZ R56, R222, R56 ;  /* 0x00000038de387220 */ /* 0x000fe40000410000 */
[----:B------:R-:W-:Y:S01]  /*43600*/  FFMA.FTZ R71, R71, R60, R61 ;  /* 0x0000003c47477223 */ /* 0x000fe2000001003d */
[----:B------:R-:W-:Y:S01]  /*43610*/  SHF.L.U32 R61, R162, 0x10, RZ ;  /* 0x00000010a23d7819 */ /* 0x000fe200000006ff */
[----:B------:R-:W-:-:S02]  /*43620*/  IMAD.U32 R60, R202, 0x10000, RZ ;  /* 0x00010000ca3c7824 */ /* 0x000fc400078e00ff */
[----:B------:R-:W-:Y:S01]  /*43630*/  FADD.FTZ R82, -R223, R59 ;  /* 0x0000003bdf527221 */ /* 0x000fe20000010100 */
[----:B------:R-:W5:Y:S01]  /*43640*/  LDL R63, [R1+0xe4] ;  /* 0x0000e400013f7983 */ /* 0x000f620000100800 */
[----:B------:R-:W-:Y:S01]  /*43650*/  FFMA.FTZ R56, R56, R60, R61 ;  /* 0x0000003c38387223 */ /* 0x000fe2000001003d */
[----:B------:R-:W-:Y:S01]  /*43660*/  FMUL.FTZ R57, R222, R57 ;  /* 0x00000039de397220 */ /* 0x000fe20000410000 */
[----:B---3--:R-:W-:Y:S02]  /*43670*/  IMAD.U32 R60, R67, 0x10000, RZ ;  /* 0x00010000433c7824 */ /* 0x008fe400078e00ff */
[----:B------:R-:W3:Y:S01]  /*43680*/  LDL R67, [R1+0xd8] ;  /* 0x0000d80001437983 */ /* 0x000ee20000100800 */
[----:B------:R-:W-:Y:S01]  /*43690*/  FADD.FTZ R81, -R223, R58 ;  /* 0x0000003adf517221 */ /* 0x000fe20000010100 */
[----:B----4-:R-:W-:Y:S02]  /*436a0*/  SHF.L.U32 R61, R66, 0x10, RZ ;  /* 0x00000010423d7819 */ /* 0x010fe400000006ff */
[----:B------:R-:W4:Y:S01]  /*436b0*/  LDL R66, [R1+0xdc] ;  /* 0x0000dc0001427983 */ /* 0x000f220000100800 */
[----:B------:R-:W-:-:S02]  /*436c0*/  FMUL.FTZ R81, R222, R81 ;  /* 0x00000051de517220 */ /* 0x000fc40000410000 */
[----:B------:R-:W-:Y:S01]  /*436d0*/  FFMA.FTZ R57, R57, R60, R61 ;  /* 0x0000003c39397223 */ /* 0x000fe2000001003d */
[----:B------:R-:W-:Y:S01]  /*436e0*/  SHF.L.U32 R60, R163, 0x10, RZ ;  /* 0x00000010a33c7819 */ /* 0x000fe200000006ff */
[----:B------:R-:W-:Y:S01]  /*436f0*/  IMAD.U32 R58, R203, 0x10000, RZ ;  /* 0x00010000cb3a7824 */ /* 0x000fe200078e00ff */
[----:B------:R-:W-:Y:S01]  /*43700*/  SHF.L.U32 R59, R65, 0x10, RZ ;  /* 0x00000010413b7819 */ /* 0x000fe200000006ff */
[C---:B------:R-:W-:Y:S01]  /*43710*/  FMUL.FTZ R82, R222.reuse, R82 ;  /* 0x00000052de527220 */ /* 0x040fe20000410000 */
[----:B------:R-:W4:Y:S01]  /*43720*/  LDL R65, [R1+0xe0] ;  /* 0x0000e00001417983 */ /* 0x000f220000100800 */
[----:B------:R-:W-:Y:S01]  /*43730*/  FFMA.FTZ R81, R81, R58, R60 ;  /* 0x0000003a51517223 */ /* 0x000fe2000001003c */
[----:B------:R-:W-:Y:S02]  /*43740*/  FADD.FTZ R52, -R223, R52 ;  /* 0x00000034df347221 */ /* 0x000fe40000010100 */
[----:B------:R-:W4:Y:S02]  /*43750*/  LDL R61, [R1+0xec] ;  /* 0x0000ec00013d7983 */ /* 0x000f240000100800 */
[----:B------:R-:W-:-:S02]  /*43760*/  FMUL.FTZ R52, R222, R52 ;  /* 0x00000034de347220 */ /* 0x000fc40000410000 */
[----:B------:R-:W4:Y:S01]  /*43770*/  LDL R60, [R1+0xf0] ;  /* 0x0000f000013c7983 */ /* 0x000f220000100800 */
[----:B--2---:R-:W-:-:S04]  /*43780*/  IMAD.U32 R58, R83, 0x10000, RZ ;  /* 0x00010000533a7824 */ /* 0x004fc800078e00ff */
[----:B------:R-:W-:Y:S01]  /*43790*/  FFMA.FTZ R82, R82, R58, R59 ;  /* 0x0000003a52527223 */ /* 0x000fe2000001003b */
[----:B------:R-:W-:Y:S01]  /*437a0*/  SHF.L.U32 R59, R156, 0x10, RZ ;  /* 0x000000109c3b7819 */ /* 0x000fe200000006ff */
[----:B------:R-:W-:-:S04]  /*437b0*/  IMAD.U32 R58, R196, 0x10000, RZ ;  /* 0x00010000c43a7824 */ /* 0x000fc800078e00ff */
[----:B------:R-:W-:Y:S01]  /*437c0*/  FFMA.FTZ R52, R52, R58, R59 ;  /* 0x0000003a34347223 */ /* 0x000fe2000001003b */
[----:B-----5:R-:W-:Y:S02]  /*437d0*/  SHF.L.U32 R59, R62, 0x10, RZ ;  /* 0x000000103e3b7819 */ /* 0x020fe400000006ff */
[----:B------:R-:W2:Y:S01]  /*437e0*/  LDL R62, [R1+0xe8] ;  /* 0x0000e800013e7983 */ /* 0x000ea20000100800 */
[C---:B------:R-:W-:Y:S01]  /*437f0*/  FADD.FTZ R53, -R223.reuse, R53 ;  /* 0x00000035df357221 */ /* 0x040fe20000010100 */
[----:B------:R-:W-:-:S03]  /*43800*/  FADD.FTZ R54, -R223, R54 ;  /* 0x00000036df367221 */ /* 0x000fc60000010100 */
[C---:B------:R-:W-:Y:S01]  /*43810*/  FMUL.FTZ R53, R222.reuse, R53 ;  /* 0x00000035de357220 */ /* 0x040fe20000410000 */
[----:B------:R-:W-:Y:S01]  /*43820*/  FMUL.FTZ R54, R222, R54 ;  /* 0x00000036de367220 */ /* 0x000fe20000410000 */
[----:B------:R-:W-:Y:S01]  /*43830*/  FADD.FTZ R55, -R223, R55 ;  /* 0x00000037df377221 */ /* 0x000fe20000010100 */
[----:B------:R-:W-:-:S04]  /*43840*/  IMAD.U32 R58, R79, 0x10000, RZ ;  /* 0x000100004f3a7824 */ /* 0x000fc800078e00ff */
[----:B------:R-:W-:Y:S01]  /*43850*/  FFMA.FTZ R53, R53, R58, R59 ;  /* 0x0000003a35357223 */ /* 0x000fe2000001003b */
[----:B------:R-:W-:Y:S01]  /*43860*/  SHF.L.U32 R59, R157, 0x10, RZ ;  /* 0x000000109d3b7819 */ /* 0x000fe200000006ff */
[----:B------:R-:W-:Y:S02]  /*43870*/  IMAD.U32 R58, R197, 0x10000, RZ ;  /* 0x00010000c53a7824 */ /* 0x000fe400078e00ff */
[----:B------:R-:W-:Y:S02]  /*43880*/  FMUL.FTZ R55, R222, R55 ;  /* 0x00000037de377220 */ /* 0x000fe40000410000 */
[----:B------:R-:W-:Y:S01]  /*43890*/  FFMA.FTZ R54, R54, R58, R59 ;  /* 0x0000003a36367223 */ /* 0x000fe2000001003b */
[----:B------:R-:W-:Y:S01]  /*438a0*/  FADD.FTZ R48, -R223, R48 ;  /* 0x00000030df307221 */ /* 0x000fe20000010100 */
[----:B---3--:R-:W-:Y:S02]  /*438b0*/  IMAD.U32 R58, R67, 0x10000, RZ ;  /* 0x00010000433a7824 */ /* 0x008fe400078e00ff */
[----:B------:R-:W3:Y:S01]  /*438c0*/  LDL R67, [R1+0xf4] ;  /* 0x0000f40001437983 */ /* 0x000ee20000100800 */
[----:B------:R-:W-:Y:S01]  /*438d0*/  FMUL.FTZ R48, R222, R48 ;  /* 0x00000030de307220 */ /* 0x000fe20000410000 */
[----:B----4-:R-:W-:Y:S01]  /*438e0*/  SHF.L.U32 R59, R66, 0x10, RZ ;  /* 0x00000010423b7819 */ /* 0x010fe200000006ff */
[----:B------:R-:W-:Y:S01]  /*438f0*/  FADD.FTZ R49, -R223, R49 ;  /* 0x00000031df317221 */ /* 0x000fe20000010100 */
[----:B------:R-:W4:Y:S03]  /*43900*/  LDL R66, [R1+0xf8] ;  /* 0x0000f80001427983 */ /* 0x000f260000100800 */
[----:B------:R-:W-:Y:S01]  /*43910*/  FFMA.FTZ R55, R55, R58, R59 ;  /* 0x0000003a37377223 */ /* 0x000fe2000001003b */
[----:B------:R-:W-:Y:S01]  /*43920*/  SHF.L.U32 R59, R158, 0x10, RZ ;  /* 0x000000109e3b7819 */ /* 0x000fe200000006ff */
[----:B------:R-:W-:-:S02]  /*43930*/  IMAD.U32 R58, R198, 0x10000, RZ ;  /* 0x00010000c63a7824 */ /* 0x000fc400078e00ff */
[----:B------:R-:W-:Y:S02]  /*43940*/  FMUL.FTZ R49, R222, R49 ;  /* 0x00000031de317220 */ /* 0x000fe40000410000 */
[----:B------:R-:W-:Y:S01]  /*43950*/  FFMA.FTZ R48, R48, R58, R59 ;  /* 0x0000003a30307223 */ /* 0x000fe2000001003b */
[----:B------:R-:W-:Y:S01]  /*43960*/  SHF.L.U32 R59, R63, 0x10, RZ ;  /* 0x000000103f3b7819 */ /* 0x000fe200000006ff */
[----:B------:R-:W-:Y:S02]  /*43970*/  IMAD.U32 R58, R65, 0x10000, RZ ;  /* 0x00010000413a7824 */ /* 0x000fe400078e00ff */
[----:B------:R-:W-:Y:S01]  /*43980*/  FADD.FTZ R50, -R223, R50 ;  /* 0x00000032df327221 */ /* 0x000fe20000010100 */
[----:B------:R-:W5:Y:S01]  /*43990*/  LDL R65, [R1+0xfc] ;  /* 0x0000fc0001417983 */ /* 0x000f620000100800 */
[----:B------:R-:W-:Y:S01]  /*439a0*/  FFMA.FTZ R49, R49, R58, R59 ;  /* 0x0000003a31317223 */ /* 0x000fe2000001003b */
[----:B------:R-:W-:Y:S01]  /*439b0*/  SHF.L.U32 R59, R159, 0x10, RZ ;  /* 0x000000109f3b7819 */ /* 0x000fe200000006ff */
[----:B------:R-:W-:Y:S01]  /*439c0*/  FMUL.FTZ R50, R222, R50 ;  /* 0x00000032de327220 */ /* 0x000fe20000410000 */
[----:B------:R-:W-:-:S02]  /*439d0*/  IMAD.U32 R58, R199, 0x10000, RZ ;  /* 0x00010000c73a7824 */ /* 0x000fc400078e00ff */
[----:B------:R-:W-:Y:S01]  /*439e0*/  FADD.FTZ R51, -R223, R51 ;  /* 0x00000033df337221 */ /* 0x000fe20000010100 */
[----:B------:R-:W5:Y:S01]  /*439f0*/  LDL R63, [R1+0x100] ;  /* 0x00010000013f7983 */ /* 0x000f620000100800 */
[----:B------:R-:W-:Y:S01]  /*43a00*/  FFMA.FTZ R50, R50, R58, R59 ;  /* 0x0000003a32327223 */ /* 0x000fe2000001003b */
[----:B------:R-:W-:Y:S01]  /*43a10*/  SHF.L.U32 R59, R61, 0x10, RZ ;  /* 0x000000103d3b7819 */ /* 0x000fe200000006ff */
[C---:B------:R-:W-:Y:S01]  /*43a20*/  FMUL.FTZ R51, R222.reuse, R51 ;  /* 0x00000033de337220 */ /* 0x040fe20000410000 */
[----:B------:R-:W-:Y:S01]  /*43a30*/  FADD.FTZ R44, -R223, R44 ;  /* 0x0000002cdf2c7221 */ /* 0x000fe20000010100 */
[----:B------:R-:W5:Y:S03]  /*43a40*/  LDL R61, [R1+0x108] ;  /* 0x00010800013d7983 */ /* 0x000f660000100800 */
[----:B------:R-:W-:Y:S01]  /*43a50*/  FMUL.FTZ R44, R222, R44 ;  /* 0x0000002cde2c7220 */ /* 0x000fe20000410000 */
[----:B--2---:R-:W-:-:S02]  /*43a60*/  IMAD.U32 R58, R62, 0x10000, RZ ;  /* 0x000100003e3a7824 */ /* 0x004fc400078e00ff */
[----:B------:R-:W2:Y:S02]  /*43a70*/  LDL R62, [R1+0x104] ;  /* 0x00010400013e7983 */ /* 0x000ea40000100800 */
[----:B------:R-:W-:Y:S01]  /*43a80*/  FFMA.FTZ R51, R51, R58, R59 ;  /* 0x0000003a33337223 */ /* 0x000fe2000001003b */
[----:B------:R-:W-:Y:S01]  /*43a90*/  SHF.L.U32 R59, R152, 0x10, RZ ;  /* 0x00000010983b7819 */ /* 0x000fe200000006ff */
[----:B------:R-:W-:-:S04]  /*43aa0*/  IMAD.U32 R58, R192, 0x10000, RZ ;  /* 0x00010000c03a7824 */ /* 0x000fc800078e00ff */
[----:B------:R-:W-:Y:S01]  /*43ab0*/  FFMA.FTZ R44, R44, R58, R59 ;  /* 0x0000003a2c2c7223 */ /* 0x000fe2000001003b */
[----:B------:R-:W-:Y:S02]  /*43ac0*/  IMAD.U32 R58, R60, 0x10000, RZ ;  /* 0x000100003c3a7824 */ /* 0x000fe400078e00ff */
[----:B------:R-:W2:Y:S01]  /*43ad0*/  LDL R60, [R1+0x10c] ;  /* 0x00010c00013c7983 */ /* 0x000ea20000100800 */
[C---:B------:R-:W-:Y:S01]  /*43ae0*/  FADD.FTZ R45, -R223.reuse, R45 ;  /* 0x0000002ddf2d7221 */ /* 0x040fe20000010100 */
[----:B------:R-:W-:-:S03]  /*43af0*/  FADD.FTZ R46, -R223, R46 ;  /* 0x0000002edf2e7221 */ /* 0x000fc60000010100 */
[C---:B------:R-:W-:Y:S01]  /*43b00*/  FMUL.FTZ R45, R222.reuse, R45 ;  /* 0x0000002dde2d7220 */ /* 0x040fe20000410000 */
[----:B------:R-:W-:Y:S01]  /*43b10*/  FMUL.FTZ R46, R222, R46 ;  /* 0x0000002ede2e7220 */ /* 0x000fe20000410000 */
[----:B------:R-:W-:Y:S01]  /*43b20*/  FADD.FTZ R47, -R223, R47 ;  /* 0x0000002fdf2f7221 */ /* 0x000fe20000010100 */
[----:B---3--:R-:W-:-:S05]  /*43b30*/  SHF.L.U32 R59, R67, 0x10, RZ ;  /* 0x00000010433b7819 */ /* 0x008fca00000006ff */
[----:B------:R-:W-:Y:S01]  /*43b40*/  FFMA.FTZ R45, R45, R58, R59 ;  /* 0x0000003a2d2d7223 */ /* 0x000fe2000001003b */
[----:B------:R-:W-:Y:S01]  /*43b50*/  SHF.L.U32 R59, R153, 0x10, RZ ;  /* 0x00000010993b7819 */ /* 0x000fe200000006ff */
[----:B------:R-:W-:Y:S02]  /*43b60*/  IMAD.U32 R58, R193, 0x10000, RZ ;  /* 0x00010000c13a7824 */ /* 0x000fe400078e00ff */
[----:B------:R-:W-:Y:S02]  /*43b70*/  FMUL.FTZ R47, R222, R47 ;  /* 0x0000002fde2f7220 */ /* 0x000fe40000410000 */
[----:B------:R-:W-:Y:S01]  /*43b80*/  FFMA.FTZ R46, R46, R58, R59 ;  /* 0x0000003a2e2e7223 */ /* 0x000fe2000001003b */
[----:B----4-:R-:W-:Y:S02]  /*43b90*/  IMAD.U32 R58, R66, 0x10000, RZ ;  /* 0x00010000423a7824 */ /* 0x010fe400078e00ff */
[C---:B------:R-:W-:Y:S01]  /*43ba0*/  FADD.FTZ R40, -R223.reuse, R40 ;  /* 0x00000028df287221 */ /* 0x040fe20000010100 */
[----:B------:R-:W-:-:S03]  /*43bb0*/  FADD.FTZ R41, -R223, R41 ;  /* 0x00000029df297221 */ /* 0x000fc60000010100 */
[----:B------:R-:W-:Y:S01]  /*43bc0*/  FMUL.FTZ R40, R222, R40 ;  /* 0x00000028de287220 */ /* 0x000fe20000410000 */
[----:B-----5:R-:W-:-:S05]  /*43bd0*/  SHF.L.U32 R59, R65, 0x10, RZ ;  /* 0x00000010413b7819 */ /* 0x020fca00000006ff */
[----:B------:R-:W-:Y:S01]  /*43be0*/  FFMA.FTZ R47, R47, R58, R59 ;  /* 0x0000003a2f2f7223 */ /* 0x000fe2000001003b */
[----:B------:R-:W-:Y:S01]  /*43bf0*/  SHF.L.U32 R59, R154, 0x10, RZ ;  /* 0x000000109a3b7819 */ /* 0x000fe200000006ff */
[----:B------:R-:W-:Y:S02]  /*43c00*/  IMAD.U32 R58, R194, 0x10000, RZ ;  /* 0x00010000c23a7824 */ /* 0x000fe400078e00ff */
[----:B------:R-:W-:Y:S02]  /*43c10*/  FMUL.FTZ R41, R222, R41 ;  /* 0x00000029de297220 */ /* 0x000fe40000410000 */
[----:B------:R-:W-:Y:S01]  /*43c20*/  FFMA.FTZ R40, R40, R58, R59 ;  /* 0x0000003a28287223 */ /* 0x000fe2000001003b */
[----:B------:R-:W-:Y:S02]  /*43c30*/  IMAD.U32 R58, R63, 0x10000, RZ ;  /* 0x000100003f3a7824 */ /* 0x000fe400078e00ff */
[C---:B------:R-:W-:Y:S01]  /*43c40*/  FADD.FTZ R63, -R223.reuse, R43 ;  /* 0x0000002bdf3f7221 */ /* 0x040fe20000010100 */
[----:B------:R-:W-:-:S03]  /*43c50*/  FADD.FTZ R36, -R223, R36 ;  /* 0x00000024df247221 */ /* 0x000fc60000010100 */
[C---:B------:R-:W-:Y:S01]  /*43c60*/  FMUL.FTZ R63, R222.reuse, R63 ;  /* 0x0000003fde3f7220 */ /* 0x040fe20000410000 */
[----:B------:R-:W-:Y:S01]  /*43c70*/  FMUL.FTZ R36, R222, R36 ;  /* 0x00000024de247220 */ /* 0x000fe20000410000 */
[----:B------:R-:W-:-:S04]  /*43c80*/  FADD.FTZ R38, -R223, R38 ;  /* 0x00000026df267221 */ /* 0x000fc80000010100 */
[C---:B------:R-:W-:Y:S01]  /*43c90*/  FMUL.FTZ R38, R222.reuse, R38 ;  /* 0x00000026de267220 */ /* 0x040fe20000410000 */
[----:B------:R-:W-:Y:S01]  /*43ca0*/  FADD.FTZ R65, -R223, R34 ;  /* 0x00000022df417221 */ /* 0x000fe20000010100 */
[----:B------:R-:W-:Y:S01]  /*43cb0*/  SHF.L.U32 R34, R151, 0x10, RZ ;  /* 0x0000001097227819 */ /* 0x000fe200000006ff */
[C---:B------:R-:W-:Y:S02]  /*43cc0*/  FADD.FTZ R28, -R223.reuse, R28 ;  /* 0x0000001cdf1c7221 */ /* 0x040fe40000010100 */
[C---:B------:R-:W-:Y:S02]  /*43cd0*/  FMUL.FTZ R65, R222.reuse, R65 ;  /* 0x00000041de417220 */ /* 0x040fe40000410000 */
[----:B------:R-:W-:Y:S01]  /*43ce0*/  FMUL.FTZ R28, R222, R28 ;  /* 0x0000001cde1c7220 */ /* 0x000fe20000410000 */
[C---:B------:R-:W-:Y:S01]  /*43cf0*/  FADD.FTZ R30, -R223.reuse, R30 ;  /* 0x0000001edf1e7221 */ /* 0x040fe20000010100 */
[----:B------:R-:W-:-:S03]  /*43d00*/  FADD.FTZ R24, -R223, R24 ;  /* 0x00000018df187221 */ /* 0x000fc60000010100 */
[C---:B------:R-:W-:Y:S01]  /*43d10*/  FMUL.FTZ R30, R222.reuse, R30 ;  /* 0x0000001ede1e7220 */ /* 0x040fe20000410000 */
[----:B------:R-:W-:Y:S01]  /*43d20*/  FMUL.FTZ R24, R222, R24 ;  /* 0x00000018de187220 */ /* 0x000fe20000410000 */
[----:B------:R-:W-:-:S04]  /*43d30*/  FADD.FTZ R26, -R223, R26 ;  /* 0x0000001adf1a7221 */ /* 0x000fc80000010100 */
[----:B------:R-:W-:Y:S01]  /*43d40*/  FMUL.FTZ R26, R222, R26 ;  /* 0x0000001ade1a7220 */ /* 0x000fe20000410000 */
[----:B------:R-:W-:Y:S01]  /*43d50*/  FADD.FTZ R66, -R223, R18 ;  /* 0x00000012df427221 */ /* 0x000fe20000010100 */
[----:B------:R-:W-:-:S03]  /*43d60*/  SHF.L.U32 R18, R143, 0x10, RZ ;  /* 0x000000108f127819 */ /* 0x000fc600000006ff */
[----:B------:R-:W-:Y:S01]  /*43d70*/  FMUL.FTZ R66, R222, R66 ;  /* 0x00000042de427220 */ /* 0x000fe20000410000 */
[C---:B------:R-:W-:Y:S01]  /*43d80*/  FADD.FTZ R212, -R223.reuse, R212 ;  /* 0x000000d4dfd47221 */ /* 0x040fe20000010100 */
[----:B------:R-:W-:-:S03]  /*43d90*/  FADD.FTZ R214, -R223, R214 ;  /* 0x000000d6dfd67221 */ /* 0x000fc60000010100 */
[C---:B------:R-:W-:Y:S01]  /*43da0*/  FMUL.FTZ R67, R222.reuse, R212 ;  /* 0x000000d4de437220 */ /* 0x040fe20000410000 */
[----:B------:R-:W-:Y:S01]  /*43db0*/  FMUL.FTZ R79, R222, R214 ;  /* 0x000000d6de4f7220 */ /* 0x000fe20000410000 */
[----:B------:R-:W-:Y:S02]  /*43dc0*/  F2FP.BF16.F32.PACK_AB R15, R80, R15 ;  /* 0x0000000f500f723e */ /* 0x000fe400000010ff */
[----:B------:R-:W-:Y:S02]  /*43dd0*/  F2FP.BF16.F32.PACK_AB R13, R21, R13 ;  /* 0x0000000d150d723e */ /* 0x000fe400000010ff */
[----:B------:R-:W-:Y:S01]  /*43de0*/  F2FP.BF16.F32.PACK_AB R21, R55, R54 ;  /* 0x000000363715723e */ /* 0x000fe200000010ff */
[----:B------:R-:W-:Y:S01]  /*43df0*/  IMAD.WIDE.U32 R54, R221, 0x10, R84 ;  /* 0x00000010dd367825 */ /* 0x000fe200078e0054 */
[----:B--2---:R-:W-:-:S03]  /*43e00*/  SHF.L.U32 R59, R62, 0x10, RZ ;  /* 0x000000103e3b7819 */ /* 0x004fc600000006ff */
[----:B------:R-:W-:Y:S01]  /*43e10*/  FADD.FTZ R62, -R223, R42 ;  /* 0x0000002adf3e7221 */ /* 0x000fe20000010100 */
[----:B------:R-:W-:Y:S02]  /*43e20*/  IMAD.U32 R42, R195, 0x10000, RZ ;  /* 0x00010000c32a7824 */ /* 0x000fe400078e00ff */
[----:B------:R-:W-:Y:S01]  /*43e30*/  FFMA.FTZ R41, R41, R58, R59 ;  /* 0x0000003a29297223 */ /* 0x000fe2000001003b */
[----:B------:R-:W-:Y:S01]  /*43e40*/  SHF.L.U32 R58, R155, 0x10, RZ ;  /* 0x000000109b3a7819 */ /* 0x000fe200000006ff */
[----:B------:R-:W-:-:S04]  /*43e50*/  FMUL.FTZ R62, R222, R62 ;  /* 0x0000003ede3e7220 */ /* 0x000fc80000410000 */
        /* <DEDUP_REMOVED lines=9> */
[----:B------:R-:W-:Y:S01]  /*43ef0*/  FADD.FTZ R61, -R223, R32 ;  /* 0x00000020df3d7221 */ /* 0x000fe20000010100 */
[----:B------:R-:W-:Y:S02]  /*43f00*/  IMAD.U32 R32, R190, 0x10000, RZ ;  /* 0x00010000be207824 */ /* 0x000fe400078e00ff */
[----:B------:R-:W-:Y:S01]  /*43f10*/  FFMA.FTZ R38, R38, R42, R43 ;  /* 0x0000002a26267223 */ /* 0x000fe2000001002b */
[----:B------:R-:W-:Y:S01]  /*43f20*/  SHF.L.U32 R42, R150, 0x10, RZ ;  /* 0x00000010962a7819 */ /* 0x000fe200000006ff */
[----:B------:R-:W-:-:S04]  /*43f30*/  FMUL.FTZ R61, R222, R61 ;  /* 0x0000003dde3d7220 */ /* 0x000fc80000410000 */
[----:B------:R-:W-:Y:S01]  /*43f40*/  FFMA.FTZ R61, R61, R32, R42 ;  /* 0x000000203d3d7223 */ /* 0x000fe2000001002a */
        /* <DEDUP_REMOVED lines=14> */
[C---:B------:R-:W-:Y:S01]  /*44030*/  FADD.FTZ R32, -R223.reuse, R20 ;  /* 0x00000014df207221 */ /* 0x040fe20000010100 */
[----:B------:R-:W-:Y:S01]  /*44040*/  SHF.L.U32 R34, R140, 0x10, RZ ;  /* 0x000000108c227819 */ /* 0x000fe200000006ff */
[----:B------:R-:W-:Y:S02]  /*44050*/  IMAD.U32 R20, R180, 0x10000, RZ ;  /* 0x00010000b4147824 */ /* 0x000fe400078e00ff */
[----:B------:R-:W-:Y:S01]  /*44060*/  FADD.FTZ R58, -R223, R22 ;  /* 0x00000016df3a7221 */ /* 0x000fe20000010100 */
[C---:B------:R-:W-:Y:S01]  /*44070*/  FMUL.FTZ R32, R222.reuse, R32 ;  /* 0x00000020de207220 */ /* 0x040fe20000410000 */
[----:B------:R-:W-:Y:S02]  /*44080*/  SHF.L.U32 R22, R141, 0x10, RZ ;  /* 0x000000108d167819 */ /* 0x000fe400000006ff */
[----:B------:R-:W-:Y:S01]  /*44090*/  FMUL.FTZ R58, R222, R58 ;  /* 0x0000003ade3a7220 */ /* 0x000fe20000410000 */
[----:B------:R-:W-:Y:S01]  /*440a0*/  FFMA.FTZ R32, R32, R20, R34 ;  /* 0x0000001420207223 */ /* 0x000fe20000010022 */
[----:B------:R-:W-:-:S02]  /*440b0*/  IMAD.U32 R20, R181, 0x10000, RZ ;  /* 0x00010000b5147824 */ /* 0x000fc400078e00ff */
[C---:B------:R-:W-:Y:S01]  /*440c0*/  FADD.FTZ R34, -R223.reuse, R16 ;  /* 0x00000010df227221 */ /* 0x040fe20000010100 */
[----:B------:R-:W-:Y:S02]  /*440d0*/  IMAD.U32 R16, R182, 0x10000, RZ ;  /* 0x00010000b6107824 */ /* 0x000fe400078e00ff */
[----:B------:R-:W-:Y:S01]  /*440e0*/  FFMA.FTZ R58, R58, R20, R22 ;  /* 0x000000143a3a7223 */ /* 0x000fe20000010016 */
[----:B------:R-:W-:Y:S01]  /*440f0*/  SHF.L.U32 R20, R142, 0x10, RZ ;  /* 0x000000108e147819 */ /* 0x000fe200000006ff */
[----:B------:R-:W-:Y:S01]  /*44100*/  FMUL.FTZ R34, R222, R34 ;  /* 0x00000022de227220 */ /* 0x000fe20000410000 */
[----:B------:R-:W-:-:S03]  /*44110*/  FADD.FTZ R59, -R223, R12 ;  /* 0x0000000cdf3b7221 */ /* 0x000fc60000010100 */
[----:B------:R-:W-:Y:S01]  /*44120*/  FFMA.FTZ R34, R34, R16, R20 ;  /* 0x0000001022227223 */ /* 0x000fe20000010014 */
[----:B------:R-:W-:Y:S02]  /*44130*/  IMAD.U32 R16, R183, 0x10000, RZ ;  /* 0x00010000b7107824 */ /* 0x000fe400078e00ff */
[----:B------:R-:W-:Y:S01]  /*44140*/  FMUL.FTZ R59, R222, R59 ;  /* 0x0000003bde3b7220 */ /* 0x000fe20000410000 */
[----:B------:R-:W-:Y:S02]  /*44150*/  IMAD.U32 R12, R176, 0x10000, RZ ;  /* 0x00010000b00c7824 */ /* 0x000fe400078e00ff */
[----:B------:R-:W-:Y:S01]  /*44160*/  FFMA.FTZ R66, R66, R16, R18 ;  /* 0x0000001042427223 */ /* 0x000fe20000010012 */
[----:B------:R-:W-:Y:S01]  /*44170*/  SHF.L.U32 R16, R136, 0x10, RZ ;  /* 0x0000001088107819 */ /* 0x000fe200000006ff */
[----:B------:R-:W-:Y:S01]  /*44180*/  FADD.FTZ R60, -R223, R14 ;  /* 0x0000000edf3c7221 */ /* 0x000fe20000010100 */
[----:B------:R-:W-:-:S03]  /*44190*/  SHF.L.U32 R14, R137, 0x10, RZ ;  /* 0x00000010890e7819 */ /* 0x000fc600000006ff */
[----:B------:R-:W-:Y:S01]  /*441a0*/  FFMA.FTZ R59, R59, R12, R16 ;  /* 0x0000000c3b3b7223 */ /* 0x000fe20000010010 */
[----:B------:R-:W-:Y:S01]  /*441b0*/  FMUL.FTZ R60, R222, R60 ;  /* 0x0000003cde3c7220 */ /* 0x000fe20000410000 */
[----:B------:R-:W-:-:S04]  /*441c0*/  IMAD.U32 R12, R177, 0x10000, RZ ;  /* 0x00010000b10c7824 */ /* 0x000fc800078e00ff */
[----:B------:R-:W-:Y:S01]  /*441d0*/  FFMA.FTZ R60, R60, R12, R14 ;  /* 0x0000000c3c3c7223 */ /* 0x000fe2000001000e */
[----:B------:R-:W-:Y:S01]  /*441e0*/  SHF.L.U32 R14, R138, 0x10, RZ ;  /* 0x000000108a0e7819 */ /* 0x000fe200000006ff */
[----:B------:R-:W-:-:S04]  /*441f0*/  IMAD.U32 R12, R178, 0x10000, RZ ;  /* 0x00010000b20c7824 */ /* 0x000fc800078e00ff */
[----:B------:R-:W-:Y:S01]  /*44200*/  FFMA.FTZ R67, R67, R12, R14 ;  /* 0x0000000c43437223 */ /* 0x000fe2000001000e */
[----:B------:R-:W-:Y:S01]  /*44210*/  SHF.L.U32 R14, R139, 0x10, RZ ;  /* 0x000000108b0e7819 */ /* 0x000fe200000006ff */
[----:B------:R-:W-:Y:S01]  /*44220*/  IMAD.U32 R12, R179, 0x10000, RZ ;  /* 0x00010000b30c7824 */ /* 0x000fe200078e00ff */
[----:B------:R-:W-:Y:S01]  /*44230*/  F2FP.BF16.F32.PACK_AB R18, R57, R56 ;  /* 0x000000383912723e */ /* 0x000fe200000010ff */
[----:B------:R-:W-:-:S04]  /*44240*/  IMAD.WIDE.U32 R42, R9, 0x10, R84 ;  /* 0x00000010092a7825 */ /* 0x000fc800078e0054 */
[----:B------:R-:W-:Y:S01]  /*44250*/  FFMA.FTZ R79, R79, R12, R14 ;  /* 0x0000000c4f4f7223 */ /* 0x000fe2000001000e */
[----:B------:R-:W-:Y:S01]  /*44260*/  F2FP.BF16.F32.PACK_AB R14, R69, R68 ;  /* 0x00000044450e723e */ /* 0x000fe200000010ff */
[--C-:B------:R-:W-:Y:S01]  /*44270*/  IMAD.WIDE.U32 R56, R10, 0x10, R84.reuse ;  /* 0x000000100a387825 */ /* 0x100fe200078e0054 */
[----:B------:R-:W-:Y:S02]  /*44280*/  F2FP.BF16.F32.PACK_AB R12, R19, R17 ;  /* 0x00000011130c723e */ /* 0x000fe400000010ff */
[----:B------:R-:W-:Y:S02]  /*44290*/  F2FP.BF16.F32.PACK_AB R19, R82, R81 ;  /* 0x000000515213723e */ /* 0x000fe400000010ff */
[----:B------:R-:W-:Y:S02]  /*442a0*/  F2FP.BF16.F32.PACK_AB R17, R71, R70 ;  /* 0x000000464711723e */ /* 0x000fe400000010ff */
[----:B------:R-:W-:Y:S01]  /*442b0*/  F2FP.BF16.F32.PACK_AB R16, R64, R23 ;  /* 0x000000174010723e */ /* 0x000fe200000010ff */
[----:B------:R-:W-:Y:S04]  /*442c0*/  STG.E.128 desc[UR6][R42.64], R12 ;  /* 0x0000000c2a007986 */ /* 0x000fe8000c101d06 */
[----:B------:R0:W-:Y:S01]  /*442d0*/  STG.E.128 desc[UR6][R56.64], R16 ;  /* 0x0000001038007986 */ /* 0x0001e2000c101d06 */
[----:B------:R-:W-:Y:S01]  /*442e0*/  F2FP.BF16.F32.PACK_AB R23, R51, R50 ;  /* 0x000000323317723e */ /* 0x000fe200000010ff */
[----:B------:R-:W-:Y:S01]  /*442f0*/  IMAD.WIDE.U32 R10, R11, 0x10, R84 ;  /* 0x000000100b0a7825 */ /* 0x000fe200078e0054 */
[----:B------:R-:W-:-:S02]  /*44300*/  F2FP.BF16.F32.PACK_AB R22, R49, R48 ;  /* 0x000000303116723e */ /* 0x000fc400000010ff */
[----:B------:R-:W-:Y:S01]  /*44310*/  F2FP.BF16.F32.PACK_AB R20, R53, R52 ;  /* 0x000000343514723e */ /* 0x000fe200000010ff */
[----:B0-----:R-:W0:Y:S01]  /*44320*/  LDC.64 R16, c[0x0][0x380] ;  /* 0x0000e000ff107b82 */ /* 0x001e220000000a00 */
[----:B------:R-:W-:Y:S01]  /*44330*/  F2FP.BF16.F32.PACK_AB R42, R41, R40 ;  /* 0x00000028292a723e */ /* 0x000fe200000010ff */
[--C-:B------:R-:W-:Y:S02]  /*44340*/  IMAD.WIDE.U32 R48, R216, 0x10, R84.reuse ;  /* 0x00000010d8307825 */ /* 0x100fe400078e0054 */
[----:B------:R1:W-:Y:S01]  /*44350*/  STG.E.128 desc[UR6][R10.64], R20 ;  /* 0x000000140a007986 */ /* 0x0003e2000c101d06 */
        /* <DEDUP_REMOVED lines=8> */
[----:B------:R-:W-:Y:S02]  /*443e0*/  F2FP.BF16.F32.PACK_AB R26, R25, R24 ;  /* 0x00000018191a723e */ /* 0x000fe400000010ff */
[----:B------:R-:W-:Y:S02]  /*443f0*/  F2FP.BF16.F32.PACK_AB R25, R31, R30 ;  /* 0x0000001e1f19723e */ /* 0x000fe400000010ff */
[----:B------:R-:W-:-:S02]  /*44400*/  F2FP.BF16.F32.PACK_AB R24, R29, R28 ;  /* 0x0000001c1d18723e */ /* 0x000fc400000010ff */
[----:B-1----:R-:W-:Y:S02]  /*44410*/  F2FP.BF16.F32.PACK_AB R11, R35, R65 ;  /* 0x00000041230b723e */ /* 0x002fe400000010ff */
        /* <DEDUP_REMOVED lines=19> */
.L_x_32742:
        /* <DEDUP_REMOVED lines=8> */
.L_x_32745:
[----:B------:R-:W-:Y:S05]  /*445d0*/  BSYNC B0 ;  /* 0x0000000000007941 */ /* 0x000fea0003800000 */
.L_x_32744:
        /* <DEDUP_REMOVED lines=9> */
.L_x_32746:
[----:B------:R-:W-:Y:S02]  /*44670*/  IMAD.MOV.U32 R224, RZ, RZ, 0x4 ;  /* 0x00000004ffe07424 */ /* 0x000fe400078e00ff */
[----:B------:R-:W-:Y:S01]  /*44680*/  FADD.FTZ R229, R229, R222 ;  /* 0x000000dee5e57221 */ /* 0x000fe20000010000 */
[----:B------:R-:W-:-:S04]  /*44690*/  MOV R222, 0xffffffff ;  /* 0xffffffff00de7802 */ /* 0x000fc80000000f00 */
[----:B------:R-:W-:-:S07]  /*446a0*/  MOV R233, R229 ;  /* 0x000000e500e97202 */ /* 0x000fce0000000f00 */
[----:B------:R-:W-:Y:S05]  /*446b0*/  WARPSYNC.COLLECTIVE R222, `(.L_x_32747) ;  /* 0x00000000de087348 */ /* 0x000fea0003c00000 */
[----:B------:R0:W1:Y:S02]  /*446c0*/  SHFL.BFLY P0, R222, R233, R224, R223 ;  /* 0x0c0000e0e9de7389 */ /* 0x00006400000000df */
[----:B01----:R-:W-:Y:S05]  /*446d0*/  ENDCOLLECTIVE ;  /* 0x000000000000791b */ /* 0x003fea0003800000 */
.L_x_32747:
[----:B------:R-:W-:Y:S02]  /*446e0*/  HFMA2 R224, -RZ, RZ, 0, 4.76837158203125e-07 ;  /* 0x00000008ffe07431 */ /* 0x000fe400000001ff */
[----:B------:R-:W-:Y:S01]  /*446f0*/  FADD.FTZ R229, R229, R222 ;  /* 0x000000dee5e57221 */ /* 0x000fe20000010000 */
[----:B------:R-:W-:-:S03]  /*44700*/  IMAD.MOV.U32 R222, RZ, RZ, -0x1 ;  /* 0xffffffffffde7424 */ /* 0x000fc600078e00ff */
[----:B------:R-:W-:-:S07]  /*44710*/  IMAD.MOV.U32 R233, RZ, RZ, R229 ;  /* 0x000000ffffe97224 */ /* 0x000fce00078e00e5 */
[----:B------:R-:W-:Y:S05]  /*44720*/  WARPSYNC.COLLECTIVE R222, `(.L_x_32748) ;  /* 0x00000000de087348 */ /* 0x000fea0003c00000 */
[----:B------:R0:W1:Y:S02]  /*44730*/  SHFL.BFLY P0, R222, R233, R224, R223 ;  /* 0x0c0000e0e9de7389 */ /* 0x00006400000000df */
[----:B01----:R-:W-:Y:S05]  /*44740*/  ENDCOLLECTIVE ;  /* 0x000000000000791b */ /* 0x003fea0003800000 */
.L_x_32748:
[----:B------:R-:W-:Y:S02]  /*44750*/  IMAD.MOV.U32 R224, RZ, RZ, 0x10 ;  /* 0x00000010ffe07424 */ /* 0x000fe400078e00ff */
[----:B------:R-:W-:Y:S01]  /*44760*/  FADD.FTZ R229, R229, R222 ;  /* 0x000000dee5e57221 */ /* 0x000fe20000010000 */
[----:B------:R-:W-:-:S04]  /*44770*/  MOV R222, 0xffffffff ;  /* 0xffffffff00de7802 */ /* 0x000fc80000000f00 */
[----:B------:R-:W-:-:S07]  /*44780*/  MOV R233, R229 ;  /* 0x000000e500e97202 */ /* 0x000fce0000000f00 */
[----:B------:R-:W-:Y:S05]  /*44790*/  WARPSYNC.COLLECTIVE R222, `(.L_x_32749) ;  /* 0x00000000de087348 */ /* 0x000fea0003c00000 */
[----:B------:R0:W1:Y:S02]  /*447a0*/  SHFL.BFLY P0, R222, R233, R224, R223 ;  /* 0x0c0000e0e9de7389 */ /* 0x00006400000000df */
[----:B01----:R-:W-:Y:S05]  /*447b0*/  ENDCOLLECTIVE ;  /* 0x000000000000791b */ /* 0x003fea0003800000 */
.L_x_32749:
        /* <DEDUP_REMOVED lines=169> */
.L_x_32750:
[----:B------:R-:W-:Y:S02]  /*45250*/  HFMA2 R224, -RZ, RZ, 0, 1.1920928955078125e-07 ;  /* 0x00000002ffe07431 */ /* 0x000fe400000001ff */
[----:B------:R-:W-:Y:S01]  /*45260*/  FADD.FTZ R229, R229, R222 ;  /* 0x000000dee5e57221 */ /* 0x000fe20000010000 */
[----:B------:R-:W-:-:S03]  /*45270*/  IMAD.MOV.U32 R222, RZ, RZ, -0x1 ;  /* 0xffffffffffde7424 */ /* 0x000fc600078e00ff */
[----:B------:R-:W-:-:S07]  /*45280*/  IMAD.MOV.U32 R233, RZ, RZ, R229 ;  /* 0x000000ffffe97224 */ /* 0x000fce00078e00e5 */
[----:B------:R-:W-:Y:S05]  /*45290*/  WARPSYNC.COLLECTIVE R222, `(.L_x_32751) ;  /* 0x00000000de087348 */ /* 0x000fea0003c00000 */
[----:B------:R0:W1:Y:S02]  /*452a0*/  SHFL.BFLY P0, R222, R233, R224, R223 ;  /* 0x0c0000e0e9de7389 */ /* 0x00006400000000df */
[----:B01----:R-:W-:Y:S05]  /*452b0*/  ENDCOLLECTIVE ;  /* 0x000000000000791b */ /* 0x003fea0003800000 */
.L_x_32751:
[----:B------:R-:W-:Y:S02]  /*452c0*/  IMAD.MOV.U32 R224, RZ, RZ, 0x4 ;  /* 0x00000004ffe07424 */ /* 0x000fe400078e00ff */
[----:B------:R-:W-:Y:S01]  /*452d0*/  FADD.FTZ R229, R229, R222 ;  /* 0x000000dee5e57221 */ /* 0x000fe20000010000 */
[----:B------:R-:W-:-:S04]  /*452e0*/  MOV R222, 0xffffffff ;  /* 0xffffffff00de7802 */ /* 0x000fc80000000f00 */
[----:B------:R-:W-:-:S07]  /*452f0*/  MOV R233, R229 ;  /* 0x000000e500e97202 */ /* 0x000fce0000000f00 */
[----:B------:R-:W-:Y:S05]  /*45300*/  WARPSYNC.COLLECTIVE R222, `(.L_x_32752) ;  /* 0x00000000de087348 */ /* 0x000fea0003c00000 */
[----:B------:R0:W1:Y:S02]  /*45310*/  SHFL.BFLY P0, R222, R233, R224, R223 ;  /* 0x0c0000e0e9de7389 */ /* 0x00006400000000df */
[----:B01----:R-:W-:Y:S05]  /*45320*/  ENDCOLLECTIVE ;  /* 0x000000000000791b */ /* 0x003fea0003800000 */
.L_x_32752:
[----:B------:R-:W-:Y:S02]  /*45330*/  HFMA2 R224, -RZ, RZ, 0, 4.76837158203125e-07 ;  /* 0x00000008ffe07431 */ /* 0x000fe400000001ff */
[----:B------:R-:W-:Y:S01]  /*45340*/  FADD.FTZ R229, R229, R222 ;  /* 0x000000dee5e57221 */ /* 0x000fe20000010000 */
[----:B------:R-:W-:-:S03]  /*45350*/  IMAD.MOV.U32 R222, RZ, RZ, -0x1 ;  /* 0xffffffffffde7424 */ /* 0x000fc600078e00ff */
[----:B------:R-:W-:-:S07]  /*45360*/  IMAD.MOV.U32 R233, RZ, RZ, R229 ;  /* 0x000000ffffe97224 */ /* 0x000fce00078e00e5 */
[----:B------:R-:W-:Y:S05]  /*45370*/  WARPSYNC.COLLECTIVE R222, `(.L_x_32753) ;  /* 0x00000000de087348 */ /* 0x000fea0003c00000 */
[----:B------:R0:W1:Y:S02]  /*45380*/  SHFL.BFLY P0, R222, R233, R224, R223 ;  /* 0x0c0000e0e9de7389 */ /* 0x00006400000000df */
[----:B01----:R-:W-:Y:S05]  /*45390*/  ENDCOLLECTIVE ;  /* 0x000000000000791b */ /* 0x003fea0003800000 */
.L_x_32753:
[----:B------:R-:W-:Y:S02]  /*453a0*/  IMAD.MOV.U32 R224, RZ, RZ, 0x10 ;  /* 0x00000010ffe07424 */ /* 0x000fe400078e00ff */
[----:B------:R-:W-:Y:S01]  /*453b0*/  FADD.FTZ R229, R229, R222 ;  /* 0x000000dee5e57221 */ /* 0x000fe20000010000 */
[----:B------:R-:W-:-:S04]  /*453c0*/  MOV R222, 0xffffffff ;  /* 0xffffffff00de7802 */ /* 0x000fc80000000f00 */
[----:B------:R-:W-:-:S07]  /*453d0*/  MOV R233, R229 ;  /* 0x000000e500e97202 */ /* 0x000fce0000000f00 */
[----:B------:R-:W-:Y:S05]  /*453e0*/  WARPSYNC.COLLECTIVE R222, `(.L_x_32754) ;  /* 0x00000000de087348 */ /* 0x000fea0003c00000 */
[----:B------:R0:W1:Y:S02]  /*453f0*/  SHFL.BFLY P0, R222, R233, R224, R223 ;  /* 0x0c0000e0e9de7389 */ /* 0x00006400000000df */
[----:B01----:R-:W-:Y:S05]  /*45400*/  ENDCOLLECTIVE ;  /* 0x000000000000791b */ /* 0x003fea0003800000 */
.L_x_32754:
[----:B------:R-:W-:Y:S05]  /*45410*/  BRA `(.L_x_32755) ;  /* 0xffffffcc008c7947 */ /* 0x000fea000383ffff */
.L_x_32756:
        /* <DEDUP_REMOVED lines=14> */
.L_x_88477:


//--------------------- .text._ZN10layer_norm13ln_fwd_kernelINS_13Kernel_traitsI13__nv_bfloat16S2_fS2_fjLj2560ELj1ELj4ELj1ELj16ENS_18Kernel_traits_baseILj2560ES2_S2_fS2_fjLj128EEEEELb1ELb1ELb1ELb0EEEvNS_9FwdParamsE --------------------------
	.section	.text._ZN10layer_norm13ln_fwd_kernelINS_13Kernel_traitsI13__nv_bfloat16S2_fS2_fjLj2560ELj1ELj4ELj1ELj16ENS_18Kernel_traits_baseILj2560ES2_S2_fS2_fjLj128EEEEELb1ELb1ELb1ELb0EEEvNS_9FwdParamsE,"ax",@progbits
	.align	128
        .global         _ZN10layer_norm13ln_fwd_kernelINS_13Kernel_traitsI13__nv_bfloat16S2_fS2_fjLj2560ELj1ELj4ELj1ELj16ENS_18Kernel_traits_baseILj2560ES2_S2_fS2_fjLj128EEEEELb1ELb1ELb1ELb0EEEvNS_9FwdParamsE
        .type           _ZN10layer_norm13ln_fwd_kernelINS_13Kernel_traitsI13__nv_bfloat16S2_fS2_fjLj2560ELj1ELj4ELj1ELj16ENS_18Kernel_traits_baseILj2560ES2_S2_fS2_fjLj128EEEEELb1ELb1ELb1ELb0EEEvNS_9FwdParamsE,@function
        .size           _ZN10layer_norm13ln_fwd_kernelINS_13Kernel_traitsI13__nv_bfloat16S2_fS2_fjLj2560ELj1ELj4ELj1ELj16ENS_18Kernel_traits_baseILj2560ES2_S2_fS2_fjLj128EEEEELb1ELb1ELb1ELb0EEEvNS_9FwdParamsE,(.L_x_88478 - _ZN10layer_norm13ln_fwd_kernelINS_13Kernel_traitsI13__nv_bfloat16S2_fS2_fjLj2560ELj1ELj4ELj1ELj16ENS_18Kernel_traits_baseILj2560ES2_S2_fS2_fjLj128EEEEELb1ELb1ELb1ELb0EEEvNS_9FwdParamsE)
        .other          _ZN10layer_norm13ln_fwd_kernelINS_13Kernel_traitsI13__nv_bfloat16S2_fS2_fjLj2560ELj1ELj4ELj1ELj16ENS_18Kernel_traits_baseILj2560ES2_S2_fS2_fjLj128EEEEELb1ELb1ELb1ELb0EEEvNS_9FwdParamsE,@"STO_CUDA_ENTRY STV_DEFAULT"
_ZN10layer_norm13ln_fwd_kernelINS_13Kernel_traitsI13__nv_bfloat16S2_fS2_fjLj2560ELj1ELj4ELj1ELj16ENS_18Kernel_traits_baseILj2560ES2_S2_fS2_fjLj128EEEEELb1ELb1ELb1ELb0EEEvNS_9FwdParamsE:
.text._ZN10layer_norm13ln_fwd_kernelINS_13Kernel_traitsI13__nv_bfloat16S2_fS2_fjLj2560ELj1ELj4ELj1ELj16ENS_18Kernel_traits_baseILj2560ES2_S2_fS2_fjLj128EEEEELb1ELb1ELb1ELb0EEEvNS_9FwdParamsE:
[----:B------:R-:W0:Y:S01]  /*0000*/  LDC R1, c[0x0][0x37c] ;  /* 0x0000df00ff017b82 */ /* 0x000e220000000800 */
[----:B------:R-:W1:Y:S07]  /*0010*/  LDCU.U8 UR4, c[0x0][0x464] ;  /* 0x00008c80ff0477ac */ /* 0x000e6e0008000000 */
[----:B------:R-:W2:Y:S01]  /*0020*/  LDC R18, c[0x0][0x458] ;  /* 0x00011600ff127b82 */ /* 0x000ea20000000800 */
[----:B0-----:R-:W-:Y:S01]  /*0030*/  VIADD R1, R1, 0xfffffe30 ;  /* 0xfffffe3001017836 */ /* 0x001fe20000000000 */
[----:B------:R-:W0:Y:S06]  /*0040*/  LDCU.64 UR6, c[0x0][0x358] ;  /* 0x00006b00ff0677ac */ /* 0x000e2c0008000a00 */
[----:B------:R-:W3:Y:S01]  /*0050*/  LDC R19, c[0x0][0x45c] ;  /* 0x00011700ff137b82 */ /* 0x000ee20000000800 */
[----:B------:R-:W4:Y:S07]  /*0060*/  S2R R213, SR_TID.X ;  /* 0x0000000000d57919 */ /* 0x000f2e0000002100 */
        /* <DEDUP_REMOVED lines=8> */
[----:B------:R-:W-:Y:S01]  /*00f0*/  IMAD.U32 R17, RZ, RZ, UR5 ;  /* 0x00000005ff117e24 */ /* 0x000fe2000f8e00ff */
[----:B------:R-:W0:Y:S05]  /*0100*/  LDCU.64 UR4, c[0x0][0x438] ;  /* 0x00008700ff0477ac */ /* 0x000e2a0008000a00 */
[----:B------:R-:W5:Y:S01]  /*0110*/  @P0 LDG.E.64 R16, desc[UR6][R16.64] ;  /* 0x0000000610100981 */ /* 0x000f62000c1e1b00 */
[----:B----4-:R-:W-:Y:S01]  /*0120*/  SHF.R.S32.HI R4, RZ, 0x1f, R7 ;  /* 0x0000001fff047819 */ /* 0x010fe20000011407 */
[----:B------:R-:W-:Y:S01]  /*0130*/  BSSY.RECONVERGENT B0, `(.L_x_32757) ;  /* 0x00000fa000007945 */ /* 0x000fe20003800200 */
[----:B------:R-:W-:-:S02]  /*0140*/  LOP3.LUT R0, R213, 0x1f, RZ, 0xc0, !PT ;  /* 0x0000001fd5007812 */ /* 0x000fc400078ec0ff */
[----:B------:R-:W-:Y:S02]  /*0150*/  LEA.HI R4, R4, R7, RZ, 0x3 ;  /* 0x0000000704047211 */ /* 0x000fe400078f18ff */
[----:B------:R-:W-:-:S04]  /*0160*/  LOP3.LUT R215, R0, 0x1f, RZ, 0x3c, !PT ;  /* 0x0000001f00d77812 */ /* 0x000fc800078e3cff */
[----:B------:R-:W-:Y:S01]  /*0170*/  LEA.HI.SX32 R215, R4, R215, 0x1d ;  /* 0x000000d704d77211 */ /* 0x000fe200078feaff */
[----:B0-----:R-:W-:-:S04]  /*0180*/  UISETP.NE.U32.AND UP0, UPT, UR4, URZ, UPT ;  /* 0x000000ff0400728c */ /* 0x001fc8000bf05070 */
[----:B------:R-:W-:Y:S01]  /*0190*/  UISETP.NE.AND.EX UP0, UPT, UR5, URZ, UPT, UP0 ;  /* 0x000000ff0500728c */ /* 0x000fe2000bf05300 */
[----:B--2---:R-:W-:-:S04]  /*01a0*/  @P0 IADD3 R18, P1, PT, R2, R5, RZ ;  /* 0x0000000502120210 */ /* 0x004fc80007f3e0ff */
[----:B------:R-:W-:-:S04]  /*01b0*/  @P0 IADD3.X R19, PT, PT, RZ, R3, RZ, P1, !PT ;  /* 0x00000003ff130210 */ /* 0x000fc80000ffe4ff */
        /* <DEDUP_REMOVED lines=28> */
[C---:B----4-:R-:W-:Y:S01]  /*0380*/  @P5 IMAD.WIDE.U32 R10, R0.reuse, 0x10, R10 ;  /* 0x00000010000a5825 */ /* 0x050fe200078e000a */
        /* <DEDUP_REMOVED lines=13> */
[----:B------:R3:W5:Y:S01]  /*0460*/  @P0 LDG.E.128 R232, desc[UR6][R104.64] ;  /* 0x0000000668e80981 */ /* 0x000762000c1e1d00 */
[----:B------:R-:W-:-:S05]  /*0470*/  @P0 IMAD.WIDE.U32 R106, R0, 0x10, R106 ;  /* 0x00000010006a0825 */ /* 0x000fca00078e006a */
[----:B----4-:R-:W4:Y:S08]  /*0480*/  @P4 LDC.64 R8, c[0x0][0x3d0] ;  /* 0x0000f400ff084b82 */ /* 0x010f300000000a00 */
[----:B0-----:R-:W0:Y:S08]  /*0490*/  @P4 LDC.64 R10, c[0x0][0x438] ;  /* 0x00010e00ff0a4b82 */ /* 0x001e300000000a00 */
[----:B------:R-:W0:Y:S01]  /*04a0*/  @P4 LDC.64 R116, c[0x0][0x3e8] ;  /* 0x0000fa00ff744b82 */ /* 0x000e220000000a00 */
[C---:B------:R-:W-:Y:S01]  /*04b0*/  @P0 IMAD.WIDE.U32 R108, R0.reuse, 0x10, R108 ;  /* 0x00000010006c0825 */ /* 0x040fe200078e006c */
[----:B------:R1:W5:Y:S06]  /*04c0*/  @P0 LD.E.128 R36, desc[UR6][R106.64] ;  /* 0x000000066a240980 */ /* 0x00036c000c101d00 */
[----:B------:R-:W0:Y:S01]  /*04d0*/  @P3 LDC.64 R118, c[0x0][0x3d0] ;  /* 0x0000f400ff763b82 */ /* 0x000e220000000a00 */
[----:B------:R-:W-:Y:S01]  /*04e0*/  @P0 VIADD R0, R0, 0x20 ;  /* 0x0000002000000836 */ /* 0x000fe20000000000 */
[----:B------:R4:W5:Y:S06]  /*04f0*/  @P0 LDG.E.128 R40, desc[UR6][R108.64] ;  /* 0x000000066c280981 */ /* 0x00096c000c1e1d00 */
[----:B------:R-:W0:Y:S08]  /*0500*/  @P3 LDC.64 R14, c[0x0][0x438] ;  /* 0x00010e00ff0e3b82 */ /* 0x000e300000000a00 */
[----:B---3--:R-:W3:Y:S01]  /*0510*/  @P3 LDC.64 R104, c[0x0][0x3e8] ;  /* 0x0000fa00ff683b82 */ /* 0x008ee20000000a00 */
[----:B------:R-:W-:-:S04]  /*0520*/  @P1 IMAD.WIDE.U32 R110, R0, 0x10, R110 ;  /* 0x00000010006e1825 */ /* 0x000fc800078e006e */
[C---:B------:R-:W-:Y:S01]  /*0530*/  @P1 IMAD.WIDE.U32 R112, R0.reuse, 0x10, R112 ;  /* 0x0000001000701825 */ /* 0x040fe200078e0070 */
[----:B------:R0:W5:Y:S02]  /*0540*/  @P1 LDG.E.128 R228, desc[UR6][R110.64] ;  /* 0x000000066ee41981 */ /* 0x000164000c1e1d00 */
[----:B-1----:R-:W1:Y:S01]  /*0550*/  @P6 LDC.64 R106, c[0x0][0x3d0] ;  /* 0x0000f400ff6a6b82 */ /* 0x002e620000000a00 */
[C---:B------:R-:W-:Y:S01]  /*0560*/  @P1 IMAD.WIDE.U32 R2, R0.reuse, 0x10, R2 ;  /* 0x0000001000021825 */ /* 0x040fe200078e0002 */
[----:B------:R-:W-:Y:S01]  /*0570*/  @P1 IADD3 R0, PT, PT, R0, 0x20, RZ ;  /* 0x0000002000001810 */ /* 0x000fe20007ffe0ff */
[----:B------:R0:W5:Y:S05]  /*0580*/  @P1 LD.E.128 R44, desc[UR6][R112.64] ;  /* 0x00000006702c1980 */ /* 0x00016a000c101d00 */
[----:B------:R-:W1:Y:S08]  /*0590*/  @P6 LDC.64 R120, c[0x0][0x438] ;  /* 0x00010e00ff786b82 */ /* 0x000e700000000a00 */
[----:B------:R-:W1:Y:S01]  /*05a0*/  @P6 LDC.64 R122, c[0x0][0x3e8] ;  /* 0x0000fa00ff7a6b82 */ /* 0x000e620000000a00 */
[C---:B------:R-:W-:Y:S01]  /*05b0*/  @P2 IMAD.WIDE.U32 R4, R0.reuse, 0x10, R4 ;  /* 0x0000001000042825 */ /* 0x040fe200078e0004 */
[----:B------:R0:W5:Y:S03]  /*05c0*/  @P1 LDG.E.128 R48, desc[UR6][R2.64] ;  /* 0x0000000602301981 */ /* 0x000166000c1e1d00 */
        /* <DEDUP_REMOVED lines=13> */
[----:B------:R0:W5:Y:S03]  /*06a0*/  @P4 LD.E.128 R60, desc[UR6][R10.64] ;  /* 0x000000060a3c4980 */ /* 0x000166000c101d00 */
[----:B------:R-:W-:Y:S01]  /*06b0*/  @P4 VIADD R0, R0, 0x20 ;  /* 0x0000002000004836 */ /* 0x000fe20000000000 */
[----:B------:R0:W5:Y:S03]  /*06c0*/  @P4 LDG.E.128 R64, desc[UR6][R116.64] ;  /* 0x0000000674404981 */ /* 0x000166000c1e1d00 */
[----:B------:R-:W-:-:S04]  /*06d0*/  @P3 IMAD.WIDE.U32 R118, R0, 0x10, R118 ;  /* 0x0000001000763825 */ /* 0x000fc800078e0076 */
[C---:B------:R-:W-:Y:S01]  /*06e0*/  @P3 IMAD.WIDE.U32 R14, R0.reuse, 0x10, R14 ;  /* 0x00000010000e3825 */ /* 0x040fe200078e000e */
[----:B------:R0:W5:Y:S03]  /*06f0*/  @P3 LDG.E.128 R68, desc[UR6][R118.64] ;  /* 0x0000000676443981 */ /* 0x000166000c1e1d00 */
[C---:B---3--:R-:W-:Y:S01]  /*0700*/  @P3 IMAD.WIDE.U32 R104, R0.reuse, 0x10, R104 ;  /* 0x0000001000683825 */ /* 0x048fe200078e0068 */
[----:B------:R-:W-:Y:S01]  /*0710*/  @P3 IADD3 R0, PT, PT, R0, 0x20, RZ ;  /* 0x0000002000003810 */ /* 0x000fe20007ffe0ff */
[----:B------:R0:W5:Y:S04]  /*0720*/  @P3 LD.E.128 R72, desc[UR6][R14.64] ;  /* 0x000000060e483980 */ /* 0x000168000c101d00 */
[C---:B-1----:R-:W-:Y:S01]  /*0730*/  @P6 IMAD.WIDE.U32 R106, R0.reuse, 0x10, R106 ;  /* 0x00000010006a6825 */ /* 0x042fe200078e006a */
[----:B------:R0:W5:Y:S03]  /*0740*/  @P3 LDG.E.128 R76, desc[UR6][R104.64] ;  /* 0x00000006684c3981 */ /* 0x000166000c1e1d00 */
        /* <DEDUP_REMOVED lines=9> */
[C---:B----4-:R-:W-:Y:S01]  /*07e0*/  @P5 IMAD.WIDE.U32 R108, R0.reuse, 0x10, R108 ;  /* 0x00000010006c5825 */ /* 0x050fe200078e006c */
[----:B------:R0:W5:Y:S04]  /*07f0*/  @P5 LD.E.128 R96, desc[UR6][R126.64] ;  /* 0x000000067e605980 */ /* 0x000168000c101d00 */
[----:B------:R0:W5:Y:S01]  /*0800*/  @P5 LDG.E.128 R100, desc[UR6][R108.64] ;  /* 0x000000066c645981 */ /* 0x000162000c1e1d00 */
[----:B------:R-:W-:Y:S01]  /*0810*/  ISETP.GE.U32.AND P0, PT, R215, 0x140, PT ;  /* 0x00000140d700780c */ /* 0x000fe20003f06070 */
[----:B------:R-:W-:-:S12]  /*0820*/  @P5 VIADD R0, R0, 0x20 ;  /* 0x0000002000005836 */ /* 0x000fd80000000000 */
        /* <DEDUP_REMOVED lines=11> */
.L_x_32758:
        /* <DEDUP_REMOVED lines=18> */
[----:B------:R-:W4:Y:S01]  /*0a00*/  @P5 LDC.64 R14, c[0x0][0x3e8] ;  /* 0x0000fa00ff0e5b82 */ /* 0x000f220000000a00 */
[----:B--2---:R-:W-:-:S07]  /*0a10*/  @P6 IMAD.WIDE.U32 R6, R0, 0x10, R6 ;  /* 0x0000001000066825 */ /* 0x004fce00078e0006 */
[----:B------:R-:W2:Y:S01]  /*0a20*/  @P0 LDC.64 R20, c[0x0][0x3d0] ;  /* 0x0000f400ff140b82 */ /* 0x000ea20000000a00 */
[----:B---3--:R-:W-:-:S07]  /*0a30*/  @P6 IMAD.WIDE.U32 R8, R0, 0x10, R8 ;  /* 0x0000001000086825 */ /* 0x008fce00078e0008 */
[----:B------:R-:W3:Y:S01]  /*0a40*/  @P0 LDC.64 R28, c[0x0][0x3e8] ;  /* 0x0000fa00ff1c0b82 */ /* 0x000ee20000000a00 */
[----:B------:R-:W-:Y:S01]  /*0a50*/  ISETP.GE.U32.AND P1, PT, R215, 0x100, PT ;  /* 0x00000100d700780c */ /* 0x000fe20003f26070 */
[----:B------:R4:W5:Y:S06]  /*0a60*/  @P6 LDG.E.128 R236, desc[UR6][R6.64] ;  /* 0x0000000606ec6981 */ /* 0x00096c000c1e1d00 */
[----:B------:R-:W3:Y:S01]  /*0a70*/  @P4 LDC.64 R36, c[0x0][0x3d0] ;  /* 0x0000f400ff244b82 */ /* 0x000ee20000000a00 */
[----:B------:R4:W5:Y:S07]  /*0a80*/  @P6 LDG.E.128 R32, desc[UR6][R8.64] ;  /* 0x0000000608206981 */ /* 0x00096e000c1e1d00 */
[----:B------:R-:W3:Y:S01]  /*0a90*/  @P4 LDC.64 R44, c[0x0][0x3e8] ;  /* 0x0000fa00ff2c4b82 */ /* 0x000ee20000000a00 */
[----:B------:R-:W-:-:S02]  /*0aa0*/  @P6 VIADD R0, R0, 0x20 ;  /* 0x0000002000006836 */ /* 0x000fc40000000000 */
[----:B------:R-:W-:Y:S01]  /*0ab0*/  @P6 IMAD.MOV.U32 R31, RZ, RZ, RZ ;  /* 0x000000ffff1f6224 */ /* 0x000fe200078e00ff */
[----:B------:R-:W-:-:S04]  /*0ac0*/  ISETP.GE.U32.AND P6, PT, R215, 0x120, PT ;  /* 0x00000120d700780c */ /* 0x000fc80003fc6070 */
[----:B0-----:R-:W0:Y:S08]  /*0ad0*/  @P3 LDC.64 R2, c[0x0][0x3d0] ;  /* 0x0000f400ff023b82 */ /* 0x001e300000000a00 */
[----:B-1----:R-:W1:Y:S01]  /*0ae0*/  @P3 LDC.64 R4, c[0x0][0x3e8] ;  /* 0x0000fa00ff043b82 */ /* 0x002e620000000a00 */
[----:B----4-:R-:W-:-:S04]  /*0af0*/  @P5 IMAD.WIDE.U32 R10, R0, 0x10, R10 ;  /* 0x00000010000a5825 */ /* 0x010fc800078e000a */
[----:B------:R-:W-:-:S03]  /*0b00*/  @P5 IMAD.WIDE.U32 R14, R0, 0x10, R14 ;  /* 0x00000010000e5825 */ /* 0x000fc600078e000e */
[----:B------:R-:W4:Y:S01]  /*0b10*/  @P2 LDC.64 R6, c[0x0][0x3d0] ;  /* 0x0000f400ff062b82 */ /* 0x000f220000000a00 */
[----:B------:R-:W-:Y:S01]  /*0b20*/  @P5 IADD3 R0, PT, PT, R0, 0x20, RZ ;  /* 0x0000002000005810 */ /* 0x000fe20007ffe0ff */
[----:B------:R4:W5:Y:S06]  /*0b30*/  @P5 LDG.E.128 R232, desc[UR6][R10.64] ;  /* 0x000000060ae85981 */ /* 0x00096c000c1e1d00 */
[----:B------:R-:W4:Y:S01]  /*0b40*/  @P2 LDC.64 R8, c[0x0][0x3e8] ;  /* 0x0000fa00ff082b82 */ /* 0x000f220000000a00 */
[C---:B--2---:R-:W-:Y:S01]  /*0b50*/  @P0 IMAD.WIDE.U32 R20, R0.reuse, 0x10, R20 ;  /* 0x0000001000140825 */ /* 0x044fe200078e0014 */
[----:B------:R-:W5:Y:S03]  /*0b60*/  @P5 LDG.E.128 R40, desc[UR6][R14.64] ;  /* 0x000000060e285981 */ /* 0x000f66000c1e1d00 */
[----:B---3--:R-:W-:Y:S01]  /*0b70*/  @P0 IMAD.WIDE.U32 R28, R0, 0x10, R28 ;  /* 0x00000010001c0825 */ /* 0x008fe200078e001c */
[----:B------:R-:W-:-:S03]  /*0b80*/  @P5 MOV R39, RZ ;  /* 0x000000ff00275202 */ /* 0x000fc60000000f00 */
[----:B------:R-:W-:Y:S01]  /*0b90*/  HFMA2 R74, -RZ, RZ, 0, 0 ;  /* 0x00000000ff4a7431 */ /* 0x000fe200000001ff */
[----:B------:R-:W2:Y:S01]  /*0ba0*/  @P1 LDC.64 R52, c[0x0][0x3d0] ;  /* 0x0000f400ff341b82 */ /* 0x000ea20000000a00 */
[----:B------:R-:W-:Y:S02]  /*0bb0*/  @P0 VIADD R0, R0, 0x20 ;  /* 0x0000002000000836 */ /* 0x000fe40000000000 */
[----:B------:R-:W-:Y:S01]  /*0bc0*/  HFMA2 R22, -RZ, RZ, 0, 0 ;  /* 0x00000000ff167431 */ /* 0x000fe200000001ff */
[----:B------:R-:W5:Y:S04]  /*0bd0*/  @P0 LDG.E.128 R228, desc[UR6][R20.64] ;  /* 0x0000000614e40981 */ /* 0x000f68000c1e1d00 */
[----:B------:R-:W3:Y:S01]  /*0be0*/  @P1 LDC.64 R60, c[0x0][0x3e8] ;  /* 0x0000fa00ff3c1b82 */ /* 0x000ee20000000a00 */
[C---:B------:R-:W-:Y:S01]  /*0bf0*/  @P4 IMAD.WIDE.U32 R36, R0.reuse, 0x10, R36 ;  /* 0x0000001000244825 */ /* 0x040fe200078e0024 */
[----:B------:R-:W5:Y:S03]  /*0c00*/  @P0 LDG.E.128 R48, desc[UR6][R28.64] ;  /* 0x000000061c300981 */ /* 0x000f66000c1e1d00 */
[----:B------:R-:W-:-:S03]  /*0c10*/  @P4 IMAD.WIDE.U32 R44, R0, 0x10, R44 ;  /* 0x00000010002c4825 */ /* 0x000fc600078e002c */
[----:B------:R-:W3:Y:S01]  /*0c20*/  @P6 LDC.64 R84, c[0x0][0x3e8] ;  /* 0x0000fa00ff546b82 */ /* 0x000ee20000000a00 */
[----:B------:R-:W-:-:S07]  /*0c30*/  @P4 VIADD R0, R0, 0x20 ;  /* 0x0000002000004836 */ /* 0x000fce0000000000 */
[----:B------:R-:W3:Y:S01]  /*0c40*/  @P6 LDC.64 R72, c[0x0][0x3d0] ;  /* 0x0000f400ff486b82 */ /* 0x000ee20000000a00 */
[C---:B0-----:R-:W-:Y:S01]  /*0c50*/  @P3 IMAD.WIDE.U32 R2, R0.reuse, 0x10, R2 ;  /* 0x0000001000023825 */ /* 0x041fe200078e0002 */
[----:B------:R-:W-:Y:S01]  /*0c60*/  ISETP.GE.U32.AND P5, PT, R215, 0x140, PT ;  /* 0x00000140d700780c */ /* 0x000fe20003fa6070 */
[----:B------:R-:W5:Y:S02]  /*0c70*/  @P4 LDG.E.128 R224, desc[UR6][R36.64] ;  /* 0x0000000624e04981 */ /* 0x000f64000c1e1d00 */
[C---:B-1----:R-:W-:Y:S01]  /*0c80*/  @P3 IMAD.WIDE.U32 R4, R0.reuse, 0x10, R4 ;  /* 0x0000001000043825 */ /* 0x042fe200078e0004 */
[----:B------:R-:W-:Y:S01]  /*0c90*/  @P3 IADD3 R0, PT, PT, R0, 0x20, RZ ;  /* 0x0000002000003810 */ /* 0x000fe20007ffe0ff */
[----:B------:R-:W5:Y:S04]  /*0ca0*/  @P3 LDG.E.128 R220, desc[UR6][R2.64] ;  /* 0x0000000602dc3981 */ /* 0x000f68000c1e1d00 */
[C---:B----4-:R-:W-:Y:S01]  /*0cb0*/  @P2 IMAD.WIDE.U32 R6, R0.reuse, 0x10, R6 ;  /* 0x0000001000062825 */ /* 0x050fe200078e0006 */
[----:B------:R-:W5:Y:S03]  /*0cc0*/  @P3 LDG.E.128 R64, desc[UR6][R4.64] ;  /* 0x0000000604403981 */ /* 0x000f66000c1e1d00 */
[C---:B------:R-:W-:Y:S01]  /*0cd0*/  @P2 IMAD.WIDE.U32 R8, R0.reuse, 0x10, R8 ;  /* 0x0000001000082825 */ /* 0x040fe200078e0008 */
[----:B------:R-:W5:Y:S03]  /*0ce0*/  @P2 LDG.E.128 R68, desc[UR6][R6.64] ;  /* 0x0000000606442981 */ /* 0x000f66000c1e1d00 */
[----:B------:R-:W-:Y:S01]  /*0cf0*/  @P2 VIADD R0, R0, 0x20 ;  /* 0x0000002000002836 */ /* 0x000fe20000000000 */
[----:B------:R-:W5:Y:S03]  /*0d00*/  @P2 LDG.E.128 R76, desc[UR6][R8.64] ;  /* 0x00000006084c2981 */ /* 0x000f66000c1e1d00 */
[C---:B--2---:R-:W-:Y:S01]  /*0d10*/  @P1 IMAD.WIDE.U32 R52, R0.reuse, 0x10, R52 ;  /* 0x0000001000341825 */ /* 0x044fe200078e0034 */
[----:B------:R-:W5:Y:S03]  /*0d20*/  @P4 LDG.E.128 R56, desc[UR6][R44.64] ;  /* 0x000000062c384981 */ /* 0x000f66000c1e1d00 */
[C---:B---3--:R-:W-:Y:S01]  /*0d30*/  @P1 IMAD.WIDE.U32 R60, R0.reuse, 0x10, R60 ;  /* 0x00000010003c1825 */ /* 0x048fe200078e003c */
[----:B------:R-:W5:Y:S03]  /*0d40*/  @P1 LDG.E.128 R80, desc[UR6][R52.64] ;  /* 0x0000000634501981 */ /* 0x000f66000c1e1d00 */
[----:B------:R-:W-:Y:S01]  /*0d50*/  @P1 VIADD R0, R0, 0x20 ;  /* 0x0000002000001836 */ /* 0x000fe20000000000 */
[----:B------:R0:W5:Y:S03]  /*0d60*/  @P1 LDG.E.128 R88, desc[UR6][R60.64] ;  /* 0x000000063c581981 */ /* 0x000166000c1e1d00 */
[----:B------:R-:W-:-:S05]  /*0d70*/  @P6 IMAD.WIDE.U32 R10, R0, 0x10, R84 ;  /* 0x00000010000a6825 */ /* 0x000fca00078e0054 */
[----:B------:R-:W5:Y:S01]  /*0d80*/  @P6 LDG.E.128 R100, desc[UR6][R10.64] ;  /* 0x000000060a646981 */ /* 0x000f62000c1e1d00 */
[----:B------:R-:W-:Y:S01]  /*0d90*/  @P6 IMAD.WIDE.U32 R72, R0, 0x10, R72 ;  /* 0x0000001000486825 */ /* 0x000fe200078e0048 */
[----:B------:R-:W-:Y:S02]  /*0da0*/  CS2R R96, SRZ ;  /* 0x0000000000607805 */ /* 0x000fe4000001ff00 */
[----:B------:R-:W-:Y:S02]  /*0db0*/  CS2R R84, SRZ ;  /* 0x0000000000547805 */ /* 0x000fe4000001ff00 */
[----:B0-----:R-:W-:Y:S01]  /*0dc0*/  CS2R R60, SRZ ;  /* 0x00000000003c7805 */ /* 0x001fe2000001ff00 */
[----:B------:R-:W-:Y:S01]  /*0dd0*/  IMAD.MOV.U32 R98, RZ, RZ, RZ ;  /* 0x000000ffff627224 */ /* 0x000fe200078e00ff */
[----:B------:R0:W5:Y:S01]  /*0de0*/  @P6 LDG.E.128 R92, desc[UR6][R72.64] ;  /* 0x00000006485c6981 */ /* 0x000162000c1e1d00 */
[----:B------:R-:W-:Y:S01]  /*0df0*/  IMAD.MOV.U32 R86, RZ, RZ, RZ ;  /* 0x000000ffff567224 */ /* 0x000fe200078e00ff */
[----:B------:R-:W-:Y:S01]  /*0e00*/  CS2R R52, SRZ ;  /* 0x0000000000347805 */ /* 0x000fe2000001ff00 */
[----:B------:R-:W-:Y:S01]  /*0e10*/  IMAD.MOV.U32 R62, RZ, RZ, RZ ;  /* 0x000000ffff3e7224 */ /* 0x000fe200078e00ff */
[----:B------:R-:W-:Y:S01]  /*0e20*/  MOV R46, RZ ;  /* 0x000000ff002e7202 */ /* 0x000fe20000000f00 */
[----:B------:R-:W-:Y:S01]  /*0e30*/  IMAD.MOV.U32 R54, RZ, RZ, RZ ;  /* 0x000000ffff367224 */ /* 0x000fe200078e00ff */
[----:B------:R-:W-:Y:S01]  /*0e40*/  CS2R R44, SRZ ;  /* 0x00000000002c7805 */ /* 0x000fe2000001ff00 */
[----:B------:R-:W-:Y:S01]  /*0e50*/  IMAD.MOV.U32 R38, RZ, RZ, RZ ;  /* 0x000000ffff267224 */ /* 0x000fe200078e00ff */
[----:B------:R-:W-:Y:S01]  /*0e60*/  CS2R R36, SRZ ;  /* 0x0000000000247805 */ /* 0x000fe2000001ff00 */
[----:B------:R-:W-:Y:S01]  /*0e70*/  IMAD.MOV.U32 R30, RZ, RZ, RZ ;  /* 0x000000ffff1e7224 */ /* 0x000fe200078e00ff */
[----:B0-----:R-:W-:-:S02]  /*0e80*/  CS2R R72, SRZ ;  /* 0x0000000000487805 */ /* 0x001fc4000001ff00 */
[----:B------:R-:W-:Y:S02]  /*0e90*/  CS2R R28, SRZ ;  /* 0x00000000001c7805 */ /* 0x000fe4000001ff00 */
        /* <DEDUP_REMOVED lines=35> */
.L_x_32759:
[----:B------:R-:W-:Y:S05]  /*10d0*/  BSYNC.RECONVERGENT B0 ;  /* 0x0000000000007941 */ /* 0x000fea0003800200 */
.L_x_32757:
[----:B------:R-:W0:Y:S01]  /*10e0*/  S2UR UR5, SR_CTAID.X ;  /* 0x00000000000579c3 */ /* 0x000e220000002500 */
[----:B------:R-:W1:Y:S01]  /*10f0*/  LDCU UR8, c[0x0][0x384] ;  /* 0x00007080ff0877ac */ /* 0x000e620008000800 */
[----:B------:R-:W-:Y:S01]  /*1100*/  SHF.R.U32.HI R0, RZ, 0x5, R213 ;  /* 0x00000005ff007819 */ /* 0x000fe200000116d5 */
[----:B0-----:R-:W-:-:S06]  /*1110*/  USHF.L.U32 UR4, UR5, 0x2, URZ ;  /* 0x0000000205047899 */ /* 0x001fcc00080006ff */
[----:B------:R-:W-:-:S04]  /*1120*/  LOP3.LUT R15, R0, UR4, RZ, 0xfc, !PT ;  /* 0x00000004000f7c12 */ /* 0x000fc8000f8efcff */
[----:B-1----:R-:W-:-:S13]  /*1130*/  ISETP.GE.AND P0, PT, R15, UR8, PT ;  /* 0x000000080f007c0c */ /* 0x002fda000bf06270 */
        /* <DEDUP_REMOVED lines=9> */
[----:B------:R-:W-:Y:S01]  /*11d0*/  VIADD R4, R16, 0x9e3779b9 ;  /* 0x9e3779b910047836 */ /* 0x000fe20000000000 */
[----:B------:R-:W-:Y:S01]  /*11e0*/  PRMT R217, R113, 0x7632, R217 ;  /* 0x0000763271d97816 */ /* 0x000fe200000000d9 */
[----:B------:R-:W-:Y:S01]  /*11f0*/  STL.S16 [R1+0x1c4], R244 ;  /* 0x0001c4f401007387 */ /* 0x000fe20000100600 */
[----:B------:R-:W-:Y:S01]  /*1200*/  PRMT R216, R109, 0x7632, R216 ;  /* 0x000076326dd87816 */ /* 0x000fe200000000d8 */
[----:B------:R-:W-:Y:S01]  /*1210*/  IMAD R7, R214, -0x2daee0ad, RZ ;  /* 0xd2511f53d6077824 */ /* 0x000fe200078e02ff */
        /* <DEDUP_REMOVED lines=10> */
[----:B------:R-:W-:Y:S01]  /*12c0*/  PRMT R206, R94, 0x7632, R206 ;  /* 0x000076325ece7816 */ /* 0x000fe200000000ce */
[----:B0-----:R-:W-:Y:S01]  /*12d0*/  IMAD R213, R0, UR5, R213 ;  /* 0x0000000500d57c24 */ /* 0x001fe2000f8e02d5 */
        /* <DEDUP_REMOVED lines=10> */
[----:B------:R-:W-:Y:S01]  /*1380*/  LOP3.LUT R3, R3, R17, RZ, 0x3c, !PT ;  /* 0x0000001103037212 */ /* 0x000fe200078e3cff */
[----:B------:R-:W0:Y:S01]  /*1390*/  LDCU.64 UR10, c[0x0][0x408] ;  /* 0x00008100ff0a77ac */ /* 0x000e220008000a00 */
        /* <DEDUP_REMOVED lines=8> */
[----:B------:R-:W-:Y:S01]  /*1420*/  LOP3.LUT R0, R13, R0, R16, 0x96, !PT ;  /* 0x000000000d007212 */ /* 0x000fe200078e9610 */
[----:B------:R-:W-:Y:S01]  /*1430*/  STL.S16 [R1+0x1a0], R207 ;  /* 0x0001a0cf01007387 */ /* 0x000fe20000100600 */
[----:B------:R-:W-:Y:S01]  /*1440*/  PRMT R196, R81, 0x7632, R196 ;  /* 0x0000763251c47816 */ /* 0x000fe200000000c4 */
[----:B------:R-:W4:Y:S01]  /*1450*/  LDCU.64 UR4, c[0x0][0x3a0] ;  /* 0x00007400ff0477ac */ /* 0x000f220008000a00 */
[----:B------:R-:W-:Y:S01]  /*1460*/  PRMT R195, R84, 0x7632, R195 ;  /* 0x0000763254c37816 */ /* 0x000fe200000000c3 */
        /* <DEDUP_REMOVED lines=8> */
[----:B------:R-:W-:Y:S02]  /*14f0*/  IADD3 R8, PT, PT, R17, -0x4498517b, RZ ;  /* 0xbb67ae8511087810 */ /* 0x000fe40007ffe0ff */
[----:B------:R-:W-:Y:S01]  /*1500*/  LOP3.LUT R2, R4, R5, R2, 0x96, !PT ;  /* 0x0000000504027212 */ /* 0x000fe200078e9602 */
        /* <DEDUP_REMOVED lines=10> */
[----:B------:R-:W-:Y:S01]  /*15b0*/  VIADD R7, R17, 0x76cf5d0a ;  /* 0x76cf5d0a11077836 */ /* 0x000fe20000000000 */
        /* <DEDUP_REMOVED lines=9> */
[----:B------:R-:W-:Y:S02]  /*1650*/  PRMT R182, R222, 0x7632, R182 ;  /* 0x00007632deb67816 */ /* 0x000fe400000000b6 */
        /* <DEDUP_REMOVED lines=11> */
[----:B------:R-:W-:Y:S01]  /*1710*/  VIADD R8, R17, 0x32370b8f ;  /* 0x32370b8f11087836 */ /* 0x000fe20000000000 */
[----:B------:R-:W-:Y:S01]  /*1720*/  LOP3.LUT R0, R4, R3, R0, 0x96, !PT ;  /* 0x0000000304007212 */ /* 0x000fe200078e9600 */
[----:B------:R-:W-:Y:S01]  /*1730*/  STL.S16 [R1+0x16c], R194 ;  /* 0x00016cc201007387 */ /* 0x000fe20000100600 */
[----:B------:R-:W-:Y:S01]  /*1740*/  PRMT R176, R227, 0x7632, R176 ;  /* 0x00007632e3b07816 */ /* 0x000fe200000000b0 */
[----:B------:R-:W-:Y:S01]  /*1750*/  IMAD R3, R6, -0x326172a9, RZ ;  /* 0xcd9e8d5706037824 */ /* 0x000fe200078e02ff */
[----:B------:R-:W-:Y:S01]  /*1760*/  PRMT R175, R54, 0x7632, R175 ;  /* 0x0000763236af7816 */ /* 0x000fe200000000af */
[----:B------:R-:W-:Y:S01]  /*1770*/  STL.S16 [R1+0x168], R193 ;  /* 0x000168c101007387 */ /* 0x000fe20000100600 */
[----:B------:R-:W-:Y:S01]  /*1780*/  IADD3 R4, PT, PT, R16, -0x255992d5, RZ ;  /* 0xdaa66d2b10047810 */ /* 0x000fe20007ffe0ff */
[----:B------:R-:W-:Y:S01]  /*1790*/  IMAD.HI.U32 R6, R0, -0x2daee0ad, RZ ;  /* 0xd2511f5300067827 */ /* 0x000fe200078e00ff */
[----:B------:R-:W-:Y:S01]  /*17a0*/  PRMT R174, R226, 0x7632, R174 ;  /* 0x00007632e2ae7816 */ /* 0x000fe200000000ae */
[----:B------:R-:W-:Y:S01]  /*17b0*/  STL.S16 [R1+0x164], R192 ;  /* 0x000164c001007387 */ /* 0x000fe20000100600 */
[----:B------:R-:W-:Y:S01]  /*17c0*/  PRMT R173, R53, 0x7632, R173 ;  /* 0x0000763235ad7816 */ /* 0x000fe200000000ad */
[----:B------:R-:W-:Y:S01]  /*17d0*/  IMAD R5, R5, -0x326172a9, RZ ;  /* 0xcd9e8d5705057824 */ /* 0x000fe200078e02ff */
[----:B------:R-:W-:Y:S01]  /*17e0*/  PRMT R172, R225, 0x7632, R172 ;  /* 0x00007632e1ac7816 */ /* 0x000fe200000000ac */
[----:B------:R-:W-:Y:S01]  /*17f0*/  STL.S16 [R1+0x160], R191 ;  /* 0x000160bf01007387 */ /* 0x000fe20000100600 */
[----:B------:R-:W-:-:S02]  /*1800*/  PRMT R171, R52, 0x7632, R171 ;  /* 0x0000763234ab7816 */ /* 0x000fc400000000ab */
[----:B------:R-:W-:Y:S01]  /*1810*/  LOP3.LUT R2, R4, R3, R2, 0x96, !PT ;  /* 0x0000000304027212 */ /* 0x000fe200078e9602 */
[----:B------:R-:W-:Y:S01]  /*1820*/  STL.S16 [R1+0x15c], R190 ;  /* 0x00015cbe01007387 */ /* 0x000fe20000100600 */
[----:B------:R-:W-:Y:S02]  /*1830*/  PRMT R170, R224, 0x7632, R170 ;  /* 0x00007632e0aa7816 */ /* 0x000fe400000000aa */
        /* <DEDUP_REMOVED lines=20> */
[----:B------:R-:W-:Y:S02]  /*1980*/  IADD3 R3, PT, PT, R16, 0x78dde6e4, RZ ;  /* 0x78dde6e410037810 */ /* 0x000fe40007ffe0ff */
        /* <DEDUP_REMOVED lines=41> */
[----:B------:R-:W-:Y:S01]  /*1c20*/  IADD3 R7, PT, PT, R17, 0x646e171e, RZ ;  /* 0x646e171e11077810 */ /* 0x000fe20007ffe0ff */
[----:B------:R-:W-:Y:S01]  /*1c30*/  IMAD.HI.U32 R0, R6, -0x326172a9, RZ ;  /* 0xcd9e8d5706007827 */ /* 0x000fe200078e00ff */
        /* <DEDUP_REMOVED lines=28> */
[----:B------:R-:W-:Y:S01]  /*1e00*/  IMAD R5, R5, -0x326172a9, RZ ;  /* 0xcd9e8d5705057824 */ /* 0x000fe200078e02ff */
[----:B------:R-:W-:Y:S01]  /*1e10*/  PRMT R131, R101, 0x7632, R131 ;  /* 0x0000763265837816 */ /* 0x000fe20000000083 */
[----:B------:R-:W-:Y:S01]  /*1e20*/  STL.S16 [R1+0xf4], R164 ;  /* 0x0000f4a401007387 */ /* 0x000fe20000100600 */
[----:B------:R-:W-:Y:S02]  /*1e30*/  IADD3 R8, PT, PT, R17, 0x1fd5c5a3, RZ ;  /* 0x1fd5c5a311087810 */ /* 0x000fe40007ffe0ff */
        /* <DEDUP_REMOVED lines=25> */
[----:B------:R-:W-:Y:S02]  /*1fd0*/  LOP3.LUT R4, R8, R7, R4, 0x96, !PT ;  /* 0x0000000708047212 */ /* 0x000fe400078e9604 */
[----:B------:R-:W-:Y:S01]  /*1fe0*/  PRMT R120, R66, 0x7632, R120 ;  /* 0x0000763242787816 */ /* 0x000fe20000000078 */
[----:B------:R-:W-:Y:S01]  /*1ff0*/  STL.S16 [R1+0xd4], R156 ;  /* 0x0000d49c01007387 */ /* 0x000fe20000100600 */
[----:B------:R-:W-:Y:S01]  /*2000*/  PRMT R119, R65, 0x7632, R119 ;  /* 0x0000763241777816 */ /* 0x000fe20000000077 */
[----:B------:R-:W-:Y:S01]  /*2010*/  IMAD.HI.U32 R212, R4, -0x326172a9, RZ ;  /* 0xcd9e8d5704d47827 */ /* 0x000fe200078e00ff */
[----:B------:R-:W-:Y:S01]  /*2020*/  PRMT R118, R64, 0x7632, R118 ;  /* 0x0000763240767816 */ /* 0x000fe20000000076 */
[----:B------:R-:W-:Y:S01]  /*2030*/  STL.S16 [R1+0xd0], R155 ;  /* 0x0000d09b01007387 */ /* 0x000fe20000100600 */
[----:B------:R-:W-:-:S02]  /*2040*/  PRMT R14, R59, 0x7632, R14 ;  /* 0x000076323b0e7816 */ /* 0x000fc4000000000e */
        /* <DEDUP_REMOVED lines=11> */
[----:B------:R-:W-:Y:S01]  /*2100*/  VIADD R3, R17, 0x96a522ad ;  /* 0x96a522ad11037836 */ /* 0x000fe20000000000 */
        /* <DEDUP_REMOVED lines=8> */
[----:B------:R-:W-:Y:S02]  /*2190*/  PRMT R6, R42, 0x7632, R6 ;  /* 0x000076322a067816 */ /* 0x000fe40000000006 */
[----:B------:R-:W-:Y:S01]  /*21a0*/  PRMT R5, R41, 0x7632, R5 ;  /* 0x0000763229057816 */ /* 0x000fe20000000005 */
[----:B------:R-:W-:Y:S01]  /*21b0*/  STL.S16 [R1+0xb4], R148 ;  /* 0x0000b49401007387 */ /* 0x000fe20000100600 */
[----:B------:R-:W-:-:S02]  /*21c0*/  LOP3.LUT R19, R3, R2, R19, 0x96, !PT ;  /* 0x0000000203137212 */ /* 0x000fc400078e9613 */
[----:B------:R-:W-:Y:S01]  /*21d0*/  PRMT R3, R35, 0x7632, R3 ;  /* 0x0000763223037816 */ /* 0x000fe20000000003 */
[----:B------:R-:W-:Y:S01]  /*21e0*/  STL.S16 [R1+0xb0], R147 ;  /* 0x0000b09301007387 */ /* 0x000fe20000100600 */
[----:B------:R-:W-:Y:S02]  /*21f0*/  PRMT R2, R34, 0x7632, R2 ;  /* 0x0000763222027816 */ /* 0x000fe40000000002 */
[----:B------:R-:W-:Y:S01]  /*2200*/  LOP3.LUT R18, R18, 0x3, RZ, 0xc0, !PT ;  /* 0x0000000312127812 */ /* 0x000fe200078ec0ff */
        /* <DEDUP_REMOVED lines=36> */
[----:B------:R-:W-:Y:S01]  /*2450*/  STL.S16 [R1+0x30], R117 ;  /* 0x0000307501007387 */ /* 0x000fe20000100600 */
[----:B-1----:R-:W-:Y:S01]  /*2460*/  IMAD R14, R4, -0x326172a9, RZ ;  /* 0xcd9e8d57040e7824 */ /* 0x002fe200078e02ff */
[----:B------:R-:W-:-:S02]  /*2470*/  PRMT R4, R40, 0x7632, R4 ;  /* 0x0000763228047816 */ /* 0x000fc40000000004 */
[----:B------:R-:W-:Y:S01]  /*2480*/  STL.S16 [R1+0x2c], R116 ;  /* 0x00002c7401007387 */ /* 0x000fe20000100600 */
[----:B--2---:R-:W-:Y:S01]  /*2490*/  IMAD R12, R0, -0x2daee0ad, RZ ;  /* 0xd2511f53000c7824 */ /* 0x004fe200078e02ff */
[----:B------:R-:W-:Y:S02]  /*24a0*/  PRMT R0, R33, 0x7632, R0 ;  /* 0x0000763221007816 */ /* 0x000fe40000000000 */
[----:B------:R1:W-:Y:S04]  /*24b0*/  STL.S16 [R1+0x28], R11 ;  /* 0x0000280b01007387 */ /* 0x0003e80000100600 */
[----:B------:R2:W-:Y:S04]  /*24c0*/  STL.S16 [R1+0x24], R10 ;  /* 0x0000240a01007387 */ /* 0x0005e80000100600 */
[----:B------:R2:W-:Y:S01]  /*24d0*/  STL.S16 [R1+0x20], R9 ;  /* 0x0000200901007387 */ /* 0x0005e20000100600 */
[----:B-1----:R-:W-:-:S03]  /*24e0*/  IMAD.MOV.U32 R11, RZ, RZ, RZ ;  /* 0x000000ffff0b7224 */ /* 0x002fc600078e00ff */
        /* <DEDUP_REMOVED lines=8> */
.L_x_33931:
[----:B------:R-:W0:Y:S08]  /*2570*/  LDC.64 R208, c[0x0][0x3f0] ;  /* 0x0000fc00ffd07b82 */ /* 0x000e300000000a00 */
[----:B------:R-:W1:Y:S01]  /*2580*/  LDC R210, c[0x0][0x388] ;  /* 0x0000e200ffd27b82 */ /* 0x000e620000000800 */
[----:B0-----:R-:W-:-:S05]  /*2590*/  IMAD.WIDE R208, R15, 0x4, R208 ;  /* 0x000000040fd07825 */ /* 0x001fca00078e02d0 */
[----:B--2---:R0:W2:Y:S02]  /*25a0*/  LDG.E R0, desc[UR6][R208.64] ;  /* 0x00000006d0007981 */ /* 0x0040a4000c1e1900 */
        /* <DEDUP_REMOVED lines=24> */
.L_x_32763:
[----:B------:R-:W-:Y:S05]  /*2730*/  BSYNC.RECONVERGENT B1 ;  /* 0x0000000000017941 */ /* 0x000fea0003800200 */
.L_x_32762:
[----:B------:R-:W-:Y:S01]  /*2740*/  UISETP.NE.U32.AND UP0, UPT, UR4, URZ, UPT ;  /* 0x000000ff0400728c */ /* 0x000fe2000bf05070 */
[----:B------:R-:W-:Y:S03]  /*2750*/  BSSY.RECONVERGENT B1, `(.L_x_32764) ;  /* 0x00006a3000017945 */ /* 0x000fe60003800200 */
[----:B------:R-:W-:-:S09]  /*2760*/  UISETP.NE.AND.EX UP0, UPT, UR5, URZ, UPT, UP0 ;  /* 0x000000ff0500728c */ /* 0x000fd2000bf05300 */
[----:B------:R-:W-:Y:S05]  /*2770*/  BRA.U !UP0, `(.L_x_32765) ;  /* 0x00000035084c7547 */ /* 0x000fea000b800000 */
[----:B------:R-:W0:Y:S02]  /*2780*/  LDC.64 R124, c[0x0][0x3a0] ;  /* 0x0000e800ff7c7b82 */ /* 0x000e240000000a00 */
[----:B0-----:R-:W-:-:S05]  /*2790*/  IMAD.WIDE.U32 R124, R209, 0x20, R124 ;  /* 0x00000020d17c7825 */ /* 0x001fca00078e007c */
[----:B------:R-:W2:Y:S04]  /*27a0*/  LDG.E.128 R120, desc[UR6][R124.64] ;  /* 0x000000067c787981 */ /* 0x000ea8000c1e1d00 */
[----:B------:R-:W5:Y:S01]  /*27b0*/  LDG.E.128 R124, desc[UR6][R124.64+0x10] ;  /* 0x000010067c7c7981 */ /* 0x000f62000c1e1d00 */
[----:B------:R-:W-:Y:S01]  /*27c0*/  ISETP.GT.AND P1, PT, R0, RZ, PT ;  /* 0x000000ff0000720c */ /* 0x000fe20003f24270 */
[----:B------:R-:W-:-:S12]  /*27d0*/  BSSY.RECONVERGENT B2, `(.L_x_32766) ;  /* 0x000006b000027945 */ /* 0x000fd80003800200 */
[----:B------:R-:W-:Y:S01]  /*27e0*/  @!P1 IMAD.MOV.U32 R216, RZ, RZ, R12 ;  /* 0x000000ffffd89224 */ /* 0x000fe200078e000c */
        /* <DEDUP_REMOVED lines=19> */
.L_x_32770:
        /* <DEDUP_REMOVED lines=13> */
.L_x_32772:
[----:B------:R-:W-:Y:S05]  /*29f0*/  BSYNC.RECONVERGENT B4 ;  /* 0x0000000000047941 */ /* 0x000fea0003800200 */
.L_x_32771:
        /* <DEDUP_REMOVED lines=51> */
[----:B------:R-:W-:Y:S01]  /*2d30*/  IMAD.WIDE.U32 R216, R216, -0x2daee0ad, RZ ;  /* 0xd2511f53d8d87825 */ /* 0x000fe200078e00ff */
[----:B------:R-:W-:-:S03]  /*2d40*/  LOP3.LUT R18, R10, R18, R129, 0x96, !PT ;  /* 0x000000120a127212 */ /* 0x000fc600078e9681 */
[----:B------:R-:W-:Y:S02]  /*2d50*/  IMAD.MOV.U32 R10, RZ, RZ, R12 ;  /* 0x000000ffff0a7224 */ /* 0x000fe400078e000c */
[----:B------:R-:W-:-:S05]  /*2d60*/  IMAD.WIDE.U32 R18, R18, -0x326172a9, RZ ;  /* 0xcd9e8d5712127825 */ /* 0x000fca00078e00ff */
[----:B------:R-:W-:Y:S01]  /*2d70*/  LOP3.LUT R212, R212, R130, R19, 0x96, !PT ;  /* 0x00000082d4d47212 */ /* 0x000fe200078e9613 */
[----:B------:R-:W-:Y:S01]  /*2d80*/  VIADD R19, R17, 0x96a522ad ;  /* 0x96a522ad11137836 */ /* 0x000fe20000000000 */
[----:B------:R-:W-:Y:S01]  /*2d90*/  MOV R14, R18 ;  /* 0x00000012000e7202 */ /* 0x000fe20000000f00 */
[----:B------:R-:W-:-:S03]  /*2da0*/  IMAD.MOV.U32 R130, RZ, RZ, RZ ;  /* 0x000000ffff827224 */ /* 0x000fc600078e00ff */
[----:B------:R-:W-:-:S07]  /*2db0*/  LOP3.LUT R19, R19, R128, R217, 0x96, !PT ;  /* 0x0000008013137212 */ /* 0x000fce00078e96d9 */
.L_x_32769:
[----:B------:R-:W-:Y:S05]  /*2dc0*/  BSYNC.RECONVERGENT B3 ;  /* 0x0000000000037941 */ /* 0x000fea0003800200 */
.L_x_32768:
        /* <DEDUP_REMOVED lines=11> */
.L_x_32767:
[----:B------:R-:W-:Y:S05]  /*2e80*/  BSYNC.RECONVERGENT B2 ;  /* 0x0000000000027941 */ /* 0x000fea0003800200 */
.L_x_32766:
[----:B------:R-:W-:Y:S01]  /*2e90*/  BSSY.RECONVERGENT B2, `(.L_x_32773) ;  /* 0x0000069000027945 */ /* 0x000fe20003800200 */
[----:B------:R-:W-:Y:S01]  /*2ea0*/  MOV R18, R130 ;  /* 0x0000008200127202 */ /* 0x000fe20000000f00 */
[----:B------:R-:W-:Y:S02]  /*2eb0*/  IMAD.MOV.U32 R129, RZ, RZ, R121 ;  /* 0x000000ffff817224 */ /* 0x000fe400078e0079 */
        /* <DEDUP_REMOVED lines=14> */
.L_x_32777:
        /* <DEDUP_REMOVED lines=13> */
.L_x_32779:
[----:B------:R-:W-:Y:S05]  /*3070*/  BSYNC.RECONVERGENT B4 ;  /* 0x0000000000047941 */ /* 0x000fea0003800200 */
.L_x_32778:
        /* <DEDUP_REMOVED lines=56> */
[----:B------:R-:W-:-:S04]  /*3400*/  MOV R14, R130 ;  /* 0x00000082000e7202 */ /* 0x000fc80000000f00 */
[----:B------:R-:W-:Y:S01]  /*3410*/  LOP3.LUT R19, R9, R132, R19, 0x96, !PT ;  /* 0x0000008409137212 */ /* 0x000fe200078e9613 */
[----:B------:R-:W-:Y:S02]  /*3420*/  IMAD.MOV.U32 R9, RZ, RZ, R216 ;  /* 0x000000ffff097224 */ /* 0x000fe400078e00d8 */
[----:B------:R-:W-:Y:S02]  /*3430*/  IMAD.MOV.U32 R216, RZ, RZ, R18 ;  /* 0x000000ffffd87224 */ /* 0x000fe400078e0012 */
[----:B------:R-:W-:-:S07]  /*3440*/  HFMA2 R18, -RZ, RZ, 0, 0 ;  /* 0x00000000ff127431 */ /* 0x000fce00000001ff */
.L_x_32776:
[----:B------:R-:W-:Y:S05]  /*3450*/  BSYNC.RECONVERGENT B3 ;  /* 0x0000000000037941 */ /* 0x000fea0003800200 */
.L_x_32775:
        /* <DEDUP_REMOVED lines=10> */
[----:B------:R-:W-:Y:S01]  /*3500*/  FFMA.FTZ R129, R129, R9, R121 ;  /* 0x0000000981817223 */ /* 0x000fe20000010079 */
[----:B------:R-:W-:-:S07]  /*3510*/  SEL R9, RZ, 0x1, P2 ;  /* 0x00000001ff097807 */ /* 0x000fce0001000000 */
.L_x_32774:
[----:B------:R-:W-:Y:S05]  /*3520*/  BSYNC.RECONVERGENT B2 ;  /* 0x0000000000027941 */ /* 0x000fea0003800200 */
.L_x_32773:
[----:B------:R-:W-:Y:S01]  /*3530*/  BSSY.RECONVERGENT B2, `(.L_x_32780) ;  /* 0x0000068000027945 */ /* 0x000fe20003800200 */
[----:B------:R-:W-:Y:S02]  /*3540*/  IMAD.MOV.U32 R12, RZ, RZ, R18 ;  /* 0x000000ffff0c7224 */ /* 0x000fe400078e0012 */
        /* <DEDUP_REMOVED lines=15> */
.L_x_32784:
        /* <DEDUP_REMOVED lines=13> */
.L_x_32786:
[----:B------:R-:W-:Y:S05]  /*3710*/  BSYNC.RECONVERGENT B4 ;  /* 0x0000000000047941 */ /* 0x000fea0003800200 */
.L_x_32785:
        /* <DEDUP_REMOVED lines=59> */
[----:B------:R-:W-:Y:S01]  /*3ad0*/  IMAD.MOV.U32 R8, RZ, RZ, R216 ;  /* 0x000000ffff087224 */ /* 0x000fe200078e00d8 */
[----:B------:R-:W-:-:S07]  /*3ae0*/  MOV R216, R18 ;  /* 0x0000001200d87202 */ /* 0x000fce0000000f00 */
.L_x_32783:
[----:B------:R-:W-:Y:S05]  /*3af0*/  BSYNC.RECONVERGENT B3 ;  /* 0x0000000000037941 */ /* 0x000fea0003800200 */
.L_x_32782:
        /* <DEDUP_REMOVED lines=11> */
.L_x_32781:
[----:B------:R-:W-:Y:S05]  /*3bb0*/  BSYNC.RECONVERGENT B2 ;  /* 0x0000000000027941 */ /* 0x000fea0003800200 */
.L_x_32780:
[----:B------:R-:W-:Y:S01]  /*3bc0*/  BSSY.RECONVERGENT B2, `(.L_x_32787) ;  /* 0x0000069000027945 */ /* 0x000fe20003800200 */
[----:B------:R-:W-:Y:S01]  /*3bd0*/  IMAD.MOV.U32 R18, RZ, RZ, R12 ;  /* 0x000000ffff127224 */ /* 0x000fe200078e000c */
[----:B------:R-:W-:Y:S02]  /*3be0*/  MOV R131, R123 ;  /* 0x0000007b00837202 */ /* 0x000fe40000000f00 */
        /* <DEDUP_REMOVED lines=14> */
.L_x_32791:
        /* <DEDUP_REMOVED lines=13> */
.L_x_32793:
[----:B------:R-:W-:Y:S05]  /*3da0*/  BSYNC.RECONVERGENT B4 ;  /* 0x0000000000047941 */ /* 0x000fea0003800200 */
.L_x_32792:
[----:B------:R-:W-:Y:S01]  /*3db0*/  LOP3.LUT R132, R11, R135, R17, 0x96, !PT ;  /* 0x000000870b847212 */ /* 0x000fe200078e9611 */
[----:B------:R-:W-:Y:S01]  /*3dc0*/  IMAD.WIDE.U32 R18, R213, -0x326172a9, RZ ;  /* 0xcd9e8d57d5127825 */ /* 0x000fe200078e00ff */
[----:B------:R-:W-:Y:S02]  /*3dd0*/  IADD3 R7, PT, PT, R17, -0x4498517b, RZ ;  /* 0xbb67ae8511077810 */ /* 0x000fe40007ffe0ff */
[C---:B------:R-:W-:Y:S01]  /*3de0*/  IADD3 R212, PT, PT, R16.reuse, -0x700cb87f, RZ ;  /* 0x8ff3478110d47810 */ /* 0x040fe20007ffe0ff */
[----:B------:R-:W-:Y:S01]  /*3df0*/  VIADD R135, R16, 0x9e3779b9 ;  /* 0x9e3779b910877836 */ /* 0x000fe20000000000 */
[----:B------:R-:W-:Y:S01]  /*3e00*/  LOP3.LUT R19, R13, R19, R16, 0x96, !PT ;  /* 0x000000130d137212 */ /* 0x000fe200078e9610 */
[----:B------:R-:W-:-:S05]  /*3e10*/  IMAD.WIDE.U32 R132, R132, -0x326172a9, RZ ;  /* 0xcd9e8d5784847825 */ /* 0x000fca00078e00ff */
        /* <DEDUP_REMOVED lines=49> */
[----:B------:R-:W-:-:S05]  /*4130*/  IMAD.WIDE.U32 R18, R19, -0x2daee0ad, RZ ;  /* 0xd2511f5313127825 */ /* 0x000fca00078e00ff */
[----:B------:R-:W-:Y:S02]  /*4140*/  LOP3.LUT R19, R7, R134, R19, 0x96, !PT ;  /* 0x0000008607137212 */ /* 0x000fe400078e9613 */
[----:B------:R-:W-:Y:S01]  /*4150*/  MOV R7, R216 ;  /* 0x000000d800077202 */ /* 0x000fe20000000f00 */
[----:B------:R-:W-:Y:S02]  /*4160*/  IMAD.MOV.U32 R216, RZ, RZ, R18 ;  /* 0x000000ffffd87224 */ /* 0x000fe400078e0012 */
[----:B------:R-:W-:-:S07]  /*4170*/  IMAD.MOV.U32 R18, RZ, RZ, RZ ;  /* 0x000000ffff127224 */ /* 0x000fce00078e00ff */
.L_x_32790:
[----:B------:R-:W-:Y:S05]  /*4180*/  BSYNC.RECONVERGENT B3 ;  /* 0x0000000000037941 */ /* 0x000fea0003800200 */
.L_x_32789:
        /* <DEDUP_REMOVED lines=10> */
[----:B------:R-:W-:Y:S01]  /*4230*/  FFMA.FTZ R131, R131, R7, R123 ;  /* 0x0000000783837223 */ /* 0x000fe2000001007b */
[----:B------:R-:W-:-:S07]  /*4240*/  SEL R7, RZ, 0x1, P2 ;  /* 0x00000001ff077807 */ /* 0x000fce0001000000 */
.L_x_32788:
[----:B------:R-:W-:Y:S05]  /*4250*/  BSYNC.RECONVERGENT B2 ;  /* 0x0000000000027941 */ /* 0x000fea0003800200 */
.L_x_32787:
[----:B------:R-:W-:Y:S01]  /*4260*/  BSSY.RECONVERGENT B2, `(.L_x_32794) ;  /* 0x0000068000027945 */ /* 0x000fe20003800200 */
[----:B------:R-:W-:Y:S01]  /*4270*/  MOV R12, R18 ;  /* 0x00000012000c7202 */ /* 0x000fe20000000f00 */
[----:B-----5:R-:W-:Y:S02]  /*4280*/  IMAD.MOV.U32 R132, RZ, RZ, R124 ;  /* 0x000000ffff847224 */ /* 0x020fe400078e007c */
        /* <DEDUP_REMOVED lines=14> */
.L_x_32798:
        /* <DEDUP_REMOVED lines=13> */
.L_x_32800:
[----:B------:R-:W-:Y:S05]  /*4440*/  BSYNC.RECONVERGENT B4 ;  /* 0x0000000000047941 */ /* 0x000fea0003800200 */
.L_x_32799:
        /* <DEDUP_REMOVED lines=60> */
[----:B------:R-:W-:-:S07]  /*4810*/  IMAD.MOV.U32 R216, RZ, RZ, R18 ;  /* 0x000000ffffd87224 */ /* 0x000fce00078e0012 */
.L_x_32797:
[----:B------:R-:W-:Y:S05]  /*4820*/  BSYNC.RECONVERGENT B3 ;  /* 0x0000000000037941 */ /* 0x000fea0003800200 */
.L_x_32796:
[----:B------:R-:W-:Y:S01]  /*4830*/  I2FP.F32.U32 R6, R6 ;  /* 0x0000000600067245 */ /* 0x000fe20000201000 */
[----:B------:R-:W-:-:S04]  /*4840*/  IMAD.MOV.U32 R18, RZ, RZ, 0x2f800000 ;  /* 0x2f800000ff127424 */ /* 0x000fc800078e00ff */
        /* <DEDUP_REMOVED lines=9> */
.L_x_32795:
[----:B------:R-:W-:Y:S05]  /*48e0*/  BSYNC.RECONVERGENT B2 ;  /* 0x0000000000027941 */ /* 0x000fea0003800200 */
.L_x_32794:
        /* <DEDUP_REMOVED lines=17> */
.L_x_32805:
        /* <DEDUP_REMOVED lines=13> */
.L_x_32807:
[----:B------:R-:W-:Y:S05]  /*4ad0*/  BSYNC.RECONVERGENT B4 ;  /* 0x0000000000047941 */ /* 0x000fea0003800200 */
.L_x_32806:
        /* <DEDUP_REMOVED lines=61> */
.L_x_32804:
[----:B------:R-:W-:Y:S05]  /*4eb0*/  BSYNC.RECONVERGENT B3 ;  /* 0x0000000000037941 */ /* 0x000fea0003800200 */
.L_x_32803:
[----:B------:R-:W-:Y:S01]  /*4ec0*/  I2FP.F32.U32 R5, R5 ;  /* 0x0000000500057245 */ /* 0x000fe20000201000 */
[----:B------:R-:W-:-:S04]  /*4ed0*/  IMAD.MOV.U32 R12, RZ, RZ, 0x2f800000 ;  /* 0x2f800000ff0c7424 */ /* 0x000fc800078e00ff */
[----:B------:R-:W-:-:S05]  /*4ee0*/  FFMA.FTZ R5, R5, R12, 1.1641532182693481445e-10 ;  /* 0x2f00000005057423 */ /* 0x000fca000001000c */
[----:B------:R-:W-:Y:S02]  /*4ef0*/  FSETP.GTU.FTZ.AND P2, PT, R5, UR8, PT ;  /* 0x0000000805007c0b */ /* 0x000fe4000bf5c000 */
[----:B------:R-:W-:-:S04]  /*4f00*/  PRMT R5, R118, 0x7632, R5 ;  /* 0x0000763276057816 */ /* 0x000fc80000000005 */
[----:B------:R-:W-:-:S05]  /*4f10*/  SHF.L.U32 R5, R5, 0x10, RZ ;  /* 0x0000001005057819 */ /* 0x000fca00000006ff */
[----:B------:R-:W-:-:S04]  /*4f20*/  FMUL.FTZ R5, R5, UR11 ;  /* 0x0000000b05057c20 */ /* 0x000fc80008410000 */
[----:B------:R-:W-:-:S05]  /*4f30*/  FMUL.FTZ R5, R5, UR10 ;  /* 0x0000000a05057c20 */ /* 0x000fca0008410000 */
[----:B------:R-:W-:Y:S01]  /*4f40*/  FSEL R133, R5, RZ, !P2 ;  /* 0x000000ff05857208 */ /* 0x000fe20005000000 */
[----:B------:R-:W-:-:S04]  /*4f50*/  IMAD.U32 R5, R247, 0x10000, RZ ;  /* 0x00010000f7057824 */ /* 0x000fc800078e00ff */
[----:B------:R-:W-:Y:S01]  /*4f60*/  FFMA.FTZ R133, R133, R5, R125 ;  /* 0x0000000585857223 */ /* 0x000fe2000001007d */
[----:B------:R-:W-:-:S07]  /*4f70*/  SEL R5, RZ, 0x1, P2 ;  /* 0x00000001ff057807 */ /* 0x000fce0001000000 */
.L_x_32802:
[----:B------:R-:W-:Y:S05]  /*4f80*/  BSYNC.RECONVERGENT B2 ;  /* 0x0000000000027941 */ /* 0x000fea0003800200 */
.L_x_32801:
        /* <DEDUP_REMOVED lines=17> */
.L_x_32812:
        /* <DEDUP_REMOVED lines=13> */
.L_x_32814:
[----:B------:R-:W-:Y:S05]  /*5170*/  BSYNC.RECONVERGENT B4 ;  /* 0x0000000000047941 */ /* 0x000fea0003800200 */
.L_x_32813:
[----:B------:R-:W-:Y:S01]  /*5180*/  LOP3.LUT R134, R11, R211, R17, 0x96, !PT ;  /* 0x000000d30b867212 */ /* 0x000fe200078e9611 */
[----:B------:R-:W-:Y:S01]  /*5190*/  IMAD.WIDE.U32 R18, R213, -0x326172a9, RZ ;  /* 0xcd9e8d57d5127825 */ /* 0x000fe200078e00ff */
[----:B------:R-:W-:Y:S02]  /*51a0*/  IADD3 R4, PT, PT, R17, -0x4498517b, RZ ;  /* 0xbb67ae8511047810 */ /* 0x000fe40007ffe0ff */
[C---:B------:R-:W-:Y:S01]  /*51b0*/  IADD3 R212, PT, PT, R16.reuse, -0x700cb87f, RZ ;  /* 0x8ff3478110d47810 */ /* 0x040fe20007ffe0ff */
[----:B------:R-:W-:Y:S01]  /*51c0*/  VIADD R211, R16, 0x9e3779b9 ;  /* 0x9e3779b910d37836 */ /* 0x000fe20000000000 */
[----:B------:R-:W-:Y:S01]  /*51d0*/  LOP3.LUT R19, R13, R19, R16, 0x96, !PT ;  /* 0x000000130d137212 */ /* 0x000fe200078e9610 */
[----:B------:R-:W-:-:S04]  /*51e0*/  IMAD.WIDE.U32 R134, R134, -0x326172a9, RZ ;  /* 0xcd9e8d5786867825 */ /* 0x000fc800078e00ff */
[----:B------:R-:W-:Y:S01]  /*51f0*/  IMAD.MOV.U32 R12, RZ, RZ, RZ ;  /* 0x000000ffff0c7224 */ /* 0x000fe200078e00ff */
        /* <DEDUP_REMOVED lines=52> */
[----:B------:R-:W-:-:S07]  /*5540*/  IMAD.MOV.U32 R216, RZ, RZ, R18 ;  /* 0x000000ffffd87224 */ /* 0x000fce00078e0012 */
.L_x_32811:
[----:B------:R-:W-:Y:S05]  /*5550*/  BSYNC.RECONVERGENT B3 ;  /* 0x0000000000037941 */ /* 0x000fea0003800200 */
.L_x_32810:
[----:B------:R-:W-:Y:S01]  /*5560*/  I2FP.F32.U32 R4, R4 ;  /* 0x0000000400047245 */ /* 0x000fe20000201000 */
[----:B------:R-:W-:-:S05]  /*5570*/  HFMA2 R18, -RZ, RZ, 0.1171875, 0 ;  /* 0x2f800000ff127431 */ /* 0x000fca00000001ff */
        /* <DEDUP_REMOVED lines=9> */
.L_x_32809:
[----:B------:R-:W-:Y:S05]  /*5610*/  BSYNC.RECONVERGENT B2 ;  /* 0x0000000000027941 */ /* 0x000fea0003800200 */
.L_x_32808:
[----:B------:R-:W-:Y:S01]  /*5620*/  MOV R18, R12 ;  /* 0x0000000c00127202 */ /* 0x000fe20000000f00 */
        /* <DEDUP_REMOVED lines=15> */
.L_x_32818:
        /* <DEDUP_REMOVED lines=13> */
.L_x_32820:
[----:B------:R-:W-:Y:S05]  /*57f0*/  BSYNC.RECONVERGENT B3 ;  /* 0x0000000000037941 */ /* 0x000fea0003800200 */
.L_x_32819:
        /* <DEDUP_REMOVED lines=61> */
.L_x_32817:
[----:B------:R-:W-:Y:S05]  /*5bd0*/  BSYNC.RECONVERGENT B2 ;  /* 0x0000000000027941 */ /* 0x000fea0003800200 */
.L_x_32816:
[----:B------:R-:W-:Y:S01]  /*5be0*/  I2FP.F32.U32 R3, R3 ;  /* 0x0000000300037245 */ /* 0x000fe20000201000 */
[----:B------:R-:W-:-:S04]  /*5bf0*/  IMAD.MOV.U32 R12, RZ, RZ, 0x2f800000 ;  /* 0x2f800000ff0c7424 */ /* 0x000fc800078e00ff */
[----:B------:R-:W-:-:S05]  /*5c00*/  FFMA.FTZ R3, R3, R12, 1.1641532182693481445e-10 ;  /* 0x2f00000003037423 */ /* 0x000fca000001000c */
[----:B------:R-:W-:Y:S02]  /*5c10*/  FSETP.GTU.FTZ.AND P1, PT, R3, UR8, PT ;  /* 0x0000000803007c0b */ /* 0x000fe4000bf3c000 */
[----:B------:R-:W-:-:S05]  /*5c20*/  PRMT R3, R119, 0x7632, R3 ;  /* 0x0000763277037816 */ /* 0x000fca0000000003 */
[----:B------:R-:W-:-:S04]  /*5c30*/  IMAD.U32 R3, R3, 0x10000, RZ ;  /* 0x0001000003037824 */ /* 0x000fc800078e00ff */
[----:B------:R-:W-:-:S04]  /*5c40*/  FMUL.FTZ R3, R3, UR11 ;  /* 0x0000000b03037c20 */ /* 0x000fc80008410000 */
[----:B------:R-:W-:-:S05]  /*5c50*/  FMUL.FTZ R3, R3, UR10 ;  /* 0x0000000a03037c20 */ /* 0x000fca0008410000 */
[----:B------:R-:W-:Y:S02]  /*5c60*/  FSEL R135, R3, RZ, !P1 ;  /* 0x000000ff03877208 */ /* 0x000fe40004800000 */
[----:B------:R-:W-:-:S05]  /*5c70*/  SHF.L.U32 R3, R248, 0x10, RZ ;  /* 0x00000010f8037819 */ /* 0x000fca00000006ff */
[----:B------:R-:W-:Y:S01]  /*5c80*/  FFMA.FTZ R135, R135, R3, R127 ;  /* 0x0000000387877223 */ /* 0x000fe2000001007f */
[----:B------:R-:W-:Y:S01]  /*5c90*/  SEL R3, RZ, 0x1, P1 ;  /* 0x00000001ff037807 */ /* 0x000fe20000800000 */
[----:B------:R-:W-:Y:S06]  /*5ca0*/  BRA `(.L_x_32815) ;  /* 0x0000003400347947 */ /* 0x000fec0003800000 */
.L_x_32765:
        /* <DEDUP_REMOVED lines=21> */
.L_x_32825:
        /* <DEDUP_REMOVED lines=13> */
.L_x_32827:
[----:B------:R-:W-:Y:S05]  /*5ed0*/  BSYNC.RECONVERGENT B4 ;  /* 0x0000000000047941 */ /* 0x000fea0003800200 */
.L_x_32826:
[----:B------:R-:W-:Y:S01]  /*5ee0*/  LOP3.LUT R18, R11, R129, R17, 0x96, !PT ;  /* 0x000000810b127212 */ /* 0x000fe200078e9611 */
[----:B------:R-:W-:Y:S01]  /*5ef0*/  IMAD.WIDE.U32 R130, R213, -0x326172a9, RZ ;  /* 0xcd9e8d57d5827825 */ /* 0x000fe200078e00ff */
[----:B------:R-:W-:Y:S02]  /*5f00*/  IADD3 R10, PT, PT, R17, -0x4498517b, RZ ;  /* 0xbb67ae85110a7810 */ /* 0x000fe40007ffe0ff */
[C---:B------:R-:W-:Y:S01]  /*5f10*/  IADD3 R212, PT, PT, R16.reuse, -0x700cb87f, RZ ;  /* 0x8ff3478110d47810 */ /* 0x040fe20007ffe0ff */
        /* <DEDUP_REMOVED lines=49> */
[----:B------:R-:W-:-:S03]  /*6230*/  MOV R10, R12 ;  /* 0x0000000c000a7202 */ /* 0x000fc60000000f00 */
[----:B------:R-:W-:-:S04]  /*6240*/  IMAD.WIDE.U32 R18, R18, -0x326172a9, RZ ;  /* 0xcd9e8d5712127825 */ /* 0x000fc800078e00ff */
[----:B------:R-:W-:Y:S01]  /*6250*/  IMAD.MOV.U32 R14, RZ, RZ, R18 ;  /* 0x000000ffff0e7224 */ /* 0x000fe200078e0012 */
[----:B------:R-:W-:Y:S01]  /*6260*/  LOP3.LUT R212, R212, R130, R19, 0x96, !PT ;  /* 0x00000082d4d47212 */ /* 0x000fe200078e9613 */
[----:B------:R-:W-:Y:S02]  /*6270*/  VIADD R19, R17, 0x96a522ad ;  /* 0x96a522ad11137836 */ /* 0x000fe40000000000 */
[----:B------:R-:W-:-:S03]  /*6280*/  IMAD.MOV.U32 R130, RZ, RZ, RZ ;  /* 0x000000ffff827224 */ /* 0x000fc600078e00ff */
[----:B------:R-:W-:-:S07]  /*6290*/  LOP3.LUT R19, R19, R128, R217, 0x96, !PT ;  /* 0x0000008013137212 */ /* 0x000fce00078e96d9 */
.L_x_32824:
[----:B------:R-:W-:Y:S05]  /*62a0*/  BSYNC.RECONVERGENT B3 ;  /* 0x0000000000037941 */ /* 0x000fea0003800200 */
.L_x_32823:
        /* <DEDUP_REMOVED lines=11> */
.L_x_32822:
[----:B------:R-:W-:Y:S05]  /*6360*/  BSYNC.RECONVERGENT B2 ;  /* 0x0000000000027941 */ /* 0x000fea0003800200 */
.L_x_32821:
[----:B------:R-:W-:Y:S01]  /*6370*/  BSSY.RECONVERGENT B2, `(.L_x_32828) ;  /* 0x0000069000027945 */ /* 0x000fe20003800200 */
[----:B------:R-:W-:Y:S02]  /*6380*/  HFMA2 R129, -RZ, RZ, 0, 0 ;  /* 0x00000000ff817431 */ /* 0x000fe400000001ff */
[----:B------:R-:W-:Y:S01]  /*6390*/  IMAD.MOV.U32 R18, RZ, RZ, R130 ;  /* 0x000000ffff127224 */ /* 0x000fe200078e0082 */
        /* <DEDUP_REMOVED lines=14> */
.L_x_32832:
        /* <DEDUP_REMOVED lines=13> */
.L_x_32834:
[----:B------:R-:W-:Y:S05]  /*6550*/  BSYNC.RECONVERGENT B4 ;  /* 0x0000000000047941 */ /* 0x000fea0003800200 */
.L_x_32833:
        /* <DEDUP_REMOVED lines=61> */
.L_x_32831:
[----:B------:R-:W-:Y:S05]  /*6930*/  BSYNC.RECONVERGENT B3 ;  /* 0x0000000000037941 */ /* 0x000fea0003800200 */
.L_x_32830:
        /* <DEDUP_REMOVED lines=12> */
.L_x_32829:
[----:B------:R-:W-:Y:S05]  /*6a00*/  BSYNC.RECONVERGENT B2 ;  /* 0x0000000000027941 */ /* 0x000fea0003800200 */
.L_x_32828:
[----:B------:R-:W-:Y:S01]  /*6a10*/  BSSY.RECONVERGENT B2, `(.L_x_32835) ;  /* 0x0000068000027945 */ /* 0x000fe20003800200 */
[----:B------:R-:W-:Y:S01]  /*6a20*/  MOV R12, R18 ;  /* 0x00000012000c7202 */ /* 0x000fe20000000f00 */
[----:B------:R-:W-:Y:S02]  /*6a30*/  IMAD.MOV.U32 R130, RZ, RZ, RZ ;  /* 0x000000ffff827224 */ /* 0x000fe400078e00ff */
        /* <DEDUP_REMOVED lines=14> */
.L_x_32839:
        /* <DEDUP_REMOVED lines=13> */
.L_x_32841:
[----:B------:R-:W-:Y:S05]  /*6bf0*/  BSYNC.RECONVERGENT B4 ;  /* 0x0000000000047941 */ /* 0x000fea0003800200 */
.L_x_32840:
        /* <DEDUP_REMOVED lines=61> */
.L_x_32838:
[----:B------:R-:W-:Y:S05]  /*6fd0*/  BSYNC.RECONVERGENT B3 ;  /* 0x0000000000037941 */ /* 0x000fea0003800200 */
.L_x_32837:
        /* <DEDUP_REMOVED lines=11> */
.L_x_32836:
[----:B------:R-:W-:Y:S05]  /*7090*/  BSYNC.RECONVERGENT B2 ;  /* 0x0000000000027941 */ /* 0x000fea0003800200 */
.L_x_32835:
[----:B------:R-:W-:Y:S01]  /*70a0*/  BSSY.RECONVERGENT B2, `(.L_x_32842) ;  /* 0x0000069000027945 */ /* 0x000fe20003800200 */
[----:B------:R-:W-:Y:S02]  /*70b0*/  IMAD.MOV.U32 R18, RZ, RZ, R12 ;  /* 0x000000ffff127224 */ /* 0x000fe400078e000c */
[----:B------:R-:W-:Y:S01]  /*70c0*/  IMAD.MOV.U32 R131, RZ, RZ, RZ ;  /* 0x000000ffff837224 */ /* 0x000fe200078e00ff */
        /* <DEDUP_REMOVED lines=14> */
.L_x_32846:
        /* <DEDUP_REMOVED lines=13> */
.L_x_32848:
[----:B------:R-:W-:Y:S05]  /*7280*/  BSYNC.RECONVERGENT B4 ;  /* 0x0000000000047941 */ /* 0x000fea0003800200 */
.L_x_32847:
        /* <DEDUP_REMOVED lines=61> */
.L_x_32845:
[----:B------:R-:W-:Y:S05]  /*7660*/  BSYNC.RECONVERGENT B3 ;  /* 0x0000000000037941 */ /* 0x000fea0003800200 */
.L_x_32844:
        /* <DEDUP_REMOVED lines=9> */
[----:B------:R-:W-:-:S04]  /*7700*/  IMAD.U32 R7, R246, 0x10000, RZ ;  /* 0x00010000f6077824 */ /* 0x000fc800078e00ff */
[----:B------:R-:W-:Y:S01]  /*7710*/  FMUL.FTZ R131, R131, R7 ;  /* 0x0000000783837220 */ /* 0x000fe20000410000 */
[----:B------:R-:W-:-:S07]  /*7720*/  SEL R7, RZ, 0x1, P1 ;  /* 0x00000001ff077807 */ /* 0x000fce0000800000 */
.L_x_32843:
[----:B------:R-:W-:Y:S05]  /*7730*/  BSYNC.RECONVERGENT B2 ;  /* 0x0000000000027941 */ /* 0x000fea0003800200 */
.L_x_32842:
        /* <DEDUP_REMOVED lines=17> */
.L_x_32853:
        /* <DEDUP_REMOVED lines=13> */
.L_x_32855:
[----:B------:R-:W-:Y:S05]  /*7920*/  BSYNC.RECONVERGENT B4 ;  /* 0x0000000000047941 */ /* 0x000fea0003800200 */
.L_x_32854:
        /* <DEDUP_REMOVED lines=61> */
.L_x_32852:
[----:B------:R-:W-:Y:S05]  /*7d00*/  BSYNC.RECONVERGENT B3 ;  /* 0x0000000000037941 */ /* 0x000fea0003800200 */
.L_x_32851:
        /* <DEDUP_REMOVED lines=11> */
.L_x_32850:
[----:B------:R-:W-:Y:S05]  /*7dc0*/  BSYNC.RECONVERGENT B2 ;  /* 0x0000000000027941 */ /* 0x000fea0003800200 */
.L_x_32849:
        /* <DEDUP_REMOVED lines=17> */
.L_x_32860:
        /* <DEDUP_REMOVED lines=13> */
.L_x_32862:
[----:B------:R-:W-:Y:S05]  /*7fb0*/  BSYNC.RECONVERGENT B4 ;  /* 0x0000000000047941 */ /* 0x000fea0003800200 */
.L_x_32861:
        /* <DEDUP_REMOVED lines=61> */
.L_x_32859:
[----:B------:R-:W-:Y:S05]  /*8390*/  BSYNC.RECONVERGENT B3 ;  /* 0x0000000000037941 */ /* 0x000fea0003800200 */
.L_x_32858:
        /* <DEDUP_REMOVED lines=12> */
.L_x_32857:
[----:B------:R-:W-:Y:S05]  /*8460*/  BSYNC.RECONVERGENT B2 ;  /* 0x0000000000027941 */ /* 0x000fea0003800200 */
.L_x_32856:
        /* <DEDUP_REMOVED lines=17> */
.L_x_32867:
        /* <DEDUP_REMOVED lines=13> */
.L_x_32869:
[----:B------:R-:W-:Y:S05]  /*8650*/  BSYNC.RECONVERGENT B4 ;  /* 0x0000000000047941 */ /* 0x000fea0003800200 */
.L_x_32868:
        /* <DEDUP_REMOVED lines=61> */
.L_x_32866:
[----:B------:R-:W-:Y:S05]  /*8a30*/  BSYNC.RECONVERGENT B3 ;  /* 0x0000000000037941 */ /* 0x000fea0003800200 */
.L_x_32865:
        /* <DEDUP_REMOVED lines=11> */
.L_x_32864:
[----:B------:R-:W-:Y:S05]  /*8af0*/  BSYNC.RECONVERGENT B2 ;  /* 0x0000000000027941 */ /* 0x000fea0003800200 */
.L_x_32863:
        /* <DEDUP_REMOVED lines=16> */
.L_x_32872:
        /* <DEDUP_REMOVED lines=13> */
.L_x_32874:
[----:B------:R-:W-:Y:S05]  /*8cd0*/  BSYNC.RECONVERGENT B3 ;  /* 0x0000000000037941 */ /* 0x000fea0003800200 */
.L_x_32873:
        /* <DEDUP_REMOVED lines=61> */
.L_x_32871:
[----:B------:R-:W-:Y:S05]  /*90b0*/  BSYNC.RECONVERGENT B2 ;  /* 0x0000000000027941 */ /* 0x000fea0003800200 */
.L_x_32870:
        /* <DEDUP_REMOVED lines=12> */
.L_x_32815:
[----:B------:R-:W-:Y:S05]  /*9180*/  BSYNC.RECONVERGENT B1 ;  /* 0x0000000000017941 */ /* 0x000fea0003800200 */
.L_x_32764:
[----:B------:R-:W0:Y:S01]  /*9190*/  LDC.64 R210, c[0x0][0x3a8] ;  /* 0x0000ea00ffd27b82 */ /* 0x000e220000000a00 */
[----:B------:R-:W-:Y:S01]  /*91a0*/  BSSY.RECONVERGENT B1, `(.L_x_32875) ;  /* 0x000001a000017945 */ /* 0x000fe20003800200 */
[----:B------:R-:W-:Y:S01]  /*91b0*/  MOV R12, R216 ;  /* 0x000000d8000c7202 */ /* 0x000fe20000000f00 */
[----:B0-----:R-:W-:-:S05]  /*91c0*/  IMAD.WIDE.U32 R210, R209, 0x20, R210 ;  /* 0x00000020d1d27825 */ /* 0x001fca00078e00d2 */
[----:B------:R0:W-:Y:S04]  /*91d0*/  STG.E.128 desc[UR6][R210.64], R128 ;  /* 0x00000080d2007986 */ /* 0x0001e8000c101d06 */
        /* <DEDUP_REMOVED lines=22> */
.L_x_32876:
[----:B------:R-:W-:Y:S05]  /*9340*/  BSYNC.RECONVERGENT B1 ;  /* 0x0000000000017941 */ /* 0x000fea0003800200 */
.L_x_32875:
[----:B------:R-:W-:Y:S01]  /*9350*/  VIADD R209, R209, 0x20 ;  /* 0x00000020d1d17836 */ /* 0x000fe20000000000 */
[----:B------:R-:W-:-:S07]  /*9360*/  IADD3 R208, PT, PT, R208, 0x20, RZ ;  /* 0x00000020d0d07810 */ /* 0x000fce0007ffe0ff */
.L_x_32761:
[----:B------:R-:W-:Y:S05]  /*9370*/  BSYNC.RECONVERGENT B0 ;  /* 0x0000000000007941 */ /* 0x000fea0003800200 */
.L_x_32760:
        /* <DEDUP_REMOVED lines=12> */
[----:B------:R2:W5:Y:S04]  /*9440*/  @P1 LDG.E.128 R120, desc[UR6][R136.64] ;  /* 0x0000000688781981 */ /* 0x000568000c1e1d00 */
[----:B------:R2:W5:Y:S01]  /*9450*/  @P1 LDG.E.128 R124, desc[UR6][R136.64+0x10] ;  /* 0x00001006887c1981 */ /* 0x000562000c1e1d00 */
[----:B------:R-:W-:Y:S04]  /*9460*/  BSSY.RECONVERGENT B0, `(.L_x_32879) ;  /* 0x00006a4000007945 */ /* 0x000fe80003800200 */
[----:B------:R-:W-:Y:S05]  /*9470*/  @!P1 BRA `(.L_x_32880) ;  /* 0x0000003400489947 */ /* 0x000fea0003800000 */
[----:B------:R-:W-:Y:S01]  /*9480*/  ISETP.GT.AND P1, PT, R0, RZ, PT ;  /* 0x000000ff0000720c */ /* 0x000fe20003f24270 */
[----:B------:R-:W-:Y:S01]  /*9490*/  BSSY.RECONVERGENT B2, `(.L_x_32881) ;  /* 0x000006b000027945 */ /* 0x000fe20003800200 */
[----:B-1----:R-:W-:Y:S01]  /*94a0*/  IMAD.MOV.U32 R216, RZ, RZ, R12 ;  /* 0x000000ffffd87224 */ /* 0x002fe200078e000c */
[----:B--2--5:R-:W-:Y:S01]  /*94b0*/  MOV R136, R120 ;  /* 0x0000007800887202 */ /* 0x024fe20000000f00 */
[----:B------:R-:W-:-:S09]  /*94c0*/  IMAD.MOV.U32 R138, RZ, RZ, R18 ;  /* 0x000000ffff8a7224 */ /* 0x000fd200078e0012 */
        /* <DEDUP_REMOVED lines=17> */
.L_x_32885:
        /* <DEDUP_REMOVED lines=13> */
.L_x_32887:
[----:B------:R-:W-:Y:S05]  /*96b0*/  BSYNC.RECONVERGENT B4 ;  /* 0x0000000000047941 */ /* 0x000fea0003800200 */
.L_x_32886:
        /* <DEDUP_REMOVED lines=60> */
.L_x_32884:
[----:B------:R-:W-:Y:S05]  /*9a80*/  BSYNC.RECONVERGENT B3 ;  /* 0x0000000000037941 */ /* 0x000fea0003800200 */
.L_x_32883:
[----:B------:R-:W-:Y:S01]  /*9a90*/  I2FP.F32.U32 R10, R10 ;  /* 0x0000000a000a7245 */ /* 0x000fe20000201000 */
[----:B------:R-:W-:-:S04]  /*9aa0*/  IMAD.MOV.U32 R12, RZ, RZ, 0x2f800000 ;  /* 0x2f800000ff0c7424 */ /* 0x000fc800078e00ff */
        /* <DEDUP_REMOVED lines=9> */
.L_x_32882:
[----:B------:R-:W-:Y:S05]  /*9b40*/  BSYNC.RECONVERGENT B2 ;  /* 0x0000000000027941 */ /* 0x000fea0003800200 */
.L_x_32881:
        /* <DEDUP_REMOVED lines=17> */
.L_x_32892:
        /* <DEDUP_REMOVED lines=13> */
.L_x_32894:
[----:B------:R-:W-:Y:S05]  /*9d30*/  BSYNC.RECONVERGENT B4 ;  /* 0x0000000000047941 */ /* 0x000fea0003800200 */
.L_x_32893:
        /* <DEDUP_REMOVED lines=61> */
.L_x_32891:
[----:B------:R-:W-:Y:S05]  /*a110*/  BSYNC.RECONVERGENT B3 ;  /* 0x0000000000037941 */ /* 0x000fea0003800200 */
.L_x_32890:
[----:B------:R-:W-:Y:S01]  /*a120*/  I2FP.F32.U32 R9, R9 ;  /* 0x0000000900097245 */ /* 0x000fe20000201000 */
[----:B------:R-:W-:-:S05]  /*a130*/  HFMA2 R12, -RZ, RZ, 0.1171875, 0 ;  /* 0x2f800000ff0c7431 */ /* 0x000fca00000001ff */
[----:B------:R-:W-:-:S05]  /*a140*/  FFMA.FTZ R9, R9, R12, 1.1641532182693481445e-10 ;  /* 0x2f00000009097423 */ /* 0x000fca000001000c */
[----:B------:R-:W-:Y:S02]  /*a150*/  FSETP.GTU.FTZ.AND P2, PT, R9, UR8, PT ;  /* 0x0000000809007c0b */ /* 0x000fe4000bf5c000 */
[----:B------:R-:W-:-:S05]  /*a160*/  PRMT R9, R116, 0x7632, R9 ;  /* 0x0000763274097816 */ /* 0x000fca0000000009 */
[----:B------:R-:W-:-:S04]  /*a170*/  IMAD.U32 R9, R9, 0x10000, RZ ;  /* 0x0001000009097824 */ /* 0x000fc800078e00ff */
[----:B------:R-:W-:-:S04]  /*a180*/  FMUL.FTZ R9, R9, UR11 ;  /* 0x0000000b09097c20 */ /* 0x000fc80008410000 */
[----:B------:R-:W-:-:S05]  /*a190*/  FMUL.FTZ R9, R9, UR10 ;  /* 0x0000000a09097c20 */ /* 0x000fca0008410000 */
[----:B------:R-:W-:Y:S01]  /*a1a0*/  FSEL R137, R9, RZ, !P2 ;  /* 0x000000ff09897208 */ /* 0x000fe20005000000 */
[----:B------:R-:W-:-:S04]  /*a1b0*/  IMAD.U32 R9, R249, 0x10000, RZ ;  /* 0x00010000f9097824 */ /* 0x000fc800078e00ff */
[----:B------:R-:W-:Y:S01]  /*a1c0*/  FFMA.FTZ R137, R137, R9, R121 ;  /* 0x0000000989897223 */ /* 0x000fe20000010079 */
[----:B------:R-:W-:-:S07]  /*a1d0*/  SEL R9, RZ, 0x1, P2 ;  /* 0x00000001ff097807 */ /* 0x000fce0001000000 */
.L_x_32889:
[----:B------:R-:W-:Y:S05]  /*a1e0*/  BSYNC.RECONVERGENT B2 ;  /* 0x0000000000027941 */ /* 0x000fea0003800200 */
.L_x_32888:
        /* <DEDUP_REMOVED lines=17> */
.L_x_32899:
        /* <DEDUP_REMOVED lines=13> */
.L_x_32901:
[----:B------:R-:W-:Y:S05]  /*a3d0*/  BSYNC.RECONVERGENT B4 ;  /* 0x0000000000047941 */ /* 0x000fea0003800200 */
.L_x_32900:
        /* <DEDUP_REMOVED lines=61> */
.L_x_32898:
[----:B------:R-:W-:Y:S05]  /*a7b0*/  BSYNC.RECONVERGENT B3 ;  /* 0x0000000000037941 */ /* 0x000fea0003800200 */
.L_x_32897:
        /* <DEDUP_REMOVED lines=11> */
.L_x_32896:
[----:B------:R-:W-:Y:S05]  /*a870*/  BSYNC.RECONVERGENT B2 ;  /* 0x0000000000027941 */ /* 0x000fea0003800200 */
.L_x_32895:
        /* <DEDUP_REMOVED lines=17> */
.L_x_32906:
        /* <DEDUP_REMOVED lines=13> */
.L_x_32908:
[----:B------:R-:W-:Y:S05]  /*aa60*/  BSYNC.RECONVERGENT B4 ;  /* 0x0000000000047941 */ /* 0x000fea0003800200 */
.L_x_32907:
        /* <DEDUP_REMOVED lines=61> */
.L_x_32905:
[----:B------:R-:W-:Y:S05]  /*ae40*/  BSYNC.RECONVERGENT B3 ;  /* 0x0000000000037941 */ /* 0x000fea0003800200 */
.L_x_32904:
[----:B------:R-:W2:Y:S01]  /*ae50*/  LDL R140, [R1] ;  /* 0x00000000018c7983 */ /* 0x000ea20000100800 */
        /* <DEDUP_REMOVED lines=12> */
.L_x_32903:
[----:B------:R-:W-:Y:S05]  /*af20*/  BSYNC.RECONVERGENT B2 ;  /* 0x0000000000027941 */ /* 0x000fea0003800200 */
.L_x_32902:
        /* <DEDUP_REMOVED lines=17> */
.L_x_32913:
        /* <DEDUP_REMOVED lines=13> */
.L_x_32915:
[----:B------:R-:W-:Y:S05]  /*b110*/  BSYNC.RECONVERGENT B4 ;  /* 0x0000000000047941 */ /* 0x000fea0003800200 */
.L_x_32914:
        /* <DEDUP_REMOVED lines=61> */
.L_x_32912:
[----:B------:R-:W-:Y:S05]  /*b4f0*/  BSYNC.RECONVERGENT B3 ;  /* 0x0000000000037941 */ /* 0x000fea0003800200 */
.L_x_32911:
        /* <DEDUP_REMOVED lines=11> */
.L_x_32910:
[----:B------:R-:W-:Y:S05]  /*b5b0*/  BSYNC.RECONVERGENT B2 ;  /* 0x0000000000027941 */ /* 0x000fea0003800200 */
.L_x_32909:
        /* <DEDUP_REMOVED lines=17> */
.L_x_32920:
[----:B------:R-:W-:Y:S01]  /*b6d0*/  VIADD R214, R214, 0x1 ;  /* 0x00000001d6d67836 */ /* 0x000fe20000000000 */
[----:B------:R-:W-:Y:S03]  /*b6e0*/  BSSY.RECONVERGENT B4, `(.L_x_32921) ;  /* 0x000000c000047945 */ /* 0x000fe60003800200 */
[C---:B0-----:R-:W-:Y:S01]  /*b6f0*/  IMAD.WIDE.U32 R210, R214.reuse, -0x2daee0ad, RZ ;  /* 0xd2511f53d6d27825 */ /* 0x041fe200078e00ff */
        /* <DEDUP_REMOVED lines=10> */
.L_x_32922:
[----:B------:R-:W-:Y:S05]  /*b7a0*/  BSYNC.RECONVERGENT B4 ;  /* 0x0000000000047941 */ /* 0x000fea0003800200 */
.L_x_32921:
        /* <DEDUP_REMOVED lines=61> */
.L_x_32919:
[----:B------:R-:W-:Y:S05]  /*bb80*/  BSYNC.RECONVERGENT B3 ;  /* 0x0000000000037941 */ /* 0x000fea0003800200 */
.L_x_32918:
[----:B------:R-:W2:Y:S01]  /*bb90*/  LDL R142, [R1+0x4] ;  /* 0x00000400018e7983 */ /* 0x000ea20000100800 */
        /* <DEDUP_REMOVED lines=12> */
.L_x_32917:
[----:B------:R-:W-:Y:S05]  /*bc60*/  BSYNC.RECONVERGENT B2 ;  /* 0x0000000000027941 */ /* 0x000fea0003800200 */
.L_x_32916:
        /* <DEDUP_REMOVED lines=17> */
.L_x_32927:
[----:B------:R-:W-:Y:S01]  /*bd80*/  IADD3 R214, PT, PT, R214, 0x1, RZ ;  /* 0x00000001d6d67810 */ /* 0x000fe20007ffe0ff */
[----:B------:R-:W-:Y:S03]  /*bd90*/  BSSY.RECONVERGENT B4, `(.L_x_32928) ;  /* 0x000000c000047945 */ /* 0x000fe60003800200 */
[C---:B------:R-:W-:Y:S01]  /*bda0*/  ISETP.NE.AND P2, PT, R214.reuse, RZ, PT ;  /* 0x000000ffd600720c */ /* 0x040fe20003f45270 */
[----:B0-----:R-:W-:-:S12]  /*bdb0*/  IMAD.WIDE.U32 R210, R214, -0x2daee0ad, RZ ;  /* 0xd2511f53d6d27825 */ /* 0x001fd800078e00ff */
        /* <DEDUP_REMOVED lines=9> */
.L_x_32929:
[----:B------:R-:W-:Y:S05]  /*be50*/  BSYNC.RECONVERGENT B4 ;  /* 0x0000000000047941 */ /* 0x000fea0003800200 */
.L_x_32928:
        /* <DEDUP_REMOVED lines=61> */
.L_x_32926:
[----:B------:R-:W-:Y:S05]  /*c230*/  BSYNC.RECONVERGENT B3 ;  /* 0x0000000000037941 */ /* 0x000fea0003800200 */
.L_x_32925:
        /* <DEDUP_REMOVED lines=11> */
.L_x_32924:
[----:B------:R-:W-:Y:S05]  /*c2f0*/  BSYNC.RECONVERGENT B2 ;  /* 0x0000000000027941 */ /* 0x000fea0003800200 */
.L_x_32923:
[----:B------:R-:W-:Y:S01]  /*c300*/  IMAD.MOV.U32 R18, RZ, RZ, R12 ;  /* 0x000000ffff127224 */ /* 0x000fe200078e000c */
        /* <DEDUP_REMOVED lines=15> */
.L_x_32933:
        /* <DEDUP_REMOVED lines=13> */
.L_x_32935:
[----:B------:R-:W-:Y:S05]  /*c4d0*/  BSYNC.RECONVERGENT B3 ;  /* 0x0000000000037941 */ /* 0x000fea0003800200 */
.L_x_32934:
[----:B0-----:R-:W-:Y:S01]  /*c4e0*/  LOP3.LUT R210, R11, R219, R17, 0x96, !PT ;  /* 0x000000db0bd27212 */ /* 0x001fe200078e9611 */
        /* <DEDUP_REMOVED lines=60> */
.L_x_32932:
[----:B------:R-:W-:Y:S05]  /*c8b0*/  BSYNC.RECONVERGENT B2 ;  /* 0x0000000000027941 */ /* 0x000fea0003800200 */
.L_x_32931:
[----:B0-----:R-:W2:Y:S01]  /*c8c0*/  LDL R210, [R1+0x8] ;  /* 0x0000080001d27983 */ /* 0x001ea20000100800 */
        /* <DEDUP_REMOVED lines=11> */
[----:B------:R-:W-:Y:S01]  /*c980*/  SEL R3, RZ, 0x1, P1 ;  /* 0x00000001ff037807 */ /* 0x000fe20000800000 */
[----:B------:R-:W-:Y:S06]  /*c990*/  BRA `(.L_x_32930) ;  /* 0x0000003400407947 */ /* 0x000fec0003800000 */
.L_x_32880:
[----:B------:R-:W-:Y:S01]  /*c9a0*/  BSSY.RECONVERGENT B2, `(.L_x_32936) ;  /* 0x000006b000027945 */ /* 0x000fe20003800200 */
[----:B-1----:R-:W-:Y:S01]  /*c9b0*/  MOV R216, R12 ;  /* 0x0000000c00d87202 */ /* 0x002fe20000000f00 */
[----:B------:R-:W-:Y:S02]  /*c9c0*/  IMAD.MOV.U32 R138, RZ, RZ, R18 ;  /* 0x000000ffff8a7224 */ /* 0x000fe400078e0012 */
[----:B--2---:R-:W-:Y:S01]  /*c9d0*/  IMAD.MOV.U32 R136, RZ, RZ, RZ ;  /* 0x000000ffff887224 */ /* 0x004fe200078e00ff */
        /* <DEDUP_REMOVED lines=17> */
.L_x_32940:
        /* <DEDUP_REMOVED lines=13> */
.L_x_32942:
[----:B------:R-:W-:Y:S05]  /*cbc0*/  BSYNC.RECONVERGENT B4 ;  /* 0x0000000000047941 */ /* 0x000fea0003800200 */
.L_x_32941:
        /* <DEDUP_REMOVED lines=53> */
[----:B------:R-:W-:Y:S02]  /*cf20*/  IMAD.MOV.U32 R10, RZ, RZ, R12 ;  /* 0x000000ffff0a7224 */ /* 0x000fe400078e000c */
[----:B------:R-:W-:-:S04]  /*cf30*/  IMAD.WIDE.U32 R18, R18, -0x326172a9, RZ ;  /* 0xcd9e8d5712127825 */ /* 0x000fc800078e00ff */
[----:B------:R-:W-:Y:S01]  /*cf40*/  IMAD.MOV.U32 R14, RZ, RZ, R18 ;  /* 0x000000ffff0e7224 */ /* 0x000fe200078e0012 */
[----:B------:R-:W-:Y:S01]  /*cf50*/  LOP3.LUT R212, R212, R138, R19, 0x96, !PT ;  /* 0x0000008ad4d47212 */ /* 0x000fe200078e9613 */
[----:B------:R-:W-:Y:S01]  /*cf60*/  HFMA2 R138, -RZ, RZ, 0, 0 ;  /* 0x00000000ff8a7431 */ /* 0x000fe200000001ff */
[----:B------:R-:W-:-:S04]  /*cf70*/  IADD3 R19, PT, PT, R17, -0x695add53, RZ ;  /* 0x96a522ad11137810 */ /* 0x000fc80007ffe0ff */
[----:B------:R-:W-:-:S07]  /*cf80*/  LOP3.LUT R19, R19, R136, R217, 0x96, !PT ;  /* 0x0000008813137212 */ /* 0x000fce00078e96d9 */
.L_x_32939:
[----:B------:R-:W-:Y:S05]  /*cf90*/  BSYNC.RECONVERGENT B3 ;  /* 0x0000000000037941 */ /* 0x000fea0003800200 */
.L_x_32938:
        /* <DEDUP_REMOVED lines=11> */
.L_x_32937:
[----:B------:R-:W-:Y:S05]  /*d050*/  BSYNC.RECONVERGENT B2 ;  /* 0x0000000000027941 */ /* 0x000fea0003800200 */
.L_x_32936:
        /* <DEDUP_REMOVED lines=17> */
.L_x_32947:
        /* <DEDUP_REMOVED lines=13> */
.L_x_32949:
[----:B------:R-:W-:Y:S05]  /*d240*/  BSYNC.RECONVERGENT B4 ;  /* 0x0000000000047941 */ /* 0x000fea0003800200 */
.L_x_32948:
        /* <DEDUP_REMOVED lines=61> */
.L_x_32946:
[----:B------:R-:W-:Y:S05]  /*d620*/  BSYNC.RECONVERGENT B3 ;  /* 0x0000000000037941 */ /* 0x000fea0003800200 */
.L_x_32945:
        /* <DEDUP_REMOVED lines=12> */
.L_x_32944:
[----:B------:R-:W-:Y:S05]  /*d6f0*/  BSYNC.RECONVERGENT B2 ;  /* 0x0000000000027941 */ /* 0x000fea0003800200 */
.L_x_32943:
        /* <DEDUP_REMOVED lines=17> */
.L_x_32954:
        /* <DEDUP_REMOVED lines=13> */
.L_x_32956:
[----:B------:R-:W-:Y:S05]  /*d8e0*/  BSYNC.RECONVERGENT B4 ;  /* 0x0000000000047941 */ /* 0x000fea0003800200 */
.L_x_32955:
        /* <DEDUP_REMOVED lines=61> */
.L_x_32953:
[----:B------:R-:W-:Y:S05]  /*dcc0*/  BSYNC.RECONVERGENT B3 ;  /* 0x0000000000037941 */ /* 0x000fea0003800200 */
.L_x_32952:
        /* <DEDUP_REMOVED lines=11> */
.L_x_32951:
[----:B------:R-:W-:Y:S05]  /*dd80*/  BSYNC.RECONVERGENT B2 ;  /* 0x0000000000027941 */ /* 0x000fea0003800200 */
.L_x_32950:
        /* <DEDUP_REMOVED lines=17> */
.L_x_32961:
        /* <DEDUP_REMOVED lines=13> */
.L_x_32963:
[----:B------:R-:W-:Y:S05]  /*df70*/  BSYNC.RECONVERGENT B4 ;  /* 0x0000000000047941 */ /* 0x000fea0003800200 */
.L_x_32962:
        /* <DEDUP_REMOVED lines=61> */
.L_x_32960:
[----:B------:R-:W-:Y:S05]  /*e350*/  BSYNC.RECONVERGENT B3 ;  /* 0x0000000000037941 */ /* 0x000fea0003800200 */
.L_x_32959:
        /* <DEDUP_REMOVED lines=13> */
.L_x_32958:
[----:B------:R-:W-:Y:S05]  /*e430*/  BSYNC.RECONVERGENT B2 ;  /* 0x0000000000027941 */ /* 0x000fea0003800200 */
.L_x_32957:
        /* <DEDUP_REMOVED lines=17> */
.L_x_32968:
        /* <DEDUP_REMOVED lines=13> */
.L_x_32970:
[----:B------:R-:W-:Y:S05]  /*e620*/  BSYNC.RECONVERGENT B4 ;  /* 0x0000000000047941 */ /* 0x000fea0003800200 */
.L_x_32969:
        /* <DEDUP_REMOVED lines=61> */
.L_x_32967:
[----:B------:R-:W-:Y:S05]  /*ea00*/  BSYNC.RECONVERGENT B3 ;  /* 0x0000000000037941 */ /* 0x000fea0003800200 */
.L_x_32966:
        /* <DEDUP_REMOVED lines=11> */
.L_x_32965:
[----:B------:R-:W-:Y:S05]  /*eac0*/  BSYNC.RECONVERGENT B2 ;  /* 0x0000000000027941 */ /* 0x000fea0003800200 */
.L_x_32964:
        /* <DEDUP_REMOVED lines=17> */
.L_x_32975:
[----:B------:R-:W-:Y:S01]  /*ebe0*/  VIADD R214, R214, 0x1 ;  /* 0x00000001d6d67836 */ /* 0x000fe20000000000 */
[----:B------:R-:W-:Y:S03]  /*ebf0*/  BSSY.RECONVERGENT B4, `(.L_x_32976) ;  /* 0x000000c000047945 */ /* 0x000fe60003800200 */
[C---:B0-----:R-:W-:Y:S01]  /*ec00*/  IMAD.WIDE.U32 R210, R214.reuse, -0x2daee0ad, RZ ;  /* 0xd2511f53d6d27825 */ /* 0x041fe200078e00ff */
        /* <DEDUP_REMOVED lines=10> */
.L_x_32977:
[----:B------:R-:W-:Y:S05]  /*ecb0*/  BSYNC.RECONVERGENT B4 ;  /* 0x0000000000047941 */ /* 0x000fea0003800200 */
.L_x_32976:
        /* <DEDUP_REMOVED lines=61> */
.L_x_32974:
[----:B------:R-:W-:Y:S05]  /*f090*/  BSYNC.RECONVERGENT B3 ;  /* 0x0000000000037941 */ /* 0x000fea0003800200 */
.L_x_32973:
        /* <DEDUP_REMOVED lines=13> */
.L_x_32972:
[----:B------:R-:W-:Y:S05]  /*f170*/  BSYNC.RECONVERGENT B2 ;  /* 0x0000000000027941 */ /* 0x000fea0003800200 */
.L_x_32971:
        /* <DEDUP_REMOVED lines=17> */
.L_x_32982:
        /* <DEDUP_REMOVED lines=13> */
.L_x_32984:
[----:B------:R-:W-:Y:S05]  /*f360*/  BSYNC.RECONVERGENT B4 ;  /* 0x0000000000047941 */ /* 0x000fea0003800200 */
.L_x_32983:
        /* <DEDUP_REMOVED lines=61> */
.L_x_32981:
[----:B------:R-:W-:Y:S05]  /*f740*/  BSYNC.RECONVERGENT B3 ;  /* 0x0000000000037941 */ /* 0x000fea0003800200 */
.L_x_32980:
        /* <DEDUP_REMOVED lines=11> */
.L_x_32979:
[----:B------:R-:W-:Y:S05]  /*f800*/  BSYNC.RECONVERGENT B2 ;  /* 0x0000000000027941 */ /* 0x000fea0003800200 */
.L_x_32978:
        /* <DEDUP_REMOVED lines=16> */
.L_x_32987:
        /* <DEDUP_REMOVED lines=13> */
.L_x_32989:
[----:B------:R-:W-:Y:S05]  /*f9e0*/  BSYNC.RECONVERGENT B3 ;  /* 0x0000000000037941 */ /* 0x000fea0003800200 */
.L_x_32988:
[----:B0-----:R-:W-:Y:S01]  /*f9f0*/  LOP3.LUT R210, R11, R219, R17, 0x96, !PT ;  /* 0x000000db0bd27212 */ /* 0x001fe200078e9611 */
        /* <DEDUP_REMOVED lines=60> */
.L_x_32986:
[----:B------:R-:W-:Y:S05]  /*fdc0*/  BSYNC.RECONVERGENT B2 ;  /* 0x0000000000027941 */ /* 0x000fea0003800200 */
.L_x_32985:
[----:B0-----:R-:W2:Y:S01]  /*fdd0*/  LDL R210, [R1+0x8] ;  /* 0x0000080001d27983 */ /* 0x001ea20000100800 */
        /* <DEDUP_REMOVED lines=12> */
.L_x_32930:
[----:B------:R-:W-:Y:S05]  /*fea0*/  BSYNC.RECONVERGENT B0 ;  /* 0x0000000000007941 */ /* 0x000fea0003800200 */
.L_x_32879:
[----:B0-----:R-:W0:Y:S01]  /*feb0*/  LDC.64 R210, c[0x0][0x3a8] ;  /* 0x0000ea00ffd27b82 */ /* 0x001e220000000a00 */
[----:B------:R-:W-:Y:S01]  /*fec0*/  BSSY.RECONVERGENT B0, `(.L_x_32990) ;  /* 0x000001a000007945 */ /* 0x000fe20003800200 */
[----:B------:R-:W-:Y:S02]  /*fed0*/  IMAD.MOV.U32 R12, RZ, RZ, R216 ;  /* 0x000000ffff0c7224 */ /* 0x000fe400078e00d8 */
[----:B0-----:R-:W-:-:S05]  /*fee0*/  IMAD.WIDE.U32 R210, R209, 0x20, R210 ;  /* 0x00000020d1d27825 */ /* 0x001fca00078e00d2 */
[----:B------:R0:W-:Y:S04]  /*fef0*/  STG.E.128 desc[UR6][R210.64], R136 ;  /* 0x00000088d2007986 */ /* 0x0001e8000c101d06 */
        /* <DEDUP_REMOVED lines=22> */
.L_x_32991:
[----:B------:R-:W-:Y:S05]  /*10060*/  BSYNC.RECONVERGENT B0 ;  /* 0x0000000000007941 */ /* 0x000fea0003800200 */
.L_x_32990:
[----:B------:R-:W-:Y:S02]  /*10070*/  VIADD R209, R209, 0x20 ;  /* 0x00000020d1d17836 */ /* 0x000fe40000000000 */
[----:B------:R-:W-:-:S07]  /*10080*/  VIADD R208, R208, 0x20 ;  /* 0x00000020d0d07836 */ /* 0x000fce0000000000 */
.L_x_32878:
[----:B------:R-:W-:Y:S05]  /*10090*/  BSYNC.RECONVERGENT B1 ;  /* 0x0000000000017941 */ /* 0x000fea0003800200 */
.L_x_32877:
        /* <DEDUP_REMOVED lines=18> */
[----:B-1----:R-:W-:Y:S01]  /*101c0*/  MOV R216, R12 ;  /* 0x0000000c00d87202 */ /* 0x002fe20000000f00 */
[----:B------:R-:W-:Y:S02]  /*101d0*/  IMAD.MOV.U32 R146, RZ, RZ, R18 ;  /* 0x000000ffff927224 */ /* 0x000fe400078e0012 */
[----:B--2--5:R-:W-:-:S08]  /*101e0*/  IMAD.MOV.U32 R144, RZ, RZ, R120 ;  /* 0x000000ffff907224 */ /* 0x024fd000078e0078 */
        /* <DEDUP_REMOVED lines=17> */
.L_x_33000:
        /* <DEDUP_REMOVED lines=13> */
.L_x_33002:
[----:B------:R-:W-:Y:S05]  /*103d0*/  BSYNC.RECONVERGENT B4 ;  /* 0x0000000000047941 */ /* 0x000fea0003800200 */
.L_x_33001:
        /* <DEDUP_REMOVED lines=60> */
.L_x_32999:
[----:B------:R-:W-:Y:S05]  /*107a0*/  BSYNC.RECONVERGENT B3 ;  /* 0x0000000000037941 */ /* 0x000fea0003800200 */
.L_x_32998:
        /* <DEDUP_REMOVED lines=11> */
.L_x_32997:
[----:B------:R-:W-:Y:S05]  /*10860*/  BSYNC.RECONVERGENT B2 ;  /* 0x0000000000027941 */ /* 0x000fea0003800200 */
.L_x_32996:
        /* <DEDUP_REMOVED lines=17> */
.L_x_33007:
        /* <DEDUP_REMOVED lines=13> */
.L_x_33009:
[----:B------:R-:W-:Y:S05]  /*10a50*/  BSYNC.RECONVERGENT B4 ;  /* 0x0000000000047941 */ /* 0x000fea0003800200 */
.L_x_33008:
        /* <DEDUP_REMOVED lines=61> */
.L_x_33006:
[----:B------:R-:W-:Y:S05]  /*10e30*/  BSYNC.RECONVERGENT B3 ;  /* 0x0000000000037941 */ /* 0x000fea0003800200 */
.L_x_33005:
[----:B------:R-:W2:Y:S01]  /*10e40*/  LDL R146, [R1+0xc] ;  /* 0x00000c0001927983 */ /* 0x000ea20000100800 */
        /* <DEDUP_REMOVED lines=12> */
.L_x_33004:
[----:B------:R-:W-:Y:S05]  /*10f10*/  BSYNC.RECONVERGENT B2 ;  /* 0x0000000000027941 */ /* 0x000fea0003800200 */
.L_x_33003:
        /* <DEDUP_REMOVED lines=17> */
.L_x_33014:
        /* <DEDUP_REMOVED lines=13> */
.L_x_33016:
[----:B------:R-:W-:Y:S05]  /*11100*/  BSYNC.RECONVERGENT B4 ;  /* 0x0000000000047941 */ /* 0x000fea0003800200 */
.L_x_33015:
        /* <DEDUP_REMOVED lines=61> */
.L_x_33013:
[----:B------:R-:W-:Y:S05]  /*114e0*/  BSYNC.RECONVERGENT B3 ;  /* 0x0000000000037941 */ /* 0x000fea0003800200 */
.L_x_33012:
        /* <DEDUP_REMOVED lines=11> */
.L_x_33011:
[----:B------:R-:W-:Y:S05]  /*115a0*/  BSYNC.RECONVERGENT B2 ;  /* 0x0000000000027941 */ /* 0x000fea0003800200 */
.L_x_33010:
        /* <DEDUP_REMOVED lines=17> */
.L_x_33021:
        /* <DEDUP_REMOVED lines=13> */
.L_x_33023:
[----:B------:R-:W-:Y:S05]  /*11790*/  BSYNC.RECONVERGENT B4 ;  /* 0x0000000000047941 */ /* 0x000fea0003800200 */
.L_x_33022:
        /* <DEDUP_REMOVED lines=61> */
.L_x_33020:
[----:B------:R-:W-:Y:S05]  /*11b70*/  BSYNC.RECONVERGENT B3 ;  /* 0x0000000000037941 */ /* 0x000fea0003800200 */
.L_x_33019:
        /* <DEDUP_REMOVED lines=13> */
.L_x_33018:
[----:B------:R-:W-:Y:S05]  /*11c50*/  BSYNC.RECONVERGENT B2 ;  /* 0x0000000000027941 */ /* 0x000fea0003800200 */
.L_x_33017:
        /* <DEDUP_REMOVED lines=17> */
.L_x_33028:
        /* <DEDUP_REMOVED lines=13> */
.L_x_33030:
[----:B------:R-:W-:Y:S05]  /*11e40*/  BSYNC.RECONVERGENT B4 ;  /* 0x0000000000047941 */ /* 0x000fea0003800200 */
.L_x_33029:
        /* <DEDUP_REMOVED lines=61> */
.L_x_33027:
[----:B------:R-:W-:Y:S05]  /*12220*/  BSYNC.RECONVERGENT B3 ;  /* 0x0000000000037941 */ /* 0x000fea0003800200 */
.L_x_33026:
        /* <DEDUP_REMOVED lines=11> */
.L_x_33025:
[----:B------:R-:W-:Y:S05]  /*122e0*/  BSYNC.RECONVERGENT B2 ;  /* 0x0000000000027941 */ /* 0x000fea0003800200 */
.L_x_33024:
        /* <DEDUP_REMOVED lines=17> */
.L_x_33035:
        /* <DEDUP_REMOVED lines=13> */
.L_x_33037:
[----:B------:R-:W-:Y:S05]  /*124d0*/  BSYNC.RECONVERGENT B4 ;  /* 0x0000000000047941 */ /* 0x000fea0003800200 */
.L_x_33036:
        /* <DEDUP_REMOVED lines=61> */
.L_x_33034:
[----:B------:R-:W-:Y:S05]  /*128b0*/  BSYNC.RECONVERGENT B3 ;  /* 0x0000000000037941 */ /* 0x000fea0003800200 */
.L_x_33033:
[----:B------:R-:W2:Y:S01]  /*128c0*/  LDL R150, [R1+0x14] ;  /* 0x0000140001967983 */ /* 0x000ea20000100800 */
        /* <DEDUP_REMOVED lines=12> */
.L_x_33032:
[----:B------:R-:W-:Y:S05]  /*12990*/  BSYNC.RECONVERGENT B2 ;  /* 0x0000000000027941 */ /* 0x000fea0003800200 */
.L_x_33031:
        /* <DEDUP_REMOVED lines=17> */
.L_x_33042:
        /* <DEDUP_REMOVED lines=13> */
.L_x_33044:
[----:B------:R-:W-:Y:S05]  /*12b80*/  BSYNC.RECONVERGENT B4 ;  /* 0x0000000000047941 */ /* 0x000fea0003800200 */
.L_x_33043:
        /* <DEDUP_REMOVED lines=61> */
.L_x_33041:
[----:B------:R-:W-:Y:S05]  /*12f60*/  BSYNC.RECONVERGENT B3 ;  /* 0x0000000000037941 */ /* 0x000fea0003800200 */
.L_x_33040:
        /* <DEDUP_REMOVED lines=11> */
.L_x_33039:
[----:B------:R-:W-:Y:S05]  /*13020*/  BSYNC.RECONVERGENT B2 ;  /* 0x0000000000027941 */ /* 0x000fea0003800200 */
.L_x_33038:
        /* <DEDUP_REMOVED lines=16> */
.L_x_33048:
        /* <DEDUP_REMOVED lines=13> */
.L_x_33050:
[----:B------:R-:W-:Y:S05]  /*13200*/  BSYNC.RECONVERGENT B3 ;  /* 0x0000000000037941 */ /* 0x000fea0003800200 */
.L_x_33049:
        /* <DEDUP_REMOVED lines=61> */
.L_x_33047:
[----:B------:R-:W-:Y:S05]  /*135e0*/  BSYNC.RECONVERGENT B2 ;  /* 0x0000000000027941 */ /* 0x000fea0003800200 */
.L_x_33046:
[----:B0-----:R-:W2:Y:S01]  /*135f0*/  LDL R210, [R1+0x18] ;  /* 0x0000180001d27983 */ /* 0x001ea20000100800 */
        /* <DEDUP_REMOVED lines=11> */
[----:B------:R-:W-:Y:S01]  /*136b0*/  SEL R3, RZ, 0x1, P1 ;  /* 0x00000001ff037807 */ /* 0x000fe20000800000 */
[----:B------:R-:W-:Y:S06]  /*136c0*/  BRA `(.L_x_33045) ;  /* 0x0000003400447947 */ /* 0x000fec0003800000 */
.L_x_32995:
[----:B------:R-:W-:Y:S01]  /*136d0*/  BSSY.RECONVERGENT B2, `(.L_x_33051) ;  /* 0x000006b000027945 */ /* 0x000fe20003800200 */
[----:B-1----:R-:W-:Y:S01]  /*136e0*/  IMAD.MOV.U32 R216, RZ, RZ, R12 ;  /* 0x000000ffffd87224 */ /* 0x002fe200078e000c */
[----:B------:R-:W-:Y:S01]  /*136f0*/  MOV R146, R18 ;  /* 0x0000001200927202 */ /* 0x000fe20000000f00 */
[----:B--2---:R-:W-:Y:S01]  /*13700*/  IMAD.MOV.U32 R144, RZ, RZ, RZ ;  /* 0x000000ffff907224 */ /* 0x004fe200078e00ff */
        /* <DEDUP_REMOVED lines=17> */
.L_x_33055:
        /* <DEDUP_REMOVED lines=13> */
.L_x_33057:
[----:B------:R-:W-:Y:S05]  /*138f0*/  BSYNC.RECONVERGENT B4 ;  /* 0x0000000000047941 */ /* 0x000fea0003800200 */
.L_x_33056:
        /* <DEDUP_REMOVED lines=60> */
.L_x_33054:
[----:B------:R-:W-:Y:S05]  /*13cc0*/  BSYNC.RECONVERGENT B3 ;  /* 0x0000000000037941 */ /* 0x000fea0003800200 */
.L_x_33053:
        /* <DEDUP_REMOVED lines=11> */
.L_x_33052:
[----:B------:R-:W-:Y:S05]  /*13d80*/  BSYNC.RECONVERGENT B2 ;  /* 0x0000000000027941 */ /* 0x000fea0003800200 */
.L_x_33051:
        /* <DEDUP_REMOVED lines=17> */
.L_x_33062:
        /* <DEDUP_REMOVED lines=13> */
.L_x_33064:
[----:B------:R-:W-:Y:S05]  /*13f70*/  BSYNC.RECONVERGENT B4 ;  /* 0x0000000000047941 */ /* 0x000fea0003800200 */
.L_x_33063:
        /* <DEDUP_REMOVED lines=61> */
.L_x_33061:
[----:B------:R-:W-:Y:S05]  /*14350*/  BSYNC.RECONVERGENT B3 ;  /* 0x0000000000037941 */ /* 0x000fea0003800200 */
.L_x_33060:
        /* <DEDUP_REMOVED lines=13> */
.L_x_33059:
[----:B------:R-:W-:Y:S05]  /*14430*/  BSYNC.RECONVERGENT B2 ;  /* 0x0000000000027941 */ /* 0x000fea0003800200 */
.L_x_33058:
        /* <DEDUP_REMOVED lines=17> */
.L_x_33069:
        /* <DEDUP_REMOVED lines=13> */
.L_x_33071:
[----:B------:R-:W-:Y:S05]  /*14620*/  BSYNC.RECONVERGENT B4 ;  /* 0x0000000000047941 */ /* 0x000fea0003800200 */
.L_x_33070:
        /* <DEDUP_REMOVED lines=61> */
.L_x_33068:
[----:B------:R-:W-:Y:S05]  /*14a00*/  BSYNC.RECONVERGENT B3 ;  /* 0x0000000000037941 */ /* 0x000fea0003800200 */
.L_x_33067:
        /* <DEDUP_REMOVED lines=11> */
.L_x_33066:
[----:B------:R-:W-:Y:S05]  /*14ac0*/  BSYNC.RECONVERGENT B2 ;  /* 0x0000000000027941 */ /* 0x000fea0003800200 */
.L_x_33065:
        /* <DEDUP_REMOVED lines=17> */
.L_x_33076:
        /* <DEDUP_REMOVED lines=13> */
.L_x_33078:
[----:B------:R-:W-:Y:S05]  /*14cb0*/  BSYNC.RECONVERGENT B4 ;  /* 0x0000000000047941 */ /* 0x000fea0003800200 */
.L_x_33077:
        /* <DEDUP_REMOVED lines=61> */
.L_x_33075:
[----:B------:R-:W-:Y:S05]  /*15090*/  BSYNC.RECONVERGENT B3 ;  /* 0x0000000000037941 */ /* 0x000fea0003800200 */
.L_x_33074:
        /* <DEDUP_REMOVED lines=13> */
.L_x_33073:
[----:B------:R-:W-:Y:S05]  /*15170*/  BSYNC.RECONVERGENT B2 ;  /* 0x0000000000027941 */ /* 0x000fea0003800200 */
.L_x_33072:
        /* <DEDUP_REMOVED lines=17> */
.L_x_33083:
        /* <DEDUP_REMOVED lines=13> */
.L_x_33085:
[----:B------:R-:W-:Y:S05]  /*15360*/  BSYNC.RECONVERGENT B4 ;  /* 0x0000000000047941 */ /* 0x000fea0003800200 */
.L_x_33084:
        /* <DEDUP_REMOVED lines=61> */
.L_x_33082:
[----:B------:R-:W-:Y:S05]  /*15740*/  BSYNC.RECONVERGENT B3 ;  /* 0x0000000000037941 */ /* 0x000fea0003800200 */
.L_x_33081:
        /* <DEDUP_REMOVED lines=11> */
.L_x_33080:
[----:B------:R-:W-:Y:S05]  /*15800*/  BSYNC.RECONVERGENT B2 ;  /* 0x0000000000027941 */ /* 0x000fea0003800200 */
.L_x_33079:
        /* <DEDUP_REMOVED lines=17> */
.L_x_33090:
        /* <DEDUP_REMOVED lines=13> */
.L_x_33092:
[----:B------:R-:W-:Y:S05]  /*159f0*/  BSYNC.RECONVERGENT B4 ;  /* 0x0000000000047941 */ /* 0x000fea0003800200 */
.L_x_33091:
        /* <DEDUP_REMOVED lines=61> */
.L_x_33089:
[----:B------:R-:W-:Y:S05]  /*15dd0*/  BSYNC.RECONVERGENT B3 ;  /* 0x0000000000037941 */ /* 0x000fea0003800200 */
.L_x_33088:
        /* <DEDUP_REMOVED lines=13> */
.L_x_33087:
[----:B------:R-:W-:Y:S05]  /*15eb0*/  BSYNC.RECONVERGENT B2 ;  /* 0x0000000000027941 */ /* 0x000fea0003800200 */
.L_x_33086:
        /* <DEDUP_REMOVED lines=17> */
.L_x_33097:
        /* <DEDUP_REMOVED lines=13> */
.L_x_33099:
[----:B------:R-:W-:Y:S05]  /*160a0*/  BSYNC.RECONVERGENT B4 ;  /* 0x0000000000047941 */ /* 0x000fea0003800200 */
.L_x_33098:
        /* <DEDUP_REMOVED lines=61> */
.L_x_33096:
[----:B------:R-:W-:Y:S05]  /*16480*/  BSYNC.RECONVERGENT B3 ;  /* 0x0000000000037941 */ /* 0x000fea0003800200 */
.L_x_33095:
        /* <DEDUP_REMOVED lines=11> */
.L_x_33094:
[----:B------:R-:W-:Y:S05]  /*16540*/  BSYNC.RECONVERGENT B2 ;  /* 0x0000000000027941 */ /* 0x000fea0003800200 */
.L_x_33093:
[----:B------:R-:W-:Y:S01]  /*16550*/  MOV R18, R12 ;  /* 0x0000000c00127202 */ /* 0x000fe20000000f00 */
[----:B------:R-:W-:Y:S01]  /*16560*/  IMAD.MOV.U32 R151, RZ, RZ, RZ ;  /* 0x000000ffff977224 */ /* 0x000fe200078e00ff */
        /* <DEDUP_REMOVED lines=14> */
.L_x_33102:
        /* <DEDUP_REMOVED lines=13> */
.L_x_33104:
[----:B------:R-:W-:Y:S05]  /*16720*/  BSYNC.RECONVERGENT B3 ;  /* 0x0000000000037941 */ /* 0x000fea0003800200 */
.L_x_33103:
[----:B0-----:R-:W-:Y:S01]  /*16730*/  LOP3.LUT R210, R11, R219, R17, 0x96, !PT ;  /* 0x000000db0bd27212 */ /* 0x001fe200078e9611 */
        /* <DEDUP_REMOVED lines=60> */
.L_x_33101:
[----:B------:R-:W-:Y:S05]  /*16b00*/  BSYNC.RECONVERGENT B2 ;  /* 0x0000000000027941 */ /* 0x000fea0003800200 */
.L_x_33100:
[----:B0-----:R-:W2:Y:S01]  /*16b10*/  LDL R210, [R1+0x18] ;  /* 0x0000180001d27983 */ /* 0x001ea20000100800 */
        /* <DEDUP_REMOVED lines=12> */
.L_x_33045:
[----:B------:R-:W-:Y:S05]  /*16be0*/  BSYNC.RECONVERGENT B0 ;  /* 0x0000000000007941 */ /* 0x000fea0003800200 */
.L_x_32994:
[----:B0-----:R-:W0:Y:S01]  /*16bf0*/  LDC.64 R210, c[0x0][0x3a8] ;  /* 0x0000ea00ffd27b82 */ /* 0x001e220000000a00 */
[----:B------:R-:W-:Y:S01]  /*16c00*/  BSSY.RECONVERGENT B0, `(.L_x_33105) ;  /* 0x000001a000007945 */ /* 0x000fe20003800200 */
[----:B------:R-:W-:Y:S02]  /*16c10*/  IMAD.MOV.U32 R12, RZ, RZ, R216 ;  /* 0x000000ffff0c7224 */ /* 0x000fe400078e00d8 */
        /* <DEDUP_REMOVED lines=24> */
.L_x_33106:
[----:B------:R-:W-:Y:S05]  /*16da0*/  BSYNC.RECONVERGENT B0 ;  /* 0x0000000000007941 */ /* 0x000fea0003800200 */
.L_x_33105:
[----:B------:R-:W-:Y:S01]  /*16db0*/  IADD3 R209, PT, PT, R209, 0x20, RZ ;  /* 0x00000020d1d17810 */ /* 0x000fe20007ffe0ff */
[----:B------:R-:W-:-:S07]  /*16dc0*/  VIADD R208, R208, 0x20 ;  /* 0x00000020d0d07836 */ /* 0x000fce0000000000 */
.L_x_32993:
[----:B------:R-:W-:Y:S05]  /*16dd0*/  BSYNC.RECONVERGENT B1 ;  /* 0x0000000000017941 */ /* 0x000fea0003800200 */
.L_x_32992:
        /* <DEDUP_REMOVED lines=19> */
[----:B------:R-:W-:Y:S01]  /*16f10*/  IMAD.MOV.U32 R154, RZ, RZ, R18 ;  /* 0x000000ffff9a7224 */ /* 0x000fe200078e0012 */
[----:B--2--5:R-:W-:-:S09]  /*16f20*/  MOV R152, R120 ;  /* 0x0000007800987202 */ /* 0x024fd20000000f00 */
        /* <DEDUP_REMOVED lines=17> */
.L_x_33115:
        /* <DEDUP_REMOVED lines=13> */
.L_x_33117:
[----:B------:R-:W-:Y:S05]  /*17110*/  BSYNC.RECONVERGENT B4 ;  /* 0x0000000000047941 */ /* 0x000fea0003800200 */
.L_x_33116:
        /* <DEDUP_REMOVED lines=57> */
[----:B------:R-:W-:Y:S01]  /*174b0*/  IMAD.MOV.U32 R154, RZ, RZ, RZ ;  /* 0x000000ffff9a7224 */ /* 0x000fe200078e00ff */
[----:B------:R-:W-:-:S04]  /*174c0*/  IADD3 R19, PT, PT, R17, -0x695add53, RZ ;  /* 0x96a522ad11137810 */ /* 0x000fc80007ffe0ff */
[----:B------:R-:W-:-:S07]  /*174d0*/  LOP3.LUT R19, R19, R152, R217, 0x96, !PT ;  /* 0x0000009813137212 */ /* 0x000fce00078e96d9 */
.L_x_33114:
[----:B------:R-:W-:Y:S05]  /*174e0*/  BSYNC.RECONVERGENT B3 ;  /* 0x0000000000037941 */ /* 0x000fea0003800200 */
.L_x_33113:
[----:B------:R-:W-:Y:S01]  /*174f0*/  I2FP.F32.U32 R10, R10 ;  /* 0x0000000a000a7245 */ /* 0x000fe20000201000 */
[----:B------:R-:W-:-:S05]  /*17500*/  HFMA2 R12, -RZ, RZ, 0.1171875, 0 ;  /* 0x2f800000ff0c7431 */ /* 0x000fca00000001ff */
        /* <DEDUP_REMOVED lines=9> */
.L_x_33112:
[----:B------:R-:W-:Y:S05]  /*175a0*/  BSYNC.RECONVERGENT B2 ;  /* 0x0000000000027941 */ /* 0x000fea0003800200 */
.L_x_33111:
[----:B------:R-:W-:Y:S01]  /*175b0*/  BSSY.RECONVERGENT B2, `(.L_x_33118) ;  /* 0x000006a000027945 */ /* 0x000fe20003800200 */
[----:B------:R-:W-:Y:S01]  /*175c0*/  IMAD.MOV.U32 R18, RZ, RZ, R154 ;  /* 0x000000ffff127224 */ /* 0x000fe200078e009a */
[----:B------:R-:W-:Y:S02]  /*175d0*/  MOV R153, R121 ;  /* 0x0000007900997202 */ /* 0x000fe40000000f00 */
        /* <DEDUP_REMOVED lines=14> */
.L_x_33122:
        /* <DEDUP_REMOVED lines=13> */
.L_x_33124:
[----:B------:R-:W-:Y:S05]  /*17790*/  BSYNC.RECONVERGENT B4 ;  /* 0x0000000000047941 */ /* 0x000fea0003800200 */
.L_x_33123:
        /* <DEDUP_REMOVED lines=56> */
[----:B------:R-:W-:-:S04]  /*17b20*/  MOV R14, R154 ;  /* 0x0000009a000e7202 */ /* 0x000fc80000000f00 */
[----:B------:R-:W-:Y:S01]  /*17b30*/  LOP3.LUT R19, R9, R156, R19, 0x96, !PT ;  /* 0x0000009c09137212 */ /* 0x000fe200078e9613 */
[----:B------:R-:W-:Y:S01]  /*17b40*/  IMAD.MOV.U32 R9, RZ, RZ, R216 ;  /* 0x000000ffff097224 */ /* 0x000fe200078e00d8 */
[----:B------:R-:W-:Y:S01]  /*17b50*/  MOV R216, R18 ;  /* 0x0000001200d87202 */ /* 0x000fe20000000f00 */
[----:B------:R-:W-:-:S07]  /*17b60*/  IMAD.MOV.U32 R18, RZ, RZ, RZ ;  /* 0x000000ffff127224 */ /* 0x000fce00078e00ff */
.L_x_33121:
[----:B------:R-:W-:Y:S05]  /*17b70*/  BSYNC.RECONVERGENT B3 ;  /* 0x0000000000037941 */ /* 0x000fea0003800200 */
.L_x_33120:
        /* <DEDUP_REMOVED lines=13> */
.L_x_33119:
[----:B------:R-:W-:Y:S05]  /*17c50*/  BSYNC.RECONVERGENT B2 ;  /* 0x0000000000027941 */ /* 0x000fea0003800200 */
.L_x_33118:
        /* <DEDUP_REMOVED lines=17> */
.L_x_33129:
        /* <DEDUP_REMOVED lines=13> */
.L_x_33131:
[----:B------:R-:W-:Y:S05]  /*17e40*/  BSYNC.RECONVERGENT B4 ;  /* 0x0000000000047941 */ /* 0x000fea0003800200 */
.L_x_33130:
        /* <DEDUP_REMOVED lines=60> */
[----:B------:R-:W-:-:S07]  /*18210*/  MOV R216, R18 ;  /* 0x0000001200d87202 */ /* 0x000fce0000000f00 */
.L_x_33128:
[----:B------:R-:W-:Y:S05]  /*18220*/  BSYNC.RECONVERGENT B3 ;  /* 0x0000000000037941 */ /* 0x000fea0003800200 */
.L_x_33127:
        /* <DEDUP_REMOVED lines=11> */
.L_x_33126:
[----:B------:R-:W-:Y:S05]  /*182e0*/  BSYNC.RECONVERGENT B2 ;  /* 0x0000000000027941 */ /* 0x000fea0003800200 */
.L_x_33125:
        /* <DEDUP_REMOVED lines=17> */
.L_x_33136:
        /* <DEDUP_REMOVED lines=13> */
.L_x_33138:
[----:B------:R-:W-:Y:S05]  /*184d0*/  BSYNC.RECONVERGENT B4 ;  /* 0x0000000000047941 */ /* 0x000fea0003800200 */
.L_x_33137:
        /* <DEDUP_REMOVED lines=61> */
.L_x_33135:
[----:B------:R-:W-:Y:S05]  /*188b0*/  BSYNC.RECONVERGENT B3 ;  /* 0x0000000000037941 */ /* 0x000fea0003800200 */
.L_x_33134:
        /* <DEDUP_REMOVED lines=13> */
.L_x_33133:
[----:B------:R-:W-:Y:S05]  /*18990*/  BSYNC.RECONVERGENT B2 ;  /* 0x0000000000027941 */ /* 0x000fea0003800200 */
.L_x_33132:
        /* <DEDUP_REMOVED lines=17> */
.L_x_33143:
        /* <DEDUP_REMOVED lines=13> */
.L_x_33145:
[----:B------:R-:W-:Y:S05]  /*18b80*/  BSYNC.RECONVERGENT B4 ;  /* 0x0000000000047941 */ /* 0x000fea0003800200 */
.L_x_33144:
        /* <DEDUP_REMOVED lines=61> */
.L_x_33142:
[----:B------:R-:W-:Y:S05]  /*18f60*/  BSYNC.RECONVERGENT B3 ;  /* 0x0000000000037941 */ /* 0x000fea0003800200 */
.L_x_33141:
        /* <DEDUP_REMOVED lines=11> */
.L_x_33140:
[----:B------:R-:W-:Y:S05]  /*19020*/  BSYNC.RECONVERGENT B2 ;  /* 0x0000000000027941 */ /* 0x000fea0003800200 */
.L_x_33139:
        /* <DEDUP_REMOVED lines=17> */
.L_x_33150:
        /* <DEDUP_REMOVED lines=13> */
.L_x_33152:
[----:B------:R-:W-:Y:S05]  /*19210*/  BSYNC.RECONVERGENT B4 ;  /* 0x0000000000047941 */ /* 0x000fea0003800200 */
.L_x_33151:
        /* <DEDUP_REMOVED lines=61> */
.L_x_33149:
[----:B------:R-:W-:Y:S05]  /*195f0*/  BSYNC.RECONVERGENT B3 ;  /* 0x0000000000037941 */ /* 0x000fea0003800200 */
.L_x_33148:
        /* <DEDUP_REMOVED lines=13> */
.L_x_33147:
[----:B------:R-:W-:Y:S05]  /*196d0*/  BSYNC.RECONVERGENT B2 ;  /* 0x0000000000027941 */ /* 0x000fea0003800200 */
.L_x_33146:
        /* <DEDUP_REMOVED lines=17> */
.L_x_33157:
        /* <DEDUP_REMOVED lines=13> */
.L_x_33159:
[----:B------:R-:W-:Y:S05]  /*198c0*/  BSYNC.RECONVERGENT B4 ;  /* 0x0000000000047941 */ /* 0x000fea0003800200 */
.L_x_33158:
        /* <DEDUP_REMOVED lines=61> */
.L_x_33156:
[----:B------:R-:W-:Y:S05]  /*19ca0*/  BSYNC.RECONVERGENT B3 ;  /* 0x0000000000037941 */ /* 0x000fea0003800200 */
.L_x_33155:
        /* <DEDUP_REMOVED lines=11> */
.L_x_33154:
[----:B------:R-:W-:Y:S05]  /*19d60*/  BSYNC.RECONVERGENT B2 ;  /* 0x0000000000027941 */ /* 0x000fea0003800200 */
.L_x_33153:
[----:B------:R-:W-:Y:S01]  /*19d70*/  IMAD.MOV.U32 R18, RZ, RZ, R12 ;  /* 0x000000ffff127224 */ /* 0x000fe200078e000c */
        /* <DEDUP_REMOVED lines=15> */
.L_x_33163:
        /* <DEDUP_REMOVED lines=13> */
.L_x_33165:
[----:B------:R-:W-:Y:S05]  /*19f40*/  BSYNC.RECONVERGENT B3 ;  /* 0x0000000000037941 */ /* 0x000fea0003800200 */
.L_x_33164:
[----:B0-----:R-:W-:Y:S01]  /*19f50*/  LOP3.LUT R210, R11, R219, R17, 0x96, !PT ;  /* 0x000000db0bd27212 */ /* 0x001fe200078e9611 */
        /* <DEDUP_REMOVED lines=60> */
.L_x_33162:
[----:B------:R-:W-:Y:S05]  /*1a320*/  BSYNC.RECONVERGENT B2 ;  /* 0x0000000000027941 */ /* 0x000fea0003800200 */
.L_x_33161:
        /* <DEDUP_REMOVED lines=12> */
[----:B------:R-:W-:Y:S01]  /*1a3f0*/  SEL R3, RZ, 0x1, P1 ;  /* 0x00000001ff037807 */ /* 0x000fe20000800000 */
[----:B------:R-:W-:Y:S06]  /*1a400*/  BRA `(.L_x_33160) ;  /* 0x0000003400447947 */ /* 0x000fec0003800000 */
.L_x_33110:
[----:B------:R-:W-:Y:S01]  /*1a410*/  BSSY.RECONVERGENT B2, `(.L_x_33166) ;  /* 0x000006b000027945 */ /* 0x000fe20003800200 */
[----:B-1----:R-:W-:Y:S01]  /*1a420*/  IMAD.MOV.U32 R216, RZ, RZ, R12 ;  /* 0x000000ffffd87224 */ /* 0x002fe200078e000c */
[----:B------:R-:W-:Y:S01]  /*1a430*/  MOV R154, R18 ;  /* 0x00000012009a7202 */ /* 0x000fe20000000f00 */
[----:B--2---:R-:W-:Y:S01]  /*1a440*/  IMAD.MOV.U32 R152, RZ, RZ, RZ ;  /* 0x000000ffff987224 */ /* 0x004fe200078e00ff */
        /* <DEDUP_REMOVED lines=17> */
.L_x_33170:
        /* <DEDUP_REMOVED lines=13> */
.L_x_33172:
[----:B------:R-:W-:Y:S05]  /*1a630*/  BSYNC.RECONVERGENT B4 ;  /* 0x0000000000047941 */ /* 0x000fea0003800200 */
.L_x_33171:
[----:B------:R-:W-:Y:S01]  /*1a640*/  LOP3.LUT R18, R11, R153, R17, 0x96, !PT ;  /* 0x000000990b127212 */ /* 0x000fe200078e9611 */
[----:B------:R-:W-:Y:S01]  /*1a650*/  IMAD.WIDE.U32 R154, R213, -0x326172a9, RZ ;  /* 0xcd9e8d57d59a7825 */ /* 0x000fe200078e00ff */
[C---:B------:R-:W-:Y:S02]  /*1a660*/  IADD3 R153, PT, PT, R16.reuse, -0x61c88647, RZ ;  /* 0x9e3779b910997810 */ /* 0x040fe40007ffe0ff */
[----:B------:R-:W-:Y:S01]  /*1a670*/  IADD3 R216, PT, PT, R16, -0xe443238, RZ ;  /* 0xf1bbcdc810d87810 */ /* 0x000fe20007ffe0ff */
[----:B------:R-:W-:Y:S01]  /*1a680*/  IMAD.WIDE.U32 R18, R18, -0x326172a9, RZ ;  /* 0xcd9e8d5712127825 */ /* 0x000fe200078e00ff */
[----:B------:R-:W-:Y:S02]  /*1a690*/  LOP3.LUT R155, R13, R155, R16, 0x96, !PT ;  /* 0x0000009b0d9b7212 */ /* 0x000fe400078e9610 */
[----:B------:R-:W-:Y:S01]  /*1a6a0*/  IADD3 R212, PT, PT, R16, -0x700cb87f, RZ ;  /* 0x8ff3478110d47810 */ /* 0x000fe20007ffe0ff */
        /* <DEDUP_REMOVED lines=49> */
[----:B------:R-:W-:Y:S02]  /*1a9c0*/  VIADD R19, R17, 0x96a522ad ;  /* 0x96a522ad11137836 */ /* 0x000fe40000000000 */
[----:B------:R-:W-:Y:S01]  /*1a9d0*/  HFMA2 R154, -RZ, RZ, 0, 0 ;  /* 0x00000000ff9a7431 */ /* 0x000fe200000001ff */
[----:B------:R-:W-:Y:S02]  /*1a9e0*/  MOV R14, R18 ;  /* 0x00000012000e7202 */ /* 0x000fe40000000f00 */
[----:B------:R-:W-:-:S07]  /*1a9f0*/  LOP3.LUT R19, R19, R152, R217, 0x96, !PT ;  /* 0x0000009813137212 */ /* 0x000fce00078e96d9 */
.L_x_33169:
[----:B------:R-:W-:Y:S05]  /*1aa00*/  BSYNC.RECONVERGENT B3 ;  /* 0x0000000000037941 */ /* 0x000fea0003800200 */
.L_x_33168:
        /* <DEDUP_REMOVED lines=11> */
.L_x_33167:
[----:B------:R-:W-:Y:S05]  /*1aac0*/  BSYNC.RECONVERGENT B2 ;  /* 0x0000000000027941 */ /* 0x000fea0003800200 */
.L_x_33166:
        /* <DEDUP_REMOVED lines=17> */
.L_x_33177:
        /* <DEDUP_REMOVED lines=13> */
.L_x_33179:
[----:B------:R-:W-:Y:S05]  /*1acb0*/  BSYNC.RECONVERGENT B4 ;  /* 0x0000000000047941 */ /* 0x000fea0003800200 */
.L_x_33178:
        /* <DEDUP_REMOVED lines=51> */
[----:B------:R-:W-:Y:S02]  /*1aff0*/  LOP3.LUT R154, R9, R154, R157, 0x96, !PT ;  /* 0x0000009a099a7212 */ /* 0x000fe400078e969d */
[----:B------:R-:W-:-:S03]  /*1b000*/  IADD3 R9, PT, PT, R17, -0x695add53, RZ ;  /* 0x96a522ad11097810 */ /* 0x000fc60007ffe0ff */
        /* <DEDUP_REMOVED lines=8> */
.L_x_33176:
[----:B------:R-:W-:Y:S05]  /*1b090*/  BSYNC.RECONVERGENT B3 ;  /* 0x0000000000037941 */ /* 0x000fea0003800200 */
.L_x_33175:
        /* <DEDUP_REMOVED lines=13> */
.L_x_33174:
[----:B------:R-:W-:Y:S05]  /*1b170*/  BSYNC.RECONVERGENT B2 ;  /* 0x0000000000027941 */ /* 0x000fea0003800200 */
.L_x_33173:
        /* <DEDUP_REMOVED lines=17> */
.L_x_33184:
        /* <DEDUP_REMOVED lines=13> */
.L_x_33186:
[----:B------:R-:W-:Y:S05]  /*1b360*/  BSYNC.RECONVERGENT B4 ;  /* 0x0000000000047941 */ /* 0x000fea0003800200 */
.L_x_33185:
        /* <DEDUP_REMOVED lines=60> */
[----:B------:R-:W-:-:S07]  /*1b730*/  IMAD.MOV.U32 R216, RZ, RZ, R18 ;  /* 0x000000ffffd87224 */ /* 0x000fce00078e0012 */
.L_x_33183:
[----:B------:R-:W-:Y:S05]  /*1b740*/  BSYNC.RECONVERGENT B3 ;  /* 0x0000000000037941 */ /* 0x000fea0003800200 */
.L_x_33182:
        /* <DEDUP_REMOVED lines=11> */
.L_x_33181:
[----:B------:R-:W-:Y:S05]  /*1b800*/  BSYNC.RECONVERGENT B2 ;  /* 0x0000000000027941 */ /* 0x000fea0003800200 */
.L_x_33180:
        /* <DEDUP_REMOVED lines=17> */
.L_x_33191:
        /* <DEDUP_REMOVED lines=13> */
.L_x_33193:
[----:B------:R-:W-:Y:S05]  /*1b9f0*/  BSYNC.RECONVERGENT B4 ;  /* 0x0000000000047941 */ /* 0x000fea0003800200 */
.L_x_33192:
        /* <DEDUP_REMOVED lines=61> */
.L_x_33190:
[----:B------:R-:W-:Y:S05]  /*1bdd0*/  BSYNC.RECONVERGENT B3 ;  /* 0x0000000000037941 */ /* 0x000fea0003800200 */
.L_x_33189:
        /* <DEDUP_REMOVED lines=13> */
.L_x_33188:
[----:B------:R-:W-:Y:S05]  /*1beb0*/  BSYNC.RECONVERGENT B2 ;  /* 0x0000000000027941 */ /* 0x000fea0003800200 */
.L_x_33187:
        /* <DEDUP_REMOVED lines=17> */
.L_x_33198:
        /* <DEDUP_REMOVED lines=13> */
.L_x_33200:
[----:B------:R-:W-:Y:S05]  /*1c0a0*/  BSYNC.RECONVERGENT B4 ;  /* 0x0000000000047941 */ /* 0x000fea0003800200 */
.L_x_33199:
        /* <DEDUP_REMOVED lines=61> */
.L_x_33197:
[----:B------:R-:W-:Y:S05]  /*1c480*/  BSYNC.RECONVERGENT B3 ;  /* 0x0000000000037941 */ /* 0x000fea0003800200 */
.L_x_33196:
        /* <DEDUP_REMOVED lines=11> */
.L_x_33195:
[----:B------:R-:W-:Y:S05]  /*1c540*/  BSYNC.RECONVERGENT B2 ;  /* 0x0000000000027941 */ /* 0x000fea0003800200 */
.L_x_33194:
        /* <DEDUP_REMOVED lines=17> */
.L_x_33205:
        /* <DEDUP_REMOVED lines=13> */
.L_x_33207:
[----:B------:R-:W-:Y:S05]  /*1c730*/  BSYNC.RECONVERGENT B4 ;  /* 0x0000000000047941 */ /* 0x000fea0003800200 */
.L_x_33206:
        /* <DEDUP_REMOVED lines=61> */
.L_x_33204:
[----:B------:R-:W-:Y:S05]  /*1cb10*/  BSYNC.RECONVERGENT B3 ;  /* 0x0000000000037941 */ /* 0x000fea0003800200 */
.L_x_33203:
        /* <DEDUP_REMOVED lines=13> */
.L_x_33202:
[----:B------:R-:W-:Y:S05]  /*1cbf0*/  BSYNC.RECONVERGENT B2 ;  /* 0x0000000000027941 */ /* 0x000fea0003800200 */
.L_x_33201:
        /* <DEDUP_REMOVED lines=17> */
.L_x_33212:
        /* <DEDUP_REMOVED lines=13> */
.L_x_33214:
[----:B------:R-:W-:Y:S05]  /*1cde0*/  BSYNC.RECONVERGENT B4 ;  /* 0x0000000000047941 */ /* 0x000fea0003800200 */
.L_x_33213:
        /* <DEDUP_REMOVED lines=61> */
.L_x_33211:
[----:B------:R-:W-:Y:S05]  /*1d1c0*/  BSYNC.RECONVERGENT B3 ;  /* 0x0000000000037941 */ /* 0x000fea0003800200 */
.L_x_33210:
        /* <DEDUP_REMOVED lines=11> */
.L_x_33209:
[----:B------:R-:W-:Y:S05]  /*1d280*/  BSYNC.RECONVERGENT B2 ;  /* 0x0000000000027941 */ /* 0x000fea0003800200 */
.L_x_33208:
        /* <DEDUP_REMOVED lines=16> */
.L_x_33217:
        /* <DEDUP_REMOVED lines=13> */
.L_x_33219:
[----:B------:R-:W-:Y:S05]  /*1d460*/  BSYNC.RECONVERGENT B3 ;  /* 0x0000000000037941 */ /* 0x000fea0003800200 */
.L_x_33218:
        /* <DEDUP_REMOVED lines=61> */
.L_x_33216:
[----:B------:R-:W-:Y:S05]  /*1d840*/  BSYNC.RECONVERGENT B2 ;  /* 0x0000000000027941 */ /* 0x000fea0003800200 */
.L_x_33215:
        /* <DEDUP_REMOVED lines=13> */
.L_x_33160:
[----:B------:R-:W-:Y:S05]  /*1d920*/  BSYNC.RECONVERGENT B0 ;  /* 0x0000000000007941 */ /* 0x000fea0003800200 */
.L_x_33109:
[----:B0-----:R-:W0:Y:S01]  /*1d930*/  LDC.64 R210, c[0x0][0x3a8] ;  /* 0x0000ea00ffd27b82 */ /* 0x001e220000000a00 */
        /* <DEDUP_REMOVED lines=26> */
.L_x_33221:
[----:B------:R-:W-:Y:S05]  /*1dae0*/  BSYNC.RECONVERGENT B0 ;  /* 0x0000000000007941 */ /* 0x000fea0003800200 */
.L_x_33220:
[----:B------:R-:W-:Y:S01]  /*1daf0*/  IADD3 R209, PT, PT, R209, 0x20, RZ ;  /* 0x00000020d1d17810 */ /* 0x000fe20007ffe0ff */
[----:B------:R-:W-:-:S07]  /*1db00*/  VIADD R208, R208, 0x20 ;  /* 0x00000020d0d07836 */ /* 0x000fce0000000000 */
.L_x_33108:
[----:B------:R-:W-:Y:S05]  /*1db10*/  BSYNC.RECONVERGENT B1 ;  /* 0x0000000000017941 */ /* 0x000fea0003800200 */
.L_x_33107:
        /* <DEDUP_REMOVED lines=38> */
.L_x_33230:
        /* <DEDUP_REMOVED lines=13> */
.L_x_33232:
[----:B------:R-:W-:Y:S05]  /*1de50*/  BSYNC.RECONVERGENT B4 ;  /* 0x0000000000047941 */ /* 0x000fea0003800200 */
.L_x_33231:
        /* <DEDUP_REMOVED lines=60> */
.L_x_33229:
[----:B------:R-:W-:Y:S05]  /*1e220*/  BSYNC.RECONVERGENT B3 ;  /* 0x0000000000037941 */ /* 0x000fea0003800200 */
.L_x_33228:
        /* <DEDUP_REMOVED lines=11> */
.L_x_33227:
[----:B------:R-:W-:Y:S05]  /*1e2e0*/  BSYNC.RECONVERGENT B2 ;  /* 0x0000000000027941 */ /* 0x000fea0003800200 */
.L_x_33226:
        /* <DEDUP_REMOVED lines=17> */
.L_x_33237:
        /* <DEDUP_REMOVED lines=13> */
.L_x_33239:
[----:B------:R-:W-:Y:S05]  /*1e4d0*/  BSYNC.RECONVERGENT B4 ;  /* 0x0000000000047941 */ /* 0x000fea0003800200 */
.L_x_33238:
        /* <DEDUP_REMOVED lines=61> */
.L_x_33236:
[----:B------:R-:W-:Y:S05]  /*1e8b0*/  BSYNC.RECONVERGENT B3 ;  /* 0x0000000000037941 */ /* 0x000fea0003800200 */
.L_x_33235:
        /* <DEDUP_REMOVED lines=13> */
.L_x_33234:
[----:B------:R-:W-:Y:S05]  /*1e990*/  BSYNC.RECONVERGENT B2 ;  /* 0x0000000000027941 */ /* 0x000fea0003800200 */
.L_x_33233:
        /* <DEDUP_REMOVED lines=17> */
.L_x_33244:
        /* <DEDUP_REMOVED lines=13> */
.L_x_33246:
[----:B------:R-:W-:Y:S05]  /*1eb80*/  BSYNC.RECONVERGENT B4 ;  /* 0x0000000000047941 */ /* 0x000fea0003800200 */
.L_x_33245:
        /* <DEDUP_REMOVED lines=61> */
.L_x_33243:
[----:B------:R-:W-:Y:S05]  /*1ef60*/  BSYNC.RECONVERGENT B3 ;  /* 0x0000000000037941 */ /* 0x000fea0003800200 */
.L_x_33242:
        /* <DEDUP_REMOVED lines=11> */
.L_x_33241:
[----:B------:R-:W-:Y:S05]  /*1f020*/  BSYNC.RECONVERGENT B2 ;  /* 0x0000000000027941 */ /* 0x000fea0003800200 */
.L_x_33240:
        /* <DEDUP_REMOVED lines=17> */
.L_x_33251:
        /* <DEDUP_REMOVED lines=13> */
.L_x_33253:
[----:B------:R-:W-:Y:S05]  /*1f210*/  BSYNC.RECONVERGENT B4 ;  /* 0x0000000000047941 */ /* 0x000fea0003800200 */
.L_x_33252:
        /* <DEDUP_REMOVED lines=61> */
.L_x_33250:
[----:B------:R-:W-:Y:S05]  /*1f5f0*/  BSYNC.RECONVERGENT B3 ;  /* 0x0000000000037941 */ /* 0x000fea0003800200 */
.L_x_33249:
        /* <DEDUP_REMOVED lines=13> */
.L_x_33248:
[----:B------:R-:W-:Y:S05]  /*1f6d0*/  BSYNC.RECONVERGENT B2 ;  /* 0x0000000000027941 */ /* 0x000fea0003800200 */
.L_x_33247:
        /* <DEDUP_REMOVED lines=17> */
.L_x_33258:
        /* <DEDUP_REMOVED lines=13> */
.L_x_33260:
[----:B------:R-:W-:Y:S05]  /*1f8c0*/  BSYNC.RECONVERGENT B4 ;  /* 0x0000000000047941 */ /* 0x000fea0003800200 */
.L_x_33259:
        /* <DEDUP_REMOVED lines=61> */
.L_x_33257:
[----:B------:R-:W-:Y:S05]  /*1fca0*/  BSYNC.RECONVERGENT B3 ;  /* 0x0000000000037941 */ /* 0x000fea0003800200 */
.L_x_33256:
        /* <DEDUP_REMOVED lines=11> */
.L_x_33255:
[----:B------:R-:W-:Y:S05]  /*1fd60*/  BSYNC.RECONVERGENT B2 ;  /* 0x0000000000027941 */ /* 0x000fea0003800200 */
.L_x_33254:
        /* <DEDUP_REMOVED lines=17> */
.L_x_33265:
        /* <DEDUP_REMOVED lines=13> */
.L_x_33267:
[----:B------:R-:W-:Y:S05]  /*1ff50*/  BSYNC.RECONVERGENT B4 ;  /* 0x0000000000047941 */ /* 0x000fea0003800200 */
.L_x_33266:
        /* <DEDUP_REMOVED lines=61> */
.L_x_33264:
[----:B------:R-:W-:Y:S05]  /*20330*/  BSYNC.RECONVERGENT B3 ;  /* 0x0000000000037941 */ /* 0x000fea0003800200 */
.L_x_33263:
        /* <DEDUP_REMOVED lines=13> */
.L_x_33262:
[----:B------:R-:W-:Y:S05]  /*20410*/  BSYNC.RECONVERGENT B2 ;  /* 0x0000000000027941 */ /* 0x000fea0003800200 */
.L_x_33261:
        /* <DEDUP_REMOVED lines=17> */
.L_x_33272:
        /* <DEDUP_REMOVED lines=13> */
.L_x_33274:
[----:B------:R-:W-:Y:S05]  /*20600*/  BSYNC.RECONVERGENT B4 ;  /* 0x0000000000047941 */ /* 0x000fea0003800200 */
.L_x_33273:
        /* <DEDUP_REMOVED lines=61> */
.L_x_33271:
[----:B------:R-:W-:Y:S05]  /*209e0*/  BSYNC.RECONVERGENT B3 ;  /* 0x0000000000037941 */ /* 0x000fea0003800200 */
.L_x_33270:
        /* <DEDUP_REMOVED lines=11> */
.L_x_33269:
[----:B------:R-:W-:Y:S05]  /*20aa0*/  BSYNC.RECONVERGENT B2 ;  /* 0x0000000000027941 */ /* 0x000fea0003800200 */
.L_x_33268:
        /* <DEDUP_REMOVED lines=16> */
.L_x_33278:
        /* <DEDUP_REMOVED lines=13> */
.L_x_33280:
[----:B------:R-:W-:Y:S05]  /*20c80*/  BSYNC.RECONVERGENT B3 ;  /* 0x0000000000037941 */ /* 0x000fea0003800200 */
.L_x_33279:
        /* <DEDUP_REMOVED lines=61> */
.L_x_33277:
[----:B------:R-:W-:Y:S05]  /*21060*/  BSYNC.RECONVERGENT B2 ;  /* 0x0000000000027941 */ /* 0x000fea0003800200 */
.L_x_33276:
        /* <DEDUP_REMOVED lines=14> */
.L_x_33225:
        /* <DEDUP_REMOVED lines=21> */
.L_x_33285:
        /* <DEDUP_REMOVED lines=13> */
.L_x_33287:
[----:B------:R-:W-:Y:S05]  /*21370*/  BSYNC.RECONVERGENT B4 ;  /* 0x0000000000047941 */ /* 0x000fea0003800200 */
.L_x_33286:
        /* <DEDUP_REMOVED lines=60> */
.L_x_33284:
[----:B------:R-:W-:Y:S05]  /*21740*/  BSYNC.RECONVERGENT B3 ;  /* 0x0000000000037941 */ /* 0x000fea0003800200 */
.L_x_33283:
        /* <DEDUP_REMOVED lines=11> */
.L_x_33282:
[----:B------:R-:W-:Y:S05]  /*21800*/  BSYNC.RECONVERGENT B2 ;  /* 0x0000000000027941 */ /* 0x000fea0003800200 */
.L_x_33281:
        /* <DEDUP_REMOVED lines=17> */
.L_x_33292:
        /* <DEDUP_REMOVED lines=13> */
.L_x_33294:
[----:B------:R-:W-:Y:S05]  /*219f0*/  BSYNC.RECONVERGENT B4 ;  /* 0x0000000000047941 */ /* 0x000fea0003800200 */
.L_x_33293:
        /* <DEDUP_REMOVED lines=61> */
.L_x_33291:
[----:B------:R-:W-:Y:S05]  /*21dd0*/  BSYNC.RECONVERGENT B3 ;  /* 0x0000000000037941 */ /* 0x000fea0003800200 */
.L_x_33290:
        /* <DEDUP_REMOVED lines=13> */
.L_x_33289:
[----:B------:R-:W-:Y:S05]  /*21eb0*/  BSYNC.RECONVERGENT B2 ;  /* 0x0000000000027941 */ /* 0x000fea0003800200 */
.L_x_33288:
        /* <DEDUP_REMOVED lines=17> */
.L_x_33299:
        /* <DEDUP_REMOVED lines=13> */
.L_x_33301:
[----:B------:R-:W-:Y:S05]  /*220a0*/  BSYNC.RECONVERGENT B4 ;  /* 0x0000000000047941 */ /* 0x000fea0003800200 */
.L_x_33300:
        /* <DEDUP_REMOVED lines=61> */
.L_x_33298:
[----:B------:R-:W-:Y:S05]  /*22480*/  BSYNC.RECONVERGENT B3 ;  /* 0x0000000000037941 */ /* 0x000fea0003800200 */
.L_x_33297:
        /* <DEDUP_REMOVED lines=11> */
.L_x_33296:
[----:B------:R-:W-:Y:S05]  /*22540*/  BSYNC.RECONVERGENT B2 ;  /* 0x0000000000027941 */ /* 0x000fea0003800200 */
.L_x_33295:
        /* <DEDUP_REMOVED lines=17> */
.L_x_33306:
        /* <DEDUP_REMOVED lines=13> */
.L_x_33308:
[----:B------:R-:W-:Y:S05]  /*22730*/  BSYNC.RECONVERGENT B4 ;  /* 0x0000000000047941 */ /* 0x000fea0003800200 */
.L_x_33307:
        /* <DEDUP_REMOVED lines=61> */
.L_x_33305:
[----:B------:R-:W-:Y:S05]  /*22b10*/  BSYNC.RECONVERGENT B3 ;  /* 0x0000000000037941 */ /* 0x000fea0003800200 */
.L_x_33304:
        /* <DEDUP_REMOVED lines=13> */
.L_x_33303:
[----:B------:R-:W-:Y:S05]  /*22bf0*/  BSYNC.RECONVERGENT B2 ;  /* 0x0000000000027941 */ /* 0x000fea0003800200 */
.L_x_33302:
        /* <DEDUP_REMOVED lines=17> */
.L_x_33313:
        /* <DEDUP_REMOVED lines=13> */
.L_x_33315:
[----:B------:R-:W-:Y:S05]  /*22de0*/  BSYNC.RECONVERGENT B4 ;  /* 0x0000000000047941 */ /* 0x000fea0003800200 */
.L_x_33314:
        /* <DEDUP_REMOVED lines=61> */
.L_x_33312:
[----:B------:R-:W-:Y:S05]  /*231c0*/  BSYNC.RECONVERGENT B3 ;  /* 0x0000000000037941 */ /* 0x000fea0003800200 */
.L_x_33311:
        /* <DEDUP_REMOVED lines=11> */
.L_x_33310:
[----:B------:R-:W-:Y:S05]  /*23280*/  BSYNC.RECONVERGENT B2 ;  /* 0x0000000000027941 */ /* 0x000fea0003800200 */
.L_x_33309:
        /* <DEDUP_REMOVED lines=17> */
.L_x_33320:
        /* <DEDUP_REMOVED lines=13> */
.L_x_33322:
[----:B------:R-:W-:Y:S05]  /*23470*/  BSYNC.RECONVERGENT B4 ;  /* 0x0000000000047941 */ /* 0x000fea0003800200 */
.L_x_33321:
        /* <DEDUP_REMOVED lines=61> */
.L_x_33319:
[----:B------:R-:W-:Y:S05]  /*23850*/  BSYNC.RECONVERGENT B3 ;  /* 0x0000000000037941 */ /* 0x000fea0003800200 */
.L_x_33318:
        /* <DEDUP_REMOVED lines=13> */
.L_x_33317:
[----:B------:R-:W-:Y:S05]  /*23930*/  BSYNC.RECONVERGENT B2 ;  /* 0x0000000000027941 */ /* 0x000fea0003800200 */
.L_x_33316:
        /* <DEDUP_REMOVED lines=17> */
.L_x_33327:
        /* <DEDUP_REMOVED lines=13> */
.L_x_33329:
[----:B------:R-:W-:Y:S05]  /*23b20*/  BSYNC.RECONVERGENT B4 ;  /* 0x0000000000047941 */ /* 0x000fea0003800200 */
.L_x_33328:
        /* <DEDUP_REMOVED lines=61> */
.L_x_33326:
[----:B------:R-:W-:Y:S05]  /*23f00*/  BSYNC.RECONVERGENT B3 ;  /* 0x0000000000037941 */ /* 0x000fea0003800200 */
.L_x_33325:
        /* <DEDUP_REMOVED lines=11> */
.L_x_33324:
[----:B------:R-:W-:Y:S05]  /*23fc0*/  BSYNC.RECONVERGENT B2 ;  /* 0x0000000000027941 */ /* 0x000fea0003800200 */
.L_x_33323:
        /* <DEDUP_REMOVED lines=16> */
.L_x_33332:
        /* <DEDUP_REMOVED lines=13> */
.L_x_33334:
[----:B------:R-:W-:Y:S05]  /*241a0*/  BSYNC.RECONVERGENT B3 ;  /* 0x0000000000037941 */ /* 0x000fea0003800200 */
.L_x_33333:
        /* <DEDUP_REMOVED lines=61> */
.L_x_33331:
[----:B------:R-:W-:Y:S05]  /*24580*/  BSYNC.RECONVERGENT B2 ;  /* 0x0000000000027941 */ /* 0x000fea0003800200 */
.L_x_33330:
        /* <DEDUP_REMOVED lines=13> */
.L_x_33275:
[----:B------:R-:W-:Y:S05]  /*24660*/  BSYNC.RECONVERGENT B0 ;  /* 0x0000000000007941 */ /* 0x000fea0003800200 */
.L_x_33224:
        /* <DEDUP_REMOVED lines=27> */
.L_x_33336:
[----:B------:R-:W-:Y:S05]  /*24820*/  BSYNC.RECONVERGENT B0 ;  /* 0x0000000000007941 */ /* 0x000fea0003800200 */
.L_x_33335:
[----:B------:R-:W-:Y:S01]  /*24830*/  IADD3 R209, PT, PT, R209, 0x20, RZ ;  /* 0x00000020d1d17810 */ /* 0x000fe20007ffe0ff */
[----:B------:R-:W-:-:S07]  /*24840*/  VIADD R208, R208, 0x20 ;  /* 0x00000020d0d07836 */ /* 0x000fce0000000000 */
.L_x_33223:
[----:B------:R-:W-:Y:S05]  /*24850*/  BSYNC.RECONVERGENT B1 ;  /* 0x0000000000017941 */ /* 0x000fea0003800200 */
.L_x_33222:
        /* <DEDUP_REMOVED lines=38> */
.L_x_33345:
        /* <DEDUP_REMOVED lines=13> */
.L_x_33347:
[----:B------:R-:W-:Y:S05]  /*24b90*/  BSYNC.RECONVERGENT B4 ;  /* 0x0000000000047941 */ /* 0x000fea0003800200 */
.L_x_33346:
        /* <DEDUP_REMOVED lines=60> */
.L_x_33344:
[----:B------:R-:W-:Y:S05]  /*24f60*/  BSYNC.RECONVERGENT B3 ;  /* 0x0000000000037941 */ /* 0x000fea0003800200 */
.L_x_33343:
        /* <DEDUP_REMOVED lines=11> */
.L_x_33342:
[----:B------:R-:W-:Y:S05]  /*25020*/  BSYNC.RECONVERGENT B2 ;  /* 0x0000000000027941 */ /* 0x000fea0003800200 */
.L_x_33341:
        /* <DEDUP_REMOVED lines=17> */
.L_x_33352:
        /* <DEDUP_REMOVED lines=13> */
.L_x_33354:
[----:B------:R-:W-:Y:S05]  /*25210*/  BSYNC.RECONVERGENT B4 ;  /* 0x0000000000047941 */ /* 0x000fea0003800200 */
.L_x_33353:
        /* <DEDUP_REMOVED lines=61> */
.L_x_33351:
[----:B------:R-:W-:Y:S05]  /*255f0*/  BSYNC.RECONVERGENT B3 ;  /* 0x0000000000037941 */ /* 0x000fea0003800200 */
.L_x_33350:
        /* <DEDUP_REMOVED lines=13> */
.L_x_33349:
[----:B------:R-:W-:Y:S05]  /*256d0*/  BSYNC.RECONVERGENT B2 ;  /* 0x0000000000027941 */ /* 0x000fea0003800200 */
.L_x_33348:
        /* <DEDUP_REMOVED lines=17> */
.L_x_33359:
        /* <DEDUP_REMOVED lines=13> */
.L_x_33361:
[----:B------:R-:W-:Y:S05]  /*258c0*/  BSYNC.RECONVERGENT B4 ;  /* 0x0000000000047941 */ /* 0x000fea0003800200 */
.L_x_33360:
        /* <DEDUP_REMOVED lines=61> */
.L_x_33358:
[----:B------:R-:W-:Y:S05]  /*25ca0*/  BSYNC.RECONVERGENT B3 ;  /* 0x0000000000037941 */ /* 0x000fea0003800200 */
.L_x_33357:
        /* <DEDUP_REMOVED lines=11> */
.L_x_33356:
[----:B------:R-:W-:Y:S05]  /*25d60*/  BSYNC.RECONVERGENT B2 ;  /* 0x0000000000027941 */ /* 0x000fea0003800200 */
.L_x_33355:
        /* <DEDUP_REMOVED lines=17> */
.L_x_33366:
        /* <DEDUP_REMOVED lines=13> */
.L_x_33368:
[----:B------:R-:W-:Y:S05]  /*25f50*/  BSYNC.RECONVERGENT B4 ;  /* 0x0000000000047941 */ /* 0x000fea0003800200 */
.L_x_33367:
        /* <DEDUP_REMOVED lines=61> */
.L_x_33365:
[----:B------:R-:W-:Y:S05]  /*26330*/  BSYNC.RECONVERGENT B3 ;  /* 0x0000000000037941 */ /* 0x000fea0003800200 */
.L_x_33364:
        /* <DEDUP_REMOVED lines=13> */
.L_x_33363:
[----:B------:R-:W-:Y:S05]  /*26410*/  BSYNC.RECONVERGENT B2 ;  /* 0x0000000000027941 */ /* 0x000fea0003800200 */
.L_x_33362:
        /* <DEDUP_REMOVED lines=17> */
.L_x_33373:
        /* <DEDUP_REMOVED lines=13> */
.L_x_33375:
[----:B------:R-:W-:Y:S05]  /*26600*/  BSYNC.RECONVERGENT B4 ;  /* 0x0000000000047941 */ /* 0x000fea0003800200 */
.L_x_33374:
        /* <DEDUP_REMOVED lines=61> */
.L_x_33372:
[----:B------:R-:W-:Y:S05]  /*269e0*/  BSYNC.RECONVERGENT B3 ;  /* 0x0000000000037941 */ /* 0x000fea0003800200 */
.L_x_33371:
        /* <DEDUP_REMOVED lines=11> */
.L_x_33370:
[----:B------:R-:W-:Y:S05]  /*26aa0*/  BSYNC.RECONVERGENT B2 ;  /* 0x0000000000027941 */ /* 0x000fea0003800200 */
.L_x_33369:
        /* <DEDUP_REMOVED lines=17> */
.L_x_33380:
        /* <DEDUP_REMOVED lines=13> */
.L_x_33382:
[----:B------:R-:W-:Y:S05]  /*26c90*/  BSYNC.RECONVERGENT B4 ;  /* 0x0000000000047941 */ /* 0x000fea0003800200 */
.L_x_33381:
        /* <DEDUP_REMOVED lines=61> */
.L_x_33379:
[----:B------:R-:W-:Y:S05]  /*27070*/  BSYNC.RECONVERGENT B3 ;  /* 0x0000000000037941 */ /* 0x000fea0003800200 */
.L_x_33378:
        /* <DEDUP_REMOVED lines=13> */
.L_x_33377:
[----:B------:R-:W-:Y:S05]  /*27150*/  BSYNC.RECONVERGENT B2 ;  /* 0x0000000000027941 */ /* 0x000fea0003800200 */
.L_x_33376:
        /* <DEDUP_REMOVED lines=17> */
.L_x_33387:
        /* <DEDUP_REMOVED lines=13> */
.L_x_33389:
[----:B------:R-:W-:Y:S05]  /*27340*/  BSYNC.RECONVERGENT B4 ;  /* 0x0000000000047941 */ /* 0x000fea0003800200 */
.L_x_33388:
        /* <DEDUP_REMOVED lines=61> */
.L_x_33386:
[----:B------:R-:W-:Y:S05]  /*27720*/  BSYNC.RECONVERGENT B3 ;  /* 0x0000000000037941 */ /* 0x000fea0003800200 */
.L_x_33385:
        /* <DEDUP_REMOVED lines=11> */
.L_x_33384:
[----:B------:R-:W-:Y:S05]  /*277e0*/  BSYNC.RECONVERGENT B2 ;  /* 0x0000000000027941 */ /* 0x000fea0003800200 */
.L_x_33383:
        /* <DEDUP_REMOVED lines=16> */
.L_x_33393:
        /* <DEDUP_REMOVED lines=13> */
.L_x_33395:
[----:B------:R-:W-:Y:S05]  /*279c0*/  BSYNC.RECONVERGENT B3 ;  /* 0x0000000000037941 */ /* 0x000fea0003800200 */
.L_x_33394:
        /* <DEDUP_REMOVED lines=61> */
.L_x_33392:
[----:B------:R-:W-:Y:S05]  /*27da0*/  BSYNC.RECONVERGENT B2 ;  /* 0x0000000000027941 */ /* 0x000fea0003800200 */
.L_x_33391:
        /* <DEDUP_REMOVED lines=14> */
.L_x_33340:
        /* <DEDUP_REMOVED lines=21> */
.L_x_33400:
        /* <DEDUP_REMOVED lines=13> */
.L_x_33402:
[----:B------:R-:W-:Y:S05]  /*280b0*/  BSYNC.RECONVERGENT B4 ;  /* 0x0000000000047941 */ /* 0x000fea0003800200 */
.L_x_33401:
        /* <DEDUP_REMOVED lines=60> */
.L_x_33399:
[----:B------:R-:W-:Y:S05]  /*28480*/  BSYNC.RECONVERGENT B3 ;  /* 0x0000000000037941 */ /* 0x000fea0003800200 */
.L_x_33398:
        /* <DEDUP_REMOVED lines=11> */
.L_x_33397:
[----:B------:R-:W-:Y:S05]  /*28540*/  BSYNC.RECONVERGENT B2 ;  /* 0x0000000000027941 */ /* 0x000fea0003800200 */
.L_x_33396:
        /* <DEDUP_REMOVED lines=17> */
.L_x_33407:
        /* <DEDUP_REMOVED lines=13> */
.L_x_33409:
[----:B------:R-:W-:Y:S05]  /*28730*/  BSYNC.RECONVERGENT B4 ;  /* 0x0000000000047941 */ /* 0x000fea0003800200 */
.L_x_33408:
        /* <DEDUP_REMOVED lines=61> */
.L_x_33406:
[----:B------:R-:W-:Y:S05]  /*28b10*/  BSYNC.RECONVERGENT B3 ;  /* 0x0000000000037941 */ /* 0x000fea0003800200 */
.L_x_33405:
        /* <DEDUP_REMOVED lines=13> */
.L_x_33404:
[----:B------:R-:W-:Y:S05]  /*28bf0*/  BSYNC.RECONVERGENT B2 ;  /* 0x0000000000027941 */ /* 0x000fea0003800200 */
.L_x_33403:
        /* <DEDUP_REMOVED lines=17> */
.L_x_33414:
        /* <DEDUP_REMOVED lines=13> */
.L_x_33416:
[----:B------:R-:W-:Y:S05]  /*28de0*/  BSYNC.RECONVERGENT B4 ;  /* 0x0000000000047941 */ /* 0x000fea0003800200 */
.L_x_33415:
        /* <DEDUP_REMOVED lines=61> */
.L_x_33413:
[----:B------:R-:W-:Y:S05]  /*291c0*/  BSYNC.RECONVERGENT B3 ;  /* 0x0000000000037941 */ /* 0x000fea0003800200 */
.L_x_33412:
        /* <DEDUP_REMOVED lines=11> */
.L_x_33411:
[----:B------:R-:W-:Y:S05]  /*29280*/  BSYNC.RECONVERGENT B2 ;  /* 0x0000000000027941 */ /* 0x000fea0003800200 */
.L_x_33410:
        /* <DEDUP_REMOVED lines=17> */
.L_x_33421:
        /* <DEDUP_REMOVED lines=13> */
.L_x_33423:
[----:B------:R-:W-:Y:S05]  /*29470*/  BSYNC.RECONVERGENT B4 ;  /* 0x0000000000047941 */ /* 0x000fea0003800200 */
.L_x_33422:
        /* <DEDUP_REMOVED lines=61> */
.L_x_33420:
[----:B------:R-:W-:Y:S05]  /*29850*/  BSYNC.RECONVERGENT B3 ;  /* 0x0000000000037941 */ /* 0x000fea0003800200 */
.L_x_33419:
        /* <DEDUP_REMOVED lines=13> */
.L_x_33418:
[----:B------:R-:W-:Y:S05]  /*29930*/  BSYNC.RECONVERGENT B2 ;  /* 0x0000000000027941 */ /* 0x000fea0003800200 */
.L_x_33417:
        /* <DEDUP_REMOVED lines=17> */
.L_x_33428:
        /* <DEDUP_REMOVED lines=13> */
.L_x_33430:
[----:B------:R-:W-:Y:S05]  /*29b20*/  BSYNC.RECONVERGENT B4 ;  /* 0x0000000000047941 */ /* 0x000fea0003800200 */
.L_x_33429:
        /* <DEDUP_REMOVED lines=61> */
.L_x_33427:
[----:B------:R-:W-:Y:S05]  /*29f00*/  BSYNC.RECONVERGENT B3 ;  /* 0x0000000000037941 */ /* 0x000fea0003800200 */
.L_x_33426:
        /* <DEDUP_REMOVED lines=11> */
.L_x_33425:
[----:B------:R-:W-:Y:S05]  /*29fc0*/  BSYNC.RECONVERGENT B2 ;  /* 0x0000000000027941 */ /* 0x000fea0003800200 */
.L_x_33424:
        /* <DEDUP_REMOVED lines=17> */
.L_x_33435:
        /* <DEDUP_REMOVED lines=13> */
.L_x_33437:
[----:B------:R-:W-:Y:S05]  /*2a1b0*/  BSYNC.RECONVERGENT B4 ;  /* 0x0000000000047941 */ /* 0x000fea0003800200 */
.L_x_33436:
        /* <DEDUP_REMOVED lines=61> */
.L_x_33434:
[----:B------:R-:W-:Y:S05]  /*2a590*/  BSYNC.RECONVERGENT B3 ;  /* 0x0000000000037941 */ /* 0x000fea0003800200 */
.L_x_33433:
        /* <DEDUP_REMOVED lines=13> */
.L_x_33432:
[----:B------:R-:W-:Y:S05]  /*2a670*/  BSYNC.RECONVERGENT B2 ;  /* 0x0000000000027941 */ /* 0x000fea0003800200 */
.L_x_33431:
        /* <DEDUP_REMOVED lines=17> */
.L_x_33442:
        /* <DEDUP_REMOVED lines=13> */
.L_x_33444:
[----:B------:R-:W-:Y:S05]  /*2a860*/  BSYNC.RECONVERGENT B4 ;  /* 0x0000000000047941 */ /* 0x000fea0003800200 */
.L_x_33443:
        /* <DEDUP_REMOVED lines=61> */
.L_x_33441:
[----:B------:R-:W-:Y:S05]  /*2ac40*/  BSYNC.RECONVERGENT B3 ;  /* 0x0000000000037941 */ /* 0x000fea0003800200 */
.L_x_33440:
        /* <DEDUP_REMOVED lines=11> */
.L_x_33439:
[----:B------:R-:W-:Y:S05]  /*2ad00*/  BSYNC.RECONVERGENT B2 ;  /* 0x0000000000027941 */ /* 0x000fea0003800200 */
.L_x_33438:
        /* <DEDUP_REMOVED lines=16> */
.L_x_33447:
        /* <DEDUP_REMOVED lines=13> */
.L_x_33449:
[----:B------:R-:W-:Y:S05]  /*2aee0*/  BSYNC.RECONVERGENT B3 ;  /* 0x0000000000037941 */ /* 0x000fea0003800200 */
.L_x_33448:
        /* <DEDUP_REMOVED lines=61> */
.L_x_33446:
[----:B------:R-:W-:Y:S05]  /*2b2c0*/  BSYNC.RECONVERGENT B2 ;  /* 0x0000000000027941 */ /* 0x000fea0003800200 */
.L_x_33445:
        /* <DEDUP_REMOVED lines=13> */
.L_x_33390:
[----:B------:R-:W-:Y:S05]  /*2b3a0*/  BSYNC.RECONVERGENT B0 ;  /* 0x0000000000007941 */ /* 0x000fea0003800200 */
.L_x_33339:
        /* <DEDUP_REMOVED lines=27> */
.L_x_33451:
[----:B------:R-:W-:Y:S05]  /*2b560*/  BSYNC.RECONVERGENT B0 ;  /* 0x0000000000007941 */ /* 0x000fea0003800200 */
.L_x_33450:
[----:B------:R-:W-:Y:S01]  /*2b570*/  IADD3 R209, PT, PT, R209, 0x20, RZ ;  /* 0x00000020d1d17810 */ /* 0x000fe20007ffe0ff */
[----:B------:R-:W-:-:S07]  /*2b580*/  VIADD R208, R208, 0x20 ;  /* 0x00000020d0d07836 */ /* 0x000fce0000000000 */
.L_x_33338:
[----:B------:R-:W-:Y:S05]  /*2b590*/  BSYNC.RECONVERGENT B1 ;  /* 0x0000000000017941 */ /* 0x000fea0003800200 */
.L_x_33337:
        /* <DEDUP_REMOVED lines=38> */
.L_x_33460:
        /* <DEDUP_REMOVED lines=13> */
.L_x_33462:
[----:B------:R-:W-:Y:S05]  /*2b8d0*/  BSYNC.RECONVERGENT B4 ;  /* 0x0000000000047941 */ /* 0x000fea0003800200 */
.L_x_33461:
        /* <DEDUP_REMOVED lines=60> */
.L_x_33459:
[----:B------:R-:W-:Y:S05]  /*2bca0*/  BSYNC.RECONVERGENT B3 ;  /* 0x0000000000037941 */ /* 0x000fea0003800200 */
.L_x_33458:
        /* <DEDUP_REMOVED lines=11> */
.L_x_33457:
[----:B------:R-:W-:Y:S05]  /*2bd60*/  BSYNC.RECONVERGENT B2 ;  /* 0x0000000000027941 */ /* 0x000fea0003800200 */
.L_x_33456:
        /* <DEDUP_REMOVED lines=17> */
.L_x_33467:
        /* <DEDUP_REMOVED lines=13> */
.L_x_33469:
[----:B------:R-:W-:Y:S05]  /*2bf50*/  BSYNC.RECONVERGENT B4 ;  /* 0x0000000000047941 */ /* 0x000fea0003800200 */
.L_x_33468:
        /* <DEDUP_REMOVED lines=61> */
.L_x_33466:
[----:B------:R-:W-:Y:S05]  /*2c330*/  BSYNC.RECONVERGENT B3 ;  /* 0x0000000000037941 */ /* 0x000fea0003800200 */
.L_x_33465:
        /* <DEDUP_REMOVED lines=13> */
.L_x_33464:
[----:B------:R-:W-:Y:S05]  /*2c410*/  BSYNC.RECONVERGENT B2 ;  /* 0x0000000000027941 */ /* 0x000fea0003800200 */
.L_x_33463:
        /* <DEDUP_REMOVED lines=17> */
.L_x_33474:
        /* <DEDUP_REMOVED lines=13> */
.L_x_33476:
[----:B------:R-:W-:Y:S05]  /*2c600*/  BSYNC.RECONVERGENT B4 ;  /* 0x0000000000047941 */ /* 0x000fea0003800200 */
.L_x_33475:
        /* <DEDUP_REMOVED lines=61> */
.L_x_33473:
[----:B------:R-:W-:Y:S05]  /*2c9e0*/  BSYNC.RECONVERGENT B3 ;  /* 0x0000000000037941 */ /* 0x000fea0003800200 */
.L_x_33472:
        /* <DEDUP_REMOVED lines=11> */
.L_x_33471:
[----:B------:R-:W-:Y:S05]  /*2caa0*/  BSYNC.RECONVERGENT B2 ;  /* 0x0000000000027941 */ /* 0x000fea0003800200 */
.L_x_33470:
        /* <DEDUP_REMOVED lines=17> */
.L_x_33481:
        /* <DEDUP_REMOVED lines=13> */
.L_x_33483:
[----:B------:R-:W-:Y:S05]  /*2cc90*/  BSYNC.RECONVERGENT B4 ;  /* 0x0000000000047941 */ /* 0x000fea0003800200 */
.L_x_33482:
        /* <DEDUP_REMOVED lines=61> */
.L_x_33480:
[----:B------:R-:W-:Y:S05]  /*2d070*/  BSYNC.RECONVERGENT B3 ;  /* 0x0000000000037941 */ /* 0x000fea0003800200 */
.L_x_33479:
        /* <DEDUP_REMOVED lines=13> */
.L_x_33478:
[----:B------:R-:W-:Y:S05]  /*2d150*/  BSYNC.RECONVERGENT B2 ;  /* 0x0000000000027941 */ /* 0x000fea0003800200 */
.L_x_33477:
        /* <DEDUP_REMOVED lines=17> */
.L_x_33488:
        /* <DEDUP_REMOVED lines=13> */
.L_x_33490:
[----:B------:R-:W-:Y:S05]  /*2d340*/  BSYNC.RECONVERGENT B4 ;  /* 0x0000000000047941 */ /* 0x000fea0003800200 */
.L_x_33489:
        /* <DEDUP_REMOVED lines=61> */
.L_x_33487:
[----:B------:R-:W-:Y:S05]  /*2d720*/  BSYNC.RECONVERGENT B3 ;  /* 0x0000000000037941 */ /* 0x000fea0003800200 */
.L_x_33486:
        /* <DEDUP_REMOVED lines=11> */
.L_x_33485:
[----:B------:R-:W-:Y:S05]  /*2d7e0*/  BSYNC.RECONVERGENT B2 ;  /* 0x0000000000027941 */ /* 0x000fea0003800200 */
.L_x_33484:
        /* <DEDUP_REMOVED lines=17> */
.L_x_33495:
        /* <DEDUP_REMOVED lines=13> */
.L_x_33497:
[----:B------:R-:W-:Y:S05]  /*2d9d0*/  BSYNC.RECONVERGENT B4 ;  /* 0x0000000000047941 */ /* 0x000fea0003800200 */
.L_x_33496:
        /* <DEDUP_REMOVED lines=61> */
.L_x_33494:
[----:B------:R-:W-:Y:S05]  /*2ddb0*/  BSYNC.RECONVERGENT B3 ;  /* 0x0000000000037941 */ /* 0x000fea0003800200 */
.L_x_33493:
        /* <DEDUP_REMOVED lines=13> */
.L_x_33492:
[----:B------:R-:W-:Y:S05]  /*2de90*/  BSYNC.RECONVERGENT B2 ;  /* 0x0000000000027941 */ /* 0x000fea0003800200 */
.L_x_33491:
        /* <DEDUP_REMOVED lines=17> */
.L_x_33502:
        /* <DEDUP_REMOVED lines=13> */
.L_x_33504:
[----:B------:R-:W-:Y:S05]  /*2e080*/  BSYNC.RECONVERGENT B4 ;  /* 0x0000000000047941 */ /* 0x000fea0003800200 */
.L_x_33503:
        /* <DEDUP_REMOVED lines=61> */
.L_x_33501:
[----:B------:R-:W-:Y:S05]  /*2e460*/  BSYNC.RECONVERGENT B3 ;  /* 0x0000000000037941 */ /* 0x000fea0003800200 */
.L_x_33500:
        /* <DEDUP_REMOVED lines=11> */
.L_x_33499:
[----:B------:R-:W-:Y:S05]  /*2e520*/  BSYNC.RECONVERGENT B2 ;  /* 0x0000000000027941 */ /* 0x000fea0003800200 */
.L_x_33498:
        /* <DEDUP_REMOVED lines=16> */
.L_x_33508:
        /* <DEDUP_REMOVED lines=13> */
.L_x_33510:
[----:B------:R-:W-:Y:S05]  /*2e700*/  BSYNC.RECONVERGENT B3 ;  /* 0x0000000000037941 */ /* 0x000fea0003800200 */
.L_x_33509:
        /* <DEDUP_REMOVED lines=61> */
.L_x_33507:
[----:B------:R-:W-:Y:S05]  /*2eae0*/  BSYNC.RECONVERGENT B2 ;  /* 0x0000000000027941 */ /* 0x000fea0003800200 */
.L_x_33506:
        /* <DEDUP_REMOVED lines=14> */
.L_x_33455:
        /* <DEDUP_REMOVED lines=21> */
.L_x_33515:
        /* <DEDUP_REMOVED lines=13> */
.L_x_33517:
[----:B------:R-:W-:Y:S05]  /*2edf0*/  BSYNC.RECONVERGENT B4 ;  /* 0x0000000000047941 */ /* 0x000fea0003800200 */
.L_x_33516:
        /* <DEDUP_REMOVED lines=60> */
.L_x_33514:
[----:B------:R-:W-:Y:S05]  /*2f1c0*/  BSYNC.RECONVERGENT B3 ;  /* 0x0000000000037941 */ /* 0x000fea0003800200 */
.L_x_33513:
        /* <DEDUP_REMOVED lines=11> */
.L_x_33512:
[----:B------:R-:W-:Y:S05]  /*2f280*/  BSYNC.RECONVERGENT B2 ;  /* 0x0000000000027941 */ /* 0x000fea0003800200 */
.L_x_33511:
        /* <DEDUP_REMOVED lines=17> */
.L_x_33522:
        /* <DEDUP_REMOVED lines=13> */
.L_x_33524:
[----:B------:R-:W-:Y:S05]  /*2f470*/  BSYNC.RECONVERGENT B4 ;  /* 0x0000000000047941 */ /* 0x000fea0003800200 */
.L_x_33523:
        /* <DEDUP_REMOVED lines=61> */
.L_x_33521:
[----:B------:R-:W-:Y:S05]  /*2f850*/  BSYNC.RECONVERGENT B3 ;  /* 0x0000000000037941 */ /* 0x000fea0003800200 */
.L_x_33520:
        /* <DEDUP_REMOVED lines=13> */
.L_x_33519:
[----:B------:R-:W-:Y:S05]  /*2f930*/  BSYNC.RECONVERGENT B2 ;  /* 0x0000000000027941 */ /* 0x000fea0003800200 */
.L_x_33518:
        /* <DEDUP_REMOVED lines=17> */
.L_x_33529:
        /* <DEDUP_REMOVED lines=13> */
.L_x_33531:
[----:B------:R-:W-:Y:S05]  /*2fb20*/  BSYNC.RECONVERGENT B4 ;  /* 0x0000000000047941 */ /* 0x000fea0003800200 */
.L_x_33530:
        /* <DEDUP_REMOVED lines=61> */
.L_x_33528:
[----:B------:R-:W-:Y:S05]  /*2ff00*/  BSYNC.RECONVERGENT B3 ;  /* 0x0000000000037941 */ /* 0x000fea0003800200 */
.L_x_33527:
        /* <DEDUP_REMOVED lines=11> */
.L_x_33526:
[----:B------:R-:W-:Y:S05]  /*2ffc0*/  BSYNC.RECONVERGENT B2 ;  /* 0x0000000000027941 */ /* 0x000fea0003800200 */
.L_x_33525:
        /* <DEDUP_REMOVED lines=17> */
.L_x_33536:
        /* <DEDUP_REMOVED lines=13> */
.L_x_33538:
[----:B------:R-:W-:Y:S05]  /*301b0*/  BSYNC.RECONVERGENT B4 ;  /* 0x0000000000047941 */ /* 0x000fea0003800200 */
.L_x_33537:
        /* <DEDUP_REMOVED lines=61> */
.L_x_33535:
[----:B------:R-:W-:Y:S05]  /*30590*/  BSYNC.RECONVERGENT B3 ;  /* 0x0000000000037941 */ /* 0x000fea0003800200 */
.L_x_33534:
        /* <DEDUP_REMOVED lines=13> */
.L_x_33533:
[----:B------:R-:W-:Y:S05]  /*30670*/  BSYNC.RECONVERGENT B2 ;  /* 0x0000000000027941 */ /* 0x000fea0003800200 */
.L_x_33532:
        /* <DEDUP_REMOVED lines=17> */
.L_x_33543:
        /* <DEDUP_REMOVED lines=13> */
.L_x_33545:
[----:B------:R-:W-:Y:S05]  /*30860*/  BSYNC.RECONVERGENT B4 ;  /* 0x0000000000047941 */ /* 0x000fea0003800200 */
.L_x_33544:
        /* <DEDUP_REMOVED lines=61> */
.L_x_33542:
[----:B------:R-:W-:Y:S05]  /*30c40*/  BSYNC.RECONVERGENT B3 ;  /* 0x0000000000037941 */ /* 0x000fea0003800200 */
.L_x_33541:
        /* <DEDUP_REMOVED lines=11> */
.L_x_33540:
[----:B------:R-:W-:Y:S05]  /*30d00*/  BSYNC.RECONVERGENT B2 ;  /* 0x0000000000027941 */ /* 0x000fea0003800200 */
.L_x_33539:
        /* <DEDUP_REMOVED lines=17> */
.L_x_33550:
        /* <DEDUP_REMOVED lines=13> */
.L_x_33552:
[----:B------:R-:W-:Y:S05]  /*30ef0*/  BSYNC.RECONVERGENT B4 ;  /* 0x0000000000047941 */ /* 0x000fea0003800200 */
.L_x_33551:
        /* <DEDUP_REMOVED lines=61> */
.L_x_33549:
[----:B------:R-:W-:Y:S05]  /*312d0*/  BSYNC.RECONVERGENT B3 ;  /* 0x0000000000037941 */ /* 0x000fea0003800200 */
.L_x_33548:
        /* <DEDUP_REMOVED lines=13> */
.L_x_33547:
[----:B------:R-:W-:Y:S05]  /*313b0*/  BSYNC.RECONVERGENT B2 ;  /* 0x0000000000027941 */ /* 0x000fea0003800200 */
.L_x_33546:
        /* <DEDUP_REMOVED lines=17> */
.L_x_33557:
        /* <DEDUP_REMOVED lines=13> */
.L_x_33559:
[----:B------:R-:W-:Y:S05]  /*315a0*/  BSYNC.RECONVERGENT B4 ;  /* 0x0000000000047941 */ /* 0x000fea0003800200 */
.L_x_33558:
        /* <DEDUP_REMOVED lines=61> */
.L_x_33556:
[----:B------:R-:W-:Y:S05]  /*31980*/  BSYNC.RECONVERGENT B3 ;  /* 0x0000000000037941 */ /* 0x000fea0003800200 */
.L_x_33555:
        /* <DEDUP_REMOVED lines=11> */
.L_x_33554:
[----:B------:R-:W-:Y:S05]  /*31a40*/  BSYNC.RECONVERGENT B2 ;  /* 0x0000000000027941 */ /* 0x000fea0003800200 */
.L_x_33553:
        /* <DEDUP_REMOVED lines=16> */
.L_x_33562:
        /* <DEDUP_REMOVED lines=13> */
.L_x_33564:
[----:B------:R-:W-:Y:S05]  /*31c20*/  BSYNC.RECONVERGENT B3 ;  /* 0x0000000000037941 */ /* 0x000fea0003800200 */
.L_x_33563:
        /* <DEDUP_REMOVED lines=61> */
.L_x_33561:
[----:B------:R-:W-:Y:S05]  /*32000*/  BSYNC.RECONVERGENT B2 ;  /* 0x0000000000027941 */ /* 0x000fea0003800200 */
.L_x_33560:
        /* <DEDUP_REMOVED lines=13> */
.L_x_33505:
[----:B------:R-:W-:Y:S05]  /*320e0*/  BSYNC.RECONVERGENT B0 ;  /* 0x0000000000007941 */ /* 0x000fea0003800200 */
.L_x_33454:
        /* <DEDUP_REMOVED lines=27> */
.L_x_33566:
[----:B------:R-:W-:Y:S05]  /*322a0*/  BSYNC.RECONVERGENT B0 ;  /* 0x0000000000007941 */ /* 0x000fea0003800200 */
.L_x_33565:
[----:B------:R-:W-:Y:S01]  /*322b0*/  IADD3 R209, PT, PT, R209, 0x20, RZ ;  /* 0x00000020d1d17810 */ /* 0x000fe20007ffe0ff */
[----:B------:R-:W-:-:S07]  /*322c0*/  VIADD R208, R208, 0x20 ;  /* 0x00000020d0d07836 */ /* 0x000fce0000000000 */
.L_x_33453:
[----:B------:R-:W-:Y:S05]  /*322d0*/  BSYNC.RECONVERGENT B1 ;  /* 0x0000000000017941 */ /* 0x000fea0003800200 */
.L_x_33452:
        /* <DEDUP_REMOVED lines=38> */
.L_x_33575:
        /* <DEDUP_REMOVED lines=13> */
.L_x_33577:
[----:B------:R-:W-:Y:S05]  /*32610*/  BSYNC.RECONVERGENT B4 ;  /* 0x0000000000047941 */ /* 0x000fea0003800200 */
.L_x_33576:
        /* <DEDUP_REMOVED lines=60> */
.L_x_33574:
[----:B------:R-:W-:Y:S05]  /*329e0*/  BSYNC.RECONVERGENT B3 ;  /* 0x0000000000037941 */ /* 0x000fea0003800200 */
.L_x_33573:
        /* <DEDUP_REMOVED lines=11> */
.L_x_33572:
[----:B------:R-:W-:Y:S05]  /*32aa0*/  BSYNC.RECONVERGENT B2 ;  /* 0x0000000000027941 */ /* 0x000fea0003800200 */
.L_x_33571:
        /* <DEDUP_REMOVED lines=17> */
.L_x_33582:
        /* <DEDUP_REMOVED lines=13> */
.L_x_33584:
[----:B------:R-:W-:Y:S05]  /*32c90*/  BSYNC.RECONVERGENT B4 ;  /* 0x0000000000047941 */ /* 0x000fea0003800200 */
.L_x_33583:
        /* <DEDUP_REMOVED lines=61> */
.L_x_33581:
[----:B------:R-:W-:Y:S05]  /*33070*/  BSYNC.RECONVERGENT B3 ;  /* 0x0000000000037941 */ /* 0x000fea0003800200 */
.L_x_33580:
        /* <DEDUP_REMOVED lines=13> */
.L_x_33579:
[----:B------:R-:W-:Y:S05]  /*33150*/  BSYNC.RECONVERGENT B2 ;  /* 0x0000000000027941 */ /* 0x000fea0003800200 */
.L_x_33578:
        /* <DEDUP_REMOVED lines=17> */
.L_x_33589:
        /* <DEDUP_REMOVED lines=13> */
.L_x_33591:
[----:B------:R-:W-:Y:S05]  /*33340*/  BSYNC.RECONVERGENT B4 ;  /* 0x0000000000047941 */ /* 0x000fea0003800200 */
.L_x_33590:
        /* <DEDUP_REMOVED lines=61> */
.L_x_33588:
[----:B------:R-:W-:Y:S05]  /*33720*/  BSYNC.RECONVERGENT B3 ;  /* 0x0000000000037941 */ /* 0x000fea0003800200 */
.L_x_33587:
        /* <DEDUP_REMOVED lines=11> */
.L_x_33586:
[----:B------:R-:W-:Y:S05]  /*337e0*/  BSYNC.RECONVERGENT B2 ;  /* 0x0000000000027941 */ /* 0x000fea0003800200 */
.L_x_33585:
        /* <DEDUP_REMOVED lines=17> */
.L_x_33596:
        /* <DEDUP_REMOVED lines=13> */
.L_x_33598:
[----:B------:R-:W-:Y:S05]  /*339d0*/  BSYNC.RECONVERGENT B4 ;  /* 0x0000000000047941 */ /* 0x000fea0003800200 */
.L_x_33597:
        /* <DEDUP_REMOVED lines=61> */
.L_x_33595:
[----:B------:R-:W-:Y:S05]  /*33db0*/  BSYNC.RECONVERGENT B3 ;  /* 0x0000000000037941 */ /* 0x000fea0003800200 */
.L_x_33594:
        /* <DEDUP_REMOVED lines=13> */
.L_x_33593:
[----:B------:R-:W-:Y:S05]  /*33e90*/  BSYNC.RECONVERGENT B2 ;  /* 0x0000000000027941 */ /* 0x000fea0003800200 */
.L_x_33592:
        /* <DEDUP_REMOVED lines=17> */
.L_x_33603:
        /* <DEDUP_REMOVED lines=13> */
.L_x_33605:
[----:B------:R-:W-:Y:S05]  /*34080*/  BSYNC.RECONVERGENT B4 ;  /* 0x0000000000047941 */ /* 0x000fea0003800200 */
.L_x_33604:
        /* <DEDUP_REMOVED lines=61> */
.L_x_33602:
[----:B------:R-:W-:Y:S05]  /*34460*/  BSYNC.RECONVERGENT B3 ;  /* 0x0000000000037941 */ /* 0x000fea0003800200 */
.L_x_33601:
        /* <DEDUP_REMOVED lines=11> */
.L_x_33600:
[----:B------:R-:W-:Y:S05]  /*34520*/  BSYNC.RECONVERGENT B2 ;  /* 0x0000000000027941 */ /* 0x000fea0003800200 */
.L_x_33599:
        /* <DEDUP_REMOVED lines=17> */
.L_x_33610:
        /* <DEDUP_REMOVED lines=13> */
.L_x_33612:
[----:B------:R-:W-:Y:S05]  /*34710*/  BSYNC.RECONVERGENT B4 ;  /* 0x0000000000047941 */ /* 0x000fea0003800200 */
.L_x_33611:
        /* <DEDUP_REMOVED lines=61> */
.L_x_33609:
[----:B------:R-:W-:Y:S05]  /*34af0*/  BSYNC.RECONVERGENT B3 ;  /* 0x0000000000037941 */ /* 0x000fea0003800200 */
.L_x_33608:
        /* <DEDUP_REMOVED lines=13> */
.L_x_33607:
[----:B------:R-:W-:Y:S05]  /*34bd0*/  BSYNC.RECONVERGENT B2 ;  /* 0x0000000000027941 */ /* 0x000fea0003800200 */
.L_x_33606:
        /* <DEDUP_REMOVED lines=17> */
.L_x_33617:
        /* <DEDUP_REMOVED lines=13> */
.L_x_33619:
[----:B------:R-:W-:Y:S05]  /*34dc0*/  BSYNC.RECONVERGENT B4 ;  /* 0x0000000000047941 */ /* 0x000fea0003800200 */
.L_x_33618:
        /* <DEDUP_REMOVED lines=61> */
.L_x_33616:
[----:B------:R-:W-:Y:S05]  /*351a0*/  BSYNC.RECONVERGENT B3 ;  /* 0x0000000000037941 */ /* 0x000fea0003800200 */
.L_x_33615:
        /* <DEDUP_REMOVED lines=11> */
.L_x_33614:
[----:B------:R-:W-:Y:S05]  /*35260*/  BSYNC.RECONVERGENT B2 ;  /* 0x0000000000027941 */ /* 0x000fea0003800200 */
.L_x_33613:
        /* <DEDUP_REMOVED lines=16> */
.L_x_33623:
        /* <DEDUP_REMOVED lines=13> */
.L_x_33625:
[----:B------:R-:W-:Y:S05]  /*35440*/  BSYNC.RECONVERGENT B3 ;  /* 0x0000000000037941 */ /* 0x000fea0003800200 */
.L_x_33624:
        /* <DEDUP_REMOVED lines=61> */
.L_x_33622:
[----:B------:R-:W-:Y:S05]  /*35820*/  BSYNC.RECONVERGENT B2 ;  /* 0x0000000000027941 */ /* 0x000fea0003800200 */
.L_x_33621:
        /* <DEDUP_REMOVED lines=14> */
.L_x_33570:
        /* <DEDUP_REMOVED lines=21> */
.L_x_33630:
        /* <DEDUP_REMOVED lines=13> */
.L_x_33632:
[----:B------:R-:W-:Y:S05]  /*35b30*/  BSYNC.RECONVERGENT B4 ;  /* 0x0000000000047941 */ /* 0x000fea0003800200 */
.L_x_33631:
        /* <DEDUP_REMOVED lines=60> */
.L_x_33629:
[----:B------:R-:W-:Y:S05]  /*35f00*/  BSYNC.RECONVERGENT B3 ;  /* 0x0000000000037941 */ /* 0x000fea0003800200 */
.L_x_33628:
        /* <DEDUP_REMOVED lines=11> */
.L_x_33627:
[----:B------:R-:W-:Y:S05]  /*35fc0*/  BSYNC.RECONVERGENT B2 ;  /* 0x0000000000027941 */ /* 0x000fea0003800200 */
.L_x_33626:
        /* <DEDUP_REMOVED lines=17> */
.L_x_33637:
        /* <DEDUP_REMOVED lines=13> */
.L_x_33639:
[----:B------:R-:W-:Y:S05]  /*361b0*/  BSYNC.RECONVERGENT B4 ;  /* 0x0000000000047941 */ /* 0x000fea0003800200 */
.L_x_33638:
        /* <DEDUP_REMOVED lines=61> */
.L_x_33636:
[----:B------:R-:W-:Y:S05]  /*36590*/  BSYNC.RECONVERGENT B3 ;  /* 0x0000000000037941 */ /* 0x000fea0003800200 */
.L_x_33635:
        /* <DEDUP_REMOVED lines=13> */
.L_x_33634:
[----:B------:R-:W-:Y:S05]  /*36670*/  BSYNC.RECONVERGENT B2 ;  /* 0x0000000000027941 */ /* 0x000fea0003800200 */
.L_x_33633:
        /* <DEDUP_REMOVED lines=17> */
.L_x_33644:
        /* <DEDUP_REMOVED lines=13> */
.L_x_33646:
[----:B------:R-:W-:Y:S05]  /*36860*/  BSYNC.RECONVERGENT B4 ;  /* 0x0000000000047941 */ /* 0x000fea0003800200 */
.L_x_33645:
        /* <DEDUP_REMOVED lines=61> */
.L_x_33643:
[----:B------:R-:W-:Y:S05]  /*36c40*/  BSYNC.RECONVERGENT B3 ;  /* 0x0000000000037941 */ /* 0x000fea0003800200 */
.L_x_33642:
        /* <DEDUP_REMOVED lines=11> */
.L_x_33641:
[----:B------:R-:W-:Y:S05]  /*36d00*/  BSYNC.RECONVERGENT B2 ;  /* 0x0000000000027941 */ /* 0x000fea0003800200 */
.L_x_33640:
        /* <DEDUP_REMOVED lines=17> */
.L_x_33651:
        /* <DEDUP_REMOVED lines=13> */
.L_x_33653:
[----:B------:R-:W-:Y:S05]  /*36ef0*/  BSYNC.RECONVERGENT B4 ;  /* 0x0000000000047941 */ /* 0x000fea0003800200 */
.L_x_33652:
        /* <DEDUP_REMOVED lines=61> */
.L_x_33650:
[----:B------:R-:W-:Y:S05]  /*372d0*/  BSYNC.RECONVERGENT B3 ;  /* 0x0000000000037941 */ /* 0x000fea0003800200 */
.L_x_33649:
        /* <DEDUP_REMOVED lines=13> */
.L_x_33648:
[----:B------:R-:W-:Y:S05]  /*373b0*/  BSYNC.RECONVERGENT B2 ;  /* 0x0000000000027941 */ /* 0x000fea0003800200 */
.L_x_33647:
        /* <DEDUP_REMOVED lines=17> */
.L_x_33658:
        /* <DEDUP_REMOVED lines=13> */
.L_x_33660:
[----:B------:R-:W-:Y:S05]  /*375a0*/  BSYNC.RECONVERGENT B4 ;  /* 0x0000000000047941 */ /* 0x000fea0003800200 */
.L_x_33659:
        /* <DEDUP_REMOVED lines=61> */
.L_x_33657:
[----:B------:R-:W-:Y:S05]  /*37980*/  BSYNC.RECONVERGENT B3 ;  /* 0x0000000000037941 */ /* 0x000fea0003800200 */
.L_x_33656:
        /* <DEDUP_REMOVED lines=11> */
.L_x_33655:
[----:B------:R-:W-:Y:S05]  /*37a40*/  BSYNC.RECONVERGENT B2 ;  /* 0x0000000000027941 */ /* 0x000fea0003800200 */
.L_x_33654:
        /* <DEDUP_REMOVED lines=17> */
.L_x_33665:
        /* <DEDUP_REMOVED lines=13> */
.L_x_33667:
[----:B------:R-:W-:Y:S05]  /*37c30*/  BSYNC.RECONVERGENT B4 ;  /* 0x0000000000047941 */ /* 0x000fea0003800200 */
.L_x_33666:
        /* <DEDUP_REMOVED lines=61> */
.L_x_33664:
[----:B------:R-:W-:Y:S05]  /*38010*/  BSYNC.RECONVERGENT B3 ;  /* 0x0000000000037941 */ /* 0x000fea0003800200 */
.L_x_33663:
        /* <DEDUP_REMOVED lines=13> */
.L_x_33662:
[----:B------:R-:W-:Y:S05]  /*380f0*/  BSYNC.RECONVERGENT B2 ;  /* 0x0000000000027941 */ /* 0x000fea0003800200 */
.L_x_33661:
        /* <DEDUP_REMOVED lines=17> */
.L_x_33672:
        /* <DEDUP_REMOVED lines=13> */
.L_x_33674:
[----:B------:R-:W-:Y:S05]  /*382e0*/  BSYNC.RECONVERGENT B4 ;  /* 0x0000000000047941 */ /* 0x000fea0003800200 */
.L_x_33673:
        /* <DEDUP_REMOVED lines=61> */
.L_x_33671:
[----:B------:R-:W-:Y:S05]  /*386c0*/  BSYNC.RECONVERGENT B3 ;  /* 0x0000000000037941 */ /* 0x000fea0003800200 */
.L_x_33670:
        /* <DEDUP_REMOVED lines=11> */
.L_x_33669:
[----:B------:R-:W-:Y:S05]  /*38780*/  BSYNC.RECONVERGENT B2 ;  /* 0x0000000000027941 */ /* 0x000fea0003800200 */
.L_x_33668:
        /* <DEDUP_REMOVED lines=16> */
.L_x_33677:
        /* <DEDUP_REMOVED lines=13> */
.L_x_33679:
[----:B------:R-:W-:Y:S05]  /*38960*/  BSYNC.RECONVERGENT B3 ;  /* 0x0000000000037941 */ /* 0x000fea0003800200 */
.L_x_33678:
        /* <DEDUP_REMOVED lines=61> */
.L_x_33676:
[----:B------:R-:W-:Y:S05]  /*38d40*/  BSYNC.RECONVERGENT B2 ;  /* 0x0000000000027941 */ /* 0x000fea0003800200 */
.L_x_33675:
        /* <DEDUP_REMOVED lines=13> */
.L_x_33620:
[----:B------:R-:W-:Y:S05]  /*38e20*/  BSYNC.RECONVERGENT B0 ;  /* 0x0000000000007941 */ /* 0x000fea0003800200 */
.L_x_33569:
        /* <DEDUP_REMOVED lines=27> */
.L_x_33681:
[----:B------:R-:W-:Y:S05]  /*38fe0*/  BSYNC.RECONVERGENT B0 ;  /* 0x0000000000007941 */ /* 0x000fea0003800200 */
.L_x_33680:
[----:B------:R-:W-:Y:S01]  /*38ff0*/  IADD3 R209, PT, PT, R209, 0x20, RZ ;  /* 0x00000020d1d17810 */ /* 0x000fe20007ffe0ff */
[----:B------:R-:W-:-:S07]  /*39000*/  VIADD R208, R208, 0x20 ;  /* 0x00000020d0d07836 */ /* 0x000fce0000000000 */
.L_x_33568:
[----:B------:R-:W-:Y:S05]  /*39010*/  BSYNC.RECONVERGENT B1 ;  /* 0x0000000000017941 */ /* 0x000fea0003800200 */
.L_x_33567:
        /* <DEDUP_REMOVED lines=38> */
.L_x_33690:
        /* <DEDUP_REMOVED lines=13> */
.L_x_33692:
[----:B------:R-:W-:Y:S05]  /*39350*/  BSYNC.RECONVERGENT B4 ;  /* 0x0000000000047941 */ /* 0x000fea0003800200 */
.L_x_33691:
        /* <DEDUP_REMOVED lines=60> */
.L_x_33689:
[----:B------:R-:W-:Y:S05]  /*39720*/  BSYNC.RECONVERGENT B3 ;  /* 0x0000000000037941 */ /* 0x000fea0003800200 */
.L_x_33688:
        /* <DEDUP_REMOVED lines=11> */
.L_x_33687:
[----:B------:R-:W-:Y:S05]  /*397e0*/  BSYNC.RECONVERGENT B2 ;  /* 0x0000000000027941 */ /* 0x000fea0003800200 */
.L_x_33686:
        /* <DEDUP_REMOVED lines=17> */
.L_x_33697:
        /* <DEDUP_REMOVED lines=13> */
.L_x_33699:
[----:B------:R-:W-:Y:S05]  /*399d0*/  BSYNC.RECONVERGENT B4 ;  /* 0x0000000000047941 */ /* 0x000fea0003800200 */
.L_x_33698:
        /* <DEDUP_REMOVED lines=61> */
.L_x_33696:
[----:B------:R-:W-:Y:S05]  /*39db0*/  BSYNC.RECONVERGENT B3 ;  /* 0x0000000000037941 */ /* 0x000fea0003800200 */
.L_x_33695:
        /* <DEDUP_REMOVED lines=13> */
.L_x_33694:
[----:B------:R-:W-:Y:S05]  /*39e90*/  BSYNC.RECONVERGENT B2 ;  /* 0x0000000000027941 */ /* 0x000fea0003800200 */
.L_x_33693:
        /* <DEDUP_REMOVED lines=17> */
.L_x_33704:
        /* <DEDUP_REMOVED lines=13> */
.L_x_33706:
[----:B------:R-:W-:Y:S05]  /*3a080*/  BSYNC.RECONVERGENT B4 ;  /* 0x0000000000047941 */ /* 0x000fea0003800200 */
.L_x_33705:
        /* <DEDUP_REMOVED lines=61> */
.L_x_33703:
[----:B------:R-:W-:Y:S05]  /*3a460*/  BSYNC.RECONVERGENT B3 ;  /* 0x0000000000037941 */ /* 0x000fea0003800200 */
.L_x_33702:
        /* <DEDUP_REMOVED lines=11> */
.L_x_33701:
[----:B------:R-:W-:Y:S05]  /*3a520*/  BSYNC.RECONVERGENT B2 ;  /* 0x0000000000027941 */ /* 0x000fea0003800200 */
.L_x_33700:
        /* <DEDUP_REMOVED lines=17> */
.L_x_33711:
        /* <DEDUP_REMOVED lines=13> */
.L_x_33713:
[----:B------:R-:W-:Y:S05]  /*3a710*/  BSYNC.RECONVERGENT B4 ;  /* 0x0000000000047941 */ /* 0x000fea0003800200 */
.L_x_33712:
        /* <DEDUP_REMOVED lines=61> */
.L_x_33710:
[----:B------:R-:W-:Y:S05]  /*3aaf0*/  BSYNC.RECONVERGENT B3 ;  /* 0x0000000000037941 */ /* 0x000fea0003800200 */
.L_x_33709:
        /* <DEDUP_REMOVED lines=13> */
.L_x_33708:
[----:B------:R-:W-:Y:S05]  /*3abd0*/  BSYNC.RECONVERGENT B2 ;  /* 0x0000000000027941 */ /* 0x000fea0003800200 */
.L_x_33707:
        /* <DEDUP_REMOVED lines=17> */
.L_x_33718:
        /* <DEDUP_REMOVED lines=13> */
.L_x_33720:
[----:B------:R-:W-:Y:S05]  /*3adc0*/  BSYNC.RECONVERGENT B4 ;  /* 0x0000000000047941 */ /* 0x000fea0003800200 */
.L_x_33719:
        /* <DEDUP_REMOVED lines=61> */
.L_x_33717:
[----:B------:R-:W-:Y:S05]  /*3b1a0*/  BSYNC.RECONVERGENT B3 ;  /* 0x0000000000037941 */ /* 0x000fea0003800200 */
.L_x_33716:
        /* <DEDUP_REMOVED lines=11> */
.L_x_33715:
[----:B------:R-:W-:Y:S05]  /*3b260*/  BSYNC.RECONVERGENT B2 ;  /* 0x0000000000027941 */ /* 0x000fea0003800200 */
.L_x_33714:
        /* <DEDUP_REMOVED lines=17> */
.L_x_33725:
        /* <DEDUP_REMOVED lines=13> */
.L_x_33727:
[----:B------:R-:W-:Y:S05]  /*3b450*/  BSYNC.RECONVERGENT B4 ;  /* 0x0000000000047941 */ /* 0x000fea0003800200 */
.L_x_33726:
        /* <DEDUP_REMOVED lines=61> */
.L_x_33724:
[----:B------:R-:W-:Y:S05]  /*3b830*/  BSYNC.RECONVERGENT B3 ;  /* 0x0000000000037941 */ /* 0x000fea0003800200 */
.L_x_33723:
        /* <DEDUP_REMOVED lines=13> */
.L_x_33722:
[----:B------:R-:W-:Y:S05]  /*3b910*/  BSYNC.RECONVERGENT B2 ;  /* 0x0000000000027941 */ /* 0x000fea0003800200 */
.L_x_33721:
        /* <DEDUP_REMOVED lines=17> */
.L_x_33732:
        /* <DEDUP_REMOVED lines=13> */
.L_x_33734:
[----:B------:R-:W-:Y:S05]  /*3bb00*/  BSYNC.RECONVERGENT B4 ;  /* 0x0000000000047941 */ /* 0x000fea0003800200 */
.L_x_33733:
        /* <DEDUP_REMOVED lines=61> */
.L_x_33731:
[----:B------:R-:W-:Y:S05]  /*3bee0*/  BSYNC.RECONVERGENT B3 ;  /* 0x0000000000037941 */ /* 0x000fea0003800200 */
.L_x_33730:
        /* <DEDUP_REMOVED lines=11> */
.L_x_33729:
[----:B------:R-:W-:Y:S05]  /*3bfa0*/  BSYNC.RECONVERGENT B2 ;  /* 0x0000000000027941 */ /* 0x000fea0003800200 */
.L_x_33728:
        /* <DEDUP_REMOVED lines=16> */
.L_x_33738:
        /* <DEDUP_REMOVED lines=13> */
.L_x_33740:
[----:B------:R-:W-:Y:S05]  /*3c180*/  BSYNC.RECONVERGENT B3 ;  /* 0x0000000000037941 */ /* 0x000fea0003800200 */
.L_x_33739:
        /* <DEDUP_REMOVED lines=61> */
.L_x_33737:
[----:B------:R-:W-:Y:S05]  /*3c560*/  BSYNC.RECONVERGENT B2 ;  /* 0x0000000000027941 */ /* 0x000fea0003800200 */
.L_x_33736:
        /* <DEDUP_REMOVED lines=14> */
.L_x_33685:
        /* <DEDUP_REMOVED lines=21> */
.L_x_33745:
        /* <DEDUP_REMOVED lines=13> */
.L_x_33747:
[----:B------:R-:W-:Y:S05]  /*3c870*/  BSYNC.RECONVERGENT B4 ;  /* 0x0000000000047941 */ /* 0x000fea0003800200 */
.L_x_33746:
        /* <DEDUP_REMOVED lines=60> */
.L_x_33744:
[----:B------:R-:W-:Y:S05]  /*3cc40*/  BSYNC.RECONVERGENT B3 ;  /* 0x0000000000037941 */ /* 0x000fea0003800200 */
.L_x_33743:
        /* <DEDUP_REMOVED lines=11> */
.L_x_33742:
[----:B------:R-:W-:Y:S05]  /*3cd00*/  BSYNC.RECONVERGENT B2 ;  /* 0x0000000000027941 */ /* 0x000fea0003800200 */
.L_x_33741:
        /* <DEDUP_REMOVED lines=17> */
.L_x_33752:
        /* <DEDUP_REMOVED lines=13> */
.L_x_33754:
[----:B------:R-:W-:Y:S05]  /*3cef0*/  BSYNC.RECONVERGENT B4 ;  /* 0x0000000000047941 */ /* 0x000fea0003800200 */
.L_x_33753:
        /* <DEDUP_REMOVED lines=61> */
.L_x_33751:
[----:B------:R-:W-:Y:S05]  /*3d2d0*/  BSYNC.RECONVERGENT B3 ;  /* 0x0000000000037941 */ /* 0x000fea0003800200 */
.L_x_33750:
        /* <DEDUP_REMOVED lines=13> */
.L_x_33749:
[----:B------:R-:W-:Y:S05]  /*3d3b0*/  BSYNC.RECONVERGENT B2 ;  /* 0x0000000000027941 */ /* 0x000fea0003800200 */
.L_x_33748:
        /* <DEDUP_REMOVED lines=17> */
.L_x_33759:
        /* <DEDUP_REMOVED lines=13> */
.L_x_33761:
[----:B------:R-:W-:Y:S05]  /*3d5a0*/  BSYNC.RECONVERGENT B4 ;  /* 0x0000000000047941 */ /* 0x000fea0003800200 */
.L_x_33760:
        /* <DEDUP_REMOVED lines=61> */
.L_x_33758:
[----:B------:R-:W-:Y:S05]  /*3d980*/  BSYNC.RECONVERGENT B3 ;  /* 0x0000000000037941 */ /* 0x000fea0003800200 */
.L_x_33757:
        /* <DEDUP_REMOVED lines=11> */
.L_x_33756:
[----:B------:R-:W-:Y:S05]  /*3da40*/  BSYNC.RECONVERGENT B2 ;  /* 0x0000000000027941 */ /* 0x000fea0003800200 */
.L_x_33755:
        /* <DEDUP_REMOVED lines=17> */
.L_x_33766:
        /* <DEDUP_REMOVED lines=13> */
.L_x_33768:
[----:B------:R-:W-:Y:S05]  /*3dc30*/  BSYNC.RECONVERGENT B4 ;  /* 0x0000000000047941 */ /* 0x000fea0003800200 */
.L_x_33767:
        /* <DEDUP_REMOVED lines=61> */
.L_x_33765:
[----:B------:R-:W-:Y:S05]  /*3e010*/  BSYNC.RECONVERGENT B3 ;  /* 0x0000000000037941 */ /* 0x000fea0003800200 */
.L_x_33764:
        /* <DEDUP_REMOVED lines=13> */
.L_x_33763:
[----:B------:R-:W-:Y:S05]  /*3e0f0*/  BSYNC.RECONVERGENT B2 ;  /* 0x0000000000027941 */ /* 0x000fea0003800200 */
.L_x_33762:
        /* <DEDUP_REMOVED lines=17> */
.L_x_33773:
        /* <DEDUP_REMOVED lines=13> */
.L_x_33775:
[----:B------:R-:W-:Y:S05]  /*3e2e0*/  BSYNC.RECONVERGENT B4 ;  /* 0x0000000000047941 */ /* 0x000fea0003800200 */
.L_x_33774:
        /* <DEDUP_REMOVED lines=61> */
.L_x_33772:
[----:B------:R-:W-:Y:S05]  /*3e6c0*/  BSYNC.RECONVERGENT B3 ;  /* 0x0000000000037941 */ /* 0x000fea0003800200 */
.L_x_33771:
        /* <DEDUP_REMOVED lines=11> */
.L_x_33770:
[----:B------:R-:W-:Y:S05]  /*3e780*/  BSYNC.RECONVERGENT B2 ;  /* 0x0000000000027941 */ /* 0x000fea0003800200 */
.L_x_33769:
        /* <DEDUP_REMOVED lines=17> */
.L_x_33780:
        /* <DEDUP_REMOVED lines=13> */
.L_x_33782:
[----:B------:R-:W-:Y:S05]  /*3e970*/  BSYNC.RECONVERGENT B4 ;  /* 0x0000000000047941 */ /* 0x000fea0003800200 */
.L_x_33781:
        /* <DEDUP_REMOVED lines=61> */
.L_x_33779:
[----:B------:R-:W-:Y:S05]  /*3ed50*/  BSYNC.RECONVERGENT B3 ;  /* 0x0000000000037941 */ /* 0x000fea0003800200 */
.L_x_33778:
        /* <DEDUP_REMOVED lines=13> */
.L_x_33777:
[----:B------:R-:W-:Y:S05]  /*3ee30*/  BSYNC.RECONVERGENT B2 ;  /* 0x0000000000027941 */ /* 0x000fea0003800200 */
.L_x_33776:
        /* <DEDUP_REMOVED lines=17> */
.L_x_33787:
        /* <DEDUP_REMOVED lines=13> */
.L_x_33789:
[----:B------:R-:W-:Y:S05]  /*3f020*/  BSYNC.RECONVERGENT B4 ;  /* 0x0000000000047941 */ /* 0x000fea0003800200 */
.L_x_33788:
        /* <DEDUP_REMOVED lines=61> */
.L_x_33786:
[----:B------:R-:W-:Y:S05]  /*3f400*/  BSYNC.RECONVERGENT B3 ;  /* 0x0000000000037941 */ /* 0x000fea0003800200 */
.L_x_33785:
        /* <DEDUP_REMOVED lines=11> */
.L_x_33784:
[----:B------:R-:W-:Y:S05]  /*3f4c0*/  BSYNC.RECONVERGENT B2 ;  /* 0x0000000000027941 */ /* 0x000fea0003800200 */
.L_x_33783:
        /* <DEDUP_REMOVED lines=16> */
.L_x_33792:
        /* <DEDUP_REMOVED lines=13> */
.L_x_33794:
[----:B------:R-:W-:Y:S05]  /*3f6a0*/  BSYNC.RECONVERGENT B3 ;  /* 0x0000000000037941 */ /* 0x000fea0003800200 */
.L_x_33793:
        /* <DEDUP_REMOVED lines=61> */
.L_x_33791:
[----:B------:R-:W-:Y:S05]  /*3fa80*/  BSYNC.RECONVERGENT B2 ;  /* 0x0000000000027941 */ /* 0x000fea0003800200 */
.L_x_33790:
        /* <DEDUP_REMOVED lines=13> */
.L_x_33735:
[----:B------:R-:W-:Y:S05]  /*3fb60*/  BSYNC.RECONVERGENT B0 ;  /* 0x0000000000007941 */ /* 0x000fea0003800200 */
.L_x_33684:
        /* <DEDUP_REMOVED lines=27> */
.L_x_33796:
[----:B------:R-:W-:Y:S05]  /*3fd20*/  BSYNC.RECONVERGENT B0 ;  /* 0x0000000000007941 */ /* 0x000fea0003800200 */
.L_x_33795:
[----:B------:R-:W-:Y:S01]  /*3fd30*/  IADD3 R209, PT, PT, R209, 0x20, RZ ;  /* 0x00000020d1d17810 */ /* 0x000fe20007ffe0ff */
[----:B------:R-:W-:-:S07]  /*3fd40*/  VIADD R208, R208, 0x20 ;  /* 0x00000020d0d07836 */ /* 0x000fce0000000000 */
.L_x_33683:
[----:B------:R-:W-:Y:S05]  /*3fd50*/  BSYNC.RECONVERGENT B1 ;  /* 0x0000000000017941 */ /* 0x000fea0003800200 */
.L_x_33682:
        /* <DEDUP_REMOVED lines=18> */
[----:B------:R-:W-:Y:S01]  /*3fe80*/  MOV R0, R12 ;  /* 0x0000000c00007202 */ /* 0x000fe20000000f00 */
        /* <DEDUP_REMOVED lines=19> */
.L_x_33805:
        /* <DEDUP_REMOVED lines=13> */
.L_x_33807:
[----:B------:R-:W-:Y:S05]  /*40090*/  BSYNC.RECONVERGENT B4 ;  /* 0x0000000000047941 */ /* 0x000fea0003800200 */
.L_x_33806:
        /* <DEDUP_REMOVED lines=58> */
[----:B------:R-:W-:Y:S01]  /*40440*/  LOP3.LUT R19, R0, R202, R19, 0x96, !PT ;  /* 0x000000ca00137212 */ /* 0x000fe200078e9613 */
[----:B------:R-:W-:Y:S01]  /*40450*/  HFMA2 R202, -RZ, RZ, 0, 0 ;  /* 0x00000000ffca7431 */ /* 0x000fe200000001ff */
[----:B------:R-:W-:-:S07]  /*40460*/  MOV R0, R18 ;  /* 0x0000001200007202 */ /* 0x000fce0000000f00 */
.L_x_33804:
[----:B------:R-:W-:Y:S05]  /*40470*/  BSYNC.RECONVERGENT B3 ;  /* 0x0000000000037941 */ /* 0x000fea0003800200 */
.L_x_33803:
        /* <DEDUP_REMOVED lines=11> */
.L_x_33802:
[----:B------:R-:W-:Y:S05]  /*40530*/  BSYNC.RECONVERGENT B2 ;  /* 0x0000000000027941 */ /* 0x000fea0003800200 */
.L_x_33801:
[----:B------:R-:W-:Y:S01]  /*40540*/  BSSY.RECONVERGENT B2, `(.L_x_33808) ;  /* 0x000006a000027945 */ /* 0x000fe20003800200 */
[----:B------:R-:W-:Y:S01]  /*40550*/  MOV R12, R202 ;  /* 0x000000ca000c7202 */ /* 0x000fe20000000f00 */
[----:B------:R-:W-:Y:S02]  /*40560*/  IMAD.MOV.U32 R201, RZ, RZ, R121 ;  /* 0x000000ffffc97224 */ /* 0x000fe400078e0079 */
        /* <DEDUP_REMOVED lines=14> */
.L_x_33812:
        /* <DEDUP_REMOVED lines=13> */
.L_x_33814:
[----:B------:R-:W-:Y:S05]  /*40720*/  BSYNC.RECONVERGENT B4 ;  /* 0x0000000000047941 */ /* 0x000fea0003800200 */
.L_x_33813:
        /* <DEDUP_REMOVED lines=61> */
.L_x_33811:
[----:B------:R-:W-:Y:S05]  /*40b00*/  BSYNC.RECONVERGENT B3 ;  /* 0x0000000000037941 */ /* 0x000fea0003800200 */
.L_x_33810:
        /* <DEDUP_REMOVED lines=13> */
.L_x_33809:
[----:B------:R-:W-:Y:S05]  /*40be0*/  BSYNC.RECONVERGENT B2 ;  /* 0x0000000000027941 */ /* 0x000fea0003800200 */
.L_x_33808:
        /* <DEDUP_REMOVED lines=17> */
.L_x_33819:
        /* <DEDUP_REMOVED lines=13> */
.L_x_33821:
[----:B------:R-:W-:Y:S05]  /*40dd0*/  BSYNC.RECONVERGENT B4 ;  /* 0x0000000000047941 */ /* 0x000fea0003800200 */
.L_x_33820:
        /* <DEDUP_REMOVED lines=61> */
.L_x_33818:
[----:B------:R-:W-:Y:S05]  /*411b0*/  BSYNC.RECONVERGENT B3 ;  /* 0x0000000000037941 */ /* 0x000fea0003800200 */
.L_x_33817:
        /* <DEDUP_REMOVED lines=11> */
.L_x_33816:
[----:B------:R-:W-:Y:S05]  /*41270*/  BSYNC.RECONVERGENT B2 ;  /* 0x0000000000027941 */ /* 0x000fea0003800200 */
.L_x_33815:
        /* <DEDUP_REMOVED lines=17> */
.L_x_33826:
        /* <DEDUP_REMOVED lines=13> */
.L_x_33828:
[----:B------:R-:W-:Y:S05]  /*41460*/  BSYNC.RECONVERGENT B4 ;  /* 0x0000000000047941 */ /* 0x000fea0003800200 */
.L_x_33827:
        /* <DEDUP_REMOVED lines=61> */
.L_x_33825:
[----:B------:R-:W-:Y:S05]  /*41840*/  BSYNC.RECONVERGENT B3 ;  /* 0x0000000000037941 */ /* 0x000fea0003800200 */
.L_x_33824:
        /* <DEDUP_REMOVED lines=13> */
.L_x_33823:
[----:B------:R-:W-:Y:S05]  /*41920*/  BSYNC.RECONVERGENT B2 ;  /* 0x0000000000027941 */ /* 0x000fea0003800200 */
.L_x_33822:
        /* <DEDUP_REMOVED lines=17> */
.L_x_33833:
        /* <DEDUP_REMOVED lines=13> */
.L_x_33835:
[----:B------:R-:W-:Y:S05]  /*41b10*/  BSYNC.RECONVERGENT B4 ;  /* 0x0000000000047941 */ /* 0x000fea0003800200 */
.L_x_33834:
        /* <DEDUP_REMOVED lines=61> */
.L_x_33832:
[----:B------:R-:W-:Y:S05]  /*41ef0*/  BSYNC.RECONVERGENT B3 ;  /* 0x0000000000037941 */ /* 0x000fea0003800200 */
.L_x_33831:
        /* <DEDUP_REMOVED lines=11> */
.L_x_33830:
[----:B------:R-:W-:Y:S05]  /*41fb0*/  BSYNC.RECONVERGENT B2 ;  /* 0x0000000000027941 */ /* 0x000fea0003800200 */
.L_x_33829:
        /* <DEDUP_REMOVED lines=17> */
.L_x_33840:
        /* <DEDUP_REMOVED lines=13> */
.L_x_33842:
[----:B------:R-:W-:Y:S05]  /*421a0*/  BSYNC.RECONVERGENT B4 ;  /* 0x0000000000047941 */ /* 0x000fea0003800200 */
.L_x_33841:
        /* <DEDUP_REMOVED lines=61> */
.L_x_33839:
[----:B------:R-:W-:Y:S05]  /*42580*/  BSYNC.RECONVERGENT B3 ;  /* 0x0000000000037941 */ /* 0x000fea0003800200 */
.L_x_33838:
        /* <DEDUP_REMOVED lines=13> */
.L_x_33837:
[----:B------:R-:W-:Y:S05]  /*42660*/  BSYNC.RECONVERGENT B2 ;  /* 0x0000000000027941 */ /* 0x000fea0003800200 */
.L_x_33836:
[----:B------:R-:W-:Y:S01]  /*42670*/  BSSY.RECONVERGENT B2, `(.L_x_33843) ;  /* 0x0000068000027945 */ /* 0x000fe20003800200 */
[----:B01----:R-:W-:Y:S01]  /*42680*/  MOV R210, R12 ;  /* 0x0000000c00d27202 */ /* 0x003fe20000000f00 */
        /* <DEDUP_REMOVED lines=15> */
.L_x_33847:
        /* <DEDUP_REMOVED lines=13> */
.L_x_33849:
[----:B------:R-:W-:Y:S05]  /*42850*/  BSYNC.RECONVERGENT B4 ;  /* 0x0000000000047941 */ /* 0x000fea0003800200 */
.L_x_33848:
        /* <DEDUP_REMOVED lines=61> */
.L_x_33846:
[----:B------:R-:W-:Y:S05]  /*42c30*/  BSYNC.RECONVERGENT B3 ;  /* 0x0000000000037941 */ /* 0x000fea0003800200 */
.L_x_33845:
        /* <DEDUP_REMOVED lines=11> */
.L_x_33844:
[----:B------:R-:W-:Y:S05]  /*42cf0*/  BSYNC.RECONVERGENT B2 ;  /* 0x0000000000027941 */ /* 0x000fea0003800200 */
.L_x_33843:
[----:B------:R-:W-:Y:S01]  /*42d00*/  MOV R12, R0 ;  /* 0x00000000000c7202 */ /* 0x000fe20000000f00 */
        /* <DEDUP_REMOVED lines=19> */
.L_x_33853:
        /* <DEDUP_REMOVED lines=13> */
.L_x_33855:
[----:B------:R-:W-:Y:S05]  /*42f10*/  BSYNC.RECONVERGENT B3 ;  /* 0x0000000000037941 */ /* 0x000fea0003800200 */
.L_x_33854:
        /* <DEDUP_REMOVED lines=61> */
.L_x_33852:
[----:B------:R-:W-:Y:S05]  /*432f0*/  BSYNC.RECONVERGENT B2 ;  /* 0x0000000000027941 */ /* 0x000fea0003800200 */
.L_x_33851:
        /* <DEDUP_REMOVED lines=9> */
[----:B------:R-:W-:-:S05]  /*43390*/  FMUL.FTZ R0, R0, UR10 ;  /* 0x0000000a00007c20 */ /* 0x000fca0008410000 */
[----:B------:R-:W-:Y:S01]  /*433a0*/  FSEL R207, R0, RZ, !P1 ;  /* 0x000000ff00cf7208 */ /* 0x000fe20004800000 */
[----:B--2---:R-:W-:-:S04]  /*433b0*/  IMAD.U32 R0, R210, 0x10000, RZ ;  /* 0x00010000d2007824 */ /* 0x004fc800078e00ff */
[----:B------:R-:W-:Y:S01]  /*433c0*/  FFMA.FTZ R207, R207, R0, R127 ;  /* 0x00000000cfcf7223 */ /* 0x000fe2000001007f */
[----:B------:R-:W-:Y:S06]  /*433d0*/  BRA `(.L_x_33850) ;  /* 0x0000003400587947 */ /* 0x000fec0003800000 */
.L_x_33800:
[----:B------:R-:W-:Y:S01]  /*433e0*/  BSSY.RECONVERGENT B2, `(.L_x_33856) ;  /* 0x000006c000027945 */ /* 0x000fe20003800200 */
[----:B--2---:R-:W-:Y:S01]  /*433f0*/  HFMA2 R200, -RZ, RZ, 0, 0 ;  /* 0x00000000ffc87431 */ /* 0x004fe200000001ff */
        /* <DEDUP_REMOVED lines=19> */
.L_x_33860:
        /* <DEDUP_REMOVED lines=13> */
.L_x_33862:
[----:B------:R-:W-:Y:S05]  /*43600*/  BSYNC.RECONVERGENT B4 ;  /* 0x0000000000047941 */ /* 0x000fea0003800200 */
.L_x_33861:
        /* <DEDUP_REMOVED lines=61> */
.L_x_33859:
[----:B------:R-:W-:Y:S05]  /*439e0*/  BSYNC.RECONVERGENT B3 ;  /* 0x0000000000037941 */ /* 0x000fea0003800200 */
.L_x_33858:
        /* <DEDUP_REMOVED lines=11> */
.L_x_33857:
[----:B------:R-:W-:Y:S05]  /*43aa0*/  BSYNC.RECONVERGENT B2 ;  /* 0x0000000000027941 */ /* 0x000fea0003800200 */
.L_x_33856:
        /* <DEDUP_REMOVED lines=17> */
.L_x_33867:
        /* <DEDUP_REMOVED lines=13> */
.L_x_33869:
[----:B------:R-:W-:Y:S05]  /*43c90*/  BSYNC.RECONVERGENT B4 ;  /* 0x0000000000047941 */ /* 0x000fea0003800200 */
.L_x_33868:
        /* <DEDUP_REMOVED lines=61> */
.L_x_33866:
[----:B------:R-:W-:Y:S05]  /*44070*/  BSYNC.RECONVERGENT B3 ;  /* 0x0000000000037941 */ /* 0x000fea0003800200 */
.L_x_33865:
        /* <DEDUP_REMOVED lines=13> */
.L_x_33864:
[----:B------:R-:W-:Y:S05]  /*44150*/  BSYNC.RECONVERGENT B2 ;  /* 0x0000000000027941 */ /* 0x000fea0003800200 */
.L_x_33863:
        /* <DEDUP_REMOVED lines=17> */
.L_x_33874:
        /* <DEDUP_REMOVED lines=13> */
.L_x_33876:
[----:B------:R-:W-:Y:S05]  /*44340*/  BSYNC.RECONVERGENT B4 ;  /* 0x0000000000047941 */ /* 0x000fea0003800200 */
.L_x_33875:
        /* <DEDUP_REMOVED lines=61> */
.L_x_33873:
[----:B------:R-:W-:Y:S05]  /*44720*/  BSYNC.RECONVERGENT B3 ;  /* 0x0000000000037941 */ /* 0x000fea0003800200 */
.L_x_33872:
        /* <DEDUP_REMOVED lines=11> */
.L_x_33871:
[----:B------:R-:W-:Y:S05]  /*447e0*/  BSYNC.RECONVERGENT B2 ;  /* 0x0000000000027941 */ /* 0x000fea0003800200 */
.L_x_33870:
        /* <DEDUP_REMOVED lines=17> */
.L_x_33881:
        /* <DEDUP_REMOVED lines=13> */
.L_x_33883:
[----:B------:R-:W-:Y:S05]  /*449d0*/  BSYNC.RECONVERGENT B4 ;  /* 0x0000000000047941 */ /* 0x000fea0003800200 */
.L_x_33882:
        /* <DEDUP_REMOVED lines=61> */
.L_x_33880:
[----:B------:R-:W-:Y:S05]  /*44db0*/  BSYNC.RECONVERGENT B3 ;  /* 0x0000000000037941 */ /* 0x000fea0003800200 */
.L_x_33879:
        /* <DEDUP_REMOVED lines=13> */
.L_x_33878:
[----:B------:R-:W-:Y:S05]  /*44e90*/  BSYNC.RECONVERGENT B2 ;  /* 0x0000000000027941 */ /* 0x000fea0003800200 */
.L_x_33877:
        /* <DEDUP_REMOVED lines=17> */
.L_x_33888:
        /* <DEDUP_REMOVED lines=13> */
.L_x_33890:
[----:B------:R-:W-:Y:S05]  /*45080*/  BSYNC.RECONVERGENT B4 ;  /* 0x0000000000047941 */ /* 0x000fea0003800200 */
.L_x_33889:
        /* <DEDUP_REMOVED lines=61> */
.L_x_33887:
[----:B------:R-:W-:Y:S05]  /*45460*/  BSYNC.RECONVERGENT B3 ;  /* 0x0000000000037941 */ /* 0x000fea0003800200 */
.L_x_33886:
        /* <DEDUP_REMOVED lines=11> */
.L_x_33885:
[----:B------:R-:W-:Y:S05]  /*45520*/  BSYNC.RECONVERGENT B2 ;  /* 0x0000000000027941 */ /* 0x000fea0003800200 */
.L_x_33884:
        /* <DEDUP_REMOVED lines=17> */
.L_x_33895:
        /* <DEDUP_REMOVED lines=13> */
.L_x_33897:
[----:B------:R-:W-:Y:S05]  /*45710*/  BSYNC.RECONVERGENT B4 ;  /* 0x0000000000047941 */ /* 0x000fea0003800200 */
.L_x_33896:
        /* <DEDUP_REMOVED lines=61> */
.L_x_33894:
[----:B------:R-:W-:Y:S05]  /*45af0*/  BSYNC.RECONVERGENT B3 ;  /* 0x0000000000037941 */ /* 0x000fea0003800200 */
.L_x_33893:
        /* <DEDUP_REMOVED lines=13> */
.L_x_33892:
[----:B------:R-:W-:Y:S05]  /*45bd0*/  BSYNC.RECONVERGENT B2 ;  /* 0x0000000000027941 */ /* 0x000fea0003800200 */
.L_x_33891:
[----:B------:R-:W-:Y:S01]  /*45be0*/  BSSY.RECONVERGENT B2, `(.L_x_33898) ;  /* 0x0000068000027945 */ /* 0x000fe20003800200 */
[----:B01----:R-:W-:Y:S01]  /*45bf0*/  MOV R210, R12 ;  /* 0x0000000c00d27202 */ /* 0x003fe20000000f00 */
        /* <DEDUP_REMOVED lines=15> */
.L_x_33902:
        /* <DEDUP_REMOVED lines=13> */
.L_x_33904:
[----:B------:R-:W-:Y:S05]  /*45dc0*/  BSYNC.RECONVERGENT B4 ;  /* 0x0000000000047941 */ /* 0x000fea0003800200 */
.L_x_33903:
        /* <DEDUP_REMOVED lines=61> */
.L_x_33901:
[----:B------:R-:W-:Y:S05]  /*461a0*/  BSYNC.RECONVERGENT B3 ;  /* 0x0000000000037941 */ /* 0x000fea0003800200 */
.L_x_33900:
        /* <DEDUP_REMOVED lines=11> */
.L_x_33899:
[----:B------:R-:W-:Y:S05]  /*46260*/  BSYNC.RECONVERGENT B2 ;  /* 0x0000000000027941 */ /* 0x000fea0003800200 */
.L_x_33898:
        /* <DEDUP_REMOVED lines=20> */
.L_x_33907:
        /* <DEDUP_REMOVED lines=13> */
.L_x_33909:
[----:B------:R-:W-:Y:S05]  /*46480*/  BSYNC.RECONVERGENT B3 ;  /* 0x0000000000037941 */ /* 0x000fea0003800200 */
.L_x_33908:
        /* <DEDUP_REMOVED lines=61> */
.L_x_33906:
[----:B------:R-:W-:Y:S05]  /*46860*/  BSYNC.RECONVERGENT B2 ;  /* 0x0000000000027941 */ /* 0x000fea0003800200 */
.L_x_33905:
        /* <DEDUP_REMOVED lines=13> */
.L_x_33850:
[----:B------:R-:W-:Y:S05]  /*46940*/  BSYNC.RECONVERGENT B0 ;  /* 0x0000000000007941 */ /* 0x000fea0003800200 */
.L_x_33799:
[----:B------:R-:W0:Y:S02]  /*46950*/  LDC.64 R210, c[0x0][0x3a8] ;  /* 0x0000ea00ffd27b82 */ /* 0x000e240000000a00 */
[----:B0-----:R-:W-:-:S05]  /*46960*/  IMAD.WIDE.U32 R210, R209, 0x20, R210 ;  /* 0x00000020d1d27825 */ /* 0x001fca00078e00d2 */
[----:B------:R2:W-:Y:S04]  /*46970*/  STG.E.128 desc[UR6][R210.64], R200 ;  /* 0x000000c8d2007986 */ /* 0x0005e8000c101d06 */
        /* <DEDUP_REMOVED lines=18> */
[----:B------:R-:W-:Y:S01]  /*46aa0*/  LOP3.LUT R209, R209, R219, RZ, 0xfc, !PT ;  /* 0x000000dbd1d17212 */ /* 0x000fe200078efcff */
[----:B0-----:R-:W-:Y:S01]  /*46ab0*/  IMAD.WIDE.U32 R210, R208, 0x8, R210 ;  /* 0x00000008d0d27825 */ /* 0x001fe200078e00d2 */
[----:B------:R-:W-:-:S05]  /*46ac0*/  LOP3.LUT R208, R216, 0xff, R10, 0xf8, !PT ;  /* 0x000000ffd8d07812 */ /* 0x000fca00078ef80a */
[----:B------:R3:W-:Y:S02]  /*46ad0*/  STG.E.64 desc[UR6][R210.64], R208 ;  /* 0x000000d0d2007986 */ /* 0x0007e4000c101b06 */
.L_x_33798:
[----:B------:R-:W-:Y:S05]  /*46ae0*/  BSYNC.RECONVERGENT B1 ;  /* 0x0000000000017941 */ /* 0x000fea0003800200 */
.L_x_33797:
[----:B------:R-:W-:Y:S01]  /*46af0*/  FADD.FTZ R0, RZ, R128 ;  /* 0x00000080ff007221 */ /* 0x000fe20000010000 */
        /* <DEDUP_REMOVED lines=19> */
[----:B0123--:R-:W-:Y:S02]  /*46c30*/  FSEL R210, R0, RZ, P5 ;  /* 0x000000ff00d27208 */ /* 0x00ffe40002800000 */
        /* <DEDUP_REMOVED lines=268> */
.L_x_33943:
        /* <DEDUP_REMOVED lines=27> */
[----:B------:R-:W0:Y:S04]  /*47eb0*/  LDL R219, [R1+0x90] ;  /* 0x0000900001db7983 */ /* 0x000e280000100800 */
[----:B------:R-:W3:Y:S04]  /*47ec0*/  LDL R244, [R1+0x94] ;  /* 0x0000940001f47983 */ /* 0x000ee80000100800 */
[----:B------:R-:W4:Y:S01]  /*47ed0*/  LDL R211, [R1+0x98] ;  /* 0x0000980001d37983 */ /* 0x000f220000100800 */
        /* <DEDUP_REMOVED lines=11> */
[----:B0-----:R-:W-:Y:S02]  /*47f90*/  IMAD.U32 R210, R219, 0x10000, RZ ;  /* 0x00010000dbd27824 */ /* 0x001fe400078e00ff */
[----:B------:R-:W-:Y:S02]  /*47fa0*/  FADD.FTZ R219, R130, -R217 ;  /* 0x800000d982db7221 */ /* 0x000fe40000010000 */
[----:B------:R-:W-:Y:S01]  /*47fb0*/  FFMA.FTZ R208, R208, R209, R210 ;  /* 0x000000d1d0d07223 */ /* 0x000fe200000100d2 */
[----:B------:R-:W-:Y:S01]  /*47fc0*/  SHF.L.U32 R209, R241, 0x10, RZ ;  /* 0x00000010f1d17819 */ /* 0x000fe200000006ff */
[----:B------:R-:W-:Y:S01]  /*47fd0*/  FMUL.FTZ R219, R216, R219 ;  /* 0x000000dbd8db7220 */ /* 0x000fe20000410000 */
[----:B------:R-:W-:-:S04]  /*47fe0*/  IMAD.U32 R210, R21, 0x10000, RZ ;  /* 0x0001000015d27824 */ /* 0x000fc800078e00ff */
[----:B------:R-:W-:Y:S01]  /*47ff0*/  FFMA.FTZ R219, R219, R209, R210 ;  /* 0x000000d1dbdb7223 */ /* 0x000fe200000100d2 */
[--C-:B------:R-:W-:Y:S01]  /*48000*/  FADD.FTZ R209, R131, -R217.reuse ;  /* 0x800000d983d17221 */ /* 0x100fe20000010000 */
[----:B---3--:R-:W-:Y:S01]  /*48010*/  SHF.L.U32 R210, R244, 0x10, RZ ;  /* 0x00000010f4d27819 */ /* 0x008fe200000006ff */
[----:B----4-:R-:W-:Y:S02]  /*48020*/  IMAD.U32 R211, R211, 0x10000, RZ ;  /* 0x00010000d3d37824 */ /* 0x010fe400078e00ff */
        /* <DEDUP_REMOVED lines=8> */
[----:B-----5:R-:W-:-:S03]  /*480b0*/  SHF.L.U32 R211, R251, 0x10, RZ ;  /* 0x00000010fbd37819 */ /* 0x020fc600000006ff */
[----:B------:R-:W-:Y:S01]  /*480c0*/  FMUL.FTZ R210, R216, R210 ;  /* 0x000000d2d8d27220 */ /* 0x000fe20000410000 */
[----:B------:R-:W-:Y:S02]  /*480d0*/  IMAD.U32 R251, R23, 0x10000, RZ ;  /* 0x0001000017fb7824 */ /* 0x000fe400078e00ff */
[----:B--2---:R-:W-:-:S04]  /*480e0*/  IMAD.U32 R250, R250, 0x10000, RZ ;  /* 0x00010000fafa7824 */ /* 0x004fc800078e00ff */
[----:B------:R-:W-:Y:S01]  /*480f0*/  FFMA.FTZ R210, R210, R211, R250 ;  /* 0x000000d3d2d27223 */ /* 0x000fe200000100fa */
[----:B------:R-:W-:Y:S01]  /*48100*/  FADD.FTZ R211, R134, -R217 ;  /* 0x800000d986d37221 */ /* 0x000fe20000010000 */
[----:B------:R-:W-:-:S03]  /*48110*/  SHF.L.U32 R250, R243, 0x10, RZ ;  /* 0x00000010f3fa7819 */ /* 0x000fc600000006ff */
        /* <DEDUP_REMOVED lines=16> */
.L_x_33914:
[----:B------:R-:W-:Y:S05]  /*48220*/  BSYNC.RECONVERGENT B1 ;  /* 0x0000000000017941 */ /* 0x000fea0003800200 */
.L_x_33913:
        /* <DEDUP_REMOVED lines=59> */
.L_x_33916:
[----:B------:R-:W-:Y:S05]  /*485e0*/  BSYNC.RECONVERGENT B1 ;  /* 0x0000000000017941 */ /* 0x000fea0003800200 */
.L_x_33915:
[----:B------:R-:W-:Y:S01]  /*485f0*/  LOP3.LUT P0, RZ, R2, 0x1000, RZ, 0xc0, !PT ;  /* 0x0000100002ff7812 */ /* 0x000fe2000780c0ff */
[----:B------:R-:W-:-:S12]  /*48600*/  BSSY.RECONVERGENT B1, `(.L_x_33917) ;  /* 0x000003a000017945 */ /* 0x000fd80003800200 */
[----:B------:R-:W-:Y:S05]  /*48610*/  @!P0 BRA `(.L_x_33918) ;  /* 0x0000000000e08947 */ /* 0x000fea0003800000 */
[----:B-12---:R-:W2:Y:S04]  /*48620*/  LDL R219, [R1+0xcc] ;  /* 0x0000cc0001db7983 */ /* 0x006ea80000100800 */
[----:B0-----:R-:W3:Y:S04]  /*48630*/  LDL R210, [R1+0xd0] ;  /* 0x0000d00001d27983 */ /* 0x001ee80000100800 */
        /* <DEDUP_REMOVED lines=54> */
.L_x_33918:
[----:B------:R-:W-:Y:S05]  /*489a0*/  BSYNC.RECONVERGENT B1 ;  /* 0x0000000000017941 */ /* 0x000fea0003800200 */
.L_x_33917:
        /* <DEDUP_REMOVED lines=59> */
.L_x_33920:
[----:B------:R-:W-:Y:S05]  /*48d60*/  BSYNC.RECONVERGENT B1 ;  /* 0x0000000000017941 */ /* 0x000fea0003800200 */
.L_x_33919:
[----:B------:R-:W-:Y:S01]  /*48d70*/  LOP3.LUT P0, RZ, R2, 0x400, RZ, 0xc0, !PT ;  /* 0x0000040002ff7812 */ /* 0x000fe2000780c0ff */
[----:B------:R-:W-:-:S12]  /*48d80*/  BSSY.RECONVERGENT B1, `(.L_x_33921) ;  /* 0x000003a000017945 */ /* 0x000fd80003800200 */
[----:B------:R-:W-:Y:S05]  /*48d90*/  @!P0 BRA `(.L_x_33922) ;  /* 0x0000000000e08947 */ /* 0x000fea0003800000 */
[----:B-1234-:R-:W2:Y:S04]  /*48da0*/  LDL R219, [R1+0x10c] ;  /* 0x00010c0001db7983 */ /* 0x01eea80000100800 */
        /* <DEDUP_REMOVED lines=55> */
.L_x_33922:
[----:B------:R-:W-:Y:S05]  /*49120*/  BSYNC.RECONVERGENT B1 ;  /* 0x0000000000017941 */ /* 0x000fea0003800200 */
.L_x_33921:
        /* <DEDUP_REMOVED lines=59> */
.L_x_33924:
[----:B------:R-:W-:Y:S05]  /*494e0*/  BSYNC.RECONVERGENT B1 ;  /* 0x0000000000017941 */ /* 0x000fea0003800200 */
.L_x_33923:
        /* <DEDUP_REMOVED lines=59> */
.L_x_33926:
[----:B------:R-:W-:Y:S05]  /*498a0*/  BSYNC.RECONVERGENT B1 ;  /* 0x0000000000017941 */ /* 0x000fea0003800200 */
.L_x_33925:
        /* <DEDUP_REMOVED lines=59> */
.L_x_33928:
[----:B------:R-:W-:Y:S05]  /*49c60*/  BSYNC.RECONVERGENT B1 ;  /* 0x0000000000017941 */ /* 0x000fea0003800200 */
.L_x_33927:
        /* <DEDUP_REMOVED lines=59> */
.L_x_33930:
[----:B------:R-:W-:Y:S05]  /*4a020*/  BSYNC.RECONVERGENT B1 ;  /* 0x0000000000017941 */ /* 0x000fea0003800200 */
.L_x_33929:
        /* <DEDUP_REMOVED lines=56> */
[----:B------:R0:W-:Y:S02]  /*4a3b0*/  STG.E.128 desc[UR6][R216.64], R208 ;  /* 0x000000d0d8007986 */ /* 0x0001e4000c101d06 */
.L_x_33912:
[----:B------:R-:W-:Y:S05]  /*4a3c0*/  BSYNC.RECONVERGENT B0 ;  /* 0x0000000000007941 */ /* 0x000fea0003800200 */
.L_x_33911:
[----:B01234-:R-:W0:Y:S02]  /*4a3d0*/  LDC.64 R208, c[0x0][0x380] ;  /* 0x0000e000ffd07b82 */ /* 0x01fe240000000a00 */
[----:B0-----:R-:W-:-:S05]  /*4a3e0*/  IMAD R15, R208, 0x4, R15 ;  /* 0x00000004d00f7824 */ /* 0x001fca00078e020f */
[----:B------:R-:W-:-:S13]  /*4a3f0*/  ISETP.GE.AND P0, PT, R15, R209, PT ;  /* 0x000000d10f00720c */ /* 0x000fda0003f06270 */
[----:B------:R-:W-:Y:S05]  /*4a400*/  @!P0 BRA `(.L_x_33931) ;  /* 0xfffffb8000588947 */ /* 0x000fea000383ffff */
[----:B------:R-:W-:Y:S05]  /*4a410*/  EXIT ;  /* 0x000000000000794d */ /* 0x000fea0003800000 */
.L_x_33910:
        /* <DEDUP_REMOVED lines=8> */
.L_x_33933:
[----:B------:R-:W-:Y:S05]  /*4a4a0*/  BSYNC B0 ;  /* 0x0000000000007941 */ /* 0x000fea0003800000 */
.L_x_33932:
        /* <DEDUP_REMOVED lines=9> */
.L_x_33934:
[----:B------:R-:W-:Y:S02]  /*4a540*/  IMAD.MOV.U32 R209, RZ, RZ, 0x4 ;  /* 0x00000004ffd17424 */ /* 0x000fe400078e00ff */
[----:B------:R-:W-:Y:S01]  /*4a550*/  FADD.FTZ R210, R210, R0 ;  /* 0x00000000d2d27221 */ /* 0x000fe20000010000 */
[----:B------:R-:W-:-:S04]  /*4a560*/  MOV R0, 0xffffffff ;  /* 0xffffffff00007802 */ /* 0x000fc80000000f00 */
[----:B------:R-:W-:-:S07]  /*4a570*/  MOV R211, R210 ;  /* 0x000000d200d37202 */ /* 0x000fce0000000f00 */
[----:B------:R-:W-:Y:S05]  /*4a580*/  WARPSYNC.COLLECTIVE R0, `(.L_x_33935) ;  /* 0x0000000000087348 */ /* 0x000fea0003c00000 */
[----:B------:R0:W1:Y:S02]  /*4a590*/  SHFL.BFLY P6, R0, R211, R209, R208 ;  /* 0x0c0000d1d3007389 */ /* 0x00006400000c00d0 */
[----:B01----:R-:W-:Y:S05]  /*4a5a0*/  ENDCOLLECTIVE ;  /* 0x000000000000791b */ /* 0x003fea0003800000 */
.L_x_33935:
[----:B------:R-:W-:Y:S02]  /*4a5b0*/  HFMA2 R209, -RZ, RZ, 0, 4.76837158203125e-07 ;  /* 0x00000008ffd17431 */ /* 0x000fe400000001ff */
[----:B------:R-:W-:Y:S01]  /*4a5c0*/  FADD.FTZ R210, R210, R0 ;  /* 0x00000000d2d27221 */ /* 0x000fe20000010000 */
[----:B------:R-:W-:-:S03]  /*4a5d0*/  IMAD.MOV.U32 R0, RZ, RZ, -0x1 ;  /* 0xffffffffff007424 */ /* 0x000fc600078e00ff */
[----:B------:R-:W-:-:S07]  /*4a5e0*/  IMAD.MOV.U32 R211, RZ, RZ, R210 ;  /* 0x000000ffffd37224 */ /* 0x000fce00078e00d2 */
[----:B------:R-:W-:Y:S05]  /*4a5f0*/  WARPSYNC.COLLECTIVE R0, `(.L_x_33936) ;  /* 0x0000000000087348 */ /* 0x000fea0003c00000 */
[----:B------:R0:W1:Y:S02]  /*4a600*/  SHFL.BFLY P6, R0, R211, R209, R208 ;  /* 0x0c0000d1d3007389 */ /* 0x00006400000c00d0 */
[----:B01----:R-:W-:Y:S05]  /*4a610*/  ENDCOLLECTIVE ;  /* 0x000000000000791b */ /* 0x003fea0003800000 */
.L_x_33936:
[----:B------:R-:W-:Y:S02]  /*4a620*/  IMAD.MOV.U32 R209, RZ, RZ, 0x10 ;  /* 0x00000010ffd17424 */ /* 0x000fe400078e00ff */
[----:B------:R-:W-:Y:S01]  /*4a630*/  FADD.FTZ R210, R210, R0 ;  /* 0x00000000d2d27221 */ /* 0x000fe20000010000 */
[----:B------:R-:W-:-:S04]  /*4a640*/  MOV R0, 0xffffffff ;  /* 0xffffffff00007802 */ /* 0x000fc80000000f00 */
[----:B------:R-:W-:-:S07]  /*4a650*/  MOV R211, R210 ;  /* 0x000000d200d37202 */ /* 0x000fce0000000f00 */
[----:B------:R-:W-:Y:S05]  /*4a660*/  WARPSYNC.COLLECTIVE R0, `(.L_x_33937) ;  /* 0x0000000000087348 */ /* 0x000fea0003c00000 */
[----:B------:R0:W1:Y:S02]  /*4a670*/  SHFL.BFLY P6, R0, R211, R209, R208 ;  /* 0x0c0000d1d3007389 */ /* 0x00006400000c00d0 */
[----:B01----:R-:W-:Y:S05]  /*4a680*/  ENDCOLLECTIVE ;  /* 0x000000000000791b */ /* 0x003fea0003800000 */
.L_x_33937:
        /* <DEDUP_REMOVED lines=174> */
.L_x_33938:
[----:B------:R-:W-:Y:S02]  /*4b170*/  HFMA2 R209, -RZ, RZ, 0, 1.1920928955078125e-07 ;  /* 0x00000002ffd17431 */ /* 0x000fe400000001ff */
[----:B------:R-:W-:Y:S01]  /*4b180*/  FADD.FTZ R210, R210, R0 ;  /* 0x00000000d2d27221 */ /* 0x000fe20000010000 */
[----:B------:R-:W-:-:S03]  /*4b190*/  IMAD.MOV.U32 R0, RZ, RZ, -0x1 ;  /* 0xffffffffff007424 */ /* 0x000fc600078e00ff */
[----:B------:R-:W-:-:S07]  /*4b1a0*/  IMAD.MOV.U32 R211, RZ, RZ, R210 ;  /* 0x000000ffffd37224 */ /* 0x000fce00078e00d2 */
[----:B------:R-:W-:Y:S05]  /*4b1b0*/  WARPSYNC.COLLECTIVE R0, `(.L_x_33939) ;  /* 0x0000000000087348 */ /* 0x000fea0003c00000 */
[----:B------:R0:W1:Y:S02]  /*4b1c0*/  SHFL.BFLY P6, R0, R211, R209, R208 ;  /* 0x0c0000d1d3007389 */ /* 0x00006400000c00d0 */
[----:B01----:R-:W-:Y:S05]  /*4b1d0*/  ENDCOLLECTIVE ;  /* 0x000000000000791b */ /* 0x003fea0003800000 */
.L_x_33939:
[----:B------:R-:W-:Y:S02]  /*4b1e0*/  IMAD.MOV.U32 R209, RZ, RZ, 0x4 ;  /* 0x00000004ffd17424 */ /* 0x000fe400078e00ff */
[----:B------:R-:W-:Y:S01]  /*4b1f0*/  FADD.FTZ R210, R210, R0 ;  /* 0x00000000d2d27221 */ /* 0x000fe20000010000 */
[----:B------:R-:W-:-:S04]  /*4b200*/  MOV R0, 0xffffffff ;  /* 0xffffffff00007802 */ /* 0x000fc80000000f00 */
[----:B------:R-:W-:-:S07]  /*4b210*/  MOV R211, R210 ;  /* 0x000000d200d37202 */ /* 0x000fce0000000f00 */
[----:B------:R-:W-:Y:S05]  /*4b220*/  WARPSYNC.COLLECTIVE R0, `(.L_x_33940) ;  /* 0x0000000000087348 */ /* 0x000fea0003c00000 */
[----:B------:R0:W1:Y:S02]  /*4b230*/  SHFL.BFLY P6, R0, R211, R209, R208 ;  /* 0x0c0000d1d3007389 */ /* 0x00006400000c00d0 */
[----:B01----:R-:W-:Y:S05]  /*4b240*/  ENDCOLLECTIVE ;  /* 0x000000000000791b */ /* 0x003fea0003800000 */
.L_x_33940:
[----:B------:R-:W-:Y:S02]  /*4b250*/  HFMA2 R209, -RZ, RZ, 0, 4.76837158203125e-07 ;  /* 0x00000008ffd17431 */ /* 0x000fe400000001ff */
[----:B------:R-:W-:Y:S01]  /*4b260*/  FADD.FTZ R210, R210, R0 ;  /* 0x00000000d2d27221 */ /* 0x000fe20000010000 */
[----:B------:R-:W-:-:S03]  /*4b270*/  IMAD.MOV.U32 R0, RZ, RZ, -0x1 ;  /* 0xffffffffff007424 */ /* 0x000fc600078e00ff */
[----:B------:R-:W-:-:S07]  /*4b280*/  IMAD.MOV.U32 R211, RZ, RZ, R210 ;  /* 0x000000ffffd37224 */ /* 0x000fce00078e00d2 */
[----:B------:R-:W-:Y:S05]  /*4b290*/  WARPSYNC.COLLECTIVE R0, `(.L_x_33941) ;  /* 0x0000000000087348 */ /* 0x000fea0003c00000 */
[----:B------:R0:W1:Y:S02]  /*4b2a0*/  SHFL.BFLY P6, R0, R211, R209, R208 ;  /* 0x0c0000d1d3007389 */ /* 0x00006400000c00d0 */
[----:B01----:R-:W-:Y:S05]  /*4b2b0*/  ENDCOLLECTIVE ;  /* 0x000000000000791b */ /* 0x003fea0003800000 */
.L_x_33941:
[----:B------:R-:W-:Y:S02]  /*4b2c0*/  IMAD.MOV.U32 R209, RZ, RZ, 0x10 ;  /* 0x00000010ffd17424 */ /* 0x000fe400078e00ff */
[----:B------:R-:W-:Y:S01]  /*4b2d0*/  FADD.FTZ R210, R210, R0 ;  /* 0x00000000d2d27221 */ /* 0x000fe20000010000 */
[----:B------:R-:W-:-:S04]  /*4b2e0*/  MOV R0, 0xffffffff ;  /* 0xffffffff00007802 */ /* 0x000fc80000000f00 */
[----:B------:R-:W-:-:S07]  /*4b2f0*/  MOV R211, R210 ;  /* 0x000000d200d37202 */ /* 0x000fce0000000f00 */
[----:B------:R-:W-:Y:S05]  /*4b300*/  WARPSYNC.COLLECTIVE R0, `(.L_x_33942) ;  /* 0x0000000000087348 */ /* 0x000fea0003c00000 */
[----:B------:R0:W1:Y:S02]  /*4b310*/  SHFL.BFLY P6, R0, R211, R209, R208 ;  /* 0x0c0000d1d3007389 */ /* 0x00006400000c00d0 */
[----:B01----:R-:W-:Y:S05]  /*4b320*/  ENDCOLLECTIVE ;  /* 0x000000000000791b */ /* 0x003fea0003800000 */
.L_x_33942:
[----:B------:R-:W-:Y:S05]  /*4b330*/  BRA `(.L_x_33943) ;  /* 0xffffffc800707947 */ /* 0x000fea000383ffff */
.L_x_33944:
        /* <DEDUP_REMOVED lines=12> */
.L_x_88478:


//--------------------- .text._ZN10layer_norm13ln_fwd_kernelINS_13Kernel_traitsI13__nv_bfloat16S2_fS2_fjLj2560ELj1ELj4ELj1ELj16ENS_18Kernel_traits_baseILj2560ES2_S2_fS2_fjLj128EEEEELb1ELb1ELb1ELb1EEEvNS_9FwdParamsE --------------------------
	.section	.text._ZN10layer_norm13ln_fwd_kernelINS_13Kernel_traitsI13__nv_bfloat16S2_fS2_fjLj2560ELj1ELj4ELj1ELj16ENS_18Kernel_traits_baseILj2560ES2_S2_fS2_fjLj128EEEEELb1ELb1ELb1ELb1EEEvNS_9FwdParamsE,"ax",@progbits
	.align	128
        .global         _ZN10layer_norm13ln_fwd_kernelINS_13Kernel_traitsI13__nv_bfloat16S2_fS2_fjLj2560ELj1ELj4ELj1ELj16ENS_18Kernel_traits_baseILj2560ES2_S2_fS2_fjLj128EEEEELb1ELb1ELb1ELb1EEEvNS_9FwdParamsE
        .type           _ZN10layer_norm13ln_fwd_kernelINS_13Kernel_traitsI13__nv_bfloat16S2_fS2_fjLj2560ELj1ELj4ELj1ELj16ENS_18Kernel_traits_baseILj2560ES2_S2_fS2_fjLj128EEEEELb1ELb1ELb1ELb1EEEvNS_9FwdParamsE,@function
        .size           _ZN10layer_norm13ln_fwd_kernelINS_13Kernel_traitsI13__nv_bfloat16S2_fS2_fjLj2560ELj1ELj4ELj1ELj16ENS_18Kernel_traits_baseILj2560ES2_S2_fS2_fjLj128EEEEELb1ELb1ELb1ELb1EEEvNS_9FwdParamsE,(.L_x_88479 - _ZN10layer_norm13ln_fwd_kernelINS_13Kernel_traitsI13__nv_bfloat16S2_fS2_fjLj2560ELj1ELj4ELj1ELj16ENS_18Kernel_traits_baseILj2560ES2_S2_fS2_fjLj128EEEEELb1ELb1ELb1ELb1EEEvNS_9FwdParamsE)
        .other          _ZN10layer_norm13ln_fwd_kernelINS_13Kernel_traitsI13__nv_bfloat16S2_fS2_fjLj2560ELj1ELj4ELj1ELj16ENS_18Kernel_traits_baseILj2560ES2_S2_fS2_fjLj128EEEEELb1ELb1ELb1ELb1EEEvNS_9FwdParamsE,@"STO_CUDA_ENTRY STV_DEFAULT"
_ZN10layer_norm13ln_fwd_kernelINS_13Kernel_traitsI13__nv_bfloat16S2_fS2_fjLj2560ELj1ELj4ELj1ELj16ENS_18Kernel_traits_baseILj2560ES2_S2_fS2_fjLj128EEEEELb1ELb1ELb1ELb1EEEvNS_9FwdParamsE:
.text._ZN10layer_norm13ln_fwd_kernelINS_13Kernel_traitsI13__nv_bfloat16S2_fS2_fjLj2560ELj1ELj4ELj1ELj16ENS_18Kernel_traits_baseILj2560ES2_S2_fS2_fjLj128EEEEELb1ELb1ELb1ELb1EEEvNS_9FwdParamsE:
        /* <DEDUP_REMOVED lines=64> */
.L_x_33945:
        /* <DEDUP_REMOVED lines=44> */
.L_x_33946:
        /* <DEDUP_REMOVED lines=45> */
[----:B------:R-:W-:Y:S01]  /*0990*/  IMAD.HI.U32 R7, R3, -0x2daee0ad, RZ ;  /* 0xd2511f5303077827 */ /* 0x000fe200078e00ff */
[----:B------:R-:W-:Y:S01]  /*09a0*/  STL.S16 [R1+0x164], R219 ;  /* 0x000164db01007387 */ /* 0x000fe20000100600 */
[----:B------:R-:W-:Y:S01]  /*09b0*/  LOP3.LUT R5, R8, UR8, R5, 0x96, !PT ;  /* 0x0000000808057c12 */ /* 0x000fe2000f8e9605 */
        /* <DEDUP_REMOVED lines=11> */
[----:B------:R-:W-:Y:S01]  /*0a70*/  UIADD3 UR9, UPT, UPT, UR5, 0x76cf5d0a, URZ ;  /* 0x76cf5d0a05097890 */ /* 0x000fe2000fffe0ff */
        /* <DEDUP_REMOVED lines=29> */
[----:B------:R-:W1:Y:S01]  /*0c50*/  LDCU.U8 UR13, c[0x0][0x410] ;  /* 0x00008200ff0d77ac */ /* 0x000e620008000000 */
        /* <DEDUP_REMOVED lines=122> */
[----:B------:R-:W2:Y:S01]  /*1400*/  LDCU UR14, c[0x0][0x448] ;  /* 0x00008900ff0e77ac */ /* 0x000ea20008000800 */
        /* <DEDUP_REMOVED lines=19> */
[----:B------:R-:W-:Y:S01]  /*1540*/  IMAD.MOV.U32 R7, RZ, RZ, R132 ;  /* 0x000000ffff077224 */ /* 0x000fe200078e0084 */
[----:B------:R-:W-:Y:S01]  /*1550*/  PRMT R136, R28, 0x7632, R136 ;  /* 0x000076321c887816 */ /* 0x000fe20000000088 */
[----:B------:R-:W-:Y:S01]  /*1560*/  STL.S16 [R1+0xa8], R172 ;  /* 0x0000a8ac01007387 */ /* 0x000fe20000100600 */
[----:B------:R-:W-:Y:S01]  /*1570*/  PRMT R135, R35, 0x7632, R135 ;  /* 0x0000763223877816 */ /* 0x000fe20000000087 */
[----:B------:R-:W-:Y:S01]  /*1580*/  IMAD R9, R9, -0x2daee0ad, RZ ;  /* 0xd2511f5309097824 */ /* 0x000fe200078e02ff */
        /* <DEDUP_REMOVED lines=9> */
[----:B------:R-:W-:Y:S01]  /*1620*/  LOP3.LUT R3, R8, UR11, R3, 0x96, !PT ;  /* 0x0000000b08037c12 */ /* 0x000fe2000f8e9603 */
[----:B------:R-:W4:Y:S01]  /*1630*/  LDCU.64 UR10, c[0x0][0x3a0] ;  /* 0x00007400ff0a77ac */ /* 0x000f220008000a00 */
        /* <DEDUP_REMOVED lines=53> */
[----:B0-----:R-:W-:-:S02]  /*1990*/  IMAD R8, R10, -0x326172a9, RZ ;  /* 0xcd9e8d570a087824 */ /* 0x001fc400078e02ff */
[----:B-1234-:R-:W-:-:S07]  /*19a0*/  IMAD.MOV.U32 R10, RZ, RZ, RZ ;  /* 0x000000ffff0a7224 */ /* 0x01efce00078e00ff */
.L_x_35080:
[----:B0-----:R-:W0:Y:S08]  /*19b0*/  LDC.64 R144, c[0x0][0x3f0] ;  /* 0x0000fc00ff907b82 */ /* 0x001e300000000a00 */
[----:B------:R-:W1:Y:S01]  /*19c0*/  LDC R149, c[0x0][0x388] ;  /* 0x0000e200ff957b82 */ /* 0x000e620000000800 */
[----:B0-----:R-:W-:-:S05]  /*19d0*/  IMAD.WIDE R144, R6, 0x4, R144 ;  /* 0x0000000406907825 */ /* 0x001fca00078e0290 */
[----:B------:R-:W2:Y:S01]  /*19e0*/  LDG.E R222, desc[UR6][R144.64] ;  /* 0x0000000690de7981 */ /* 0x000ea2000c1e1900 */
[----:B------:R-:W-:Y:S01]  /*19f0*/  IMAD.MOV.U32 R238, RZ, RZ, RZ ;  /* 0x000000ffffee7224 */ /* 0x000fe200078e00ff */
[----:B------:R-:W0:Y:S02]  /*1a00*/  S2R R248, SR_TID.X ;  /* 0x0000000000f87919 */ /* 0x000e240000002100 */
[----:B0-----:R-:W-:Y:S02]  /*1a10*/  LOP3.LUT R148, R248, 0x1f, RZ, 0xc0, !PT ;  /* 0x0000001ff8947812 */ /* 0x001fe400078ec0ff */
[----:B------:R-:W-:-:S04]  /*1a20*/  ISETP.NE.U32.AND P0, PT, RZ, UR10, PT ;  /* 0x0000000aff007c0c */ /* 0x000fc8000bf05070 */
[----:B------:R-:W-:Y:S01]  /*1a30*/  ISETP.NE.AND.EX P0, PT, RZ, UR11, PT, P0 ;  /* 0x0000000bff007c0c */ /* 0x000fe2000bf05300 */
[----:B------:R-:W-:Y:S01]  /*1a40*/  BSSY.RECONVERGENT B0, `(.L_x_33947) ;  /* 0x00006a8000007945 */ /* 0x000fe20003800200 */
        /* <DEDUP_REMOVED lines=9> */
[----:B0-----:R-:W0:Y:S02]  /*1ae0*/  LDC.64 R144, c[0x0][0x3f8] ;  /* 0x0000fe00ff907b82 */ /* 0x001e240000000a00 */
[----:B0-----:R-:W-:-:S05]  /*1af0*/  IMAD.WIDE R144, R6, 0x4, R144 ;  /* 0x0000000406907825 */ /* 0x001fca00078e0290 */
[----:B------:R0:W5:Y:S02]  /*1b00*/  LDG.E R237, desc[UR6][R144.64] ;  /* 0x0000000690ed7981 */ /* 0x000164000c1e1900 */
[----:B0-----:R-:W-:-:S05]  /*1b10*/  IMAD R144, R6, R149, RZ ;  /* 0x0000009506907224 */ /* 0x001fca00078e02ff */
[----:B------:R-:W-:-:S04]  /*1b20*/  SHF.R.S32.HI R145, RZ, 0x1f, R144 ;  /* 0x0000001fff917819 */ /* 0x000fc80000011490 */
[----:B------:R-:W-:-:S04]  /*1b30*/  LEA.HI R145, R145, R144, RZ, 0x3 ;  /* 0x0000009091917211 */ /* 0x000fc800078f18ff */
[----:B------:R-:W-:Y:S01]  /*1b40*/  LEA.HI.SX32 R230, R145, R148, 0x1d ;  /* 0x0000009491e67211 */ /* 0x000fe200078feaff */
[----:B------:R-:W-:Y:S06]  /*1b50*/  @!P0 BRA `(.L_x_33948) ;  /* 0x0000003400388947 */ /* 0x000fec0003800000 */
        /* <DEDUP_REMOVED lines=26> */
.L_x_33953:
        /* <DEDUP_REMOVED lines=12> */
.L_x_33955:
[----:B------:R-:W-:Y:S05]  /*1dc0*/  BSYNC.RECONVERGENT B3 ;  /* 0x0000000000037941 */ /* 0x000fea0003800200 */
.L_x_33954:
        /* <DEDUP_REMOVED lines=56> */
[----:B------:R-:W-:-:S04]  /*2150*/  MOV R8, R144 ;  /* 0x0000009000087202 */ /* 0x000fc80000000f00 */
[----:B------:R-:W-:Y:S01]  /*2160*/  LOP3.LUT R4, R4, UR15, R159, 0x96, !PT ;  /* 0x0000000f04047c12 */ /* 0x000fe2000f8e969f */
[----:B------:R-:W-:-:S06]  /*2170*/  UIADD3 UR15, UPT, UPT, UR4, -0x700cb87f, URZ ;  /* 0x8ff34781040f7890 */ /* 0x000fcc000fffe0ff */
[----:B------:R-:W-:Y:S01]  /*2180*/  LOP3.LUT R3, R146, UR15, R145, 0x96, !PT ;  /* 0x0000000f92037c12 */ /* 0x000fe2000f8e9691 */
[----:B------:R-:W-:-:S07]  /*2190*/  IMAD.MOV.U32 R146, RZ, RZ, RZ ;  /* 0x000000ffff927224 */ /* 0x000fce00078e00ff */
.L_x_33952:
[----:B------:R-:W-:Y:S05]  /*21a0*/  BSYNC.RECONVERGENT B2 ;  /* 0x0000000000027941 */ /* 0x000fea0003800200 */
.L_x_33951:
        /* <DEDUP_REMOVED lines=10> */
[----:B------:R-:W-:-:S07]  /*2250*/  FFMA.FTZ R144, R144, R5, R136 ;  /* 0x0000000590907223 */ /* 0x000fce0000010088 */
.L_x_33950:
[----:B------:R-:W-:Y:S05]  /*2260*/  BSYNC.RECONVERGENT B1 ;  /* 0x0000000000017941 */ /* 0x000fea0003800200 */
.L_x_33949:
        /* <DEDUP_REMOVED lines=17> */
.L_x_33960:
        /* <DEDUP_REMOVED lines=12> */
.L_x_33962:
[----:B------:R-:W-:Y:S05]  /*2440*/  BSYNC.RECONVERGENT B3 ;  /* 0x0000000000037941 */ /* 0x000fea0003800200 */
.L_x_33961:
        /* <DEDUP_REMOVED lines=60> */
[----:B------:R-:W-:-:S07]  /*2810*/  LOP3.LUT R3, R146, UR15, R9, 0x96, !PT ;  /* 0x0000000f92037c12 */ /* 0x000fce000f8e9609 */
.L_x_33959:
[----:B------:R-:W-:Y:S05]  /*2820*/  BSYNC.RECONVERGENT B2 ;  /* 0x0000000000027941 */ /* 0x000fea0003800200 */
.L_x_33958:
        /* <DEDUP_REMOVED lines=13> */
.L_x_33957:
[----:B------:R-:W-:Y:S05]  /*2900*/  BSYNC.RECONVERGENT B1 ;  /* 0x0000000000017941 */ /* 0x000fea0003800200 */
.L_x_33956:
        /* <DEDUP_REMOVED lines=17> */
.L_x_33967:
        /* <DEDUP_REMOVED lines=12> */
.L_x_33969:
[----:B------:R-:W-:Y:S05]  /*2ae0*/  BSYNC.RECONVERGENT B3 ;  /* 0x0000000000037941 */ /* 0x000fea0003800200 */
.L_x_33968:
        /* <DEDUP_REMOVED lines=60> */
[----:B------:R-:W-:-:S07]  /*2eb0*/  IMAD.MOV.U32 R9, RZ, RZ, RZ ;  /* 0x000000ffff097224 */ /* 0x000fce00078e00ff */
.L_x_33966:
[----:B------:R-:W-:Y:S05]  /*2ec0*/  BSYNC.RECONVERGENT B2 ;  /* 0x0000000000027941 */ /* 0x000fea0003800200 */
.L_x_33965:
        /* <DEDUP_REMOVED lines=11> */
.L_x_33964:
[----:B------:R-:W-:Y:S05]  /*2f80*/  BSYNC.RECONVERGENT B1 ;  /* 0x0000000000017941 */ /* 0x000fea0003800200 */
.L_x_33963:
        /* <DEDUP_REMOVED lines=17> */
.L_x_33974:
        /* <DEDUP_REMOVED lines=12> */
.L_x_33976:
[----:B------:R-:W-:Y:S05]  /*3160*/  BSYNC.RECONVERGENT B3 ;  /* 0x0000000000037941 */ /* 0x000fea0003800200 */
.L_x_33975:
        /* <DEDUP_REMOVED lines=61> */
.L_x_33973:
[----:B------:R-:W-:Y:S05]  /*3540*/  BSYNC.RECONVERGENT B2 ;  /* 0x0000000000027941 */ /* 0x000fea0003800200 */
.L_x_33972:
        /* <DEDUP_REMOVED lines=13> */
.L_x_33971:
[----:B------:R-:W-:Y:S05]  /*3620*/  BSYNC.RECONVERGENT B1 ;  /* 0x0000000000017941 */ /* 0x000fea0003800200 */
.L_x_33970:
        /* <DEDUP_REMOVED lines=17> */
.L_x_33981:
        /* <DEDUP_REMOVED lines=12> */
.L_x_33983:
[----:B------:R-:W-:Y:S05]  /*3800*/  BSYNC.RECONVERGENT B3 ;  /* 0x0000000000037941 */ /* 0x000fea0003800200 */
.L_x_33982:
        /* <DEDUP_REMOVED lines=61> */
.L_x_33980:
[----:B------:R-:W-:Y:S05]  /*3be0*/  BSYNC.RECONVERGENT B2 ;  /* 0x0000000000027941 */ /* 0x000fea0003800200 */
.L_x_33979:
[----:B------:R-:W-:Y:S01]  /*3bf0*/  I2FP.F32.U32 R5, R5 ;  /* 0x0000000500057245 */ /* 0x000fe20000201000 */
[----:B------:R-:W-:-:S05]  /*3c00*/  HFMA2 R148, -RZ, RZ, 0.1171875, 0 ;  /* 0x2f800000ff947431 */ /* 0x000fca00000001ff */
[----:B------:R-:W-:-:S05]  /*3c10*/  FFMA.FTZ R5, R5, R148, 1.1641532182693481445e-10 ;  /* 0x2f00000005057423 */ /* 0x000fca0000010094 */
[----:B------:R-:W-:Y:S01]  /*3c20*/  FSETP.GTU.FTZ.AND P3, PT, R5, UR12, PT ;  /* 0x0000000c05007c0b */ /* 0x000fe2000bf7c000 */
[----:B------:R-:W-:-:S03]  /*3c30*/  IMAD.U32 R5, R134, 0x10000, RZ ;  /* 0x0001000086057824 */ /* 0x000fc600078e00ff */
[----:B------:R-:W-:Y:S01]  /*3c40*/  SEL R227, RZ, 0x1, P3 ;  /* 0x00000001ffe37807 */ /* 0x000fe20001800000 */
[----:B------:R-:W-:-:S04]  /*3c50*/  FMUL.FTZ R5, R5, UR9 ;  /* 0x0000000905057c20 */ /* 0x000fc80008410000 */
[----:B------:R-:W-:-:S05]  /*3c60*/  FMUL.FTZ R5, R5, UR8 ;  /* 0x0000000805057c20 */ /* 0x000fca0008410000 */
[----:B------:R-:W-:Y:S01]  /*3c70*/  FSEL R148, R5, RZ, !P3 ;  /* 0x000000ff05947208 */ /* 0x000fe20005800000 */
[----:B------:R-:W-:-:S04]  /*3c80*/  IMAD.U32 R5, R50, 0x10000, RZ ;  /* 0x0001000032057824 */ /* 0x000fc800078e00ff */
[----:B------:R-:W-:-:S07]  /*3c90*/  FFMA.FTZ R148, R148, R5, R140 ;  /* 0x0000000594947223 */ /* 0x000fce000001008c */
.L_x_33978:
[----:B------:R-:W-:Y:S05]  /*3ca0*/  BSYNC.RECONVERGENT B1 ;  /* 0x0000000000017941 */ /* 0x000fea0003800200 */
.L_x_33977:
        /* <DEDUP_REMOVED lines=17> */
.L_x_33988:
        /* <DEDUP_REMOVED lines=12> */
.L_x_33990:
[----:B------:R-:W-:Y:S05]  /*3e80*/  BSYNC.RECONVERGENT B3 ;  /* 0x0000000000037941 */ /* 0x000fea0003800200 */
.L_x_33989:
        /* <DEDUP_REMOVED lines=61> */
.L_x_33987:
[----:B------:R-:W-:Y:S05]  /*4260*/  BSYNC.RECONVERGENT B2 ;  /* 0x0000000000027941 */ /* 0x000fea0003800200 */
.L_x_33986:
        /* <DEDUP_REMOVED lines=8> */
[----:B------:R-:W-:-:S05]  /*42f0*/  FMUL.FTZ R5, R5, UR8 ;  /* 0x0000000805057c20 */ /* 0x000fca0008410000 */
[----:B------:R-:W-:Y:S01]  /*4300*/  FSEL R149, R5, RZ, !P3 ;  /* 0x000000ff05957208 */ /* 0x000fe20005800000 */
[----:B------:R-:W-:-:S04]  /*4310*/  IMAD.U32 R5, R239, 0x10000, RZ ;  /* 0x00010000ef057824 */ /* 0x000fc800078e00ff */
[----:B------:R-:W-:-:S07]  /*4320*/  FFMA.FTZ R149, R149, R5, R141 ;  /* 0x0000000595957223 */ /* 0x000fce000001008d */
.L_x_33985:
[----:B------:R-:W-:Y:S05]  /*4330*/  BSYNC.RECONVERGENT B1 ;  /* 0x0000000000017941 */ /* 0x000fea0003800200 */
.L_x_33984:
        /* <DEDUP_REMOVED lines=17> */
.L_x_33995:
        /* <DEDUP_REMOVED lines=12> */
.L_x_33997:
[----:B------:R-:W-:Y:S05]  /*4510*/  BSYNC.RECONVERGENT B3 ;  /* 0x0000000000037941 */ /* 0x000fea0003800200 */
.L_x_33996:
        /* <DEDUP_REMOVED lines=61> */
.L_x_33994:
[----:B------:R-:W-:Y:S05]  /*48f0*/  BSYNC.RECONVERGENT B2 ;  /* 0x0000000000027941 */ /* 0x000fea0003800200 */
.L_x_33993:
        /* <DEDUP_REMOVED lines=11> */
.L_x_33992:
[----:B------:R-:W-:Y:S05]  /*49b0*/  BSYNC.RECONVERGENT B1 ;  /* 0x0000000000017941 */ /* 0x000fea0003800200 */
.L_x_33991:
        /* <DEDUP_REMOVED lines=16> */
.L_x_34001:
        /* <DEDUP_REMOVED lines=12> */
.L_x_34003:
[----:B------:R-:W-:Y:S05]  /*4b80*/  BSYNC.RECONVERGENT B2 ;  /* 0x0000000000027941 */ /* 0x000fea0003800200 */
.L_x_34002:
        /* <DEDUP_REMOVED lines=61> */
.L_x_34000:
[----:B------:R-:W-:Y:S05]  /*4f60*/  BSYNC.RECONVERGENT B1 ;  /* 0x0000000000017941 */ /* 0x000fea0003800200 */
.L_x_33999:
        /* <DEDUP_REMOVED lines=11> */
[----:B------:R-:W-:Y:S01]  /*5020*/  FFMA.FTZ R151, R151, R9, R143 ;  /* 0x0000000997977223 */ /* 0x000fe2000001008f */
[----:B------:R-:W-:Y:S06]  /*5030*/  BRA `(.L_x_33998) ;  /* 0x0000003400207947 */ /* 0x000fec0003800000 */
.L_x_33948:
[----:B------:R-:W-:Y:S01]  /*5040*/  BSSY.RECONVERGENT B1, `(.L_x_34004) ;  /* 0x000006b000017945 */ /* 0x000fe20003800200 */
[----:B------:R-:W-:Y:S01]  /*5050*/  MOV R158, R9 ;  /* 0x00000009009e7202 */ /* 0x000fe20000000f00 */
[----:B------:R-:W-:Y:S02]  /*5060*/  IMAD.MOV.U32 R146, RZ, RZ, R5 ;  /* 0x000000ffff927224 */ /* 0x000fe400078e0005 */
        /* <DEDUP_REMOVED lines=18> */
.L_x_34008:
        /* <DEDUP_REMOVED lines=12> */
.L_x_34010:
[----:B------:R-:W-:Y:S05]  /*5250*/  BSYNC.RECONVERGENT B3 ;  /* 0x0000000000037941 */ /* 0x000fea0003800200 */
.L_x_34009:
        /* <DEDUP_REMOVED lines=55> */
[----:B------:R-:W-:-:S04]  /*55d0*/  IMAD.WIDE.U32 R158, R158, -0x2daee0ad, RZ ;  /* 0xd2511f539e9e7825 */ /* 0x000fc800078e00ff */
[----:B------:R-:W-:Y:S01]  /*55e0*/  IMAD.MOV.U32 R8, RZ, RZ, R144 ;  /* 0x000000ffff087224 */ /* 0x000fe200078e0090 */
[----:B------:R-:W-:Y:S01]  /*55f0*/  LOP3.LUT R4, R4, UR15, R159, 0x96, !PT ;  /* 0x0000000f04047c12 */ /* 0x000fe2000f8e969f */
[----:B------:R-:W-:-:S06]  /*5600*/  UIADD3 UR15, UPT, UPT, UR4, -0x700cb87f, URZ ;  /* 0x8ff34781040f7890 */ /* 0x000fcc000fffe0ff */
[----:B------:R-:W-:Y:S01]  /*5610*/  LOP3.LUT R3, R146, UR15, R145, 0x96, !PT ;  /* 0x0000000f92037c12 */ /* 0x000fe2000f8e9691 */
[----:B------:R-:W-:-:S07]  /*5620*/  HFMA2 R146, -RZ, RZ, 0, 0 ;  /* 0x00000000ff927431 */ /* 0x000fce00000001ff */
.L_x_34007:
[----:B------:R-:W-:Y:S05]  /*5630*/  BSYNC.RECONVERGENT B2 ;  /* 0x0000000000027941 */ /* 0x000fea0003800200 */
.L_x_34006:
        /* <DEDUP_REMOVED lines=11> */
.L_x_34005:
[----:B------:R-:W-:Y:S05]  /*56f0*/  BSYNC.RECONVERGENT B1 ;  /* 0x0000000000017941 */ /* 0x000fea0003800200 */
.L_x_34004:
        /* <DEDUP_REMOVED lines=17> */
.L_x_34015:
        /* <DEDUP_REMOVED lines=12> */
.L_x_34017:
[----:B------:R-:W-:Y:S05]  /*58d0*/  BSYNC.RECONVERGENT B3 ;  /* 0x0000000000037941 */ /* 0x000fea0003800200 */
.L_x_34016:
        /* <DEDUP_REMOVED lines=54> */
[----:B------:R-:W-:-:S03]  /*5c40*/  HFMA2 R147, -RZ, RZ, 0, 0 ;  /* 0x00000000ff937431 */ /* 0x000fc600000001ff */
[----:B------:R-:W-:-:S04]  /*5c50*/  IMAD.WIDE.U32 R8, R8, -0x2daee0ad, RZ ;  /* 0xd2511f5308087825 */ /* 0x000fc800078e00ff */
[----:B------:R-:W-:Y:S01]  /*5c60*/  IMAD.MOV.U32 R158, RZ, RZ, R8 ;  /* 0x000000ffff9e7224 */ /* 0x000fe200078e0008 */
[----:B------:R-:W-:Y:S01]  /*5c70*/  LOP3.LUT R4, R4, UR15, R9, 0x96, !PT ;  /* 0x0000000f04047c12 */ /* 0x000fe2000f8e9609 */
[----:B------:R-:W-:Y:S01]  /*5c80*/  UIADD3 UR15, UPT, UPT, UR4, -0x700cb87f, URZ ;  /* 0x8ff34781040f7890 */ /* 0x000fe2000fffe0ff */
[----:B------:R-:W-:-:S05]  /*5c90*/  IMAD.WIDE.U32 R8, R3, -0x326172a9, RZ ;  /* 0xcd9e8d5703087825 */ /* 0x000fca00078e00ff */
[----:B------:R-:W-:-:S07]  /*5ca0*/  LOP3.LUT R3, R146, UR15, R9, 0x96, !PT ;  /* 0x0000000f92037c12 */ /* 0x000fce000f8e9609 */
.L_x_34014:
[----:B------:R-:W-:Y:S05]  /*5cb0*/  BSYNC.RECONVERGENT B2 ;  /* 0x0000000000027941 */ /* 0x000fea0003800200 */
.L_x_34013:
        /* <DEDUP_REMOVED lines=13> */
.L_x_34012:
[----:B------:R-:W-:Y:S05]  /*5d90*/  BSYNC.RECONVERGENT B1 ;  /* 0x0000000000017941 */ /* 0x000fea0003800200 */
.L_x_34011:
        /* <DEDUP_REMOVED lines=17> */
.L_x_34022:
        /* <DEDUP_REMOVED lines=12> */
.L_x_34024:
[----:B------:R-:W-:Y:S05]  /*5f70*/  BSYNC.RECONVERGENT B3 ;  /* 0x0000000000037941 */ /* 0x000fea0003800200 */
.L_x_34023:
        /* <DEDUP_REMOVED lines=61> */
.L_x_34021:
[----:B------:R-:W-:Y:S05]  /*6350*/  BSYNC.RECONVERGENT B2 ;  /* 0x0000000000027941 */ /* 0x000fea0003800200 */
.L_x_34020:
        /* <DEDUP_REMOVED lines=11> */
.L_x_34019:
[----:B------:R-:W-:Y:S05]  /*6410*/  BSYNC.RECONVERGENT B1 ;  /* 0x0000000000017941 */ /* 0x000fea0003800200 */
.L_x_34018:
        /* <DEDUP_REMOVED lines=17> */
.L_x_34029:
        /* <DEDUP_REMOVED lines=12> */
.L_x_34031:
[----:B------:R-:W-:Y:S05]  /*65f0*/  BSYNC.RECONVERGENT B3 ;  /* 0x0000000000037941 */ /* 0x000fea0003800200 */
.L_x_34030:
        /* <DEDUP_REMOVED lines=61> */
.L_x_34028:
[----:B------:R-:W-:Y:S05]  /*69d0*/  BSYNC.RECONVERGENT B2 ;  /* 0x0000000000027941 */ /* 0x000fea0003800200 */
.L_x_34027:
        /* <DEDUP_REMOVED lines=13> */
.L_x_34026:
[----:B------:R-:W-:Y:S05]  /*6ab0*/  BSYNC.RECONVERGENT B1 ;  /* 0x0000000000017941 */ /* 0x000fea0003800200 */
.L_x_34025:
        /* <DEDUP_REMOVED lines=17> */
.L_x_34036:
        /* <DEDUP_REMOVED lines=12> */
.L_x_34038:
[----:B------:R-:W-:Y:S05]  /*6c90*/  BSYNC.RECONVERGENT B3 ;  /* 0x0000000000037941 */ /* 0x000fea0003800200 */
.L_x_34037:
        /* <DEDUP_REMOVED lines=61> */
.L_x_34035:
[----:B------:R-:W-:Y:S05]  /*7070*/  BSYNC.RECONVERGENT B2 ;  /* 0x0000000000027941 */ /* 0x000fea0003800200 */
.L_x_34034:
        /* <DEDUP_REMOVED lines=11> */
.L_x_34033:
[----:B------:R-:W-:Y:S05]  /*7130*/  BSYNC.RECONVERGENT B1 ;  /* 0x0000000000017941 */ /* 0x000fea0003800200 */
.L_x_34032:
        /* <DEDUP_REMOVED lines=17> */
.L_x_34043:
        /* <DEDUP_REMOVED lines=12> */
.L_x_34045:
[----:B------:R-:W-:Y:S05]  /*7310*/  BSYNC.RECONVERGENT B3 ;  /* 0x0000000000037941 */ /* 0x000fea0003800200 */
.L_x_34044:
        /* <DEDUP_REMOVED lines=61> */
.L_x_34042:
[----:B------:R-:W-:Y:S05]  /*76f0*/  BSYNC.RECONVERGENT B2 ;  /* 0x0000000000027941 */ /* 0x000fea0003800200 */
.L_x_34041:
        /* <DEDUP_REMOVED lines=12> */
.L_x_34040:
[----:B------:R-:W-:Y:S05]  /*77c0*/  BSYNC.RECONVERGENT B1 ;  /* 0x0000000000017941 */ /* 0x000fea0003800200 */
.L_x_34039:
        /* <DEDUP_REMOVED lines=17> */
.L_x_34050:
        /* <DEDUP_REMOVED lines=12> */
.L_x_34052:
[----:B------:R-:W-:Y:S05]  /*79a0*/  BSYNC.RECONVERGENT B3 ;  /* 0x0000000000037941 */ /* 0x000fea0003800200 */
.L_x_34051:
        /* <DEDUP_REMOVED lines=61> */
.L_x_34049:
[----:B------:R-:W-:Y:S05]  /*7d80*/  BSYNC.RECONVERGENT B2 ;  /* 0x0000000000027941 */ /* 0x000fea0003800200 */
.L_x_34048:
        /* <DEDUP_REMOVED lines=11> */
.L_x_34047:
[----:B------:R-:W-:Y:S05]  /*7e40*/  BSYNC.RECONVERGENT B1 ;  /* 0x0000000000017941 */ /* 0x000fea0003800200 */
.L_x_34046:
        /* <DEDUP_REMOVED lines=16> */
.L_x_34055:
        /* <DEDUP_REMOVED lines=12> */
.L_x_34057:
[----:B------:R-:W-:Y:S05]  /*8010*/  BSYNC.RECONVERGENT B2 ;  /* 0x0000000000027941 */ /* 0x000fea0003800200 */
.L_x_34056:
        /* <DEDUP_REMOVED lines=61> */
.L_x_34054:
[----:B------:R-:W-:Y:S05]  /*83f0*/  BSYNC.RECONVERGENT B1 ;  /* 0x0000000000017941 */ /* 0x000fea0003800200 */
.L_x_34053:
        /* <DEDUP_REMOVED lines=12> */
.L_x_33998:
[----:B------:R-:W-:Y:S05]  /*84c0*/  BSYNC.RECONVERGENT B0 ;  /* 0x0000000000007941 */ /* 0x000fea0003800200 */
.L_x_33947:
[----:B------:R-:W0:Y:S01]  /*84d0*/  LDC.64 R220, c[0x0][0x3a8] ;  /* 0x0000ea00ffdc7b82 */ /* 0x000e220000000a00 */
[----:B------:R-:W-:Y:S01]  /*84e0*/  BSSY.RECONVERGENT B0, `(.L_x_34058) ;  /* 0x0000019000007945 */ /* 0x000fe20003800200 */
[----:B0-----:R-:W-:-:S05]  /*84f0*/  IMAD.WIDE.U32 R152, R230, 0x20, R220 ;  /* 0x00000020e6987825 */ /* 0x001fca00078e00dc */
[----:B------:R0:W-:Y:S04]  /*8500*/  STG.E.128 desc[UR6][R152.64], R144 ;  /* 0x0000009098007986 */ /* 0x0001e8000c101d06 */
        /* <DEDUP_REMOVED lines=22> */
.L_x_34059:
[----:B------:R-:W-:Y:S05]  /*8670*/  BSYNC.RECONVERGENT B0 ;  /* 0x0000000000007941 */ /* 0x000fea0003800200 */
.L_x_34058:
[----:B01----:R-:W0:Y:S01]  /*8680*/  @P1 LDC.64 R152, c[0x0][0x390] ;  /* 0x0000e400ff981b82 */ /* 0x003e220000000a00 */
[----:B------:R-:W-:-:S04]  /*8690*/  @P1 VIADD R9, R238, 0x20 ;  /* 0x00000020ee091836 */ /* 0x000fc80000000000 */
[----:B0-----:R-:W-:-:S05]  /*86a0*/  @P1 IMAD.WIDE.U32 R152, R9, 0x10, R152 ;  /* 0x0000001009981825 */ /* 0x001fca00078e0098 */
[----:B-----5:R0:W5:Y:S01]  /*86b0*/  @P1 LDG.E.128 R132, desc[UR6][R152.64] ;  /* 0x0000000698841981 */ /* 0x020162000c1e1d00 */
[----:B------:R-:W-:Y:S01]  /*86c0*/  @P0 IADD3 R9, PT, PT, R230, 0x20, RZ ;  /* 0x00000020e6090810 */ /* 0x000fe20007ffe0ff */
[----:B0-----:R-:W0:Y:S04]  /*86d0*/  @P0 LDC.64 R152, c[0x0][0x3a0] ;  /* 0x0000e800ff980b82 */ /* 0x001e280000000a00 */
[----:B0-----:R-:W-:-:S05]  /*86e0*/  @P0 IMAD.WIDE.U32 R152, R9, 0x20, R152 ;  /* 0x0000002009980825 */ /* 0x001fca00078e0098 */
[----:B------:R0:W5:Y:S04]  /*86f0*/  @P0 LDG.E.128 R136, desc[UR6][R152.64] ;  /* 0x0000000698880981 */ /* 0x000168000c1e1d00 */
[----:B------:R0:W5:Y:S01]  /*8700*/  @P0 LDG.E.128 R140, desc[UR6][R152.64+0x10] ;  /* 0x00001006988c0981 */ /* 0x000162000c1e1d00 */
[----:B------:R-:W-:Y:S04]  /*8710*/  BSSY.RECONVERGENT B0, `(.L_x_34060) ;  /* 0x000068e000007945 */ /* 0x000fe80003800200 */
[----:B------:R-:W-:Y:S05]  /*8720*/  @!P0 BRA `(.L_x_34061) ;  /* 0x00000034001c8947 */ /* 0x000fea0003800000 */
[----:B------:R-:W-:Y:S01]  /*8730*/  ISETP.GT.AND P2, PT, R222, RZ, PT ;  /* 0x000000ffde00720c */ /* 0x000fe20003f44270 */
[----:B------:R-:W-:Y:S01]  /*8740*/  BSSY.RECONVERGENT B1, `(.L_x_34062) ;  /* 0x000006a000017945 */ /* 0x000fe20003800200 */
[----:B------:R-:W-:Y:S01]  /*8750*/  IMAD.MOV.U32 R166, RZ, RZ, R158 ;  /* 0x000000ffffa67224 */ /* 0x000fe200078e009e */
[----:B0----5:R-:W-:Y:S01]  /*8760*/  MOV R152, R136 ;  /* 0x0000008800987202 */ /* 0x021fe20000000f00 */
        /* <DEDUP_REMOVED lines=18> */
.L_x_34066:
        /* <DEDUP_REMOVED lines=12> */
.L_x_34068:
[----:B------:R-:W-:Y:S05]  /*8950*/  BSYNC.RECONVERGENT B3 ;  /* 0x0000000000037941 */ /* 0x000fea0003800200 */
.L_x_34067:
        /* <DEDUP_REMOVED lines=55> */
[----:B------:R-:W-:-:S05]  /*8cd0*/  IMAD.WIDE.U32 R166, R166, -0x2daee0ad, RZ ;  /* 0xd2511f53a6a67825 */ /* 0x000fca00078e00ff */
[----:B------:R-:W-:Y:S01]  /*8ce0*/  LOP3.LUT R4, R4, UR15, R167, 0x96, !PT ;  /* 0x0000000f04047c12 */ /* 0x000fe2000f8e96a7 */
[----:B------:R-:W-:-:S06]  /*8cf0*/  UIADD3 UR15, UPT, UPT, UR4, -0x700cb87f, URZ ;  /* 0x8ff34781040f7890 */ /* 0x000fcc000fffe0ff */
[----:B------:R-:W-:Y:S01]  /*8d00*/  LOP3.LUT R3, R152, UR15, R9, 0x96, !PT ;  /* 0x0000000f98037c12 */ /* 0x000fe2000f8e9609 */
[----:B------:R-:W-:-:S07]  /*8d10*/  IMAD.MOV.U32 R9, RZ, RZ, R158 ;  /* 0x000000ffff097224 */ /* 0x000fce00078e009e */
.L_x_34065:
[----:B------:R-:W-:Y:S05]  /*8d20*/  BSYNC.RECONVERGENT B2 ;  /* 0x0000000000027941 */ /* 0x000fea0003800200 */
.L_x_34064:
[----:B------:R-:W-:Y:S01]  /*8d30*/  I2FP.F32.U32 R5, R9 ;  /* 0x0000000900057245 */ /* 0x000fe20000201000 */
[----:B------:R-:W-:-:S04]  /*8d40*/  IMAD.MOV.U32 R9, RZ, RZ, 0x2f800000 ;  /* 0x2f800000ff097424 */ /* 0x000fc800078e00ff */
[----:B------:R-:W-:-:S05]  /*8d50*/  FFMA.FTZ R5, R5, R9, 1.1641532182693481445e-10 ;  /* 0x2f00000005057423 */ /* 0x000fca0000010009 */
[----:B------:R-:W-:Y:S01]  /*8d60*/  FSETP.GTU.FTZ.AND P3, PT, R5, UR12, PT ;  /* 0x0000000c05007c0b */ /* 0x000fe2000bf7c000 */
[----:B------:R-:W-:-:S03]  /*8d70*/  IMAD.U32 R5, R132, 0x10000, RZ ;  /* 0x0001000084057824 */ /* 0x000fc600078e00ff */
[----:B------:R-:W-:Y:S01]  /*8d80*/  SEL R11, RZ, 0x1, P3 ;  /* 0x00000001ff0b7807 */ /* 0x000fe20001800000 */
[----:B------:R-:W-:-:S04]  /*8d90*/  FMUL.FTZ R5, R5, UR9 ;  /* 0x0000000905057c20 */ /* 0x000fc80008410000 */
[----:B------:R-:W-:-:S05]  /*8da0*/  FMUL.FTZ R5, R5, UR8 ;  /* 0x0000000805057c20 */ /* 0x000fca0008410000 */
[----:B------:R-:W-:Y:S02]  /*8db0*/  FSEL R152, R5, RZ, !P3 ;  /* 0x000000ff05987208 */ /* 0x000fe40005800000 */
[----:B------:R-:W-:-:S05]  /*8dc0*/  SHF.L.U32 R5, R44, 0x10, RZ ;  /* 0x000000102c057819 */ /* 0x000fca00000006ff */
[----:B------:R-:W-:-:S07]  /*8dd0*/  FFMA.FTZ R152, R152, R5, R136 ;  /* 0x0000000598987223 */ /* 0x000fce0000010088 */
.L_x_34063:
[----:B------:R-:W-:Y:S05]  /*8de0*/  BSYNC.RECONVERGENT B1 ;  /* 0x0000000000017941 */ /* 0x000fea0003800200 */
.L_x_34062:
        /* <DEDUP_REMOVED lines=17> */
.L_x_34073:
        /* <DEDUP_REMOVED lines=12> */
.L_x_34075:
[----:B------:R-:W-:Y:S05]  /*8fc0*/  BSYNC.RECONVERGENT B3 ;  /* 0x0000000000037941 */ /* 0x000fea0003800200 */
.L_x_34074:
        /* <DEDUP_REMOVED lines=61> */
.L_x_34072:
[----:B------:R-:W-:Y:S05]  /*93a0*/  BSYNC.RECONVERGENT B2 ;  /* 0x0000000000027941 */ /* 0x000fea0003800200 */
.L_x_34071:
        /* <DEDUP_REMOVED lines=8> */
[----:B------:R-:W-:-:S05]  /*9430*/  FMUL.FTZ R5, R5, UR8 ;  /* 0x0000000805057c20 */ /* 0x000fca0008410000 */
[----:B------:R-:W-:Y:S02]  /*9440*/  FSEL R153, R5, RZ, !P3 ;  /* 0x000000ff05997208 */ /* 0x000fe40005800000 */
[----:B------:R-:W-:-:S05]  /*9450*/  SHF.L.U32 R5, R241, 0x10, RZ ;  /* 0x00000010f1057819 */ /* 0x000fca00000006ff */
[----:B------:R-:W-:-:S07]  /*9460*/  FFMA.FTZ R153, R153, R5, R137 ;  /* 0x0000000599997223 */ /* 0x000fce0000010089 */
.L_x_34070:
[----:B------:R-:W-:Y:S05]  /*9470*/  BSYNC.RECONVERGENT B1 ;  /* 0x0000000000017941 */ /* 0x000fea0003800200 */
.L_x_34069:
        /* <DEDUP_REMOVED lines=17> */
.L_x_34080:
        /* <DEDUP_REMOVED lines=12> */
.L_x_34082:
[----:B------:R-:W-:Y:S05]  /*9650*/  BSYNC.RECONVERGENT B3 ;  /* 0x0000000000037941 */ /* 0x000fea0003800200 */
.L_x_34081:
        /* <DEDUP_REMOVED lines=61> */
.L_x_34079:
[----:B------:R-:W-:Y:S05]  /*9a30*/  BSYNC.RECONVERGENT B2 ;  /* 0x0000000000027941 */ /* 0x000fea0003800200 */
.L_x_34078:
        /* <DEDUP_REMOVED lines=11> */
.L_x_34077:
[----:B------:R-:W-:Y:S05]  /*9af0*/  BSYNC.RECONVERGENT B1 ;  /* 0x0000000000017941 */ /* 0x000fea0003800200 */
.L_x_34076:
        /* <DEDUP_REMOVED lines=17> */
.L_x_34087:
        /* <DEDUP_REMOVED lines=12> */
.L_x_34089:
[----:B------:R-:W-:Y:S05]  /*9cd0*/  BSYNC.RECONVERGENT B3 ;  /* 0x0000000000037941 */ /* 0x000fea0003800200 */
.L_x_34088:
        /* <DEDUP_REMOVED lines=61> */
.L_x_34086:
[----:B------:R-:W-:Y:S05]  /*a0b0*/  BSYNC.RECONVERGENT B2 ;  /* 0x0000000000027941 */ /* 0x000fea0003800200 */
.L_x_34085:
        /* <DEDUP_REMOVED lines=12> */
.L_x_34084:
[----:B------:R-:W-:Y:S05]  /*a180*/  BSYNC.RECONVERGENT B1 ;  /* 0x0000000000017941 */ /* 0x000fea0003800200 */
.L_x_34083:
        /* <DEDUP_REMOVED lines=17> */
.L_x_34094:
        /* <DEDUP_REMOVED lines=12> */
.L_x_34096:
[----:B------:R-:W-:Y:S05]  /*a360*/  BSYNC.RECONVERGENT B3 ;  /* 0x0000000000037941 */ /* 0x000fea0003800200 */
.L_x_34095:
        /* <DEDUP_REMOVED lines=61> */
.L_x_34093:
[----:B------:R-:W-:Y:S05]  /*a740*/  BSYNC.RECONVERGENT B2 ;  /* 0x0000000000027941 */ /* 0x000fea0003800200 */
.L_x_34092:
        /* <DEDUP_REMOVED lines=11> */
.L_x_34091:
[----:B------:R-:W-:Y:S05]  /*a800*/  BSYNC.RECONVERGENT B1 ;  /* 0x0000000000017941 */ /* 0x000fea0003800200 */
.L_x_34090:
        /* <DEDUP_REMOVED lines=17> */
.L_x_34101:
        /* <DEDUP_REMOVED lines=12> */
.L_x_34103:
[----:B------:R-:W-:Y:S05]  /*a9e0*/  BSYNC.RECONVERGENT B3 ;  /* 0x0000000000037941 */ /* 0x000fea0003800200 */
.L_x_34102:
        /* <DEDUP_REMOVED lines=61> */
.L_x_34100:
[----:B------:R-:W-:Y:S05]  /*adc0*/  BSYNC.RECONVERGENT B2 ;  /* 0x0000000000027941 */ /* 0x000fea0003800200 */
.L_x_34099:
        /* <DEDUP_REMOVED lines=12> */
.L_x_34098:
[----:B------:R-:W-:Y:S05]  /*ae90*/  BSYNC.RECONVERGENT B1 ;  /* 0x0000000000017941 */ /* 0x000fea0003800200 */
.L_x_34097:
        /* <DEDUP_REMOVED lines=17> */
.L_x_34108:
        /* <DEDUP_REMOVED lines=12> */
.L_x_34110:
[----:B------:R-:W-:Y:S05]  /*b070*/  BSYNC.RECONVERGENT B3 ;  /* 0x0000000000037941 */ /* 0x000fea0003800200 */
.L_x_34109:
        /* <DEDUP_REMOVED lines=61> */
.L_x_34107:
[----:B------:R-:W-:Y:S05]  /*b450*/  BSYNC.RECONVERGENT B2 ;  /* 0x0000000000027941 */ /* 0x000fea0003800200 */
.L_x_34106:
        /* <DEDUP_REMOVED lines=11> */
.L_x_34105:
[----:B------:R-:W-:Y:S05]  /*b510*/  BSYNC.RECONVERGENT B1 ;  /* 0x0000000000017941 */ /* 0x000fea0003800200 */
.L_x_34104:
        /* <DEDUP_REMOVED lines=16> */
.L_x_34114:
        /* <DEDUP_REMOVED lines=12> */
.L_x_34116:
[----:B------:R-:W-:Y:S05]  /*b6e0*/  BSYNC.RECONVERGENT B2 ;  /* 0x0000000000027941 */ /* 0x000fea0003800200 */
.L_x_34115:
        /* <DEDUP_REMOVED lines=61> */
.L_x_34113:
[----:B------:R-:W-:Y:S05]  /*bac0*/  BSYNC.RECONVERGENT B1 ;  /* 0x0000000000017941 */ /* 0x000fea0003800200 */
.L_x_34112:
        /* <DEDUP_REMOVED lines=11> */
[----:B------:R-:W-:Y:S01]  /*bb80*/  FFMA.FTZ R159, R159, R5, R143 ;  /* 0x000000059f9f7223 */ /* 0x000fe2000001008f */
[----:B------:R-:W-:Y:S06]  /*bb90*/  BRA `(.L_x_34111) ;  /* 0x0000003400147947 */ /* 0x000fec0003800000 */
.L_x_34061:
[----:B------:R-:W-:Y:S01]  /*bba0*/  BSSY.RECONVERGENT B1, `(.L_x_34117) ;  /* 0x000006a000017945 */ /* 0x000fe20003800200 */
[----:B------:R-:W-:Y:S01]  /*bbb0*/  IMAD.MOV.U32 R166, RZ, RZ, R158 ;  /* 0x000000ffffa67224 */ /* 0x000fe200078e009e */
[----:B0-----:R-:W-:Y:S01]  /*bbc0*/  MOV R152, RZ ;  /* 0x000000ff00987202 */ /* 0x001fe20000000f00 */
        /* <DEDUP_REMOVED lines=18> */
.L_x_34121:
        /* <DEDUP_REMOVED lines=12> */
.L_x_34123:
[----:B------:R-:W-:Y:S05]  /*bdb0*/  BSYNC.RECONVERGENT B3 ;  /* 0x0000000000037941 */ /* 0x000fea0003800200 */
.L_x_34122:
        /* <DEDUP_REMOVED lines=60> */
.L_x_34120:
[----:B------:R-:W-:Y:S05]  /*c180*/  BSYNC.RECONVERGENT B2 ;  /* 0x0000000000027941 */ /* 0x000fea0003800200 */
.L_x_34119:
        /* <DEDUP_REMOVED lines=11> */
.L_x_34118:
[----:B------:R-:W-:Y:S05]  /*c240*/  BSYNC.RECONVERGENT B1 ;  /* 0x0000000000017941 */ /* 0x000fea0003800200 */
.L_x_34117:
        /* <DEDUP_REMOVED lines=17> */
.L_x_34128:
        /* <DEDUP_REMOVED lines=12> */
.L_x_34130:
[----:B------:R-:W-:Y:S05]  /*c420*/  BSYNC.RECONVERGENT B3 ;  /* 0x0000000000037941 */ /* 0x000fea0003800200 */
.L_x_34129:
        /* <DEDUP_REMOVED lines=61> */
.L_x_34127:
[----:B------:R-:W-:Y:S05]  /*c800*/  BSYNC.RECONVERGENT B2 ;  /* 0x0000000000027941 */ /* 0x000fea0003800200 */
.L_x_34126:
        /* <DEDUP_REMOVED lines=12> */
.L_x_34125:
[----:B------:R-:W-:Y:S05]  /*c8d0*/  BSYNC.RECONVERGENT B1 ;  /* 0x0000000000017941 */ /* 0x000fea0003800200 */
.L_x_34124:
        /* <DEDUP_REMOVED lines=17> */
.L_x_34135:
        /* <DEDUP_REMOVED lines=12> */
.L_x_34137:
[----:B------:R-:W-:Y:S05]  /*cab0*/  BSYNC.RECONVERGENT B3 ;  /* 0x0000000000037941 */ /* 0x000fea0003800200 */
.L_x_34136:
        /* <DEDUP_REMOVED lines=61> */
.L_x_34134:
[----:B------:R-:W-:Y:S05]  /*ce90*/  BSYNC.RECONVERGENT B2 ;  /* 0x0000000000027941 */ /* 0x000fea0003800200 */
.L_x_34133:
        /* <DEDUP_REMOVED lines=11> */
.L_x_34132:
[----:B------:R-:W-:Y:S05]  /*cf50*/  BSYNC.RECONVERGENT B1 ;  /* 0x0000000000017941 */ /* 0x000fea0003800200 */
.L_x_34131:
        /* <DEDUP_REMOVED lines=17> */
.L_x_34142:
        /* <DEDUP_REMOVED lines=12> */
.L_x_34144:
[----:B------:R-:W-:Y:S05]  /*d130*/  BSYNC.RECONVERGENT B3 ;  /* 0x0000000000037941 */ /* 0x000fea0003800200 */
.L_x_34143:
        /* <DEDUP_REMOVED lines=61> */
.L_x_34141:
[----:B------:R-:W-:Y:S05]  /*d510*/  BSYNC.RECONVERGENT B2 ;  /* 0x0000000000027941 */ /* 0x000fea0003800200 */
.L_x_34140:
        /* <DEDUP_REMOVED lines=12> */
.L_x_34139:
[----:B------:R-:W-:Y:S05]  /*d5e0*/  BSYNC.RECONVERGENT B1 ;  /* 0x0000000000017941 */ /* 0x000fea0003800200 */
.L_x_34138:
        /* <DEDUP_REMOVED lines=17> */
.L_x_34149:
        /* <DEDUP_REMOVED lines=12> */
.L_x_34151:
[----:B------:R-:W-:Y:S05]  /*d7c0*/  BSYNC.RECONVERGENT B3 ;  /* 0x0000000000037941 */ /* 0x000fea0003800200 */
.L_x_34150:
        /* <DEDUP_REMOVED lines=61> */
.L_x_34148:
[----:B------:R-:W-:Y:S05]  /*dba0*/  BSYNC.RECONVERGENT B2 ;  /* 0x0000000000027941 */ /* 0x000fea0003800200 */
.L_x_34147:
        /* <DEDUP_REMOVED lines=11> */
.L_x_34146:
[----:B------:R-:W-:Y:S05]  /*dc60*/  BSYNC.RECONVERGENT B1 ;  /* 0x0000000000017941 */ /* 0x000fea0003800200 */
.L_x_34145:
        /* <DEDUP_REMOVED lines=17> */
.L_x_34156:
        /* <DEDUP_REMOVED lines=12> */
.L_x_34158:
[----:B------:R-:W-:Y:S05]  /*de40*/  BSYNC.RECONVERGENT B3 ;  /* 0x0000000000037941 */ /* 0x000fea0003800200 */
.L_x_34157:
        /* <DEDUP_REMOVED lines=61> */
.L_x_34155:
[----:B------:R-:W-:Y:S05]  /*e220*/  BSYNC.RECONVERGENT B2 ;  /* 0x0000000000027941 */ /* 0x000fea0003800200 */
.L_x_34154:
        /* <DEDUP_REMOVED lines=12> */
.L_x_34153:
[----:B------:R-:W-:Y:S05]  /*e2f0*/  BSYNC.RECONVERGENT B1 ;  /* 0x0000000000017941 */ /* 0x000fea0003800200 */
.L_x_34152:
        /* <DEDUP_REMOVED lines=17> */
.L_x_34163:
        /* <DEDUP_REMOVED lines=12> */
.L_x_34165:
[----:B------:R-:W-:Y:S05]  /*e4d0*/  BSYNC.RECONVERGENT B3 ;  /* 0x0000000000037941 */ /* 0x000fea0003800200 */
.L_x_34164:
        /* <DEDUP_REMOVED lines=61> */
.L_x_34162:
[----:B------:R-:W-:Y:S05]  /*e8b0*/  BSYNC.RECONVERGENT B2 ;  /* 0x0000000000027941 */ /* 0x000fea0003800200 */
.L_x_34161:
        /* <DEDUP_REMOVED lines=11> */
.L_x_34160:
[----:B------:R-:W-:Y:S05]  /*e970*/  BSYNC.RECONVERGENT B1 ;  /* 0x0000000000017941 */ /* 0x000fea0003800200 */
.L_x_34159:
        /* <DEDUP_REMOVED lines=16> */
.L_x_34168:
        /* <DEDUP_REMOVED lines=12> */
.L_x_34170:
[----:B------:R-:W-:Y:S05]  /*eb40*/  BSYNC.RECONVERGENT B2 ;  /* 0x0000000000027941 */ /* 0x000fea0003800200 */
.L_x_34169:
        /* <DEDUP_REMOVED lines=61> */
.L_x_34167:
[----:B------:R-:W-:Y:S05]  /*ef20*/  BSYNC.RECONVERGENT B1 ;  /* 0x0000000000017941 */ /* 0x000fea0003800200 */
.L_x_34166:
        /* <DEDUP_REMOVED lines=12> */
.L_x_34111:
[----:B------:R-:W-:Y:S05]  /*eff0*/  BSYNC.RECONVERGENT B0 ;  /* 0x0000000000007941 */ /* 0x000fea0003800200 */
.L_x_34060:
[----:B------:R-:W-:Y:S01]  /*f000*/  VIADD R160, R230, 0x20 ;  /* 0x00000020e6a07836 */ /* 0x000fe20000000000 */
[----:B------:R-:W-:Y:S03]  /*f010*/  BSSY.RECONVERGENT B0, `(.L_x_34171) ;  /* 0x000001a000007945 */ /* 0x000fe60003800200 */
[----:B------:R-:W-:-:S05]  /*f020*/  IMAD.WIDE.U32 R160, R160, 0x20, R220 ;  /* 0x00000020a0a07825 */ /* 0x000fca00078e00dc */
        /* <DEDUP_REMOVED lines=24> */
.L_x_34172:
[----:B------:R-:W-:Y:S05]  /*f1b0*/  BSYNC.RECONVERGENT B0 ;  /* 0x0000000000007941 */ /* 0x000fea0003800200 */
.L_x_34171:
[----:B01----:R-:W0:Y:S01]  /*f1c0*/  @P1 LDC.64 R160, c[0x0][0x390] ;  /* 0x0000e400ffa01b82 */ /* 0x003e220000000a00 */
[----:B------:R-:W-:-:S04]  /*f1d0*/  @P1 VIADD R5, R238, 0x40 ;  /* 0x00000040ee051836 */ /* 0x000fc80000000000 */
[----:B0-----:R-:W-:-:S05]  /*f1e0*/  @P1 IMAD.WIDE.U32 R160, R5, 0x10, R160 ;  /* 0x0000001005a01825 */ /* 0x001fca00078e00a0 */
[----:B-----5:R0:W5:Y:S01]  /*f1f0*/  @P1 LDG.E.128 R132, desc[UR6][R160.64] ;  /* 0x00000006a0841981 */ /* 0x020162000c1e1d00 */
[----:B------:R-:W-:Y:S01]  /*f200*/  @P0 VIADD R5, R230, 0x40 ;  /* 0x00000040e6050836 */ /* 0x000fe20000000000 */
[----:B0-----:R-:W0:Y:S03]  /*f210*/  @P0 LDC.64 R160, c[0x0][0x3a0] ;  /* 0x0000e800ffa00b82 */ /* 0x001e260000000a00 */
[----:B0-----:R-:W-:-:S05]  /*f220*/  @P0 IMAD.WIDE.U32 R160, R5, 0x20, R160 ;  /* 0x0000002005a00825 */ /* 0x001fca00078e00a0 */
[----:B------:R0:W5:Y:S04]  /*f230*/  @P0 LDG.E.128 R136, desc[UR6][R160.64] ;  /* 0x00000006a0880981 */ /* 0x000168000c1e1d00 */
[----:B------:R0:W5:Y:S01]  /*f240*/  @P0 LDG.E.128 R140, desc[UR6][R160.64+0x10] ;  /* 0x00001006a08c0981 */ /* 0x000162000c1e1d00 */
[----:B------:R-:W-:Y:S04]  /*f250*/  BSSY.RECONVERGENT B0, `(.L_x_34173) ;  /* 0x0000690000007945 */ /* 0x000fe80003800200 */
[----:B------:R-:W-:Y:S05]  /*f260*/  @!P0 BRA `(.L_x_34174) ;  /* 0x0000003400208947 */ /* 0x000fea0003800000 */
[----:B------:R-:W-:Y:S01]  /*f270*/  ISETP.GT.AND P2, PT, R222, RZ, PT ;  /* 0x000000ffde00720c */ /* 0x000fe20003f44270 */
[----:B------:R-:W-:Y:S01]  /*f280*/  BSSY.RECONVERGENT B1, `(.L_x_34175) ;  /* 0x000006b000017945 */ /* 0x000fe20003800200 */
[----:B------:R-:W-:Y:S01]  /*f290*/  MOV R5, R166 ;  /* 0x000000a600057202 */ /* 0x000fe20000000f00 */
[----:B------:R-:W-:Y:S02]  /*f2a0*/  IMAD.MOV.U32 R162, RZ, RZ, R9 ;  /* 0x000000ffffa27224 */ /* 0x000fe400078e0009 */
[----:B0----5:R-:W-:-:S08]  /*f2b0*/  IMAD.MOV.U32 R160, RZ, RZ, R136 ;  /* 0x000000ffffa07224 */ /* 0x021fd000078e0088 */
        /* <DEDUP_REMOVED lines=17> */
.L_x_34179:
        /* <DEDUP_REMOVED lines=12> */
.L_x_34181:
[----:B------:R-:W-:Y:S05]  /*f490*/  BSYNC.RECONVERGENT B3 ;  /* 0x0000000000037941 */ /* 0x000fea0003800200 */
.L_x_34180:
        /* <DEDUP_REMOVED lines=61> */
.L_x_34178:
[----:B------:R-:W-:Y:S05]  /*f870*/  BSYNC.RECONVERGENT B2 ;  /* 0x0000000000027941 */ /* 0x000fea0003800200 */
.L_x_34177:
        /* <DEDUP_REMOVED lines=11> */
.L_x_34176:
[----:B------:R-:W-:Y:S05]  /*f930*/  BSYNC.RECONVERGENT B1 ;  /* 0x0000000000017941 */ /* 0x000fea0003800200 */
.L_x_34175:
        /* <DEDUP_REMOVED lines=17> */
.L_x_34186:
        /* <DEDUP_REMOVED lines=12> */
.L_x_34188:
[----:B------:R-:W-:Y:S05]  /*fb10*/  BSYNC.RECONVERGENT B3 ;  /* 0x0000000000037941 */ /* 0x000fea0003800200 */
.L_x_34187:
        /* <DEDUP_REMOVED lines=61> */
.L_x_34185:
[----:B------:R-:W-:Y:S05]  /*fef0*/  BSYNC.RECONVERGENT B2 ;  /* 0x0000000000027941 */ /* 0x000fea0003800200 */
.L_x_34184:
[----:B------:R-:W-:Y:S01]  /*ff00*/  I2FP.F32.U32 R161, R161 ;  /* 0x000000a100a17245 */ /* 0x000fe20000201000 */
[----:B------:R-:W-:-:S04]  /*ff10*/  IMAD.MOV.U32 R162, RZ, RZ, 0x2f800000 ;  /* 0x2f800000ffa27424 */ /* 0x000fc800078e00ff */
        /* <DEDUP_REMOVED lines=8> */
[----:B------:R-:W-:-:S05]  /*ffa0*/  FSEL R161, R161, RZ, !P3 ;  /* 0x000000ffa1a17208 */ /* 0x000fca0005800000 */
[----:B------:R-:W-:-:S07]  /*ffb0*/  FFMA.FTZ R161, R161, R162, R137 ;  /* 0x000000a2a1a17223 */ /* 0x000fce0000010089 */
.L_x_34183:
[----:B------:R-:W-:Y:S05]  /*ffc0*/  BSYNC.RECONVERGENT B1 ;  /* 0x0000000000017941 */ /* 0x000fea0003800200 */
.L_x_34182:
        /* <DEDUP_REMOVED lines=17> */
.L_x_34193:
        /* <DEDUP_REMOVED lines=12> */
.L_x_34195:
[----:B------:R-:W-:Y:S05]  /*101a0*/  BSYNC.RECONVERGENT B3 ;  /* 0x0000000000037941 */ /* 0x000fea0003800200 */
.L_x_34194:
        /* <DEDUP_REMOVED lines=59> */
[----:B------:R-:W-:Y:S01]  /*10560*/  HFMA2 R164, -RZ, RZ, 0, 0 ;  /* 0x00000000ffa47431 */ /* 0x000fe200000001ff */
[----:B------:R-:W-:-:S07]  /*10570*/  LOP3.LUT R3, R162, UR15, R9, 0x96, !PT ;  /* 0x0000000fa2037c12 */ /* 0x000fce000f8e9609 */
.L_x_34192:
[----:B------:R-:W-:Y:S05]  /*10580*/  BSYNC.RECONVERGENT B2 ;  /* 0x0000000000027941 */ /* 0x000fea0003800200 */
.L_x_34191:
        /* <DEDUP_REMOVED lines=11> */
.L_x_34190:
[----:B------:R-:W-:Y:S05]  /*10640*/  BSYNC.RECONVERGENT B1 ;  /* 0x0000000000017941 */ /* 0x000fea0003800200 */
.L_x_34189:
        /* <DEDUP_REMOVED lines=17> */
.L_x_34200:
        /* <DEDUP_REMOVED lines=12> */
.L_x_34202:
[----:B------:R-:W-:Y:S05]  /*10820*/  BSYNC.RECONVERGENT B3 ;  /* 0x0000000000037941 */ /* 0x000fea0003800200 */
.L_x_34201:
        /* <DEDUP_REMOVED lines=61> */
.L_x_34199:
[----:B------:R-:W-:Y:S05]  /*10c00*/  BSYNC.RECONVERGENT B2 ;  /* 0x0000000000027941 */ /* 0x000fea0003800200 */
.L_x_34198:
        /* <DEDUP_REMOVED lines=12> */
.L_x_34197:
[----:B------:R-:W-:Y:S05]  /*10cd0*/  BSYNC.RECONVERGENT B1 ;  /* 0x0000000000017941 */ /* 0x000fea0003800200 */
.L_x_34196:
        /* <DEDUP_REMOVED lines=17> */
.L_x_34207:
        /* <DEDUP_REMOVED lines=12> */
.L_x_34209:
[----:B------:R-:W-:Y:S05]  /*10eb0*/  BSYNC.RECONVERGENT B3 ;  /* 0x0000000000037941 */ /* 0x000fea0003800200 */
.L_x_34208:
        /* <DEDUP_REMOVED lines=61> */
.L_x_34206:
[----:B------:R-:W-:Y:S05]  /*11290*/  BSYNC.RECONVERGENT B2 ;  /* 0x0000000000027941 */ /* 0x000fea0003800200 */
.L_x_34205:
        /* <DEDUP_REMOVED lines=11> */
.L_x_34204:
[----:B------:R-:W-:Y:S05]  /*11350*/  BSYNC.RECONVERGENT B1 ;  /* 0x0000000000017941 */ /* 0x000fea0003800200 */
.L_x_34203:
        /* <DEDUP_REMOVED lines=17> */
.L_x_34214:
        /* <DEDUP_REMOVED lines=12> */
.L_x_34216:
[----:B------:R-:W-:Y:S05]  /*11530*/  BSYNC.RECONVERGENT B3 ;  /* 0x0000000000037941 */ /* 0x000fea0003800200 */
.L_x_34215:
        /* <DEDUP_REMOVED lines=61> */
.L_x_34213:
[----:B------:R-:W-:Y:S05]  /*11910*/  BSYNC.RECONVERGENT B2 ;  /* 0x0000000000027941 */ /* 0x000fea0003800200 */
.L_x_34212:
        /* <DEDUP_REMOVED lines=12> */
.L_x_34211:
[----:B------:R-:W-:Y:S05]  /*119e0*/  BSYNC.RECONVERGENT B1 ;  /* 0x0000000000017941 */ /* 0x000fea0003800200 */
.L_x_34210:
        /* <DEDUP_REMOVED lines=17> */
.L_x_34221:
        /* <DEDUP_REMOVED lines=12> */
.L_x_34223:
[----:B------:R-:W-:Y:S05]  /*11bc0*/  BSYNC.RECONVERGENT B3 ;  /* 0x0000000000037941 */ /* 0x000fea0003800200 */
.L_x_34222:
        /* <DEDUP_REMOVED lines=61> */
.L_x_34220:
[----:B------:R-:W-:Y:S05]  /*11fa0*/  BSYNC.RECONVERGENT B2 ;  /* 0x0000000000027941 */ /* 0x000fea0003800200 */
.L_x_34219:
        /* <DEDUP_REMOVED lines=11> */
.L_x_34218:
[----:B------:R-:W-:Y:S05]  /*12060*/  BSYNC.RECONVERGENT B1 ;  /* 0x0000000000017941 */ /* 0x000fea0003800200 */
.L_x_34217:
        /* <DEDUP_REMOVED lines=16> */
.L_x_34227:
        /* <DEDUP_REMOVED lines=12> */
.L_x_34229:
[----:B------:R-:W-:Y:S05]  /*12230*/  BSYNC.RECONVERGENT B2 ;  /* 0x0000000000027941 */ /* 0x000fea0003800200 */
.L_x_34228:
        /* <DEDUP_REMOVED lines=61> */
.L_x_34226:
[----:B------:R-:W-:Y:S05]  /*12610*/  BSYNC.RECONVERGENT B1 ;  /* 0x0000000000017941 */ /* 0x000fea0003800200 */
.L_x_34225:
        /* <DEDUP_REMOVED lines=11> */
[----:B------:R-:W-:Y:S01]  /*126d0*/  FFMA.FTZ R167, R167, R168, R143 ;  /* 0x000000a8a7a77223 */ /* 0x000fe2000001008f */
[----:B------:R-:W-:Y:S06]  /*126e0*/  BRA `(.L_x_34224) ;  /* 0x0000003400187947 */ /* 0x000fec0003800000 */
.L_x_34174:
        /* <DEDUP_REMOVED lines=21> */
.L_x_34234:
        /* <DEDUP_REMOVED lines=12> */
.L_x_34236:
[----:B------:R-:W-:Y:S05]  /*12900*/  BSYNC.RECONVERGENT B3 ;  /* 0x0000000000037941 */ /* 0x000fea0003800200 */
.L_x_34235:
        /* <DEDUP_REMOVED lines=61> */
.L_x_34233:
[----:B------:R-:W-:Y:S05]  /*12ce0*/  BSYNC.RECONVERGENT B2 ;  /* 0x0000000000027941 */ /* 0x000fea0003800200 */
.L_x_34232:
        /* <DEDUP_REMOVED lines=11> */
.L_x_34231:
[----:B------:R-:W-:Y:S05]  /*12da0*/  BSYNC.RECONVERGENT B1 ;  /* 0x0000000000017941 */ /* 0x000fea0003800200 */
.L_x_34230:
        /* <DEDUP_REMOVED lines=17> */
.L_x_34241:
        /* <DEDUP_REMOVED lines=12> */
.L_x_34243:
[----:B------:R-:W-:Y:S05]  /*12f80*/  BSYNC.RECONVERGENT B3 ;  /* 0x0000000000037941 */ /* 0x000fea0003800200 */
.L_x_34242:
        /* <DEDUP_REMOVED lines=61> */
.L_x_34240:
[----:B------:R-:W-:Y:S05]  /*13360*/  BSYNC.RECONVERGENT B2 ;  /* 0x0000000000027941 */ /* 0x000fea0003800200 */
.L_x_34239:
[----:B------:R-:W-:Y:S01]  /*13370*/  I2FP.F32.U32 R161, R161 ;  /* 0x000000a100a17245 */ /* 0x000fe20000201000 */
[----:B------:R-:W-:-:S04]  /*13380*/  IMAD.MOV.U32 R162, RZ, RZ, 0x2f800000 ;  /* 0x2f800000ffa27424 */ /* 0x000fc800078e00ff */
[----:B------:R-:W-:Y:S01]  /*13390*/  FFMA.FTZ R161, R161, R162, 1.1641532182693481445e-10 ;  /* 0x2f000000a1a17423 */ /* 0x000fe200000100a2 */
[----:B------:R-:W-:-:S04]  /*133a0*/  IMAD.U32 R162, R245, 0x10000, RZ ;  /* 0x00010000f5a27824 */ /* 0x000fc800078e00ff */
[----:B------:R-:W-:Y:S02]  /*133b0*/  FSETP.GTU.FTZ.AND P2, PT, R161, UR12, PT ;  /* 0x0000000ca1007c0b */ /* 0x000fe4000bf5c000 */
[----:B-----5:R-:W-:Y:S02]  /*133c0*/  PRMT R161, R132, 0x7632, R161 ;  /* 0x0000763284a17816 */ /* 0x020fe400000000a1 */
[----:B------:R-:W-:Y:S02]  /*133d0*/  SEL R224, RZ, 0x1, P2 ;  /* 0x00000001ffe07807 */ /* 0x000fe40001000000 */
[----:B------:R-:W-:-:S05]  /*133e0*/  SHF.L.U32 R161, R161, 0x10, RZ ;  /* 0x00000010a1a17819 */ /* 0x000fca00000006ff */
[----:B------:R-:W-:-:S04]  /*133f0*/  FMUL.FTZ R161, R161, UR9 ;  /* 0x00000009a1a17c20 */ /* 0x000fc80008410000 */
[----:B------:R-:W-:-:S05]  /*13400*/  FMUL.FTZ R161, R161, UR8 ;  /* 0x00000008a1a17c20 */ /* 0x000fca0008410000 */
[----:B------:R-:W-:-:S05]  /*13410*/  FSEL R161, R161, RZ, !P2 ;  /* 0x000000ffa1a17208 */ /* 0x000fca0005000000 */
[----:B------:R-:W-:-:S07]  /*13420*/  FMUL.FTZ R161, R162, R161 ;  /* 0x000000a1a2a17220 */ /* 0x000fce0000410000 */
.L_x_34238:
[----:B------:R-:W-:Y:S05]  /*13430*/  BSYNC.RECONVERGENT B1 ;  /* 0x0000000000017941 */ /* 0x000fea0003800200 */
.L_x_34237:
        /* <DEDUP_REMOVED lines=17> */
.L_x_34248:
        /* <DEDUP_REMOVED lines=12> */
.L_x_34250:
[----:B------:R-:W-:Y:S05]  /*13610*/  BSYNC.RECONVERGENT B3 ;  /* 0x0000000000037941 */ /* 0x000fea0003800200 */
.L_x_34249:
        /* <DEDUP_REMOVED lines=59> */
[----:B------:R-:W-:Y:S01]  /*139d0*/  IMAD.MOV.U32 R164, RZ, RZ, RZ ;  /* 0x000000ffffa47224 */ /* 0x000fe200078e00ff */
[----:B------:R-:W-:-:S07]  /*139e0*/  LOP3.LUT R3, R162, UR15, R9, 0x96, !PT ;  /* 0x0000000fa2037c12 */ /* 0x000fce000f8e9609 */
.L_x_34247:
[----:B------:R-:W-:Y:S05]  /*139f0*/  BSYNC.RECONVERGENT B2 ;  /* 0x0000000000027941 */ /* 0x000fea0003800200 */
.L_x_34246:
        /* <DEDUP_REMOVED lines=11> */
.L_x_34245:
[----:B------:R-:W-:Y:S05]  /*13ab0*/  BSYNC.RECONVERGENT B1 ;  /* 0x0000000000017941 */ /* 0x000fea0003800200 */
.L_x_34244:
        /* <DEDUP_REMOVED lines=17> */
.L_x_34255:
        /* <DEDUP_REMOVED lines=12> */
.L_x_34257:
[----:B------:R-:W-:Y:S05]  /*13c90*/  BSYNC.RECONVERGENT B3 ;  /* 0x0000000000037941 */ /* 0x000fea0003800200 */
.L_x_34256:
        /* <DEDUP_REMOVED lines=61> */
.L_x_34254:
[----:B------:R-:W-:Y:S05]  /*14070*/  BSYNC.RECONVERGENT B2 ;  /* 0x0000000000027941 */ /* 0x000fea0003800200 */
.L_x_34253:
        /* <DEDUP_REMOVED lines=12> */
.L_x_34252:
[----:B------:R-:W-:Y:S05]  /*14140*/  BSYNC.RECONVERGENT B1 ;  /* 0x0000000000017941 */ /* 0x000fea0003800200 */
.L_x_34251:
        /* <DEDUP_REMOVED lines=17> */
.L_x_34262:
        /* <DEDUP_REMOVED lines=12> */
.L_x_34264:
[----:B------:R-:W-:Y:S05]  /*14320*/  BSYNC.RECONVERGENT B3 ;  /* 0x0000000000037941 */ /* 0x000fea0003800200 */
.L_x_34263:
        /* <DEDUP_REMOVED lines=61> */
.L_x_34261:
[----:B------:R-:W-:Y:S05]  /*14700*/  BSYNC.RECONVERGENT B2 ;  /* 0x0000000000027941 */ /* 0x000fea0003800200 */
.L_x_34260:
        /* <DEDUP_REMOVED lines=11> */
.L_x_34259:
[----:B------:R-:W-:Y:S05]  /*147c0*/  BSYNC.RECONVERGENT B1 ;  /* 0x0000000000017941 */ /* 0x000fea0003800200 */
.L_x_34258:
        /* <DEDUP_REMOVED lines=17> */
.L_x_34269:
        /* <DEDUP_REMOVED lines=12> */
.L_x_34271:
[----:B------:R-:W-:Y:S05]  /*149a0*/  BSYNC.RECONVERGENT B3 ;  /* 0x0000000000037941 */ /* 0x000fea0003800200 */
.L_x_34270:
        /* <DEDUP_REMOVED lines=61> */
.L_x_34268:
[----:B------:R-:W-:Y:S05]  /*14d80*/  BSYNC.RECONVERGENT B2 ;  /* 0x0000000000027941 */ /* 0x000fea0003800200 */
.L_x_34267:
        /* <DEDUP_REMOVED lines=12> */
.L_x_34266:
[----:B------:R-:W-:Y:S05]  /*14e50*/  BSYNC.RECONVERGENT B1 ;  /* 0x0000000000017941 */ /* 0x000fea0003800200 */
.L_x_34265:
        /* <DEDUP_REMOVED lines=17> */
.L_x_34276:
        /* <DEDUP_REMOVED lines=12> */
.L_x_34278:
[----:B------:R-:W-:Y:S05]  /*15030*/  BSYNC.RECONVERGENT B3 ;  /* 0x0000000000037941 */ /* 0x000fea0003800200 */
.L_x_34277:
        /* <DEDUP_REMOVED lines=61> */
.L_x_34275:
[----:B------:R-:W-:Y:S05]  /*15410*/  BSYNC.RECONVERGENT B2 ;  /* 0x0000000000027941 */ /* 0x000fea0003800200 */
.L_x_34274:
        /* <DEDUP_REMOVED lines=11> */
.L_x_34273:
[----:B------:R-:W-:Y:S05]  /*154d0*/  BSYNC.RECONVERGENT B1 ;  /* 0x0000000000017941 */ /* 0x000fea0003800200 */
.L_x_34272:
        /* <DEDUP_REMOVED lines=16> */
.L_x_34281:
        /* <DEDUP_REMOVED lines=12> */
.L_x_34283:
[----:B------:R-:W-:Y:S05]  /*156a0*/  BSYNC.RECONVERGENT B2 ;  /* 0x0000000000027941 */ /* 0x000fea0003800200 */
.L_x_34282:
        /* <DEDUP_REMOVED lines=61> */
.L_x_34280:
[----:B------:R-:W-:Y:S05]  /*15a80*/  BSYNC.RECONVERGENT B1 ;  /* 0x0000000000017941 */ /* 0x000fea0003800200 */
.L_x_34279:
        /* <DEDUP_REMOVED lines=12> */
.L_x_34224:
[----:B------:R-:W-:Y:S05]  /*15b50*/  BSYNC.RECONVERGENT B0 ;  /* 0x0000000000007941 */ /* 0x000fea0003800200 */
.L_x_34173:
[----:B------:R-:W-:Y:S01]  /*15b60*/  VIADD R168, R230, 0x40 ;  /* 0x00000040e6a87836 */ /* 0x000fe20000000000 */
[----:B------:R-:W-:Y:S03]  /*15b70*/  BSSY.RECONVERGENT B0, `(.L_x_34284) ;  /* 0x000001a000007945 */ /* 0x000fe60003800200 */
[----:B------:R-:W-:-:S05]  /*15b80*/  IMAD.WIDE.U32 R168, R168, 0x20, R220 ;  /* 0x00000020a8a87825 */ /* 0x000fca00078e00dc */
        /* <DEDUP_REMOVED lines=19> */
[----:B------:R-:W-:Y:S02]  /*15cc0*/  LOP3.LUT R173, R169, R173, RZ, 0xfc, !PT ;  /* 0x000000ada9ad7212 */ /* 0x000fe400078efcff */
[----:B------:R-:W0:Y:S01]  /*15cd0*/  LDC.64 R168, c[0x0][0x3b0] ;  /* 0x0000ec00ffa87b82 */ /* 0x000e220000000a00 */
[----:B------:R-:W-:Y:S01]  /*15ce0*/  LOP3.LUT R172, R170, 0xff, R11, 0xf8, !PT ;  /* 0x000000ffaaac7812 */ /* 0x000fe200078ef80b */
[----:B0-----:R-:W-:-:S05]  /*15cf0*/  IMAD.WIDE.U32 R168, R171, 0x8, R168 ;  /* 0x00000008aba87825 */ /* 0x001fca00078e00a8 */
[----:B------:R1:W-:Y:S02]  /*15d00*/  STG.E.64 desc[UR6][R168.64], R172 ;  /* 0x000000aca8007986 */ /* 0x0003e4000c101b06 */
.L_x_34285:
[----:B------:R-:W-:Y:S05]  /*15d10*/  BSYNC.RECONVERGENT B0 ;  /* 0x0000000000007941 */ /* 0x000fea0003800200 */
.L_x_34284:
        /* <DEDUP_REMOVED lines=33> */
.L_x_34292:
        /* <DEDUP_REMOVED lines=12> */
.L_x_34294:
[----:B------:R-:W-:Y:S05]  /*15ff0*/  BSYNC.RECONVERGENT B3 ;  /* 0x0000000000037941 */ /* 0x000fea0003800200 */
.L_x_34293:
        /* <DEDUP_REMOVED lines=58> */
[----:B------:R-:W-:-:S05]  /*163a0*/  IMAD.WIDE.U32 R8, R9, -0x326172a9, RZ ;  /* 0xcd9e8d5709087825 */ /* 0x000fca00078e00ff */
[----:B------:R-:W-:-:S07]  /*163b0*/  LOP3.LUT R3, R168, UR15, R9, 0x96, !PT ;  /* 0x0000000fa8037c12 */ /* 0x000fce000f8e9609 */
.L_x_34291:
[----:B------:R-:W-:Y:S05]  /*163c0*/  BSYNC.RECONVERGENT B2 ;  /* 0x0000000000027941 */ /* 0x000fea0003800200 */
.L_x_34290:
        /* <DEDUP_REMOVED lines=11> */
.L_x_34289:
[----:B------:R-:W-:Y:S05]  /*16480*/  BSYNC.RECONVERGENT B1 ;  /* 0x0000000000017941 */ /* 0x000fea0003800200 */
.L_x_34288:
        /* <DEDUP_REMOVED lines=17> */
.L_x_34299:
        /* <DEDUP_REMOVED lines=12> */
.L_x_34301:
[----:B------:R-:W-:Y:S05]  /*16660*/  BSYNC.RECONVERGENT B3 ;  /* 0x0000000000037941 */ /* 0x000fea0003800200 */
.L_x_34300:
        /* <DEDUP_REMOVED lines=61> */
.L_x_34298:
[----:B------:R-:W-:Y:S05]  /*16a40*/  BSYNC.RECONVERGENT B2 ;  /* 0x0000000000027941 */ /* 0x000fea0003800200 */
.L_x_34297:
        /* <DEDUP_REMOVED lines=12> */
.L_x_34296:
[----:B------:R-:W-:Y:S05]  /*16b10*/  BSYNC.RECONVERGENT B1 ;  /* 0x0000000000017941 */ /* 0x000fea0003800200 */
.L_x_34295:
        /* <DEDUP_REMOVED lines=17> */
.L_x_34306:
        /* <DEDUP_REMOVED lines=12> */
.L_x_34308:
[----:B------:R-:W-:Y:S05]  /*16cf0*/  BSYNC.RECONVERGENT B3 ;  /* 0x0000000000037941 */ /* 0x000fea0003800200 */
.L_x_34307:
        /* <DEDUP_REMOVED lines=61> */
.L_x_34305:
[----:B------:R-:W-:Y:S05]  /*170d0*/  BSYNC.RECONVERGENT B2 ;  /* 0x0000000000027941 */ /* 0x000fea0003800200 */
.L_x_34304:
        /* <DEDUP_REMOVED lines=11> */
.L_x_34303:
[----:B------:R-:W-:Y:S05]  /*17190*/  BSYNC.RECONVERGENT B1 ;  /* 0x0000000000017941 */ /* 0x000fea0003800200 */
.L_x_34302:
        /* <DEDUP_REMOVED lines=17> */
.L_x_34313:
        /* <DEDUP_REMOVED lines=12> */
.L_x_34315:
[----:B------:R-:W-:Y:S05]  /*17370*/  BSYNC.RECONVERGENT B3 ;  /* 0x0000000000037941 */ /* 0x000fea0003800200 */
.L_x_34314:
        /* <DEDUP_REMOVED lines=61> */
.L_x_34312:
[----:B------:R-:W-:Y:S05]  /*17750*/  BSYNC.RECONVERGENT B2 ;  /* 0x0000000000027941 */ /* 0x000fea0003800200 */
.L_x_34311:
        /* <DEDUP_REMOVED lines=12> */
.L_x_34310:
[----:B------:R-:W-:Y:S05]  /*17820*/  BSYNC.RECONVERGENT B1 ;  /* 0x0000000000017941 */ /* 0x000fea0003800200 */
.L_x_34309:
        /* <DEDUP_REMOVED lines=17> */
.L_x_34320:
        /* <DEDUP_REMOVED lines=12> */
.L_x_34322:
[----:B------:R-:W-:Y:S05]  /*17a00*/  BSYNC.RECONVERGENT B3 ;  /* 0x0000000000037941 */ /* 0x000fea0003800200 */
.L_x_34321:
        /* <DEDUP_REMOVED lines=61> */
.L_x_34319:
[----:B------:R-:W-:Y:S05]  /*17de0*/  BSYNC.RECONVERGENT B2 ;  /* 0x0000000000027941 */ /* 0x000fea0003800200 */
.L_x_34318:
        /* <DEDUP_REMOVED lines=11> */
.L_x_34317:
[----:B------:R-:W-:Y:S05]  /*17ea0*/  BSYNC.RECONVERGENT B1 ;  /* 0x0000000000017941 */ /* 0x000fea0003800200 */
.L_x_34316:
        /* <DEDUP_REMOVED lines=17> */
.L_x_34327:
        /* <DEDUP_REMOVED lines=12> */
.L_x_34329:
[----:B------:R-:W-:Y:S05]  /*18080*/  BSYNC.RECONVERGENT B3 ;  /* 0x0000000000037941 */ /* 0x000fea0003800200 */
.L_x_34328:
        /* <DEDUP_REMOVED lines=61> */
.L_x_34326:
[----:B------:R-:W-:Y:S05]  /*18460*/  BSYNC.RECONVERGENT B2 ;  /* 0x0000000000027941 */ /* 0x000fea0003800200 */
.L_x_34325:
[----:B------:R-:W2:Y:S01]  /*18470*/  LDL R174, [R1] ;  /* 0x0000000001ae7983 */ /* 0x000ea20000100800 */
        /* <DEDUP_REMOVED lines=10> */
[----:B--2---:R-:W-:-:S05]  /*18520*/  SHF.L.U32 R5, R174, 0x10, RZ ;  /* 0x00000010ae057819 */ /* 0x004fca00000006ff */
[----:B------:R-:W-:-:S07]  /*18530*/  FFMA.FTZ R173, R173, R5, R141 ;  /* 0x00000005adad7223 */ /* 0x000fce000001008d */
.L_x_34324:
[----:B------:R-:W-:Y:S05]  /*18540*/  BSYNC.RECONVERGENT B1 ;  /* 0x0000000000017941 */ /* 0x000fea0003800200 */
.L_x_34323:
        /* <DEDUP_REMOVED lines=17> */
.L_x_34334:
        /* <DEDUP_REMOVED lines=12> */
.L_x_34336:
[----:B------:R-:W-:Y:S05]  /*18720*/  BSYNC.RECONVERGENT B3 ;  /* 0x0000000000037941 */ /* 0x000fea0003800200 */
.L_x_34335:
        /* <DEDUP_REMOVED lines=61> */
.L_x_34333:
[----:B------:R-:W-:Y:S05]  /*18b00*/  BSYNC.RECONVERGENT B2 ;  /* 0x0000000000027941 */ /* 0x000fea0003800200 */
.L_x_34332:
        /* <DEDUP_REMOVED lines=11> */
.L_x_34331:
[----:B------:R-:W-:Y:S05]  /*18bc0*/  BSYNC.RECONVERGENT B1 ;  /* 0x0000000000017941 */ /* 0x000fea0003800200 */
.L_x_34330:
        /* <DEDUP_REMOVED lines=16> */
.L_x_34340:
        /* <DEDUP_REMOVED lines=12> */
.L_x_34342:
[----:B------:R-:W-:Y:S05]  /*18d90*/  BSYNC.RECONVERGENT B2 ;  /* 0x0000000000027941 */ /* 0x000fea0003800200 */
.L_x_34341:
        /* <DEDUP_REMOVED lines=61> */
.L_x_34339:
[----:B------:R-:W-:Y:S05]  /*19170*/  BSYNC.RECONVERGENT B1 ;  /* 0x0000000000017941 */ /* 0x000fea0003800200 */
.L_x_34338:
        /* <DEDUP_REMOVED lines=12> */
[----:B------:R-:W-:Y:S01]  /*19240*/  FFMA.FTZ R175, R175, R5, R143 ;  /* 0x00000005afaf7223 */ /* 0x000fe2000001008f */
[----:B------:R-:W-:Y:S06]  /*19250*/  BRA `(.L_x_34337) ;  /* 0x00000034001c7947 */ /* 0x000fec0003800000 */
.L_x_34287:
        /* <DEDUP_REMOVED lines=21> */
.L_x_34347:
        /* <DEDUP_REMOVED lines=12> */
.L_x_34349:
[----:B------:R-:W-:Y:S05]  /*19470*/  BSYNC.RECONVERGENT B3 ;  /* 0x0000000000037941 */ /* 0x000fea0003800200 */
.L_x_34348:
        /* <DEDUP_REMOVED lines=60> */
.L_x_34346:
[----:B------:R-:W-:Y:S05]  /*19840*/  BSYNC.RECONVERGENT B2 ;  /* 0x0000000000027941 */ /* 0x000fea0003800200 */
.L_x_34345:
        /* <DEDUP_REMOVED lines=11> */
.L_x_34344:
[----:B------:R-:W-:Y:S05]  /*19900*/  BSYNC.RECONVERGENT B1 ;  /* 0x0000000000017941 */ /* 0x000fea0003800200 */
.L_x_34343:
        /* <DEDUP_REMOVED lines=17> */
.L_x_34354:
        /* <DEDUP_REMOVED lines=12> */
.L_x_34356:
[----:B------:R-:W-:Y:S05]  /*19ae0*/  BSYNC.RECONVERGENT B3 ;  /* 0x0000000000037941 */ /* 0x000fea0003800200 */
.L_x_34355:
        /* <DEDUP_REMOVED lines=61> */
.L_x_34353:
[----:B------:R-:W-:Y:S05]  /*19ec0*/  BSYNC.RECONVERGENT B2 ;  /* 0x0000000000027941 */ /* 0x000fea0003800200 */
.L_x_34352:
        /* <DEDUP_REMOVED lines=12> */
.L_x_34351:
[----:B------:R-:W-:Y:S05]  /*19f90*/  BSYNC.RECONVERGENT B1 ;  /* 0x0000000000017941 */ /* 0x000fea0003800200 */
.L_x_34350:
        /* <DEDUP_REMOVED lines=17> */
.L_x_34361:
        /* <DEDUP_REMOVED lines=12> */
.L_x_34363:
[----:B------:R-:W-:Y:S05]  /*1a170*/  BSYNC.RECONVERGENT B3 ;  /* 0x0000000000037941 */ /* 0x000fea0003800200 */
.L_x_34362:
        /* <DEDUP_REMOVED lines=61> */
.L_x_34360:
[----:B------:R-:W-:Y:S05]  /*1a550*/  BSYNC.RECONVERGENT B2 ;  /* 0x0000000000027941 */ /* 0x000fea0003800200 */
.L_x_34359:
        /* <DEDUP_REMOVED lines=11> */
.L_x_34358:
[----:B------:R-:W-:Y:S05]  /*1a610*/  BSYNC.RECONVERGENT B1 ;  /* 0x0000000000017941 */ /* 0x000fea0003800200 */
.L_x_34357:
        /* <DEDUP_REMOVED lines=17> */
.L_x_34368:
        /* <DEDUP_REMOVED lines=12> */
.L_x_34370:
[----:B------:R-:W-:Y:S05]  /*1a7f0*/  BSYNC.RECONVERGENT B3 ;  /* 0x0000000000037941 */ /* 0x000fea0003800200 */
.L_x_34369:
        /* <DEDUP_REMOVED lines=61> */
.L_x_34367:
[----:B------:R-:W-:Y:S05]  /*1abd0*/  BSYNC.RECONVERGENT B2 ;  /* 0x0000000000027941 */ /* 0x000fea0003800200 */
.L_x_34366:
        /* <DEDUP_REMOVED lines=12> */
.L_x_34365:
[----:B------:R-:W-:Y:S05]  /*1aca0*/  BSYNC.RECONVERGENT B1 ;  /* 0x0000000000017941 */ /* 0x000fea0003800200 */
.L_x_34364:
        /* <DEDUP_REMOVED lines=17> */
.L_x_34375:
        /* <DEDUP_REMOVED lines=12> */
.L_x_34377:
[----:B------:R-:W-:Y:S05]  /*1ae80*/  BSYNC.RECONVERGENT B3 ;  /* 0x0000000000037941 */ /* 0x000fea0003800200 */
.L_x_34376:
        /* <DEDUP_REMOVED lines=61> */
.L_x_34374:
[----:B------:R-:W-:Y:S05]  /*1b260*/  BSYNC.RECONVERGENT B2 ;  /* 0x0000000000027941 */ /* 0x000fea0003800200 */
.L_x_34373:
        /* <DEDUP_REMOVED lines=11> */
.L_x_34372:
[----:B------:R-:W-:Y:S05]  /*1b320*/  BSYNC.RECONVERGENT B1 ;  /* 0x0000000000017941 */ /* 0x000fea0003800200 */
.L_x_34371:
        /* <DEDUP_REMOVED lines=17> */
.L_x_34382:
        /* <DEDUP_REMOVED lines=12> */
.L_x_34384:
[----:B------:R-:W-:Y:S05]  /*1b500*/  BSYNC.RECONVERGENT B3 ;  /* 0x0000000000037941 */ /* 0x000fea0003800200 */
.L_x_34383:
        /* <DEDUP_REMOVED lines=61> */
.L_x_34381:
[----:B------:R-:W-:Y:S05]  /*1b8e0*/  BSYNC.RECONVERGENT B2 ;  /* 0x0000000000027941 */ /* 0x000fea0003800200 */
.L_x_34380:
[----:B------:R-:W2:Y:S01]  /*1b8f0*/  LDL R174, [R1] ;  /* 0x0000000001ae7983 */ /* 0x000ea20000100800 */
        /* <DEDUP_REMOVED lines=12> */
.L_x_34379:
[----:B------:R-:W-:Y:S05]  /*1b9c0*/  BSYNC.RECONVERGENT B1 ;  /* 0x0000000000017941 */ /* 0x000fea0003800200 */
.L_x_34378:
        /* <DEDUP_REMOVED lines=17> */
.L_x_34389:
        /* <DEDUP_REMOVED lines=12> */
.L_x_34391:
[----:B------:R-:W-:Y:S05]  /*1bba0*/  BSYNC.RECONVERGENT B3 ;  /* 0x0000000000037941 */ /* 0x000fea0003800200 */
.L_x_34390:
        /* <DEDUP_REMOVED lines=61> */
.L_x_34388:
[----:B------:R-:W-:Y:S05]  /*1bf80*/  BSYNC.RECONVERGENT B2 ;  /* 0x0000000000027941 */ /* 0x000fea0003800200 */
.L_x_34387:
        /* <DEDUP_REMOVED lines=11> */
.L_x_34386:
[----:B------:R-:W-:Y:S05]  /*1c040*/  BSYNC.RECONVERGENT B1 ;  /* 0x0000000000017941 */ /* 0x000fea0003800200 */
.L_x_34385:
        /* <DEDUP_REMOVED lines=16> */
.L_x_34394:
        /* <DEDUP_REMOVED lines=12> */
.L_x_34396:
[----:B------:R-:W-:Y:S05]  /*1c210*/  BSYNC.RECONVERGENT B2 ;  /* 0x0000000000027941 */ /* 0x000fea0003800200 */
.L_x_34395:
        /* <DEDUP_REMOVED lines=61> */
.L_x_34393:
[----:B------:R-:W-:Y:S05]  /*1c5f0*/  BSYNC.RECONVERGENT B1 ;  /* 0x0000000000017941 */ /* 0x000fea0003800200 */
.L_x_34392:
        /* <DEDUP_REMOVED lines=13> */
.L_x_34337:
[----:B------:R-:W-:Y:S05]  /*1c6d0*/  BSYNC.RECONVERGENT B0 ;  /* 0x0000000000007941 */ /* 0x000fea0003800200 */
.L_x_34286:
        /* <DEDUP_REMOVED lines=27> */
.L_x_34398:
[----:B------:R-:W-:Y:S05]  /*1c890*/  BSYNC.RECONVERGENT B0 ;  /* 0x0000000000007941 */ /* 0x000fea0003800200 */
.L_x_34397:
        /* <DEDUP_REMOVED lines=33> */
.L_x_34405:
        /* <DEDUP_REMOVED lines=12> */
.L_x_34407:
[----:B------:R-:W-:Y:S05]  /*1cb70*/  BSYNC.RECONVERGENT B3 ;  /* 0x0000000000037941 */ /* 0x000fea0003800200 */
.L_x_34406:
        /* <DEDUP_REMOVED lines=61> */
.L_x_34404:
[----:B------:R-:W-:Y:S05]  /*1cf50*/  BSYNC.RECONVERGENT B2 ;  /* 0x0000000000027941 */ /* 0x000fea0003800200 */
.L_x_34403:
        /* <DEDUP_REMOVED lines=11> */
.L_x_34402:
[----:B------:R-:W-:Y:S05]  /*1d010*/  BSYNC.RECONVERGENT B1 ;  /* 0x0000000000017941 */ /* 0x000fea0003800200 */
.L_x_34401:
        /* <DEDUP_REMOVED lines=17> */
.L_x_34412:
        /* <DEDUP_REMOVED lines=12> */
.L_x_34414:
[----:B------:R-:W-:Y:S05]  /*1d1f0*/  BSYNC.RECONVERGENT B3 ;  /* 0x0000000000037941 */ /* 0x000fea0003800200 */
.L_x_34413:
        /* <DEDUP_REMOVED lines=61> */
.L_x_34411:
[----:B------:R-:W-:Y:S05]  /*1d5d0*/  BSYNC.RECONVERGENT B2 ;  /* 0x0000000000027941 */ /* 0x000fea0003800200 */
.L_x_34410:
        /* <DEDUP_REMOVED lines=13> */
.L_x_34409:
[----:B------:R-:W-:Y:S05]  /*1d6b0*/  BSYNC.RECONVERGENT B1 ;  /* 0x0000000000017941 */ /* 0x000fea0003800200 */
.L_x_34408:
        /* <DEDUP_REMOVED lines=17> */
.L_x_34419:
        /* <DEDUP_REMOVED lines=12> */
.L_x_34421:
[----:B------:R-:W-:Y:S05]  /*1d890*/  BSYNC.RECONVERGENT B3 ;  /* 0x0000000000037941 */ /* 0x000fea0003800200 */
.L_x_34420:
        /* <DEDUP_REMOVED lines=61> */
.L_x_34418:
[----:B------:R-:W-:Y:S05]  /*1dc70*/  BSYNC.RECONVERGENT B2 ;  /* 0x0000000000027941 */ /* 0x000fea0003800200 */
.L_x_34417:
        /* <DEDUP_REMOVED lines=11> */
.L_x_34416:
[----:B------:R-:W-:Y:S05]  /*1dd30*/  BSYNC.RECONVERGENT B1 ;  /* 0x0000000000017941 */ /* 0x000fea0003800200 */
.L_x_34415:
        /* <DEDUP_REMOVED lines=17> */
.L_x_34426:
        /* <DEDUP_REMOVED lines=12> */
.L_x_34428:
[----:B------:R-:W-:Y:S05]  /*1df10*/  BSYNC.RECONVERGENT B3 ;  /* 0x0000000000037941 */ /* 0x000fea0003800200 */
.L_x_34427:
        /* <DEDUP_REMOVED lines=61> */
.L_x_34425:
[----:B------:R-:W-:Y:S05]  /*1e2f0*/  BSYNC.RECONVERGENT B2 ;  /* 0x0000000000027941 */ /* 0x000fea0003800200 */
.L_x_34424:
        /* <DEDUP_REMOVED lines=13> */
.L_x_34423:
[----:B------:R-:W-:Y:S05]  /*1e3d0*/  BSYNC.RECONVERGENT B1 ;  /* 0x0000000000017941 */ /* 0x000fea0003800200 */
.L_x_34422:
        /* <DEDUP_REMOVED lines=17> */
.L_x_34433:
        /* <DEDUP_REMOVED lines=12> */
.L_x_34435:
[----:B------:R-:W-:Y:S05]  /*1e5b0*/  BSYNC.RECONVERGENT B3 ;  /* 0x0000000000037941 */ /* 0x000fea0003800200 */
.L_x_34434:
        /* <DEDUP_REMOVED lines=61> */
.L_x_34432:
[----:B------:R-:W-:Y:S05]  /*1e990*/  BSYNC.RECONVERGENT B2 ;  /* 0x0000000000027941 */ /* 0x000fea0003800200 */
.L_x_34431:
        /* <DEDUP_REMOVED lines=11> */
.L_x_34430:
[----:B------:R-:W-:Y:S05]  /*1ea50*/  BSYNC.RECONVERGENT B1 ;  /* 0x0000000000017941 */ /* 0x000fea0003800200 */
.L_x_34429:
        /* <DEDUP_REMOVED lines=17> */
.L_x_34440:
        /* <DEDUP_REMOVED lines=12> */
.L_x_34442:
[----:B------:R-:W-:Y:S05]  /*1ec30*/  BSYNC.RECONVERGENT B3 ;  /* 0x0000000000037941 */ /* 0x000fea0003800200 */
.L_x_34441:
        /* <DEDUP_REMOVED lines=61> */
.L_x_34439:
[----:B------:R-:W-:Y:S05]  /*1f010*/  BSYNC.RECONVERGENT B2 ;  /* 0x0000000000027941 */ /* 0x000fea0003800200 */
.L_x_34438:
        /* <DEDUP_REMOVED lines=13> */
.L_x_34437:
[----:B------:R-:W-:Y:S05]  /*1f0f0*/  BSYNC.RECONVERGENT B1 ;  /* 0x0000000000017941 */ /* 0x000fea0003800200 */
.L_x_34436:
        /* <DEDUP_REMOVED lines=17> */
.L_x_34447:
        /* <DEDUP_REMOVED lines=12> */
.L_x_34449:
[----:B------:R-:W-:Y:S05]  /*1f2d0*/  BSYNC.RECONVERGENT B3 ;  /* 0x0000000000037941 */ /* 0x000fea0003800200 */
.L_x_34448:
        /* <DEDUP_REMOVED lines=61> */
.L_x_34446:
[----:B------:R-:W-:Y:S05]  /*1f6b0*/  BSYNC.RECONVERGENT B2 ;  /* 0x0000000000027941 */ /* 0x000fea0003800200 */
.L_x_34445:
        /* <DEDUP_REMOVED lines=11> */
.L_x_34444:
[----:B------:R-:W-:Y:S05]  /*1f770*/  BSYNC.RECONVERGENT B1 ;  /* 0x0000000000017941 */ /* 0x000fea0003800200 */
.L_x_34443:
        /* <DEDUP_REMOVED lines=16> */
.L_x_34453:
        /* <DEDUP_REMOVED lines=12> */
.L_x_34455:
[----:B------:R-:W-:Y:S05]  /*1f940*/  BSYNC.RECONVERGENT B2 ;  /* 0x0000000000027941 */ /* 0x000fea0003800200 */
.L_x_34454:
        /* <DEDUP_REMOVED lines=61> */
.L_x_34452:
[----:B------:R-:W-:Y:S05]  /*1fd20*/  BSYNC.RECONVERGENT B1 ;  /* 0x0000000000017941 */ /* 0x000fea0003800200 */
.L_x_34451:
        /* <DEDUP_REMOVED lines=14> */
.L_x_34400:
        /* <DEDUP_REMOVED lines=21> */
.L_x_34460:
        /* <DEDUP_REMOVED lines=12> */
.L_x_34462:
[----:B------:R-:W-:Y:S05]  /*20020*/  BSYNC.RECONVERGENT B3 ;  /* 0x0000000000037941 */ /* 0x000fea0003800200 */
.L_x_34461:
        /* <DEDUP_REMOVED lines=61> */
.L_x_34459:
[----:B------:R-:W-:Y:S05]  /*20400*/  BSYNC.RECONVERGENT B2 ;  /* 0x0000000000027941 */ /* 0x000fea0003800200 */
.L_x_34458:
        /* <DEDUP_REMOVED lines=11> */
.L_x_34457:
[----:B------:R-:W-:Y:S05]  /*204c0*/  BSYNC.RECONVERGENT B1 ;  /* 0x0000000000017941 */ /* 0x000fea0003800200 */
.L_x_34456:
        /* <DEDUP_REMOVED lines=17> */
.L_x_34467:
        /* <DEDUP_REMOVED lines=12> */
.L_x_34469:
[----:B------:R-:W-:Y:S05]  /*206a0*/  BSYNC.RECONVERGENT B3 ;  /* 0x0000000000037941 */ /* 0x000fea0003800200 */
.L_x_34468:
        /* <DEDUP_REMOVED lines=61> */
.L_x_34466:
[----:B------:R-:W-:Y:S05]  /*20a80*/  BSYNC.RECONVERGENT B2 ;  /* 0x0000000000027941 */ /* 0x000fea0003800200 */
.L_x_34465:
        /* <DEDUP_REMOVED lines=13> */
.L_x_34464:
[----:B------:R-:W-:Y:S05]  /*20b60*/  BSYNC.RECONVERGENT B1 ;  /* 0x0000000000017941 */ /* 0x000fea0003800200 */
.L_x_34463:
        /* <DEDUP_REMOVED lines=17> */
.L_x_34474:
        /* <DEDUP_REMOVED lines=12> */
.L_x_34476:
[----:B------:R-:W-:Y:S05]  /*20d40*/  BSYNC.RECONVERGENT B3 ;  /* 0x0000000000037941 */ /* 0x000fea0003800200 */
.L_x_34475:
        /* <DEDUP_REMOVED lines=61> */
.L_x_34473:
[----:B------:R-:W-:Y:S05]  /*21120*/  BSYNC.RECONVERGENT B2 ;  /* 0x0000000000027941 */ /* 0x000fea0003800200 */
.L_x_34472:
        /* <DEDUP_REMOVED lines=11> */
.L_x_34471:
[----:B------:R-:W-:Y:S05]  /*211e0*/  BSYNC.RECONVERGENT B1 ;  /* 0x0000000000017941 */ /* 0x000fea0003800200 */
.L_x_34470:
        /* <DEDUP_REMOVED lines=17> */
.L_x_34481:
        /* <DEDUP_REMOVED lines=12> */
.L_x_34483:
[----:B------:R-:W-:Y:S05]  /*213c0*/  BSYNC.RECONVERGENT B3 ;  /* 0x0000000000037941 */ /* 0x000fea0003800200 */
.L_x_34482:
        /* <DEDUP_REMOVED lines=61> */
.L_x_34480:
[----:B------:R-:W-:Y:S05]  /*217a0*/  BSYNC.RECONVERGENT B2 ;  /* 0x0000000000027941 */ /* 0x000fea0003800200 */
.L_x_34479:
        /* <DEDUP_REMOVED lines=13> */
.L_x_34478:
[----:B------:R-:W-:Y:S05]  /*21880*/  BSYNC.RECONVERGENT B1 ;  /* 0x0000000000017941 */ /* 0x000fea0003800200 */
.L_x_34477:
        /* <DEDUP_REMOVED lines=17> */
.L_x_34488:
        /* <DEDUP_REMOVED lines=12> */
.L_x_34490:
[----:B------:R-:W-:Y:S05]  /*21a60*/  BSYNC.RECONVERGENT B3 ;  /* 0x0000000000037941 */ /* 0x000fea0003800200 */
.L_x_34489:
        /* <DEDUP_REMOVED lines=61> */
.L_x_34487:
[----:B------:R-:W-:Y:S05]  /*21e40*/  BSYNC.RECONVERGENT B2 ;  /* 0x0000000000027941 */ /* 0x000fea0003800200 */
.L_x_34486:
        /* <DEDUP_REMOVED lines=11> */
.L_x_34485:
[----:B------:R-:W-:Y:S05]  /*21f00*/  BSYNC.RECONVERGENT B1 ;  /* 0x0000000000017941 */ /* 0x000fea0003800200 */
.L_x_34484:
        /* <DEDUP_REMOVED lines=17> */
.L_x_34495:
        /* <DEDUP_REMOVED lines=12> */
.L_x_34497:
[----:B------:R-:W-:Y:S05]  /*220e0*/  BSYNC.RECONVERGENT B3 ;  /* 0x0000000000037941 */ /* 0x000fea0003800200 */
.L_x_34496:
        /* <DEDUP_REMOVED lines=61> */
.L_x_34494:
[----:B------:R-:W-:Y:S05]  /*224c0*/  BSYNC.RECONVERGENT B2 ;  /* 0x0000000000027941 */ /* 0x000fea0003800200 */
.L_x_34493:
        /* <DEDUP_REMOVED lines=13> */
.L_x_34492:
[----:B------:R-:W-:Y:S05]  /*225a0*/  BSYNC.RECONVERGENT B1 ;  /* 0x0000000000017941 */ /* 0x000fea0003800200 */
.L_x_34491:
        /* <DEDUP_REMOVED lines=17> */
.L_x_34502:
        /* <DEDUP_REMOVED lines=12> */
.L_x_34504:
[----:B------:R-:W-:Y:S05]  /*22780*/  BSYNC.RECONVERGENT B3 ;  /* 0x0000000000037941 */ /* 0x000fea0003800200 */
.L_x_34503:
        /* <DEDUP_REMOVED lines=61> */
.L_x_34501:
[----:B------:R-:W-:Y:S05]  /*22b60*/  BSYNC.RECONVERGENT B2 ;  /* 0x0000000000027941 */ /* 0x000fea0003800200 */
.L_x_34500:
        /* <DEDUP_REMOVED lines=11> */
.L_x_34499:
[----:B------:R-:W-:Y:S05]  /*22c20*/  BSYNC.RECONVERGENT B1 ;  /* 0x0000000000017941 */ /* 0x000fea0003800200 */
.L_x_34498:
        /* <DEDUP_REMOVED lines=16> */
.L_x_34507:
        /* <DEDUP_REMOVED lines=12> */
.L_x_34509:
[----:B------:R-:W-:Y:S05]  /*22df0*/  BSYNC.RECONVERGENT B2 ;  /* 0x0000000000027941 */ /* 0x000fea0003800200 */
.L_x_34508:
        /* <DEDUP_REMOVED lines=61> */
.L_x_34506:
[----:B------:R-:W-:Y:S05]  /*231d0*/  BSYNC.RECONVERGENT B1 ;  /* 0x0000000000017941 */ /* 0x000fea0003800200 */
.L_x_34505:
        /* <DEDUP_REMOVED lines=13> */
.L_x_34450:
[----:B------:R-:W-:Y:S05]  /*232b0*/  BSYNC.RECONVERGENT B0 ;  /* 0x0000000000007941 */ /* 0x000fea0003800200 */
.L_x_34399:
        /* <DEDUP_REMOVED lines=27> */
.L_x_34511:
[----:B------:R-:W-:Y:S05]  /*23470*/  BSYNC.RECONVERGENT B0 ;  /* 0x0000000000007941 */ /* 0x000fea0003800200 */
.L_x_34510:
        /* <DEDUP_REMOVED lines=33> */
.L_x_34518:
        /* <DEDUP_REMOVED lines=12> */
.L_x_34520:
[----:B------:R-:W-:Y:S05]  /*23750*/  BSYNC.RECONVERGENT B3 ;  /* 0x0000000000037941 */ /* 0x000fea0003800200 */
.L_x_34519:
        /* <DEDUP_REMOVED lines=60> */
.L_x_34517:
[----:B------:R-:W-:Y:S05]  /*23b20*/  BSYNC.RECONVERGENT B2 ;  /* 0x0000000000027941 */ /* 0x000fea0003800200 */
.L_x_34516:
        /* <DEDUP_REMOVED lines=11> */
.L_x_34515:
[----:B------:R-:W-:Y:S05]  /*23be0*/  BSYNC.RECONVERGENT B1 ;  /* 0x0000000000017941 */ /* 0x000fea0003800200 */
.L_x_34514:
        /* <DEDUP_REMOVED lines=17> */
.L_x_34525:
        /* <DEDUP_REMOVED lines=12> */
.L_x_34527:
[----:B------:R-:W-:Y:S05]  /*23dc0*/  BSYNC.RECONVERGENT B3 ;  /* 0x0000000000037941 */ /* 0x000fea0003800200 */
.L_x_34526:
        /* <DEDUP_REMOVED lines=61> */
.L_x_34524:
[----:B------:R-:W-:Y:S05]  /*241a0*/  BSYNC.RECONVERGENT B2 ;  /* 0x0000000000027941 */ /* 0x000fea0003800200 */
.L_x_34523:
        /* <DEDUP_REMOVED lines=13> */
.L_x_34522:
[----:B------:R-:W-:Y:S05]  /*24280*/  BSYNC.RECONVERGENT B1 ;  /* 0x0000000000017941 */ /* 0x000fea0003800200 */
.L_x_34521:
        /* <DEDUP_REMOVED lines=17> */
.L_x_34532:
        /* <DEDUP_REMOVED lines=12> */
.L_x_34534:
[----:B------:R-:W-:Y:S05]  /*24460*/  BSYNC.RECONVERGENT B3 ;  /* 0x0000000000037941 */ /* 0x000fea0003800200 */
.L_x_34533:
        /* <DEDUP_REMOVED lines=61> */
.L_x_34531:
[----:B------:R-:W-:Y:S05]  /*24840*/  BSYNC.RECONVERGENT B2 ;  /* 0x0000000000027941 */ /* 0x000fea0003800200 */
.L_x_34530:
        /* <DEDUP_REMOVED lines=11> */
.L_x_34529:
[----:B------:R-:W-:Y:S05]  /*24900*/  BSYNC.RECONVERGENT B1 ;  /* 0x0000000000017941 */ /* 0x000fea0003800200 */
.L_x_34528:
        /* <DEDUP_REMOVED lines=17> */
.L_x_34539:
        /* <DEDUP_REMOVED lines=12> */
.L_x_34541:
[----:B------:R-:W-:Y:S05]  /*24ae0*/  BSYNC.RECONVERGENT B3 ;  /* 0x0000000000037941 */ /* 0x000fea0003800200 */
.L_x_34540:
        /* <DEDUP_REMOVED lines=61> */
.L_x_34538:
[----:B------:R-:W-:Y:S05]  /*24ec0*/  BSYNC.RECONVERGENT B2 ;  /* 0x0000000000027941 */ /* 0x000fea0003800200 */
.L_x_34537:
        /* <DEDUP_REMOVED lines=13> */
.L_x_34536:
[----:B------:R-:W-:Y:S05]  /*24fa0*/  BSYNC.RECONVERGENT B1 ;  /* 0x0000000000017941 */ /* 0x000fea0003800200 */
.L_x_34535:
        /* <DEDUP_REMOVED lines=17> */
.L_x_34546:
        /* <DEDUP_REMOVED lines=12> */
.L_x_34548:
[----:B------:R-:W-:Y:S05]  /*25180*/  BSYNC.RECONVERGENT B3 ;  /* 0x0000000000037941 */ /* 0x000fea0003800200 */
.L_x_34547:
        /* <DEDUP_REMOVED lines=61> */
.L_x_34545:
[----:B------:R-:W-:Y:S05]  /*25560*/  BSYNC.RECONVERGENT B2 ;  /* 0x0000000000027941 */ /* 0x000fea0003800200 */
.L_x_34544:
[----:B------:R-:W-:Y:S01]  /*25570*/  I2FP.F32.U32 R5, R5 ;  /* 0x0000000500057245 */ /* 0x000fe20000201000 */
[----:B------:R-:W-:-:S04]  /*25580*/  IMAD.MOV.U32 R9, RZ, RZ, 0x2f800000 ;  /* 0x2f800000ff097424 */ /* 0x000fc800078e00ff */
[----:B------:R-:W-:-:S05]  /*25590*/  FFMA.FTZ R5, R5, R9, 1.1641532182693481445e-10 ;  /* 0x2f00000005057423 */ /* 0x000fca0000010009 */
[----:B------:R-:W-:Y:S02]  /*255a0*/  FSETP.GTU.FTZ.AND P3, PT, R5, UR12, PT ;  /* 0x0000000c05007c0b */ /* 0x000fe4000bf7c000 */
[----:B------:R-:W-:Y:S02]  /*255b0*/  SHF.L.U32 R5, R134, 0x10, RZ ;  /* 0x0000001086057819 */ /* 0x000fe400000006ff */
[----:B------:R-:W-:-:S03]  /*255c0*/  SEL R227, RZ, 0x1, P3 ;  /* 0x00000001ffe37807 */ /* 0x000fc60001800000 */
[----:B------:R-:W-:-:S04]  /*255d0*/  FMUL.FTZ R5, R5, UR9 ;  /* 0x0000000905057c20 */ /* 0x000fc80008410000 */
[----:B------:R-:W-:-:S05]  /*255e0*/  FMUL.FTZ R5, R5, UR8 ;  /* 0x0000000805057c20 */ /* 0x000fca0008410000 */
[----:B------:R-:W-:Y:S01]  /*255f0*/  FSEL R188, R5, RZ, !P3 ;  /* 0x000000ff05bc7208 */ /* 0x000fe20005800000 */
[----:B------:R-:W-:-:S04]  /*25600*/  IMAD.U32 R5, R30, 0x10000, RZ ;  /* 0x000100001e057824 */ /* 0x000fc800078e00ff */
[----:B------:R-:W-:-:S07]  /*25610*/  FFMA.FTZ R188, R188, R5, R140 ;  /* 0x00000005bcbc7223 */ /* 0x000fce000001008c */
.L_x_34543:
[----:B------:R-:W-:Y:S05]  /*25620*/  BSYNC.RECONVERGENT B1 ;  /* 0x0000000000017941 */ /* 0x000fea0003800200 */
.L_x_34542:
        /* <DEDUP_REMOVED lines=17> */
.L_x_34553:
        /* <DEDUP_REMOVED lines=12> */
.L_x_34555:
[----:B------:R-:W-:Y:S05]  /*25800*/  BSYNC.RECONVERGENT B3 ;  /* 0x0000000000037941 */ /* 0x000fea0003800200 */
.L_x_34554:
        /* <DEDUP_REMOVED lines=61> */
.L_x_34552:
[----:B------:R-:W-:Y:S05]  /*25be0*/  BSYNC.RECONVERGENT B2 ;  /* 0x0000000000027941 */ /* 0x000fea0003800200 */
.L_x_34551:
        /* <DEDUP_REMOVED lines=13> */
.L_x_34550:
[----:B------:R-:W-:Y:S05]  /*25cc0*/  BSYNC.RECONVERGENT B1 ;  /* 0x0000000000017941 */ /* 0x000fea0003800200 */
.L_x_34549:
        /* <DEDUP_REMOVED lines=17> */
.L_x_34560:
        /* <DEDUP_REMOVED lines=12> */
.L_x_34562:
[----:B------:R-:W-:Y:S05]  /*25ea0*/  BSYNC.RECONVERGENT B3 ;  /* 0x0000000000037941 */ /* 0x000fea0003800200 */
.L_x_34561:
        /* <DEDUP_REMOVED lines=61> */
.L_x_34559:
[----:B------:R-:W-:Y:S05]  /*26280*/  BSYNC.RECONVERGENT B2 ;  /* 0x0000000000027941 */ /* 0x000fea0003800200 */
.L_x_34558:
        /* <DEDUP_REMOVED lines=11> */
.L_x_34557:
[----:B------:R-:W-:Y:S05]  /*26340*/  BSYNC.RECONVERGENT B1 ;  /* 0x0000000000017941 */ /* 0x000fea0003800200 */
.L_x_34556:
[----:B------:R-:W-:Y:S01]  /*26350*/  MOV R9, R192 ;  /* 0x000000c000097202 */ /* 0x000fe20000000f00 */
        /* <DEDUP_REMOVED lines=15> */
.L_x_34566:
        /* <DEDUP_REMOVED lines=12> */
.L_x_34568:
[----:B------:R-:W-:Y:S05]  /*26510*/  BSYNC.RECONVERGENT B2 ;  /* 0x0000000000027941 */ /* 0x000fea0003800200 */
.L_x_34567:
        /* <DEDUP_REMOVED lines=61> */
.L_x_34565:
[----:B------:R-:W-:Y:S05]  /*268f0*/  BSYNC.RECONVERGENT B1 ;  /* 0x0000000000017941 */ /* 0x000fea0003800200 */
.L_x_34564:
        /* <DEDUP_REMOVED lines=14> */
.L_x_34513:
[----:B------:R-:W-:Y:S01]  /*269e0*/  BSSY.RECONVERGENT B1, `(.L_x_34569) ;  /* 0x000006a000017945 */ /* 0x000fe20003800200 */
[----:B------:R-:W-:Y:S01]  /*269f0*/  IMAD.MOV.U32 R198, RZ, RZ, R5 ;  /* 0x000000ffffc67224 */ /* 0x000fe200078e0005 */
[----:B------:R-:W-:Y:S01]  /*26a00*/  MOV R186, R9 ;  /* 0x0000000900ba7202 */ /* 0x000fe20000000f00 */
[----:B0-----:R-:W-:Y:S01]  /*26a10*/  IMAD.MOV.U32 R184, RZ, RZ, RZ ;  /* 0x000000ffffb87224 */ /* 0x001fe200078e00ff */
        /* <DEDUP_REMOVED lines=17> */
.L_x_34573:
        /* <DEDUP_REMOVED lines=12> */
.L_x_34575:
[----:B------:R-:W-:Y:S05]  /*26bf0*/  BSYNC.RECONVERGENT B3 ;  /* 0x0000000000037941 */ /* 0x000fea0003800200 */
.L_x_34574:
        /* <DEDUP_REMOVED lines=58> */
[----:B------:R-:W-:-:S05]  /*26fa0*/  IMAD.WIDE.U32 R8, R9, -0x326172a9, RZ ;  /* 0xcd9e8d5709087825 */ /* 0x000fca00078e00ff */
[----:B------:R-:W-:-:S07]  /*26fb0*/  LOP3.LUT R3, R184, UR15, R9, 0x96, !PT ;  /* 0x0000000fb8037c12 */ /* 0x000fce000f8e9609 */
.L_x_34572:
[----:B------:R-:W-:Y:S05]  /*26fc0*/  BSYNC.RECONVERGENT B2 ;  /* 0x0000000000027941 */ /* 0x000fea0003800200 */
.L_x_34571:
        /* <DEDUP_REMOVED lines=11> */
.L_x_34570:
[----:B------:R-:W-:Y:S05]  /*27080*/  BSYNC.RECONVERGENT B1 ;  /* 0x0000000000017941 */ /* 0x000fea0003800200 */
.L_x_34569:
        /* <DEDUP_REMOVED lines=17> */
.L_x_34580:
        /* <DEDUP_REMOVED lines=12> */
.L_x_34582:
[----:B------:R-:W-:Y:S05]  /*27260*/  BSYNC.RECONVERGENT B3 ;  /* 0x0000000000037941 */ /* 0x000fea0003800200 */
.L_x_34581:
        /* <DEDUP_REMOVED lines=61> */
.L_x_34579:
[----:B------:R-:W-:Y:S05]  /*27640*/  BSYNC.RECONVERGENT B2 ;  /* 0x0000000000027941 */ /* 0x000fea0003800200 */
.L_x_34578:
        /* <DEDUP_REMOVED lines=13> */
.L_x_34577:
[----:B------:R-:W-:Y:S05]  /*27720*/  BSYNC.RECONVERGENT B1 ;  /* 0x0000000000017941 */ /* 0x000fea0003800200 */
.L_x_34576:
        /* <DEDUP_REMOVED lines=17> */
.L_x_34587:
        /* <DEDUP_REMOVED lines=12> */
.L_x_34589:
[----:B------:R-:W-:Y:S05]  /*27900*/  BSYNC.RECONVERGENT B3 ;  /* 0x0000000000037941 */ /* 0x000fea0003800200 */
.L_x_34588:
        /* <DEDUP_REMOVED lines=61> */
.L_x_34586:
[----:B------:R-:W-:Y:S05]  /*27ce0*/  BSYNC.RECONVERGENT B2 ;  /* 0x0000000000027941 */ /* 0x000fea0003800200 */
.L_x_34585:
        /* <DEDUP_REMOVED lines=11> */
.L_x_34584:
[----:B------:R-:W-:Y:S05]  /*27da0*/  BSYNC.RECONVERGENT B1 ;  /* 0x0000000000017941 */ /* 0x000fea0003800200 */
.L_x_34583:
        /* <DEDUP_REMOVED lines=17> */
.L_x_34594:
        /* <DEDUP_REMOVED lines=12> */
.L_x_34596:
[----:B------:R-:W-:Y:S05]  /*27f80*/  BSYNC.RECONVERGENT B3 ;  /* 0x0000000000037941 */ /* 0x000fea0003800200 */
.L_x_34595:
        /* <DEDUP_REMOVED lines=61> */
.L_x_34593:
[----:B------:R-:W-:Y:S05]  /*28360*/  BSYNC.RECONVERGENT B2 ;  /* 0x0000000000027941 */ /* 0x000fea0003800200 */
.L_x_34592:
        /* <DEDUP_REMOVED lines=13> */
.L_x_34591:
[----:B------:R-:W-:Y:S05]  /*28440*/  BSYNC.RECONVERGENT B1 ;  /* 0x0000000000017941 */ /* 0x000fea0003800200 */
.L_x_34590:
        /* <DEDUP_REMOVED lines=17> */
.L_x_34601:
        /* <DEDUP_REMOVED lines=12> */
.L_x_34603:
[----:B------:R-:W-:Y:S05]  /*28620*/  BSYNC.RECONVERGENT B3 ;  /* 0x0000000000037941 */ /* 0x000fea0003800200 */
.L_x_34602:
        /* <DEDUP_REMOVED lines=61> */
.L_x_34600:
[----:B------:R-:W-:Y:S05]  /*28a00*/  BSYNC.RECONVERGENT B2 ;  /* 0x0000000000027941 */ /* 0x000fea0003800200 */
.L_x_34599:
        /* <DEDUP_REMOVED lines=11> */
.L_x_34598:
[----:B------:R-:W-:Y:S05]  /*28ac0*/  BSYNC.RECONVERGENT B1 ;  /* 0x0000000000017941 */ /* 0x000fea0003800200 */
.L_x_34597:
        /* <DEDUP_REMOVED lines=17> */
.L_x_34608:
        /* <DEDUP_REMOVED lines=12> */
.L_x_34610:
[----:B------:R-:W-:Y:S05]  /*28ca0*/  BSYNC.RECONVERGENT B3 ;  /* 0x0000000000037941 */ /* 0x000fea0003800200 */
.L_x_34609:
        /* <DEDUP_REMOVED lines=61> */
.L_x_34607:
[----:B------:R-:W-:Y:S05]  /*29080*/  BSYNC.RECONVERGENT B2 ;  /* 0x0000000000027941 */ /* 0x000fea0003800200 */
.L_x_34606:
        /* <DEDUP_REMOVED lines=13> */
.L_x_34605:
[----:B------:R-:W-:Y:S05]  /*29160*/  BSYNC.RECONVERGENT B1 ;  /* 0x0000000000017941 */ /* 0x000fea0003800200 */
.L_x_34604:
        /* <DEDUP_REMOVED lines=17> */
.L_x_34615:
        /* <DEDUP_REMOVED lines=12> */
.L_x_34617:
[----:B------:R-:W-:Y:S05]  /*29340*/  BSYNC.RECONVERGENT B3 ;  /* 0x0000000000037941 */ /* 0x000fea0003800200 */
.L_x_34616:
        /* <DEDUP_REMOVED lines=61> */
.L_x_34614:
[----:B------:R-:W-:Y:S05]  /*29720*/  BSYNC.RECONVERGENT B2 ;  /* 0x0000000000027941 */ /* 0x000fea0003800200 */
.L_x_34613:
        /* <DEDUP_REMOVED lines=11> */
.L_x_34612:
[----:B------:R-:W-:Y:S05]  /*297e0*/  BSYNC.RECONVERGENT B1 ;  /* 0x0000000000017941 */ /* 0x000fea0003800200 */
.L_x_34611:
        /* <DEDUP_REMOVED lines=16> */
.L_x_34620:
        /* <DEDUP_REMOVED lines=12> */
.L_x_34622:
[----:B------:R-:W-:Y:S05]  /*299b0*/  BSYNC.RECONVERGENT B2 ;  /* 0x0000000000027941 */ /* 0x000fea0003800200 */
.L_x_34621:
        /* <DEDUP_REMOVED lines=61> */
.L_x_34619:
[----:B------:R-:W-:Y:S05]  /*29d90*/  BSYNC.RECONVERGENT B1 ;  /* 0x0000000000017941 */ /* 0x000fea0003800200 */
.L_x_34618:
        /* <DEDUP_REMOVED lines=13> */
.L_x_34563:
[----:B------:R-:W-:Y:S05]  /*29e70*/  BSYNC.RECONVERGENT B0 ;  /* 0x0000000000007941 */ /* 0x000fea0003800200 */
.L_x_34512:
[----:B------:R-:W-:Y:S01]  /*29e80*/  IADD3 R192, PT, PT, R230, 0xa0, RZ ;  /* 0x000000a0e6c07810 */ /* 0x000fe20007ffe0ff */
[----:B------:R-:W-:Y:S04]  /*29e90*/  BSSY.RECONVERGENT B0, `(.L_x_34623) ;  /* 0x000001a000007945 */ /* 0x000fe80003800200 */
        /* <DEDUP_REMOVED lines=25> */
.L_x_34624:
[----:B------:R-:W-:Y:S05]  /*2a030*/  BSYNC.RECONVERGENT B0 ;  /* 0x0000000000007941 */ /* 0x000fea0003800200 */
.L_x_34623:
        /* <DEDUP_REMOVED lines=14> */
[----:B------:R-:W-:Y:S01]  /*2a120*/  MOV R194, R9 ;  /* 0x0000000900c27202 */ /* 0x000fe20000000f00 */
[----:B0----5:R-:W-:-:S09]  /*2a130*/  IMAD.MOV.U32 R192, RZ, RZ, R136 ;  /* 0x000000ffffc07224 */ /* 0x021fd200078e0088 */
        /* <DEDUP_REMOVED lines=17> */
.L_x_34631:
        /* <DEDUP_REMOVED lines=12> */
.L_x_34633:
[----:B------:R-:W-:Y:S05]  /*2a310*/  BSYNC.RECONVERGENT B3 ;  /* 0x0000000000037941 */ /* 0x000fea0003800200 */
.L_x_34632:
        /* <DEDUP_REMOVED lines=61> */
.L_x_34630:
[----:B------:R-:W-:Y:S05]  /*2a6f0*/  BSYNC.RECONVERGENT B2 ;  /* 0x0000000000027941 */ /* 0x000fea0003800200 */
.L_x_34629:
        /* <DEDUP_REMOVED lines=11> */
.L_x_34628:
[----:B------:R-:W-:Y:S05]  /*2a7b0*/  BSYNC.RECONVERGENT B1 ;  /* 0x0000000000017941 */ /* 0x000fea0003800200 */
.L_x_34627:
        /* <DEDUP_REMOVED lines=17> */
.L_x_34638:
        /* <DEDUP_REMOVED lines=12> */
.L_x_34640:
[----:B------:R-:W-:Y:S05]  /*2a990*/  BSYNC.RECONVERGENT B3 ;  /* 0x0000000000037941 */ /* 0x000fea0003800200 */
.L_x_34639:
        /* <DEDUP_REMOVED lines=59> */
[----:B------:R-:W-:Y:S01]  /*2ad50*/  IMAD.MOV.U32 R196, RZ, RZ, RZ ;  /* 0x000000ffffc47224 */ /* 0x000fe200078e00ff */
[----:B------:R-:W-:-:S07]  /*2ad60*/  LOP3.LUT R3, R194, UR15, R9, 0x96, !PT ;  /* 0x0000000fc2037c12 */ /* 0x000fce000f8e9609 */
.L_x_34637:
[----:B------:R-:W-:Y:S05]  /*2ad70*/  BSYNC.RECONVERGENT B2 ;  /* 0x0000000000027941 */ /* 0x000fea0003800200 */
.L_x_34636:
        /* <DEDUP_REMOVED lines=13> */
.L_x_34635:
[----:B------:R-:W-:Y:S05]  /*2ae50*/  BSYNC.RECONVERGENT B1 ;  /* 0x0000000000017941 */ /* 0x000fea0003800200 */
.L_x_34634:
        /* <DEDUP_REMOVED lines=17> */
.L_x_34645:
        /* <DEDUP_REMOVED lines=12> */
.L_x_34647:
[----:B------:R-:W-:Y:S05]  /*2b030*/  BSYNC.RECONVERGENT B3 ;  /* 0x0000000000037941 */ /* 0x000fea0003800200 */
.L_x_34646:
        /* <DEDUP_REMOVED lines=60> */
[----:B------:R-:W-:-:S07]  /*2b400*/  HFMA2 R9, -RZ, RZ, 0, 0 ;  /* 0x00000000ff097431 */ /* 0x000fce00000001ff */
.L_x_34644:
[----:B------:R-:W-:Y:S05]  /*2b410*/  BSYNC.RECONVERGENT B2 ;  /* 0x0000000000027941 */ /* 0x000fea0003800200 */
.L_x_34643:
        /* <DEDUP_REMOVED lines=11> */
.L_x_34642:
[----:B------:R-:W-:Y:S05]  /*2b4d0*/  BSYNC.RECONVERGENT B1 ;  /* 0x0000000000017941 */ /* 0x000fea0003800200 */
.L_x_34641:
        /* <DEDUP_REMOVED lines=17> */
.L_x_34652:
        /* <DEDUP_REMOVED lines=12> */
.L_x_34654:
[----:B------:R-:W-:Y:S05]  /*2b6b0*/  BSYNC.RECONVERGENT B3 ;  /* 0x0000000000037941 */ /* 0x000fea0003800200 */
.L_x_34653:
        /* <DEDUP_REMOVED lines=61> */
.L_x_34651:
[----:B------:R-:W-:Y:S05]  /*2ba90*/  BSYNC.RECONVERGENT B2 ;  /* 0x0000000000027941 */ /* 0x000fea0003800200 */
.L_x_34650:
        /* <DEDUP_REMOVED lines=13> */
.L_x_34649:
[----:B------:R-:W-:Y:S05]  /*2bb70*/  BSYNC.RECONVERGENT B1 ;  /* 0x0000000000017941 */ /* 0x000fea0003800200 */
.L_x_34648:
        /* <DEDUP_REMOVED lines=17> */
.L_x_34659:
        /* <DEDUP_REMOVED lines=12> */
.L_x_34661:
[----:B------:R-:W-:Y:S05]  /*2bd50*/  BSYNC.RECONVERGENT B3 ;  /* 0x0000000000037941 */ /* 0x000fea0003800200 */
.L_x_34660:
        /* <DEDUP_REMOVED lines=61> */
.L_x_34658:
[----:B------:R-:W-:Y:S05]  /*2c130*/  BSYNC.RECONVERGENT B2 ;  /* 0x0000000000027941 */ /* 0x000fea0003800200 */
.L_x_34657:
        /* <DEDUP_REMOVED lines=11> */
.L_x_34656:
[----:B------:R-:W-:Y:S05]  /*2c1f0*/  BSYNC.RECONVERGENT B1 ;  /* 0x0000000000017941 */ /* 0x000fea0003800200 */
.L_x_34655:
        /* <DEDUP_REMOVED lines=17> */
.L_x_34666:
        /* <DEDUP_REMOVED lines=12> */
.L_x_34668:
[----:B------:R-:W-:Y:S05]  /*2c3d0*/  BSYNC.RECONVERGENT B3 ;  /* 0x0000000000037941 */ /* 0x000fea0003800200 */
.L_x_34667:
        /* <DEDUP_REMOVED lines=61> */
.L_x_34665:
[----:B------:R-:W-:Y:S05]  /*2c7b0*/  BSYNC.RECONVERGENT B2 ;  /* 0x0000000000027941 */ /* 0x000fea0003800200 */
.L_x_34664:
        /* <DEDUP_REMOVED lines=13> */
.L_x_34663:
[----:B------:R-:W-:Y:S05]  /*2c890*/  BSYNC.RECONVERGENT B1 ;  /* 0x0000000000017941 */ /* 0x000fea0003800200 */
.L_x_34662:
        /* <DEDUP_REMOVED lines=17> */
.L_x_34673:
        /* <DEDUP_REMOVED lines=12> */
.L_x_34675:
[----:B------:R-:W-:Y:S05]  /*2ca70*/  BSYNC.RECONVERGENT B3 ;  /* 0x0000000000037941 */ /* 0x000fea0003800200 */
.L_x_34674:
        /* <DEDUP_REMOVED lines=61> */
.L_x_34672:
[----:B------:R-:W-:Y:S05]  /*2ce50*/  BSYNC.RECONVERGENT B2 ;  /* 0x0000000000027941 */ /* 0x000fea0003800200 */
.L_x_34671:
        /* <DEDUP_REMOVED lines=11> */
.L_x_34670:
[----:B------:R-:W-:Y:S05]  /*2cf10*/  BSYNC.RECONVERGENT B1 ;  /* 0x0000000000017941 */ /* 0x000fea0003800200 */
.L_x_34669:
        /* <DEDUP_REMOVED lines=16> */
.L_x_34679:
        /* <DEDUP_REMOVED lines=12> */
.L_x_34681:
[----:B------:R-:W-:Y:S05]  /*2d0e0*/  BSYNC.RECONVERGENT B2 ;  /* 0x0000000000027941 */ /* 0x000fea0003800200 */
.L_x_34680:
        /* <DEDUP_REMOVED lines=61> */
.L_x_34678:
[----:B------:R-:W-:Y:S05]  /*2d4c0*/  BSYNC.RECONVERGENT B1 ;  /* 0x0000000000017941 */ /* 0x000fea0003800200 */
.L_x_34677:
        /* <DEDUP_REMOVED lines=14> */
.L_x_34626:
        /* <DEDUP_REMOVED lines=21> */
.L_x_34686:
        /* <DEDUP_REMOVED lines=12> */
.L_x_34688:
[----:B------:R-:W-:Y:S05]  /*2d7c0*/  BSYNC.RECONVERGENT B3 ;  /* 0x0000000000037941 */ /* 0x000fea0003800200 */
.L_x_34687:
        /* <DEDUP_REMOVED lines=61> */
.L_x_34685:
[----:B------:R-:W-:Y:S05]  /*2dba0*/  BSYNC.RECONVERGENT B2 ;  /* 0x0000000000027941 */ /* 0x000fea0003800200 */
.L_x_34684:
        /* <DEDUP_REMOVED lines=11> */
.L_x_34683:
[----:B------:R-:W-:Y:S05]  /*2dc60*/  BSYNC.RECONVERGENT B1 ;  /* 0x0000000000017941 */ /* 0x000fea0003800200 */
.L_x_34682:
        /* <DEDUP_REMOVED lines=17> */
.L_x_34693:
        /* <DEDUP_REMOVED lines=12> */
.L_x_34695:
[----:B------:R-:W-:Y:S05]  /*2de40*/  BSYNC.RECONVERGENT B3 ;  /* 0x0000000000037941 */ /* 0x000fea0003800200 */
.L_x_34694:
        /* <DEDUP_REMOVED lines=61> */
.L_x_34692:
[----:B------:R-:W-:Y:S05]  /*2e220*/  BSYNC.RECONVERGENT B2 ;  /* 0x0000000000027941 */ /* 0x000fea0003800200 */
.L_x_34691:
        /* <DEDUP_REMOVED lines=13> */
.L_x_34690:
[----:B------:R-:W-:Y:S05]  /*2e300*/  BSYNC.RECONVERGENT B1 ;  /* 0x0000000000017941 */ /* 0x000fea0003800200 */
.L_x_34689:
        /* <DEDUP_REMOVED lines=17> */
.L_x_34700:
        /* <DEDUP_REMOVED lines=12> */
.L_x_34702:
[----:B------:R-:W-:Y:S05]  /*2e4e0*/  BSYNC.RECONVERGENT B3 ;  /* 0x0000000000037941 */ /* 0x000fea0003800200 */
.L_x_34701:
        /* <DEDUP_REMOVED lines=61> */
.L_x_34699:
[----:B------:R-:W-:Y:S05]  /*2e8c0*/  BSYNC.RECONVERGENT B2 ;  /* 0x0000000000027941 */ /* 0x000fea0003800200 */
.L_x_34698:
[----:B------:R-:W-:Y:S01]  /*2e8d0*/  I2FP.F32.U32 R194, R195 ;  /* 0x000000c300c27245 */ /* 0x000fe20000201000 */
[----:B------:R-:W-:-:S04]  /*2e8e0*/  IMAD.MOV.U32 R195, RZ, RZ, 0x2f800000 ;  /* 0x2f800000ffc37424 */ /* 0x000fc800078e00ff */
[----:B------:R-:W-:Y:S01]  /*2e8f0*/  FFMA.FTZ R194, R194, R195, 1.1641532182693481445e-10 ;  /* 0x2f000000c2c27423 */ /* 0x000fe200000100c3 */
[----:B------:R-:W-:-:S04]  /*2e900*/  IMAD.U32 R195, R25, 0x10000, RZ ;  /* 0x0001000019c37824 */ /* 0x000fc800078e00ff */
[----:B------:R-:W-:Y:S02]  /*2e910*/  FSETP.GTU.FTZ.AND P2, PT, R194, UR12, PT ;  /* 0x0000000cc2007c0b */ /* 0x000fe4000bf5c000 */
[----:B-----5:R-:W-:Y:S02]  /*2e920*/  SHF.L.U32 R194, R133, 0x10, RZ ;  /* 0x0000001085c27819 */ /* 0x020fe400000006ff */
[----:B------:R-:W-:-:S03]  /*2e930*/  SEL R225, RZ, 0x1, P2 ;  /* 0x00000001ffe17807 */ /* 0x000fc60001000000 */
[----:B------:R-:W-:-:S04]  /*2e940*/  FMUL.FTZ R194, R194, UR9 ;  /* 0x00000009c2c27c20 */ /* 0x000fc80008410000 */
[----:B------:R-:W-:-:S05]  /*2e950*/  FMUL.FTZ R194, R194, UR8 ;  /* 0x00000008c2c27c20 */ /* 0x000fca0008410000 */
[----:B------:R-:W-:-:S05]  /*2e960*/  FSEL R194, R194, RZ, !P2 ;  /* 0x000000ffc2c27208 */ /* 0x000fca0005000000 */
[----:B------:R-:W-:-:S07]  /*2e970*/  FMUL.FTZ R194, R195, R194 ;  /* 0x000000c2c3c27220 */ /* 0x000fce0000410000 */
.L_x_34697:
[----:B------:R-:W-:Y:S05]  /*2e980*/  BSYNC.RECONVERGENT B1 ;  /* 0x0000000000017941 */ /* 0x000fea0003800200 */
.L_x_34696:
        /* <DEDUP_REMOVED lines=17> */
.L_x_34707:
        /* <DEDUP_REMOVED lines=12> */
.L_x_34709:
[----:B------:R-:W-:Y:S05]  /*2eb60*/  BSYNC.RECONVERGENT B3 ;  /* 0x0000000000037941 */ /* 0x000fea0003800200 */
.L_x_34708:
        /* <DEDUP_REMOVED lines=61> */
.L_x_34706:
[----:B------:R-:W-:Y:S05]  /*2ef40*/  BSYNC.RECONVERGENT B2 ;  /* 0x0000000000027941 */ /* 0x000fea0003800200 */
.L_x_34705:
        /* <DEDUP_REMOVED lines=13> */
.L_x_34704:
[----:B------:R-:W-:Y:S05]  /*2f020*/  BSYNC.RECONVERGENT B1 ;  /* 0x0000000000017941 */ /* 0x000fea0003800200 */
.L_x_34703:
        /* <DEDUP_REMOVED lines=17> */
.L_x_34714:
        /* <DEDUP_REMOVED lines=12> */
.L_x_34716:
[----:B------:R-:W-:Y:S05]  /*2f200*/  BSYNC.RECONVERGENT B3 ;  /* 0x0000000000037941 */ /* 0x000fea0003800200 */
.L_x_34715:
        /* <DEDUP_REMOVED lines=61> */
.L_x_34713:
[----:B------:R-:W-:Y:S05]  /*2f5e0*/  BSYNC.RECONVERGENT B2 ;  /* 0x0000000000027941 */ /* 0x000fea0003800200 */
.L_x_34712:
        /* <DEDUP_REMOVED lines=11> */
.L_x_34711:
[----:B------:R-:W-:Y:S05]  /*2f6a0*/  BSYNC.RECONVERGENT B1 ;  /* 0x0000000000017941 */ /* 0x000fea0003800200 */
.L_x_34710:
        /* <DEDUP_REMOVED lines=17> */
.L_x_34721:
        /* <DEDUP_REMOVED lines=12> */
.L_x_34723:
[----:B------:R-:W-:Y:S05]  /*2f880*/  BSYNC.RECONVERGENT B3 ;  /* 0x0000000000037941 */ /* 0x000fea0003800200 */
.L_x_34722:
        /* <DEDUP_REMOVED lines=61> */
.L_x_34720:
[----:B------:R-:W-:Y:S05]  /*2fc60*/  BSYNC.RECONVERGENT B2 ;  /* 0x0000000000027941 */ /* 0x000fea0003800200 */
.L_x_34719:
        /* <DEDUP_REMOVED lines=13> */
.L_x_34718:
[----:B------:R-:W-:Y:S05]  /*2fd40*/  BSYNC.RECONVERGENT B1 ;  /* 0x0000000000017941 */ /* 0x000fea0003800200 */
.L_x_34717:
        /* <DEDUP_REMOVED lines=17> */
.L_x_34728:
        /* <DEDUP_REMOVED lines=12> */
.L_x_34730:
[----:B------:R-:W-:Y:S05]  /*2ff20*/  BSYNC.RECONVERGENT B3 ;  /* 0x0000000000037941 */ /* 0x000fea0003800200 */
.L_x_34729:
        /* <DEDUP_REMOVED lines=61> */
.L_x_34727:
[----:B------:R-:W-:Y:S05]  /*30300*/  BSYNC.RECONVERGENT B2 ;  /* 0x0000000000027941 */ /* 0x000fea0003800200 */
.L_x_34726:
        /* <DEDUP_REMOVED lines=11> */
.L_x_34725:
[----:B------:R-:W-:Y:S05]  /*303c0*/  BSYNC.RECONVERGENT B1 ;  /* 0x0000000000017941 */ /* 0x000fea0003800200 */
.L_x_34724:
        /* <DEDUP_REMOVED lines=16> */
.L_x_34733:
        /* <DEDUP_REMOVED lines=12> */
.L_x_34735:
[----:B------:R-:W-:Y:S05]  /*30590*/  BSYNC.RECONVERGENT B2 ;  /* 0x0000000000027941 */ /* 0x000fea0003800200 */
.L_x_34734:
        /* <DEDUP_REMOVED lines=61> */
.L_x_34732:
[----:B------:R-:W-:Y:S05]  /*30970*/  BSYNC.RECONVERGENT B1 ;  /* 0x0000000000017941 */ /* 0x000fea0003800200 */
.L_x_34731:
        /* <DEDUP_REMOVED lines=13> */
.L_x_34676:
[----:B------:R-:W-:Y:S05]  /*30a50*/  BSYNC.RECONVERGENT B0 ;  /* 0x0000000000007941 */ /* 0x000fea0003800200 */
.L_x_34625:
[----:B------:R-:W-:Y:S01]  /*30a60*/  VIADD R200, R230, 0xc0 ;  /* 0x000000c0e6c87836 */ /* 0x000fe20000000000 */
[----:B------:R-:W-:Y:S03]  /*30a70*/  BSSY.RECONVERGENT B0, `(.L_x_34736) ;  /* 0x000001a000007945 */ /* 0x000fe60003800200 */
[----:B------:R-:W-:-:S05]  /*30a80*/  IMAD.WIDE.U32 R200, R200, 0x20, R220 ;  /* 0x00000020c8c87825 */ /* 0x000fca00078e00dc */
[----:B------:R0:W-:Y:S04]  /*30a90*/  STG.E.128 desc[UR6][R200.64], R192 ;  /* 0x000000c0c8007986 */ /* 0x0001e8000c101d06 */
[----:B------:R0:W-:Y:S01]  /*30aa0*/  STG.E.128 desc[UR6][R200.64+0x10], R196 ;  /* 0x000010c4c8007986 */ /* 0x0001e2000c101d06 */
[----:B------:R-:W-:Y:S05]  /*30ab0*/  @!P1 BRA `(.L_x_34737) ;  /* 0x0000000000549947 */ /* 0x000fea0003800000 */
[----:B------:R-:W-:Y:S01]  /*30ac0*/  SHF.L.U32 R9, R229, 0x10, RZ ;  /* 0x00000010e5097819 */ /* 0x000fe200000006ff */
[----:B------:R-:W1:Y:S01]  /*30ad0*/  LDC.64 R208, c[0x0][0x3b0] ;  /* 0x0000ec00ffd07b82 */ /* 0x000e620000000a00 */
        /* <DEDUP_REMOVED lines=11> */
[----:B------:R-:W-:-:S03]  /*30b90*/  IMAD.WIDE.U32 R200, R200, 0x1000000, RZ ;  /* 0x01000000c8c87825 */ /* 0x000fc600078e00ff */
[----:B------:R-:W-:Y:S01]  /*30ba0*/  LOP3.LUT R202, R204, R200, R202, 0xfe, !PT ;  /* 0x000000c8ccca7212 */ /* 0x000fe200078efeca */
[----:B------:R-:W-:Y:S01]  /*30bb0*/  VIADD R200, R238, 0xc0 ;  /* 0x000000c0eec87836 */ /* 0x000fe20000000000 */
[----:B------:R-:W-:Y:S02]  /*30bc0*/  LOP3.LUT R9, R203, R9, R201, 0xfe, !PT ;  /* 0x00000009cb097212 */ /* 0x000fe400078efec9 */
[----:B------:R-:W-:Y:S01]  /*30bd0*/  LOP3.LUT R204, R202, 0xff, R11, 0xf8, !PT ;  /* 0x000000ffcacc7812 */ /* 0x000fe200078ef80b */
[----:B-1----:R-:W-:Y:S01]  /*30be0*/  IMAD.WIDE.U32 R200, R200, 0x8, R208 ;  /* 0x00000008c8c87825 */ /* 0x002fe200078e00d0 */
[----:B------:R-:W-:-:S05]  /*30bf0*/  LOP3.LUT R205, R9, R205, RZ, 0xfc, !PT ;  /* 0x000000cd09cd7212 */ /* 0x000fca00078efcff */
[----:B------:R1:W-:Y:S02]  /*30c00*/  STG.E.64 desc[UR6][R200.64], R204 ;  /* 0x000000ccc8007986 */ /* 0x0003e4000c101b06 */
.L_x_34737:
[----:B------:R-:W-:Y:S05]  /*30c10*/  BSYNC.RECONVERGENT B0 ;  /* 0x0000000000007941 */ /* 0x000fea0003800200 */
.L_x_34736:
[----:B01----:R-:W0:Y:S01]  /*30c20*/  @P1 LDC.64 R200, c[0x0][0x390] ;  /* 0x0000e400ffc81b82 */ /* 0x003e220000000a00 */
[----:B------:R-:W-:-:S05]  /*30c30*/  @P1 IADD3 R9, PT, PT, R238, 0xe0, RZ ;  /* 0x000000e0ee091810 */ /* 0x000fca0007ffe0ff */
        /* <DEDUP_REMOVED lines=13> */
[----:B0----5:R-:W-:-:S09]  /*30d10*/  MOV R200, R136 ;  /* 0x0000008800c87202 */ /* 0x021fd20000000f00 */
        /* <DEDUP_REMOVED lines=17> */
.L_x_34744:
        /* <DEDUP_REMOVED lines=12> */
.L_x_34746:
[----:B------:R-:W-:Y:S05]  /*30ef0*/  BSYNC.RECONVERGENT B3 ;  /* 0x0000000000037941 */ /* 0x000fea0003800200 */
.L_x_34745:
        /* <DEDUP_REMOVED lines=62> */
.L_x_34743:
[----:B------:R-:W-:Y:S05]  /*312e0*/  BSYNC.RECONVERGENT B2 ;  /* 0x0000000000027941 */ /* 0x000fea0003800200 */
.L_x_34742:
        /* <DEDUP_REMOVED lines=11> */
.L_x_34741:
[----:B------:R-:W-:Y:S05]  /*313a0*/  BSYNC.RECONVERGENT B1 ;  /* 0x0000000000017941 */ /* 0x000fea0003800200 */
.L_x_34740:
        /* <DEDUP_REMOVED lines=17> */
.L_x_34751:
        /* <DEDUP_REMOVED lines=12> */
.L_x_34753:
[----:B------:R-:W-:Y:S05]  /*31580*/  BSYNC.RECONVERGENT B3 ;  /* 0x0000000000037941 */ /* 0x000fea0003800200 */
.L_x_34752:
        /* <DEDUP_REMOVED lines=62> */
.L_x_34750:
[----:B------:R-:W-:Y:S05]  /*31970*/  BSYNC.RECONVERGENT B2 ;  /* 0x0000000000027941 */ /* 0x000fea0003800200 */
.L_x_34749:
        /* <DEDUP_REMOVED lines=12> */
[----:B------:R-:W-:-:S07]  /*31a40*/  FFMA.FTZ R201, R201, R5, R137 ;  /* 0x00000005c9c97223 */ /* 0x000fce0000010089 */
.L_x_34748:
[----:B------:R-:W-:Y:S05]  /*31a50*/  BSYNC.RECONVERGENT B1 ;  /* 0x0000000000017941 */ /* 0x000fea0003800200 */
.L_x_34747:
        /* <DEDUP_REMOVED lines=17> */
.L_x_34758:
        /* <DEDUP_REMOVED lines=12> */
.L_x_34760:
[----:B------:R-:W-:Y:S05]  /*31c30*/  BSYNC.RECONVERGENT B3 ;  /* 0x0000000000037941 */ /* 0x000fea0003800200 */
.L_x_34759:
        /* <DEDUP_REMOVED lines=62> */
.L_x_34757:
[----:B------:R-:W-:Y:S05]  /*32020*/  BSYNC.RECONVERGENT B2 ;  /* 0x0000000000027941 */ /* 0x000fea0003800200 */
.L_x_34756:
        /* <DEDUP_REMOVED lines=11> */
.L_x_34755:
[----:B------:R-:W-:Y:S05]  /*320e0*/  BSYNC.RECONVERGENT B1 ;  /* 0x0000000000017941 */ /* 0x000fea0003800200 */
.L_x_34754:
        /* <DEDUP_REMOVED lines=17> */
.L_x_34765:
        /* <DEDUP_REMOVED lines=12> */
.L_x_34767:
[----:B------:R-:W-:Y:S05]  /*322c0*/  BSYNC.RECONVERGENT B3 ;  /* 0x0000000000037941 */ /* 0x000fea0003800200 */
.L_x_34766:
        /* <DEDUP_REMOVED lines=62> */
.L_x_34764:
[----:B------:R-:W-:Y:S05]  /*326b0*/  BSYNC.RECONVERGENT B2 ;  /* 0x0000000000027941 */ /* 0x000fea0003800200 */
.L_x_34763:
        /* <DEDUP_REMOVED lines=13> */
.L_x_34762:
[----:B------:R-:W-:Y:S05]  /*32790*/  BSYNC.RECONVERGENT B1 ;  /* 0x0000000000017941 */ /* 0x000fea0003800200 */
.L_x_34761:
        /* <DEDUP_REMOVED lines=17> */
.L_x_34772:
        /* <DEDUP_REMOVED lines=12> */
.L_x_34774:
[----:B------:R-:W-:Y:S05]  /*32970*/  BSYNC.RECONVERGENT B3 ;  /* 0x0000000000037941 */ /* 0x000fea0003800200 */
.L_x_34773:
        /* <DEDUP_REMOVED lines=62> */
.L_x_34771:
[----:B------:R-:W-:Y:S05]  /*32d60*/  BSYNC.RECONVERGENT B2 ;  /* 0x0000000000027941 */ /* 0x000fea0003800200 */
.L_x_34770:
        /* <DEDUP_REMOVED lines=11> */
.L_x_34769:
[----:B------:R-:W-:Y:S05]  /*32e20*/  BSYNC.RECONVERGENT B1 ;  /* 0x0000000000017941 */ /* 0x000fea0003800200 */
.L_x_34768:
        /* <DEDUP_REMOVED lines=17> */
.L_x_34779:
        /* <DEDUP_REMOVED lines=12> */
.L_x_34781:
[----:B------:R-:W-:Y:S05]  /*33000*/  BSYNC.RECONVERGENT B3 ;  /* 0x0000000000037941 */ /* 0x000fea0003800200 */
.L_x_34780:
        /* <DEDUP_REMOVED lines=62> */
.L_x_34778:
[----:B------:R-:W-:Y:S05]  /*333f0*/  BSYNC.RECONVERGENT B2 ;  /* 0x0000000000027941 */ /* 0x000fea0003800200 */
.L_x_34777:
        /* <DEDUP_REMOVED lines=13> */
.L_x_34776:
[----:B------:R-:W-:Y:S05]  /*334d0*/  BSYNC.RECONVERGENT B1 ;  /* 0x0000000000017941 */ /* 0x000fea0003800200 */
.L_x_34775:
        /* <DEDUP_REMOVED lines=17> */
.L_x_34786:
        /* <DEDUP_REMOVED lines=12> */
.L_x_34788:
[----:B------:R-:W-:Y:S05]  /*336b0*/  BSYNC.RECONVERGENT B3 ;  /* 0x0000000000037941 */ /* 0x000fea0003800200 */
.L_x_34787:
        /* <DEDUP_REMOVED lines=62> */
.L_x_34785:
[----:B------:R-:W-:Y:S05]  /*33aa0*/  BSYNC.RECONVERGENT B2 ;  /* 0x0000000000027941 */ /* 0x000fea0003800200 */
.L_x_34784:
        /* <DEDUP_REMOVED lines=11> */
.L_x_34783:
[----:B------:R-:W-:Y:S05]  /*33b60*/  BSYNC.RECONVERGENT B1 ;  /* 0x0000000000017941 */ /* 0x000fea0003800200 */
.L_x_34782:
        /* <DEDUP_REMOVED lines=16> */
.L_x_34792:
        /* <DEDUP_REMOVED lines=12> */
.L_x_34794:
[----:B------:R-:W-:Y:S05]  /*33d30*/  BSYNC.RECONVERGENT B2 ;  /* 0x0000000000027941 */ /* 0x000fea0003800200 */
.L_x_34793:
        /* <DEDUP_REMOVED lines=62> */
.L_x_34791:
[----:B------:R-:W-:Y:S05]  /*34120*/  BSYNC.RECONVERGENT B1 ;  /* 0x0000000000017941 */ /* 0x000fea0003800200 */
.L_x_34790:
        /* <DEDUP_REMOVED lines=14> */
.L_x_34739:
[----:B------:R-:W-:Y:S01]  /*34210*/  BSSY.RECONVERGENT B1, `(.L_x_34795) ;  /* 0x000006c000017945 */ /* 0x000fe20003800200 */
[----:B0-----:R-:W-:Y:S01]  /*34220*/  HFMA2 R200, -RZ, RZ, 0, 0 ;  /* 0x00000000ffc87431 */ /* 0x001fe200000001ff */
        /* <DEDUP_REMOVED lines=19> */
.L_x_34799:
        /* <DEDUP_REMOVED lines=12> */
.L_x_34801:
[----:B------:R-:W-:Y:S05]  /*34420*/  BSYNC.RECONVERGENT B3 ;  /* 0x0000000000037941 */ /* 0x000fea0003800200 */
.L_x_34800:
        /* <DEDUP_REMOVED lines=62> */
.L_x_34798:
[----:B------:R-:W-:Y:S05]  /*34810*/  BSYNC.RECONVERGENT B2 ;  /* 0x0000000000027941 */ /* 0x000fea0003800200 */
.L_x_34797:
        /* <DEDUP_REMOVED lines=11> */
.L_x_34796:
[----:B------:R-:W-:Y:S05]  /*348d0*/  BSYNC.RECONVERGENT B1 ;  /* 0x0000000000017941 */ /* 0x000fea0003800200 */
.L_x_34795:
        /* <DEDUP_REMOVED lines=17> */
.L_x_34806:
        /* <DEDUP_REMOVED lines=12> */
.L_x_34808:
[----:B------:R-:W-:Y:S05]  /*34ab0*/  BSYNC.RECONVERGENT B3 ;  /* 0x0000000000037941 */ /* 0x000fea0003800200 */
.L_x_34807:
        /* <DEDUP_REMOVED lines=62> */
.L_x_34805:
[----:B------:R-:W-:Y:S05]  /*34ea0*/  BSYNC.RECONVERGENT B2 ;  /* 0x0000000000027941 */ /* 0x000fea0003800200 */
.L_x_34804:
        /* <DEDUP_REMOVED lines=13> */
.L_x_34803:
[----:B------:R-:W-:Y:S05]  /*34f80*/  BSYNC.RECONVERGENT B1 ;  /* 0x0000000000017941 */ /* 0x000fea0003800200 */
.L_x_34802:
        /* <DEDUP_REMOVED lines=17> */
.L_x_34813:
        /* <DEDUP_REMOVED lines=12> */
.L_x_34815:
[----:B------:R-:W-:Y:S05]  /*35160*/  BSYNC.RECONVERGENT B3 ;  /* 0x0000000000037941 */ /* 0x000fea0003800200 */
.L_x_34814:
        /* <DEDUP_REMOVED lines=62> */
.L_x_34812:
[----:B------:R-:W-:Y:S05]  /*35550*/  BSYNC.RECONVERGENT B2 ;  /* 0x0000000000027941 */ /* 0x000fea0003800200 */
.L_x_34811:
        /* <DEDUP_REMOVED lines=11> */
.L_x_34810:
[----:B------:R-:W-:Y:S05]  /*35610*/  BSYNC.RECONVERGENT B1 ;  /* 0x0000000000017941 */ /* 0x000fea0003800200 */
.L_x_34809:
        /* <DEDUP_REMOVED lines=17> */
.L_x_34820:
        /* <DEDUP_REMOVED lines=12> */
.L_x_34822:
[----:B------:R-:W-:Y:S05]  /*357f0*/  BSYNC.RECONVERGENT B3 ;  /* 0x0000000000037941 */ /* 0x000fea0003800200 */
.L_x_34821:
        /* <DEDUP_REMOVED lines=62> */
.L_x_34819:
[----:B------:R-:W-:Y:S05]  /*35be0*/  BSYNC.RECONVERGENT B2 ;  /* 0x0000000000027941 */ /* 0x000fea0003800200 */
.L_x_34818:
        /* <DEDUP_REMOVED lines=13> */
.L_x_34817:
[----:B------:R-:W-:Y:S05]  /*35cc0*/  BSYNC.RECONVERGENT B1 ;  /* 0x0000000000017941 */ /* 0x000fea0003800200 */
.L_x_34816:
        /* <DEDUP_REMOVED lines=17> */
.L_x_34827:
        /* <DEDUP_REMOVED lines=12> */
.L_x_34829:
[----:B------:R-:W-:Y:S05]  /*35ea0*/  BSYNC.RECONVERGENT B3 ;  /* 0x0000000000037941 */ /* 0x000fea0003800200 */
.L_x_34828:
        /* <DEDUP_REMOVED lines=62> */
.L_x_34826:
[----:B------:R-:W-:Y:S05]  /*36290*/  BSYNC.RECONVERGENT B2 ;  /* 0x0000000000027941 */ /* 0x000fea0003800200 */
.L_x_34825:
        /* <DEDUP_REMOVED lines=11> */
.L_x_34824:
[----:B------:R-:W-:Y:S05]  /*36350*/  BSYNC.RECONVERGENT B1 ;  /* 0x0000000000017941 */ /* 0x000fea0003800200 */
.L_x_34823:
        /* <DEDUP_REMOVED lines=17> */
.L_x_34834:
        /* <DEDUP_REMOVED lines=12> */
.L_x_34836:
[----:B------:R-:W-:Y:S05]  /*36530*/  BSYNC.RECONVERGENT B3 ;  /* 0x0000000000037941 */ /* 0x000fea0003800200 */
.L_x_34835:
        /* <DEDUP_REMOVED lines=62> */
.L_x_34833:
[----:B------:R-:W-:Y:S05]  /*36920*/  BSYNC.RECONVERGENT B2 ;  /* 0x0000000000027941 */ /* 0x000fea0003800200 */
.L_x_34832:
        /* <DEDUP_REMOVED lines=13> */
.L_x_34831:
[----:B------:R-:W-:Y:S05]  /*36a00*/  BSYNC.RECONVERGENT B1 ;  /* 0x0000000000017941 */ /* 0x000fea0003800200 */
.L_x_34830:
        /* <DEDUP_REMOVED lines=17> */
.L_x_34841:
        /* <DEDUP_REMOVED lines=12> */
.L_x_34843:
[----:B------:R-:W-:Y:S05]  /*36be0*/  BSYNC.RECONVERGENT B3 ;  /* 0x0000000000037941 */ /* 0x000fea0003800200 */
.L_x_34842:
        /* <DEDUP_REMOVED lines=62> */
.L_x_34840:
[----:B------:R-:W-:Y:S05]  /*36fd0*/  BSYNC.RECONVERGENT B2 ;  /* 0x0000000000027941 */ /* 0x000fea0003800200 */
.L_x_34839:
        /* <DEDUP_REMOVED lines=11> */
.L_x_34838:
[----:B------:R-:W-:Y:S05]  /*37090*/  BSYNC.RECONVERGENT B1 ;  /* 0x0000000000017941 */ /* 0x000fea0003800200 */
.L_x_34837:
        /* <DEDUP_REMOVED lines=16> */
.L_x_34846:
        /* <DEDUP_REMOVED lines=12> */
.L_x_34848:
[----:B------:R-:W-:Y:S05]  /*37260*/  BSYNC.RECONVERGENT B2 ;  /* 0x0000000000027941 */ /* 0x000fea0003800200 */
.L_x_34847:
        /* <DEDUP_REMOVED lines=62> */
.L_x_34845:
[----:B------:R-:W-:Y:S05]  /*37650*/  BSYNC.RECONVERGENT B1 ;  /* 0x0000000000017941 */ /* 0x000fea0003800200 */
.L_x_34844:
        /* <DEDUP_REMOVED lines=13> */
.L_x_34789:
[----:B------:R-:W-:Y:S05]  /*37730*/  BSYNC.RECONVERGENT B0 ;  /* 0x0000000000007941 */ /* 0x000fea0003800200 */
.L_x_34738:
[----:B------:R-:W-:Y:S01]  /*37740*/  IADD3 R208, PT, PT, R230, 0xe0, RZ ;  /* 0x000000e0e6d07810 */ /* 0x000fe20007ffe0ff */
[----:B------:R-:W-:Y:S04]  /*37750*/  BSSY.RECONVERGENT B0, `(.L_x_34849) ;  /* 0x000001a000007945 */ /* 0x000fe80003800200 */
[----:B------:R-:W-:-:S05]  /*37760*/  IMAD.WIDE.U32 R208, R208, 0x20, R220 ;  /* 0x00000020d0d07825 */ /* 0x000fca00078e00dc */
[----:B------:R0:W-:Y:S04]  /*37770*/  STG.E.128 desc[UR6][R208.64], R200 ;  /* 0x000000c8d0007986 */ /* 0x0001e8000c101d06 */
[----:B------:R0:W-:Y:S01]  /*37780*/  STG.E.128 desc[UR6][R208.64+0x10], R204 ;  /* 0x000010ccd0007986 */ /* 0x0001e2000c101d06 */
[----:B------:R-:W-:Y:S05]  /*37790*/  @!P1 BRA `(.L_x_34850) ;  /* 0x0000000000549947 */ /* 0x000fea0003800000 */
[----:B------:R-:W-:Y:S01]  /*377a0*/  IMAD.U32 R5, R229, 0x10000, RZ ;  /* 0x00010000e5057824 */ /* 0x000fe200078e00ff */
[----:B0-----:R-:W-:Y:S01]  /*377b0*/  LOP3.LUT R208, R236, 0xffff, RZ, 0xc0, !PT ;  /* 0x0000ffffecd07812 */ /* 0x001fe200078ec0ff */
[----:B------:R-:W0:Y:S01]  /*377c0*/  LDC.64 R216, c[0x0][0x3b0] ;  /* 0x0000ec00ffd87b82 */ /* 0x000e220000000a00 */
        /* <DEDUP_REMOVED lines=10> */
[----:B------:R-:W-:-:S03]  /*37870*/  IMAD.WIDE.U32 R208, R208, 0x1000000, RZ ;  /* 0x01000000d0d07825 */ /* 0x000fc600078e00ff */
[----:B------:R-:W-:Y:S02]  /*37880*/  LOP3.LUT R210, R212, R208, R210, 0xfe, !PT ;  /* 0x000000d0d4d27212 */ /* 0x000fe400078efed2 */
[----:B------:R-:W-:Y:S02]  /*37890*/  IADD3 R208, PT, PT, R238, 0xe0, RZ ;  /* 0x000000e0eed07810 */ /* 0x000fe40007ffe0ff */
[----:B------:R-:W-:Y:S02]  /*378a0*/  LOP3.LUT R5, R211, R5, R209, 0xfe, !PT ;  /* 0x00000005d3057212 */ /* 0x000fe400078efed1 */
[----:B------:R-:W-:Y:S01]  /*378b0*/  LOP3.LUT R212, R210, 0xff, R11, 0xf8, !PT ;  /* 0x000000ffd2d47812 */ /* 0x000fe200078ef80b */
[----:B0-----:R-:W-:Y:S01]  /*378c0*/  IMAD.WIDE.U32 R208, R208, 0x8, R216 ;  /* 0x00000008d0d07825 */ /* 0x001fe200078e00d8 */
[----:B------:R-:W-:-:S05]  /*378d0*/  LOP3.LUT R213, R5, R213, RZ, 0xfc, !PT ;  /* 0x000000d505d57212 */ /* 0x000fca00078efcff */
[----:B------:R1:W-:Y:S02]  /*378e0*/  STG.E.64 desc[UR6][R208.64], R212 ;  /* 0x000000d4d0007986 */ /* 0x0003e4000c101b06 */
.L_x_34850:
[----:B------:R-:W-:Y:S05]  /*378f0*/  BSYNC.RECONVERGENT B0 ;  /* 0x0000000000007941 */ /* 0x000fea0003800200 */
.L_x_34849:
        /* <DEDUP_REMOVED lines=33> */
.L_x_34857:
        /* <DEDUP_REMOVED lines=12> */
.L_x_34859:
[----:B------:R-:W-:Y:S05]  /*37bd0*/  BSYNC.RECONVERGENT B3 ;  /* 0x0000000000037941 */ /* 0x000fea0003800200 */
.L_x_34858:
        /* <DEDUP_REMOVED lines=62> */
.L_x_34856:
[----:B------:R-:W-:Y:S05]  /*37fc0*/  BSYNC.RECONVERGENT B2 ;  /* 0x0000000000027941 */ /* 0x000fea0003800200 */
.L_x_34855:
        /* <DEDUP_REMOVED lines=11> */
.L_x_34854:
[----:B------:R-:W-:Y:S05]  /*38080*/  BSYNC.RECONVERGENT B1 ;  /* 0x0000000000017941 */ /* 0x000fea0003800200 */
.L_x_34853:
        /* <DEDUP_REMOVED lines=17> */
.L_x_34864:
        /* <DEDUP_REMOVED lines=12> */
.L_x_34866:
[----:B------:R-:W-:Y:S05]  /*38260*/  BSYNC.RECONVERGENT B3 ;  /* 0x0000000000037941 */ /* 0x000fea0003800200 */
.L_x_34865:
        /* <DEDUP_REMOVED lines=60> */
[----:B------:R-:W-:-:S07]  /*38630*/  LOP3.LUT R3, R210, UR15, R9, 0x96, !PT ;  /* 0x0000000fd2037c12 */ /* 0x000fce000f8e9609 */
.L_x_34863:
[----:B------:R-:W-:Y:S05]  /*38640*/  BSYNC.RECONVERGENT B2 ;  /* 0x0000000000027941 */ /* 0x000fea0003800200 */
.L_x_34862:
        /* <DEDUP_REMOVED lines=13> */
.L_x_34861:
[----:B------:R-:W-:Y:S05]  /*38720*/  BSYNC.RECONVERGENT B1 ;  /* 0x0000000000017941 */ /* 0x000fea0003800200 */
.L_x_34860:
        /* <DEDUP_REMOVED lines=17> */
.L_x_34871:
        /* <DEDUP_REMOVED lines=12> */
.L_x_34873:
[----:B------:R-:W-:Y:S05]  /*38900*/  BSYNC.RECONVERGENT B3 ;  /* 0x0000000000037941 */ /* 0x000fea0003800200 */
.L_x_34872:
        /* <DEDUP_REMOVED lines=59> */
[----:B------:R-:W-:Y:S01]  /*38cc0*/  LOP3.LUT R3, R210, UR15, R9, 0x96, !PT ;  /* 0x0000000fd2037c12 */ /* 0x000fe2000f8e9609 */
[----:B------:R-:W-:-:S07]  /*38cd0*/  IMAD.MOV.U32 R9, RZ, RZ, RZ ;  /* 0x000000ffff097224 */ /* 0x000fce00078e00ff */
.L_x_34870:
[----:B------:R-:W-:Y:S05]  /*38ce0*/  BSYNC.RECONVERGENT B2 ;  /* 0x0000000000027941 */ /* 0x000fea0003800200 */
.L_x_34869:
[----:B------:R-:W-:Y:S01]  /*38cf0*/  I2FP.F32.U32 R210, R211 ;  /* 0x000000d300d27245 */ /* 0x000fe20000201000 */
[----:B------:R-:W-:-:S05]  /*38d00*/  HFMA2 R211, -RZ, RZ, 0.1171875, 0 ;  /* 0x2f800000ffd37431 */ /* 0x000fca00000001ff */
[----:B------:R-:W-:Y:S01]  /*38d10*/  FFMA.FTZ R210, R210, R211, 1.1641532182693481445e-10 ;  /* 0x2f000000d2d27423 */ /* 0x000fe200000100d3 */
[----:B------:R-:W-:-:S04]  /*38d20*/  SHF.L.U32 R211, R17, 0x10, RZ ;  /* 0x0000001011d37819 */ /* 0x000fc800000006ff */
[----:B------:R-:W-:Y:S01]  /*38d30*/  FSETP.GTU.FTZ.AND P3, PT, R210, UR12, PT ;  /* 0x0000000cd2007c0b */ /* 0x000fe2000bf7c000 */
[----:B------:R-:W-:-:S03]  /*38d40*/  IMAD.U32 R210, R133, 0x10000, RZ ;  /* 0x0001000085d27824 */ /* 0x000fc600078e00ff */
[----:B------:R-:W-:Y:S01]  /*38d50*/  SEL R225, RZ, 0x1, P3 ;  /* 0x00000001ffe17807 */ /* 0x000fe20001800000 */
[----:B------:R-:W-:-:S04]  /*38d60*/  FMUL.FTZ R210, R210, UR9 ;  /* 0x00000009d2d27c20 */ /* 0x000fc80008410000 */
[----:B------:R-:W-:-:S05]  /*38d70*/  FMUL.FTZ R210, R210, UR8 ;  /* 0x00000008d2d27c20 */ /* 0x000fca0008410000 */
[----:B------:R-:W-:-:S05]  /*38d80*/  FSEL R210, R210, RZ, !P3 ;  /* 0x000000ffd2d27208 */ /* 0x000fca0005800000 */
[----:B------:R-:W-:-:S07]  /*38d90*/  FFMA.FTZ R210, R210, R211, R138 ;  /* 0x000000d3d2d27223 */ /* 0x000fce000001008a */
.L_x_34868:
[----:B------:R-:W-:Y:S05]  /*38da0*/  BSYNC.RECONVERGENT B1 ;  /* 0x0000000000017941 */ /* 0x000fea0003800200 */
.L_x_34867:
        /* <DEDUP_REMOVED lines=17> */
.L_x_34878:
        /* <DEDUP_REMOVED lines=12> */
.L_x_34880:
[----:B------:R-:W-:Y:S05]  /*38f80*/  BSYNC.RECONVERGENT B3 ;  /* 0x0000000000037941 */ /* 0x000fea0003800200 */
.L_x_34879:
        /* <DEDUP_REMOVED lines=61> */
.L_x_34877:
[----:B------:R-:W-:Y:S05]  /*39360*/  BSYNC.RECONVERGENT B2 ;  /* 0x0000000000027941 */ /* 0x000fea0003800200 */
.L_x_34876:
        /* <DEDUP_REMOVED lines=13> */
.L_x_34875:
[----:B------:R-:W-:Y:S05]  /*39440*/  BSYNC.RECONVERGENT B1 ;  /* 0x0000000000017941 */ /* 0x000fea0003800200 */
.L_x_34874:
        /* <DEDUP_REMOVED lines=17> */
.L_x_34885:
        /* <DEDUP_REMOVED lines=12> */
.L_x_34887:
[----:B------:R-:W-:Y:S05]  /*39620*/  BSYNC.RECONVERGENT B3 ;  /* 0x0000000000037941 */ /* 0x000fea0003800200 */
.L_x_34886:
        /* <DEDUP_REMOVED lines=61> */
.L_x_34884:
[----:B------:R-:W-:Y:S05]  /*39a00*/  BSYNC.RECONVERGENT B2 ;  /* 0x0000000000027941 */ /* 0x000fea0003800200 */
.L_x_34883:
        /* <DEDUP_REMOVED lines=11> */
.L_x_34882:
[----:B------:R-:W-:Y:S05]  /*39ac0*/  BSYNC.RECONVERGENT B1 ;  /* 0x0000000000017941 */ /* 0x000fea0003800200 */
.L_x_34881:
        /* <DEDUP_REMOVED lines=17> */
.L_x_34892:
        /* <DEDUP_REMOVED lines=12> */
.L_x_34894:
[----:B------:R-:W-:Y:S05]  /*39ca0*/  BSYNC.RECONVERGENT B3 ;  /* 0x0000000000037941 */ /* 0x000fea0003800200 */
.L_x_34893:
        /* <DEDUP_REMOVED lines=61> */
.L_x_34891:
[----:B------:R-:W-:Y:S05]  /*3a080*/  BSYNC.RECONVERGENT B2 ;  /* 0x0000000000027941 */ /* 0x000fea0003800200 */
.L_x_34890:
        /* <DEDUP_REMOVED lines=13> */
.L_x_34889:
[----:B------:R-:W-:Y:S05]  /*3a160*/  BSYNC.RECONVERGENT B1 ;  /* 0x0000000000017941 */ /* 0x000fea0003800200 */
.L_x_34888:
        /* <DEDUP_REMOVED lines=17> */
.L_x_34899:
        /* <DEDUP_REMOVED lines=12> */
.L_x_34901:
[----:B------:R-:W-:Y:S05]  /*3a340*/  BSYNC.RECONVERGENT B3 ;  /* 0x0000000000037941 */ /* 0x000fea0003800200 */
.L_x_34900:
        /* <DEDUP_REMOVED lines=61> */
.L_x_34898:
[----:B------:R-:W-:Y:S05]  /*3a720*/  BSYNC.RECONVERGENT B2 ;  /* 0x0000000000027941 */ /* 0x000fea0003800200 */
.L_x_34897:
        /* <DEDUP_REMOVED lines=11> */
.L_x_34896:
[----:B------:R-:W-:Y:S05]  /*3a7e0*/  BSYNC.RECONVERGENT B1 ;  /* 0x0000000000017941 */ /* 0x000fea0003800200 */
.L_x_34895:
        /* <DEDUP_REMOVED lines=16> */
.L_x_34905:
        /* <DEDUP_REMOVED lines=12> */
.L_x_34907:
[----:B------:R-:W-:Y:S05]  /*3a9b0*/  BSYNC.RECONVERGENT B2 ;  /* 0x0000000000027941 */ /* 0x000fea0003800200 */
.L_x_34906:
        /* <DEDUP_REMOVED lines=61> */
.L_x_34904:
[----:B------:R-:W-:Y:S05]  /*3ad90*/  BSYNC.RECONVERGENT B1 ;  /* 0x0000000000017941 */ /* 0x000fea0003800200 */
.L_x_34903:
        /* <DEDUP_REMOVED lines=14> */
.L_x_34852:
        /* <DEDUP_REMOVED lines=21> */
.L_x_34912:
        /* <DEDUP_REMOVED lines=12> */
.L_x_34914:
[----:B------:R-:W-:Y:S05]  /*3b090*/  BSYNC.RECONVERGENT B3 ;  /* 0x0000000000037941 */ /* 0x000fea0003800200 */
.L_x_34913:
        /* <DEDUP_REMOVED lines=61> */
[----:B------:R-:W-:-:S07]  /*3b470*/  MOV R8, R208 ;  /* 0x000000d000087202 */ /* 0x000fce0000000f00 */
.L_x_34911:
[----:B------:R-:W-:Y:S05]  /*3b480*/  BSYNC.RECONVERGENT B2 ;  /* 0x0000000000027941 */ /* 0x000fea0003800200 */
.L_x_34910:
        /* <DEDUP_REMOVED lines=11> */
.L_x_34909:
[----:B------:R-:W-:Y:S05]  /*3b540*/  BSYNC.RECONVERGENT B1 ;  /* 0x0000000000017941 */ /* 0x000fea0003800200 */
.L_x_34908:
        /* <DEDUP_REMOVED lines=17> */
.L_x_34919:
        /* <DEDUP_REMOVED lines=12> */
.L_x_34921:
[----:B------:R-:W-:Y:S05]  /*3b720*/  BSYNC.RECONVERGENT B3 ;  /* 0x0000000000037941 */ /* 0x000fea0003800200 */
.L_x_34920:
        /* <DEDUP_REMOVED lines=61> */
.L_x_34918:
[----:B------:R-:W-:Y:S05]  /*3bb00*/  BSYNC.RECONVERGENT B2 ;  /* 0x0000000000027941 */ /* 0x000fea0003800200 */
.L_x_34917:
        /* <DEDUP_REMOVED lines=13> */
.L_x_34916:
[----:B------:R-:W-:Y:S05]  /*3bbe0*/  BSYNC.RECONVERGENT B1 ;  /* 0x0000000000017941 */ /* 0x000fea0003800200 */
.L_x_34915:
        /* <DEDUP_REMOVED lines=17> */
.L_x_34926:
        /* <DEDUP_REMOVED lines=12> */
.L_x_34928:
[----:B------:R-:W-:Y:S05]  /*3bdc0*/  BSYNC.RECONVERGENT B3 ;  /* 0x0000000000037941 */ /* 0x000fea0003800200 */
.L_x_34927:
        /* <DEDUP_REMOVED lines=61> */
.L_x_34925:
[----:B------:R-:W-:Y:S05]  /*3c1a0*/  BSYNC.RECONVERGENT B2 ;  /* 0x0000000000027941 */ /* 0x000fea0003800200 */
.L_x_34924:
        /* <DEDUP_REMOVED lines=11> */
.L_x_34923:
[----:B------:R-:W-:Y:S05]  /*3c260*/  BSYNC.RECONVERGENT B1 ;  /* 0x0000000000017941 */ /* 0x000fea0003800200 */
.L_x_34922:
        /* <DEDUP_REMOVED lines=17> */
.L_x_34933:
        /* <DEDUP_REMOVED lines=12> */
.L_x_34935:
[----:B------:R-:W-:Y:S05]  /*3c440*/  BSYNC.RECONVERGENT B3 ;  /* 0x0000000000037941 */ /* 0x000fea0003800200 */
.L_x_34934:
        /* <DEDUP_REMOVED lines=61> */
.L_x_34932:
[----:B------:R-:W-:Y:S05]  /*3c820*/  BSYNC.RECONVERGENT B2 ;  /* 0x0000000000027941 */ /* 0x000fea0003800200 */
.L_x_34931:
        /* <DEDUP_REMOVED lines=13> */
.L_x_34930:
[----:B------:R-:W-:Y:S05]  /*3c900*/  BSYNC.RECONVERGENT B1 ;  /* 0x0000000000017941 */ /* 0x000fea0003800200 */
.L_x_34929:
        /* <DEDUP_REMOVED lines=17> */
.L_x_34940:
        /* <DEDUP_REMOVED lines=12> */
.L_x_34942:
[----:B------:R-:W-:Y:S05]  /*3cae0*/  BSYNC.RECONVERGENT B3 ;  /* 0x0000000000037941 */ /* 0x000fea0003800200 */
.L_x_34941:
        /* <DEDUP_REMOVED lines=61> */
.L_x_34939:
[----:B------:R-:W-:Y:S05]  /*3cec0*/  BSYNC.RECONVERGENT B2 ;  /* 0x0000000000027941 */ /* 0x000fea0003800200 */
.L_x_34938:
        /* <DEDUP_REMOVED lines=11> */
.L_x_34937:
[----:B------:R-:W-:Y:S05]  /*3cf80*/  BSYNC.RECONVERGENT B1 ;  /* 0x0000000000017941 */ /* 0x000fea0003800200 */
.L_x_34936:
        /* <DEDUP_REMOVED lines=17> */
.L_x_34947:
        /* <DEDUP_REMOVED lines=12> */
.L_x_34949:
[----:B------:R-:W-:Y:S05]  /*3d160*/  BSYNC.RECONVERGENT B3 ;  /* 0x0000000000037941 */ /* 0x000fea0003800200 */
.L_x_34948:
        /* <DEDUP_REMOVED lines=61> */
.L_x_34946:
[----:B------:R-:W-:Y:S05]  /*3d540*/  BSYNC.RECONVERGENT B2 ;  /* 0x0000000000027941 */ /* 0x000fea0003800200 */
.L_x_34945:
        /* <DEDUP_REMOVED lines=13> */
.L_x_34944:
[----:B------:R-:W-:Y:S05]  /*3d620*/  BSYNC.RECONVERGENT B1 ;  /* 0x0000000000017941 */ /* 0x000fea0003800200 */
.L_x_34943:
        /* <DEDUP_REMOVED lines=17> */
.L_x_34954:
        /* <DEDUP_REMOVED lines=12> */
.L_x_34956:
[----:B------:R-:W-:Y:S05]  /*3d800*/  BSYNC.RECONVERGENT B3 ;  /* 0x0000000000037941 */ /* 0x000fea0003800200 */
.L_x_34955:
        /* <DEDUP_REMOVED lines=61> */
.L_x_34953:
[----:B------:R-:W-:Y:S05]  /*3dbe0*/  BSYNC.RECONVERGENT B2 ;  /* 0x0000000000027941 */ /* 0x000fea0003800200 */
.L_x_34952:
        /* <DEDUP_REMOVED lines=11> */
.L_x_34951:
[----:B------:R-:W-:Y:S05]  /*3dca0*/  BSYNC.RECONVERGENT B1 ;  /* 0x0000000000017941 */ /* 0x000fea0003800200 */
.L_x_34950:
        /* <DEDUP_REMOVED lines=16> */
.L_x_34959:
        /* <DEDUP_REMOVED lines=12> */
.L_x_34961:
[----:B------:R-:W-:Y:S05]  /*3de70*/  BSYNC.RECONVERGENT B2 ;  /* 0x0000000000027941 */ /* 0x000fea0003800200 */
.L_x_34960:
        /* <DEDUP_REMOVED lines=61> */
.L_x_34958:
[----:B------:R-:W-:Y:S05]  /*3e250*/  BSYNC.RECONVERGENT B1 ;  /* 0x0000000000017941 */ /* 0x000fea0003800200 */
.L_x_34957:
        /* <DEDUP_REMOVED lines=13> */
.L_x_34902:
[----:B------:R-:W-:Y:S05]  /*3e330*/  BSYNC.RECONVERGENT B0 ;  /* 0x0000000000007941 */ /* 0x000fea0003800200 */
.L_x_34851:
        /* <DEDUP_REMOVED lines=27> */
.L_x_34963:
[----:B------:R-:W-:Y:S05]  /*3e4f0*/  BSYNC.RECONVERGENT B0 ;  /* 0x0000000000007941 */ /* 0x000fea0003800200 */
.L_x_34962:
[----:B01----:R-:W0:Y:S01]  /*3e500*/  @P1 LDC.64 R216, c[0x0][0x390] ;  /* 0x0000e400ffd81b82 */ /* 0x003e220000000a00 */
[----:B------:R-:W-:-:S05]  /*3e510*/  IADD3 R238, PT, PT, R238, 0x120, RZ ;  /* 0x00000120eeee7810 */ /* 0x000fca0007ffe0ff */
[----:B0-----:R-:W-:-:S05]  /*3e520*/  @P1 IMAD.WIDE.U32 R216, R238, 0x10, R216 ;  /* 0x00000010eed81825 */ /* 0x001fca00078e00d8 */
[----:B-----5:R0:W5:Y:S01]  /*3e530*/  @P1 LDG.E.128 R132, desc[UR6][R216.64] ;  /* 0x00000006d8841981 */ /* 0x020162000c1e1d00 */
[----:B------:R-:W-:Y:S01]  /*3e540*/  VIADD R230, R230, 0x120 ;  /* 0x00000120e6e67836 */ /* 0x000fe20000000000 */
        /* <DEDUP_REMOVED lines=28> */
.L_x_34970:
        /* <DEDUP_REMOVED lines=12> */
.L_x_34972:
[----:B------:R-:W-:Y:S05]  /*3e7d0*/  BSYNC.RECONVERGENT B3 ;  /* 0x0000000000037941 */ /* 0x000fea0003800200 */
.L_x_34971:
        /* <DEDUP_REMOVED lines=62> */
.L_x_34969:
[----:B------:R-:W-:Y:S05]  /*3ebc0*/  BSYNC.RECONVERGENT B2 ;  /* 0x0000000000027941 */ /* 0x000fea0003800200 */
.L_x_34968:
        /* <DEDUP_REMOVED lines=11> */
.L_x_34967:
[----:B------:R-:W-:Y:S05]  /*3ec80*/  BSYNC.RECONVERGENT B1 ;  /* 0x0000000000017941 */ /* 0x000fea0003800200 */
.L_x_34966:
        /* <DEDUP_REMOVED lines=17> */
.L_x_34977:
        /* <DEDUP_REMOVED lines=12> */
.L_x_34979:
[----:B------:R-:W-:Y:S05]  /*3ee60*/  BSYNC.RECONVERGENT B3 ;  /* 0x0000000000037941 */ /* 0x000fea0003800200 */
.L_x_34978:
        /* <DEDUP_REMOVED lines=62> */
.L_x_34976:
[----:B------:R-:W-:Y:S05]  /*3f250*/  BSYNC.RECONVERGENT B2 ;  /* 0x0000000000027941 */ /* 0x000fea0003800200 */
.L_x_34975:
        /* <DEDUP_REMOVED lines=13> */
.L_x_34974:
[----:B------:R-:W-:Y:S05]  /*3f330*/  BSYNC.RECONVERGENT B1 ;  /* 0x0000000000017941 */ /* 0x000fea0003800200 */
.L_x_34973:
        /* <DEDUP_REMOVED lines=17> */
.L_x_34984:
        /* <DEDUP_REMOVED lines=12> */
.L_x_34986:
[----:B------:R-:W-:Y:S05]  /*3f510*/  BSYNC.RECONVERGENT B3 ;  /* 0x0000000000037941 */ /* 0x000fea0003800200 */
.L_x_34985:
        /* <DEDUP_REMOVED lines=62> */
.L_x_34983:
[----:B------:R-:W-:Y:S05]  /*3f900*/  BSYNC.RECONVERGENT B2 ;  /* 0x0000000000027941 */ /* 0x000fea0003800200 */
.L_x_34982:
        /* <DEDUP_REMOVED lines=11> */
.L_x_34981:
[----:B------:R-:W-:Y:S05]  /*3f9c0*/  BSYNC.RECONVERGENT B1 ;  /* 0x0000000000017941 */ /* 0x000fea0003800200 */
.L_x_34980:
        /* <DEDUP_REMOVED lines=17> */
.L_x_34991:
        /* <DEDUP_REMOVED lines=12> */
.L_x_34993:
[----:B------:R-:W-:Y:S05]  /*3fba0*/  BSYNC.RECONVERGENT B3 ;  /* 0x0000000000037941 */ /* 0x000fea0003800200 */
.L_x_34992:
        /* <DEDUP_REMOVED lines=62> */
.L_x_34990:
[----:B------:R-:W-:Y:S05]  /*3ff90*/  BSYNC.RECONVERGENT B2 ;  /* 0x0000000000027941 */ /* 0x000fea0003800200 */
.L_x_34989:
        /* <DEDUP_REMOVED lines=13> */
.L_x_34988:
[----:B------:R-:W-:Y:S05]  /*40070*/  BSYNC.RECONVERGENT B1 ;  /* 0x0000000000017941 */ /* 0x000fea0003800200 */
.L_x_34987:
        /* <DEDUP_REMOVED lines=17> */
.L_x_34998:
        /* <DEDUP_REMOVED lines=12> */
.L_x_35000:
[----:B------:R-:W-:Y:S05]  /*40250*/  BSYNC.RECONVERGENT B3 ;  /* 0x0000000000037941 */ /* 0x000fea0003800200 */
.L_x_34999:
        /* <DEDUP_REMOVED lines=62> */
.L_x_34997:
[----:B------:R-:W-:Y:S05]  /*40640*/  BSYNC.RECONVERGENT B2 ;  /* 0x0000000000027941 */ /* 0x000fea0003800200 */
.L_x_34996:
        /* <DEDUP_REMOVED lines=11> */
.L_x_34995:
[----:B------:R-:W-:Y:S05]  /*40700*/  BSYNC.RECONVERGENT B1 ;  /* 0x0000000000017941 */ /* 0x000fea0003800200 */
.L_x_34994:
        /* <DEDUP_REMOVED lines=17> */
.L_x_35005:
        /* <DEDUP_REMOVED lines=12> */
.L_x_35007:
[----:B------:R-:W-:Y:S05]  /*408e0*/  BSYNC.RECONVERGENT B3 ;  /* 0x0000000000037941 */ /* 0x000fea0003800200 */
.L_x_35006:
        /* <DEDUP_REMOVED lines=62> */
.L_x_35004:
[----:B------:R-:W-:Y:S05]  /*40cd0*/  BSYNC.RECONVERGENT B2 ;  /* 0x0000000000027941 */ /* 0x000fea0003800200 */
.L_x_35003:
        /* <DEDUP_REMOVED lines=13> */
.L_x_35002:
[----:B------:R-:W-:Y:S05]  /*40db0*/  BSYNC.RECONVERGENT B1 ;  /* 0x0000000000017941 */ /* 0x000fea0003800200 */
.L_x_35001:
        /* <DEDUP_REMOVED lines=17> */
.L_x_35012:
        /* <DEDUP_REMOVED lines=12> */
.L_x_35014:
[----:B------:R-:W-:Y:S05]  /*40f90*/  BSYNC.RECONVERGENT B3 ;  /* 0x0000000000037941 */ /* 0x000fea0003800200 */
.L_x_35013:
        /* <DEDUP_REMOVED lines=62> */
.L_x_35011:
[----:B------:R-:W-:Y:S05]  /*41380*/  BSYNC.RECONVERGENT B2 ;  /* 0x0000000000027941 */ /* 0x000fea0003800200 */
.L_x_35010:
        /* <DEDUP_REMOVED lines=11> */
.L_x_35009:
[----:B------:R-:W-:Y:S05]  /*41440*/  BSYNC.RECONVERGENT B1 ;  /* 0x0000000000017941 */ /* 0x000fea0003800200 */
.L_x_35008:
        /* <DEDUP_REMOVED lines=16> */
.L_x_35018:
        /* <DEDUP_REMOVED lines=12> */
.L_x_35020:
[----:B------:R-:W-:Y:S05]  /*41610*/  BSYNC.RECONVERGENT B2 ;  /* 0x0000000000027941 */ /* 0x000fea0003800200 */
.L_x_35019:
        /* <DEDUP_REMOVED lines=62> */
.L_x_35017:
[----:B------:R-:W-:Y:S05]  /*41a00*/  BSYNC.RECONVERGENT B1 ;  /* 0x0000000000017941 */ /* 0x000fea0003800200 */
.L_x_35016:
        /* <DEDUP_REMOVED lines=14> */
.L_x_34965:
        /* <DEDUP_REMOVED lines=21> */
.L_x_35025:
        /* <DEDUP_REMOVED lines=12> */
.L_x_35027:
[----:B------:R-:W-:Y:S05]  /*41d00*/  BSYNC.RECONVERGENT B3 ;  /* 0x0000000000037941 */ /* 0x000fea0003800200 */
.L_x_35026:
        /* <DEDUP_REMOVED lines=62> */
.L_x_35024:
[----:B------:R-:W-:Y:S05]  /*420f0*/  BSYNC.RECONVERGENT B2 ;  /* 0x0000000000027941 */ /* 0x000fea0003800200 */
.L_x_35023:
        /* <DEDUP_REMOVED lines=11> */
.L_x_35022:
[----:B------:R-:W-:Y:S05]  /*421b0*/  BSYNC.RECONVERGENT B1 ;  /* 0x0000000000017941 */ /* 0x000fea0003800200 */
.L_x_35021:
        /* <DEDUP_REMOVED lines=17> */
.L_x_35032:
        /* <DEDUP_REMOVED lines=12> */
.L_x_35034:
[----:B------:R-:W-:Y:S05]  /*42390*/  BSYNC.RECONVERGENT B3 ;  /* 0x0000000000037941 */ /* 0x000fea0003800200 */
.L_x_35033:
        /* <DEDUP_REMOVED lines=62> */
.L_x_35031:
[----:B------:R-:W-:Y:S05]  /*42780*/  BSYNC.RECONVERGENT B2 ;  /* 0x0000000000027941 */ /* 0x000fea0003800200 */
.L_x_35030:
        /* <DEDUP_REMOVED lines=13> */
.L_x_35029:
[----:B------:R-:W-:Y:S05]  /*42860*/  BSYNC.RECONVERGENT B1 ;  /* 0x0000000000017941 */ /* 0x000fea0003800200 */
.L_x_35028:
        /* <DEDUP_REMOVED lines=17> */
.L_x_35039:
        /* <DEDUP_REMOVED lines=12> */
.L_x_35041:
[----:B------:R-:W-:Y:S05]  /*42a40*/  BSYNC.RECONVERGENT B3 ;  /* 0x0000000000037941 */ /* 0x000fea0003800200 */
.L_x_35040:
        /* <DEDUP_REMOVED lines=62> */
.L_x_35038:
[----:B------:R-:W-:Y:S05]  /*42e30*/  BSYNC.RECONVERGENT B2 ;  /* 0x0000000000027941 */ /* 0x000fea0003800200 */
.L_x_35037:
        /* <DEDUP_REMOVED lines=11> */
.L_x_35036:
[----:B------:R-:W-:Y:S05]  /*42ef0*/  BSYNC.RECONVERGENT B1 ;  /* 0x0000000000017941 */ /* 0x000fea0003800200 */
.L_x_35035:
        /* <DEDUP_REMOVED lines=17> */
.L_x_35046:
        /* <DEDUP_REMOVED lines=12> */
.L_x_35048:
[----:B------:R-:W-:Y:S05]  /*430d0*/  BSYNC.RECONVERGENT B3 ;  /* 0x0000000000037941 */ /* 0x000fea0003800200 */
.L_x_35047:
        /* <DEDUP_REMOVED lines=62> */
.L_x_35045:
[----:B------:R-:W-:Y:S05]  /*434c0*/  BSYNC.RECONVERGENT B2 ;  /* 0x0000000000027941 */ /* 0x000fea0003800200 */
.L_x_35044:
        /* <DEDUP_REMOVED lines=13> */
.L_x_35043:
[----:B------:R-:W-:Y:S05]  /*435a0*/  BSYNC.RECONVERGENT B1 ;  /* 0x0000000000017941 */ /* 0x000fea0003800200 */
.L_x_35042:
        /* <DEDUP_REMOVED lines=17> */
.L_x_35053:
        /* <DEDUP_REMOVED lines=12> */
.L_x_35055:
[----:B------:R-:W-:Y:S05]  /*43780*/  BSYNC.RECONVERGENT B3 ;  /* 0x0000000000037941 */ /* 0x000fea0003800200 */
.L_x_35054:
        /* <DEDUP_REMOVED lines=62> */
.L_x_35052:
[----:B------:R-:W-:Y:S05]  /*43b70*/  BSYNC.RECONVERGENT B2 ;  /* 0x0000000000027941 */ /* 0x000fea0003800200 */
.L_x_35051:
        /* <DEDUP_REMOVED lines=11> */
.L_x_35050:
[----:B------:R-:W-:Y:S05]  /*43c30*/  BSYNC.RECONVERGENT B1 ;  /* 0x0000000000017941 */ /* 0x000fea0003800200 */
.L_x_35049:
        /* <DEDUP_REMOVED lines=17> */
.L_x_35060:
        /* <DEDUP_REMOVED lines=12> */
.L_x_35062:
[----:B------:R-:W-:Y:S05]  /*43e10*/  BSYNC.RECONVERGENT B3 ;  /* 0x0000000000037941 */ /* 0x000fea0003800200 */
.L_x_35061:
        /* <DEDUP_REMOVED lines=62> */
.L_x_35059:
[----:B------:R-:W-:Y:S05]  /*44200*/  BSYNC.RECONVERGENT B2 ;  /* 0x0000000000027941 */ /* 0x000fea0003800200 */
.L_x_35058:
        /* <DEDUP_REMOVED lines=13> */
.L_x_35057:
[----:B------:R-:W-:Y:S05]  /*442e0*/  BSYNC.RECONVERGENT B1 ;  /* 0x0000000000017941 */ /* 0x000fea0003800200 */
.L_x_35056:
        /* <DEDUP_REMOVED lines=17> */
.L_x_35067:
        /* <DEDUP_REMOVED lines=12> */
.L_x_35069:
[----:B------:R-:W-:Y:S05]  /*444c0*/  BSYNC.RECONVERGENT B3 ;  /* 0x0000000000037941 */ /* 0x000fea0003800200 */
.L_x_35068:
        /* <DEDUP_REMOVED lines=62> */
.L_x_35066:
[----:B------:R-:W-:Y:S05]  /*448b0*/  BSYNC.RECONVERGENT B2 ;  /* 0x0000000000027941 */ /* 0x000fea0003800200 */
.L_x_35065:
        /* <DEDUP_REMOVED lines=11> */
.L_x_35064:
[----:B------:R-:W-:Y:S05]  /*44970*/  BSYNC.RECONVERGENT B1 ;  /* 0x0000000000017941 */ /* 0x000fea0003800200 */
.L_x_35063:
        /* <DEDUP_REMOVED lines=16> */
.L_x_35072:
        /* <DEDUP_REMOVED lines=12> */
.L_x_35074:
[----:B------:R-:W-:Y:S05]  /*44b40*/  BSYNC.RECONVERGENT B2 ;  /* 0x0000000000027941 */ /* 0x000fea0003800200 */
.L_x_35073:
        /* <DEDUP_REMOVED lines=62> */
.L_x_35071:
[----:B------:R-:W-:Y:S05]  /*44f30*/  BSYNC.RECONVERGENT B1 ;  /* 0x0000000000017941 */ /* 0x000fea0003800200 */
.L_x_35070:
        /* <DEDUP_REMOVED lines=13> */
.L_x_35015:
[----:B------:R-:W-:Y:S05]  /*45010*/  BSYNC.RECONVERGENT B0 ;  /* 0x0000000000007941 */ /* 0x000fea0003800200 */
.L_x_34964:
[----:B------:R-:W0:Y:S01]  /*45020*/  LDC.64 R232, c[0x0][0x3a8] ;  /* 0x0000ea00ffe87b82 */ /* 0x000e220000000a00 */
[----:B------:R-:W-:Y:S01]  /*45030*/  BSSY.RECONVERGENT B0, `(.L_x_35075) ;  /* 0x0000068000007945 */ /* 0x000fe20003800200 */
[----:B------:R-:W-:Y:S01]  /*45040*/  LOP3.LUT P0, RZ, R248, 0x1f, RZ, 0xc0, !PT ;  /* 0x0000001ff8ff7812 */ /* 0x000fe2000780c0ff */
[----:B0-----:R-:W-:-:S05]  /*45050*/  IMAD.WIDE.U32 R230, R230, 0x20, R232 ;  /* 0x00000020e6e67825 */ /* 0x001fca00078e00e8 */
[----:B------:R-:W-:Y:S04]  /*45060*/  STG.E.128 desc[UR6][R230.64], R216 ;  /* 0x000000d8e6007986 */ /* 0x000fe8000c101d06 */
[----:B------:R0:W-:Y:S02]  /*45070*/  STG.E.128 desc[UR6][R230.64+0x10], R220 ;  /* 0x000010dce6007986 */ /* 0x0001e4000c101d06 */
        /* <DEDUP_REMOVED lines=99> */
.L_x_35076:
[----:B------:R-:W-:Y:S05]  /*456b0*/  BSYNC.RECONVERGENT B0 ;  /* 0x0000000000007941 */ /* 0x000fea0003800200 */
.L_x_35075:
[----:B------:R-:W-:Y:S01]  /*456c0*/  UMOV UR15, 0xffffffff ;  /* 0xffffffff000f7882 */ /* 0x000fe20000000000 */
[----:B------:R-:W-:-:S04]  /*456d0*/  FADD.FTZ R233, R248, R222 ;  /* 0x000000def8e97221 */ /* 0x000fc80000010000 */
[----:B------:R-:W-:Y:S01]  /*456e0*/  FADD.FTZ R233, R233, R223 ;  /* 0x000000dfe9e97221 */ /* 0x000fe20000010000 */
[----:B------:R-:W-:Y:S06]  /*456f0*/  BRA.DIV UR15, `(.L_x_35077) ;  /* 0x0000002e0fe87947 */ /* 0x000fec000b800000 */
        /* <DEDUP_REMOVED lines=181> */
.L_x_35092:
        /* <DEDUP_REMOVED lines=16> */
[----:B------:R-:W1:Y:S01]  /*46350*/  LDC R252, c[0x0][0x388] ;  /* 0x0000e200fffc7b82 */ /* 0x000e620000000800 */
[----:B------:R-:W2:Y:S01]  /*46360*/  S2R R235, SR_TID.X ;  /* 0x0000000000eb7919 */ /* 0x000ea20000002100 */
[----:B------:R-:W-:Y:S01]  /*46370*/  VIADD R230, R237, 0xffffffff ;  /* 0xffffffffede67836 */ /* 0x000fe20000000000 */
[----:B------:R-:W3:Y:S04]  /*46380*/  LDL R248, [R1+0x6c] ;  /* 0x00006c0001f87983 */ /* 0x000ee80000100800 */
[----:B------:R-:W4:Y:S01]  /*46390*/  LDL R238, [R1+0x68] ;  /* 0x0000680001ee7983 */ /* 0x000f220000100800 */
[----:B-1----:R-:W-:-:S03]  /*463a0*/  IMAD R230, R230, R252, RZ ;  /* 0x000000fce6e67224 */ /* 0x002fc600078e02ff */
[----:B------:R-:W4:Y:S02]  /*463b0*/  LDL R252, [R1+0x74] ;  /* 0x0000740001fc7983 */ /* 0x000f240000100800 */
[----:B------:R-:W-:Y:S02]  /*463c0*/  SHF.R.S32.HI R231, RZ, 0x1f, R230 ;  /* 0x0000001fffe77819 */ /* 0x000fe400000114e6 */
[----:B--2---:R-:W-:Y:S02]  /*463d0*/  LOP3.LUT R235, R235, 0x1f, RZ, 0xc0, !PT ;  /* 0x0000001febeb7812 */ /* 0x004fe400078ec0ff */
[----:B------:R-:W-:-:S04]  /*463e0*/  LEA.HI R230, R231, R230, RZ, 0x3 ;  /* 0x000000e6e7e67211 */ /* 0x000fc800078f18ff */
[----:B------:R-:W-:Y:S02]  /*463f0*/  LEA.HI.SX32 R230, R230, R235, 0x1d ;  /* 0x000000ebe6e67211 */ /* 0x000fe400078feaff */
[----:B------:R-:W2:Y:S01]  /*46400*/  LDL R235, [R1+0x70] ;  /* 0x0000700001eb7983 */ /* 0x000ea20000100800 */
[----:B------:R-:W-:Y:S01]  /*46410*/  FSEL R231, R233, RZ, !P1 ;  /* 0x000000ffe9e77208 */ /* 0x000fe20004800000 */
[----:B0-----:R-:W-:Y:S01]  /*46420*/  IMAD.U32 R234, R88, 0x10000, RZ ;  /* 0x0001000058ea7824 */ /* 0x001fe200078e00ff */
[----:B------:R-:W-:-:S03]  /*46430*/  SHF.L.U32 R233, R128, 0x10, RZ ;  /* 0x0000001080e97819 */ /* 0x000fc600000006ff */
[----:B------:R-:W-:-:S04]  /*46440*/  FADD.FTZ R144, -R231, R144 ;  /* 0x00000090e7907221 */ /* 0x000fc80000010100 */
[----:B------:R-:W-:-:S04]  /*46450*/  FMUL.FTZ R144, R232, R144 ;  /* 0x00000090e8907220 */ /* 0x000fc80000410000 */
[----:B------:R-:W-:Y:S01]  /*46460*/  FFMA.FTZ R144, R144, R233, R234 ;  /* 0x000000e990907223 */ /* 0x000fe200000100ea */
[----:B------:R-:W-:-:S04]  /*46470*/  FADD.FTZ R233, -R231, R145 ;  /* 0x00000091e7e97221 */ /* 0x000fc80000010100 */
[----:B------:R-:W-:Y:S01]  /*46480*/  FMUL.FTZ R233, R232, R233 ;  /* 0x000000e9e8e97220 */ /* 0x000fe20000410000 */
[----:B---3--:R-:W-:Y:S02]  /*46490*/  IMAD.U32 R234, R248, 0x10000, RZ ;  /* 0x00010000f8ea7824 */ /* 0x008fe400078e00ff */
[----:B------:R-:W3:Y:S01]  /*464a0*/  LDL R248, [R1+0x78] ;  /* 0x0000780001f87983 */ /* 0x000ee20000100800 */
[----:B----4-:R-:W-:-:S03]  /*464b0*/  SHF.L.U32 R145, R238, 0x10, RZ ;  /* 0x00000010ee917819 */ /* 0x010fc600000006ff */
[----:B------:R-:W4:Y:S02]  /*464c0*/  LDL R238, [R1+0x7c] ;  /* 0x00007c0001ee7983 */ /* 0x000f240000100800 */
[----:B------:R-:W-:Y:S01]  /*464d0*/  FFMA.FTZ R233, R233, R145, R234 ;  /* 0x00000091e9e97223 */ /* 0x000fe200000100ea */
[----:B------:R-:W-:Y:S01]  /*464e0*/  FADD.FTZ R145, -R231, R146 ;  /* 0x00000092e7917221 */ /* 0x000fe20000010100 */
[----:B------:R-:W-:Y:S01]  /*464f0*/  SHF.L.U32 R146, R129, 0x10, RZ ;  /* 0x0000001081927819 */ /* 0x000fe200000006ff */
[----:B------:R-:W-:Y:S02]  /*46500*/  IMAD.U32 R234, R89, 0x10000, RZ ;  /* 0x0001000059ea7824 */ /* 0x000fe400078e00ff */
[----:B------:R-:W-:-:S04]  /*46510*/  FMUL.FTZ R145, R232, R145 ;  /* 0x00000091e8917220 */ /* 0x000fc80000410000 */
[----:B------:R-:W-:Y:S02]  /*46520*/  FFMA.FTZ R145, R145, R146, R234 ;  /* 0x0000009291917223 */ /* 0x000fe400000100ea */
[----:B------:R-:W4:Y:S01]  /*46530*/  LDL R234, [R1+0x84] ;  /* 0x0000840001ea7983 */ /* 0x000f220000100800 */
[----:B--2---:R-:W-:-:S03]  /*46540*/  SHF.L.U32 R146, R235, 0x10, RZ ;  /* 0x00000010eb927819 */ /* 0x004fc600000006ff */
[----:B------:R-:W2:Y:S01]  /*46550*/  LDL R235, [R1+0x80] ;  /* 0x0000800001eb7983 */ /* 0x000ea20000100800 */
[----:B------:R-:W-:Y:S01]  /*46560*/  FADD.FTZ R237, -R231, R147 ;  /* 0x00000093e7ed7221 */ /* 0x000fe20000010100 */
[----:B------:R-:W-:Y:S02]  /*46570*/  IMAD.U32 R147, R252, 0x10000, RZ ;  /* 0x00010000fc937824 */ /* 0x000fe400078e00ff */
[----:B------:R-:W2:Y:S01]  /*46580*/  LDL R252, [R1+0x9c] ;  /* 0x00009c0001fc7983 */ /* 0x000ea20000100800 */
[----:B------:R-:W-:-:S04]  /*46590*/  FMUL.FTZ R237, R232, R237 ;  /* 0x000000ede8ed7220 */ /* 0x000fc80000410000 */
[----:B------:R-:W-:Y:S01]  /*465a0*/  FFMA.FTZ R237, R237, R146, R147 ;  /* 0x00000092eded7223 */ /* 0x000fe20000010093 */
[----:B------:R-:W-:Y:S01]  /*465b0*/  FADD.FTZ R146, -R231, R148 ;  /* 0x00000094e7927221 */ /* 0x000fe20000010100 */
[----:B------:R-:W-:Y:S01]  /*465c0*/  SHF.L.U32 R147, R130, 0x10, RZ ;  /* 0x0000001082937819 */ /* 0x000fe200000006ff */
[----:B------:R-:W-:Y:S02]  /*465d0*/  IMAD.U32 R148, R90, 0x10000, RZ ;  /* 0x000100005a947824 */ /* 0x000fe400078e00ff */
[----:B------:R-:W-:-:S04]  /*465e0*/  FMUL.FTZ R146, R232, R146 ;  /* 0x00000092e8927220 */ /* 0x000fc80000410000 */
[----:B------:R-:W-:Y:S01]  /*465f0*/  FFMA.FTZ R146, R146, R147, R148 ;  /* 0x0000009392927223 */ /* 0x000fe20000010094 */
[----:B------:R-:W-:-:S04]  /*46600*/  FADD.FTZ R147, -R231, R149 ;  /* 0x00000095e7937221 */ /* 0x000fc80000010100 */
[----:B------:R-:W-:Y:S01]  /*46610*/  FMUL.FTZ R147, R232, R147 ;  /* 0x00000093e8937220 */ /* 0x000fe20000410000 */
[----:B------:R-:W-:Y:S02]  /*46620*/  F2FP.BF16.F32.PACK_AB R145, R237, R145 ;  /* 0x00000091ed91723e */ /* 0x000fe400000010ff */
[----:B------:R-:W2:Y:S01]  /*46630*/  LDL R237, [R1+0x90] ;  /* 0x0000900001ed7983 */ /* 0x000ea20000100800 */
[----:B---3--:R-:W-:Y:S02]  /*46640*/  SHF.L.U32 R148, R248, 0x10, RZ ;  /* 0x00000010f8947819 */ /* 0x008fe400000006ff */
[----:B------:R-:W-:Y:S01]  /*46650*/  F2FP.BF16.F32.PACK_AB R144, R233, R144 ;  /* 0x00000090e990723e */ /* 0x000fe200000010ff */
[----:B------:R-:W3:Y:S01]  /*46660*/  LDL R248, [R1+0xa0] ;  /* 0x0000a00001f87983 */ /* 0x000ee20000100800 */
[----:B----4-:R-:W-:-:S03]  /*46670*/  IMAD.U32 R149, R238, 0x10000, RZ ;  /* 0x00010000ee957824 */ /* 0x010fc600078e00ff */
        /* <DEDUP_REMOVED lines=9> */
[----:B------:R-:W-:-:S03]  /*46710*/  IMAD.U32 R151, R234, 0x10000, RZ ;  /* 0x00010000ea977824 */ /* 0x000fc600078e00ff */
[----:B------:R-:W-:Y:S01]  /*46720*/  FMUL.FTZ R149, R232, R149 ;  /* 0x00000095e8957220 */ /* 0x000fe20000410000 */
[----:B--2---:R-:W-:Y:S02]  /*46730*/  SHF.L.U32 R150, R235, 0x10, RZ ;  /* 0x00000010eb967819 */ /* 0x004fe400000006ff */
[----:B------:R-:W0:Y:S03]  /*46740*/  LDC.64 R234, c[0x0][0x428] ;  /* 0x00010a00ffea7b82 */ /* 0x000e260000000a00 */
[----:B------:R-:W-:Y:S02]  /*46750*/  FFMA.FTZ R149, R149, R150, R151 ;  /* 0x0000009695957223 */ /* 0x000fe40000010097 */
[----:B------:R-:W2:Y:S04]  /*46760*/  LDL R150, [R1+0x94] ;  /* 0x0000940001967983 */ /* 0x000ea80000100800 */
[----:B------:R-:W3:Y:S01]  /*46770*/  LDL R151, [R1+0x98] ;  /* 0x0000980001977983 */ /* 0x000ee20000100800 */
[----:B------:R-:W-:-:S02]  /*46780*/  F2FP.BF16.F32.PACK_AB R147, R149, R147 ;  /* 0x000000939593723e */ /* 0x000fc400000010ff */
[----:B------:R-:W-:Y:S01]  /*46790*/  F2FP.BF16.F32.PACK_AB R146, R148, R146 ;  /* 0x000000929492723e */ /* 0x000fe200000010ff */
[----:B0-----:R-:W-:-:S05]  /*467a0*/  IMAD.WIDE.U32 R148, R230, 0x10, R234 ;  /* 0x00000010e6947825 */ /* 0x001fca00078e00ea */
[----:B------:R0:W-:Y:S02]  /*467b0*/  STG.E.128 desc[UR6][R148.64], R144 ;  /* 0x0000009094007986 */ /* 0x0001e4000c101d06 */
[C---:B0-----:R-:W-:Y:S01]  /*467c0*/  FADD.FTZ R144, -R231.reuse, R152 ;  /* 0x00000098e7907221 */ /* 0x041fe20000010100 */
[----:B------:R-:W-:Y:S01]  /*467d0*/  SHF.L.U32 R145, R124, 0x10, RZ ;  /* 0x000000107c917819 */ /* 0x000fe200000006ff */
[----:B------:R-:W-:Y:S02]  /*467e0*/  IMAD.U32 R146, R84, 0x10000, RZ ;  /* 0x0001000054927824 */ /* 0x000fe400078e00ff */
[----:B------:R-:W-:Y:S01]  /*467f0*/  FMUL.FTZ R144, R232, R144 ;  /* 0x00000090e8907220 */ /* 0x000fe20000410000 */
[C---:B------:R-:W-:Y:S02]  /*46800*/  FADD.FTZ R148, -R231.reuse, R155 ;  /* 0x0000009be7947221 */ /* 0x040fe40000010100 */
[----:B------:R-:W4:Y:S01]  /*46810*/  LDL R155, [R1+0x88] ;  /* 0x00008800019b7983 */ /* 0x000f220000100800 */
[----:B------:R-:W-:Y:S01]  /*46820*/  FFMA.FTZ R144, R144, R145, R146 ;  /* 0x0000009190907223 */ /* 0x000fe20000010092 */
[----:B------:R-:W-:-:S02]  /*46830*/  FADD.FTZ R145, -R231, R154 ;  /* 0x0000009ae7917221 */ /* 0x000fc40000010100 */
[----:B------:R-:W4:Y:S01]  /*46840*/  LDL R154, [R1+0x8c] ;  /* 0x00008c00019a7983 */ /* 0x000f220000100800 */
[----:B------:R-:W-:Y:S01]  /*46850*/  SHF.L.U32 R146, R125, 0x10, RZ ;  /* 0x000000107d927819 */ /* 0x000fe200000006ff */
[C---:B------:R-:W-:Y:S01]  /*46860*/  FMUL.FTZ R145, R232.reuse, R145 ;  /* 0x00000091e8917220 */ /* 0x040fe20000410000 */
[----:B------:R-:W-:Y:S02]  /*46870*/  IMAD.U32 R147, R85, 0x10000, RZ ;  /* 0x0001000055937824 */ /* 0x000fe400078e00ff */
[----:B------:R-:W-:Y:S02]  /*46880*/  FMUL.FTZ R148, R232, R148 ;  /* 0x00000094e8947220 */ /* 0x000fe40000410000 */
[----:B------:R-:W-:Y:S01]  /*46890*/  FFMA.FTZ R145, R145, R146, R147 ;  /* 0x0000009291917223 */ /* 0x000fe20000010093 */
[----:B------:R-:W-:Y:S01]  /*468a0*/  SHF.L.U32 R146, R237, 0x10, RZ ;  /* 0x00000010ed927819 */ /* 0x000fe200000006ff */
[----:B------:R-:W-:Y:S01]  /*468b0*/  IMAD.U32 R149, R86, 0x10000, RZ ;  /* 0x0001000056957824 */ /* 0x000fe200078e00ff */
[----:B------:R-:W4:Y:S01]  /*468c0*/  LDL R237, [R1+0xb0] ;  /* 0x0000b00001ed7983 */ /* 0x000f220000100800 */
[----:B--2---:R-:W-:-:S04]  /*468d0*/  IMAD.U32 R147, R150, 0x10000, RZ ;  /* 0x0001000096937824 */ /* 0x004fc800078e00ff */
[----:B------:R-:W-:Y:S01]  /*468e0*/  FFMA.FTZ R148, R148, R146, R147 ;  /* 0x0000009294947223 */ /* 0x000fe20000010093 */
[----:B------:R-:W-:Y:S01]  /*468f0*/  FADD.FTZ R146, -R231, R156 ;  /* 0x0000009ce7927221 */ /* 0x000fe20000010100 */
[----:B------:R-:W-:Y:S01]  /*46900*/  SHF.L.U32 R147, R126, 0x10, RZ ;  /* 0x000000107e937819 */ /* 0x000fe200000006ff */
[----:B------:R-:W-:Y:S01]  /*46910*/  IMAD.U32 R150, R252, 0x10000, RZ ;  /* 0x00010000fc967824 */ /* 0x000fe200078e00ff */
[----:B------:R-:W2:Y:S01]  /*46920*/  LDL R156, [R1+0xc4] ;  /* 0x0000c400019c7983 */ /* 0x000ea20000100800 */
[----:B------:R-:W-:-:S04]  /*46930*/  FMUL.FTZ R146, R232, R146 ;  /* 0x00000092e8927220 */ /* 0x000fc80000410000 */
[----:B------:R-:W-:Y:S01]  /*46940*/  FFMA.FTZ R146, R146, R147, R149 ;  /* 0x0000009392927223 */ /* 0x000fe20000010095 */
[----:B------:R-:W-:Y:S01]  /*46950*/  FADD.FTZ R147, -R231, R157 ;  /* 0x0000009de7937221 */ /* 0x000fe20000010100 */
[----:B---3--:R-:W-:Y:S01]  /*46960*/  SHF.L.U32 R149, R151, 0x10, RZ ;  /* 0x0000001097957819 */ /* 0x008fe200000006ff */
[----:B------:R-:W3:Y:S02]  /*46970*/  LDL R157, [R1+0xc0] ;  /* 0x0000c000019d7983 */ /* 0x000ee40000100800 */
[----:B------:R-:W-:-:S04]  /*46980*/  FMUL.FTZ R147, R232, R147 ;  /* 0x00000093e8937220 */ /* 0x000fc80000410000 */
[----:B------:R-:W-:Y:S01]  /*46990*/  FFMA.FTZ R149, R147, R149, R150 ;  /* 0x0000009593957223 */ /* 0x000fe20000010096 */
[----:B------:R-:W-:Y:S01]  /*469a0*/  FADD.FTZ R147, -R231, R158 ;  /* 0x0000009ee7937221 */ /* 0x000fe20000010100 */
[----:B------:R-:W-:Y:S01]  /*469b0*/  SHF.L.U32 R150, R127, 0x10, RZ ;  /* 0x000000107f967819 */ /* 0x000fe200000006ff */
[----:B------:R-:W-:Y:S01]  /*469c0*/  IMAD.U32 R151, R87, 0x10000, RZ ;  /* 0x0001000057977824 */ /* 0x000fe200078e00ff */
[----:B------:R-:W3:Y:S01]  /*469d0*/  LDL R158, [R1+0xbc] ;  /* 0x0000bc00019e7983 */ /* 0x000ee20000100800 */
[----:B------:R-:W-:-:S04]  /*469e0*/  FMUL.FTZ R147, R232, R147 ;  /* 0x00000093e8937220 */ /* 0x000fc80000410000 */
[----:B------:R-:W-:Y:S01]  /*469f0*/  FFMA.FTZ R147, R147, R150, R151 ;  /* 0x0000009693937223 */ /* 0x000fe20000010097 */
[----:B------:R-:W-:Y:S02]  /*46a00*/  FADD.FTZ R150, -R231, R159 ;  /* 0x0000009fe7967221 */ /* 0x000fe40000010100 */
[----:B------:R-:W3:Y:S01]  /*46a10*/  LDL R159, [R1+0xb8] ;  /* 0x0000b800019f7983 */ /* 0x000ee20000100800 */
[----:B------:R-:W-:Y:S01]  /*46a20*/  SHF.L.U32 R151, R248, 0x10, RZ ;  /* 0x00000010f8977819 */ /* 0x000fe200000006ff */
[----:B------:R-:W-:Y:S01]  /*46a30*/  FMUL.FTZ R150, R232, R150 ;  /* 0x00000096e8967220 */ /* 0x000fe20000410000 */
[----:B----4-:R-:W-:-:S04]  /*46a40*/  IMAD.U32 R152, R238, 0x10000, RZ ;  /* 0x00010000ee987824 */ /* 0x010fc800078e00ff */
[----:B------:R-:W-:Y:S01]  /*46a50*/  FFMA.FTZ R151, R150, R151, R152 ;  /* 0x0000009796977223 */ /* 0x000fe20000010098 */
[----:B------:R-:W-:Y:S01]  /*46a60*/  FADD.FTZ R150, -R231, R153 ;  /* 0x00000099e7967221 */ /* 0x000fe20000010100 */
[----:B------:R-:W-:Y:S02]  /*46a70*/  SHF.L.U32 R152, R155, 0x10, RZ ;  /* 0x000000109b987819 */ /* 0x000fe400000006ff */
[----:B------:R-:W4:Y:S01]  /*46a80*/  LDL R155, [R1+0xa8] ;  /* 0x0000a800019b7983 */ /* 0x000f220000100800 */
[----:B------:R-:W-:-:S03]  /*46a90*/  IMAD.U32 R153, R154, 0x10000, RZ ;  /* 0x000100009a997824 */ /* 0x000fc600078e00ff */
[----:B------:R-:W4:Y:S01]  /*46aa0*/  LDL R154, [R1+0xac] ;  /* 0x0000ac00019a7983 */ /* 0x000f220000100800 */
[----:B------:R-:W-:Y:S01]  /*46ab0*/  FMUL.FTZ R150, R232, R150 ;  /* 0x00000096e8967220 */ /* 0x000fe20000410000 */
[----:B------:R-:W-:Y:S02]  /*46ac0*/  F2FP.BF16.F32.PACK_AB R145, R148, R145 ;  /* 0x000000919491723e */ /* 0x000fe400000010ff */
[----:B------:R-:W-:Y:S01]  /*46ad0*/  IADD3 R148, PT, PT, R230, 0x20, RZ ;  /* 0x00000020e6947810 */ /* 0x000fe20007ffe0ff */
[----:B------:R-:W-:Y:S01]  /*46ae0*/  FFMA.FTZ R150, R150, R152, R153 ;  /* 0x0000009896967223 */ /* 0x000fe20000010099 */
[----:B------:R-:W-:Y:S02]  /*46af0*/  F2FP.BF16.F32.PACK_AB R146, R149, R146 ;  /* 0x000000929592723e */ /* 0x000fe400000010ff */
[----:B------:R-:W-:Y:S01]  /*46b00*/  F2FP.BF16.F32.PACK_AB R147, R151, R147 ;  /* 0x000000939793723e */ /* 0x000fe200000010ff */
[----:B------:R-:W-:Y:S01]  /*46b10*/  IMAD.WIDE.U32 R148, R148, 0x10, R234 ;  /* 0x0000001094947825 */ /* 0x000fe200078e00ea */
[----:B------:R-:W-:-:S05]  /*46b20*/  F2FP.BF16.F32.PACK_AB R144, R150, R144 ;  /* 0x000000909690723e */ /* 0x000fca00000010ff */
[----:B------:R0:W-:Y:S02]  /*46b30*/  STG.E.128 desc[UR6][R148.64], R144 ;  /* 0x0000009094007986 */ /* 0x0001e4000c101d06 */
[----:B0-----:R-:W-:Y:S01]  /*46b40*/  FADD.FTZ R144, -R231, R160 ;  /* 0x000000a0e7907221 */ /* 0x001fe20000010100 */
[----:B------:R-:W-:Y:S01]  /*46b50*/  SHF.L.U32 R146, R80, 0x10, RZ ;  /* 0x0000001050927819 */ /* 0x000fe200000006ff */
[----:B------:R-:W-:Y:S01]  /*46b60*/  IMAD.U32 R145, R120, 0x10000, RZ ;  /* 0x0001000078917824 */ /* 0x000fe200078e00ff */
[----:B------:R-:W-:Y:S01]  /*46b70*/  SHF.L.U32 R147, R81, 0x10, RZ ;  /* 0x0000001051937819 */ /* 0x000fe200000006ff */
[----:B------:R-:W-:Y:S01]  /*46b80*/  FMUL.FTZ R144, R232, R144 ;  /* 0x00000090e8907220 */ /* 0x000fe20000410000 */
[C---:B------:R-:W-:Y:S01]  /*46b90*/  FADD.FTZ R148, -R231.reuse, R163 ;  /* 0x000000a3e7947221 */ /* 0x040fe20000010100 */
[----:B------:R-:W-:Y:S01]  /*46ba0*/  SHF.L.U32 R149, R82, 0x10, RZ ;  /* 0x0000001052957819 */ /* 0x000fe200000006ff */
[----:B------:R-:W4:Y:S01]  /*46bb0*/  LDL R160, [R1+0xe0] ;  /* 0x0000e00001a07983 */ /* 0x000f220000100800 */
[----:B------:R-:W-:Y:S01]  /*46bc0*/  FFMA.FTZ R144, R144, R145, R146 ;  /* 0x0000009190907223 */ /* 0x000fe20000010092 */
[----:B------:R-:W-:Y:S01]  /*46bd0*/  FADD.FTZ R145, -R231, R162 ;  /* 0x000000a2e7917221 */ /* 0x000fe20000010100 */
[----:B------:R-:W-:-:S02]  /*46be0*/  IMAD.U32 R146, R121, 0x10000, RZ ;  /* 0x0001000079927824 */ /* 0x000fc400078e00ff */
[C---:B------:R-:W-:Y:S01]  /*46bf0*/  FMUL.FTZ R148, R232.reuse, R148 ;  /* 0x00000094e8947220 */ /* 0x040fe20000410000 */
[----:B------:R-:W-:Y:S01]  /*46c00*/  SHF.L.U32 R151, R83, 0x10, RZ ;  /* 0x0000001053977819 */ /* 0x000fe200000006ff */
[----:B------:R-:W-:Y:S01]  /*46c10*/  FMUL.FTZ R145, R232, R145 ;  /* 0x00000091e8917220 */ /* 0x000fe20000410000 */
[----:B------:R-:W4:Y:S03]  /*46c20*/  LDL R162, [R1+0xf0] ;  /* 0x0000f00001a27983 */ /* 0x000f260000100800 */
[----:B------:R-:W-:Y:S01]  /*46c30*/  FFMA.FTZ R145, R145, R146, R147 ;  /* 0x0000009291917223 */ /* 0x000fe20000010093 */
[----:B------:R-:W-:Y:S01]  /*46c40*/  SHF.L.U32 R147, R233, 0x10, RZ ;  /* 0x00000010e9937819 */ /* 0x000fe200000006ff */
[----:B------:R-:W-:Y:S01]  /*46c50*/  IMAD.U32 R146, R237, 0x10000, RZ ;  /* 0x00010000ed927824 */ /* 0x000fe200078e00ff */
[----:B------:R-:W4:Y:S03]  /*46c60*/  LDL R163, [R1+0xfc] ;  /* 0x0000fc0001a37983 */ /* 0x000f260000100800 */
[----:B------:R-:W-:Y:S01]  /*46c70*/  FFMA.FTZ R148, R148, R146, R147 ;  /* 0x0000009294947223 */ /* 0x000fe20000010093 */
[----:B------:R-:W-:Y:S01]  /*46c80*/  FADD.FTZ R146, -R231, R164 ;  /* 0x000000a4e7927221 */ /* 0x000fe20000010100 */
[----:B------:R-:W-:Y:S01]  /*46c90*/  IMAD.U32 R147, R122, 0x10000, RZ ;  /* 0x000100007a937824 */ /* 0x000fe200078e00ff */
[----:B------:R-:W4:Y:S02]  /*46ca0*/  LDL R164, [R1+0x10c] ;  /* 0x00010c0001a47983 */ /* 0x000f240000100800 */
[----:B------:R-:W-:-:S04]  /*46cb0*/  FMUL.FTZ R146, R232, R146 ;  /* 0x00000092e8927220 */ /* 0x000fc80000410000 */
[----:B------:R-:W-:Y:S01]  /*46cc0*/  FFMA.FTZ R146, R146, R147, R149 ;  /* 0x0000009392927223 */ /* 0x000fe20000010095 */
[----:B------:R-:W-:Y:S01]  /*46cd0*/  FADD.FTZ R147, -R231, R165 ;  /* 0x000000a5e7937221 */ /* 0x000fe20000010100 */
[----:B--2---:R-:W-:Y:S01]  /*46ce0*/  SHF.L.U32 R152, R156, 0x10, RZ ;  /* 0x000000109c987819 */ /* 0x004fe200000006ff */
[----:B------:R-:W2:Y:S04]  /*46cf0*/  LDL R165, [R1+0x108] ;  /* 0x0001080001a57983 */ /* 0x000ea80000100800 */
[----:B------:R-:W2:Y:S01]  /*46d00*/  LDL R156, [R1+0xcc] ;  /* 0x0000cc00019c7983 */ /* 0x000ea20000100800 */
[----:B------:R-:W-:Y:S01]  /*46d10*/  FMUL.FTZ R147, R232, R147 ;  /* 0x00000093e8937220 */ /* 0x000fe20000410000 */
[----:B---3--:R-:W-:Y:S02]  /*46d20*/  SHF.L.U32 R150, R158, 0x10, RZ ;  /* 0x000000109e967819 */ /* 0x008fe400000006ff */
[----:B------:R-:W3:Y:S01]  /*46d30*/  LDL R158, [R1+0xd0] ;  /* 0x0000d000019e7983 */ /* 0x000ee20000100800 */
[----:B------:R-:W-:-:S03]  /*46d40*/  IMAD.U32 R149, R159, 0x10000, RZ ;  /* 0x000100009f957824 */ /* 0x000fc600078e00ff */
[----:B------:R-:W3:Y:S01]  /*46d50*/  LDL R159, [R1+0xc8] ;  /* 0x0000c800019f7983 */ /* 0x000ee20000100800 */
[----:B------:R-:W-:Y:S01]  /*46d60*/  FFMA.FTZ R149, R147, R149, R150 ;  /* 0x0000009593957223 */ /* 0x000fe20000010096 */
[----:B------:R-:W-:Y:S01]  /*46d70*/  FADD.FTZ R147, -R231, R166 ;  /* 0x000000a6e7937221 */ /* 0x000fe20000010100 */
[----:B------:R-:W-:Y:S01]  /*46d80*/  IMAD.U32 R150, R123, 0x10000, RZ ;  /* 0x000100007b967824 */ /* 0x000fe200078e00ff */
[----:B------:R-:W-:Y:S01]  /*46d90*/  F2FP.BF16.F32.PACK_AB R145, R148, R145 ;  /* 0x000000919491723e */ /* 0x000fe200000010ff */
[----:B------:R-:W3:Y:S01]  /*46da0*/  LDL R166, [R1+0xf8] ;  /* 0x0000f80001a67983 */ /* 0x000ee20000100800 */
[----:B------:R-:W-:-:S04]  /*46db0*/  FMUL.FTZ R147, R232, R147 ;  /* 0x00000093e8937220 */ /* 0x000fc80000410000 */
[----:B------:R-:W-:Y:S01]  /*46dc0*/  FFMA.FTZ R147, R147, R150, R151 ;  /* 0x0000009693937223 */ /* 0x000fe20000010097 */
[----:B------:R-:W-:Y:S02]  /*46dd0*/  IMAD.U32 R151, R157, 0x10000, RZ ;  /* 0x000100009d977824 */ /* 0x000fe400078e00ff */
[----:B------:R-:W3:Y:S01]  /*46de0*/  LDL R157, [R1+0xd4] ;  /* 0x0000d400019d7983 */ /* 0x000ee20000100800 */
[----:B------:R-:W-:Y:S01]  /*46df0*/  FADD.FTZ R150, -R231, R167 ;  /* 0x000000a7e7967221 */ /* 0x000fe20000010100 */
[----:B----4-:R-:W-:-:S03]  /*46e00*/  SHF.L.U32 R153, R154, 0x10, RZ ;  /* 0x000000109a997819 */ /* 0x010fc600000006ff */
[----:B------:R-:W-:Y:S01]  /*46e10*/  FMUL.FTZ R150, R232, R150 ;  /* 0x00000096e8967220 */ /* 0x000fe20000410000 */
[----:B------:R-:W-:Y:S01]  /*46e20*/  VIADD R148, R230, 0x40 ;  /* 0x00000040e6947836 */ /* 0x000fe20000000000 */
[----:B------:R-:W-:Y:S01]  /*46e30*/  F2FP.BF16.F32.PACK_AB R146, R149, R146 ;  /* 0x000000929592723e */ /* 0x000fe200000010ff */
[----:B------:R-:W4:Y:S01]  /*46e40*/  LDL R154, [R1+0xd8] ;  /* 0x0000d800019a7983 */ /* 0x000f220000100800 */
[----:B------:R-:W-:Y:S01]  /*46e50*/  FFMA.FTZ R151, R150, R151, R152 ;  /* 0x0000009796977223 */ /* 0x000fe20000010098 */
[----:B------:R-:W-:Y:S01]  /*46e60*/  FADD.FTZ R150, -R231, R161 ;  /* 0x000000a1e7967221 */ /* 0x000fe20000010100 */
[----:B------:R-:W-:Y:S01]  /*46e70*/  IMAD.U32 R152, R155, 0x10000, RZ ;  /* 0x000100009b987824 */ /* 0x000fe200078e00ff */
[----:B------:R-:W3:Y:S02]  /*46e80*/  LDL R167, [R1+0x110] ;  /* 0x0001100001a77983 */ /* 0x000ee40000100800 */
[----:B------:R-:W-:Y:S01]  /*46e90*/  FMUL.FTZ R150, R232, R150 ;  /* 0x00000096e8967220 */ /* 0x000fe20000410000 */
[----:B------:R-:W-:Y:S01]  /*46ea0*/  F2FP.BF16.F32.PACK_AB R147, R151, R147 ;  /* 0x000000939793723e */ /* 0x000fe200000010ff */
[----:B------:R-:W-:Y:S01]  /*46eb0*/  IMAD.WIDE.U32 R148, R148, 0x10, R234 ;  /* 0x0000001094947825 */ /* 0x000fe200078e00ea */
[----:B------:R-:W3:Y:S03]  /*46ec0*/  LDL R155, [R1+0xdc] ;  /* 0x0000dc00019b7983 */ /* 0x000ee60000100800 */
[----:B------:R-:W-:-:S05]  /*46ed0*/  FFMA.FTZ R150, R150, R152, R153 ;  /* 0x0000009896967223 */ /* 0x000fca0000010099 */
[----:B------:R-:W-:-:S05]  /*46ee0*/  F2FP.BF16.F32.PACK_AB R144, R150, R144 ;  /* 0x000000909690723e */ /* 0x000fca00000010ff */
[----:B------:R0:W-:Y:S02]  /*46ef0*/  STG.E.128 desc[UR6][R148.64], R144 ;  /* 0x0000009094007986 */ /* 0x0001e4000c101d06 */
[----:B0-----:R-:W-:Y:S01]  /*46f00*/  PRMT R144, R92, 0x7632, R144 ;  /* 0x000076325c907816 */ /* 0x001fe20000000090 */
[----:B------:R-:W-:Y:S01]  /*46f10*/  FADD.FTZ R145, -R231, R217 ;  /* 0x000000d9e7917221 */ /* 0x000fe20000010100 */
[----:B------:R-:W-:Y:S02]  /*46f20*/  PRMT R146, R52, 0x7632, R146 ;  /* 0x0000763234927816 */ /* 0x000fe40000000092 */
[----:B------:R-:W-:Y:S01]  /*46f30*/  SHF.L.U32 R144, R144, 0x10, RZ ;  /* 0x0000001090907819 */ /* 0x000fe200000006ff */
[----:B------:R-:W-:Y:S02]  /*46f40*/  FMUL.FTZ R145, R232, R145 ;  /* 0x00000091e8917220 */ /* 0x000fe40000410000 */
[----:B------:R-:W-:Y:S01]  /*46f50*/  IMAD.U32 R146, R146, 0x10000, RZ ;  /* 0x0001000092927824 */ /* 0x000fe200078e00ff */
[----:B------:R-:W-:-:S03]  /*46f60*/  PRMT R147, R53, 0x7632, R147 ;  /* 0x0000763235937816 */ /* 0x000fc60000000093 */
[----:B------:R-:W-:Y:S01]  /*46f70*/  FFMA.FTZ R144, R145, R144, R146 ;  /* 0x0000009091907223 */ /* 0x000fe20000010092 */
[----:B------:R-:W-:Y:S01]  /*46f80*/  PRMT R145, R93, 0x7632, R145 ;  /* 0x000076325d917816 */ /* 0x000fe20000000091 */
[----:B------:R-:W-:Y:S01]  /*46f90*/  FADD.FTZ R146, -R231, R219 ;  /* 0x000000dbe7927221 */ /* 0x000fe20000010100 */
[----:B------:R-:W-:Y:S02]  /*46fa0*/  IMAD.U32 R147, R147, 0x10000, RZ ;  /* 0x0001000093937824 */ /* 0x000fe400078e00ff */
[----:B------:R-:W-:Y:S01]  /*46fb0*/  SHF.L.U32 R145, R145, 0x10, RZ ;  /* 0x0000001091917819 */ /* 0x000fe200000006ff */
[----:B------:R-:W-:-:S04]  /*46fc0*/  FMUL.FTZ R146, R232, R146 ;  /* 0x00000092e8927220 */ /* 0x000fc80000410000 */
[----:B------:R-:W-:Y:S01]  /*46fd0*/  FFMA.FTZ R145, R146, R145, R147 ;  /* 0x0000009192917223 */ /* 0x000fe20000010093 */
[C---:B------:R-:W-:Y:S01]  /*46fe0*/  FADD.FTZ R146, -R231.reuse, R168 ;  /* 0x000000a8e7927221 */ /* 0x040fe20000010100 */
[----:B------:R-:W-:Y:S01]  /*46ff0*/  SHF.L.U32 R147, R116, 0x10, RZ ;  /* 0x0000001074937819 */ /* 0x000fe200000006ff */
[----:B------:R-:W-:Y:S02]  /*47000*/  IMAD.U32 R148, R76, 0x10000, RZ ;  /* 0x000100004c947824 */ /* 0x000fe400078e00ff */
[C---:B------:R-:W-:Y:S01]  /*47010*/  FADD.FTZ R149, -R231.reuse, R169 ;  /* 0x000000a9e7957221 */ /* 0x040fe20000010100 */
[----:B------:R-:W-:Y:S01]  /*47020*/  FMUL.FTZ R146, R232, R146 ;  /* 0x00000092e8927220 */ /* 0x000fe20000410000 */
[C---:B------:R-:W-:Y:S01]  /*47030*/  FADD.FTZ R150, -R231.reuse, R170 ;  /* 0x000000aae7967221 */ /* 0x040fe20000010100 */
[C---:B------:R-:W-:Y:S01]  /*47040*/  FADD.FTZ R151, -R231.reuse, R171 ;  /* 0x000000abe7977221 */ /* 0x040fe20000010100 */
[----:B------:R-:W3:Y:S01]  /*47050*/  LDL R168, [R1+0x100] ;  /* 0x0001000001a87983 */ /* 0x000ee20000100800 */
[----:B------:R-:W-:Y:S01]  /*47060*/  FFMA.FTZ R146, R146, R147, R148 ;  /* 0x0000009392927223 */ /* 0x000fe20000010094 */
[----:B------:R-:W-:Y:S01]  /*47070*/  FMUL.FTZ R147, R232, R149 ;  /* 0x00000095e8937220 */ /* 0x000fe20000410000 */
[C---:B------:R-:W-:Y:S01]  /*47080*/  FADD.FTZ R152, -R231.reuse, R172 ;  /* 0x000000ace7987221 */ /* 0x040fe20000010100 */
[----:B------:R-:W-:Y:S01]  /*47090*/  FADD.FTZ R153, -R231, R173 ;  /* 0x000000ade7997221 */ /* 0x000fe20000010100 */
[----:B------:R-:W-:Y:S01]  /*470a0*/  SHF.L.U32 R160, R160, 0x10, RZ ;  /* 0x00000010a0a07819 */ /* 0x000fe200000006ff */
[----:B------:R-:W3:Y:S04]  /*470b0*/  LDL R172, [R1+0x118] ;  /* 0x0001180001ac7983 */ /* 0x000ee80000100800 */
[----:B------:R-:W3:Y:S04]  /*470c0*/  LDL R169, [R1+0x124] ;  /* 0x0001240001a97983 */ /* 0x000ee80000100800 */
[----:B------:R-:W3:Y:S04]  /*470d0*/  LDL R171, [R1+0x128] ;  /* 0x0001280001ab7983 */ /* 0x000ee80000100800 */
[----:B------:R-:W3:Y:S01]  /*470e0*/  LDL R170, [R1+0x12c] ;  /* 0x00012c0001aa7983 */ /* 0x000ee20000100800 */
[----:B--2---:R-:W-:Y:S01]  /*470f0*/  IMAD.U32 R149, R156, 0x10000, RZ ;  /* 0x000100009c957824 */ /* 0x004fe200078e00ff */
[----:B----4-:R-:W-:-:S02]  /*47100*/  SHF.L.U32 R154, R154, 0x10, RZ ;  /* 0x000000109a9a7819 */ /* 0x010fc400000006ff */
[----:B------:R-:W2:Y:S01]  /*47110*/  LDL R156, [R1+0xe4] ;  /* 0x0000e400019c7983 */ /* 0x000ea20000100800 */
[----:B---3--:R-:W-:-:S03]  /*47120*/  SHF.L.U32 R148, R159, 0x10, RZ ;  /* 0x000000109f947819 */ /* 0x008fc600000006ff */
[----:B------:R-:W3:Y:S02]  /*47130*/  LDL R159, [R1+0xe8] ;  /* 0x0000e800019f7983 */ /* 0x000ee40000100800 */
[----:B------:R-:W-:Y:S01]  /*47140*/  FFMA.FTZ R147, R147, R148, R149 ;  /* 0x0000009493937223 */ /* 0x000fe20000010095 */
[C---:B------:R-:W-:Y:S01]  /*47150*/  FMUL.FTZ R149, R232.reuse, R150 ;  /* 0x00000096e8957220 */ /* 0x040fe20000410000 */
[----:B------:R-:W-:Y:S01]  /*47160*/  SHF.L.U32 R148, R117, 0x10, RZ ;  /* 0x0000001075947819 */ /* 0x000fe200000006ff */
[----:B------:R-:W-:Y:S01]  /*47170*/  IMAD.U32 R150, R77, 0x10000, RZ ;  /* 0x000100004d967824 */ /* 0x000fe200078e00ff */
[----:B------:R-:W-:Y:S01]  /*47180*/  SHF.L.U32 R161, R113, 0x10, RZ ;  /* 0x0000001071a17819 */ /* 0x000fe200000006ff */
[----:B------:R-:W4:Y:S02]  /*47190*/  LDL R173, [R1+0x134] ;  /* 0x0001340001ad7983 */ /* 0x000f240000100800 */
[----:B------:R-:W-:Y:S01]  /*471a0*/  FFMA.FTZ R149, R149, R148, R150 ;  /* 0x0000009495957223 */ /* 0x000fe20000010096 */
[----:B------:R-:W-:Y:S01]  /*471b0*/  FMUL.FTZ R148, R232, R151 ;  /* 0x00000097e8947220 */ /* 0x000fe20000410000 */
[----:B------:R-:W-:-:S02]  /*471c0*/  IMAD.U32 R151, R157, 0x10000, RZ ;  /* 0x000100009d977824 */ /* 0x000fc400078e00ff */
[----:B------:R-:W4:Y:S01]  /*471d0*/  LDL R157, [R1+0xec] ;  /* 0x0000ec00019d7983 */ /* 0x000f220000100800 */
[----:B------:R-:W-:-:S03]  /*471e0*/  SHF.L.U32 R150, R158, 0x10, RZ ;  /* 0x000000109e967819 */ /* 0x000fc600000006ff */
[----:B------:R-:W4:Y:S02]  /*471f0*/  LDL R158, [R1+0xf4] ;  /* 0x0000f400019e7983 */ /* 0x000f240000100800 */
[----:B------:R-:W-:Y:S01]  /*47200*/  FFMA.FTZ R148, R148, R150, R151 ;  /* 0x0000009694947223 */ /* 0x000fe20000010097 */
[----:B------:R-:W-:Y:S01]  /*47210*/  FMUL.FTZ R150, R232, R152 ;  /* 0x00000098e8967220 */ /* 0x000fe20000410000 */
[----:B------:R-:W-:Y:S01]  /*47220*/  SHF.L.U32 R151, R118, 0x10, RZ ;  /* 0x0000001076977819 */ /* 0x000fe200000006ff */
[----:B------:R-:W-:Y:S02]  /*47230*/  IMAD.U32 R152, R78, 0x10000, RZ ;  /* 0x000100004e987824 */ /* 0x000fe400078e00ff */
[----:B------:R-:W-:Y:S02]  /*47240*/  FMUL.FTZ R153, R232, R153 ;  /* 0x00000099e8997220 */ /* 0x000fe40000410000 */
[----:B------:R-:W-:Y:S01]  /*47250*/  FFMA.FTZ R150, R150, R151, R152 ;  /* 0x0000009796967223 */ /* 0x000fe20000010098 */
[----:B------:R-:W-:-:S02]  /*47260*/  IMAD.U32 R151, R155, 0x10000, RZ ;  /* 0x000100009b977824 */ /* 0x000fc400078e00ff */
[C---:B------:R-:W-:Y:S01]  /*47270*/  FADD.FTZ R152, -R231.reuse, R174 ;  /* 0x000000aee7987221 */ /* 0x040fe20000010100 */
[----:B------:R-:W-:Y:S01]  /*47280*/  FADD.FTZ R155, -R231, R175 ;  /* 0x000000afe79b7221 */ /* 0x000fe20000010100 */
[----:B------:R-:W4:Y:S01]  /*47290*/  LDL R174, [R1+0x120] ;  /* 0x0001200001ae7983 */ /* 0x000f220000100800 */
[----:B------:R-:W-:Y:S01]  /*472a0*/  FFMA.FTZ R154, R153, R154, R151 ;  /* 0x0000009a999a7223 */ /* 0x000fe20000010097 */
[C---:B------:R-:W-:Y:S01]  /*472b0*/  FMUL.FTZ R151, R232.reuse, R152 ;  /* 0x00000098e8977220 */ /* 0x040fe20000410000 */
[----:B------:R-:W-:Y:S01]  /*472c0*/  SHF.L.U32 R152, R119, 0x10, RZ ;  /* 0x0000001077987819 */ /* 0x000fe200000006ff */
[----:B------:R-:W-:Y:S02]  /*472d0*/  IMAD.U32 R153, R79, 0x10000, RZ ;  /* 0x000100004f997824 */ /* 0x000fe400078e00ff */
[----:B------:R-:W-:Y:S01]  /*472e0*/  FMUL.FTZ R155, R232, R155 ;  /* 0x0000009be89b7220 */ /* 0x000fe20000410000 */
[----:B------:R-:W4:Y:S01]  /*472f0*/  LDL R175, [R1+0x130] ;  /* 0x0001300001af7983 */ /* 0x000f220000100800 */
[----:B------:R-:W-:Y:S01]  /*47300*/  FFMA.FTZ R151, R151, R152, R153 ;  /* 0x0000009897977223 */ /* 0x000fe20000010099 */
[----:B------:R-:W-:-:S02]  /*47310*/  FADD.FTZ R153, -R231, R176 ;  /* 0x000000b0e7997221 */ /* 0x000fc40000010100 */
[----:B------:R-:W4:Y:S01]  /*47320*/  LDL R176, [R1+0x13c] ;  /* 0x00013c0001b07983 */ /* 0x000f220000100800 */
[----:B--2---:R-:W-:-:S04]  /*47330*/  IMAD.U32 R152, R156, 0x10000, RZ ;  /* 0x000100009c987824 */ /* 0x004fc800078e00ff */
[----:B------:R-:W-:Y:S01]  /*47340*/  FFMA.FTZ R160, R155, R160, R152 ;  /* 0x000000a09ba07223 */ /* 0x000fe20000010098 */
[----:B------:R-:W-:Y:S01]  /*47350*/  FMUL.FTZ R152, R232, R153 ;  /* 0x00000099e8987220 */ /* 0x000fe20000410000 */
[----:B------:R-:W-:Y:S01]  /*47360*/  SHF.L.U32 R153, R112, 0x10, RZ ;  /* 0x0000001070997819 */ /* 0x000fe200000006ff */
[----:B------:R-:W-:-:S04]  /*47370*/  IMAD.U32 R155, R72, 0x10000, RZ ;  /* 0x00010000489b7824 */ /* 0x000fc800078e00ff */
[----:B------:R-:W-:Y:S01]  /*47380*/  FFMA.FTZ R152, R152, R153, R155 ;  /* 0x0000009998987223 */ /* 0x000fe2000001009b */
[----:B---3--:R-:W-:Y:S02]  /*47390*/  SHF.L.U32 R155, R159, 0x10, RZ ;  /* 0x000000109f9b7819 */ /* 0x008fe400000006ff */
[----:B------:R-:W2:Y:S01]  /*473a0*/  LDL R159, [R1+0x104] ;  /* 0x00010400019f7983 */ /* 0x000ea20000100800 */
[----:B------:R-:W-:-:S03]  /*473b0*/  FADD.FTZ R156, -R231, R177 ;  /* 0x000000b1e79c7221 */ /* 0x000fc60000010100 */
[----:B------:R-:W3:Y:S01]  /*473c0*/  LDL R177, [R1+0x144] ;  /* 0x0001440001b17983 */ /* 0x000ee20000100800 */
[----:B------:R-:W-:Y:S01]  /*473d0*/  FMUL.FTZ R153, R232, R156 ;  /* 0x0000009ce8997220 */ /* 0x000fe20000410000 */
[----:B----4-:R-:W-:Y:S02]  /*473e0*/  IMAD.U32 R156, R157, 0x10000, RZ ;  /* 0x000100009d9c7824 */ /* 0x010fe400078e00ff */
[----:B------:R-:W-:Y:S01]  /*473f0*/  FADD.FTZ R157, -R231, R178 ;  /* 0x000000b2e79d7221 */ /* 0x000fe20000010100 */
[----:B------:R-:W-:Y:S02]  /*47400*/  SHF.L.U32 R178, R166, 0x10, RZ ;  /* 0x00000010a6b27819 */ /* 0x000fe400000006ff */
[----:B------:R-:W4:Y:S01]  /*47410*/  LDL R166, [R1+0x114] ;  /* 0x0001140001a67983 */ /* 0x000f220000100800 */
[----:B------:R-:W-:Y:S01]  /*47420*/  FFMA.FTZ R153, R153, R155, R156 ;  /* 0x0000009b99997223 */ /* 0x000fe2000001009c */
[----:B------:R-:W-:Y:S01]  /*47430*/  FADD.FTZ R156, -R231, R179 ;  /* 0x000000b3e79c7221 */ /* 0x000fe20000010100 */
[----:B------:R-:W-:-:S02]  /*47440*/  SHF.L.U32 R179, R168, 0x10, RZ ;  /* 0x00000010a8b37819 */ /* 0x000fc400000006ff */
[----:B------:R-:W3:Y:S01]  /*47450*/  LDL R168, [R1+0x11c] ;  /* 0x00011c0001a87983 */ /* 0x000ee20000100800 */
[C---:B------:R-:W-:Y:S01]  /*47460*/  FMUL.FTZ R157, R232.reuse, R157 ;  /* 0x0000009de89d7220 */ /* 0x040fe20000410000 */
[----:B------:R-:W-:Y:S02]  /*47470*/  IMAD.U32 R155, R73, 0x10000, RZ ;  /* 0x00010000499b7824 */ /* 0x000fe400078e00ff */
[----:B------:R-:W-:Y:S02]  /*47480*/  FMUL.FTZ R156, R232, R156 ;  /* 0x0000009ce89c7220 */ /* 0x000fe40000410000 */
[----:B------:R-:W-:Y:S01]  /*47490*/  FFMA.FTZ R161, R157, R161, R155 ;  /* 0x000000a19da17223 */ /* 0x000fe2000001009b */
[----:B------:R-:W-:Y:S01]  /*474a0*/  SHF.L.U32 R155, R162, 0x10, RZ ;  /* 0x00000010a29b7819 */ /* 0x000fe200000006ff */
[----:B------:R-:W-:Y:S02]  /*474b0*/  IMAD.U32 R157, R158, 0x10000, RZ ;  /* 0x000100009e9d7824 */ /* 0x000fe400078e00ff */
[----:B------:R-:W-:Y:S01]  /*474c0*/  FADD.FTZ R158, -R231, R180 ;  /* 0x000000b4e79e7221 */ /* 0x000fe20000010100 */
[----:B------:R-:W-:Y:S01]  /*474d0*/  SHF.L.U32 R162, R114, 0x10, RZ ;  /* 0x0000001072a27819 */ /* 0x000fe200000006ff */
[----:B------:R-:W3:Y:S01]  /*474e0*/  LDL R180, [R1+0x14c] ;  /* 0x00014c0001b47983 */ /* 0x000ee20000100800 */
[----:B------:R-:W-:Y:S01]  /*474f0*/  FFMA.FTZ R156, R156, R155, R157 ;  /* 0x0000009b9c9c7223 */ /* 0x000fe2000001009d */
[----:B------:R-:W-:Y:S01]  /*47500*/  FMUL.FTZ R158, R232, R158 ;  /* 0x0000009ee89e7220 */ /* 0x000fe20000410000 */
[----:B------:R-:W-:-:S02]  /*47510*/  IMAD.U32 R155, R74, 0x10000, RZ ;  /* 0x000100004a9b7824 */ /* 0x000fc400078e00ff */
[----:B------:R-:W-:Y:S02]  /*47520*/  FADD.FTZ R157, -R231, R181 ;  /* 0x000000b5e79d7221 */ /* 0x000fe40000010100 */
[----:B------:R-:W3:Y:S01]  /*47530*/  LDL R181, [R1+0x148] ;  /* 0x0001480001b57983 */ /* 0x000ee20000100800 */
[----:B------:R-:W-:Y:S01]  /*47540*/  FFMA.FTZ R162, R158, R162, R155 ;  /* 0x000000a29ea27223 */ /* 0x000fe2000001009b */
[C---:B------:R-:W-:Y:S01]  /*47550*/  FMUL.FTZ R157, R232.reuse, R157 ;  /* 0x0000009de89d7220 */ /* 0x040fe20000410000 */
[----:B------:R-:W-:Y:S02]  /*47560*/  IMAD.U32 R155, R163, 0x10000, RZ ;  /* 0x00010000a39b7824 */ /* 0x000fe400078e00ff */
[----:B------:R-:W-:Y:S02]  /*47570*/  FADD.FTZ R158, -R231, R182 ;  /* 0x000000b6e79e7221 */ /* 0x000fe40000010100 */
[----:B------:R-:W3:Y:S01]  /*47580*/  LDL R182, [R1+0x138] ;  /* 0x0001380001b67983 */ /* 0x000ee20000100800 */
[----:B------:R-:W-:Y:S01]  /*47590*/  FFMA.FTZ R178, R157, R178, R155 ;  /* 0x000000b29db27223 */ /* 0x000fe2000001009b */
[----:B------:R-:W-:Y:S01]  /*475a0*/  SHF.L.U32 R163, R115, 0x10, RZ ;  /* 0x0000001073a37819 */ /* 0x000fe200000006ff */
[----:B------:R-:W-:Y:S01]  /*475b0*/  FMUL.FTZ R158, R232, R158 ;  /* 0x0000009ee89e7220 */ /* 0x000fe20000410000 */
[----:B------:R-:W-:-:S04]  /*475c0*/  IMAD.U32 R155, R75, 0x10000, RZ ;  /* 0x000100004b9b7824 */ /* 0x000fc800078e00ff */
[----:B------:R-:W-:Y:S01]  /*475d0*/  FFMA.FTZ R163, R158, R163, R155 ;  /* 0x000000a39ea37223 */ /* 0x000fe2000001009b */
[C---:B------:R-:W-:Y:S02]  /*475e0*/  FADD.FTZ R158, -R231.reuse, R184 ;  /* 0x000000b8e79e7221 */ /* 0x040fe40000010100 */
[----:B------:R-:W3:Y:S01]  /*475f0*/  LDL R184, [R1+0x140] ;  /* 0x0001400001b87983 */ /* 0x000ee20000100800 */
[----:B------:R-:W-:-:S03]  /*47600*/  FADD.FTZ R157, -R231, R183 ;  /* 0x000000b7e79d7221 */ /* 0x000fc60000010100 */
[----:B------:R-:W3:Y:S01]  /*47610*/  LDL R183, [R1+0x150] ;  /* 0x0001500001b77983 */ /* 0x000ee20000100800 */
[----:B------:R-:W-:Y:S01]  /*47620*/  FMUL.FTZ R157, R232, R157 ;  /* 0x0000009de89d7220 */ /* 0x000fe20000410000 */
[----:B------:R-:W-:Y:S01]  /*47630*/  SHF.L.U32 R174, R174, 0x10, RZ ;  /* 0x00000010aeae7819 */ /* 0x000fe200000006ff */
[----:B--2---:R-:W-:Y:S02]  /*47640*/  IMAD.U32 R155, R159, 0x10000, RZ ;  /* 0x000100009f9b7824 */ /* 0x004fe400078e00ff */
[----:B------:R-:W-:Y:S02]  /*47650*/  FADD.FTZ R159, -R231, R185 ;  /* 0x000000b9e79f7221 */ /* 0x000fe40000010100 */
[----:B------:R-:W2:Y:S01]  /*47660*/  LDL R185, [R1+0x160] ;  /* 0x0001600001b97983 */ /* 0x000ea20000100800 */
[----:B------:R-:W-:Y:S01]  /*47670*/  FFMA.FTZ R179, R157, R179, R155 ;  /* 0x000000b39db37223 */ /* 0x000fe2000001009b */
[----:B------:R-:W-:Y:S01]  /*47680*/  FMUL.FTZ R155, R232, R158 ;  /* 0x0000009ee89b7220 */ /* 0x000fe20000410000 */
[----:B------:R-:W-:Y:S01]  /*47690*/  SHF.L.U32 R157, R108, 0x10, RZ ;  /* 0x000000106c9d7819 */ /* 0x000fe200000006ff */
[----:B------:R-:W-:-:S04]  /*476a0*/  IMAD.U32 R158, R68, 0x10000, RZ ;  /* 0x00010000449e7824 */ /* 0x000fc800078e00ff */
[----:B------:R-:W-:Y:S01]  /*476b0*/  FFMA.FTZ R155, R155, R157, R158 ;  /* 0x0000009d9b9b7223 */ /* 0x000fe2000001009e */
[----:B------:R-:W-:Y:S01]  /*476c0*/  FMUL.FTZ R157, R232, R159 ;  /* 0x0000009fe89d7220 */ /* 0x000fe20000410000 */
[----:B------:R-:W-:Y:S01]  /*476d0*/  SHF.L.U32 R158, R165, 0x10, RZ ;  /* 0x00000010a59e7819 */ /* 0x000fe200000006ff */
[----:B------:R-:W-:Y:S02]  /*476e0*/  IMAD.U32 R159, R164, 0x10000, RZ ;  /* 0x00010000a49f7824 */ /* 0x000fe400078e00ff */
[C---:B------:R-:W-:Y:S01]  /*476f0*/  FADD.FTZ R164, -R231.reuse, R186 ;  /* 0x000000bae7a47221 */ /* 0x040fe20000010100 */
[----:B------:R-:W-:Y:S01]  /*47700*/  FADD.FTZ R165, -R231, R187 ;  /* 0x000000bbe7a57221 */ /* 0x000fe20000010100 */
[----:B------:R-:W2:Y:S01]  /*47710*/  LDL R186, [R1+0x15c] ;  /* 0x00015c0001ba7983 */ /* 0x000ea20000100800 */
[----:B------:R-:W-:Y:S01]  /*47720*/  FFMA.FTZ R157, R157, R158, R159 ;  /* 0x0000009e9d9d7223 */ /* 0x000fe2000001009f */
[----:B------:R-:W-:Y:S01]  /*47730*/  FMUL.FTZ R158, R232, R164 ;  /* 0x000000a4e89e7220 */ /* 0x000fe20000410000 */
[----:B------:R-:W-:Y:S01]  /*47740*/  SHF.L.U32 R159, R109, 0x10, RZ ;  /* 0x000000106d9f7819 */ /* 0x000fe200000006ff */
[----:B------:R-:W-:Y:S01]  /*47750*/  IMAD.U32 R164, R69, 0x10000, RZ ;  /* 0x0001000045a47824 */ /* 0x000fe200078e00ff */
[----:B------:R-:W2:Y:S03]  /*47760*/  LDL R187, [R1+0x158] ;  /* 0x0001580001bb7983 */ /* 0x000ea60000100800 */
[----:B------:R-:W-:Y:S01]  /*47770*/  FFMA.FTZ R158, R158, R159, R164 ;  /* 0x0000009f9e9e7223 */ /* 0x000fe200000100a4 */
[----:B------:R-:W-:Y:S01]  /*47780*/  FMUL.FTZ R159, R232, R165 ;  /* 0x000000a5e89f7220 */ /* 0x000fe20000410000 */
[----:B------:R-:W-:Y:S01]  /*47790*/  SHF.L.U32 R164, R167, 0x10, RZ ;  /* 0x00000010a7a47819 */ /* 0x000fe200000006ff */
[----:B----4-:R-:W-:-:S02]  /*477a0*/  IMAD.U32 R165, R166, 0x10000, RZ ;  /* 0x00010000a6a57824 */ /* 0x010fc400078e00ff */
[----:B------:R-:W-:Y:S02]  /*477b0*/  FADD.FTZ R166, -R231, R188 ;  /* 0x000000bce7a67221 */ /* 0x000fe40000010100 */
[----:B------:R-:W-:Y:S01]  /*477c0*/  FFMA.FTZ R159, R159, R164, R165 ;  /* 0x000000a49f9f7223 */ /* 0x000fe200000100a5 */
[----:B------:R-:W-:Y:S01]  /*477d0*/  SHF.L.U32 R164, R110, 0x10, RZ ;  /* 0x000000106ea47819 */ /* 0x000fe200000006ff */
[----:B------:R-:W-:Y:S01]  /*477e0*/  FMUL.FTZ R166, R232, R166 ;  /* 0x000000a6e8a67220 */ /* 0x000fe20000410000 */
[----:B------:R-:W-:Y:S02]  /*477f0*/  IMAD.U32 R165, R70, 0x10000, RZ ;  /* 0x0001000046a57824 */ /* 0x000fe400078e00ff */
[----:B------:R-:W-:Y:S02]  /*47800*/  FADD.FTZ R167, -R231, R189 ;  /* 0x000000bde7a77221 */ /* 0x000fe40000010100 */
[----:B------:R-:W-:Y:S01]  /*47810*/  FFMA.FTZ R166, R166, R164, R165 ;  /* 0x000000a4a6a67223 */ /* 0x000fe200000100a5 */
[----:B------:R-:W-:Y:S01]  /*47820*/  SHF.L.U32 R164, R172, 0x10, RZ ;  /* 0x00000010aca47819 */ /* 0x000fe200000006ff */
[----:B------:R-:W-:Y:S01]  /*47830*/  FMUL.FTZ R167, R232, R167 ;  /* 0x000000a7e8a77220 */ /* 0x000fe20000410000 */
[----:B---3--:R-:W-:-:S02]  /*47840*/  IMAD.U32 R165, R168, 0x10000, RZ ;  /* 0x00010000a8a57824 */ /* 0x008fc400078e00ff */
[----:B------:R-:W-:Y:S01]  /*47850*/  FADD.FTZ R168, -R231, R190 ;  /* 0x000000bee7a87221 */ /* 0x000fe20000010100 */
[----:B------:R-:W-:Y:S01]  /*47860*/  SHF.L.U32 R172, R111, 0x10, RZ ;  /* 0x000000106fac7819 */ /* 0x000fe200000006ff */
[----:B------:R-:W-:Y:S02]  /*47870*/  FFMA.FTZ R167, R167, R164, R165 ;  /* 0x000000a4a7a77223 */ /* 0x000fe400000100a5 */
[----:B------:R-:W-:Y:S01]  /*47880*/  FMUL.FTZ R168, R232, R168 ;  /* 0x000000a8e8a87220 */ /* 0x000fe20000410000 */
[----:B------:R-:W-:Y:S02]  /*47890*/  IMAD.U32 R164, R71, 0x10000, RZ ;  /* 0x0001000047a47824 */ /* 0x000fe400078e00ff */
[----:B------:R-:W-:Y:S02]  /*478a0*/  FADD.FTZ R165, -R231, R191 ;  /* 0x000000bfe7a57221 */ /* 0x000fe40000010100 */
[----:B------:R-:W-:Y:S02]  /*478b0*/  FFMA.FTZ R172, R168, R172, R164 ;  /* 0x000000aca8ac7223 */ /* 0x000fe400000100a4 */
[----:B------:R-:W-:Y:S01]  /*478c0*/  FMUL.FTZ R165, R232, R165 ;  /* 0x000000a5e8a57220 */ /* 0x000fe20000410000 */
[----:B------:R-:W-:-:S02]  /*478d0*/  IMAD.U32 R164, R169, 0x10000, RZ ;  /* 0x00010000a9a47824 */ /* 0x000fc400078e00ff */
[----:B------:R-:W-:Y:S02]  /*478e0*/  FADD.FTZ R168, -R231, R192 ;  /* 0x000000c0e7a87221 */ /* 0x000fe40000010100 */
[----:B------:R-:W-:Y:S02]  /*478f0*/  FFMA.FTZ R174, R165, R174, R164 ;  /* 0x000000aea5ae7223 */ /* 0x000fe400000100a4 */
[----:B------:R-:W-:Y:S01]  /*47900*/  FMUL.FTZ R164, R232, R168 ;  /* 0x000000a8e8a47220 */ /* 0x000fe20000410000 */
[----:B------:R-:W-:Y:S01]  /*47910*/  SHF.L.U32 R165, R104, 0x10, RZ ;  /* 0x0000001068a57819 */ /* 0x000fe200000006ff */
[----:B------:R-:W-:Y:S02]  /*47920*/  IMAD.U32 R168, R64, 0x10000, RZ ;  /* 0x0001000040a87824 */ /* 0x000fe400078e00ff */
[----:B------:R-:W-:Y:S02]  /*47930*/  FADD.FTZ R169, -R231, R193 ;  /* 0x000000c1e7a97221 */ /* 0x000fe40000010100 */
[----:B------:R-:W-:-:S02]  /*47940*/  FFMA.FTZ R164, R164, R165, R168 ;  /* 0x000000a5a4a47223 */ /* 0x000fc400000100a8 */
[----:B------:R-:W-:Y:S01]  /*47950*/  FMUL.FTZ R165, R232, R169 ;  /* 0x000000a9e8a57220 */ /* 0x000fe20000410000 */
[----:B------:R-:W-:Y:S01]  /*47960*/  SHF.L.U32 R168, R171, 0x10, RZ ;  /* 0x00000010aba87819 */ /* 0x000fe200000006ff */
[----:B------:R-:W-:Y:S02]  /*47970*/  IMAD.U32 R169, R170, 0x10000, RZ ;  /* 0x00010000aaa97824 */ /* 0x000fe400078e00ff */
[C---:B------:R-:W-:Y:S01]  /*47980*/  FADD.FTZ R170, -R231.reuse, R194 ;  /* 0x000000c2e7aa7221 */ /* 0x040fe20000010100 */
[----:B------:R-:W-:Y:S01]  /*47990*/  FADD.FTZ R171, -R231, R195 ;  /* 0x000000c3e7ab7221 */ /* 0x000fe20000010100 */
[----:B------:R-:W-:Y:S01]  /*479a0*/  SHF.L.U32 R189, R107, 0x10, RZ ;  /* 0x000000106bbd7819 */ /* 0x000fe200000006ff */
[----:B------:R-:W-:Y:S01]  /*479b0*/  FFMA.FTZ R165, R165, R168, R169 ;  /* 0x000000a8a5a57223 */ /* 0x000fe200000100a9 */
[----:B------:R-:W-:Y:S01]  /*479c0*/  FMUL.FTZ R168, R232, R170 ;  /* 0x000000aae8a87220 */ /* 0x000fe20000410000 */
[----:B------:R-:W-:Y:S01]  /*479d0*/  SHF.L.U32 R169, R105, 0x10, RZ ;  /* 0x0000001069a97819 */ /* 0x000fe200000006ff */
[----:B------:R-:W-:Y:S01]  /*479e0*/  IMAD.U32 R170, R65, 0x10000, RZ ;  /* 0x0001000041aa7824 */ /* 0x000fe200078e00ff */
[----:B------:R-:W-:Y:S01]  /*479f0*/  SHF.L.U32 R191, R184, 0x10, RZ ;  /* 0x00000010b8bf7819 */ /* 0x000fe200000006ff */
[----:B------:R-:W3:Y:S02]  /*47a00*/  LDL R194, [R1+0x16c] ;  /* 0x00016c0001c27983 */ /* 0x000ee40000100800 */
[----:B------:R-:W-:Y:S01]  /*47a10*/  FFMA.FTZ R168, R168, R169, R170 ;  /* 0x000000a9a8a87223 */ /* 0x000fe200000100aa */
[----:B------:R-:W-:Y:S01]  /*47a20*/  FMUL.FTZ R169, R232, R171 ;  /* 0x000000abe8a97220 */ /* 0x000fe20000410000 */
[----:B------:R-:W-:Y:S01]  /*47a30*/  SHF.L.U32 R170, R175, 0x10, RZ ;  /* 0x00000010afaa7819 */ /* 0x000fe200000006ff */
[----:B------:R-:W-:-:S02]  /*47a40*/  IMAD.U32 R171, R173, 0x10000, RZ ;  /* 0x00010000adab7824 */ /* 0x000fc400078e00ff */
[----:B------:R-:W-:Y:S01]  /*47a50*/  FADD.FTZ R173, -R231, R196 ;  /* 0x000000c4e7ad7221 */ /* 0x000fe20000010100 */
[----:B------:R-:W4:Y:S01]  /*47a60*/  LDL R184, [R1+0x164] ;  /* 0x0001640001b87983 */ /* 0x000f220000100800 */
[----:B------:R-:W-:Y:S01]  /*47a70*/  FFMA.FTZ R169, R169, R170, R171 ;  /* 0x000000aaa9a97223 */ /* 0x000fe200000100ab */
[----:B------:R-:W-:Y:S01]  /*47a80*/  SHF.L.U32 R170, R106, 0x10, RZ ;  /* 0x000000106aaa7819 */ /* 0x000fe200000006ff */
[----:B------:R-:W-:Y:S01]  /*47a90*/  FMUL.FTZ R173, R232, R173 ;  /* 0x000000ade8ad7220 */ /* 0x000fe20000410000 */
[----:B------:R-:W-:Y:S02]  /*47aa0*/  IMAD.U32 R171, R66, 0x10000, RZ ;  /* 0x0001000042ab7824 */ /* 0x000fe400078e00ff */
[----:B------:R-:W-:Y:S01]  /*47ab0*/  FADD.FTZ R175, -R231, R197 ;  /* 0x000000c5e7af7221 */ /* 0x000fe20000010100 */
[----:B------:R-:W3:Y:S01]  /*47ac0*/  LDL R195, [R1+0x170] ;  /* 0x0001700001c37983 */ /* 0x000ee20000100800 */
[----:B------:R-:W-:Y:S01]  /*47ad0*/  FFMA.FTZ R173, R173, R170, R171 ;  /* 0x000000aaadad7223 */ /* 0x000fe200000100ab */
[----:B------:R-:W-:Y:S01]  /*47ae0*/  SHF.L.U32 R170, R182, 0x10, RZ ;  /* 0x00000010b6aa7819 */ /* 0x000fe200000006ff */
[----:B------:R-:W-:Y:S01]  /*47af0*/  FMUL.FTZ R175, R232, R175 ;  /* 0x000000afe8af7220 */ /* 0x000fe20000410000 */
[----:B------:R-:W-:-:S02]  /*47b00*/  IMAD.U32 R171, R176, 0x10000, RZ ;  /* 0x00010000b0ab7824 */ /* 0x000fc400078e00ff */
[----:B------:R-:W-:Y:S01]  /*47b10*/  FADD.FTZ R176, -R231, R198 ;  /* 0x000000c6e7b07221 */ /* 0x000fe20000010100 */
[----:B------:R-:W4:Y:S01]  /*47b20*/  LDL R182, [R1+0x154] ;  /* 0x0001540001b67983 */ /* 0x000f220000100800 */
        /* <DEDUP_REMOVED lines=17> */
[----:B------:R-:W-:Y:S02]  /*47c40*/  FADD.FTZ R180, -R231, R202 ;  /* 0x000000cae7b47221 */ /* 0x000fe40000010100 */
[----:B------:R-:W-:Y:S02]  /*47c50*/  FFMA.FTZ R171, R171, R176, R177 ;  /* 0x000000b0abab7223 */ /* 0x000fe400000100b1 */
[----:B------:R-:W-:Y:S01]  /*47c60*/  FMUL.FTZ R176, R232, R180 ;  /* 0x000000b4e8b07220 */ /* 0x000fe20000410000 */
[----:B------:R-:W-:Y:S01]  /*47c70*/  SHF.L.U32 R177, R101, 0x10, RZ ;  /* 0x0000001065b17819 */ /* 0x000fe200000006ff */
[----:B------:R-:W-:-:S04]  /*47c80*/  IMAD.U32 R180, R61, 0x10000, RZ ;  /* 0x000100003db47824 */ /* 0x000fc800078e00ff */
[----:B------:R-:W-:Y:S01]  /*47c90*/  FFMA.FTZ R176, R176, R177, R180 ;  /* 0x000000b1b0b07223 */ /* 0x000fe200000100b4 */
[----:B------:R-:W-:Y:S02]  /*47ca0*/  SHF.L.U32 R180, R183, 0x10, RZ ;  /* 0x00000010b7b47819 */ /* 0x000fe400000006ff */
[----:B------:R-:W3:Y:S01]  /*47cb0*/  LDL R183, [R1+0x168] ;  /* 0x0001680001b77983 */ /* 0x000ee20000100800 */
[----:B------:R-:W-:-:S04]  /*47cc0*/  FADD.FTZ R181, -R231, R203 ;  /* 0x000000cbe7b57221 */ /* 0x000fc80000010100 */
[----:B------:R-:W-:Y:S01]  /*47cd0*/  FMUL.FTZ R177, R232, R181 ;  /* 0x000000b5e8b17220 */ /* 0x000fe20000410000 */
[----:B------:R-:W-:Y:S02]  /*47ce0*/  SHF.L.U32 R192, R102, 0x10, RZ ;  /* 0x0000001066c07819 */ /* 0x000fe400000006ff */
[----:B------:R-:W-:Y:S02]  /*47cf0*/  SHF.L.U32 R197, R103, 0x10, RZ ;  /* 0x0000001067c57819 */ /* 0x000fe400000006ff */
[----:B--2---:R-:W-:Y:S02]  /*47d00*/  SHF.L.U32 R198, R185, 0x10, RZ ;  /* 0x00000010b9c67819 */ /* 0x004fe400000006ff */
[----:B------:R-:W2:Y:S01]  /*47d10*/  LDL R185, [R1+0x17c] ;  /* 0x00017c0001b97983 */ /* 0x000ea20000100800 */
[----:B------:R-:W-:-:S03]  /*47d20*/  SHF.L.U32 R193, R187, 0x10, RZ ;  /* 0x00000010bbc17819 */ /* 0x000fc600000006ff */
[----:B------:R-:W2:Y:S01]  /*47d30*/  LDL R187, [R1+0x174] ;  /* 0x0001740001bb7983 */ /* 0x000ea20000100800 */
[----:B----4-:R-:W-:Y:S02]  /*47d40*/  IMAD.U32 R181, R182, 0x10000, RZ ;  /* 0x00010000b6b57824 */ /* 0x010fe400078e00ff */
[----:B------:R-:W-:Y:S02]  /*47d50*/  FADD.FTZ R182, -R231, R204 ;  /* 0x000000cce7b67221 */ /* 0x000fe40000010100 */
[----:B------:R-:W-:Y:S02]  /*47d60*/  FFMA.FTZ R177, R177, R180, R181 ;  /* 0x000000b4b1b17223 */ /* 0x000fe400000100b5 */
[----:B------:R-:W-:Y:S01]  /*47d70*/  FMUL.FTZ R182, R232, R182 ;  /* 0x000000b6e8b67220 */ /* 0x000fe20000410000 */
[----:B------:R-:W-:Y:S02]  /*47d80*/  IMAD.U32 R180, R62, 0x10000, RZ ;  /* 0x000100003eb47824 */ /* 0x000fe400078e00ff */
[----:B------:R-:W-:-:S02]  /*47d90*/  FADD.FTZ R181, -R231, R205 ;  /* 0x000000cde7b57221 */ /* 0x000fc40000010100 */
[----:B------:R-:W-:Y:S02]  /*47da0*/  FFMA.FTZ R192, R182, R192, R180 ;  /* 0x000000c0b6c07223 */ /* 0x000fe400000100b4 */
[----:B------:R-:W-:Y:S01]  /*47db0*/  FMUL.FTZ R181, R232, R181 ;  /* 0x000000b5e8b57220 */ /* 0x000fe20000410000 */
[----:B------:R-:W-:Y:S02]  /*47dc0*/  IMAD.U32 R180, R186, 0x10000, RZ ;  /* 0x00010000bab47824 */ /* 0x000fe400078e00ff */
[----:B------:R-:W-:Y:S01]  /*47dd0*/  FADD.FTZ R182, -R231, R206 ;  /* 0x000000cee7b67221 */ /* 0x000fe20000010100 */
[----:B------:R-:W4:Y:S01]  /*47de0*/  LDL R186, [R1+0x178] ;  /* 0x0001780001ba7983 */ /* 0x000f220000100800 */
[----:B------:R-:W-:Y:S02]  /*47df0*/  FFMA.FTZ R193, R181, R193, R180 ;  /* 0x000000c1b5c17223 */ /* 0x000fe400000100b4 */
[----:B------:R-:W-:Y:S01]  /*47e00*/  FMUL.FTZ R182, R232, R182 ;  /* 0x000000b6e8b67220 */ /* 0x000fe20000410000 */
[----:B------:R-:W-:-:S04]  /*47e10*/  IMAD.U32 R180, R63, 0x10000, RZ ;  /* 0x000100003fb47824 */ /* 0x000fc800078e00ff */
[----:B------:R-:W-:Y:S01]  /*47e20*/  FFMA.FTZ R197, R182, R197, R180 ;  /* 0x000000c5b6c57223 */ /* 0x000fe200000100b4 */
[----:B------:R-:W-:Y:S02]  /*47e30*/  IMAD.U32 R180, R184, 0x10000, RZ ;  /* 0x00010000b8b47824 */ /* 0x000fe400078e00ff */
[----:B------:R-:W4:Y:S01]  /*47e40*/  LDL R184, [R1+0x180] ;  /* 0x0001800001b87983 */ /* 0x000f220000100800 */
[----:B---3--:R-:W-:-:S03]  /*47e50*/  SHF.L.U32 R190, R183, 0x10, RZ ;  /* 0x00000010b7be7819 */ /* 0x008fc600000006ff */
[----:B------:R-:W3:Y:S01]  /*47e60*/  LDL R183, [R1+0x184] ;  /* 0x0001840001b77983 */ /* 0x000ee20000100800 */
[C---:B------:R-:W-:Y:S01]  /*47e70*/  FADD.FTZ R181, -R231.reuse, R207 ;  /* 0x000000cfe7b57221 */ /* 0x040fe20000010100 */
[----:B------:R-:W-:-:S03]  /*47e80*/  FADD.FTZ R182, -R231, R208 ;  /* 0x000000d0e7b67221 */ /* 0x000fc60000010100 */
[----:B------:R-:W-:Y:S01]  /*47e90*/  FMUL.FTZ R181, R232, R181 ;  /* 0x000000b5e8b57220 */ /* 0x000fe20000410000 */
[----:B------:R-:W-:Y:S01]  /*47ea0*/  SHF.L.U32 R188, R96, 0x10, RZ ;  /* 0x0000001060bc7819 */ /* 0x000fe200000006ff */
[----:B------:R-:W-:Y:S02]  /*47eb0*/  FMUL.FTZ R182, R232, R182 ;  /* 0x000000b6e8b67220 */ /* 0x000fe40000410000 */
[----:B------:R-:W-:Y:S01]  /*47ec0*/  FFMA.FTZ R198, R181, R198, R180 ;  /* 0x000000c6b5c67223 */ /* 0x000fe200000100b4 */
[----:B------:R-:W-:Y:S02]  /*47ed0*/  IMAD.U32 R180, R56, 0x10000, RZ ;  /* 0x0001000038b47824 */ /* 0x000fe400078e00ff */
[----:B------:R-:W-:Y:S02]  /*47ee0*/  FADD.FTZ R181, -R231, R209 ;  /* 0x000000d1e7b57221 */ /* 0x000fe40000010100 */
[----:B------:R-:W-:Y:S02]  /*47ef0*/  FFMA.FTZ R188, R182, R188, R180 ;  /* 0x000000bcb6bc7223 */ /* 0x000fe400000100b4 */
[----:B------:R-:W-:Y:S01]  /*47f00*/  FMUL.FTZ R181, R232, R181 ;  /* 0x000000b5e8b57220 */ /* 0x000fe20000410000 */
[----:B------:R-:W-:-:S02]  /*47f10*/  IMAD.U32 R180, R194, 0x10000, RZ ;  /* 0x00010000c2b47824 */ /* 0x000fc400078e00ff */
[----:B------:R-:W-:Y:S01]  /*47f20*/  FADD.FTZ R182, -R231, R210 ;  /* 0x000000d2e7b67221 */ /* 0x000fe20000010100 */
[----:B------:R-:W-:Y:S01]  /*47f30*/  SHF.L.U32 R194, R97, 0x10, RZ ;  /* 0x0000001061c27819 */ /* 0x000fe200000006ff */
[----:B------:R-:W-:Y:S02]  /*47f40*/  FFMA.FTZ R190, R181, R190, R180 ;  /* 0x000000beb5be7223 */ /* 0x000fe400000100b4 */
[----:B------:R-:W-:Y:S01]  /*47f50*/  FMUL.FTZ R182, R232, R182 ;  /* 0x000000b6e8b67220 */ /* 0x000fe20000410000 */
[----:B------:R-:W-:Y:S02]  /*47f60*/  IMAD.U32 R180, R57, 0x10000, RZ ;  /* 0x0001000039b47824 */ /* 0x000fe400078e00ff */
[----:B------:R-:W-:Y:S01]  /*47f70*/  FADD.FTZ R181, -R231, R211 ;  /* 0x000000d3e7b57221 */ /* 0x000fe20000010100 */
[----:B------:R-:W-:Y:S01]  /*47f80*/  SHF.L.U32 R195, R195, 0x10, RZ ;  /* 0x00000010c3c37819 */ /* 0x000fe200000006ff */
[----:B------:R-:W-:Y:S02]  /*47f90*/  FFMA.FTZ R194, R182, R194, R180 ;  /* 0x000000c2b6c27223 */ /* 0x000fe400000100b4 */
[----:B------:R-:W-:Y:S01]  /*47fa0*/  FMUL.FTZ R181, R232, R181 ;  /* 0x000000b5e8b57220 */ /* 0x000fe20000410000 */
[----:B------:R-:W-:Y:S01]  /*47fb0*/  FADD.FTZ R182, -R231, R212 ;  /* 0x000000d4e7b67221 */ /* 0x000fe20000010100 */
[----:B------:R-:W-:-:S03]  /*47fc0*/  SHF.L.U32 R199, R98, 0x10, RZ ;  /* 0x0000001062c77819 */ /* 0x000fc600000006ff */
[----:B------:R-:W-:Y:S01]  /*47fd0*/  FMUL.FTZ R182, R232, R182 ;  /* 0x000000b6e8b67220 */ /* 0x000fe20000410000 */
[----:B------:R-:W-:Y:S02]  /*47fe0*/  SHF.L.U32 R203, R99, 0x10, RZ ;  /* 0x0000001063cb7819 */ /* 0x000fe400000006ff */
[----:B------:R-:W-:Y:S02]  /*47ff0*/  SHF.L.U32 R196, R92, 0x10, RZ ;  /* 0x000000105cc47819 */ /* 0x000fe400000006ff */
[----:B------:R-:W-:Y:S02]  /*48000*/  SHF.L.U32 R200, R93, 0x10, RZ ;  /* 0x000000105dc87819 */ /* 0x000fe400000006ff */
[----:B------:R-:W-:Y:S02]  /*48010*/  SHF.L.U32 R202, R94, 0x10, RZ ;  /* 0x000000105eca7819 */ /* 0x000fe400000006ff */
[----:B------:R-:W-:Y:S02]  /*48020*/  F2FP.BF16.F32.PACK_AB R149, R148, R149 ;  /* 0x000000959495723e */ /* 0x000fe400000010ff */
[----:B------:R-:W-:-:S02]  /*48030*/  PRMT R205, R54, 0x7632, R205 ;  /* 0x0000763236cd7816 */ /* 0x000fc400000000cd */
[----:B------:R-:W-:Y:S02]  /*48040*/  F2FP.BF16.F32.PACK_AB R148, R147, R146 ;  /* 0x000000929394723e */ /* 0x000fe400000010ff */
[----:B------:R-:W-:Y:S01]  /*48050*/  IADD3 R146, PT, PT, R230, 0x60, RZ ;  /* 0x00000060e6927810 */ /* 0x000fe20007ffe0ff */
[----:B------:R-:W-:Y:S01]  /*48060*/  IMAD.U32 R205, R205, 0x10000, RZ ;  /* 0x00010000cdcd7824 */ /* 0x000fe200078e00ff */
[----:B------:R-:W-:Y:S02]  /*48070*/  F2FP.BF16.F32.PACK_AB R151, R160, R151 ;  /* 0x00000097a097723e */ /* 0x000fe400000010ff */
[----:B------:R-:W-:Y:S01]  /*48080*/  F2FP.BF16.F32.PACK_AB R150, R154, R150 ;  /* 0x000000969a96723e */ /* 0x000fe200000010ff */
[----:B------:R-:W-:Y:S01]  /*48090*/  IMAD.WIDE.U32 R146, R146, 0x10, R234 ;  /* 0x0000001092927825 */ /* 0x000fe200078e00ea */
[----:B------:R-:W-:-:S03]  /*480a0*/  PRMT R154, R95, 0x7632, R154 ;  /* 0x000076325f9a7816 */ /* 0x000fc6000000009a */
[----:B------:R-:W-:Y:S01]  /*480b0*/  FADD.FTZ R206, -R231, R222 ;  /* 0x000000dee7ce7221 */ /* 0x000fe20000010100 */
[----:B------:R-:W-:Y:S01]  /*480c0*/  PRMT R160, R55, 0x7632, R160 ;  /* 0x0000763237a07816 */ /* 0x000fe200000000a0 */
[----:B------:R-:W-:Y:S01]  /*480d0*/  FADD.FTZ R207, -R231, R223 ;  /* 0x000000dfe7cf7221 */ /* 0x000fe20000010100 */
[----:B------:R0:W-:Y:S01]  /*480e0*/  STG.E.128 desc[UR6][R146.64], R148 ;  /* 0x0000009492007986 */ /* 0x0001e2000c101d06 */
[----:B------:R-:W-:Y:S01]  /*480f0*/  FMUL.FTZ R206, R232, R206 ;  /* 0x000000cee8ce7220 */ /* 0x000fe20000410000 */
[----:B------:R-:W-:Y:S01]  /*48100*/  SHF.L.U32 R160, R160, 0x10, RZ ;  /* 0x00000010a0a07819 */ /* 0x000fe200000006ff */
[----:B------:R-:W-:Y:S01]  /*48110*/  FMUL.FTZ R207, R232, R207 ;  /* 0x000000cfe8cf7220 */ /* 0x000fe20000410000 */
[----:B------:R-:W-:Y:S01]  /*48120*/  IMAD.U32 R154, R154, 0x10000, RZ ;  /* 0x000100009a9a7824 */ /* 0x000fe200078e00ff */
[----:B------:R-:W-:Y:S02]  /*48130*/  F2FP.BF16.F32.PACK_AB R162, R178, R162 ;  /* 0x000000a2b2a2723e */ /* 0x000fe400000010ff */
[----:B------:R-:W-:Y:S01]  /*48140*/  IADD3 R178, PT, PT, R230, 0xa0, RZ ;  /* 0x000000a0e6b27810 */ /* 0x000fe20007ffe0ff */
[----:B------:R-:W-:Y:S01]  /*48150*/  FFMA.FTZ R207, R207, R154, R160 ;  /* 0x0000009acfcf7223 */ /* 0x000fe200000100a0 */
[----:B------:R-:W-:-:S02]  /*48160*/  F2FP.BF16.F32.PACK_AB R163, R179, R163 ;  /* 0x000000a3b3a3723e */ /* 0x000fc400000010ff */
[----:B------:R-:W-:Y:S02]  /*48170*/  F2FP.BF16.F32.PACK_AB R161, R156, R161 ;  /* 0x000000a19ca1723e */ /* 0x000fe400000010ff */
[----:B------:R-:W-:Y:S01]  /*48180*/  F2FP.BF16.F32.PACK_AB R160, R153, R152 ;  /* 0x0000009899a0723e */ /* 0x000fe200000010ff */
[----:B0-----:R-:W-:Y:S01]  /*48190*/  VIADD R146, R230, 0x80 ;  /* 0x00000080e6927836 */ /* 0x001fe20000000000 */
[----:B------:R-:W-:-:S03]  /*481a0*/  F2FP.BF16.F32.PACK_AB R151, R174, R172 ;  /* 0x000000acae97723e */ /* 0x000fc600000010ff */
[--C-:B------:R-:W-:Y:S01]  /*481b0*/  IMAD.WIDE.U32 R146, R146, 0x10, R234.reuse ;  /* 0x0000001092927825 */ /* 0x100fe200078e00ea */
[----:B------:R-:W-:Y:S02]  /*481c0*/  F2FP.BF16.F32.PACK_AB R150, R167, R166 ;  /* 0x000000a6a796723e */ /* 0x000fe400000010ff */
[----:B------:R-:W-:Y:S01]  /*481d0*/  F2FP.BF16.F32.PACK_AB R149, R159, R158 ;  /* 0x0000009e9f95723e */ /* 0x000fe200000010ff */
[----:B------:R-:W-:Y:S01]  /*481e0*/  IMAD.WIDE.U32 R178, R178, 0x10, R234 ;  /* 0x00000010b2b27825 */ /* 0x000fe200078e00ea */
[----:B------:R-:W-:Y:S01]  /*481f0*/  F2FP.BF16.F32.PACK_AB R148, R157, R155 ;  /* 0x0000009b9d94723e */ /* 0x000fe200000010ff */
[----:B------:R0:W-:Y:S01]  /*48200*/  STG.E.128 desc[UR6][R146.64], R160 ;  /* 0x000000a092007986 */ /* 0x0001e2000c101d06 */
        /* <DEDUP_REMOVED lines=8> */
[----:B------:R1:W-:Y:S01]  /*48290*/  STG.E.128 desc[UR6][R178.64], R148 ;  /* 0x00000094b2007986 */ /* 0x0003e2000c101d06 */
[----:B0-----:R-:W-:Y:S01]  /*482a0*/  F2FP.BF16.F32.PACK_AB R160, R190, R188 ;  /* 0x000000bcbea0723e */ /* 0x001fe200000010ff */
[----:B--2---:R-:W-:-:S04]  /*482b0*/  IMAD.U32 R180, R187, 0x10000, RZ ;  /* 0x00010000bbb47824 */ /* 0x004fc800078e00ff */
[----:B------:R-:W-:Y:S01]  /*482c0*/  FFMA.FTZ R195, R181, R195, R180 ;  /* 0x000000c3b5c37223 */ /* 0x000fe200000100b4 */
[----:B------:R-:W-:Y:S02]  /*482d0*/  IMAD.U32 R180, R58, 0x10000, RZ ;  /* 0x000100003ab47824 */ /* 0x000fe400078e00ff */
[----:B------:R-:W-:Y:S02]  /*482e0*/  FADD.FTZ R181, -R231, R213 ;  /* 0x000000d5e7b57221 */ /* 0x000fe40000010100 */
[----:B------:R-:W-:Y:S02]  /*482f0*/  FFMA.FTZ R199, R182, R199, R180 ;  /* 0x000000c7b6c77223 */ /* 0x000fe400000100b4 */
[----:B------:R-:W-:Y:S01]  /*48300*/  FMUL.FTZ R181, R232, R181 ;  /* 0x000000b5e8b57220 */ /* 0x000fe20000410000 */
[----:B------:R-:W-:Y:S02]  /*48310*/  IMAD.U32 R180, R185, 0x10000, RZ ;  /* 0x00010000b9b47824 */ /* 0x000fe400078e00ff */
[----:B------:R-:W-:-:S04]  /*48320*/  FADD.FTZ R182, -R231, R214 ;  /* 0x000000d6e7b67221 */ /* 0x000fc80000010100 */
[----:B------:R-:W-:Y:S01]  /*48330*/  FMUL.FTZ R182, R232, R182 ;  /* 0x000000b6e8b67220 */ /* 0x000fe20000410000 */
[----:B------:R-:W-:Y:S02]  /*48340*/  F2FP.BF16.F32.PACK_AB R161, R195, R194 ;  /* 0x000000c2c3a1723e */ /* 0x000fe400000010ff */
[----:B----4-:R-:W-:-:S05]  /*48350*/  SHF.L.U32 R201, R186, 0x10, RZ ;  /* 0x00000010bac97819 */ /* 0x010fca00000006ff */
[----:B------:R-:W-:Y:S01]  /*48360*/  FFMA.FTZ R201, R181, R201, R180 ;  /* 0x000000c9b5c97223 */ /* 0x000fe200000100b4 */
[----:B------:R-:W-:Y:S02]  /*48370*/  IMAD.U32 R180, R59, 0x10000, RZ ;  /* 0x000100003bb47824 */ /* 0x000fe400078e00ff */
[C---:B------:R-:W-:Y:S02]  /*48380*/  FADD.FTZ R181, -R231.reuse, R215 ;  /* 0x000000d7e7b57221 */ /* 0x040fe40000010100 */
[----:B------:R-:W-:Y:S01]  /*48390*/  FFMA.FTZ R203, R182, R203, R180 ;  /* 0x000000cbb6cb7223 */ /* 0x000fe200000100b4 */
[----:B------:R-:W-:Y:S01]  /*483a0*/  SHF.L.U32 R204, R184, 0x10, RZ ;  /* 0x00000010b8cc7819 */ /* 0x000fe200000006ff */
[----:B------:R-:W-:Y:S01]  /*483b0*/  FMUL.FTZ R181, R232, R181 ;  /* 0x000000b5e8b57220 */ /* 0x000fe20000410000 */
[----:B------:R-:W-:-:S04]  /*483c0*/  FADD.FTZ R182, -R231, R216 ;  /* 0x000000d8e7b67221 */ /* 0x000fc80000010100 */
[----:B------:R-:W-:Y:S01]  /*483d0*/  FMUL.FTZ R182, R232, R182 ;  /* 0x000000b6e8b67220 */ /* 0x000fe20000410000 */
[----:B---3--:R-:W-:-:S04]  /*483e0*/  IMAD.U32 R180, R183, 0x10000, RZ ;  /* 0x00010000b7b47824 */ /* 0x008fc800078e00ff */
[----:B------:R-:W-:Y:S01]  /*483f0*/  FFMA.FTZ R204, R181, R204, R180 ;  /* 0x000000ccb5cc7223 */ /* 0x000fe200000100b4 */
[----:B------:R-:W-:Y:S02]  /*48400*/  IMAD.U32 R180, R52, 0x10000, RZ ;  /* 0x0001000034b47824 */ /* 0x000fe400078e00ff */
[----:B------:R-:W-:Y:S02]  /*48410*/  FADD.FTZ R181, -R231, R218 ;  /* 0x000000dae7b57221 */ /* 0x000fe40000010100 */
[----:B------:R-:W-:Y:S02]  /*48420*/  FFMA.FTZ R196, R182, R196, R180 ;  /* 0x000000c4b6c47223 */ /* 0x000fe400000100b4 */
[----:B------:R-:W-:Y:S01]  /*48430*/  FMUL.FTZ R181, R232, R181 ;  /* 0x000000b5e8b57220 */ /* 0x000fe20000410000 */
[----:B------:R-:W-:Y:S02]  /*48440*/  IMAD.U32 R180, R53, 0x10000, RZ ;  /* 0x0001000035b47824 */ /* 0x000fe400078e00ff */
[----:B------:R-:W-:-:S02]  /*48450*/  FADD.FTZ R182, -R231, R220 ;  /* 0x000000dce7b67221 */ /* 0x000fc40000010100 */
[----:B------:R-:W-:Y:S02]  /*48460*/  FFMA.FTZ R200, R181, R200, R180 ;  /* 0x000000c8b5c87223 */ /* 0x000fe400000100b4 */
[----:B------:R-:W-:Y:S01]  /*48470*/  FMUL.FTZ R182, R232, R182 ;  /* 0x000000b6e8b67220 */ /* 0x000fe20000410000 */
[----:B------:R-:W-:Y:S01]  /*48480*/  IMAD.U32 R180, R54, 0x10000, RZ ;  /* 0x0001000036b47824 */ /* 0x000fe200078e00ff */
[----:B------:R-:W-:-:S03]  /*48490*/  PRMT R181, R94, 0x7632, R181 ;  /* 0x000076325eb57816 */ /* 0x000fc600000000b5 */
[----:B------:R-:W-:Y:S01]  /*484a0*/  FFMA.FTZ R202, R182, R202, R180 ;  /* 0x000000cab6ca7223 */ /* 0x000fe200000100b4 */
[----:B------:R-:W-:Y:S01]  /*484b0*/  FADD.FTZ R180, -R231, R221 ;  /* 0x000000dde7b47221 */ /* 0x000fe20000010100 */
[----:B------:R-:W-:-:S03]  /*484c0*/  SHF.L.U32 R181, R181, 0x10, RZ ;  /* 0x00000010b5b57819 */ /* 0x000fc600000006ff */
[----:B------:R-:W-:-:S04]  /*484d0*/  FMUL.FTZ R180, R232, R180 ;  /* 0x000000b4e8b47220 */ /* 0x000fc80000410000 */
[----:B------:R-:W-:Y:S01]  /*484e0*/  FFMA.FTZ R205, R180, R181, R205 ;  /* 0x000000b5b4cd7223 */ /* 0x000fe200000100cd */
[----:B------:R-:W-:Y:S01]  /*484f0*/  SHF.L.U32 R181, R55, 0x10, RZ ;  /* 0x0000001037b57819 */ /* 0x000fe200000006ff */
[----:B------:R-:W-:Y:S01]  /*48500*/  IMAD.U32 R180, R95, 0x10000, RZ ;  /* 0x000100005fb47824 */ /* 0x000fe200078e00ff */
[----:B------:R-:W-:-:S03]  /*48510*/  IADD3 R182, PT, PT, R230, 0xe0, RZ ;  /* 0x000000e0e6b67810 */ /* 0x000fc60007ffe0ff */
[----:B------:R-:W-:Y:S01]  /*48520*/  FFMA.FTZ R206, R206, R180, R181 ;  /* 0x000000b4cece7223 */ /* 0x000fe200000100b5 */
[C---:B------:R-:W-:Y:S01]  /*48530*/  VIADD R180, R230.reuse, 0xc0 ;  /* 0x000000c0e6b47836 */ /* 0x040fe20000000000 */
[C---:B------:R-:W-:Y:S01]  /*48540*/  IADD3 R186, PT, PT, R230.reuse, 0x120, RZ ;  /* 0x00000120e6ba7810 */ /* 0x040fe20007ffe0ff */
[----:B------:R-:W-:Y:S02]  /*48550*/  VIADD R184, R230, 0x100 ;  /* 0x00000100e6b87836 */ /* 0x000fe40000000000 */
        /* <DEDUP_REMOVED lines=10> */
[----:B------:R1:W-:Y:S04]  /*48600*/  STG.E.128 desc[UR6][R180.64], R152 ;  /* 0x00000098b4007986 */ /* 0x0003e8000c101d06 */
[----:B------:R1:W-:Y:S04]  /*48610*/  STG.E.128 desc[UR6][R182.64], R156 ;  /* 0x0000009cb6007986 */ /* 0x0003e8000c101d06 */
[----:B------:R1:W-:Y:S04]  /*48620*/  STG.E.128 desc[UR6][R184.64], R160 ;  /* 0x000000a0b8007986 */ /* 0x0003e8000c101d06 */
[----:B------:R1:W-:Y:S02]  /*48630*/  STG.E.128 desc[UR6][R186.64], R144 ;  /* 0x00000090ba007986 */ /* 0x0003e4000c101d06 */
.L_x_35079:
[----:B------:R-:W-:Y:S05]  /*48640*/  BSYNC.RECONVERGENT B0 ;  /* 0x0000000000007941 */ /* 0x000fea0003800200 */
.L_x_35078:
[----:B-1----:R-:W1:Y:S02]  /*48650*/  LDC.64 R144, c[0x0][0x380] ;  /* 0x0000e000ff907b82 */ /* 0x002e640000000a00 */
[----:B-1----:R-:W-:-:S05]  /*48660*/  IMAD R6, R144, 0x4, R6 ;  /* 0x0000000490067824 */ /* 0x002fca00078e0206 */
[----:B------:R-:W-:-:S13]  /*48670*/  ISETP.GE.AND P0, PT, R6, R145, PT ;  /* 0x000000910600720c */ /* 0x000fda0003f06270 */
[----:B------:R-:W-:Y:S05]  /*48680*/  @!P0 BRA `(.L_x_35080) ;  /* 0xfffffb9000c88947 */ /* 0x000fea000383ffff */
[----:B------:R-:W-:Y:S05]  /*48690*/  EXIT ;  /* 0x000000000000794d */ /* 0x000fea0003800000 */
.L_x_35077:
[----:B0-----:R-:W-:Y:S01]  /*486a0*/  HFMA2 R231, -RZ, RZ, 0, 1.847743988037109375e-06 ;  /* 0x0000001fffe77431 */ /* 0x001fe200000001ff */
[----:B------:R-:W-:Y:S01]  /*486b0*/  BSSY B0, `(.L_x_35081) ;  /* 0x0000007000007945 */ /* 0x000fe20003800000 */
[----:B------:R-:W-:Y:S01]  /*486c0*/  MOV R235, R233 ;  /* 0x000000e900eb7202 */ /* 0x000fe20000000f00 */
[----:B------:R-:W-:Y:S02]  /*486d0*/  IMAD.MOV.U32 R232, RZ, RZ, 0x1 ;  /* 0x00000001ffe87424 */ /* 0x000fe400078e00ff */
[----:B------:R-:W-:-:S07]  /*486e0*/  IMAD.MOV.U32 R230, RZ, RZ, -0x1 ;  /* 0xffffffffffe67424 */ /* 0x000fce00078e00ff */
[----:B-----5:R-:W-:Y:S05]  /*486f0*/  WARPSYNC.COLLECTIVE R230, `(.L_x_35082) ;  /* 0x00000000e6087348 */ /* 0x020fea0003c00000 */
[----:B------:R0:W1:Y:S02]  /*48700*/  SHFL.BFLY P1, R230, R235, R232, R231 ;  /* 0x0c0000e8ebe67389 */ /* 0x00006400000200e7 */
[----:B01---5:R-:W-:Y:S05]  /*48710*/  ENDCOLLECTIVE ;  /* 0x000000000000791b */ /* 0x023fea0003800000 */
.L_x_35082:
[----:B------:R-:W-:Y:S05]  /*48720*/  BSYNC B0 ;  /* 0x0000000000007941 */ /* 0x000fea0003800000 */
.L_x_35081:
        /* <DEDUP_REMOVED lines=9> */
.L_x_35083:
[----:B------:R-:W-:Y:S02]  /*487c0*/  IMAD.MOV.U32 R232, RZ, RZ, 0x4 ;  /* 0x00000004ffe87424 */ /* 0x000fe400078e00ff */
[----:B------:R-:W-:Y:S01]  /*487d0*/  FADD.FTZ R233, R233, R230 ;  /* 0x000000e6e9e97221 */ /* 0x000fe20000010000 */
[----:B------:R-:W-:-:S04]  /*487e0*/  MOV R230, 0xffffffff ;  /* 0xffffffff00e67802 */ /* 0x000fc80000000f00 */
[----:B------:R-:W-:-:S07]  /*487f0*/  MOV R235, R233 ;  /* 0x000000e900eb7202 */ /* 0x000fce0000000f00 */
[----:B------:R-:W-:Y:S05]  /*48800*/  WARPSYNC.COLLECTIVE R230, `(.L_x_35084) ;  /* 0x00000000e6087348 */ /* 0x000fea0003c00000 */
[----:B------:R0:W1:Y:S02]  /*48810*/  SHFL.BFLY P1, R230, R235, R232, R231 ;  /* 0x0c0000e8ebe67389 */ /* 0x00006400000200e7 */
[----:B01----:R-:W-:Y:S05]  /*48820*/  ENDCOLLECTIVE ;  /* 0x000000000000791b */ /* 0x003fea0003800000 */
.L_x_35084:
[----:B------:R-:W-:Y:S02]  /*48830*/  HFMA2 R232, -RZ, RZ, 0, 4.76837158203125e-07 ;  /* 0x00000008ffe87431 */ /* 0x000fe400000001ff */
[----:B------:R-:W-:Y:S01]  /*48840*/  FADD.FTZ R233, R233, R230 ;  /* 0x000000e6e9e97221 */ /* 0x000fe20000010000 */
[----:B------:R-:W-:-:S03]  /*48850*/  IMAD.MOV.U32 R230, RZ, RZ, -0x1 ;  /* 0xffffffffffe67424 */ /* 0x000fc600078e00ff */
[----:B------:R-:W-:-:S07]  /*48860*/  IMAD.MOV.U32 R235, RZ, RZ, R233 ;  /* 0x000000ffffeb7224 */ /* 0x000fce00078e00e9 */
[----:B------:R-:W-:Y:S05]  /*48870*/  WARPSYNC.COLLECTIVE R230, `(.L_x_35085) ;  /* 0x00000000e6087348 */ /* 0x000fea0003c00000 */
[----:B------:R0:W1:Y:S02]  /*48880*/  SHFL.BFLY P1, R230, R235, R232, R231 ;  /* 0x0c0000e8ebe67389 */ /* 0x00006400000200e7 */
[----:B01----:R-:W-:Y:S05]  /*48890*/  ENDCOLLECTIVE ;  /* 0x000000000000791b */ /* 0x003fea0003800000 */
.L_x_35085:
[----:B------:R-:W-:Y:S02]  /*488a0*/  IMAD.MOV.U32 R232, RZ, RZ, 0x10 ;  /* 0x00000010ffe87424 */ /* 0x000fe400078e00ff */
[----:B------:R-:W-:Y:S01]  /*488b0*/  FADD.FTZ R233, R233, R230 ;  /* 0x000000e6e9e97221 */ /* 0x000fe20000010000 */
[----:B------:R-:W-:-:S04]  /*488c0*/  MOV R230, 0xffffffff ;  /* 0xffffffff00e67802 */ /* 0x000fc80000000f00 */
[----:B------:R-:W-:-:S07]  /*488d0*/  MOV R235, R233 ;  /* 0x000000e900eb7202 */ /* 0x000fce0000000f00 */
[----:B------:R-:W-:Y:S05]  /*488e0*/  WARPSYNC.COLLECTIVE R230, `(.L_x_35086) ;  /* 0x00000000e6087348 */ /* 0x000fea0003c00000 */
[----:B------:R0:W1:Y:S02]  /*488f0*/  SHFL.BFLY P1, R230, R235, R232, R231 ;  /* 0x0c0000e8ebe67389 */ /* 0x00006400000200e7 */
[----:B01----:R-:W-:Y:S05]  /*48900*/  ENDCOLLECTIVE ;  /* 0x000000000000791b */ /* 0x003fea0003800000 */
.L_x_35086:
        /* <DEDUP_REMOVED lines=169> */
.L_x_35087:
[----:B------:R-:W-:Y:S02]  /*493a0*/  HFMA2 R232, -RZ, RZ, 0, 1.1920928955078125e-07 ;  /* 0x00000002ffe87431 */ /* 0x000fe400000001ff */
[----:B------:R-:W-:Y:S01]  /*493b0*/  FADD.FTZ R234, R234, R230 ;  /* 0x000000e6eaea7221 */ /* 0x000fe20000010000 */
[----:B------:R-:W-:-:S03]  /*493c0*/  IMAD.MOV.U32 R230, RZ, RZ, -0x1 ;  /* 0xffffffffffe67424 */ /* 0x000fc600078e00ff */
[----:B------:R-:W-:-:S07]  /*493d0*/  IMAD.MOV.U32 R235, RZ, RZ, R234 ;  /* 0x000000ffffeb7224 */ /* 0x000fce00078e00ea */
[----:B------:R-:W-:Y:S05]  /*493e0*/  WARPSYNC.COLLECTIVE R230, `(.L_x_35088) ;  /* 0x00000000e6087348 */ /* 0x000fea0003c00000 */
[----:B------:R0:W1:Y:S02]  /*493f0*/  SHFL.BFLY P1, R230, R235, R232, R231 ;  /* 0x0c0000e8ebe67389 */ /* 0x00006400000200e7 */
[----:B01----:R-:W-:Y:S05]  /*49400*/  ENDCOLLECTIVE ;  /* 0x000000000000791b */ /* 0x003fea0003800000 */
.L_x_35088:
[----:B------:R-:W-:Y:S02]  /*49410*/  IMAD.MOV.U32 R232, RZ, RZ, 0x4 ;  /* 0x00000004ffe87424 */ /* 0x000fe400078e00ff */
[----:B------:R-:W-:Y:S01]  /*49420*/  FADD.FTZ R234, R234, R230 ;  /* 0x000000e6eaea7221 */ /* 0x000fe20000010000 */
[----:B------:R-:W-:-:S04]  /*49430*/  MOV R230, 0xffffffff ;  /* 0xffffffff00e67802 */ /* 0x000fc80000000f00 */
[----:B------:R-:W-:-:S07]  /*49440*/  MOV R235, R234 ;  /* 0x000000ea00eb7202 */ /* 0x000fce0000000f00 */
[----:B------:R-:W-:Y:S05]  /*49450*/  WARPSYNC.COLLECTIVE R230, `(.L_x_35089) ;  /* 0x00000000e6087348 */ /* 0x000fea0003c00000 */
[----:B------:R0:W1:Y:S02]  /*49460*/  SHFL.BFLY P1, R230, R235, R232, R231 ;  /* 0x0c0000e8ebe67389 */ /* 0x00006400000200e7 */
[----:B01----:R-:W-:Y:S05]  /*49470*/  ENDCOLLECTIVE ;  /* 0x000000000000791b */ /* 0x003fea0003800000 */
.L_x_35089:
[----:B------:R-:W-:Y:S02]  /*49480*/  HFMA2 R232, -RZ, RZ, 0, 4.76837158203125e-07 ;  /* 0x00000008ffe87431 */ /* 0x000fe400000001ff */
[----:B------:R-:W-:Y:S01]  /*49490*/  FADD.FTZ R234, R234, R230 ;  /* 0x000000e6eaea7221 */ /* 0x000fe20000010000 */
[----:B------:R-:W-:-:S03]  /*494a0*/  IMAD.MOV.U32 R230, RZ, RZ, -0x1 ;  /* 0xffffffffffe67424 */ /* 0x000fc600078e00ff */
[----:B------:R-:W-:-:S07]  /*494b0*/  IMAD.MOV.U32 R235, RZ, RZ, R234 ;  /* 0x000000ffffeb7224 */ /* 0x000fce00078e00ea */
[----:B------:R-:W-:Y:S05]  /*494c0*/  WARPSYNC.COLLECTIVE R230, `(.L_x_35090) ;  /* 0x00000000e6087348 */ /* 0x000fea0003c00000 */
[----:B------:R0:W1:Y:S02]  /*494d0*/  SHFL.BFLY P1, R230, R235, R232, R231 ;  /* 0x0c0000e8ebe67389 */ /* 0x00006400000200e7 */
[----:B01----:R-:W-:Y:S05]  /*494e0*/  ENDCOLLECTIVE ;  /* 0x000000000000791b */ /* 0x003fea0003800000 */
.L_x_35090:
[----:B------:R-:W-:Y:S02]  /*494f0*/  IMAD.MOV.U32 R232, RZ, RZ, 0x10 ;  /* 0x00000010ffe87424 */ /* 0x000fe400078e00ff */
[----:B------:R-:W-:Y:S01]  /*49500*/  FADD.FTZ R234, R234, R230 ;  /* 0x000000e6eaea7221 */ /* 0x000fe20000010000 */
[----:B------:R-:W-:-:S04]  /*49510*/  MOV R230, 0xffffffff ;  /* 0xffffffff00e67802 */ /* 0x000fc80000000f00 */
[----:B------:R-:W-:-:S07]  /*49520*/  MOV R235, R234 ;  /* 0x000000ea00eb7202 */ /* 0x000fce0000000f00 */
[----:B------:R-:W-:Y:S05]  /*49530*/  WARPSYNC.COLLECTIVE R230, `(.L_x_35091) ;  /* 0x00000000e6087348 */ /* 0x000fea0003c00000 */
[----:B------:R0:W1:Y:S02]  /*49540*/  SHFL.BFLY P1, R230, R235, R232, R231 ;  /* 0x0c0000e8ebe67389 */ /* 0x00006400000200e7 */
[----:B01----:R-:W-:Y:S05]  /*49550*/  ENDCOLLECTIVE ;  /* 0x000000000000791b */ /* 0x003fea0003800000 */
.L_x_35091:
[----:B------:R-:W-:Y:S05]  /*49560*/  BRA `(.L_x_35092) ;  /* 0xffffffcc00387947 */ /* 0x000fea000383ffff */
.L_x_35093:
        /* <DEDUP_REMOVED lines=9> */
.L_x_88479:


//--------------------- .text._ZN10layer_norm13ln_fwd_kernelINS_13Kernel_traitsIf13__nv_bfloat16fS2_fjLj2560ELj1ELj4ELj1ELj16ENS_18Kernel_traits_baseILj2560EfS2_fS2_fjLj128EEEEELb0ELb0ELb0ELb0EEEvNS_9FwdParamsE --------------------------
	.section	.text._ZN10layer_norm13ln_fwd_kernelINS_13Kernel_traitsIf13__nv_bfloat16fS2_fjLj2560ELj1ELj4ELj1ELj16ENS_18Kernel_traits_baseILj2560EfS2_fS2_fjLj128EEEEELb0ELb0ELb0ELb0EEEvNS_9FwdParamsE,"ax",@progbits
	.align	128
        .global         _ZN10layer_norm13ln_fwd_kernelINS_13Kernel_traitsIf13__nv_bfloat16fS2_fjLj2560ELj1ELj4ELj1ELj16ENS_18Kernel_traits_baseILj2560EfS2_fS2_fjLj128EEEEELb0ELb0ELb0ELb0EEEvNS_9FwdParamsE
        .type           _ZN10layer_norm13ln_fwd_kernelINS_13Kernel_traitsIf13__nv_bfloat16fS2_fjLj2560ELj1ELj4ELj1ELj16ENS_18Kernel_traits_baseILj2560EfS2_fS2_fjLj128EEEEELb0ELb0ELb0ELb0EEEvNS_9FwdParamsE,@function
        .size           _ZN10layer_norm13ln_fwd_kernelINS_13Kernel_traitsIf13__nv_bfloat16fS2_fjLj2560ELj1ELj4ELj1ELj16ENS_18Kernel_traits_baseILj2560EfS2_fS2_fjLj128EEEEELb0ELb0ELb0ELb0EEEvNS_9FwdParamsE,(.L_x_88480 - _ZN10layer_norm13ln_fwd_kernelINS_13Kernel_traitsIf13__nv_bfloat16fS2_fjLj2560ELj1ELj4ELj1ELj16ENS_18Kernel_traits_baseILj2560EfS2_fS2_fjLj128EEEEELb0ELb0ELb0ELb0EEEvNS_9FwdParamsE)
        .other          _ZN10layer_norm13ln_fwd_kernelINS_13Kernel_traitsIf13__nv_bfloat16fS2_fjLj2560ELj1ELj4ELj1ELj16ENS_18Kernel_traits_baseILj2560EfS2_fS2_fjLj128EEEEELb0ELb0ELb0ELb0EEEvNS_9FwdParamsE,@"STO_CUDA_ENTRY STV_DEFAULT"
_ZN10layer_norm13ln_fwd_kernelINS_13Kernel_traitsIf13__nv_bfloat16fS2_fjLj2560ELj1ELj4ELj1ELj16ENS_18Kernel_traits_baseILj2560EfS2_fS2_fjLj128EEEEELb0ELb0ELb0ELb0EEEvNS_9FwdParamsE:
.text._ZN10layer_norm13ln_fwd_kernelINS_13Kernel_traitsIf13__nv_bfloat16fS2_fjLj2560ELj1ELj4ELj1ELj16ENS_18Kernel_traits_baseILj2560EfS2_fS2_fjLj128EEEEELb0ELb0ELb0ELb0EEEvNS_9FwdParamsE:
        /* <DEDUP_REMOVED lines=23> */
[----:B------:R-:W-:-:S03]  /*0170*/  MOV R27, R26 ;  /* 0x0000001a001b7202 */ /* 0x000fc60000000f00 */
[----:B------:R-:W0:Y:S01]  /*0180*/  @P3 LDC.64 R2, c[0x0][0x3d0] ;  /* 0x0000f400ff023b82 */ /* 0x000e220000000a00 */
[----:B------:R-:W-:Y:S02]  /*0190*/  ISETP.GE.U32.AND P4, PT, R0, 0xc0, PT ;  /* 0x000000c00000780c */ /* 0x000fe40003f86070 */
[----:B------:R-:W-:-:S05]  /*01a0*/  @P3 LOP3.LUT R27, R26, 0x20, RZ, 0xfc, !PT ;  /* 0x000000201a1b3812 */ /* 0x000fca00078efcff */
[----:B------:R-:W1:Y:S08]  /*01b0*/  @P3 LDC.64 R4, c[0x0][0x438] ;  /* 0x00010e00ff043b82 */ /* 0x000e700000000a00 */
[----:B------:R-:W2:Y:S08]  /*01c0*/  @P5 LDC.64 R6, c[0x0][0x3d0] ;  /* 0x0000f400ff065b82 */ /* 0x000eb00000000a00 */
[----:B------:R-:W3:Y:S01]  /*01d0*/  @P5 LDC.64 R8, c[0x0][0x438] ;  /* 0x00010e00ff085b82 */ /* 0x000ee20000000a00 */
[----:B0-----:R-:W-:-:S05]  /*01e0*/  @P3 IMAD.WIDE.U32 R2, R26, 0x20, R2 ;  /* 0x000000201a023825 */ /* 0x001fca00078e0002 */
[----:B------:R-:W5:Y:S02]  /*01f0*/  @P3 LDG.E.128 R248, desc[UR6][R2.64] ;  /* 0x0000000602f83981 */ /* 0x000f64000c1e1d00 */
[----:B------:R-:W0:Y:S01]  /*0200*/  @P0 LDC.64 R10, c[0x0][0x3d0] ;  /* 0x0000f400ff0a0b82 */ /* 0x000e220000000a00 */
[----:B-1----:R-:W-:Y:S01]  /*0210*/  @P3 IMAD.WIDE.U32 R4, R26, 0x20, R4 ;  /* 0x000000201a043825 */ /* 0x002fe200078e0004 */
[----:B------:R1:W5:Y:S04]  /*0220*/  @P3 LDG.E.128 R244, desc[UR6][R2.64+0x10] ;  /* 0x0000100602f43981 */ /* 0x000368000c1e1d00 */
[----:B------:R-:W5:Y:S02]  /*0230*/  @P3 LD.E.128 R228, desc[UR6][R4.64] ;  /* 0x0000000604e43980 */ /* 0x000f64000c101d00 */
[----:B------:R-:W4:Y:S02]  /*0240*/  @P0 LDC.64 R12, c[0x0][0x438] ;  /* 0x00010e00ff0c0b82 */ /* 0x000f240000000a00 */
[----:B------:R0:W5:Y:S01]  /*0250*/  @P3 LD.E.128 R224, desc[UR6][R4.64+0x10] ;  /* 0x0000100604e03980 */ /* 0x000162000c101d00 */
[----:B------:R-:W-:-:S05]  /*0260*/  ISETP.GE.U32.AND P3, PT, R0, 0xe0, PT ;  /* 0x000000e00000780c */ /* 0x000fca0003f66070 */
[----:B------:R-:W4:Y:S01]  /*0270*/  @P1 LDC.64 R14, c[0x0][0x3d0] ;  /* 0x0000f400ff0e1b82 */ /* 0x000f220000000a00 */
[----:B--2---:R-:W-:-:S07]  /*0280*/  @P5 IMAD.WIDE.U32 R6, R27, 0x20, R6 ;  /* 0x000000201b065825 */ /* 0x004fce00078e0006 */
[----:B------:R-:W2:Y:S01]  /*0290*/  @P1 LDC.64 R16, c[0x0][0x438] ;  /* 0x00010e00ff101b82 */ /* 0x000ea20000000a00 */
[----:B------:R-:W5:Y:S01]  /*02a0*/  @P5 LDG.E.128 R240, desc[UR6][R6.64] ;  /* 0x0000000606f05981 */ /* 0x000f62000c1e1d00 */
[C---:B---3--:R-:W-:Y:S01]  /*02b0*/  @P5 IMAD.WIDE.U32 R8, R27.reuse, 0x20, R8 ;  /* 0x000000201b085825 */ /* 0x048fe200078e0008 */
[C---:B------:R-:W-:Y:S02]  /*02c0*/  ISETP.GE.U32.AND P6, PT, R0.reuse, 0x100, PT ;  /* 0x000001000000780c */ /* 0x040fe40003fc6070 */
[----:B------:R3:W5:Y:S03]  /*02d0*/  @P5 LDG.E.128 R236, desc[UR6][R6.64+0x10] ;  /* 0x0000100606ec5981 */ /* 0x000766000c1e1d00 */
[----:B-1----:R-:W1:Y:S01]  /*02e0*/  @P2 LDC.64 R2, c[0x0][0x3d0] ;  /* 0x0000f400ff022b82 */ /* 0x002e620000000a00 */
[----:B------:R-:W-:Y:S01]  /*02f0*/  @P5 IADD3 R27, PT, PT, R27, 0x20, RZ ;  /* 0x000000201b1b5810 */ /* 0x000fe20007ffe0ff */
[----:B------:R-:W5:Y:S04]  /*0300*/  @P5 LD.E.128 R220, desc[UR6][R8.64] ;  /* 0x0000000608dc5980 */ /* 0x000f68000c101d00 */
[----:B------:R3:W5:Y:S02]  /*0310*/  @P5 LD.E.128 R216, desc[UR6][R8.64+0x10] ;  /* 0x0000100608d85980 */ /* 0x000764000c101d00 */
[----:B------:R-:W1:Y:S01]  /*0320*/  @P2 LDC.64 R18, c[0x0][0x438] ;  /* 0x00010e00ff122b82 */ /* 0x000e620000000a00 */
[----:B------:R-:W-:Y:S01]  /*0330*/  ISETP.GE.U32.AND P5, PT, R0, 0x120, PT ;  /* 0x000001200000780c */ /* 0x000fe20003fa6070 */
[----:B0-----:R-:W-:-:S06]  /*0340*/  @P0 IMAD.WIDE.U32 R10, R27, 0x20, R10 ;  /* 0x000000201b0a0825 */ /* 0x001fcc00078e000a */
[----:B------:R-:W0:Y:S01]  /*0350*/  @P4 LDC.64 R4, c[0x0][0x3d0] ;  /* 0x0000f400ff044b82 */ /* 0x000e220000000a00 */
[----:B----4-:R-:W-:-:S07]  /*0360*/  @P0 IMAD.WIDE.U32 R12, R27, 0x20, R12 ;  /* 0x000000201b0c0825 */ /* 0x010fce00078e000c */
[----:B---3--:R-:W3:Y:S01]  /*0370*/  @P4 LDC.64 R6, c[0x0][0x438] ;  /* 0x00010e00ff064b82 */ /* 0x008ee20000000a00 */
[----:B------:R-:W-:Y:S01]  /*0380*/  @P0 IADD3 R27, PT, PT, R27, 0x20, RZ ;  /* 0x000000201b1b0810 */ /* 0x000fe20007ffe0ff */
[----:B------:R-:W5:Y:S04]  /*0390*/  @P0 LDG.E.128 R212, desc[UR6][R10.64] ;  /* 0x000000060ad40981 */ /* 0x000f68000c1e1d00 */
[----:B------:R4:W5:Y:S02]  /*03a0*/  @P0 LDG.E.128 R208, desc[UR6][R10.64+0x10] ;  /* 0x000010060ad00981 */ /* 0x000964000c1e1d00 */
[----:B------:R-:W3:Y:S01]  /*03b0*/  @P3 LDC.64 R20, c[0x0][0x3d0] ;  /* 0x0000f400ff143b82 */ /* 0x000ee20000000a00 */
[C---:B------:R-:W-:Y:S01]  /*03c0*/  @P1 IMAD.WIDE.U32 R14, R27.reuse, 0x20, R14 ;  /* 0x000000201b0e1825 */ /* 0x040fe200078e000e */
[----:B------:R-:W5:Y:S06]  /*03d0*/  @P0 LD.E.128 R204, desc[UR6][R12.64] ;  /* 0x000000060ccc0980 */ /* 0x000f6c000c101d00 */
[----:B------:R-:W3:Y:S01]  /*03e0*/  @P3 LDC.64 R8, c[0x0][0x438] ;  /* 0x00010e00ff083b82 */ /* 0x000ee20000000a00 */
[C---:B--2---:R-:W-:Y:S01]  /*03f0*/  @P1 IMAD.WIDE.U32 R16, R27.reuse, 0x20, R16 ;  /* 0x000000201b101825 */ /* 0x044fe200078e0010 */
[----:B------:R-:W-:Y:S01]  /*0400*/  @P1 IADD3 R27, PT, PT, R27, 0x20, RZ ;  /* 0x000000201b1b1810 */ /* 0x000fe20007ffe0ff */
[----:B------:R2:W5:Y:S05]  /*0410*/  @P0 LD.E.128 R200, desc[UR6][R12.64+0x10] ;  /* 0x000010060cc80980 */ /* 0x00056a000c101d00 */
[----:B----4-:R-:W4:Y:S01]  /*0420*/  @P6 LDC.64 R10, c[0x0][0x3d0] ;  /* 0x0000f400ff0a6b82 */ /* 0x010f220000000a00 */
[C---:B-1----:R-:W-:Y:S01]  /*0430*/  @P2 IMAD.WIDE.U32 R2, R27.reuse, 0x20, R2 ;  /* 0x000000201b022825 */ /* 0x042fe200078e0002 */
[----:B------:R1:W5:Y:S06]  /*0440*/  @P1 LDG.E.128 R196, desc[UR6][R14.64] ;  /* 0x000000060ec41981 */ /* 0x00036c000c1e1d00 */
[----:B------:R-:W1:Y:S01]  /*0450*/  @P6 LDC.64 R22, c[0x0][0x438] ;  /* 0x00010e00ff166b82 */ /* 0x000e620000000a00 */
[C---:B------:R-:W-:Y:S01]  /*0460*/  @P2 IMAD.WIDE.U32 R18, R27.reuse, 0x20, R18 ;  /* 0x000000201b122825 */ /* 0x040fe200078e0012 */
[----:B------:R-:W-:Y:S01]  /*0470*/  @P2 IADD3 R27, PT, PT, R27, 0x20, RZ ;  /* 0x000000201b1b2810 */ /* 0x000fe20007ffe0ff */
[----:B------:R1:W5:Y:S04]  /*0480*/  @P1 LDG.E.128 R192, desc[UR6][R14.64+0x10] ;  /* 0x000010060ec01981 */ /* 0x000368000c1e1d00 */
[----:B------:R1:W5:Y:S01]  /*0490*/  @P1 LD.E.128 R188, desc[UR6][R16.64] ;  /* 0x0000000610bc1980 */ /* 0x000362000c101d00 */
[----:B--2---:R-:W2:Y:S01]  /*04a0*/  @P5 LDC.64 R12, c[0x0][0x3d0] ;  /* 0x0000f400ff0c5b82 */ /* 0x004ea20000000a00 */
[----:B0-----:R-:W-:-:S02]  /*04b0*/  @P4 IMAD.WIDE.U32 R4, R27, 0x20, R4 ;  /* 0x000000201b044825 */ /* 0x001fc400078e0004 */
[----:B------:R0:W5:Y:S05]  /*04c0*/  @P1 LD.E.128 R184, desc[UR6][R16.64+0x10] ;  /* 0x0000100610b81980 */ /* 0x00016a000c101d00 */
[----:B------:R-:W0:Y:S01]  /*04d0*/  @P5 LDC.64 R24, c[0x0][0x438] ;  /* 0x00010e00ff185b82 */ /* 0x000e220000000a00 */
[C---:B---3--:R-:W-:Y:S01]  /*04e0*/  @P4 IMAD.WIDE.U32 R6, R27.reuse, 0x20, R6 ;  /* 0x000000201b064825 */ /* 0x048fe200078e0006 */
[----:B------:R-:W-:Y:S01]  /*04f0*/  @P4 IADD3 R27, PT, PT, R27, 0x20, RZ ;  /* 0x000000201b1b4810 */ /* 0x000fe20007ffe0ff */
[----:B------:R3:W5:Y:S04]  /*0500*/  @P2 LDG.E.128 R180, desc[UR6][R2.64] ;  /* 0x0000000602b42981 */ /* 0x000768000c1e1d00 */
[C---:B------:R-:W-:Y:S01]  /*0510*/  @P3 IMAD.WIDE.U32 R20, R27.reuse, 0x20, R20 ;  /* 0x000000201b143825 */ /* 0x040fe200078e0014 */
[----:B------:R3:W5:Y:S03]  /*0520*/  @P2 LDG.E.128 R176, desc[UR6][R2.64+0x10] ;  /* 0x0000100602b02981 */ /* 0x000766000c1e1d00 */
[C---:B------:R-:W-:Y:S01]  /*0530*/  @P3 IMAD.WIDE.U32 R8, R27.reuse, 0x20, R8 ;  /* 0x000000201b083825 */ /* 0x040fe200078e0008 */
[----:B------:R-:W-:Y:S01]  /*0540*/  @P3 IADD3 R27, PT, PT, R27, 0x20, RZ ;  /* 0x000000201b1b3810 */ /* 0x000fe20007ffe0ff */
[----:B------:R3:W5:Y:S04]  /*0550*/  @P2 LD.E.128 R172, desc[UR6][R18.64] ;  /* 0x0000000612ac2980 */ /* 0x000768000c101d00 */
[C---:B----4-:R-:W-:Y:S01]  /*0560*/  @P6 IMAD.WIDE.U32 R10, R27.reuse, 0x20, R10 ;  /* 0x000000201b0a6825 */ /* 0x050fe200078e000a */
[----:B------:R3:W5:Y:S03]  /*0570*/  @P2 LD.E.128 R168, desc[UR6][R18.64+0x10] ;  /* 0x0000100612a82980 */ /* 0x000766000c101d00 */
[C---:B-1----:R-:W-:Y:S01]  /*0580*/  @P6 IMAD.WIDE.U32 R22, R27.reuse, 0x20, R22 ;  /* 0x000000201b166825 */ /* 0x042fe200078e0016 */
[----:B------:R-:W-:Y:S01]  /*0590*/  @P6 IADD3 R27, PT, PT, R27, 0x20, RZ ;  /* 0x000000201b1b6810 */ /* 0x000fe20007ffe0ff */
[----:B------:R3:W5:Y:S04]  /*05a0*/  @P4 LDG.E.128 R164, desc[UR6][R4.64] ;  /* 0x0000000604a44981 */ /* 0x000768000c1e1d00 */
[C---:B--2---:R-:W-:Y:S01]  /*05b0*/  @P5 IMAD.WIDE.U32 R12, R27.reuse, 0x20, R12 ;  /* 0x000000201b0c5825 */ /* 0x044fe200078e000c */
[----:B------:R3:W5:Y:S03]  /*05c0*/  @P4 LDG.E.128 R160, desc[UR6][R4.64+0x10] ;  /* 0x0000100604a04981 */ /* 0x000766000c1e1d00 */
[----:B0-----:R-:W-:Y:S01]  /*05d0*/  @P5 IMAD.WIDE.U32 R24, R27, 0x20, R24 ;  /* 0x000000201b185825 */ /* 0x001fe200078e0018 */
        /* <DEDUP_REMOVED lines=26> */
.L_x_35095:
        /* <DEDUP_REMOVED lines=16> */
[C---:B-1----:R-:W-:Y:S01]  /*0880*/  @P6 IMAD.WIDE.U32 R2, R19.reuse, 0x20, R6 ;  /* 0x0000002013026825 */ /* 0x042fe200078e0006 */
[----:B------:R1:W5:Y:S01]  /*0890*/  @P1 LDG.E.128 R244, desc[UR6][R4.64+0x10] ;  /* 0x0000100604f41981 */ /* 0x000362000c1e1d00 */
[C---:B------:R-:W-:Y:S02]  /*08a0*/  ISETP.GE.U32.AND P1, PT, R0.reuse, 0x100, PT ;  /* 0x000001000000780c */ /* 0x040fe40003f26070 */
[----:B------:R-:W-:Y:S01]  /*08b0*/  @P6 IADD3 R19, PT, PT, R19, 0x20, RZ ;  /* 0x0000002013136810 */ /* 0x000fe20007ffe0ff */
[----:B------:R-:W5:Y:S02]  /*08c0*/  @P6 LDG.E.128 R240, desc[UR6][R2.64] ;  /* 0x0000000602f06981 */ /* 0x000f64000c1e1d00 */
[----:B------:R-:W4:Y:S02]  /*08d0*/  @P3 LDC.64 R6, c[0x0][0x3d0] ;  /* 0x0000f400ff063b82 */ /* 0x000f240000000a00 */
[----:B------:R4:W5:Y:S01]  /*08e0*/  @P6 LDG.E.128 R236, desc[UR6][R2.64+0x10] ;  /* 0x0000100602ec6981 */ /* 0x000962000c1e1d00 */
[----:B--2---:R-:W-:Y:S01]  /*08f0*/  @P5 IMAD.WIDE.U32 R8, R19, 0x20, R8 ;  /* 0x0000002013085825 */ /* 0x004fe200078e0008 */
[----:B------:R-:W-:-:S02]  /*0900*/  ISETP.GE.U32.AND P6, PT, R0, 0x120, PT ;  /* 0x000001200000780c */ /* 0x000fc40003fc6070 */
[----:B------:R-:W-:Y:S02]  /*0910*/  @P5 IADD3 R19, PT, PT, R19, 0x20, RZ ;  /* 0x0000002013135810 */ /* 0x000fe40007ffe0ff */
[----:B------:R-:W2:Y:S01]  /*0920*/  @P2 LDC.64 R14, c[0x0][0x3d0] ;  /* 0x0000f400ff0e2b82 */ /* 0x000ea20000000a00 */
[----:B------:R0:W5:Y:S02]  /*0930*/  @P5 LDG.E.128 R212, desc[UR6][R8.64] ;  /* 0x0000000608d45981 */ /* 0x000164000c1e1d00 */
[C---:B---3--:R-:W-:Y:S02]  /*0940*/  @P0 IMAD.WIDE.U32 R10, R19.reuse, 0x20, R10 ;  /* 0x00000020130a0825 */ /* 0x048fe400078e000a */
[----:B------:R3:W5:Y:S01]  /*0950*/  @P5 LDG.E.128 R208, desc[UR6][R8.64+0x10] ;  /* 0x0000100608d05981 */ /* 0x000762000c1e1d00 */
[----:B------:R-:W-:Y:S02]  /*0960*/  ISETP.GE.U32.AND P5, PT, R0, 0x140, PT ;  /* 0x000001400000780c */ /* 0x000fe40003fa6070 */
[----:B-1----:R-:W1:Y:S01]  /*0970*/  @P1 LDC.64 R4, c[0x0][0x3d0] ;  /* 0x0000f400ff041b82 */ /* 0x002e620000000a00 */
[----:B------:R-:W-:Y:S01]  /*0980*/  @P0 IADD3 R19, PT, PT, R19, 0x20, RZ ;  /* 0x0000002013130810 */ /* 0x000fe20007ffe0ff */
[----:B------:R3:W5:Y:S04]  /*0990*/  @P0 LDG.E.128 R196, desc[UR6][R10.64] ;  /* 0x000000060ac40981 */ /* 0x000768000c1e1d00 */
[C---:B0-----:R-:W-:Y:S01]  /*09a0*/  @P4 IMAD.WIDE.U32 R12, R19.reuse, 0x20, R12 ;  /* 0x00000020130c4825 */ /* 0x041fe200078e000c */
[----:B------:R-:W-:Y:S01]  /*09b0*/  @P4 IADD3 R19, PT, PT, R19, 0x20, RZ ;  /* 0x0000002013134810 */ /* 0x000fe20007ffe0ff */
[----:B------:R-:W0:Y:S01]  /*09c0*/  @P6 LDC.64 R16, c[0x0][0x3d0] ;  /* 0x0000f400ff106b82 */ /* 0x000e220000000a00 */
[----:B------:R3:W5:Y:S03]  /*09d0*/  @P0 LDG.E.128 R192, desc[UR6][R10.64+0x10] ;  /* 0x000010060ac00981 */ /* 0x000766000c1e1d00 */
[C---:B----4-:R-:W-:Y:S01]  /*09e0*/  @P3 IMAD.WIDE.U32 R6, R19.reuse, 0x20, R6 ;  /* 0x0000002013063825 */ /* 0x050fe200078e0006 */
[----:B------:R-:W-:Y:S01]  /*09f0*/  @P3 IADD3 R19, PT, PT, R19, 0x20, RZ ;  /* 0x0000002013133810 */ /* 0x000fe20007ffe0ff */
[----:B------:R3:W5:Y:S02]  /*0a00*/  @P4 LDG.E.128 R180, desc[UR6][R12.64] ;  /* 0x000000060cb44981 */ /* 0x000764000c1e1d00 */
[----:B------:R-:W4:Y:S02]  /*0a10*/  @P5 LDC.64 R2, c[0x0][0x3d0] ;  /* 0x0000f400ff025b82 */ /* 0x000f240000000a00 */
[C---:B--2---:R-:W-:Y:S01]  /*0a20*/  @P2 IMAD.WIDE.U32 R14, R19.reuse, 0x20, R14 ;  /* 0x00000020130e2825 */ /* 0x044fe200078e000e */
[----:B------:R-:W-:Y:S01]  /*0a30*/  @P2 IADD3 R19, PT, PT, R19, 0x20, RZ ;  /* 0x0000002013132810 */ /* 0x000fe20007ffe0ff */
[----:B------:R3:W5:Y:S04]  /*0a40*/  @P4 LDG.E.128 R176, desc[UR6][R12.64+0x10] ;  /* 0x000010060cb04981 */ /* 0x000768000c1e1d00 */
[C---:B-1----:R-:W-:Y:S01]  /*0a50*/  @P1 IMAD.WIDE.U32 R4, R19.reuse, 0x20, R4 ;  /* 0x0000002013041825 */ /* 0x042fe200078e0004 */
[----:B------:R-:W-:Y:S01]  /*0a60*/  @P1 IADD3 R19, PT, PT, R19, 0x20, RZ ;  /* 0x0000002013131810 */ /* 0x000fe20007ffe0ff */
[----:B------:R3:W5:Y:S04]  /*0a70*/  @P3 LDG.E.128 R164, desc[UR6][R6.64] ;  /* 0x0000000606a43981 */ /* 0x000768000c1e1d00 */
[----:B------:R3:W5:Y:S01]  /*0a80*/  @P3 LDG.E.128 R160, desc[UR6][R6.64+0x10] ;  /* 0x0000100606a03981 */ /* 0x000762000c1e1d00 */
[C---:B0-----:R-:W-:Y:S01]  /*0a90*/  @P6 IMAD.WIDE.U32 R16, R19.reuse, 0x20, R16 ;  /* 0x0000002013106825 */ /* 0x041fe200078e0010 */
[----:B------:R-:W-:-:S02]  /*0aa0*/  @P6 IADD3 R19, PT, PT, R19, 0x20, RZ ;  /* 0x0000002013136810 */ /* 0x000fc40007ffe0ff */
[----:B------:R3:W5:Y:S04]  /*0ab0*/  @P2 LDG.E.128 R148, desc[UR6][R14.64] ;  /* 0x000000060e942981 */ /* 0x000768000c1e1d00 */
[----:B------:R3:W5:Y:S01]  /*0ac0*/  @P2 LDG.E.128 R144, desc[UR6][R14.64+0x10] ;  /* 0x000010060e902981 */ /* 0x000762000c1e1d00 */
[----:B----4-:R-:W-:-:S03]  /*0ad0*/  @P5 IMAD.WIDE.U32 R2, R19, 0x20, R2 ;  /* 0x0000002013025825 */ /* 0x010fc600078e0002 */
[----:B------:R3:W5:Y:S04]  /*0ae0*/  @P1 LDG.E.128 R132, desc[UR6][R4.64] ;  /* 0x0000000604841981 */ /* 0x000768000c1e1d00 */
[----:B------:R3:W5:Y:S04]  /*0af0*/  @P1 LDG.E.128 R128, desc[UR6][R4.64+0x10] ;  /* 0x0000100604801981 */ /* 0x000768000c1e1d00 */
        /* <DEDUP_REMOVED lines=43> */
[----:B---3--:R-:W-:-:S07]  /*0db0*/  @P5 CS2R R92, SRZ ;  /* 0x00000000005c5805 */ /* 0x008fce000001ff00 */
.L_x_35096:
[----:B------:R-:W-:Y:S05]  /*0dc0*/  BSYNC.RECONVERGENT B0 ;  /* 0x0000000000007941 */ /* 0x000fea0003800200 */
.L_x_35094:
[----:B------:R-:W1:Y:S02]  /*0dd0*/  LDCU UR4, c[0x0][0x384] ;  /* 0x00007080ff0477ac */ /* 0x000e640008000800 */
[----:B-1----:R-:W-:-:S13]  /*0de0*/  ISETP.GE.AND P0, PT, R252, UR4, PT ;  /* 0x00000004fc007c0c */ /* 0x002fda000bf06270 */
[----:B------:R-:W-:Y:S05]  /*0df0*/  @P0 EXIT ;  /* 0x000000000000094d */ /* 0x000fea0003800000 */
[----:B------:R-:W1:Y:S01]  /*0e00*/  LDCU.64 UR4, c[0x0][0x3e0] ;  /* 0x00007c00ff0477ac */ /* 0x000e620008000a00 */
[----:B------:R-:W2:Y:S01]  /*0e10*/  LDCU UR12, c[0x0][0x388] ;  /* 0x00007100ff0c77ac */ /* 0x000ea20008000800 */
[----:B------:R-:W3:Y:S01]  /*0e20*/  LDCU.U8 UR10, c[0x0][0x410] ;  /* 0x00008200ff0a77ac */ /* 0x000ee20008000000 */
[----:B------:R-:W4:Y:S01]  /*0e30*/  LDCU UR11, c[0x0][0x448] ;  /* 0x00008900ff0b77ac */ /* 0x000f220008000800 */
[----:B------:R-:W0:Y:S01]  /*0e40*/  LDCU.64 UR8, c[0x0][0x3a0] ;  /* 0x00007400ff0877ac */ /* 0x000e220008000a00 */
[----:B-1----:R-:W-:-:S04]  /*0e50*/  UISETP.NE.U32.AND UP0, UPT, UR4, URZ, UPT ;  /* 0x000000ff0400728c */ /* 0x002fc8000bf05070 */
[----:B0-234-:R-:W-:-:S11]  /*0e60*/  UISETP.NE.AND.EX UP0, UPT, UR5, URZ, UPT, UP0 ;  /* 0x000000ff0500728c */ /* 0x01dfd6000bf05300 */
.L_x_35158:
[----:B------:R-:W0:Y:S01]  /*0e70*/  @UP0 LDCU.64 UR4, c[0x0][0x3e0] ;  /* 0x00007c00ff0407ac */ /* 0x000e220008000a00 */
[----:B------:R-:W-:Y:S01]  /*0e80*/  PLOP3.LUT P0, PT, PT, PT, UP0, 0x80, 0x8 ;  /* 0x000000000008781c */ /* 0x000fe20003f0f008 */
[----:B--234-:R-:W-:Y:S01]  /*0e90*/  HFMA2 R7, -RZ, RZ, 0, 1.1920928955078125e-07 ;  /* 0x00000002ff077431 */ /* 0x01cfe200000001ff */
[----:B------:R-:W-:-:S11]  /*0ea0*/  PLOP3.LUT P1, PT, PT, PT, UP0, 0x80, 0x8 ;  /* 0x000000000008781c */ /* 0x000fd60003f2f008 */
[----:B0-----:R-:W-:-:S06]  /*0eb0*/  @P0 IMAD.WIDE R6, R252, R7, UR4 ;  /* 0x00000004fc060e25 */ /* 0x001fcc000f8e0207 */
[----:B------:R-:W2:Y:S01]  /*0ec0*/  @P1 LDG.E.U16 R6, desc[UR6][R6.64] ;  /* 0x0000000606061981 */ /* 0x000ea2000c1e1500 */
[----:B------:R-:W-:Y:S01]  /*0ed0*/  IMAD R2, R252, UR12, RZ ;  /* 0x0000000cfc027c24 */ /* 0x000fe2000f8e02ff */
[----:B------:R-:W-:Y:S01]  /*0ee0*/  ISETP.GE.U32.AND P4, PT, R0, 0x20, PT ;  /* 0x000000200000780c */ /* 0x000fe20003f86070 */
[----:B------:R-:W-:Y:S01]  /*0ef0*/  BSSY.RECONVERGENT B0, `(.L_x_35097) ;  /* 0x0000043000007945 */ /* 0x000fe20003800200 */
[----:B------:R-:W0:Y:S01]  /*0f00*/  S2R R4, SR_TID.X ;  /* 0x0000000000047919 */ /* 0x000e220000002100 */
[----:B------:R-:W-:Y:S02]  /*0f10*/  PLOP3.LUT P0, PT, PT, PT, UP0, 0x80, 0x8 ;  /* 0x000000000008781c */ /* 0x000fe40003f0f008 */
[----:B------:R-:W-:-:S04]  /*0f20*/  SHF.R.S32.HI R5, RZ, 0x1f, R2 ;  /* 0x0000001fff057819 */ /* 0x000fc80000011402 */
[----:B------:R-:W-:Y:S02]  /*0f30*/  LEA.HI R2, R5, R2, RZ, 0x3 ;  /* 0x0000000205027211 */ /* 0x000fe400078f18ff */
[----:B0-----:R-:W-:-:S04]  /*0f40*/  LOP3.LUT R4, R4, 0x1f, RZ, 0xc0, !PT ;  /* 0x0000001f04047812 */ /* 0x001fc800078ec0ff */
[----:B------:R-:W-:Y:S02]  /*0f50*/  LEA.HI.SX32 R2, R2, R4, 0x1d ;  /* 0x0000000402027211 */ /* 0x000fe400078feaff */
[----:B------:R-:W-:Y:S02]  /*0f60*/  MOV R4, 0x3f800000 ;  /* 0x3f80000000047802 */ /* 0x000fe40000000f00 */
[----:B------:R-:W-:Y:S02]  /*0f70*/  MOV R5, R2 ;  /* 0x0000000200057202 */ /* 0x000fe40000000f00 */
[----:B--2---:R-:W-:Y:S01]  /*0f80*/  @P0 SHF.L.U32 R4, R6, 0x10, RZ ;  /* 0x0000001006040819 */ /* 0x004fe200000006ff */
        /* <DEDUP_REMOVED lines=11> */
[C---:B-----5:R-:W-:Y:S02]  /*1040*/  SHF.L.U32 R5, R80.reuse, 0x10, RZ ;  /* 0x0000001050057819 */ /* 0x060fe400000006ff */
[----:B------:R-:W-:Y:S02]  /*1050*/  PRMT R80, R80, 0x7632, R80 ;  /* 0x0000763250507816 */ /* 0x000fe40000000050 */
[----:B------:R-:W-:Y:S02]  /*1060*/  PRMT R7, R83, 0x7632, R7 ;  /* 0x0000763253077816 */ /* 0x000fe40000000007 */
[----:B------:R-:W-:-:S02]  /*1070*/  SHF.L.U32 R80, R80, 0x10, RZ ;  /* 0x0000001050507819 */ /* 0x000fc400000006ff */
[----:B------:R-:W-:Y:S01]  /*1080*/  SHF.L.U32 R83, R83, 0x10, RZ ;  /* 0x0000001053537819 */ /* 0x000fe200000006ff */
[-C--:B--2---:R-:W-:Y:S01]  /*1090*/  FFMA.FTZ R84, R5, R4.reuse, R84 ;  /* 0x0000000405547223 */ /* 0x084fe20000010054 */
[C---:B------:R-:W-:Y:S01]  /*10a0*/  PRMT R5, R81.reuse, 0x7632, R5 ;  /* 0x0000763251057816 */ /* 0x040fe20000000005 */
[-C--:B------:R-:W-:Y:S01]  /*10b0*/  FFMA.FTZ R85, R80, R4.reuse, R85 ;  /* 0x0000000450557223 */ /* 0x080fe20000010055 */
[----:B------:R-:W-:Y:S02]  /*10c0*/  SHF.L.U32 R81, R81, 0x10, RZ ;  /* 0x0000001051517819 */ /* 0x000fe400000006ff */
[----:B------:R-:W-:Y:S02]  /*10d0*/  SHF.L.U32 R6, R5, 0x10, RZ ;  /* 0x0000001005067819 */ /* 0x000fe400000006ff */
[----:B------:R-:W-:Y:S01]  /*10e0*/  SHF.L.U32 R5, R82, 0x10, RZ ;  /* 0x0000001052057819 */ /* 0x000fe200000006ff */
[-C--:B------:R-:W-:Y:S02]  /*10f0*/  FFMA.FTZ R86, R81, R4.reuse, R86 ;  /* 0x0000000451567223 */ /* 0x080fe40000010056 */
[-C--:B------:R-:W-:Y:S01]  /*1100*/  FFMA.FTZ R87, R6, R4.reuse, R87 ;  /* 0x0000000406577223 */ /* 0x080fe20000010057 */
[----:B------:R-:W-:Y:S01]  /*1110*/  PRMT R6, R82, 0x7632, R6 ;  /* 0x0000763252067816 */ /* 0x000fe20000000006 */
[----:B---3--:R-:W-:-:S03]  /*1120*/  FFMA.FTZ R80, R5, R4, R232 ;  /* 0x0000000405507223 */ /* 0x008fc600000100e8 */
[----:B------:R-:W-:Y:S02]  /*1130*/  SHF.L.U32 R82, R6, 0x10, RZ ;  /* 0x0000001006527819 */ /* 0x000fe400000006ff */
[----:B------:R-:W-:-:S03]  /*1140*/  SHF.L.U32 R6, R7, 0x10, RZ ;  /* 0x0000001007067819 */ /* 0x000fc600000006ff */
[-C--:B------:R-:W-:Y:S01]  /*1150*/  FFMA.FTZ R81, R82, R4.reuse, R233 ;  /* 0x0000000452517223 */ /* 0x080fe200000100e9 */
[-C--:B------:R-:W-:Y:S01]  /*1160*/  FFMA.FTZ R82, R83, R4.reuse, R234 ;  /* 0x0000000453527223 */ /* 0x080fe200000100ea */
[----:B------:R-:W-:Y:S01]  /*1170*/  FFMA.FTZ R83, R6, R4, R235 ;  /* 0x0000000406537223 */ /* 0x000fe200000100eb */
[----:B------:R-:W-:Y:S06]  /*1180*/  BRA `(.L_x_35100) ;  /* 0x0000000000507947 */ /* 0x000fec0003800000 */
.L_x_35099:
[----:B-----5:R-:W-:Y:S02]  /*1190*/  PRMT R87, R80, 0x7632, R87 ;  /* 0x0000763250577816 */ /* 0x020fe40000000057 */
[----:B------:R-:W-:Y:S02]  /*11a0*/  PRMT R233, R81, 0x7632, R233 ;  /* 0x0000763251e97816 */ /* 0x000fe400000000e9 */
[----:B------:R-:W-:Y:S02]  /*11b0*/  PRMT R235, R82, 0x7632, R235 ;  /* 0x0000763252eb7816 */ /* 0x000fe400000000eb */
[C---:B------:R-:W-:Y:S02]  /*11c0*/  PRMT R6, R83.reuse, 0x7632, R6 ;  /* 0x0000763253067816 */ /* 0x040fe40000000006 */
        /* <DEDUP_REMOVED lines=16> */
.L_x_35100:
[----:B------:R-:W0:Y:S01]  /*12d0*/  LDC.64 R6, c[0x0][0x3a8] ;  /* 0x0000ea00ff067b82 */ /* 0x000e220000000a00 */
[C---:B------:R-:W-:Y:S01]  /*12e0*/  IADD3 R5, PT, PT, R2.reuse, 0x20, RZ ;  /* 0x0000002002057810 */ /* 0x040fe20007ffe0ff */
[----:B0-----:R-:W-:-:S05]  /*12f0*/  IMAD.WIDE.U32 R6, R2, 0x20, R6 ;  /* 0x0000002002067825 */ /* 0x001fca00078e0006 */
[----:B------:R0:W-:Y:S04]  /*1300*/  STG.E.128 desc[UR6][R6.64], R84 ;  /* 0x0000005406007986 */ /* 0x0001e8000c101d06 */
[----:B------:R0:W-:Y:S02]  /*1310*/  STG.E.128 desc[UR6][R6.64+0x10], R80 ;  /* 0x0000105006007986 */ /* 0x0001e4000c101d06 */
.L_x_35098:
[----:B------:R-:W-:Y:S05]  /*1320*/  BSYNC.RECONVERGENT B0 ;  /* 0x0000000000007941 */ /* 0x000fea0003800200 */
.L_x_35097:
[----:B------:R-:W-:Y:S01]  /*1330*/  ISETP.GE.U32.AND P0, PT, R0, 0x40, PT ;  /* 0x000000400000780c */ /* 0x000fe20003f06070 */
[----:B------:R-:W-:Y:S01]  /*1340*/  BSSY.RECONVERGENT B0, `(.L_x_35101) ;  /* 0x000003c000007945 */ /* 0x000fe20003800200 */
[----:B------:R-:W-:-:S11]  /*1350*/  LOP3.LUT R3, R3, 0xfffff7ff, RZ, 0xc0, !PT ;  /* 0xfffff7ff03037812 */ /* 0x000fd600078ec0ff */
[----:B------:R-:W-:Y:S01]  /*1360*/  @P0 LOP3.LUT R3, R3, 0x800, RZ, 0xfc, !PT ;  /* 0x0000080003030812 */ /* 0x000fe200078efcff */
[----:B------:R-:W-:Y:S06]  /*1370*/  @!P0 BRA `(.L_x_35102) ;  /* 0x0000000000e08947 */ /* 0x000fec0003800000 */
[----:B------:R-:W1:Y:S02]  /*1380*/  LDC.64 R72, c[0x0][0x390] ;  /* 0x0000e400ff487b82 */ /* 0x000e640000000a00 */
[----:B-1----:R-:W-:-:S06]  /*1390*/  IMAD.WIDE.U32 R72, R5, 0x10, R72 ;  /* 0x0000001005487825 */ /* 0x002fcc00078e0048 */
[----:B------:R-:W5:Y:S01]  /*13a0*/  LDG.E.128 R72, desc[UR6][R72.64] ;  /* 0x0000000648487981 */ /* 0x000f62000c1e1d00 */
[----:B------:R-:W-:-:S04]  /*13b0*/  UISETP.NE.U32.AND UP1, UPT, UR8, URZ, UPT ;  /* 0x000000ff0800728c */ /* 0x000fc8000bf25070 */
[----:B------:R-:W-:-:S09]  /*13c0*/  UISETP.NE.AND.EX UP1, UPT, UR9, URZ, UPT, UP1 ;  /* 0x000000ff0900728c */ /* 0x000fd2000bf25310 */
[----:B------:R-:W-:Y:S05]  /*13d0*/  BRA.U !UP1, `(.L_x_35103) ;  /* 0x0000000109647547 */ /* 0x000fea000b800000 */
[----:B0-----:R-:W0:Y:S02]  /*13e0*/  LDC.64 R6, c[0x0][0x3a0] ;  /* 0x0000e800ff067b82 */ /* 0x001e240000000a00 */
[----:B0-----:R-:W-:-:S05]  /*13f0*/  IMAD.WIDE.U32 R6, R5, 0x20, R6 ;  /* 0x0000002005067825 */ /* 0x001fca00078e0006 */
[----:B------:R-:W2:Y:S04]  /*1400*/  LDG.E.128 R76, desc[UR6][R6.64] ;  /* 0x00000006064c7981 */ /* 0x000ea8000c1e1d00 */
[----:B------:R0:W3:Y:S02]  /*1410*/  LDG.E.128 R232, desc[UR6][R6.64+0x10] ;  /* 0x0000100606e87981 */ /* 0x0000e4000c1e1d00 */
[C---:B0----5:R-:W-:Y:S02]  /*1420*/  SHF.L.U32 R7, R72.reuse, 0x10, RZ ;  /* 0x0000001048077819 */ /* 0x061fe400000006ff */
[----:B------:R-:W-:Y:S02]  /*1430*/  PRMT R72, R72, 0x7632, R72 ;  /* 0x0000763248487816 */ /* 0x000fe40000000048 */
[----:B------:R-:W-:-:S02]  /*1440*/  PRMT R6, R75, 0x7632, R6 ;  /* 0x000076324b067816 */ /* 0x000fc40000000006 */
[----:B------:R-:W-:Y:S02]  /*1450*/  SHF.L.U32 R72, R72, 0x10, RZ ;  /* 0x0000001048487819 */ /* 0x000fe400000006ff */
[----:B------:R-:W-:Y:S02]  /*1460*/  SHF.L.U32 R75, R75, 0x10, RZ ;  /* 0x000000104b4b7819 */ /* 0x000fe400000006ff */
[----:B------:R-:W-:Y:S01]  /*1470*/  SHF.L.U32 R6, R6, 0x10, RZ ;  /* 0x0000001006067819 */ /* 0x000fe200000006ff */
[-C--:B--2---:R-:W-:Y:S01]  /*1480*/  FFMA.FTZ R77, R72, R4.reuse, R77 ;  /* 0x00000004484d7223 */ /* 0x084fe2000001004d */
[----:B------:R-:W-:Y:S01]  /*1490*/  SHF.L.U32 R72, R73, 0x10, RZ ;  /* 0x0000001049487819 */ /* 0x000fe200000006ff */
[-C--:B------:R-:W-:Y:S01]  /*14a0*/  FFMA.FTZ R76, R7, R4.reuse, R76 ;  /* 0x00000004074c7223 */ /* 0x080fe2000001004c */
[----:B------:R-:W-:Y:S02]  /*14b0*/  PRMT R73, R73, 0x7632, R73 ;  /* 0x0000763249497816 */ /* 0x000fe40000000049 */
[----:B------:R-:W-:Y:S01]  /*14c0*/  SHF.L.U32 R7, R74, 0x10, RZ ;  /* 0x000000104a077819 */ /* 0x000fe200000006ff */
[----:B------:R-:W-:Y:S01]  /*14d0*/  FFMA.FTZ R78, R72, R4, R78 ;  /* 0x00000004484e7223 */ /* 0x000fe2000001004e */
[----:B------:R-:W-:-:S05]  /*14e0*/  SHF.L.U32 R72, R73, 0x10, RZ ;  /* 0x0000001049487819 */ /* 0x000fca00000006ff */
[----:B------:R-:W-:Y:S01]  /*14f0*/  FFMA.FTZ R79, R72, R4, R79 ;  /* 0x00000004484f7223 */ /* 0x000fe2000001004f */
[----:B------:R-:W-:-:S04]  /*1500*/  PRMT R72, R74, 0x7632, R72 ;  /* 0x000076324a487816 */ /* 0x000fc80000000048 */
[----:B------:R-:W-:Y:S01]  /*1510*/  SHF.L.U32 R74, R72, 0x10, RZ ;  /* 0x00000010484a7819 */ /* 0x000fe200000006ff */
[----:B---3--:R-:W-:-:S04]  /*1520*/  FFMA.FTZ R72, R7, R4, R232 ;  /* 0x0000000407487223 */ /* 0x008fc800000100e8 */
[-C--:B------:R-:W-:Y:S01]  /*1530*/  FFMA.FTZ R73, R74, R4.reuse, R233 ;  /* 0x000000044a497223 */ /* 0x080fe200000100e9 */
[-C--:B------:R-:W-:Y:S01]  /*1540*/  FFMA.FTZ R74, R75, R4.reuse, R234 ;  /* 0x000000044b4a7223 */ /* 0x080fe200000100ea */
[----:B------:R-:W-:Y:S01]  /*1550*/  FFMA.FTZ R75, R6, R4, R235 ;  /* 0x00000004064b7223 */ /* 0x000fe200000100eb */
[----:B------:R-:W-:Y:S06]  /*1560*/  BRA `(.L_x_35104) ;  /* 0x0000000000507947 */ /* 0x000fec0003800000 */
.L_x_35103:
[C---:B-----5:R-:W-:Y:S02]  /*1570*/  PRMT R235, R72.reuse, 0x7632, R235 ;  /* 0x0000763248eb7816 */ /* 0x060fe400000000eb */
[----:B------:R-:W-:Y:S02]  /*1580*/  SHF.L.U32 R77, R72, 0x10, RZ ;  /* 0x00000010484d7819 */ /* 0x000fe400000006ff */
[C---:B0-----:R-:W-:Y:S02]  /*1590*/  PRMT R6, R73.reuse, 0x7632, R6 ;  /* 0x0000763249067816 */ /* 0x041fe40000000006 */
[----:B------:R-:W-:Y:S01]  /*15a0*/  SHF.L.U32 R7, R73, 0x10, RZ ;  /* 0x0000001049077819 */ /* 0x000fe200000006ff */
[-C--:B------:R-:W-:Y:S01]  /*15b0*/  FMUL.FTZ R76, R77, R4.reuse ;  /* 0x000000044d4c7220 */ /* 0x080fe20000410000 */
[C---:B------:R-:W-:Y:S02]  /*15c0*/  PRMT R73, R74.reuse, 0x7632, R73 ;  /* 0x000076324a497816 */ /* 0x040fe40000000049 */
[----:B------:R-:W-:Y:S01]  /*15d0*/  PRMT R72, R75, 0x7632, R72 ;  /* 0x000076324b487816 */ /* 0x000fe20000000048 */
[----:B------:R-:W-:Y:S01]  /*15e0*/  FMUL.FTZ R78, R7, R4 ;  /* 0x00000004074e7220 */ /* 0x000fe20000410000 */
        /* <DEDUP_REMOVED lines=12> */
.L_x_35104:
[----:B------:R-:W0:Y:S02]  /*16b0*/  LDC.64 R6, c[0x0][0x3a8] ;  /* 0x0000ea00ff067b82 */ /* 0x000e240000000a00 */
[C---:B0-----:R-:W-:Y:S01]  /*16c0*/  IMAD.WIDE.U32 R6, R5.reuse, 0x20, R6 ;  /* 0x0000002005067825 */ /* 0x041fe200078e0006 */
[----:B------:R-:W-:-:S04]  /*16d0*/  IADD3 R5, PT, PT, R5, 0x20, RZ ;  /* 0x0000002005057810 */ /* 0x000fc80007ffe0ff */
[----:B------:R1:W-:Y:S04]  /*16e0*/  STG.E.128 desc[UR6][R6.64], R76 ;  /* 0x0000004c06007986 */ /* 0x0003e8000c101d06 */
[----:B------:R1:W-:Y:S02]  /*16f0*/  STG.E.128 desc[UR6][R6.64+0x10], R72 ;  /* 0x0000104806007986 */ /* 0x0003e4000c101d06 */
.L_x_35102:
[----:B------:R-:W-:Y:S05]  /*1700*/  BSYNC.RECONVERGENT B0 ;  /* 0x0000000000007941 */ /* 0x000fea0003800200 */
.L_x_35101:
        /* <DEDUP_REMOVED lines=36> */
.L_x_35107:
        /* <DEDUP_REMOVED lines=20> */
.L_x_35108:
[----:B------:R-:W0:Y:S02]  /*1a90*/  LDC.64 R6, c[0x0][0x3a8] ;  /* 0x0000ea00ff067b82 */ /* 0x000e240000000a00 */
[C---:B0-----:R-:W-:Y:S01]  /*1aa0*/  IMAD.WIDE.U32 R6, R5.reuse, 0x20, R6 ;  /* 0x0000002005067825 */ /* 0x041fe200078e0006 */
[----:B------:R-:W-:-:S04]  /*1ab0*/  IADD3 R5, PT, PT, R5, 0x20, RZ ;  /* 0x0000002005057810 */ /* 0x000fc80007ffe0ff */
[----:B------:R2:W-:Y:S04]  /*1ac0*/  STG.E.128 desc[UR6][R6.64], R68 ;  /* 0x0000004406007986 */ /* 0x0005e8000c101d06 */
[----:B------:R2:W-:Y:S02]  /*1ad0*/  STG.E.128 desc[UR6][R6.64+0x10], R64 ;  /* 0x0000104006007986 */ /* 0x0005e4000c101d06 */
.L_x_35106:
[----:B------:R-:W-:Y:S05]  /*1ae0*/  BSYNC.RECONVERGENT B0 ;  /* 0x0000000000007941 */ /* 0x000fea0003800200 */
.L_x_35105:
        /* <DEDUP_REMOVED lines=36> */
.L_x_35111:
        /* <DEDUP_REMOVED lines=20> */
.L_x_35112:
[----:B------:R-:W0:Y:S02]  /*1e70*/  LDC.64 R6, c[0x0][0x3a8] ;  /* 0x0000ea00ff067b82 */ /* 0x000e240000000a00 */
[C---:B0-----:R-:W-:Y:S01]  /*1e80*/  IMAD.WIDE.U32 R6, R5.reuse, 0x20, R6 ;  /* 0x0000002005067825 */ /* 0x041fe200078e0006 */
[----:B------:R-:W-:-:S04]  /*1e90*/  IADD3 R5, PT, PT, R5, 0x20, RZ ;  /* 0x0000002005057810 */ /* 0x000fc80007ffe0ff */
[----:B------:R3:W-:Y:S04]  /*1ea0*/  STG.E.128 desc[UR6][R6.64], R60 ;  /* 0x0000003c06007986 */ /* 0x0007e8000c101d06 */
[----:B------:R3:W-:Y:S02]  /*1eb0*/  STG.E.128 desc[UR6][R6.64+0x10], R56 ;  /* 0x0000103806007986 */ /* 0x0007e4000c101d06 */
.L_x_35110:
[----:B------:R-:W-:Y:S05]  /*1ec0*/  BSYNC.RECONVERGENT B0 ;  /* 0x0000000000007941 */ /* 0x000fea0003800200 */
.L_x_35109:
        /* <DEDUP_REMOVED lines=36> */
.L_x_35115:
        /* <DEDUP_REMOVED lines=20> */
.L_x_35116:
[----:B------:R-:W0:Y:S02]  /*2250*/  LDC.64 R6, c[0x0][0x3a8] ;  /* 0x0000ea00ff067b82 */ /* 0x000e240000000a00 */
[C---:B0-----:R-:W-:Y:S01]  /*2260*/  IMAD.WIDE.U32 R6, R5.reuse, 0x20, R6 ;  /* 0x0000002005067825 */ /* 0x041fe200078e0006 */
[----:B------:R-:W-:-:S04]  /*2270*/  IADD3 R5, PT, PT, R5, 0x20, RZ ;  /* 0x0000002005057810 */ /* 0x000fc80007ffe0ff */
[----:B------:R4:W-:Y:S04]  /*2280*/  STG.E.128 desc[UR6][R6.64], R52 ;  /* 0x0000003406007986 */ /* 0x0009e8000c101d06 */
[----:B------:R4:W-:Y:S02]  /*2290*/  STG.E.128 desc[UR6][R6.64+0x10], R48 ;  /* 0x0000103006007986 */ /* 0x0009e4000c101d06 */
.L_x_35114:
[----:B------:R-:W-:Y:S05]  /*22a0*/  BSYNC.RECONVERGENT B0 ;  /* 0x0000000000007941 */ /* 0x000fea0003800200 */
.L_x_35113:
        /* <DEDUP_REMOVED lines=36> */
.L_x_35119:
        /* <DEDUP_REMOVED lines=20> */
.L_x_35120:
[----:B------:R-:W0:Y:S02]  /*2630*/  LDC.64 R6, c[0x0][0x3a8] ;  /* 0x0000ea00ff067b82 */ /* 0x000e240000000a00 */
[C---:B0-----:R-:W-:Y:S01]  /*2640*/  IMAD.WIDE.U32 R6, R5.reuse, 0x20, R6 ;  /* 0x0000002005067825 */ /* 0x041fe200078e0006 */
[----:B------:R-:W-:-:S04]  /*2650*/  IADD3 R5, PT, PT, R5, 0x20, RZ ;  /* 0x0000002005057810 */ /* 0x000fc80007ffe0ff */
[----:B------:R0:W-:Y:S04]  /*2660*/  STG.E.128 desc[UR6][R6.64], R44 ;  /* 0x0000002c06007986 */ /* 0x0001e8000c101d06 */
[----:B------:R0:W-:Y:S02]  /*2670*/  STG.E.128 desc[UR6][R6.64+0x10], R40 ;  /* 0x0000102806007986 */ /* 0x0001e4000c101d06 */
.L_x_35118:
[----:B------:R-:W-:Y:S05]  /*2680*/  BSYNC.RECONVERGENT B0 ;  /* 0x0000000000007941 */ /* 0x000fea0003800200 */
.L_x_35117:
        /* <DEDUP_REMOVED lines=36> */
.L_x_35123:
        /* <DEDUP_REMOVED lines=20> */
.L_x_35124:
[----:B------:R-:W0:Y:S02]  /*2a10*/  LDC.64 R6, c[0x0][0x3a8] ;  /* 0x0000ea00ff067b82 */ /* 0x000e240000000a00 */
[C---:B0-----:R-:W-:Y:S01]  /*2a20*/  IMAD.WIDE.U32 R6, R5.reuse, 0x20, R6 ;  /* 0x0000002005067825 */ /* 0x041fe200078e0006 */
[----:B------:R-:W-:-:S04]  /*2a30*/  IADD3 R5, PT, PT, R5, 0x20, RZ ;  /* 0x0000002005057810 */ /* 0x000fc80007ffe0ff */
[----:B------:R0:W-:Y:S04]  /*2a40*/  STG.E.128 desc[UR6][R6.64], R36 ;  /* 0x0000002406007986 */ /* 0x0001e8000c101d06 */
[----:B------:R0:W-:Y:S02]  /*2a50*/  STG.E.128 desc[UR6][R6.64+0x10], R32 ;  /* 0x0000102006007986 */ /* 0x0001e4000c101d06 */
.L_x_35122:
[----:B------:R-:W-:Y:S05]  /*2a60*/  BSYNC.RECONVERGENT B0 ;  /* 0x0000000000007941 */ /* 0x000fea0003800200 */
.L_x_35121:
        /* <DEDUP_REMOVED lines=36> */
.L_x_35127:
        /* <DEDUP_REMOVED lines=20> */
.L_x_35128:
[----:B------:R-:W0:Y:S02]  /*2df0*/  LDC.64 R6, c[0x0][0x3a8] ;  /* 0x0000ea00ff067b82 */ /* 0x000e240000000a00 */
[C---:B0-----:R-:W-:Y:S01]  /*2e00*/  IMAD.WIDE.U32 R6, R5.reuse, 0x20, R6 ;  /* 0x0000002005067825 */ /* 0x041fe200078e0006 */
[----:B------:R-:W-:-:S04]  /*2e10*/  IADD3 R5, PT, PT, R5, 0x20, RZ ;  /* 0x0000002005057810 */ /* 0x000fc80007ffe0ff */
[----:B------:R0:W-:Y:S04]  /*2e20*/  STG.E.128 desc[UR6][R6.64], R28 ;  /* 0x0000001c06007986 */ /* 0x0001e8000c101d06 */
[----:B------:R0:W-:Y:S02]  /*2e30*/  STG.E.128 desc[UR6][R6.64+0x10], R24 ;  /* 0x0000101806007986 */ /* 0x0001e4000c101d06 */
.L_x_35126:
[----:B------:R-:W-:Y:S05]  /*2e40*/  BSYNC.RECONVERGENT B0 ;  /* 0x0000000000007941 */ /* 0x000fea0003800200 */
.L_x_35125:
        /* <DEDUP_REMOVED lines=36> */
.L_x_35131:
        /* <DEDUP_REMOVED lines=20> */
.L_x_35132:
[----:B------:R-:W0:Y:S02]  /*31d0*/  LDC.64 R6, c[0x0][0x3a8] ;  /* 0x0000ea00ff067b82 */ /* 0x000e240000000a00 */
[C---:B0-----:R-:W-:Y:S01]  /*31e0*/  IMAD.WIDE.U32 R6, R5.reuse, 0x20, R6 ;  /* 0x0000002005067825 */ /* 0x041fe200078e0006 */
[----:B------:R-:W-:-:S04]  /*31f0*/  IADD3 R5, PT, PT, R5, 0x20, RZ ;  /* 0x0000002005057810 */ /* 0x000fc80007ffe0ff */
[----:B------:R0:W-:Y:S04]  /*3200*/  STG.E.128 desc[UR6][R6.64], R20 ;  /* 0x0000001406007986 */ /* 0x0001e8000c101d06 */
[----:B------:R0:W-:Y:S02]  /*3210*/  STG.E.128 desc[UR6][R6.64+0x10], R16 ;  /* 0x0000101006007986 */ /* 0x0001e4000c101d06 */
.L_x_35130:
[----:B------:R-:W-:Y:S05]  /*3220*/  BSYNC.RECONVERGENT B0 ;  /* 0x0000000000007941 */ /* 0x000fea0003800200 */
.L_x_35129:
        /* <DEDUP_REMOVED lines=11> */
[----:B-1234-:R-:W0:Y:S02]  /*32e0*/  LDC.64 R6, c[0x0][0x3a0] ;  /* 0x0000e800ff067b82 */ /* 0x01ee240000000a00 */
        /* <DEDUP_REMOVED lines=24> */
.L_x_35135:
[C---:B-----5:R-:W-:Y:S02]  /*3470*/  PRMT R15, R9.reuse, 0x7632, R15 ;  /* 0x00007632090f7816 */ /* 0x060fe4000000000f */
[----:B-1234-:R-:W-:Y:S02]  /*3480*/  SHF.L.U32 R7, R9, 0x10, RZ ;  /* 0x0000001009077819 */ /* 0x01efe400000006ff */
        /* <DEDUP_REMOVED lines=18> */
.L_x_35136:
[----:B------:R-:W0:Y:S02]  /*35b0*/  LDC.64 R6, c[0x0][0x3a8] ;  /* 0x0000ea00ff067b82 */ /* 0x000e240000000a00 */
[----:B0-----:R-:W-:-:S05]  /*35c0*/  IMAD.WIDE.U32 R4, R5, 0x20, R6 ;  /* 0x0000002005047825 */ /* 0x001fca00078e0006 */
[----:B------:R0:W-:Y:S04]  /*35d0*/  STG.E.128 desc[UR6][R4.64], R12 ;  /* 0x0000000c04007986 */ /* 0x0001e8000c101d06 */
[----:B------:R0:W-:Y:S02]  /*35e0*/  STG.E.128 desc[UR6][R4.64+0x10], R8 ;  /* 0x0000100804007986 */ /* 0x0001e4000c101d06 */
.L_x_35134:
[----:B------:R-:W-:Y:S05]  /*35f0*/  BSYNC.RECONVERGENT B0 ;  /* 0x0000000000007941 */ /* 0x000fea0003800200 */
.L_x_35133:
[----:B0-----:R-:W-:Y:S01]  /*3600*/  FADD.FTZ R4, RZ, R84 ;  /* 0x00000054ff047221 */ /* 0x001fe20000010000 */
[C---:B------:R-:W-:Y:S01]  /*3610*/  ISETP.GT.U32.AND P3, PT, R0.reuse, 0x3f, PT ;  /* 0x0000003f0000780c */ /* 0x040fe20003f64070 */
[----:B-1234-:R-:W0:Y:S01]  /*3620*/  S2R R6, SR_TID.X ;  /* 0x0000000000067919 */ /* 0x01ee220000002100 */
        /* <DEDUP_REMOVED lines=15> */
[----:B------:R-:W-:Y:S02]  /*3720*/  FSEL R233, R4, RZ, P4 ;  /* 0x000000ff04e97208 */ /* 0x000fe40002000000 */
[----:B0-----:R-:W-:-:S03]  /*3730*/  LOP3.LUT R6, R6, 0x1f, RZ, 0xc0, !PT ;  /* 0x0000001f06067812 */ /* 0x001fc600078ec0ff */
        /* <DEDUP_REMOVED lines=272> */
.L_x_35170:
        /* <DEDUP_REMOVED lines=8> */
[----:B------:R-:W-:Y:S01]  /*48c0*/  FADD.FTZ R232, R232, R235 ;  /* 0x000000ebe8e87221 */ /* 0x000fe20000010000 */
[----:B-1----:R-:W-:-:S05]  /*48d0*/  @!P5 IMAD.WIDE R4, R252, 0x4, R4 ;  /* 0x00000004fc04d825 */ /* 0x002fca00078e0204 */
[----:B------:R1:W-:Y:S01]  /*48e0*/  @!P5 STG.E desc[UR6][R4.64], R233 ;  /* 0x000000e90400d986 */ /* 0x0003e2000c101906 */
[----:B--2---:R-:W-:Y:S01]  /*48f0*/  @!P5 IMAD.WIDE R6, R252, 0x4, R6 ;  /* 0x00000004fc06d825 */ /* 0x004fe200078e0206 */
[----:B-1----:R-:W1:Y:S01]  /*4900*/  MUFU.RSQ R5, R232 ;  /* 0x000000e800057308 */ /* 0x002e620000001400 */
[----:B------:R-:W-:-:S03]  /*4910*/  FSEL R4, R233, RZ, !P0 ;  /* 0x000000ffe9047208 */ /* 0x000fc60004000000 */
[----:B-1----:R1:W-:Y:S01]  /*4920*/  @!P5 STG.E desc[UR6][R6.64], R5 ;  /* 0x000000050600d986 */ /* 0x0023e2000c101906 */
[----:B------:R-:W-:Y:S05]  /*4930*/  @!P4 BRA `(.L_x_35139) ;  /* 0x000000000080c947 */ /* 0x000fea0003800000 */
[--C-:B-1----:R-:W-:Y:S01]  /*4940*/  FADD.FTZ R6, R84, -R4.reuse ;  /* 0x8000000454067221 */ /* 0x102fe20000010000 */
[--C-:B------:R-:W-:Y:S01]  /*4950*/  FADD.FTZ R232, R85, -R4.reuse ;  /* 0x8000000455e87221 */ /* 0x100fe20000010000 */
[--C-:B0-----:R-:W-:Y:S02]  /*4960*/  FADD.FTZ R234, R87, -R4.reuse ;  /* 0x8000000457ea7221 */ /* 0x101fe40000010000 */
[C---:B------:R-:W-:Y:S01]  /*4970*/  FMUL.FTZ R7, R5.reuse, R6 ;  /* 0x0000000605077220 */ /* 0x040fe20000410000 */
[C---:B------:R-:W-:Y:S01]  /*4980*/  FMUL.FTZ R232, R5.reuse, R232 ;  /* 0x000000e805e87220 */ /* 0x040fe20000410000 */
[----:B------:R-:W-:Y:S01]  /*4990*/  FADD.FTZ R6, R86, -R4 ;  /* 0x8000000456067221 */ /* 0x000fe20000010000 */
[----:B------:R-:W-:Y:S01]  /*49a0*/  FMUL.FTZ R234, R5, R234 ;  /* 0x000000ea05ea7220 */ /* 0x000fe20000410000 */
[----:B-----5:R-:W-:Y:S01]  /*49b0*/  FFMA.FTZ R7, R7, R248, R228 ;  /* 0x000000f807077223 */ /* 0x020fe200000100e4 */
[----:B------:R-:W-:Y:S02]  /*49c0*/  FFMA.FTZ R232, R232, R249, R229 ;  /* 0x000000f9e8e87223 */ /* 0x000fe400000100e5 */
[----:B------:R-:W-:-:S03]  /*49d0*/  FFMA.FTZ R234, R234, R251, R231 ;  /* 0x000000fbeaea7223 */ /* 0x000fc600000100e7 */
[----:B------:R-:W-:Y:S01]  /*49e0*/  F2FP.BF16.F32.PACK_AB R232, R232, R7 ;  /* 0x00000007e8e8723e */ /* 0x000fe200000010ff */
[----:B------:R-:W-:Y:S01]  /*49f0*/  FMUL.FTZ R7, R5, R6 ;  /* 0x0000000605077220 */ /* 0x000fe20000410000 */
[----:B------:R-:W-:-:S03]  /*4a00*/  FADD.FTZ R6, R80, -R4 ;  /* 0x8000000450067221 */ /* 0x000fc60000010000 */
[----:B------:R-:W-:-:S05]  /*4a10*/  FFMA.FTZ R7, R7, R250, R230 ;  /* 0x000000fa07077223 */ /* 0x000fca00000100e6 */
[----:B------:R-:W-:Y:S01]  /*4a20*/  F2FP.BF16.F32.PACK_AB R233, R234, R7 ;  /* 0x00000007eae9723e */ /* 0x000fe200000010ff */
[--C-:B------:R-:W-:Y:S01]  /*4a30*/  FADD.FTZ R234, R81, -R4.reuse ;  /* 0x8000000451ea7221 */ /* 0x100fe20000010000 */
[----:B------:R-:W-:Y:S01]  /*4a40*/  FMUL.FTZ R7, R5, R6 ;  /* 0x0000000605077220 */ /* 0x000fe20000410000 */
[----:B------:R-:W-:Y:S02]  /*4a50*/  FADD.FTZ R6, R83, -R4 ;  /* 0x8000000453067221 */ /* 0x000fe40000010000 */
[----:B------:R-:W-:Y:S01]  /*4a60*/  FMUL.FTZ R234, R5, R234 ;  /* 0x000000ea05ea7220 */ /* 0x000fe20000410000 */
[----:B------:R-:W-:Y:S01]  /*4a70*/  FFMA.FTZ R7, R7, R244, R224 ;  /* 0x000000f407077223 */ /* 0x000fe200000100e0 */
[----:B------:R-:W-:Y:S02]  /*4a80*/  FMUL.FTZ R6, R5, R6 ;  /* 0x0000000605067220 */ /* 0x000fe40000410000 */
[----:B------:R-:W-:Y:S02]  /*4a90*/  FFMA.FTZ R234, R234, R245, R225 ;  /* 0x000000f5eaea7223 */ /* 0x000fe400000100e1 */
[----:B------:R-:W-:-:S03]  /*4aa0*/  FFMA.FTZ R6, R6, R247, R227 ;  /* 0x000000f706067223 */ /* 0x000fc600000100e3 */
        /* <DEDUP_REMOVED lines=9> */
.L_x_35139:
[----:B------:R-:W-:Y:S05]  /*4b40*/  BSYNC.RECONVERGENT B0 ;  /* 0x0000000000007941 */ /* 0x000fea0003800200 */
.L_x_35138:
[----:B------:R-:W-:Y:S01]  /*4b50*/  ISETP.GE.U32.AND P0, PT, R0, 0x40, PT ;  /* 0x000000400000780c */ /* 0x000fe20003f06070 */
[----:B------:R-:W-:-:S12]  /*4b60*/  BSSY.RECONVERGENT B0, `(.L_x_35140) ;  /* 0x0000022000007945 */ /* 0x000fd80003800200 */
[----:B------:R-:W-:Y:S05]  /*4b70*/  @!P0 BRA `(.L_x_35141) ;  /* 0x0000000000808947 */ /* 0x000fea0003800000 */
[--C-:B-12---:R-:W-:Y:S01]  /*4b80*/  FADD.FTZ R6, R76, -R4.reuse ;  /* 0x800000044c067221 */ /* 0x106fe20000010000 */
        /* <DEDUP_REMOVED lines=31> */
.L_x_35141:
[----:B------:R-:W-:Y:S05]  /*4d80*/  BSYNC.RECONVERGENT B0 ;  /* 0x0000000000007941 */ /* 0x000fea0003800200 */
.L_x_35140:
[----:B------:R-:W-:Y:S01]  /*4d90*/  ISETP.GE.U32.AND P0, PT, R0, 0x60, PT ;  /* 0x000000600000780c */ /* 0x000fe20003f06070 */
[----:B------:R-:W-:-:S12]  /*4da0*/  BSSY.RECONVERGENT B0, `(.L_x_35142) ;  /* 0x0000022000007945 */ /* 0x000fd80003800200 */
[----:B------:R-:W-:Y:S05]  /*4db0*/  @!P0 BRA `(.L_x_35143) ;  /* 0x0000000000808947 */ /* 0x000fea0003800000 */
[--C-:B-123--:R-:W-:Y:S01]  /*4dc0*/  FADD.FTZ R6, R68, -R4.reuse ;  /* 0x8000000444067221 */ /* 0x10efe20000010000 */
        /* <DEDUP_REMOVED lines=31> */
.L_x_35143:
[----:B------:R-:W-:Y:S05]  /*4fc0*/  BSYNC.RECONVERGENT B0 ;  /* 0x0000000000007941 */ /* 0x000fea0003800200 */
.L_x_35142:
[----:B------:R-:W-:Y:S01]  /*4fd0*/  ISETP.GE.U32.AND P0, PT, R0, 0x80, PT ;  /* 0x000000800000780c */ /* 0x000fe20003f06070 */
[----:B------:R-:W-:-:S12]  /*4fe0*/  BSSY.RECONVERGENT B0, `(.L_x_35144) ;  /* 0x0000022000007945 */ /* 0x000fd80003800200 */
[----:B------:R-:W-:Y:S05]  /*4ff0*/  @!P0 BRA `(.L_x_35145) ;  /* 0x0000000000808947 */ /* 0x000fea0003800000 */
[--C-:B-1234-:R-:W-:Y:S01]  /*5000*/  FADD.FTZ R6, R60, -R4.reuse ;  /* 0x800000043c067221 */ /* 0x11efe20000010000 */
        /* <DEDUP_REMOVED lines=31> */
.L_x_35145:
[----:B------:R-:W-:Y:S05]  /*5200*/  BSYNC.RECONVERGENT B0 ;  /* 0x0000000000007941 */ /* 0x000fea0003800200 */
.L_x_35144:
[----:B------:R-:W-:Y:S01]  /*5210*/  ISETP.GE.U32.AND P0, PT, R0, 0xa0, PT ;  /* 0x000000a00000780c */ /* 0x000fe20003f06070 */
[----:B------:R-:W-:-:S12]  /*5220*/  BSSY.RECONVERGENT B0, `(.L_x_35146) ;  /* 0x0000022000007945 */ /* 0x000fd80003800200 */
[----:B------:R-:W-:Y:S05]  /*5230*/  @!P0 BRA `(.L_x_35147) ;  /* 0x0000000000808947 */ /* 0x000fea0003800000 */
[--C-:B01234-:R-:W-:Y:S01]  /*5240*/  FADD.FTZ R6, R52, -R4.reuse ;  /* 0x8000000434067221 */ /* 0x11ffe20000010000 */
[--C-:B------:R-:W-:Y:S01]  /*5250*/  FADD.FTZ R232, R53, -R4.reuse ;  /* 0x8000000435e87221 */ /* 0x100fe20000010000 */
[--C-:B------:R-:W-:Y:S02]  /*5260*/  FADD.FTZ R234, R55, -R4.reuse ;  /* 0x8000000437ea7221 */ /* 0x100fe40000010000 */
        /* <DEDUP_REMOVED lines=29> */
.L_x_35147:
[----:B------:R-:W-:Y:S05]  /*5440*/  BSYNC.RECONVERGENT B0 ;  /* 0x0000000000007941 */ /* 0x000fea0003800200 */
.L_x_35146:
        /* <DEDUP_REMOVED lines=35> */
.L_x_35149:
[----:B------:R-:W-:Y:S05]  /*5680*/  BSYNC.RECONVERGENT B0 ;  /* 0x0000000000007941 */ /* 0x000fea0003800200 */
.L_x_35148:
        /* <DEDUP_REMOVED lines=35> */
.L_x_35151:
[----:B------:R-:W-:Y:S05]  /*58c0*/  BSYNC.RECONVERGENT B0 ;  /* 0x0000000000007941 */ /* 0x000fea0003800200 */
.L_x_35150:
        /* <DEDUP_REMOVED lines=35> */
.L_x_35153:
[----:B------:R-:W-:Y:S05]  /*5b00*/  BSYNC.RECONVERGENT B0 ;  /* 0x0000000000007941 */ /* 0x000fea0003800200 */
.L_x_35152:
        /* <DEDUP_REMOVED lines=35> */
.L_x_35155:
[----:B------:R-:W-:Y:S05]  /*5d40*/  BSYNC.RECONVERGENT B0 ;  /* 0x0000000000007941 */ /* 0x000fea0003800200 */
.L_x_35154:
        /* <DEDUP_REMOVED lines=18> */
[----:B------:R-:W-:Y:S01]  /*5e70*/  FMUL.FTZ R7, R5, R6 ;  /* 0x0000000605077220 */ /* 0x000fe20000410000 */
[--C-:B------:R-:W-:Y:S01]  /*5e80*/  FADD.FTZ R234, R9, -R4.reuse ;  /* 0x8000000409ea7221 */ /* 0x100fe20000010000 */
[--C-:B------:R-:W-:Y:S01]  /*5e90*/  FADD.FTZ R6, R11, -R4.reuse ;  /* 0x800000040b067221 */ /* 0x100fe20000010000 */
[----:B------:R-:W-:Y:S01]  /*5ea0*/  FADD.FTZ R4, R10, -R4 ;  /* 0x800000040a047221 */ /* 0x000fe20000010000 */
[----:B------:R-:W-:Y:S01]  /*5eb0*/  FFMA.FTZ R7, R7, R96, R88 ;  /* 0x0000006007077223 */ /* 0x000fe20000010058 */
[C---:B------:R-:W-:Y:S01]  /*5ec0*/  FMUL.FTZ R234, R5.reuse, R234 ;  /* 0x000000ea05ea7220 */ /* 0x040fe20000410000 */
[C---:B------:R-:W-:Y:S01]  /*5ed0*/  FMUL.FTZ R6, R5.reuse, R6 ;  /* 0x0000000605067220 */ /* 0x040fe20000410000 */
[----:B------:R-:W-:Y:S02]  /*5ee0*/  FMUL.FTZ R5, R5, R4 ;  /* 0x0000000405057220 */ /* 0x000fe40000410000 */
[----:B------:R-:W-:Y:S01]  /*5ef0*/  FFMA.FTZ R234, R234, R97, R89 ;  /* 0x00000061eaea7223 */ /* 0x000fe20000010059 */
[----:B------:R-:W-:Y:S01]  /*5f00*/  FFMA.FTZ R6, R6, R99, R91 ;  /* 0x0000006306067223 */ /* 0x000fe2000001005b */
[----:B------:R-:W-:-:S03]  /*5f10*/  FFMA.FTZ R5, R5, R98, R90 ;  /* 0x0000006205057223 */ /* 0x000fc6000001005a */
[----:B------:R-:W-:Y:S02]  /*5f20*/  F2FP.BF16.F32.PACK_AB R234, R234, R7 ;  /* 0x00000007eaea723e */ /* 0x000fe400000010ff */
[----:B------:R-:W-:Y:S02]  /*5f30*/  F2FP.BF16.F32.PACK_AB R235, R6, R5 ;  /* 0x0000000506eb723e */ /* 0x000fe400000010ff */
[----:B------:R-:W0:Y:S02]  /*5f40*/  LDC.64 R4, c[0x0][0x428] ;  /* 0x00010a00ff047b82 */ /* 0x000e240000000a00 */
[----:B0-----:R-:W-:-:S05]  /*5f50*/  IMAD.WIDE.U32 R4, R2, 0x10, R4 ;  /* 0x0000001002047825 */ /* 0x001fca00078e0004 */
[----:B------:R0:W-:Y:S02]  /*5f60*/  STG.E.128 desc[UR6][R4.64], R232 ;  /* 0x000000e804007986 */ /* 0x0001e4000c101d06 */
.L_x_35157:
[----:B------:R-:W-:Y:S05]  /*5f70*/  BSYNC.RECONVERGENT B0 ;  /* 0x0000000000007941 */ /* 0x000fea0003800200 */
.L_x_35156:
[----:B01----:R-:W0:Y:S02]  /*5f80*/  LDC.64 R4, c[0x0][0x380] ;  /* 0x0000e000ff047b82 */ /* 0x003e240000000a00 */
[----:B0-----:R-:W-:-:S04]  /*5f90*/  LEA R252, R4, R252, 0x2 ;  /* 0x000000fc04fc7211 */ /* 0x001fc800078e10ff */
[----:B------:R-:W-:-:S13]  /*5fa0*/  ISETP.GE.AND P0, PT, R252, R5, PT ;  /* 0x00000005fc00720c */ /* 0x000fda0003f06270 */
[----:B------:R-:W-:Y:S05]  /*5fb0*/  @!P0 BRA `(.L_x_35158) ;  /* 0xffffffac00ac8947 */ /* 0x000fea000383ffff */
[----:B------:R-:W-:Y:S05]  /*5fc0*/  EXIT ;  /* 0x000000000000794d */ /* 0x000fea0003800000 */
.L_x_35137:
        /* <DEDUP_REMOVED lines=8> */
.L_x_35160:
[----:B------:R-:W-:Y:S05]  /*6050*/  BSYNC B0 ;  /* 0x0000000000007941 */ /* 0x000fea0003800000 */
.L_x_35159:
        /* <DEDUP_REMOVED lines=8> */
.L_x_35161:
[----:B------:R-:W-:Y:S02]  /*60e0*/  HFMA2 R7, -RZ, RZ, 0, 2.384185791015625e-07 ;  /* 0x00000004ff077431 */ /* 0x000fe400000001ff */
[----:B------:R-:W-:-:S05]  /*60f0*/  FADD.FTZ R235, R234, R4 ;  /* 0x00000004eaeb7221 */ /* 0x000fca0000010000 */
[----:B------:R-:W-:-:S07]  /*6100*/  MOV R234, R235 ;  /* 0x000000eb00ea7202 */ /* 0x000fce0000000f00 */
[----:B------:R-:W-:Y:S05]  /*6110*/  WARPSYNC.COLLECTIVE R5, `(.L_x_35162) ;  /* 0x0000000005087348 */ /* 0x000fea0003c00000 */
[----:B------:R0:W1:Y:S02]  /*6120*/  SHFL.BFLY P6, R4, R234, R7, R232 ;  /* 0x0c000007ea047389 */ /* 0x00006400000c00e8 */
[----:B01----:R-:W-:Y:S05]  /*6130*/  ENDCOLLECTIVE ;  /* 0x000000000000791b */ /* 0x003fea0003800000 */
.L_x_35162:
[----:B------:R-:W-:Y:S02]  /*6140*/  HFMA2 R7, -RZ, RZ, 0, 4.76837158203125e-07 ;  /* 0x00000008ff077431 */ /* 0x000fe400000001ff */
[----:B------:R-:W-:-:S05]  /*6150*/  FADD.FTZ R235, R235, R4 ;  /* 0x00000004ebeb7221 */ /* 0x000fca0000010000 */
[----:B------:R-:W-:-:S07]  /*6160*/  MOV R234, R235 ;  /* 0x000000eb00ea7202 */ /* 0x000fce0000000f00 */
[----:B------:R-:W-:Y:S05]  /*6170*/  WARPSYNC.COLLECTIVE R5, `(.L_x_35163) ;  /* 0x0000000005087348 */ /* 0x000fea0003c00000 */
[----:B------:R0:W1:Y:S02]  /*6180*/  SHFL.BFLY P6, R4, R234, R7, R232 ;  /* 0x0c000007ea047389 */ /* 0x00006400000c00e8 */
[----:B01----:R-:W-:Y:S05]  /*6190*/  ENDCOLLECTIVE ;  /* 0x000000000000791b */ /* 0x003fea0003800000 */
.L_x_35163:
[----:B------:R-:W-:Y:S01]  /*61a0*/  MOV R7, 0x10 ;  /* 0x0000001000077802 */ /* 0x000fe20000000f00 */
[----:B------:R-:W-:-:S07]  /*61b0*/  FADD.FTZ R234, R235, R4 ;  /* 0x00000004ebea7221 */ /* 0x000fce0000010000 */
[----:B------:R-:W-:Y:S05]  /*61c0*/  WARPSYNC.COLLECTIVE R5, `(.L_x_35164) ;  /* 0x0000000005087348 */ /* 0x000fea0003c00000 */
[----:B------:R0:W1:Y:S02]  /*61d0*/  SHFL.BFLY P6, R4, R234, R7, R232 ;  /* 0x0c000007ea047389 */ /* 0x00006400000c00e8 */
[----:B01----:R-:W-:Y:S05]  /*61e0*/  ENDCOLLECTIVE ;  /* 0x000000000000791b */ /* 0x003fea0003800000 */
.L_x_35164:
[----:B------:R-:W-:Y:S02]  /*61f0*/  HFMA2 R7, -RZ, RZ, 0, 5.9604644775390625e-08 ;  /* 0x00000001ff077431 */ /* 0x000fe400000001ff */
[----:B------:R-:W-:Y:S01]  /*6200*/  FADD.FTZ R233, R234, R4 ;  /* 0x00000004eae97221 */ /* 0x000fe20000010000 */
[----:B------:R-:W-:-:S03]  /*6210*/  ISETP.GT.U32.AND P6, PT, R0, 0xbf, PT ;  /* 0x000000bf0000780c */ /* 0x000fc60003fc4070 */
[----:B------:R-:W-:-:S04]  /*6220*/  FMUL.FTZ R233, R233, R6 ;  /* 0x00000006e9e97220 */ /* 0x000fc80000410000 */
[--C-:B------:R-:W-:Y:S01]  /*6230*/  FADD.FTZ R4, R84, -R233.reuse ;  /* 0x800000e954047221 */ /* 0x100fe20000010000 */
[--C-:B------:R-:W-:Y:S01]  /*6240*/  FADD.FTZ R235, R85, -R233.reuse ;  /* 0x800000e955eb7221 */ /* 0x100fe20000010000 */
[----:B------:R-:W-:Y:S02]  /*6250*/  FADD.FTZ R5, R87, -R233 ;  /* 0x800000e957057221 */ /* 0x000fe40000010000 */
        /* <DEDUP_REMOVED lines=162> */
[----:B------:R-:W-:-:S07]  /*6c80*/  MOV R5, 0xffffffff ;  /* 0xffffffff00057802 */ /* 0x000fce0000000f00 */
[----:B------:R-:W-:Y:S05]  /*6c90*/  WARPSYNC.COLLECTIVE R5, `(.L_x_35165) ;  /* 0x0000000005087348 */ /* 0x000fea0003c00000 */
[----:B------:R0:W1:Y:S02]  /*6ca0*/  SHFL.BFLY P6, R4, R234, R7, R232 ;  /* 0x0c000007ea047389 */ /* 0x00006400000c00e8 */
[----:B01----:R-:W-:Y:S05]  /*6cb0*/  ENDCOLLECTIVE ;  /* 0x000000000000791b */ /* 0x003fea0003800000 */
.L_x_35165:
[----:B------:R-:W-:Y:S02]  /*6cc0*/  HFMA2 R7, -RZ, RZ, 0, 1.1920928955078125e-07 ;  /* 0x00000002ff077431 */ /* 0x000fe400000001ff */
[----:B------:R-:W-:-:S05]  /*6cd0*/  FADD.FTZ R235, R234, R4 ;  /* 0x00000004eaeb7221 */ /* 0x000fca0000010000 */
[----:B------:R-:W-:-:S07]  /*6ce0*/  MOV R234, R235 ;  /* 0x000000eb00ea7202 */ /* 0x000fce0000000f00 */
[----:B------:R-:W-:Y:S05]  /*6cf0*/  WARPSYNC.COLLECTIVE R5, `(.L_x_35166) ;  /* 0x0000000005087348 */ /* 0x000fea0003c00000 */
[----:B------:R0:W1:Y:S02]  /*6d00*/  SHFL.BFLY P6, R4, R234, R7, R232 ;  /* 0x0c000007ea047389 */ /* 0x00006400000c00e8 */
[----:B01----:R-:W-:Y:S05]  /*6d10*/  ENDCOLLECTIVE ;  /* 0x000000000000791b */ /* 0x003fea0003800000 */
.L_x_35166:
[----:B------:R-:W-:Y:S02]  /*6d20*/  HFMA2 R7, -RZ, RZ, 0, 2.384185791015625e-07 ;  /* 0x00000004ff077431 */ /* 0x000fe400000001ff */
[----:B------:R-:W-:-:S05]  /*6d30*/  FADD.FTZ R235, R235, R4 ;  /* 0x00000004ebeb7221 */ /* 0x000fca0000010000 */
[----:B------:R-:W-:-:S07]  /*6d40*/  MOV R234, R235 ;  /* 0x000000eb00ea7202 */ /* 0x000fce0000000f00 */
[----:B------:R-:W-:Y:S05]  /*6d50*/  WARPSYNC.COLLECTIVE R5, `(.L_x_35167) ;  /* 0x0000000005087348 */ /* 0x000fea0003c00000 */
[----:B------:R0:W1:Y:S02]  /*6d60*/  SHFL.BFLY P6, R4, R234, R7, R232 ;  /* 0x0c000007ea047389 */ /* 0x00006400000c00e8 */
[----:B01----:R-:W-:Y:S05]  /*6d70*/  ENDCOLLECTIVE ;  /* 0x000000000000791b */ /* 0x003fea0003800000 */
.L_x_35167:
[----:B------:R-:W-:Y:S01]  /*6d80*/  MOV R7, 0x8 ;  /* 0x0000000800077802 */ /* 0x000fe20000000f00 */
[----:B------:R-:W-:-:S07]  /*6d90*/  FADD.FTZ R234, R235, R4 ;  /* 0x00000004ebea7221 */ /* 0x000fce0000010000 */
[----:B------:R-:W-:Y:S05]  /*6da0*/  WARPSYNC.COLLECTIVE R5, `(.L_x_35168) ;  /* 0x0000000005087348 */ /* 0x000fea0003c00000 */
[----:B------:R0:W1:Y:S02]  /*6db0*/  SHFL.BFLY P6, R4, R234, R7, R232 ;  /* 0x0c000007ea047389 */ /* 0x00006400000c00e8 */
[----:B01----:R-:W-:Y:S05]  /*6dc0*/  ENDCOLLECTIVE ;  /* 0x000000000000791b */ /* 0x003fea0003800000 */
.L_x_35168:
[----:B------:R-:W-:Y:S02]  /*6dd0*/  HFMA2 R7, -RZ, RZ, 0, 9.5367431640625e-07 ;  /* 0x00000010ff077431 */ /* 0x000fe400000001ff */
[----:B------:R-:W-:-:S07]  /*6de0*/  FADD.FTZ R234, R234, R4 ;  /* 0x00000004eaea7221 */ /* 0x000fce0000010000 */
[----:B------:R-:W-:Y:S05]  /*6df0*/  WARPSYNC.COLLECTIVE R5, `(.L_x_35169) ;  /* 0x0000000005087348 */ /* 0x000fea0003c00000 */
[----:B------:R0:W1:Y:S02]  /*6e00*/  SHFL.BFLY P6, R4, R234, R7, R232 ;  /* 0x0c000007ea047389 */ /* 0x00006400000c00e8 */
[----:B01----:R-:W-:Y:S05]  /*6e10*/  ENDCOLLECTIVE ;  /* 0x000000000000791b */ /* 0x003fea0003800000 */
.L_x_35169:
[----:B------:R-:W-:Y:S05]  /*6e20*/  BRA `(.L_x_35170) ;  /* 0xffffffd800847947 */ /* 0x000fea000383ffff */
.L_x_35171:
        /* <DEDUP_REMOVED lines=13> */
.L_x_88480:


//--------------------- .text._ZN10layer_norm13ln_fwd_kernelINS_13Kernel_traitsIf13__nv_bfloat16fS2_fjLj2560ELj1ELj4ELj1ELj16ENS_18Kernel_traits_baseILj2560EfS2_fS2_fjLj128EEEEELb0ELb0ELb0ELb1EEEvNS_9FwdParamsE --------------------------
	.section	.text._ZN10layer_norm13ln_fwd_kernelINS_13Kernel_traitsIf13__nv_bfloat16fS2_fjLj2560ELj1ELj4ELj1ELj16ENS_18Kernel_traits_baseILj2560EfS2_fS2_fjLj128EEEEELb0ELb0ELb0ELb1EEEvNS_9FwdParamsE,"ax",@progbits
	.align	128
        .global         _ZN10layer_norm13ln_fwd_kernelINS_13Kernel_traitsIf13__nv_bfloat16fS2_fjLj2560ELj1ELj4ELj1ELj16ENS_18Kernel_traits_baseILj2560EfS2_fS2_fjLj128EEEEELb0ELb0ELb0ELb1EEEvNS_9FwdParamsE
        .type           _ZN10layer_norm13ln_fwd_kernelINS_13Kernel_traitsIf13__nv_bfloat16fS2_fjLj2560ELj1ELj4ELj1ELj16ENS_18Kernel_traits_baseILj2560EfS2_fS2_fjLj128EEEEELb0ELb0ELb0ELb1EEEvNS_9FwdParamsE,@function
        .size           _ZN10layer_norm13ln_fwd_kernelINS_13Kernel_traitsIf13__nv_bfloat16fS2_fjLj2560ELj1ELj4ELj1ELj16ENS_18Kernel_traits_baseILj2560EfS2_fS2_fjLj128EEEEELb0ELb0ELb0ELb1EEEvNS_9FwdParamsE,(.L_x_88481 - _ZN10layer_norm13ln_fwd_kernelINS_13Kernel_traitsIf13__nv_bfloat16fS2_fjLj2560ELj1ELj4ELj1ELj16ENS_18Kernel_traits_baseILj2560EfS2_fS2_fjLj128EEEEELb0ELb0ELb0ELb1EEEvNS_9FwdParamsE)
        .other          _ZN10layer_norm13ln_fwd_kernelINS_13Kernel_traitsIf13__nv_bfloat16fS2_fjLj2560ELj1ELj4ELj1ELj16ENS_18Kernel_traits_baseILj2560EfS2_fS2_fjLj128EEEEELb0ELb0ELb0ELb1EEEvNS_9FwdParamsE,@"STO_CUDA_ENTRY STV_DEFAULT"
_ZN10layer_norm13ln_fwd_kernelINS_13Kernel_traitsIf13__nv_bfloat16fS2_fjLj2560ELj1ELj4ELj1ELj16ENS_18Kernel_traits_baseILj2560EfS2_fS2_fjLj128EEEEELb0ELb0ELb0ELb1EEEvNS_9FwdParamsE:
.text._ZN10layer_norm13ln_fwd_kernelINS_13Kernel_traitsIf13__nv_bfloat16fS2_fjLj2560ELj1ELj4ELj1ELj16ENS_18Kernel_traits_baseILj2560EfS2_fS2_fjLj128EEEEELb0ELb0ELb0ELb1EEEvNS_9FwdParamsE:
        /* <DEDUP_REMOVED lines=58> */
[----:B-1----:R0:W5:Y:S01]  /*03a0*/  LDG.E.128 R8, desc[UR6][R4.64+0x2410] ;  /* 0x0024100604087981 */ /* 0x002162000c1e1d00 */
[----:B------:R-:W-:Y:S05]  /*03b0*/  BRA `(.L_x_35173) ;  /* 0x0000000400007947 */ /* 0x000fea0003800000 */
.L_x_35172:
        /* <DEDUP_REMOVED lines=59> */
[----:B------:R-:W-:Y:S01]  /*0770*/  CS2R R84, SRZ ;  /* 0x0000000000547805 */ /* 0x000fe2000001ff00 */
[----:B--2---:R1:W-:Y:S04]  /*0780*/  STL.64 [R1+0x10], R20 ;  /* 0x0000101401007387 */ /* 0x0043e80000100a00 */
[----:B------:R2:W-:Y:S01]  /*0790*/  STL.64 [R1+0x18], R22 ;  /* 0x0000181601007387 */ /* 0x0005e20000100a00 */
[----:B-1----:R-:W-:Y:S02]  /*07a0*/  CS2R R20, SRZ ;  /* 0x0000000000147805 */ /* 0x002fe4000001ff00 */
[----:B0-2---:R-:W-:-:S07]  /*07b0*/  CS2R R22, SRZ ;  /* 0x0000000000167805 */ /* 0x005fce000001ff00 */
.L_x_35173:
[----:B------:R-:W1:Y:S02]  /*07c0*/  LDCU UR4, c[0x0][0x384] ;  /* 0x00007080ff0477ac */ /* 0x000e640008000800 */
[----:B-1----:R-:W-:-:S13]  /*07d0*/  ISETP.GE.AND P0, PT, R6, UR4, PT ;  /* 0x0000000406007c0c */ /* 0x002fda000bf06270 */
[----:B------:R-:W-:Y:S05]  /*07e0*/  @P0 EXIT ;  /* 0x000000000000094d */ /* 0x000fea0003800000 */
[----:B------:R-:W1:Y:S02]  /*07f0*/  LDCU.64 UR4, c[0x0][0x3e0] ;  /* 0x00007c00ff0477ac */ /* 0x000e640008000a00 */
[----:B-1----:R-:W-:-:S04]  /*0800*/  UISETP.NE.U32.AND UP0, UPT, UR4, URZ, UPT ;  /* 0x000000ff0400728c */ /* 0x002fc8000bf05070 */
[----:B------:R-:W-:-:S09]  /*0810*/  UISETP.NE.AND.EX UP0, UPT, UR5, URZ, UPT, UP0 ;  /* 0x000000ff0500728c */ /* 0x000fd2000bf05300 */
[----:B------:R-:W-:Y:S05]  /*0820*/  BRA.U !UP0, `(.L_x_35174) ;  /* 0x00000049087c7547 */ /* 0x000fea000b800000 */
[----:B------:R-:W1:Y:S01]  /*0830*/  LDCU.64 UR4, c[0x0][0x3a0] ;  /* 0x00007400ff0477ac */ /* 0x000e620008000a00 */
[----:B------:R-:W2:Y:S01]  /*0840*/  LDCU UR8, c[0x0][0x388] ;  /* 0x00007100ff0877ac */ /* 0x000ea20008000800 */
[----:B------:R-:W3:Y:S01]  /*0850*/  LDCU.U8 UR9, c[0x0][0x410] ;  /* 0x00008200ff0977ac */ /* 0x000ee20008000000 */
[----:B------:R-:W4:Y:S01]  /*0860*/  LDCU.64 UR10, c[0x0][0x3a0] ;  /* 0x00007400ff0a77ac */ /* 0x000f220008000a00 */
[----:B-1----:R-:W-:Y:S01]  /*0870*/  UISETP.NE.U32.AND UP0, UPT, UR4, URZ, UPT ;  /* 0x000000ff0400728c */ /* 0x002fe2000bf05070 */
[----:B------:R-:W1:Y:S03]  /*0880*/  LDCU UR4, c[0x0][0x448] ;  /* 0x00008900ff0477ac */ /* 0x000e660008000800 */
[----:B------:R-:W-:-:S06]  /*0890*/  UISETP.NE.AND.EX UP0, UPT, UR5, URZ, UPT, UP0 ;  /* 0x000000ff0500728c */ /* 0x000fcc000bf05300 */
[----:B--234-:R-:W-:-:S13]  /*08a0*/  PLOP3.LUT P1, PT, PT, PT, UP0, 0x80, 0x8 ;  /* 0x000000000008781c */ /* 0x01cfda0003f2f008 */
.L_x_35197:
[----:B--2---:R-:W2:Y:S01]  /*08b0*/  S2R R7, SR_TID.X ;  /* 0x0000000000077919 */ /* 0x004ea20000002100 */
[----:B0-----:R-:W0:Y:S01]  /*08c0*/  LDC.64 R4, c[0x0][0x3e0] ;  /* 0x0000f800ff047b82 */ /* 0x001e220000000a00 */
[----:B------:R-:W-:-:S05]  /*08d0*/  IMAD R0, R6, UR8, RZ ;  /* 0x0000000806007c24 */ /* 0x000fca000f8e02ff */
[----:B------:R-:W-:Y:S02]  /*08e0*/  SHF.R.S32.HI R3, RZ, 0x1f, R0 ;  /* 0x0000001fff037819 */ /* 0x000fe40000011400 */
[----:B------:R-:W3:Y:S02]  /*08f0*/  LDC.64 R232, c[0x0][0x390] ;  /* 0x0000e400ffe87b82 */ /* 0x000ee40000000a00 */
[----:B------:R-:W-:Y:S01]  /*0900*/  LEA.HI R3, R3, R0, RZ, 0x3 ;  /* 0x0000000003037211 */ /* 0x000fe200078f18ff */
[----:B0-----:R-:W-:Y:S01]  /*0910*/  IMAD.WIDE R4, R6, 0x2, R4 ;  /* 0x0000000206047825 */ /* 0x001fe200078e0204 */
[----:B--2---:R-:W-:-:S04]  /*0920*/  LOP3.LUT R7, R7, 0x1f, RZ, 0xc0, !PT ;  /* 0x0000001f07077812 */ /* 0x004fc800078ec0ff */
[----:B------:R-:W-:Y:S02]  /*0930*/  LEA.HI.SX32 R7, R3, R7, 0x1d ;  /* 0x0000000703077211 */ /* 0x000fe400078feaff */
[----:B------:R-:W2:Y:S03]  /*0940*/  LDG.E.U16 R3, desc[UR6][R4.64] ;  /* 0x0000000604037981 */ /* 0x000ea6000c1e1500 */
[----:B---3--:R-:W-:-:S06]  /*0950*/  IMAD.WIDE.U32 R156, R7, 0x10, R232 ;  /* 0x00000010079c7825 */ /* 0x008fcc00078e00e8 */
[----:B-----5:R-:W5:Y:S01]  /*0960*/  LDG.E.128 R156, desc[UR6][R156.64] ;  /* 0x000000069c9c7981 */ /* 0x020f62000c1e1d00 */
[----:B------:R-:W-:Y:S01]  /*0970*/  BSSY.RECONVERGENT B0, `(.L_x_35175) ;  /* 0x0000030000007945 */ /* 0x000fe20003800200 */
[----:B--2---:R-:W-:-:S03]  /*0980*/  SHF.L.U32 R3, R3, 0x10, RZ ;  /* 0x0000001003037819 */ /* 0x004fc600000006ff */
[----:B------:R-:W-:Y:S05]  /*0990*/  @!P1 BRA `(.L_x_35176) ;  /* 0x0000000000649947 */ /* 0x000fea0003800000 */
        /* <DEDUP_REMOVED lines=25> */
.L_x_35176:
        /* <DEDUP_REMOVED lines=20> */
.L_x_35177:
[----:B-1----:R-:W-:Y:S05]  /*0c70*/  BSYNC.RECONVERGENT B0 ;  /* 0x0000000000007941 */ /* 0x002fea0003800200 */
.L_x_35175:
[----:B------:R-:W0:Y:S01]  /*0c80*/  LDC.64 R234, c[0x0][0x3a8] ;  /* 0x0000ea00ffea7b82 */ /* 0x000e220000000a00 */
[----:B------:R-:W-:-:S05]  /*0c90*/  IADD3 R178, PT, PT, R7, 0x20, RZ ;  /* 0x0000002007b27810 */ /* 0x000fca0007ffe0ff */
[----:B------:R-:W-:Y:S01]  /*0ca0*/  IMAD.WIDE.U32 R172, R178, 0x10, R232 ;  /* 0x00000010b2ac7825 */ /* 0x000fe200078e00e8 */
[----:B------:R-:W-:Y:S01]  /*0cb0*/  UISETP.NE.U32.AND UP0, UPT, UR10, URZ, UPT ;  /* 0x000000ff0a00728c */ /* 0x000fe2000bf05070 */
[----:B------:R1:W-:Y:S02]  /*0cc0*/  STL [R1+0xc], R178 ;  /* 0x00000cb201007387 */ /* 0x0003e40000100800 */
[----:B0-----:R-:W-:-:S05]  /*0cd0*/  IMAD.WIDE.U32 R4, R7, 0x20, R234 ;  /* 0x0000002007047825 */ /* 0x001fca00078e00ea */
[----:B------:R1:W-:Y:S04]  /*0ce0*/  STG.E.128 desc[UR6][R4.64], R156 ;  /* 0x0000009c04007986 */ /* 0x0003e8000c101d06 */
[----:B------:R1:W-:Y:S04]  /*0cf0*/  STG.E.128 desc[UR6][R4.64+0x10], R160 ;  /* 0x000010a004007986 */ /* 0x0003e8000c101d06 */
[----:B------:R-:W5:Y:S01]  /*0d00*/  LDG.E.128 R172, desc[UR6][R172.64] ;  /* 0x00000006acac7981 */ /* 0x000f62000c1e1d00 */
[----:B------:R-:W-:-:S06]  /*0d10*/  UISETP.NE.AND.EX UP0, UPT, UR11, URZ, UPT, UP0 ;  /* 0x000000ff0b00728c */ /* 0x000fcc000bf05300 */
[----:B------:R-:W-:-:S13]  /*0d20*/  PLOP3.LUT P1, PT, PT, PT, UP0, 0x80, 0x8 ;  /* 0x000000000008781c */ /* 0x000fda0003f2f008 */
[----:B-1----:R-:W-:Y:S05]  /*0d30*/  @!P1 BRA `(.L_x_35178) ;  /* 0x0000000000649947 */ /* 0x002fea0003800000 */
[----:B------:R-:W0:Y:S02]  /*0d40*/  LDC.64 R4, c[0x0][0x3a0] ;  /* 0x0000e800ff047b82 */ /* 0x000e240000000a00 */
[----:B0-----:R-:W-:-:S05]  /*0d50*/  IMAD.WIDE.U32 R4, R178, 0x20, R4 ;  /* 0x00000020b2047825 */ /* 0x001fca00078e0004 */
[----:B------:R-:W2:Y:S04]  /*0d60*/  LDG.E.128 R164, desc[UR6][R4.64] ;  /* 0x0000000604a47981 */ /* 0x000ea8000c1e1d00 */
[----:B------:R-:W3:Y:S01]  /*0d70*/  LDG.E.128 R168, desc[UR6][R4.64+0x10] ;  /* 0x0000100604a87981 */ /* 0x000ee2000c1e1d00 */
[C---:B-----5:R-:W-:Y:S02]  /*0d80*/  PRMT R176, R174.reuse, 0x7632, R176 ;  /* 0x00007632aeb07816 */ /* 0x060fe400000000b0 */
[----:B------:R-:W-:Y:S02]  /*0d90*/  SHF.L.U32 R177, R174, 0x10, RZ ;  /* 0x00000010aeb17819 */ /* 0x000fe400000006ff */
[----:B------:R-:W-:Y:S02]  /*0da0*/  PRMT R0, R172, 0x7632, R0 ;  /* 0x00007632ac007816 */ /* 0x000fe40000000000 */
[----:B------:R-:W-:-:S02]  /*0db0*/  PRMT R2, R173, 0x7632, R2 ;  /* 0x00007632ad027816 */ /* 0x000fc40000000002 */
[----:B------:R-:W-:Y:S02]  /*0dc0*/  PRMT R174, R175, 0x7632, R174 ;  /* 0x00007632afae7816 */ /* 0x000fe400000000ae */
        /* <DEDUP_REMOVED lines=16> */
.L_x_35178:
[----:B-----5:R-:W-:Y:S02]  /*0ed0*/  PRMT R0, R172, 0x7632, R0 ;  /* 0x00007632ac007816 */ /* 0x020fe40000000000 */
[----:B------:R-:W-:Y:S02]  /*0ee0*/  PRMT R2, R173, 0x7632, R2 ;  /* 0x00007632ad027816 */ /* 0x000fe40000000002 */
        /* <DEDUP_REMOVED lines=18> */
.L_x_35179:
[----:B------:R-:W-:Y:S01]  /*1010*/  IADD3 R186, PT, PT, R7, 0x40, RZ ;  /* 0x0000004007ba7810 */ /* 0x000fe20007ffe0ff */
[----:B------:R-:W-:-:S04]  /*1020*/  IMAD.WIDE.U32 R4, R178, 0x20, R234 ;  /* 0x00000020b2047825 */ /* 0x000fc800078e00ea */
[----:B------:R-:W-:Y:S01]  /*1030*/  IMAD.WIDE.U32 R180, R186, 0x10, R232 ;  /* 0x00000010bab47825 */ /* 0x000fe200078e00e8 */
[----:B------:R0:W-:Y:S04]  /*1040*/  STG.E.128 desc[UR6][R4.64], R164 ;  /* 0x000000a404007986 */ /* 0x0001e8000c101d06 */
[----:B------:R0:W-:Y:S04]  /*1050*/  STG.E.128 desc[UR6][R4.64+0x10], R168 ;  /* 0x000010a804007986 */ /* 0x0001e8000c101d06 */
[----:B------:R-:W5:Y:S04]  /*1060*/  LDG.E.128 R180, desc[UR6][R180.64] ;  /* 0x00000006b4b47981 */ /* 0x000f68000c1e1d00 */
[----:B------:R0:W-:Y:S01]  /*1070*/  STL [R1+0x8], R186 ;  /* 0x000008ba01007387 */ /* 0x0001e20000100800 */
[----:B------:R-:W-:Y:S05]  /*1080*/  @!P1 BRA `(.L_x_35180) ;  /* 0x0000000000649947 */ /* 0x000fea0003800000 */
[----:B0-----:R-:W0:Y:S02]  /*1090*/  LDC.64 R4, c[0x0][0x3a0] ;  /* 0x0000e800ff047b82 */ /* 0x001e240000000a00 */
        /* <DEDUP_REMOVED lines=24> */
.L_x_35180:
        /* <DEDUP_REMOVED lines=20> */
.L_x_35181:
        /* <DEDUP_REMOVED lines=33> */
.L_x_35182:
[C---:B-----5:R-:W-:Y:S02]  /*1570*/  PRMT R2, R181.reuse, 0x7632, R2 ;  /* 0x00007632b5027816 */ /* 0x060fe40000000002 */
[----:B0-----:R-:W-:Y:S02]  /*1580*/  SHF.L.U32 R4, R181, 0x10, RZ ;  /* 0x00000010b5047819 */ /* 0x001fe400000006ff */
        /* <DEDUP_REMOVED lines=18> */
.L_x_35183:
[----:B------:R-:W-:Y:S01]  /*16b0*/  IADD3 R204, PT, PT, R7, 0x80, RZ ;  /* 0x0000008007cc7810 */ /* 0x000fe20007ffe0ff */
[----:B------:R-:W-:-:S04]  /*16c0*/  IMAD.WIDE.U32 R4, R196, 0x20, R234 ;  /* 0x00000020c4047825 */ /* 0x000fc800078e00ea */
[----:B------:R-:W-:Y:S01]  /*16d0*/  IMAD.WIDE.U32 R188, R204, 0x10, R232 ;  /* 0x00000010ccbc7825 */ /* 0x000fe200078e00e8 */
[----:B------:R0:W-:Y:S04]  /*16e0*/  STG.E.128 desc[UR6][R4.64], R180 ;  /* 0x000000b404007986 */ /* 0x0001e8000c101d06 */
[----:B------:R0:W-:Y:S04]  /*16f0*/  STG.E.128 desc[UR6][R4.64+0x10], R184 ;  /* 0x000010b804007986 */ /* 0x0001e8000c101d06 */
[----:B------:R-:W5:Y:S04]  /*1700*/  LDG.E.128 R188, desc[UR6][R188.64] ;  /* 0x00000006bcbc7981 */ /* 0x000f68000c1e1d00 */
[----:B------:R0:W-:Y:S01]  /*1710*/  STL [R1], R204 ;  /* 0x000000cc01007387 */ /* 0x0001e20000100800 */
        /* <DEDUP_REMOVED lines=26> */
.L_x_35184:
        /* <DEDUP_REMOVED lines=20> */
.L_x_35185:
[----:B------:R-:W-:Y:S01]  /*1a00*/  IADD3 R252, PT, PT, R7, 0xa0, RZ ;  /* 0x000000a007fc7810 */ /* 0x000fe20007ffe0ff */
[----:B------:R-:W-:-:S04]  /*1a10*/  IMAD.WIDE.U32 R4, R204, 0x20, R234 ;  /* 0x00000020cc047825 */ /* 0x000fc800078e00ea */
[----:B------:R-:W-:Y:S01]  /*1a20*/  IMAD.WIDE.U32 R196, R252, 0x10, R232 ;  /* 0x00000010fcc47825 */ /* 0x000fe200078e00e8 */
[----:B------:R0:W-:Y:S04]  /*1a30*/  STG.E.128 desc[UR6][R4.64], R188 ;  /* 0x000000bc04007986 */ /* 0x0001e8000c101d06 */
[----:B------:R0:W-:Y:S04]  /*1a40*/  STG.E.128 desc[UR6][R4.64+0x10], R192 ;  /* 0x000010c004007986 */ /* 0x0001e8000c101d06 */
[----:B------:R-:W5:Y:S01]  /*1a50*/  LDG.E.128 R196, desc[UR6][R196.64] ;  /* 0x00000006c4c47981 */ /* 0x000f62000c1e1d00 */
        /* <DEDUP_REMOVED lines=26> */
.L_x_35186:
        /* <DEDUP_REMOVED lines=20> */
.L_x_35187:
        /* <DEDUP_REMOVED lines=32> */
.L_x_35188:
        /* <DEDUP_REMOVED lines=20> */
.L_x_35189:
        /* <DEDUP_REMOVED lines=32> */
.L_x_35190:
        /* <DEDUP_REMOVED lines=20> */
.L_x_35191:
[----:B------:R-:W-:Y:S01]  /*23c0*/  IADD3 R248, PT, PT, R7, 0x100, RZ ;  /* 0x0000010007f87810 */ /* 0x000fe20007ffe0ff */
[----:B0-----:R-:W-:-:S04]  /*23d0*/  IMAD.WIDE.U32 R4, R250, 0x20, R234 ;  /* 0x00000020fa047825 */ /* 0x001fc800078e00ea */
        /* <DEDUP_REMOVED lines=30> */
.L_x_35192:
        /* <DEDUP_REMOVED lines=15> */
[C---:B------:R-:W-:Y:S01]  /*26b0*/  FMUL.FTZ R221, R3.reuse, R228 ;  /* 0x000000e403dd7220 */ /* 0x040fe20000410000 */
[----:B------:R-:W-:Y:S01]  /*26c0*/  SHF.L.U32 R0, R0, 0x10, RZ ;  /* 0x0000001000007819 */ /* 0x000fe200000006ff */
[----:B------:R-:W-:-:S02]  /*26d0*/  FMUL.FTZ R223, R3, R4 ;  /* 0x0000000403df7220 */ /* 0x000fc40000410000 */
[C---:B------:R-:W-:Y:S02]  /*26e0*/  FMUL.FTZ R225, R3.reuse, R2 ;  /* 0x0000000203e17220 */ /* 0x040fe40000410000 */
[----:B------:R-:W-:-:S07]  /*26f0*/  FMUL.FTZ R227, R3, R0 ;  /* 0x0000000003e37220 */ /* 0x000fce0000410000 */
.L_x_35193:
[----:B------:R-:W-:Y:S01]  /*2700*/  IMAD.WIDE.U32 R4, R248, 0x20, R234 ;  /* 0x00000020f8047825 */ /* 0x000fe200078e00ea */
[----:B------:R-:W-:-:S04]  /*2710*/  IADD3 R249, PT, PT, R7, 0x120, RZ ;  /* 0x0000012007f97810 */ /* 0x000fc80007ffe0ff */
[----:B------:R-:W-:Y:S04]  /*2720*/  STG.E.128 desc[UR6][R4.64], R220 ;  /* 0x000000dc04007986 */ /* 0x000fe8000c101d06 */
[----:B------:R0:W-:Y:S02]  /*2730*/  STG.E.128 desc[UR6][R4.64+0x10], R224 ;  /* 0x000010e004007986 */ /* 0x0001e4000c101d06 */
[----:B0-----:R-:W-:-:S05]  /*2740*/  IMAD.WIDE.U32 R4, R249, 0x10, R232 ;  /* 0x00000010f9047825 */ /* 0x001fca00078e00e8 */
[----:B------:R0:W5:Y:S01]  /*2750*/  LDG.E.128 R232, desc[UR6][R4.64] ;  /* 0x0000000604e87981 */ /* 0x000162000c1e1d00 */
[----:B------:R-:W-:Y:S05]  /*2760*/  @!P1 BRA `(.L_x_35194) ;  /* 0x0000000000649947 */ /* 0x000fea0003800000 */
[----:B0-----:R-:W0:Y:S02]  /*2770*/  LDC.64 R4, c[0x0][0x3a0] ;  /* 0x0000e800ff047b82 */ /* 0x001e240000000a00 */
[----:B0-----:R-:W-:-:S05]  /*2780*/  IMAD.WIDE.U32 R4, R249, 0x20, R4 ;  /* 0x00000020f9047825 */ /* 0x001fca00078e0004 */
[----:B------:R-:W2:Y:S04]  /*2790*/  LDG.E.128 R228, desc[UR6][R4.64] ;  /* 0x0000000604e47981 */ /* 0x000ea8000c1e1d00 */
[----:B------:R0:W3:Y:S01]  /*27a0*/  LDG.E.128 R244, desc[UR6][R4.64+0x10] ;  /* 0x0000100604f47981 */ /* 0x0000e2000c1e1d00 */
[----:B-----5:R-:W-:Y:S02]  /*27b0*/  PRMT R0, R233, 0x7632, R0 ;  /* 0x00007632e9007816 */ /* 0x020fe40000000000 */
[----:B------:R-:W-:Y:S02]  /*27c0*/  SHF.L.U32 R2, R232, 0x10, RZ ;  /* 0x00000010e8027819 */ /* 0x000fe400000006ff */
[----:B------:R-:W-:Y:S02]  /*27d0*/  SHF.L.U32 R0, R0, 0x10, RZ ;  /* 0x0000001000007819 */ /* 0x000fe400000006ff */
[----:B0-----:R-:W-:-:S04]  /*27e0*/  PRMT R4, R232, 0x7632, R4 ;  /* 0x00007632e8047816 */ /* 0x001fc80000000004 */
[----:B------:R-:W-:Y:S02]  /*27f0*/  SHF.L.U32 R5, R4, 0x10, RZ ;  /* 0x0000001004057819 */ /* 0x000fe400000006ff */
[----:B------:R-:W-:Y:S01]  /*2800*/  SHF.L.U32 R4, R233, 0x10, RZ ;  /* 0x00000010e9047819 */ /* 0x000fe200000006ff */
[----:B--2---:R-:W-:-:S04]  /*2810*/  FFMA.FTZ R231, R3, R0, R231 ;  /* 0x0000000003e77223 */ /* 0x004fc800000100e7 */
[C---:B------:R-:W-:Y:S01]  /*2820*/  FFMA.FTZ R230, R3.reuse, R4, R230 ;  /* 0x0000000403e67223 */ /* 0x040fe200000100e6 */
[----:B------:R-:W-:Y:S01]  /*2830*/  PRMT R0, R234, 0x7632, R0 ;  /* 0x00007632ea007816 */ /* 0x000fe20000000000 */
[----:B------:R-:W-:Y:S01]  /*2840*/  FFMA.FTZ R229, R3, R5, R229 ;  /* 0x0000000503e57223 */ /* 0x000fe200000100e5 */
[----:B------:R-:W-:Y:S01]  /*2850*/  PRMT R4, R235, 0x7632, R4 ;  /* 0x00007632eb047816 */ /* 0x000fe20000000004 */
[----:B------:R-:W-:Y:S01]  /*2860*/  FFMA.FTZ R228, R3, R2, R228 ;  /* 0x0000000203e47223 */ /* 0x000fe200000100e4 */
[----:B------:R-:W-:Y:S02]  /*2870*/  SHF.L.U32 R5, R0, 0x10, RZ ;  /* 0x0000001000057819 */ /* 0x000fe400000006ff */
[----:B------:R-:W-:Y:S02]  /*2880*/  SHF.L.U32 R2, R234, 0x10, RZ ;  /* 0x00000010ea027819 */ /* 0x000fe400000006ff */
[----:B------:R-:W-:Y:S01]  /*2890*/  SHF.L.U32 R0, R235, 0x10, RZ ;  /* 0x00000010eb007819 */ /* 0x000fe200000006ff */
[C---:B---3--:R-:W-:Y:S01]  /*28a0*/  FFMA.FTZ R233, R3.reuse, R5, R245 ;  /* 0x0000000503e97223 */ /* 0x048fe200000100f5 */
[----:B------:R-:W-:Y:S01]  /*28b0*/  SHF.L.U32 R4, R4, 0x10, RZ ;  /* 0x0000001004047819 */ /* 0x000fe200000006ff */
[----:B------:R-:W-:-:S02]  /*28c0*/  FFMA.FTZ R232, R3, R2, R244 ;  /* 0x0000000203e87223 */ /* 0x000fc400000100f4 */
[C---:B------:R-:W-:Y:S02]  /*28d0*/  FFMA.FTZ R234, R3.reuse, R0, R246 ;  /* 0x0000000003ea7223 */ /* 0x040fe400000100f6 */
[----:B------:R-:W-:Y:S01]  /*28e0*/  FFMA.FTZ R235, R3, R4, R247 ;  /* 0x0000000403eb7223 */ /* 0x000fe200000100f7 */
[----:B------:R-:W-:Y:S06]  /*28f0*/  BRA `(.L_x_35195) ;  /* 0x0000000000507947 */ /* 0x000fec0003800000 */
.L_x_35194:
[C---:B-----5:R-:W-:Y:S02]  /*2900*/  PRMT R2, R232.reuse, 0x7632, R2 ;  /* 0x00007632e8027816 */ /* 0x060fe40000000002 */
[----:B------:R-:W-:Y:S02]  /*2910*/  SHF.L.U32 R229, R232, 0x10, RZ ;  /* 0x00000010e8e57819 */ /* 0x000fe400000006ff */
[----:B------:R-:W-:Y:S02]  /*2920*/  PRMT R0, R235, 0x7632, R0 ;  /* 0x00007632eb007816 */ /* 0x000fe40000000000 */
[C---:B------:R-:W-:Y:S02]  /*2930*/  PRMT R232, R233.reuse, 0x7632, R232 ;  /* 0x00007632e9e87816 */ /* 0x040fe400000000e8 */
[----:B------:R-:W-:Y:S02]  /*2940*/  SHF.L.U32 R230, R233, 0x10, RZ ;  /* 0x00000010e9e67819 */ /* 0x000fe400000006ff */
[----:B------:R-:W-:-:S02]  /*2950*/  PRMT R233, R234, 0x7632, R233 ;  /* 0x00007632eae97816 */ /* 0x000fc400000000e9 */
[----:B------:R-:W-:Y:S01]  /*2960*/  SHF.L.U32 R228, R235, 0x10, RZ ;  /* 0x00000010ebe47819 */ /* 0x000fe200000006ff */
[C---:B------:R-:W-:Y:S01]  /*2970*/  FMUL.FTZ R230, R3.reuse, R230 ;  /* 0x000000e603e67220 */ /* 0x040fe20000410000 */
[----:B------:R-:W-:Y:S02]  /*2980*/  SHF.L.U32 R231, R234, 0x10, RZ ;  /* 0x00000010eae77819 */ /* 0x000fe400000006ff */
[----:B0-----:R-:W-:Y:S01]  /*2990*/  SHF.L.U32 R5, R0, 0x10, RZ ;  /* 0x0000001000057819 */ /* 0x001fe200000006ff */
[C---:B------:R-:W-:Y:S01]  /*29a0*/  FMUL.FTZ R234, R3.reuse, R228 ;  /* 0x000000e403ea7220 */ /* 0x040fe20000410000 */
[----:B------:R-:W-:Y:S01]  /*29b0*/  SHF.L.U32 R4, R2, 0x10, RZ ;  /* 0x0000001002047819 */ /* 0x000fe200000006ff */
[C---:B------:R-:W-:Y:S01]  /*29c0*/  FMUL.FTZ R228, R3.reuse, R229 ;  /* 0x000000e503e47220 */ /* 0x040fe20000410000 */
[----:B------:R-:W-:Y:S01]  /*29d0*/  SHF.L.U32 R2, R232, 0x10, RZ ;  /* 0x00000010e8027819 */ /* 0x000fe200000006ff */
[----:B------:R-:W-:Y:S01]  /*29e0*/  FMUL.FTZ R232, R3, R231 ;  /* 0x000000e703e87220 */ /* 0x000fe20000410000 */
[----:B------:R-:W-:Y:S01]  /*29f0*/  SHF.L.U32 R0, R233, 0x10, RZ ;  /* 0x00000010e9007819 */ /* 0x000fe200000006ff */
[C---:B------:R-:W-:Y:S01]  /*2a00*/  FMUL.FTZ R235, R3.reuse, R5 ;  /* 0x0000000503eb7220 */ /* 0x040fe20000410000 */
[C---:B------:R-:W-:Y:S01]  /*2a10*/  FMUL.FTZ R229, R3.reuse, R4 ;  /* 0x0000000403e57220 */ /* 0x040fe20000410000 */
[----:B------:R-:W-:-:S02]  /*2a20*/  FMUL.FTZ R231, R3, R2 ;  /* 0x0000000203e77220 */ /* 0x000fc40000410000 */
[----:B------:R-:W-:-:S07]  /*2a30*/  FMUL.FTZ R233, R3, R0 ;  /* 0x0000000003e97220 */ /* 0x000fce0000410000 */
.L_x_35195:
[----:B------:R-:W0:Y:S01]  /*2a40*/  S2R R0, SR_TID.X ;  /* 0x0000000000007919 */ /* 0x000e220000002100 */
[----:B------:R-:W1:Y:S01]  /*2a50*/  LDC.64 R2, c[0x0][0x3a8] ;  /* 0x0000ea00ff027b82 */ /* 0x000e620000000a00 */
[----:B------:R-:W-:Y:S01]  /*2a60*/  UMOV UR5, 0xffffffff ;  /* 0xffffffff00057882 */ /* 0x000fe20000000000 */
[----:B-1----:R-:W-:-:S05]  /*2a70*/  IMAD.WIDE.U32 R2, R249, 0x20, R2 ;  /* 0x00000020f9027825 */ /* 0x002fca00078e0002 */
[----:B------:R1:W-:Y:S01]  /*2a80*/  STG.E.128 desc[UR6][R2.64], R228 ;  /* 0x000000e402007986 */ /* 0x0003e2000c101d06 */
[----:B0-----:R-:W-:Y:S01]  /*2a90*/  LOP3.LUT P2, RZ, R0, 0x1f, RZ, 0xc0, !PT ;  /* 0x0000001f00ff7812 */ /* 0x001fe2000784c0ff */
[----:B------:R-:W-:Y:S02]  /*2aa0*/  FADD.FTZ R0, RZ, R156 ;  /* 0x0000009cff007221 */ /* 0x000fe40000010000 */
[----:B------:R1:W-:Y:S02]  /*2ab0*/  STG.E.128 desc[UR6][R2.64+0x10], R232 ;  /* 0x000010e802007986 */ /* 0x0003e4000c101d06 */
        /* <DEDUP_REMOVED lines=261> */
.L_x_35232:
[----:B------:R-:W-:Y:S01]  /*3b10*/  FMUL.FTZ R2, R244, R244 ;  /* 0x000000f4f4027220 */ /* 0x000fe20000410000 */
[----:B------:R-:W-:Y:S01]  /*3b20*/  ISETP.NE.AND P0, PT, RZ, UR9, PT ;  /* 0x00000009ff007c0c */ /* 0x000fe2000bf05270 */
[----:B-1----:R-:W-:Y:S01]  /*3b30*/  FADD.FTZ R0, R4, R0 ;  /* 0x0000000004007221 */ /* 0x002fe20000010000 */
[----:B------:R-:W2:Y:S02]  /*3b40*/  LDL R247, [R1+0x1c] ;  /* 0x00001c0001f77983 */ /* 0x000ea40000100800 */
[----:B------:R-:W-:Y:S01]  /*3b50*/  FSEL R2, R2, RZ, P0 ;  /* 0x000000ff02027208 */ /* 0x000fe20000000000 */
[----:B------:R-:W-:Y:S01]  /*3b60*/  FFMA.FTZ R0, R0, R245, UR4 ;  /* 0x0000000400007e23 */ /* 0x000fe200080100f5 */
[----:B------:R-:W3:Y:S03]  /*3b70*/  LDL R246, [R1+0x14] ;  /* 0x0000140001f67983 */ /* 0x000ee60000100800 */
[----:B------:R-:W-:Y:S01]  /*3b80*/  FADD.FTZ R0, R0, R2 ;  /* 0x0000000200007221 */ /* 0x000fe20000010000 */
[----:B------:R-:W-:Y:S01]  /*3b90*/  FSEL R2, R244, RZ, !P0 ;  /* 0x000000fff4027208 */ /* 0x000fe20004000000 */
[----:B------:R-:W4:Y:S04]  /*3ba0*/  LDL R245, [R1+0x18] ;  /* 0x0000180001f57983 */ /* 0x000f280000100800 */
[C---:B------:R-:W-:Y:S01]  /*3bb0*/  FADD.FTZ R3, -R2.reuse, R162 ;  /* 0x000000a202037221 */ /* 0x040fe20000010100 */
[----:B------:R-:W1:Y:S01]  /*3bc0*/  MUFU.RSQ R0, R0 ;  /* 0x0000000000007308 */ /* 0x000e620000001400 */
[----:B------:R-:W5:Y:S01]  /*3bd0*/  LDL R162, [R1+0x10] ;  /* 0x0000100001a27983 */ /* 0x000f620000100800 */
        /* <DEDUP_REMOVED lines=11> */
[C---:B------:R-:W-:Y:S01]  /*3c90*/  FMUL.FTZ R4, R0.reuse, R4 ;  /* 0x0000000400047220 */ /* 0x040fe20000410000 */
[C---:B------:R-:W-:Y:S01]  /*3ca0*/  FMUL.FTZ R5, R0.reuse, R5 ;  /* 0x0000000500057220 */ /* 0x040fe20000410000 */
[----:B------:R-:W-:Y:S01]  /*3cb0*/  FMUL.FTZ R159, R0, R159 ;  /* 0x0000009f009f7220 */ /* 0x000fe20000410000 */
[----:B------:R-:W-:Y:S01]  /*3cc0*/  FFMA.FTZ R3, R3, R242, R82 ;  /* 0x000000f203037223 */ /* 0x000fe20000010052 */
[----:B------:R-:W-:-:S05]  /*3cd0*/  FFMA.FTZ R4, R4, R243, R83 ;  /* 0x000000f304047223 */ /* 0x000fca0000010053 */
        /* <DEDUP_REMOVED lines=8> */
[----:B------:R-:W-:-:S03]  /*3d60*/  FMUL.FTZ R157, R0, R157 ;  /* 0x0000009d009d7220 */ /* 0x000fc60000410000 */
[----:B------:R-:W-:Y:S01]  /*3d70*/  FFMA.FTZ R156, R156, R240, R80 ;  /* 0x000000f09c9c7223 */ /* 0x000fe20000010050 */
[----:B------:R-:W-:Y:S01]  /*3d80*/  FFMA.FTZ R157, R157, R241, R81 ;  /* 0x000000f19d9d7223 */ /* 0x000fe20000010051 */
[----:B--2---:R-:W-:Y:S01]  /*3d90*/  FFMA.FTZ R159, R159, R247, R87 ;  /* 0x000000f79f9f7223 */ /* 0x004fe20000010057 */
[----:B---3--:R-:W-:Y:S02]  /*3da0*/  FFMA.FTZ R4, R4, R246, R85 ;  /* 0x000000f604047223 */ /* 0x008fe40000010055 */
[----:B------:R-:W0:Y:S01]  /*3db0*/  LDC.64 R246, c[0x0][0x428] ;  /* 0x00010a00fff67b82 */ /* 0x000e220000000a00 */
[----:B----4-:R-:W-:Y:S01]  /*3dc0*/  FFMA.FTZ R5, R5, R245, R86 ;  /* 0x000000f505057223 */ /* 0x010fe20000010056 */
[----:B------:R-:W-:-:S04]  /*3dd0*/  FADD.FTZ R245, -R2, R185 ;  /* 0x000000b902f57221 */ /* 0x000fc80000010100 */
[----:B------:R-:W-:Y:S01]  /*3de0*/  F2FP.BF16.F32.PACK_AB R161, R159, R5 ;  /* 0x000000059fa1723e */ /* 0x000fe200000010ff */
[----:B-----5:R-:W-:Y:S01]  /*3df0*/  FFMA.FTZ R3, R3, R162, R84 ;  /* 0x000000a203037223 */ /* 0x020fe20000010054 */
[----:B------:R-:W-:Y:S01]  /*3e00*/  F2FP.BF16.F32.PACK_AB R162, R157, R156 ;  /* 0x0000009c9da2723e */ /* 0x000fe200000010ff */
[C---:B------:R-:W-:Y:S01]  /*3e10*/  FADD.FTZ R159, -R2.reuse, R168 ;  /* 0x000000a8029f7221 */ /* 0x040fe20000010100 */
[C---:B------:R-:W-:Y:S01]  /*3e20*/  FADD.FTZ R157, -R2.reuse, R165 ;  /* 0x000000a5029d7221 */ /* 0x040fe20000010100 */
[----:B------:R-:W-:Y:S01]  /*3e30*/  FADD.FTZ R165, -R2, R167 ;  /* 0x000000a702a57221 */ /* 0x000fe20000010100 */
[----:B------:R-:W-:Y:S01]  /*3e40*/  F2FP.BF16.F32.PACK_AB R160, R4, R3 ;  /* 0x0000000304a0723e */ /* 0x000fe200000010ff */
[C---:B------:R-:W-:Y:S01]  /*3e50*/  FADD.FTZ R3, -R2.reuse, R173 ;  /* 0x000000ad02037221 */ /* 0x040fe20000010100 */
[----:B------:R-:W1:Y:S01]  /*3e60*/  @!P2 LDC.64 R4, c[0x0][0x3c0] ;  /* 0x0000f000ff04ab82 */ /* 0x000e620000000a00 */
[----:B------:R-:W-:Y:S01]  /*3e70*/  MOV R167, R158 ;  /* 0x0000009e00a77202 */ /* 0x000fe20000000f00 */
[C---:B------:R-:W-:Y:S01]  /*3e80*/  FADD.FTZ R156, -R2.reuse, R166 ;  /* 0x000000a6029c7221 */ /* 0x040fe20000010100 */
        /* <DEDUP_REMOVED lines=11> */
[----:B------:R-:W-:Y:S01]  /*3f40*/  FADD.FTZ R192, -R2, R227 ;  /* 0x000000e302c07221 */ /* 0x000fe20000010100 */
[----:B-1----:R-:W-:-:S05]  /*3f50*/  @!P2 IMAD.WIDE R4, R6, 0x4, R4 ;  /* 0x000000040604a825 */ /* 0x002fca00078e0204 */
[----:B------:R1:W-:Y:S02]  /*3f60*/  @!P2 STG.E desc[UR6][R4.64], R244 ;  /* 0x000000f40400a986 */ /* 0x0003e4000c101906 */
[----:B-1----:R-:W1:Y:S01]  /*3f70*/  @!P2 LDC.64 R4, c[0x0][0x3c8] ;  /* 0x0000f200ff04ab82 */ /* 0x002e620000000a00 */
[C---:B------:R-:W-:Y:S01]  /*3f80*/  FADD.FTZ R244, -R2.reuse, R174 ;  /* 0x000000ae02f47221 */ /* 0x040fe20000010100 */
[----:B------:R-:W-:Y:S01]  /*3f90*/  MOV R174, R171 ;  /* 0x000000ab00ae7202 */ /* 0x000fe20000000f00 */
[----:B------:R-:W-:-:S03]  /*3fa0*/  FADD.FTZ R171, -R2, R179 ;  /* 0x000000b302ab7221 */ /* 0x000fc60000010100 */
[----:B------:R-:W-:Y:S01]  /*3fb0*/  MOV R177, R244 ;  /* 0x000000f400b17202 */ /* 0x000fe20000000f00 */
[C---:B------:R-:W-:Y:S01]  /*3fc0*/  FADD.FTZ R244, -R2.reuse, R186 ;  /* 0x000000ba02f47221 */ /* 0x040fe20000010100 */
[----:B------:R-:W-:Y:S01]  /*3fd0*/  MOV R200, R171 ;  /* 0x000000ab00c87202 */ /* 0x000fe20000000f00 */
[C---:B------:R-:W-:Y:S01]  /*3fe0*/  FADD.FTZ R171, -R2.reuse, R206 ;  /* 0x000000ce02ab7221 */ /* 0x040fe20000010100 */
[----:B------:R-:W-:Y:S01]  /*3ff0*/  MOV R206, R177 ;  /* 0x000000b100ce7202 */ /* 0x000fe20000000f00 */
[C---:B------:R-:W-:Y:S01]  /*4000*/  FADD.FTZ R177, -R2.reuse, R212 ;  /* 0x000000d402b17221 */ /* 0x040fe20000010100 */
[C---:B------:R-:W-:Y:S01]  /*4010*/  FADD.FTZ R186, -R2.reuse, R221 ;  /* 0x000000dd02ba7221 */ /* 0x040fe20000010100 */
[----:B------:R-:W-:Y:S01]  /*4020*/  FADD.FTZ R221, -R2, R235 ;  /* 0x000000eb02dd7221 */ /* 0x000fe20000010100 */
[C---:B------:R-:W-:Y:S01]  /*4030*/  FMUL.FTZ R235, R0.reuse, R165 ;  /* 0x000000a500eb7220 */ /* 0x040fe20000410000 */
[C---:B------:R-:W-:Y:S01]  /*4040*/  FMUL.FTZ R229, R0.reuse, R177 ;  /* 0x000000b100e57220 */ /* 0x040fe20000410000 */
[C---:B------:R-:W-:Y:S01]  /*4050*/  FMUL.FTZ R177, R0.reuse, R186 ;  /* 0x000000ba00b17220 */ /* 0x040fe20000410000 */
[----:B------:R-:W-:Y:S01]  /*4060*/  FMUL.FTZ R206, R0, R206 ;  /* 0x000000ce00ce7220 */ /* 0x000fe20000410000 */
[----:B-1----:R-:W-:-:S05]  /*4070*/  @!P2 IMAD.WIDE R4, R6, 0x4, R4 ;  /* 0x000000040604a825 */ /* 0x002fca00078e0204 */
[----:B------:R0:W-:Y:S02]  /*4080*/  @!P2 STG.E desc[UR6][R4.64], R0 ;  /* 0x000000000400a986 */ /* 0x0001e4000c101906 */
[----:B0-----:R-:W-:-:S04]  /*4090*/  IMAD.WIDE.U32 R4, R7, 0x10, R246 ;  /* 0x0000001007047825 */ /* 0x001fc800078e00f6 */
[C---:B------:R-:W-:Y:S01]  /*40a0*/  FADD.FTZ R246, -R2.reuse, R184 ;  /* 0x000000b802f67221 */ /* 0x040fe20000010100 */
[----:B------:R-:W-:Y:S01]  /*40b0*/  MOV R184, R167 ;  /* 0x000000a700b87202 */ /* 0x000fe20000000f00 */
[C---:B------:R-:W-:Y:S01]  /*40c0*/  FADD.FTZ R167, -R2.reuse, R202 ;  /* 0x000000ca02a77221 */ /* 0x040fe20000010100 */
[----:B------:R-:W-:Y:S01]  /*40d0*/  MOV R202, R168 ;  /* 0x000000a800ca7202 */ /* 0x000fe20000000f00 */
[----:B------:R0:W-:Y:S01]  /*40e0*/  STG.E.128 desc[UR6][R4.64], R160 ;  /* 0x000000a004007986 */ /* 0x0001e2000c101d06 */
[C---:B------:R-:W-:Y:S01]  /*40f0*/  FADD.FTZ R168, -R2.reuse, R203 ;  /* 0x000000cb02a87221 */ /* 0x040fe20000010100 */
[C---:B------:R-:W-:Y:S01]  /*4100*/  FADD.FTZ R247, -R2.reuse, R183 ;  /* 0x000000b702f77221 */ /* 0x040fe20000010100 */
[----:B------:R-:W-:Y:S01]  /*4110*/  MOV R183, R166 ;  /* 0x000000a600b77202 */ /* 0x000fe20000000f00 */
[C---:B------:R-:W-:Y:S01]  /*4120*/  FADD.FTZ R166, -R2.reuse, R201 ;  /* 0x000000c902a67221 */ /* 0x040fe20000010100 */
[----:B------:R-:W-:Y:S01]  /*4130*/  MOV R201, R169 ;  /* 0x000000a900c97202 */ /* 0x000fe20000000f00 */
[C---:B------:R-:W-:Y:S01]  /*4140*/  FADD.FTZ R169, -R2.reuse, R204 ;  /* 0x000000cc02a97221 */ /* 0x040fe20000010100 */
[C---:B------:R-:W-:Y:S01]  /*4150*/  FADD.FTZ R7, -R2.reuse, R190 ;  /* 0x000000be02077221 */ /* 0x040fe20000010100 */
[----:B------:R-:W-:Y:S01]  /*4160*/  FADD.FTZ R190, -R2, R225 ;  /* 0x000000e102be7221 */ /* 0x000fe20000010100 */
[----:B------:R-:W-:-:S02]  /*4170*/  FMUL.FTZ R228, R0, R168 ;  /* 0x000000a800e47220 */ /* 0x000fc40000410000 */
[----:B------:R-:W-:Y:S01]  /*4180*/  FMUL.FTZ R7, R0, R7 ;  /* 0x0000000700077220 */ /* 0x000fe20000410000 */
[C---:B0-----:R-:W-:Y:S01]  /*4190*/  FADD.FTZ R4, -R2.reuse, R175 ;  /* 0x000000af02047221 */ /* 0x041fe20000010100 */
        /* <DEDUP_REMOVED lines=34> */
[----:B------:R-:W-:Y:S01]  /*43c0*/  FADD.FTZ R175, -R2, R210 ;  /* 0x000000d202af7221 */ /* 0x000fe20000010100 */
[----:B------:R-:W-:Y:S01]  /*43d0*/  MOV R185, R3 ;  /* 0x0000000300b97202 */ /* 0x000fe20000000f00 */
[----:B------:R-:W-:Y:S01]  /*43e0*/  FMUL.FTZ R226, R0, R217 ;  /* 0x000000d900e27220 */ /* 0x000fe20000410000 */
[----:B------:R-:W-:Y:S01]  /*43f0*/  MOV R210, R176 ;  /* 0x000000b000d27202 */ /* 0x000fe20000000f00 */
[C---:B------:R-:W-:Y:S01]  /*4400*/  FADD.FTZ R176, -R2.reuse, R211 ;  /* 0x000000d302b07221 */ /* 0x040fe20000010100 */
[----:B------:R-:W-:Y:S01]  /*4410*/  MOV R212, R178 ;  /* 0x000000b200d47202 */ /* 0x000fe20000000f00 */
[C---:B------:R-:W-:Y:S01]  /*4420*/  FADD.FTZ R178, -R2.reuse, R213 ;  /* 0x000000d502b27221 */ /* 0x040fe20000010100 */
[C---:B------:R-:W-:Y:S01]  /*4430*/  FADD.FTZ R211, -R2.reuse, R233 ;  /* 0x000000e902d37221 */ /* 0x040fe20000010100 */
[C---:B------:R-:W-:Y:S01]  /*4440*/  FADD.FTZ R213, -R2.reuse, R234 ;  /* 0x000000ea02d57221 */ /* 0x040fe20000010100 */
[----:B------:R-:W-:Y:S01]  /*4450*/  MOV R207, R185 ;  /* 0x000000b900cf7202 */ /* 0x000fe20000000f00 */
[----:B------:R-:W-:Y:S01]  /*4460*/  FADD.FTZ R183, -R2, R218 ;  /* 0x000000da02b77221 */ /* 0x000fe20000010100 */
[C---:B------:R-:W-:Y:S01]  /*4470*/  FMUL.FTZ R217, R0.reuse, R216 ;  /* 0x000000d800d97220 */ /* 0x040fe20000410000 */
[----:B------:R-:W-:Y:S01]  /*4480*/  FMUL.FTZ R234, R0, R170 ;  /* 0x000000aa00ea7220 */ /* 0x000fe20000410000 */
[----:B------:R-:W-:Y:S01]  /*4490*/  MOV R218, R184 ;  /* 0x000000b800da7202 */ /* 0x000fe20000000f00 */
[----:B------:R-:W-:Y:S01]  /*44a0*/  FADD.FTZ R185, -R2, R220 ;  /* 0x000000dc02b97221 */ /* 0x000fe20000010100 */
[----:B------:R-:W-:Y:S01]  /*44b0*/  FMUL.FTZ R170, R0, R179 ;  /* 0x000000b300aa7220 */ /* 0x000fe20000410000 */
        /* <DEDUP_REMOVED lines=9> */
[----:B------:R-:W2:Y:S01]  /*4550*/  LDL.LU R196, [R1+0xc] ;  /* 0x00000c0001c47983 */ /* 0x000ea20000300800 */
[----:B------:R-:W-:Y:S01]  /*4560*/  MOV R157, R217 ;  /* 0x000000d9009d7202 */ /* 0x000fe20000000f00 */
[----:B------:R-:W-:Y:S01]  /*4570*/  FMUL.FTZ R217, R0, R158 ;  /* 0x0000009e00d97220 */ /* 0x000fe20000410000 */
[----:B------:R-:W-:Y:S01]  /*4580*/  FFMA.FTZ R158, R220, R152, R72 ;  /* 0x00000098dc9e7223 */ /* 0x000fe20000010048 */
[----:B------:R-:W3:Y:S01]  /*4590*/  LDL.LU R211, [R1+0x8] ;  /* 0x0000080001d37983 */ /* 0x000ee20000300800 */
[C---:B------:R-:W-:Y:S01]  /*45a0*/  FADD.FTZ R160, -R2.reuse, R195 ;  /* 0x000000c302a07221 */ /* 0x040fe20000010100 */
[----:B------:R-:W-:Y:S01]  /*45b0*/  MOV R205, R173 ;  /* 0x000000ad00cd7202 */ /* 0x000fe20000000f00 */
[C---:B------:R-:W-:Y:S01]  /*45c0*/  FADD.FTZ R5, -R2.reuse, R189 ;  /* 0x000000bd02057221 */ /* 0x040fe20000010100 */
[----:B------:R-:W4:Y:S01]  /*45d0*/  LDL.LU R220, [R1+0x4] ;  /* 0x0000040001dc7983 */ /* 0x000f220000300800 */
[C---:B------:R-:W-:Y:S01]  /*45e0*/  FADD.FTZ R173, -R2.reuse, R208 ;  /* 0x000000d002ad7221 */ /* 0x040fe20000010100 */
[C---:B------:R-:W-:Y:S01]  /*45f0*/  FADD.FTZ R3, -R2.reuse, R187 ;  /* 0x000000bb02037221 */ /* 0x040fe20000010100 */
[----:B------:R-:W-:Y:S01]  /*4600*/  MOV R208, R174 ;  /* 0x000000ae00d07202 */ /* 0x000fe20000000f00 */
[C---:B------:R-:W-:Y:S01]  /*4610*/  FADD.FTZ R189, -R2.reuse, R224 ;  /* 0x000000e002bd7221 */ /* 0x040fe20000010100 */
[C---:B------:R-:W-:Y:S01]  /*4620*/  FADD.FTZ R174, -R2.reuse, R209 ;  /* 0x000000d102ae7221 */ /* 0x040fe20000010100 */
[----:B------:R-:W-:Y:S01]  /*4630*/  FADD.FTZ R187, -R2, R222 ;  /* 0x000000de02bb7221 */ /* 0x000fe20000010100 */
[----:B------:R-:W-:Y:S01]  /*4640*/  FMUL.FTZ R224, R0, R160 ;  /* 0x000000a000e07220 */ /* 0x000fe20000410000 */
[----:B------:R-:W-:Y:S01]  /*4650*/  FADD.FTZ R209, -R2, R232 ;  /* 0x000000e802d17221 */ /* 0x000fe20000010100 */
[C---:B------:R-:W-:Y:S01]  /*4660*/  FMUL.FTZ R160, R0.reuse, R161 ;  /* 0x000000a100a07220 */ /* 0x040fe20000410000 */
[----:B------:R-:W-:Y:S01]  /*4670*/  MOV R161, R226 ;  /* 0x000000e200a17202 */ /* 0x000fe20000000f00 */
[C---:B------:R-:W-:Y:S01]  /*4680*/  FMUL.FTZ R226, R0.reuse, R178 ;  /* 0x000000b200e27220 */ /* 0x040fe20000410000 */
[C---:B------:R-:W-:Y:S01]  /*4690*/  FMUL.FTZ R178, R0.reuse, R187 ;  /* 0x000000bb00b27220 */ /* 0x040fe20000410000 */
[C---:B------:R-:W-:Y:S01]  /*46a0*/  FMUL.FTZ R187, R0.reuse, R192 ;  /* 0x000000c000bb7220 */ /* 0x040fe20000410000 */
[C---:B------:R-:W-:Y:S01]  /*46b0*/  FMUL.FTZ R192, R0.reuse, R209 ;  /* 0x000000d100c07220 */ /* 0x040fe20000410000 */
[C---:B------:R-:W-:Y:S01]  /*46c0*/  FMUL.FTZ R222, R0.reuse, R210 ;  /* 0x000000d200de7220 */ /* 0x040fe20000410000 */
[----:B------:R-:W5:Y:S01]  /*46d0*/  LDL.LU R209, [R1] ;  /* 0x0000000001d17983 */ /* 0x000f620000300800 */
[C---:B------:R-:W-:Y:S01]  /*46e0*/  FMUL.FTZ R223, R0.reuse, R208 ;  /* 0x000000d000df7220 */ /* 0x040fe20000410000 */
[C---:B------:R-:W-:Y:S01]  /*46f0*/  FMUL.FTZ R225, R0.reuse, R218 ;  /* 0x000000da00e17220 */ /* 0x040fe20000410000 */
[C---:B------:R-:W-:Y:S01]  /*4700*/  FMUL.FTZ R210, R0.reuse, R156 ;  /* 0x0000009c00d27220 */ /* 0x040fe20000410000 */
[----:B------:R-:W-:Y:S01]  /*4710*/  FMUL.FTZ R218, R0, R159 ;  /* 0x0000009f00da7220 */ /* 0x000fe20000410000 */
[----:B------:R-:W-:Y:S01]  /*4720*/  FFMA.FTZ R159, R222, R154, R74 ;  /* 0x0000009ade9f7223 */ /* 0x000fe2000001004a */
[----:B------:R-:W-:Y:S01]  /*4730*/  FFMA.FTZ R156, R223, R155, R75 ;  /* 0x0000009bdf9c7223 */ /* 0x000fe2000001004b */
[C---:B------:R-:W-:Y:S01]  /*4740*/  FMUL.FTZ R216, R0.reuse, R215 ;  /* 0x000000d700d87220 */ /* 0x040fe20000410000 */
[----:B------:R-:W0:Y:S01]  /*4750*/  LDC.64 R222, c[0x0][0x428] ;  /* 0x00010a00ffde7b82 */ /* 0x000e220000000a00 */
[C---:B------:R-:W-:Y:S01]  /*4760*/  FMUL.FTZ R215, R0.reuse, R200 ;  /* 0x000000c800d77220 */ /* 0x040fe20000410000 */
[C---:B------:R-:W-:Y:S01]  /*4770*/  FMUL.FTZ R200, R0.reuse, R198 ;  /* 0x000000c600c87220 */ /* 0x040fe20000410000 */
[C---:B------:R-:W-:Y:S01]  /*4780*/  FMUL.FTZ R208, R0.reuse, R202 ;  /* 0x000000ca00d07220 */ /* 0x040fe20000410000 */
[C---:B------:R-:W-:Y:S01]  /*4790*/  FMUL.FTZ R198, R0.reuse, R247 ;  /* 0x000000f700c67220 */ /* 0x040fe20000410000 */
[C---:B------:R-:W-:Y:S01]  /*47a0*/  FMUL.FTZ R202, R0.reuse, R244 ;  /* 0x000000f400ca7220 */ /* 0x040fe20000410000 */
[----:B------:R-:W-:Y:S01]  /*47b0*/  FMUL.FTZ R247, R0, R162 ;  /* 0x000000a200f77220 */ /* 0x000fe20000410000 */
[----:B------:R-:W-:Y:S01]  /*47c0*/  FADD.FTZ R195, -R2, R230 ;  /* 0x000000e602c37221 */ /* 0x000fe20000010100 */
[----:B------:R-:W-:Y:S01]  /*47d0*/  MOV R162, R225 ;  /* 0x000000e100a27202 */ /* 0x000fe20000000f00 */
        /* <DEDUP_REMOVED lines=8> */
[----:B------:R-:W-:Y:S01]  /*4860*/  FMUL.FTZ R246, R0, R163 ;  /* 0x000000a300f67220 */ /* 0x000fe20000410000 */
[----:B------:R-:W-:Y:S01]  /*4870*/  FFMA.FTZ R156, R162, R236, R76 ;  /* 0x000000eca29c7223 */ /* 0x000fe2000001004c */
[----:B------:R-:W-:Y:S01]  /*4880*/  FFMA.FTZ R161, R161, R237, R77 ;  /* 0x000000eda1a17223 */ /* 0x000fe2000001004d */
[----:B------:R-:W-:Y:S01]  /*4890*/  MOV R195, R160 ;  /* 0x000000a000c37202 */ /* 0x000fe20000000f00 */
        /* <DEDUP_REMOVED lines=13> */
[----:B------:R-:W-:Y:S01]  /*4970*/  F2FP.BF16.F32.PACK_AB R163, R160, R163 ;  /* 0x000000a3a0a3723e */ /* 0x000fe200000010ff */
[----:B------:R-:W-:Y:S01]  /*4980*/  FFMA.FTZ R162, R207, R144, R64 ;  /* 0x00000090cfa27223 */ /* 0x000fe20000010040 */
[----:B------:R-:W-:Y:S01]  /*4990*/  FFMA.FTZ R167, R208, R145, R65 ;  /* 0x00000091d0a77223 */ /* 0x000fe20000010041 */
[----:B------:R-:W-:Y:S01]  /*49a0*/  FFMA.FTZ R164, R203, R151, R71 ;  /* 0x00000097cba47223 */ /* 0x000fe20000010047 */
[----:B------:R-:W-:Y:S01]  /*49b0*/  FMUL.FTZ R233, R0, R166 ;  /* 0x000000a600e97220 */ /* 0x000fe20000410000 */
[----:B------:R-:W-:Y:S01]  /*49c0*/  FFMA.FTZ R160, R205, R148, R68 ;  /* 0x00000094cda07223 */ /* 0x000fe20000010044 */
[----:B------:R-:W-:Y:S01]  /*49d0*/  FFMA.FTZ R165, R204, R149, R69 ;  /* 0x00000095cca57223 */ /* 0x000fe20000010045 */
[----:B------:R-:W-:Y:S01]  /*49e0*/  FMUL.FTZ R3, R0, R3 ;  /* 0x0000000300037220 */ /* 0x000fe20000410000 */
        /* <DEDUP_REMOVED lines=19> */
[----:B------:R-:W-:Y:S01]  /*4b20*/  FMUL.FTZ R168, R0, R175 ;  /* 0x000000af00a87220 */ /* 0x000fe20000410000 */
[----:B------:R-:W-:Y:S01]  /*4b30*/  F2FP.BF16.F32.PACK_AB R167, R164, R167 ;  /* 0x000000a7a4a7723e */ /* 0x000fe200000010ff */
[----:B------:R-:W-:Y:S01]  /*4b40*/  FMUL.FTZ R230, R0, R172 ;  /* 0x000000ac00e67220 */ /* 0x000fe20000410000 */
[----:B------:R-:W-:Y:S01]  /*4b50*/  F2FP.BF16.F32.PACK_AB R165, R198, R165 ;  /* 0x000000a5c6a5723e */ /* 0x000fe200000010ff */
[C---:B------:R-:W-:Y:S01]  /*4b60*/  FMUL.FTZ R172, R0.reuse, R181 ;  /* 0x000000b500ac7220 */ /* 0x040fe20000410000 */
[----:B------:R-:W-:Y:S01]  /*4b70*/  F2FP.BF16.F32.PACK_AB R164, R3, R2 ;  /* 0x0000000203a4723e */ /* 0x000fe200000010ff */
[----:B------:R-:W-:Y:S01]  /*4b80*/  FMUL.FTZ R225, R0, R174 ;  /* 0x000000ae00e17220 */ /* 0x000fe20000410000 */
[----:B------:R-:W-:Y:S01]  /*4b90*/  F2FP.BF16.F32.PACK_AB R181, R210, R7 ;  /* 0x00000007d2b5723e */ /* 0x000fe200000010ff */
        /* <DEDUP_REMOVED lines=40> */
[----:B0-----:R-:W-:-:S04]  /*4e20*/  IMAD.WIDE.U32 R2, R252, 0x10, R222 ;  /* 0x00000010fc027825 */ /* 0x001fc800078e00de */
[----:B------:R-:W-:-:S04]  /*4e30*/  IMAD.WIDE.U32 R4, R251, 0x10, R222 ;  /* 0x00000010fb047825 */ /* 0x000fc800078e00de */
[----:B------:R-:W-:-:S04]  /*4e40*/  IMAD.WIDE.U32 R198, R250, 0x10, R222 ;  /* 0x00000010fac67825 */ /* 0x000fc800078e00de */
[----:B------:R-:W-:-:S04]  /*4e50*/  IMAD.WIDE.U32 R200, R248, 0x10, R222 ;  /* 0x00000010f8c87825 */ /* 0x000fc800078e00de */
[----:B------:R-:W-:-:S04]  /*4e60*/  IMAD.WIDE.U32 R206, R249, 0x10, R222 ;  /* 0x00000010f9ce7825 */ /* 0x000fc800078e00de */
[----:B--2---:R-:W-:-:S04]  /*4e70*/  IMAD.WIDE.U32 R196, R196, 0x10, R222 ;  /* 0x00000010c4c47825 */ /* 0x004fc800078e00de */
[--C-:B---3--:R-:W-:Y:S01]  /*4e80*/  IMAD.WIDE.U32 R202, R211, 0x10, R222.reuse ;  /* 0x00000010d3ca7825 */ /* 0x108fe200078e00de */
[----:B------:R-:W-:Y:S03]  /*4e90*/  STG.E.128 desc[UR6][R196.64], R156 ;  /* 0x0000009cc4007986 */ /* 0x000fe6000c101d06 */
[----:B----4-:R-:W-:Y:S01]  /*4ea0*/  IMAD.WIDE.U32 R204, R220, 0x10, R222 ;  /* 0x00000010dccc7825 */ /* 0x010fe200078e00de */
[----:B------:R0:W-:Y:S04]  /*4eb0*/  STG.E.128 desc[UR6][R202.64], R160 ;  /* 0x000000a0ca007986 */ /* 0x0001e8000c101d06 */
[----:B------:R1:W-:Y:S01]  /*4ec0*/  STG.E.128 desc[UR6][R204.64], R164 ;  /* 0x000000a4cc007986 */ /* 0x0003e2000c101d06 */
[----:B0-----:R-:W-:Y:S01]  /*4ed0*/  FFMA.FTZ R163, R168, R114, R34 ;  /* 0x00000072a8a37223 */ /* 0x001fe20000010022 */
[----:B------:R-:W-:Y:S01]  /*4ee0*/  FFMA.FTZ R160, R169, R115, R35 ;  /* 0x00000073a9a07223 */ /* 0x000fe20000010023 */
[----:B------:R-:W-:Y:S01]  /*4ef0*/  FFMA.FTZ R169, R178, R102, R22 ;  /* 0x00000066b2a97223 */ /* 0x000fe20000010016 */
[----:B-1----:R-:W-:Y:S01]  /*4f00*/  FFMA.FTZ R166, R172, R104, R24 ;  /* 0x00000068aca67223 */ /* 0x002fe20000010018 */
[----:B------:R-:W-:Y:S01]  /*4f10*/  FFMA.FTZ R172, R179, R103, R23 ;  /* 0x00000067b3ac7223 */ /* 0x000fe20000010017 */
[----:B------:R-:W-:Y:S01]  /*4f20*/  F2FP.BF16.F32.PACK_AB R156, R210, R7 ;  /* 0x00000007d29c723e */ /* 0x000fe200000010ff */
[----:B------:R-:W0:Y:S01]  /*4f30*/  LDC.64 R178, c[0x0][0x380] ;  /* 0x0000e000ffb27b82 */ /* 0x000e220000000a00 */
        /* <DEDUP_REMOVED lines=20> */
[----:B-----5:R-:W-:-:S04]  /*5080*/  IMAD.WIDE.U32 R208, R209, 0x10, R222 ;  /* 0x00000010d1d07825 */ /* 0x020fc800078e00de */
[----:B------:R-:W-:Y:S01]  /*5090*/  FFMA.FTZ R7, R0, R91, R11 ;  /* 0x0000005b00077223 */ /* 0x000fe2000001000b */
[----:B------:R-:W-:Y:S02]  /*50a0*/  F2FP.BF16.F32.PACK_AB R159, R228, R231 ;  /* 0x000000e7e49f723e */ /* 0x000fe400000010ff */
[----:B------:R-:W-:Y:S02]  /*50b0*/  F2FP.BF16.F32.PACK_AB R158, R212, R235 ;  /* 0x000000ebd49e723e */ /* 0x000fe400000010ff */
        /* <DEDUP_REMOVED lines=22> */
.L_x_35174:
        /* <DEDUP_REMOVED lines=8> */
.L_x_35220:
[----:B0-2---:R-:W0:Y:S01]  /*52a0*/  S2R R2, SR_TID.X ;  /* 0x0000000000027919 */ /* 0x005e220000002100 */
[----:B------:R-:W2:Y:S01]  /*52b0*/  LDC.64 R4, c[0x0][0x390] ;  /* 0x0000e400ff047b82 */ /* 0x000ea20000000a00 */
[----:B------:R-:W-:-:S05]  /*52c0*/  IMAD R0, R6, UR8, RZ ;  /* 0x0000000806007c24 */ /* 0x000fca000f8e02ff */
[----:B------:R-:W-:-:S04]  /*52d0*/  SHF.R.S32.HI R3, RZ, 0x1f, R0 ;  /* 0x0000001fff037819 */ /* 0x000fc80000011400 */
[----:B------:R-:W-:Y:S02]  /*52e0*/  LEA.HI R3, R3, R0, RZ, 0x3 ;  /* 0x0000000003037211 */ /* 0x000fe400078f18ff */
[----:B0-----:R-:W-:-:S04]  /*52f0*/  LOP3.LUT R2, R2, 0x1f, RZ, 0xc0, !PT ;  /* 0x0000001f02027812 */ /* 0x001fc800078ec0ff */
[----:B------:R-:W-:-:S05]  /*5300*/  LEA.HI.SX32 R7, R3, R2, 0x1d ;  /* 0x0000000203077211 */ /* 0x000fca00078feaff */
[----:B--2---:R-:W-:-:S05]  /*5310*/  IMAD.WIDE.U32 R2, R7, 0x10, R4 ;  /* 0x0000001007027825 */ /* 0x004fca00078e0004 */
[----:B-----5:R0:W5:Y:S01]  /*5320*/  LDG.E.128 R168, desc[UR6][R2.64] ;  /* 0x0000000602a87981 */ /* 0x020162000c1e1d00 */
[----:B------:R-:W-:Y:S04]  /*5330*/  BSSY.RECONVERGENT B0, `(.L_x_35198) ;  /* 0x0000027000007945 */ /* 0x000fe80003800200 */
        /* <DEDUP_REMOVED lines=17> */
[----:B--2---:R-:W-:Y:S01]  /*5450*/  FADD.FTZ R156, R156, R165 ;  /* 0x000000a59c9c7221 */ /* 0x004fe20000010000 */
        /* <DEDUP_REMOVED lines=8> */
.L_x_35199:
        /* <DEDUP_REMOVED lines=12> */
.L_x_35200:
[----:B-1----:R-:W-:Y:S05]  /*55a0*/  BSYNC.RECONVERGENT B0 ;  /* 0x0000000000007941 */ /* 0x002fea0003800200 */
.L_x_35198:
        /* <DEDUP_REMOVED lines=37> */
.L_x_35201:
        /* <DEDUP_REMOVED lines=12> */
.L_x_35202:
        /* <DEDUP_REMOVED lines=16> */
[C---:B------:R-:W-:Y:S02]  /*59c0*/  PRMT R184, R178.reuse, 0x7632, R184 ;  /* 0x00007632b2b87816 */ /* 0x040fe400000000b8 */
[----:B------:R-:W-:Y:S02]  /*59d0*/  SHF.L.U32 R187, R178, 0x10, RZ ;  /* 0x00000010b2bb7819 */ /* 0x000fe400000006ff */
        /* <DEDUP_REMOVED lines=9> */
[----:B---3--:R-:W-:Y:S01]  /*5a70*/  FADD.FTZ R178, R182, R179 ;  /* 0x000000b3b6b27221 */ /* 0x008fe20000010000 */
[----:B------:R-:W-:Y:S01]  /*5a80*/  FADD.FTZ R172, R172, R185 ;  /* 0x000000b9acac7221 */ /* 0x000fe20000010000 */
[----:B------:R-:W-:Y:S01]  /*5a90*/  FADD.FTZ R176, R180, R187 ;  /* 0x000000bbb4b07221 */ /* 0x000fe20000010000 */
[----:B------:R-:W-:Y:S01]  /*5aa0*/  FADD.FTZ R177, R181, R184 ;  /* 0x000000b8b5b17221 */ /* 0x000fe20000010000 */
[----:B------:R-:W-:Y:S01]  /*5ab0*/  FADD.FTZ R179, R183, R0 ;  /* 0x00000000b7b37221 */ /* 0x000fe20000010000 */
[----:B------:R-:W-:Y:S06]  /*5ac0*/  BRA `(.L_x_35204) ;  /* 0x0000000000307947 */ /* 0x000fec0003800000 */
.L_x_35203:
[----:B-----5:R-:W-:Y:S02]  /*5ad0*/  PRMT R173, R176, 0x7632, R173 ;  /* 0x00007632b0ad7816 */ /* 0x020fe400000000ad */
[----:B------:R-:W-:Y:S02]  /*5ae0*/  PRMT R175, R177, 0x7632, R175 ;  /* 0x00007632b1af7816 */ /* 0x000fe400000000af */
[----:B------:R-:W-:Y:S02]  /*5af0*/  PRMT R0, R178, 0x7632, R0 ;  /* 0x00007632b2007816 */ /* 0x000fe40000000000 */
[----:B0-----:R-:W-:Y:S02]  /*5b00*/  PRMT R2, R179, 0x7632, R2 ;  /* 0x00007632b3027816 */ /* 0x001fe40000000002 */
        /* <DEDUP_REMOVED lines=8> */
.L_x_35204:
        /* <DEDUP_REMOVED lines=33> */
.L_x_35205:
        /* <DEDUP_REMOVED lines=12> */
.L_x_35206:
        /* <DEDUP_REMOVED lines=33> */
.L_x_35207:
        /* <DEDUP_REMOVED lines=12> */
.L_x_35208:
        /* <DEDUP_REMOVED lines=32> */
.L_x_35209:
        /* <DEDUP_REMOVED lines=12> */
.L_x_35210:
        /* <DEDUP_REMOVED lines=10> */
[----:B------:R0:W3:Y:S01]  /*6490*/  LDG.E.128 R212, desc[UR6][R2.64+0x10] ;  /* 0x0000100602d47981 */ /* 0x0000e2000c1e1d00 */
[C---:B-----5:R-:W-:Y:S02]  /*64a0*/  SHF.L.U32 R217, R208.reuse, 0x10, RZ ;  /* 0x00000010d0d97819 */ /* 0x060fe400000006ff */
[----:B------:R-:W-:Y:S02]  /*64b0*/  PRMT R208, R208, 0x7632, R208 ;  /* 0x00007632d0d07816 */ /* 0x000fe400000000d0 */
[----:B------:R-:W-:Y:S02]  /*64c0*/  PRMT R0, R209, 0x7632, R0 ;  /* 0x00007632d1007816 */ /* 0x000fe40000000000 */
[----:B------:R-:W-:-:S02]  /*64d0*/  SHF.L.U32 R208, R208, 0x10, RZ ;  /* 0x00000010d0d07819 */ /* 0x000fc400000006ff */
[----:B------:R-:W-:Y:S02]  /*64e0*/  SHF.L.U32 R0, R0, 0x10, RZ ;  /* 0x0000001000007819 */ /* 0x000fe400000006ff */
[----:B0-----:R-:W-:Y:S02]  /*64f0*/  PRMT R2, R211, 0x7632, R2 ;  /* 0x00007632d3027816 */ /* 0x001fe40000000002 */
[----:B------:R-:W-:Y:S02]  /*6500*/  SHF.L.U32 R209, R209, 0x10, RZ ;  /* 0x00000010d1d17819 */ /* 0x000fe400000006ff */
[----:B------:R-:W-:Y:S02]  /*6510*/  SHF.L.U32 R211, R211, 0x10, RZ ;  /* 0x00000010d3d37819 */ /* 0x000fe400000006ff */
[----:B------:R-:W-:Y:S02]  /*6520*/  SHF.L.U32 R3, R210, 0x10, RZ ;  /* 0x00000010d2037819 */ /* 0x000fe400000006ff */
[----:B------:R-:W-:Y:S01]  /*6530*/  SHF.L.U32 R2, R2, 0x10, RZ ;  /* 0x0000001002027819 */ /* 0x000fe200000006ff */
[--C-:B--2---:R-:W-:Y:S01]  /*6540*/  FADD.FTZ R205, R205, R208.reuse ;  /* 0x000000d0cdcd7221 */ /* 0x104fe20000010000 */
[----:B------:R-:W-:Y:S01]  /*6550*/  PRMT R208, R210, 0x7632, R208 ;  /* 0x00007632d2d07816 */ /* 0x000fe200000000d0 */
[----:B------:R-:W-:Y:S01]  /*6560*/  FADD.FTZ R207, R207, R0 ;  /* 0x00000000cfcf7221 */ /* 0x000fe20000010000 */
[----:B------:R-:W-:Y:S01]  /*6570*/  FADD.FTZ R206, R206, R209 ;  /* 0x000000d1cece7221 */ /* 0x000fe20000010000 */
[----:B---3--:R-:W-:Y:S01]  /*6580*/  FADD.FTZ R210, R214, R211 ;  /* 0x000000d3d6d27221 */ /* 0x008fe20000010000 */
[----:B------:R-:W-:Y:S01]  /*6590*/  SHF.L.U32 R0, R208, 0x10, RZ ;  /* 0x00000010d0007819 */ /* 0x000fe200000006ff */
[----:B------:R-:W-:Y:S01]  /*65a0*/  FADD.FTZ R204, R204, R217 ;  /* 0x000000d9cccc7221 */ /* 0x000fe20000010000 */
[----:B------:R-:W-:Y:S01]  /*65b0*/  FADD.FTZ R208, R212, R3 ;  /* 0x00000003d4d07221 */ /* 0x000fe20000010000 */
[----:B------:R-:W-:-:S02]  /*65c0*/  FADD.FTZ R211, R215, R2 ;  /* 0x00000002d7d37221 */ /* 0x000fc40000010000 */
[----:B------:R-:W-:Y:S01]  /*65d0*/  FADD.FTZ R209, R213, R0 ;  /* 0x00000000d5d17221 */ /* 0x000fe20000010000 */
[----:B------:R-:W-:Y:S06]  /*65e0*/  BRA `(.L_x_35212) ;  /* 0x0000000000307947 */ /* 0x000fec0003800000 */
.L_x_35211:
        /* <DEDUP_REMOVED lines=12> */
.L_x_35212:
        /* <DEDUP_REMOVED lines=11> */
[C---:B-----5:R-:W-:Y:S02]  /*6760*/  PRMT R0, R216.reuse, 0x7632, R0 ;  /* 0x00007632d8007816 */ /* 0x060fe40000000000 */
[----:B------:R-:W-:Y:S02]  /*6770*/  SHF.L.U32 R225, R216, 0x10, RZ ;  /* 0x00000010d8e17819 */ /* 0x000fe400000006ff */
[----:B------:R-:W-:Y:S02]  /*6780*/  SHF.L.U32 R0, R0, 0x10, RZ ;  /* 0x0000001000007819 */ /* 0x000fe400000006ff */
[----:B------:R-:W-:-:S02]  /*6790*/  PRMT R216, R217, 0x7632, R216 ;  /* 0x00007632d9d87816 */ /* 0x000fc400000000d8 */
[----:B------:R-:W-:Y:S02]  /*67a0*/  SHF.L.U32 R217, R217, 0x10, RZ ;  /* 0x00000010d9d97819 */ /* 0x000fe400000006ff */
[C---:B0-----:R-:W-:Y:S02]  /*67b0*/  PRMT R2, R219.reuse, 0x7632, R2 ;  /* 0x00007632db027816 */ /* 0x041fe40000000002 */
        /* <DEDUP_REMOVED lines=15> */
.L_x_35213:
[C---:B-----5:R-:W-:Y:S02]  /*68b0*/  PRMT R215, R217.reuse, 0x7632, R215 ;  /* 0x00007632d9d77816 */ /* 0x060fe400000000d7 */
[----:B------:R-:W-:Y:S02]  /*68c0*/  SHF.L.U32 R214, R217, 0x10, RZ ;  /* 0x00000010d9d67819 */ /* 0x000fe400000006ff */
[----:B------:R-:W-:Y:S02]  /*68d0*/  PRMT R213, R216, 0x7632, R213 ;  /* 0x00007632d8d57816 */ /* 0x000fe400000000d5 */
        /* <DEDUP_REMOVED lines=8> */
[----:B------:R-:W-:-:S07]  /*6960*/  SHF.L.U32 R219, R0, 0x10, RZ ;  /* 0x0000001000db7819 */ /* 0x000fce00000006ff */
.L_x_35214:
        /* <DEDUP_REMOVED lines=14> */
[----:B0-----:R-:W-:-:S02]  /*6a50*/  PRMT R2, R224, 0x7632, R2 ;  /* 0x00007632e0027816 */ /* 0x001fc40000000002 */
[----:B------:R-:W-:Y:S02]  /*6a60*/  SHF.L.U32 R224, R224, 0x10, RZ ;  /* 0x00000010e0e07819 */ /* 0x000fe400000006ff */
[----:B------:R-:W-:Y:S02]  /*6a70*/  SHF.L.U32 R2, R2, 0x10, RZ ;  /* 0x0000001002027819 */ /* 0x000fe400000006ff */
[----:B------:R-:W-:-:S03]  /*6a80*/  SHF.L.U32 R3, R226, 0x10, RZ ;  /* 0x00000010e2037819 */ /* 0x000fc600000006ff */
[----:B--2---:R-:W-:Y:S01]  /*6a90*/  FADD.FTZ R221, R221, R2 ;  /* 0x00000002dddd7221 */ /* 0x004fe20000010000 */
[----:B------:R-:W-:Y:S01]  /*6aa0*/  FADD.FTZ R223, R223, R0 ;  /* 0x00000000dfdf7221 */ /* 0x000fe20000010000 */
[----:B------:R-:W-:Y:S01]  /*6ab0*/  PRMT R2, R226, 0x7632, R2 ;  /* 0x00007632e2027816 */ /* 0x000fe20000000002 */
[----:B------:R-:W-:Y:S01]  /*6ac0*/  FADD.FTZ R220, R220, R224 ;  /* 0x000000e0dcdc7221 */ /* 0x000fe20000010000 */
[C---:B------:R-:W-:Y:S01]  /*6ad0*/  PRMT R0, R227.reuse, 0x7632, R0 ;  /* 0x00007632e3007816 */ /* 0x040fe20000000000 */
[----:B------:R-:W-:Y:S01]  /*6ae0*/  FADD.FTZ R222, R222, R225 ;  /* 0x000000e1dede7221 */ /* 0x000fe20000010000 */
[----:B------:R-:W-:Y:S01]  /*6af0*/  SHF.L.U32 R227, R227, 0x10, RZ ;  /* 0x00000010e3e37819 */ /* 0x000fe200000006ff */
[----:B---3--:R-:W-:Y:S01]  /*6b00*/  FADD.FTZ R224, R228, R3 ;  /* 0x00000003e4e07221 */ /* 0x008fe20000010000 */
[----:B------:R-:W-:Y:S02]  /*6b10*/  SHF.L.U32 R2, R2, 0x10, RZ ;  /* 0x0000001002027819 */ /* 0x000fe400000006ff */
[----:B------:R-:W-:Y:S01]  /*6b20*/  SHF.L.U32 R0, R0, 0x10, RZ ;  /* 0x0000001000007819 */ /* 0x000fe200000006ff */
[----:B------:R-:W-:-:S02]  /*6b30*/  FADD.FTZ R226, R230, R227 ;  /* 0x000000e3e6e27221 */ /* 0x000fc40000010000 */
[----:B------:R-:W-:Y:S02]  /*6b40*/  FADD.FTZ R225, R229, R2 ;  /* 0x00000002e5e17221 */ /* 0x000fe40000010000 */
[----:B------:R-:W-:Y:S01]  /*6b50*/  FADD.FTZ R227, R231, R0 ;  /* 0x00000000e7e37221 */ /* 0x000fe20000010000 */
[----:B------:R-:W-:Y:S06]  /*6b60*/  BRA `(.L_x_35216) ;  /* 0x0000000000307947 */ /* 0x000fec0003800000 */
.L_x_35215:
        /* <DEDUP_REMOVED lines=12> */
.L_x_35216:
[----:B0-----:R-:W-:Y:S01]  /*6c30*/  IMAD.WIDE.U32 R2, R248, 0x20, R232 ;  /* 0x00000020f8027825 */ /* 0x001fe200078e00e8 */
        /* <DEDUP_REMOVED lines=10> */
[C---:B-----5:R-:W-:Y:S02]  /*6ce0*/  SHF.L.U32 R0, R232.reuse, 0x10, RZ ;  /* 0x00000010e8007819 */ /* 0x060fe400000006ff */
[----:B0-----:R-:W-:Y:S02]  /*6cf0*/  PRMT R2, R233, 0x7632, R2 ;  /* 0x00007632e9027816 */ /* 0x001fe40000000002 */
[----:B------:R-:W-:Y:S02]  /*6d00*/  PRMT R3, R232, 0x7632, R3 ;  /* 0x00007632e8037816 */ /* 0x000fe40000000003 */
[----:B------:R-:W-:-:S02]  /*6d10*/  SHF.L.U32 R2, R2, 0x10, RZ ;  /* 0x0000001002027819 */ /* 0x000fc400000006ff */
[----:B------:R-:W-:Y:S02]  /*6d20*/  SHF.L.U32 R4, R3, 0x10, RZ ;  /* 0x0000001003047819 */ /* 0x000fe400000006ff */
[----:B------:R-:W-:Y:S01]  /*6d30*/  SHF.L.U32 R3, R233, 0x10, RZ ;  /* 0x00000010e9037819 */ /* 0x000fe200000006ff */
[----:B--2---:R-:W-:Y:S01]  /*6d40*/  FADD.FTZ R228, R228, R0 ;  /* 0x00000000e4e47221 */ /* 0x004fe20000010000 */
[--C-:B------:R-:W-:Y:S01]  /*6d50*/  FADD.FTZ R231, R231, R2.reuse ;  /* 0x00000002e7e77221 */ /* 0x100fe20000010000 */
[----:B------:R-:W-:Y:S01]  /*6d60*/  PRMT R2, R234, 0x7632, R2 ;  /* 0x00007632ea027816 */ /* 0x000fe20000000002 */
[----:B------:R-:W-:Y:S01]  /*6d70*/  FADD.FTZ R229, R229, R4 ;  /* 0x00000004e5e57221 */ /* 0x000fe20000010000 */
[----:B------:R-:W-:Y:S01]  /*6d80*/  PRMT R0, R235, 0x7632, R0 ;  /* 0x00007632eb007816 */ /* 0x000fe20000000000 */
        /* <DEDUP_REMOVED lines=10> */
.L_x_35217:
[----:B-----5:R-:W-:Y:S02]  /*6e30*/  PRMT R0, R232, 0x7632, R0 ;  /* 0x00007632e8007816 */ /* 0x020fe40000000000 */
[----:B0-----:R-:W-:Y:S02]  /*6e40*/  PRMT R2, R233, 0x7632, R2 ;  /* 0x00007632e9027816 */ /* 0x001fe40000000002 */
        /* <DEDUP_REMOVED lines=10> */
.L_x_35218:
[----:B------:R-:W-:Y:S01]  /*6ef0*/  FADD.FTZ R0, RZ, R156 ;  /* 0x0000009cff007221 */ /* 0x000fe20000010000 */
[----:B------:R-:W0:Y:S01]  /*6f00*/  LDC.64 R2, c[0x0][0x3a8] ;  /* 0x0000ea00ff027b82 */ /* 0x000e220000000a00 */
[----:B------:R-:W1:Y:S01]  /*6f10*/  S2R R245, SR_TID.X ;  /* 0x0000000000f57919 */ /* 0x000e620000002100 */
[----:B------:R-:W-:Y:S01]  /*6f20*/  UMOV UR11, 0xffffffff ;  /* 0xffffffff000b7882 */ /* 0x000fe20000000000 */
        /* <DEDUP_REMOVED lines=9> */
[----:B------:R-:W-:Y:S01]  /*6fc0*/  FADD.FTZ R0, R0, R164 ;  /* 0x000000a400007221 */ /* 0x000fe20000010000 */
[----:B------:R0:W-:Y:S01]  /*6fd0*/  STG.E.128 desc[UR6][R2.64+0x10], R232 ;  /* 0x000010e802007986 */ /* 0x0001e2000c101d06 */
[----:B-1----:R-:W-:Y:S02]  /*6fe0*/  LOP3.LUT P2, R245, R245, 0x1f, RZ, 0xc0, !PT ;  /* 0x0000001ff5f57812 */ /* 0x002fe4000784c0ff */
        /* <DEDUP_REMOVED lines=253> */
.L_x_35244:
[----:B------:R-:W-:Y:S01]  /*7fc0*/  FMUL.FTZ R2, R244, R244 ;  /* 0x000000f4f4027220 */ /* 0x000fe20000410000 */
[----:B------:R-:W-:Y:S01]  /*7fd0*/  ISETP.NE.AND P3, PT, RZ, UR9, PT ;  /* 0x00000009ff007c0c */ /* 0x000fe2000bf65270 */
[----:B-1----:R-:W-:Y:S01]  /*7fe0*/  FADD.FTZ R0, R4, R0 ;  /* 0x0000000004007221 */ /* 0x002fe20000010000 */
[----:B------:R-:W2:Y:S01]  /*7ff0*/  LDL R247, [R1+0x1c] ;  /* 0x00001c0001f77983 */ /* 0x000ea20000100800 */
[----:B------:R-:W-:Y:S02]  /*8000*/  ISETP.NE.AND P0, PT, R245, RZ, PT ;  /* 0x000000fff500720c */ /* 0x000fe40003f05270 */
[----:B------:R-:W-:Y:S01]  /*8010*/  FSEL R2, R2, RZ, P3 ;  /* 0x000000ff02027208 */ /* 0x000fe20001800000 */
[----:B------:R-:W-:Y:S01]  /*8020*/  FFMA.FTZ R0, R0, R246, UR10 ;  /* 0x0000000a00007e23 */ /* 0x000fe200080100f6 */
[----:B------:R-:W3:Y:S03]  /*8030*/  LDL R245, [R1+0x14] ;  /* 0x0000140001f57983 */ /* 0x000ee60000100800 */
[----:B------:R-:W-:Y:S01]  /*8040*/  FADD.FTZ R0, R0, R2 ;  /* 0x0000000200007221 */ /* 0x000fe20000010000 */
[----:B------:R-:W4:Y:S01]  /*8050*/  LDL R246, [R1+0x18] ;  /* 0x0000180001f67983 */ /* 0x000f220000100800 */
[----:B------:R-:W-:-:S04]  /*8060*/  FSEL R2, R244, RZ, !P3 ;  /* 0x000000fff4027208 */ /* 0x000fc80005800000 */
[----:B------:R-:W1:Y:S01]  /*8070*/  MUFU.RSQ R0, R0 ;  /* 0x0000000000007308 */ /* 0x000e620000001400 */
[C---:B------:R-:W-:Y:S01]  /*8080*/  FADD.FTZ R3, -R2.reuse, R162 ;  /* 0x000000a202037221 */ /* 0x040fe20000010100 */
[----:B0-----:R-:W-:-:S03]  /*8090*/  FADD.FTZ R4, -R2, R163 ;  /* 0x000000a302047221 */ /* 0x001fc60000010100 */
[C---:B-1----:R-:W-:Y:S01]  /*80a0*/  FMUL.FTZ R3, R0.reuse, R3 ;  /* 0x0000000300037220 */ /* 0x042fe20000410000 */
[----:B------:R-:W-:-:S03]  /*80b0*/  FMUL.FTZ R4, R0, R4 ;  /* 0x0000000400047220 */ /* 0x000fc60000410000 */
[----:B------:R-:W-:Y:S01]  /*80c0*/  FFMA.FTZ R3, R3, R242, R82 ;  /* 0x000000f203037223 */ /* 0x000fe20000010052 */
[----:B------:R-:W-:-:S05]  /*80d0*/  FFMA.FTZ R4, R4, R243, R83 ;  /* 0x000000f304047223 */ /* 0x000fca0000010053 */
[----:B------:R-:W-:Y:S02]  /*80e0*/  F2FP.BF16.F32.PACK_AB R163, R4, R3 ;  /* 0x0000000304a3723e */ /* 0x000fe400000010ff */
[----:B------:R-:W0:Y:S02]  /*80f0*/  @!P2 LDC.64 R4, c[0x0][0x3c0] ;  /* 0x0000f000ff04ab82 */ /* 0x000e240000000a00 */
[----:B0-----:R-:W-:-:S05]  /*8100*/  @!P2 IMAD.WIDE R4, R6, 0x4, R4 ;  /* 0x000000040604a825 */ /* 0x001fca00078e0204 */
[----:B------:R0:W-:Y:S04]  /*8110*/  @!P2 STG.E desc[UR6][R4.64], R244 ;  /* 0x000000f40400a986 */ /* 0x0001e8000c101906 */
[----:B0-----:R-:W5:Y:S01]  /*8120*/  LDL R244, [R1+0x10] ;  /* 0x0000100001f47983 */ /* 0x001f620000100800 */
[----:B------:R-:W0:Y:S01]  /*8130*/  @!P0 LDC.64 R4, c[0x0][0x3c8] ;  /* 0x0000f200ff048b82 */ /* 0x000e220000000a00 */
        /* <DEDUP_REMOVED lines=14> */
[----:B------:R-:W-:Y:S01]  /*8220*/  FADD.FTZ R180, -R2, R180 ;  /* 0x000000b402b47221 */ /* 0x000fe20000010100 */
[----:B0-----:R-:W-:-:S05]  /*8230*/  @!P0 IMAD.WIDE R4, R6, 0x4, R4 ;  /* 0x0000000406048825 */ /* 0x001fca00078e0204 */
[----:B------:R0:W-:Y:S02]  /*8240*/  @!P0 STG.E desc[UR6][R4.64], R0 ;  /* 0x0000000004008986 */ /* 0x0001e4000c101906 */
[C---:B0-----:R-:W-:Y:S01]  /*8250*/  FADD.FTZ R4, -R2.reuse, R160 ;  /* 0x000000a002047221 */ /* 0x041fe20000010100 */
[----:B------:R-:W-:-:S03]  /*8260*/  FADD.FTZ R5, -R2, R161 ;  /* 0x000000a102057221 */ /* 0x000fc60000010100 */
[C---:B------:R-:W-:Y:S01]  /*8270*/  FMUL.FTZ R4, R0.reuse, R4 ;  /* 0x0000000400047220 */ /* 0x040fe20000410000 */
[----:B------:R-:W-:-:S03]  /*8280*/  FMUL.FTZ R5, R0, R5 ;  /* 0x0000000500057220 */ /* 0x000fc60000410000 */
[----:B------:R-:W-:Y:S01]  /*8290*/  FFMA.FTZ R4, R4, R240, R80 ;  /* 0x000000f004047223 */ /* 0x000fe20000010050 */
[----:B------:R-:W-:-:S05]  /*82a0*/  FFMA.FTZ R5, R5, R241, R81 ;  /* 0x000000f105057223 */ /* 0x000fca0000010051 */
[----:B------:R-:W-:Y:S01]  /*82b0*/  F2FP.BF16.F32.PACK_AB R162, R5, R4 ;  /* 0x0000000405a2723e */ /* 0x000fe200000010ff */
[----:B--2---:R-:W-:Y:S01]  /*82c0*/  FFMA.FTZ R159, R159, R247, R87 ;  /* 0x000000f79f9f7223 */ /* 0x004fe20000010057 */
[----:B---3--:R-:W-:Y:S01]  /*82d0*/  FFMA.FTZ R157, R157, R245, R85 ;  /* 0x000000f59d9d7223 */ /* 0x008fe20000010055 */
[C---:B------:R-:W-:Y:S01]  /*82e0*/  FADD.FTZ R245, -R2.reuse, R185 ;  /* 0x000000b902f57221 */ /* 0x040fe20000010100 */
[----:B----4-:R-:W-:Y:S02]  /*82f0*/  FFMA.FTZ R3, R3, R246, R86 ;  /* 0x000000f603037223 */ /* 0x010fe40000010056 */
[----:B------:R-:W0:Y:S03]  /*8300*/  LDC.64 R246, c[0x0][0x428] ;  /* 0x00010a00fff67b82 */ /* 0x000e260000000a00 */
[----:B------:R-:W-:Y:S01]  /*8310*/  F2FP.BF16.F32.PACK_AB R161, R159, R3 ;  /* 0x000000039fa1723e */ /* 0x000fe200000010ff */
[C---:B------:R-:W-:Y:S01]  /*8320*/  FADD.FTZ R3, -R2.reuse, R173 ;  /* 0x000000ad02037221 */ /* 0x040fe20000010100 */
[C---:B------:R-:W-:Y:S01]  /*8330*/  FADD.FTZ R159, -R2.reuse, R168 ;  /* 0x000000a8029f7221 */ /* 0x040fe20000010100 */
[----:B------:R-:W-:Y:S01]  /*8340*/  MOV R173, R172 ;  /* 0x000000ac00ad7202 */ /* 0x000fe20000000f00 */
[----:B------:R-:W-:-:S03]  /*8350*/  FADD.FTZ R168, -R2, R177 ;  /* 0x000000b102a87221 */ /* 0x000fc60000010100 */
[----:B------:R-:W-:Y:S01]  /*8360*/  MOV R172, R159 ;  /* 0x0000009f00ac7202 */ /* 0x000fe20000000f00 */
[C---:B------:R-:W-:Y:S01]  /*8370*/  FADD.FTZ R159, -R2.reuse, R194 ;  /* 0x000000c2029f7221 */ /* 0x040fe20000010100 */
[----:B------:R-:W-:Y:S01]  /*8380*/  FADD.FTZ R194, -R2, R229 ;  /* 0x000000e502c27221 */ /* 0x000fe20000010100 */
[----:B0-----:R-:W-:-:S04]  /*8390*/  IMAD.WIDE.U32 R4, R7, 0x10, R246 ;  /* 0x0000001007047825 */ /* 0x001fc800078e00f6 */
[C---:B------:R-:W-:Y:S01]  /*83a0*/  FADD.FTZ R246, -R2.reuse, R184 ;  /* 0x000000b802f67221 */ /* 0x040fe20000010100 */
[C---:B------:R-:W-:Y:S01]  /*83b0*/  FADD.FTZ R247, -R2.reuse, R183 ;  /* 0x000000b702f77221 */ /* 0x040fe20000010100 */
[C---:B------:R-:W-:Y:S01]  /*83c0*/  FADD.FTZ R7, -R2.reuse, R190 ;  /* 0x000000be02077221 */ /* 0x040fe20000010100 */
[----:B------:R-:W-:-:S03]  /*83d0*/  FADD.FTZ R190, -R2, R225 ;  /* 0x000000e102be7221 */ /* 0x000fc60000010100 */
[----:B------:R-:W-:Y:S01]  /*83e0*/  FMUL.FTZ R7, R0, R7 ;  /* 0x0000000700077220 */ /* 0x000fe20000410000 */
[----:B-----5:R-:W-:Y:S01]  /*83f0*/  FFMA.FTZ R156, R156, R244, R84 ;  /* 0x000000f49c9c7223 */ /* 0x020fe20000010054 */
[C---:B------:R-:W-:Y:S01]  /*8400*/  FADD.FTZ R244, -R2.reuse, R174 ;  /* 0x000000ae02f47221 */ /* 0x040fe20000010100 */
[----:B------:R-:W-:Y:S01]  /*8410*/  MOV R174, R171 ;  /* 0x000000ab00ae7202 */ /* 0x000fe20000000f00 */
[C---:B------:R-:W-:Y:S02]  /*8420*/  FADD.FTZ R171, -R2.reuse, R179 ;  /* 0x000000b302ab7221 */ /* 0x040fe40000010100 */
[----:B------:R-:W-:Y:S01]  /*8430*/  F2FP.BF16.F32.PACK_AB R160, R157, R156 ;  /* 0x0000009c9da0723e */ /* 0x000fe200000010ff */
[C---:B------:R-:W-:Y:S01]  /*8440*/  FADD.FTZ R157, -R2.reuse, R165 ;  /* 0x000000a5029d7221 */ /* 0x040fe20000010100 */
[C---:B------:R-:W-:Y:S01]  /*8450*/  FADD.FTZ R165, -R2.reuse, R167 ;  /* 0x000000a702a57221 */ /* 0x040fe20000010100 */
[----:B------:R-:W-:Y:S01]  /*8460*/  MOV R167, R158 ;  /* 0x0000009e00a77202 */ /* 0x000fe20000000f00 */
[C---:B------:R-:W-:Y:S01]  /*8470*/  FADD.FTZ R156, -R2.reuse, R166 ;  /* 0x000000a6029c7221 */ /* 0x040fe20000010100 */
[----:B------:R0:W-:Y:S01]  /*8480*/  STG.E.128 desc[UR6][R4.64], R160 ;  /* 0x000000a004007986 */ /* 0x0001e2000c101d06 */
        /* <DEDUP_REMOVED lines=63> */
[----:B------:R-:W-:Y:S01]  /*8880*/  FMUL.FTZ R226, R0, R217 ;  /* 0x000000d900e27220 */ /* 0x000fe20000410000 */
[C---:B------:R-:W-:Y:S01]  /*8890*/  FADD.FTZ R157, -R2.reuse, R192 ;  /* 0x000000c0029d7221 */ /* 0x040fe20000010100 */
[----:B------:R-:W-:Y:S01]  /*88a0*/  MOV R207, R185 ;  /* 0x000000b900cf7202 */ /* 0x000fe20000000f00 */
[----:B------:R-:W-:Y:S01]  /*88b0*/  FADD.FTZ R183, -R2, R218 ;  /* 0x000000da02b77221 */ /* 0x000fe20000010100 */
[C---:B------:R-:W-:Y:S01]  /*88c0*/  FMUL.FTZ R217, R0.reuse, R216 ;  /* 0x000000d800d97220 */ /* 0x040fe20000410000 */
[C---:B------:R-:W-:Y:S01]  /*88d0*/  FMUL.FTZ R234, R0.reuse, R170 ;  /* 0x000000aa00ea7220 */ /* 0x040fe20000410000 */
[----:B------:R-:W-:Y:S01]  /*88e0*/  FMUL.FTZ R229, R0, R177 ;  /* 0x000000b100e57220 */ /* 0x000fe20000410000 */
[----:B------:R-:W-:Y:S01]  /*88f0*/  MOV R218, R184 ;  /* 0x000000b800da7202 */ /* 0x000fe20000000f00 */
[----:B------:R-:W-:Y:S01]  /*8900*/  FADD.FTZ R185, -R2, R220 ;  /* 0x000000dc02b97221 */ /* 0x000fe20000010100 */
[C---:B------:R-:W-:Y:S01]  /*8910*/  FMUL.FTZ R170, R0.reuse, R179 ;  /* 0x000000b300aa7220 */ /* 0x040fe20000410000 */
        /* <DEDUP_REMOVED lines=26> */
[C---:B------:R-:W-:Y:S01]  /*8ac0*/  FADD.FTZ R192, -R2.reuse, R227 ;  /* 0x000000e302c07221 */ /* 0x040fe20000010100 */
        /* <DEDUP_REMOVED lines=37> */
[----:B------:R-:W-:Y:S01]  /*8d20*/  FADD.FTZ R221, -R2, R235 ;  /* 0x000000eb02dd7221 */ /* 0x000fe20000010100 */
        /* <DEDUP_REMOVED lines=12> */
[----:B------:R-:W-:Y:S01]  /*8df0*/  F2FP.BF16.F32.PACK_AB R156, R161, R156 ;  /* 0x0000009ca19c723e */ /* 0x000fe200000010ff */
[----:B------:R-:W-:Y:S01]  /*8e00*/  FMUL.FTZ R235, R0, R165 ;  /* 0x000000a500eb7220 */ /* 0x000fe20000410000 */
[----:B------:R-:W-:Y:S01]  /*8e10*/  F2FP.BF16.F32.PACK_AB R163, R160, R163 ;  /* 0x000000a3a0a3723e */ /* 0x000fe200000010ff */
[----:B------:R-:W-:Y:S01]  /*8e20*/  FFMA.FTZ R161, R206, R150, R70 ;  /* 0x00000096cea17223 */ /* 0x000fe20000010046 */
        /* <DEDUP_REMOVED lines=26> */
[C---:B------:R-:W-:Y:S01]  /*8fd0*/  FMUL.FTZ R228, R0.reuse, R168 ;  /* 0x000000a800e47220 */ /* 0x040fe20000410000 */
        /* <DEDUP_REMOVED lines=112> */
.L_x_35196:
[----:B------:R-:W-:Y:S01]  /*96e0*/  HFMA2 R3, -RZ, RZ, 0, 5.9604644775390625e-08 ;  /* 0x00000001ff037431 */ /* 0x000fe200000001ff */
[----:B------:R-:W-:Y:S01]  /*96f0*/  BSSY B0, `(.L_x_35221) ;  /* 0x0000006000007945 */ /* 0x000fe20003800000 */
[----:B------:R-:W-:Y:S02]  /*9700*/  MOV R2, 0x1f ;  /* 0x0000001f00027802 */ /* 0x000fe40000000f00 */
[----:B------:R-:W-:-:S07]  /*9710*/  MOV R0, 0xffffffff ;  /* 0xffffffff00007802 */ /* 0x000fce0000000f00 */
[----:B------:R-:W-:Y:S05]  /*9720*/  WARPSYNC.COLLECTIVE R0, `(.L_x_35222) ;  /* 0x0000000000087348 */ /* 0x000fea0003c00000 */
[----:B------:R0:W1:Y:S02]  /*9730*/  SHFL.BFLY P0, R5, R4, R3, R2 ;  /* 0x0c00000304057389 */ /* 0x0000640000000002 */
[----:B01----:R-:W-:Y:S05]  /*9740*/  ENDCOLLECTIVE ;  /* 0x000000000000791b */ /* 0x003fea0003800000 */
.L_x_35222:
[----:B------:R-:W-:Y:S05]  /*9750*/  BSYNC B0 ;  /* 0x0000000000007941 */ /* 0x000fea0003800000 */
.L_x_35221:
[----:B------:R-:W-:Y:S01]  /*9760*/  MOV R0, R5 ;  /* 0x0000000500007202 */ /* 0x000fe20000000f00 */
[----:B------:R-:W-:Y:S01]  /*9770*/  HFMA2 R3, -RZ, RZ, 0, 1.1920928955078125e-07 ;  /* 0x00000002ff037431 */ /* 0x000fe200000001ff */
[----:B------:R-:W-:Y:S01]  /*9780*/  MOV R2, 0x1f ;  /* 0x0000001f00027802 */ /* 0x000fe20000000f00 */
[----:B------:R-:W0:Y:S02]  /*9790*/  LDC R245, c[0x0][0x400] ;  /* 0x00010000fff57b82 */ /* 0x000e240000000800 */
[----:B------:R-:W-:Y:S01]  /*97a0*/  FADD.FTZ R4, R4, R0 ;  /* 0x0000000004047221 */ /* 0x000fe20000010000 */
[----:B------:R-:W-:-:S07]  /*97b0*/  MOV R0, 0xffffffff ;  /* 0xffffffff00007802 */ /* 0x000fce0000000f00 */
[----:B0-----:R-:W-:Y:S05]  /*97c0*/  WARPSYNC.COLLECTIVE R0, `(.L_x_35223) ;  /* 0x0000000000087348 */ /* 0x001fea0003c00000 */
[----:B------:R1:W2:Y:S02]  /*97d0*/  SHFL.BFLY P0, R5, R4, R3, R2 ;  /* 0x0c00000304057389 */ /* 0x0002a40000000002 */
[----:B012---:R-:W-:Y:S05]  /*97e0*/  ENDCOLLECTIVE ;  /* 0x000000000000791b */ /* 0x007fea0003800000 */
.L_x_35223:
[----:B------:R-:W-:Y:S01]  /*97f0*/  HFMA2 R3, -RZ, RZ, 0, 2.384185791015625e-07 ;  /* 0x00000004ff037431 */ /* 0x000fe200000001ff */
[----:B------:R-:W-:-:S05]  /*9800*/  MOV R0, R5 ;  /* 0x0000000500007202 */ /* 0x000fca0000000f00 */
[----:B------:R-:W-:Y:S01]  /*9810*/  FADD.FTZ R4, R4, R0 ;  /* 0x0000000004047221 */ /* 0x000fe20000010000 */
[----:B------:R-:W-:-:S07]  /*9820*/  MOV R0, 0xffffffff ;  /* 0xffffffff00007802 */ /* 0x000fce0000000f00 */
[----:B------:R-:W-:Y:S05]  /*9830*/  WARPSYNC.COLLECTIVE R0, `(.L_x_35224) ;  /* 0x0000000000087348 */ /* 0x000fea0003c00000 */
[----:B------:R0:W1:Y:S02]  /*9840*/  SHFL.BFLY P0, R5, R4, R3, R2 ;  /* 0x0c00000304057389 */ /* 0x0000640000000002 */
[----:B01----:R-:W-:Y:S05]  /*9850*/  ENDCOLLECTIVE ;  /* 0x000000000000791b */ /* 0x003fea0003800000 */
.L_x_35224:
[----:B------:R-:W-:Y:S01]  /*9860*/  HFMA2 R3, -RZ, RZ, 0, 4.76837158203125e-07 ;  /* 0x00000008ff037431 */ /* 0x000fe200000001ff */
[----:B------:R-:W-:-:S05]  /*9870*/  MOV R0, R5 ;  /* 0x0000000500007202 */ /* 0x000fca0000000f00 */
[----:B------:R-:W-:Y:S01]  /*9880*/  FADD.FTZ R4, R4, R0 ;  /* 0x0000000004047221 */ /* 0x000fe20000010000 */
[----:B------:R-:W-:-:S07]  /*9890*/  MOV R0, 0xffffffff ;  /* 0xffffffff00007802 */ /* 0x000fce0000000f00 */
[----:B------:R-:W-:Y:S05]  /*98a0*/  WARPSYNC.COLLECTIVE R0, `(.L_x_35225) ;  /* 0x0000000000087348 */ /* 0x000fea0003c00000 */
[----:B------:R0:W1:Y:S02]  /*98b0*/  SHFL.BFLY P0, R5, R4, R3, R2 ;  /* 0x0c00000304057389 */ /* 0x0000640000000002 */
[----:B01----:R-:W-:Y:S05]  /*98c0*/  ENDCOLLECTIVE ;  /* 0x000000000000791b */ /* 0x003fea0003800000 */
.L_x_35225:
[----:B------:R-:W-:Y:S01]  /*98d0*/  HFMA2 R3, -RZ, RZ, 0, 9.5367431640625e-07 ;  /* 0x00000010ff037431 */ /* 0x000fe200000001ff */
[----:B------:R-:W-:-:S05]  /*98e0*/  MOV R0, R5 ;  /* 0x0000000500007202 */ /* 0x000fca0000000f00 */
[----:B------:R-:W-:Y:S01]  /*98f0*/  FADD.FTZ R4, R4, R0 ;  /* 0x0000000004047221 */ /* 0x000fe20000010000 */
[----:B------:R-:W-:-:S07]  /*9900*/  MOV R0, 0xffffffff ;  /* 0xffffffff00007802 */ /* 0x000fce0000000f00 */
[----:B------:R-:W-:Y:S05]  /*9910*/  WARPSYNC.COLLECTIVE R0, `(.L_x_35226) ;  /* 0x0000000000087348 */ /* 0x000fea0003c00000 */
[----:B------:R0:W1:Y:S02]  /*9920*/  SHFL.BFLY P0, R5, R4, R3, R2 ;  /* 0x0c00000304057389 */ /* 0x0000640000000002 */
[----:B01----:R-:W-:Y:S05]  /*9930*/  ENDCOLLECTIVE ;  /* 0x000000000000791b */ /* 0x003fea0003800000 */
.L_x_35226:
        /* <DEDUP_REMOVED lines=164> */
[----:B------:R-:W-:Y:S02]  /*a380*/  MOV R2, 0x1f ;  /* 0x0000001f00027802 */ /* 0x000fe40000000f00 */
[----:B------:R-:W-:-:S07]  /*a390*/  MOV R0, 0xffffffff ;  /* 0xffffffff00007802 */ /* 0x000fce0000000f00 */
[----:B------:R-:W-:Y:S05]  /*a3a0*/  WARPSYNC.COLLECTIVE R0, `(.L_x_35227) ;  /* 0x0000000000087348 */ /* 0x000fea0003c00000 */
[----:B------:R0:W1:Y:S02]  /*a3b0*/  SHFL.BFLY P0, R5, R4, R3, R2 ;  /* 0x0c00000304057389 */ /* 0x0000640000000002 */
[----:B01----:R-:W-:Y:S05]  /*a3c0*/  ENDCOLLECTIVE ;  /* 0x000000000000791b */ /* 0x003fea0003800000 */
.L_x_35227:
[----:B------:R-:W-:Y:S01]  /*a3d0*/  HFMA2 R3, -RZ, RZ, 0, 1.1920928955078125e-07 ;  /* 0x00000002ff037431 */ /* 0x000fe200000001ff */
[----:B------:R-:W-:-:S05]  /*a3e0*/  MOV R0, R5 ;  /* 0x0000000500007202 */ /* 0x000fca0000000f00 */
[----:B------:R-:W-:Y:S01]  /*a3f0*/  FADD.FTZ R4, R4, R0 ;  /* 0x0000000004047221 */ /* 0x000fe20000010000 */
[----:B------:R-:W-:-:S07]  /*a400*/  MOV R0, 0xffffffff ;  /* 0xffffffff00007802 */ /* 0x000fce0000000f00 */
[----:B------:R-:W-:Y:S05]  /*a410*/  WARPSYNC.COLLECTIVE R0, `(.L_x_35228) ;  /* 0x0000000000087348 */ /* 0x000fea0003c00000 */
[----:B------:R0:W1:Y:S02]  /*a420*/  SHFL.BFLY P0, R5, R4, R3, R2 ;  /* 0x0c00000304057389 */ /* 0x0000640000000002 */
[----:B01----:R-:W-:Y:S05]  /*a430*/  ENDCOLLECTIVE ;  /* 0x000000000000791b */ /* 0x003fea0003800000 */
.L_x_35228:
[----:B------:R-:W-:Y:S01]  /*a440*/  HFMA2 R3, -RZ, RZ, 0, 2.384185791015625e-07 ;  /* 0x00000004ff037431 */ /* 0x000fe200000001ff */
[----:B------:R-:W-:-:S05]  /*a450*/  MOV R0, R5 ;  /* 0x0000000500007202 */ /* 0x000fca0000000f00 */
[----:B------:R-:W-:Y:S01]  /*a460*/  FADD.FTZ R4, R4, R0 ;  /* 0x0000000004047221 */ /* 0x000fe20000010000 */
[----:B------:R-:W-:-:S07]  /*a470*/  MOV R0, 0xffffffff ;  /* 0xffffffff00007802 */ /* 0x000fce0000000f00 */
[----:B------:R-:W-:Y:S05]  /*a480*/  WARPSYNC.COLLECTIVE R0, `(.L_x_35229) ;  /* 0x0000000000087348 */ /* 0x000fea0003c00000 */
[----:B------:R0:W1:Y:S02]  /*a490*/  SHFL.BFLY P0, R5, R4, R3, R2 ;  /* 0x0c00000304057389 */ /* 0x0000640000000002 */
[----:B01----:R-:W-:Y:S05]  /*a4a0*/  ENDCOLLECTIVE ;  /* 0x000000000000791b */ /* 0x003fea0003800000 */
.L_x_35229:
[----:B------:R-:W-:Y:S01]  /*a4b0*/  HFMA2 R3, -RZ, RZ, 0, 4.76837158203125e-07 ;  /* 0x00000008ff037431 */ /* 0x000fe200000001ff */
[----:B------:R-:W-:-:S05]  /*a4c0*/  MOV R0, R5 ;  /* 0x0000000500007202 */ /* 0x000fca0000000f00 */
[----:B------:R-:W-:Y:S01]  /*a4d0*/  FADD.FTZ R4, R4, R0 ;  /* 0x0000000004047221 */ /* 0x000fe20000010000 */
[----:B------:R-:W-:-:S07]  /*a4e0*/  MOV R0, 0xffffffff ;  /* 0xffffffff00007802 */ /* 0x000fce0000000f00 */
[----:B------:R-:W-:Y:S05]  /*a4f0*/  WARPSYNC.COLLECTIVE R0, `(.L_x_35230) ;  /* 0x0000000000087348 */ /* 0x000fea0003c00000 */
[----:B------:R0:W1:Y:S02]  /*a500*/  SHFL.BFLY P0, R5, R4, R3, R2 ;  /* 0x0c00000304057389 */ /* 0x0000640000000002 */
[----:B01----:R-:W-:Y:S05]  /*a510*/  ENDCOLLECTIVE ;  /* 0x000000000000791b */ /* 0x003fea0003800000 */
.L_x_35230:
[----:B------:R-:W-:Y:S01]  /*a520*/  HFMA2 R3, -RZ, RZ, 0, 9.5367431640625e-07 ;  /* 0x00000010ff037431 */ /* 0x000fe200000001ff */
[----:B------:R-:W-:-:S05]  /*a530*/  MOV R0, R5 ;  /* 0x0000000500007202 */ /* 0x000fca0000000f00 */
[----:B------:R-:W-:Y:S01]  /*a540*/  FADD.FTZ R4, R4, R0 ;  /* 0x0000000004047221 */ /* 0x000fe20000010000 */
[----:B------:R-:W-:-:S07]  /*a550*/  MOV R0, 0xffffffff ;  /* 0xffffffff00007802 */ /* 0x000fce0000000f00 */
[----:B------:R-:W-:Y:S05]  /*a560*/  WARPSYNC.COLLECTIVE R0, `(.L_x_35231) ;  /* 0x0000000000087348 */ /* 0x000fea0003c00000 */
[----:B------:R0:W1:Y:S02]  /*a570*/  SHFL.BFLY P0, R5, R4, R3, R2 ;  /* 0x0c00000304057389 */ /* 0x0000640000000002 */
[----:B01----:R-:W-:Y:S05]  /*a580*/  ENDCOLLECTIVE ;  /* 0x000000000000791b */ /* 0x003fea0003800000 */
.L_x_35231:
[----:B------:R-:W-:Y:S01]  /*a590*/  MOV R0, R5 ;  /* 0x0000000500007202 */ /* 0x000fe20000000f00 */
[----:B------:R-:W-:Y:S06]  /*a5a0*/  BRA `(.L_x_35232) ;  /* 0xffffff9400587947 */ /* 0x000fec000383ffff */
.L_x_35219:
[----:B------:R-:W-:Y:S01]  /*a5b0*/  HFMA2 R3, -RZ, RZ, 0, 5.9604644775390625e-08 ;  /* 0x00000001ff037431 */ /* 0x000fe200000001ff */
[----:B------:R-:W-:Y:S01]  /*a5c0*/  BSSY B0, `(.L_x_35233) ;  /* 0x0000006000007945 */ /* 0x000fe20003800000 */
[----:B------:R-:W-:Y:S02]  /*a5d0*/  MOV R2, 0x1f ;  /* 0x0000001f00027802 */ /* 0x000fe40000000f00 */
[----:B------:R-:W-:-:S07]  /*a5e0*/  MOV R0, 0xffffffff ;  /* 0xffffffff00007802 */ /* 0x000fce0000000f00 */
[----:B------:R-:W-:Y:S05]  /*a5f0*/  WARPSYNC.COLLECTIVE R0, `(.L_x_35234) ;  /* 0x0000000000087348 */ /* 0x000fea0003c00000 */
[----:B------:R0:W1:Y:S02]  /*a600*/  SHFL.BFLY P0, R5, R4, R3, R2 ;  /* 0x0c00000304057389 */ /* 0x0000640000000002 */
[----:B01----:R-:W-:Y:S05]  /*a610*/  ENDCOLLECTIVE ;  /* 0x000000000000791b */ /* 0x003fea0003800000 */
.L_x_35234:
[----:B------:R-:W-:Y:S05]  /*a620*/  BSYNC B0 ;  /* 0x0000000000007941 */ /* 0x000fea0003800000 */
.L_x_35233:
        /* <DEDUP_REMOVED lines=9> */
.L_x_35235:
[----:B------:R-:W-:Y:S01]  /*a6c0*/  HFMA2 R3, -RZ, RZ, 0, 2.384185791015625e-07 ;  /* 0x00000004ff037431 */ /* 0x000fe200000001ff */
[----:B------:R-:W-:-:S05]  /*a6d0*/  MOV R0, R5 ;  /* 0x0000000500007202 */ /* 0x000fca0000000f00 */
[----:B------:R-:W-:Y:S01]  /*a6e0*/  FADD.FTZ R4, R4, R0 ;  /* 0x0000000004047221 */ /* 0x000fe20000010000 */
[----:B------:R-:W-:-:S07]  /*a6f0*/  MOV R0, 0xffffffff ;  /* 0xffffffff00007802 */ /* 0x000fce0000000f00 */
[----:B------:R-:W-:Y:S05]  /*a700*/  WARPSYNC.COLLECTIVE R0, `(.L_x_35236) ;  /* 0x0000000000087348 */ /* 0x000fea0003c00000 */
[----:B------:R0:W1:Y:S02]  /*a710*/  SHFL.BFLY P0, R5, R4, R3, R2 ;  /* 0x0c00000304057389 */ /* 0x0000640000000002 */
[----:B01----:R-:W-:Y:S05]  /*a720*/  ENDCOLLECTIVE ;  /* 0x000000000000791b */ /* 0x003fea0003800000 */
.L_x_35236:
[----:B------:R-:W-:Y:S01]  /*a730*/  HFMA2 R3, -RZ, RZ, 0, 4.76837158203125e-07 ;  /* 0x00000008ff037431 */ /* 0x000fe200000001ff */
[----:B------:R-:W-:-:S05]  /*a740*/  MOV R0, R5 ;  /* 0x0000000500007202 */ /* 0x000fca0000000f00 */
[----:B------:R-:W-:Y:S01]  /*a750*/  FADD.FTZ R4, R4, R0 ;  /* 0x0000000004047221 */ /* 0x000fe20000010000 */
[----:B------:R-:W-:-:S07]  /*a760*/  MOV R0, 0xffffffff ;  /* 0xffffffff00007802 */ /* 0x000fce0000000f00 */
[----:B------:R-:W-:Y:S05]  /*a770*/  WARPSYNC.COLLECTIVE R0, `(.L_x_35237) ;  /* 0x0000000000087348 */ /* 0x000fea0003c00000 */
[----:B------:R0:W1:Y:S02]  /*a780*/  SHFL.BFLY P0, R5, R4, R3, R2 ;  /* 0x0c00000304057389 */ /* 0x0000640000000002 */
[----:B01----:R-:W-:Y:S05]  /*a790*/  ENDCOLLECTIVE ;  /* 0x000000000000791b */ /* 0x003fea0003800000 */
.L_x_35237:
[----:B------:R-:W-:Y:S01]  /*a7a0*/  HFMA2 R3, -RZ, RZ, 0, 9.5367431640625e-07 ;  /* 0x00000010ff037431 */ /* 0x000fe200000001ff */
[----:B------:R-:W-:-:S05]  /*a7b0*/  MOV R0, R5 ;  /* 0x0000000500007202 */ /* 0x000fca0000000f00 */
[----:B------:R-:W-:Y:S01]  /*a7c0*/  FADD.FTZ R4, R4, R0 ;  /* 0x0000000004047221 */ /* 0x000fe20000010000 */
[----:B------:R-:W-:-:S07]  /*a7d0*/  MOV R0, 0xffffffff ;  /* 0xffffffff00007802 */ /* 0x000fce0000000f00 */
[----:B------:R-:W-:Y:S05]  /*a7e0*/  WARPSYNC.COLLECTIVE R0, `(.L_x_35238) ;  /* 0x0000000000087348 */ /* 0x000fea0003c00000 */
[----:B------:R0:W1:Y:S02]  /*a7f0*/  SHFL.BFLY P0, R5, R4, R3, R2 ;  /* 0x0c00000304057389 */ /* 0x0000640000000002 */
[----:B01----:R-:W-:Y:S05]  /*a800*/  ENDCOLLECTIVE ;  /* 0x000000000000791b */ /* 0x003fea0003800000 */
.L_x_35238:
        /* <DEDUP_REMOVED lines=169> */
.L_x_35239:
[----:B------:R-:W-:Y:S01]  /*b2a0*/  HFMA2 R3, -RZ, RZ, 0, 1.1920928955078125e-07 ;  /* 0x00000002ff037431 */ /* 0x000fe200000001ff */
[----:B------:R-:W-:-:S05]  /*b2b0*/  MOV R0, R5 ;  /* 0x0000000500007202 */ /* 0x000fca0000000f00 */
[----:B------:R-:W-:Y:S01]  /*b2c0*/  FADD.FTZ R4, R4, R0 ;  /* 0x0000000004047221 */ /* 0x000fe20000010000 */
[----:B------:R-:W-:-:S07]  /*b2d0*/  MOV R0, 0xffffffff ;  /* 0xffffffff00007802 */ /* 0x000fce0000000f00 */
[----:B------:R-:W-:Y:S05]  /*b2e0*/  WARPSYNC.COLLECTIVE R0, `(.L_x_35240) ;  /* 0x0000000000087348 */ /* 0x000fea0003c00000 */
[----:B------:R0:W1:Y:S02]  /*b2f0*/  SHFL.BFLY P0, R5, R4, R3, R2 ;  /* 0x0c00000304057389 */ /* 0x0000640000000002 */
[----:B01----:R-:W-:Y:S05]  /*b300*/  ENDCOLLECTIVE ;  /* 0x000000000000791b */ /* 0x003fea0003800000 */
.L_x_35240:
[----:B------:R-:W-:Y:S01]  /*b310*/  HFMA2 R3, -RZ, RZ, 0, 2.384185791015625e-07 ;  /* 0x00000004ff037431 */ /* 0x000fe200000001ff */
[----:B------:R-:W-:-:S05]  /*b320*/  MOV R0, R5 ;  /* 0x0000000500007202 */ /* 0x000fca0000000f00 */
[----:B------:R-:W-:Y:S01]  /*b330*/  FADD.FTZ R4, R4, R0 ;  /* 0x0000000004047221 */ /* 0x000fe20000010000 */
[----:B------:R-:W-:-:S07]  /*b340*/  MOV R0, 0xffffffff ;  /* 0xffffffff00007802 */ /* 0x000fce0000000f00 */
[----:B------:R-:W-:Y:S05]  /*b350*/  WARPSYNC.COLLECTIVE R0, `(.L_x_35241) ;  /* 0x0000000000087348 */ /* 0x000fea0003c00000 */
[----:B------:R0:W1:Y:S02]  /*b360*/  SHFL.BFLY P0, R5, R4, R3, R2 ;  /* 0x0c00000304057389 */ /* 0x0000640000000002 */
[----:B01----:R-:W-:Y:S05]  /*b370*/  ENDCOLLECTIVE ;  /* 0x000000000000791b */ /* 0x003fea0003800000 */
.L_x_35241:
[----:B------:R-:W-:Y:S01]  /*b380*/  HFMA2 R3, -RZ, RZ, 0, 4.76837158203125e-07 ;  /* 0x00000008ff037431 */ /* 0x000fe200000001ff */
[----:B------:R-:W-:-:S05]  /*b390*/  MOV R0, R5 ;  /* 0x0000000500007202 */ /* 0x000fca0000000f00 */
[----:B------:R-:W-:Y:S01]  /*b3a0*/  FADD.FTZ R4, R4, R0 ;  /* 0x0000000004047221 */ /* 0x000fe20000010000 */
[----:B------:R-:W-:-:S07]  /*b3b0*/  MOV R0, 0xffffffff ;  /* 0xffffffff00007802 */ /* 0x000fce0000000f00 */
[----:B------:R-:W-:Y:S05]  /*b3c0*/  WARPSYNC.COLLECTIVE R0, `(.L_x_35242) ;  /* 0x0000000000087348 */ /* 0x000fea0003c00000 */
[----:B------:R0:W1:Y:S02]  /*b3d0*/  SHFL.BFLY P0, R5, R4, R3, R2 ;  /* 0x0c00000304057389 */ /* 0x0000640000000002 */
[----:B01----:R-:W-:Y:S05]  /*b3e0*/  ENDCOLLECTIVE ;  /* 0x000000000000791b */ /* 0x003fea0003800000 */
.L_x_35242:
[----:B------:R-:W-:Y:S01]  /*b3f0*/  HFMA2 R3, -RZ, RZ, 0, 9.5367431640625e-07 ;  /* 0x00000010ff037431 */ /* 0x000fe200000001ff */
[----:B------:R-:W-:-:S05]  /*b400*/  MOV R0, R5 ;  /* 0x0000000500007202 */ /* 0x000fca0000000f00 */
[----:B------:R-:W-:Y:S01]  /*b410*/  FADD.FTZ R4, R4, R0 ;  /* 0x0000000004047221 */ /* 0x000fe20000010000 */
[----:B------:R-:W-:-:S07]  /*b420*/  MOV R0, 0xffffffff ;  /* 0xffffffff00007802 */ /* 0x000fce0000000f00 */
[----:B------:R-:W-:Y:S05]  /*b430*/  WARPSYNC.COLLECTIVE R0, `(.L_x_35243) ;  /* 0x0000000000087348 */ /* 0x000fea0003c00000 */
[----:B------:R0:W1:Y:S02]  /*b440*/  SHFL.BFLY P0, R5, R4, R3, R2 ;  /* 0x0c00000304057389 */ /* 0x0000640000000002 */
[----:B01----:R-:W-:Y:S05]  /*b450*/  ENDCOLLECTIVE ;  /* 0x000000000000791b */ /* 0x003fea0003800000 */
.L_x_35243:
[----:B------:R-:W-:Y:S01]  /*b460*/  MOV R0, R5 ;  /* 0x0000000500007202 */ /* 0x000fe20000000f00 */
[----:B------:R-:W-:Y:S06]  /*b470*/  BRA `(.L_x_35244) ;  /* 0xffffffc800d07947 */ /* 0x000fec000383ffff */
.L_x_35245:
        /* <DEDUP_REMOVED lines=16> */
.L_x_88481:


//--------------------- .text._ZN10layer_norm13ln_fwd_kernelINS_13Kernel_traitsIf13__nv_bfloat16fS2_fjLj2560ELj1ELj4ELj1ELj16ENS_18Kernel_traits_baseILj2560EfS2_fS2_fjLj128EEEEELb0ELb0ELb1ELb0EEEvNS_9FwdParamsE --------------------------
	.section	.text._ZN10layer_norm13ln_fwd_kernelINS_13Kernel_traitsIf13__nv_bfloat16fS2_fjLj2560ELj1ELj4ELj1ELj16ENS_18Kernel_traits_baseILj2560EfS2_fS2_fjLj128EEEEELb0ELb0ELb1ELb0EEEvNS_9FwdParamsE,"ax",@progbits
	.align	128
        .global         _ZN10layer_norm13ln_fwd_kernelINS_13Kernel_traitsIf13__nv_bfloat16fS2_fjLj2560ELj1ELj4ELj1ELj16ENS_18Kernel_traits_baseILj2560EfS2_fS2_fjLj128EEEEELb0ELb0ELb1ELb0EEEvNS_9FwdParamsE
        .type           _ZN10layer_norm13ln_fwd_kernelINS_13Kernel_traitsIf13__nv_bfloat16fS2_fjLj2560ELj1ELj4ELj1ELj16ENS_18Kernel_traits_baseILj2560EfS2_fS2_fjLj128EEEEELb0ELb0ELb1ELb0EEEvNS_9FwdParamsE,@function
        .size           _ZN10layer_norm13ln_fwd_kernelINS_13Kernel_traitsIf13__nv_bfloat16fS2_fjLj2560ELj1ELj4ELj1ELj16ENS_18Kernel_traits_baseILj2560EfS2_fS2_fjLj128EEEEELb0ELb0ELb1ELb0EEEvNS_9FwdParamsE,(.L_x_88482 - _ZN10layer_norm13ln_fwd_kernelINS_13Kernel_traitsIf13__nv_bfloat16fS2_fjLj2560ELj1ELj4ELj1ELj16ENS_18Kernel_traits_baseILj2560EfS2_fS2_fjLj128EEEEELb0ELb0ELb1ELb0EEEvNS_9FwdParamsE)
        .other          _ZN10layer_norm13ln_fwd_kernelINS_13Kernel_traitsIf13__nv_bfloat16fS2_fjLj2560ELj1ELj4ELj1ELj16ENS_18Kernel_traits_baseILj2560EfS2_fS2_fjLj128EEEEELb0ELb0ELb1ELb0EEEvNS_9FwdParamsE,@"STO_CUDA_ENTRY STV_DEFAULT"
_ZN10layer_norm13ln_fwd_kernelINS_13Kernel_traitsIf13__nv_bfloat16fS2_fjLj2560ELj1ELj4ELj1ELj16ENS_18Kernel_traits_baseILj2560EfS2_fS2_fjLj128EEEEELb0ELb0ELb1ELb0EEEvNS_9FwdParamsE:
.text._ZN10layer_norm13ln_fwd_kernelINS_13Kernel_traitsIf13__nv_bfloat16fS2_fjLj2560ELj1ELj4ELj1ELj16ENS_18Kernel_traits_baseILj2560EfS2_fS2_fjLj128EEEEELb0ELb0ELb1ELb0EEEvNS_9FwdParamsE:
        /* <DEDUP_REMOVED lines=15> */
[----:B------:R-:W-:Y:S02]  /*00f0*/  LOP3.LUT R3, R252, 0x1f, RZ, 0x3c, !PT ;  /* 0x0000001ffc037812 */ /* 0x000fe400078e3cff */
[----:B------:R-:W-:Y:S02]  /*0100*/  MOV R2, R252 ;  /* 0x000000fc00027202 */ /* 0x000fe40000000f00 */
[----:B------:R-:W-:-:S02]  /*0110*/  LEA.HI.SX32 R0, R0, R3, 0x1d ;  /* 0x0000000300007211 */ /* 0x000fc400078feaff */
[----:B------:R-:W-:Y:S01]  /*0120*/  LOP3.LUT R6, R6, UR4, RZ, 0xfc, !PT ;  /* 0x0000000406067c12 */ /* 0x000fe2000f8efcff */
[----:B0-----:R-:W-:Y:S06]  /*0130*/  BRA.U !UP0, `(.L_x_35247) ;  /* 0x0000000508a47547 */ /* 0x001fec000b800000 */
[----:B------:R-:W2:Y:S04]  /*0140*/  LDL.64 R144, [R1] ;  /* 0x0000000001907983 */ /* 0x000ea80000100a00 */
[----:B------:R-:W2:Y:S01]  /*0150*/  LDL.64 R146, [R1+0x8] ;  /* 0x0000080001927983 */ /* 0x000ea20000100a00 */
[C---:B------:R-:W-:Y:S02]  /*0160*/  ISETP.GE.U32.AND P3, PT, R0.reuse, 0x20, PT ;  /* 0x000000200000780c */ /* 0x040fe40003f66070 */
[C---:B------:R-:W-:Y:S02]  /*0170*/  ISETP.GE.U32.AND P5, PT, R0.reuse, 0x40, PT ;  /* 0x000000400000780c */ /* 0x040fe40003fa6070 */
[C---:B------:R-:W-:Y:S02]  /*0180*/  ISETP.GE.U32.AND P0, PT, R0.reuse, 0x60, PT ;  /* 0x000000600000780c */ /* 0x040fe40003f06070 */
[----:B------:R-:W-:-:S02]  /*0190*/  ISETP.GE.U32.AND P1, PT, R0, 0x80, PT ;  /* 0x000000800000780c */ /* 0x000fc40003f26070 */
[----:B------:R-:W-:-:S05]  /*01a0*/  ISETP.GE.U32.AND P2, PT, R0, 0xa0, PT ;  /* 0x000000a00000780c */ /* 0x000fca0003f46070 */
[----:B------:R-:W0:Y:S08]  /*01b0*/  @P3 LDC.64 R4, c[0x0][0x3d0] ;  /* 0x0000f400ff043b82 */ /* 0x000e300000000a00 */
[----:B------:R-:W1:Y:S08]  /*01c0*/  @P3 LDC.64 R132, c[0x0][0x438] ;  /* 0x00010e00ff843b82 */ /* 0x000e700000000a00 */
[----:B------:R-:W3:Y:S01]  /*01d0*/  @P5 LDC.64 R134, c[0x0][0x3d0] ;  /* 0x0000f400ff865b82 */ /* 0x000ee20000000a00 */
[----:B0-----:R-:W-:-:S07]  /*01e0*/  @P3 IMAD.WIDE.U32 R4, R2, 0x20, R4 ;  /* 0x0000002002043825 */ /* 0x001fce00078e0004 */
[----:B------:R-:W0:Y:S01]  /*01f0*/  @P5 LDC.64 R136, c[0x0][0x438] ;  /* 0x00010e00ff885b82 */ /* 0x000e220000000a00 */
[----:B------:R-:W-:Y:S01]  /*0200*/  ISETP.GE.U32.AND P4, PT, R0, 0xc0, PT ;  /* 0x000000c00000780c */ /* 0x000fe20003f86070 */
[----:B------:R-:W5:Y:S01]  /*0210*/  @P3 LDG.E.128 R248, desc[UR6][R4.64+0x10] ;  /* 0x0000100604f83981 */ /* 0x000f62000c1e1d00 */
[----:B-1----:R-:W-:-:S05]  /*0220*/  @P3 IMAD.WIDE.U32 R132, R2, 0x20, R132 ;  /* 0x0000002002843825 */ /* 0x002fca00078e0084 */
[----:B------:R-:W1:Y:S01]  /*0230*/  @P0 LDC.64 R138, c[0x0][0x3d0] ;  /* 0x0000f400ff8a0b82 */ /* 0x000e620000000a00 */
[----:B------:R-:W-:Y:S01]  /*0240*/  @P3 LOP3.LUT R2, R2, 0x20, RZ, 0xfc, !PT ;  /* 0x0000002002023812 */ /* 0x000fe200078efcff */
[----:B------:R-:W5:Y:S06]  /*0250*/  @P3 LD.E.128 R8, desc[UR6][R132.64] ;  /* 0x0000000684083980 */ /* 0x000f6c000c101d00 */
[----:B------:R-:W4:Y:S01]  /*0260*/  @P0 LDC.64 R140, c[0x0][0x438] ;  /* 0x00010e00ff8c0b82 */ /* 0x000f220000000a00 */
[----:B------:R3:W5:Y:S07]  /*0270*/  @P3 LD.E.128 R12, desc[UR6][R132.64+0x10] ;  /* 0x00001006840c3980 */ /* 0x00076e000c101d00 */
[----:B------:R-:W4:Y:S01]  /*0280*/  @P1 LDC.64 R142, c[0x0][0x3d0] ;  /* 0x0000f400ff8e1b82 */ /* 0x000f220000000a00 */
[----:B--2---:R2:W4:Y:S01]  /*0290*/  @P3 LDG.E.128 R144, desc[UR6][R4.64] ;  /* 0x0000000604903981 */ /* 0x004522000c1e1d00 */
[----:B---3--:R-:W-:Y:S01]  /*02a0*/  @P5 IMAD.WIDE.U32 R134, R2, 0x20, R134 ;  /* 0x0000002002865825 */ /* 0x008fe200078e0086 */
[----:B------:R-:W-:-:S05]  /*02b0*/  ISETP.GE.U32.AND P6, PT, R0, 0x100, PT ;  /* 0x000001000000780c */ /* 0x000fca0003fc6070 */
[----:B------:R-:W3:Y:S01]  /*02c0*/  @P4 LDC.64 R132, c[0x0][0x3d0] ;  /* 0x0000f400ff844b82 */ /* 0x000ee20000000a00 */
[C---:B0-----:R-:W-:Y:S01]  /*02d0*/  @P5 IMAD.WIDE.U32 R136, R2.reuse, 0x20, R136 ;  /* 0x0000002002885825 */ /* 0x041fe200078e0088 */
[----:B------:R-:W5:Y:S06]  /*02e0*/  @P5 LDG.E.128 R244, desc[UR6][R134.64] ;  /* 0x0000000686f45981 */ /* 0x000f6c000c1e1d00 */
[----:B--2---:R-:W0:Y:S01]  /*02f0*/  @P2 LDC.64 R4, c[0x0][0x3d0] ;  /* 0x0000f400ff042b82 */ /* 0x004e220000000a00 */
[----:B------:R2:W5:Y:S01]  /*0300*/  @P5 LDG.E.128 R240, desc[UR6][R134.64+0x10] ;  /* 0x0000100686f05981 */ /* 0x000562000c1e1d00 */
[----:B------:R-:W-:-:S03]  /*0310*/  @P5 IADD3 R2, PT, PT, R2, 0x20, RZ ;  /* 0x0000002002025810 */ /* 0x000fc60007ffe0ff */
[----:B------:R-:W5:Y:S03]  /*0320*/  @P5 LD.E.128 R16, desc[UR6][R136.64] ;  /* 0x0000000688105980 */ /* 0x000f66000c101d00 */
[----:B------:R-:W3:Y:S01]  /*0330*/  @P6 LDC.64 R150, c[0x0][0x438] ;  /* 0x00010e00ff966b82 */ /* 0x000ee20000000a00 */
[----:B------:R-:W5:Y:S01]  /*0340*/  @P5 LD.E.128 R20, desc[UR6][R136.64+0x10] ;  /* 0x0000100688145980 */ /* 0x000f62000c101d00 */
[----:B------:R-:W-:-:S06]  /*0350*/  ISETP.GE.U32.AND P5, PT, R0, 0x120, PT ;  /* 0x000001200000780c */ /* 0x000fcc0003fa6070 */
[----:B--2---:R-:W2:Y:S01]  /*0360*/  @P4 LDC.64 R134, c[0x0][0x438] ;  /* 0x00010e00ff864b82 */ /* 0x004ea20000000a00 */
[----:B-1----:R-:W-:-:S04]  /*0370*/  @P0 IMAD.WIDE.U32 R138, R2, 0x20, R138 ;  /* 0x00000020028a0825 */ /* 0x002fc800078e008a */
[C---:B----4-:R-:W-:Y:S01]  /*0380*/  @P0 IMAD.WIDE.U32 R140, R2.reuse, 0x20, R140 ;  /* 0x00000020028c0825 */ /* 0x050fe200078e008c */
[----:B------:R-:W-:Y:S01]  /*0390*/  @P0 IADD3 R2, PT, PT, R2, 0x20, RZ ;  /* 0x0000002002020810 */ /* 0x000fe20007ffe0ff */
[----:B------:R-:W5:Y:S01]  /*03a0*/  @P0 LDG.E.128 R236, desc[UR6][R138.64] ;  /* 0x000000068aec0981 */ /* 0x000f62000c1e1d00 */
[----:B------:R-:W1:Y:S03]  /*03b0*/  @P5 LDC.64 R152, c[0x0][0x438] ;  /* 0x00010e00ff985b82 */ /* 0x000e660000000a00 */
[----:B------:R4:W5:Y:S01]  /*03c0*/  @P0 LDG.E.128 R24, desc[UR6][R138.64+0x10] ;  /* 0x000010068a180981 */ /* 0x000962000c1e1d00 */
[----:B------:R-:W-:-:S03]  /*03d0*/  @P1 IMAD.WIDE.U32 R142, R2, 0x20, R142 ;  /* 0x00000020028e1825 */ /* 0x000fc600078e008e */
[----:B------:R-:W5:Y:S04]  /*03e0*/  @P0 LD.E.128 R28, desc[UR6][R140.64] ;  /* 0x000000068c1c0980 */ /* 0x000f68000c101d00 */
[----:B------:R0:W5:Y:S01]  /*03f0*/  @P0 LD.E.128 R32, desc[UR6][R140.64+0x10] ;  /* 0x000010068c200980 */ /* 0x000162000c101d00 */
[----:B----4-:R-:W4:Y:S03]  /*0400*/  @P6 LDC.64 R138, c[0x0][0x3d0] ;  /* 0x0000f400ff8a6b82 */ /* 0x010f260000000a00 */
[----:B------:R1:W5:Y:S04]  /*0410*/  @P1 LDG.E.128 R36, desc[UR6][R142.64] ;  /* 0x000000068e241981 */ /* 0x000368000c1e1d00 */
[----:B------:R1:W5:Y:S01]  /*0420*/  @P1 LDG.E.128 R40, desc[UR6][R142.64+0x10] ;  /* 0x000010068e281981 */ /* 0x000362000c1e1d00 */
[----:B0-----:R-:W0:Y:S03]  /*0430*/  @P5 LDC.64 R140, c[0x0][0x3d0] ;  /* 0x0000f400ff8c5b82 */ /* 0x001e260000000a00 */
[----:B------:R3:W-:Y:S04]  /*0440*/  @P3 STL.64 [R1], R144 ;  /* 0x0000009001003387 */ /* 0x0007e80000100a00 */
[----:B------:R2:W-:Y:S01]  /*0450*/  @P3 STL.64 [R1+0x8], R146 ;  /* 0x0000089201003387 */ /* 0x0005e20000100a00 */
[----:B------:R-:W-:Y:S01]  /*0460*/  ISETP.GE.U32.AND P3, PT, R0, 0xe0, PT ;  /* 0x000000e00000780c */ /* 0x000fe20003f66070 */
[----:B---3--:R-:W3:Y:S08]  /*0470*/  @P1 LDC.64 R144, c[0x0][0x438] ;  /* 0x00010e00ff901b82 */ /* 0x008ef00000000a00 */
[----:B--2---:R-:W2:Y:S08]  /*0480*/  @P2 LDC.64 R146, c[0x0][0x438] ;  /* 0x00010e00ff922b82 */ /* 0x004eb00000000a00 */
[----:B------:R-:W1:Y:S08]  /*0490*/  @P3 LDC.64 R148, c[0x0][0x3d0] ;  /* 0x0000f400ff943b82 */ /* 0x000e700000000a00 */
[----:B------:R-:W0:Y:S01]  /*04a0*/  @P3 LDC.64 R136, c[0x0][0x438] ;  /* 0x00010e00ff883b82 */ /* 0x000e220000000a00 */
[C---:B---3--:R-:W-:Y:S01]  /*04b0*/  @P1 IMAD.WIDE.U32 R144, R2.reuse, 0x20, R144 ;  /* 0x0000002002901825 */ /* 0x048fe200078e0090 */
[----:B------:R-:W-:-:S04]  /*04c0*/  @P1 IADD3 R2, PT, PT, R2, 0x20, RZ ;  /* 0x0000002002021810 */ /* 0x000fc80007ffe0ff */
[----:B------:R3:W5:Y:S01]  /*04d0*/  @P1 LD.E.128 R44, desc[UR6][R144.64] ;  /* 0x00000006902c1980 */ /* 0x000762000c101d00 */
[----:B------:R-:W-:-:S03]  /*04e0*/  @P2 IMAD.WIDE.U32 R4, R2, 0x20, R4 ;  /* 0x0000002002042825 */ /* 0x000fc600078e0004 */
[----:B------:R3:W5:Y:S01]  /*04f0*/  @P1 LD.E.128 R48, desc[UR6][R144.64+0x10] ;  /* 0x0000100690301980 */ /* 0x000762000c101d00 */
[C---:B--2---:R-:W-:Y:S01]  /*0500*/  @P2 IMAD.WIDE.U32 R146, R2.reuse, 0x20, R146 ;  /* 0x0000002002922825 */ /* 0x044fe200078e0092 */
[----:B------:R-:W-:Y:S02]  /*0510*/  @P2 IADD3 R2, PT, PT, R2, 0x20, RZ ;  /* 0x0000002002022810 */ /* 0x000fe40007ffe0ff */
[----:B------:R3:W5:Y:S03]  /*0520*/  @P2 LDG.E.128 R52, desc[UR6][R4.64] ;  /* 0x0000000604342981 */ /* 0x000766000c1e1d00 */
[C---:B------:R-:W-:Y:S01]  /*0530*/  @P4 IMAD.WIDE.U32 R132, R2.reuse, 0x20, R132 ;  /* 0x0000002002844825 */ /* 0x040fe200078e0084 */
[----:B------:R3:W5:Y:S03]  /*0540*/  @P2 LDG.E.128 R56, desc[UR6][R4.64+0x10] ;  /* 0x0000100604382981 */ /* 0x000766000c1e1d00 */
[C---:B------:R-:W-:Y:S01]  /*0550*/  @P4 IMAD.WIDE.U32 R134, R2.reuse, 0x20, R134 ;  /* 0x0000002002864825 */ /* 0x040fe200078e0086 */
[----:B------:R-:W-:Y:S01]  /*0560*/  @P4 IADD3 R2, PT, PT, R2, 0x20, RZ ;  /* 0x0000002002024810 */ /* 0x000fe20007ffe0ff */
[----:B------:R3:W5:Y:S04]  /*0570*/  @P2 LD.E.128 R60, desc[UR6][R146.64] ;  /* 0x00000006923c2980 */ /* 0x000768000c101d00 */
[C---:B-1----:R-:W-:Y:S01]  /*0580*/  @P3 IMAD.WIDE.U32 R148, R2.reuse, 0x20, R148 ;  /* 0x0000002002943825 */ /* 0x042fe200078e0094 */
[----:B------:R3:W5:Y:S03]  /*0590*/  @P2 LD.E.128 R64, desc[UR6][R146.64+0x10] ;  /* 0x0000100692402980 */ /* 0x000766000c101d00 */
[C---:B0-----:R-:W-:Y:S01]  /*05a0*/  @P3 IMAD.WIDE.U32 R136, R2.reuse, 0x20, R136 ;  /* 0x0000002002883825 */ /* 0x041fe200078e0088 */
[----:B------:R-:W-:Y:S01]  /*05b0*/  @P3 IADD3 R2, PT, PT, R2, 0x20, RZ ;  /* 0x0000002002023810 */ /* 0x000fe20007ffe0ff */
[----:B------:R3:W5:Y:S04]  /*05c0*/  @P4 LDG.E.128 R68, desc[UR6][R132.64] ;  /* 0x0000000684444981 */ /* 0x000768000c1e1d00 */
[C---:B----4-:R-:W-:Y:S01]  /*05d0*/  @P6 IMAD.WIDE.U32 R138, R2.reuse, 0x20, R138 ;  /* 0x00000020028a6825 */ /* 0x050fe200078e008a */
[----:B------:R3:W5:Y:S03]  /*05e0*/  @P4 LDG.E.128 R72, desc[UR6][R132.64+0x10] ;  /* 0x0000100684484981 */ /* 0x000766000c1e1d00 */
[C---:B------:R-:W-:Y:S01]  /*05f0*/  @P6 IMAD.WIDE.U32 R150, R2.reuse, 0x20, R150 ;  /* 0x0000002002966825 */ /* 0x040fe200078e0096 */
        /* <DEDUP_REMOVED lines=29> */
.L_x_35247:
[----:B------:R-:W2:Y:S04]  /*07d0*/  LDL R148, [R1] ;  /* 0x0000000001947983 */ /* 0x000ea80000100800 */
[----:B------:R-:W2:Y:S04]  /*07e0*/  LDL R149, [R1+0x4] ;  /* 0x0000040001957983 */ /* 0x000ea80000100800 */
[----:B------:R-:W2:Y:S04]  /*07f0*/  LDL R150, [R1+0x8] ;  /* 0x0000080001967983 */ /* 0x000ea80000100800 */
[----:B------:R-:W2:Y:S01]  /*0800*/  LDL R151, [R1+0xc] ;  /* 0x00000c0001977983 */ /* 0x000ea20000100800 */
[----:B------:R-:W-:-:S02]  /*0810*/  ISETP.GE.U32.AND P1, PT, R0, 0x20, PT ;  /* 0x000000200000780c */ /* 0x000fc40003f26070 */
[C---:B------:R-:W-:Y:S02]  /*0820*/  ISETP.GE.U32.AND P6, PT, R0.reuse, 0x40, PT ;  /* 0x000000400000780c */ /* 0x040fe40003fc6070 */
[C---:B------:R-:W-:Y:S02]  /*0830*/  ISETP.GE.U32.AND P5, PT, R0.reuse, 0x60, PT ;  /* 0x000000600000780c */ /* 0x040fe40003fa6070 */
[C---:B------:R-:W-:Y:S02]  /*0840*/  ISETP.GE.U32.AND P0, PT, R0.reuse, 0x80, PT ;  /* 0x000000800000780c */ /* 0x040fe40003f06070 */
[C---:B------:R-:W-:Y:S02]  /*0850*/  ISETP.GE.U32.AND P4, PT, R0.reuse, 0xa0, PT ;  /* 0x000000a00000780c */ /* 0x040fe40003f86070 */
[C---:B------:R-:W-:Y:S02]  /*0860*/  ISETP.GE.U32.AND P3, PT, R0.reuse, 0xc0, PT ;  /* 0x000000c00000780c */ /* 0x040fe40003f66070 */
[----:B------:R-:W-:Y:S01]  /*0870*/  ISETP.GE.U32.AND P2, PT, R0, 0xe0, PT ;  /* 0x000000e00000780c */ /* 0x000fe20003f46070 */
[----:B------:R-:W0:Y:S08]  /*0880*/  @P1 LDC.64 R4, c[0x0][0x3d0] ;  /* 0x0000f400ff041b82 */ /* 0x000e300000000a00 */
[----:B------:R-:W1:Y:S08]  /*0890*/  @P6 LDC.64 R8, c[0x0][0x3d0] ;  /* 0x0000f400ff086b82 */ /* 0x000e700000000a00 */
[----:B------:R-:W3:Y:S01]  /*08a0*/  @P5 LDC.64 R10, c[0x0][0x3d0] ;  /* 0x0000f400ff0a5b82 */ /* 0x000ee20000000a00 */
[----:B0-----:R-:W-:-:S07]  /*08b0*/  @P1 IMAD.WIDE.U32 R4, R2, 0x20, R4 ;  /* 0x0000002002041825 */ /* 0x001fce00078e0004 */
[----:B------:R-:W0:Y:S01]  /*08c0*/  @P0 LDC.64 R12, c[0x0][0x3d0] ;  /* 0x0000f400ff0c0b82 */ /* 0x000e220000000a00 */
[----:B------:R-:W-:Y:S01]  /*08d0*/  @P1 LOP3.LUT R2, R2, 0x20, RZ, 0xfc, !PT ;  /* 0x0000002002021812 */ /* 0x000fe200078efcff */
[----:B------:R-:W5:Y:S04]  /*08e0*/  @P1 LDG.E.128 R248, desc[UR6][R4.64+0x10] ;  /* 0x0000100604f81981 */ /* 0x000f68000c1e1d00 */
[C---:B-1----:R-:W-:Y:S02]  /*08f0*/  @P6 IMAD.WIDE.U32 R8, R2.reuse, 0x20, R8 ;  /* 0x0000002002086825 */ /* 0x042fe400078e0008 */
[----:B------:R-:W1:Y:S01]  /*0900*/  @P4 LDC.64 R14, c[0x0][0x3d0] ;  /* 0x0000f400ff0e4b82 */ /* 0x000e620000000a00 */
[----:B------:R-:W-:Y:S02]  /*0910*/  @P6 IADD3 R2, PT, PT, R2, 0x20, RZ ;  /* 0x0000002002026810 */ /* 0x000fe40007ffe0ff */
[----:B------:R-:W5:Y:S05]  /*0920*/  @P6 LDG.E.128 R244, desc[UR6][R8.64] ;  /* 0x0000000608f46981 */ /* 0x000f6a000c1e1d00 */
[----:B------:R-:W4:Y:S01]  /*0930*/  @P3 LDC.64 R16, c[0x0][0x3d0] ;  /* 0x0000f400ff103b82 */ /* 0x000f220000000a00 */
[----:B------:R4:W5:Y:S07]  /*0940*/  @P6 LDG.E.128 R240, desc[UR6][R8.64+0x10] ;  /* 0x0000100608f06981 */ /* 0x00096e000c1e1d00 */
[----:B------:R-:W4:Y:S01]  /*0950*/  @P2 LDC.64 R18, c[0x0][0x3d0] ;  /* 0x0000f400ff122b82 */ /* 0x000f220000000a00 */
[----:B--2---:R-:W2:Y:S01]  /*0960*/  @P1 LDG.E.128 R148, desc[UR6][R4.64] ;  /* 0x0000000604941981 */ /* 0x004ea2000c1e1d00 */
[----:B---3--:R-:W-:Y:S01]  /*0970*/  @P5 IMAD.WIDE.U32 R10, R2, 0x20, R10 ;  /* 0x00000020020a5825 */ /* 0x008fe200078e000a */
[----:B------:R-:W-:-:S02]  /*0980*/  ISETP.GE.U32.AND P6, PT, R0, 0x120, PT ;  /* 0x000001200000780c */ /* 0x000fc40003fc6070 */
[----:B------:R-:W-:Y:S02]  /*0990*/  @P5 IADD3 R2, PT, PT, R2, 0x20, RZ ;  /* 0x0000002002025810 */ /* 0x000fe40007ffe0ff */
[----:B------:R-:W5:Y:S04]  /*09a0*/  @P5 LDG.E.128 R236, desc[UR6][R10.64] ;  /* 0x000000060aec5981 */ /* 0x000f68000c1e1d00 */
[----:B------:R-:W5:Y:S01]  /*09b0*/  @P5 LDG.E.128 R24, desc[UR6][R10.64+0x10] ;  /* 0x000010060a185981 */ /* 0x000f62000c1e1d00 */
[----:B------:R-:W-:Y:S01]  /*09c0*/  ISETP.GE.U32.AND P5, PT, R0, 0x140, PT ;  /* 0x000001400000780c */ /* 0x000fe20003fa6070 */
[C---:B0-----:R-:W-:Y:S01]  /*09d0*/  @P0 IMAD.WIDE.U32 R12, R2.reuse, 0x20, R12 ;  /* 0x00000020020c0825 */ /* 0x041fe200078e000c */
[----:B------:R-:W-:Y:S02]  /*09e0*/  @P0 IADD3 R2, PT, PT, R2, 0x20, RZ ;  /* 0x0000002002020810 */ /* 0x000fe40007ffe0ff */
[----:B------:R-:W0:Y:S01]  /*09f0*/  @P6 LDC.64 R20, c[0x0][0x3d0] ;  /* 0x0000f400ff146b82 */ /* 0x000e220000000a00 */
[----:B------:R-:W-:Y:S01]  /*0a00*/  CS2R R130, SRZ ;  /* 0x0000000000827805 */ /* 0x000fe2000001ff00 */
[----:B------:R-:W5:Y:S01]  /*0a10*/  @P0 LDG.E.128 R36, desc[UR6][R12.64] ;  /* 0x000000060c240981 */ /* 0x000f62000c1e1d00 */
[C---:B-1----:R-:W-:Y:S01]  /*0a20*/  @P4 IMAD.WIDE.U32 R14, R2.reuse, 0x20, R14 ;  /* 0x00000020020e4825 */ /* 0x042fe200078e000e */
[----:B------:R-:W-:-:S02]  /*0a30*/  @P4 IADD3 R2, PT, PT, R2, 0x20, RZ ;  /* 0x0000002002024810 */ /* 0x000fc40007ffe0ff */
[----:B--2---:R1:W-:Y:S03]  /*0a40*/  @P1 STL.64 [R1], R148 ;  /* 0x0000009401001387 */ /* 0x0043e60000100a00 */
[----:B----4-:R-:W2:Y:S01]  /*0a50*/  @P5 LDC.64 R8, c[0x0][0x3d0] ;  /* 0x0000f400ff085b82 */ /* 0x010ea20000000a00 */
[----:B------:R1:W-:Y:S01]  /*0a60*/  @P1 STL.64 [R1+0x8], R150 ;  /* 0x0000089601001387 */ /* 0x0003e20000100a00 */
[----:B------:R-:W-:Y:S01]  /*0a70*/  ISETP.GE.U32.AND P1, PT, R0, 0x100, PT ;  /* 0x000001000000780c */ /* 0x000fe20003f26070 */
[----:B------:R-:W-:Y:S01]  /*0a80*/  @P3 IMAD.WIDE.U32 R16, R2, 0x20, R16 ;  /* 0x0000002002103825 */ /* 0x000fe200078e0010 */
[----:B------:R-:W-:Y:S01]  /*0a90*/  CS2R R128, SRZ ;  /* 0x0000000000807805 */ /* 0x000fe2000001ff00 */
[----:B------:R-:W5:Y:S01]  /*0aa0*/  @P0 LDG.E.128 R40, desc[UR6][R12.64+0x10] ;  /* 0x000010060c280981 */ /* 0x000f62000c1e1d00 */
[----:B------:R-:W-:Y:S02]  /*0ab0*/  CS2R R126, SRZ ;  /* 0x00000000007e7805 */ /* 0x000fe4000001ff00 */
[----:B------:R-:W-:-:S02]  /*0ac0*/  CS2R R124, SRZ ;  /* 0x00000000007c7805 */ /* 0x000fc4000001ff00 */
[----:B------:R-:W-:Y:S01]  /*0ad0*/  CS2R R114, SRZ ;  /* 0x0000000000727805 */ /* 0x000fe2000001ff00 */
[----:B------:R-:W5:Y:S01]  /*0ae0*/  @P4 LDG.E.128 R52, desc[UR6][R14.64] ;  /* 0x000000060e344981 */ /* 0x000f62000c1e1d00 */
[----:B------:R-:W-:Y:S02]  /*0af0*/  CS2R R112, SRZ ;  /* 0x0000000000707805 */ /* 0x000fe4000001ff00 */
[----:B------:R-:W-:Y:S02]  /*0b00*/  CS2R R110, SRZ ;  /* 0x00000000006e7805 */ /* 0x000fe4000001ff00 */
[----:B------:R-:W-:Y:S01]  /*0b10*/  CS2R R108, SRZ ;  /* 0x00000000006c7805 */ /* 0x000fe2000001ff00 */
[----:B------:R-:W5:Y:S01]  /*0b20*/  @P4 LDG.E.128 R56, desc[UR6][R14.64+0x10] ;  /* 0x000010060e384981 */ /* 0x000f62000c1e1d00 */
[----:B------:R-:W3:Y:S01]  /*0b30*/  @P1 LDC.64 R4, c[0x0][0x3d0] ;  /* 0x0000f400ff041b82 */ /* 0x000ee20000000a00 */
[----:B------:R-:W-:Y:S02]  /*0b40*/  @P3 IADD3 R2, PT, PT, R2, 0x20, RZ ;  /* 0x0000002002023810 */ /* 0x000fe40007ffe0ff */
[----:B------:R-:W5:Y:S03]  /*0b50*/  @P3 LDG.E.128 R68, desc[UR6][R16.64] ;  /* 0x0000000610443981 */ /* 0x000f66000c1e1d00 */
[C---:B------:R-:W-:Y:S01]  /*0b60*/  @P2 IMAD.WIDE.U32 R18, R2.reuse, 0x20, R18 ;  /* 0x0000002002122825 */ /* 0x040fe200078e0012 */
[----:B------:R-:W-:Y:S01]  /*0b70*/  @P2 IADD3 R2, PT, PT, R2, 0x20, RZ ;  /* 0x0000002002022810 */ /* 0x000fe20007ffe0ff */
[----:B------:R-:W5:Y:S01]  /*0b80*/  @P3 LDG.E.128 R72, desc[UR6][R16.64+0x10] ;  /* 0x0000100610483981 */ /* 0x000f62000c1e1d00 */
[----:B------:R-:W-:-:S02]  /*0b90*/  CS2R R98, SRZ ;  /* 0x0000000000627805 */ /* 0x000fc4000001ff00 */
[----:B------:R-:W-:Y:S02]  /*0ba0*/  CS2R R96, SRZ ;  /* 0x0000000000607805 */ /* 0x000fe4000001ff00 */
[----:B------:R-:W-:Y:S01]  /*0bb0*/  CS2R R94, SRZ ;  /* 0x00000000005e7805 */ /* 0x000fe2000001ff00 */
[----:B------:R-:W5:Y:S01]  /*0bc0*/  @P2 LDG.E.128 R84, desc[UR6][R18.64] ;  /* 0x0000000612542981 */ /* 0x000f62000c1e1d00 */
[----:B------:R-:W-:Y:S02]  /*0bd0*/  CS2R R92, SRZ ;  /* 0x00000000005c7805 */ /* 0x000fe4000001ff00 */
[----:B------:R-:W-:Y:S02]  /*0be0*/  CS2R R82, SRZ ;  /* 0x0000000000527805 */ /* 0x000fe4000001ff00 */
[----:B------:R-:W-:Y:S01]  /*0bf0*/  CS2R R80, SRZ ;  /* 0x0000000000507805 */ /* 0x000fe2000001ff00 */
[----:B------:R-:W5:Y:S01]  /*0c00*/  @P2 LDG.E.128 R88, desc[UR6][R18.64+0x10] ;  /* 0x0000100612582981 */ /* 0x000f62000c1e1d00 */
[C---:B---3--:R-:W-:Y:S01]  /*0c10*/  @P1 IMAD.WIDE.U32 R4, R2.reuse, 0x20, R4 ;  /* 0x0000002002041825 */ /* 0x048fe200078e0004 */
[----:B------:R-:W-:-:S04]  /*0c20*/  @P1 IADD3 R2, PT, PT, R2, 0x20, RZ ;  /* 0x0000002002021810 */ /* 0x000fc80007ffe0ff */
[----:B------:R-:W5:Y:S01]  /*0c30*/  @P1 LDG.E.128 R100, desc[UR6][R4.64] ;  /* 0x0000000604641981 */ /* 0x000f62000c1e1d00 */
[C---:B0-----:R-:W-:Y:S01]  /*0c40*/  @P6 IMAD.WIDE.U32 R20, R2.reuse, 0x20, R20 ;  /* 0x0000002002146825 */ /* 0x041fe200078e0014 */
[----:B------:R-:W-:Y:S02]  /*0c50*/  @P6 IADD3 R2, PT, PT, R2, 0x20, RZ ;  /* 0x0000002002026810 */ /* 0x000fe40007ffe0ff */
[----:B------:R-:W5:Y:S03]  /*0c60*/  @P1 LDG.E.128 R104, desc[UR6][R4.64+0x10] ;  /* 0x0000100604681981 */ /* 0x000f66000c1e1d00 */
[----:B--2---:R-:W-:Y:S01]  /*0c70*/  @P5 IMAD.WIDE.U32 R2, R2, 0x20, R8 ;  /* 0x0000002002025825 */ /* 0x004fe200078e0008 */
[----:B------:R-:W5:Y:S04]  /*0c80*/  @P6 LDG.E.128 R116, desc[UR6][R20.64] ;  /* 0x0000000614746981 */ /* 0x000f68000c1e1d00 */
[----:B------:R-:W5:Y:S04]  /*0c90*/  @P5 LDG.E.128 R132, desc[UR6][R2.64] ;  /* 0x0000000602845981 */ /* 0x000f68000c1e1d00 */
[----:B------:R-:W5:Y:S01]  /*0ca0*/  @P5 LDG.E.128 R136, desc[UR6][R2.64+0x10] ;  /* 0x0000100602885981 */ /* 0x000f62000c1e1d00 */
[----:B------:R-:W-:-:S02]  /*0cb0*/  CS2R R78, SRZ ;  /* 0x00000000004e7805 */ /* 0x000fc4000001ff00 */
[----:B------:R-:W-:Y:S02]  /*0cc0*/  CS2R R76, SRZ ;  /* 0x00000000004c7805 */ /* 0x000fe4000001ff00 */
[----:B------:R-:W-:Y:S01]  /*0cd0*/  CS2R R66, SRZ ;  /* 0x0000000000427805 */ /* 0x000fe2000001ff00 */
[----:B------:R0:W5:Y:S01]  /*0ce0*/  @P6 LDG.E.128 R120, desc[UR6][R20.64+0x10] ;  /* 0x0000100614786981 */ /* 0x000162000c1e1d00 */
        /* <DEDUP_REMOVED lines=12> */
[----:B0-----:R-:W-:Y:S02]  /*0db0*/  CS2R R20, SRZ ;  /* 0x0000000000147805 */ /* 0x001fe4000001ff00 */
[----:B------:R-:W-:Y:S02]  /*0dc0*/  CS2R R18, SRZ ;  /* 0x0000000000127805 */ /* 0x000fe4000001ff00 */
[----:B------:R-:W-:Y:S02]  /*0dd0*/  CS2R R16, SRZ ;  /* 0x0000000000107805 */ /* 0x000fe4000001ff00 */
[----:B------:R-:W-:-:S02]  /*0de0*/  CS2R R14, SRZ ;  /* 0x00000000000e7805 */ /* 0x000fc4000001ff00 */
[----:B------:R-:W-:Y:S02]  /*0df0*/  CS2R R12, SRZ ;  /* 0x00000000000c7805 */ /* 0x000fe4000001ff00 */
[----:B------:R-:W-:Y:S02]  /*0e00*/  CS2R R10, SRZ ;  /* 0x00000000000a7805 */ /* 0x000fe4000001ff00 */
[----:B------:R-:W-:Y:S02]  /*0e10*/  CS2R R8, SRZ ;  /* 0x0000000000087805 */ /* 0x000fe4000001ff00 */
[----:B------:R-:W-:Y:S02]  /*0e20*/  @P5 CS2R R146, SRZ ;  /* 0x0000000000925805 */ /* 0x000fe4000001ff00 */
[----:B------:R-:W-:Y:S02]  /*0e30*/  @P5 CS2R R144, SRZ ;  /* 0x0000000000905805 */ /* 0x000fe4000001ff00 */
[----:B------:R-:W-:-:S02]  /*0e40*/  @P5 CS2R R142, SRZ ;  /* 0x00000000008e5805 */ /* 0x000fc4000001ff00 */
[----:B-1----:R-:W-:-:S07]  /*0e50*/  @P5 CS2R R140, SRZ ;  /* 0x00000000008c5805 */ /* 0x002fce000001ff00 */
.L_x_35248:
[----:B------:R-:W-:Y:S05]  /*0e60*/  BSYNC.RECONVERGENT B0 ;  /* 0x0000000000007941 */ /* 0x000fea0003800200 */
.L_x_35246:
[----:B------:R-:W1:Y:S01]  /*0e70*/  LDCU UR4, c[0x0][0x384] ;  /* 0x00007080ff0477ac */ /* 0x000e620008000800 */
[----:B------:R-:W2:Y:S01]  /*0e80*/  LDCU.U8 UR5, c[0x0][0x410] ;  /* 0x00008200ff0577ac */ /* 0x000ea20008000000 */
[----:B------:R-:W3:Y:S01]  /*0e90*/  LDCU UR10, c[0x0][0x448] ;  /* 0x00008900ff0a77ac */ /* 0x000ee20008000800 */
[----:B------:R-:W4:Y:S01]  /*0ea0*/  LDCU.64 UR8, c[0x0][0x3a0] ;  /* 0x00007400ff0877ac */ /* 0x000f220008000a00 */
[----:B-1----:R-:W-:-:S13]  /*0eb0*/  ISETP.GE.AND P0, PT, R6, UR4, PT ;  /* 0x0000000406007c0c */ /* 0x002fda000bf06270 */
[----:B--234-:R-:W-:Y:S05]  /*0ec0*/  @P0 EXIT ;  /* 0x000000000000094d */ /* 0x01cfea0003800000 */
.L_x_35330:
[----:B0-----:R-:W0:Y:S08]  /*0ed0*/  LDC.64 R4, c[0x0][0x3f0] ;  /* 0x0000fc00ff047b82 */ /* 0x001e300000000a00 */
[----:B-1----:R-:W1:Y:S01]  /*0ee0*/  LDC R232, c[0x0][0x388] ;  /* 0x0000e200ffe87b82 */ /* 0x002e620000000800 */
[----:B0-----:R-:W-:-:S05]  /*0ef0*/  IMAD.WIDE R4, R6, 0x4, R4 ;  /* 0x0000000406047825 */ /* 0x001fca00078e0204 */
[----:B--2---:R0:W2:Y:S02]  /*0f00*/  LDG.E R3, desc[UR6][R4.64] ;  /* 0x0000000604037981 */ /* 0x0040a4000c1e1900 */
[----:B0-----:R-:W0:Y:S02]  /*0f10*/  LDC.64 R4, c[0x0][0x3f8] ;  /* 0x0000fe00ff047b82 */ /* 0x001e240000000a00 */
[----:B0-----:R-:W-:-:S05]  /*0f20*/  IMAD.WIDE R4, R6, 0x4, R4 ;  /* 0x0000000406047825 */ /* 0x001fca00078e0204 */
[----:B-----5:R1:W5:Y:S01]  /*0f30*/  LDG.E R234, desc[UR6][R4.64] ;  /* 0x0000000604ea7981 */ /* 0x020362000c1e1900 */
[----:B------:R-:W-:Y:S01]  /*0f40*/  ISETP.GE.U32.AND P5, PT, R0, 0x20, PT ;  /* 0x000000200000780c */ /* 0x000fe20003fa6070 */
[----:B------:R-:W-:Y:S01]  /*0f50*/  BSSY.RECONVERGENT B0, `(.L_x_35249) ;  /* 0x0000064000007945 */ /* 0x000fe20003800200 */
        /* <DEDUP_REMOVED lines=10> */
[----:B0-----:R-:W-:Y:S01]  /*1000*/  @P0 LOP3.LUT R252, R5, 0x1f, RZ, 0xc0, !PT ;  /* 0x0000001f05fc0812 */ /* 0x001fe200078ec0ff */
[----:B------:R-:W-:-:S03]  /*1010*/  HFMA2 R5, -RZ, RZ, 0, 0 ;  /* 0x00000000ff057431 */ /* 0x000fc600000001ff */
[----:B------:R-:W-:Y:S01]  /*1020*/  @P0 LEA.HI.SX32 R5, R7, R252, 0x1d ;  /* 0x000000fc07050211 */ /* 0x000fe200078feaff */
[----:B---34-:R-:W-:Y:S06]  /*1030*/  @!P5 BRA `(.L_x_35250) ;  /* 0x000000040054d947 */ /* 0x018fec0003800000 */
[----:B------:R-:W-:Y:S04]  /*1040*/  BSSY.RECONVERGENT B1, `(.L_x_35251) ;  /* 0x0000005000017945 */ /* 0x000fe80003800200 */
[----:B------:R-:W-:Y:S05]  /*1050*/  @!P0 BRA `(.L_x_35252) ;  /* 0x00000000000c8947 */ /* 0x000fea0003800000 */
[----:B------:R-:W0:Y:S02]  /*1060*/  LDC.64 R148, c[0x0][0x390] ;  /* 0x0000e400ff947b82 */ /* 0x000e240000000a00 */
[----:B0-----:R-:W-:-:S06]  /*1070*/  IMAD.WIDE.U32 R148, R5, 0x10, R148 ;  /* 0x0000001005947825 */ /* 0x001fcc00078e0094 */
[----:B------:R-:W5:Y:S02]  /*1080*/  LDG.E.128 R148, desc[UR6][R148.64] ;  /* 0x0000000694947981 */ /* 0x000f64000c1e1d00 */
.L_x_35252:
[----:B------:R-:W-:Y:S05]  /*1090*/  BSYNC.RECONVERGENT B1 ;  /* 0x0000000000017941 */ /* 0x000fea0003800200 */
.L_x_35251:
[----:B------:R-:W-:-:S04]  /*10a0*/  UISETP.NE.U32.AND UP0, UPT, UR8, URZ, UPT ;  /* 0x000000ff0800728c */ /* 0x000fc8000bf05070 */
[----:B------:R-:W-:-:S09]  /*10b0*/  UISETP.NE.AND.EX UP0, UPT, UR9, URZ, UPT, UP0 ;  /* 0x000000ff0900728c */ /* 0x000fd2000bf05300 */
[----:B------:R-:W-:Y:S05]  /*10c0*/  BRA.U !UP0, `(.L_x_35253) ;  /* 0x0000000108887547 */ /* 0x000fea000b800000 */
[----:B------:R-:W0:Y:S02]  /*10d0*/  LDC.64 R156, c[0x0][0x3a0] ;  /* 0x0000e800ff9c7b82 */ /* 0x000e240000000a00 */
[----:B0-----:R-:W-:-:S05]  /*10e0*/  IMAD.WIDE.U32 R156, R4, 0x20, R156 ;  /* 0x00000020049c7825 */ /* 0x001fca00078e009c */
[----:B------:R-:W2:Y:S04]  /*10f0*/  LDG.E.128 R152, desc[UR6][R156.64] ;  /* 0x000000069c987981 */ /* 0x000ea8000c1e1d00 */
[----:B------:R-:W3:Y:S01]  /*1100*/  LDG.E.128 R156, desc[UR6][R156.64+0x10] ;  /* 0x000010069c9c7981 */ /* 0x000ee2000c1e1d00 */
[----:B------:R-:W-:-:S13]  /*1110*/  ISETP.GT.AND P1, PT, R3, RZ, PT ;  /* 0x000000ff0300720c */ /* 0x000fda0003f24270 */
[----:B------:R-:W2:Y:S01]  /*1120*/  @P1 LDC R7, c[0x0][0x40c] ;  /* 0x00010300ff071b82 */ /* 0x000ea20000000800 */
[----:B-----5:R-:W-:-:S07]  /*1130*/  @P1 SHF.L.U32 R233, R148, 0x10, RZ ;  /* 0x0000001094e91819 */ /* 0x020fce00000006ff */
[----:B------:R-:W0:Y:S01]  /*1140*/  @P1 LDC R232, c[0x0][0x40c] ;  /* 0x00010300ffe81b82 */ /* 0x000e220000000800 */
[----:B--2---:R-:W-:Y:S01]  /*1150*/  @P1 FFMA.FTZ R152, R233, R7, R152 ;  /* 0x00000007e9981223 */ /* 0x004fe20000010098 */
[----:B------:R-:W-:-:S06]  /*1160*/  @P1 PRMT R233, R148, 0x7632, R233 ;  /* 0x0000763294e91816 */ /* 0x000fcc00000000e9 */
[----:B------:R-:W1:Y:S01]  /*1170*/  @P1 LDC R7, c[0x0][0x40c] ;  /* 0x00010300ff071b82 */ /* 0x000e620000000800 */
[----:B------:R-:W-:-:S05]  /*1180*/  @P1 SHF.L.U32 R233, R233, 0x10, RZ ;  /* 0x00000010e9e91819 */ /* 0x000fca00000006ff */
[----:B0-----:R-:W-:Y:S01]  /*1190*/  @P1 FFMA.FTZ R153, R233, R232, R153 ;  /* 0x000000e8e9991223 */ /* 0x001fe20000010099 */
[----:B------:R-:W-:Y:S01]  /*11a0*/  @P1 SHF.L.U32 R233, R149, 0x10, RZ ;  /* 0x0000001095e91819 */ /* 0x000fe200000006ff */
[----:B------:R-:W0:Y:S04]  /*11b0*/  @P1 LDC R232, c[0x0][0x40c] ;  /* 0x00010300ffe81b82 */ /* 0x000e280000000800 */
[----:B-1----:R-:W-:Y:S01]  /*11c0*/  @P1 FFMA.FTZ R154, R233, R7, R154 ;  /* 0x00000007e99a1223 */ /* 0x002fe2000001009a */
[----:B------:R-:W-:-:S03]  /*11d0*/  @P1 PRMT R233, R149, 0x7632, R233 ;  /* 0x0000763295e91816 */ /* 0x000fc600000000e9 */
[----:B------:R-:W3:Y:S01]  /*11e0*/  @P1 LDC R7, c[0x0][0x40c] ;  /* 0x00010300ff071b82 */ /* 0x000ee20000000800 */
[----:B------:R-:W-:-:S05]  /*11f0*/  @P1 SHF.L.U32 R233, R233, 0x10, RZ ;  /* 0x00000010e9e91819 */ /* 0x000fca00000006ff */
[----:B0-----:R-:W-:Y:S01]  /*1200*/  @P1 FFMA.FTZ R155, R233, R232, R155 ;  /* 0x000000e8e99b1223 */ /* 0x001fe2000001009b */
[C---:B------:R-:W-:Y:S01]  /*1210*/  @P1 SHF.L.U32 R233, R150.reuse, 0x10, RZ ;  /* 0x0000001096e91819 */ /* 0x040fe200000006ff */
[----:B------:R-:W0:Y:S04]  /*1220*/  @P1 LDC R232, c[0x0][0x40c] ;  /* 0x00010300ffe81b82 */ /* 0x000e280000000800 */
[----:B---3--:R-:W-:Y:S01]  /*1230*/  @P1 FFMA.FTZ R156, R233, R7, R156 ;  /* 0x00000007e99c1223 */ /* 0x008fe2000001009c */
[----:B------:R-:W-:-:S03]  /*1240*/  @P1 PRMT R233, R150, 0x7632, R233 ;  /* 0x0000763296e91816 */ /* 0x000fc600000000e9 */
[----:B------:R-:W1:Y:S01]  /*1250*/  @P1 LDC R7, c[0x0][0x40c] ;  /* 0x00010300ff071b82 */ /* 0x000e620000000800 */
[----:B------:R-:W-:-:S05]  /*1260*/  @P1 SHF.L.U32 R233, R233, 0x10, RZ ;  /* 0x00000010e9e91819 */ /* 0x000fca00000006ff */
[----:B0-----:R-:W-:Y:S01]  /*1270*/  @P1 FFMA.FTZ R157, R233, R232, R157 ;  /* 0x000000e8e99d1223 */ /* 0x001fe2000001009d */
[----:B------:R-:W-:Y:S01]  /*1280*/  @P1 SHF.L.U32 R233, R151, 0x10, RZ ;  /* 0x0000001097e91819 */ /* 0x000fe200000006ff */
[----:B------:R-:W0:Y:S04]  /*1290*/  @P1 LDC R232, c[0x0][0x40c] ;  /* 0x00010300ffe81b82 */ /* 0x000e280000000800 */
[----:B-1----:R-:W-:Y:S01]  /*12a0*/  @P1 FFMA.FTZ R158, R233, R7, R158 ;  /* 0x00000007e99e1223 */ /* 0x002fe2000001009e */
[----:B------:R-:W-:-:S04]  /*12b0*/  @P1 PRMT R7, R151, 0x7632, R7 ;  /* 0x0000763297071816 */ /* 0x000fc80000000007 */
[----:B------:R-:W-:-:S05]  /*12c0*/  @P1 SHF.L.U32 R7, R7, 0x10, RZ ;  /* 0x0000001007071819 */ /* 0x000fca00000006ff */
[----:B0-----:R-:W-:Y:S01]  /*12d0*/  @P1 FFMA.FTZ R159, R7, R232, R159 ;  /* 0x000000e8079f1223 */ /* 0x001fe2000001009f */
[----:B------:R-:W-:Y:S06]  /*12e0*/  BRA `(.L_x_35254) ;  /* 0x0000000000907947 */ /* 0x000fec0003800000 */
.L_x_35253:
[----:B------:R-:W0:Y:S01]  /*12f0*/  @P0 LDC R155, c[0x0][0x40c] ;  /* 0x00010300ff9b0b82 */ /* 0x000e220000000800 */
[----:B-----5:R-:W-:Y:S01]  /*1300*/  @P0 PRMT R152, R148, 0x7632, R152 ;  /* 0x0000763294980816 */ /* 0x020fe20000000098 */
[----:B------:R-:W-:Y:S01]  /*1310*/  HFMA2 R159, -RZ, RZ, 0, 0 ;  /* 0x00000000ff9f7431 */ /* 0x000fe200000001ff */
[----:B------:R-:W-:Y:S02]  /*1320*/  MOV R153, RZ ;  /* 0x000000ff00997202 */ /* 0x000fe40000000f00 */
[----:B------:R-:W-:Y:S02]  /*1330*/  @P0 SHF.L.U32 R152, R152, 0x10, RZ ;  /* 0x0000001098980819 */ /* 0x000fe400000006ff */
[----:B------:R-:W-:Y:S01]  /*1340*/  @P0 PRMT R154, R149, 0x7632, R154 ;  /* 0x00007632959a0816 */ /* 0x000fe2000000009a */
[----:B------:R-:W1:Y:S01]  /*1350*/  @P0 LDC R7, c[0x0][0x40c] ;  /* 0x00010300ff070b82 */ /* 0x000e620000000800 */
[----:B------:R-:W-:Y:S02]  /*1360*/  MOV R157, RZ ;  /* 0x000000ff009d7202 */ /* 0x000fe40000000f00 */
[----:B------:R-:W-:-:S02]  /*1370*/  @P0 SHF.L.U32 R154, R154, 0x10, RZ ;  /* 0x000000109a9a0819 */ /* 0x000fc400000006ff */
[----:B------:R-:W-:Y:S02]  /*1380*/  @P0 SHF.L.U32 R156, R149, 0x10, RZ ;  /* 0x00000010959c0819 */ /* 0x000fe400000006ff */
[----:B------:R-:W-:Y:S02]  /*1390*/  @P0 SHF.L.U32 R158, R150, 0x10, RZ ;  /* 0x00000010969e0819 */ /* 0x000fe400000006ff */
[C---:B------:R-:W-:Y:S01]  /*13a0*/  @P0 SHF.L.U32 R232, R151.reuse, 0x10, RZ ;  /* 0x0000001097e80819 */ /* 0x040fe200000006ff */
[----:B0-----:R-:W-:Y:S01]  /*13b0*/  @P0 FMUL.FTZ R153, R152, R155 ;  /* 0x0000009b98990220 */ /* 0x001fe20000410000 */
[----:B------:R-:W-:Y:S01]  /*13c0*/  HFMA2 R155, -RZ, RZ, 0, 0 ;  /* 0x00000000ff9b7431 */ /* 0x000fe200000001ff */
[----:B------:R-:W0:Y:S01]  /*13d0*/  @P0 LDC R152, c[0x0][0x40c] ;  /* 0x00010300ff980b82 */ /* 0x000e220000000800 */
[----:B-1----:R-:W-:Y:S01]  /*13e0*/  @P0 FMUL.FTZ R155, R154, R7 ;  /* 0x000000079a9b0220 */ /* 0x002fe20000410000 */
[----:B------:R-:W-:Y:S02]  /*13f0*/  @P0 PRMT R7, R150, 0x7632, R7 ;  /* 0x0000763296070816 */ /* 0x000fe40000000007 */
[----:B------:R-:W-:-:S02]  /*1400*/  @P0 PRMT R154, R151, 0x7632, R154 ;  /* 0x00007632979a0816 */ /* 0x000fc4000000009a */
[----:B------:R-:W-:Y:S02]  /*1410*/  @P0 SHF.L.U32 R7, R7, 0x10, RZ ;  /* 0x0000001007070819 */ /* 0x000fe400000006ff */
[----:B------:R-:W-:Y:S02]  /*1420*/  @P0 SHF.L.U32 R233, R154, 0x10, RZ ;  /* 0x000000109ae90819 */ /* 0x000fe400000006ff */
[----:B------:R-:W-:Y:S01]  /*1430*/  @P0 SHF.L.U32 R154, R148, 0x10, RZ ;  /* 0x00000010949a0819 */ /* 0x000fe200000006ff */
[----:B0-----:R-:W-:Y:S02]  /*1440*/  @P0 FMUL.FTZ R157, R7, R152 ;  /* 0x00000098079d0220 */ /* 0x001fe40000410000 */
[----:B------:R-:W0:Y:S08]  /*1450*/  @P0 LDC R152, c[0x0][0x40c] ;  /* 0x00010300ff980b82 */ /* 0x000e300000000800 */
[----:B------:R-:W1:Y:S01]  /*1460*/  @P0 LDC R7, c[0x0][0x40c] ;  /* 0x00010300ff070b82 */ /* 0x000e620000000800 */
[----:B0-----:R-:W-:Y:S01]  /*1470*/  @P0 FMUL.FTZ R159, R233, R152 ;  /* 0x00000098e99f0220 */ /* 0x001fe20000410000 */
[----:B------:R-:W-:Y:S01]  /*1480*/  MOV R152, RZ ;  /* 0x000000ff00987202 */ /* 0x000fe20000000f00 */
[----:B-1----:R-:W-:Y:S01]  /*1490*/  @P0 FMUL.FTZ R152, R154, R7 ;  /* 0x000000079a980220 */ /* 0x002fe20000410000 */
[----:B------:R-:W-:-:S04]  /*14a0*/  HFMA2 R154, -RZ, RZ, 0, 0 ;  /* 0x00000000ff9a7431 */ /* 0x000fc800000001ff */
[----:B------:R-:W0:Y:S02]  /*14b0*/  @P0 LDC R7, c[0x0][0x40c] ;  /* 0x00010300ff070b82 */ /* 0x000e240000000800 */
[----:B0-----:R-:W-:Y:S01]  /*14c0*/  @P0 FMUL.FTZ R154, R156, R7 ;  /* 0x000000079c9a0220 */ /* 0x001fe20000410000 */
[----:B------:R-:W-:-:S05]  /*14d0*/  MOV R156, RZ ;  /* 0x000000ff009c7202 */ /* 0x000fca0000000f00 */
[----:B------:R-:W0:Y:S02]  /*14e0*/  @P0 LDC R7, c[0x0][0x40c] ;  /* 0x00010300ff070b82 */ /* 0x000e240000000800 */
[----:B0-----:R-:W-:Y:S01]  /*14f0*/  @P0 FMUL.FTZ R156, R158, R7 ;  /* 0x000000079e9c0220 */ /* 0x001fe20000410000 */
[----:B------:R-:W-:-:S05]  /*1500*/  HFMA2 R158, -RZ, RZ, 0, 0 ;  /* 0x00000000ff9e7431 */ /* 0x000fca00000001ff */
[----:B------:R-:W0:Y:S02]  /*1510*/  @P0 LDC R7, c[0x0][0x40c] ;  /* 0x00010300ff070b82 */ /* 0x000e240000000800 */
[----:B0-----:R-:W-:-:S07]  /*1520*/  @P0 FMUL.FTZ R158, R232, R7 ;  /* 0x00000007e89e0220 */ /* 0x001fce0000410000 */
.L_x_35254:
[----:B------:R-:W0:Y:S01]  /*1530*/  LDC.64 R232, c[0x0][0x3a8] ;  /* 0x0000ea00ffe87b82 */ /* 0x000e220000000a00 */
[----:B------:R-:W-:Y:S01]  /*1540*/  IADD3 R5, PT, PT, R5, 0x20, RZ ;  /* 0x0000002005057810 */ /* 0x000fe20007ffe0ff */
[C---:B0-----:R-:W-:Y:S01]  /*1550*/  IMAD.WIDE.U32 R232, R4.reuse, 0x20, R232 ;  /* 0x0000002004e87825 */ /* 0x041fe200078e00e8 */
[----:B------:R-:W-:-:S04]  /*1560*/  IADD3 R4, PT, PT, R4, 0x20, RZ ;  /* 0x0000002004047810 */ /* 0x000fc80007ffe0ff */
[----:B------:R0:W-:Y:S04]  /*1570*/  STG.E.128 desc[UR6][R232.64], R152 ;  /* 0x00000098e8007986 */ /* 0x0001e8000c101d06 */
[----:B------:R0:W-:Y:S02]  /*1580*/  STG.E.128 desc[UR6][R232.64+0x10], R156 ;  /* 0x0000109ce8007986 */ /* 0x0001e4000c101d06 */
.L_x_35250:
[----:B------:R-:W-:Y:S05]  /*1590*/  BSYNC.RECONVERGENT B0 ;  /* 0x0000000000007941 */ /* 0x000fea0003800200 */
.L_x_35249:
        /* <DEDUP_REMOVED lines=10> */
.L_x_35258:
[----:B------:R-:W-:Y:S05]  /*1640*/  BSYNC.RECONVERGENT B1 ;  /* 0x0000000000017941 */ /* 0x000fea0003800200 */
.L_x_35257:
[----:B------:R-:W-:-:S04]  /*1650*/  UISETP.NE.U32.AND UP0, UPT, UR8, URZ, UPT ;  /* 0x000000ff0800728c */ /* 0x000fc8000bf05070 */
[----:B------:R-:W-:-:S09]  /*1660*/  UISETP.NE.AND.EX UP0, UPT, UR9, URZ, UPT, UP0 ;  /* 0x000000ff0900728c */ /* 0x000fd2000bf05300 */
[----:B------:R-:W-:Y:S05]  /*1670*/  BRA.U !UP0, `(.L_x_35259) ;  /* 0x0000000108887547 */ /* 0x000fea000b800000 */
[----:B------:R-:W1:Y:S02]  /*1680*/  LDC.64 R164, c[0x0][0x3a0] ;  /* 0x0000e800ffa47b82 */ /* 0x000e640000000a00 */
[----:B-1----:R-:W-:-:S05]  /*1690*/  IMAD.WIDE.U32 R164, R4, 0x20, R164 ;  /* 0x0000002004a47825 */ /* 0x002fca00078e00a4 */
[----:B------:R-:W2:Y:S04]  /*16a0*/  LDG.E.128 R160, desc[UR6][R164.64] ;  /* 0x00000006a4a07981 */ /* 0x000ea8000c1e1d00 */
[----:B------:R-:W3:Y:S01]  /*16b0*/  LDG.E.128 R164, desc[UR6][R164.64+0x10] ;  /* 0x00001006a4a47981 */ /* 0x000ee2000c1e1d00 */
[----:B------:R-:W-:-:S13]  /*16c0*/  ISETP.GT.AND P1, PT, R3, RZ, PT ;  /* 0x000000ff0300720c */ /* 0x000fda0003f24270 */
[----:B------:R-:W2:Y:S01]  /*16d0*/  @P1 LDC R7, c[0x0][0x40c] ;  /* 0x00010300ff071b82 */ /* 0x000ea20000000800 */
[----:B0----5:R-:W-:-:S07]  /*16e0*/  @P1 SHF.L.U32 R233, R148, 0x10, RZ ;  /* 0x0000001094e91819 */ /* 0x021fce00000006ff */
        /* <DEDUP_REMOVED lines=27> */
.L_x_35259:
[----:B------:R-:W1:Y:S01]  /*18a0*/  @P0 LDC R163, c[0x0][0x40c] ;  /* 0x00010300ffa30b82 */ /* 0x000e620000000800 */
[----:B-----5:R-:W-:Y:S01]  /*18b0*/  @P0 PRMT R160, R148, 0x7632, R160 ;  /* 0x0000763294a00816 */ /* 0x020fe200000000a0 */
[----:B------:R-:W-:Y:S01]  /*18c0*/  HFMA2 R167, -RZ, RZ, 0, 0 ;  /* 0x00000000ffa77431 */ /* 0x000fe200000001ff */
[----:B------:R-:W-:Y:S02]  /*18d0*/  MOV R161, RZ ;  /* 0x000000ff00a17202 */ /* 0x000fe40000000f00 */
[----:B------:R-:W-:Y:S02]  /*18e0*/  @P0 SHF.L.U32 R160, R160, 0x10, RZ ;  /* 0x00000010a0a00819 */ /* 0x000fe400000006ff */
[----:B------:R-:W-:Y:S01]  /*18f0*/  @P0 PRMT R162, R149, 0x7632, R162 ;  /* 0x0000763295a20816 */ /* 0x000fe200000000a2 */
[----:B------:R-:W2:Y:S01]  /*1900*/  @P0 LDC R7, c[0x0][0x40c] ;  /* 0x00010300ff070b82 */ /* 0x000ea20000000800 */
[----:B------:R-:W-:Y:S02]  /*1910*/  MOV R165, RZ ;  /* 0x000000ff00a57202 */ /* 0x000fe40000000f00 */
[----:B------:R-:W-:-:S02]  /*1920*/  @P0 SHF.L.U32 R162, R162, 0x10, RZ ;  /* 0x00000010a2a20819 */ /* 0x000fc400000006ff */
[----:B------:R-:W-:Y:S02]  /*1930*/  @P0 SHF.L.U32 R164, R149, 0x10, RZ ;  /* 0x0000001095a40819 */ /* 0x000fe400000006ff */
[----:B------:R-:W-:Y:S02]  /*1940*/  @P0 SHF.L.U32 R166, R150, 0x10, RZ ;  /* 0x0000001096a60819 */ /* 0x000fe400000006ff */
[C---:B0-----:R-:W-:Y:S01]  /*1950*/  @P0 SHF.L.U32 R232, R151.reuse, 0x10, RZ ;  /* 0x0000001097e80819 */ /* 0x041fe200000006ff */
[----:B-1----:R-:W-:Y:S01]  /*1960*/  @P0 FMUL.FTZ R161, R160, R163 ;  /* 0x000000a3a0a10220 */ /* 0x002fe20000410000 */
[----:B------:R-:W-:Y:S01]  /*1970*/  HFMA2 R163, -RZ, RZ, 0, 0 ;  /* 0x00000000ffa37431 */ /* 0x000fe200000001ff */
[----:B------:R-:W0:Y:S01]  /*1980*/  @P0 LDC R160, c[0x0][0x40c] ;  /* 0x00010300ffa00b82 */ /* 0x000e220000000800 */
[----:B--2---:R-:W-:Y:S01]  /*1990*/  @P0 FMUL.FTZ R163, R162, R7 ;  /* 0x00000007a2a30220 */ /* 0x004fe20000410000 */
        /* <DEDUP_REMOVED lines=20> */
.L_x_35260:
[----:B------:R-:W0:Y:S01]  /*1ae0*/  LDC.64 R232, c[0x0][0x3a8] ;  /* 0x0000ea00ffe87b82 */ /* 0x000e220000000a00 */
[----:B------:R-:W-:Y:S01]  /*1af0*/  IADD3 R5, PT, PT, R5, 0x20, RZ ;  /* 0x0000002005057810 */ /* 0x000fe20007ffe0ff */
[C---:B0-----:R-:W-:Y:S01]  /*1b00*/  IMAD.WIDE.U32 R232, R4.reuse, 0x20, R232 ;  /* 0x0000002004e87825 */ /* 0x041fe200078e00e8 */
[----:B------:R-:W-:-:S04]  /*1b10*/  IADD3 R4, PT, PT, R4, 0x20, RZ ;  /* 0x0000002004047810 */ /* 0x000fc80007ffe0ff */
[----:B------:R1:W-:Y:S04]  /*1b20*/  STG.E.128 desc[UR6][R232.64], R160 ;  /* 0x000000a0e8007986 */ /* 0x0003e8000c101d06 */
[----:B------:R1:W-:Y:S02]  /*1b30*/  STG.E.128 desc[UR6][R232.64+0x10], R164 ;  /* 0x000010a4e8007986 */ /* 0x0003e4000c101d06 */
.L_x_35256:
[----:B------:R-:W-:Y:S05]  /*1b40*/  BSYNC.RECONVERGENT B0 ;  /* 0x0000000000007941 */ /* 0x000fea0003800200 */
.L_x_35255:
        /* <DEDUP_REMOVED lines=10> */
.L_x_35264:
[----:B------:R-:W-:Y:S05]  /*1bf0*/  BSYNC.RECONVERGENT B1 ;  /* 0x0000000000017941 */ /* 0x000fea0003800200 */
.L_x_35263:
[----:B------:R-:W-:-:S04]  /*1c00*/  UISETP.NE.U32.AND UP0, UPT, UR8, URZ, UPT ;  /* 0x000000ff0800728c */ /* 0x000fc8000bf05070 */
[----:B------:R-:W-:-:S09]  /*1c10*/  UISETP.NE.AND.EX UP0, UPT, UR9, URZ, UPT, UP0 ;  /* 0x000000ff0900728c */ /* 0x000fd2000bf05300 */
[----:B------:R-:W-:Y:S05]  /*1c20*/  BRA.U !UP0, `(.L_x_35265) ;  /* 0x0000000108887547 */ /* 0x000fea000b800000 */
[----:B------:R-:W2:Y:S02]  /*1c30*/  LDC.64 R172, c[0x0][0x3a0] ;  /* 0x0000e800ffac7b82 */ /* 0x000ea40000000a00 */
[----:B--2---:R-:W-:-:S05]  /*1c40*/  IMAD.WIDE.U32 R172, R4, 0x20, R172 ;  /* 0x0000002004ac7825 */ /* 0x004fca00078e00ac */
[----:B------:R-:W2:Y:S04]  /*1c50*/  LDG.E.128 R168, desc[UR6][R172.64] ;  /* 0x00000006aca87981 */ /* 0x000ea8000c1e1d00 */
[----:B------:R-:W3:Y:S01]  /*1c60*/  LDG.E.128 R172, desc[UR6][R172.64+0x10] ;  /* 0x00001006acac7981 */ /* 0x000ee2000c1e1d00 */
[----:B------:R-:W-:-:S13]  /*1c70*/  ISETP.GT.AND P1, PT, R3, RZ, PT ;  /* 0x000000ff0300720c */ /* 0x000fda0003f24270 */
[----:B------:R-:W2:Y:S01]  /*1c80*/  @P1 LDC R7, c[0x0][0x40c] ;  /* 0x00010300ff071b82 */ /* 0x000ea20000000800 */
[----:B01---5:R-:W-:-:S07]  /*1c90*/  @P1 SHF.L.U32 R233, R148, 0x10, RZ ;  /* 0x0000001094e91819 */ /* 0x023fce00000006ff */
        /* <DEDUP_REMOVED lines=27> */
.L_x_35265:
[----:B------:R-:W2:Y:S01]  /*1e50*/  @P0 LDC R171, c[0x0][0x40c] ;  /* 0x00010300ffab0b82 */ /* 0x000ea20000000800 */
[----:B-----5:R-:W-:Y:S01]  /*1e60*/  @P0 PRMT R168, R148, 0x7632, R168 ;  /* 0x0000763294a80816 */ /* 0x020fe200000000a8 */
[----:B------:R-:W-:Y:S01]  /*1e70*/  HFMA2 R175, -RZ, RZ, 0, 0 ;  /* 0x00000000ffaf7431 */ /* 0x000fe200000001ff */
[----:B------:R-:W-:Y:S02]  /*1e80*/  MOV R169, RZ ;  /* 0x000000ff00a97202 */ /* 0x000fe40000000f00 */
[----:B------:R-:W-:Y:S02]  /*1e90*/  @P0 SHF.L.U32 R168, R168, 0x10, RZ ;  /* 0x00000010a8a80819 */ /* 0x000fe400000006ff */
[----:B------:R-:W-:Y:S01]  /*1ea0*/  @P0 PRMT R170, R149, 0x7632, R170 ;  /* 0x0000763295aa0816 */ /* 0x000fe200000000aa */
[----:B------:R-:W3:Y:S01]  /*1eb0*/  @P0 LDC R7, c[0x0][0x40c] ;  /* 0x00010300ff070b82 */ /* 0x000ee20000000800 */
[----:B------:R-:W-:Y:S02]  /*1ec0*/  MOV R173, RZ ;  /* 0x000000ff00ad7202 */ /* 0x000fe40000000f00 */
[----:B------:R-:W-:-:S02]  /*1ed0*/  @P0 SHF.L.U32 R170, R170, 0x10, RZ ;  /* 0x00000010aaaa0819 */ /* 0x000fc400000006ff */
[----:B------:R-:W-:Y:S02]  /*1ee0*/  @P0 SHF.L.U32 R172, R149, 0x10, RZ ;  /* 0x0000001095ac0819 */ /* 0x000fe400000006ff */
[----:B------:R-:W-:Y:S02]  /*1ef0*/  @P0 SHF.L.U32 R174, R150, 0x10, RZ ;  /* 0x0000001096ae0819 */ /* 0x000fe400000006ff */
[C---:B01----:R-:W-:Y:S01]  /*1f00*/  @P0 SHF.L.U32 R232, R151.reuse, 0x10, RZ ;  /* 0x0000001097e80819 */ /* 0x043fe200000006ff */
[----:B--2---:R-:W-:Y:S01]  /*1f10*/  @P0 FMUL.FTZ R169, R168, R171 ;  /* 0x000000aba8a90220 */ /* 0x004fe20000410000 */
[----:B------:R-:W-:Y:S01]  /*1f20*/  HFMA2 R171, -RZ, RZ, 0, 0 ;  /* 0x00000000ffab7431 */ /* 0x000fe200000001ff */
[----:B------:R-:W0:Y:S01]  /*1f30*/  @P0 LDC R168, c[0x0][0x40c] ;  /* 0x00010300ffa80b82 */ /* 0x000e220000000800 */
[----:B---3--:R-:W-:Y:S01]  /*1f40*/  @P0 FMUL.FTZ R171, R170, R7 ;  /* 0x00000007aaab0220 */ /* 0x008fe20000410000 */
        /* <DEDUP_REMOVED lines=20> */
.L_x_35266:
[----:B------:R-:W0:Y:S01]  /*2090*/  LDC.64 R232, c[0x0][0x3a8] ;  /* 0x0000ea00ffe87b82 */ /* 0x000e220000000a00 */
[----:B------:R-:W-:Y:S01]  /*20a0*/  IADD3 R5, PT, PT, R5, 0x20, RZ ;  /* 0x0000002005057810 */ /* 0x000fe20007ffe0ff */
[C---:B0-----:R-:W-:Y:S01]  /*20b0*/  IMAD.WIDE.U32 R232, R4.reuse, 0x20, R232 ;  /* 0x0000002004e87825 */ /* 0x041fe200078e00e8 */
[----:B------:R-:W-:-:S04]  /*20c0*/  IADD3 R4, PT, PT, R4, 0x20, RZ ;  /* 0x0000002004047810 */ /* 0x000fc80007ffe0ff */
[----:B------:R2:W-:Y:S04]  /*20d0*/  STG.E.128 desc[UR6][R232.64], R168 ;  /* 0x000000a8e8007986 */ /* 0x0005e8000c101d06 */
[----:B------:R2:W-:Y:S02]  /*20e0*/  STG.E.128 desc[UR6][R232.64+0x10], R172 ;  /* 0x000010ace8007986 */ /* 0x0005e4000c101d06 */
.L_x_35262:
[----:B------:R-:W-:Y:S05]  /*20f0*/  BSYNC.RECONVERGENT B0 ;  /* 0x0000000000007941 */ /* 0x000fea0003800200 */
.L_x_35261:
        /* <DEDUP_REMOVED lines=10> */
.L_x_35270:
[----:B------:R-:W-:Y:S05]  /*21a0*/  BSYNC.RECONVERGENT B1 ;  /* 0x0000000000017941 */ /* 0x000fea0003800200 */
.L_x_35269:
[----:B------:R-:W-:-:S04]  /*21b0*/  UISETP.NE.U32.AND UP0, UPT, UR8, URZ, UPT ;  /* 0x000000ff0800728c */ /* 0x000fc8000bf05070 */
[----:B------:R-:W-:-:S09]  /*21c0*/  UISETP.NE.AND.EX UP0, UPT, UR9, URZ, UPT, UP0 ;  /* 0x000000ff0900728c */ /* 0x000fd2000bf05300 */
[----:B------:R-:W-:Y:S05]  /*21d0*/  BRA.U !UP0, `(.L_x_35271) ;  /* 0x0000000108887547 */ /* 0x000fea000b800000 */
[----:B------:R-:W3:Y:S02]  /*21e0*/  LDC.64 R180, c[0x0][0x3a0] ;  /* 0x0000e800ffb47b82 */ /* 0x000ee40000000a00 */
[----:B---3--:R-:W-:-:S05]  /*21f0*/  IMAD.WIDE.U32 R180, R4, 0x20, R180 ;  /* 0x0000002004b47825 */ /* 0x008fca00078e00b4 */
[----:B------:R-:W3:Y:S04]  /*2200*/  LDG.E.128 R176, desc[UR6][R180.64] ;  /* 0x00000006b4b07981 */ /* 0x000ee8000c1e1d00 */
[----:B------:R-:W4:Y:S01]  /*2210*/  LDG.E.128 R180, desc[UR6][R180.64+0x10] ;  /* 0x00001006b4b47981 */ /* 0x000f22000c1e1d00 */
[----:B------:R-:W-:-:S13]  /*2220*/  ISETP.GT.AND P1, PT, R3, RZ, PT ;  /* 0x000000ff0300720c */ /* 0x000fda0003f24270 */
[----:B------:R-:W3:Y:S01]  /*2230*/  @P1 LDC R7, c[0x0][0x40c] ;  /* 0x00010300ff071b82 */ /* 0x000ee20000000800 */
[----:B012--5:R-:W-:-:S07]  /*2240*/  @P1 SHF.L.U32 R233, R148, 0x10, RZ ;  /* 0x0000001094e91819 */ /* 0x027fce00000006ff */
[----:B------:R-:W0:Y:S01]  /*2250*/  @P1 LDC R232, c[0x0][0x40c] ;  /* 0x00010300ffe81b82 */ /* 0x000e220000000800 */
[----:B---3--:R-:W-:Y:S01]  /*2260*/  @P1 FFMA.FTZ R176, R233, R7, R176 ;  /* 0x00000007e9b01223 */ /* 0x008fe200000100b0 */
        /* <DEDUP_REMOVED lines=8> */
[----:B------:R-:W4:Y:S01]  /*22f0*/  @P1 LDC R7, c[0x0][0x40c] ;  /* 0x00010300ff071b82 */ /* 0x000f220000000800 */
[----:B------:R-:W-:-:S05]  /*2300*/  @P1 SHF.L.U32 R233, R233, 0x10, RZ ;  /* 0x00000010e9e91819 */ /* 0x000fca00000006ff */
[----:B0-----:R-:W-:Y:S01]  /*2310*/  @P1 FFMA.FTZ R179, R233, R232, R179 ;  /* 0x000000e8e9b31223 */ /* 0x001fe200000100b3 */
[C---:B------:R-:W-:Y:S01]  /*2320*/  @P1 SHF.L.U32 R233, R150.reuse, 0x10, RZ ;  /* 0x0000001096e91819 */ /* 0x040fe200000006ff */
[----:B------:R-:W0:Y:S04]  /*2330*/  @P1 LDC R232, c[0x0][0x40c] ;  /* 0x00010300ffe81b82 */ /* 0x000e280000000800 */
[----:B----4-:R-:W-:Y:S01]  /*2340*/  @P1 FFMA.FTZ R180, R233, R7, R180 ;  /* 0x00000007e9b41223 */ /* 0x010fe200000100b4 */
        /* <DEDUP_REMOVED lines=11> */
.L_x_35271:
[----:B------:R-:W3:Y:S01]  /*2400*/  @P0 LDC R179, c[0x0][0x40c] ;  /* 0x00010300ffb30b82 */ /* 0x000ee20000000800 */
[----:B-----5:R-:W-:Y:S01]  /*2410*/  @P0 PRMT R176, R148, 0x7632, R176 ;  /* 0x0000763294b00816 */ /* 0x020fe200000000b0 */
[----:B------:R-:W-:Y:S01]  /*2420*/  HFMA2 R183, -RZ, RZ, 0, 0 ;  /* 0x00000000ffb77431 */ /* 0x000fe200000001ff */
[----:B------:R-:W-:Y:S02]  /*2430*/  MOV R177, RZ ;  /* 0x000000ff00b17202 */ /* 0x000fe40000000f00 */
[----:B------:R-:W-:Y:S02]  /*2440*/  @P0 SHF.L.U32 R176, R176, 0x10, RZ ;  /* 0x00000010b0b00819 */ /* 0x000fe400000006ff */
[----:B------:R-:W-:Y:S01]  /*2450*/  @P0 PRMT R178, R149, 0x7632, R178 ;  /* 0x0000763295b20816 */ /* 0x000fe200000000b2 */
[----:B------:R-:W4:Y:S01]  /*2460*/  @P0 LDC R7, c[0x0][0x40c] ;  /* 0x00010300ff070b82 */ /* 0x000f220000000800 */
[----:B------:R-:W-:Y:S02]  /*2470*/  MOV R181, RZ ;  /* 0x000000ff00b57202 */ /* 0x000fe40000000f00 */
[----:B------:R-:W-:-:S02]  /*2480*/  @P0 SHF.L.U32 R178, R178, 0x10, RZ ;  /* 0x00000010b2b20819 */ /* 0x000fc400000006ff */
[----:B------:R-:W-:Y:S02]  /*2490*/  @P0 SHF.L.U32 R180, R149, 0x10, RZ ;  /* 0x0000001095b40819 */ /* 0x000fe400000006ff */
[----:B------:R-:W-:Y:S02]  /*24a0*/  @P0 SHF.L.U32 R182, R150, 0x10, RZ ;  /* 0x0000001096b60819 */ /* 0x000fe400000006ff */
[C---:B012---:R-:W-:Y:S01]  /*24b0*/  @P0 SHF.L.U32 R232, R151.reuse, 0x10, RZ ;  /* 0x0000001097e80819 */ /* 0x047fe200000006ff */
[----:B---3--:R-:W-:Y:S01]  /*24c0*/  @P0 FMUL.FTZ R177, R176, R179 ;  /* 0x000000b3b0b10220 */ /* 0x008fe20000410000 */
[----:B------:R-:W-:Y:S01]  /*24d0*/  HFMA2 R179, -RZ, RZ, 0, 0 ;  /* 0x00000000ffb37431 */ /* 0x000fe200000001ff */
[----:B------:R-:W0:Y:S01]  /*24e0*/  @P0 LDC R176, c[0x0][0x40c] ;  /* 0x00010300ffb00b82 */ /* 0x000e220000000800 */
[----:B----4-:R-:W-:Y:S01]  /*24f0*/  @P0 FMUL.FTZ R179, R178, R7 ;  /* 0x00000007b2b30220 */ /* 0x010fe20000410000 */
        /* <DEDUP_REMOVED lines=20> */
.L_x_35272:
[----:B------:R-:W0:Y:S01]  /*2640*/  LDC.64 R232, c[0x0][0x3a8] ;  /* 0x0000ea00ffe87b82 */ /* 0x000e220000000a00 */
[----:B------:R-:W-:Y:S01]  /*2650*/  IADD3 R5, PT, PT, R5, 0x20, RZ ;  /* 0x0000002005057810 */ /* 0x000fe20007ffe0ff */
[C---:B0-----:R-:W-:Y:S01]  /*2660*/  IMAD.WIDE.U32 R232, R4.reuse, 0x20, R232 ;  /* 0x0000002004e87825 */ /* 0x041fe200078e00e8 */
[----:B------:R-:W-:-:S04]  /*2670*/  IADD3 R4, PT, PT, R4, 0x20, RZ ;  /* 0x0000002004047810 */ /* 0x000fc80007ffe0ff */
[----:B------:R3:W-:Y:S04]  /*2680*/  STG.E.128 desc[UR6][R232.64], R176 ;  /* 0x000000b0e8007986 */ /* 0x0007e8000c101d06 */
[----:B------:R3:W-:Y:S02]  /*2690*/  STG.E.128 desc[UR6][R232.64+0x10], R180 ;  /* 0x000010b4e8007986 */ /* 0x0007e4000c101d06 */
.L_x_35268:
[----:B------:R-:W-:Y:S05]  /*26a0*/  BSYNC.RECONVERGENT B0 ;  /* 0x0000000000007941 */ /* 0x000fea0003800200 */
.L_x_35267:
        /* <DEDUP_REMOVED lines=10> */
.L_x_35276:
[----:B------:R-:W-:Y:S05]  /*2750*/  BSYNC.RECONVERGENT B1 ;  /* 0x0000000000017941 */ /* 0x000fea0003800200 */
.L_x_35275:
[----:B------:R-:W-:-:S04]  /*2760*/  UISETP.NE.U32.AND UP0, UPT, UR8, URZ, UPT ;  /* 0x000000ff0800728c */ /* 0x000fc8000bf05070 */
[----:B------:R-:W-:-:S09]  /*2770*/  UISETP.NE.AND.EX UP0, UPT, UR9, URZ, UPT, UP0 ;  /* 0x000000ff0900728c */ /* 0x000fd2000bf05300 */
[----:B------:R-:W-:Y:S05]  /*2780*/  BRA.U !UP0, `(.L_x_35277) ;  /* 0x0000000108887547 */ /* 0x000fea000b800000 */
[----:B------:R-:W4:Y:S02]  /*2790*/  LDC.64 R188, c[0x0][0x3a0] ;  /* 0x0000e800ffbc7b82 */ /* 0x000f240000000a00 */
[----:B----4-:R-:W-:-:S05]  /*27a0*/  IMAD.WIDE.U32 R188, R4, 0x20, R188 ;  /* 0x0000002004bc7825 */ /* 0x010fca00078e00bc */
[----:B------:R-:W4:Y:S04]  /*27b0*/  LDG.E.128 R184, desc[UR6][R188.64] ;  /* 0x00000006bcb87981 */ /* 0x000f28000c1e1d00 */
[----:B------:R-:W4:Y:S01]  /*27c0*/  LDG.E.128 R188, desc[UR6][R188.64+0x10] ;  /* 0x00001006bcbc7981 */ /* 0x000f22000c1e1d00 */
[----:B------:R-:W-:-:S13]  /*27d0*/  ISETP.GT.AND P1, PT, R3, RZ, PT ;  /* 0x000000ff0300720c */ /* 0x000fda0003f24270 */
[----:B------:R-:W4:Y:S01]  /*27e0*/  @P1 LDC R7, c[0x0][0x40c] ;  /* 0x00010300ff071b82 */ /* 0x000f220000000800 */
[----:B0123-5:R-:W-:-:S07]  /*27f0*/  @P1 SHF.L.U32 R233, R148, 0x10, RZ ;  /* 0x0000001094e91819 */ /* 0x02ffce00000006ff */
[----:B------:R-:W0:Y:S01]  /*2800*/  @P1 LDC R232, c[0x0][0x40c] ;  /* 0x00010300ffe81b82 */ /* 0x000e220000000800 */
[----:B----4-:R-:W-:Y:S01]  /*2810*/  @P1 FFMA.FTZ R184, R233, R7, R184 ;  /* 0x00000007e9b81223 */ /* 0x010fe200000100b8 */
        /* <DEDUP_REMOVED lines=8> */
[----:B------:R-:W1:Y:S01]  /*28a0*/  @P1 LDC R7, c[0x0][0x40c] ;  /* 0x00010300ff071b82 */ /* 0x000e620000000800 */
[----:B------:R-:W-:-:S05]  /*28b0*/  @P1 SHF.L.U32 R233, R233, 0x10, RZ ;  /* 0x00000010e9e91819 */ /* 0x000fca00000006ff */
[----:B0-----:R-:W-:Y:S01]  /*28c0*/  @P1 FFMA.FTZ R187, R233, R232, R187 ;  /* 0x000000e8e9bb1223 */ /* 0x001fe200000100bb */
[C---:B------:R-:W-:Y:S01]  /*28d0*/  @P1 SHF.L.U32 R233, R150.reuse, 0x10, RZ ;  /* 0x0000001096e91819 */ /* 0x040fe200000006ff */
[----:B------:R-:W0:Y:S04]  /*28e0*/  @P1 LDC R232, c[0x0][0x40c] ;  /* 0x00010300ffe81b82 */ /* 0x000e280000000800 */
[----:B-1----:R-:W-:Y:S01]  /*28f0*/  @P1 FFMA.FTZ R188, R233, R7, R188 ;  /* 0x00000007e9bc1223 */ /* 0x002fe200000100bc */
        /* <DEDUP_REMOVED lines=11> */
.L_x_35277:
[----:B------:R-:W4:Y:S01]  /*29b0*/  @P0 LDC R187, c[0x0][0x40c] ;  /* 0x00010300ffbb0b82 */ /* 0x000f220000000800 */
        /* <DEDUP_REMOVED lines=10> */
[C---:B0123--:R-:W-:Y:S01]  /*2a60*/  @P0 SHF.L.U32 R232, R151.reuse, 0x10, RZ ;  /* 0x0000001097e80819 */ /* 0x04ffe200000006ff */
[----:B----4-:R-:W-:Y:S01]  /*2a70*/  @P0 FMUL.FTZ R185, R184, R187 ;  /* 0x000000bbb8b90220 */ /* 0x010fe20000410000 */
[----:B------:R-:W-:Y:S01]  /*2a80*/  HFMA2 R187, -RZ, RZ, 0, 0 ;  /* 0x00000000ffbb7431 */ /* 0x000fe200000001ff */
[----:B------:R-:W0:Y:S01]  /*2a90*/  @P0 LDC R184, c[0x0][0x40c] ;  /* 0x00010300ffb80b82 */ /* 0x000e220000000800 */
[----:B------:R-:W-:Y:S01]  /*2aa0*/  @P0 FMUL.FTZ R187, R186, R7 ;  /* 0x00000007babb0220 */ /* 0x000fe20000410000 */
        /* <DEDUP_REMOVED lines=20> */
.L_x_35278:
[----:B------:R-:W0:Y:S01]  /*2bf0*/  LDC.64 R232, c[0x0][0x3a8] ;  /* 0x0000ea00ffe87b82 */ /* 0x000e220000000a00 */
[----:B------:R-:W-:Y:S01]  /*2c00*/  IADD3 R5, PT, PT, R5, 0x20, RZ ;  /* 0x0000002005057810 */ /* 0x000fe20007ffe0ff */
[C---:B0-----:R-:W-:Y:S01]  /*2c10*/  IMAD.WIDE.U32 R232, R4.reuse, 0x20, R232 ;  /* 0x0000002004e87825 */ /* 0x041fe200078e00e8 */
[----:B------:R-:W-:-:S04]  /*2c20*/  IADD3 R4, PT, PT, R4, 0x20, RZ ;  /* 0x0000002004047810 */ /* 0x000fc80007ffe0ff */
[----:B------:R4:W-:Y:S04]  /*2c30*/  STG.E.128 desc[UR6][R232.64], R184 ;  /* 0x000000b8e8007986 */ /* 0x0009e8000c101d06 */
[----:B------:R4:W-:Y:S02]  /*2c40*/  STG.E.128 desc[UR6][R232.64+0x10], R188 ;  /* 0x000010bce8007986 */ /* 0x0009e4000c101d06 */
.L_x_35274:
[----:B------:R-:W-:Y:S05]  /*2c50*/  BSYNC.RECONVERGENT B0 ;  /* 0x0000000000007941 */ /* 0x000fea0003800200 */
.L_x_35273:
        /* <DEDUP_REMOVED lines=10> */
.L_x_35282:
[----:B------:R-:W-:Y:S05]  /*2d00*/  BSYNC.RECONVERGENT B1 ;  /* 0x0000000000017941 */ /* 0x000fea0003800200 */
.L_x_35281:
[----:B------:R-:W-:-:S04]  /*2d10*/  UISETP.NE.U32.AND UP0, UPT, UR8, URZ, UPT ;  /* 0x000000ff0800728c */ /* 0x000fc8000bf05070 */
[----:B------:R-:W-:-:S09]  /*2d20*/  UISETP.NE.AND.EX UP0, UPT, UR9, URZ, UPT, UP0 ;  /* 0x000000ff0900728c */ /* 0x000fd2000bf05300 */
[----:B------:R-:W-:Y:S05]  /*2d30*/  BRA.U !UP0, `(.L_x_35283) ;  /* 0x0000000108887547 */ /* 0x000fea000b800000 */
[----:B------:R-:W0:Y:S02]  /*2d40*/  LDC.64 R196, c[0x0][0x3a0] ;  /* 0x0000e800ffc47b82 */ /* 0x000e240000000a00 */
[----:B0-----:R-:W-:-:S05]  /*2d50*/  IMAD.WIDE.U32 R196, R4, 0x20, R196 ;  /* 0x0000002004c47825 */ /* 0x001fca00078e00c4 */
[----:B------:R-:W2:Y:S04]  /*2d60*/  LDG.E.128 R192, desc[UR6][R196.64] ;  /* 0x00000006c4c07981 */ /* 0x000ea8000c1e1d00 */
[----:B------:R-:W2:Y:S01]  /*2d70*/  LDG.E.128 R196, desc[UR6][R196.64+0x10] ;  /* 0x00001006c4c47981 */ /* 0x000ea2000c1e1d00 */
[----:B------:R-:W-:-:S13]  /*2d80*/  ISETP.GT.AND P1, PT, R3, RZ, PT ;  /* 0x000000ff0300720c */ /* 0x000fda0003f24270 */
[----:B------:R-:W0:Y:S01]  /*2d90*/  @P1 LDC R7, c[0x0][0x40c] ;  /* 0x00010300ff071b82 */ /* 0x000e220000000800 */
[----:B-12345:R-:W-:-:S07]  /*2da0*/  @P1 SHF.L.U32 R233, R148, 0x10, RZ ;  /* 0x0000001094e91819 */ /* 0x03efce00000006ff */
[----:B------:R-:W1:Y:S01]  /*2db0*/  @P1 LDC R232, c[0x0][0x40c] ;  /* 0x00010300ffe81b82 */ /* 0x000e620000000800 */
[----:B0-----:R-:W-:Y:S01]  /*2dc0*/  @P1 FFMA.FTZ R192, R233, R7, R192 ;  /* 0x00000007e9c01223 */ /* 0x001fe200000100c0 */
[----:B------:R-:W-:-:S06]  /*2dd0*/  @P1 PRMT R233, R148, 0x7632, R233 ;  /* 0x0000763294e91816 */ /* 0x000fcc00000000e9 */
[----:B------:R-:W0:Y:S01]  /*2de0*/  @P1 LDC R7, c[0x0][0x40c] ;  /* 0x00010300ff071b82 */ /* 0x000e220000000800 */
[----:B------:R-:W-:-:S05]  /*2df0*/  @P1 SHF.L.U32 R233, R233, 0x10, RZ ;  /* 0x00000010e9e91819 */ /* 0x000fca00000006ff */
[----:B-1----:R-:W-:Y:S01]  /*2e00*/  @P1 FFMA.FTZ R193, R233, R232, R193 ;  /* 0x000000e8e9c11223 */ /* 0x002fe200000100c1 */
[----:B------:R-:W-:Y:S01]  /*2e10*/  @P1 SHF.L.U32 R233, R149, 0x10, RZ ;  /* 0x0000001095e91819 */ /* 0x000fe200000006ff */
[----:B------:R-:W1:Y:S04]  /*2e20*/  @P1 LDC R232, c[0x0][0x40c] ;  /* 0x00010300ffe81b82 */ /* 0x000e680000000800 */
[----:B0-----:R-:W-:Y:S01]  /*2e30*/  @P1 FFMA.FTZ R194, R233, R7, R194 ;  /* 0x00000007e9c21223 */ /* 0x001fe200000100c2 */
[----:B------:R-:W-:-:S03]  /*2e40*/  @P1 PRMT R233, R149, 0x7632, R233 ;  /* 0x0000763295e91816 */ /* 0x000fc600000000e9 */
[----:B------:R-:W0:Y:S01]  /*2e50*/  @P1 LDC R7, c[0x0][0x40c] ;  /* 0x00010300ff071b82 */ /* 0x000e220000000800 */
[----:B------:R-:W-:-:S05]  /*2e60*/  @P1 SHF.L.U32 R233, R233, 0x10, RZ ;  /* 0x00000010e9e91819 */ /* 0x000fca00000006ff */
[----:B-1----:R-:W-:Y:S01]  /*2e70*/  @P1 FFMA.FTZ R195, R233, R232, R195 ;  /* 0x000000e8e9c31223 */ /* 0x002fe200000100c3 */
[C---:B------:R-:W-:Y:S01]  /*2e80*/  @P1 SHF.L.U32 R233, R150.reuse, 0x10, RZ ;  /* 0x0000001096e91819 */ /* 0x040fe200000006ff */
[----:B------:R-:W1:Y:S04]  /*2e90*/  @P1 LDC R232, c[0x0][0x40c] ;  /* 0x00010300ffe81b82 */ /* 0x000e680000000800 */
[----:B0-----:R-:W-:Y:S01]  /*2ea0*/  @P1 FFMA.FTZ R196, R233, R7, R196 ;  /* 0x00000007e9c41223 */ /* 0x001fe200000100c4 */
[----:B------:R-:W-:-:S03]  /*2eb0*/  @P1 PRMT R233, R150, 0x7632, R233 ;  /* 0x0000763296e91816 */ /* 0x000fc600000000e9 */
[----:B------:R-:W0:Y:S01]  /*2ec0*/  @P1 LDC R7, c[0x0][0x40c] ;  /* 0x00010300ff071b82 */ /* 0x000e220000000800 */
[----:B------:R-:W-:-:S05]  /*2ed0*/  @P1 SHF.L.U32 R233, R233, 0x10, RZ ;  /* 0x00000010e9e91819 */ /* 0x000fca00000006ff */
[----:B-1----:R-:W-:Y:S01]  /*2ee0*/  @P1 FFMA.FTZ R197, R233, R232, R197 ;  /* 0x000000e8e9c51223 */ /* 0x002fe200000100c5 */
[----:B------:R-:W-:Y:S01]  /*2ef0*/  @P1 SHF.L.U32 R233, R151, 0x10, RZ ;  /* 0x0000001097e91819 */ /* 0x000fe200000006ff */
[----:B------:R-:W1:Y:S04]  /*2f00*/  @P1 LDC R232, c[0x0][0x40c] ;  /* 0x00010300ffe81b82 */ /* 0x000e680000000800 */
[----:B0-----:R-:W-:Y:S01]  /*2f10*/  @P1 FFMA.FTZ R198, R233, R7, R198 ;  /* 0x00000007e9c61223 */ /* 0x001fe200000100c6 */
[----:B------:R-:W-:-:S04]  /*2f20*/  @P1 PRMT R7, R151, 0x7632, R7 ;  /* 0x0000763297071816 */ /* 0x000fc80000000007 */
[----:B------:R-:W-:-:S05]  /*2f30*/  @P1 SHF.L.U32 R7, R7, 0x10, RZ ;  /* 0x0000001007071819 */ /* 0x000fca00000006ff */
[----:B-1----:R-:W-:Y:S01]  /*2f40*/  @P1 FFMA.FTZ R199, R7, R232, R199 ;  /* 0x000000e807c71223 */ /* 0x002fe200000100c7 */
[----:B------:R-:W-:Y:S06]  /*2f50*/  BRA `(.L_x_35284) ;  /* 0x0000000000907947 */ /* 0x000fec0003800000 */
.L_x_35283:
[----:B------:R-:W0:Y:S01]  /*2f60*/  @P0 LDC R195, c[0x0][0x40c] ;  /* 0x00010300ffc30b82 */ /* 0x000e220000000800 */
[----:B-----5:R-:W-:Y:S01]  /*2f70*/  @P0 PRMT R192, R148, 0x7632, R192 ;  /* 0x0000763294c00816 */ /* 0x020fe200000000c0 */
[----:B------:R-:W-:Y:S01]  /*2f80*/  HFMA2 R199, -RZ, RZ, 0, 0 ;  /* 0x00000000ffc77431 */ /* 0x000fe200000001ff */
[----:B------:R-:W-:Y:S02]  /*2f90*/  MOV R193, RZ ;  /* 0x000000ff00c17202 */ /* 0x000fe40000000f00 */
[----:B------:R-:W-:Y:S02]  /*2fa0*/  @P0 SHF.L.U32 R192, R192, 0x10, RZ ;  /* 0x00000010c0c00819 */ /* 0x000fe400000006ff */
[----:B------:R-:W-:Y:S01]  /*2fb0*/  @P0 PRMT R194, R149, 0x7632, R194 ;  /* 0x0000763295c20816 */ /* 0x000fe200000000c2 */
[----:B------:R-:W0:Y:S01]  /*2fc0*/  @P0 LDC R7, c[0x0][0x40c] ;  /* 0x00010300ff070b82 */ /* 0x000e220000000800 */
[----:B------:R-:W-:Y:S02]  /*2fd0*/  MOV R197, RZ ;  /* 0x000000ff00c57202 */ /* 0x000fe40000000f00 */
[----:B------:R-:W-:-:S02]  /*2fe0*/  @P0 SHF.L.U32 R194, R194, 0x10, RZ ;  /* 0x00000010c2c20819 */ /* 0x000fc400000006ff */
[----:B------:R-:W-:Y:S02]  /*2ff0*/  @P0 SHF.L.U32 R196, R149, 0x10, RZ ;  /* 0x0000001095c40819 */ /* 0x000fe400000006ff */
[----:B------:R-:W-:Y:S02]  /*3000*/  @P0 SHF.L.U32 R198, R150, 0x10, RZ ;  /* 0x0000001096c60819 */ /* 0x000fe400000006ff */
[C---:B01234-:R-:W-:Y:S01]  /*3010*/  @P0 SHF.L.U32 R232, R151.reuse, 0x10, RZ ;  /* 0x0000001097e80819 */ /* 0x05ffe200000006ff */
[----:B------:R-:W-:Y:S01]  /*3020*/  @P0 FMUL.FTZ R193, R192, R195 ;  /* 0x000000c3c0c10220 */ /* 0x000fe20000410000 */
        /* <DEDUP_REMOVED lines=23> */
.L_x_35284:
[----:B------:R-:W0:Y:S01]  /*31a0*/  LDC.64 R232, c[0x0][0x3a8] ;  /* 0x0000ea00ffe87b82 */ /* 0x000e220000000a00 */
[----:B------:R-:W-:Y:S01]  /*31b0*/  IADD3 R5, PT, PT, R5, 0x20, RZ ;  /* 0x0000002005057810 */ /* 0x000fe20007ffe0ff */
[C---:B0-----:R-:W-:Y:S01]  /*31c0*/  IMAD.WIDE.U32 R232, R4.reuse, 0x20, R232 ;  /* 0x0000002004e87825 */ /* 0x041fe200078e00e8 */
[----:B------:R-:W-:-:S04]  /*31d0*/  IADD3 R4, PT, PT, R4, 0x20, RZ ;  /* 0x0000002004047810 */ /* 0x000fc80007ffe0ff */
[----:B------:R0:W-:Y:S04]  /*31e0*/  STG.E.128 desc[UR6][R232.64], R192 ;  /* 0x000000c0e8007986 */ /* 0x0001e8000c101d06 */
[----:B------:R0:W-:Y:S02]  /*31f0*/  STG.E.128 desc[UR6][R232.64+0x10], R196 ;  /* 0x000010c4e8007986 */ /* 0x0001e4000c101d06 */
.L_x_35280:
[----:B------:R-:W-:Y:S05]  /*3200*/  BSYNC.RECONVERGENT B0 ;  /* 0x0000000000007941 */ /* 0x000fea0003800200 */
.L_x_35279:
        /* <DEDUP_REMOVED lines=10> */
.L_x_35288:
[----:B------:R-:W-:Y:S05]  /*32b0*/  BSYNC.RECONVERGENT B1 ;  /* 0x0000000000017941 */ /* 0x000fea0003800200 */
.L_x_35287:
        /* <DEDUP_REMOVED lines=37> */
.L_x_35289:
        /* <DEDUP_REMOVED lines=36> */
.L_x_35290:
[----:B------:R-:W0:Y:S01]  /*3750*/  LDC.64 R232, c[0x0][0x3a8] ;  /* 0x0000ea00ffe87b82 */ /* 0x000e220000000a00 */
[----:B------:R-:W-:Y:S01]  /*3760*/  IADD3 R5, PT, PT, R5, 0x20, RZ ;  /* 0x0000002005057810 */ /* 0x000fe20007ffe0ff */
[C---:B0-----:R-:W-:Y:S01]  /*3770*/  IMAD.WIDE.U32 R232, R4.reuse, 0x20, R232 ;  /* 0x0000002004e87825 */ /* 0x041fe200078e00e8 */
[----:B------:R-:W-:-:S04]  /*3780*/  IADD3 R4, PT, PT, R4, 0x20, RZ ;  /* 0x0000002004047810 */ /* 0x000fc80007ffe0ff */
[----:B------:R0:W-:Y:S04]  /*3790*/  STG.E.128 desc[UR6][R232.64], R200 ;  /* 0x000000c8e8007986 */ /* 0x0001e8000c101d06 */
[----:B------:R0:W-:Y:S02]  /*37a0*/  STG.E.128 desc[UR6][R232.64+0x10], R204 ;  /* 0x000010cce8007986 */ /* 0x0001e4000c101d06 */
.L_x_35286:
[----:B------:R-:W-:Y:S05]  /*37b0*/  BSYNC.RECONVERGENT B0 ;  /* 0x0000000000007941 */ /* 0x000fea0003800200 */
.L_x_35285:
        /* <DEDUP_REMOVED lines=10> */
.L_x_35294:
[----:B------:R-:W-:Y:S05]  /*3860*/  BSYNC.RECONVERGENT B1 ;  /* 0x0000000000017941 */ /* 0x000fea0003800200 */
.L_x_35293:
        /* <DEDUP_REMOVED lines=37> */
.L_x_35295:
        /* <DEDUP_REMOVED lines=36> */
.L_x_35296:
[----:B------:R-:W0:Y:S01]  /*3d00*/  LDC.64 R232, c[0x0][0x3a8] ;  /* 0x0000ea00ffe87b82 */ /* 0x000e220000000a00 */
[----:B------:R-:W-:Y:S01]  /*3d10*/  IADD3 R5, PT, PT, R5, 0x20, RZ ;  /* 0x0000002005057810 */ /* 0x000fe20007ffe0ff */
[C---:B0-----:R-:W-:Y:S01]  /*3d20*/  IMAD.WIDE.U32 R232, R4.reuse, 0x20, R232 ;  /* 0x0000002004e87825 */ /* 0x041fe200078e00e8 */
[----:B------:R-:W-:-:S04]  /*3d30*/  IADD3 R4, PT, PT, R4, 0x20, RZ ;  /* 0x0000002004047810 */ /* 0x000fc80007ffe0ff */
[----:B------:R0:W-:Y:S04]  /*3d40*/  STG.E.128 desc[UR6][R232.64], R208 ;  /* 0x000000d0e8007986 */ /* 0x0001e8000c101d06 */
[----:B------:R0:W-:Y:S02]  /*3d50*/  STG.E.128 desc[UR6][R232.64+0x10], R212 ;  /* 0x000010d4e8007986 */ /* 0x0001e4000c101d06 */
.L_x_35292:
[----:B------:R-:W-:Y:S05]  /*3d60*/  BSYNC.RECONVERGENT B0 ;  /* 0x0000000000007941 */ /* 0x000fea0003800200 */
.L_x_35291:
        /* <DEDUP_REMOVED lines=10> */
.L_x_35300:
[----:B------:R-:W-:Y:S05]  /*3e10*/  BSYNC.RECONVERGENT B1 ;  /* 0x0000000000017941 */ /* 0x000fea0003800200 */
.L_x_35299:
        /* <DEDUP_REMOVED lines=37> */
.L_x_35301:
        /* <DEDUP_REMOVED lines=36> */
.L_x_35302:
[----:B------:R-:W0:Y:S01]  /*42b0*/  LDC.64 R232, c[0x0][0x3a8] ;  /* 0x0000ea00ffe87b82 */ /* 0x000e220000000a00 */
[----:B------:R-:W-:Y:S01]  /*42c0*/  IADD3 R5, PT, PT, R5, 0x20, RZ ;  /* 0x0000002005057810 */ /* 0x000fe20007ffe0ff */
[C---:B0-----:R-:W-:Y:S01]  /*42d0*/  IMAD.WIDE.U32 R232, R4.reuse, 0x20, R232 ;  /* 0x0000002004e87825 */ /* 0x041fe200078e00e8 */
[----:B------:R-:W-:-:S04]  /*42e0*/  IADD3 R4, PT, PT, R4, 0x20, RZ ;  /* 0x0000002004047810 */ /* 0x000fc80007ffe0ff */
[----:B------:R0:W-:Y:S04]  /*42f0*/  STG.E.128 desc[UR6][R232.64], R216 ;  /* 0x000000d8e8007986 */ /* 0x0001e8000c101d06 */
[----:B------:R0:W-:Y:S02]  /*4300*/  STG.E.128 desc[UR6][R232.64+0x10], R220 ;  /* 0x000010dce8007986 */ /* 0x0001e4000c101d06 */
.L_x_35298:
[----:B------:R-:W-:Y:S05]  /*4310*/  BSYNC.RECONVERGENT B0 ;  /* 0x0000000000007941 */ /* 0x000fea0003800200 */
.L_x_35297:
        /* <DEDUP_REMOVED lines=10> */
.L_x_35306:
[----:B------:R-:W-:Y:S05]  /*43c0*/  BSYNC.RECONVERGENT B1 ;  /* 0x0000000000017941 */ /* 0x000fea0003800200 */
.L_x_35305:
        /* <DEDUP_REMOVED lines=13> */
[----:B------:R-:W2:Y:S01]  /*44a0*/  @P0 LDC R5, c[0x0][0x40c] ;  /* 0x00010300ff050b82 */ /* 0x000ea20000000800 */
[----:B------:R-:W-:-:S05]  /*44b0*/  @P0 SHF.L.U32 R7, R7, 0x10, RZ ;  /* 0x0000001007070819 */ /* 0x000fca00000006ff */
[----:B0-----:R-:W-:Y:S01]  /*44c0*/  @P0 FFMA.FTZ R225, R7, R3, R225 ;  /* 0x0000000307e10223 */ /* 0x001fe200000100e1 */
[----:B------:R-:W-:Y:S01]  /*44d0*/  @P0 SHF.L.U32 R7, R149, 0x10, RZ ;  /* 0x0000001095070819 */ /* 0x000fe200000006ff */
[----:B------:R-:W0:Y:S04]  /*44e0*/  @P0 LDC R3, c[0x0][0x40c] ;  /* 0x00010300ff030b82 */ /* 0x000e280000000800 */
[----:B--2---:R-:W-:Y:S01]  /*44f0*/  @P0 FFMA.FTZ R226, R7, R5, R226 ;  /* 0x0000000507e20223 */ /* 0x004fe200000100e2 */
        /* <DEDUP_REMOVED lines=8> */
[----:B------:R-:W2:Y:S01]  /*4580*/  @P0 LDC R5, c[0x0][0x40c] ;  /* 0x00010300ff050b82 */ /* 0x000ea20000000800 */
[----:B------:R-:W-:-:S05]  /*4590*/  @P0 SHF.L.U32 R7, R7, 0x10, RZ ;  /* 0x0000001007070819 */ /* 0x000fca00000006ff */
[----:B0-----:R-:W-:Y:S01]  /*45a0*/  @P0 FFMA.FTZ R229, R7, R3, R229 ;  /* 0x0000000307e50223 */ /* 0x001fe200000100e5 */
[----:B------:R-:W-:Y:S01]  /*45b0*/  @P0 SHF.L.U32 R7, R151, 0x10, RZ ;  /* 0x0000001097070819 */ /* 0x000fe200000006ff */
[----:B------:R-:W0:Y:S04]  /*45c0*/  @P0 LDC R3, c[0x0][0x40c] ;  /* 0x00010300ff030b82 */ /* 0x000e280000000800 */
[----:B--2---:R-:W-:Y:S01]  /*45d0*/  @P0 FFMA.FTZ R230, R7, R5, R230 ;  /* 0x0000000507e60223 */ /* 0x004fe200000100e6 */
[----:B------:R-:W-:-:S04]  /*45e0*/  @P0 PRMT R5, R151, 0x7632, R5 ;  /* 0x0000763297050816 */ /* 0x000fc80000000005 */
[----:B------:R-:W-:-:S05]  /*45f0*/  @P0 SHF.L.U32 R5, R5, 0x10, RZ ;  /* 0x0000001005050819 */ /* 0x000fca00000006ff */
[----:B0-----:R-:W-:Y:S01]  /*4600*/  @P0 FFMA.FTZ R231, R5, R3, R231 ;  /* 0x0000000305e70223 */ /* 0x001fe200000100e7 */
[----:B------:R-:W-:Y:S06]  /*4610*/  BRA `(.L_x_35308) ;  /* 0x0000000000907947 */ /* 0x000fec0003800000 */
.L_x_35307:
[----:B------:R-:W0:Y:S01]  /*4620*/  @P0 LDC R224, c[0x0][0x40c] ;  /* 0x00010300ffe00b82 */ /* 0x000e220000000800 */
[----:B-----5:R-:W-:Y:S01]  /*4630*/  @P0 PRMT R3, R148, 0x7632, R3 ;  /* 0x0000763294030816 */ /* 0x020fe20000000003 */
[----:B------:R-:W-:Y:S01]  /*4640*/  HFMA2 R227, -RZ, RZ, 0, 0 ;  /* 0x00000000ffe37431 */ /* 0x000fe200000001ff */
[----:B------:R-:W-:Y:S01]  /*4650*/  MOV R225, RZ ;  /* 0x000000ff00e17202 */ /* 0x000fe20000000f00 */
[----:B------:R-:W-:Y:S01]  /*4660*/  HFMA2 R231, -RZ, RZ, 0, 0 ;  /* 0x00000000ffe77431 */ /* 0x000fe200000001ff */
[----:B------:R-:W-:Y:S02]  /*4670*/  @P0 SHF.L.U32 R3, R3, 0x10, RZ ;  /* 0x0000001003030819 */ /* 0x000fe400000006ff */
[----:B------:R-:W-:Y:S01]  /*4680*/  MOV R229, RZ ;  /* 0x000000ff00e57202 */ /* 0x000fe20000000f00 */
[----:B------:R-:W1:Y:S01]  /*4690*/  @P0 LDC R226, c[0x0][0x40c] ;  /* 0x00010300ffe20b82 */ /* 0x000e620000000800 */
[----:B------:R-:W-:-:S04]  /*46a0*/  @P0 PRMT R5, R151, 0x7632, R5 ;  /* 0x0000763297050816 */ /* 0x000fc80000000005 */
[----:B------:R-:W-:-:S03]  /*46b0*/  @P0 SHF.L.U32 R5, R5, 0x10, RZ ;  /* 0x0000001005050819 */ /* 0x000fc600000006ff */
[----:B------:R-:W2:Y:S01]  /*46c0*/  @P0 LDC R228, c[0x0][0x40c] ;  /* 0x00010300ffe40b82 */ /* 0x000ea20000000800 */
[----:B0-----:R-:W-:Y:S01]  /*46d0*/  @P0 FMUL.FTZ R225, R3, R224 ;  /* 0x000000e003e10220 */ /* 0x001fe20000410000 */
[----:B------:R-:W-:-:S06]  /*46e0*/  @P0 PRMT R3, R149, 0x7632, R3 ;  /* 0x0000763295030816 */ /* 0x000fcc0000000003 */
[----:B------:R-:W0:Y:S01]  /*46f0*/  @P0 LDC R224, c[0x0][0x40c] ;  /* 0x00010300ffe00b82 */ /* 0x000e220000000800 */
[----:B------:R-:W-:-:S05]  /*4700*/  @P0 SHF.L.U32 R3, R3, 0x10, RZ ;  /* 0x0000001003030819 */ /* 0x000fca00000006ff */
[----:B-1----:R-:W-:Y:S01]  /*4710*/  @P0 FMUL.FTZ R227, R3, R226 ;  /* 0x000000e203e30220 */ /* 0x002fe20000410000 */
[----:B------:R-:W-:Y:S01]  /*4720*/  @P0 PRMT R3, R150, 0x7632, R3 ;  /* 0x0000763296030816 */ /* 0x000fe20000000003 */
[----:B------:R-:W1:Y:S01]  /*4730*/  @P0 LDC R230, c[0x0][0x40c] ;  /* 0x00010300ffe60b82 */ /* 0x000e620000000800 */
[----:B------:R-:W-:Y:S02]  /*4740*/  @P0 SHF.L.U32 R226, R148, 0x10, RZ ;  /* 0x0000001094e20819 */ /* 0x000fe400000006ff */
[----:B------:R-:W-:-:S05]  /*4750*/  @P0 SHF.L.U32 R3, R3, 0x10, RZ ;  /* 0x0000001003030819 */ /* 0x000fca00000006ff */
[----:B0-----:R-:W-:Y:S02]  /*4760*/  @P0 FMUL.FTZ R229, R3, R224 ;  /* 0x000000e003e50220 */ /* 0x001fe40000410000 */
[----:B------:R-:W0:Y:S08]  /*4770*/  @P0 LDC R224, c[0x0][0x40c] ;  /* 0x00010300ffe00b82 */ /* 0x000e300000000800 */
[----:B------:R-:W3:Y:S01]  /*4780*/  @P0 LDC R3, c[0x0][0x40c] ;  /* 0x00010300ff030b82 */ /* 0x000ee20000000800 */
[----:B0-----:R-:W-:Y:S01]  /*4790*/  @P0 FMUL.FTZ R231, R5, R224 ;  /* 0x000000e005e70220 */ /* 0x001fe20000410000 */
[----:B------:R-:W-:-:S02]  /*47a0*/  MOV R224, RZ ;  /* 0x000000ff00e07202 */ /* 0x000fc40000000f00 */
[----:B------:R-:W-:Y:S01]  /*47b0*/  @P0 SHF.L.U32 R5, R151, 0x10, RZ ;  /* 0x0000001097050819 */ /* 0x000fe200000006ff */
[----:B---3--:R-:W-:Y:S01]  /*47c0*/  @P0 FMUL.FTZ R224, R226, R3 ;  /* 0x00000003e2e00220 */ /* 0x008fe20000410000 */
[----:B------:R-:W-:Y:S01]  /*47d0*/  @P0 SHF.L.U32 R3, R149, 0x10, RZ ;  /* 0x0000001095030819 */ /* 0x000fe200000006ff */
[----:B------:R-:W-:-:S04]  /*47e0*/  HFMA2 R226, -RZ, RZ, 0, 0 ;  /* 0x00000000ffe27431 */ /* 0x000fc800000001ff */
[----:B--2---:R-:W-:Y:S01]  /*47f0*/  @P0 FMUL.FTZ R226, R3, R228 ;  /* 0x000000e403e20220 */ /* 0x004fe20000410000 */
[----:B------:R-:W-:Y:S02]  /*4800*/  @P0 SHF.L.U32 R3, R150, 0x10, RZ ;  /* 0x0000001096030819 */ /* 0x000fe400000006ff */
[----:B------:R-:W-:-:S03]  /*4810*/  MOV R228, RZ ;  /* 0x000000ff00e47202 */ /* 0x000fc60000000f00 */
[----:B-1----:R-:W-:Y:S01]  /*4820*/  @P0 FMUL.FTZ R228, R3, R230 ;  /* 0x000000e603e40220 */ /* 0x002fe20000410000 */
[----:B------:R-:W-:Y:S01]  /*4830*/  HFMA2 R230, -RZ, RZ, 0, 0 ;  /* 0x00000000ffe67431 */ /* 0x000fe200000001ff */
[----:B------:R-:W0:Y:S02]  /*4840*/  @P0 LDC R3, c[0x0][0x40c] ;  /* 0x00010300ff030b82 */ /* 0x000e240000000800 */
[----:B0-----:R-:W-:-:S07]  /*4850*/  @P0 FMUL.FTZ R230, R5, R3 ;  /* 0x0000000305e60220 */ /* 0x001fce0000410000 */
.L_x_35308:
[----:B-1--4-:R-:W0:Y:S02]  /*4860*/  LDC.64 R232, c[0x0][0x3a8] ;  /* 0x0000ea00ffe87b82 */ /* 0x012e240000000a00 */
[----:B0-----:R-:W-:-:S05]  /*4870*/  IMAD.WIDE.U32 R4, R4, 0x20, R232 ;  /* 0x0000002004047825 */ /* 0x001fca00078e00e8 */
[----:B------:R0:W-:Y:S04]  /*4880*/  STG.E.128 desc[UR6][R4.64], R224 ;  /* 0x000000e004007986 */ /* 0x0001e8000c101d06 */
[----:B------:R0:W-:Y:S02]  /*4890*/  STG.E.128 desc[UR6][R4.64+0x10], R228 ;  /* 0x000010e404007986 */ /* 0x0001e4000c101d06 */
.L_x_35304:
[----:B------:R-:W-:Y:S05]  /*48a0*/  BSYNC.RECONVERGENT B0 ;  /* 0x0000000000007941 */ /* 0x000fea0003800200 */
.L_x_35303:
[----:B0-----:R-:W-:Y:S01]  /*48b0*/  FADD.FTZ R4, RZ, R152 ;  /* 0x00000098ff047221 */ /* 0x001fe20000010000 */
        /* <DEDUP_REMOVED lines=133> */
[----:B--234-:R-:W-:Y:S01]  /*5110*/  FSEL R232, R3, RZ, P5 ;  /* 0x000000ff03e87208 */ /* 0x01cfe20002800000 */
        /* <DEDUP_REMOVED lines=155> */
.L_x_35342:
[----:B------:R-:W2:Y:S01]  /*5ad0*/  S2R R233, SR_TID.X ;  /* 0x0000000000e97919 */ /* 0x000ea20000002100 */
[----:B------:R-:W-:Y:S01]  /*5ae0*/  ISETP.NE.AND P0, PT, RZ, UR5, PT ;  /* 0x00000005ff007c0c */ /* 0x000fe2000bf05270 */
[----:B-1----:R-:W-:Y:S01]  /*5af0*/  FADD.FTZ R3, R232, R3 ;  /* 0x00000003e8037221 */ /* 0x002fe20000010000 */
[----:B------:R-:W-:Y:S03]  /*5b00*/  BSSY.RECONVERGENT B0, `(.L_x_35310) ;  /* 0x0000193000007945 */ /* 0x000fe60003800200 */
[----:B------:R-:W-:Y:S01]  /*5b10*/  FFMA.FTZ R3, R3, R235, UR10 ;  /* 0x0000000a03037e23 */ /* 0x000fe200080100eb */
[----:B--2---:R-:W-:-:S13]  /*5b20*/  LOP3.LUT P1, RZ, R233, 0x1f, RZ, 0xc0, !PT ;  /* 0x0000001fe9ff7812 */ /* 0x004fda000782c0ff */
        /* <DEDUP_REMOVED lines=12> */
[----:B0-----:R-:W0:Y:S01]  /*5bf0*/  LDC R232, c[0x0][0x388] ;  /* 0x0000e200ffe87b82 */ /* 0x001e220000000800 */
        /* <DEDUP_REMOVED lines=12> */
[----:B------:R0:W-:Y:S04]  /*5cc0*/  STL.64 [R1+0x10], R16 ;  /* 0x0000101001007387 */ /* 0x0001e80000100a00 */
[----:B0-----:R-:W4:Y:S01]  /*5cd0*/  LDL R17, [R1] ;  /* 0x0000000001117983 */ /* 0x001f220000100800 */
[--C-:B------:R-:W-:Y:S01]  /*5ce0*/  FADD.FTZ R232, R152, -R4.reuse ;  /* 0x8000000498e87221 */ /* 0x100fe20000010000 */
[----:B------:R-:W-:-:S03]  /*5cf0*/  FADD.FTZ R7, R153, -R4 ;  /* 0x8000000499077221 */ /* 0x000fc60000010000 */
[C---:B------:R-:W-:Y:S01]  /*5d00*/  FMUL.FTZ R232, R3.reuse, R232 ;  /* 0x000000e803e87220 */ /* 0x040fe20000410000 */
[----:B------:R-:W-:-:S04]  /*5d10*/  FMUL.FTZ R7, R3, R7 ;  /* 0x0000000703077220 */ /* 0x000fc80000410000 */
[----:B--2---:R-:W-:Y:S01]  /*5d20*/  FFMA.FTZ R7, R7, R233, R9 ;  /* 0x000000e907077223 */ /* 0x004fe20000010009 */
[----:B------:R-:W-:-:S04]  /*5d30*/  FADD.FTZ R233, R154, -R4 ;  /* 0x800000049ae97221 */ /* 0x000fc80000010000 */
[----:B------:R-:W-:-:S04]  /*5d40*/  FMUL.FTZ R233, R3, R233 ;  /* 0x000000e903e97220 */ /* 0x000fc80000410000 */
[----:B---3--:R-:W-:Y:S01]  /*5d50*/  FFMA.FTZ R233, R233, R235, R10 ;  /* 0x000000ebe9e97223 */ /* 0x008fe2000001000a */
[----:B------:R-:W-:-:S04]  /*5d60*/  FADD.FTZ R235, R159, -R4 ;  /* 0x800000049feb7221 */ /* 0x000fc80000010000 */
[----:B------:R-:W-:-:S04]  /*5d70*/  FMUL.FTZ R235, R3, R235 ;  /* 0x000000eb03eb7220 */ /* 0x000fc80000410000 */
[----:B------:R-:W-:Y:S01]  /*5d80*/  FFMA.FTZ R235, R235, R251, R15 ;  /* 0x000000fbebeb7223 */ /* 0x000fe2000001000f */
[----:B----4-:R-:W-:Y:S02]  /*5d90*/  FFMA.FTZ R232, R232, R17, R8 ;  /* 0x00000011e8e87223 */ /* 0x010fe40000010008 */
[----:B------:R-:W0:Y:S03]  /*5da0*/  LDC.64 R16, c[0x0][0x428] ;  /* 0x00010a00ff107b82 */ /* 0x000e260000000a00 */
[----:B------:R-:W-:Y:S01]  /*5db0*/  F2FP.BF16.F32.PACK_AB R232, R7, R232 ;  /* 0x000000e807e8723e */ /* 0x000fe200000010ff */
[----:B------:R-:W-:-:S04]  /*5dc0*/  FADD.FTZ R7, R155, -R4 ;  /* 0x800000049b077221 */ /* 0x000fc80000010000 */
[----:B------:R-:W-:-:S04]  /*5dd0*/  FMUL.FTZ R7, R3, R7 ;  /* 0x0000000703077220 */ /* 0x000fc80000410000 */
[----:B------:R-:W-:Y:S01]  /*5de0*/  FFMA.FTZ R7, R7, R234, R11 ;  /* 0x000000ea07077223 */ /* 0x000fe2000001000b */
[----:B------:R-:W-:-:S04]  /*5df0*/  FADD.FTZ R234, R156, -R4 ;  /* 0x800000049cea7221 */ /* 0x000fc80000010000 */
[----:B------:R-:W-:Y:S01]  /*5e00*/  F2FP.BF16.F32.PACK_AB R233, R7, R233 ;  /* 0x000000e907e9723e */ /* 0x000fe200000010ff */
[----:B------:R-:W-:Y:S01]  /*5e10*/  FADD.FTZ R7, R157, -R4 ;  /* 0x800000049d077221 */ /* 0x000fe20000010000 */
[----:B------:R-:W-:-:S03]  /*5e20*/  FMUL.FTZ R234, R3, R234 ;  /* 0x000000ea03ea7220 */ /* 0x000fc60000410000 */
[----:B------:R-:W-:Y:S01]  /*5e30*/  FMUL.FTZ R7, R3, R7 ;  /* 0x0000000703077220 */ /* 0x000fe20000410000 */
[----:B------:R-:W-:Y:S01]  /*5e40*/  FFMA.FTZ R234, R234, R248, R12 ;  /* 0x000000f8eaea7223 */ /* 0x000fe2000001000c */
[----:B0-----:R-:W-:-:S04]  /*5e50*/  IMAD.WIDE.U32 R16, R5, 0x10, R16 ;  /* 0x0000001005107825 */ /* 0x001fc800078e0010 */
[----:B------:R-:W-:-:S05]  /*5e60*/  FFMA.FTZ R7, R7, R249, R13 ;  /* 0x000000f907077223 */ /* 0x000fca000001000d */
[----:B------:R-:W-:Y:S01]  /*5e70*/  F2FP.BF16.F32.PACK_AB R234, R7, R234 ;  /* 0x000000ea07ea723e */ /* 0x000fe200000010ff */
[----:B------:R-:W-:-:S04]  /*5e80*/  FADD.FTZ R7, R158, -R4 ;  /* 0x800000049e077221 */ /* 0x000fc80000010000 */
[----:B------:R-:W-:-:S04]  /*5e90*/  FMUL.FTZ R7, R3, R7 ;  /* 0x0000000703077220 */ /* 0x000fc80000410000 */
[----:B------:R-:W-:-:S05]  /*5ea0*/  FFMA.FTZ R7, R7, R250, R14 ;  /* 0x000000fa07077223 */ /* 0x000fca000001000e */
[----:B------:R-:W-:-:S05]  /*5eb0*/  F2FP.BF16.F32.PACK_AB R235, R235, R7 ;  /* 0x00000007ebeb723e */ /* 0x000fca00000010ff */
[----:B------:R0:W-:Y:S04]  /*5ec0*/  STG.E.128 desc[UR6][R16.64], R232 ;  /* 0x000000e810007986 */ /* 0x0001e8000c101d06 */
[----:B0-----:R0:W5:Y:S01]  /*5ed0*/  LDL.LU.64 R16, [R1+0x10] ;  /* 0x0000100001107983 */ /* 0x0011620000300a00 */
[----:B------:R-:W-:-:S07]  /*5ee0*/  IADD3 R5, PT, PT, R5, 0x20, RZ ;  /* 0x0000002005057810 */ /* 0x000fce0007ffe0ff */
.L_x_35313:
[----:B------:R-:W-:Y:S05]  /*5ef0*/  BSYNC.RECONVERGENT B1 ;  /* 0x0000000000017941 */ /* 0x000fea0003800200 */
.L_x_35312:
[----:B------:R-:W-:Y:S01]  /*5f00*/  LOP3.LUT P0, RZ, R2, 0x800, RZ, 0xc0, !PT ;  /* 0x0000080002ff7812 */ /* 0x000fe2000780c0ff */
[----:B------:R-:W-:-:S12]  /*5f10*/  BSSY.RECONVERGENT B1, `(.L_x_35314) ;  /* 0x0000024000017945 */ /* 0x000fd80003800200 */
[----:B------:R-:W-:Y:S05]  /*5f20*/  @!P0 BRA `(.L_x_35315) ;  /* 0x0000000000888947 */ /* 0x000fea0003800000 */
[--C-:B------:R-:W-:Y:S01]  /*5f30*/  FADD.FTZ R232, R160, -R4.reuse ;  /* 0x80000004a0e87221 */ /* 0x100fe20000010000 */
[--C-:B------:R-:W-:Y:S01]  /*5f40*/  FADD.FTZ R7, R161, -R4.reuse ;  /* 0x80000004a1077221 */ /* 0x100fe20000010000 */
[--C-:B------:R-:W-:Y:S01]  /*5f50*/  FADD.FTZ R233, R162, -R4.reuse ;  /* 0x80000004a2e97221 */ /* 0x100fe20000010000 */
[----:B------:R-:W-:Y:S01]  /*5f60*/  FADD.FTZ R234, R164, -R4 ;  /* 0x80000004a4ea7221 */ /* 0x000fe20000010000 */
[C---:B------:R-:W-:Y:S01]  /*5f70*/  FMUL.FTZ R232, R3.reuse, R232 ;  /* 0x000000e803e87220 */ /* 0x040fe20000410000 */
[C---:B------:R-:W-:Y:S01]  /*5f80*/  FMUL.FTZ R7, R3.reuse, R7 ;  /* 0x0000000703077220 */ /* 0x040fe20000410000 */
[----:B------:R-:W-:Y:S01]  /*5f90*/  FMUL.FTZ R233, R3, R233 ;  /* 0x000000e903e97220 */ /* 0x000fe20000410000 */
[----:B------:R1:W-:Y:S01]  /*5fa0*/  STL.64 [R1+0x10], R8 ;  /* 0x0000100801007387 */ /* 0x0003e20000100a00 */
[----:B-----5:R-:W-:Y:S01]  /*5fb0*/  FFMA.FTZ R232, R232, R244, R16 ;  /* 0x000000f4e8e87223 */ /* 0x020fe20000010010 */
[----:B------:R-:W-:Y:S01]  /*5fc0*/  FFMA.FTZ R7, R7, R245, R17 ;  /* 0x000000f507077223 */ /* 0x000fe20000010011 */
[----:B------:R-:W-:Y:S01]  /*5fd0*/  FFMA.FTZ R233, R233, R246, R18 ;  /* 0x000000f6e9e97223 */ /* 0x000fe20000010012 */
[----:B------:R-:W-:Y:S01]  /*5fe0*/  FMUL.FTZ R234, R3, R234 ;  /* 0x000000ea03ea7220 */ /* 0x000fe20000410000 */
[----:B------:R-:W-:-:S02]  /*5ff0*/  FADD.FTZ R235, R167, -R4 ;  /* 0x80000004a7eb7221 */ /* 0x000fc40000010000 */
[----:B------:R-:W-:Y:S01]  /*6000*/  F2FP.BF16.F32.PACK_AB R232, R7, R232 ;  /* 0x000000e807e8723e */ /* 0x000fe200000010ff */
[----:B------:R-:W-:Y:S01]  /*6010*/  FADD.FTZ R7, R163, -R4 ;  /* 0x80000004a3077221 */ /* 0x000fe20000010000 */
[----:B------:R-:W-:Y:S01]  /*6020*/  FFMA.FTZ R234, R234, R240, R20 ;  /* 0x000000f0eaea7223 */ /* 0x000fe20000010014 */
[C---:B------:R-:W-:Y:S02]  /*6030*/  FMUL.FTZ R235, R3.reuse, R235 ;  /* 0x000000eb03eb7220 */ /* 0x040fe40000410000 */
[----:B------:R-:W-:Y:S01]  /*6040*/  FMUL.FTZ R7, R3, R7 ;  /* 0x0000000703077220 */ /* 0x000fe20000410000 */
[----:B-1----:R-:W1:Y:S01]  /*6050*/  LDC.64 R8, c[0x0][0x428] ;  /* 0x00010a00ff087b82 */ /* 0x002e620000000a00 */
[----:B------:R-:W-:Y:S02]  /*6060*/  FFMA.FTZ R235, R235, R243, R23 ;  /* 0x000000f3ebeb7223 */ /* 0x000fe40000010017 */
[----:B------:R-:W-:-:S05]  /*6070*/  FFMA.FTZ R7, R7, R247, R19 ;  /* 0x000000f707077223 */ /* 0x000fca0000010013 */
[----:B------:R-:W-:Y:S01]  /*6080*/  F2FP.BF16.F32.PACK_AB R233, R7, R233 ;  /* 0x000000e907e9723e */ /* 0x000fe200000010ff */
[----:B------:R-:W-:-:S04]  /*6090*/  FADD.FTZ R7, R165, -R4 ;  /* 0x80000004a5077221 */ /* 0x000fc80000010000 */
[----:B------:R-:W-:-:S04]  /*60a0*/  FMUL.FTZ R7, R3, R7 ;  /* 0x0000000703077220 */ /* 0x000fc80000410000 */
[----:B------:R-:W-:-:S05]  /*60b0*/  FFMA.FTZ R7, R7, R241, R21 ;  /* 0x000000f107077223 */ /* 0x000fca0000010015 */
[----:B------:R-:W-:Y:S01]  /*60c0*/  F2FP.BF16.F32.PACK_AB R234, R7, R234 ;  /* 0x000000ea07ea723e */ /* 0x000fe200000010ff */
[----:B------:R-:W-:Y:S01]  /*60d0*/  FADD.FTZ R7, R166, -R4 ;  /* 0x80000004a6077221 */ /* 0x000fe20000010000 */
[----:B-1----:R-:W-:-:S04]  /*60e0*/  IMAD.WIDE.U32 R8, R5, 0x10, R8 ;  /* 0x0000001005087825 */ /* 0x002fc800078e0008 */
[----:B------:R-:W-:-:S04]  /*60f0*/  FMUL.FTZ R7, R3, R7 ;  /* 0x0000000703077220 */ /* 0x000fc80000410000 */
[----:B------:R-:W-:-:S05]  /*6100*/  FFMA.FTZ R7, R7, R242, R22 ;  /* 0x000000f207077223 */ /* 0x000fca0000010016 */
[----:B------:R-:W-:-:S05]  /*6110*/  F2FP.BF16.F32.PACK_AB R235, R235, R7 ;  /* 0x00000007ebeb723e */ /* 0x000fca00000010ff */
[----:B------:R1:W-:Y:S04]  /*6120*/  STG.E.128 desc[UR6][R8.64], R232 ;  /* 0x000000e808007986 */ /* 0x0003e8000c101d06 */
[----:B-1----:R1:W5:Y:S01]  /*6130*/  LDL.LU.64 R8, [R1+0x10] ;  /* 0x0000100001087983 */ /* 0x0023620000300a00 */
[----:B------:R-:W-:-:S07]  /*6140*/  IADD3 R5, PT, PT, R5, 0x20, RZ ;  /* 0x0000002005057810 */ /* 0x000fce0007ffe0ff */
.L_x_35315:
[----:B------:R-:W-:Y:S05]  /*6150*/  BSYNC.RECONVERGENT B1 ;  /* 0x0000000000017941 */ /* 0x000fea0003800200 */
.L_x_35314:
        /* <DEDUP_REMOVED lines=10> */
[----:B-----5:R2:W-:Y:S01]  /*6200*/  STL.64 [R1+0x10], R8 ;  /* 0x0000100801007387 */ /* 0x0205e20000100a00 */
[----:B------:R-:W-:Y:S01]  /*6210*/  FFMA.FTZ R232, R232, R236, R28 ;  /* 0x000000ece8e87223 */ /* 0x000fe2000001001c */
        /* <DEDUP_REMOVED lines=9> */
[----:B--2---:R-:W2:Y:S01]  /*62b0*/  LDC.64 R8, c[0x0][0x428] ;  /* 0x00010a00ff087b82 */ /* 0x004ea20000000a00 */
        /* <DEDUP_REMOVED lines=8> */
[----:B--2---:R-:W-:-:S04]  /*6340*/  IMAD.WIDE.U32 R8, R5, 0x10, R8 ;  /* 0x0000001005087825 */ /* 0x004fc800078e0008 */
[----:B------:R-:W-:-:S04]  /*6350*/  FMUL.FTZ R7, R3, R7 ;  /* 0x0000000703077220 */ /* 0x000fc80000410000 */
[----:B------:R-:W-:-:S05]  /*6360*/  FFMA.FTZ R7, R7, R26, R34 ;  /* 0x0000001a07077223 */ /* 0x000fca0000010022 */
[----:B------:R-:W-:-:S05]  /*6370*/  F2FP.BF16.F32.PACK_AB R235, R235, R7 ;  /* 0x00000007ebeb723e */ /* 0x000fca00000010ff */
[----:B------:R2:W-:Y:S04]  /*6380*/  STG.E.128 desc[UR6][R8.64], R232 ;  /* 0x000000e808007986 */ /* 0x0005e8000c101d06 */
[----:B--2---:R2:W5:Y:S01]  /*6390*/  LDL.LU.64 R8, [R1+0x10] ;  /* 0x0000100001087983 */ /* 0x0045620000300a00 */
[----:B------:R-:W-:-:S07]  /*63a0*/  IADD3 R5, PT, PT, R5, 0x20, RZ ;  /* 0x0000002005057810 */ /* 0x000fce0007ffe0ff */
.L_x_35317:
[----:B------:R-:W-:Y:S05]  /*63b0*/  BSYNC.RECONVERGENT B1 ;  /* 0x0000000000017941 */ /* 0x000fea0003800200 */
.L_x_35316:
        /* <DEDUP_REMOVED lines=21> */
[----:B---3--:R-:W3:Y:S01]  /*6510*/  LDC.64 R8, c[0x0][0x428] ;  /* 0x00010a00ff087b82 */ /* 0x008ee20000000a00 */
        /* <DEDUP_REMOVED lines=8> */
[----:B---3--:R-:W-:-:S04]  /*65a0*/  IMAD.WIDE.U32 R8, R5, 0x10, R8 ;  /* 0x0000001005087825 */ /* 0x008fc800078e0008 */
[----:B------:R-:W-:-:S04]  /*65b0*/  FMUL.FTZ R7, R3, R7 ;  /* 0x0000000703077220 */ /* 0x000fc80000410000 */
[----:B------:R-:W-:-:S05]  /*65c0*/  FFMA.FTZ R7, R7, R42, R50 ;  /* 0x0000002a07077223 */ /* 0x000fca0000010032 */
[----:B------:R-:W-:-:S05]  /*65d0*/  F2FP.BF16.F32.PACK_AB R235, R235, R7 ;  /* 0x00000007ebeb723e */ /* 0x000fca00000010ff */
[----:B------:R3:W-:Y:S04]  /*65e0*/  STG.E.128 desc[UR6][R8.64], R232 ;  /* 0x000000e808007986 */ /* 0x0007e8000c101d06 */
[----:B---3--:R3:W5:Y:S01]  /*65f0*/  LDL.LU.64 R8, [R1+0x10] ;  /* 0x0000100001087983 */ /* 0x0087620000300a00 */
[----:B------:R-:W-:-:S07]  /*6600*/  IADD3 R5, PT, PT, R5, 0x20, RZ ;  /* 0x0000002005057810 */ /* 0x000fce0007ffe0ff */
.L_x_35319:
[----:B------:R-:W-:Y:S05]  /*6610*/  BSYNC.RECONVERGENT B1 ;  /* 0x0000000000017941 */ /* 0x000fea0003800200 */
.L_x_35318:
        /* <DEDUP_REMOVED lines=21> */
[----:B----4-:R-:W4:Y:S01]  /*6770*/  LDC.64 R8, c[0x0][0x428] ;  /* 0x00010a00ff087b82 */ /* 0x010f220000000a00 */
        /* <DEDUP_REMOVED lines=8> */
[----:B----4-:R-:W-:-:S04]  /*6800*/  IMAD.WIDE.U32 R8, R5, 0x10, R8 ;  /* 0x0000001005087825 */ /* 0x010fc800078e0008 */
[----:B------:R-:W-:-:S04]  /*6810*/  FMUL.FTZ R7, R3, R7 ;  /* 0x0000000703077220 */ /* 0x000fc80000410000 */
[----:B------:R-:W-:-:S05]  /*6820*/  FFMA.FTZ R7, R7, R58, R66 ;  /* 0x0000003a07077223 */ /* 0x000fca0000010042 */
[----:B------:R-:W-:-:S05]  /*6830*/  F2FP.BF16.F32.PACK_AB R235, R235, R7 ;  /* 0x00000007ebeb723e */ /* 0x000fca00000010ff */
[----:B------:R4:W-:Y:S04]  /*6840*/  STG.E.128 desc[UR6][R8.64], R232 ;  /* 0x000000e808007986 */ /* 0x0009e8000c101d06 */
[----:B----4-:R4:W5:Y:S01]  /*6850*/  LDL.LU.64 R8, [R1+0x10] ;  /* 0x0000100001087983 */ /* 0x0109620000300a00 */
[----:B------:R-:W-:-:S07]  /*6860*/  IADD3 R5, PT, PT, R5, 0x20, RZ ;  /* 0x0000002005057810 */ /* 0x000fce0007ffe0ff */
.L_x_35321:
[----:B------:R-:W-:Y:S05]  /*6870*/  BSYNC.RECONVERGENT B1 ;  /* 0x0000000000017941 */ /* 0x000fea0003800200 */
.L_x_35320:
        /* <DEDUP_REMOVED lines=21> */
[----:B0-----:R-:W0:Y:S01]  /*69d0*/  LDC.64 R8, c[0x0][0x428] ;  /* 0x00010a00ff087b82 */ /* 0x001e220000000a00 */
        /* <DEDUP_REMOVED lines=8> */
[----:B0-----:R-:W-:-:S04]  /*6a60*/  IMAD.WIDE.U32 R8, R5, 0x10, R8 ;  /* 0x0000001005087825 */ /* 0x001fc800078e0008 */
[----:B------:R-:W-:-:S04]  /*6a70*/  FMUL.FTZ R7, R3, R7 ;  /* 0x0000000703077220 */ /* 0x000fc80000410000 */
[----:B------:R-:W-:-:S05]  /*6a80*/  FFMA.FTZ R7, R7, R74, R82 ;  /* 0x0000004a07077223 */ /* 0x000fca0000010052 */
[----:B------:R-:W-:-:S05]  /*6a90*/  F2FP.BF16.F32.PACK_AB R235, R235, R7 ;  /* 0x00000007ebeb723e */ /* 0x000fca00000010ff */
[----:B------:R0:W-:Y:S04]  /*6aa0*/  STG.E.128 desc[UR6][R8.64], R232 ;  /* 0x000000e808007986 */ /* 0x0001e8000c101d06 */
[----:B0-----:R0:W5:Y:S01]  /*6ab0*/  LDL.LU.64 R8, [R1+0x10] ;  /* 0x0000100001087983 */ /* 0x0011620000300a00 */
[----:B------:R-:W-:-:S07]  /*6ac0*/  IADD3 R5, PT, PT, R5, 0x20, RZ ;  /* 0x0000002005057810 */ /* 0x000fce0007ffe0ff */
.L_x_35323:
[----:B------:R-:W-:Y:S05]  /*6ad0*/  BSYNC.RECONVERGENT B1 ;  /* 0x0000000000017941 */ /* 0x000fea0003800200 */
.L_x_35322:
        /* <DEDUP_REMOVED lines=37> */
.L_x_35325:
[----:B------:R-:W-:Y:S05]  /*6d30*/  BSYNC.RECONVERGENT B1 ;  /* 0x0000000000017941 */ /* 0x000fea0003800200 */
.L_x_35324:
        /* <DEDUP_REMOVED lines=37> */
.L_x_35327:
[----:B------:R-:W-:Y:S05]  /*6f90*/  BSYNC.RECONVERGENT B1 ;  /* 0x0000000000017941 */ /* 0x000fea0003800200 */
.L_x_35326:
        /* <DEDUP_REMOVED lines=37> */
.L_x_35329:
[----:B------:R-:W-:Y:S05]  /*71f0*/  BSYNC.RECONVERGENT B1 ;  /* 0x0000000000017941 */ /* 0x000fea0003800200 */
.L_x_35328:
[----:B------:R-:W-:-:S13]  /*7200*/  LOP3.LUT P0, RZ, R2, 0x10, RZ, 0xc0, !PT ;  /* 0x0000001002ff7812 */ /* 0x000fda000780c0ff */
[----:B------:R-:W-:Y:S05]  /*7210*/  @!P0 BRA `(.L_x_35311) ;  /* 0x0000000000848947 */ /* 0x000fea0003800000 */
[--C-:B------:R-:W-:Y:S01]  /*7220*/  FADD.FTZ R232, R224, -R4.reuse ;  /* 0x80000004e0e87221 */ /* 0x100fe20000010000 */
[--C-:B------:R-:W-:Y:S01]  /*7230*/  FADD.FTZ R7, R225, -R4.reuse ;  /* 0x80000004e1077221 */ /* 0x100fe20000010000 */
[--C-:B------:R-:W-:Y:S01]  /*7240*/  FADD.FTZ R233, R226, -R4.reuse ;  /* 0x80000004e2e97221 */ /* 0x100fe20000010000 */
[----:B-----5:R0:W-:Y:S01]  /*7250*/  STL.64 [R1+0x10], R8 ;  /* 0x0000100801007387 */ /* 0x0201e20000100a00 */
[C---:B------:R-:W-:Y:S01]  /*7260*/  FMUL.FTZ R232, R3.reuse, R232 ;  /* 0x000000e803e87220 */ /* 0x040fe20000410000 */
[C---:B------:R-:W-:Y:S01]  /*7270*/  FMUL.FTZ R7, R3.reuse, R7 ;  /* 0x0000000703077220 */ /* 0x040fe20000410000 */
[----:B------:R-:W-:Y:S01]  /*7280*/  FMUL.FTZ R233, R3, R233 ;  /* 0x000000e903e97220 */ /* 0x000fe20000410000 */
[----:B------:R-:W-:Y:S01]  /*7290*/  FADD.FTZ R234, R228, -R4 ;  /* 0x80000004e4ea7221 */ /* 0x000fe20000010000 */
[----:B------:R-:W-:Y:S01]  /*72a0*/  FFMA.FTZ R232, R232, R132, R140 ;  /* 0x00000084e8e87223 */ /* 0x000fe2000001008c */
[----:B------:R-:W-:Y:S01]  /*72b0*/  FFMA.FTZ R7, R7, R133, R141 ;  /* 0x0000008507077223 */ /* 0x000fe2000001008d */
[----:B------:R-:W-:Y:S01]  /*72c0*/  FFMA.FTZ R233, R233, R134, R142 ;  /* 0x00000086e9e97223 */ /* 0x000fe2000001008e */
[----:B------:R-:W-:-:S03]  /*72d0*/  FMUL.FTZ R234, R3, R234 ;  /* 0x000000ea03ea7220 */ /* 0x000fc60000410000 */
[----:B------:R-:W-:Y:S01]  /*72e0*/  F2FP.BF16.F32.PACK_AB R232, R7, R232 ;  /* 0x000000e807e8723e */ /* 0x000fe200000010ff */
[----:B------:R-:W-:Y:S01]  /*72f0*/  FADD.FTZ R7, R227, -R4 ;  /* 0x80000004e3077221 */ /* 0x000fe20000010000 */
[----:B0-----:R-:W0:Y:S01]  /*7300*/  LDC.64 R8, c[0x0][0x428] ;  /* 0x00010a00ff087b82 */ /* 0x001e220000000a00 */
        /* <DEDUP_REMOVED lines=11> */
[----:B------:R-:W-:Y:S01]  /*73c0*/  FMUL.FTZ R3, R3, R4 ;  /* 0x0000000403037220 */ /* 0x000fe20000410000 */
[----:B0-----:R-:W-:Y:S02]  /*73d0*/  IMAD.WIDE.U32 R4, R5, 0x10, R8 ;  /* 0x0000001005047825 */ /* 0x001fe400078e0008 */
[----:B------:R0:W5:Y:S02]  /*73e0*/  LDL.LU.64 R8, [R1+0x10] ;  /* 0x0000100001087983 */ /* 0x0001640000300a00 */
[----:B------:R-:W-:Y:S01]  /*73f0*/  FFMA.FTZ R7, R7, R139, R147 ;  /* 0x0000008b07077223 */ /* 0x000fe20000010093 */
[----:B------:R-:W-:-:S05]  /*7400*/  FFMA.FTZ R3, R3, R138, R146 ;  /* 0x0000008a03037223 */ /* 0x000fca0000010092 */
[----:B------:R-:W-:-:S05]  /*7410*/  F2FP.BF16.F32.PACK_AB R235, R7, R3 ;  /* 0x0000000307eb723e */ /* 0x000fca00000010ff */
[----:B------:R0:W-:Y:S02]  /*7420*/  STG.E.128 desc[UR6][R4.64], R232 ;  /* 0x000000e804007986 */ /* 0x0001e4000c101d06 */
.L_x_35311:
[----:B------:R-:W-:Y:S05]  /*7430*/  BSYNC.RECONVERGENT B0 ;  /* 0x0000000000007941 */ /* 0x000fea0003800200 */
.L_x_35310:
[----:B0-----:R-:W0:Y:S02]  /*7440*/  LDC.64 R4, c[0x0][0x380] ;  /* 0x0000e000ff047b82 */ /* 0x001e240000000a00 */
[----:B0-----:R-:W-:-:S04]  /*7450*/  LEA R6, R4, R6, 0x2 ;  /* 0x0000000604067211 */ /* 0x001fc800078e10ff */
[----:B------:R-:W-:-:S13]  /*7460*/  ISETP.GE.AND P0, PT, R6, R5, PT ;  /* 0x000000050600720c */ /* 0x000fda0003f06270 */
[----:B------:R-:W-:Y:S05]  /*7470*/  @!P0 BRA `(.L_x_35330) ;  /* 0xffffff9800948947 */ /* 0x000fea000383ffff */
[----:B------:R-:W-:Y:S05]  /*7480*/  EXIT ;  /* 0x000000000000794d */ /* 0x000fea0003800000 */
.L_x_35309:
[----:B------:R-:W-:Y:S01]  /*7490*/  HFMA2 R5, -RZ, RZ, 0, 5.9604644775390625e-08 ;  /* 0x00000001ff057431 */ /* 0x000fe200000001ff */
[----:B------:R-:W-:Y:S01]  /*74a0*/  BSSY B0, `(.L_x_35331) ;  /* 0x0000007000007945 */ /* 0x000fe20003800000 */
[----:B-1234-:R-:W-:Y:S02]  /*74b0*/  MOV R233, R7 ;  /* 0x0000000700e97202 */ /* 0x01efe40000000f00 */
[----:B------:R-:W-:Y:S02]  /*74c0*/  MOV R4, 0x1f ;  /* 0x0000001f00047802 */ /* 0x000fe40000000f00 */
[----:B------:R-:W-:-:S07]  /*74d0*/  MOV R3, 0xffffffff ;  /* 0xffffffff00037802 */ /* 0x000fce0000000f00 */
[----:B-----5:R-:W-:Y:S05]  /*74e0*/  WARPSYNC.COLLECTIVE R3, `(.L_x_35332) ;  /* 0x0000000003087348 */ /* 0x020fea0003c00000 */
[----:B------:R0:W1:Y:S02]  /*74f0*/  SHFL.BFLY P6, R3, R233, R5, R4 ;  /* 0x0c000005e9037389 */ /* 0x00006400000c0004 */
[----:B01---5:R-:W-:Y:S05]  /*7500*/  ENDCOLLECTIVE ;  /* 0x000000000000791b */ /* 0x023fea0003800000 */
.L_x_35332:
[----:B------:R-:W-:Y:S05]  /*7510*/  BSYNC B0 ;  /* 0x0000000000007941 */ /* 0x000fea0003800000 */
.L_x_35331:
        /* <DEDUP_REMOVED lines=9> */
.L_x_35333:
[----:B------:R-:W-:Y:S02]  /*75b0*/  HFMA2 R5, -RZ, RZ, 0, 2.384185791015625e-07 ;  /* 0x00000004ff057431 */ /* 0x000fe400000001ff */
[----:B------:R-:W-:Y:S01]  /*75c0*/  FADD.FTZ R7, R7, R3 ;  /* 0x0000000307077221 */ /* 0x000fe20000010000 */
[----:B------:R-:W-:-:S04]  /*75d0*/  MOV R3, 0xffffffff ;  /* 0xffffffff00037802 */ /* 0x000fc80000000f00 */
[----:B------:R-:W-:-:S07]  /*75e0*/  MOV R233, R7 ;  /* 0x0000000700e97202 */ /* 0x000fce0000000f00 */
[----:B------:R-:W-:Y:S05]  /*75f0*/  WARPSYNC.COLLECTIVE R3, `(.L_x_35334) ;  /* 0x0000000003087348 */ /* 0x000fea0003c00000 */
[----:B------:R0:W1:Y:S02]  /*7600*/  SHFL.BFLY P6, R3, R233, R5, R4 ;  /* 0x0c000005e9037389 */ /* 0x00006400000c0004 */
[----:B01----:R-:W-:Y:S05]  /*7610*/  ENDCOLLECTIVE ;  /* 0x000000000000791b */ /* 0x003fea0003800000 */
.L_x_35334:
[----:B------:R-:W-:Y:S02]  /*7620*/  HFMA2 R5, -RZ, RZ, 0, 4.76837158203125e-07 ;  /* 0x00000008ff057431 */ /* 0x000fe400000001ff */
[----:B------:R-:W-:Y:S01]  /*7630*/  FADD.FTZ R7, R7, R3 ;  /* 0x0000000307077221 */ /* 0x000fe20000010000 */
[----:B------:R-:W-:-:S04]  /*7640*/  MOV R3, 0xffffffff ;  /* 0xffffffff00037802 */ /* 0x000fc80000000f00 */
[----:B------:R-:W-:-:S07]  /*7650*/  MOV R233, R7 ;  /* 0x0000000700e97202 */ /* 0x000fce0000000f00 */
[----:B------:R-:W-:Y:S05]  /*7660*/  WARPSYNC.COLLECTIVE R3, `(.L_x_35335) ;  /* 0x0000000003087348 */ /* 0x000fea0003c00000 */
[----:B------:R0:W1:Y:S02]  /*7670*/  SHFL.BFLY P6, R3, R233, R5, R4 ;  /* 0x0c000005e9037389 */ /* 0x00006400000c0004 */
[----:B01----:R-:W-:Y:S05]  /*7680*/  ENDCOLLECTIVE ;  /* 0x000000000000791b */ /* 0x003fea0003800000 */
.L_x_35335:
[----:B------:R-:W-:Y:S02]  /*7690*/  HFMA2 R5, -RZ, RZ, 0, 9.5367431640625e-07 ;  /* 0x00000010ff057431 */ /* 0x000fe400000001ff */
[----:B------:R-:W-:Y:S01]  /*76a0*/  FADD.FTZ R7, R7, R3 ;  /* 0x0000000307077221 */ /* 0x000fe20000010000 */
[----:B------:R-:W-:-:S04]  /*76b0*/  MOV R3, 0xffffffff ;  /* 0xffffffff00037802 */ /* 0x000fc80000000f00 */
[----:B------:R-:W-:-:S07]  /*76c0*/  MOV R233, R7 ;  /* 0x0000000700e97202 */ /* 0x000fce0000000f00 */
[----:B------:R-:W-:Y:S05]  /*76d0*/  WARPSYNC.COLLECTIVE R3, `(.L_x_35336) ;  /* 0x0000000003087348 */ /* 0x000fea0003c00000 */
[----:B------:R0:W1:Y:S02]  /*76e0*/  SHFL.BFLY P6, R3, R233, R5, R4 ;  /* 0x0c000005e9037389 */ /* 0x00006400000c0004 */
[----:B01----:R-:W-:Y:S05]  /*76f0*/  ENDCOLLECTIVE ;  /* 0x000000000000791b */ /* 0x003fea0003800000 */
.L_x_35336:
        /* <DEDUP_REMOVED lines=174> */
.L_x_35337:
[----:B------:R-:W-:Y:S02]  /*81e0*/  HFMA2 R5, -RZ, RZ, 0, 1.1920928955078125e-07 ;  /* 0x00000002ff057431 */ /* 0x000fe400000001ff */
[----:B------:R-:W-:Y:S01]  /*81f0*/  FADD.FTZ R232, R232, R3 ;  /* 0x00000003e8e87221 */ /* 0x000fe20000010000 */
[----:B------:R-:W-:-:S04]  /*8200*/  MOV R3, 0xffffffff ;  /* 0xffffffff00037802 */ /* 0x000fc80000000f00 */
[----:B------:R-:W-:-:S07]  /*8210*/  MOV R233, R232 ;  /* 0x000000e800e97202 */ /* 0x000fce0000000f00 */
[----:B------:R-:W-:Y:S05]  /*8220*/  WARPSYNC.COLLECTIVE R3, `(.L_x_35338) ;  /* 0x0000000003087348 */ /* 0x000fea0003c00000 */
[----:B------:R0:W1:Y:S02]  /*8230*/  SHFL.BFLY P6, R3, R233, R5, R4 ;  /* 0x0c000005e9037389 */ /* 0x00006400000c0004 */
[----:B01----:R-:W-:Y:S05]  /*8240*/  ENDCOLLECTIVE ;  /* 0x000000000000791b */ /* 0x003fea0003800000 */
.L_x_35338:
[----:B------:R-:W-:Y:S02]  /*8250*/  HFMA2 R5, -RZ, RZ, 0, 2.384185791015625e-07 ;  /* 0x00000004ff057431 */ /* 0x000fe400000001ff */
[----:B------:R-:W-:Y:S01]  /*8260*/  FADD.FTZ R232, R232, R3 ;  /* 0x00000003e8e87221 */ /* 0x000fe20000010000 */
[----:B------:R-:W-:-:S04]  /*8270*/  MOV R3, 0xffffffff ;  /* 0xffffffff00037802 */ /* 0x000fc80000000f00 */
[----:B------:R-:W-:-:S07]  /*8280*/  MOV R233, R232 ;  /* 0x000000e800e97202 */ /* 0x000fce0000000f00 */
[----:B------:R-:W-:Y:S05]  /*8290*/  WARPSYNC.COLLECTIVE R3, `(.L_x_35339) ;  /* 0x0000000003087348 */ /* 0x000fea0003c00000 */
[----:B------:R0:W1:Y:S02]  /*82a0*/  SHFL.BFLY P6, R3, R233, R5, R4 ;  /* 0x0c000005e9037389 */ /* 0x00006400000c0004 */
[----:B01----:R-:W-:Y:S05]  /*82b0*/  ENDCOLLECTIVE ;  /* 0x000000000000791b */ /* 0x003fea0003800000 */
.L_x_35339:
[----:B------:R-:W-:Y:S02]  /*82c0*/  HFMA2 R5, -RZ, RZ, 0, 4.76837158203125e-07 ;  /* 0x00000008ff057431 */ /* 0x000fe400000001ff */
[----:B------:R-:W-:Y:S01]  /*82d0*/  FADD.FTZ R232, R232, R3 ;  /* 0x00000003e8e87221 */ /* 0x000fe20000010000 */
[----:B------:R-:W-:-:S04]  /*82e0*/  MOV R3, 0xffffffff ;  /* 0xffffffff00037802 */ /* 0x000fc80000000f00 */
[----:B------:R-:W-:-:S07]  /*82f0*/  MOV R233, R232 ;  /* 0x000000e800e97202 */ /* 0x000fce0000000f00 */
[----:B------:R-:W-:Y:S05]  /*8300*/  WARPSYNC.COLLECTIVE R3, `(.L_x_35340) ;  /* 0x0000000003087348 */ /* 0x000fea0003c00000 */
[----:B------:R0:W1:Y:S02]  /*8310*/  SHFL.BFLY P6, R3, R233, R5, R4 ;  /* 0x0c000005e9037389 */ /* 0x00006400000c0004 */
[----:B01----:R-:W-:Y:S05]  /*8320*/  ENDCOLLECTIVE ;  /* 0x000000000000791b */ /* 0x003fea0003800000 */
.L_x_35340:
[----:B------:R-:W-:Y:S02]  /*8330*/  HFMA2 R5, -RZ, RZ, 0, 9.5367431640625e-07 ;  /* 0x00000010ff057431 */ /* 0x000fe400000001ff */
[----:B------:R-:W-:Y:S01]  /*8340*/  FADD.FTZ R232, R232, R3 ;  /* 0x00000003e8e87221 */ /* 0x000fe20000010000 */
[----:B------:R-:W-:-:S04]  /*8350*/  MOV R3, 0xffffffff ;  /* 0xffffffff00037802 */ /* 0x000fc80000000f00 */
[----:B------:R-:W-:-:S07]  /*8360*/  MOV R233, R232 ;  /* 0x000000e800e97202 */ /* 0x000fce0000000f00 */
[----:B------:R-:W-:Y:S05]  /*8370*/  WARPSYNC.COLLECTIVE R3, `(.L_x_35341) ;  /* 0x0000000003087348 */ /* 0x000fea0003c00000 */
[----:B------:R0:W1:Y:S02]  /*8380*/  SHFL.BFLY P6, R3, R233, R5, R4 ;  /* 0x0c000005e9037389 */ /* 0x00006400000c0004 */
[----:B01----:R-:W-:Y:S05]  /*8390*/  ENDCOLLECTIVE ;  /* 0x000000000000791b */ /* 0x003fea0003800000 */
.L_x_35341:
[----:B------:R-:W-:Y:S05]  /*83a0*/  BRA `(.L_x_35342) ;  /* 0xffffffd400c87947 */ /* 0x000fea000383ffff */
.L_x_35343:
        /* <DEDUP_REMOVED lines=13> */
.L_x_88482:


//--------------------- .text._ZN10layer_norm13ln_fwd_kernelINS_13Kernel_traitsIf13__nv_bfloat16fS2_fjLj2560ELj1ELj4ELj1ELj16ENS_18Kernel_traits_baseILj2560EfS2_fS2_fjLj128EEEEELb0ELb0ELb1ELb1EEEvNS_9FwdParamsE --------------------------
	.section	.text._ZN10layer_norm13ln_fwd_kernelINS_13Kernel_traitsIf13__nv_bfloat16fS2_fjLj2560ELj1ELj4ELj1ELj16ENS_18Kernel_traits_baseILj2560EfS2_fS2_fjLj128EEEEELb0ELb0ELb1ELb1EEEvNS_9FwdParamsE,"ax",@progbits
	.align	128
        .global         _ZN10layer_norm13ln_fwd_kernelINS_13Kernel_traitsIf13__nv_bfloat16fS2_fjLj2560ELj1ELj4ELj1ELj16ENS_18Kernel_traits_baseILj2560EfS2_fS2_fjLj128EEEEELb0ELb0ELb1ELb1EEEvNS_9FwdParamsE
        .type           _ZN10layer_norm13ln_fwd_kernelINS_13Kernel_traitsIf13__nv_bfloat16fS2_fjLj2560ELj1ELj4ELj1ELj16ENS_18Kernel_traits_baseILj2560EfS2_fS2_fjLj128EEEEELb0ELb0ELb1ELb1EEEvNS_9FwdParamsE,@function
        .size           _ZN10layer_norm13ln_fwd_kernelINS_13Kernel_traitsIf13__nv_bfloat16fS2_fjLj2560ELj1ELj4ELj1ELj16ENS_18Kernel_traits_baseILj2560EfS2_fS2_fjLj128EEEEELb0ELb0ELb1ELb1EEEvNS_9FwdParamsE,(.L_x_88483 - _ZN10layer_norm13ln_fwd_kernelINS_13Kernel_traitsIf13__nv_bfloat16fS2_fjLj2560ELj1ELj4ELj1ELj16ENS_18Kernel_traits_baseILj2560EfS2_fS2_fjLj128EEEEELb0ELb0ELb1ELb1EEEvNS_9FwdParamsE)
        .other          _ZN10layer_norm13ln_fwd_kernelINS_13Kernel_traitsIf13__nv_bfloat16fS2_fjLj2560ELj1ELj4ELj1ELj16ENS_18Kernel_traits_baseILj2560EfS2_fS2_fjLj128EEEEELb0ELb0ELb1ELb1EEEvNS_9FwdParamsE,@"STO_CUDA_ENTRY STV_DEFAULT"
_ZN10layer_norm13ln_fwd_kernelINS_13Kernel_traitsIf13__nv_bfloat16fS2_fjLj2560ELj1ELj4ELj1ELj16ENS_18Kernel_traits_baseILj2560EfS2_fS2_fjLj128EEEEELb0ELb0ELb1ELb1EEEvNS_9FwdParamsE:
.text._ZN10layer_norm13ln_fwd_kernelINS_13Kernel_traitsIf13__nv_bfloat16fS2_fjLj2560ELj1ELj4ELj1ELj16ENS_18Kernel_traits_baseILj2560EfS2_fS2_fjLj128EEEEELb0ELb0ELb1ELb1EEEvNS_9FwdParamsE:
        /* <DEDUP_REMOVED lines=57> */
.L_x_35344:
        /* <DEDUP_REMOVED lines=61> */
[----:B0-----:R-:W-:-:S07]  /*0760*/  CS2R R88, SRZ ;  /* 0x0000000000587805 */ /* 0x001fce000001ff00 */
.L_x_35345:
[----:B------:R-:W1:Y:S01]  /*0770*/  LDCU UR4, c[0x0][0x384] ;  /* 0x00007080ff0477ac */ /* 0x000e620008000800 */
[----:B------:R-:W2:Y:S01]  /*0780*/  LDCU.U8 UR5, c[0x0][0x410] ;  /* 0x00008200ff0577ac */ /* 0x000ea20008000000 */
[----:B------:R-:W3:Y:S01]  /*0790*/  LDCU UR10, c[0x0][0x448] ;  /* 0x00008900ff0a77ac */ /* 0x000ee20008000800 */
[----:B------:R-:W4:Y:S01]  /*07a0*/  LDCU.64 UR8, c[0x0][0x3a0] ;  /* 0x00007400ff0877ac */ /* 0x000f220008000a00 */
[----:B-1----:R-:W-:-:S13]  /*07b0*/  ISETP.GE.AND P0, PT, R0, UR4, PT ;  /* 0x0000000400007c0c */ /* 0x002fda000bf06270 */
[----:B--234-:R-:W-:Y:S05]  /*07c0*/  @P0 EXIT ;  /* 0x000000000000094d */ /* 0x01cfea0003800000 */
.L_x_35387:
[----:B0-----:R-:W0:Y:S08]  /*07d0*/  LDC.64 R4, c[0x0][0x3f0] ;  /* 0x0000fc00ff047b82 */ /* 0x001e300000000a00 */
[----:B------:R-:W1:Y:S08]  /*07e0*/  LDC R178, c[0x0][0x388] ;  /* 0x0000e200ffb27b82 */ /* 0x000e700000000800 */
[----:B------:R-:W2:Y:S01]  /*07f0*/  LDC.64 R172, c[0x0][0x3f8] ;  /* 0x0000fe00ffac7b82 */ /* 0x000ea20000000a00 */
[----:B0-----:R-:W-:-:S05]  /*0800*/  IMAD.WIDE R4, R0, 0x4, R4 ;  /* 0x0000000400047825 */ /* 0x001fca00078e0204 */
[----:B------:R2:W3:Y:S02]  /*0810*/  LDG.E R3, desc[UR6][R4.64] ;  /* 0x0000000604037981 */ /* 0x0004e4000c1e1900 */
[----:B--2---:R-:W-:-:S05]  /*0820*/  IMAD.WIDE R4, R0, 0x4, R172 ;  /* 0x0000000400047825 */ /* 0x004fca00078e02ac */
[----:B-----5:R0:W5:Y:S01]  /*0830*/  LDG.E R252, desc[UR6][R4.64] ;  /* 0x0000000604fc7981 */ /* 0x020162000c1e1900 */
[----:B---3--:R-:W-:-:S13]  /*0840*/  ISETP.GE.AND P1, PT, R3, 0x1, PT ;  /* 0x000000010300780c */ /* 0x008fda0003f26270 */
[----:B------:R-:W2:Y:S01]  /*0850*/  @P1 LDC.64 R6, c[0x0][0x390] ;  /* 0x0000e400ff061b82 */ /* 0x000ea20000000a00 */
[----:B------:R-:W-:-:S05]  /*0860*/  @P1 IADD3 R2, PT, PT, R3, -0x1, RZ ;  /* 0xffffffff03021810 */ /* 0x000fca0007ffe0ff */
[----:B-1----:R-:W-:-:S05]  /*0870*/  @P1 IMAD R2, R2, R178, RZ ;  /* 0x000000b202021224 */ /* 0x002fca00078e02ff */
[----:B------:R-:W-:-:S04]  /*0880*/  @P1 SHF.R.S32.HI R175, RZ, 0x1f, R2 ;  /* 0x0000001fffaf1819 */ /* 0x000fc80000011402 */
[----:B------:R-:W-:Y:S01]  /*0890*/  @P1 LEA.HI R175, R175, R2, RZ, 0x3 ;  /* 0x00000002afaf1211 */ /* 0x000fe200078f18ff */
[----:B------:R-:W-:-:S03]  /*08a0*/  HFMA2 R2, -RZ, RZ, 0, 0 ;  /* 0x00000000ff027431 */ /* 0x000fc600000001ff */
[----:B------:R-:W-:-:S05]  /*08b0*/  @P1 LEA.HI.SX32 R2, R175, R248, 0x1d ;  /* 0x000000f8af021211 */ /* 0x000fca00078feaff */
[----:B--2---:R-:W-:-:S05]  /*08c0*/  @P1 IMAD.WIDE.U32 R6, R2, 0x10, R6 ;  /* 0x0000001002061825 */ /* 0x004fca00078e0006 */
[----:B------:R-:W2:Y:S01]  /*08d0*/  @P1 LDG.E.128 R168, desc[UR6][R6.64] ;  /* 0x0000000606a81981 */ /* 0x000ea2000c1e1d00 */
        /* <DEDUP_REMOVED lines=14> */
[----:B------:R0:W3:Y:S01]  /*09c0*/  LDG.E.128 R244, desc[UR6][R172.64+0x10] ;  /* 0x00001006acf47981 */ /* 0x0000e2000c1e1d00 */
[----:B------:R-:W-:-:S13]  /*09d0*/  ISETP.GT.AND P2, PT, R3, RZ, PT ;  /* 0x000000ff0300720c */ /* 0x000fda0003f44270 */
[----:B------:R-:W2:Y:S01]  /*09e0*/  @P2 LDC R181, c[0x0][0x40c] ;  /* 0x00010300ffb52b82 */ /* 0x000ea20000000800 */
[----:B0-----:R-:W-:Y:S02]  /*09f0*/  @P2 SHF.L.U32 R173, R169, 0x10, RZ ;  /* 0x00000010a9ad2819 */ /* 0x001fe400000006ff */
[----:B------:R-:W-:Y:S02]  /*0a00*/  @P2 SHF.L.U32 R178, R177, 0x10, RZ ;  /* 0x00000010b1b22819 */ /* 0x000fe400000006ff */
[----:B------:R-:W-:Y:S02]  /*0a10*/  @P2 SHF.L.U32 R172, R175, 0x10, RZ ;  /* 0x00000010afac2819 */ /* 0x000fe400000006ff */
[----:B------:R-:W-:Y:S01]  /*0a20*/  @P2 SHF.L.U32 R177, R168, 0x10, RZ ;  /* 0x00000010a8b12819 */ /* 0x000fe200000006ff */
[----:B------:R-:W0:Y:S01]  /*0a30*/  @P2 LDC R179, c[0x0][0x40c] ;  /* 0x00010300ffb32b82 */ /* 0x000e220000000800 */
[----:B------:R-:W-:Y:S02]  /*0a40*/  @P2 SHF.L.U32 R176, R176, 0x10, RZ ;  /* 0x00000010b0b02819 */ /* 0x000fe400000006ff */
[----:B------:R-:W-:-:S02]  /*0a50*/  @P2 SHF.L.U32 R174, R174, 0x10, RZ ;  /* 0x00000010aeae2819 */ /* 0x000fc400000006ff */
[----:B------:R-:W-:-:S03]  /*0a60*/  @P2 SHF.L.U32 R175, R171, 0x10, RZ ;  /* 0x00000010abaf2819 */ /* 0x000fc600000006ff */
[----:B------:R-:W1:Y:S08]  /*0a70*/  @P2 LDC R180, c[0x0][0x40c] ;  /* 0x00010300ffb42b82 */ /* 0x000e700000000800 */
[----:B------:R-:W4:Y:S08]  /*0a80*/  @P2 LDC R182, c[0x0][0x40c] ;  /* 0x00010300ffb62b82 */ /* 0x000f300000000800 */
[----:B------:R-:W3:Y:S08]  /*0a90*/  @P2 LDC R183, c[0x0][0x40c] ;  /* 0x00010300ffb72b82 */ /* 0x000ef00000000800 */
[----:B------:R-:W3:Y:S08]  /*0aa0*/  @P2 LDC R184, c[0x0][0x40c] ;  /* 0x00010300ffb82b82 */ /* 0x000ef00000000800 */
[----:B------:R-:W3:Y:S08]  /*0ab0*/  @P2 LDC R185, c[0x0][0x40c] ;  /* 0x00010300ffb92b82 */ /* 0x000ef00000000800 */
[----:B------:R-:W3:Y:S01]  /*0ac0*/  @P2 LDC R186, c[0x0][0x40c] ;  /* 0x00010300ffba2b82 */ /* 0x000ee20000000800 */
[----:B--2---:R-:W-:Y:S01]  /*0ad0*/  @P2 FFMA.FTZ R6, R173, R181, R6 ;  /* 0x000000b5ad062223 */ /* 0x004fe20000010006 */
[----:B------:R-:W-:Y:S01]  /*0ae0*/  @P2 SHF.L.U32 R173, R170, 0x10, RZ ;  /* 0x00000010aaad2819 */ /* 0x000fe200000006ff */
[----:B0-----:R-:W-:Y:S01]  /*0af0*/  @P2 FFMA.FTZ R4, R177, R179, R4 ;  /* 0x000000b3b1042223 */ /* 0x001fe20000010004 */
[----:B-1----:R-:W-:Y:S01]  /*0b00*/  @P2 FFMA.FTZ R5, R178, R180, R5 ;  /* 0x000000b4b2052223 */ /* 0x002fe20000010005 */
[----:B----4-:R-:W-:Y:S01]  /*0b10*/  @P2 FFMA.FTZ R7, R176, R182, R7 ;  /* 0x000000b6b0072223 */ /* 0x010fe20000010007 */
[----:B---3--:R-:W-:Y:S01]  /*0b20*/  @P2 FFMA.FTZ R245, R172, R184, R245 ;  /* 0x000000b8acf52223 */ /* 0x008fe200000100f5 */
[----:B------:R-:W-:Y:S01]  /*0b30*/  @P2 FFMA.FTZ R244, R173, R183, R244 ;  /* 0x000000b7adf42223 */ /* 0x000fe200000100f4 */
[----:B------:R-:W-:Y:S01]  /*0b40*/  @P2 FFMA.FTZ R246, R175, R185, R246 ;  /* 0x000000b9aff62223 */ /* 0x000fe200000100f6 */
[----:B------:R-:W-:Y:S01]  /*0b50*/  @P2 FFMA.FTZ R247, R174, R186, R247 ;  /* 0x000000baaef72223 */ /* 0x000fe200000100f7 */
[----:B------:R-:W-:Y:S06]  /*0b60*/  BRA `(.L_x_35347) ;  /* 0x0000000000787947 */ /* 0x000fec0003800000 */
.L_x_35346:
[----:B------:R-:W0:Y:S01]  /*0b70*/  @P1 LDC R4, c[0x0][0x40c] ;  /* 0x00010300ff041b82 */ /* 0x000e220000000800 */
[----:B------:R-:W-:Y:S02]  /*0b80*/  @P1 SHF.L.U32 R177, R177, 0x10, RZ ;  /* 0x00000010b1b11819 */ /* 0x000fe400000006ff */
[----:B------:R-:W-:Y:S02]  /*0b90*/  CS2R R244, SRZ ;  /* 0x0000000000f47805 */ /* 0x000fe4000001ff00 */
[----:B------:R-:W-:Y:S02]  /*0ba0*/  @P1 SHF.L.U32 R176, R176, 0x10, RZ ;  /* 0x00000010b0b01819 */ /* 0x000fe400000006ff */
[----:B------:R-:W-:Y:S02]  /*0bb0*/  CS2R R246, SRZ ;  /* 0x0000000000f67805 */ /* 0x000fe4000001ff00 */
[----:B------:R-:W-:Y:S02]  /*0bc0*/  @P1 SHF.L.U32 R175, R175, 0x10, RZ ;  /* 0x00000010afaf1819 */ /* 0x000fe400000006ff */
[----:B------:R-:W-:Y:S01]  /*0bd0*/  MOV R5, RZ ;  /* 0x000000ff00057202 */ /* 0x000fe20000000f00 */
[----:B------:R-:W1:Y:S01]  /*0be0*/  @P1 LDC R181, c[0x0][0x40c] ;  /* 0x00010300ffb51b82 */ /* 0x000e620000000800 */
[----:B------:R-:W-:-:S02]  /*0bf0*/  MOV R7, RZ ;  /* 0x000000ff00077202 */ /* 0x000fc40000000f00 */
[----:B------:R-:W-:-:S05]  /*0c00*/  @P1 SHF.L.U32 R172, R168, 0x10, RZ ;  /* 0x00000010a8ac1819 */ /* 0x000fca00000006ff */
[----:B------:R-:W2:Y:S08]  /*0c10*/  @P1 LDC R6, c[0x0][0x40c] ;  /* 0x00010300ff061b82 */ /* 0x000eb00000000800 */
[----:B------:R-:W3:Y:S01]  /*0c20*/  @P1 LDC R180, c[0x0][0x40c] ;  /* 0x00010300ffb41b82 */ /* 0x000ee20000000800 */
[----:B0-----:R-:W-:Y:S01]  /*0c30*/  @P1 FMUL.FTZ R5, R177, R4 ;  /* 0x00000004b1051220 */ /* 0x001fe20000410000 */
[----:B------:R-:W-:-:S02]  /*0c40*/  @P1 SHF.L.U32 R177, R174, 0x10, RZ ;  /* 0x00000010aeb11819 */ /* 0x000fc400000006ff */
[----:B------:R-:W-:Y:S02]  /*0c50*/  @P1 SHF.L.U32 R174, R169, 0x10, RZ ;  /* 0x00000010a9ae1819 */ /* 0x000fe400000006ff */
[----:B------:R-:W-:Y:S02]  /*0c60*/  MOV R4, RZ ;  /* 0x000000ff00047202 */ /* 0x000fe40000000f00 */
[----:B------:R-:W0:Y:S01]  /*0c70*/  @P1 LDC R173, c[0x0][0x40c] ;  /* 0x00010300ffad1b82 */ /* 0x000e220000000800 */
[----:B-1----:R-:W-:Y:S01]  /*0c80*/  @P1 FMUL.FTZ R7, R176, R181 ;  /* 0x000000b5b0071220 */ /* 0x002fe20000410000 */
[----:B------:R-:W-:-:S06]  /*0c90*/  @P1 SHF.L.U32 R176, R171, 0x10, RZ ;  /* 0x00000010abb01819 */ /* 0x000fcc00000006ff */
[----:B------:R-:W1:Y:S01]  /*0ca0*/  @P1 LDC R179, c[0x0][0x40c] ;  /* 0x00010300ffb31b82 */ /* 0x000e620000000800 */
[----:B--2---:R-:W-:Y:S01]  /*0cb0*/  @P1 FMUL.FTZ R245, R175, R6 ;  /* 0x00000006aff51220 */ /* 0x004fe20000410000 */
[----:B------:R-:W-:Y:S02]  /*0cc0*/  @P1 SHF.L.U32 R175, R170, 0x10, RZ ;  /* 0x00000010aaaf1819 */ /* 0x000fe400000006ff */
[----:B------:R-:W-:-:S04]  /*0cd0*/  MOV R6, RZ ;  /* 0x000000ff00067202 */ /* 0x000fc80000000f00 */
[----:B------:R-:W2:Y:S01]  /*0ce0*/  @P1 LDC R178, c[0x0][0x40c] ;  /* 0x00010300ffb21b82 */ /* 0x000ea20000000800 */
[----:B---3--:R-:W-:-:S07]  /*0cf0*/  @P1 FMUL.FTZ R247, R177, R180 ;  /* 0x000000b4b1f71220 */ /* 0x008fce0000410000 */
[----:B------:R-:W3:Y:S01]  /*0d00*/  @P1 LDC R183, c[0x0][0x40c] ;  /* 0x00010300ffb71b82 */ /* 0x000ee20000000800 */
[----:B0-----:R-:W-:Y:S01]  /*0d10*/  @P1 FMUL.FTZ R4, R172, R173 ;  /* 0x000000adac041220 */ /* 0x001fe20000410000 */
[----:B-1----:R-:W-:Y:S01]  /*0d20*/  @P1 FMUL.FTZ R6, R174, R179 ;  /* 0x000000b3ae061220 */ /* 0x002fe20000410000 */
[----:B--2---:R-:W-:Y:S01]  /*0d30*/  @P1 FMUL.FTZ R244, R175, R178 ;  /* 0x000000b2aff41220 */ /* 0x004fe20000410000 */
[----:B---3--:R-:W-:-:S07]  /*0d40*/  @P1 FMUL.FTZ R246, R176, R183 ;  /* 0x000000b7b0f61220 */ /* 0x008fce0000410000 */
.L_x_35347:
        /* <DEDUP_REMOVED lines=8> */
[----:B------:R-:W-:-:S05]  /*0dd0*/  IADD3 R171, PT, PT, R2, 0x20, RZ ;  /* 0x0000002002ab7810 */ /* 0x000fca0007ffe0ff */
[----:B-1----:R-:W-:-:S06]  /*0de0*/  IMAD.WIDE.U32 R168, R171, 0x10, R168 ;  /* 0x00000010aba87825 */ /* 0x002fcc00078e00a8 */
[----:B------:R-:W5:Y:S02]  /*0df0*/  LDG.E.128 R168, desc[UR6][R168.64] ;  /* 0x00000006a8a87981 */ /* 0x000f64000c1e1d00 */
.L_x_35349:
[----:B------:R-:W-:Y:S05]  /*0e00*/  BSYNC.RECONVERGENT B0 ;  /* 0x0000000000007941 */ /* 0x000fea0003800200 */
.L_x_35348:
        /* <DEDUP_REMOVED lines=21> */
[----:B------:R-:W5:Y:S08]  /*0f60*/  @P2 LDC R184, c[0x0][0x40c] ;  /* 0x00010300ffb82b82 */ /* 0x000f700000000800 */
[----:B------:R-:W3:Y:S08]  /*0f70*/  @P2 LDC R185, c[0x0][0x40c] ;  /* 0x00010300ffb92b82 */ /* 0x000ef00000000800 */
[----:B------:R-:W5:Y:S08]  /*0f80*/  @P2 LDC R186, c[0x0][0x40c] ;  /* 0x00010300ffba2b82 */ /* 0x000f700000000800 */
[----:B------:R-:W5:Y:S01]  /*0f90*/  @P2 LDC R187, c[0x0][0x40c] ;  /* 0x00010300ffbb2b82 */ /* 0x000f620000000800 */
[----:B--2---:R-:W-:Y:S01]  /*0fa0*/  @P2 FFMA.FTZ R238, R173, R182, R238 ;  /* 0x000000b6adee2223 */ /* 0x004fe200000100ee */
[----:B------:R-:W-:Y:S01]  /*0fb0*/  @P2 SHF.L.U32 R173, R170, 0x10, RZ ;  /* 0x00000010aaad2819 */ /* 0x000fe200000006ff */
[----:B0-----:R-:W-:Y:S01]  /*0fc0*/  @P2 FFMA.FTZ R236, R177, R180, R236 ;  /* 0x000000b4b1ec2223 */ /* 0x001fe200000100ec */
[----:B-1----:R-:W-:Y:S01]  /*0fd0*/  @P2 FFMA.FTZ R237, R178, R181, R237 ;  /* 0x000000b5b2ed2223 */ /* 0x002fe200000100ed */
[----:B----4-:R-:W-:Y:S01]  /*0fe0*/  @P2 FFMA.FTZ R239, R176, R183, R239 ;  /* 0x000000b7b0ef2223 */ /* 0x010fe200000100ef */
[----:B---3--:R-:W-:Y:S01]  /*0ff0*/  @P2 FFMA.FTZ R241, R172, R185, R241 ;  /* 0x000000b9acf12223 */ /* 0x008fe200000100f1 */
[----:B-----5:R-:W-:Y:S01]  /*1000*/  @P2 FFMA.FTZ R240, R173, R184, R240 ;  /* 0x000000b8adf02223 */ /* 0x020fe200000100f0 */
[----:B------:R-:W-:Y:S01]  /*1010*/  @P2 FFMA.FTZ R242, R175, R186, R242 ;  /* 0x000000baaff22223 */ /* 0x000fe200000100f2 */
[----:B------:R-:W-:Y:S01]  /*1020*/  @P2 FFMA.FTZ R243, R174, R187, R243 ;  /* 0x000000bbaef32223 */ /* 0x000fe200000100f3 */
[----:B------:R-:W-:Y:S06]  /*1030*/  BRA `(.L_x_35351) ;  /* 0x0000000000707947 */ /* 0x000fec0003800000 */
.L_x_35350:
[----:B0-----:R-:W0:Y:S01]  /*1040*/  @P1 LDC R172, c[0x0][0x40c] ;  /* 0x00010300ffac1b82 */ /* 0x001e220000000800 */
[----:B------:R-:W-:Y:S02]  /*1050*/  @P1 SHF.L.U32 R177, R177, 0x10, RZ ;  /* 0x00000010b1b11819 */ /* 0x000fe400000006ff */
[----:B------:R-:W-:Y:S02]  /*1060*/  CS2R R236, SRZ ;  /* 0x0000000000ec7805 */ /* 0x000fe4000001ff00 */
[----:B------:R-:W-:Y:S02]  /*1070*/  @P1 SHF.L.U32 R176, R176, 0x10, RZ ;  /* 0x00000010b0b01819 */ /* 0x000fe400000006ff */
[----:B------:R-:W-:Y:S02]  /*1080*/  CS2R R238, SRZ ;  /* 0x0000000000ee7805 */ /* 0x000fe4000001ff00 */
[----:B------:R-:W-:Y:S02]  /*1090*/  @P1 SHF.L.U32 R175, R175, 0x10, RZ ;  /* 0x00000010afaf1819 */ /* 0x000fe400000006ff */
[----:B------:R-:W-:-:S02]  /*10a0*/  CS2R R240, SRZ ;  /* 0x0000000000f07805 */ /* 0x000fc4000001ff00 */
[----:B------:R-:W-:Y:S01]  /*10b0*/  CS2R R242, SRZ ;  /* 0x0000000000f27805 */ /* 0x000fe2000001ff00 */
[----:B------:R-:W1:Y:S08]  /*10c0*/  @P1 LDC R183, c[0x0][0x40c] ;  /* 0x00010300ffb71b82 */ /* 0x000e700000000800 */
        /* <DEDUP_REMOVED lines=19> */
.L_x_35351:
[----:B------:R-:W-:Y:S01]  /*1200*/  IMAD.WIDE.U32 R172, R179, 0x20, R250 ;  /* 0x00000020b3ac7825 */ /* 0x000fe200078e00fa */
[----:B------:R-:W-:Y:S01]  /*1210*/  BSSY.RECONVERGENT B0, `(.L_x_35352) ;  /* 0x0000009000007945 */ /* 0x000fe20003800200 */
[----:B------:R-:W-:-:S03]  /*1220*/  IADD3 R179, PT, PT, R192, 0x40, RZ ;  /* 0x00000040c0b37810 */ /* 0x000fc60007ffe0ff */
[----:B------:R0:W-:Y:S04]  /*1230*/  STG.E.128 desc[UR6][R172.64], R236 ;  /* 0x000000ecac007986 */ /* 0x0001e8000c101d06 */
[----:B------:R0:W-:Y:S01]  /*1240*/  STG.E.128 desc[UR6][R172.64+0x10], R240 ;  /* 0x000010f0ac007986 */ /* 0x0001e2000c101d06 */
[----:B------:R-:W-:Y:S05]  /*1250*/  @!P1 BRA `(.L_x_35353) ;  /* 0x0000000000109947 */ /* 0x000fea0003800000 */
[----:B------:R-:W1:Y:S01]  /*1260*/  LDC.64 R168, c[0x0][0x390] ;  /* 0x0000e400ffa87b82 */ /* 0x000e620000000a00 */
[----:B------:R-:W-:-:S05]  /*1270*/  IADD3 R171, PT, PT, R2, 0x40, RZ ;  /* 0x0000004002ab7810 */ /* 0x000fca0007ffe0ff */
[----:B-1----:R-:W-:-:S06]  /*1280*/  IMAD.WIDE.U32 R168, R171, 0x10, R168 ;  /* 0x00000010aba87825 */ /* 0x002fcc00078e00a8 */
[----:B------:R-:W5:Y:S02]  /*1290*/  LDG.E.128 R168, desc[UR6][R168.64] ;  /* 0x00000006a8a87981 */ /* 0x000f64000c1e1d00 */
.L_x_35353:
[----:B------:R-:W-:Y:S05]  /*12a0*/  BSYNC.RECONVERGENT B0 ;  /* 0x0000000000007941 */ /* 0x000fea0003800200 */
.L_x_35352:
        /* <DEDUP_REMOVED lines=35> */
.L_x_35354:
        /* <DEDUP_REMOVED lines=28> */
.L_x_35355:
        /* <DEDUP_REMOVED lines=10> */
.L_x_35357:
[----:B------:R-:W-:Y:S05]  /*1740*/  BSYNC.RECONVERGENT B0 ;  /* 0x0000000000007941 */ /* 0x000fea0003800200 */
.L_x_35356:
        /* <DEDUP_REMOVED lines=11> */
[----:B------:R-:W-:Y:S02]  /*1800*/  @P2 SHF.L.U32 R178, R178, 0x10, RZ ;  /* 0x00000010b2b22819 */ /* 0x000fe400000006ff */
[----:B0-----:R-:W-:Y:S02]  /*1810*/  @P2 SHF.L.U32 R175, R169, 0x10, RZ ;  /* 0x00000010a9af2819 */ /* 0x001fe400000006ff */
[----:B------:R-:W-:Y:S02]  /*1820*/  @P2 SHF.L.U32 R179, R168, 0x10, RZ ;  /* 0x00000010a8b32819 */ /* 0x000fe400000006ff */
[----:B------:R-:W-:Y:S01]  /*1830*/  @P2 SHF.L.U32 R174, R177, 0x10, RZ ;  /* 0x00000010b1ae2819 */ /* 0x000fe200000006ff */
[----:B------:R-:W0:Y:S01]  /*1840*/  @P2 LDC R182, c[0x0][0x40c] ;  /* 0x00010300ffb62b82 */ /* 0x000e220000000800 */
[----:B------:R-:W-:-:S07]  /*1850*/  @P2 SHF.L.U32 R176, R176, 0x10, RZ ;  /* 0x00000010b0b02819 */ /* 0x000fce00000006ff */
[----:B------:R-:W1:Y:S08]  /*1860*/  @P2 LDC R180, c[0x0][0x40c] ;  /* 0x00010300ffb42b82 */ /* 0x000e700000000800 */
[----:B------:R-:W4:Y:S08]  /*1870*/  @P2 LDC R183, c[0x0][0x40c] ;  /* 0x00010300ffb72b82 */ /* 0x000f300000000800 */
[----:B------:R-:W5:Y:S08]  /*1880*/  @P2 LDC R184, c[0x0][0x40c] ;  /* 0x00010300ffb82b82 */ /* 0x000f700000000800 */
[----:B------:R-:W3:Y:S08]  /*1890*/  @P2 LDC R185, c[0x0][0x40c] ;  /* 0x00010300ffb92b82 */ /* 0x000ef00000000800 */
[----:B------:R-:W5:Y:S08]  /*18a0*/  @P2 LDC R186, c[0x0][0x40c] ;  /* 0x00010300ffba2b82 */ /* 0x000f700000000800 */
[----:B------:R-:W5:Y:S01]  /*18b0*/  @P2 LDC R187, c[0x0][0x40c] ;  /* 0x00010300ffbb2b82 */ /* 0x000f620000000800 */
[----:B--2---:R-:W-:Y:S01]  /*18c0*/  @P2 FFMA.FTZ R229, R178, R181, R229 ;  /* 0x000000b5b2e52223 */ /* 0x004fe200000100e5 */
[----:B0-----:R-:W-:Y:S01]  /*18d0*/  @P2 FFMA.FTZ R230, R175, R182, R230 ;  /* 0x000000b6afe62223 */ /* 0x001fe200000100e6 */
[----:B------:R-:W-:Y:S01]  /*18e0*/  @P2 SHF.L.U32 R178, R173, 0x10, RZ ;  /* 0x00000010adb22819 */ /* 0x000fe200000006ff */
[----:B-1----:R-:W-:Y:S01]  /*18f0*/  @P2 FFMA.FTZ R228, R179, R180, R228 ;  /* 0x000000b4b3e42223 */ /* 0x002fe200000100e4 */
[----:B------:R-:W-:Y:S01]  /*1900*/  @P2 SHF.L.U32 R173, R170, 0x10, RZ ;  /* 0x00000010aaad2819 */ /* 0x000fe200000006ff */
[----:B----4-:R-:W-:Y:S01]  /*1910*/  @P2 FFMA.FTZ R231, R174, R183, R231 ;  /* 0x000000b7aee72223 */ /* 0x010fe200000100e7 */
[----:B------:R-:W-:Y:S01]  /*1920*/  @P2 SHF.L.U32 R175, R171, 0x10, RZ ;  /* 0x00000010abaf2819 */ /* 0x000fe200000006ff */
[----:B---3--:R-:W-:Y:S01]  /*1930*/  @P2 FFMA.FTZ R197, R176, R185, R197 ;  /* 0x000000b9b0c52223 */ /* 0x008fe200000100c5 */
[----:B-----5:R-:W-:Y:S01]  /*1940*/  @P2 FFMA.FTZ R199, R178, R187, R199 ;  /* 0x000000bbb2c72223 */ /* 0x020fe200000100c7 */
[----:B------:R-:W-:-:S02]  /*1950*/  @P2 FFMA.FTZ R196, R173, R184, R196 ;  /* 0x000000b8adc42223 */ /* 0x000fc400000100c4 */
[----:B------:R-:W-:Y:S01]  /*1960*/  @P2 FFMA.FTZ R198, R175, R186, R198 ;  /* 0x000000baafc62223 */ /* 0x000fe200000100c6 */
[----:B------:R-:W-:Y:S06]  /*1970*/  BRA `(.L_x_35359) ;  /* 0x0000000000707947 */ /* 0x000fec0003800000 */
.L_x_35358:
        /* <DEDUP_REMOVED lines=28> */
.L_x_35359:
        /* <DEDUP_REMOVED lines=10> */
.L_x_35361:
[----:B------:R-:W-:Y:S05]  /*1be0*/  BSYNC.RECONVERGENT B0 ;  /* 0x0000000000007941 */ /* 0x000fea0003800200 */
.L_x_35360:
        /* <DEDUP_REMOVED lines=35> */
.L_x_35362:
        /* <DEDUP_REMOVED lines=28> */
.L_x_35363:
        /* <DEDUP_REMOVED lines=10> */
.L_x_35365:
[----:B------:R-:W-:Y:S05]  /*2080*/  BSYNC.RECONVERGENT B0 ;  /* 0x0000000000007941 */ /* 0x000fea0003800200 */
.L_x_35364:
[----:B-----5:R-:W-:Y:S02]  /*2090*/  PRMT R173, R171, 0x7632, R173 ;  /* 0x00007632abad7816 */ /* 0x020fe400000000ad */
[----:B0-----:R-:W-:Y:S02]  /*20a0*/  PRMT R174, R170, 0x7632, R174 ;  /* 0x00007632aaae7816 */ /* 0x001fe400000000ae */
[----:B------:R-:W-:Y:S02]  /*20b0*/  PRMT R175, R169, 0x7632, R175 ;  /* 0x00007632a9af7816 */ /* 0x000fe400000000af */
[----:B------:R-:W-:Y:S01]  /*20c0*/  PRMT R178, R168, 0x7632, R178 ;  /* 0x00007632a8b27816 */ /* 0x000fe200000000b2 */
[----:B------:R-:W-:Y:S06]  /*20d0*/  @!P0 BRA `(.L_x_35366) ;  /* 0x0000000000788947 */ /* 0x000fec0003800000 */
[----:B------:R-:W0:Y:S02]  /*20e0*/  LDC.64 R176, c[0x0][0x3a0] ;  /* 0x0000e800ffb07b82 */ /* 0x000e240000000a00 */
[----:B0-----:R-:W-:-:S05]  /*20f0*/  IMAD.WIDE.U32 R176, R172, 0x20, R176 ;  /* 0x00000020acb07825 */ /* 0x001fca00078e00b0 */
[----:B------:R-:W2:Y:S04]  /*2100*/  LDG.E.128 R216, desc[UR6][R176.64] ;  /* 0x00000006b0d87981 */ /* 0x000ea8000c1e1d00 */
[----:B------:R0:W3:Y:S01]  /*2110*/  LDG.E.128 R184, desc[UR6][R176.64+0x10] ;  /* 0x00001006b0b87981 */ /* 0x0000e2000c1e1d00 */
[----:B------:R-:W-:-:S13]  /*2120*/  ISETP.GT.AND P2, PT, R3, RZ, PT ;  /* 0x000000ff0300720c */ /* 0x000fda0003f44270 */
[----:B------:R-:W2:Y:S01]  /*2130*/  @P2 LDC R180, c[0x0][0x40c] ;  /* 0x00010300ffb42b82 */ /* 0x000ea20000000800 */
[----:B------:R-:W-:Y:S02]  /*2140*/  @P2 SHF.L.U32 R179, R168, 0x10, RZ ;  /* 0x00000010a8b32819 */ /* 0x000fe400000006ff */
[----:B------:R-:W-:Y:S02]  /*2150*/  @P2 SHF.L.U32 R183, R169, 0x10, RZ ;  /* 0x00000010a9b72819 */ /* 0x000fe400000006ff */
[----:B0-----:R-:W-:Y:S02]  /*2160*/  @P2 SHF.L.U32 R176, R175, 0x10, RZ ;  /* 0x00000010afb02819 */ /* 0x001fe400000006ff */
[----:B------:R-:W-:Y:S01]  /*2170*/  @P2 SHF.L.U32 R178, R178, 0x10, RZ ;  /* 0x00000010b2b22819 */ /* 0x000fe200000006ff */
[----:B------:R-:W0:Y:S01]  /*2180*/  @P2 LDC R182, c[0x0][0x40c] ;  /* 0x00010300ffb62b82 */ /* 0x000e220000000800 */
[----:B------:R-:W-:Y:S02]  /*2190*/  @P2 SHF.L.U32 R174, R174, 0x10, RZ ;  /* 0x00000010aeae2819 */ /* 0x000fe400000006ff */
[----:B------:R-:W-:-:S05]  /*21a0*/  @P2 SHF.L.U32 R175, R171, 0x10, RZ ;  /* 0x00000010abaf2819 */ /* 0x000fca00000006ff */
[----:B------:R-:W1:Y:S08]  /*21b0*/  @P2 LDC R188, c[0x0][0x40c] ;  /* 0x00010300ffbc2b82 */ /* 0x000e700000000800 */
[----:B------:R-:W4:Y:S08]  /*21c0*/  @P2 LDC R181, c[0x0][0x40c] ;  /* 0x00010300ffb52b82 */ /* 0x000f300000000800 */
[----:B------:R-:W3:Y:S01]  /*21d0*/  @P2 LDC R177, c[0x0][0x40c] ;  /* 0x00010300ffb12b82 */ /* 0x000ee20000000800 */
[----:B--2---:R-:W-:Y:S01]  /*21e0*/  @P2 FFMA.FTZ R216, R179, R180, R216 ;  /* 0x000000b4b3d82223 */ /* 0x004fe200000100d8 */
[----:B0-----:R-:W-:-:S06]  /*21f0*/  @P2 FFMA.FTZ R218, R183, R182, R218 ;  /* 0x000000b6b7da2223 */ /* 0x001fcc00000100da */
[----:B------:R-:W0:Y:S01]  /*2200*/  @P2 LDC R179, c[0x0][0x40c] ;  /* 0x00010300ffb32b82 */ /* 0x000e220000000800 */
[----:B-1----:R-:W-:Y:S01]  /*2210*/  @P2 FFMA.FTZ R219, R176, R188, R219 ;  /* 0x000000bcb0db2223 */ /* 0x002fe200000100db */
[----:B------:R-:W-:Y:S01]  /*2220*/  @P2 SHF.L.U32 R176, R173, 0x10, RZ ;  /* 0x00000010adb02819 */ /* 0x000fe200000006ff */
[----:B----4-:R-:W-:Y:S01]  /*2230*/  @P2 FFMA.FTZ R217, R178, R181, R217 ;  /* 0x000000b5b2d92223 */ /* 0x010fe200000100d9 */
[----:B------:R-:W-:-:S04]  /*2240*/  @P2 SHF.L.U32 R173, R170, 0x10, RZ ;  /* 0x00000010aaad2819 */ /* 0x000fc800000006ff */
[----:B------:R-:W1:Y:S01]  /*2250*/  @P2 LDC R180, c[0x0][0x40c] ;  /* 0x00010300ffb42b82 */ /* 0x000e620000000800 */
[----:B---3--:R-:W-:-:S07]  /*2260*/  @P2 FFMA.FTZ R184, R173, R177, R184 ;  /* 0x000000b1adb82223 */ /* 0x008fce00000100b8 */
[----:B------:R-:W2:Y:S01]  /*2270*/  @P2 LDC R182, c[0x0][0x40c] ;  /* 0x00010300ffb62b82 */ /* 0x000ea20000000800 */
[----:B0-----:R-:W-:Y:S01]  /*2280*/  @P2 FFMA.FTZ R185, R174, R179, R185 ;  /* 0x000000b3aeb92223 */ /* 0x001fe200000100b9 */
[----:B-1----:R-:W-:Y:S01]  /*2290*/  @P2 FFMA.FTZ R186, R175, R180, R186 ;  /* 0x000000b4afba2223 */ /* 0x002fe200000100ba */
[----:B--2---:R-:W-:Y:S01]  /*22a0*/  @P2 FFMA.FTZ R187, R176, R182, R187 ;  /* 0x000000b6b0bb2223 */ /* 0x004fe200000100bb */
[----:B------:R-:W-:Y:S06]  /*22b0*/  BRA `(.L_x_35367) ;  /* 0x0000000000707947 */ /* 0x000fec0003800000 */
.L_x_35366:
[----:B------:R-:W0:Y:S01]  /*22c0*/  @P1 LDC R180, c[0x0][0x40c] ;  /* 0x00010300ffb41b82 */ /* 0x000e220000000800 */
        /* <DEDUP_REMOVED lines=12> */
[----:B------:R-:W-:-:S04]  /*2390*/  @P1 SHF.L.U32 R173, R168, 0x10, RZ ;  /* 0x00000010a8ad1819 */ /* 0x000fc800000006ff */
[----:B------:R-:W0:Y:S01]  /*23a0*/  @P1 LDC R176, c[0x0][0x40c] ;  /* 0x00010300ffb01b82 */ /* 0x000e220000000800 */
[----:B-1----:R-:W-:Y:S01]  /*23b0*/  @P1 FMUL.FTZ R217, R178, R177 ;  /* 0x000000b1b2d91220 */ /* 0x002fe20000410000 */
[----:B------:R-:W-:Y:S02]  /*23c0*/  @P1 SHF.L.U32 R177, R170, 0x10, RZ ;  /* 0x00000010aab11819 */ /* 0x000fe400000006ff */
[----:B------:R-:W-:-:S04]  /*23d0*/  @P1 SHF.L.U32 R178, R171, 0x10, RZ ;  /* 0x00000010abb21819 */ /* 0x000fc800000006ff */
        /* <DEDUP_REMOVED lines=10> */
.L_x_35367:
[----:B------:R-:W-:Y:S01]  /*2480*/  IMAD.WIDE.U32 R172, R172, 0x20, R250 ;  /* 0x00000020acac7825 */ /* 0x000fe200078e00fa */
[----:B------:R-:W-:Y:S04]  /*2490*/  BSSY.RECONVERGENT B0, `(.L_x_35368) ;  /* 0x0000008000007945 */ /* 0x000fe80003800200 */
[----:B------:R0:W-:Y:S04]  /*24a0*/  STG.E.128 desc[UR6][R172.64], R216 ;  /* 0x000000d8ac007986 */ /* 0x0001e8000c101d06 */
[----:B------:R0:W-:Y:S01]  /*24b0*/  STG.E.128 desc[UR6][R172.64+0x10], R184 ;  /* 0x000010b8ac007986 */ /* 0x0001e2000c101d06 */
[----:B------:R-:W-:Y:S05]  /*24c0*/  @!P1 BRA `(.L_x_35369) ;  /* 0x0000000000109947 */ /* 0x000fea0003800000 */
[----:B------:R-:W1:Y:S01]  /*24d0*/  LDC.64 R168, c[0x0][0x390] ;  /* 0x0000e400ffa87b82 */ /* 0x000e620000000a00 */
[----:B------:R-:W-:-:S05]  /*24e0*/  IADD3 R171, PT, PT, R2, 0xc0, RZ ;  /* 0x000000c002ab7810 */ /* 0x000fca0007ffe0ff */
[----:B-1----:R-:W-:-:S06]  /*24f0*/  IMAD.WIDE.U32 R168, R171, 0x10, R168 ;  /* 0x00000010aba87825 */ /* 0x002fcc00078e00a8 */
[----:B------:R-:W5:Y:S02]  /*2500*/  LDG.E.128 R168, desc[UR6][R168.64] ;  /* 0x00000006a8a87981 */ /* 0x000f64000c1e1d00 */
.L_x_35369:
[----:B------:R-:W-:Y:S05]  /*2510*/  BSYNC.RECONVERGENT B0 ;  /* 0x0000000000007941 */ /* 0x000fea0003800200 */
.L_x_35368:
        /* <DEDUP_REMOVED lines=9> */
[----:B------:R0:W3:Y:S01]  /*25b0*/  LDG.E.128 R172, desc[UR6][R176.64+0x10] ;  /* 0x00001006b0ac7981 */ /* 0x0000e2000c1e1d00 */
[----:B------:R-:W-:-:S13]  /*25c0*/  ISETP.GT.AND P2, PT, R3, RZ, PT ;  /* 0x000000ff0300720c */ /* 0x000fda0003f44270 */
[----:B------:R-:W2:Y:S01]  /*25d0*/  @P2 LDC R178, c[0x0][0x40c] ;  /* 0x00010300ffb22b82 */ /* 0x000ea20000000800 */
[----:B------:R-:W-:Y:S02]  /*25e0*/  @P2 SHF.L.U32 R179, R168, 0x10, RZ ;  /* 0x00000010a8b32819 */ /* 0x000fe400000006ff */
[C---:B0-----:R-:W-:Y:S02]  /*25f0*/  @P2 SHF.L.U32 R177, R169.reuse, 0x10, RZ ;  /* 0x00000010a9b12819 */ /* 0x041fe400000006ff */
[----:B------:R-:W-:-:S03]  /*2600*/  @P2 PRMT R176, R169, 0x7632, R176 ;  /* 0x00007632a9b02816 */ /* 0x000fc600000000b0 */
[----:B------:R-:W0:Y:S01]  /*2610*/  @P2 LDC R180, c[0x0][0x40c] ;  /* 0x00010300ffb42b82 */ /* 0x000e220000000800 */
[----:B------:R-:W-:-:S07]  /*2620*/  @P2 SHF.L.U32 R176, R176, 0x10, RZ ;  /* 0x00000010b0b02819 */ /* 0x000fce00000006ff */
[----:B------:R-:W1:Y:S08]  /*2630*/  @P2 LDC R181, c[0x0][0x40c] ;  /* 0x00010300ffb52b82 */ /* 0x000e700000000800 */
[----:B------:R-:W4:Y:S01]  /*2640*/  @P2 LDC R182, c[0x0][0x40c] ;  /* 0x00010300ffb62b82 */ /* 0x000f220000000800 */
[----:B--2---:R-:W-:Y:S01]  /*2650*/  @P2 FFMA.FTZ R208, R179, R178, R208 ;  /* 0x000000b2b3d02223 */ /* 0x004fe200000100d0 */
[----:B------:R-:W-:-:S06]  /*2660*/  @P2 PRMT R178, R168, 0x7632, R178 ;  /* 0x00007632a8b22816 */ /* 0x000fcc00000000b2 */
[----:B------:R-:W2:Y:S01]  /*2670*/  @P2 LDC R179, c[0x0][0x40c] ;  /* 0x00010300ffb32b82 */ /* 0x000ea20000000800 */
[----:B-1----:R-:W-:Y:S01]  /*2680*/  @P2 FFMA.FTZ R210, R177, R181, R210 ;  /* 0x000000b5b1d22223 */ /* 0x002fe200000100d2 */
[----:B------:R-:W-:Y:S02]  /*2690*/  @P2 SHF.L.U32 R177, R170, 0x10, RZ ;  /* 0x00000010aab12819 */ /* 0x000fe400000006ff */
[----:B------:R-:W-:Y:S02]  /*26a0*/  @P2 SHF.L.U32 R178, R178, 0x10, RZ ;  /* 0x00000010b2b22819 */ /* 0x000fe400000006ff */
[----:B---3--:R-:W-:Y:S02]  /*26b0*/  @!P2 MOV R181, R173 ;  /* 0x000000ad00b5a202 */ /* 0x008fe40000000f00 */
[----:B------:R-:W-:Y:S01]  /*26c0*/  @!P2 MOV R183, R175 ;  /* 0x000000af00b7a202 */ /* 0x000fe20000000f00 */
[----:B0-----:R-:W-:Y:S01]  /*26d0*/  @P2 FFMA.FTZ R209, R178, R180, R209 ;  /* 0x000000b4b2d12223 */ /* 0x001fe200000100d1 */
[----:B------:R-:W-:Y:S01]  /*26e0*/  @!P2 MOV R180, R172 ;  /* 0x000000ac00b4a202 */ /* 0x000fe20000000f00 */
[----:B------:R-:W0:Y:S01]  /*26f0*/  @P2 LDC R178, c[0x0][0x40c] ;  /* 0x00010300ffb22b82 */ /* 0x000e220000000800 */
[----:B--2---:R-:W-:-:S07]  /*2700*/  @P2 FFMA.FTZ R211, R176, R179, R211 ;  /* 0x000000b3b0d32223 */ /* 0x004fce00000100d3 */
[----:B------:R-:W1:Y:S01]  /*2710*/  @P2 LDC R176, c[0x0][0x40c] ;  /* 0x00010300ffb02b82 */ /* 0x000e620000000800 */
[--C-:B0-----:R-:W-:Y:S01]  /*2720*/  @P2 FFMA.FTZ R180, R177, R178, R172.reuse ;  /* 0x000000b2b1b42223 */ /* 0x101fe200000100ac */
[----:B------:R-:W-:-:S06]  /*2730*/  @P2 PRMT R172, R170, 0x7632, R172 ;  /* 0x00007632aaac2816 */ /* 0x000fcc00000000ac */
[----:B------:R-:W0:Y:S01]  /*2740*/  @P2 LDC R177, c[0x0][0x40c] ;  /* 0x00010300ffb12b82 */ /* 0x000e220000000800 */
[----:B------:R-:W-:-:S05]  /*2750*/  @P2 SHF.L.U32 R172, R172, 0x10, RZ ;  /* 0x00000010acac2819 */ /* 0x000fca00000006ff */
[----:B----4-:R-:W-:Y:S01]  /*2760*/  @P2 FFMA.FTZ R181, R172, R182, R173 ;  /* 0x000000b6acb52223 */ /* 0x010fe200000100ad */
[C---:B------:R-:W-:Y:S02]  /*2770*/  @P2 PRMT R172, R171.reuse, 0x7632, R172 ;  /* 0x00007632abac2816 */ /* 0x040fe400000000ac */
[----:B------:R-:W-:Y:S02]  /*2780*/  @P2 SHF.L.U32 R173, R171, 0x10, RZ ;  /* 0x00000010abad2819 */ /* 0x000fe400000006ff */
[----:B------:R-:W-:Y:S02]  /*2790*/  @P2 SHF.L.U32 R172, R172, 0x10, RZ ;  /* 0x00000010acac2819 */ /* 0x000fe400000006ff */
[----:B------:R-:W-:Y:S01]  /*27a0*/  @!P2 MOV R182, R174 ;  /* 0x000000ae00b6a202 */ /* 0x000fe20000000f00 */
[----:B-1----:R-:W-:Y:S02]  /*27b0*/  @P2 FFMA.FTZ R182, R173, R176, R174 ;  /* 0x000000b0adb62223 */ /* 0x002fe400000100ae */
[----:B0-----:R-:W-:Y:S01]  /*27c0*/  @P2 FFMA.FTZ R183, R172, R177, R175 ;  /* 0x000000b1acb72223 */ /* 0x001fe200000100af */
[----:B------:R-:W-:Y:S06]  /*27d0*/  BRA `(.L_x_35371) ;  /* 0x0000000000747947 */ /* 0x000fec0003800000 */
.L_x_35370:
[----:B------:R-:W0:Y:S01]  /*27e0*/  @P1 LDC R178, c[0x0][0x40c] ;  /* 0x00010300ffb21b82 */ /* 0x000e220000000800 */
[----:B------:R-:W-:Y:S02]  /*27f0*/  @P1 SHF.L.U32 R175, R175, 0x10, RZ ;  /* 0x00000010afaf1819 */ /* 0x000fe400000006ff */
[----:B------:R-:W-:Y:S02]  /*2800*/  CS2R R208, SRZ ;  /* 0x0000000000d07805 */ /* 0x000fe4000001ff00 */
[----:B------:R-:W-:Y:S01]  /*2810*/  @P1 SHF.L.U32 R173, R173, 0x10, RZ ;  /* 0x00000010adad1819 */ /* 0x000fe200000006ff */
[----:B------:R-:W-:Y:S01]  /*2820*/  HFMA2 R181, -RZ, RZ, 0, 0 ;  /* 0x00000000ffb57431 */ /* 0x000fe200000001ff */
[----:B------:R-:W-:Y:S02]  /*2830*/  @P1 SHF.L.U32 R174, R174, 0x10, RZ ;  /* 0x00000010aeae1819 */ /* 0x000fe400000006ff */
[----:B------:R-:W-:Y:S02]  /*2840*/  CS2R R210, SRZ ;  /* 0x0000000000d27805 */ /* 0x000fe4000001ff00 */
[----:B------:R-:W-:Y:S01]  /*2850*/  @P1 SHF.L.U32 R172, R172, 0x10, RZ ;  /* 0x00000010acac1819 */ /* 0x000fe200000006ff */
[----:B------:R-:W1:Y:S01]  /*2860*/  @P1 LDC R180, c[0x0][0x40c] ;  /* 0x00010300ffb41b82 */ /* 0x000e620000000800 */
[----:B------:R-:W-:-:S07]  /*2870*/  CS2R R182, SRZ ;  /* 0x0000000000b67805 */ /* 0x000fce000001ff00 */
[----:B------:R-:W2:Y:S08]  /*2880*/  @P1 LDC R177, c[0x0][0x40c] ;  /* 0x00010300ffb11b82 */ /* 0x000eb00000000800 */
[----:B------:R-:W3:Y:S01]  /*2890*/  @P1 LDC R189, c[0x0][0x40c] ;  /* 0x00010300ffbd1b82 */ /* 0x000ee20000000800 */
[----:B0-----:R-:W-:-:S07]  /*28a0*/  @P1 FMUL.FTZ R209, R175, R178 ;  /* 0x000000b2afd11220 */ /* 0x001fce0000410000 */
[----:B------:R-:W0:Y:S01]  /*28b0*/  @P1 LDC R176, c[0x0][0x40c] ;  /* 0x00010300ffb01b82 */ /* 0x000e220000000800 */
[----:B-1----:R-:W-:Y:S01]  /*28c0*/  @P1 FMUL.FTZ R181, R173, R180 ;  /* 0x000000b4adb51220 */ /* 0x002fe20000410000 */
[----:B------:R-:W-:Y:S02]  /*28d0*/  @P1 SHF.L.U32 R173, R168, 0x10, RZ ;  /* 0x00000010a8ad1819 */ /* 0x000fe400000006ff */
[----:B------:R-:W-:-:S04]  /*28e0*/  MOV R180, RZ ;  /* 0x000000ff00b47202 */ /* 0x000fc80000000f00 */
        /* <DEDUP_REMOVED lines=8> */
[----:B------:R-:W-:Y:S01]  /*2970*/  @P1 SHF.L.U32 R173, R170, 0x10, RZ ;  /* 0x00000010aaad1819 */ /* 0x000fe200000006ff */
[----:B-1----:R-:W-:-:S04]  /*2980*/  @P1 FMUL.FTZ R210, R172, R175 ;  /* 0x000000afacd21220 */ /* 0x002fc80000410000 */
[----:B--2---:R-:W-:Y:S01]  /*2990*/  @P1 FMUL.FTZ R180, R173, R178 ;  /* 0x000000b2adb41220 */ /* 0x004fe20000410000 */
[----:B---3--:R-:W-:-:S07]  /*29a0*/  @P1 FMUL.FTZ R182, R174, R179 ;  /* 0x000000b3aeb61220 */ /* 0x008fce0000410000 */
.L_x_35371:
[----:B------:R-:W-:Y:S01]  /*29b0*/  IADD3 R172, PT, PT, R192, 0xc0, RZ ;  /* 0x000000c0c0ac7810 */ /* 0x000fe20007ffe0ff */
[----:B------:R-:W-:Y:S04]  /*29c0*/  BSSY.RECONVERGENT B0, `(.L_x_35372) ;  /* 0x0000009000007945 */ /* 0x000fe80003800200 */
[----:B------:R-:W-:-:S05]  /*29d0*/  IMAD.WIDE.U32 R172, R172, 0x20, R250 ;  /* 0x00000020acac7825 */ /* 0x000fca00078e00fa */
[----:B------:R0:W-:Y:S04]  /*29e0*/  STG.E.128 desc[UR6][R172.64], R208 ;  /* 0x000000d0ac007986 */ /* 0x0001e8000c101d06 */
[----:B------:R0:W-:Y:S01]  /*29f0*/  STG.E.128 desc[UR6][R172.64+0x10], R180 ;  /* 0x000010b4ac007986 */ /* 0x0001e2000c101d06 */
[----:B------:R-:W-:Y:S05]  /*2a00*/  @!P1 BRA `(.L_x_35373) ;  /* 0x0000000000109947 */ /* 0x000fea0003800000 */
[----:B------:R-:W1:Y:S01]  /*2a10*/  LDC.64 R168, c[0x0][0x390] ;  /* 0x0000e400ffa87b82 */ /* 0x000e620000000a00 */
[----:B------:R-:W-:-:S05]  /*2a20*/  IADD3 R171, PT, PT, R2, 0xe0, RZ ;  /* 0x000000e002ab7810 */ /* 0x000fca0007ffe0ff */
[----:B-1----:R-:W-:-:S06]  /*2a30*/  IMAD.WIDE.U32 R168, R171, 0x10, R168 ;  /* 0x00000010aba87825 */ /* 0x002fcc00078e00a8 */
[----:B------:R-:W5:Y:S02]  /*2a40*/  LDG.E.128 R168, desc[UR6][R168.64] ;  /* 0x00000006a8a87981 */ /* 0x000f64000c1e1d00 */
.L_x_35373:
[----:B------:R-:W-:Y:S05]  /*2a50*/  BSYNC.RECONVERGENT B0 ;  /* 0x0000000000007941 */ /* 0x000fea0003800200 */
.L_x_35372:
[----:B------:R-:W-:Y:S05]  /*2a60*/  @!P0 BRA `(.L_x_35374) ;  /* 0x00000000009c8947 */ /* 0x000fea0003800000 */
[----:B------:R-:W1:Y:S01]  /*2a70*/  LDC.64 R176, c[0x0][0x3a0] ;  /* 0x0000e800ffb07b82 */ /* 0x000e620000000a00 */
[----:B0-----:R-:W-:-:S05]  /*2a80*/  IADD3 R173, PT, PT, R192, 0xe0, RZ ;  /* 0x000000e0c0ad7810 */ /* 0x001fca0007ffe0ff */
[----:B-1----:R-:W-:-:S05]  /*2a90*/  IMAD.WIDE.U32 R176, R173, 0x20, R176 ;  /* 0x00000020adb07825 */ /* 0x002fca00078e00b0 */
[----:B------:R-:W2:Y:S04]  /*2aa0*/  LDG.E.128 R188, desc[UR6][R176.64] ;  /* 0x00000006b0bc7981 */ /* 0x000ea8000c1e1d00 */
[----:B------:R0:W3:Y:S01]  /*2ab0*/  LDG.E.128 R172, desc[UR6][R176.64+0x10] ;  /* 0x00001006b0ac7981 */ /* 0x0000e2000c1e1d00 */
[----:B------:R-:W-:-:S13]  /*2ac0*/  ISETP.GT.AND P2, PT, R3, RZ, PT ;  /* 0x000000ff0300720c */ /* 0x000fda0003f44270 */
[----:B------:R-:W2:Y:S01]  /*2ad0*/  @P2 LDC R178, c[0x0][0x40c] ;  /* 0x00010300ffb22b82 */ /* 0x000ea20000000800 */
[----:B-----5:R-:W-:Y:S02]  /*2ae0*/  @P2 SHF.L.U32 R179, R168, 0x10, RZ ;  /* 0x00000010a8b32819 */ /* 0x020fe400000006ff */
[C---:B0-----:R-:W-:Y:S02]  /*2af0*/  @P2 SHF.L.U32 R177, R169.reuse, 0x10, RZ ;  /* 0x00000010a9b12819 */ /* 0x041fe400000006ff */
[----:B------:R-:W-:-:S03]  /*2b00*/  @P2 PRMT R176, R169, 0x7632, R176 ;  /* 0x00007632a9b02816 */ /* 0x000fc600000000b0 */
[----:B------:R-:W0:Y:S01]  /*2b10*/  @P2 LDC R193, c[0x0][0x40c] ;  /* 0x00010300ffc12b82 */ /* 0x000e220000000800 */
[----:B------:R-:W-:Y:S01]  /*2b20*/  @P2 SHF.L.U32 R176, R176, 0x10, RZ ;  /* 0x00000010b0b02819 */ /* 0x000fe200000006ff */
[----:B--2---:R-:W-:Y:S01]  /*2b30*/  @P2 FFMA.FTZ R188, R179, R178, R188 ;  /* 0x000000b2b3bc2223 */ /* 0x004fe200000100bc */
[----:B------:R-:W-:-:S05]  /*2b40*/  @P2 PRMT R178, R168, 0x7632, R178 ;  /* 0x00007632a8b22816 */ /* 0x000fca00000000b2 */
[----:B------:R-:W1:Y:S01]  /*2b50*/  @P2 LDC R179, c[0x0][0x40c] ;  /* 0x00010300ffb32b82 */ /* 0x000e620000000800 */
[----:B------:R-:W-:-:S05]  /*2b60*/  @P2 SHF.L.U32 R178, R178, 0x10, RZ ;  /* 0x00000010b2b22819 */ /* 0x000fca00000006ff */
[----:B0-----:R-:W-:Y:S02]  /*2b70*/  @P2 FFMA.FTZ R189, R178, R193, R189 ;  /* 0x000000c1b2bd2223 */ /* 0x001fe400000100bd */
[----:B------:R-:W0:Y:S08]  /*2b80*/  @P2 LDC R178, c[0x0][0x40c] ;  /* 0x00010300ffb22b82 */ /* 0x000e300000000800 */
[----:B------:R-:W2:Y:S01]  /*2b90*/  @P2 LDC R193, c[0x0][0x40c] ;  /* 0x00010300ffc12b82 */ /* 0x000ea20000000800 */
[----:B-1----:R-:W-:Y:S01]  /*2ba0*/  @P2 FFMA.FTZ R190, R177, R179, R190 ;  /* 0x000000b3b1be2223 */ /* 0x002fe200000100be */
[----:B------:R-:W-:-:S06]  /*2bb0*/  @P2 SHF.L.U32 R177, R170, 0x10, RZ ;  /* 0x00000010aab12819 */ /* 0x000fcc00000006ff */
[----:B------:R-:W1:Y:S01]  /*2bc0*/  @P2 LDC R179, c[0x0][0x40c] ;  /* 0x00010300ffb32b82 */ /* 0x000e620000000800 */
[----:B0-----:R-:W-:Y:S01]  /*2bd0*/  @P2 FFMA.FTZ R191, R176, R178, R191 ;  /* 0x000000b2b0bf2223 */ /* 0x001fe200000100bf */
[----:B---3--:R-:W-:-:S06]  /*2be0*/  @!P2 MOV R176, R172 ;  /* 0x000000ac00b0a202 */ /* 0x008fcc0000000f00 */
[----:B------:R-:W0:Y:S01]  /*2bf0*/  @P2 LDC R178, c[0x0][0x40c] ;  /* 0x00010300ffb22b82 */ /* 0x000e220000000800 */
[--C-:B-1----:R-:W-:Y:S01]  /*2c00*/  @P2 FFMA.FTZ R176, R177, R179, R172.reuse ;  /* 0x000000b3b1b02223 */ /* 0x102fe200000100ac */
[----:B------:R-:W-:-:S06]  /*2c10*/  @P2 PRMT R172, R170, 0x7632, R172 ;  /* 0x00007632aaac2816 */ /* 0x000fcc00000000ac */
[----:B------:R-:W1:Y:S01]  /*2c20*/  @P2 LDC R179, c[0x0][0x40c] ;  /* 0x00010300ffb32b82 */ /* 0x000e620000000800 */
[----:B------:R-:W-:Y:S02]  /*2c30*/  @!P2 MOV R177, R173 ;  /* 0x000000ad00b1a202 */ /* 0x000fe40000000f00 */
[----:B------:R-:W-:-:S05]  /*2c40*/  @P2 SHF.L.U32 R172, R172, 0x10, RZ ;  /* 0x00000010acac2819 */ /* 0x000fca00000006ff */
[----:B0-----:R-:W-:Y:S01]  /*2c50*/  @P2 FFMA.FTZ R177, R172, R178, R173 ;  /* 0x000000b2acb12223 */ /* 0x001fe200000100ad */
[C---:B------:R-:W-:Y:S02]  /*2c60*/  @P2 PRMT R172, R171.reuse, 0x7632, R172 ;  /* 0x00007632abac2816 */ /* 0x040fe400000000ac */
[----:B------:R-:W-:Y:S02]  /*2c70*/  @P2 SHF.L.U32 R173, R171, 0x10, RZ ;  /* 0x00000010abad2819 */ /* 0x000fe400000006ff */
[----:B------:R-:W-:Y:S02]  /*2c80*/  @P2 SHF.L.U32 R172, R172, 0x10, RZ ;  /* 0x00000010acac2819 */ /* 0x000fe400000006ff */
[----:B------:R-:W-:Y:S01]  /*2c90*/  @!P2 MOV R178, R174 ;  /* 0x000000ae00b2a202 */ /* 0x000fe20000000f00 */
[----:B-1----:R-:W-:Y:S01]  /*2ca0*/  @P2 FFMA.FTZ R178, R173, R179, R174 ;  /* 0x000000b3adb22223 */ /* 0x002fe200000100ae */
[----:B------:R-:W-:Y:S01]  /*2cb0*/  @!P2 MOV R179, R175 ;  /* 0x000000af00b3a202 */ /* 0x000fe20000000f00 */
[----:B--2---:R-:W-:Y:S01]  /*2cc0*/  @P2 FFMA.FTZ R179, R172, R193, R175 ;  /* 0x000000c1acb32223 */ /* 0x004fe200000100af */
[----:B------:R-:W-:Y:S06]  /*2cd0*/  BRA `(.L_x_35375) ;  /* 0x0000000000807947 */ /* 0x000fec0003800000 */
.L_x_35374:
        /* <DEDUP_REMOVED lines=32> */
.L_x_35375:
        /* <DEDUP_REMOVED lines=10> */
.L_x_35377:
[----:B------:R-:W-:Y:S05]  /*2f80*/  BSYNC.RECONVERGENT B0 ;  /* 0x0000000000007941 */ /* 0x000fea0003800200 */
.L_x_35376:
        /* <DEDUP_REMOVED lines=8> */
[----:B-----5:R-:W-:-:S07]  /*3010*/  @P2 SHF.L.U32 R193, R168, 0x10, RZ ;  /* 0x00000010a8c12819 */ /* 0x020fce00000006ff */
[----:B------:R-:W1:Y:S01]  /*3020*/  @P2 LDC R194, c[0x0][0x40c] ;  /* 0x00010300ffc22b82 */ /* 0x000e620000000800 */
[----:B--2---:R-:W-:Y:S01]  /*3030*/  @P2 FFMA.FTZ R204, R193, R195, R204 ;  /* 0x000000c3c1cc2223 */ /* 0x004fe200000100cc */
[----:B------:R-:W-:-:S06]  /*3040*/  @P2 PRMT R195, R168, 0x7632, R195 ;  /* 0x00007632a8c32816 */ /* 0x000fcc00000000c3 */
[----:B------:R-:W2:Y:S01]  /*3050*/  @P2 LDC R193, c[0x0][0x40c] ;  /* 0x00010300ffc12b82 */ /* 0x000ea20000000800 */
[----:B------:R-:W-:Y:S02]  /*3060*/  @P2 SHF.L.U32 R202, R195, 0x10, RZ ;  /* 0x00000010c3ca2819 */ /* 0x000fe400000006ff */
[----:B------:R-:W-:-:S03]  /*3070*/  @P2 SHF.L.U32 R195, R169, 0x10, RZ ;  /* 0x00000010a9c32819 */ /* 0x000fc600000006ff */
[----:B-1----:R-:W-:Y:S02]  /*3080*/  @P2 FFMA.FTZ R205, R202, R194, R205 ;  /* 0x000000c2cacd2223 */ /* 0x002fe400000100cd */
[----:B------:R-:W1:Y:S01]  /*3090*/  @P2 LDC R194, c[0x0][0x40c] ;  /* 0x00010300ffc22b82 */ /* 0x000e620000000800 */
[----:B--2---:R-:W-:Y:S01]  /*30a0*/  @P2 FFMA.FTZ R206, R195, R193, R206 ;  /* 0x000000c1c3ce2223 */ /* 0x004fe200000100ce */
[----:B------:R-:W-:-:S06]  /*30b0*/  @P2 PRMT R195, R169, 0x7632, R195 ;  /* 0x00007632a9c32816 */ /* 0x000fcc00000000c3 */
[----:B------:R-:W3:Y:S01]  /*30c0*/  @P2 LDC R193, c[0x0][0x40c] ;  /* 0x00010300ffc12b82 */ /* 0x000ee20000000800 */
[----:B0-----:R-:W-:Y:S02]  /*30d0*/  @P2 SHF.L.U32 R200, R195, 0x10, RZ ;  /* 0x00000010c3c82819 */ /* 0x001fe400000006ff */
[----:B------:R-:W-:-:S03]  /*30e0*/  @P2 SHF.L.U32 R195, R170, 0x10, RZ ;  /* 0x00000010aac32819 */ /* 0x000fc600000006ff */
[----:B-1----:R-:W-:Y:S02]  /*30f0*/  @P2 FFMA.FTZ R207, R200, R194, R207 ;  /* 0x000000c2c8cf2223 */ /* 0x002fe400000100cf */
[----:B------:R-:W0:Y:S01]  /*3100*/  @P2 LDC R194, c[0x0][0x40c] ;  /* 0x00010300ffc22b82 */ /* 0x000e220000000800 */
[----:B---3--:R-:W-:Y:S01]  /*3110*/  @P2 FFMA.FTZ R172, R195, R193, R172 ;  /* 0x000000c1c3ac2223 */ /* 0x008fe200000100ac */
[----:B------:R-:W-:-:S06]  /*3120*/  @P2 PRMT R195, R170, 0x7632, R195 ;  /* 0x00007632aac32816 */ /* 0x000fcc00000000c3 */
[----:B------:R-:W1:Y:S01]  /*3130*/  @P2 LDC R193, c[0x0][0x40c] ;  /* 0x00010300ffc12b82 */ /* 0x000e620000000800 */
[----:B------:R-:W-:Y:S02]  /*3140*/  @P2 SHF.L.U32 R200, R195, 0x10, RZ ;  /* 0x00000010c3c82819 */ /* 0x000fe400000006ff */
[----:B------:R-:W-:-:S03]  /*3150*/  @P2 SHF.L.U32 R195, R171, 0x10, RZ ;  /* 0x00000010abc32819 */ /* 0x000fc600000006ff */
[----:B0-----:R-:W-:Y:S02]  /*3160*/  @P2 FFMA.FTZ R173, R200, R194, R173 ;  /* 0x000000c2c8ad2223 */ /* 0x001fe400000100ad */
[----:B------:R-:W0:Y:S01]  /*3170*/  @P2 LDC R200, c[0x0][0x40c] ;  /* 0x00010300ffc82b82 */ /* 0x000e220000000800 */
[----:B-1----:R-:W-:Y:S01]  /*3180*/  @P2 FFMA.FTZ R174, R195, R193, R174 ;  /* 0x000000c1c3ae2223 */ /* 0x002fe200000100ae */
[----:B------:R-:W-:-:S04]  /*3190*/  @P2 PRMT R193, R171, 0x7632, R193 ;  /* 0x00007632abc12816 */ /* 0x000fc800000000c1 */
[----:B------:R-:W-:-:S05]  /*31a0*/  @P2 SHF.L.U32 R194, R193, 0x10, RZ ;  /* 0x00000010c1c22819 */ /* 0x000fca00000006ff */
[----:B0-----:R-:W-:Y:S01]  /*31b0*/  @P2 FFMA.FTZ R175, R194, R200, R175 ;  /* 0x000000c8c2af2223 */ /* 0x001fe200000100af */
[----:B------:R-:W-:Y:S06]  /*31c0*/  BRA `(.L_x_35379) ;  /* 0x0000000000887947 */ /* 0x000fec0003800000 */
.L_x_35378:
[----:B0-----:R-:W0:Y:S01]  /*31d0*/  @P1 LDC R173, c[0x0][0x40c] ;  /* 0x00010300ffad1b82 */ /* 0x001e220000000800 */
[----:B-----5:R-:W-:Y:S02]  /*31e0*/  @P1 PRMT R172, R168, 0x7632, R172 ;  /* 0x00007632a8ac1816 */ /* 0x020fe400000000ac */
[----:B------:R-:W-:Y:S02]  /*31f0*/  CS2R R204, SRZ ;  /* 0x0000000000cc7805 */ /* 0x000fe4000001ff00 */
[----:B------:R-:W-:Y:S02]  /*3200*/  CS2R R206, SRZ ;  /* 0x0000000000ce7805 */ /* 0x000fe4000001ff00 */
[----:B------:R-:W-:Y:S02]  /*3210*/  @P1 SHF.L.U32 R174, R170, 0x10, RZ ;  /* 0x00000010aaae1819 */ /* 0x000fe400000006ff */
[----:B------:R-:W-:Y:S01]  /*3220*/  @P1 SHF.L.U32 R172, R172, 0x10, RZ ;  /* 0x00000010acac1819 */ /* 0x000fe200000006ff */
[----:B------:R-:W1:Y:S08]  /*3230*/  @P1 LDC R175, c[0x0][0x40c] ;  /* 0x00010300ffaf1b82 */ /* 0x000e700000000800 */
[----:B------:R-:W2:Y:S01]  /*3240*/  @P1 LDC R193, c[0x0][0x40c] ;  /* 0x00010300ffc11b82 */ /* 0x000ea20000000800 */
[----:B0-----:R-:W-:Y:S01]  /*3250*/  @P1 FMUL.FTZ R205, R172, R173 ;  /* 0x000000adaccd1220 */ /* 0x001fe20000410000 */
[----:B------:R-:W-:-:S06]  /*3260*/  @P1 PRMT R172, R169, 0x7632, R172 ;  /* 0x00007632a9ac1816 */ /* 0x000fcc00000000ac */
[----:B------:R-:W0:Y:S01]  /*3270*/  @P1 LDC R195, c[0x0][0x40c] ;  /* 0x00010300ffc31b82 */ /* 0x000e220000000800 */
[----:B------:R-:W-:Y:S01]  /*3280*/  HFMA2 R173, -RZ, RZ, 0, 0 ;  /* 0x00000000ffad7431 */ /* 0x000fe200000001ff */
[----:B------:R-:W-:-:S05]  /*3290*/  @P1 SHF.L.U32 R172, R172, 0x10, RZ ;  /* 0x00000010acac1819 */ /* 0x000fca00000006ff */
[----:B-1----:R-:W-:Y:S01]  /*32a0*/  @P1 FMUL.FTZ R207, R172, R175 ;  /* 0x000000afaccf1220 */ /* 0x002fe20000410000 */
[----:B------:R-:W-:Y:S01]  /*32b0*/  @P1 PRMT R172, R170, 0x7632, R172 ;  /* 0x00007632aaac1816 */ /* 0x000fe200000000ac */
[----:B------:R-:W1:Y:S01]  /*32c0*/  @P1 LDC R201, c[0x0][0x40c] ;  /* 0x00010300ffc91b82 */ /* 0x000e620000000800 */
[----:B------:R-:W-:Y:S02]  /*32d0*/  MOV R175, RZ ;  /* 0x000000ff00af7202 */ /* 0x000fe40000000f00 */
[----:B------:R-:W-:-:S05]  /*32e0*/  @P1 SHF.L.U32 R172, R172, 0x10, RZ ;  /* 0x00000010acac1819 */ /* 0x000fca00000006ff */
[----:B--2---:R-:W-:Y:S01]  /*32f0*/  @P1 FMUL.FTZ R173, R172, R193 ;  /* 0x000000c1acad1220 */ /* 0x004fe20000410000 */
[----:B------:R-:W-:Y:S01]  /*3300*/  @P1 PRMT R172, R171, 0x7632, R172 ;  /* 0x00007632abac1816 */ /* 0x000fe200000000ac */
[----:B------:R-:W2:Y:S03]  /*3310*/  @P1 LDC R193, c[0x0][0x40c] ;  /* 0x00010300ffc11b82 */ /* 0x000ea60000000800 */
[----:B------:R-:W-:-:S05]  /*3320*/  @P1 SHF.L.U32 R172, R172, 0x10, RZ ;  /* 0x00000010acac1819 */ /* 0x000fca00000006ff */
[----:B0-----:R-:W-:Y:S01]  /*3330*/  @P1 FMUL.FTZ R175, R172, R195 ;  /* 0x000000c3acaf1220 */ /* 0x001fe20000410000 */
[----:B------:R-:W0:Y:S01]  /*3340*/  @P1 LDC R194, c[0x0][0x40c] ;  /* 0x00010300ffc21b82 */ /* 0x000e220000000800 */
[----:B------:R-:W-:-:S07]  /*3350*/  @P1 SHF.L.U32 R172, R168, 0x10, RZ ;  /* 0x00000010a8ac1819 */ /* 0x000fce00000006ff */
[----:B------:R-:W3:Y:S01]  /*3360*/  @P1 LDC R195, c[0x0][0x40c] ;  /* 0x00010300ffc31b82 */ /* 0x000ee20000000800 */
[----:B--2---:R-:W-:Y:S01]  /*3370*/  @P1 FMUL.FTZ R204, R172, R193 ;  /* 0x000000c1accc1220 */ /* 0x004fe20000410000 */
[----:B------:R-:W-:Y:S02]  /*3380*/  @P1 SHF.L.U32 R172, R169, 0x10, RZ ;  /* 0x00000010a9ac1819 */ /* 0x000fe400000006ff */
[----:B------:R-:W-:-:S03]  /*3390*/  @P1 SHF.L.U32 R193, R171, 0x10, RZ ;  /* 0x00000010abc11819 */ /* 0x000fc600000006ff */
[----:B---3--:R-:W-:Y:S01]  /*33a0*/  @P1 FMUL.FTZ R206, R172, R195 ;  /* 0x000000c3acce1220 */ /* 0x008fe20000410000 */
[----:B------:R-:W-:Y:S02]  /*33b0*/  HFMA2 R172, -RZ, RZ, 0, 0 ;  /* 0x00000000ffac7431 */ /* 0x000fe400000001ff */
[----:B-1----:R-:W-:Y:S01]  /*33c0*/  @P1 FMUL.FTZ R172, R174, R201 ;  /* 0x000000c9aeac1220 */ /* 0x002fe20000410000 */
[----:B------:R-:W-:Y:S01]  /*33d0*/  MOV R174, RZ ;  /* 0x000000ff00ae7202 */ /* 0x000fe20000000f00 */
[----:B0-----:R-:W-:-:S07]  /*33e0*/  @P1 FMUL.FTZ R174, R193, R194 ;  /* 0x000000c2c1ae1220 */ /* 0x001fce0000410000 */
.L_x_35379:
        /* <DEDUP_REMOVED lines=10> */
.L_x_35381:
[----:B------:R-:W-:Y:S05]  /*3490*/  BSYNC.RECONVERGENT B0 ;  /* 0x0000000000007941 */ /* 0x000fea0003800200 */
.L_x_35380:
[----:B------:R-:W-:Y:S01]  /*34a0*/  IADD3 R2, PT, PT, R192, 0x120, RZ ;  /* 0x00000120c0027810 */ /* 0x000fe20007ffe0ff */
[----:B------:R-:W-:Y:S06]  /*34b0*/  @!P0 BRA `(.L_x_35382) ;  /* 0x0000000000888947 */ /* 0x000fec0003800000 */
[----:B------:R-:W1:Y:S02]  /*34c0*/  LDC.64 R192, c[0x0][0x3a0] ;  /* 0x0000e800ffc07b82 */ /* 0x000e640000000a00 */
[----:B-1----:R-:W-:-:S05]  /*34d0*/  IMAD.WIDE.U32 R192, R2, 0x20, R192 ;  /* 0x0000002002c07825 */ /* 0x002fca00078e00c0 */
[----:B------:R-:W2:Y:S04]  /*34e0*/  LDG.E.128 R200, desc[UR6][R192.64] ;  /* 0x00000006c0c87981 */ /* 0x000ea8000c1e1d00 */
[----:B0-----:R-:W3:Y:S01]  /*34f0*/  LDG.E.128 R192, desc[UR6][R192.64+0x10] ;  /* 0x00001006c0c07981 */ /* 0x001ee2000c1e1d00 */
        /* <DEDUP_REMOVED lines=9> */
[C---:B------:R-:W-:Y:S01]  /*3590*/  @P0 SHF.L.U32 R250, R169.reuse, 0x10, RZ ;  /* 0x00000010a9fa0819 */ /* 0x040fe200000006ff */
[----:B------:R-:W0:Y:S04]  /*35a0*/  @P0 LDC R249, c[0x0][0x40c] ;  /* 0x00010300fff90b82 */ /* 0x000e280000000800 */
[----:B-1----:R-:W-:Y:S01]  /*35b0*/  @P0 FFMA.FTZ R202, R250, R3, R202 ;  /* 0x00000003faca0223 */ /* 0x002fe200000100ca */
[----:B------:R-:W-:-:S03]  /*35c0*/  @P0 PRMT R250, R169, 0x7632, R250 ;  /* 0x00007632a9fa0816 */ /* 0x000fc600000000fa */
[----:B------:R-:W3:Y:S01]  /*35d0*/  @P0 LDC R3, c[0x0][0x40c] ;  /* 0x00010300ff030b82 */ /* 0x000ee20000000800 */
[----:B------:R-:W-:-:S05]  /*35e0*/  @P0 SHF.L.U32 R250, R250, 0x10, RZ ;  /* 0x00000010fafa0819 */ /* 0x000fca00000006ff */
[----:B0-----:R-:W-:Y:S01]  /*35f0*/  @P0 FFMA.FTZ R203, R250, R249, R203 ;  /* 0x000000f9facb0223 */ /* 0x001fe200000100cb */
[----:B------:R-:W-:Y:S01]  /*3600*/  @P0 SHF.L.U32 R250, R170, 0x10, RZ ;  /* 0x00000010aafa0819 */ /* 0x000fe200000006ff */
[----:B------:R-:W0:Y:S04]  /*3610*/  @P0 LDC R249, c[0x0][0x40c] ;  /* 0x00010300fff90b82 */ /* 0x000e280000000800 */
[----:B---3--:R-:W-:Y:S01]  /*3620*/  @P0 FFMA.FTZ R192, R250, R3, R192 ;  /* 0x00000003fac00223 */ /* 0x008fe200000100c0 */
[----:B------:R-:W-:-:S03]  /*3630*/  @P0 PRMT R250, R170, 0x7632, R250 ;  /* 0x00007632aafa0816 */ /* 0x000fc600000000fa */
[----:B------:R-:W1:Y:S01]  /*3640*/  @P0 LDC R3, c[0x0][0x40c] ;  /* 0x00010300ff030b82 */ /* 0x000e620000000800 */
[----:B------:R-:W-:-:S05]  /*3650*/  @P0 SHF.L.U32 R250, R250, 0x10, RZ ;  /* 0x00000010fafa0819 */ /* 0x000fca00000006ff */
[----:B0-----:R-:W-:Y:S01]  /*3660*/  @P0 FFMA.FTZ R193, R250, R249, R193 ;  /* 0x000000f9fac10223 */ /* 0x001fe200000100c1 */
[C---:B------:R-:W-:Y:S01]  /*3670*/  @P0 SHF.L.U32 R250, R171.reuse, 0x10, RZ ;  /* 0x00000010abfa0819 */ /* 0x040fe200000006ff */
[----:B------:R-:W0:Y:S04]  /*3680*/  @P0 LDC R249, c[0x0][0x40c] ;  /* 0x00010300fff90b82 */ /* 0x000e280000000800 */
[----:B-1----:R-:W-:Y:S01]  /*3690*/  @P0 FFMA.FTZ R194, R250, R3, R194 ;  /* 0x00000003fac20223 */ /* 0x002fe200000100c2 */
[----:B------:R-:W-:-:S04]  /*36a0*/  @P0 PRMT R3, R171, 0x7632, R3 ;  /* 0x00007632ab030816 */ /* 0x000fc80000000003 */
[----:B------:R-:W-:-:S05]  /*36b0*/  @P0 SHF.L.U32 R3, R3, 0x10, RZ ;  /* 0x0000001003030819 */ /* 0x000fca00000006ff */
[----:B0-----:R-:W-:Y:S01]  /*36c0*/  @P0 FFMA.FTZ R195, R3, R249, R195 ;  /* 0x000000f903c30223 */ /* 0x001fe200000100c3 */
[----:B------:R-:W-:Y:S06]  /*36d0*/  BRA `(.L_x_35383) ;  /* 0x0000000000887947 */ /* 0x000fec0003800000 */
.L_x_35382:
[----:B------:R-:W1:Y:S01]  /*36e0*/  @P1 LDC R192, c[0x0][0x40c] ;  /* 0x00010300ffc01b82 */ /* 0x000e620000000800 */
[----:B-----5:R-:W-:Y:S02]  /*36f0*/  @P1 PRMT R3, R168, 0x7632, R3 ;  /* 0x00007632a8031816 */ /* 0x020fe40000000003 */
[----:B------:R-:W-:Y:S02]  /*3700*/  CS2R R200, SRZ ;  /* 0x0000000000c87805 */ /* 0x000fe4000001ff00 */
[----:B------:R-:W-:Y:S01]  /*3710*/  CS2R R202, SRZ ;  /* 0x0000000000ca7805 */ /* 0x000fe2000001ff00 */
[----:B------:R-:W-:Y:S01]  /*3720*/  HFMA2 R193, -RZ, RZ, 0, 0 ;  /* 0x00000000ffc17431 */ /* 0x000fe200000001ff */
[----:B------:R-:W-:Y:S02]  /*3730*/  @P1 SHF.L.U32 R3, R3, 0x10, RZ ;  /* 0x0000001003031819 */ /* 0x000fe400000006ff */
[----:B0-----:R-:W-:Y:S01]  /*3740*/  MOV R195, RZ ;  /* 0x000000ff00c37202 */ /* 0x001fe20000000f00 */
[----:B------:R-:W0:Y:S08]  /*3750*/  @P1 LDC R194, c[0x0][0x40c] ;  /* 0x00010300ffc21b82 */ /* 0x000e300000000800 */
[----:B------:R-:W2:Y:S01]  /*3760*/  @P1 LDC R249, c[0x0][0x40c] ;  /* 0x00010300fff91b82 */ /* 0x000ea20000000800 */
[----:B-1----:R-:W-:Y:S01]  /*3770*/  @P1 FMUL.FTZ R201, R3, R192 ;  /* 0x000000c003c91220 */ /* 0x002fe20000410000 */
[----:B------:R-:W-:-:S06]  /*3780*/  @P1 PRMT R3, R169, 0x7632, R3 ;  /* 0x00007632a9031816 */ /* 0x000fcc0000000003 */
[----:B------:R-:W1:Y:S01]  /*3790*/  @P1 LDC R192, c[0x0][0x40c] ;  /* 0x00010300ffc01b82 */ /* 0x000e620000000800 */
[----:B------:R-:W-:-:S05]  /*37a0*/  @P1 SHF.L.U32 R3, R3, 0x10, RZ ;  /* 0x0000001003031819 */ /* 0x000fca00000006ff */
[----:B0-----:R-:W-:Y:S01]  /*37b0*/  @P1 FMUL.FTZ R203, R3, R194 ;  /* 0x000000c203cb1220 */ /* 0x001fe20000410000 */
[----:B------:R-:W-:Y:S01]  /*37c0*/  @P1 PRMT R3, R170, 0x7632, R3 ;  /* 0x00007632aa031816 */ /* 0x000fe20000000003 */
[----:B------:R-:W0:Y:S03]  /*37d0*/  @P1 LDC R194, c[0x0][0x40c] ;  /* 0x00010300ffc21b82 */ /* 0x000e260000000800 */
[----:B------:R-:W-:-:S05]  /*37e0*/  @P1 SHF.L.U32 R3, R3, 0x10, RZ ;  /* 0x0000001003031819 */ /* 0x000fca00000006ff */
[----:B-1----:R-:W-:Y:S01]  /*37f0*/  @P1 FMUL.FTZ R193, R3, R192 ;  /* 0x000000c003c11220 */ /* 0x002fe20000410000 */
[----:B------:R-:W-:Y:S01]  /*3800*/  @P1 PRMT R192, R171, 0x7632, R192 ;  /* 0x00007632abc01816 */ /* 0x000fe200000000c0 */
[----:B------:R-:W1:Y:S03]  /*3810*/  @P1 LDC R3, c[0x0][0x40c] ;  /* 0x00010300ff031b82 */ /* 0x000e660000000800 */
[----:B------:R-:W-:-:S05]  /*3820*/  @P1 SHF.L.U32 R192, R192, 0x10, RZ ;  /* 0x00000010c0c01819 */ /* 0x000fca00000006ff */
[----:B--2---:R-:W-:Y:S01]  /*3830*/  @P1 FMUL.FTZ R195, R192, R249 ;  /* 0x000000f9c0c31220 */ /* 0x004fe20000410000 */
[----:B------:R-:W-:Y:S02]  /*3840*/  @P1 SHF.L.U32 R192, R168, 0x10, RZ ;  /* 0x00000010a8c01819 */ /* 0x000fe400000006ff */
[----:B------:R-:W-:-:S03]  /*3850*/  @P1 SHF.L.U32 R249, R171, 0x10, RZ ;  /* 0x00000010abf91819 */ /* 0x000fc600000006ff */
[----:B-1----:R-:W-:Y:S01]  /*3860*/  @P1 FMUL.FTZ R200, R192, R3 ;  /* 0x00000003c0c81220 */ /* 0x002fe20000410000 */
[----:B------:R-:W-:Y:S01]  /*3870*/  @P1 SHF.L.U32 R3, R169, 0x10, RZ ;  /* 0x00000010a9031819 */ /* 0x000fe200000006ff */
[----:B------:R-:W1:Y:S04]  /*3880*/  @P1 LDC R192, c[0x0][0x40c] ;  /* 0x00010300ffc01b82 */ /* 0x000e680000000800 */
[----:B-1----:R-:W-:Y:S01]  /*3890*/  @P1 FMUL.FTZ R202, R3, R192 ;  /* 0x000000c003ca1220 */ /* 0x002fe20000410000 */
[----:B------:R-:W-:Y:S01]  /*38a0*/  @P1 SHF.L.U32 R3, R170, 0x10, RZ ;  /* 0x00000010aa031819 */ /* 0x000fe200000006ff */
[----:B------:R-:W-:-:S04]  /*38b0*/  HFMA2 R192, -RZ, RZ, 0, 0 ;  /* 0x00000000ffc07431 */ /* 0x000fc800000001ff */
[----:B0-----:R-:W-:Y:S01]  /*38c0*/  @P1 FMUL.FTZ R192, R3, R194 ;  /* 0x000000c203c01220 */ /* 0x001fe20000410000 */
[----:B------:R-:W-:Y:S01]  /*38d0*/  MOV R194, RZ ;  /* 0x000000ff00c27202 */ /* 0x000fe20000000f00 */
[----:B------:R-:W0:Y:S02]  /*38e0*/  @P1 LDC R3, c[0x0][0x40c] ;  /* 0x00010300ff031b82 */ /* 0x000e240000000800 */
[----:B0-----:R-:W-:-:S07]  /*38f0*/  @P1 FMUL.FTZ R194, R249, R3 ;  /* 0x00000003f9c21220 */ /* 0x001fce0000410000 */
.L_x_35383:
[----:B------:R-:W0:Y:S01]  /*3900*/  S2R R249, SR_TID.X ;  /* 0x0000000000f97919 */ /* 0x000e220000002100 */
[----:B------:R-:W1:Y:S01]  /*3910*/  LDC.64 R250, c[0x0][0x3a8] ;  /* 0x0000ea00fffa7b82 */ /* 0x000e620000000a00 */
[----:B------:R-:W-:Y:S01]  /*3920*/  UMOV UR4, 0xffffffff ;  /* 0xffffffff00047882 */ /* 0x000fe20000000000 */
[----:B-1----:R-:W-:-:S04]  /*3930*/  IMAD.WIDE.U32 R2, R2, 0x20, R250 ;  /* 0x0000002002027825 */ /* 0x002fc800078e00fa */
[----:B------:R-:W-:Y:S01]  /*3940*/  FADD.FTZ R250, RZ, R4 ;  /* 0x00000004fffa7221 */ /* 0x000fe20000010000 */
[----:B------:R-:W-:Y:S01]  /*3950*/  STG.E.128 desc[UR6][R2.64], R200 ;  /* 0x000000c802007986 */ /* 0x000fe2000c101d06 */
[----:B0-----:R-:W-:Y:S02]  /*3960*/  LOP3.LUT P0, RZ, R249, 0x1f, RZ, 0xc0, !PT ;  /* 0x0000001ff9ff7812 */ /* 0x001fe4000780c0ff */
        /* <DEDUP_REMOVED lines=262> */
.L_x_35399:
[----:B------:R-:W2:Y:S01]  /*49d0*/  LDC R3, c[0x0][0x400] ;  /* 0x00010000ff037b82 */ /* 0x000ea20000000800 */
[----:B-1----:R-:W-:Y:S01]  /*49e0*/  FADD.FTZ R2, R251, R2 ;  /* 0x00000002fb027221 */ /* 0x002fe20000010000 */
[----:B0-----:R-:W-:Y:S01]  /*49f0*/  FMUL.FTZ R251, R249, R249 ;  /* 0x000000f9f9fb7220 */ /* 0x001fe20000410000 */
[----:B------:R-:W-:Y:S01]  /*4a00*/  ISETP.NE.AND P1, PT, RZ, UR5, PT ;  /* 0x00000005ff007c0c */ /* 0x000fe2000bf25270 */
[----:B------:R-:W-:Y:S03]  /*4a10*/  BSSY.RECONVERGENT B0, `(.L_x_35385) ;  /* 0x000014c000007945 */ /* 0x000fe60003800200 */
[----:B------:R-:W-:Y:S01]  /*4a20*/  FSEL R251, R251, RZ, P1 ;  /* 0x000000fffbfb7208 */ /* 0x000fe20000800000 */
[----:B--2---:R-:W-:Y:S02]  /*4a30*/  FFMA.FTZ R250, R2, R3, UR10 ;  /* 0x0000000a02fa7e23 */ /* 0x004fe40008010003 */
[----:B------:R-:W0:Y:S02]  /*4a40*/  @!P0 LDC.64 R2, c[0x0][0x3c0] ;  /* 0x0000f000ff028b82 */ /* 0x000e240000000a00 */
        /* <DEDUP_REMOVED lines=9> */
[----:B------:R-:W0:Y:S01]  /*4ae0*/  LDC R251, c[0x0][0x388] ;  /* 0x0000e200fffb7b82 */ /* 0x000e220000000800 */
[----:B------:R-:W-:Y:S01]  /*4af0*/  IADD3 R252, PT, PT, R252, -0x1, RZ ;  /* 0xfffffffffcfc7810 */ /* 0x000fe20007ffe0ff */
[----:B------:R-:W1:Y:S01]  /*4b00*/  S2R R248, SR_TID.X ;  /* 0x0000000000f87919 */ /* 0x000e620000002100 */
[----:B------:R-:W-:-:S05]  /*4b10*/  FSEL R3, R249, RZ, !P1 ;  /* 0x000000fff9037208 */ /* 0x000fca0004800000 */
        /* <DEDUP_REMOVED lines=16> */
[----:B0-----:R-:W-:-:S02]  /*4c20*/  IMAD R249, R252, R251, RZ ;  /* 0x000000fbfcf97224 */ /* 0x001fc400078e02ff */
[C---:B------:R-:W-:Y:S01]  /*4c30*/  FADD.FTZ R251, -R3.reuse, R244 ;  /* 0x000000f403fb7221 */ /* 0x040fe20000010100 */
[C---:B------:R-:W-:Y:S01]  /*4c40*/  FADD.FTZ R244, -R3.reuse, R247 ;  /* 0x000000f703f47221 */ /* 0x040fe20000010100 */
[C---:B------:R-:W-:Y:S01]  /*4c50*/  FMUL.FTZ R247, R2.reuse, R246 ;  /* 0x000000f602f77220 */ /* 0x040fe20000410000 */
[----:B------:R-:W-:Y:S01]  /*4c60*/  FADD.FTZ R213, -R3, R213 ;  /* 0x000000d503d57221 */ /* 0x000fe20000010100 */
[C---:B------:R-:W-:Y:S01]  /*4c70*/  FMUL.FTZ R251, R2.reuse, R251 ;  /* 0x000000fb02fb7220 */ /* 0x040fe20000410000 */
[C---:B------:R-:W-:Y:S01]  /*4c80*/  FMUL.FTZ R250, R2.reuse, R244 ;  /* 0x000000f402fa7220 */ /* 0x040fe20000410000 */
[----:B------:R-:W-:Y:S01]  /*4c90*/  FMUL.FTZ R244, R2, R245 ;  /* 0x000000f502f47220 */ /* 0x000fe20000410000 */
[----:B------:R-:W-:Y:S01]  /*4ca0*/  FFMA.FTZ R247, R247, R14, R94 ;  /* 0x0000000ef7f77223 */ /* 0x000fe2000001005e */
[----:B------:R-:W-:Y:S01]  /*4cb0*/  FFMA.FTZ R246, R251, R12, R92 ;  /* 0x0000000cfbf67223 */ /* 0x000fe2000001005c */
[----:B------:R-:W-:Y:S01]  /*4cc0*/  FFMA.FTZ R250, R250, R15, R95 ;  /* 0x0000000ffafa7223 */ /* 0x000fe2000001005f */
[----:B------:R-:W-:Y:S01]  /*4cd0*/  FFMA.FTZ R245, R244, R13, R93 ;  /* 0x0000000df4f57223 */ /* 0x000fe2000001005d */
[----:B------:R-:W-:Y:S01]  /*4ce0*/  SHF.R.S32.HI R244, RZ, 0x1f, R249 ;  /* 0x0000001ffff47819 */ /* 0x000fe200000114f9 */
[C---:B------:R-:W-:Y:S01]  /*4cf0*/  FADD.FTZ R214, -R3.reuse, R214 ;  /* 0x000000d603d67221 */ /* 0x040fe20000010100 */
[----:B-1----:R-:W-:Y:S01]  /*4d00*/  LOP3.LUT R248, R248, 0x1f, RZ, 0xc0, !PT ;  /* 0x0000001ff8f87812 */ /* 0x002fe200078ec0ff */
[----:B------:R-:W-:Y:S01]  /*4d10*/  FADD.FTZ R215, -R3, R215 ;  /* 0x000000d703d77221 */ /* 0x000fe20000010100 */
[----:B------:R-:W-:Y:S01]  /*4d20*/  F2FP.BF16.F32.PACK_AB R246, R245, R246 ;  /* 0x000000f6f5f6723e */ /* 0x000fe200000010ff */
[C---:B------:R-:W-:Y:S01]  /*4d30*/  FADD.FTZ R245, -R3.reuse, R4 ;  /* 0x0000000403f57221 */ /* 0x040fe20000010100 */
[----:B------:R-:W-:Y:S01]  /*4d40*/  F2FP.BF16.F32.PACK_AB R247, R250, R247 ;  /* 0x000000f7faf7723e */ /* 0x000fe200000010ff */
[----:B------:R-:W-:Y:S01]  /*4d50*/  FADD.FTZ R4, -R3, R7 ;  /* 0x0000000703047221 */ /* 0x000fe20000010100 */
[----:B------:R-:W0:Y:S01]  /*4d60*/  LDC.64 R250, c[0x0][0x428] ;  /* 0x00010a00fffa7b82 */ /* 0x000e220000000a00 */
[C---:B------:R-:W-:Y:S01]  /*4d70*/  FMUL.FTZ R7, R2.reuse, R6 ;  /* 0x0000000602077220 */ /* 0x040fe20000410000 */
[C---:B------:R-:W-:Y:S01]  /*4d80*/  FMUL.FTZ R245, R2.reuse, R245 ;  /* 0x000000f502f57220 */ /* 0x040fe20000410000 */
[----:B------:R-:W-:Y:S01]  /*4d90*/  FMUL.FTZ R6, R2, R4 ;  /* 0x0000000402067220 */ /* 0x000fe20000410000 */
[----:B------:R-:W-:Y:S01]  /*4da0*/  LEA.HI R249, R244, R249, RZ, 0x3 ;  /* 0x000000f9f4f97211 */ /* 0x000fe200078f18ff */
[----:B------:R-:W-:Y:S01]  /*4db0*/  FFMA.FTZ R7, R7, R10, R90 ;  /* 0x0000000a07077223 */ /* 0x000fe2000001005a */
[----:B------:R-:W-:Y:S01]  /*4dc0*/  FFMA.FTZ R244, R245, R8, R88 ;  /* 0x00000008f5f47223 */ /* 0x000fe20000010058 */
[----:B------:R-:W-:Y:S01]  /*4dd0*/  FFMA.FTZ R6, R6, R11, R91 ;  /* 0x0000000b06067223 */ /* 0x000fe2000001005b */
[----:B------:R-:W-:Y:S01]  /*4de0*/  FMUL.FTZ R4, R2, R5 ;  /* 0x0000000502047220 */ /* 0x000fe20000410000 */
[----:B------:R-:W-:Y:S01]  /*4df0*/  LEA.HI.SX32 R249, R249, R248, 0x1d ;  /* 0x000000f8f9f97211 */ /* 0x000fe200078feaff */
[C---:B------:R-:W-:Y:S01]  /*4e00*/  FADD.FTZ R216, -R3.reuse, R216 ;  /* 0x000000d803d87221 */ /* 0x040fe20000010100 */
[C---:B------:R-:W-:Y:S01]  /*4e10*/  FADD.FTZ R217, -R3.reuse, R217 ;  /* 0x000000d903d97221 */ /* 0x040fe20000010100 */
[----:B------:R-:W-:Y:S01]  /*4e20*/  F2FP.BF16.F32.PACK_AB R245, R6, R7 ;  /* 0x0000000706f5723e */ /* 0x000fe200000010ff */
[C---:B------:R-:W-:Y:S01]  /*4e30*/  FADD.FTZ R7, -R3.reuse, R242 ;  /* 0x000000f203077221 */ /* 0x040fe20000010100 */
[----:B------:R-:W-:Y:S01]  /*4e40*/  FFMA.FTZ R5, R4, R9, R89 ;  /* 0x0000000904057223 */ /* 0x000fe20000010059 */
[C---:B------:R-:W-:Y:S01]  /*4e50*/  FMUL.FTZ R6, R2.reuse, R243 ;  /* 0x000000f302067220 */ /* 0x040fe20000410000 */
[----:B------:R-:W-:Y:S01]  /*4e60*/  FADD.FTZ R243, -R3, R236 ;  /* 0x000000ec03f37221 */ /* 0x000fe20000010100 */
[C---:B------:R-:W-:Y:S01]  /*4e70*/  FMUL.FTZ R7, R2.reuse, R7 ;  /* 0x0000000702077220 */ /* 0x040fe20000410000 */
[----:B------:R-:W-:Y:S01]  /*4e80*/  FMUL.FTZ R236, R2, R239 ;  /* 0x000000ef02ec7220 */ /* 0x000fe20000410000 */
[----:B------:R-:W-:Y:S01]  /*4e90*/  FFMA.FTZ R6, R6, R23, R103 ;  /* 0x0000001706067223 */ /* 0x000fe20000010067 */
[----:B------:R-:W-:Y:S01]  /*4ea0*/  F2FP.BF16.F32.PACK_AB R244, R5, R244 ;  /* 0x000000f405f4723e */ /* 0x000fe200000010ff */
[----:B------:R-:W-:Y:S01]  /*4eb0*/  FFMA.FTZ R7, R7, R22, R102 ;  /* 0x0000001607077223 */ /* 0x000fe20000010066 */
[----:B------:R-:W-:Y:S01]  /*4ec0*/  FMUL.FTZ R243, R2, R243 ;  /* 0x000000f302f37220 */ /* 0x000fe20000410000 */
[----:B------:R-:W-:Y:S01]  /*4ed0*/  FFMA.FTZ R236, R236, R19, R99 ;  /* 0x00000013ecec7223 */ /* 0x000fe20000010063 */
[----:B0-----:R-:W-:-:S04]  /*4ee0*/  IMAD.WIDE.U32 R4, R249, 0x10, R250 ;  /* 0x00000010f9047825 */ /* 0x001fc800078e00fa */
[C---:B------:R-:W-:Y:S01]  /*4ef0*/  FADD.FTZ R218, -R3.reuse, R218 ;  /* 0x000000da03da7221 */ /* 0x040fe20000010100 */
[----:B------:R-:W-:Y:S01]  /*4f00*/  F2FP.BF16.F32.PACK_AB R7, R6, R7 ;  /* 0x000000070607723e */ /* 0x000fe200000010ff */
[----:B------:R-:W-:Y:S01]  /*4f10*/  FMUL.FTZ R6, R2, R237 ;  /* 0x000000ed02067220 */ /* 0x000fe20000410000 */
[C---:B------:R-:W-:Y:S01]  /*4f20*/  FADD.FTZ R219, -R3.reuse, R219 ;  /* 0x000000db03db7221 */ /* 0x040fe20000010100 */
[----:B------:R0:W-:Y:S01]  /*4f30*/  STG.E.128 desc[UR6][R4.64], R244 ;  /* 0x000000f404007986 */ /* 0x0001e2000c101d06 */
        /* <DEDUP_REMOVED lines=17> */
[----:B0-----:R-:W-:Y:S01]  /*5050*/  FADD.FTZ R245, -R3, R240 ;  /* 0x000000f003f57221 */ /* 0x001fe20000010100 */
[----:B------:R-:W-:Y:S01]  /*5060*/  FFMA.FTZ R4, R243, R16, R96 ;  /* 0x00000010f3047223 */ /* 0x000fe20000010060 */
[C---:B------:R-:W-:Y:S01]  /*5070*/  FMUL.FTZ R5, R2.reuse, R238 ;  /* 0x000000ee02057220 */ /* 0x040fe20000410000 */
[C---:B------:R-:W-:Y:S01]  /*5080*/  FMUL.FTZ R238, R2.reuse, R241 ;  /* 0x000000f102ee7220 */ /* 0x040fe20000410000 */
[----:B------:R-:W-:Y:S01]  /*5090*/  FMUL.FTZ R245, R2, R245 ;  /* 0x000000f502f57220 */ /* 0x000fe20000410000 */
[----:B------:R-:W-:Y:S01]  /*50a0*/  FADD.FTZ R176, -R3, R176 ;  /* 0x000000b003b07221 */ /* 0x000fe20000010100 */
[----:B------:R-:W-:Y:S01]  /*50b0*/  FFMA.FTZ R5, R5, R18, R98 ;  /* 0x0000001205057223 */ /* 0x000fe20000010062 */
[----:B------:R-:W-:Y:S01]  /*50c0*/  F2FP.BF16.F32.PACK_AB R4, R237, R4 ;  /* 0x00000004ed04723e */ /* 0x000fe200000010ff */
[----:B------:R-:W-:Y:S01]  /*50d0*/  FFMA.FTZ R245, R245, R20, R100 ;  /* 0x00000014f5f57223 */ /* 0x000fe20000010064 */
[----:B------:R-:W-:Y:S01]  /*50e0*/  FFMA.FTZ R238, R238, R21, R101 ;  /* 0x00000015eeee7223 */ /* 0x000fe20000010065 */
[----:B------:R-:W-:Y:S01]  /*50f0*/  IADD3 R237, PT, PT, R249, 0x20, RZ ;  /* 0x00000020f9ed7810 */ /* 0x000fe20007ffe0ff */
[C---:B------:R-:W-:Y:S01]  /*5100*/  FADD.FTZ R177, -R3.reuse, R177 ;  /* 0x000000b103b17221 */ /* 0x040fe20000010100 */
[----:B------:R-:W-:Y:S01]  /*5110*/  F2FP.BF16.F32.PACK_AB R5, R236, R5 ;  /* 0x00000005ec05723e */ /* 0x000fe200000010ff */
[----:B------:R-:W-:Y:S01]  /*5120*/  FADD.FTZ R178, -R3, R178 ;  /* 0x000000b203b27221 */ /* 0x000fe20000010100 */
[----:B------:R-:W-:Y:S01]  /*5130*/  F2FP.BF16.F32.PACK_AB R6, R238, R245 ;  /* 0x000000f5ee06723e */ /* 0x000fe200000010ff */
        /* <DEDUP_REMOVED lines=40> */
[----:B------:R-:W-:Y:S01]  /*53c0*/  FADD.FTZ R3, -R3, R195 ;  /* 0x000000c303037221 */ /* 0x000fe20000010100 */
[----:B------:R-:W-:Y:S01]  /*53d0*/  FMUL.FTZ R195, R2, R4 ;  /* 0x0000000402c37220 */ /* 0x000fe20000410000 */
[----:B------:R-:W-:Y:S01]  /*53e0*/  FFMA.FTZ R4, R7, R24, R104 ;  /* 0x0000001807047223 */ /* 0x000fe20000010068 */
[----:B------:R-:W-:Y:S01]  /*53f0*/  FFMA.FTZ R7, R221, R30, R110 ;  /* 0x0000001edd077223 */ /* 0x000fe2000001006e */
[----:B------:R-:W-:Y:S01]  /*5400*/  FFMA.FTZ R226, R226, R31, R111 ;  /* 0x0000001fe2e27223 */ /* 0x000fe2000001006f */
        /* <DEDUP_REMOVED lines=9> */
[C---:B------:R-:W-:Y:S01]  /*54a0*/  FMUL.FTZ R226, R2.reuse, R230 ;  /* 0x000000e602e27220 */ /* 0x040fe20000410000 */
[C---:B------:R-:W-:Y:S01]  /*54b0*/  FMUL.FTZ R230, R2.reuse, R219 ;  /* 0x000000db02e67220 */ /* 0x040fe20000410000 */
[C---:B------:R-:W-:Y:S01]  /*54c0*/  FMUL.FTZ R219, R2.reuse, R185 ;  /* 0x000000b902db7220 */ /* 0x040fe20000410000 */
[----:B------:R-:W-:Y:S01]  /*54d0*/  FMUL.FTZ R185, R2, R173 ;  /* 0x000000ad02b97220 */ /* 0x000fe20000410000 */
[----:B------:R-:W-:Y:S01]  /*54e0*/  FFMA.FTZ R195, R6, R25, R105 ;  /* 0x0000001906c37223 */ /* 0x000fe20000010069 */
[----:B------:R-:W-:Y:S01]  /*54f0*/  IADD3 R173, PT, PT, R249, 0x40, RZ ;  /* 0x00000040f9ad7810 */ /* 0x000fe20007ffe0ff */
[----:B------:R-:W-:Y:S01]  /*5500*/  FMUL.FTZ R221, R2, R232 ;  /* 0x000000e802dd7220 */ /* 0x000fe20000410000 */
[----:B------:R-:W-:Y:S01]  /*5510*/  F2FP.BF16.F32.PACK_AB R6, R222, R199 ;  /* 0x000000c7de06723e */ /* 0x000fe200000010ff */
[----:B------:R-:W-:Y:S01]  /*5520*/  FMUL.FTZ R222, R2, R228 ;  /* 0x000000e402de7220 */ /* 0x000fe20000410000 */
[----:B------:R-:W-:Y:S01]  /*5530*/  F2FP.BF16.F32.PACK_AB R5, R220, R5 ;  /* 0x00000005dc05723e */ /* 0x000fe200000010ff */
[C---:B------:R-:W-:Y:S01]  /*5540*/  FMUL.FTZ R220, R2.reuse, R231 ;  /* 0x000000e702dc7220 */ /* 0x040fe20000410000 */
[C---:B------:R-:W-:Y:S01]  /*5550*/  FMUL.FTZ R225, R2.reuse, R229 ;  /* 0x000000e502e17220 */ /* 0x040fe20000410000 */
[C---:B------:R-:W-:Y:S01]  /*5560*/  FMUL.FTZ R228, R2.reuse, R184 ;  /* 0x000000b802e47220 */ /* 0x040fe20000410000 */
[C---:B------:R-:W-:Y:S01]  /*5570*/  FMUL.FTZ R229, R2.reuse, R208 ;  /* 0x000000d002e57220 */ /* 0x040fe20000410000 */
[C---:B------:R-:W-:Y:S01]  /*5580*/  FMUL.FTZ R184, R2.reuse, R172 ;  /* 0x000000ac02b87220 */ /* 0x040fe20000410000 */
[----:B------:R-:W-:Y:S01]  /*5590*/  F2FP.BF16.F32.PACK_AB R4, R195, R4 ;  /* 0x00000004c304723e */ /* 0x000fe200000010ff */
[----:B------:R-:W-:Y:S01]  /*55a0*/  FMUL.FTZ R208, R2, R174 ;  /* 0x000000ae02d07220 */ /* 0x000fe20000410000 */
[----:B------:R-:W-:-:S04]  /*55b0*/  IMAD.WIDE.U32 R172, R173, 0x10, R250 ;  /* 0x00000010adac7825 */ /* 0x000fc800078e00fa */
[----:B------:R-:W-:Y:S01]  /*55c0*/  FFMA.FTZ R221, R221, R34, R114 ;  /* 0x00000022dddd7223 */ /* 0x000fe20000010072 */
[----:B------:R-:W-:Y:S01]  /*55d0*/  FFMA.FTZ R174, R220, R35, R115 ;  /* 0x00000023dcae7223 */ /* 0x000fe20000010073 */
[C---:B------:R-:W-:Y:S01]  /*55e0*/  FMUL.FTZ R224, R2.reuse, R224 ;  /* 0x000000e002e07220 */ /* 0x040fe20000410000 */
[C---:B------:R-:W-:Y:S01]  /*55f0*/  FMUL.FTZ R227, R2.reuse, R209 ;  /* 0x000000d102e37220 */ /* 0x040fe20000410000 */
[----:B------:R0:W-:Y:S01]  /*5600*/  STG.E.128 desc[UR6][R172.64], R4 ;  /* 0x00000004ac007986 */ /* 0x0001e2000c101d06 */
        /* <DEDUP_REMOVED lines=17> */
[----:B0-----:R-:W-:Y:S01]  /*5720*/  F2FP.BF16.F32.PACK_AB R5, R174, R221 ;  /* 0x000000ddae05723e */ /* 0x001fe200000010ff */
        /* <DEDUP_REMOVED lines=37> */
[----:B------:R-:W-:Y:S01]  /*5980*/  IADD3 R215, PT, PT, R249, 0x80, RZ ;  /* 0x00000080f9d77810 */ /* 0x000fe20007ffe0ff */
[----:B------:R-:W-:Y:S01]  /*5990*/  IMAD.WIDE.U32 R212, R213, 0x10, R250 ;  /* 0x00000010d5d47825 */ /* 0x000fe200078e00fa */
[----:B------:R-:W-:-:S03]  /*59a0*/  F2FP.BF16.F32.PACK_AB R7, R222, R225 ;  /* 0x000000e1de07723e */ /* 0x000fc600000010ff */
[----:B------:R-:W-:Y:S01]  /*59b0*/  FFMA.FTZ R182, R182, R62, R142 ;  /* 0x0000003eb6b67223 */ /* 0x000fe2000001008e */
[----:B------:R-:W-:Y:S01]  /*59c0*/  F2FP.BF16.F32.PACK_AB R4, R2, R195 ;  /* 0x000000c30204723e */ /* 0x000fe200000010ff */
[----:B------:R-:W-:Y:S01]  /*59d0*/  IMAD.WIDE.U32 R214, R215, 0x10, R250 ;  /* 0x00000010d7d67825 */ /* 0x000fe200078e00fa */
[----:B------:R-:W-:-:S03]  /*59e0*/  F2FP.BF16.F32.PACK_AB R175, R192, R175 ;  /* 0x000000afc0af723e */ /* 0x000fc600000010ff */
[----:B------:R-:W-:Y:S01]  /*59f0*/  FFMA.FTZ R183, R183, R63, R143 ;  /* 0x0000003fb7b77223 */ /* 0x000fe2000001008f */
[----:B------:R-:W-:Y:S01]  /*5a00*/  F2FP.BF16.F32.PACK_AB R173, R173, R198 ;  /* 0x000000c6adad723e */ /* 0x000fe200000010ff */
[----:B------:R-:W-:Y:S01]  /*5a10*/  STG.E.128 desc[UR6][R212.64], R4 ;  /* 0x00000004d4007986 */ /* 0x000fe2000c101d06 */
[----:B------:R-:W-:Y:S01]  /*5a20*/  F2FP.BF16.F32.PACK_AB R172, R197, R196 ;  /* 0x000000c4c5ac723e */ /* 0x000fe200000010ff */
[----:B------:R-:W-:Y:S01]  /*5a30*/  FFMA.FTZ R178, R178, R70, R150 ;  /* 0x00000046b2b27223 */ /* 0x000fe20000010096 */
[----:B------:R-:W-:Y:S01]  /*5a40*/  FFMA.FTZ R179, R179, R71, R151 ;  /* 0x00000047b3b37223 */ /* 0x000fe20000010097 */
[----:B------:R-:W-:Y:S01]  /*5a50*/  FFMA.FTZ R176, R176, R68, R148 ;  /* 0x00000044b0b07223 */ /* 0x000fe20000010094 */
[----:B------:R-:W-:Y:S01]  /*5a60*/  FFMA.FTZ R177, R177, R69, R149 ;  /* 0x00000045b1b17223 */ /* 0x000fe20000010095 */
[----:B------:R0:W-:Y:S01]  /*5a70*/  STG.E.128 desc[UR6][R214.64], R172 ;  /* 0x000000acd6007986 */ /* 0x0001e2000c101d06 */
[----:B------:R-:W-:Y:S01]  /*5a80*/  FFMA.FTZ R186, R186, R54, R134 ;  /* 0x00000036baba7223 */ /* 0x000fe20000010086 */
[----:B------:R-:W-:Y:S01]  /*5a90*/  F2FP.BF16.F32.PACK_AB R179, R179, R178 ;  /* 0x000000b2b3b3723e */ /* 0x000fe200000010ff */
        /* <DEDUP_REMOVED lines=15> */
[----:B0-----:R-:W-:Y:S01]  /*5b90*/  FFMA.FTZ R173, R218, R58, R138 ;  /* 0x0000003adaad7223 */ /* 0x001fe2000001008a */
[----:B------:R-:W-:Y:S01]  /*5ba0*/  F2FP.BF16.F32.PACK_AB R175, R183, R182 ;  /* 0x000000b6b7af723e */ /* 0x000fe200000010ff */
        /* <DEDUP_REMOVED lines=16> */
[----:B------:R-:W-:Y:S01]  /*5cb0*/  F2FP.BF16.F32.PACK_AB R182, R185, R182 ;  /* 0x000000b6b9b6723e */ /* 0x000fe200000010ff */
        /* <DEDUP_REMOVED lines=26> */
[----:B------:R-:W-:Y:S01]  /*5e60*/  F2FP.BF16.F32.PACK_AB R211, R220, R217 ;  /* 0x000000d9dcd3723e */ /* 0x000fe200000010ff */
[----:B------:R0:W-:Y:S01]  /*5e70*/  STG.E.128 desc[UR6][R194.64], R176 ;  /* 0x000000b0c2007986 */ /* 0x0001e2000c101d06 */
[----:B------:R-:W-:-:S02]  /*5e80*/  F2FP.BF16.F32.PACK_AB R210, R185, R210 ;  /* 0x000000d2b9d2723e */ /* 0x000fc400000010ff */
[----:B------:R-:W-:Y:S01]  /*5e90*/  F2FP.BF16.F32.PACK_AB R209, R203, R202 ;  /* 0x000000cacbd1723e */ /* 0x000fe200000010ff */
[----:B------:R0:W-:Y:S01]  /*5ea0*/  STG.E.128 desc[UR6][R196.64], R180 ;  /* 0x000000b4c4007986 */ /* 0x0001e2000c101d06 */
[----:B------:R-:W-:-:S05]  /*5eb0*/  F2FP.BF16.F32.PACK_AB R208, R201, R200 ;  /* 0x000000c8c9d0723e */ /* 0x000fca00000010ff */
[----:B------:R0:W-:Y:S02]  /*5ec0*/  STG.E.128 desc[UR6][R198.64], R208 ;  /* 0x000000d0c6007986 */ /* 0x0001e4000c101d06 */
.L_x_35386:
[----:B------:R-:W-:Y:S05]  /*5ed0*/  BSYNC.RECONVERGENT B0 ;  /* 0x0000000000007941 */ /* 0x000fea0003800200 */
.L_x_35385:
[----:B0-----:R-:W0:Y:S02]  /*5ee0*/  LDC.64 R2, c[0x0][0x380] ;  /* 0x0000e000ff027b82 */ /* 0x001e240000000a00 */
[----:B0-----:R-:W-:-:S04]  /*5ef0*/  LEA R0, R2, R0, 0x2 ;  /* 0x0000000002007211 */ /* 0x001fc800078e10ff */
[----:B------:R-:W-:-:S13]  /*5f00*/  ISETP.GE.AND P0, PT, R0, R3, PT ;  /* 0x000000030000720c */ /* 0x000fda0003f06270 */
[----:B------:R-:W-:Y:S05]  /*5f10*/  @!P0 BRA `(.L_x_35387) ;  /* 0xffffffa8002c8947 */ /* 0x000fea000383ffff */
[----:B------:R-:W-:Y:S05]  /*5f20*/  EXIT ;  /* 0x000000000000794d */ /* 0x000fea0003800000 */
.L_x_35384:
        /* <DEDUP_REMOVED lines=8> */
.L_x_35389:
[----:B------:R-:W-:Y:S05]  /*5fb0*/  BSYNC B0 ;  /* 0x0000000000007941 */ /* 0x000fea0003800000 */
.L_x_35388:
        /* <DEDUP_REMOVED lines=8> */
.L_x_35390:
[----:B------:R-:W-:Y:S02]  /*6040*/  HFMA2 R250, -RZ, RZ, 0, 2.384185791015625e-07 ;  /* 0x00000004fffa7431 */ /* 0x000fe400000001ff */
[----:B------:R-:W-:Y:S01]  /*6050*/  FADD.FTZ R249, R249, R2 ;  /* 0x00000002f9f97221 */ /* 0x000fe20000010000 */
[----:B------:R-:W-:-:S04]  /*6060*/  MOV R2, 0xffffffff ;  /* 0xffffffff00027802 */ /* 0x000fc80000000f00 */
[----:B------:R-:W-:-:S07]  /*6070*/  MOV R251, R249 ;  /* 0x000000f900fb7202 */ /* 0x000fce0000000f00 */
[----:B------:R-:W-:Y:S05]  /*6080*/  WARPSYNC.COLLECTIVE R2, `(.L_x_35391) ;  /* 0x0000000002087348 */ /* 0x000fea0003c00000 */
[----:B------:R0:W1:Y:S02]  /*6090*/  SHFL.BFLY P1, R2, R251, R250, R3 ;  /* 0x0c0000fafb027389 */ /* 0x0000640000020003 */
[----:B01----:R-:W-:Y:S05]  /*60a0*/  ENDCOLLECTIVE ;  /* 0x000000000000791b */ /* 0x003fea0003800000 */
.L_x_35391:
[----:B------:R-:W-:Y:S02]  /*60b0*/  HFMA2 R250, -RZ, RZ, 0, 4.76837158203125e-07 ;  /* 0x00000008fffa7431 */ /* 0x000fe400000001ff */
[----:B------:R-:W-:Y:S01]  /*60c0*/  FADD.FTZ R249, R249, R2 ;  /* 0x00000002f9f97221 */ /* 0x000fe20000010000 */
[----:B------:R-:W-:-:S04]  /*60d0*/  MOV R2, 0xffffffff ;  /* 0xffffffff00027802 */ /* 0x000fc80000000f00 */
[----:B------:R-:W-:-:S07]  /*60e0*/  MOV R251, R249 ;  /* 0x000000f900fb7202 */ /* 0x000fce0000000f00 */
[----:B------:R-:W-:Y:S05]  /*60f0*/  WARPSYNC.COLLECTIVE R2, `(.L_x_35392) ;  /* 0x0000000002087348 */ /* 0x000fea0003c00000 */
[----:B------:R0:W1:Y:S02]  /*6100*/  SHFL.BFLY P1, R2, R251, R250, R3 ;  /* 0x0c0000fafb027389 */ /* 0x0000640000020003 */
[----:B01----:R-:W-:Y:S05]  /*6110*/  ENDCOLLECTIVE ;  /* 0x000000000000791b */ /* 0x003fea0003800000 */
.L_x_35392:
[----:B------:R-:W-:Y:S02]  /*6120*/  HFMA2 R250, -RZ, RZ, 0, 9.5367431640625e-07 ;  /* 0x00000010fffa7431 */ /* 0x000fe400000001ff */
[----:B------:R-:W-:Y:S01]  /*6130*/  FADD.FTZ R249, R249, R2 ;  /* 0x00000002f9f97221 */ /* 0x000fe20000010000 */
[----:B------:R-:W-:-:S04]  /*6140*/  MOV R2, 0xffffffff ;  /* 0xffffffff00027802 */ /* 0x000fc80000000f00 */
[----:B------:R-:W-:-:S07]  /*6150*/  MOV R251, R249 ;  /* 0x000000f900fb7202 */ /* 0x000fce0000000f00 */
[----:B------:R-:W-:Y:S05]  /*6160*/  WARPSYNC.COLLECTIVE R2, `(.L_x_35393) ;  /* 0x0000000002087348 */ /* 0x000fea0003c00000 */
[----:B------:R0:W1:Y:S02]  /*6170*/  SHFL.BFLY P1, R2, R251, R250, R3 ;  /* 0x0c0000fafb027389 */ /* 0x0000640000020003 */
[----:B01----:R-:W-:Y:S05]  /*6180*/  ENDCOLLECTIVE ;  /* 0x000000000000791b */ /* 0x003fea0003800000 */
.L_x_35393:
        /* <DEDUP_REMOVED lines=169> */
.L_x_35394:
[----:B------:R-:W-:Y:S02]  /*6c20*/  HFMA2 R250, -RZ, RZ, 0, 1.1920928955078125e-07 ;  /* 0x00000002fffa7431 */ /* 0x000fe400000001ff */
[----:B------:R-:W-:Y:S01]  /*6c30*/  FADD.FTZ R251, R251, R2 ;  /* 0x00000002fbfb7221 */ /* 0x000fe20000010000 */
[----:B------:R-:W-:-:S07]  /*6c40*/  MOV R2, 0xffffffff ;  /* 0xffffffff00027802 */ /* 0x000fce0000000f00 */
[----:B------:R-:W-:Y:S05]  /*6c50*/  WARPSYNC.COLLECTIVE R2, `(.L_x_35395) ;  /* 0x0000000002087348 */ /* 0x000fea0003c00000 */
[----:B------:R0:W1:Y:S02]  /*6c60*/  SHFL.BFLY P1, R2, R251, R250, R3 ;  /* 0x0c0000fafb027389 */ /* 0x0000640000020003 */
[----:B01----:R-:W-:Y:S05]  /*6c70*/  ENDCOLLECTIVE ;  /* 0x000000000000791b */ /* 0x003fea0003800000 */
.L_x_35395:
[----:B------:R-:W-:Y:S02]  /*6c80*/  HFMA2 R250, -RZ, RZ, 0, 2.384185791015625e-07 ;  /* 0x00000004fffa7431 */ /* 0x000fe400000001ff */
[----:B------:R-:W-:Y:S01]  /*6c90*/  FADD.FTZ R251, R251, R2 ;  /* 0x00000002fbfb7221 */ /* 0x000fe20000010000 */
[----:B------:R-:W-:-:S07]  /*6ca0*/  MOV R2, 0xffffffff ;  /* 0xffffffff00027802 */ /* 0x000fce0000000f00 */
[----:B------:R-:W-:Y:S05]  /*6cb0*/  WARPSYNC.COLLECTIVE R2, `(.L_x_35396) ;  /* 0x0000000002087348 */ /* 0x000fea0003c00000 */
[----:B------:R0:W1:Y:S02]  /*6cc0*/  SHFL.BFLY P1, R2, R251, R250, R3 ;  /* 0x0c0000fafb027389 */ /* 0x0000640000020003 */
[----:B01----:R-:W-:Y:S05]  /*6cd0*/  ENDCOLLECTIVE ;  /* 0x000000000000791b */ /* 0x003fea0003800000 */
.L_x_35396:
[----:B------:R-:W-:Y:S02]  /*6ce0*/  HFMA2 R250, -RZ, RZ, 0, 4.76837158203125e-07 ;  /* 0x00000008fffa7431 */ /* 0x000fe400000001ff */
[----:B------:R-:W-:Y:S01]  /*6cf0*/  FADD.FTZ R251, R251, R2 ;  /* 0x00000002fbfb7221 */ /* 0x000fe20000010000 */
[----:B------:R-:W-:-:S07]  /*6d00*/  MOV R2, 0xffffffff ;  /* 0xffffffff00027802 */ /* 0x000fce0000000f00 */
[----:B------:R-:W-:Y:S05]  /*6d10*/  WARPSYNC.COLLECTIVE R2, `(.L_x_35397) ;  /* 0x0000000002087348 */ /* 0x000fea0003c00000 */
[----:B------:R0:W1:Y:S02]  /*6d20*/  SHFL.BFLY P1, R2, R251, R250, R3 ;  /* 0x0c0000fafb027389 */ /* 0x0000640000020003 */
[----:B01----:R-:W-:Y:S05]  /*6d30*/  ENDCOLLECTIVE ;  /* 0x000000000000791b */ /* 0x003fea0003800000 */
.L_x_35397:
[----:B------:R-:W-:Y:S02]  /*6d40*/  HFMA2 R250, -RZ, RZ, 0, 9.5367431640625e-07 ;  /* 0x00000010fffa7431 */ /* 0x000fe400000001ff */
[----:B------:R-:W-:Y:S01]  /*6d50*/  FADD.FTZ R251, R251, R2 ;  /* 0x00000002fbfb7221 */ /* 0x000fe20000010000 */
[----:B------:R-:W-:-:S07]  /*6d60*/  MOV R2, 0xffffffff ;  /* 0xffffffff00027802 */ /* 0x000fce0000000f00 */
[----:B------:R-:W-:Y:S05]  /*6d70*/  WARPSYNC.COLLECTIVE R2, `(.L_x_35398) ;  /* 0x0000000002087348 */ /* 0x000fea0003c00000 */
[----:B------:R0:W1:Y:S02]  /*6d80*/  SHFL.BFLY P1, R2, R251, R250, R3 ;  /* 0x0c0000fafb027389 */ /* 0x0000640000020003 */
[----:B01----:R-:W-:Y:S05]  /*6d90*/  ENDCOLLECTIVE ;  /* 0x000000000000791b */ /* 0x003fea0003800000 */
.L_x_35398:
[----:B------:R-:W-:Y:S05]  /*6da0*/  BRA `(.L_x_35399) ;  /* 0xffffffdc00087947 */ /* 0x000fea000383ffff */
.L_x_35400:
        /* <DEDUP_REMOVED lines=13> */
.L_x_88483:


//--------------------- .text._ZN10layer_norm13ln_fwd_kernelINS_13Kernel_traitsIf13__nv_bfloat16fS2_fjLj2560ELj1ELj4ELj1ELj16ENS_18Kernel_traits_baseILj2560EfS2_fS2_fjLj128EEEEELb0ELb1ELb0ELb0EEEvNS_9FwdParamsE --------------------------
	.section	.text._ZN10layer_norm13ln_fwd_kernelINS_13Kernel_traitsIf13__nv_bfloat16fS2_fjLj2560ELj1ELj4ELj1ELj16ENS_18Kernel_traits_baseILj2560EfS2_fS2_fjLj128EEEEELb0ELb1ELb0ELb0EEEvNS_9FwdParamsE,"ax",@progbits
	.align	128
        .global         _ZN10layer_norm13ln_fwd_kernelINS_13Kernel_traitsIf13__nv_bfloat16fS2_fjLj2560ELj1ELj4ELj1ELj16ENS_18Kernel_traits_baseILj2560EfS2_fS2_fjLj128EEEEELb0ELb1ELb0ELb0EEEvNS_9FwdParamsE
        .type           _ZN10layer_norm13ln_fwd_kernelINS_13Kernel_traitsIf13__nv_bfloat16fS2_fjLj2560ELj1ELj4ELj1ELj16ENS_18Kernel_traits_baseILj2560EfS2_fS2_fjLj128EEEEELb0ELb1ELb0ELb0EEEvNS_9FwdParamsE,@function
        .size           _ZN10layer_norm13ln_fwd_kernelINS_13Kernel_traitsIf13__nv_bfloat16fS2_fjLj2560ELj1ELj4ELj1ELj16ENS_18Kernel_traits_baseILj2560EfS2_fS2_fjLj128EEEEELb0ELb1ELb0ELb0EEEvNS_9FwdParamsE,(.L_x_88484 - _ZN10layer_norm13ln_fwd_kernelINS_13Kernel_traitsIf13__nv_bfloat16fS2_fjLj2560ELj1ELj4ELj1ELj16ENS_18Kernel_traits_baseILj2560EfS2_fS2_fjLj128EEEEELb0ELb1ELb0ELb0EEEvNS_9FwdParamsE)
        .other          _ZN10layer_norm13ln_fwd_kernelINS_13Kernel_traitsIf13__nv_bfloat16fS2_fjLj2560ELj1ELj4ELj1ELj16ENS_18Kernel_traits_baseILj2560EfS2_fS2_fjLj128EEEEELb0ELb1ELb0ELb0EEEvNS_9FwdParamsE,@"STO_CUDA_ENTRY STV_DEFAULT"
_ZN10layer_norm13ln_fwd_kernelINS_13Kernel_traitsIf13__nv_bfloat16fS2_fjLj2560ELj1ELj4ELj1ELj16ENS_18Kernel_traits_baseILj2560EfS2_fS2_fjLj128EEEEELb0ELb1ELb0ELb0EEEvNS_9FwdParamsE:
.text._ZN10layer_norm13ln_fwd_kernelINS_13Kernel_traitsIf13__nv_bfloat16fS2_fjLj2560ELj1ELj4ELj1ELj16ENS_18Kernel_traits_baseILj2560EfS2_fS2_fjLj128EEEEELb0ELb1ELb0ELb0EEEvNS_9FwdParamsE:
        /* <DEDUP_REMOVED lines=127> */
[----:B------:R-:W1:Y:S01]  /*07f0*/  @P2 LDC.64 R122, c[0x0][0x3e8] ;  /* 0x0000fa00ff7a2b82 */ /* 0x000e620000000a00 */
[----:B------:R0:W-:Y:S04]  /*0800*/  @P3 STL.64 [R1+0xf0], R156 ;  /* 0x0000f09c01003387 */ /* 0x0001e80000100a00 */
[----:B------:R0:W-:Y:S03]  /*0810*/  @P3 STL.64 [R1+0xf8], R158 ;  /* 0x0000f89e01003387 */ /* 0x0001e60000100a00 */
[----:B----4-:R-:W4:Y:S01]  /*0820*/  @P1 LDC.64 R136, c[0x0][0x438] ;  /* 0x00010e00ff881b82 */ /* 0x010f220000000a00 */
        /* <DEDUP_REMOVED lines=8> */
[----:B------:R-:W3:Y:S04]  /*08b0*/  LDL.64 R160, [R1] ;  /* 0x0000000001a07983 */ /* 0x000ee80000100a00 */
[----:B------:R-:W3:Y:S04]  /*08c0*/  LDL.64 R162, [R1+0x8] ;  /* 0x0000080001a27983 */ /* 0x000ee80000100a00 */
[----:B0-----:R-:W3:Y:S04]  /*08d0*/  LDL.64 R156, [R1+0x10] ;  /* 0x00001000019c7983 */ /* 0x001ee80000100a00 */
[----:B------:R-:W3:Y:S04]  /*08e0*/  LDL.64 R158, [R1+0x18] ;  /* 0x00001800019e7983 */ /* 0x000ee80000100a00 */
        /* <DEDUP_REMOVED lines=20> */
[----:B------:R-:W1:Y:S02]  /*0a30*/  @P3 LDC.64 R126, c[0x0][0x438] ;  /* 0x00010e00ff7e3b82 */ /* 0x000e640000000a00 */
[----:B------:R1:W5:Y:S04]  /*0a40*/  @P1 LD.E.128 R240, desc[UR6][R136.64+0x10] ;  /* 0x0000100688f01980 */ /* 0x000368000c101d00 */
[----:B----4-:R4:W4:Y:S02]  /*0a50*/  LDL.64 R148, [R1+0x40] ;  /* 0x0000400001947983 */ /* 0x0109240000100a00 */
[----:B------:R-:W1:Y:S02]  /*0a60*/  @P3 LDC.64 R128, c[0x0][0x3e8] ;  /* 0x0000fa00ff803b82 */ /* 0x000e640000000a00 */
[----:B0-----:R0:W4:Y:S04]  /*0a70*/  LDL.64 R150, [R1+0x48] ;  /* 0x0000480001967983 */ /* 0x0011280000100a00 */
[----:B---3--:R3:W-:Y:S04]  /*0a80*/  @P1 STL.64 [R1+0xb0], R144 ;  /* 0x0000b09001001387 */ /* 0x0087e80000100a00 */
[----:B------:R0:W-:Y:S04]  /*0a90*/  @P1 STL.64 [R1+0xb8], R146 ;  /* 0x0000b89201001387 */ /* 0x0001e80000100a00 */
[----:B------:R-:W4:Y:S04]  /*0aa0*/  @P2 LDG.E.128 R132, desc[UR6][R6.64+0x10] ;  /* 0x0000100606842981 */ /* 0x000f28000c1e1d00 */
[----:B---3--:R3:W3:Y:S04]  /*0ab0*/  LDL.64 R144, [R1+0x20] ;  /* 0x0000200001907983 */ /* 0x0086e80000100a00 */
[----:B0-----:R0:W3:Y:S01]  /*0ac0*/  LDL.64 R146, [R1+0x28] ;  /* 0x0000280001927983 */ /* 0x0010e20000100a00 */
[----:B------:R-:W-:Y:S01]  /*0ad0*/  @P2 IMAD.WIDE.U32 R120, R2, 0x20, R120 ;  /* 0x0000002002782825 */ /* 0x000fe200078e0078 */
[----:B------:R-:W-:-:S02]  /*0ae0*/  ISETP.GE.U32.AND P0, PT, R0, 0x120, PT ;  /* 0x000001200000780c */ /* 0x000fc40003f06070 */
[----:B------:R-:W3:Y:S01]  /*0af0*/  @P2 LDG.E.128 R172, desc[UR6][R6.64] ;  /* 0x0000000606ac2981 */ /* 0x000ee2000c1e1d00 */
[----:B------:R-:W-:-:S03]  /*0b00*/  @P2 IMAD.WIDE.U32 R122, R2, 0x20, R122 ;  /* 0x00000020027a2825 */ /* 0x000fc600078e007a */
[----:B------:R0:W5:Y:S04]  /*0b10*/  @P2 LD.E.128 R244, desc[UR6][R120.64] ;  /* 0x0000000678f42980 */ /* 0x000168000c101d00 */
[----:B------:R0:W5:Y:S03]  /*0b20*/  @P2 LD.E.128 R248, desc[UR6][R120.64+0x10] ;  /* 0x0000100678f82980 */ /* 0x000166000c101d00 */
        /* <DEDUP_REMOVED lines=23> */
[----:B------:R0:W-:Y:S04]  /*0ca0*/  @P2 STL.64 [R1+0x80], R132 ;  /* 0x0000808401002387 */ /* 0x0001e80000100a00 */
        /* <DEDUP_REMOVED lines=28> */
[----:B-1----:R-:W0:Y:S08]  /*0e70*/  LDC.64 R144, c[0x0][0x3e8] ;  /* 0x0000fa00ff907b82 */ /* 0x002e300000000a00 */
        /* <DEDUP_REMOVED lines=9> */
[----:B------:R3:W5:Y:S04]  /*0f10*/  LD.E.128 R136, desc[UR6][R6.64] ;  /* 0x0000000606887980 */ /* 0x000768000c101d00 */
[----:B------:R3:W5:Y:S01]  /*0f20*/  LD.E.128 R140, desc[UR6][R6.64+0x10] ;  /* 0x00001006068c7980 */ /* 0x000762000c101d00 */
[----:B------:R-:W-:Y:S05]  /*0f30*/  BRA `(.L_x_35403) ;  /* 0x00000014001c7947 */ /* 0x000fea0003800000 */
.L_x_35402:
        /* <DEDUP_REMOVED lines=15> */
[----:B------:R-:W4:Y:S01]  /*1030*/  LDL R153, [R1+0x8c] ;  /* 0x00008c0001997983 */ /* 0x000f220000100800 */
[----:B0-----:R-:W-:-:S03]  /*1040*/  @P3 IMAD.WIDE.U32 R4, R2, 0x20, R4 ;  /* 0x0000002002043825 */ /* 0x001fc600078e0004 */
        /* <DEDUP_REMOVED lines=21> */
[----:B------:R-:W0:-:S12]  /*11a0*/  @P3 LDC.64 R6, c[0x0][0x3e8] ;  /* 0x0000fa00ff063b82 */ /* 0x000e180000000a00 */
[----:B------:R-:W1:Y:S01]  /*11b0*/  @P5 LDC.64 R8, c[0x0][0x3d0] ;  /* 0x0000f400ff085b82 */ /* 0x000e620000000a00 */
[----:B------:R-:W-:-:S07]  /*11c0*/  ISETP.GE.U32.AND P0, PT, R0, 0x60, PT ;  /* 0x000000600000780c */ /* 0x000fce0003f06070 */
[----:B------:R-:W1:Y:S01]  /*11d0*/  @P5 LDC.64 R10, c[0x0][0x3e8] ;  /* 0x0000fa00ff0a5b82 */ /* 0x000e620000000a00 */
[----:B--2---:R-:W2:Y:S01]  /*11e0*/  @P3 LDG.E.128 R176, desc[UR6][R4.64] ;  /* 0x0000000604b03981 */ /* 0x004ea2000c1e1d00 */
[----:B0-----:R-:W-:-:S06]  /*11f0*/  @P3 IMAD.WIDE.U32 R6, R2, 0x20, R6 ;  /* 0x0000002002063825 */ /* 0x001fcc00078e0006 */
[----:B------:R-:W0:Y:S01]  /*1200*/  @P0 LDC.64 R12, c[0x0][0x3d0] ;  /* 0x0000f400ff0c0b82 */ /* 0x000e220000000a00 */
[C---:B------:R-:W-:Y:S02]  /*1210*/  ISETP.GE.U32.AND P1, PT, R0.reuse, 0x80, PT ;  /* 0x000000800000780c */ /* 0x040fe40003f26070 */
[----:B------:R-:W-:Y:S01]  /*1220*/  ISETP.GE.U32.AND P2, PT, R0, 0xa0, PT ;  /* 0x000000a00000780c */ /* 0x000fe20003f46070 */
[----:B------:R-:W5:Y:S04]  /*1230*/  @P3 LDG.E.128 R16, desc[UR6][R6.64] ;  /* 0x0000000606103981 */ /* 0x000f68000c1e1d00 */
[----:B------:R-:W0:Y:S01]  /*1240*/  @P0 LDC.64 R14, c[0x0][0x3e8] ;  /* 0x0000fa00ff0e0b82 */ /* 0x000e220000000a00 */
[----:B--2---:R3:W-:Y:S01]  /*1250*/  @P3 STL.64 [R1+0x150], R176 ;  /* 0x000150b001003387 */ /* 0x0047e20000100a00 */
[----:B------:R-:W-:-:S06]  /*1260*/  @P3 LOP3.LUT R2, R2, 0x20, RZ, 0xfc, !PT ;  /* 0x0000002002023812 */ /* 0x000fcc00078efcff */
[----:B------:R-:W2:Y:S01]  /*1270*/  @P1 LDC.64 R24, c[0x0][0x3d0] ;  /* 0x0000f400ff181b82 */ /* 0x000ea20000000a00 */
[----:B------:R1:W-:Y:S01]  /*1280*/  @P3 STL.64 [R1+0x158], R178 ;  /* 0x000158b201003387 */ /* 0x0003e20000100a00 */
[----:B------:R-:W-:-:S03]  /*1290*/  ISETP.GE.U32.AND P4, PT, R0, 0xc0, PT ;  /* 0x000000c00000780c */ /* 0x000fc60003f86070 */
[----:B------:R0:W5:Y:S03]  /*12a0*/  @P3 LDG.E.128 R20, desc[UR6][R6.64+0x10] ;  /* 0x0000100606143981 */ /* 0x000166000c1e1d00 */
[----:B------:R-:W2:Y:S01]  /*12b0*/  @P1 LDC.64 R26, c[0x0][0x3e8] ;  /* 0x0000fa00ff1a1b82 */ /* 0x000ea20000000a00 */
[----:B---3--:R-:W-:Y:S02]  /*12c0*/  MOV R176, R173 ;  /* 0x000000ad00b07202 */ /* 0x008fe40000000f00 */
[----:B----4-:R-:W-:Y:S02]  /*12d0*/  MOV R177, R172 ;  /* 0x000000ac00b17202 */ /* 0x010fe40000000f00 */
[----:B-1----:R-:W-:Y:S02]  /*12e0*/  MOV R178, R171 ;  /* 0x000000ab00b27202 */ /* 0x002fe40000000f00 */
[----:B------:R-:W-:Y:S01]  /*12f0*/  MOV R179, R170 ;  /* 0x000000aa00b37202 */ /* 0x000fe20000000f00 */
[----:B------:R-:W-:Y:S01]  /*1300*/  @P5 IMAD.WIDE.U32 R8, R2, 0x20, R8 ;  /* 0x0000002002085825 */ /* 0x000fe200078e0008 */
[----:B------:R-:W1:Y:S04]  /*1310*/  @P2 LDC.64 R28, c[0x0][0x3e8] ;  /* 0x0000fa00ff1c2b82 */ /* 0x000e680000000a00 */
[----:B------:R3:W4:Y:S01]  /*1320*/  @P3 LDG.E.128 R176, desc[UR6][R4.64+0x10] ;  /* 0x0000100604b03981 */ /* 0x000722000c1e1d00 */
[----:B------:R-:W-:-:S02]  /*1330*/  MOV R173, R167 ;  /* 0x000000a700ad7202 */ /* 0x000fc40000000f00 */
[----:B------:R-:W-:Y:S01]  /*1340*/  MOV R172, R166 ;  /* 0x000000a600ac7202 */ /* 0x000fe20000000f00 */
[----:B------:R-:W-:Y:S01]  /*1350*/  @P5 IMAD.WIDE.U32 R10, R2, 0x20, R10 ;  /* 0x00000020020a5825 */ /* 0x000fe200078e000a */
[----:B------:R-:W-:Y:S01]  /*1360*/  MOV R171, R165 ;  /* 0x000000a500ab7202 */ /* 0x000fe20000000f00 */
[----:B0-----:R-:W0:Y:S01]  /*1370*/  @P4 LDC.64 R6, c[0x0][0x3d0] ;  /* 0x0000f400ff064b82 */ /* 0x001e220000000a00 */
[----:B------:R-:W-:Y:S02]  /*1380*/  MOV R170, R164 ;  /* 0x000000a400aa7202 */ /* 0x000fe40000000f00 */
[----:B------:R-:W-:Y:S01]  /*1390*/  MOV R167, R163 ;  /* 0x000000a300a77202 */ /* 0x000fe20000000f00 */
[----:B------:R-:W5:Y:S01]  /*13a0*/  @P5 LDG.E.128 R32, desc[UR6][R10.64] ;  /* 0x000000060a205981 */ /* 0x000f62000c1e1d00 */
[----:B------:R-:W-:Y:S02]  /*13b0*/  MOV R166, R162 ;  /* 0x000000a200a67202 */ /* 0x000fe40000000f00 */
[----:B------:R-:W-:Y:S01]  /*13c0*/  MOV R165, R161 ;  /* 0x000000a100a57202 */ /* 0x000fe20000000f00 */
[----:B---3--:R-:W3:Y:S01]  /*13d0*/  @P2 LDC.64 R4, c[0x0][0x3d0] ;  /* 0x0000f400ff042b82 */ /* 0x008ee20000000a00 */
[----:B------:R-:W-:Y:S01]  /*13e0*/  MOV R164, R160 ;  /* 0x000000a000a47202 */ /* 0x000fe20000000f00 */
[----:B------:R0:W5:Y:S01]  /*13f0*/  @P5 LDG.E.128 R36, desc[UR6][R10.64+0x10] ;  /* 0x000010060a245981 */ /* 0x000162000c1e1d00 */
[----:B------:R-:W-:-:S02]  /*1400*/  MOV R163, R159 ;  /* 0x0000009f00a37202 */ /* 0x000fc40000000f00 */
[----:B------:R-:W-:Y:S02]  /*1410*/  MOV R162, R158 ;  /* 0x0000009e00a27202 */ /* 0x000fe40000000f00 */
[----:B------:R-:W-:Y:S01]  /*1420*/  MOV R161, R157 ;  /* 0x0000009d00a17202 */ /* 0x000fe20000000f00 */
[----:B------:R-:W0:Y:S01]  /*1430*/  @P4 LDC.64 R30, c[0x0][0x3e8] ;  /* 0x0000fa00ff1e4b82 */ /* 0x000e220000000a00 */
[----:B------:R-:W-:Y:S02]  /*1440*/  MOV R160, R156 ;  /* 0x0000009c00a07202 */ /* 0x000fe40000000f00 */
[----:B------:R-:W-:Y:S02]  /*1450*/  MOV R159, R155 ;  /* 0x0000009b009f7202 */ /* 0x000fe40000000f00 */
[----:B------:R-:W-:Y:S02]  /*1460*/  MOV R158, R154 ;  /* 0x0000009a009e7202 */ /* 0x000fe40000000f00 */
[----:B------:R-:W-:-:S02]  /*1470*/  MOV R157, R153 ;  /* 0x00000099009d7202 */ /* 0x000fc40000000f00 */
[----:B------:R-:W-:Y:S02]  /*1480*/  MOV R156, R152 ;  /* 0x00000098009c7202 */ /* 0x000fe40000000f00 */
[----:B------:R-:W-:Y:S02]  /*1490*/  MOV R155, R147 ;  /* 0x00000093009b7202 */ /* 0x000fe40000000f00 */
[----:B------:R-:W-:Y:S01]  /*14a0*/  MOV R154, R146 ;  /* 0x00000092009a7202 */ /* 0x000fe20000000f00 */
[----:B------:R-:W2:Y:S01]  /*14b0*/  LDL R147, [R1+0x100] ;  /* 0x0001000001937983 */ /* 0x000ea20000100800 */
[----:B------:R-:W-:Y:S02]  /*14c0*/  MOV R153, R145 ;  /* 0x0000009100997202 */ /* 0x000fe40000000f00 */
[----:B------:R-:W-:Y:S01]  /*14d0*/  MOV R152, R144 ;  /* 0x0000009000987202 */ /* 0x000fe20000000f00 */
[----:B------:R-:W3:Y:S04]  /*14e0*/  LDL R146, [R1+0x104] ;  /* 0x0001040001927983 */ /* 0x000ee80000100800 */
[----:B------:R-:W3:Y:S04]  /*14f0*/  LDL R145, [R1+0x108] ;  /* 0x0001080001917983 */ /* 0x000ee80000100800 */
[----:B------:R-:W3:Y:S04]  /*1500*/  LDL R144, [R1+0x10c] ;  /* 0x00010c0001907983 */ /* 0x000ee80000100800 */
[----:B----4-:R4:W-:Y:S04]  /*1510*/  @P3 STL.64 [R1+0x140], R176 ;  /* 0x000140b001003387 */ /* 0x0109e80000100a00 */
[----:B------:R1:W-:Y:S01]  /*1520*/  @P3 STL.64 [R1+0x148], R178 ;  /* 0x000148b201003387 */ /* 0x0003e20000100a00 */
[----:B----4-:R-:W-:-:S02]  /*1530*/  MOV R176, R173 ;  /* 0x000000ad00b07202 */ /* 0x010fc40000000f00 */
[----:B------:R-:W-:Y:S02]  /*1540*/  MOV R177, R172 ;  /* 0x000000ac00b17202 */ /* 0x000fe40000000f00 */
[----:B-1----:R-:W-:Y:S02]  /*1550*/  MOV R178, R171 ;  /* 0x000000ab00b27202 */ /* 0x002fe40000000f00 */
[----:B------:R-:W-:-:S06]  /*1560*/  MOV R179, R170 ;  /* 0x000000aa00b37202 */ /* 0x000fcc0000000f00 */
[----:B------:R-:W4:Y:S01]  /*1570*/  @P5 LDG.E.128 R176, desc[UR6][R8.64] ;  /* 0x0000000608b05981 */ /* 0x000f22000c1e1d00 */
[----:B------:R-:W-:Y:S02]  /*1580*/  MOV R173, R167 ;  /* 0x000000a700ad7202 */ /* 0x000fe40000000f00 */
[----:B------:R-:W-:Y:S02]  /*1590*/  MOV R172, R166 ;  /* 0x000000a600ac7202 */ /* 0x000fe40000000f00 */
[----:B------:R-:W-:Y:S02]  /*15a0*/  MOV R171, R165 ;  /* 0x000000a500ab7202 */ /* 0x000fe40000000f00 */
[----:B------:R-:W-:Y:S02]  /*15b0*/  MOV R170, R164 ;  /* 0x000000a400aa7202 */ /* 0x000fe40000000f00 */
[----:B------:R-:W-:Y:S02]  /*15c0*/  MOV R165, R163 ;  /* 0x000000a300a57202 */ /* 0x000fe40000000f00 */
[----:B------:R-:W-:-:S02]  /*15d0*/  MOV R166, R162 ;  /* 0x000000a200a67202 */ /* 0x000fc40000000f00 */
        /* <DEDUP_REMOVED lines=10> */
[----:B--2---:R-:W-:Y:S02]  /*1680*/  MOV R155, R147 ;  /* 0x00000093009b7202 */ /* 0x004fe40000000f00 */
[----:B---3--:R-:W-:Y:S01]  /*1690*/  MOV R154, R146 ;  /* 0x00000092009a7202 */ /* 0x008fe20000000f00 */
[----:B------:R-:W2:Y:S01]  /*16a0*/  LDL R147, [R1+0x4c] ;  /* 0x00004c0001937983 */ /* 0x000ea20000100800 */
[----:B------:R-:W-:-:S02]  /*16b0*/  MOV R153, R145 ;  /* 0x0000009100997202 */ /* 0x000fc40000000f00 */
[----:B------:R-:W-:Y:S01]  /*16c0*/  MOV R152, R144 ;  /* 0x0000009000987202 */ /* 0x000fe20000000f00 */
[----:B------:R-:W2:Y:S04]  /*16d0*/  LDL R145, [R1+0x44] ;  /* 0x0000440001917983 */ /* 0x000ea80000100800 */
[----:B------:R-:W2:Y:S04]  /*16e0*/  LDL R144, [R1+0x40] ;  /* 0x0000400001907983 */ /* 0x000ea80000100800 */
[----:B------:R-:W2:Y:S04]  /*16f0*/  LDL R146, [R1+0x48] ;  /* 0x0000480001927983 */ /* 0x000ea80000100800 */
[----:B----4-:R1:W-:Y:S04]  /*1700*/  @P5 STL.64 [R1+0x130], R176 ;  /* 0x000130b001005387 */ /* 0x0103e80000100a00 */
[----:B------:R3:W-:Y:S01]  /*1710*/  @P5 STL.64 [R1+0x138], R178 ;  /* 0x000138b201005387 */ /* 0x0007e20000100a00 */
[----:B-1----:R-:W-:-:S02]  /*1720*/  MOV R176, R173 ;  /* 0x000000ad00b07202 */ /* 0x002fc40000000f00 */
[----:B------:R-:W-:Y:S02]  /*1730*/  MOV R177, R172 ;  /* 0x000000ac00b17202 */ /* 0x000fe40000000f00 */
[----:B---3--:R-:W-:Y:S02]  /*1740*/  MOV R178, R171 ;  /* 0x000000ab00b27202 */ /* 0x008fe40000000f00 */
[----:B------:R-:W-:-:S06]  /*1750*/  MOV R179, R170 ;  /* 0x000000aa00b37202 */ /* 0x000fcc0000000f00 */
[----:B------:R-:W3:Y:S01]  /*1760*/  @P5 LDG.E.128 R176, desc[UR6][R8.64+0x10] ;  /* 0x0000100608b05981 */ /* 0x000ee2000c1e1d00 */
[----:B------:R-:W-:Y:S02]  /*1770*/  MOV R173, R159 ;  /* 0x0000009f00ad7202 */ /* 0x000fe40000000f00 */
[----:B------:R-:W-:Y:S02]  /*1780*/  MOV R172, R158 ;  /* 0x0000009e00ac7202 */ /* 0x000fe40000000f00 */
[----:B------:R-:W-:Y:S02]  /*1790*/  MOV R171, R157 ;  /* 0x0000009d00ab7202 */ /* 0x000fe40000000f00 */
[----:B------:R-:W-:Y:S02]  /*17a0*/  MOV R170, R156 ;  /* 0x0000009c00aa7202 */ /* 0x000fe40000000f00 */
[----:B------:R-:W-:Y:S02]  /*17b0*/  MOV R159, R155 ;  /* 0x0000009b009f7202 */ /* 0x000fe40000000f00 */
[----:B------:R-:W-:Y:S01]  /*17c0*/  MOV R158, R154 ;  /* 0x0000009a009e7202 */ /* 0x000fe20000000f00 */
[----:B------:R-:W4:Y:S01]  /*17d0*/  LDL R155, [R1+0x6c] ;  /* 0x00006c00019b7983 */ /* 0x000f220000100800 */
[----:B------:R-:W-:-:S02]  /*17e0*/  MOV R157, R153 ;  /* 0x00000099009d7202 */ /* 0x000fc40000000f00 */
[----:B------:R-:W-:Y:S01]  /*17f0*/  MOV R156, R152 ;  /* 0x00000098009c7202 */ /* 0x000fe20000000f00 */
[----:B------:R-:W4:Y:S01]  /*1800*/  LDL R153, [R1+0x64] ;  /* 0x0000640001997983 */ /* 0x000f220000100800 */
[----:B------:R-:W-:-:S03]  /*1810*/  @P5 IADD3 R2, PT, PT, R2, 0x20, RZ ;  /* 0x0000002002025810 */ /* 0x000fc60007ffe0ff */
[----:B------:R-:W4:Y:S04]  /*1820*/  LDL R152, [R1+0x60] ;  /* 0x0000600001987983 */ /* 0x000f280000100800 */
[----:B------:R-:W4:Y:S01]  /*1830*/  LDL R154, [R1+0x68] ;  /* 0x00006800019a7983 */ /* 0x000f220000100800 */
[----:B------:R-:W-:-:S03]  /*1840*/  @P0 IMAD.WIDE.U32 R12, R2, 0x20, R12 ;  /* 0x00000020020c0825 */ /* 0x000fc600078e000c */
[----:B---3--:R1:W-:Y:S04]  /*1850*/  @P5 STL.64 [R1+0x120], R176 ;  /* 0x000120b001005387 */ /* 0x0083e80000100a00 */
[----:B------:R3:W-:Y:S01]  /*1860*/  @P5 STL.64 [R1+0x128], R178 ;  /* 0x000128b201005387 */ /* 0x0007e20000100a00 */
[----:B-1----:R-:W-:Y:S02]  /*1870*/  MOV R176, R173 ;  /* 0x000000ad00b07202 */ /* 0x002fe40000000f00 */
[----:B------:R-:W-:Y:S02]  /*1880*/  MOV R177, R172 ;  /* 0x000000ac00b17202 */ /* 0x000fe40000000f00 */
[----:B---3--:R-:W-:Y:S02]  /*1890*/  MOV R178, R171 ;  /* 0x000000ab00b27202 */ /* 0x008fe40000000f00 */
[----:B------:R-:W-:-:S06]  /*18a0*/  MOV R179, R170 ;  /* 0x000000aa00b37202 */ /* 0x000fcc0000000f00 */
[----:B------:R-:W3:Y:S01]  /*18b0*/  @P0 LDG.E.128 R176, desc[UR6][R12.64] ;  /* 0x000000060cb00981 */ /* 0x000ee2000c1e1d00 */
[----:B------:R-:W-:Y:S02]  /*18c0*/  MOV R173, R159 ;  /* 0x0000009f00ad7202 */ /* 0x000fe40000000f00 */
[----:B------:R-:W-:Y:S01]  /*18d0*/  MOV R172, R158 ;  /* 0x0000009e00ac7202 */ /* 0x000fe20000000f00 */
[----:B------:R-:W2:Y:S01]  /*18e0*/  LDL R159, [R1+0x7c] ;  /* 0x00007c00019f7983 */ /* 0x000ea20000100800 */
[----:B------:R-:W-:Y:S02]  /*18f0*/  MOV R171, R157 ;  /* 0x0000009d00ab7202 */ /* 0x000fe40000000f00 */
[----:B------:R-:W-:Y:S01]  /*1900*/  MOV R170, R156 ;  /* 0x0000009c00aa7202 */ /* 0x000fe20000000f00 */
[----:B------:R-:W2:Y:S04]  /*1910*/  LDL R157, [R1+0x74] ;  /* 0x00007400019d7983 */ /* 0x000ea80000100800 */
[----:B------:R-:W2:Y:S04]  /*1920*/  LDL R156, [R1+0x70] ;  /* 0x00007000019c7983 */ /* 0x000ea80000100800 */
[----:B------:R-:W2:Y:S04]  /*1930*/  LDL R158, [R1+0x78] ;  /* 0x00007800019e7983 */ /* 0x000ea80000100800 */
[----:B---3--:R1:W-:Y:S04]  /*1940*/  @P0 STL.64 [R1+0x110], R176 ;  /* 0x000110b001000387 */ /* 0x0083e80000100a00 */
[----:B------:R3:W-:Y:S04]  /*1950*/  @P0 STL.64 [R1+0x118], R178 ;  /* 0x000118b201000387 */ /* 0x0007e80000100a00 */
[----:B------:R-:W4:Y:S01]  /*1960*/  LDL R174, [R1+0xb8] ;  /* 0x0000b80001ae7983 */ /* 0x000f220000100800 */
[----:B-1----:R-:W-:-:S02]  /*1970*/  MOV R176, R173 ;  /* 0x000000ad00b07202 */ /* 0x002fc40000000f00 */
[----:B------:R-:W-:Y:S01]  /*1980*/  MOV R177, R172 ;  /* 0x000000ac00b17202 */ /* 0x000fe20000000f00 */
[----:B------:R-:W4:Y:S01]  /*1990*/  LDL R173, [R1+0xb4] ;  /* 0x0000b40001ad7983 */ /* 0x000f220000100800 */
[----:B---3--:R-:W-:Y:S02]  /*19a0*/  MOV R178, R171 ;  /* 0x000000ab00b27202 */ /* 0x008fe40000000f00 */
[----:B------:R-:W-:Y:S01]  /*19b0*/  MOV R179, R170 ;  /* 0x000000aa00b37202 */ /* 0x000fe20000000f00 */
[----:B------:R-:W3:Y:S04]  /*19c0*/  LDL R171, [R1+0xac] ;  /* 0x0000ac0001ab7983 */ /* 0x000ee80000100800 */
[----:B------:R-:W3:Y:S04]  /*19d0*/  LDL R170, [R1+0xa8] ;  /* 0x0000a80001aa7983 */ /* 0x000ee80000100800 */
[----:B------:R-:W2:Y:S04]  /*19e0*/  @P0 LDG.E.128 R176, desc[UR6][R12.64+0x10] ;  /* 0x000010060cb00981 */ /* 0x000ea8000c1e1d00 */
[----:B------:R-:W4:Y:S01]  /*19f0*/  LDL R172, [R1+0xb0] ;  /* 0x0000b00001ac7983 */ /* 0x000f220000100800 */
[----:B------:R-:W-:Y:S01]  /*1a00*/  ISETP.GE.U32.AND P3, PT, R0, 0xe0, PT ;  /* 0x000000e00000780c */ /* 0x000fe20003f66070 */
[----:B------:R-:W-:Y:S01]  /*1a10*/  @P0 IMAD.WIDE.U32 R14, R2, 0x20, R14 ;  /* 0x00000020020e0825 */ /* 0x000fe200078e000e */
[----:B------:R-:W-:-:S02]  /*1a20*/  ISETP.GE.U32.AND P5, PT, R0, 0x100, PT ;  /* 0x000001000000780c */ /* 0x000fc40003fa6070 */
[----:B------:R-:W-:Y:S02]  /*1a30*/  @P0 IADD3 R2, PT, PT, R2, 0x20, RZ ;  /* 0x0000002002020810 */ /* 0x000fe40007ffe0ff */
[----:B------:R-:W5:Y:S04]  /*1a40*/  @P0 LDG.E.128 R48, desc[UR6][R14.64] ;  /* 0x000000060e300981 */ /* 0x000f68000c1e1d00 */
[----:B------:R1:W5:Y:S03]  /*1a50*/  @P0 LDG.E.128 R52, desc[UR6][R14.64+0x10] ;  /* 0x000010060e340981 */ /* 0x000366000c1e1d00 */
[----:B------:R-:W1:Y:S01]  /*1a60*/  @P3 LDC.64 R40, c[0x0][0x3d0] ;  /* 0x0000f400ff283b82 */ /* 0x000e620000000a00 */
[----:B--2---:R2:W-:Y:S07]  /*1a70*/  @P0 STL.64 [R1+0x100], R176 ;  /* 0x000100b001000387 */ /* 0x0045ee0000100a00 */
[----:B------:R-:W4:Y:S01]  /*1a80*/  @P3 LDC.64 R42, c[0x0][0x3e8] ;  /* 0x0000fa00ff2a3b82 */ /* 0x000f220000000a00 */
[----:B------:R0:W-:Y:S04]  /*1a90*/  @P0 STL.64 [R1+0x108], R178 ;  /* 0x000108b201000387 */ /* 0x0001e80000100a00 */
[----:B------:R-:W4:Y:S03]  /*1aa0*/  LDL R188, [R1+0xf0] ;  /* 0x0000f00001bc7983 */ /* 0x000f260000100800 */
[----:B------:R-:W4:Y:S01]  /*1ab0*/  @P5 LDC.64 R12, c[0x0][0x3d0] ;  /* 0x0000f400ff0c5b82 */ /* 0x000f220000000a00 */
[----:B------:R-:W4:Y:S04]  /*1ac0*/  LDL R189, [R1+0xf4] ;  /* 0x0000f40001bd7983 */ /* 0x000f280000100800 */
[----:B------:R-:W4:Y:S03]  /*1ad0*/  LDL R190, [R1+0xf8] ;  /* 0x0000f80001be7983 */ /* 0x000f260000100800 */
[----:B------:R-:W4:Y:S01]  /*1ae0*/  @P5 LDC.64 R44, c[0x0][0x3e8] ;  /* 0x0000fa00ff2c5b82 */ /* 0x000f220000000a00 */
        /* <DEDUP_REMOVED lines=9> */
[----:B--2---:R-:W2:Y:S04]  /*1b80*/  LDL R176, [R1+0xc0] ;  /* 0x0000c00001b07983 */ /* 0x004ea80000100800 */
[----:B------:R-:W2:Y:S04]  /*1b90*/  LDL R177, [R1+0xc4] ;  /* 0x0000c40001b17983 */ /* 0x000ea80000100800 */
[----:B0-----:R-:W2:Y:S04]  /*1ba0*/  LDL R178, [R1+0xc8] ;  /* 0x0000c80001b27983 */ /* 0x001ea80000100800 */
[----:B------:R-:W2:Y:S04]  /*1bb0*/  LDL R179, [R1+0xcc] ;  /* 0x0000cc0001b37983 */ /* 0x000ea80000100800 */
[----:B------:R-:W2:Y:S01]  /*1bc0*/  LDL R175, [R1+0xbc] ;  /* 0x0000bc0001af7983 */ /* 0x000ea20000100800 */
[----:B------:R-:W-:Y:S01]  /*1bd0*/  ISETP.GE.U32.AND P0, PT, R0, 0x120, PT ;  /* 0x000001200000780c */ /* 0x000fe20003f06070 */
[----:B------:R-:W-:-:S04]  /*1be0*/  @P1 IMAD.WIDE.U32 R24, R2, 0x20, R24 ;  /* 0x0000002002181825 */ /* 0x000fc800078e0018 */
[C---:B------:R-:W-:Y:S01]  /*1bf0*/  @P1 IMAD.WIDE.U32 R26, R2.reuse, 0x20, R26 ;  /* 0x00000020021a1825 */ /* 0x040fe200078e001a */
[----:B------:R-:W-:Y:S02]  /*1c00*/  @P1 IADD3 R2, PT, PT, R2, 0x20, RZ ;  /* 0x0000002002021810 */ /* 0x000fe40007ffe0ff */
[----:B------:R-:W-:Y:S01]  /*1c10*/  ISETP.GE.U32.AND P6, PT, R0, 0x140, PT ;  /* 0x000001400000780c */ /* 0x000fe20003fc6070 */
[----:B------:R0:W-:Y:S02]  /*1c20*/  STL [R1+0x3c], RZ ;  /* 0x00003cff01007387 */ /* 0x0001e40000100800 */
[C---:B------:R-:W-:Y:S02]  /*1c30*/  @P2 IMAD.WIDE.U32 R8, R2.reuse, 0x20, R4 ;  /* 0x0000002002082825 */ /* 0x040fe400078e0004 */
[----:B------:R-:W0:Y:S01]  /*1c40*/  @P0 LDC.64 R4, c[0x0][0x3d0] ;  /* 0x0000f400ff040b82 */ /* 0x000e220000000a00 */
[----:B------:R-:W5:Y:S01]  /*1c50*/  @P1 LDG.E.128 R64, desc[UR6][R26.64] ;  /* 0x000000061a401981 */ /* 0x000f62000c1e1d00 */
[C---:B------:R-:W-:Y:S01]  /*1c60*/  @P2 IMAD.WIDE.U32 R28, R2.reuse, 0x20, R28 ;  /* 0x00000020021c2825 */ /* 0x040fe200078e001c */
[----:B------:R-:W-:-:S02]  /*1c70*/  @P2 IADD3 R2, PT, PT, R2, 0x20, RZ ;  /* 0x0000002002022810 */ /* 0x000fc40007ffe0ff */
[----:B------:R-:W-:Y:S01]  /*1c80*/  CS2R R250, SRZ ;  /* 0x0000000000fa7805 */ /* 0x000fe2000001ff00 */
[----:B------:R-:W5:Y:S02]  /*1c90*/  @P1 LDG.E.128 R68, desc[UR6][R26.64+0x10] ;  /* 0x000010061a441981 */ /* 0x000f64000c1e1d00 */
[C---:B------:R-:W-:Y:S01]  /*1ca0*/  @P4 IMAD.WIDE.U32 R10, R2.reuse, 0x20, R6 ;  /* 0x00000020020a4825 */ /* 0x040fe200078e0006 */
[----:B------:R-:W0:Y:S08]  /*1cb0*/  @P0 LDC.64 R46, c[0x0][0x3e8] ;  /* 0x0000fa00ff2e0b82 */ /* 0x000e300000000a00 */
[----:B------:R-:W0:Y:S01]  /*1cc0*/  @P6 LDC.64 R56, c[0x0][0x3d0] ;  /* 0x0000f400ff386b82 */ /* 0x000e220000000a00 */
[C---:B------:R-:W-:Y:S01]  /*1cd0*/  @P4 IMAD.WIDE.U32 R30, R2.reuse, 0x20, R30 ;  /* 0x00000020021e4825 */ /* 0x040fe200078e001e */
[----:B------:R-:W-:Y:S01]  /*1ce0*/  @P4 IADD3 R2, PT, PT, R2, 0x20, RZ ;  /* 0x0000002002024810 */ /* 0x000fe20007ffe0ff */
[----:B---3--:R-:W3:Y:S04]  /*1cf0*/  @P4 LDG.E.128 R168, desc[UR6][R10.64+0x10] ;  /* 0x000010060aa84981 */ /* 0x008ee8000c1e1d00 */
[C---:B-1----:R-:W-:Y:S01]  /*1d00*/  @P3 IMAD.WIDE.U32 R40, R2.reuse, 0x20, R40 ;  /* 0x0000002002283825 */ /* 0x042fe200078e0028 */
[----:B------:R-:W1:Y:S01]  /*1d10*/  @P6 LDC.64 R6, c[0x0][0x3e8] ;  /* 0x0000fa00ff066b82 */ /* 0x000e620000000a00 */
[----:B----4-:R-:W4:Y:S02]  /*1d20*/  @P1 LDG.E.128 R188, desc[UR6][R24.64] ;  /* 0x0000000618bc1981 */ /* 0x010f24000c1e1d00 */
[C---:B------:R-:W-:Y:S01]  /*1d30*/  @P3 IMAD.WIDE.U32 R42, R2.reuse, 0x20, R42 ;  /* 0x00000020022a3825 */ /* 0x040fe200078e002a */
[----:B------:R-:W-:Y:S01]  /*1d40*/  @P3 IADD3 R2, PT, PT, R2, 0x20, RZ ;  /* 0x0000002002023810 */ /* 0x000fe20007ffe0ff */
[----:B------:R-:W3:Y:S04]  /*1d50*/  @P3 LDG.E.128 R164, desc[UR6][R40.64] ;  /* 0x0000000628a43981 */ /* 0x000ee8000c1e1d00 */
[----:B------:R-:W3:Y:S01]  /*1d60*/  @P1 LDG.E.128 R184, desc[UR6][R24.64+0x10] ;  /* 0x0000100618b81981 */ /* 0x000ee2000c1e1d00 */
[----:B------:R-:W-:-:S03]  /*1d70*/  @P5 IMAD.WIDE.U32 R12, R2, 0x20, R12 ;  /* 0x00000020020c5825 */ /* 0x000fc600078e000c */
[----:B------:R1:W3:Y:S04]  /*1d80*/  @P3 LDG.E.128 R160, desc[UR6][R40.64+0x10] ;  /* 0x0000100628a03981 */ /* 0x0002e8000c1e1d00 */
[----:B------:R-:W3:Y:S01]  /*1d90*/  @P2 LDG.E.128 R180, desc[UR6][R8.64] ;  /* 0x0000000608b42981 */ /* 0x000ee2000c1e1d00 */
[C---:B------:R-:W-:Y:S01]  /*1da0*/  @P5 IMAD.WIDE.U32 R44, R2.reuse, 0x20, R44 ;  /* 0x00000020022c5825 */ /* 0x040fe200078e002c */
[----:B------:R-:W-:Y:S02]  /*1db0*/  @P5 IADD3 R2, PT, PT, R2, 0x20, RZ ;  /* 0x0000002002025810 */ /* 0x000fe40007ffe0ff */
[----:B------:R-:W3:Y:S04]  /*1dc0*/  @P5 LDG.E.128 R156, desc[UR6][R12.64] ;  /* 0x000000060c9c5981 */ /* 0x000ee8000c1e1d00 */
[----:B--2---:R-:W2:Y:S04]  /*1dd0*/  @P2 LDG.E.128 R176, desc[UR6][R8.64+0x10] ;  /* 0x0000100608b02981 */ /* 0x004ea8000c1e1d00 */
[----:B------:R-:W2:Y:S01]  /*1de0*/  @P4 LDG.E.128 R172, desc[UR6][R10.64] ;  /* 0x000000060aac4981 */ /* 0x000ea2000c1e1d00 */
[----:B0-----:R-:W-:-:S03]  /*1df0*/  @P0 IMAD.WIDE.U32 R14, R2, 0x20, R4 ;  /* 0x00000020020e0825 */ /* 0x001fc600078e0004 */
[----:B------:R-:W2:Y:S04]  /*1e00*/  @P5 LDG.E.128 R152, desc[UR6][R12.64+0x10] ;  /* 0x000010060c985981 */ /* 0x000ea8000c1e1d00 */
[----:B------:R-:W2:Y:S04]  /*1e10*/  @P0 LDG.E.128 R148, desc[UR6][R14.64] ;  /* 0x000000060e940981 */ /* 0x000ea8000c1e1d00 */
[----:B------:R-:W2:Y:S01]  /*1e20*/  @P0 LDG.E.128 R144, desc[UR6][R14.64+0x10] ;  /* 0x000010060e900981 */ /* 0x000ea2000c1e1d00 */
[C---:B------:R-:W-:Y:S01]  /*1e30*/  @P0 IMAD.WIDE.U32 R46, R2.reuse, 0x20, R46 ;  /* 0x00000020022e0825 */ /* 0x040fe200078e002e */
[----:B------:R-:W-:-:S02]  /*1e40*/  @P0 IADD3 R2, PT, PT, R2, 0x20, RZ ;  /* 0x0000002002020810 */ /* 0x000fc40007ffe0ff */
[----:B------:R0:W-:Y:S03]  /*1e50*/  STL [R1+0x38], RZ ;  /* 0x000038ff01007387 */ /* 0x0001e60000100800 */
[C---:B-1----:R-:W-:Y:S01]  /*1e60*/  @P6 IMAD.WIDE.U32 R6, R2.reuse, 0x20, R6 ;  /* 0x0000002002066825 */ /* 0x042fe200078e0006 */
[----:B------:R-:W5:Y:S03]  /*1e70*/  @P2 LDG.E.128 R80, desc[UR6][R28.64] ;  /* 0x000000061c502981 */ /* 0x000f66000c1e1d00 */
[----:B------:R-:W-:Y:S01]  /*1e80*/  @P6 IMAD.WIDE.U32 R4, R2, 0x20, R56 ;  /* 0x0000002002046825 */ /* 0x000fe200078e0038 */
[----:B------:R-:W5:Y:S04]  /*1e90*/  @P6 LDG.E.128 R120, desc[UR6][R6.64] ;  /* 0x0000000606786981 */ /* 0x000f68000c1e1d00 */
[----:B------:R-:W5:Y:S04]  /*1ea0*/  @P6 LDG.E.128 R124, desc[UR6][R6.64+0x10] ;  /* 0x00001006067c6981 */ /* 0x000f68000c1e1d00 */
[----:B------:R-:W5:Y:S04]  /*1eb0*/  @P6 LDG.E.128 R128, desc[UR6][R4.64] ;  /* 0x0000000604806981 */ /* 0x000f68000c1e1d00 */
        /* <DEDUP_REMOVED lines=9> */
[----:B------:R-:W-:-:S02]  /*1f50*/  CS2R R236, SRZ ;  /* 0x0000000000ec7805 */ /* 0x000fc4000001ff00 */
[----:B------:R-:W-:Y:S02]  /*1f60*/  CS2R R78, SRZ ;  /* 0x00000000004e7805 */ /* 0x000fe4000001ff00 */
[----:B------:R-:W-:Y:S01]  /*1f70*/  CS2R R76, SRZ ;  /* 0x00000000004c7805 */ /* 0x000fe2000001ff00 */
[----:B------:R1:W5:Y:S01]  /*1f80*/  @P4 LDG.E.128 R92, desc[UR6][R30.64+0x10] ;  /* 0x000010061e5c4981 */ /* 0x000362000c1e1d00 */
        /* <DEDUP_REMOVED lines=9> */
[----:B-1----:R-:W-:Y:S02]  /*2020*/  CS2R R30, SRZ ;  /* 0x00000000001e7805 */ /* 0x002fe4000001ff00 */
[----:B------:R-:W-:Y:S01]  /*2030*/  CS2R R28, SRZ ;  /* 0x00000000001c7805 */ /* 0x000fe2000001ff00 */
[----:B------:R-:W5:Y:S01]  /*2040*/  @P5 LDG.E.128 R104, desc[UR6][R44.64] ;  /* 0x000000062c685981 */ /* 0x000f62000c1e1d00 */
[----:B------:R-:W-:-:S02]  /*2050*/  CS2R R26, SRZ ;  /* 0x00000000001a7805 */ /* 0x000fc4000001ff00 */
[----:B------:R-:W-:Y:S02]  /*2060*/  @P6 CS2R R142, SRZ ;  /* 0x00000000008e6805 */ /* 0x000fe4000001ff00 */
[----:B------:R-:W-:Y:S01]  /*2070*/  @P6 CS2R R140, SRZ ;  /* 0x00000000008c6805 */ /* 0x000fe2000001ff00 */
[----:B------:R1:W5:Y:S01]  /*2080*/  @P5 LDG.E.128 R108, desc[UR6][R44.64+0x10] ;  /* 0x000010062c6c5981 */ /* 0x000362000c1e1d00 */
[----:B------:R-:W-:Y:S02]  /*2090*/  @P6 CS2R R138, SRZ ;  /* 0x00000000008a6805 */ /* 0x000fe4000001ff00 */
[----:B0-----:R-:W-:Y:S02]  /*20a0*/  CS2R R42, SRZ ;  /* 0x00000000002a7805 */ /* 0x001fe4000001ff00 */
[----:B------:R-:W-:Y:S01]  /*20b0*/  @P6 CS2R R136, SRZ ;  /* 0x0000000000886805 */ /* 0x000fe2000001ff00 */
[----:B------:R-:W5:Y:S01]  /*20c0*/  @P0 LDG.E.128 R112, desc[UR6][R46.64] ;  /* 0x000000062e700981 */ /* 0x000f62000c1e1d00 */
[----:B------:R-:W-:-:S02]  /*20d0*/  CS2R R24, SRZ ;  /* 0x0000000000187805 */ /* 0x000fc4000001ff00 */
[----:B------:R-:W-:Y:S02]  /*20e0*/  CS2R R14, SRZ ;  /* 0x00000000000e7805 */ /* 0x000fe4000001ff00 */
[----:B------:R-:W-:Y:S01]  /*20f0*/  CS2R R12, SRZ ;  /* 0x00000000000c7805 */ /* 0x000fe2000001ff00 */
[----:B------:R0:W5:Y:S01]  /*2100*/  @P0 LDG.E.128 R116, desc[UR6][R46.64+0x10] ;  /* 0x000010062e740981 */ /* 0x000162000c1e1d00 */
[----:B------:R-:W-:Y:S02]  /*2110*/  CS2R R10, SRZ ;  /* 0x00000000000a7805 */ /* 0x000fe4000001ff00 */
[----:B-1----:R-:W-:Y:S02]  /*2120*/  CS2R R44, SRZ ;  /* 0x00000000002c7805 */ /* 0x002fe4000001ff00 */
[----:B------:R-:W-:Y:S02]  /*2130*/  CS2R R8, SRZ ;  /* 0x0000000000087805 */ /* 0x000fe4000001ff00 */
[----:B0-----:R-:W-:Y:S01]  /*2140*/  CS2R R46, SRZ ;  /* 0x00000000002e7805 */ /* 0x001fe2000001ff00 */
[----:B----4-:R0:W-:Y:S04]  /*2150*/  @P1 STL.64 [R1+0xf0], R188 ;  /* 0x0000f0bc01001387 */ /* 0x0101e80000100a00 */
[----:B------:R0:W-:Y:S04]  /*2160*/  @P1 STL.64 [R1+0xf8], R190 ;  /* 0x0000f8be01001387 */ /* 0x0001e80000100a00 */
[----:B---3--:R0:W-:Y:S04]  /*2170*/  @P1 STL.64 [R1+0xe0], R184 ;  /* 0x0000e0b801001387 */ /* 0x0081e80000100a00 */
[----:B------:R0:W-:Y:S04]  /*2180*/  @P1 STL.64 [R1+0xe8], R186 ;  /* 0x0000e8ba01001387 */ /* 0x0001e80000100a00 */
[----:B------:R0:W-:Y:S04]  /*2190*/  STL [R1+0x34], RZ ;  /* 0x000034ff01007387 */ /* 0x0001e80000100800 */
[----:B------:R0:W-:Y:S04]  /*21a0*/  STL [R1+0x30], RZ ;  /* 0x000030ff01007387 */ /* 0x0001e80000100800 */
[----:B------:R0:W-:Y:S04]  /*21b0*/  @P2 STL.64 [R1+0xd0], R180 ;  /* 0x0000d0b401002387 */ /* 0x0001e80000100a00 */
        /* <DEDUP_REMOVED lines=31> */
.L_x_35403:
[----:B------:R-:W-:Y:S05]  /*23b0*/  BSYNC.RECONVERGENT B0 ;  /* 0x0000000000007941 */ /* 0x000fea0003800200 */
.L_x_35401:
[----:B------:R-:W2:Y:S01]  /*23c0*/  S2UR UR4, SR_CTAID.X ;  /* 0x00000000000479c3 */ /* 0x000ea20000002500 */
[----:B------:R-:W4:Y:S01]  /*23d0*/  LDCU UR5, c[0x0][0x384] ;  /* 0x00007080ff0577ac */ /* 0x000f220008000800 */
[----:B------:R-:W-:Y:S01]  /*23e0*/  SHF.R.U32.HI R3, RZ, 0x5, R3 ;  /* 0x00000005ff037819 */ /* 0x000fe20000011603 */
[----:B--2---:R-:W-:-:S06]  /*23f0*/  USHF.L.U32 UR4, UR4, 0x2, URZ ;  /* 0x0000000204047899 */ /* 0x004fcc00080006ff */
[----:B------:R-:W-:-:S04]  /*2400*/  LOP3.LUT R252, R3, UR4, RZ, 0xfc, !PT ;  /* 0x0000000403fc7c12 */ /* 0x000fc8000f8efcff */
[----:B----4-:R-:W-:-:S13]  /*2410*/  ISETP.GE.AND P0, PT, R252, UR5, PT ;  /* 0x00000005fc007c0c */ /* 0x010fda000bf06270 */
[----:B------:R-:W-:Y:S05]  /*2420*/  @P0 EXIT ;  /* 0x000000000000094d */ /* 0x000fea0003800000 */
[----:B------:R-:W2:Y:S01]  /*2430*/  LDCU.64 UR4, c[0x0][0x3e0] ;  /* 0x00007c00ff0477ac */ /* 0x000ea20008000a00 */
[----:B------:R-:W4:Y:S01]  /*2440*/  LDCU UR12, c[0x0][0x388] ;  /* 0x00007100ff0c77ac */ /* 0x000f220008000800 */
[----:B------:R-:W0:Y:S01]  /*2450*/  LDCU.U8 UR10, c[0x0][0x410] ;  /* 0x00008200ff0a77ac */ /* 0x000e220008000000 */
[----:B------:R-:W0:Y:S01]  /*2460*/  LDCU UR11, c[0x0][0x448] ;  /* 0x00008900ff0b77ac */ /* 0x000e220008000800 */
[----:B------:R-:W0:Y:S01]  /*2470*/  LDCU.64 UR8, c[0x0][0x3a0] ;  /* 0x00007400ff0877ac */ /* 0x000e220008000a00 */
[----:B--2---:R-:W-:-:S04]  /*2480*/  UISETP.NE.U32.AND UP0, UPT, UR4, URZ, UPT ;  /* 0x000000ff0400728c */ /* 0x004fc8000bf05070 */
[----:B0---4-:R-:W-:-:S11]  /*2490*/  UISETP.NE.AND.EX UP0, UPT, UR5, URZ, UPT, UP0 ;  /* 0x000000ff0500728c */ /* 0x011fd6000bf05300 */
.L_x_35465:
[----:B------:R-:W0:Y:S01]  /*24a0*/  @UP0 LDCU.64 UR4, c[0x0][0x3e0] ;  /* 0x00007c00ff0407ac */ /* 0x000e220008000a00 */
[----:B------:R-:W-:Y:S01]  /*24b0*/  PLOP3.LUT P0, PT, PT, PT, UP0, 0x80, 0x8 ;  /* 0x000000000008781c */ /* 0x000fe20003f0f008 */
[----:B---3--:R-:W-:Y:S01]  /*24c0*/  HFMA2 R4, -RZ, RZ, 0, 1.1920928955078125e-07 ;  /* 0x00000002ff047431 */ /* 0x008fe200000001ff */
[----:B------:R-:W-:-:S11]  /*24d0*/  PLOP3.LUT P1, PT, PT, PT, UP0, 0x80, 0x8 ;  /* 0x000000000008781c */ /* 0x000fd60003f2f008 */
[----:B0-----:R-:W-:-:S05]  /*24e0*/  @P0 IMAD.WIDE R4, R252, R4, UR4 ;  /* 0x00000004fc040e25 */ /* 0x001fca000f8e0204 */
[----:B--2---:R0:W2:Y:S01]  /*24f0*/  @P1 LDG.E.U16 R2, desc[UR6][R4.64] ;  /* 0x0000000604021981 */ /* 0x0040a2000c1e1500 */
[----:B------:R-:W-:Y:S01]  /*2500*/  PLOP3.LUT P0, PT, PT, PT, UP0, 0x80, 0x8 ;  /* 0x000000000008781c */ /* 0x000fe20003f0f008 */
[----:B------:R-:W-:Y:S01]  /*2510*/  BSSY.RECONVERGENT B0, `(.L_x_35404) ;  /* 0x0000054000007945 */ /* 0x000fe20003800200 */
[----:B------:R-:W-:Y:S01]  /*2520*/  ISETP.GE.U32.AND P5, PT, R0, 0x20, PT ;  /* 0x000000200000780c */ /* 0x000fe20003fa6070 */
[----:B-1--4-:R-:W3:Y:S01]  /*2530*/  S2R R6, SR_TID.X ;  /* 0x0000000000067919 */ /* 0x012ee20000002100 */
[----:B0-----:R-:W-:Y:S02]  /*2540*/  MOV R4, 0x3f800000 ;  /* 0x3f80000000047802 */ /* 0x001fe40000000f00 */
[----:B---3--:R-:W-:-:S07]  /*2550*/  LOP3.LUT R6, R6, 0x1f, RZ, 0xc0, !PT ;  /* 0x0000001f06067812 */ /* 0x008fce00078ec0ff */
[----:B--2---:R-:W-:Y:S01]  /*2560*/  @P0 SHF.L.U32 R4, R2, 0x10, RZ ;  /* 0x0000001002040819 */ /* 0x004fe200000006ff */
[----:B------:R-:W-:-:S05]  /*2570*/  IMAD R2, R252, UR12, RZ ;  /* 0x0000000cfc027c24 */ /* 0x000fca000f8e02ff */
[----:B------:R-:W-:-:S04]  /*2580*/  SHF.R.S32.HI R5, RZ, 0x1f, R2 ;  /* 0x0000001fff057819 */ /* 0x000fc80000011402 */
[----:B------:R-:W-:-:S04]  /*2590*/  LEA.HI R2, R5, R2, RZ, 0x3 ;  /* 0x0000000205027211 */ /* 0x000fc800078f18ff */
[----:B------:R-:W-:-:S04]  /*25a0*/  LEA.HI.SX32 R5, R2, R6, 0x1d ;  /* 0x0000000602057211 */ /* 0x000fc800078feaff */
[----:B------:R-:W-:Y:S01]  /*25b0*/  MOV R2, R5 ;  /* 0x0000000500027202 */ /* 0x000fe20000000f00 */
[----:B------:R-:W-:Y:S06]  /*25c0*/  @!P5 BRA `(.L_x_35405) ;  /* 0x000000040020d947 */ /* 0x000fec0003800000 */
[----:B------:R-:W0:Y:S02]  /*25d0*/  LDC.64 R6, c[0x0][0x390] ;  /* 0x0000e400ff067b82 */ /* 0x000e240000000a00 */
[----:B0-----:R-:W-:-:S05]  /*25e0*/  IMAD.WIDE.U32 R6, R5, 0x10, R6 ;  /* 0x0000001005067825 */ /* 0x001fca00078e0006 */
[----:B-1----:R0:W5:Y:S01]  /*25f0*/  LDG.E.128 R152, desc[UR6][R6.64] ;  /* 0x0000000606987981 */ /* 0x002162000c1e1d00 */
[----:B------:R-:W-:-:S04]  /*2600*/  UISETP.NE.U32.AND UP1, UPT, UR8, URZ, UPT ;  /* 0x000000ff0800728c */ /* 0x000fc8000bf25070 */
[----:B------:R-:W-:-:S09]  /*2610*/  UISETP.NE.AND.EX UP1, UPT, UR9, URZ, UPT, UP1 ;  /* 0x000000ff0900728c */ /* 0x000fd2000bf25310 */
[----:B0-----:R-:W-:Y:S05]  /*2620*/  BRA.U !UP1, `(.L_x_35406) ;  /* 0x0000000109847547 */ /* 0x001fea000b800000 */
[----:B------:R-:W0:Y:S02]  /*2630*/  LDC.64 R6, c[0x0][0x3a0] ;  /* 0x0000e800ff067b82 */ /* 0x000e240000000a00 */
[----:B0-----:R-:W-:-:S05]  /*2640*/  IMAD.WIDE.U32 R6, R5, 0x20, R6 ;  /* 0x0000002005067825 */ /* 0x001fca00078e0006 */
[----:B------:R-:W2:Y:S04]  /*2650*/  LDG.E.128 R144, desc[UR6][R6.64] ;  /* 0x0000000606907981 */ /* 0x000ea8000c1e1d00 */
[----:B------:R0:W3:Y:S01]  /*2660*/  LDG.E.128 R148, desc[UR6][R6.64+0x10] ;  /* 0x0000100606947981 */ /* 0x0000e2000c1e1d00 */
[----:B-----5:R-:W-:Y:S02]  /*2670*/  PRMT R2, R154, 0x7632, R2 ;  /* 0x000076329a027816 */ /* 0x020fe40000000002 */
[----:B------:R-:W-:Y:S02]  /*2680*/  PRMT R156, R152, 0x7632, R156 ;  /* 0x00007632989c7816 */ /* 0x000fe4000000009c */
[----:B------:R-:W-:Y:S02]  /*2690*/  SHF.L.U32 R157, R155, 0x10, RZ ;  /* 0x000000109b9d7819 */ /* 0x000fe400000006ff */
[----:B------:R-:W-:-:S02]  /*26a0*/  SHF.L.U32 R159, R153, 0x10, RZ ;  /* 0x00000010999f7819 */ /* 0x000fc400000006ff */
[----:B------:R-:W-:Y:S02]  /*26b0*/  SHF.L.U32 R152, R152, 0x10, RZ ;  /* 0x0000001098987819 */ /* 0x000fe400000006ff */
[----:B0-----:R-:W-:Y:S02]  /*26c0*/  PRMT R7, R153, 0x7632, R7 ;  /* 0x0000763299077816 */ /* 0x001fe40000000007 */
[----:B------:R-:W-:Y:S01]  /*26d0*/  PRMT R6, R155, 0x7632, R6 ;  /* 0x000076329b067816 */ /* 0x000fe20000000006 */
[-C--:B------:R-:W-:Y:S01]  /*26e0*/  FMUL.FTZ R152, R152, R4.reuse ;  /* 0x0000000498987220 */ /* 0x080fe20000410000 */
        /* <DEDUP_REMOVED lines=10> */
[-C--:B------:R-:W-:Y:S01]  /*2790*/  FMUL.FTZ R7, R7, R4.reuse ;  /* 0x0000000407077220 */ /* 0x080fe20000410000 */
[----:B------:R-:W-:Y:S01]  /*27a0*/  FMUL.FTZ R2, R2, R4 ;  /* 0x0000000402027220 */ /* 0x000fe20000410000 */
[----:B--2---:R-:W-:Y:S01]  /*27b0*/  FFMA.FTZ R152, R152, R16, R144 ;  /* 0x0000001098987223 */ /* 0x004fe20000010090 */
[----:B------:R-:W-:Y:S01]  /*27c0*/  FFMA.FTZ R153, R153, R17, R145 ;  /* 0x0000001199997223 */ /* 0x000fe20000010091 */
[----:B------:R-:W-:Y:S01]  /*27d0*/  FFMA.FTZ R154, R154, R18, R146 ;  /* 0x000000129a9a7223 */ /* 0x000fe20000010092 */
[----:B------:R-:W-:Y:S01]  /*27e0*/  FFMA.FTZ R155, R155, R19, R147 ;  /* 0x000000139b9b7223 */ /* 0x000fe20000010093 */
[----:B---3--:R-:W-:Y:S01]  /*27f0*/  FFMA.FTZ R156, R156, R20, R148 ;  /* 0x000000149c9c7223 */ /* 0x008fe20000010094 */
[----:B------:R-:W-:Y:S01]  /*2800*/  FFMA.FTZ R157, R7, R21, R149 ;  /* 0x00000015079d7223 */ /* 0x000fe20000010095 */
[----:B------:R-:W-:Y:S01]  /*2810*/  FFMA.FTZ R158, R6, R22, R150 ;  /* 0x00000016069e7223 */ /* 0x000fe20000010096 */
[----:B------:R-:W-:Y:S01]  /*2820*/  FFMA.FTZ R159, R2, R23, R151 ;  /* 0x00000017029f7223 */ /* 0x000fe20000010097 */
[----:B------:R-:W-:Y:S06]  /*2830*/  BRA `(.L_x_35407) ;  /* 0x0000000000707947 */ /* 0x000fec0003800000 */
.L_x_35406:
[----:B-----5:R-:W-:Y:S02]  /*2840*/  PRMT R6, R152, 0x7632, R6 ;  /* 0x0000763298067816 */ /* 0x020fe40000000006 */
        /* <DEDUP_REMOVED lines=26> */
[----:B------:R-:W-:-:S07]  /*29f0*/  FMUL.FTZ R159, R2, R23 ;  /* 0x00000017029f7220 */ /* 0x000fce0000410000 */
.L_x_35407:
[----:B------:R-:W0:Y:S01]  /*2a00*/  LDC.64 R6, c[0x0][0x3a8] ;  /* 0x0000ea00ff067b82 */ /* 0x000e220000000a00 */
[C---:B------:R-:W-:Y:S01]  /*2a10*/  IADD3 R2, PT, PT, R5.reuse, 0x20, RZ ;  /* 0x0000002005027810 */ /* 0x040fe20007ffe0ff */
[----:B0-----:R-:W-:-:S05]  /*2a20*/  IMAD.WIDE.U32 R6, R5, 0x20, R6 ;  /* 0x0000002005067825 */ /* 0x001fca00078e0006 */
[----:B------:R0:W-:Y:S04]  /*2a30*/  STG.E.128 desc[UR6][R6.64], R152 ;  /* 0x0000009806007986 */ /* 0x0001e8000c101d06 */
[----:B------:R0:W-:Y:S02]  /*2a40*/  STG.E.128 desc[UR6][R6.64+0x10], R156 ;  /* 0x0000109c06007986 */ /* 0x0001e4000c101d06 */
.L_x_35405:
[----:B------:R-:W-:Y:S05]  /*2a50*/  BSYNC.RECONVERGENT B0 ;  /* 0x0000000000007941 */ /* 0x000fea0003800200 */
.L_x_35404:
[----:B------:R-:W-:Y:S01]  /*2a60*/  ISETP.GE.U32.AND P0, PT, R0, 0x40, PT ;  /* 0x000000400000780c */ /* 0x000fe20003f06070 */
[----:B------:R-:W-:Y:S01]  /*2a70*/  BSSY.RECONVERGENT B0, `(.L_x_35408) ;  /* 0x000004c000007945 */ /* 0x000fe20003800200 */
[----:B------:R-:W-:-:S11]  /*2a80*/  LOP3.LUT R3, R3, 0xfffff7ff, RZ, 0xc0, !PT ;  /* 0xfffff7ff03037812 */ /* 0x000fd600078ec0ff */
[----:B------:R-:W-:Y:S01]  /*2a90*/  @P0 LOP3.LUT R3, R3, 0x800, RZ, 0xfc, !PT ;  /* 0x0000080003030812 */ /* 0x000fe200078efcff */
[----:B------:R-:W-:Y:S06]  /*2aa0*/  @!P0 BRA `(.L_x_35409) ;  /* 0x0000000400208947 */ /* 0x000fec0003800000 */
[----:B------:R-:W-:Y:S01]  /*2ab0*/  ISETP.NE.U32.AND P0, PT, RZ, UR8, PT ;  /* 0x00000008ff007c0c */ /* 0x000fe2000bf05070 */
[----:B-1----:R-:W1:Y:S03]  /*2ac0*/  LDC.64 R160, c[0x0][0x390] ;  /* 0x0000e400ffa07b82 */ /* 0x002e660000000a00 */
[----:B------:R-:W-:-:S13]  /*2ad0*/  ISETP.NE.AND.EX P0, PT, RZ, UR9, PT, P0 ;  /* 0x00000009ff007c0c */ /* 0x000fda000bf05300 */
[----:B0-----:R-:W0:Y:S02]  /*2ae0*/  @P0 LDC.64 R6, c[0x0][0x3a0] ;  /* 0x0000e800ff060b82 */ /* 0x001e240000000a00 */
[----:B0-----:R-:W-:-:S05]  /*2af0*/  @P0 IMAD.WIDE.U32 R6, R2, 0x20, R6 ;  /* 0x0000002002060825 */ /* 0x001fca00078e0006 */
[----:B------:R-:W5:Y:S04]  /*2b00*/  @P0 LDG.E.128 R144, desc[UR6][R6.64] ;  /* 0x0000000606900981 */ /* 0x000f68000c1e1d00 */
[----:B------:R1:W5:Y:S02]  /*2b10*/  @P0 LDG.E.128 R148, desc[UR6][R6.64+0x10] ;  /* 0x0000100606940981 */ /* 0x000364000c1e1d00 */
[----:B-1----:R-:W-:-:S05]  /*2b20*/  IMAD.WIDE.U32 R6, R2, 0x10, R160 ;  /* 0x0000001002067825 */ /* 0x002fca00078e00a0 */
[----:B------:R0:W5:Y:S01]  /*2b30*/  LDG.E.128 R160, desc[UR6][R6.64] ;  /* 0x0000000606a07981 */ /* 0x000162000c1e1d00 */
[----:B------:R-:W-:Y:S05]  /*2b40*/  @!P0 BRA `(.L_x_35410) ;  /* 0x0000000000748947 */ /* 0x000fea0003800000 */
[----:B-----5:R-:W-:Y:S02]  /*2b50*/  PRMT R165, R160, 0x7632, R165 ;  /* 0x00007632a0a57816 */ /* 0x020fe400000000a5 */
[----:B------:R-:W-:Y:S02]  /*2b60*/  PRMT R164, R161, 0x7632, R164 ;  /* 0x00007632a1a47816 */ /* 0x000fe400000000a4 */
[----:B0-----:R-:W-:Y:S02]  /*2b70*/  PRMT R7, R162, 0x7632, R7 ;  /* 0x00007632a2077816 */ /* 0x001fe40000000007 */
        /* <DEDUP_REMOVED lines=25> */
[----:B------:R-:W-:Y:S06]  /*2d10*/  BRA `(.L_x_35411) ;  /* 0x0000000000707947 */ /* 0x000fec0003800000 */
.L_x_35410:
        /* <DEDUP_REMOVED lines=28> */
.L_x_35411:
[----:B------:R-:W0:Y:S02]  /*2ee0*/  LDC.64 R6, c[0x0][0x3a8] ;  /* 0x0000ea00ff067b82 */ /* 0x000e240000000a00 */
[C---:B0-----:R-:W-:Y:S01]  /*2ef0*/  IMAD.WIDE.U32 R6, R2.reuse, 0x20, R6 ;  /* 0x0000002002067825 */ /* 0x041fe200078e0006 */
[----:B------:R-:W-:-:S04]  /*2f00*/  IADD3 R2, PT, PT, R2, 0x20, RZ ;  /* 0x0000002002027810 */ /* 0x000fc80007ffe0ff */
[----:B------:R2:W-:Y:S04]  /*2f10*/  STG.E.128 desc[UR6][R6.64], R160 ;  /* 0x000000a006007986 */ /* 0x0005e8000c101d06 */
[----:B------:R2:W-:Y:S02]  /*2f20*/  STG.E.128 desc[UR6][R6.64+0x10], R164 ;  /* 0x000010a406007986 */ /* 0x0005e4000c101d06 */
.L_x_35409:
[----:B------:R-:W-:Y:S05]  /*2f30*/  BSYNC.RECONVERGENT B0 ;  /* 0x0000000000007941 */ /* 0x000fea0003800200 */
.L_x_35408:
        /* <DEDUP_REMOVED lines=8> */
[----:B0-2---:R-:W0:Y:S02]  /*2fc0*/  @P0 LDC.64 R6, c[0x0][0x3a0] ;  /* 0x0000e800ff060b82 */ /* 0x005e240000000a00 */
        /* <DEDUP_REMOVED lines=35> */
.L_x_35414:
        /* <DEDUP_REMOVED lines=28> */
.L_x_35415:
[----:B------:R-:W0:Y:S02]  /*33c0*/  LDC.64 R6, c[0x0][0x3a8] ;  /* 0x0000ea00ff067b82 */ /* 0x000e240000000a00 */
[C---:B0-----:R-:W-:Y:S01]  /*33d0*/  IMAD.WIDE.U32 R6, R2.reuse, 0x20, R6 ;  /* 0x0000002002067825 */ /* 0x041fe200078e0006 */
[----:B------:R-:W-:-:S04]  /*33e0*/  IADD3 R2, PT, PT, R2, 0x20, RZ ;  /* 0x0000002002027810 */ /* 0x000fc80007ffe0ff */
[----:B------:R3:W-:Y:S04]  /*33f0*/  STG.E.128 desc[UR6][R6.64], R168 ;  /* 0x000000a806007986 */ /* 0x0007e8000c101d06 */
[----:B------:R3:W-:Y:S02]  /*3400*/  STG.E.128 desc[UR6][R6.64+0x10], R172 ;  /* 0x000010ac06007986 */ /* 0x0007e4000c101d06 */
.L_x_35413:
[----:B------:R-:W-:Y:S05]  /*3410*/  BSYNC.RECONVERGENT B0 ;  /* 0x0000000000007941 */ /* 0x000fea0003800200 */
.L_x_35412:
        /* <DEDUP_REMOVED lines=8> */
[----:B0-23--:R-:W0:Y:S02]  /*34a0*/  @P0 LDC.64 R6, c[0x0][0x3a0] ;  /* 0x0000e800ff060b82 */ /* 0x00de240000000a00 */
[----:B0-----:R-:W-:-:S05]  /*34b0*/  @P0 IMAD.WIDE.U32 R6, R2, 0x20, R6 ;  /* 0x0000002002060825 */ /* 0x001fca00078e0006 */
[----:B-1----:R-:W5:Y:S04]  /*34c0*/  @P0 LDG.E.128 R144, desc[UR6][R6.64] ;  /* 0x0000000606900981 */ /* 0x002f68000c1e1d00 */
[----:B------:R4:W5:Y:S02]  /*34d0*/  @P0 LDG.E.128 R148, desc[UR6][R6.64+0x10] ;  /* 0x0000100606940981 */ /* 0x000964000c1e1d00 */
[----:B----4-:R-:W-:-:S05]  /*34e0*/  IMAD.WIDE.U32 R6, R2, 0x10, R176 ;  /* 0x0000001002067825 */ /* 0x010fca00078e00b0 */
        /* <DEDUP_REMOVED lines=31> */
.L_x_35418:
        /* <DEDUP_REMOVED lines=28> */
.L_x_35419:
[----:B------:R-:W0:Y:S02]  /*38a0*/  LDC.64 R6, c[0x0][0x3a8] ;  /* 0x0000ea00ff067b82 */ /* 0x000e240000000a00 */
[C---:B0-----:R-:W-:Y:S01]  /*38b0*/  IMAD.WIDE.U32 R6, R2.reuse, 0x20, R6 ;  /* 0x0000002002067825 */ /* 0x041fe200078e0006 */
[----:B------:R-:W-:-:S04]  /*38c0*/  IADD3 R2, PT, PT, R2, 0x20, RZ ;  /* 0x0000002002027810 */ /* 0x000fc80007ffe0ff */
[----:B------:R4:W-:Y:S04]  /*38d0*/  STG.E.128 desc[UR6][R6.64], R176 ;  /* 0x000000b006007986 */ /* 0x0009e8000c101d06 */
[----:B------:R4:W-:Y:S02]  /*38e0*/  STG.E.128 desc[UR6][R6.64+0x10], R180 ;  /* 0x000010b406007986 */ /* 0x0009e4000c101d06 */
.L_x_35417:
[----:B------:R-:W-:Y:S05]  /*38f0*/  BSYNC.RECONVERGENT B0 ;  /* 0x0000000000007941 */ /* 0x000fea0003800200 */
.L_x_35416:
        /* <DEDUP_REMOVED lines=8> */
[----:B0-234-:R-:W0:Y:S02]  /*3980*/  @P0 LDC.64 R6, c[0x0][0x3a0] ;  /* 0x0000e800ff060b82 */ /* 0x01de240000000a00 */
[----:B0-----:R-:W-:-:S05]  /*3990*/  @P0 IMAD.WIDE.U32 R6, R2, 0x20, R6 ;  /* 0x0000002002060825 */ /* 0x001fca00078e0006 */
[----:B-1----:R-:W5:Y:S04]  /*39a0*/  @P0 LDG.E.128 R144, desc[UR6][R6.64] ;  /* 0x0000000606900981 */ /* 0x002f68000c1e1d00 */
[----:B------:R0:W5:Y:S02]  /*39b0*/  @P0 LDG.E.128 R148, desc[UR6][R6.64+0x10] ;  /* 0x0000100606940981 */ /* 0x000164000c1e1d00 */
[----:B0-----:R-:W-:-:S05]  /*39c0*/  IMAD.WIDE.U32 R6, R2, 0x10, R184 ;  /* 0x0000001002067825 */ /* 0x001fca00078e00b8 */
        /* <DEDUP_REMOVED lines=31> */
.L_x_35422:
        /* <DEDUP_REMOVED lines=28> */
.L_x_35423:
[----:B------:R-:W0:Y:S02]  /*3d80*/  LDC.64 R6, c[0x0][0x3a8] ;  /* 0x0000ea00ff067b82 */ /* 0x000e240000000a00 */
[C---:B0-----:R-:W-:Y:S01]  /*3d90*/  IMAD.WIDE.U32 R6, R2.reuse, 0x20, R6 ;  /* 0x0000002002067825 */ /* 0x041fe200078e0006 */
[----:B------:R-:W-:-:S04]  /*3da0*/  IADD3 R2, PT, PT, R2, 0x20, RZ ;  /* 0x0000002002027810 */ /* 0x000fc80007ffe0ff */
[----:B------:R0:W-:Y:S04]  /*3db0*/  STG.E.128 desc[UR6][R6.64], R184 ;  /* 0x000000b806007986 */ /* 0x0001e8000c101d06 */
[----:B------:R0:W-:Y:S02]  /*3dc0*/  STG.E.128 desc[UR6][R6.64+0x10], R188 ;  /* 0x000010bc06007986 */ /* 0x0001e4000c101d06 */
.L_x_35421:
[----:B------:R-:W-:Y:S05]  /*3dd0*/  BSYNC.RECONVERGENT B0 ;  /* 0x0000000000007941 */ /* 0x000fea0003800200 */
.L_x_35420:
        /* <DEDUP_REMOVED lines=44> */
.L_x_35426:
        /* <DEDUP_REMOVED lines=28> */
.L_x_35427:
[----:B------:R-:W0:Y:S02]  /*4260*/  LDC.64 R6, c[0x0][0x3a8] ;  /* 0x0000ea00ff067b82 */ /* 0x000e240000000a00 */
[C---:B0-----:R-:W-:Y:S01]  /*4270*/  IMAD.WIDE.U32 R6, R2.reuse, 0x20, R6 ;  /* 0x0000002002067825 */ /* 0x041fe200078e0006 */
[----:B------:R-:W-:-:S04]  /*4280*/  IADD3 R2, PT, PT, R2, 0x20, RZ ;  /* 0x0000002002027810 */ /* 0x000fc80007ffe0ff */
[----:B------:R0:W-:Y:S04]  /*4290*/  STG.E.128 desc[UR6][R6.64], R192 ;  /* 0x000000c006007986 */ /* 0x0001e8000c101d06 */
[----:B------:R0:W-:Y:S02]  /*42a0*/  STG.E.128 desc[UR6][R6.64+0x10], R196 ;  /* 0x000010c406007986 */ /* 0x0001e4000c101d06 */
.L_x_35425:
[----:B------:R-:W-:Y:S05]  /*42b0*/  BSYNC.RECONVERGENT B0 ;  /* 0x0000000000007941 */ /* 0x000fea0003800200 */
.L_x_35424:
        /* <DEDUP_REMOVED lines=44> */
.L_x_35430:
        /* <DEDUP_REMOVED lines=28> */
.L_x_35431:
[----:B------:R-:W0:Y:S02]  /*4740*/  LDC.64 R6, c[0x0][0x3a8] ;  /* 0x0000ea00ff067b82 */ /* 0x000e240000000a00 */
[C---:B0-----:R-:W-:Y:S01]  /*4750*/  IMAD.WIDE.U32 R6, R2.reuse, 0x20, R6 ;  /* 0x0000002002067825 */ /* 0x041fe200078e0006 */
[----:B------:R-:W-:-:S04]  /*4760*/  IADD3 R2, PT, PT, R2, 0x20, RZ ;  /* 0x0000002002027810 */ /* 0x000fc80007ffe0ff */
[----:B------:R0:W-:Y:S04]  /*4770*/  STG.E.128 desc[UR6][R6.64], R200 ;  /* 0x000000c806007986 */ /* 0x0001e8000c101d06 */
[----:B------:R0:W-:Y:S02]  /*4780*/  STG.E.128 desc[UR6][R6.64+0x10], R204 ;  /* 0x000010cc06007986 */ /* 0x0001e4000c101d06 */
.L_x_35429:
[----:B------:R-:W-:Y:S05]  /*4790*/  BSYNC.RECONVERGENT B0 ;  /* 0x0000000000007941 */ /* 0x000fea0003800200 */
.L_x_35428:
        /* <DEDUP_REMOVED lines=44> */
.L_x_35434:
        /* <DEDUP_REMOVED lines=28> */
.L_x_35435:
[----:B------:R-:W0:Y:S02]  /*4c20*/  LDC.64 R6, c[0x0][0x3a8] ;  /* 0x0000ea00ff067b82 */ /* 0x000e240000000a00 */
[C---:B0-----:R-:W-:Y:S01]  /*4c30*/  IMAD.WIDE.U32 R6, R2.reuse, 0x20, R6 ;  /* 0x0000002002067825 */ /* 0x041fe200078e0006 */
[----:B------:R-:W-:-:S04]  /*4c40*/  IADD3 R2, PT, PT, R2, 0x20, RZ ;  /* 0x0000002002027810 */ /* 0x000fc80007ffe0ff */
[----:B------:R0:W-:Y:S04]  /*4c50*/  STG.E.128 desc[UR6][R6.64], R208 ;  /* 0x000000d006007986 */ /* 0x0001e8000c101d06 */
[----:B------:R0:W-:Y:S02]  /*4c60*/  STG.E.128 desc[UR6][R6.64+0x10], R212 ;  /* 0x000010d406007986 */ /* 0x0001e4000c101d06 */
.L_x_35433:
[----:B------:R-:W-:Y:S05]  /*4c70*/  BSYNC.RECONVERGENT B0 ;  /* 0x0000000000007941 */ /* 0x000fea0003800200 */
.L_x_35432:
        /* <DEDUP_REMOVED lines=44> */
.L_x_35438:
        /* <DEDUP_REMOVED lines=28> */
.L_x_35439:
[----:B------:R-:W0:Y:S02]  /*5100*/  LDC.64 R6, c[0x0][0x3a8] ;  /* 0x0000ea00ff067b82 */ /* 0x000e240000000a00 */
[C---:B0-----:R-:W-:Y:S01]  /*5110*/  IMAD.WIDE.U32 R6, R2.reuse, 0x20, R6 ;  /* 0x0000002002067825 */ /* 0x041fe200078e0006 */
[----:B------:R-:W-:-:S04]  /*5120*/  IADD3 R2, PT, PT, R2, 0x20, RZ ;  /* 0x0000002002027810 */ /* 0x000fc80007ffe0ff */
[----:B------:R0:W-:Y:S04]  /*5130*/  STG.E.128 desc[UR6][R6.64], R216 ;  /* 0x000000d806007986 */ /* 0x0001e8000c101d06 */
[----:B------:R0:W-:Y:S02]  /*5140*/  STG.E.128 desc[UR6][R6.64+0x10], R220 ;  /* 0x000010dc06007986 */ /* 0x0001e4000c101d06 */
.L_x_35437:
[----:B------:R-:W-:Y:S05]  /*5150*/  BSYNC.RECONVERGENT B0 ;  /* 0x0000000000007941 */ /* 0x000fea0003800200 */
.L_x_35436:
        /* <DEDUP_REMOVED lines=15> */
[C---:B-----5:R-:W-:Y:S02]  /*5250*/  PRMT R228, R227.reuse, 0x7632, R228 ;  /* 0x00007632e3e47816 */ /* 0x060fe400000000e4 */
[----:B------:R-:W-:Y:S02]  /*5260*/  SHF.L.U32 R230, R227, 0x10, RZ ;  /* 0x00000010e3e67819 */ /* 0x000fe400000006ff */
[----:B0-----:R-:W-:Y:S02]  /*5270*/  PRMT R7, R224, 0x7632, R7 ;  /* 0x00007632e0077816 */ /* 0x001fe40000000007 */
[C---:B------:R-:W-:Y:S01]  /*5280*/  PRMT R6, R225.reuse, 0x7632, R6 ;  /* 0x00007632e1067816 */ /* 0x040fe20000000006 */
[----:B------:R-:W-:Y:S01]  /*5290*/  FMUL.FTZ R230, R230, R4 ;  /* 0x00000004e6e67220 */ /* 0x000fe20000410000 */
[----:B------:R-:W-:Y:S02]  /*52a0*/  PRMT R227, R226, 0x7632, R227 ;  /* 0x00007632e2e37816 */ /* 0x000fe400000000e3 */
[----:B------:R-:W-:Y:S01]  /*52b0*/  SHF.L.U32 R231, R225, 0x10, RZ ;  /* 0x00000010e1e77819 */ /* 0x000fe200000006ff */
[----:B------:R-:W-:Y:S01]  /*52c0*/  FFMA.FTZ R230, R230, R126, R150 ;  /* 0x0000007ee6e67223 */ /* 0x000fe20000010096 */
[----:B------:R-:W-:-:S02]  /*52d0*/  SHF.L.U32 R224, R224, 0x10, RZ ;  /* 0x00000010e0e07819 */ /* 0x000fc400000006ff */
[----:B------:R-:W-:Y:S01]  /*52e0*/  SHF.L.U32 R229, R226, 0x10, RZ ;  /* 0x00000010e2e57819 */ /* 0x000fe200000006ff */
[-C--:B------:R-:W-:Y:S01]  /*52f0*/  FMUL.FTZ R226, R231, R4.reuse ;  /* 0x00000004e7e27220 */ /* 0x080fe20000410000 */
[----:B------:R-:W-:Y:S01]  /*5300*/  SHF.L.U32 R225, R228, 0x10, RZ ;  /* 0x00000010e4e17819 */ /* 0x000fe200000006ff */
[----:B------:R-:W-:Y:S01]  /*5310*/  FMUL.FTZ R224, R224, R4 ;  /* 0x00000004e0e07220 */ /* 0x000fe20000410000 */
[----:B------:R-:W-:Y:S01]  /*5320*/  SHF.L.U32 R7, R7, 0x10, RZ ;  /* 0x0000001007077819 */ /* 0x000fe200000006ff */
[----:B------:R-:W-:Y:S01]  /*5330*/  FFMA.FTZ R226, R226, R122, R146 ;  /* 0x0000007ae2e27223 */ /* 0x000fe20000010092 */
[----:B------:R-:W-:Y:S01]  /*5340*/  SHF.L.U32 R6, R6, 0x10, RZ ;  /* 0x0000001006067819 */ /* 0x000fe200000006ff */
[-C--:B------:R-:W-:Y:S01]  /*5350*/  FMUL.FTZ R225, R225, R4.reuse ;  /* 0x00000004e1e17220 */ /* 0x080fe20000410000 */
[----:B------:R-:W-:Y:S01]  /*5360*/  SHF.L.U32 R228, R227, 0x10, RZ ;  /* 0x00000010e3e47819 */ /* 0x000fe200000006ff */
[-C--:B------:R-:W-:Y:S01]  /*5370*/  FMUL.FTZ R227, R229, R4.reuse ;  /* 0x00000004e5e37220 */ /* 0x080fe20000410000 */
[-C--:B------:R-:W-:Y:S01]  /*5380*/  FMUL.FTZ R7, R7, R4.reuse ;  /* 0x0000000407077220 */ /* 0x080fe20000410000 */
[-C--:B------:R-:W-:Y:S01]  /*5390*/  FMUL.FTZ R6, R6, R4.reuse ;  /* 0x0000000406067220 */ /* 0x080fe20000410000 */
[----:B------:R-:W-:Y:S01]  /*53a0*/  FFMA.FTZ R231, R225, R127, R151 ;  /* 0x0000007fe1e77223 */ /* 0x000fe20000010097 */
[----:B------:R-:W-:Y:S01]  /*53b0*/  FMUL.FTZ R4, R228, R4 ;  /* 0x00000004e4047220 */ /* 0x000fe20000410000 */
[----:B------:R-:W-:Y:S01]  /*53c0*/  FFMA.FTZ R228, R227, R124, R148 ;  /* 0x0000007ce3e47223 */ /* 0x000fe20000010094 */
[----:B------:R-:W-:Y:S01]  /*53d0*/  FFMA.FTZ R224, R224, R120, R144 ;  /* 0x00000078e0e07223 */ /* 0x000fe20000010090 */
[----:B------:R-:W-:Y:S01]  /*53e0*/  FFMA.FTZ R225, R7, R121, R145 ;  /* 0x0000007907e17223 */ /* 0x000fe20000010091 */
[----:B------:R-:W-:Y:S01]  /*53f0*/  FFMA.FTZ R227, R6, R123, R147 ;  /* 0x0000007b06e37223 */ /* 0x000fe20000010093 */
[----:B------:R-:W-:Y:S01]  /*5400*/  FFMA.FTZ R229, R4, R125, R149 ;  /* 0x0000007d04e57223 */ /* 0x000fe20000010095 */
[----:B------:R-:W-:Y:S06]  /*5410*/  BRA `(.L_x_35443) ;  /* 0x0000000000707947 */ /* 0x000fec0003800000 */
.L_x_35442:
[C---:B-----5:R-:W-:Y:S02]  /*5420*/  PRMT R228, R227.reuse, 0x7632, R228 ;  /* 0x00007632e3e47816 */ /* 0x060fe400000000e4 */
[----:B------:R-:W-:Y:S02]  /*5430*/  SHF.L.U32 R230, R227, 0x10, RZ ;  /* 0x00000010e3e67819 */ /* 0x000fe400000006ff */
[----:B0-----:R-:W-:Y:S02]  /*5440*/  PRMT R7, R224, 0x7632, R7 ;  /* 0x00007632e0077816 */ /* 0x001fe40000000007 */
[C---:B------:R-:W-:Y:S01]  /*5450*/  PRMT R6, R225.reuse, 0x7632, R6 ;  /* 0x00007632e1067816 */ /* 0x040fe20000000006 */
[----:B------:R-:W-:Y:S01]  /*5460*/  FMUL.FTZ R230, R230, R4 ;  /* 0x00000004e6e67220 */ /* 0x000fe20000410000 */
[----:B------:R-:W-:Y:S02]  /*5470*/  PRMT R227, R226, 0x7632, R227 ;  /* 0x00007632e2e37816 */ /* 0x000fe400000000e3 */
[----:B------:R-:W-:Y:S01]  /*5480*/  SHF.L.U32 R231, R225, 0x10, RZ ;  /* 0x00000010e1e77819 */ /* 0x000fe200000006ff */
[----:B------:R-:W-:Y:S01]  /*5490*/  FMUL.FTZ R230, R230, R126 ;  /* 0x0000007ee6e67220 */ /* 0x000fe20000410000 */
[----:B------:R-:W-:-:S02]  /*54a0*/  SHF.L.U32 R224, R224, 0x10, RZ ;  /* 0x00000010e0e07819 */ /* 0x000fc400000006ff */
[----:B------:R-:W-:Y:S01]  /*54b0*/  SHF.L.U32 R229, R226, 0x10, RZ ;  /* 0x00000010e2e57819 */ /* 0x000fe200000006ff */
[-C--:B------:R-:W-:Y:S01]  /*54c0*/  FMUL.FTZ R226, R231, R4.reuse ;  /* 0x00000004e7e27220 */ /* 0x080fe20000410000 */
[----:B------:R-:W-:Y:S01]  /*54d0*/  SHF.L.U32 R225, R228, 0x10, RZ ;  /* 0x00000010e4e17819 */ /* 0x000fe200000006ff */
[----:B------:R-:W-:Y:S01]  /*54e0*/  FMUL.FTZ R224, R224, R4 ;  /* 0x00000004e0e07220 */ /* 0x000fe20000410000 */
[----:B------:R-:W-:Y:S01]  /*54f0*/  SHF.L.U32 R7, R7, 0x10, RZ ;  /* 0x0000001007077819 */ /* 0x000fe200000006ff */
[----:B------:R-:W-:Y:S01]  /*5500*/  FMUL.FTZ R226, R226, R122 ;  /* 0x0000007ae2e27220 */ /* 0x000fe20000410000 */
        /* <DEDUP_REMOVED lines=12> */
[----:B------:R-:W-:-:S07]  /*55d0*/  FMUL.FTZ R229, R4, R125 ;  /* 0x0000007d04e57220 */ /* 0x000fce0000410000 */
.L_x_35443:
[----:B------:R-:W0:Y:S02]  /*55e0*/  LDC.64 R6, c[0x0][0x3a8] ;  /* 0x0000ea00ff067b82 */ /* 0x000e240000000a00 */
[----:B0-----:R-:W-:-:S05]  /*55f0*/  IMAD.WIDE.U32 R6, R2, 0x20, R6 ;  /* 0x0000002002067825 */ /* 0x001fca00078e0006 */
[----:B------:R0:W-:Y:S04]  /*5600*/  STG.E.128 desc[UR6][R6.64], R224 ;  /* 0x000000e006007986 */ /* 0x0001e8000c101d06 */
[----:B------:R0:W-:Y:S02]  /*5610*/  STG.E.128 desc[UR6][R6.64+0x10], R228 ;  /* 0x000010e406007986 */ /* 0x0001e4000c101d06 */
.L_x_35441:
[----:B------:R-:W-:Y:S05]  /*5620*/  BSYNC.RECONVERGENT B0 ;  /* 0x0000000000007941 */ /* 0x000fea0003800200 */
.L_x_35440:
[----:B------:R-:W-:Y:S01]  /*5630*/  FADD.FTZ R2, RZ, R152 ;  /* 0x00000098ff027221 */ /* 0x000fe20000010000 */
[C---:B------:R-:W-:Y:S01]  /*5640*/  ISETP.GT.U32.AND P4, PT, R0.reuse, 0x3f, PT ;  /* 0x0000003f0000780c */ /* 0x040fe20003f84070 */
[----:B------:R-:W1:Y:S01]  /*5650*/  S2R R234, SR_TID.X ;  /* 0x0000000000ea7919 */ /* 0x000e620000002100 */
        /* <DEDUP_REMOVED lines=16> */
[----:B0-234-:R-:W-:-:S05]  /*5760*/  FSEL R7, R2, RZ, P5 ;  /* 0x000000ff02077208 */ /* 0x01dfca0002800000 */
        /* <DEDUP_REMOVED lines=270> */
.L_x_35477:
        /* <DEDUP_REMOVED lines=17> */
[----:B-----5:R1:W-:Y:S04]  /*6960*/  STL [R1+0x174], R19 ;  /* 0x0001741301007387 */ /* 0x0203e80000100800 */
[----:B-1----:R-:W2:Y:S04]  /*6970*/  LDL R19, [R1+0x150] ;  /* 0x0001500001137983 */ /* 0x002ea80000100800 */
[----:B------:R1:W-:Y:S04]  /*6980*/  STL [R1+0x170], R18 ;  /* 0x0001701201007387 */ /* 0x0003e80000100800 */
[----:B-1----:R-:W3:Y:S04]  /*6990*/  LDL R18, [R1+0x154] ;  /* 0x0001540001127983 */ /* 0x002ee80000100800 */
[----:B------:R1:W-:Y:S04]  /*69a0*/  STL [R1+0x16c], R17 ;  /* 0x00016c1101007387 */ /* 0x0003e80000100800 */
[----:B-1----:R-:W4:Y:S04]  /*69b0*/  LDL R17, [R1+0x158] ;  /* 0x0001580001117983 */ /* 0x002f280000100800 */
[----:B------:R1:W-:Y:S04]  /*69c0*/  STL [R1+0x168], R16 ;  /* 0x0001681001007387 */ /* 0x0003e80000100800 */
[----:B-1----:R-:W4:Y:S04]  /*69d0*/  LDL R16, [R1+0x15c] ;  /* 0x00015c0001107983 */ /* 0x002f280000100800 */
[----:B------:R1:W-:Y:S04]  /*69e0*/  STL [R1+0x164], R3 ;  /* 0x0001640301007387 */ /* 0x0003e80000100800 */
[----:B------:R-:W4:Y:S04]  /*69f0*/  LDL R234, [R1+0x144] ;  /* 0x0001440001ea7983 */ /* 0x000f280000100800 */
[----:B-1----:R-:W4:Y:S04]  /*6a00*/  LDL R3, [R1+0x140] ;  /* 0x0001400001037983 */ /* 0x002f280000100800 */
[----:B------:R1:W-:Y:S04]  /*6a10*/  STL [R1+0x160], R0 ;  /* 0x0001600001007387 */ /* 0x0003e80000100800 */
[----:B------:R-:W4:Y:S04]  /*6a20*/  LDL R235, [R1+0x14c] ;  /* 0x00014c0001eb7983 */ /* 0x000f280000100800 */
[----:B-1----:R-:W4:Y:S01]  /*6a30*/  LDL R0, [R1+0x148] ;  /* 0x0001480001007983 */ /* 0x002f220000100800 */
[--C-:B0-----:R-:W-:Y:S01]  /*6a40*/  FADD.FTZ R6, R152, -R2.reuse ;  /* 0x8000000298067221 */ /* 0x101fe20000010000 */
[--C-:B------:R-:W-:Y:S01]  /*6a50*/  FADD.FTZ R233, R153, -R2.reuse ;  /* 0x8000000299e97221 */ /* 0x100fe20000010000 */
[----:B------:R-:W-:-:S02]  /*6a60*/  FADD.FTZ R7, R155, -R2 ;  /* 0x800000029b077221 */ /* 0x000fc40000010000 */
[----:B------:R-:W-:Y:S01]  /*6a70*/  FMUL.FTZ R232, R4, R6 ;  /* 0x0000000604e87220 */ /* 0x000fe20000410000 */
[----:B------:R-:W-:Y:S01]  /*6a80*/  FADD.FTZ R6, R154, -R2 ;  /* 0x800000029a067221 */ /* 0x000fe20000010000 */
[C---:B------:R-:W-:Y:S01]  /*6a90*/  FMUL.FTZ R233, R4.reuse, R233 ;  /* 0x000000e904e97220 */ /* 0x040fe20000410000 */
[C---:B------:R-:W-:Y:S02]  /*6aa0*/  FMUL.FTZ R7, R4.reuse, R7 ;  /* 0x0000000704077220 */ /* 0x040fe40000410000 */
[----:B------:R-:W-:Y:S01]  /*6ab0*/  FMUL.FTZ R6, R4, R6 ;  /* 0x0000000604067220 */ /* 0x000fe20000410000 */
[----:B--2---:R-:W-:Y:S02]  /*6ac0*/  FFMA.FTZ R232, R232, R19, R8 ;  /* 0x00000013e8e87223 */ /* 0x004fe40000010008 */
[----:B------:R1:W5:Y:S01]  /*6ad0*/  LDL.LU R19, [R1+0x174] ;  /* 0x0001740001137983 */ /* 0x0003620000300800 */
[----:B---3--:R-:W-:-:S03]  /*6ae0*/  FFMA.FTZ R233, R233, R18, R9 ;  /* 0x00000012e9e97223 */ /* 0x008fc60000010009 */
[----:B------:R1:W5:Y:S02]  /*6af0*/  LDL.LU R18, [R1+0x170] ;  /* 0x0001700001127983 */ /* 0x0003640000300800 */
[----:B------:R-:W-:Y:S01]  /*6b00*/  F2FP.BF16.F32.PACK_AB R232, R233, R232 ;  /* 0x000000e8e9e8723e */ /* 0x000fe200000010ff */
[----:B----4-:R-:W-:Y:S02]  /*6b10*/  FFMA.FTZ R6, R6, R17, R10 ;  /* 0x0000001106067223 */ /* 0x010fe4000001000a */
[----:B------:R1:W5:Y:S01]  /*6b20*/  LDL.LU R17, [R1+0x16c] ;  /* 0x00016c0001117983 */ /* 0x0003620000300800 */
[----:B------:R-:W-:-:S03]  /*6b30*/  FFMA.FTZ R7, R7, R16, R11 ;  /* 0x0000001007077223 */ /* 0x000fc6000001000b */
[----:B------:R1:W5:Y:S02]  /*6b40*/  LDL.LU R16, [R1+0x168] ;  /* 0x0001680001107983 */ /* 0x0003640000300800 */
[----:B------:R-:W-:Y:S01]  /*6b50*/  F2FP.BF16.F32.PACK_AB R233, R7, R6 ;  /* 0x0000000607e9723e */ /* 0x000fe200000010ff */
[--C-:B------:R-:W-:Y:S01]  /*6b60*/  FADD.FTZ R7, R156, -R2.reuse ;  /* 0x800000029c077221 */ /* 0x100fe20000010000 */
[----:B------:R-:W-:-:S03]  /*6b70*/  FADD.FTZ R6, R157, -R2 ;  /* 0x800000029d067221 */ /* 0x000fc60000010000 */
[C---:B------:R-:W-:Y:S01]  /*6b80*/  FMUL.FTZ R7, R4.reuse, R7 ;  /* 0x0000000704077220 */ /* 0x040fe20000410000 */
[----:B------:R-:W-:-:S03]  /*6b90*/  FMUL.FTZ R6, R4, R6 ;  /* 0x0000000604067220 */ /* 0x000fc60000410000 */
[----:B------:R-:W-:Y:S01]  /*6ba0*/  FFMA.FTZ R7, R7, R3, R12 ;  /* 0x0000000307077223 */ /* 0x000fe2000001000c */
[----:B------:R-:W-:Y:S01]  /*6bb0*/  FFMA.FTZ R6, R6, R234, R13 ;  /* 0x000000ea06067223 */ /* 0x000fe2000001000d */
[----:B------:R1:W5:Y:S04]  /*6bc0*/  LDL.LU R3, [R1+0x164] ;  /* 0x0001640001037983 */ /* 0x0003680000300800 */
[----:B------:R-:W-:Y:S01]  /*6bd0*/  F2FP.BF16.F32.PACK_AB R234, R6, R7 ;  /* 0x0000000706ea723e */ /* 0x000fe200000010ff */
[----:B------:R-:W-:-:S04]  /*6be0*/  FADD.FTZ R7, R158, -R2 ;  /* 0x800000029e077221 */ /* 0x000fc80000010000 */
[----:B------:R-:W-:-:S04]  /*6bf0*/  FMUL.FTZ R7, R4, R7 ;  /* 0x0000000704077220 */ /* 0x000fc80000410000 */
[----:B------:R-:W-:Y:S02]  /*6c00*/  FFMA.FTZ R7, R7, R0, R14 ;  /* 0x0000000007077223 */ /* 0x000fe4000001000e */
[----:B------:R1:W5:Y:S01]  /*6c10*/  LDL.LU R0, [R1+0x160] ;  /* 0x0001600001007983 */ /* 0x0003620000300800 */
[----:B------:R-:W-:-:S04]  /*6c20*/  FADD.FTZ R6, R159, -R2 ;  /* 0x800000029f067221 */ /* 0x000fc80000010000 */
[----:B------:R-:W-:-:S04]  /*6c30*/  FMUL.FTZ R6, R4, R6 ;  /* 0x0000000604067220 */ /* 0x000fc80000410000 */
[----:B------:R-:W-:-:S05]  /*6c40*/  FFMA.FTZ R6, R6, R235, R15 ;  /* 0x000000eb06067223 */ /* 0x000fca000001000f */
[----:B------:R-:W-:Y:S02]  /*6c50*/  F2FP.BF16.F32.PACK_AB R235, R6, R7 ;  /* 0x0000000706eb723e */ /* 0x000fe400000010ff */
[----:B------:R-:W0:Y:S02]  /*6c60*/  LDC.64 R6, c[0x0][0x428] ;  /* 0x00010a00ff067b82 */ /* 0x000e240000000a00 */
[----:B0-----:R-:W-:-:S05]  /*6c70*/  IMAD.WIDE.U32 R6, R5, 0x10, R6 ;  /* 0x0000001005067825 */ /* 0x001fca00078e0006 */
[----:B------:R1:W-:Y:S01]  /*6c80*/  STG.E.128 desc[UR6][R6.64], R232 ;  /* 0x000000e806007986 */ /* 0x0003e2000c101d06 */
[----:B------:R-:W-:-:S07]  /*6c90*/  IADD3 R5, PT, PT, R5, 0x20, RZ ;  /* 0x0000002005057810 */ /* 0x000fce0007ffe0ff */
.L_x_35446:
[----:B------:R-:W-:Y:S05]  /*6ca0*/  BSYNC.RECONVERGENT B0 ;  /* 0x0000000000007941 */ /* 0x000fea0003800200 */
.L_x_35445:
[----:B-----5:R-:W-:Y:S01]  /*6cb0*/  ISETP.GE.U32.AND P0, PT, R0, 0x40, PT ;  /* 0x000000400000780c */ /* 0x020fe20003f06070 */
[----:B------:R-:W-:-:S12]  /*6cc0*/  BSSY.RECONVERGENT B0, `(.L_x_35447) ;  /* 0x0000036000007945 */ /* 0x000fd80003800200 */
[----:B------:R-:W-:Y:S05]  /*6cd0*/  @!P0 BRA `(.L_x_35448) ;  /* 0x0000000000d08947 */ /* 0x000fea0003800000 */
[----:B------:R2:W-:Y:S04]  /*6ce0*/  STL [R1+0x174], R11 ;  /* 0x0001740b01007387 */ /* 0x0005e80000100800 */
[----:B--2---:R-:W2:Y:S04]  /*6cf0*/  LDL R11, [R1+0x130] ;  /* 0x00013000010b7983 */ /* 0x004ea80000100800 */
[----:B------:R3:W-:Y:S04]  /*6d00*/  STL [R1+0x170], R10 ;  /* 0x0001700a01007387 */ /* 0x0007e80000100800 */
[----:B---3--:R-:W3:Y:S04]  /*6d10*/  LDL R10, [R1+0x134] ;  /* 0x00013400010a7983 */ /* 0x008ee80000100800 */
[----:B------:R4:W-:Y:S04]  /*6d20*/  STL [R1+0x16c], R9 ;  /* 0x00016c0901007387 */ /* 0x0009e80000100800 */
[----:B----4-:R-:W4:Y:S04]  /*6d30*/  LDL R9, [R1+0x138] ;  /* 0x0001380001097983 */ /* 0x010f280000100800 */
[----:B------:R0:W-:Y:S04]  /*6d40*/  STL [R1+0x168], R8 ;  /* 0x0001680801007387 */ /* 0x0001e80000100800 */
[----:B0-----:R-:W4:Y:S04]  /*6d50*/  LDL R8, [R1+0x13c] ;  /* 0x00013c0001087983 */ /* 0x001f280000100800 */
[----:B------:R0:W-:Y:S04]  /*6d60*/  STL [R1+0x164], R3 ;  /* 0x0001640301007387 */ /* 0x0001e80000100800 */
[----:B-1----:R-:W4:Y:S04]  /*6d70*/  LDL R234, [R1+0x124] ;  /* 0x0001240001ea7983 */ /* 0x002f280000100800 */
[----:B0-----:R-:W4:Y:S04]  /*6d80*/  LDL R3, [R1+0x120] ;  /* 0x0001200001037983 */ /* 0x001f280000100800 */
[----:B------:R0:W-:Y:S04]  /*6d90*/  STL [R1+0x160], R0 ;  /* 0x0001600001007387 */ /* 0x0001e80000100800 */
[----:B------:R-:W4:Y:S04]  /*6da0*/  LDL R235, [R1+0x12c] ;  /* 0x00012c0001eb7983 */ /* 0x000f280000100800 */
[----:B0-----:R-:W4:Y:S01]  /*6db0*/  LDL R0, [R1+0x128] ;  /* 0x0001280001007983 */ /* 0x001f220000100800 */
        /* <DEDUP_REMOVED lines=38> */
.L_x_35448:
[----:B------:R-:W-:Y:S05]  /*7020*/  BSYNC.RECONVERGENT B0 ;  /* 0x0000000000007941 */ /* 0x000fea0003800200 */
.L_x_35447:
[----:B-----5:R-:W-:Y:S01]  /*7030*/  ISETP.GE.U32.AND P0, PT, R0, 0x60, PT ;  /* 0x000000600000780c */ /* 0x020fe20003f06070 */
[----:B------:R-:W-:-:S12]  /*7040*/  BSSY.RECONVERGENT B0, `(.L_x_35449) ;  /* 0x0000036000007945 */ /* 0x000fd80003800200 */
[----:B------:R-:W-:Y:S05]  /*7050*/  @!P0 BRA `(.L_x_35450) ;  /* 0x0000000000d08947 */ /* 0x000fea0003800000 */
[----:B------:R3:W-:Y:S04]  /*7060*/  STL [R1+0x174], R11 ;  /* 0x0001740b01007387 */ /* 0x0007e80000100800 */
[----:B---3--:R-:W3:Y:S04]  /*7070*/  LDL R11, [R1+0x110] ;  /* 0x00011000010b7983 */ /* 0x008ee80000100800 */
[----:B------:R4:W-:Y:S04]  /*7080*/  STL [R1+0x170], R10 ;  /* 0x0001700a01007387 */ /* 0x0009e80000100800 */
[----:B----4-:R-:W4:Y:S04]  /*7090*/  LDL R10, [R1+0x114] ;  /* 0x00011400010a7983 */ /* 0x010f280000100800 */
[----:B------:R0:W-:Y:S04]  /*70a0*/  STL [R1+0x16c], R9 ;  /* 0x00016c0901007387 */ /* 0x0001e80000100800 */
[----:B0-----:R-:W4:Y:S04]  /*70b0*/  LDL R9, [R1+0x118] ;  /* 0x0001180001097983 */ /* 0x001f280000100800 */
[----:B------:R0:W-:Y:S04]  /*70c0*/  STL [R1+0x168], R8 ;  /* 0x0001680801007387 */ /* 0x0001e80000100800 */
[----:B0-----:R-:W4:Y:S04]  /*70d0*/  LDL R8, [R1+0x11c] ;  /* 0x00011c0001087983 */ /* 0x001f280000100800 */
[----:B------:R0:W-:Y:S04]  /*70e0*/  STL [R1+0x164], R3 ;  /* 0x0001640301007387 */ /* 0x0001e80000100800 */
[----:B-12---:R-:W2:Y:S04]  /*70f0*/  LDL R234, [R1+0x104] ;  /* 0x0001040001ea7983 */ /* 0x006ea80000100800 */
[----:B0-----:R-:W2:Y:S04]  /*7100*/  LDL R3, [R1+0x100] ;  /* 0x0001000001037983 */ /* 0x001ea80000100800 */
[----:B------:R0:W-:Y:S04]  /*7110*/  STL [R1+0x160], R0 ;  /* 0x0001600001007387 */ /* 0x0001e80000100800 */
[----:B------:R-:W2:Y:S04]  /*7120*/  LDL R235, [R1+0x10c] ;  /* 0x00010c0001eb7983 */ /* 0x000ea80000100800 */
[----:B0-----:R-:W2:Y:S01]  /*7130*/  LDL R0, [R1+0x108] ;  /* 0x0001080001007983 */ /* 0x001ea20000100800 */
        /* <DEDUP_REMOVED lines=8> */
[----:B---3--:R-:W-:Y:S02]  /*71c0*/  FFMA.FTZ R232, R232, R11, R40 ;  /* 0x0000000be8e87223 */ /* 0x008fe40000010028 */
[----:B------:R3:W5:Y:S01]  /*71d0*/  LDL.LU R11, [R1+0x174] ;  /* 0x00017400010b7983 */ /* 0x0007620000300800 */
[----:B----4-:R-:W-:-:S03]  /*71e0*/  FFMA.FTZ R233, R233, R10, R41 ;  /* 0x0000000ae9e97223 */ /* 0x010fc60000010029 */
[----:B------:R3:W5:Y:S02]  /*71f0*/  LDL.LU R10, [R1+0x170] ;  /* 0x00017000010a7983 */ /* 0x0007640000300800 */
[----:B------:R-:W-:Y:S01]  /*7200*/  F2FP.BF16.F32.PACK_AB R232, R233, R232 ;  /* 0x000000e8e9e8723e */ /* 0x000fe200000010ff */
[----:B------:R-:W-:Y:S02]  /*7210*/  FFMA.FTZ R6, R6, R9, R42 ;  /* 0x0000000906067223 */ /* 0x000fe4000001002a */
        /* <DEDUP_REMOVED lines=8> */
[----:B--2---:R-:W-:Y:S01]  /*72a0*/  FFMA.FTZ R7, R7, R3, R44 ;  /* 0x0000000307077223 */ /* 0x004fe2000001002c */
        /* <DEDUP_REMOVED lines=15> */
.L_x_35450:
[----:B------:R-:W-:Y:S05]  /*73a0*/  BSYNC.RECONVERGENT B0 ;  /* 0x0000000000007941 */ /* 0x000fea0003800200 */
.L_x_35449:
[----:B-----5:R-:W-:Y:S01]  /*73b0*/  ISETP.GE.U32.AND P0, PT, R0, 0x80, PT ;  /* 0x000000800000780c */ /* 0x020fe20003f06070 */
[----:B------:R-:W-:-:S12]  /*73c0*/  BSSY.RECONVERGENT B0, `(.L_x_35451) ;  /* 0x0000036000007945 */ /* 0x000fd80003800200 */
[----:B------:R-:W-:Y:S05]  /*73d0*/  @!P0 BRA `(.L_x_35452) ;  /* 0x0000000000d08947 */ /* 0x000fea0003800000 */
[----:B------:R4:W-:Y:S04]  /*73e0*/  STL [R1+0x174], R11 ;  /* 0x0001740b01007387 */ /* 0x0009e80000100800 */
[----:B----4-:R-:W4:Y:S04]  /*73f0*/  LDL R11, [R1+0xf0] ;  /* 0x0000f000010b7983 */ /* 0x010f280000100800 */
[----:B------:R0:W-:Y:S04]  /*7400*/  STL [R1+0x170], R10 ;  /* 0x0001700a01007387 */ /* 0x0001e80000100800 */
[----:B0-----:R-:W4:Y:S04]  /*7410*/  LDL R10, [R1+0xf4] ;  /* 0x0000f400010a7983 */ /* 0x001f280000100800 */
[----:B------:R0:W-:Y:S04]  /*7420*/  STL [R1+0x16c], R9 ;  /* 0x00016c0901007387 */ /* 0x0001e80000100800 */
[----:B0-----:R-:W4:Y:S04]  /*7430*/  LDL R9, [R1+0xf8] ;  /* 0x0000f80001097983 */ /* 0x001f280000100800 */
[----:B------:R0:W-:Y:S04]  /*7440*/  STL [R1+0x168], R8 ;  /* 0x0001680801007387 */ /* 0x0001e80000100800 */
[----:B0-----:R-:W4:Y:S04]  /*7450*/  LDL R8, [R1+0xfc] ;  /* 0x0000fc0001087983 */ /* 0x001f280000100800 */
[----:B------:R0:W-:Y:S04]  /*7460*/  STL [R1+0x164], R3 ;  /* 0x0001640301007387 */ /* 0x0001e80000100800 */
[----:B-123--:R-:W2:Y:S04]  /*7470*/  LDL R234, [R1+0xe4] ;  /* 0x0000e40001ea7983 */ /* 0x00eea80000100800 */
[----:B0-----:R-:W3:Y:S04]  /*7480*/  LDL R3, [R1+0xe0] ;  /* 0x0000e00001037983 */ /* 0x001ee80000100800 */
        /* <DEDUP_REMOVED lines=11> */
[----:B----4-:R-:W-:Y:S02]  /*7540*/  FFMA.FTZ R232, R232, R11, R56 ;  /* 0x0000000be8e87223 */ /* 0x010fe40000010038 */
[----:B------:R4:W5:Y:S01]  /*7550*/  LDL.LU R11, [R1+0x174] ;  /* 0x00017400010b7983 */ /* 0x0009620000300800 */
[----:B------:R-:W-:-:S03]  /*7560*/  FFMA.FTZ R233, R233, R10, R57 ;  /* 0x0000000ae9e97223 */ /* 0x000fc60000010039 */
        /* <DEDUP_REMOVED lines=11> */
[----:B---3--:R-:W-:Y:S01]  /*7620*/  FFMA.FTZ R7, R7, R3, R60 ;  /* 0x0000000307077223 */ /* 0x008fe2000001003c */
[----:B--2---:R-:W-:Y:S01]  /*7630*/  FFMA.FTZ R6, R6, R234, R61 ;  /* 0x000000ea06067223 */ /* 0x004fe2000001003d */
        /* <DEDUP_REMOVED lines=14> */
.L_x_35452:
[----:B------:R-:W-:Y:S05]  /*7720*/  BSYNC.RECONVERGENT B0 ;  /* 0x0000000000007941 */ /* 0x000fea0003800200 */
.L_x_35451:
        /* <DEDUP_REMOVED lines=13> */
[----:B0-----:R-:W3:Y:S04]  /*7800*/  LDL R3, [R1+0xc0] ;  /* 0x0000c00001037983 */ /* 0x001ee80000100800 */
        /* <DEDUP_REMOVED lines=31> */
[----:B----4-:R-:W-:Y:S02]  /*7a00*/  FFMA.FTZ R7, R7, R0, R78 ;  /* 0x0000000007077223 */ /* 0x010fe4000001004e */
[----:B------:R0:W5:Y:S01]  /*7a10*/  LDL.LU R0, [R1+0x160] ;  /* 0x0001600001007983 */ /* 0x0001620000300800 */
[----:B------:R-:W-:-:S04]  /*7a20*/  FADD.FTZ R6, R191, -R2 ;  /* 0x80000002bf067221 */ /* 0x000fc80000010000 */
[----:B------:R-:W-:-:S04]  /*7a30*/  FMUL.FTZ R6, R4, R6 ;  /* 0x0000000604067220 */ /* 0x000fc80000410000 */
[----:B------:R-:W-:-:S05]  /*7a40*/  FFMA.FTZ R6, R6, R235, R79 ;  /* 0x000000eb06067223 */ /* 0x000fca000001004f */
[----:B------:R-:W-:Y:S02]  /*7a50*/  F2FP.BF16.F32.PACK_AB R235, R6, R7 ;  /* 0x0000000706eb723e */ /* 0x000fe400000010ff */
[----:B------:R-:W1:Y:S02]  /*7a60*/  LDC.64 R6, c[0x0][0x428] ;  /* 0x00010a00ff067b82 */ /* 0x000e640000000a00 */
[----:B-1----:R-:W-:-:S05]  /*7a70*/  IMAD.WIDE.U32 R6, R5, 0x10, R6 ;  /* 0x0000001005067825 */ /* 0x002fca00078e0006 */
[----:B------:R0:W-:Y:S01]  /*7a80*/  STG.E.128 desc[UR6][R6.64], R232 ;  /* 0x000000e806007986 */ /* 0x0001e2000c101d06 */
[----:B------:R-:W-:-:S07]  /*7a90*/  IADD3 R5, PT, PT, R5, 0x20, RZ ;  /* 0x0000002005057810 */ /* 0x000fce0007ffe0ff */
.L_x_35454:
[----:B------:R-:W-:Y:S05]  /*7aa0*/  BSYNC.RECONVERGENT B0 ;  /* 0x0000000000007941 */ /* 0x000fea0003800200 */
.L_x_35453:
        /* <DEDUP_REMOVED lines=55> */
.L_x_35456:
[----:B------:R-:W-:Y:S05]  /*7e20*/  BSYNC.RECONVERGENT B0 ;  /* 0x0000000000007941 */ /* 0x000fea0003800200 */
.L_x_35455:
        /* <DEDUP_REMOVED lines=55> */
.L_x_35458:
[----:B------:R-:W-:Y:S05]  /*81a0*/  BSYNC.RECONVERGENT B0 ;  /* 0x0000000000007941 */ /* 0x000fea0003800200 */
.L_x_35457:
        /* <DEDUP_REMOVED lines=25> */
[----:B0-----:R-:W2:Y:S04]  /*8340*/  LDL R9, [R1+0x14] ;  /* 0x0000140001097983 */ /* 0x001ea80000100800 */
[----:B------:R0:W-:Y:S04]  /*8350*/  STL [R1+0x168], R8 ;  /* 0x0001680801007387 */ /* 0x0001e80000100800 */
[----:B0-----:R-:W3:Y:S04]  /*8360*/  LDL R8, [R1+0x18] ;  /* 0x0000180001087983 */ /* 0x001ee80000100800 */
[----:B------:R0:W-:Y:S04]  /*8370*/  STL [R1+0x164], R3 ;  /* 0x0001640301007387 */ /* 0x0001e80000100800 */
        /* <DEDUP_REMOVED lines=16> */
[----:B------:R0:W5:Y:S02]  /*8480*/  LDL.LU R17, [R1+0x18c] ;  /* 0x00018c0001117983 */ /* 0x0001640000300800 */
[----:B------:R-:W-:Y:S02]  /*8490*/  F2FP.BF16.F32.PACK_AB R232, R233, R232 ;  /* 0x000000e8e9e8723e */ /* 0x000fe400000010ff */
[----:B------:R0:W5:Y:S01]  /*84a0*/  LDL.LU R16, [R1+0x188] ;  /* 0x0001880001107983 */ /* 0x0001620000300800 */
[----:B------:R-:W-:-:S03]  /*84b0*/  FFMA.FTZ R6, R6, R14, R15 ;  /* 0x0000000e06067223 */ /* 0x000fc6000001000f */
[----:B------:R0:W5:Y:S04]  /*84c0*/  LDL.LU R15, [R1+0x184] ;  /* 0x00018400010f7983 */ /* 0x0001680000300800 */
[----:B------:R0:W5:Y:S01]  /*84d0*/  LDL.LU R14, [R1+0x180] ;  /* 0x00018000010e7983 */ /* 0x0001620000300800 */
[----:B------:R-:W-:-:S03]  /*84e0*/  FFMA.FTZ R7, R7, R12, R13 ;  /* 0x0000000c07077223 */ /* 0x000fc6000001000d */
[----:B------:R0:W5:Y:S02]  /*84f0*/  LDL.LU R13, [R1+0x17c] ;  /* 0x00017c00010d7983 */ /* 0x0001640000300800 */
[----:B------:R-:W-:Y:S01]  /*8500*/  F2FP.BF16.F32.PACK_AB R233, R7, R6 ;  /* 0x0000000607e9723e */ /* 0x000fe200000010ff */
[--C-:B------:R-:W-:Y:S01]  /*8510*/  FADD.FTZ R7, R212, -R2.reuse ;  /* 0x80000002d4077221 */ /* 0x100fe20000010000 */
[----:B------:R-:W-:Y:S01]  /*8520*/  FADD.FTZ R6, R213, -R2 ;  /* 0x80000002d5067221 */ /* 0x000fe20000010000 */
[----:B------:R0:W5:Y:S02]  /*8530*/  LDL.LU R12, [R1+0x178] ;  /* 0x00017800010c7983 */ /* 0x0001640000300800 */
[C---:B------:R-:W-:Y:S01]  /*8540*/  FMUL.FTZ R7, R4.reuse, R7 ;  /* 0x0000000704077220 */ /* 0x040fe20000410000 */
[----:B------:R-:W-:-:S03]  /*8550*/  FMUL.FTZ R6, R4, R6 ;  /* 0x0000000604067220 */ /* 0x000fc60000410000 */
[----:B------:R-:W-:Y:S02]  /*8560*/  FFMA.FTZ R7, R7, R10, R11 ;  /* 0x0000000a07077223 */ /* 0x000fe4000001000b */
[----:B------:R0:W5:Y:S04]  /*8570*/  LDL.LU R11, [R1+0x174] ;  /* 0x00017400010b7983 */ /* 0x0001680000300800 */
[----:B------:R0:W5:Y:S01]  /*8580*/  LDL.LU R10, [R1+0x170] ;  /* 0x00017000010a7983 */ /* 0x0001620000300800 */
[----:B--2---:R-:W-:-:S03]  /*8590*/  FFMA.FTZ R6, R6, R234, R9 ;  /* 0x000000ea06067223 */ /* 0x004fc60000010009 */
[----:B------:R0:W5:Y:S02]  /*85a0*/  LDL.LU R9, [R1+0x16c] ;  /* 0x00016c0001097983 */ /* 0x0001640000300800 */
[----:B------:R-:W-:Y:S01]  /*85b0*/  F2FP.BF16.F32.PACK_AB R234, R6, R7 ;  /* 0x0000000706ea723e */ /* 0x000fe200000010ff */
[--C-:B------:R-:W-:Y:S01]  /*85c0*/  FADD.FTZ R7, R214, -R2.reuse ;  /* 0x80000002d6077221 */ /* 0x100fe20000010000 */
[----:B------:R-:W-:-:S03]  /*85d0*/  FADD.FTZ R6, R215, -R2 ;  /* 0x80000002d7067221 */ /* 0x000fc60000010000 */
[C---:B------:R-:W-:Y:S01]  /*85e0*/  FMUL.FTZ R7, R4.reuse, R7 ;  /* 0x0000000704077220 */ /* 0x040fe20000410000 */
[----:B------:R-:W-:-:S03]  /*85f0*/  FMUL.FTZ R6, R4, R6 ;  /* 0x0000000604067220 */ /* 0x000fc60000410000 */
[----:B---3--:R-:W-:Y:S02]  /*8600*/  FFMA.FTZ R7, R7, R3, R8 ;  /* 0x0000000307077223 */ /* 0x008fe40000010008 */
[----:B------:R0:W5:Y:S04]  /*8610*/  LDL.LU R8, [R1+0x168] ;  /* 0x0001680001087983 */ /* 0x0001680000300800 */
[----:B------:R0:W5:Y:S01]  /*8620*/  LDL.LU R3, [R1+0x164] ;  /* 0x0001640001037983 */ /* 0x0001620000300800 */
[----:B----4-:R-:W-:-:S03]  /*8630*/  FFMA.FTZ R6, R6, R235, R0 ;  /* 0x000000eb06067223 */ /* 0x010fc60000010000 */
[----:B------:R0:W5:Y:S02]  /*8640*/  LDL.LU R0, [R1+0x160] ;  /* 0x0001600001007983 */ /* 0x0001640000300800 */
[----:B------:R-:W-:Y:S02]  /*8650*/  F2FP.BF16.F32.PACK_AB R235, R6, R7 ;  /* 0x0000000706eb723e */ /* 0x000fe400000010ff */
[----:B------:R-:W1:Y:S02]  /*8660*/  LDC.64 R6, c[0x0][0x428] ;  /* 0x00010a00ff067b82 */ /* 0x000e640000000a00 */
[----:B-1----:R-:W-:-:S05]  /*8670*/  IMAD.WIDE.U32 R6, R5, 0x10, R6 ;  /* 0x0000001005067825 */ /* 0x002fca00078e0006 */
[----:B------:R0:W-:Y:S01]  /*8680*/  STG.E.128 desc[UR6][R6.64], R232 ;  /* 0x000000e806007986 */ /* 0x0001e2000c101d06 */
[----:B------:R-:W-:-:S07]  /*8690*/  IADD3 R5, PT, PT, R5, 0x20, RZ ;  /* 0x0000002005057810 */ /* 0x000fce0007ffe0ff */
.L_x_35460:
[----:B------:R-:W-:Y:S05]  /*86a0*/  BSYNC.RECONVERGENT B0 ;  /* 0x0000000000007941 */ /* 0x000fea0003800200 */
.L_x_35459:
        /* <DEDUP_REMOVED lines=79> */
.L_x_35462:
[----:B------:R-:W-:Y:S05]  /*8ba0*/  BSYNC.RECONVERGENT B0 ;  /* 0x0000000000007941 */ /* 0x000fea0003800200 */
.L_x_35461:
[----:B-----5:R-:W-:Y:S01]  /*8bb0*/  ISETP.GE.U32.AND P0, PT, R0, 0x140, PT ;  /* 0x000001400000780c */ /* 0x020fe20003f06070 */
[----:B------:R-:W-:-:S12]  /*8bc0*/  BSSY.RECONVERGENT B0, `(.L_x_35463) ;  /* 0x0000021000007945 */ /* 0x000fd80003800200 */
[----:B------:R-:W-:Y:S05]  /*8bd0*/  @!P0 BRA `(.L_x_35464) ;  /* 0x00000000007c8947 */ /* 0x000fea0003800000 */
[--C-:B01234-:R-:W-:Y:S01]  /*8be0*/  FADD.FTZ R6, R224, -R2.reuse ;  /* 0x80000002e0067221 */ /* 0x11ffe20000010000 */
[----:B------:R-:W-:-:S03]  /*8bf0*/  FADD.FTZ R7, R225, -R2 ;  /* 0x80000002e1077221 */ /* 0x000fc60000010000 */
[C---:B------:R-:W-:Y:S01]  /*8c00*/  FMUL.FTZ R6, R4.reuse, R6 ;  /* 0x0000000604067220 */ /* 0x040fe20000410000 */
[----:B------:R-:W-:-:S03]  /*8c10*/  FMUL.FTZ R7, R4, R7 ;  /* 0x0000000704077220 */ /* 0x000fc60000410000 */
[----:B------:R-:W-:Y:S01]  /*8c20*/  FFMA.FTZ R6, R6, R128, R136 ;  /* 0x0000008006067223 */ /* 0x000fe20000010088 */
        /* <DEDUP_REMOVED lines=22> */
[----:B------:R-:W-:Y:S02]  /*8d90*/  F2FP.BF16.F32.PACK_AB R235, R6, R2 ;  /* 0x0000000206eb723e */ /* 0x000fe400000010ff */
[----:B------:R-:W0:Y:S02]  /*8da0*/  LDC.64 R6, c[0x0][0x428] ;  /* 0x00010a00ff067b82 */ /* 0x000e240000000a00 */
[----:B0-----:R-:W-:-:S05]  /*8db0*/  IMAD.WIDE.U32 R4, R5, 0x10, R6 ;  /* 0x0000001005047825 */ /* 0x001fca00078e0006 */
[----:B------:R0:W-:Y:S02]  /*8dc0*/  STG.E.128 desc[UR6][R4.64], R232 ;  /* 0x000000e804007986 */ /* 0x0001e4000c101d06 */
.L_x_35464:
[----:B------:R-:W-:Y:S05]  /*8dd0*/  BSYNC.RECONVERGENT B0 ;  /* 0x0000000000007941 */ /* 0x000fea0003800200 */
.L_x_35463:
[----:B0-----:R-:W0:Y:S02]  /*8de0*/  LDC.64 R4, c[0x0][0x380] ;  /* 0x0000e000ff047b82 */ /* 0x001e240000000a00 */
[----:B0-----:R-:W-:-:S04]  /*8df0*/  LEA R252, R4, R252, 0x2 ;  /* 0x000000fc04fc7211 */ /* 0x001fc800078e10ff */
[----:B------:R-:W-:-:S13]  /*8e00*/  ISETP.GE.AND P0, PT, R252, R5, PT ;  /* 0x00000005fc00720c */ /* 0x000fda0003f06270 */
[----:B------:R-:W-:Y:S05]  /*8e10*/  @!P0 BRA `(.L_x_35465) ;  /* 0xffffff9400a08947 */ /* 0x000fea000383ffff */
[----:B------:R-:W-:Y:S05]  /*8e20*/  EXIT ;  /* 0x000000000000794d */ /* 0x000fea0003800000 */
.L_x_35444:
        /* <DEDUP_REMOVED lines=8> */
.L_x_35467:
[----:B------:R-:W-:Y:S05]  /*8eb0*/  BSYNC B0 ;  /* 0x0000000000007941 */ /* 0x000fea0003800000 */
.L_x_35466:
        /* <DEDUP_REMOVED lines=9> */
.L_x_35468:
[----:B------:R-:W-:Y:S02]  /*8f50*/  HFMA2 R6, -RZ, RZ, 0, 2.384185791015625e-07 ;  /* 0x00000004ff067431 */ /* 0x000fe400000001ff */
[----:B------:R-:W-:Y:S01]  /*8f60*/  FADD.FTZ R7, R7, R2 ;  /* 0x0000000207077221 */ /* 0x000fe20000010000 */
[----:B------:R-:W-:-:S04]  /*8f70*/  MOV R2, 0xffffffff ;  /* 0xffffffff00027802 */ /* 0x000fc80000000f00 */
[----:B------:R-:W-:-:S07]  /*8f80*/  MOV R235, R7 ;  /* 0x0000000700eb7202 */ /* 0x000fce0000000f00 */
[----:B------:R-:W-:Y:S05]  /*8f90*/  WARPSYNC.COLLECTIVE R2, `(.L_x_35469) ;  /* 0x0000000002087348 */ /* 0x000fea0003c00000 */
[----:B------:R0:W1:Y:S02]  /*8fa0*/  SHFL.BFLY P6, R2, R235, R6, R4 ;  /* 0x0c000006eb027389 */ /* 0x00006400000c0004 */
[----:B01----:R-:W-:Y:S05]  /*8fb0*/  ENDCOLLECTIVE ;  /* 0x000000000000791b */ /* 0x003fea0003800000 */
.L_x_35469:
[----:B------:R-:W-:Y:S02]  /*8fc0*/  HFMA2 R6, -RZ, RZ, 0, 4.76837158203125e-07 ;  /* 0x00000008ff067431 */ /* 0x000fe400000001ff */
[----:B------:R-:W-:Y:S01]  /*8fd0*/  FADD.FTZ R7, R7, R2 ;  /* 0x0000000207077221 */ /* 0x000fe20000010000 */
[----:B------:R-:W-:-:S04]  /*8fe0*/  MOV R2, 0xffffffff ;  /* 0xffffffff00027802 */ /* 0x000fc80000000f00 */
[----:B------:R-:W-:-:S07]  /*8ff0*/  MOV R235, R7 ;  /* 0x0000000700eb7202 */ /* 0x000fce0000000f00 */
[----:B------:R-:W-:Y:S05]  /*9000*/  WARPSYNC.COLLECTIVE R2, `(.L_x_35470) ;  /* 0x0000000002087348 */ /* 0x000fea0003c00000 */
[----:B------:R0:W1:Y:S02]  /*9010*/  SHFL.BFLY P6, R2, R235, R6, R4 ;  /* 0x0c000006eb027389 */ /* 0x00006400000c0004 */
[----:B01----:R-:W-:Y:S05]  /*9020*/  ENDCOLLECTIVE ;  /* 0x000000000000791b */ /* 0x003fea0003800000 */
.L_x_35470:
[----:B------:R-:W-:Y:S02]  /*9030*/  HFMA2 R6, -RZ, RZ, 0, 9.5367431640625e-07 ;  /* 0x00000010ff067431 */ /* 0x000fe400000001ff */
[----:B------:R-:W-:Y:S01]  /*9040*/  FADD.FTZ R7, R7, R2 ;  /* 0x0000000207077221 */ /* 0x000fe20000010000 */
[----:B------:R-:W-:-:S04]  /*9050*/  MOV R2, 0xffffffff ;  /* 0xffffffff00027802 */ /* 0x000fc80000000f00 */
[----:B------:R-:W-:-:S07]  /*9060*/  MOV R235, R7 ;  /* 0x0000000700eb7202 */ /* 0x000fce0000000f00 */
[----:B------:R-:W-:Y:S05]  /*9070*/  WARPSYNC.COLLECTIVE R2, `(.L_x_35471) ;  /* 0x0000000002087348 */ /* 0x000fea0003c00000 */
[----:B------:R0:W1:Y:S02]  /*9080*/  SHFL.BFLY P6, R2, R235, R6, R4 ;  /* 0x0c000006eb027389 */ /* 0x00006400000c0004 */
[----:B01----:R-:W-:Y:S05]  /*9090*/  ENDCOLLECTIVE ;  /* 0x000000000000791b */ /* 0x003fea0003800000 */
.L_x_35471:
        /* <DEDUP_REMOVED lines=174> */
.L_x_35472:
[----:B------:R-:W-:Y:S02]  /*9b80*/  HFMA2 R6, -RZ, RZ, 0, 1.1920928955078125e-07 ;  /* 0x00000002ff067431 */ /* 0x000fe400000001ff */
[----:B------:R-:W-:Y:S01]  /*9b90*/  FADD.FTZ R7, R7, R2 ;  /* 0x0000000207077221 */ /* 0x000fe20000010000 */
[----:B------:R-:W-:-:S04]  /*9ba0*/  MOV R2, 0xffffffff ;  /* 0xffffffff00027802 */ /* 0x000fc80000000f00 */
[----:B------:R-:W-:-:S07]  /*9bb0*/  MOV R235, R7 ;  /* 0x0000000700eb7202 */ /* 0x000fce0000000f00 */
[----:B------:R-:W-:Y:S05]  /*9bc0*/  WARPSYNC.COLLECTIVE R2, `(.L_x_35473) ;  /* 0x0000000002087348 */ /* 0x000fea0003c00000 */
[----:B------:R0:W1:Y:S02]  /*9bd0*/  SHFL.BFLY P6, R2, R235, R6, R4 ;  /* 0x0c000006eb027389 */ /* 0x00006400000c0004 */
[----:B01----:R-:W-:Y:S05]  /*9be0*/  ENDCOLLECTIVE ;  /* 0x000000000000791b */ /* 0x003fea0003800000 */
.L_x_35473:
[----:B------:R-:W-:Y:S02]  /*9bf0*/  HFMA2 R6, -RZ, RZ, 0, 2.384185791015625e-07 ;  /* 0x00000004ff067431 */ /* 0x000fe400000001ff */
[----:B------:R-:W-:Y:S01]  /*9c00*/  FADD.FTZ R7, R7, R2 ;  /* 0x0000000207077221 */ /* 0x000fe20000010000 */
[----:B------:R-:W-:-:S04]  /*9c10*/  MOV R2, 0xffffffff ;  /* 0xffffffff00027802 */ /* 0x000fc80000000f00 */
[----:B------:R-:W-:-:S07]  /*9c20*/  MOV R235, R7 ;  /* 0x0000000700eb7202 */ /* 0x000fce0000000f00 */
[----:B------:R-:W-:Y:S05]  /*9c30*/  WARPSYNC.COLLECTIVE R2, `(.L_x_35474) ;  /* 0x0000000002087348 */ /* 0x000fea0003c00000 */
[----:B------:R0:W1:Y:S02]  /*9c40*/  SHFL.BFLY P6, R2, R235, R6, R4 ;  /* 0x0c000006eb027389 */ /* 0x00006400000c0004 */
[----:B01----:R-:W-:Y:S05]  /*9c50*/  ENDCOLLECTIVE ;  /* 0x000000000000791b */ /* 0x003fea0003800000 */
.L_x_35474:
[----:B------:R-:W-:Y:S02]  /*9c60*/  HFMA2 R6, -RZ, RZ, 0, 4.76837158203125e-07 ;  /* 0x00000008ff067431 */ /* 0x000fe400000001ff */
[----:B------:R-:W-:Y:S01]  /*9c70*/  FADD.FTZ R7, R7, R2 ;  /* 0x0000000207077221 */ /* 0x000fe20000010000 */
[----:B------:R-:W-:-:S04]  /*9c80*/  MOV R2, 0xffffffff ;  /* 0xffffffff00027802 */ /* 0x000fc80000000f00 */
[----:B------:R-:W-:-:S07]  /*9c90*/  MOV R235, R7 ;  /* 0x0000000700eb7202 */ /* 0x000fce0000000f00 */
[----:B------:R-:W-:Y:S05]  /*9ca0*/  WARPSYNC.COLLECTIVE R2, `(.L_x_35475) ;  /* 0x0000000002087348 */ /* 0x000fea0003c00000 */
[----:B------:R0:W1:Y:S02]  /*9cb0*/  SHFL.BFLY P6, R2, R235, R6, R4 ;  /* 0x0c000006eb027389 */ /* 0x00006400000c0004 */
[----:B01----:R-:W-:Y:S05]  /*9cc0*/  ENDCOLLECTIVE ;  /* 0x000000000000791b */ /* 0x003fea0003800000 */
.L_x_35475:
[----:B------:R-:W-:Y:S02]  /*9cd0*/  HFMA2 R6, -RZ, RZ, 0, 9.5367431640625e-07 ;  /* 0x00000010ff067431 */ /* 0x000fe400000001ff */
[----:B------:R-:W-:Y:S01]  /*9ce0*/  FADD.FTZ R7, R7, R2 ;  /* 0x0000000207077221 */ /* 0x000fe20000010000 */
[----:B------:R-:W-:-:S04]  /*9cf0*/  MOV R2, 0xffffffff ;  /* 0xffffffff00027802 */ /* 0x000fc80000000f00 */
[----:B------:R-:W-:-:S07]  /*9d00*/  MOV R235, R7 ;  /* 0x0000000700eb7202 */ /* 0x000fce0000000f00 */
[----:B------:R-:W-:Y:S05]  /*9d10*/  WARPSYNC.COLLECTIVE R2, `(.L_x_35476) ;  /* 0x0000000002087348 */ /* 0x000fea0003c00000 */
[----:B------:R0:W1:Y:S02]  /*9d20*/  SHFL.BFLY P6, R2, R235, R6, R4 ;  /* 0x0c000006eb027389 */ /* 0x00006400000c0004 */
[----:B01----:R-:W-:Y:S05]  /*9d30*/  ENDCOLLECTIVE ;  /* 0x000000000000791b */ /* 0x003fea0003800000 */
.L_x_35476:
[----:B------:R-:W-:Y:S05]  /*9d40*/  BRA `(.L_x_35477) ;  /* 0xffffffc800c07947 */ /* 0x000fea000383ffff */
.L_x_35478:
        /* <DEDUP_REMOVED lines=11> */
.L_x_88484:


//--------------------- .text._ZN10layer_norm13ln_fwd_kernelINS_13Kernel_traitsIf13__nv_bfloat16fS2_fjLj2560ELj1ELj4ELj1ELj16ENS_18Kernel_traits_baseILj2560EfS2_fS2_fjLj128EEEEELb0ELb1ELb0ELb1EEEvNS_9FwdParamsE --------------------------
	.section	.text._ZN10layer_norm13ln_fwd_kernelINS_13Kernel_traitsIf13__nv_bfloat16fS2_fjLj2560ELj1ELj4ELj1ELj16ENS_18Kernel_traits_baseILj2560EfS2_fS2_fjLj128EEEEELb0ELb1ELb0ELb1EEEvNS_9FwdParamsE,"ax",@progbits
	.align	128
        .global         _ZN10layer_norm13ln_fwd_kernelINS_13Kernel_traitsIf13__nv_bfloat16fS2_fjLj2560ELj1ELj4ELj1ELj16ENS_18Kernel_traits_baseILj2560EfS2_fS2_fjLj128EEEEELb0ELb1ELb0ELb1EEEvNS_9FwdParamsE
        .type           _ZN10layer_norm13ln_fwd_kernelINS_13Kernel_traitsIf13__nv_bfloat16fS2_fjLj2560ELj1ELj4ELj1ELj16ENS_18Kernel_traits_baseILj2560EfS2_fS2_fjLj128EEEEELb0ELb1ELb0ELb1EEEvNS_9FwdParamsE,@function
        .size           _ZN10layer_norm13ln_fwd_kernelINS_13Kernel_traitsIf13__nv_bfloat16fS2_fjLj2560ELj1ELj4ELj1ELj16ENS_18Kernel_traits_baseILj2560EfS2_fS2_fjLj128EEEEELb0ELb1ELb0ELb1EEEvNS_9FwdParamsE,(.L_x_88485 - _ZN10layer_norm13ln_fwd_kernelINS_13Kernel_traitsIf13__nv_bfloat16fS2_fjLj2560ELj1ELj4ELj1ELj16ENS_18Kernel_traits_baseILj2560EfS2_fS2_fjLj128EEEEELb0ELb1ELb0ELb1EEEvNS_9FwdParamsE)
        .other          _ZN10layer_norm13ln_fwd_kernelINS_13Kernel_traitsIf13__nv_bfloat16fS2_fjLj2560ELj1ELj4ELj1ELj16ENS_18Kernel_traits_baseILj2560EfS2_fS2_fjLj128EEEEELb0ELb1ELb0ELb1EEEvNS_9FwdParamsE,@"STO_CUDA_ENTRY STV_DEFAULT"
_ZN10layer_norm13ln_fwd_kernelINS_13Kernel_traitsIf13__nv_bfloat16fS2_fjLj2560ELj1ELj4ELj1ELj16ENS_18Kernel_traits_baseILj2560EfS2_fS2_fjLj128EEEEELb0ELb1ELb0ELb1EEEvNS_9FwdParamsE:
.text._ZN10layer_norm13ln_fwd_kernelINS_13Kernel_traitsIf13__nv_bfloat16fS2_fjLj2560ELj1ELj4ELj1ELj16ENS_18Kernel_traits_baseILj2560EfS2_fS2_fjLj128EEEEELb0ELb1ELb0ELb1EEEvNS_9FwdParamsE:
        /* <DEDUP_REMOVED lines=16> */
[----:B0-----:R-:W3:Y:S01]  /*0100*/  LDG.E.128 R156, desc[UR6][R4.64+0x2410] ;  /* 0x00241006049c7981 */ /* 0x001ee2000c1e1d00 */
[----:B------:R-:W-:-:S03]  /*0110*/  IADD3.X R3, PT, PT, RZ, UR9, RZ, P0, !PT ;  /* 0x00000009ff037c10 */ /* 0x000fc600087fe4ff */
[----:B------:R-:W4:Y:S01]  /*0120*/  LDG.E.128 R160, desc[UR6][R4.64+0x2400] ;  /* 0x0024000604a07981 */ /* 0x000f22000c1e1d00 */
        /* <DEDUP_REMOVED lines=104> */
[----:B------:R1:W-:Y:S04]  /*07b0*/  STL.64 [R1], R164 ;  /* 0x000000a401007387 */ /* 0x0003e80000100a00 */
[----:B------:R1:W-:Y:S01]  /*07c0*/  STL.64 [R1+0x8], R166 ;  /* 0x000008a601007387 */ /* 0x0003e20000100a00 */
[----:B------:R-:W-:Y:S05]  /*07d0*/  BRA `(.L_x_35480) ;  /* 0x0000000800087947 */ /* 0x000fea0003800000 */
.L_x_35479:
        /* <DEDUP_REMOVED lines=47> */
[----:B-1----:R0:W5:Y:S04]  /*0ad0*/  LDG.E.128 R120, desc[UR6][R4.64+0x1410] ;  /* 0x0014100604787981 */ /* 0x002168000c1e1d00 */
[----:B--2---:R0:W5:Y:S04]  /*0ae0*/  LDG.E.128 R124, desc[UR6][R4.64+0x1800] ;  /* 0x00180006047c7981 */ /* 0x004168000c1e1d00 */
[----:B---3--:R0:W5:Y:S04]  /*0af0*/  LDG.E.128 R128, desc[UR6][R4.64+0x1810] ;  /* 0x0018100604807981 */ /* 0x008168000c1e1d00 */
        /* <DEDUP_REMOVED lines=16> */
[----:B------:R-:W-:Y:S04]  /*0c00*/  STL [R1+0x2c], RZ ;  /* 0x00002cff01007387 */ /* 0x000fe80000100800 */
        /* <DEDUP_REMOVED lines=29> */
[----:B-1----:R-:W-:-:S02]  /*0de0*/  CS2R R74, SRZ ;  /* 0x00000000004a7805 */ /* 0x002fc4000001ff00 */
[----:B------:R-:W-:Y:S02]  /*0df0*/  CS2R R72, SRZ ;  /* 0x0000000000487805 */ /* 0x000fe4000001ff00 */
[----:B--2---:R-:W-:Y:S02]  /*0e00*/  CS2R R70, SRZ ;  /* 0x0000000000467805 */ /* 0x004fe4000001ff00 */
[----:B------:R-:W-:Y:S02]  /*0e10*/  CS2R R68, SRZ ;  /* 0x0000000000447805 */ /* 0x000fe4000001ff00 */
[----:B---3--:R-:W-:Y:S02]  /*0e20*/  CS2R R66, SRZ ;  /* 0x0000000000427805 */ /* 0x008fe4000001ff00 */
[----:B------:R-:W-:Y:S02]  /*0e30*/  CS2R R64, SRZ ;  /* 0x0000000000407805 */ /* 0x000fe4000001ff00 */
[----:B----4-:R-:W-:-:S02]  /*0e40*/  CS2R R62, SRZ ;  /* 0x00000000003e7805 */ /* 0x010fc4000001ff00 */
[----:B------:R-:W-:Y:S02]  /*0e50*/  CS2R R60, SRZ ;  /* 0x00000000003c7805 */ /* 0x000fe4000001ff00 */
[----:B0-----:R-:W-:Y:S02]  /*0e60*/  CS2R R58, SRZ ;  /* 0x00000000003a7805 */ /* 0x001fe4000001ff00 */
        /* <DEDUP_REMOVED lines=24> */
[----:B------:R-:W-:-:S07]  /*0ff0*/  CS2R R8, SRZ ;  /* 0x0000000000087805 */ /* 0x000fce000001ff00 */
.L_x_35480:
[----:B------:R-:W0:Y:S01]  /*1000*/  S2UR UR4, SR_CTAID.X ;  /* 0x00000000000479c3 */ /* 0x000e220000002500 */
[----:B------:R-:W2:Y:S01]  /*1010*/  LDCU UR5, c[0x0][0x384] ;  /* 0x00007080ff0577ac */ /* 0x000ea20008000800 */
[----:B------:R-:W-:Y:S01]  /*1020*/  SHF.R.U32.HI R0, RZ, 0x5, R0 ;  /* 0x00000005ff007819 */ /* 0x000fe20000011600 */
[----:B0-----:R-:W-:-:S06]  /*1030*/  USHF.L.U32 UR4, UR4, 0x2, URZ ;  /* 0x0000000204047899 */ /* 0x001fcc00080006ff */
[----:B------:R-:W-:-:S04]  /*1040*/  LOP3.LUT R0, R0, UR4, RZ, 0xfc, !PT ;  /* 0x0000000400007c12 */ /* 0x000fc8000f8efcff */
[----:B--2---:R-:W-:-:S13]  /*1050*/  ISETP.GE.AND P0, PT, R0, UR5, PT ;  /* 0x0000000500007c0c */ /* 0x004fda000bf06270 */
[----:B------:R-:W-:Y:S05]  /*1060*/  @P0 EXIT ;  /* 0x000000000000094d */ /* 0x000fea0003800000 */
[----:B------:R-:W0:Y:S01]  /*1070*/  LDCU.64 UR4, c[0x0][0x3e0] ;  /* 0x00007c00ff0477ac */ /* 0x000e220008000a00 */
[----:B------:R-:W2:Y:S01]  /*1080*/  LDCU UR10, c[0x0][0x388] ;  /* 0x00007100ff0a77ac */ /* 0x000ea20008000800 */
[----:B------:R-:W3:Y:S01]  /*1090*/  LDCU.U8 UR12, c[0x0][0x410] ;  /* 0x00008200ff0c77ac */ /* 0x000ee20008000000 */
[----:B------:R-:W4:Y:S01]  /*10a0*/  LDCU UR11, c[0x0][0x448] ;  /* 0x00008900ff0b77ac */ /* 0x000f220008000800 */
[----:B------:R-:W1:Y:S01]  /*10b0*/  LDCU.64 UR8, c[0x0][0x3a0] ;  /* 0x00007400ff0877ac */ /* 0x000e620008000a00 */
[----:B0-----:R-:W-:-:S04]  /*10c0*/  ISETP.NE.U32.AND P0, PT, RZ, UR4, PT ;  /* 0x00000004ff007c0c */ /* 0x001fc8000bf05070 */
[----:B-1234-:R-:W-:-:S13]  /*10d0*/  ISETP.NE.AND.EX P0, PT, RZ, UR5, PT, P0 ;  /* 0x00000005ff007c0c */ /* 0x01efda000bf05300 */
.L_x_35502:
[----:B0-----:R-:W0:Y:S08]  /*10e0*/  @P0 LDC.64 R2, c[0x0][0x3e0] ;  /* 0x0000f800ff020b82 */ /* 0x001e300000000a00 */
[----:B------:R-:W1:Y:S01]  /*10f0*/  LDC.64 R244, c[0x0][0x390] ;  /* 0x0000e400fff47b82 */ /* 0x000e620000000a00 */
[----:B0-----:R-:W-:-:S06]  /*1100*/  @P0 IMAD.WIDE R2, R0, 0x2, R2 ;  /* 0x0000000200020825 */ /* 0x001fcc00078e0202 */
[----:B------:R0:W2:Y:S01]  /*1110*/  @P0 LDG.E.U16 R2, desc[UR6][R2.64] ;  /* 0x0000000602020981 */ /* 0x0000a2000c1e1500 */
[----:B------:R-:W-:Y:S01]  /*1120*/  HFMA2 R192, -RZ, RZ, 1.875, 0 ;  /* 0x3f800000ffc07431 */ /* 0x000fe200000001ff */
[----:B------:R-:W3:Y:S01]  /*1130*/  S2R R5, SR_TID.X ;  /* 0x0000000000057919 */ /* 0x000ee20000002100 */
[----:B0-----:R-:W-:-:S05]  /*1140*/  IMAD R3, R0, UR10, RZ ;  /* 0x0000000a00037c24 */ /* 0x001fca000f8e02ff */
[----:B------:R-:W-:-:S04]  /*1150*/  SHF.R.S32.HI R4, RZ, 0x1f, R3 ;  /* 0x0000001fff047819 */ /* 0x000fc80000011403 */
[----:B------:R-:W-:Y:S02]  /*1160*/  LEA.HI R4, R4, R3, RZ, 0x3 ;  /* 0x0000000304047211 */ /* 0x000fe400078f18ff */
[----:B---3--:R-:W-:-:S04]  /*1170*/  LOP3.LUT R5, R5, 0x1f, RZ, 0xc0, !PT ;  /* 0x0000001f05057812 */ /* 0x008fc800078ec0ff */
[----:B------:R-:W-:Y:S02]  /*1180*/  LEA.HI.SX32 R242, R4, R5, 0x1d ;  /* 0x0000000504f27211 */ /* 0x000fe400078feaff */
[----:B--2---:R-:W-:-:S03]  /*1190*/  @P0 SHF.L.U32 R192, R2, 0x10, RZ ;  /* 0x0000001002c00819 */ /* 0x004fc600000006ff */
[----:B-1----:R-:W-:-:S05]  /*11a0*/  IMAD.WIDE.U32 R2, R242, 0x10, R244 ;  /* 0x00000010f2027825 */ /* 0x002fca00078e00f4 */
[----:B-----5:R0:W5:Y:S01]  /*11b0*/  LDG.E.128 R4, desc[UR6][R2.64] ;  /* 0x0000000602047981 */ /* 0x020162000c1e1d00 */
[----:B------:R-:W-:-:S04]  /*11c0*/  ISETP.NE.U32.AND P1, PT, RZ, UR8, PT ;  /* 0x00000008ff007c0c */ /* 0x000fc8000bf25070 */
[----:B------:R-:W-:-:S13]  /*11d0*/  ISETP.NE.AND.EX P1, PT, RZ, UR9, PT, P1 ;  /* 0x00000009ff007c0c */ /* 0x000fda000bf25310 */
[----:B0-----:R-:W-:Y:S05]  /*11e0*/  @!P1 BRA `(.L_x_35481) ;  /* 0x0000000000849947 */ /* 0x001fea0003800000 */
        /* <DEDUP_REMOVED lines=33> */
.L_x_35481:
        /* <DEDUP_REMOVED lines=28> */
.L_x_35482:
[----:B------:R-:W0:Y:S01]  /*15c0*/  LDC.64 R250, c[0x0][0x3a8] ;  /* 0x0000ea00fffa7b82 */ /* 0x000e220000000a00 */
[----:B------:R-:W-:-:S07]  /*15d0*/  IADD3 R252, PT, PT, R242, 0x20, RZ ;  /* 0x00000020f2fc7810 */ /* 0x000fce0007ffe0ff */
[----:B------:R-:W1:Y:S01]  /*15e0*/  @P1 LDC.64 R2, c[0x0][0x3a0] ;  /* 0x0000e800ff021b82 */ /* 0x000e620000000a00 */
[----:B0-----:R-:W-:-:S05]  /*15f0*/  IMAD.WIDE.U32 R164, R242, 0x20, R250 ;  /* 0x00000020f2a47825 */ /* 0x001fca00078e00fa */
[----:B------:R-:W-:Y:S01]  /*1600*/  STG.E.128 desc[UR6][R164.64], R4 ;  /* 0x00000004a4007986 */ /* 0x000fe2000c101d06 */
[----:B-1----:R-:W-:-:S03]  /*1610*/  @P1 IMAD.WIDE.U32 R2, R252, 0x20, R2 ;  /* 0x00000020fc021825 */ /* 0x002fc600078e0002 */
[----:B------:R0:W-:Y:S04]  /*1620*/  STG.E.128 desc[UR6][R164.64+0x10], R236 ;  /* 0x000010eca4007986 */ /* 0x0001e8000c101d06 */
[----:B------:R-:W5:Y:S04]  /*1630*/  @P1 LDG.E.128 R156, desc[UR6][R2.64] ;  /* 0x00000006029c1981 */ /* 0x000f68000c1e1d00 */
[----:B------:R1:W5:Y:S02]  /*1640*/  @P1 LDG.E.128 R160, desc[UR6][R2.64+0x10] ;  /* 0x0000100602a01981 */ /* 0x000364000c1e1d00 */
[----:B-1----:R-:W-:-:S05]  /*1650*/  IMAD.WIDE.U32 R2, R252, 0x10, R244 ;  /* 0x00000010fc027825 */ /* 0x002fca00078e00f4 */
[----:B0-----:R0:W5:Y:S01]  /*1660*/  LDG.E.128 R164, desc[UR6][R2.64] ;  /* 0x0000000602a47981 */ /* 0x001162000c1e1d00 */
[----:B------:R-:W-:Y:S05]  /*1670*/  @!P1 BRA `(.L_x_35483) ;  /* 0x0000000000749947 */ /* 0x000fea0003800000 */
[C---:B-----5:R-:W-:Y:S02]  /*1680*/  PRMT R168, R164.reuse, 0x7632, R168 ;  /* 0x00007632a4a87816 */ /* 0x060fe400000000a8 */
[----:B------:R-:W-:Y:S02]  /*1690*/  SHF.L.U32 R169, R164, 0x10, RZ ;  /* 0x00000010a4a97819 */ /* 0x000fe400000006ff */
[----:B------:R-:W-:Y:S02]  /*16a0*/  PRMT R164, R165, 0x7632, R164 ;  /* 0x00007632a5a47816 */ /* 0x000fe400000000a4 */
[C---:B0-----:R-:W-:Y:S01]  /*16b0*/  PRMT R3, R166.reuse, 0x7632, R3 ;  /* 0x00007632a6037816 */ /* 0x041fe20000000003 */
        /* <DEDUP_REMOVED lines=24> */
[----:B------:R-:W-:Y:S06]  /*1840*/  BRA `(.L_x_35484) ;  /* 0x0000000000707947 */ /* 0x000fec0003800000 */
.L_x_35483:
[C---:B-----5:R-:W-:Y:S02]  /*1850*/  PRMT R168, R164.reuse, 0x7632, R168 ;  /* 0x00007632a4a87816 */ /* 0x060fe400000000a8 */
[----:B------:R-:W-:Y:S02]  /*1860*/  SHF.L.U32 R169, R164, 0x10, RZ ;  /* 0x00000010a4a97819 */ /* 0x000fe400000006ff */
[----:B------:R-:W-:Y:S02]  /*1870*/  PRMT R164, R165, 0x7632, R164 ;  /* 0x00007632a5a47816 */ /* 0x000fe400000000a4 */
[C---:B0-----:R-:W-:Y:S01]  /*1880*/  PRMT R3, R166.reuse, 0x7632, R3 ;  /* 0x00007632a6037816 */ /* 0x041fe20000000003 */
        /* <DEDUP_REMOVED lines=24> */
.L_x_35484:
        /* <DEDUP_REMOVED lines=8> */
[----:B0-----:R-:W-:-:S05]  /*1a90*/  IMAD.WIDE.U32 R2, R248, 0x10, R244 ;  /* 0x00000010f8027825 */ /* 0x001fca00078e00f4 */
[----:B-1----:R0:W5:Y:S01]  /*1aa0*/  LDG.E.128 R164, desc[UR6][R2.64] ;  /* 0x0000000602a47981 */ /* 0x002162000c1e1d00 */
        /* <DEDUP_REMOVED lines=30> */
.L_x_35485:
        /* <DEDUP_REMOVED lines=28> */
.L_x_35486:
        /* <DEDUP_REMOVED lines=40> */
.L_x_35487:
        /* <DEDUP_REMOVED lines=28> */
.L_x_35488:
        /* <DEDUP_REMOVED lines=40> */
.L_x_35489:
        /* <DEDUP_REMOVED lines=28> */
.L_x_35490:
        /* <DEDUP_REMOVED lines=40> */
.L_x_35491:
        /* <DEDUP_REMOVED lines=28> */
.L_x_35492:
        /* <DEDUP_REMOVED lines=19> */
[----:B------:R-:W-:Y:S01]  /*2c40*/  SHF.L.U32 R169, R168, 0x10, RZ ;  /* 0x00000010a8a97819 */ /* 0x000fe200000006ff */
[----:B------:R-:W-:Y:S01]  /*2c50*/  FFMA.FTZ R200, R174, R124, R156 ;  /* 0x0000007caec87223 */ /* 0x000fe2000001009c */
[----:B------:R-:W-:Y:S01]  /*2c60*/  SHF.L.U32 R176, R170, 0x10, RZ ;  /* 0x00000010aab07819 */ /* 0x000fe200000006ff */
[----:B------:R-:W-:Y:S01]  /*2c70*/  FFMA.FTZ R202, R173, R126, R158 ;  /* 0x0000007eadca7223 */ /* 0x000fe2000001009e */
[----:B------:R-:W-:Y:S01]  /*2c80*/  SHF.L.U32 R168, R3, 0x10, RZ ;  /* 0x0000001003a87819 */ /* 0x000fe200000006ff */
[----:B------:R-:W-:Y:S01]  /*2c90*/  FMUL.FTZ R169, R169, R192 ;  /* 0x000000c0a9a97220 */ /* 0x000fe20000410000 */
[----:B------:R-:W-:-:S02]  /*2ca0*/  SHF.L.U32 R171, R171, 0x10, RZ ;  /* 0x00000010abab7819 */ /* 0x000fc400000006ff */
        /* <DEDUP_REMOVED lines=14> */
.L_x_35493:
        /* <DEDUP_REMOVED lines=28> */
.L_x_35494:
        /* <DEDUP_REMOVED lines=20> */
[----:B------:R-:W-:Y:S01]  /*3090*/  SHF.L.U32 R184, R170, 0x10, RZ ;  /* 0x00000010aab87819 */ /* 0x000fe200000006ff */
[----:B------:R-:W-:Y:S01]  /*30a0*/  FFMA.FTZ R186, R173, R134, R158 ;  /* 0x00000086adba7223 */ /* 0x000fe2000001009e */
        /* <DEDUP_REMOVED lines=18> */
.L_x_35495:
        /* <DEDUP_REMOVED lines=10> */
[----:B------:R-:W-:Y:S01]  /*3270*/  FMUL.FTZ R186, R173, R134 ;  /* 0x00000086adba7220 */ /* 0x000fe20000410000 */
        /* <DEDUP_REMOVED lines=17> */
.L_x_35496:
        /* <DEDUP_REMOVED lines=16> */
[C---:B------:R-:W-:Y:S02]  /*3490*/  PRMT R169, R170.reuse, 0x7632, R169 ;  /* 0x00007632aaa97816 */ /* 0x040fe400000000a9 */
[----:B------:R-:W-:Y:S01]  /*34a0*/  SHF.L.U32 R194, R170, 0x10, RZ ;  /* 0x00000010aac27819 */ /* 0x000fe200000006ff */
[----:B------:R-:W-:Y:S01]  /*34b0*/  FMUL.FTZ R190, R190, R192 ;  /* 0x000000c0bebe7220 */ /* 0x000fe20000410000 */
[----:B------:R-:W-:Y:S01]  /*34c0*/  PRMT R170, R171, 0x7632, R170 ;  /* 0x00007632abaa7816 */ /* 0x000fe200000000aa */
[----:B------:R-:W-:Y:S01]  /*34d0*/  FFMA.FTZ R196, R191, R140, R156 ;  /* 0x0000008cbfc47223 */ /* 0x000fe2000001009c */
[----:B------:R-:W-:Y:S01]  /*34e0*/  SHF.L.U32 R193, R171, 0x10, RZ ;  /* 0x00000010abc17819 */ /* 0x000fe200000006ff */
[----:B------:R-:W-:Y:S01]  /*34f0*/  FFMA.FTZ R198, R190, R142, R158 ;  /* 0x0000008ebec67223 */ /* 0x000fe2000001009e */
        /* <DEDUP_REMOVED lines=17> */
.L_x_35497:
        /* <DEDUP_REMOVED lines=28> */
.L_x_35498:
[----:B------:R-:W-:Y:S01]  /*37d0*/  IMAD.WIDE.U32 R188, R3, 0x20, R250 ;  /* 0x0000002003bc7825 */ /* 0x000fe200078e00fa */
[----:B------:R-:W-:-:S04]  /*37e0*/  IADD3 R249, PT, PT, R242, 0x120, RZ ;  /* 0x00000120f2f97810 */ /* 0x000fc80007ffe0ff */
[----:B------:R-:W-:Y:S04]  /*37f0*/  STG.E.128 desc[UR6][R188.64], R196 ;  /* 0x000000c4bc007986 */ /* 0x000fe8000c101d06 */
[----:B------:R0:W-:Y:S02]  /*3800*/  STG.E.128 desc[UR6][R188.64+0x10], R168 ;  /* 0x000010a8bc007986 */ /* 0x0001e4000c101d06 */
[----:B0-----:R-:W0:Y:S02]  /*3810*/  @P1 LDC.64 R188, c[0x0][0x3a0] ;  /* 0x0000e800ffbc1b82 */ /* 0x001e240000000a00 */
        /* <DEDUP_REMOVED lines=9> */
[----:B------:R-:W-:Y:S02]  /*38b0*/  SHF.L.U32 R195, R188, 0x10, RZ ;  /* 0x00000010bcc37819 */ /* 0x000fe400000006ff */
[C---:B------:R-:W-:Y:S02]  /*38c0*/  PRMT R188, R189.reuse, 0x7632, R188 ;  /* 0x00007632bdbc7816 */ /* 0x040fe400000000bc */
[----:B------:R-:W-:Y:S01]  /*38d0*/  SHF.L.U32 R189, R189, 0x10, RZ ;  /* 0x00000010bdbd7819 */ /* 0x000fe200000006ff */
[----:B------:R-:W-:Y:S01]  /*38e0*/  FMUL.FTZ R195, R195, R192 ;  /* 0x000000c0c3c37220 */ /* 0x000fe20000410000 */
        /* <DEDUP_REMOVED lines=11> */
[----:B------:R-:W-:Y:S01]  /*39a0*/  FFMA.FTZ R190, R190, R154, R162 ;  /* 0x0000009abebe7223 */ /* 0x000fe200000100a2 */
        /* <DEDUP_REMOVED lines=10> */
.L_x_35499:
        /* <DEDUP_REMOVED lines=28> */
.L_x_35500:
        /* <DEDUP_REMOVED lines=268> */
.L_x_35514:
[----:B------:R-:W2:Y:S01]  /*4cd0*/  LDL R250, [R1+0x15c] ;  /* 0x00015c0001fa7983 */ /* 0x000ea20000100800 */
[----:B------:R-:W3:Y:S03]  /*4ce0*/  LDC R244, c[0x0][0x400] ;  /* 0x00010000fff47b82 */ /* 0x000ee60000000800 */
[----:B------:R4:W-:Y:S04]  /*4cf0*/  STL [R1+0x170], R76 ;  /* 0x0001704c01007387 */ /* 0x0009e80000100800 */
[----:B----4-:R-:W4:Y:S01]  /*4d00*/  LDL R76, [R1+0x158] ;  /* 0x00015800014c7983 */ /* 0x010f220000100800 */
[----:B-1----:R-:W-:Y:S01]  /*4d10*/  FADD.FTZ R243, R251, R243 ;  /* 0x000000f3fbf37221 */ /* 0x002fe20000010000 */
[----:B------:R-:W-:-:S03]  /*4d20*/  ISETP.NE.AND P2, PT, RZ, UR12, PT ;  /* 0x0000000cff007c0c */ /* 0x000fc6000bf45270 */
[----:B---3--:R-:W-:Y:S01]  /*4d30*/  FFMA.FTZ R243, R243, R244, UR11 ;  /* 0x0000000bf3f37e23 */ /* 0x008fe200080100f4 */
[----:B------:R-:W-:-:S05]  /*4d40*/  FMUL.FTZ R244, R245, R245 ;  /* 0x000000f5f5f47220 */ /* 0x000fca0000410000 */
[----:B------:R-:W-:-:S05]  /*4d50*/  FSEL R244, R244, RZ, P2 ;  /* 0x000000fff4f47208 */ /* 0x000fca0001000000 */
[----:B------:R-:W-:Y:S01]  /*4d60*/  FADD.FTZ R243, R243, R244 ;  /* 0x000000f4f3f37221 */ /* 0x000fe20000010000 */
[----:B------:R-:W-:-:S05]  /*4d70*/  FSEL R244, R245, RZ, !P2 ;  /* 0x000000fff5f47208 */ /* 0x000fca0005000000 */
[----:B------:R-:W1:Y:S01]  /*4d80*/  MUFU.RSQ R243, R243 ;  /* 0x000000f300f37308 */ /* 0x000e620000001400 */
[C---:B------:R-:W-:Y:S01]  /*4d90*/  FADD.FTZ R239, -R244.reuse, R239 ;  /* 0x000000eff4ef7221 */ /* 0x040fe20000010100 */
[----:B------:R-:W-:-:S03]  /*4da0*/  FADD.FTZ R238, -R244, R238 ;  /* 0x000000eef4ee7221 */ /* 0x000fc60000010100 */
[C---:B-1----:R-:W-:Y:S01]  /*4db0*/  FMUL.FTZ R239, R243.reuse, R239 ;  /* 0x000000eff3ef7220 */ /* 0x042fe20000410000 */
[----:B------:R-:W-:-:S03]  /*4dc0*/  FMUL.FTZ R238, R243, R238 ;  /* 0x000000eef3ee7220 */ /* 0x000fc60000410000 */
[----:B--2---:R-:W-:Y:S02]  /*4dd0*/  FFMA.FTZ R239, R239, R250, R15 ;  /* 0x000000faefef7223 */ /* 0x004fe4000001000f */
[----:B0-----:R-:W0:Y:S01]  /*4de0*/  @!P1 LDC.64 R250, c[0x0][0x3c0] ;  /* 0x0000f000fffa9b82 */ /* 0x001e220000000a00 */
[----:B----4-:R-:W-:Y:S02]  /*4df0*/  FFMA.FTZ R238, R238, R76, R14 ;  /* 0x0000004ceeee7223 */ /* 0x010fe4000001000e */
[----:B------:R-:W2:Y:S03]  /*4e00*/  LDL R76, [R1+0x168] ;  /* 0x00016800014c7983 */ /* 0x000ea60000100800 */
[----:B------:R-:W-:Y:S02]  /*4e10*/  F2FP.BF16.F32.PACK_AB R239, R239, R238 ;  /* 0x000000eeefef723e */ /* 0x000fe400000010ff */
[----:B------:R-:W3:Y:S01]  /*4e20*/  LDL R238, [R1+0x16c] ;  /* 0x00016c0001ee7983 */ /* 0x000ee20000100800 */
[----:B0-----:R-:W-:-:S05]  /*4e30*/  @!P1 IMAD.WIDE R250, R0, 0x4, R250 ;  /* 0x0000000400fa9825 */ /* 0x001fca00078e02fa */
[----:B------:R0:W-:Y:S02]  /*4e40*/  @!P1 STG.E desc[UR6][R250.64], R245 ;  /* 0x000000f5fa009986 */ /* 0x0001e4000c101906 */
[----:B0-----:R-:W0:Y:S01]  /*4e50*/  @!P1 LDC.64 R250, c[0x0][0x3c8] ;  /* 0x0000f200fffa9b82 */ /* 0x001e220000000a00 */
[C---:B------:R-:W-:Y:S01]  /*4e60*/  FADD.FTZ R236, -R244.reuse, R236 ;  /* 0x000000ecf4ec7221 */ /* 0x040fe20000010100 */
[C---:B------:R-:W-:Y:S01]  /*4e70*/  FADD.FTZ R237, -R244.reuse, R237 ;  /* 0x000000edf4ed7221 */ /* 0x040fe20000010100 */
[C---:B------:R-:W-:Y:S01]  /*4e80*/  FADD.FTZ R6, -R244.reuse, R6 ;  /* 0x00000006f4067221 */ /* 0x040fe20000010100 */
[----:B------:R-:W-:Y:S01]  /*4e90*/  FADD.FTZ R7, -R244, R7 ;  /* 0x00000007f4077221 */ /* 0x000fe20000010100 */
[----:B------:R-:W4:Y:S01]  /*4ea0*/  LDL R245, [R1+0x164] ;  /* 0x0001640001f57983 */ /* 0x000f220000100800 */
[----:B0-----:R-:W-:-:S05]  /*4eb0*/  @!P1 IMAD.WIDE R250, R0, 0x4, R250 ;  /* 0x0000000400fa9825 */ /* 0x001fca00078e02fa */
[----:B------:R0:W-:Y:S04]  /*4ec0*/  @!P1 STG.E desc[UR6][R250.64], R243 ;  /* 0x000000f3fa009986 */ /* 0x0001e8000c101906 */
[----:B0-----:R-:W4:Y:S04]  /*4ed0*/  LDL R250, [R1+0x150] ;  /* 0x0001500001fa7983 */ /* 0x001f280000100800 */
[----:B------:R-:W4:Y:S01]  /*4ee0*/  LDL R251, [R1+0x154] ;  /* 0x0001540001fb7983 */ /* 0x000f220000100800 */
[C---:B------:R-:W-:Y:S01]  /*4ef0*/  FMUL.FTZ R236, R243.reuse, R236 ;  /* 0x000000ecf3ec7220 */ /* 0x040fe20000410000 */
[C---:B------:R-:W-:Y:S01]  /*4f00*/  FMUL.FTZ R237, R243.reuse, R237 ;  /* 0x000000edf3ed7220 */ /* 0x040fe20000410000 */
[C---:B------:R-:W-:Y:S01]  /*4f10*/  FMUL.FTZ R6, R243.reuse, R6 ;  /* 0x00000006f3067220 */ /* 0x040fe20000410000 */
[----:B------:R-:W-:-:S03]  /*4f20*/  FMUL.FTZ R7, R243, R7 ;  /* 0x00000007f3077220 */ /* 0x000fc60000410000 */
[----:B--2---:R-:W-:Y:S02]  /*4f30*/  FFMA.FTZ R6, R6, R76, R10 ;  /* 0x0000004c06067223 */ /* 0x004fe4000001000a */
[----:B------:R0:W5:Y:S01]  /*4f40*/  LDL.LU R76, [R1+0x170] ;  /* 0x00017000014c7983 */ /* 0x0001620000300800 */
[----:B---3--:R-:W-:Y:S01]  /*4f50*/  FFMA.FTZ R7, R7, R238, R11 ;  /* 0x000000ee07077223 */ /* 0x008fe2000001000b */
[----:B----4-:R-:W-:Y:S01]  /*4f60*/  FFMA.FTZ R236, R236, R250, R12 ;  /* 0x000000faecec7223 */ /* 0x010fe2000001000c */
[----:B------:R-:W-:Y:S02]  /*4f70*/  FFMA.FTZ R237, R237, R251, R13 ;  /* 0x000000fbeded7223 */ /* 0x000fe4000001000d */
[----:B------:R-:W1:Y:S03]  /*4f80*/  LDC.64 R250, c[0x0][0x428] ;  /* 0x00010a00fffa7b82 */ /* 0x000e660000000a00 */
[----:B------:R-:W-:-:S02]  /*4f90*/  F2FP.BF16.F32.PACK_AB R238, R237, R236 ;  /* 0x000000ecedee723e */ /* 0x000fc400000010ff */
[----:B------:R-:W2:Y:S01]  /*4fa0*/  LDL R236, [R1+0x160] ;  /* 0x0001600001ec7983 */ /* 0x000ea20000100800 */
[C---:B------:R-:W-:Y:S01]  /*4fb0*/  FADD.FTZ R4, -R244.reuse, R4 ;  /* 0x00000004f4047221 */ /* 0x040fe20000010100 */
[----:B------:R-:W-:Y:S01]  /*4fc0*/  FADD.FTZ R5, -R244, R5 ;  /* 0x00000005f4057221 */ /* 0x000fe20000010100 */
[----:B------:R-:W-:Y:S02]  /*4fd0*/  F2FP.BF16.F32.PACK_AB R237, R7, R6 ;  /* 0x0000000607ed723e */ /* 0x000fe400000010ff */
[C---:B------:R-:W-:Y:S01]  /*4fe0*/  FMUL.FTZ R4, R243.reuse, R4 ;  /* 0x00000004f3047220 */ /* 0x040fe20000410000 */
[----:B------:R-:W-:Y:S01]  /*4ff0*/  FMUL.FTZ R5, R243, R5 ;  /* 0x00000005f3057220 */ /* 0x000fe20000410000 */
[----:B------:R-:W3:Y:S04]  /*5000*/  LDL R6, [R1+0x138] ;  /* 0x0001380001067983 */ /* 0x000ee80000100800 */
[----:B------:R-:W4:Y:S01]  /*5010*/  LDL R7, [R1+0x13c] ;  /* 0x00013c0001077983 */ /* 0x000f220000100800 */
[----:B------:R-:W-:-:S03]  /*5020*/  FFMA.FTZ R5, R5, R245, R9 ;  /* 0x000000f505057223 */ /* 0x000fc60000010009 */
[----:B------:R-:W4:Y:S01]  /*5030*/  LDL R245, [R1+0x144] ;  /* 0x0001440001f57983 */ /* 0x000f220000100800 */
[----:B--2---:R-:W-:-:S05]  /*5040*/  FFMA.FTZ R4, R4, R236, R8 ;  /* 0x000000ec04047223 */ /* 0x004fca0000010008 */
[----:B------:R-:W-:Y:S01]  /*5050*/  F2FP.BF16.F32.PACK_AB R236, R5, R4 ;  /* 0x0000000405ec723e */ /* 0x000fe200000010ff */
[----:B-1----:R-:W-:Y:S02]  /*5060*/  IMAD.WIDE.U32 R4, R242, 0x10, R250 ;  /* 0x00000010f2047825 */ /* 0x002fe400078e00fa */
[----:B------:R-:W2:Y:S04]  /*5070*/  LDL R242, [R1+0x14c] ;  /* 0x00014c0001f27983 */ /* 0x000ea80000100800 */
[----:B------:R1:W-:Y:S04]  /*5080*/  STG.E.128 desc[UR6][R4.64], R236 ;  /* 0x000000ec04007986 */ /* 0x0003e8000c101d06 */
[----:B-1----:R-:W2:Y:S04]  /*5090*/  LDL R237, [R1+0x148] ;  /* 0x0001480001ed7983 */ /* 0x002ea80000100800 */
[----:B------:R-:W2:Y:S04]  /*50a0*/  LDL R238, [R1+0x130] ;  /* 0x0001300001ee7983 */ /* 0x000ea80000100800 */
[----:B------:R-:W2:Y:S04]  /*50b0*/  LDL R236, [R1+0x140] ;  /* 0x0001400001ec7983 */ /* 0x000ea80000100800 */
[----:B------:R-:W2:Y:S01]  /*50c0*/  LDL R239, [R1+0x134] ;  /* 0x0001340001ef7983 */ /* 0x000ea20000100800 */
[C---:B------:R-:W-:Y:S01]  /*50d0*/  FADD.FTZ R4, -R244.reuse, R234 ;  /* 0x000000eaf4047221 */ /* 0x040fe20000010100 */
[----:B------:R-:W-:-:S03]  /*50e0*/  FADD.FTZ R5, -R244, R235 ;  /* 0x000000ebf4057221 */ /* 0x000fc60000010100 */
[C---:B------:R-:W-:Y:S01]  /*50f0*/  FMUL.FTZ R4, R243.reuse, R4 ;  /* 0x00000004f3047220 */ /* 0x040fe20000410000 */
[----:B------:R-:W-:-:S03]  /*5100*/  FMUL.FTZ R5, R243, R5 ;  /* 0x00000005f3057220 */ /* 0x000fc60000410000 */
[----:B---3--:R-:W-:Y:S01]  /*5110*/  FFMA.FTZ R4, R4, R6, R22 ;  /* 0x0000000604047223 */ /* 0x008fe20000010016 */
[----:B----4-:R-:W-:Y:S01]  /*5120*/  FFMA.FTZ R5, R5, R7, R23 ;  /* 0x0000000705057223 */ /* 0x010fe20000010017 */
[----:B------:R-:W-:-:S04]  /*5130*/  FADD.FTZ R6, -R244, R230 ;  /* 0x000000e6f4067221 */ /* 0x000fc80000010100 */
[----:B------:R-:W-:Y:S01]  /*5140*/  F2FP.BF16.F32.PACK_AB R7, R5, R4 ;  /* 0x000000040507723e */ /* 0x000fe200000010ff */
        /* <DEDUP_REMOVED lines=16> */
[----:B------:R-:W-:-:S02]  /*5250*/  FADD.FTZ R221, -R244, R191 ;  /* 0x000000bff4dd7221 */ /* 0x000fc40000010100 */
[----:B------:R-:W-:Y:S01]  /*5260*/  FMUL.FTZ R191, R243, R223 ;  /* 0x000000dff3bf7220 */ /* 0x000fe20000410000 */
[----:B--2---:R-:W-:Y:S01]  /*5270*/  FFMA.FTZ R231, R231, R242, R19 ;  /* 0x000000f2e7e77223 */ /* 0x004fe20000010013 */
[----:B------:R-:W-:Y:S01]  /*5280*/  FFMA.FTZ R230, R6, R237, R18 ;  /* 0x000000ed06e67223 */ /* 0x000fe20000010012 */
[----:B------:R-:W-:Y:S01]  /*5290*/  FFMA.FTZ R4, R4, R236, R16 ;  /* 0x000000ec04047223 */ /* 0x000fe20000010010 */
[----:B------:R-:W-:Y:S01]  /*52a0*/  FFMA.FTZ R6, R228, R238, R20 ;  /* 0x000000eee4067223 */ /* 0x000fe20000010014 */
[----:B------:R-:W-:Y:S01]  /*52b0*/  FFMA.FTZ R228, R5, R245, R17 ;  /* 0x000000f505e47223 */ /* 0x000fe20000010011 */
[----:B------:R-:W-:Y:S01]  /*52c0*/  FFMA.FTZ R229, R229, R239, R21 ;  /* 0x000000efe5e57223 */ /* 0x000fe20000010015 */
[----:B------:R-:W-:Y:S01]  /*52d0*/  F2FP.BF16.F32.PACK_AB R5, R231, R230 ;  /* 0x000000e6e705723e */ /* 0x000fe200000010ff */
[C---:B------:R-:W-:Y:S02]  /*52e0*/  FMUL.FTZ R220, R243.reuse, R220 ;  /* 0x000000dcf3dc7220 */ /* 0x040fe40000410000 */
[----:B------:R-:W-:Y:S01]  /*52f0*/  F2FP.BF16.F32.PACK_AB R4, R228, R4 ;  /* 0x00000004e404723e */ /* 0x000fe200000010ff */
[----:B------:R-:W-:Y:S01]  /*5300*/  FMUL.FTZ R222, R243, R222 ;  /* 0x000000def3de7220 */ /* 0x000fe20000410000 */
[----:B------:R-:W-:Y:S01]  /*5310*/  F2FP.BF16.F32.PACK_AB R6, R229, R6 ;  /* 0x00000006e506723e */ /* 0x000fe200000010ff */
[----:B------:R-:W-:-:S04]  /*5320*/  IMAD.WIDE.U32 R228, R252, 0x10, R250 ;  /* 0x00000010fce47825 */ /* 0x000fc800078e00fa */
[C---:B------:R-:W-:Y:S01]  /*5330*/  FADD.FTZ R231, -R244.reuse, R164 ;  /* 0x000000a4f4e77221 */ /* 0x040fe20000010100 */
[C---:B------:R-:W-:Y:S01]  /*5340*/  FADD.FTZ R164, -R244.reuse, R209 ;  /* 0x000000d1f4a47221 */ /* 0x040fe20000010100 */
[C---:B------:R-:W-:Y:S01]  /*5350*/  FADD.FTZ R235, -R244.reuse, R226 ;  /* 0x000000e2f4eb7221 */ /* 0x040fe20000010100 */
[----:B------:R-:W-:Y:S01]  /*5360*/  FADD.FTZ R234, -R244, R227 ;  /* 0x000000e3f4ea7221 */ /* 0x000fe20000010100 */
[----:B------:R1:W-:Y:S01]  /*5370*/  STG.E.128 desc[UR6][R228.64], R4 ;  /* 0x00000004e4007986 */ /* 0x0003e2000c101d06 */
[----:B------:R-:W-:-:S03]  /*5380*/  FMUL.FTZ R223, R243, R164 ;  /* 0x000000a4f3df7220 */ /* 0x000fc60000410000 */
        /* <DEDUP_REMOVED lines=14> */
[C---:B-1----:R-:W-:Y:S01]  /*5470*/  FADD.FTZ R228, -R244.reuse, R167 ;  /* 0x000000a7f4e47221 */ /* 0x042fe20000010100 */
[C---:B------:R-:W-:Y:S01]  /*5480*/  FADD.FTZ R167, -R244.reuse, R212 ;  /* 0x000000d4f4a77221 */ /* 0x040fe20000010100 */
[C---:B------:R-:W-:Y:S01]  /*5490*/  FADD.FTZ R181, -R244.reuse, R181 ;  /* 0x000000b5f4b57221 */ /* 0x040fe20000010100 */
[C---:B------:R-:W-:Y:S01]  /*54a0*/  FADD.FTZ R185, -R244.reuse, R185 ;  /* 0x000000b9f4b97221 */ /* 0x040fe20000010100 */
[C---:B------:R-:W-:Y:S01]  /*54b0*/  FADD.FTZ R186, -R244.reuse, R186 ;  /* 0x000000baf4ba7221 */ /* 0x040fe20000010100 */
[C---:B------:R-:W-:Y:S01]  /*54c0*/  FMUL.FTZ R239, R243.reuse, R167 ;  /* 0x000000a7f3ef7220 */ /* 0x040fe20000410000 */
[C---:B------:R-:W-:Y:S01]  /*54d0*/  FADD.FTZ R200, -R244.reuse, R200 ;  /* 0x000000c8f4c87221 */ /* 0x040fe20000010100 */
[----:B------:R-:W3:Y:S01]  /*54e0*/  LDL R167, [R1+0x118] ;  /* 0x0001180001a77983 */ /* 0x000ee20000100800 */
        /* <DEDUP_REMOVED lines=29> */
[----:B------:R-:W4:Y:S01]  /*56c0*/  LDL R165, [R1+0x128] ;  /* 0x0001280001a57983 */ /* 0x000f220000100800 */
[C---:B------:R-:W-:Y:S01]  /*56d0*/  FMUL.FTZ R225, R243.reuse, R166 ;  /* 0x000000a6f3e17220 */ /* 0x040fe20000410000 */
[C---:B------:R-:W-:Y:S01]  /*56e0*/  FMUL.FTZ R187, R243.reuse, R168 ;  /* 0x000000a8f3bb7220 */ /* 0x040fe20000410000 */
[C---:B------:R-:W-:Y:S01]  /*56f0*/  FADD.FTZ R4, -R244.reuse, R217 ;  /* 0x000000d9f4047221 */ /* 0x040fe20000010100 */
[----:B------:R-:W4:Y:S01]  /*5700*/  LDL R169, [R1+0x12c] ;  /* 0x00012c0001a97983 */ /* 0x000f220000100800 */
[C---:B------:R-:W-:Y:S01]  /*5710*/  FADD.FTZ R5, -R244.reuse, R218 ;  /* 0x000000daf4057221 */ /* 0x040fe20000010100 */
[C---:B------:R-:W-:Y:S01]  /*5720*/  FADD.FTZ R206, -R244.reuse, R215 ;  /* 0x000000d7f4ce7221 */ /* 0x040fe20000010100 */
[C---:B------:R-:W-:Y:S01]  /*5730*/  FADD.FTZ R202, -R244.reuse, R202 ;  /* 0x000000caf4ca7221 */ /* 0x040fe20000010100 */
        /* <DEDUP_REMOVED lines=20> */
[----:B------:R-:W4:Y:S01]  /*5880*/  LDL R166, [R1+0x110] ;  /* 0x0001100001a67983 */ /* 0x000f220000100800 */
[C---:B------:R-:W-:Y:S01]  /*5890*/  FMUL.FTZ R234, R243.reuse, R180 ;  /* 0x000000b4f3ea7220 */ /* 0x040fe20000410000 */
[----:B------:R-:W-:-:S02]  /*58a0*/  FMUL.FTZ R231, R243, R181 ;  /* 0x000000b5f3e77220 */ /* 0x000fc40000410000 */
        /* <DEDUP_REMOVED lines=57> */
[----:B------:R-:W-:Y:S02]  /*5c40*/  F2FP.BF16.F32.PACK_AB R167, R164, R167 ;  /* 0x000000a7a4a7723e */ /* 0x000fe400000010ff */
[----:B------:R-:W3:Y:S01]  /*5c50*/  LDL R164, [R1+0x120] ;  /* 0x0001200001a47983 */ /* 0x000ee20000100800 */
[----:B----4-:R-:W-:-:S03]  /*5c60*/  FFMA.FTZ R165, R217, R165, R26 ;  /* 0x000000a5d9a57223 */ /* 0x010fc6000001001a */
[----:B------:R-:W4:Y:S01]  /*5c70*/  LDL R217, [R1+0x70] ;  /* 0x0000700001d97983 */ /* 0x000f220000100800 */
[----:B------:R-:W-:-:S03]  /*5c80*/  FFMA.FTZ R169, R214, R169, R27 ;  /* 0x000000a9d6a97223 */ /* 0x000fc6000001001b */
[----:B------:R-:W4:Y:S01]  /*5c90*/  LDL R214, [R1+0x74] ;  /* 0x0000740001d67983 */ /* 0x000f220000100800 */
[----:B------:R-:W-:Y:S01]  /*5ca0*/  FFMA.FTZ R170, R215, R170, R25 ;  /* 0x000000aad7aa7223 */ /* 0x000fe20000010019 */
[----:B------:R-:W-:Y:S02]  /*5cb0*/  F2FP.BF16.F32.PACK_AB R165, R169, R165 ;  /* 0x000000a5a9a5723e */ /* 0x000fe400000010ff */
[----:B------:R-:W4:Y:S01]  /*5cc0*/  LDL R215, [R1+0x7c] ;  /* 0x00007c0001d77983 */ /* 0x000f220000100800 */
[----:B------:R-:W-:-:S03]  /*5cd0*/  FFMA.FTZ R166, R218, R166, R28 ;  /* 0x000000a6daa67223 */ /* 0x000fc6000001001c */
[----:B------:R-:W4:Y:S01]  /*5ce0*/  LDL R218, [R1+0x94] ;  /* 0x0000940001da7983 */ /* 0x000f220000100800 */
[----:B------:R-:W-:-:S03]  /*5cf0*/  FFMA.FTZ R168, R219, R168, R29 ;  /* 0x000000a8dba87223 */ /* 0x000fc6000001001d */
[----:B------:R-:W4:Y:S02]  /*5d00*/  LDL R219, [R1+0x90] ;  /* 0x0000900001db7983 */ /* 0x000f240000100800 */
[----:B------:R-:W-:Y:S01]  /*5d10*/  F2FP.BF16.F32.PACK_AB R166, R168, R166 ;  /* 0x000000a6a8a6723e */ /* 0x000fe200000010ff */
[----:B------:R-:W-:Y:S01]  /*5d20*/  FFMA.FTZ R200, R208, R200, R37 ;  /* 0x000000c8d0c87223 */ /* 0x000fe20000010025 */
[----:B------:R-:W-:Y:S01]  /*5d30*/  FFMA.FTZ R201, R209, R201, R35 ;  /* 0x000000c9d1c97223 */ /* 0x000fe20000010023 */
[----:B------:R-:W-:Y:S02]  /*5d40*/  FFMA.FTZ R169, R210, R243, R34 ;  /* 0x000000f3d2a97223 */ /* 0x000fe40000010022 */
[----:B------:R-:W4:Y:S01]  /*5d50*/  LDL R243, [R1+0xbc] ;  /* 0x0000bc0001f37983 */ /* 0x000f220000100800 */
[----:B------:R-:W-:Y:S02]  /*5d60*/  FFMA.FTZ R171, R212, R171, R38 ;  /* 0x000000abd4ab7223 */ /* 0x000fe40000010026 */
[----:B------:R-:W-:Y:S01]  /*5d70*/  F2FP.BF16.F32.PACK_AB R169, R201, R169 ;  /* 0x000000a9c9a9723e */ /* 0x000fe200000010ff */
[----:B------:R-:W-:Y:S01]  /*5d80*/  FFMA.FTZ R201, R7, R205, R44 ;  /* 0x000000cd07c97223 */ /* 0x000fe2000001002c */
[----:B------:R-:W-:-:S02]  /*5d90*/  FFMA.FTZ R7, R224, R204, R46 ;  /* 0x000000cce0077223 */ /* 0x000fc4000001002e */
[----:B------:R-:W4:Y:S01]  /*5da0*/  LDL R224, [R1+0x9c] ;  /* 0x00009c0001e07983 */ /* 0x000f220000100800 */
[----:B------:R-:W-:Y:S01]  /*5db0*/  FFMA.FTZ R191, R191, R202, R40 ;  /* 0x000000cabfbf7223 */ /* 0x000fe20000010028 */
[----:B------:R-:W-:Y:S02]  /*5dc0*/  FFMA.FTZ R204, R6, R245, R43 ;  /* 0x000000f506cc7223 */ /* 0x000fe4000001002b */
[----:B------:R-:W4:Y:S01]  /*5dd0*/  LDL R245, [R1+0xb0] ;  /* 0x0000b00001f57983 */ /* 0x000f220000100800 */
[----:B------:R-:W-:-:S03]  /*5de0*/  FFMA.FTZ R4, R4, R242, R41 ;  /* 0x000000f204047223 */ /* 0x000fc60000010029 */
[----:B------:R-:W4:Y:S01]  /*5df0*/  LDL R242, [R1+0xb4] ;  /* 0x0000b40001f27983 */ /* 0x000f220000100800 */
[----:B------:R-:W-:-:S03]  /*5e00*/  FFMA.FTZ R202, R225, R244, R47 ;  /* 0x000000f4e1ca7223 */ /* 0x000fc6000001002f */
[----:B------:R-:W4:Y:S04]  /*5e10*/  LDL R225, [R1+0x98] ;  /* 0x0000980001e17983 */ /* 0x000f280000100800 */
[----:B------:R-:W4:Y:S01]  /*5e20*/  LDL R244, [R1+0xb8] ;  /* 0x0000b80001f47983 */ /* 0x000f220000100800 */
[----:B------:R-:W-:Y:S01]  /*5e30*/  FFMA.FTZ R5, R5, R206, R42 ;  /* 0x000000ce05057223 */ /* 0x000fe2000001002a */
[----:B------:R-:W-:Y:S02]  /*5e40*/  F2FP.BF16.F32.PACK_AB R4, R4, R191 ;  /* 0x000000bf0404723e */ /* 0x000fe400000010ff */
[----:B------:R-:W4:Y:S01]  /*5e50*/  LDL R191, [R1+0xc4] ;  /* 0x0000c40001bf7983 */ /* 0x000f220000100800 */
[----:B--2---:R-:W-:-:S03]  /*5e60*/  FFMA.FTZ R168, R213, R222, R39 ;  /* 0x000000ded5a87223 */ /* 0x004fc60000010027 */
[----:B------:R-:W2:Y:S02]  /*5e70*/  LDL R222, [R1+0xa4] ;  /* 0x0000a40001de7983 */ /* 0x000ea40000100800 */
[----:B------:R-:W-:Y:S01]  /*5e80*/  F2FP.BF16.F32.PACK_AB R171, R168, R171 ;  /* 0x000000aba8ab723e */ /* 0x000fe200000010ff */
[----:B---3--:R-:W-:Y:S01]  /*5e90*/  FFMA.FTZ R164, R216, R164, R24 ;  /* 0x000000a4d8a47223 */ /* 0x008fe20000010018 */
[----:B------:R-:W-:Y:S01]  /*5ea0*/  FFMA.FTZ R168, R232, R220, R32 ;  /* 0x000000dce8a87223 */ /* 0x000fe20000010020 */
[----:B------:R-:W3:Y:S03]  /*5eb0*/  LDL R216, [R1+0x78] ;  /* 0x0000780001d87983 */ /* 0x000ee60000100800 */
[----:B------:R-:W-:Y:S01]  /*5ec0*/  F2FP.BF16.F32.PACK_AB R164, R170, R164 ;  /* 0x000000a4aaa4723e */ /* 0x000fe200000010ff */
[----:B------:R-:W-:Y:S01]  /*5ed0*/  FFMA.FTZ R170, R211, R221, R36 ;  /* 0x000000ddd3aa7223 */ /* 0x000fe20000010024 */
[----:B------:R-:W2:Y:S04]  /*5ee0*/  LDL R232, [R1+0xcc] ;  /* 0x0000cc0001e87983 */ /* 0x000ea80000100800 */
[----:B------:R-:W-:Y:S01]  /*5ef0*/  F2FP.BF16.F32.PACK_AB R170, R200, R170 ;  /* 0x000000aac8aa723e */ /* 0x000fe200000010ff */
[----:B------:R-:W-:Y:S01]  /*5f00*/  FFMA.FTZ R200, R207, R203, R33 ;  /* 0x000000cbcfc87223 */ /* 0x000fe20000010021 */
[----:B------:R-:W-:Y:S01]  /*5f10*/  FFMA.FTZ R203, R223, R252, R45 ;  /* 0x000000fcdfcb7223 */ /* 0x000fe2000001002d */
[----:B------:R-:W3:Y:S04]  /*5f20*/  LDL R220, [R1+0xac] ;  /* 0x0000ac0001dc7983 */ /* 0x000ee80000100800 */
[----:B------:R-:W3:Y:S01]  /*5f30*/  LDL R252, [R1+0xc8] ;  /* 0x0000c80001fc7983 */ /* 0x000ee20000100800 */
[----:B------:R-:W-:-:S03]  /*5f40*/  IMAD.WIDE.U32 R206, R248, 0x10, R250 ;  /* 0x00000010f8ce7825 */ /* 0x000fc600078e00fa */
[----:B------:R-:W3:Y:S04]  /*5f50*/  LDL R248, [R1+0xc0] ;  /* 0x0000c00001f87983 */ /* 0x000ee80000100800 */
[----:B------:R-:W3:Y:S04]  /*5f60*/  LDL R221, [R1+0xa8] ;  /* 0x0000a80001dd7983 */ /* 0x000ee80000100800 */
[----:B------:R-:W3:Y:S01]  /*5f70*/  LDL R223, [R1+0xa0] ;  /* 0x0000a00001df7983 */ /* 0x000ee20000100800 */
[----:B------:R-:W-:Y:S01]  /*5f80*/  F2FP.BF16.F32.PACK_AB R168, R200, R168 ;  /* 0x000000a8c8a8723e */ /* 0x000fe200000010ff */
[----:B------:R-:W-:Y:S01]  /*5f90*/  IMAD.WIDE.U32 R208, R247, 0x10, R250 ;  /* 0x00000010f7d07825 */ /* 0x000fe200078e00fa */
[----:B------:R-:W-:-:S02]  /*5fa0*/  F2FP.BF16.F32.PACK_AB R7, R202, R7 ;  /* 0x00000007ca07723e */ /* 0x000fc400000010ff */
[----:B------:R-:W-:Y:S01]  /*5fb0*/  F2FP.BF16.F32.PACK_AB R6, R203, R201 ;  /* 0x000000c9cb06723e */ /* 0x000fe200000010ff */
[----:B------:R-:W-:Y:S01]  /*5fc0*/  IMAD.WIDE.U32 R212, R246, 0x10, R250 ;  /* 0x00000010f6d47825 */ /* 0x000fe200078e00fa */
[----:B------:R-:W-:Y:S01]  /*5fd0*/  F2FP.BF16.F32.PACK_AB R5, R204, R5 ;  /* 0x00000005cc05723e */ /* 0x000fe200000010ff */
[----:B------:R-:W-:Y:S04]  /*5fe0*/  STG.E.128 desc[UR6][R206.64], R164 ;  /* 0x000000a4ce007986 */ /* 0x000fe8000c101d06 */
[----:B------:R1:W-:Y:S04]  /*5ff0*/  STG.E.128 desc[UR6][R208.64], R168 ;  /* 0x000000a8d0007986 */ /* 0x0003e8000c101d06 */
[----:B------:R0:W-:Y:S01]  /*6000*/  STG.E.128 desc[UR6][R212.64], R4 ;  /* 0x00000004d4007986 */ /* 0x0001e2000c101d06 */
[----:B----4-:R-:W-:Y:S01]  /*6010*/  FFMA.FTZ R175, R175, R215, R71 ;  /* 0x000000d7afaf7223 */ /* 0x010fe20000010047 */
[----:B------:R-:W-:-:S02]  /*6020*/  FFMA.FTZ R173, R173, R214, R69 ;  /* 0x000000d6adad7223 */ /* 0x000fc40000010045 */
[----:B------:R-:W4:Y:S01]  /*6030*/  LDL R215, [R1+0x38] ;  /* 0x0000380001d77983 */ /* 0x000f220000100800 */
[----:B------:R-:W-:-:S03]  /*6040*/  FFMA.FTZ R177, R177, R218, R61 ;  /* 0x000000dab1b17223 */ /* 0x000fc6000001003d */
[----:B------:R-:W4:Y:S04]  /*6050*/  LDL R214, [R1+0x2c] ;  /* 0x00002c0001d67983 */ /* 0x000f280000100800 */
[----:B------:R-:W4:Y:S01]  /*6060*/  LDL R218, [R1+0x20] ;  /* 0x0000200001da7983 */ /* 0x000f220000100800 */
[----:B-1----:R-:W-:-:S03]  /*6070*/  FFMA.FTZ R170, R172, R217, R68 ;  /* 0x000000d9acaa7223 */ /* 0x002fc60000010044 */
[----:B------:R-:W4:Y:S04]  /*6080*/  LDL R172, [R1+0x84] ;  /* 0x0000840001ac7983 */ /* 0x000f280000100800 */
[----:B0-----:R-:W4:Y:S04]  /*6090*/  LDL R213, [R1+0x3c] ;  /* 0x00003c0001d57983 */ /* 0x001f280000100800 */
[----:B------:R-:W4:Y:S04]  /*60a0*/  LDL R217, [R1+0x30] ;  /* 0x0000300001d97983 */ /* 0x000f280000100800 */
[----:B------:R-:W4:Y:S04]  /*60b0*/  LDL R212, [R1+0x24] ;  /* 0x0000240001d47983 */ /* 0x000f280000100800 */
[----:B------:R-:W4:Y:S04]  /*60c0*/  LDL R209, [R1+0x34] ;  /* 0x0000340001d17983 */ /* 0x000f280000100800 */
[----:B------:R-:W4:Y:S04]  /*60d0*/  LDL R208, [R1+0x1c] ;  /* 0x00001c0001d07983 */ /* 0x000f280000100800 */
[----:B------:R-:W4:Y:S04]  /*60e0*/  LDL R207, [R1+0x4c] ;  /* 0x00004c0001cf7983 */ /* 0x000f280000100800 */
[----:B------:R-:W4:Y:S01]  /*60f0*/  LDL R206, [R1+0x14] ;  /* 0x0000140001ce7983 */ /* 0x000f220000100800 */
[----:B------:R-:W-:-:S03]  /*6100*/  FFMA.FTZ R165, R226, R243, R55 ;  /* 0x000000f3e2a57223 */ /* 0x000fc60000010037 */
[----:B------:R-:W4:Y:S01]  /*6110*/  LDL R226, [R1+0x5c] ;  /* 0x00005c0001e27983 */ /* 0x000f220000100800 */
[----:B------:R-:W-:-:S03]  /*6120*/  FFMA.FTZ R169, R179, R224, R63 ;  /* 0x000000e0b3a97223 */ /* 0x000fc6000001003f */
[----:B------:R-:W4:Y:S04]  /*6130*/  LDL R179, [R1+0x6c] ;  /* 0x00006c0001b37983 */ /* 0x000f280000100800 */
[----:B------:R-:W4:Y:S01]  /*6140*/  LDL R224, [R1+0x60] ;  /* 0x0000600001e07983 */ /* 0x000f220000100800 */
[----:B------:R-:W-:-:S03]  /*6150*/  FFMA.FTZ R6, R234, R245, R52 ;  /* 0x000000f5ea067223 */ /* 0x000fc60000010034 */
[----:B------:R-:W4:Y:S01]  /*6160*/  LDL R234, [R1+0x80] ;  /* 0x0000800001ea7983 */ /* 0x000f220000100800 */
[----:B------:R-:W-:-:S03]  /*6170*/  FFMA.FTZ R166, R231, R242, R53 ;  /* 0x000000f2e7a67223 */ /* 0x000fc60000010035 */
[----:B------:R-:W4:Y:S01]  /*6180*/  LDL R231, [R1+0x68] ;  /* 0x0000680001e77983 */ /* 0x000f220000100800 */
[----:B------:R-:W-:Y:S01]  /*6190*/  FFMA.FTZ R167, R178, R225, R62 ;  /* 0x000000e1b2a77223 */ /* 0x000fe2000001003e */
[----:B------:R-:W-:Y:S01]  /*61a0*/  F2FP.BF16.F32.PACK_AB R6, R166, R6 ;  /* 0x00000006a606723e */ /* 0x000fe200000010ff */
[----:B------:R-:W-:Y:S01]  /*61b0*/  FFMA.FTZ R166, R176, R219, R60 ;  /* 0x000000dbb0a67223 */ /* 0x000fe2000001003c */
[----:B------:R-:W4:Y:S01]  /*61c0*/  LDL R225, [R1+0x4] ;  /* 0x0000040001e17983 */ /* 0x000f220000100800 */
[----:B------:R-:W-:Y:S01]  /*61d0*/  FFMA.FTZ R7, R229, R244, R54 ;  /* 0x000000f4e5077223 */ /* 0x000fe20000010036 */
[----:B------:R-:W-:Y:S02]  /*61e0*/  F2FP.BF16.F32.PACK_AB R167, R169, R167 ;  /* 0x000000a7a9a7723e */ /* 0x000fe400000010ff */
[----:B------:R-:W4:Y:S04]  /*61f0*/  LDL R229, [R1+0x8] ;  /* 0x0000080001e57983 */ /* 0x000f280000100800 */
[----:B------:R-:W4:Y:S01]  /*6200*/  LDL R176, [R1+0x58] ;  /* 0x0000580001b07983 */ /* 0x000f220000100800 */
[----:B------:R-:W-:Y:S01]  /*6210*/  FFMA.FTZ R164, R238, R191, R49 ;  /* 0x000000bfeea47223 */ /* 0x000fe20000010031 */
[----:B------:R-:W-:-:S02]  /*6220*/  F2FP.BF16.F32.PACK_AB R7, R165, R7 ;  /* 0x00000007a507723e */ /* 0x000fc400000010ff */
[----:B------:R-:W4:Y:S04]  /*6230*/  LDL R178, [R1+0x54] ;  /* 0x0000540001b27983 */ /* 0x000f280000100800 */
[----:B------:R-:W4:Y:S04]  /*6240*/  LDL R219, [R1+0x48] ;  /* 0x0000480001db7983 */ /* 0x000f280000100800 */
[----:B------:R-:W4:Y:S01]  /*6250*/  LDL R191, [R1+0x44] ;  /* 0x0000440001bf7983 */ /* 0x000f220000100800 */
[----:B--2---:R-:W-:-:S03]  /*6260*/  FFMA.FTZ R168, R236, R232, R51 ;  /* 0x000000e8eca87223 */ /* 0x004fc60000010033 */
[----:B------:R-:W2:Y:S01]  /*6270*/  LDL R232, [R1+0x8c] ;  /* 0x00008c0001e87983 */ /* 0x000ea20000100800 */
[----:B---3--:R-:W-:Y:S01]  /*6280*/  FFMA.FTZ R5, R237, R252, R50 ;  /* 0x000000fced057223 */ /* 0x008fe20000010032 */
[----:B------:R-:W-:Y:S02]  /*6290*/  FFMA.FTZ R169, R228, R220, R59 ;  /* 0x000000dce4a97223 */ /* 0x000fe4000001003b */
[----:B------:R-:W3:Y:S02]  /*62a0*/  LDL R228, [R1+0xc] ;  /* 0x00000c0001e47983 */ /* 0x000ee40000100800 */
[----:B------:R-:W-:Y:S01]  /*62b0*/  F2FP.BF16.F32.PACK_AB R5, R168, R5 ;  /* 0x00000005a805723e */ /* 0x000fe200000010ff */
[----:B------:R-:W-:Y:S01]  /*62c0*/  FFMA.FTZ R168, R233, R222, R57 ;  /* 0x000000dee9a87223 */ /* 0x000fe20000010039 */
[----:B------:R-:W-:Y:S01]  /*62d0*/  FFMA.FTZ R4, R239, R248, R48 ;  /* 0x000000f8ef047223 */ /* 0x000fe20000010030 */
[----:B------:R-:W3:Y:S01]  /*62e0*/  LDL R233, [R1+0x88] ;  /* 0x0000880001e97983 */ /* 0x000ee20000100800 */
[----:B------:R-:W-:Y:S01]  /*62f0*/  FFMA.FTZ R165, R230, R221, R58 ;  /* 0x000000dde6a57223 */ /* 0x000fe2000001003a */
[----:B------:R-:W-:-:S02]  /*6300*/  FFMA.FTZ R171, R174, R216, R70 ;  /* 0x000000d8aeab7223 */ /* 0x000fc40000010046 */
[----:B------:R-:W3:Y:S01]  /*6310*/  LDL R230, [R1] ;  /* 0x0000000001e67983 */ /* 0x000ee20000100800 */
[----:B------:R-:W-:-:S03]  /*6320*/  F2FP.BF16.F32.PACK_AB R4, R164, R4 ;  /* 0x00000004a404723e */ /* 0x000fc600000010ff */
[----:B------:R-:W3:Y:S01]  /*6330*/  LDL R174, [R1+0x50] ;  /* 0x0000500001ae7983 */ /* 0x000ee20000100800 */
[----:B------:R-:W-:-:S03]  /*6340*/  FFMA.FTZ R164, R235, R223, R56 ;  /* 0x000000dfeba47223 */ /* 0x000fc60000010038 */
[----:B------:R-:W3:Y:S04]  /*6350*/  LDL R223, [R1+0x64] ;  /* 0x0000640001df7983 */ /* 0x000ee80000100800 */
[----:B------:R-:W3:Y:S04]  /*6360*/  LDL R216, [R1+0x28] ;  /* 0x0000280001d87983 */ /* 0x000ee80000100800 */
[----:B------:R-:W3:Y:S04]  /*6370*/  LDL R222, [R1+0x10] ;  /* 0x0000100001de7983 */ /* 0x000ee80000100800 */
[----:B------:R-:W3:Y:S04]  /*6380*/  LDL R221, [R1+0x40] ;  /* 0x0000400001dd7983 */ /* 0x000ee80000100800 */
[----:B------:R-:W3:Y:S01]  /*6390*/  LDL R220, [R1+0x18] ;  /* 0x0000180001dc7983 */ /* 0x000ee20000100800 */
[----:B------:R-:W-:-:S02]  /*63a0*/  F2FP.BF16.F32.PACK_AB R165, R169, R165 ;  /* 0x000000a5a9a5723e */ /* 0x000fc400000010ff */
[----:B------:R-:W-:Y:S02]  /*63b0*/  F2FP.BF16.F32.PACK_AB R171, R175, R171 ;  /* 0x000000abafab723e */ /* 0x000fe400000010ff */
[----:B------:R-:W-:Y:S02]  /*63c0*/  F2FP.BF16.F32.PACK_AB R166, R177, R166 ;  /* 0x000000a6b1a6723e */ /* 0x000fe400000010ff */
[----:B------:R-:W-:Y:S01]  /*63d0*/  F2FP.BF16.F32.PACK_AB R164, R168, R164 ;  /* 0x000000a4a8a4723e */ /* 0x000fe200000010ff */
[----:B----4-:R-:W-:Y:S01]  /*63e0*/  FFMA.FTZ R172, R180, R172, R65 ;  /* 0x000000acb4ac7223 */ /* 0x010fe20000010041 */
[----:B------:R-:W-:Y:S01]  /*63f0*/  F2FP.BF16.F32.PACK_AB R170, R173, R170 ;  /* 0x000000aaadaa723e */ /* 0x000fe200000010ff */
[----:B------:R-:W-:-:S04]  /*6400*/  IMAD.WIDE.U32 R200, R241, 0x10, R250 ;  /* 0x00000010f1c87825 */ /* 0x000fc800078e00fa */
[--C-:B------:R-:W-:Y:S01]  /*6410*/  IMAD.WIDE.U32 R202, R2, 0x10, R250.reuse ;  /* 0x0000001002ca7825 */ /* 0x100fe200078e00fa */
[----:B------:R0:W-:Y:S03]  /*6420*/  STG.E.128 desc[UR6][R200.64], R4 ;  /* 0x00000004c8007986 */ /* 0x0001e6000c101d06 */
[--C-:B------:R-:W-:Y:S01]  /*6430*/  IMAD.WIDE.U32 R204, R240, 0x10, R250.reuse ;  /* 0x00000010f0cc7825 */ /* 0x100fe200078e00fa */
[----:B------:R0:W-:Y:S03]  /*6440*/  STG.E.128 desc[UR6][R202.64], R164 ;  /* 0x000000a4ca007986 */ /* 0x0001e6000c101d06 */
[----:B------:R-:W-:-:S04]  /*6450*/  IMAD.WIDE.U32 R2, R3, 0x10, R250 ;  /* 0x0000001003027825 */ /* 0x000fc800078e00fa */
[----:B------:R-:W-:-:S04]  /*6460*/  IMAD.WIDE.U32 R210, R249, 0x10, R250 ;  /* 0x00000010f9d27825 */ /* 0x000fc800078e00fa */
        /* <DEDUP_REMOVED lines=8> */
[----:B------:R-:W-:Y:S01]  /*64f0*/  FFMA.FTZ R185, R195, R207, R208 ;  /* 0x000000cfc3b97223 */ /* 0x000fe200000100d0 */
[----:B------:R-:W-:Y:S01]  /*6500*/  FFMA.FTZ R186, R193, R191, R206 ;  /* 0x000000bfc1ba7223 */ /* 0x000fe200000100ce */
[----:B--2---:R-:W-:Y:S01]  /*6510*/  FFMA.FTZ R175, R182, R232, R67 ;  /* 0x000000e8b6af7223 */ /* 0x004fe20000010043 */
[----:B---3--:R-:W-:Y:S01]  /*6520*/  FFMA.FTZ R177, R198, R226, R228 ;  /* 0x000000e2c6b17223 */ /* 0x008fe200000100e4 */
[----:B------:R-:W-:-:S05]  /*6530*/  FFMA.FTZ R169, R181, R233, R66 ;  /* 0x000000e9b5a97223 */ /* 0x000fca0000010042 */
[----:B------:R-:W-:Y:S02]  /*6540*/  F2FP.BF16.F32.PACK_AB R169, R175, R169 ;  /* 0x000000a9afa9723e */ /* 0x000fe400000010ff */
[----:B------:R-:W-:Y:S02]  /*6550*/  F2FP.BF16.F32.PACK_AB R175, R177, R176 ;  /* 0x000000b0b1af723e */ /* 0x000fe400000010ff */
[----:B------:R-:W1:Y:S01]  /*6560*/  LDC.64 R176, c[0x0][0x380] ;  /* 0x0000e000ffb07b82 */ /* 0x000e620000000a00 */
[----:B------:R-:W-:Y:S01]  /*6570*/  FFMA.FTZ R174, R187, R174, R230 ;  /* 0x000000aebbae7223 */ /* 0x000fe200000100e6 */
[----:B------:R-:W-:Y:S01]  /*6580*/  FFMA.FTZ R181, R199, R213, R214 ;  /* 0x000000d5c7b57223 */ /* 0x000fe200000100d6 */
[----:B------:R-:W-:Y:S01]  /*6590*/  FFMA.FTZ R180, R184, R223, R73 ;  /* 0x000000dfb8b47223 */ /* 0x000fe20000010049 */
[----:B------:R-:W-:Y:S01]  /*65a0*/  FFMA.FTZ R182, R188, R217, R218 ;  /* 0x000000d9bcb67223 */ /* 0x000fe200000100da */
[----:B------:R-:W-:Y:S01]  /*65b0*/  FFMA.FTZ R184, R189, R209, R212 ;  /* 0x000000d1bdb87223 */ /* 0x000fe200000100d4 */
[----:B------:R-:W-:Y:S01]  /*65c0*/  F2FP.BF16.F32.PACK_AB R174, R178, R174 ;  /* 0x000000aeb2ae723e */ /* 0x000fe200000010ff */
[----:B------:R-:W-:Y:S01]  /*65d0*/  FFMA.FTZ R183, R190, R215, R216 ;  /* 0x000000d7beb77223 */ /* 0x000fe200000100d8 */
[----:B------:R-:W-:-:S02]  /*65e0*/  F2FP.BF16.F32.PACK_AB R172, R180, R172 ;  /* 0x000000acb4ac723e */ /* 0x000fc400000010ff */
[----:B------:R-:W-:Y:S01]  /*65f0*/  F2FP.BF16.F32.PACK_AB R182, R184, R182 ;  /* 0x000000b6b8b6723e */ /* 0x000fe200000010ff */
[----:B------:R-:W-:Y:S01]  /*6600*/  FFMA.FTZ R178, R192, R221, R222 ;  /* 0x000000ddc0b27223 */ /* 0x000fe200000100de */
[----:B------:R-:W-:Y:S01]  /*6610*/  FFMA.FTZ R179, R194, R219, R220 ;  /* 0x000000dbc2b37223 */ /* 0x000fe200000100dc */
[----:B------:R-:W-:-:S03]  /*6620*/  F2FP.BF16.F32.PACK_AB R183, R181, R183 ;  /* 0x000000b7b5b7723e */ /* 0x000fc600000010ff */
[----:B------:R-:W-:Y:S02]  /*6630*/  F2FP.BF16.F32.PACK_AB R180, R186, R178 ;  /* 0x000000b2bab4723e */ /* 0x000fe400000010ff */
[----:B------:R-:W-:Y:S01]  /*6640*/  F2FP.BF16.F32.PACK_AB R181, R185, R179 ;  /* 0x000000b3b9b5723e */ /* 0x000fe200000010ff */
[----:B------:R0:W-:Y:S01]  /*6650*/  STG.E.128 desc[UR6][R204.64], R168 ;  /* 0x000000a8cc007986 */ /* 0x0001e2000c101d06 */
[----:B-1----:R-:W-:-:S03]  /*6660*/  LEA R0, R176, R0, 0x2 ;  /* 0x00000000b0007211 */ /* 0x002fc600078e10ff */
[----:B------:R0:W-:Y:S04]  /*6670*/  STG.E.128 desc[UR6][R2.64], R172 ;  /* 0x000000ac02007986 */ /* 0x0001e8000c101d06 */
[----:B------:R0:W-:Y:S01]  /*6680*/  STG.E.128 desc[UR6][R210.64], R180 ;  /* 0x000000b4d2007986 */ /* 0x0001e2000c101d06 */
[----:B------:R-:W-:-:S13]  /*6690*/  ISETP.GE.AND P1, PT, R0, R177, PT ;  /* 0x000000b10000720c */ /* 0x000fda0003f26270 */
[----:B------:R-:W-:Y:S05]  /*66a0*/  @!P1 BRA `(.L_x_35502) ;  /* 0xffffffa8008c9947 */ /* 0x000fea000383ffff */
[----:B------:R-:W-:Y:S05]  /*66b0*/  EXIT ;  /* 0x000000000000794d */ /* 0x000fea0003800000 */
.L_x_35501:
        /* <DEDUP_REMOVED lines=8> */
.L_x_35504:
[----:B------:R-:W-:Y:S05]  /*6740*/  BSYNC B0 ;  /* 0x0000000000007941 */ /* 0x000fea0003800000 */
.L_x_35503:
        /* <DEDUP_REMOVED lines=8> */
.L_x_35505:
[----:B------:R-:W-:Y:S02]  /*67d0*/  HFMA2 R250, -RZ, RZ, 0, 2.384185791015625e-07 ;  /* 0x00000004fffa7431 */ /* 0x000fe400000001ff */
[----:B------:R-:W-:Y:S01]  /*67e0*/  FADD.FTZ R245, R245, R243 ;  /* 0x000000f3f5f57221 */ /* 0x000fe20000010000 */
[----:B------:R-:W-:-:S04]  /*67f0*/  MOV R243, 0xffffffff ;  /* 0xffffffff00f37802 */ /* 0x000fc80000000f00 */
[----:B------:R-:W-:-:S07]  /*6800*/  MOV R251, R245 ;  /* 0x000000f500fb7202 */ /* 0x000fce0000000f00 */
[----:B------:R-:W-:Y:S05]  /*6810*/  WARPSYNC.COLLECTIVE R243, `(.L_x_35506) ;  /* 0x00000000f3087348 */ /* 0x000fea0003c00000 */
[----:B------:R0:W1:Y:S02]  /*6820*/  SHFL.BFLY P2, R243, R251, R250, R244 ;  /* 0x0c0000fafbf37389 */ /* 0x00006400000400f4 */
[----:B01----:R-:W-:Y:S05]  /*6830*/  ENDCOLLECTIVE ;  /* 0x000000000000791b */ /* 0x003fea0003800000 */
.L_x_35506:
[----:B------:R-:W-:Y:S02]  /*6840*/  HFMA2 R250, -RZ, RZ, 0, 4.76837158203125e-07 ;  /* 0x00000008fffa7431 */ /* 0x000fe400000001ff */
[----:B------:R-:W-:Y:S01]  /*6850*/  FADD.FTZ R245, R245, R243 ;  /* 0x000000f3f5f57221 */ /* 0x000fe20000010000 */
[----:B------:R-:W-:-:S04]  /*6860*/  MOV R243, 0xffffffff ;  /* 0xffffffff00f37802 */ /* 0x000fc80000000f00 */
[----:B------:R-:W-:-:S07]  /*6870*/  MOV R251, R245 ;  /* 0x000000f500fb7202 */ /* 0x000fce0000000f00 */
[----:B------:R-:W-:Y:S05]  /*6880*/  WARPSYNC.COLLECTIVE R243, `(.L_x_35507) ;  /* 0x00000000f3087348 */ /* 0x000fea0003c00000 */
[----:B------:R0:W1:Y:S02]  /*6890*/  SHFL.BFLY P2, R243, R251, R250, R244 ;  /* 0x0c0000fafbf37389 */ /* 0x00006400000400f4 */
[----:B01----:R-:W-:Y:S05]  /*68a0*/  ENDCOLLECTIVE ;  /* 0x000000000000791b */ /* 0x003fea0003800000 */
.L_x_35507:
[----:B------:R-:W-:Y:S02]  /*68b0*/  HFMA2 R250, -RZ, RZ, 0, 9.5367431640625e-07 ;  /* 0x00000010fffa7431 */ /* 0x000fe400000001ff */
[----:B------:R-:W-:Y:S01]  /*68c0*/  FADD.FTZ R245, R245, R243 ;  /* 0x000000f3f5f57221 */ /* 0x000fe20000010000 */
[----:B------:R-:W-:-:S04]  /*68d0*/  MOV R243, 0xffffffff ;  /* 0xffffffff00f37802 */ /* 0x000fc80000000f00 */
[----:B------:R-:W-:-:S07]  /*68e0*/  MOV R251, R245 ;  /* 0x000000f500fb7202 */ /* 0x000fce0000000f00 */
[----:B------:R-:W-:Y:S05]  /*68f0*/  WARPSYNC.COLLECTIVE R243, `(.L_x_35508) ;  /* 0x00000000f3087348 */ /* 0x000fea0003c00000 */
[----:B------:R0:W1:Y:S02]  /*6900*/  SHFL.BFLY P2, R243, R251, R250, R244 ;  /* 0x0c0000fafbf37389 */ /* 0x00006400000400f4 */
[----:B01----:R-:W-:Y:S05]  /*6910*/  ENDCOLLECTIVE ;  /* 0x000000000000791b */ /* 0x003fea0003800000 */
.L_x_35508:
[----:B------:R-:W0:Y:S01]  /*6920*/  LDC R244, c[0x0][0x400] ;  /* 0x00010000fff47b82 */ /* 0x000e220000000800 */
[----:B------:R-:W-:Y:S02]  /*6930*/  HFMA2 R250, -RZ, RZ, 0, 5.9604644775390625e-08 ;  /* 0x00000001fffa7431 */ /* 0x000fe400000001ff */
[----:B------:R-:W-:-:S04]  /*6940*/  FADD.FTZ R243, R245, R243 ;  /* 0x000000f3f5f37221 */ /* 0x000fc80000010000 */
        /* <DEDUP_REMOVED lines=166> */
.L_x_35509:
[----:B------:R-:W-:Y:S02]  /*73b0*/  HFMA2 R250, -RZ, RZ, 0, 1.1920928955078125e-07 ;  /* 0x00000002fffa7431 */ /* 0x000fe400000001ff */
[----:B------:R-:W-:Y:S01]  /*73c0*/  FADD.FTZ R251, R251, R243 ;  /* 0x000000f3fbfb7221 */ /* 0x000fe20000010000 */
[----:B------:R-:W-:-:S07]  /*73d0*/  MOV R243, 0xffffffff ;  /* 0xffffffff00f37802 */ /* 0x000fce0000000f00 */
[----:B------:R-:W-:Y:S05]  /*73e0*/  WARPSYNC.COLLECTIVE R243, `(.L_x_35510) ;  /* 0x00000000f3087348 */ /* 0x000fea0003c00000 */
[----:B------:R0:W1:Y:S02]  /*73f0*/  SHFL.BFLY P2, R243, R251, R250, R244 ;  /* 0x0c0000fafbf37389 */ /* 0x00006400000400f4 */
[----:B01----:R-:W-:Y:S05]  /*7400*/  ENDCOLLECTIVE ;  /* 0x000000000000791b */ /* 0x003fea0003800000 */
.L_x_35510:
[----:B------:R-:W-:Y:S02]  /*7410*/  HFMA2 R250, -RZ, RZ, 0, 2.384185791015625e-07 ;  /* 0x00000004fffa7431 */ /* 0x000fe400000001ff */
[----:B------:R-:W-:Y:S01]  /*7420*/  FADD.FTZ R251, R251, R243 ;  /* 0x000000f3fbfb7221 */ /* 0x000fe20000010000 */
[----:B------:R-:W-:-:S07]  /*7430*/  MOV R243, 0xffffffff ;  /* 0xffffffff00f37802 */ /* 0x000fce0000000f00 */
[----:B------:R-:W-:Y:S05]  /*7440*/  WARPSYNC.COLLECTIVE R243, `(.L_x_35511) ;  /* 0x00000000f3087348 */ /* 0x000fea0003c00000 */
[----:B------:R0:W1:Y:S02]  /*7450*/  SHFL.BFLY P2, R243, R251, R250, R244 ;  /* 0x0c0000fafbf37389 */ /* 0x00006400000400f4 */
[----:B01----:R-:W-:Y:S05]  /*7460*/  ENDCOLLECTIVE ;  /* 0x000000000000791b */ /* 0x003fea0003800000 */
.L_x_35511:
[----:B------:R-:W-:Y:S02]  /*7470*/  HFMA2 R250, -RZ, RZ, 0, 4.76837158203125e-07 ;  /* 0x00000008fffa7431 */ /* 0x000fe400000001ff */
[----:B------:R-:W-:Y:S01]  /*7480*/  FADD.FTZ R251, R251, R243 ;  /* 0x000000f3fbfb7221 */ /* 0x000fe20000010000 */
[----:B------:R-:W-:-:S07]  /*7490*/  MOV R243, 0xffffffff ;  /* 0xffffffff00f37802 */ /* 0x000fce0000000f00 */
[----:B------:R-:W-:Y:S05]  /*74a0*/  WARPSYNC.COLLECTIVE R243, `(.L_x_35512) ;  /* 0x00000000f3087348 */ /* 0x000fea0003c00000 */
[----:B------:R0:W1:Y:S02]  /*74b0*/  SHFL.BFLY P2, R243, R251, R250, R244 ;  /* 0x0c0000fafbf37389 */ /* 0x00006400000400f4 */
[----:B01----:R-:W-:Y:S05]  /*74c0*/  ENDCOLLECTIVE ;  /* 0x000000000000791b */ /* 0x003fea0003800000 */
.L_x_35512:
[----:B------:R-:W-:Y:S02]  /*74d0*/  HFMA2 R250, -RZ, RZ, 0, 9.5367431640625e-07 ;  /* 0x00000010fffa7431 */ /* 0x000fe400000001ff */
[----:B------:R-:W-:Y:S01]  /*74e0*/  FADD.FTZ R251, R251, R243 ;  /* 0x000000f3fbfb7221 */ /* 0x000fe20000010000 */
[----:B------:R-:W-:-:S07]  /*74f0*/  MOV R243, 0xffffffff ;  /* 0xffffffff00f37802 */ /* 0x000fce0000000f00 */
[----:B------:R-:W-:Y:S05]  /*7500*/  WARPSYNC.COLLECTIVE R243, `(.L_x_35513) ;  /* 0x00000000f3087348 */ /* 0x000fea0003c00000 */
[----:B------:R0:W1:Y:S02]  /*7510*/  SHFL.BFLY P2, R243, R251, R250, R244 ;  /* 0x0c0000fafbf37389 */ /* 0x00006400000400f4 */
[----:B01----:R-:W-:Y:S05]  /*7520*/  ENDCOLLECTIVE ;  /* 0x000000000000791b */ /* 0x003fea0003800000 */
.L_x_35513:
[----:B------:R-:W-:Y:S05]  /*7530*/  BRA `(.L_x_35514) ;  /* 0xffffffd400e47947 */ /* 0x000fea000383ffff */
.L_x_35515:
        /* <DEDUP_REMOVED lines=12> */
.L_x_88485:


//--------------------- .text._ZN10layer_norm13ln_fwd_kernelINS_13Kernel_traitsIf13__nv_bfloat16fS2_fjLj2560ELj1ELj4ELj1ELj16ENS_18Kernel_traits_baseILj2560EfS2_fS2_fjLj128EEEEELb0ELb1ELb1ELb0EEEvNS_9FwdParamsE --------------------------
	.section	.text._ZN10layer_norm13ln_fwd_kernelINS_13Kernel_traitsIf13__nv_bfloat16fS2_fjLj2560ELj1ELj4ELj1ELj16ENS_18Kernel_traits_baseILj2560EfS2_fS2_fjLj128EEEEELb0ELb1ELb1ELb0EEEvNS_9FwdParamsE,"ax",@progbits
	.align	128
        .global         _ZN10layer_norm13ln_fwd_kernelINS_13Kernel_traitsIf13__nv_bfloat16fS2_fjLj2560ELj1ELj4ELj1ELj16ENS_18Kernel_traits_baseILj2560EfS2_fS2_fjLj128EEEEELb0ELb1ELb1ELb0EEEvNS_9FwdParamsE
        .type           _ZN10layer_norm13ln_fwd_kernelINS_13Kernel_traitsIf13__nv_bfloat16fS2_fjLj2560ELj1ELj4ELj1ELj16ENS_18Kernel_traits_baseILj2560EfS2_fS2_fjLj128EEEEELb0ELb1ELb1ELb0EEEvNS_9FwdParamsE,@function
        .size           _ZN10layer_norm13ln_fwd_kernelINS_13Kernel_traitsIf13__nv_bfloat16fS2_fjLj2560ELj1ELj4ELj1ELj16ENS_18Kernel_traits_baseILj2560EfS2_fS2_fjLj128EEEEELb0ELb1ELb1ELb0EEEvNS_9FwdParamsE,(.L_x_88486 - _ZN10layer_norm13ln_fwd_kernelINS_13Kernel_traitsIf13__nv_bfloat16fS2_fjLj2560ELj1ELj4ELj1ELj16ENS_18Kernel_traits_baseILj2560EfS2_fS2_fjLj128EEEEELb0ELb1ELb1ELb0EEEvNS_9FwdParamsE)
        .other          _ZN10layer_norm13ln_fwd_kernelINS_13Kernel_traitsIf13__nv_bfloat16fS2_fjLj2560ELj1ELj4ELj1ELj16ENS_18Kernel_traits_baseILj2560EfS2_fS2_fjLj128EEEEELb0ELb1ELb1ELb0EEEvNS_9FwdParamsE,@"STO_CUDA_ENTRY STV_DEFAULT"
_ZN10layer_norm13ln_fwd_kernelINS_13Kernel_traitsIf13__nv_bfloat16fS2_fjLj2560ELj1ELj4ELj1ELj16ENS_18Kernel_traits_baseILj2560EfS2_fS2_fjLj128EEEEELb0ELb1ELb1ELb0EEEvNS_9FwdParamsE:
.text._ZN10layer_norm13ln_fwd_kernelINS_13Kernel_traitsIf13__nv_bfloat16fS2_fjLj2560ELj1ELj4ELj1ELj16ENS_18Kernel_traits_baseILj2560EfS2_fS2_fjLj128EEEEELb0ELb1ELb1ELb0EEEvNS_9FwdParamsE:
        /* <DEDUP_REMOVED lines=249> */
.L_x_35517:
        /* <DEDUP_REMOVED lines=267> */
[----:B-1----:R-:W-:Y:S01]  /*2040*/  CS2R R28, SRZ ;  /* 0x00000000001c7805 */ /* 0x002fe2000001ff00 */
[----:B------:R1:W5:Y:S01]  /*2050*/  @P3 LDG.E.128 R96, desc[UR6][R42.64+0x10] ;  /* 0x000010062a603981 */ /* 0x000362000c1e1d00 */
[----:B------:R-:W-:Y:S02]  /*2060*/  CS2R R26, SRZ ;  /* 0x00000000001a7805 */ /* 0x000fe4000001ff00 */
[----:B0-----:R-:W-:Y:S02]  /*2070*/  CS2R R30, SRZ ;  /* 0x00000000001e7805 */ /* 0x001fe4000001ff00 */
[----:B------:R-:W-:Y:S01]  /*2080*/  @P6 CS2R R138, SRZ ;  /* 0x00000000008a6805 */ /* 0x000fe2000001ff00 */
[----:B------:R-:W5:Y:S01]  /*2090*/  @P5 LDG.E.128 R100, desc[UR6][R44.64] ;  /* 0x000000062c645981 */ /* 0x000f62000c1e1d00 */
[----:B------:R-:W-:-:S02]  /*20a0*/  @P6 CS2R R136, SRZ ;  /* 0x0000000000886805 */ /* 0x000fc4000001ff00 */
[----:B------:R-:W-:Y:S02]  /*20b0*/  @P6 CS2R R134, SRZ ;  /* 0x0000000000866805 */ /* 0x000fe4000001ff00 */
[----:B------:R-:W-:Y:S01]  /*20c0*/  @P6 CS2R R132, SRZ ;  /* 0x0000000000846805 */ /* 0x000fe2000001ff00 */
[----:B------:R0:W5:Y:S01]  /*20d0*/  @P5 LDG.E.128 R104, desc[UR6][R44.64+0x10] ;  /* 0x000010062c685981 */ /* 0x000162000c1e1d00 */
[----:B------:R-:W-:Y:S02]  /*20e0*/  CS2R R24, SRZ ;  /* 0x0000000000187805 */ /* 0x000fe4000001ff00 */
[----:B-1----:R-:W-:Y:S02]  /*20f0*/  CS2R R42, SRZ ;  /* 0x00000000002a7805 */ /* 0x002fe4000001ff00 */
[----:B------:R-:W-:Y:S01]  /*2100*/  CS2R R14, SRZ ;  /* 0x00000000000e7805 */ /* 0x000fe2000001ff00 */
[----:B------:R-:W5:Y:S01]  /*2110*/  @P0 LDG.E.128 R108, desc[UR6][R46.64] ;  /* 0x000000062e6c0981 */ /* 0x000f62000c1e1d00 */
[----:B------:R-:W-:-:S02]  /*2120*/  CS2R R12, SRZ ;  /* 0x00000000000c7805 */ /* 0x000fc4000001ff00 */
[----:B------:R-:W-:Y:S02]  /*2130*/  CS2R R10, SRZ ;  /* 0x00000000000a7805 */ /* 0x000fe4000001ff00 */
[----:B------:R-:W-:Y:S01]  /*2140*/  CS2R R8, SRZ ;  /* 0x0000000000087805 */ /* 0x000fe2000001ff00 */
[----:B------:R1:W5:Y:S01]  /*2150*/  @P0 LDG.E.128 R112, desc[UR6][R46.64+0x10] ;  /* 0x000010062e700981 */ /* 0x000362000c1e1d00 */
[----:B0-----:R-:W-:Y:S02]  /*2160*/  CS2R R44, SRZ ;  /* 0x00000000002c7805 */ /* 0x001fe4000001ff00 */
[----:B-1----:R-:W-:Y:S01]  /*2170*/  CS2R R46, SRZ ;  /* 0x00000000002e7805 */ /* 0x002fe2000001ff00 */
        /* <DEDUP_REMOVED lines=42> */
.L_x_35518:
[----:B------:R-:W-:Y:S05]  /*2420*/  BSYNC.RECONVERGENT B0 ;  /* 0x0000000000007941 */ /* 0x000fea0003800200 */
.L_x_35516:
[----:B------:R-:W2:Y:S01]  /*2430*/  S2UR UR4, SR_CTAID.X ;  /* 0x00000000000479c3 */ /* 0x000ea20000002500 */
[----:B------:R-:W4:Y:S01]  /*2440*/  LDCU UR5, c[0x0][0x384] ;  /* 0x00007080ff0577ac */ /* 0x000f220008000800 */
[----:B------:R-:W-:Y:S01]  /*2450*/  SHF.R.U32.HI R3, RZ, 0x5, R3 ;  /* 0x00000005ff037819 */ /* 0x000fe20000011603 */
[----:B--2---:R-:W-:-:S06]  /*2460*/  USHF.L.U32 UR4, UR4, 0x2, URZ ;  /* 0x0000000204047899 */ /* 0x004fcc00080006ff */
[----:B---3--:R-:W-:-:S04]  /*2470*/  LOP3.LUT R6, R3, UR4, RZ, 0xfc, !PT ;  /* 0x0000000403067c12 */ /* 0x008fc8000f8efcff */
[----:B----4-:R-:W-:-:S13]  /*2480*/  ISETP.GE.AND P0, PT, R6, UR5, PT ;  /* 0x0000000506007c0c */ /* 0x010fda000bf06270 */
[----:B------:R-:W-:Y:S05]  /*2490*/  @P0 EXIT ;  /* 0x000000000000094d */ /* 0x000fea0003800000 */
[----:B------:R-:W2:Y:S01]  /*24a0*/  LDCU UR10, c[0x0][0x40c] ;  /* 0x00008180ff0a77ac */ /* 0x000ea20008000800 */
[----:B------:R-:W3:Y:S01]  /*24b0*/  LDCU.U8 UR8, c[0x0][0x410] ;  /* 0x00008200ff0877ac */ /* 0x000ee20008000000 */
[----:B------:R-:W4:Y:S01]  /*24c0*/  LDCU UR9, c[0x0][0x448] ;  /* 0x00008900ff0977ac */ /* 0x000f220008000800 */
[----:B------:R-:W0:Y:S02]  /*24d0*/  LDCU.64 UR4, c[0x0][0x3a0] ;  /* 0x00007400ff0477ac */ /* 0x000e240008000a00 */
.L_x_35592:
[----:B-1----:R-:W1:Y:S08]  /*24e0*/  LDC.64 R4, c[0x0][0x3f0] ;  /* 0x0000fc00ff047b82 */ /* 0x002e700000000a00 */
[----:B--2---:R-:W2:Y:S01]  /*24f0*/  LDC R232, c[0x0][0x388] ;  /* 0x0000e200ffe87b82 */ /* 0x004ea20000000800 */
[----:B-1----:R-:W-:-:S05]  /*2500*/  IMAD.WIDE R4, R6, 0x4, R4 ;  /* 0x0000000406047825 */ /* 0x002fca00078e0204 */
[----:B---3--:R1:W3:Y:S02]  /*2510*/  LDG.E R3, desc[UR6][R4.64] ;  /* 0x0000000604037981 */ /* 0x0082e4000c1e1900 */
[----:B-1----:R-:W1:Y:S01]  /*2520*/  LDC.64 R4, c[0x0][0x3f8] ;  /* 0x0000fe00ff047b82 */ /* 0x002e620000000a00 */
[C---:B--2---:R-:W-:Y:S02]  /*2530*/  IMAD R7, R6.reuse, R232, RZ ;  /* 0x000000e806077224 */ /* 0x044fe400078e02ff */
[----:B-1----:R-:W-:-:S05]  /*2540*/  IMAD.WIDE R4, R6, 0x4, R4 ;  /* 0x0000000406047825 */ /* 0x002fca00078e0204 */
[----:B-----5:R1:W5:Y:S01]  /*2550*/  LDG.E R233, desc[UR6][R4.64] ;  /* 0x0000000604e97981 */ /* 0x020362000c1e1900 */
[----:B------:R-:W-:Y:S01]  /*2560*/  ISETP.GE.U32.AND P5, PT, R0, 0x20, PT ;  /* 0x000000200000780c */ /* 0x000fe20003fa6070 */
[----:B------:R-:W-:Y:S01]  /*2570*/  BSSY.RECONVERGENT B0, `(.L_x_35519) ;  /* 0x000007b000007945 */ /* 0x000fe20003800200 */
[----:B-1----:R-:W-:-:S04]  /*2580*/  SHF.R.S32.HI R4, RZ, 0x1f, R7 ;  /* 0x0000001fff047819 */ /* 0x002fc80000011407 */
[----:B------:R-:W-:-:S04]  /*2590*/  LEA.HI R7, R4, R7, RZ, 0x3 ;  /* 0x0000000704077211 */ /* 0x000fc800078f18ff */
[----:B------:R-:W-:Y:S02]  /*25a0*/  LEA.HI.SX32 R7, R7, R252, 0x1d ;  /* 0x000000fc07077211 */ /* 0x000fe400078feaff */
[----:B---3--:R-:W-:-:S13]  /*25b0*/  ISETP.GE.AND P0, PT, R3, 0x1, PT ;  /* 0x000000010300780c */ /* 0x008fda0003f06270 */
[----:B------:R-:W-:-:S05]  /*25c0*/  @P0 IADD3 R4, PT, PT, R3, -0x1, RZ ;  /* 0xffffffff03040810 */ /* 0x000fca0007ffe0ff */
[----:B------:R-:W-:Y:S02]  /*25d0*/  @P0 IMAD R4, R4, R232, RZ ;  /* 0x000000e804040224 */ /* 0x000fe400078e02ff */
[----:B------:R-:W-:-:S03]  /*25e0*/  HFMA2 R232, -RZ, RZ, 0, 0 ;  /* 0x00000000ffe87431 */ /* 0x000fc600000001ff */
[----:B------:R-:W-:-:S04]  /*25f0*/  @P0 SHF.R.S32.HI R5, RZ, 0x1f, R4 ;  /* 0x0000001fff050819 */ /* 0x000fc80000011404 */
[----:B------:R-:W-:Y:S02]  /*2600*/  @P0 LEA.HI R4, R5, R4, RZ, 0x3 ;  /* 0x0000000405040211 */ /* 0x000fe400078f18ff */
[----:B------:R-:W1:Y:S02]  /*2610*/  @P0 S2R R5, SR_TID.X ;  /* 0x0000000000050919 */ /* 0x000e640000002100 */
[----:B-1----:R-:W-:-:S04]  /*2620*/  @P0 LOP3.LUT R252, R5, 0x1f, RZ, 0xc0, !PT ;  /* 0x0000001f05fc0812 */ /* 0x002fc800078ec0ff */
[----:B------:R-:W-:Y:S01]  /*2630*/  @P0 LEA.HI.SX32 R232, R4, R252, 0x1d ;  /* 0x000000fc04e80211 */ /* 0x000fe200078feaff */
[----:B----4-:R-:W-:Y:S06]  /*2640*/  @!P5 BRA `(.L_x_35520) ;  /* 0x0000000400b4d947 */ /* 0x010fec0003800000 */
[----:B------:R-:W-:Y:S04]  /*2650*/  BSSY.RECONVERGENT B1, `(.L_x_35521) ;  /* 0x0000005000017945 */ /* 0x000fe80003800200 */
[----:B------:R-:W-:Y:S05]  /*2660*/  @!P0 BRA `(.L_x_35522) ;  /* 0x00000000000c8947 */ /* 0x000fea0003800000 */
[----:B------:R-:W1:Y:S02]  /*2670*/  LDC.64 R4, c[0x0][0x390] ;  /* 0x0000e400ff047b82 */ /* 0x000e640000000a00 */
[----:B-1----:R-:W-:-:S05]  /*2680*/  IMAD.WIDE.U32 R4, R232, 0x10, R4 ;  /* 0x00000010e8047825 */ /* 0x002fca00078e0004 */
[----:B0-----:R1:W5:Y:S02]  /*2690*/  LDG.E.128 R140, desc[UR6][R4.64] ;  /* 0x00000006048c7981 */ /* 0x001364000c1e1d00 */
.L_x_35522:
[----:B0---4-:R-:W-:Y:S05]  /*26a0*/  BSYNC.RECONVERGENT B1 ;  /* 0x0000000000017941 */ /* 0x011fea0003800200 */
.L_x_35521:
[----:B------:R-:W-:Y:S01]  /*26b0*/  UISETP.NE.U32.AND UP0, UPT, UR4, URZ, UPT ;  /* 0x000000ff0400728c */ /* 0x000fe2000bf05070 */
[----:B------:R-:W-:Y:S03]  /*26c0*/  BSSY.RECONVERGENT B1, `(.L_x_35523) ;  /* 0x000005f000017945 */ /* 0x000fe60003800200 */
[----:B------:R-:W-:-:S09]  /*26d0*/  UISETP.NE.AND.EX UP0, UPT, UR5, URZ, UPT, UP0 ;  /* 0x000000ff0500728c */ /* 0x000fd2000bf05300 */
[----:B------:R-:W-:Y:S05]  /*26e0*/  BRA.U !UP0, `(.L_x_35524) ;  /* 0x0000000108c87547 */ /* 0x000fea000b800000 */
[----:B-1----:R-:W0:Y:S02]  /*26f0*/  LDC.64 R4, c[0x0][0x3a0] ;  /* 0x0000e800ff047b82 */ /* 0x002e240000000a00 */
[----:B0-----:R-:W-:-:S05]  /*2700*/  IMAD.WIDE.U32 R4, R7, 0x20, R4 ;  /* 0x0000002007047825 */ /* 0x001fca00078e0004 */
[----:B------:R-:W2:Y:S04]  /*2710*/  LDG.E.128 R144, desc[UR6][R4.64] ;  /* 0x0000000604907981 */ /* 0x000ea8000c1e1d00 */
[----:B------:R0:W3:Y:S01]  /*2720*/  LDG.E.128 R148, desc[UR6][R4.64+0x10] ;  /* 0x0000100604947981 */ /* 0x0000e2000c1e1d00 */
[----:B------:R-:W-:-:S13]  /*2730*/  ISETP.GT.AND P1, PT, R3, RZ, PT ;  /* 0x000000ff0300720c */ /* 0x000fda0003f24270 */
[----:B0-----:R-:W0:Y:S01]  /*2740*/  @P1 LDC R4, c[0x0][0x40c] ;  /* 0x00010300ff041b82 */ /* 0x001e220000000800 */
[C---:B-----5:R-:W-:Y:S02]  /*2750*/  @P1 SHF.L.U32 R153, R140.reuse, 0x10, RZ ;  /* 0x000000108c991819 */ /* 0x060fe400000006ff */
[----:B------:R-:W-:Y:S02]  /*2760*/  @P1 PRMT R154, R140, 0x7632, R154 ;  /* 0x000076328c9a1816 */ /* 0x000fe4000000009a */
[----:B------:R-:W-:Y:S02]  /*2770*/  @P1 SHF.L.U32 R155, R141, 0x10, RZ ;  /* 0x000000108d9b1819 */ /* 0x000fe400000006ff */
[----:B------:R-:W-:Y:S01]  /*2780*/  @P1 SHF.L.U32 R154, R154, 0x10, RZ ;  /* 0x000000109a9a1819 */ /* 0x000fe200000006ff */
[----:B------:R-:W1:Y:S01]  /*2790*/  @P1 LDC R5, c[0x0][0x40c] ;  /* 0x00010300ff051b82 */ /* 0x000e620000000800 */
[C---:B------:R-:W-:Y:S02]  /*27a0*/  @P1 SHF.L.U32 R157, R142.reuse, 0x10, RZ ;  /* 0x000000108e9d1819 */ /* 0x040fe400000006ff */
[----:B------:R-:W-:-:S04]  /*27b0*/  @P1 PRMT R158, R142, 0x7632, R158 ;  /* 0x000076328e9e1816 */ /* 0x000fc8000000009e */
[----:B------:R-:W-:Y:S01]  /*27c0*/  @P1 SHF.L.U32 R158, R158, 0x10, RZ ;  /* 0x000000109e9e1819 */ /* 0x000fe200000006ff */
[----:B0-----:R-:W-:Y:S02]  /*27d0*/  @P1 FMUL.FTZ R153, R153, R4 ;  /* 0x0000000499991220 */ /* 0x001fe40000410000 */
[----:B------:R-:W0:Y:S01]  /*27e0*/  @P1 LDC R4, c[0x0][0x40c] ;  /* 0x00010300ff041b82 */ /* 0x000e220000000800 */
[----:B-1----:R-:W-:-:S07]  /*27f0*/  @P1 FMUL.FTZ R154, R154, R5 ;  /* 0x000000059a9a1220 */ /* 0x002fce0000410000 */
[----:B------:R-:W1:Y:S01]  /*2800*/  @P1 LDC R5, c[0x0][0x40c] ;  /* 0x00010300ff051b82 */ /* 0x000e620000000800 */
[----:B0-----:R-:W-:-:S07]  /*2810*/  @P1 FMUL.FTZ R155, R155, R4 ;  /* 0x000000049b9b1220 */ /* 0x001fce0000410000 */
[----:B------:R-:W0:Y:S02]  /*2820*/  @P1 LDC R4, c[0x0][0x40c] ;  /* 0x00010300ff041b82 */ /* 0x000e240000000800 */
[----:B0-----:R-:W-:-:S06]  /*2830*/  @P1 FMUL.FTZ R157, R157, R4 ;  /* 0x000000049d9d1220 */ /* 0x001fcc0000410000 */
[----:B------:R-:W0:Y:S01]  /*2840*/  @P1 LDC R4, c[0x0][0x40c] ;  /* 0x00010300ff041b82 */ /* 0x000e220000000800 */
[----:B--2---:R-:W-:Y:S01]  /*2850*/  @!P1 MOV R152, R144 ;  /* 0x0000009000989202 */ /* 0x004fe20000000f00 */
[----:B------:R-:W-:Y:S01]  /*2860*/  @P1 FFMA.FTZ R152, R153, R16, R144 ;  /* 0x0000001099981223 */ /* 0x000fe20000010090 */
[----:B------:R-:W-:Y:S01]  /*2870*/  MOV R153, R145 ;  /* 0x0000009100997202 */ /* 0x000fe20000000f00 */
[----:B------:R-:W-:Y:S01]  /*2880*/  @P1 FFMA.FTZ R153, R154, R17, R145 ;  /* 0x000000119a991223 */ /* 0x000fe20000010091 */
[----:B------:R-:W-:Y:S02]  /*2890*/  @P1 PRMT R154, R141, 0x7632, R154 ;  /* 0x000076328d9a1816 */ /* 0x000fe4000000009a */
[----:B---3--:R-:W-:Y:S02]  /*28a0*/  MOV R159, R151 ;  /* 0x00000097009f7202 */ /* 0x008fe40000000f00 */
[----:B------:R-:W-:Y:S02]  /*28b0*/  @P1 SHF.L.U32 R156, R154, 0x10, RZ ;  /* 0x000000109a9c1819 */ /* 0x000fe400000006ff */
[----:B------:R-:W-:Y:S01]  /*28c0*/  MOV R154, R146 ;  /* 0x00000092009a7202 */ /* 0x000fe20000000f00 */
[----:B------:R-:W-:Y:S01]  /*28d0*/  @P1 FFMA.FTZ R154, R155, R18, R146 ;  /* 0x000000129b9a1223 */ /* 0x000fe20000010092 */
[----:B------:R-:W-:Y:S01]  /*28e0*/  MOV R155, R147 ;  /* 0x00000093009b7202 */ /* 0x000fe20000000f00 */
[----:B-1----:R-:W-:-:S02]  /*28f0*/  @P1 FMUL.FTZ R156, R156, R5 ;  /* 0x000000059c9c1220 */ /* 0x002fc40000410000 */
[----:B------:R-:W1:Y:S02]  /*2900*/  @P1 LDC R5, c[0x0][0x40c] ;  /* 0x00010300ff051b82 */ /* 0x000e640000000800 */
[----:B------:R-:W-:Y:S01]  /*2910*/  @P1 FFMA.FTZ R155, R156, R19, R147 ;  /* 0x000000139c9b1223 */ /* 0x000fe20000010093 */
[----:B------:R-:W-:Y:S01]  /*2920*/  MOV R156, R148 ;  /* 0x00000094009c7202 */ /* 0x000fe20000000f00 */
[----:B------:R-:W-:Y:S01]  /*2930*/  @P1 FFMA.FTZ R156, R157, R20, R148 ;  /* 0x000000149d9c1223 */ /* 0x000fe20000010094 */
[----:B------:R-:W-:Y:S01]  /*2940*/  MOV R157, R149 ;  /* 0x00000095009d7202 */ /* 0x000fe20000000f00 */
[----:B-1----:R-:W-:Y:S01]  /*2950*/  @P1 FMUL.FTZ R5, R158, R5 ;  /* 0x000000059e051220 */ /* 0x002fe20000410000 */
[----:B------:R-:W-:-:S03]  /*2960*/  MOV R158, R150 ;  /* 0x00000096009e7202 */ /* 0x000fc60000000f00 */
[----:B------:R-:W-:Y:S01]  /*2970*/  @P1 FFMA.FTZ R157, R5, R21, R149 ;  /* 0x00000015059d1223 */ /* 0x000fe20000010095 */
[----:B------:R-:W-:-:S05]  /*2980*/  @P1 SHF.L.U32 R5, R143, 0x10, RZ ;  /* 0x000000108f051819 */ /* 0x000fca00000006ff */
[----:B0-----:R-:W-:-:S04]  /*2990*/  @P1 FMUL.FTZ R4, R5, R4 ;  /* 0x0000000405041220 */ /* 0x001fc80000410000 */
[----:B------:R-:W-:Y:S01]  /*29a0*/  @P1 FFMA.FTZ R158, R4, R22, R150 ;  /* 0x00000016049e1223 */ /* 0x000fe20000010096 */
[----:B------:R-:W-:Y:S06]  /*29b0*/  @!P1 BRA `(.L_x_35525) ;  /* 0x0000000000bc9947 */ /* 0x000fec0003800000 */
[----:B------:R-:W-:-:S04]  /*29c0*/  PRMT R4, R143, 0x7632, R4 ;  /* 0x000076328f047816 */ /* 0x000fc80000000004 */
[----:B------:R-:W-:-:S05]  /*29d0*/  SHF.L.U32 R4, R4, 0x10, RZ ;  /* 0x0000001004047819 */ /* 0x000fca00000006ff */
[----:B------:R-:W-:-:S04]  /*29e0*/  FMUL.FTZ R4, R4, UR10 ;  /* 0x0000000a04047c20 */ /* 0x000fc80008410000 */
[----:B------:R-:W-:Y:S01]  /*29f0*/  FFMA.FTZ R159, R4, R23, R151 ;  /* 0x00000017049f7223 */ /* 0x000fe20000010097 */
[----:B------:R-:W-:Y:S06]  /*2a00*/  BRA `(.L_x_35525) ;  /* 0x0000000000a87947 */ /* 0x000fec0003800000 */
.L_x_35524:
[----:B-1----:R-:W0:Y:S01]  /*2a10*/  @P0 LDC R5, c[0x0][0x40c] ;  /* 0x00010300ff050b82 */ /* 0x002e220000000800 */
[C---:B-----5:R-:W-:Y:S01]  /*2a20*/  @P0 SHF.L.U32 R153, R140.reuse, 0x10, RZ ;  /* 0x000000108c990819 */ /* 0x060fe200000006ff */
[----:B------:R-:W-:Y:S01]  /*2a30*/  HFMA2 R152, -RZ, RZ, 0, 0 ;  /* 0x00000000ff987431 */ /* 0x000fe200000001ff */
[----:B------:R-:W-:Y:S02]  /*2a40*/  @P0 PRMT R154, R140, 0x7632, R154 ;  /* 0x000076328c9a0816 */ /* 0x000fe4000000009a */
[----:B------:R-:W-:Y:S02]  /*2a50*/  CS2R R158, SRZ ;  /* 0x00000000009e7805 */ /* 0x000fe4000001ff00 */
[----:B------:R-:W-:Y:S02]  /*2a60*/  @P0 SHF.L.U32 R155, R141, 0x10, RZ ;  /* 0x000000108d9b0819 */ /* 0x000fe400000006ff */
[----:B------:R-:W-:Y:S01]  /*2a70*/  @P0 SHF.L.U32 R154, R154, 0x10, RZ ;  /* 0x000000109a9a0819 */ /* 0x000fe200000006ff */
[----:B------:R-:W1:Y:S01]  /*2a80*/  @P0 LDC R4, c[0x0][0x40c] ;  /* 0x00010300ff040b82 */ /* 0x000e620000000800 */
[----:B0-----:R-:W-:-:S07]  /*2a90*/  @P0 FMUL.FTZ R153, R153, R5 ;  /* 0x0000000599990220 */ /* 0x001fce0000410000 */
[----:B------:R-:W0:Y:S01]  /*2aa0*/  @P0 LDC R5, c[0x0][0x40c] ;  /* 0x00010300ff050b82 */ /* 0x000e220000000800 */
[----:B------:R-:W-:Y:S01]  /*2ab0*/  @P0 FMUL.FTZ R152, R153, R16 ;  /* 0x0000001099980220 */ /* 0x000fe20000410000 */
[----:B------:R-:W-:Y:S01]  /*2ac0*/  MOV R153, RZ ;  /* 0x000000ff00997202 */ /* 0x000fe20000000f00 */
[----:B-1----:R-:W-:-:S05]  /*2ad0*/  @P0 FMUL.FTZ R154, R154, R4 ;  /* 0x000000049a9a0220 */ /* 0x002fca0000410000 */
[----:B------:R-:W1:Y:S01]  /*2ae0*/  @P0 LDC R4, c[0x0][0x40c] ;  /* 0x00010300ff040b82 */ /* 0x000e620000000800 */
[----:B------:R-:W-:Y:S01]  /*2af0*/  @P0 FMUL.FTZ R153, R154, R17 ;  /* 0x000000119a990220 */ /* 0x000fe20000410000 */
[----:B------:R-:W-:-:S04]  /*2b00*/  @P0 PRMT R154, R141, 0x7632, R154 ;  /* 0x000076328d9a0816 */ /* 0x000fc8000000009a */
[----:B------:R-:W-:Y:S01]  /*2b10*/  @P0 SHF.L.U32 R156, R154, 0x10, RZ ;  /* 0x000000109a9c0819 */ /* 0x000fe200000006ff */
[----:B------:R-:W-:Y:S02]  /*2b20*/  HFMA2 R154, -RZ, RZ, 0, 0 ;  /* 0x00000000ff9a7431 */ /* 0x000fe400000001ff */
[----:B0-----:R-:W-:Y:S02]  /*2b30*/  @P0 FMUL.FTZ R155, R155, R5 ;  /* 0x000000059b9b0220 */ /* 0x001fe40000410000 */
[----:B------:R-:W0:Y:S02]  /*2b40*/  @P0 LDC R5, c[0x0][0x40c] ;  /* 0x00010300ff050b82 */ /* 0x000e240000000800 */
[----:B------:R-:W-:Y:S01]  /*2b50*/  @P0 FMUL.FTZ R154, R155, R18 ;  /* 0x000000129b9a0220 */ /* 0x000fe20000410000 */
[----:B------:R-:W-:Y:S01]  /*2b60*/  MOV R155, RZ ;  /* 0x000000ff009b7202 */ /* 0x000fe20000000f00 */
[----:B-1----:R-:W-:Y:S01]  /*2b70*/  @P0 FMUL.FTZ R4, R156, R4 ;  /* 0x000000049c040220 */ /* 0x002fe20000410000 */
[----:B------:R-:W-:-:S03]  /*2b80*/  @P0 SHF.L.U32 R156, R142, 0x10, RZ ;  /* 0x000000108e9c0819 */ /* 0x000fc600000006ff */
[----:B------:R-:W-:Y:S02]  /*2b90*/  @P0 FMUL.FTZ R155, R4, R19 ;  /* 0x00000013049b0220 */ /* 0x000fe40000410000 */
[----:B------:R-:W1:Y:S01]  /*2ba0*/  @P0 LDC R4, c[0x0][0x40c] ;  /* 0x00010300ff040b82 */ /* 0x000e620000000800 */
[----:B0-----:R-:W-:Y:S01]  /*2bb0*/  @P0 FMUL.FTZ R5, R156, R5 ;  /* 0x000000059c050220 */ /* 0x001fe20000410000 */
[----:B------:R-:W-:-:S03]  /*2bc0*/  CS2R R156, SRZ ;  /* 0x00000000009c7805 */ /* 0x000fc6000001ff00 */
[----:B------:R-:W-:Y:S01]  /*2bd0*/  @P0 FMUL.FTZ R156, R5, R20 ;  /* 0x00000014059c0220 */ /* 0x000fe20000410000 */
[----:B------:R-:W-:-:S04]  /*2be0*/  @P0 PRMT R5, R142, 0x7632, R5 ;  /* 0x000076328e050816 */ /* 0x000fc80000000005 */
[----:B------:R-:W-:-:S05]  /*2bf0*/  @P0 SHF.L.U32 R5, R5, 0x10, RZ ;  /* 0x0000001005050819 */ /* 0x000fca00000006ff */
[----:B-1----:R-:W-:Y:S01]  /*2c00*/  @P0 FMUL.FTZ R4, R5, R4 ;  /* 0x0000000405040220 */ /* 0x002fe20000410000 */
[----:B------:R-:W-:-:S03]  /*2c10*/  @P0 SHF.L.U32 R5, R143, 0x10, RZ ;  /* 0x000000108f050819 */ /* 0x000fc600000006ff */
[----:B------:R-:W-:Y:S02]  /*2c20*/  @P0 FMUL.FTZ R157, R4, R21 ;  /* 0x00000015049d0220 */ /* 0x000fe40000410000 */
[----:B------:R-:W0:Y:S02]  /*2c30*/  @P0 LDC R4, c[0x0][0x40c] ;  /* 0x00010300ff040b82 */ /* 0x000e240000000800 */
[----:B0-----:R-:W-:Y:S01]  /*2c40*/  @P0 FMUL.FTZ R4, R5, R4 ;  /* 0x0000000405040220 */ /* 0x001fe20000410000 */
[----:B------:R-:W-:-:S03]  /*2c50*/  @P0 PRMT R5, R143, 0x7632, R5 ;  /* 0x000076328f050816 */ /* 0x000fc60000000005 */
[----:B------:R-:W-:Y:S01]  /*2c60*/  @P0 FMUL.FTZ R158, R4, R22 ;  /* 0x00000016049e0220 */ /* 0x000fe20000410000 */
[----:B------:R-:W-:Y:S01]  /*2c70*/  @P0 SHF.L.U32 R5, R5, 0x10, RZ ;  /* 0x0000001005050819 */ /* 0x000fe200000006ff */
[----:B------:R-:W0:Y:S04]  /*2c80*/  @P0 LDC R4, c[0x0][0x40c] ;  /* 0x00010300ff040b82 */ /* 0x000e280000000800 */
[----:B0-----:R-:W-:-:S04]  /*2c90*/  @P0 FMUL.FTZ R4, R5, R4 ;  /* 0x0000000405040220 */ /* 0x001fc80000410000 */
[----:B------:R-:W-:-:S07]  /*2ca0*/  @P0 FMUL.FTZ R159, R4, R23 ;  /* 0x00000017049f0220 */ /* 0x000fce0000410000 */
.L_x_35525:
[----:B------:R-:W-:Y:S05]  /*2cb0*/  BSYNC.RECONVERGENT B1 ;  /* 0x0000000000017941 */ /* 0x000fea0003800200 */
.L_x_35523:
[----:B------:R-:W0:Y:S01]  /*2cc0*/  LDC.64 R4, c[0x0][0x3a8] ;  /* 0x0000ea00ff047b82 */ /* 0x000e220000000a00 */
[----:B------:R-:W-:Y:S01]  /*2cd0*/  IADD3 R232, PT, PT, R232, 0x20, RZ ;  /* 0x00000020e8e87810 */ /* 0x000fe20007ffe0ff */
[C---:B0-----:R-:W-:Y:S01]  /*2ce0*/  IMAD.WIDE.U32 R4, R7.reuse, 0x20, R4 ;  /* 0x0000002007047825 */ /* 0x041fe200078e0004 */
[----:B------:R-:W-:-:S04]  /*2cf0*/  IADD3 R7, PT, PT, R7, 0x20, RZ ;  /* 0x0000002007077810 */ /* 0x000fc80007ffe0ff */
[----:B------:R1:W-:Y:S04]  /*2d00*/  STG.E.128 desc[UR6][R4.64], R152 ;  /* 0x0000009804007986 */ /* 0x0003e8000c101d06 */
[----:B------:R1:W-:Y:S02]  /*2d10*/  STG.E.128 desc[UR6][R4.64+0x10], R156 ;  /* 0x0000109c04007986 */ /* 0x0003e4000c101d06 */
.L_x_35520:
[----:B0---4-:R-:W-:Y:S05]  /*2d20*/  BSYNC.RECONVERGENT B0 ;  /* 0x0000000000007941 */ /* 0x011fea0003800200 */
.L_x_35519:
[----:B------:R-:W-:Y:S01]  /*2d30*/  ISETP.GE.U32.AND P1, PT, R0, 0x40, PT ;  /* 0x000000400000780c */ /* 0x000fe20003f26070 */
[----:B------:R-:W-:Y:S01]  /*2d40*/  BSSY.RECONVERGENT B0, `(.L_x_35526) ;  /* 0x000006e000007945 */ /* 0x000fe20003800200 */
[----:B------:R-:W-:-:S11]  /*2d50*/  LOP3.LUT R2, R2, 0xfffff7ff, RZ, 0xc0, !PT ;  /* 0xfffff7ff02027812 */ /* 0x000fd600078ec0ff */
[----:B------:R-:W-:Y:S01]  /*2d60*/  @P1 LOP3.LUT R2, R2, 0x800, RZ, 0xfc, !PT ;  /* 0x0000080002021812 */ /* 0x000fe200078efcff */
[----:B------:R-:W-:Y:S06]  /*2d70*/  @!P1 BRA `(.L_x_35527) ;  /* 0x0000000400a89947 */ /* 0x000fec0003800000 */
[----:B-1----:R-:W0:Y:S01]  /*2d80*/  @P0 LDC.64 R4, c[0x0][0x390] ;  /* 0x0000e400ff040b82 */ /* 0x002e220000000a00 */
        /* <DEDUP_REMOVED lines=10> */
[----:B------:R-:W-:Y:S02]  /*2e30*/  ISETP.GT.AND P1, PT, R3, RZ, PT ;  /* 0x000000ff0300720c */ /* 0x000fe40003f24270 */
[----:B-----5:R-:W-:Y:S02]  /*2e40*/  MOV R160, R144 ;  /* 0x0000009000a07202 */ /* 0x020fe40000000f00 */
[----:B------:R-:W-:Y:S02]  /*2e50*/  MOV R164, R148 ;  /* 0x0000009400a47202 */ /* 0x000fe40000000f00 */
[----:B------:R-:W-:Y:S02]  /*2e60*/  MOV R165, R149 ;  /* 0x0000009500a57202 */ /* 0x000fe40000000f00 */
[----:B------:R-:W-:Y:S02]  /*2e70*/  MOV R166, R150 ;  /* 0x0000009600a67202 */ /* 0x000fe40000000f00 */
[----:B------:R-:W-:-:S03]  /*2e80*/  MOV R167, R151 ;  /* 0x0000009700a77202 */ /* 0x000fc60000000f00 */
[----:B0-----:R-:W0:Y:S01]  /*2e90*/  @P1 LDC R4, c[0x0][0x40c] ;  /* 0x00010300ff041b82 */ /* 0x001e220000000800 */
[C---:B------:R-:W-:Y:S02]  /*2ea0*/  @P1 SHF.L.U32 R161, R140.reuse, 0x10, RZ ;  /* 0x000000108ca11819 */ /* 0x040fe400000006ff */
[----:B------:R-:W-:Y:S02]  /*2eb0*/  @P1 PRMT R162, R140, 0x7632, R162 ;  /* 0x000076328ca21816 */ /* 0x000fe400000000a2 */
[----:B------:R-:W-:Y:S02]  /*2ec0*/  @P1 PRMT R163, R141, 0x7632, R163 ;  /* 0x000076328da31816 */ /* 0x000fe400000000a3 */
[----:B------:R-:W-:Y:S01]  /*2ed0*/  @P1 SHF.L.U32 R162, R162, 0x10, RZ ;  /* 0x00000010a2a21819 */ /* 0x000fe200000006ff */
[----:B------:R-:W1:Y:S01]  /*2ee0*/  @P1 LDC R5, c[0x0][0x40c] ;  /* 0x00010300ff051b82 */ /* 0x000e620000000800 */
[----:B------:R-:W-:Y:S01]  /*2ef0*/  @P1 SHF.L.U32 R163, R163, 0x10, RZ ;  /* 0x00000010a3a31819 */ /* 0x000fe200000006ff */
[----:B0-----:R-:W-:-:S06]  /*2f00*/  @P1 FMUL.FTZ R161, R161, R4 ;  /* 0x00000004a1a11220 */ /* 0x001fcc0000410000 */
[----:B------:R-:W0:Y:S01]  /*2f10*/  @P1 LDC R4, c[0x0][0x40c] ;  /* 0x00010300ff041b82 */ /* 0x000e220000000800 */
[----:B------:R-:W-:Y:S01]  /*2f20*/  @P1 FFMA.FTZ R160, R161, R32, R144 ;  /* 0x00000020a1a01223 */ /* 0x000fe20000010090 */
[----:B------:R-:W-:Y:S01]  /*2f30*/  MOV R161, R145 ;  /* 0x0000009100a17202 */ /* 0x000fe20000000f00 */
[----:B-1----:R-:W-:Y:S01]  /*2f40*/  @P1 FMUL.FTZ R5, R162, R5 ;  /* 0x00000005a2051220 */ /* 0x002fe20000410000 */
[----:B------:R-:W-:-:S03]  /*2f50*/  @P1 SHF.L.U32 R162, R141, 0x10, RZ ;  /* 0x000000108da21819 */ /* 0x000fc600000006ff */
[----:B------:R-:W-:Y:S02]  /*2f60*/  @P1 FFMA.FTZ R161, R5, R33, R145 ;  /* 0x0000002105a11223 */ /* 0x000fe40000010091 */
[----:B------:R-:W1:Y:S01]  /*2f70*/  @P1 LDC R5, c[0x0][0x40c] ;  /* 0x00010300ff051b82 */ /* 0x000e620000000800 */
[----:B0-----:R-:W-:Y:S01]  /*2f80*/  @P1 FMUL.FTZ R4, R162, R4 ;  /* 0x00000004a2041220 */ /* 0x001fe20000410000 */
[----:B------:R-:W-:-:S03]  /*2f90*/  MOV R162, R146 ;  /* 0x0000009200a27202 */ /* 0x000fc60000000f00 */
[----:B------:R-:W-:-:S03]  /*2fa0*/  @P1 FFMA.FTZ R162, R4, R34, R146 ;  /* 0x0000002204a21223 */ /* 0x000fc60000010092 */
[----:B------:R-:W0:Y:S01]  /*2fb0*/  @P1 LDC R4, c[0x0][0x40c] ;  /* 0x00010300ff041b82 */ /* 0x000e220000000800 */
[----:B-1----:R-:W-:Y:S01]  /*2fc0*/  @P1 FMUL.FTZ R5, R163, R5 ;  /* 0x00000005a3051220 */ /* 0x002fe20000410000 */
[----:B------:R-:W-:-:S03]  /*2fd0*/  MOV R163, R147 ;  /* 0x0000009300a37202 */ /* 0x000fc60000000f00 */
[----:B------:R-:W-:Y:S01]  /*2fe0*/  @P1 FFMA.FTZ R163, R5, R35, R147 ;  /* 0x0000002305a31223 */ /* 0x000fe20000010093 */
[----:B------:R-:W-:-:S05]  /*2ff0*/  @P1 SHF.L.U32 R5, R142, 0x10, RZ ;  /* 0x000000108e051819 */ /* 0x000fca00000006ff */
[----:B0-----:R-:W-:Y:S01]  /*3000*/  @P1 FMUL.FTZ R4, R5, R4 ;  /* 0x0000000405041220 */ /* 0x001fe20000410000 */
[----:B------:R-:W-:-:S03]  /*3010*/  @P1 PRMT R5, R142, 0x7632, R5 ;  /* 0x000076328e051816 */ /* 0x000fc60000000005 */
[----:B------:R-:W-:Y:S01]  /*3020*/  @P1 FFMA.FTZ R164, R4, R36, R148 ;  /* 0x0000002404a41223 */ /* 0x000fe20000010094 */
[----:B------:R-:W-:Y:S01]  /*3030*/  @P1 SHF.L.U32 R5, R5, 0x10, RZ ;  /* 0x0000001005051819 */ /* 0x000fe200000006ff */
[----:B------:R-:W0:Y:S04]  /*3040*/  @P1 LDC R4, c[0x0][0x40c] ;  /* 0x00010300ff041b82 */ /* 0x000e280000000800 */
[----:B0-----:R-:W-:Y:S01]  /*3050*/  @P1 FMUL.FTZ R4, R5, R4 ;  /* 0x0000000405041220 */ /* 0x001fe20000410000 */
[----:B------:R-:W-:-:S03]  /*3060*/  @P1 SHF.L.U32 R5, R143, 0x10, RZ ;  /* 0x000000108f051819 */ /* 0x000fc600000006ff */
[----:B------:R-:W-:Y:S02]  /*3070*/  @P1 FFMA.FTZ R165, R4, R37, R149 ;  /* 0x0000002504a51223 */ /* 0x000fe40000010095 */
[----:B------:R-:W0:Y:S02]  /*3080*/  @P1 LDC R4, c[0x0][0x40c] ;  /* 0x00010300ff041b82 */ /* 0x000e240000000800 */
        /* <DEDUP_REMOVED lines=8> */
.L_x_35529:
[----:B0-----:R-:W0:Y:S01]  /*3110*/  @P0 LDC R5, c[0x0][0x40c] ;  /* 0x00010300ff050b82 */ /* 0x001e220000000800 */
        /* <DEDUP_REMOVED lines=41> */
.L_x_35530:
[----:B------:R-:W-:Y:S05]  /*33b0*/  BSYNC.RECONVERGENT B1 ;  /* 0x0000000000017941 */ /* 0x000fea0003800200 */
.L_x_35528:
[----:B------:R-:W0:Y:S01]  /*33c0*/  LDC.64 R4, c[0x0][0x3a8] ;  /* 0x0000ea00ff047b82 */ /* 0x000e220000000a00 */
[----:B------:R-:W-:Y:S01]  /*33d0*/  IADD3 R232, PT, PT, R232, 0x20, RZ ;  /* 0x00000020e8e87810 */ /* 0x000fe20007ffe0ff */
[C---:B0-----:R-:W-:Y:S01]  /*33e0*/  IMAD.WIDE.U32 R4, R7.reuse, 0x20, R4 ;  /* 0x0000002007047825 */ /* 0x041fe200078e0004 */
[----:B------:R-:W-:-:S04]  /*33f0*/  IADD3 R7, PT, PT, R7, 0x20, RZ ;  /* 0x0000002007077810 */ /* 0x000fc80007ffe0ff */
[----:B------:R0:W-:Y:S04]  /*3400*/  STG.E.128 desc[UR6][R4.64], R160 ;  /* 0x000000a004007986 */ /* 0x0001e8000c101d06 */
[----:B------:R0:W-:Y:S02]  /*3410*/  STG.E.128 desc[UR6][R4.64+0x10], R164 ;  /* 0x000010a404007986 */ /* 0x0001e4000c101d06 */
.L_x_35527:
[----:B------:R-:W-:Y:S05]  /*3420*/  BSYNC.RECONVERGENT B0 ;  /* 0x0000000000007941 */ /* 0x000fea0003800200 */
.L_x_35526:
        /* <DEDUP_REMOVED lines=62> */
.L_x_35534:
        /* <DEDUP_REMOVED lines=42> */
.L_x_35535:
[----:B------:R-:W-:Y:S05]  /*3ab0*/  BSYNC.RECONVERGENT B1 ;  /* 0x0000000000017941 */ /* 0x000fea0003800200 */
.L_x_35533:
[----:B------:R-:W0:Y:S01]  /*3ac0*/  LDC.64 R4, c[0x0][0x3a8] ;  /* 0x0000ea00ff047b82 */ /* 0x000e220000000a00 */
[----:B------:R-:W-:Y:S01]  /*3ad0*/  IADD3 R232, PT, PT, R232, 0x20, RZ ;  /* 0x00000020e8e87810 */ /* 0x000fe20007ffe0ff */
[C---:B0-----:R-:W-:Y:S01]  /*3ae0*/  IMAD.WIDE.U32 R4, R7.reuse, 0x20, R4 ;  /* 0x0000002007047825 */ /* 0x041fe200078e0004 */
[----:B------:R-:W-:-:S04]  /*3af0*/  IADD3 R7, PT, PT, R7, 0x20, RZ ;  /* 0x0000002007077810 */ /* 0x000fc80007ffe0ff */
[----:B------:R2:W-:Y:S04]  /*3b00*/  STG.E.128 desc[UR6][R4.64], R168 ;  /* 0x000000a804007986 */ /* 0x0005e8000c101d06 */
[----:B------:R2:W-:Y:S02]  /*3b10*/  STG.E.128 desc[UR6][R4.64+0x10], R172 ;  /* 0x000010ac04007986 */ /* 0x0005e4000c101d06 */
.L_x_35532:
[----:B------:R-:W-:Y:S05]  /*3b20*/  BSYNC.RECONVERGENT B0 ;  /* 0x0000000000007941 */ /* 0x000fea0003800200 */
.L_x_35531:
[----:B------:R-:W-:Y:S01]  /*3b30*/  ISETP.GE.U32.AND P1, PT, R0, 0x80, PT ;  /* 0x000000800000780c */ /* 0x000fe20003f26070 */
[----:B------:R-:W-:Y:S01]  /*3b40*/  BSSY.RECONVERGENT B0, `(.L_x_35536) ;  /* 0x000006e000007945 */ /* 0x000fe20003800200 */
[----:B------:R-:W-:-:S11]  /*3b50*/  LOP3.LUT R2, R2, 0xffffdfff, RZ, 0xc0, !PT ;  /* 0xffffdfff02027812 */ /* 0x000fd600078ec0ff */
[----:B------:R-:W-:Y:S01]  /*3b60*/  @P1 LOP3.LUT R2, R2, 0x2000, RZ, 0xfc, !PT ;  /* 0x0000200002021812 */ /* 0x000fe200078efcff */
[----:B------:R-:W-:Y:S06]  /*3b70*/  @!P1 BRA `(.L_x_35537) ;  /* 0x0000000400a89947 */ /* 0x000fec0003800000 */
[----:B012---:R-:W0:Y:S01]  /*3b80*/  @P0 LDC.64 R4, c[0x0][0x390] ;  /* 0x0000e400ff040b82 */ /* 0x007e220000000a00 */
        /* <DEDUP_REMOVED lines=56> */
.L_x_35539:
        /* <DEDUP_REMOVED lines=42> */
.L_x_35540:
[----:B------:R-:W-:Y:S05]  /*41b0*/  BSYNC.RECONVERGENT B1 ;  /* 0x0000000000017941 */ /* 0x000fea0003800200 */
.L_x_35538:
[----:B------:R-:W0:Y:S01]  /*41c0*/  LDC.64 R4, c[0x0][0x3a8] ;  /* 0x0000ea00ff047b82 */ /* 0x000e220000000a00 */
[----:B------:R-:W-:Y:S01]  /*41d0*/  IADD3 R232, PT, PT, R232, 0x20, RZ ;  /* 0x00000020e8e87810 */ /* 0x000fe20007ffe0ff */
[C---:B0-----:R-:W-:Y:S01]  /*41e0*/  IMAD.WIDE.U32 R4, R7.reuse, 0x20, R4 ;  /* 0x0000002007047825 */ /* 0x041fe200078e0004 */
[----:B------:R-:W-:-:S04]  /*41f0*/  IADD3 R7, PT, PT, R7, 0x20, RZ ;  /* 0x0000002007077810 */ /* 0x000fc80007ffe0ff */
[----:B------:R3:W-:Y:S04]  /*4200*/  STG.E.128 desc[UR6][R4.64], R176 ;  /* 0x000000b004007986 */ /* 0x0007e8000c101d06 */
[----:B------:R3:W-:Y:S02]  /*4210*/  STG.E.128 desc[UR6][R4.64+0x10], R180 ;  /* 0x000010b404007986 */ /* 0x0007e4000c101d06 */
.L_x_35537:
[----:B------:R-:W-:Y:S05]  /*4220*/  BSYNC.RECONVERGENT B0 ;  /* 0x0000000000007941 */ /* 0x000fea0003800200 */
.L_x_35536:
[----:B------:R-:W-:Y:S01]  /*4230*/  ISETP.GE.U32.AND P1, PT, R0, 0xa0, PT ;  /* 0x000000a00000780c */ /* 0x000fe20003f26070 */
[----:B------:R-:W-:Y:S01]  /*4240*/  BSSY.RECONVERGENT B0, `(.L_x_35541) ;  /* 0x000006e000007945 */ /* 0x000fe20003800200 */
[----:B------:R-:W-:-:S11]  /*4250*/  LOP3.LUT R2, R2, 0xfffffbff, RZ, 0xc0, !PT ;  /* 0xfffffbff02027812 */ /* 0x000fd600078ec0ff */
[----:B------:R-:W-:Y:S01]  /*4260*/  @P1 LOP3.LUT R2, R2, 0x400, RZ, 0xfc, !PT ;  /* 0x0000040002021812 */ /* 0x000fe200078efcff */
[----:B------:R-:W-:Y:S06]  /*4270*/  @!P1 BRA `(.L_x_35542) ;  /* 0x0000000400a89947 */ /* 0x000fec0003800000 */
[----:B0123--:R-:W0:Y:S01]  /*4280*/  @P0 LDC.64 R4, c[0x0][0x390] ;  /* 0x0000e400ff040b82 */ /* 0x00fe220000000a00 */
        /* <DEDUP_REMOVED lines=56> */
.L_x_35544:
        /* <DEDUP_REMOVED lines=42> */
.L_x_35545:
[----:B------:R-:W-:Y:S05]  /*48b0*/  BSYNC.RECONVERGENT B1 ;  /* 0x0000000000017941 */ /* 0x000fea0003800200 */
.L_x_35543:
[----:B------:R-:W0:Y:S01]  /*48c0*/  LDC.64 R4, c[0x0][0x3a8] ;  /* 0x0000ea00ff047b82 */ /* 0x000e220000000a00 */
[----:B------:R-:W-:Y:S01]  /*48d0*/  IADD3 R232, PT, PT, R232, 0x20, RZ ;  /* 0x00000020e8e87810 */ /* 0x000fe20007ffe0ff */
[C---:B0-----:R-:W-:Y:S01]  /*48e0*/  IMAD.WIDE.U32 R4, R7.reuse, 0x20, R4 ;  /* 0x0000002007047825 */ /* 0x041fe200078e0004 */
[----:B------:R-:W-:-:S04]  /*48f0*/  IADD3 R7, PT, PT, R7, 0x20, RZ ;  /* 0x0000002007077810 */ /* 0x000fc80007ffe0ff */
[----:B------:R4:W-:Y:S04]  /*4900*/  STG.E.128 desc[UR6][R4.64], R184 ;  /* 0x000000b804007986 */ /* 0x0009e8000c101d06 */
[----:B------:R4:W-:Y:S02]  /*4910*/  STG.E.128 desc[UR6][R4.64+0x10], R188 ;  /* 0x000010bc04007986 */ /* 0x0009e4000c101d06 */
.L_x_35542:
[----:B------:R-:W-:Y:S05]  /*4920*/  BSYNC.RECONVERGENT B0 ;  /* 0x0000000000007941 */ /* 0x000fea0003800200 */
.L_x_35541:
        /* <DEDUP_REMOVED lines=62> */
.L_x_35549:
        /* <DEDUP_REMOVED lines=42> */
.L_x_35550:
[----:B------:R-:W-:Y:S05]  /*4fb0*/  BSYNC.RECONVERGENT B1 ;  /* 0x0000000000017941 */ /* 0x000fea0003800200 */
.L_x_35548:
[----:B------:R-:W0:Y:S01]  /*4fc0*/  LDC.64 R4, c[0x0][0x3a8] ;  /* 0x0000ea00ff047b82 */ /* 0x000e220000000a00 */
[----:B------:R-:W-:Y:S01]  /*4fd0*/  IADD3 R232, PT, PT, R232, 0x20, RZ ;  /* 0x00000020e8e87810 */ /* 0x000fe20007ffe0ff */
[C---:B0-----:R-:W-:Y:S01]  /*4fe0*/  IMAD.WIDE.U32 R4, R7.reuse, 0x20, R4 ;  /* 0x0000002007047825 */ /* 0x041fe200078e0004 */
[----:B------:R-:W-:-:S04]  /*4ff0*/  IADD3 R7, PT, PT, R7, 0x20, RZ ;  /* 0x0000002007077810 */ /* 0x000fc80007ffe0ff */
[----:B------:R0:W-:Y:S04]  /*5000*/  STG.E.128 desc[UR6][R4.64], R192 ;  /* 0x000000c004007986 */ /* 0x0001e8000c101d06 */
[----:B------:R0:W-:Y:S02]  /*5010*/  STG.E.128 desc[UR6][R4.64+0x10], R196 ;  /* 0x000010c404007986 */ /* 0x0001e4000c101d06 */
.L_x_35547:
[----:B------:R-:W-:Y:S05]  /*5020*/  BSYNC.RECONVERGENT B0 ;  /* 0x0000000000007941 */ /* 0x000fea0003800200 */
.L_x_35546:
        /* <DEDUP_REMOVED lines=62> */
.L_x_35554:
        /* <DEDUP_REMOVED lines=42> */
.L_x_35555:
[----:B------:R-:W-:Y:S05]  /*56b0*/  BSYNC.RECONVERGENT B1 ;  /* 0x0000000000017941 */ /* 0x000fea0003800200 */
.L_x_35553:
[----:B------:R-:W0:Y:S01]  /*56c0*/  LDC.64 R4, c[0x0][0x3a8] ;  /* 0x0000ea00ff047b82 */ /* 0x000e220000000a00 */
[----:B------:R-:W-:Y:S01]  /*56d0*/  IADD3 R232, PT, PT, R232, 0x20, RZ ;  /* 0x00000020e8e87810 */ /* 0x000fe20007ffe0ff */
[C---:B0-----:R-:W-:Y:S01]  /*56e0*/  IMAD.WIDE.U32 R4, R7.reuse, 0x20, R4 ;  /* 0x0000002007047825 */ /* 0x041fe200078e0004 */
[----:B------:R-:W-:-:S04]  /*56f0*/  IADD3 R7, PT, PT, R7, 0x20, RZ ;  /* 0x0000002007077810 */ /* 0x000fc80007ffe0ff */
[----:B------:R0:W-:Y:S04]  /*5700*/  STG.E.128 desc[UR6][R4.64], R200 ;  /* 0x000000c804007986 */ /* 0x0001e8000c101d06 */
[----:B------:R0:W-:Y:S02]  /*5710*/  STG.E.128 desc[UR6][R4.64+0x10], R204 ;  /* 0x000010cc04007986 */ /* 0x0001e4000c101d06 */
.L_x_35552:
[----:B------:R-:W-:Y:S05]  /*5720*/  BSYNC.RECONVERGENT B0 ;  /* 0x0000000000007941 */ /* 0x000fea0003800200 */
.L_x_35551:
        /* <DEDUP_REMOVED lines=62> */
.L_x_35559:
        /* <DEDUP_REMOVED lines=42> */
.L_x_35560:
[----:B------:R-:W-:Y:S05]  /*5db0*/  BSYNC.RECONVERGENT B1 ;  /* 0x0000000000017941 */ /* 0x000fea0003800200 */
.L_x_35558:
[----:B------:R-:W0:Y:S01]  /*5dc0*/  LDC.64 R4, c[0x0][0x3a8] ;  /* 0x0000ea00ff047b82 */ /* 0x000e220000000a00 */
[----:B------:R-:W-:Y:S01]  /*5dd0*/  IADD3 R232, PT, PT, R232, 0x20, RZ ;  /* 0x00000020e8e87810 */ /* 0x000fe20007ffe0ff */
[C---:B0-----:R-:W-:Y:S01]  /*5de0*/  IMAD.WIDE.U32 R4, R7.reuse, 0x20, R4 ;  /* 0x0000002007047825 */ /* 0x041fe200078e0004 */
[----:B------:R-:W-:-:S04]  /*5df0*/  IADD3 R7, PT, PT, R7, 0x20, RZ ;  /* 0x0000002007077810 */ /* 0x000fc80007ffe0ff */
[----:B------:R0:W-:Y:S04]  /*5e00*/  STG.E.128 desc[UR6][R4.64], R208 ;  /* 0x000000d004007986 */ /* 0x0001e8000c101d06 */
[----:B------:R0:W-:Y:S02]  /*5e10*/  STG.E.128 desc[UR6][R4.64+0x10], R212 ;  /* 0x000010d404007986 */ /* 0x0001e4000c101d06 */
.L_x_35557:
[----:B------:R-:W-:Y:S05]  /*5e20*/  BSYNC.RECONVERGENT B0 ;  /* 0x0000000000007941 */ /* 0x000fea0003800200 */
.L_x_35556:
        /* <DEDUP_REMOVED lines=62> */
.L_x_35564:
        /* <DEDUP_REMOVED lines=42> */
.L_x_35565:
[----:B------:R-:W-:Y:S05]  /*64b0*/  BSYNC.RECONVERGENT B1 ;  /* 0x0000000000017941 */ /* 0x000fea0003800200 */
.L_x_35563:
[----:B------:R-:W0:Y:S01]  /*64c0*/  LDC.64 R4, c[0x0][0x3a8] ;  /* 0x0000ea00ff047b82 */ /* 0x000e220000000a00 */
[----:B------:R-:W-:Y:S01]  /*64d0*/  IADD3 R232, PT, PT, R232, 0x20, RZ ;  /* 0x00000020e8e87810 */ /* 0x000fe20007ffe0ff */
[C---:B0-----:R-:W-:Y:S01]  /*64e0*/  IMAD.WIDE.U32 R4, R7.reuse, 0x20, R4 ;  /* 0x0000002007047825 */ /* 0x041fe200078e0004 */
[----:B------:R-:W-:-:S04]  /*64f0*/  IADD3 R7, PT, PT, R7, 0x20, RZ ;  /* 0x0000002007077810 */ /* 0x000fc80007ffe0ff */
[----:B------:R0:W-:Y:S04]  /*6500*/  STG.E.128 desc[UR6][R4.64], R216 ;  /* 0x000000d804007986 */ /* 0x0001e8000c101d06 */
[----:B------:R0:W-:Y:S02]  /*6510*/  STG.E.128 desc[UR6][R4.64+0x10], R220 ;  /* 0x000010dc04007986 */ /* 0x0001e4000c101d06 */
.L_x_35562:
[----:B------:R-:W-:Y:S05]  /*6520*/  BSYNC.RECONVERGENT B0 ;  /* 0x0000000000007941 */ /* 0x000fea0003800200 */
.L_x_35561:
        /* <DEDUP_REMOVED lines=21> */
[----:B------:R-:W-:-:S02]  /*6680*/  MOV R229, R149 ;  /* 0x0000009500e57202 */ /* 0x000fc40000000f00 */
[----:B------:R-:W-:Y:S01]  /*6690*/  MOV R230, R150 ;  /* 0x0000009600e67202 */ /* 0x000fe20000000f00 */
[----:B------:R-:W1:Y:S01]  /*66a0*/  @P0 LDC R3, c[0x0][0x40c] ;  /* 0x00010300ff030b82 */ /* 0x000e620000000800 */
[C---:B0-----:R-:W-:Y:S02]  /*66b0*/  @P0 SHF.L.U32 R5, R140.reuse, 0x10, RZ ;  /* 0x000000108c050819 */ /* 0x041fe400000006ff */
[----:B------:R-:W-:Y:S02]  /*66c0*/  @P0 PRMT R225, R140, 0x7632, R225 ;  /* 0x000076328ce10816 */ /* 0x000fe400000000e1 */
[----:B------:R-:W-:Y:S02]  /*66d0*/  MOV R231, R151 ;  /* 0x0000009700e77202 */ /* 0x000fe40000000f00 */
[----:B------:R-:W-:Y:S01]  /*66e0*/  @P0 SHF.L.U32 R225, R225, 0x10, RZ ;  /* 0x00000010e1e10819 */ /* 0x000fe200000006ff */
[----:B------:R-:W0:Y:S01]  /*66f0*/  @P0 LDC R4, c[0x0][0x40c] ;  /* 0x00010300ff040b82 */ /* 0x000e220000000800 */
[----:B-1----:R-:W-:-:S07]  /*6700*/  @P0 FMUL.FTZ R5, R5, R3 ;  /* 0x0000000305050220 */ /* 0x002fce0000410000 */
[----:B------:R-:W1:Y:S01]  /*6710*/  @P0 LDC R3, c[0x0][0x40c] ;  /* 0x00010300ff030b82 */ /* 0x000e620000000800 */
[----:B------:R-:W-:Y:S01]  /*6720*/  @P0 FFMA.FTZ R224, R5, R116, R144 ;  /* 0x0000007405e00223 */ /* 0x000fe20000010090 */
[----:B------:R-:W-:Y:S01]  /*6730*/  @P0 SHF.L.U32 R5, R141, 0x10, RZ ;  /* 0x000000108d050819 */ /* 0x000fe200000006ff */
[----:B0-----:R-:W-:Y:S01]  /*6740*/  @P0 FMUL.FTZ R4, R225, R4 ;  /* 0x00000004e1040220 */ /* 0x001fe20000410000 */
[----:B------:R-:W-:-:S03]  /*6750*/  MOV R225, R145 ;  /* 0x0000009100e17202 */ /* 0x000fc60000000f00 */
[----:B------:R-:W-:Y:S02]  /*6760*/  @P0 FFMA.FTZ R225, R4, R117, R145 ;  /* 0x0000007504e10223 */ /* 0x000fe40000010091 */
[----:B------:R-:W0:Y:S01]  /*6770*/  @P0 LDC R4, c[0x0][0x40c] ;  /* 0x00010300ff040b82 */ /* 0x000e220000000800 */
[----:B-1----:R-:W-:Y:S01]  /*6780*/  @P0 FMUL.FTZ R3, R5, R3 ;  /* 0x0000000305030220 */ /* 0x002fe20000410000 */
[----:B------:R-:W-:-:S03]  /*6790*/  @P0 PRMT R5, R141, 0x7632, R5 ;  /* 0x000076328d050816 */ /* 0x000fc60000000005 */
[----:B------:R-:W-:Y:S01]  /*67a0*/  @P0 FFMA.FTZ R226, R3, R118, R146 ;  /* 0x0000007603e20223 */ /* 0x000fe20000010092 */
[----:B------:R-:W-:Y:S02]  /*67b0*/  @P0 SHF.L.U32 R5, R5, 0x10, RZ ;  /* 0x0000001005050819 */ /* 0x000fe400000006ff */
[----:B------:R-:W1:Y:S03]  /*67c0*/  @P0 LDC R3, c[0x0][0x40c] ;  /* 0x00010300ff030b82 */ /* 0x000e660000000800 */
[----:B0-----:R-:W-:-:S04]  /*67d0*/  @P0 FMUL.FTZ R4, R5, R4 ;  /* 0x0000000405040220 */ /* 0x001fc80000410000 */
[----:B------:R-:W-:Y:S01]  /*67e0*/  @P0 FFMA.FTZ R227, R4, R119, R147 ;  /* 0x0000007704e30223 */ /* 0x000fe20000010093 */
[----:B------:R-:W-:-:S05]  /*67f0*/  @P0 SHF.L.U32 R4, R142, 0x10, RZ ;  /* 0x000000108e040819 */ /* 0x000fca00000006ff */
[----:B-1----:R-:W-:Y:S01]  /*6800*/  @P0 FMUL.FTZ R3, R4, R3 ;  /* 0x0000000304030220 */ /* 0x002fe20000410000 */
        /* <DEDUP_REMOVED lines=16> */
.L_x_35569:
[----:B0-----:R-:W0:Y:S01]  /*6910*/  @P0 LDC R4, c[0x0][0x40c] ;  /* 0x00010300ff040b82 */ /* 0x001e220000000800 */
[C---:B-----5:R-:W-:Y:S01]  /*6920*/  @P0 SHF.L.U32 R5, R140.reuse, 0x10, RZ ;  /* 0x000000108c050819 */ /* 0x060fe200000006ff */
[----:B------:R-:W-:Y:S01]  /*6930*/  HFMA2 R224, -RZ, RZ, 0, 0 ;  /* 0x00000000ffe07431 */ /* 0x000fe200000001ff */
[----:B------:R-:W-:Y:S01]  /*6940*/  @P0 PRMT R225, R140, 0x7632, R225 ;  /* 0x000076328ce10816 */ /* 0x000fe200000000e1 */
[----:B------:R-:W-:Y:S01]  /*6950*/  HFMA2 R226, -RZ, RZ, 0, 0 ;  /* 0x00000000ffe27431 */ /* 0x000fe200000001ff */
[----:B------:R-:W-:Y:S02]  /*6960*/  @P0 PRMT R227, R141, 0x7632, R227 ;  /* 0x000076328de30816 */ /* 0x000fe400000000e3 */
[----:B------:R-:W-:Y:S02]  /*6970*/  CS2R R228, SRZ ;  /* 0x0000000000e47805 */ /* 0x000fe4000001ff00 */
[----:B------:R-:W-:Y:S01]  /*6980*/  @P0 SHF.L.U32 R225, R225, 0x10, RZ ;  /* 0x00000010e1e10819 */ /* 0x000fe200000006ff */
[----:B------:R-:W1:Y:S01]  /*6990*/  @P0 LDC R3, c[0x0][0x40c] ;  /* 0x00010300ff030b82 */ /* 0x000e620000000800 */
[----:B------:R-:W-:-:S02]  /*69a0*/  @P0 SHF.L.U32 R227, R227, 0x10, RZ ;  /* 0x00000010e3e30819 */ /* 0x000fc400000006ff */
[----:B------:R-:W-:Y:S01]  /*69b0*/  CS2R R230, SRZ ;  /* 0x0000000000e67805 */ /* 0x000fe2000001ff00 */
[----:B0-----:R-:W-:-:S04]  /*69c0*/  @P0 FMUL.FTZ R4, R5, R4 ;  /* 0x0000000405040220 */ /* 0x001fc80000410000 */
[----:B------:R-:W0:Y:S01]  /*69d0*/  @P0 LDC R5, c[0x0][0x40c] ;  /* 0x00010300ff050b82 */ /* 0x000e220000000800 */
[----:B------:R-:W-:Y:S01]  /*69e0*/  @P0 FMUL.FTZ R224, R4, R116 ;  /* 0x0000007404e00220 */ /* 0x000fe20000410000 */
[----:B-1----:R-:W-:Y:S01]  /*69f0*/  @P0 FMUL.FTZ R4, R225, R3 ;  /* 0x00000003e1040220 */ /* 0x002fe20000410000 */
[----:B------:R-:W-:-:S05]  /*6a00*/  MOV R225, RZ ;  /* 0x000000ff00e17202 */ /* 0x000fca0000000f00 */
[----:B------:R-:W1:Y:S01]  /*6a10*/  @P0 LDC R3, c[0x0][0x40c] ;  /* 0x00010300ff030b82 */ /* 0x000e620000000800 */
[----:B------:R-:W-:Y:S01]  /*6a20*/  @P0 FMUL.FTZ R225, R4, R117 ;  /* 0x0000007504e10220 */ /* 0x000fe20000410000 */
[----:B------:R-:W-:-:S05]  /*6a30*/  @P0 SHF.L.U32 R4, R141, 0x10, RZ ;  /* 0x000000108d040819 */ /* 0x000fca00000006ff */
[----:B0-----:R-:W-:Y:S02]  /*6a40*/  @P0 FMUL.FTZ R5, R4, R5 ;  /* 0x0000000504050220 */ /* 0x001fe40000410000 */
[----:B------:R-:W0:Y:S02]  /*6a50*/  @P0 LDC R4, c[0x0][0x40c] ;  /* 0x00010300ff040b82 */ /* 0x000e240000000800 */
[----:B------:R-:W-:Y:S01]  /*6a60*/  @P0 FMUL.FTZ R226, R5, R118 ;  /* 0x0000007605e20220 */ /* 0x000fe20000410000 */
[----:B------:R-:W-:Y:S01]  /*6a70*/  @P0 SHF.L.U32 R5, R142, 0x10, RZ ;  /* 0x000000108e050819 */ /* 0x000fe200000006ff */
[----:B-1----:R-:W-:Y:S01]  /*6a80*/  @P0 FMUL.FTZ R3, R227, R3 ;  /* 0x00000003e3030220 */ /* 0x002fe20000410000 */
[----:B------:R-:W-:-:S03]  /*6a90*/  MOV R227, RZ ;  /* 0x000000ff00e37202 */ /* 0x000fc60000000f00 */
[----:B------:R-:W-:Y:S02]  /*6aa0*/  @P0 FMUL.FTZ R227, R3, R119 ;  /* 0x0000007703e30220 */ /* 0x000fe40000410000 */
[----:B------:R-:W1:Y:S01]  /*6ab0*/  @P0 LDC R3, c[0x0][0x40c] ;  /* 0x00010300ff030b82 */ /* 0x000e620000000800 */
[----:B0-----:R-:W-:-:S04]  /*6ac0*/  @P0 FMUL.FTZ R4, R5, R4 ;  /* 0x0000000405040220 */ /* 0x001fc80000410000 */
        /* <DEDUP_REMOVED lines=14> */
.L_x_35570:
[----:B------:R-:W-:Y:S05]  /*6bb0*/  BSYNC.RECONVERGENT B1 ;  /* 0x0000000000017941 */ /* 0x000fea0003800200 */
.L_x_35568:
[----:B------:R-:W0:Y:S02]  /*6bc0*/  LDC.64 R4, c[0x0][0x3a8] ;  /* 0x0000ea00ff047b82 */ /* 0x000e240000000a00 */
[----:B0-----:R-:W-:-:S05]  /*6bd0*/  IMAD.WIDE.U32 R4, R7, 0x20, R4 ;  /* 0x0000002007047825 */ /* 0x001fca00078e0004 */
[----:B------:R0:W-:Y:S04]  /*6be0*/  STG.E.128 desc[UR6][R4.64], R224 ;  /* 0x000000e004007986 */ /* 0x0001e8000c101d06 */
[----:B------:R0:W-:Y:S02]  /*6bf0*/  STG.E.128 desc[UR6][R4.64+0x10], R228 ;  /* 0x000010e404007986 */ /* 0x0001e4000c101d06 */
.L_x_35567:
[----:B------:R-:W-:Y:S05]  /*6c00*/  BSYNC.RECONVERGENT B0 ;  /* 0x0000000000007941 */ /* 0x000fea0003800200 */
.L_x_35566:
[----:B------:R-:W-:Y:S01]  /*6c10*/  FADD.FTZ R3, RZ, R152 ;  /* 0x00000098ff037221 */ /* 0x000fe20000010000 */
[C---:B------:R-:W-:Y:S01]  /*6c20*/  ISETP.GT.U32.AND P4, PT, R0.reuse, 0x3f, PT ;  /* 0x0000003f0000780c */ /* 0x040fe20003f84070 */
[----:B01234-:R-:W0:Y:S01]  /*6c30*/  S2R R4, SR_TID.X ;  /* 0x0000000000047919 */ /* 0x01fe220000002100 */
        /* <DEDUP_REMOVED lines=287> */
.L_x_35604:
        /* <DEDUP_REMOVED lines=21> */
[----:B------:R-:W-:Y:S02]  /*7f80*/  FSEL R4, R7, RZ, !P0 ;  /* 0x000000ff07047208 */ /* 0x000fe40004000000 */
[----:B------:R-:W-:Y:S01]  /*7f90*/  LOP3.LUT R252, R234, 0x1f, RZ, 0xc0, !PT ;  /* 0x0000001feafc7812 */ /* 0x000fe200078ec0ff */
        /* <DEDUP_REMOVED lines=10> */
[----:B0-----:R-:W4:Y:S04]  /*8040*/  LDL R6, [R1+0x168] ;  /* 0x0001680001067983 */ /* 0x001f280000100800 */
[----:B------:R0:W-:Y:S04]  /*8050*/  STL [R1+0x17c], R2 ;  /* 0x00017c0201007387 */ /* 0x0001e80000100800 */
[----:B0-----:R-:W4:Y:S04]  /*8060*/  LDL R2, [R1+0x16c] ;  /* 0x00016c0001027983 */ /* 0x001f280000100800 */
[----:B------:R0:W-:Y:S04]  /*8070*/  STL [R1+0x178], R0 ;  /* 0x0001780001007387 */ /* 0x0001e80000100800 */
[----:B------:R-:W4:Y:S04]  /*8080*/  LDL R235, [R1+0x154] ;  /* 0x0001540001eb7983 */ /* 0x000f280000100800 */
[----:B0-----:R-:W4:Y:S04]  /*8090*/  LDL R0, [R1+0x150] ;  /* 0x0001500001007983 */ /* 0x001f280000100800 */
[----:B------:R0:W-:Y:S04]  /*80a0*/  STL.64 [R1+0x170], R16 ;  /* 0x0001701001007387 */ /* 0x0001e80000100a00 */
[----:B0-----:R-:W4:Y:S04]  /*80b0*/  LDL R16, [R1+0x158] ;  /* 0x0001580001107983 */ /* 0x001f280000100800 */
[----:B------:R-:W4:Y:S01]  /*80c0*/  LDL R17, [R1+0x15c] ;  /* 0x00015c0001117983 */ /* 0x000f220000100800 */
[--C-:B------:R-:W-:Y:S01]  /*80d0*/  FADD.FTZ R7, R152, -R4.reuse ;  /* 0x8000000498077221 */ /* 0x100fe20000010000 */
[--C-:B------:R-:W-:Y:S01]  /*80e0*/  FADD.FTZ R234, R153, -R4.reuse ;  /* 0x8000000499ea7221 */ /* 0x100fe20000010000 */
[----:B------:R-:W-:-:S02]  /*80f0*/  FADD.FTZ R233, R155, -R4 ;  /* 0x800000049be97221 */ /* 0x000fc40000010000 */
[C---:B------:R-:W-:Y:S01]  /*8100*/  FMUL.FTZ R232, R3.reuse, R7 ;  /* 0x0000000703e87220 */ /* 0x040fe20000410000 */
        /* <DEDUP_REMOVED lines=9> */
[----:B------:R-:W-:Y:S01]  /*81a0*/  FADD.FTZ R234, R156, -R4 ;  /* 0x800000049cea7221 */ /* 0x000fe20000010000 */
[----:B----4-:R-:W-:-:S03]  /*81b0*/  FFMA.FTZ R7, R7, R6, R10 ;  /* 0x0000000607077223 */ /* 0x010fc6000001000a */
[----:B------:R-:W-:Y:S01]  /*81c0*/  FMUL.FTZ R234, R3, R234 ;  /* 0x000000ea03ea7220 */ /* 0x000fe20000410000 */
[----:B------:R0:W5:Y:S01]  /*81d0*/  LDL.LU R6, [R1+0x180] ;  /* 0x0001800001067983 */ /* 0x0001620000300800 */
[----:B------:R-:W-:-:S03]  /*81e0*/  FFMA.FTZ R233, R233, R2, R11 ;  /* 0x00000002e9e97223 */ /* 0x000fc6000001000b */
[----:B------:R0:W5:Y:S02]  /*81f0*/  LDL.LU R2, [R1+0x17c] ;  /* 0x00017c0001027983 */ /* 0x0001640000300800 */
[----:B------:R-:W-:Y:S01]  /*8200*/  F2FP.BF16.F32.PACK_AB R233, R233, R7 ;  /* 0x00000007e9e9723e */ /* 0x000fe200000010ff */
[----:B------:R-:W-:-:S04]  /*8210*/  FADD.FTZ R7, R157, -R4 ;  /* 0x800000049d077221 */ /* 0x000fc80000010000 */
[----:B------:R-:W-:Y:S01]  /*8220*/  FMUL.FTZ R7, R3, R7 ;  /* 0x0000000703077220 */ /* 0x000fe20000410000 */
[----:B------:R-:W-:-:S03]  /*8230*/  FFMA.FTZ R234, R234, R0, R12 ;  /* 0x00000000eaea7223 */ /* 0x000fc6000001000c */
[----:B------:R-:W-:Y:S01]  /*8240*/  FFMA.FTZ R7, R7, R235, R13 ;  /* 0x000000eb07077223 */ /* 0x000fe2000001000d */
[--C-:B------:R-:W-:Y:S01]  /*8250*/  FADD.FTZ R235, R159, -R4.reuse ;  /* 0x800000049feb7221 */ /* 0x100fe20000010000 */
[----:B------:R0:W5:Y:S03]  /*8260*/  LDL.LU R0, [R1+0x178] ;  /* 0x0001780001007983 */ /* 0x0001660000300800 */
[----:B------:R-:W-:Y:S01]  /*8270*/  F2FP.BF16.F32.PACK_AB R234, R7, R234 ;  /* 0x000000ea07ea723e */ /* 0x000fe200000010ff */
[----:B------:R-:W-:Y:S01]  /*8280*/  FADD.FTZ R7, R158, -R4 ;  /* 0x800000049e077221 */ /* 0x000fe20000010000 */
[----:B------:R-:W-:-:S03]  /*8290*/  FMUL.FTZ R235, R3, R235 ;  /* 0x000000eb03eb7220 */ /* 0x000fc60000410000 */
[----:B------:R-:W-:-:S04]  /*82a0*/  FMUL.FTZ R7, R3, R7 ;  /* 0x0000000703077220 */ /* 0x000fc80000410000 */
[----:B------:R-:W-:Y:S01]  /*82b0*/  FFMA.FTZ R7, R7, R16, R14 ;  /* 0x0000001007077223 */ /* 0x000fe2000001000e */
[----:B------:R-:W-:Y:S02]  /*82c0*/  FFMA.FTZ R235, R235, R17, R15 ;  /* 0x00000011ebeb7223 */ /* 0x000fe4000001000f */
[----:B------:R-:W1:Y:S03]  /*82d0*/  LDC.64 R16, c[0x0][0x428] ;  /* 0x00010a00ff107b82 */ /* 0x000e660000000a00 */
[----:B------:R-:W-:Y:S01]  /*82e0*/  F2FP.BF16.F32.PACK_AB R235, R235, R7 ;  /* 0x00000007ebeb723e */ /* 0x000fe200000010ff */
[----:B-1----:R-:W-:-:S05]  /*82f0*/  IMAD.WIDE.U32 R16, R5, 0x10, R16 ;  /* 0x0000001005107825 */ /* 0x002fca00078e0010 */
[----:B------:R1:W-:Y:S04]  /*8300*/  STG.E.128 desc[UR6][R16.64], R232 ;  /* 0x000000e810007986 */ /* 0x0003e8000c101d06 */
[----:B-1----:R0:W5:Y:S01]  /*8310*/  LDL.LU.64 R16, [R1+0x170] ;  /* 0x0001700001107983 */ /* 0x0021620000300a00 */
[----:B------:R-:W-:-:S07]  /*8320*/  IADD3 R5, PT, PT, R5, 0x20, RZ ;  /* 0x0000002005057810 */ /* 0x000fce0007ffe0ff */
.L_x_35575:
[----:B------:R-:W-:Y:S05]  /*8330*/  BSYNC.RECONVERGENT B1 ;  /* 0x0000000000017941 */ /* 0x000fea0003800200 */
.L_x_35574:
[----:B-----5:R-:W-:Y:S01]  /*8340*/  LOP3.LUT P0, RZ, R2, 0x800, RZ, 0xc0, !PT ;  /* 0x0000080002ff7812 */ /* 0x020fe2000780c0ff */
[----:B------:R-:W-:-:S12]  /*8350*/  BSSY.RECONVERGENT B1, `(.L_x_35576) ;  /* 0x0000036000017945 */ /* 0x000fd80003800200 */
[----:B------:R-:W-:Y:S05]  /*8360*/  @!P0 BRA `(.L_x_35577) ;  /* 0x0000000000d08947 */ /* 0x000fea0003800000 */
[----:B------:R1:W-:Y:S04]  /*8370*/  STL [R1+0x188], R11 ;  /* 0x0001880b01007387 */ /* 0x0003e80000100800 */
        /* <DEDUP_REMOVED lines=10> */
[----:B------:R1:W-:Y:S04]  /*8420*/  STL.64 [R1+0x170], R8 ;  /* 0x0001700801007387 */ /* 0x0003e80000100a00 */
[----:B-1----:R-:W4:Y:S04]  /*8430*/  LDL R8, [R1+0x138] ;  /* 0x0001380001087983 */ /* 0x002f280000100800 */
        /* <DEDUP_REMOVED lines=33> */
[----:B------:R-:W2:Y:S03]  /*8650*/  LDC.64 R8, c[0x0][0x428] ;  /* 0x00010a00ff087b82 */ /* 0x000ea60000000a00 */
[----:B------:R-:W-:Y:S01]  /*8660*/  F2FP.BF16.F32.PACK_AB R235, R235, R7 ;  /* 0x00000007ebeb723e */ /* 0x000fe200000010ff */
[----:B--2---:R-:W-:-:S05]  /*8670*/  IMAD.WIDE.U32 R8, R5, 0x10, R8 ;  /* 0x0000001005087825 */ /* 0x004fca00078e0008 */
[----:B------:R2:W-:Y:S04]  /*8680*/  STG.E.128 desc[UR6][R8.64], R232 ;  /* 0x000000e808007986 */ /* 0x0005e8000c101d06 */
[----:B--2---:R1:W5:Y:S01]  /*8690*/  LDL.LU.64 R8, [R1+0x170] ;  /* 0x0001700001087983 */ /* 0x0043620000300a00 */
[----:B------:R-:W-:-:S07]  /*86a0*/  IADD3 R5, PT, PT, R5, 0x20, RZ ;  /* 0x0000002005057810 */ /* 0x000fce0007ffe0ff */
.L_x_35577:
[----:B------:R-:W-:Y:S05]  /*86b0*/  BSYNC.RECONVERGENT B1 ;  /* 0x0000000000017941 */ /* 0x000fea0003800200 */
.L_x_35576:
[----:B-----5:R-:W-:Y:S01]  /*86c0*/  LOP3.LUT P0, RZ, R2, 0x1000, RZ, 0xc0, !PT ;  /* 0x0000100002ff7812 */ /* 0x020fe2000780c0ff */
        /* <DEDUP_REMOVED lines=48> */
[----:B------:R-:W0:Y:S03]  /*89d0*/  LDC.64 R8, c[0x0][0x428] ;  /* 0x00010a00ff087b82 */ /* 0x000e260000000a00 */
[----:B------:R-:W-:Y:S01]  /*89e0*/  F2FP.BF16.F32.PACK_AB R235, R235, R7 ;  /* 0x00000007ebeb723e */ /* 0x000fe200000010ff */
[----:B0-----:R-:W-:-:S05]  /*89f0*/  IMAD.WIDE.U32 R8, R5, 0x10, R8 ;  /* 0x0000001005087825 */ /* 0x001fca00078e0008 */
[----:B------:R0:W-:Y:S04]  /*8a00*/  STG.E.128 desc[UR6][R8.64], R232 ;  /* 0x000000e808007986 */ /* 0x0001e8000c101d06 */
[----:B0-----:R2:W5:Y:S01]  /*8a10*/  LDL.LU.64 R8, [R1+0x170] ;  /* 0x0001700001087983 */ /* 0x0015620000300a00 */
[----:B------:R-:W-:-:S07]  /*8a20*/  IADD3 R5, PT, PT, R5, 0x20, RZ ;  /* 0x0000002005057810 */ /* 0x000fce0007ffe0ff */
.L_x_35579:
[----:B------:R-:W-:Y:S05]  /*8a30*/  BSYNC.RECONVERGENT B1 ;  /* 0x0000000000017941 */ /* 0x000fea0003800200 */
.L_x_35578:
[----:B-----5:R-:W-:Y:S01]  /*8a40*/  LOP3.LUT P0, RZ, R2, 0x2000, RZ, 0xc0, !PT ;  /* 0x0000200002ff7812 */ /* 0x020fe2000780c0ff */
[----:B------:R-:W-:-:S12]  /*8a50*/  BSSY.RECONVERGENT B1, `(.L_x_35580) ;  /* 0x0000036000017945 */ /* 0x000fd80003800200 */
[----:B------:R-:W-:Y:S05]  /*8a60*/  @!P0 BRA `(.L_x_35581) ;  /* 0x0000000000d08947 */ /* 0x000fea0003800000 */
[----:B------:R3:W-:Y:S04]  /*8a70*/  STL [R1+0x188], R11 ;  /* 0x0001880b01007387 */ /* 0x0007e80000100800 */
[----:B---3--:R-:W3:Y:S04]  /*8a80*/  LDL R11, [R1+0x100] ;  /* 0x00010000010b7983 */ /* 0x008ee80000100800 */
[----:B------:R4:W-:Y:S04]  /*8a90*/  STL [R1+0x184], R10 ;  /* 0x0001840a01007387 */ /* 0x0009e80000100800 */
[----:B----4-:R-:W4:Y:S04]  /*8aa0*/  LDL R10, [R1+0x104] ;  /* 0x00010400010a7983 */ /* 0x010f280000100800 */
[----:B------:R0:W-:Y:S04]  /*8ab0*/  STL [R1+0x180], R6 ;  /* 0x0001800601007387 */ /* 0x0001e80000100800 */
[----:B0-----:R-:W2:Y:S04]  /*8ac0*/  LDL R6, [R1+0x108] ;  /* 0x0001080001067983 */ /* 0x001ea80000100800 */
[----:B------:R0:W-:Y:S04]  /*8ad0*/  STL [R1+0x17c], R2 ;  /* 0x00017c0201007387 */ /* 0x0001e80000100800 */
[----:B0-----:R-:W2:Y:S04]  /*8ae0*/  LDL R2, [R1+0x10c] ;  /* 0x00010c0001027983 */ /* 0x001ea80000100800 */
[----:B------:R0:W-:Y:S04]  /*8af0*/  STL [R1+0x178], R0 ;  /* 0x0001780001007387 */ /* 0x0001e80000100800 */
[----:B------:R-:W2:Y:S04]  /*8b00*/  LDL R235, [R1+0xf4] ;  /* 0x0000f40001eb7983 */ /* 0x000ea80000100800 */
[----:B0-----:R-:W2:Y:S04]  /*8b10*/  LDL R0, [R1+0xf0] ;  /* 0x0000f00001007983 */ /* 0x001ea80000100800 */
[----:B------:R0:W-:Y:S04]  /*8b20*/  STL.64 [R1+0x170], R8 ;  /* 0x0001700801007387 */ /* 0x0001e80000100a00 */
[----:B0-----:R-:W2:Y:S04]  /*8b30*/  LDL R8, [R1+0xf8] ;  /* 0x0000f80001087983 */ /* 0x001ea80000100800 */
[----:B------:R-:W2:Y:S01]  /*8b40*/  LDL R9, [R1+0xfc] ;  /* 0x0000fc0001097983 */ /* 0x000ea20000100800 */
        /* <DEDUP_REMOVED lines=13> */
[----:B------:R-:W-:Y:S01]  /*8c20*/  FADD.FTZ R234, R180, -R4 ;  /* 0x80000004b4ea7221 */ /* 0x000fe20000010000 */
[----:B--2---:R-:W-:-:S03]  /*8c30*/  FFMA.FTZ R7, R7, R6, R58 ;  /* 0x0000000607077223 */ /* 0x004fc6000001003a */
        /* <DEDUP_REMOVED lines=23> */
.L_x_35581:
[----:B------:R-:W-:Y:S05]  /*8db0*/  BSYNC.RECONVERGENT B1 ;  /* 0x0000000000017941 */ /* 0x000fea0003800200 */
.L_x_35580:
[----:B-----5:R-:W-:Y:S01]  /*8dc0*/  LOP3.LUT P0, RZ, R2, 0x400, RZ, 0xc0, !PT ;  /* 0x0000040002ff7812 */ /* 0x020fe2000780c0ff */
[----:B------:R-:W-:-:S12]  /*8dd0*/  BSSY.RECONVERGENT B1, `(.L_x_35582) ;  /* 0x0000036000017945 */ /* 0x000fd80003800200 */
[----:B------:R-:W-:Y:S05]  /*8de0*/  @!P0 BRA `(.L_x_35583) ;  /* 0x0000000000d08947 */ /* 0x000fea0003800000 */
[----:B------:R4:W-:Y:S04]  /*8df0*/  STL [R1+0x188], R11 ;  /* 0x0001880b01007387 */ /* 0x0009e80000100800 */
[----:B----4-:R-:W4:Y:S04]  /*8e00*/  LDL R11, [R1+0xe0] ;  /* 0x0000e000010b7983 */ /* 0x010f280000100800 */
[----:B------:R0:W-:Y:S04]  /*8e10*/  STL [R1+0x184], R10 ;  /* 0x0001840a01007387 */ /* 0x0001e80000100800 */
[----:B0-----:R-:W2:Y:S04]  /*8e20*/  LDL R10, [R1+0xe4] ;  /* 0x0000e400010a7983 */ /* 0x001ea80000100800 */
[----:B------:R0:W-:Y:S04]  /*8e30*/  STL [R1+0x180], R6 ;  /* 0x0001800601007387 */ /* 0x0001e80000100800 */
[----:B0-----:R-:W3:Y:S04]  /*8e40*/  LDL R6, [R1+0xe8] ;  /* 0x0000e80001067983 */ /* 0x001ee80000100800 */
[----:B------:R0:W-:Y:S04]  /*8e50*/  STL [R1+0x17c], R2 ;  /* 0x00017c0201007387 */ /* 0x0001e80000100800 */
[----:B0-----:R-:W3:Y:S04]  /*8e60*/  LDL R2, [R1+0xec] ;  /* 0x0000ec0001027983 */ /* 0x001ee80000100800 */
[----:B------:R0:W-:Y:S04]  /*8e70*/  STL [R1+0x178], R0 ;  /* 0x0001780001007387 */ /* 0x0001e80000100800 */
[----:B------:R-:W3:Y:S04]  /*8e80*/  LDL R235, [R1+0xd4] ;  /* 0x0000d40001eb7983 */ /* 0x000ee80000100800 */
[----:B0-----:R-:W3:Y:S04]  /*8e90*/  LDL R0, [R1+0xd0] ;  /* 0x0000d00001007983 */ /* 0x001ee80000100800 */
[----:B------:R0:W-:Y:S04]  /*8ea0*/  STL.64 [R1+0x170], R8 ;  /* 0x0001700801007387 */ /* 0x0001e80000100a00 */
[----:B0-----:R-:W3:Y:S04]  /*8eb0*/  LDL R8, [R1+0xd8] ;  /* 0x0000d80001087983 */ /* 0x001ee80000100800 */
[----:B------:R-:W3:Y:S01]  /*8ec0*/  LDL R9, [R1+0xdc] ;  /* 0x0000dc0001097983 */ /* 0x000ee20000100800 */
        /* <DEDUP_REMOVED lines=8> */
[----:B----4-:R-:W-:Y:S02]  /*8f50*/  FFMA.FTZ R232, R232, R11, R72 ;  /* 0x0000000be8e87223 */ /* 0x010fe40000010048 */
[----:B------:R4:W5:Y:S01]  /*8f60*/  LDL.LU R11, [R1+0x188] ;  /* 0x00018800010b7983 */ /* 0x0009620000300800 */
[----:B--2---:R-:W-:-:S03]  /*8f70*/  FFMA.FTZ R234, R234, R10, R73 ;  /* 0x0000000aeaea7223 */ /* 0x004fc60000010049 */
[----:B------:R4:W5:Y:S02]  /*8f80*/  LDL.LU R10, [R1+0x184] ;  /* 0x00018400010a7983 */ /* 0x0009640000300800 */
[----:B------:R-:W-:Y:S01]  /*8f90*/  F2FP.BF16.F32.PACK_AB R232, R234, R232 ;  /* 0x000000e8eae8723e */ /* 0x000fe200000010ff */
[----:B------:R-:W-:Y:S01]  /*8fa0*/  FADD.FTZ R234, R188, -R4 ;  /* 0x80000004bcea7221 */ /* 0x000fe20000010000 */
[----:B---3--:R-:W-:-:S03]  /*8fb0*/  FFMA.FTZ R7, R7, R6, R74 ;  /* 0x0000000607077223 */ /* 0x008fc6000001004a */
        /* <DEDUP_REMOVED lines=23> */
.L_x_35583:
[----:B------:R-:W-:Y:S05]  /*9130*/  BSYNC.RECONVERGENT B1 ;  /* 0x0000000000017941 */ /* 0x000fea0003800200 */
.L_x_35582:
[----:B-----5:R-:W-:Y:S01]  /*9140*/  LOP3.LUT P0, RZ, R2, 0x100, RZ, 0xc0, !PT ;  /* 0x0000010002ff7812 */ /* 0x020fe2000780c0ff */
[----:B------:R-:W-:-:S12]  /*9150*/  BSSY.RECONVERGENT B1, `(.L_x_35584) ;  /* 0x0000036000017945 */ /* 0x000fd80003800200 */
[----:B------:R-:W-:Y:S05]  /*9160*/  @!P0 BRA `(.L_x_35585) ;  /* 0x0000000000d08947 */ /* 0x000fea0003800000 */
        /* <DEDUP_REMOVED lines=52> */
.L_x_35585:
[----:B------:R-:W-:Y:S05]  /*94b0*/  BSYNC.RECONVERGENT B1 ;  /* 0x0000000000017941 */ /* 0x000fea0003800200 */
.L_x_35584:
        /* <DEDUP_REMOVED lines=10> */
[----:B0-----:R-:W3:Y:S04]  /*9560*/  LDL R12, [R1+0xac] ;  /* 0x0000ac00010c7983 */ /* 0x001ee80000100800 */
[----:B------:R0:W-:Y:S04]  /*9570*/  STL [R1+0x188], R11 ;  /* 0x0001880b01007387 */ /* 0x0001e80000100800 */
[----:B0-----:R-:W3:Y:S04]  /*9580*/  LDL R11, [R1] ;  /* 0x00000000010b7983 */ /* 0x001ee80000100800 */
[----:B------:R0:W-:Y:S04]  /*9590*/  STL [R1+0x184], R10 ;  /* 0x0001840a01007387 */ /* 0x0001e80000100800 */
[----:B0-----:R-:W3:Y:S04]  /*95a0*/  LDL R10, [R1+0x90] ;  /* 0x00009000010a7983 */ /* 0x001ee80000100800 */
[----:B------:R0:W-:Y:S04]  /*95b0*/  STL [R1+0x180], R6 ;  /* 0x0001800601007387 */ /* 0x0001e80000100800 */
[----:B------:R-:W3:Y:S04]  /*95c0*/  LDL R235, [R1+0x94] ;  /* 0x0000940001eb7983 */ /* 0x000ee80000100800 */
[----:B0-----:R-:W3:Y:S04]  /*95d0*/  LDL R6, [R1+0x4] ;  /* 0x0000040001067983 */ /* 0x001ee80000100800 */
[----:B------:R0:W-:Y:S04]  /*95e0*/  STL [R1+0x17c], R2 ;  /* 0x00017c0201007387 */ /* 0x0001e80000100800 */
[----:B0-----:R-:W3:Y:S04]  /*95f0*/  LDL R2, [R1+0x8] ;  /* 0x0000080001027983 */ /* 0x001ee80000100800 */
[----:B------:R0:W-:Y:S04]  /*9600*/  STL [R1+0x178], R0 ;  /* 0x0001780001007387 */ /* 0x0001e80000100800 */
[----:B0-----:R-:W3:Y:S04]  /*9610*/  LDL R0, [R1+0x98] ;  /* 0x0000980001007983 */ /* 0x001ee80000100800 */
[----:B------:R0:W-:Y:S04]  /*9620*/  STL.64 [R1+0x170], R8 ;  /* 0x0001700801007387 */ /* 0x0001e80000100a00 */
[----:B0-----:R-:W3:Y:S04]  /*9630*/  LDL R8, [R1+0xc] ;  /* 0x00000c0001087983 */ /* 0x001ee80000100800 */
[----:B------:R-:W3:Y:S01]  /*9640*/  LDL R9, [R1+0x9c] ;  /* 0x00009c0001097983 */ /* 0x000ee20000100800 */
[--C-:B------:R-:W-:Y:S01]  /*9650*/  FADD.FTZ R7, R200, -R4.reuse ;  /* 0x80000004c8077221 */ /* 0x100fe20000010000 */
[----:B------:R-:W-:-:S03]  /*9660*/  FADD.FTZ R233, R203, -R4 ;  /* 0x80000004cbe97221 */ /* 0x000fc60000010000 */
[C---:B------:R-:W-:Y:S01]  /*9670*/  FMUL.FTZ R232, R3.reuse, R7 ;  /* 0x0000000703e87220 */ /* 0x040fe20000410000 */
[----:B------:R-:W-:Y:S01]  /*9680*/  FADD.FTZ R7, R202, -R4 ;  /* 0x80000004ca077221 */ /* 0x000fe20000010000 */
[----:B------:R-:W-:-:S03]  /*9690*/  FMUL.FTZ R233, R3, R233 ;  /* 0x000000e903e97220 */ /* 0x000fc60000410000 */
[----:B------:R-:W-:Y:S01]  /*96a0*/  FMUL.FTZ R7, R3, R7 ;  /* 0x0000000703077220 */ /* 0x000fe20000410000 */
[----:B------:R-:W-:-:S04]  /*96b0*/  FADD.FTZ R234, R201, -R4 ;  /* 0x80000004c9ea7221 */ /* 0x000fc80000010000 */
[----:B------:R-:W-:Y:S01]  /*96c0*/  FMUL.FTZ R234, R3, R234 ;  /* 0x000000ea03ea7220 */ /* 0x000fe20000410000 */
[----:B--2---:R-:W-:Y:S02]  /*96d0*/  FFMA.FTZ R232, R232, R15, R248 ;  /* 0x0000000fe8e87223 */ /* 0x004fe400000100f8 */
[----:B------:R0:W5:Y:S01]  /*96e0*/  LDL.LU R15, [R1+0x198] ;  /* 0x00019800010f7983 */ /* 0x0001620000300800 */
[----:B----4-:R-:W-:Y:S01]  /*96f0*/  FFMA.FTZ R7, R7, R13, R250 ;  /* 0x0000000d07077223 */ /* 0x010fe200000100fa */
[----:B---3--:R-:W-:-:S05]  /*9700*/  FFMA.FTZ R233, R233, R12, R251 ;  /* 0x0000000ce9e97223 */ /* 0x008fca00000100fb */
[----:B------:R-:W-:Y:S01]  /*9710*/  F2FP.BF16.F32.PACK_AB R233, R233, R7 ;  /* 0x00000007e9e9723e */ /* 0x000fe200000010ff */
[----:B------:R-:W-:-:S04]  /*9720*/  FADD.FTZ R7, R205, -R4 ;  /* 0x80000004cd077221 */ /* 0x000fc80000010000 */
[C---:B------:R-:W-:Y:S01]  /*9730*/  FMUL.FTZ R7, R3.reuse, R7 ;  /* 0x0000000703077220 */ /* 0x040fe20000410000 */
[----:B------:R-:W-:Y:S02]  /*9740*/  FFMA.FTZ R234, R234, R14, R249 ;  /* 0x0000000eeaea7223 */ /* 0x000fe400000100f9 */
[----:B------:R0:W5:Y:S03]  /*9750*/  LDL.LU R14, [R1+0x194] ;  /* 0x00019400010e7983 */ /* 0x0001660000300800 */
[----:B------:R-:W-:Y:S01]  /*9760*/  F2FP.BF16.F32.PACK_AB R232, R234, R232 ;  /* 0x000000e8eae8723e */ /* 0x000fe200000010ff */
[----:B------:R-:W-:Y:S01]  /*9770*/  FADD.FTZ R234, R204, -R4 ;  /* 0x80000004ccea7221 */ /* 0x000fe20000010000 */
[----:B------:R0:W5:Y:S03]  /*9780*/  LDL.LU R13, [R1+0x190] ;  /* 0x00019000010d7983 */ /* 0x0001660000300800 */
[----:B------:R-:W-:Y:S01]  /*9790*/  FMUL.FTZ R234, R3, R234 ;  /* 0x000000ea03ea7220 */ /* 0x000fe20000410000 */
[----:B------:R0:W5:Y:S01]  /*97a0*/  LDL.LU R12, [R1+0x18c] ;  /* 0x00018c00010c7983 */ /* 0x0001620000300800 */
[----:B------:R-:W-:Y:S01]  /*97b0*/  FFMA.FTZ R7, R7, R235, R6 ;  /* 0x000000eb07077223 */ /* 0x000fe20000010006 */
[----:B------:R-:W-:-:S04]  /*97c0*/  FADD.FTZ R235, R207, -R4 ;  /* 0x80000004cfeb7221 */ /* 0x000fc80000010000 */
[----:B------:R-:W-:Y:S01]  /*97d0*/  FMUL.FTZ R235, R3, R235 ;  /* 0x000000eb03eb7220 */ /* 0x000fe20000410000 */
[----:B------:R-:W-:Y:S02]  /*97e0*/  FFMA.FTZ R234, R234, R10, R11 ;  /* 0x0000000aeaea7223 */ /* 0x000fe4000001000b */
[----:B------:R0:W5:Y:S03]  /*97f0*/  LDL.LU R11, [R1+0x188] ;  /* 0x00018800010b7983 */ /* 0x0001660000300800 */
[----:B------:R-:W-:Y:S01]  /*9800*/  F2FP.BF16.F32.PACK_AB R234, R7, R234 ;  /* 0x000000ea07ea723e */ /* 0x000fe200000010ff */
[----:B------:R-:W-:Y:S01]  /*9810*/  FADD.FTZ R7, R206, -R4 ;  /* 0x80000004ce077221 */ /* 0x000fe20000010000 */
[----:B------:R0:W5:Y:S03]  /*9820*/  LDL.LU R10, [R1+0x184] ;  /* 0x00018400010a7983 */ /* 0x0001660000300800 */
[----:B------:R-:W-:Y:S01]  /*9830*/  FMUL.FTZ R7, R3, R7 ;  /* 0x0000000703077220 */ /* 0x000fe20000410000 */
[----:B------:R0:W5:Y:S03]  /*9840*/  LDL.LU R6, [R1+0x180] ;  /* 0x0001800001067983 */ /* 0x0001660000300800 */
[----:B------:R-:W-:-:S02]  /*9850*/  FFMA.FTZ R7, R7, R0, R2 ;  /* 0x0000000007077223 */ /* 0x000fc40000010002 */
[----:B------:R0:W5:Y:S04]  /*9860*/  LDL.LU R2, [R1+0x17c] ;  /* 0x00017c0001027983 */ /* 0x0001680000300800 */
[----:B------:R0:W5:Y:S01]  /*9870*/  LDL.LU R0, [R1+0x178] ;  /* 0x0001780001007983 */ /* 0x0001620000300800 */
[----:B------:R-:W-:Y:S02]  /*9880*/  FFMA.FTZ R235, R235, R9, R8 ;  /* 0x00000009ebeb7223 */ /* 0x000fe40000010008 */
[----:B------:R-:W2:Y:S03]  /*9890*/  LDC.64 R8, c[0x0][0x428] ;  /* 0x00010a00ff087b82 */ /* 0x000ea60000000a00 */
[----:B------:R-:W-:Y:S01]  /*98a0*/  F2FP.BF16.F32.PACK_AB R235, R235, R7 ;  /* 0x00000007ebeb723e */ /* 0x000fe200000010ff */
[----:B--2---:R-:W-:-:S05]  /*98b0*/  IMAD.WIDE.U32 R8, R5, 0x10, R8 ;  /* 0x0000001005087825 */ /* 0x004fca00078e0008 */
[----:B------:R2:W-:Y:S04]  /*98c0*/  STG.E.128 desc[UR6][R8.64], R232 ;  /* 0x000000e808007986 */ /* 0x0005e8000c101d06 */
[----:B--2---:R0:W5:Y:S01]  /*98d0*/  LDL.LU.64 R8, [R1+0x170] ;  /* 0x0001700001087983 */ /* 0x0041620000300a00 */
[----:B------:R-:W-:-:S07]  /*98e0*/  IADD3 R5, PT, PT, R5, 0x20, RZ ;  /* 0x0000002005057810 */ /* 0x000fce0007ffe0ff */
.L_x_35587:
[----:B------:R-:W-:Y:S05]  /*98f0*/  BSYNC.RECONVERGENT B1 ;  /* 0x0000000000017941 */ /* 0x000fea0003800200 */
.L_x_35586:
        /* <DEDUP_REMOVED lines=8> */
[----:B0-----:R-:W3:Y:S04]  /*9980*/  LDL R17, [R1+0x14] ;  /* 0x0000140001117983 */ /* 0x001ee80000100800 */
[----:B------:R0:W-:Y:S04]  /*9990*/  STL [R1+0x19c], R16 ;  /* 0x00019c1001007387 */ /* 0x0001e80000100800 */
[----:B0-----:R-:W3:Y:S04]  /*99a0*/  LDL R16, [R1+0x84] ;  /* 0x0000840001107983 */ /* 0x001ee80000100800 */
[----:B------:R0:W-:Y:S04]  /*99b0*/  STL [R1+0x198], R15 ;  /* 0x0001980f01007387 */ /* 0x0001e80000100800 */
[----:B0-----:R-:W4:Y:S04]  /*99c0*/  LDL R15, [R1+0x18] ;  /* 0x00001800010f7983 */ /* 0x001f280000100800 */
        /* <DEDUP_REMOVED lines=11> */
[----:B------:R-:W4:Y:S04]  /*9a80*/  LDL R235, [R1+0x74] ;  /* 0x0000740001eb7983 */ /* 0x000f280000100800 */
[----:B0-----:R-:W4:Y:S04]  /*9a90*/  LDL R6, [R1+0x24] ;  /* 0x0000240001067983 */ /* 0x001f280000100800 */
[----:B------:R0:W-:Y:S04]  /*9aa0*/  STL [R1+0x17c], R2 ;  /* 0x00017c0201007387 */ /* 0x0001e80000100800 */
[----:B0-----:R-:W4:Y:S04]  /*9ab0*/  LDL R2, [R1+0x28] ;  /* 0x0000280001027983 */ /* 0x001f280000100800 */
[----:B------:R0:W-:Y:S04]  /*9ac0*/  STL [R1+0x178], R0 ;  /* 0x0001780001007387 */ /* 0x0001e80000100800 */
[----:B0-----:R-:W4:Y:S04]  /*9ad0*/  LDL R0, [R1+0x78] ;  /* 0x0000780001007983 */ /* 0x001f280000100800 */
[----:B------:R0:W-:Y:S04]  /*9ae0*/  STL.64 [R1+0x170], R8 ;  /* 0x0001700801007387 */ /* 0x0001e80000100a00 */
[----:B0-----:R-:W4:Y:S04]  /*9af0*/  LDL R8, [R1+0x2c] ;  /* 0x00002c0001087983 */ /* 0x001f280000100800 */
[----:B------:R-:W4:Y:S01]  /*9b00*/  LDL R9, [R1+0x7c] ;  /* 0x00007c0001097983 */ /* 0x000f220000100800 */
        /* <DEDUP_REMOVED lines=9> */
[----:B------:R0:W5:Y:S04]  /*9ba0*/  LDL.LU R19, [R1+0x1a8] ;  /* 0x0001a80001137983 */ /* 0x0001680000300800 */
[----:B------:R0:W5:Y:S01]  /*9bb0*/  LDL.LU R18, [R1+0x1a4] ;  /* 0x0001a40001127983 */ /* 0x0001620000300800 */
[----:B---3--:R-:W-:-:S03]  /*9bc0*/  FFMA.FTZ R234, R234, R16, R17 ;  /* 0x00000010eaea7223 */ /* 0x008fc60000010011 */
[----:B------:R0:W5:Y:S02]  /*9bd0*/  LDL.LU R17, [R1+0x1a0] ;  /* 0x0001a00001117983 */ /* 0x0001640000300800 */
[----:B------:R-:W-:Y:S01]  /*9be0*/  F2FP.BF16.F32.PACK_AB R232, R234, R232 ;  /* 0x000000e8eae8723e */ /* 0x000fe200000010ff */
[----:B------:R-:W-:Y:S01]  /*9bf0*/  FADD.FTZ R234, R212, -R4 ;  /* 0x80000004d4ea7221 */ /* 0x000fe20000010000 */
[----:B------:R0:W5:Y:S01]  /*9c00*/  LDL.LU R16, [R1+0x19c] ;  /* 0x00019c0001107983 */ /* 0x0001620000300800 */
[----:B----4-:R-:W-:Y:S02]  /*9c10*/  FFMA.FTZ R7, R7, R14, R15 ;  /* 0x0000000e07077223 */ /* 0x010fe4000001000f */
[----:B------:R-:W-:Y:S01]  /*9c20*/  FMUL.FTZ R234, R3, R234 ;  /* 0x000000ea03ea7220 */ /* 0x000fe20000410000 */
[----:B------:R0:W5:Y:S04]  /*9c30*/  LDL.LU R15, [R1+0x198] ;  /* 0x00019800010f7983 */ /* 0x0001680000300800 */
[----:B------:R0:W5:Y:S01]  /*9c40*/  LDL.LU R14, [R1+0x194] ;  /* 0x00019400010e7983 */ /* 0x0001620000300800 */
[----:B------:R-:W-:-:S03]  /*9c50*/  FFMA.FTZ R233, R233, R12, R13 ;  /* 0x0000000ce9e97223 */ /* 0x000fc6000001000d */
[----:B------:R0:W5:Y:S02]  /*9c60*/  LDL.LU R13, [R1+0x190] ;  /* 0x00019000010d7983 */ /* 0x0001640000300800 */
[----:B------:R-:W-:Y:S01]  /*9c70*/  F2FP.BF16.F32.PACK_AB R233, R233, R7 ;  /* 0x00000007e9e9723e */ /* 0x000fe200000010ff */
[----:B------:R-:W-:Y:S01]  /*9c80*/  FADD.FTZ R7, R213, -R4 ;  /* 0x80000004d5077221 */ /* 0x000fe20000010000 */
[----:B------:R0:W5:Y:S03]  /*9c90*/  LDL.LU R12, [R1+0x18c] ;  /* 0x00018c00010c7983 */ /* 0x0001660000300800 */
[----:B------:R-:W-:-:S04]  /*9ca0*/  FMUL.FTZ R7, R3, R7 ;  /* 0x0000000703077220 */ /* 0x000fc80000410000 */
        /* <DEDUP_REMOVED lines=20> */
.L_x_35589:
[----:B------:R-:W-:Y:S05]  /*9df0*/  BSYNC.RECONVERGENT B1 ;  /* 0x0000000000017941 */ /* 0x000fea0003800200 */
.L_x_35588:
        /* <DEDUP_REMOVED lines=79> */
.L_x_35591:
[----:B------:R-:W-:Y:S05]  /*a2f0*/  BSYNC.RECONVERGENT B1 ;  /* 0x0000000000017941 */ /* 0x000fea0003800200 */
.L_x_35590:
[----:B-----5:R-:W-:-:S13]  /*a300*/  LOP3.LUT P0, RZ, R2, 0x10, RZ, 0xc0, !PT ;  /* 0x0000001002ff7812 */ /* 0x020fda000780c0ff */
[----:B------:R-:W-:Y:S05]  /*a310*/  @!P0 BRA `(.L_x_35573) ;  /* 0x0000000000848947 */ /* 0x000fea0003800000 */
[--C-:B------:R-:W-:Y:S01]  /*a320*/  FADD.FTZ R232, R224, -R4.reuse ;  /* 0x80000004e0e87221 */ /* 0x100fe20000010000 */
[--C-:B------:R-:W-:Y:S01]  /*a330*/  FADD.FTZ R7, R225, -R4.reuse ;  /* 0x80000004e1077221 */ /* 0x100fe20000010000 */
[--C-:B------:R-:W-:Y:S01]  /*a340*/  FADD.FTZ R233, R226, -R4.reuse ;  /* 0x80000004e2e97221 */ /* 0x100fe20000010000 */
[----:B------:R0:W-:Y:S01]  /*a350*/  STL.64 [R1+0x170], R8 ;  /* 0x0001700801007387 */ /* 0x0001e20000100a00 */
        /* <DEDUP_REMOVED lines=29> */
.L_x_35573:
[----:B------:R-:W-:Y:S05]  /*a530*/  BSYNC.RECONVERGENT B0 ;  /* 0x0000000000007941 */ /* 0x000fea0003800200 */
.L_x_35572:
[----:B0-----:R-:W0:Y:S02]  /*a540*/  LDC.64 R4, c[0x0][0x380] ;  /* 0x0000e000ff047b82 */ /* 0x001e240000000a00 */
[----:B0-----:R-:W-:-:S04]  /*a550*/  LEA R6, R4, R6, 0x2 ;  /* 0x0000000604067211 */ /* 0x001fc800078e10ff */
[----:B------:R-:W-:-:S13]  /*a560*/  ISETP.GE.AND P0, PT, R6, R5, PT ;  /* 0x000000050600720c */ /* 0x000fda0003f06270 */
[----:B------:R-:W-:Y:S05]  /*a570*/  @!P0 BRA `(.L_x_35592) ;  /* 0xffffff7c00d88947 */ /* 0x000fea000383ffff */
[----:B------:R-:W-:Y:S05]  /*a580*/  EXIT ;  /* 0x000000000000794d */ /* 0x000fea0003800000 */
.L_x_35571:
        /* <DEDUP_REMOVED lines=8> */
.L_x_35594:
[----:B------:R-:W-:Y:S05]  /*a610*/  BSYNC B0 ;  /* 0x0000000000007941 */ /* 0x000fea0003800000 */
.L_x_35593:
        /* <DEDUP_REMOVED lines=9> */
.L_x_35595:
[----:B------:R-:W-:Y:S02]  /*a6b0*/  HFMA2 R5, -RZ, RZ, 0, 2.384185791015625e-07 ;  /* 0x00000004ff057431 */ /* 0x000fe400000001ff */
[----:B------:R-:W-:Y:S01]  /*a6c0*/  FADD.FTZ R7, R7, R3 ;  /* 0x0000000307077221 */ /* 0x000fe20000010000 */
[----:B------:R-:W-:-:S04]  /*a6d0*/  MOV R3, 0xffffffff ;  /* 0xffffffff00037802 */ /* 0x000fc80000000f00 */
[----:B------:R-:W-:-:S07]  /*a6e0*/  MOV R234, R7 ;  /* 0x0000000700ea7202 */ /* 0x000fce0000000f00 */
[----:B------:R-:W-:Y:S05]  /*a6f0*/  WARPSYNC.COLLECTIVE R3, `(.L_x_35596) ;  /* 0x0000000003087348 */ /* 0x000fea0003c00000 */
[----:B------:R0:W1:Y:S02]  /*a700*/  SHFL.BFLY P6, R3, R234, R5, R4 ;  /* 0x0c000005ea037389 */ /* 0x00006400000c0004 */
[----:B01----:R-:W-:Y:S05]  /*a710*/  ENDCOLLECTIVE ;  /* 0x000000000000791b */ /* 0x003fea0003800000 */
.L_x_35596:
[----:B------:R-:W-:Y:S02]  /*a720*/  HFMA2 R5, -RZ, RZ, 0, 4.76837158203125e-07 ;  /* 0x00000008ff057431 */ /* 0x000fe400000001ff */
[----:B------:R-:W-:Y:S01]  /*a730*/  FADD.FTZ R7, R7, R3 ;  /* 0x0000000307077221 */ /* 0x000fe20000010000 */
[----:B------:R-:W-:-:S04]  /*a740*/  MOV R3, 0xffffffff ;  /* 0xffffffff00037802 */ /* 0x000fc80000000f00 */
[----:B------:R-:W-:-:S07]  /*a750*/  MOV R234, R7 ;  /* 0x0000000700ea7202 */ /* 0x000fce0000000f00 */
[----:B------:R-:W-:Y:S05]  /*a760*/  WARPSYNC.COLLECTIVE R3, `(.L_x_35597) ;  /* 0x0000000003087348 */ /* 0x000fea0003c00000 */
[----:B------:R0:W1:Y:S02]  /*a770*/  SHFL.BFLY P6, R3, R234, R5, R4 ;  /* 0x0c000005ea037389 */ /* 0x00006400000c0004 */
[----:B01----:R-:W-:Y:S05]  /*a780*/  ENDCOLLECTIVE ;  /* 0x000000000000791b */ /* 0x003fea0003800000 */
.L_x_35597:
[----:B------:R-:W-:Y:S02]  /*a790*/  HFMA2 R5, -RZ, RZ, 0, 9.5367431640625e-07 ;  /* 0x00000010ff057431 */ /* 0x000fe400000001ff */
[----:B------:R-:W-:Y:S01]  /*a7a0*/  FADD.FTZ R7, R7, R3 ;  /* 0x0000000307077221 */ /* 0x000fe20000010000 */
[----:B------:R-:W-:-:S04]  /*a7b0*/  MOV R3, 0xffffffff ;  /* 0xffffffff00037802 */ /* 0x000fc80000000f00 */
[----:B------:R-:W-:-:S07]  /*a7c0*/  MOV R234, R7 ;  /* 0x0000000700ea7202 */ /* 0x000fce0000000f00 */
[----:B------:R-:W-:Y:S05]  /*a7d0*/  WARPSYNC.COLLECTIVE R3, `(.L_x_35598) ;  /* 0x0000000003087348 */ /* 0x000fea0003c00000 */
[----:B------:R0:W1:Y:S02]  /*a7e0*/  SHFL.BFLY P6, R3, R234, R5, R4 ;  /* 0x0c000005ea037389 */ /* 0x00006400000c0004 */
[----:B01----:R-:W-:Y:S05]  /*a7f0*/  ENDCOLLECTIVE ;  /* 0x000000000000791b */ /* 0x003fea0003800000 */
.L_x_35598:
        /* <DEDUP_REMOVED lines=174> */
.L_x_35599:
[----:B------:R-:W-:Y:S02]  /*b2e0*/  HFMA2 R5, -RZ, RZ, 0, 1.1920928955078125e-07 ;  /* 0x00000002ff057431 */ /* 0x000fe400000001ff */
[----:B------:R-:W-:Y:S01]  /*b2f0*/  FADD.FTZ R232, R232, R3 ;  /* 0x00000003e8e87221 */ /* 0x000fe20000010000 */
[----:B------:R-:W-:-:S04]  /*b300*/  MOV R3, 0xffffffff ;  /* 0xffffffff00037802 */ /* 0x000fc80000000f00 */
[----:B------:R-:W-:-:S07]  /*b310*/  MOV R234, R232 ;  /* 0x000000e800ea7202 */ /* 0x000fce0000000f00 */
[----:B------:R-:W-:Y:S05]  /*b320*/  WARPSYNC.COLLECTIVE R3, `(.L_x_35600) ;  /* 0x0000000003087348 */ /* 0x000fea0003c00000 */
[----:B------:R0:W1:Y:S02]  /*b330*/  SHFL.BFLY P6, R3, R234, R5, R4 ;  /* 0x0c000005ea037389 */ /* 0x00006400000c0004 */
[----:B01----:R-:W-:Y:S05]  /*b340*/  ENDCOLLECTIVE ;  /* 0x000000000000791b */ /* 0x003fea0003800000 */
.L_x_35600:
[----:B------:R-:W-:Y:S02]  /*b350*/  HFMA2 R5, -RZ, RZ, 0, 2.384185791015625e-07 ;  /* 0x00000004ff057431 */ /* 0x000fe400000001ff */
[----:B------:R-:W-:Y:S01]  /*b360*/  FADD.FTZ R232, R232, R3 ;  /* 0x00000003e8e87221 */ /* 0x000fe20000010000 */
[----:B------:R-:W-:-:S04]  /*b370*/  MOV R3, 0xffffffff ;  /* 0xffffffff00037802 */ /* 0x000fc80000000f00 */
[----:B------:R-:W-:-:S07]  /*b380*/  MOV R234, R232 ;  /* 0x000000e800ea7202 */ /* 0x000fce0000000f00 */
[----:B------:R-:W-:Y:S05]  /*b390*/  WARPSYNC.COLLECTIVE R3, `(.L_x_35601) ;  /* 0x0000000003087348 */ /* 0x000fea0003c00000 */
[----:B------:R0:W1:Y:S02]  /*b3a0*/  SHFL.BFLY P6, R3, R234, R5, R4 ;  /* 0x0c000005ea037389 */ /* 0x00006400000c0004 */
[----:B01----:R-:W-:Y:S05]  /*b3b0*/  ENDCOLLECTIVE ;  /* 0x000000000000791b */ /* 0x003fea0003800000 */
.L_x_35601:
[----:B------:R-:W-:Y:S02]  /*b3c0*/  HFMA2 R5, -RZ, RZ, 0, 4.76837158203125e-07 ;  /* 0x00000008ff057431 */ /* 0x000fe400000001ff */
[----:B------:R-:W-:Y:S01]  /*b3d0*/  FADD.FTZ R232, R232, R3 ;  /* 0x00000003e8e87221 */ /* 0x000fe20000010000 */
[----:B------:R-:W-:-:S04]  /*b3e0*/  MOV R3, 0xffffffff ;  /* 0xffffffff00037802 */ /* 0x000fc80000000f00 */
[----:B------:R-:W-:-:S07]  /*b3f0*/  MOV R234, R232 ;  /* 0x000000e800ea7202 */ /* 0x000fce0000000f00 */
[----:B------:R-:W-:Y:S05]  /*b400*/  WARPSYNC.COLLECTIVE R3, `(.L_x_35602) ;  /* 0x0000000003087348 */ /* 0x000fea0003c00000 */
[----:B------:R0:W1:Y:S02]  /*b410*/  SHFL.BFLY P6, R3, R234, R5, R4 ;  /* 0x0c000005ea037389 */ /* 0x00006400000c0004 */
[----:B01----:R-:W-:Y:S05]  /*b420*/  ENDCOLLECTIVE ;  /* 0x000000000000791b */ /* 0x003fea0003800000 */
.L_x_35602:
[----:B------:R-:W-:Y:S02]  /*b430*/  HFMA2 R5, -RZ, RZ, 0, 9.5367431640625e-07 ;  /* 0x00000010ff057431 */ /* 0x000fe400000001ff */
[----:B------:R-:W-:Y:S01]  /*b440*/  FADD.FTZ R232, R232, R3 ;  /* 0x00000003e8e87221 */ /* 0x000fe20000010000 */
[----:B------:R-:W-:-:S04]  /*b450*/  MOV R3, 0xffffffff ;  /* 0xffffffff00037802 */ /* 0x000fc80000000f00 */
[----:B------:R-:W-:-:S07]  /*b460*/  MOV R234, R232 ;  /* 0x000000e800ea7202 */ /* 0x000fce0000000f00 */
[----:B------:R-:W-:Y:S05]  /*b470*/  WARPSYNC.COLLECTIVE R3, `(.L_x_35603) ;  /* 0x0000000003087348 */ /* 0x000fea0003c00000 */
[----:B------:R0:W1:Y:S02]  /*b480*/  SHFL.BFLY P6, R3, R234, R5, R4 ;  /* 0x0c000005ea037389 */ /* 0x00006400000c0004 */
[----:B01----:R-:W-:Y:S05]  /*b490*/  ENDCOLLECTIVE ;  /* 0x000000000000791b */ /* 0x003fea0003800000 */
.L_x_35603:
[----:B------:R-:W-:Y:S05]  /*b4a0*/  BRA `(.L_x_35604) ;  /* 0xffffffc800607947 */ /* 0x000fea000383ffff */
.L_x_35605:
        /* <DEDUP_REMOVED lines=13> */
.L_x_88486:


//--------------------- .text._ZN10layer_norm13ln_fwd_kernelINS_13Kernel_traitsIf13__nv_bfloat16fS2_fjLj2560ELj1ELj4ELj1ELj16ENS_18Kernel_traits_baseILj2560EfS2_fS2_fjLj128EEEEELb0ELb1ELb1ELb1EEEvNS_9FwdParamsE --------------------------
	.section	.text._ZN10layer_norm13ln_fwd_kernelINS_13Kernel_traitsIf13__nv_bfloat16fS2_fjLj2560ELj1ELj4ELj1ELj16ENS_18Kernel_traits_baseILj2560EfS2_fS2_fjLj128EEEEELb0ELb1ELb1ELb1EEEvNS_9FwdParamsE,"ax",@progbits
	.align	128
        .global         _ZN10layer_norm13ln_fwd_kernelINS_13Kernel_traitsIf13__nv_bfloat16fS2_fjLj2560ELj1ELj4ELj1ELj16ENS_18Kernel_traits_baseILj2560EfS2_fS2_fjLj128EEEEELb0ELb1ELb1ELb1EEEvNS_9FwdParamsE
        .type           _ZN10layer_norm13ln_fwd_kernelINS_13Kernel_traitsIf13__nv_bfloat16fS2_fjLj2560ELj1ELj4ELj1ELj16ENS_18Kernel_traits_baseILj2560EfS2_fS2_fjLj128EEEEELb0ELb1ELb1ELb1EEEvNS_9FwdParamsE,@function
        .size           _ZN10layer_norm13ln_fwd_kernelINS_13Kernel_traitsIf13__nv_bfloat16fS2_fjLj2560ELj1ELj4ELj1ELj16ENS_18Kernel_traits_baseILj2560EfS2_fS2_fjLj128EEEEELb0ELb1ELb1ELb1EEEvNS_9FwdParamsE,(.L_x_88487 - _ZN10layer_norm13ln_fwd_kernelINS_13Kernel_traitsIf13__nv_bfloat16fS2_fjLj2560ELj1ELj4ELj1ELj16ENS_18Kernel_traits_baseILj2560EfS2_fS2_fjLj128EEEEELb0ELb1ELb1ELb1EEEvNS_9FwdParamsE)
        .other          _ZN10layer_norm13ln_fwd_kernelINS_13Kernel_traitsIf13__nv_bfloat16fS2_fjLj2560ELj1ELj4ELj1ELj16ENS_18Kernel_traits_baseILj2560EfS2_fS2_fjLj128EEEEELb0ELb1ELb1ELb1EEEvNS_9FwdParamsE,@"STO_CUDA_ENTRY STV_DEFAULT"
_ZN10layer_norm13ln_fwd_kernelINS_13Kernel_traitsIf13__nv_bfloat16fS2_fjLj2560ELj1ELj4ELj1ELj16ENS_18Kernel_traits_baseILj2560EfS2_fS2_fjLj128EEEEELb0ELb1ELb1ELb1EEEvNS_9FwdParamsE:
.text._ZN10layer_norm13ln_fwd_kernelINS_13Kernel_traitsIf13__nv_bfloat16fS2_fjLj2560ELj1ELj4ELj1ELj16ENS_18Kernel_traits_baseILj2560EfS2_fS2_fjLj128EEEEELb0ELb1ELb1ELb1EEEvNS_9FwdParamsE:
        /* <DEDUP_REMOVED lines=121> */
[----:B------:R1:W-:Y:S04]  /*0790*/  STL.64 [R1], R164 ;  /* 0x000000a401007387 */ /* 0x0003e80000100a00 */
[----:B------:R1:W-:Y:S01]  /*07a0*/  STL.64 [R1+0x8], R166 ;  /* 0x000008a601007387 */ /* 0x0003e20000100a00 */
[----:B------:R-:W-:Y:S05]  /*07b0*/  BRA `(.L_x_35607) ;  /* 0x0000000800007947 */ /* 0x000fea0003800000 */
.L_x_35606:
        /* <DEDUP_REMOVED lines=46> */
[----:B-1----:R0:W5:Y:S04]  /*0aa0*/  LDG.E.128 R124, desc[UR6][R4.64+0x1410] ;  /* 0x00141006047c7981 */ /* 0x002168000c1e1d00 */
[----:B--2---:R0:W5:Y:S04]  /*0ab0*/  LDG.E.128 R128, desc[UR6][R4.64+0x1800] ;  /* 0x0018000604807981 */ /* 0x004168000c1e1d00 */
        /* <DEDUP_REMOVED lines=79> */
[----:B------:R-:W-:-:S07]  /*0fb0*/  CS2R R8, SRZ ;  /* 0x0000000000087805 */ /* 0x000fce000001ff00 */
.L_x_35607:
[----:B------:R-:W0:Y:S01]  /*0fc0*/  S2UR UR4, SR_CTAID.X ;  /* 0x00000000000479c3 */ /* 0x000e220000002500 */
[----:B------:R-:W2:Y:S01]  /*0fd0*/  LDCU UR5, c[0x0][0x384] ;  /* 0x00007080ff0577ac */ /* 0x000ea20008000800 */
[----:B------:R-:W-:Y:S01]  /*0fe0*/  SHF.R.U32.HI R0, RZ, 0x5, R0 ;  /* 0x00000005ff007819 */ /* 0x000fe20000011600 */
[----:B0-----:R-:W-:-:S06]  /*0ff0*/  USHF.L.U32 UR4, UR4, 0x2, URZ ;  /* 0x0000000204047899 */ /* 0x001fcc00080006ff */
[----:B------:R-:W-:-:S04]  /*1000*/  LOP3.LUT R0, R0, UR4, RZ, 0xfc, !PT ;  /* 0x0000000400007c12 */ /* 0x000fc8000f8efcff */
[----:B--2---:R-:W-:-:S13]  /*1010*/  ISETP.GE.AND P0, PT, R0, UR5, PT ;  /* 0x0000000500007c0c */ /* 0x004fda000bf06270 */
[----:B------:R-:W-:Y:S05]  /*1020*/  @P0 EXIT ;  /* 0x000000000000094d */ /* 0x000fea0003800000 */
[----:B------:R-:W0:Y:S01]  /*1030*/  LDCU UR10, c[0x0][0x40c] ;  /* 0x00008180ff0a77ac */ /* 0x000e220008000800 */
[----:B------:R-:W2:Y:S01]  /*1040*/  LDCU.U8 UR8, c[0x0][0x410] ;  /* 0x00008200ff0877ac */ /* 0x000ea20008000000 */
[----:B------:R-:W3:Y:S01]  /*1050*/  LDCU UR9, c[0x0][0x448] ;  /* 0x00008900ff0977ac */ /* 0x000ee20008000800 */
[----:B------:R-:W4:Y:S02]  /*1060*/  LDCU.64 UR4, c[0x0][0x3a0] ;  /* 0x00007400ff0477ac */ /* 0x000f240008000a00 */
.L_x_35641:
[----:B------:R-:W0:Y:S08]  /*1070*/  LDC.64 R2, c[0x0][0x3f0] ;  /* 0x0000fc00ff027b82 */ /* 0x000e300000000a00 */
[----:B-1----:R-:W1:Y:S01]  /*1080*/  LDC R7, c[0x0][0x388] ;  /* 0x0000e200ff077b82 */ /* 0x002e620000000800 */
[----:B0-----:R-:W-:-:S06]  /*1090*/  IMAD.WIDE R2, R0, 0x4, R2 ;  /* 0x0000000400027825 */ /* 0x001fcc00078e0202 */
[----:B------:R-:W2:Y:S01]  /*10a0*/  LDG.E R3, desc[UR6][R2.64] ;  /* 0x0000000602037981 */ /* 0x000ea2000c1e1900 */
[----:B------:R-:W-:Y:S02]  /*10b0*/  HFMA2 R194, -RZ, RZ, 0, 0 ;  /* 0x00000000ffc27431 */ /* 0x000fe400000001ff */
[----:B-1----:R-:W-:-:S05]  /*10c0*/  IMAD R5, R0, R7, RZ ;  /* 0x0000000700057224 */ /* 0x002fca00078e02ff */
[----:B------:R-:W-:-:S04]  /*10d0*/  SHF.R.S32.HI R6, RZ, 0x1f, R5 ;  /* 0x0000001fff067819 */ /* 0x000fc80000011405 */
[----:B------:R-:W-:Y:S02]  /*10e0*/  LEA.HI R6, R6, R5, RZ, 0x3 ;  /* 0x0000000506067211 */ /* 0x000fe400078f18ff */
[----:B--2---:R-:W-:-:S13]  /*10f0*/  ISETP.GE.AND P1, PT, R3, 0x1, PT ;  /* 0x000000010300780c */ /* 0x004fda0003f26270 */
[----:B------:R-:W0:Y:S01]  /*1100*/  @P1 S2R R4, SR_TID.X ;  /* 0x0000000000041919 */ /* 0x000e220000002100 */
[----:B------:R-:W-:-:S05]  /*1110*/  @P1 IADD3 R2, PT, PT, R3, -0x1, RZ ;  /* 0xffffffff03021810 */ /* 0x000fca0007ffe0ff */
[----:B------:R-:W-:Y:S01]  /*1120*/  @P1 IMAD R5, R2, R7, RZ ;  /* 0x0000000702051224 */ /* 0x000fe200078e02ff */
[----:B------:R-:W-:Y:S02]  /*1130*/  LEA.HI.SX32 R2, R6, R248, 0x1d ;  /* 0x000000f806027211 */ /* 0x000fe400078feaff */
[----:B0-----:R-:W-:Y:S02]  /*1140*/  @P1 LOP3.LUT R248, R4, 0x1f, RZ, 0xc0, !PT ;  /* 0x0000001f04f81812 */ /* 0x001fe400078ec0ff */
[----:B------:R-:W-:-:S04]  /*1150*/  @P1 SHF.R.S32.HI R4, RZ, 0x1f, R5 ;  /* 0x0000001fff041819 */ /* 0x000fc80000011405 */
[----:B------:R-:W-:-:S04]  /*1160*/  @P1 LEA.HI R4, R4, R5, RZ, 0x3 ;  /* 0x0000000504041211 */ /* 0x000fc800078f18ff */
[----:B------:R-:W-:Y:S02]  /*1170*/  @P1 LEA.HI.SX32 R194, R4, R248, 0x1d ;  /* 0x000000f804c21211 */ /* 0x000fe400078feaff */
[----:B------:R-:W0:Y:S03]  /*1180*/  @P1 LDC.64 R4, c[0x0][0x390] ;  /* 0x0000e400ff041b82 */ /* 0x000e260000000a00 */
[----:B0-----:R-:W-:-:S05]  /*1190*/  @P1 IMAD.WIDE.U32 R4, R194, 0x10, R4 ;  /* 0x00000010c2041825 */ /* 0x001fca00078e0004 */
[----:B-----5:R0:W5:Y:S02]  /*11a0*/  @P1 LDG.E.128 R160, desc[UR6][R4.64] ;  /* 0x0000000604a01981 */ /* 0x020164000c1e1d00 */
[----:B0-----:R-:W0:Y:S02]  /*11b0*/  LDC.64 R4, c[0x0][0x3f8] ;  /* 0x0000fe00ff047b82 */ /* 0x001e240000000a00 */
[----:B0-----:R-:W-:-:S05]  /*11c0*/  IMAD.WIDE R4, R0, 0x4, R4 ;  /* 0x0000000400047825 */ /* 0x001fca00078e0204 */
[----:B------:R0:W5:Y:S01]  /*11d0*/  LDG.E R252, desc[UR6][R4.64] ;  /* 0x0000000604fc7981 */ /* 0x000162000c1e1900 */
[----:B----4-:R-:W-:Y:S01]  /*11e0*/  ISETP.NE.U32.AND P0, PT, RZ, UR4, PT ;  /* 0x00000004ff007c0c */ /* 0x010fe2000bf05070 */
[----:B------:R-:W-:Y:S03]  /*11f0*/  BSSY.RECONVERGENT B0, `(.L_x_35608) ;  /* 0x000005f000007945 */ /* 0x000fe60003800200 */
[----:B------:R-:W-:-:S13]  /*1200*/  ISETP.NE.AND.EX P0, PT, RZ, UR5, PT, P0 ;  /* 0x00000005ff007c0c */ /* 0x000fda000bf05300 */
[----:B0-----:R-:W-:Y:S05]  /*1210*/  @!P0 BRA `(.L_x_35609) ;  /* 0x0000000000c88947 */ /* 0x001fea0003800000 */
[----:B------:R-:W0:Y:S02]  /*1220*/  LDC.64 R4, c[0x0][0x3a0] ;  /* 0x0000e800ff047b82 */ /* 0x000e240000000a00 */
[----:B0-----:R-:W-:-:S05]  /*1230*/  IMAD.WIDE.U32 R4, R2, 0x20, R4 ;  /* 0x0000002002047825 */ /* 0x001fca00078e0004 */
[----:B------:R-:W2:Y:S04]  /*1240*/  LDG.E.128 R164, desc[UR6][R4.64] ;  /* 0x0000000604a47981 */ /* 0x000ea8000c1e1d00 */
[----:B------:R0:W4:Y:S01]  /*1250*/  LDG.E.128 R168, desc[UR6][R4.64+0x10] ;  /* 0x0000100604a87981 */ /* 0x000122000c1e1d00 */
[----:B------:R-:W-:-:S13]  /*1260*/  ISETP.GT.AND P2, PT, R3, RZ, PT ;  /* 0x000000ff0300720c */ /* 0x000fda0003f44270 */
[----:B------:R-:W1:Y:S01]  /*1270*/  @P2 LDC R7, c[0x0][0x40c] ;  /* 0x00010300ff072b82 */ /* 0x000e620000000800 */
[----:B0----5:R-:W-:Y:S02]  /*1280*/  @P2 SHF.L.U32 R4, R160, 0x10, RZ ;  /* 0x00000010a0042819 */ /* 0x021fe400000006ff */
[----:B------:R-:W-:-:S04]  /*1290*/  @P2 PRMT R175, R162, 0x7632, R175 ;  /* 0x00007632a2af2816 */ /* 0x000fc800000000af */
[----:B------:R-:W-:Y:S01]  /*12a0*/  @P2 SHF.L.U32 R175, R175, 0x10, RZ ;  /* 0x00000010afaf2819 */ /* 0x000fe200000006ff */
[----:B------:R-:W0:Y:S08]  /*12b0*/  @P2 LDC R5, c[0x0][0x40c] ;  /* 0x00010300ff052b82 */ /* 0x000e300000000800 */
[----:B------:R-:W3:Y:S01]  /*12c0*/  @P2 LDC R6, c[0x0][0x40c] ;  /* 0x00010300ff062b82 */ /* 0x000ee20000000800 */
[----:B-1----:R-:W-:Y:S01]  /*12d0*/  @P2 FMUL.FTZ R7, R4, R7 ;  /* 0x0000000704072220 */ /* 0x002fe20000410000 */
[----:B------:R-:W-:-:S06]  /*12e0*/  @P2 PRMT R4, R160, 0x7632, R4 ;  /* 0x00007632a0042816 */ /* 0x000fcc0000000004 */
[----:B------:R-:W1:Y:S01]  /*12f0*/  @P2 LDC R174, c[0x0][0x40c] ;  /* 0x00010300ffae2b82 */ /* 0x000e620000000800 */
[----:B------:R-:W-:-:S05]  /*1300*/  @P2 SHF.L.U32 R172, R4, 0x10, RZ ;  /* 0x0000001004ac2819 */ /* 0x000fca00000006ff */
[----:B0-----:R-:W-:Y:S01]  /*1310*/  @P2 FMUL.FTZ R172, R172, R5 ;  /* 0x00000005acac2220 */ /* 0x001fe20000410000 */
[----:B--2---:R-:W-:Y:S01]  /*1320*/  @!P2 MOV R4, R164 ;  /* 0x000000a40004a202 */ /* 0x004fe20000000f00 */
[----:B------:R-:W-:Y:S01]  /*1330*/  @P2 FFMA.FTZ R4, R7, R80, R164 ;  /* 0x0000005007042223 */ /* 0x000fe200000100a4 */
[----:B------:R-:W-:Y:S01]  /*1340*/  MOV R5, R165 ;  /* 0x000000a500057202 */ /* 0x000fe20000000f00 */
[----:B------:R-:W0:Y:S01]  /*1350*/  @P2 LDC R7, c[0x0][0x40c] ;  /* 0x00010300ff072b82 */ /* 0x000e220000000800 */
[----:B------:R-:W-:Y:S01]  /*1360*/  @P2 FFMA.FTZ R5, R172, R81, R165 ;  /* 0x00000051ac052223 */ /* 0x000fe200000100a5 */
[C---:B------:R-:W-:Y:S02]  /*1370*/  @P2 SHF.L.U32 R172, R161.reuse, 0x10, RZ ;  /* 0x00000010a1ac2819 */ /* 0x040fe400000006ff */
[----:B----4-:R-:W-:Y:S02]  /*1380*/  MOV R245, R169 ;  /* 0x000000a900f57202 */ /* 0x010fe40000000f00 */
[----:B------:R-:W-:Y:S01]  /*1390*/  MOV R244, R168 ;  /* 0x000000a800f47202 */ /* 0x000fe20000000f00 */
[----:B---3--:R-:W-:Y:S01]  /*13a0*/  @P2 FMUL.FTZ R172, R172, R6 ;  /* 0x00000006acac2220 */ /* 0x008fe20000410000 */
[----:B------:R-:W-:-:S02]  /*13b0*/  @P2 PRMT R6, R161, 0x7632, R6 ;  /* 0x00007632a1062816 */ /* 0x000fc40000000006 */
[----:B------:R-:W-:Y:S02]  /*13c0*/  MOV R246, R170 ;  /* 0x000000aa00f67202 */ /* 0x000fe40000000f00 */
[----:B------:R-:W-:Y:S02]  /*13d0*/  @P2 SHF.L.U32 R173, R6, 0x10, RZ ;  /* 0x0000001006ad2819 */ /* 0x000fe400000006ff */
[----:B------:R-:W-:Y:S01]  /*13e0*/  MOV R6, R166 ;  /* 0x000000a600067202 */ /* 0x000fe20000000f00 */
[----:B------:R-:W-:Y:S01]  /*13f0*/  @P2 FFMA.FTZ R6, R172, R82, R166 ;  /* 0x00000052ac062223 */ /* 0x000fe200000100a6 */
[----:B------:R-:W-:Y:S01]  /*1400*/  MOV R247, R171 ;  /* 0x000000ab00f77202 */ /* 0x000fe20000000f00 */
[----:B0-----:R-:W-:Y:S01]  /*1410*/  @P2 FMUL.FTZ R172, R173, R7 ;  /* 0x00000007adac2220 */ /* 0x001fe20000410000 */
[----:B------:R-:W-:Y:S01]  /*1420*/  MOV R7, R167 ;  /* 0x000000a700077202 */ /* 0x000fe20000000f00 */
[----:B------:R-:W0:Y:S02]  /*1430*/  @P2 LDC R173, c[0x0][0x40c] ;  /* 0x00010300ffad2b82 */ /* 0x000e240000000800 */
[----:B------:R-:W-:Y:S01]  /*1440*/  @P2 FFMA.FTZ R7, R172, R83, R167 ;  /* 0x00000053ac072223 */ /* 0x000fe200000100a7 */
[----:B------:R-:W-:-:S05]  /*1450*/  @P2 SHF.L.U32 R172, R162, 0x10, RZ ;  /* 0x00000010a2ac2819 */ /* 0x000fca00000006ff */
[----:B-1----:R-:W-:Y:S02]  /*1460*/  @P2 FMUL.FTZ R174, R172, R174 ;  /* 0x000000aeacae2220 */ /* 0x002fe40000410000 */
[----:B------:R-:W1:Y:S02]  /*1470*/  @P2 LDC R172, c[0x0][0x40c] ;  /* 0x00010300ffac2b82 */ /* 0x000e640000000800 */
[----:B------:R-:W-:Y:S01]  /*1480*/  @P2 FFMA.FTZ R244, R174, R84, R168 ;  /* 0x00000054aef42223 */ /* 0x000fe200000100a8 */
[----:B0-----:R-:W-:-:S04]  /*1490*/  @P2 FMUL.FTZ R173, R175, R173 ;  /* 0x000000adafad2220 */ /* 0x001fc80000410000 */
[----:B------:R-:W-:Y:S01]  /*14a0*/  @P2 FFMA.FTZ R245, R173, R85, R169 ;  /* 0x00000055adf52223 */ /* 0x000fe200000100a9 */
[----:B------:R-:W-:-:S05]  /*14b0*/  @P2 SHF.L.U32 R173, R163, 0x10, RZ ;  /* 0x00000010a3ad2819 */ /* 0x000fca00000006ff */
[----:B-1----:R-:W-:-:S04]  /*14c0*/  @P2 FMUL.FTZ R172, R173, R172 ;  /* 0x000000acadac2220 */ /* 0x002fc80000410000 */
[----:B------:R-:W-:Y:S01]  /*14d0*/  @P2 FFMA.FTZ R246, R172, R86, R170 ;  /* 0x00000056acf62223 */ /* 0x000fe200000100aa */
[----:B------:R-:W-:Y:S06]  /*14e0*/  @!P2 BRA `(.L_x_35610) ;  /* 0x0000000000bca947 */ /* 0x000fec0003800000 */
[----:B------:R-:W-:-:S04]  /*14f0*/  PRMT R172, R163, 0x7632, R172 ;  /* 0x00007632a3ac7816 */ /* 0x000fc800000000ac */
[----:B------:R-:W-:-:S05]  /*1500*/  SHF.L.U32 R172, R172, 0x10, RZ ;  /* 0x00000010acac7819 */ /* 0x000fca00000006ff */
[----:B------:R-:W-:-:S04]  /*1510*/  FMUL.FTZ R172, R172, UR10 ;  /* 0x0000000aacac7c20 */ /* 0x000fc80008410000 */
[----:B------:R-:W-:Y:S01]  /*1520*/  FFMA.FTZ R247, R172, R87, R171 ;  /* 0x00000057acf77223 */ /* 0x000fe200000100ab */
[----:B------:R-:W-:Y:S06]  /*1530*/  BRA `(.L_x_35610) ;  /* 0x0000000000a87947 */ /* 0x000fec0003800000 */
.L_x_35609:
[----:B------:R-:W0:Y:S01]  /*1540*/  @P1 LDC R7, c[0x0][0x40c] ;  /* 0x00010300ff071b82 */ /* 0x000e220000000800 */
[----:B-----5:R-:W-:Y:S02]  /*1550*/  @P1 SHF.L.U32 R4, R160, 0x10, RZ ;  /* 0x00000010a0041819 */ /* 0x020fe400000006ff */
[----:B------:R-:W-:Y:S02]  /*1560*/  CS2R R244, SRZ ;  /* 0x0000000000f47805 */ /* 0x000fe4000001ff00 */
[----:B------:R-:W-:Y:S02]  /*1570*/  @P1 PRMT R173, R161, 0x7632, R173 ;  /* 0x00007632a1ad1816 */ /* 0x000fe400000000ad */
[----:B------:R-:W-:Y:S02]  /*1580*/  CS2R R246, SRZ ;  /* 0x0000000000f67805 */ /* 0x000fe4000001ff00 */
[----:B------:R-:W-:Y:S01]  /*1590*/  @P1 SHF.L.U32 R173, R173, 0x10, RZ ;  /* 0x00000010adad1819 */ /* 0x000fe200000006ff */
[----:B------:R-:W1:Y:S08]  /*15a0*/  @P1 LDC R5, c[0x0][0x40c] ;  /* 0x00010300ff051b82 */ /* 0x000e700000000800 */
[----:B------:R-:W2:Y:S01]  /*15b0*/  @P1 LDC R6, c[0x0][0x40c] ;  /* 0x00010300ff061b82 */ /* 0x000ea20000000800 */
[----:B0-----:R-:W-:Y:S01]  /*15c0*/  @P1 FMUL.FTZ R7, R4, R7 ;  /* 0x0000000704071220 */ /* 0x001fe20000410000 */
[----:B------:R-:W-:-:S04]  /*15d0*/  @P1 PRMT R4, R160, 0x7632, R4 ;  /* 0x00007632a0041816 */ /* 0x000fc80000000004 */
[----:B------:R-:W-:Y:S02]  /*15e0*/  @P1 SHF.L.U32 R172, R4, 0x10, RZ ;  /* 0x0000001004ac1819 */ /* 0x000fe400000006ff */
[----:B------:R-:W-:Y:S01]  /*15f0*/  MOV R4, RZ ;  /* 0x000000ff00047202 */ /* 0x000fe20000000f00 */
[----:B------:R-:W-:Y:S02]  /*1600*/  @P1 FMUL.FTZ R4, R7, R80 ;  /* 0x0000005007041220 */ /* 0x000fe40000410000 */
[----:B-1----:R-:W-:Y:S01]  /*1610*/  @P1 FMUL.FTZ R7, R172, R5 ;  /* 0x00000005ac071220 */ /* 0x002fe20000410000 */
[----:B------:R-:W-:Y:S02]  /*1620*/  MOV R5, RZ ;  /* 0x000000ff00057202 */ /* 0x000fe40000000f00 */
[----:B------:R-:W-:Y:S01]  /*1630*/  @P1 SHF.L.U32 R172, R161, 0x10, RZ ;  /* 0x00000010a1ac1819 */ /* 0x000fe200000006ff */
[----:B------:R-:W-:Y:S02]  /*1640*/  @P1 FMUL.FTZ R5, R7, R81 ;  /* 0x0000005107051220 */ /* 0x000fe40000410000 */
[----:B------:R-:W0:Y:S02]  /*1650*/  @P1 LDC R7, c[0x0][0x40c] ;  /* 0x00010300ff071b82 */ /* 0x000e240000000800 */
[----:B--2---:R-:W-:Y:S01]  /*1660*/  @P1 FMUL.FTZ R172, R172, R6 ;  /* 0x00000006acac1220 */ /* 0x004fe20000410000 */
[----:B------:R-:W-:-:S03]  /*1670*/  MOV R6, RZ ;  /* 0x000000ff00067202 */ /* 0x000fc60000000f00 */
[----:B------:R-:W-:Y:S02]  /*1680*/  @P1 FMUL.FTZ R6, R172, R82 ;  /* 0x00000052ac061220 */ /* 0x000fe40000410000 */
[----:B------:R-:W1:Y:S01]  /*1690*/  @P1 LDC R172, c[0x0][0x40c] ;  /* 0x00010300ffac1b82 */ /* 0x000e620000000800 */
[----:B0-----:R-:W-:Y:S01]  /*16a0*/  @P1 FMUL.FTZ R173, R173, R7 ;  /* 0x00000007adad1220 */ /* 0x001fe20000410000 */
[----:B------:R-:W-:-:S03]  /*16b0*/  MOV R7, RZ ;  /* 0x000000ff00077202 */ /* 0x000fc60000000f00 */
[----:B------:R-:W-:Y:S01]  /*16c0*/  @P1 FMUL.FTZ R7, R173, R83 ;  /* 0x00000053ad071220 */ /* 0x000fe20000410000 */
[----:B------:R-:W-:-:S05]  /*16d0*/  @P1 SHF.L.U32 R173, R162, 0x10, RZ ;  /* 0x00000010a2ad1819 */ /* 0x000fca00000006ff */
[----:B-1----:R-:W-:Y:S01]  /*16e0*/  @P1 FMUL.FTZ R172, R173, R172 ;  /* 0x000000acadac1220 */ /* 0x002fe20000410000 */
[----:B------:R-:W-:-:S03]  /*16f0*/  @P1 PRMT R173, R162, 0x7632, R173 ;  /* 0x00007632a2ad1816 */ /* 0x000fc600000000ad */
[----:B------:R-:W-:Y:S01]  /*1700*/  @P1 FMUL.FTZ R244, R172, R84 ;  /* 0x00000054acf41220 */ /* 0x000fe20000410000 */
[----:B------:R-:W-:Y:S01]  /*1710*/  @P1 SHF.L.U32 R173, R173, 0x10, RZ ;  /* 0x00000010adad1819 */ /* 0x000fe200000006ff */
[----:B------:R-:W0:Y:S04]  /*1720*/  @P1 LDC R172, c[0x0][0x40c] ;  /* 0x00010300ffac1b82 */ /* 0x000e280000000800 */
[----:B0-----:R-:W-:Y:S01]  /*1730*/  @P1 FMUL.FTZ R172, R173, R172 ;  /* 0x000000acadac1220 */ /* 0x001fe20000410000 */
        /* <DEDUP_REMOVED lines=10> */
.L_x_35610:
[----:B---3--:R-:W-:Y:S05]  /*17e0*/  BSYNC.RECONVERGENT B0 ;  /* 0x0000000000007941 */ /* 0x008fea0003800200 */
.L_x_35608:
        /* <DEDUP_REMOVED lines=28> */
[----:B------:R-:W-:Y:S01]  /*19b0*/  MOV R243, R171 ;  /* 0x000000ab00f37202 */ /* 0x000fe20000000f00 */
[----:B-1----:R-:W-:-:S06]  /*19c0*/  @P2 FMUL.FTZ R174, R173, R174 ;  /* 0x000000aeadae2220 */ /* 0x002fcc0000410000 */
[----:B------:R-:W1:Y:S01]  /*19d0*/  @P2 LDC R173, c[0x0][0x40c] ;  /* 0x00010300ffad2b82 */ /* 0x000e620000000800 */
[----:B------:R-:W-:Y:S01]  /*19e0*/  @P2 FFMA.FTZ R236, R174, R88, R164 ;  /* 0x00000058aeec2223 */ /* 0x000fe200000100a4 */
[----:B------:R-:W-:Y:S01]  /*19f0*/  @P2 SHF.L.U32 R174, R161, 0x10, RZ ;  /* 0x00000010a1ae2819 */ /* 0x000fe200000006ff */
[----:B0-----:R-:W-:-:S04]  /*1a00*/  @P2 FMUL.FTZ R172, R175, R172 ;  /* 0x000000acafac2220 */ /* 0x001fc80000410000 */
[----:B------:R-:W-:Y:S02]  /*1a10*/  @P2 FFMA.FTZ R237, R172, R89, R165 ;  /* 0x00000059aced2223 */ /* 0x000fe400000100a5 */
[----:B------:R-:W0:Y:S01]  /*1a20*/  @P2 LDC R172, c[0x0][0x40c] ;  /* 0x00010300ffac2b82 */ /* 0x000e220000000800 */
[----:B-1----:R-:W-:-:S04]  /*1a30*/  @P2 FMUL.FTZ R173, R174, R173 ;  /* 0x000000adaead2220 */ /* 0x002fc80000410000 */
[----:B------:R-:W-:Y:S01]  /*1a40*/  @P2 FFMA.FTZ R238, R173, R90, R166 ;  /* 0x0000005aadee2223 */ /* 0x000fe200000100a6 */
[----:B------:R-:W-:-:S04]  /*1a50*/  @P2 PRMT R173, R161, 0x7632, R173 ;  /* 0x00007632a1ad2816 */ /* 0x000fc800000000ad */
[----:B------:R-:W-:-:S05]  /*1a60*/  @P2 SHF.L.U32 R173, R173, 0x10, RZ ;  /* 0x00000010adad2819 */ /* 0x000fca00000006ff */
[----:B0-----:R-:W-:Y:S01]  /*1a70*/  @P2 FMUL.FTZ R172, R173, R172 ;  /* 0x000000acadac2220 */ /* 0x001fe20000410000 */
[----:B------:R-:W-:-:S03]  /*1a80*/  @P2 SHF.L.U32 R173, R162, 0x10, RZ ;  /* 0x00000010a2ad2819 */ /* 0x000fc600000006ff */
[----:B------:R-:W-:Y:S02]  /*1a90*/  @P2 FFMA.FTZ R239, R172, R91, R167 ;  /* 0x0000005bacef2223 */ /* 0x000fe400000100a7 */
[----:B------:R-:W0:Y:S02]  /*1aa0*/  @P2 LDC R172, c[0x0][0x40c] ;  /* 0x00010300ffac2b82 */ /* 0x000e240000000800 */
        /* <DEDUP_REMOVED lines=17> */
.L_x_35612:
[----:B------:R-:W1:Y:S01]  /*1bc0*/  @P1 LDC R174, c[0x0][0x40c] ;  /* 0x00010300ffae1b82 */ /* 0x000e620000000800 */
[C---:B0----5:R-:W-:Y:S02]  /*1bd0*/  @P1 SHF.L.U32 R172, R160.reuse, 0x10, RZ ;  /* 0x00000010a0ac1819 */ /* 0x061fe400000006ff */
[----:B------:R-:W-:Y:S02]  /*1be0*/  CS2R R236, SRZ ;  /* 0x0000000000ec7805 */ /* 0x000fe4000001ff00 */
[----:B------:R-:W-:Y:S02]  /*1bf0*/  @P1 PRMT R175, R160, 0x7632, R175 ;  /* 0x00007632a0af1816 */ /* 0x000fe400000000af */
[----:B------:R-:W-:Y:S02]  /*1c00*/  CS2R R238, SRZ ;  /* 0x0000000000ee7805 */ /* 0x000fe4000001ff00 */
[----:B------:R-:W-:Y:S02]  /*1c10*/  CS2R R240, SRZ ;  /* 0x0000000000f07805 */ /* 0x000fe4000001ff00 */
[----:B------:R-:W-:-:S02]  /*1c20*/  CS2R R242, SRZ ;  /* 0x0000000000f27805 */ /* 0x000fc4000001ff00 */
[----:B------:R-:W-:Y:S01]  /*1c30*/  @P1 SHF.L.U32 R175, R175, 0x10, RZ ;  /* 0x00000010afaf1819 */ /* 0x000fe200000006ff */
[----:B------:R-:W0:Y:S01]  /*1c40*/  @P1 LDC R173, c[0x0][0x40c] ;  /* 0x00010300ffad1b82 */ /* 0x000e220000000800 */
[----:B-1----:R-:W-:-:S07]  /*1c50*/  @P1 FMUL.FTZ R174, R172, R174 ;  /* 0x000000aeacae1220 */ /* 0x002fce0000410000 */
[----:B------:R-:W1:Y:S01]  /*1c60*/  @P1 LDC R172, c[0x0][0x40c] ;  /* 0x00010300ffac1b82 */ /* 0x000e620000000800 */
[----:B------:R-:W-:Y:S01]  /*1c70*/  @P1 FMUL.FTZ R236, R174, R88 ;  /* 0x00000058aeec1220 */ /* 0x000fe20000410000 */
[----:B------:R-:W-:Y:S01]  /*1c80*/  @P1 SHF.L.U32 R174, R161, 0x10, RZ ;  /* 0x00000010a1ae1819 */ /* 0x000fe200000006ff */
[----:B0-----:R-:W-:-:S04]  /*1c90*/  @P1 FMUL.FTZ R173, R175, R173 ;  /* 0x000000adafad1220 */ /* 0x001fc80000410000 */
[----:B------:R-:W-:Y:S02]  /*1ca0*/  @P1 FMUL.FTZ R237, R173, R89 ;  /* 0x00000059aded1220 */ /* 0x000fe40000410000 */
[----:B------:R-:W0:Y:S01]  /*1cb0*/  @P1 LDC R173, c[0x0][0x40c] ;  /* 0x00010300ffad1b82 */ /* 0x000e220000000800 */
[----:B-1----:R-:W-:Y:S01]  /*1cc0*/  @P1 FMUL.FTZ R172, R174, R172 ;  /* 0x000000acaeac1220 */ /* 0x002fe20000410000 */
[----:B------:R-:W-:-:S03]  /*1cd0*/  @P1 PRMT R174, R161, 0x7632, R174 ;  /* 0x00007632a1ae1816 */ /* 0x000fc600000000ae */
[----:B------:R-:W-:Y:S01]  /*1ce0*/  @P1 FMUL.FTZ R238, R172, R90 ;  /* 0x0000005aacee1220 */ /* 0x000fe20000410000 */
[----:B------:R-:W-:Y:S02]  /*1cf0*/  @P1 SHF.L.U32 R174, R174, 0x10, RZ ;  /* 0x00000010aeae1819 */ /* 0x000fe400000006ff */
[----:B------:R-:W1:Y:S03]  /*1d00*/  @P1 LDC R172, c[0x0][0x40c] ;  /* 0x00010300ffac1b82 */ /* 0x000e660000000800 */
[----:B0-----:R-:W-:-:S04]  /*1d10*/  @P1 FMUL.FTZ R173, R174, R173 ;  /* 0x000000adaead1220 */ /* 0x001fc80000410000 */
        /* <DEDUP_REMOVED lines=18> */
.L_x_35613:
[----:B------:R-:W-:Y:S05]  /*1e40*/  BSYNC.RECONVERGENT B0 ;  /* 0x0000000000007941 */ /* 0x000fea0003800200 */
.L_x_35611:
        /* <DEDUP_REMOVED lines=61> */
.L_x_35615:
        /* <DEDUP_REMOVED lines=40> */
.L_x_35616:
[----:B------:R-:W-:Y:S05]  /*24a0*/  BSYNC.RECONVERGENT B0 ;  /* 0x0000000000007941 */ /* 0x000fea0003800200 */
.L_x_35614:
        /* <DEDUP_REMOVED lines=61> */
.L_x_35618:
        /* <DEDUP_REMOVED lines=40> */
.L_x_35619:
[----:B------:R-:W-:Y:S05]  /*2b00*/  BSYNC.RECONVERGENT B0 ;  /* 0x0000000000007941 */ /* 0x000fea0003800200 */
.L_x_35617:
        /* <DEDUP_REMOVED lines=61> */
.L_x_35621:
        /* <DEDUP_REMOVED lines=40> */
.L_x_35622:
[----:B------:R-:W-:Y:S05]  /*3160*/  BSYNC.RECONVERGENT B0 ;  /* 0x0000000000007941 */ /* 0x000fea0003800200 */
.L_x_35620:
        /* <DEDUP_REMOVED lines=61> */
.L_x_35624:
        /* <DEDUP_REMOVED lines=40> */
.L_x_35625:
[----:B------:R-:W-:Y:S05]  /*37c0*/  BSYNC.RECONVERGENT B0 ;  /* 0x0000000000007941 */ /* 0x000fea0003800200 */
.L_x_35623:
        /* <DEDUP_REMOVED lines=61> */
.L_x_35627:
[----:B0-----:R-:W0:Y:S01]  /*3ba0*/  @P1 LDC R173, c[0x0][0x40c] ;  /* 0x00010300ffad1b82 */ /* 0x001e220000000800 */
[C---:B-----5:R-:W-:Y:S02]  /*3bb0*/  @P1 SHF.L.U32 R174, R160.reuse, 0x10, RZ ;  /* 0x00000010a0ae1819 */ /* 0x060fe400000006ff */
[----:B------:R-:W-:Y:S02]  /*3bc0*/  CS2R R204, SRZ ;  /* 0x0000000000cc7805 */ /* 0x000fe4000001ff00 */
[----:B------:R-:W-:Y:S02]  /*3bd0*/  @P1 PRMT R175, R160, 0x7632, R175 ;  /* 0x00007632a0af1816 */ /* 0x000fe400000000af */
[----:B------:R-:W-:Y:S02]  /*3be0*/  CS2R R206, SRZ ;  /* 0x0000000000ce7805 */ /* 0x000fe4000001ff00 */
[----:B------:R-:W-:Y:S02]  /*3bf0*/  CS2R R180, SRZ ;  /* 0x0000000000b47805 */ /* 0x000fe4000001ff00 */
[----:B------:R-:W-:-:S02]  /*3c00*/  CS2R R182, SRZ ;  /* 0x0000000000b67805 */ /* 0x000fc4000001ff00 */
[----:B------:R-:W-:Y:S01]  /*3c10*/  @P1 SHF.L.U32 R175, R175, 0x10, RZ ;  /* 0x00000010afaf1819 */ /* 0x000fe200000006ff */
[----:B------:R-:W1:Y:S01]  /*3c20*/  @P1 LDC R172, c[0x0][0x40c] ;  /* 0x00010300ffac1b82 */ /* 0x000e620000000800 */
[----:B0-----:R-:W-:-:S07]  /*3c30*/  @P1 FMUL.FTZ R173, R174, R173 ;  /* 0x000000adaead1220 */ /* 0x001fce0000410000 */
[----:B------:R-:W0:Y:S01]  /*3c40*/  @P1 LDC R174, c[0x0][0x40c] ;  /* 0x00010300ffae1b82 */ /* 0x000e220000000800 */
[----:B------:R-:W-:Y:S01]  /*3c50*/  @P1 FMUL.FTZ R204, R173, R128 ;  /* 0x00000080adcc1220 */ /* 0x000fe20000410000 */
[----:B------:R-:W-:Y:S01]  /*3c60*/  @P1 SHF.L.U32 R173, R161, 0x10, RZ ;  /* 0x00000010a1ad1819 */ /* 0x000fe200000006ff */
[----:B-1----:R-:W-:-:S05]  /*3c70*/  @P1 FMUL.FTZ R175, R175, R172 ;  /* 0x000000acafaf1220 */ /* 0x002fca0000410000 */
[----:B------:R-:W1:Y:S01]  /*3c80*/  @P1 LDC R172, c[0x0][0x40c] ;  /* 0x00010300ffac1b82 */ /* 0x000e620000000800 */
[----:B------:R-:W-:Y:S01]  /*3c90*/  @P1 FMUL.FTZ R205, R175, R129 ;  /* 0x00000081afcd1220 */ /* 0x000fe20000410000 */
[----:B------:R-:W-:-:S04]  /*3ca0*/  @P1 PRMT R175, R161, 0x7632, R175 ;  /* 0x00007632a1af1816 */ /* 0x000fc800000000af */
[----:B------:R-:W-:Y:S01]  /*3cb0*/  @P1 SHF.L.U32 R175, R175, 0x10, RZ ;  /* 0x00000010afaf1819 */ /* 0x000fe200000006ff */
[----:B0-----:R-:W-:Y:S02]  /*3cc0*/  @P1 FMUL.FTZ R174, R173, R174 ;  /* 0x000000aeadae1220 */ /* 0x001fe40000410000 */
[----:B------:R-:W0:Y:S02]  /*3cd0*/  @P1 LDC R173, c[0x0][0x40c] ;  /* 0x00010300ffad1b82 */ /* 0x000e240000000800 */
[----:B------:R-:W-:Y:S01]  /*3ce0*/  @P1 FMUL.FTZ R206, R174, R130 ;  /* 0x00000082aece1220 */ /* 0x000fe20000410000 */
[----:B------:R-:W-:Y:S01]  /*3cf0*/  @P1 SHF.L.U32 R174, R162, 0x10, RZ ;  /* 0x00000010a2ae1819 */ /* 0x000fe200000006ff */
[----:B-1----:R-:W-:-:S04]  /*3d00*/  @P1 FMUL.FTZ R172, R175, R172 ;  /* 0x000000acafac1220 */ /* 0x002fc80000410000 */
        /* <DEDUP_REMOVED lines=17> */
.L_x_35628:
[----:B------:R-:W-:Y:S05]  /*3e20*/  BSYNC.RECONVERGENT B0 ;  /* 0x0000000000007941 */ /* 0x000fea0003800200 */
.L_x_35626:
        /* <DEDUP_REMOVED lines=61> */
.L_x_35630:
        /* <DEDUP_REMOVED lines=40> */
.L_x_35631:
[----:B------:R-:W-:Y:S05]  /*4480*/  BSYNC.RECONVERGENT B0 ;  /* 0x0000000000007941 */ /* 0x000fea0003800200 */
.L_x_35629:
        /* <DEDUP_REMOVED lines=19> */
[----:B------:R-:W-:-:S05]  /*45c0*/  MOV R203, R167 ;  /* 0x000000a700cb7202 */ /* 0x000fca0000000f00 */
[----:B------:R-:W1:Y:S01]  /*45d0*/  @P2 LDC R174, c[0x0][0x40c] ;  /* 0x00010300ffae2b82 */ /* 0x000e620000000800 */
[C---:B0-----:R-:W-:Y:S02]  /*45e0*/  @P2 SHF.L.U32 R172, R160.reuse, 0x10, RZ ;  /* 0x00000010a0ac2819 */ /* 0x041fe400000006ff */
[----:B------:R-:W-:-:S04]  /*45f0*/  @P2 PRMT R175, R160, 0x7632, R175 ;  /* 0x00007632a0af2816 */ /* 0x000fc800000000af */
[----:B------:R-:W-:Y:S01]  /*4600*/  @P2 SHF.L.U32 R175, R175, 0x10, RZ ;  /* 0x00000010afaf2819 */ /* 0x000fe200000006ff */
[----:B------:R-:W0:Y:S01]  /*4610*/  @P2 LDC R173, c[0x0][0x40c] ;  /* 0x00010300ffad2b82 */ /* 0x000e220000000800 */
[----:B-1----:R-:W-:-:S07]  /*4620*/  @P2 FMUL.FTZ R174, R172, R174 ;  /* 0x000000aeacae2220 */ /* 0x002fce0000410000 */
[----:B------:R-:W1:Y:S01]  /*4630*/  @P2 LDC R172, c[0x0][0x40c] ;  /* 0x00010300ffac2b82 */ /* 0x000e620000000800 */
[----:B------:R-:W-:Y:S01]  /*4640*/  @P2 FFMA.FTZ R200, R174, R144, R164 ;  /* 0x00000090aec82223 */ /* 0x000fe200000100a4 */
[----:B------:R-:W-:Y:S01]  /*4650*/  @P2 SHF.L.U32 R174, R161, 0x10, RZ ;  /* 0x00000010a1ae2819 */ /* 0x000fe200000006ff */
[----:B0-----:R-:W-:Y:S01]  /*4660*/  @P2 FMUL.FTZ R173, R175, R173 ;  /* 0x000000adafad2220 */ /* 0x001fe20000410000 */
[----:B------:R-:W-:-:S03]  /*4670*/  @P2 SHF.L.U32 R175, R163, 0x10, RZ ;  /* 0x00000010a3af2819 */ /* 0x000fc600000006ff */
[----:B------:R-:W-:Y:S02]  /*4680*/  @P2 FFMA.FTZ R201, R173, R145, R165 ;  /* 0x00000091adc92223 */ /* 0x000fe400000100a5 */
[----:B------:R-:W0:Y:S01]  /*4690*/  @P2 LDC R173, c[0x0][0x40c] ;  /* 0x00010300ffad2b82 */ /* 0x000e220000000800 */
[----:B-1----:R-:W-:Y:S01]  /*46a0*/  @P2 FMUL.FTZ R172, R174, R172 ;  /* 0x000000acaeac2220 */ /* 0x002fe20000410000 */
[----:B------:R-:W-:-:S03]  /*46b0*/  @P2 PRMT R174, R161, 0x7632, R174 ;  /* 0x00007632a1ae2816 */ /* 0x000fc600000000ae */
[----:B------:R-:W-:Y:S01]  /*46c0*/  @P2 FFMA.FTZ R202, R172, R146, R166 ;  /* 0x00000092acca2223 */ /* 0x000fe200000100a6 */
[----:B------:R-:W-:Y:S02]  /*46d0*/  @P2 SHF.L.U32 R174, R174, 0x10, RZ ;  /* 0x00000010aeae2819 */ /* 0x000fe400000006ff */
[----:B------:R-:W1:Y:S03]  /*46e0*/  @P2 LDC R172, c[0x0][0x40c] ;  /* 0x00010300ffac2b82 */ /* 0x000e660000000800 */
[----:B0-----:R-:W-:Y:S01]  /*46f0*/  @P2 FMUL.FTZ R173, R174, R173 ;  /* 0x000000adaead2220 */ /* 0x001fe20000410000 */
[----:B------:R-:W-:-:S03]  /*4700*/  @P2 PRMT R174, R162, 0x7632, R174 ;  /* 0x00007632a2ae2816 */ /* 0x000fc600000000ae */
[----:B------:R-:W-:Y:S01]  /*4710*/  @P2 FFMA.FTZ R203, R173, R147, R167 ;  /* 0x00000093adcb2223 */ /* 0x000fe200000100a7 */
[----:B------:R-:W-:Y:S02]  /*4720*/  @P2 SHF.L.U32 R173, R162, 0x10, RZ ;  /* 0x00000010a2ad2819 */ /* 0x000fe400000006ff */
[----:B------:R-:W-:-:S03]  /*4730*/  @P2 SHF.L.U32 R174, R174, 0x10, RZ ;  /* 0x00000010aeae2819 */ /* 0x000fc600000006ff */
[----:B-1----:R-:W-:Y:S01]  /*4740*/  @P2 FMUL.FTZ R173, R173, R172 ;  /* 0x000000acadad2220 */ /* 0x002fe20000410000 */
[----:B------:R-:W-:-:S03]  /*4750*/  MOV R172, R168 ;  /* 0x000000a800ac7202 */ /* 0x000fc60000000f00 */
[----:B------:R-:W-:Y:S02]  /*4760*/  @P2 FFMA.FTZ R172, R173, R148, R168 ;  /* 0x00000094adac2223 */ /* 0x000fe400000100a8 */
[----:B------:R-:W0:Y:S02]  /*4770*/  @P2 LDC R173, c[0x0][0x40c] ;  /* 0x00010300ffad2b82 */ /* 0x000e240000000800 */
[----:B0-----:R-:W-:Y:S01]  /*4780*/  @P2 FMUL.FTZ R174, R174, R173 ;  /* 0x000000adaeae2220 */ /* 0x001fe20000410000 */
[----:B------:R-:W-:-:S03]  /*4790*/  MOV R173, R169 ;  /* 0x000000a900ad7202 */ /* 0x000fc60000000f00 */
[----:B------:R-:W-:Y:S02]  /*47a0*/  @P2 FFMA.FTZ R173, R174, R149, R169 ;  /* 0x00000095aead2223 */ /* 0x000fe400000100a9 */
[----:B------:R-:W0:Y:S02]  /*47b0*/  @P2 LDC R174, c[0x0][0x40c] ;  /* 0x00010300ffae2b82 */ /* 0x000e240000000800 */
[----:B0-----:R-:W-:Y:S01]  /*47c0*/  @P2 FMUL.FTZ R175, R175, R174 ;  /* 0x000000aeafaf2220 */ /* 0x001fe20000410000 */
[----:B------:R-:W-:-:S03]  /*47d0*/  MOV R174, R170 ;  /* 0x000000aa00ae7202 */ /* 0x000fc60000000f00 */
[----:B------:R-:W-:Y:S01]  /*47e0*/  @P2 FFMA.FTZ R174, R175, R150, R170 ;  /* 0x00000096afae2223 */ /* 0x000fe200000100aa */
[----:B------:R-:W-:Y:S01]  /*47f0*/  MOV R175, R171 ;  /* 0x000000ab00af7202 */ /* 0x000fe20000000f00 */
[----:B------:R-:W-:Y:S06]  /*4800*/  @!P2 BRA `(.L_x_35634) ;  /* 0x0000000000bca947 */ /* 0x000fec0003800000 */
[----:B------:R-:W-:-:S04]  /*4810*/  PRMT R175, R163, 0x7632, R175 ;  /* 0x00007632a3af7816 */ /* 0x000fc800000000af */
[----:B------:R-:W-:-:S05]  /*4820*/  SHF.L.U32 R175, R175, 0x10, RZ ;  /* 0x00000010afaf7819 */ /* 0x000fca00000006ff */
[----:B------:R-:W-:-:S04]  /*4830*/  FMUL.FTZ R175, R175, UR10 ;  /* 0x0000000aafaf7c20 */ /* 0x000fc80008410000 */
[----:B------:R-:W-:Y:S01]  /*4840*/  FFMA.FTZ R175, R175, R151, R171 ;  /* 0x00000097afaf7223 */ /* 0x000fe200000100ab */
[----:B------:R-:W-:Y:S06]  /*4850*/  BRA `(.L_x_35634) ;  /* 0x0000000000a87947 */ /* 0x000fec0003800000 */
.L_x_35633:
[----:B0-----:R-:W0:Y:S01]  /*4860*/  @P1 LDC R173, c[0x0][0x40c] ;  /* 0x00010300ffad1b82 */ /* 0x001e220000000800 */
[C---:B-----5:R-:W-:Y:S02]  /*4870*/  @P1 SHF.L.U32 R174, R160.reuse, 0x10, RZ ;  /* 0x00000010a0ae1819 */ /* 0x060fe400000006ff */
[----:B------:R-:W-:Y:S02]  /*4880*/  CS2R R200, SRZ ;  /* 0x0000000000c87805 */ /* 0x000fe4000001ff00 */
[----:B------:R-:W-:Y:S02]  /*4890*/  @P1 PRMT R175, R160, 0x7632, R175 ;  /* 0x00007632a0af1816 */ /* 0x000fe400000000af */
[----:B------:R-:W-:Y:S02]  /*48a0*/  CS2R R202, SRZ ;  /* 0x0000000000ca7805 */ /* 0x000fe4000001ff00 */
[----:B------:R-:W-:Y:S02]  /*48b0*/  @P1 PRMT R192, R163, 0x7632, R192 ;  /* 0x00007632a3c01816 */ /* 0x000fe400000000c0 */
[----:B------:R-:W-:Y:S01]  /*48c0*/  @P1 SHF.L.U32 R175, R175, 0x10, RZ ;  /* 0x00000010afaf1819 */ /* 0x000fe200000006ff */
[----:B------:R-:W1:Y:S01]  /*48d0*/  @P1 LDC R172, c[0x0][0x40c] ;  /* 0x00010300ffac1b82 */ /* 0x000e620000000800 */
[----:B------:R-:W-:Y:S01]  /*48e0*/  @P1 SHF.L.U32 R192, R192, 0x10, RZ ;  /* 0x00000010c0c01819 */ /* 0x000fe200000006ff */
[----:B0-----:R-:W-:-:S06]  /*48f0*/  @P1 FMUL.FTZ R173, R174, R173 ;  /* 0x000000adaead1220 */ /* 0x001fcc0000410000 */
[----:B------:R-:W0:Y:S01]  /*4900*/  @P1 LDC R174, c[0x0][0x40c] ;  /* 0x00010300ffae1b82 */ /* 0x000e220000000800 */
[----:B------:R-:W-:Y:S01]  /*4910*/  @P1 FMUL.FTZ R200, R173, R144 ;  /* 0x00000090adc81220 */ /* 0x000fe20000410000 */
[----:B-1----:R-:W-:Y:S01]  /*4920*/  @P1 FMUL.FTZ R172, R175, R172 ;  /* 0x000000acafac1220 */ /* 0x002fe20000410000 */
[----:B------:R-:W-:-:S05]  /*4930*/  @P1 PRMT R175, R161, 0x7632, R175 ;  /* 0x00007632a1af1816 */ /* 0x000fca00000000af */
[----:B------:R-:W1:Y:S01]  /*4940*/  @P1 LDC R173, c[0x0][0x40c] ;  /* 0x00010300ffad1b82 */ /* 0x000e620000000800 */
[----:B------:R-:W-:Y:S01]  /*4950*/  @P1 FMUL.FTZ R201, R172, R145 ;  /* 0x00000091acc91220 */ /* 0x000fe20000410000 */
[----:B------:R-:W-:Y:S02]  /*4960*/  @P1 SHF.L.U32 R172, R161, 0x10, RZ ;  /* 0x00000010a1ac1819 */ /* 0x000fe400000006ff */
[----:B------:R-:W-:-:S03]  /*4970*/  @P1 SHF.L.U32 R175, R175, 0x10, RZ ;  /* 0x00000010afaf1819 */ /* 0x000fc600000006ff */
[----:B0-----:R-:W-:Y:S02]  /*4980*/  @P1 FMUL.FTZ R174, R172, R174 ;  /* 0x000000aeacae1220 */ /* 0x001fe40000410000 */
[----:B------:R-:W0:Y:S02]  /*4990*/  @P1 LDC R172, c[0x0][0x40c] ;  /* 0x00010300ffac1b82 */ /* 0x000e240000000800 */
[----:B------:R-:W-:Y:S01]  /*49a0*/  @P1 FMUL.FTZ R202, R174, R146 ;  /* 0x00000092aeca1220 */ /* 0x000fe20000410000 */
[----:B------:R-:W-:Y:S01]  /*49b0*/  @P1 SHF.L.U32 R174, R162, 0x10, RZ ;  /* 0x00000010a2ae1819 */ /* 0x000fe200000006ff */
[----:B-1----:R-:W-:Y:S01]  /*49c0*/  @P1 FMUL.FTZ R173, R175, R173 ;  /* 0x000000adafad1220 */ /* 0x002fe20000410000 */
[----:B------:R-:W-:-:S03]  /*49d0*/  @P1 SHF.L.U32 R175, R163, 0x10, RZ ;  /* 0x00000010a3af1819 */ /* 0x000fc600000006ff */
[----:B------:R-:W-:Y:S02]  /*49e0*/  @P1 FMUL.FTZ R203, R173, R147 ;  /* 0x00000093adcb1220 */ /* 0x000fe40000410000 */
[----:B------:R-:W1:Y:S01]  /*49f0*/  @P1 LDC R173, c[0x0][0x40c] ;  /* 0x00010300ffad1b82 */ /* 0x000e620000000800 */
[----:B0-----:R-:W-:Y:S01]  /*4a00*/  @P1 FMUL.FTZ R174, R174, R172 ;  /* 0x000000acaeae1220 */ /* 0x001fe20000410000 */
[----:B------:R-:W-:-:S03]  /*4a10*/  HFMA2 R172, -RZ, RZ, 0, 0 ;  /* 0x00000000ffac7431 */ /* 0x000fc600000001ff */
[----:B------:R-:W-:Y:S01]  /*4a20*/  @P1 FMUL.FTZ R172, R174, R148 ;  /* 0x00000094aeac1220 */ /* 0x000fe20000410000 */
[----:B------:R-:W-:-:S04]  /*4a30*/  @P1 PRMT R174, R162, 0x7632, R174 ;  /* 0x00007632a2ae1816 */ /* 0x000fc800000000ae */
[----:B------:R-:W-:-:S05]  /*4a40*/  @P1 SHF.L.U32 R174, R174, 0x10, RZ ;  /* 0x00000010aeae1819 */ /* 0x000fca00000006ff */
[----:B-1----:R-:W-:Y:S01]  /*4a50*/  @P1 FMUL.FTZ R174, R174, R173 ;  /* 0x000000adaeae1220 */ /* 0x002fe20000410000 */
[----:B------:R-:W-:-:S03]  /*4a60*/  MOV R173, RZ ;  /* 0x000000ff00ad7202 */ /* 0x000fc60000000f00 */
[----:B------:R-:W-:Y:S02]  /*4a70*/  @P1 FMUL.FTZ R173, R174, R149 ;  /* 0x00000095aead1220 */ /* 0x000fe40000410000 */
[----:B------:R-:W0:Y:S02]  /*4a80*/  @P1 LDC R174, c[0x0][0x40c] ;  /* 0x00010300ffae1b82 */ /* 0x000e240000000800 */
[----:B0-----:R-:W-:Y:S01]  /*4a90*/  @P1 FMUL.FTZ R175, R175, R174 ;  /* 0x000000aeafaf1220 */ /* 0x001fe20000410000 */
[----:B------:R-:W-:-:S03]  /*4aa0*/  HFMA2 R174, -RZ, RZ, 0, 0 ;  /* 0x00000000ffae7431 */ /* 0x000fc600000001ff */
[----:B------:R-:W-:Y:S02]  /*4ab0*/  @P1 FMUL.FTZ R174, R175, R150 ;  /* 0x00000096afae1220 */ /* 0x000fe40000410000 */
[----:B------:R-:W0:Y:S02]  /*4ac0*/  @P1 LDC R175, c[0x0][0x40c] ;  /* 0x00010300ffaf1b82 */ /* 0x000e240000000800 */
[----:B0-----:R-:W-:Y:S01]  /*4ad0*/  @P1 FMUL.FTZ R192, R192, R175 ;  /* 0x000000afc0c01220 */ /* 0x001fe20000410000 */
[----:B------:R-:W-:-:S03]  /*4ae0*/  MOV R175, RZ ;  /* 0x000000ff00af7202 */ /* 0x000fc60000000f00 */
[----:B------:R-:W-:-:S07]  /*4af0*/  @P1 FMUL.FTZ R175, R192, R151 ;  /* 0x00000097c0af1220 */ /* 0x000fce0000410000 */
.L_x_35634:
[----:B------:R-:W-:Y:S05]  /*4b00*/  BSYNC.RECONVERGENT B0 ;  /* 0x0000000000007941 */ /* 0x000fea0003800200 */
.L_x_35632:
        /* <DEDUP_REMOVED lines=55> */
[----:B------:R-:W-:Y:S06]  /*4e80*/  @!P0 BRA `(.L_x_35637) ;  /* 0x0000000000bc8947 */ /* 0x000fec0003800000 */
[----:B------:R-:W-:-:S04]  /*4e90*/  PRMT R3, R163, 0x7632, R3 ;  /* 0x00007632a3037816 */ /* 0x000fc80000000003 */
[----:B------:R-:W-:-:S05]  /*4ea0*/  SHF.L.U32 R3, R3, 0x10, RZ ;  /* 0x0000001003037819 */ /* 0x000fca00000006ff */
[----:B------:R-:W-:-:S04]  /*4eb0*/  FMUL.FTZ R3, R3, UR10 ;  /* 0x0000000a03037c20 */ /* 0x000fc80008410000 */
[----:B------:R-:W-:Y:S01]  /*4ec0*/  FFMA.FTZ R195, R3, R159, R171 ;  /* 0x0000009f03c37223 */ /* 0x000fe200000100ab */
[----:B------:R-:W-:Y:S06]  /*4ed0*/  BRA `(.L_x_35637) ;  /* 0x0000000000a87947 */ /* 0x000fec0003800000 */
.L_x_35636:
        /* <DEDUP_REMOVED lines=42> */
.L_x_35637:
[----:B------:R-:W-:Y:S05]  /*5180*/  BSYNC.RECONVERGENT B0 ;  /* 0x0000000000007941 */ /* 0x000fea0003800200 */
.L_x_35635:
        /* <DEDUP_REMOVED lines=268> */
.L_x_35653:
        /* <DEDUP_REMOVED lines=11> */
[----:B0-----:R-:W0:Y:S04]  /*6300*/  @!P0 LDC.64 R250, c[0x0][0x3c8] ;  /* 0x0000f200fffa8b82 */ /* 0x001e280000000a00 */
[----:B------:R-:W1:Y:S01]  /*6310*/  MUFU.RSQ R2, R2 ;  /* 0x0000000200027308 */ /* 0x000e620000001400 */
[----:B0-----:R-:W-:-:S05]  /*6320*/  @!P0 IMAD.WIDE R250, R0, 0x4, R250 ;  /* 0x0000000400fa8825 */ /* 0x001fca00078e02fa */
[----:B-1----:R0:W-:Y:S01]  /*6330*/  @!P0 STG.E desc[UR6][R250.64], R2 ;  /* 0x00000002fa008986 */ /* 0x0021e2000c101906 */
[----:B------:R-:W-:-:S13]  /*6340*/  ISETP.GE.AND P0, PT, R252, 0x1, PT ;  /* 0x00000001fc00780c */ /* 0x000fda0003f06270 */
[----:B0-----:R-:W-:Y:S05]  /*6350*/  @!P0 BRA `(.L_x_35640) ;  /* 0x00000018007c8947 */ /* 0x001fea0003800000 */
[----:B------:R-:W0:Y:S01]  /*6360*/  LDC R251, c[0x0][0x388] ;  /* 0x0000e200fffb7b82 */ /* 0x000e220000000800 */
[----:B------:R-:W-:Y:S01]  /*6370*/  IADD3 R3, PT, PT, R252, -0x1, RZ ;  /* 0xfffffffffc037810 */ /* 0x000fe20007ffe0ff */
[----:B------:R-:W-:Y:S04]  /*6380*/  STL [R1+0x16c], R82 ;  /* 0x00016c5201007387 */ /* 0x000fe80000100800 */
[----:B------:R1:W-:Y:S04]  /*6390*/  STL [R1+0x168], R81 ;  /* 0x0001685101007387 */ /* 0x0003e80000100800 */
[----:B------:R2:W-:Y:S04]  /*63a0*/  STL [R1+0x164], R80 ;  /* 0x0001645001007387 */ /* 0x0005e80000100800 */
[----:B------:R3:W-:Y:S04]  /*63b0*/  STL [R1+0x160], R0 ;  /* 0x0001600001007387 */ /* 0x0007e80000100800 */
[----:B-1----:R-:W4:Y:S04]  /*63c0*/  LDL R81, [R1+0x140] ;  /* 0x0001400001517983 */ /* 0x002f280000100800 */
[----:B--2---:R-:W2:Y:S01]  /*63d0*/  LDL R80, [R1+0x148] ;  /* 0x0001480001507983 */ /* 0x004ea20000100800 */
[----:B0-----:R-:W-:-:S03]  /*63e0*/  IMAD R248, R3, R251, RZ ;  /* 0x000000fb03f87224 */ /* 0x001fc600078e02ff */
[----:B---3--:R-:W3:Y:S04]  /*63f0*/  LDL R0, [R1+0x14c] ;  /* 0x00014c0001007983 */ /* 0x008ee80000100800 */
[----:B------:R-:W3:Y:S04]  /*6400*/  LDL R251, [R1+0x144] ;  /* 0x0001440001fb7983 */ /* 0x000ee80000100800 */
[----:B------:R-:W3:Y:S04]  /*6410*/  LDL R250, [R1+0x15c] ;  /* 0x00015c0001fa7983 */ /* 0x000ee80000100800 */
[----:B------:R-:W3:Y:S01]  /*6420*/  LDL R82, [R1+0x158] ;  /* 0x0001580001527983 */ /* 0x000ee20000100800 */
[----:B------:R-:W-:-:S03]  /*6430*/  FSEL R3, R249, RZ, !P1 ;  /* 0x000000fff9037208 */ /* 0x000fc60004800000 */
[----:B------:R-:W3:Y:S04]  /*6440*/  LDL R249, [R1+0x150] ;  /* 0x0001500001f97983 */ /* 0x000ee80000100800 */
[----:B------:R-:W3:Y:S01]  /*6450*/  LDL R252, [R1+0x154] ;  /* 0x0001540001fc7983 */ /* 0x000ee20000100800 */
[C---:B------:R-:W-:Y:S01]  /*6460*/  FADD.FTZ R246, -R3.reuse, R246 ;  /* 0x000000f603f67221 */ /* 0x040fe20000010100 */
[C---:B------:R-:W-:Y:S01]  /*6470*/  FADD.FTZ R247, -R3.reuse, R247 ;  /* 0x000000f703f77221 */ /* 0x040fe20000010100 */
[C---:B------:R-:W-:Y:S01]  /*6480*/  FADD.FTZ R244, -R3.reuse, R244 ;  /* 0x000000f403f47221 */ /* 0x040fe20000010100 */
[C---:B------:R-:W-:Y:S01]  /*6490*/  FADD.FTZ R245, -R3.reuse, R245 ;  /* 0x000000f503f57221 */ /* 0x040fe20000010100 */
[C---:B------:R-:W-:Y:S01]  /*64a0*/  FMUL.FTZ R246, R2.reuse, R246 ;  /* 0x000000f602f67220 */ /* 0x040fe20000410000 */
[C---:B------:R-:W-:Y:S01]  /*64b0*/  FMUL.FTZ R247, R2.reuse, R247 ;  /* 0x000000f702f77220 */ /* 0x040fe20000410000 */
        /* <DEDUP_REMOVED lines=10> */
[----:B----4-:R-:W-:Y:S01]  /*6560*/  FFMA.FTZ R244, R244, R81, R12 ;  /* 0x00000051f4f47223 */ /* 0x010fe2000001000c */
[----:B--2---:R-:W-:Y:S01]  /*6570*/  FFMA.FTZ R246, R246, R80, R14 ;  /* 0x00000050f6f67223 */ /* 0x004fe2000001000e */
[----:B---3--:R-:W-:Y:S01]  /*6580*/  FFMA.FTZ R247, R247, R0, R15 ;  /* 0x00000000f7f77223 */ /* 0x008fe2000001000f */
[----:B------:R-:W-:-:S04]  /*6590*/  FFMA.FTZ R245, R245, R251, R13 ;  /* 0x000000fbf5f57223 */ /* 0x000fc8000001000d */
[----:B------:R-:W-:Y:S02]  /*65a0*/  F2FP.BF16.F32.PACK_AB R247, R247, R246 ;  /* 0x000000f6f7f7723e */ /* 0x000fe400000010ff */
[----:B------:R-:W-:Y:S02]  /*65b0*/  F2FP.BF16.F32.PACK_AB R246, R245, R244 ;  /* 0x000000f4f5f6723e */ /* 0x000fe400000010ff */
[----:B------:R-:W0:Y:S01]  /*65c0*/  S2R R244, SR_TID.X ;  /* 0x0000000000f47919 */ /* 0x000e220000002100 */
[----:B------:R-:W-:Y:S01]  /*65d0*/  FFMA.FTZ R7, R7, R250, R11 ;  /* 0x000000fa07077223 */ /* 0x000fe2000001000b */
[----:B------:R-:W-:Y:S01]  /*65e0*/  FFMA.FTZ R6, R6, R82, R10 ;  /* 0x0000005206067223 */ /* 0x000fe2000001000a */
[----:B------:R-:W1:Y:S01]  /*65f0*/  LDC.64 R250, c[0x0][0x428] ;  /* 0x00010a00fffa7b82 */ /* 0x000e620000000a00 */
[----:B------:R2:W5:Y:S03]  /*6600*/  LDL.LU R82, [R1+0x16c] ;  /* 0x00016c0001527983 */ /* 0x0005660000300800 */
[----:B------:R-:W-:Y:S01]  /*6610*/  F2FP.BF16.F32.PACK_AB R245, R7, R6 ;  /* 0x0000000607f5723e */ /* 0x000fe200000010ff */
[----:B------:R2:W5:Y:S01]  /*6620*/  LDL.LU R81, [R1+0x168] ;  /* 0x0001680001517983 */ /* 0x0005620000300800 */
[----:B------:R-:W-:Y:S01]  /*6630*/  SHF.R.S32.HI R6, RZ, 0x1f, R248 ;  /* 0x0000001fff067819 */ /* 0x000fe200000114f8 */
[----:B------:R-:W-:-:S02]  /*6640*/  FFMA.FTZ R4, R4, R249, R8 ;  /* 0x000000f904047223 */ /* 0x000fc40000010008 */
[----:B------:R2:W5:Y:S01]  /*6650*/  LDL.LU R80, [R1+0x164] ;  /* 0x0001640001507983 */ /* 0x0005620000300800 */
[----:B------:R-:W-:-:S03]  /*6660*/  LEA.HI R6, R6, R248, RZ, 0x3 ;  /* 0x000000f806067211 */ /* 0x000fc600078f18ff */
[----:B------:R2:W5:Y:S01]  /*6670*/  LDL.LU R0, [R1+0x160] ;  /* 0x0001600001007983 */ /* 0x0005620000300800 */
[----:B------:R-:W-:-:S03]  /*6680*/  FFMA.FTZ R5, R5, R252, R9 ;  /* 0x000000fc05057223 */ /* 0x000fc60000010009 */
[----:B------:R-:W3:Y:S04]  /*6690*/  LDL R7, [R1+0x12c] ;  /* 0x00012c0001077983 */ /* 0x000ee80000100800 */
[----:B------:R-:W4:Y:S01]  /*66a0*/  LDL R252, [R1+0x134] ;  /* 0x0001340001fc7983 */ /* 0x000f220000100800 */
[----:B0-----:R-:W-:-:S04]  /*66b0*/  LOP3.LUT R248, R244, 0x1f, RZ, 0xc0, !PT ;  /* 0x0000001ff4f87812 */ /* 0x001fc800078ec0ff */
[----:B------:R-:W-:Y:S02]  /*66c0*/  LEA.HI.SX32 R249, R6, R248, 0x1d ;  /* 0x000000f806f97211 */ /* 0x000fe400078feaff */
[----:B------:R-:W2:Y:S01]  /*66d0*/  LDL R6, [R1+0x128] ;  /* 0x0001280001067983 */ /* 0x000ea20000100800 */
[----:B------:R-:W-:Y:S02]  /*66e0*/  F2FP.BF16.F32.PACK_AB R244, R5, R4 ;  /* 0x0000000405f4723e */ /* 0x000fe400000010ff */
[----:B-1----:R-:W-:-:S05]  /*66f0*/  IMAD.WIDE.U32 R4, R249, 0x10, R250 ;  /* 0x00000010f9047825 */ /* 0x002fca00078e00fa */
[----:B------:R0:W-:Y:S04]  /*6700*/  STG.E.128 desc[UR6][R4.64], R244 ;  /* 0x000000f404007986 */ /* 0x0001e8000c101d06 */
[----:B0-----:R-:W4:Y:S04]  /*6710*/  LDL R244, [R1+0x138] ;  /* 0x0001380001f47983 */ /* 0x001f280000100800 */
[----:B------:R-:W4:Y:S04]  /*6720*/  LDL R246, [R1+0x120] ;  /* 0x0001200001f67983 */ /* 0x000f280000100800 */
[----:B------:R-:W4:Y:S01]  /*6730*/  LDL R247, [R1+0x124] ;  /* 0x0001240001f77983 */ /* 0x000f220000100800 */
[----:B------:R-:W-:-:S03]  /*6740*/  FADD.FTZ R4, -R3, R242 ;  /* 0x000000f203047221 */ /* 0x000fc60000010100 */
[----:B------:R-:W4:Y:S04]  /*6750*/  LDL R245, [R1+0x13c] ;  /* 0x00013c0001f57983 */ /* 0x000f280000100800 */
[----:B------:R-:W4:Y:S01]  /*6760*/  LDL R242, [R1+0x130] ;  /* 0x0001300001f27983 */ /* 0x000f220000100800 */
[----:B------:R-:W-:Y:S01]  /*6770*/  FADD.FTZ R5, -R3, R243 ;  /* 0x000000f303057221 */ /* 0x000fe20000010100 */
[C---:B------:R-:W-:Y:S02]  /*6780*/  FMUL.FTZ R4, R2.reuse, R4 ;  /* 0x0000000402047220 */ /* 0x040fe40000410000 */
[----:B------:R-:W4:Y:S01]  /*6790*/  LDL R243, [R1+0x100] ;  /* 0x0001000001f37983 */ /* 0x000f220000100800 */
[----:B------:R-:W-:-:S04]  /*67a0*/  FMUL.FTZ R5, R2, R5 ;  /* 0x0000000502057220 */ /* 0x000fc80000410000 */
[----:B---3--:R-:W-:Y:S01]  /*67b0*/  FFMA.FTZ R5, R5, R7, R23 ;  /* 0x0000000705057223 */ /* 0x008fe20000010017 */
[----:B--2---:R-:W-:Y:S01]  /*67c0*/  FFMA.FTZ R4, R4, R6, R22 ;  /* 0x0000000604047223 */ /* 0x004fe20000010016 */
[C---:B------:R-:W-:Y:S01]  /*67d0*/  FADD.FTZ R6, -R3.reuse, R238 ;  /* 0x000000ee03067221 */ /* 0x040fe20000010100 */
[----:B------:R-:W-:Y:S02]  /*67e0*/  FADD.FTZ R238, -R3, R241 ;  /* 0x000000f103ee7221 */ /* 0x000fe40000010100 */
[----:B------:R-:W2:Y:S01]  /*67f0*/  LDL R241, [R1+0x11c] ;  /* 0x00011c0001f17983 */ /* 0x000ea20000100800 */
[----:B------:R-:W-:Y:S01]  /*6800*/  F2FP.BF16.F32.PACK_AB R7, R5, R4 ;  /* 0x000000040507723e */ /* 0x000fe200000010ff */
[C---:B------:R-:W-:Y:S01]  /*6810*/  FADD.FTZ R5, -R3.reuse, R237 ;  /* 0x000000ed03057221 */ /* 0x040fe20000010100 */
[C---:B------:R-:W-:Y:S01]  /*6820*/  FADD.FTZ R237, -R3.reuse, R240 ;  /* 0x000000f003ed7221 */ /* 0x040fe20000010100 */
[C---:B------:R-:W-:Y:S01]  /*6830*/  FMUL.FTZ R6, R2.reuse, R6 ;  /* 0x0000000602067220 */ /* 0x040fe20000410000 */
[C---:B------:R-:W-:Y:S01]  /*6840*/  FMUL.FTZ R238, R2.reuse, R238 ;  /* 0x000000ee02ee7220 */ /* 0x040fe20000410000 */
[C---:B------:R-:W-:Y:S01]  /*6850*/  FADD.FTZ R4, -R3.reuse, R236 ;  /* 0x000000ec03047221 */ /* 0x040fe20000010100 */
[----:B------:R-:W-:Y:S01]  /*6860*/  FMUL.FTZ R237, R2, R237 ;  /* 0x000000ed02ed7220 */ /* 0x000fe20000410000 */
[----:B------:R-:W-:Y:S01]  /*6870*/  FADD.FTZ R236, -R3, R239 ;  /* 0x000000ef03ec7221 */ /* 0x000fe20000010100 */
[----:B------:R-:W3:Y:S01]  /*6880*/  LDL R240, [R1+0x114] ;  /* 0x0001140001f07983 */ /* 0x000ee20000100800 */
[----:B----4-:R-:W-:Y:S01]  /*6890*/  FFMA.FTZ R239, R6, R244, R18 ;  /* 0x000000f406ef7223 */ /* 0x010fe20000010012 */
[----:B------:R-:W-:Y:S01]  /*68a0*/  FFMA.FTZ R238, R238, R247, R21 ;  /* 0x000000f7eeee7223 */ /* 0x000fe20000010015 */
[----:B------:R-:W-:Y:S01]  /*68b0*/  FFMA.FTZ R6, R237, R246, R20 ;  /* 0x000000f6ed067223 */ /* 0x000fe20000010014 */
[----:B------:R-:W4:Y:S04]  /*68c0*/  LDL R247, [R1+0x108] ;  /* 0x0001080001f77983 */ /* 0x000f280000100800 */
[----:B------:R-:W2:Y:S01]  /*68d0*/  LDL R246, [R1+0x10c] ;  /* 0x00010c0001f67983 */ /* 0x000ea20000100800 */
[C---:B------:R-:W-:Y:S01]  /*68e0*/  FMUL.FTZ R4, R2.reuse, R4 ;  /* 0x0000000402047220 */ /* 0x040fe20000410000 */
[----:B------:R-:W-:-:S02]  /*68f0*/  FMUL.FTZ R236, R2, R236 ;  /* 0x000000ec02ec7220 */ /* 0x000fc40000410000 */
[----:B------:R-:W3:Y:S01]  /*6900*/  LDL R244, [R1+0x118] ;  /* 0x0001180001f47983 */ /* 0x000ee20000100800 */
[----:B------:R-:W-:Y:S01]  /*6910*/  FFMA.FTZ R4, R4, R242, R16 ;  /* 0x000000f204047223 */ /* 0x000fe20000010010 */
[----:B------:R-:W-:Y:S02]  /*6920*/  FFMA.FTZ R236, R236, R245, R19 ;  /* 0x000000f5ecec7223 */ /* 0x000fe40000010013 */
[----:B------:R-:W3:Y:S04]  /*6930*/  LDL R245, [R1+0x110] ;  /* 0x0001100001f57983 */ /* 0x000ee80000100800 */
[----:B------:R-:W3:Y:S01]  /*6940*/  LDL R242, [R1+0x104] ;  /* 0x0001040001f27983 */ /* 0x000ee20000100800 */
[----:B------:R-:W-:-:S04]  /*6950*/  FMUL.FTZ R5, R2, R5 ;  /* 0x0000000502057220 */ /* 0x000fc80000410000 */
[----:B------:R-:W-:Y:S01]  /*6960*/  FFMA.FTZ R237, R5, R252, R17 ;  /* 0x000000fc05ed7223 */ /* 0x000fe20000010011 */
[----:B------:R-:W-:Y:S02]  /*6970*/  F2FP.BF16.F32.PACK_AB R5, R236, R239 ;  /* 0x000000efec05723e */ /* 0x000fe400000010ff */
[----:B------:R-:W-:Y:S01]  /*6980*/  IADD3 R236, PT, PT, R249, 0x20, RZ ;  /* 0x00000020f9ec7810 */ /* 0x000fe20007ffe0ff */
[----:B------:R-:W3:Y:S01]  /*6990*/  LDL R239, [R1+0xd0] ;  /* 0x0000d00001ef7983 */ /* 0x000ee20000100800 */
[----:B------:R-:W-:Y:S02]  /*69a0*/  F2FP.BF16.F32.PACK_AB R4, R237, R4 ;  /* 0x00000004ed04723e */ /* 0x000fe400000010ff */
[----:B------:R-:W-:Y:S01]  /*69b0*/  F2FP.BF16.F32.PACK_AB R6, R238, R6 ;  /* 0x00000006ee06723e */ /* 0x000fe200000010ff */
[----:B------:R-:W-:Y:S01]  /*69c0*/  IMAD.WIDE.U32 R236, R236, 0x10, R250 ;  /* 0x00000010ecec7825 */ /* 0x000fe200078e00fa */
[----:B------:R-:W3:Y:S04]  /*69d0*/  LDL R238, [R1+0xd8] ;  /* 0x0000d80001ee7983 */ /* 0x000ee80000100800 */
[----:B------:R0:W-:Y:S02]  /*69e0*/  STG.E.128 desc[UR6][R236.64], R4 ;  /* 0x00000004ec007986 */ /* 0x0001e4000c101d06 */
[C---:B0-----:R-:W-:Y:S01]  /*69f0*/  FADD.FTZ R4, -R3.reuse, R234 ;  /* 0x000000ea03047221 */ /* 0x041fe20000010100 */
[C---:B------:R-:W-:Y:S01]  /*6a00*/  FADD.FTZ R5, -R3.reuse, R235 ;  /* 0x000000eb03057221 */ /* 0x040fe20000010100 */
[C---:B------:R-:W-:Y:S01]  /*6a10*/  FADD.FTZ R6, -R3.reuse, R230 ;  /* 0x000000e603067221 */ /* 0x040fe20000010100 */
[----:B------:R-:W3:Y:S01]  /*6a20*/  LDL R236, [R1+0xc8] ;  /* 0x0000c80001ec7983 */ /* 0x000ee20000100800 */
[C---:B------:R-:W-:Y:S01]  /*6a30*/  FMUL.FTZ R4, R2.reuse, R4 ;  /* 0x0000000402047220 */ /* 0x040fe20000410000 */
[C---:B------:R-:W-:Y:S01]  /*6a40*/  FMUL.FTZ R5, R2.reuse, R5 ;  /* 0x0000000502057220 */ /* 0x040fe20000410000 */
[C---:B------:R-:W-:Y:S01]  /*6a50*/  FMUL.FTZ R6, R2.reuse, R6 ;  /* 0x0000000602067220 */ /* 0x040fe20000410000 */
[----:B------:R-:W-:Y:S01]  /*6a60*/  FADD.FTZ R230, -R3, R233 ;  /* 0x000000e903e67221 */ /* 0x000fe20000010100 */
[----:B------:R-:W3:Y:S03]  /*6a70*/  LDL R237, [R1+0xc0] ;  /* 0x0000c00001ed7983 */ /* 0x000ee60000100800 */
[----:B------:R-:W-:Y:S01]  /*6a80*/  FMUL.FTZ R230, R2, R230 ;  /* 0x000000e602e67220 */ /* 0x000fe20000410000 */
[----:B------:R-:W3:Y:S04]  /*6a90*/  LDL R233, [R1+0xdc] ;  /* 0x0000dc0001e97983 */ /* 0x000ee80000100800 */
[----:B------:R-:W3:Y:S04]  /*6aa0*/  LDL R235, [R1+0xcc] ;  /* 0x0000cc0001eb7983 */ /* 0x000ee80000100800 */
[----:B------:R-:W3:Y:S01]  /*6ab0*/  LDL R234, [R1+0xc4] ;  /* 0x0000c40001ea7983 */ /* 0x000ee20000100800 */
[----:B----4-:R-:W-:-:S03]  /*6ac0*/  FFMA.FTZ R4, R4, R247, R30 ;  /* 0x000000f704047223 */ /* 0x010fc6000001001e */
[----:B------:R-:W4:Y:S01]  /*6ad0*/  LDL R247, [R1+0xf0] ;  /* 0x0000f00001f77983 */ /* 0x000f220000100800 */
[----:B--2---:R-:W-:-:S03]  /*6ae0*/  FFMA.FTZ R5, R5, R246, R31 ;  /* 0x000000f605057223 */ /* 0x004fc6000001001f */
[----:B------:R-:W2:Y:S02]  /*6af0*/  LDL R246, [R1+0xf8] ;  /* 0x0000f80001f67983 */ /* 0x000ea40000100800 */
[----:B------:R-:W-:Y:S01]  /*6b00*/  F2FP.BF16.F32.PACK_AB R7, R5, R4 ;  /* 0x000000040507723e */ /* 0x000fe200000010ff */
[C---:B------:R-:W-:Y:S01]  /*6b10*/  FADD.FTZ R4, -R3.reuse, R228 ;  /* 0x000000e403047221 */ /* 0x040fe20000010100 */
[C---:B------:R-:W-:Y:S01]  /*6b20*/  FADD.FTZ R5, -R3.reuse, R229 ;  /* 0x000000e503057221 */ /* 0x040fe20000010100 */
[C---:B------:R-:W-:Y:S01]  /*6b30*/  FADD.FTZ R228, -R3.reuse, R231 ;  /* 0x000000e703e47221 */ /* 0x040fe20000010100 */
[----:B------:R-:W-:Y:S01]  /*6b40*/  FADD.FTZ R229, -R3, R232 ;  /* 0x000000e803e57221 */ /* 0x000fe20000010100 */
[----:B---3--:R-:W-:Y:S01]  /*6b50*/  FFMA.FTZ R231, R6, R244, R26 ;  /* 0x000000f406e77223 */ /* 0x008fe2000001001a */
[C---:B------:R-:W-:Y:S01]  /*6b60*/  FMUL.FTZ R4, R2.reuse, R4 ;  /* 0x0000000402047220 */ /* 0x040fe20000410000 */
[C---:B------:R-:W-:Y:S01]  /*6b70*/  FMUL.FTZ R228, R2.reuse, R228 ;  /* 0x000000e402e47220 */ /* 0x040fe20000410000 */
[----:B------:R-:W-:Y:S01]  /*6b80*/  FMUL.FTZ R229, R2, R229 ;  /* 0x000000e502e57220 */ /* 0x000fe20000410000 */
[----:B------:R-:W3:Y:S02]  /*6b90*/  LDL R244, [R1+0xe8] ;  /* 0x0000e80001f47983 */ /* 0x000ee40000100800 */
[----:B------:R-:W-:Y:S01]  /*6ba0*/  FFMA.FTZ R228, R228, R241, R27 ;  /* 0x000000f1e4e47223 */ /* 0x000fe2000001001b */
[----:B------:R-:W-:Y:S01]  /*6bb0*/  FFMA.FTZ R6, R229, R243, R28 ;  /* 0x000000f3e5067223 */ /* 0x000fe2000001001c */
[----:B------:R-:W3:Y:S01]  /*6bc0*/  LDL R241, [R1+0xfc] ;  /* 0x0000fc0001f17983 */ /* 0x000ee20000100800 */
[----:B------:R-:W-:-:S03]  /*6bd0*/  FMUL.FTZ R5, R2, R5 ;  /* 0x0000000502057220 */ /* 0x000fc60000410000 */
[----:B------:R-:W3:Y:S01]  /*6be0*/  LDL R243, [R1+0xec] ;  /* 0x0000ec0001f37983 */ /* 0x000ee20000100800 */
[----:B------:R-:W-:Y:S01]  /*6bf0*/  FFMA.FTZ R4, R4, R245, R24 ;  /* 0x000000f504047223 */ /* 0x000fe20000010018 */
[----:B------:R-:W-:Y:S01]  /*6c00*/  FFMA.FTZ R230, R230, R242, R29 ;  /* 0x000000f2e6e67223 */ /* 0x000fe2000001001d */
[----:B------:R-:W-:Y:S01]  /*6c10*/  FFMA.FTZ R229, R5, R240, R25 ;  /* 0x000000f005e57223 */ /* 0x000fe20000010019 */
[----:B------:R-:W3:Y:S04]  /*6c20*/  LDL R245, [R1+0xe0] ;  /* 0x0000e00001f57983 */ /* 0x000ee80000100800 */
[----:B------:R-:W3:Y:S04]  /*6c30*/  LDL R242, [R1+0xe4] ;  /* 0x0000e40001f27983 */ /* 0x000ee80000100800 */
[----:B------:R-:W3:Y:S04]  /*6c40*/  LDL R240, [R1+0xf4] ;  /* 0x0000f40001f07983 */ /* 0x000ee80000100800 */
[----:B------:R-:W3:Y:S01]  /*6c50*/  LDL R232, [R1+0xd4] ;  /* 0x0000d40001e87983 */ /* 0x000ee20000100800 */
[----:B------:R-:W-:-:S02]  /*6c60*/  F2FP.BF16.F32.PACK_AB R5, R228, R231 ;  /* 0x000000e7e405723e */ /* 0x000fc400000010ff */
[----:B------:R-:W-:Y:S02]  /*6c70*/  IADD3 R228, PT, PT, R249, 0x40, RZ ;  /* 0x00000040f9e47810 */ /* 0x000fe40007ffe0ff */
[----:B------:R-:W-:Y:S02]  /*6c80*/  F2FP.BF16.F32.PACK_AB R4, R229, R4 ;  /* 0x00000004e504723e */ /* 0x000fe400000010ff */
[----:B------:R-:W-:Y:S01]  /*6c90*/  F2FP.BF16.F32.PACK_AB R6, R230, R6 ;  /* 0x00000006e606723e */ /* 0x000fe200000010ff */
[----:B------:R-:W-:-:S04]  /*6ca0*/  IMAD.WIDE.U32 R228, R228, 0x10, R250 ;  /* 0x00000010e4e47825 */ /* 0x000fc800078e00fa */
        /* <DEDUP_REMOVED lines=23> */
[C---:B------:R-:W-:Y:S01]  /*6e20*/  FMUL.FTZ R226, R2.reuse, R184 ;  /* 0x000000b802e27220 */ /* 0x040fe20000410000 */
[C---:B------:R-:W-:Y:S01]  /*6e30*/  FADD.FTZ R6, -R3.reuse, R220 ;  /* 0x000000dc03067221 */ /* 0x040fe20000010100 */
        /* <DEDUP_REMOVED lines=61> */
[----:B------:R-:W-:-:S03]  /*7210*/  FMUL.FTZ R225, R2, R194 ;  /* 0x000000c202e17220 */ /* 0x000fc60000410000 */
[----:B------:R-:W-:Y:S02]  /*7220*/  FFMA.FTZ R194, R209, R234, R45 ;  /* 0x000000ead1c27223 */ /* 0x000fe4000001002d */
[----:B------:R-:W3:Y:S01]  /*7230*/  LDL R234, [R1+0xac] ;  /* 0x0000ac0001ea7983 */ /* 0x000ee20000100800 */
[----:B--2---:R-:W-:Y:S01]  /*7240*/  FFMA.FTZ R173, R221, R246, R34 ;  /* 0x000000f6ddad7223 */ /* 0x004fe20000010022 */
[----:B----4-:R-:W-:Y:S02]  /*7250*/  FFMA.FTZ R3, R3, R247, R32 ;  /* 0x000000f703037223 */ /* 0x010fe40000010020 */
[----:B------:R-:W2:Y:S01]  /*7260*/  LDL R221, [R1+0x8c] ;  /* 0x00008c0001dd7983 */ /* 0x000ea20000100800 */
[----:B---3--:R-:W-:Y:S01]  /*7270*/  FFMA.FTZ R4, R4, R244, R38 ;  /* 0x000000f404047223 */ /* 0x008fe20000010026 */
[----:B------:R-:W-:Y:S02]  /*7280*/  FFMA.FTZ R192, R218, R241, R35 ;  /* 0x000000f1dac07223 */ /* 0x000fe40000010023 */
[----:B------:R-:W3:Y:S01]  /*7290*/  LDL R218, [R1+0x94] ;  /* 0x0000940001da7983 */ /* 0x000ee20000100800 */
[----:B------:R-:W-:-:S02]  /*72a0*/  FFMA.FTZ R5, R5, R243, R39 ;  /* 0x000000f305057223 */ /* 0x000fc40000010027 */
[----:B------:R-:W-:Y:S01]  /*72b0*/  F2FP.BF16.F32.PACK_AB R173, R192, R173 ;  /* 0x000000adc0ad723e */ /* 0x000fe200000010ff */
[----:B------:R-:W-:Y:S01]  /*72c0*/  FFMA.FTZ R192, R210, R236, R46 ;  /* 0x000000ecd2c07223 */ /* 0x000fe2000001002e */
[----:B------:R-:W-:Y:S01]  /*72d0*/  FMUL.FTZ R228, R2, R215 ;  /* 0x000000d702e47220 */ /* 0x000fe20000410000 */
[----:B------:R-:W-:Y:S01]  /*72e0*/  FFMA.FTZ R174, R222, R245, R36 ;  /* 0x000000f5deae7223 */ /* 0x000fe20000010024 */
[----:B------:R-:W-:Y:S01]  /*72f0*/  F2FP.BF16.F32.PACK_AB R175, R5, R4 ;  /* 0x0000000405af723e */ /* 0x000fe200000010ff */
[----:B------:R-:W-:Y:S01]  /*7300*/  FFMA.FTZ R4, R6, R239, R40 ;  /* 0x000000ef06047223 */ /* 0x000fe20000010028 */
[----:B------:R-:W4:Y:S01]  /*7310*/  LDL R236, [R1+0xa0] ;  /* 0x0000a00001ec7983 */ /* 0x000f220000100800 */
[----:B------:R-:W-:Y:S01]  /*7320*/  FFMA.FTZ R172, R195, R242, R37 ;  /* 0x000000f2c3ac7223 */ /* 0x000fe20000010025 */
[----:B------:R-:W-:Y:S01]  /*7330*/  FFMA.FTZ R195, R217, R233, R43 ;  /* 0x000000e9d9c37223 */ /* 0x000fe2000001002b */
[----:B------:R-:W-:Y:S01]  /*7340*/  FFMA.FTZ R6, R208, R237, R44 ;  /* 0x000000edd0067223 */ /* 0x000fe2000001002c */
[----:B------:R-:W3:Y:S01]  /*7350*/  LDL R239, [R1+0xb0] ;  /* 0x0000b00001ef7983 */ /* 0x000ee20000100800 */
[----:B------:R-:W-:-:S03]  /*7360*/  FFMA.FTZ R193, R220, R240, R33 ;  /* 0x000000f0dcc17223 */ /* 0x000fc60000010021 */
[----:B------:R-:W3:Y:S01]  /*7370*/  LDL R233, [R1+0xa4] ;  /* 0x0000a40001e97983 */ /* 0x000ee20000100800 */
[----:B------:R-:W-:Y:S01]  /*7380*/  FFMA.FTZ R198, R7, R232, R41 ;  /* 0x000000e807c67223 */ /* 0x000fe20000010029 */
[----:B------:R-:W-:Y:S02]  /*7390*/  F2FP.BF16.F32.PACK_AB R174, R172, R174 ;  /* 0x000000aeacae723e */ /* 0x000fe400000010ff */
[----:B------:R-:W3:Y:S01]  /*73a0*/  LDL R237, [R1+0xb8] ;  /* 0x0000b80001ed7983 */ /* 0x000ee20000100800 */
[----:B------:R-:W-:-:S03]  /*73b0*/  F2FP.BF16.F32.PACK_AB R172, R193, R3 ;  /* 0x00000003c1ac723e */ /* 0x000fc600000010ff */
[----:B------:R-:W3:Y:S01]  /*73c0*/  LDL R232, [R1+0xbc] ;  /* 0x0000bc0001e87983 */ /* 0x000ee20000100800 */
[----:B------:R-:W-:Y:S01]  /*73d0*/  FFMA.FTZ R5, R216, R238, R42 ;  /* 0x000000eed8057223 */ /* 0x000fe2000001002a */
[----:B------:R-:W-:Y:S02]  /*73e0*/  FFMA.FTZ R193, R211, R235, R47 ;  /* 0x000000ebd3c17223 */ /* 0x000fe4000001002f */
        /* <DEDUP_REMOVED lines=34> */
[----:B------:R-:W3:Y:S04]  /*7610*/  LDL R241, [R1+0x68] ;  /* 0x0000680001f17983 */ /* 0x000ee80000100800 */
[----:B------:R-:W-:Y:S01]  /*7620*/  IMAD.WIDE.U32 R2, R2, 0x10, R250 ;  /* 0x0000001002027825 */ /* 0x000fe200078e00fa */
[----:B------:R-:W-:Y:S01]  /*7630*/  F2FP.BF16.F32.PACK_AB R6, R194, R6 ;  /* 0x00000006c206723e */ /* 0x000fe200000010ff */
[----:B------:R-:W3:Y:S04]  /*7640*/  LDL R240, [R1+0x6c] ;  /* 0x00006c0001f07983 */ /* 0x000ee80000100800 */
[----:B------:R0:W-:Y:S01]  /*7650*/  STG.E.128 desc[UR6][R2.64], R172 ;  /* 0x000000ac02007986 */ /* 0x0001e2000c101d06 */
[----:B------:R-:W-:-:S02]  /*7660*/  F2FP.BF16.F32.PACK_AB R7, R193, R192 ;  /* 0x000000c0c107723e */ /* 0x000fc400000010ff */
[----:B------:R-:W-:Y:S01]  /*7670*/  F2FP.BF16.F32.PACK_AB R5, R195, R5 ;  /* 0x00000005c305723e */ /* 0x000fe200000010ff */
[----:B------:R-:W3:Y:S01]  /*7680*/  LDL R242, [R1+0x60] ;  /* 0x0000600001f27983 */ /* 0x000ee20000100800 */
[----:B------:R-:W-:Y:S02]  /*7690*/  F2FP.BF16.F32.PACK_AB R4, R198, R4 ;  /* 0x00000004c604723e */ /* 0x000fe400000010ff */
[C---:B0-----:R-:W-:Y:S02]  /*76a0*/  IADD3 R3, PT, PT, R249.reuse, 0x80, RZ ;  /* 0x00000080f9037810 */ /* 0x041fe40007ffe0ff */
[----:B------:R-:W-:-:S03]  /*76b0*/  IADD3 R174, PT, PT, R249, 0x120, RZ ;  /* 0x00000120f9ae7810 */ /* 0x000fc60007ffe0ff */
[----:B------:R-:W-:Y:S01]  /*76c0*/  IMAD.WIDE.U32 R172, R3, 0x10, R250 ;  /* 0x0000001003ac7825 */ /* 0x000fe200078e00fa */
[----:B------:R-:W-:-:S03]  /*76d0*/  IADD3 R175, PT, PT, R249, 0x100, RZ ;  /* 0x00000100f9af7810 */ /* 0x000fc60007ffe0ff */
[--C-:B------:R-:W-:Y:S01]  /*76e0*/  IMAD.WIDE.U32 R208, R174, 0x10, R250.reuse ;  /* 0x00000010aed07825 */ /* 0x100fe200078e00fa */
[----:B------:R0:W-:Y:S03]  /*76f0*/  STG.E.128 desc[UR6][R172.64], R4 ;  /* 0x00000004ac007986 */ /* 0x0001e6000c101d06 */
[----:B------:R-:W-:-:S04]  /*7700*/  IMAD.WIDE.U32 R198, R175, 0x10, R250 ;  /* 0x00000010afc67825 */ /* 0x000fc800078e00fa */
[----:B0-----:R-:W-:Y:S02]  /*7710*/  FFMA.FTZ R173, R187, R234, R55 ;  /* 0x000000eabbad7223 */ /* 0x001fe40000010037 */
[----:B------:R-:W3:Y:S04]  /*7720*/  LDL R234, [R1+0x40] ;  /* 0x0000400001ea7983 */ /* 0x000ee80000100800 */
[----:B------:R-:W3:Y:S01]  /*7730*/  LDL R187, [R1+0x5c] ;  /* 0x00005c0001bb7983 */ /* 0x000ee20000100800 */
[----:B--2---:R-:W-:-:S03]  /*7740*/  FFMA.FTZ R183, R183, R221, R63 ;  /* 0x000000ddb7b77223 */ /* 0x004fc6000001003f */
[----:B------:R-:W2:Y:S01]  /*7750*/  LDL R221, [R1+0x28] ;  /* 0x0000280001dd7983 */ /* 0x000ea20000100800 */
[----:B----4-:R-:W-:-:S03]  /*7760*/  FFMA.FTZ R6, R226, R236, R52 ;  /* 0x000000ece2067223 */ /* 0x010fc60000010034 */
[----:B------:R-:W4:Y:S01]  /*7770*/  LDL R236, [R1+0x7c] ;  /* 0x00007c0001ec7983 */ /* 0x000f220000100800 */
[----:B---3--:R-:W-:-:S03]  /*7780*/  FFMA.FTZ R4, R231, R239, R48 ;  /* 0x000000efe7047223 */ /* 0x008fc60000010030 */
[----:B------:R-:W3:Y:S01]  /*7790*/  LDL R239, [R1+0x64] ;  /* 0x0000640001ef7983 */ /* 0x000ee20000100800 */
[----:B------:R-:W-:-:S03]  /*77a0*/  FFMA.FTZ R174, R185, R233, R53 ;  /* 0x000000e9b9ae7223 */ /* 0x000fc60000010035 */
[----:B------:R-:W2:Y:S01]  /*77b0*/  LDL R233, [R1+0x50] ;  /* 0x0000500001e97983 */ /* 0x000ea20000100800 */
[----:B------:R-:W-:Y:S01]  /*77c0*/  FFMA.FTZ R5, R229, R237, R50 ;  /* 0x000000ede5057223 */ /* 0x000fe20000010032 */
[----:B------:R-:W-:Y:S02]  /*77d0*/  F2FP.BF16.F32.PACK_AB R6, R174, R6 ;  /* 0x00000006ae06723e */ /* 0x000fe400000010ff */
[----:B------:R-:W2:Y:S01]  /*77e0*/  LDL R237, [R1+0x78] ;  /* 0x0000780001ed7983 */ /* 0x000ea20000100800 */
        /* <DEDUP_REMOVED lines=8> */
[----:B------:R-:W-:Y:S02]  /*7870*/  FFMA.FTZ R182, R184, R218, R57 ;  /* 0x000000dab8b67223 */ /* 0x000fe40000010039 */
[----:B------:R-:W2:Y:S01]  /*7880*/  LDL R235, [R1+0x58] ;  /* 0x0000580001eb7983 */ /* 0x000ea20000100800 */
[----:B------:R-:W-:-:S03]  /*7890*/  FFMA.FTZ R174, R180, R211, R60 ;  /* 0x000000d3b4ae7223 */ /* 0x000fc6000001003c */
[----:B------:R-:W2:Y:S04]  /*78a0*/  LDL R180, [R1+0x74] ;  /* 0x0000740001b47983 */ /* 0x000ea80000100800 */
[----:B------:R-:W2:Y:S04]  /*78b0*/  LDL R184, [R1+0x48] ;  /* 0x0000480001b87983 */ /* 0x000ea80000100800 */
[----:B------:R-:W2:Y:S01]  /*78c0*/  LDL R185, [R1+0x4c] ;  /* 0x00004c0001b97983 */ /* 0x000ea20000100800 */
[----:B------:R-:W-:Y:S01]  /*78d0*/  F2FP.BF16.F32.PACK_AB R7, R173, R7 ;  /* 0x00000007ad07723e */ /* 0x000fe200000010ff */
[----:B------:R-:W-:Y:S01]  /*78e0*/  FFMA.FTZ R173, R206, R217, R58 ;  /* 0x000000d9cead7223 */ /* 0x000fe2000001003a */
[----:B------:R-:W-:Y:S01]  /*78f0*/  F2FP.BF16.F32.PACK_AB R4, R172, R4 ;  /* 0x00000004ac04723e */ /* 0x000fe200000010ff */
[----:B------:R-:W-:Y:S01]  /*7900*/  FFMA.FTZ R172, R227, R220, R56 ;  /* 0x000000dce3ac7223 */ /* 0x000fe20000010038 */
[----:B------:R-:W-:Y:S01]  /*7910*/  F2FP.BF16.F32.PACK_AB R175, R183, R175 ;  /* 0x000000afb7af723e */ /* 0x000fe200000010ff */
[----:B------:R-:W-:Y:S01]  /*7920*/  FFMA.FTZ R183, R207, R216, R59 ;  /* 0x000000d8cfb77223 */ /* 0x000fe2000001003b */
[----:B------:R-:W-:Y:S01]  /*7930*/  FFMA.FTZ R181, R181, R210, R61 ;  /* 0x000000d2b5b57223 */ /* 0x000fe2000001003d */
[----:B------:R-:W2:Y:S04]  /*7940*/  LDL R231, [R1] ;  /* 0x0000000001e77983 */ /* 0x000ea80000100800 */
        /* <DEDUP_REMOVED lines=14> */
[----:B------:R-:W-:Y:S01]  /*7a30*/  FFMA.FTZ R178, R178, R241, R70 ;  /* 0x000000f1b2b27223 */ /* 0x000fe20000010046 */
[----:B------:R-:W-:Y:S01]  /*7a40*/  FFMA.FTZ R179, R179, R240, R71 ;  /* 0x000000f0b3b37223 */ /* 0x000fe20000010047 */
[----:B------:R-:W-:Y:S01]  /*7a50*/  FFMA.FTZ R176, R176, R242, R68 ;  /* 0x000000f2b0b07223 */ /* 0x000fe20000010044 */
[----:B------:R-:W-:-:S02]  /*7a60*/  F2FP.BF16.F32.PACK_AB R173, R183, R173 ;  /* 0x000000adb7ad723e */ /* 0x000fc400000010ff */
[----:B------:R-:W-:Y:S02]  /*7a70*/  F2FP.BF16.F32.PACK_AB R172, R182, R172 ;  /* 0x000000acb6ac723e */ /* 0x000fe400000010ff */
[----:B------:R-:W-:Y:S02]  /*7a80*/  F2FP.BF16.F32.PACK_AB R179, R179, R178 ;  /* 0x000000b2b3b3723e */ /* 0x000fe400000010ff */
[----:B------:R-:W-:Y:S02]  /*7a90*/  F2FP.BF16.F32.PACK_AB R174, R181, R174 ;  /* 0x000000aeb5ae723e */ /* 0x000fe400000010ff */
[C---:B------:R-:W-:Y:S02]  /*7aa0*/  IADD3 R2, PT, PT, R249.reuse, 0xa0, RZ ;  /* 0x000000a0f9027810 */ /* 0x040fe40007ffe0ff */
[C---:B------:R-:W-:Y:S02]  /*7ab0*/  IADD3 R192, PT, PT, R249.reuse, 0xc0, RZ ;  /* 0x000000c0f9c07810 */ /* 0x040fe40007ffe0ff */
[----:B------:R-:W-:Y:S01]  /*7ac0*/  IADD3 R194, PT, PT, R249, 0xe0, RZ ;  /* 0x000000e0f9c27810 */ /* 0x000fe20007ffe0ff */
[----:B------:R-:W-:-:S04]  /*7ad0*/  IMAD.WIDE.U32 R2, R2, 0x10, R250 ;  /* 0x0000001002027825 */ /* 0x000fc800078e00fa */
[----:B------:R-:W-:Y:S01]  /*7ae0*/  FFMA.FTZ R182, R204, R234, R76 ;  /* 0x000000eaccb67223 */ /* 0x000fe2000001004c */
[----:B------:R-:W-:Y:S01]  /*7af0*/  FFMA.FTZ R187, R203, R187, R75 ;  /* 0x000000bbcbbb7223 */ /* 0x000fe2000001004b */
[--C-:B------:R-:W-:Y:S01]  /*7b00*/  IMAD.WIDE.U32 R192, R192, 0x10, R250.reuse ;  /* 0x00000010c0c07825 */ /* 0x100fe200078e00fa */
[----:B------:R0:W-:Y:S03]  /*7b10*/  STG.E.128 desc[UR6][R2.64], R4 ;  /* 0x0000000402007986 */ /* 0x0001e6000c101d06 */
[----:B------:R-:W-:Y:S01]  /*7b20*/  IMAD.WIDE.U32 R194, R194, 0x10, R250 ;  /* 0x00000010c2c27825 */ /* 0x000fe200078e00fa */
[----:B------:R0:W-:Y:S03]  /*7b30*/  STG.E.128 desc[UR6][R192.64], R172 ;  /* 0x000000acc0007986 */ /* 0x0001e6000c101d06 */
[----:B---3--:R-:W-:Y:S01]  /*7b40*/  FFMA.FTZ R177, R177, R239, R69 ;  /* 0x000000efb1b17223 */ /* 0x008fe20000010045 */
[----:B----4-:R-:W-:-:S04]  /*7b50*/  FFMA.FTZ R183, R191, R236, R67 ;  /* 0x000000ecbfb77223 */ /* 0x010fc80000010043 */
[----:B------:R-:W-:Y:S01]  /*7b60*/  F2FP.BF16.F32.PACK_AB R178, R177, R176 ;  /* 0x000000b0b1b2723e */ /* 0x000fe200000010ff */
[----:B--2---:R-:W-:Y:S01]  /*7b70*/  FFMA.FTZ R177, R190, R237, R66 ;  /* 0x000000edbeb17223 */ /* 0x004fe20000010042 */
[----:B------:R-:W-:Y:S01]  /*7b80*/  FFMA.FTZ R176, R188, R238, R64 ;  /* 0x000000eebcb07223 */ /* 0x000fe20000010040 */
[----:B------:R-:W-:Y:S01]  /*7b90*/  FFMA.FTZ R186, R205, R186, R77 ;  /* 0x000000bacdba7223 */ /* 0x000fe2000001004d */
[----:B------:R-:W-:Y:S01]  /*7ba0*/  FFMA.FTZ R181, R202, R235, R74 ;  /* 0x000000ebcab57223 */ /* 0x000fe2000001004a */
[----:B------:R-:W-:Y:S01]  /*7bb0*/  FFMA.FTZ R180, R189, R180, R65 ;  /* 0x000000b4bdb47223 */ /* 0x000fe20000010041 */
[----:B------:R-:W-:Y:S01]  /*7bc0*/  FFMA.FTZ R184, R212, R184, R78 ;  /* 0x000000b8d4b87223 */ /* 0x000fe2000001004e */
[----:B------:R-:W-:Y:S01]  /*7bd0*/  FFMA.FTZ R185, R213, R185, R79 ;  /* 0x000000b9d5b97223 */ /* 0x000fe2000001004f */
[----:B------:R-:W-:Y:S02]  /*7be0*/  F2FP.BF16.F32.PACK_AB R177, R183, R177 ;  /* 0x000000b1b7b1723e */ /* 0x000fe400000010ff */
[----:B------:R-:W-:Y:S01]  /*7bf0*/  F2FP.BF16.F32.PACK_AB R176, R180, R176 ;  /* 0x000000b0b4b0723e */ /* 0x000fe200000010ff */
[----:B------:R-:W-:Y:S01]  /*7c00*/  FFMA.FTZ R180, R200, R233, R72 ;  /* 0x000000e9c8b47223 */ /* 0x000fe20000010048 */
[----:B------:R-:W-:Y:S01]  /*7c10*/  F2FP.BF16.F32.PACK_AB R182, R186, R182 ;  /* 0x000000b6bab6723e */ /* 0x000fe200000010ff */
[----:B------:R-:W-:Y:S01]  /*7c20*/  FFMA.FTZ R186, R201, R232, R73 ;  /* 0x000000e8c9ba7223 */ /* 0x000fe20000010049 */
[----:B------:R-:W-:-:S02]  /*7c30*/  F2FP.BF16.F32.PACK_AB R183, R185, R184 ;  /* 0x000000b8b9b7723e */ /* 0x000fc400000010ff */
[----:B------:R-:W-:Y:S01]  /*7c40*/  F2FP.BF16.F32.PACK_AB R181, R187, R181 ;  /* 0x000000b5bbb5723e */ /* 0x000fe200000010ff */
[----:B------:R-:W-:Y:S01]  /*7c50*/  FFMA.FTZ R184, R196, R230, R231 ;  /* 0x000000e6c4b87223 */ /* 0x000fe200000100e7 */
        /* <DEDUP_REMOVED lines=9> */
[----:B------:R-:W-:-:S03]  /*7cf0*/  FFMA.FTZ R197, R197, R206, R207 ;  /* 0x000000cec5c57223 */ /* 0x000fc600000100cf */
[----:B------:R-:W-:Y:S01]  /*7d00*/  F2FP.BF16.F32.PACK_AB R185, R191, R185 ;  /* 0x000000b9bfb9723e */ /* 0x000fe200000010ff */
[----:B------:R0:W-:Y:S01]  /*7d10*/  STG.E.128 desc[UR6][R194.64], R176 ;  /* 0x000000b0c2007986 */ /* 0x0001e2000c101d06 */
[----:B------:R-:W-:-:S03]  /*7d20*/  F2FP.BF16.F32.PACK_AB R184, R197, R184 ;  /* 0x000000b8c5b8723e */ /* 0x000fc600000010ff */
[----:B------:R0:W-:Y:S04]  /*7d30*/  STG.E.128 desc[UR6][R198.64], R180 ;  /* 0x000000b4c6007986 */ /* 0x0001e8000c101d06 */
[----:B------:R0:W-:Y:S02]  /*7d40*/  STG.E.128 desc[UR6][R208.64], R184 ;  /* 0x000000b8d0007986 */ /* 0x0001e4000c101d06 */
.L_x_35640:
[----:B------:R-:W-:Y:S05]  /*7d50*/  BSYNC.RECONVERGENT B0 ;  /* 0x0000000000007941 */ /* 0x000fea0003800200 */
.L_x_35639:
[----:B0-----:R-:W0:Y:S02]  /*7d60*/  LDC.64 R2, c[0x0][0x380] ;  /* 0x0000e000ff027b82 */ /* 0x001e240000000a00 */
[----:B0----5:R-:W-:-:S04]  /*7d70*/  LEA R0, R2, R0, 0x2 ;  /* 0x0000000002007211 */ /* 0x021fc800078e10ff */
[----:B------:R-:W-:-:S13]  /*7d80*/  ISETP.GE.AND P0, PT, R0, R3, PT ;  /* 0x000000030000720c */ /* 0x000fda0003f06270 */
[----:B------:R-:W-:Y:S05]  /*7d90*/  @!P0 BRA `(.L_x_35641) ;  /* 0xffffff9000b48947 */ /* 0x000fea000383ffff */
[----:B------:R-:W-:Y:S05]  /*7da0*/  EXIT ;  /* 0x000000000000794d */ /* 0x000fea0003800000 */
.L_x_35638:
        /* <DEDUP_REMOVED lines=8> */
.L_x_35643:
[----:B------:R-:W-:Y:S05]  /*7e30*/  BSYNC B0 ;  /* 0x0000000000007941 */ /* 0x000fea0003800000 */
.L_x_35642:
        /* <DEDUP_REMOVED lines=8> */
.L_x_35644:
[----:B------:R-:W-:Y:S02]  /*7ec0*/  HFMA2 R250, -RZ, RZ, 0, 2.384185791015625e-07 ;  /* 0x00000004fffa7431 */ /* 0x000fe400000001ff */
[----:B------:R-:W-:Y:S01]  /*7ed0*/  FADD.FTZ R249, R249, R2 ;  /* 0x00000002f9f97221 */ /* 0x000fe20000010000 */
[----:B------:R-:W-:-:S04]  /*7ee0*/  MOV R2, 0xffffffff ;  /* 0xffffffff00027802 */ /* 0x000fc80000000f00 */
[----:B------:R-:W-:-:S07]  /*7ef0*/  MOV R251, R249 ;  /* 0x000000f900fb7202 */ /* 0x000fce0000000f00 */
[----:B------:R-:W-:Y:S05]  /*7f00*/  WARPSYNC.COLLECTIVE R2, `(.L_x_35645) ;  /* 0x0000000002087348 */ /* 0x000fea0003c00000 */
[----:B------:R0:W1:Y:S02]  /*7f10*/  SHFL.BFLY P1, R2, R251, R250, R3 ;  /* 0x0c0000fafb027389 */ /* 0x0000640000020003 */
[----:B01----:R-:W-:Y:S05]  /*7f20*/  ENDCOLLECTIVE ;  /* 0x000000000000791b */ /* 0x003fea0003800000 */
.L_x_35645:
[----:B------:R-:W-:Y:S02]  /*7f30*/  HFMA2 R250, -RZ, RZ, 0, 4.76837158203125e-07 ;  /* 0x00000008fffa7431 */ /* 0x000fe400000001ff */
[----:B------:R-:W-:Y:S01]  /*7f40*/  FADD.FTZ R249, R249, R2 ;  /* 0x00000002f9f97221 */ /* 0x000fe20000010000 */
[----:B------:R-:W-:-:S04]  /*7f50*/  MOV R2, 0xffffffff ;  /* 0xffffffff00027802 */ /* 0x000fc80000000f00 */
[----:B------:R-:W-:-:S07]  /*7f60*/  MOV R251, R249 ;  /* 0x000000f900fb7202 */ /* 0x000fce0000000f00 */
[----:B------:R-:W-:Y:S05]  /*7f70*/  WARPSYNC.COLLECTIVE R2, `(.L_x_35646) ;  /* 0x0000000002087348 */ /* 0x000fea0003c00000 */
[----:B------:R0:W1:Y:S02]  /*7f80*/  SHFL.BFLY P1, R2, R251, R250, R3 ;  /* 0x0c0000fafb027389 */ /* 0x0000640000020003 */
[----:B01----:R-:W-:Y:S05]  /*7f90*/  ENDCOLLECTIVE ;  /* 0x000000000000791b */ /* 0x003fea0003800000 */
.L_x_35646:
[----:B------:R-:W-:Y:S02]  /*7fa0*/  HFMA2 R250, -RZ, RZ, 0, 9.5367431640625e-07 ;  /* 0x00000010fffa7431 */ /* 0x000fe400000001ff */
[----:B------:R-:W-:Y:S01]  /*7fb0*/  FADD.FTZ R249, R249, R2 ;  /* 0x00000002f9f97221 */ /* 0x000fe20000010000 */
[----:B------:R-:W-:-:S04]  /*7fc0*/  MOV R2, 0xffffffff ;  /* 0xffffffff00027802 */ /* 0x000fc80000000f00 */
[----:B------:R-:W-:-:S07]  /*7fd0*/  MOV R251, R249 ;  /* 0x000000f900fb7202 */ /* 0x000fce0000000f00 */
[----:B------:R-:W-:Y:S05]  /*7fe0*/  WARPSYNC.COLLECTIVE R2, `(.L_x_35647) ;  /* 0x0000000002087348 */ /* 0x000fea0003c00000 */
[----:B------:R0:W1:Y:S02]  /*7ff0*/  SHFL.BFLY P1, R2, R251, R250, R3 ;  /* 0x0c0000fafb027389 */ /* 0x0000640000020003 */
[----:B01----:R-:W-:Y:S05]  /*8000*/  ENDCOLLECTIVE ;  /* 0x000000000000791b */ /* 0x003fea0003800000 */
.L_x_35647:
        /* <DEDUP_REMOVED lines=169> */
.L_x_35648:
[----:B------:R-:W-:Y:S02]  /*8aa0*/  HFMA2 R250, -RZ, RZ, 0, 1.1920928955078125e-07 ;  /* 0x00000002fffa7431 */ /* 0x000fe400000001ff */
[----:B------:R-:W-:Y:S01]  /*8ab0*/  FADD.FTZ R251, R251, R2 ;  /* 0x00000002fbfb7221 */ /* 0x000fe20000010000 */
[----:B------:R-:W-:-:S07]  /*8ac0*/  MOV R2, 0xffffffff ;  /* 0xffffffff00027802 */ /* 0x000fce0000000f00 */
[----:B------:R-:W-:Y:S05]  /*8ad0*/  WARPSYNC.COLLECTIVE R2, `(.L_x_35649) ;  /* 0x0000000002087348 */ /* 0x000fea0003c00000 */
[----:B------:R0:W1:Y:S02]  /*8ae0*/  SHFL.BFLY P1, R2, R251, R250, R3 ;  /* 0x0c0000fafb027389 */ /* 0x0000640000020003 */
[----:B01----:R-:W-:Y:S05]  /*8af0*/  ENDCOLLECTIVE ;  /* 0x000000000000791b */ /* 0x003fea0003800000 */
.L_x_35649:
[----:B------:R-:W-:Y:S02]  /*8b00*/  HFMA2 R250, -RZ, RZ, 0, 2.384185791015625e-07 ;  /* 0x00000004fffa7431 */ /* 0x000fe400000001ff */
[----:B------:R-:W-:Y:S01]  /*8b10*/  FADD.FTZ R251, R251, R2 ;  /* 0x00000002fbfb7221 */ /* 0x000fe20000010000 */
[----:B------:R-:W-:-:S07]  /*8b20*/  MOV R2, 0xffffffff ;  /* 0xffffffff00027802 */ /* 0x000fce0000000f00 */
[----:B------:R-:W-:Y:S05]  /*8b30*/  WARPSYNC.COLLECTIVE R2, `(.L_x_35650) ;  /* 0x0000000002087348 */ /* 0x000fea0003c00000 */
[----:B------:R0:W1:Y:S02]  /*8b40*/  SHFL.BFLY P1, R2, R251, R250, R3 ;  /* 0x0c0000fafb027389 */ /* 0x0000640000020003 */
[----:B01----:R-:W-:Y:S05]  /*8b50*/  ENDCOLLECTIVE ;  /* 0x000000000000791b */ /* 0x003fea0003800000 */
.L_x_35650:
[----:B------:R-:W-:Y:S02]  /*8b60*/  HFMA2 R250, -RZ, RZ, 0, 4.76837158203125e-07 ;  /* 0x00000008fffa7431 */ /* 0x000fe400000001ff */
[----:B------:R-:W-:Y:S01]  /*8b70*/  FADD.FTZ R251, R251, R2 ;  /* 0x00000002fbfb7221 */ /* 0x000fe20000010000 */
[----:B------:R-:W-:-:S07]  /*8b80*/  MOV R2, 0xffffffff ;  /* 0xffffffff00027802 */ /* 0x000fce0000000f00 */
[----:B------:R-:W-:Y:S05]  /*8b90*/  WARPSYNC.COLLECTIVE R2, `(.L_x_35651) ;  /* 0x0000000002087348 */ /* 0x000fea0003c00000 */
[----:B------:R0:W1:Y:S02]  /*8ba0*/  SHFL.BFLY P1, R2, R251, R250, R3 ;  /* 0x0c0000fafb027389 */ /* 0x0000640000020003 */
[----:B01----:R-:W-:Y:S05]  /*8bb0*/  ENDCOLLECTIVE ;  /* 0x000000000000791b */ /* 0x003fea0003800000 */
.L_x_35651:
[----:B------:R-:W-:Y:S02]  /*8bc0*/  HFMA2 R250, -RZ, RZ, 0, 9.5367431640625e-07 ;  /* 0x00000010fffa7431 */ /* 0x000fe400000001ff */
[----:B------:R-:W-:Y:S01]  /*8bd0*/  FADD.FTZ R251, R251, R2 ;  /* 0x00000002fbfb7221 */ /* 0x000fe20000010000 */
[----:B------:R-:W-:-:S07]  /*8be0*/  MOV R2, 0xffffffff ;  /* 0xffffffff00027802 */ /* 0x000fce0000000f00 */
[----:B------:R-:W-:Y:S05]  /*8bf0*/  WARPSYNC.COLLECTIVE R2, `(.L_x_35652) ;  /* 0x0000000002087348 */ /* 0x000fea0003c00000 */
[----:B------:R0:W1:Y:S02]  /*8c00*/  SHFL.BFLY P1, R2, R251, R250, R3 ;  /* 0x0c0000fafb027389 */ /* 0x0000640000020003 */
[----:B01----:R-:W-:Y:S05]  /*8c10*/  ENDCOLLECTIVE ;  /* 0x000000000000791b */ /* 0x003fea0003800000 */
.L_x_35652:
[----:B------:R-:W-:Y:S05]  /*8c20*/  BRA `(.L_x_35653) ;  /* 0xffffffd400887947 */ /* 0x000fea000383ffff */
.L_x_35654:
        /* <DEDUP_REMOVED lines=13> */
.L_x_88487:


//--------------------- .text._ZN10layer_norm13ln_fwd_kernelINS_13Kernel_traitsIf13__nv_bfloat16fS2_fjLj2560ELj1ELj4ELj1ELj16ENS_18Kernel_traits_baseILj2560EfS2_fS2_fjLj128EEEEELb1ELb0ELb0ELb0EEEvNS_9FwdParamsE --------------------------
	.section	.text._ZN10layer_norm13ln_fwd_kernelINS_13Kernel_traitsIf13__nv_bfloat16fS2_fjLj2560ELj1ELj4ELj1ELj16ENS_18Kernel_traits_baseILj2560EfS2_fS2_fjLj128EEEEELb1ELb0ELb0ELb0EEEvNS_9FwdParamsE,"ax",@progbits
	.align	128
        .global         _ZN10layer_norm13ln_fwd_kernelINS_13Kernel_traitsIf13__nv_bfloat16fS2_fjLj2560ELj1ELj4ELj1ELj16ENS_18Kernel_traits_baseILj2560EfS2_fS2_fjLj128EEEEELb1ELb0ELb0ELb0EEEvNS_9FwdParamsE
        .type           _ZN10layer_norm13ln_fwd_kernelINS_13Kernel_traitsIf13__nv_bfloat16fS2_fjLj2560ELj1ELj4ELj1ELj16ENS_18Kernel_traits_baseILj2560EfS2_fS2_fjLj128EEEEELb1ELb0ELb0ELb0EEEvNS_9FwdParamsE,@function
        .size           _ZN10layer_norm13ln_fwd_kernelINS_13Kernel_traitsIf13__nv_bfloat16fS2_fjLj2560ELj1ELj4ELj1ELj16ENS_18Kernel_traits_baseILj2560EfS2_fS2_fjLj128EEEEELb1ELb0ELb0ELb0EEEvNS_9FwdParamsE,(.L_x_88488 - _ZN10layer_norm13ln_fwd_kernelINS_13Kernel_traitsIf13__nv_bfloat16fS2_fjLj2560ELj1ELj4ELj1ELj16ENS_18Kernel_traits_baseILj2560EfS2_fS2_fjLj128EEEEELb1ELb0ELb0ELb0EEEvNS_9FwdParamsE)
        .other          _ZN10layer_norm13ln_fwd_kernelINS_13Kernel_traitsIf13__nv_bfloat16fS2_fjLj2560ELj1ELj4ELj1ELj16ENS_18Kernel_traits_baseILj2560EfS2_fS2_fjLj128EEEEELb1ELb0ELb0ELb0EEEvNS_9FwdParamsE,@"STO_CUDA_ENTRY STV_DEFAULT"
_ZN10layer_norm13ln_fwd_kernelINS_13Kernel_traitsIf13__nv_bfloat16fS2_fjLj2560ELj1ELj4ELj1ELj16ENS_18Kernel_traits_baseILj2560EfS2_fS2_fjLj128EEEEELb1ELb0ELb0ELb0EEEvNS_9FwdParamsE:
.text._ZN10layer_norm13ln_fwd_kernelINS_13Kernel_traitsIf13__nv_bfloat16fS2_fjLj2560ELj1ELj4ELj1ELj16ENS_18Kernel_traits_baseILj2560EfS2_fS2_fjLj128EEEEELb1ELb0ELb0ELb0EEEvNS_9FwdParamsE:
        /* <DEDUP_REMOVED lines=13> */
[----:B---3--:R-:W3:Y:S01]  /*00d0*/  @P0 LDG.E.64 R2, desc[UR6][R2.64] ;  /* 0x0000000602020981 */ /* 0x008ee2000c1e1b00 */
[----:B--2---:R-:W-:Y:S01]  /*00e0*/  @P0 IMAD.MOV.U32 R4, RZ, RZ, R0 ;  /* 0x000000ffff040224 */ /* 0x004fe200078e0000 */
[----:B------:R-:W0:Y:S01]  /*00f0*/  @P0 LDC R9, c[0x0][0x460] ;  /* 0x00011800ff090b82 */ /* 0x000e220000000800 */
[----:B----4-:R-:W-:-:S06]  /*0100*/  @P0 IMAD.MOV.U32 R5, RZ, RZ, R7 ;  /* 0x000000ffff050224 */ /* 0x010fcc00078e0007 */
[----:B------:R-:W0:Y:S01]  /*0110*/  @P0 LDG.E.64 R4, desc[UR6][R4.64] ;  /* 0x0000000604040981 */ /* 0x000e22000c1e1b00 */
[----:B------:R-:W1:Y:S01]  /*0120*/  S2UR UR9, SR_CTAID.X ;  /* 0x00000000000979c3 */ /* 0x000e620000002500 */
[----:B------:R-:W-:Y:S01]  /*0130*/  UISETP.NE.U32.AND UP0, UPT, UR10, URZ, UPT ;  /* 0x000000ff0a00728c */ /* 0x000fe2000bf05070 */
[----:B------:R-:W-:Y:S03]  /*0140*/  BSSY.RECONVERGENT B0, `(.L_x_35655) ;  /* 0x0000115000007945 */ /* 0x000fe60003800200 */
[----:B------:R-:W-:-:S03]  /*0150*/  UISETP.NE.AND.EX UP0, UPT, UR11, URZ, UPT, UP0 ;  /* 0x000000ff0b00728c */ /* 0x000fc6000bf05300 */
[----:B------:R-:W5:Y:S01]  /*0160*/  LDC R14, c[0x0][0x360] ;  /* 0x0000d800ff0e7b82 */ /* 0x000f620000000800 */
[----:B-1----:R-:W-:Y:S02]  /*0170*/  USHF.L.U32 UR8, UR9, 0x2, URZ ;  /* 0x0000000209087899 */ /* 0x002fe400080006ff */
[----:B-----5:R-:W-:Y:S01]  /*0180*/  IMAD R14, R14, UR9, R15 ;  /* 0x000000090e0e7c24 */ /* 0x020fe2000f8e020f */
[----:B---3--:R-:W-:Y:S02]  /*0190*/  @P0 R2UR UR4, R2 ;  /* 0x00000000020402ca */ /* 0x008fe400000e0000 */
[----:B------:R-:W-:Y:S02]  /*01a0*/  SHF.R.S32.HI R2, RZ, 0x1f, R13 ;  /* 0x0000001fff027819 */ /* 0x000fe4000001140d */
[----:B------:R-:W-:Y:S02]  /*01b0*/  @P0 R2UR UR5, R3 ;  /* 0x00000000030502ca */ /* 0x000fe400000e0000 */
[----:B------:R-:W-:-:S02]  /*01c0*/  LEA.HI R13, R2, R13, RZ, 0x3 ;  /* 0x0000000d020d7211 */ /* 0x000fc400078f18ff */
[----:B------:R-:W-:Y:S02]  /*01d0*/  LOP3.LUT R2, R15, 0x1f, RZ, 0xc0, !PT ;  /* 0x0000001f0f027812 */ /* 0x000fe400078ec0ff */
[----:B0-----:R-:W-:Y:S02]  /*01e0*/  @P0 IADD3 R0, P1, PT, R4, R9, RZ ;  /* 0x0000000904000210 */ /* 0x001fe40007f3e0ff */
[----:B------:R-:W-:Y:S01]  /*01f0*/  SHF.R.U32.HI R15, RZ, 0x5, R15 ;  /* 0x00000005ff0f7819 */ /* 0x000fe2000001160f */
[----:B------:R-:W-:Y:S01]  /*0200*/  UIADD3 UR10, UPT, UPT, UR4, -0x61c88647, URZ ;  /* 0x9e3779b9040a7890 */ /* 0x000fe2000fffe0ff */
[----:B------:R-:W-:Y:S01]  /*0210*/  LOP3.LUT R4, R2, 0x1f, RZ, 0x3c, !PT ;  /* 0x0000001f02047812 */ /* 0x000fe200078e3cff */
[----:B------:R-:W-:Y:S01]  /*0220*/  UIADD3 UR13, UPT, UPT, UR4, 0x3c6ef372, URZ ;  /* 0x3c6ef372040d7890 */ /* 0x000fe2000fffe0ff */
[----:B------:R-:W-:Y:S01]  /*0230*/  @P0 IADD3.X R7, PT, PT, RZ, R5, RZ, P1, !PT ;  /* 0x00000005ff070210 */ /* 0x000fe20000ffe4ff */
[----:B------:R-:W-:Y:S01]  /*0240*/  UIADD3 UR12, UPT, UPT, UR5, -0x4498517b, URZ ;  /* 0xbb67ae85050c7890 */ /* 0x000fe2000fffe0ff */
[----:B------:R-:W-:Y:S01]  /*0250*/  LEA.HI.SX32 R13, R13, R4, 0x1d ;  /* 0x000000040d0d7211 */ /* 0x000fe200078feaff */
[----:B------:R-:W-:Y:S01]  /*0260*/  UIADD3 UR14, UPT, UPT, UR5, 0x76cf5d0a, URZ ;  /* 0x76cf5d0a050e7890 */ /* 0x000fe2000fffe0ff */
[----:B------:R-:W-:Y:S01]  /*0270*/  LOP3.LUT R15, R15, UR8, RZ, 0xfc, !PT ;  /* 0x000000080f0f7c12 */ /* 0x000fe2000f8efcff */
[----:B------:R-:W-:Y:S01]  /*0280*/  UIADD3 UR15, UPT, UPT, UR4, -0x255992d5, URZ ;  /* 0xdaa66d2b040f7890 */ /* 0x000fe2000fffe0ff */
[--C-:B------:R-:W-:Y:S01]  /*0290*/  SHF.R.U64 R12, R0, 0x2, R7.reuse ;  /* 0x00000002000c7819 */ /* 0x100fe20000001207 */
[----:B------:R-:W-:Y:S01]  /*02a0*/  UIADD3 UR16, UPT, UPT, UR5, 0x32370b8f, URZ ;  /* 0x32370b8f05107890 */ /* 0x000fe2000fffe0ff */
[----:B------:R-:W-:Y:S01]  /*02b0*/  SHF.R.U32.HI R8, RZ, 0x2, R7 ;  /* 0x00000002ff087819 */ /* 0x000fe20000011607 */
[----:B------:R-:W-:-:S02]  /*02c0*/  UIADD3 UR17, UPT, UPT, UR4, 0x78dde6e4, URZ ;  /* 0x78dde6e404117890 */ /* 0x000fc4000fffe0ff */
[----:B------:R-:W-:Y:S02]  /*02d0*/  UIADD3 UR18, UPT, UPT, UR5, -0x126145ec, URZ ;  /* 0xed9eba1405127890 */ /* 0x000fe4000fffe0ff */
        /* <DEDUP_REMOVED lines=15> */
[----:B------:R-:W4:Y:S04]  /*03d0*/  LDL.64 R28, [R1] ;  /* 0x00000000011c7983 */ /* 0x000f280000100a00 */
[----:B------:R-:W4:Y:S04]  /*03e0*/  LDL.64 R30, [R1+0x8] ;  /* 0x00000800011e7983 */ /* 0x000f280000100a00 */
[----:B------:R-:W4:Y:S04]  /*03f0*/  LDL.64 R32, [R1+0x10] ;  /* 0x0000100001207983 */ /* 0x000f280000100a00 */
[----:B------:R-:W4:Y:S01]  /*0400*/  LDL.64 R34, [R1+0x18] ;  /* 0x0000180001227983 */ /* 0x000f220000100a00 */
[----:B------:R-:W-:-:S02]  /*0410*/  ISETP.GE.U32.AND P3, PT, R13, 0x20, PT ;  /* 0x000000200d00780c */ /* 0x000fc40003f66070 */
[----:B------:R-:W-:-:S11]  /*0420*/  ISETP.GE.U32.AND P5, PT, R13, 0x40, PT ;  /* 0x000000400d00780c */ /* 0x000fd60003fa6070 */
[----:B------:R-:W0:Y:S08]  /*0430*/  @P3 LDC.64 R4, c[0x0][0x3d0] ;  /* 0x0000f400ff043b82 */ /* 0x000e300000000a00 */
[----:B------:R-:W1:Y:S08]  /*0440*/  @P3 LDC.64 R6, c[0x0][0x438] ;  /* 0x00010e00ff063b82 */ /* 0x000e700000000a00 */
[----:B------:R-:W1:Y:S01]  /*0450*/  @P5 LDC.64 R10, c[0x0][0x3d0] ;  /* 0x0000f400ff0a5b82 */ /* 0x000e620000000a00 */
[----:B0-----:R-:W-:Y:S01]  /*0460*/  @P3 IMAD.WIDE.U32 R4, R2, 0x20, R4 ;  /* 0x0000002002043825 */ /* 0x001fe200078e0004 */
[----:B------:R-:W-:-:S06]  /*0470*/  ISETP.GE.U32.AND P0, PT, R13, 0x60, PT ;  /* 0x000000600d00780c */ /* 0x000fcc0003f06070 */
[----:B------:R-:W0:Y:S01]  /*0480*/  @P5 LDC.64 R16, c[0x0][0x438] ;  /* 0x00010e00ff105b82 */ /* 0x000e220000000a00 */
[C---:B-1----:R-:W-:Y:S01]  /*0490*/  @P3 IMAD.WIDE.U32 R6, R2.reuse, 0x20, R6 ;  /* 0x0000002002063825 */ /* 0x042fe200078e0006 */
[----:B------:R-:W-:Y:S02]  /*04a0*/  @P3 LOP3.LUT R2, R2, 0x20, RZ, 0xfc, !PT ;  /* 0x0000002002023812 */ /* 0x000fe400078efcff */
[C---:B------:R-:W-:Y:S02]  /*04b0*/  ISETP.GE.U32.AND P1, PT, R13.reuse, 0x80, PT ;  /* 0x000000800d00780c */ /* 0x040fe40003f26070 */
[C---:B------:R-:W-:Y:S02]  /*04c0*/  ISETP.GE.U32.AND P2, PT, R13.reuse, 0xa0, PT ;  /* 0x000000a00d00780c */ /* 0x040fe40003f46070 */
[----:B------:R-:W1:Y:S01]  /*04d0*/  @P0 LDC.64 R18, c[0x0][0x3d0] ;  /* 0x0000f400ff120b82 */ /* 0x000e620000000a00 */
[C---:B------:R-:W-:Y:S01]  /*04e0*/  ISETP.GE.U32.AND P4, PT, R13.reuse, 0xc0, PT ;  /* 0x000000c00d00780c */ /* 0x040fe20003f86070 */
[C---:B------:R-:W-:Y:S01]  /*04f0*/  @P5 IMAD.WIDE.U32 R10, R2.reuse, 0x20, R10 ;  /* 0x00000020020a5825 */ /* 0x040fe200078e000a */
[----:B------:R-:W5:Y:S04]  /*0500*/  @P3 LD.E.128 R132, desc[UR6][R6.64] ;  /* 0x0000000606843980 */ /* 0x000f68000c101d00 */
[----:B------:R0:W5:Y:S01]  /*0510*/  @P3 LD.E.128 R128, desc[UR6][R6.64+0x10] ;  /* 0x0000100606803980 */ /* 0x000162000c101d00 */
[----:B------:R-:W1:Y:S08]  /*0520*/  @P0 LDC.64 R20, c[0x0][0x438] ;  /* 0x00010e00ff140b82 */ /* 0x000e700000000a00 */
[----:B------:R-:W1:Y:S01]  /*0530*/  @P1 LDC.64 R22, c[0x0][0x3d0] ;  /* 0x0000f400ff161b82 */ /* 0x000e620000000a00 */
[----:B--2---:R-:W2:Y:S04]  /*0540*/  @P3 LDG.E.128 R24, desc[UR6][R4.64+0x10] ;  /* 0x0000100604183981 */ /* 0x004ea8000c1e1d00 */
[----:B---3--:R3:W2:Y:S01]  /*0550*/  @P3 LDG.E.128 R36, desc[UR6][R4.64] ;  /* 0x0000000604243981 */ /* 0x0086a2000c1e1d00 */
[C---:B0-----:R-:W-:Y:S01]  /*0560*/  @P5 IMAD.WIDE.U32 R16, R2.reuse, 0x20, R16 ;  /* 0x0000002002105825 */ /* 0x041fe200078e0010 */
[----:B------:R-:W-:Y:S01]  /*0570*/  ISETP.GE.U32.AND P6, PT, R13, 0x100, PT ;  /* 0x000001000d00780c */ /* 0x000fe20003fc6070 */
[----:B------:R-:W0:Y:S01]  /*0580*/  @P4 LDC.64 R6, c[0x0][0x3d0] ;  /* 0x0000f400ff064b82 */ /* 0x000e220000000a00 */
[----:B----4-:R-:W4:Y:S07]  /*0590*/  @P5 LDG.E.128 R28, desc[UR6][R10.64+0x10] ;  /* 0x000010060a1c5981 */ /* 0x010f2e000c1e1d00 */
[----:B---3--:R-:W3:Y:S01]  /*05a0*/  @P2 LDC.64 R4, c[0x0][0x3d0] ;  /* 0x0000f400ff042b82 */ /* 0x008ee20000000a00 */
[----:B------:R1:W3:Y:S01]  /*05b0*/  @P5 LDG.E.128 R32, desc[UR6][R10.64] ;  /* 0x000000060a205981 */ /* 0x0002e2000c1e1d00 */
[----:B------:R-:W-:-:S03]  /*05c0*/  @P5 VIADD R2, R2, 0x20 ;  /* 0x0000002002025836 */ /* 0x000fc60000000000 */
[----:B------:R-:W5:Y:S01]  /*05d0*/  @P5 LD.E.128 R124, desc[UR6][R16.64] ;  /* 0x00000006107c5980 */ /* 0x000f62000c101d00 */
[----:B-1----:R-:W-:-:S03]  /*05e0*/  @P0 IMAD.WIDE.U32 R18, R2, 0x20, R18 ;  /* 0x0000002002120825 */ /* 0x002fc600078e0012 */
[----:B------:R-:W5:Y:S01]  /*05f0*/  @P5 LD.E.128 R120, desc[UR6][R16.64+0x10] ;  /* 0x0000100610785980 */ /* 0x000f62000c101d00 */
[----:B------:R-:W1:Y:S01]  /*0600*/  @P4 LDC.64 R10, c[0x0][0x438] ;  /* 0x00010e00ff0a4b82 */ /* 0x000e620000000a00 */
[C---:B------:R-:W-:Y:S02]  /*0610*/  @P0 IMAD.WIDE.U32 R20, R2.reuse, 0x20, R20 ;  /* 0x0000002002140825 */ /* 0x040fe400078e0014 */
[----:B------:R-:W5:Y:S02]  /*0620*/  @P0 LDG.E.128 R248, desc[UR6][R18.64] ;  /* 0x0000000612f80981 */ /* 0x000f64000c1e1d00 */
[----:B------:R-:W-:Y:S02]  /*0630*/  @P0 VIADD R2, R2, 0x20 ;  /* 0x0000002002020836 */ /* 0x000fe40000000000 */
[----:B------:R0:W5:Y:S02]  /*0640*/  @P0 LDG.E.128 R244, desc[UR6][R18.64+0x10] ;  /* 0x0000100612f40981 */ /* 0x000164000c1e1d00 */
[----:B------:R-:W-:-:S02]  /*0650*/  @P1 IMAD.WIDE.U32 R22, R2, 0x20, R22 ;  /* 0x0000002002161825 */ /* 0x000fc400078e0016 */
[----:B------:R-:W5:Y:S04]  /*0660*/  @P0 LD.E.128 R116, desc[UR6][R20.64] ;  /* 0x0000000614740980 */ /* 0x000f68000c101d00 */
[----:B------:R1:W5:Y:S01]  /*0670*/  @P0 LD.E.128 R112, desc[UR6][R20.64+0x10] ;  /* 0x0000100614700980 */ /* 0x000362000c101d00 */
[----:B0-----:R-:W0:Y:S03]  /*0680*/  @P6 LDC.64 R18, c[0x0][0x3d0] ;  /* 0x0000f400ff126b82 */ /* 0x001e260000000a00 */
[----:B------:R0:W5:Y:S04]  /*0690*/  @P1 LDG.E.128 R240, desc[UR6][R22.64] ;  /* 0x0000000616f01981 */ /* 0x000168000c1e1d00 */
[----:B------:R0:W5:Y:S04]  /*06a0*/  @P1 LDG.E.128 R228, desc[UR6][R22.64+0x10] ;  /* 0x0000100616e41981 */ /* 0x000168000c1e1d00 */
[----:B--2---:R2:W-:Y:S04]  /*06b0*/  @P3 STL.64 [R1+0x20], R24 ;  /* 0x0000201801003387 */ /* 0x0045e80000100a00 */
[----:B------:R1:W-:Y:S04]  /*06c0*/  @P3 STL.64 [R1+0x28], R26 ;  /* 0x0000281a01003387 */ /* 0x0003e80000100a00 */
[----:B------:R-:W-:Y:S01]  /*06d0*/  @P3 STL.64 [R1+0x30], R36 ;  /* 0x0000302401003387 */ /* 0x000fe20000100a00 */
[----:B--2---:R-:W2:Y:S03]  /*06e0*/  @P1 LDC.64 R24, c[0x0][0x438] ;  /* 0x00010e00ff181b82 */ /* 0x004ea60000000a00 */
[----:B------:R-:W-:Y:S01]  /*06f0*/  @P3 STL.64 [R1+0x38], R38 ;  /* 0x0000382601003387 */ /* 0x000fe20000100a00 */
[----:B------:R-:W-:-:S04]  /*0700*/  ISETP.GE.U32.AND P3, PT, R13, 0xe0, PT ;  /* 0x000000e00d00780c */ /* 0x000fc80003f66070 */
[----:B-1----:R-:W1:Y:S01]  /*0710*/  @P2 LDC.64 R26, c[0x0][0x438] ;  /* 0x00010e00ff1a2b82 */ /* 0x002e620000000a00 */
[----:B----4-:R4:W-:Y:S04]  /*0720*/  @P5 STL.64 [R1], R28 ;  /* 0x0000001c01005387 */ /* 0x0109e80000100a00 */
[----:B------:R0:W-:Y:S04]  /*0730*/  @P5 STL.64 [R1+0x8], R30 ;  /* 0x0000081e01005387 */ /* 0x0001e80000100a00 */
[----:B------:R-:W1:Y:S01]  /*0740*/  @P3 LDC.64 R16, c[0x0][0x438] ;  /* 0x00010e00ff103b82 */ /* 0x000e620000000a00 */
[----:B---3--:R3:W-:Y:S04]  /*0750*/  @P5 STL.64 [R1+0x10], R32 ;  /* 0x0000102001005387 */ /* 0x0087e80000100a00 */
[----:B------:R0:W-:Y:S01]  /*0760*/  @P5 STL.64 [R1+0x18], R34 ;  /* 0x0000182201005387 */ /* 0x0001e20000100a00 */
[----:B------:R-:W-:-:S02]  /*0770*/  ISETP.GE.U32.AND P5, PT, R13, 0x120, PT ;  /* 0x000001200d00780c */ /* 0x000fc40003fa6070 */
[----:B----4-:R-:W4:Y:S01]  /*0780*/  @P3 LDC.64 R28, c[0x0][0x3d0] ;  /* 0x0000f400ff1c3b82 */ /* 0x010f220000000a00 */
[C---:B--2---:R-:W-:Y:S01]  /*0790*/  @P1 IMAD.WIDE.U32 R24, R2.reuse, 0x20, R24 ;  /* 0x0000002002181825 */ /* 0x044fe200078e0018 */
[----:B------:R-:W-:-:S04]  /*07a0*/  @P1 IADD3 R2, PT, PT, R2, 0x20, RZ ;  /* 0x0000002002021810 */ /* 0x000fc80007ffe0ff */
[----:B------:R2:W5:Y:S02]  /*07b0*/  @P1 LD.E.128 R108, desc[UR6][R24.64] ;  /* 0x00000006186c1980 */ /* 0x000564000c101d00 */
[----:B0-----:R-:W0:Y:S01]  /*07c0*/  @P6 LDC.64 R30, c[0x0][0x438] ;  /* 0x00010e00ff1e6b82 */ /* 0x001e220000000a00 */
[C---:B------:R-:W-:Y:S01]  /*07d0*/  @P2 IMAD.WIDE.U32 R4, R2.reuse, 0x20, R4 ;  /* 0x0000002002042825 */ /* 0x040fe200078e0004 */
[----:B------:R2:W5:Y:S03]  /*07e0*/  @P1 LD.E.128 R104, desc[UR6][R24.64+0x10] ;  /* 0x0000100618681980 */ /* 0x000566000c101d00 */
[C---:B-1----:R-:W-:Y:S01]  /*07f0*/  @P2 IMAD.WIDE.U32 R26, R2.reuse, 0x20, R26 ;  /* 0x00000020021a2825 */ /* 0x042fe200078e001a */
[----:B------:R2:W5:Y:S02]  /*0800*/  @P2 LDG.E.128 R224, desc[UR6][R4.64] ;  /* 0x0000000604e02981 */ /* 0x000564000c1e1d00 */
[----:B------:R-:W1:Y:S01]  /*0810*/  @P5 LDC.64 R20, c[0x0][0x3d0] ;  /* 0x0000f400ff145b82 */ /* 0x000e620000000a00 */
[----:B------:R-:W-:Y:S01]  /*0820*/  @P2 VIADD R2, R2, 0x20 ;  /* 0x0000002002022836 */ /* 0x000fe20000000000 */
[----:B------:R2:W5:Y:S06]  /*0830*/  @P2 LDG.E.128 R220, desc[UR6][R4.64+0x10] ;  /* 0x0000100604dc2981 */ /* 0x00056c000c1e1d00 */
[----:B---3--:R-:W3:Y:S01]  /*0840*/  @P5 LDC.64 R32, c[0x0][0x438] ;  /* 0x00010e00ff205b82 */ /* 0x008ee20000000a00 */
[C---:B------:R-:W-:Y:S01]  /*0850*/  @P4 IMAD.WIDE.U32 R6, R2.reuse, 0x20, R6 ;  /* 0x0000002002064825 */ /* 0x040fe200078e0006 */
[----:B------:R2:W5:Y:S03]  /*0860*/  @P2 LD.E.128 R100, desc[UR6][R26.64] ;  /* 0x000000061a642980 */ /* 0x000566000c101d00 */
[C---:B------:R-:W-:Y:S01]  /*0870*/  @P4 IMAD.WIDE.U32 R10, R2.reuse, 0x20, R10 ;  /* 0x00000020020a4825 */ /* 0x040fe200078e000a */
[----:B------:R2:W5:Y:S03]  /*0880*/  @P2 LD.E.128 R96, desc[UR6][R26.64+0x10] ;  /* 0x000010061a602980 */ /* 0x000566000c101d00 */
[----:B------:R-:W-:Y:S01]  /*0890*/  @P4 VIADD R2, R2, 0x20 ;  /* 0x0000002002024836 */ /* 0x000fe20000000000 */
[----:B------:R2:W5:Y:S03]  /*08a0*/  @P4 LDG.E.128 R216, desc[UR6][R6.64] ;  /* 0x0000000606d84981 */ /* 0x000566000c1e1d00 */
[C---:B----4-:R-:W-:Y:S01]  /*08b0*/  @P3 IMAD.WIDE.U32 R28, R2.reuse, 0x20, R28 ;  /* 0x00000020021c3825 */ /* 0x050fe200078e001c */
[----:B------:R2:W5:Y:S03]  /*08c0*/  @P4 LDG.E.128 R212, desc[UR6][R6.64+0x10] ;  /* 0x0000100606d44981 */ /* 0x000566000c1e1d00 */
[C---:B------:R-:W-:Y:S01]  /*08d0*/  @P3 IMAD.WIDE.U32 R16, R2.reuse, 0x20, R16 ;  /* 0x0000002002103825 */ /* 0x040fe200078e0010 */
[----:B------:R-:W-:Y:S01]  /*08e0*/  @P3 IADD3 R2, PT, PT, R2, 0x20, RZ ;  /* 0x0000002002023810 */ /* 0x000fe20007ffe0ff */
[----:B------:R2:W5:Y:S04]  /*08f0*/  @P4 LD.E.128 R92, desc[UR6][R10.64] ;  /* 0x000000060a5c4980 */ /* 0x000568000c101d00 */
[C---:B------:R-:W-:Y:S01]  /*0900*/  @P6 IMAD.WIDE.U32 R18, R2.reuse, 0x20, R18 ;  /* 0x0000002002126825 */ /* 0x040fe200078e0012 */
[----:B------:R2:W5:Y:S03]  /*0910*/  @P4 LD.E.128 R88, desc[UR6][R10.64+0x10] ;  /* 0x000010060a584980 */ /* 0x000566000c101d00 */
[C---:B0-----:R-:W-:Y:S01]  /*0920*/  @P6 IMAD.WIDE.U32 R30, R2.reuse, 0x20, R30 ;  /* 0x00000020021e6825 */ /* 0x041fe200078e001e */
[----:B------:R2:W5:Y:S03]  /*0930*/  @P3 LDG.E.128 R208, desc[UR6][R28.64] ;  /* 0x000000061cd03981 */ /* 0x000566000c1e1d00 */
[----:B------:R-:W-:Y:S01]  /*0940*/  @P6 VIADD R2, R2, 0x20 ;  /* 0x0000002002026836 */ /* 0x000fe20000000000 */
[----:B------:R2:W5:Y:S03]  /*0950*/  @P3 LDG.E.128 R84, desc[UR6][R28.64+0x10] ;  /* 0x000010061c543981 */ /* 0x000566000c1e1d00 */
[C---:B-1----:R-:W-:Y:S01]  /*0960*/  @P5 IMAD.WIDE.U32 R20, R2.reuse, 0x20, R20 ;  /* 0x0000002002145825 */ /* 0x042fe200078e0014 */
[----:B------:R2:W5:Y:S03]  /*0970*/  @P3 LD.E.128 R80, desc[UR6][R16.64] ;  /* 0x0000000610503980 */ /* 0x000566000c101d00 */
[C---:B---3--:R-:W-:Y:S01]  /*0980*/  @P5 IMAD.WIDE.U32 R32, R2.reuse, 0x20, R32 ;  /* 0x0000002002205825 */ /* 0x048fe200078e0020 */
        /* <DEDUP_REMOVED lines=21> */
.L_x_35656:
[----:B------:R-:W2:Y:S04]  /*0ae0*/  LDL R20, [R1+0x20] ;  /* 0x0000200001147983 */ /* 0x000ea80000100800 */
[----:B------:R-:W2:Y:S04]  /*0af0*/  LDL R21, [R1+0x24] ;  /* 0x0000240001157983 */ /* 0x000ea80000100800 */
[----:B------:R-:W2:Y:S04]  /*0b00*/  LDL R22, [R1+0x28] ;  /* 0x0000280001167983 */ /* 0x000ea80000100800 */
[----:B------:R-:W2:Y:S04]  /*0b10*/  LDL R23, [R1+0x2c] ;  /* 0x00002c0001177983 */ /* 0x000ea80000100800 */
[----:B------:R-:W3:Y:S04]  /*0b20*/  LDL R140, [R1+0x30] ;  /* 0x00003000018c7983 */ /* 0x000ee80000100800 */
[----:B------:R-:W3:Y:S04]  /*0b30*/  LDL R141, [R1+0x34] ;  /* 0x00003400018d7983 */ /* 0x000ee80000100800 */
[----:B------:R-:W3:Y:S04]  /*0b40*/  LDL R142, [R1+0x38] ;  /* 0x00003800018e7983 */ /* 0x000ee80000100800 */
[----:B------:R-:W3:Y:S04]  /*0b50*/  LDL R143, [R1+0x3c] ;  /* 0x00003c00018f7983 */ /* 0x000ee80000100800 */
[----:B------:R-:W4:Y:S04]  /*0b60*/  LDL R24, [R1] ;  /* 0x0000000001187983 */ /* 0x000f280000100800 */
[----:B------:R-:W4:Y:S04]  /*0b70*/  LDL R25, [R1+0x4] ;  /* 0x0000040001197983 */ /* 0x000f280000100800 */
[----:B------:R-:W4:Y:S04]  /*0b80*/  LDL R26, [R1+0x8] ;  /* 0x00000800011a7983 */ /* 0x000f280000100800 */
[----:B------:R-:W4:Y:S04]  /*0b90*/  LDL R27, [R1+0xc] ;  /* 0x00000c00011b7983 */ /* 0x000f280000100800 */
[----:B------:R-:W4:Y:S04]  /*0ba0*/  LDL R136, [R1+0x10] ;  /* 0x0000100001887983 */ /* 0x000f280000100800 */
[----:B------:R-:W4:Y:S04]  /*0bb0*/  LDL R137, [R1+0x14] ;  /* 0x0000140001897983 */ /* 0x000f280000100800 */
[----:B------:R-:W4:Y:S04]  /*0bc0*/  LDL R138, [R1+0x18] ;  /* 0x00001800018a7983 */ /* 0x000f280000100800 */
[----:B------:R-:W4:Y:S01]  /*0bd0*/  LDL R139, [R1+0x1c] ;  /* 0x00001c00018b7983 */ /* 0x000f220000100800 */
[----:B------:R-:W-:-:S02]  /*0be0*/  ISETP.GE.U32.AND P1, PT, R13, 0x20, PT ;  /* 0x000000200d00780c */ /* 0x000fc40003f26070 */
[----:B------:R-:W-:-:S11]  /*0bf0*/  ISETP.GE.U32.AND P6, PT, R13, 0x40, PT ;  /* 0x000000400d00780c */ /* 0x000fd60003fc6070 */
[----:B------:R-:W0:Y:S08]  /*0c00*/  @P1 LDC.64 R4, c[0x0][0x3d0] ;  /* 0x0000f400ff041b82 */ /* 0x000e300000000a00 */
[----:B------:R-:W1:Y:S01]  /*0c10*/  @P6 LDC.64 R6, c[0x0][0x3d0] ;  /* 0x0000f400ff066b82 */ /* 0x000e620000000a00 */
[C---:B0-----:R-:W-:Y:S01]  /*0c20*/  @P1 IMAD.WIDE.U32 R4, R2.reuse, 0x20, R4 ;  /* 0x0000002002041825 */ /* 0x041fe200078e0004 */
[----:B------:R-:W-:-:S05]  /*0c30*/  @P1 LOP3.LUT R2, R2, 0x20, RZ, 0xfc, !PT ;  /* 0x0000002002021812 */ /* 0x000fca00078efcff */
[----:B-1----:R-:W-:Y:S01]  /*0c40*/  @P6 IMAD.WIDE.U32 R6, R2, 0x20, R6 ;  /* 0x0000002002066825 */ /* 0x002fe200078e0006 */
[----:B--2---:R-:W2:Y:S04]  /*0c50*/  @P1 LDG.E.128 R20, desc[UR6][R4.64+0x10] ;  /* 0x0000100604141981 */ /* 0x004ea8000c1e1d00 */
[----:B---3--:R-:W3:Y:S04]  /*0c60*/  @P1 LDG.E.128 R140, desc[UR6][R4.64] ;  /* 0x00000006048c1981 */ /* 0x008ee8000c1e1d00 */
[----:B----4-:R-:W4:Y:S04]  /*0c70*/  @P6 LDG.E.128 R24, desc[UR6][R6.64+0x10] ;  /* 0x0000100606186981 */ /* 0x010f28000c1e1d00 */
[----:B------:R0:W4:Y:S01]  /*0c80*/  @P6 LDG.E.128 R136, desc[UR6][R6.64] ;  /* 0x0000000606886981 */ /* 0x000122000c1e1d00 */
[----:B------:R-:W-:-:S02]  /*0c90*/  ISETP.GE.U32.AND P5, PT, R13, 0x60, PT ;  /* 0x000000600d00780c */ /* 0x000fc40003fa6070 */
[C---:B------:R-:W-:Y:S02]  /*0ca0*/  ISETP.GE.U32.AND P0, PT, R13.reuse, 0x80, PT ;  /* 0x000000800d00780c */ /* 0x040fe40003f06070 */
[----:B------:R-:W-:-:S09]  /*0cb0*/  ISETP.GE.U32.AND P4, PT, R13, 0xa0, PT ;  /* 0x000000a00d00780c */ /* 0x000fd20003f86070 */
[----:B------:R-:W1:Y:S01]  /*0cc0*/  @P5 LDC.64 R10, c[0x0][0x3d0] ;  /* 0x0000f400ff0a5b82 */ /* 0x000e620000000a00 */
[C---:B------:R-:W-:Y:S02]  /*0cd0*/  ISETP.GE.U32.AND P3, PT, R13.reuse, 0xc0, PT ;  /* 0x000000c00d00780c */ /* 0x040fe40003f66070 */
[----:B------:R-:W-:-:S05]  /*0ce0*/  ISETP.GE.U32.AND P2, PT, R13, 0xe0, PT ;  /* 0x000000e00d00780c */ /* 0x000fca0003f46070 */
[----:B------:R-:W0:Y:S01]  /*0cf0*/  @P0 LDC.64 R16, c[0x0][0x3d0] ;  /* 0x0000f400ff100b82 */ /* 0x000e220000000a00 */
[----:B------:R-:W-:-:S07]  /*0d00*/  @P6 IADD3 R2, PT, PT, R2, 0x20, RZ ;  /* 0x0000002002026810 */ /* 0x000fce0007ffe0ff */
[----:B------:R-:W0:Y:S01]  /*0d10*/  @P4 LDC.64 R18, c[0x0][0x3d0] ;  /* 0x0000f400ff124b82 */ /* 0x000e220000000a00 */
[----:B-1----:R-:W-:-:S04]  /*0d20*/  @P5 IMAD.WIDE.U32 R10, R2, 0x20, R10 ;  /* 0x00000020020a5825 */ /* 0x002fc800078e000a */
[----:B------:R-:W-:Y:S01]  /*0d30*/  @P5 VIADD R2, R2, 0x20 ;  /* 0x0000002002025836 */ /* 0x000fe20000000000 */
[----:B------:R1:W5:Y:S04]  /*0d40*/  @P5 LDG.E.128 R248, desc[UR6][R10.64] ;  /* 0x000000060af85981 */ /* 0x000368000c1e1d00 */
[----:B------:R1:W5:Y:S01]  /*0d50*/  @P5 LDG.E.128 R244, desc[UR6][R10.64+0x10] ;  /* 0x000010060af45981 */ /* 0x000362000c1e1d00 */
[----:B------:R-:W-:Y:S01]  /*0d60*/  ISETP.GE.U32.AND P5, PT, R13, 0x140, PT ;  /* 0x000001400d00780c */ /* 0x000fe20003fa6070 */
[----:B0-----:R-:W-:-:S04]  /*0d70*/  @P0 IMAD.WIDE.U32 R16, R2, 0x20, R16 ;  /* 0x0000002002100825 */ /* 0x001fc800078e0010 */
[----:B------:R-:W-:Y:S01]  /*0d80*/  @P0 VIADD R2, R2, 0x20 ;  /* 0x0000002002020836 */ /* 0x000fe20000000000 */
[----:B------:R1:W5:Y:S03]  /*0d90*/  @P0 LDG.E.128 R240, desc[UR6][R16.64] ;  /* 0x0000000610f00981 */ /* 0x000366000c1e1d00 */
[C---:B------:R-:W-:Y:S01]  /*0da0*/  @P4 IMAD.WIDE.U32 R18, R2.reuse, 0x20, R18 ;  /* 0x0000002002124825 */ /* 0x040fe200078e0012 */
[----:B------:R-:W-:Y:S01]  /*0db0*/  @P4 IADD3 R2, PT, PT, R2, 0x20, RZ ;  /* 0x0000002002024810 */ /* 0x000fe20007ffe0ff */
[----:B------:R1:W5:Y:S02]  /*0dc0*/  @P0 LDG.E.128 R228, desc[UR6][R16.64+0x10] ;  /* 0x0000100610e40981 */ /* 0x000364000c1e1d00 */
[----:B------:R-:W0:Y:S02]  /*0dd0*/  @P5 LDC.64 R6, c[0x0][0x3d0] ;  /* 0x0000f400ff065b82 */ /* 0x000e240000000a00 */
[----:B------:R1:W5:Y:S04]  /*0de0*/  @P4 LDG.E.128 R224, desc[UR6][R18.64] ;  /* 0x0000000612e04981 */ /* 0x000368000c1e1d00 */
[----:B------:R1:W5:Y:S04]  /*0df0*/  @P4 LDG.E.128 R220, desc[UR6][R18.64+0x10] ;  /* 0x0000100612dc4981 */ /* 0x000368000c1e1d00 */
[----:B--2---:R2:W-:Y:S04]  /*0e00*/  @P1 STL.64 [R1+0x20], R20 ;  /* 0x0000201401001387 */ /* 0x0045e80000100a00 */
[----:B------:R1:W-:Y:S01]  /*0e10*/  @P1 STL.64 [R1+0x28], R22 ;  /* 0x0000281601001387 */ /* 0x0003e20000100a00 */
[----:B--2---:R-:W2:Y:S03]  /*0e20*/  @P3 LDC.64 R20, c[0x0][0x3d0] ;  /* 0x0000f400ff143b82 */ /* 0x004ea60000000a00 */
[----:B---3--:R-:W-:Y:S04]  /*0e30*/  @P1 STL.64 [R1+0x30], R140 ;  /* 0x0000308c01001387 */ /* 0x008fe80000100a00 */
[----:B------:R-:W-:Y:S01]  /*0e40*/  @P1 STL.64 [R1+0x38], R142 ;  /* 0x0000388e01001387 */ /* 0x000fe20000100a00 */
[C---:B------:R-:W-:Y:S01]  /*0e50*/  ISETP.GE.U32.AND P1, PT, R13.reuse, 0x100, PT ;  /* 0x000001000d00780c */ /* 0x040fe20003f26070 */
[----:B-1----:R-:W1:Y:S02]  /*0e60*/  @P2 LDC.64 R22, c[0x0][0x3d0] ;  /* 0x0000f400ff162b82 */ /* 0x002e640000000a00 */
[----:B----4-:R3:W-:Y:S10]  /*0e70*/  @P6 STL.64 [R1], R24 ;  /* 0x0000001801006387 */ /* 0x0107f40000100a00 */
[----:B------:R-:W4:Y:S01]  /*0e80*/  @P1 LDC.64 R4, c[0x0][0x3d0] ;  /* 0x0000f400ff041b82 */ /* 0x000f220000000a00 */
[----:B------:R0:W-:Y:S04]  /*0e90*/  @P6 STL.64 [R1+0x8], R26 ;  /* 0x0000081a01006387 */ /* 0x0001e80000100a00 */
[----:B------:R0:W-:Y:S04]  /*0ea0*/  @P6 STL.64 [R1+0x10], R136 ;  /* 0x0000108801006387 */ /* 0x0001e80000100a00 */
[----:B------:R0:W-:Y:S01]  /*0eb0*/  @P6 STL.64 [R1+0x18], R138 ;  /* 0x0000188a01006387 */ /* 0x0001e20000100a00 */
[----:B------:R-:W-:Y:S01]  /*0ec0*/  ISETP.GE.U32.AND P6, PT, R13, 0x120, PT ;  /* 0x000001200d00780c */ /* 0x000fe20003fc6070 */
[----:B--2---:R-:W-:-:S12]  /*0ed0*/  @P3 IMAD.WIDE.U32 R20, R2, 0x20, R20 ;  /* 0x0000002002143825 */ /* 0x004fd800078e0014 */
[----:B---3--:R-:W2:Y:S01]  /*0ee0*/  @P6 LDC.64 R24, c[0x0][0x3d0] ;  /* 0x0000f400ff186b82 */ /* 0x008ea20000000a00 */
[----:B------:R-:W-:Y:S01]  /*0ef0*/  @P3 VIADD R2, R2, 0x20 ;  /* 0x0000002002023836 */ /* 0x000fe20000000000 */
[----:B------:R3:W5:Y:S03]  /*0f00*/  @P3 LDG.E.128 R216, desc[UR6][R20.64] ;  /* 0x0000000614d83981 */ /* 0x000766000c1e1d00 */
[C---:B-1----:R-:W-:Y:S01]  /*0f10*/  @P2 IMAD.WIDE.U32 R22, R2.reuse, 0x20, R22 ;  /* 0x0000002002162825 */ /* 0x042fe200078e0016 */
[----:B------:R3:W5:Y:S03]  /*0f20*/  @P3 LDG.E.128 R212, desc[UR6][R20.64+0x10] ;  /* 0x0000100614d43981 */ /* 0x000766000c1e1d00 */
[----:B------:R-:W-:Y:S01]  /*0f30*/  @P2 VIADD R2, R2, 0x20 ;  /* 0x0000002002022836 */ /* 0x000fe20000000000 */
[----:B------:R3:W5:Y:S03]  /*0f40*/  @P2 LDG.E.128 R208, desc[UR6][R22.64] ;  /* 0x0000000616d02981 */ /* 0x000766000c1e1d00 */
[C---:B----4-:R-:W-:Y:S01]  /*0f50*/  @P1 IMAD.WIDE.U32 R4, R2.reuse, 0x20, R4 ;  /* 0x0000002002041825 */ /* 0x050fe200078e0004 */
[----:B------:R-:W-:Y:S01]  /*0f60*/  @P1 IADD3 R2, PT, PT, R2, 0x20, RZ ;  /* 0x0000002002021810 */ /* 0x000fe20007ffe0ff */
[----:B------:R3:W5:Y:S04]  /*0f70*/  @P2 LDG.E.128 R84, desc[UR6][R22.64+0x10] ;  /* 0x0000100616542981 */ /* 0x000768000c1e1d00 */
[----:B------:R3:W5:Y:S04]  /*0f80*/  @P1 LDG.E.128 R72, desc[UR6][R4.64] ;  /* 0x0000000604481981 */ /* 0x000768000c1e1d00 */
[----:B------:R3:W5:Y:S01]  /*0f90*/  @P1 LDG.E.128 R68, desc[UR6][R4.64+0x10] ;  /* 0x0000100604441981 */ /* 0x000762000c1e1d00 */
[----:B--2---:R-:W-:-:S04]  /*0fa0*/  @P6 IMAD.WIDE.U32 R24, R2, 0x20, R24 ;  /* 0x0000002002186825 */ /* 0x004fc800078e0018 */
[----:B------:R-:W-:Y:S01]  /*0fb0*/  @P6 VIADD R2, R2, 0x20 ;  /* 0x0000002002026836 */ /* 0x000fe20000000000 */
[----:B------:R3:W5:Y:S03]  /*0fc0*/  @P6 LDG.E.128 R56, desc[UR6][R24.64] ;  /* 0x0000000618386981 */ /* 0x000766000c1e1d00 */
[----:B0-----:R-:W-:Y:S01]  /*0fd0*/  @P5 IMAD.WIDE.U32 R2, R2, 0x20, R6 ;  /* 0x0000002002025825 */ /* 0x001fe200078e0006 */
        /* <DEDUP_REMOVED lines=43> */
.L_x_35657:
[----:B------:R-:W-:Y:S05]  /*1290*/  BSYNC.RECONVERGENT B0 ;  /* 0x0000000000007941 */ /* 0x000fea0003800200 */
.L_x_35655:
[----:B------:R-:W1:Y:S02]  /*12a0*/  LDCU UR8, c[0x0][0x384] ;  /* 0x00007080ff0877ac */ /* 0x000e640008000800 */
[----:B-1----:R-:W-:-:S13]  /*12b0*/  ISETP.GE.AND P0, PT, R15, UR8, PT ;  /* 0x000000080f007c0c */ /* 0x002fda000bf06270 */
[----:B------:R-:W-:Y:S05]  /*12c0*/  @P0 EXIT ;  /* 0x000000000000094d */ /* 0x000fea0003800000 */
[----:B0-----:R-:W-:Y:S01]  /*12d0*/  IMAD.HI.U32 R3, R14, -0x326172a9, RZ ;  /* 0xcd9e8d570e037827 */ /* 0x001fe200078e00ff */
[----:B------:R-:W0:Y:S03]  /*12e0*/  LDCU.U8 UR11, c[0x0][0x410] ;  /* 0x00008200ff0b77ac */ /* 0x000e260008000000 */
[----:B------:R-:W-:Y:S01]  /*12f0*/  IMAD.HI.U32 R2, R12, -0x2daee0ad, RZ ;  /* 0xd2511f530c027827 */ /* 0x000fe200078e00ff */
[----:B------:R-:W-:-:S03]  /*1300*/  LOP3.LUT R3, R8, UR4, R3, 0x96, !PT ;  /* 0x0000000408037c12 */ /* 0x000fc6000f8e9603 */
[----:B------:R-:W-:Y:S01]  /*1310*/  IMAD R5, R14, -0x326172a9, RZ ;  /* 0xcd9e8d570e057824 */ /* 0x000fe200078e02ff */
[----:B------:R-:W-:Y:S01]  /*1320*/  LOP3.LUT R2, R2, UR5, RZ, 0x3c, !PT ;  /* 0x0000000502027c12 */ /* 0x000fe2000f8e3cff */
[----:B------:R-:W-:Y:S02]  /*1330*/  IMAD R7, R12, -0x2daee0ad, RZ ;  /* 0xd2511f530c077824 */ /* 0x000fe400078e02ff */
[----:B------:R-:W-:-:S04]  /*1340*/  IMAD.HI.U32 R6, R3, -0x2daee0ad, RZ ;  /* 0xd2511f5303067827 */ /* 0x000fc800078e00ff */
[C---:B------:R-:W-:Y:S01]  /*1350*/  IMAD.HI.U32 R4, R2.reuse, -0x326172a9, RZ ;  /* 0xcd9e8d5702047827 */ /* 0x040fe200078e00ff */
        /* <DEDUP_REMOVED lines=51> */
[----:B------:R-:W-:Y:S01]  /*1690*/  IMAD R6, R3, -0x2daee0ad, RZ ;  /* 0xd2511f5303067824 */ /* 0x000fe200078e02ff */
[----:B------:R-:W-:Y:S01]  /*16a0*/  LOP3.LUT R9, R0, 0x3, RZ, 0xc0, !PT ;  /* 0x0000000300097812 */ /* 0x000fe200078ec0ff */
[----:B------:R-:W-:-:S04]  /*16b0*/  IMAD.HI.U32 R11, R2, -0x2daee0ad, RZ ;  /* 0xd2511f53020b7827 */ /* 0x000fc800078e00ff */
[----:B------:R-:W-:Y:S01]  /*16c0*/  IMAD.HI.U32 R10, R4, -0x326172a9, RZ ;  /* 0xcd9e8d57040a7827 */ /* 0x000fe200078e00ff */
[----:B------:R-:W-:-:S03]  /*16d0*/  LOP3.LUT R11, R6, UR27, R11, 0x96, !PT ;  /* 0x0000001b060b7c12 */ /* 0x000fc6000f8e960b */
[----:B------:R-:W-:Y:S01]  /*16e0*/  IMAD.MOV.U32 R7, RZ, RZ, RZ ;  /* 0x000000ffff077224 */ /* 0x000fe200078e00ff */
[----:B------:R-:W-:Y:S01]  /*16f0*/  LOP3.LUT R10, R5, UR26, R10, 0x96, !PT ;  /* 0x0000001a050a7c12 */ /* 0x000fe2000f8e960a */
[----:B------:R-:W-:Y:S02]  /*1700*/  IMAD R5, R2, -0x2daee0ad, RZ ;  /* 0xd2511f5302057824 */ /* 0x000fe400078e02ff */
[----:B0123--:R-:W-:-:S07]  /*1710*/  IMAD R6, R4, -0x326172a9, RZ ;  /* 0xcd9e8d5704067824 */ /* 0x00ffce00078e02ff */
.L_x_36518:
[----:B------:R-:W0:Y:S01]  /*1720*/  @UP0 LDCU.64 UR14, c[0x0][0x3e0] ;  /* 0x00007c00ff0e07ac */ /* 0x000e220008000a00 */
[----:B------:R-:W-:Y:S01]  /*1730*/  PLOP3.LUT P0, PT, PT, PT, UP0, 0x80, 0x8 ;  /* 0x000000000008781c */ /* 0x000fe20003f0f008 */
[----:B------:R-:W-:Y:S01]  /*1740*/  HFMA2 R2, -RZ, RZ, 0, 1.1920928955078125e-07 ;  /* 0x00000002ff027431 */ /* 0x000fe200000001ff */
[----:B------:R-:W-:-:S11]  /*1750*/  PLOP3.LUT P1, PT, PT, PT, UP0, 0x80, 0x8 ;  /* 0x000000000008781c */ /* 0x000fd60003f2f008 */
[----:B0-----:R-:W-:-:S06]  /*1760*/  @P0 IMAD.WIDE R2, R15, R2, UR14 ;  /* 0x0000000e0f020e25 */ /* 0x001fcc000f8e0202 */
[----:B--2---:R-:W2:Y:S01]  /*1770*/  @P1 LDG.E.U16 R2, desc[UR6][R2.64] ;  /* 0x0000000602021981 */ /* 0x004ea2000c1e1500 */
[----:B------:R-:W-:Y:S01]  /*1780*/  PLOP3.LUT P0, PT, PT, PT, UP0, 0x80, 0x8 ;  /* 0x000000000008781c */ /* 0x000fe20003f0f008 */
[----:B------:R-:W-:Y:S01]  /*1790*/  IMAD.MOV.U32 R4, RZ, RZ, 0x3f800000 ;  /* 0x3f800000ff047424 */ /* 0x000fe200078e00ff */
[----:B------:R-:W-:Y:S01]  /*17a0*/  ISETP.GE.U32.AND P2, PT, R13, 0x20, PT ;  /* 0x000000200d00780c */ /* 0x000fe20003f46070 */
[----:B-1-34-:R-:W0:Y:S01]  /*17b0*/  S2R R200, SR_TID.X ;  /* 0x0000000000c87919 */ /* 0x01ae220000002100 */
        /* <DEDUP_REMOVED lines=32> */
.L_x_88320:
[----:B------:R-:W-:Y:S05]  /*19c0*/  BRX R232 -0x19d0                                       (*"BRANCH_TARGETS .L_x_88321,.L_x_88322,.L_x_88323"*) ;  /* 0xffffffe4e88c7949 */ /* 0x000fea000383ffff */
.L_x_88323:
[----:B------:R-:W-:Y:S01]  /*19d0*/  IADD3 R232, PT, PT, R9, 0x1, RZ ;  /* 0x0000000109e87810 */ /* 0x000fe20007ffe0ff */
[----:B------:R-:W-:Y:S02]  /*19e0*/  IMAD.MOV.U32 R2, RZ, RZ, R5 ;  /* 0x000000ffff027224 */ /* 0x000fe400078e0005 */
[----:B------:R-:W-:Y:S01]  /*19f0*/  IMAD.MOV.U32 R233, RZ, RZ, R10 ;  /* 0x000000ffffe97224 */ /* 0x000fe200078e000a */
[----:B------:R-:W-:Y:S06]  /*1a00*/  BRA `(.L_x_35662) ;  /* 0x00000004003c7947 */ /* 0x000fec0003800000 */
.L_x_88321:
[----:B------:R-:W-:Y:S01]  /*1a10*/  MOV R2, R5 ;  /* 0x0000000500027202 */ /* 0x000fe20000000f00 */
[----:B------:R-:W-:Y:S02]  /*1a20*/  IMAD.MOV.U32 R232, RZ, RZ, 0x3 ;  /* 0x00000003ffe87424 */ /* 0x000fe400078e00ff */
[----:B------:R-:W-:Y:S01]  /*1a30*/  IMAD.MOV.U32 R233, RZ, RZ, R11 ;  /* 0x000000ffffe97224 */ /* 0x000fe200078e000b */
[----:B------:R-:W-:Y:S06]  /*1a40*/  BRA `(.L_x_35662) ;  /* 0x00000004002c7947 */ /* 0x000fec0003800000 */
.L_x_88322:
        /* <DEDUP_REMOVED lines=12> */
.L_x_35664:
[----:B------:R-:W-:Y:S05]  /*1b10*/  BSYNC.RECONVERGENT B2 ;  /* 0x0000000000027941 */ /* 0x000fea0003800200 */
.L_x_35663:
        /* <DEDUP_REMOVED lines=62> */
.L_x_35662:
[----:B------:R-:W-:Y:S05]  /*1f00*/  BSYNC.RECONVERGENT B1 ;  /* 0x0000000000017941 */ /* 0x000fea0003800200 */
.L_x_35661:
        /* <DEDUP_REMOVED lines=9> */
[----:B0-----:R-:W-:-:S02]  /*1fa0*/  FSETP.GTU.FTZ.AND P0, PT, R5, R237, PT ;  /* 0x000000ed0500720b */ /* 0x001fc40003f1c000 */
[----:B-----5:R-:W-:-:S05]  /*1fb0*/  SHF.L.U32 R5, R20, 0x10, RZ ;  /* 0x0000001014057819 */ /* 0x020fca00000006ff */
        /* <DEDUP_REMOVED lines=17> */
.L_x_35667:
        /* <DEDUP_REMOVED lines=12> */
.L_x_35669:
[----:B------:R-:W-:Y:S05]  /*2190*/  BSYNC.RECONVERGENT B2 ;  /* 0x0000000000027941 */ /* 0x000fea0003800200 */
.L_x_35668:
        /* <DEDUP_REMOVED lines=62> */
.L_x_35666:
[----:B------:R-:W-:Y:S05]  /*2580*/  BSYNC.RECONVERGENT B1 ;  /* 0x0000000000017941 */ /* 0x000fea0003800200 */
.L_x_35665:
        /* <DEDUP_REMOVED lines=22> */
.L_x_35672:
        /* <DEDUP_REMOVED lines=12> */
.L_x_35674:
[----:B------:R-:W-:Y:S05]  /*27b0*/  BSYNC.RECONVERGENT B2 ;  /* 0x0000000000027941 */ /* 0x000fea0003800200 */
.L_x_35673:
        /* <DEDUP_REMOVED lines=62> */
.L_x_35671:
[----:B------:R-:W-:Y:S05]  /*2ba0*/  BSYNC.RECONVERGENT B1 ;  /* 0x0000000000017941 */ /* 0x000fea0003800200 */
.L_x_35670:
[----:B------:R-:W-:Y:S01]  /*2bb0*/  I2FP.F32.U32 R5, R5 ;  /* 0x0000000500057245 */ /* 0x000fe20000201000 */
[----:B------:R-:W-:Y:S01]  /*2bc0*/  BSSY.RECONVERGENT B1, `(.L_x_35675) ;  /* 0x0000061000017945 */ /* 0x000fe20003800200 */
[----:B------:R-:W-:Y:S01]  /*2bd0*/  ISETP.NE.AND P2, PT, R232, 0x1, PT ;  /* 0x00000001e800780c */ /* 0x000fe20003f45270 */
[----:B------:R-:W-:Y:S02]  /*2be0*/  IMAD.MOV.U32 R20, RZ, RZ, 0x2 ;  /* 0x00000002ff147424 */ /* 0x000fe400078e00ff */
        /* <DEDUP_REMOVED lines=19> */
.L_x_35677:
        /* <DEDUP_REMOVED lines=12> */
.L_x_35679:
[----:B------:R-:W-:Y:S05]  /*2de0*/  BSYNC.RECONVERGENT B2 ;  /* 0x0000000000027941 */ /* 0x000fea0003800200 */
.L_x_35678:
        /* <DEDUP_REMOVED lines=62> */
.L_x_35676:
[----:B------:R-:W-:Y:S05]  /*31d0*/  BSYNC.RECONVERGENT B1 ;  /* 0x0000000000017941 */ /* 0x000fea0003800200 */
.L_x_35675:
        /* <DEDUP_REMOVED lines=22> */
.L_x_35682:
        /* <DEDUP_REMOVED lines=12> */
.L_x_35684:
[----:B------:R-:W-:Y:S05]  /*3400*/  BSYNC.RECONVERGENT B2 ;  /* 0x0000000000027941 */ /* 0x000fea0003800200 */
.L_x_35683:
        /* <DEDUP_REMOVED lines=62> */
.L_x_35681:
[----:B------:R-:W-:Y:S05]  /*37f0*/  BSYNC.RECONVERGENT B1 ;  /* 0x0000000000017941 */ /* 0x000fea0003800200 */
.L_x_35680:
        /* <DEDUP_REMOVED lines=23> */
.L_x_35687:
        /* <DEDUP_REMOVED lines=12> */
.L_x_35689:
[----:B------:R-:W-:Y:S05]  /*3a30*/  BSYNC.RECONVERGENT B2 ;  /* 0x0000000000027941 */ /* 0x000fea0003800200 */
.L_x_35688:
        /* <DEDUP_REMOVED lines=62> */
.L_x_35686:
[----:B------:R-:W-:Y:S05]  /*3e20*/  BSYNC.RECONVERGENT B1 ;  /* 0x0000000000017941 */ /* 0x000fea0003800200 */
.L_x_35685:
        /* <DEDUP_REMOVED lines=22> */
.L_x_35692:
        /* <DEDUP_REMOVED lines=12> */
.L_x_35694:
[----:B------:R-:W-:Y:S05]  /*4050*/  BSYNC.RECONVERGENT B2 ;  /* 0x0000000000027941 */ /* 0x000fea0003800200 */
.L_x_35693:
        /* <DEDUP_REMOVED lines=62> */
.L_x_35691:
[----:B------:R-:W-:Y:S05]  /*4440*/  BSYNC.RECONVERGENT B1 ;  /* 0x0000000000017941 */ /* 0x000fea0003800200 */
.L_x_35690:
        /* <DEDUP_REMOVED lines=23> */
.L_x_35697:
        /* <DEDUP_REMOVED lines=15> */
.L_x_35699:
[----:B------:R-:W-:Y:S05]  /*46b0*/  BSYNC.RECONVERGENT B2 ;  /* 0x0000000000027941 */ /* 0x000fea0003800200 */
.L_x_35698:
        /* <DEDUP_REMOVED lines=57> */
[----:B------:R-:W-:Y:S01]  /*4a50*/  UIADD3 UR13, UPT, UPT, UR4, -0x700cb87f, URZ ;  /* 0x8ff34781040d7890 */ /* 0x000fe2000fffe0ff */
[----:B------:R-:W-:Y:S01]  /*4a60*/  MOV R2, R200 ;  /* 0x000000c800027202 */ /* 0x000fe20000000f00 */
[----:B------:R-:W-:-:S04]  /*4a70*/  IMAD.WIDE.U32 R200, R6, -0x326172a9, RZ ;  /* 0xcd9e8d5706c87825 */ /* 0x000fc800078e00ff */
[----:B------:R-:W-:Y:S01]  /*4a80*/  IMAD.MOV.U32 R6, RZ, RZ, R200 ;  /* 0x000000ffff067224 */ /* 0x000fe200078e00c8 */
[----:B------:R-:W-:-:S07]  /*4a90*/  LOP3.LUT R10, R10, UR13, R201, 0x96, !PT ;  /* 0x0000000d0a0a7c12 */ /* 0x000fce000f8e96c9 */
.L_x_35696:
[----:B------:R-:W-:Y:S05]  /*4aa0*/  BSYNC.RECONVERGENT B1 ;  /* 0x0000000000017941 */ /* 0x000fea0003800200 */
.L_x_35695:
        /* <DEDUP_REMOVED lines=10> */
.L_x_35660:
        /* <DEDUP_REMOVED lines=16> */
.L_x_35703:
        /* <DEDUP_REMOVED lines=12> */
.L_x_35705:
[----:B------:R-:W-:Y:S05]  /*4d10*/  BSYNC.RECONVERGENT B2 ;  /* 0x0000000000027941 */ /* 0x000fea0003800200 */
.L_x_35704:
        /* <DEDUP_REMOVED lines=62> */
.L_x_35702:
[----:B------:R-:W-:Y:S05]  /*5100*/  BSYNC.RECONVERGENT B1 ;  /* 0x0000000000017941 */ /* 0x000fea0003800200 */
.L_x_35701:
        /* <DEDUP_REMOVED lines=8> */
[----:B0-----:R-:W-:Y:S01]  /*5190*/  FSETP.LE.FTZ.AND P0, PT, R5, R233, PT ;  /* 0x000000e90500720b */ /* 0x001fe20003f13000 */
[----:B-----5:R-:W-:-:S04]  /*51a0*/  IMAD.U32 R5, R20, 0x10000, RZ ;  /* 0x0001000014057824 */ /* 0x020fc800078e00ff */
[----:B------:R-:W-:Y:S01]  /*51b0*/  FMUL.FTZ R9, R5, R4 ;  /* 0x0000000405097220 */ /* 0x000fe20000410000 */
[----:B------:R-:W-:-:S03]  /*51c0*/  PRMT R5, R20, 0x7632, R5 ;  /* 0x0000763214057816 */ /* 0x000fc60000000005 */
[----:B-1----:R-:W-:Y:S01]  /*51d0*/  FMUL.FTZ R24, R9, R232 ;  /* 0x000000e809187220 */ /* 0x002fe20000410000 */
        /* <DEDUP_REMOVED lines=12> */
.L_x_35708:
        /* <DEDUP_REMOVED lines=12> */
.L_x_35710:
[----:B------:R-:W-:Y:S05]  /*5360*/  BSYNC.RECONVERGENT B2 ;  /* 0x0000000000027941 */ /* 0x000fea0003800200 */
.L_x_35709:
        /* <DEDUP_REMOVED lines=62> */
.L_x_35707:
[----:B------:R-:W-:Y:S05]  /*5750*/  BSYNC.RECONVERGENT B1 ;  /* 0x0000000000017941 */ /* 0x000fea0003800200 */
.L_x_35706:
[----:B------:R-:W-:Y:S01]  /*5760*/  ISETP.NE.AND P1, PT, R26, 0x1, PT ;  /* 0x000000011a00780c */ /* 0x000fe20003f25270 */
[----:B------:R-:W-:Y:S01]  /*5770*/  IMAD.U32 R5, R5, 0x10000, RZ ;  /* 0x0001000005057824 */ /* 0x000fe200078e00ff */
[----:B------:R-:W-:Y:S01]  /*5780*/  I2FP.F32.U32 R9, R9 ;  /* 0x0000000900097245 */ /* 0x000fe20000201000 */
[----:B------:R-:W-:Y:S01]  /*5790*/  BSSY.RECONVERGENT B1, `(.L_x_35711) ;  /* 0x000005b000017945 */ /* 0x000fe20003800200 */
[----:B------:R-:W-:Y:S02]  /*57a0*/  IMAD.MOV.U32 R20, RZ, RZ, 0x2 ;  /* 0x00000002ff147424 */ /* 0x000fe400078e00ff */
[----:B------:R-:W-:Y:S01]  /*57b0*/  FMUL.FTZ R5, R5, R4 ;  /* 0x0000000405057220 */ /* 0x000fe20000410000 */
[----:B------:R-:W-:-:S03]  /*57c0*/  FFMA.FTZ R9, R9, R234, 1.1641532182693481445e-10 ;  /* 0x2f00000009097423 */ /* 0x000fc600000100ea */
[----:B------:R-:W-:Y:S01]  /*57d0*/  FMUL.FTZ R25, R5, R232 ;  /* 0x000000e805197220 */ /* 0x000fe20000410000 */
[----:B------:R-:W-:Y:S02]  /*57e0*/  MOV R5, R6 ;  /* 0x0000000600057202 */ /* 0x000fe40000000f00 */
        /* <DEDUP_REMOVED lines=10> */
.L_x_35713:
        /* <DEDUP_REMOVED lines=12> */
.L_x_35715:
[----:B------:R-:W-:Y:S05]  /*5950*/  BSYNC.RECONVERGENT B2 ;  /* 0x0000000000027941 */ /* 0x000fea0003800200 */
.L_x_35714:
        /* <DEDUP_REMOVED lines=62> */
.L_x_35712:
[----:B------:R-:W-:Y:S05]  /*5d40*/  BSYNC.RECONVERGENT B1 ;  /* 0x0000000000017941 */ /* 0x000fea0003800200 */
.L_x_35711:
[----:B------:R-:W-:Y:S01]  /*5d50*/  I2FP.F32.U32 R5, R5 ;  /* 0x0000000500057245 */ /* 0x000fe20000201000 */
[----:B------:R-:W-:Y:S01]  /*5d60*/  BSSY.RECONVERGENT B1, `(.L_x_35716) ;  /* 0x000005e000017945 */ /* 0x000fe20003800200 */
[----:B------:R-:W-:-:S03]  /*5d70*/  ISETP.NE.AND P2, PT, R20, 0x1, PT ;  /* 0x000000011400780c */ /* 0x000fc60003f45270 */
[----:B------:R-:W-:-:S05]  /*5d80*/  FFMA.FTZ R5, R5, R234, 1.1641532182693481445e-10 ;  /* 0x2f00000005057423 */ /* 0x000fca00000100ea */
[----:B------:R-:W-:Y:S01]  /*5d90*/  FSETP.LE.FTZ.AND P1, PT, R5, R233, PT ;  /* 0x000000e90500720b */ /* 0x000fe20003f33000 */
[----:B------:R-:W-:-:S04]  /*5da0*/  IMAD.U32 R5, R21, 0x10000, RZ ;  /* 0x0001000015057824 */ /* 0x000fc800078e00ff */
[----:B------:R-:W-:Y:S01]  /*5db0*/  FMUL.FTZ R9, R5, R4 ;  /* 0x0000000405097220 */ /* 0x000fe20000410000 */
[----:B------:R-:W-:Y:S01]  /*5dc0*/  PRMT R5, R21, 0x7632, R5 ;  /* 0x0000763215057816 */ /* 0x000fe20000000005 */
        /* <DEDUP_REMOVED lines=12> */
.L_x_35718:
        /* <DEDUP_REMOVED lines=12> */
.L_x_35720:
[----:B------:R-:W-:Y:S05]  /*5f50*/  BSYNC.RECONVERGENT B2 ;  /* 0x0000000000027941 */ /* 0x000fea0003800200 */
.L_x_35719:
        /* <DEDUP_REMOVED lines=62> */
.L_x_35717:
[----:B------:R-:W-:Y:S05]  /*6340*/  BSYNC.RECONVERGENT B1 ;  /* 0x0000000000017941 */ /* 0x000fea0003800200 */
.L_x_35716:
        /* <DEDUP_REMOVED lines=19> */
.L_x_35723:
        /* <DEDUP_REMOVED lines=12> */
.L_x_35725:
[----:B------:R-:W-:Y:S05]  /*6540*/  BSYNC.RECONVERGENT B2 ;  /* 0x0000000000027941 */ /* 0x000fea0003800200 */
.L_x_35724:
        /* <DEDUP_REMOVED lines=62> */
.L_x_35722:
[----:B------:R-:W-:Y:S05]  /*6930*/  BSYNC.RECONVERGENT B1 ;  /* 0x0000000000017941 */ /* 0x000fea0003800200 */
.L_x_35721:
        /* <DEDUP_REMOVED lines=20> */
.L_x_35728:
        /* <DEDUP_REMOVED lines=12> */
.L_x_35730:
[----:B------:R-:W-:Y:S05]  /*6b40*/  BSYNC.RECONVERGENT B2 ;  /* 0x0000000000027941 */ /* 0x000fea0003800200 */
.L_x_35729:
        /* <DEDUP_REMOVED lines=62> */
.L_x_35727:
[----:B------:R-:W-:Y:S05]  /*6f30*/  BSYNC.RECONVERGENT B1 ;  /* 0x0000000000017941 */ /* 0x000fea0003800200 */
.L_x_35726:
        /* <DEDUP_REMOVED lines=19> */
.L_x_35733:
        /* <DEDUP_REMOVED lines=12> */
.L_x_35735:
[----:B------:R-:W-:Y:S05]  /*7130*/  BSYNC.RECONVERGENT B2 ;  /* 0x0000000000027941 */ /* 0x000fea0003800200 */
.L_x_35734:
        /* <DEDUP_REMOVED lines=62> */
.L_x_35732:
[----:B------:R-:W-:Y:S05]  /*7520*/  BSYNC.RECONVERGENT B1 ;  /* 0x0000000000017941 */ /* 0x000fea0003800200 */
.L_x_35731:
[----:B------:R-:W-:Y:S01]  /*7530*/  I2FP.F32.U32 R9, R9 ;  /* 0x0000000900097245 */ /* 0x000fe20000201000 */
[----:B------:R-:W-:Y:S01]  /*7540*/  BSSY.RECONVERGENT B1, `(.L_x_35736) ;  /* 0x0000061000017945 */ /* 0x000fe20003800200 */
[----:B------:R-:W-:Y:S02]  /*7550*/  ISETP.NE.AND P6, PT, R200, 0x1, PT ;  /* 0x00000001c800780c */ /* 0x000fe40003fc5270 */
[----:B------:R-:W-:Y:S01]  /*7560*/  MOV R27, R6 ;  /* 0x00000006001b7202 */ /* 0x000fe20000000f00 */
[----:B------:R-:W-:-:S05]  /*7570*/  FFMA.FTZ R9, R9, R234, 1.1641532182693481445e-10 ;  /* 0x2f00000009097423 */ /* 0x000fca00000100ea */
[----:B------:R-:W-:Y:S01]  /*7580*/  FSETP.LE.FTZ.AND P5, PT, R9, R233, PT ;  /* 0x000000e90900720b */ /* 0x000fe20003fb3000 */
[C---:B------:R-:W-:Y:S01]  /*7590*/  IMAD.U32 R9, R23.reuse, 0x10000, RZ ;  /* 0x0001000017097824 */ /* 0x040fe200078e00ff */
[----:B------:R-:W-:-:S03]  /*75a0*/  PRMT R23, R23, 0x7632, R23 ;  /* 0x0000763217177816 */ /* 0x000fc60000000017 */
[----:B------:R-:W-:-:S04]  /*75b0*/  FMUL.FTZ R9, R9, R4 ;  /* 0x0000000409097220 */ /* 0x000fc80000410000 */
[----:B------:R-:W-:Y:S01]  /*75c0*/  FMUL.FTZ R22, R9, R232 ;  /* 0x000000e809167220 */ /* 0x000fe20000410000 */
        /* <DEDUP_REMOVED lines=10> */
.L_x_35738:
        /* <DEDUP_REMOVED lines=15> */
.L_x_35740:
[----:B------:R-:W-:Y:S05]  /*7760*/  BSYNC.RECONVERGENT B2 ;  /* 0x0000000000027941 */ /* 0x000fea0003800200 */
.L_x_35739:
        /* <DEDUP_REMOVED lines=55> */
[----:B------:R-:W-:Y:S02]  /*7ae0*/  HFMA2 R9, -RZ, RZ, 0, 0 ;  /* 0x00000000ff097431 */ /* 0x000fe400000001ff */
[----:B------:R-:W-:Y:S01]  /*7af0*/  IMAD.MOV.U32 R2, RZ, RZ, R200 ;  /* 0x000000ffff027224 */ /* 0x000fe200078e00c8 */
[----:B------:R-:W-:Y:S01]  /*7b00*/  LOP3.LUT R11, R202, UR13, R201, 0x96, !PT ;  /* 0x0000000dca0b7c12 */ /* 0x000fe2000f8e96c9 */
[----:B------:R-:W-:Y:S01]  /*7b10*/  UIADD3 UR13, UPT, UPT, UR4, -0x700cb87f, URZ ;  /* 0x8ff34781040d7890 */ /* 0x000fe2000fffe0ff */
[----:B------:R-:W-:-:S04]  /*7b20*/  IMAD.WIDE.U32 R200, R6, -0x326172a9, RZ ;  /* 0xcd9e8d5706c87825 */ /* 0x000fc800078e00ff */
[----:B------:R-:W-:Y:S01]  /*7b30*/  IMAD.MOV.U32 R6, RZ, RZ, R200 ;  /* 0x000000ffff067224 */ /* 0x000fe200078e00c8 */
[----:B------:R-:W-:-:S07]  /*7b40*/  LOP3.LUT R10, R10, UR13, R201, 0x96, !PT ;  /* 0x0000000d0a0a7c12 */ /* 0x000fce000f8e96c9 */
.L_x_35737:
[----:B------:R-:W-:Y:S05]  /*7b50*/  BSYNC.RECONVERGENT B1 ;  /* 0x0000000000017941 */ /* 0x000fea0003800200 */
.L_x_35736:
        /* <DEDUP_REMOVED lines=13> */
[----:B------:R-:W-:Y:S02]  /*7c30*/  FSEL R27, R20, RZ, P2 ;  /* 0x000000ff141b7208 */ /* 0x000fe40001000000 */
[----:B------:R-:W-:Y:S02]  /*7c40*/  FSEL R23, R23, RZ, !P6 ;  /* 0x000000ff17177208 */ /* 0x000fe40007000000 */
[----:B------:R-:W-:-:S02]  /*7c50*/  FSEL R20, R21, RZ, P3 ;  /* 0x000000ff15147208 */ /* 0x000fc40001800000 */
[----:B------:R-:W-:Y:S02]  /*7c60*/  PLOP3.LUT P6, PT, P6, PT, PT, 0x8, 0x80 ;  /* 0x000000000080781c */ /* 0x000fe400037ce170 */
[----:B------:R-:W-:Y:S02]  /*7c70*/  FSEL R21, R5, RZ, P4 ;  /* 0x000000ff05157208 */ /* 0x000fe40002000000 */
[----:B------:R-:W-:-:S09]  /*7c80*/  FSEL R22, R22, RZ, P5 ;  /* 0x000000ff16167208 */ /* 0x000fd20002800000 */
.L_x_35700:
        /* <DEDUP_REMOVED lines=10> */
[----:B------:R-:W-:-:S04]  /*7d30*/  SEL R200, RZ, 0x1, !P3 ;  /* 0x00000001ffc87807 */ /* 0x000fc80005800000 */
[----:B------:R-:W-:Y:S02]  /*7d40*/  LOP3.LUT R201, R5, R200, RZ, 0xfc, !PT ;  /* 0x000000c805c97212 */ /* 0x000fe400078efcff */
[----:B------:R-:W-:Y:S02]  /*7d50*/  SEL R5, RZ, 0x1000000, !P2 ;  /* 0x01000000ff057807 */ /* 0x000fe40005000000 */
        /* <DEDUP_REMOVED lines=9> */
.L_x_35659:
[----:B------:R-:W-:Y:S05]  /*7df0*/  BSYNC.RECONVERGENT B0 ;  /* 0x0000000000007941 */ /* 0x000fea0003800200 */
.L_x_35658:
        /* <DEDUP_REMOVED lines=31> */
.L_x_35746:
        /* <DEDUP_REMOVED lines=12> */
.L_x_35748:
[----:B------:R-:W-:Y:S05]  /*80b0*/  BSYNC.RECONVERGENT B2 ;  /* 0x0000000000027941 */ /* 0x000fea0003800200 */
.L_x_35747:
        /* <DEDUP_REMOVED lines=61> */
.L_x_35745:
[----:B------:R-:W-:Y:S05]  /*8490*/  BSYNC.RECONVERGENT B1 ;  /* 0x0000000000017941 */ /* 0x000fea0003800200 */
.L_x_35744:
        /* <DEDUP_REMOVED lines=28> */
.L_x_35751:
        /* <DEDUP_REMOVED lines=12> */
.L_x_35753:
[----:B------:R-:W-:Y:S05]  /*8720*/  BSYNC.RECONVERGENT B2 ;  /* 0x0000000000027941 */ /* 0x000fea0003800200 */
.L_x_35752:
        /* <DEDUP_REMOVED lines=62> */
.L_x_35750:
[----:B------:R-:W-:Y:S05]  /*8b10*/  BSYNC.RECONVERGENT B1 ;  /* 0x0000000000017941 */ /* 0x000fea0003800200 */
.L_x_35749:
        /* <DEDUP_REMOVED lines=22> */
.L_x_35756:
        /* <DEDUP_REMOVED lines=12> */
.L_x_35758:
[----:B------:R-:W-:Y:S05]  /*8d40*/  BSYNC.RECONVERGENT B2 ;  /* 0x0000000000027941 */ /* 0x000fea0003800200 */
.L_x_35757:
        /* <DEDUP_REMOVED lines=62> */
.L_x_35755:
[----:B------:R-:W-:Y:S05]  /*9130*/  BSYNC.RECONVERGENT B1 ;  /* 0x0000000000017941 */ /* 0x000fea0003800200 */
.L_x_35754:
        /* <DEDUP_REMOVED lines=23> */
.L_x_35761:
        /* <DEDUP_REMOVED lines=12> */
.L_x_35763:
[----:B------:R-:W-:Y:S05]  /*9370*/  BSYNC.RECONVERGENT B2 ;  /* 0x0000000000027941 */ /* 0x000fea0003800200 */
.L_x_35762:
        /* <DEDUP_REMOVED lines=62> */
.L_x_35760:
[----:B------:R-:W-:Y:S05]  /*9760*/  BSYNC.RECONVERGENT B1 ;  /* 0x0000000000017941 */ /* 0x000fea0003800200 */
.L_x_35759:
        /* <DEDUP_REMOVED lines=22> */
.L_x_35766:
        /* <DEDUP_REMOVED lines=12> */
.L_x_35768:
[----:B------:R-:W-:Y:S05]  /*9990*/  BSYNC.RECONVERGENT B2 ;  /* 0x0000000000027941 */ /* 0x000fea0003800200 */
.L_x_35767:
        /* <DEDUP_REMOVED lines=62> */
.L_x_35765:
[----:B------:R-:W-:Y:S05]  /*9d80*/  BSYNC.RECONVERGENT B1 ;  /* 0x0000000000017941 */ /* 0x000fea0003800200 */
.L_x_35764:
        /* <DEDUP_REMOVED lines=23> */
.L_x_35771:
        /* <DEDUP_REMOVED lines=12> */
.L_x_35773:
[----:B------:R-:W-:Y:S05]  /*9fc0*/  BSYNC.RECONVERGENT B2 ;  /* 0x0000000000027941 */ /* 0x000fea0003800200 */
.L_x_35772:
        /* <DEDUP_REMOVED lines=62> */
.L_x_35770:
[----:B------:R-:W-:Y:S05]  /*a3b0*/  BSYNC.RECONVERGENT B1 ;  /* 0x0000000000017941 */ /* 0x000fea0003800200 */
.L_x_35769:
        /* <DEDUP_REMOVED lines=22> */
.L_x_35776:
        /* <DEDUP_REMOVED lines=12> */
.L_x_35778:
[----:B------:R-:W-:Y:S05]  /*a5e0*/  BSYNC.RECONVERGENT B2 ;  /* 0x0000000000027941 */ /* 0x000fea0003800200 */
.L_x_35777:
        /* <DEDUP_REMOVED lines=62> */
.L_x_35775:
[----:B------:R-:W-:Y:S05]  /*a9d0*/  BSYNC.RECONVERGENT B1 ;  /* 0x0000000000017941 */ /* 0x000fea0003800200 */
.L_x_35774:
        /* <DEDUP_REMOVED lines=23> */
.L_x_35781:
        /* <DEDUP_REMOVED lines=15> */
.L_x_35783:
[----:B------:R-:W-:Y:S05]  /*ac40*/  BSYNC.RECONVERGENT B2 ;  /* 0x0000000000027941 */ /* 0x000fea0003800200 */
.L_x_35782:
        /* <DEDUP_REMOVED lines=57> */
[----:B------:R-:W-:Y:S01]  /*afe0*/  MOV R232, R200 ;  /* 0x000000c800e87202 */ /* 0x000fe20000000f00 */
[----:B------:R-:W-:Y:S01]  /*aff0*/  UIADD3 UR13, UPT, UPT, UR4, -0x700cb87f, URZ ;  /* 0x8ff34781040d7890 */ /* 0x000fe2000fffe0ff */
[----:B------:R-:W-:-:S04]  /*b000*/  IMAD.WIDE.U32 R200, R6, -0x326172a9, RZ ;  /* 0xcd9e8d5706c87825 */ /* 0x000fc800078e00ff */
[----:B------:R-:W-:Y:S01]  /*b010*/  IMAD.MOV.U32 R6, RZ, RZ, R200 ;  /* 0x000000ffff067224 */ /* 0x000fe200078e00c8 */
[----:B------:R-:W-:-:S07]  /*b020*/  LOP3.LUT R10, R10, UR13, R201, 0x96, !PT ;  /* 0x0000000d0a0a7c12 */ /* 0x000fce000f8e96c9 */
.L_x_35780:
[----:B------:R-:W-:Y:S05]  /*b030*/  BSYNC.RECONVERGENT B1 ;  /* 0x0000000000017941 */ /* 0x000fea0003800200 */
.L_x_35779:
        /* <DEDUP_REMOVED lines=10> */
.L_x_35743:
        /* <DEDUP_REMOVED lines=16> */
.L_x_35787:
        /* <DEDUP_REMOVED lines=12> */
.L_x_35789:
[----:B------:R-:W-:Y:S05]  /*b2a0*/  BSYNC.RECONVERGENT B2 ;  /* 0x0000000000027941 */ /* 0x000fea0003800200 */
.L_x_35788:
        /* <DEDUP_REMOVED lines=62> */
.L_x_35786:
[----:B------:R-:W-:Y:S05]  /*b690*/  BSYNC.RECONVERGENT B1 ;  /* 0x0000000000017941 */ /* 0x000fea0003800200 */
.L_x_35785:
        /* <DEDUP_REMOVED lines=25> */
.L_x_35792:
        /* <DEDUP_REMOVED lines=12> */
.L_x_35794:
[----:B------:R-:W-:Y:S05]  /*b8f0*/  BSYNC.RECONVERGENT B2 ;  /* 0x0000000000027941 */ /* 0x000fea0003800200 */
.L_x_35793:
        /* <DEDUP_REMOVED lines=62> */
.L_x_35791:
[----:B------:R-:W-:Y:S05]  /*bce0*/  BSYNC.RECONVERGENT B1 ;  /* 0x0000000000017941 */ /* 0x000fea0003800200 */
.L_x_35790:
        /* <DEDUP_REMOVED lines=19> */
.L_x_35797:
        /* <DEDUP_REMOVED lines=12> */
.L_x_35799:
[----:B------:R-:W-:Y:S05]  /*bee0*/  BSYNC.RECONVERGENT B2 ;  /* 0x0000000000027941 */ /* 0x000fea0003800200 */
.L_x_35798:
        /* <DEDUP_REMOVED lines=62> */
.L_x_35796:
[----:B------:R-:W-:Y:S05]  /*c2d0*/  BSYNC.RECONVERGENT B1 ;  /* 0x0000000000017941 */ /* 0x000fea0003800200 */
.L_x_35795:
[----:B------:R-:W-:Y:S01]  /*c2e0*/  I2FP.F32.U32 R5, R9 ;  /* 0x0000000900057245 */ /* 0x000fe20000201000 */
[----:B------:R-:W-:Y:S01]  /*c2f0*/  BSSY.RECONVERGENT B1, `(.L_x_35800) ;  /* 0x000005e000017945 */ /* 0x000fe20003800200 */
[----:B------:R-:W-:Y:S01]  /*c300*/  ISETP.NE.AND P2, PT, R19, 0x1, PT ;  /* 0x000000011300780c */ /* 0x000fe20003f45270 */
[----:B------:R-:W-:Y:S02]  /*c310*/  IMAD.MOV.U32 R200, RZ, RZ, 0x2 ;  /* 0x00000002ffc87424 */ /* 0x000fe400078e00ff */
[----:B------:R-:W-:-:S05]  /*c320*/  FFMA.FTZ R5, R5, R235, 1.1641532182693481445e-10 ;  /* 0x2f00000005057423 */ /* 0x000fca00000100eb */
[----:B------:R-:W-:Y:S01]  /*c330*/  FSETP.LE.FTZ.AND P1, PT, R5, R234, PT ;  /* 0x000000ea0500720b */ /* 0x000fe20003f33000 */
[----:B------:R-:W-:-:S04]  /*c340*/  IMAD.U32 R5, R201, 0x10000, RZ ;  /* 0x00010000c9057824 */ /* 0x000fc800078e00ff */
[----:B------:R-:W-:Y:S01]  /*c350*/  FMUL.FTZ R9, R5, R4 ;  /* 0x0000000405097220 */ /* 0x000fe20000410000 */
[----:B------:R-:W-:-:S03]  /*c360*/  PRMT R5, R201, 0x7632, R5 ;  /* 0x00007632c9057816 */ /* 0x000fc60000000005 */
        /* <DEDUP_REMOVED lines=11> */
.L_x_35802:
        /* <DEDUP_REMOVED lines=12> */
.L_x_35804:
[----:B------:R-:W-:Y:S05]  /*c4e0*/  BSYNC.RECONVERGENT B2 ;  /* 0x0000000000027941 */ /* 0x000fea0003800200 */
.L_x_35803:
        /* <DEDUP_REMOVED lines=62> */
.L_x_35801:
[----:B------:R-:W-:Y:S05]  /*c8d0*/  BSYNC.RECONVERGENT B1 ;  /* 0x0000000000017941 */ /* 0x000fea0003800200 */
.L_x_35800:
        /* <DEDUP_REMOVED lines=19> */
.L_x_35807:
        /* <DEDUP_REMOVED lines=12> */
.L_x_35809:
[----:B------:R-:W-:Y:S05]  /*cad0*/  BSYNC.RECONVERGENT B2 ;  /* 0x0000000000027941 */ /* 0x000fea0003800200 */
.L_x_35808:
        /* <DEDUP_REMOVED lines=62> */
.L_x_35806:
[----:B------:R-:W-:Y:S05]  /*cec0*/  BSYNC.RECONVERGENT B1 ;  /* 0x0000000000017941 */ /* 0x000fea0003800200 */
.L_x_35805:
        /* <DEDUP_REMOVED lines=20> */
.L_x_35812:
        /* <DEDUP_REMOVED lines=12> */
.L_x_35814:
[----:B------:R-:W-:Y:S05]  /*d0d0*/  BSYNC.RECONVERGENT B2 ;  /* 0x0000000000027941 */ /* 0x000fea0003800200 */
.L_x_35813:
        /* <DEDUP_REMOVED lines=62> */
.L_x_35811:
[----:B------:R-:W-:Y:S05]  /*d4c0*/  BSYNC.RECONVERGENT B1 ;  /* 0x0000000000017941 */ /* 0x000fea0003800200 */
.L_x_35810:
        /* <DEDUP_REMOVED lines=19> */
.L_x_35817:
        /* <DEDUP_REMOVED lines=12> */
.L_x_35819:
[----:B------:R-:W-:Y:S05]  /*d6c0*/  BSYNC.RECONVERGENT B2 ;  /* 0x0000000000027941 */ /* 0x000fea0003800200 */
.L_x_35818:
        /* <DEDUP_REMOVED lines=62> */
.L_x_35816:
[----:B------:R-:W-:Y:S05]  /*dab0*/  BSYNC.RECONVERGENT B1 ;  /* 0x0000000000017941 */ /* 0x000fea0003800200 */
.L_x_35815:
        /* <DEDUP_REMOVED lines=20> */
.L_x_35822:
        /* <DEDUP_REMOVED lines=15> */
.L_x_35824:
[----:B------:R-:W-:Y:S05]  /*dcf0*/  BSYNC.RECONVERGENT B2 ;  /* 0x0000000000027941 */ /* 0x000fea0003800200 */
.L_x_35823:
        /* <DEDUP_REMOVED lines=62> */
.L_x_35821:
[----:B------:R-:W-:Y:S05]  /*e0e0*/  BSYNC.RECONVERGENT B1 ;  /* 0x0000000000017941 */ /* 0x000fea0003800200 */
.L_x_35820:
        /* <DEDUP_REMOVED lines=19> */
.L_x_35784:
        /* <DEDUP_REMOVED lines=22> */
.L_x_35742:
[----:B------:R-:W-:Y:S05]  /*e380*/  BSYNC.RECONVERGENT B0 ;  /* 0x0000000000007941 */ /* 0x000fea0003800200 */
.L_x_35741:
        /* <DEDUP_REMOVED lines=31> */
.L_x_35830:
        /* <DEDUP_REMOVED lines=12> */
.L_x_35832:
[----:B------:R-:W-:Y:S05]  /*e640*/  BSYNC.RECONVERGENT B2 ;  /* 0x0000000000027941 */ /* 0x000fea0003800200 */
.L_x_35831:
        /* <DEDUP_REMOVED lines=61> */
.L_x_35829:
[----:B------:R-:W-:Y:S05]  /*ea20*/  BSYNC.RECONVERGENT B1 ;  /* 0x0000000000017941 */ /* 0x000fea0003800200 */
.L_x_35828:
        /* <DEDUP_REMOVED lines=28> */
.L_x_35835:
        /* <DEDUP_REMOVED lines=12> */
.L_x_35837:
[----:B------:R-:W-:Y:S05]  /*ecb0*/  BSYNC.RECONVERGENT B2 ;  /* 0x0000000000027941 */ /* 0x000fea0003800200 */
.L_x_35836:
        /* <DEDUP_REMOVED lines=62> */
.L_x_35834:
[----:B------:R-:W-:Y:S05]  /*f0a0*/  BSYNC.RECONVERGENT B1 ;  /* 0x0000000000017941 */ /* 0x000fea0003800200 */
.L_x_35833:
        /* <DEDUP_REMOVED lines=22> */
.L_x_35840:
        /* <DEDUP_REMOVED lines=12> */
.L_x_35842:
[----:B------:R-:W-:Y:S05]  /*f2d0*/  BSYNC.RECONVERGENT B2 ;  /* 0x0000000000027941 */ /* 0x000fea0003800200 */
.L_x_35841:
        /* <DEDUP_REMOVED lines=62> */
.L_x_35839:
[----:B------:R-:W-:Y:S05]  /*f6c0*/  BSYNC.RECONVERGENT B1 ;  /* 0x0000000000017941 */ /* 0x000fea0003800200 */
.L_x_35838:
        /* <DEDUP_REMOVED lines=23> */
.L_x_35845:
        /* <DEDUP_REMOVED lines=12> */
.L_x_35847:
[----:B------:R-:W-:Y:S05]  /*f900*/  BSYNC.RECONVERGENT B2 ;  /* 0x0000000000027941 */ /* 0x000fea0003800200 */
.L_x_35846:
        /* <DEDUP_REMOVED lines=62> */
.L_x_35844:
[----:B------:R-:W-:Y:S05]  /*fcf0*/  BSYNC.RECONVERGENT B1 ;  /* 0x0000000000017941 */ /* 0x000fea0003800200 */
.L_x_35843:
        /* <DEDUP_REMOVED lines=22> */
.L_x_35850:
        /* <DEDUP_REMOVED lines=12> */
.L_x_35852:
[----:B------:R-:W-:Y:S05]  /*ff20*/  BSYNC.RECONVERGENT B2 ;  /* 0x0000000000027941 */ /* 0x000fea0003800200 */
.L_x_35851:
        /* <DEDUP_REMOVED lines=62> */
.L_x_35849:
[----:B------:R-:W-:Y:S05]  /*10310*/  BSYNC.RECONVERGENT B1 ;  /* 0x0000000000017941 */ /* 0x000fea0003800200 */
.L_x_35848:
        /* <DEDUP_REMOVED lines=23> */
.L_x_35855:
        /* <DEDUP_REMOVED lines=12> */
.L_x_35857:
[----:B------:R-:W-:Y:S05]  /*10550*/  BSYNC.RECONVERGENT B2 ;  /* 0x0000000000027941 */ /* 0x000fea0003800200 */
.L_x_35856:
        /* <DEDUP_REMOVED lines=62> */
.L_x_35854:
[----:B------:R-:W-:Y:S05]  /*10940*/  BSYNC.RECONVERGENT B1 ;  /* 0x0000000000017941 */ /* 0x000fea0003800200 */
.L_x_35853:
        /* <DEDUP_REMOVED lines=22> */
.L_x_35860:
        /* <DEDUP_REMOVED lines=12> */
.L_x_35862:
[----:B------:R-:W-:Y:S05]  /*10b70*/  BSYNC.RECONVERGENT B2 ;  /* 0x0000000000027941 */ /* 0x000fea0003800200 */
.L_x_35861:
        /* <DEDUP_REMOVED lines=62> */
.L_x_35859:
[----:B------:R-:W-:Y:S05]  /*10f60*/  BSYNC.RECONVERGENT B1 ;  /* 0x0000000000017941 */ /* 0x000fea0003800200 */
.L_x_35858:
        /* <DEDUP_REMOVED lines=23> */
.L_x_35865:
        /* <DEDUP_REMOVED lines=15> */
.L_x_35867:
[----:B------:R-:W-:Y:S05]  /*111d0*/  BSYNC.RECONVERGENT B2 ;  /* 0x0000000000027941 */ /* 0x000fea0003800200 */
.L_x_35866:
        /* <DEDUP_REMOVED lines=62> */
.L_x_35864:
[----:B------:R-:W-:Y:S05]  /*115c0*/  BSYNC.RECONVERGENT B1 ;  /* 0x0000000000017941 */ /* 0x000fea0003800200 */
.L_x_35863:
        /* <DEDUP_REMOVED lines=10> */
.L_x_35827:
        /* <DEDUP_REMOVED lines=16> */
.L_x_35871:
        /* <DEDUP_REMOVED lines=12> */
.L_x_35873:
[----:B------:R-:W-:Y:S05]  /*11830*/  BSYNC.RECONVERGENT B2 ;  /* 0x0000000000027941 */ /* 0x000fea0003800200 */
.L_x_35872:
        /* <DEDUP_REMOVED lines=62> */
.L_x_35870:
[----:B------:R-:W-:Y:S05]  /*11c20*/  BSYNC.RECONVERGENT B1 ;  /* 0x0000000000017941 */ /* 0x000fea0003800200 */
.L_x_35869:
[----:B------:R-:W2:Y:S01]  /*11c30*/  LDC R234, c[0x0][0x404] ;  /* 0x00010100ffea7b82 */ /* 0x000ea20000000800 */
[----:B------:R-:W-:Y:S01]  /*11c40*/  I2FP.F32.U32 R5, R136 ;  /* 0x0000008800057245 */ /* 0x000fe20000201000 */
[----:B------:R-:W-:Y:S01]  /*11c50*/  HFMA2 R235, -RZ, RZ, 0.1171875, 0 ;  /* 0x2f800000ffeb7431 */ /* 0x000fe200000001ff */
[----:B------:R-:W-:Y:S01]  /*11c60*/  LOP3.LUT R0, R0, 0xfffffffd, RZ, 0xc0, !PT ;  /* 0xfffffffd00007812 */ /* 0x000fe200078ec0ff */
[----:B------:R-:W-:Y:S01]  /*11c70*/  BSSY.RECONVERGENT B1, `(.L_x_35874) ;  /* 0x0000060000017945 */ /* 0x000fe20003800200 */
[----:B------:R-:W-:Y:S02]  /*11c80*/  IMAD.MOV.U32 R138, RZ, RZ, 0x2 ;  /* 0x00000002ff8a7424 */ /* 0x000fe400078e00ff */
[----:B------:R-:W-:Y:S01]  /*11c90*/  FFMA.FTZ R5, R5, R235, 1.1641532182693481445e-10 ;  /* 0x2f00000005057423 */ /* 0x000fe200000100eb */
[----:B------:R-:W3:Y:S04]  /*11ca0*/  LDC R233, c[0x0][0x408] ;  /* 0x00010200ffe97b82 */ /* 0x000ee80000000800 */
[----:B--2---:R-:W-:Y:S01]  /*11cb0*/  FSETP.LE.FTZ.AND P0, PT, R5, R234, PT ;  /* 0x000000ea0500720b */ /* 0x004fe20003f13000 */
[----:B-----5:R-:W-:-:S04]  /*11cc0*/  IMAD.U32 R5, R140, 0x10000, RZ ;  /* 0x000100008c057824 */ /* 0x020fc800078e00ff */
[----:B------:R-:W-:Y:S01]  /*11cd0*/  FMUL.FTZ R9, R5, R4 ;  /* 0x0000000405097220 */ /* 0x000fe20000410000 */
[----:B------:R-:W-:-:S03]  /*11ce0*/  PRMT R5, R140, 0x7632, R5 ;  /* 0x000076328c057816 */ /* 0x000fc60000000005 */
[----:B---3--:R-:W-:Y:S01]  /*11cf0*/  FMUL.FTZ R136, R9, R233 ;  /* 0x000000e909887220 */ /* 0x008fe20000410000 */
        /* <DEDUP_REMOVED lines=12> */
.L_x_35876:
        /* <DEDUP_REMOVED lines=12> */
.L_x_35878:
[----:B------:R-:W-:Y:S05]  /*11e80*/  BSYNC.RECONVERGENT B2 ;  /* 0x0000000000027941 */ /* 0x000fea0003800200 */
.L_x_35877:
[----:B01----:R-:W-:Y:S01]  /*11e90*/  IMAD.WIDE.U32 R200, R12, -0x2daee0ad, RZ ;  /* 0xd2511f530cc87825 */ /* 0x003fe200078e00ff */
        /* <DEDUP_REMOVED lines=61> */
.L_x_35875:
[----:B------:R-:W-:Y:S05]  /*12270*/  BSYNC.RECONVERGENT B1 ;  /* 0x0000000000017941 */ /* 0x000fea0003800200 */
.L_x_35874:
        /* <DEDUP_REMOVED lines=19> */
.L_x_35881:
        /* <DEDUP_REMOVED lines=12> */
.L_x_35883:
[----:B------:R-:W-:Y:S05]  /*12470*/  BSYNC.RECONVERGENT B2 ;  /* 0x0000000000027941 */ /* 0x000fea0003800200 */
.L_x_35882:
[----:B01----:R-:W-:Y:S01]  /*12480*/  IMAD.WIDE.U32 R200, R12, -0x2daee0ad, RZ ;  /* 0xd2511f530cc87825 */ /* 0x003fe200078e00ff */
        /* <DEDUP_REMOVED lines=61> */
.L_x_35880:
[----:B------:R-:W-:Y:S05]  /*12860*/  BSYNC.RECONVERGENT B1 ;  /* 0x0000000000017941 */ /* 0x000fea0003800200 */
.L_x_35879:
        /* <DEDUP_REMOVED lines=20> */
.L_x_35886:
        /* <DEDUP_REMOVED lines=12> */
.L_x_35888:
[----:B------:R-:W-:Y:S05]  /*12a70*/  BSYNC.RECONVERGENT B2 ;  /* 0x0000000000027941 */ /* 0x000fea0003800200 */
.L_x_35887:
        /* <DEDUP_REMOVED lines=62> */
.L_x_35885:
[----:B------:R-:W-:Y:S05]  /*12e60*/  BSYNC.RECONVERGENT B1 ;  /* 0x0000000000017941 */ /* 0x000fea0003800200 */
.L_x_35884:
[----:B------:R-:W-:Y:S01]  /*12e70*/  ISETP.NE.AND P3, PT, R140, 0x1, PT ;  /* 0x000000018c00780c */ /* 0x000fe20003f65270 */
[----:B------:R-:W-:Y:S01]  /*12e80*/  IMAD.U32 R5, R5, 0x10000, RZ ;  /* 0x0001000005057824 */ /* 0x000fe200078e00ff */
[----:B------:R-:W-:Y:S01]  /*12e90*/  I2FP.F32.U32 R9, R9 ;  /* 0x0000000900097245 */ /* 0x000fe20000201000 */
[----:B------:R-:W-:Y:S01]  /*12ea0*/  BSSY.RECONVERGENT B1, `(.L_x_35889) ;  /* 0x000005b000017945 */ /* 0x000fe20003800200 */
[----:B01----:R-:W-:Y:S02]  /*12eb0*/  IMAD.MOV.U32 R200, RZ, RZ, 0x2 ;  /* 0x00000002ffc87424 */ /* 0x003fe400078e00ff */
        /* <DEDUP_REMOVED lines=14> */
.L_x_35891:
        /* <DEDUP_REMOVED lines=12> */
.L_x_35893:
[----:B------:R-:W-:Y:S05]  /*13060*/  BSYNC.RECONVERGENT B2 ;  /* 0x0000000000027941 */ /* 0x000fea0003800200 */
.L_x_35892:
        /* <DEDUP_REMOVED lines=62> */
.L_x_35890:
[----:B------:R-:W-:Y:S05]  /*13450*/  BSYNC.RECONVERGENT B1 ;  /* 0x0000000000017941 */ /* 0x000fea0003800200 */
.L_x_35889:
        /* <DEDUP_REMOVED lines=20> */
.L_x_35896:
        /* <DEDUP_REMOVED lines=12> */
.L_x_35898:
[----:B------:R-:W-:Y:S05]  /*13660*/  BSYNC.RECONVERGENT B2 ;  /* 0x0000000000027941 */ /* 0x000fea0003800200 */
.L_x_35897:
        /* <DEDUP_REMOVED lines=62> */
.L_x_35895:
[----:B------:R-:W-:Y:S05]  /*13a50*/  BSYNC.RECONVERGENT B1 ;  /* 0x0000000000017941 */ /* 0x000fea0003800200 */
.L_x_35894:
        /* <DEDUP_REMOVED lines=19> */
.L_x_35901:
        /* <DEDUP_REMOVED lines=12> */
.L_x_35903:
[----:B------:R-:W-:Y:S05]  /*13c50*/  BSYNC.RECONVERGENT B2 ;  /* 0x0000000000027941 */ /* 0x000fea0003800200 */
.L_x_35902:
        /* <DEDUP_REMOVED lines=62> */
.L_x_35900:
[----:B------:R-:W-:Y:S05]  /*14040*/  BSYNC.RECONVERGENT B1 ;  /* 0x0000000000017941 */ /* 0x000fea0003800200 */
.L_x_35899:
        /* <DEDUP_REMOVED lines=20> */
.L_x_35906:
        /* <DEDUP_REMOVED lines=15> */
.L_x_35908:
[----:B------:R-:W-:Y:S05]  /*14280*/  BSYNC.RECONVERGENT B2 ;  /* 0x0000000000027941 */ /* 0x000fea0003800200 */
.L_x_35907:
        /* <DEDUP_REMOVED lines=62> */
.L_x_35905:
[----:B------:R-:W-:Y:S05]  /*14670*/  BSYNC.RECONVERGENT B1 ;  /* 0x0000000000017941 */ /* 0x000fea0003800200 */
.L_x_35904:
        /* <DEDUP_REMOVED lines=19> */
.L_x_35868:
        /* <DEDUP_REMOVED lines=22> */
.L_x_35826:
[----:B------:R-:W-:Y:S05]  /*14910*/  BSYNC.RECONVERGENT B0 ;  /* 0x0000000000007941 */ /* 0x000fea0003800200 */
.L_x_35825:
        /* <DEDUP_REMOVED lines=31> */
.L_x_35914:
        /* <DEDUP_REMOVED lines=12> */
.L_x_35916:
[----:B------:R-:W-:Y:S05]  /*14bd0*/  BSYNC.RECONVERGENT B2 ;  /* 0x0000000000027941 */ /* 0x000fea0003800200 */
.L_x_35915:
        /* <DEDUP_REMOVED lines=61> */
.L_x_35913:
[----:B------:R-:W-:Y:S05]  /*14fb0*/  BSYNC.RECONVERGENT B1 ;  /* 0x0000000000017941 */ /* 0x000fea0003800200 */
.L_x_35912:
        /* <DEDUP_REMOVED lines=28> */
.L_x_35919:
        /* <DEDUP_REMOVED lines=12> */
.L_x_35921:
[----:B------:R-:W-:Y:S05]  /*15240*/  BSYNC.RECONVERGENT B2 ;  /* 0x0000000000027941 */ /* 0x000fea0003800200 */
.L_x_35920:
        /* <DEDUP_REMOVED lines=62> */
.L_x_35918:
[----:B------:R-:W-:Y:S05]  /*15630*/  BSYNC.RECONVERGENT B1 ;  /* 0x0000000000017941 */ /* 0x000fea0003800200 */
.L_x_35917:
        /* <DEDUP_REMOVED lines=22> */
.L_x_35924:
        /* <DEDUP_REMOVED lines=12> */
.L_x_35926:
[----:B------:R-:W-:Y:S05]  /*15860*/  BSYNC.RECONVERGENT B2 ;  /* 0x0000000000027941 */ /* 0x000fea0003800200 */
.L_x_35925:
        /* <DEDUP_REMOVED lines=62> */
.L_x_35923:
[----:B------:R-:W-:Y:S05]  /*15c50*/  BSYNC.RECONVERGENT B1 ;  /* 0x0000000000017941 */ /* 0x000fea0003800200 */
.L_x_35922:
        /* <DEDUP_REMOVED lines=23> */
.L_x_35929:
        /* <DEDUP_REMOVED lines=12> */
.L_x_35931:
[----:B------:R-:W-:Y:S05]  /*15e90*/  BSYNC.RECONVERGENT B2 ;  /* 0x0000000000027941 */ /* 0x000fea0003800200 */
.L_x_35930:
        /* <DEDUP_REMOVED lines=62> */
.L_x_35928:
[----:B------:R-:W-:Y:S05]  /*16280*/  BSYNC.RECONVERGENT B1 ;  /* 0x0000000000017941 */ /* 0x000fea0003800200 */
.L_x_35927:
        /* <DEDUP_REMOVED lines=22> */
.L_x_35934:
        /* <DEDUP_REMOVED lines=12> */
.L_x_35936:
[----:B------:R-:W-:Y:S05]  /*164b0*/  BSYNC.RECONVERGENT B2 ;  /* 0x0000000000027941 */ /* 0x000fea0003800200 */
.L_x_35935:
        /* <DEDUP_REMOVED lines=62> */
.L_x_35933:
[----:B------:R-:W-:Y:S05]  /*168a0*/  BSYNC.RECONVERGENT B1 ;  /* 0x0000000000017941 */ /* 0x000fea0003800200 */
.L_x_35932:
        /* <DEDUP_REMOVED lines=23> */
.L_x_35939:
        /* <DEDUP_REMOVED lines=12> */
.L_x_35941:
[----:B------:R-:W-:Y:S05]  /*16ae0*/  BSYNC.RECONVERGENT B2 ;  /* 0x0000000000027941 */ /* 0x000fea0003800200 */
.L_x_35940:
        /* <DEDUP_REMOVED lines=62> */
.L_x_35938:
[----:B------:R-:W-:Y:S05]  /*16ed0*/  BSYNC.RECONVERGENT B1 ;  /* 0x0000000000017941 */ /* 0x000fea0003800200 */
.L_x_35937:
        /* <DEDUP_REMOVED lines=22> */
.L_x_35944:
        /* <DEDUP_REMOVED lines=12> */
.L_x_35946:
[----:B------:R-:W-:Y:S05]  /*17100*/  BSYNC.RECONVERGENT B2 ;  /* 0x0000000000027941 */ /* 0x000fea0003800200 */
.L_x_35945:
        /* <DEDUP_REMOVED lines=62> */
.L_x_35943:
[----:B------:R-:W-:Y:S05]  /*174f0*/  BSYNC.RECONVERGENT B1 ;  /* 0x0000000000017941 */ /* 0x000fea0003800200 */
.L_x_35942:
        /* <DEDUP_REMOVED lines=23> */
.L_x_35949:
        /* <DEDUP_REMOVED lines=15> */
.L_x_35951:
[----:B------:R-:W-:Y:S05]  /*17760*/  BSYNC.RECONVERGENT B2 ;  /* 0x0000000000027941 */ /* 0x000fea0003800200 */
.L_x_35950:
        /* <DEDUP_REMOVED lines=62> */
.L_x_35948:
[----:B------:R-:W-:Y:S05]  /*17b50*/  BSYNC.RECONVERGENT B1 ;  /* 0x0000000000017941 */ /* 0x000fea0003800200 */
.L_x_35947:
        /* <DEDUP_REMOVED lines=10> */
.L_x_35911:
        /* <DEDUP_REMOVED lines=16> */
.L_x_35955:
        /* <DEDUP_REMOVED lines=12> */
.L_x_35957:
[----:B------:R-:W-:Y:S05]  /*17dc0*/  BSYNC.RECONVERGENT B2 ;  /* 0x0000000000027941 */ /* 0x000fea0003800200 */
.L_x_35956:
        /* <DEDUP_REMOVED lines=62> */
.L_x_35954:
[----:B------:R-:W-:Y:S05]  /*181b0*/  BSYNC.RECONVERGENT B1 ;  /* 0x0000000000017941 */ /* 0x000fea0003800200 */
.L_x_35953:
[----:B------:R-:W3:Y:S01]  /*181c0*/  LDC R234, c[0x0][0x404] ;  /* 0x00010100ffea7b82 */ /* 0x000ee20000000800 */
[----:B------:R-:W-:Y:S01]  /*181d0*/  I2FP.F32.U32 R5, R144 ;  /* 0x0000009000057245 */ /* 0x000fe20000201000 */
[----:B------:R-:W-:Y:S01]  /*181e0*/  HFMA2 R235, -RZ, RZ, 0.1171875, 0 ;  /* 0x2f800000ffeb7431 */ /* 0x000fe200000001ff */
[----:B------:R-:W-:Y:S01]  /*181f0*/  LOP3.LUT R0, R0, 0xfffffffd, RZ, 0xc0, !PT ;  /* 0xfffffffd00007812 */ /* 0x000fe200078ec0ff */
[----:B------:R-:W-:Y:S01]  /*18200*/  BSSY.RECONVERGENT B1, `(.L_x_35958) ;  /* 0x0000060000017945 */ /* 0x000fe20003800200 */
[----:B------:R-:W-:Y:S02]  /*18210*/  IMAD.MOV.U32 R146, RZ, RZ, 0x2 ;  /* 0x00000002ff927424 */ /* 0x000fe400078e00ff */
[----:B------:R-:W-:Y:S01]  /*18220*/  FFMA.FTZ R5, R5, R235, 1.1641532182693481445e-10 ;  /* 0x2f00000005057423 */ /* 0x000fe200000100eb */
[----:B------:R-:W4:Y:S04]  /*18230*/  LDC R233, c[0x0][0x408] ;  /* 0x00010200ffe97b82 */ /* 0x000f280000000800 */
[----:B---3--:R-:W-:Y:S01]  /*18240*/  FSETP.LE.FTZ.AND P0, PT, R5, R234, PT ;  /* 0x000000ea0500720b */ /* 0x008fe20003f13000 */
[----:B-----5:R-:W-:-:S04]  /*18250*/  IMAD.U32 R5, R148, 0x10000, RZ ;  /* 0x0001000094057824 */ /* 0x020fc800078e00ff */
[----:B------:R-:W-:Y:S01]  /*18260*/  FMUL.FTZ R9, R5, R4 ;  /* 0x0000000405097220 */ /* 0x000fe20000410000 */
[----:B------:R-:W-:-:S03]  /*18270*/  PRMT R5, R148, 0x7632, R5 ;  /* 0x0000763294057816 */ /* 0x000fc60000000005 */
[----:B----4-:R-:W-:Y:S01]  /*18280*/  FMUL.FTZ R144, R9, R233 ;  /* 0x000000e909907220 */ /* 0x010fe20000410000 */
        /* <DEDUP_REMOVED lines=12> */
.L_x_35960:
        /* <DEDUP_REMOVED lines=12> */
.L_x_35962:
[----:B------:R-:W-:Y:S05]  /*18410*/  BSYNC.RECONVERGENT B2 ;  /* 0x0000000000027941 */ /* 0x000fea0003800200 */
.L_x_35961:
[----:B012---:R-:W-:Y:S01]  /*18420*/  IMAD.WIDE.U32 R200, R12, -0x2daee0ad, RZ ;  /* 0xd2511f530cc87825 */ /* 0x007fe200078e00ff */
        /* <DEDUP_REMOVED lines=61> */
.L_x_35959:
[----:B------:R-:W-:Y:S05]  /*18800*/  BSYNC.RECONVERGENT B1 ;  /* 0x0000000000017941 */ /* 0x000fea0003800200 */
.L_x_35958:
        /* <DEDUP_REMOVED lines=19> */
.L_x_35965:
        /* <DEDUP_REMOVED lines=12> */
.L_x_35967:
[----:B------:R-:W-:Y:S05]  /*18a00*/  BSYNC.RECONVERGENT B2 ;  /* 0x0000000000027941 */ /* 0x000fea0003800200 */
.L_x_35966:
[----:B012---:R-:W-:Y:S01]  /*18a10*/  IMAD.WIDE.U32 R200, R12, -0x2daee0ad, RZ ;  /* 0xd2511f530cc87825 */ /* 0x007fe200078e00ff */
        /* <DEDUP_REMOVED lines=61> */
.L_x_35964:
[----:B------:R-:W-:Y:S05]  /*18df0*/  BSYNC.RECONVERGENT B1 ;  /* 0x0000000000017941 */ /* 0x000fea0003800200 */
.L_x_35963:
        /* <DEDUP_REMOVED lines=20> */
.L_x_35970:
        /* <DEDUP_REMOVED lines=12> */
.L_x_35972:
[----:B------:R-:W-:Y:S05]  /*19000*/  BSYNC.RECONVERGENT B2 ;  /* 0x0000000000027941 */ /* 0x000fea0003800200 */
.L_x_35971:
        /* <DEDUP_REMOVED lines=62> */
.L_x_35969:
[----:B------:R-:W-:Y:S05]  /*193f0*/  BSYNC.RECONVERGENT B1 ;  /* 0x0000000000017941 */ /* 0x000fea0003800200 */
.L_x_35968:
[----:B------:R-:W-:Y:S01]  /*19400*/  ISETP.NE.AND P3, PT, R148, 0x1, PT ;  /* 0x000000019400780c */ /* 0x000fe20003f65270 */
[----:B------:R-:W-:Y:S01]  /*19410*/  IMAD.U32 R5, R5, 0x10000, RZ ;  /* 0x0001000005057824 */ /* 0x000fe200078e00ff */
[----:B------:R-:W-:Y:S01]  /*19420*/  I2FP.F32.U32 R9, R9 ;  /* 0x0000000900097245 */ /* 0x000fe20000201000 */
[----:B------:R-:W-:Y:S01]  /*19430*/  BSSY.RECONVERGENT B1, `(.L_x_35973) ;  /* 0x000005b000017945 */ /* 0x000fe20003800200 */
[----:B012---:R-:W-:Y:S02]  /*19440*/  IMAD.MOV.U32 R200, RZ, RZ, 0x2 ;  /* 0x00000002ffc87424 */ /* 0x007fe400078e00ff */
        /* <DEDUP_REMOVED lines=14> */
.L_x_35975:
        /* <DEDUP_REMOVED lines=12> */
.L_x_35977:
[----:B------:R-:W-:Y:S05]  /*195f0*/  BSYNC.RECONVERGENT B2 ;  /* 0x0000000000027941 */ /* 0x000fea0003800200 */
.L_x_35976:
        /* <DEDUP_REMOVED lines=62> */
.L_x_35974:
[----:B------:R-:W-:Y:S05]  /*199e0*/  BSYNC.RECONVERGENT B1 ;  /* 0x0000000000017941 */ /* 0x000fea0003800200 */
.L_x_35973:
        /* <DEDUP_REMOVED lines=20> */
.L_x_35980:
        /* <DEDUP_REMOVED lines=12> */
.L_x_35982:
[----:B------:R-:W-:Y:S05]  /*19bf0*/  BSYNC.RECONVERGENT B2 ;  /* 0x0000000000027941 */ /* 0x000fea0003800200 */
.L_x_35981:
        /* <DEDUP_REMOVED lines=62> */
.L_x_35979:
[----:B------:R-:W-:Y:S05]  /*19fe0*/  BSYNC.RECONVERGENT B1 ;  /* 0x0000000000017941 */ /* 0x000fea0003800200 */
.L_x_35978:
        /* <DEDUP_REMOVED lines=19> */
.L_x_35985:
        /* <DEDUP_REMOVED lines=12> */
.L_x_35987:
[----:B------:R-:W-:Y:S05]  /*1a1e0*/  BSYNC.RECONVERGENT B2 ;  /* 0x0000000000027941 */ /* 0x000fea0003800200 */
.L_x_35986:
        /* <DEDUP_REMOVED lines=62> */
.L_x_35984:
[----:B------:R-:W-:Y:S05]  /*1a5d0*/  BSYNC.RECONVERGENT B1 ;  /* 0x0000000000017941 */ /* 0x000fea0003800200 */
.L_x_35983:
        /* <DEDUP_REMOVED lines=20> */
.L_x_35990:
        /* <DEDUP_REMOVED lines=15> */
.L_x_35992:
[----:B------:R-:W-:Y:S05]  /*1a810*/  BSYNC.RECONVERGENT B2 ;  /* 0x0000000000027941 */ /* 0x000fea0003800200 */
.L_x_35991:
        /* <DEDUP_REMOVED lines=62> */
.L_x_35989:
[----:B------:R-:W-:Y:S05]  /*1ac00*/  BSYNC.RECONVERGENT B1 ;  /* 0x0000000000017941 */ /* 0x000fea0003800200 */
.L_x_35988:
        /* <DEDUP_REMOVED lines=19> */
.L_x_35952:
        /* <DEDUP_REMOVED lines=22> */
.L_x_35910:
[----:B------:R-:W-:Y:S05]  /*1aea0*/  BSYNC.RECONVERGENT B0 ;  /* 0x0000000000007941 */ /* 0x000fea0003800200 */
.L_x_35909:
        /* <DEDUP_REMOVED lines=31> */
.L_x_35998:
        /* <DEDUP_REMOVED lines=12> */
.L_x_36000:
[----:B------:R-:W-:Y:S05]  /*1b160*/  BSYNC.RECONVERGENT B2 ;  /* 0x0000000000027941 */ /* 0x000fea0003800200 */
.L_x_35999:
        /* <DEDUP_REMOVED lines=61> */
.L_x_35997:
[----:B------:R-:W-:Y:S05]  /*1b540*/  BSYNC.RECONVERGENT B1 ;  /* 0x0000000000017941 */ /* 0x000fea0003800200 */
.L_x_35996:
        /* <DEDUP_REMOVED lines=28> */
.L_x_36003:
        /* <DEDUP_REMOVED lines=12> */
.L_x_36005:
[----:B------:R-:W-:Y:S05]  /*1b7d0*/  BSYNC.RECONVERGENT B2 ;  /* 0x0000000000027941 */ /* 0x000fea0003800200 */
.L_x_36004:
        /* <DEDUP_REMOVED lines=62> */
.L_x_36002:
[----:B------:R-:W-:Y:S05]  /*1bbc0*/  BSYNC.RECONVERGENT B1 ;  /* 0x0000000000017941 */ /* 0x000fea0003800200 */
.L_x_36001:
        /* <DEDUP_REMOVED lines=22> */
.L_x_36008:
        /* <DEDUP_REMOVED lines=12> */
.L_x_36010:
[----:B------:R-:W-:Y:S05]  /*1bdf0*/  BSYNC.RECONVERGENT B2 ;  /* 0x0000000000027941 */ /* 0x000fea0003800200 */
.L_x_36009:
        /* <DEDUP_REMOVED lines=62> */
.L_x_36007:
[----:B------:R-:W-:Y:S05]  /*1c1e0*/  BSYNC.RECONVERGENT B1 ;  /* 0x0000000000017941 */ /* 0x000fea0003800200 */
.L_x_36006:
        /* <DEDUP_REMOVED lines=23> */
.L_x_36013:
        /* <DEDUP_REMOVED lines=12> */
.L_x_36015:
[----:B------:R-:W-:Y:S05]  /*1c420*/  BSYNC.RECONVERGENT B2 ;  /* 0x0000000000027941 */ /* 0x000fea0003800200 */
.L_x_36014:
        /* <DEDUP_REMOVED lines=62> */
.L_x_36012:
[----:B------:R-:W-:Y:S05]  /*1c810*/  BSYNC.RECONVERGENT B1 ;  /* 0x0000000000017941 */ /* 0x000fea0003800200 */
.L_x_36011:
        /* <DEDUP_REMOVED lines=22> */
.L_x_36018:
        /* <DEDUP_REMOVED lines=12> */
.L_x_36020:
[----:B------:R-:W-:Y:S05]  /*1ca40*/  BSYNC.RECONVERGENT B2 ;  /* 0x0000000000027941 */ /* 0x000fea0003800200 */
.L_x_36019:
        /* <DEDUP_REMOVED lines=62> */
.L_x_36017:
[----:B------:R-:W-:Y:S05]  /*1ce30*/  BSYNC.RECONVERGENT B1 ;  /* 0x0000000000017941 */ /* 0x000fea0003800200 */
.L_x_36016:
        /* <DEDUP_REMOVED lines=23> */
.L_x_36023:
        /* <DEDUP_REMOVED lines=12> */
.L_x_36025:
[----:B------:R-:W-:Y:S05]  /*1d070*/  BSYNC.RECONVERGENT B2 ;  /* 0x0000000000027941 */ /* 0x000fea0003800200 */
.L_x_36024:
        /* <DEDUP_REMOVED lines=62> */
.L_x_36022:
[----:B------:R-:W-:Y:S05]  /*1d460*/  BSYNC.RECONVERGENT B1 ;  /* 0x0000000000017941 */ /* 0x000fea0003800200 */
.L_x_36021:
        /* <DEDUP_REMOVED lines=22> */
.L_x_36028:
        /* <DEDUP_REMOVED lines=12> */
.L_x_36030:
[----:B------:R-:W-:Y:S05]  /*1d690*/  BSYNC.RECONVERGENT B2 ;  /* 0x0000000000027941 */ /* 0x000fea0003800200 */
.L_x_36029:
        /* <DEDUP_REMOVED lines=62> */
.L_x_36027:
[----:B------:R-:W-:Y:S05]  /*1da80*/  BSYNC.RECONVERGENT B1 ;  /* 0x0000000000017941 */ /* 0x000fea0003800200 */
.L_x_36026:
        /* <DEDUP_REMOVED lines=23> */
.L_x_36033:
        /* <DEDUP_REMOVED lines=15> */
.L_x_36035:
[----:B------:R-:W-:Y:S05]  /*1dcf0*/  BSYNC.RECONVERGENT B2 ;  /* 0x0000000000027941 */ /* 0x000fea0003800200 */
.L_x_36034:
        /* <DEDUP_REMOVED lines=62> */
.L_x_36032:
[----:B------:R-:W-:Y:S05]  /*1e0e0*/  BSYNC.RECONVERGENT B1 ;  /* 0x0000000000017941 */ /* 0x000fea0003800200 */
.L_x_36031:
        /* <DEDUP_REMOVED lines=10> */
.L_x_35995:
        /* <DEDUP_REMOVED lines=16> */
.L_x_36039:
        /* <DEDUP_REMOVED lines=12> */
.L_x_36041:
[----:B------:R-:W-:Y:S05]  /*1e350*/  BSYNC.RECONVERGENT B2 ;  /* 0x0000000000027941 */ /* 0x000fea0003800200 */
.L_x_36040:
        /* <DEDUP_REMOVED lines=62> */
.L_x_36038:
[----:B------:R-:W-:Y:S05]  /*1e740*/  BSYNC.RECONVERGENT B1 ;  /* 0x0000000000017941 */ /* 0x000fea0003800200 */
.L_x_36037:
[----:B------:R-:W4:Y:S01]  /*1e750*/  LDC R234, c[0x0][0x404] ;  /* 0x00010100ffea7b82 */ /* 0x000f220000000800 */
[----:B------:R-:W-:Y:S01]  /*1e760*/  I2FP.F32.U32 R5, R152 ;  /* 0x0000009800057245 */ /* 0x000fe20000201000 */
[----:B------:R-:W-:Y:S01]  /*1e770*/  HFMA2 R235, -RZ, RZ, 0.1171875, 0 ;  /* 0x2f800000ffeb7431 */ /* 0x000fe200000001ff */
[----:B------:R-:W-:Y:S01]  /*1e780*/  LOP3.LUT R0, R0, 0xfffffffd, RZ, 0xc0, !PT ;  /* 0xfffffffd00007812 */ /* 0x000fe200078ec0ff */
[----:B------:R-:W-:Y:S01]  /*1e790*/  BSSY.RECONVERGENT B1, `(.L_x_36042) ;  /* 0x0000060000017945 */ /* 0x000fe20003800200 */
[----:B------:R-:W-:Y:S02]  /*1e7a0*/  IMAD.MOV.U32 R154, RZ, RZ, 0x2 ;  /* 0x00000002ff9a7424 */ /* 0x000fe400078e00ff */
[----:B------:R-:W-:Y:S01]  /*1e7b0*/  FFMA.FTZ R5, R5, R235, 1.1641532182693481445e-10 ;  /* 0x2f00000005057423 */ /* 0x000fe200000100eb */
[----:B------:R-:W0:Y:S04]  /*1e7c0*/  LDC R233, c[0x0][0x408] ;  /* 0x00010200ffe97b82 */ /* 0x000e280000000800 */
[----:B----4-:R-:W-:Y:S01]  /*1e7d0*/  FSETP.LE.FTZ.AND P0, PT, R5, R234, PT ;  /* 0x000000ea0500720b */ /* 0x010fe20003f13000 */
[----:B-----5:R-:W-:-:S04]  /*1e7e0*/  IMAD.U32 R5, R156, 0x10000, RZ ;  /* 0x000100009c057824 */ /* 0x020fc800078e00ff */
[----:B------:R-:W-:Y:S01]  /*1e7f0*/  FMUL.FTZ R9, R5, R4 ;  /* 0x0000000405097220 */ /* 0x000fe20000410000 */
[----:B------:R-:W-:-:S03]  /*1e800*/  PRMT R5, R156, 0x7632, R5 ;  /* 0x000076329c057816 */ /* 0x000fc60000000005 */
[----:B0-----:R-:W-:Y:S01]  /*1e810*/  FMUL.FTZ R152, R9, R233 ;  /* 0x000000e909987220 */ /* 0x001fe20000410000 */
        /* <DEDUP_REMOVED lines=12> */
.L_x_36044:
        /* <DEDUP_REMOVED lines=12> */
.L_x_36046:
[----:B------:R-:W-:Y:S05]  /*1e9a0*/  BSYNC.RECONVERGENT B2 ;  /* 0x0000000000027941 */ /* 0x000fea0003800200 */
.L_x_36045:
[----:B-123--:R-:W-:Y:S01]  /*1e9b0*/  IMAD.WIDE.U32 R200, R12, -0x2daee0ad, RZ ;  /* 0xd2511f530cc87825 */ /* 0x00efe200078e00ff */
        /* <DEDUP_REMOVED lines=61> */
.L_x_36043:
[----:B------:R-:W-:Y:S05]  /*1ed90*/  BSYNC.RECONVERGENT B1 ;  /* 0x0000000000017941 */ /* 0x000fea0003800200 */
.L_x_36042:
        /* <DEDUP_REMOVED lines=19> */
.L_x_36049:
        /* <DEDUP_REMOVED lines=12> */
.L_x_36051:
[----:B------:R-:W-:Y:S05]  /*1ef90*/  BSYNC.RECONVERGENT B2 ;  /* 0x0000000000027941 */ /* 0x000fea0003800200 */
.L_x_36050:
        /* <DEDUP_REMOVED lines=62> */
.L_x_36048:
[----:B------:R-:W-:Y:S05]  /*1f380*/  BSYNC.RECONVERGENT B1 ;  /* 0x0000000000017941 */ /* 0x000fea0003800200 */
.L_x_36047:
        /* <DEDUP_REMOVED lines=20> */
.L_x_36054:
        /* <DEDUP_REMOVED lines=12> */
.L_x_36056:
[----:B------:R-:W-:Y:S05]  /*1f590*/  BSYNC.RECONVERGENT B2 ;  /* 0x0000000000027941 */ /* 0x000fea0003800200 */
.L_x_36055:
        /* <DEDUP_REMOVED lines=62> */
.L_x_36053:
[----:B------:R-:W-:Y:S05]  /*1f980*/  BSYNC.RECONVERGENT B1 ;  /* 0x0000000000017941 */ /* 0x000fea0003800200 */
.L_x_36052:
[----:B------:R-:W-:Y:S01]  /*1f990*/  ISETP.NE.AND P3, PT, R156, 0x1, PT ;  /* 0x000000019c00780c */ /* 0x000fe20003f65270 */
[----:B------:R-:W-:Y:S01]  /*1f9a0*/  IMAD.U32 R5, R5, 0x10000, RZ ;  /* 0x0001000005057824 */ /* 0x000fe200078e00ff */
[----:B------:R-:W-:Y:S01]  /*1f9b0*/  I2FP.F32.U32 R9, R9 ;  /* 0x0000000900097245 */ /* 0x000fe20000201000 */
[----:B------:R-:W-:Y:S01]  /*1f9c0*/  BSSY.RECONVERGENT B1, `(.L_x_36057) ;  /* 0x000005b000017945 */ /* 0x000fe20003800200 */
[----:B-123--:R-:W-:Y:S02]  /*1f9d0*/  IMAD.MOV.U32 R200, RZ, RZ, 0x2 ;  /* 0x00000002ffc87424 */ /* 0x00efe400078e00ff */
        /* <DEDUP_REMOVED lines=14> */
.L_x_36059:
        /* <DEDUP_REMOVED lines=12> */
.L_x_36061:
[----:B------:R-:W-:Y:S05]  /*1fb80*/  BSYNC.RECONVERGENT B2 ;  /* 0x0000000000027941 */ /* 0x000fea0003800200 */
.L_x_36060:
        /* <DEDUP_REMOVED lines=62> */
.L_x_36058:
[----:B------:R-:W-:Y:S05]  /*1ff70*/  BSYNC.RECONVERGENT B1 ;  /* 0x0000000000017941 */ /* 0x000fea0003800200 */
.L_x_36057:
        /* <DEDUP_REMOVED lines=20> */
.L_x_36064:
        /* <DEDUP_REMOVED lines=12> */
.L_x_36066:
[----:B------:R-:W-:Y:S05]  /*20180*/  BSYNC.RECONVERGENT B2 ;  /* 0x0000000000027941 */ /* 0x000fea0003800200 */
.L_x_36065:
        /* <DEDUP_REMOVED lines=62> */
.L_x_36063:
[----:B------:R-:W-:Y:S05]  /*20570*/  BSYNC.RECONVERGENT B1 ;  /* 0x0000000000017941 */ /* 0x000fea0003800200 */
.L_x_36062:
        /* <DEDUP_REMOVED lines=19> */
.L_x_36069:
        /* <DEDUP_REMOVED lines=12> */
.L_x_36071:
[----:B------:R-:W-:Y:S05]  /*20770*/  BSYNC.RECONVERGENT B2 ;  /* 0x0000000000027941 */ /* 0x000fea0003800200 */
.L_x_36070:
        /* <DEDUP_REMOVED lines=62> */
.L_x_36068:
[----:B------:R-:W-:Y:S05]  /*20b60*/  BSYNC.RECONVERGENT B1 ;  /* 0x0000000000017941 */ /* 0x000fea0003800200 */
.L_x_36067:
        /* <DEDUP_REMOVED lines=20> */
.L_x_36074:
        /* <DEDUP_REMOVED lines=15> */
.L_x_36076:
[----:B------:R-:W-:Y:S05]  /*20da0*/  BSYNC.RECONVERGENT B2 ;  /* 0x0000000000027941 */ /* 0x000fea0003800200 */
.L_x_36075:
        /* <DEDUP_REMOVED lines=62> */
.L_x_36073:
[----:B------:R-:W-:Y:S05]  /*21190*/  BSYNC.RECONVERGENT B1 ;  /* 0x0000000000017941 */ /* 0x000fea0003800200 */
.L_x_36072:
        /* <DEDUP_REMOVED lines=19> */
.L_x_36036:
        /* <DEDUP_REMOVED lines=22> */
.L_x_35994:
[----:B------:R-:W-:Y:S05]  /*21430*/  BSYNC.RECONVERGENT B0 ;  /* 0x0000000000007941 */ /* 0x000fea0003800200 */
.L_x_35993:
        /* <DEDUP_REMOVED lines=31> */
.L_x_36082:
        /* <DEDUP_REMOVED lines=12> */
.L_x_36084:
[----:B------:R-:W-:Y:S05]  /*216f0*/  BSYNC.RECONVERGENT B2 ;  /* 0x0000000000027941 */ /* 0x000fea0003800200 */
.L_x_36083:
        /* <DEDUP_REMOVED lines=61> */
.L_x_36081:
[----:B------:R-:W-:Y:S05]  /*21ad0*/  BSYNC.RECONVERGENT B1 ;  /* 0x0000000000017941 */ /* 0x000fea0003800200 */
.L_x_36080:
[----:B------:R-:W0:Y:S01]  /*21ae0*/  LDC R239, c[0x0][0x404] ;  /* 0x00010100ffef7b82 */ /* 0x000e220000000800 */
[----:B------:R-:W-:Y:S01]  /*21af0*/  I2FP.F32.U32 R5, R234 ;  /* 0x000000ea00057245 */ /* 0x000fe20000201000 */
[----:B------:R-:W-:Y:S01]  /*21b00*/  IMAD.MOV.U32 R252, RZ, RZ, 0x2f800000 ;  /* 0x2f800000fffc7424 */ /* 0x000fe200078e00ff */
[----:B------:R-:W-:Y:S01]  /*21b10*/  LOP3.LUT R0, R0, 0xfffffffd, RZ, 0xc0, !PT ;  /* 0xfffffffd00007812 */ /* 0x000fe200078ec0ff */
[----:B------:R-:W-:Y:S01]  /*21b20*/  BSSY.RECONVERGENT B1, `(.L_x_36085) ;  /* 0x0000063000017945 */ /* 0x000fe20003800200 */
[----:B------:R-:W-:Y:S02]  /*21b30*/  IMAD.MOV.U32 R9, RZ, RZ, R6 ;  /* 0x000000ffff097224 */ /* 0x000fe400078e0006 */
[----:B------:R-:W-:Y:S01]  /*21b40*/  FFMA.FTZ R5, R5, R252, 1.1641532182693481445e-10 ;  /* 0x2f00000005057423 */ /* 0x000fe200000100fc */
[----:B------:R-:W1:Y:S04]  /*21b50*/  LDC R238, c[0x0][0x408] ;  /* 0x00010200ffee7b82 */ /* 0x000e680000000800 */
        /* <DEDUP_REMOVED lines=20> */
.L_x_36087:
        /* <DEDUP_REMOVED lines=12> */
.L_x_36089:
[----:B------:R-:W-:Y:S05]  /*21d60*/  BSYNC.RECONVERGENT B2 ;  /* 0x0000000000027941 */ /* 0x000fea0003800200 */
.L_x_36088:
        /* <DEDUP_REMOVED lines=62> */
.L_x_36086:
[----:B------:R-:W-:Y:S05]  /*22150*/  BSYNC.RECONVERGENT B1 ;  /* 0x0000000000017941 */ /* 0x000fea0003800200 */
.L_x_36085:
        /* <DEDUP_REMOVED lines=22> */
.L_x_36092:
        /* <DEDUP_REMOVED lines=12> */
.L_x_36094:
[----:B------:R-:W-:Y:S05]  /*22380*/  BSYNC.RECONVERGENT B2 ;  /* 0x0000000000027941 */ /* 0x000fea0003800200 */
.L_x_36093:
        /* <DEDUP_REMOVED lines=62> */
.L_x_36091:
[----:B------:R-:W-:Y:S05]  /*22770*/  BSYNC.RECONVERGENT B1 ;  /* 0x0000000000017941 */ /* 0x000fea0003800200 */
.L_x_36090:
        /* <DEDUP_REMOVED lines=23> */
.L_x_36097:
        /* <DEDUP_REMOVED lines=12> */
.L_x_36099:
[----:B------:R-:W-:Y:S05]  /*229b0*/  BSYNC.RECONVERGENT B2 ;  /* 0x0000000000027941 */ /* 0x000fea0003800200 */
.L_x_36098:
        /* <DEDUP_REMOVED lines=62> */
.L_x_36096:
[----:B------:R-:W-:Y:S05]  /*22da0*/  BSYNC.RECONVERGENT B1 ;  /* 0x0000000000017941 */ /* 0x000fea0003800200 */
.L_x_36095:
        /* <DEDUP_REMOVED lines=22> */
.L_x_36102:
        /* <DEDUP_REMOVED lines=12> */
.L_x_36104:
[----:B------:R-:W-:Y:S05]  /*22fd0*/  BSYNC.RECONVERGENT B2 ;  /* 0x0000000000027941 */ /* 0x000fea0003800200 */
.L_x_36103:
        /* <DEDUP_REMOVED lines=62> */
.L_x_36101:
[----:B------:R-:W-:Y:S05]  /*233c0*/  BSYNC.RECONVERGENT B1 ;  /* 0x0000000000017941 */ /* 0x000fea0003800200 */
.L_x_36100:
        /* <DEDUP_REMOVED lines=23> */
.L_x_36107:
        /* <DEDUP_REMOVED lines=12> */
.L_x_36109:
[----:B------:R-:W-:Y:S05]  /*23600*/  BSYNC.RECONVERGENT B2 ;  /* 0x0000000000027941 */ /* 0x000fea0003800200 */
.L_x_36108:
        /* <DEDUP_REMOVED lines=62> */
.L_x_36106:
[----:B------:R-:W-:Y:S05]  /*239f0*/  BSYNC.RECONVERGENT B1 ;  /* 0x0000000000017941 */ /* 0x000fea0003800200 */
.L_x_36105:
        /* <DEDUP_REMOVED lines=22> */
.L_x_36112:
        /* <DEDUP_REMOVED lines=12> */
.L_x_36114:
[----:B------:R-:W-:Y:S05]  /*23c20*/  BSYNC.RECONVERGENT B2 ;  /* 0x0000000000027941 */ /* 0x000fea0003800200 */
.L_x_36113:
        /* <DEDUP_REMOVED lines=62> */
.L_x_36111:
[----:B------:R-:W-:Y:S05]  /*24010*/  BSYNC.RECONVERGENT B1 ;  /* 0x0000000000017941 */ /* 0x000fea0003800200 */
.L_x_36110:
        /* <DEDUP_REMOVED lines=23> */
.L_x_36117:
        /* <DEDUP_REMOVED lines=15> */
.L_x_36119:
[----:B------:R-:W-:Y:S05]  /*24280*/  BSYNC.RECONVERGENT B2 ;  /* 0x0000000000027941 */ /* 0x000fea0003800200 */
.L_x_36118:
        /* <DEDUP_REMOVED lines=62> */
.L_x_36116:
[----:B------:R-:W-:Y:S05]  /*24670*/  BSYNC.RECONVERGENT B1 ;  /* 0x0000000000017941 */ /* 0x000fea0003800200 */
.L_x_36115:
        /* <DEDUP_REMOVED lines=10> */
.L_x_36079:
        /* <DEDUP_REMOVED lines=16> */
.L_x_36123:
        /* <DEDUP_REMOVED lines=12> */
.L_x_36125:
[----:B------:R-:W-:Y:S05]  /*248e0*/  BSYNC.RECONVERGENT B2 ;  /* 0x0000000000027941 */ /* 0x000fea0003800200 */
.L_x_36124:
        /* <DEDUP_REMOVED lines=62> */
.L_x_36122:
[----:B------:R-:W-:Y:S05]  /*24cd0*/  BSYNC.RECONVERGENT B1 ;  /* 0x0000000000017941 */ /* 0x000fea0003800200 */
.L_x_36121:
        /* <DEDUP_REMOVED lines=25> */
.L_x_36128:
        /* <DEDUP_REMOVED lines=12> */
.L_x_36130:
[----:B------:R-:W-:Y:S05]  /*24f30*/  BSYNC.RECONVERGENT B2 ;  /* 0x0000000000027941 */ /* 0x000fea0003800200 */
.L_x_36129:
[----:B--234-:R-:W-:Y:S01]  /*24f40*/  IMAD.WIDE.U32 R200, R12, -0x2daee0ad, RZ ;  /* 0xd2511f530cc87825 */ /* 0x01cfe200078e00ff */
        /* <DEDUP_REMOVED lines=61> */
.L_x_36127:
[----:B------:R-:W-:Y:S05]  /*25320*/  BSYNC.RECONVERGENT B1 ;  /* 0x0000000000017941 */ /* 0x000fea0003800200 */
.L_x_36126:
        /* <DEDUP_REMOVED lines=19> */
.L_x_36133:
        /* <DEDUP_REMOVED lines=12> */
.L_x_36135:
[----:B------:R-:W-:Y:S05]  /*25520*/  BSYNC.RECONVERGENT B2 ;  /* 0x0000000000027941 */ /* 0x000fea0003800200 */
.L_x_36134:
        /* <DEDUP_REMOVED lines=62> */
.L_x_36132:
[----:B------:R-:W-:Y:S05]  /*25910*/  BSYNC.RECONVERGENT B1 ;  /* 0x0000000000017941 */ /* 0x000fea0003800200 */
.L_x_36131:
        /* <DEDUP_REMOVED lines=20> */
.L_x_36138:
        /* <DEDUP_REMOVED lines=12> */
.L_x_36140:
[----:B------:R-:W-:Y:S05]  /*25b20*/  BSYNC.RECONVERGENT B2 ;  /* 0x0000000000027941 */ /* 0x000fea0003800200 */
.L_x_36139:
        /* <DEDUP_REMOVED lines=62> */
.L_x_36137:
[----:B------:R-:W-:Y:S05]  /*25f10*/  BSYNC.RECONVERGENT B1 ;  /* 0x0000000000017941 */ /* 0x000fea0003800200 */
.L_x_36136:
[----:B------:R-:W-:Y:S01]  /*25f20*/  ISETP.NE.AND P3, PT, R164, 0x1, PT ;  /* 0x00000001a400780c */ /* 0x000fe20003f65270 */
[----:B------:R-:W-:Y:S01]  /*25f30*/  IMAD.U32 R5, R5, 0x10000, RZ ;  /* 0x0001000005057824 */ /* 0x000fe200078e00ff */
[----:B------:R-:W-:Y:S01]  /*25f40*/  I2FP.F32.U32 R9, R9 ;  /* 0x0000000900097245 */ /* 0x000fe20000201000 */
[----:B------:R-:W-:Y:S01]  /*25f50*/  BSSY.RECONVERGENT B1, `(.L_x_36141) ;  /* 0x000005b000017945 */ /* 0x000fe20003800200 */
[----:B--234-:R-:W-:Y:S02]  /*25f60*/  IMAD.MOV.U32 R200, RZ, RZ, 0x2 ;  /* 0x00000002ffc87424 */ /* 0x01cfe400078e00ff */
        /* <DEDUP_REMOVED lines=14> */
.L_x_36143:
        /* <DEDUP_REMOVED lines=12> */
.L_x_36145:
[----:B------:R-:W-:Y:S05]  /*26110*/  BSYNC.RECONVERGENT B2 ;  /* 0x0000000000027941 */ /* 0x000fea0003800200 */
.L_x_36144:
        /* <DEDUP_REMOVED lines=62> */
.L_x_36142:
[----:B------:R-:W-:Y:S05]  /*26500*/  BSYNC.RECONVERGENT B1 ;  /* 0x0000000000017941 */ /* 0x000fea0003800200 */
.L_x_36141:
        /* <DEDUP_REMOVED lines=20> */
.L_x_36148:
        /* <DEDUP_REMOVED lines=12> */
.L_x_36150:
[----:B------:R-:W-:Y:S05]  /*26710*/  BSYNC.RECONVERGENT B2 ;  /* 0x0000000000027941 */ /* 0x000fea0003800200 */
.L_x_36149:
        /* <DEDUP_REMOVED lines=62> */
.L_x_36147:
[----:B------:R-:W-:Y:S05]  /*26b00*/  BSYNC.RECONVERGENT B1 ;  /* 0x0000000000017941 */ /* 0x000fea0003800200 */
.L_x_36146:
        /* <DEDUP_REMOVED lines=19> */
.L_x_36153:
        /* <DEDUP_REMOVED lines=12> */
.L_x_36155:
[----:B------:R-:W-:Y:S05]  /*26d00*/  BSYNC.RECONVERGENT B2 ;  /* 0x0000000000027941 */ /* 0x000fea0003800200 */
.L_x_36154:
        /* <DEDUP_REMOVED lines=62> */
.L_x_36152:
[----:B------:R-:W-:Y:S05]  /*270f0*/  BSYNC.RECONVERGENT B1 ;  /* 0x0000000000017941 */ /* 0x000fea0003800200 */
.L_x_36151:
        /* <DEDUP_REMOVED lines=20> */
.L_x_36158:
        /* <DEDUP_REMOVED lines=15> */
.L_x_36160:
[----:B------:R-:W-:Y:S05]  /*27330*/  BSYNC.RECONVERGENT B2 ;  /* 0x0000000000027941 */ /* 0x000fea0003800200 */
.L_x_36159:
        /* <DEDUP_REMOVED lines=62> */
.L_x_36157:
[----:B------:R-:W-:Y:S05]  /*27720*/  BSYNC.RECONVERGENT B1 ;  /* 0x0000000000017941 */ /* 0x000fea0003800200 */
.L_x_36156:
        /* <DEDUP_REMOVED lines=19> */
.L_x_36120:
        /* <DEDUP_REMOVED lines=22> */
.L_x_36078:
[----:B------:R-:W-:Y:S05]  /*279c0*/  BSYNC.RECONVERGENT B0 ;  /* 0x0000000000007941 */ /* 0x000fea0003800200 */
.L_x_36077:
        /* <DEDUP_REMOVED lines=31> */
.L_x_36166:
        /* <DEDUP_REMOVED lines=12> */
.L_x_36168:
[----:B------:R-:W-:Y:S05]  /*27c80*/  BSYNC.RECONVERGENT B2 ;  /* 0x0000000000027941 */ /* 0x000fea0003800200 */
.L_x_36167:
        /* <DEDUP_REMOVED lines=61> */
.L_x_36165:
[----:B------:R-:W-:Y:S05]  /*28060*/  BSYNC.RECONVERGENT B1 ;  /* 0x0000000000017941 */ /* 0x000fea0003800200 */
.L_x_36164:
        /* <DEDUP_REMOVED lines=28> */
.L_x_36171:
        /* <DEDUP_REMOVED lines=12> */
.L_x_36173:
[----:B------:R-:W-:Y:S05]  /*282f0*/  BSYNC.RECONVERGENT B2 ;  /* 0x0000000000027941 */ /* 0x000fea0003800200 */
.L_x_36172:
        /* <DEDUP_REMOVED lines=62> */
.L_x_36170:
[----:B------:R-:W-:Y:S05]  /*286e0*/  BSYNC.RECONVERGENT B1 ;  /* 0x0000000000017941 */ /* 0x000fea0003800200 */
.L_x_36169:
        /* <DEDUP_REMOVED lines=22> */
.L_x_36176:
        /* <DEDUP_REMOVED lines=12> */
.L_x_36178:
[----:B------:R-:W-:Y:S05]  /*28910*/  BSYNC.RECONVERGENT B2 ;  /* 0x0000000000027941 */ /* 0x000fea0003800200 */
.L_x_36177:
        /* <DEDUP_REMOVED lines=62> */
.L_x_36175:
[----:B------:R-:W-:Y:S05]  /*28d00*/  BSYNC.RECONVERGENT B1 ;  /* 0x0000000000017941 */ /* 0x000fea0003800200 */
.L_x_36174:
        /* <DEDUP_REMOVED lines=23> */
.L_x_36181:
        /* <DEDUP_REMOVED lines=12> */
.L_x_36183:
[----:B------:R-:W-:Y:S05]  /*28f40*/  BSYNC.RECONVERGENT B2 ;  /* 0x0000000000027941 */ /* 0x000fea0003800200 */
.L_x_36182:
        /* <DEDUP_REMOVED lines=62> */
.L_x_36180:
[----:B------:R-:W-:Y:S05]  /*29330*/  BSYNC.RECONVERGENT B1 ;  /* 0x0000000000017941 */ /* 0x000fea0003800200 */
.L_x_36179:
        /* <DEDUP_REMOVED lines=22> */
.L_x_36186:
        /* <DEDUP_REMOVED lines=12> */
.L_x_36188:
[----:B------:R-:W-:Y:S05]  /*29560*/  BSYNC.RECONVERGENT B2 ;  /* 0x0000000000027941 */ /* 0x000fea0003800200 */
.L_x_36187:
        /* <DEDUP_REMOVED lines=62> */
.L_x_36185:
[----:B------:R-:W-:Y:S05]  /*29950*/  BSYNC.RECONVERGENT B1 ;  /* 0x0000000000017941 */ /* 0x000fea0003800200 */
.L_x_36184:
        /* <DEDUP_REMOVED lines=23> */
.L_x_36191:
        /* <DEDUP_REMOVED lines=12> */
.L_x_36193:
[----:B------:R-:W-:Y:S05]  /*29b90*/  BSYNC.RECONVERGENT B2 ;  /* 0x0000000000027941 */ /* 0x000fea0003800200 */
.L_x_36192:
        /* <DEDUP_REMOVED lines=62> */
.L_x_36190:
[----:B------:R-:W-:Y:S05]  /*29f80*/  BSYNC.RECONVERGENT B1 ;  /* 0x0000000000017941 */ /* 0x000fea0003800200 */
.L_x_36189:
        /* <DEDUP_REMOVED lines=22> */
.L_x_36196:
        /* <DEDUP_REMOVED lines=12> */
.L_x_36198:
[----:B------:R-:W-:Y:S05]  /*2a1b0*/  BSYNC.RECONVERGENT B2 ;  /* 0x0000000000027941 */ /* 0x000fea0003800200 */
.L_x_36197:
        /* <DEDUP_REMOVED lines=62> */
.L_x_36195:
[----:B------:R-:W-:Y:S05]  /*2a5a0*/  BSYNC.RECONVERGENT B1 ;  /* 0x0000000000017941 */ /* 0x000fea0003800200 */
.L_x_36194:
        /* <DEDUP_REMOVED lines=23> */
.L_x_36201:
        /* <DEDUP_REMOVED lines=15> */
.L_x_36203:
[----:B------:R-:W-:Y:S05]  /*2a810*/  BSYNC.RECONVERGENT B2 ;  /* 0x0000000000027941 */ /* 0x000fea0003800200 */
.L_x_36202:
        /* <DEDUP_REMOVED lines=62> */
.L_x_36200:
[----:B------:R-:W-:Y:S05]  /*2ac00*/  BSYNC.RECONVERGENT B1 ;  /* 0x0000000000017941 */ /* 0x000fea0003800200 */
.L_x_36199:
        /* <DEDUP_REMOVED lines=10> */
.L_x_36163:
        /* <DEDUP_REMOVED lines=16> */
.L_x_36207:
        /* <DEDUP_REMOVED lines=12> */
.L_x_36209:
[----:B------:R-:W-:Y:S05]  /*2ae70*/  BSYNC.RECONVERGENT B2 ;  /* 0x0000000000027941 */ /* 0x000fea0003800200 */
.L_x_36208:
        /* <DEDUP_REMOVED lines=62> */
.L_x_36206:
[----:B------:R-:W-:Y:S05]  /*2b260*/  BSYNC.RECONVERGENT B1 ;  /* 0x0000000000017941 */ /* 0x000fea0003800200 */
.L_x_36205:
[----:B------:R-:W0:Y:S01]  /*2b270*/  LDC R234, c[0x0][0x404] ;  /* 0x00010100ffea7b82 */ /* 0x000e220000000800 */
[----:B------:R-:W-:Y:S01]  /*2b280*/  I2FP.F32.U32 R5, R168 ;  /* 0x000000a800057245 */ /* 0x000fe20000201000 */
[----:B------:R-:W-:Y:S01]  /*2b290*/  HFMA2 R235, -RZ, RZ, 0.1171875, 0 ;  /* 0x2f800000ffeb7431 */ /* 0x000fe200000001ff */
[----:B------:R-:W-:Y:S01]  /*2b2a0*/  LOP3.LUT R0, R0, 0xfffffffd, RZ, 0xc0, !PT ;  /* 0xfffffffd00007812 */ /* 0x000fe200078ec0ff */
[----:B-----5:R-:W-:Y:S01]  /*2b2b0*/  IMAD.U32 R9, R172, 0x10000, RZ ;  /* 0x00010000ac097824 */ /* 0x020fe200078e00ff */
[----:B------:R-:W-:Y:S01]  /*2b2c0*/  BSSY.RECONVERGENT B1, `(.L_x_36210) ;  /* 0x000005f000017945 */ /* 0x000fe20003800200 */
[----:B------:R-:W-:Y:S02]  /*2b2d0*/  IMAD.MOV.U32 R170, RZ, RZ, 0x2 ;  /* 0x00000002ffaa7424 */ /* 0x000fe400078e00ff */
[----:B------:R-:W-:Y:S01]  /*2b2e0*/  FFMA.FTZ R5, R5, R235, 1.1641532182693481445e-10 ;  /* 0x2f00000005057423 */ /* 0x000fe200000100eb */
[----:B------:R-:W1:Y:S01]  /*2b2f0*/  LDC R233, c[0x0][0x408] ;  /* 0x00010200ffe97b82 */ /* 0x000e620000000800 */
[----:B------:R-:W-:-:S03]  /*2b300*/  FMUL.FTZ R9, R9, R4 ;  /* 0x0000000409097220 */ /* 0x000fc60000410000 */
[----:B0-----:R-:W-:Y:S02]  /*2b310*/  FSETP.LE.FTZ.AND P0, PT, R5, R234, PT ;  /* 0x000000ea0500720b */ /* 0x001fe40003f13000 */
[----:B------:R-:W-:Y:S01]  /*2b320*/  PRMT R5, R172, 0x7632, R5 ;  /* 0x00007632ac057816 */ /* 0x000fe20000000005 */
[----:B-1----:R-:W-:Y:S01]  /*2b330*/  FMUL.FTZ R168, R9, R233 ;  /* 0x000000e909a87220 */ /* 0x002fe20000410000 */
        /* <DEDUP_REMOVED lines=12> */
.L_x_36212:
        /* <DEDUP_REMOVED lines=12> */
.L_x_36214:
[----:B------:R-:W-:Y:S05]  /*2b4c0*/  BSYNC.RECONVERGENT B2 ;  /* 0x0000000000027941 */ /* 0x000fea0003800200 */
.L_x_36213:
        /* <DEDUP_REMOVED lines=62> */
.L_x_36211:
[----:B------:R-:W-:Y:S05]  /*2b8b0*/  BSYNC.RECONVERGENT B1 ;  /* 0x0000000000017941 */ /* 0x000fea0003800200 */
.L_x_36210:
        /* <DEDUP_REMOVED lines=19> */
.L_x_36217:
        /* <DEDUP_REMOVED lines=12> */
.L_x_36219:
[----:B------:R-:W-:Y:S05]  /*2bab0*/  BSYNC.RECONVERGENT B2 ;  /* 0x0000000000027941 */ /* 0x000fea0003800200 */
.L_x_36218:
        /* <DEDUP_REMOVED lines=62> */
.L_x_36216:
[----:B------:R-:W-:Y:S05]  /*2bea0*/  BSYNC.RECONVERGENT B1 ;  /* 0x0000000000017941 */ /* 0x000fea0003800200 */
.L_x_36215:
        /* <DEDUP_REMOVED lines=20> */
.L_x_36222:
        /* <DEDUP_REMOVED lines=12> */
.L_x_36224:
[----:B------:R-:W-:Y:S05]  /*2c0b0*/  BSYNC.RECONVERGENT B2 ;  /* 0x0000000000027941 */ /* 0x000fea0003800200 */
.L_x_36223:
        /* <DEDUP_REMOVED lines=62> */
.L_x_36221:
[----:B------:R-:W-:Y:S05]  /*2c4a0*/  BSYNC.RECONVERGENT B1 ;  /* 0x0000000000017941 */ /* 0x000fea0003800200 */
.L_x_36220:
        /* <DEDUP_REMOVED lines=19> */
.L_x_36227:
        /* <DEDUP_REMOVED lines=12> */
.L_x_36229:
[----:B------:R-:W-:Y:S05]  /*2c6a0*/  BSYNC.RECONVERGENT B2 ;  /* 0x0000000000027941 */ /* 0x000fea0003800200 */
.L_x_36228:
        /* <DEDUP_REMOVED lines=62> */
.L_x_36226:
[----:B------:R-:W-:Y:S05]  /*2ca90*/  BSYNC.RECONVERGENT B1 ;  /* 0x0000000000017941 */ /* 0x000fea0003800200 */
.L_x_36225:
        /* <DEDUP_REMOVED lines=20> */
.L_x_36232:
        /* <DEDUP_REMOVED lines=12> */
.L_x_36234:
[----:B------:R-:W-:Y:S05]  /*2cca0*/  BSYNC.RECONVERGENT B2 ;  /* 0x0000000000027941 */ /* 0x000fea0003800200 */
.L_x_36233:
        /* <DEDUP_REMOVED lines=62> */
.L_x_36231:
[----:B------:R-:W-:Y:S05]  /*2d090*/  BSYNC.RECONVERGENT B1 ;  /* 0x0000000000017941 */ /* 0x000fea0003800200 */
.L_x_36230:
        /* <DEDUP_REMOVED lines=19> */
.L_x_36237:
        /* <DEDUP_REMOVED lines=12> */
.L_x_36239:
[----:B------:R-:W-:Y:S05]  /*2d290*/  BSYNC.RECONVERGENT B2 ;  /* 0x0000000000027941 */ /* 0x000fea0003800200 */
.L_x_36238:
        /* <DEDUP_REMOVED lines=62> */
.L_x_36236:
[----:B------:R-:W-:Y:S05]  /*2d680*/  BSYNC.RECONVERGENT B1 ;  /* 0x0000000000017941 */ /* 0x000fea0003800200 */
.L_x_36235:
        /* <DEDUP_REMOVED lines=20> */
.L_x_36242:
        /* <DEDUP_REMOVED lines=15> */
.L_x_36244:
[----:B------:R-:W-:Y:S05]  /*2d8c0*/  BSYNC.RECONVERGENT B2 ;  /* 0x0000000000027941 */ /* 0x000fea0003800200 */
.L_x_36243:
        /* <DEDUP_REMOVED lines=62> */
.L_x_36241:
[----:B------:R-:W-:Y:S05]  /*2dcb0*/  BSYNC.RECONVERGENT B1 ;  /* 0x0000000000017941 */ /* 0x000fea0003800200 */
.L_x_36240:
        /* <DEDUP_REMOVED lines=19> */
.L_x_36204:
        /* <DEDUP_REMOVED lines=22> */
.L_x_36162:
[----:B------:R-:W-:Y:S05]  /*2df50*/  BSYNC.RECONVERGENT B0 ;  /* 0x0000000000007941 */ /* 0x000fea0003800200 */
.L_x_36161:
        /* <DEDUP_REMOVED lines=31> */
.L_x_36250:
        /* <DEDUP_REMOVED lines=12> */
.L_x_36252:
[----:B------:R-:W-:Y:S05]  /*2e210*/  BSYNC.RECONVERGENT B2 ;  /* 0x0000000000027941 */ /* 0x000fea0003800200 */
.L_x_36251:
        /* <DEDUP_REMOVED lines=61> */
.L_x_36249:
[----:B------:R-:W-:Y:S05]  /*2e5f0*/  BSYNC.RECONVERGENT B1 ;  /* 0x0000000000017941 */ /* 0x000fea0003800200 */
.L_x_36248:
        /* <DEDUP_REMOVED lines=28> */
.L_x_36255:
        /* <DEDUP_REMOVED lines=12> */
.L_x_36257:
[----:B------:R-:W-:Y:S05]  /*2e880*/  BSYNC.RECONVERGENT B2 ;  /* 0x0000000000027941 */ /* 0x000fea0003800200 */
.L_x_36256:
        /* <DEDUP_REMOVED lines=62> */
.L_x_36254:
[----:B------:R-:W-:Y:S05]  /*2ec70*/  BSYNC.RECONVERGENT B1 ;  /* 0x0000000000017941 */ /* 0x000fea0003800200 */
.L_x_36253:
        /* <DEDUP_REMOVED lines=22> */
.L_x_36260:
        /* <DEDUP_REMOVED lines=12> */
.L_x_36262:
[----:B------:R-:W-:Y:S05]  /*2eea0*/  BSYNC.RECONVERGENT B2 ;  /* 0x0000000000027941 */ /* 0x000fea0003800200 */
.L_x_36261:
        /* <DEDUP_REMOVED lines=62> */
.L_x_36259:
[----:B------:R-:W-:Y:S05]  /*2f290*/  BSYNC.RECONVERGENT B1 ;  /* 0x0000000000017941 */ /* 0x000fea0003800200 */
.L_x_36258:
        /* <DEDUP_REMOVED lines=23> */
.L_x_36265:
        /* <DEDUP_REMOVED lines=12> */
.L_x_36267:
[----:B------:R-:W-:Y:S05]  /*2f4d0*/  BSYNC.RECONVERGENT B2 ;  /* 0x0000000000027941 */ /* 0x000fea0003800200 */
.L_x_36266:
        /* <DEDUP_REMOVED lines=62> */
.L_x_36264:
[----:B------:R-:W-:Y:S05]  /*2f8c0*/  BSYNC.RECONVERGENT B1 ;  /* 0x0000000000017941 */ /* 0x000fea0003800200 */
.L_x_36263:
        /* <DEDUP_REMOVED lines=22> */
.L_x_36270:
        /* <DEDUP_REMOVED lines=12> */
.L_x_36272:
[----:B------:R-:W-:Y:S05]  /*2faf0*/  BSYNC.RECONVERGENT B2 ;  /* 0x0000000000027941 */ /* 0x000fea0003800200 */
.L_x_36271:
        /* <DEDUP_REMOVED lines=62> */
.L_x_36269:
[----:B------:R-:W-:Y:S05]  /*2fee0*/  BSYNC.RECONVERGENT B1 ;  /* 0x0000000000017941 */ /* 0x000fea0003800200 */
.L_x_36268:
        /* <DEDUP_REMOVED lines=23> */
.L_x_36275:
        /* <DEDUP_REMOVED lines=12> */
.L_x_36277:
[----:B------:R-:W-:Y:S05]  /*30120*/  BSYNC.RECONVERGENT B2 ;  /* 0x0000000000027941 */ /* 0x000fea0003800200 */
.L_x_36276:
        /* <DEDUP_REMOVED lines=62> */
.L_x_36274:
[----:B------:R-:W-:Y:S05]  /*30510*/  BSYNC.RECONVERGENT B1 ;  /* 0x0000000000017941 */ /* 0x000fea0003800200 */
.L_x_36273:
        /* <DEDUP_REMOVED lines=22> */
.L_x_36280:
        /* <DEDUP_REMOVED lines=12> */
.L_x_36282:
[----:B------:R-:W-:Y:S05]  /*30740*/  BSYNC.RECONVERGENT B2 ;  /* 0x0000000000027941 */ /* 0x000fea0003800200 */
.L_x_36281:
        /* <DEDUP_REMOVED lines=62> */
.L_x_36279:
[----:B------:R-:W-:Y:S05]  /*30b30*/  BSYNC.RECONVERGENT B1 ;  /* 0x0000000000017941 */ /* 0x000fea0003800200 */
.L_x_36278:
        /* <DEDUP_REMOVED lines=23> */
.L_x_36285:
        /* <DEDUP_REMOVED lines=15> */
.L_x_36287:
[----:B------:R-:W-:Y:S05]  /*30da0*/  BSYNC.RECONVERGENT B2 ;  /* 0x0000000000027941 */ /* 0x000fea0003800200 */
.L_x_36286:
        /* <DEDUP_REMOVED lines=62> */
.L_x_36284:
[----:B------:R-:W-:Y:S05]  /*31190*/  BSYNC.RECONVERGENT B1 ;  /* 0x0000000000017941 */ /* 0x000fea0003800200 */
.L_x_36283:
        /* <DEDUP_REMOVED lines=10> */
.L_x_36247:
        /* <DEDUP_REMOVED lines=16> */
.L_x_36291:
        /* <DEDUP_REMOVED lines=12> */
.L_x_36293:
[----:B------:R-:W-:Y:S05]  /*31400*/  BSYNC.RECONVERGENT B2 ;  /* 0x0000000000027941 */ /* 0x000fea0003800200 */
.L_x_36292:
        /* <DEDUP_REMOVED lines=62> */
.L_x_36290:
[----:B------:R-:W-:Y:S05]  /*317f0*/  BSYNC.RECONVERGENT B1 ;  /* 0x0000000000017941 */ /* 0x000fea0003800200 */
.L_x_36289:
[----:B------:R-:W0:Y:S01]  /*31800*/  LDC R234, c[0x0][0x404] ;  /* 0x00010100ffea7b82 */ /* 0x000e220000000800 */
[----:B------:R-:W-:Y:S01]  /*31810*/  I2FP.F32.U32 R5, R176 ;  /* 0x000000b000057245 */ /* 0x000fe20000201000 */
[----:B------:R-:W-:Y:S01]  /*31820*/  IMAD.MOV.U32 R235, RZ, RZ, 0x2f800000 ;  /* 0x2f800000ffeb7424 */ /* 0x000fe200078e00ff */
[----:B------:R-:W-:Y:S01]  /*31830*/  LOP3.LUT R0, R0, 0xfffffffd, RZ, 0xc0, !PT ;  /* 0xfffffffd00007812 */ /* 0x000fe200078ec0ff */
[----:B------:R-:W-:Y:S01]  /*31840*/  BSSY.RECONVERGENT B1, `(.L_x_36294) ;  /* 0x0000060000017945 */ /* 0x000fe20003800200 */
[----:B-----5:R-:W-:Y:S01]  /*31850*/  SHF.L.U32 R9, R180, 0x10, RZ ;  /* 0x00000010b4097819 */ /* 0x020fe200000006ff */
[----:B------:R-:W-:Y:S01]  /*31860*/  FFMA.FTZ R5, R5, R235, 1.1641532182693481445e-10 ;  /* 0x2f00000005057423 */ /* 0x000fe200000100eb */
[----:B------:R-:W-:Y:S01]  /*31870*/  IMAD.MOV.U32 R178, RZ, RZ, 0x2 ;  /* 0x00000002ffb27424 */ /* 0x000fe200078e00ff */
[----:B------:R-:W1:Y:S02]  /*31880*/  LDC R233, c[0x0][0x408] ;  /* 0x00010200ffe97b82 */ /* 0x000e640000000800 */
[----:B------:R-:W-:Y:S01]  /*31890*/  FMUL.FTZ R9, R9, R4 ;  /* 0x0000000409097220 */ /* 0x000fe20000410000 */
[----:B0-----:R-:W-:-:S02]  /*318a0*/  FSETP.LE.FTZ.AND P0, PT, R5, R234, PT ;  /* 0x000000ea0500720b */ /* 0x001fc40003f13000 */
        /* <DEDUP_REMOVED lines=14> */
.L_x_36296:
        /* <DEDUP_REMOVED lines=12> */
.L_x_36298:
[----:B------:R-:W-:Y:S05]  /*31a50*/  BSYNC.RECONVERGENT B2 ;  /* 0x0000000000027941 */ /* 0x000fea0003800200 */
.L_x_36297:
        /* <DEDUP_REMOVED lines=62> */
.L_x_36295:
[----:B------:R-:W-:Y:S05]  /*31e40*/  BSYNC.RECONVERGENT B1 ;  /* 0x0000000000017941 */ /* 0x000fea0003800200 */
.L_x_36294:
        /* <DEDUP_REMOVED lines=19> */
.L_x_36301:
        /* <DEDUP_REMOVED lines=12> */
.L_x_36303:
[----:B------:R-:W-:Y:S05]  /*32040*/  BSYNC.RECONVERGENT B2 ;  /* 0x0000000000027941 */ /* 0x000fea0003800200 */
.L_x_36302:
        /* <DEDUP_REMOVED lines=62> */
.L_x_36300:
[----:B------:R-:W-:Y:S05]  /*32430*/  BSYNC.RECONVERGENT B1 ;  /* 0x0000000000017941 */ /* 0x000fea0003800200 */
.L_x_36299:
[----:B------:R-:W-:Y:S01]  /*32440*/  I2FP.F32.U32 R5, R9 ;  /* 0x0000000900057245 */ /* 0x000fe20000201000 */
[----:B------:R-:W-:Y:S01]  /*32450*/  BSSY.RECONVERGENT B1, `(.L_x_36304) ;  /* 0x000005e000017945 */ /* 0x000fe20003800200 */
[----:B------:R-:W-:Y:S01]  /*32460*/  ISETP.NE.AND P2, PT, R179, 0x1, PT ;  /* 0x00000001b300780c */ /* 0x000fe20003f45270 */
[----:B------:R-:W-:Y:S02]  /*32470*/  IMAD.MOV.U32 R180, RZ, RZ, 0x2 ;  /* 0x00000002ffb47424 */ /* 0x000fe400078e00ff */
[----:B------:R-:W-:-:S05]  /*32480*/  FFMA.FTZ R5, R5, R235, 1.1641532182693481445e-10 ;  /* 0x2f00000005057423 */ /* 0x000fca00000100eb */
[----:B------:R-:W-:Y:S02]  /*32490*/  FSETP.LE.FTZ.AND P1, PT, R5, R234, PT ;  /* 0x000000ea0500720b */ /* 0x000fe40003f33000 */
[----:B------:R-:W-:-:S05]  /*324a0*/  SHF.L.U32 R5, R181, 0x10, RZ ;  /* 0x00000010b5057819 */ /* 0x000fca00000006ff */
        /* <DEDUP_REMOVED lines=13> */
.L_x_36306:
        /* <DEDUP_REMOVED lines=12> */
.L_x_36308:
[----:B------:R-:W-:Y:S05]  /*32640*/  BSYNC.RECONVERGENT B2 ;  /* 0x0000000000027941 */ /* 0x000fea0003800200 */
.L_x_36307:
        /* <DEDUP_REMOVED lines=62> */
.L_x_36305:
[----:B------:R-:W-:Y:S05]  /*32a30*/  BSYNC.RECONVERGENT B1 ;  /* 0x0000000000017941 */ /* 0x000fea0003800200 */
.L_x_36304:
[----:B------:R-:W-:Y:S01]  /*32a40*/  ISETP.NE.AND P3, PT, R180, 0x1, PT ;  /* 0x00000001b400780c */ /* 0x000fe20003f65270 */
[----:B------:R-:W-:Y:S01]  /*32a50*/  BSSY.RECONVERGENT B1, `(.L_x_36309) ;  /* 0x000005d000017945 */ /* 0x000fe20003800200 */
[----:B------:R-:W-:Y:S01]  /*32a60*/  I2FP.F32.U32 R9, R9 ;  /* 0x0000000900097245 */ /* 0x000fe20000201000 */
[----:B--234-:R-:W-:Y:S01]  /*32a70*/  IMAD.MOV.U32 R200, RZ, RZ, 0x2 ;  /* 0x00000002ffc87424 */ /* 0x01cfe200078e00ff */
        /* <DEDUP_REMOVED lines=15> */
.L_x_36311:
        /* <DEDUP_REMOVED lines=12> */
.L_x_36313:
[----:B------:R-:W-:Y:S05]  /*32c30*/  BSYNC.RECONVERGENT B2 ;  /* 0x0000000000027941 */ /* 0x000fea0003800200 */
.L_x_36312:
        /* <DEDUP_REMOVED lines=62> */
.L_x_36310:
[----:B------:R-:W-:Y:S05]  /*33020*/  BSYNC.RECONVERGENT B1 ;  /* 0x0000000000017941 */ /* 0x000fea0003800200 */
.L_x_36309:
        /* <DEDUP_REMOVED lines=20> */
.L_x_36316:
        /* <DEDUP_REMOVED lines=12> */
.L_x_36318:
[----:B------:R-:W-:Y:S05]  /*33230*/  BSYNC.RECONVERGENT B2 ;  /* 0x0000000000027941 */ /* 0x000fea0003800200 */
.L_x_36317:
        /* <DEDUP_REMOVED lines=62> */
.L_x_36315:
[----:B------:R-:W-:Y:S05]  /*33620*/  BSYNC.RECONVERGENT B1 ;  /* 0x0000000000017941 */ /* 0x000fea0003800200 */
.L_x_36314:
        /* <DEDUP_REMOVED lines=19> */
.L_x_36321:
        /* <DEDUP_REMOVED lines=12> */
.L_x_36323:
[----:B------:R-:W-:Y:S05]  /*33820*/  BSYNC.RECONVERGENT B2 ;  /* 0x0000000000027941 */ /* 0x000fea0003800200 */
.L_x_36322:
        /* <DEDUP_REMOVED lines=62> */
.L_x_36320:
[----:B------:R-:W-:Y:S05]  /*33c10*/  BSYNC.RECONVERGENT B1 ;  /* 0x0000000000017941 */ /* 0x000fea0003800200 */
.L_x_36319:
[----:B------:R-:W-:Y:S01]  /*33c20*/  I2FP.F32.U32 R9, R9 ;  /* 0x0000000900097245 */ /* 0x000fe20000201000 */
[----:B------:R-:W-:Y:S01]  /*33c30*/  BSSY.RECONVERGENT B1, `(.L_x_36324) ;  /* 0x0000061000017945 */ /* 0x000fe20003800200 */
[----:B------:R-:W-:Y:S02]  /*33c40*/  ISETP.NE.AND P6, PT, R200, 0x1, PT ;  /* 0x00000001c800780c */ /* 0x000fe40003fc5270 */
[----:B------:R-:W-:Y:S01]  /*33c50*/  MOV R181, R6 ;  /* 0x0000000600b57202 */ /* 0x000fe20000000f00 */
[----:B------:R-:W-:-:S05]  /*33c60*/  FFMA.FTZ R9, R9, R235, 1.1641532182693481445e-10 ;  /* 0x2f00000009097423 */ /* 0x000fca00000100eb */
[----:B------:R-:W-:Y:S02]  /*33c70*/  FSETP.LE.FTZ.AND P5, PT, R9, R234, PT ;  /* 0x000000ea0900720b */ /* 0x000fe40003fb3000 */
[C---:B------:R-:W-:Y:S02]  /*33c80*/  SHF.L.U32 R9, R183.reuse, 0x10, RZ ;  /* 0x00000010b7097819 */ /* 0x040fe400000006ff */
        /* <DEDUP_REMOVED lines=13> */
.L_x_36326:
        /* <DEDUP_REMOVED lines=15> */
.L_x_36328:
[----:B------:R-:W-:Y:S05]  /*33e50*/  BSYNC.RECONVERGENT B2 ;  /* 0x0000000000027941 */ /* 0x000fea0003800200 */
.L_x_36327:
        /* <DEDUP_REMOVED lines=62> */
.L_x_36325:
[----:B------:R-:W-:Y:S05]  /*34240*/  BSYNC.RECONVERGENT B1 ;  /* 0x0000000000017941 */ /* 0x000fea0003800200 */
.L_x_36324:
        /* <DEDUP_REMOVED lines=19> */
.L_x_36288:
        /* <DEDUP_REMOVED lines=22> */
.L_x_36246:
[----:B------:R-:W-:Y:S05]  /*344e0*/  BSYNC.RECONVERGENT B0 ;  /* 0x0000000000007941 */ /* 0x000fea0003800200 */
.L_x_36245:
        /* <DEDUP_REMOVED lines=31> */
.L_x_36334:
        /* <DEDUP_REMOVED lines=12> */
.L_x_36336:
[----:B------:R-:W-:Y:S05]  /*347a0*/  BSYNC.RECONVERGENT B2 ;  /* 0x0000000000027941 */ /* 0x000fea0003800200 */
.L_x_36335:
        /* <DEDUP_REMOVED lines=61> */
.L_x_36333:
[----:B------:R-:W-:Y:S05]  /*34b80*/  BSYNC.RECONVERGENT B1 ;  /* 0x0000000000017941 */ /* 0x000fea0003800200 */
.L_x_36332:
        /* <DEDUP_REMOVED lines=9> */
[----:B-----5:R-:W-:-:S04]  /*34c20*/  IMAD.U32 R5, R188, 0x10000, RZ ;  /* 0x00010000bc057824 */ /* 0x020fc800078e00ff */
[----:B------:R-:W-:-:S04]  /*34c30*/  FMUL.FTZ R5, R5, R4 ;  /* 0x0000000405057220 */ /* 0x000fc80000410000 */
[----:B-1----:R-:W-:-:S05]  /*34c40*/  FMUL.FTZ R5, R5, R238 ;  /* 0x000000ee05057220 */ /* 0x002fca0000410000 */
[----:B------:R-:W-:Y:S02]  /*34c50*/  FSEL R5, R5, RZ, !P0 ;  /* 0x000000ff05057208 */ /* 0x000fe40004000000 */
[----:B------:R-:W-:-:S03]  /*34c60*/  PLOP3.LUT P0, PT, P0, PT, PT, 0x8, 0x80 ;  /* 0x000000000080781c */ /* 0x000fc6000070e170 */
[--C-:B------:R-:W-:Y:S01]  /*34c70*/  FADD.FTZ R184, R184, R5.reuse ;  /* 0x00000005b8b87221 */ /* 0x100fe20000010000 */
[----:B------:R-:W-:Y:S01]  /*34c80*/  PRMT R5, R188, 0x7632, R5 ;  /* 0x00007632bc057816 */ /* 0x000fe20000000005 */
[----:B------:R-:W-:-:S08]  /*34c90*/  HFMA2 R188, -RZ, RZ, 0, 1.1920928955078125e-07 ;  /* 0x00000002ffbc7431 */ /* 0x000fd000000001ff */
        /* <DEDUP_REMOVED lines=11> */
.L_x_36339:
        /* <DEDUP_REMOVED lines=12> */
.L_x_36341:
[----:B------:R-:W-:Y:S05]  /*34e10*/  BSYNC.RECONVERGENT B2 ;  /* 0x0000000000027941 */ /* 0x000fea0003800200 */
.L_x_36340:
        /* <DEDUP_REMOVED lines=62> */
.L_x_36338:
[----:B------:R-:W-:Y:S05]  /*35200*/  BSYNC.RECONVERGENT B1 ;  /* 0x0000000000017941 */ /* 0x000fea0003800200 */
.L_x_36337:
        /* <DEDUP_REMOVED lines=22> */
.L_x_36344:
        /* <DEDUP_REMOVED lines=12> */
.L_x_36346:
[----:B------:R-:W-:Y:S05]  /*35430*/  BSYNC.RECONVERGENT B2 ;  /* 0x0000000000027941 */ /* 0x000fea0003800200 */
.L_x_36345:
        /* <DEDUP_REMOVED lines=62> */
.L_x_36343:
[----:B------:R-:W-:Y:S05]  /*35820*/  BSYNC.RECONVERGENT B1 ;  /* 0x0000000000017941 */ /* 0x000fea0003800200 */
.L_x_36342:
        /* <DEDUP_REMOVED lines=23> */
.L_x_36349:
        /* <DEDUP_REMOVED lines=12> */
.L_x_36351:
[----:B------:R-:W-:Y:S05]  /*35a60*/  BSYNC.RECONVERGENT B2 ;  /* 0x0000000000027941 */ /* 0x000fea0003800200 */
.L_x_36350:
        /* <DEDUP_REMOVED lines=62> */
.L_x_36348:
[----:B------:R-:W-:Y:S05]  /*35e50*/  BSYNC.RECONVERGENT B1 ;  /* 0x0000000000017941 */ /* 0x000fea0003800200 */
.L_x_36347:
        /* <DEDUP_REMOVED lines=22> */
.L_x_36354:
        /* <DEDUP_REMOVED lines=12> */
.L_x_36356:
[----:B------:R-:W-:Y:S05]  /*36080*/  BSYNC.RECONVERGENT B2 ;  /* 0x0000000000027941 */ /* 0x000fea0003800200 */
.L_x_36355:
        /* <DEDUP_REMOVED lines=62> */
.L_x_36353:
[----:B------:R-:W-:Y:S05]  /*36470*/  BSYNC.RECONVERGENT B1 ;  /* 0x0000000000017941 */ /* 0x000fea0003800200 */
.L_x_36352:
        /* <DEDUP_REMOVED lines=23> */
.L_x_36359:
        /* <DEDUP_REMOVED lines=12> */
.L_x_36361:
[----:B------:R-:W-:Y:S05]  /*366b0*/  BSYNC.RECONVERGENT B2 ;  /* 0x0000000000027941 */ /* 0x000fea0003800200 */
.L_x_36360:
        /* <DEDUP_REMOVED lines=62> */
.L_x_36358:
[----:B------:R-:W-:Y:S05]  /*36aa0*/  BSYNC.RECONVERGENT B1 ;  /* 0x0000000000017941 */ /* 0x000fea0003800200 */
.L_x_36357:
        /* <DEDUP_REMOVED lines=22> */
.L_x_36364:
        /* <DEDUP_REMOVED lines=12> */
.L_x_36366:
[----:B------:R-:W-:Y:S05]  /*36cd0*/  BSYNC.RECONVERGENT B2 ;  /* 0x0000000000027941 */ /* 0x000fea0003800200 */
.L_x_36365:
        /* <DEDUP_REMOVED lines=62> */
.L_x_36363:
[----:B------:R-:W-:Y:S05]  /*370c0*/  BSYNC.RECONVERGENT B1 ;  /* 0x0000000000017941 */ /* 0x000fea0003800200 */
.L_x_36362:
[----:B------:R-:W-:Y:S01]  /*370d0*/  I2FP.F32.U32 R5, R5 ;  /* 0x0000000500057245 */ /* 0x000fe20000201000 */
[----:B------:R-:W-:Y:S01]  /*370e0*/  BSSY.RECONVERGENT B1, `(.L_x_36367) ;  /* 0x0000064000017945 */ /* 0x000fe20003800200 */
[----:B------:R-:W-:Y:S01]  /*370f0*/  ISETP.NE.AND P6, PT, R200, 0x1, PT ;  /* 0x00000001c800780c */ /* 0x000fe20003fc5270 */
[----:B------:R-:W-:Y:S02]  /*37100*/  HFMA2 R9, -RZ, RZ, 0, 1.1920928955078125e-07 ;  /* 0x00000002ff097431 */ /* 0x000fe400000001ff */
        /* <DEDUP_REMOVED lines=19> */
.L_x_36369:
        /* <DEDUP_REMOVED lines=15> */
.L_x_36371:
[----:B------:R-:W-:Y:S05]  /*37330*/  BSYNC.RECONVERGENT B2 ;  /* 0x0000000000027941 */ /* 0x000fea0003800200 */
.L_x_36370:
        /* <DEDUP_REMOVED lines=55> */
[----:B------:R-:W-:Y:S01]  /*376b0*/  HFMA2 R9, -RZ, RZ, 0, 0 ;  /* 0x00000000ff097431 */ /* 0x000fe200000001ff */
[----:B------:R-:W-:Y:S01]  /*376c0*/  LOP3.LUT R11, R234, UR13, R201, 0x96, !PT ;  /* 0x0000000dea0b7c12 */ /* 0x000fe2000f8e96c9 */
[----:B------:R-:W-:Y:S01]  /*376d0*/  UIADD3 UR13, UPT, UPT, UR4, -0x700cb87f, URZ ;  /* 0x8ff34781040d7890 */ /* 0x000fe2000fffe0ff */
[----:B------:R-:W-:Y:S01]  /*376e0*/  MOV R232, R200 ;  /* 0x000000c800e87202 */ /* 0x000fe20000000f00 */
[----:B------:R-:W-:-:S04]  /*376f0*/  IMAD.WIDE.U32 R200, R6, -0x326172a9, RZ ;  /* 0xcd9e8d5706c87825 */ /* 0x000fc800078e00ff */
[----:B------:R-:W-:Y:S01]  /*37700*/  IMAD.MOV.U32 R6, RZ, RZ, R200 ;  /* 0x000000ffff067224 */ /* 0x000fe200078e00c8 */
[----:B------:R-:W-:-:S07]  /*37710*/  LOP3.LUT R10, R10, UR13, R201, 0x96, !PT ;  /* 0x0000000d0a0a7c12 */ /* 0x000fce000f8e96c9 */
.L_x_36368:
[----:B------:R-:W-:Y:S05]  /*37720*/  BSYNC.RECONVERGENT B1 ;  /* 0x0000000000017941 */ /* 0x000fea0003800200 */
.L_x_36367:
        /* <DEDUP_REMOVED lines=10> */
.L_x_36331:
        /* <DEDUP_REMOVED lines=16> */
.L_x_36375:
        /* <DEDUP_REMOVED lines=12> */
.L_x_36377:
[----:B------:R-:W-:Y:S05]  /*37990*/  BSYNC.RECONVERGENT B2 ;  /* 0x0000000000027941 */ /* 0x000fea0003800200 */
.L_x_36376:
        /* <DEDUP_REMOVED lines=62> */
.L_x_36374:
[----:B------:R-:W-:Y:S05]  /*37d80*/  BSYNC.RECONVERGENT B1 ;  /* 0x0000000000017941 */ /* 0x000fea0003800200 */
.L_x_36373:
[----:B------:R-:W0:Y:S01]  /*37d90*/  LDC R234, c[0x0][0x404] ;  /* 0x00010100ffea7b82 */ /* 0x000e220000000800 */
[----:B------:R-:W-:Y:S01]  /*37da0*/  I2FP.F32.U32 R5, R184 ;  /* 0x000000b800057245 */ /* 0x000fe20000201000 */
[----:B------:R-:W-:Y:S01]  /*37db0*/  HFMA2 R235, -RZ, RZ, 0.1171875, 0 ;  /* 0x2f800000ffeb7431 */ /* 0x000fe200000001ff */
[----:B------:R-:W-:Y:S01]  /*37dc0*/  LOP3.LUT R0, R0, 0xfffffffd, RZ, 0xc0, !PT ;  /* 0xfffffffd00007812 */ /* 0x000fe200078ec0ff */
[----:B-----5:R-:W-:Y:S01]  /*37dd0*/  IMAD.U32 R9, R188, 0x10000, RZ ;  /* 0x00010000bc097824 */ /* 0x020fe200078e00ff */
[----:B------:R-:W-:Y:S01]  /*37de0*/  BSSY.RECONVERGENT B1, `(.L_x_36378) ;  /* 0x000005f000017945 */ /* 0x000fe20003800200 */
[----:B------:R-:W-:Y:S01]  /*37df0*/  MOV R186, 0x2 ;  /* 0x0000000200ba7802 */ /* 0x000fe20000000f00 */
[----:B------:R-:W-:Y:S01]  /*37e00*/  FFMA.FTZ R5, R5, R235, 1.1641532182693481445e-10 ;  /* 0x2f00000005057423 */ /* 0x000fe200000100eb */
[----:B------:R-:W1:Y:S01]  /*37e10*/  LDC R233, c[0x0][0x408] ;  /* 0x00010200ffe97b82 */ /* 0x000e620000000800 */
[----:B------:R-:W-:-:S03]  /*37e20*/  FMUL.FTZ R9, R9, R4 ;  /* 0x0000000409097220 */ /* 0x000fc60000410000 */
[----:B0-----:R-:W-:Y:S02]  /*37e30*/  FSETP.LE.FTZ.AND P0, PT, R5, R234, PT ;  /* 0x000000ea0500720b */ /* 0x001fe40003f13000 */
[----:B------:R-:W-:Y:S01]  /*37e40*/  PRMT R5, R188, 0x7632, R5 ;  /* 0x00007632bc057816 */ /* 0x000fe20000000005 */
[----:B-1----:R-:W-:Y:S01]  /*37e50*/  FMUL.FTZ R184, R9, R233 ;  /* 0x000000e909b87220 */ /* 0x002fe20000410000 */
        /* <DEDUP_REMOVED lines=12> */
.L_x_36380:
        /* <DEDUP_REMOVED lines=12> */
.L_x_36382:
[----:B------:R-:W-:Y:S05]  /*37fe0*/  BSYNC.RECONVERGENT B2 ;  /* 0x0000000000027941 */ /* 0x000fea0003800200 */
.L_x_36381:
        /* <DEDUP_REMOVED lines=62> */
.L_x_36379:
[----:B------:R-:W-:Y:S05]  /*383d0*/  BSYNC.RECONVERGENT B1 ;  /* 0x0000000000017941 */ /* 0x000fea0003800200 */
.L_x_36378:
[----:B------:R-:W-:Y:S01]  /*383e0*/  ISETP.NE.AND P1, PT, R186, 0x1, PT ;  /* 0x00000001ba00780c */ /* 0x000fe20003f25270 */
[----:B------:R-:W-:Y:S01]  /*383f0*/  IMAD.U32 R5, R5, 0x10000, RZ ;  /* 0x0001000005057824 */ /* 0x000fe200078e00ff */
[----:B------:R-:W-:Y:S01]  /*38400*/  I2FP.F32.U32 R9, R9 ;  /* 0x0000000900097245 */ /* 0x000fe20000201000 */
[----:B------:R-:W-:Y:S01]  /*38410*/  BSSY.RECONVERGENT B1, `(.L_x_36383) ;  /* 0x000005b000017945 */ /* 0x000fe20003800200 */
[----:B------:R-:W-:Y:S01]  /*38420*/  MOV R187, 0x2 ;  /* 0x0000000200bb7802 */ /* 0x000fe20000000f00 */
[----:B------:R-:W-:Y:S02]  /*38430*/  FMUL.FTZ R5, R5, R4 ;  /* 0x0000000405057220 */ /* 0x000fe40000410000 */
        /* <DEDUP_REMOVED lines=13> */
.L_x_36385:
        /* <DEDUP_REMOVED lines=12> */
.L_x_36387:
[----:B------:R-:W-:Y:S05]  /*385d0*/  BSYNC.RECONVERGENT B2 ;  /* 0x0000000000027941 */ /* 0x000fea0003800200 */
.L_x_36386:
        /* <DEDUP_REMOVED lines=62> */
.L_x_36384:
[----:B------:R-:W-:Y:S05]  /*389c0*/  BSYNC.RECONVERGENT B1 ;  /* 0x0000000000017941 */ /* 0x000fea0003800200 */
.L_x_36383:
[----:B------:R-:W-:Y:S01]  /*389d0*/  I2FP.F32.U32 R5, R9 ;  /* 0x0000000900057245 */ /* 0x000fe20000201000 */
[----:B------:R-:W-:Y:S01]  /*389e0*/  BSSY.RECONVERGENT B1, `(.L_x_36388) ;  /* 0x000005e000017945 */ /* 0x000fe20003800200 */
[----:B------:R-:W-:Y:S02]  /*389f0*/  ISETP.NE.AND P2, PT, R187, 0x1, PT ;  /* 0x00000001bb00780c */ /* 0x000fe40003f45270 */
[----:B------:R-:W-:Y:S01]  /*38a00*/  MOV R188, 0x2 ;  /* 0x0000000200bc7802 */ /* 0x000fe20000000f00 */
[----:B------:R-:W-:-:S05]  /*38a10*/  FFMA.FTZ R5, R5, R235, 1.1641532182693481445e-10 ;  /* 0x2f00000005057423 */ /* 0x000fca00000100eb */
[----:B------:R-:W-:Y:S01]  /*38a20*/  FSETP.LE.FTZ.AND P1, PT, R5, R234, PT ;  /* 0x000000ea0500720b */ /* 0x000fe20003f33000 */
[----:B------:R-:W-:-:S04]  /*38a30*/  IMAD.U32 R5, R189, 0x10000, RZ ;  /* 0x00010000bd057824 */ /* 0x000fc800078e00ff */
[----:B------:R-:W-:Y:S01]  /*38a40*/  FMUL.FTZ R9, R5, R4 ;  /* 0x0000000405097220 */ /* 0x000fe20000410000 */
[----:B------:R-:W-:-:S03]  /*38a50*/  PRMT R5, R189, 0x7632, R5 ;  /* 0x00007632bd057816 */ /* 0x000fc60000000005 */
        /* <DEDUP_REMOVED lines=11> */
.L_x_36390:
        /* <DEDUP_REMOVED lines=12> */
.L_x_36392:
[----:B------:R-:W-:Y:S05]  /*38bd0*/  BSYNC.RECONVERGENT B2 ;  /* 0x0000000000027941 */ /* 0x000fea0003800200 */
.L_x_36391:
        /* <DEDUP_REMOVED lines=62> */
.L_x_36389:
[----:B------:R-:W-:Y:S05]  /*38fc0*/  BSYNC.RECONVERGENT B1 ;  /* 0x0000000000017941 */ /* 0x000fea0003800200 */
.L_x_36388:
[----:B------:R-:W-:Y:S01]  /*38fd0*/  ISETP.NE.AND P3, PT, R188, 0x1, PT ;  /* 0x00000001bc00780c */ /* 0x000fe20003f65270 */
[----:B------:R-:W-:Y:S01]  /*38fe0*/  IMAD.U32 R5, R5, 0x10000, RZ ;  /* 0x0001000005057824 */ /* 0x000fe200078e00ff */
[----:B------:R-:W-:Y:S01]  /*38ff0*/  I2FP.F32.U32 R9, R9 ;  /* 0x0000000900097245 */ /* 0x000fe20000201000 */
[----:B------:R-:W-:Y:S01]  /*39000*/  BSSY.RECONVERGENT B1, `(.L_x_36393) ;  /* 0x000005b000017945 */ /* 0x000fe20003800200 */
[----:B--234-:R-:W-:Y:S01]  /*39010*/  MOV R200, 0x2 ;  /* 0x0000000200c87802 */ /* 0x01cfe20000000f00 */
[----:B------:R-:W-:Y:S02]  /*39020*/  FMUL.FTZ R5, R5, R4 ;  /* 0x0000000405057220 */ /* 0x000fe40000410000 */
[----:B------:R-:W-:Y:S02]  /*39030*/  FFMA.FTZ R9, R9, R235, 1.1641532182693481445e-10 ;  /* 0x2f00000009097423 */ /* 0x000fe400000100eb */
[----:B------:R-:W-:Y:S01]  /*39040*/  FMUL.FTZ R187, R5, R233 ;  /* 0x000000e905bb7220 */ /* 0x000fe20000410000 */
[----:B------:R-:W-:-:S02]  /*39050*/  IMAD.MOV.U32 R5, RZ, RZ, R6 ;  /* 0x000000ffff057224 */ /* 0x000fc400078e0006 */
        /* <DEDUP_REMOVED lines=10> */
.L_x_36395:
        /* <DEDUP_REMOVED lines=12> */
.L_x_36397:
[----:B------:R-:W-:Y:S05]  /*391c0*/  BSYNC.RECONVERGENT B2 ;  /* 0x0000000000027941 */ /* 0x000fea0003800200 */
.L_x_36396:
        /* <DEDUP_REMOVED lines=59> */
[----:B------:R-:W-:Y:S02]  /*39580*/  HFMA2 R200, -RZ, RZ, 0, 0 ;  /* 0x00000000ffc87431 */ /* 0x000fe400000001ff */
[----:B------:R-:W-:Y:S01]  /*39590*/  IMAD.MOV.U32 R6, RZ, RZ, R188 ;  /* 0x000000ffff067224 */ /* 0x000fe200078e00bc */
[----:B------:R-:W-:-:S07]  /*395a0*/  LOP3.LUT R10, R10, UR13, R189, 0x96, !PT ;  /* 0x0000000d0a0a7c12 */ /* 0x000fce000f8e96bd */
.L_x_36394:
[----:B------:R-:W-:Y:S05]  /*395b0*/  BSYNC.RECONVERGENT B1 ;  /* 0x0000000000017941 */ /* 0x000fea0003800200 */
.L_x_36393:
        /* <DEDUP_REMOVED lines=20> */
.L_x_36400:
        /* <DEDUP_REMOVED lines=12> */
.L_x_36402:
[----:B------:R-:W-:Y:S05]  /*397c0*/  BSYNC.RECONVERGENT B2 ;  /* 0x0000000000027941 */ /* 0x000fea0003800200 */
.L_x_36401:
        /* <DEDUP_REMOVED lines=62> */
.L_x_36399:
[----:B------:R-:W-:Y:S05]  /*39bb0*/  BSYNC.RECONVERGENT B1 ;  /* 0x0000000000017941 */ /* 0x000fea0003800200 */
.L_x_36398:
        /* <DEDUP_REMOVED lines=19> */
.L_x_36405:
        /* <DEDUP_REMOVED lines=12> */
.L_x_36407:
[----:B------:R-:W-:Y:S05]  /*39db0*/  BSYNC.RECONVERGENT B2 ;  /* 0x0000000000027941 */ /* 0x000fea0003800200 */
.L_x_36406:
        /* <DEDUP_REMOVED lines=62> */
.L_x_36404:
[----:B------:R-:W-:Y:S05]  /*3a1a0*/  BSYNC.RECONVERGENT B1 ;  /* 0x0000000000017941 */ /* 0x000fea0003800200 */
.L_x_36403:
[----:B------:R-:W-:Y:S01]  /*3a1b0*/  I2FP.F32.U32 R9, R9 ;  /* 0x0000000900097245 */ /* 0x000fe20000201000 */
[----:B------:R-:W-:Y:S01]  /*3a1c0*/  BSSY.RECONVERGENT B1, `(.L_x_36408) ;  /* 0x0000061000017945 */ /* 0x000fe20003800200 */
[----:B------:R-:W-:Y:S01]  /*3a1d0*/  ISETP.NE.AND P6, PT, R200, 0x1, PT ;  /* 0x00000001c800780c */ /* 0x000fe20003fc5270 */
[----:B------:R-:W-:Y:S02]  /*3a1e0*/  IMAD.MOV.U32 R189, RZ, RZ, R6 ;  /* 0x000000ffffbd7224 */ /* 0x000fe400078e0006 */
[----:B------:R-:W-:-:S05]  /*3a1f0*/  FFMA.FTZ R9, R9, R235, 1.1641532182693481445e-10 ;  /* 0x2f00000009097423 */ /* 0x000fca00000100eb */
[----:B------:R-:W-:Y:S01]  /*3a200*/  FSETP.LE.FTZ.AND P5, PT, R9, R234, PT ;  /* 0x000000ea0900720b */ /* 0x000fe20003fb3000 */
[C---:B------:R-:W-:Y:S01]  /*3a210*/  IMAD.U32 R9, R191.reuse, 0x10000, RZ ;  /* 0x00010000bf097824 */ /* 0x040fe200078e00ff */
[----:B------:R-:W-:-:S03]  /*3a220*/  PRMT R191, R191, 0x7632, R191 ;  /* 0x00007632bfbf7816 */ /* 0x000fc600000000bf */
[----:B------:R-:W-:-:S04]  /*3a230*/  FMUL.FTZ R9, R9, R4 ;  /* 0x0000000409097220 */ /* 0x000fc80000410000 */
[----:B------:R-:W-:Y:S01]  /*3a240*/  FMUL.FTZ R190, R9, R233 ;  /* 0x000000e909be7220 */ /* 0x000fe20000410000 */
[----:B------:R-:W-:Y:S01]  /*3a250*/  MOV R9, 0x2 ;  /* 0x0000000200097802 */ /* 0x000fe20000000f00 */
        /* <DEDUP_REMOVED lines=9> */
.L_x_36410:
        /* <DEDUP_REMOVED lines=15> */
.L_x_36412:
[----:B------:R-:W-:Y:S05]  /*3a3e0*/  BSYNC.RECONVERGENT B2 ;  /* 0x0000000000027941 */ /* 0x000fea0003800200 */
.L_x_36411:
        /* <DEDUP_REMOVED lines=62> */
.L_x_36409:
[----:B------:R-:W-:Y:S05]  /*3a7d0*/  BSYNC.RECONVERGENT B1 ;  /* 0x0000000000017941 */ /* 0x000fea0003800200 */
.L_x_36408:
        /* <DEDUP_REMOVED lines=19> */
.L_x_36372:
        /* <DEDUP_REMOVED lines=22> */
.L_x_36330:
[----:B------:R-:W-:Y:S05]  /*3aa70*/  BSYNC.RECONVERGENT B0 ;  /* 0x0000000000007941 */ /* 0x000fea0003800200 */
.L_x_36329:
        /* <DEDUP_REMOVED lines=31> */
.L_x_36418:
        /* <DEDUP_REMOVED lines=12> */
.L_x_36420:
[----:B------:R-:W-:Y:S05]  /*3ad30*/  BSYNC.RECONVERGENT B2 ;  /* 0x0000000000027941 */ /* 0x000fea0003800200 */
.L_x_36419:
        /* <DEDUP_REMOVED lines=58> */
[----:B------:R-:W-:Y:S01]  /*3b0e0*/  MOV R6, R234 ;  /* 0x000000ea00067202 */ /* 0x000fe20000000f00 */
[----:B------:R-:W-:Y:S01]  /*3b0f0*/  IMAD.MOV.U32 R234, RZ, RZ, R5 ;  /* 0x000000ffffea7224 */ /* 0x000fe200078e0005 */
[----:B------:R-:W-:-:S07]  /*3b100*/  LOP3.LUT R10, R10, UR13, R235, 0x96, !PT ;  /* 0x0000000d0a0a7c12 */ /* 0x000fce000f8e96eb */
.L_x_36417:
[----:B------:R-:W-:Y:S05]  /*3b110*/  BSYNC.RECONVERGENT B1 ;  /* 0x0000000000017941 */ /* 0x000fea0003800200 */
.L_x_36416:
[----:B------:R-:W0:Y:S01]  /*3b120*/  LDC R239, c[0x0][0x404] ;  /* 0x00010100ffef7b82 */ /* 0x000e220000000800 */
[----:B------:R-:W-:Y:S01]  /*3b130*/  I2FP.F32.U32 R5, R234 ;  /* 0x000000ea00057245 */ /* 0x000fe20000201000 */
[----:B------:R-:W-:Y:S01]  /*3b140*/  IMAD.MOV.U32 R252, RZ, RZ, 0x2f800000 ;  /* 0x2f800000fffc7424 */ /* 0x000fe200078e00ff */
[----:B------:R-:W-:Y:S01]  /*3b150*/  LOP3.LUT R0, R0, 0xfffffffd, RZ, 0xc0, !PT ;  /* 0xfffffffd00007812 */ /* 0x000fe200078ec0ff */
[----:B------:R-:W-:Y:S01]  /*3b160*/  BSSY.RECONVERGENT B1, `(.L_x_36421) ;  /* 0x0000063000017945 */ /* 0x000fe20003800200 */
[----:B------:R-:W-:Y:S01]  /*3b170*/  MOV R9, R6 ;  /* 0x0000000600097202 */ /* 0x000fe20000000f00 */
[----:B------:R-:W-:Y:S02]  /*3b180*/  FFMA.FTZ R5, R5, R252, 1.1641532182693481445e-10 ;  /* 0x2f00000005057423 */ /* 0x000fe400000100fc */
        /* <DEDUP_REMOVED lines=21> */
.L_x_36423:
        /* <DEDUP_REMOVED lines=12> */
.L_x_36425:
[----:B------:R-:W-:Y:S05]  /*3b3a0*/  BSYNC.RECONVERGENT B2 ;  /* 0x0000000000027941 */ /* 0x000fea0003800200 */
.L_x_36424:
        /* <DEDUP_REMOVED lines=62> */
.L_x_36422:
[----:B------:R-:W-:Y:S05]  /*3b790*/  BSYNC.RECONVERGENT B1 ;  /* 0x0000000000017941 */ /* 0x000fea0003800200 */
.L_x_36421:
        /* <DEDUP_REMOVED lines=22> */
.L_x_36428:
        /* <DEDUP_REMOVED lines=12> */
.L_x_36430:
[----:B------:R-:W-:Y:S05]  /*3b9c0*/  BSYNC.RECONVERGENT B2 ;  /* 0x0000000000027941 */ /* 0x000fea0003800200 */
.L_x_36429:
        /* <DEDUP_REMOVED lines=62> */
.L_x_36427:
[----:B------:R-:W-:Y:S05]  /*3bdb0*/  BSYNC.RECONVERGENT B1 ;  /* 0x0000000000017941 */ /* 0x000fea0003800200 */
.L_x_36426:
        /* <DEDUP_REMOVED lines=23> */
.L_x_36433:
        /* <DEDUP_REMOVED lines=12> */
.L_x_36435:
[----:B------:R-:W-:Y:S05]  /*3bff0*/  BSYNC.RECONVERGENT B2 ;  /* 0x0000000000027941 */ /* 0x000fea0003800200 */
.L_x_36434:
        /* <DEDUP_REMOVED lines=62> */
.L_x_36432:
[----:B------:R-:W-:Y:S05]  /*3c3e0*/  BSYNC.RECONVERGENT B1 ;  /* 0x0000000000017941 */ /* 0x000fea0003800200 */
.L_x_36431:
        /* <DEDUP_REMOVED lines=22> */
.L_x_36438:
        /* <DEDUP_REMOVED lines=12> */
.L_x_36440:
[----:B------:R-:W-:Y:S05]  /*3c610*/  BSYNC.RECONVERGENT B2 ;  /* 0x0000000000027941 */ /* 0x000fea0003800200 */
.L_x_36439:
        /* <DEDUP_REMOVED lines=62> */
.L_x_36437:
[----:B------:R-:W-:Y:S05]  /*3ca00*/  BSYNC.RECONVERGENT B1 ;  /* 0x0000000000017941 */ /* 0x000fea0003800200 */
.L_x_36436:
        /* <DEDUP_REMOVED lines=23> */
.L_x_36443:
        /* <DEDUP_REMOVED lines=12> */
.L_x_36445:
[----:B------:R-:W-:Y:S05]  /*3cc40*/  BSYNC.RECONVERGENT B2 ;  /* 0x0000000000027941 */ /* 0x000fea0003800200 */
.L_x_36444:
        /* <DEDUP_REMOVED lines=62> */
.L_x_36442:
[----:B------:R-:W-:Y:S05]  /*3d030*/  BSYNC.RECONVERGENT B1 ;  /* 0x0000000000017941 */ /* 0x000fea0003800200 */
.L_x_36441:
        /* <DEDUP_REMOVED lines=22> */
.L_x_36448:
        /* <DEDUP_REMOVED lines=12> */
.L_x_36450:
[----:B------:R-:W-:Y:S05]  /*3d260*/  BSYNC.RECONVERGENT B2 ;  /* 0x0000000000027941 */ /* 0x000fea0003800200 */
.L_x_36449:
        /* <DEDUP_REMOVED lines=62> */
.L_x_36447:
[----:B------:R-:W-:Y:S05]  /*3d650*/  BSYNC.RECONVERGENT B1 ;  /* 0x0000000000017941 */ /* 0x000fea0003800200 */
.L_x_36446:
        /* <DEDUP_REMOVED lines=23> */
.L_x_36453:
        /* <DEDUP_REMOVED lines=15> */
.L_x_36455:
[----:B------:R-:W-:Y:S05]  /*3d8c0*/  BSYNC.RECONVERGENT B2 ;  /* 0x0000000000027941 */ /* 0x000fea0003800200 */
.L_x_36454:
        /* <DEDUP_REMOVED lines=62> */
.L_x_36452:
[----:B------:R-:W-:Y:S05]  /*3dcb0*/  BSYNC.RECONVERGENT B1 ;  /* 0x0000000000017941 */ /* 0x000fea0003800200 */
.L_x_36451:
        /* <DEDUP_REMOVED lines=10> */
.L_x_36415:
        /* <DEDUP_REMOVED lines=16> */
.L_x_36459:
        /* <DEDUP_REMOVED lines=12> */
.L_x_36461:
[----:B------:R-:W-:Y:S05]  /*3df20*/  BSYNC.RECONVERGENT B2 ;  /* 0x0000000000027941 */ /* 0x000fea0003800200 */
.L_x_36460:
        /* <DEDUP_REMOVED lines=62> */
.L_x_36458:
[----:B------:R-:W-:Y:S05]  /*3e310*/  BSYNC.RECONVERGENT B1 ;  /* 0x0000000000017941 */ /* 0x000fea0003800200 */
.L_x_36457:
        /* <DEDUP_REMOVED lines=25> */
.L_x_36464:
        /* <DEDUP_REMOVED lines=12> */
.L_x_36466:
[----:B------:R-:W-:Y:S05]  /*3e570*/  BSYNC.RECONVERGENT B2 ;  /* 0x0000000000027941 */ /* 0x000fea0003800200 */
.L_x_36465:
        /* <DEDUP_REMOVED lines=62> */
.L_x_36463:
[----:B------:R-:W-:Y:S05]  /*3e960*/  BSYNC.RECONVERGENT B1 ;  /* 0x0000000000017941 */ /* 0x000fea0003800200 */
.L_x_36462:
        /* <DEDUP_REMOVED lines=19> */
.L_x_36469:
        /* <DEDUP_REMOVED lines=12> */
.L_x_36471:
[----:B------:R-:W-:Y:S05]  /*3eb60*/  BSYNC.RECONVERGENT B2 ;  /* 0x0000000000027941 */ /* 0x000fea0003800200 */
.L_x_36470:
        /* <DEDUP_REMOVED lines=62> */
.L_x_36468:
[----:B------:R-:W-:Y:S05]  /*3ef50*/  BSYNC.RECONVERGENT B1 ;  /* 0x0000000000017941 */ /* 0x000fea0003800200 */
.L_x_36467:
        /* <DEDUP_REMOVED lines=20> */
.L_x_36474:
        /* <DEDUP_REMOVED lines=12> */
.L_x_36476:
[----:B------:R-:W-:Y:S05]  /*3f160*/  BSYNC.RECONVERGENT B2 ;  /* 0x0000000000027941 */ /* 0x000fea0003800200 */
.L_x_36475:
        /* <DEDUP_REMOVED lines=62> */
.L_x_36473:
[----:B------:R-:W-:Y:S05]  /*3f550*/  BSYNC.RECONVERGENT B1 ;  /* 0x0000000000017941 */ /* 0x000fea0003800200 */
.L_x_36472:
        /* <DEDUP_REMOVED lines=19> */
.L_x_36479:
        /* <DEDUP_REMOVED lines=12> */
.L_x_36481:
[----:B------:R-:W-:Y:S05]  /*3f750*/  BSYNC.RECONVERGENT B2 ;  /* 0x0000000000027941 */ /* 0x000fea0003800200 */
.L_x_36480:
[----:B--234-:R-:W-:Y:S01]  /*3f760*/  IMAD.WIDE.U32 R200, R12, -0x2daee0ad, RZ ;  /* 0xd2511f530cc87825 */ /* 0x01cfe200078e00ff */
        /* <DEDUP_REMOVED lines=61> */
.L_x_36478:
[----:B------:R-:W-:Y:S05]  /*3fb40*/  BSYNC.RECONVERGENT B1 ;  /* 0x0000000000017941 */ /* 0x000fea0003800200 */
.L_x_36477:
[----:B------:R-:W-:Y:S01]  /*3fb50*/  I2FP.F32.U32 R5, R5 ;  /* 0x0000000500057245 */ /* 0x000fe20000201000 */
[----:B------:R-:W-:Y:S01]  /*3fb60*/  BSSY.RECONVERGENT B1, `(.L_x_36482) ;  /* 0x000005e000017945 */ /* 0x000fe20003800200 */
[----:B------:R-:W-:-:S03]  /*3fb70*/  ISETP.NE.AND P4, PT, R197, 0x1, PT ;  /* 0x00000001c500780c */ /* 0x000fc60003f85270 */
[----:B------:R-:W-:-:S05]  /*3fb80*/  FFMA.FTZ R5, R5, R234, 1.1641532182693481445e-10 ;  /* 0x2f00000005057423 */ /* 0x000fca00000100ea */
[----:B------:R-:W-:Y:S02]  /*3fb90*/  FSETP.LE.FTZ.AND P3, PT, R5, R235, PT ;  /* 0x000000eb0500720b */ /* 0x000fe40003f73000 */
[----:B------:R-:W-:-:S05]  /*3fba0*/  SHF.L.U32 R5, R198, 0x10, RZ ;  /* 0x00000010c6057819 */ /* 0x000fca00000006ff */
        /* <DEDUP_REMOVED lines=14> */
.L_x_36484:
        /* <DEDUP_REMOVED lines=12> */
.L_x_36486:
[----:B------:R-:W-:Y:S05]  /*3fd50*/  BSYNC.RECONVERGENT B2 ;  /* 0x0000000000027941 */ /* 0x000fea0003800200 */
.L_x_36485:
[----:B--234-:R-:W-:Y:S01]  /*3fd60*/  IMAD.WIDE.U32 R202, R12, -0x2daee0ad, RZ ;  /* 0xd2511f530cca7825 */ /* 0x01cfe200078e00ff */
        /* <DEDUP_REMOVED lines=61> */
.L_x_36483:
[----:B------:R-:W-:Y:S05]  /*40140*/  BSYNC.RECONVERGENT B1 ;  /* 0x0000000000017941 */ /* 0x000fea0003800200 */
.L_x_36482:
        /* <DEDUP_REMOVED lines=19> */
.L_x_36489:
        /* <DEDUP_REMOVED lines=12> */
.L_x_36491:
[----:B------:R-:W-:Y:S05]  /*40340*/  BSYNC.RECONVERGENT B2 ;  /* 0x0000000000027941 */ /* 0x000fea0003800200 */
.L_x_36490:
        /* <DEDUP_REMOVED lines=62> */
.L_x_36488:
[----:B------:R-:W-:Y:S05]  /*40730*/  BSYNC.RECONVERGENT B1 ;  /* 0x0000000000017941 */ /* 0x000fea0003800200 */
.L_x_36487:
[----:B------:R-:W-:Y:S01]  /*40740*/  I2FP.F32.U32 R5, R9 ;  /* 0x0000000900057245 */ /* 0x000fe20000201000 */
[----:B------:R-:W-:Y:S01]  /*40750*/  BSSY.RECONVERGENT B1, `(.L_x_36492) ;  /* 0x0000061000017945 */ /* 0x000fe20003800200 */
[----:B------:R-:W-:Y:S01]  /*40760*/  ISETP.NE.AND P6, PT, R200, 0x1, PT ;  /* 0x00000001c800780c */ /* 0x000fe20003fc5270 */
[----:B------:R-:W-:Y:S01]  /*40770*/  IMAD.MOV.U32 R9, RZ, RZ, 0x2 ;  /* 0x00000002ff097424 */ /* 0x000fe200078e00ff */
[----:B------:R-:W-:Y:S01]  /*40780*/  MOV R198, R6 ;  /* 0x0000000600c67202 */ /* 0x000fe20000000f00 */
[----:B------:R-:W-:-:S05]  /*40790*/  FFMA.FTZ R5, R5, R234, 1.1641532182693481445e-10 ;  /* 0x2f00000005057423 */ /* 0x000fca00000100ea */
[----:B------:R-:W-:Y:S02]  /*407a0*/  FSETP.LE.FTZ.AND P5, PT, R5, R235, PT ;  /* 0x000000eb0500720b */ /* 0x000fe40003fb3000 */
[C---:B------:R-:W-:Y:S02]  /*407b0*/  SHF.L.U32 R5, R199.reuse, 0x10, RZ ;  /* 0x00000010c7057819 */ /* 0x040fe400000006ff */
[----:B------:R-:W-:-:S03]  /*407c0*/  PRMT R199, R199, 0x7632, R199 ;  /* 0x00007632c7c77816 */ /* 0x000fc600000000c7 */
[----:B------:R-:W-:-:S04]  /*407d0*/  FMUL.FTZ R5, R5, R4 ;  /* 0x0000000405057220 */ /* 0x000fc80000410000 */
[----:B------:R-:W-:Y:S01]  /*407e0*/  FMUL.FTZ R5, R5, R233 ;  /* 0x000000e905057220 */ /* 0x000fe20000410000 */
        /* <DEDUP_REMOVED lines=9> */
.L_x_36494:
        /* <DEDUP_REMOVED lines=15> */
.L_x_36496:
[----:B------:R-:W-:Y:S05]  /*40970*/  BSYNC.RECONVERGENT B2 ;  /* 0x0000000000027941 */ /* 0x000fea0003800200 */
.L_x_36495:
        /* <DEDUP_REMOVED lines=62> */
.L_x_36493:
[----:B------:R-:W-:Y:S05]  /*40d60*/  BSYNC.RECONVERGENT B1 ;  /* 0x0000000000017941 */ /* 0x000fea0003800200 */
.L_x_36492:
        /* <DEDUP_REMOVED lines=16> */
.L_x_36456:
        /* <DEDUP_REMOVED lines=21> */
.L_x_36414:
[----:B------:R-:W-:Y:S05]  /*40fc0*/  BSYNC.RECONVERGENT B0 ;  /* 0x0000000000007941 */ /* 0x000fea0003800200 */
.L_x_36413:
[----:B------:R-:W-:Y:S01]  /*40fd0*/  FADD.FTZ R2, RZ, R24 ;  /* 0x00000018ff027221 */ /* 0x000fe20000010000 */
        /* <DEDUP_REMOVED lines=16> */
[----:B01234-:R-:W-:Y:S02]  /*410e0*/  FSEL R201, R2, RZ, P0 ;  /* 0x000000ff02c97208 */ /* 0x01ffe40000000000 */
[----:B------:R-:W-:Y:S02]  /*410f0*/  LOP3.LUT P1, RZ, R232, 0x1f, RZ, 0xc0, !PT ;  /* 0x0000001fe8ff7812 */ /* 0x000fe4000782c0ff */
        /* <DEDUP_REMOVED lines=270> */
.L_x_36530:
        /* <DEDUP_REMOVED lines=58> */
.L_x_36499:
[----:B------:R-:W-:Y:S05]  /*42580*/  BSYNC.RECONVERGENT B0 ;  /* 0x0000000000007941 */ /* 0x000fea0003800200 */
.L_x_36498:
[----:B------:R-:W-:Y:S01]  /*42590*/  LOP3.LUT P0, RZ, R0, 0x2000, RZ, 0xc0, !PT ;  /* 0x0000200000ff7812 */ /* 0x000fe2000780c0ff */
[----:B------:R-:W-:-:S12]  /*425a0*/  BSSY.RECONVERGENT B0, `(.L_x_36500) ;  /* 0x000002a000007945 */ /* 0x000fd80003800200 */
[----:B------:R-:W-:Y:S05]  /*425b0*/  @!P0 BRA `(.L_x_36501) ;  /* 0x0000000000a08947 */ /* 0x000fea0003800000 */
[----:B------:R-:W2:Y:S04]  /*425c0*/  LDL R237, [R1+0x10] ;  /* 0x0000100001ed7983 */ /* 0x000ea80000100800 */
[----:B-1----:R-:W3:Y:S04]  /*425d0*/  LDL R202, [R1+0x14] ;  /* 0x0000140001ca7983 */ /* 0x002ee80000100800 */
[----:B------:R-:W4:Y:S04]  /*425e0*/  LDL R236, [R1+0x18] ;  /* 0x0000180001ec7983 */ /* 0x000f280000100800 */
[----:B------:R-:W4:Y:S04]  /*425f0*/  LDL R203, [R1+0x1c] ;  /* 0x00001c0001cb7983 */ /* 0x000f280000100800 */
[----:B------:R-:W4:Y:S04]  /*42600*/  LDL R235, [R1] ;  /* 0x0000000001eb7983 */ /* 0x000f280000100800 */
[----:B------:R-:W4:Y:S04]  /*42610*/  LDL R232, [R1+0x4] ;  /* 0x0000040001e87983 */ /* 0x000f280000100800 */
[----:B------:R-:W4:Y:S04]  /*42620*/  LDL R234, [R1+0x8] ;  /* 0x0000080001ea7983 */ /* 0x000f280000100800 */
[----:B------:R-:W4:Y:S01]  /*42630*/  LDL R233, [R1+0xc] ;  /* 0x00000c0001e97983 */ /* 0x000f220000100800 */
[--C-:B0-----:R-:W-:Y:S01]  /*42640*/  FADD.FTZ R201, R16, -R4.reuse ;  /* 0x8000000410c97221 */ /* 0x101fe20000010000 */
        /* <DEDUP_REMOVED lines=31> */
.L_x_36501:
[----:B------:R-:W-:Y:S05]  /*42840*/  BSYNC.RECONVERGENT B0 ;  /* 0x0000000000007941 */ /* 0x000fea0003800200 */
.L_x_36500:
        /* <DEDUP_REMOVED lines=35> */
.L_x_36503:
[----:B------:R-:W-:Y:S05]  /*42a80*/  BSYNC.RECONVERGENT B0 ;  /* 0x0000000000007941 */ /* 0x000fea0003800200 */
.L_x_36502:
        /* <DEDUP_REMOVED lines=35> */
.L_x_36505:
[----:B------:R-:W-:Y:S05]  /*42cc0*/  BSYNC.RECONVERGENT B0 ;  /* 0x0000000000007941 */ /* 0x000fea0003800200 */
.L_x_36504:
        /* <DEDUP_REMOVED lines=35> */
.L_x_36507:
[----:B------:R-:W-:Y:S05]  /*42f00*/  BSYNC.RECONVERGENT B0 ;  /* 0x0000000000007941 */ /* 0x000fea0003800200 */
.L_x_36506:
        /* <DEDUP_REMOVED lines=35> */
.L_x_36509:
[----:B------:R-:W-:Y:S05]  /*43140*/  BSYNC.RECONVERGENT B0 ;  /* 0x0000000000007941 */ /* 0x000fea0003800200 */
.L_x_36508:
        /* <DEDUP_REMOVED lines=35> */
.L_x_36511:
[----:B------:R-:W-:Y:S05]  /*43380*/  BSYNC.RECONVERGENT B0 ;  /* 0x0000000000007941 */ /* 0x000fea0003800200 */
.L_x_36510:
        /* <DEDUP_REMOVED lines=35> */
.L_x_36513:
[----:B------:R-:W-:Y:S05]  /*435c0*/  BSYNC.RECONVERGENT B0 ;  /* 0x0000000000007941 */ /* 0x000fea0003800200 */
.L_x_36512:
        /* <DEDUP_REMOVED lines=35> */
.L_x_36515:
[----:B------:R-:W-:Y:S05]  /*43800*/  BSYNC.RECONVERGENT B0 ;  /* 0x0000000000007941 */ /* 0x000fea0003800200 */
.L_x_36514:
        /* <DEDUP_REMOVED lines=32> */
[----:B0-----:R-:W-:-:S05]  /*43a10*/  IMAD.WIDE.U32 R2, R3, 0x10, R232 ;  /* 0x0000001003027825 */ /* 0x001fca00078e00e8 */
[----:B------:R0:W-:Y:S02]  /*43a20*/  STG.E.128 desc[UR6][R2.64], R200 ;  /* 0x000000c802007986 */ /* 0x0001e4000c101d06 */
.L_x_36517:
[----:B------:R-:W-:Y:S05]  /*43a30*/  BSYNC.RECONVERGENT B0 ;  /* 0x0000000000007941 */ /* 0x000fea0003800200 */
.L_x_36516:
[----:B0-----:R-:W0:Y:S02]  /*43a40*/  LDC.64 R2, c[0x0][0x380] ;  /* 0x0000e000ff027b82 */ /* 0x001e240000000a00 */
[----:B0-----:R-:W-:-:S05]  /*43a50*/  IMAD R15, R2, 0x4, R15 ;  /* 0x00000004020f7824 */ /* 0x001fca00078e020f */
[----:B------:R-:W-:-:S13]  /*43a60*/  ISETP.GE.AND P0, PT, R15, R3, PT ;  /* 0x000000030f00720c */ /* 0x000fda0003f06270 */
[----:B------:R-:W-:Y:S05]  /*43a70*/  @!P0 BRA `(.L_x_36518) ;  /* 0xfffffbdc00288947 */ /* 0x000fea000383ffff */
[----:B------:R-:W-:Y:S05]  /*43a80*/  EXIT ;  /* 0x000000000000794d */ /* 0x000fea0003800000 */
.L_x_36497:
        /* <DEDUP_REMOVED lines=8> */
.L_x_36520:
[----:B------:R-:W-:Y:S05]  /*43b10*/  BSYNC B0 ;  /* 0x0000000000007941 */ /* 0x000fea0003800000 */
.L_x_36519:
        /* <DEDUP_REMOVED lines=9> */
.L_x_36521:
[----:B------:R-:W-:Y:S02]  /*43bb0*/  IMAD.MOV.U32 R200, RZ, RZ, 0x4 ;  /* 0x00000004ffc87424 */ /* 0x000fe400078e00ff */
[----:B------:R-:W-:Y:S01]  /*43bc0*/  FADD.FTZ R201, R201, R2 ;  /* 0x00000002c9c97221 */ /* 0x000fe20000010000 */
[----:B------:R-:W-:-:S04]  /*43bd0*/  MOV R2, 0xffffffff ;  /* 0xffffffff00027802 */ /* 0x000fc80000000f00 */
[----:B------:R-:W-:-:S07]  /*43be0*/  MOV R233, R201 ;  /* 0x000000c900e97202 */ /* 0x000fce0000000f00 */
[----:B------:R-:W-:Y:S05]  /*43bf0*/  WARPSYNC.COLLECTIVE R2, `(.L_x_36522) ;  /* 0x0000000002087348 */ /* 0x000fea0003c00000 */
[----:B------:R0:W1:Y:S02]  /*43c00*/  SHFL.BFLY P6, R2, R233, R200, R4 ;  /* 0x0c0000c8e9027389 */ /* 0x00006400000c0004 */
[----:B01----:R-:W-:Y:S05]  /*43c10*/  ENDCOLLECTIVE ;  /* 0x000000000000791b */ /* 0x003fea0003800000 */
.L_x_36522:
[----:B------:R-:W-:Y:S02]  /*43c20*/  HFMA2 R200, -RZ, RZ, 0, 4.76837158203125e-07 ;  /* 0x00000008ffc87431 */ /* 0x000fe400000001ff */
[----:B------:R-:W-:Y:S01]  /*43c30*/  FADD.FTZ R201, R201, R2 ;  /* 0x00000002c9c97221 */ /* 0x000fe20000010000 */
[----:B------:R-:W-:-:S03]  /*43c40*/  IMAD.MOV.U32 R2, RZ, RZ, -0x1 ;  /* 0xffffffffff027424 */ /* 0x000fc600078e00ff */
[----:B------:R-:W-:-:S07]  /*43c50*/  IMAD.MOV.U32 R233, RZ, RZ, R201 ;  /* 0x000000ffffe97224 */ /* 0x000fce00078e00c9 */
[----:B------:R-:W-:Y:S05]  /*43c60*/  WARPSYNC.COLLECTIVE R2, `(.L_x_36523) ;  /* 0x0000000002087348 */ /* 0x000fea0003c00000 */
[----:B------:R0:W1:Y:S02]  /*43c70*/  SHFL.BFLY P6, R2, R233, R200, R4 ;  /* 0x0c0000c8e9027389 */ /* 0x00006400000c0004 */
[----:B01----:R-:W-:Y:S05]  /*43c80*/  ENDCOLLECTIVE ;  /* 0x000000000000791b */ /* 0x003fea0003800000 */
.L_x_36523:
[----:B------:R-:W-:Y:S02]  /*43c90*/  IMAD.MOV.U32 R200, RZ, RZ, 0x10 ;  /* 0x00000010ffc87424 */ /* 0x000fe400078e00ff */
[----:B------:R-:W-:Y:S01]  /*43ca0*/  FADD.FTZ R201, R201, R2 ;  /* 0x00000002c9c97221 */ /* 0x000fe20000010000 */
[----:B------:R-:W-:-:S04]  /*43cb0*/  MOV R2, 0xffffffff ;  /* 0xffffffff00027802 */ /* 0x000fc80000000f00 */
[----:B------:R-:W-:-:S07]  /*43cc0*/  MOV R233, R201 ;  /* 0x000000c900e97202 */ /* 0x000fce0000000f00 */
[----:B------:R-:W-:Y:S05]  /*43cd0*/  WARPSYNC.COLLECTIVE R2, `(.L_x_36524) ;  /* 0x0000000002087348 */ /* 0x000fea0003c00000 */
[----:B------:R0:W1:Y:S02]  /*43ce0*/  SHFL.BFLY P6, R2, R233, R200, R4 ;  /* 0x0c0000c8e9027389 */ /* 0x00006400000c0004 */
[----:B01----:R-:W-:Y:S05]  /*43cf0*/  ENDCOLLECTIVE ;  /* 0x000000000000791b */ /* 0x003fea0003800000 */
.L_x_36524:
        /* <DEDUP_REMOVED lines=174> */
.L_x_36525:
[----:B------:R-:W-:Y:S02]  /*447e0*/  HFMA2 R200, -RZ, RZ, 0, 1.1920928955078125e-07 ;  /* 0x00000002ffc87431 */ /* 0x000fe400000001ff */
[----:B------:R-:W-:Y:S01]  /*447f0*/  FADD.FTZ R201, R201, R2 ;  /* 0x00000002c9c97221 */ /* 0x000fe20000010000 */
[----:B------:R-:W-:-:S03]  /*44800*/  IMAD.MOV.U32 R2, RZ, RZ, -0x1 ;  /* 0xffffffffff027424 */ /* 0x000fc600078e00ff */
[----:B------:R-:W-:-:S07]  /*44810*/  IMAD.MOV.U32 R233, RZ, RZ, R201 ;  /* 0x000000ffffe97224 */ /* 0x000fce00078e00c9 */
[----:B------:R-:W-:Y:S05]  /*44820*/  WARPSYNC.COLLECTIVE R2, `(.L_x_36526) ;  /* 0x0000000002087348 */ /* 0x000fea0003c00000 */
[----:B------:R0:W1:Y:S02]  /*44830*/  SHFL.BFLY P6, R2, R233, R200, R4 ;  /* 0x0c0000c8e9027389 */ /* 0x00006400000c0004 */
[----:B01----:R-:W-:Y:S05]  /*44840*/  ENDCOLLECTIVE ;  /* 0x000000000000791b */ /* 0x003fea0003800000 */
.L_x_36526:
[----:B------:R-:W-:Y:S02]  /*44850*/  IMAD.MOV.U32 R200, RZ, RZ, 0x4 ;  /* 0x00000004ffc87424 */ /* 0x000fe400078e00ff */
[----:B------:R-:W-:Y:S01]  /*44860*/  FADD.FTZ R201, R201, R2 ;  /* 0x00000002c9c97221 */ /* 0x000fe20000010000 */
[----:B------:R-:W-:-:S04]  /*44870*/  MOV R2, 0xffffffff ;  /* 0xffffffff00027802 */ /* 0x000fc80000000f00 */
[----:B------:R-:W-:-:S07]  /*44880*/  MOV R233, R201 ;  /* 0x000000c900e97202 */ /* 0x000fce0000000f00 */
[----:B------:R-:W-:Y:S05]  /*44890*/  WARPSYNC.COLLECTIVE R2, `(.L_x_36527) ;  /* 0x0000000002087348 */ /* 0x000fea0003c00000 */
[----:B------:R0:W1:Y:S02]  /*448a0*/  SHFL.BFLY P6, R2, R233, R200, R4 ;  /* 0x0c0000c8e9027389 */ /* 0x00006400000c0004 */
[----:B01----:R-:W-:Y:S05]  /*448b0*/  ENDCOLLECTIVE ;  /* 0x000000000000791b */ /* 0x003fea0003800000 */
.L_x_36527:
[----:B------:R-:W-:Y:S02]  /*448c0*/  HFMA2 R200, -RZ, RZ, 0, 4.76837158203125e-07 ;  /* 0x00000008ffc87431 */ /* 0x000fe400000001ff */
[----:B------:R-:W-:Y:S01]  /*448d0*/  FADD.FTZ R201, R201, R2 ;  /* 0x00000002c9c97221 */ /* 0x000fe20000010000 */
[----:B------:R-:W-:-:S03]  /*448e0*/  IMAD.MOV.U32 R2, RZ, RZ, -0x1 ;  /* 0xffffffffff027424 */ /* 0x000fc600078e00ff */
[----:B------:R-:W-:-:S07]  /*448f0*/  IMAD.MOV.U32 R233, RZ, RZ, R201 ;  /* 0x000000ffffe97224 */ /* 0x000fce00078e00c9 */
[----:B------:R-:W-:Y:S05]  /*44900*/  WARPSYNC.COLLECTIVE R2, `(.L_x_36528) ;  /* 0x0000000002087348 */ /* 0x000fea0003c00000 */
[----:B------:R0:W1:Y:S02]  /*44910*/  SHFL.BFLY P6, R2, R233, R200, R4 ;  /* 0x0c0000c8e9027389 */ /* 0x00006400000c0004 */
[----:B01----:R-:W-:Y:S05]  /*44920*/  ENDCOLLECTIVE ;  /* 0x000000000000791b */ /* 0x003fea0003800000 */
.L_x_36528:
[----:B------:R-:W-:Y:S02]  /*44930*/  IMAD.MOV.U32 R200, RZ, RZ, 0x10 ;  /* 0x00000010ffc87424 */ /* 0x000fe400078e00ff */
[----:B------:R-:W-:Y:S01]  /*44940*/  FADD.FTZ R201, R201, R2 ;  /* 0x00000002c9c97221 */ /* 0x000fe20000010000 */
[----:B------:R-:W-:-:S04]  /*44950*/  MOV R2, 0xffffffff ;  /* 0xffffffff00027802 */ /* 0x000fc80000000f00 */
[----:B------:R-:W-:-:S07]  /*44960*/  MOV R233, R201 ;  /* 0x000000c900e97202 */ /* 0x000fce0000000f00 */
[----:B------:R-:W-:Y:S05]  /*44970*/  WARPSYNC.COLLECTIVE R2, `(.L_x_36529) ;  /* 0x0000000002087348 */ /* 0x000fea0003c00000 */
[----:B------:R0:W1:Y:S02]  /*44980*/  SHFL.BFLY P6, R2, R233, R200, R4 ;  /* 0x0c0000c8e9027389 */ /* 0x00006400000c0004 */
[----:B01----:R-:W-:Y:S05]  /*44990*/  ENDCOLLECTIVE ;  /* 0x000000000000791b */ /* 0x003fea0003800000 */
.L_x_36529:
[----:B------:R-:W-:Y:S05]  /*449a0*/  BRA `(.L_x_36530) ;  /* 0xffffffd8000c7947 */ /* 0x000fea000383ffff */
.L_x_36531:
        /* <DEDUP_REMOVED lines=13> */
.L_x_88488:


//--------------------- .text._ZN10layer_norm13ln_fwd_kernelINS_13Kernel_traitsIf13__nv_bfloat16fS2_fjLj2560ELj1ELj4ELj1ELj16ENS_18Kernel_traits_baseILj2560EfS2_fS2_fjLj128EEEEELb1ELb0ELb0ELb1EEEvNS_9FwdParamsE --------------------------
	.section	.text._ZN10layer_norm13ln_fwd_kernelINS_13Kernel_traitsIf13__nv_bfloat16fS2_fjLj2560ELj1ELj4ELj1ELj16ENS_18Kernel_traits_baseILj2560EfS2_fS2_fjLj128EEEEELb1ELb0ELb0ELb1EEEvNS_9FwdParamsE,"ax",@progbits
	.align	128
        .global         _ZN10layer_norm13ln_fwd_kernelINS_13Kernel_traitsIf13__nv_bfloat16fS2_fjLj2560ELj1ELj4ELj1ELj16ENS_18Kernel_traits_baseILj2560EfS2_fS2_fjLj128EEEEELb1ELb0ELb0ELb1EEEvNS_9FwdParamsE
        .type           _ZN10layer_norm13ln_fwd_kernelINS_13Kernel_traitsIf13__nv_bfloat16fS2_fjLj2560ELj1ELj4ELj1ELj16ENS_18Kernel_traits_baseILj2560EfS2_fS2_fjLj128EEEEELb1ELb0ELb0ELb1EEEvNS_9FwdParamsE,@function
        .size           _ZN10layer_norm13ln_fwd_kernelINS_13Kernel_traitsIf13__nv_bfloat16fS2_fjLj2560ELj1ELj4ELj1ELj16ENS_18Kernel_traits_baseILj2560EfS2_fS2_fjLj128EEEEELb1ELb0ELb0ELb1EEEvNS_9FwdParamsE,(.L_x_88489 - _ZN10layer_norm13ln_fwd_kernelINS_13Kernel_traitsIf13__nv_bfloat16fS2_fjLj2560ELj1ELj4ELj1ELj16ENS_18Kernel_traits_baseILj2560EfS2_fS2_fjLj128EEEEELb1ELb0ELb0ELb1EEEvNS_9FwdParamsE)
        .other          _ZN10layer_norm13ln_fwd_kernelINS_13Kernel_traitsIf13__nv_bfloat16fS2_fjLj2560ELj1ELj4ELj1ELj16ENS_18Kernel_traits_baseILj2560EfS2_fS2_fjLj128EEEEELb1ELb0ELb0ELb1EEEvNS_9FwdParamsE,@"STO_CUDA_ENTRY STV_DEFAULT"
_ZN10layer_norm13ln_fwd_kernelINS_13Kernel_traitsIf13__nv_bfloat16fS2_fjLj2560ELj1ELj4ELj1ELj16ENS_18Kernel_traits_baseILj2560EfS2_fS2_fjLj128EEEEELb1ELb0ELb0ELb1EEEvNS_9FwdParamsE:
.text._ZN10layer_norm13ln_fwd_kernelINS_13Kernel_traitsIf13__nv_bfloat16fS2_fjLj2560ELj1ELj4ELj1ELj16ENS_18Kernel_traits_baseILj2560EfS2_fS2_fjLj128EEEEELb1ELb0ELb0ELb1EEEvNS_9FwdParamsE:
        /* <DEDUP_REMOVED lines=30> */
[----:B------:R-:W-:Y:S01]  /*01e0*/  LOP3.LUT R9, R9, UR4, RZ, 0xfc, !PT ;  /* 0x0000000409097c12 */ /* 0x000fe2000f8efcff */
[----:B------:R-:W-:Y:S01]  /*01f0*/  UIADD3 UR11, UPT, UPT, UR7, -0x4498517b, URZ ;  /* 0xbb67ae85070b7890 */ /* 0x000fe2000fffe0ff */
[--C-:B------:R-:W-:Y:S01]  /*0200*/  SHF.R.U64 R8, R211, 0x2, R0.reuse ;  /* 0x00000002d3087819 */ /* 0x100fe20000001200 */
        /* <DEDUP_REMOVED lines=85> */
.L_x_36532:
        /* <DEDUP_REMOVED lines=84> */
.L_x_36533:
[----:B------:R-:W2:Y:S02]  /*0ca0*/  LDCU UR4, c[0x0][0x384] ;  /* 0x00007080ff0477ac */ /* 0x000ea40008000800 */
[----:B--2---:R-:W-:-:S13]  /*0cb0*/  ISETP.GE.AND P0, PT, R9, UR4, PT ;  /* 0x0000000409007c0c */ /* 0x004fda000bf06270 */
[----:B------:R-:W-:Y:S05]  /*0cc0*/  @P0 EXIT ;  /* 0x000000000000094d */ /* 0x000fea0003800000 */
[----:B------:R-:W-:Y:S01]  /*0cd0*/  IMAD.HI.U32 R0, R10, -0x326172a9, RZ ;  /* 0xcd9e8d570a007827 */ /* 0x000fe200078e00ff */
[----:B------:R-:W2:Y:S01]  /*0ce0*/  LDCU.64 UR4, c[0x0][0x3e0] ;  /* 0x00007c00ff0477ac */ /* 0x000ea20008000a00 */
[----:B------:R-:W-:Y:S02]  /*0cf0*/  LOP3.LUT R211, R211, 0x3, RZ, 0xc0, !PT ;  /* 0x00000003d3d37812 */ /* 0x000fe400078ec0ff */
        /* <DEDUP_REMOVED lines=8> */
[----:B--2---:R-:W-:Y:S02]  /*0d80*/  UISETP.NE.U32.AND UP0, UPT, UR4, URZ, UPT ;  /* 0x000000ff0400728c */ /* 0x004fe4000bf05070 */
[----:B------:R-:W-:Y:S01]  /*0d90*/  IMAD R7, R2, -0x326172a9, RZ ;  /* 0xcd9e8d5702077824 */ /* 0x000fe200078e02ff */
[----:B------:R-:W-:Y:S01]  /*0da0*/  LOP3.LUT R3, R4, UR10, R3, 0x96, !PT ;  /* 0x0000000a04037c12 */ /* 0x000fe2000f8e9603 */
[----:B------:R-:W-:Y:S01]  /*0db0*/  IMAD R11, R0, -0x2daee0ad, RZ ;  /* 0xd2511f53000b7824 */ /* 0x000fe200078e02ff */
[----:B------:R-:W0:Y:S01]  /*0dc0*/  LDCU.64 UR10, c[0x0][0x3a0] ;  /* 0x00007400ff0a77ac */ /* 0x000e220008000a00 */
[----:B------:R-:W-:Y:S01]  /*0dd0*/  IMAD.HI.U32 R0, R5, -0x326172a9, RZ ;  /* 0xcd9e8d5705007827 */ /* 0x000fe200078e00ff */
[----:B------:R-:W-:-:S03]  /*0de0*/  UISETP.NE.AND.EX UP0, UPT, UR5, URZ, UPT, UP0 ;  /* 0x000000ff0500728c */ /* 0x000fc6000bf05300 */
        /* <DEDUP_REMOVED lines=49> */
[----:B------:R-:W-:Y:S01]  /*1100*/  IMAD.MOV.U32 R3, RZ, RZ, RZ ;  /* 0x000000ffff037224 */ /* 0x000fe200078e00ff */
[----:B------:R-:W-:Y:S01]  /*1110*/  LOP3.LUT R6, R5, UR26, R6, 0x96, !PT ;  /* 0x0000001a05067c12 */ /* 0x000fe2000f8e9606 */
[----:B------:R-:W-:Y:S02]  /*1120*/  IMAD.MOV.U32 R5, RZ, RZ, R13 ;  /* 0x000000ffff057224 */ /* 0x000fe400078e000d */
[----:B------:R-:W-:Y:S02]  /*1130*/  IMAD R209, R0, -0x2daee0ad, RZ ;  /* 0xd2511f5300d17824 */ /* 0x000fe400078e02ff */
[----:B01234-:R-:W-:-:S07]  /*1140*/  IMAD R4, R2, -0x326172a9, RZ ;  /* 0xcd9e8d5702047824 */ /* 0x01ffce00078e02ff */
.L_x_37354:
[----:B0-----:R-:W0:Y:S01]  /*1150*/  S2R R252, SR_TID.X ;  /* 0x0000000000fc7919 */ /* 0x001e220000002100 */
        /* <DEDUP_REMOVED lines=39> */
[----:B------:R-:W-:Y:S01]  /*13d0*/  IADD3 R190, PT, PT, R190, 0x1715609d, RZ ;  /* 0x1715609dbebe7810 */ /* 0x000fe20007ffe0ff */
[----:B------:R-:W-:Y:S01]  /*13e0*/  IMAD.MOV.U32 R195, RZ, RZ, 0x3f800000 ;  /* 0x3f800000ffc37424 */ /* 0x000fe200078e00ff */
[----:B------:R-:W-:Y:S01]  /*13f0*/  IADD3 R23, PT, PT, R23, -0x4ab325aa, RZ ;  /* 0xb54cda5617177810 */ /* 0x000fe20007ffe0ff */
[----:B------:R-:W-:Y:S01]  /*1400*/  IMAD.MOV.U32 R205, RZ, RZ, 0x2f800000 ;  /* 0x2f800000ffcd7424 */ /* 0x000fe200078e00ff */
[----:B------:R-:W-:Y:S01]  /*1410*/  IADD3 R20, PT, PT, R20, -0x126145ec, RZ ;  /* 0xed9eba1414147810 */ /* 0x000fe20007ffe0ff */
        /* <DEDUP_REMOVED lines=31> */
.L_x_88324:
[----:B------:R-:W-:Y:S05]  /*1610*/  BRX R28 -0x1620                                        (*"BRANCH_TARGETS .L_x_88325,.L_x_88326,.L_x_88327"*) ;  /* 0xffffffe81c787949 */ /* 0x000fea000383ffff */
.L_x_88327:
[----:B------:R-:W-:Y:S01]  /*1620*/  VIADD R32, R211, 0x1 ;  /* 0x00000001d3207836 */ /* 0x000fe20000000000 */
[----:B------:R-:W-:Y:S01]  /*1630*/  MOV R11, R6 ;  /* 0x00000006000b7202 */ /* 0x000fe20000000f00 */
[----:B------:R-:W-:Y:S01]  /*1640*/  IMAD.MOV.U32 R28, RZ, RZ, R209 ;  /* 0x000000ffff1c7224 */ /* 0x000fe200078e00d1 */
[----:B------:R-:W-:Y:S06]  /*1650*/  BRA `(.L_x_36536) ;  /* 0x0000000000f47947 */ /* 0x000fec0003800000 */
.L_x_88325:
[----:B------:R-:W-:Y:S01]  /*1660*/  IMAD.MOV.U32 R28, RZ, RZ, R209 ;  /* 0x000000ffff1c7224 */ /* 0x000fe200078e00d1 */
[----:B------:R-:W-:Y:S01]  /*1670*/  MOV R11, R7 ;  /* 0x00000007000b7202 */ /* 0x000fe20000000f00 */
[----:B------:R-:W-:Y:S01]  /*1680*/  IMAD.MOV.U32 R32, RZ, RZ, 0x3 ;  /* 0x00000003ff207424 */ /* 0x000fe200078e00ff */
[----:B------:R-:W-:Y:S06]  /*1690*/  BRA `(.L_x_36536) ;  /* 0x0000000000e47947 */ /* 0x000fec0003800000 */
.L_x_88326:
        /* <DEDUP_REMOVED lines=13> */
.L_x_36538:
[----:B------:R-:W-:Y:S05]  /*1770*/  BSYNC.RECONVERGENT B1 ;  /* 0x0000000000017941 */ /* 0x000fea0003800200 */
.L_x_36537:
        /* <DEDUP_REMOVED lines=42> */
[----:B------:R-:W-:-:S07]  /*1a20*/  IMAD.MOV.U32 R32, RZ, RZ, RZ ;  /* 0x000000ffff207224 */ /* 0x000fce00078e00ff */
.L_x_36536:
[----:B------:R-:W-:Y:S05]  /*1a30*/  BSYNC.RECONVERGENT B0 ;  /* 0x0000000000007941 */ /* 0x000fea0003800200 */
.L_x_36535:
        /* <DEDUP_REMOVED lines=9> */
[----:B------:R-:W-:Y:S02]  /*1ad0*/  PRMT R24, R24, 0x7632, R24 ;  /* 0x0000763218187816 */ /* 0x000fe40000000018 */
[----:B------:R-:W-:Y:S01]  /*1ae0*/  FMUL.FTZ R29, R29, R12 ;  /* 0x0000000c1d1d7220 */ /* 0x000fe20000410000 */
[----:B------:R-:W-:Y:S01]  /*1af0*/  FSETP.GTU.FTZ.AND P0, PT, R30, R11, PT ;  /* 0x0000000b1e00720b */ /* 0x000fe20003f1c000 */
[----:B------:R-:W-:-:S03]  /*1b00*/  IMAD.MOV.U32 R30, RZ, RZ, R4 ;  /* 0x000000ffff1e7224 */ /* 0x000fc600078e0004 */
        /* <DEDUP_REMOVED lines=13> */
.L_x_36541:
        /* <DEDUP_REMOVED lines=13> */
.L_x_36543:
[----:B------:R-:W-:Y:S05]  /*1cb0*/  BSYNC.RECONVERGENT B1 ;  /* 0x0000000000017941 */ /* 0x000fea0003800200 */
.L_x_36542:
        /* <DEDUP_REMOVED lines=43> */
.L_x_36540:
[----:B------:R-:W-:Y:S05]  /*1f70*/  BSYNC.RECONVERGENT B0 ;  /* 0x0000000000007941 */ /* 0x000fea0003800200 */
.L_x_36539:
        /* <DEDUP_REMOVED lines=22> */
.L_x_36546:
        /* <DEDUP_REMOVED lines=13> */
.L_x_36548:
[----:B------:R-:W-:Y:S05]  /*21b0*/  BSYNC.RECONVERGENT B1 ;  /* 0x0000000000017941 */ /* 0x000fea0003800200 */
.L_x_36547:
        /* <DEDUP_REMOVED lines=43> */
.L_x_36545:
[----:B------:R-:W-:Y:S05]  /*2470*/  BSYNC.RECONVERGENT B0 ;  /* 0x0000000000007941 */ /* 0x000fea0003800200 */
.L_x_36544:
[----:B------:R-:W-:Y:S01]  /*2480*/  I2FP.F32.U32 R24, R24 ;  /* 0x0000001800187245 */ /* 0x000fe20000201000 */
[C---:B------:R-:W-:Y:S01]  /*2490*/  IMAD.U32 R30, R25.reuse, 0x10000, RZ ;  /* 0x00010000191e7824 */ /* 0x040fe200078e00ff */
[----:B------:R-:W-:Y:S01]  /*24a0*/  ISETP.NE.AND P2, PT, R32, 0x1, PT ;  /* 0x000000012000780c */ /* 0x000fe20003f45270 */
[----:B------:R-:W-:Y:S01]  /*24b0*/  BSSY.RECONVERGENT B0, `(.L_x_36549) ;  /* 0x000004d000007945 */ /* 0x000fe20003800200 */
[----:B------:R-:W-:Y:S01]  /*24c0*/  PRMT R36, R25, 0x7632, R36 ;  /* 0x0000763219247816 */ /* 0x000fe20000000024 */
        /* <DEDUP_REMOVED lines=18> */
.L_x_36551:
        /* <DEDUP_REMOVED lines=13> */
.L_x_36553:
[----:B------:R-:W-:Y:S05]  /*26c0*/  BSYNC.RECONVERGENT B1 ;  /* 0x0000000000017941 */ /* 0x000fea0003800200 */
.L_x_36552:
        /* <DEDUP_REMOVED lines=43> */
.L_x_36550:
[----:B------:R-:W-:Y:S05]  /*2980*/  BSYNC.RECONVERGENT B0 ;  /* 0x0000000000007941 */ /* 0x000fea0003800200 */
.L_x_36549:
        /* <DEDUP_REMOVED lines=22> */
.L_x_36556:
        /* <DEDUP_REMOVED lines=13> */
.L_x_36558:
[----:B------:R-:W-:Y:S05]  /*2bc0*/  BSYNC.RECONVERGENT B1 ;  /* 0x0000000000017941 */ /* 0x000fea0003800200 */
.L_x_36557:
        /* <DEDUP_REMOVED lines=43> */
.L_x_36555:
[----:B------:R-:W-:Y:S05]  /*2e80*/  BSYNC.RECONVERGENT B0 ;  /* 0x0000000000007941 */ /* 0x000fea0003800200 */
.L_x_36554:
        /* <DEDUP_REMOVED lines=23> */
.L_x_36561:
        /* <DEDUP_REMOVED lines=13> */
.L_x_36563:
[----:B------:R-:W-:Y:S05]  /*30d0*/  BSYNC.RECONVERGENT B1 ;  /* 0x0000000000017941 */ /* 0x000fea0003800200 */
.L_x_36562:
        /* <DEDUP_REMOVED lines=43> */
.L_x_36560:
[----:B------:R-:W-:Y:S05]  /*3390*/  BSYNC.RECONVERGENT B0 ;  /* 0x0000000000007941 */ /* 0x000fea0003800200 */
.L_x_36559:
        /* <DEDUP_REMOVED lines=22> */
.L_x_36566:
        /* <DEDUP_REMOVED lines=13> */
.L_x_36568:
[----:B------:R-:W-:Y:S05]  /*35d0*/  BSYNC.RECONVERGENT B1 ;  /* 0x0000000000017941 */ /* 0x000fea0003800200 */
.L_x_36567:
        /* <DEDUP_REMOVED lines=43> */
.L_x_36565:
[----:B------:R-:W-:Y:S05]  /*3890*/  BSYNC.RECONVERGENT B0 ;  /* 0x0000000000007941 */ /* 0x000fea0003800200 */
.L_x_36564:
        /* <DEDUP_REMOVED lines=23> */
.L_x_36571:
        /* <DEDUP_REMOVED lines=15> */
.L_x_36573:
[----:B------:R-:W-:Y:S05]  /*3b00*/  BSYNC.RECONVERGENT B1 ;  /* 0x0000000000017941 */ /* 0x000fea0003800200 */
.L_x_36572:
        /* <DEDUP_REMOVED lines=43> */
.L_x_36570:
[----:B------:R-:W-:Y:S05]  /*3dc0*/  BSYNC.RECONVERGENT B0 ;  /* 0x0000000000007941 */ /* 0x000fea0003800200 */
.L_x_36569:
        /* <DEDUP_REMOVED lines=10> */
.L_x_36534:
        /* <DEDUP_REMOVED lines=16> */
.L_x_36577:
        /* <DEDUP_REMOVED lines=13> */
.L_x_36579:
[----:B------:R-:W-:Y:S05]  /*4040*/  BSYNC.RECONVERGENT B1 ;  /* 0x0000000000017941 */ /* 0x000fea0003800200 */
.L_x_36578:
        /* <DEDUP_REMOVED lines=43> */
.L_x_36576:
[----:B------:R-:W-:Y:S05]  /*4300*/  BSYNC.RECONVERGENT B0 ;  /* 0x0000000000007941 */ /* 0x000fea0003800200 */
.L_x_36575:
[----:B------:R-:W-:Y:S01]  /*4310*/  I2FP.F32.U32 R12, R11 ;  /* 0x0000000b000c7245 */ /* 0x000fe20000201000 */
[----:B------:R-:W-:Y:S01]  /*4320*/  IMAD.U32 R11, RZ, RZ, UR15 ;  /* 0x0000000fff0b7e24 */ /* 0x000fe2000f8e00ff */
[----:B------:R-:W-:Y:S01]  /*4330*/  ISETP.NE.AND P0, PT, R32, 0x1, PT ;  /* 0x000000012000780c */ /* 0x000fe20003f05270 */
[----:B------:R-:W-:Y:S01]  /*4340*/  BSSY.RECONVERGENT B0, `(.L_x_36580) ;  /* 0x000004d000007945 */ /* 0x000fe20003800200 */
[----:B-----5:R-:W-:Y:S01]  /*4350*/  SHF.L.U32 R30, R24, 0x10, RZ ;  /* 0x00000010181e7819 */ /* 0x020fe200000006ff */
[----:B------:R-:W-:Y:S01]  /*4360*/  FFMA.FTZ R12, R12, R205, 1.1641532182693481445e-10 ;  /* 0x2f0000000c0c7423 */ /* 0x000fe200000100cd */
[----:B------:R-:W-:Y:S01]  /*4370*/  PRMT R24, R24, 0x7632, R24 ;  /* 0x0000763218187816 */ /* 0x000fe20000000018 */
[----:B------:R-:W-:Y:S02]  /*4380*/  IMAD.MOV.U32 R33, RZ, RZ, 0x2 ;  /* 0x00000002ff217424 */ /* 0x000fe400078e00ff */
[----:B------:R-:W-:Y:S01]  /*4390*/  FMUL.FTZ R31, R30, R195 ;  /* 0x000000c31e1f7220 */ /* 0x000fe20000410000 */
[----:B------:R-:W-:Y:S01]  /*43a0*/  FSETP.LE.FTZ.AND P1, PT, R12, R11, PT ;  /* 0x0000000b0c00720b */ /* 0x000fe20003f33000 */
[----:B------:R-:W-:Y:S01]  /*43b0*/  IMAD.U32 R12, RZ, RZ, UR16 ;  /* 0x00000010ff0c7e24 */ /* 0x000fe2000f8e00ff */
[----:B------:R-:W-:-:S02]  /*43c0*/  MOV R30, R4 ;  /* 0x00000004001e7202 */ /* 0x000fc40000000f00 */
[----:B------:R-:W-:Y:S01]  /*43d0*/  P2R R29, PR, RZ, 0x2 ;  /* 0x00000002ff1d7803 */ /* 0x000fe20000000000 */
[----:B------:R-:W-:Y:S01]  /*43e0*/  FMUL.FTZ R100, R31, R12 ;  /* 0x0000000c1f647220 */ /* 0x000fe20000410000 */
        /* <DEDUP_REMOVED lines=9> */
.L_x_36582:
        /* <DEDUP_REMOVED lines=13> */
.L_x_36584:
[----:B------:R-:W-:Y:S05]  /*4550*/  BSYNC.RECONVERGENT B1 ;  /* 0x0000000000017941 */ /* 0x000fea0003800200 */
.L_x_36583:
        /* <DEDUP_REMOVED lines=38> */
[----:B------:R-:W-:Y:S02]  /*47c0*/  LOP3.LUT R6, R191, R32, R37, 0x96, !PT ;  /* 0x00000020bf067212 */ /* 0x000fe400078e9625 */
[----:B------:R-:W-:Y:S02]  /*47d0*/  MOV R4, R36 ;  /* 0x0000002400047202 */ /* 0x000fe40000000f00 */
[----:B------:R-:W-:Y:S01]  /*47e0*/  LOP3.LUT R7, R194, R30, R35, 0x96, !PT ;  /* 0x0000001ec2077212 */ /* 0x000fe200078e9623 */
[----:B------:R-:W-:Y:S02]  /*47f0*/  IMAD.MOV.U32 R30, RZ, RZ, R28 ;  /* 0x000000ffff1e7224 */ /* 0x000fe400078e001c */
[----:B------:R-:W-:-:S07]  /*4800*/  IMAD.MOV.U32 R28, RZ, RZ, R34 ;  /* 0x000000ffff1c7224 */ /* 0x000fce00078e0022 */
.L_x_36581:
[----:B------:R-:W-:Y:S05]  /*4810*/  BSYNC.RECONVERGENT B0 ;  /* 0x0000000000007941 */ /* 0x000fea0003800200 */
.L_x_36580:
        /* <DEDUP_REMOVED lines=19> */
.L_x_36587:
        /* <DEDUP_REMOVED lines=13> */
.L_x_36589:
[----:B------:R-:W-:Y:S05]  /*4a20*/  BSYNC.RECONVERGENT B1 ;  /* 0x0000000000017941 */ /* 0x000fea0003800200 */
.L_x_36588:
        /* <DEDUP_REMOVED lines=43> */
.L_x_36586:
[----:B------:R-:W-:Y:S05]  /*4ce0*/  BSYNC.RECONVERGENT B0 ;  /* 0x0000000000007941 */ /* 0x000fea0003800200 */
.L_x_36585:
        /* <DEDUP_REMOVED lines=20> */
.L_x_36592:
        /* <DEDUP_REMOVED lines=13> */
.L_x_36594:
[----:B------:R-:W-:Y:S05]  /*4f00*/  BSYNC.RECONVERGENT B1 ;  /* 0x0000000000017941 */ /* 0x000fea0003800200 */
.L_x_36593:
        /* <DEDUP_REMOVED lines=43> */
.L_x_36591:
[----:B------:R-:W-:Y:S05]  /*51c0*/  BSYNC.RECONVERGENT B0 ;  /* 0x0000000000007941 */ /* 0x000fea0003800200 */
.L_x_36590:
        /* <DEDUP_REMOVED lines=19> */
.L_x_36597:
        /* <DEDUP_REMOVED lines=13> */
.L_x_36599:
[----:B------:R-:W-:Y:S05]  /*53d0*/  BSYNC.RECONVERGENT B1 ;  /* 0x0000000000017941 */ /* 0x000fea0003800200 */
.L_x_36598:
        /* <DEDUP_REMOVED lines=43> */
.L_x_36596:
[----:B------:R-:W-:Y:S05]  /*5690*/  BSYNC.RECONVERGENT B0 ;  /* 0x0000000000007941 */ /* 0x000fea0003800200 */
.L_x_36595:
        /* <DEDUP_REMOVED lines=20> */
.L_x_36602:
        /* <DEDUP_REMOVED lines=13> */
.L_x_36604:
[----:B------:R-:W-:Y:S05]  /*58b0*/  BSYNC.RECONVERGENT B1 ;  /* 0x0000000000017941 */ /* 0x000fea0003800200 */
.L_x_36603:
        /* <DEDUP_REMOVED lines=43> */
.L_x_36601:
[----:B------:R-:W-:Y:S05]  /*5b70*/  BSYNC.RECONVERGENT B0 ;  /* 0x0000000000007941 */ /* 0x000fea0003800200 */
.L_x_36600:
        /* <DEDUP_REMOVED lines=19> */
.L_x_36607:
        /* <DEDUP_REMOVED lines=13> */
.L_x_36609:
[----:B------:R-:W-:Y:S05]  /*5d80*/  BSYNC.RECONVERGENT B1 ;  /* 0x0000000000017941 */ /* 0x000fea0003800200 */
.L_x_36608:
        /* <DEDUP_REMOVED lines=43> */
.L_x_36606:
[----:B------:R-:W-:Y:S05]  /*6040*/  BSYNC.RECONVERGENT B0 ;  /* 0x0000000000007941 */ /* 0x000fea0003800200 */
.L_x_36605:
        /* <DEDUP_REMOVED lines=20> */
.L_x_36612:
        /* <DEDUP_REMOVED lines=15> */
.L_x_36614:
[----:B------:R-:W-:Y:S05]  /*6280*/  BSYNC.RECONVERGENT B1 ;  /* 0x0000000000017941 */ /* 0x000fea0003800200 */
.L_x_36613:
        /* <DEDUP_REMOVED lines=40> */
[----:B------:R-:W-:Y:S01]  /*6510*/  MOV R4, R30 ;  /* 0x0000001e00047202 */ /* 0x000fe20000000f00 */
[----:B------:R-:W-:Y:S01]  /*6520*/  IMAD.MOV.U32 R28, RZ, RZ, R26 ;  /* 0x000000ffff1c7224 */ /* 0x000fe200078e001a */
[----:B------:R-:W-:-:S07]  /*6530*/  LOP3.LUT R7, R194, R24, R27, 0x96, !PT ;  /* 0x00000018c2077212 */ /* 0x000fce00078e961b */
.L_x_36611:
[----:B------:R-:W-:Y:S05]  /*6540*/  BSYNC.RECONVERGENT B0 ;  /* 0x0000000000007941 */ /* 0x000fea0003800200 */
.L_x_36610:
        /* <DEDUP_REMOVED lines=16> */
.L_x_36574:
[----:B------:R-:W0:Y:S01]  /*6650*/  LDC.64 R218, c[0x0][0x3a8] ;  /* 0x0000ea00ffda7b82 */ /* 0x000e220000000a00 */
[----:B------:R-:W-:Y:S01]  /*6660*/  SEL R31, RZ, 0x1000000, !P6 ;  /* 0x01000000ff1f7807 */ /* 0x000fe20007000000 */
[----:B------:R-:W-:Y:S01]  /*6670*/  VIADD R204, R2, 0x20 ;  /* 0x0000002002cc7836 */ /* 0x000fe20000000000 */
[----:B------:R-:W-:Y:S02]  /*6680*/  SEL R27, RZ, 0x10000, !P5 ;  /* 0x00010000ff1b7807 */ /* 0x000fe40006800000 */
[----:B------:R-:W-:Y:S01]  /*6690*/  SEL R30, RZ, 0x100, !P4 ;  /* 0x00000100ff1e7807 */ /* 0x000fe20006000000 */
[----:B------:R-:W-:Y:S01]  /*66a0*/  IMAD.WIDE.U32 R32, R204, 0x10, R186 ;  /* 0x00000010cc207825 */ /* 0x000fe200078e00ba */
        /* <DEDUP_REMOVED lines=11> */
[----:B------:R-:W-:-:S02]  /*6760*/  LOP3.LUT R26, R26, R29, RZ, 0xfc, !PT ;  /* 0x0000001d1a1a7212 */ /* 0x000fc400078efcff */
[----:B------:R-:W-:Y:S02]  /*6770*/  LOP3.LUT P6, RZ, R0, 0x4, RZ, 0xc0, !PT ;  /* 0x0000000400ff7812 */ /* 0x000fe400078cc0ff */
[----:B------:R-:W-:Y:S01]  /*6780*/  STG.E.128 desc[UR8][R24.64], R100 ;  /* 0x0000006418007986 */ /* 0x000fe2000c101d08 */
[----:B-1----:R-:W-:-:S03]  /*6790*/  IMAD.WIDE.U32 R30, R2, 0x8, R212 ;  /* 0x00000008021e7825 */ /* 0x002fc600078e00d4 */
[----:B------:R-:W-:Y:S04]  /*67a0*/  STG.E.128 desc[UR8][R24.64+0x10], R96 ;  /* 0x0000106018007986 */ /* 0x000fe8000c101d08 */
        /* <DEDUP_REMOVED lines=23> */
.L_x_36618:
        /* <DEDUP_REMOVED lines=13> */
.L_x_36620:
[----:B------:R-:W-:Y:S05]  /*69f0*/  BSYNC.RECONVERGENT B1 ;  /* 0x0000000000017941 */ /* 0x000fea0003800200 */
.L_x_36619:
        /* <DEDUP_REMOVED lines=43> */
.L_x_36617:
[----:B------:R-:W-:Y:S05]  /*6cb0*/  BSYNC.RECONVERGENT B0 ;  /* 0x0000000000007941 */ /* 0x000fea0003800200 */
.L_x_36616:
[----:B------:R-:W-:Y:S01]  /*6cc0*/  I2FP.F32.U32 R28, R31 ;  /* 0x0000001f001c7245 */ /* 0x000fe20000201000 */
[----:B0----5:R-:W-:Y:S01]  /*6cd0*/  IMAD.U32 R32, R24, 0x10000, RZ ;  /* 0x0001000018207824 */ /* 0x021fe200078e00ff */
[----:B------:R-:W-:Y:S01]  /*6ce0*/  ISETP.NE.AND P1, PT, R30, 0x1, PT ;  /* 0x000000011e00780c */ /* 0x000fe20003f25270 */
[----:B------:R-:W-:Y:S02]  /*6cf0*/  BSSY.RECONVERGENT B0, `(.L_x_36621) ;  /* 0x000004e000007945 */ /* 0x000fe40003800200 */
[----:B------:R-:W-:Y:S01]  /*6d00*/  FFMA.FTZ R28, R28, R205, 1.1641532182693481445e-10 ;  /* 0x2f0000001c1c7423 */ /* 0x000fe200000100cd */
[----:B------:R-:W-:Y:S01]  /*6d10*/  FMUL.FTZ R31, R32, R195 ;  /* 0x000000c3201f7220 */ /* 0x000fe20000410000 */
[----:B------:R-:W-:-:S03]  /*6d20*/  HFMA2 R32, -RZ, RZ, 0, 1.1920928955078125e-07 ;  /* 0x00000002ff207431 */ /* 0x000fc600000001ff */
[----:B------:R-:W-:Y:S01]  /*6d30*/  FMUL.FTZ R31, R31, R12 ;  /* 0x0000000c1f1f7220 */ /* 0x000fe20000410000 */
[----:B------:R-:W-:Y:S02]  /*6d40*/  FSETP.GTU.FTZ.AND P0, PT, R28, R11, PT ;  /* 0x0000000b1c00720b */ /* 0x000fe40003f1c000 */
[----:B------:R-:W-:Y:S02]  /*6d50*/  PRMT R28, R24, 0x7632, R28 ;  /* 0x00007632181c7816 */ /* 0x000fe4000000001c */
        /* <DEDUP_REMOVED lines=14> */
.L_x_36623:
        /* <DEDUP_REMOVED lines=13> */
.L_x_36625:
[----:B------:R-:W-:Y:S05]  /*6f10*/  BSYNC.RECONVERGENT B1 ;  /* 0x0000000000017941 */ /* 0x000fea0003800200 */
.L_x_36624:
        /* <DEDUP_REMOVED lines=43> */
.L_x_36622:
[----:B------:R-:W-:Y:S05]  /*71d0*/  BSYNC.RECONVERGENT B0 ;  /* 0x0000000000007941 */ /* 0x000fea0003800200 */
.L_x_36621:
        /* <DEDUP_REMOVED lines=22> */
.L_x_36628:
        /* <DEDUP_REMOVED lines=13> */
.L_x_36630:
[----:B------:R-:W-:Y:S05]  /*7410*/  BSYNC.RECONVERGENT B1 ;  /* 0x0000000000017941 */ /* 0x000fea0003800200 */
.L_x_36629:
        /* <DEDUP_REMOVED lines=43> */
.L_x_36627:
[----:B------:R-:W-:Y:S05]  /*76d0*/  BSYNC.RECONVERGENT B0 ;  /* 0x0000000000007941 */ /* 0x000fea0003800200 */
.L_x_36626:
[----:B------:R-:W-:Y:S01]  /*76e0*/  I2FP.F32.U32 R28, R28 ;  /* 0x0000001c001c7245 */ /* 0x000fe20000201000 */
[----:B------:R-:W-:Y:S01]  /*76f0*/  IMAD.U32 R30, R25, 0x10000, RZ ;  /* 0x00010000191e7824 */ /* 0x000fe200078e00ff */
[----:B------:R-:W-:Y:S01]  /*7700*/  ISETP.NE.AND P2, PT, R33, 0x1, PT ;  /* 0x000000012100780c */ /* 0x000fe20003f45270 */
[----:B------:R-:W-:Y:S01]  /*7710*/  BSSY.RECONVERGENT B0, `(.L_x_36631) ;  /* 0x000004d000007945 */ /* 0x000fe20003800200 */
[----:B------:R-:W-:Y:S01]  /*7720*/  PRMT R25, R25, 0x7632, R25 ;  /* 0x0000763219197816 */ /* 0x000fe20000000019 */
        /* <DEDUP_REMOVED lines=18> */
.L_x_36633:
        /* <DEDUP_REMOVED lines=13> */
.L_x_36635:
[----:B------:R-:W-:Y:S05]  /*7920*/  BSYNC.RECONVERGENT B1 ;  /* 0x0000000000017941 */ /* 0x000fea0003800200 */
.L_x_36634:
        /* <DEDUP_REMOVED lines=43> */
.L_x_36632:
[----:B------:R-:W-:Y:S05]  /*7be0*/  BSYNC.RECONVERGENT B0 ;  /* 0x0000000000007941 */ /* 0x000fea0003800200 */
.L_x_36631:
        /* <DEDUP_REMOVED lines=22> */
.L_x_36638:
        /* <DEDUP_REMOVED lines=13> */
.L_x_36640:
[----:B------:R-:W-:Y:S05]  /*7e20*/  BSYNC.RECONVERGENT B1 ;  /* 0x0000000000017941 */ /* 0x000fea0003800200 */
.L_x_36639:
        /* <DEDUP_REMOVED lines=43> */
.L_x_36637:
[----:B------:R-:W-:Y:S05]  /*80e0*/  BSYNC.RECONVERGENT B0 ;  /* 0x0000000000007941 */ /* 0x000fea0003800200 */
.L_x_36636:
        /* <DEDUP_REMOVED lines=23> */
.L_x_36643:
        /* <DEDUP_REMOVED lines=13> */
.L_x_36645:
[----:B------:R-:W-:Y:S05]  /*8330*/  BSYNC.RECONVERGENT B1 ;  /* 0x0000000000017941 */ /* 0x000fea0003800200 */
.L_x_36644:
        /* <DEDUP_REMOVED lines=43> */
.L_x_36642:
[----:B------:R-:W-:Y:S05]  /*85f0*/  BSYNC.RECONVERGENT B0 ;  /* 0x0000000000007941 */ /* 0x000fea0003800200 */
.L_x_36641:
        /* <DEDUP_REMOVED lines=22> */
.L_x_36648:
        /* <DEDUP_REMOVED lines=13> */
.L_x_36650:
[----:B------:R-:W-:Y:S05]  /*8830*/  BSYNC.RECONVERGENT B1 ;  /* 0x0000000000017941 */ /* 0x000fea0003800200 */
.L_x_36649:
        /* <DEDUP_REMOVED lines=43> */
.L_x_36647:
[----:B------:R-:W-:Y:S05]  /*8af0*/  BSYNC.RECONVERGENT B0 ;  /* 0x0000000000007941 */ /* 0x000fea0003800200 */
.L_x_36646:
        /* <DEDUP_REMOVED lines=23> */
.L_x_36653:
        /* <DEDUP_REMOVED lines=15> */
.L_x_36655:
[----:B------:R-:W-:Y:S05]  /*8d60*/  BSYNC.RECONVERGENT B1 ;  /* 0x0000000000017941 */ /* 0x000fea0003800200 */
.L_x_36654:
        /* <DEDUP_REMOVED lines=43> */
.L_x_36652:
[----:B------:R-:W-:Y:S05]  /*9020*/  BSYNC.RECONVERGENT B0 ;  /* 0x0000000000007941 */ /* 0x000fea0003800200 */
.L_x_36651:
        /* <DEDUP_REMOVED lines=10> */
.L_x_36615:
        /* <DEDUP_REMOVED lines=16> */
.L_x_36659:
        /* <DEDUP_REMOVED lines=13> */
.L_x_36661:
[----:B------:R-:W-:Y:S05]  /*92a0*/  BSYNC.RECONVERGENT B1 ;  /* 0x0000000000017941 */ /* 0x000fea0003800200 */
.L_x_36660:
        /* <DEDUP_REMOVED lines=43> */
.L_x_36658:
[----:B------:R-:W-:Y:S05]  /*9560*/  BSYNC.RECONVERGENT B0 ;  /* 0x0000000000007941 */ /* 0x000fea0003800200 */
.L_x_36657:
[----:B------:R-:W-:Y:S01]  /*9570*/  ISETP.NE.AND P0, PT, R32, 0x1, PT ;  /* 0x000000012000780c */ /* 0x000fe20003f05270 */
[----:B------:R-:W-:Y:S01]  /*9580*/  BSSY.RECONVERGENT B0, `(.L_x_36662) ;  /* 0x000004d000007945 */ /* 0x000fe20003800200 */
[----:B------:R-:W-:Y:S01]  /*9590*/  I2FP.F32.U32 R28, R30 ;  /* 0x0000001e001c7245 */ /* 0x000fe20000201000 */
[----:B-----5:R-:W-:Y:S02]  /*95a0*/  IMAD.U32 R30, R24, 0x10000, RZ ;  /* 0x00010000181e7824 */ /* 0x020fe400078e00ff */
[----:B------:R-:W-:Y:S02]  /*95b0*/  HFMA2 R34, -RZ, RZ, 0, 1.1920928955078125e-07 ;  /* 0x00000002ff227431 */ /* 0x000fe400000001ff */
[----:B------:R-:W-:Y:S02]  /*95c0*/  IMAD.MOV.U32 R31, RZ, RZ, R4 ;  /* 0x000000ffff1f7224 */ /* 0x000fe400078e0004 */
[----:B------:R-:W-:Y:S01]  /*95d0*/  FFMA.FTZ R28, R28, R205, 1.1641532182693481445e-10 ;  /* 0x2f0000001c1c7423 */ /* 0x000fe200000100cd */
[----:B------:R-:W-:-:S04]  /*95e0*/  FMUL.FTZ R33, R30, R195 ;  /* 0x000000c31e217220 */ /* 0x000fc80000410000 */
[----:B------:R-:W-:Y:S01]  /*95f0*/  FSETP.LE.FTZ.AND P1, PT, R28, R11, PT ;  /* 0x0000000b1c00720b */ /* 0x000fe20003f33000 */
[----:B------:R-:W-:Y:S01]  /*9600*/  FMUL.FTZ R33, R33, R12 ;  /* 0x0000000c21217220 */ /* 0x000fe20000410000 */
[----:B------:R-:W-:Y:S02]  /*9610*/  PRMT R28, R24, 0x7632, R28 ;  /* 0x00007632181c7816 */ /* 0x000fe4000000001c */
        /* <DEDUP_REMOVED lines=10> */
.L_x_36664:
        /* <DEDUP_REMOVED lines=13> */
.L_x_36666:
[----:B------:R-:W-:Y:S05]  /*9790*/  BSYNC.RECONVERGENT B1 ;  /* 0x0000000000017941 */ /* 0x000fea0003800200 */
.L_x_36665:
        /* <DEDUP_REMOVED lines=43> */
.L_x_36663:
[----:B------:R-:W-:Y:S05]  /*9a50*/  BSYNC.RECONVERGENT B0 ;  /* 0x0000000000007941 */ /* 0x000fea0003800200 */
.L_x_36662:
        /* <DEDUP_REMOVED lines=19> */
.L_x_36669:
        /* <DEDUP_REMOVED lines=13> */
.L_x_36671:
[----:B------:R-:W-:Y:S05]  /*9c60*/  BSYNC.RECONVERGENT B1 ;  /* 0x0000000000017941 */ /* 0x000fea0003800200 */
.L_x_36670:
        /* <DEDUP_REMOVED lines=43> */
.L_x_36668:
[----:B------:R-:W-:Y:S05]  /*9f20*/  BSYNC.RECONVERGENT B0 ;  /* 0x0000000000007941 */ /* 0x000fea0003800200 */
.L_x_36667:
[----:B------:R-:W-:Y:S01]  /*9f30*/  ISETP.NE.AND P2, PT, R36, 0x1, PT ;  /* 0x000000012400780c */ /* 0x000fe20003f45270 */
[C---:B------:R-:W-:Y:S01]  /*9f40*/  IMAD.U32 R30, R25.reuse, 0x10000, RZ ;  /* 0x00010000191e7824 */ /* 0x040fe200078e00ff */
        /* <DEDUP_REMOVED lines=18> */
.L_x_36674:
        /* <DEDUP_REMOVED lines=13> */
.L_x_36676:
[----:B------:R-:W-:Y:S05]  /*a140*/  BSYNC.RECONVERGENT B1 ;  /* 0x0000000000017941 */ /* 0x000fea0003800200 */
.L_x_36675:
        /* <DEDUP_REMOVED lines=43> */
.L_x_36673:
[----:B------:R-:W-:Y:S05]  /*a400*/  BSYNC.RECONVERGENT B0 ;  /* 0x0000000000007941 */ /* 0x000fea0003800200 */
.L_x_36672:
[----:B------:R-:W-:Y:S01]  /*a410*/  ISETP.NE.AND P3, PT, R34, 0x1, PT ;  /* 0x000000012200780c */ /* 0x000fe20003f65270 */
[----:B------:R-:W-:Y:S01]  /*a420*/  IMAD.U32 R30, R25, 0x10000, RZ ;  /* 0x00010000191e7824 */ /* 0x000fe200078e00ff */
[----:B------:R-:W-:Y:S01]  /*a430*/  I2FP.F32.U32 R28, R28 ;  /* 0x0000001c001c7245 */ /* 0x000fe20000201000 */
[----:B------:R-:W-:Y:S01]  /*a440*/  BSSY.RECONVERGENT B0, `(.L_x_36677) ;  /* 0x0000049000007945 */ /* 0x000fe20003800200 */
[----:B------:R-:W-:Y:S02]  /*a450*/  HFMA2 R36, -RZ, RZ, 0, 1.1920928955078125e-07 ;  /* 0x00000002ff247431 */ /* 0x000fe400000001ff */
[----:B------:R-:W-:Y:S01]  /*a460*/  FMUL.FTZ R25, R30, R195 ;  /* 0x000000c31e197220 */ /* 0x000fe20000410000 */
[----:B------:R-:W-:Y:S02]  /*a470*/  IMAD.MOV.U32 R30, RZ, RZ, R4 ;  /* 0x000000ffff1e7224 */ /* 0x000fe400078e0004 */
[----:B------:R-:W-:-:S05]  /*a480*/  FFMA.FTZ R28, R28, R205, 1.1641532182693481445e-10 ;  /* 0x2f0000001c1c7423 */ /* 0x000fca00000100cd */
        /* <DEDUP_REMOVED lines=11> */
.L_x_36679:
        /* <DEDUP_REMOVED lines=13> */
.L_x_36681:
[----:B------:R-:W-:Y:S05]  /*a610*/  BSYNC.RECONVERGENT B1 ;  /* 0x0000000000017941 */ /* 0x000fea0003800200 */
.L_x_36680:
        /* <DEDUP_REMOVED lines=43> */
.L_x_36678:
[----:B------:R-:W-:Y:S05]  /*a8d0*/  BSYNC.RECONVERGENT B0 ;  /* 0x0000000000007941 */ /* 0x000fea0003800200 */
.L_x_36677:
        /* <DEDUP_REMOVED lines=8> */
[----:B------:R-:W-:-:S04]  /*a960*/  IMAD.MOV.U32 R25, RZ, RZ, R4 ;  /* 0x000000ffff197224 */ /* 0x000fc800078e0004 */
        /* <DEDUP_REMOVED lines=11> */
.L_x_36684:
        /* <DEDUP_REMOVED lines=13> */
.L_x_36686:
[----:B------:R-:W-:Y:S05]  /*aaf0*/  BSYNC.RECONVERGENT B1 ;  /* 0x0000000000017941 */ /* 0x000fea0003800200 */
.L_x_36685:
        /* <DEDUP_REMOVED lines=43> */
.L_x_36683:
[----:B------:R-:W-:Y:S05]  /*adb0*/  BSYNC.RECONVERGENT B0 ;  /* 0x0000000000007941 */ /* 0x000fea0003800200 */
.L_x_36682:
        /* <DEDUP_REMOVED lines=19> */
.L_x_36689:
        /* <DEDUP_REMOVED lines=13> */
.L_x_36691:
[----:B------:R-:W-:Y:S05]  /*afc0*/  BSYNC.RECONVERGENT B1 ;  /* 0x0000000000017941 */ /* 0x000fea0003800200 */
.L_x_36690:
        /* <DEDUP_REMOVED lines=43> */
.L_x_36688:
[----:B------:R-:W-:Y:S05]  /*b280*/  BSYNC.RECONVERGENT B0 ;  /* 0x0000000000007941 */ /* 0x000fea0003800200 */
.L_x_36687:
[----:B------:R-:W-:Y:S01]  /*b290*/  ISETP.NE.AND P6, PT, R38, 0x1, PT ;  /* 0x000000012600780c */ /* 0x000fe20003fc5270 */
[C---:B------:R-:W-:Y:S01]  /*b2a0*/  IMAD.U32 R34, R27.reuse, 0x10000, RZ ;  /* 0x000100001b227824 */ /* 0x040fe200078e00ff */
[----:B------:R-:W-:Y:S01]  /*b2b0*/  I2FP.F32.U32 R26, R26 ;  /* 0x0000001a001a7245 */ /* 0x000fe20000201000 */
[----:B------:R-:W-:Y:S01]  /*b2c0*/  BSSY.RECONVERGENT B0, `(.L_x_36692) ;  /* 0x000004c000007945 */ /* 0x000fe20003800200 */
[----:B------:R-:W-:Y:S01]  /*b2d0*/  PRMT R27, R27, 0x7632, R27 ;  /* 0x000076321b1b7816 */ /* 0x000fe2000000001b */
[----:B------:R-:W-:Y:S01]  /*b2e0*/  FMUL.FTZ R37, R34, R195 ;  /* 0x000000c322257220 */ /* 0x000fe20000410000 */
[----:B------:R-:W-:Y:S02]  /*b2f0*/  HFMA2 R34, -RZ, RZ, 0, 1.1920928955078125e-07 ;  /* 0x00000002ff227431 */ /* 0x000fe400000001ff */
        /* <DEDUP_REMOVED lines=13> */
.L_x_36694:
        /* <DEDUP_REMOVED lines=15> */
.L_x_36696:
[----:B------:R-:W-:Y:S05]  /*b4c0*/  BSYNC.RECONVERGENT B1 ;  /* 0x0000000000017941 */ /* 0x000fea0003800200 */
.L_x_36695:
        /* <DEDUP_REMOVED lines=43> */
.L_x_36693:
[----:B------:R-:W-:Y:S05]  /*b780*/  BSYNC.RECONVERGENT B0 ;  /* 0x0000000000007941 */ /* 0x000fea0003800200 */
.L_x_36692:
        /* <DEDUP_REMOVED lines=16> */
.L_x_36656:
[----:B------:R-:W-:Y:S02]  /*b890*/  SEL R27, RZ, 0x10000, !P5 ;  /* 0x00010000ff1b7807 */ /* 0x000fe40006800000 */
[----:B------:R-:W-:Y:S02]  /*b8a0*/  ISETP.NE.AND P5, PT, R24, RZ, PT ;  /* 0x000000ff1800720c */ /* 0x000fe40003fa5270 */
[----:B------:R-:W-:Y:S02]  /*b8b0*/  SEL R30, RZ, 0x1000000, !P6 ;  /* 0x01000000ff1e7807 */ /* 0x000fe40007000000 */
[----:B------:R-:W-:Y:S02]  /*b8c0*/  SEL R28, RZ, 0x100, !P4 ;  /* 0x00000100ff1c7807 */ /* 0x000fe40006000000 */
[----:B------:R-:W-:Y:S02]  /*b8d0*/  SEL R24, RZ, 0x1000000, !P2 ;  /* 0x01000000ff187807 */ /* 0x000fe40005000000 */
[----:B------:R-:W-:-:S02]  /*b8e0*/  SEL R25, RZ, 0x10000, !P1 ;  /* 0x00010000ff197807 */ /* 0x000fc40004800000 */
[----:B------:R-:W-:Y:S02]  /*b8f0*/  SEL R26, RZ, 0x100, !P0 ;  /* 0x00000100ff1a7807 */ /* 0x000fe40004000000 */
[----:B------:R-:W-:Y:S02]  /*b900*/  LOP3.LUT R28, R28, R30, R27, 0xfe, !PT ;  /* 0x0000001e1c1c7212 */ /* 0x000fe400078efe1b */
[----:B------:R-:W-:Y:S01]  /*b910*/  LOP3.LUT R26, R26, R24, R25, 0xfe, !PT ;  /* 0x000000181a1a7212 */ /* 0x000fe200078efe19 */
[----:B------:R-:W-:Y:S01]  /*b920*/  IMAD.WIDE.U32 R24, R204, 0x20, R218 ;  /* 0x00000020cc187825 */ /* 0x000fe200078e00da */
[----:B------:R-:W-:Y:S02]  /*b930*/  SEL R31, RZ, 0x1, !P5 ;  /* 0x00000001ff1f7807 */ /* 0x000fe40006800000 */
[----:B------:R-:W-:Y:S02]  /*b940*/  SEL R27, RZ, 0x1, !P3 ;  /* 0x00000001ff1b7807 */ /* 0x000fe40005800000 */
[----:B------:R-:W-:Y:S01]  /*b950*/  IADD3 R203, PT, PT, R2, 0x40, RZ ;  /* 0x0000004002cb7810 */ /* 0x000fe20007ffe0ff */
[----:B------:R-:W-:Y:S01]  /*b960*/  STG.E.128 desc[UR8][R24.64], R92 ;  /* 0x0000005c18007986 */ /* 0x000fe2000c101d08 */
[----:B------:R-:W-:Y:S01]  /*b970*/  LOP3.LUT R26, R26, R31, RZ, 0xfc, !PT ;  /* 0x0000001f1a1a7212 */ /* 0x000fe200078efcff */
[----:B------:R-:W-:Y:S01]  /*b980*/  IMAD.WIDE.U32 R30, R204, 0x8, R212 ;  /* 0x00000008cc1e7825 */ /* 0x000fe200078e00d4 */
[----:B------:R-:W-:Y:S01]  /*b990*/  LOP3.LUT R27, R28, R27, RZ, 0xfc, !PT ;  /* 0x0000001b1c1b7212 */ /* 0x000fe200078efcff */
[----:B------:R-:W-:Y:S01]  /*b9a0*/  STG.E.128 desc[UR8][R24.64+0x10], R88 ;  /* 0x0000105818007986 */ /* 0x000fe2000c101d08 */
[----:B------:R-:W-:Y:S01]  /*b9b0*/  LOP3.LUT P6, RZ, R0, 0x4, RZ, 0xc0, !PT ;  /* 0x0000000400ff7812 */ /* 0x000fe200078cc0ff */
[----:B------:R-:W-:-:S02]  /*b9c0*/  IMAD.WIDE.U32 R32, R203, 0x10, R186 ;  /* 0x00000010cb207825 */ /* 0x000fc400078e00ba */
[----:B------:R0:W-:Y:S04]  /*b9d0*/  STG.E.64 desc[UR8][R30.64], R26 ;  /* 0x0000001a1e007986 */ /* 0x0001e8000c101b08 */
[----:B0-----:R0:W5:Y:S06]  /*b9e0*/  LDG.E.128 R24, desc[UR8][R32.64] ;  /* 0x0000000820187981 */ /* 0x00116c000c1e1d00 */
[----:B------:R-:W-:Y:S05]  /*b9f0*/  @!P6 BRA `(.L_x_36697) ;  /* 0x00000028003ce947 */ /* 0x000fea0003800000 */
[----:B------:R-:W1:Y:S02]  /*ba00*/  LDC.64 R30, c[0x0][0x3a0] ;  /* 0x0000e800ff1e7b82 */ /* 0x000e640000000a00 */
[----:B-1----:R-:W-:-:S05]  /*ba10*/  IMAD.WIDE.U32 R30, R203, 0x20, R30 ;  /* 0x00000020cb1e7825 */ /* 0x002fca00078e001e */
[----:B------:R1:W5:Y:S04]  /*ba20*/  LDG.E.128 R84, desc[UR8][R30.64] ;  /* 0x000000081e547981 */ /* 0x000368000c1e1d00 */
[----:B------:R1:W5:Y:S01]  /*ba30*/  LDG.E.128 R80, desc[UR8][R30.64+0x10] ;  /* 0x000010081e507981 */ /* 0x000362000c1e1d00 */
[----:B------:R-:W-:Y:S01]  /*ba40*/  ISETP.NE.AND P0, PT, R34, 0x1, PT ;  /* 0x000000012200780c */ /* 0x000fe20003f05270 */
[----:B------:R-:W-:Y:S01]  /*ba50*/  BSSY.RECONVERGENT B0, `(.L_x_36698) ;  /* 0x0000048000007945 */ /* 0x000fe20003800200 */
[----:B0-----:R-:W-:Y:S01]  /*ba60*/  IMAD.MOV.U32 R32, RZ, RZ, 0x2 ;  /* 0x00000002ff207424 */ /* 0x001fe200078e00ff */
        /* <DEDUP_REMOVED lines=13> */
.L_x_36700:
        /* <DEDUP_REMOVED lines=13> */
.L_x_36702:
[----:B------:R-:W-:Y:S05]  /*bc10*/  BSYNC.RECONVERGENT B1 ;  /* 0x0000000000017941 */ /* 0x000fea0003800200 */
.L_x_36701:
        /* <DEDUP_REMOVED lines=43> */
.L_x_36699:
[----:B------:R-:W-:Y:S05]  /*bed0*/  BSYNC.RECONVERGENT B0 ;  /* 0x0000000000007941 */ /* 0x000fea0003800200 */
.L_x_36698:
[----:B------:R-:W-:Y:S01]  /*bee0*/  I2FP.F32.U32 R30, R33 ;  /* 0x00000021001e7245 */ /* 0x000fe20000201000 */
[----:B------:R-:W-:Y:S01]  /*bef0*/  BSSY.RECONVERGENT B0, `(.L_x_36703) ;  /* 0x0000050000007945 */ /* 0x000fe20003800200 */
[----:B-----5:R-:W-:Y:S01]  /*bf00*/  SHF.L.U32 R34, R24, 0x10, RZ ;  /* 0x0000001018227819 */ /* 0x020fe200000006ff */
        /* <DEDUP_REMOVED lines=9> */
[--C-:B------:R-:W-:Y:S01]  /*bfa0*/  FADD.FTZ R84, R84, R29.reuse ;  /* 0x0000001d54547221 */ /* 0x100fe20000010000 */
[----:B------:R-:W-:Y:S02]  /*bfb0*/  PRMT R29, R24, 0x7632, R29 ;  /* 0x00007632181d7816 */ /* 0x000fe4000000001d */
[----:B------:R-:W-:Y:S01]  /*bfc0*/  P2R R24, PR, RZ, 0x1 ;  /* 0x00000001ff187803 */ /* 0x000fe20000000000 */
        /* <DEDUP_REMOVED lines=9> */
.L_x_36705:
        /* <DEDUP_REMOVED lines=13> */
.L_x_36707:
[----:B------:R-:W-:Y:S05]  /*c130*/  BSYNC.RECONVERGENT B1 ;  /* 0x0000000000017941 */ /* 0x000fea0003800200 */
.L_x_36706:
        /* <DEDUP_REMOVED lines=43> */
.L_x_36704:
[----:B------:R-:W-:Y:S05]  /*c3f0*/  BSYNC.RECONVERGENT B0 ;  /* 0x0000000000007941 */ /* 0x000fea0003800200 */
.L_x_36703:
        /* <DEDUP_REMOVED lines=22> */
.L_x_36710:
        /* <DEDUP_REMOVED lines=13> */
.L_x_36712:
[----:B------:R-:W-:Y:S05]  /*c630*/  BSYNC.RECONVERGENT B1 ;  /* 0x0000000000017941 */ /* 0x000fea0003800200 */
.L_x_36711:
        /* <DEDUP_REMOVED lines=43> */
.L_x_36709:
[----:B------:R-:W-:Y:S05]  /*c8f0*/  BSYNC.RECONVERGENT B0 ;  /* 0x0000000000007941 */ /* 0x000fea0003800200 */
.L_x_36708:
        /* <DEDUP_REMOVED lines=23> */
.L_x_36715:
        /* <DEDUP_REMOVED lines=13> */
.L_x_36717:
[----:B------:R-:W-:Y:S05]  /*cb40*/  BSYNC.RECONVERGENT B1 ;  /* 0x0000000000017941 */ /* 0x000fea0003800200 */
.L_x_36716:
        /* <DEDUP_REMOVED lines=43> */
.L_x_36714:
[----:B------:R-:W-:Y:S05]  /*ce00*/  BSYNC.RECONVERGENT B0 ;  /* 0x0000000000007941 */ /* 0x000fea0003800200 */
.L_x_36713:
        /* <DEDUP_REMOVED lines=22> */
.L_x_36720:
        /* <DEDUP_REMOVED lines=13> */
.L_x_36722:
[----:B------:R-:W-:Y:S05]  /*d040*/  BSYNC.RECONVERGENT B1 ;  /* 0x0000000000017941 */ /* 0x000fea0003800200 */
.L_x_36721:
        /* <DEDUP_REMOVED lines=43> */
.L_x_36719:
[----:B------:R-:W-:Y:S05]  /*d300*/  BSYNC.RECONVERGENT B0 ;  /* 0x0000000000007941 */ /* 0x000fea0003800200 */
.L_x_36718:
        /* <DEDUP_REMOVED lines=23> */
.L_x_36725:
        /* <DEDUP_REMOVED lines=13> */
.L_x_36727:
[----:B------:R-:W-:Y:S05]  /*d550*/  BSYNC.RECONVERGENT B1 ;  /* 0x0000000000017941 */ /* 0x000fea0003800200 */
.L_x_36726:
        /* <DEDUP_REMOVED lines=43> */
.L_x_36724:
[----:B------:R-:W-:Y:S05]  /*d810*/  BSYNC.RECONVERGENT B0 ;  /* 0x0000000000007941 */ /* 0x000fea0003800200 */
.L_x_36723:
        /* <DEDUP_REMOVED lines=22> */
.L_x_36730:
        /* <DEDUP_REMOVED lines=13> */
.L_x_36732:
[----:B------:R-:W-:Y:S05]  /*da50*/  BSYNC.RECONVERGENT B1 ;  /* 0x0000000000017941 */ /* 0x000fea0003800200 */
.L_x_36731:
        /* <DEDUP_REMOVED lines=43> */
.L_x_36729:
[----:B------:R-:W-:Y:S05]  /*dd10*/  BSYNC.RECONVERGENT B0 ;  /* 0x0000000000007941 */ /* 0x000fea0003800200 */
.L_x_36728:
        /* <DEDUP_REMOVED lines=23> */
.L_x_36735:
        /* <DEDUP_REMOVED lines=15> */
.L_x_36737:
[----:B------:R-:W-:Y:S05]  /*df80*/  BSYNC.RECONVERGENT B1 ;  /* 0x0000000000017941 */ /* 0x000fea0003800200 */
.L_x_36736:
        /* <DEDUP_REMOVED lines=43> */
.L_x_36734:
[----:B------:R-:W-:Y:S05]  /*e240*/  BSYNC.RECONVERGENT B0 ;  /* 0x0000000000007941 */ /* 0x000fea0003800200 */
.L_x_36733:
        /* <DEDUP_REMOVED lines=10> */
.L_x_36697:
        /* <DEDUP_REMOVED lines=16> */
.L_x_36741:
        /* <DEDUP_REMOVED lines=13> */
.L_x_36743:
[----:B------:R-:W-:Y:S05]  /*e4c0*/  BSYNC.RECONVERGENT B1 ;  /* 0x0000000000017941 */ /* 0x000fea0003800200 */
.L_x_36742:
        /* <DEDUP_REMOVED lines=41> */
[----:B------:R-:W-:Y:S01]  /*e760*/  LOP3.LUT R7, R194, R32, R31, 0x96, !PT ;  /* 0x00000020c2077212 */ /* 0x000fe200078e961f */
[----:B------:R-:W-:-:S07]  /*e770*/  IMAD.MOV.U32 R35, RZ, RZ, RZ ;  /* 0x000000ffff237224 */ /* 0x000fce00078e00ff */
.L_x_36740:
[----:B------:R-:W-:Y:S05]  /*e780*/  BSYNC.RECONVERGENT B0 ;  /* 0x0000000000007941 */ /* 0x000fea0003800200 */
.L_x_36739:
[----:B------:R-:W-:Y:S01]  /*e790*/  ISETP.NE.AND P0, PT, R35, 0x1, PT ;  /* 0x000000012300780c */ /* 0x000fe20003f05270 */
[----:B------:R-:W-:Y:S01]  /*e7a0*/  BSSY.RECONVERGENT B0, `(.L_x_36744) ;  /* 0x000004d000007945 */ /* 0x000fe20003800200 */
[----:B------:R-:W-:Y:S01]  /*e7b0*/  I2FP.F32.U32 R30, R30 ;  /* 0x0000001e001e7245 */ /* 0x000fe20000201000 */
[----:B------:R-:W-:Y:S01]  /*e7c0*/  IMAD.MOV.U32 R34, RZ, RZ, 0x2 ;  /* 0x00000002ff227424 */ /* 0x000fe200078e00ff */
[C---:B0----5:R-:W-:Y:S01]  /*e7d0*/  SHF.L.U32 R32, R24.reuse, 0x10, RZ ;  /* 0x0000001018207819 */ /* 0x061fe200000006ff */
[----:B------:R-:W-:Y:S01]  /*e7e0*/  IMAD.MOV.U32 R31, RZ, RZ, R4 ;  /* 0x000000ffff1f7224 */ /* 0x000fe200078e0004 */
[----:B------:R-:W-:Y:S01]  /*e7f0*/  PRMT R29, R24, 0x7632, R29 ;  /* 0x00007632181d7816 */ /* 0x000fe2000000001d */
[----:B------:R-:W-:Y:S02]  /*e800*/  FFMA.FTZ R30, R30, R205, 1.1641532182693481445e-10 ;  /* 0x2f0000001e1e7423 */ /* 0x000fe400000100cd */
[----:B------:R-:W-:-:S03]  /*e810*/  FMUL.FTZ R33, R32, R195 ;  /* 0x000000c320217220 */ /* 0x000fc60000410000 */
        /* <DEDUP_REMOVED lines=12> */
.L_x_36746:
        /* <DEDUP_REMOVED lines=13> */
.L_x_36748:
[----:B------:R-:W-:Y:S05]  /*e9b0*/  BSYNC.RECONVERGENT B1 ;  /* 0x0000000000017941 */ /* 0x000fea0003800200 */
.L_x_36747:
        /* <DEDUP_REMOVED lines=43> */
.L_x_36745:
[----:B------:R-:W-:Y:S05]  /*ec70*/  BSYNC.RECONVERGENT B0 ;  /* 0x0000000000007941 */ /* 0x000fea0003800200 */
.L_x_36744:
        /* <DEDUP_REMOVED lines=19> */
.L_x_36751:
        /* <DEDUP_REMOVED lines=13> */
.L_x_36753:
[----:B------:R-:W-:Y:S05]  /*ee80*/  BSYNC.RECONVERGENT B1 ;  /* 0x0000000000017941 */ /* 0x000fea0003800200 */
.L_x_36752:
        /* <DEDUP_REMOVED lines=43> */
.L_x_36750:
[----:B------:R-:W-:Y:S05]  /*f140*/  BSYNC.RECONVERGENT B0 ;  /* 0x0000000000007941 */ /* 0x000fea0003800200 */
.L_x_36749:
[----:B------:R-:W-:Y:S01]  /*f150*/  ISETP.NE.AND P2, PT, R36, 0x1, PT ;  /* 0x000000012400780c */ /* 0x000fe20003f45270 */
[----:B------:R-:W-:Y:S01]  /*f160*/  BSSY.RECONVERGENT B0, `(.L_x_36754) ;  /* 0x000004c000007945 */ /* 0x000fe20003800200 */
[----:B------:R-:W-:Y:S01]  /*f170*/  I2FP.F32.U32 R30, R29 ;  /* 0x0000001d001e7245 */ /* 0x000fe20000201000 */
[----:B------:R-:W-:Y:S01]  /*f180*/  IMAD.MOV.U32 R37, RZ, RZ, 0x2 ;  /* 0x00000002ff257424 */ /* 0x000fe200078e00ff */
[C---:B------:R-:W-:Y:S01]  /*f190*/  SHF.L.U32 R32, R25.reuse, 0x10, RZ ;  /* 0x0000001019207819 */ /* 0x040fe200000006ff */
[----:B------:R-:W-:Y:S01]  /*f1a0*/  IMAD.MOV.U32 R29, RZ, RZ, R4 ;  /* 0x000000ffff1d7224 */ /* 0x000fe200078e0004 */
[----:B------:R-:W-:Y:S01]  /*f1b0*/  PRMT R25, R25, 0x7632, R25 ;  /* 0x0000763219197816 */ /* 0x000fe20000000019 */
        /* <DEDUP_REMOVED lines=13> */
.L_x_36756:
        /* <DEDUP_REMOVED lines=13> */
.L_x_36758:
[----:B------:R-:W-:Y:S05]  /*f360*/  BSYNC.RECONVERGENT B1 ;  /* 0x0000000000017941 */ /* 0x000fea0003800200 */
.L_x_36757:
        /* <DEDUP_REMOVED lines=43> */
.L_x_36755:
[----:B------:R-:W-:Y:S05]  /*f620*/  BSYNC.RECONVERGENT B0 ;  /* 0x0000000000007941 */ /* 0x000fea0003800200 */
.L_x_36754:
        /* <DEDUP_REMOVED lines=19> */
.L_x_36761:
        /* <DEDUP_REMOVED lines=13> */
.L_x_36763:
[----:B------:R-:W-:Y:S05]  /*f830*/  BSYNC.RECONVERGENT B1 ;  /* 0x0000000000017941 */ /* 0x000fea0003800200 */
.L_x_36762:
        /* <DEDUP_REMOVED lines=43> */
.L_x_36760:
[----:B------:R-:W-:Y:S05]  /*faf0*/  BSYNC.RECONVERGENT B0 ;  /* 0x0000000000007941 */ /* 0x000fea0003800200 */
.L_x_36759:
        /* <DEDUP_REMOVED lines=20> */
.L_x_36766:
        /* <DEDUP_REMOVED lines=13> */
.L_x_36768:
[----:B------:R-:W-:Y:S05]  /*fd10*/  BSYNC.RECONVERGENT B1 ;  /* 0x0000000000017941 */ /* 0x000fea0003800200 */
.L_x_36767:
        /* <DEDUP_REMOVED lines=43> */
.L_x_36765:
[----:B------:R-:W-:Y:S05]  /*ffd0*/  BSYNC.RECONVERGENT B0 ;  /* 0x0000000000007941 */ /* 0x000fea0003800200 */
.L_x_36764:
[----:B------:R-:W-:Y:S01]  /*ffe0*/  ISETP.NE.AND P5, PT, R37, 0x1, PT ;  /* 0x000000012500780c */ /* 0x000fe20003fa5270 */
[----:B------:R-:W-:Y:S01]  /*fff0*/  BSSY.RECONVERGENT B0, `(.L_x_36769) ;  /* 0x000004b000007945 */ /* 0x000fe20003800200 */
[----:B------:R-:W-:Y:S01]  /*10000*/  I2FP.F32.U32 R34, R25 ;  /* 0x0000001900227245 */ /* 0x000fe20000201000 */
[----:B------:R-:W-:Y:S01]  /*10010*/  IMAD.MOV.U32 R38, RZ, RZ, 0x2 ;  /* 0x00000002ff267424 */ /* 0x000fe200078e00ff */
[----:B------:R-:W-:-:S03]  /*10020*/  SHF.L.U32 R26, R26, 0x10, RZ ;  /* 0x000000101a1a7819 */ /* 0x000fc600000006ff */
[----:B------:R-:W-:Y:S02]  /*10030*/  FFMA.FTZ R34, R34, R205, 1.1641532182693481445e-10 ;  /* 0x2f00000022227423 */ /* 0x000fe400000100cd */
[----:B------:R-:W-:Y:S01]  /*10040*/  FMUL.FTZ R25, R26, R195 ;  /* 0x000000c31a197220 */ /* 0x000fe20000410000 */
[----:B------:R-:W-:Y:S02]  /*10050*/  IMAD.MOV.U32 R26, RZ, RZ, R4 ;  /* 0x000000ffff1a7224 */ /* 0x000fe400078e0004 */
        /* <DEDUP_REMOVED lines=11> */
.L_x_36771:
        /* <DEDUP_REMOVED lines=13> */
.L_x_36773:
[----:B------:R-:W-:Y:S05]  /*101e0*/  BSYNC.RECONVERGENT B1 ;  /* 0x0000000000017941 */ /* 0x000fea0003800200 */
.L_x_36772:
        /* <DEDUP_REMOVED lines=43> */
.L_x_36770:
[----:B------:R-:W-:Y:S05]  /*104a0*/  BSYNC.RECONVERGENT B0 ;  /* 0x0000000000007941 */ /* 0x000fea0003800200 */
.L_x_36769:
[----:B------:R-:W-:Y:S01]  /*104b0*/  ISETP.NE.AND P6, PT, R38, 0x1, PT ;  /* 0x000000012600780c */ /* 0x000fe20003fc5270 */
[----:B------:R-:W-:Y:S01]  /*104c0*/  BSSY.RECONVERGENT B0, `(.L_x_36774) ;  /* 0x000004e000007945 */ /* 0x000fe20003800200 */
[----:B------:R-:W-:Y:S01]  /*104d0*/  I2FP.F32.U32 R26, R26 ;  /* 0x0000001a001a7245 */ /* 0x000fe20000201000 */
[----:B------:R-:W-:Y:S01]  /*104e0*/  IMAD.MOV.U32 R35, RZ, RZ, R4 ;  /* 0x000000ffff237224 */ /* 0x000fe200078e0004 */
[C---:B------:R-:W-:Y:S02]  /*104f0*/  SHF.L.U32 R34, R27.reuse, 0x10, RZ ;  /* 0x000000101b227819 */ /* 0x040fe400000006ff */
[----:B------:R-:W-:Y:S01]  /*10500*/  PRMT R27, R27, 0x7632, R27 ;  /* 0x000076321b1b7816 */ /* 0x000fe2000000001b */
[----:B------:R-:W-:Y:S02]  /*10510*/  FFMA.FTZ R36, R26, R205, 1.1641532182693481445e-10 ;  /* 0x2f0000001a247423 */ /* 0x000fe400000100cd */
[----:B------:R-:W-:Y:S01]  /*10520*/  FMUL.FTZ R37, R34, R195 ;  /* 0x000000c322257220 */ /* 0x000fe20000410000 */
[----:B------:R-:W-:-:S02]  /*10530*/  IMAD.MOV.U32 R34, RZ, RZ, 0x2 ;  /* 0x00000002ff227424 */ /* 0x000fc400078e00ff */
        /* <DEDUP_REMOVED lines=11> */
.L_x_36776:
        /* <DEDUP_REMOVED lines=15> */
.L_x_36778:
[----:B------:R-:W-:Y:S05]  /*106e0*/  BSYNC.RECONVERGENT B1 ;  /* 0x0000000000017941 */ /* 0x000fea0003800200 */
.L_x_36777:
        /* <DEDUP_REMOVED lines=43> */
.L_x_36775:
[----:B------:R-:W-:Y:S05]  /*109a0*/  BSYNC.RECONVERGENT B0 ;  /* 0x0000000000007941 */ /* 0x000fea0003800200 */
.L_x_36774:
        /* <DEDUP_REMOVED lines=16> */
.L_x_36738:
[----:B------:R-:W-:Y:S01]  /*10ab0*/  SEL R27, RZ, 0x10000, !P5 ;  /* 0x00010000ff1b7807 */ /* 0x000fe20006800000 */
[----:B------:R-:W-:Y:S01]  /*10ac0*/  VIADD R202, R2, 0x60 ;  /* 0x0000006002ca7836 */ /* 0x000fe20000000000 */
[----:B------:R-:W-:Y:S01]  /*10ad0*/  SEL R29, RZ, 0x1000000, !P6 ;  /* 0x01000000ff1d7807 */ /* 0x000fe20007000000 */
[----:B------:R-:W-:Y:S01]  /*10ae0*/  IMAD.WIDE.U32 R32, R203, 0x20, R218 ;  /* 0x00000020cb207825 */ /* 0x000fe200078e00da */
[----:B------:R-:W-:Y:S02]  /*10af0*/  ISETP.NE.AND P5, PT, R24, RZ, PT ;  /* 0x000000ff1800720c */ /* 0x000fe40003fa5270 */
[----:B------:R-:W-:Y:S02]  /*10b00*/  SEL R30, RZ, 0x100, !P4 ;  /* 0x00000100ff1e7807 */ /* 0x000fe40006000000 */
[----:B------:R-:W-:Y:S01]  /*10b10*/  SEL R26, RZ, 0x1000000, !P2 ;  /* 0x01000000ff1a7807 */ /* 0x000fe20005000000 */
[----:B------:R-:W-:Y:S01]  /*10b20*/  STG.E.128 desc[UR8][R32.64], R84 ;  /* 0x0000005420007986 */ /* 0x000fe2000c101d08 */
[----:B------:R-:W-:-:S02]  /*10b30*/  SEL R25, RZ, 0x10000, !P1 ;  /* 0x00010000ff197807 */ /* 0x000fc40004800000 */
[----:B------:R-:W-:Y:S01]  /*10b40*/  SEL R24, RZ, 0x100, !P0 ;  /* 0x00000100ff187807 */ /* 0x000fe20004000000 */
[----:B------:R-:W-:Y:S01]  /*10b50*/  STG.E.128 desc[UR8][R32.64+0x10], R80 ;  /* 0x0000105020007986 */ /* 0x000fe2000c101d08 */
[----:B------:R-:W-:Y:S02]  /*10b60*/  LOP3.LUT R30, R30, R29, R27, 0xfe, !PT ;  /* 0x0000001d1e1e7212 */ /* 0x000fe400078efe1b */
[----:B------:R-:W-:Y:S02]  /*10b70*/  LOP3.LUT R24, R24, R26, R25, 0xfe, !PT ;  /* 0x0000001a18187212 */ /* 0x000fe400078efe19 */
[----:B------:R-:W-:Y:S02]  /*10b80*/  SEL R27, RZ, 0x1, !P5 ;  /* 0x00000001ff1b7807 */ /* 0x000fe40006800000 */
[----:B------:R-:W-:Y:S02]  /*10b90*/  SEL R25, RZ, 0x1, !P3 ;  /* 0x00000001ff197807 */ /* 0x000fe40005800000 */
[----:B------:R-:W-:Y:S01]  /*10ba0*/  LOP3.LUT R24, R24, R27, RZ, 0xfc, !PT ;  /* 0x0000001b18187212 */ /* 0x000fe200078efcff */
[----:B------:R-:W-:Y:S01]  /*10bb0*/  IMAD.WIDE.U32 R26, R203, 0x8, R212 ;  /* 0x00000008cb1a7825 */ /* 0x000fe200078e00d4 */
[----:B------:R-:W-:-:S02]  /*10bc0*/  LOP3.LUT R25, R30, R25, RZ, 0xfc, !PT ;  /* 0x000000191e197212 */ /* 0x000fc400078efcff */
[----:B------:R-:W-:Y:S01]  /*10bd0*/  LOP3.LUT P6, RZ, R0, 0x4, RZ, 0xc0, !PT ;  /* 0x0000000400ff7812 */ /* 0x000fe200078cc0ff */
[----:B------:R-:W-:Y:S02]  /*10be0*/  IMAD.WIDE.U32 R30, R202, 0x10, R186 ;  /* 0x00000010ca1e7825 */ /* 0x000fe400078e00ba */
[----:B------:R0:W-:Y:S04]  /*10bf0*/  STG.E.64 desc[UR8][R26.64], R24 ;  /* 0x000000181a007986 */ /* 0x0001e8000c101b08 */
[----:B0-----:R0:W5:Y:S06]  /*10c00*/  LDG.E.128 R24, desc[UR8][R30.64] ;  /* 0x000000081e187981 */ /* 0x00116c000c1e1d00 */
[----:B------:R-:W-:Y:S05]  /*10c10*/  @!P6 BRA `(.L_x_36779) ;  /* 0x00000028003ce947 */ /* 0x000fea0003800000 */
[----:B0-----:R-:W0:Y:S02]  /*10c20*/  LDC.64 R30, c[0x0][0x3a0] ;  /* 0x0000e800ff1e7b82 */ /* 0x001e240000000a00 */
        /* <DEDUP_REMOVED lines=19> */
.L_x_36782:
        /* <DEDUP_REMOVED lines=13> */
.L_x_36784:
[----:B------:R-:W-:Y:S05]  /*10e30*/  BSYNC.RECONVERGENT B1 ;  /* 0x0000000000017941 */ /* 0x000fea0003800200 */
.L_x_36783:
        /* <DEDUP_REMOVED lines=39> */
[----:B------:R-:W-:-:S04]  /*110b0*/  IMAD.WIDE.U32 R30, R7, -0x2daee0ad, RZ ;  /* 0xd2511f53071e7825 */ /* 0x000fc800078e00ff */
[----:B------:R-:W-:Y:S01]  /*110c0*/  IMAD.MOV.U32 R29, RZ, RZ, R30 ;  /* 0x000000ffff1d7224 */ /* 0x000fe200078e001e */
[----:B------:R-:W-:Y:S01]  /*110d0*/  LOP3.LUT R7, R194, R32, R31, 0x96, !PT ;  /* 0x00000020c2077212 */ /* 0x000fe200078e961f */
[----:B------:R-:W-:-:S07]  /*110e0*/  HFMA2 R32, -RZ, RZ, 0, 0 ;  /* 0x00000000ff207431 */ /* 0x000fce00000001ff */
.L_x_36781:
[----:B------:R-:W-:Y:S05]  /*110f0*/  BSYNC.RECONVERGENT B0 ;  /* 0x0000000000007941 */ /* 0x000fea0003800200 */
.L_x_36780:
[----:B------:R-:W-:Y:S01]  /*11100*/  I2FP.F32.U32 R28, R33 ;  /* 0x00000021001c7245 */ /* 0x000fe20000201000 */
[----:B-----5:R-:W-:Y:S01]  /*11110*/  IMAD.U32 R30, R24, 0x10000, RZ ;  /* 0x00010000181e7824 */ /* 0x020fe200078e00ff */
        /* <DEDUP_REMOVED lines=22> */
.L_x_36787:
        /* <DEDUP_REMOVED lines=13> */
.L_x_36789:
[----:B------:R-:W-:Y:S05]  /*11350*/  BSYNC.RECONVERGENT B1 ;  /* 0x0000000000017941 */ /* 0x000fea0003800200 */
.L_x_36788:
        /* <DEDUP_REMOVED lines=43> */
.L_x_36786:
[----:B------:R-:W-:Y:S05]  /*11610*/  BSYNC.RECONVERGENT B0 ;  /* 0x0000000000007941 */ /* 0x000fea0003800200 */
.L_x_36785:
        /* <DEDUP_REMOVED lines=22> */
.L_x_36792:
        /* <DEDUP_REMOVED lines=13> */
.L_x_36794:
[----:B------:R-:W-:Y:S05]  /*11850*/  BSYNC.RECONVERGENT B1 ;  /* 0x0000000000017941 */ /* 0x000fea0003800200 */
.L_x_36793:
        /* <DEDUP_REMOVED lines=43> */
.L_x_36791:
[----:B------:R-:W-:Y:S05]  /*11b10*/  BSYNC.RECONVERGENT B0 ;  /* 0x0000000000007941 */ /* 0x000fea0003800200 */
.L_x_36790:
[----:B------:R-:W-:Y:S01]  /*11b20*/  I2FP.F32.U32 R28, R28 ;  /* 0x0000001c001c7245 */ /* 0x000fe20000201000 */
[C---:B------:R-:W-:Y:S01]  /*11b30*/  IMAD.U32 R30, R25.reuse, 0x10000, RZ ;  /* 0x00010000191e7824 */ /* 0x040fe200078e00ff */
[----:B------:R-:W-:Y:S01]  /*11b40*/  ISETP.NE.AND P2, PT, R32, 0x1, PT ;  /* 0x000000012000780c */ /* 0x000fe20003f45270 */
[----:B------:R-:W-:Y:S01]  /*11b50*/  BSSY.RECONVERGENT B0, `(.L_x_36795) ;  /* 0x000004d000007945 */ /* 0x000fe20003800200 */
[----:B------:R-:W-:Y:S01]  /*11b60*/  PRMT R25, R25, 0x7632, R25 ;  /* 0x0000763219197816 */ /* 0x000fe20000000019 */
        /* <DEDUP_REMOVED lines=18> */
.L_x_36797:
        /* <DEDUP_REMOVED lines=13> */
.L_x_36799:
[----:B------:R-:W-:Y:S05]  /*11d60*/  BSYNC.RECONVERGENT B1 ;  /* 0x0000000000017941 */ /* 0x000fea0003800200 */
.L_x_36798:
        /* <DEDUP_REMOVED lines=43> */
.L_x_36796:
[----:B------:R-:W-:Y:S05]  /*12020*/  BSYNC.RECONVERGENT B0 ;  /* 0x0000000000007941 */ /* 0x000fea0003800200 */
.L_x_36795:
        /* <DEDUP_REMOVED lines=22> */
.L_x_36802:
        /* <DEDUP_REMOVED lines=13> */
.L_x_36804:
[----:B------:R-:W-:Y:S05]  /*12260*/  BSYNC.RECONVERGENT B1 ;  /* 0x0000000000017941 */ /* 0x000fea0003800200 */
.L_x_36803:
        /* <DEDUP_REMOVED lines=43> */
.L_x_36801:
[----:B------:R-:W-:Y:S05]  /*12520*/  BSYNC.RECONVERGENT B0 ;  /* 0x0000000000007941 */ /* 0x000fea0003800200 */
.L_x_36800:
        /* <DEDUP_REMOVED lines=23> */
.L_x_36807:
        /* <DEDUP_REMOVED lines=13> */
.L_x_36809:
[----:B------:R-:W-:Y:S05]  /*12770*/  BSYNC.RECONVERGENT B1 ;  /* 0x0000000000017941 */ /* 0x000fea0003800200 */
.L_x_36808:
        /* <DEDUP_REMOVED lines=40> */
[----:B------:R-:W-:Y:S02]  /*12a00*/  IMAD.MOV.U32 R29, RZ, RZ, R30 ;  /* 0x000000ffff1d7224 */ /* 0x000fe400078e001e */
[----:B------:R-:W-:Y:S01]  /*12a10*/  HFMA2 R30, -RZ, RZ, 0, 0 ;  /* 0x00000000ff1e7431 */ /* 0x000fe200000001ff */
[----:B------:R-:W-:-:S07]  /*12a20*/  LOP3.LUT R7, R194, R32, R31, 0x96, !PT ;  /* 0x00000020c2077212 */ /* 0x000fce00078e961f */
.L_x_36806:
[----:B------:R-:W-:Y:S05]  /*12a30*/  BSYNC.RECONVERGENT B0 ;  /* 0x0000000000007941 */ /* 0x000fea0003800200 */
.L_x_36805:
        /* <DEDUP_REMOVED lines=22> */
.L_x_36812:
        /* <DEDUP_REMOVED lines=13> */
.L_x_36814:
[----:B------:R-:W-:Y:S05]  /*12c70*/  BSYNC.RECONVERGENT B1 ;  /* 0x0000000000017941 */ /* 0x000fea0003800200 */
.L_x_36813:
        /* <DEDUP_REMOVED lines=43> */
.L_x_36811:
[----:B------:R-:W-:Y:S05]  /*12f30*/  BSYNC.RECONVERGENT B0 ;  /* 0x0000000000007941 */ /* 0x000fea0003800200 */
.L_x_36810:
        /* <DEDUP_REMOVED lines=23> */
.L_x_36817:
        /* <DEDUP_REMOVED lines=15> */
.L_x_36819:
[----:B------:R-:W-:Y:S05]  /*131a0*/  BSYNC.RECONVERGENT B1 ;  /* 0x0000000000017941 */ /* 0x000fea0003800200 */
.L_x_36818:
        /* <DEDUP_REMOVED lines=43> */
.L_x_36816:
[----:B------:R-:W-:Y:S05]  /*13460*/  BSYNC.RECONVERGENT B0 ;  /* 0x0000000000007941 */ /* 0x000fea0003800200 */
.L_x_36815:
        /* <DEDUP_REMOVED lines=10> */
.L_x_36779:
        /* <DEDUP_REMOVED lines=16> */
.L_x_36823:
        /* <DEDUP_REMOVED lines=13> */
.L_x_36825:
[----:B------:R-:W-:Y:S05]  /*136e0*/  BSYNC.RECONVERGENT B1 ;  /* 0x0000000000017941 */ /* 0x000fea0003800200 */
.L_x_36824:
        /* <DEDUP_REMOVED lines=43> */
.L_x_36822:
[----:B------:R-:W-:Y:S05]  /*139a0*/  BSYNC.RECONVERGENT B0 ;  /* 0x0000000000007941 */ /* 0x000fea0003800200 */
.L_x_36821:
[----:B------:R-:W-:Y:S01]  /*139b0*/  ISETP.NE.AND P0, PT, R32, 0x1, PT ;  /* 0x000000012000780c */ /* 0x000fe20003f05270 */
[----:B------:R-:W-:Y:S01]  /*139c0*/  BSSY.RECONVERGENT B0, `(.L_x_36826) ;  /* 0x000004d000007945 */ /* 0x000fe20003800200 */
[----:B------:R-:W-:Y:S01]  /*139d0*/  I2FP.F32.U32 R28, R30 ;  /* 0x0000001e001c7245 */ /* 0x000fe20000201000 */
[----:B-----5:R-:W-:Y:S01]  /*139e0*/  IMAD.U32 R30, R24, 0x10000, RZ ;  /* 0x00010000181e7824 */ /* 0x020fe200078e00ff */
[----:B------:R-:W-:Y:S01]  /*139f0*/  MOV R31, R4 ;  /* 0x00000004001f7202 */ /* 0x000fe20000000f00 */
[----:B------:R-:W-:Y:S02]  /*13a00*/  IMAD.MOV.U32 R34, RZ, RZ, 0x2 ;  /* 0x00000002ff227424 */ /* 0x000fe400078e00ff */
        /* <DEDUP_REMOVED lines=15> */
.L_x_36828:
        /* <DEDUP_REMOVED lines=13> */
.L_x_36830:
[----:B------:R-:W-:Y:S05]  /*13bd0*/  BSYNC.RECONVERGENT B1 ;  /* 0x0000000000017941 */ /* 0x000fea0003800200 */
.L_x_36829:
        /* <DEDUP_REMOVED lines=40> */
[----:B------:R-:W-:Y:S02]  /*13e60*/  HFMA2 R34, -RZ, RZ, 0, 0 ;  /* 0x00000000ff227431 */ /* 0x000fe400000001ff */
[----:B------:R-:W-:Y:S02]  /*13e70*/  IMAD.MOV.U32 R31, RZ, RZ, R29 ;  /* 0x000000ffff1f7224 */ /* 0x000fe400078e001d */
[----:B------:R-:W-:-:S07]  /*13e80*/  IMAD.MOV.U32 R29, RZ, RZ, R30 ;  /* 0x000000ffff1d7224 */ /* 0x000fce00078e001e */
.L_x_36827:
[----:B------:R-:W-:Y:S05]  /*13e90*/  BSYNC.RECONVERGENT B0 ;  /* 0x0000000000007941 */ /* 0x000fea0003800200 */
.L_x_36826:
        /* <DEDUP_REMOVED lines=19> */
.L_x_36833:
        /* <DEDUP_REMOVED lines=13> */
.L_x_36835:
[----:B------:R-:W-:Y:S05]  /*140a0*/  BSYNC.RECONVERGENT B1 ;  /* 0x0000000000017941 */ /* 0x000fea0003800200 */
.L_x_36834:
        /* <DEDUP_REMOVED lines=39> */
[----:B------:R-:W-:-:S03]  /*14320*/  MOV R4, R38 ;  /* 0x0000002600047202 */ /* 0x000fc60000000f00 */
[----:B------:R-:W-:Y:S01]  /*14330*/  IMAD.MOV.U32 R29, RZ, RZ, R34 ;  /* 0x000000ffff1d7224 */ /* 0x000fe200078e0022 */
[----:B------:R-:W-:Y:S01]  /*14340*/  LOP3.LUT R7, R194, R36, R35, 0x96, !PT ;  /* 0x00000024c2077212 */ /* 0x000fe200078e9623 */
[----:B------:R-:W-:-:S07]  /*14350*/  HFMA2 R36, -RZ, RZ, 0, 0 ;  /* 0x00000000ff247431 */ /* 0x000fce00000001ff */
.L_x_36832:
[----:B------:R-:W-:Y:S05]  /*14360*/  BSYNC.RECONVERGENT B0 ;  /* 0x0000000000007941 */ /* 0x000fea0003800200 */
.L_x_36831:
        /* <DEDUP_REMOVED lines=20> */
.L_x_36838:
        /* <DEDUP_REMOVED lines=13> */
.L_x_36840:
[----:B------:R-:W-:Y:S05]  /*14580*/  BSYNC.RECONVERGENT B1 ;  /* 0x0000000000017941 */ /* 0x000fea0003800200 */
.L_x_36839:
        /* <DEDUP_REMOVED lines=43> */
.L_x_36837:
[----:B------:R-:W-:Y:S05]  /*14840*/  BSYNC.RECONVERGENT B0 ;  /* 0x0000000000007941 */ /* 0x000fea0003800200 */
.L_x_36836:
        /* <DEDUP_REMOVED lines=19> */
.L_x_36843:
        /* <DEDUP_REMOVED lines=13> */
.L_x_36845:
[----:B------:R-:W-:Y:S05]  /*14a50*/  BSYNC.RECONVERGENT B1 ;  /* 0x0000000000017941 */ /* 0x000fea0003800200 */
.L_x_36844:
        /* <DEDUP_REMOVED lines=43> */
.L_x_36842:
[----:B------:R-:W-:Y:S05]  /*14d10*/  BSYNC.RECONVERGENT B0 ;  /* 0x0000000000007941 */ /* 0x000fea0003800200 */
.L_x_36841:
[----:B------:R-:W-:Y:S01]  /*14d20*/  I2FP.F32.U32 R30, R25 ;  /* 0x00000019001e7245 */ /* 0x000fe20000201000 */
[----:B------:R-:W-:Y:S01]  /*14d30*/  BSSY.RECONVERGENT B0, `(.L_x_36846) ;  /* 0x000004c000007945 */ /* 0x000fe20003800200 */
[----:B------:R-:W-:Y:S01]  /*14d40*/  ISETP.NE.AND P4, PT, R35, 0x1, PT ;  /* 0x000000012300780c */ /* 0x000fe20003f85270 */
[----:B------:R-:W-:Y:S02]  /*14d50*/  IMAD.MOV.U32 R36, RZ, RZ, 0x2 ;  /* 0x00000002ff247424 */ /* 0x000fe400078e00ff */
[----:B------:R-:W-:-:S05]  /*14d60*/  FFMA.FTZ R30, R30, R205, 1.1641532182693481445e-10 ;  /* 0x2f0000001e1e7423 */ /* 0x000fca00000100cd */
[----:B------:R-:W-:Y:S01]  /*14d70*/  FSETP.LE.FTZ.AND P3, PT, R30, R11, PT ;  /* 0x0000000b1e00720b */ /* 0x000fe20003f73000 */
[C---:B------:R-:W-:Y:S01]  /*14d80*/  IMAD.U32 R30, R26.reuse, 0x10000, RZ ;  /* 0x000100001a1e7824 */ /* 0x040fe200078e00ff */
[----:B------:R-:W-:-:S03]  /*14d90*/  PRMT R26, R26, 0x7632, R26 ;  /* 0x000076321a1a7816 */ /* 0x000fc6000000001a */
[----:B------:R-:W-:-:S04]  /*14da0*/  FMUL.FTZ R25, R30, R195 ;  /* 0x000000c31e197220 */ /* 0x000fc80000410000 */
        /* <DEDUP_REMOVED lines=11> */
.L_x_36848:
        /* <DEDUP_REMOVED lines=13> */
.L_x_36850:
[----:B------:R-:W-:Y:S05]  /*14f30*/  BSYNC.RECONVERGENT B1 ;  /* 0x0000000000017941 */ /* 0x000fea0003800200 */
.L_x_36849:
        /* <DEDUP_REMOVED lines=43> */
.L_x_36847:
[----:B------:R-:W-:Y:S05]  /*151f0*/  BSYNC.RECONVERGENT B0 ;  /* 0x0000000000007941 */ /* 0x000fea0003800200 */
.L_x_36846:
        /* <DEDUP_REMOVED lines=19> */
.L_x_36853:
        /* <DEDUP_REMOVED lines=13> */
.L_x_36855:
[----:B------:R-:W-:Y:S05]  /*15400*/  BSYNC.RECONVERGENT B1 ;  /* 0x0000000000017941 */ /* 0x000fea0003800200 */
.L_x_36854:
        /* <DEDUP_REMOVED lines=40> */
[----:B------:R-:W-:-:S04]  /*15690*/  IMAD.WIDE.U32 R34, R7, -0x2daee0ad, RZ ;  /* 0xd2511f5307227825 */ /* 0x000fc800078e00ff */
[----:B------:R-:W-:Y:S01]  /*156a0*/  IMAD.MOV.U32 R29, RZ, RZ, R34 ;  /* 0x000000ffff1d7224 */ /* 0x000fe200078e0022 */
[----:B------:R-:W-:-:S07]  /*156b0*/  LOP3.LUT R7, R194, R36, R35, 0x96, !PT ;  /* 0x00000024c2077212 */ /* 0x000fce00078e9623 */
.L_x_36852:
[----:B------:R-:W-:Y:S05]  /*156c0*/  BSYNC.RECONVERGENT B0 ;  /* 0x0000000000007941 */ /* 0x000fea0003800200 */
.L_x_36851:
        /* <DEDUP_REMOVED lines=8> */
[----:B------:R-:W-:Y:S01]  /*15750*/  FMUL.FTZ R26, R35, R12 ;  /* 0x0000000c231a7220 */ /* 0x000fe20000410000 */
[----:B------:R-:W-:-:S03]  /*15760*/  MOV R35, R4 ;  /* 0x0000000400237202 */ /* 0x000fc60000000f00 */
        /* <DEDUP_REMOVED lines=10> */
.L_x_36858:
        /* <DEDUP_REMOVED lines=15> */
.L_x_36860:
[----:B------:R-:W-:Y:S05]  /*15900*/  BSYNC.RECONVERGENT B1 ;  /* 0x0000000000017941 */ /* 0x000fea0003800200 */
.L_x_36859:
        /* <DEDUP_REMOVED lines=41> */
[----:B------:R-:W-:Y:S02]  /*15ba0*/  IMAD.MOV.U32 R29, RZ, RZ, R34 ;  /* 0x000000ffff1d7224 */ /* 0x000fe400078e0022 */
[----:B------:R-:W-:-:S07]  /*15bb0*/  HFMA2 R34, -RZ, RZ, 0, 0 ;  /* 0x00000000ff227431 */ /* 0x000fce00000001ff */
.L_x_36857:
[----:B------:R-:W-:Y:S05]  /*15bc0*/  BSYNC.RECONVERGENT B0 ;  /* 0x0000000000007941 */ /* 0x000fea0003800200 */
.L_x_36856:
        /* <DEDUP_REMOVED lines=16> */
.L_x_36820:
[----:B------:R-:W-:Y:S01]  /*15cd0*/  SEL R26, RZ, 0x1000000, !P6 ;  /* 0x01000000ff1a7807 */ /* 0x000fe20007000000 */
[----:B------:R-:W-:Y:S01]  /*15ce0*/  VIADD R201, R2, 0x80 ;  /* 0x0000008002c97836 */ /* 0x000fe20000000000 */
[----:B------:R-:W-:Y:S02]  /*15cf0*/  SEL R27, RZ, 0x10000, !P5 ;  /* 0x00010000ff1b7807 */ /* 0x000fe40006800000 */
[----:B------:R-:W-:Y:S02]  /*15d00*/  SEL R30, RZ, 0x100, !P4 ;  /* 0x00000100ff1e7807 */ /* 0x000fe40006000000 */
[----:B------:R-:W-:Y:S02]  /*15d10*/  SEL R28, RZ, 0x1000000, !P2 ;  /* 0x01000000ff1c7807 */ /* 0x000fe40005000000 */
[----:B------:R-:W-:Y:S02]  /*15d20*/  LOP3.LUT R30, R30, R26, R27, 0xfe, !PT ;  /* 0x0000001a1e1e7212 */ /* 0x000fe400078efe1b */
[----:B------:R-:W-:-:S02]  /*15d30*/  SEL R27, RZ, 0x10000, !P1 ;  /* 0x00010000ff1b7807 */ /* 0x000fc40004800000 */
[----:B------:R-:W-:Y:S02]  /*15d40*/  SEL R26, RZ, 0x100, !P0 ;  /* 0x00000100ff1a7807 */ /* 0x000fe40004000000 */
[----:B------:R-:W-:Y:S01]  /*15d50*/  ISETP.NE.AND P5, PT, R24, RZ, PT ;  /* 0x000000ff1800720c */ /* 0x000fe20003fa5270 */
[----:B------:R-:W-:Y:S01]  /*15d60*/  IMAD.WIDE.U32 R24, R202, 0x20, R218 ;  /* 0x00000020ca187825 */ /* 0x000fe200078e00da */
[----:B------:R-:W-:Y:S02]  /*15d70*/  LOP3.LUT R26, R26, R28, R27, 0xfe, !PT ;  /* 0x0000001c1a1a7212 */ /* 0x000fe400078efe1b */
[----:B------:R-:W-:Y:S02]  /*15d80*/  SEL R27, RZ, 0x1, !P3 ;  /* 0x00000001ff1b7807 */ /* 0x000fe40005800000 */
[----:B------:R-:W-:Y:S01]  /*15d90*/  STG.E.128 desc[UR8][R24.64], R76 ;  /* 0x0000004c18007986 */ /* 0x000fe2000c101d08 */
[----:B------:R-:W-:-:S03]  /*15da0*/  LOP3.LUT P6, RZ, R0, 0x4, RZ, 0xc0, !PT ;  /* 0x0000000400ff7812 */ /* 0x000fc600078cc0ff */
[----:B------:R0:W-:Y:S02]  /*15db0*/  STG.E.128 desc[UR8][R24.64+0x10], R72 ;  /* 0x0000104818007986 */ /* 0x0001e4000c101d08 */
[----:B0-----:R-:W-:Y:S02]  /*15dc0*/  LOP3.LUT R25, R30, R27, RZ, 0xfc, !PT ;  /* 0x0000001b1e197212 */ /* 0x001fe400078efcff */
[----:B------:R-:W-:-:S04]  /*15dd0*/  SEL R27, RZ, 0x1, !P5 ;  /* 0x00000001ff1b7807 */ /* 0x000fc80006800000 */
[----:B------:R-:W-:Y:S01]  /*15de0*/  LOP3.LUT R24, R26, R27, RZ, 0xfc, !PT ;  /* 0x0000001b1a187212 */ /* 0x000fe200078efcff */
[----:B------:R-:W-:-:S05]  /*15df0*/  IMAD.WIDE.U32 R26, R202, 0x8, R212 ;  /* 0x00000008ca1a7825 */ /* 0x000fca00078e00d4 */
[----:B------:R0:W-:Y:S02]  /*15e00*/  STG.E.64 desc[UR8][R26.64], R24 ;  /* 0x000000181a007986 */ /* 0x0001e4000c101b08 */
[----:B0-----:R-:W-:-:S06]  /*15e10*/  IMAD.WIDE.U32 R24, R201, 0x10, R186 ;  /* 0x00000010c9187825 */ /* 0x001fcc00078e00ba */
[----:B------:R-:W5:Y:S01]  /*15e20*/  LDG.E.128 R24, desc[UR8][R24.64] ;  /* 0x0000000818187981 */ /* 0x000f62000c1e1d00 */
[----:B------:R-:W-:Y:S05]  /*15e30*/  @!P6 BRA `(.L_x_36861) ;  /* 0x000000280040e947 */ /* 0x000fea0003800000 */
[----:B------:R-:W0:Y:S01]  /*15e40*/  LDC.64 R30, c[0x0][0x3a0] ;  /* 0x0000e800ff1e7b82 */ /* 0x000e220000000a00 */
[----:B------:R-:W-:Y:S01]  /*15e50*/  ISETP.NE.AND P0, PT, R34, 0x1, PT ;  /* 0x000000012200780c */ /* 0x000fe20003f05270 */
[----:B------:R-:W-:Y:S01]  /*15e60*/  BSSY.RECONVERGENT B0, `(.L_x_36862) ;  /* 0x000004b000007945 */ /* 0x000fe20003800200 */
[----:B------:R-:W-:Y:S02]  /*15e70*/  IMAD.MOV.U32 R32, RZ, RZ, R4 ;  /* 0x000000ffff207224 */ /* 0x000fe400078e0004 */
[----:B------:R-:W-:Y:S02]  /*15e80*/  IMAD.MOV.U32 R28, RZ, RZ, R29 ;  /* 0x000000ffff1c7224 */ /* 0x000fe400078e001d */
[----:B0-----:R-:W-:-:S05]  /*15e90*/  IMAD.WIDE.U32 R30, R201, 0x20, R30 ;  /* 0x00000020c91e7825 */ /* 0x001fca00078e001e */
[----:B------:R-:W5:Y:S04]  /*15ea0*/  LDG.E.128 R68, desc[UR8][R30.64] ;  /* 0x000000081e447981 */ /* 0x000f68000c1e1d00 */
[----:B------:R0:W5:Y:S02]  /*15eb0*/  LDG.E.128 R64, desc[UR8][R30.64+0x10] ;  /* 0x000010081e407981 */ /* 0x000164000c1e1d00 */
[----:B0-----:R-:W-:Y:S01]  /*15ec0*/  HFMA2 R30, -RZ, RZ, 0, 1.1920928955078125e-07 ;  /* 0x00000002ff1e7431 */ /* 0x001fe200000001ff */
[----:B------:R-:W-:Y:S06]  /*15ed0*/  @!P0 BRA `(.L_x_36863) ;  /* 0x00000004000c8947 */ /* 0x000fec0003800000 */
        /* <DEDUP_REMOVED lines=10> */
.L_x_36864:
        /* <DEDUP_REMOVED lines=13> */
.L_x_36866:
[----:B------:R-:W-:Y:S05]  /*16050*/  BSYNC.RECONVERGENT B1 ;  /* 0x0000000000017941 */ /* 0x000fea0003800200 */
.L_x_36865:
        /* <DEDUP_REMOVED lines=43> */
.L_x_36863:
[----:B------:R-:W-:Y:S05]  /*16310*/  BSYNC.RECONVERGENT B0 ;  /* 0x0000000000007941 */ /* 0x000fea0003800200 */
.L_x_36862:
        /* <DEDUP_REMOVED lines=25> */
.L_x_36869:
        /* <DEDUP_REMOVED lines=13> */
.L_x_36871:
[----:B------:R-:W-:Y:S05]  /*16580*/  BSYNC.RECONVERGENT B1 ;  /* 0x0000000000017941 */ /* 0x000fea0003800200 */
.L_x_36870:
        /* <DEDUP_REMOVED lines=43> */
.L_x_36868:
[----:B------:R-:W-:Y:S05]  /*16840*/  BSYNC.RECONVERGENT B0 ;  /* 0x0000000000007941 */ /* 0x000fea0003800200 */
.L_x_36867:
        /* <DEDUP_REMOVED lines=22> */
.L_x_36874:
        /* <DEDUP_REMOVED lines=13> */
.L_x_36876:
[----:B------:R-:W-:Y:S05]  /*16a80*/  BSYNC.RECONVERGENT B1 ;  /* 0x0000000000017941 */ /* 0x000fea0003800200 */
.L_x_36875:
        /* <DEDUP_REMOVED lines=43> */
.L_x_36873:
[----:B------:R-:W-:Y:S05]  /*16d40*/  BSYNC.RECONVERGENT B0 ;  /* 0x0000000000007941 */ /* 0x000fea0003800200 */
.L_x_36872:
        /* <DEDUP_REMOVED lines=8> */
[----:B------:R-:W-:-:S04]  /*16dd0*/  FSETP.GTU.FTZ.AND P1, PT, R24, R11, PT ;  /* 0x0000000b1800720b */ /* 0x000fc80003f3c000 */
        /* <DEDUP_REMOVED lines=14> */
.L_x_36879:
        /* <DEDUP_REMOVED lines=13> */
.L_x_36881:
[----:B------:R-:W-:Y:S05]  /*16f90*/  BSYNC.RECONVERGENT B1 ;  /* 0x0000000000017941 */ /* 0x000fea0003800200 */
.L_x_36880:
        /* <DEDUP_REMOVED lines=38> */
[----:B------:R-:W-:Y:S02]  /*17200*/  IMAD.MOV.U32 R28, RZ, RZ, R24 ;  /* 0x000000ffff1c7224 */ /* 0x000fe400078e0018 */
[----:B------:R-:W-:-:S05]  /*17210*/  IMAD.WIDE.U32 R24, R4, -0x326172a9, RZ ;  /* 0xcd9e8d5704187825 */ /* 0x000fca00078e00ff */
[----:B------:R-:W-:Y:S01]  /*17220*/  LOP3.LUT R6, R191, R6, R25, 0x96, !PT ;  /* 0x00000006bf067212 */ /* 0x000fe200078e9619 */
[----:B------:R-:W-:Y:S01]  /*17230*/  IMAD.MOV.U32 R25, RZ, RZ, RZ ;  /* 0x000000ffff197224 */ /* 0x000fe200078e00ff */
[----:B------:R-:W-:-:S07]  /*17240*/  MOV R4, R24 ;  /* 0x0000001800047202 */ /* 0x000fce0000000f00 */
.L_x_36878:
[----:B------:R-:W-:Y:S05]  /*17250*/  BSYNC.RECONVERGENT B0 ;  /* 0x0000000000007941 */ /* 0x000fea0003800200 */
.L_x_36877:
        /* <DEDUP_REMOVED lines=22> */
.L_x_36884:
        /* <DEDUP_REMOVED lines=13> */
.L_x_36886:
[----:B------:R-:W-:Y:S05]  /*17490*/  BSYNC.RECONVERGENT B1 ;  /* 0x0000000000017941 */ /* 0x000fea0003800200 */
.L_x_36885:
        /* <DEDUP_REMOVED lines=42> */
[----:B------:R-:W-:-:S07]  /*17740*/  IMAD.MOV.U32 R30, RZ, RZ, RZ ;  /* 0x000000ffff1e7224 */ /* 0x000fce00078e00ff */
.L_x_36883:
[----:B------:R-:W-:Y:S05]  /*17750*/  BSYNC.RECONVERGENT B0 ;  /* 0x0000000000007941 */ /* 0x000fea0003800200 */
.L_x_36882:
        /* <DEDUP_REMOVED lines=23> */
.L_x_36889:
        /* <DEDUP_REMOVED lines=13> */
.L_x_36891:
[----:B------:R-:W-:Y:S05]  /*179a0*/  BSYNC.RECONVERGENT B1 ;  /* 0x0000000000017941 */ /* 0x000fea0003800200 */
.L_x_36890:
        /* <DEDUP_REMOVED lines=43> */
.L_x_36888:
[----:B------:R-:W-:Y:S05]  /*17c60*/  BSYNC.RECONVERGENT B0 ;  /* 0x0000000000007941 */ /* 0x000fea0003800200 */
.L_x_36887:
        /* <DEDUP_REMOVED lines=22> */
.L_x_36894:
        /* <DEDUP_REMOVED lines=13> */
.L_x_36896:
[----:B------:R-:W-:Y:S05]  /*17ea0*/  BSYNC.RECONVERGENT B1 ;  /* 0x0000000000017941 */ /* 0x000fea0003800200 */
.L_x_36895:
        /* <DEDUP_REMOVED lines=43> */
.L_x_36893:
[----:B------:R-:W-:Y:S05]  /*18160*/  BSYNC.RECONVERGENT B0 ;  /* 0x0000000000007941 */ /* 0x000fea0003800200 */
.L_x_36892:
        /* <DEDUP_REMOVED lines=23> */
.L_x_36899:
        /* <DEDUP_REMOVED lines=15> */
.L_x_36901:
[----:B------:R-:W-:Y:S05]  /*183d0*/  BSYNC.RECONVERGENT B1 ;  /* 0x0000000000017941 */ /* 0x000fea0003800200 */
.L_x_36900:
        /* <DEDUP_REMOVED lines=43> */
.L_x_36898:
[----:B------:R-:W-:Y:S05]  /*18690*/  BSYNC.RECONVERGENT B0 ;  /* 0x0000000000007941 */ /* 0x000fea0003800200 */
.L_x_36897:
        /* <DEDUP_REMOVED lines=10> */
.L_x_36861:
        /* <DEDUP_REMOVED lines=16> */
.L_x_36905:
        /* <DEDUP_REMOVED lines=13> */
.L_x_36907:
[----:B------:R-:W-:Y:S05]  /*18910*/  BSYNC.RECONVERGENT B1 ;  /* 0x0000000000017941 */ /* 0x000fea0003800200 */
.L_x_36906:
        /* <DEDUP_REMOVED lines=43> */
.L_x_36904:
[----:B------:R-:W-:Y:S05]  /*18bd0*/  BSYNC.RECONVERGENT B0 ;  /* 0x0000000000007941 */ /* 0x000fea0003800200 */
.L_x_36903:
[----:B------:R-:W-:Y:S01]  /*18be0*/  I2FP.F32.U32 R30, R30 ;  /* 0x0000001e001e7245 */ /* 0x000fe20000201000 */
[----:B------:R-:W-:Y:S01]  /*18bf0*/  BSSY.RECONVERGENT B0, `(.L_x_36908) ;  /* 0x000004e000007945 */ /* 0x000fe20003800200 */
[----:B------:R-:W-:Y:S01]  /*18c00*/  ISETP.NE.AND P0, PT, R31, 0x1, PT ;  /* 0x000000011f00780c */ /* 0x000fe20003f05270 */
[----:B------:R-:W-:Y:S01]  /*18c10*/  HFMA2 R33, -RZ, RZ, 0, 1.1920928955078125e-07 ;  /* 0x00000002ff217431 */ /* 0x000fe200000001ff */
[----:B------:R-:W-:Y:S01]  /*18c20*/  LOP3.LUT R0, R0, 0xfffffffd, RZ, 0xc0, !PT ;  /* 0xfffffffd00007812 */ /* 0x000fe200078ec0ff */
[----:B------:R-:W-:-:S05]  /*18c30*/  FFMA.FTZ R30, R30, R205, 1.1641532182693481445e-10 ;  /* 0x2f0000001e1e7423 */ /* 0x000fca00000100cd */
[----:B------:R-:W-:Y:S01]  /*18c40*/  FSETP.LE.FTZ.AND P1, PT, R30, R11, PT ;  /* 0x0000000b1e00720b */ /* 0x000fe20003f33000 */
[C---:B-----5:R-:W-:Y:S01]  /*18c50*/  IMAD.U32 R30, R24.reuse, 0x10000, RZ ;  /* 0x00010000181e7824 */ /* 0x060fe200078e00ff */
[----:B------:R-:W-:-:S03]  /*18c60*/  PRMT R24, R24, 0x7632, R24 ;  /* 0x0000763218187816 */ /* 0x000fc60000000018 */
[----:B------:R-:W-:-:S04]  /*18c70*/  FMUL.FTZ R29, R30, R195 ;  /* 0x000000c31e1d7220 */ /* 0x000fc80000410000 */
[----:B------:R-:W-:Y:S01]  /*18c80*/  FMUL.FTZ R32, R29, R12 ;  /* 0x0000000c1d207220 */ /* 0x000fe20000410000 */
[----:B------:R-:W-:-:S03]  /*18c90*/  IMAD.MOV.U32 R29, RZ, RZ, R4 ;  /* 0x000000ffff1d7224 */ /* 0x000fc600078e0004 */
        /* <DEDUP_REMOVED lines=10> */
.L_x_36910:
        /* <DEDUP_REMOVED lines=13> */
.L_x_36912:
[----:B------:R-:W-:Y:S05]  /*18e10*/  BSYNC.RECONVERGENT B1 ;  /* 0x0000000000017941 */ /* 0x000fea0003800200 */
.L_x_36911:
[----:B------:R-:W-:Y:S01]  /*18e20*/  LOP3.LUT R30, R3, UR7, R35, 0x96, !PT ;  /* 0x00000007031e7c12 */ /* 0x000fe2000f8e9623 */
[----:B------:R-:W-:-:S04]  /*18e30*/  IMAD.WIDE.U32 R6, R10, -0x326172a9, RZ ;  /* 0xcd9e8d570a067825 */ /* 0x000fc800078e00ff */
[----:B------:R-:W-:Y:S01]  /*18e40*/  IMAD.WIDE.U32 R30, R30, -0x326172a9, RZ ;  /* 0xcd9e8d571e1e7825 */ /* 0x000fe200078e00ff */
[----:B------:R-:W-:-:S03]  /*18e50*/  LOP3.LUT R7, R5, UR6, R7, 0x96, !PT ;  /* 0x0000000605077c12 */ /* 0x000fc6000f8e9607 */
        /* <DEDUP_REMOVED lines=38> */
[----:B------:R-:W-:-:S07]  /*190c0*/  MOV R28, R30 ;  /* 0x0000001e001c7202 */ /* 0x000fce0000000f00 */
.L_x_36909:
[----:B------:R-:W-:Y:S05]  /*190d0*/  BSYNC.RECONVERGENT B0 ;  /* 0x0000000000007941 */ /* 0x000fea0003800200 */
.L_x_36908:
        /* <DEDUP_REMOVED lines=19> */
.L_x_36915:
        /* <DEDUP_REMOVED lines=13> */
.L_x_36917:
[----:B------:R-:W-:Y:S05]  /*192e0*/  BSYNC.RECONVERGENT B1 ;  /* 0x0000000000017941 */ /* 0x000fea0003800200 */
.L_x_36916:
        /* <DEDUP_REMOVED lines=43> */
.L_x_36914:
[----:B------:R-:W-:Y:S05]  /*195a0*/  BSYNC.RECONVERGENT B0 ;  /* 0x0000000000007941 */ /* 0x000fea0003800200 */
.L_x_36913:
[----:B------:R-:W-:Y:S01]  /*195b0*/  I2FP.F32.U32 R24, R24 ;  /* 0x0000001800187245 */ /* 0x000fe20000201000 */
[----:B------:R-:W-:Y:S01]  /*195c0*/  BSSY.RECONVERGENT B0, `(.L_x_36918) ;  /* 0x000004c000007945 */ /* 0x000fe20003800200 */
[----:B------:R-:W-:Y:S01]  /*195d0*/  ISETP.NE.AND P2, PT, R34, 0x1, PT ;  /* 0x000000012200780c */ /* 0x000fe20003f45270 */
[----:B------:R-:W-:Y:S01]  /*195e0*/  HFMA2 R33, -RZ, RZ, 0, 1.1920928955078125e-07 ;  /* 0x00000002ff217431 */ /* 0x000fe200000001ff */
[----:B------:R-:W-:Y:S01]  /*195f0*/  PRMT R29, R25, 0x7632, R29 ;  /* 0x00007632191d7816 */ /* 0x000fe2000000001d */
[----:B------:R-:W-:-:S05]  /*19600*/  FFMA.FTZ R24, R24, R205, 1.1641532182693481445e-10 ;  /* 0x2f00000018187423 */ /* 0x000fca00000100cd */
[----:B------:R-:W-:Y:S01]  /*19610*/  FSETP.LE.FTZ.AND P1, PT, R24, R11, PT ;  /* 0x0000000b1800720b */ /* 0x000fe20003f33000 */
[----:B------:R-:W-:Y:S02]  /*19620*/  IMAD.U32 R24, R25, 0x10000, RZ ;  /* 0x0001000019187824 */ /* 0x000fe400078e00ff */
[----:B------:R-:W-:Y:S02]  /*19630*/  IMAD.MOV.U32 R25, RZ, RZ, R4 ;  /* 0x000000ffff197224 */ /* 0x000fe400078e0004 */
        /* <DEDUP_REMOVED lines=11> */
.L_x_36920:
        /* <DEDUP_REMOVED lines=13> */
.L_x_36922:
[----:B------:R-:W-:Y:S05]  /*197c0*/  BSYNC.RECONVERGENT B1 ;  /* 0x0000000000017941 */ /* 0x000fea0003800200 */
.L_x_36921:
        /* <DEDUP_REMOVED lines=43> */
.L_x_36919:
[----:B------:R-:W-:Y:S05]  /*19a80*/  BSYNC.RECONVERGENT B0 ;  /* 0x0000000000007941 */ /* 0x000fea0003800200 */
.L_x_36918:
[----:B------:R-:W-:Y:S01]  /*19a90*/  ISETP.NE.AND P3, PT, R33, 0x1, PT ;  /* 0x000000012100780c */ /* 0x000fe20003f65270 */
[----:B------:R-:W-:Y:S01]  /*19aa0*/  IMAD.U32 R34, R29, 0x10000, RZ ;  /* 0x000100001d227824 */ /* 0x000fe200078e00ff */
[----:B------:R-:W-:Y:S01]  /*19ab0*/  I2FP.F32.U32 R24, R25 ;  /* 0x0000001900187245 */ /* 0x000fe20000201000 */
[----:B------:R-:W-:Y:S01]  /*19ac0*/  BSSY.RECONVERGENT B0, `(.L_x_36923) ;  /* 0x0000049000007945 */ /* 0x000fe20003800200 */
[----:B------:R-:W-:Y:S02]  /*19ad0*/  IMAD.MOV.U32 R25, RZ, RZ, R4 ;  /* 0x000000ffff197224 */ /* 0x000fe400078e0004 */
[----:B------:R-:W-:Y:S01]  /*19ae0*/  FMUL.FTZ R29, R34, R195 ;  /* 0x000000c3221d7220 */ /* 0x000fe20000410000 */
[----:B------:R-:W-:Y:S02]  /*19af0*/  HFMA2 R34, -RZ, RZ, 0, 1.1920928955078125e-07 ;  /* 0x00000002ff227431 */ /* 0x000fe400000001ff */
        /* <DEDUP_REMOVED lines=12> */
.L_x_36925:
        /* <DEDUP_REMOVED lines=13> */
.L_x_36927:
[----:B------:R-:W-:Y:S05]  /*19c90*/  BSYNC.RECONVERGENT B1 ;  /* 0x0000000000017941 */ /* 0x000fea0003800200 */
.L_x_36926:
        /* <DEDUP_REMOVED lines=43> */
.L_x_36924:
[----:B------:R-:W-:Y:S05]  /*19f50*/  BSYNC.RECONVERGENT B0 ;  /* 0x0000000000007941 */ /* 0x000fea0003800200 */
.L_x_36923:
[----:B------:R-:W-:Y:S01]  /*19f60*/  I2FP.F32.U32 R24, R25 ;  /* 0x0000001900187245 */ /* 0x000fe20000201000 */
[----:B------:R-:W-:Y:S01]  /*19f70*/  BSSY.RECONVERGENT B0, `(.L_x_36928) ;  /* 0x000004c000007945 */ /* 0x000fe20003800200 */
[----:B------:R-:W-:Y:S01]  /*19f80*/  ISETP.NE.AND P4, PT, R34, 0x1, PT ;  /* 0x000000012200780c */ /* 0x000fe20003f85270 */
[----:B------:R-:W-:Y:S01]  /*19f90*/  HFMA2 R35, -RZ, RZ, 0, 1.1920928955078125e-07 ;  /* 0x00000002ff237431 */ /* 0x000fe200000001ff */
[----:B------:R-:W-:Y:S01]  /*19fa0*/  PRMT R33, R26, 0x7632, R33 ;  /* 0x000076321a217816 */ /* 0x000fe20000000021 */
[----:B------:R-:W-:-:S05]  /*19fb0*/  FFMA.FTZ R24, R24, R205, 1.1641532182693481445e-10 ;  /* 0x2f00000018187423 */ /* 0x000fca00000100cd */
[----:B------:R-:W-:Y:S01]  /*19fc0*/  FSETP.LE.FTZ.AND P3, PT, R24, R11, PT ;  /* 0x0000000b1800720b */ /* 0x000fe20003f73000 */
[----:B------:R-:W-:-:S04]  /*19fd0*/  IMAD.U32 R24, R26, 0x10000, RZ ;  /* 0x000100001a187824 */ /* 0x000fc800078e00ff */
[----:B------:R-:W-:-:S04]  /*19fe0*/  FMUL.FTZ R25, R24, R195 ;  /* 0x000000c318197220 */ /* 0x000fc80000410000 */
        /* <DEDUP_REMOVED lines=11> */
.L_x_36930:
        /* <DEDUP_REMOVED lines=13> */
.L_x_36932:
[----:B------:R-:W-:Y:S05]  /*1a170*/  BSYNC.RECONVERGENT B1 ;  /* 0x0000000000017941 */ /* 0x000fea0003800200 */
.L_x_36931:
        /* <DEDUP_REMOVED lines=43> */
.L_x_36929:
[----:B------:R-:W-:Y:S05]  /*1a430*/  BSYNC.RECONVERGENT B0 ;  /* 0x0000000000007941 */ /* 0x000fea0003800200 */
.L_x_36928:
        /* <DEDUP_REMOVED lines=19> */
.L_x_36935:
        /* <DEDUP_REMOVED lines=13> */
.L_x_36937:
[----:B------:R-:W-:Y:S05]  /*1a640*/  BSYNC.RECONVERGENT B1 ;  /* 0x0000000000017941 */ /* 0x000fea0003800200 */
.L_x_36936:
        /* <DEDUP_REMOVED lines=42> */
[----:B------:R-:W-:-:S07]  /*1a8f0*/  MOV R28, R34 ;  /* 0x00000022001c7202 */ /* 0x000fce0000000f00 */
.L_x_36934:
[----:B------:R-:W-:Y:S05]  /*1a900*/  BSYNC.RECONVERGENT B0 ;  /* 0x0000000000007941 */ /* 0x000fea0003800200 */
.L_x_36933:
        /* <DEDUP_REMOVED lines=20> */
.L_x_36940:
        /* <DEDUP_REMOVED lines=15> */
.L_x_36942:
[----:B------:R-:W-:Y:S05]  /*1ab40*/  BSYNC.RECONVERGENT B1 ;  /* 0x0000000000017941 */ /* 0x000fea0003800200 */
.L_x_36941:
        /* <DEDUP_REMOVED lines=43> */
.L_x_36939:
[----:B------:R-:W-:Y:S05]  /*1ae00*/  BSYNC.RECONVERGENT B0 ;  /* 0x0000000000007941 */ /* 0x000fea0003800200 */
.L_x_36938:
        /* <DEDUP_REMOVED lines=16> */
.L_x_36902:
        /* <DEDUP_REMOVED lines=10> */
[----:B------:R-:W-:Y:S02]  /*1afb0*/  LOP3.LUT P5, RZ, R0, 0x2, RZ, 0xc0, !PT ;  /* 0x0000000200ff7812 */ /* 0x000fe400078ac0ff */
        /* <DEDUP_REMOVED lines=15> */
[----:B------:R-:W-:Y:S01]  /*1b0b0*/  MOV R29, R28 ;  /* 0x0000001c001d7202 */ /* 0x000fe20000000f00 */
[----:B0-----:R-:W-:-:S05]  /*1b0c0*/  IMAD.WIDE.U32 R30, R200, 0x20, R30 ;  /* 0x00000020c81e7825 */ /* 0x001fca00078e001e */
[----:B------:R-:W5:Y:S04]  /*1b0d0*/  LDG.E.128 R60, desc[UR8][R30.64] ;  /* 0x000000081e3c7981 */ /* 0x000f68000c1e1d00 */
[----:B------:R0:W5:Y:S02]  /*1b0e0*/  LDG.E.128 R56, desc[UR8][R30.64+0x10] ;  /* 0x000010081e387981 */ /* 0x000164000c1e1d00 */
[----:B0-----:R-:W-:Y:S02]  /*1b0f0*/  IMAD.MOV.U32 R30, RZ, RZ, 0x2 ;  /* 0x00000002ff1e7424 */ /* 0x001fe400078e00ff */
[----:B------:R-:W-:Y:S01]  /*1b100*/  IMAD.MOV.U32 R31, RZ, RZ, R4 ;  /* 0x000000ffff1f7224 */ /* 0x000fe200078e0004 */
[----:B------:R-:W-:Y:S06]  /*1b110*/  @!P0 BRA `(.L_x_36945) ;  /* 0x00000004000c8947 */ /* 0x000fec0003800000 */
        /* <DEDUP_REMOVED lines=10> */
.L_x_36946:
        /* <DEDUP_REMOVED lines=13> */
.L_x_36948:
[----:B------:R-:W-:Y:S05]  /*1b290*/  BSYNC.RECONVERGENT B1 ;  /* 0x0000000000017941 */ /* 0x000fea0003800200 */
.L_x_36947:
        /* <DEDUP_REMOVED lines=43> */
.L_x_36945:
[----:B------:R-:W-:Y:S05]  /*1b550*/  BSYNC.RECONVERGENT B0 ;  /* 0x0000000000007941 */ /* 0x000fea0003800200 */
.L_x_36944:
        /* <DEDUP_REMOVED lines=25> */
.L_x_36951:
        /* <DEDUP_REMOVED lines=13> */
.L_x_36953:
[----:B------:R-:W-:Y:S05]  /*1b7c0*/  BSYNC.RECONVERGENT B1 ;  /* 0x0000000000017941 */ /* 0x000fea0003800200 */
.L_x_36952:
        /* <DEDUP_REMOVED lines=43> */
.L_x_36950:
[----:B------:R-:W-:Y:S05]  /*1ba80*/  BSYNC.RECONVERGENT B0 ;  /* 0x0000000000007941 */ /* 0x000fea0003800200 */
.L_x_36949:
        /* <DEDUP_REMOVED lines=22> */
.L_x_36956:
        /* <DEDUP_REMOVED lines=13> */
.L_x_36958:
[----:B------:R-:W-:Y:S05]  /*1bcc0*/  BSYNC.RECONVERGENT B1 ;  /* 0x0000000000017941 */ /* 0x000fea0003800200 */
.L_x_36957:
        /* <DEDUP_REMOVED lines=42> */
[----:B------:R-:W-:-:S07]  /*1bf70*/  LOP3.LUT R6, R191, R6, R31, 0x96, !PT ;  /* 0x00000006bf067212 */ /* 0x000fce00078e961f */
.L_x_36955:
[----:B------:R-:W-:Y:S05]  /*1bf80*/  BSYNC.RECONVERGENT B0 ;  /* 0x0000000000007941 */ /* 0x000fea0003800200 */
.L_x_36954:
        /* <DEDUP_REMOVED lines=23> */
.L_x_36961:
        /* <DEDUP_REMOVED lines=13> */
.L_x_36963:
[----:B------:R-:W-:Y:S05]  /*1c1d0*/  BSYNC.RECONVERGENT B1 ;  /* 0x0000000000017941 */ /* 0x000fea0003800200 */
.L_x_36962:
        /* <DEDUP_REMOVED lines=43> */
.L_x_36960:
[----:B------:R-:W-:Y:S05]  /*1c490*/  BSYNC.RECONVERGENT B0 ;  /* 0x0000000000007941 */ /* 0x000fea0003800200 */
.L_x_36959:
        /* <DEDUP_REMOVED lines=22> */
.L_x_36966:
        /* <DEDUP_REMOVED lines=13> */
.L_x_36968:
[----:B------:R-:W-:Y:S05]  /*1c6d0*/  BSYNC.RECONVERGENT B1 ;  /* 0x0000000000017941 */ /* 0x000fea0003800200 */
.L_x_36967:
        /* <DEDUP_REMOVED lines=43> */
.L_x_36965:
[----:B------:R-:W-:Y:S05]  /*1c990*/  BSYNC.RECONVERGENT B0 ;  /* 0x0000000000007941 */ /* 0x000fea0003800200 */
.L_x_36964:
        /* <DEDUP_REMOVED lines=23> */
.L_x_36971:
        /* <DEDUP_REMOVED lines=13> */
.L_x_36973:
[----:B------:R-:W-:Y:S05]  /*1cbe0*/  BSYNC.RECONVERGENT B1 ;  /* 0x0000000000017941 */ /* 0x000fea0003800200 */
.L_x_36972:
        /* <DEDUP_REMOVED lines=43> */
.L_x_36970:
[----:B------:R-:W-:Y:S05]  /*1cea0*/  BSYNC.RECONVERGENT B0 ;  /* 0x0000000000007941 */ /* 0x000fea0003800200 */
.L_x_36969:
        /* <DEDUP_REMOVED lines=22> */
.L_x_36976:
        /* <DEDUP_REMOVED lines=13> */
.L_x_36978:
[----:B------:R-:W-:Y:S05]  /*1d0e0*/  BSYNC.RECONVERGENT B1 ;  /* 0x0000000000017941 */ /* 0x000fea0003800200 */
.L_x_36977:
        /* <DEDUP_REMOVED lines=43> */
.L_x_36975:
[----:B------:R-:W-:Y:S05]  /*1d3a0*/  BSYNC.RECONVERGENT B0 ;  /* 0x0000000000007941 */ /* 0x000fea0003800200 */
.L_x_36974:
        /* <DEDUP_REMOVED lines=23> */
.L_x_36981:
        /* <DEDUP_REMOVED lines=16> */
.L_x_36983:
[----:B------:R-:W-:Y:S05]  /*1d620*/  BSYNC.RECONVERGENT B1 ;  /* 0x0000000000017941 */ /* 0x000fea0003800200 */
.L_x_36982:
        /* <DEDUP_REMOVED lines=43> */
.L_x_36980:
[----:B------:R-:W-:Y:S05]  /*1d8e0*/  BSYNC.RECONVERGENT B0 ;  /* 0x0000000000007941 */ /* 0x000fea0003800200 */
.L_x_36979:
        /* <DEDUP_REMOVED lines=10> */
.L_x_36943:
        /* <DEDUP_REMOVED lines=16> */
.L_x_36987:
        /* <DEDUP_REMOVED lines=13> */
.L_x_36989:
[----:B------:R-:W-:Y:S05]  /*1db60*/  BSYNC.RECONVERGENT B1 ;  /* 0x0000000000017941 */ /* 0x000fea0003800200 */
.L_x_36988:
        /* <DEDUP_REMOVED lines=43> */
.L_x_36986:
[----:B------:R-:W-:Y:S05]  /*1de20*/  BSYNC.RECONVERGENT B0 ;  /* 0x0000000000007941 */ /* 0x000fea0003800200 */
.L_x_36985:
[----:B------:R-:W-:Y:S01]  /*1de30*/  I2FP.F32.U32 R28, R31 ;  /* 0x0000001f001c7245 */ /* 0x000fe20000201000 */
[----:B------:R-:W-:Y:S01]  /*1de40*/  BSSY.RECONVERGENT B0, `(.L_x_36990) ;  /* 0x000004e000007945 */ /* 0x000fe20003800200 */
[----:B------:R-:W-:Y:S02]  /*1de50*/  ISETP.NE.AND P0, PT, R30, 0x1, PT ;  /* 0x000000011e00780c */ /* 0x000fe40003f05270 */
[----:B------:R-:W-:Y:S01]  /*1de60*/  LOP3.LUT R0, R0, 0xfffffffd, RZ, 0xc0, !PT ;  /* 0xfffffffd00007812 */ /* 0x000fe200078ec0ff */
[----:B------:R-:W-:-:S05]  /*1de70*/  FFMA.FTZ R28, R28, R205, 1.1641532182693481445e-10 ;  /* 0x2f0000001c1c7423 */ /* 0x000fca00000100cd */
[----:B------:R-:W-:Y:S02]  /*1de80*/  FSETP.LE.FTZ.AND P1, PT, R28, R11, PT ;  /* 0x0000000b1c00720b */ /* 0x000fe40003f33000 */
[C---:B-----5:R-:W-:Y:S02]  /*1de90*/  SHF.L.U32 R28, R24.reuse, 0x10, RZ ;  /* 0x00000010181c7819 */ /* 0x060fe400000006ff */
[----:B------:R-:W-:-:S03]  /*1dea0*/  PRMT R24, R24, 0x7632, R24 ;  /* 0x0000763218187816 */ /* 0x000fc60000000018 */
[----:B------:R-:W-:Y:S01]  /*1deb0*/  FMUL.FTZ R31, R28, R195 ;  /* 0x000000c31c1f7220 */ /* 0x000fe20000410000 */
[----:B------:R-:W-:-:S03]  /*1dec0*/  IMAD.MOV.U32 R28, RZ, RZ, R4 ;  /* 0x000000ffff1c7224 */ /* 0x000fc600078e0004 */
[----:B------:R-:W-:Y:S01]  /*1ded0*/  FMUL.FTZ R32, R31, R12 ;  /* 0x0000000c1f207220 */ /* 0x000fe20000410000 */
        /* <DEDUP_REMOVED lines=11> */
.L_x_36992:
        /* <DEDUP_REMOVED lines=13> */
.L_x_36994:
[----:B------:R-:W-:Y:S05]  /*1e060*/  BSYNC.RECONVERGENT B1 ;  /* 0x0000000000017941 */ /* 0x000fea0003800200 */
.L_x_36993:
        /* <DEDUP_REMOVED lines=43> */
.L_x_36991:
[----:B------:R-:W-:Y:S05]  /*1e320*/  BSYNC.RECONVERGENT B0 ;  /* 0x0000000000007941 */ /* 0x000fea0003800200 */
.L_x_36990:
        /* <DEDUP_REMOVED lines=19> */
.L_x_36997:
        /* <DEDUP_REMOVED lines=13> */
.L_x_36999:
[----:B------:R-:W-:Y:S05]  /*1e530*/  BSYNC.RECONVERGENT B1 ;  /* 0x0000000000017941 */ /* 0x000fea0003800200 */
.L_x_36998:
        /* <DEDUP_REMOVED lines=43> */
.L_x_36996:
[----:B------:R-:W-:Y:S05]  /*1e7f0*/  BSYNC.RECONVERGENT B0 ;  /* 0x0000000000007941 */ /* 0x000fea0003800200 */
.L_x_36995:
[----:B------:R-:W-:Y:S01]  /*1e800*/  I2FP.F32.U32 R24, R24 ;  /* 0x0000001800187245 */ /* 0x000fe20000201000 */
[----:B------:R-:W-:Y:S01]  /*1e810*/  BSSY.RECONVERGENT B0, `(.L_x_37000) ;  /* 0x000004c000007945 */ /* 0x000fe20003800200 */
[----:B------:R-:W-:Y:S01]  /*1e820*/  ISETP.NE.AND P2, PT, R34, 0x1, PT ;  /* 0x000000012200780c */ /* 0x000fe20003f45270 */
[----:B------:R-:W-:Y:S01]  /*1e830*/  IMAD.MOV.U32 R33, RZ, RZ, R4 ;  /* 0x000000ffff217224 */ /* 0x000fe200078e0004 */
[----:B------:R-:W-:Y:S01]  /*1e840*/  PRMT R28, R25, 0x7632, R28 ;  /* 0x00007632191c7816 */ /* 0x000fe2000000001c */
[----:B------:R-:W-:-:S05]  /*1e850*/  FFMA.FTZ R24, R24, R205, 1.1641532182693481445e-10 ;  /* 0x2f00000018187423 */ /* 0x000fca00000100cd */
[----:B------:R-:W-:Y:S02]  /*1e860*/  FSETP.LE.FTZ.AND P1, PT, R24, R11, PT ;  /* 0x0000000b1800720b */ /* 0x000fe40003f33000 */
[----:B------:R-:W-:Y:S01]  /*1e870*/  SHF.L.U32 R24, R25, 0x10, RZ ;  /* 0x0000001019187819 */ /* 0x000fe200000006ff */
[----:B------:R-:W-:-:S04]  /*1e880*/  IMAD.MOV.U32 R25, RZ, RZ, 0x2 ;  /* 0x00000002ff197424 */ /* 0x000fc800078e00ff */
[----:B------:R-:W-:-:S04]  /*1e890*/  FMUL.FTZ R31, R24, R195 ;  /* 0x000000c3181f7220 */ /* 0x000fc80000410000 */
[----:B------:R-:W-:Y:S01]  /*1e8a0*/  FMUL.FTZ R31, R31, R12 ;  /* 0x0000000c1f1f7220 */ /* 0x000fe20000410000 */
        /* <DEDUP_REMOVED lines=9> */
.L_x_37002:
        /* <DEDUP_REMOVED lines=13> */
.L_x_37004:
[----:B------:R-:W-:Y:S05]  /*1ea10*/  BSYNC.RECONVERGENT B1 ;  /* 0x0000000000017941 */ /* 0x000fea0003800200 */
.L_x_37003:
        /* <DEDUP_REMOVED lines=43> */
.L_x_37001:
[----:B------:R-:W-:Y:S05]  /*1ecd0*/  BSYNC.RECONVERGENT B0 ;  /* 0x0000000000007941 */ /* 0x000fea0003800200 */
.L_x_37000:
[----:B------:R-:W-:Y:S01]  /*1ece0*/  ISETP.NE.AND P3, PT, R25, 0x1, PT ;  /* 0x000000011900780c */ /* 0x000fe20003f65270 */
[----:B------:R-:W-:Y:S01]  /*1ecf0*/  BSSY.RECONVERGENT B0, `(.L_x_37005) ;  /* 0x000004b000007945 */ /* 0x000fe20003800200 */
[----:B------:R-:W-:Y:S02]  /*1ed00*/  I2FP.F32.U32 R24, R33 ;  /* 0x0000002100187245 */ /* 0x000fe40000201000 */
[----:B------:R-:W-:-:S03]  /*1ed10*/  SHF.L.U32 R28, R28, 0x10, RZ ;  /* 0x000000101c1c7819 */ /* 0x000fc600000006ff */
[----:B------:R-:W-:Y:S02]  /*1ed20*/  FFMA.FTZ R24, R24, R205, 1.1641532182693481445e-10 ;  /* 0x2f00000018187423 */ /* 0x000fe400000100cd */
[----:B------:R-:W-:-:S03]  /*1ed30*/  FMUL.FTZ R33, R28, R195 ;  /* 0x000000c31c217220 */ /* 0x000fc60000410000 */
[----:B------:R-:W-:Y:S01]  /*1ed40*/  FSETP.LE.FTZ.AND P2, PT, R24, R11, PT ;  /* 0x0000000b1800720b */ /* 0x000fe20003f53000 */
[----:B------:R-:W-:Y:S01]  /*1ed50*/  FMUL.FTZ R28, R33, R12 ;  /* 0x0000000c211c7220 */ /* 0x000fe20000410000 */
[----:B------:R-:W-:Y:S02]  /*1ed60*/  IMAD.MOV.U32 R24, RZ, RZ, 0x2 ;  /* 0x00000002ff187424 */ /* 0x000fe400078e00ff */
        /* <DEDUP_REMOVED lines=10> */
.L_x_37007:
        /* <DEDUP_REMOVED lines=13> */
.L_x_37009:
[----:B------:R-:W-:Y:S05]  /*1eee0*/  BSYNC.RECONVERGENT B1 ;  /* 0x0000000000017941 */ /* 0x000fea0003800200 */
.L_x_37008:
        /* <DEDUP_REMOVED lines=43> */
.L_x_37006:
[----:B------:R-:W-:Y:S05]  /*1f1a0*/  BSYNC.RECONVERGENT B0 ;  /* 0x0000000000007941 */ /* 0x000fea0003800200 */
.L_x_37005:
[----:B------:R-:W-:Y:S01]  /*1f1b0*/  I2FP.F32.U32 R25, R33 ;  /* 0x0000002100197245 */ /* 0x000fe20000201000 */
[----:B------:R-:W-:Y:S01]  /*1f1c0*/  BSSY.RECONVERGENT B0, `(.L_x_37010) ;  /* 0x000004c000007945 */ /* 0x000fe20003800200 */
[----:B------:R-:W-:Y:S01]  /*1f1d0*/  ISETP.NE.AND P4, PT, R24, 0x1, PT ;  /* 0x000000011800780c */ /* 0x000fe20003f85270 */
[----:B------:R-:W-:Y:S01]  /*1f1e0*/  IMAD.MOV.U32 R35, RZ, RZ, 0x2 ;  /* 0x00000002ff237424 */ /* 0x000fe200078e00ff */
[----:B------:R-:W-:Y:S01]  /*1f1f0*/  PRMT R33, R26, 0x7632, R33 ;  /* 0x000076321a217816 */ /* 0x000fe20000000021 */
[----:B------:R-:W-:Y:S01]  /*1f200*/  FFMA.FTZ R25, R25, R205, 1.1641532182693481445e-10 ;  /* 0x2f00000019197423 */ /* 0x000fe200000100cd */
[----:B------:R-:W-:-:S04]  /*1f210*/  IMAD.MOV.U32 R34, RZ, RZ, R4 ;  /* 0x000000ffff227224 */ /* 0x000fc800078e0004 */
[----:B------:R-:W-:Y:S02]  /*1f220*/  FSETP.LE.FTZ.AND P3, PT, R25, R11, PT ;  /* 0x0000000b1900720b */ /* 0x000fe40003f73000 */
[----:B------:R-:W-:-:S05]  /*1f230*/  SHF.L.U32 R25, R26, 0x10, RZ ;  /* 0x000000101a197819 */ /* 0x000fca00000006ff */
        /* <DEDUP_REMOVED lines=11> */
.L_x_37012:
        /* <DEDUP_REMOVED lines=13> */
.L_x_37014:
[----:B------:R-:W-:Y:S05]  /*1f3c0*/  BSYNC.RECONVERGENT B1 ;  /* 0x0000000000017941 */ /* 0x000fea0003800200 */
.L_x_37013:
        /* <DEDUP_REMOVED lines=43> */
.L_x_37011:
[----:B------:R-:W-:Y:S05]  /*1f680*/  BSYNC.RECONVERGENT B0 ;  /* 0x0000000000007941 */ /* 0x000fea0003800200 */
.L_x_37010:
[----:B------:R-:W-:Y:S01]  /*1f690*/  I2FP.F32.U32 R24, R34 ;  /* 0x0000002200187245 */ /* 0x000fe20000201000 */
[----:B------:R-:W-:Y:S01]  /*1f6a0*/  BSSY.RECONVERGENT B0, `(.L_x_37015) ;  /* 0x000004b000007945 */ /* 0x000fe20003800200 */
[----:B------:R-:W-:Y:S01]  /*1f6b0*/  ISETP.NE.AND P5, PT, R35, 0x1, PT ;  /* 0x000000012300780c */ /* 0x000fe20003fa5270 */
[----:B------:R-:W-:Y:S01]  /*1f6c0*/  IMAD.MOV.U32 R34, RZ, RZ, 0x2 ;  /* 0x00000002ff227424 */ /* 0x000fe200078e00ff */
[----:B------:R-:W-:Y:S01]  /*1f6d0*/  SHF.L.U32 R33, R33, 0x10, RZ ;  /* 0x0000001021217819 */ /* 0x000fe200000006ff */
[----:B------:R-:W-:Y:S01]  /*1f6e0*/  FFMA.FTZ R24, R24, R205, 1.1641532182693481445e-10 ;  /* 0x2f00000018187423 */ /* 0x000fe200000100cd */
[----:B------:R-:W-:-:S04]  /*1f6f0*/  IMAD.MOV.U32 R25, RZ, RZ, R4 ;  /* 0x000000ffff197224 */ /* 0x000fc800078e0004 */
[----:B------:R-:W-:Y:S01]  /*1f700*/  FSETP.LE.FTZ.AND P4, PT, R24, R11, PT ;  /* 0x0000000b1800720b */ /* 0x000fe20003f93000 */
[----:B------:R-:W-:-:S04]  /*1f710*/  FMUL.FTZ R24, R33, R195 ;  /* 0x000000c321187220 */ /* 0x000fc80000410000 */
[----:B------:R-:W-:Y:S01]  /*1f720*/  FMUL.FTZ R24, R24, R12 ;  /* 0x0000000c18187220 */ /* 0x000fe20000410000 */
        /* <DEDUP_REMOVED lines=9> */
.L_x_37017:
        /* <DEDUP_REMOVED lines=13> */
.L_x_37019:
[----:B------:R-:W-:Y:S05]  /*1f890*/  BSYNC.RECONVERGENT B1 ;  /* 0x0000000000017941 */ /* 0x000fea0003800200 */
.L_x_37018:
        /* <DEDUP_REMOVED lines=43> */
.L_x_37016:
[----:B------:R-:W-:Y:S05]  /*1fb50*/  BSYNC.RECONVERGENT B0 ;  /* 0x0000000000007941 */ /* 0x000fea0003800200 */
.L_x_37015:
[----:B------:R-:W-:Y:S01]  /*1fb60*/  I2FP.F32.U32 R25, R25 ;  /* 0x0000001900197245 */ /* 0x000fe20000201000 */
[----:B------:R-:W-:Y:S01]  /*1fb70*/  BSSY.RECONVERGENT B0, `(.L_x_37020) ;  /* 0x000004f000007945 */ /* 0x000fe20003800200 */
[----:B------:R-:W-:Y:S01]  /*1fb80*/  ISETP.NE.AND P6, PT, R34, 0x1, PT ;  /* 0x000000012200780c */ /* 0x000fe20003fc5270 */
[----:B------:R-:W-:Y:S02]  /*1fb90*/  IMAD.MOV.U32 R33, RZ, RZ, 0x2 ;  /* 0x00000002ff217424 */ /* 0x000fe400078e00ff */
[----:B------:R-:W-:Y:S01]  /*1fba0*/  FFMA.FTZ R25, R25, R205, 1.1641532182693481445e-10 ;  /* 0x2f00000019197423 */ /* 0x000fe200000100cd */
[----:B------:R-:W-:-:S04]  /*1fbb0*/  IMAD.MOV.U32 R36, RZ, RZ, R4 ;  /* 0x000000ffff247224 */ /* 0x000fc800078e0004 */
        /* <DEDUP_REMOVED lines=14> */
.L_x_37022:
        /* <DEDUP_REMOVED lines=16> */
.L_x_37024:
[----:B------:R-:W-:Y:S05]  /*1fda0*/  BSYNC.RECONVERGENT B1 ;  /* 0x0000000000017941 */ /* 0x000fea0003800200 */
.L_x_37023:
        /* <DEDUP_REMOVED lines=43> */
.L_x_37021:
[----:B------:R-:W-:Y:S05]  /*20060*/  BSYNC.RECONVERGENT B0 ;  /* 0x0000000000007941 */ /* 0x000fea0003800200 */
.L_x_37020:
        /* <DEDUP_REMOVED lines=19> */
.L_x_36984:
        /* <DEDUP_REMOVED lines=27> */
[----:B0-----:R-:W-:-:S05]  /*20350*/  IMAD.WIDE.U32 R30, R206, 0x20, R30 ;  /* 0x00000020ce1e7825 */ /* 0x001fca00078e001e */
[----:B------:R-:W5:Y:S04]  /*20360*/  LDG.E.128 R52, desc[UR8][R30.64] ;  /* 0x000000081e347981 */ /* 0x000f68000c1e1d00 */
[----:B------:R0:W5:Y:S02]  /*20370*/  LDG.E.128 R48, desc[UR8][R30.64+0x10] ;  /* 0x000010081e307981 */ /* 0x000164000c1e1d00 */
[----:B0-----:R-:W-:Y:S01]  /*20380*/  IMAD.MOV.U32 R30, RZ, RZ, 0x2 ;  /* 0x00000002ff1e7424 */ /* 0x001fe200078e00ff */
[----:B------:R-:W-:Y:S01]  /*20390*/  MOV R31, R4 ;  /* 0x00000004001f7202 */ /* 0x000fe20000000f00 */
[----:B------:R-:W-:Y:S06]  /*203a0*/  @!P0 BRA `(.L_x_37027) ;  /* 0x00000004000c8947 */ /* 0x000fec0003800000 */
        /* <DEDUP_REMOVED lines=10> */
.L_x_37028:
        /* <DEDUP_REMOVED lines=13> */
.L_x_37030:
[----:B------:R-:W-:Y:S05]  /*20520*/  BSYNC.RECONVERGENT B1 ;  /* 0x0000000000017941 */ /* 0x000fea0003800200 */
.L_x_37029:
        /* <DEDUP_REMOVED lines=43> */
.L_x_37027:
[----:B------:R-:W-:Y:S05]  /*207e0*/  BSYNC.RECONVERGENT B0 ;  /* 0x0000000000007941 */ /* 0x000fea0003800200 */
.L_x_37026:
        /* <DEDUP_REMOVED lines=25> */
.L_x_37033:
        /* <DEDUP_REMOVED lines=13> */
.L_x_37035:
[----:B------:R-:W-:Y:S05]  /*20a50*/  BSYNC.RECONVERGENT B1 ;  /* 0x0000000000017941 */ /* 0x000fea0003800200 */
.L_x_37034:
        /* <DEDUP_REMOVED lines=43> */
.L_x_37032:
[----:B------:R-:W-:Y:S05]  /*20d10*/  BSYNC.RECONVERGENT B0 ;  /* 0x0000000000007941 */ /* 0x000fea0003800200 */
.L_x_37031:
        /* <DEDUP_REMOVED lines=22> */
.L_x_37038:
        /* <DEDUP_REMOVED lines=13> */
.L_x_37040:
[----:B------:R-:W-:Y:S05]  /*20f50*/  BSYNC.RECONVERGENT B1 ;  /* 0x0000000000017941 */ /* 0x000fea0003800200 */
.L_x_37039:
        /* <DEDUP_REMOVED lines=43> */
.L_x_37037:
[----:B------:R-:W-:Y:S05]  /*21210*/  BSYNC.RECONVERGENT B0 ;  /* 0x0000000000007941 */ /* 0x000fea0003800200 */
.L_x_37036:
[----:B------:R-:W-:Y:S01]  /*21220*/  I2FP.F32.U32 R24, R24 ;  /* 0x0000001800187245 */ /* 0x000fe20000201000 */
[----:B------:R-:W-:Y:S01]  /*21230*/  BSSY.RECONVERGENT B0, `(.L_x_37041) ;  /* 0x000004f000007945 */ /* 0x000fe20003800200 */
[----:B------:R-:W-:Y:S02]  /*21240*/  ISETP.NE.AND P2, PT, R32, 0x1, PT ;  /* 0x000000012000780c */ /* 0x000fe40003f45270 */
        /* <DEDUP_REMOVED lines=20> */
.L_x_37043:
        /* <DEDUP_REMOVED lines=13> */
.L_x_37045:
[----:B------:R-:W-:Y:S05]  /*21460*/  BSYNC.RECONVERGENT B1 ;  /* 0x0000000000017941 */ /* 0x000fea0003800200 */
.L_x_37044:
        /* <DEDUP_REMOVED lines=40> */
[----:B------:R-:W-:Y:S02]  /*216f0*/  IMAD.MOV.U32 R4, RZ, RZ, R24 ;  /* 0x000000ffff047224 */ /* 0x000fe400078e0018 */
[----:B------:R-:W-:Y:S01]  /*21700*/  HFMA2 R24, -RZ, RZ, 0, 0 ;  /* 0x00000000ff187431 */ /* 0x000fe200000001ff */
[----:B------:R-:W-:-:S07]  /*21710*/  LOP3.LUT R6, R191, R6, R25, 0x96, !PT ;  /* 0x00000006bf067212 */ /* 0x000fce00078e9619 */
.L_x_37042:
[----:B------:R-:W-:Y:S05]  /*21720*/  BSYNC.RECONVERGENT B0 ;  /* 0x0000000000007941 */ /* 0x000fea0003800200 */
.L_x_37041:
[----:B------:R-:W-:Y:S01]  /*21730*/  I2FP.F32.U32 R25, R30 ;  /* 0x0000001e00197245 */ /* 0x000fe20000201000 */
[----:B------:R-:W-:Y:S01]  /*21740*/  BSSY.RECONVERGENT B0, `(.L_x_37046) ;  /* 0x000004e000007945 */ /* 0x000fe20003800200 */
[----:B------:R-:W-:-:S03]  /*21750*/  ISETP.NE.AND P3, PT, R24, 0x1, PT ;  /* 0x000000011800780c */ /* 0x000fc60003f65270 */
[----:B------:R-:W-:-:S05]  /*21760*/  FFMA.FTZ R25, R25, R205, 1.1641532182693481445e-10 ;  /* 0x2f00000019197423 */ /* 0x000fca00000100cd */
        /* <DEDUP_REMOVED lines=18> */
.L_x_37048:
        /* <DEDUP_REMOVED lines=13> */
.L_x_37050:
[----:B------:R-:W-:Y:S05]  /*21960*/  BSYNC.RECONVERGENT B1 ;  /* 0x0000000000017941 */ /* 0x000fea0003800200 */
.L_x_37049:
        /* <DEDUP_REMOVED lines=43> */
.L_x_37047:
[----:B------:R-:W-:Y:S05]  /*21c20*/  BSYNC.RECONVERGENT B0 ;  /* 0x0000000000007941 */ /* 0x000fea0003800200 */
.L_x_37046:
        /* <DEDUP_REMOVED lines=23> */
.L_x_37053:
        /* <DEDUP_REMOVED lines=13> */
.L_x_37055:
[----:B------:R-:W-:Y:S05]  /*21e70*/  BSYNC.RECONVERGENT B1 ;  /* 0x0000000000017941 */ /* 0x000fea0003800200 */
.L_x_37054:
        /* <DEDUP_REMOVED lines=43> */
.L_x_37052:
[----:B------:R-:W-:Y:S05]  /*22130*/  BSYNC.RECONVERGENT B0 ;  /* 0x0000000000007941 */ /* 0x000fea0003800200 */
.L_x_37051:
        /* <DEDUP_REMOVED lines=22> */
.L_x_37058:
        /* <DEDUP_REMOVED lines=13> */
.L_x_37060:
[----:B------:R-:W-:Y:S05]  /*22370*/  BSYNC.RECONVERGENT B1 ;  /* 0x0000000000017941 */ /* 0x000fea0003800200 */
.L_x_37059:
        /* <DEDUP_REMOVED lines=43> */
.L_x_37057:
[----:B------:R-:W-:Y:S05]  /*22630*/  BSYNC.RECONVERGENT B0 ;  /* 0x0000000000007941 */ /* 0x000fea0003800200 */
.L_x_37056:
        /* <DEDUP_REMOVED lines=23> */
.L_x_37063:
        /* <DEDUP_REMOVED lines=16> */
.L_x_37065:
[----:B------:R-:W-:Y:S05]  /*228b0*/  BSYNC.RECONVERGENT B1 ;  /* 0x0000000000017941 */ /* 0x000fea0003800200 */
.L_x_37064:
        /* <DEDUP_REMOVED lines=41> */
[----:B------:R-:W-:Y:S01]  /*22b50*/  IMAD.MOV.U32 R4, RZ, RZ, R24 ;  /* 0x000000ffff047224 */ /* 0x000fe200078e0018 */
[----:B------:R-:W-:-:S07]  /*22b60*/  LOP3.LUT R6, R191, R6, R25, 0x96, !PT ;  /* 0x00000006bf067212 */ /* 0x000fce00078e9619 */
.L_x_37062:
[----:B------:R-:W-:Y:S05]  /*22b70*/  BSYNC.RECONVERGENT B0 ;  /* 0x0000000000007941 */ /* 0x000fea0003800200 */
.L_x_37061:
[----:B------:R-:W-:-:S05]  /*22b80*/  I2FP.F32.U32 R24, R26 ;  /* 0x0000001a00187245 */ /* 0x000fca0000201000 */
        /* <DEDUP_REMOVED lines=8> */
[----:B------:R-:W-:Y:S09]  /*22c10*/  BRA `(.L_x_37066) ;  /* 0x0000002800047947 */ /* 0x000ff20003800000 */
.L_x_37025:
        /* <DEDUP_REMOVED lines=16> */
.L_x_37069:
        /* <DEDUP_REMOVED lines=13> */
.L_x_37071:
[----:B------:R-:W-:Y:S05]  /*22df0*/  BSYNC.RECONVERGENT B1 ;  /* 0x0000000000017941 */ /* 0x000fea0003800200 */
.L_x_37070:
        /* <DEDUP_REMOVED lines=43> */
.L_x_37068:
[----:B------:R-:W-:Y:S05]  /*230b0*/  BSYNC.RECONVERGENT B0 ;  /* 0x0000000000007941 */ /* 0x000fea0003800200 */
.L_x_37067:
[----:B------:R-:W-:Y:S01]  /*230c0*/  I2FP.F32.U32 R29, R31 ;  /* 0x0000001f001d7245 */ /* 0x000fe20000201000 */
[----:B------:R-:W-:Y:S01]  /*230d0*/  BSSY.RECONVERGENT B0, `(.L_x_37072) ;  /* 0x000004e000007945 */ /* 0x000fe20003800200 */
[----:B------:R-:W-:Y:S02]  /*230e0*/  ISETP.NE.AND P0, PT, R30, 0x1, PT ;  /* 0x000000011e00780c */ /* 0x000fe40003f05270 */
[----:B------:R-:W-:Y:S01]  /*230f0*/  LOP3.LUT R0, R0, 0xfffffffd, RZ, 0xc0, !PT ;  /* 0xfffffffd00007812 */ /* 0x000fe200078ec0ff */
[----:B------:R-:W-:Y:S01]  /*23100*/  FFMA.FTZ R29, R29, R205, 1.1641532182693481445e-10 ;  /* 0x2f0000001d1d7423 */ /* 0x000fe200000100cd */
[----:B------:R-:W-:-:S04]  /*23110*/  MOV R31, 0x2 ;  /* 0x00000002001f7802 */ /* 0x000fc80000000f00 */
        /* <DEDUP_REMOVED lines=16> */
.L_x_37074:
        /* <DEDUP_REMOVED lines=13> */
.L_x_37076:
[----:B------:R-:W-:Y:S05]  /*232f0*/  BSYNC.RECONVERGENT B1 ;  /* 0x0000000000017941 */ /* 0x000fea0003800200 */
.L_x_37075:
        /* <DEDUP_REMOVED lines=43> */
.L_x_37073:
[----:B------:R-:W-:Y:S05]  /*235b0*/  BSYNC.RECONVERGENT B0 ;  /* 0x0000000000007941 */ /* 0x000fea0003800200 */
.L_x_37072:
[----:B------:R-:W-:Y:S01]  /*235c0*/  ISETP.NE.AND P1, PT, R31, 0x1, PT ;  /* 0x000000011f00780c */ /* 0x000fe20003f25270 */
[----:B------:R-:W-:Y:S01]  /*235d0*/  IMAD.U32 R24, R24, 0x10000, RZ ;  /* 0x0001000018187824 */ /* 0x000fe200078e00ff */
[----:B------:R-:W-:Y:S01]  /*235e0*/  I2FP.F32.U32 R29, R29 ;  /* 0x0000001d001d7245 */ /* 0x000fe20000201000 */
[----:B------:R-:W-:Y:S01]  /*235f0*/  BSSY.RECONVERGENT B0, `(.L_x_37077) ;  /* 0x0000049000007945 */ /* 0x000fe20003800200 */
[----:B------:R-:W-:Y:S01]  /*23600*/  MOV R34, 0x2 ;  /* 0x0000000200227802 */ /* 0x000fe20000000f00 */
        /* <DEDUP_REMOVED lines=14> */
.L_x_37079:
        /* <DEDUP_REMOVED lines=13> */
.L_x_37081:
[----:B------:R-:W-:Y:S05]  /*237c0*/  BSYNC.RECONVERGENT B1 ;  /* 0x0000000000017941 */ /* 0x000fea0003800200 */
.L_x_37080:
        /* <DEDUP_REMOVED lines=43> */
.L_x_37078:
[----:B------:R-:W-:Y:S05]  /*23a80*/  BSYNC.RECONVERGENT B0 ;  /* 0x0000000000007941 */ /* 0x000fea0003800200 */
.L_x_37077:
[----:B------:R-:W-:Y:S01]  /*23a90*/  I2FP.F32.U32 R24, R24 ;  /* 0x0000001800187245 */ /* 0x000fe20000201000 */
[----:B------:R-:W-:Y:S01]  /*23aa0*/  BSSY.RECONVERGENT B0, `(.L_x_37082) ;  /* 0x000004c000007945 */ /* 0x000fe20003800200 */
[----:B------:R-:W-:Y:S01]  /*23ab0*/  ISETP.NE.AND P2, PT, R34, 0x1, PT ;  /* 0x000000012200780c */ /* 0x000fe20003f45270 */
[----:B------:R-:W-:Y:S01]  /*23ac0*/  IMAD.MOV.U32 R33, RZ, RZ, R4 ;  /* 0x000000ffff217224 */ /* 0x000fe200078e0004 */
[----:B------:R-:W-:Y:S01]  /*23ad0*/  PRMT R29, R25, 0x7632, R29 ;  /* 0x00007632191d7816 */ /* 0x000fe2000000001d */
[----:B------:R-:W-:-:S05]  /*23ae0*/  FFMA.FTZ R24, R24, R205, 1.1641532182693481445e-10 ;  /* 0x2f00000018187423 */ /* 0x000fca00000100cd */
[----:B------:R-:W-:Y:S01]  /*23af0*/  FSETP.LE.FTZ.AND P1, PT, R24, R11, PT ;  /* 0x0000000b1800720b */ /* 0x000fe20003f33000 */
[----:B------:R-:W-:Y:S01]  /*23b00*/  IMAD.U32 R24, R25, 0x10000, RZ ;  /* 0x0001000019187824 */ /* 0x000fe200078e00ff */
[----:B------:R-:W-:-:S03]  /*23b10*/  MOV R25, 0x2 ;  /* 0x0000000200197802 */ /* 0x000fc60000000f00 */
[----:B------:R-:W-:-:S04]  /*23b20*/  FMUL.FTZ R24, R24, R195 ;  /* 0x000000c318187220 */ /* 0x000fc80000410000 */
[----:B------:R-:W-:Y:S01]  /*23b30*/  FMUL.FTZ R31, R24, R12 ;  /* 0x0000000c181f7220 */ /* 0x000fe20000410000 */
        /* <DEDUP_REMOVED lines=9> */
.L_x_37084:
        /* <DEDUP_REMOVED lines=13> */
.L_x_37086:
[----:B------:R-:W-:Y:S05]  /*23ca0*/  BSYNC.RECONVERGENT B1 ;  /* 0x0000000000017941 */ /* 0x000fea0003800200 */
.L_x_37085:
        /* <DEDUP_REMOVED lines=43> */
.L_x_37083:
[----:B------:R-:W-:Y:S05]  /*23f60*/  BSYNC.RECONVERGENT B0 ;  /* 0x0000000000007941 */ /* 0x000fea0003800200 */
.L_x_37082:
[----:B------:R-:W-:Y:S01]  /*23f70*/  I2FP.F32.U32 R24, R33 ;  /* 0x0000002100187245 */ /* 0x000fe20000201000 */
[----:B------:R-:W-:Y:S01]  /*23f80*/  BSSY.RECONVERGENT B0, `(.L_x_37087) ;  /* 0x000004b000007945 */ /* 0x000fe20003800200 */
[----:B------:R-:W-:Y:S01]  /*23f90*/  ISETP.NE.AND P3, PT, R25, 0x1, PT ;  /* 0x000000011900780c */ /* 0x000fe20003f65270 */
[----:B------:R-:W-:Y:S02]  /*23fa0*/  IMAD.MOV.U32 R33, RZ, RZ, R4 ;  /* 0x000000ffff217224 */ /* 0x000fe400078e0004 */
[----:B------:R-:W-:-:S05]  /*23fb0*/  FFMA.FTZ R24, R24, R205, 1.1641532182693481445e-10 ;  /* 0x2f00000018187423 */ /* 0x000fca00000100cd */
[----:B------:R-:W-:Y:S01]  /*23fc0*/  FSETP.LE.FTZ.AND P2, PT, R24, R11, PT ;  /* 0x0000000b1800720b */ /* 0x000fe20003f53000 */
[----:B------:R-:W-:-:S04]  /*23fd0*/  IMAD.U32 R24, R29, 0x10000, RZ ;  /* 0x000100001d187824 */ /* 0x000fc800078e00ff */
        /* <DEDUP_REMOVED lines=12> */
.L_x_37089:
        /* <DEDUP_REMOVED lines=13> */
.L_x_37091:
[----:B------:R-:W-:Y:S05]  /*24170*/  BSYNC.RECONVERGENT B1 ;  /* 0x0000000000017941 */ /* 0x000fea0003800200 */
.L_x_37090:
        /* <DEDUP_REMOVED lines=43> */
.L_x_37088:
[----:B------:R-:W-:Y:S05]  /*24430*/  BSYNC.RECONVERGENT B0 ;  /* 0x0000000000007941 */ /* 0x000fea0003800200 */
.L_x_37087:
[----:B------:R-:W-:Y:S01]  /*24440*/  I2FP.F32.U32 R25, R33 ;  /* 0x0000002100197245 */ /* 0x000fe20000201000 */
[----:B------:R-:W-:Y:S01]  /*24450*/  BSSY.RECONVERGENT B0, `(.L_x_37092) ;  /* 0x000004c000007945 */ /* 0x000fe20003800200 */
[----:B------:R-:W-:Y:S01]  /*24460*/  ISETP.NE.AND P4, PT, R24, 0x1, PT ;  /* 0x000000011800780c */ /* 0x000fe20003f85270 */
[----:B------:R-:W-:Y:S01]  /*24470*/  IMAD.MOV.U32 R34, RZ, RZ, R4 ;  /* 0x000000ffff227224 */ /* 0x000fe200078e0004 */
[----:B------:R-:W-:Y:S01]  /*24480*/  PRMT R33, R26, 0x7632, R33 ;  /* 0x000076321a217816 */ /* 0x000fe20000000021 */
[----:B------:R-:W-:Y:S01]  /*24490*/  FFMA.FTZ R25, R25, R205, 1.1641532182693481445e-10 ;  /* 0x2f00000019197423 */ /* 0x000fe200000100cd */
[----:B------:R-:W-:-:S04]  /*244a0*/  MOV R35, 0x2 ;  /* 0x0000000200237802 */ /* 0x000fc80000000f00 */
[----:B------:R-:W-:Y:S01]  /*244b0*/  FSETP.LE.FTZ.AND P3, PT, R25, R11, PT ;  /* 0x0000000b1900720b */ /* 0x000fe20003f73000 */
[----:B------:R-:W-:-:S04]  /*244c0*/  IMAD.U32 R25, R26, 0x10000, RZ ;  /* 0x000100001a197824 */ /* 0x000fc800078e00ff */
        /* <DEDUP_REMOVED lines=11> */
.L_x_37094:
        /* <DEDUP_REMOVED lines=13> */
.L_x_37096:
[----:B------:R-:W-:Y:S05]  /*24650*/  BSYNC.RECONVERGENT B1 ;  /* 0x0000000000017941 */ /* 0x000fea0003800200 */
.L_x_37095:
        /* <DEDUP_REMOVED lines=43> */
.L_x_37093:
[----:B------:R-:W-:Y:S05]  /*24910*/  BSYNC.RECONVERGENT B0 ;  /* 0x0000000000007941 */ /* 0x000fea0003800200 */
.L_x_37092:
[----:B------:R-:W-:Y:S01]  /*24920*/  I2FP.F32.U32 R24, R34 ;  /* 0x0000002200187245 */ /* 0x000fe20000201000 */
[----:B------:R-:W-:Y:S01]  /*24930*/  BSSY.RECONVERGENT B0, `(.L_x_37097) ;  /* 0x000004b000007945 */ /* 0x000fe20003800200 */
[----:B------:R-:W-:Y:S01]  /*24940*/  ISETP.NE.AND P5, PT, R35, 0x1, PT ;  /* 0x000000012300780c */ /* 0x000fe20003fa5270 */
[----:B------:R-:W-:Y:S01]  /*24950*/  IMAD.MOV.U32 R25, RZ, RZ, R4 ;  /* 0x000000ffff197224 */ /* 0x000fe200078e0004 */
[----:B------:R-:W-:Y:S01]  /*24960*/  MOV R34, 0x2 ;  /* 0x0000000200227802 */ /* 0x000fe20000000f00 */
[----:B------:R-:W-:-:S05]  /*24970*/  FFMA.FTZ R24, R24, R205, 1.1641532182693481445e-10 ;  /* 0x2f00000018187423 */ /* 0x000fca00000100cd */
        /* <DEDUP_REMOVED lines=13> */
.L_x_37099:
        /* <DEDUP_REMOVED lines=13> */
.L_x_37101:
[----:B------:R-:W-:Y:S05]  /*24b20*/  BSYNC.RECONVERGENT B1 ;  /* 0x0000000000017941 */ /* 0x000fea0003800200 */
.L_x_37100:
        /* <DEDUP_REMOVED lines=43> */
.L_x_37098:
[----:B------:R-:W-:Y:S05]  /*24de0*/  BSYNC.RECONVERGENT B0 ;  /* 0x0000000000007941 */ /* 0x000fea0003800200 */
.L_x_37097:
[----:B------:R-:W-:Y:S01]  /*24df0*/  I2FP.F32.U32 R25, R25 ;  /* 0x0000001900197245 */ /* 0x000fe20000201000 */
[----:B------:R-:W-:Y:S01]  /*24e00*/  BSSY.RECONVERGENT B0, `(.L_x_37102) ;  /* 0x000004f000007945 */ /* 0x000fe20003800200 */
[----:B------:R-:W-:Y:S01]  /*24e10*/  ISETP.NE.AND P6, PT, R34, 0x1, PT ;  /* 0x000000012200780c */ /* 0x000fe20003fc5270 */
[----:B------:R-:W-:Y:S01]  /*24e20*/  IMAD.MOV.U32 R36, RZ, RZ, R4 ;  /* 0x000000ffff247224 */ /* 0x000fe200078e0004 */
[----:B------:R-:W-:Y:S01]  /*24e30*/  MOV R33, 0x2 ;  /* 0x0000000200217802 */ /* 0x000fe20000000f00 */
[----:B------:R-:W-:-:S05]  /*24e40*/  FFMA.FTZ R25, R25, R205, 1.1641532182693481445e-10 ;  /* 0x2f00000019197423 */ /* 0x000fca00000100cd */
[----:B------:R-:W-:Y:S01]  /*24e50*/  FSETP.LE.FTZ.AND P5, PT, R25, R11, PT ;  /* 0x0000000b1900720b */ /* 0x000fe20003fb3000 */
[C---:B------:R-:W-:Y:S01]  /*24e60*/  IMAD.U32 R25, R27.reuse, 0x10000, RZ ;  /* 0x000100001b197824 */ /* 0x040fe200078e00ff */
        /* <DEDUP_REMOVED lines=12> */
.L_x_37104:
        /* <DEDUP_REMOVED lines=16> */
.L_x_37106:
[----:B------:R-:W-:Y:S05]  /*25030*/  BSYNC.RECONVERGENT B1 ;  /* 0x0000000000017941 */ /* 0x000fea0003800200 */
.L_x_37105:
        /* <DEDUP_REMOVED lines=43> */
.L_x_37103:
[----:B------:R-:W-:Y:S05]  /*252f0*/  BSYNC.RECONVERGENT B0 ;  /* 0x0000000000007941 */ /* 0x000fea0003800200 */
.L_x_37102:
        /* <DEDUP_REMOVED lines=19> */
.L_x_37066:
[----:B------:R-:W-:Y:S01]  /*25430*/  IMAD.WIDE.U32 R24, R206, 0x20, R218 ;  /* 0x00000020ce187825 */ /* 0x000fe200078e00da */
[----:B------:R-:W-:Y:S02]  /*25440*/  SEL R26, RZ, 0x1000000, !P6 ;  /* 0x01000000ff1a7807 */ /* 0x000fe40007000000 */
[----:B------:R-:W-:Y:S02]  /*25450*/  SEL R27, RZ, 0x10000, !P5 ;  /* 0x00010000ff1b7807 */ /* 0x000fe40006800000 */
[----:B------:R-:W-:Y:S01]  /*25460*/  STG.E.128 desc[UR8][R24.64], R52 ;  /* 0x0000003418007986 */ /* 0x000fe2000c101d08 */
[----:B------:R-:W-:Y:S02]  /*25470*/  LOP3.LUT P5, RZ, R0, 0x2, RZ, 0xc0, !PT ;  /* 0x0000000200ff7812 */ /* 0x000fe400078ac0ff */
[----:B------:R-:W-:Y:S01]  /*25480*/  IADD3 R207, PT, PT, R2, 0xe0, RZ ;  /* 0x000000e002cf7810 */ /* 0x000fe20007ffe0ff */
[----:B------:R0:W-:Y:S01]  /*25490*/  STG.E.128 desc[UR8][R24.64+0x10], R48 ;  /* 0x0000103018007986 */ /* 0x0001e2000c101d08 */
[----:B------:R-:W-:-:S02]  /*254a0*/  LOP3.LUT P6, RZ, R0, 0x4, RZ, 0xc0, !PT ;  /* 0x0000000400ff7812 */ /* 0x000fc400078cc0ff */
[----:B0-----:R-:W-:Y:S02]  /*254b0*/  SEL R24, RZ, 0x100, !P4 ;  /* 0x00000100ff187807 */ /* 0x001fe40006000000 */
[----:B------:R-:W-:Y:S02]  /*254c0*/  SEL R25, RZ, 0x1, !P3 ;  /* 0x00000001ff197807 */ /* 0x000fe40005800000 */
[----:B------:R-:W-:Y:S02]  /*254d0*/  LOP3.LUT R24, R24, R26, R27, 0xfe, !PT ;  /* 0x0000001a18187212 */ /* 0x000fe400078efe1b */
[----:B------:R-:W-:Y:S02]  /*254e0*/  SEL R26, RZ, 0x10000, !P1 ;  /* 0x00010000ff1a7807 */ /* 0x000fe40004800000 */
[----:B------:R-:W-:Y:S02]  /*254f0*/  LOP3.LUT R25, R24, R25, RZ, 0xfc, !PT ;  /* 0x0000001918197212 */ /* 0x000fe400078efcff */
[----:B------:R-:W-:-:S02]  /*25500*/  SEL R24, RZ, 0x1000000, !P2 ;  /* 0x01000000ff187807 */ /* 0x000fc40005000000 */
        /* <DEDUP_REMOVED lines=12> */
[----:B------:R-:W-:Y:S02]  /*255d0*/  IMAD.MOV.U32 R29, RZ, RZ, 0x2 ;  /* 0x00000002ff1d7424 */ /* 0x000fe400078e00ff */
[----:B0-----:R-:W-:-:S05]  /*255e0*/  IMAD.WIDE.U32 R30, R207, 0x20, R30 ;  /* 0x00000020cf1e7825 */ /* 0x001fca00078e001e */
[----:B------:R-:W5:Y:S04]  /*255f0*/  LDG.E.128 R44, desc[UR8][R30.64] ;  /* 0x000000081e2c7981 */ /* 0x000f68000c1e1d00 */
[----:B------:R0:W5:Y:S02]  /*25600*/  LDG.E.128 R40, desc[UR8][R30.64+0x10] ;  /* 0x000010081e287981 */ /* 0x000164000c1e1d00 */
[----:B0-----:R-:W-:Y:S01]  /*25610*/  MOV R31, R4 ;  /* 0x00000004001f7202 */ /* 0x001fe20000000f00 */
        /* <DEDUP_REMOVED lines=12> */
.L_x_37110:
        /* <DEDUP_REMOVED lines=13> */
.L_x_37112:
[----:B------:R-:W-:Y:S05]  /*257b0*/  BSYNC.RECONVERGENT B1 ;  /* 0x0000000000017941 */ /* 0x000fea0003800200 */
.L_x_37111:
        /* <DEDUP_REMOVED lines=41> */
[----:B------:R-:W-:-:S07]  /*25a50*/  LOP3.LUT R6, R191, R6, R33, 0x96, !PT ;  /* 0x00000006bf067212 */ /* 0x000fce00078e9621 */
.L_x_37109:
[----:B------:R-:W-:Y:S05]  /*25a60*/  BSYNC.RECONVERGENT B0 ;  /* 0x0000000000007941 */ /* 0x000fea0003800200 */
.L_x_37108:
        /* <DEDUP_REMOVED lines=25> */
.L_x_37115:
        /* <DEDUP_REMOVED lines=13> */
.L_x_37117:
[----:B------:R-:W-:Y:S05]  /*25cd0*/  BSYNC.RECONVERGENT B1 ;  /* 0x0000000000017941 */ /* 0x000fea0003800200 */
.L_x_37116:
        /* <DEDUP_REMOVED lines=43> */
.L_x_37114:
[----:B------:R-:W-:Y:S05]  /*25f90*/  BSYNC.RECONVERGENT B0 ;  /* 0x0000000000007941 */ /* 0x000fea0003800200 */
.L_x_37113:
        /* <DEDUP_REMOVED lines=22> */
.L_x_37120:
        /* <DEDUP_REMOVED lines=13> */
.L_x_37122:
[----:B------:R-:W-:Y:S05]  /*261d0*/  BSYNC.RECONVERGENT B1 ;  /* 0x0000000000017941 */ /* 0x000fea0003800200 */
.L_x_37121:
        /* <DEDUP_REMOVED lines=43> */
.L_x_37119:
[----:B------:R-:W-:Y:S05]  /*26490*/  BSYNC.RECONVERGENT B0 ;  /* 0x0000000000007941 */ /* 0x000fea0003800200 */
.L_x_37118:
        /* <DEDUP_REMOVED lines=23> */
.L_x_37125:
        /* <DEDUP_REMOVED lines=13> */
.L_x_37127:
[----:B------:R-:W-:Y:S05]  /*266e0*/  BSYNC.RECONVERGENT B1 ;  /* 0x0000000000017941 */ /* 0x000fea0003800200 */
.L_x_37126:
        /* <DEDUP_REMOVED lines=43> */
.L_x_37124:
[----:B------:R-:W-:Y:S05]  /*269a0*/  BSYNC.RECONVERGENT B0 ;  /* 0x0000000000007941 */ /* 0x000fea0003800200 */
.L_x_37123:
        /* <DEDUP_REMOVED lines=22> */
.L_x_37130:
        /* <DEDUP_REMOVED lines=13> */
.L_x_37132:
[----:B------:R-:W-:Y:S05]  /*26be0*/  BSYNC.RECONVERGENT B1 ;  /* 0x0000000000017941 */ /* 0x000fea0003800200 */
.L_x_37131:
        /* <DEDUP_REMOVED lines=43> */
.L_x_37129:
[----:B------:R-:W-:Y:S05]  /*26ea0*/  BSYNC.RECONVERGENT B0 ;  /* 0x0000000000007941 */ /* 0x000fea0003800200 */
.L_x_37128:
        /* <DEDUP_REMOVED lines=23> */
.L_x_37135:
        /* <DEDUP_REMOVED lines=13> */
.L_x_37137:
[----:B------:R-:W-:Y:S05]  /*270f0*/  BSYNC.RECONVERGENT B1 ;  /* 0x0000000000017941 */ /* 0x000fea0003800200 */
.L_x_37136:
        /* <DEDUP_REMOVED lines=43> */
.L_x_37134:
[----:B------:R-:W-:Y:S05]  /*273b0*/  BSYNC.RECONVERGENT B0 ;  /* 0x0000000000007941 */ /* 0x000fea0003800200 */
.L_x_37133:
        /* <DEDUP_REMOVED lines=22> */
.L_x_37140:
        /* <DEDUP_REMOVED lines=13> */
.L_x_37142:
[----:B------:R-:W-:Y:S05]  /*275f0*/  BSYNC.RECONVERGENT B1 ;  /* 0x0000000000017941 */ /* 0x000fea0003800200 */
.L_x_37141:
        /* <DEDUP_REMOVED lines=43> */
.L_x_37139:
[----:B------:R-:W-:Y:S05]  /*278b0*/  BSYNC.RECONVERGENT B0 ;  /* 0x0000000000007941 */ /* 0x000fea0003800200 */
.L_x_37138:
        /* <DEDUP_REMOVED lines=23> */
.L_x_37145:
        /* <DEDUP_REMOVED lines=16> */
.L_x_37147:
[----:B------:R-:W-:Y:S05]  /*27b30*/  BSYNC.RECONVERGENT B1 ;  /* 0x0000000000017941 */ /* 0x000fea0003800200 */
.L_x_37146:
        /* <DEDUP_REMOVED lines=43> */
.L_x_37144:
[----:B------:R-:W-:Y:S05]  /*27df0*/  BSYNC.RECONVERGENT B0 ;  /* 0x0000000000007941 */ /* 0x000fea0003800200 */
.L_x_37143:
[----:B------:R-:W-:-:S05]  /*27e00*/  I2FP.F32.U32 R24, R26 ;  /* 0x0000001a00187245 */ /* 0x000fca0000201000 */
        /* <DEDUP_REMOVED lines=8> */
[----:B------:R-:W-:Y:S09]  /*27e90*/  BRA `(.L_x_37148) ;  /* 0x0000002800007947 */ /* 0x000ff20003800000 */
.L_x_37107:
        /* <DEDUP_REMOVED lines=16> */
.L_x_37151:
        /* <DEDUP_REMOVED lines=13> */
.L_x_37153:
[----:B------:R-:W-:Y:S05]  /*28070*/  BSYNC.RECONVERGENT B1 ;  /* 0x0000000000017941 */ /* 0x000fea0003800200 */
.L_x_37152:
        /* <DEDUP_REMOVED lines=42> */
.L_x_37150:
[----:B------:R-:W-:Y:S05]  /*28320*/  BSYNC.RECONVERGENT B0 ;  /* 0x0000000000007941 */ /* 0x000fea0003800200 */
.L_x_37149:
[----:B------:R-:W-:Y:S01]  /*28330*/  I2FP.F32.U32 R28, R31 ;  /* 0x0000001f001c7245 */ /* 0x000fe20000201000 */
[----:B------:R-:W-:Y:S01]  /*28340*/  BSSY.RECONVERGENT B0, `(.L_x_37154) ;  /* 0x000004e000007945 */ /* 0x000fe20003800200 */
[----:B------:R-:W-:Y:S02]  /*28350*/  ISETP.NE.AND P0, PT, R29, 0x1, PT ;  /* 0x000000011d00780c */ /* 0x000fe40003f05270 */
[----:B------:R-:W-:Y:S01]  /*28360*/  LOP3.LUT R0, R0, 0xfffffffd, RZ, 0xc0, !PT ;  /* 0xfffffffd00007812 */ /* 0x000fe200078ec0ff */
[----:B------:R-:W-:Y:S01]  /*28370*/  FFMA.FTZ R28, R28, R205, 1.1641532182693481445e-10 ;  /* 0x2f0000001c1c7423 */ /* 0x000fe200000100cd */
[----:B------:R-:W-:-:S04]  /*28380*/  MOV R31, R4 ;  /* 0x00000004001f7202 */ /* 0x000fc80000000f00 */
[----:B------:R-:W-:Y:S02]  /*28390*/  FSETP.LE.FTZ.AND P1, PT, R28, R11, PT ;  /* 0x0000000b1c00720b */ /* 0x000fe40003f33000 */
[C---:B-----5:R-:W-:Y:S02]  /*283a0*/  SHF.L.U32 R28, R24.reuse, 0x10, RZ ;  /* 0x00000010181c7819 */ /* 0x060fe400000006ff */
[----:B------:R-:W-:-:S03]  /*283b0*/  PRMT R24, R24, 0x7632, R24 ;  /* 0x0000763218187816 */ /* 0x000fc60000000018 */
[----:B------:R-:W-:-:S04]  /*283c0*/  FMUL.FTZ R28, R28, R195 ;  /* 0x000000c31c1c7220 */ /* 0x000fc80000410000 */
[----:B------:R-:W-:Y:S01]  /*283d0*/  FMUL.FTZ R32, R28, R12 ;  /* 0x0000000c1c207220 */ /* 0x000fe20000410000 */
[----:B------:R-:W-:Y:S01]  /*283e0*/  IMAD.MOV.U32 R28, RZ, RZ, 0x2 ;  /* 0x00000002ff1c7424 */ /* 0x000fe200078e00ff */
        /* <DEDUP_REMOVED lines=10> */
.L_x_37156:
        /* <DEDUP_REMOVED lines=13> */
.L_x_37158:
[----:B------:R-:W-:Y:S05]  /*28560*/  BSYNC.RECONVERGENT B1 ;  /* 0x0000000000017941 */ /* 0x000fea0003800200 */
.L_x_37157:
        /* <DEDUP_REMOVED lines=43> */
.L_x_37155:
[----:B------:R-:W-:Y:S05]  /*28820*/  BSYNC.RECONVERGENT B0 ;  /* 0x0000000000007941 */ /* 0x000fea0003800200 */
.L_x_37154:
        /* <DEDUP_REMOVED lines=19> */
.L_x_37161:
        /* <DEDUP_REMOVED lines=13> */
.L_x_37163:
[----:B------:R-:W-:Y:S05]  /*28a30*/  BSYNC.RECONVERGENT B1 ;  /* 0x0000000000017941 */ /* 0x000fea0003800200 */
.L_x_37162:
        /* <DEDUP_REMOVED lines=43> */
.L_x_37160:
[----:B------:R-:W-:Y:S05]  /*28cf0*/  BSYNC.RECONVERGENT B0 ;  /* 0x0000000000007941 */ /* 0x000fea0003800200 */
.L_x_37159:
[----:B------:R-:W-:Y:S01]  /*28d00*/  I2FP.F32.U32 R24, R24 ;  /* 0x0000001800187245 */ /* 0x000fe20000201000 */
[----:B------:R-:W-:Y:S01]  /*28d10*/  BSSY.RECONVERGENT B0, `(.L_x_37164) ;  /* 0x000004c000007945 */ /* 0x000fe20003800200 */
[----:B------:R-:W-:Y:S02]  /*28d20*/  ISETP.NE.AND P2, PT, R34, 0x1, PT ;  /* 0x000000012200780c */ /* 0x000fe40003f45270 */
[----:B------:R-:W-:Y:S01]  /*28d30*/  PRMT R28, R25, 0x7632, R28 ;  /* 0x00007632191c7816 */ /* 0x000fe2000000001c */
[----:B------:R-:W-:Y:S01]  /*28d40*/  FFMA.FTZ R24, R24, R205, 1.1641532182693481445e-10 ;  /* 0x2f00000018187423 */ /* 0x000fe200000100cd */
[----:B------:R-:W-:-:S04]  /*28d50*/  MOV R33, R4 ;  /* 0x0000000400217202 */ /* 0x000fc80000000f00 */
        /* <DEDUP_REMOVED lines=14> */
.L_x_37166:
        /* <DEDUP_REMOVED lines=13> */
.L_x_37168:
[----:B------:R-:W-:Y:S05]  /*28f10*/  BSYNC.RECONVERGENT B1 ;  /* 0x0000000000017941 */ /* 0x000fea0003800200 */
.L_x_37167:
        /* <DEDUP_REMOVED lines=43> */
.L_x_37165:
[----:B------:R-:W-:Y:S05]  /*291d0*/  BSYNC.RECONVERGENT B0 ;  /* 0x0000000000007941 */ /* 0x000fea0003800200 */
.L_x_37164:
[----:B------:R-:W-:Y:S01]  /*291e0*/  I2FP.F32.U32 R24, R33 ;  /* 0x0000002100187245 */ /* 0x000fe20000201000 */
[----:B------:R-:W-:Y:S01]  /*291f0*/  BSSY.RECONVERGENT B0, `(.L_x_37169) ;  /* 0x000004b000007945 */ /* 0x000fe20003800200 */
[----:B------:R-:W-:Y:S02]  /*29200*/  ISETP.NE.AND P3, PT, R25, 0x1, PT ;  /* 0x000000011900780c */ /* 0x000fe40003f65270 */
[----:B------:R-:W-:Y:S01]  /*29210*/  MOV R33, R4 ;  /* 0x0000000400217202 */ /* 0x000fe20000000f00 */
[----:B------:R-:W-:-:S05]  /*29220*/  FFMA.FTZ R24, R24, R205, 1.1641532182693481445e-10 ;  /* 0x2f00000018187423 */ /* 0x000fca00000100cd */
[----:B------:R-:W-:Y:S02]  /*29230*/  FSETP.LE.FTZ.AND P2, PT, R24, R11, PT ;  /* 0x0000000b1800720b */ /* 0x000fe40003f53000 */
[----:B------:R-:W-:-:S05]  /*29240*/  SHF.L.U32 R24, R28, 0x10, RZ ;  /* 0x000000101c187819 */ /* 0x000fca00000006ff */
        /* <DEDUP_REMOVED lines=12> */
.L_x_37171:
        /* <DEDUP_REMOVED lines=13> */
.L_x_37173:
[----:B------:R-:W-:Y:S05]  /*293e0*/  BSYNC.RECONVERGENT B1 ;  /* 0x0000000000017941 */ /* 0x000fea0003800200 */
.L_x_37172:
        /* <DEDUP_REMOVED lines=43> */
.L_x_37170:
[----:B------:R-:W-:Y:S05]  /*296a0*/  BSYNC.RECONVERGENT B0 ;  /* 0x0000000000007941 */ /* 0x000fea0003800200 */
.L_x_37169:
[----:B------:R-:W-:Y:S01]  /*296b0*/  I2FP.F32.U32 R25, R33 ;  /* 0x0000002100197245 */ /* 0x000fe20000201000 */
[----:B------:R-:W-:Y:S01]  /*296c0*/  BSSY.RECONVERGENT B0, `(.L_x_37174) ;  /* 0x000004c000007945 */ /* 0x000fe20003800200 */
[----:B------:R-:W-:Y:S01]  /*296d0*/  ISETP.NE.AND P4, PT, R24, 0x1, PT ;  /* 0x000000011800780c */ /* 0x000fe20003f85270 */
[----:B------:R-:W-:Y:S01]  /*296e0*/  IMAD.MOV.U32 R35, RZ, RZ, 0x2 ;  /* 0x00000002ff237424 */ /* 0x000fe200078e00ff */
[----:B------:R-:W-:Y:S01]  /*296f0*/  PRMT R33, R26, 0x7632, R33 ;  /* 0x000076321a217816 */ /* 0x000fe20000000021 */
[----:B------:R-:W-:Y:S01]  /*29700*/  FFMA.FTZ R25, R25, R205, 1.1641532182693481445e-10 ;  /* 0x2f00000019197423 */ /* 0x000fe200000100cd */
[----:B------:R-:W-:-:S04]  /*29710*/  MOV R34, R4 ;  /* 0x0000000400227202 */ /* 0x000fc80000000f00 */
        /* <DEDUP_REMOVED lines=13> */
.L_x_37176:
        /* <DEDUP_REMOVED lines=13> */
.L_x_37178:
[----:B------:R-:W-:Y:S05]  /*298c0*/  BSYNC.RECONVERGENT B1 ;  /* 0x0000000000017941 */ /* 0x000fea0003800200 */
.L_x_37177:
        /* <DEDUP_REMOVED lines=43> */
.L_x_37175:
[----:B------:R-:W-:Y:S05]  /*29b80*/  BSYNC.RECONVERGENT B0 ;  /* 0x0000000000007941 */ /* 0x000fea0003800200 */
.L_x_37174:
[----:B------:R-:W-:Y:S01]  /*29b90*/  I2FP.F32.U32 R24, R34 ;  /* 0x0000002200187245 */ /* 0x000fe20000201000 */
[----:B------:R-:W-:Y:S01]  /*29ba0*/  BSSY.RECONVERGENT B0, `(.L_x_37179) ;  /* 0x000004b000007945 */ /* 0x000fe20003800200 */
[----:B------:R-:W-:Y:S01]  /*29bb0*/  ISETP.NE.AND P5, PT, R35, 0x1, PT ;  /* 0x000000012300780c */ /* 0x000fe20003fa5270 */
[----:B------:R-:W-:Y:S01]  /*29bc0*/  IMAD.MOV.U32 R34, RZ, RZ, 0x2 ;  /* 0x00000002ff227424 */ /* 0x000fe200078e00ff */
[----:B------:R-:W-:Y:S01]  /*29bd0*/  MOV R25, R4 ;  /* 0x0000000400197202 */ /* 0x000fe20000000f00 */
[----:B------:R-:W-:-:S05]  /*29be0*/  FFMA.FTZ R24, R24, R205, 1.1641532182693481445e-10 ;  /* 0x2f00000018187423 */ /* 0x000fca00000100cd */
        /* <DEDUP_REMOVED lines=13> */
.L_x_37181:
        /* <DEDUP_REMOVED lines=13> */
.L_x_37183:
[----:B------:R-:W-:Y:S05]  /*29d90*/  BSYNC.RECONVERGENT B1 ;  /* 0x0000000000017941 */ /* 0x000fea0003800200 */
.L_x_37182:
        /* <DEDUP_REMOVED lines=43> */
.L_x_37180:
[----:B------:R-:W-:Y:S05]  /*2a050*/  BSYNC.RECONVERGENT B0 ;  /* 0x0000000000007941 */ /* 0x000fea0003800200 */
.L_x_37179:
        /* <DEDUP_REMOVED lines=20> */
.L_x_37186:
        /* <DEDUP_REMOVED lines=16> */
.L_x_37188:
[----:B------:R-:W-:Y:S05]  /*2a2a0*/  BSYNC.RECONVERGENT B1 ;  /* 0x0000000000017941 */ /* 0x000fea0003800200 */
.L_x_37187:
        /* <DEDUP_REMOVED lines=41> */
[----:B------:R-:W-:Y:S02]  /*2a540*/  LOP3.LUT R6, R191, R6, R35, 0x96, !PT ;  /* 0x00000006bf067212 */ /* 0x000fe400078e9623 */
[----:B------:R-:W-:-:S07]  /*2a550*/  MOV R4, R34 ;  /* 0x0000002200047202 */ /* 0x000fce0000000f00 */
.L_x_37185:
[----:B------:R-:W-:Y:S05]  /*2a560*/  BSYNC.RECONVERGENT B0 ;  /* 0x0000000000007941 */ /* 0x000fea0003800200 */
.L_x_37184:
        /* <DEDUP_REMOVED lines=19> */
.L_x_37148:
        /* <DEDUP_REMOVED lines=30> */
[----:B0-----:R-:W-:Y:S02]  /*2a880*/  HFMA2 R28, -RZ, RZ, 0, 1.1920928955078125e-07 ;  /* 0x00000002ff1c7431 */ /* 0x001fe400000001ff */
[----:B------:R-:W-:Y:S01]  /*2a890*/  IMAD.MOV.U32 R29, RZ, RZ, R4 ;  /* 0x000000ffff1d7224 */ /* 0x000fe200078e0004 */
        /* <DEDUP_REMOVED lines=11> */
.L_x_37192:
        /* <DEDUP_REMOVED lines=13> */
.L_x_37194:
[----:B------:R-:W-:Y:S05]  /*2aa20*/  BSYNC.RECONVERGENT B1 ;  /* 0x0000000000017941 */ /* 0x000fea0003800200 */
.L_x_37193:
        /* <DEDUP_REMOVED lines=43> */
.L_x_37191:
[----:B------:R-:W-:Y:S05]  /*2ace0*/  BSYNC.RECONVERGENT B0 ;  /* 0x0000000000007941 */ /* 0x000fea0003800200 */
.L_x_37190:
        /* <DEDUP_REMOVED lines=25> */
.L_x_37197:
        /* <DEDUP_REMOVED lines=13> */
.L_x_37199:
[----:B------:R-:W-:Y:S05]  /*2af50*/  BSYNC.RECONVERGENT B1 ;  /* 0x0000000000017941 */ /* 0x000fea0003800200 */
.L_x_37198:
        /* <DEDUP_REMOVED lines=43> */
.L_x_37196:
[----:B------:R-:W-:Y:S05]  /*2b210*/  BSYNC.RECONVERGENT B0 ;  /* 0x0000000000007941 */ /* 0x000fea0003800200 */
.L_x_37195:
        /* <DEDUP_REMOVED lines=22> */
.L_x_37202:
        /* <DEDUP_REMOVED lines=13> */
.L_x_37204:
[----:B------:R-:W-:Y:S05]  /*2b450*/  BSYNC.RECONVERGENT B1 ;  /* 0x0000000000017941 */ /* 0x000fea0003800200 */
.L_x_37203:
        /* <DEDUP_REMOVED lines=43> */
.L_x_37201:
[----:B------:R-:W-:Y:S05]  /*2b710*/  BSYNC.RECONVERGENT B0 ;  /* 0x0000000000007941 */ /* 0x000fea0003800200 */
.L_x_37200:
        /* <DEDUP_REMOVED lines=23> */
.L_x_37207:
        /* <DEDUP_REMOVED lines=13> */
.L_x_37209:
[----:B------:R-:W-:Y:S05]  /*2b960*/  BSYNC.RECONVERGENT B1 ;  /* 0x0000000000017941 */ /* 0x000fea0003800200 */
.L_x_37208:
        /* <DEDUP_REMOVED lines=43> */
.L_x_37206:
[----:B------:R-:W-:Y:S05]  /*2bc20*/  BSYNC.RECONVERGENT B0 ;  /* 0x0000000000007941 */ /* 0x000fea0003800200 */
.L_x_37205:
        /* <DEDUP_REMOVED lines=22> */
.L_x_37212:
        /* <DEDUP_REMOVED lines=13> */
.L_x_37214:
[----:B------:R-:W-:Y:S05]  /*2be60*/  BSYNC.RECONVERGENT B1 ;  /* 0x0000000000017941 */ /* 0x000fea0003800200 */
.L_x_37213:
        /* <DEDUP_REMOVED lines=43> */
.L_x_37211:
[----:B------:R-:W-:Y:S05]  /*2c120*/  BSYNC.RECONVERGENT B0 ;  /* 0x0000000000007941 */ /* 0x000fea0003800200 */
.L_x_37210:
        /* <DEDUP_REMOVED lines=23> */
.L_x_37217:
        /* <DEDUP_REMOVED lines=13> */
.L_x_37219:
[----:B------:R-:W-:Y:S05]  /*2c370*/  BSYNC.RECONVERGENT B1 ;  /* 0x0000000000017941 */ /* 0x000fea0003800200 */
.L_x_37218:
        /* <DEDUP_REMOVED lines=43> */
.L_x_37216:
[----:B------:R-:W-:Y:S05]  /*2c630*/  BSYNC.RECONVERGENT B0 ;  /* 0x0000000000007941 */ /* 0x000fea0003800200 */
.L_x_37215:
        /* <DEDUP_REMOVED lines=22> */
.L_x_37222:
        /* <DEDUP_REMOVED lines=13> */
.L_x_37224:
[----:B------:R-:W-:Y:S05]  /*2c870*/  BSYNC.RECONVERGENT B1 ;  /* 0x0000000000017941 */ /* 0x000fea0003800200 */
.L_x_37223:
        /* <DEDUP_REMOVED lines=43> */
.L_x_37221:
[----:B------:R-:W-:Y:S05]  /*2cb30*/  BSYNC.RECONVERGENT B0 ;  /* 0x0000000000007941 */ /* 0x000fea0003800200 */
.L_x_37220:
        /* <DEDUP_REMOVED lines=23> */
.L_x_37227:
        /* <DEDUP_REMOVED lines=16> */
.L_x_37229:
[----:B------:R-:W-:Y:S05]  /*2cdb0*/  BSYNC.RECONVERGENT B1 ;  /* 0x0000000000017941 */ /* 0x000fea0003800200 */
.L_x_37228:
        /* <DEDUP_REMOVED lines=43> */
.L_x_37226:
[----:B------:R-:W-:Y:S05]  /*2d070*/  BSYNC.RECONVERGENT B0 ;  /* 0x0000000000007941 */ /* 0x000fea0003800200 */
.L_x_37225:
        /* <DEDUP_REMOVED lines=10> */
.L_x_37189:
        /* <DEDUP_REMOVED lines=16> */
.L_x_37233:
        /* <DEDUP_REMOVED lines=13> */
.L_x_37235:
[----:B------:R-:W-:Y:S05]  /*2d2f0*/  BSYNC.RECONVERGENT B1 ;  /* 0x0000000000017941 */ /* 0x000fea0003800200 */
.L_x_37234:
        /* <DEDUP_REMOVED lines=43> */
.L_x_37232:
[----:B------:R-:W-:Y:S05]  /*2d5b0*/  BSYNC.RECONVERGENT B0 ;  /* 0x0000000000007941 */ /* 0x000fea0003800200 */
.L_x_37231:
[----:B------:R-:W-:Y:S01]  /*2d5c0*/  I2FP.F32.U32 R29, R29 ;  /* 0x0000001d001d7245 */ /* 0x000fe20000201000 */
[----:B------:R-:W-:Y:S01]  /*2d5d0*/  BSSY.RECONVERGENT B0, `(.L_x_37236) ;  /* 0x000004e000007945 */ /* 0x000fe20003800200 */
[----:B------:R-:W-:Y:S01]  /*2d5e0*/  ISETP.NE.AND P0, PT, R28, 0x1, PT ;  /* 0x000000011c00780c */ /* 0x000fe20003f05270 */
[----:B------:R-:W-:Y:S01]  /*2d5f0*/  IMAD.MOV.U32 R30, RZ, RZ, R4 ;  /* 0x000000ffff1e7224 */ /* 0x000fe200078e0004 */
[----:B------:R-:W-:Y:S01]  /*2d600*/  LOP3.LUT R0, R0, 0xfffffffd, RZ, 0xc0, !PT ;  /* 0xfffffffd00007812 */ /* 0x000fe200078ec0ff */
[----:B------:R-:W-:-:S05]  /*2d610*/  FFMA.FTZ R29, R29, R205, 1.1641532182693481445e-10 ;  /* 0x2f0000001d1d7423 */ /* 0x000fca00000100cd */
[----:B------:R-:W-:Y:S01]  /*2d620*/  FSETP.LE.FTZ.AND P1, PT, R29, R11, PT ;  /* 0x0000000b1d00720b */ /* 0x000fe20003f33000 */
[C---:B-----5:R-:W-:Y:S01]  /*2d630*/  IMAD.U32 R29, R24.reuse, 0x10000, RZ ;  /* 0x00010000181d7824 */ /* 0x060fe200078e00ff */
[----:B------:R-:W-:-:S03]  /*2d640*/  PRMT R24, R24, 0x7632, R24 ;  /* 0x0000763218187816 */ /* 0x000fc60000000018 */
[----:B------:R-:W-:-:S04]  /*2d650*/  FMUL.FTZ R29, R29, R195 ;  /* 0x000000c31d1d7220 */ /* 0x000fc80000410000 */
[----:B------:R-:W-:Y:S01]  /*2d660*/  FMUL.FTZ R34, R29, R12 ;  /* 0x0000000c1d227220 */ /* 0x000fe20000410000 */
[----:B------:R-:W-:-:S03]  /*2d670*/  MOV R29, 0x2 ;  /* 0x00000002001d7802 */ /* 0x000fc60000000f00 */
        /* <DEDUP_REMOVED lines=10> */
.L_x_37238:
        /* <DEDUP_REMOVED lines=13> */
.L_x_37240:
[----:B------:R-:W-:Y:S05]  /*2d7f0*/  BSYNC.RECONVERGENT B1 ;  /* 0x0000000000017941 */ /* 0x000fea0003800200 */
.L_x_37239:
        /* <DEDUP_REMOVED lines=43> */
.L_x_37237:
[----:B------:R-:W-:Y:S05]  /*2dab0*/  BSYNC.RECONVERGENT B0 ;  /* 0x0000000000007941 */ /* 0x000fea0003800200 */
.L_x_37236:
[----:B------:R-:W-:Y:S01]  /*2dac0*/  ISETP.NE.AND P1, PT, R29, 0x1, PT ;  /* 0x000000011d00780c */ /* 0x000fe20003f25270 */
[----:B------:R-:W-:Y:S01]  /*2dad0*/  IMAD.U32 R24, R24, 0x10000, RZ ;  /* 0x0001000018187824 */ /* 0x000fe200078e00ff */
[----:B------:R-:W-:Y:S01]  /*2dae0*/  I2FP.F32.U32 R28, R30 ;  /* 0x0000001e001c7245 */ /* 0x000fe20000201000 */
[----:B------:R-:W-:Y:S01]  /*2daf0*/  BSSY.RECONVERGENT B0, `(.L_x_37241) ;  /* 0x0000049000007945 */ /* 0x000fe20003800200 */
[----:B------:R-:W-:Y:S01]  /*2db00*/  MOV R33, 0x2 ;  /* 0x0000000200217802 */ /* 0x000fe20000000f00 */
[----:B------:R-:W-:Y:S02]  /*2db10*/  FMUL.FTZ R24, R24, R195 ;  /* 0x000000c318187220 */ /* 0x000fe40000410000 */
        /* <DEDUP_REMOVED lines=13> */
.L_x_37243:
        /* <DEDUP_REMOVED lines=13> */
.L_x_37245:
[----:B------:R-:W-:Y:S05]  /*2dcc0*/  BSYNC.RECONVERGENT B1 ;  /* 0x0000000000017941 */ /* 0x000fea0003800200 */
.L_x_37244:
        /* <DEDUP_REMOVED lines=43> */
.L_x_37242:
[----:B------:R-:W-:Y:S05]  /*2df80*/  BSYNC.RECONVERGENT B0 ;  /* 0x0000000000007941 */ /* 0x000fea0003800200 */
.L_x_37241:
        /* <DEDUP_REMOVED lines=20> */
.L_x_37248:
        /* <DEDUP_REMOVED lines=13> */
.L_x_37250:
[----:B------:R-:W-:Y:S05]  /*2e1a0*/  BSYNC.RECONVERGENT B1 ;  /* 0x0000000000017941 */ /* 0x000fea0003800200 */
.L_x_37249:
        /* <DEDUP_REMOVED lines=43> */
.L_x_37247:
[----:B------:R-:W-:Y:S05]  /*2e460*/  BSYNC.RECONVERGENT B0 ;  /* 0x0000000000007941 */ /* 0x000fea0003800200 */
.L_x_37246:
[----:B------:R-:W-:Y:S01]  /*2e470*/  I2FP.F32.U32 R24, R30 ;  /* 0x0000001e00187245 */ /* 0x000fe20000201000 */
[----:B------:R-:W-:Y:S01]  /*2e480*/  BSSY.RECONVERGENT B0, `(.L_x_37251) ;  /* 0x000004b000007945 */ /* 0x000fe20003800200 */
[----:B------:R-:W-:Y:S02]  /*2e490*/  ISETP.NE.AND P3, PT, R31, 0x1, PT ;  /* 0x000000011f00780c */ /* 0x000fe40003f65270 */
[----:B------:R-:W-:Y:S01]  /*2e4a0*/  MOV R30, 0x2 ;  /* 0x00000002001e7802 */ /* 0x000fe20000000f00 */
        /* <DEDUP_REMOVED lines=15> */
.L_x_37253:
        /* <DEDUP_REMOVED lines=13> */
.L_x_37255:
[----:B------:R-:W-:Y:S05]  /*2e670*/  BSYNC.RECONVERGENT B1 ;  /* 0x0000000000017941 */ /* 0x000fea0003800200 */
.L_x_37254:
        /* <DEDUP_REMOVED lines=43> */
.L_x_37252:
[----:B------:R-:W-:Y:S05]  /*2e930*/  BSYNC.RECONVERGENT B0 ;  /* 0x0000000000007941 */ /* 0x000fea0003800200 */
.L_x_37251:
[----:B------:R-:W-:Y:S01]  /*2e940*/  I2FP.F32.U32 R24, R24 ;  /* 0x0000001800187245 */ /* 0x000fe20000201000 */
[----:B------:R-:W-:Y:S01]  /*2e950*/  BSSY.RECONVERGENT B0, `(.L_x_37256) ;  /* 0x000004c000007945 */ /* 0x000fe20003800200 */
[----:B------:R-:W-:Y:S01]  /*2e960*/  ISETP.NE.AND P4, PT, R30, 0x1, PT ;  /* 0x000000011e00780c */ /* 0x000fe20003f85270 */
[----:B------:R-:W-:Y:S02]  /*2e970*/  IMAD.MOV.U32 R32, RZ, RZ, R4 ;  /* 0x000000ffff207224 */ /* 0x000fe400078e0004 */
[----:B------:R-:W-:-:S05]  /*2e980*/  FFMA.FTZ R24, R24, R205, 1.1641532182693481445e-10 ;  /* 0x2f00000018187423 */ /* 0x000fca00000100cd */
[----:B------:R-:W-:Y:S01]  /*2e990*/  FSETP.LE.FTZ.AND P3, PT, R24, R11, PT ;  /* 0x0000000b1800720b */ /* 0x000fe20003f73000 */
[----:B------:R-:W-:-:S04]  /*2e9a0*/  IMAD.U32 R24, R26, 0x10000, RZ ;  /* 0x000100001a187824 */ /* 0x000fc800078e00ff */
[----:B------:R-:W-:Y:S01]  /*2e9b0*/  FMUL.FTZ R31, R24, R195 ;  /* 0x000000c3181f7220 */ /* 0x000fe20000410000 */
[----:B------:R-:W-:-:S03]  /*2e9c0*/  PRMT R24, R26, 0x7632, R24 ;  /* 0x000076321a187816 */ /* 0x000fc60000000018 */
        /* <DEDUP_REMOVED lines=11> */
.L_x_37258:
        /* <DEDUP_REMOVED lines=13> */
.L_x_37260:
[----:B------:R-:W-:Y:S05]  /*2eb50*/  BSYNC.RECONVERGENT B1 ;  /* 0x0000000000017941 */ /* 0x000fea0003800200 */
.L_x_37259:
        /* <DEDUP_REMOVED lines=43> */
.L_x_37257:
[----:B------:R-:W-:Y:S05]  /*2ee10*/  BSYNC.RECONVERGENT B0 ;  /* 0x0000000000007941 */ /* 0x000fea0003800200 */
.L_x_37256:
        /* <DEDUP_REMOVED lines=19> */
.L_x_37263:
        /* <DEDUP_REMOVED lines=13> */
.L_x_37265:
[----:B------:R-:W-:Y:S05]  /*2f020*/  BSYNC.RECONVERGENT B1 ;  /* 0x0000000000017941 */ /* 0x000fea0003800200 */
.L_x_37264:
        /* <DEDUP_REMOVED lines=43> */
.L_x_37262:
[----:B------:R-:W-:Y:S05]  /*2f2e0*/  BSYNC.RECONVERGENT B0 ;  /* 0x0000000000007941 */ /* 0x000fea0003800200 */
.L_x_37261:
        /* <DEDUP_REMOVED lines=20> */
.L_x_37268:
        /* <DEDUP_REMOVED lines=16> */
.L_x_37270:
[----:B------:R-:W-:Y:S05]  /*2f530*/  BSYNC.RECONVERGENT B1 ;  /* 0x0000000000017941 */ /* 0x000fea0003800200 */
.L_x_37269:
        /* <DEDUP_REMOVED lines=43> */
.L_x_37267:
[----:B------:R-:W-:Y:S05]  /*2f7f0*/  BSYNC.RECONVERGENT B0 ;  /* 0x0000000000007941 */ /* 0x000fea0003800200 */
.L_x_37266:
[----:B------:R-:W-:Y:S02]  /*2f800*/  I2FP.F32.U32 R30, R32 ;  /* 0x00000020001e7245 */ /* 0x000fe40000201000 */
[----:B------:R-:W-:Y:S02]  /*2f810*/  LOP3.LUT R0, R0, 0xfffffff7, RZ, 0xc0, !PT ;  /* 0xfffffff700007812 */ /* 0x000fe400078ec0ff */
[----:B------:R-:W-:Y:S01]  /*2f820*/  FSEL R37, R28, RZ, P0 ;  /* 0x000000ff1c257208 */ /* 0x000fe20000000000 */
[----:B------:R-:W-:Y:S01]  /*2f830*/  FFMA.FTZ R30, R30, R205, 1.1641532182693481445e-10 ;  /* 0x2f0000001e1e7423 */ /* 0x000fe200000100cd */
[----:B------:R-:W-:Y:S02]  /*2f840*/  @P5 LOP3.LUT R0, R0, 0x8, RZ, 0xfc, !PT ;  /* 0x0000000800005812 */ /* 0x000fe400078efcff */
[----:B------:R-:W-:Y:S02]  /*2f850*/  FSEL R38, R29, RZ, P1 ;  /* 0x000000ff1d267208 */ /* 0x000fe40000800000 */
[----:B------:R-:W-:Y:S01]  /*2f860*/  FSETP.GTU.FTZ.AND P6, PT, R30, R11, PT ;  /* 0x0000000b1e00720b */ /* 0x000fe20003fdc000 */
[----:B------:R-:W-:Y:S01]  /*2f870*/  IMAD.U32 R30, R35, 0x10000, RZ ;  /* 0x00010000231e7824 */ /* 0x000fe200078e00ff */
[----:B------:R-:W-:-:S02]  /*2f880*/  LOP3.LUT P5, RZ, R0, 0x2, RZ, 0xc0, !PT ;  /* 0x0000000200ff7812 */ /* 0x000fc400078ac0ff */
[----:B------:R-:W-:Y:S01]  /*2f890*/  FSEL R39, R25, RZ, P2 ;  /* 0x000000ff19277208 */ /* 0x000fe20001000000 */
[----:B------:R-:W-:Y:S01]  /*2f8a0*/  FMUL.FTZ R30, R30, R195 ;  /* 0x000000c31e1e7220 */ /* 0x000fe20000410000 */
[----:B------:R-:W-:Y:S02]  /*2f8b0*/  FSEL R36, R34, RZ, P5 ;  /* 0x000000ff22247208 */ /* 0x000fe40002800000 */
[----:B------:R-:W-:Y:S01]  /*2f8c0*/  LOP3.LUT P5, RZ, R0, 0x8, RZ, 0xc0, !PT ;  /* 0x0000000800ff7812 */ /* 0x000fe200078ac0ff */
[----:B------:R-:W-:Y:S01]  /*2f8d0*/  FMUL.FTZ R30, R30, R12 ;  /* 0x0000000c1e1e7220 */ /* 0x000fe20000410000 */
[----:B------:R-:W-:Y:S02]  /*2f8e0*/  FSEL R32, R26, RZ, P3 ;  /* 0x000000ff1a207208 */ /* 0x000fe40001800000 */
[----:B------:R-:W-:Y:S02]  /*2f8f0*/  FSEL R33, R24, RZ, P4 ;  /* 0x000000ff18217208 */ /* 0x000fe40002000000 */
[----:B------:R-:W-:-:S02]  /*2f900*/  FSEL R35, R30, RZ, !P6 ;  /* 0x000000ff1e237208 */ /* 0x000fc40007000000 */
[----:B------:R-:W-:Y:S02]  /*2f910*/  PLOP3.LUT P6, PT, P6, PT, PT, 0x8, 0x80 ;  /* 0x000000000080781c */ /* 0x000fe400037ce170 */
[----:B------:R-:W-:-:S11]  /*2f920*/  FSEL R34, R27, RZ, P5 ;  /* 0x000000ff1b227208 */ /* 0x000fd60002800000 */
.L_x_37230:
[----:B------:R-:W-:Y:S01]  /*2f930*/  IMAD.WIDE.U32 R24, R208, 0x20, R218 ;  /* 0x00000020d0187825 */ /* 0x000fe200078e00da */
[----:B------:R-:W-:Y:S02]  /*2f940*/  SEL R26, RZ, 0x1000000, !P6 ;  /* 0x01000000ff1a7807 */ /* 0x000fe40007000000 */
[----:B------:R-:W-:Y:S02]  /*2f950*/  SEL R27, RZ, 0x100, !P0 ;  /* 0x00000100ff1b7807 */ /* 0x000fe40004000000 */
[----:B------:R-:W-:Y:S01]  /*2f960*/  STG.E.128 desc[UR8][R24.64], R36 ;  /* 0x0000002418007986 */ /* 0x000fe2000c101d08 */
[----:B------:R-:W-:Y:S02]  /*2f970*/  IADD3 R214, PT, PT, R2, 0x120, RZ ;  /* 0x0000012002d67810 */ /* 0x000fe40007ffe0ff */
[----:B------:R-:W-:Y:S01]  /*2f980*/  LOP3.LUT P6, RZ, R0, 0x4, RZ, 0xc0, !PT ;  /* 0x0000000400ff7812 */ /* 0x000fe200078cc0ff */
[----:B------:R0:W-:Y:S02]  /*2f990*/  STG.E.128 desc[UR8][R24.64+0x10], R32 ;  /* 0x0000102018007986 */ /* 0x0001e4000c101d08 */
[----:B0-----:R-:W-:-:S02]  /*2f9a0*/  SEL R24, RZ, 0x10000, !P5 ;  /* 0x00010000ff187807 */ /* 0x001fc40006800000 */
[----:B------:R-:W-:Y:S02]  /*2f9b0*/  SEL R25, RZ, 0x100, !P4 ;  /* 0x00000100ff197807 */ /* 0x000fe40006000000 */
[----:B------:R-:W-:Y:S02]  /*2f9c0*/  LOP3.LUT P5, RZ, R0, 0x2, RZ, 0xc0, !PT ;  /* 0x0000000200ff7812 */ /* 0x000fe400078ac0ff */
[----:B------:R-:W-:Y:S02]  /*2f9d0*/  LOP3.LUT R24, R25, R26, R24, 0xfe, !PT ;  /* 0x0000001a19187212 */ /* 0x000fe400078efe18 */
[----:B------:R-:W-:Y:S02]  /*2f9e0*/  SEL R25, RZ, 0x1, !P3 ;  /* 0x00000001ff197807 */ /* 0x000fe40005800000 */
[----:B------:R-:W-:Y:S02]  /*2f9f0*/  SEL R26, RZ, 0x10000, !P1 ;  /* 0x00010000ff1a7807 */ /* 0x000fe40004800000 */
[----:B------:R-:W-:-:S02]  /*2fa00*/  LOP3.LUT R25, R24, R25, RZ, 0xfc, !PT ;  /* 0x0000001918197212 */ /* 0x000fc400078efcff */
        /* <DEDUP_REMOVED lines=29> */
.L_x_37274:
        /* <DEDUP_REMOVED lines=13> */
.L_x_37276:
[----:B------:R-:W-:Y:S05]  /*2fcb0*/  BSYNC.RECONVERGENT B1 ;  /* 0x0000000000017941 */ /* 0x000fea0003800200 */
.L_x_37275:
        /* <DEDUP_REMOVED lines=43> */
.L_x_37273:
[----:B------:R-:W-:Y:S05]  /*2ff70*/  BSYNC.RECONVERGENT B0 ;  /* 0x0000000000007941 */ /* 0x000fea0003800200 */
.L_x_37272:
        /* <DEDUP_REMOVED lines=25> */
.L_x_37279:
        /* <DEDUP_REMOVED lines=13> */
.L_x_37281:
[----:B------:R-:W-:Y:S05]  /*301e0*/  BSYNC.RECONVERGENT B1 ;  /* 0x0000000000017941 */ /* 0x000fea0003800200 */
.L_x_37280:
        /* <DEDUP_REMOVED lines=39> */
[----:B------:R-:W-:-:S03]  /*30460*/  MOV R209, R6 ;  /* 0x0000000600d17202 */ /* 0x000fc60000000f00 */
[----:B------:R-:W-:Y:S02]  /*30470*/  IMAD.MOV.U32 R4, RZ, RZ, R210 ;  /* 0x000000ffff047224 */ /* 0x000fe400078e00d2 */
[----:B------:R-:W-:Y:S01]  /*30480*/  HFMA2 R210, -RZ, RZ, 0, 0 ;  /* 0x00000000ffd27431 */ /* 0x000fe200000001ff */
[----:B------:R-:W-:-:S07]  /*30490*/  LOP3.LUT R6, R191, R212, R211, 0x96, !PT ;  /* 0x000000d4bf067212 */ /* 0x000fce00078e96d3 */
.L_x_37278:
[----:B------:R-:W-:Y:S05]  /*304a0*/  BSYNC.RECONVERGENT B0 ;  /* 0x0000000000007941 */ /* 0x000fea0003800200 */
.L_x_37277:
        /* <DEDUP_REMOVED lines=22> */
.L_x_37284:
        /* <DEDUP_REMOVED lines=13> */
.L_x_37286:
[----:B------:R-:W-:Y:S05]  /*306e0*/  BSYNC.RECONVERGENT B1 ;  /* 0x0000000000017941 */ /* 0x000fea0003800200 */
.L_x_37285:
        /* <DEDUP_REMOVED lines=43> */
.L_x_37283:
[----:B------:R-:W-:Y:S05]  /*309a0*/  BSYNC.RECONVERGENT B0 ;  /* 0x0000000000007941 */ /* 0x000fea0003800200 */
.L_x_37282:
        /* <DEDUP_REMOVED lines=23> */
.L_x_37289:
        /* <DEDUP_REMOVED lines=13> */
.L_x_37291:
[----:B------:R-:W-:Y:S05]  /*30bf0*/  BSYNC.RECONVERGENT B1 ;  /* 0x0000000000017941 */ /* 0x000fea0003800200 */
.L_x_37290:
        /* <DEDUP_REMOVED lines=43> */
.L_x_37288:
[----:B------:R-:W-:Y:S05]  /*30eb0*/  BSYNC.RECONVERGENT B0 ;  /* 0x0000000000007941 */ /* 0x000fea0003800200 */
.L_x_37287:
        /* <DEDUP_REMOVED lines=22> */
.L_x_37294:
        /* <DEDUP_REMOVED lines=13> */
.L_x_37296:
[----:B------:R-:W-:Y:S05]  /*310f0*/  BSYNC.RECONVERGENT B1 ;  /* 0x0000000000017941 */ /* 0x000fea0003800200 */
.L_x_37295:
        /* <DEDUP_REMOVED lines=43> */
.L_x_37293:
[----:B------:R-:W-:Y:S05]  /*313b0*/  BSYNC.RECONVERGENT B0 ;  /* 0x0000000000007941 */ /* 0x000fea0003800200 */
.L_x_37292:
        /* <DEDUP_REMOVED lines=23> */
.L_x_37299:
        /* <DEDUP_REMOVED lines=13> */
.L_x_37301:
[----:B------:R-:W-:Y:S05]  /*31600*/  BSYNC.RECONVERGENT B1 ;  /* 0x0000000000017941 */ /* 0x000fea0003800200 */
.L_x_37300:
        /* <DEDUP_REMOVED lines=43> */
.L_x_37298:
[----:B------:R-:W-:Y:S05]  /*318c0*/  BSYNC.RECONVERGENT B0 ;  /* 0x0000000000007941 */ /* 0x000fea0003800200 */
.L_x_37297:
        /* <DEDUP_REMOVED lines=22> */
.L_x_37304:
        /* <DEDUP_REMOVED lines=13> */
.L_x_37306:
[----:B------:R-:W-:Y:S05]  /*31b00*/  BSYNC.RECONVERGENT B1 ;  /* 0x0000000000017941 */ /* 0x000fea0003800200 */
.L_x_37305:
        /* <DEDUP_REMOVED lines=43> */
.L_x_37303:
[----:B------:R-:W-:Y:S05]  /*31dc0*/  BSYNC.RECONVERGENT B0 ;  /* 0x0000000000007941 */ /* 0x000fea0003800200 */
.L_x_37302:
[----:B------:R-:W-:Y:S01]  /*31dd0*/  I2FP.F32.U32 R24, R26 ;  /* 0x0000001a00187245 */ /* 0x000fe20000201000 */
[----:B------:R-:W-:Y:S01]  /*31de0*/  BSSY.RECONVERGENT B0, `(.L_x_37307) ;  /* 0x0000052000007945 */ /* 0x000fe20003800200 */
[----:B------:R-:W-:Y:S01]  /*31df0*/  ISETP.NE.AND P6, PT, R25, 0x1, PT ;  /* 0x000000011900780c */ /* 0x000fe20003fc5270 */
[----:B------:R-:W-:Y:S01]  /*31e00*/  HFMA2 R211, -RZ, RZ, 0, 1.1920928955078125e-07 ;  /* 0x00000002ffd37431 */ /* 0x000fe200000001ff */
        /* <DEDUP_REMOVED lines=19> */
.L_x_37309:
        /* <DEDUP_REMOVED lines=16> */
.L_x_37311:
[----:B------:R-:W-:Y:S05]  /*32040*/  BSYNC.RECONVERGENT B1 ;  /* 0x0000000000017941 */ /* 0x000fea0003800200 */
.L_x_37310:
        /* <DEDUP_REMOVED lines=42> */
[----:B------:R-:W-:-:S07]  /*322f0*/  IMAD.MOV.U32 R209, RZ, RZ, R18 ;  /* 0x000000ffffd17224 */ /* 0x000fce00078e0012 */
.L_x_37308:
[----:B------:R-:W-:Y:S05]  /*32300*/  BSYNC.RECONVERGENT B0 ;  /* 0x0000000000007941 */ /* 0x000fea0003800200 */
.L_x_37307:
[----:B------:R-:W-:Y:S01]  /*32310*/  I2FP.F32.U32 R13, R24 ;  /* 0x00000018000d7245 */ /* 0x000fe20000201000 */
[----:B------:R-:W-:Y:S01]  /*32320*/  IMAD.U32 R14, R210, 0x10000, RZ ;  /* 0x00010000d20e7824 */ /* 0x000fe200078e00ff */
[----:B------:R-:W-:-:S03]  /*32330*/  LOP3.LUT R0, R0, 0xfffffffe, RZ, 0xc0, !PT ;  /* 0xfffffffe00007812 */ /* 0x000fc600078ec0ff */
[----:B------:R-:W-:Y:S01]  /*32340*/  FFMA.FTZ R13, R13, R205, 1.1641532182693481445e-10 ;  /* 0x2f0000000d0d7423 */ /* 0x000fe200000100cd */
[----:B------:R-:W-:-:S04]  /*32350*/  FMUL.FTZ R14, R14, R195 ;  /* 0x000000c30e0e7220 */ /* 0x000fc80000410000 */
[----:B------:R-:W-:Y:S01]  /*32360*/  FMUL.FTZ R14, R14, R12 ;  /* 0x0000000c0e0e7220 */ /* 0x000fe20000410000 */
[----:B------:R-:W-:-:S04]  /*32370*/  FSETP.GTU.FTZ.AND P6, PT, R13, R11, PT ;  /* 0x0000000b0d00720b */ /* 0x000fc80003fdc000 */
[----:B------:R-:W-:Y:S02]  /*32380*/  FSEL R11, R14, RZ, !P6 ;  /* 0x000000ff0e0b7208 */ /* 0x000fe40007000000 */
[----:B------:R-:W-:-:S03]  /*32390*/  PLOP3.LUT P6, PT, P6, PT, PT, 0x8, 0x80 ;  /* 0x000000000080781c */ /* 0x000fc600037ce170 */
[----:B------:R-:W-:-:S10]  /*323a0*/  FADD.FTZ R31, R31, R11 ;  /* 0x0000000b1f1f7221 */ /* 0x000fd40000010000 */
[----:B------:R-:W-:Y:S01]  /*323b0*/  @P6 LOP3.LUT R0, R0, 0x1, RZ, 0xfc, !PT ;  /* 0x0000000100006812 */ /* 0x000fe200078efcff */
[----:B------:R-:W-:Y:S06]  /*323c0*/  BRA `(.L_x_37312) ;  /* 0x0000002800007947 */ /* 0x000fec0003800000 */
.L_x_37271:
        /* <DEDUP_REMOVED lines=16> */
.L_x_37315:
        /* <DEDUP_REMOVED lines=13> */
.L_x_37317:
[----:B------:R-:W-:Y:S05]  /*325a0*/  BSYNC.RECONVERGENT B1 ;  /* 0x0000000000017941 */ /* 0x000fea0003800200 */
.L_x_37316:
        /* <DEDUP_REMOVED lines=43> */
.L_x_37314:
[----:B------:R-:W-:Y:S05]  /*32860*/  BSYNC.RECONVERGENT B0 ;  /* 0x0000000000007941 */ /* 0x000fea0003800200 */
.L_x_37313:
        /* <DEDUP_REMOVED lines=22> */
.L_x_37320:
        /* <DEDUP_REMOVED lines=13> */
.L_x_37322:
[----:B------:R-:W-:Y:S05]  /*32aa0*/  BSYNC.RECONVERGENT B1 ;  /* 0x0000000000017941 */ /* 0x000fea0003800200 */
.L_x_37321:
        /* <DEDUP_REMOVED lines=43> */
.L_x_37319:
[----:B------:R-:W-:Y:S05]  /*32d60*/  BSYNC.RECONVERGENT B0 ;  /* 0x0000000000007941 */ /* 0x000fea0003800200 */
.L_x_37318:
        /* <DEDUP_REMOVED lines=19> */
.L_x_37325:
        /* <DEDUP_REMOVED lines=13> */
.L_x_37327:
[----:B------:R-:W-:Y:S05]  /*32f70*/  BSYNC.RECONVERGENT B1 ;  /* 0x0000000000017941 */ /* 0x000fea0003800200 */
.L_x_37326:
        /* <DEDUP_REMOVED lines=43> */
.L_x_37324:
[----:B------:R-:W-:Y:S05]  /*33230*/  BSYNC.RECONVERGENT B0 ;  /* 0x0000000000007941 */ /* 0x000fea0003800200 */
.L_x_37323:
        /* <DEDUP_REMOVED lines=20> */
.L_x_37330:
        /* <DEDUP_REMOVED lines=13> */
.L_x_37332:
[----:B------:R-:W-:Y:S05]  /*33450*/  BSYNC.RECONVERGENT B1 ;  /* 0x0000000000017941 */ /* 0x000fea0003800200 */
.L_x_37331:
        /* <DEDUP_REMOVED lines=43> */
.L_x_37329:
[----:B------:R-:W-:Y:S05]  /*33710*/  BSYNC.RECONVERGENT B0 ;  /* 0x0000000000007941 */ /* 0x000fea0003800200 */
.L_x_37328:
[----:B------:R-:W-:Y:S01]  /*33720*/  I2FP.F32.U32 R24, R28 ;  /* 0x0000001c00187245 */ /* 0x000fe20000201000 */
[----:B------:R-:W-:Y:S01]  /*33730*/  BSSY.RECONVERGENT B0, `(.L_x_37333) ;  /* 0x000004b000007945 */ /* 0x000fe20003800200 */
[----:B------:R-:W-:Y:S01]  /*33740*/  ISETP.NE.AND P0, PT, R29, 0x1, PT ;  /* 0x000000011d00780c */ /* 0x000fe20003f05270 */
[----:B------:R-:W-:Y:S02]  /*33750*/  IMAD.MOV.U32 R28, RZ, RZ, 0x2 ;  /* 0x00000002ff1c7424 */ /* 0x000fe400078e00ff */
[----:B------:R-:W-:-:S05]  /*33760*/  FFMA.FTZ R24, R24, R205, 1.1641532182693481445e-10 ;  /* 0x2f00000018187423 */ /* 0x000fca00000100cd */
[----:B------:R-:W-:Y:S02]  /*33770*/  FSETP.LE.FTZ.AND P3, PT, R24, R11, PT ;  /* 0x0000000b1800720b */ /* 0x000fe40003f73000 */
[----:B------:R-:W-:-:S05]  /*33780*/  SHF.L.U32 R24, R30, 0x10, RZ ;  /* 0x000000101e187819 */ /* 0x000fca00000006ff */
        /* <DEDUP_REMOVED lines=12> */
.L_x_37335:
        /* <DEDUP_REMOVED lines=13> */
.L_x_37337:
[----:B------:R-:W-:Y:S05]  /*33920*/  BSYNC.RECONVERGENT B1 ;  /* 0x0000000000017941 */ /* 0x000fea0003800200 */
.L_x_37336:
        /* <DEDUP_REMOVED lines=43> */
.L_x_37334:
[----:B------:R-:W-:Y:S05]  /*33be0*/  BSYNC.RECONVERGENT B0 ;  /* 0x0000000000007941 */ /* 0x000fea0003800200 */
.L_x_37333:
[----:B------:R-:W-:Y:S01]  /*33bf0*/  I2FP.F32.U32 R24, R24 ;  /* 0x0000001800187245 */ /* 0x000fe20000201000 */
[----:B------:R-:W-:Y:S01]  /*33c00*/  BSSY.RECONVERGENT B0, `(.L_x_37338) ;  /* 0x000004c000007945 */ /* 0x000fe20003800200 */
[----:B------:R-:W-:Y:S02]  /*33c10*/  ISETP.NE.AND P0, PT, R28, 0x1, PT ;  /* 0x000000011c00780c */ /* 0x000fe40003f05270 */
[----:B------:R-:W-:Y:S01]  /*33c20*/  MOV R30, R4 ;  /* 0x00000004001e7202 */ /* 0x000fe20000000f00 */
[----:B------:R-:W-:-:S05]  /*33c30*/  FFMA.FTZ R24, R24, R205, 1.1641532182693481445e-10 ;  /* 0x2f00000018187423 */ /* 0x000fca00000100cd */
[----:B------:R-:W-:Y:S02]  /*33c40*/  FSETP.LE.FTZ.AND P2, PT, R24, R11, PT ;  /* 0x0000000b1800720b */ /* 0x000fe40003f53000 */
[----:B------:R-:W-:-:S05]  /*33c50*/  SHF.L.U32 R24, R26, 0x10, RZ ;  /* 0x000000101a187819 */ /* 0x000fca00000006ff */
[----:B------:R-:W-:Y:S01]  /*33c60*/  FMUL.FTZ R29, R24, R195 ;  /* 0x000000c3181d7220 */ /* 0x000fe20000410000 */
[----:B------:R-:W-:-:S03]  /*33c70*/  PRMT R24, R26, 0x7632, R24 ;  /* 0x000076321a187816 */ /* 0x000fc60000000018 */
        /* <DEDUP_REMOVED lines=11> */
.L_x_37340:
        /* <DEDUP_REMOVED lines=13> */
.L_x_37342:
[----:B------:R-:W-:Y:S05]  /*33e00*/  BSYNC.RECONVERGENT B1 ;  /* 0x0000000000017941 */ /* 0x000fea0003800200 */
.L_x_37341:
        /* <DEDUP_REMOVED lines=43> */
.L_x_37339:
[----:B------:R-:W-:Y:S05]  /*340c0*/  BSYNC.RECONVERGENT B0 ;  /* 0x0000000000007941 */ /* 0x000fea0003800200 */
.L_x_37338:
[----:B------:R-:W-:Y:S01]  /*340d0*/  ISETP.NE.AND P0, PT, R29, 0x1, PT ;  /* 0x000000011d00780c */ /* 0x000fe20003f05270 */
[----:B------:R-:W-:Y:S01]  /*340e0*/  BSSY.RECONVERGENT B0, `(.L_x_37343) ;  /* 0x000004b000007945 */ /* 0x000fe20003800200 */
[----:B------:R-:W-:Y:S02]  /*340f0*/  I2FP.F32.U32 R28, R30 ;  /* 0x0000001e001c7245 */ /* 0x000fe40000201000 */
[----:B------:R-:W-:Y:S02]  /*34100*/  SHF.L.U32 R24, R24, 0x10, RZ ;  /* 0x0000001018187819 */ /* 0x000fe400000006ff */
[----:B------:R-:W-:Y:S01]  /*34110*/  MOV R30, R4 ;  /* 0x00000004001e7202 */ /* 0x000fe20000000f00 */
        /* <DEDUP_REMOVED lines=14> */
.L_x_37345:
        /* <DEDUP_REMOVED lines=13> */
.L_x_37347:
[----:B------:R-:W-:Y:S05]  /*342d0*/  BSYNC.RECONVERGENT B1 ;  /* 0x0000000000017941 */ /* 0x000fea0003800200 */
.L_x_37346:
        /* <DEDUP_REMOVED lines=43> */
.L_x_37344:
[----:B------:R-:W-:Y:S05]  /*34590*/  BSYNC.RECONVERGENT B0 ;  /* 0x0000000000007941 */ /* 0x000fea0003800200 */
.L_x_37343:
[----:B------:R-:W-:Y:S01]  /*345a0*/  I2FP.F32.U32 R29, R30 ;  /* 0x0000001e001d7245 */ /* 0x000fe20000201000 */
[----:B------:R-:W-:Y:S01]  /*345b0*/  BSSY.RECONVERGENT B0, `(.L_x_37348) ;  /* 0x000004f000007945 */ /* 0x000fe20003800200 */
[----:B------:R-:W-:Y:S01]  /*345c0*/  ISETP.NE.AND P6, PT, R28, 0x1, PT ;  /* 0x000000011c00780c */ /* 0x000fe20003fc5270 */
[----:B------:R-:W-:Y:S01]  /*345d0*/  IMAD.MOV.U32 R211, RZ, RZ, 0x2 ;  /* 0x00000002ffd37424 */ /* 0x000fe200078e00ff */
[----:B------:R-:W-:Y:S01]  /*345e0*/  PRMT R187, R27, 0x7632, R187 ;  /* 0x000076321bbb7816 */ /* 0x000fe200000000bb */
        /* <DEDUP_REMOVED lines=15> */
.L_x_37350:
        /* <DEDUP_REMOVED lines=16> */
.L_x_37352:
[----:B------:R-:W-:Y:S05]  /*347e0*/  BSYNC.RECONVERGENT B1 ;  /* 0x0000000000017941 */ /* 0x000fea0003800200 */
.L_x_37351:
        /* <DEDUP_REMOVED lines=41> */
[----:B------:R-:W-:Y:S02]  /*34a80*/  LOP3.LUT R7, R194, R16, R19, 0x96, !PT ;  /* 0x00000010c2077212 */ /* 0x000fe400078e9613 */
[----:B------:R-:W-:-:S07]  /*34a90*/  MOV R209, R18 ;  /* 0x0000001200d17202 */ /* 0x000fce0000000f00 */
.L_x_37349:
[----:B------:R-:W-:Y:S05]  /*34aa0*/  BSYNC.RECONVERGENT B0 ;  /* 0x0000000000007941 */ /* 0x000fea0003800200 */
.L_x_37348:
[----:B------:R-:W-:Y:S02]  /*34ab0*/  I2FP.F32.U32 R13, R29 ;  /* 0x0000001d000d7245 */ /* 0x000fe40000201000 */
[----:B------:R-:W-:Y:S02]  /*34ac0*/  SHF.L.U32 R14, R187, 0x10, RZ ;  /* 0x00000010bb0e7819 */ /* 0x000fe400000006ff */
[C---:B------:R-:W-:Y:S01]  /*34ad0*/  LOP3.LUT P6, RZ, R0.reuse, 0x2, RZ, 0xc0, !PT ;  /* 0x0000000200ff7812 */ /* 0x040fe200078cc0ff */
[----:B------:R-:W-:Y:S01]  /*34ae0*/  FFMA.FTZ R13, R13, R205, 1.1641532182693481445e-10 ;  /* 0x2f0000000d0d7423 */ /* 0x000fe200000100cd */
[----:B------:R-:W-:Y:S01]  /*34af0*/  LOP3.LUT R0, R0, 0xfffffffe, RZ, 0xc0, !PT ;  /* 0xfffffffe00007812 */ /* 0x000fe200078ec0ff */
        /* <DEDUP_REMOVED lines=10> */
[----:B------:R-:W-:-:S02]  /*34ba0*/  FSEL R29, R24, RZ, P1 ;  /* 0x000000ff181d7208 */ /* 0x000fc40000800000 */
[----:B------:R-:W-:-:S05]  /*34bb0*/  FSEL R30, R27, RZ, P0 ;  /* 0x000000ff1b1e7208 */ /* 0x000fca0000000000 */
[----:B------:R-:W-:-:S07]  /*34bc0*/  @P6 LOP3.LUT R0, R0, 0x1, RZ, 0xfc, !PT ;  /* 0x0000000100006812 */ /* 0x000fce00078efcff */
.L_x_37312:
[----:B------:R-:W-:Y:S01]  /*34bd0*/  LOP3.LUT R0, R0, 0xfffffff7, RZ, 0xc0, !PT ;  /* 0xfffffff700007812 */ /* 0x000fe200078ec0ff */
[----:B------:R-:W-:Y:S01]  /*34be0*/  IMAD.WIDE.U32 R12, R214, 0x20, R218 ;  /* 0x00000020d60c7825 */ /* 0x000fe200078e00da */
[----:B------:R-:W0:Y:S01]  /*34bf0*/  LDC.64 R16, c[0x0][0x3b0] ;  /* 0x0000ec00ff107b82 */ /* 0x000e220000000a00 */
[----:B------:R-:W-:Y:S01]  /*34c00*/  UMOV UR4, 0xffffffff ;  /* 0xffffffff00047882 */ /* 0x000fe20000000000 */
[----:B------:R-:W-:Y:S02]  /*34c10*/  @P5 LOP3.LUT R0, R0, 0x8, RZ, 0xfc, !PT ;  /* 0x0000000800005812 */ /* 0x000fe400078efcff */
[----:B------:R-:W-:Y:S01]  /*34c20*/  STG.E.128 desc[UR8][R12.64], R184 ;  /* 0x000000b80c007986 */ /* 0x000fe2000c101d08 */
[----:B------:R-:W-:Y:S02]  /*34c30*/  LOP3.LUT P6, RZ, R252, 0x1f, RZ, 0xc0, !PT ;  /* 0x0000001ffcff7812 */ /* 0x000fe400078cc0ff */
[----:B------:R-:W-:Y:S01]  /*34c40*/  LOP3.LUT P5, RZ, R0, 0x1, RZ, 0xc0, !PT ;  /* 0x0000000100ff7812 */ /* 0x000fe200078ac0ff */
[----:B------:R1:W-:Y:S03]  /*34c50*/  STG.E.128 desc[UR8][R12.64+0x10], R28 ;  /* 0x0000101c0c007986 */ /* 0x0003e6000c101d08 */
[----:B------:R-:W-:-:S02]  /*34c60*/  SEL R11, RZ, 0x1000000, !P5 ;  /* 0x01000000ff0b7807 */ /* 0x000fc40006800000 */
[----:B------:R-:W-:-:S04]  /*34c70*/  LOP3.LUT P5, RZ, R0, 0x8, RZ, 0xc0, !PT ;  /* 0x0000000800ff7812 */ /* 0x000fc800078ac0ff */
[----:B------:R-:W-:Y:S02]  /*34c80*/  SEL R14, RZ, 0x100, !P5 ;  /* 0x00000100ff0e7807 */ /* 0x000fe40006800000 */
[----:B-1----:R-:W-:Y:S02]  /*34c90*/  SEL R12, RZ, 0x10000, !P0 ;  /* 0x00010000ff0c7807 */ /* 0x002fe40004000000 */
[----:B------:R-:W-:Y:S02]  /*34ca0*/  SEL R13, RZ, 0x100, !P1 ;  /* 0x00000100ff0d7807 */ /* 0x000fe40004800000 */
[----:B------:R-:W-:Y:S02]  /*34cb0*/  LOP3.LUT P0, RZ, R0, 0x2, RZ, 0xc0, !PT ;  /* 0x0000000200ff7812 */ /* 0x000fe4000780c0ff */
[----:B------:R-:W-:Y:S02]  /*34cc0*/  LOP3.LUT R11, R13, R11, R12, 0xfe, !PT ;  /* 0x0000000b0d0b7212 */ /* 0x000fe400078efe0c */
[----:B------:R-:W-:-:S04]  /*34cd0*/  SEL R12, RZ, 0x1, !P2 ;  /* 0x00000001ff0c7807 */ /* 0x000fc80005000000 */
[----:B------:R-:W-:Y:S02]  /*34ce0*/  LOP3.LUT R13, R11, R12, RZ, 0xfc, !PT ;  /* 0x0000000c0b0d7212 */ /* 0x000fe400078efcff */
[----:B------:R-:W-:Y:S02]  /*34cf0*/  SEL R11, RZ, 0x1000000, !P3 ;  /* 0x01000000ff0b7807 */ /* 0x000fe40005800000 */
[----:B------:R-:W-:-:S04]  /*34d00*/  SEL R12, RZ, 0x10000, !P4 ;  /* 0x00010000ff0c7807 */ /* 0x000fc80006000000 */
[----:B------:R-:W-:Y:S01]  /*34d10*/  LOP3.LUT R11, R14, R11, R12, 0xfe, !PT ;  /* 0x0000000b0e0b7212 */ /* 0x000fe200078efe0c */
[----:B0-----:R-:W-:Y:S01]  /*34d20*/  IMAD.WIDE.U32 R14, R214, 0x8, R16 ;  /* 0x00000008d60e7825 */ /* 0x001fe200078e0010 */
        /* <DEDUP_REMOVED lines=265> */
.L_x_37366:
        /* <DEDUP_REMOVED lines=14> */
[----:B------:R-:W5:Y:S03]  /*35ea0*/  LDL R188, [R1+0x7c] ;  /* 0x00007c0001bc7983 */ /* 0x000f660000100800 */
[----:B------:R-:W-:Y:S01]  /*35eb0*/  FADD.FTZ R11, R11, R12 ;  /* 0x0000000c0b0b7221 */ /* 0x000fe20000010000 */
[----:B------:R-:W5:Y:S05]  /*35ec0*/  LDL R27, [R1+0x80] ;  /* 0x00008000011b7983 */ /* 0x000f6a0000100800 */
[----:B------:R-:W1:Y:S01]  /*35ed0*/  MUFU.RSQ R11, R11 ;  /* 0x0000000b000b7308 */ /* 0x000e620000001400 */
[----:B------:R-:W-:-:S05]  /*35ee0*/  FSEL R18, R19, RZ, !P0 ;  /* 0x000000ff13127208 */ /* 0x000fca0004000000 */
[C---:B------:R-:W-:Y:S01]  /*35ef0*/  FADD.FTZ R12, -R18.reuse, R98 ;  /* 0x00000062120c7221 */ /* 0x040fe20000010100 */
[C---:B------:R-:W-:Y:S01]  /*35f00*/  FADD.FTZ R13, -R18.reuse, R99 ;  /* 0x00000063120d7221 */ /* 0x040fe20000010100 */
[C---:B0-----:R-:W-:Y:S01]  /*35f10*/  FADD.FTZ R14, -R18.reuse, R102 ;  /* 0x00000066120e7221 */ /* 0x041fe20000010100 */
[C---:B------:R-:W-:Y:S01]  /*35f20*/  FADD.FTZ R20, -R18.reuse, R97 ;  /* 0x0000006112147221 */ /* 0x040fe20000010100 */
[----:B------:R-:W5:Y:S01]  /*35f30*/  LDL R102, [R1+0x60] ;  /* 0x0000600001667983 */ /* 0x000f620000100800 */
[----:B------:R-:W-:-:S03]  /*35f40*/  FADD.FTZ R28, -R18, R28 ;  /* 0x0000001c121c7221 */ /* 0x000fc60000010100 */
[----:B------:R-:W5:Y:S01]  /*35f50*/  LDL R99, [R1+0x6c] ;  /* 0x00006c0001637983 */ /* 0x000f620000100800 */
[C---:B-1----:R-:W-:Y:S01]  /*35f60*/  FMUL.FTZ R12, R11.reuse, R12 ;  /* 0x0000000c0b0c7220 */ /* 0x042fe20000410000 */
        /* <DEDUP_REMOVED lines=48> */
[----:B------:R-:W5:Y:S01]  /*36270*/  LDL R97, [R1+0x30] ;  /* 0x0000300001617983 */ /* 0x000f620000100800 */
[----:B--2---:R-:W-:Y:S01]  /*36280*/  FFMA.FTZ R12, R12, R17, R178 ;  /* 0x000000110c0c7223 */ /* 0x004fe200000100b2 */
[----:B------:R-:W-:-:S02]  /*36290*/  FADD.FTZ R17, -R18, R96 ;  /* 0x0000006012117221 */ /* 0x000fc40000010100 */
[----:B------:R-:W2:Y:S01]  /*362a0*/  LDL R96, [R1+0x38] ;  /* 0x0000380001607983 */ /* 0x000ea20000100800 */
[----:B---3--:R-:W-:Y:S01]  /*362b0*/  FFMA.FTZ R13, R13, R16, R179 ;  /* 0x000000100d0d7223 */ /* 0x008fe200000100b3 */
[----:B------:R-:W-:Y:S01]  /*362c0*/  FADD.FTZ R16, -R18, R103 ;  /* 0x0000006712107221 */ /* 0x000fe20000010100 */
[----:B------:R-:W-:-:S03]  /*362d0*/  FMUL.FTZ R17, R11, R17 ;  /* 0x000000110b117220 */ /* 0x000fc60000410000 */
[----:B------:R-:W-:Y:S01]  /*362e0*/  F2FP.BF16.F32.PACK_AB R15, R13, R12 ;  /* 0x0000000c0d0f723e */ /* 0x000fe200000010ff */
[----:B------:R-:W-:Y:S01]  /*362f0*/  FADD.FTZ R13, -R18, R101 ;  /* 0x00000065120d7221 */ /* 0x000fe20000010100 */
[----:B------:R-:W-:Y:S01]  /*36300*/  FMUL.FTZ R16, R11, R16 ;  /* 0x000000100b107220 */ /* 0x000fe20000410000 */
[----:B----4-:R-:W-:Y:S01]  /*36310*/  FFMA.FTZ R21, R14, R21, R182 ;  /* 0x000000150e157223 */ /* 0x010fe200000100b6 */
[----:B-----5:R-:W-:Y:S01]  /*36320*/  FFMA.FTZ R14, R17, R25, R176 ;  /* 0x00000019110e7223 */ /* 0x020fe200000100b0 */
[----:B------:R-:W-:Y:S01]  /*36330*/  FMUL.FTZ R13, R11, R13 ;  /* 0x0000000d0b0d7220 */ /* 0x000fe20000410000 */
[----:B------:R-:W-:Y:S01]  /*36340*/  FADD.FTZ R12, -R18, R100 ;  /* 0x00000064120c7221 */ /* 0x000fe20000010100 */
[----:B------:R-:W-:Y:S01]  /*36350*/  FFMA.FTZ R17, R20, R24, R177 ;  /* 0x0000001814117223 */ /* 0x000fe200000100b1 */
[----:B------:R-:W3:Y:S01]  /*36360*/  LDL R25, [R1+0x70] ;  /* 0x0000700001197983 */ /* 0x000ee20000100800 */
[----:B------:R-:W-:-:S03]  /*36370*/  FFMA.FTZ R16, R16, R23, R183 ;  /* 0x0000001710107223 */ /* 0x000fc600000100b7 */
[----:B------:R-:W-:Y:S01]  /*36380*/  F2FP.BF16.F32.PACK_AB R14, R17, R14 ;  /* 0x0000000e110e723e */ /* 0x000fe200000010ff */
[----:B------:R-:W-:Y:S01]  /*36390*/  FMUL.FTZ R12, R11, R12 ;  /* 0x0000000c0b0c7220 */ /* 0x000fe20000410000 */
[----:B------:R-:W4:Y:S01]  /*363a0*/  LDL R24, [R1+0x74] ;  /* 0x0000740001187983 */ /* 0x000f220000100800 */
[----:B------:R-:W-:Y:S01]  /*363b0*/  FFMA.FTZ R20, R13, R22, R181 ;  /* 0x000000160d147223 */ /* 0x000fe200000100b5 */
[----:B------:R-:W-:Y:S02]  /*363c0*/  F2FP.BF16.F32.PACK_AB R13, R16, R21 ;  /* 0x00000015100d723e */ /* 0x000fe400000010ff */
[----:B------:R-:W0:Y:S01]  /*363d0*/  @!P6 LDC.64 R16, c[0x0][0x3c0] ;  /* 0x0000f000ff10eb82 */ /* 0x000e220000000a00 */
[----:B------:R-:W-:Y:S01]  /*363e0*/  FFMA.FTZ R12, R12, R26, R180 ;  /* 0x0000001a0c0c7223 */ /* 0x000fe200000100b4 */
[----:B------:R-:W5:Y:S04]  /*363f0*/  LDL R23, [R1+0x8c] ;  /* 0x00008c0001177983 */ /* 0x000f680000100800 */
[----:B------:R-:W2:Y:S04]  /*36400*/  LDL R26, [R1+0x88] ;  /* 0x00008800011a7983 */ /* 0x000ea80000100800 */
[----:B------:R-:W2:Y:S04]  /*36410*/  LDL R22, [R1+0x84] ;  /* 0x0000840001167983 */ /* 0x000ea80000100800 */
[----:B------:R-:W2:Y:S04]  /*36420*/  LDL R101, [R1+0x64] ;  /* 0x0000640001657983 */ /* 0x000ea80000100800 */
[----:B------:R-:W2:Y:S01]  /*36430*/  LDL R100, [R1+0x68] ;  /* 0x0000680001647983 */ /* 0x000ea20000100800 */
[----:B0-----:R-:W-:-:S05]  /*36440*/  @!P6 IMAD.WIDE R16, R9, 0x4, R16 ;  /* 0x000000040910e825 */ /* 0x001fca00078e0210 */
[----:B------:R0:W-:Y:S02]  /*36450*/  @!P6 STG.E desc[UR8][R16.64], R19 ;  /* 0x000000131000e986 */ /* 0x0001e4000c101908 */
[----:B0-----:R-:W0:Y:S02]  /*36460*/  @!P6 LDC.64 R16, c[0x0][0x3c8] ;  /* 0x0000f200ff10eb82 */ /* 0x001e240000000a00 */
[----:B0-----:R-:W-:-:S05]  /*36470*/  @!P6 IMAD.WIDE R16, R9, 0x4, R16 ;  /* 0x000000040910e825 */ /* 0x001fca00078e0210 */
[----:B------:R0:W-:Y:S02]  /*36480*/  @!P6 STG.E desc[UR8][R16.64], R11 ;  /* 0x0000000b1000e986 */ /* 0x0001e4000c101908 */
[----:B0-----:R-:W0:Y:S01]  /*36490*/  LDC.64 R16, c[0x0][0x428] ;  /* 0x00010a00ff107b82 */ /* 0x001e220000000a00 */
[----:B------:R-:W-:Y:S01]  /*364a0*/  F2FP.BF16.F32.PACK_AB R12, R20, R12 ;  /* 0x0000000c140c723e */ /* 0x000fe200000010ff */
[----:B------:R-:W-:Y:S02]  /*364b0*/  FADD.FTZ R19, -R18, R88 ;  /* 0x0000005812137221 */ /* 0x000fe40000010100 */
[----:B------:R-:W2:Y:S01]  /*364c0*/  LDL R88, [R1+0x54] ;  /* 0x0000540001587983 */ /* 0x000ea20000100800 */
[----:B0-----:R-:W-:-:S04]  /*364d0*/  IMAD.WIDE.U32 R20, R2, 0x10, R16 ;  /* 0x0000001002147825 */ /* 0x001fc800078e0010 */
[C---:B------:R-:W-:Y:S02]  /*364e0*/  FADD.FTZ R2, -R18.reuse, R90 ;  /* 0x0000005a12027221 */ /* 0x040fe40000010100 */
[----:B------:R-:W2:Y:S04]  /*364f0*/  LDL R90, [R1+0x58] ;  /* 0x00005800015a7983 */ /* 0x000ea80000100800 */
[----:B------:R0:W-:Y:S02]  /*36500*/  STG.E.128 desc[UR8][R20.64], R12 ;  /* 0x0000000c14007986 */ /* 0x0001e4000c101d08 */
[C---:B0-----:R-:W-:Y:S01]  /*36510*/  FADD.FTZ R20, -R18.reuse, R89 ;  /* 0x0000005912147221 */ /* 0x041fe20000010100 */
[C---:B------:R-:W-:Y:S01]  /*36520*/  FADD.FTZ R12, -R18.reuse, R91 ;  /* 0x0000005b120c7221 */ /* 0x040fe20000010100 */
        /* <DEDUP_REMOVED lines=8> */
[----:B------:R-:W-:Y:S01]  /*365b0*/  FADD.FTZ R13, -R18, R94 ;  /* 0x0000005e120d7221 */ /* 0x000fe20000010100 */
[C---:B------:R-:W-:Y:S01]  /*365c0*/  FMUL.FTZ R14, R11.reuse, R14 ;  /* 0x0000000e0b0e7220 */ /* 0x040fe20000410000 */
[C---:B------:R-:W-:Y:S01]  /*365d0*/  FMUL.FTZ R19, R11.reuse, R19 ;  /* 0x000000130b137220 */ /* 0x040fe20000410000 */
[C---:B------:R-:W-:Y:S01]  /*365e0*/  FMUL.FTZ R20, R11.reuse, R20 ;  /* 0x000000140b147220 */ /* 0x040fe20000410000 */
[----:B------:R-:W-:Y:S01]  /*365f0*/  F2FP.BF16.F32.PACK_AB R15, R12, R2 ;  /* 0x000000020c0f723e */ /* 0x000fe200000010ff */
[C---:B------:R-:W-:Y:S01]  /*36600*/  FADD.FTZ R2, -R18.reuse, R92 ;  /* 0x0000005c12027221 */ /* 0x040fe20000010100 */
[----:B------:R-:W-:Y:S01]  /*36610*/  FADD.FTZ R12, -R18, R93 ;  /* 0x0000005d120c7221 */ /* 0x000fe20000010100 */
[C---:B------:R-:W-:Y:S01]  /*36620*/  FMUL.FTZ R13, R11.reuse, R13 ;  /* 0x0000000d0b0d7220 */ /* 0x040fe20000410000 */
[----:B------:R-:W2:Y:S01]  /*36630*/  LDL R92, [R1+0x40] ;  /* 0x00004000015c7983 */ /* 0x000ea20000100800 */
[C---:B------:R-:W-:Y:S01]  /*36640*/  FMUL.FTZ R2, R11.reuse, R2 ;  /* 0x000000020b027220 */ /* 0x040fe20000410000 */
[----:B------:R-:W-:-:S02]  /*36650*/  FMUL.FTZ R12, R11, R12 ;  /* 0x0000000c0b0c7220 */ /* 0x000fc40000410000 */
[----:B------:R-:W2:Y:S01]  /*36660*/  LDL R94, [R1+0x34] ;  /* 0x00003400015e7983 */ /* 0x000ea20000100800 */
[----:B------:R-:W-:Y:S01]  /*36670*/  FFMA.FTZ R2, R2, R27, R172 ;  /* 0x0000001b02027223 */ /* 0x000fe200000100ac */
[C---:B------:R-:W-:Y:S01]  /*36680*/  FADD.FTZ R27, -R18.reuse, R73 ;  /* 0x00000049121b7221 */ /* 0x040fe20000010100 */
[----:B------:R-:W-:Y:S01]  /*36690*/  FADD.FTZ R73, -R18, R185 ;  /* 0x000000b912497221 */ /* 0x000fe20000010100 */
[----:B------:R-:W2:Y:S01]  /*366a0*/  LDL R93, [R1+0x4c] ;  /* 0x00004c00015d7983 */ /* 0x000ea20000100800 */
[C---:B------:R-:W-:Y:S01]  /*366b0*/  FMUL.FTZ R74, R11.reuse, R74 ;  /* 0x0000004a0b4a7220 */ /* 0x040fe20000410000 */
[----:B------:R-:W-:Y:S01]  /*366c0*/  FMUL.FTZ R75, R11, R75 ;  /* 0x0000004b0b4b7220 */ /* 0x000fe20000410000 */
[----:B---3--:R-:W-:Y:S01]  /*366d0*/  FFMA.FTZ R19, R19, R25, R168 ;  /* 0x0000001913137223 */ /* 0x008fe200000100a8 */
[----:B----4-:R-:W-:Y:S01]  /*366e0*/  FFMA.FTZ R20, R20, R24, R169 ;  /* 0x0000001814147223 */ /* 0x010fe200000100a9 */
[----:B-----5:R-:W-:Y:S01]  /*366f0*/  FFMA.FTZ R21, R14, R23, R175 ;  /* 0x000000170e157223 */ /* 0x020fe200000100af */
[----:B--2---:R-:W-:Y:S01]  /*36700*/  FFMA.FTZ R13, R13, R26, R174 ;  /* 0x0000001a0d0d7223 */ /* 0x004fe200000100ae */
[----:B------:R-:W-:-:S02]  /*36710*/  FFMA.FTZ R12, R12, R22, R173 ;  /* 0x000000160c0c7223 */ /* 0x000fc400000100ad */
[----:B------:R-:W-:Y:S02]  /*36720*/  F2FP.BF16.F32.PACK_AB R14, R20, R19 ;  /* 0x00000013140e723e */ /* 0x000fe400000010ff */
        /* <DEDUP_REMOVED lines=9> */
[C---:B------:R-:W-:Y:S01]  /*367c0*/  FMUL.FTZ R19, R11.reuse, R19 ;  /* 0x000000130b137220 */ /* 0x040fe20000410000 */
[C---:B------:R-:W-:Y:S01]  /*367d0*/  FADD.FTZ R2, -R18.reuse, R84 ;  /* 0x0000005412027221 */ /* 0x040fe20000010100 */
[C---:B------:R-:W-:Y:S01]  /*367e0*/  FADD.FTZ R25, -R18.reuse, R79 ;  /* 0x0000004f12197221 */ /* 0x040fe20000010100 */
[C---:B------:R-:W-:Y:S01]  /*367f0*/  FADD.FTZ R72, -R18.reuse, R184 ;  /* 0x000000b812487221 */ /* 0x040fe20000010100 */
[C---:B0-----:R-:W-:Y:S01]  /*36800*/  FADD.FTZ R21, -R18.reuse, R83 ;  /* 0x0000005312157221 */ /* 0x041fe20000010100 */
        /* <DEDUP_REMOVED lines=12> */
[----:B------:R-:W-:Y:S01]  /*368d0*/  FADD.FTZ R18, -R18, R31 ;  /* 0x0000001f12127221 */ /* 0x000fe20000010100 */
[----:B------:R-:W2:Y:S01]  /*368e0*/  LDL R73, [R1+0x2c] ;  /* 0x00002c0001497983 */ /* 0x000ea20000100800 */
[C---:B------:R-:W-:Y:S01]  /*368f0*/  FMUL.FTZ R79, R11.reuse, R35 ;  /* 0x000000230b4f7220 */ /* 0x040fe20000410000 */
[----:B------:R-:W-:-:S02]  /*36900*/  FMUL.FTZ R35, R11, R72 ;  /* 0x000000480b237220 */ /* 0x000fc40000410000 */
[----:B------:R-:W3:Y:S04]  /*36910*/  LDL R87, [R1+0x1c] ;  /* 0x00001c0001577983 */ /* 0x000ee80000100800 */
[----:B------:R-:W4:Y:S04]  /*36920*/  LDL R86, [R1+0x14] ;  /* 0x0000140001567983 */ /* 0x000f280000100800 */
[----:B------:R-:W5:Y:S01]  /*36930*/  LDL R72, [R1+0x24] ;  /* 0x0000240001487983 */ /* 0x000f620000100800 */
[C---:B------:R-:W-:Y:S01]  /*36940*/  FMUL.FTZ R2, R11.reuse, R2 ;  /* 0x000000020b027220 */ /* 0x040fe20000410000 */
[C---:B------:R-:W-:Y:S01]  /*36950*/  FMUL.FTZ R12, R11.reuse, R12 ;  /* 0x0000000c0b0c7220 */ /* 0x040fe20000410000 */
[----:B------:R-:W-:Y:S01]  /*36960*/  FMUL.FTZ R82, R11, R30 ;  /* 0x0000001e0b527220 */ /* 0x000fe20000410000 */
[----:B------:R-:W-:Y:S01]  /*36970*/  FFMA.FTZ R74, R74, R96, R154 ;  /* 0x000000604a4a7223 */ /* 0x000fe2000001009a */
[----:B------:R-:W-:Y:S01]  /*36980*/  FFMA.FTZ R2, R2, R102, R164 ;  /* 0x0000006602027223 */ /* 0x000fe200000100a4 */
[----:B------:R-:W5:Y:S04]  /*36990*/  LDL R85, [R1] ;  /* 0x0000000001557983 */ /* 0x000f680000100800 */
[----:B------:R-:W5:Y:S04]  /*369a0*/  LDL R84, [R1+0x4] ;  /* 0x0000040001547983 */ /* 0x000f680000100800 */
[----:B------:R-:W5:Y:S01]  /*369b0*/  LDL R83, [R1+0x8] ;  /* 0x0000080001537983 */ /* 0x000f620000100800 */
[----:B------:R-:W-:Y:S01]  /*369c0*/  FFMA.FTZ R31, R20, R90, R162 ;  /* 0x0000005a141f7223 */ /* 0x000fe200000100a2 */
[----:B------:R-:W-:-:S02]  /*369d0*/  FFMA.FTZ R20, R19, R88, R161 ;  /* 0x0000005813147223 */ /* 0x000fc400000100a1 */
[----:B------:R-:W5:Y:S04]  /*369e0*/  LDL R90, [R1+0x20] ;  /* 0x00002000015a7983 */ /* 0x000f680000100800 */
[----:B------:R-:W5:Y:S01]  /*369f0*/  LDL R88, [R1+0x18] ;  /* 0x0000180001587983 */ /* 0x000f620000100800 */
[----:B------:R-:W-:-:S03]  /*36a00*/  FFMA.FTZ R28, R21, R89, R163 ;  /* 0x00000059151c7223 */ /* 0x000fc600000100a3 */
[----:B------:R-:W5:Y:S01]  /*36a10*/  LDL R21, [R1+0x28] ;  /* 0x0000280001157983 */ /* 0x000f620000100800 */
[----:B------:R-:W-:-:S03]  /*36a20*/  FFMA.FTZ R15, R15, R91, R160 ;  /* 0x0000005b0f0f7223 */ /* 0x000fc600000100a0 */
[----:B------:R-:W5:Y:S04]  /*36a30*/  LDL R91, [R1+0x44] ;  /* 0x00004400015b7983 */ /* 0x000f680000100800 */
[----:B------:R-:W5:Y:S01]  /*36a40*/  LDL R89, [R1+0x10] ;  /* 0x0000100001597983 */ /* 0x000f620000100800 */
[----:B------:R-:W-:Y:S01]  /*36a50*/  F2FP.BF16.F32.PACK_AB R30, R20, R15 ;  /* 0x0000000f141e723e */ /* 0x000fe200000010ff */
[----:B------:R-:W-:Y:S01]  /*36a60*/  FFMA.FTZ R15, R12, R101, R165 ;  /* 0x000000650c0f7223 */ /* 0x000fe200000100a5 */
[----:B------:R-:W-:Y:S01]  /*36a70*/  FFMA.FTZ R75, R75, R95, R155 ;  /* 0x0000005f4b4b7223 */ /* 0x000fe2000001009b */
[----:B------:R-:W-:-:S03]  /*36a80*/  F2FP.BF16.F32.PACK_AB R31, R28, R31 ;  /* 0x0000001f1c1f723e */ /* 0x000fc600000010ff */
[----:B------:R-:W-:Y:S02]  /*36a90*/  F2FP.BF16.F32.PACK_AB R28, R15, R2 ;  /* 0x000000020f1c723e */ /* 0x000fe400000010ff */
[----:B------:R-:W-:Y:S02]  /*36aa0*/  F2FP.BF16.F32.PACK_AB R15, R75, R74 ;  /* 0x0000004a4b0f723e */ /* 0x000fe400000010ff */
[----:B------:R-:W5:Y:S01]  /*36ab0*/  LDL R74, [R1+0xc] ;  /* 0x00000c00014a7983 */ /* 0x000f620000100800 */
[C---:B------:R-:W-:Y:S01]  /*36ac0*/  FMUL.FTZ R13, R11.reuse, R13 ;  /* 0x0000000d0b0d7220 */ /* 0x040fe20000410000 */
[C---:B------:R-:W-:Y:S01]  /*36ad0*/  FMUL.FTZ R14, R11.reuse, R14 ;  /* 0x0000000e0b0e7220 */ /* 0x040fe20000410000 */
        /* <DEDUP_REMOVED lines=52> */
[----:B------:R-:W-:-:S04]  /*36e20*/  IMAD.WIDE.U32 R18, R203, 0x10, R16 ;  /* 0x00000010cb127825 */ /* 0x000fc800078e0010 */
[----:B------:R-:W-:Y:S01]  /*36e30*/  FFMA.FTZ R12, R22, R92, R156 ;  /* 0x0000005c160c7223 */ /* 0x000fe2000001009c */
[----:B------:R-:W-:Y:S01]  /*36e40*/  FFMA.FTZ R24, R24, R98, R158 ;  /* 0x0000006218187223 */ /* 0x000fe2000001009e */
[----:B------:R-:W-:Y:S01]  /*36e50*/  FFMA.FTZ R26, R26, R97, R152 ;  /* 0x000000611a1a7223 */ /* 0x000fe20000010098 */
[----:B------:R-:W-:Y:S01]  /*36e60*/  FFMA.FTZ R27, R27, R94, R153 ;  /* 0x0000005e1b1b7223 */ /* 0x000fe20000010099 */
[----:B------:R-:W-:Y:S01]  /*36e70*/  FFMA.FTZ R25, R25, R93, R159 ;  /* 0x0000005d19197223 */ /* 0x000fe2000001009f */
[----:B------:R0:W-:Y:S03]  /*36e80*/  STG.E.128 desc[UR8][R18.64], R28 ;  /* 0x0000001c12007986 */ /* 0x0001e6000c101d08 */
[----:B------:R-:W-:Y:S02]  /*36e90*/  F2FP.BF16.F32.PACK_AB R14, R27, R26 ;  /* 0x0000001a1b0e723e */ /* 0x000fe400000010ff */
[----:B------:R-:W-:Y:S01]  /*36ea0*/  F2FP.BF16.F32.PACK_AB R13, R25, R24 ;  /* 0x00000018190d723e */ /* 0x000fe200000010ff */
[----:B------:R-:W-:-:S04]  /*36eb0*/  IMAD.WIDE.U32 R24, R200, 0x10, R16 ;  /* 0x00000010c8187825 */ /* 0x000fc800078e0010 */
[----:B------:R-:W-:-:S04]  /*36ec0*/  IMAD.WIDE.U32 R26, R206, 0x10, R16 ;  /* 0x00000010ce1a7825 */ /* 0x000fc800078e0010 */
[----:B0-----:R-:W-:Y:S01]  /*36ed0*/  FFMA.FTZ R19, R50, R242, R130 ;  /* 0x000000f232137223 */ /* 0x001fe20000010082 */
[----:B------:R-:W-:Y:S01]  /*36ee0*/  FFMA.FTZ R29, R38, R230, R118 ;  /* 0x000000e6261d7223 */ /* 0x000fe20000010076 */
[----:B------:R-:W-:Y:S02]  /*36ef0*/  FFMA.FTZ R28, R39, R231, R119 ;  /* 0x000000e7271c7223 */ /* 0x000fe40000010077 */
[----:B------:R-:W0:Y:S01]  /*36f00*/  LDC.64 R38, c[0x0][0x380] ;  /* 0x0000e000ff267b82 */ /* 0x000e220000000a00 */
        /* <DEDUP_REMOVED lines=29> */
[----:B------:R-:W-:Y:S01]  /*370e0*/  F2FP.BF16.F32.PACK_AB R32, R11, R32 ;  /* 0x000000200b20723e */ /* 0x000fe200000010ff */
[----:B0-----:R-:W-:-:S05]  /*370f0*/  IMAD R9, R38, 0x4, R9 ;  /* 0x0000000426097824 */ /* 0x001fca00078e0209 */
[----:B------:R-:W-:Y:S01]  /*37100*/  ISETP.GE.AND P0, PT, R9, R39, PT ;  /* 0x000000270900720c */ /* 0x000fe20003f06270 */
[----:B--2---:R-:W-:Y:S01]  /*37110*/  FFMA.FTZ R2, R71, R73, R151 ;  /* 0x0000004947027223 */ /* 0x004fe20000010097 */
[----:B---3--:R-:W-:Y:S01]  /*37120*/  FFMA.FTZ R67, R67, R87, R147 ;  /* 0x0000005743437223 */ /* 0x008fe20000010093 */
[----:B----4-:R-:W-:Y:S01]  /*37130*/  FFMA.FTZ R65, R65, R86, R145 ;  /* 0x0000005641417223 */ /* 0x010fe20000010091 */
[----:B-----5:R-:W-:Y:S01]  /*37140*/  FFMA.FTZ R69, R69, R72, R149 ;  /* 0x0000004845457223 */ /* 0x020fe20000010095 */
[----:B------:R-:W-:-:S04]  /*37150*/  IMAD.WIDE.U32 R72, R214, 0x10, R16 ;  /* 0x00000010d6487825 */ /* 0x000fc800078e0010 */
[----:B------:R-:W-:Y:S01]  /*37160*/  FFMA.FTZ R60, R60, R85, R140 ;  /* 0x000000553c3c7223 */ /* 0x000fe2000001008c */
[----:B------:R-:W-:Y:S01]  /*37170*/  FFMA.FTZ R61, R61, R84, R141 ;  /* 0x000000543d3d7223 */ /* 0x000fe2000001008d */
[----:B------:R-:W-:Y:S01]  /*37180*/  FFMA.FTZ R62, R62, R83, R142 ;  /* 0x000000533e3e7223 */ /* 0x000fe2000001008e */
[----:B------:R-:W-:Y:S01]  /*37190*/  FFMA.FTZ R20, R68, R90, R148 ;  /* 0x0000005a44147223 */ /* 0x000fe20000010094 */
[----:B------:R-:W-:-:S04]  /*371a0*/  FFMA.FTZ R66, R66, R88, R146 ;  /* 0x0000005842427223 */ /* 0x000fc80000010092 */
[----:B------:R-:W-:Y:S01]  /*371b0*/  F2FP.BF16.F32.PACK_AB R20, R69, R20 ;  /* 0x000000144514723e */ /* 0x000fe200000010ff */
[----:B------:R-:W-:-:S04]  /*371c0*/  IMAD.WIDE.U32 R68, R208, 0x10, R16 ;  /* 0x00000010d0447825 */ /* 0x000fc800078e0010 */
[----:B------:R-:W-:Y:S01]  /*371d0*/  FFMA.FTZ R21, R70, R21, R150 ;  /* 0x0000001546157223 */ /* 0x000fe20000010096 */
[----:B------:R-:W-:-:S04]  /*371e0*/  FFMA.FTZ R23, R23, R91, R157 ;  /* 0x0000005b17177223 */ /* 0x000fc8000001009d */
[----:B------:R-:W-:Y:S01]  /*371f0*/  F2FP.BF16.F32.PACK_AB R21, R2, R21 ;  /* 0x000000150215723e */ /* 0x000fe200000010ff */
[----:B------:R-:W-:Y:S01]  /*37200*/  FFMA.FTZ R2, R51, R243, R131 ;  /* 0x000000f333027223 */ /* 0x000fe20000010083 */
[----:B------:R-:W-:Y:S01]  /*37210*/  FFMA.FTZ R22, R64, R89, R144 ;  /* 0x0000005940167223 */ /* 0x000fe20000010090 */
[----:B------:R-:W-:Y:S02]  /*37220*/  F2FP.BF16.F32.PACK_AB R12, R23, R12 ;  /* 0x0000000c170c723e */ /* 0x000fe400000010ff */
[----:B------:R-:W-:Y:S01]  /*37230*/  F2FP.BF16.F32.PACK_AB R23, R67, R66 ;  /* 0x000000424317723e */ /* 0x000fe200000010ff */
[--C-:B------:R-:W-:Y:S01]  /*37240*/  IMAD.WIDE.U32 R66, R202, 0x10, R16.reuse ;  /* 0x00000010ca427825 */ /* 0x100fe200078e0010 */
[----:B------:R-:W-:Y:S02]  /*37250*/  F2FP.BF16.F32.PACK_AB R22, R65, R22 ;  /* 0x000000164116723e */ /* 0x000fe400000010ff */
[----:B------:R-:W-:Y:S01]  /*37260*/  F2FP.BF16.F32.PACK_AB R19, R2, R19 ;  /* 0x000000130213723e */ /* 0x000fe200000010ff */
[----:B------:R-:W-:-:S04]  /*37270*/  IMAD.WIDE.U32 R70, R201, 0x10, R16 ;  /* 0x00000010c9467825 */ /* 0x000fc800078e0010 */
[----:B------:R-:W-:Y:S01]  /*37280*/  FFMA.FTZ R2, R55, R247, R135 ;  /* 0x000000f737027223 */ /* 0x000fe20000010087 */
[----:B------:R-:W-:-:S04]  /*37290*/  IMAD.WIDE.U32 R64, R207, 0x10, R16 ;  /* 0x00000010cf407825 */ /* 0x000fc800078e0010 */
[----:B------:R-:W-:Y:S01]  /*372a0*/  FFMA.FTZ R17, R54, R246, R134 ;  /* 0x000000f636117223 */ /* 0x000fe20000010086 */
[----:B------:R-:W-:Y:S04]  /*372b0*/  STG.E.128 desc[UR8][R66.64], R12 ;  /* 0x0000000c42007986 */ /* 0x000fe8000c101d08 */
[----:B------:R0:W-:Y:S01]  /*372c0*/  STG.E.128 desc[UR8][R70.64], R20 ;  /* 0x0000001446007986 */ /* 0x0001e2000c101d08 */
[----:B------:R-:W-:Y:S01]  /*372d0*/  F2FP.BF16.F32.PACK_AB R17, R2, R17 ;  /* 0x000000110211723e */ /* 0x000fe200000010ff */
[----:B------:R-:W-:Y:S01]  /*372e0*/  FFMA.FTZ R2, R47, R239, R127 ;  /* 0x000000ef2f027223 */ /* 0x000fe2000001007f */
[----:B------:R-:W-:Y:S01]  /*372f0*/  FFMA.FTZ R63, R63, R74, R143 ;  /* 0x0000004a3f3f7223 */ /* 0x000fe2000001008f */
[----:B------:R-:W-:Y:S01]  /*37300*/  FFMA.FTZ R16, R52, R244, R132 ;  /* 0x000000f434107223 */ /* 0x000fe20000010084 */
[----:B0-----:R-:W-:Y:S01]  /*37310*/  FFMA.FTZ R23, R42, R234, R122 ;  /* 0x000000ea2a177223 */ /* 0x001fe2000001007a */
[----:B------:R-:W-:Y:S01]  /*37320*/  FFMA.FTZ R20, R43, R235, R123 ;  /* 0x000000eb2b147223 */ /* 0x000fe2000001007b */
[----:B------:R-:W-:Y:S01]  /*37330*/  FFMA.FTZ R21, R46, R238, R126 ;  /* 0x000000ee2e157223 */ /* 0x000fe2000001007e */
[----:B------:R-:W-:-:S03]  /*37340*/  FFMA.FTZ R22, R40, R232, R120 ;  /* 0x000000e828167223 */ /* 0x000fc60000010078 */
[----:B------:R-:W-:Y:S01]  /*37350*/  F2FP.BF16.F32.PACK_AB R23, R20, R23 ;  /* 0x000000171417723e */ /* 0x000fe200000010ff */
[----:B------:R-:W-:Y:S01]  /*37360*/  FFMA.FTZ R20, R44, R236, R124 ;  /* 0x000000ec2c147223 */ /* 0x000fe2000001007c */
[----:B------:R-:W-:Y:S01]  /*37370*/  F2FP.BF16.F32.PACK_AB R21, R2, R21 ;  /* 0x000000150215723e */ /* 0x000fe200000010ff */
[----:B------:R-:W-:Y:S01]  /*37380*/  FFMA.FTZ R2, R77, R223, R111 ;  /* 0x000000df4d027223 */ /* 0x000fe2000001006f */
        /* <DEDUP_REMOVED lines=12> */
[----:B------:R0:W-:Y:S01]  /*37450*/  STG.E.128 desc[UR8][R72.64], R32 ;  /* 0x0000002048007986 */ /* 0x0001e2000c101d08 */
[----:B------:R-:W-:Y:S05]  /*37460*/  @!P0 BRA `(.L_x_37354) ;  /* 0xfffffc9c00388947 */ /* 0x000fea000383ffff */
[----:B------:R-:W-:Y:S05]  /*37470*/  EXIT ;  /* 0x000000000000794d */ /* 0x000fea0003800000 */
.L_x_37353:
        /* <DEDUP_REMOVED lines=8> */
.L_x_37356:
[----:B------:R-:W-:Y:S05]  /*37500*/  BSYNC B0 ;  /* 0x0000000000007941 */ /* 0x000fea0003800000 */
.L_x_37355:
        /* <DEDUP_REMOVED lines=9> */
.L_x_37357:
[----:B------:R-:W-:Y:S02]  /*375a0*/  IMAD.MOV.U32 R13, RZ, RZ, 0x4 ;  /* 0x00000004ff0d7424 */ /* 0x000fe400078e00ff */
[----:B------:R-:W-:Y:S01]  /*375b0*/  FADD.FTZ R14, R14, R11 ;  /* 0x0000000b0e0e7221 */ /* 0x000fe20000010000 */
[----:B------:R-:W-:-:S04]  /*375c0*/  MOV R11, 0xffffffff ;  /* 0xffffffff000b7802 */ /* 0x000fc80000000f00 */
[----:B------:R-:W-:-:S07]  /*375d0*/  MOV R16, R14 ;  /* 0x0000000e00107202 */ /* 0x000fce0000000f00 */
[----:B------:R-:W-:Y:S05]  /*375e0*/  WARPSYNC.COLLECTIVE R11, `(.L_x_37358) ;  /* 0x000000000b087348 */ /* 0x000fea0003c00000 */
[----:B------:R0:W1:Y:S02]  /*375f0*/  SHFL.BFLY P0, R11, R16, R13, R12 ;  /* 0x0c00000d100b7389 */ /* 0x000064000000000c */
[----:B01----:R-:W-:Y:S05]  /*37600*/  ENDCOLLECTIVE ;  /* 0x000000000000791b */ /* 0x003fea0003800000 */
.L_x_37358:
[----:B------:R-:W-:Y:S02]  /*37610*/  HFMA2 R13, -RZ, RZ, 0, 4.76837158203125e-07 ;  /* 0x00000008ff0d7431 */ /* 0x000fe400000001ff */
[----:B------:R-:W-:Y:S01]  /*37620*/  FADD.FTZ R14, R14, R11 ;  /* 0x0000000b0e0e7221 */ /* 0x000fe20000010000 */
[----:B------:R-:W-:-:S03]  /*37630*/  IMAD.MOV.U32 R11, RZ, RZ, -0x1 ;  /* 0xffffffffff0b7424 */ /* 0x000fc600078e00ff */
[----:B------:R-:W-:-:S07]  /*37640*/  IMAD.MOV.U32 R16, RZ, RZ, R14 ;  /* 0x000000ffff107224 */ /* 0x000fce00078e000e */
[----:B------:R-:W-:Y:S05]  /*37650*/  WARPSYNC.COLLECTIVE R11, `(.L_x_37359) ;  /* 0x000000000b087348 */ /* 0x000fea0003c00000 */
[----:B------:R0:W1:Y:S02]  /*37660*/  SHFL.BFLY P0, R11, R16, R13, R12 ;  /* 0x0c00000d100b7389 */ /* 0x000064000000000c */
[----:B01----:R-:W-:Y:S05]  /*37670*/  ENDCOLLECTIVE ;  /* 0x000000000000791b */ /* 0x003fea0003800000 */
.L_x_37359:
[----:B------:R-:W-:Y:S02]  /*37680*/  IMAD.MOV.U32 R13, RZ, RZ, 0x10 ;  /* 0x00000010ff0d7424 */ /* 0x000fe400078e00ff */
[----:B------:R-:W-:Y:S01]  /*37690*/  FADD.FTZ R14, R14, R11 ;  /* 0x0000000b0e0e7221 */ /* 0x000fe20000010000 */
[----:B------:R-:W-:-:S04]  /*376a0*/  MOV R11, 0xffffffff ;  /* 0xffffffff000b7802 */ /* 0x000fc80000000f00 */
[----:B------:R-:W-:-:S07]  /*376b0*/  MOV R16, R14 ;  /* 0x0000000e00107202 */ /* 0x000fce0000000f00 */
[----:B------:R-:W-:Y:S05]  /*376c0*/  WARPSYNC.COLLECTIVE R11, `(.L_x_37360) ;  /* 0x000000000b087348 */ /* 0x000fea0003c00000 */
[----:B------:R0:W1:Y:S02]  /*376d0*/  SHFL.BFLY P0, R11, R16, R13, R12 ;  /* 0x0c00000d100b7389 */ /* 0x000064000000000c */
[----:B01----:R-:W-:Y:S05]  /*376e0*/  ENDCOLLECTIVE ;  /* 0x000000000000791b */ /* 0x003fea0003800000 */
.L_x_37360:
        /* <DEDUP_REMOVED lines=169> */
.L_x_37361:
[----:B------:R-:W-:Y:S02]  /*38180*/  HFMA2 R13, -RZ, RZ, 0, 1.1920928955078125e-07 ;  /* 0x00000002ff0d7431 */ /* 0x000fe400000001ff */
[----:B------:R-:W-:Y:S01]  /*38190*/  FADD.FTZ R14, R14, R11 ;  /* 0x0000000b0e0e7221 */ /* 0x000fe20000010000 */
[----:B------:R-:W-:-:S03]  /*381a0*/  IMAD.MOV.U32 R11, RZ, RZ, -0x1 ;  /* 0xffffffffff0b7424 */ /* 0x000fc600078e00ff */
[----:B------:R-:W-:-:S07]  /*381b0*/  IMAD.MOV.U32 R16, RZ, RZ, R14 ;  /* 0x000000ffff107224 */ /* 0x000fce00078e000e */
[----:B------:R-:W-:Y:S05]  /*381c0*/  WARPSYNC.COLLECTIVE R11, `(.L_x_37362) ;  /* 0x000000000b087348 */ /* 0x000fea0003c00000 */
[----:B------:R0:W1:Y:S02]  /*381d0*/  SHFL.BFLY P0, R11, R16, R13, R12 ;  /* 0x0c00000d100b7389 */ /* 0x000064000000000c */
[----:B01----:R-:W-:Y:S05]  /*381e0*/  ENDCOLLECTIVE ;  /* 0x000000000000791b */ /* 0x003fea0003800000 */
.L_x_37362:
[----:B------:R-:W-:Y:S02]  /*381f0*/  IMAD.MOV.U32 R13, RZ, RZ, 0x4 ;  /* 0x00000004ff0d7424 */ /* 0x000fe400078e00ff */
[----:B------:R-:W-:Y:S01]  /*38200*/  FADD.FTZ R14, R14, R11 ;  /* 0x0000000b0e0e7221 */ /* 0x000fe20000010000 */
[----:B------:R-:W-:-:S04]  /*38210*/  MOV R11, 0xffffffff ;  /* 0xffffffff000b7802 */ /* 0x000fc80000000f00 */
[----:B------:R-:W-:-:S07]  /*38220*/  MOV R16, R14 ;  /* 0x0000000e00107202 */ /* 0x000fce0000000f00 */
[----:B------:R-:W-:Y:S05]  /*38230*/  WARPSYNC.COLLECTIVE R11, `(.L_x_37363) ;  /* 0x000000000b087348 */ /* 0x000fea0003c00000 */
[----:B------:R0:W1:Y:S02]  /*38240*/  SHFL.BFLY P0, R11, R16, R13, R12 ;  /* 0x0c00000d100b7389 */ /* 0x000064000000000c */
[----:B01----:R-:W-:Y:S05]  /*38250*/  ENDCOLLECTIVE ;  /* 0x000000000000791b */ /* 0x003fea0003800000 */
.L_x_37363:
[----:B------:R-:W-:Y:S02]  /*38260*/  HFMA2 R13, -RZ, RZ, 0, 4.76837158203125e-07 ;  /* 0x00000008ff0d7431 */ /* 0x000fe400000001ff */
[----:B------:R-:W-:Y:S01]  /*38270*/  FADD.FTZ R14, R14, R11 ;  /* 0x0000000b0e0e7221 */ /* 0x000fe20000010000 */
[----:B------:R-:W-:-:S03]  /*38280*/  IMAD.MOV.U32 R11, RZ, RZ, -0x1 ;  /* 0xffffffffff0b7424 */ /* 0x000fc600078e00ff */
[----:B------:R-:W-:-:S07]  /*38290*/  IMAD.MOV.U32 R16, RZ, RZ, R14 ;  /* 0x000000ffff107224 */ /* 0x000fce00078e000e */
[----:B------:R-:W-:Y:S05]  /*382a0*/  WARPSYNC.COLLECTIVE R11, `(.L_x_37364) ;  /* 0x000000000b087348 */ /* 0x000fea0003c00000 */
[----:B------:R0:W1:Y:S02]  /*382b0*/  SHFL.BFLY P0, R11, R16, R13, R12 ;  /* 0x0c00000d100b7389 */ /* 0x000064000000000c */
[----:B01----:R-:W-:Y:S05]  /*382c0*/  ENDCOLLECTIVE ;  /* 0x000000000000791b */ /* 0x003fea0003800000 */
.L_x_37364:
[----:B------:R-:W-:Y:S02]  /*382d0*/  IMAD.MOV.U32 R13, RZ, RZ, 0x10 ;  /* 0x00000010ff0d7424 */ /* 0x000fe400078e00ff */
[----:B------:R-:W-:Y:S01]  /*382e0*/  FADD.FTZ R14, R14, R11 ;  /* 0x0000000b0e0e7221 */ /* 0x000fe20000010000 */
[----:B------:R-:W-:-:S04]  /*382f0*/  MOV R11, 0xffffffff ;  /* 0xffffffff000b7802 */ /* 0x000fc80000000f00 */
[----:B------:R-:W-:-:S07]  /*38300*/  MOV R16, R14 ;  /* 0x0000000e00107202 */ /* 0x000fce0000000f00 */
[----:B------:R-:W-:Y:S05]  /*38310*/  WARPSYNC.COLLECTIVE R11, `(.L_x_37365) ;  /* 0x000000000b087348 */ /* 0x000fea0003c00000 */
[----:B------:R0:W1:Y:S02]  /*38320*/  SHFL.BFLY P0, R11, R16, R13, R12 ;  /* 0x0c00000d100b7389 */ /* 0x000064000000000c */
[----:B01----:R-:W-:Y:S05]  /*38330*/  ENDCOLLECTIVE ;  /* 0x000000000000791b */ /* 0x003fea0003800000 */
.L_x_37365:
[----:B------:R-:W-:Y:S05]  /*38340*/  BRA `(.L_x_37366) ;  /* 0xffffffd8009c7947 */ /* 0x000fea000383ffff */
.L_x_37367:
        /* <DEDUP_REMOVED lines=11> */
.L_x_88489:


//--------------------- .text._ZN10layer_norm13ln_fwd_kernelINS_13Kernel_traitsIf13__nv_bfloat16fS2_fjLj2560ELj1ELj4ELj1ELj16ENS_18Kernel_traits_baseILj2560EfS2_fS2_fjLj128EEEEELb1ELb0ELb1ELb0EEEvNS_9FwdParamsE --------------------------
	.section	.text._ZN10layer_norm13ln_fwd_kernelINS_13Kernel_traitsIf13__nv_bfloat16fS2_fjLj2560ELj1ELj4ELj1ELj16ENS_18Kernel_traits_baseILj2560EfS2_fS2_fjLj128EEEEELb1ELb0ELb1ELb0EEEvNS_9FwdParamsE,"ax",@progbits
	.align	128
        .global         _ZN10layer_norm13ln_fwd_kernelINS_13Kernel_traitsIf13__nv_bfloat16fS2_fjLj2560ELj1ELj4ELj1ELj16ENS_18Kernel_traits_baseILj2560EfS2_fS2_fjLj128EEEEELb1ELb0ELb1ELb0EEEvNS_9FwdParamsE
        .type           _ZN10layer_norm13ln_fwd_kernelINS_13Kernel_traitsIf13__nv_bfloat16fS2_fjLj2560ELj1ELj4ELj1ELj16ENS_18Kernel_traits_baseILj2560EfS2_fS2_fjLj128EEEEELb1ELb0ELb1ELb0EEEvNS_9FwdParamsE,@function
        .size           _ZN10layer_norm13ln_fwd_kernelINS_13Kernel_traitsIf13__nv_bfloat16fS2_fjLj2560ELj1ELj4ELj1ELj16ENS_18Kernel_traits_baseILj2560EfS2_fS2_fjLj128EEEEELb1ELb0ELb1ELb0EEEvNS_9FwdParamsE,(.L_x_88490 - _ZN10layer_norm13ln_fwd_kernelINS_13Kernel_traitsIf13__nv_bfloat16fS2_fjLj2560ELj1ELj4ELj1ELj16ENS_18Kernel_traits_baseILj2560EfS2_fS2_fjLj128EEEEELb1ELb0ELb1ELb0EEEvNS_9FwdParamsE)
        .other          _ZN10layer_norm13ln_fwd_kernelINS_13Kernel_traitsIf13__nv_bfloat16fS2_fjLj2560ELj1ELj4ELj1ELj16ENS_18Kernel_traits_baseILj2560EfS2_fS2_fjLj128EEEEELb1ELb0ELb1ELb0EEEvNS_9FwdParamsE,@"STO_CUDA_ENTRY STV_DEFAULT"
_ZN10layer_norm13ln_fwd_kernelINS_13Kernel_traitsIf13__nv_bfloat16fS2_fjLj2560ELj1ELj4ELj1ELj16ENS_18Kernel_traits_baseILj2560EfS2_fS2_fjLj128EEEEELb1ELb0ELb1ELb0EEEvNS_9FwdParamsE:
.text._ZN10layer_norm13ln_fwd_kernelINS_13Kernel_traitsIf13__nv_bfloat16fS2_fjLj2560ELj1ELj4ELj1ELj16ENS_18Kernel_traits_baseILj2560EfS2_fS2_fjLj128EEEEELb1ELb0ELb1ELb0EEEvNS_9FwdParamsE:
        /* <DEDUP_REMOVED lines=72> */
[----:B------:R-:W-:-:S02]  /*0480*/  ISETP.GE.U32.AND P0, PT, R22, 0x60, PT ;  /* 0x000000601600780c */ /* 0x000fc40003f06070 */
[----:B------:R-:W-:-:S09]  /*0490*/  ISETP.GE.U32.AND P1, PT, R22, 0x80, PT ;  /* 0x000000801600780c */ /* 0x000fd20003f26070 */
[----:B------:R-:W1:Y:S08]  /*04a0*/  @P5 LDC.64 R32, c[0x0][0x3d0] ;  /* 0x0000f400ff205b82 */ /* 0x000e700000000a00 */
[----:B------:R-:W4:Y:S08]  /*04b0*/  @P5 LDC.64 R34, c[0x0][0x438] ;  /* 0x00010e00ff225b82 */ /* 0x000f300000000a00 */
[----:B------:R-:W4:Y:S01]  /*04c0*/  @P0 LDC.64 R36, c[0x0][0x3d0] ;  /* 0x0000f400ff240b82 */ /* 0x000f220000000a00 */
[----:B--2---:R-:W2:Y:S07]  /*04d0*/  @P3 LDG.E.128 R100, desc[UR6][R28.64] ;  /* 0x000000061c643981 */ /* 0x004eae000c1e1d00 */
[----:B------:R-:W4:Y:S01]  /*04e0*/  @P0 LDC.64 R38, c[0x0][0x438] ;  /* 0x00010e00ff260b82 */ /* 0x000f220000000a00 */
[----:B---3--:R3:W3:Y:S01]  /*04f0*/  @P3 LDG.E.128 R40, desc[UR6][R28.64+0x10] ;  /* 0x000010061c283981 */ /* 0x0086e2000c1e1d00 */
[C---:B0-----:R-:W-:Y:S01]  /*0500*/  @P3 IMAD.WIDE.U32 R30, R27.reuse, 0x20, R30 ;  /* 0x000000201b1e3825 */ /* 0x041fe200078e001e */
[----:B------:R-:W-:-:S02]  /*0510*/  @P3 LOP3.LUT R27, R27, 0x20, RZ, 0xfc, !PT ;  /* 0x000000201b1b3812 */ /* 0x000fc400078efcff */
[C---:B------:R-:W-:Y:S02]  /*0520*/  ISETP.GE.U32.AND P2, PT, R22.reuse, 0xa0, PT ;  /* 0x000000a01600780c */ /* 0x040fe40003f46070 */
[----:B------:R-:W-:Y:S01]  /*0530*/  ISETP.GE.U32.AND P4, PT, R22, 0xc0, PT ;  /* 0x000000c01600780c */ /* 0x000fe20003f86070 */
[C---:B-1----:R-:W-:Y:S01]  /*0540*/  @P5 IMAD.WIDE.U32 R32, R27.reuse, 0x20, R32 ;  /* 0x000000201b205825 */ /* 0x042fe200078e0020 */
[----:B------:R-:W5:Y:S04]  /*0550*/  @P3 LD.E.128 R96, desc[UR6][R30.64] ;  /* 0x000000061e603980 */ /* 0x000f68000c101d00 */
[----:B--2---:R0:W-:Y:S01]  /*0560*/  @P3 STL.64 [R1+0x60], R100 ;  /* 0x0000606401003387 */ /* 0x0041e20000100a00 */
[----:B----4-:R-:W-:-:S04]  /*0570*/  @P5 IMAD.WIDE.U32 R34, R27, 0x20, R34 ;  /* 0x000000201b225825 */ /* 0x010fc800078e0022 */
[----:B---3--:R-:W1:Y:S01]  /*0580*/  @P2 LDC.64 R28, c[0x0][0x3d0] ;  /* 0x0000f400ff1c2b82 */ /* 0x008e620000000a00 */
[----:B------:R2:W-:Y:S01]  /*0590*/  @P3 STL.64 [R1+0x68], R102 ;  /* 0x0000686601003387 */ /* 0x0005e20000100a00 */
[----:B------:R-:W-:-:S03]  /*05a0*/  @P5 VIADD R27, R27, 0x20 ;  /* 0x000000201b1b5836 */ /* 0x000fc60000000000 */
[----:B------:R-:W3:Y:S04]  /*05b0*/  @P5 LDG.E.128 R44, desc[UR6][R32.64+0x10] ;  /* 0x00001006202c5981 */ /* 0x000ee8000c1e1d00 */
[----:B0-----:R-:W4:Y:S04]  /*05c0*/  LDL.64 R100, [R1] ;  /* 0x0000000001647983 */ /* 0x001f280000100a00 */
[----:B--2---:R-:W4:Y:S04]  /*05d0*/  LDL.64 R102, [R1+0x8] ;  /* 0x0000080001667983 */ /* 0x004f280000100a00 */
[----:B------:R0:W-:Y:S04]  /*05e0*/  @P3 STL.64 [R1+0x50], R40 ;  /* 0x0000502801003387 */ /* 0x0001e80000100a00 */
[----:B------:R-:W2:Y:S04]  /*05f0*/  @P5 LDG.E.128 R112, desc[UR6][R32.64] ;  /* 0x0000000620705981 */ /* 0x000ea8000c1e1d00 */
[----:B------:R0:W5:Y:S02]  /*0600*/  @P3 LD.E.128 R92, desc[UR6][R30.64+0x10] ;  /* 0x000010061e5c3980 */ /* 0x000164000c101d00 */
[----:B0-----:R-:W0:Y:S01]  /*0610*/  @P1 LDC.64 R40, c[0x0][0x3d0] ;  /* 0x0000f400ff281b82 */ /* 0x001e220000000a00 */
[C---:B------:R-:W-:Y:S01]  /*0620*/  @P0 IMAD.WIDE.U32 R36, R27.reuse, 0x20, R36 ;  /* 0x000000201b240825 */ /* 0x040fe200078e0024 */
[----:B------:R-:W-:Y:S01]  /*0630*/  ISETP.GE.U32.AND P6, PT, R22, 0x100, PT ;  /* 0x000001001600780c */ /* 0x000fe20003fc6070 */
[----:B------:R-:W5:Y:S02]  /*0640*/  @P5 LD.E.128 R88, desc[UR6][R34.64] ;  /* 0x0000000622585980 */ /* 0x000f64000c101d00 */
[----:B------:R-:W-:-:S02]  /*0650*/  @P0 IMAD.WIDE.U32 R38, R27, 0x20, R38 ;  /* 0x000000201b260825 */ /* 0x000fc400078e0026 */
[----:B------:R1:W-:Y:S01]  /*0660*/  @P3 STL.64 [R1+0x58], R42 ;  /* 0x0000582a01003387 */ /* 0x0003e20000100a00 */
[----:B------:R-:W2:Y:S01]  /*0670*/  @P4 LDC.64 R30, c[0x0][0x3d0] ;  /* 0x0000f400ff1e4b82 */ /* 0x000ea20000000a00 */
[----:B------:R-:W-:Y:S02]  /*0680*/  @P0 VIADD R27, R27, 0x20 ;  /* 0x000000201b1b0836 */ /* 0x000fe40000000000 */
[----:B------:R-:W5:Y:S04]  /*0690*/  @P5 LD.E.128 R84, desc[UR6][R34.64+0x10] ;  /* 0x0000100622545980 */ /* 0x000f68000c101d00 */
[----:B------:R-:W2:Y:S01]  /*06a0*/  @P0 LDG.E.128 R108, desc[UR6][R36.64] ;  /* 0x00000006246c0981 */ /* 0x000ea2000c1e1d00 */
[----:B------:R-:W2:Y:S03]  /*06b0*/  @P4 LDC.64 R32, c[0x0][0x438] ;  /* 0x00010e00ff204b82 */ /* 0x000ea60000000a00 */
[----:B------:R1:W2:Y:S04]  /*06c0*/  @P0 LDG.E.128 R104, desc[UR6][R36.64+0x10] ;  /* 0x0000100624680981 */ /* 0x0002a8000c1e1d00 */
[----:B------:R-:W5:Y:S01]  /*06d0*/  @P0 LD.E.128 R80, desc[UR6][R38.64] ;  /* 0x0000000626500980 */ /* 0x000f62000c101d00 */
[C---:B0-----:R-:W-:Y:S01]  /*06e0*/  @P1 IMAD.WIDE.U32 R40, R27.reuse, 0x20, R40 ;  /* 0x000000201b281825 */ /* 0x041fe200078e0028 */
[----:B-1----:R-:W0:Y:S01]  /*06f0*/  @P1 LDC.64 R42, c[0x0][0x438] ;  /* 0x00010e00ff2a1b82 */ /* 0x002e220000000a00 */
[C---:B------:R-:W-:Y:S01]  /*0700*/  ISETP.GE.U32.AND P3, PT, R22.reuse, 0xe0, PT ;  /* 0x000000e01600780c */ /* 0x040fe20003f66070 */
[----:B------:R1:W5:Y:S04]  /*0710*/  @P0 LD.E.128 R76, desc[UR6][R38.64+0x10] ;  /* 0x00001006264c0980 */ /* 0x000368000c101d00 */
[----:B------:R0:W5:Y:S02]  /*0720*/  @P1 LDG.E.128 R248, desc[UR6][R40.64+0x10] ;  /* 0x0000100628f81981 */ /* 0x000164000c1e1d00 */
[----:B------:R-:W1:Y:S08]  /*0730*/  @P6 LDC.64 R36, c[0x0][0x3d0] ;  /* 0x0000f400ff246b82 */ /* 0x000e700000000a00 */
[----:B------:R-:W1:Y:S01]  /*0740*/  @P3 LDC.64 R34, c[0x0][0x438] ;  /* 0x00010e00ff223b82 */ /* 0x000e620000000a00 */
[----:B----4-:R-:W4:Y:S04]  /*0750*/  @P1 LDG.E.128 R100, desc[UR6][R40.64] ;  /* 0x0000000628641981 */ /* 0x010f28000c1e1d00 */
[----:B---3--:R3:W-:Y:S04]  /*0760*/  @P5 STL.64 [R1+0x30], R44 ;  /* 0x0000302c01005387 */ /* 0x0087e80000100a00 */
[----:B------:R0:W-:Y:S01]  /*0770*/  @P5 STL.64 [R1+0x38], R46 ;  /* 0x0000382e01005387 */ /* 0x0001e20000100a00 */
[----:B---3--:R-:W3:Y:S03]  /*0780*/  @P2 LDC.64 R44, c[0x0][0x438] ;  /* 0x00010e00ff2c2b82 */ /* 0x008ee60000000a00 */
[----:B--2---:R-:W-:Y:S04]  /*0790*/  @P5 STL.64 [R1+0x40], R112 ;  /* 0x0000407001005387 */ /* 0x004fe80000100a00 */
[----:B------:R-:W-:Y:S01]  /*07a0*/  @P5 STL.64 [R1+0x48], R114 ;  /* 0x0000487201005387 */ /* 0x000fe20000100a00 */
[----:B------:R-:W-:Y:S01]  /*07b0*/  ISETP.GE.U32.AND P5, PT, R22, 0x120, PT ;  /* 0x000001201600780c */ /* 0x000fe20003fa6070 */
[----:B0-----:R-:W0:Y:S01]  /*07c0*/  @P3 LDC.64 R46, c[0x0][0x3d0] ;  /* 0x0000f400ff2e3b82 */ /* 0x001e220000000a00 */
[C---:B------:R-:W-:Y:S01]  /*07d0*/  @P1 IMAD.WIDE.U32 R42, R27.reuse, 0x20, R42 ;  /* 0x000000201b2a1825 */ /* 0x040fe200078e002a */
[----:B------:R-:W-:-:S04]  /*07e0*/  @P1 IADD3 R27, PT, PT, R27, 0x20, RZ ;  /* 0x000000201b1b1810 */ /* 0x000fc80007ffe0ff */
[----:B------:R2:W5:Y:S01]  /*07f0*/  @P1 LD.E.128 R72, desc[UR6][R42.64] ;  /* 0x000000062a481980 */ /* 0x000562000c101d00 */
[----:B------:R-:W-:-:S03]  /*0800*/  @P2 IMAD.WIDE.U32 R28, R27, 0x20, R28 ;  /* 0x000000201b1c2825 */ /* 0x000fc600078e001c */
[----:B------:R2:W5:Y:S02]  /*0810*/  @P1 LD.E.128 R68, desc[UR6][R42.64+0x10] ;  /* 0x000010062a441980 */ /* 0x000564000c101d00 */
[----:B-1----:R-:W1:Y:S02]  /*0820*/  @P5 LDC.64 R38, c[0x0][0x3d0] ;  /* 0x0000f400ff265b82 */ /* 0x002e640000000a00 */
[----:B------:R2:W5:Y:S01]  /*0830*/  @P2 LDG.E.128 R244, desc[UR6][R28.64] ;  /* 0x000000061cf42981 */ /* 0x000562000c1e1d00 */
[----:B---3--:R-:W-:-:S03]  /*0840*/  @P2 IMAD.WIDE.U32 R44, R27, 0x20, R44 ;  /* 0x000000201b2c2825 */ /* 0x008fc600078e002c */
[----:B------:R2:W5:Y:S01]  /*0850*/  @P2 LDG.E.128 R240, desc[UR6][R28.64+0x10] ;  /* 0x000010061cf02981 */ /* 0x000562000c1e1d00 */
[----:B------:R-:W-:-:S03]  /*0860*/  @P2 VIADD R27, R27, 0x20 ;  /* 0x000000201b1b2836 */ /* 0x000fc60000000000 */
[----:B------:R2:W5:Y:S01]  /*0870*/  @P2 LD.E.128 R64, desc[UR6][R44.64] ;  /* 0x000000062c402980 */ /* 0x000562000c101d00 */
[----:B------:R-:W-:-:S03]  /*0880*/  @P4 IMAD.WIDE.U32 R30, R27, 0x20, R30 ;  /* 0x000000201b1e4825 */ /* 0x000fc600078e001e */
[----:B------:R2:W5:Y:S01]  /*0890*/  @P2 LD.E.128 R60, desc[UR6][R44.64+0x10] ;  /* 0x000010062c3c2980 */ /* 0x000562000c101d00 */
[----:B------:R-:W-:-:S03]  /*08a0*/  @P4 IMAD.WIDE.U32 R32, R27, 0x20, R32 ;  /* 0x000000201b204825 */ /* 0x000fc600078e0020 */
[----:B------:R2:W5:Y:S01]  /*08b0*/  @P4 LDG.E.128 R232, desc[UR6][R30.64] ;  /* 0x000000061ee84981 */ /* 0x000562000c1e1d00 */
[----:B------:R-:W-:-:S03]  /*08c0*/  @P4 VIADD R27, R27, 0x20 ;  /* 0x000000201b1b4836 */ /* 0x000fc60000000000 */
[----:B------:R2:W5:Y:S01]  /*08d0*/  @P4 LDG.E.128 R228, desc[UR6][R30.64+0x10] ;  /* 0x000010061ee44981 */ /* 0x000562000c1e1d00 */
[----:B0-----:R-:W-:-:S03]  /*08e0*/  @P3 IMAD.WIDE.U32 R46, R27, 0x20, R46 ;  /* 0x000000201b2e3825 */ /* 0x001fc600078e002e */
[----:B------:R2:W5:Y:S01]  /*08f0*/  @P4 LD.E.128 R56, desc[UR6][R32.64] ;  /* 0x0000000620384980 */ /* 0x000562000c101d00 */
[C---:B------:R-:W-:Y:S01]  /*0900*/  @P3 IMAD.WIDE.U32 R34, R27.reuse, 0x20, R34 ;  /* 0x000000201b223825 */ /* 0x040fe200078e0022 */
[----:B------:R-:W-:Y:S02]  /*0910*/  @P3 IADD3 R27, PT, PT, R27, 0x20, RZ ;  /* 0x000000201b1b3810 */ /* 0x000fe40007ffe0ff */
        /* <DEDUP_REMOVED lines=8> */
[----:B----4-:R0:W-:Y:S04]  /*09a0*/  @P1 STL.64 [R1], R100 ;  /* 0x0000006401001387 */ /* 0x0101e80000100a00 */
[----:B------:R3:W-:Y:S01]  /*09b0*/  @P1 STL.64 [R1+0x8], R102 ;  /* 0x0000086601001387 */ /* 0x0007e20000100a00 */
[----:B0-----:R-:W0:Y:S08]  /*09c0*/  @P6 LDC.64 R100, c[0x0][0x438] ;  /* 0x00010e00ff646b82 */ /* 0x001e300000000a00 */
[----:B---3--:R-:W3:Y:S01]  /*09d0*/  @P5 LDC.64 R102, c[0x0][0x438] ;  /* 0x00010e00ff665b82 */ /* 0x008ee20000000a00 */
[----:B0-----:R-:W-:-:S04]  /*09e0*/  @P6 IMAD.WIDE.U32 R100, R27, 0x20, R100 ;  /* 0x000000201b646825 */ /* 0x001fc800078e0064 */
[----:B------:R-:W-:Y:S01]  /*09f0*/  @P6 VIADD R27, R27, 0x20 ;  /* 0x000000201b1b6836 */ /* 0x000fe20000000000 */
[----:B------:R2:W5:Y:S03]  /*0a00*/  @P6 LD.E.128 R184, desc[UR6][R100.64] ;  /* 0x0000000664b86980 */ /* 0x000566000c101d00 */
[C---:B-1----:R-:W-:Y:S01]  /*0a10*/  @P5 IMAD.WIDE.U32 R38, R27.reuse, 0x20, R38 ;  /* 0x000000201b265825 */ /* 0x042fe200078e0026 */
[----:B------:R2:W5:Y:S03]  /*0a20*/  @P6 LD.E.128 R192, desc[UR6][R100.64+0x10] ;  /* 0x0000100664c06980 */ /* 0x000566000c101d00 */
[C---:B---3--:R-:W-:Y:S01]  /*0a30*/  @P5 IMAD.WIDE.U32 R102, R27.reuse, 0x20, R102 ;  /* 0x000000201b665825 */ /* 0x048fe200078e0066 */
[----:B------:R2:W5:Y:S04]  /*0a40*/  @P5 LDG.E.128 R208, desc[UR6][R38.64] ;  /* 0x0000000626d05981 */ /* 0x000568000c1e1d00 */
[----:B------:R2:W5:Y:S04]  /*0a50*/  @P5 LDG.E.128 R204, desc[UR6][R38.64+0x10] ;  /* 0x0000100626cc5981 */ /* 0x000568000c1e1d00 */
[----:B------:R2:W5:Y:S04]  /*0a60*/  @P5 LD.E.128 R196, desc[UR6][R102.64] ;  /* 0x0000000666c45980 */ /* 0x000568000c101d00 */
[----:B------:R2:W5:Y:S04]  /*0a70*/  @P5 LD.E.128 R200, desc[UR6][R102.64+0x10] ;  /* 0x0000100666c85980 */ /* 0x000568000c101d00 */
[----:B------:R2:W-:Y:S04]  /*0a80*/  @P0 STL.64 [R1+0x20], R108 ;  /* 0x0000206c01000387 */ /* 0x0005e80000100a00 */
[----:B------:R2:W-:Y:S04]  /*0a90*/  @P0 STL.64 [R1+0x28], R110 ;  /* 0x0000286e01000387 */ /* 0x0005e80000100a00 */
[----:B------:R2:W-:Y:S04]  /*0aa0*/  @P0 STL.64 [R1+0x10], R104 ;  /* 0x0000106801000387 */ /* 0x0005e80000100a00 */
[----:B------:R2:W-:Y:S01]  /*0ab0*/  @P0 STL.64 [R1+0x18], R106 ;  /* 0x0000186a01000387 */ /* 0x0005e20000100a00 */
        /* <DEDUP_REMOVED lines=12> */
.L_x_37369:
        /* <DEDUP_REMOVED lines=25> */
[C---:B------:R-:W-:Y:S01]  /*0d10*/  ISETP.GE.U32.AND P6, PT, R22.reuse, 0x40, PT ;  /* 0x000000401600780c */ /* 0x040fe20003fc6070 */
[----:B------:R-:W4:Y:S01]  /*0d20*/  LDL R100, [R1] ;  /* 0x0000000001647983 */ /* 0x000f220000100800 */
[----:B------:R-:W-:-:S03]  /*0d30*/  ISETP.GE.U32.AND P5, PT, R22, 0x60, PT ;  /* 0x000000601600780c */ /* 0x000fc60003fa6070 */
[----:B------:R-:W4:Y:S04]  /*0d40*/  LDL R101, [R1+0x4] ;  /* 0x0000040001657983 */ /* 0x000f280000100800 */
[----:B------:R-:W4:Y:S02]  /*0d50*/  LDL R102, [R1+0x8] ;  /* 0x0000080001667983 */ /* 0x000f240000100800 */
[----:B------:R-:W0:Y:S02]  /*0d60*/  @P1 LDC.64 R28, c[0x0][0x3d0] ;  /* 0x0000f400ff1c1b82 */ /* 0x000e240000000a00 */
[----:B------:R-:W4:Y:S06]  /*0d70*/  LDL R103, [R1+0xc] ;  /* 0x00000c0001677983 */ /* 0x000f2c0000100800 */
[----:B------:R-:W1:Y:S08]  /*0d80*/  @P6 LDC.64 R30, c[0x0][0x3d0] ;  /* 0x0000f400ff1e6b82 */ /* 0x000e700000000a00 */
[----:B------:R-:W1:Y:S01]  /*0d90*/  @P5 LDC.64 R48, c[0x0][0x3d0] ;  /* 0x0000f400ff305b82 */ /* 0x000e620000000a00 */
[C---:B0-----:R-:W-:Y:S01]  /*0da0*/  @P1 IMAD.WIDE.U32 R28, R27.reuse, 0x20, R28 ;  /* 0x000000201b1c1825 */ /* 0x041fe200078e001c */
[----:B------:R-:W-:-:S05]  /*0db0*/  @P1 LOP3.LUT R27, R27, 0x20, RZ, 0xfc, !PT ;  /* 0x000000201b1b1812 */ /* 0x000fca00078efcff */
[C---:B-1----:R-:W-:Y:S01]  /*0dc0*/  @P6 IMAD.WIDE.U32 R30, R27.reuse, 0x20, R30 ;  /* 0x000000201b1e6825 */ /* 0x042fe200078e001e */
        /* <DEDUP_REMOVED lines=14> */
[----:B------:R-:W-:-:S07]  /*0eb0*/  @P5 VIADD R27, R27, 0x20 ;  /* 0x000000201b1b5836 */ /* 0x000fce0000000000 */
[----:B------:R-:W4:Y:S08]  /*0ec0*/  @P3 LDC.64 R54, c[0x0][0x3d0] ;  /* 0x0000f400ff363b82 */ /* 0x000f300000000a00 */
[----:B------:R-:W4:Y:S01]  /*0ed0*/  @P2 LDC.64 R56, c[0x0][0x3d0] ;  /* 0x0000f400ff382b82 */ /* 0x000f220000000a00 */
[----:B0-----:R-:W-:-:S04]  /*0ee0*/  @P0 IMAD.WIDE.U32 R50, R27, 0x20, R50 ;  /* 0x000000201b320825 */ /* 0x001fc800078e0032 */
[----:B------:R-:W-:Y:S01]  /*0ef0*/  @P0 VIADD R27, R27, 0x20 ;  /* 0x000000201b1b0836 */ /* 0x000fe20000000000 */
[----:B------:R-:W4:Y:S03]  /*0f00*/  @P0 LDG.E.128 R100, desc[UR6][R50.64] ;  /* 0x0000000632640981 */ /* 0x000f26000c1e1d00 */
[C---:B-1----:R-:W-:Y:S01]  /*0f10*/  @P4 IMAD.WIDE.U32 R52, R27.reuse, 0x20, R52 ;  /* 0x000000201b344825 */ /* 0x042fe200078e0034 */
[----:B------:R-:W-:Y:S01]  /*0f20*/  @P4 IADD3 R27, PT, PT, R27, 0x20, RZ ;  /* 0x000000201b1b4810 */ /* 0x000fe20007ffe0ff */
[----:B------:R0:W5:Y:S04]  /*0f30*/  @P0 LDG.E.128 R248, desc[UR6][R50.64+0x10] ;  /* 0x0000100632f80981 */ /* 0x000168000c1e1d00 */
[----:B--2---:R1:W-:Y:S04]  /*0f40*/  @P1 STL.64 [R1+0x50], R120 ;  /* 0x0000507801001387 */ /* 0x0043e80000100a00 */
[----:B------:R1:W-:Y:S01]  /*0f50*/  @P1 STL.64 [R1+0x58], R122 ;  /* 0x0000587a01001387 */ /* 0x0003e20000100a00 */
[----:B------:R-:W-:-:S02]  /*0f60*/  CS2R R202, SRZ ;  /* 0x0000000000ca7805 */ /* 0x000fc4000001ff00 */
[----:B------:R-:W-:Y:S02]  /*0f70*/  CS2R R200, SRZ ;  /* 0x0000000000c87805 */ /* 0x000fe4000001ff00 */
[----:B------:R-:W-:Y:S01]  /*0f80*/  CS2R R198, SRZ ;  /* 0x0000000000c67805 */ /* 0x000fe2000001ff00 */
[----:B------:R-:W5:Y:S01]  /*0f90*/  @P4 LDG.E.128 R244, desc[UR6][R52.64] ;  /* 0x0000000634f44981 */ /* 0x000f62000c1e1d00 */
[----:B------:R-:W-:Y:S02]  /*0fa0*/  CS2R R196, SRZ ;  /* 0x0000000000c47805 */ /* 0x000fe4000001ff00 */
[----:B------:R-:W-:Y:S02]  /*0fb0*/  CS2R R194, SRZ ;  /* 0x0000000000c27805 */ /* 0x000fe4000001ff00 */
[----:B------:R-:W-:Y:S01]  /*0fc0*/  CS2R R192, SRZ ;  /* 0x0000000000c07805 */ /* 0x000fe2000001ff00 */
[----:B------:R-:W5:Y:S04]  /*0fd0*/  @P4 LDG.E.128 R240, desc[UR6][R52.64+0x10] ;  /* 0x0000100634f04981 */ /* 0x000f68000c1e1d00 */
[----:B---3--:R1:W-:Y:S04]  /*0fe0*/  @P1 STL.64 [R1+0x60], R124 ;  /* 0x0000607c01001387 */ /* 0x0083e80000100a00 */
[----:B------:R1:W-:Y:S01]  /*0ff0*/  @P1 STL.64 [R1+0x68], R126 ;  /* 0x0000687e01001387 */ /* 0x0003e20000100a00 */
[----:B------:R-:W-:-:S03]  /*1000*/  ISETP.GE.U32.AND P1, PT, R22, 0x100, PT ;  /* 0x000001001600780c */ /* 0x000fc60003f26070 */
[----:B----4-:R1:W-:Y:S10]  /*1010*/  @P6 STL.64 [R1+0x30], R112 ;  /* 0x0000307001006387 */ /* 0x0103f40000100a00 */
[----:B------:R-:W2:Y:S01]  /*1020*/  @P1 LDC.64 R28, c[0x0][0x3d0] ;  /* 0x0000f400ff1c1b82 */ /* 0x000ea20000000a00 */
[----:B------:R1:W-:Y:S04]  /*1030*/  @P6 STL.64 [R1+0x38], R114 ;  /* 0x0000387201006387 */ /* 0x0003e80000100a00 */
[----:B------:R1:W-:Y:S04]  /*1040*/  @P6 STL.64 [R1+0x40], R116 ;  /* 0x0000407401006387 */ /* 0x0003e80000100a00 */
[----:B------:R1:W-:Y:S01]  /*1050*/  @P6 STL.64 [R1+0x48], R118 ;  /* 0x0000487601006387 */ /* 0x0003e20000100a00 */
[----:B------:R-:W-:-:S03]  /*1060*/  ISETP.GE.U32.AND P6, PT, R22, 0x120, PT ;  /* 0x000001201600780c */ /* 0x000fc60003fc6070 */
[----:B------:R1:W-:Y:S10]  /*1070*/  @P5 STL.64 [R1+0x10], R104 ;  /* 0x0000106801005387 */ /* 0x0003f40000100a00 */
[----:B------:R-:W3:Y:S01]  /*1080*/  @P6 LDC.64 R58, c[0x0][0x3d0] ;  /* 0x0000f400ff3a6b82 */ /* 0x000ee20000000a00 */
[----:B------:R1:W-:Y:S04]  /*1090*/  @P5 STL.64 [R1+0x18], R106 ;  /* 0x0000186a01005387 */ /* 0x0003e80000100a00 */
[----:B------:R1:W-:Y:S04]  /*10a0*/  @P5 STL.64 [R1+0x20], R108 ;  /* 0x0000206c01005387 */ /* 0x0003e80000100a00 */
[----:B------:R1:W-:Y:S01]  /*10b0*/  @P5 STL.64 [R1+0x28], R110 ;  /* 0x0000286e01005387 */ /* 0x0003e20000100a00 */
[----:B------:R-:W-:Y:S01]  /*10c0*/  ISETP.GE.U32.AND P5, PT, R22, 0x140, PT ;  /* 0x000001401600780c */ /* 0x000fe20003fa6070 */
[----:B------:R-:W-:-:S04]  /*10d0*/  @P3 IMAD.WIDE.U32 R54, R27, 0x20, R54 ;  /* 0x000000201b363825 */ /* 0x000fc800078e0036 */
[----:B------:R-:W-:Y:S01]  /*10e0*/  @P3 VIADD R27, R27, 0x20 ;  /* 0x000000201b1b3836 */ /* 0x000fe20000000000 */
[----:B------:R-:W5:Y:S07]  /*10f0*/  @P3 LDG.E.128 R232, desc[UR6][R54.64] ;  /* 0x0000000636e83981 */ /* 0x000f6e000c1e1d00 */
[----:B------:R-:W4:Y:S01]  /*1100*/  @P5 LDC.64 R60, c[0x0][0x3d0] ;  /* 0x0000f400ff3c5b82 */ /* 0x000f220000000a00 */
[C---:B------:R-:W-:Y:S01]  /*1110*/  @P2 IMAD.WIDE.U32 R56, R27.reuse, 0x20, R56 ;  /* 0x000000201b382825 */ /* 0x040fe200078e0038 */
[----:B------:R1:W5:Y:S03]  /*1120*/  @P3 LDG.E.128 R228, desc[UR6][R54.64+0x10] ;  /* 0x0000100636e43981 */ /* 0x000366000c1e1d00 */
[----:B------:R-:W-:Y:S01]  /*1130*/  @P2 VIADD R27, R27, 0x20 ;  /* 0x000000201b1b2836 */ /* 0x000fe20000000000 */
[----:B------:R-:W5:Y:S03]  /*1140*/  @P2 LDG.E.128 R224, desc[UR6][R56.64] ;  /* 0x0000000638e02981 */ /* 0x000f66000c1e1d00 */
[C---:B--2---:R-:W-:Y:S01]  /*1150*/  @P1 IMAD.WIDE.U32 R30, R27.reuse, 0x20, R28 ;  /* 0x000000201b1e1825 */ /* 0x044fe200078e001c */
[----:B------:R-:W-:Y:S01]  /*1160*/  @P1 IADD3 R27, PT, PT, R27, 0x20, RZ ;  /* 0x000000201b1b1810 */ /* 0x000fe20007ffe0ff */
[----:B------:R2:W5:Y:S04]  /*1170*/  @P2 LDG.E.128 R220, desc[UR6][R56.64+0x10] ;  /* 0x0000100638dc2981 */ /* 0x000568000c1e1d00 */
[C---:B---3--:R-:W-:Y:S01]  /*1180*/  @P6 IMAD.WIDE.U32 R58, R27.reuse, 0x20, R58 ;  /* 0x000000201b3a6825 */ /* 0x048fe200078e003a */
[----:B------:R-:W5:Y:S03]  /*1190*/  @P1 LDG.E.128 R216, desc[UR6][R30.64] ;  /* 0x000000061ed81981 */ /* 0x000f66000c1e1d00 */
[----:B------:R-:W-:Y:S01]  /*11a0*/  @P6 VIADD R27, R27, 0x20 ;  /* 0x000000201b1b6836 */ /* 0x000fe20000000000 */
[----:B------:R-:W5:Y:S03]  /*11b0*/  @P1 LDG.E.128 R212, desc[UR6][R30.64+0x10] ;  /* 0x000010061ed41981 */ /* 0x000f66000c1e1d00 */
[----:B----4-:R-:W-:Y:S01]  /*11c0*/  @P5 IMAD.WIDE.U32 R28, R27, 0x20, R60 ;  /* 0x000000201b1c5825 */ /* 0x010fe200078e003c */
[----:B------:R-:W5:Y:S04]  /*11d0*/  @P6 LDG.E.128 R208, desc[UR6][R58.64] ;  /* 0x000000063ad06981 */ /* 0x000f68000c1e1d00 */
[----:B------:R-:W5:Y:S04]  /*11e0*/  @P5 LDG.E.128 R44, desc[UR6][R28.64] ;  /* 0x000000061c2c5981 */ /* 0x000f68000c1e1d00 */
[----:B------:R-:W5:Y:S04]  /*11f0*/  @P5 LDG.E.128 R40, desc[UR6][R28.64+0x10] ;  /* 0x000010061c285981 */ /* 0x000f68000c1e1d00 */
[----:B------:R3:W-:Y:S04]  /*1200*/  @P0 STL.64 [R1], R100 ;  /* 0x0000006401000387 */ /* 0x0007e80000100a00 */
[----:B------:R3:W-:Y:S01]  /*1210*/  @P0 STL.64 [R1+0x8], R102 ;  /* 0x0000086601000387 */ /* 0x0007e20000100a00 */
[----:B------:R-:W-:-:S02]  /*1220*/  CS2R R186, SRZ ;  /* 0x0000000000ba7805 */ /* 0x000fc4000001ff00 */
[----:B------:R-:W-:Y:S02]  /*1230*/  CS2R R184, SRZ ;  /* 0x0000000000b87805 */ /* 0x000fe4000001ff00 */
[----:B------:R-:W-:Y:S01]  /*1240*/  CS2R R182, SRZ ;  /* 0x0000000000b67805 */ /* 0x000fe2000001ff00 */
[----:B------:R4:W5:Y:S01]  /*1250*/  @P6 LDG.E.128 R204, desc[UR6][R58.64+0x10] ;  /* 0x000010063acc6981 */ /* 0x000962000c1e1d00 */
[----:B------:R-:W-:Y:S02]  /*1260*/  CS2R R180, SRZ ;  /* 0x0000000000b47805 */ /* 0x000fe4000001ff00 */
[----:B0-----:R-:W-:Y:S02]  /*1270*/  CS2R R50, SRZ ;  /* 0x0000000000327805 */ /* 0x001fe4000001ff00 */
[----:B------:R-:W-:Y:S02]  /*1280*/  CS2R R48, SRZ ;  /* 0x0000000000307805 */ /* 0x000fe4000001ff00 */
[----:B-1----:R-:W-:-:S02]  /*1290*/  CS2R R54, SRZ ;  /* 0x0000000000367805 */ /* 0x002fc4000001ff00 */
[----:B------:R-:W-:Y:S02]  /*12a0*/  CS2R R52, SRZ ;  /* 0x0000000000347805 */ /* 0x000fe4000001ff00 */
[----:B--2---:R-:W-:Y:S02]  /*12b0*/  CS2R R56, SRZ ;  /* 0x0000000000387805 */ /* 0x004fe4000001ff00 */
[----:B------:R-:W-:Y:S02]  /*12c0*/  CS2R R62, SRZ ;  /* 0x00000000003e7805 */ /* 0x000fe4000001ff00 */
[----:B------:R-:W-:Y:S02]  /*12d0*/  CS2R R60, SRZ ;  /* 0x00000000003c7805 */ /* 0x000fe4000001ff00 */
[----:B------:R-:W-:Y:S02]  /*12e0*/  CS2R R66, SRZ ;  /* 0x0000000000427805 */ /* 0x000fe4000001ff00 */
[----:B----4-:R-:W-:-:S02]  /*12f0*/  CS2R R58, SRZ ;  /* 0x00000000003a7805 */ /* 0x010fc4000001ff00 */
        /* <DEDUP_REMOVED lines=21> */
.L_x_37370:
[----:B------:R-:W-:Y:S05]  /*1450*/  BSYNC.RECONVERGENT B0 ;  /* 0x0000000000007941 */ /* 0x000fea0003800200 */
.L_x_37368:
[----:B------:R-:W1:Y:S02]  /*1460*/  LDCU UR4, c[0x0][0x384] ;  /* 0x00007080ff0477ac */ /* 0x000e640008000800 */
[----:B-1----:R-:W-:-:S13]  /*1470*/  ISETP.GE.AND P0, PT, R21, UR4, PT ;  /* 0x0000000415007c0c */ /* 0x002fda000bf06270 */
[----:B------:R-:W-:Y:S05]  /*1480*/  @P0 EXIT ;  /* 0x000000000000094d */ /* 0x000fea0003800000 */
[----:B------:R-:W-:Y:S01]  /*1490*/  IMAD.HI.U32 R27, R23, -0x326172a9, RZ ;  /* 0xcd9e8d57171b7827 */ /* 0x000fe200078e00ff */
[----:B------:R-:W1:Y:S03]  /*14a0*/  LDCU UR8, c[0x0][0x404] ;  /* 0x00008080ff0877ac */ /* 0x000e660008000800 */
        /* <DEDUP_REMOVED lines=54> */
[----:B------:R-:W-:Y:S01]  /*1810*/  LOP3.LUT R17, R0, 0x3, RZ, 0xc0, !PT ;  /* 0x0000000300117812 */ /* 0x000fe200078ec0ff */
        /* <DEDUP_REMOVED lines=10> */
.L_x_38560:
        /* <DEDUP_REMOVED lines=26> */
[----:B0-----:R-:W-:-:S05]  /*1a60*/  IMAD.WIDE.U32 R26, R11, 0x10, R26 ;  /* 0x000000100b1a7825 */ /* 0x001fca00078e001a */
[----:B------:R0:W5:Y:S02]  /*1a70*/  LDG.E.128 R28, desc[UR6][R26.64] ;  /* 0x000000061a1c7981 */ /* 0x000164000c1e1d00 */
.L_x_37374:
[----:B------:R-:W-:Y:S05]  /*1a80*/  BSYNC.RECONVERGENT B1 ;  /* 0x0000000000017941 */ /* 0x000fea0003800200 */
.L_x_37373:
[----:B------:R-:W-:Y:S01]  /*1a90*/  UISETP.NE.U32.AND UP0, UPT, UR4, URZ, UPT ;  /* 0x000000ff0400728c */ /* 0x000fe2000bf05070 */
[----:B------:R-:W-:Y:S03]  /*1aa0*/  BSSY.RECONVERGENT B1, `(.L_x_37375) ;  /* 0x00006a1000017945 */ /* 0x000fe60003800200 */
[----:B------:R-:W-:-:S09]  /*1ab0*/  UISETP.NE.AND.EX UP0, UPT, UR5, URZ, UPT, UP0 ;  /* 0x000000ff0500728c */ /* 0x000fd2000bf05300 */
[----:B------:R-:W-:Y:S05]  /*1ac0*/  BRA.U !UP0, `(.L_x_37376) ;  /* 0x0000003508807547 */ /* 0x000fea000b800000 */
[----:B0-----:R-:W0:Y:S01]  /*1ad0*/  LDC.64 R26, c[0x0][0x3a0] ;  /* 0x0000e800ff1a7b82 */ /* 0x001e220000000a00 */
[----:B------:R-:W-:Y:S01]  /*1ae0*/  ISETP.GT.AND P1, PT, R12, RZ, PT ;  /* 0x000000ff0c00720c */ /* 0x000fe20003f24270 */
[----:B------:R-:W-:-:S12]  /*1af0*/  BSSY.RECONVERGENT B2, `(.L_x_37377) ;  /* 0x000006d000027945 */ /* 0x000fd80003800200 */
[----:B------:R-:W-:Y:S02]  /*1b00*/  @!P1 IMAD.MOV.U32 R236, RZ, RZ, R13 ;  /* 0x000000ffffec9224 */ /* 0x000fe400078e000d */
[----:B0-----:R-:W-:-:S05]  /*1b10*/  IMAD.WIDE.U32 R26, R10, 0x20, R26 ;  /* 0x000000200a1a7825 */ /* 0x001fca00078e001a */
[----:B------:R-:W5:Y:S04]  /*1b20*/  LDG.E.128 R100, desc[UR6][R26.64] ;  /* 0x000000061a647981 */ /* 0x000f68000c1e1d00 */
[----:B------:R0:W5:Y:S02]  /*1b30*/  LDG.E.128 R176, desc[UR6][R26.64+0x10] ;  /* 0x000010061ab07981 */ /* 0x000164000c1e1d00 */
        /* <DEDUP_REMOVED lines=18> */
.L_x_37381:
        /* <DEDUP_REMOVED lines=13> */
.L_x_37383:
[----:B------:R-:W-:Y:S05]  /*1d30*/  BSYNC.RECONVERGENT B4 ;  /* 0x0000000000047941 */ /* 0x000fea0003800200 */
.L_x_37382:
        /* <DEDUP_REMOVED lines=44> */
[----:B------:R-:W-:Y:S01]  /*2000*/  IMAD.WIDE.U32 R190, R14, -0x2daee0ad, RZ ;  /* 0xd2511f530ebe7825 */ /* 0x000fe200078e00ff */
[----:B------:R-:W-:-:S03]  /*2010*/  LOP3.LUT R9, R9, R18, R27, 0x96, !PT ;  /* 0x0000001209097212 */ /* 0x000fc600078e961b */
[----:B------:R-:W-:Y:S02]  /*2020*/  VIADD R14, R25, 0xdb3d7428 ;  /* 0xdb3d7428190e7836 */ /* 0x000fe40000000000 */
[----:B------:R-:W-:-:S03]  /*2030*/  IMAD.WIDE.U32 R18, R9, -0x326172a9, RZ ;  /* 0xcd9e8d5709127825 */ /* 0x000fc600078e00ff */
[----:B------:R-:W-:Y:S01]  /*2040*/  LOP3.LUT R14, R14, R26, R191, 0x96, !PT ;  /* 0x0000001a0e0e7212 */ /* 0x000fe200078e96bf */
[----:B------:R-:W-:-:S05]  /*2050*/  VIADD R9, R24, 0xf1bbcdc8 ;  /* 0xf1bbcdc818097836 */ /* 0x000fca0000000000 */
        /* <DEDUP_REMOVED lines=11> */
.L_x_37380:
[----:B------:R-:W-:Y:S05]  /*2110*/  BSYNC.RECONVERGENT B3 ;  /* 0x0000000000037941 */ /* 0x000fea0003800200 */
.L_x_37379:
        /* <DEDUP_REMOVED lines=10> */
.L_x_37378:
[----:B------:R-:W-:Y:S05]  /*21c0*/  BSYNC.RECONVERGENT B2 ;  /* 0x0000000000027941 */ /* 0x000fea0003800200 */
.L_x_37377:
        /* <DEDUP_REMOVED lines=20> */
.L_x_37388:
        /* <DEDUP_REMOVED lines=13> */
.L_x_37390:
[----:B------:R-:W-:Y:S05]  /*23e0*/  BSYNC.RECONVERGENT B4 ;  /* 0x0000000000047941 */ /* 0x000fea0003800200 */
.L_x_37389:
        /* <DEDUP_REMOVED lines=61> */
.L_x_37387:
[----:B------:R-:W-:Y:S05]  /*27c0*/  BSYNC.RECONVERGENT B3 ;  /* 0x0000000000037941 */ /* 0x000fea0003800200 */
.L_x_37386:
        /* <DEDUP_REMOVED lines=11> */
.L_x_37385:
[----:B------:R-:W-:Y:S05]  /*2880*/  BSYNC.RECONVERGENT B2 ;  /* 0x0000000000027941 */ /* 0x000fea0003800200 */
.L_x_37384:
        /* <DEDUP_REMOVED lines=20> */
.L_x_37395:
        /* <DEDUP_REMOVED lines=13> */
.L_x_37397:
[----:B------:R-:W-:Y:S05]  /*2aa0*/  BSYNC.RECONVERGENT B4 ;  /* 0x0000000000047941 */ /* 0x000fea0003800200 */
.L_x_37396:
        /* <DEDUP_REMOVED lines=61> */
.L_x_37394:
[----:B------:R-:W-:Y:S05]  /*2e80*/  BSYNC.RECONVERGENT B3 ;  /* 0x0000000000037941 */ /* 0x000fea0003800200 */
.L_x_37393:
        /* <DEDUP_REMOVED lines=10> */
.L_x_37392:
[----:B------:R-:W-:Y:S05]  /*2f30*/  BSYNC.RECONVERGENT B2 ;  /* 0x0000000000027941 */ /* 0x000fea0003800200 */
.L_x_37391:
        /* <DEDUP_REMOVED lines=20> */
.L_x_37402:
        /* <DEDUP_REMOVED lines=13> */
.L_x_37404:
[----:B------:R-:W-:Y:S05]  /*3150*/  BSYNC.RECONVERGENT B4 ;  /* 0x0000000000047941 */ /* 0x000fea0003800200 */
.L_x_37403:
        /* <DEDUP_REMOVED lines=61> */
.L_x_37401:
[----:B------:R-:W-:Y:S05]  /*3530*/  BSYNC.RECONVERGENT B3 ;  /* 0x0000000000037941 */ /* 0x000fea0003800200 */
.L_x_37400:
        /* <DEDUP_REMOVED lines=11> */
.L_x_37399:
[----:B------:R-:W-:Y:S05]  /*35f0*/  BSYNC.RECONVERGENT B2 ;  /* 0x0000000000027941 */ /* 0x000fea0003800200 */
.L_x_37398:
        /* <DEDUP_REMOVED lines=20> */
.L_x_37409:
        /* <DEDUP_REMOVED lines=13> */
.L_x_37411:
[----:B------:R-:W-:Y:S05]  /*3810*/  BSYNC.RECONVERGENT B4 ;  /* 0x0000000000047941 */ /* 0x000fea0003800200 */
.L_x_37410:
        /* <DEDUP_REMOVED lines=61> */
.L_x_37408:
[----:B------:R-:W-:Y:S05]  /*3bf0*/  BSYNC.RECONVERGENT B3 ;  /* 0x0000000000037941 */ /* 0x000fea0003800200 */
.L_x_37407:
        /* <DEDUP_REMOVED lines=10> */
.L_x_37406:
[----:B------:R-:W-:Y:S05]  /*3ca0*/  BSYNC.RECONVERGENT B2 ;  /* 0x0000000000027941 */ /* 0x000fea0003800200 */
.L_x_37405:
        /* <DEDUP_REMOVED lines=20> */
.L_x_37416:
        /* <DEDUP_REMOVED lines=13> */
.L_x_37418:
[----:B------:R-:W-:Y:S05]  /*3ec0*/  BSYNC.RECONVERGENT B4 ;  /* 0x0000000000047941 */ /* 0x000fea0003800200 */
.L_x_37417:
        /* <DEDUP_REMOVED lines=61> */
.L_x_37415:
[----:B------:R-:W-:Y:S05]  /*42a0*/  BSYNC.RECONVERGENT B3 ;  /* 0x0000000000037941 */ /* 0x000fea0003800200 */
.L_x_37414:
        /* <DEDUP_REMOVED lines=11> */
.L_x_37413:
[----:B------:R-:W-:Y:S05]  /*4360*/  BSYNC.RECONVERGENT B2 ;  /* 0x0000000000027941 */ /* 0x000fea0003800200 */
.L_x_37412:
        /* <DEDUP_REMOVED lines=20> */
.L_x_37423:
        /* <DEDUP_REMOVED lines=13> */
.L_x_37425:
[----:B------:R-:W-:Y:S05]  /*4580*/  BSYNC.RECONVERGENT B4 ;  /* 0x0000000000047941 */ /* 0x000fea0003800200 */
.L_x_37424:
        /* <DEDUP_REMOVED lines=61> */
.L_x_37422:
[----:B------:R-:W-:Y:S05]  /*4960*/  BSYNC.RECONVERGENT B3 ;  /* 0x0000000000037941 */ /* 0x000fea0003800200 */
.L_x_37421:
        /* <DEDUP_REMOVED lines=10> */
.L_x_37420:
[----:B------:R-:W-:Y:S05]  /*4a10*/  BSYNC.RECONVERGENT B2 ;  /* 0x0000000000027941 */ /* 0x000fea0003800200 */
.L_x_37419:
        /* <DEDUP_REMOVED lines=19> */
.L_x_37429:
        /* <DEDUP_REMOVED lines=13> */
.L_x_37431:
[----:B------:R-:W-:Y:S05]  /*4c20*/  BSYNC.RECONVERGENT B3 ;  /* 0x0000000000037941 */ /* 0x000fea0003800200 */
.L_x_37430:
        /* <DEDUP_REMOVED lines=56> */
[----:B------:R-:W-:Y:S02]  /*4fb0*/  VIADD R2, R25, 0x96a522ad ;  /* 0x96a522ad19027836 */ /* 0x000fe40000000000 */
[----:B------:R-:W-:Y:S01]  /*4fc0*/  IMAD.MOV.U32 R14, RZ, RZ, R188 ;  /* 0x000000ffff0e7224 */ /* 0x000fe200078e00bc */
[----:B------:R-:W-:Y:S02]  /*4fd0*/  MOV R188, R26 ;  /* 0x0000001a00bc7202 */ /* 0x000fe40000000f00 */
[----:B------:R-:W-:Y:S01]  /*4fe0*/  LOP3.LUT R19, R2, R190, R27, 0x96, !PT ;  /* 0x000000be02137212 */ /* 0x000fe200078e961b */
[----:B------:R-:W-:-:S07]  /*4ff0*/  IMAD.MOV.U32 R2, RZ, RZ, R13 ;  /* 0x000000ffff027224 */ /* 0x000fce00078e000d */
.L_x_37428:
[----:B------:R-:W-:Y:S05]  /*5000*/  BSYNC.RECONVERGENT B2 ;  /* 0x0000000000027941 */ /* 0x000fea0003800200 */
.L_x_37427:
        /* <DEDUP_REMOVED lines=12> */
.L_x_37376:
[----:B------:R-:W-:Y:S01]  /*50d0*/  BSSY.RECONVERGENT B2, `(.L_x_37432) ;  /* 0x000006a000027945 */ /* 0x000fe20003800200 */
[----:B------:R-:W-:Y:S01]  /*50e0*/  IMAD.MOV.U32 R188, RZ, RZ, R13 ;  /* 0x000000ffffbc7224 */ /* 0x000fe200078e000d */
[----:B0-----:R-:W-:Y:S01]  /*50f0*/  MOV R26, R17 ;  /* 0x00000011001a7202 */ /* 0x001fe20000000f00 */
        /* <DEDUP_REMOVED lines=18> */
.L_x_37436:
        /* <DEDUP_REMOVED lines=13> */
.L_x_37438:
[----:B------:R-:W-:Y:S05]  /*52f0*/  BSYNC.RECONVERGENT B4 ;  /* 0x0000000000047941 */ /* 0x000fea0003800200 */
.L_x_37437:
        /* <DEDUP_REMOVED lines=43> */
[C---:B------:R-:W-:Y:S02]  /*55b0*/  VIADD R9, R25.reuse, 0x1fd5c5a3 ;  /* 0x1fd5c5a319097836 */ /* 0x040fe40000000000 */
[----:B------:R-:W-:Y:S01]  /*55c0*/  IMAD.WIDE.U32 R102, R14, -0x2daee0ad, RZ ;  /* 0xd2511f530e667825 */ /* 0x000fe200078e00ff */
[----:B------:R-:W-:Y:S02]  /*55d0*/  IADD3 R14, PT, PT, R25, -0x24c28bd8, RZ ;  /* 0xdb3d7428190e7810 */ /* 0x000fe40007ffe0ff */
[----:B------:R-:W-:Y:S02]  /*55e0*/  LOP3.LUT R9, R9, R18, R27, 0x96, !PT ;  /* 0x0000001209097212 */ /* 0x000fe400078e961b */
[----:B------:R-:W-:-:S03]  /*55f0*/  LOP3.LUT R14, R14, R26, R103, 0x96, !PT ;  /* 0x0000001a0e0e7212 */ /* 0x000fc600078e9667 */
[----:B------:R-:W-:-:S04]  /*5600*/  IMAD.WIDE.U32 R18, R9, -0x326172a9, RZ ;  /* 0xcd9e8d5709127825 */ /* 0x000fc800078e00ff */
[----:B------:R-:W-:-:S05]  /*5610*/  VIADD R9, R24, 0xf1bbcdc8 ;  /* 0xf1bbcdc818097836 */ /* 0x000fca0000000000 */
[----:B------:R-:W-:Y:S01]  /*5620*/  LOP3.LUT R9, R9, R100, R19, 0x96, !PT ;  /* 0x0000006409097212 */ /* 0x000fe200078e9613 */
[----:B------:R-:W-:-:S04]  /*5630*/  IMAD.WIDE.U32 R100, R14, -0x326172a9, RZ ;  /* 0xcd9e8d570e647825 */ /* 0x000fc800078e00ff */
[----:B------:R-:W-:-:S04]  /*5640*/  IMAD.WIDE.U32 R26, R9, -0x2daee0ad, RZ ;  /* 0xd2511f53091a7825 */ /* 0x000fc800078e00ff */
[----:B------:R-:W-:Y:S02]  /*5650*/  VIADD R14, R24, 0x8ff34781 ;  /* 0x8ff34781180e7836 */ /* 0x000fe40000000000 */
[----:B------:R-:W-:Y:S02]  /*5660*/  VIADD R9, R25, 0x96a522ad ;  /* 0x96a522ad19097836 */ /* 0x000fe40000000000 */
[----:B------:R-:W-:Y:S02]  /*5670*/  IMAD.MOV.U32 R188, RZ, RZ, R26 ;  /* 0x000000ffffbc7224 */ /* 0x000fe400078e001a */
[----:B------:R-:W-:Y:S01]  /*5680*/  HFMA2 R26, -RZ, RZ, 0, 0 ;  /* 0x00000000ff1a7431 */ /* 0x000fe200000001ff */
[----:B------:R-:W-:Y:S02]  /*5690*/  LOP3.LUT R18, R14, R18, R101, 0x96, !PT ;  /* 0x000000120e127212 */ /* 0x000fe400078e9665 */
[----:B------:R-:W-:Y:S01]  /*56a0*/  LOP3.LUT R19, R9, R102, R27, 0x96, !PT ;  /* 0x0000006609137212 */ /* 0x000fe200078e961b */
[----:B------:R-:W-:Y:S01]  /*56b0*/  IMAD.MOV.U32 R9, RZ, RZ, R13 ;  /* 0x000000ffff097224 */ /* 0x000fe200078e000d */
[----:B------:R-:W-:-:S07]  /*56c0*/  MOV R14, R100 ;  /* 0x00000064000e7202 */ /* 0x000fce0000000f00 */
.L_x_37435:
[----:B------:R-:W-:Y:S05]  /*56d0*/  BSYNC.RECONVERGENT B3 ;  /* 0x0000000000037941 */ /* 0x000fea0003800200 */
.L_x_37434:
        /* <DEDUP_REMOVED lines=9> */
.L_x_37433:
[----:B------:R-:W-:Y:S05]  /*5770*/  BSYNC.RECONVERGENT B2 ;  /* 0x0000000000027941 */ /* 0x000fea0003800200 */
.L_x_37432:
        /* <DEDUP_REMOVED lines=17> */
.L_x_37443:
        /* <DEDUP_REMOVED lines=13> */
.L_x_37445:
[----:B------:R-:W-:Y:S05]  /*5960*/  BSYNC.RECONVERGENT B4 ;  /* 0x0000000000047941 */ /* 0x000fea0003800200 */
.L_x_37444:
        /* <DEDUP_REMOVED lines=44> */
[----:B------:R-:W-:Y:S02]  /*5c30*/  VIADD R8, R25, 0x1fd5c5a3 ;  /* 0x1fd5c5a319087836 */ /* 0x000fe40000000000 */
        /* <DEDUP_REMOVED lines=8> */
[----:B------:R-:W-:Y:S01]  /*5cc0*/  IMAD.WIDE.U32 R26, R8, -0x2daee0ad, RZ ;  /* 0xd2511f53081a7825 */ /* 0x000fe200078e00ff */
[----:B------:R-:W-:-:S03]  /*5cd0*/  MOV R14, R102 ;  /* 0x00000066000e7202 */ /* 0x000fc60000000f00 */
[----:B------:R-:W-:Y:S02]  /*5ce0*/  VIADD R8, R25, 0x96a522ad ;  /* 0x96a522ad19087836 */ /* 0x000fe40000000000 */
[----:B------:R-:W-:-:S03]  /*5cf0*/  VIADD R13, R24, 0x8ff34781 ;  /* 0x8ff34781180d7836 */ /* 0x000fc60000000000 */
[----:B------:R-:W-:Y:S01]  /*5d00*/  LOP3.LUT R19, R8, R176, R27, 0x96, !PT ;  /* 0x000000b008137212 */ /* 0x000fe200078e961b */
[----:B------:R-:W-:Y:S01]  /*5d10*/  IMAD.MOV.U32 R8, RZ, RZ, R188 ;  /* 0x000000ffff087224 */ /* 0x000fe200078e00bc */
[----:B------:R-:W-:Y:S01]  /*5d20*/  LOP3.LUT R18, R13, R18, R103, 0x96, !PT ;  /* 0x000000120d127212 */ /* 0x000fe200078e9667 */
[----:B------:R-:W-:-:S07]  /*5d30*/  IMAD.MOV.U32 R188, RZ, RZ, R26 ;  /* 0x000000ffffbc7224 */ /* 0x000fce00078e001a */
.L_x_37442:
[----:B------:R-:W-:Y:S05]  /*5d40*/  BSYNC.RECONVERGENT B3 ;  /* 0x0000000000037941 */ /* 0x000fea0003800200 */
.L_x_37441:
        /* <DEDUP_REMOVED lines=10> */
.L_x_37440:
[----:B------:R-:W-:Y:S05]  /*5df0*/  BSYNC.RECONVERGENT B2 ;  /* 0x0000000000027941 */ /* 0x000fea0003800200 */
.L_x_37439:
        /* <DEDUP_REMOVED lines=17> */
.L_x_37450:
        /* <DEDUP_REMOVED lines=13> */
.L_x_37452:
[----:B------:R-:W-:Y:S05]  /*5fe0*/  BSYNC.RECONVERGENT B4 ;  /* 0x0000000000047941 */ /* 0x000fea0003800200 */
.L_x_37451:
        /* <DEDUP_REMOVED lines=52> */
[----:B------:R-:W-:Y:S01]  /*6330*/  VIADD R13, R24, 0x8ff34781 ;  /* 0x8ff34781180d7836 */ /* 0x000fe20000000000 */
[----:B------:R-:W-:Y:S01]  /*6340*/  MOV R14, R102 ;  /* 0x00000066000e7202 */ /* 0x000fe20000000f00 */
[----:B------:R-:W-:-:S03]  /*6350*/  IMAD.WIDE.U32 R26, R7, -0x2daee0ad, RZ ;  /* 0xd2511f53071a7825 */ /* 0x000fc600078e00ff */
[----:B------:R-:W-:Y:S01]  /*6360*/  LOP3.LUT R18, R13, R18, R103, 0x96, !PT ;  /* 0x000000120d127212 */ /* 0x000fe200078e9667 */
[----:B------:R-:W-:Y:S02]  /*6370*/  VIADD R7, R25, 0x96a522ad ;  /* 0x96a522ad19077836 */ /* 0x000fe40000000000 */
[----:B------:R-:W-:-:S03]  /*6380*/  HFMA2 R13, -RZ, RZ, 0, 0 ;  /* 0x00000000ff0d7431 */ /* 0x000fc600000001ff */
[----:B------:R-:W-:Y:S01]  /*6390*/  LOP3.LUT R19, R7, R176, R27, 0x96, !PT ;  /* 0x000000b007137212 */ /* 0x000fe200078e961b */
[----:B------:R-:W-:Y:S02]  /*63a0*/  IMAD.MOV.U32 R7, RZ, RZ, R188 ;  /* 0x000000ffff077224 */ /* 0x000fe400078e00bc */
[----:B------:R-:W-:-:S07]  /*63b0*/  IMAD.MOV.U32 R188, RZ, RZ, R26 ;  /* 0x000000ffffbc7224 */ /* 0x000fce00078e001a */
.L_x_37449:
[----:B------:R-:W-:Y:S05]  /*63c0*/  BSYNC.RECONVERGENT B3 ;  /* 0x0000000000037941 */ /* 0x000fea0003800200 */
.L_x_37448:
        /* <DEDUP_REMOVED lines=9> */
.L_x_37447:
[----:B------:R-:W-:Y:S05]  /*6460*/  BSYNC.RECONVERGENT B2 ;  /* 0x0000000000027941 */ /* 0x000fea0003800200 */
.L_x_37446:
        /* <DEDUP_REMOVED lines=17> */
.L_x_37457:
        /* <DEDUP_REMOVED lines=13> */
.L_x_37459:
[----:B------:R-:W-:Y:S05]  /*6650*/  BSYNC.RECONVERGENT B4 ;  /* 0x0000000000047941 */ /* 0x000fea0003800200 */
.L_x_37458:
        /* <DEDUP_REMOVED lines=61> */
.L_x_37456:
[----:B------:R-:W-:Y:S05]  /*6a30*/  BSYNC.RECONVERGENT B3 ;  /* 0x0000000000037941 */ /* 0x000fea0003800200 */
.L_x_37455:
        /* <DEDUP_REMOVED lines=10> */
.L_x_37454:
[----:B------:R-:W-:Y:S05]  /*6ae0*/  BSYNC.RECONVERGENT B2 ;  /* 0x0000000000027941 */ /* 0x000fea0003800200 */
.L_x_37453:
        /* <DEDUP_REMOVED lines=17> */
.L_x_37464:
        /* <DEDUP_REMOVED lines=13> */
.L_x_37466:
[----:B------:R-:W-:Y:S05]  /*6cd0*/  BSYNC.RECONVERGENT B4 ;  /* 0x0000000000047941 */ /* 0x000fea0003800200 */
.L_x_37465:
        /* <DEDUP_REMOVED lines=61> */
.L_x_37463:
[----:B------:R-:W-:Y:S05]  /*70b0*/  BSYNC.RECONVERGENT B3 ;  /* 0x0000000000037941 */ /* 0x000fea0003800200 */
.L_x_37462:
        /* <DEDUP_REMOVED lines=9> */
.L_x_37461:
[----:B------:R-:W-:Y:S05]  /*7150*/  BSYNC.RECONVERGENT B2 ;  /* 0x0000000000027941 */ /* 0x000fea0003800200 */
.L_x_37460:
        /* <DEDUP_REMOVED lines=17> */
.L_x_37471:
        /* <DEDUP_REMOVED lines=13> */
.L_x_37473:
[----:B------:R-:W-:Y:S05]  /*7340*/  BSYNC.RECONVERGENT B4 ;  /* 0x0000000000047941 */ /* 0x000fea0003800200 */
.L_x_37472:
        /* <DEDUP_REMOVED lines=61> */
.L_x_37470:
[----:B------:R-:W-:Y:S05]  /*7720*/  BSYNC.RECONVERGENT B3 ;  /* 0x0000000000037941 */ /* 0x000fea0003800200 */
.L_x_37469:
        /* <DEDUP_REMOVED lines=10> */
.L_x_37468:
[----:B------:R-:W-:Y:S05]  /*77d0*/  BSYNC.RECONVERGENT B2 ;  /* 0x0000000000027941 */ /* 0x000fea0003800200 */
.L_x_37467:
        /* <DEDUP_REMOVED lines=17> */
.L_x_37478:
        /* <DEDUP_REMOVED lines=13> */
.L_x_37480:
[----:B------:R-:W-:Y:S05]  /*79c0*/  BSYNC.RECONVERGENT B4 ;  /* 0x0000000000047941 */ /* 0x000fea0003800200 */
.L_x_37479:
        /* <DEDUP_REMOVED lines=61> */
.L_x_37477:
[----:B------:R-:W-:Y:S05]  /*7da0*/  BSYNC.RECONVERGENT B3 ;  /* 0x0000000000037941 */ /* 0x000fea0003800200 */
.L_x_37476:
        /* <DEDUP_REMOVED lines=9> */
.L_x_37475:
[----:B------:R-:W-:Y:S05]  /*7e40*/  BSYNC.RECONVERGENT B2 ;  /* 0x0000000000027941 */ /* 0x000fea0003800200 */
.L_x_37474:
        /* <DEDUP_REMOVED lines=16> */
.L_x_37483:
        /* <DEDUP_REMOVED lines=13> */
.L_x_37485:
[----:B------:R-:W-:Y:S05]  /*8020*/  BSYNC.RECONVERGENT B3 ;  /* 0x0000000000037941 */ /* 0x000fea0003800200 */
.L_x_37484:
        /* <DEDUP_REMOVED lines=61> */
.L_x_37482:
[----:B------:R-:W-:Y:S05]  /*8400*/  BSYNC.RECONVERGENT B2 ;  /* 0x0000000000027941 */ /* 0x000fea0003800200 */
.L_x_37481:
        /* <DEDUP_REMOVED lines=10> */
.L_x_37426:
[----:B------:R-:W-:Y:S05]  /*84b0*/  BSYNC.RECONVERGENT B1 ;  /* 0x0000000000017941 */ /* 0x000fea0003800200 */
.L_x_37375:
[----:B------:R-:W0:Y:S01]  /*84c0*/  LDC.64 R26, c[0x0][0x3a8] ;  /* 0x0000ea00ff1a7b82 */ /* 0x000e220000000a00 */
[----:B------:R-:W-:Y:S01]  /*84d0*/  BSSY.RECONVERGENT B1, `(.L_x_37486) ;  /* 0x000001a000017945 */ /* 0x000fe20003800200 */
[----:B------:R-:W-:Y:S01]  /*84e0*/  MOV R13, R188 ;  /* 0x000000bc000d7202 */ /* 0x000fe20000000f00 */
[----:B0-----:R-:W-:-:S05]  /*84f0*/  IMAD.WIDE.U32 R26, R10, 0x20, R26 ;  /* 0x000000200a1a7825 */ /* 0x001fca00078e001a */
[----:B-----5:R0:W-:Y:S04]  /*8500*/  STG.E.128 desc[UR6][R26.64], R100 ;  /* 0x000000641a007986 */ /* 0x0201e8000c101d06 */
        /* <DEDUP_REMOVED lines=22> */
.L_x_37487:
[----:B------:R-:W-:Y:S05]  /*8670*/  BSYNC.RECONVERGENT B1 ;  /* 0x0000000000017941 */ /* 0x000fea0003800200 */
.L_x_37486:
[----:B------:R-:W-:Y:S01]  /*8680*/  VIADD R10, R10, 0x20 ;  /* 0x000000200a0a7836 */ /* 0x000fe20000000000 */
[----:B------:R-:W-:-:S07]  /*8690*/  IADD3 R11, PT, PT, R11, 0x20, RZ ;  /* 0x000000200b0b7810 */ /* 0x000fce0007ffe0ff */
.L_x_37372:
[----:B------:R-:W-:Y:S05]  /*86a0*/  BSYNC.RECONVERGENT B0 ;  /* 0x0000000000007941 */ /* 0x000fea0003800200 */
.L_x_37371:
[----:B------:R-:W-:Y:S01]  /*86b0*/  ISETP.GE.U32.AND P1, PT, R22, 0x40, PT ;  /* 0x000000401600780c */ /* 0x000fe20003f26070 */
[----:B------:R-:W-:Y:S01]  /*86c0*/  BSSY.RECONVERGENT B0, `(.L_x_37488) ;  /* 0x00006cb000007945 */ /* 0x000fe20003800200 */
[----:B------:R-:W-:-:S11]  /*86d0*/  LOP3.LUT R0, R0, 0xfffff7ff, RZ, 0xc0, !PT ;  /* 0xfffff7ff00007812 */ /* 0x000fd600078ec0ff */
[----:B------:R-:W-:Y:S01]  /*86e0*/  @P1 LOP3.LUT R0, R0, 0x800, RZ, 0xfc, !PT ;  /* 0x0000080000001812 */ /* 0x000fe200078efcff */
[----:B------:R-:W-:Y:S06]  /*86f0*/  @!P1 BRA `(.L_x_37489) ;  /* 0x0000006c001c9947 */ /* 0x000fec0003800000 */
[----:B------:R-:W-:Y:S04]  /*8700*/  BSSY.RECONVERGENT B1, `(.L_x_37490) ;  /* 0x0000005000017945 */ /* 0x000fe80003800200 */
[----:B------:R-:W-:Y:S05]  /*8710*/  @!P0 BRA `(.L_x_37491) ;  /* 0x00000000000c8947 */ /* 0x000fea0003800000 */
[----:B01----:R-:W0:Y:S02]  /*8720*/  LDC.64 R26, c[0x0][0x390] ;  /* 0x0000e400ff1a7b82 */ /* 0x003e240000000a00 */
[----:B0-----:R-:W-:-:S05]  /*8730*/  IMAD.WIDE.U32 R26, R11, 0x10, R26 ;  /* 0x000000100b1a7825 */ /* 0x001fca00078e001a */
[----:B------:R2:W5:Y:S02]  /*8740*/  LDG.E.128 R28, desc[UR6][R26.64] ;  /* 0x000000061a1c7981 */ /* 0x000564000c1e1d00 */
.L_x_37491:
[----:B------:R-:W-:Y:S05]  /*8750*/  BSYNC.RECONVERGENT B1 ;  /* 0x0000000000017941 */ /* 0x000fea0003800200 */
.L_x_37490:
[----:B------:R-:W-:Y:S01]  /*8760*/  UISETP.NE.U32.AND UP0, UPT, UR4, URZ, UPT ;  /* 0x000000ff0400728c */ /* 0x000fe2000bf05070 */
[----:B------:R-:W-:Y:S03]  /*8770*/  BSSY.RECONVERGENT B1, `(.L_x_37492) ;  /* 0x00006a1000017945 */ /* 0x000fe60003800200 */
[----:B------:R-:W-:-:S09]  /*8780*/  UISETP.NE.AND.EX UP0, UPT, UR5, URZ, UPT, UP0 ;  /* 0x000000ff0500728c */ /* 0x000fd2000bf05300 */
[----:B------:R-:W-:Y:S05]  /*8790*/  BRA.U !UP0, `(.L_x_37493) ;  /* 0x0000003508807547 */ /* 0x000fea000b800000 */
[----:B012---:R-:W0:Y:S01]  /*87a0*/  LDC.64 R26, c[0x0][0x3a0] ;  /* 0x0000e800ff1a7b82 */ /* 0x007e220000000a00 */
[----:B------:R-:W-:Y:S01]  /*87b0*/  ISETP.GT.AND P1, PT, R12, RZ, PT ;  /* 0x000000ff0c00720c */ /* 0x000fe20003f24270 */
[----:B------:R-:W-:-:S12]  /*87c0*/  BSSY.RECONVERGENT B2, `(.L_x_37494) ;  /* 0x000006d000027945 */ /* 0x000fd80003800200 */
[----:B------:R-:W-:Y:S02]  /*87d0*/  @!P1 IMAD.MOV.U32 R236, RZ, RZ, R13 ;  /* 0x000000ffffec9224 */ /* 0x000fe400078e000d */
[----:B0-----:R-:W-:-:S05]  /*87e0*/  IMAD.WIDE.U32 R26, R10, 0x20, R26 ;  /* 0x000000200a1a7825 */ /* 0x001fca00078e001a */
[----:B------:R-:W5:Y:S04]  /*87f0*/  LDG.E.128 R104, desc[UR6][R26.64] ;  /* 0x000000061a687981 */ /* 0x000f68000c1e1d00 */
[----:B------:R0:W5:Y:S02]  /*8800*/  LDG.E.128 R108, desc[UR6][R26.64+0x10] ;  /* 0x000010061a6c7981 */ /* 0x000164000c1e1d00 */
[----:B0-----:R-:W-:Y:S01]  /*8810*/  @!P1 IMAD.MOV.U32 R26, RZ, RZ, R17 ;  /* 0x000000ffff1a9224 */ /* 0x001fe200078e0011 */
        /* <DEDUP_REMOVED lines=17> */
.L_x_37498:
        /* <DEDUP_REMOVED lines=13> */
.L_x_37500:
[----:B------:R-:W-:Y:S05]  /*8a00*/  BSYNC.RECONVERGENT B4 ;  /* 0x0000000000047941 */ /* 0x000fea0003800200 */
.L_x_37499:
        /* <DEDUP_REMOVED lines=43> */
[----:B------:R-:W-:Y:S02]  /*8cc0*/  VIADD R9, R25, 0x1fd5c5a3 ;  /* 0x1fd5c5a319097836 */ /* 0x000fe40000000000 */
[----:B------:R-:W-:-:S03]  /*8cd0*/  IMAD.WIDE.U32 R190, R14, -0x2daee0ad, RZ ;  /* 0xd2511f530ebe7825 */ /* 0x000fc600078e00ff */
[----:B------:R-:W-:Y:S01]  /*8ce0*/  LOP3.LUT R9, R9, R18, R27, 0x96, !PT ;  /* 0x0000001209097212 */ /* 0x000fe200078e961b */
[----:B------:R-:W-:-:S04]  /*8cf0*/  VIADD R14, R25, 0xdb3d7428 ;  /* 0xdb3d7428190e7836 */ /* 0x000fc80000000000 */
        /* <DEDUP_REMOVED lines=8> */
[----:B------:R-:W-:Y:S01]  /*8d80*/  LOP3.LUT R18, R14, R18, R189, 0x96, !PT ;  /* 0x000000120e127212 */ /* 0x000fe200078e96bd */
[----:B------:R-:W-:Y:S01]  /*8d90*/  IMAD.MOV.U32 R236, RZ, RZ, R26 ;  /* 0x000000ffffec7224 */ /* 0x000fe200078e001a */
[----:B------:R-:W-:Y:S01]  /*8da0*/  LOP3.LUT R19, R9, R190, R27, 0x96, !PT ;  /* 0x000000be09137212 */ /* 0x000fe200078e961b */
[----:B------:R-:W-:Y:S01]  /*8db0*/  IMAD.MOV.U32 R14, RZ, RZ, R188 ;  /* 0x000000ffff0e7224 */ /* 0x000fe200078e00bc */
[----:B------:R-:W-:Y:S01]  /*8dc0*/  MOV R9, R13 ;  /* 0x0000000d00097202 */ /* 0x000fe20000000f00 */
[----:B------:R-:W-:-:S07]  /*8dd0*/  IMAD.MOV.U32 R26, RZ, RZ, RZ ;  /* 0x000000ffff1a7224 */ /* 0x000fce00078e00ff */
.L_x_37497:
[----:B------:R-:W-:Y:S05]  /*8de0*/  BSYNC.RECONVERGENT B3 ;  /* 0x0000000000037941 */ /* 0x000fea0003800200 */
.L_x_37496:
        /* <DEDUP_REMOVED lines=10> */
.L_x_37495:
[----:B------:R-:W-:Y:S05]  /*8e90*/  BSYNC.RECONVERGENT B2 ;  /* 0x0000000000027941 */ /* 0x000fea0003800200 */
.L_x_37494:
        /* <DEDUP_REMOVED lines=20> */
.L_x_37505:
        /* <DEDUP_REMOVED lines=13> */
.L_x_37507:
[----:B------:R-:W-:Y:S05]  /*90b0*/  BSYNC.RECONVERGENT B4 ;  /* 0x0000000000047941 */ /* 0x000fea0003800200 */
.L_x_37506:
        /* <DEDUP_REMOVED lines=52> */
[----:B------:R-:W-:Y:S01]  /*9400*/  IMAD.WIDE.U32 R26, R8, -0x2daee0ad, RZ ;  /* 0xd2511f53081a7825 */ /* 0x000fe200078e00ff */
[----:B------:R-:W-:-:S03]  /*9410*/  IADD3 R8, PT, PT, R25, -0x695add53, RZ ;  /* 0x96a522ad19087810 */ /* 0x000fc60007ffe0ff */
[----:B------:R-:W-:Y:S01]  /*9420*/  VIADD R13, R24, 0x8ff34781 ;  /* 0x8ff34781180d7836 */ /* 0x000fe20000000000 */
[----:B------:R-:W-:Y:S01]  /*9430*/  LOP3.LUT R19, R8, R190, R27, 0x96, !PT ;  /* 0x000000be08137212 */ /* 0x000fe200078e961b */
[----:B------:R-:W-:Y:S01]  /*9440*/  IMAD.MOV.U32 R14, RZ, RZ, R188 ;  /* 0x000000ffff0e7224 */ /* 0x000fe200078e00bc */
[----:B------:R-:W-:Y:S01]  /*9450*/  MOV R8, R236 ;  /* 0x000000ec00087202 */ /* 0x000fe20000000f00 */
[----:B------:R-:W-:Y:S01]  /*9460*/  IMAD.MOV.U32 R17, RZ, RZ, R26 ;  /* 0x000000ffff117224 */ /* 0x000fe200078e001a */
[----:B------:R-:W-:Y:S01]  /*9470*/  LOP3.LUT R18, R13, R18, R189, 0x96, !PT ;  /* 0x000000120d127212 */ /* 0x000fe200078e96bd */
[----:B------:R-:W-:-:S07]  /*9480*/  IMAD.MOV.U32 R27, RZ, RZ, RZ ;  /* 0x000000ffff1b7224 */ /* 0x000fce00078e00ff */
.L_x_37504:
[----:B------:R-:W-:Y:S05]  /*9490*/  BSYNC.RECONVERGENT B3 ;  /* 0x0000000000037941 */ /* 0x000fea0003800200 */
.L_x_37503:
        /* <DEDUP_REMOVED lines=11> */
.L_x_37502:
[----:B------:R-:W-:Y:S05]  /*9550*/  BSYNC.RECONVERGENT B2 ;  /* 0x0000000000027941 */ /* 0x000fea0003800200 */
.L_x_37501:
        /* <DEDUP_REMOVED lines=20> */
.L_x_37512:
        /* <DEDUP_REMOVED lines=13> */
.L_x_37514:
[----:B------:R-:W-:Y:S05]  /*9770*/  BSYNC.RECONVERGENT B4 ;  /* 0x0000000000047941 */ /* 0x000fea0003800200 */
.L_x_37513:
        /* <DEDUP_REMOVED lines=61> */
.L_x_37511:
[----:B------:R-:W-:Y:S05]  /*9b50*/  BSYNC.RECONVERGENT B3 ;  /* 0x0000000000037941 */ /* 0x000fea0003800200 */
.L_x_37510:
        /* <DEDUP_REMOVED lines=10> */
.L_x_37509:
[----:B------:R-:W-:Y:S05]  /*9c00*/  BSYNC.RECONVERGENT B2 ;  /* 0x0000000000027941 */ /* 0x000fea0003800200 */
.L_x_37508:
        /* <DEDUP_REMOVED lines=20> */
.L_x_37519:
        /* <DEDUP_REMOVED lines=13> */
.L_x_37521:
[----:B------:R-:W-:Y:S05]  /*9e20*/  BSYNC.RECONVERGENT B4 ;  /* 0x0000000000047941 */ /* 0x000fea0003800200 */
.L_x_37520:
        /* <DEDUP_REMOVED lines=61> */
.L_x_37518:
[----:B------:R-:W-:Y:S05]  /*a200*/  BSYNC.RECONVERGENT B3 ;  /* 0x0000000000037941 */ /* 0x000fea0003800200 */
.L_x_37517:
        /* <DEDUP_REMOVED lines=11> */
.L_x_37516:
[----:B------:R-:W-:Y:S05]  /*a2c0*/  BSYNC.RECONVERGENT B2 ;  /* 0x0000000000027941 */ /* 0x000fea0003800200 */
.L_x_37515:
        /* <DEDUP_REMOVED lines=20> */
.L_x_37526:
        /* <DEDUP_REMOVED lines=13> */
.L_x_37528:
[----:B------:R-:W-:Y:S05]  /*a4e0*/  BSYNC.RECONVERGENT B4 ;  /* 0x0000000000047941 */ /* 0x000fea0003800200 */
.L_x_37527:
        /* <DEDUP_REMOVED lines=61> */
.L_x_37525:
[----:B------:R-:W-:Y:S05]  /*a8c0*/  BSYNC.RECONVERGENT B3 ;  /* 0x0000000000037941 */ /* 0x000fea0003800200 */
.L_x_37524:
        /* <DEDUP_REMOVED lines=10> */
.L_x_37523:
[----:B------:R-:W-:Y:S05]  /*a970*/  BSYNC.RECONVERGENT B2 ;  /* 0x0000000000027941 */ /* 0x000fea0003800200 */
.L_x_37522:
        /* <DEDUP_REMOVED lines=20> */
.L_x_37533:
        /* <DEDUP_REMOVED lines=13> */
.L_x_37535:
[----:B------:R-:W-:Y:S05]  /*ab90*/  BSYNC.RECONVERGENT B4 ;  /* 0x0000000000047941 */ /* 0x000fea0003800200 */
.L_x_37534:
        /* <DEDUP_REMOVED lines=61> */
.L_x_37532:
[----:B------:R-:W-:Y:S05]  /*af70*/  BSYNC.RECONVERGENT B3 ;  /* 0x0000000000037941 */ /* 0x000fea0003800200 */
.L_x_37531:
        /* <DEDUP_REMOVED lines=11> */
.L_x_37530:
[----:B------:R-:W-:Y:S05]  /*b030*/  BSYNC.RECONVERGENT B2 ;  /* 0x0000000000027941 */ /* 0x000fea0003800200 */
.L_x_37529:
        /* <DEDUP_REMOVED lines=20> */
.L_x_37540:
        /* <DEDUP_REMOVED lines=13> */
.L_x_37542:
[----:B------:R-:W-:Y:S05]  /*b250*/  BSYNC.RECONVERGENT B4 ;  /* 0x0000000000047941 */ /* 0x000fea0003800200 */
.L_x_37541:
        /* <DEDUP_REMOVED lines=61> */
.L_x_37539:
[----:B------:R-:W-:Y:S05]  /*b630*/  BSYNC.RECONVERGENT B3 ;  /* 0x0000000000037941 */ /* 0x000fea0003800200 */
.L_x_37538:
        /* <DEDUP_REMOVED lines=10> */
.L_x_37537:
[----:B------:R-:W-:Y:S05]  /*b6e0*/  BSYNC.RECONVERGENT B2 ;  /* 0x0000000000027941 */ /* 0x000fea0003800200 */
.L_x_37536:
        /* <DEDUP_REMOVED lines=19> */
.L_x_37546:
        /* <DEDUP_REMOVED lines=13> */
.L_x_37548:
[----:B------:R-:W-:Y:S05]  /*b8f0*/  BSYNC.RECONVERGENT B3 ;  /* 0x0000000000037941 */ /* 0x000fea0003800200 */
.L_x_37547:
        /* <DEDUP_REMOVED lines=60> */
[----:B------:R-:W-:-:S07]  /*bcc0*/  MOV R2, R13 ;  /* 0x0000000d00027202 */ /* 0x000fce0000000f00 */
.L_x_37545:
[----:B------:R-:W-:Y:S05]  /*bcd0*/  BSYNC.RECONVERGENT B2 ;  /* 0x0000000000027941 */ /* 0x000fea0003800200 */
.L_x_37544:
        /* <DEDUP_REMOVED lines=12> */
.L_x_37493:
[----:B------:R-:W-:Y:S01]  /*bda0*/  BSSY.RECONVERGENT B2, `(.L_x_37549) ;  /* 0x000006a000027945 */ /* 0x000fe20003800200 */
[----:B------:R-:W-:Y:S02]  /*bdb0*/  HFMA2 R104, -RZ, RZ, 0, 0 ;  /* 0x00000000ff687431 */ /* 0x000fe400000001ff */
[----:B-1----:R-:W-:Y:S02]  /*bdc0*/  IMAD.MOV.U32 R188, RZ, RZ, R13 ;  /* 0x000000ffffbc7224 */ /* 0x002fe400078e000d */
[----:B0-2---:R-:W-:Y:S01]  /*bdd0*/  IMAD.MOV.U32 R26, RZ, RZ, R17 ;  /* 0x000000ffff1a7224 */ /* 0x005fe200078e0011 */
        /* <DEDUP_REMOVED lines=17> */
.L_x_37553:
        /* <DEDUP_REMOVED lines=13> */
.L_x_37555:
[----:B------:R-:W-:Y:S05]  /*bfc0*/  BSYNC.RECONVERGENT B4 ;  /* 0x0000000000047941 */ /* 0x000fea0003800200 */
.L_x_37554:
        /* <DEDUP_REMOVED lines=61> */
.L_x_37552:
[----:B------:R-:W-:Y:S05]  /*c3a0*/  BSYNC.RECONVERGENT B3 ;  /* 0x0000000000037941 */ /* 0x000fea0003800200 */
.L_x_37551:
        /* <DEDUP_REMOVED lines=9> */
.L_x_37550:
[----:B------:R-:W-:Y:S05]  /*c440*/  BSYNC.RECONVERGENT B2 ;  /* 0x0000000000027941 */ /* 0x000fea0003800200 */
.L_x_37549:
        /* <DEDUP_REMOVED lines=17> */
.L_x_37560:
        /* <DEDUP_REMOVED lines=13> */
.L_x_37562:
[----:B------:R-:W-:Y:S05]  /*c630*/  BSYNC.RECONVERGENT B4 ;  /* 0x0000000000047941 */ /* 0x000fea0003800200 */
.L_x_37561:
        /* <DEDUP_REMOVED lines=58> */
[----:B------:R-:W-:Y:S02]  /*c9e0*/  LOP3.LUT R19, R8, R108, R27, 0x96, !PT ;  /* 0x0000006c08137212 */ /* 0x000fe400078e961b */
[----:B------:R-:W-:Y:S01]  /*c9f0*/  MOV R8, R188 ;  /* 0x000000bc00087202 */ /* 0x000fe20000000f00 */
[----:B------:R-:W-:-:S07]  /*ca00*/  IMAD.MOV.U32 R188, RZ, RZ, R26 ;  /* 0x000000ffffbc7224 */ /* 0x000fce00078e001a */
.L_x_37559:
[----:B------:R-:W-:Y:S05]  /*ca10*/  BSYNC.RECONVERGENT B3 ;  /* 0x0000000000037941 */ /* 0x000fea0003800200 */
.L_x_37558:
        /* <DEDUP_REMOVED lines=10> */
.L_x_37557:
[----:B------:R-:W-:Y:S05]  /*cac0*/  BSYNC.RECONVERGENT B2 ;  /* 0x0000000000027941 */ /* 0x000fea0003800200 */
.L_x_37556:
        /* <DEDUP_REMOVED lines=17> */
.L_x_37567:
        /* <DEDUP_REMOVED lines=13> */
.L_x_37569:
[----:B------:R-:W-:Y:S05]  /*ccb0*/  BSYNC.RECONVERGENT B4 ;  /* 0x0000000000047941 */ /* 0x000fea0003800200 */
.L_x_37568:
        /* <DEDUP_REMOVED lines=56> */
[----:B------:R-:W-:Y:S02]  /*d040*/  IMAD.MOV.U32 R14, RZ, RZ, R106 ;  /* 0x000000ffff0e7224 */ /* 0x000fe400078e006a */
[----:B------:R-:W-:Y:S01]  /*d050*/  IMAD.MOV.U32 R13, RZ, RZ, RZ ;  /* 0x000000ffff0d7224 */ /* 0x000fe200078e00ff */
[----:B------:R-:W-:Y:S02]  /*d060*/  LOP3.LUT R19, R7, R108, R27, 0x96, !PT ;  /* 0x0000006c07137212 */ /* 0x000fe400078e961b */
[----:B------:R-:W-:Y:S01]  /*d070*/  MOV R7, R188 ;  /* 0x000000bc00077202 */ /* 0x000fe20000000f00 */
[----:B------:R-:W-:-:S07]  /*d080*/  IMAD.MOV.U32 R188, RZ, RZ, R26 ;  /* 0x000000ffffbc7224 */ /* 0x000fce00078e001a */
.L_x_37566:
[----:B------:R-:W-:Y:S05]  /*d090*/  BSYNC.RECONVERGENT B3 ;  /* 0x0000000000037941 */ /* 0x000fea0003800200 */
.L_x_37565:
        /* <DEDUP_REMOVED lines=9> */
.L_x_37564:
[----:B------:R-:W-:Y:S05]  /*d130*/  BSYNC.RECONVERGENT B2 ;  /* 0x0000000000027941 */ /* 0x000fea0003800200 */
.L_x_37563:
        /* <DEDUP_REMOVED lines=17> */
.L_x_37574:
        /* <DEDUP_REMOVED lines=13> */
.L_x_37576:
[----:B------:R-:W-:Y:S05]  /*d320*/  BSYNC.RECONVERGENT B4 ;  /* 0x0000000000047941 */ /* 0x000fea0003800200 */
.L_x_37575:
        /* <DEDUP_REMOVED lines=61> */
.L_x_37573:
[----:B------:R-:W-:Y:S05]  /*d700*/  BSYNC.RECONVERGENT B3 ;  /* 0x0000000000037941 */ /* 0x000fea0003800200 */
.L_x_37572:
        /* <DEDUP_REMOVED lines=10> */
.L_x_37571:
[----:B------:R-:W-:Y:S05]  /*d7b0*/  BSYNC.RECONVERGENT B2 ;  /* 0x0000000000027941 */ /* 0x000fea0003800200 */
.L_x_37570:
        /* <DEDUP_REMOVED lines=17> */
.L_x_37581:
        /* <DEDUP_REMOVED lines=13> */
.L_x_37583:
[----:B------:R-:W-:Y:S05]  /*d9a0*/  BSYNC.RECONVERGENT B4 ;  /* 0x0000000000047941 */ /* 0x000fea0003800200 */
.L_x_37582:
        /* <DEDUP_REMOVED lines=61> */
.L_x_37580:
[----:B------:R-:W-:Y:S05]  /*dd80*/  BSYNC.RECONVERGENT B3 ;  /* 0x0000000000037941 */ /* 0x000fea0003800200 */
.L_x_37579:
        /* <DEDUP_REMOVED lines=9> */
.L_x_37578:
[----:B------:R-:W-:Y:S05]  /*de20*/  BSYNC.RECONVERGENT B2 ;  /* 0x0000000000027941 */ /* 0x000fea0003800200 */
.L_x_37577:
        /* <DEDUP_REMOVED lines=17> */
.L_x_37588:
        /* <DEDUP_REMOVED lines=13> */
.L_x_37590:
[----:B------:R-:W-:Y:S05]  /*e010*/  BSYNC.RECONVERGENT B4 ;  /* 0x0000000000047941 */ /* 0x000fea0003800200 */
.L_x_37589:
        /* <DEDUP_REMOVED lines=61> */
.L_x_37587:
[----:B------:R-:W-:Y:S05]  /*e3f0*/  BSYNC.RECONVERGENT B3 ;  /* 0x0000000000037941 */ /* 0x000fea0003800200 */
.L_x_37586:
        /* <DEDUP_REMOVED lines=10> */
.L_x_37585:
[----:B------:R-:W-:Y:S05]  /*e4a0*/  BSYNC.RECONVERGENT B2 ;  /* 0x0000000000027941 */ /* 0x000fea0003800200 */
.L_x_37584:
        /* <DEDUP_REMOVED lines=17> */
.L_x_37595:
        /* <DEDUP_REMOVED lines=13> */
.L_x_37597:
[----:B------:R-:W-:Y:S05]  /*e690*/  BSYNC.RECONVERGENT B4 ;  /* 0x0000000000047941 */ /* 0x000fea0003800200 */
.L_x_37596:
        /* <DEDUP_REMOVED lines=61> */
.L_x_37594:
[----:B------:R-:W-:Y:S05]  /*ea70*/  BSYNC.RECONVERGENT B3 ;  /* 0x0000000000037941 */ /* 0x000fea0003800200 */
.L_x_37593:
        /* <DEDUP_REMOVED lines=9> */
.L_x_37592:
[----:B------:R-:W-:Y:S05]  /*eb10*/  BSYNC.RECONVERGENT B2 ;  /* 0x0000000000027941 */ /* 0x000fea0003800200 */
.L_x_37591:
        /* <DEDUP_REMOVED lines=16> */
.L_x_37600:
        /* <DEDUP_REMOVED lines=13> */
.L_x_37602:
[----:B------:R-:W-:Y:S05]  /*ecf0*/  BSYNC.RECONVERGENT B3 ;  /* 0x0000000000037941 */ /* 0x000fea0003800200 */
.L_x_37601:
        /* <DEDUP_REMOVED lines=61> */
.L_x_37599:
[----:B------:R-:W-:Y:S05]  /*f0d0*/  BSYNC.RECONVERGENT B2 ;  /* 0x0000000000027941 */ /* 0x000fea0003800200 */
.L_x_37598:
        /* <DEDUP_REMOVED lines=10> */
.L_x_37543:
[----:B------:R-:W-:Y:S05]  /*f180*/  BSYNC.RECONVERGENT B1 ;  /* 0x0000000000017941 */ /* 0x000fea0003800200 */
.L_x_37492:
[----:B------:R-:W0:Y:S01]  /*f190*/  LDC.64 R26, c[0x0][0x3a8] ;  /* 0x0000ea00ff1a7b82 */ /* 0x000e220000000a00 */
        /* <DEDUP_REMOVED lines=26> */
.L_x_37604:
[----:B------:R-:W-:Y:S05]  /*f340*/  BSYNC.RECONVERGENT B1 ;  /* 0x0000000000017941 */ /* 0x000fea0003800200 */
.L_x_37603:
[----:B------:R-:W-:Y:S02]  /*f350*/  VIADD R10, R10, 0x20 ;  /* 0x000000200a0a7836 */ /* 0x000fe40000000000 */
[----:B------:R-:W-:-:S07]  /*f360*/  VIADD R11, R11, 0x20 ;  /* 0x000000200b0b7836 */ /* 0x000fce0000000000 */
.L_x_37489:
[----:B------:R-:W-:Y:S05]  /*f370*/  BSYNC.RECONVERGENT B0 ;  /* 0x0000000000007941 */ /* 0x000fea0003800200 */
.L_x_37488:
        /* <DEDUP_REMOVED lines=10> */
.L_x_37608:
[----:B------:R-:W-:Y:S05]  /*f420*/  BSYNC.RECONVERGENT B1 ;  /* 0x0000000000017941 */ /* 0x000fea0003800200 */
.L_x_37607:
[----:B------:R-:W-:Y:S01]  /*f430*/  UISETP.NE.U32.AND UP0, UPT, UR4, URZ, UPT ;  /* 0x000000ff0400728c */ /* 0x000fe2000bf05070 */
[----:B------:R-:W-:Y:S03]  /*f440*/  BSSY.RECONVERGENT B1, `(.L_x_37609) ;  /* 0x00006a1000017945 */ /* 0x000fe60003800200 */
[----:B------:R-:W-:-:S09]  /*f450*/  UISETP.NE.AND.EX UP0, UPT, UR5, URZ, UPT, UP0 ;  /* 0x000000ff0500728c */ /* 0x000fd2000bf05300 */
[----:B------:R-:W-:Y:S05]  /*f460*/  BRA.U !UP0, `(.L_x_37610) ;  /* 0x0000003508807547 */ /* 0x000fea000b800000 */
[----:B012---:R-:W0:Y:S01]  /*f470*/  LDC.64 R26, c[0x0][0x3a0] ;  /* 0x0000e800ff1a7b82 */ /* 0x007e220000000a00 */
[----:B------:R-:W-:Y:S01]  /*f480*/  ISETP.GT.AND P1, PT, R12, RZ, PT ;  /* 0x000000ff0c00720c */ /* 0x000fe20003f24270 */
[----:B------:R-:W-:-:S12]  /*f490*/  BSSY.RECONVERGENT B2, `(.L_x_37611) ;  /* 0x000006d000027945 */ /* 0x000fd80003800200 */
[----:B------:R-:W-:Y:S01]  /*f4a0*/  @!P1 MOV R236, R13 ;  /* 0x0000000d00ec9202 */ /* 0x000fe20000000f00 */
[----:B0-----:R-:W-:-:S05]  /*f4b0*/  IMAD.WIDE.U32 R26, R10, 0x20, R26 ;  /* 0x000000200a1a7825 */ /* 0x001fca00078e001a */
[----:B------:R-:W5:Y:S04]  /*f4c0*/  LDG.E.128 R112, desc[UR6][R26.64] ;  /* 0x000000061a707981 */ /* 0x000f68000c1e1d00 */
[----:B------:R0:W5:Y:S02]  /*f4d0*/  LDG.E.128 R116, desc[UR6][R26.64+0x10] ;  /* 0x000010061a747981 */ /* 0x000164000c1e1d00 */
        /* <DEDUP_REMOVED lines=18> */
.L_x_37615:
        /* <DEDUP_REMOVED lines=13> */
.L_x_37617:
[----:B------:R-:W-:Y:S05]  /*f6d0*/  BSYNC.RECONVERGENT B4 ;  /* 0x0000000000047941 */ /* 0x000fea0003800200 */
.L_x_37616:
        /* <DEDUP_REMOVED lines=61> */
.L_x_37614:
[----:B------:R-:W-:Y:S05]  /*fab0*/  BSYNC.RECONVERGENT B3 ;  /* 0x0000000000037941 */ /* 0x000fea0003800200 */
.L_x_37613:
[----:B------:R-:W-:Y:S01]  /*fac0*/  I2FP.F32.U32 R9, R9 ;  /* 0x0000000900097245 */ /* 0x000fe20000201000 */
[----:B------:R-:W-:-:S04]  /*fad0*/  IMAD.MOV.U32 R13, RZ, RZ, 0x2f800000 ;  /* 0x2f800000ff0d7424 */ /* 0x000fc800078e00ff */
        /* <DEDUP_REMOVED lines=8> */
.L_x_37612:
[----:B------:R-:W-:Y:S05]  /*fb60*/  BSYNC.RECONVERGENT B2 ;  /* 0x0000000000027941 */ /* 0x000fea0003800200 */
.L_x_37611:
[----:B------:R-:W-:Y:S01]  /*fb70*/  BSSY.RECONVERGENT B2, `(.L_x_37618) ;  /* 0x000006b000027945 */ /* 0x000fe20003800200 */
[----:B------:R-:W-:Y:S01]  /*fb80*/  @!P1 MOV R17, R236 ;  /* 0x000000ec00119202 */ /* 0x000fe20000000f00 */
[----:B------:R-:W-:Y:S02]  /*fb90*/  @!P1 IMAD.MOV.U32 R27, RZ, RZ, R26 ;  /* 0x000000ffff1b9224 */ /* 0x000fe400078e001a */
        /* <DEDUP_REMOVED lines=17> */
.L_x_37622:
        /* <DEDUP_REMOVED lines=13> */
.L_x_37624:
[----:B------:R-:W-:Y:S05]  /*fd80*/  BSYNC.RECONVERGENT B4 ;  /* 0x0000000000047941 */ /* 0x000fea0003800200 */
.L_x_37623:
        /* <DEDUP_REMOVED lines=55> */
[----:B------:R-:W-:Y:S02]  /*10100*/  VIADD R13, R24, 0x8ff34781 ;  /* 0x8ff34781180d7836 */ /* 0x000fe40000000000 */
[----:B------:R-:W-:Y:S01]  /*10110*/  IMAD.MOV.U32 R17, RZ, RZ, R26 ;  /* 0x000000ffff117224 */ /* 0x000fe200078e001a */
[----:B------:R-:W-:Y:S01]  /*10120*/  LOP3.LUT R19, R8, R190, R27, 0x96, !PT ;  /* 0x000000be08137212 */ /* 0x000fe200078e961b */
[----:B------:R-:W-:Y:S01]  /*10130*/  HFMA2 R27, -RZ, RZ, 0, 0 ;  /* 0x00000000ff1b7431 */ /* 0x000fe200000001ff */
[----:B------:R-:W-:Y:S01]  /*10140*/  LOP3.LUT R18, R13, R18, R189, 0x96, !PT ;  /* 0x000000120d127212 */ /* 0x000fe200078e96bd */
[----:B------:R-:W-:-:S07]  /*10150*/  IMAD.MOV.U32 R8, RZ, RZ, R236 ;  /* 0x000000ffff087224 */ /* 0x000fce00078e00ec */
.L_x_37621:
[----:B------:R-:W-:Y:S05]  /*10160*/  BSYNC.RECONVERGENT B3 ;  /* 0x0000000000037941 */ /* 0x000fea0003800200 */
.L_x_37620:
        /* <DEDUP_REMOVED lines=11> */
.L_x_37619:
[----:B------:R-:W-:Y:S05]  /*10220*/  BSYNC.RECONVERGENT B2 ;  /* 0x0000000000027941 */ /* 0x000fea0003800200 */
.L_x_37618:
        /* <DEDUP_REMOVED lines=20> */
.L_x_37629:
        /* <DEDUP_REMOVED lines=13> */
.L_x_37631:
[----:B------:R-:W-:Y:S05]  /*10440*/  BSYNC.RECONVERGENT B4 ;  /* 0x0000000000047941 */ /* 0x000fea0003800200 */
.L_x_37630:
        /* <DEDUP_REMOVED lines=57> */
[----:B------:R-:W-:Y:S02]  /*107e0*/  IMAD.MOV.U32 R13, RZ, RZ, R26 ;  /* 0x000000ffff0d7224 */ /* 0x000fe400078e001a */
[----:B------:R-:W-:Y:S01]  /*107f0*/  HFMA2 R26, -RZ, RZ, 0, 0 ;  /* 0x00000000ff1a7431 */ /* 0x000fe200000001ff */
[----:B------:R-:W-:Y:S01]  /*10800*/  LOP3.LUT R19, R7, R190, R27, 0x96, !PT ;  /* 0x000000be07137212 */ /* 0x000fe200078e961b */
[----:B------:R-:W-:-:S07]  /*10810*/  IMAD.MOV.U32 R7, RZ, RZ, R17 ;  /* 0x000000ffff077224 */ /* 0x000fce00078e0011 */
.L_x_37628:
[----:B------:R-:W-:Y:S05]  /*10820*/  BSYNC.RECONVERGENT B3 ;  /* 0x0000000000037941 */ /* 0x000fea0003800200 */
.L_x_37627:
        /* <DEDUP_REMOVED lines=10> */
.L_x_37626:
[----:B------:R-:W-:Y:S05]  /*108d0*/  BSYNC.RECONVERGENT B2 ;  /* 0x0000000000027941 */ /* 0x000fea0003800200 */
.L_x_37625:
        /* <DEDUP_REMOVED lines=20> */
.L_x_37636:
        /* <DEDUP_REMOVED lines=13> */
.L_x_37638:
[----:B------:R-:W-:Y:S05]  /*10af0*/  BSYNC.RECONVERGENT B4 ;  /* 0x0000000000047941 */ /* 0x000fea0003800200 */
.L_x_37637:
        /* <DEDUP_REMOVED lines=55> */
[----:B------:R-:W-:Y:S01]  /*10e70*/  IMAD.MOV.U32 R17, RZ, RZ, R26 ;  /* 0x000000ffff117224 */ /* 0x000fe200078e001a */
[----:B------:R-:W-:Y:S01]  /*10e80*/  LOP3.LUT R19, R6, R190, R27, 0x96, !PT ;  /* 0x000000be06137212 */ /* 0x000fe200078e961b */
[----:B------:R-:W-:Y:S01]  /*10e90*/  HFMA2 R27, -RZ, RZ, 0, 0 ;  /* 0x00000000ff1b7431 */ /* 0x000fe200000001ff */
[----:B------:R-:W-:Y:S01]  /*10ea0*/  LOP3.LUT R18, R14, R18, R189, 0x96, !PT ;  /* 0x000000120e127212 */ /* 0x000fe200078e96bd */
[----:B------:R-:W-:Y:S01]  /*10eb0*/  IMAD.MOV.U32 R6, RZ, RZ, R13 ;  /* 0x000000ffff067224 */ /* 0x000fe200078e000d */
[----:B------:R-:W-:-:S07]  /*10ec0*/  MOV R14, R188 ;  /* 0x000000bc000e7202 */ /* 0x000fce0000000f00 */
.L_x_37635:
[----:B------:R-:W-:Y:S05]  /*10ed0*/  BSYNC.RECONVERGENT B3 ;  /* 0x0000000000037941 */ /* 0x000fea0003800200 */
.L_x_37634:
        /* <DEDUP_REMOVED lines=11> */
.L_x_37633:
[----:B------:R-:W-:Y:S05]  /*10f90*/  BSYNC.RECONVERGENT B2 ;  /* 0x0000000000027941 */ /* 0x000fea0003800200 */
.L_x_37632:
        /* <DEDUP_REMOVED lines=20> */
.L_x_37643:
        /* <DEDUP_REMOVED lines=13> */
.L_x_37645:
[----:B------:R-:W-:Y:S05]  /*111b0*/  BSYNC.RECONVERGENT B4 ;  /* 0x0000000000047941 */ /* 0x000fea0003800200 */
.L_x_37644:
        /* <DEDUP_REMOVED lines=61> */
.L_x_37642:
[----:B------:R-:W-:Y:S05]  /*11590*/  BSYNC.RECONVERGENT B3 ;  /* 0x0000000000037941 */ /* 0x000fea0003800200 */
.L_x_37641:
        /* <DEDUP_REMOVED lines=10> */
.L_x_37640:
[----:B------:R-:W-:Y:S05]  /*11640*/  BSYNC.RECONVERGENT B2 ;  /* 0x0000000000027941 */ /* 0x000fea0003800200 */
.L_x_37639:
        /* <DEDUP_REMOVED lines=20> */
.L_x_37650:
        /* <DEDUP_REMOVED lines=13> */
.L_x_37652:
[----:B------:R-:W-:Y:S05]  /*11860*/  BSYNC.RECONVERGENT B4 ;  /* 0x0000000000047941 */ /* 0x000fea0003800200 */
.L_x_37651:
        /* <DEDUP_REMOVED lines=61> */
.L_x_37649:
[----:B------:R-:W-:Y:S05]  /*11c40*/  BSYNC.RECONVERGENT B3 ;  /* 0x0000000000037941 */ /* 0x000fea0003800200 */
.L_x_37648:
        /* <DEDUP_REMOVED lines=11> */
.L_x_37647:
[----:B------:R-:W-:Y:S05]  /*11d00*/  BSYNC.RECONVERGENT B2 ;  /* 0x0000000000027941 */ /* 0x000fea0003800200 */
.L_x_37646:
        /* <DEDUP_REMOVED lines=20> */
.L_x_37657:
        /* <DEDUP_REMOVED lines=13> */
.L_x_37659:
[----:B------:R-:W-:Y:S05]  /*11f20*/  BSYNC.RECONVERGENT B4 ;  /* 0x0000000000047941 */ /* 0x000fea0003800200 */
.L_x_37658:
        /* <DEDUP_REMOVED lines=61> */
.L_x_37656:
[----:B------:R-:W-:Y:S05]  /*12300*/  BSYNC.RECONVERGENT B3 ;  /* 0x0000000000037941 */ /* 0x000fea0003800200 */
.L_x_37655:
        /* <DEDUP_REMOVED lines=10> */
.L_x_37654:
[----:B------:R-:W-:Y:S05]  /*123b0*/  BSYNC.RECONVERGENT B2 ;  /* 0x0000000000027941 */ /* 0x000fea0003800200 */
.L_x_37653:
        /* <DEDUP_REMOVED lines=19> */
.L_x_37663:
        /* <DEDUP_REMOVED lines=13> */
.L_x_37665:
[----:B------:R-:W-:Y:S05]  /*125c0*/  BSYNC.RECONVERGENT B3 ;  /* 0x0000000000037941 */ /* 0x000fea0003800200 */
.L_x_37664:
        /* <DEDUP_REMOVED lines=53> */
[----:B------:R-:W-:Y:S02]  /*12920*/  VIADD R14, R24, 0x8ff34781 ;  /* 0x8ff34781180e7836 */ /* 0x000fe40000000000 */
[----:B------:R-:W-:-:S03]  /*12930*/  IMAD.WIDE.U32 R26, R2, -0x2daee0ad, RZ ;  /* 0xd2511f53021a7825 */ /* 0x000fc600078e00ff */
[----:B------:R-:W-:Y:S01]  /*12940*/  LOP3.LUT R18, R14, R18, R189, 0x96, !PT ;  /* 0x000000120e127212 */ /* 0x000fe200078e96bd */
[----:B------:R-:W-:Y:S01]  /*12950*/  VIADD R2, R25, 0x96a522ad ;  /* 0x96a522ad19027836 */ /* 0x000fe20000000000 */
[----:B------:R-:W-:Y:S01]  /*12960*/  MOV R14, R188 ;  /* 0x000000bc000e7202 */ /* 0x000fe20000000f00 */
[----:B------:R-:W-:-:S03]  /*12970*/  IMAD.MOV.U32 R188, RZ, RZ, R26 ;  /* 0x000000ffffbc7224 */ /* 0x000fc600078e001a */
[----:B------:R-:W-:Y:S01]  /*12980*/  LOP3.LUT R19, R2, R190, R27, 0x96, !PT ;  /* 0x000000be02137212 */ /* 0x000fe200078e961b */
[----:B------:R-:W-:-:S07]  /*12990*/  IMAD.MOV.U32 R2, RZ, RZ, R13 ;  /* 0x000000ffff027224 */ /* 0x000fce00078e000d */
.L_x_37662:
[----:B------:R-:W-:Y:S05]  /*129a0*/  BSYNC.RECONVERGENT B2 ;  /* 0x0000000000027941 */ /* 0x000fea0003800200 */
.L_x_37661:
        /* <DEDUP_REMOVED lines=12> */
.L_x_37610:
[----:B------:R-:W-:Y:S01]  /*12a70*/  BSSY.RECONVERGENT B2, `(.L_x_37666) ;  /* 0x000006a000027945 */ /* 0x000fe20003800200 */
[----:B-1----:R-:W-:Y:S01]  /*12a80*/  MOV R188, R13 ;  /* 0x0000000d00bc7202 */ /* 0x002fe20000000f00 */
[----:B0-2---:R-:W-:Y:S02]  /*12a90*/  IMAD.MOV.U32 R26, RZ, RZ, R17 ;  /* 0x000000ffff1a7224 */ /* 0x005fe400078e0011 */
        /* <DEDUP_REMOVED lines=18> */
.L_x_37670:
        /* <DEDUP_REMOVED lines=13> */
.L_x_37672:
[----:B------:R-:W-:Y:S05]  /*12c90*/  BSYNC.RECONVERGENT B4 ;  /* 0x0000000000047941 */ /* 0x000fea0003800200 */
.L_x_37671:
        /* <DEDUP_REMOVED lines=61> */
.L_x_37669:
[----:B------:R-:W-:Y:S05]  /*13070*/  BSYNC.RECONVERGENT B3 ;  /* 0x0000000000037941 */ /* 0x000fea0003800200 */
.L_x_37668:
        /* <DEDUP_REMOVED lines=9> */
.L_x_37667:
[----:B------:R-:W-:Y:S05]  /*13110*/  BSYNC.RECONVERGENT B2 ;  /* 0x0000000000027941 */ /* 0x000fea0003800200 */
.L_x_37666:
        /* <DEDUP_REMOVED lines=17> */
.L_x_37677:
        /* <DEDUP_REMOVED lines=13> */
.L_x_37679:
[----:B------:R-:W-:Y:S05]  /*13300*/  BSYNC.RECONVERGENT B4 ;  /* 0x0000000000047941 */ /* 0x000fea0003800200 */
.L_x_37678:
        /* <DEDUP_REMOVED lines=60> */
[----:B------:R-:W-:-:S07]  /*136d0*/  LOP3.LUT R18, R13, R18, R115, 0x96, !PT ;  /* 0x000000120d127212 */ /* 0x000fce00078e9673 */
.L_x_37676:
[----:B------:R-:W-:Y:S05]  /*136e0*/  BSYNC.RECONVERGENT B3 ;  /* 0x0000000000037941 */ /* 0x000fea0003800200 */
.L_x_37675:
        /* <DEDUP_REMOVED lines=10> */
.L_x_37674:
[----:B------:R-:W-:Y:S05]  /*13790*/  BSYNC.RECONVERGENT B2 ;  /* 0x0000000000027941 */ /* 0x000fea0003800200 */
.L_x_37673:
        /* <DEDUP_REMOVED lines=17> */
.L_x_37684:
        /* <DEDUP_REMOVED lines=13> */
.L_x_37686:
[----:B------:R-:W-:Y:S05]  /*13980*/  BSYNC.RECONVERGENT B4 ;  /* 0x0000000000047941 */ /* 0x000fea0003800200 */
.L_x_37685:
        /* <DEDUP_REMOVED lines=61> */
.L_x_37683:
[----:B------:R-:W-:Y:S05]  /*13d60*/  BSYNC.RECONVERGENT B3 ;  /* 0x0000000000037941 */ /* 0x000fea0003800200 */
.L_x_37682:
        /* <DEDUP_REMOVED lines=9> */
.L_x_37681:
[----:B------:R-:W-:Y:S05]  /*13e00*/  BSYNC.RECONVERGENT B2 ;  /* 0x0000000000027941 */ /* 0x000fea0003800200 */
.L_x_37680:
        /* <DEDUP_REMOVED lines=17> */
.L_x_37691:
        /* <DEDUP_REMOVED lines=13> */
.L_x_37693:
[----:B------:R-:W-:Y:S05]  /*13ff0*/  BSYNC.RECONVERGENT B4 ;  /* 0x0000000000047941 */ /* 0x000fea0003800200 */
.L_x_37692:
        /* <DEDUP_REMOVED lines=61> */
.L_x_37690:
[----:B------:R-:W-:Y:S05]  /*143d0*/  BSYNC.RECONVERGENT B3 ;  /* 0x0000000000037941 */ /* 0x000fea0003800200 */
.L_x_37689:
        /* <DEDUP_REMOVED lines=10> */
.L_x_37688:
[----:B------:R-:W-:Y:S05]  /*14480*/  BSYNC.RECONVERGENT B2 ;  /* 0x0000000000027941 */ /* 0x000fea0003800200 */
.L_x_37687:
        /* <DEDUP_REMOVED lines=17> */
.L_x_37698:
        /* <DEDUP_REMOVED lines=13> */
.L_x_37700:
[----:B------:R-:W-:Y:S05]  /*14670*/  BSYNC.RECONVERGENT B4 ;  /* 0x0000000000047941 */ /* 0x000fea0003800200 */
.L_x_37699:
        /* <DEDUP_REMOVED lines=61> */
.L_x_37697:
[----:B------:R-:W-:Y:S05]  /*14a50*/  BSYNC.RECONVERGENT B3 ;  /* 0x0000000000037941 */ /* 0x000fea0003800200 */
.L_x_37696:
        /* <DEDUP_REMOVED lines=9> */
.L_x_37695:
[----:B------:R-:W-:Y:S05]  /*14af0*/  BSYNC.RECONVERGENT B2 ;  /* 0x0000000000027941 */ /* 0x000fea0003800200 */
.L_x_37694:
        /* <DEDUP_REMOVED lines=17> */
.L_x_37705:
        /* <DEDUP_REMOVED lines=13> */
.L_x_37707:
[----:B------:R-:W-:Y:S05]  /*14ce0*/  BSYNC.RECONVERGENT B4 ;  /* 0x0000000000047941 */ /* 0x000fea0003800200 */
.L_x_37706:
        /* <DEDUP_REMOVED lines=61> */
.L_x_37704:
[----:B------:R-:W-:Y:S05]  /*150c0*/  BSYNC.RECONVERGENT B3 ;  /* 0x0000000000037941 */ /* 0x000fea0003800200 */
.L_x_37703:
        /* <DEDUP_REMOVED lines=10> */
.L_x_37702:
[----:B------:R-:W-:Y:S05]  /*15170*/  BSYNC.RECONVERGENT B2 ;  /* 0x0000000000027941 */ /* 0x000fea0003800200 */
.L_x_37701:
        /* <DEDUP_REMOVED lines=17> */
.L_x_37712:
        /* <DEDUP_REMOVED lines=13> */
.L_x_37714:
[----:B------:R-:W-:Y:S05]  /*15360*/  BSYNC.RECONVERGENT B4 ;  /* 0x0000000000047941 */ /* 0x000fea0003800200 */
.L_x_37713:
        /* <DEDUP_REMOVED lines=61> */
.L_x_37711:
[----:B------:R-:W-:Y:S05]  /*15740*/  BSYNC.RECONVERGENT B3 ;  /* 0x0000000000037941 */ /* 0x000fea0003800200 */
.L_x_37710:
        /* <DEDUP_REMOVED lines=9> */
.L_x_37709:
[----:B------:R-:W-:Y:S05]  /*157e0*/  BSYNC.RECONVERGENT B2 ;  /* 0x0000000000027941 */ /* 0x000fea0003800200 */
.L_x_37708:
        /* <DEDUP_REMOVED lines=16> */
.L_x_37717:
        /* <DEDUP_REMOVED lines=13> */
.L_x_37719:
[----:B------:R-:W-:Y:S05]  /*159c0*/  BSYNC.RECONVERGENT B3 ;  /* 0x0000000000037941 */ /* 0x000fea0003800200 */
.L_x_37718:
        /* <DEDUP_REMOVED lines=44> */
[----:B------:R-:W-:-:S03]  /*15c90*/  IADD3 R2, PT, PT, R25, 0x1fd5c5a3, RZ ;  /* 0x1fd5c5a319027810 */ /* 0x000fc60007ffe0ff */
[----:B------:R-:W-:Y:S01]  /*15ca0*/  IMAD.WIDE.U32 R236, R13, -0x2daee0ad, RZ ;  /* 0xd2511f530dec7825 */ /* 0x000fe200078e00ff */
[----:B------:R-:W-:Y:S02]  /*15cb0*/  LOP3.LUT R2, R2, R18, R27, 0x96, !PT ;  /* 0x0000001202027212 */ /* 0x000fe400078e961b */
        /* <DEDUP_REMOVED lines=14> */
.L_x_37716:
[----:B------:R-:W-:Y:S05]  /*15da0*/  BSYNC.RECONVERGENT B2 ;  /* 0x0000000000027941 */ /* 0x000fea0003800200 */
.L_x_37715:
        /* <DEDUP_REMOVED lines=10> */
.L_x_37660:
[----:B------:R-:W-:Y:S05]  /*15e50*/  BSYNC.RECONVERGENT B1 ;  /* 0x0000000000017941 */ /* 0x000fea0003800200 */
.L_x_37609:
        /* <DEDUP_REMOVED lines=27> */
.L_x_37721:
[----:B------:R-:W-:Y:S05]  /*16010*/  BSYNC.RECONVERGENT B1 ;  /* 0x0000000000017941 */ /* 0x000fea0003800200 */
.L_x_37720:
[----:B------:R-:W-:Y:S01]  /*16020*/  VIADD R10, R10, 0x20 ;  /* 0x000000200a0a7836 */ /* 0x000fe20000000000 */
[----:B------:R-:W-:-:S07]  /*16030*/  IADD3 R11, PT, PT, R11, 0x20, RZ ;  /* 0x000000200b0b7810 */ /* 0x000fce0007ffe0ff */
.L_x_37606:
[----:B------:R-:W-:Y:S05]  /*16040*/  BSYNC.RECONVERGENT B0 ;  /* 0x0000000000007941 */ /* 0x000fea0003800200 */
.L_x_37605:
        /* <DEDUP_REMOVED lines=10> */
.L_x_37725:
[----:B------:R-:W-:Y:S05]  /*160f0*/  BSYNC.RECONVERGENT B1 ;  /* 0x0000000000017941 */ /* 0x000fea0003800200 */
.L_x_37724:
        /* <DEDUP_REMOVED lines=29> */
.L_x_37732:
        /* <DEDUP_REMOVED lines=13> */
.L_x_37734:
[----:B------:R-:W-:Y:S05]  /*163a0*/  BSYNC.RECONVERGENT B4 ;  /* 0x0000000000047941 */ /* 0x000fea0003800200 */
.L_x_37733:
        /* <DEDUP_REMOVED lines=55> */
[----:B------:R-:W-:Y:S01]  /*16720*/  MOV R236, R26 ;  /* 0x0000001a00ec7202 */ /* 0x000fe20000000f00 */
[----:B------:R-:W-:Y:S01]  /*16730*/  HFMA2 R26, -RZ, RZ, 0, 0 ;  /* 0x00000000ff1a7431 */ /* 0x000fe200000001ff */
[----:B------:R-:W-:Y:S01]  /*16740*/  LOP3.LUT R19, R9, R190, R27, 0x96, !PT ;  /* 0x000000be09137212 */ /* 0x000fe200078e961b */
[----:B------:R-:W-:Y:S01]  /*16750*/  IMAD.MOV.U32 R9, RZ, RZ, R13 ;  /* 0x000000ffff097224 */ /* 0x000fe200078e000d */
[----:B------:R-:W-:Y:S01]  /*16760*/  LOP3.LUT R18, R14, R18, R189, 0x96, !PT ;  /* 0x000000120e127212 */ /* 0x000fe200078e96bd */
[----:B------:R-:W-:-:S07]  /*16770*/  IMAD.MOV.U32 R14, RZ, RZ, R188 ;  /* 0x000000ffff0e7224 */ /* 0x000fce00078e00bc */
.L_x_37731:
[----:B------:R-:W-:Y:S05]  /*16780*/  BSYNC.RECONVERGENT B3 ;  /* 0x0000000000037941 */ /* 0x000fea0003800200 */
.L_x_37730:
        /* <DEDUP_REMOVED lines=10> */
.L_x_37729:
[----:B------:R-:W-:Y:S05]  /*16830*/  BSYNC.RECONVERGENT B2 ;  /* 0x0000000000027941 */ /* 0x000fea0003800200 */
.L_x_37728:
        /* <DEDUP_REMOVED lines=20> */
.L_x_37739:
        /* <DEDUP_REMOVED lines=13> */
.L_x_37741:
[----:B------:R-:W-:Y:S05]  /*16a50*/  BSYNC.RECONVERGENT B4 ;  /* 0x0000000000047941 */ /* 0x000fea0003800200 */
.L_x_37740:
        /* <DEDUP_REMOVED lines=56> */
[----:B------:R-:W-:Y:S02]  /*16de0*/  HFMA2 R27, -RZ, RZ, 0, 0 ;  /* 0x00000000ff1b7431 */ /* 0x000fe400000001ff */
[----:B------:R-:W-:Y:S01]  /*16df0*/  IMAD.MOV.U32 R14, RZ, RZ, R188 ;  /* 0x000000ffff0e7224 */ /* 0x000fe200078e00bc */
[----:B------:R-:W-:Y:S01]  /*16e00*/  MOV R17, R26 ;  /* 0x0000001a00117202 */ /* 0x000fe20000000f00 */
[----:B------:R-:W-:Y:S01]  /*16e10*/  IMAD.MOV.U32 R8, RZ, RZ, R236 ;  /* 0x000000ffff087224 */ /* 0x000fe200078e00ec */
[----:B------:R-:W-:-:S07]  /*16e20*/  LOP3.LUT R18, R13, R18, R189, 0x96, !PT ;  /* 0x000000120d127212 */ /* 0x000fce00078e96bd */
.L_x_37738:
[----:B------:R-:W-:Y:S05]  /*16e30*/  BSYNC.RECONVERGENT B3 ;  /* 0x0000000000037941 */ /* 0x000fea0003800200 */
.L_x_37737:
        /* <DEDUP_REMOVED lines=11> */
.L_x_37736:
[----:B------:R-:W-:Y:S05]  /*16ef0*/  BSYNC.RECONVERGENT B2 ;  /* 0x0000000000027941 */ /* 0x000fea0003800200 */
.L_x_37735:
        /* <DEDUP_REMOVED lines=20> */
.L_x_37746:
        /* <DEDUP_REMOVED lines=13> */
.L_x_37748:
[----:B------:R-:W-:Y:S05]  /*17110*/  BSYNC.RECONVERGENT B4 ;  /* 0x0000000000047941 */ /* 0x000fea0003800200 */
.L_x_37747:
        /* <DEDUP_REMOVED lines=57> */
[----:B------:R-:W-:Y:S01]  /*174b0*/  MOV R13, R26 ;  /* 0x0000001a000d7202 */ /* 0x000fe20000000f00 */
[----:B------:R-:W-:Y:S01]  /*174c0*/  HFMA2 R26, -RZ, RZ, 0, 0 ;  /* 0x00000000ff1a7431 */ /* 0x000fe200000001ff */
[----:B------:R-:W-:Y:S01]  /*174d0*/  LOP3.LUT R19, R7, R190, R27, 0x96, !PT ;  /* 0x000000be07137212 */ /* 0x000fe200078e961b */
[----:B------:R-:W-:-:S07]  /*174e0*/  IMAD.MOV.U32 R7, RZ, RZ, R17 ;  /* 0x000000ffff077224 */ /* 0x000fce00078e0011 */
.L_x_37745:
[----:B------:R-:W-:Y:S05]  /*174f0*/  BSYNC.RECONVERGENT B3 ;  /* 0x0000000000037941 */ /* 0x000fea0003800200 */
.L_x_37744:
        /* <DEDUP_REMOVED lines=10> */
.L_x_37743:
[----:B------:R-:W-:Y:S05]  /*175a0*/  BSYNC.RECONVERGENT B2 ;  /* 0x0000000000027941 */ /* 0x000fea0003800200 */
.L_x_37742:
        /* <DEDUP_REMOVED lines=20> */
.L_x_37753:
        /* <DEDUP_REMOVED lines=13> */
.L_x_37755:
[----:B------:R-:W-:Y:S05]  /*177c0*/  BSYNC.RECONVERGENT B4 ;  /* 0x0000000000047941 */ /* 0x000fea0003800200 */
.L_x_37754:
        /* <DEDUP_REMOVED lines=56> */
[----:B------:R-:W-:Y:S01]  /*17b50*/  HFMA2 R27, -RZ, RZ, 0, 0 ;  /* 0x00000000ff1b7431 */ /* 0x000fe200000001ff */
[----:B------:R-:W-:Y:S01]  /*17b60*/  MOV R17, R26 ;  /* 0x0000001a00117202 */ /* 0x000fe20000000f00 */
[----:B------:R-:W-:Y:S01]  /*17b70*/  IMAD.MOV.U32 R6, RZ, RZ, R13 ;  /* 0x000000ffff067224 */ /* 0x000fe200078e000d */
[----:B------:R-:W-:Y:S01]  /*17b80*/  LOP3.LUT R18, R14, R18, R189, 0x96, !PT ;  /* 0x000000120e127212 */ /* 0x000fe200078e96bd */
[----:B------:R-:W-:-:S07]  /*17b90*/  IMAD.MOV.U32 R14, RZ, RZ, R188 ;  /* 0x000000ffff0e7224 */ /* 0x000fce00078e00bc */
.L_x_37752:
[----:B------:R-:W-:Y:S05]  /*17ba0*/  BSYNC.RECONVERGENT B3 ;  /* 0x0000000000037941 */ /* 0x000fea0003800200 */
.L_x_37751:
        /* <DEDUP_REMOVED lines=11> */
.L_x_37750:
[----:B------:R-:W-:Y:S05]  /*17c60*/  BSYNC.RECONVERGENT B2 ;  /* 0x0000000000027941 */ /* 0x000fea0003800200 */
.L_x_37749:
        /* <DEDUP_REMOVED lines=20> */
.L_x_37760:
        /* <DEDUP_REMOVED lines=13> */
.L_x_37762:
[----:B------:R-:W-:Y:S05]  /*17e80*/  BSYNC.RECONVERGENT B4 ;  /* 0x0000000000047941 */ /* 0x000fea0003800200 */
.L_x_37761:
        /* <DEDUP_REMOVED lines=61> */
.L_x_37759:
[----:B------:R-:W-:Y:S05]  /*18260*/  BSYNC.RECONVERGENT B3 ;  /* 0x0000000000037941 */ /* 0x000fea0003800200 */
.L_x_37758:
        /* <DEDUP_REMOVED lines=10> */
.L_x_37757:
[----:B------:R-:W-:Y:S05]  /*18310*/  BSYNC.RECONVERGENT B2 ;  /* 0x0000000000027941 */ /* 0x000fea0003800200 */
.L_x_37756:
        /* <DEDUP_REMOVED lines=20> */
.L_x_37767:
        /* <DEDUP_REMOVED lines=13> */
.L_x_37769:
[----:B------:R-:W-:Y:S05]  /*18530*/  BSYNC.RECONVERGENT B4 ;  /* 0x0000000000047941 */ /* 0x000fea0003800200 */
.L_x_37768:
        /* <DEDUP_REMOVED lines=61> */
.L_x_37766:
[----:B------:R-:W-:Y:S05]  /*18910*/  BSYNC.RECONVERGENT B3 ;  /* 0x0000000000037941 */ /* 0x000fea0003800200 */
.L_x_37765:
        /* <DEDUP_REMOVED lines=11> */
.L_x_37764:
[----:B------:R-:W-:Y:S05]  /*189d0*/  BSYNC.RECONVERGENT B2 ;  /* 0x0000000000027941 */ /* 0x000fea0003800200 */
.L_x_37763:
        /* <DEDUP_REMOVED lines=20> */
.L_x_37774:
        /* <DEDUP_REMOVED lines=13> */
.L_x_37776:
[----:B------:R-:W-:Y:S05]  /*18bf0*/  BSYNC.RECONVERGENT B4 ;  /* 0x0000000000047941 */ /* 0x000fea0003800200 */
.L_x_37775:
        /* <DEDUP_REMOVED lines=61> */
.L_x_37773:
[----:B------:R-:W-:Y:S05]  /*18fd0*/  BSYNC.RECONVERGENT B3 ;  /* 0x0000000000037941 */ /* 0x000fea0003800200 */
.L_x_37772:
        /* <DEDUP_REMOVED lines=10> */
.L_x_37771:
[----:B------:R-:W-:Y:S05]  /*19080*/  BSYNC.RECONVERGENT B2 ;  /* 0x0000000000027941 */ /* 0x000fea0003800200 */
.L_x_37770:
        /* <DEDUP_REMOVED lines=19> */
.L_x_37780:
        /* <DEDUP_REMOVED lines=13> */
.L_x_37782:
[----:B------:R-:W-:Y:S05]  /*19290*/  BSYNC.RECONVERGENT B3 ;  /* 0x0000000000037941 */ /* 0x000fea0003800200 */
.L_x_37781:
        /* <DEDUP_REMOVED lines=61> */
.L_x_37779:
[----:B------:R-:W-:Y:S05]  /*19670*/  BSYNC.RECONVERGENT B2 ;  /* 0x0000000000027941 */ /* 0x000fea0003800200 */
.L_x_37778:
        /* <DEDUP_REMOVED lines=12> */
.L_x_37727:
[----:B------:R-:W-:Y:S01]  /*19740*/  BSSY.RECONVERGENT B2, `(.L_x_37783) ;  /* 0x000006a000027945 */ /* 0x000fe20003800200 */
[----:B-1----:R-:W-:Y:S01]  /*19750*/  IMAD.MOV.U32 R188, RZ, RZ, R13 ;  /* 0x000000ffffbc7224 */ /* 0x002fe200078e000d */
[----:B0-2---:R-:W-:Y:S01]  /*19760*/  MOV R26, R17 ;  /* 0x00000011001a7202 */ /* 0x005fe20000000f00 */
        /* <DEDUP_REMOVED lines=18> */
.L_x_37787:
        /* <DEDUP_REMOVED lines=13> */
.L_x_37789:
[----:B------:R-:W-:Y:S05]  /*19960*/  BSYNC.RECONVERGENT B4 ;  /* 0x0000000000047941 */ /* 0x000fea0003800200 */
.L_x_37788:
        /* <DEDUP_REMOVED lines=51> */
[----:B------:R-:W-:Y:S01]  /*19ca0*/  IMAD.WIDE.U32 R120, R14, -0x326172a9, RZ ;  /* 0xcd9e8d570e787825 */ /* 0x000fe200078e00ff */
[----:B------:R-:W-:-:S03]  /*19cb0*/  IADD3 R14, PT, PT, R24, -0x700cb87f, RZ ;  /* 0x8ff34781180e7810 */ /* 0x000fc60007ffe0ff */
[----:B------:R-:W-:Y:S01]  /*19cc0*/  IMAD.WIDE.U32 R26, R9, -0x2daee0ad, RZ ;  /* 0xd2511f53091a7825 */ /* 0x000fe200078e00ff */
[----:B------:R-:W-:Y:S02]  /*19cd0*/  LOP3.LUT R18, R14, R18, R121, 0x96, !PT ;  /* 0x000000120e127212 */ /* 0x000fe400078e9679 */
[----:B------:R-:W-:Y:S01]  /*19ce0*/  MOV R14, R120 ;  /* 0x00000078000e7202 */ /* 0x000fe20000000f00 */
[----:B------:R-:W-:Y:S02]  /*19cf0*/  VIADD R9, R25, 0x96a522ad ;  /* 0x96a522ad19097836 */ /* 0x000fe40000000000 */
[----:B------:R-:W-:Y:S02]  /*19d00*/  IMAD.MOV.U32 R188, RZ, RZ, R26 ;  /* 0x000000ffffbc7224 */ /* 0x000fe400078e001a */
[----:B------:R-:W-:Y:S01]  /*19d10*/  IMAD.MOV.U32 R26, RZ, RZ, RZ ;  /* 0x000000ffff1a7224 */ /* 0x000fe200078e00ff */
[----:B------:R-:W-:Y:S02]  /*19d20*/  LOP3.LUT R19, R9, R122, R27, 0x96, !PT ;  /* 0x0000007a09137212 */ /* 0x000fe400078e961b */
[----:B------:R-:W-:-:S07]  /*19d30*/  MOV R9, R13 ;  /* 0x0000000d00097202 */ /* 0x000fce0000000f00 */
.L_x_37786:
[----:B------:R-:W-:Y:S05]  /*19d40*/  BSYNC.RECONVERGENT B3 ;  /* 0x0000000000037941 */ /* 0x000fea0003800200 */
.L_x_37785:
        /* <DEDUP_REMOVED lines=9> */
.L_x_37784:
[----:B------:R-:W-:Y:S05]  /*19de0*/  BSYNC.RECONVERGENT B2 ;  /* 0x0000000000027941 */ /* 0x000fea0003800200 */
.L_x_37783:
        /* <DEDUP_REMOVED lines=17> */
.L_x_37794:
        /* <DEDUP_REMOVED lines=13> */
.L_x_37796:
[----:B------:R-:W-:Y:S05]  /*19fd0*/  BSYNC.RECONVERGENT B4 ;  /* 0x0000000000047941 */ /* 0x000fea0003800200 */
.L_x_37795:
        /* <DEDUP_REMOVED lines=61> */
.L_x_37793:
[----:B------:R-:W-:Y:S05]  /*1a3b0*/  BSYNC.RECONVERGENT B3 ;  /* 0x0000000000037941 */ /* 0x000fea0003800200 */
.L_x_37792:
        /* <DEDUP_REMOVED lines=10> */
.L_x_37791:
[----:B------:R-:W-:Y:S05]  /*1a460*/  BSYNC.RECONVERGENT B2 ;  /* 0x0000000000027941 */ /* 0x000fea0003800200 */
.L_x_37790:
        /* <DEDUP_REMOVED lines=17> */
.L_x_37801:
        /* <DEDUP_REMOVED lines=13> */
.L_x_37803:
[----:B------:R-:W-:Y:S05]  /*1a650*/  BSYNC.RECONVERGENT B4 ;  /* 0x0000000000047941 */ /* 0x000fea0003800200 */
.L_x_37802:
        /* <DEDUP_REMOVED lines=57> */
[----:B------:R-:W-:-:S03]  /*1a9f0*/  IMAD.MOV.U32 R13, RZ, RZ, RZ ;  /* 0x000000ffff0d7224 */ /* 0x000fc600078e00ff */
[----:B------:R-:W-:Y:S01]  /*1aa00*/  LOP3.LUT R19, R7, R124, R27, 0x96, !PT ;  /* 0x0000007c07137212 */ /* 0x000fe200078e961b */
[----:B------:R-:W-:Y:S01]  /*1aa10*/  IMAD.MOV.U32 R7, RZ, RZ, R188 ;  /* 0x000000ffff077224 */ /* 0x000fe200078e00bc */
[----:B------:R-:W-:-:S07]  /*1aa20*/  MOV R188, R26 ;  /* 0x0000001a00bc7202 */ /* 0x000fce0000000f00 */
.L_x_37800:
[----:B------:R-:W-:Y:S05]  /*1aa30*/  BSYNC.RECONVERGENT B3 ;  /* 0x0000000000037941 */ /* 0x000fea0003800200 */
.L_x_37799:
        /* <DEDUP_REMOVED lines=9> */
.L_x_37798:
[----:B------:R-:W-:Y:S05]  /*1aad0*/  BSYNC.RECONVERGENT B2 ;  /* 0x0000000000027941 */ /* 0x000fea0003800200 */
.L_x_37797:
        /* <DEDUP_REMOVED lines=17> */
.L_x_37808:
        /* <DEDUP_REMOVED lines=13> */
.L_x_37810:
[----:B------:R-:W-:Y:S05]  /*1acc0*/  BSYNC.RECONVERGENT B4 ;  /* 0x0000000000047941 */ /* 0x000fea0003800200 */
.L_x_37809:
        /* <DEDUP_REMOVED lines=61> */
.L_x_37807:
[----:B------:R-:W-:Y:S05]  /*1b0a0*/  BSYNC.RECONVERGENT B3 ;  /* 0x0000000000037941 */ /* 0x000fea0003800200 */
.L_x_37806:
        /* <DEDUP_REMOVED lines=10> */
.L_x_37805:
[----:B------:R-:W-:Y:S05]  /*1b150*/  BSYNC.RECONVERGENT B2 ;  /* 0x0000000000027941 */ /* 0x000fea0003800200 */
.L_x_37804:
        /* <DEDUP_REMOVED lines=17> */
.L_x_37815:
        /* <DEDUP_REMOVED lines=13> */
.L_x_37817:
[----:B------:R-:W-:Y:S05]  /*1b340*/  BSYNC.RECONVERGENT B4 ;  /* 0x0000000000047941 */ /* 0x000fea0003800200 */
.L_x_37816:
        /* <DEDUP_REMOVED lines=61> */
.L_x_37814:
[----:B------:R-:W-:Y:S05]  /*1b720*/  BSYNC.RECONVERGENT B3 ;  /* 0x0000000000037941 */ /* 0x000fea0003800200 */
.L_x_37813:
        /* <DEDUP_REMOVED lines=9> */
.L_x_37812:
[----:B------:R-:W-:Y:S05]  /*1b7c0*/  BSYNC.RECONVERGENT B2 ;  /* 0x0000000000027941 */ /* 0x000fea0003800200 */
.L_x_37811:
        /* <DEDUP_REMOVED lines=17> */
.L_x_37822:
        /* <DEDUP_REMOVED lines=13> */
.L_x_37824:
[----:B------:R-:W-:Y:S05]  /*1b9b0*/  BSYNC.RECONVERGENT B4 ;  /* 0x0000000000047941 */ /* 0x000fea0003800200 */
.L_x_37823:
        /* <DEDUP_REMOVED lines=61> */
.L_x_37821:
[----:B------:R-:W-:Y:S05]  /*1bd90*/  BSYNC.RECONVERGENT B3 ;  /* 0x0000000000037941 */ /* 0x000fea0003800200 */
.L_x_37820:
        /* <DEDUP_REMOVED lines=10> */
.L_x_37819:
[----:B------:R-:W-:Y:S05]  /*1be40*/  BSYNC.RECONVERGENT B2 ;  /* 0x0000000000027941 */ /* 0x000fea0003800200 */
.L_x_37818:
        /* <DEDUP_REMOVED lines=17> */
.L_x_37829:
        /* <DEDUP_REMOVED lines=13> */
.L_x_37831:
[----:B------:R-:W-:Y:S05]  /*1c030*/  BSYNC.RECONVERGENT B4 ;  /* 0x0000000000047941 */ /* 0x000fea0003800200 */
.L_x_37830:
        /* <DEDUP_REMOVED lines=61> */
.L_x_37828:
[----:B------:R-:W-:Y:S05]  /*1c410*/  BSYNC.RECONVERGENT B3 ;  /* 0x0000000000037941 */ /* 0x000fea0003800200 */
.L_x_37827:
        /* <DEDUP_REMOVED lines=9> */
.L_x_37826:
[----:B------:R-:W-:Y:S05]  /*1c4b0*/  BSYNC.RECONVERGENT B2 ;  /* 0x0000000000027941 */ /* 0x000fea0003800200 */
.L_x_37825:
        /* <DEDUP_REMOVED lines=16> */
.L_x_37834:
        /* <DEDUP_REMOVED lines=13> */
.L_x_37836:
[----:B------:R-:W-:Y:S05]  /*1c690*/  BSYNC.RECONVERGENT B3 ;  /* 0x0000000000037941 */ /* 0x000fea0003800200 */
.L_x_37835:
        /* <DEDUP_REMOVED lines=61> */
.L_x_37833:
[----:B------:R-:W-:Y:S05]  /*1ca70*/  BSYNC.RECONVERGENT B2 ;  /* 0x0000000000027941 */ /* 0x000fea0003800200 */
.L_x_37832:
        /* <DEDUP_REMOVED lines=10> */
.L_x_37777:
[----:B------:R-:W-:Y:S05]  /*1cb20*/  BSYNC.RECONVERGENT B1 ;  /* 0x0000000000017941 */ /* 0x000fea0003800200 */
.L_x_37726:
        /* <DEDUP_REMOVED lines=27> */
.L_x_37838:
[----:B------:R-:W-:Y:S05]  /*1cce0*/  BSYNC.RECONVERGENT B1 ;  /* 0x0000000000017941 */ /* 0x000fea0003800200 */
.L_x_37837:
[----:B------:R-:W-:Y:S01]  /*1ccf0*/  VIADD R10, R10, 0x20 ;  /* 0x000000200a0a7836 */ /* 0x000fe20000000000 */
[----:B------:R-:W-:-:S07]  /*1cd00*/  IADD3 R11, PT, PT, R11, 0x20, RZ ;  /* 0x000000200b0b7810 */ /* 0x000fce0007ffe0ff */
.L_x_37723:
[----:B------:R-:W-:Y:S05]  /*1cd10*/  BSYNC.RECONVERGENT B0 ;  /* 0x0000000000007941 */ /* 0x000fea0003800200 */
.L_x_37722:
        /* <DEDUP_REMOVED lines=10> */
.L_x_37842:
[----:B------:R-:W-:Y:S05]  /*1cdc0*/  BSYNC.RECONVERGENT B1 ;  /* 0x0000000000017941 */ /* 0x000fea0003800200 */
.L_x_37841:
        /* <DEDUP_REMOVED lines=29> */
.L_x_37849:
        /* <DEDUP_REMOVED lines=13> */
.L_x_37851:
[----:B------:R-:W-:Y:S05]  /*1d070*/  BSYNC.RECONVERGENT B4 ;  /* 0x0000000000047941 */ /* 0x000fea0003800200 */
.L_x_37850:
        /* <DEDUP_REMOVED lines=61> */
.L_x_37848:
[----:B------:R-:W-:Y:S05]  /*1d450*/  BSYNC.RECONVERGENT B3 ;  /* 0x0000000000037941 */ /* 0x000fea0003800200 */
.L_x_37847:
        /* <DEDUP_REMOVED lines=10> */
.L_x_37846:
[----:B------:R-:W-:Y:S05]  /*1d500*/  BSYNC.RECONVERGENT B2 ;  /* 0x0000000000027941 */ /* 0x000fea0003800200 */
.L_x_37845:
        /* <DEDUP_REMOVED lines=20> */
.L_x_37856:
        /* <DEDUP_REMOVED lines=13> */
.L_x_37858:
[----:B------:R-:W-:Y:S05]  /*1d720*/  BSYNC.RECONVERGENT B4 ;  /* 0x0000000000047941 */ /* 0x000fea0003800200 */
.L_x_37857:
        /* <DEDUP_REMOVED lines=61> */
.L_x_37855:
[----:B------:R-:W-:Y:S05]  /*1db00*/  BSYNC.RECONVERGENT B3 ;  /* 0x0000000000037941 */ /* 0x000fea0003800200 */
.L_x_37854:
        /* <DEDUP_REMOVED lines=11> */
.L_x_37853:
[----:B------:R-:W-:Y:S05]  /*1dbc0*/  BSYNC.RECONVERGENT B2 ;  /* 0x0000000000027941 */ /* 0x000fea0003800200 */
.L_x_37852:
        /* <DEDUP_REMOVED lines=20> */
.L_x_37863:
        /* <DEDUP_REMOVED lines=13> */
.L_x_37865:
[----:B------:R-:W-:Y:S05]  /*1dde0*/  BSYNC.RECONVERGENT B4 ;  /* 0x0000000000047941 */ /* 0x000fea0003800200 */
.L_x_37864:
        /* <DEDUP_REMOVED lines=61> */
.L_x_37862:
[----:B------:R-:W-:Y:S05]  /*1e1c0*/  BSYNC.RECONVERGENT B3 ;  /* 0x0000000000037941 */ /* 0x000fea0003800200 */
.L_x_37861:
        /* <DEDUP_REMOVED lines=10> */
.L_x_37860:
[----:B------:R-:W-:Y:S05]  /*1e270*/  BSYNC.RECONVERGENT B2 ;  /* 0x0000000000027941 */ /* 0x000fea0003800200 */
.L_x_37859:
        /* <DEDUP_REMOVED lines=20> */
.L_x_37870:
        /* <DEDUP_REMOVED lines=13> */
.L_x_37872:
[----:B------:R-:W-:Y:S05]  /*1e490*/  BSYNC.RECONVERGENT B4 ;  /* 0x0000000000047941 */ /* 0x000fea0003800200 */
.L_x_37871:
        /* <DEDUP_REMOVED lines=61> */
.L_x_37869:
[----:B------:R-:W-:Y:S05]  /*1e870*/  BSYNC.RECONVERGENT B3 ;  /* 0x0000000000037941 */ /* 0x000fea0003800200 */
.L_x_37868:
        /* <DEDUP_REMOVED lines=11> */
.L_x_37867:
[----:B------:R-:W-:Y:S05]  /*1e930*/  BSYNC.RECONVERGENT B2 ;  /* 0x0000000000027941 */ /* 0x000fea0003800200 */
.L_x_37866:
        /* <DEDUP_REMOVED lines=20> */
.L_x_37877:
        /* <DEDUP_REMOVED lines=13> */
.L_x_37879:
[----:B------:R-:W-:Y:S05]  /*1eb50*/  BSYNC.RECONVERGENT B4 ;  /* 0x0000000000047941 */ /* 0x000fea0003800200 */
.L_x_37878:
        /* <DEDUP_REMOVED lines=61> */
.L_x_37876:
[----:B------:R-:W-:Y:S05]  /*1ef30*/  BSYNC.RECONVERGENT B3 ;  /* 0x0000000000037941 */ /* 0x000fea0003800200 */
.L_x_37875:
        /* <DEDUP_REMOVED lines=10> */
.L_x_37874:
[----:B------:R-:W-:Y:S05]  /*1efe0*/  BSYNC.RECONVERGENT B2 ;  /* 0x0000000000027941 */ /* 0x000fea0003800200 */
.L_x_37873:
        /* <DEDUP_REMOVED lines=20> */
.L_x_37884:
        /* <DEDUP_REMOVED lines=13> */
.L_x_37886:
[----:B------:R-:W-:Y:S05]  /*1f200*/  BSYNC.RECONVERGENT B4 ;  /* 0x0000000000047941 */ /* 0x000fea0003800200 */
.L_x_37885:
        /* <DEDUP_REMOVED lines=61> */
.L_x_37883:
[----:B------:R-:W-:Y:S05]  /*1f5e0*/  BSYNC.RECONVERGENT B3 ;  /* 0x0000000000037941 */ /* 0x000fea0003800200 */
.L_x_37882:
        /* <DEDUP_REMOVED lines=11> */
.L_x_37881:
[----:B------:R-:W-:Y:S05]  /*1f6a0*/  BSYNC.RECONVERGENT B2 ;  /* 0x0000000000027941 */ /* 0x000fea0003800200 */
.L_x_37880:
        /* <DEDUP_REMOVED lines=20> */
.L_x_37891:
        /* <DEDUP_REMOVED lines=13> */
.L_x_37893:
[----:B------:R-:W-:Y:S05]  /*1f8c0*/  BSYNC.RECONVERGENT B4 ;  /* 0x0000000000047941 */ /* 0x000fea0003800200 */
.L_x_37892:
        /* <DEDUP_REMOVED lines=61> */
.L_x_37890:
[----:B------:R-:W-:Y:S05]  /*1fca0*/  BSYNC.RECONVERGENT B3 ;  /* 0x0000000000037941 */ /* 0x000fea0003800200 */
.L_x_37889:
        /* <DEDUP_REMOVED lines=10> */
.L_x_37888:
[----:B------:R-:W-:Y:S05]  /*1fd50*/  BSYNC.RECONVERGENT B2 ;  /* 0x0000000000027941 */ /* 0x000fea0003800200 */
.L_x_37887:
        /* <DEDUP_REMOVED lines=19> */
.L_x_37897:
        /* <DEDUP_REMOVED lines=13> */
.L_x_37899:
[----:B------:R-:W-:Y:S05]  /*1ff60*/  BSYNC.RECONVERGENT B3 ;  /* 0x0000000000037941 */ /* 0x000fea0003800200 */
.L_x_37898:
        /* <DEDUP_REMOVED lines=61> */
.L_x_37896:
[----:B------:R-:W-:Y:S05]  /*20340*/  BSYNC.RECONVERGENT B2 ;  /* 0x0000000000027941 */ /* 0x000fea0003800200 */
.L_x_37895:
        /* <DEDUP_REMOVED lines=12> */
.L_x_37844:
        /* <DEDUP_REMOVED lines=21> */
.L_x_37904:
        /* <DEDUP_REMOVED lines=13> */
.L_x_37906:
[----:B------:R-:W-:Y:S05]  /*20630*/  BSYNC.RECONVERGENT B4 ;  /* 0x0000000000047941 */ /* 0x000fea0003800200 */
.L_x_37905:
        /* <DEDUP_REMOVED lines=61> */
.L_x_37903:
[----:B------:R-:W-:Y:S05]  /*20a10*/  BSYNC.RECONVERGENT B3 ;  /* 0x0000000000037941 */ /* 0x000fea0003800200 */
.L_x_37902:
        /* <DEDUP_REMOVED lines=9> */
.L_x_37901:
[----:B------:R-:W-:Y:S05]  /*20ab0*/  BSYNC.RECONVERGENT B2 ;  /* 0x0000000000027941 */ /* 0x000fea0003800200 */
.L_x_37900:
        /* <DEDUP_REMOVED lines=17> */
.L_x_37911:
        /* <DEDUP_REMOVED lines=13> */
.L_x_37913:
[----:B------:R-:W-:Y:S05]  /*20ca0*/  BSYNC.RECONVERGENT B4 ;  /* 0x0000000000047941 */ /* 0x000fea0003800200 */
.L_x_37912:
        /* <DEDUP_REMOVED lines=61> */
.L_x_37910:
[----:B------:R-:W-:Y:S05]  /*21080*/  BSYNC.RECONVERGENT B3 ;  /* 0x0000000000037941 */ /* 0x000fea0003800200 */
.L_x_37909:
        /* <DEDUP_REMOVED lines=10> */
.L_x_37908:
[----:B------:R-:W-:Y:S05]  /*21130*/  BSYNC.RECONVERGENT B2 ;  /* 0x0000000000027941 */ /* 0x000fea0003800200 */
.L_x_37907:
        /* <DEDUP_REMOVED lines=17> */
.L_x_37918:
        /* <DEDUP_REMOVED lines=13> */
.L_x_37920:
[----:B------:R-:W-:Y:S05]  /*21320*/  BSYNC.RECONVERGENT B4 ;  /* 0x0000000000047941 */ /* 0x000fea0003800200 */
.L_x_37919:
        /* <DEDUP_REMOVED lines=61> */
.L_x_37917:
[----:B------:R-:W-:Y:S05]  /*21700*/  BSYNC.RECONVERGENT B3 ;  /* 0x0000000000037941 */ /* 0x000fea0003800200 */
.L_x_37916:
        /* <DEDUP_REMOVED lines=9> */
.L_x_37915:
[----:B------:R-:W-:Y:S05]  /*217a0*/  BSYNC.RECONVERGENT B2 ;  /* 0x0000000000027941 */ /* 0x000fea0003800200 */
.L_x_37914:
        /* <DEDUP_REMOVED lines=17> */
.L_x_37925:
        /* <DEDUP_REMOVED lines=13> */
.L_x_37927:
[----:B------:R-:W-:Y:S05]  /*21990*/  BSYNC.RECONVERGENT B4 ;  /* 0x0000000000047941 */ /* 0x000fea0003800200 */
.L_x_37926:
        /* <DEDUP_REMOVED lines=61> */
.L_x_37924:
[----:B------:R-:W-:Y:S05]  /*21d70*/  BSYNC.RECONVERGENT B3 ;  /* 0x0000000000037941 */ /* 0x000fea0003800200 */
.L_x_37923:
        /* <DEDUP_REMOVED lines=10> */
.L_x_37922:
[----:B------:R-:W-:Y:S05]  /*21e20*/  BSYNC.RECONVERGENT B2 ;  /* 0x0000000000027941 */ /* 0x000fea0003800200 */
.L_x_37921:
        /* <DEDUP_REMOVED lines=17> */
.L_x_37932:
        /* <DEDUP_REMOVED lines=13> */
.L_x_37934:
[----:B------:R-:W-:Y:S05]  /*22010*/  BSYNC.RECONVERGENT B4 ;  /* 0x0000000000047941 */ /* 0x000fea0003800200 */
.L_x_37933:
        /* <DEDUP_REMOVED lines=61> */
.L_x_37931:
[----:B------:R-:W-:Y:S05]  /*223f0*/  BSYNC.RECONVERGENT B3 ;  /* 0x0000000000037941 */ /* 0x000fea0003800200 */
.L_x_37930:
        /* <DEDUP_REMOVED lines=9> */
.L_x_37929:
[----:B------:R-:W-:Y:S05]  /*22490*/  BSYNC.RECONVERGENT B2 ;  /* 0x0000000000027941 */ /* 0x000fea0003800200 */
.L_x_37928:
        /* <DEDUP_REMOVED lines=17> */
.L_x_37939:
        /* <DEDUP_REMOVED lines=13> */
.L_x_37941:
[----:B------:R-:W-:Y:S05]  /*22680*/  BSYNC.RECONVERGENT B4 ;  /* 0x0000000000047941 */ /* 0x000fea0003800200 */
.L_x_37940:
        /* <DEDUP_REMOVED lines=61> */
.L_x_37938:
[----:B------:R-:W-:Y:S05]  /*22a60*/  BSYNC.RECONVERGENT B3 ;  /* 0x0000000000037941 */ /* 0x000fea0003800200 */
.L_x_37937:
        /* <DEDUP_REMOVED lines=10> */
.L_x_37936:
[----:B------:R-:W-:Y:S05]  /*22b10*/  BSYNC.RECONVERGENT B2 ;  /* 0x0000000000027941 */ /* 0x000fea0003800200 */
.L_x_37935:
        /* <DEDUP_REMOVED lines=17> */
.L_x_37946:
        /* <DEDUP_REMOVED lines=13> */
.L_x_37948:
[----:B------:R-:W-:Y:S05]  /*22d00*/  BSYNC.RECONVERGENT B4 ;  /* 0x0000000000047941 */ /* 0x000fea0003800200 */
.L_x_37947:
        /* <DEDUP_REMOVED lines=61> */
.L_x_37945:
[----:B------:R-:W-:Y:S05]  /*230e0*/  BSYNC.RECONVERGENT B3 ;  /* 0x0000000000037941 */ /* 0x000fea0003800200 */
.L_x_37944:
        /* <DEDUP_REMOVED lines=9> */
.L_x_37943:
[----:B------:R-:W-:Y:S05]  /*23180*/  BSYNC.RECONVERGENT B2 ;  /* 0x0000000000027941 */ /* 0x000fea0003800200 */
.L_x_37942:
        /* <DEDUP_REMOVED lines=16> */
.L_x_37951:
        /* <DEDUP_REMOVED lines=13> */
.L_x_37953:
[----:B------:R-:W-:Y:S05]  /*23360*/  BSYNC.RECONVERGENT B3 ;  /* 0x0000000000037941 */ /* 0x000fea0003800200 */
.L_x_37952:
        /* <DEDUP_REMOVED lines=61> */
.L_x_37950:
[----:B------:R-:W-:Y:S05]  /*23740*/  BSYNC.RECONVERGENT B2 ;  /* 0x0000000000027941 */ /* 0x000fea0003800200 */
.L_x_37949:
        /* <DEDUP_REMOVED lines=10> */
.L_x_37894:
[----:B------:R-:W-:Y:S05]  /*237f0*/  BSYNC.RECONVERGENT B1 ;  /* 0x0000000000017941 */ /* 0x000fea0003800200 */
.L_x_37843:
        /* <DEDUP_REMOVED lines=27> */
.L_x_37955:
[----:B------:R-:W-:Y:S05]  /*239b0*/  BSYNC.RECONVERGENT B1 ;  /* 0x0000000000017941 */ /* 0x000fea0003800200 */
.L_x_37954:
[----:B------:R-:W-:Y:S01]  /*239c0*/  VIADD R10, R10, 0x20 ;  /* 0x000000200a0a7836 */ /* 0x000fe20000000000 */
[----:B------:R-:W-:-:S07]  /*239d0*/  IADD3 R11, PT, PT, R11, 0x20, RZ ;  /* 0x000000200b0b7810 */ /* 0x000fce0007ffe0ff */
.L_x_37840:
[----:B------:R-:W-:Y:S05]  /*239e0*/  BSYNC.RECONVERGENT B0 ;  /* 0x0000000000007941 */ /* 0x000fea0003800200 */
.L_x_37839:
        /* <DEDUP_REMOVED lines=10> */
.L_x_37959:
[----:B------:R-:W-:Y:S05]  /*23a90*/  BSYNC.RECONVERGENT B1 ;  /* 0x0000000000017941 */ /* 0x000fea0003800200 */
.L_x_37958:
        /* <DEDUP_REMOVED lines=29> */
.L_x_37966:
        /* <DEDUP_REMOVED lines=13> */
.L_x_37968:
[----:B------:R-:W-:Y:S05]  /*23d40*/  BSYNC.RECONVERGENT B4 ;  /* 0x0000000000047941 */ /* 0x000fea0003800200 */
.L_x_37967:
        /* <DEDUP_REMOVED lines=61> */
.L_x_37965:
[----:B------:R-:W-:Y:S05]  /*24120*/  BSYNC.RECONVERGENT B3 ;  /* 0x0000000000037941 */ /* 0x000fea0003800200 */
.L_x_37964:
        /* <DEDUP_REMOVED lines=10> */
.L_x_37963:
[----:B------:R-:W-:Y:S05]  /*241d0*/  BSYNC.RECONVERGENT B2 ;  /* 0x0000000000027941 */ /* 0x000fea0003800200 */
.L_x_37962:
        /* <DEDUP_REMOVED lines=20> */
.L_x_37973:
        /* <DEDUP_REMOVED lines=13> */
.L_x_37975:
[----:B------:R-:W-:Y:S05]  /*243f0*/  BSYNC.RECONVERGENT B4 ;  /* 0x0000000000047941 */ /* 0x000fea0003800200 */
.L_x_37974:
        /* <DEDUP_REMOVED lines=61> */
.L_x_37972:
[----:B------:R-:W-:Y:S05]  /*247d0*/  BSYNC.RECONVERGENT B3 ;  /* 0x0000000000037941 */ /* 0x000fea0003800200 */
.L_x_37971:
        /* <DEDUP_REMOVED lines=11> */
.L_x_37970:
[----:B------:R-:W-:Y:S05]  /*24890*/  BSYNC.RECONVERGENT B2 ;  /* 0x0000000000027941 */ /* 0x000fea0003800200 */
.L_x_37969:
        /* <DEDUP_REMOVED lines=20> */
.L_x_37980:
        /* <DEDUP_REMOVED lines=13> */
.L_x_37982:
[----:B------:R-:W-:Y:S05]  /*24ab0*/  BSYNC.RECONVERGENT B4 ;  /* 0x0000000000047941 */ /* 0x000fea0003800200 */
.L_x_37981:
        /* <DEDUP_REMOVED lines=61> */
.L_x_37979:
[----:B------:R-:W-:Y:S05]  /*24e90*/  BSYNC.RECONVERGENT B3 ;  /* 0x0000000000037941 */ /* 0x000fea0003800200 */
.L_x_37978:
        /* <DEDUP_REMOVED lines=10> */
.L_x_37977:
[----:B------:R-:W-:Y:S05]  /*24f40*/  BSYNC.RECONVERGENT B2 ;  /* 0x0000000000027941 */ /* 0x000fea0003800200 */
.L_x_37976:
        /* <DEDUP_REMOVED lines=20> */
.L_x_37987:
        /* <DEDUP_REMOVED lines=13> */
.L_x_37989:
[----:B------:R-:W-:Y:S05]  /*25160*/  BSYNC.RECONVERGENT B4 ;  /* 0x0000000000047941 */ /* 0x000fea0003800200 */
.L_x_37988:
        /* <DEDUP_REMOVED lines=61> */
.L_x_37986:
[----:B------:R-:W-:Y:S05]  /*25540*/  BSYNC.RECONVERGENT B3 ;  /* 0x0000000000037941 */ /* 0x000fea0003800200 */
.L_x_37985:
        /* <DEDUP_REMOVED lines=11> */
.L_x_37984:
[----:B------:R-:W-:Y:S05]  /*25600*/  BSYNC.RECONVERGENT B2 ;  /* 0x0000000000027941 */ /* 0x000fea0003800200 */
.L_x_37983:
        /* <DEDUP_REMOVED lines=20> */
.L_x_37994:
        /* <DEDUP_REMOVED lines=13> */
.L_x_37996:
[----:B------:R-:W-:Y:S05]  /*25820*/  BSYNC.RECONVERGENT B4 ;  /* 0x0000000000047941 */ /* 0x000fea0003800200 */
.L_x_37995:
        /* <DEDUP_REMOVED lines=61> */
.L_x_37993:
[----:B------:R-:W-:Y:S05]  /*25c00*/  BSYNC.RECONVERGENT B3 ;  /* 0x0000000000037941 */ /* 0x000fea0003800200 */
.L_x_37992:
        /* <DEDUP_REMOVED lines=10> */
.L_x_37991:
[----:B------:R-:W-:Y:S05]  /*25cb0*/  BSYNC.RECONVERGENT B2 ;  /* 0x0000000000027941 */ /* 0x000fea0003800200 */
.L_x_37990:
        /* <DEDUP_REMOVED lines=20> */
.L_x_38001:
        /* <DEDUP_REMOVED lines=13> */
.L_x_38003:
[----:B------:R-:W-:Y:S05]  /*25ed0*/  BSYNC.RECONVERGENT B4 ;  /* 0x0000000000047941 */ /* 0x000fea0003800200 */
.L_x_38002:
        /* <DEDUP_REMOVED lines=61> */
.L_x_38000:
[----:B------:R-:W-:Y:S05]  /*262b0*/  BSYNC.RECONVERGENT B3 ;  /* 0x0000000000037941 */ /* 0x000fea0003800200 */
.L_x_37999:
        /* <DEDUP_REMOVED lines=11> */
.L_x_37998:
[----:B------:R-:W-:Y:S05]  /*26370*/  BSYNC.RECONVERGENT B2 ;  /* 0x0000000000027941 */ /* 0x000fea0003800200 */
.L_x_37997:
        /* <DEDUP_REMOVED lines=20> */
.L_x_38008:
        /* <DEDUP_REMOVED lines=13> */
.L_x_38010:
[----:B------:R-:W-:Y:S05]  /*26590*/  BSYNC.RECONVERGENT B4 ;  /* 0x0000000000047941 */ /* 0x000fea0003800200 */
.L_x_38009:
        /* <DEDUP_REMOVED lines=61> */
.L_x_38007:
[----:B------:R-:W-:Y:S05]  /*26970*/  BSYNC.RECONVERGENT B3 ;  /* 0x0000000000037941 */ /* 0x000fea0003800200 */
.L_x_38006:
        /* <DEDUP_REMOVED lines=10> */
.L_x_38005:
[----:B------:R-:W-:Y:S05]  /*26a20*/  BSYNC.RECONVERGENT B2 ;  /* 0x0000000000027941 */ /* 0x000fea0003800200 */
.L_x_38004:
        /* <DEDUP_REMOVED lines=19> */
.L_x_38014:
        /* <DEDUP_REMOVED lines=13> */
.L_x_38016:
[----:B------:R-:W-:Y:S05]  /*26c30*/  BSYNC.RECONVERGENT B3 ;  /* 0x0000000000037941 */ /* 0x000fea0003800200 */
.L_x_38015:
        /* <DEDUP_REMOVED lines=61> */
.L_x_38013:
[----:B------:R-:W-:Y:S05]  /*27010*/  BSYNC.RECONVERGENT B2 ;  /* 0x0000000000027941 */ /* 0x000fea0003800200 */
.L_x_38012:
        /* <DEDUP_REMOVED lines=12> */
.L_x_37961:
        /* <DEDUP_REMOVED lines=21> */
.L_x_38021:
        /* <DEDUP_REMOVED lines=13> */
.L_x_38023:
[----:B------:R-:W-:Y:S05]  /*27300*/  BSYNC.RECONVERGENT B4 ;  /* 0x0000000000047941 */ /* 0x000fea0003800200 */
.L_x_38022:
        /* <DEDUP_REMOVED lines=61> */
.L_x_38020:
[----:B------:R-:W-:Y:S05]  /*276e0*/  BSYNC.RECONVERGENT B3 ;  /* 0x0000000000037941 */ /* 0x000fea0003800200 */
.L_x_38019:
        /* <DEDUP_REMOVED lines=9> */
.L_x_38018:
[----:B------:R-:W-:Y:S05]  /*27780*/  BSYNC.RECONVERGENT B2 ;  /* 0x0000000000027941 */ /* 0x000fea0003800200 */
.L_x_38017:
        /* <DEDUP_REMOVED lines=17> */
.L_x_38028:
        /* <DEDUP_REMOVED lines=13> */
.L_x_38030:
[----:B------:R-:W-:Y:S05]  /*27970*/  BSYNC.RECONVERGENT B4 ;  /* 0x0000000000047941 */ /* 0x000fea0003800200 */
.L_x_38029:
        /* <DEDUP_REMOVED lines=61> */
.L_x_38027:
[----:B------:R-:W-:Y:S05]  /*27d50*/  BSYNC.RECONVERGENT B3 ;  /* 0x0000000000037941 */ /* 0x000fea0003800200 */
.L_x_38026:
        /* <DEDUP_REMOVED lines=10> */
.L_x_38025:
[----:B------:R-:W-:Y:S05]  /*27e00*/  BSYNC.RECONVERGENT B2 ;  /* 0x0000000000027941 */ /* 0x000fea0003800200 */
.L_x_38024:
        /* <DEDUP_REMOVED lines=17> */
.L_x_38035:
        /* <DEDUP_REMOVED lines=13> */
.L_x_38037:
[----:B------:R-:W-:Y:S05]  /*27ff0*/  BSYNC.RECONVERGENT B4 ;  /* 0x0000000000047941 */ /* 0x000fea0003800200 */
.L_x_38036:
        /* <DEDUP_REMOVED lines=61> */
.L_x_38034:
[----:B------:R-:W-:Y:S05]  /*283d0*/  BSYNC.RECONVERGENT B3 ;  /* 0x0000000000037941 */ /* 0x000fea0003800200 */
.L_x_38033:
        /* <DEDUP_REMOVED lines=9> */
.L_x_38032:
[----:B------:R-:W-:Y:S05]  /*28470*/  BSYNC.RECONVERGENT B2 ;  /* 0x0000000000027941 */ /* 0x000fea0003800200 */
.L_x_38031:
        /* <DEDUP_REMOVED lines=17> */
.L_x_38042:
        /* <DEDUP_REMOVED lines=13> */
.L_x_38044:
[----:B------:R-:W-:Y:S05]  /*28660*/  BSYNC.RECONVERGENT B4 ;  /* 0x0000000000047941 */ /* 0x000fea0003800200 */
.L_x_38043:
        /* <DEDUP_REMOVED lines=61> */
.L_x_38041:
[----:B------:R-:W-:Y:S05]  /*28a40*/  BSYNC.RECONVERGENT B3 ;  /* 0x0000000000037941 */ /* 0x000fea0003800200 */
.L_x_38040:
        /* <DEDUP_REMOVED lines=10> */
.L_x_38039:
[----:B------:R-:W-:Y:S05]  /*28af0*/  BSYNC.RECONVERGENT B2 ;  /* 0x0000000000027941 */ /* 0x000fea0003800200 */
.L_x_38038:
        /* <DEDUP_REMOVED lines=17> */
.L_x_38049:
        /* <DEDUP_REMOVED lines=13> */
.L_x_38051:
[----:B------:R-:W-:Y:S05]  /*28ce0*/  BSYNC.RECONVERGENT B4 ;  /* 0x0000000000047941 */ /* 0x000fea0003800200 */
.L_x_38050:
        /* <DEDUP_REMOVED lines=61> */
.L_x_38048:
[----:B------:R-:W-:Y:S05]  /*290c0*/  BSYNC.RECONVERGENT B3 ;  /* 0x0000000000037941 */ /* 0x000fea0003800200 */
.L_x_38047:
        /* <DEDUP_REMOVED lines=9> */
.L_x_38046:
[----:B------:R-:W-:Y:S05]  /*29160*/  BSYNC.RECONVERGENT B2 ;  /* 0x0000000000027941 */ /* 0x000fea0003800200 */
.L_x_38045:
        /* <DEDUP_REMOVED lines=17> */
.L_x_38056:
        /* <DEDUP_REMOVED lines=13> */
.L_x_38058:
[----:B------:R-:W-:Y:S05]  /*29350*/  BSYNC.RECONVERGENT B4 ;  /* 0x0000000000047941 */ /* 0x000fea0003800200 */
.L_x_38057:
        /* <DEDUP_REMOVED lines=61> */
.L_x_38055:
[----:B------:R-:W-:Y:S05]  /*29730*/  BSYNC.RECONVERGENT B3 ;  /* 0x0000000000037941 */ /* 0x000fea0003800200 */
.L_x_38054:
        /* <DEDUP_REMOVED lines=10> */
.L_x_38053:
[----:B------:R-:W-:Y:S05]  /*297e0*/  BSYNC.RECONVERGENT B2 ;  /* 0x0000000000027941 */ /* 0x000fea0003800200 */
.L_x_38052:
        /* <DEDUP_REMOVED lines=17> */
.L_x_38063:
        /* <DEDUP_REMOVED lines=13> */
.L_x_38065:
[----:B------:R-:W-:Y:S05]  /*299d0*/  BSYNC.RECONVERGENT B4 ;  /* 0x0000000000047941 */ /* 0x000fea0003800200 */
.L_x_38064:
        /* <DEDUP_REMOVED lines=61> */
.L_x_38062:
[----:B------:R-:W-:Y:S05]  /*29db0*/  BSYNC.RECONVERGENT B3 ;  /* 0x0000000000037941 */ /* 0x000fea0003800200 */
.L_x_38061:
        /* <DEDUP_REMOVED lines=9> */
.L_x_38060:
[----:B------:R-:W-:Y:S05]  /*29e50*/  BSYNC.RECONVERGENT B2 ;  /* 0x0000000000027941 */ /* 0x000fea0003800200 */
.L_x_38059:
        /* <DEDUP_REMOVED lines=16> */
.L_x_38068:
        /* <DEDUP_REMOVED lines=13> */
.L_x_38070:
[----:B------:R-:W-:Y:S05]  /*2a030*/  BSYNC.RECONVERGENT B3 ;  /* 0x0000000000037941 */ /* 0x000fea0003800200 */
.L_x_38069:
        /* <DEDUP_REMOVED lines=61> */
.L_x_38067:
[----:B------:R-:W-:Y:S05]  /*2a410*/  BSYNC.RECONVERGENT B2 ;  /* 0x0000000000027941 */ /* 0x000fea0003800200 */
.L_x_38066:
        /* <DEDUP_REMOVED lines=10> */
.L_x_38011:
[----:B------:R-:W-:Y:S05]  /*2a4c0*/  BSYNC.RECONVERGENT B1 ;  /* 0x0000000000017941 */ /* 0x000fea0003800200 */
.L_x_37960:
        /* <DEDUP_REMOVED lines=27> */
.L_x_38072:
[----:B------:R-:W-:Y:S05]  /*2a680*/  BSYNC.RECONVERGENT B1 ;  /* 0x0000000000017941 */ /* 0x000fea0003800200 */
.L_x_38071:
[----:B------:R-:W-:Y:S01]  /*2a690*/  VIADD R10, R10, 0x20 ;  /* 0x000000200a0a7836 */ /* 0x000fe20000000000 */
[----:B------:R-:W-:-:S07]  /*2a6a0*/  IADD3 R11, PT, PT, R11, 0x20, RZ ;  /* 0x000000200b0b7810 */ /* 0x000fce0007ffe0ff */
.L_x_37957:
[----:B------:R-:W-:Y:S05]  /*2a6b0*/  BSYNC.RECONVERGENT B0 ;  /* 0x0000000000007941 */ /* 0x000fea0003800200 */
.L_x_37956:
        /* <DEDUP_REMOVED lines=10> */
.L_x_38076:
[----:B------:R-:W-:Y:S05]  /*2a760*/  BSYNC.RECONVERGENT B1 ;  /* 0x0000000000017941 */ /* 0x000fea0003800200 */
.L_x_38075:
        /* <DEDUP_REMOVED lines=29> */
.L_x_38083:
        /* <DEDUP_REMOVED lines=13> */
.L_x_38085:
[----:B------:R-:W-:Y:S05]  /*2aa10*/  BSYNC.RECONVERGENT B4 ;  /* 0x0000000000047941 */ /* 0x000fea0003800200 */
.L_x_38084:
        /* <DEDUP_REMOVED lines=61> */
.L_x_38082:
[----:B------:R-:W-:Y:S05]  /*2adf0*/  BSYNC.RECONVERGENT B3 ;  /* 0x0000000000037941 */ /* 0x000fea0003800200 */
.L_x_38081:
        /* <DEDUP_REMOVED lines=10> */
.L_x_38080:
[----:B------:R-:W-:Y:S05]  /*2aea0*/  BSYNC.RECONVERGENT B2 ;  /* 0x0000000000027941 */ /* 0x000fea0003800200 */
.L_x_38079:
        /* <DEDUP_REMOVED lines=20> */
.L_x_38090:
        /* <DEDUP_REMOVED lines=13> */
.L_x_38092:
[----:B------:R-:W-:Y:S05]  /*2b0c0*/  BSYNC.RECONVERGENT B4 ;  /* 0x0000000000047941 */ /* 0x000fea0003800200 */
.L_x_38091:
        /* <DEDUP_REMOVED lines=61> */
.L_x_38089:
[----:B------:R-:W-:Y:S05]  /*2b4a0*/  BSYNC.RECONVERGENT B3 ;  /* 0x0000000000037941 */ /* 0x000fea0003800200 */
.L_x_38088:
        /* <DEDUP_REMOVED lines=11> */
.L_x_38087:
[----:B------:R-:W-:Y:S05]  /*2b560*/  BSYNC.RECONVERGENT B2 ;  /* 0x0000000000027941 */ /* 0x000fea0003800200 */
.L_x_38086:
        /* <DEDUP_REMOVED lines=20> */
.L_x_38097:
        /* <DEDUP_REMOVED lines=13> */
.L_x_38099:
[----:B------:R-:W-:Y:S05]  /*2b780*/  BSYNC.RECONVERGENT B4 ;  /* 0x0000000000047941 */ /* 0x000fea0003800200 */
.L_x_38098:
        /* <DEDUP_REMOVED lines=61> */
.L_x_38096:
[----:B------:R-:W-:Y:S05]  /*2bb60*/  BSYNC.RECONVERGENT B3 ;  /* 0x0000000000037941 */ /* 0x000fea0003800200 */
.L_x_38095:
        /* <DEDUP_REMOVED lines=10> */
.L_x_38094:
[----:B------:R-:W-:Y:S05]  /*2bc10*/  BSYNC.RECONVERGENT B2 ;  /* 0x0000000000027941 */ /* 0x000fea0003800200 */
.L_x_38093:
        /* <DEDUP_REMOVED lines=20> */
.L_x_38104:
        /* <DEDUP_REMOVED lines=13> */
.L_x_38106:
[----:B------:R-:W-:Y:S05]  /*2be30*/  BSYNC.RECONVERGENT B4 ;  /* 0x0000000000047941 */ /* 0x000fea0003800200 */
.L_x_38105:
        /* <DEDUP_REMOVED lines=61> */
.L_x_38103:
[----:B------:R-:W-:Y:S05]  /*2c210*/  BSYNC.RECONVERGENT B3 ;  /* 0x0000000000037941 */ /* 0x000fea0003800200 */
.L_x_38102:
        /* <DEDUP_REMOVED lines=11> */
.L_x_38101:
[----:B------:R-:W-:Y:S05]  /*2c2d0*/  BSYNC.RECONVERGENT B2 ;  /* 0x0000000000027941 */ /* 0x000fea0003800200 */
.L_x_38100:
        /* <DEDUP_REMOVED lines=20> */
.L_x_38111:
        /* <DEDUP_REMOVED lines=13> */
.L_x_38113:
[----:B------:R-:W-:Y:S05]  /*2c4f0*/  BSYNC.RECONVERGENT B4 ;  /* 0x0000000000047941 */ /* 0x000fea0003800200 */
.L_x_38112:
        /* <DEDUP_REMOVED lines=61> */
.L_x_38110:
[----:B------:R-:W-:Y:S05]  /*2c8d0*/  BSYNC.RECONVERGENT B3 ;  /* 0x0000000000037941 */ /* 0x000fea0003800200 */
.L_x_38109:
        /* <DEDUP_REMOVED lines=10> */
.L_x_38108:
[----:B------:R-:W-:Y:S05]  /*2c980*/  BSYNC.RECONVERGENT B2 ;  /* 0x0000000000027941 */ /* 0x000fea0003800200 */
.L_x_38107:
        /* <DEDUP_REMOVED lines=20> */
.L_x_38118:
        /* <DEDUP_REMOVED lines=13> */
.L_x_38120:
[----:B------:R-:W-:Y:S05]  /*2cba0*/  BSYNC.RECONVERGENT B4 ;  /* 0x0000000000047941 */ /* 0x000fea0003800200 */
.L_x_38119:
        /* <DEDUP_REMOVED lines=61> */
.L_x_38117:
[----:B------:R-:W-:Y:S05]  /*2cf80*/  BSYNC.RECONVERGENT B3 ;  /* 0x0000000000037941 */ /* 0x000fea0003800200 */
.L_x_38116:
        /* <DEDUP_REMOVED lines=11> */
.L_x_38115:
[----:B------:R-:W-:Y:S05]  /*2d040*/  BSYNC.RECONVERGENT B2 ;  /* 0x0000000000027941 */ /* 0x000fea0003800200 */
.L_x_38114:
        /* <DEDUP_REMOVED lines=20> */
.L_x_38125:
        /* <DEDUP_REMOVED lines=13> */
.L_x_38127:
[----:B------:R-:W-:Y:S05]  /*2d260*/  BSYNC.RECONVERGENT B4 ;  /* 0x0000000000047941 */ /* 0x000fea0003800200 */
.L_x_38126:
        /* <DEDUP_REMOVED lines=61> */
.L_x_38124:
[----:B------:R-:W-:Y:S05]  /*2d640*/  BSYNC.RECONVERGENT B3 ;  /* 0x0000000000037941 */ /* 0x000fea0003800200 */
.L_x_38123:
        /* <DEDUP_REMOVED lines=10> */
.L_x_38122:
[----:B------:R-:W-:Y:S05]  /*2d6f0*/  BSYNC.RECONVERGENT B2 ;  /* 0x0000000000027941 */ /* 0x000fea0003800200 */
.L_x_38121:
        /* <DEDUP_REMOVED lines=19> */
.L_x_38131:
        /* <DEDUP_REMOVED lines=13> */
.L_x_38133:
[----:B------:R-:W-:Y:S05]  /*2d900*/  BSYNC.RECONVERGENT B3 ;  /* 0x0000000000037941 */ /* 0x000fea0003800200 */
.L_x_38132:
        /* <DEDUP_REMOVED lines=61> */
.L_x_38130:
[----:B------:R-:W-:Y:S05]  /*2dce0*/  BSYNC.RECONVERGENT B2 ;  /* 0x0000000000027941 */ /* 0x000fea0003800200 */
.L_x_38129:
        /* <DEDUP_REMOVED lines=12> */
.L_x_38078:
        /* <DEDUP_REMOVED lines=21> */
.L_x_38138:
        /* <DEDUP_REMOVED lines=13> */
.L_x_38140:
[----:B------:R-:W-:Y:S05]  /*2dfd0*/  BSYNC.RECONVERGENT B4 ;  /* 0x0000000000047941 */ /* 0x000fea0003800200 */
.L_x_38139:
        /* <DEDUP_REMOVED lines=61> */
.L_x_38137:
[----:B------:R-:W-:Y:S05]  /*2e3b0*/  BSYNC.RECONVERGENT B3 ;  /* 0x0000000000037941 */ /* 0x000fea0003800200 */
.L_x_38136:
        /* <DEDUP_REMOVED lines=9> */
.L_x_38135:
[----:B------:R-:W-:Y:S05]  /*2e450*/  BSYNC.RECONVERGENT B2 ;  /* 0x0000000000027941 */ /* 0x000fea0003800200 */
.L_x_38134:
        /* <DEDUP_REMOVED lines=17> */
.L_x_38145:
        /* <DEDUP_REMOVED lines=13> */
.L_x_38147:
[----:B------:R-:W-:Y:S05]  /*2e640*/  BSYNC.RECONVERGENT B4 ;  /* 0x0000000000047941 */ /* 0x000fea0003800200 */
.L_x_38146:
        /* <DEDUP_REMOVED lines=61> */
.L_x_38144:
[----:B------:R-:W-:Y:S05]  /*2ea20*/  BSYNC.RECONVERGENT B3 ;  /* 0x0000000000037941 */ /* 0x000fea0003800200 */
.L_x_38143:
        /* <DEDUP_REMOVED lines=10> */
.L_x_38142:
[----:B------:R-:W-:Y:S05]  /*2ead0*/  BSYNC.RECONVERGENT B2 ;  /* 0x0000000000027941 */ /* 0x000fea0003800200 */
.L_x_38141:
        /* <DEDUP_REMOVED lines=17> */
.L_x_38152:
        /* <DEDUP_REMOVED lines=13> */
.L_x_38154:
[----:B------:R-:W-:Y:S05]  /*2ecc0*/  BSYNC.RECONVERGENT B4 ;  /* 0x0000000000047941 */ /* 0x000fea0003800200 */
.L_x_38153:
        /* <DEDUP_REMOVED lines=61> */
.L_x_38151:
[----:B------:R-:W-:Y:S05]  /*2f0a0*/  BSYNC.RECONVERGENT B3 ;  /* 0x0000000000037941 */ /* 0x000fea0003800200 */
.L_x_38150:
        /* <DEDUP_REMOVED lines=9> */
.L_x_38149:
[----:B------:R-:W-:Y:S05]  /*2f140*/  BSYNC.RECONVERGENT B2 ;  /* 0x0000000000027941 */ /* 0x000fea0003800200 */
.L_x_38148:
        /* <DEDUP_REMOVED lines=17> */
.L_x_38159:
        /* <DEDUP_REMOVED lines=13> */
.L_x_38161:
[----:B------:R-:W-:Y:S05]  /*2f330*/  BSYNC.RECONVERGENT B4 ;  /* 0x0000000000047941 */ /* 0x000fea0003800200 */
.L_x_38160:
        /* <DEDUP_REMOVED lines=61> */
.L_x_38158:
[----:B------:R-:W-:Y:S05]  /*2f710*/  BSYNC.RECONVERGENT B3 ;  /* 0x0000000000037941 */ /* 0x000fea0003800200 */
.L_x_38157:
        /* <DEDUP_REMOVED lines=10> */
.L_x_38156:
[----:B------:R-:W-:Y:S05]  /*2f7c0*/  BSYNC.RECONVERGENT B2 ;  /* 0x0000000000027941 */ /* 0x000fea0003800200 */
.L_x_38155:
        /* <DEDUP_REMOVED lines=17> */
.L_x_38166:
        /* <DEDUP_REMOVED lines=13> */
.L_x_38168:
[----:B------:R-:W-:Y:S05]  /*2f9b0*/  BSYNC.RECONVERGENT B4 ;  /* 0x0000000000047941 */ /* 0x000fea0003800200 */
.L_x_38167:
        /* <DEDUP_REMOVED lines=61> */
.L_x_38165:
[----:B------:R-:W-:Y:S05]  /*2fd90*/  BSYNC.RECONVERGENT B3 ;  /* 0x0000000000037941 */ /* 0x000fea0003800200 */
.L_x_38164:
        /* <DEDUP_REMOVED lines=9> */
.L_x_38163:
[----:B------:R-:W-:Y:S05]  /*2fe30*/  BSYNC.RECONVERGENT B2 ;  /* 0x0000000000027941 */ /* 0x000fea0003800200 */
.L_x_38162:
        /* <DEDUP_REMOVED lines=17> */
.L_x_38173:
        /* <DEDUP_REMOVED lines=13> */
.L_x_38175:
[----:B------:R-:W-:Y:S05]  /*30020*/  BSYNC.RECONVERGENT B4 ;  /* 0x0000000000047941 */ /* 0x000fea0003800200 */
.L_x_38174:
        /* <DEDUP_REMOVED lines=61> */
.L_x_38172:
[----:B------:R-:W-:Y:S05]  /*30400*/  BSYNC.RECONVERGENT B3 ;  /* 0x0000000000037941 */ /* 0x000fea0003800200 */
.L_x_38171:
        /* <DEDUP_REMOVED lines=10> */
.L_x_38170:
[----:B------:R-:W-:Y:S05]  /*304b0*/  BSYNC.RECONVERGENT B2 ;  /* 0x0000000000027941 */ /* 0x000fea0003800200 */
.L_x_38169:
        /* <DEDUP_REMOVED lines=17> */
.L_x_38180:
        /* <DEDUP_REMOVED lines=13> */
.L_x_38182:
[----:B------:R-:W-:Y:S05]  /*306a0*/  BSYNC.RECONVERGENT B4 ;  /* 0x0000000000047941 */ /* 0x000fea0003800200 */
.L_x_38181:
        /* <DEDUP_REMOVED lines=61> */
.L_x_38179:
[----:B------:R-:W-:Y:S05]  /*30a80*/  BSYNC.RECONVERGENT B3 ;  /* 0x0000000000037941 */ /* 0x000fea0003800200 */
.L_x_38178:
        /* <DEDUP_REMOVED lines=9> */
.L_x_38177:
[----:B------:R-:W-:Y:S05]  /*30b20*/  BSYNC.RECONVERGENT B2 ;  /* 0x0000000000027941 */ /* 0x000fea0003800200 */
.L_x_38176:
        /* <DEDUP_REMOVED lines=16> */
.L_x_38185:
        /* <DEDUP_REMOVED lines=13> */
.L_x_38187:
[----:B------:R-:W-:Y:S05]  /*30d00*/  BSYNC.RECONVERGENT B3 ;  /* 0x0000000000037941 */ /* 0x000fea0003800200 */
.L_x_38186:
        /* <DEDUP_REMOVED lines=61> */
.L_x_38184:
[----:B------:R-:W-:Y:S05]  /*310e0*/  BSYNC.RECONVERGENT B2 ;  /* 0x0000000000027941 */ /* 0x000fea0003800200 */
.L_x_38183:
        /* <DEDUP_REMOVED lines=10> */
.L_x_38128:
[----:B------:R-:W-:Y:S05]  /*31190*/  BSYNC.RECONVERGENT B1 ;  /* 0x0000000000017941 */ /* 0x000fea0003800200 */
.L_x_38077:
        /* <DEDUP_REMOVED lines=27> */
.L_x_38189:
[----:B------:R-:W-:Y:S05]  /*31350*/  BSYNC.RECONVERGENT B1 ;  /* 0x0000000000017941 */ /* 0x000fea0003800200 */
.L_x_38188:
[----:B------:R-:W-:Y:S01]  /*31360*/  VIADD R10, R10, 0x20 ;  /* 0x000000200a0a7836 */ /* 0x000fe20000000000 */
[----:B------:R-:W-:-:S07]  /*31370*/  IADD3 R11, PT, PT, R11, 0x20, RZ ;  /* 0x000000200b0b7810 */ /* 0x000fce0007ffe0ff */
.L_x_38074:
[----:B------:R-:W-:Y:S05]  /*31380*/  BSYNC.RECONVERGENT B0 ;  /* 0x0000000000007941 */ /* 0x000fea0003800200 */
.L_x_38073:
        /* <DEDUP_REMOVED lines=10> */
.L_x_38193:
[----:B------:R-:W-:Y:S05]  /*31430*/  BSYNC.RECONVERGENT B1 ;  /* 0x0000000000017941 */ /* 0x000fea0003800200 */
.L_x_38192:
        /* <DEDUP_REMOVED lines=29> */
.L_x_38200:
        /* <DEDUP_REMOVED lines=13> */
.L_x_38202:
[----:B------:R-:W-:Y:S05]  /*316e0*/  BSYNC.RECONVERGENT B4 ;  /* 0x0000000000047941 */ /* 0x000fea0003800200 */
.L_x_38201:
        /* <DEDUP_REMOVED lines=61> */
.L_x_38199:
[----:B------:R-:W-:Y:S05]  /*31ac0*/  BSYNC.RECONVERGENT B3 ;  /* 0x0000000000037941 */ /* 0x000fea0003800200 */
.L_x_38198:
        /* <DEDUP_REMOVED lines=10> */
.L_x_38197:
[----:B------:R-:W-:Y:S05]  /*31b70*/  BSYNC.RECONVERGENT B2 ;  /* 0x0000000000027941 */ /* 0x000fea0003800200 */
.L_x_38196:
        /* <DEDUP_REMOVED lines=20> */
.L_x_38207:
        /* <DEDUP_REMOVED lines=13> */
.L_x_38209:
[----:B------:R-:W-:Y:S05]  /*31d90*/  BSYNC.RECONVERGENT B4 ;  /* 0x0000000000047941 */ /* 0x000fea0003800200 */
.L_x_38208:
        /* <DEDUP_REMOVED lines=61> */
.L_x_38206:
[----:B------:R-:W-:Y:S05]  /*32170*/  BSYNC.RECONVERGENT B3 ;  /* 0x0000000000037941 */ /* 0x000fea0003800200 */
.L_x_38205:
        /* <DEDUP_REMOVED lines=11> */
.L_x_38204:
[----:B------:R-:W-:Y:S05]  /*32230*/  BSYNC.RECONVERGENT B2 ;  /* 0x0000000000027941 */ /* 0x000fea0003800200 */
.L_x_38203:
        /* <DEDUP_REMOVED lines=20> */
.L_x_38214:
        /* <DEDUP_REMOVED lines=13> */
.L_x_38216:
[----:B------:R-:W-:Y:S05]  /*32450*/  BSYNC.RECONVERGENT B4 ;  /* 0x0000000000047941 */ /* 0x000fea0003800200 */
.L_x_38215:
        /* <DEDUP_REMOVED lines=61> */
.L_x_38213:
[----:B------:R-:W-:Y:S05]  /*32830*/  BSYNC.RECONVERGENT B3 ;  /* 0x0000000000037941 */ /* 0x000fea0003800200 */
.L_x_38212:
        /* <DEDUP_REMOVED lines=10> */
.L_x_38211:
[----:B------:R-:W-:Y:S05]  /*328e0*/  BSYNC.RECONVERGENT B2 ;  /* 0x0000000000027941 */ /* 0x000fea0003800200 */
.L_x_38210:
        /* <DEDUP_REMOVED lines=20> */
.L_x_38221:
        /* <DEDUP_REMOVED lines=13> */
.L_x_38223:
[----:B------:R-:W-:Y:S05]  /*32b00*/  BSYNC.RECONVERGENT B4 ;  /* 0x0000000000047941 */ /* 0x000fea0003800200 */
.L_x_38222:
        /* <DEDUP_REMOVED lines=61> */
.L_x_38220:
[----:B------:R-:W-:Y:S05]  /*32ee0*/  BSYNC.RECONVERGENT B3 ;  /* 0x0000000000037941 */ /* 0x000fea0003800200 */
.L_x_38219:
        /* <DEDUP_REMOVED lines=11> */
.L_x_38218:
[----:B------:R-:W-:Y:S05]  /*32fa0*/  BSYNC.RECONVERGENT B2 ;  /* 0x0000000000027941 */ /* 0x000fea0003800200 */
.L_x_38217:
        /* <DEDUP_REMOVED lines=20> */
.L_x_38228:
        /* <DEDUP_REMOVED lines=13> */
.L_x_38230:
[----:B------:R-:W-:Y:S05]  /*331c0*/  BSYNC.RECONVERGENT B4 ;  /* 0x0000000000047941 */ /* 0x000fea0003800200 */
.L_x_38229:
        /* <DEDUP_REMOVED lines=61> */
.L_x_38227:
[----:B------:R-:W-:Y:S05]  /*335a0*/  BSYNC.RECONVERGENT B3 ;  /* 0x0000000000037941 */ /* 0x000fea0003800200 */
.L_x_38226:
        /* <DEDUP_REMOVED lines=10> */
.L_x_38225:
[----:B------:R-:W-:Y:S05]  /*33650*/  BSYNC.RECONVERGENT B2 ;  /* 0x0000000000027941 */ /* 0x000fea0003800200 */
.L_x_38224:
        /* <DEDUP_REMOVED lines=20> */
.L_x_38235:
        /* <DEDUP_REMOVED lines=13> */
.L_x_38237:
[----:B------:R-:W-:Y:S05]  /*33870*/  BSYNC.RECONVERGENT B4 ;  /* 0x0000000000047941 */ /* 0x000fea0003800200 */
.L_x_38236:
        /* <DEDUP_REMOVED lines=61> */
.L_x_38234:
[----:B------:R-:W-:Y:S05]  /*33c50*/  BSYNC.RECONVERGENT B3 ;  /* 0x0000000000037941 */ /* 0x000fea0003800200 */
.L_x_38233:
        /* <DEDUP_REMOVED lines=11> */
.L_x_38232:
[----:B------:R-:W-:Y:S05]  /*33d10*/  BSYNC.RECONVERGENT B2 ;  /* 0x0000000000027941 */ /* 0x000fea0003800200 */
.L_x_38231:
        /* <DEDUP_REMOVED lines=20> */
.L_x_38242:
        /* <DEDUP_REMOVED lines=13> */
.L_x_38244:
[----:B------:R-:W-:Y:S05]  /*33f30*/  BSYNC.RECONVERGENT B4 ;  /* 0x0000000000047941 */ /* 0x000fea0003800200 */
.L_x_38243:
        /* <DEDUP_REMOVED lines=61> */
.L_x_38241:
[----:B------:R-:W-:Y:S05]  /*34310*/  BSYNC.RECONVERGENT B3 ;  /* 0x0000000000037941 */ /* 0x000fea0003800200 */
.L_x_38240:
        /* <DEDUP_REMOVED lines=10> */
.L_x_38239:
[----:B------:R-:W-:Y:S05]  /*343c0*/  BSYNC.RECONVERGENT B2 ;  /* 0x0000000000027941 */ /* 0x000fea0003800200 */
.L_x_38238:
        /* <DEDUP_REMOVED lines=19> */
.L_x_38248:
        /* <DEDUP_REMOVED lines=13> */
.L_x_38250:
[----:B------:R-:W-:Y:S05]  /*345d0*/  BSYNC.RECONVERGENT B3 ;  /* 0x0000000000037941 */ /* 0x000fea0003800200 */
.L_x_38249:
        /* <DEDUP_REMOVED lines=61> */
.L_x_38247:
[----:B------:R-:W-:Y:S05]  /*349b0*/  BSYNC.RECONVERGENT B2 ;  /* 0x0000000000027941 */ /* 0x000fea0003800200 */
.L_x_38246:
        /* <DEDUP_REMOVED lines=12> */
.L_x_38195:
        /* <DEDUP_REMOVED lines=21> */
.L_x_38255:
        /* <DEDUP_REMOVED lines=13> */
.L_x_38257:
[----:B------:R-:W-:Y:S05]  /*34ca0*/  BSYNC.RECONVERGENT B4 ;  /* 0x0000000000047941 */ /* 0x000fea0003800200 */
.L_x_38256:
        /* <DEDUP_REMOVED lines=61> */
.L_x_38254:
[----:B------:R-:W-:Y:S05]  /*35080*/  BSYNC.RECONVERGENT B3 ;  /* 0x0000000000037941 */ /* 0x000fea0003800200 */
.L_x_38253:
        /* <DEDUP_REMOVED lines=9> */
.L_x_38252:
[----:B------:R-:W-:Y:S05]  /*35120*/  BSYNC.RECONVERGENT B2 ;  /* 0x0000000000027941 */ /* 0x000fea0003800200 */
.L_x_38251:
        /* <DEDUP_REMOVED lines=17> */
.L_x_38262:
        /* <DEDUP_REMOVED lines=13> */
.L_x_38264:
[----:B------:R-:W-:Y:S05]  /*35310*/  BSYNC.RECONVERGENT B4 ;  /* 0x0000000000047941 */ /* 0x000fea0003800200 */
.L_x_38263:
        /* <DEDUP_REMOVED lines=61> */
.L_x_38261:
[----:B------:R-:W-:Y:S05]  /*356f0*/  BSYNC.RECONVERGENT B3 ;  /* 0x0000000000037941 */ /* 0x000fea0003800200 */
.L_x_38260:
        /* <DEDUP_REMOVED lines=10> */
.L_x_38259:
[----:B------:R-:W-:Y:S05]  /*357a0*/  BSYNC.RECONVERGENT B2 ;  /* 0x0000000000027941 */ /* 0x000fea0003800200 */
.L_x_38258:
        /* <DEDUP_REMOVED lines=17> */
.L_x_38269:
        /* <DEDUP_REMOVED lines=13> */
.L_x_38271:
[----:B------:R-:W-:Y:S05]  /*35990*/  BSYNC.RECONVERGENT B4 ;  /* 0x0000000000047941 */ /* 0x000fea0003800200 */
.L_x_38270:
        /* <DEDUP_REMOVED lines=61> */
.L_x_38268:
[----:B------:R-:W-:Y:S05]  /*35d70*/  BSYNC.RECONVERGENT B3 ;  /* 0x0000000000037941 */ /* 0x000fea0003800200 */
.L_x_38267:
        /* <DEDUP_REMOVED lines=9> */
.L_x_38266:
[----:B------:R-:W-:Y:S05]  /*35e10*/  BSYNC.RECONVERGENT B2 ;  /* 0x0000000000027941 */ /* 0x000fea0003800200 */
.L_x_38265:
        /* <DEDUP_REMOVED lines=17> */
.L_x_38276:
        /* <DEDUP_REMOVED lines=13> */
.L_x_38278:
[----:B------:R-:W-:Y:S05]  /*36000*/  BSYNC.RECONVERGENT B4 ;  /* 0x0000000000047941 */ /* 0x000fea0003800200 */
.L_x_38277:
        /* <DEDUP_REMOVED lines=61> */
.L_x_38275:
[----:B------:R-:W-:Y:S05]  /*363e0*/  BSYNC.RECONVERGENT B3 ;  /* 0x0000000000037941 */ /* 0x000fea0003800200 */
.L_x_38274:
        /* <DEDUP_REMOVED lines=10> */
.L_x_38273:
[----:B------:R-:W-:Y:S05]  /*36490*/  BSYNC.RECONVERGENT B2 ;  /* 0x0000000000027941 */ /* 0x000fea0003800200 */
.L_x_38272:
        /* <DEDUP_REMOVED lines=17> */
.L_x_38283:
        /* <DEDUP_REMOVED lines=13> */
.L_x_38285:
[----:B------:R-:W-:Y:S05]  /*36680*/  BSYNC.RECONVERGENT B4 ;  /* 0x0000000000047941 */ /* 0x000fea0003800200 */
.L_x_38284:
        /* <DEDUP_REMOVED lines=61> */
.L_x_38282:
[----:B------:R-:W-:Y:S05]  /*36a60*/  BSYNC.RECONVERGENT B3 ;  /* 0x0000000000037941 */ /* 0x000fea0003800200 */
.L_x_38281:
        /* <DEDUP_REMOVED lines=9> */
.L_x_38280:
[----:B------:R-:W-:Y:S05]  /*36b00*/  BSYNC.RECONVERGENT B2 ;  /* 0x0000000000027941 */ /* 0x000fea0003800200 */
.L_x_38279:
        /* <DEDUP_REMOVED lines=17> */
.L_x_38290:
        /* <DEDUP_REMOVED lines=13> */
.L_x_38292:
[----:B------:R-:W-:Y:S05]  /*36cf0*/  BSYNC.RECONVERGENT B4 ;  /* 0x0000000000047941 */ /* 0x000fea0003800200 */
.L_x_38291:
        /* <DEDUP_REMOVED lines=61> */
.L_x_38289:
[----:B------:R-:W-:Y:S05]  /*370d0*/  BSYNC.RECONVERGENT B3 ;  /* 0x0000000000037941 */ /* 0x000fea0003800200 */
.L_x_38288:
        /* <DEDUP_REMOVED lines=10> */
.L_x_38287:
[----:B------:R-:W-:Y:S05]  /*37180*/  BSYNC.RECONVERGENT B2 ;  /* 0x0000000000027941 */ /* 0x000fea0003800200 */
.L_x_38286:
        /* <DEDUP_REMOVED lines=17> */
.L_x_38297:
        /* <DEDUP_REMOVED lines=13> */
.L_x_38299:
[----:B------:R-:W-:Y:S05]  /*37370*/  BSYNC.RECONVERGENT B4 ;  /* 0x0000000000047941 */ /* 0x000fea0003800200 */
.L_x_38298:
        /* <DEDUP_REMOVED lines=61> */
.L_x_38296:
[----:B------:R-:W-:Y:S05]  /*37750*/  BSYNC.RECONVERGENT B3 ;  /* 0x0000000000037941 */ /* 0x000fea0003800200 */
.L_x_38295:
        /* <DEDUP_REMOVED lines=9> */
.L_x_38294:
[----:B------:R-:W-:Y:S05]  /*377f0*/  BSYNC.RECONVERGENT B2 ;  /* 0x0000000000027941 */ /* 0x000fea0003800200 */
.L_x_38293:
        /* <DEDUP_REMOVED lines=16> */
.L_x_38302:
        /* <DEDUP_REMOVED lines=13> */
.L_x_38304:
[----:B------:R-:W-:Y:S05]  /*379d0*/  BSYNC.RECONVERGENT B3 ;  /* 0x0000000000037941 */ /* 0x000fea0003800200 */
.L_x_38303:
        /* <DEDUP_REMOVED lines=61> */
.L_x_38301:
[----:B------:R-:W-:Y:S05]  /*37db0*/  BSYNC.RECONVERGENT B2 ;  /* 0x0000000000027941 */ /* 0x000fea0003800200 */
.L_x_38300:
        /* <DEDUP_REMOVED lines=10> */
.L_x_38245:
[----:B------:R-:W-:Y:S05]  /*37e60*/  BSYNC.RECONVERGENT B1 ;  /* 0x0000000000017941 */ /* 0x000fea0003800200 */
.L_x_38194:
        /* <DEDUP_REMOVED lines=27> */
.L_x_38306:
[----:B------:R-:W-:Y:S05]  /*38020*/  BSYNC.RECONVERGENT B1 ;  /* 0x0000000000017941 */ /* 0x000fea0003800200 */
.L_x_38305:
[----:B------:R-:W-:Y:S01]  /*38030*/  VIADD R10, R10, 0x20 ;  /* 0x000000200a0a7836 */ /* 0x000fe20000000000 */
[----:B------:R-:W-:-:S07]  /*38040*/  IADD3 R11, PT, PT, R11, 0x20, RZ ;  /* 0x000000200b0b7810 */ /* 0x000fce0007ffe0ff */
.L_x_38191:
[----:B------:R-:W-:Y:S05]  /*38050*/  BSYNC.RECONVERGENT B0 ;  /* 0x0000000000007941 */ /* 0x000fea0003800200 */
.L_x_38190:
        /* <DEDUP_REMOVED lines=10> */
.L_x_38310:
[----:B------:R-:W-:Y:S05]  /*38100*/  BSYNC.RECONVERGENT B1 ;  /* 0x0000000000017941 */ /* 0x000fea0003800200 */
.L_x_38309:
        /* <DEDUP_REMOVED lines=29> */
.L_x_38317:
        /* <DEDUP_REMOVED lines=13> */
.L_x_38319:
[----:B------:R-:W-:Y:S05]  /*383b0*/  BSYNC.RECONVERGENT B4 ;  /* 0x0000000000047941 */ /* 0x000fea0003800200 */
.L_x_38318:
        /* <DEDUP_REMOVED lines=61> */
.L_x_38316:
[----:B------:R-:W-:Y:S05]  /*38790*/  BSYNC.RECONVERGENT B3 ;  /* 0x0000000000037941 */ /* 0x000fea0003800200 */
.L_x_38315:
        /* <DEDUP_REMOVED lines=10> */
.L_x_38314:
[----:B------:R-:W-:Y:S05]  /*38840*/  BSYNC.RECONVERGENT B2 ;  /* 0x0000000000027941 */ /* 0x000fea0003800200 */
.L_x_38313:
        /* <DEDUP_REMOVED lines=20> */
.L_x_38324:
        /* <DEDUP_REMOVED lines=13> */
.L_x_38326:
[----:B------:R-:W-:Y:S05]  /*38a60*/  BSYNC.RECONVERGENT B4 ;  /* 0x0000000000047941 */ /* 0x000fea0003800200 */
.L_x_38325:
        /* <DEDUP_REMOVED lines=61> */
.L_x_38323:
[----:B------:R-:W-:Y:S05]  /*38e40*/  BSYNC.RECONVERGENT B3 ;  /* 0x0000000000037941 */ /* 0x000fea0003800200 */
.L_x_38322:
        /* <DEDUP_REMOVED lines=11> */
.L_x_38321:
[----:B------:R-:W-:Y:S05]  /*38f00*/  BSYNC.RECONVERGENT B2 ;  /* 0x0000000000027941 */ /* 0x000fea0003800200 */
.L_x_38320:
        /* <DEDUP_REMOVED lines=20> */
.L_x_38331:
        /* <DEDUP_REMOVED lines=13> */
.L_x_38333:
[----:B------:R-:W-:Y:S05]  /*39120*/  BSYNC.RECONVERGENT B4 ;  /* 0x0000000000047941 */ /* 0x000fea0003800200 */
.L_x_38332:
        /* <DEDUP_REMOVED lines=61> */
.L_x_38330:
[----:B------:R-:W-:Y:S05]  /*39500*/  BSYNC.RECONVERGENT B3 ;  /* 0x0000000000037941 */ /* 0x000fea0003800200 */
.L_x_38329:
        /* <DEDUP_REMOVED lines=10> */
.L_x_38328:
[----:B------:R-:W-:Y:S05]  /*395b0*/  BSYNC.RECONVERGENT B2 ;  /* 0x0000000000027941 */ /* 0x000fea0003800200 */
.L_x_38327:
        /* <DEDUP_REMOVED lines=20> */
.L_x_38338:
        /* <DEDUP_REMOVED lines=13> */
.L_x_38340:
[----:B------:R-:W-:Y:S05]  /*397d0*/  BSYNC.RECONVERGENT B4 ;  /* 0x0000000000047941 */ /* 0x000fea0003800200 */
.L_x_38339:
        /* <DEDUP_REMOVED lines=61> */
.L_x_38337:
[----:B------:R-:W-:Y:S05]  /*39bb0*/  BSYNC.RECONVERGENT B3 ;  /* 0x0000000000037941 */ /* 0x000fea0003800200 */
.L_x_38336:
        /* <DEDUP_REMOVED lines=11> */
.L_x_38335:
[----:B------:R-:W-:Y:S05]  /*39c70*/  BSYNC.RECONVERGENT B2 ;  /* 0x0000000000027941 */ /* 0x000fea0003800200 */
.L_x_38334:
        /* <DEDUP_REMOVED lines=20> */
.L_x_38345:
        /* <DEDUP_REMOVED lines=13> */
.L_x_38347:
[----:B------:R-:W-:Y:S05]  /*39e90*/  BSYNC.RECONVERGENT B4 ;  /* 0x0000000000047941 */ /* 0x000fea0003800200 */
.L_x_38346:
        /* <DEDUP_REMOVED lines=61> */
.L_x_38344:
[----:B------:R-:W-:Y:S05]  /*3a270*/  BSYNC.RECONVERGENT B3 ;  /* 0x0000000000037941 */ /* 0x000fea0003800200 */
.L_x_38343:
        /* <DEDUP_REMOVED lines=10> */
.L_x_38342:
[----:B------:R-:W-:Y:S05]  /*3a320*/  BSYNC.RECONVERGENT B2 ;  /* 0x0000000000027941 */ /* 0x000fea0003800200 */
.L_x_38341:
        /* <DEDUP_REMOVED lines=20> */
.L_x_38352:
        /* <DEDUP_REMOVED lines=13> */
.L_x_38354:
[----:B------:R-:W-:Y:S05]  /*3a540*/  BSYNC.RECONVERGENT B4 ;  /* 0x0000000000047941 */ /* 0x000fea0003800200 */
.L_x_38353:
        /* <DEDUP_REMOVED lines=61> */
.L_x_38351:
[----:B------:R-:W-:Y:S05]  /*3a920*/  BSYNC.RECONVERGENT B3 ;  /* 0x0000000000037941 */ /* 0x000fea0003800200 */
.L_x_38350:
        /* <DEDUP_REMOVED lines=11> */
.L_x_38349:
[----:B------:R-:W-:Y:S05]  /*3a9e0*/  BSYNC.RECONVERGENT B2 ;  /* 0x0000000000027941 */ /* 0x000fea0003800200 */
.L_x_38348:
        /* <DEDUP_REMOVED lines=20> */
.L_x_38359:
        /* <DEDUP_REMOVED lines=13> */
.L_x_38361:
[----:B------:R-:W-:Y:S05]  /*3ac00*/  BSYNC.RECONVERGENT B4 ;  /* 0x0000000000047941 */ /* 0x000fea0003800200 */
.L_x_38360:
        /* <DEDUP_REMOVED lines=61> */
.L_x_38358:
[----:B------:R-:W-:Y:S05]  /*3afe0*/  BSYNC.RECONVERGENT B3 ;  /* 0x0000000000037941 */ /* 0x000fea0003800200 */
.L_x_38357:
        /* <DEDUP_REMOVED lines=10> */
.L_x_38356:
[----:B------:R-:W-:Y:S05]  /*3b090*/  BSYNC.RECONVERGENT B2 ;  /* 0x0000000000027941 */ /* 0x000fea0003800200 */
.L_x_38355:
        /* <DEDUP_REMOVED lines=19> */
.L_x_38365:
        /* <DEDUP_REMOVED lines=13> */
.L_x_38367:
[----:B------:R-:W-:Y:S05]  /*3b2a0*/  BSYNC.RECONVERGENT B3 ;  /* 0x0000000000037941 */ /* 0x000fea0003800200 */
.L_x_38366:
        /* <DEDUP_REMOVED lines=61> */
.L_x_38364:
[----:B------:R-:W-:Y:S05]  /*3b680*/  BSYNC.RECONVERGENT B2 ;  /* 0x0000000000027941 */ /* 0x000fea0003800200 */
.L_x_38363:
        /* <DEDUP_REMOVED lines=12> */
.L_x_38312:
        /* <DEDUP_REMOVED lines=21> */
.L_x_38372:
        /* <DEDUP_REMOVED lines=13> */
.L_x_38374:
[----:B------:R-:W-:Y:S05]  /*3b970*/  BSYNC.RECONVERGENT B4 ;  /* 0x0000000000047941 */ /* 0x000fea0003800200 */
.L_x_38373:
        /* <DEDUP_REMOVED lines=61> */
.L_x_38371:
[----:B------:R-:W-:Y:S05]  /*3bd50*/  BSYNC.RECONVERGENT B3 ;  /* 0x0000000000037941 */ /* 0x000fea0003800200 */
.L_x_38370:
        /* <DEDUP_REMOVED lines=9> */
.L_x_38369:
[----:B------:R-:W-:Y:S05]  /*3bdf0*/  BSYNC.RECONVERGENT B2 ;  /* 0x0000000000027941 */ /* 0x000fea0003800200 */
.L_x_38368:
        /* <DEDUP_REMOVED lines=17> */
.L_x_38379:
        /* <DEDUP_REMOVED lines=13> */
.L_x_38381:
[----:B------:R-:W-:Y:S05]  /*3bfe0*/  BSYNC.RECONVERGENT B4 ;  /* 0x0000000000047941 */ /* 0x000fea0003800200 */
.L_x_38380:
        /* <DEDUP_REMOVED lines=61> */
.L_x_38378:
[----:B------:R-:W-:Y:S05]  /*3c3c0*/  BSYNC.RECONVERGENT B3 ;  /* 0x0000000000037941 */ /* 0x000fea0003800200 */
.L_x_38377:
        /* <DEDUP_REMOVED lines=10> */
.L_x_38376:
[----:B------:R-:W-:Y:S05]  /*3c470*/  BSYNC.RECONVERGENT B2 ;  /* 0x0000000000027941 */ /* 0x000fea0003800200 */
.L_x_38375:
        /* <DEDUP_REMOVED lines=17> */
.L_x_38386:
        /* <DEDUP_REMOVED lines=13> */
.L_x_38388:
[----:B------:R-:W-:Y:S05]  /*3c660*/  BSYNC.RECONVERGENT B4 ;  /* 0x0000000000047941 */ /* 0x000fea0003800200 */
.L_x_38387:
        /* <DEDUP_REMOVED lines=61> */
.L_x_38385:
[----:B------:R-:W-:Y:S05]  /*3ca40*/  BSYNC.RECONVERGENT B3 ;  /* 0x0000000000037941 */ /* 0x000fea0003800200 */
.L_x_38384:
        /* <DEDUP_REMOVED lines=9> */
.L_x_38383:
[----:B------:R-:W-:Y:S05]  /*3cae0*/  BSYNC.RECONVERGENT B2 ;  /* 0x0000000000027941 */ /* 0x000fea0003800200 */
.L_x_38382:
        /* <DEDUP_REMOVED lines=17> */
.L_x_38393:
        /* <DEDUP_REMOVED lines=13> */
.L_x_38395:
[----:B------:R-:W-:Y:S05]  /*3ccd0*/  BSYNC.RECONVERGENT B4 ;  /* 0x0000000000047941 */ /* 0x000fea0003800200 */
.L_x_38394:
        /* <DEDUP_REMOVED lines=61> */
.L_x_38392:
[----:B------:R-:W-:Y:S05]  /*3d0b0*/  BSYNC.RECONVERGENT B3 ;  /* 0x0000000000037941 */ /* 0x000fea0003800200 */
.L_x_38391:
        /* <DEDUP_REMOVED lines=10> */
.L_x_38390:
[----:B------:R-:W-:Y:S05]  /*3d160*/  BSYNC.RECONVERGENT B2 ;  /* 0x0000000000027941 */ /* 0x000fea0003800200 */
.L_x_38389:
        /* <DEDUP_REMOVED lines=17> */
.L_x_38400:
        /* <DEDUP_REMOVED lines=13> */
.L_x_38402:
[----:B------:R-:W-:Y:S05]  /*3d350*/  BSYNC.RECONVERGENT B4 ;  /* 0x0000000000047941 */ /* 0x000fea0003800200 */
.L_x_38401:
        /* <DEDUP_REMOVED lines=61> */
.L_x_38399:
[----:B------:R-:W-:Y:S05]  /*3d730*/  BSYNC.RECONVERGENT B3 ;  /* 0x0000000000037941 */ /* 0x000fea0003800200 */
.L_x_38398:
        /* <DEDUP_REMOVED lines=9> */
.L_x_38397:
[----:B------:R-:W-:Y:S05]  /*3d7d0*/  BSYNC.RECONVERGENT B2 ;  /* 0x0000000000027941 */ /* 0x000fea0003800200 */
.L_x_38396:
        /* <DEDUP_REMOVED lines=17> */
.L_x_38407:
        /* <DEDUP_REMOVED lines=13> */
.L_x_38409:
[----:B------:R-:W-:Y:S05]  /*3d9c0*/  BSYNC.RECONVERGENT B4 ;  /* 0x0000000000047941 */ /* 0x000fea0003800200 */
.L_x_38408:
        /* <DEDUP_REMOVED lines=61> */
.L_x_38406:
[----:B------:R-:W-:Y:S05]  /*3dda0*/  BSYNC.RECONVERGENT B3 ;  /* 0x0000000000037941 */ /* 0x000fea0003800200 */
.L_x_38405:
        /* <DEDUP_REMOVED lines=10> */
.L_x_38404:
[----:B------:R-:W-:Y:S05]  /*3de50*/  BSYNC.RECONVERGENT B2 ;  /* 0x0000000000027941 */ /* 0x000fea0003800200 */
.L_x_38403:
        /* <DEDUP_REMOVED lines=17> */
.L_x_38414:
        /* <DEDUP_REMOVED lines=13> */
.L_x_38416:
[----:B------:R-:W-:Y:S05]  /*3e040*/  BSYNC.RECONVERGENT B4 ;  /* 0x0000000000047941 */ /* 0x000fea0003800200 */
.L_x_38415:
        /* <DEDUP_REMOVED lines=61> */
.L_x_38413:
[----:B------:R-:W-:Y:S05]  /*3e420*/  BSYNC.RECONVERGENT B3 ;  /* 0x0000000000037941 */ /* 0x000fea0003800200 */
.L_x_38412:
        /* <DEDUP_REMOVED lines=9> */
.L_x_38411:
[----:B------:R-:W-:Y:S05]  /*3e4c0*/  BSYNC.RECONVERGENT B2 ;  /* 0x0000000000027941 */ /* 0x000fea0003800200 */
.L_x_38410:
        /* <DEDUP_REMOVED lines=16> */
.L_x_38419:
        /* <DEDUP_REMOVED lines=13> */
.L_x_38421:
[----:B------:R-:W-:Y:S05]  /*3e6a0*/  BSYNC.RECONVERGENT B3 ;  /* 0x0000000000037941 */ /* 0x000fea0003800200 */
.L_x_38420:
        /* <DEDUP_REMOVED lines=61> */
.L_x_38418:
[----:B------:R-:W-:Y:S05]  /*3ea80*/  BSYNC.RECONVERGENT B2 ;  /* 0x0000000000027941 */ /* 0x000fea0003800200 */
.L_x_38417:
        /* <DEDUP_REMOVED lines=10> */
.L_x_38362:
[----:B------:R-:W-:Y:S05]  /*3eb30*/  BSYNC.RECONVERGENT B1 ;  /* 0x0000000000017941 */ /* 0x000fea0003800200 */
.L_x_38311:
        /* <DEDUP_REMOVED lines=27> */
.L_x_38423:
[----:B------:R-:W-:Y:S05]  /*3ecf0*/  BSYNC.RECONVERGENT B1 ;  /* 0x0000000000017941 */ /* 0x000fea0003800200 */
.L_x_38422:
[----:B------:R-:W-:Y:S01]  /*3ed00*/  VIADD R10, R10, 0x20 ;  /* 0x000000200a0a7836 */ /* 0x000fe20000000000 */
[----:B------:R-:W-:-:S07]  /*3ed10*/  IADD3 R11, PT, PT, R11, 0x20, RZ ;  /* 0x000000200b0b7810 */ /* 0x000fce0007ffe0ff */
.L_x_38308:
[----:B------:R-:W-:Y:S05]  /*3ed20*/  BSYNC.RECONVERGENT B0 ;  /* 0x0000000000007941 */ /* 0x000fea0003800200 */
.L_x_38307:
        /* <DEDUP_REMOVED lines=10> */
.L_x_38427:
[----:B------:R-:W-:Y:S05]  /*3edd0*/  BSYNC.RECONVERGENT B1 ;  /* 0x0000000000017941 */ /* 0x000fea0003800200 */
.L_x_38426:
        /* <DEDUP_REMOVED lines=29> */
.L_x_38434:
        /* <DEDUP_REMOVED lines=13> */
.L_x_38436:
[----:B------:R-:W-:Y:S05]  /*3f080*/  BSYNC.RECONVERGENT B4 ;  /* 0x0000000000047941 */ /* 0x000fea0003800200 */
.L_x_38435:
        /* <DEDUP_REMOVED lines=61> */
.L_x_38433:
[----:B------:R-:W-:Y:S05]  /*3f460*/  BSYNC.RECONVERGENT B3 ;  /* 0x0000000000037941 */ /* 0x000fea0003800200 */
.L_x_38432:
        /* <DEDUP_REMOVED lines=10> */
.L_x_38431:
[----:B------:R-:W-:Y:S05]  /*3f510*/  BSYNC.RECONVERGENT B2 ;  /* 0x0000000000027941 */ /* 0x000fea0003800200 */
.L_x_38430:
        /* <DEDUP_REMOVED lines=20> */
.L_x_38441:
        /* <DEDUP_REMOVED lines=13> */
.L_x_38443:
[----:B------:R-:W-:Y:S05]  /*3f730*/  BSYNC.RECONVERGENT B4 ;  /* 0x0000000000047941 */ /* 0x000fea0003800200 */
.L_x_38442:
        /* <DEDUP_REMOVED lines=56> */
[----:B------:R-:W-:Y:S01]  /*3fac0*/  HFMA2 R13, -RZ, RZ, 0, 0 ;  /* 0x00000000ff0d7431 */ /* 0x000fe200000001ff */
[----:B------:R-:W-:Y:S01]  /*3fad0*/  LOP3.LUT R19, R8, R190, R27, 0x96, !PT ;  /* 0x000000be08137212 */ /* 0x000fe200078e961b */
[----:B------:R-:W-:Y:S01]  /*3fae0*/  IMAD.MOV.U32 R14, RZ, RZ, R188 ;  /* 0x000000ffff0e7224 */ /* 0x000fe200078e00bc */
[----:B------:R-:W-:Y:S01]  /*3faf0*/  MOV R17, R26 ;  /* 0x0000001a00117202 */ /* 0x000fe20000000f00 */
[----:B------:R-:W-:-:S07]  /*3fb00*/  IMAD.MOV.U32 R8, RZ, RZ, R12 ;  /* 0x000000ffff087224 */ /* 0x000fce00078e000c */
.L_x_38440:
[----:B------:R-:W-:Y:S05]  /*3fb10*/  BSYNC.RECONVERGENT B3 ;  /* 0x0000000000037941 */ /* 0x000fea0003800200 */
.L_x_38439:
        /* <DEDUP_REMOVED lines=11> */
.L_x_38438:
[----:B------:R-:W-:Y:S05]  /*3fbd0*/  BSYNC.RECONVERGENT B2 ;  /* 0x0000000000027941 */ /* 0x000fea0003800200 */
.L_x_38437:
        /* <DEDUP_REMOVED lines=20> */
.L_x_38448:
        /* <DEDUP_REMOVED lines=13> */
.L_x_38450:
[----:B------:R-:W-:Y:S05]  /*3fdf0*/  BSYNC.RECONVERGENT B4 ;  /* 0x0000000000047941 */ /* 0x000fea0003800200 */
.L_x_38449:
        /* <DEDUP_REMOVED lines=20> */
[----:B------:R-:W-:Y:S02]  /*3ff40*/  LOP3.LUT R7, R7, R26, R13, 0x96, !PT ;  /* 0x0000001a07077212 */ /* 0x000fe400078e960d */
[----:B------:R-:W-:-:S03]  /*3ff50*/  IADD3 R13, PT, PT, R25, -0x126145ec, RZ ;  /* 0xed9eba14190d7810 */ /* 0x000fc60007ffe0ff */
        /* <DEDUP_REMOVED lines=9> */
[C---:B------:R-:W-:Y:S02]  /*3fff0*/  IADD3 R7, PT, PT, R25.reuse, -0x56f99767, RZ ;  /* 0xa906689919077810 */ /* 0x040fe40007ffe0ff */
[----:B------:R-:W-:Y:S02]  /*40000*/  IADD3 R14, PT, PT, R25, 0x646e171e, RZ ;  /* 0x646e171e190e7810 */ /* 0x000fe40007ffe0ff */
[----:B------:R-:W-:-:S05]  /*40010*/  LOP3.LUT R7, R7, R18, R27, 0x96, !PT ;  /* 0x0000001207077212 */ /* 0x000fca00078e961b */
[----:B------:R-:W-:-:S04]  /*40020*/  IMAD.WIDE.U32 R18, R7, -0x326172a9, RZ ;  /* 0xcd9e8d5707127825 */ /* 0x000fc800078e00ff */
[----:B------:R-:W-:-:S05]  /*40030*/  VIADD R7, R24, 0xb54cda56 ;  /* 0xb54cda5618077836 */ /* 0x000fca0000000000 */
        /* <DEDUP_REMOVED lines=8> */
[----:B------:R-:W-:Y:S01]  /*400c0*/  IMAD.WIDE.U32 R188, R14, -0x2daee0ad, RZ ;  /* 0xd2511f530ebc7825 */ /* 0x000fe200078e00ff */
[----:B------:R-:W-:-:S05]  /*400d0*/  LOP3.LUT R7, R7, R12, R19, 0x96, !PT ;  /* 0x0000000c07077212 */ /* 0x000fca00078e9613 */
[----:B------:R-:W-:-:S04]  /*400e0*/  IMAD.WIDE.U32 R12, R7, -0x326172a9, RZ ;  /* 0xcd9e8d57070c7825 */ /* 0x000fc800078e00ff */
[----:B------:R-:W-:-:S05]  /*400f0*/  VIADD R7, R24, 0xf1bbcdc8 ;  /* 0xf1bbcdc818077836 */ /* 0x000fca0000000000 */
[----:B------:R-:W-:Y:S02]  /*40100*/  LOP3.LUT R7, R7, R26, R13, 0x96, !PT ;  /* 0x0000001a07077212 */ /* 0x000fe400078e960d */
[----:B------:R-:W-:-:S04]  /*40110*/  IADD3 R13, PT, PT, R25, -0x24c28bd8, RZ ;  /* 0xdb3d7428190d7810 */ /* 0x000fc80007ffe0ff */
        /* <DEDUP_REMOVED lines=8> */
[----:B------:R-:W-:Y:S02]  /*401a0*/  LOP3.LUT R19, R7, R188, R13, 0x96, !PT ;  /* 0x000000bc07137212 */ /* 0x000fe400078e960d */
[----:B------:R-:W-:-:S07]  /*401b0*/  MOV R7, R17 ;  /* 0x0000001100077202 */ /* 0x000fce0000000f00 */
.L_x_38447:
[----:B------:R-:W-:Y:S05]  /*401c0*/  BSYNC.RECONVERGENT B3 ;  /* 0x0000000000037941 */ /* 0x000fea0003800200 */
.L_x_38446:
        /* <DEDUP_REMOVED lines=10> */
.L_x_38445:
[----:B------:R-:W-:Y:S05]  /*40270*/  BSYNC.RECONVERGENT B2 ;  /* 0x0000000000027941 */ /* 0x000fea0003800200 */
.L_x_38444:
        /* <DEDUP_REMOVED lines=20> */
.L_x_38455:
        /* <DEDUP_REMOVED lines=13> */
.L_x_38457:
[----:B------:R-:W-:Y:S05]  /*40490*/  BSYNC.RECONVERGENT B4 ;  /* 0x0000000000047941 */ /* 0x000fea0003800200 */
.L_x_38456:
        /* <DEDUP_REMOVED lines=61> */
.L_x_38454:
[----:B------:R-:W-:Y:S05]  /*40870*/  BSYNC.RECONVERGENT B3 ;  /* 0x0000000000037941 */ /* 0x000fea0003800200 */
.L_x_38453:
        /* <DEDUP_REMOVED lines=11> */
.L_x_38452:
[----:B------:R-:W-:Y:S05]  /*40930*/  BSYNC.RECONVERGENT B2 ;  /* 0x0000000000027941 */ /* 0x000fea0003800200 */
.L_x_38451:
        /* <DEDUP_REMOVED lines=20> */
.L_x_38462:
        /* <DEDUP_REMOVED lines=13> */
.L_x_38464:
[----:B------:R-:W-:Y:S05]  /*40b50*/  BSYNC.RECONVERGENT B4 ;  /* 0x0000000000047941 */ /* 0x000fea0003800200 */
.L_x_38463:
        /* <DEDUP_REMOVED lines=40> */
[----:B------:R-:W-:-:S04]  /*40de0*/  IADD3 R14, PT, PT, R24, 0x5384540f, RZ ;  /* 0x5384540f180e7810 */ /* 0x000fc80007ffe0ff */
[----:B------:R-:W-:Y:S01]  /*40df0*/  LOP3.LUT R14, R14, R18, R27, 0x96, !PT ;  /* 0x000000120e0e7212 */ /* 0x000fe200078e961b */
[----:B------:R-:W-:-:S04]  /*40e00*/  IMAD.WIDE.U32 R18, R5, -0x2daee0ad, RZ ;  /* 0xd2511f5305127825 */ /* 0x000fc800078e00ff */
[----:B------:R-:W-:Y:S02]  /*40e10*/  VIADD R5, R25, 0x1fd5c5a3 ;  /* 0x1fd5c5a319057836 */ /* 0x000fe40000000000 */
[----:B------:R-:W-:-:S03]  /*40e20*/  IMAD.WIDE.U32 R188, R14, -0x2daee0ad, RZ ;  /* 0xd2511f530ebc7825 */ /* 0x000fc600078e00ff */
[----:B------:R-:W-:-:S05]  /*40e30*/  LOP3.LUT R5, R5, R12, R19, 0x96, !PT ;  /* 0x0000000c05057212 */ /* 0x000fca00078e9613 */
[----:B------:R-:W-:Y:S01]  /*40e40*/  IMAD.WIDE.U32 R12, R5, -0x326172a9, RZ ;  /* 0xcd9e8d57050c7825 */ /* 0x000fe200078e00ff */
[----:B------:R-:W-:-:S04]  /*40e50*/  IADD3 R5, PT, PT, R24, -0xe443238, RZ ;  /* 0xf1bbcdc818057810 */ /* 0x000fc80007ffe0ff */
[----:B------:R-:W-:Y:S01]  /*40e60*/  LOP3.LUT R5, R5, R26, R13, 0x96, !PT ;  /* 0x0000001a05057212 */ /* 0x000fe200078e960d */
        /* <DEDUP_REMOVED lines=11> */
.L_x_38461:
[----:B------:R-:W-:Y:S05]  /*40f20*/  BSYNC.RECONVERGENT B3 ;  /* 0x0000000000037941 */ /* 0x000fea0003800200 */
.L_x_38460:
        /* <DEDUP_REMOVED lines=10> */
.L_x_38459:
[----:B------:R-:W-:Y:S05]  /*40fd0*/  BSYNC.RECONVERGENT B2 ;  /* 0x0000000000027941 */ /* 0x000fea0003800200 */
.L_x_38458:
        /* <DEDUP_REMOVED lines=20> */
.L_x_38469:
        /* <DEDUP_REMOVED lines=13> */
.L_x_38471:
[----:B------:R-:W-:Y:S05]  /*411f0*/  BSYNC.RECONVERGENT B4 ;  /* 0x0000000000047941 */ /* 0x000fea0003800200 */
.L_x_38470:
        /* <DEDUP_REMOVED lines=61> */
.L_x_38468:
[----:B------:R-:W-:Y:S05]  /*415d0*/  BSYNC.RECONVERGENT B3 ;  /* 0x0000000000037941 */ /* 0x000fea0003800200 */
.L_x_38467:
        /* <DEDUP_REMOVED lines=11> */
.L_x_38466:
[----:B------:R-:W-:Y:S05]  /*41690*/  BSYNC.RECONVERGENT B2 ;  /* 0x0000000000027941 */ /* 0x000fea0003800200 */
.L_x_38465:
        /* <DEDUP_REMOVED lines=20> */
.L_x_38476:
        /* <DEDUP_REMOVED lines=13> */
.L_x_38478:
[----:B------:R-:W-:Y:S05]  /*418b0*/  BSYNC.RECONVERGENT B4 ;  /* 0x0000000000047941 */ /* 0x000fea0003800200 */
.L_x_38477:
        /* <DEDUP_REMOVED lines=60> */
.L_x_38475:
[----:B------:R-:W-:Y:S05]  /*41c80*/  BSYNC.RECONVERGENT B3 ;  /* 0x0000000000037941 */ /* 0x000fea0003800200 */
.L_x_38474:
        /* <DEDUP_REMOVED lines=10> */
.L_x_38473:
[----:B------:R-:W-:Y:S05]  /*41d30*/  BSYNC.RECONVERGENT B2 ;  /* 0x0000000000027941 */ /* 0x000fea0003800200 */
.L_x_38472:
        /* <DEDUP_REMOVED lines=19> */
.L_x_38482:
        /* <DEDUP_REMOVED lines=13> */
.L_x_38484:
[----:B------:R-:W-:Y:S05]  /*41f40*/  BSYNC.RECONVERGENT B3 ;  /* 0x0000000000037941 */ /* 0x000fea0003800200 */
.L_x_38483:
        /* <DEDUP_REMOVED lines=58> */
[----:B------:R-:W-:-:S03]  /*422f0*/  IMAD.MOV.U32 R13, RZ, RZ, R26 ;  /* 0x000000ffff0d7224 */ /* 0x000fc600078e001a */
[----:B------:R-:W-:Y:S02]  /*42300*/  LOP3.LUT R19, R2, R190, R27, 0x96, !PT ;  /* 0x000000be02137212 */ /* 0x000fe400078e961b */
[----:B------:R-:W-:-:S07]  /*42310*/  MOV R2, R12 ;  /* 0x0000000c00027202 */ /* 0x000fce0000000f00 */
.L_x_38481:
[----:B------:R-:W-:Y:S05]  /*42320*/  BSYNC.RECONVERGENT B2 ;  /* 0x0000000000027941 */ /* 0x000fea0003800200 */
.L_x_38480:
        /* <DEDUP_REMOVED lines=12> */
.L_x_38429:
        /* <DEDUP_REMOVED lines=21> */
.L_x_38489:
        /* <DEDUP_REMOVED lines=13> */
.L_x_38491:
[----:B------:R-:W-:Y:S05]  /*42610*/  BSYNC.RECONVERGENT B4 ;  /* 0x0000000000047941 */ /* 0x000fea0003800200 */
.L_x_38490:
[----:B------:R-:W-:Y:S01]  /*42620*/  LOP3.LUT R9, R15, R169, R25, 0x96, !PT ;  /* 0x000000a90f097212 */ /* 0x000fe200078e9619 */
[----:B------:R-:W-:-:S04]  /*42630*/  IMAD.WIDE.U32 R18, R23, -0x326172a9, RZ ;  /* 0xcd9e8d5717127825 */ /* 0x000fc800078e00ff */
[----:B------:R-:W-:Y:S02]  /*42640*/  VIADD R12, R24, 0x9e3779b9 ;  /* 0x9e3779b9180c7836 */ /* 0x000fe40000000000 */
[----:B012---:R-:W-:Y:S01]  /*42650*/  IMAD.WIDE.U32 R26, R9, -0x326172a9, RZ ;  /* 0xcd9e8d57091a7825 */ /* 0x007fe200078e00ff */
        /* <DEDUP_REMOVED lines=57> */
.L_x_38488:
[----:B------:R-:W-:Y:S05]  /*429f0*/  BSYNC.RECONVERGENT B3 ;  /* 0x0000000000037941 */ /* 0x000fea0003800200 */
.L_x_38487:
        /* <DEDUP_REMOVED lines=9> */
.L_x_38486:
[----:B------:R-:W-:Y:S05]  /*42a90*/  BSYNC.RECONVERGENT B2 ;  /* 0x0000000000027941 */ /* 0x000fea0003800200 */
.L_x_38485:
        /* <DEDUP_REMOVED lines=17> */
.L_x_38496:
[----:B------:R-:W-:Y:S01]  /*42bb0*/  VIADD R20, R20, 0x1 ;  /* 0x0000000114147836 */ /* 0x000fe20000000000 */
[----:B------:R-:W-:Y:S03]  /*42bc0*/  BSSY.RECONVERGENT B4, `(.L_x_38497) ;  /* 0x000000c000047945 */ /* 0x000fe60003800200 */
[C---:B012---:R-:W-:Y:S01]  /*42bd0*/  IMAD.WIDE.U32 R26, R20.reuse, -0x2daee0ad, RZ ;  /* 0xd2511f53141a7825 */ /* 0x047fe200078e00ff */
        /* <DEDUP_REMOVED lines=10> */
.L_x_38498:
[----:B------:R-:W-:Y:S05]  /*42c80*/  BSYNC.RECONVERGENT B4 ;  /* 0x0000000000047941 */ /* 0x000fea0003800200 */
.L_x_38497:
        /* <DEDUP_REMOVED lines=61> */
.L_x_38495:
[----:B------:R-:W-:Y:S05]  /*43060*/  BSYNC.RECONVERGENT B3 ;  /* 0x0000000000037941 */ /* 0x000fea0003800200 */
.L_x_38494:
        /* <DEDUP_REMOVED lines=10> */
.L_x_38493:
[----:B------:R-:W-:Y:S05]  /*43110*/  BSYNC.RECONVERGENT B2 ;  /* 0x0000000000027941 */ /* 0x000fea0003800200 */
.L_x_38492:
        /* <DEDUP_REMOVED lines=17> */
.L_x_38503:
[----:B------:R-:W-:Y:S01]  /*43230*/  IADD3 R20, PT, PT, R20, 0x1, RZ ;  /* 0x0000000114147810 */ /* 0x000fe20007ffe0ff */
[----:B------:R-:W-:Y:S03]  /*43240*/  BSSY.RECONVERGENT B4, `(.L_x_38504) ;  /* 0x000000c000047945 */ /* 0x000fe60003800200 */
[C---:B------:R-:W-:Y:S01]  /*43250*/  ISETP.NE.AND P1, PT, R20.reuse, RZ, PT ;  /* 0x000000ff1400720c */ /* 0x040fe20003f25270 */
[----:B012---:R-:W-:-:S12]  /*43260*/  IMAD.WIDE.U32 R26, R20, -0x2daee0ad, RZ ;  /* 0xd2511f53141a7825 */ /* 0x007fd800078e00ff */
        /* <DEDUP_REMOVED lines=9> */
.L_x_38505:
[----:B------:R-:W-:Y:S05]  /*43300*/  BSYNC.RECONVERGENT B4 ;  /* 0x0000000000047941 */ /* 0x000fea0003800200 */
.L_x_38504:
        /* <DEDUP_REMOVED lines=58> */
[----:B------:R-:W-:Y:S01]  /*436b0*/  MOV R7, R190 ;  /* 0x000000be00077202 */ /* 0x000fe20000000f00 */
[----:B------:R-:W-:Y:S02]  /*436c0*/  IMAD.MOV.U32 R190, RZ, RZ, R12 ;  /* 0x000000ffffbe7224 */ /* 0x000fe400078e000c */
[----:B------:R-:W-:-:S07]  /*436d0*/  HFMA2 R12, -RZ, RZ, 0, 0 ;  /* 0x00000000ff0c7431 */ /* 0x000fce00000001ff */
.L_x_38502:
[----:B------:R-:W-:Y:S05]  /*436e0*/  BSYNC.RECONVERGENT B3 ;  /* 0x0000000000037941 */ /* 0x000fea0003800200 */
.L_x_38501:
        /* <DEDUP_REMOVED lines=9> */
.L_x_38500:
[----:B------:R-:W-:Y:S05]  /*43780*/  BSYNC.RECONVERGENT B2 ;  /* 0x0000000000027941 */ /* 0x000fea0003800200 */
.L_x_38499:
        /* <DEDUP_REMOVED lines=17> */
.L_x_38510:
        /* <DEDUP_REMOVED lines=13> */
.L_x_38512:
[----:B------:R-:W-:Y:S05]  /*43970*/  BSYNC.RECONVERGENT B4 ;  /* 0x0000000000047941 */ /* 0x000fea0003800200 */
.L_x_38511:
        /* <DEDUP_REMOVED lines=61> */
.L_x_38509:
[----:B------:R-:W-:Y:S05]  /*43d50*/  BSYNC.RECONVERGENT B3 ;  /* 0x0000000000037941 */ /* 0x000fea0003800200 */
.L_x_38508:
        /* <DEDUP_REMOVED lines=10> */
.L_x_38507:
[----:B------:R-:W-:Y:S05]  /*43e00*/  BSYNC.RECONVERGENT B2 ;  /* 0x0000000000027941 */ /* 0x000fea0003800200 */
.L_x_38506:
        /* <DEDUP_REMOVED lines=17> */
.L_x_38517:
        /* <DEDUP_REMOVED lines=13> */
.L_x_38519:
[----:B------:R-:W-:Y:S05]  /*43ff0*/  BSYNC.RECONVERGENT B4 ;  /* 0x0000000000047941 */ /* 0x000fea0003800200 */
.L_x_38518:
        /* <DEDUP_REMOVED lines=61> */
.L_x_38516:
[----:B------:R-:W-:Y:S05]  /*443d0*/  BSYNC.RECONVERGENT B3 ;  /* 0x0000000000037941 */ /* 0x000fea0003800200 */
.L_x_38515:
        /* <DEDUP_REMOVED lines=9> */
.L_x_38514:
[----:B------:R-:W-:Y:S05]  /*44470*/  BSYNC.RECONVERGENT B2 ;  /* 0x0000000000027941 */ /* 0x000fea0003800200 */
.L_x_38513:
        /* <DEDUP_REMOVED lines=17> */
.L_x_38524:
        /* <DEDUP_REMOVED lines=13> */
.L_x_38526:
[----:B------:R-:W-:Y:S05]  /*44660*/  BSYNC.RECONVERGENT B4 ;  /* 0x0000000000047941 */ /* 0x000fea0003800200 */
.L_x_38525:
        /* <DEDUP_REMOVED lines=61> */
.L_x_38523:
[----:B------:R-:W-:Y:S05]  /*44a40*/  BSYNC.RECONVERGENT B3 ;  /* 0x0000000000037941 */ /* 0x000fea0003800200 */
.L_x_38522:
        /* <DEDUP_REMOVED lines=10> */
.L_x_38521:
[----:B------:R-:W-:Y:S05]  /*44af0*/  BSYNC.RECONVERGENT B2 ;  /* 0x0000000000027941 */ /* 0x000fea0003800200 */
.L_x_38520:
        /* <DEDUP_REMOVED lines=17> */
.L_x_38531:
        /* <DEDUP_REMOVED lines=13> */
.L_x_38533:
[----:B------:R-:W-:Y:S05]  /*44ce0*/  BSYNC.RECONVERGENT B4 ;  /* 0x0000000000047941 */ /* 0x000fea0003800200 */
.L_x_38532:
        /* <DEDUP_REMOVED lines=61> */
.L_x_38530:
[----:B------:R-:W-:Y:S05]  /*450c0*/  BSYNC.RECONVERGENT B3 ;  /* 0x0000000000037941 */ /* 0x000fea0003800200 */
.L_x_38529:
        /* <DEDUP_REMOVED lines=9> */
.L_x_38528:
[----:B------:R-:W-:Y:S05]  /*45160*/  BSYNC.RECONVERGENT B2 ;  /* 0x0000000000027941 */ /* 0x000fea0003800200 */
.L_x_38527:
        /* <DEDUP_REMOVED lines=20> */
.L_x_38536:
        /* <DEDUP_REMOVED lines=13> */
.L_x_38538:
[----:B------:R-:W-:Y:S05]  /*45380*/  BSYNC.RECONVERGENT B3 ;  /* 0x0000000000037941 */ /* 0x000fea0003800200 */
.L_x_38537:
        /* <DEDUP_REMOVED lines=61> */
.L_x_38535:
[----:B------:R-:W-:Y:S05]  /*45760*/  BSYNC.RECONVERGENT B2 ;  /* 0x0000000000027941 */ /* 0x000fea0003800200 */
.L_x_38534:
        /* <DEDUP_REMOVED lines=10> */
.L_x_38479:
[----:B------:R-:W-:Y:S05]  /*45810*/  BSYNC.RECONVERGENT B1 ;  /* 0x0000000000017941 */ /* 0x000fea0003800200 */
.L_x_38428:
[----:B012---:R-:W0:Y:S02]  /*45820*/  LDC.64 R26, c[0x0][0x3a8] ;  /* 0x0000ea00ff1a7b82 */ /* 0x007e240000000a00 */
        /* <DEDUP_REMOVED lines=24> */
.L_x_38425:
[----:B------:R-:W-:Y:S05]  /*459b0*/  BSYNC.RECONVERGENT B0 ;  /* 0x0000000000007941 */ /* 0x000fea0003800200 */
.L_x_38424:
[----:B---3--:R-:W-:Y:S01]  /*459c0*/  FADD.FTZ R10, RZ, R100 ;  /* 0x00000064ff0a7221 */ /* 0x008fe20000010000 */
        /* <DEDUP_REMOVED lines=19> */
[----:B012---:R-:W-:Y:S02]  /*45b00*/  FSEL R26, R10, RZ, P5 ;  /* 0x000000ff0a1a7208 */ /* 0x007fe40002800000 */
        /* <DEDUP_REMOVED lines=268> */
.L_x_38572:
        /* <DEDUP_REMOVED lines=35> */
[----:B------:R-:W-:-:S03]  /*46e00*/  FADD.FTZ R26, R101, -R12 ;  /* 0x8000000c651a7221 */ /* 0x000fc60000010000 */
[C---:B------:R-:W-:Y:S01]  /*46e10*/  FMUL.FTZ R27, R11.reuse, R27 ;  /* 0x0000001b0b1b7220 */ /* 0x040fe20000410000 */
[----:B------:R-:W-:-:S03]  /*46e20*/  FMUL.FTZ R26, R11, R26 ;  /* 0x0000001a0b1a7220 */ /* 0x000fc60000410000 */
[----:B--2---:R-:W-:Y:S01]  /*46e30*/  FFMA.FTZ R27, R27, R239, R96 ;  /* 0x000000ef1b1b7223 */ /* 0x004fe20000010060 */
[----:B---3--:R-:W-:-:S05]  /*46e40*/  FFMA.FTZ R26, R26, R188, R97 ;  /* 0x000000bc1a1a7223 */ /* 0x008fca0000010061 */
[----:B------:R-:W-:Y:S01]  /*46e50*/  F2FP.BF16.F32.PACK_AB R188, R26, R27 ;  /* 0x0000001b1abc723e */ /* 0x000fe200000010ff */
[--C-:B------:R-:W-:Y:S01]  /*46e60*/  FADD.FTZ R26, R102, -R12.reuse ;  /* 0x8000000c661a7221 */ /* 0x100fe20000010000 */
[----:B------:R-:W-:-:S03]  /*46e70*/  FADD.FTZ R27, R103, -R12 ;  /* 0x8000000c671b7221 */ /* 0x000fc60000010000 */
[C---:B------:R-:W-:Y:S01]  /*46e80*/  FMUL.FTZ R26, R11.reuse, R26 ;  /* 0x0000001a0b1a7220 */ /* 0x040fe20000410000 */
[----:B------:R-:W-:-:S03]  /*46e90*/  FMUL.FTZ R27, R11, R27 ;  /* 0x0000001b0b1b7220 */ /* 0x000fc60000410000 */
[----:B----4-:R-:W-:Y:S01]  /*46ea0*/  FFMA.FTZ R26, R26, R252, R98 ;  /* 0x000000fc1a1a7223 */ /* 0x010fe20000010062 */
[----:B-----5:R-:W-:-:S05]  /*46eb0*/  FFMA.FTZ R27, R27, R238, R99 ;  /* 0x000000ee1b1b7223 */ /* 0x020fca0000010063 */
        /* <DEDUP_REMOVED lines=16> */
[C---:B0-----:R-:W-:Y:S01]  /*46fc0*/  IMAD.WIDE.U32 R26, R10.reuse, 0x10, R26 ;  /* 0x000000100a1a7825 */ /* 0x041fe200078e001a */
[----:B------:R-:W-:-:S04]  /*46fd0*/  IADD3 R10, PT, PT, R10, 0x20, RZ ;  /* 0x000000200a0a7810 */ /* 0x000fc80007ffe0ff */
[----:B------:R0:W-:Y:S03]  /*46fe0*/  STG.E.128 desc[UR6][R26.64], R188 ;  /* 0x000000bc1a007986 */ /* 0x0001e6000c101d06 */
.L_x_38543:
[----:B------:R-:W-:Y:S05]  /*46ff0*/  BSYNC.RECONVERGENT B1 ;  /* 0x0000000000017941 */ /* 0x000fea0003800200 */
.L_x_38542:
[----:B------:R-:W-:Y:S01]  /*47000*/  LOP3.LUT P0, RZ, R0, 0x800, RZ, 0xc0, !PT ;  /* 0x0000080000ff7812 */ /* 0x000fe2000780c0ff */
[----:B------:R-:W-:-:S12]  /*47010*/  BSSY.RECONVERGENT B1, `(.L_x_38544) ;  /* 0x000002a000017945 */ /* 0x000fd80003800200 */
[----:B------:R-:W-:Y:S05]  /*47020*/  @!P0 BRA `(.L_x_38545) ;  /* 0x0000000000a08947 */ /* 0x000fea0003800000 */
[----:B------:R-:W2:Y:S04]  /*47030*/  LDL R239, [R1+0x40] ;  /* 0x0000400001ef7983 */ /* 0x000ea80000100800 */
[----:B0-----:R-:W3:Y:S04]  /*47040*/  LDL R188, [R1+0x44] ;  /* 0x0000440001bc7983 */ /* 0x001ee80000100800 */
        /* <DEDUP_REMOVED lines=35> */
[----:B0-----:R-:W-:-:S04]  /*47280*/  IMAD.WIDE.U32 R26, R10, 0x10, R26 ;  /* 0x000000100a1a7825 */ /* 0x001fc800078e001a */
[----:B------:R-:W-:Y:S01]  /*47290*/  VIADD R10, R10, 0x20 ;  /* 0x000000200a0a7836 */ /* 0x000fe20000000000 */
[----:B------:R1:W-:Y:S06]  /*472a0*/  STG.E.128 desc[UR6][R26.64], R188 ;  /* 0x000000bc1a007986 */ /* 0x0003ec000c101d06 */
.L_x_38545:
[----:B------:R-:W-:Y:S05]  /*472b0*/  BSYNC.RECONVERGENT B1 ;  /* 0x0000000000017941 */ /* 0x000fea0003800200 */
.L_x_38544:
[----:B------:R-:W-:Y:S01]  /*472c0*/  LOP3.LUT P0, RZ, R0, 0x1000, RZ, 0xc0, !PT ;  /* 0x0000100000ff7812 */ /* 0x000fe2000780c0ff */
[----:B------:R-:W-:-:S12]  /*472d0*/  BSSY.RECONVERGENT B1, `(.L_x_38546) ;  /* 0x000002a000017945 */ /* 0x000fd80003800200 */
[----:B------:R-:W-:Y:S05]  /*472e0*/  @!P0 BRA `(.L_x_38547) ;  /* 0x0000000000a08947 */ /* 0x000fea0003800000 */
[----:B------:R-:W2:Y:S04]  /*472f0*/  LDL R239, [R1+0x20] ;  /* 0x0000200001ef7983 */ /* 0x000ea80000100800 */
[----:B01----:R-:W3:Y:S04]  /*47300*/  LDL R188, [R1+0x24] ;  /* 0x0000240001bc7983 */ /* 0x003ee80000100800 */
        /* <DEDUP_REMOVED lines=38> */
.L_x_38547:
[----:B------:R-:W-:Y:S05]  /*47570*/  BSYNC.RECONVERGENT B1 ;  /* 0x0000000000017941 */ /* 0x000fea0003800200 */
.L_x_38546:
[----:B------:R-:W-:Y:S01]  /*47580*/  LOP3.LUT P0, RZ, R0, 0x2000, RZ, 0xc0, !PT ;  /* 0x0000200000ff7812 */ /* 0x000fe2000780c0ff */
[----:B------:R-:W-:-:S12]  /*47590*/  BSSY.RECONVERGENT B1, `(.L_x_38548) ;  /* 0x0000026000017945 */ /* 0x000fd80003800200 */
[----:B------:R-:W-:Y:S05]  /*475a0*/  @!P0 BRA `(.L_x_38549) ;  /* 0x0000000000908947 */ /* 0x000fea0003800000 */
[----:B012---:R-:W2:Y:S04]  /*475b0*/  LDL R191, [R1] ;  /* 0x0000000001bf7983 */ /* 0x007ea80000100800 */
[----:B------:R-:W3:Y:S04]  /*475c0*/  LDL R188, [R1+0x4] ;  /* 0x0000040001bc7983 */ /* 0x000ee80000100800 */
[----:B------:R-:W4:Y:S04]  /*475d0*/  LDL R190, [R1+0x8] ;  /* 0x0000080001be7983 */ /* 0x000f280000100800 */
        /* <DEDUP_REMOVED lines=33> */
.L_x_38549:
[----:B------:R-:W-:Y:S05]  /*477f0*/  BSYNC.RECONVERGENT B1 ;  /* 0x0000000000017941 */ /* 0x000fea0003800200 */
.L_x_38548:
[----:B------:R-:W-:Y:S01]  /*47800*/  LOP3.LUT P0, RZ, R0, 0x400, RZ, 0xc0, !PT ;  /* 0x0000040000ff7812 */ /* 0x000fe2000780c0ff */
[----:B------:R-:W-:-:S12]  /*47810*/  BSSY.RECONVERGENT B1, `(.L_x_38550) ;  /* 0x0000022000017945 */ /* 0x000fd80003800200 */
[----:B------:R-:W-:Y:S05]  /*47820*/  @!P0 BRA `(.L_x_38551) ;  /* 0x0000000000808947 */ /* 0x000fea0003800000 */
[--C-:B0123--:R-:W-:Y:S01]  /*47830*/  FADD.FTZ R27, R128, -R12.reuse ;  /* 0x8000000c801b7221 */ /* 0x10ffe20000010000 */
        /* <DEDUP_REMOVED lines=31> */
.L_x_38551:
[----:B------:R-:W-:Y:S05]  /*47a30*/  BSYNC.RECONVERGENT B1 ;  /* 0x0000000000017941 */ /* 0x000fea0003800200 */
.L_x_38550:
[----:B------:R-:W-:Y:S01]  /*47a40*/  LOP3.LUT P0, RZ, R0, 0x200, RZ, 0xc0, !PT ;  /* 0x0000020000ff7812 */ /* 0x000fe2000780c0ff */
        /* <DEDUP_REMOVED lines=34> */
.L_x_38553:
[----:B------:R-:W-:Y:S05]  /*47c70*/  BSYNC.RECONVERGENT B1 ;  /* 0x0000000000017941 */ /* 0x000fea0003800200 */
.L_x_38552:
        /* <DEDUP_REMOVED lines=35> */
.L_x_38555:
[----:B------:R-:W-:Y:S05]  /*47eb0*/  BSYNC.RECONVERGENT B1 ;  /* 0x0000000000017941 */ /* 0x000fea0003800200 */
.L_x_38554:
        /* <DEDUP_REMOVED lines=35> */
.L_x_38557:
[----:B------:R-:W-:Y:S05]  /*480f0*/  BSYNC.RECONVERGENT B1 ;  /* 0x0000000000017941 */ /* 0x000fea0003800200 */
.L_x_38556:
        /* <DEDUP_REMOVED lines=35> */
.L_x_38559:
[----:B------:R-:W-:Y:S05]  /*48330*/  BSYNC.RECONVERGENT B1 ;  /* 0x0000000000017941 */ /* 0x000fea0003800200 */
.L_x_38558:
[----:B------:R-:W-:-:S13]  /*48340*/  LOP3.LUT P0, RZ, R0, 0x10, RZ, 0xc0, !PT ;  /* 0x0000001000ff7812 */ /* 0x000fda000780c0ff */
        /* <DEDUP_REMOVED lines=27> */
[----:B------:R-:W-:Y:S01]  /*48500*/  FFMA.FTZ R11, R11, R42, R34 ;  /* 0x0000002a0b0b7223 */ /* 0x000fe20000010022 */
[----:B------:R-:W0:Y:S04]  /*48510*/  LDC.64 R26, c[0x0][0x428] ;  /* 0x00010a00ff1a7b82 */ /* 0x000e280000000a00 */
[----:B------:R-:W-:Y:S01]  /*48520*/  F2FP.BF16.F32.PACK_AB R191, R12, R11 ;  /* 0x0000000b0cbf723e */ /* 0x000fe200000010ff */
[----:B0-----:R-:W-:-:S05]  /*48530*/  IMAD.WIDE.U32 R10, R10, 0x10, R26 ;  /* 0x000000100a0a7825 */ /* 0x001fca00078e001a */
[----:B------:R0:W-:Y:S02]  /*48540*/  STG.E.128 desc[UR6][R10.64], R188 ;  /* 0x000000bc0a007986 */ /* 0x0001e4000c101d06 */
.L_x_38541:
[----:B------:R-:W-:Y:S05]  /*48550*/  BSYNC.RECONVERGENT B0 ;  /* 0x0000000000007941 */ /* 0x000fea0003800200 */
.L_x_38540:
[----:B0-----:R-:W0:Y:S02]  /*48560*/  LDC.64 R10, c[0x0][0x380] ;  /* 0x0000e000ff0a7b82 */ /* 0x001e240000000a00 */
[----:B0-----:R-:W-:-:S05]  /*48570*/  IMAD R21, R10, 0x4, R21 ;  /* 0x000000040a157824 */ /* 0x001fca00078e0215 */
[----:B------:R-:W-:-:S13]  /*48580*/  ISETP.GE.AND P0, PT, R21, R11, PT ;  /* 0x0000000b1500720c */ /* 0x000fda0003f06270 */
[----:B------:R-:W-:Y:S05]  /*48590*/  @!P0 BRA `(.L_x_38560) ;  /* 0xfffffb9000c88947 */ /* 0x000fea000383ffff */
[----:B------:R-:W-:Y:S05]  /*485a0*/  EXIT ;  /* 0x000000000000794d */ /* 0x000fea0003800000 */
.L_x_38539:
        /* <DEDUP_REMOVED lines=8> */
.L_x_38562:
[----:B------:R-:W-:Y:S05]  /*48630*/  BSYNC B0 ;  /* 0x0000000000007941 */ /* 0x000fea0003800000 */
.L_x_38561:
        /* <DEDUP_REMOVED lines=9> */
.L_x_38563:
[----:B------:R-:W-:Y:S02]  /*486d0*/  IMAD.MOV.U32 R12, RZ, RZ, 0x4 ;  /* 0x00000004ff0c7424 */ /* 0x000fe400078e00ff */
[----:B------:R-:W-:Y:S01]  /*486e0*/  FADD.FTZ R26, R26, R10 ;  /* 0x0000000a1a1a7221 */ /* 0x000fe20000010000 */
[----:B------:R-:W-:-:S04]  /*486f0*/  MOV R10, 0xffffffff ;  /* 0xffffffff000a7802 */ /* 0x000fc80000000f00 */
[----:B------:R-:W-:-:S07]  /*48700*/  MOV R27, R26 ;  /* 0x0000001a001b7202 */ /* 0x000fce0000000f00 */
[----:B------:R-:W-:Y:S05]  /*48710*/  WARPSYNC.COLLECTIVE R10, `(.L_x_38564) ;  /* 0x000000000a087348 */ /* 0x000fea0003c00000 */
[----:B------:R0:W1:Y:S02]  /*48720*/  SHFL.BFLY P6, R10, R27, R12, R11 ;  /* 0x0c00000c1b0a7389 */ /* 0x00006400000c000b */
[----:B01----:R-:W-:Y:S05]  /*48730*/  ENDCOLLECTIVE ;  /* 0x000000000000791b */ /* 0x003fea0003800000 */
.L_x_38564:
[----:B------:R-:W-:Y:S02]  /*48740*/  HFMA2 R12, -RZ, RZ, 0, 4.76837158203125e-07 ;  /* 0x00000008ff0c7431 */ /* 0x000fe400000001ff */
[----:B------:R-:W-:Y:S01]  /*48750*/  FADD.FTZ R26, R26, R10 ;  /* 0x0000000a1a1a7221 */ /* 0x000fe20000010000 */
[----:B------:R-:W-:-:S03]  /*48760*/  IMAD.MOV.U32 R10, RZ, RZ, -0x1 ;  /* 0xffffffffff0a7424 */ /* 0x000fc600078e00ff */
[----:B------:R-:W-:-:S07]  /*48770*/  IMAD.MOV.U32 R27, RZ, RZ, R26 ;  /* 0x000000ffff1b7224 */ /* 0x000fce00078e001a */
[----:B------:R-:W-:Y:S05]  /*48780*/  WARPSYNC.COLLECTIVE R10, `(.L_x_38565) ;  /* 0x000000000a087348 */ /* 0x000fea0003c00000 */
[----:B------:R0:W1:Y:S02]  /*48790*/  SHFL.BFLY P6, R10, R27, R12, R11 ;  /* 0x0c00000c1b0a7389 */ /* 0x00006400000c000b */
[----:B01----:R-:W-:Y:S05]  /*487a0*/  ENDCOLLECTIVE ;  /* 0x000000000000791b */ /* 0x003fea0003800000 */
.L_x_38565:
[----:B------:R-:W-:Y:S02]  /*487b0*/  IMAD.MOV.U32 R12, RZ, RZ, 0x10 ;  /* 0x00000010ff0c7424 */ /* 0x000fe400078e00ff */
[----:B------:R-:W-:Y:S01]  /*487c0*/  FADD.FTZ R26, R26, R10 ;  /* 0x0000000a1a1a7221 */ /* 0x000fe20000010000 */
[----:B------:R-:W-:-:S04]  /*487d0*/  MOV R10, 0xffffffff ;  /* 0xffffffff000a7802 */ /* 0x000fc80000000f00 */
[----:B------:R-:W-:-:S07]  /*487e0*/  MOV R27, R26 ;  /* 0x0000001a001b7202 */ /* 0x000fce0000000f00 */
[----:B------:R-:W-:Y:S05]  /*487f0*/  WARPSYNC.COLLECTIVE R10, `(.L_x_38566) ;  /* 0x000000000a087348 */ /* 0x000fea0003c00000 */
[----:B------:R0:W1:Y:S02]  /*48800*/  SHFL.BFLY P6, R10, R27, R12, R11 ;  /* 0x0c00000c1b0a7389 */ /* 0x00006400000c000b */
[----:B01----:R-:W-:Y:S05]  /*48810*/  ENDCOLLECTIVE ;  /* 0x000000000000791b */ /* 0x003fea0003800000 */
.L_x_38566:
        /* <DEDUP_REMOVED lines=174> */
.L_x_38567:
[----:B------:R-:W-:Y:S02]  /*49300*/  HFMA2 R12, -RZ, RZ, 0, 1.1920928955078125e-07 ;  /* 0x00000002ff0c7431 */ /* 0x000fe400000001ff */
[----:B------:R-:W-:Y:S01]  /*49310*/  FADD.FTZ R26, R26, R10 ;  /* 0x0000000a1a1a7221 */ /* 0x000fe20000010000 */
[----:B------:R-:W-:-:S03]  /*49320*/  IMAD.MOV.U32 R10, RZ, RZ, -0x1 ;  /* 0xffffffffff0a7424 */ /* 0x000fc600078e00ff */
[----:B------:R-:W-:-:S07]  /*49330*/  IMAD.MOV.U32 R27, RZ, RZ, R26 ;  /* 0x000000ffff1b7224 */ /* 0x000fce00078e001a */
[----:B------:R-:W-:Y:S05]  /*49340*/  WARPSYNC.COLLECTIVE R10, `(.L_x_38568) ;  /* 0x000000000a087348 */ /* 0x000fea0003c00000 */
[----:B------:R0:W1:Y:S02]  /*49350*/  SHFL.BFLY P6, R10, R27, R12, R11 ;  /* 0x0c00000c1b0a7389 */ /* 0x00006400000c000b */
[----:B01----:R-:W-:Y:S05]  /*49360*/  ENDCOLLECTIVE ;  /* 0x000000000000791b */ /* 0x003fea0003800000 */
.L_x_38568:
[----:B------:R-:W-:Y:S02]  /*49370*/  IMAD.MOV.U32 R12, RZ, RZ, 0x4 ;  /* 0x00000004ff0c7424 */ /* 0x000fe400078e00ff */
[----:B------:R-:W-:Y:S01]  /*49380*/  FADD.FTZ R26, R26, R10 ;  /* 0x0000000a1a1a7221 */ /* 0x000fe20000010000 */
[----:B------:R-:W-:-:S04]  /*49390*/  MOV R10, 0xffffffff ;  /* 0xffffffff000a7802 */ /* 0x000fc80000000f00 */
[----:B------:R-:W-:-:S07]  /*493a0*/  MOV R27, R26 ;  /* 0x0000001a001b7202 */ /* 0x000fce0000000f00 */
[----:B------:R-:W-:Y:S05]  /*493b0*/  WARPSYNC.COLLECTIVE R10, `(.L_x_38569) ;  /* 0x000000000a087348 */ /* 0x000fea0003c00000 */
[----:B------:R0:W1:Y:S02]  /*493c0*/  SHFL.BFLY P6, R10, R27, R12, R11 ;  /* 0x0c00000c1b0a7389 */ /* 0x00006400000c000b */
[----:B01----:R-:W-:Y:S05]  /*493d0*/  ENDCOLLECTIVE ;  /* 0x000000000000791b */ /* 0x003fea0003800000 */
.L_x_38569:
[----:B------:R-:W-:Y:S02]  /*493e0*/  HFMA2 R12, -RZ, RZ, 0, 4.76837158203125e-07 ;  /* 0x00000008ff0c7431 */ /* 0x000fe400000001ff */
[----:B------:R-:W-:Y:S01]  /*493f0*/  FADD.FTZ R26, R26, R10 ;  /* 0x0000000a1a1a7221 */ /* 0x000fe20000010000 */
[----:B------:R-:W-:-:S03]  /*49400*/  IMAD.MOV.U32 R10, RZ, RZ, -0x1 ;  /* 0xffffffffff0a7424 */ /* 0x000fc600078e00ff */
[----:B------:R-:W-:-:S07]  /*49410*/  IMAD.MOV.U32 R27, RZ, RZ, R26 ;  /* 0x000000ffff1b7224 */ /* 0x000fce00078e001a */
[----:B------:R-:W-:Y:S05]  /*49420*/  WARPSYNC.COLLECTIVE R10, `(.L_x_38570) ;  /* 0x000000000a087348 */ /* 0x000fea0003c00000 */
[----:B------:R0:W1:Y:S02]  /*49430*/  SHFL.BFLY P6, R10, R27, R12, R11 ;  /* 0x0c00000c1b0a7389 */ /* 0x00006400000c000b */
[----:B01----:R-:W-:Y:S05]  /*49440*/  ENDCOLLECTIVE ;  /* 0x000000000000791b */ /* 0x003fea0003800000 */
.L_x_38570:
[----:B------:R-:W-:Y:S02]  /*49450*/  IMAD.MOV.U32 R12, RZ, RZ, 0x10 ;  /* 0x00000010ff0c7424 */ /* 0x000fe400078e00ff */
[----:B------:R-:W-:Y:S01]  /*49460*/  FADD.FTZ R26, R26, R10 ;  /* 0x0000000a1a1a7221 */ /* 0x000fe20000010000 */
[----:B------:R-:W-:-:S04]  /*49470*/  MOV R10, 0xffffffff ;  /* 0xffffffff000a7802 */ /* 0x000fc80000000f00 */
[----:B------:R-:W-:-:S07]  /*49480*/  MOV R27, R26 ;  /* 0x0000001a001b7202 */ /* 0x000fce0000000f00 */
[----:B------:R-:W-:Y:S05]  /*49490*/  WARPSYNC.COLLECTIVE R10, `(.L_x_38571) ;  /* 0x000000000a087348 */ /* 0x000fea0003c00000 */
[----:B------:R0:W1:Y:S02]  /*494a0*/  SHFL.BFLY P6, R10, R27, R12, R11 ;  /* 0x0c00000c1b0a7389 */ /* 0x00006400000c000b */
[----:B01----:R-:W-:Y:S05]  /*494b0*/  ENDCOLLECTIVE ;  /* 0x000000000000791b */ /* 0x003fea0003800000 */
.L_x_38571:
[----:B------:R-:W-:Y:S05]  /*494c0*/  BRA `(.L_x_38572) ;  /* 0xffffffd400c07947 */ /* 0x000fea000383ffff */
.L_x_38573:
        /* <DEDUP_REMOVED lines=11> */
.L_x_88490:


//--------------------- .text._ZN10layer_norm13ln_fwd_kernelINS_13Kernel_traitsIf13__nv_bfloat16fS2_fjLj2560ELj1ELj4ELj1ELj16ENS_18Kernel_traits_baseILj2560EfS2_fS2_fjLj128EEEEELb1ELb0ELb1ELb1EEEvNS_9FwdParamsE --------------------------
	.section	.text._ZN10layer_norm13ln_fwd_kernelINS_13Kernel_traitsIf13__nv_bfloat16fS2_fjLj2560ELj1ELj4ELj1ELj16ENS_18Kernel_traits_baseILj2560EfS2_fS2_fjLj128EEEEELb1ELb0ELb1ELb1EEEvNS_9FwdParamsE,"ax",@progbits
	.align	128
        .global         _ZN10layer_norm13ln_fwd_kernelINS_13Kernel_traitsIf13__nv_bfloat16fS2_fjLj2560ELj1ELj4ELj1ELj16ENS_18Kernel_traits_baseILj2560EfS2_fS2_fjLj128EEEEELb1ELb0ELb1ELb1EEEvNS_9FwdParamsE
        .type           _ZN10layer_norm13ln_fwd_kernelINS_13Kernel_traitsIf13__nv_bfloat16fS2_fjLj2560ELj1ELj4ELj1ELj16ENS_18Kernel_traits_baseILj2560EfS2_fS2_fjLj128EEEEELb1ELb0ELb1ELb1EEEvNS_9FwdParamsE,@function
        .size           _ZN10layer_norm13ln_fwd_kernelINS_13Kernel_traitsIf13__nv_bfloat16fS2_fjLj2560ELj1ELj4ELj1ELj16ENS_18Kernel_traits_baseILj2560EfS2_fS2_fjLj128EEEEELb1ELb0ELb1ELb1EEEvNS_9FwdParamsE,(.L_x_88491 - _ZN10layer_norm13ln_fwd_kernelINS_13Kernel_traitsIf13__nv_bfloat16fS2_fjLj2560ELj1ELj4ELj1ELj16ENS_18Kernel_traits_baseILj2560EfS2_fS2_fjLj128EEEEELb1ELb0ELb1ELb1EEEvNS_9FwdParamsE)
        .other          _ZN10layer_norm13ln_fwd_kernelINS_13Kernel_traitsIf13__nv_bfloat16fS2_fjLj2560ELj1ELj4ELj1ELj16ENS_18Kernel_traits_baseILj2560EfS2_fS2_fjLj128EEEEELb1ELb0ELb1ELb1EEEvNS_9FwdParamsE,@"STO_CUDA_ENTRY STV_DEFAULT"
_ZN10layer_norm13ln_fwd_kernelINS_13Kernel_traitsIf13__nv_bfloat16fS2_fjLj2560ELj1ELj4ELj1ELj16ENS_18Kernel_traits_baseILj2560EfS2_fS2_fjLj128EEEEELb1ELb0ELb1ELb1EEEvNS_9FwdParamsE:
.text._ZN10layer_norm13ln_fwd_kernelINS_13Kernel_traitsIf13__nv_bfloat16fS2_fjLj2560ELj1ELj4ELj1ELj16ENS_18Kernel_traits_baseILj2560EfS2_fS2_fjLj128EEEEELb1ELb0ELb1ELb1EEEvNS_9FwdParamsE:
[----:B------:R-:W0:Y:S01]  /*0000*/  LDC R1, c[0x0][0x37c] ;  /* 0x0000df00ff017b82 */ /* 0x000e220000000800 */
[----:B------:R-:W1:Y:S01]  /*0010*/  LDCU.U8 UR4, c[0x0][0x464] ;  /* 0x00008c80ff0477ac */ /* 0x000e620008000000 */
[----:B0-----:R-:W-:Y:S01]  /*0020*/  VIADD R1, R1, 0xffffff68 ;  /* 0xffffff6801017836 */ /* 0x001fe20000000000 */
[----:B------:R-:W0:Y:S01]  /*0030*/  LDCU.64 UR6, c[0x0][0x450] ;  /* 0x00008a00ff0677ac */ /* 0x000e220008000a00 */
[----:B------:R-:W2:Y:S04]  /*0040*/  LDCU.64 UR8, c[0x0][0x358] ;  /* 0x00006b00ff0877ac */ /* 0x000ea80008000a00 */
[----:B------:R-:W3:Y:S01]  /*0050*/  LDC R216, c[0x0][0x458] ;  /* 0x00011600ffd87b82 */ /* 0x000ee20000000800 */
[----:B------:R-:W4:Y:S07]  /*0060*/  LDCU.64 UR10, c[0x0][0x438] ;  /* 0x00008700ff0a77ac */ /* 0x000f2e0008000a00 */
[----:B------:R-:W5:Y:S01]  /*0070*/  LDC R217, c[0x0][0x45c] ;  /* 0x00011700ffd97b82 */ /* 0x000f620000000800 */
[----:B-1----:R-:W-:Y:S01]  /*0080*/  ISETP.NE.AND P0, PT, RZ, UR4, PT ;  /* 0x00000004ff007c0c */ /* 0x002fe2000bf05270 */
[----:B0-----:R-:W-:Y:S01]  /*0090*/  IMAD.U32 R2, RZ, RZ, UR6 ;  /* 0x00000006ff027e24 */ /* 0x001fe2000f8e00ff */
[----:B------:R-:W-:-:S11]  /*00a0*/  MOV R3, UR7 ;  /* 0x0000000700037c02 */ /* 0x000fd60008000f00 */
[----:B--2---:R-:W2:Y:S01]  /*00b0*/  @P0 LDG.E.64 R2, desc[UR8][R2.64] ;  /* 0x0000000802020981 */ /* 0x004ea2000c1e1b00 */
[----:B------:R-:W0:Y:S01]  /*00c0*/  @P0 LDC R7, c[0x0][0x460] ;  /* 0x00011800ff070b82 */ /* 0x000e220000000800 */
[----:B---3--:R-:W-:Y:S02]  /*00d0*/  @P0 IMAD.MOV.U32 R4, RZ, RZ, R216 ;  /* 0x000000ffff040224 */ /* 0x008fe400078e00d8 */
[----:B-----5:R-:W-:-:S06]  /*00e0*/  @P0 IMAD.MOV.U32 R5, RZ, RZ, R217 ;  /* 0x000000ffff050224 */ /* 0x020fcc00078e00d9 */
[----:B------:R-:W0:Y:S01]  /*00f0*/  @P0 LDG.E.64 R4, desc[UR8][R4.64] ;  /* 0x0000000804040981 */ /* 0x000e22000c1e1b00 */
[----:B------:R-:W1:Y:S01]  /*0100*/  S2UR UR5, SR_CTAID.X ;  /* 0x00000000000579c3 */ /* 0x000e620000002500 */
[----:B----4-:R-:W-:Y:S01]  /*0110*/  UISETP.NE.U32.AND UP0, UPT, UR10, URZ, UPT ;  /* 0x000000ff0a00728c */ /* 0x010fe2000bf05070 */
[----:B------:R-:W3:Y:S03]  /*0120*/  S2R R252, SR_TID.X ;  /* 0x0000000000fc7919 */ /* 0x000ee60000002100 */
[----:B------:R-:W-:Y:S02]  /*0130*/  UISETP.NE.AND.EX UP0, UPT, UR11, URZ, UPT, UP0 ;  /* 0x000000ff0b00728c */ /* 0x000fe4000bf05300 */
[----:B-1----:R-:W-:Y:S01]  /*0140*/  USHF.L.U32 UR4, UR5, 0x2, URZ ;  /* 0x0000000205047899 */ /* 0x002fe200080006ff */
[----:B--2---:R-:W-:Y:S02]  /*0150*/  @P0 R2UR UR7, R3 ;  /* 0x00000000030702ca */ /* 0x004fe400000e0000 */
[----:B------:R-:W1:Y:S01]  /*0160*/  LDC R3, c[0x0][0x360] ;  /* 0x0000d800ff037b82 */ /* 0x000e620000000800 */
[----:B------:R-:W-:-:S02]  /*0170*/  @P0 R2UR UR6, R2 ;  /* 0x00000000020602ca */ /* 0x000fc400000e0000 */
[----:B---3--:R-:W-:-:S04]  /*0180*/  SHF.R.U32.HI R2, RZ, 0x5, R252 ;  /* 0x00000005ff027819 */ /* 0x008fc800000116fc */
[----:B------:R-:W-:-:S04]  /*0190*/  LOP3.LUT R2, R2, UR4, RZ, 0xfc, !PT ;  /* 0x0000000402027c12 */ /* 0x000fc8000f8efcff */
[----:B------:R-:W-:Y:S02]  /*01a0*/  UIADD3 UR11, UPT, UPT, UR7, -0x4498517b, URZ ;  /* 0xbb67ae85070b7890 */ /* 0x000fe4000fffe0ff */
[----:B------:R-:W-:Y:S01]  /*01b0*/  UIADD3 UR13, UPT, UPT, UR7, 0x76cf5d0a, URZ ;  /* 0x76cf5d0a070d7890 */ /* 0x000fe2000fffe0ff */
[----:B0-----:R-:W-:Y:S01]  /*01c0*/  @P0 IADD3 R216, P1, PT, R4, R7, RZ ;  /* 0x0000000704d80210 */ /* 0x001fe20007f3e0ff */
[----:B------:R-:W-:Y:S02]  /*01d0*/  UIADD3 UR10, UPT, UPT, UR6, -0x61c88647, URZ ;  /* 0x9e3779b9060a7890 */ /* 0x000fe4000fffe0ff */
[----:B------:R-:W-:Y:S01]  /*01e0*/  UIADD3 UR12, UPT, UPT, UR6, 0x3c6ef372, URZ ;  /* 0x3c6ef372060c7890 */ /* 0x000fe2000fffe0ff */
[----:B------:R-:W-:Y:S01]  /*01f0*/  @P0 IADD3.X R217, PT, PT, RZ, R5, RZ, P1, !PT ;  /* 0x00000005ffd90210 */ /* 0x000fe20000ffe4ff */
[----:B------:R-:W-:Y:S02]  /*0200*/  UIADD3 UR14, UPT, UPT, UR6, -0x255992d5, URZ ;  /* 0xdaa66d2b060e7890 */ /* 0x000fe4000fffe0ff */
[----:B------:R-:W-:Y:S01]  /*0210*/  UIADD3 UR15, UPT, UPT, UR7, 0x32370b8f, URZ ;  /* 0x32370b8f070f7890 */ /* 0x000fe2000fffe0ff */
[--C-:B------:R-:W-:Y:S01]  /*0220*/  SHF.R.U64 R0, R216, 0x2, R217.reuse ;  /* 0x00000002d8007819 */ /* 0x100fe200000012d9 */
[----:B------:R-:W-:Y:S01]  /*0230*/  UIADD3 UR16, UPT, UPT, UR6, 0x78dde6e4, URZ ;  /* 0x78dde6e406107890 */ /* 0x000fe2000fffe0ff */
[----:B-1----:R-:W-:Y:S01]  /*0240*/  IMAD R3, R3, UR5, R252 ;  /* 0x0000000503037c24 */ /* 0x002fe2000f8e02fc */
[----:B------:R-:W-:Y:S01]  /*0250*/  LOP3.LUT R252, R252, 0x1f, RZ, 0xc0, !PT ;  /* 0x0000001ffcfc7812 */ /* 0x000fe200078ec0ff */
[----:B------:R-:W-:Y:S01]  /*0260*/  UIADD3 UR17, UPT, UPT, UR7, -0x126145ec, URZ ;  /* 0xed9eba1407117890 */ /* 0x000fe2000fffe0ff */
[----:B------:R-:W-:Y:S01]  /*0270*/  SHF.R.U32.HI R217, RZ, 0x2, R217 ;  /* 0x00000002ffd97819 */ /* 0x000fe200000116d9 */
        /* <DEDUP_REMOVED lines=74> */
.L_x_38574:
        /* <DEDUP_REMOVED lines=80> */
.L_x_38575:
[----:B------:R-:W2:Y:S02]  /*0c20*/  LDCU UR4, c[0x0][0x384] ;  /* 0x00007080ff0477ac */ /* 0x000ea40008000800 */
[----:B--2---:R-:W-:-:S13]  /*0c30*/  ISETP.GE.AND P0, PT, R2, UR4, PT ;  /* 0x0000000402007c0c */ /* 0x004fda000bf06270 */
[----:B------:R-:W-:Y:S05]  /*0c40*/  @P0 EXIT ;  /* 0x000000000000094d */ /* 0x000fea0003800000 */
[----:B01----:R-:W-:Y:S01]  /*0c50*/  IMAD.HI.U32 R4, R3, -0x326172a9, RZ ;  /* 0xcd9e8d5703047827 */ /* 0x003fe200078e00ff */
[----:B------:R-:W-:Y:S01]  /*0c60*/  LOP3.LUT R216, R216, 0x3, RZ, 0xc0, !PT ;  /* 0x00000003d8d87812 */ /* 0x000fe200078ec0ff */
[----:B------:R-:W0:Y:S02]  /*0c70*/  LDCU.64 UR4, c[0x0][0x3a0] ;  /* 0x00007400ff0477ac */ /* 0x000e240008000a00 */
        /* <DEDUP_REMOVED lines=8> */
[----:B------:R-:W1:Y:S03]  /*0d00*/  LDCU.U8 UR11, c[0x0][0x410] ;  /* 0x00008200ff0b77ac */ /* 0x000e660008000000 */
        /* <DEDUP_REMOVED lines=9> */
[----:B------:R-:W-:Y:S01]  /*0da0*/  IMAD.HI.U32 R6, R4, -0x2daee0ad, RZ ;  /* 0xd2511f5304067827 */ /* 0x000fe200078e00ff */
[----:B------:R-:W3:Y:S03]  /*0db0*/  LDCU.64 UR12, c[0x0][0x408] ;  /* 0x00008100ff0c77ac */ /* 0x000ee60008000a00 */
[----:B------:R-:W-:Y:S01]  /*0dc0*/  IMAD R8, R8, -0x326172a9, RZ ;  /* 0xcd9e8d5708087824 */ /* 0x000fe200078e02ff */
[----:B------:R-:W-:Y:S01]  /*0dd0*/  LOP3.LUT R6, R9, UR15, R6, 0x96, !PT ;  /* 0x0000000f09067c12 */ /* 0x000fe2000f8e9606 */
[----:B------:R-:W-:-:S04]  /*0de0*/  IMAD.HI.U32 R5, R7, -0x326172a9, RZ ;  /* 0xcd9e8d5707057827 */ /* 0x000fc800078e00ff */
        /* <DEDUP_REMOVED lines=39> */
[----:B------:R-:W-:Y:S02]  /*1060*/  IMAD.MOV.U32 R6, RZ, RZ, R217 ;  /* 0x000000ffff067224 */ /* 0x000fe400078e00d9 */
[----:B------:R-:W-:Y:S02]  /*1070*/  IMAD.MOV.U32 R7, RZ, RZ, RZ ;  /* 0x000000ffff077224 */ /* 0x000fe400078e00ff */
[----:B01234-:R-:W-:-:S07]  /*1080*/  IMAD R8, R11, -0x326172a9, RZ ;  /* 0xcd9e8d570b087824 */ /* 0x01ffce00078e02ff */
.L_x_39727:
[----:B0-----:R-:W0:Y:S08]  /*1090*/  LDC.64 R10, c[0x0][0x3f0] ;  /* 0x0000fc00ff0a7b82 */ /* 0x001e300000000a00 */
[----:B------:R-:W1:Y:S08]  /*10a0*/  LDC.64 R14, c[0x0][0x3f8] ;  /* 0x0000fe00ff0e7b82 */ /* 0x000e700000000a00 */
[----:B------:R-:W2:Y:S01]  /*10b0*/  LDC R17, c[0x0][0x388] ;  /* 0x0000e200ff117b82 */ /* 0x000ea20000000800 */
[----:B0-----:R-:W-:-:S05]  /*10c0*/  IMAD.WIDE R10, R2, 0x4, R10 ;  /* 0x00000004020a7825 */ /* 0x001fca00078e020a */
[----:B------:R1:W3:Y:S01]  /*10d0*/  LDG.E R195, desc[UR8][R10.64] ;  /* 0x000000080ac37981 */ /* 0x0002e2000c1e1900 */
[----:B------:R-:W-:Y:S02]  /*10e0*/  IMAD.MOV.U32 R177, RZ, RZ, RZ ;  /* 0x000000ffffb17224 */ /* 0x000fe400078e00ff */
[----:B-1----:R-:W-:-:S05]  /*10f0*/  IMAD.WIDE R10, R2, 0x4, R14 ;  /* 0x00000004020a7825 */ /* 0x002fca00078e020e */
[----:B------:R-:W4:Y:S01]  /*1100*/  LDG.E R29, desc[UR8][R10.64] ;  /* 0x000000080a1d7981 */ /* 0x000f22000c1e1900 */
[----:B---3--:R-:W-:-:S13]  /*1110*/  ISETP.GE.AND P1, PT, R195, 0x1, PT ;  /* 0x00000001c300780c */ /* 0x008fda0003f26270 */
[----:B------:R-:W0:Y:S01]  /*1120*/  @P1 LDC.64 R12, c[0x0][0x390] ;  /* 0x0000e400ff0c1b82 */ /* 0x000e220000000a00 */
[----:B------:R-:W-:-:S05]  /*1130*/  @P1 IADD3 R9, PT, PT, R195, -0x1, RZ ;  /* 0xffffffffc3091810 */ /* 0x000fca0007ffe0ff */
[----:B--2---:R-:W-:-:S05]  /*1140*/  @P1 IMAD R9, R9, R17, RZ ;  /* 0x0000001109091224 */ /* 0x004fca00078e02ff */
[----:B------:R-:W-:-:S04]  /*1150*/  @P1 SHF.R.S32.HI R16, RZ, 0x1f, R9 ;  /* 0x0000001fff101819 */ /* 0x000fc80000011409 */
[----:B------:R-:W-:-:S04]  /*1160*/  @P1 LEA.HI R9, R16, R9, RZ, 0x3 ;  /* 0x0000000910091211 */ /* 0x000fc800078f18ff */
[----:B------:R-:W-:-:S05]  /*1170*/  @P1 LEA.HI.SX32 R177, R9, R252, 0x1d ;  /* 0x000000fc09b11211 */ /* 0x000fca00078feaff */
[----:B0-----:R-:W-:-:S05]  /*1180*/  @P1 IMAD.WIDE.U32 R12, R177, 0x10, R12 ;  /* 0x00000010b10c1825 */ /* 0x001fca00078e000c */
[----:B------:R0:W2:Y:S01]  /*1190*/  @P1 LDG.E.128 R96, desc[UR8][R12.64] ;  /* 0x000000080c601981 */ /* 0x0000a2000c1e1d00 */
[----:B------:R-:W-:Y:S01]  /*11a0*/  IMAD R9, R2, R17, RZ ;  /* 0x0000001102097224 */ /* 0x000fe200078e02ff */
[----:B------:R-:W-:Y:S02]  /*11b0*/  ISETP.NE.U32.AND P0, PT, RZ, UR4, PT ;  /* 0x00000004ff007c0c */ /* 0x000fe4000bf05070 */
[----:B----4-:R1:W-:Y:S02]  /*11c0*/  STL [R1+0x90], R29 ;  /* 0x0000901d01007387 */ /* 0x0103e40000100800 */
[----:B------:R-:W-:Y:S02]  /*11d0*/  ISETP.NE.AND.EX P0, PT, RZ, UR5, PT, P0 ;  /* 0x00000005ff007c0c */ /* 0x000fe4000bf05300 */
[----:B------:R-:W-:Y:S01]  /*11e0*/  SHF.R.S32.HI R14, RZ, 0x1f, R9 ;  /* 0x0000001fff0e7819 */ /* 0x000fe20000011409 */
[----:B------:R-:W-:-:S03]  /*11f0*/  IMAD.U32 R16, RZ, RZ, UR6 ;  /* 0x00000006ff107e24 */ /* 0x000fc6000f8e00ff */
        /* <DEDUP_REMOVED lines=12> */
[----:B0-----:R-:W-:Y:S01]  /*12c0*/  MOV R13, UR6 ;  /* 0x00000006000d7c02 */ /* 0x001fe20008000f00 */
[----:B------:R-:W-:Y:S01]  /*12d0*/  IMAD.U32 R27, RZ, RZ, UR7 ;  /* 0x00000007ff1b7e24 */ /* 0x000fe2000f8e00ff */
[----:B------:R-:W-:Y:S01]  /*12e0*/  MOV R185, UR6 ;  /* 0x0000000600b97c02 */ /* 0x000fe20008000f00 */
[----:B------:R-:W-:Y:S01]  /*12f0*/  IMAD.U32 R9, RZ, RZ, UR6 ;  /* 0x00000006ff097e24 */ /* 0x000fe2000f8e00ff */
[----:B------:R-:W-:Y:S01]  /*1300*/  BSSY.RECONVERGENT B0, `(.L_x_38576) ;  /* 0x000058f000007945 */ /* 0x000fe20003800200 */
[----:B------:R-:W-:-:S02]  /*1310*/  IMAD.U32 R24, RZ, RZ, UR7 ;  /* 0x00000007ff187e24 */ /* 0x000fc4000f8e00ff */
[----:B------:R-:W-:Y:S02]  /*1320*/  IMAD.U32 R184, RZ, RZ, UR7 ;  /* 0x00000007ffb87e24 */ /* 0x000fe4000f8e00ff */
[----:B------:R-:W-:Y:S02]  /*1330*/  IMAD.U32 R186, RZ, RZ, UR7 ;  /* 0x00000007ffba7e24 */ /* 0x000fe4000f8e00ff */
[----:B------:R-:W-:Y:S01]  /*1340*/  VIADD R12, R16, 0x1715609d ;  /* 0x1715609d100c7836 */ /* 0x000fe20000000000 */
[----:B------:R-:W-:Y:S01]  /*1350*/  IADD3 R16, PT, PT, R19, 0x3c6ef372, RZ ;  /* 0x3c6ef37213107810 */ /* 0x000fe20007ffe0ff */
[----:B------:R-:W-:Y:S01]  /*1360*/  VIADD R14, R17, 0x1fd5c5a3 ;  /* 0x1fd5c5a3110e7836 */ /* 0x000fe20000000000 */
[----:B------:R-:W-:Y:S01]  /*1370*/  IADD3 R19, PT, PT, R22, -0x126145ec, RZ ;  /* 0xed9eba1416137810 */ /* 0x000fe20007ffe0ff */
[----:B------:R-:W-:Y:S02]  /*1380*/  VIADD R11, R15, 0xf1bbcdc8 ;  /* 0xf1bbcdc80f0b7836 */ /* 0x000fe40000000000 */
[----:B------:R-:W-:Y:S01]  /*1390*/  VIADD R17, R20, 0xdaa66d2b ;  /* 0xdaa66d2b14117836 */ /* 0x000fe20000000000 */
[----:B------:R-:W-:Y:S01]  /*13a0*/  IADD3 R22, PT, PT, R26, -0x24c28bd8, RZ ;  /* 0xdb3d74281a167810 */ /* 0x000fe20007ffe0ff */
[----:B------:R-:W-:Y:S01]  /*13b0*/  VIADD R15, R18, 0x5384540f ;  /* 0x5384540f120f7836 */ /* 0x000fe20000000000 */
[----:B------:R-:W-:Y:S01]  /*13c0*/  LEA.HI.SX32 R176, R25, R252, 0x1d ;  /* 0x000000fc19b07211 */ /* 0x000fe200078feaff */
        /* <DEDUP_REMOVED lines=8> */
[----:B------:R-:W-:Y:S01]  /*1450*/  VIADD R186, R186, 0x76cf5d0a ;  /* 0x76cf5d0ababa7836 */ /* 0x000fe20000000000 */
[----:B--2---:R-:W-:Y:S02]  /*1460*/  PRMT R25, R99, 0x7632, R25 ;  /* 0x0000763263197816 */ /* 0x004fe40000000019 */
[----:B------:R-:W-:Y:S02]  /*1470*/  PRMT R26, R98, 0x7632, R26 ;  /* 0x00007632621a7816 */ /* 0x000fe4000000001a */
[----:B------:R-:W-:-:S02]  /*1480*/  PRMT R27, R97, 0x7632, R27 ;  /* 0x00007632611b7816 */ /* 0x000fc4000000001b */
[----:B------:R-:W-:Y:S01]  /*1490*/  PRMT R28, R96, 0x7632, R28 ;  /* 0x00007632601c7816 */ /* 0x000fe2000000001c */
[----:B-1----:R-:W-:Y:S06]  /*14a0*/  @!P0 BRA `(.L_x_38577) ;  /* 0x0000002c00288947 */ /* 0x002fec0003800000 */
[----:B------:R-:W0:Y:S02]  /*14b0*/  LDC.64 R30, c[0x0][0x3a0] ;  /* 0x0000e800ff1e7b82 */ /* 0x000e240000000a00 */
[----:B0-----:R-:W-:-:S05]  /*14c0*/  IMAD.WIDE.U32 R30, R176, 0x20, R30 ;  /* 0x00000020b01e7825 */ /* 0x001fca00078e001e */
[----:B------:R0:W5:Y:S04]  /*14d0*/  LDG.E.128 R92, desc[UR8][R30.64] ;  /* 0x000000081e5c7981 */ /* 0x000168000c1e1d00 */
[----:B------:R0:W5:Y:S01]  /*14e0*/  LDG.E.128 R88, desc[UR8][R30.64+0x10] ;  /* 0x000010081e587981 */ /* 0x000162000c1e1d00 */
        /* <DEDUP_REMOVED lines=21> */
.L_x_38582:
        /* <DEDUP_REMOVED lines=13> */
.L_x_38584:
[----:B------:R-:W-:Y:S05]  /*1710*/  BSYNC.RECONVERGENT B3 ;  /* 0x0000000000037941 */ /* 0x000fea0003800200 */
.L_x_38583:
        /* <DEDUP_REMOVED lines=43> */
.L_x_38581:
[----:B------:R-:W-:Y:S05]  /*19d0*/  BSYNC.RECONVERGENT B2 ;  /* 0x0000000000027941 */ /* 0x000fea0003800200 */
.L_x_38580:
        /* <DEDUP_REMOVED lines=10> */
.L_x_38579:
[----:B------:R-:W-:Y:S05]  /*1a80*/  BSYNC.RECONVERGENT B1 ;  /* 0x0000000000017941 */ /* 0x000fea0003800200 */
.L_x_38578:
        /* <DEDUP_REMOVED lines=20> */
.L_x_38589:
        /* <DEDUP_REMOVED lines=13> */
.L_x_38591:
[----:B------:R-:W-:Y:S05]  /*1ca0*/  BSYNC.RECONVERGENT B3 ;  /* 0x0000000000037941 */ /* 0x000fea0003800200 */
.L_x_38590:
        /* <DEDUP_REMOVED lines=42> */
.L_x_38588:
[----:B------:R-:W-:Y:S05]  /*1f50*/  BSYNC.RECONVERGENT B2 ;  /* 0x0000000000027941 */ /* 0x000fea0003800200 */
.L_x_38587:
        /* <DEDUP_REMOVED lines=10> */
.L_x_38586:
[----:B------:R-:W-:Y:S05]  /*2000*/  BSYNC.RECONVERGENT B1 ;  /* 0x0000000000017941 */ /* 0x000fea0003800200 */
.L_x_38585:
        /* <DEDUP_REMOVED lines=20> */
.L_x_38596:
        /* <DEDUP_REMOVED lines=13> */
.L_x_38598:
[----:B------:R-:W-:Y:S05]  /*2220*/  BSYNC.RECONVERGENT B3 ;  /* 0x0000000000037941 */ /* 0x000fea0003800200 */
.L_x_38597:
        /* <DEDUP_REMOVED lines=43> */
.L_x_38595:
[----:B------:R-:W-:Y:S05]  /*24e0*/  BSYNC.RECONVERGENT B2 ;  /* 0x0000000000027941 */ /* 0x000fea0003800200 */
.L_x_38594:
        /* <DEDUP_REMOVED lines=10> */
.L_x_38593:
[----:B------:R-:W-:Y:S05]  /*2590*/  BSYNC.RECONVERGENT B1 ;  /* 0x0000000000017941 */ /* 0x000fea0003800200 */
.L_x_38592:
        /* <DEDUP_REMOVED lines=20> */
.L_x_38603:
        /* <DEDUP_REMOVED lines=13> */
.L_x_38605:
[----:B------:R-:W-:Y:S05]  /*27b0*/  BSYNC.RECONVERGENT B3 ;  /* 0x0000000000037941 */ /* 0x000fea0003800200 */
.L_x_38604:
        /* <DEDUP_REMOVED lines=42> */
.L_x_38602:
[----:B------:R-:W-:Y:S05]  /*2a60*/  BSYNC.RECONVERGENT B2 ;  /* 0x0000000000027941 */ /* 0x000fea0003800200 */
.L_x_38601:
        /* <DEDUP_REMOVED lines=9> */
[----:B-----5:R-:W-:-:S07]  /*2b00*/  FADD.FTZ R95, R95, R24 ;  /* 0x000000185f5f7221 */ /* 0x020fce0000010000 */
.L_x_38600:
[----:B------:R-:W-:Y:S05]  /*2b10*/  BSYNC.RECONVERGENT B1 ;  /* 0x0000000000017941 */ /* 0x000fea0003800200 */
.L_x_38599:
        /* <DEDUP_REMOVED lines=20> */
.L_x_38610:
        /* <DEDUP_REMOVED lines=13> */
.L_x_38612:
[----:B------:R-:W-:Y:S05]  /*2d30*/  BSYNC.RECONVERGENT B3 ;  /* 0x0000000000037941 */ /* 0x000fea0003800200 */
.L_x_38611:
        /* <DEDUP_REMOVED lines=43> */
.L_x_38609:
[----:B------:R-:W-:Y:S05]  /*2ff0*/  BSYNC.RECONVERGENT B2 ;  /* 0x0000000000027941 */ /* 0x000fea0003800200 */
.L_x_38608:
        /* <DEDUP_REMOVED lines=10> */
.L_x_38607:
[----:B------:R-:W-:Y:S05]  /*30a0*/  BSYNC.RECONVERGENT B1 ;  /* 0x0000000000017941 */ /* 0x000fea0003800200 */
.L_x_38606:
        /* <DEDUP_REMOVED lines=20> */
.L_x_38617:
        /* <DEDUP_REMOVED lines=13> */
.L_x_38619:
[----:B------:R-:W-:Y:S05]  /*32c0*/  BSYNC.RECONVERGENT B3 ;  /* 0x0000000000037941 */ /* 0x000fea0003800200 */
.L_x_38618:
        /* <DEDUP_REMOVED lines=39> */
[----:B------:R-:W-:Y:S02]  /*3540*/  IMAD.MOV.U32 R27, RZ, RZ, R28 ;  /* 0x000000ffff1b7224 */ /* 0x000fe400078e001c */
[----:B------:R-:W-:Y:S01]  /*3550*/  HFMA2 R28, -RZ, RZ, 0, 0 ;  /* 0x00000000ff1c7431 */ /* 0x000fe200000001ff */
[----:B------:R-:W-:Y:S01]  /*3560*/  LOP3.LUT R4, R18, R4, R29, 0x96, !PT ;  /* 0x0000000412047212 */ /* 0x000fe200078e961d */
[----:B------:R-:W-:-:S07]  /*3570*/  IMAD.MOV.U32 R30, RZ, RZ, R24 ;  /* 0x000000ffff1e7224 */ /* 0x000fce00078e0018 */
.L_x_38616:
[----:B------:R-:W-:Y:S05]  /*3580*/  BSYNC.RECONVERGENT B2 ;  /* 0x0000000000027941 */ /* 0x000fea0003800200 */
.L_x_38615:
        /* <DEDUP_REMOVED lines=10> */
.L_x_38614:
[----:B------:R-:W-:Y:S05]  /*3630*/  BSYNC.RECONVERGENT B1 ;  /* 0x0000000000017941 */ /* 0x000fea0003800200 */
.L_x_38613:
        /* <DEDUP_REMOVED lines=20> */
.L_x_38624:
        /* <DEDUP_REMOVED lines=13> */
.L_x_38626:
[----:B------:R-:W-:Y:S05]  /*3850*/  BSYNC.RECONVERGENT B3 ;  /* 0x0000000000037941 */ /* 0x000fea0003800200 */
.L_x_38625:
        /* <DEDUP_REMOVED lines=43> */
.L_x_38623:
[----:B------:R-:W-:Y:S05]  /*3b10*/  BSYNC.RECONVERGENT B2 ;  /* 0x0000000000027941 */ /* 0x000fea0003800200 */
.L_x_38622:
        /* <DEDUP_REMOVED lines=10> */
.L_x_38621:
[----:B------:R-:W-:Y:S05]  /*3bc0*/  BSYNC.RECONVERGENT B1 ;  /* 0x0000000000017941 */ /* 0x000fea0003800200 */
.L_x_38620:
        /* <DEDUP_REMOVED lines=19> */
.L_x_38630:
        /* <DEDUP_REMOVED lines=13> */
.L_x_38632:
[----:B------:R-:W-:Y:S05]  /*3dd0*/  BSYNC.RECONVERGENT B2 ;  /* 0x0000000000027941 */ /* 0x000fea0003800200 */
.L_x_38631:
        /* <DEDUP_REMOVED lines=43> */
.L_x_38629:
[----:B------:R-:W-:Y:S05]  /*4090*/  BSYNC.RECONVERGENT B1 ;  /* 0x0000000000017941 */ /* 0x000fea0003800200 */
.L_x_38628:
        /* <DEDUP_REMOVED lines=11> */
.L_x_38577:
        /* <DEDUP_REMOVED lines=21> */
.L_x_38637:
        /* <DEDUP_REMOVED lines=13> */
.L_x_38639:
[----:B------:R-:W-:Y:S05]  /*4370*/  BSYNC.RECONVERGENT B3 ;  /* 0x0000000000037941 */ /* 0x000fea0003800200 */
.L_x_38638:
        /* <DEDUP_REMOVED lines=43> */
.L_x_38636:
[----:B------:R-:W-:Y:S05]  /*4630*/  BSYNC.RECONVERGENT B2 ;  /* 0x0000000000027941 */ /* 0x000fea0003800200 */
.L_x_38635:
        /* <DEDUP_REMOVED lines=9> */
.L_x_38634:
[----:B------:R-:W-:Y:S05]  /*46d0*/  BSYNC.RECONVERGENT B1 ;  /* 0x0000000000017941 */ /* 0x000fea0003800200 */
.L_x_38633:
        /* <DEDUP_REMOVED lines=17> */
.L_x_38644:
        /* <DEDUP_REMOVED lines=13> */
.L_x_38646:
[----:B------:R-:W-:Y:S05]  /*48c0*/  BSYNC.RECONVERGENT B3 ;  /* 0x0000000000037941 */ /* 0x000fea0003800200 */
.L_x_38645:
        /* <DEDUP_REMOVED lines=43> */
.L_x_38643:
[----:B------:R-:W-:Y:S05]  /*4b80*/  BSYNC.RECONVERGENT B2 ;  /* 0x0000000000027941 */ /* 0x000fea0003800200 */
.L_x_38642:
        /* <DEDUP_REMOVED lines=9> */
.L_x_38641:
[----:B------:R-:W-:Y:S05]  /*4c20*/  BSYNC.RECONVERGENT B1 ;  /* 0x0000000000017941 */ /* 0x000fea0003800200 */
.L_x_38640:
        /* <DEDUP_REMOVED lines=17> */
.L_x_38651:
        /* <DEDUP_REMOVED lines=13> */
.L_x_38653:
[----:B------:R-:W-:Y:S05]  /*4e10*/  BSYNC.RECONVERGENT B3 ;  /* 0x0000000000037941 */ /* 0x000fea0003800200 */
.L_x_38652:
        /* <DEDUP_REMOVED lines=43> */
.L_x_38650:
[----:B------:R-:W-:Y:S05]  /*50d0*/  BSYNC.RECONVERGENT B2 ;  /* 0x0000000000027941 */ /* 0x000fea0003800200 */
.L_x_38649:
        /* <DEDUP_REMOVED lines=9> */
.L_x_38648:
[----:B------:R-:W-:Y:S05]  /*5170*/  BSYNC.RECONVERGENT B1 ;  /* 0x0000000000017941 */ /* 0x000fea0003800200 */
.L_x_38647:
        /* <DEDUP_REMOVED lines=17> */
.L_x_38658:
        /* <DEDUP_REMOVED lines=13> */
.L_x_38660:
[----:B------:R-:W-:Y:S05]  /*5360*/  BSYNC.RECONVERGENT B3 ;  /* 0x0000000000037941 */ /* 0x000fea0003800200 */
.L_x_38659:
        /* <DEDUP_REMOVED lines=43> */
.L_x_38657:
[----:B------:R-:W-:Y:S05]  /*5620*/  BSYNC.RECONVERGENT B2 ;  /* 0x0000000000027941 */ /* 0x000fea0003800200 */
.L_x_38656:
        /* <DEDUP_REMOVED lines=9> */
.L_x_38655:
[----:B------:R-:W-:Y:S05]  /*56c0*/  BSYNC.RECONVERGENT B1 ;  /* 0x0000000000017941 */ /* 0x000fea0003800200 */
.L_x_38654:
        /* <DEDUP_REMOVED lines=17> */
.L_x_38665:
        /* <DEDUP_REMOVED lines=13> */
.L_x_38667:
[----:B------:R-:W-:Y:S05]  /*58b0*/  BSYNC.RECONVERGENT B3 ;  /* 0x0000000000037941 */ /* 0x000fea0003800200 */
.L_x_38666:
        /* <DEDUP_REMOVED lines=43> */
.L_x_38664:
[----:B------:R-:W-:Y:S05]  /*5b70*/  BSYNC.RECONVERGENT B2 ;  /* 0x0000000000027941 */ /* 0x000fea0003800200 */
.L_x_38663:
        /* <DEDUP_REMOVED lines=9> */
.L_x_38662:
[----:B------:R-:W-:Y:S05]  /*5c10*/  BSYNC.RECONVERGENT B1 ;  /* 0x0000000000017941 */ /* 0x000fea0003800200 */
.L_x_38661:
        /* <DEDUP_REMOVED lines=17> */
.L_x_38672:
        /* <DEDUP_REMOVED lines=13> */
.L_x_38674:
[----:B------:R-:W-:Y:S05]  /*5e00*/  BSYNC.RECONVERGENT B3 ;  /* 0x0000000000037941 */ /* 0x000fea0003800200 */
.L_x_38673:
        /* <DEDUP_REMOVED lines=43> */
.L_x_38671:
[----:B------:R-:W-:Y:S05]  /*60c0*/  BSYNC.RECONVERGENT B2 ;  /* 0x0000000000027941 */ /* 0x000fea0003800200 */
.L_x_38670:
        /* <DEDUP_REMOVED lines=9> */
.L_x_38669:
[----:B------:R-:W-:Y:S05]  /*6160*/  BSYNC.RECONVERGENT B1 ;  /* 0x0000000000017941 */ /* 0x000fea0003800200 */
.L_x_38668:
        /* <DEDUP_REMOVED lines=17> */
.L_x_38679:
        /* <DEDUP_REMOVED lines=13> */
.L_x_38681:
[----:B------:R-:W-:Y:S05]  /*6350*/  BSYNC.RECONVERGENT B3 ;  /* 0x0000000000037941 */ /* 0x000fea0003800200 */
.L_x_38680:
        /* <DEDUP_REMOVED lines=43> */
.L_x_38678:
[----:B------:R-:W-:Y:S05]  /*6610*/  BSYNC.RECONVERGENT B2 ;  /* 0x0000000000027941 */ /* 0x000fea0003800200 */
.L_x_38677:
        /* <DEDUP_REMOVED lines=9> */
.L_x_38676:
[----:B------:R-:W-:Y:S05]  /*66b0*/  BSYNC.RECONVERGENT B1 ;  /* 0x0000000000017941 */ /* 0x000fea0003800200 */
.L_x_38675:
        /* <DEDUP_REMOVED lines=16> */
.L_x_38684:
        /* <DEDUP_REMOVED lines=13> */
.L_x_38686:
[----:B------:R-:W-:Y:S05]  /*6890*/  BSYNC.RECONVERGENT B2 ;  /* 0x0000000000027941 */ /* 0x000fea0003800200 */
.L_x_38685:
        /* <DEDUP_REMOVED lines=43> */
.L_x_38683:
[----:B------:R-:W-:Y:S05]  /*6b50*/  BSYNC.RECONVERGENT B1 ;  /* 0x0000000000017941 */ /* 0x000fea0003800200 */
.L_x_38682:
        /* <DEDUP_REMOVED lines=9> */
.L_x_38627:
[----:B------:R-:W-:Y:S05]  /*6bf0*/  BSYNC.RECONVERGENT B0 ;  /* 0x0000000000007941 */ /* 0x000fea0003800200 */
.L_x_38576:
[----:B------:R-:W0:Y:S01]  /*6c00*/  LDC.64 R218, c[0x0][0x3a8] ;  /* 0x0000ea00ffda7b82 */ /* 0x000e220000000a00 */
[----:B------:R-:W-:Y:S01]  /*6c10*/  BSSY.RECONVERGENT B0, `(.L_x_38687) ;  /* 0x000001a000007945 */ /* 0x000fe20003800200 */
[----:B------:R-:W-:Y:S02]  /*6c20*/  VIADD R27, R177, 0x20 ;  /* 0x00000020b11b7836 */ /* 0x000fe40000000000 */
[----:B0-----:R-:W-:-:S05]  /*6c30*/  IMAD.WIDE.U32 R28, R176, 0x20, R218 ;  /* 0x00000020b01c7825 */ /* 0x001fca00078e00da */
[----:B-----5:R0:W-:Y:S04]  /*6c40*/  STG.E.128 desc[UR8][R28.64], R92 ;  /* 0x0000005c1c007986 */ /* 0x0201e8000c101d08 */
[----:B------:R0:W-:Y:S01]  /*6c50*/  STG.E.128 desc[UR8][R28.64+0x10], R88 ;  /* 0x000010581c007986 */ /* 0x0001e2000c101d08 */
[----:B------:R-:W-:Y:S05]  /*6c60*/  @!P1 BRA `(.L_x_38688) ;  /* 0x0000000000509947 */ /* 0x000fea0003800000 */
[----:B------:R-:W-:Y:S01]  /*6c70*/  IMAD.U32 R26, R193, 0x10000, RZ ;  /* 0x00010000c11a7824 */ /* 0x000fe200078e00ff */
[----:B------:R-:W1:Y:S01]  /*6c80*/  LDC.64 R36, c[0x0][0x3b0] ;  /* 0x0000ec00ff247b82 */ /* 0x000e620000000a00 */
[----:B------:R-:W-:Y:S02]  /*6c90*/  LOP3.LUT R25, R194, 0xffff, RZ, 0xc0, !PT ;  /* 0x0000ffffc2197812 */ /* 0x000fe400078ec0ff */
[----:B------:R-:W-:Y:S02]  /*6ca0*/  LOP3.LUT R30, R189, 0xff, RZ, 0xc0, !PT ;  /* 0x000000ffbd1e7812 */ /* 0x000fe400078ec0ff */
[----:B0-----:R-:W-:Y:S02]  /*6cb0*/  LOP3.LUT R28, R26, 0xff0000, RZ, 0xc0, !PT ;  /* 0x00ff00001a1c7812 */ /* 0x001fe400078ec0ff */
[----:B------:R-:W-:Y:S01]  /*6cc0*/  PRMT R26, R192, 0x7104, RZ ;  /* 0x00007104c01a7816 */ /* 0x000fe200000000ff */
[----:B------:R-:W-:Y:S01]  /*6cd0*/  IMAD.WIDE.U32 R30, R30, 0x10000, RZ ;  /* 0x000100001e1e7825 */ /* 0x000fe200078e00ff */
[----:B------:R-:W-:-:S02]  /*6ce0*/  PRMT R25, R28, 0x4210, R25 ;  /* 0x000042101c197816 */ /* 0x000fc40000000019 */
[----:B------:R-:W-:Y:S02]  /*6cf0*/  LOP3.LUT R28, R190, 0xff, RZ, 0xc0, !PT ;  /* 0x000000ffbe1c7812 */ /* 0x000fe400078ec0ff */
[----:B------:R-:W-:Y:S02]  /*6d00*/  LOP3.LUT R32, R188, 0xff, RZ, 0xc0, !PT ;  /* 0x000000ffbc207812 */ /* 0x000fe400078ec0ff */
[----:B------:R-:W-:Y:S01]  /*6d10*/  LOP3.LUT R26, R25, 0xff00, R26, 0xf8, !PT ;  /* 0x0000ff00191a7812 */ /* 0x000fe200078ef81a */
[----:B------:R-:W-:-:S03]  /*6d20*/  IMAD.WIDE.U32 R28, R28, 0x1000000, RZ ;  /* 0x010000001c1c7825 */ /* 0x000fc600078e00ff */
[----:B------:R-:W-:Y:S01]  /*6d30*/  LOP3.LUT R25, R26, 0xff, R191, 0xf8, !PT ;  /* 0x000000ff1a197812 */ /* 0x000fe200078ef8bf */
[----:B------:R-:W-:-:S03]  /*6d40*/  IMAD.WIDE.U32 R32, R32, 0x100, RZ ;  /* 0x0000010020207825 */ /* 0x000fc600078e00ff */
[----:B------:R-:W-:Y:S02]  /*6d50*/  LOP3.LUT R29, R31, R25, R29, 0xfe, !PT ;  /* 0x000000191f1d7212 */ /* 0x000fe400078efe1d */
[----:B------:R-:W-:Y:S01]  /*6d60*/  LOP3.LUT R28, R32, R28, R30, 0xfe, !PT ;  /* 0x0000001c201c7212 */ /* 0x000fe200078efe1e */
[----:B-1----:R-:W-:Y:S01]  /*6d70*/  IMAD.WIDE.U32 R30, R177, 0x8, R36 ;  /* 0x00000008b11e7825 */ /* 0x002fe200078e0024 */
[----:B------:R-:W-:Y:S02]  /*6d80*/  LOP3.LUT R29, R29, R33, RZ, 0xfc, !PT ;  /* 0x000000211d1d7212 */ /* 0x000fe400078efcff */
[----:B------:R-:W-:-:S05]  /*6d90*/  LOP3.LUT R28, R28, 0xff, R187, 0xf8, !PT ;  /* 0x000000ff1c1c7812 */ /* 0x000fca00078ef8bb */
[----:B------:R1:W-:Y:S02]  /*6da0*/  STG.E.64 desc[UR8][R30.64], R28 ;  /* 0x0000001c1e007986 */ /* 0x0003e4000c101b08 */
.L_x_38688:
[----:B------:R-:W-:Y:S05]  /*6db0*/  BSYNC.RECONVERGENT B0 ;  /* 0x0000000000007941 */ /* 0x000fea0003800200 */
.L_x_38687:
[----:B------:R-:W-:Y:S04]  /*6dc0*/  BSSY.RECONVERGENT B0, `(.L_x_38689) ;  /* 0x0000005000007945 */ /* 0x000fe80003800200 */
[----:B------:R-:W-:Y:S05]  /*6dd0*/  @!P1 BRA `(.L_x_38690) ;  /* 0x00000000000c9947 */ /* 0x000fea0003800000 */
[----:B------:R-:W2:Y:S02]  /*6de0*/  LDC.64 R96, c[0x0][0x390] ;  /* 0x0000e400ff607b82 */ /* 0x000ea40000000a00 */
[----:B--2---:R-:W-:-:S06]  /*6df0*/  IMAD.WIDE.U32 R96, R27, 0x10, R96 ;  /* 0x000000101b607825 */ /* 0x004fcc00078e0060 */
[----:B------:R-:W5:Y:S02]  /*6e00*/  LDG.E.128 R96, desc[UR8][R96.64] ;  /* 0x0000000860607981 */ /* 0x000f64000c1e1d00 */
.L_x_38690:
[----:B------:R-:W-:Y:S05]  /*6e10*/  BSYNC.RECONVERGENT B0 ;  /* 0x0000000000007941 */ /* 0x000fea0003800200 */
.L_x_38689:
[----:B------:R-:W-:Y:S01]  /*6e20*/  BSSY.RECONVERGENT B0, `(.L_x_38691) ;  /* 0x0000581000007945 */ /* 0x000fe20003800200 */
[----:B-----5:R-:W-:Y:S02]  /*6e30*/  PRMT R25, R99, 0x7632, R25 ;  /* 0x0000763263197816 */ /* 0x020fe40000000019 */
[----:B01----:R-:W-:Y:S02]  /*6e40*/  PRMT R28, R98, 0x7632, R28 ;  /* 0x00007632621c7816 */ /* 0x003fe4000000001c */
[----:B------:R-:W-:Y:S02]  /*6e50*/  PRMT R29, R97, 0x7632, R29 ;  /* 0x00007632611d7816 */ /* 0x000fe4000000001d */
[----:B------:R-:W-:Y:S01]  /*6e60*/  PRMT R30, R96, 0x7632, R30 ;  /* 0x00007632601e7816 */ /* 0x000fe2000000001e */
[----:B------:R-:W-:Y:S06]  /*6e70*/  @!P0 BRA `(.L_x_38692) ;  /* 0x0000002c00448947 */ /* 0x000fec0003800000 */
[----:B------:R-:W0:Y:S01]  /*6e80*/  LDC.64 R28, c[0x0][0x3a0] ;  /* 0x0000e800ff1c7b82 */ /* 0x000e220000000a00 */
[----:B------:R-:W-:-:S05]  /*6e90*/  IADD3 R25, PT, PT, R176, 0x20, RZ ;  /* 0x00000020b0197810 */ /* 0x000fca0007ffe0ff */
[----:B0-----:R-:W-:-:S05]  /*6ea0*/  IMAD.WIDE.U32 R28, R25, 0x20, R28 ;  /* 0x00000020191c7825 */ /* 0x001fca00078e001c */
[----:B------:R0:W5:Y:S04]  /*6eb0*/  LDG.E.128 R84, desc[UR8][R28.64] ;  /* 0x000000081c547981 */ /* 0x000168000c1e1d00 */
[----:B------:R0:W5:Y:S01]  /*6ec0*/  LDG.E.128 R80, desc[UR8][R28.64+0x10] ;  /* 0x000010081c507981 */ /* 0x000162000c1e1d00 */
[----:B------:R-:W-:Y:S01]  /*6ed0*/  ISETP.GT.AND P2, PT, R195, RZ, PT ;  /* 0x000000ffc300720c */ /* 0x000fe20003f44270 */
[----:B------:R-:W-:-:S12]  /*6ee0*/  BSSY.RECONVERGENT B1, `(.L_x_38693) ;  /* 0x0000058000017945 */ /* 0x000fd80003800200 */
[----:B------:R-:W-:Y:S02]  /*6ef0*/  @!P2 IMAD.MOV.U32 R25, RZ, RZ, R24 ;  /* 0x000000ffff19a224 */ /* 0x000fe400078e0018 */
[----:B------:R-:W-:Y:S01]  /*6f00*/  @!P2 IMAD.MOV.U32 R26, RZ, RZ, R34 ;  /* 0x000000ffff1aa224 */ /* 0x000fe200078e0022 */
[----:B0-----:R-:W-:Y:S06]  /*6f10*/  @!P2 BRA `(.L_x_38694) ;  /* 0x000000040050a947 */ /* 0x001fec0003800000 */
        /* <DEDUP_REMOVED lines=16> */
.L_x_38697:
        /* <DEDUP_REMOVED lines=13> */
.L_x_38699:
[----:B------:R-:W-:Y:S05]  /*70f0*/  BSYNC.RECONVERGENT B3 ;  /* 0x0000000000037941 */ /* 0x000fea0003800200 */
.L_x_38698:
        /* <DEDUP_REMOVED lines=43> */
.L_x_38696:
[----:B------:R-:W-:Y:S05]  /*73b0*/  BSYNC.RECONVERGENT B2 ;  /* 0x0000000000027941 */ /* 0x000fea0003800200 */
.L_x_38695:
        /* <DEDUP_REMOVED lines=10> */
.L_x_38694:
[----:B------:R-:W-:Y:S05]  /*7460*/  BSYNC.RECONVERGENT B1 ;  /* 0x0000000000017941 */ /* 0x000fea0003800200 */
.L_x_38693:
        /* <DEDUP_REMOVED lines=20> */
.L_x_38704:
        /* <DEDUP_REMOVED lines=13> */
.L_x_38706:
[----:B------:R-:W-:Y:S05]  /*7680*/  BSYNC.RECONVERGENT B3 ;  /* 0x0000000000037941 */ /* 0x000fea0003800200 */
.L_x_38705:
        /* <DEDUP_REMOVED lines=43> */
.L_x_38703:
[----:B------:R-:W-:Y:S05]  /*7940*/  BSYNC.RECONVERGENT B2 ;  /* 0x0000000000027941 */ /* 0x000fea0003800200 */
.L_x_38702:
[----:B------:R-:W-:Y:S01]  /*7950*/  PRMT R26, R96, 0x7632, R26 ;  /* 0x00007632601a7816 */ /* 0x000fe2000000001a */
        /* <DEDUP_REMOVED lines=10> */
.L_x_38701:
[----:B------:R-:W-:Y:S05]  /*7a00*/  BSYNC.RECONVERGENT B1 ;  /* 0x0000000000017941 */ /* 0x000fea0003800200 */
.L_x_38700:
        /* <DEDUP_REMOVED lines=20> */
.L_x_38711:
        /* <DEDUP_REMOVED lines=13> */
.L_x_38713:
[----:B------:R-:W-:Y:S05]  /*7c20*/  BSYNC.RECONVERGENT B3 ;  /* 0x0000000000037941 */ /* 0x000fea0003800200 */
.L_x_38712:
        /* <DEDUP_REMOVED lines=43> */
.L_x_38710:
[----:B------:R-:W-:Y:S05]  /*7ee0*/  BSYNC.RECONVERGENT B2 ;  /* 0x0000000000027941 */ /* 0x000fea0003800200 */
.L_x_38709:
        /* <DEDUP_REMOVED lines=10> */
.L_x_38708:
[----:B------:R-:W-:Y:S05]  /*7f90*/  BSYNC.RECONVERGENT B1 ;  /* 0x0000000000017941 */ /* 0x000fea0003800200 */
.L_x_38707:
        /* <DEDUP_REMOVED lines=20> */
.L_x_38718:
        /* <DEDUP_REMOVED lines=13> */
.L_x_38720:
[----:B------:R-:W-:Y:S05]  /*81b0*/  BSYNC.RECONVERGENT B3 ;  /* 0x0000000000037941 */ /* 0x000fea0003800200 */
.L_x_38719:
        /* <DEDUP_REMOVED lines=43> */
.L_x_38717:
[----:B------:R-:W-:Y:S05]  /*8470*/  BSYNC.RECONVERGENT B2 ;  /* 0x0000000000027941 */ /* 0x000fea0003800200 */
.L_x_38716:
        /* <DEDUP_REMOVED lines=11> */
.L_x_38715:
[----:B------:R-:W-:Y:S05]  /*8530*/  BSYNC.RECONVERGENT B1 ;  /* 0x0000000000017941 */ /* 0x000fea0003800200 */
.L_x_38714:
        /* <DEDUP_REMOVED lines=20> */
.L_x_38725:
        /* <DEDUP_REMOVED lines=13> */
.L_x_38727:
[----:B------:R-:W-:Y:S05]  /*8750*/  BSYNC.RECONVERGENT B3 ;  /* 0x0000000000037941 */ /* 0x000fea0003800200 */
.L_x_38726:
        /* <DEDUP_REMOVED lines=43> */
.L_x_38724:
[----:B------:R-:W-:Y:S05]  /*8a10*/  BSYNC.RECONVERGENT B2 ;  /* 0x0000000000027941 */ /* 0x000fea0003800200 */
.L_x_38723:
        /* <DEDUP_REMOVED lines=10> */
.L_x_38722:
[----:B------:R-:W-:Y:S05]  /*8ac0*/  BSYNC.RECONVERGENT B1 ;  /* 0x0000000000017941 */ /* 0x000fea0003800200 */
.L_x_38721:
        /* <DEDUP_REMOVED lines=20> */
.L_x_38732:
        /* <DEDUP_REMOVED lines=13> */
.L_x_38734:
[----:B------:R-:W-:Y:S05]  /*8ce0*/  BSYNC.RECONVERGENT B3 ;  /* 0x0000000000037941 */ /* 0x000fea0003800200 */
.L_x_38733:
        /* <DEDUP_REMOVED lines=43> */
.L_x_38731:
[----:B------:R-:W-:Y:S05]  /*8fa0*/  BSYNC.RECONVERGENT B2 ;  /* 0x0000000000027941 */ /* 0x000fea0003800200 */
.L_x_38730:
        /* <DEDUP_REMOVED lines=11> */
.L_x_38729:
[----:B------:R-:W-:Y:S05]  /*9060*/  BSYNC.RECONVERGENT B1 ;  /* 0x0000000000017941 */ /* 0x000fea0003800200 */
.L_x_38728:
        /* <DEDUP_REMOVED lines=20> */
.L_x_38739:
        /* <DEDUP_REMOVED lines=13> */
.L_x_38741:
[----:B------:R-:W-:Y:S05]  /*9280*/  BSYNC.RECONVERGENT B3 ;  /* 0x0000000000037941 */ /* 0x000fea0003800200 */
.L_x_38740:
        /* <DEDUP_REMOVED lines=43> */
.L_x_38738:
[----:B------:R-:W-:Y:S05]  /*9540*/  BSYNC.RECONVERGENT B2 ;  /* 0x0000000000027941 */ /* 0x000fea0003800200 */
.L_x_38737:
        /* <DEDUP_REMOVED lines=10> */
.L_x_38736:
[----:B------:R-:W-:Y:S05]  /*95f0*/  BSYNC.RECONVERGENT B1 ;  /* 0x0000000000017941 */ /* 0x000fea0003800200 */
.L_x_38735:
        /* <DEDUP_REMOVED lines=19> */
.L_x_38745:
        /* <DEDUP_REMOVED lines=13> */
.L_x_38747:
[----:B------:R-:W-:Y:S05]  /*9800*/  BSYNC.RECONVERGENT B2 ;  /* 0x0000000000027941 */ /* 0x000fea0003800200 */
.L_x_38746:
        /* <DEDUP_REMOVED lines=43> */
.L_x_38744:
[----:B------:R-:W-:Y:S05]  /*9ac0*/  BSYNC.RECONVERGENT B1 ;  /* 0x0000000000017941 */ /* 0x000fea0003800200 */
.L_x_38743:
        /* <DEDUP_REMOVED lines=12> */
.L_x_38692:
        /* <DEDUP_REMOVED lines=21> */
.L_x_38752:
        /* <DEDUP_REMOVED lines=13> */
.L_x_38754:
[----:B------:R-:W-:Y:S05]  /*9db0*/  BSYNC.RECONVERGENT B3 ;  /* 0x0000000000037941 */ /* 0x000fea0003800200 */
.L_x_38753:
        /* <DEDUP_REMOVED lines=43> */
.L_x_38751:
[----:B------:R-:W-:Y:S05]  /*a070*/  BSYNC.RECONVERGENT B2 ;  /* 0x0000000000027941 */ /* 0x000fea0003800200 */
.L_x_38750:
        /* <DEDUP_REMOVED lines=9> */
.L_x_38749:
[----:B------:R-:W-:Y:S05]  /*a110*/  BSYNC.RECONVERGENT B1 ;  /* 0x0000000000017941 */ /* 0x000fea0003800200 */
.L_x_38748:
        /* <DEDUP_REMOVED lines=17> */
.L_x_38759:
        /* <DEDUP_REMOVED lines=13> */
.L_x_38761:
[----:B------:R-:W-:Y:S05]  /*a300*/  BSYNC.RECONVERGENT B3 ;  /* 0x0000000000037941 */ /* 0x000fea0003800200 */
.L_x_38760:
        /* <DEDUP_REMOVED lines=43> */
.L_x_38758:
[----:B------:R-:W-:Y:S05]  /*a5c0*/  BSYNC.RECONVERGENT B2 ;  /* 0x0000000000027941 */ /* 0x000fea0003800200 */
.L_x_38757:
        /* <DEDUP_REMOVED lines=9> */
.L_x_38756:
[----:B------:R-:W-:Y:S05]  /*a660*/  BSYNC.RECONVERGENT B1 ;  /* 0x0000000000017941 */ /* 0x000fea0003800200 */
.L_x_38755:
        /* <DEDUP_REMOVED lines=17> */
.L_x_38766:
        /* <DEDUP_REMOVED lines=13> */
.L_x_38768:
[----:B------:R-:W-:Y:S05]  /*a850*/  BSYNC.RECONVERGENT B3 ;  /* 0x0000000000037941 */ /* 0x000fea0003800200 */
.L_x_38767:
        /* <DEDUP_REMOVED lines=43> */
.L_x_38765:
[----:B------:R-:W-:Y:S05]  /*ab10*/  BSYNC.RECONVERGENT B2 ;  /* 0x0000000000027941 */ /* 0x000fea0003800200 */
.L_x_38764:
        /* <DEDUP_REMOVED lines=9> */
.L_x_38763:
[----:B------:R-:W-:Y:S05]  /*abb0*/  BSYNC.RECONVERGENT B1 ;  /* 0x0000000000017941 */ /* 0x000fea0003800200 */
.L_x_38762:
        /* <DEDUP_REMOVED lines=17> */
.L_x_38773:
        /* <DEDUP_REMOVED lines=13> */
.L_x_38775:
[----:B------:R-:W-:Y:S05]  /*ada0*/  BSYNC.RECONVERGENT B3 ;  /* 0x0000000000037941 */ /* 0x000fea0003800200 */
.L_x_38774:
        /* <DEDUP_REMOVED lines=43> */
.L_x_38772:
[----:B------:R-:W-:Y:S05]  /*b060*/  BSYNC.RECONVERGENT B2 ;  /* 0x0000000000027941 */ /* 0x000fea0003800200 */
.L_x_38771:
        /* <DEDUP_REMOVED lines=9> */
.L_x_38770:
[----:B------:R-:W-:Y:S05]  /*b100*/  BSYNC.RECONVERGENT B1 ;  /* 0x0000000000017941 */ /* 0x000fea0003800200 */
.L_x_38769:
        /* <DEDUP_REMOVED lines=17> */
.L_x_38780:
        /* <DEDUP_REMOVED lines=13> */
.L_x_38782:
[----:B------:R-:W-:Y:S05]  /*b2f0*/  BSYNC.RECONVERGENT B3 ;  /* 0x0000000000037941 */ /* 0x000fea0003800200 */
.L_x_38781:
        /* <DEDUP_REMOVED lines=43> */
.L_x_38779:
[----:B------:R-:W-:Y:S05]  /*b5b0*/  BSYNC.RECONVERGENT B2 ;  /* 0x0000000000027941 */ /* 0x000fea0003800200 */
.L_x_38778:
        /* <DEDUP_REMOVED lines=9> */
.L_x_38777:
[----:B------:R-:W-:Y:S05]  /*b650*/  BSYNC.RECONVERGENT B1 ;  /* 0x0000000000017941 */ /* 0x000fea0003800200 */
.L_x_38776:
        /* <DEDUP_REMOVED lines=17> */
.L_x_38787:
        /* <DEDUP_REMOVED lines=13> */
.L_x_38789:
[----:B------:R-:W-:Y:S05]  /*b840*/  BSYNC.RECONVERGENT B3 ;  /* 0x0000000000037941 */ /* 0x000fea0003800200 */
.L_x_38788:
        /* <DEDUP_REMOVED lines=43> */
.L_x_38786:
[----:B------:R-:W-:Y:S05]  /*bb00*/  BSYNC.RECONVERGENT B2 ;  /* 0x0000000000027941 */ /* 0x000fea0003800200 */
.L_x_38785:
        /* <DEDUP_REMOVED lines=9> */
.L_x_38784:
[----:B------:R-:W-:Y:S05]  /*bba0*/  BSYNC.RECONVERGENT B1 ;  /* 0x0000000000017941 */ /* 0x000fea0003800200 */
.L_x_38783:
        /* <DEDUP_REMOVED lines=17> */
.L_x_38794:
        /* <DEDUP_REMOVED lines=13> */
.L_x_38796:
[----:B------:R-:W-:Y:S05]  /*bd90*/  BSYNC.RECONVERGENT B3 ;  /* 0x0000000000037941 */ /* 0x000fea0003800200 */
.L_x_38795:
        /* <DEDUP_REMOVED lines=43> */
.L_x_38793:
[----:B------:R-:W-:Y:S05]  /*c050*/  BSYNC.RECONVERGENT B2 ;  /* 0x0000000000027941 */ /* 0x000fea0003800200 */
.L_x_38792:
        /* <DEDUP_REMOVED lines=9> */
.L_x_38791:
[----:B------:R-:W-:Y:S05]  /*c0f0*/  BSYNC.RECONVERGENT B1 ;  /* 0x0000000000017941 */ /* 0x000fea0003800200 */
.L_x_38790:
        /* <DEDUP_REMOVED lines=16> */
.L_x_38799:
        /* <DEDUP_REMOVED lines=13> */
.L_x_38801:
[----:B------:R-:W-:Y:S05]  /*c2d0*/  BSYNC.RECONVERGENT B2 ;  /* 0x0000000000027941 */ /* 0x000fea0003800200 */
.L_x_38800:
        /* <DEDUP_REMOVED lines=43> */
.L_x_38798:
[----:B------:R-:W-:Y:S05]  /*c590*/  BSYNC.RECONVERGENT B1 ;  /* 0x0000000000017941 */ /* 0x000fea0003800200 */
.L_x_38797:
        /* <DEDUP_REMOVED lines=9> */
.L_x_38742:
[----:B------:R-:W-:Y:S05]  /*c630*/  BSYNC.RECONVERGENT B0 ;  /* 0x0000000000007941 */ /* 0x000fea0003800200 */
.L_x_38691:
        /* <DEDUP_REMOVED lines=14> */
[----:B------:R-:W-:Y:S01]  /*c720*/  LOP3.LUT R30, R24, 0xff00, R29, 0xf8, !PT ;  /* 0x0000ff00181e7812 */ /* 0x000fe200078ef81d */
[----:B------:R-:W-:Y:S01]  /*c730*/  IMAD.WIDE.U32 R24, R25, 0x1000000, RZ ;  /* 0x0100000019187825 */ /* 0x000fe200078e00ff */
[----:B------:R-:W-:Y:S02]  /*c740*/  LOP3.LUT R31, R188, 0xff, RZ, 0xc0, !PT ;  /* 0x000000ffbc1f7812 */ /* 0x000fe400078ec0ff */
        /* <DEDUP_REMOVED lines=9> */
.L_x_38803:
[----:B------:R-:W-:Y:S05]  /*c7e0*/  BSYNC.RECONVERGENT B0 ;  /* 0x0000000000007941 */ /* 0x000fea0003800200 */
.L_x_38802:
[----:B------:R-:W-:Y:S04]  /*c7f0*/  BSSY.RECONVERGENT B0, `(.L_x_38804) ;  /* 0x0000006000007945 */ /* 0x000fe80003800200 */
[----:B------:R-:W-:Y:S05]  /*c800*/  @!P1 BRA `(.L_x_38805) ;  /* 0x0000000000109947 */ /* 0x000fea0003800000 */
[----:B01----:R-:W0:Y:S01]  /*c810*/  LDC.64 R24, c[0x0][0x390] ;  /* 0x0000e400ff187b82 */ /* 0x003e220000000a00 */
[----:B------:R-:W-:-:S04]  /*c820*/  VIADD R27, R177, 0x40 ;  /* 0x00000040b11b7836 */ /* 0x000fc80000000000 */
[----:B0-----:R-:W-:-:S05]  /*c830*/  IMAD.WIDE.U32 R24, R27, 0x10, R24 ;  /* 0x000000101b187825 */ /* 0x001fca00078e0018 */
[----:B------:R2:W5:Y:S02]  /*c840*/  LDG.E.128 R96, desc[UR8][R24.64] ;  /* 0x0000000818607981 */ /* 0x000564000c1e1d00 */
.L_x_38805:
[----:B------:R-:W-:Y:S05]  /*c850*/  BSYNC.RECONVERGENT B0 ;  /* 0x0000000000007941 */ /* 0x000fea0003800200 */
.L_x_38804:
[----:B------:R-:W-:Y:S04]  /*c860*/  BSSY.RECONVERGENT B0, `(.L_x_38806) ;  /* 0x000057a000007945 */ /* 0x000fe80003800200 */
[----:B------:R-:W-:Y:S05]  /*c870*/  @!P0 BRA `(.L_x_38807) ;  /* 0x0000002c00288947 */ /* 0x000fea0003800000 */
[----:B012---:R-:W0:Y:S01]  /*c880*/  LDC.64 R24, c[0x0][0x3a0] ;  /* 0x0000e800ff187b82 */ /* 0x007e220000000a00 */
[----:B------:R-:W-:Y:S01]  /*c890*/  ISETP.GT.AND P2, PT, R195, RZ, PT ;  /* 0x000000ffc300720c */ /* 0x000fe20003f44270 */
[----:B------:R-:W-:Y:S01]  /*c8a0*/  VIADD R27, R176, 0x40 ;  /* 0x00000040b01b7836 */ /* 0x000fe20000000000 */
[----:B------:R-:W-:Y:S03]  /*c8b0*/  BSSY.RECONVERGENT B1, `(.L_x_38808) ;  /* 0x000005a000017945 */ /* 0x000fe60003800200 */
[----:B0-----:R-:W-:-:S08]  /*c8c0*/  IMAD.WIDE.U32 R24, R27, 0x20, R24 ;  /* 0x000000201b187825 */ /* 0x001fd000078e0018 */
[----:B------:R-:W-:Y:S01]  /*c8d0*/  @!P2 IMAD.MOV.U32 R27, RZ, RZ, R32 ;  /* 0x000000ffff1ba224 */ /* 0x000fe200078e0020 */
        /* <DEDUP_REMOVED lines=20> */
.L_x_38812:
        /* <DEDUP_REMOVED lines=13> */
.L_x_38814:
[----:B------:R-:W-:Y:S05]  /*caf0*/  BSYNC.RECONVERGENT B3 ;  /* 0x0000000000037941 */ /* 0x000fea0003800200 */
.L_x_38813:
        /* <DEDUP_REMOVED lines=42> */
.L_x_38811:
[----:B------:R-:W-:Y:S05]  /*cda0*/  BSYNC.RECONVERGENT B2 ;  /* 0x0000000000027941 */ /* 0x000fea0003800200 */
.L_x_38810:
        /* <DEDUP_REMOVED lines=10> */
.L_x_38809:
[----:B------:R-:W-:Y:S05]  /*ce50*/  BSYNC.RECONVERGENT B1 ;  /* 0x0000000000017941 */ /* 0x000fea0003800200 */
.L_x_38808:
        /* <DEDUP_REMOVED lines=20> */
.L_x_38819:
        /* <DEDUP_REMOVED lines=13> */
.L_x_38821:
[----:B------:R-:W-:Y:S05]  /*d070*/  BSYNC.RECONVERGENT B3 ;  /* 0x0000000000037941 */ /* 0x000fea0003800200 */
.L_x_38820:
        /* <DEDUP_REMOVED lines=42> */
.L_x_38818:
[----:B------:R-:W-:Y:S05]  /*d320*/  BSYNC.RECONVERGENT B2 ;  /* 0x0000000000027941 */ /* 0x000fea0003800200 */
.L_x_38817:
        /* <DEDUP_REMOVED lines=11> */
.L_x_38816:
[----:B------:R-:W-:Y:S05]  /*d3e0*/  BSYNC.RECONVERGENT B1 ;  /* 0x0000000000017941 */ /* 0x000fea0003800200 */
.L_x_38815:
        /* <DEDUP_REMOVED lines=20> */
.L_x_38826:
        /* <DEDUP_REMOVED lines=13> */
.L_x_38828:
[----:B------:R-:W-:Y:S05]  /*d600*/  BSYNC.RECONVERGENT B3 ;  /* 0x0000000000037941 */ /* 0x000fea0003800200 */
.L_x_38827:
        /* <DEDUP_REMOVED lines=42> */
.L_x_38825:
[----:B------:R-:W-:Y:S05]  /*d8b0*/  BSYNC.RECONVERGENT B2 ;  /* 0x0000000000027941 */ /* 0x000fea0003800200 */
.L_x_38824:
        /* <DEDUP_REMOVED lines=10> */
.L_x_38823:
[----:B------:R-:W-:Y:S05]  /*d960*/  BSYNC.RECONVERGENT B1 ;  /* 0x0000000000017941 */ /* 0x000fea0003800200 */
.L_x_38822:
        /* <DEDUP_REMOVED lines=20> */
.L_x_38833:
        /* <DEDUP_REMOVED lines=13> */
.L_x_38835:
[----:B------:R-:W-:Y:S05]  /*db80*/  BSYNC.RECONVERGENT B3 ;  /* 0x0000000000037941 */ /* 0x000fea0003800200 */
.L_x_38834:
        /* <DEDUP_REMOVED lines=41> */
[----:B------:R-:W-:-:S07]  /*de20*/  LOP3.LUT R4, R18, R4, R27, 0x96, !PT ;  /* 0x0000000412047212 */ /* 0x000fce00078e961b */
.L_x_38832:
[----:B------:R-:W-:Y:S05]  /*de30*/  BSYNC.RECONVERGENT B2 ;  /* 0x0000000000027941 */ /* 0x000fea0003800200 */
.L_x_38831:
        /* <DEDUP_REMOVED lines=11> */
.L_x_38830:
[----:B------:R-:W-:Y:S05]  /*def0*/  BSYNC.RECONVERGENT B1 ;  /* 0x0000000000017941 */ /* 0x000fea0003800200 */
.L_x_38829:
        /* <DEDUP_REMOVED lines=20> */
.L_x_38840:
        /* <DEDUP_REMOVED lines=13> */
.L_x_38842:
[----:B------:R-:W-:Y:S05]  /*e110*/  BSYNC.RECONVERGENT B3 ;  /* 0x0000000000037941 */ /* 0x000fea0003800200 */
.L_x_38841:
        /* <DEDUP_REMOVED lines=42> */
.L_x_38839:
[----:B------:R-:W-:Y:S05]  /*e3c0*/  BSYNC.RECONVERGENT B2 ;  /* 0x0000000000027941 */ /* 0x000fea0003800200 */
.L_x_38838:
        /* <DEDUP_REMOVED lines=10> */
.L_x_38837:
[----:B------:R-:W-:Y:S05]  /*e470*/  BSYNC.RECONVERGENT B1 ;  /* 0x0000000000017941 */ /* 0x000fea0003800200 */
.L_x_38836:
        /* <DEDUP_REMOVED lines=20> */
.L_x_38847:
        /* <DEDUP_REMOVED lines=13> */
.L_x_38849:
[----:B------:R-:W-:Y:S05]  /*e690*/  BSYNC.RECONVERGENT B3 ;  /* 0x0000000000037941 */ /* 0x000fea0003800200 */
.L_x_38848:
        /* <DEDUP_REMOVED lines=42> */
.L_x_38846:
[----:B------:R-:W-:Y:S05]  /*e940*/  BSYNC.RECONVERGENT B2 ;  /* 0x0000000000027941 */ /* 0x000fea0003800200 */
.L_x_38845:
        /* <DEDUP_REMOVED lines=11> */
.L_x_38844:
[----:B------:R-:W-:Y:S05]  /*ea00*/  BSYNC.RECONVERGENT B1 ;  /* 0x0000000000017941 */ /* 0x000fea0003800200 */
.L_x_38843:
        /* <DEDUP_REMOVED lines=20> */
.L_x_38854:
        /* <DEDUP_REMOVED lines=13> */
.L_x_38856:
[----:B------:R-:W-:Y:S05]  /*ec20*/  BSYNC.RECONVERGENT B3 ;  /* 0x0000000000037941 */ /* 0x000fea0003800200 */
.L_x_38855:
        /* <DEDUP_REMOVED lines=42> */
.L_x_38853:
[----:B------:R-:W-:Y:S05]  /*eed0*/  BSYNC.RECONVERGENT B2 ;  /* 0x0000000000027941 */ /* 0x000fea0003800200 */
.L_x_38852:
        /* <DEDUP_REMOVED lines=10> */
.L_x_38851:
[----:B------:R-:W-:Y:S05]  /*ef80*/  BSYNC.RECONVERGENT B1 ;  /* 0x0000000000017941 */ /* 0x000fea0003800200 */
.L_x_38850:
        /* <DEDUP_REMOVED lines=19> */
.L_x_38860:
        /* <DEDUP_REMOVED lines=13> */
.L_x_38862:
[----:B------:R-:W-:Y:S05]  /*f190*/  BSYNC.RECONVERGENT B2 ;  /* 0x0000000000027941 */ /* 0x000fea0003800200 */
.L_x_38861:
        /* <DEDUP_REMOVED lines=43> */
.L_x_38859:
[----:B------:R-:W-:Y:S05]  /*f450*/  BSYNC.RECONVERGENT B1 ;  /* 0x0000000000017941 */ /* 0x000fea0003800200 */
.L_x_38858:
        /* <DEDUP_REMOVED lines=12> */
.L_x_38807:
[----:B------:R-:W-:Y:S01]  /*f520*/  BSSY.RECONVERGENT B1, `(.L_x_38863) ;  /* 0x0000058000017945 */ /* 0x000fe20003800200 */
[----:B012---:R-:W-:Y:S01]  /*f530*/  IMAD.MOV.U32 R25, RZ, RZ, R26 ;  /* 0x000000ffff197224 */ /* 0x007fe200078e001a */
[----:B------:R-:W-:Y:S01]  /*f540*/  MOV R24, R32 ;  /* 0x0000002000187202 */ /* 0x000fe20000000f00 */
        /* <DEDUP_REMOVED lines=18> */
.L_x_38867:
        /* <DEDUP_REMOVED lines=13> */
.L_x_38869:
[----:B------:R-:W-:Y:S05]  /*f740*/  BSYNC.RECONVERGENT B3 ;  /* 0x0000000000037941 */ /* 0x000fea0003800200 */
.L_x_38868:
        /* <DEDUP_REMOVED lines=42> */
[----:B------:R-:W-:-:S07]  /*f9f0*/  HFMA2 R24, -RZ, RZ, 0, 0 ;  /* 0x00000000ff187431 */ /* 0x000fce00000001ff */
.L_x_38866:
[----:B------:R-:W-:Y:S05]  /*fa00*/  BSYNC.RECONVERGENT B2 ;  /* 0x0000000000027941 */ /* 0x000fea0003800200 */
.L_x_38865:
        /* <DEDUP_REMOVED lines=9> */
.L_x_38864:
[----:B------:R-:W-:Y:S05]  /*faa0*/  BSYNC.RECONVERGENT B1 ;  /* 0x0000000000017941 */ /* 0x000fea0003800200 */
.L_x_38863:
        /* <DEDUP_REMOVED lines=17> */
.L_x_38874:
        /* <DEDUP_REMOVED lines=13> */
.L_x_38876:
[----:B------:R-:W-:Y:S05]  /*fc90*/  BSYNC.RECONVERGENT B3 ;  /* 0x0000000000037941 */ /* 0x000fea0003800200 */
.L_x_38875:
        /* <DEDUP_REMOVED lines=43> */
.L_x_38873:
[----:B------:R-:W-:Y:S05]  /*ff50*/  BSYNC.RECONVERGENT B2 ;  /* 0x0000000000027941 */ /* 0x000fea0003800200 */
.L_x_38872:
[----:B------:R-:W-:Y:S01]  /*ff60*/  I2FP.F32.U32 R24, R27 ;  /* 0x0000001b00187245 */ /* 0x000fe20000201000 */
[----:B------:R-:W-:Y:S01]  /*ff70*/  IMAD.MOV.U32 R29, RZ, RZ, 0x2f800000 ;  /* 0x2f800000ff1d7424 */ /* 0x000fe200078e00ff */
[----:B-----5:R-:W-:-:S03]  /*ff80*/  PRMT R27, R96, 0x7632, R27 ;  /* 0x00007632601b7816 */ /* 0x020fc6000000001b */
[----:B------:R-:W-:Y:S02]  /*ff90*/  FFMA.FTZ R24, R24, R29, 1.1641532182693481445e-10 ;  /* 0x2f00000018187423 */ /* 0x000fe4000001001d */
[----:B------:R-:W-:-:S03]  /*ffa0*/  IMAD.U32 R27, R27, 0x10000, RZ ;  /* 0x000100001b1b7824 */ /* 0x000fc600078e00ff */
[----:B------:R-:W-:Y:S01]  /*ffb0*/  FSETP.GTU.FTZ.AND P2, PT, R24, UR10, PT ;  /* 0x0000000a18007c0b */ /* 0x000fe2000bf5c000 */
[----:B------:R-:W-:-:S03]  /*ffc0*/  FMUL.FTZ R27, R27, UR13 ;  /* 0x0000000d1b1b7c20 */ /* 0x000fc60008410000 */
[----:B------:R-:W-:Y:S01]  /*ffd0*/  SEL R188, RZ, 0x1, P2 ;  /* 0x00000001ffbc7807 */ /* 0x000fe20001000000 */
[----:B------:R-:W-:-:S05]  /*ffe0*/  FMUL.FTZ R27, R27, UR12 ;  /* 0x0000000c1b1b7c20 */ /* 0x000fca0008410000 */
[----:B------:R-:W-:-:S07]  /*fff0*/  FSEL R77, R27, RZ, !P2 ;  /* 0x000000ff1b4d7208 */ /* 0x000fce0005000000 */
.L_x_38871:
[----:B------:R-:W-:Y:S05]  /*10000*/  BSYNC.RECONVERGENT B1 ;  /* 0x0000000000017941 */ /* 0x000fea0003800200 */
.L_x_38870:
        /* <DEDUP_REMOVED lines=17> */
.L_x_38881:
        /* <DEDUP_REMOVED lines=13> */
.L_x_38883:
[----:B------:R-:W-:Y:S05]  /*101f0*/  BSYNC.RECONVERGENT B3 ;  /* 0x0000000000037941 */ /* 0x000fea0003800200 */
.L_x_38882:
        /* <DEDUP_REMOVED lines=43> */
.L_x_38880:
[----:B------:R-:W-:Y:S05]  /*104b0*/  BSYNC.RECONVERGENT B2 ;  /* 0x0000000000027941 */ /* 0x000fea0003800200 */
.L_x_38879:
        /* <DEDUP_REMOVED lines=9> */
.L_x_38878:
[----:B------:R-:W-:Y:S05]  /*10550*/  BSYNC.RECONVERGENT B1 ;  /* 0x0000000000017941 */ /* 0x000fea0003800200 */
.L_x_38877:
        /* <DEDUP_REMOVED lines=17> */
.L_x_38888:
        /* <DEDUP_REMOVED lines=13> */
.L_x_38890:
[----:B------:R-:W-:Y:S05]  /*10740*/  BSYNC.RECONVERGENT B3 ;  /* 0x0000000000037941 */ /* 0x000fea0003800200 */
.L_x_38889:
        /* <DEDUP_REMOVED lines=43> */
.L_x_38887:
[----:B------:R-:W-:Y:S05]  /*10a00*/  BSYNC.RECONVERGENT B2 ;  /* 0x0000000000027941 */ /* 0x000fea0003800200 */
.L_x_38886:
        /* <DEDUP_REMOVED lines=10> */
.L_x_38885:
[----:B------:R-:W-:Y:S05]  /*10ab0*/  BSYNC.RECONVERGENT B1 ;  /* 0x0000000000017941 */ /* 0x000fea0003800200 */
.L_x_38884:
        /* <DEDUP_REMOVED lines=17> */
.L_x_38895:
        /* <DEDUP_REMOVED lines=13> */
.L_x_38897:
[----:B------:R-:W-:Y:S05]  /*10ca0*/  BSYNC.RECONVERGENT B3 ;  /* 0x0000000000037941 */ /* 0x000fea0003800200 */
.L_x_38896:
        /* <DEDUP_REMOVED lines=43> */
.L_x_38894:
[----:B------:R-:W-:Y:S05]  /*10f60*/  BSYNC.RECONVERGENT B2 ;  /* 0x0000000000027941 */ /* 0x000fea0003800200 */
.L_x_38893:
        /* <DEDUP_REMOVED lines=9> */
.L_x_38892:
[----:B------:R-:W-:Y:S05]  /*11000*/  BSYNC.RECONVERGENT B1 ;  /* 0x0000000000017941 */ /* 0x000fea0003800200 */
.L_x_38891:
        /* <DEDUP_REMOVED lines=17> */
.L_x_38902:
        /* <DEDUP_REMOVED lines=13> */
.L_x_38904:
[----:B------:R-:W-:Y:S05]  /*111f0*/  BSYNC.RECONVERGENT B3 ;  /* 0x0000000000037941 */ /* 0x000fea0003800200 */
.L_x_38903:
        /* <DEDUP_REMOVED lines=43> */
.L_x_38901:
[----:B------:R-:W-:Y:S05]  /*114b0*/  BSYNC.RECONVERGENT B2 ;  /* 0x0000000000027941 */ /* 0x000fea0003800200 */
.L_x_38900:
        /* <DEDUP_REMOVED lines=10> */
.L_x_38899:
[----:B------:R-:W-:Y:S05]  /*11560*/  BSYNC.RECONVERGENT B1 ;  /* 0x0000000000017941 */ /* 0x000fea0003800200 */
.L_x_38898:
        /* <DEDUP_REMOVED lines=17> */
.L_x_38909:
        /* <DEDUP_REMOVED lines=13> */
.L_x_38911:
[----:B------:R-:W-:Y:S05]  /*11750*/  BSYNC.RECONVERGENT B3 ;  /* 0x0000000000037941 */ /* 0x000fea0003800200 */
.L_x_38910:
        /* <DEDUP_REMOVED lines=43> */
.L_x_38908:
[----:B------:R-:W-:Y:S05]  /*11a10*/  BSYNC.RECONVERGENT B2 ;  /* 0x0000000000027941 */ /* 0x000fea0003800200 */
.L_x_38907:
        /* <DEDUP_REMOVED lines=9> */
.L_x_38906:
[----:B------:R-:W-:Y:S05]  /*11ab0*/  BSYNC.RECONVERGENT B1 ;  /* 0x0000000000017941 */ /* 0x000fea0003800200 */
.L_x_38905:
        /* <DEDUP_REMOVED lines=16> */
.L_x_38914:
        /* <DEDUP_REMOVED lines=13> */
.L_x_38916:
[----:B------:R-:W-:Y:S05]  /*11c90*/  BSYNC.RECONVERGENT B2 ;  /* 0x0000000000027941 */ /* 0x000fea0003800200 */
.L_x_38915:
        /* <DEDUP_REMOVED lines=43> */
.L_x_38913:
[----:B------:R-:W-:Y:S05]  /*11f50*/  BSYNC.RECONVERGENT B1 ;  /* 0x0000000000017941 */ /* 0x000fea0003800200 */
.L_x_38912:
        /* <DEDUP_REMOVED lines=10> */
.L_x_38857:
[----:B------:R-:W-:Y:S05]  /*12000*/  BSYNC.RECONVERGENT B0 ;  /* 0x0000000000007941 */ /* 0x000fea0003800200 */
.L_x_38806:
[----:B------:R-:W-:Y:S01]  /*12010*/  IADD3 R26, PT, PT, R176, 0x40, RZ ;  /* 0x00000040b01a7810 */ /* 0x000fe20007ffe0ff */
[----:B------:R-:W-:Y:S04]  /*12020*/  BSSY.RECONVERGENT B0, `(.L_x_38917) ;  /* 0x000001a000007945 */ /* 0x000fe80003800200 */
[----:B------:R-:W-:-:S05]  /*12030*/  IMAD.WIDE.U32 R26, R26, 0x20, R218 ;  /* 0x000000201a1a7825 */ /* 0x000fca00078e00da */
[----:B-----5:R0:W-:Y:S04]  /*12040*/  STG.E.128 desc[UR8][R26.64], R76 ;  /* 0x0000004c1a007986 */ /* 0x0201e8000c101d08 */
[----:B------:R0:W-:Y:S01]  /*12050*/  STG.E.128 desc[UR8][R26.64+0x10], R72 ;  /* 0x000010481a007986 */ /* 0x0001e2000c101d08 */
[----:B------:R-:W-:Y:S05]  /*12060*/  @!P1 BRA `(.L_x_38918) ;  /* 0x0000000000549947 */ /* 0x000fea0003800000 */
[----:B------:R-:W-:Y:S01]  /*12070*/  IMAD.U32 R24, R193, 0x10000, RZ ;  /* 0x00010000c1187824 */ /* 0x000fe200078e00ff */
[----:B------:R-:W1:Y:S01]  /*12080*/  LDC.64 R34, c[0x0][0x3b0] ;  /* 0x0000ec00ff227b82 */ /* 0x000e620000000a00 */
[----:B0-----:R-:W-:Y:S02]  /*12090*/  LOP3.LUT R26, R190, 0xff, RZ, 0xc0, !PT ;  /* 0x000000ffbe1a7812 */ /* 0x001fe400078ec0ff */
[----:B------:R-:W-:Y:S02]  /*120a0*/  LOP3.LUT R28, R189, 0xff, RZ, 0xc0, !PT ;  /* 0x000000ffbd1c7812 */ /* 0x000fe400078ec0ff */
[----:B------:R-:W-:Y:S02]  /*120b0*/  LOP3.LUT R27, R24, 0xff0000, RZ, 0xc0, !PT ;  /* 0x00ff0000181b7812 */ /* 0x000fe400078ec0ff */
[----:B------:R-:W-:Y:S01]  /*120c0*/  LOP3.LUT R24, R194, 0xffff, RZ, 0xc0, !PT ;  /* 0x0000ffffc2187812 */ /* 0x000fe200078ec0ff */
[----:B------:R-:W-:Y:S01]  /*120d0*/  IMAD.WIDE.U32 R28, R28, 0x10000, RZ ;  /* 0x000100001c1c7825 */ /* 0x000fe200078e00ff */
[----:B------:R-:W-:-:S02]  /*120e0*/  LOP3.LUT R30, R188, 0xff, RZ, 0xc0, !PT ;  /* 0x000000ffbc1e7812 */ /* 0x000fc400078ec0ff */
[----:B------:R-:W-:Y:S02]  /*120f0*/  PRMT R24, R27, 0x4210, R24 ;  /* 0x000042101b187816 */ /* 0x000fe40000000018 */
[----:B------:R-:W-:Y:S01]  /*12100*/  PRMT R27, R192, 0x7104, RZ ;  /* 0x00007104c01b7816 */ /* 0x000fe200000000ff */
[----:B------:R-:W-:-:S03]  /*12110*/  IMAD.WIDE.U32 R30, R30, 0x100, RZ ;  /* 0x000001001e1e7825 */ /* 0x000fc600078e00ff */
[----:B------:R-:W-:Y:S01]  /*12120*/  LOP3.LUT R24, R24, 0xff00, R27, 0xf8, !PT ;  /* 0x0000ff0018187812 */ /* 0x000fe200078ef81b */
[----:B------:R-:W-:-:S03]  /*12130*/  IMAD.WIDE.U32 R26, R26, 0x1000000, RZ ;  /* 0x010000001a1a7825 */ /* 0x000fc600078e00ff */
[----:B------:R-:W-:Y:S02]  /*12140*/  LOP3.LUT R33, R24, 0xff, R191, 0xf8, !PT ;  /* 0x000000ff18217812 */ /* 0x000fe400078ef8bf */
[----:B------:R-:W-:Y:S02]  /*12150*/  LOP3.LUT R26, R30, R26, R28, 0xfe, !PT ;  /* 0x0000001a1e1a7212 */ /* 0x000fe400078efe1c */
[----:B------:R-:W-:Y:S01]  /*12160*/  LOP3.LUT R33, R29, R33, R27, 0xfe, !PT ;  /* 0x000000211d217212 */ /* 0x000fe200078efe1b */
[----:B------:R-:W-:Y:S01]  /*12170*/  VIADD R29, R177, 0x40 ;  /* 0x00000040b11d7836 */ /* 0x000fe20000000000 */
[----:B------:R-:W-:Y:S02]  /*12180*/  LOP3.LUT R26, R26, 0xff, R187, 0xf8, !PT ;  /* 0x000000ff1a1a7812 */ /* 0x000fe400078ef8bb */
[----:B------:R-:W-:Y:S01]  /*12190*/  LOP3.LUT R27, R33, R31, RZ, 0xfc, !PT ;  /* 0x0000001f211b7212 */ /* 0x000fe200078efcff */
[----:B-1----:R-:W-:-:S05]  /*121a0*/  IMAD.WIDE.U32 R28, R29, 0x8, R34 ;  /* 0x000000081d1c7825 */ /* 0x002fca00078e0022 */
[----:B------:R1:W-:Y:S02]  /*121b0*/  STG.E.64 desc[UR8][R28.64], R26 ;  /* 0x0000001a1c007986 */ /* 0x0003e4000c101b08 */
.L_x_38918:
[----:B------:R-:W-:Y:S05]  /*121c0*/  BSYNC.RECONVERGENT B0 ;  /* 0x0000000000007941 */ /* 0x000fea0003800200 */
.L_x_38917:
[----:B------:R-:W-:Y:S04]  /*121d0*/  BSSY.RECONVERGENT B0, `(.L_x_38919) ;  /* 0x0000006000007945 */ /* 0x000fe80003800200 */
[----:B------:R-:W-:Y:S05]  /*121e0*/  @!P1 BRA `(.L_x_38920) ;  /* 0x0000000000109947 */ /* 0x000fea0003800000 */
[----:B01----:R-:W0:Y:S01]  /*121f0*/  LDC.64 R26, c[0x0][0x390] ;  /* 0x0000e400ff1a7b82 */ /* 0x003e220000000a00 */
[----:B------:R-:W-:-:S05]  /*12200*/  IADD3 R29, PT, PT, R177, 0x60, RZ ;  /* 0x00000060b11d7810 */ /* 0x000fca0007ffe0ff */
[----:B0-----:R-:W-:-:S05]  /*12210*/  IMAD.WIDE.U32 R26, R29, 0x10, R26 ;  /* 0x000000101d1a7825 */ /* 0x001fca00078e001a */
[----:B------:R2:W5:Y:S02]  /*12220*/  LDG.E.128 R96, desc[UR8][R26.64] ;  /* 0x000000081a607981 */ /* 0x000564000c1e1d00 */
.L_x_38920:
[----:B------:R-:W-:Y:S05]  /*12230*/  BSYNC.RECONVERGENT B0 ;  /* 0x0000000000007941 */ /* 0x000fea0003800200 */
.L_x_38919:
[----:B------:R-:W-:Y:S04]  /*12240*/  BSSY.RECONVERGENT B0, `(.L_x_38921) ;  /* 0x0000579000007945 */ /* 0x000fe80003800200 */
[----:B------:R-:W-:Y:S05]  /*12250*/  @!P0 BRA `(.L_x_38922) ;  /* 0x0000002c00248947 */ /* 0x000fea0003800000 */
[----:B012---:R-:W0:Y:S01]  /*12260*/  LDC.64 R26, c[0x0][0x3a0] ;  /* 0x0000e800ff1a7b82 */ /* 0x007e220000000a00 */
[----:B------:R-:W-:Y:S01]  /*12270*/  ISETP.GT.AND P2, PT, R195, RZ, PT ;  /* 0x000000ffc300720c */ /* 0x000fe20003f44270 */
[----:B------:R-:W-:Y:S01]  /*12280*/  VIADD R29, R176, 0x60 ;  /* 0x00000060b01d7836 */ /* 0x000fe20000000000 */
[----:B------:R-:W-:Y:S11]  /*12290*/  BSSY.RECONVERGENT B1, `(.L_x_38923) ;  /* 0x000005a000017945 */ /* 0x000ff60003800200 */
        /* <DEDUP_REMOVED lines=22> */
.L_x_38927:
        /* <DEDUP_REMOVED lines=13> */
.L_x_38929:
[----:B------:R-:W-:Y:S05]  /*124d0*/  BSYNC.RECONVERGENT B3 ;  /* 0x0000000000037941 */ /* 0x000fea0003800200 */
.L_x_38928:
        /* <DEDUP_REMOVED lines=40> */
[----:B------:R-:W-:Y:S01]  /*12760*/  IMAD.MOV.U32 R28, RZ, RZ, RZ ;  /* 0x000000ffff1c7224 */ /* 0x000fe200078e00ff */
[----:B------:R-:W-:-:S07]  /*12770*/  LOP3.LUT R4, R18, R4, R27, 0x96, !PT ;  /* 0x0000000412047212 */ /* 0x000fce00078e961b */
.L_x_38926:
[----:B------:R-:W-:Y:S05]  /*12780*/  BSYNC.RECONVERGENT B2 ;  /* 0x0000000000027941 */ /* 0x000fea0003800200 */
.L_x_38925:
[----:B------:R-:W-:Y:S01]  /*12790*/  I2FP.F32.U32 R24, R24 ;  /* 0x0000001800187245 */ /* 0x000fe20000201000 */
[----:B------:R-:W-:-:S04]  /*127a0*/  IMAD.MOV.U32 R25, RZ, RZ, 0x2f800000 ;  /* 0x2f800000ff197424 */ /* 0x000fc800078e00ff */
[----:B------:R-:W-:Y:S01]  /*127b0*/  FFMA.FTZ R24, R24, R25, 1.1641532182693481445e-10 ;  /* 0x2f00000018187423 */ /* 0x000fe20000010019 */
[----:B-----5:R-:W-:-:S04]  /*127c0*/  SHF.L.U32 R25, R96, 0x10, RZ ;  /* 0x0000001060197819 */ /* 0x020fc800000006ff */
[----:B------:R-:W-:Y:S01]  /*127d0*/  FSETP.GTU.FTZ.AND P3, PT, R24, UR10, PT ;  /* 0x0000000a18007c0b */ /* 0x000fe2000bf7c000 */
[----:B------:R-:W-:-:S03]  /*127e0*/  FMUL.FTZ R25, R25, UR13 ;  /* 0x0000000d19197c20 */ /* 0x000fc60008410000 */
[----:B------:R-:W-:Y:S01]  /*127f0*/  SEL R187, RZ, 0x1, P3 ;  /* 0x00000001ffbb7807 */ /* 0x000fe20001800000 */
[----:B------:R-:W-:-:S05]  /*12800*/  FMUL.FTZ R25, R25, UR12 ;  /* 0x0000000c19197c20 */ /* 0x000fca0008410000 */
[----:B------:R-:W-:-:S05]  /*12810*/  FSEL R25, R25, RZ, !P3 ;  /* 0x000000ff19197208 */ /* 0x000fca0005800000 */
[----:B------:R-:W-:-:S07]  /*12820*/  FADD.FTZ R68, R68, R25 ;  /* 0x0000001944447221 */ /* 0x000fce0000010000 */
.L_x_38924:
[----:B------:R-:W-:Y:S05]  /*12830*/  BSYNC.RECONVERGENT B1 ;  /* 0x0000000000017941 */ /* 0x000fea0003800200 */
.L_x_38923:
        /* <DEDUP_REMOVED lines=20> */
.L_x_38934:
        /* <DEDUP_REMOVED lines=13> */
.L_x_38936:
[----:B------:R-:W-:Y:S05]  /*12a50*/  BSYNC.RECONVERGENT B3 ;  /* 0x0000000000037941 */ /* 0x000fea0003800200 */
.L_x_38935:
        /* <DEDUP_REMOVED lines=42> */
.L_x_38933:
[----:B------:R-:W-:Y:S05]  /*12d00*/  BSYNC.RECONVERGENT B2 ;  /* 0x0000000000027941 */ /* 0x000fea0003800200 */
.L_x_38932:
        /* <DEDUP_REMOVED lines=9> */
[----:B------:R-:W-:-:S05]  /*12da0*/  FSEL R26, R27, RZ, !P3 ;  /* 0x000000ff1b1a7208 */ /* 0x000fca0005800000 */
[----:B------:R-:W-:-:S07]  /*12db0*/  FADD.FTZ R69, R69, R26 ;  /* 0x0000001a45457221 */ /* 0x000fce0000010000 */
.L_x_38931:
[----:B------:R-:W-:Y:S05]  /*12dc0*/  BSYNC.RECONVERGENT B1 ;  /* 0x0000000000017941 */ /* 0x000fea0003800200 */
.L_x_38930:
        /* <DEDUP_REMOVED lines=20> */
.L_x_38941:
        /* <DEDUP_REMOVED lines=13> */
.L_x_38943:
[----:B------:R-:W-:Y:S05]  /*12fe0*/  BSYNC.RECONVERGENT B3 ;  /* 0x0000000000037941 */ /* 0x000fea0003800200 */
.L_x_38942:
        /* <DEDUP_REMOVED lines=37> */
[----:B------:R-:W-:Y:S01]  /*13240*/  IMAD.MOV.U32 R28, RZ, RZ, R24 ;  /* 0x000000ffff1c7224 */ /* 0x000fe200078e0018 */
[----:B------:R-:W-:Y:S01]  /*13250*/  MOV R8, R26 ;  /* 0x0000001a00087202 */ /* 0x000fe20000000f00 */
[----:B------:R-:W-:-:S05]  /*13260*/  IMAD.WIDE.U32 R26, R25, -0x2daee0ad, RZ ;  /* 0xd2511f53191a7825 */ /* 0x000fca00078e00ff */
[----:B------:R-:W-:Y:S01]  /*13270*/  LOP3.LUT R4, R18, R4, R27, 0x96, !PT ;  /* 0x0000000412047212 */ /* 0x000fe200078e961b */
[----:B------:R-:W-:-:S07]  /*13280*/  IMAD.MOV.U32 R27, RZ, RZ, RZ ;  /* 0x000000ffff1b7224 */ /* 0x000fce00078e00ff */
.L_x_38940:
[----:B------:R-:W-:Y:S05]  /*13290*/  BSYNC.RECONVERGENT B2 ;  /* 0x0000000000027941 */ /* 0x000fea0003800200 */
.L_x_38939:
        /* <DEDUP_REMOVED lines=8> */
[----:B------:R-:W-:-:S05]  /*13320*/  FSEL R25, R25, RZ, !P3 ;  /* 0x000000ff19197208 */ /* 0x000fca0005800000 */
[----:B------:R-:W-:-:S07]  /*13330*/  FADD.FTZ R70, R70, R25 ;  /* 0x0000001946467221 */ /* 0x000fce0000010000 */
.L_x_38938:
[----:B------:R-:W-:Y:S05]  /*13340*/  BSYNC.RECONVERGENT B1 ;  /* 0x0000000000017941 */ /* 0x000fea0003800200 */
.L_x_38937:
        /* <DEDUP_REMOVED lines=20> */
.L_x_38948:
        /* <DEDUP_REMOVED lines=13> */
.L_x_38950:
[----:B------:R-:W-:Y:S05]  /*13560*/  BSYNC.RECONVERGENT B3 ;  /* 0x0000000000037941 */ /* 0x000fea0003800200 */
.L_x_38949:
        /* <DEDUP_REMOVED lines=39> */
[----:B------:R-:W-:-:S04]  /*137e0*/  MOV R28, R26 ;  /* 0x0000001a001c7202 */ /* 0x000fc80000000f00 */
[----:B------:R-:W-:Y:S01]  /*137f0*/  LOP3.LUT R4, R18, R4, R25, 0x96, !PT ;  /* 0x0000000412047212 */ /* 0x000fe200078e9619 */
[----:B------:R-:W-:-:S07]  /*13800*/  IMAD.MOV.U32 R25, RZ, RZ, RZ ;  /* 0x000000ffff197224 */ /* 0x000fce00078e00ff */
.L_x_38947:
[----:B------:R-:W-:Y:S05]  /*13810*/  BSYNC.RECONVERGENT B2 ;  /* 0x0000000000027941 */ /* 0x000fea0003800200 */
.L_x_38946:
        /* <DEDUP_REMOVED lines=11> */
.L_x_38945:
[----:B------:R-:W-:Y:S05]  /*138d0*/  BSYNC.RECONVERGENT B1 ;  /* 0x0000000000017941 */ /* 0x000fea0003800200 */
.L_x_38944:
        /* <DEDUP_REMOVED lines=20> */
.L_x_38955:
        /* <DEDUP_REMOVED lines=13> */
.L_x_38957:
[----:B------:R-:W-:Y:S05]  /*13af0*/  BSYNC.RECONVERGENT B3 ;  /* 0x0000000000037941 */ /* 0x000fea0003800200 */
.L_x_38956:
        /* <DEDUP_REMOVED lines=42> */
.L_x_38954:
[----:B------:R-:W-:Y:S05]  /*13da0*/  BSYNC.RECONVERGENT B2 ;  /* 0x0000000000027941 */ /* 0x000fea0003800200 */
.L_x_38953:
[----:B------:R-:W-:Y:S01]  /*13db0*/  I2FP.F32.U32 R24, R28 ;  /* 0x0000001c00187245 */ /* 0x000fe20000201000 */
[----:B------:R-:W-:-:S04]  /*13dc0*/  IMAD.MOV.U32 R25, RZ, RZ, 0x2f800000 ;  /* 0x2f800000ff197424 */ /* 0x000fc800078e00ff */
        /* <DEDUP_REMOVED lines=8> */
.L_x_38952:
[----:B------:R-:W-:Y:S05]  /*13e50*/  BSYNC.RECONVERGENT B1 ;  /* 0x0000000000017941 */ /* 0x000fea0003800200 */
.L_x_38951:
        /* <DEDUP_REMOVED lines=20> */
.L_x_38962:
        /* <DEDUP_REMOVED lines=13> */
.L_x_38964:
[----:B------:R-:W-:Y:S05]  /*14070*/  BSYNC.RECONVERGENT B3 ;  /* 0x0000000000037941 */ /* 0x000fea0003800200 */
.L_x_38963:
        /* <DEDUP_REMOVED lines=42> */
.L_x_38961:
[----:B------:R-:W-:Y:S05]  /*14320*/  BSYNC.RECONVERGENT B2 ;  /* 0x0000000000027941 */ /* 0x000fea0003800200 */
.L_x_38960:
        /* <DEDUP_REMOVED lines=11> */
.L_x_38959:
[----:B------:R-:W-:Y:S05]  /*143e0*/  BSYNC.RECONVERGENT B1 ;  /* 0x0000000000017941 */ /* 0x000fea0003800200 */
.L_x_38958:
        /* <DEDUP_REMOVED lines=20> */
.L_x_38969:
        /* <DEDUP_REMOVED lines=13> */
.L_x_38971:
[----:B------:R-:W-:Y:S05]  /*14600*/  BSYNC.RECONVERGENT B3 ;  /* 0x0000000000037941 */ /* 0x000fea0003800200 */
.L_x_38970:
        /* <DEDUP_REMOVED lines=42> */
.L_x_38968:
[----:B------:R-:W-:Y:S05]  /*148b0*/  BSYNC.RECONVERGENT B2 ;  /* 0x0000000000027941 */ /* 0x000fea0003800200 */
.L_x_38967:
        /* <DEDUP_REMOVED lines=10> */
.L_x_38966:
[----:B------:R-:W-:Y:S05]  /*14960*/  BSYNC.RECONVERGENT B1 ;  /* 0x0000000000017941 */ /* 0x000fea0003800200 */
.L_x_38965:
        /* <DEDUP_REMOVED lines=19> */
.L_x_38975:
        /* <DEDUP_REMOVED lines=13> */
.L_x_38977:
[----:B------:R-:W-:Y:S05]  /*14b70*/  BSYNC.RECONVERGENT B2 ;  /* 0x0000000000027941 */ /* 0x000fea0003800200 */
.L_x_38976:
        /* <DEDUP_REMOVED lines=41> */
[----:B------:R-:W-:-:S07]  /*14e10*/  IMAD.MOV.U32 R25, RZ, RZ, R26 ;  /* 0x000000ffff197224 */ /* 0x000fce00078e001a */
.L_x_38974:
[----:B------:R-:W-:Y:S05]  /*14e20*/  BSYNC.RECONVERGENT B1 ;  /* 0x0000000000017941 */ /* 0x000fea0003800200 */
.L_x_38973:
        /* <DEDUP_REMOVED lines=12> */
.L_x_38922:
[----:B------:R-:W-:Y:S01]  /*14ef0*/  BSSY.RECONVERGENT B1, `(.L_x_38978) ;  /* 0x0000058000017945 */ /* 0x000fe20003800200 */
[----:B------:R-:W-:Y:S01]  /*14f00*/  MOV R24, R25 ;  /* 0x0000001900187202 */ /* 0x000fe20000000f00 */
[----:B012---:R-:W-:Y:S02]  /*14f10*/  IMAD.MOV.U32 R26, RZ, RZ, R32 ;  /* 0x000000ffff1a7224 */ /* 0x007fe400078e0020 */
        /* <DEDUP_REMOVED lines=18> */
.L_x_38982:
        /* <DEDUP_REMOVED lines=13> */
.L_x_38984:
[----:B------:R-:W-:Y:S05]  /*15110*/  BSYNC.RECONVERGENT B3 ;  /* 0x0000000000037941 */ /* 0x000fea0003800200 */
.L_x_38983:
        /* <DEDUP_REMOVED lines=43> */
.L_x_38981:
[----:B------:R-:W-:Y:S05]  /*153d0*/  BSYNC.RECONVERGENT B2 ;  /* 0x0000000000027941 */ /* 0x000fea0003800200 */
.L_x_38980:
        /* <DEDUP_REMOVED lines=9> */
.L_x_38979:
[----:B------:R-:W-:Y:S05]  /*15470*/  BSYNC.RECONVERGENT B1 ;  /* 0x0000000000017941 */ /* 0x000fea0003800200 */
.L_x_38978:
        /* <DEDUP_REMOVED lines=17> */
.L_x_38989:
        /* <DEDUP_REMOVED lines=13> */
.L_x_38991:
[----:B------:R-:W-:Y:S05]  /*15660*/  BSYNC.RECONVERGENT B3 ;  /* 0x0000000000037941 */ /* 0x000fea0003800200 */
.L_x_38990:
        /* <DEDUP_REMOVED lines=43> */
.L_x_38988:
[----:B------:R-:W-:Y:S05]  /*15920*/  BSYNC.RECONVERGENT B2 ;  /* 0x0000000000027941 */ /* 0x000fea0003800200 */
.L_x_38987:
        /* <DEDUP_REMOVED lines=10> */
.L_x_38986:
[----:B------:R-:W-:Y:S05]  /*159d0*/  BSYNC.RECONVERGENT B1 ;  /* 0x0000000000017941 */ /* 0x000fea0003800200 */
.L_x_38985:
        /* <DEDUP_REMOVED lines=17> */
.L_x_38996:
        /* <DEDUP_REMOVED lines=13> */
.L_x_38998:
[----:B------:R-:W-:Y:S05]  /*15bc0*/  BSYNC.RECONVERGENT B3 ;  /* 0x0000000000037941 */ /* 0x000fea0003800200 */
.L_x_38997:
        /* <DEDUP_REMOVED lines=43> */
.L_x_38995:
[----:B------:R-:W-:Y:S05]  /*15e80*/  BSYNC.RECONVERGENT B2 ;  /* 0x0000000000027941 */ /* 0x000fea0003800200 */
.L_x_38994:
        /* <DEDUP_REMOVED lines=9> */
.L_x_38993:
[----:B------:R-:W-:Y:S05]  /*15f20*/  BSYNC.RECONVERGENT B1 ;  /* 0x0000000000017941 */ /* 0x000fea0003800200 */
.L_x_38992:
        /* <DEDUP_REMOVED lines=17> */
.L_x_39003:
        /* <DEDUP_REMOVED lines=13> */
.L_x_39005:
[----:B------:R-:W-:Y:S05]  /*16110*/  BSYNC.RECONVERGENT B3 ;  /* 0x0000000000037941 */ /* 0x000fea0003800200 */
.L_x_39004:
        /* <DEDUP_REMOVED lines=43> */
.L_x_39002:
[----:B------:R-:W-:Y:S05]  /*163d0*/  BSYNC.RECONVERGENT B2 ;  /* 0x0000000000027941 */ /* 0x000fea0003800200 */
.L_x_39001:
        /* <DEDUP_REMOVED lines=10> */
.L_x_39000:
[----:B------:R-:W-:Y:S05]  /*16480*/  BSYNC.RECONVERGENT B1 ;  /* 0x0000000000017941 */ /* 0x000fea0003800200 */
.L_x_38999:
        /* <DEDUP_REMOVED lines=17> */
.L_x_39010:
        /* <DEDUP_REMOVED lines=13> */
.L_x_39012:
[----:B------:R-:W-:Y:S05]  /*16670*/  BSYNC.RECONVERGENT B3 ;  /* 0x0000000000037941 */ /* 0x000fea0003800200 */
.L_x_39011:
        /* <DEDUP_REMOVED lines=43> */
.L_x_39009:
[----:B------:R-:W-:Y:S05]  /*16930*/  BSYNC.RECONVERGENT B2 ;  /* 0x0000000000027941 */ /* 0x000fea0003800200 */
.L_x_39008:
        /* <DEDUP_REMOVED lines=9> */
.L_x_39007:
[----:B------:R-:W-:Y:S05]  /*169d0*/  BSYNC.RECONVERGENT B1 ;  /* 0x0000000000017941 */ /* 0x000fea0003800200 */
.L_x_39006:
        /* <DEDUP_REMOVED lines=17> */
.L_x_39017:
        /* <DEDUP_REMOVED lines=13> */
.L_x_39019:
[----:B------:R-:W-:Y:S05]  /*16bc0*/  BSYNC.RECONVERGENT B3 ;  /* 0x0000000000037941 */ /* 0x000fea0003800200 */
.L_x_39018:
        /* <DEDUP_REMOVED lines=43> */
.L_x_39016:
[----:B------:R-:W-:Y:S05]  /*16e80*/  BSYNC.RECONVERGENT B2 ;  /* 0x0000000000027941 */ /* 0x000fea0003800200 */
.L_x_39015:
        /* <DEDUP_REMOVED lines=10> */
.L_x_39014:
[----:B------:R-:W-:Y:S05]  /*16f30*/  BSYNC.RECONVERGENT B1 ;  /* 0x0000000000017941 */ /* 0x000fea0003800200 */
.L_x_39013:
        /* <DEDUP_REMOVED lines=17> */
.L_x_39024:
        /* <DEDUP_REMOVED lines=13> */
.L_x_39026:
[----:B------:R-:W-:Y:S05]  /*17120*/  BSYNC.RECONVERGENT B3 ;  /* 0x0000000000037941 */ /* 0x000fea0003800200 */
.L_x_39025:
        /* <DEDUP_REMOVED lines=43> */
.L_x_39023:
[----:B------:R-:W-:Y:S05]  /*173e0*/  BSYNC.RECONVERGENT B2 ;  /* 0x0000000000027941 */ /* 0x000fea0003800200 */
.L_x_39022:
        /* <DEDUP_REMOVED lines=9> */
.L_x_39021:
[----:B------:R-:W-:Y:S05]  /*17480*/  BSYNC.RECONVERGENT B1 ;  /* 0x0000000000017941 */ /* 0x000fea0003800200 */
.L_x_39020:
        /* <DEDUP_REMOVED lines=16> */
.L_x_39029:
        /* <DEDUP_REMOVED lines=13> */
.L_x_39031:
[----:B------:R-:W-:Y:S05]  /*17660*/  BSYNC.RECONVERGENT B2 ;  /* 0x0000000000027941 */ /* 0x000fea0003800200 */
.L_x_39030:
        /* <DEDUP_REMOVED lines=43> */
.L_x_39028:
[----:B------:R-:W-:Y:S05]  /*17920*/  BSYNC.RECONVERGENT B1 ;  /* 0x0000000000017941 */ /* 0x000fea0003800200 */
.L_x_39027:
        /* <DEDUP_REMOVED lines=10> */
.L_x_38972:
[----:B------:R-:W-:Y:S05]  /*179d0*/  BSYNC.RECONVERGENT B0 ;  /* 0x0000000000007941 */ /* 0x000fea0003800200 */
.L_x_38921:
[----:B------:R-:W-:Y:S01]  /*179e0*/  VIADD R26, R176, 0x60 ;  /* 0x00000060b01a7836 */ /* 0x000fe20000000000 */
[----:B------:R-:W-:Y:S03]  /*179f0*/  BSSY.RECONVERGENT B0, `(.L_x_39032) ;  /* 0x000001a000007945 */ /* 0x000fe60003800200 */
        /* <DEDUP_REMOVED lines=15> */
[----:B------:R-:W-:-:S04]  /*17af0*/  LOP3.LUT R26, R25, 0xff00, R26, 0xf8, !PT ;  /* 0x0000ff00191a7812 */ /* 0x000fc800078ef81a */
[----:B------:R-:W-:Y:S01]  /*17b00*/  LOP3.LUT R25, R26, 0xff, R191, 0xf8, !PT ;  /* 0x000000ff1a197812 */ /* 0x000fe200078ef8bf */
[----:B------:R-:W-:-:S05]  /*17b10*/  IMAD.WIDE.U32 R26, R27, 0x1000000, RZ ;  /* 0x010000001b1a7825 */ /* 0x000fca00078e00ff */
[----:B------:R-:W-:Y:S02]  /*17b20*/  LOP3.LUT R25, R29, R25, R27, 0xfe, !PT ;  /* 0x000000191d197212 */ /* 0x000fe400078efe1b */
[----:B------:R-:W-:Y:S02]  /*17b30*/  IADD3 R29, PT, PT, R177, 0x60, RZ ;  /* 0x00000060b11d7810 */ /* 0x000fe40007ffe0ff */
[----:B------:R-:W-:Y:S02]  /*17b40*/  LOP3.LUT R26, R30, R26, R28, 0xfe, !PT ;  /* 0x0000001a1e1a7212 */ /* 0x000fe400078efe1c */
[----:B------:R-:W-:Y:S01]  /*17b50*/  LOP3.LUT R27, R25, R31, RZ, 0xfc, !PT ;  /* 0x0000001f191b7212 */ /* 0x000fe200078efcff */
[----:B-1----:R-:W-:Y:S01]  /*17b60*/  IMAD.WIDE.U32 R28, R29, 0x8, R34 ;  /* 0x000000081d1c7825 */ /* 0x002fe200078e0022 */
[----:B------:R-:W-:-:S05]  /*17b70*/  LOP3.LUT R26, R26, 0xff, R187, 0xf8, !PT ;  /* 0x000000ff1a1a7812 */ /* 0x000fca00078ef8bb */
[----:B------:R1:W-:Y:S02]  /*17b80*/  STG.E.64 desc[UR8][R28.64], R26 ;  /* 0x0000001a1c007986 */ /* 0x0003e4000c101b08 */
.L_x_39033:
[----:B------:R-:W-:Y:S05]  /*17b90*/  BSYNC.RECONVERGENT B0 ;  /* 0x0000000000007941 */ /* 0x000fea0003800200 */
.L_x_39032:
[----:B------:R-:W-:Y:S04]  /*17ba0*/  BSSY.RECONVERGENT B0, `(.L_x_39034) ;  /* 0x0000006000007945 */ /* 0x000fe80003800200 */
[----:B------:R-:W-:Y:S05]  /*17bb0*/  @!P1 BRA `(.L_x_39035) ;  /* 0x0000000000109947 */ /* 0x000fea0003800000 */
[----:B01----:R-:W0:Y:S01]  /*17bc0*/  LDC.64 R26, c[0x0][0x390] ;  /* 0x0000e400ff1a7b82 */ /* 0x003e220000000a00 */
[----:B------:R-:W-:-:S04]  /*17bd0*/  VIADD R25, R177, 0x80 ;  /* 0x00000080b1197836 */ /* 0x000fc80000000000 */
[----:B0-----:R-:W-:-:S05]  /*17be0*/  IMAD.WIDE.U32 R26, R25, 0x10, R26 ;  /* 0x00000010191a7825 */ /* 0x001fca00078e001a */
[----:B------:R2:W5:Y:S02]  /*17bf0*/  LDG.E.128 R96, desc[UR8][R26.64] ;  /* 0x000000081a607981 */ /* 0x000564000c1e1d00 */
.L_x_39035:
[----:B------:R-:W-:Y:S05]  /*17c00*/  BSYNC.RECONVERGENT B0 ;  /* 0x0000000000007941 */ /* 0x000fea0003800200 */
.L_x_39034:
[----:B------:R-:W-:Y:S04]  /*17c10*/  BSSY.RECONVERGENT B0, `(.L_x_39036) ;  /* 0x0000581000007945 */ /* 0x000fe80003800200 */
[----:B------:R-:W-:Y:S05]  /*17c20*/  @!P0 BRA `(.L_x_39037) ;  /* 0x0000002c00448947 */ /* 0x000fea0003800000 */
[----:B012---:R-:W0:Y:S01]  /*17c30*/  LDC.64 R26, c[0x0][0x3a0] ;  /* 0x0000e800ff1a7b82 */ /* 0x007e220000000a00 */
[----:B------:R-:W-:Y:S01]  /*17c40*/  ISETP.GT.AND P2, PT, R195, RZ, PT ;  /* 0x000000ffc300720c */ /* 0x000fe20003f44270 */
[----:B------:R-:W-:Y:S01]  /*17c50*/  VIADD R25, R176, 0x80 ;  /* 0x00000080b0197836 */ /* 0x000fe20000000000 */
[----:B------:R-:W-:Y:S03]  /*17c60*/  BSSY.RECONVERGENT B1, `(.L_x_39038) ;  /* 0x000005b000017945 */ /* 0x000fe60003800200 */
[----:B0-----:R-:W-:-:S08]  /*17c70*/  IMAD.WIDE.U32 R26, R25, 0x20, R26 ;  /* 0x00000020191a7825 */ /* 0x001fd000078e001a */
[----:B------:R-:W-:Y:S01]  /*17c80*/  @!P2 MOV R25, R24 ;  /* 0x000000180019a202 */ /* 0x000fe20000000f00 */
        /* <DEDUP_REMOVED lines=20> */
.L_x_39042:
        /* <DEDUP_REMOVED lines=13> */
.L_x_39044:
[----:B------:R-:W-:Y:S05]  /*17ea0*/  BSYNC.RECONVERGENT B3 ;  /* 0x0000000000037941 */ /* 0x000fea0003800200 */
.L_x_39043:
        /* <DEDUP_REMOVED lines=43> */
.L_x_39041:
[----:B------:R-:W-:Y:S05]  /*18160*/  BSYNC.RECONVERGENT B2 ;  /* 0x0000000000027941 */ /* 0x000fea0003800200 */
.L_x_39040:
        /* <DEDUP_REMOVED lines=10> */
.L_x_39039:
[----:B------:R-:W-:Y:S05]  /*18210*/  BSYNC.RECONVERGENT B1 ;  /* 0x0000000000017941 */ /* 0x000fea0003800200 */
.L_x_39038:
        /* <DEDUP_REMOVED lines=20> */
.L_x_39049:
        /* <DEDUP_REMOVED lines=13> */
.L_x_39051:
[----:B------:R-:W-:Y:S05]  /*18430*/  BSYNC.RECONVERGENT B3 ;  /* 0x0000000000037941 */ /* 0x000fea0003800200 */
.L_x_39050:
        /* <DEDUP_REMOVED lines=43> */
.L_x_39048:
[----:B------:R-:W-:Y:S05]  /*186f0*/  BSYNC.RECONVERGENT B2 ;  /* 0x0000000000027941 */ /* 0x000fea0003800200 */
.L_x_39047:
[----:B------:R-:W-:Y:S01]  /*18700*/  I2FP.F32.U32 R25, R28 ;  /* 0x0000001c00197245 */ /* 0x000fe20000201000 */
[----:B------:R-:W-:-:S04]  /*18710*/  IMAD.MOV.U32 R26, RZ, RZ, 0x2f800000 ;  /* 0x2f800000ff1a7424 */ /* 0x000fc800078e00ff */
[----:B------:R-:W-:Y:S01]  /*18720*/  FFMA.FTZ R25, R25, R26, 1.1641532182693481445e-10 ;  /* 0x2f00000019197423 */ /* 0x000fe2000001001a */
[----:B-----5:R-:W-:-:S04]  /*18730*/  PRMT R26, R96, 0x7632, R26 ;  /* 0x00007632601a7816 */ /* 0x020fc8000000001a */
[----:B------:R-:W-:Y:S01]  /*18740*/  FSETP.GTU.FTZ.AND P3, PT, R25, UR10, PT ;  /* 0x0000000a19007c0b */ /* 0x000fe2000bf7c000 */
[----:B------:R-:W-:-:S03]  /*18750*/  IMAD.U32 R26, R26, 0x10000, RZ ;  /* 0x000100001a1a7824 */ /* 0x000fc600078e00ff */
[----:B------:R-:W-:Y:S01]  /*18760*/  SEL R188, RZ, 0x1, P3 ;  /* 0x00000001ffbc7807 */ /* 0x000fe20001800000 */
[----:B------:R-:W-:-:S04]  /*18770*/  FMUL.FTZ R26, R26, UR13 ;  /* 0x0000000d1a1a7c20 */ /* 0x000fc80008410000 */
[----:B------:R-:W-:-:S05]  /*18780*/  FMUL.FTZ R26, R26, UR12 ;  /* 0x0000000c1a1a7c20 */ /* 0x000fca0008410000 */
[----:B------:R-:W-:-:S05]  /*18790*/  FSEL R26, R26, RZ, !P3 ;  /* 0x000000ff1a1a7208 */ /* 0x000fca0005800000 */
[----:B------:R-:W-:-:S07]  /*187a0*/  FADD.FTZ R61, R61, R26 ;  /* 0x0000001a3d3d7221 */ /* 0x000fce0000010000 */
.L_x_39046:
[----:B------:R-:W-:Y:S05]  /*187b0*/  BSYNC.RECONVERGENT B1 ;  /* 0x0000000000017941 */ /* 0x000fea0003800200 */
.L_x_39045:
        /* <DEDUP_REMOVED lines=20> */
.L_x_39056:
        /* <DEDUP_REMOVED lines=13> */
.L_x_39058:
[----:B------:R-:W-:Y:S05]  /*189d0*/  BSYNC.RECONVERGENT B3 ;  /* 0x0000000000037941 */ /* 0x000fea0003800200 */
.L_x_39057:
        /* <DEDUP_REMOVED lines=43> */
.L_x_39055:
[----:B------:R-:W-:Y:S05]  /*18c90*/  BSYNC.RECONVERGENT B2 ;  /* 0x0000000000027941 */ /* 0x000fea0003800200 */
.L_x_39054:
        /* <DEDUP_REMOVED lines=10> */
.L_x_39053:
[----:B------:R-:W-:Y:S05]  /*18d40*/  BSYNC.RECONVERGENT B1 ;  /* 0x0000000000017941 */ /* 0x000fea0003800200 */
.L_x_39052:
        /* <DEDUP_REMOVED lines=20> */
.L_x_39063:
        /* <DEDUP_REMOVED lines=13> */
.L_x_39065:
[----:B------:R-:W-:Y:S05]  /*18f60*/  BSYNC.RECONVERGENT B3 ;  /* 0x0000000000037941 */ /* 0x000fea0003800200 */
.L_x_39064:
        /* <DEDUP_REMOVED lines=43> */
.L_x_39062:
[----:B------:R-:W-:Y:S05]  /*19220*/  BSYNC.RECONVERGENT B2 ;  /* 0x0000000000027941 */ /* 0x000fea0003800200 */
.L_x_39061:
        /* <DEDUP_REMOVED lines=11> */
.L_x_39060:
[----:B------:R-:W-:Y:S05]  /*192e0*/  BSYNC.RECONVERGENT B1 ;  /* 0x0000000000017941 */ /* 0x000fea0003800200 */
.L_x_39059:
        /* <DEDUP_REMOVED lines=20> */
.L_x_39070:
        /* <DEDUP_REMOVED lines=13> */
.L_x_39072:
[----:B------:R-:W-:Y:S05]  /*19500*/  BSYNC.RECONVERGENT B3 ;  /* 0x0000000000037941 */ /* 0x000fea0003800200 */
.L_x_39071:
        /* <DEDUP_REMOVED lines=43> */
.L_x_39069:
[----:B------:R-:W-:Y:S05]  /*197c0*/  BSYNC.RECONVERGENT B2 ;  /* 0x0000000000027941 */ /* 0x000fea0003800200 */
.L_x_39068:
        /* <DEDUP_REMOVED lines=10> */
.L_x_39067:
[----:B------:R-:W-:Y:S05]  /*19870*/  BSYNC.RECONVERGENT B1 ;  /* 0x0000000000017941 */ /* 0x000fea0003800200 */
.L_x_39066:
        /* <DEDUP_REMOVED lines=20> */
.L_x_39077:
        /* <DEDUP_REMOVED lines=13> */
.L_x_39079:
[----:B------:R-:W-:Y:S05]  /*19a90*/  BSYNC.RECONVERGENT B3 ;  /* 0x0000000000037941 */ /* 0x000fea0003800200 */
.L_x_39078:
        /* <DEDUP_REMOVED lines=43> */
.L_x_39076:
[----:B------:R-:W-:Y:S05]  /*19d50*/  BSYNC.RECONVERGENT B2 ;  /* 0x0000000000027941 */ /* 0x000fea0003800200 */
.L_x_39075:
        /* <DEDUP_REMOVED lines=11> */
.L_x_39074:
[----:B------:R-:W-:Y:S05]  /*19e10*/  BSYNC.RECONVERGENT B1 ;  /* 0x0000000000017941 */ /* 0x000fea0003800200 */
.L_x_39073:
        /* <DEDUP_REMOVED lines=20> */
.L_x_39084:
        /* <DEDUP_REMOVED lines=13> */
.L_x_39086:
[----:B------:R-:W-:Y:S05]  /*1a030*/  BSYNC.RECONVERGENT B3 ;  /* 0x0000000000037941 */ /* 0x000fea0003800200 */
.L_x_39085:
        /* <DEDUP_REMOVED lines=39> */
[----:B------:R-:W-:-:S04]  /*1a2b0*/  IMAD.WIDE.U32 R26, R29, -0x326172a9, RZ ;  /* 0xcd9e8d571d1a7825 */ /* 0x000fc800078e00ff */
[----:B------:R-:W-:Y:S02]  /*1a2c0*/  IMAD.MOV.U32 R8, RZ, RZ, R26 ;  /* 0x000000ffff087224 */ /* 0x000fe400078e001a */
[----:B------:R-:W-:Y:S01]  /*1a2d0*/  HFMA2 R26, -RZ, RZ, 0, 0 ;  /* 0x00000000ff1a7431 */ /* 0x000fe200000001ff */
[----:B------:R-:W-:-:S07]  /*1a2e0*/  LOP3.LUT R5, R13, R30, R27, 0x96, !PT ;  /* 0x0000001e0d057212 */ /* 0x000fce00078e961b */
.L_x_39083:
[----:B------:R-:W-:Y:S05]  /*1a2f0*/  BSYNC.RECONVERGENT B2 ;  /* 0x0000000000027941 */ /* 0x000fea0003800200 */
.L_x_39082:
        /* <DEDUP_REMOVED lines=10> */
.L_x_39081:
[----:B------:R-:W-:Y:S05]  /*1a3a0*/  BSYNC.RECONVERGENT B1 ;  /* 0x0000000000017941 */ /* 0x000fea0003800200 */
.L_x_39080:
        /* <DEDUP_REMOVED lines=19> */
.L_x_39090:
        /* <DEDUP_REMOVED lines=13> */
.L_x_39092:
[----:B------:R-:W-:Y:S05]  /*1a5b0*/  BSYNC.RECONVERGENT B2 ;  /* 0x0000000000027941 */ /* 0x000fea0003800200 */
.L_x_39091:
        /* <DEDUP_REMOVED lines=43> */
.L_x_39089:
[----:B------:R-:W-:Y:S05]  /*1a870*/  BSYNC.RECONVERGENT B1 ;  /* 0x0000000000017941 */ /* 0x000fea0003800200 */
.L_x_39088:
        /* <DEDUP_REMOVED lines=12> */
.L_x_39037:
        /* <DEDUP_REMOVED lines=21> */
.L_x_39097:
        /* <DEDUP_REMOVED lines=13> */
.L_x_39099:
[----:B------:R-:W-:Y:S05]  /*1ab60*/  BSYNC.RECONVERGENT B3 ;  /* 0x0000000000037941 */ /* 0x000fea0003800200 */
.L_x_39098:
        /* <DEDUP_REMOVED lines=43> */
.L_x_39096:
[----:B------:R-:W-:Y:S05]  /*1ae20*/  BSYNC.RECONVERGENT B2 ;  /* 0x0000000000027941 */ /* 0x000fea0003800200 */
.L_x_39095:
        /* <DEDUP_REMOVED lines=9> */
.L_x_39094:
[----:B------:R-:W-:Y:S05]  /*1aec0*/  BSYNC.RECONVERGENT B1 ;  /* 0x0000000000017941 */ /* 0x000fea0003800200 */
.L_x_39093:
        /* <DEDUP_REMOVED lines=17> */
.L_x_39104:
        /* <DEDUP_REMOVED lines=13> */
.L_x_39106:
[----:B------:R-:W-:Y:S05]  /*1b0b0*/  BSYNC.RECONVERGENT B3 ;  /* 0x0000000000037941 */ /* 0x000fea0003800200 */
.L_x_39105:
        /* <DEDUP_REMOVED lines=43> */
.L_x_39103:
[----:B------:R-:W-:Y:S05]  /*1b370*/  BSYNC.RECONVERGENT B2 ;  /* 0x0000000000027941 */ /* 0x000fea0003800200 */
.L_x_39102:
        /* <DEDUP_REMOVED lines=10> */
.L_x_39101:
[----:B------:R-:W-:Y:S05]  /*1b420*/  BSYNC.RECONVERGENT B1 ;  /* 0x0000000000017941 */ /* 0x000fea0003800200 */
.L_x_39100:
        /* <DEDUP_REMOVED lines=17> */
.L_x_39111:
        /* <DEDUP_REMOVED lines=13> */
.L_x_39113:
[----:B------:R-:W-:Y:S05]  /*1b610*/  BSYNC.RECONVERGENT B3 ;  /* 0x0000000000037941 */ /* 0x000fea0003800200 */
.L_x_39112:
        /* <DEDUP_REMOVED lines=43> */
.L_x_39110:
[----:B------:R-:W-:Y:S05]  /*1b8d0*/  BSYNC.RECONVERGENT B2 ;  /* 0x0000000000027941 */ /* 0x000fea0003800200 */
.L_x_39109:
        /* <DEDUP_REMOVED lines=9> */
.L_x_39108:
[----:B------:R-:W-:Y:S05]  /*1b970*/  BSYNC.RECONVERGENT B1 ;  /* 0x0000000000017941 */ /* 0x000fea0003800200 */
.L_x_39107:
        /* <DEDUP_REMOVED lines=17> */
.L_x_39118:
        /* <DEDUP_REMOVED lines=13> */
.L_x_39120:
[----:B------:R-:W-:Y:S05]  /*1bb60*/  BSYNC.RECONVERGENT B3 ;  /* 0x0000000000037941 */ /* 0x000fea0003800200 */
.L_x_39119:
        /* <DEDUP_REMOVED lines=43> */
.L_x_39117:
[----:B------:R-:W-:Y:S05]  /*1be20*/  BSYNC.RECONVERGENT B2 ;  /* 0x0000000000027941 */ /* 0x000fea0003800200 */
.L_x_39116:
        /* <DEDUP_REMOVED lines=10> */
.L_x_39115:
[----:B------:R-:W-:Y:S05]  /*1bed0*/  BSYNC.RECONVERGENT B1 ;  /* 0x0000000000017941 */ /* 0x000fea0003800200 */
.L_x_39114:
        /* <DEDUP_REMOVED lines=17> */
.L_x_39125:
        /* <DEDUP_REMOVED lines=13> */
.L_x_39127:
[----:B------:R-:W-:Y:S05]  /*1c0c0*/  BSYNC.RECONVERGENT B3 ;  /* 0x0000000000037941 */ /* 0x000fea0003800200 */
.L_x_39126:
        /* <DEDUP_REMOVED lines=43> */
.L_x_39124:
[----:B------:R-:W-:Y:S05]  /*1c380*/  BSYNC.RECONVERGENT B2 ;  /* 0x0000000000027941 */ /* 0x000fea0003800200 */
.L_x_39123:
        /* <DEDUP_REMOVED lines=9> */
.L_x_39122:
[----:B------:R-:W-:Y:S05]  /*1c420*/  BSYNC.RECONVERGENT B1 ;  /* 0x0000000000017941 */ /* 0x000fea0003800200 */
.L_x_39121:
        /* <DEDUP_REMOVED lines=17> */
.L_x_39132:
        /* <DEDUP_REMOVED lines=13> */
.L_x_39134:
[----:B------:R-:W-:Y:S05]  /*1c610*/  BSYNC.RECONVERGENT B3 ;  /* 0x0000000000037941 */ /* 0x000fea0003800200 */
.L_x_39133:
        /* <DEDUP_REMOVED lines=43> */
.L_x_39131:
[----:B------:R-:W-:Y:S05]  /*1c8d0*/  BSYNC.RECONVERGENT B2 ;  /* 0x0000000000027941 */ /* 0x000fea0003800200 */
.L_x_39130:
        /* <DEDUP_REMOVED lines=10> */
.L_x_39129:
[----:B------:R-:W-:Y:S05]  /*1c980*/  BSYNC.RECONVERGENT B1 ;  /* 0x0000000000017941 */ /* 0x000fea0003800200 */
.L_x_39128:
        /* <DEDUP_REMOVED lines=17> */
.L_x_39139:
        /* <DEDUP_REMOVED lines=13> */
.L_x_39141:
[----:B------:R-:W-:Y:S05]  /*1cb70*/  BSYNC.RECONVERGENT B3 ;  /* 0x0000000000037941 */ /* 0x000fea0003800200 */
.L_x_39140:
        /* <DEDUP_REMOVED lines=43> */
.L_x_39138:
[----:B------:R-:W-:Y:S05]  /*1ce30*/  BSYNC.RECONVERGENT B2 ;  /* 0x0000000000027941 */ /* 0x000fea0003800200 */
.L_x_39137:
        /* <DEDUP_REMOVED lines=9> */
.L_x_39136:
[----:B------:R-:W-:Y:S05]  /*1ced0*/  BSYNC.RECONVERGENT B1 ;  /* 0x0000000000017941 */ /* 0x000fea0003800200 */
.L_x_39135:
        /* <DEDUP_REMOVED lines=16> */
.L_x_39144:
        /* <DEDUP_REMOVED lines=13> */
.L_x_39146:
[----:B------:R-:W-:Y:S05]  /*1d0b0*/  BSYNC.RECONVERGENT B2 ;  /* 0x0000000000027941 */ /* 0x000fea0003800200 */
.L_x_39145:
        /* <DEDUP_REMOVED lines=42> */
[----:B------:R-:W-:-:S07]  /*1d360*/  LOP3.LUT R5, R13, R30, R29, 0x96, !PT ;  /* 0x0000001e0d057212 */ /* 0x000fce00078e961d */
.L_x_39143:
[----:B------:R-:W-:Y:S05]  /*1d370*/  BSYNC.RECONVERGENT B1 ;  /* 0x0000000000017941 */ /* 0x000fea0003800200 */
.L_x_39142:
        /* <DEDUP_REMOVED lines=10> */
.L_x_39087:
[----:B------:R-:W-:Y:S05]  /*1d420*/  BSYNC.RECONVERGENT B0 ;  /* 0x0000000000007941 */ /* 0x000fea0003800200 */
.L_x_39036:
[----:B------:R-:W-:Y:S01]  /*1d430*/  VIADD R26, R176, 0x80 ;  /* 0x00000080b01a7836 */ /* 0x000fe20000000000 */
[----:B------:R-:W-:Y:S03]  /*1d440*/  BSSY.RECONVERGENT B0, `(.L_x_39147) ;  /* 0x000001a000007945 */ /* 0x000fe60003800200 */
[----:B------:R-:W-:-:S05]  /*1d450*/  IMAD.WIDE.U32 R26, R26, 0x20, R218 ;  /* 0x000000201a1a7825 */ /* 0x000fca00078e00da */
[----:B-----5:R0:W-:Y:S04]  /*1d460*/  STG.E.128 desc[UR8][R26.64], R60 ;  /* 0x0000003c1a007986 */ /* 0x0201e8000c101d08 */
        /* <DEDUP_REMOVED lines=12> */
[----:B------:R-:W-:Y:S01]  /*1d530*/  LOP3.LUT R24, R24, 0xff00, R27, 0xf8, !PT ;  /* 0x0000ff0018187812 */ /* 0x000fe200078ef81b */
[----:B------:R-:W-:-:S03]  /*1d540*/  IMAD.WIDE.U32 R26, R26, 0x1000000, RZ ;  /* 0x010000001a1a7825 */ /* 0x000fc600078e00ff */
[----:B------:R-:W-:Y:S02]  /*1d550*/  LOP3.LUT R24, R24, 0xff, R191, 0xf8, !PT ;  /* 0x000000ff18187812 */ /* 0x000fe400078ef8bf */
        /* <DEDUP_REMOVED lines=8> */
.L_x_39148:
[----:B------:R-:W-:Y:S05]  /*1d5e0*/  BSYNC.RECONVERGENT B0 ;  /* 0x0000000000007941 */ /* 0x000fea0003800200 */
.L_x_39147:
[----:B------:R-:W-:Y:S04]  /*1d5f0*/  BSSY.RECONVERGENT B0, `(.L_x_39149) ;  /* 0x0000006000007945 */ /* 0x000fe80003800200 */
[----:B------:R-:W-:Y:S05]  /*1d600*/  @!P1 BRA `(.L_x_39150) ;  /* 0x0000000000109947 */ /* 0x000fea0003800000 */
[----:B01----:R-:W0:Y:S01]  /*1d610*/  LDC.64 R26, c[0x0][0x390] ;  /* 0x0000e400ff1a7b82 */ /* 0x003e220000000a00 */
[----:B------:R-:W-:-:S04]  /*1d620*/  VIADD R29, R177, 0xa0 ;  /* 0x000000a0b11d7836 */ /* 0x000fc80000000000 */
[----:B0-----:R-:W-:-:S05]  /*1d630*/  IMAD.WIDE.U32 R26, R29, 0x10, R26 ;  /* 0x000000101d1a7825 */ /* 0x001fca00078e001a */
[----:B------:R2:W5:Y:S02]  /*1d640*/  LDG.E.128 R96, desc[UR8][R26.64] ;  /* 0x000000081a607981 */ /* 0x000564000c1e1d00 */
.L_x_39150:
[----:B------:R-:W-:Y:S05]  /*1d650*/  BSYNC.RECONVERGENT B0 ;  /* 0x0000000000007941 */ /* 0x000fea0003800200 */
.L_x_39149:
        /* <DEDUP_REMOVED lines=28> */
.L_x_39157:
        /* <DEDUP_REMOVED lines=13> */
.L_x_39159:
[----:B------:R-:W-:Y:S05]  /*1d8f0*/  BSYNC.RECONVERGENT B3 ;  /* 0x0000000000037941 */ /* 0x000fea0003800200 */
.L_x_39158:
        /* <DEDUP_REMOVED lines=43> */
.L_x_39156:
[----:B------:R-:W-:Y:S05]  /*1dbb0*/  BSYNC.RECONVERGENT B2 ;  /* 0x0000000000027941 */ /* 0x000fea0003800200 */
.L_x_39155:
        /* <DEDUP_REMOVED lines=8> */
[----:B------:R-:W-:-:S05]  /*1dc40*/  FSEL R25, R25, RZ, !P3 ;  /* 0x000000ff19197208 */ /* 0x000fca0005800000 */
[----:B------:R-:W-:-:S07]  /*1dc50*/  FADD.FTZ R52, R52, R25 ;  /* 0x0000001934347221 */ /* 0x000fce0000010000 */
.L_x_39154:
[----:B------:R-:W-:Y:S05]  /*1dc60*/  BSYNC.RECONVERGENT B1 ;  /* 0x0000000000017941 */ /* 0x000fea0003800200 */
.L_x_39153:
        /* <DEDUP_REMOVED lines=20> */
.L_x_39164:
        /* <DEDUP_REMOVED lines=13> */
.L_x_39166:
[----:B------:R-:W-:Y:S05]  /*1de80*/  BSYNC.RECONVERGENT B3 ;  /* 0x0000000000037941 */ /* 0x000fea0003800200 */
.L_x_39165:
        /* <DEDUP_REMOVED lines=43> */
.L_x_39163:
[----:B------:R-:W-:Y:S05]  /*1e140*/  BSYNC.RECONVERGENT B2 ;  /* 0x0000000000027941 */ /* 0x000fea0003800200 */
.L_x_39162:
        /* <DEDUP_REMOVED lines=11> */
.L_x_39161:
[----:B------:R-:W-:Y:S05]  /*1e200*/  BSYNC.RECONVERGENT B1 ;  /* 0x0000000000017941 */ /* 0x000fea0003800200 */
.L_x_39160:
        /* <DEDUP_REMOVED lines=20> */
.L_x_39171:
        /* <DEDUP_REMOVED lines=8> */
[----:B------:R-:W-:Y:S01]  /*1e3d0*/  @!P3 MOV R6, RZ ;  /* 0x000000ff0006b202 */ /* 0x000fe20000000f00 */
[----:B------:R-:W-:-:S03]  /*1e3e0*/  @!P3 VIADD R8, R7, 0x1 ;  /* 0x000000010708b836 */ /* 0x000fc60000000000 */
[----:B------:R-:W-:-:S13]  /*1e3f0*/  ISETP.NE.AND P4, PT, R3, RZ, !P3 ;  /* 0x000000ff0300720c */ /* 0x000fda0005f85270 */
[----:B------:R-:W-:-:S05]  /*1e400*/  @P4 IADD3 R8, PT, PT, R7, RZ, RZ ;  /* 0x000000ff07084210 */ /* 0x000fca0007ffe0ff */
[----:B------:R-:W-:-:S07]  /*1e410*/  @!P3 IMAD.MOV.U32 R7, RZ, RZ, R8 ;  /* 0x000000ffff07b224 */ /* 0x000fce00078e0008 */
.L_x_39173:
[----:B------:R-:W-:Y:S05]  /*1e420*/  BSYNC.RECONVERGENT B3 ;  /* 0x0000000000037941 */ /* 0x000fea0003800200 */
.L_x_39172:
        /* <DEDUP_REMOVED lines=43> */
.L_x_39170:
[----:B------:R-:W-:Y:S05]  /*1e6e0*/  BSYNC.RECONVERGENT B2 ;  /* 0x0000000000027941 */ /* 0x000fea0003800200 */
.L_x_39169:
        /* <DEDUP_REMOVED lines=8> */
[----:B------:R-:W-:-:S05]  /*1e770*/  FSEL R25, R25, RZ, !P3 ;  /* 0x000000ff19197208 */ /* 0x000fca0005800000 */
[----:B------:R-:W-:-:S07]  /*1e780*/  FADD.FTZ R54, R54, R25 ;  /* 0x0000001936367221 */ /* 0x000fce0000010000 */
.L_x_39168:
[----:B------:R-:W-:Y:S05]  /*1e790*/  BSYNC.RECONVERGENT B1 ;  /* 0x0000000000017941 */ /* 0x000fea0003800200 */
.L_x_39167:
        /* <DEDUP_REMOVED lines=20> */
.L_x_39178:
        /* <DEDUP_REMOVED lines=13> */
.L_x_39180:
[----:B------:R-:W-:Y:S05]  /*1e9b0*/  BSYNC.RECONVERGENT B3 ;  /* 0x0000000000037941 */ /* 0x000fea0003800200 */
.L_x_39179:
        /* <DEDUP_REMOVED lines=43> */
.L_x_39177:
[----:B------:R-:W-:Y:S05]  /*1ec70*/  BSYNC.RECONVERGENT B2 ;  /* 0x0000000000027941 */ /* 0x000fea0003800200 */
.L_x_39176:
        /* <DEDUP_REMOVED lines=11> */
.L_x_39175:
[----:B------:R-:W-:Y:S05]  /*1ed30*/  BSYNC.RECONVERGENT B1 ;  /* 0x0000000000017941 */ /* 0x000fea0003800200 */
.L_x_39174:
        /* <DEDUP_REMOVED lines=20> */
.L_x_39185:
        /* <DEDUP_REMOVED lines=13> */
.L_x_39187:
[----:B------:R-:W-:Y:S05]  /*1ef50*/  BSYNC.RECONVERGENT B3 ;  /* 0x0000000000037941 */ /* 0x000fea0003800200 */
.L_x_39186:
        /* <DEDUP_REMOVED lines=43> */
.L_x_39184:
[----:B------:R-:W-:Y:S05]  /*1f210*/  BSYNC.RECONVERGENT B2 ;  /* 0x0000000000027941 */ /* 0x000fea0003800200 */
.L_x_39183:
        /* <DEDUP_REMOVED lines=10> */
.L_x_39182:
[----:B------:R-:W-:Y:S05]  /*1f2c0*/  BSYNC.RECONVERGENT B1 ;  /* 0x0000000000017941 */ /* 0x000fea0003800200 */
.L_x_39181:
        /* <DEDUP_REMOVED lines=20> */
.L_x_39192:
        /* <DEDUP_REMOVED lines=13> */
.L_x_39194:
[----:B------:R-:W-:Y:S05]  /*1f4e0*/  BSYNC.RECONVERGENT B3 ;  /* 0x0000000000037941 */ /* 0x000fea0003800200 */
.L_x_39193:
        /* <DEDUP_REMOVED lines=43> */
.L_x_39191:
[----:B------:R-:W-:Y:S05]  /*1f7a0*/  BSYNC.RECONVERGENT B2 ;  /* 0x0000000000027941 */ /* 0x000fea0003800200 */
.L_x_39190:
        /* <DEDUP_REMOVED lines=11> */
.L_x_39189:
[----:B------:R-:W-:Y:S05]  /*1f860*/  BSYNC.RECONVERGENT B1 ;  /* 0x0000000000017941 */ /* 0x000fea0003800200 */
.L_x_39188:
        /* <DEDUP_REMOVED lines=20> */
.L_x_39199:
        /* <DEDUP_REMOVED lines=13> */
.L_x_39201:
[----:B------:R-:W-:Y:S05]  /*1fa80*/  BSYNC.RECONVERGENT B3 ;  /* 0x0000000000037941 */ /* 0x000fea0003800200 */
.L_x_39200:
        /* <DEDUP_REMOVED lines=43> */
.L_x_39198:
[----:B------:R-:W-:Y:S05]  /*1fd40*/  BSYNC.RECONVERGENT B2 ;  /* 0x0000000000027941 */ /* 0x000fea0003800200 */
.L_x_39197:
        /* <DEDUP_REMOVED lines=10> */
.L_x_39196:
[----:B------:R-:W-:Y:S05]  /*1fdf0*/  BSYNC.RECONVERGENT B1 ;  /* 0x0000000000017941 */ /* 0x000fea0003800200 */
.L_x_39195:
        /* <DEDUP_REMOVED lines=19> */
.L_x_39205:
        /* <DEDUP_REMOVED lines=13> */
.L_x_39207:
[----:B------:R-:W-:Y:S05]  /*20000*/  BSYNC.RECONVERGENT B2 ;  /* 0x0000000000027941 */ /* 0x000fea0003800200 */
.L_x_39206:
[----:B------:R-:W-:Y:S01]  /*20010*/  LOP3.LUT R26, R7, UR7, R5, 0x96, !PT ;  /* 0x00000007071a7c12 */ /* 0x000fe2000f8e9605 */
[----:B------:R-:W-:-:S04]  /*20020*/  IMAD.WIDE.U32 R28, R3, -0x326172a9, RZ ;  /* 0xcd9e8d57031c7825 */ /* 0x000fc800078e00ff */
[----:B------:R-:W-:Y:S02]  /*20030*/  HFMA2 R31, -RZ, RZ, 0, 0 ;  /* 0x00000000ff1f7431 */ /* 0x000fe400000001ff */
        /* <DEDUP_REMOVED lines=40> */
.L_x_39204:
[----:B------:R-:W-:Y:S05]  /*202c0*/  BSYNC.RECONVERGENT B1 ;  /* 0x0000000000017941 */ /* 0x000fea0003800200 */
.L_x_39203:
        /* <DEDUP_REMOVED lines=10> */
[----:B------:R-:W-:Y:S01]  /*20370*/  FADD.FTZ R51, R51, R24 ;  /* 0x0000001833337221 */ /* 0x000fe20000010000 */
[----:B------:R-:W-:Y:S06]  /*20380*/  BRA `(.L_x_39202) ;  /* 0x0000002800b87947 */ /* 0x000fec0003800000 */
.L_x_39152:
[----:B------:R-:W-:Y:S01]  /*20390*/  BSSY.RECONVERGENT B1, `(.L_x_39208) ;  /* 0x0000058000017945 */ /* 0x000fe20003800200 */
[----:B------:R-:W-:Y:S01]  /*203a0*/  IMAD.MOV.U32 R30, RZ, RZ, R25 ;  /* 0x000000ffff1e7224 */ /* 0x000fe200078e0019 */
[----:B------:R-:W-:Y:S01]  /*203b0*/  MOV R24, R32 ;  /* 0x0000002000187202 */ /* 0x000fe20000000f00 */
[----:B------:R-:W-:Y:S01]  /*203c0*/  IMAD.MOV.U32 R52, RZ, RZ, RZ ;  /* 0x000000ffff347224 */ /* 0x000fe200078e00ff */
[----:B------:R-:W-:Y:S06]  /*203d0*/  @!P1 BRA `(.L_x_39209) ;  /* 0x00000004004c9947 */ /* 0x000fec0003800000 */
[----:B------:R-:W-:Y:S01]  /*203e0*/  ISETP.NE.AND P2, PT, R32, 0x1, PT ;  /* 0x000000012000780c */ /* 0x000fe20003f45270 */
[----:B------:R-:W-:Y:S01]  /*203f0*/  BSSY.RECONVERGENT B2, `(.L_x_39210) ;  /* 0x0000048000027945 */ /* 0x000fe20003800200 */
[----:B------:R-:W-:Y:S02]  /*20400*/  HFMA2 R24, -RZ, RZ, 0, 1.1920928955078125e-07 ;  /* 0x00000002ff187431 */ /* 0x000fe400000001ff */
[----:B012---:R-:W-:Y:S01]  /*20410*/  IMAD.MOV.U32 R26, RZ, RZ, R8 ;  /* 0x000000ffff1a7224 */ /* 0x007fe200078e0008 */
        /* <DEDUP_REMOVED lines=12> */
.L_x_39212:
        /* <DEDUP_REMOVED lines=13> */
.L_x_39214:
[----:B------:R-:W-:Y:S05]  /*205b0*/  BSYNC.RECONVERGENT B3 ;  /* 0x0000000000037941 */ /* 0x000fea0003800200 */
.L_x_39213:
        /* <DEDUP_REMOVED lines=41> */
[----:B------:R-:W-:Y:S02]  /*20850*/  LOP3.LUT R5, R13, R28, R27, 0x96, !PT ;  /* 0x0000001c0d057212 */ /* 0x000fe400078e961b */
[----:B------:R-:W-:-:S07]  /*20860*/  MOV R26, R25 ;  /* 0x00000019001a7202 */ /* 0x000fce0000000f00 */
.L_x_39211:
[----:B------:R-:W-:Y:S05]  /*20870*/  BSYNC.RECONVERGENT B2 ;  /* 0x0000000000027941 */ /* 0x000fea0003800200 */
.L_x_39210:
        /* <DEDUP_REMOVED lines=9> */
.L_x_39209:
[----:B------:R-:W-:Y:S05]  /*20910*/  BSYNC.RECONVERGENT B1 ;  /* 0x0000000000017941 */ /* 0x000fea0003800200 */
.L_x_39208:
[----:B------:R-:W-:Y:S01]  /*20920*/  BSSY.RECONVERGENT B1, `(.L_x_39215) ;  /* 0x0000055000017945 */ /* 0x000fe20003800200 */
[----:B------:R-:W-:Y:S01]  /*20930*/  MOV R25, R24 ;  /* 0x0000001800197202 */ /* 0x000fe20000000f00 */
[----:B------:R-:W-:Y:S02]  /*20940*/  IMAD.MOV.U32 R53, RZ, RZ, RZ ;  /* 0x000000ffff357224 */ /* 0x000fe400078e00ff */
[----:B------:R-:W-:Y:S05]  /*20950*/  @!P1 BRA `(.L_x_39216) ;  /* 0x0000000400449947 */ /* 0x000fea0003800000 */
[----:B------:R-:W-:Y:S01]  /*20960*/  ISETP.NE.AND P2, PT, R24, 0x1, PT ;  /* 0x000000011800780c */ /* 0x000fe20003f45270 */
[----:B------:R-:W-:Y:S01]  /*20970*/  BSSY.RECONVERGENT B2, `(.L_x_39217) ;  /* 0x0000045000027945 */ /* 0x000fe20003800200 */
[----:B------:R-:W-:Y:S02]  /*20980*/  HFMA2 R25, -RZ, RZ, 0, 1.1920928955078125e-07 ;  /* 0x00000002ff197431 */ /* 0x000fe400000001ff */
[----:B012---:R-:W-:-:S09]  /*20990*/  IMAD.MOV.U32 R27, RZ, RZ, R8 ;  /* 0x000000ffff1b7224 */ /* 0x007fd200078e0008 */
        /* <DEDUP_REMOVED lines=9> */
.L_x_39219:
        /* <DEDUP_REMOVED lines=13> */
.L_x_39221:
[----:B------:R-:W-:Y:S05]  /*20b00*/  BSYNC.RECONVERGENT B3 ;  /* 0x0000000000037941 */ /* 0x000fea0003800200 */
.L_x_39220:
        /* <DEDUP_REMOVED lines=43> */
.L_x_39218:
[----:B------:R-:W-:Y:S05]  /*20dc0*/  BSYNC.RECONVERGENT B2 ;  /* 0x0000000000027941 */ /* 0x000fea0003800200 */
.L_x_39217:
        /* <DEDUP_REMOVED lines=10> */
.L_x_39216:
[----:B------:R-:W-:Y:S05]  /*20e70*/  BSYNC.RECONVERGENT B1 ;  /* 0x0000000000017941 */ /* 0x000fea0003800200 */
.L_x_39215:
[----:B------:R-:W-:Y:S01]  /*20e80*/  BSSY.RECONVERGENT B1, `(.L_x_39222) ;  /* 0x0000054000017945 */ /* 0x000fe20003800200 */
[----:B------:R-:W-:Y:S01]  /*20e90*/  IMAD.MOV.U32 R24, RZ, RZ, R25 ;  /* 0x000000ffff187224 */ /* 0x000fe200078e0019 */
[----:B------:R-:W-:Y:S02]  /*20ea0*/  MOV R54, RZ ;  /* 0x000000ff00367202 */ /* 0x000fe40000000f00 */
        /* <DEDUP_REMOVED lines=14> */
.L_x_39226:
        /* <DEDUP_REMOVED lines=13> */
.L_x_39228:
[----:B------:R-:W-:Y:S05]  /*21060*/  BSYNC.RECONVERGENT B3 ;  /* 0x0000000000037941 */ /* 0x000fea0003800200 */
.L_x_39227:
        /* <DEDUP_REMOVED lines=39> */
[----:B------:R-:W-:-:S03]  /*212e0*/  IMAD.WIDE.U32 R24, R5, -0x326172a9, RZ ;  /* 0xcd9e8d5705187825 */ /* 0x000fc600078e00ff */
[----:B------:R-:W-:Y:S01]  /*212f0*/  MOV R8, R24 ;  /* 0x0000001800087202 */ /* 0x000fe20000000f00 */
[----:B------:R-:W-:Y:S01]  /*21300*/  IMAD.MOV.U32 R24, RZ, RZ, RZ ;  /* 0x000000ffff187224 */ /* 0x000fe200078e00ff */
[----:B------:R-:W-:-:S07]  /*21310*/  LOP3.LUT R5, R13, R26, R25, 0x96, !PT ;  /* 0x0000001a0d057212 */ /* 0x000fce00078e9619 */
.L_x_39225:
[----:B------:R-:W-:Y:S05]  /*21320*/  BSYNC.RECONVERGENT B2 ;  /* 0x0000000000027941 */ /* 0x000fea0003800200 */
.L_x_39224:
        /* <DEDUP_REMOVED lines=9> */
.L_x_39223:
[----:B------:R-:W-:Y:S05]  /*213c0*/  BSYNC.RECONVERGENT B1 ;  /* 0x0000000000017941 */ /* 0x000fea0003800200 */
.L_x_39222:
        /* <DEDUP_REMOVED lines=17> */
.L_x_39233:
        /* <DEDUP_REMOVED lines=13> */
.L_x_39235:
[----:B------:R-:W-:Y:S05]  /*215b0*/  BSYNC.RECONVERGENT B3 ;  /* 0x0000000000037941 */ /* 0x000fea0003800200 */
.L_x_39234:
        /* <DEDUP_REMOVED lines=43> */
.L_x_39232:
[----:B------:R-:W-:Y:S05]  /*21870*/  BSYNC.RECONVERGENT B2 ;  /* 0x0000000000027941 */ /* 0x000fea0003800200 */
.L_x_39231:
        /* <DEDUP_REMOVED lines=10> */
.L_x_39230:
[----:B------:R-:W-:Y:S05]  /*21920*/  BSYNC.RECONVERGENT B1 ;  /* 0x0000000000017941 */ /* 0x000fea0003800200 */
.L_x_39229:
        /* <DEDUP_REMOVED lines=17> */
.L_x_39240:
        /* <DEDUP_REMOVED lines=13> */
.L_x_39242:
[----:B------:R-:W-:Y:S05]  /*21b10*/  BSYNC.RECONVERGENT B3 ;  /* 0x0000000000037941 */ /* 0x000fea0003800200 */
.L_x_39241:
        /* <DEDUP_REMOVED lines=43> */
.L_x_39239:
[----:B------:R-:W-:Y:S05]  /*21dd0*/  BSYNC.RECONVERGENT B2 ;  /* 0x0000000000027941 */ /* 0x000fea0003800200 */
.L_x_39238:
        /* <DEDUP_REMOVED lines=9> */
.L_x_39237:
[----:B------:R-:W-:Y:S05]  /*21e70*/  BSYNC.RECONVERGENT B1 ;  /* 0x0000000000017941 */ /* 0x000fea0003800200 */
.L_x_39236:
        /* <DEDUP_REMOVED lines=17> */
.L_x_39247:
        /* <DEDUP_REMOVED lines=13> */
.L_x_39249:
[----:B------:R-:W-:Y:S05]  /*22060*/  BSYNC.RECONVERGENT B3 ;  /* 0x0000000000037941 */ /* 0x000fea0003800200 */
.L_x_39248:
        /* <DEDUP_REMOVED lines=43> */
.L_x_39246:
[----:B------:R-:W-:Y:S05]  /*22320*/  BSYNC.RECONVERGENT B2 ;  /* 0x0000000000027941 */ /* 0x000fea0003800200 */
.L_x_39245:
        /* <DEDUP_REMOVED lines=10> */
.L_x_39244:
[----:B------:R-:W-:Y:S05]  /*223d0*/  BSYNC.RECONVERGENT B1 ;  /* 0x0000000000017941 */ /* 0x000fea0003800200 */
.L_x_39243:
        /* <DEDUP_REMOVED lines=17> */
.L_x_39254:
        /* <DEDUP_REMOVED lines=13> */
.L_x_39256:
[----:B------:R-:W-:Y:S05]  /*225c0*/  BSYNC.RECONVERGENT B3 ;  /* 0x0000000000037941 */ /* 0x000fea0003800200 */
.L_x_39255:
        /* <DEDUP_REMOVED lines=43> */
.L_x_39253:
[----:B------:R-:W-:Y:S05]  /*22880*/  BSYNC.RECONVERGENT B2 ;  /* 0x0000000000027941 */ /* 0x000fea0003800200 */
.L_x_39252:
        /* <DEDUP_REMOVED lines=9> */
.L_x_39251:
[----:B------:R-:W-:Y:S05]  /*22920*/  BSYNC.RECONVERGENT B1 ;  /* 0x0000000000017941 */ /* 0x000fea0003800200 */
.L_x_39250:
[----:B------:R-:W-:Y:S01]  /*22930*/  MOV R31, R24 ;  /* 0x00000018001f7202 */ /* 0x000fe20000000f00 */
[----:B------:R-:W-:Y:S01]  /*22940*/  IMAD.MOV.U32 R51, RZ, RZ, RZ ;  /* 0x000000ffff337224 */ /* 0x000fe200078e00ff */
[----:B------:R-:W-:Y:S06]  /*22950*/  @!P1 BRA `(.L_x_39202) ;  /* 0x0000000400449947 */ /* 0x000fec0003800000 */
        /* <DEDUP_REMOVED lines=13> */
.L_x_39259:
        /* <DEDUP_REMOVED lines=13> */
.L_x_39261:
[----:B------:R-:W-:Y:S05]  /*22b00*/  BSYNC.RECONVERGENT B2 ;  /* 0x0000000000027941 */ /* 0x000fea0003800200 */
.L_x_39260:
        /* <DEDUP_REMOVED lines=43> */
.L_x_39258:
[----:B------:R-:W-:Y:S05]  /*22dc0*/  BSYNC.RECONVERGENT B1 ;  /* 0x0000000000017941 */ /* 0x000fea0003800200 */
.L_x_39257:
        /* <DEDUP_REMOVED lines=10> */
.L_x_39202:
[----:B------:R-:W-:Y:S05]  /*22e70*/  BSYNC.RECONVERGENT B0 ;  /* 0x0000000000007941 */ /* 0x000fea0003800200 */
.L_x_39151:
[----:B------:R-:W-:Y:S01]  /*22e80*/  VIADD R24, R176, 0xa0 ;  /* 0x000000a0b0187836 */ /* 0x000fe20000000000 */
[----:B------:R-:W-:Y:S03]  /*22e90*/  BSSY.RECONVERGENT B0, `(.L_x_39262) ;  /* 0x000001a000007945 */ /* 0x000fe60003800200 */
[----:B------:R-:W-:-:S05]  /*22ea0*/  IMAD.WIDE.U32 R24, R24, 0x20, R218 ;  /* 0x0000002018187825 */ /* 0x000fca00078e00da */
[----:B-----5:R3:W-:Y:S04]  /*22eb0*/  STG.E.128 desc[UR8][R24.64], R52 ;  /* 0x0000003418007986 */ /* 0x0207e8000c101d08 */
[----:B------:R3:W-:Y:S01]  /*22ec0*/  STG.E.128 desc[UR8][R24.64+0x10], R48 ;  /* 0x0000103018007986 */ /* 0x0007e2000c101d08 */
[----:B------:R-:W-:Y:S05]  /*22ed0*/  @!P1 BRA `(.L_x_39263) ;  /* 0x0000000000549947 */ /* 0x000fea0003800000 */
[----:B---3--:R-:W-:Y:S02]  /*22ee0*/  SHF.L.U32 R24, R193, 0x10, RZ ;  /* 0x00000010c1187819 */ /* 0x008fe400000006ff */
[----:B------:R-:W-:Y:S02]  /*22ef0*/  LOP3.LUT R25, R194, 0xffff, RZ, 0xc0, !PT ;  /* 0x0000ffffc2197812 */ /* 0x000fe400078ec0ff */
[----:B------:R-:W-:Y:S02]  /*22f00*/  LOP3.LUT R24, R24, 0xff0000, RZ, 0xc0, !PT ;  /* 0x00ff000018187812 */ /* 0x000fe400078ec0ff */
[----:B012---:R-:W-:Y:S02]  /*22f10*/  LOP3.LUT R26, R189, 0xff, RZ, 0xc0, !PT ;  /* 0x000000ffbd1a7812 */ /* 0x007fe400078ec0ff */
        /* <DEDUP_REMOVED lines=17> */
.L_x_39263:
[----:B------:R-:W-:Y:S05]  /*23030*/  BSYNC.RECONVERGENT B0 ;  /* 0x0000000000007941 */ /* 0x000fea0003800200 */
.L_x_39262:
[----:B------:R-:W-:Y:S04]  /*23040*/  BSSY.RECONVERGENT B0, `(.L_x_39264) ;  /* 0x0000006000007945 */ /* 0x000fe80003800200 */
[----:B------:R-:W-:Y:S05]  /*23050*/  @!P1 BRA `(.L_x_39265) ;  /* 0x0000000000109947 */ /* 0x000fea0003800000 */
[----:B---34-:R-:W3:Y:S01]  /*23060*/  LDC.64 R24, c[0x0][0x390] ;  /* 0x0000e400ff187b82 */ /* 0x018ee20000000a00 */
[----:B012---:R-:W-:-:S05]  /*23070*/  IADD3 R26, PT, PT, R177, 0xc0, RZ ;  /* 0x000000c0b11a7810 */ /* 0x007fca0007ffe0ff */
[----:B---3--:R-:W-:-:S05]  /*23080*/  IMAD.WIDE.U32 R24, R26, 0x10, R24 ;  /* 0x000000101a187825 */ /* 0x008fca00078e0018 */
[----:B------:R0:W5:Y:S02]  /*23090*/  LDG.E.128 R96, desc[UR8][R24.64] ;  /* 0x0000000818607981 */ /* 0x000164000c1e1d00 */
.L_x_39265:
[----:B------:R-:W-:Y:S05]  /*230a0*/  BSYNC.RECONVERGENT B0 ;  /* 0x0000000000007941 */ /* 0x000fea0003800200 */
.L_x_39264:
[----:B------:R-:W-:Y:S04]  /*230b0*/  BSSY.RECONVERGENT B0, `(.L_x_39266) ;  /* 0x0000590000007945 */ /* 0x000fe80003800200 */
[----:B------:R-:W-:Y:S05]  /*230c0*/  @!P0 BRA `(.L_x_39267) ;  /* 0x0000002c00608947 */ /* 0x000fea0003800000 */
[----:B012-4-:R-:W0:Y:S01]  /*230d0*/  LDC.64 R26, c[0x0][0x3a0] ;  /* 0x0000e800ff1a7b82 */ /* 0x017e220000000a00 */
[----:B------:R-:W-:Y:S01]  /*230e0*/  ISETP.GT.AND P2, PT, R195, RZ, PT ;  /* 0x000000ffc300720c */ /* 0x000fe20003f44270 */
[----:B---3--:R-:W-:Y:S01]  /*230f0*/  VIADD R24, R176, 0xc0 ;  /* 0x000000c0b0187836 */ /* 0x008fe20000000000 */
        /* <DEDUP_REMOVED lines=23> */
.L_x_39272:
        /* <DEDUP_REMOVED lines=13> */
.L_x_39274:
[----:B------:R-:W-:Y:S05]  /*23340*/  BSYNC.RECONVERGENT B3 ;  /* 0x0000000000037941 */ /* 0x000fea0003800200 */
.L_x_39273:
        /* <DEDUP_REMOVED lines=38> */
[----:B------:R-:W-:Y:S01]  /*235b0*/  IMAD.MOV.U32 R25, RZ, RZ, R30 ;  /* 0x000000ffff197224 */ /* 0x000fe200078e001e */
[----:B------:R-:W-:Y:S01]  /*235c0*/  MOV R8, R26 ;  /* 0x0000001a00087202 */ /* 0x000fe20000000f00 */
[----:B------:R-:W-:Y:S01]  /*235d0*/  HFMA2 R26, -RZ, RZ, 0, 0 ;  /* 0x00000000ff1a7431 */ /* 0x000fe200000001ff */
[----:B------:R-:W-:-:S07]  /*235e0*/  LOP3.LUT R5, R13, R28, R27, 0x96, !PT ;  /* 0x0000001c0d057212 */ /* 0x000fce00078e961b */
.L_x_39271:
[----:B------:R-:W-:Y:S05]  /*235f0*/  BSYNC.RECONVERGENT B2 ;  /* 0x0000000000027941 */ /* 0x000fea0003800200 */
.L_x_39270:
        /* <DEDUP_REMOVED lines=11> */
.L_x_39269:
[----:B------:R-:W-:Y:S05]  /*236b0*/  BSYNC.RECONVERGENT B1 ;  /* 0x0000000000017941 */ /* 0x000fea0003800200 */
.L_x_39268:
        /* <DEDUP_REMOVED lines=20> */
.L_x_39279:
        /* <DEDUP_REMOVED lines=13> */
.L_x_39281:
[----:B------:R-:W-:Y:S05]  /*238d0*/  BSYNC.RECONVERGENT B3 ;  /* 0x0000000000037941 */ /* 0x000fea0003800200 */
.L_x_39280:
        /* <DEDUP_REMOVED lines=43> */
.L_x_39278:
[----:B------:R-:W-:Y:S05]  /*23b90*/  BSYNC.RECONVERGENT B2 ;  /* 0x0000000000027941 */ /* 0x000fea0003800200 */
.L_x_39277:
        /* <DEDUP_REMOVED lines=10> */
[----:B------:R-:W-:-:S04]  /*23c40*/  SEL R24, RZ, 0x1, P3 ;  /* 0x00000001ff187807 */ /* 0x000fc80001800000 */
[----:B------:R-:W-:-:S07]  /*23c50*/  PRMT R188, R24, 0x7610, R188 ;  /* 0x0000761018bc7816 */ /* 0x000fce00000000bc */
.L_x_39276:
[----:B------:R-:W-:Y:S05]  /*23c60*/  BSYNC.RECONVERGENT B1 ;  /* 0x0000000000017941 */ /* 0x000fea0003800200 */
.L_x_39275:
        /* <DEDUP_REMOVED lines=20> */
.L_x_39286:
        /* <DEDUP_REMOVED lines=13> */
.L_x_39288:
[----:B------:R-:W-:Y:S05]  /*23e80*/  BSYNC.RECONVERGENT B3 ;  /* 0x0000000000037941 */ /* 0x000fea0003800200 */
.L_x_39287:
        /* <DEDUP_REMOVED lines=43> */
.L_x_39285:
[----:B------:R-:W-:Y:S05]  /*24140*/  BSYNC.RECONVERGENT B2 ;  /* 0x0000000000027941 */ /* 0x000fea0003800200 */
.L_x_39284:
        /* <DEDUP_REMOVED lines=11> */
.L_x_39283:
[----:B------:R-:W-:Y:S05]  /*24200*/  BSYNC.RECONVERGENT B1 ;  /* 0x0000000000017941 */ /* 0x000fea0003800200 */
.L_x_39282:
        /* <DEDUP_REMOVED lines=20> */
.L_x_39293:
        /* <DEDUP_REMOVED lines=13> */
.L_x_39295:
[----:B------:R-:W-:Y:S05]  /*24420*/  BSYNC.RECONVERGENT B3 ;  /* 0x0000000000037941 */ /* 0x000fea0003800200 */
.L_x_39294:
        /* <DEDUP_REMOVED lines=43> */
.L_x_39292:
[----:B------:R-:W-:Y:S05]  /*246e0*/  BSYNC.RECONVERGENT B2 ;  /* 0x0000000000027941 */ /* 0x000fea0003800200 */
.L_x_39291:
        /* <DEDUP_REMOVED lines=12> */
.L_x_39290:
[----:B------:R-:W-:Y:S05]  /*247b0*/  BSYNC.RECONVERGENT B1 ;  /* 0x0000000000017941 */ /* 0x000fea0003800200 */
.L_x_39289:
        /* <DEDUP_REMOVED lines=20> */
.L_x_39300:
        /* <DEDUP_REMOVED lines=13> */
.L_x_39302:
[----:B------:R-:W-:Y:S05]  /*249d0*/  BSYNC.RECONVERGENT B3 ;  /* 0x0000000000037941 */ /* 0x000fea0003800200 */
.L_x_39301:
        /* <DEDUP_REMOVED lines=43> */
.L_x_39299:
[----:B------:R-:W-:Y:S05]  /*24c90*/  BSYNC.RECONVERGENT B2 ;  /* 0x0000000000027941 */ /* 0x000fea0003800200 */
.L_x_39298:
        /* <DEDUP_REMOVED lines=11> */
.L_x_39297:
[----:B------:R-:W-:Y:S05]  /*24d50*/  BSYNC.RECONVERGENT B1 ;  /* 0x0000000000017941 */ /* 0x000fea0003800200 */
.L_x_39296:
        /* <DEDUP_REMOVED lines=20> */
.L_x_39307:
        /* <DEDUP_REMOVED lines=13> */
.L_x_39309:
[----:B------:R-:W-:Y:S05]  /*24f70*/  BSYNC.RECONVERGENT B3 ;  /* 0x0000000000037941 */ /* 0x000fea0003800200 */
.L_x_39308:
        /* <DEDUP_REMOVED lines=43> */
.L_x_39306:
[----:B------:R-:W-:Y:S05]  /*25230*/  BSYNC.RECONVERGENT B2 ;  /* 0x0000000000027941 */ /* 0x000fea0003800200 */
.L_x_39305:
        /* <DEDUP_REMOVED lines=12> */
.L_x_39304:
[----:B------:R-:W-:Y:S05]  /*25300*/  BSYNC.RECONVERGENT B1 ;  /* 0x0000000000017941 */ /* 0x000fea0003800200 */
.L_x_39303:
        /* <DEDUP_REMOVED lines=20> */
.L_x_39314:
        /* <DEDUP_REMOVED lines=13> */
.L_x_39316:
[----:B------:R-:W-:Y:S05]  /*25520*/  BSYNC.RECONVERGENT B3 ;  /* 0x0000000000037941 */ /* 0x000fea0003800200 */
.L_x_39315:
        /* <DEDUP_REMOVED lines=43> */
.L_x_39313:
[----:B------:R-:W-:Y:S05]  /*257e0*/  BSYNC.RECONVERGENT B2 ;  /* 0x0000000000027941 */ /* 0x000fea0003800200 */
.L_x_39312:
        /* <DEDUP_REMOVED lines=11> */
.L_x_39311:
[----:B------:R-:W-:Y:S05]  /*258a0*/  BSYNC.RECONVERGENT B1 ;  /* 0x0000000000017941 */ /* 0x000fea0003800200 */
.L_x_39310:
        /* <DEDUP_REMOVED lines=19> */
.L_x_39320:
        /* <DEDUP_REMOVED lines=13> */
.L_x_39322:
[----:B------:R-:W-:Y:S05]  /*25ab0*/  BSYNC.RECONVERGENT B2 ;  /* 0x0000000000027941 */ /* 0x000fea0003800200 */
.L_x_39321:
        /* <DEDUP_REMOVED lines=42> */
[----:B------:R-:W-:-:S07]  /*25d60*/  MOV R8, R26 ;  /* 0x0000001a00087202 */ /* 0x000fce0000000f00 */
.L_x_39319:
[----:B------:R-:W-:Y:S05]  /*25d70*/  BSYNC.RECONVERGENT B1 ;  /* 0x0000000000017941 */ /* 0x000fea0003800200 */
.L_x_39318:
        /* <DEDUP_REMOVED lines=11> */
[----:B------:R-:W-:Y:S01]  /*25e30*/  PRMT R194, R24, 0x7610, R194 ;  /* 0x0000761018c27816 */ /* 0x000fe200000000c2 */
[----:B------:R-:W-:Y:S06]  /*25e40*/  BRA `(.L_x_39317) ;  /* 0x0000002800d87947 */ /* 0x000fec0003800000 */
.L_x_39267:
[----:B------:R-:W-:Y:S01]  /*25e50*/  BSSY.RECONVERGENT B1, `(.L_x_39323) ;  /* 0x0000059000017945 */ /* 0x000fe20003800200 */
[----:B0--34-:R-:W-:Y:S01]  /*25e60*/  IMAD.MOV.U32 R25, RZ, RZ, R30 ;  /* 0x000000ffff197224 */ /* 0x019fe200078e001e */
[----:B-12---:R-:W-:Y:S01]  /*25e70*/  MOV R26, R31 ;  /* 0x0000001f001a7202 */ /* 0x006fe20000000f00 */
        /* <DEDUP_REMOVED lines=18> */
.L_x_39327:
        /* <DEDUP_REMOVED lines=13> */
.L_x_39329:
[----:B------:R-:W-:Y:S05]  /*26070*/  BSYNC.RECONVERGENT B3 ;  /* 0x0000000000037941 */ /* 0x000fea0003800200 */
.L_x_39328:
        /* <DEDUP_REMOVED lines=43> */
.L_x_39326:
[----:B------:R-:W-:Y:S05]  /*26330*/  BSYNC.RECONVERGENT B2 ;  /* 0x0000000000027941 */ /* 0x000fea0003800200 */
.L_x_39325:
        /* <DEDUP_REMOVED lines=10> */
.L_x_39324:
[----:B------:R-:W-:Y:S05]  /*263e0*/  BSYNC.RECONVERGENT B1 ;  /* 0x0000000000017941 */ /* 0x000fea0003800200 */
.L_x_39323:
        /* <DEDUP_REMOVED lines=17> */
.L_x_39334:
        /* <DEDUP_REMOVED lines=13> */
.L_x_39336:
[----:B------:R-:W-:Y:S05]  /*265d0*/  BSYNC.RECONVERGENT B3 ;  /* 0x0000000000037941 */ /* 0x000fea0003800200 */
.L_x_39335:
        /* <DEDUP_REMOVED lines=43> */
.L_x_39333:
[----:B------:R-:W-:Y:S05]  /*26890*/  BSYNC.RECONVERGENT B2 ;  /* 0x0000000000027941 */ /* 0x000fea0003800200 */
.L_x_39332:
        /* <DEDUP_REMOVED lines=10> */
[----:B------:R-:W-:-:S07]  /*26940*/  FSEL R45, R24, RZ, !P2 ;  /* 0x000000ff182d7208 */ /* 0x000fce0005000000 */
.L_x_39331:
[----:B------:R-:W-:Y:S05]  /*26950*/  BSYNC.RECONVERGENT B1 ;  /* 0x0000000000017941 */ /* 0x000fea0003800200 */
.L_x_39330:
        /* <DEDUP_REMOVED lines=17> */
.L_x_39341:
        /* <DEDUP_REMOVED lines=13> */
.L_x_39343:
[----:B------:R-:W-:Y:S05]  /*26b40*/  BSYNC.RECONVERGENT B3 ;  /* 0x0000000000037941 */ /* 0x000fea0003800200 */
.L_x_39342:
        /* <DEDUP_REMOVED lines=43> */
.L_x_39340:
[----:B------:R-:W-:Y:S05]  /*26e00*/  BSYNC.RECONVERGENT B2 ;  /* 0x0000000000027941 */ /* 0x000fea0003800200 */
.L_x_39339:
        /* <DEDUP_REMOVED lines=10> */
.L_x_39338:
[----:B------:R-:W-:Y:S05]  /*26eb0*/  BSYNC.RECONVERGENT B1 ;  /* 0x0000000000017941 */ /* 0x000fea0003800200 */
.L_x_39337:
        /* <DEDUP_REMOVED lines=17> */
.L_x_39348:
        /* <DEDUP_REMOVED lines=13> */
.L_x_39350:
[----:B------:R-:W-:Y:S05]  /*270a0*/  BSYNC.RECONVERGENT B3 ;  /* 0x0000000000037941 */ /* 0x000fea0003800200 */
.L_x_39349:
        /* <DEDUP_REMOVED lines=43> */
.L_x_39347:
[----:B------:R-:W-:Y:S05]  /*27360*/  BSYNC.RECONVERGENT B2 ;  /* 0x0000000000027941 */ /* 0x000fea0003800200 */
.L_x_39346:
        /* <DEDUP_REMOVED lines=11> */
.L_x_39345:
[----:B------:R-:W-:Y:S05]  /*27420*/  BSYNC.RECONVERGENT B1 ;  /* 0x0000000000017941 */ /* 0x000fea0003800200 */
.L_x_39344:
        /* <DEDUP_REMOVED lines=17> */
.L_x_39355:
        /* <DEDUP_REMOVED lines=13> */
.L_x_39357:
[----:B------:R-:W-:Y:S05]  /*27610*/  BSYNC.RECONVERGENT B3 ;  /* 0x0000000000037941 */ /* 0x000fea0003800200 */
.L_x_39356:
        /* <DEDUP_REMOVED lines=43> */
.L_x_39354:
[----:B------:R-:W-:Y:S05]  /*278d0*/  BSYNC.RECONVERGENT B2 ;  /* 0x0000000000027941 */ /* 0x000fea0003800200 */
.L_x_39353:
        /* <DEDUP_REMOVED lines=10> */
.L_x_39352:
[----:B------:R-:W-:Y:S05]  /*27980*/  BSYNC.RECONVERGENT B1 ;  /* 0x0000000000017941 */ /* 0x000fea0003800200 */
.L_x_39351:
        /* <DEDUP_REMOVED lines=17> */
.L_x_39362:
        /* <DEDUP_REMOVED lines=13> */
.L_x_39364:
[----:B------:R-:W-:Y:S05]  /*27b70*/  BSYNC.RECONVERGENT B3 ;  /* 0x0000000000037941 */ /* 0x000fea0003800200 */
.L_x_39363:
        /* <DEDUP_REMOVED lines=43> */
.L_x_39361:
[----:B------:R-:W-:Y:S05]  /*27e30*/  BSYNC.RECONVERGENT B2 ;  /* 0x0000000000027941 */ /* 0x000fea0003800200 */
.L_x_39360:
        /* <DEDUP_REMOVED lines=11> */
.L_x_39359:
[----:B------:R-:W-:Y:S05]  /*27ef0*/  BSYNC.RECONVERGENT B1 ;  /* 0x0000000000017941 */ /* 0x000fea0003800200 */
.L_x_39358:
        /* <DEDUP_REMOVED lines=17> */
.L_x_39369:
        /* <DEDUP_REMOVED lines=13> */
.L_x_39371:
[----:B------:R-:W-:Y:S05]  /*280e0*/  BSYNC.RECONVERGENT B3 ;  /* 0x0000000000037941 */ /* 0x000fea0003800200 */
.L_x_39370:
        /* <DEDUP_REMOVED lines=43> */
.L_x_39368:
[----:B------:R-:W-:Y:S05]  /*283a0*/  BSYNC.RECONVERGENT B2 ;  /* 0x0000000000027941 */ /* 0x000fea0003800200 */
.L_x_39367:
        /* <DEDUP_REMOVED lines=10> */
.L_x_39366:
[----:B------:R-:W-:Y:S05]  /*28450*/  BSYNC.RECONVERGENT B1 ;  /* 0x0000000000017941 */ /* 0x000fea0003800200 */
.L_x_39365:
        /* <DEDUP_REMOVED lines=16> */
.L_x_39374:
        /* <DEDUP_REMOVED lines=13> */
.L_x_39376:
[----:B------:R-:W-:Y:S05]  /*28630*/  BSYNC.RECONVERGENT B2 ;  /* 0x0000000000027941 */ /* 0x000fea0003800200 */
.L_x_39375:
        /* <DEDUP_REMOVED lines=43> */
.L_x_39373:
[----:B------:R-:W-:Y:S05]  /*288f0*/  BSYNC.RECONVERGENT B1 ;  /* 0x0000000000017941 */ /* 0x000fea0003800200 */
.L_x_39372:
        /* <DEDUP_REMOVED lines=11> */
.L_x_39317:
[----:B------:R-:W-:Y:S05]  /*289b0*/  BSYNC.RECONVERGENT B0 ;  /* 0x0000000000007941 */ /* 0x000fea0003800200 */
.L_x_39266:
[----:B------:R-:W-:Y:S01]  /*289c0*/  VIADD R26, R176, 0xc0 ;  /* 0x000000c0b01a7836 */ /* 0x000fe20000000000 */
[----:B------:R-:W-:Y:S03]  /*289d0*/  BSSY.RECONVERGENT B0, `(.L_x_39377) ;  /* 0x000001a000007945 */ /* 0x000fe60003800200 */
[----:B------:R-:W-:-:S05]  /*289e0*/  IMAD.WIDE.U32 R26, R26, 0x20, R218 ;  /* 0x000000201a1a7825 */ /* 0x000fca00078e00da */
[----:B-----5:R0:W-:Y:S04]  /*289f0*/  STG.E.128 desc[UR8][R26.64], R44 ;  /* 0x0000002c1a007986 */ /* 0x0201e8000c101d08 */
        /* <DEDUP_REMOVED lines=23> */
.L_x_39378:
[----:B------:R-:W-:Y:S05]  /*28b70*/  BSYNC.RECONVERGENT B0 ;  /* 0x0000000000007941 */ /* 0x000fea0003800200 */
.L_x_39377:
[----:B------:R-:W-:Y:S04]  /*28b80*/  BSSY.RECONVERGENT B0, `(.L_x_39379) ;  /* 0x0000006000007945 */ /* 0x000fe80003800200 */
[----:B------:R-:W-:Y:S05]  /*28b90*/  @!P1 BRA `(.L_x_39380) ;  /* 0x0000000000109947 */ /* 0x000fea0003800000 */
[----:B-1----:R-:W1:Y:S01]  /*28ba0*/  LDC.64 R28, c[0x0][0x390] ;  /* 0x0000e400ff1c7b82 */ /* 0x002e620000000a00 */
[----:B0-----:R-:W-:-:S05]  /*28bb0*/  IADD3 R26, PT, PT, R177, 0xe0, RZ ;  /* 0x000000e0b11a7810 */ /* 0x001fca0007ffe0ff */
[----:B-1----:R-:W-:-:S05]  /*28bc0*/  IMAD.WIDE.U32 R26, R26, 0x10, R28 ;  /* 0x000000101a1a7825 */ /* 0x002fca00078e001c */
[----:B------:R2:W5:Y:S02]  /*28bd0*/  LDG.E.128 R96, desc[UR8][R26.64] ;  /* 0x000000081a607981 */ /* 0x000564000c1e1d00 */
.L_x_39380:
[----:B------:R-:W-:Y:S05]  /*28be0*/  BSYNC.RECONVERGENT B0 ;  /* 0x0000000000007941 */ /* 0x000fea0003800200 */
.L_x_39379:
[----:B------:R-:W-:Y:S04]  /*28bf0*/  BSSY.RECONVERGENT B0, `(.L_x_39381) ;  /* 0x0000591000007945 */ /* 0x000fe80003800200 */
[----:B------:R-:W-:Y:S05]  /*28c00*/  @!P0 BRA `(.L_x_39382) ;  /* 0x0000002c00648947 */ /* 0x000fea0003800000 */
[----:B-1----:R-:W1:Y:S01]  /*28c10*/  LDC.64 R28, c[0x0][0x3a0] ;  /* 0x0000e800ff1c7b82 */ /* 0x002e620000000a00 */
[----:B------:R-:W-:Y:S01]  /*28c20*/  ISETP.GT.AND P2, PT, R195, RZ, PT ;  /* 0x000000ffc300720c */ /* 0x000fe20003f44270 */
[----:B0-2---:R-:W-:Y:S01]  /*28c30*/  VIADD R26, R176, 0xe0 ;  /* 0x000000e0b01a7836 */ /* 0x005fe20000000000 */
[----:B------:R-:W-:Y:S11]  /*28c40*/  BSSY.RECONVERGENT B1, `(.L_x_39383) ;  /* 0x000005c000017945 */ /* 0x000ff60003800200 */
[----:B------:R-:W-:Y:S01]  /*28c50*/  @!P2 MOV R24, R25 ;  /* 0x000000190018a202 */ /* 0x000fe20000000f00 */
[----:B-1----:R-:W-:-:S05]  /*28c60*/  IMAD.WIDE.U32 R26, R26, 0x20, R28 ;  /* 0x000000201a1a7825 */ /* 0x002fca00078e001c */
[----:B------:R-:W5:Y:S04]  /*28c70*/  LDG.E.128 R36, desc[UR8][R26.64] ;  /* 0x000000081a247981 */ /* 0x000f68000c1e1d00 */
[----:B------:R0:W5:Y:S02]  /*28c80*/  LDG.E.128 R32, desc[UR8][R26.64+0x10] ;  /* 0x000010081a207981 */ /* 0x000164000c1e1d00 */
        /* <DEDUP_REMOVED lines=18> */
.L_x_39387:
        /* <DEDUP_REMOVED lines=13> */
.L_x_39389:
[----:B------:R-:W-:Y:S05]  /*28e80*/  BSYNC.RECONVERGENT B3 ;  /* 0x0000000000037941 */ /* 0x000fea0003800200 */
.L_x_39388:
        /* <DEDUP_REMOVED lines=43> */
.L_x_39386:
[----:B------:R-:W-:Y:S05]  /*29140*/  BSYNC.RECONVERGENT B2 ;  /* 0x0000000000027941 */ /* 0x000fea0003800200 */
.L_x_39385:
        /* <DEDUP_REMOVED lines=11> */
.L_x_39384:
[----:B------:R-:W-:Y:S05]  /*29200*/  BSYNC.RECONVERGENT B1 ;  /* 0x0000000000017941 */ /* 0x000fea0003800200 */
.L_x_39383:
        /* <DEDUP_REMOVED lines=20> */
.L_x_39394:
        /* <DEDUP_REMOVED lines=13> */
.L_x_39396:
[----:B------:R-:W-:Y:S05]  /*29420*/  BSYNC.RECONVERGENT B3 ;  /* 0x0000000000037941 */ /* 0x000fea0003800200 */
.L_x_39395:
        /* <DEDUP_REMOVED lines=43> */
.L_x_39393:
[----:B------:R-:W-:Y:S05]  /*296e0*/  BSYNC.RECONVERGENT B2 ;  /* 0x0000000000027941 */ /* 0x000fea0003800200 */
.L_x_39392:
        /* <DEDUP_REMOVED lines=10> */
[----:B------:R-:W-:-:S04]  /*29790*/  SEL R24, RZ, 0x1, P3 ;  /* 0x00000001ff187807 */ /* 0x000fc80001800000 */
[----:B------:R-:W-:-:S07]  /*297a0*/  PRMT R188, R24, 0x7610, R188 ;  /* 0x0000761018bc7816 */ /* 0x000fce00000000bc */
.L_x_39391:
[----:B------:R-:W-:Y:S05]  /*297b0*/  BSYNC.RECONVERGENT B1 ;  /* 0x0000000000017941 */ /* 0x000fea0003800200 */
.L_x_39390:
        /* <DEDUP_REMOVED lines=20> */
.L_x_39401:
        /* <DEDUP_REMOVED lines=13> */
.L_x_39403:
[----:B------:R-:W-:Y:S05]  /*299d0*/  BSYNC.RECONVERGENT B3 ;  /* 0x0000000000037941 */ /* 0x000fea0003800200 */
.L_x_39402:
        /* <DEDUP_REMOVED lines=43> */
.L_x_39400:
[----:B------:R-:W-:Y:S05]  /*29c90*/  BSYNC.RECONVERGENT B2 ;  /* 0x0000000000027941 */ /* 0x000fea0003800200 */
.L_x_39399:
        /* <DEDUP_REMOVED lines=11> */
.L_x_39398:
[----:B------:R-:W-:Y:S05]  /*29d50*/  BSYNC.RECONVERGENT B1 ;  /* 0x0000000000017941 */ /* 0x000fea0003800200 */
.L_x_39397:
        /* <DEDUP_REMOVED lines=20> */
.L_x_39408:
        /* <DEDUP_REMOVED lines=13> */
.L_x_39410:
[----:B------:R-:W-:Y:S05]  /*29f70*/  BSYNC.RECONVERGENT B3 ;  /* 0x0000000000037941 */ /* 0x000fea0003800200 */
.L_x_39409:
        /* <DEDUP_REMOVED lines=43> */
.L_x_39407:
[----:B------:R-:W-:Y:S05]  /*2a230*/  BSYNC.RECONVERGENT B2 ;  /* 0x0000000000027941 */ /* 0x000fea0003800200 */
.L_x_39406:
        /* <DEDUP_REMOVED lines=12> */
.L_x_39405:
[----:B------:R-:W-:Y:S05]  /*2a300*/  BSYNC.RECONVERGENT B1 ;  /* 0x0000000000017941 */ /* 0x000fea0003800200 */
.L_x_39404:
        /* <DEDUP_REMOVED lines=20> */
.L_x_39415:
        /* <DEDUP_REMOVED lines=13> */
.L_x_39417:
[----:B------:R-:W-:Y:S05]  /*2a520*/  BSYNC.RECONVERGENT B3 ;  /* 0x0000000000037941 */ /* 0x000fea0003800200 */
.L_x_39416:
        /* <DEDUP_REMOVED lines=43> */
.L_x_39414:
[----:B------:R-:W-:Y:S05]  /*2a7e0*/  BSYNC.RECONVERGENT B2 ;  /* 0x0000000000027941 */ /* 0x000fea0003800200 */
.L_x_39413:
        /* <DEDUP_REMOVED lines=11> */
.L_x_39412:
[----:B------:R-:W-:Y:S05]  /*2a8a0*/  BSYNC.RECONVERGENT B1 ;  /* 0x0000000000017941 */ /* 0x000fea0003800200 */
.L_x_39411:
        /* <DEDUP_REMOVED lines=20> */
.L_x_39422:
        /* <DEDUP_REMOVED lines=13> */
.L_x_39424:
[----:B------:R-:W-:Y:S05]  /*2aac0*/  BSYNC.RECONVERGENT B3 ;  /* 0x0000000000037941 */ /* 0x000fea0003800200 */
.L_x_39423:
        /* <DEDUP_REMOVED lines=43> */
.L_x_39421:
[----:B------:R-:W-:Y:S05]  /*2ad80*/  BSYNC.RECONVERGENT B2 ;  /* 0x0000000000027941 */ /* 0x000fea0003800200 */
.L_x_39420:
        /* <DEDUP_REMOVED lines=12> */
.L_x_39419:
[----:B------:R-:W-:Y:S05]  /*2ae50*/  BSYNC.RECONVERGENT B1 ;  /* 0x0000000000017941 */ /* 0x000fea0003800200 */
.L_x_39418:
        /* <DEDUP_REMOVED lines=20> */
.L_x_39429:
        /* <DEDUP_REMOVED lines=13> */
.L_x_39431:
[----:B------:R-:W-:Y:S05]  /*2b070*/  BSYNC.RECONVERGENT B3 ;  /* 0x0000000000037941 */ /* 0x000fea0003800200 */
.L_x_39430:
        /* <DEDUP_REMOVED lines=43> */
.L_x_39428:
[----:B------:R-:W-:Y:S05]  /*2b330*/  BSYNC.RECONVERGENT B2 ;  /* 0x0000000000027941 */ /* 0x000fea0003800200 */
.L_x_39427:
        /* <DEDUP_REMOVED lines=11> */
.L_x_39426:
[----:B------:R-:W-:Y:S05]  /*2b3f0*/  BSYNC.RECONVERGENT B1 ;  /* 0x0000000000017941 */ /* 0x000fea0003800200 */
.L_x_39425:
        /* <DEDUP_REMOVED lines=19> */
.L_x_39435:
        /* <DEDUP_REMOVED lines=13> */
.L_x_39437:
[----:B------:R-:W-:Y:S05]  /*2b600*/  BSYNC.RECONVERGENT B2 ;  /* 0x0000000000027941 */ /* 0x000fea0003800200 */
.L_x_39436:
[----:B------:R-:W-:Y:S01]  /*2b610*/  LOP3.LUT R5, R7, UR7, R5, 0x96, !PT ;  /* 0x0000000707057c12 */ /* 0x000fe2000f8e9605 */
[----:B------:R-:W-:Y:S01]  /*2b620*/  IMAD.WIDE.U32 R28, R3, -0x326172a9, RZ ;  /* 0xcd9e8d57031c7825 */ /* 0x000fe200078e00ff */
[----:B------:R-:W-:-:S03]  /*2b630*/  MOV R25, R24 ;  /* 0x0000001800197202 */ /* 0x000fc60000000f00 */
        /* <DEDUP_REMOVED lines=40> */
.L_x_39434:
[----:B------:R-:W-:Y:S05]  /*2b8c0*/  BSYNC.RECONVERGENT B1 ;  /* 0x0000000000017941 */ /* 0x000fea0003800200 */
.L_x_39433:
        /* <DEDUP_REMOVED lines=11> */
[----:B------:R-:W-:Y:S01]  /*2b980*/  PRMT R194, R24, 0x7610, R194 ;  /* 0x0000761018c27816 */ /* 0x000fe200000000c2 */
[----:B------:R-:W-:Y:S06]  /*2b990*/  BRA `(.L_x_39432) ;  /* 0x0000002800d87947 */ /* 0x000fec0003800000 */
.L_x_39382:
        /* <DEDUP_REMOVED lines=21> */
.L_x_39442:
        /* <DEDUP_REMOVED lines=13> */
.L_x_39444:
[----:B------:R-:W-:Y:S05]  /*2bbc0*/  BSYNC.RECONVERGENT B3 ;  /* 0x0000000000037941 */ /* 0x000fea0003800200 */
.L_x_39443:
        /* <DEDUP_REMOVED lines=41> */
[----:B------:R-:W-:Y:S01]  /*2be60*/  IMAD.MOV.U32 R26, RZ, RZ, R25 ;  /* 0x000000ffff1a7224 */ /* 0x000fe200078e0019 */
[----:B------:R-:W-:-:S07]  /*2be70*/  LOP3.LUT R5, R13, R28, R27, 0x96, !PT ;  /* 0x0000001c0d057212 */ /* 0x000fce00078e961b */
.L_x_39441:
[----:B------:R-:W-:Y:S05]  /*2be80*/  BSYNC.RECONVERGENT B2 ;  /* 0x0000000000027941 */ /* 0x000fea0003800200 */
.L_x_39440:
        /* <DEDUP_REMOVED lines=10> */
.L_x_39439:
[----:B------:R-:W-:Y:S05]  /*2bf30*/  BSYNC.RECONVERGENT B1 ;  /* 0x0000000000017941 */ /* 0x000fea0003800200 */
.L_x_39438:
        /* <DEDUP_REMOVED lines=17> */
.L_x_39449:
        /* <DEDUP_REMOVED lines=13> */
.L_x_39451:
[----:B------:R-:W-:Y:S05]  /*2c120*/  BSYNC.RECONVERGENT B3 ;  /* 0x0000000000037941 */ /* 0x000fea0003800200 */
.L_x_39450:
        /* <DEDUP_REMOVED lines=41> */
[----:B------:R-:W-:Y:S01]  /*2c3c0*/  IMAD.MOV.U32 R25, RZ, RZ, RZ ;  /* 0x000000ffff197224 */ /* 0x000fe200078e00ff */
[----:B------:R-:W-:-:S07]  /*2c3d0*/  MOV R8, R24 ;  /* 0x0000001800087202 */ /* 0x000fce0000000f00 */
.L_x_39448:
[----:B------:R-:W-:Y:S05]  /*2c3e0*/  BSYNC.RECONVERGENT B2 ;  /* 0x0000000000027941 */ /* 0x000fea0003800200 */
.L_x_39447:
        /* <DEDUP_REMOVED lines=10> */
[----:B------:R-:W-:-:S07]  /*2c490*/  FSEL R37, R24, RZ, !P2 ;  /* 0x000000ff18257208 */ /* 0x000fce0005000000 */
.L_x_39446:
[----:B------:R-:W-:Y:S05]  /*2c4a0*/  BSYNC.RECONVERGENT B1 ;  /* 0x0000000000017941 */ /* 0x000fea0003800200 */
.L_x_39445:
        /* <DEDUP_REMOVED lines=17> */
.L_x_39456:
        /* <DEDUP_REMOVED lines=13> */
.L_x_39458:
[----:B------:R-:W-:Y:S05]  /*2c690*/  BSYNC.RECONVERGENT B3 ;  /* 0x0000000000037941 */ /* 0x000fea0003800200 */
.L_x_39457:
        /* <DEDUP_REMOVED lines=43> */
.L_x_39455:
[----:B------:R-:W-:Y:S05]  /*2c950*/  BSYNC.RECONVERGENT B2 ;  /* 0x0000000000027941 */ /* 0x000fea0003800200 */
.L_x_39454:
        /* <DEDUP_REMOVED lines=10> */
.L_x_39453:
[----:B------:R-:W-:Y:S05]  /*2ca00*/  BSYNC.RECONVERGENT B1 ;  /* 0x0000000000017941 */ /* 0x000fea0003800200 */
.L_x_39452:
        /* <DEDUP_REMOVED lines=17> */
.L_x_39463:
        /* <DEDUP_REMOVED lines=13> */
.L_x_39465:
[----:B------:R-:W-:Y:S05]  /*2cbf0*/  BSYNC.RECONVERGENT B3 ;  /* 0x0000000000037941 */ /* 0x000fea0003800200 */
.L_x_39464:
        /* <DEDUP_REMOVED lines=43> */
.L_x_39462:
[----:B------:R-:W-:Y:S05]  /*2ceb0*/  BSYNC.RECONVERGENT B2 ;  /* 0x0000000000027941 */ /* 0x000fea0003800200 */
.L_x_39461:
        /* <DEDUP_REMOVED lines=11> */
.L_x_39460:
[----:B------:R-:W-:Y:S05]  /*2cf70*/  BSYNC.RECONVERGENT B1 ;  /* 0x0000000000017941 */ /* 0x000fea0003800200 */
.L_x_39459:
        /* <DEDUP_REMOVED lines=17> */
.L_x_39470:
        /* <DEDUP_REMOVED lines=13> */
.L_x_39472:
[----:B------:R-:W-:Y:S05]  /*2d160*/  BSYNC.RECONVERGENT B3 ;  /* 0x0000000000037941 */ /* 0x000fea0003800200 */
.L_x_39471:
        /* <DEDUP_REMOVED lines=43> */
.L_x_39469:
[----:B------:R-:W-:Y:S05]  /*2d420*/  BSYNC.RECONVERGENT B2 ;  /* 0x0000000000027941 */ /* 0x000fea0003800200 */
.L_x_39468:
        /* <DEDUP_REMOVED lines=10> */
.L_x_39467:
[----:B------:R-:W-:Y:S05]  /*2d4d0*/  BSYNC.RECONVERGENT B1 ;  /* 0x0000000000017941 */ /* 0x000fea0003800200 */
.L_x_39466:
        /* <DEDUP_REMOVED lines=17> */
.L_x_39477:
        /* <DEDUP_REMOVED lines=13> */
.L_x_39479:
[----:B------:R-:W-:Y:S05]  /*2d6c0*/  BSYNC.RECONVERGENT B3 ;  /* 0x0000000000037941 */ /* 0x000fea0003800200 */
.L_x_39478:
        /* <DEDUP_REMOVED lines=43> */
.L_x_39476:
[----:B------:R-:W-:Y:S05]  /*2d980*/  BSYNC.RECONVERGENT B2 ;  /* 0x0000000000027941 */ /* 0x000fea0003800200 */
.L_x_39475:
        /* <DEDUP_REMOVED lines=11> */
.L_x_39474:
[----:B------:R-:W-:Y:S05]  /*2da40*/  BSYNC.RECONVERGENT B1 ;  /* 0x0000000000017941 */ /* 0x000fea0003800200 */
.L_x_39473:
        /* <DEDUP_REMOVED lines=17> */
.L_x_39484:
        /* <DEDUP_REMOVED lines=13> */
.L_x_39486:
[----:B------:R-:W-:Y:S05]  /*2dc30*/  BSYNC.RECONVERGENT B3 ;  /* 0x0000000000037941 */ /* 0x000fea0003800200 */
.L_x_39485:
        /* <DEDUP_REMOVED lines=43> */
.L_x_39483:
[----:B------:R-:W-:Y:S05]  /*2def0*/  BSYNC.RECONVERGENT B2 ;  /* 0x0000000000027941 */ /* 0x000fea0003800200 */
.L_x_39482:
        /* <DEDUP_REMOVED lines=10> */
.L_x_39481:
[----:B------:R-:W-:Y:S05]  /*2dfa0*/  BSYNC.RECONVERGENT B1 ;  /* 0x0000000000017941 */ /* 0x000fea0003800200 */
.L_x_39480:
[----:B------:R-:W-:Y:S01]  /*2dfb0*/  IMAD.MOV.U32 R180, RZ, RZ, R24 ;  /* 0x000000ffffb47224 */ /* 0x000fe200078e0018 */
[----:B------:R-:W-:Y:S01]  /*2dfc0*/  MOV R35, RZ ;  /* 0x000000ff00237202 */ /* 0x000fe20000000f00 */
        /* <DEDUP_REMOVED lines=14> */
.L_x_39489:
        /* <DEDUP_REMOVED lines=13> */
.L_x_39491:
[----:B------:R-:W-:Y:S05]  /*2e180*/  BSYNC.RECONVERGENT B2 ;  /* 0x0000000000027941 */ /* 0x000fea0003800200 */
.L_x_39490:
        /* <DEDUP_REMOVED lines=43> */
.L_x_39488:
[----:B------:R-:W-:Y:S05]  /*2e440*/  BSYNC.RECONVERGENT B1 ;  /* 0x0000000000017941 */ /* 0x000fea0003800200 */
.L_x_39487:
        /* <DEDUP_REMOVED lines=11> */
.L_x_39432:
[----:B------:R-:W-:Y:S05]  /*2e500*/  BSYNC.RECONVERGENT B0 ;  /* 0x0000000000007941 */ /* 0x000fea0003800200 */
.L_x_39381:
[----:B------:R-:W-:Y:S01]  /*2e510*/  IADD3 R24, PT, PT, R176, 0xe0, RZ ;  /* 0x000000e0b0187810 */ /* 0x000fe20007ffe0ff */
[----:B------:R-:W-:Y:S04]  /*2e520*/  BSSY.RECONVERGENT B0, `(.L_x_39492) ;  /* 0x000001a000007945 */ /* 0x000fe80003800200 */
[----:B------:R-:W-:-:S05]  /*2e530*/  IMAD.WIDE.U32 R24, R24, 0x20, R218 ;  /* 0x0000002018187825 */ /* 0x000fca00078e00da */
[----:B-----5:R3:W-:Y:S04]  /*2e540*/  STG.E.128 desc[UR8][R24.64], R36 ;  /* 0x0000002418007986 */ /* 0x0207e8000c101d08 */
[----:B------:R3:W-:Y:S01]  /*2e550*/  STG.E.128 desc[UR8][R24.64+0x10], R32 ;  /* 0x0000102018007986 */ /* 0x0007e2000c101d08 */
[----:B------:R-:W-:Y:S05]  /*2e560*/  @!P1 BRA `(.L_x_39493) ;  /* 0x0000000000549947 */ /* 0x000fea0003800000 */
[----:B---3--:R-:W-:Y:S01]  /*2e570*/  IMAD.U32 R24, R193, 0x10000, RZ ;  /* 0x00010000c1187824 */ /* 0x008fe200078e00ff */
[----:B------:R-:W-:Y:S02]  /*2e580*/  LOP3.LUT R25, R194, 0xffff, RZ, 0xc0, !PT ;  /* 0x0000ffffc2197812 */ /* 0x000fe400078ec0ff */
[----:B012---:R-:W-:Y:S02]  /*2e590*/  LOP3.LUT R26, R189, 0xff, RZ, 0xc0, !PT ;  /* 0x000000ffbd1a7812 */ /* 0x007fe400078ec0ff */
        /* <DEDUP_REMOVED lines=18> */
.L_x_39493:
[----:B------:R-:W-:Y:S05]  /*2e6c0*/  BSYNC.RECONVERGENT B0 ;  /* 0x0000000000007941 */ /* 0x000fea0003800200 */
.L_x_39492:
[----:B------:R-:W-:Y:S04]  /*2e6d0*/  BSSY.RECONVERGENT B0, `(.L_x_39494) ;  /* 0x0000006000007945 */ /* 0x000fe80003800200 */
[----:B------:R-:W-:Y:S05]  /*2e6e0*/  @!P1 BRA `(.L_x_39495) ;  /* 0x0000000000109947 */ /* 0x000fea0003800000 */
[----:B012-4-:R-:W0:Y:S01]  /*2e6f0*/  LDC.64 R26, c[0x0][0x390] ;  /* 0x0000e400ff1a7b82 */ /* 0x017e220000000a00 */
[----:B---3--:R-:W-:-:S04]  /*2e700*/  VIADD R24, R177, 0x100 ;  /* 0x00000100b1187836 */ /* 0x008fc80000000000 */
[----:B0-----:R-:W-:-:S05]  /*2e710*/  IMAD.WIDE.U32 R24, R24, 0x10, R26 ;  /* 0x0000001018187825 */ /* 0x001fca00078e001a */
[----:B------:R0:W5:Y:S02]  /*2e720*/  LDG.E.128 R96, desc[UR8][R24.64] ;  /* 0x0000000818607981 */ /* 0x000164000c1e1d00 */
.L_x_39495:
[----:B------:R-:W-:Y:S05]  /*2e730*/  BSYNC.RECONVERGENT B0 ;  /* 0x0000000000007941 */ /* 0x000fea0003800200 */
.L_x_39494:
[----:B------:R-:W-:Y:S04]  /*2e740*/  BSSY.RECONVERGENT B0, `(.L_x_39496) ;  /* 0x0000591000007945 */ /* 0x000fe80003800200 */
[----:B------:R-:W-:Y:S05]  /*2e750*/  @!P0 BRA `(.L_x_39497) ;  /* 0x0000002c00648947 */ /* 0x000fea0003800000 */
[----:B012-4-:R-:W0:Y:S01]  /*2e760*/  LDC.64 R26, c[0x0][0x3a0] ;  /* 0x0000e800ff1a7b82 */ /* 0x017e220000000a00 */
[----:B---3--:R-:W-:-:S05]  /*2e770*/  IADD3 R24, PT, PT, R176, 0x100, RZ ;  /* 0x00000100b0187810 */ /* 0x008fca0007ffe0ff */
        /* <DEDUP_REMOVED lines=24> */
.L_x_39502:
        /* <DEDUP_REMOVED lines=13> */
.L_x_39504:
[----:B------:R-:W-:Y:S05]  /*2e9d0*/  BSYNC.RECONVERGENT B3 ;  /* 0x0000000000037941 */ /* 0x000fea0003800200 */
.L_x_39503:
        /* <DEDUP_REMOVED lines=43> */
.L_x_39501:
[----:B------:R-:W-:Y:S05]  /*2ec90*/  BSYNC.RECONVERGENT B2 ;  /* 0x0000000000027941 */ /* 0x000fea0003800200 */
.L_x_39500:
        /* <DEDUP_REMOVED lines=11> */
.L_x_39499:
[----:B------:R-:W-:Y:S05]  /*2ed50*/  BSYNC.RECONVERGENT B1 ;  /* 0x0000000000017941 */ /* 0x000fea0003800200 */
.L_x_39498:
        /* <DEDUP_REMOVED lines=20> */
.L_x_39509:
        /* <DEDUP_REMOVED lines=13> */
.L_x_39511:
[----:B------:R-:W-:Y:S05]  /*2ef70*/  BSYNC.RECONVERGENT B3 ;  /* 0x0000000000037941 */ /* 0x000fea0003800200 */
.L_x_39510:
        /* <DEDUP_REMOVED lines=43> */
.L_x_39508:
[----:B------:R-:W-:Y:S05]  /*2f230*/  BSYNC.RECONVERGENT B2 ;  /* 0x0000000000027941 */ /* 0x000fea0003800200 */
.L_x_39507:
        /* <DEDUP_REMOVED lines=12> */
.L_x_39506:
[----:B------:R-:W-:Y:S05]  /*2f300*/  BSYNC.RECONVERGENT B1 ;  /* 0x0000000000017941 */ /* 0x000fea0003800200 */
.L_x_39505:
        /* <DEDUP_REMOVED lines=20> */
.L_x_39516:
        /* <DEDUP_REMOVED lines=13> */
.L_x_39518:
[----:B------:R-:W-:Y:S05]  /*2f520*/  BSYNC.RECONVERGENT B3 ;  /* 0x0000000000037941 */ /* 0x000fea0003800200 */
.L_x_39517:
        /* <DEDUP_REMOVED lines=43> */
.L_x_39515:
[----:B------:R-:W-:Y:S05]  /*2f7e0*/  BSYNC.RECONVERGENT B2 ;  /* 0x0000000000027941 */ /* 0x000fea0003800200 */
.L_x_39514:
        /* <DEDUP_REMOVED lines=11> */
.L_x_39513:
[----:B------:R-:W-:Y:S05]  /*2f8a0*/  BSYNC.RECONVERGENT B1 ;  /* 0x0000000000017941 */ /* 0x000fea0003800200 */
.L_x_39512:
        /* <DEDUP_REMOVED lines=20> */
.L_x_39523:
        /* <DEDUP_REMOVED lines=13> */
.L_x_39525:
[----:B------:R-:W-:Y:S05]  /*2fac0*/  BSYNC.RECONVERGENT B3 ;  /* 0x0000000000037941 */ /* 0x000fea0003800200 */
.L_x_39524:
        /* <DEDUP_REMOVED lines=43> */
.L_x_39522:
[----:B------:R-:W-:Y:S05]  /*2fd80*/  BSYNC.RECONVERGENT B2 ;  /* 0x0000000000027941 */ /* 0x000fea0003800200 */
.L_x_39521:
        /* <DEDUP_REMOVED lines=12> */
.L_x_39520:
[----:B------:R-:W-:Y:S05]  /*2fe50*/  BSYNC.RECONVERGENT B1 ;  /* 0x0000000000017941 */ /* 0x000fea0003800200 */
.L_x_39519:
        /* <DEDUP_REMOVED lines=20> */
.L_x_39530:
        /* <DEDUP_REMOVED lines=13> */
.L_x_39532:
[----:B------:R-:W-:Y:S05]  /*30070*/  BSYNC.RECONVERGENT B3 ;  /* 0x0000000000037941 */ /* 0x000fea0003800200 */
.L_x_39531:
        /* <DEDUP_REMOVED lines=43> */
.L_x_39529:
[----:B------:R-:W-:Y:S05]  /*30330*/  BSYNC.RECONVERGENT B2 ;  /* 0x0000000000027941 */ /* 0x000fea0003800200 */
.L_x_39528:
        /* <DEDUP_REMOVED lines=11> */
.L_x_39527:
[----:B------:R-:W-:Y:S05]  /*303f0*/  BSYNC.RECONVERGENT B1 ;  /* 0x0000000000017941 */ /* 0x000fea0003800200 */
.L_x_39526:
        /* <DEDUP_REMOVED lines=20> */
.L_x_39537:
        /* <DEDUP_REMOVED lines=13> */
.L_x_39539:
[----:B------:R-:W-:Y:S05]  /*30610*/  BSYNC.RECONVERGENT B3 ;  /* 0x0000000000037941 */ /* 0x000fea0003800200 */
.L_x_39538:
        /* <DEDUP_REMOVED lines=43> */
.L_x_39536:
[----:B------:R-:W-:Y:S05]  /*308d0*/  BSYNC.RECONVERGENT B2 ;  /* 0x0000000000027941 */ /* 0x000fea0003800200 */
.L_x_39535:
        /* <DEDUP_REMOVED lines=12> */
.L_x_39534:
[----:B------:R-:W-:Y:S05]  /*309a0*/  BSYNC.RECONVERGENT B1 ;  /* 0x0000000000017941 */ /* 0x000fea0003800200 */
.L_x_39533:
        /* <DEDUP_REMOVED lines=20> */
.L_x_39544:
        /* <DEDUP_REMOVED lines=13> */
.L_x_39546:
[----:B------:R-:W-:Y:S05]  /*30bc0*/  BSYNC.RECONVERGENT B3 ;  /* 0x0000000000037941 */ /* 0x000fea0003800200 */
.L_x_39545:
        /* <DEDUP_REMOVED lines=43> */
.L_x_39543:
[----:B------:R-:W-:Y:S05]  /*30e80*/  BSYNC.RECONVERGENT B2 ;  /* 0x0000000000027941 */ /* 0x000fea0003800200 */
.L_x_39542:
        /* <DEDUP_REMOVED lines=11> */
.L_x_39541:
[----:B------:R-:W-:Y:S05]  /*30f40*/  BSYNC.RECONVERGENT B1 ;  /* 0x0000000000017941 */ /* 0x000fea0003800200 */
.L_x_39540:
        /* <DEDUP_REMOVED lines=19> */
.L_x_39550:
        /* <DEDUP_REMOVED lines=13> */
.L_x_39552:
[----:B------:R-:W-:Y:S05]  /*31150*/  BSYNC.RECONVERGENT B2 ;  /* 0x0000000000027941 */ /* 0x000fea0003800200 */
.L_x_39551:
        /* <DEDUP_REMOVED lines=43> */
.L_x_39549:
[----:B------:R-:W-:Y:S05]  /*31410*/  BSYNC.RECONVERGENT B1 ;  /* 0x0000000000017941 */ /* 0x000fea0003800200 */
.L_x_39548:
        /* <DEDUP_REMOVED lines=13> */
.L_x_39497:
[----:B------:R-:W-:Y:S01]  /*314f0*/  BSSY.RECONVERGENT B1, `(.L_x_39553) ;  /* 0x0000059000017945 */ /* 0x000fe20003800200 */
[----:B------:R-:W-:Y:S01]  /*31500*/  IMAD.MOV.U32 R216, RZ, RZ, R179 ;  /* 0x000000ffffd87224 */ /* 0x000fe200078e00b3 */
[----:B0--34-:R-:W-:Y:S01]  /*31510*/  MOV R24, R180 ;  /* 0x000000b400187202 */ /* 0x019fe20000000f00 */
        /* <DEDUP_REMOVED lines=18> */
.L_x_39557:
        /* <DEDUP_REMOVED lines=13> */
.L_x_39559:
[----:B------:R-:W-:Y:S05]  /*31710*/  BSYNC.RECONVERGENT B3 ;  /* 0x0000000000037941 */ /* 0x000fea0003800200 */
.L_x_39558:
[----:B------:R-:W-:Y:S01]  /*31720*/  LOP3.LUT R5, R7, UR7, R5, 0x96, !PT ;  /* 0x0000000707057c12 */ /* 0x000fe2000f8e9605 */
[----:B--2---:R-:W-:-:S04]  /*31730*/  IMAD.WIDE.U32 R26, R3, -0x326172a9, RZ ;  /* 0xcd9e8d57031a7825 */ /* 0x004fc800078e00ff */
        /* <DEDUP_REMOVED lines=41> */
.L_x_39556:
[----:B------:R-:W-:Y:S05]  /*319d0*/  BSYNC.RECONVERGENT B2 ;  /* 0x0000000000027941 */ /* 0x000fea0003800200 */
.L_x_39555:
[----:B------:R-:W-:Y:S01]  /*319e0*/  I2FP.F32.U32 R25, R25 ;  /* 0x0000001900197245 */ /* 0x000fe20000201000 */
[----:B--2---:R-:W-:-:S05]  /*319f0*/  HFMA2 R26, -RZ, RZ, 0.1171875, 0 ;  /* 0x2f800000ff1a7431 */ /* 0x004fca00000001ff */
        /* <DEDUP_REMOVED lines=8> */
.L_x_39554:
[----:B------:R-:W-:Y:S05]  /*31a80*/  BSYNC.RECONVERGENT B1 ;  /* 0x0000000000017941 */ /* 0x000fea0003800200 */
.L_x_39553:
        /* <DEDUP_REMOVED lines=17> */
.L_x_39564:
        /* <DEDUP_REMOVED lines=13> */
.L_x_39566:
[----:B------:R-:W-:Y:S05]  /*31c70*/  BSYNC.RECONVERGENT B3 ;  /* 0x0000000000037941 */ /* 0x000fea0003800200 */
.L_x_39565:
        /* <DEDUP_REMOVED lines=43> */
.L_x_39563:
[----:B------:R-:W-:Y:S05]  /*31f30*/  BSYNC.RECONVERGENT B2 ;  /* 0x0000000000027941 */ /* 0x000fea0003800200 */
.L_x_39562:
        /* <DEDUP_REMOVED lines=11> */
.L_x_39561:
[----:B------:R-:W-:Y:S05]  /*31ff0*/  BSYNC.RECONVERGENT B1 ;  /* 0x0000000000017941 */ /* 0x000fea0003800200 */
.L_x_39560:
        /* <DEDUP_REMOVED lines=17> */
.L_x_39571:
        /* <DEDUP_REMOVED lines=13> */
.L_x_39573:
[----:B------:R-:W-:Y:S05]  /*321e0*/  BSYNC.RECONVERGENT B3 ;  /* 0x0000000000037941 */ /* 0x000fea0003800200 */
.L_x_39572:
        /* <DEDUP_REMOVED lines=43> */
.L_x_39570:
[----:B------:R-:W-:Y:S05]  /*324a0*/  BSYNC.RECONVERGENT B2 ;  /* 0x0000000000027941 */ /* 0x000fea0003800200 */
.L_x_39569:
        /* <DEDUP_REMOVED lines=10> */
.L_x_39568:
[----:B------:R-:W-:Y:S05]  /*32550*/  BSYNC.RECONVERGENT B1 ;  /* 0x0000000000017941 */ /* 0x000fea0003800200 */
.L_x_39567:
        /* <DEDUP_REMOVED lines=17> */
.L_x_39578:
        /* <DEDUP_REMOVED lines=13> */
.L_x_39580:
[----:B------:R-:W-:Y:S05]  /*32740*/  BSYNC.RECONVERGENT B3 ;  /* 0x0000000000037941 */ /* 0x000fea0003800200 */
.L_x_39579:
        /* <DEDUP_REMOVED lines=43> */
.L_x_39577:
[----:B------:R-:W-:Y:S05]  /*32a00*/  BSYNC.RECONVERGENT B2 ;  /* 0x0000000000027941 */ /* 0x000fea0003800200 */
.L_x_39576:
        /* <DEDUP_REMOVED lines=11> */
.L_x_39575:
[----:B------:R-:W-:Y:S05]  /*32ac0*/  BSYNC.RECONVERGENT B1 ;  /* 0x0000000000017941 */ /* 0x000fea0003800200 */
.L_x_39574:
        /* <DEDUP_REMOVED lines=17> */
.L_x_39585:
        /* <DEDUP_REMOVED lines=13> */
.L_x_39587:
[----:B------:R-:W-:Y:S05]  /*32cb0*/  BSYNC.RECONVERGENT B3 ;  /* 0x0000000000037941 */ /* 0x000fea0003800200 */
.L_x_39586:
        /* <DEDUP_REMOVED lines=43> */
.L_x_39584:
[----:B------:R-:W-:Y:S05]  /*32f70*/  BSYNC.RECONVERGENT B2 ;  /* 0x0000000000027941 */ /* 0x000fea0003800200 */
.L_x_39583:
[----:B------:R-:W-:Y:S01]  /*32f80*/  I2FP.F32.U32 R24, R27 ;  /* 0x0000001b00187245 */ /* 0x000fe20000201000 */
[----:B------:R-:W-:-:S05]  /*32f90*/  HFMA2 R25, -RZ, RZ, 0.1171875, 0 ;  /* 0x2f800000ff197431 */ /* 0x000fca00000001ff */
[----:B------:R-:W-:-:S05]  /*32fa0*/  FFMA.FTZ R24, R24, R25, 1.1641532182693481445e-10 ;  /* 0x2f00000018187423 */ /* 0x000fca0000010019 */
[----:B------:R-:W-:Y:S01]  /*32fb0*/  FSETP.GTU.FTZ.AND P2, PT, R24, UR10, PT ;  /* 0x0000000a18007c0b */ /* 0x000fe2000bf5c000 */
[----:B-----5:R-:W-:-:S03]  /*32fc0*/  IMAD.U32 R24, R98, 0x10000, RZ ;  /* 0x0001000062187824 */ /* 0x020fc600078e00ff */
[----:B------:R-:W-:Y:S01]  /*32fd0*/  SEL R25, RZ, 0x1, P2 ;  /* 0x00000001ff197807 */ /* 0x000fe20001000000 */
[----:B------:R-:W-:-:S03]  /*32fe0*/  FMUL.FTZ R24, R24, UR13 ;  /* 0x0000000d18187c20 */ /* 0x000fc60008410000 */
[----:B------:R-:W-:Y:S01]  /*32ff0*/  PRMT R191, R25, 0x7610, R191 ;  /* 0x0000761019bf7816 */ /* 0x000fe200000000bf */
[----:B------:R-:W-:-:S05]  /*33000*/  FMUL.FTZ R24, R24, UR12 ;  /* 0x0000000c18187c20 */ /* 0x000fca0008410000 */
[----:B------:R-:W-:-:S07]  /*33010*/  FSEL R24, R24, RZ, !P2 ;  /* 0x000000ff18187208 */ /* 0x000fce0005000000 */
.L_x_39582:
[----:B------:R-:W-:Y:S05]  /*33020*/  BSYNC.RECONVERGENT B1 ;  /* 0x0000000000017941 */ /* 0x000fea0003800200 */
.L_x_39581:
        /* <DEDUP_REMOVED lines=17> */
.L_x_39592:
        /* <DEDUP_REMOVED lines=13> */
.L_x_39594:
[----:B------:R-:W-:Y:S05]  /*33210*/  BSYNC.RECONVERGENT B3 ;  /* 0x0000000000037941 */ /* 0x000fea0003800200 */
.L_x_39593:
        /* <DEDUP_REMOVED lines=43> */
.L_x_39591:
[----:B------:R-:W-:Y:S05]  /*334d0*/  BSYNC.RECONVERGENT B2 ;  /* 0x0000000000027941 */ /* 0x000fea0003800200 */
.L_x_39590:
        /* <DEDUP_REMOVED lines=11> */
.L_x_39589:
[----:B------:R-:W-:Y:S05]  /*33590*/  BSYNC.RECONVERGENT B1 ;  /* 0x0000000000017941 */ /* 0x000fea0003800200 */
.L_x_39588:
        /* <DEDUP_REMOVED lines=17> */
.L_x_39599:
        /* <DEDUP_REMOVED lines=13> */
.L_x_39601:
[----:B------:R-:W-:Y:S05]  /*33780*/  BSYNC.RECONVERGENT B3 ;  /* 0x0000000000037941 */ /* 0x000fea0003800200 */
.L_x_39600:
        /* <DEDUP_REMOVED lines=43> */
.L_x_39598:
[----:B------:R-:W-:Y:S05]  /*33a40*/  BSYNC.RECONVERGENT B2 ;  /* 0x0000000000027941 */ /* 0x000fea0003800200 */
.L_x_39597:
        /* <DEDUP_REMOVED lines=10> */
.L_x_39596:
[----:B------:R-:W-:Y:S05]  /*33af0*/  BSYNC.RECONVERGENT B1 ;  /* 0x0000000000017941 */ /* 0x000fea0003800200 */
.L_x_39595:
        /* <DEDUP_REMOVED lines=16> */
.L_x_39604:
        /* <DEDUP_REMOVED lines=13> */
.L_x_39606:
[----:B------:R-:W-:Y:S05]  /*33cd0*/  BSYNC.RECONVERGENT B2 ;  /* 0x0000000000027941 */ /* 0x000fea0003800200 */
.L_x_39605:
        /* <DEDUP_REMOVED lines=43> */
.L_x_39603:
[----:B------:R-:W-:Y:S05]  /*33f90*/  BSYNC.RECONVERGENT B1 ;  /* 0x0000000000017941 */ /* 0x000fea0003800200 */
.L_x_39602:
        /* <DEDUP_REMOVED lines=11> */
.L_x_39547:
[----:B------:R-:W-:Y:S05]  /*34050*/  BSYNC.RECONVERGENT B0 ;  /* 0x0000000000007941 */ /* 0x000fea0003800200 */
.L_x_39496:
[----:B------:R-:W-:Y:S01]  /*34060*/  VIADD R178, R176, 0x100 ;  /* 0x00000100b0b27836 */ /* 0x000fe20000000000 */
[----:B------:R-:W-:Y:S03]  /*34070*/  BSSY.RECONVERGENT B0, `(.L_x_39607) ;  /* 0x000001a000007945 */ /* 0x000fe60003800200 */
[----:B------:R-:W-:-:S05]  /*34080*/  IMAD.WIDE.U32 R178, R178, 0x20, R218 ;  /* 0x00000020b2b27825 */ /* 0x000fca00078e00da */
        /* <DEDUP_REMOVED lines=24> */
.L_x_39608:
[----:B------:R-:W-:Y:S05]  /*34210*/  BSYNC.RECONVERGENT B0 ;  /* 0x0000000000007941 */ /* 0x000fea0003800200 */
.L_x_39607:
[----:B------:R-:W-:Y:S01]  /*34220*/  BSSY.RECONVERGENT B0, `(.L_x_39609) ;  /* 0x0000006000007945 */ /* 0x000fe20003800200 */
[----:B------:R-:W-:-:S03]  /*34230*/  IADD3 R223, PT, PT, R177, 0x120, RZ ;  /* 0x00000120b1df7810 */ /* 0x000fc60007ffe0ff */
[----:B------:R-:W-:Y:S05]  /*34240*/  @!P1 BRA `(.L_x_39610) ;  /* 0x00000000000c9947 */ /* 0x000fea0003800000 */
[----:B------:R-:W2:Y:S02]  /*34250*/  LDC.64 R96, c[0x0][0x390] ;  /* 0x0000e400ff607b82 */ /* 0x000ea40000000a00 */
[----:B--2---:R-:W-:-:S06]  /*34260*/  IMAD.WIDE.U32 R96, R223, 0x10, R96 ;  /* 0x00000010df607825 */ /* 0x004fcc00078e0060 */
[----:B------:R-:W5:Y:S02]  /*34270*/  LDG.E.128 R96, desc[UR8][R96.64] ;  /* 0x0000000860607981 */ /* 0x000f64000c1e1d00 */
.L_x_39610:
[----:B------:R-:W-:Y:S05]  /*34280*/  BSYNC.RECONVERGENT B0 ;  /* 0x0000000000007941 */ /* 0x000fea0003800200 */
.L_x_39609:
        /* <DEDUP_REMOVED lines=28> */
.L_x_39617:
        /* <DEDUP_REMOVED lines=13> */
.L_x_39619:
[----:B------:R-:W-:Y:S05]  /*34520*/  BSYNC.RECONVERGENT B3 ;  /* 0x0000000000037941 */ /* 0x000fea0003800200 */
.L_x_39618:
        /* <DEDUP_REMOVED lines=43> */
.L_x_39616:
[----:B------:R-:W-:Y:S05]  /*347e0*/  BSYNC.RECONVERGENT B2 ;  /* 0x0000000000027941 */ /* 0x000fea0003800200 */
.L_x_39615:
        /* <DEDUP_REMOVED lines=10> */
.L_x_39614:
[----:B------:R-:W-:Y:S05]  /*34890*/  BSYNC.RECONVERGENT B1 ;  /* 0x0000000000017941 */ /* 0x000fea0003800200 */
.L_x_39613:
        /* <DEDUP_REMOVED lines=20> */
.L_x_39624:
        /* <DEDUP_REMOVED lines=13> */
.L_x_39626:
[----:B------:R-:W-:Y:S05]  /*34ab0*/  BSYNC.RECONVERGENT B3 ;  /* 0x0000000000037941 */ /* 0x000fea0003800200 */
.L_x_39625:
        /* <DEDUP_REMOVED lines=43> */
.L_x_39623:
[----:B------:R-:W-:Y:S05]  /*34d70*/  BSYNC.RECONVERGENT B2 ;  /* 0x0000000000027941 */ /* 0x000fea0003800200 */
.L_x_39622:
        /* <DEDUP_REMOVED lines=11> */
.L_x_39621:
[----:B------:R-:W-:Y:S05]  /*34e30*/  BSYNC.RECONVERGENT B1 ;  /* 0x0000000000017941 */ /* 0x000fea0003800200 */
.L_x_39620:
        /* <DEDUP_REMOVED lines=20> */
.L_x_39631:
        /* <DEDUP_REMOVED lines=13> */
.L_x_39633:
[----:B------:R-:W-:Y:S05]  /*35050*/  BSYNC.RECONVERGENT B3 ;  /* 0x0000000000037941 */ /* 0x000fea0003800200 */
.L_x_39632:
        /* <DEDUP_REMOVED lines=43> */
.L_x_39630:
[----:B------:R-:W-:Y:S05]  /*35310*/  BSYNC.RECONVERGENT B2 ;  /* 0x0000000000027941 */ /* 0x000fea0003800200 */
.L_x_39629:
        /* <DEDUP_REMOVED lines=10> */
.L_x_39628:
[----:B------:R-:W-:Y:S05]  /*353c0*/  BSYNC.RECONVERGENT B1 ;  /* 0x0000000000017941 */ /* 0x000fea0003800200 */
.L_x_39627:
        /* <DEDUP_REMOVED lines=20> */
.L_x_39638:
        /* <DEDUP_REMOVED lines=13> */
.L_x_39640:
[----:B------:R-:W-:Y:S05]  /*355e0*/  BSYNC.RECONVERGENT B3 ;  /* 0x0000000000037941 */ /* 0x000fea0003800200 */
.L_x_39639:
        /* <DEDUP_REMOVED lines=43> */
.L_x_39637:
[----:B------:R-:W-:Y:S05]  /*358a0*/  BSYNC.RECONVERGENT B2 ;  /* 0x0000000000027941 */ /* 0x000fea0003800200 */
.L_x_39636:
        /* <DEDUP_REMOVED lines=11> */
.L_x_39635:
[----:B------:R-:W-:Y:S05]  /*35960*/  BSYNC.RECONVERGENT B1 ;  /* 0x0000000000017941 */ /* 0x000fea0003800200 */
.L_x_39634:
        /* <DEDUP_REMOVED lines=20> */
.L_x_39645:
        /* <DEDUP_REMOVED lines=13> */
.L_x_39647:
[----:B------:R-:W-:Y:S05]  /*35b80*/  BSYNC.RECONVERGENT B3 ;  /* 0x0000000000037941 */ /* 0x000fea0003800200 */
.L_x_39646:
        /* <DEDUP_REMOVED lines=43> */
.L_x_39644:
[----:B------:R-:W-:Y:S05]  /*35e40*/  BSYNC.RECONVERGENT B2 ;  /* 0x0000000000027941 */ /* 0x000fea0003800200 */
.L_x_39643:
        /* <DEDUP_REMOVED lines=10> */
.L_x_39642:
[----:B------:R-:W-:Y:S05]  /*35ef0*/  BSYNC.RECONVERGENT B1 ;  /* 0x0000000000017941 */ /* 0x000fea0003800200 */
.L_x_39641:
        /* <DEDUP_REMOVED lines=20> */
.L_x_39652:
        /* <DEDUP_REMOVED lines=13> */
.L_x_39654:
[----:B------:R-:W-:Y:S05]  /*36110*/  BSYNC.RECONVERGENT B3 ;  /* 0x0000000000037941 */ /* 0x000fea0003800200 */
.L_x_39653:
        /* <DEDUP_REMOVED lines=43> */
.L_x_39651:
[----:B------:R-:W-:Y:S05]  /*363d0*/  BSYNC.RECONVERGENT B2 ;  /* 0x0000000000027941 */ /* 0x000fea0003800200 */
.L_x_39650:
        /* <DEDUP_REMOVED lines=11> */
.L_x_39649:
[----:B------:R-:W-:Y:S05]  /*36490*/  BSYNC.RECONVERGENT B1 ;  /* 0x0000000000017941 */ /* 0x000fea0003800200 */
.L_x_39648:
        /* <DEDUP_REMOVED lines=20> */
.L_x_39659:
        /* <DEDUP_REMOVED lines=13> */
.L_x_39661:
[----:B------:R-:W-:Y:S05]  /*366b0*/  BSYNC.RECONVERGENT B3 ;  /* 0x0000000000037941 */ /* 0x000fea0003800200 */
.L_x_39660:
        /* <DEDUP_REMOVED lines=43> */
.L_x_39658:
[----:B------:R-:W-:Y:S05]  /*36970*/  BSYNC.RECONVERGENT B2 ;  /* 0x0000000000027941 */ /* 0x000fea0003800200 */
.L_x_39657:
        /* <DEDUP_REMOVED lines=10> */
.L_x_39656:
[----:B------:R-:W-:Y:S05]  /*36a20*/  BSYNC.RECONVERGENT B1 ;  /* 0x0000000000017941 */ /* 0x000fea0003800200 */
.L_x_39655:
        /* <DEDUP_REMOVED lines=19> */
.L_x_39665:
        /* <DEDUP_REMOVED lines=13> */
.L_x_39667:
[----:B------:R-:W-:Y:S05]  /*36c30*/  BSYNC.RECONVERGENT B2 ;  /* 0x0000000000027941 */ /* 0x000fea0003800200 */
.L_x_39666:
        /* <DEDUP_REMOVED lines=42> */
.L_x_39664:
[----:B------:R-:W-:Y:S05]  /*36ee0*/  BSYNC.RECONVERGENT B1 ;  /* 0x0000000000017941 */ /* 0x000fea0003800200 */
.L_x_39663:
        /* <DEDUP_REMOVED lines=13> */
.L_x_39612:
[----:B------:R-:W-:Y:S01]  /*36fc0*/  BSSY.RECONVERGENT B1, `(.L_x_39668) ;  /* 0x0000059000017945 */ /* 0x000fe20003800200 */
[----:B------:R-:W-:Y:S01]  /*36fd0*/  IMAD.MOV.U32 R218, RZ, RZ, R216 ;  /* 0x000000ffffda7224 */ /* 0x000fe200078e00d8 */
[----:B------:R-:W-:Y:S01]  /*36fe0*/  MOV R176, R217 ;  /* 0x000000d900b07202 */ /* 0x000fe20000000f00 */
        /* <DEDUP_REMOVED lines=18> */
.L_x_39672:
        /* <DEDUP_REMOVED lines=13> */
.L_x_39674:
[----:B------:R-:W-:Y:S05]  /*371e0*/  BSYNC.RECONVERGENT B3 ;  /* 0x0000000000037941 */ /* 0x000fea0003800200 */
.L_x_39673:
[----:B------:R-:W-:Y:S01]  /*371f0*/  LOP3.LUT R5, R7, UR7, R5, 0x96, !PT ;  /* 0x0000000707057c12 */ /* 0x000fe2000f8e9605 */
[----:B0-----:R-:W-:-:S04]  /*37200*/  IMAD.WIDE.U32 R178, R3, -0x326172a9, RZ ;  /* 0xcd9e8d5703b27825 */ /* 0x001fc800078e00ff */
        /* <DEDUP_REMOVED lines=41> */
.L_x_39671:
[----:B------:R-:W-:Y:S05]  /*374a0*/  BSYNC.RECONVERGENT B2 ;  /* 0x0000000000027941 */ /* 0x000fea0003800200 */
.L_x_39670:
[----:B------:R-:W-:Y:S01]  /*374b0*/  I2FP.F32.U32 R177, R177 ;  /* 0x000000b100b17245 */ /* 0x000fe20000201000 */
[----:B0-----:R-:W-:-:S05]  /*374c0*/  HFMA2 R178, -RZ, RZ, 0.1171875, 0 ;  /* 0x2f800000ffb27431 */ /* 0x001fca00000001ff */
        /* <DEDUP_REMOVED lines=8> */
.L_x_39669:
[----:B------:R-:W-:Y:S05]  /*37550*/  BSYNC.RECONVERGENT B1 ;  /* 0x0000000000017941 */ /* 0x000fea0003800200 */
.L_x_39668:
[----:B------:R-:W-:Y:S01]  /*37560*/  BSSY.RECONVERGENT B1, `(.L_x_39675) ;  /* 0x0000056000017945 */ /* 0x000fe20003800200 */
[----:B------:R-:W-:Y:S01]  /*37570*/  MOV R177, R176 ;  /* 0x000000b000b17202 */ /* 0x000fe20000000f00 */
[----:B------:R-:W-:Y:S02]  /*37580*/  IMAD.MOV.U32 R181, RZ, RZ, RZ ;  /* 0x000000ffffb57224 */ /* 0x000fe400078e00ff */
[----:B------:R-:W-:Y:S05]  /*37590*/  @!P1 BRA `(.L_x_39676) ;  /* 0x0000000400489947 */ /* 0x000fea0003800000 */
[----:B------:R-:W-:Y:S01]  /*375a0*/  ISETP.NE.AND P0, PT, R176, 0x1, PT ;  /* 0x00000001b000780c */ /* 0x000fe20003f05270 */
[----:B------:R-:W-:Y:S01]  /*375b0*/  BSSY.RECONVERGENT B2, `(.L_x_39677) ;  /* 0x0000045000027945 */ /* 0x000fe20003800200 */
[----:B------:R-:W-:Y:S02]  /*375c0*/  HFMA2 R177, -RZ, RZ, 0, 1.1920928955078125e-07 ;  /* 0x00000002ffb17431 */ /* 0x000fe400000001ff */
[----:B0-----:R-:W-:-:S09]  /*375d0*/  IMAD.MOV.U32 R179, RZ, RZ, R8 ;  /* 0x000000ffffb37224 */ /* 0x001fd200078e0008 */
        /* <DEDUP_REMOVED lines=9> */
.L_x_39679:
        /* <DEDUP_REMOVED lines=13> */
.L_x_39681:
[----:B------:R-:W-:Y:S05]  /*37740*/  BSYNC.RECONVERGENT B3 ;  /* 0x0000000000037941 */ /* 0x000fea0003800200 */
.L_x_39680:
        /* <DEDUP_REMOVED lines=43> */
.L_x_39678:
[----:B------:R-:W-:Y:S05]  /*37a00*/  BSYNC.RECONVERGENT B2 ;  /* 0x0000000000027941 */ /* 0x000fea0003800200 */
.L_x_39677:
        /* <DEDUP_REMOVED lines=11> */
.L_x_39676:
[----:B------:R-:W-:Y:S05]  /*37ac0*/  BSYNC.RECONVERGENT B1 ;  /* 0x0000000000017941 */ /* 0x000fea0003800200 */
.L_x_39675:
[----:B------:R-:W-:Y:S01]  /*37ad0*/  BSSY.RECONVERGENT B1, `(.L_x_39682) ;  /* 0x0000055000017945 */ /* 0x000fe20003800200 */
[----:B------:R-:W-:Y:S01]  /*37ae0*/  IMAD.MOV.U32 R176, RZ, RZ, R177 ;  /* 0x000000ffffb07224 */ /* 0x000fe200078e00b1 */
[----:B------:R-:W-:Y:S02]  /*37af0*/  MOV R182, RZ ;  /* 0x000000ff00b67202 */ /* 0x000fe40000000f00 */
[----:B------:R-:W-:Y:S05]  /*37b00*/  @!P1 BRA `(.L_x_39683) ;  /* 0x0000000400449947 */ /* 0x000fea0003800000 */
[----:B------:R-:W-:Y:S01]  /*37b10*/  ISETP.NE.AND P0, PT, R177, 0x1, PT ;  /* 0x00000001b100780c */ /* 0x000fe20003f05270 */
[----:B------:R-:W-:Y:S01]  /*37b20*/  BSSY.RECONVERGENT B2, `(.L_x_39684) ;  /* 0x0000045000027945 */ /* 0x000fe20003800200 */
[----:B------:R-:W-:Y:S01]  /*37b30*/  IMAD.MOV.U32 R176, RZ, RZ, 0x2 ;  /* 0x00000002ffb07424 */ /* 0x000fe200078e00ff */
[----:B0-----:R-:W-:-:S10]  /*37b40*/  MOV R179, R8 ;  /* 0x0000000800b37202 */ /* 0x001fd40000000f00 */
        /* <DEDUP_REMOVED lines=9> */
.L_x_39686:
        /* <DEDUP_REMOVED lines=13> */
.L_x_39688:
[----:B------:R-:W-:Y:S05]  /*37cb0*/  BSYNC.RECONVERGENT B3 ;  /* 0x0000000000037941 */ /* 0x000fea0003800200 */
.L_x_39687:
        /* <DEDUP_REMOVED lines=43> */
.L_x_39685:
[----:B------:R-:W-:Y:S05]  /*37f70*/  BSYNC.RECONVERGENT B2 ;  /* 0x0000000000027941 */ /* 0x000fea0003800200 */
.L_x_39684:
        /* <DEDUP_REMOVED lines=10> */
.L_x_39683:
[----:B------:R-:W-:Y:S05]  /*38020*/  BSYNC.RECONVERGENT B1 ;  /* 0x0000000000017941 */ /* 0x000fea0003800200 */
.L_x_39682:
        /* <DEDUP_REMOVED lines=17> */
.L_x_39693:
        /* <DEDUP_REMOVED lines=13> */
.L_x_39695:
[----:B------:R-:W-:Y:S05]  /*38210*/  BSYNC.RECONVERGENT B3 ;  /* 0x0000000000037941 */ /* 0x000fea0003800200 */
.L_x_39694:
        /* <DEDUP_REMOVED lines=43> */
.L_x_39692:
[----:B------:R-:W-:Y:S05]  /*384d0*/  BSYNC.RECONVERGENT B2 ;  /* 0x0000000000027941 */ /* 0x000fea0003800200 */
.L_x_39691:
        /* <DEDUP_REMOVED lines=11> */
.L_x_39690:
[----:B------:R-:W-:Y:S05]  /*38590*/  BSYNC.RECONVERGENT B1 ;  /* 0x0000000000017941 */ /* 0x000fea0003800200 */
.L_x_39689:
[----:B------:R-:W-:Y:S01]  /*385a0*/  BSSY.RECONVERGENT B1, `(.L_x_39696) ;  /* 0x0000055000017945 */ /* 0x000fe20003800200 */
[----:B0-----:R-:W-:Y:S01]  /*385b0*/  IMAD.MOV.U32 R178, RZ, RZ, R177 ;  /* 0x000000ffffb27224 */ /* 0x001fe200078e00b1 */
        /* <DEDUP_REMOVED lines=15> */
.L_x_39700:
        /* <DEDUP_REMOVED lines=13> */
.L_x_39702:
[----:B------:R-:W-:Y:S05]  /*38780*/  BSYNC.RECONVERGENT B3 ;  /* 0x0000000000037941 */ /* 0x000fea0003800200 */
.L_x_39701:
        /* <DEDUP_REMOVED lines=43> */
.L_x_39699:
[----:B------:R-:W-:Y:S05]  /*38a40*/  BSYNC.RECONVERGENT B2 ;  /* 0x0000000000027941 */ /* 0x000fea0003800200 */
.L_x_39698:
        /* <DEDUP_REMOVED lines=10> */
.L_x_39697:
[----:B------:R-:W-:Y:S05]  /*38af0*/  BSYNC.RECONVERGENT B1 ;  /* 0x0000000000017941 */ /* 0x000fea0003800200 */
.L_x_39696:
        /* <DEDUP_REMOVED lines=17> */
.L_x_39707:
        /* <DEDUP_REMOVED lines=13> */
.L_x_39709:
[----:B------:R-:W-:Y:S05]  /*38ce0*/  BSYNC.RECONVERGENT B3 ;  /* 0x0000000000037941 */ /* 0x000fea0003800200 */
.L_x_39708:
        /* <DEDUP_REMOVED lines=43> */
.L_x_39706:
[----:B------:R-:W-:Y:S05]  /*38fa0*/  BSYNC.RECONVERGENT B2 ;  /* 0x0000000000027941 */ /* 0x000fea0003800200 */
.L_x_39705:
        /* <DEDUP_REMOVED lines=11> */
.L_x_39704:
[----:B------:R-:W-:Y:S05]  /*39060*/  BSYNC.RECONVERGENT B1 ;  /* 0x0000000000017941 */ /* 0x000fea0003800200 */
.L_x_39703:
        /* <DEDUP_REMOVED lines=17> */
.L_x_39714:
        /* <DEDUP_REMOVED lines=13> */
.L_x_39716:
[----:B------:R-:W-:Y:S05]  /*39250*/  BSYNC.RECONVERGENT B3 ;  /* 0x0000000000037941 */ /* 0x000fea0003800200 */
.L_x_39715:
        /* <DEDUP_REMOVED lines=43> */
.L_x_39713:
[----:B------:R-:W-:Y:S05]  /*39510*/  BSYNC.RECONVERGENT B2 ;  /* 0x0000000000027941 */ /* 0x000fea0003800200 */
.L_x_39712:
        /* <DEDUP_REMOVED lines=10> */
.L_x_39711:
[----:B------:R-:W-:Y:S05]  /*395c0*/  BSYNC.RECONVERGENT B1 ;  /* 0x0000000000017941 */ /* 0x000fea0003800200 */
.L_x_39710:
        /* <DEDUP_REMOVED lines=16> */
.L_x_39719:
        /* <DEDUP_REMOVED lines=13> */
.L_x_39721:
[----:B------:R-:W-:Y:S05]  /*397a0*/  BSYNC.RECONVERGENT B2 ;  /* 0x0000000000027941 */ /* 0x000fea0003800200 */
.L_x_39720:
[----:B------:R-:W-:Y:S01]  /*397b0*/  LOP3.LUT R5, R7, UR7, R5, 0x96, !PT ;  /* 0x0000000707057c12 */ /* 0x000fe2000f8e9605 */
[----:B------:R-:W-:-:S04]  /*397c0*/  IMAD.WIDE.U32 R194, R3, -0x326172a9, RZ ;  /* 0xcd9e8d5703c27825 */ /* 0x000fc800078e00ff */
[----:B------:R-:W-:Y:S01]  /*397d0*/  IMAD.WIDE.U32 R216, R5, -0x326172a9, RZ ;  /* 0xcd9e8d5705d87825 */ /* 0x000fe200078e00ff */
[----:B------:R-:W-:-:S04]  /*397e0*/  LOP3.LUT R5, R6, UR6, R195, 0x96, !PT ;  /* 0x0000000606057c12 */ /* 0x000fc8000f8e96c3 */
[----:B------:R-:W-:Y:S01]  /*397f0*/  LOP3.LUT R179, R9, R194, R217, 0x96, !PT ;  /* 0x000000c209b37212 */ /* 0x000fe200078e96d9 */
[----:B------:R-:W-:-:S05]  /*39800*/  IMAD.WIDE.U32 R8, R5, -0x2daee0ad, RZ ;  /* 0xd2511f5305087825 */ /* 0x000fca00078e00ff */
[----:B------:R-:W-:Y:S01]  /*39810*/  LOP3.LUT R9, R184, R4, R9, 0x96, !PT ;  /* 0x00000004b8097212 */ /* 0x000fe200078e9609 */
[----:B------:R-:W-:-:S04]  /*39820*/  IMAD.WIDE.U32 R4, R179, -0x2daee0ad, RZ ;  /* 0xd2511f53b3047825 */ /* 0x000fc800078e00ff */
[----:B------:R-:W-:Y:S01]  /*39830*/  IMAD.MOV.U32 R179, RZ, RZ, R218 ;  /* 0x000000ffffb37224 */ /* 0x000fe200078e00da */
        /* <DEDUP_REMOVED lines=33> */
.L_x_39718:
[----:B------:R-:W-:Y:S05]  /*39a50*/  BSYNC.RECONVERGENT B1 ;  /* 0x0000000000017941 */ /* 0x000fea0003800200 */
.L_x_39717:
        /* <DEDUP_REMOVED lines=11> */
.L_x_39662:
[----:B------:R-:W-:Y:S05]  /*39b10*/  BSYNC.RECONVERGENT B0 ;  /* 0x0000000000007941 */ /* 0x000fea0003800200 */
.L_x_39611:
[----:B------:R-:W0:Y:S01]  /*39b20*/  LDC.64 R10, c[0x0][0x3a8] ;  /* 0x0000ea00ff0a7b82 */ /* 0x000e220000000a00 */
[----:B------:R-:W-:Y:S01]  /*39b30*/  BSSY.RECONVERGENT B0, `(.L_x_39722) ;  /* 0x0000019000007945 */ /* 0x000fe20003800200 */
[----:B0-----:R-:W-:-:S05]  /*39b40*/  IMAD.WIDE.U32 R10, R222, 0x20, R10 ;  /* 0x00000020de0a7825 */ /* 0x001fca00078e000a */
        /* <DEDUP_REMOVED lines=23> */
.L_x_39723:
[----:B------:R-:W-:Y:S05]  /*39cc0*/  BSYNC.RECONVERGENT B0 ;  /* 0x0000000000007941 */ /* 0x000fea0003800200 */
.L_x_39722:
[----:B------:R-:W-:Y:S01]  /*39cd0*/  FADD.FTZ R9, RZ, R92 ;  /* 0x0000005cff097221 */ /* 0x000fe20000010000 */
[----:B------:R-:W2:Y:S01]  /*39ce0*/  S2R R20, SR_TID.X ;  /* 0x0000000000147919 */ /* 0x000ea20000002100 */
        /* <DEDUP_REMOVED lines=9> */
[----:B--2---:R-:W-:-:S03]  /*39d80*/  LOP3.LUT P0, RZ, R20, 0x1f, RZ, 0xc0, !PT ;  /* 0x0000001f14ff7812 */ /* 0x004fc6000780c0ff */
        /* <DEDUP_REMOVED lines=85> */
[----:B0-----:R-:W-:-:S03]  /*3a2e0*/  FADD.FTZ R10, -R13, R93 ;  /* 0x0000005d0d0a7221 */ /* 0x001fc60000010100 */
        /* <DEDUP_REMOVED lines=167> */
.L_x_39739:
[----:B------:R-:W2:Y:S01]  /*3ad60*/  LDL R18, [R1+0x90] ;  /* 0x0000900001127983 */ /* 0x000ea20000100800 */
[----:B------:R-:W3:Y:S01]  /*3ad70*/  @!P0 LDC.64 R10, c[0x0][0x3c0] ;  /* 0x0000f000ff0a8b82 */ /* 0x000ee20000000a00 */
[----:B------:R-:W-:Y:S01]  /*3ad80*/  ISETP.NE.AND P1, PT, RZ, UR11, PT ;  /* 0x0000000bff007c0c */ /* 0x000fe2000bf25270 */
[----:B-1----:R-:W-:Y:S01]  /*3ad90*/  FADD.FTZ R9, R12, R9 ;  /* 0x000000090c097221 */ /* 0x002fe20000010000 */
[----:B------:R-:W-:Y:S03]  /*3ada0*/  BSSY.RECONVERGENT B0, `(.L_x_39725) ;  /* 0x000016f000007945 */ /* 0x000fe60003800200 */
[----:B------:R-:W-:Y:S01]  /*3adb0*/  FFMA.FTZ R9, R9, R15, UR14 ;  /* 0x0000000e09097e23 */ /* 0x000fe2000801000f */
[----:B---3--:R-:W-:-:S05]  /*3adc0*/  @!P0 IMAD.WIDE R10, R2, 0x4, R10 ;  /* 0x00000004020a8825 */ /* 0x008fca00078e020a */
[----:B------:R1:W-:Y:S02]  /*3add0*/  @!P0 STG.E desc[UR8][R10.64], R13 ;  /* 0x0000000d0a008986 */ /* 0x0003e4000c101908 */
[----:B-1----:R-:W-:-:S05]  /*3ade0*/  FMUL.FTZ R10, R13, R13 ;  /* 0x0000000d0d0a7220 */ /* 0x002fca0000410000 */
[----:B------:R-:W-:-:S05]  /*3adf0*/  FSEL R10, R10, RZ, P1 ;  /* 0x000000ff0a0a7208 */ /* 0x000fca0000800000 */
[----:B------:R-:W-:Y:S02]  /*3ae00*/  FADD.FTZ R9, R9, R10 ;  /* 0x0000000a09097221 */ /* 0x000fe40000010000 */
[----:B------:R-:W1:Y:S04]  /*3ae10*/  @!P0 LDC.64 R10, c[0x0][0x3c8] ;  /* 0x0000f200ff0a8b82 */ /* 0x000e680000000a00 */
[----:B------:R-:W3:Y:S01]  /*3ae20*/  MUFU.RSQ R9, R9 ;  /* 0x0000000900097308 */ /* 0x000ee20000001400 */
[----:B-1----:R-:W-:-:S05]  /*3ae30*/  @!P0 IMAD.WIDE R10, R2, 0x4, R10 ;  /* 0x00000004020a8825 */ /* 0x002fca00078e020a */
[----:B---3--:R1:W-:Y:S01]  /*3ae40*/  @!P0 STG.E desc[UR8][R10.64], R9 ;  /* 0x000000090a008986 */ /* 0x0083e2000c101908 */
[----:B--2---:R-:W-:-:S13]  /*3ae50*/  ISETP.GE.AND P0, PT, R18, 0x1, PT ;  /* 0x000000011200780c */ /* 0x004fda0003f06270 */
[----:B-1----:R-:W-:Y:S05]  /*3ae60*/  @!P0 BRA `(.L_x_39726) ;  /* 0x0000001400888947 */ /* 0x002fea0003800000 */
[----:B------:R-:W2:Y:S01]  /*3ae70*/  LDL R16, [R1+0x78] ;  /* 0x0000780001107983 */ /* 0x000ea20000100800 */
[----:B------:R-:W1:Y:S03]  /*3ae80*/  LDC R17, c[0x0][0x388] ;  /* 0x0000e200ff117b82 */ /* 0x000e660000000800 */
[----:B------:R-:W3:Y:S04]  /*3ae90*/  LDL R14, [R1+0x7c] ;  /* 0x00007c00010e7983 */ /* 0x000ee80000100800 */
[----:B------:R-:W4:Y:S04]  /*3aea0*/  LDL R195, [R1+0x80] ;  /* 0x0000800001c37983 */ /* 0x000f280000100800 */
[----:B------:R-:W5:Y:S04]  /*3aeb0*/  LDL R21, [R1+0x84] ;  /* 0x0000840001157983 */ /* 0x000f680000100800 */
[----:B------:R-:W4:Y:S04]  /*3aec0*/  LDL R186, [R1+0x88] ;  /* 0x0000880001ba7983 */ /* 0x000f280000100800 */
[----:B------:R-:W5:Y:S04]  /*3aed0*/  LDL R19, [R1+0x8c] ;  /* 0x00008c0001137983 */ /* 0x000f680000100800 */
[----:B------:R-:W5:Y:S04]  /*3aee0*/  LDL R23, [R1+0x70] ;  /* 0x0000700001177983 */ /* 0x000f680000100800 */
[----:B------:R-:W5:Y:S01]  /*3aef0*/  LDL R22, [R1+0x74] ;  /* 0x0000740001167983 */ /* 0x000f620000100800 */
[----:B------:R-:W-:Y:S01]  /*3af00*/  VIADD R10, R18, 0xffffffff ;  /* 0xffffffff120a7836 */ /* 0x000fe20000000000 */
[----:B------:R-:W-:-:S02]  /*3af10*/  FSEL R18, R13, RZ, !P1 ;  /* 0x000000ff0d127208 */ /* 0x000fc40004800000 */
[----:B------:R-:W5:Y:S03]  /*3af20*/  LDL R185, [R1+0x58] ;  /* 0x0000580001b97983 */ /* 0x000f660000100800 */
[C---:B------:R-:W-:Y:S01]  /*3af30*/  FADD.FTZ R11, -R18.reuse, R90 ;  /* 0x0000005a120b7221 */ /* 0x040fe20000010100 */
[C---:B0-----:R-:W-:Y:S01]  /*3af40*/  FADD.FTZ R12, -R18.reuse, R91 ;  /* 0x0000005b120c7221 */ /* 0x041fe20000010100 */
[----:B------:R-:W-:Y:S01]  /*3af50*/  FADD.FTZ R13, -R18, R94 ;  /* 0x0000005e120d7221 */ /* 0x000fe20000010100 */
[----:B-1----:R-:W-:Y:S02]  /*3af60*/  IMAD R10, R10, R17, RZ ;  /* 0x000000110a0a7224 */ /* 0x002fe400078e02ff */
[C---:B------:R-:W-:Y:S01]  /*3af70*/  FMUL.FTZ R11, R9.reuse, R11 ;  /* 0x0000000b090b7220 */ /* 0x040fe20000410000 */
[C---:B------:R-:W-:Y:S01]  /*3af80*/  FMUL.FTZ R12, R9.reuse, R12 ;  /* 0x0000000c090c7220 */ /* 0x040fe20000410000 */
[----:B------:R-:W-:Y:S01]  /*3af90*/  FMUL.FTZ R13, R9, R13 ;  /* 0x0000000d090d7220 */ /* 0x000fe20000410000 */
[----:B------:R-:W5:Y:S01]  /*3afa0*/  LDL R184, [R1+0x5c] ;  /* 0x00005c0001b87983 */ /* 0x000f620000100800 */
[----:B------:R-:W-:-:S03]  /*3afb0*/  FADD.FTZ R17, -R18, R89 ;  /* 0x0000005912117221 */ /* 0x000fc60000010100 */
[----:B------:R-:W5:Y:S01]  /*3afc0*/  LDL R91, [R1+0x50] ;  /* 0x00005000015b7983 */ /* 0x000f620000100800 */
[----:B------:R-:W-:-:S03]  /*3afd0*/  FMUL.FTZ R17, R9, R17 ;  /* 0x0000001109117220 */ /* 0x000fc60000410000 */
[----:B------:R-:W5:Y:S01]  /*3afe0*/  LDL R90, [R1+0x54] ;  /* 0x00005400015a7983 */ /* 0x000f620000100800 */
[----:B------:R-:W-:-:S03]  /*3aff0*/  LOP3.LUT R252, R20, 0x1f, RZ, 0xc0, !PT ;  /* 0x0000001f14fc7812 */ /* 0x000fc600078ec0ff */
[----:B------:R-:W5:Y:S01]  /*3b000*/  LDL R89, [R1+0x38] ;  /* 0x0000380001597983 */ /* 0x000f620000100800 */
[----:B------:R-:W-:-:S03]  /*3b010*/  FADD.FTZ R20, -R18, R81 ;  /* 0x0000005112147221 */ /* 0x000fc60000010100 */
[----:B------:R-:W5:Y:S01]  /*3b020*/  LDL R81, [R1+0x30] ;  /* 0x0000300001517983 */ /* 0x000f620000100800 */
[----:B--2---:R-:W-:Y:S01]  /*3b030*/  FFMA.FTZ R11, R11, R16, R170 ;  /* 0x000000100b0b7223 */ /* 0x004fe200000100aa */
[----:B---3--:R-:W-:-:S05]  /*3b040*/  FFMA.FTZ R12, R12, R14, R171 ;  /* 0x0000000e0c0c7223 */ /* 0x008fca00000100ab */
[----:B------:R-:W-:Y:S01]  /*3b050*/  F2FP.BF16.F32.PACK_AB R15, R12, R11 ;  /* 0x0000000b0c0f723e */ /* 0x000fe200000010ff */
[C---:B------:R-:W-:Y:S01]  /*3b060*/  FADD.FTZ R11, -R18.reuse, R92 ;  /* 0x0000005c120b7221 */ /* 0x040fe20000010100 */
[C---:B------:R-:W-:Y:S01]  /*3b070*/  FADD.FTZ R12, -R18.reuse, R93 ;  /* 0x0000005d120c7221 */ /* 0x040fe20000010100 */
[C---:B------:R-:W-:Y:S01]  /*3b080*/  FADD.FTZ R14, -R18.reuse, R95 ;  /* 0x0000005f120e7221 */ /* 0x040fe20000010100 */
[----:B----4-:R-:W-:Y:S01]  /*3b090*/  FFMA.FTZ R13, R13, R186, R174 ;  /* 0x000000ba0d0d7223 */ /* 0x010fe200000100ae */
[C---:B------:R-:W-:Y:S01]  /*3b0a0*/  FMUL.FTZ R11, R9.reuse, R11 ;  /* 0x0000000b090b7220 */ /* 0x040fe20000410000 */
[C---:B------:R-:W-:Y:S01]  /*3b0b0*/  FMUL.FTZ R12, R9.reuse, R12 ;  /* 0x0000000c090c7220 */ /* 0x040fe20000410000 */
[----:B------:R-:W-:Y:S01]  /*3b0c0*/  FMUL.FTZ R14, R9, R14 ;  /* 0x0000000e090e7220 */ /* 0x000fe20000410000 */
[----:B------:R-:W-:Y:S01]  /*3b0d0*/  FADD.FTZ R16, -R18, R88 ;  /* 0x0000005812107221 */ /* 0x000fe20000010100 */
[----:B------:R-:W-:Y:S01]  /*3b0e0*/  FFMA.FTZ R11, R11, R195, R172 ;  /* 0x000000c30b0b7223 */ /* 0x000fe200000100ac */
[----:B-----5:R-:W-:Y:S01]  /*3b0f0*/  FFMA.FTZ R12, R12, R21, R173 ;  /* 0x000000150c0c7223 */ /* 0x020fe200000100ad */
[----:B------:R-:W-:Y:S01]  /*3b100*/  FFMA.FTZ R19, R14, R19, R175 ;  /* 0x000000130e137223 */ /* 0x000fe200000100af */
[----:B------:R-:W-:Y:S01]  /*3b110*/  FMUL.FTZ R16, R9, R16 ;  /* 0x0000001009107220 */ /* 0x000fe20000410000 */
[----:B------:R-:W2:Y:S02]  /*3b120*/  LDL R21, [R1+0x68] ;  /* 0x0000680001157983 */ /* 0x000ea40000100800 */
[----:B------:R-:W-:-:S02]  /*3b130*/  F2FP.BF16.F32.PACK_AB R12, R12, R11 ;  /* 0x0000000b0c0c723e */ /* 0x000fc400000010ff */
[----:B------:R-:W-:Y:S01]  /*3b140*/  SHF.R.S32.HI R11, RZ, 0x1f, R10 ;  /* 0x0000001fff0b7819 */ /* 0x000fe2000001140a */
[----:B------:R-:W-:Y:S01]  /*3b150*/  FFMA.FTZ R17, R17, R22, R169 ;  /* 0x0000001611117223 */ /* 0x000fe200000100a9 */
[----:B------:R-:W-:Y:S01]  /*3b160*/  F2FP.BF16.F32.PACK_AB R13, R19, R13 ;  /* 0x0000000d130d723e */ /* 0x000fe200000010ff */
[----:B------:R-:W-:Y:S01]  /*3b170*/  FFMA.FTZ R16, R16, R23, R168 ;  /* 0x0000001710107223 */ /* 0x000fe200000100a8 */
[----:B------:R-:W-:Y:S01]  /*3b180*/  LEA.HI R19, R11, R10, RZ, 0x3 ;  /* 0x0000000a0b137211 */ /* 0x000fe200078f18ff */
[----:B------:R-:W3:Y:S01]  /*3b190*/  LDL R23, [R1+0x6c] ;  /* 0x00006c0001177983 */ /* 0x000ee20000100800 */
[----:B------:R-:W0:Y:S03]  /*3b1a0*/  LDC.64 R10, c[0x0][0x428] ;  /* 0x00010a00ff0a7b82 */ /* 0x000e260000000a00 */
[----:B------:R-:W4:Y:S04]  /*3b1b0*/  LDL R22, [R1+0x64] ;  /* 0x0000640001167983 */ /* 0x000f280000100800 */
[----:B------:R-:W5:Y:S01]  /*3b1c0*/  LDL R92, [R1+0x60] ;  /* 0x00006000015c7983 */ /* 0x000f620000100800 */
[----:B------:R-:W-:-:S02]  /*3b1d0*/  LEA.HI.SX32 R19, R19, R252, 0x1d ;  /* 0x000000fc13137211 */ /* 0x000fc400078feaff */
[----:B------:R-:W-:Y:S01]  /*3b1e0*/  F2FP.BF16.F32.PACK_AB R14, R17, R16 ;  /* 0x00000010110e723e */ /* 0x000fe200000010ff */
[----:B------:R-:W5:Y:S02]  /*3b1f0*/  LDL R88, [R1+0x3c] ;  /* 0x00003c0001587983 */ /* 0x000f640000100800 */
[----:B0-----:R-:W-:-:S05]  /*3b200*/  IMAD.WIDE.U32 R16, R19, 0x10, R10 ;  /* 0x0000001013107825 */ /* 0x001fca00078e000a */
[----:B------:R0:W-:Y:S02]  /*3b210*/  STG.E.128 desc[UR8][R16.64], R12 ;  /* 0x0000000c10007986 */ /* 0x0001e4000c101d08 */
[C---:B0-----:R-:W-:Y:S02]  /*3b220*/  FADD.FTZ R13, -R18.reuse, R83 ;  /* 0x00000053120d7221 */ /* 0x041fe40000010100 */
[----:B------:R-:W5:Y:S01]  /*3b230*/  LDL R83, [R1+0x40] ;  /* 0x0000400001537983 */ /* 0x000f620000100800 */
[----:B------:R-:W-:-:S03]  /*3b240*/  FADD.FTZ R12, -R18, R82 ;  /* 0x00000052120c7221 */ /* 0x000fc60000010100 */
[----:B------:R-:W5:Y:S01]  /*3b250*/  LDL R82, [R1+0x48] ;  /* 0x0000480001527983 */ /* 0x000f620000100800 */
[----:B------:R-:W-:-:S03]  /*3b260*/  FADD.FTZ R17, -R18, R80 ;  /* 0x0000005012117221 */ /* 0x000fc60000010100 */
[----:B------:R-:W5:Y:S01]  /*3b270*/  LDL R80, [R1+0x34] ;  /* 0x0000340001507983 */ /* 0x000f620000100800 */
[C---:B------:R-:W-:Y:S01]  /*3b280*/  FMUL.FTZ R12, R9.reuse, R12 ;  /* 0x0000000c090c7220 */ /* 0x040fe20000410000 */
[----:B------:R-:W-:Y:S01]  /*3b290*/  FMUL.FTZ R13, R9, R13 ;  /* 0x0000000d090d7220 */ /* 0x000fe20000410000 */
[----:B------:R-:W-:Y:S02]  /*3b2a0*/  FADD.FTZ R14, -R18, R86 ;  /* 0x00000056120e7221 */ /* 0x000fe40000010100 */
[----:B------:R-:W-:Y:S01]  /*3b2b0*/  FFMA.FTZ R12, R12, R185, R162 ;  /* 0x000000b90c0c7223 */ /* 0x000fe200000100a2 */
[----:B------:R-:W-:Y:S01]  /*3b2c0*/  FFMA.FTZ R13, R13, R184, R163 ;  /* 0x000000b80d0d7223 */ /* 0x000fe200000100a3 */
[C---:B------:R-:W-:Y:S01]  /*3b2d0*/  FADD.FTZ R16, -R18.reuse, R87 ;  /* 0x0000005712107221 */ /* 0x040fe20000010100 */
[C---:B------:R-:W-:Y:S01]  /*3b2e0*/  FMUL.FTZ R14, R9.reuse, R14 ;  /* 0x0000000e090e7220 */ /* 0x040fe20000410000 */
[C---:B------:R-:W-:Y:S01]  /*3b2f0*/  FMUL.FTZ R17, R9.reuse, R17 ;  /* 0x0000001109117220 */ /* 0x040fe20000410000 */
[----:B------:R-:W-:Y:S01]  /*3b300*/  FMUL.FTZ R20, R9, R20 ;  /* 0x0000001409147220 */ /* 0x000fe20000410000 */
[----:B------:R-:W-:Y:S01]  /*3b310*/  F2FP.BF16.F32.PACK_AB R15, R13, R12 ;  /* 0x0000000c0d0f723e */ /* 0x000fe200000010ff */
[C---:B------:R-:W-:Y:S01]  /*3b320*/  FADD.FTZ R13, -R18.reuse, R85 ;  /* 0x00000055120d7221 */ /* 0x040fe20000010100 */
[C---:B------:R-:W-:Y:S01]  /*3b330*/  FMUL.FTZ R16, R9.reuse, R16 ;  /* 0x0000001009107220 */ /* 0x040fe20000410000 */
[C---:B------:R-:W-:Y:S01]  /*3b340*/  FADD.FTZ R12, -R18.reuse, R84 ;  /* 0x00000054120c7221 */ /* 0x040fe20000010100 */
[----:B------:R-:W-:Y:S01]  /*3b350*/  FADD.FTZ R74, -R18, R74 ;  /* 0x0000004a124a7221 */ /* 0x000fe20000010100 */
[C---:B------:R-:W-:Y:S01]  /*3b360*/  FMUL.FTZ R13, R9.reuse, R13 ;  /* 0x0000000d090d7220 */ /* 0x040fe20000410000 */
[----:B------:R-:W5:Y:S01]  /*3b370*/  LDL R87, [R1+0x10] ;  /* 0x0000100001577983 */ /* 0x000f620000100800 */
[----:B------:R-:W-:-:S03]  /*3b380*/  FMUL.FTZ R12, R9, R12 ;  /* 0x0000000c090c7220 */ /* 0x000fc60000410000 */
[----:B------:R-:W5:Y:S04]  /*3b390*/  LDL R84, [R1+0x14] ;  /* 0x0000140001547983 */ /* 0x000f680000100800 */
[----:B------:R-:W5:Y:S04]  /*3b3a0*/  LDL R86, [R1+0x18] ;  /* 0x0000180001567983 */ /* 0x000f680000100800 */
[----:B------:R-:W5:Y:S01]  /*3b3b0*/  LDL R85, [R1+0x1c] ;  /* 0x00001c0001557983 */ /* 0x000f620000100800 */
[----:B--2---:R-:W-:Y:S01]  /*3b3c0*/  FFMA.FTZ R21, R14, R21, R166 ;  /* 0x000000150e157223 */ /* 0x004fe200000100a6 */
[----:B------:R-:W-:Y:S01]  /*3b3d0*/  FFMA.FTZ R14, R17, R91, R160 ;  /* 0x0000005b110e7223 */ /* 0x000fe200000100a0 */
[----:B------:R-:W-:Y:S01]  /*3b3e0*/  FFMA.FTZ R17, R20, R90, R161 ;  /* 0x0000005a14117223 */ /* 0x000fe200000100a1 */
[----:B---3--:R-:W-:-:S02]  /*3b3f0*/  FFMA.FTZ R16, R16, R23, R167 ;  /* 0x0000001710107223 */ /* 0x008fc400000100a7 */
[----:B------:R-:W2:Y:S01]  /*3b400*/  LDL R23, [R1+0x4c] ;  /* 0x00004c0001177983 */ /* 0x000ea20000100800 */
[----:B----4-:R-:W-:Y:S02]  /*3b410*/  FFMA.FTZ R20, R13, R22, R165 ;  /* 0x000000160d147223 */ /* 0x010fe400000100a5 */
[----:B------:R-:W-:Y:S01]  /*3b420*/  F2FP.BF16.F32.PACK_AB R13, R16, R21 ;  /* 0x00000015100d723e */ /* 0x000fe200000010ff */
[----:B------:R-:W3:Y:S01]  /*3b430*/  LDL R22, [R1+0x44] ;  /* 0x0000440001167983 */ /* 0x000ee20000100800 */
[----:B------:R-:W-:Y:S01]  /*3b440*/  IADD3 R16, PT, PT, R19, 0x20, RZ ;  /* 0x0000002013107810 */ /* 0x000fe20007ffe0ff */
[----:B-----5:R-:W-:Y:S01]  /*3b450*/  FFMA.FTZ R12, R12, R92, R164 ;  /* 0x0000005c0c0c7223 */ /* 0x020fe200000100a4 */
[----:B------:R-:W-:-:S03]  /*3b460*/  F2FP.BF16.F32.PACK_AB R14, R17, R14 ;  /* 0x0000000e110e723e */ /* 0x000fc600000010ff */
[----:B------:R-:W-:Y:S01]  /*3b470*/  IMAD.WIDE.U32 R16, R16, 0x10, R10 ;  /* 0x0000001010107825 */ /* 0x000fe200078e000a */
[----:B------:R-:W-:-:S03]  /*3b480*/  F2FP.BF16.F32.PACK_AB R12, R20, R12 ;  /* 0x0000000c140c723e */ /* 0x000fc600000010ff */
[----:B------:R-:W-:Y:S01]  /*3b490*/  FADD.FTZ R20, -R18, R75 ;  /* 0x0000004b12147221 */ /* 0x000fe20000010100 */
[C---:B------:R-:W-:Y:S01]  /*3b4a0*/  FMUL.FTZ R21, R9.reuse, R74 ;  /* 0x0000004a09157220 */ /* 0x040fe20000410000 */
[----:B------:R0:W-:Y:S02]  /*3b4b0*/  STG.E.128 desc[UR8][R16.64], R12 ;  /* 0x0000000c10007986 */ /* 0x0001e4000c101d08 */
[----:B------:R-:W-:Y:S01]  /*3b4c0*/  FMUL.FTZ R20, R9, R20 ;  /* 0x0000001409147220 */ /* 0x000fe20000410000 */
[----:B------:R-:W-:-:S03]  /*3b4d0*/  FFMA.FTZ R21, R21, R89, R154 ;  /* 0x0000005915157223 */ /* 0x000fc6000001009a */
[----:B------:R-:W-:Y:S02]  /*3b4e0*/  FFMA.FTZ R20, R20, R88, R155 ;  /* 0x0000005814147223 */ /* 0x000fe4000001009b */
[----:B------:R-:W4:Y:S01]  /*3b4f0*/  LDL R88, [R1+0x28] ;  /* 0x0000280001587983 */ /* 0x000f220000100800 */
[C---:B0-----:R-:W-:Y:S01]  /*3b500*/  FADD.FTZ R12, -R18.reuse, R76 ;  /* 0x0000004c120c7221 */ /* 0x041fe20000010100 */
[C---:B------:R-:W-:Y:S01]  /*3b510*/  FADD.FTZ R14, -R18.reuse, R78 ;  /* 0x0000004e120e7221 */ /* 0x040fe20000010100 */
[----:B------:R-:W-:Y:S01]  /*3b520*/  FADD.FTZ R17, -R18, R72 ;  /* 0x0000004812117221 */ /* 0x000fe20000010100 */
[----:B------:R-:W-:Y:S01]  /*3b530*/  F2FP.BF16.F32.PACK_AB R15, R20, R21 ;  /* 0x00000015140f723e */ /* 0x000fe200000010ff */
[C---:B------:R-:W-:Y:S01]  /*3b540*/  FMUL.FTZ R12, R9.reuse, R12 ;  /* 0x0000000c090c7220 */ /* 0x040fe20000410000 */
[C---:B------:R-:W-:Y:S01]  /*3b550*/  FADD.FTZ R20, -R18.reuse, R73 ;  /* 0x0000004912147221 */ /* 0x040fe20000010100 */
[C---:B------:R-:W-:Y:S01]  /*3b560*/  FMUL.FTZ R14, R9.reuse, R14 ;  /* 0x0000000e090e7220 */ /* 0x040fe20000410000 */
[C---:B------:R-:W-:Y:S01]  /*3b570*/  FMUL.FTZ R17, R9.reuse, R17 ;  /* 0x0000001109117220 */ /* 0x040fe20000410000 */
[C---:B------:R-:W-:Y:S01]  /*3b580*/  FADD.FTZ R13, -R18.reuse, R77 ;  /* 0x0000004d120d7221 */ /* 0x040fe20000010100 */
[----:B------:R-:W-:Y:S01]  /*3b590*/  FADD.FTZ R16, -R18, R79 ;  /* 0x0000004f12107221 */ /* 0x000fe20000010100 */
[----:B------:R-:W5:Y:S01]  /*3b5a0*/  LDL R78, [R1+0xc] ;  /* 0x00000c00014e7983 */ /* 0x000f620000100800 */
[----:B------:R-:W-:Y:S01]  /*3b5b0*/  FFMA.FTZ R12, R12, R83, R156 ;  /* 0x000000530c0c7223 */ /* 0x000fe2000001009c */
[----:B------:R-:W-:-:S02]  /*3b5c0*/  FMUL.FTZ R20, R9, R20 ;  /* 0x0000001409147220 */ /* 0x000fc40000410000 */
[----:B------:R-:W5:Y:S01]  /*3b5d0*/  LDL R83, [R1+0x2c] ;  /* 0x00002c0001537983 */ /* 0x000f620000100800 */
[----:B------:R-:W-:Y:S01]  /*3b5e0*/  FFMA.FTZ R21, R14, R82, R158 ;  /* 0x000000520e157223 */ /* 0x000fe2000001009e */
[----:B------:R-:W-:Y:S02]  /*3b5f0*/  FFMA.FTZ R14, R17, R81, R152 ;  /* 0x00000051110e7223 */ /* 0x000fe40000010098 */
[----:B------:R-:W5:Y:S01]  /*3b600*/  LDL R82, [R1+0x20] ;  /* 0x0000200001527983 */ /* 0x000f620000100800 */
[----:B------:R-:W-:-:S03]  /*3b610*/  FFMA.FTZ R17, R20, R80, R153 ;  /* 0x0000005014117223 */ /* 0x000fc60000010099 */
[----:B------:R-:W5:Y:S04]  /*3b620*/  LDL R81, [R1+0x24] ;  /* 0x0000240001517983 */ /* 0x000f680000100800 */
[----:B------:R-:W5:Y:S04]  /*3b630*/  LDL R80, [R1] ;  /* 0x0000000001507983 */ /* 0x000f680000100800 */
[----:B------:R-:W5:Y:S04]  /*3b640*/  LDL R79, [R1+0x8] ;  /* 0x00000800014f7983 */ /* 0x000f680000100800 */
[----:B------:R-:W5:Y:S01]  /*3b650*/  LDL R77, [R1+0x4] ;  /* 0x00000400014d7983 */ /* 0x000f620000100800 */
[C---:B------:R-:W-:Y:S01]  /*3b660*/  FMUL.FTZ R16, R9.reuse, R16 ;  /* 0x0000001009107220 */ /* 0x040fe20000410000 */
[----:B------:R-:W-:Y:S01]  /*3b670*/  FMUL.FTZ R13, R9, R13 ;  /* 0x0000000d090d7220 */ /* 0x000fe20000410000 */
[----:B------:R-:W-:Y:S01]  /*3b680*/  F2FP.BF16.F32.PACK_AB R14, R17, R14 ;  /* 0x0000000e110e723e */ /* 0x000fe200000010ff */
[----:B------:R-:W-:-:S02]  /*3b690*/  VIADD R17, R19, 0x40 ;  /* 0x0000004013117836 */ /* 0x000fc40000000000 */
        /* <DEDUP_REMOVED lines=71> */
[C---:B------:R-:W-:Y:S01]  /*3bb10*/  VIADD R33, R19.reuse, 0xc0 ;  /* 0x000000c013217836 */ /* 0x040fe20000000000 */
        /* <DEDUP_REMOVED lines=19> */
[----:B--2---:R-:W-:Y:S01]  /*3bc50*/  FFMA.FTZ R16, R16, R23, R159 ;  /* 0x0000001710107223 */ /* 0x004fe2000001009f */
[----:B---3--:R-:W-:-:S04]  /*3bc60*/  FFMA.FTZ R20, R13, R22, R157 ;  /* 0x000000160d147223 */ /* 0x008fc8000001009d */
        /* <DEDUP_REMOVED lines=8> */
[C---:B------:R-:W-:Y:S01]  /*3bcf0*/  FMUL.FTZ R20, R9.reuse, R20 ;  /* 0x0000001409147220 */ /* 0x040fe20000410000 */
[C---:B------:R-:W-:Y:S01]  /*3bd00*/  FMUL.FTZ R21, R9.reuse, R21 ;  /* 0x0000001509157220 */ /* 0x040fe20000410000 */
[C---:B0-----:R-:W-:Y:S01]  /*3bd10*/  FADD.FTZ R14, -R18.reuse, R70 ;  /* 0x00000046120e7221 */ /* 0x041fe20000010100 */
        /* <DEDUP_REMOVED lines=8> */
[----:B------:R-:W-:Y:S01]  /*3bda0*/  FADD.FTZ R13, -R18, R69 ;  /* 0x00000045120d7221 */ /* 0x000fe20000010100 */
[----:B----4-:R-:W-:Y:S01]  /*3bdb0*/  FFMA.FTZ R14, R14, R88, R150 ;  /* 0x000000580e0e7223 */ /* 0x010fe20000010096 */
[----:B------:R-:W-:Y:S01]  /*3bdc0*/  FFMA.FTZ R16, R16, R87, R144 ;  /* 0x0000005710107223 */ /* 0x000fe20000010090 */
[----:B------:R-:W-:Y:S01]  /*3bdd0*/  FFMA.FTZ R17, R17, R84, R145 ;  /* 0x0000005411117223 */ /* 0x000fe20000010091 */
[C---:B------:R-:W-:Y:S01]  /*3bde0*/  FMUL.FTZ R70, R9.reuse, R58 ;  /* 0x0000003a09467220 */ /* 0x040fe20000410000 */
[C---:B------:R-:W-:Y:S01]  /*3bdf0*/  FMUL.FTZ R12, R9.reuse, R12 ;  /* 0x0000000c090c7220 */ /* 0x040fe20000410000 */
[----:B------:R-:W-:Y:S01]  /*3be00*/  FMUL.FTZ R13, R9, R13 ;  /* 0x0000000d090d7220 */ /* 0x000fe20000410000 */
[----:B-----5:R-:W-:Y:S01]  /*3be10*/  FFMA.FTZ R15, R15, R83, R151 ;  /* 0x000000530f0f7223 */ /* 0x020fe20000010097 */
[----:B------:R-:W-:Y:S01]  /*3be20*/  F2FP.BF16.F32.PACK_AB R26, R17, R16 ;  /* 0x00000010111a723e */ /* 0x000fe200000010ff */
[C---:B------:R-:W-:Y:S01]  /*3be30*/  FMUL.FTZ R22, R9.reuse, R22 ;  /* 0x0000001609167220 */ /* 0x040fe20000410000 */
[----:B------:R-:W-:Y:S01]  /*3be40*/  FMUL.FTZ R23, R9, R23 ;  /* 0x0000001709177220 */ /* 0x000fe20000410000 */
[----:B------:R-:W-:Y:S01]  /*3be50*/  FFMA.FTZ R16, R73, R251, R139 ;  /* 0x000000fb49107223 */ /* 0x000fe2000001008b */
[----:B------:R-:W-:Y:S01]  /*3be60*/  F2FP.BF16.F32.PACK_AB R25, R15, R14 ;  /* 0x0000000e0f19723e */ /* 0x000fe200000010ff */
        /* <DEDUP_REMOVED lines=9> */
[----:B------:R-:W-:Y:S01]  /*3bf00*/  FADD.FTZ R60, -R18, R180 ;  /* 0x000000b4123c7221 */ /* 0x000fe20000010100 */
[----:B------:R-:W-:Y:S01]  /*3bf10*/  FFMA.FTZ R62, R62, R79, R142 ;  /* 0x0000004f3e3e7223 */ /* 0x000fe2000001008e */
[C---:B------:R-:W-:Y:S01]  /*3bf20*/  FADD.FTZ R61, -R18.reuse, R181 ;  /* 0x000000b5123d7221 */ /* 0x040fe20000010100 */
[C---:B------:R-:W-:Y:S01]  /*3bf30*/  FADD.FTZ R64, -R18.reuse, R182 ;  /* 0x000000b612407221 */ /* 0x040fe20000010100 */
[C---:B------:R-:W-:Y:S01]  /*3bf40*/  FADD.FTZ R65, -R18.reuse, R183 ;  /* 0x000000b712417221 */ /* 0x040fe20000010100 */
[----:B------:R-:W-:Y:S01]  /*3bf50*/  FFMA.FTZ R23, R23, R77, R141 ;  /* 0x0000004d17177223 */ /* 0x000fe2000001008d */
[C---:B------:R-:W-:Y:S01]  /*3bf60*/  FADD.FTZ R66, -R18.reuse, R176 ;  /* 0x000000b012427221 */ /* 0x040fe20000010100 */
[C---:B------:R-:W-:Y:S01]  /*3bf70*/  FADD.FTZ R67, -R18.reuse, R177 ;  /* 0x000000b112437221 */ /* 0x040fe20000010100 */
[----:B------:R-:W-:Y:S01]  /*3bf80*/  FADD.FTZ R68, -R18, R178 ;  /* 0x000000b212447221 */ /* 0x000fe20000010100 */
[----:B------:R-:W-:Y:S01]  /*3bf90*/  FMUL.FTZ R71, R9, R24 ;  /* 0x0000001809477220 */ /* 0x000fe20000410000 */
[----:B------:R-:W-:Y:S01]  /*3bfa0*/  F2FP.BF16.F32.PACK_AB R15, R16, R15 ;  /* 0x0000000f100f723e */ /* 0x000fe200000010ff */
[----:B------:R-:W-:Y:S01]  /*3bfb0*/  FADD.FTZ R18, -R18, R179 ;  /* 0x000000b312127221 */ /* 0x000fe20000010100 */
[----:B------:R-:W-:Y:S01]  /*3bfc0*/  F2FP.BF16.F32.PACK_AB R27, R21, R20 ;  /* 0x00000014151b723e */ /* 0x000fe200000010ff */
[----:B------:R-:W-:Y:S01]  /*3bfd0*/  IMAD.WIDE.U32 R16, R17, 0x10, R10 ;  /* 0x0000001011107825 */ /* 0x000fe200078e000a */
[----:B------:R-:W-:-:S03]  /*3bfe0*/  F2FP.BF16.F32.PACK_AB R24, R13, R12 ;  /* 0x0000000c0d18723e */ /* 0x000fc600000010ff */
[C---:B------:R-:W-:Y:S01]  /*3bff0*/  FMUL.FTZ R58, R9.reuse, R43 ;  /* 0x0000002b093a7220 */ /* 0x040fe20000410000 */
[----:B------:R-:W-:Y:S01]  /*3c000*/  FMUL.FTZ R69, R9, R34 ;  /* 0x0000002209457220 */ /* 0x000fe20000410000 */
[----:B------:R-:W-:Y:S02]  /*3c010*/  VIADD R21, R19, 0x80 ;  /* 0x0000008013157836 */ /* 0x000fe40000000000 */
        /* <DEDUP_REMOVED lines=11> */
[----:B------:R-:W-:Y:S01]  /*3c0d0*/  F2FP.BF16.F32.PACK_AB R13, R63, R62 ;  /* 0x0000003e3f0d723e */ /* 0x000fe200000010ff */
[----:B------:R-:W-:Y:S01]  /*3c0e0*/  VIADD R57, R19, 0x100 ;  /* 0x0000010013397836 */ /* 0x000fe20000000000 */
[----:B------:R-:W-:Y:S01]  /*3c0f0*/  F2FP.BF16.F32.PACK_AB R12, R23, R22 ;  /* 0x00000016170c723e */ /* 0x000fe200000010ff */
[----:B------:R0:W-:Y:S01]  /*3c100*/  STG.E.128 desc[UR8][R16.64], R24 ;  /* 0x0000001810007986 */ /* 0x0001e2000c101d08 */
[----:B------:R-:W-:-:S02]  /*3c110*/  IADD3 R23, PT, PT, R19, 0xa0, RZ ;  /* 0x000000a013177810 */ /* 0x000fc40007ffe0ff */
[----:B------:R-:W-:Y:S01]  /*3c120*/  IADD3 R63, PT, PT, R19, 0x120, RZ ;  /* 0x00000120133f7810 */ /* 0x000fe20007ffe0ff */
[----:B------:R-:W-:-:S05]  /*3c130*/  IMAD.WIDE.U32 R18, R21, 0x10, R10 ;  /* 0x0000001015127825 */ /* 0x000fca00078e000a */
[----:B------:R1:W-:Y:S01]  /*3c140*/  STG.E.128 desc[UR8][R18.64], R12 ;  /* 0x0000000c12007986 */ /* 0x0003e2000c101d08 */
[----:B0-----:R-:W-:Y:S01]  /*3c150*/  FFMA.FTZ R17, R58, R235, R123 ;  /* 0x000000eb3a117223 */ /* 0x001fe2000001007b */
[----:B------:R-:W-:Y:S01]  /*3c160*/  FFMA.FTZ R24, R47, R239, R127 ;  /* 0x000000ef2f187223 */ /* 0x000fe2000001007f */
[----:B------:R-:W-:-:S03]  /*3c170*/  FFMA.FTZ R25, R38, R230, R118 ;  /* 0x000000e626197223 */ /* 0x000fc60000010076 */
[----:B-1----:R-:W-:Y:S01]  /*3c180*/  F2FP.BF16.F32.PACK_AB R19, R17, R42 ;  /* 0x0000002a1113723e */ /* 0x002fe200000010ff */
[----:B------:R-:W-:Y:S01]  /*3c190*/  FFMA.FTZ R17, R46, R238, R126 ;  /* 0x000000ee2e117223 */ /* 0x000fe2000001007e */
[----:B------:R-:W-:Y:S01]  /*3c1a0*/  FFMA.FTZ R18, R40, R232, R120 ;  /* 0x000000e828127223 */ /* 0x000fe20000010078 */
[----:B------:R-:W-:Y:S01]  /*3c1b0*/  FFMA.FTZ R34, R34, R214, R110 ;  /* 0x000000d622227223 */ /* 0x000fe2000001006e */
[----:B------:R-:W-:Y:S02]  /*3c1c0*/  FFMA.FTZ R38, R71, R208, R104 ;  /* 0x000000d047267223 */ /* 0x000fe40000010068 */
        /* <DEDUP_REMOVED lines=44> */
.L_x_39726:
[----:B------:R-:W-:Y:S05]  /*3c490*/  BSYNC.RECONVERGENT B0 ;  /* 0x0000000000007941 */ /* 0x000fea0003800200 */
.L_x_39725:
[----:B-1----:R-:W1:Y:S02]  /*3c4a0*/  LDC.64 R10, c[0x0][0x380] ;  /* 0x0000e000ff0a7b82 */ /* 0x002e640000000a00 */
[----:B-1----:R-:W-:-:S05]  /*3c4b0*/  IMAD R2, R10, 0x4, R2 ;  /* 0x000000040a027824 */ /* 0x002fca00078e0202 */
[----:B------:R-:W-:-:S13]  /*3c4c0*/  ISETP.GE.AND P0, PT, R2, R11, PT ;  /* 0x0000000b0200720c */ /* 0x000fda0003f06270 */
[----:B------:R-:W-:Y:S05]  /*3c4d0*/  @!P0 BRA `(.L_x_39727) ;  /* 0xfffffc4800ec8947 */ /* 0x000fea000383ffff */
[----:B------:R-:W-:Y:S05]  /*3c4e0*/  EXIT ;  /* 0x000000000000794d */ /* 0x000fea0003800000 */
.L_x_39724:
[----:B0-----:R-:W-:Y:S01]  /*3c4f0*/  HFMA2 R10, -RZ, RZ, 0, 1.847743988037109375e-06 ;  /* 0x0000001fff0a7431 */ /* 0x001fe200000001ff */
[----:B------:R-:W-:Y:S01]  /*3c500*/  BSSY B0, `(.L_x_39728) ;  /* 0x0000007000007945 */ /* 0x000fe20003800000 */
[----:B------:R-:W-:Y:S01]  /*3c510*/  MOV R14, R12 ;  /* 0x0000000c000e7202 */ /* 0x000fe20000000f00 */
[----:B------:R-:W-:Y:S02]  /*3c520*/  IMAD.MOV.U32 R9, RZ, RZ, 0x1 ;  /* 0x00000001ff097424 */ /* 0x000fe400078e00ff */
[----:B------:R-:W-:-:S07]  /*3c530*/  IMAD.MOV.U32 R11, RZ, RZ, -0x1 ;  /* 0xffffffffff0b7424 */ /* 0x000fce00078e00ff */
[----:B------:R-:W-:Y:S05]  /*3c540*/  WARPSYNC.COLLECTIVE R11, `(.L_x_39729) ;  /* 0x000000000b087348 */ /* 0x000fea0003c00000 */
[----:B------:R0:W1:Y:S02]  /*3c550*/  SHFL.BFLY P1, R9, R14, R9, R10 ;  /* 0x0c0000090e097389 */ /* 0x000064000002000a */
[----:B01----:R-:W-:Y:S05]  /*3c560*/  ENDCOLLECTIVE ;  /* 0x000000000000791b */ /* 0x003fea0003800000 */
.L_x_39729:
[----:B------:R-:W-:Y:S05]  /*3c570*/  BSYNC B0 ;  /* 0x0000000000007941 */ /* 0x000fea0003800000 */
.L_x_39728:
        /* <DEDUP_REMOVED lines=9> */
.L_x_39730:
[----:B------:R-:W-:Y:S01]  /*3c610*/  FADD.FTZ R12, R12, R9 ;  /* 0x000000090c0c7221 */ /* 0x000fe20000010000 */
[----:B------:R-:W-:-:S04]  /*3c620*/  IMAD.MOV.U32 R9, RZ, RZ, 0x4 ;  /* 0x00000004ff097424 */ /* 0x000fc800078e00ff */
[----:B------:R-:W-:-:S07]  /*3c630*/  MOV R14, R12 ;  /* 0x0000000c000e7202 */ /* 0x000fce0000000f00 */
[----:B------:R-:W-:Y:S05]  /*3c640*/  WARPSYNC.COLLECTIVE R11, `(.L_x_39731) ;  /* 0x000000000b087348 */ /* 0x000fea0003c00000 */
[----:B------:R0:W1:Y:S02]  /*3c650*/  SHFL.BFLY P1, R9, R14, R9, R10 ;  /* 0x0c0000090e097389 */ /* 0x000064000002000a */
[----:B01----:R-:W-:Y:S05]  /*3c660*/  ENDCOLLECTIVE ;  /* 0x000000000000791b */ /* 0x003fea0003800000 */
.L_x_39731:
[----:B------:R-:W-:Y:S01]  /*3c670*/  FADD.FTZ R12, R12, R9 ;  /* 0x000000090c0c7221 */ /* 0x000fe20000010000 */
[----:B------:R-:W-:-:S04]  /*3c680*/  IMAD.MOV.U32 R9, RZ, RZ, 0x8 ;  /* 0x00000008ff097424 */ /* 0x000fc800078e00ff */
[----:B------:R-:W-:-:S07]  /*3c690*/  MOV R14, R12 ;  /* 0x0000000c000e7202 */ /* 0x000fce0000000f00 */
[----:B------:R-:W-:Y:S05]  /*3c6a0*/  WARPSYNC.COLLECTIVE R11, `(.L_x_39732) ;  /* 0x000000000b087348 */ /* 0x000fea0003c00000 */
[----:B------:R0:W1:Y:S02]  /*3c6b0*/  SHFL.BFLY P1, R9, R14, R9, R10 ;  /* 0x0c0000090e097389 */ /* 0x000064000002000a */
[----:B01----:R-:W-:Y:S05]  /*3c6c0*/  ENDCOLLECTIVE ;  /* 0x000000000000791b */ /* 0x003fea0003800000 */
.L_x_39732:
[----:B------:R-:W-:Y:S01]  /*3c6d0*/  FADD.FTZ R12, R12, R9 ;  /* 0x000000090c0c7221 */ /* 0x000fe20000010000 */
[----:B------:R-:W-:-:S04]  /*3c6e0*/  IMAD.MOV.U32 R9, RZ, RZ, 0x10 ;  /* 0x00000010ff097424 */ /* 0x000fc800078e00ff */
[----:B------:R-:W-:-:S07]  /*3c6f0*/  MOV R14, R12 ;  /* 0x0000000c000e7202 */ /* 0x000fce0000000f00 */
[----:B------:R-:W-:Y:S05]  /*3c700*/  WARPSYNC.COLLECTIVE R11, `(.L_x_39733) ;  /* 0x000000000b087348 */ /* 0x000fea0003c00000 */
[----:B------:R0:W1:Y:S02]  /*3c710*/  SHFL.BFLY P1, R9, R14, R9, R10 ;  /* 0x0c0000090e097389 */ /* 0x000064000002000a */
[----:B01----:R-:W-:Y:S05]  /*3c720*/  ENDCOLLECTIVE ;  /* 0x000000000000791b */ /* 0x003fea0003800000 */
.L_x_39733:
        /* <DEDUP_REMOVED lines=168> */
.L_x_39734:
[----:B------:R-:W-:Y:S01]  /*3d1b0*/  FADD.FTZ R12, R12, R9 ;  /* 0x000000090c0c7221 */ /* 0x000fe20000010000 */
[----:B------:R-:W-:-:S03]  /*3d1c0*/  MOV R9, 0x2 ;  /* 0x0000000200097802 */ /* 0x000fc60000000f00 */
[----:B------:R-:W-:-:S07]  /*3d1d0*/  IMAD.MOV.U32 R14, RZ, RZ, R12 ;  /* 0x000000ffff0e7224 */ /* 0x000fce00078e000c */
[----:B------:R-:W-:Y:S05]  /*3d1e0*/  WARPSYNC.COLLECTIVE R11, `(.L_x_39735) ;  /* 0x000000000b087348 */ /* 0x000fea0003c00000 */
[----:B------:R0:W1:Y:S02]  /*3d1f0*/  SHFL.BFLY P1, R9, R14, R9, R10 ;  /* 0x0c0000090e097389 */ /* 0x000064000002000a */
[----:B01----:R-:W-:Y:S05]  /*3d200*/  ENDCOLLECTIVE ;  /* 0x000000000000791b */ /* 0x003fea0003800000 */
.L_x_39735:
[----:B------:R-:W-:Y:S01]  /*3d210*/  FADD.FTZ R12, R12, R9 ;  /* 0x000000090c0c7221 */ /* 0x000fe20000010000 */
[----:B------:R-:W-:-:S03]  /*3d220*/  HFMA2 R9, -RZ, RZ, 0, 2.384185791015625e-07 ;  /* 0x00000004ff097431 */ /* 0x000fc600000001ff */
[----:B------:R-:W-:-:S07]  /*3d230*/  IMAD.MOV.U32 R14, RZ, RZ, R12 ;  /* 0x000000ffff0e7224 */ /* 0x000fce00078e000c */
[----:B------:R-:W-:Y:S05]  /*3d240*/  WARPSYNC.COLLECTIVE R11, `(.L_x_39736) ;  /* 0x000000000b087348 */ /* 0x000fea0003c00000 */
[----:B------:R0:W1:Y:S02]  /*3d250*/  SHFL.BFLY P1, R9, R14, R9, R10 ;  /* 0x0c0000090e097389 */ /* 0x000064000002000a */
[----:B01----:R-:W-:Y:S05]  /*3d260*/  ENDCOLLECTIVE ;  /* 0x000000000000791b */ /* 0x003fea0003800000 */
.L_x_39736:
[----:B------:R-:W-:Y:S01]  /*3d270*/  FADD.FTZ R12, R12, R9 ;  /* 0x000000090c0c7221 */ /* 0x000fe20000010000 */
[----:B------:R-:W-:-:S03]  /*3d280*/  MOV R9, 0x8 ;  /* 0x0000000800097802 */ /* 0x000fc60000000f00 */
[----:B------:R-:W-:-:S07]  /*3d290*/  IMAD.MOV.U32 R14, RZ, RZ, R12 ;  /* 0x000000ffff0e7224 */ /* 0x000fce00078e000c */
[----:B------:R-:W-:Y:S05]  /*3d2a0*/  WARPSYNC.COLLECTIVE R11, `(.L_x_39737) ;  /* 0x000000000b087348 */ /* 0x000fea0003c00000 */
[----:B------:R0:W1:Y:S02]  /*3d2b0*/  SHFL.BFLY P1, R9, R14, R9, R10 ;  /* 0x0c0000090e097389 */ /* 0x000064000002000a */
[----:B01----:R-:W-:Y:S05]  /*3d2c0*/  ENDCOLLECTIVE ;  /* 0x000000000000791b */ /* 0x003fea0003800000 */
.L_x_39737:
[----:B------:R-:W-:Y:S01]  /*3d2d0*/  FADD.FTZ R12, R12, R9 ;  /* 0x000000090c0c7221 */ /* 0x000fe20000010000 */
[----:B------:R-:W-:-:S03]  /*3d2e0*/  HFMA2 R9, -RZ, RZ, 0, 9.5367431640625e-07 ;  /* 0x00000010ff097431 */ /* 0x000fc600000001ff */
[----:B------:R-:W-:-:S07]  /*3d2f0*/  IMAD.MOV.U32 R14, RZ, RZ, R12 ;  /* 0x000000ffff0e7224 */ /* 0x000fce00078e000c */
[----:B------:R-:W-:Y:S05]  /*3d300*/  WARPSYNC.COLLECTIVE R11, `(.L_x_39738) ;  /* 0x000000000b087348 */ /* 0x000fea0003c00000 */
[----:B------:R0:W1:Y:S02]  /*3d310*/  SHFL.BFLY P1, R9, R14, R9, R10 ;  /* 0x0c0000090e097389 */ /* 0x000064000002000a */
[----:B01----:R-:W-:Y:S05]  /*3d320*/  ENDCOLLECTIVE ;  /* 0x000000000000791b */ /* 0x003fea0003800000 */
.L_x_39738:
[----:B------:R-:W-:Y:S05]  /*3d330*/  BRA `(.L_x_39739) ;  /* 0xffffffd800887947 */ /* 0x000fea000383ffff */
.L_x_39740:
        /* <DEDUP_REMOVED lines=12> */
.L_x_88491:


//--------------------- .text._ZN10layer_norm13ln_fwd_kernelINS_13Kernel_traitsIf13__nv_bfloat16fS2_fjLj2560ELj1ELj4ELj1ELj16ENS_18Kernel_traits_baseILj2560EfS2_fS2_fjLj128EEEEELb1ELb1ELb0ELb0EEEvNS_9FwdParamsE --------------------------
	.section	.text._ZN10layer_norm13ln_fwd_kernelINS_13Kernel_traitsIf13__nv_bfloat16fS2_fjLj2560ELj1ELj4ELj1ELj16ENS_18Kernel_traits_baseILj2560EfS2_fS2_fjLj128EEEEELb1ELb1ELb0ELb0EEEvNS_9FwdParamsE,"ax",@progbits
	.align	128
        .global         _ZN10layer_norm13ln_fwd_kernelINS_13Kernel_traitsIf13__nv_bfloat16fS2_fjLj2560ELj1ELj4ELj1ELj16ENS_18Kernel_traits_baseILj2560EfS2_fS2_fjLj128EEEEELb1ELb1ELb0ELb0EEEvNS_9FwdParamsE
        .type           _ZN10layer_norm13ln_fwd_kernelINS_13Kernel_traitsIf13__nv_bfloat16fS2_fjLj2560ELj1ELj4ELj1ELj16ENS_18Kernel_traits_baseILj2560EfS2_fS2_fjLj128EEEEELb1ELb1ELb0ELb0EEEvNS_9FwdParamsE,@function
        .size           _ZN10layer_norm13ln_fwd_kernelINS_13Kernel_traitsIf13__nv_bfloat16fS2_fjLj2560ELj1ELj4ELj1ELj16ENS_18Kernel_traits_baseILj2560EfS2_fS2_fjLj128EEEEELb1ELb1ELb0ELb0EEEvNS_9FwdParamsE,(.L_x_88492 - _ZN10layer_norm13ln_fwd_kernelINS_13Kernel_traitsIf13__nv_bfloat16fS2_fjLj2560ELj1ELj4ELj1ELj16ENS_18Kernel_traits_baseILj2560EfS2_fS2_fjLj128EEEEELb1ELb1ELb0ELb0EEEvNS_9FwdParamsE)
        .other          _ZN10layer_norm13ln_fwd_kernelINS_13Kernel_traitsIf13__nv_bfloat16fS2_fjLj2560ELj1ELj4ELj1ELj16ENS_18Kernel_traits_baseILj2560EfS2_fS2_fjLj128EEEEELb1ELb1ELb0ELb0EEEvNS_9FwdParamsE,@"STO_CUDA_ENTRY STV_DEFAULT"
_ZN10layer_norm13ln_fwd_kernelINS_13Kernel_traitsIf13__nv_bfloat16fS2_fjLj2560ELj1ELj4ELj1ELj16ENS_18Kernel_traits_baseILj2560EfS2_fS2_fjLj128EEEEELb1ELb1ELb0ELb0EEEvNS_9FwdParamsE:
.text._ZN10layer_norm13ln_fwd_kernelINS_13Kernel_traitsIf13__nv_bfloat16fS2_fjLj2560ELj1ELj4ELj1ELj16ENS_18Kernel_traits_baseILj2560EfS2_fS2_fjLj128EEEEELb1ELb1ELb0ELb0EEEvNS_9FwdParamsE:
        /* <DEDUP_REMOVED lines=21> */
[----:B------:R-:W-:Y:S03]  /*0150*/  BSSY.RECONVERGENT B0, `(.L_x_39741) ;  /* 0x0000253000007945 */ /* 0x000fe60003800200 */
[----:B------:R-:W-:Y:S02]  /*0160*/  LOP3.LUT R11, R0, 0x1f, RZ, 0x3c, !PT ;  /* 0x0000001f000b7812 */ /* 0x000fe400078e3cff */
[----:B--2---:R-:W-:Y:S02]  /*0170*/  @P0 R2UR UR4, R4 ;  /* 0x00000000040402ca */ /* 0x004fe400000e0000 */
[----:B------:R-:W-:Y:S02]  /*0180*/  @P0 R2UR UR5, R5 ;  /* 0x00000000050502ca */ /* 0x000fe400000e0000 */
[----:B-----5:R-:W-:-:S02]  /*0190*/  SHF.R.S32.HI R4, RZ, 0x1f, R7 ;  /* 0x0000001fff047819 */ /* 0x020fc40000011407 */
[----:B---3--:R-:W-:Y:S02]  /*01a0*/  @P0 R2UR UR10, R2 ;  /* 0x00000000020a02ca */ /* 0x008fe400000e0000 */
[----:B------:R-:W-:Y:S02]  /*01b0*/  @P0 R2UR UR11, R3 ;  /* 0x00000000030b02ca */ /* 0x000fe400000e0000 */
[----:B------:R-:W-:-:S03]  /*01c0*/  LEA.HI R4, R4, R7, RZ, 0x3 ;  /* 0x0000000704047211 */ /* 0x000fc600078f18ff */
[----:B0-----:R-:W-:Y:S01]  /*01d0*/  @UP0 UIADD3 UR6, UP1, UPT, UR4, UR12, URZ ;  /* 0x0000000c04060290 */ /* 0x001fe2000ff3e0ff */
[----:B------:R-:W-:-:S03]  /*01e0*/  LEA.HI.SX32 R11, R4, R11, 0x1d ;  /* 0x0000000b040b7211 */ /* 0x000fc600078feaff */
[----:B------:R-:W-:Y:S02]  /*01f0*/  @UP0 UIADD3.X UR7, UPT, UPT, URZ, UR5, URZ, UP1, !UPT ;  /* 0x00000005ff070290 */ /* 0x000fe40008ffe4ff */
        /* <DEDUP_REMOVED lines=21> */
[C---:B-1----:R-:W-:Y:S01]  /*0350*/  @P0 IMAD.WIDE.U32 R102, R0.reuse, 0x20, R102 ;  /* 0x0000002000660825 */ /* 0x042fe200078e0066 */
        /* <DEDUP_REMOVED lines=63> */
[C---:B------:R-:W-:Y:S01]  /*0750*/  @P3 IMAD.WIDE.U32 R14, R0.reuse, 0x20, R14 ;  /* 0x00000020000e3825 */ /* 0x040fe200078e000e */
        /* <DEDUP_REMOVED lines=31> */
[C---:B-1----:R-:W-:Y:S01]  /*0950*/  @P1 IMAD.WIDE.U32 R104, R0.reuse, 0x20, R12 ;  /* 0x0000002000681825 */ /* 0x042fe200078e000c */
        /* <DEDUP_REMOVED lines=129> */
.L_x_39742:
        /* <DEDUP_REMOVED lines=56> */
[----:B---3--:R-:W-:Y:S01]  /*14f0*/  MOV R156, R152 ;  /* 0x00000098009c7202 */ /* 0x008fe20000000f00 */
[----:B----4-:R-:W-:Y:S02]  /*1500*/  IMAD.MOV.U32 R157, RZ, RZ, R151 ;  /* 0x000000ffff9d7224 */ /* 0x010fe400078e0097 */
[----:B-1----:R-:W-:Y:S01]  /*1510*/  IMAD.MOV.U32 R158, RZ, RZ, R150 ;  /* 0x000000ffff9e7224 */ /* 0x002fe200078e0096 */
[----:B------:R-:W-:Y:S01]  /*1520*/  MOV R159, R149 ;  /* 0x00000095009f7202 */ /* 0x000fe20000000f00 */
[----:B------:R-:W-:Y:S02]  /*1530*/  @P5 IMAD.WIDE.U32 R6, R0, 0x20, R6 ;  /* 0x0000002000065825 */ /* 0x000fe400078e0006 */
[----:B------:R-:W1:Y:S03]  /*1540*/  @P2 LDC.64 R22, c[0x0][0x3e8] ;  /* 0x0000fa00ff162b82 */ /* 0x000e660000000a00 */
[----:B------:R3:W4:Y:S01]  /*1550*/  @P3 LDG.E.128 R156, desc[UR8][R2.64+0x10] ;  /* 0x00001008029c3981 */ /* 0x000722000c1e1d00 */
[----:B------:R-:W-:Y:S01]  /*1560*/  IMAD.MOV.U32 R152, RZ, RZ, R148 ;  /* 0x000000ffff987224 */ /* 0x000fe200078e0094 */
[----:B------:R-:W-:Y:S01]  /*1570*/  MOV R150, R146 ;  /* 0x0000009200967202 */ /* 0x000fe20000000f00 */
[----:B------:R-:W-:Y:S01]  /*1580*/  IMAD.MOV.U32 R151, RZ, RZ, R147 ;  /* 0x000000ffff977224 */ /* 0x000fe200078e0093 */
[----:B------:R-:W-:Y:S01]  /*1590*/  MOV R147, R143 ;  /* 0x0000008f00937202 */ /* 0x000fe20000000f00 */
[----:B------:R-:W-:Y:S01]  /*15a0*/  IMAD.MOV.U32 R149, RZ, RZ, R145 ;  /* 0x000000ffff957224 */ /* 0x000fe200078e0091 */
[----:B0-----:R-:W0:Y:S01]  /*15b0*/  @P4 LDC.64 R4, c[0x0][0x3d0] ;  /* 0x0000f400ff044b82 */ /* 0x001e220000000a00 */
[----:B------:R-:W-:Y:S01]  /*15c0*/  IMAD.MOV.U32 R148, RZ, RZ, R144 ;  /* 0x000000ffff947224 */ /* 0x000fe200078e0090 */
[----:B------:R-:W-:Y:S01]  /*15d0*/  MOV R144, R140 ;  /* 0x0000008c00907202 */ /* 0x000fe20000000f00 */
[----:B------:R-:W-:-:S02]  /*15e0*/  IMAD.MOV.U32 R146, RZ, RZ, R142 ;  /* 0x000000ffff927224 */ /* 0x000fc400078e008e */
[----:B------:R-:W-:Y:S01]  /*15f0*/  IMAD.MOV.U32 R145, RZ, RZ, R141 ;  /* 0x000000ffff917224 */ /* 0x000fe200078e008d */
[----:B------:R-:W-:Y:S01]  /*1600*/  MOV R141, R133 ;  /* 0x00000085008d7202 */ /* 0x000fe20000000f00 */
[----:B------:R-:W-:Y:S01]  /*1610*/  IMAD.MOV.U32 R143, RZ, RZ, R135 ;  /* 0x000000ffff8f7224 */ /* 0x000fe200078e0087 */
[----:B------:R-:W2:Y:S01]  /*1620*/  LDL R133, [R1+0x138] ;  /* 0x0001380001857983 */ /* 0x000ea20000100800 */
[----:B------:R-:W-:Y:S01]  /*1630*/  IMAD.MOV.U32 R142, RZ, RZ, R134 ;  /* 0x000000ffff8e7224 */ /* 0x000fe200078e0086 */
[----:B---3--:R-:W3:Y:S01]  /*1640*/  @P2 LDC.64 R2, c[0x0][0x3d0] ;  /* 0x0000f400ff022b82 */ /* 0x008ee20000000a00 */
[----:B------:R-:W-:Y:S01]  /*1650*/  IMAD.MOV.U32 R140, RZ, RZ, R132 ;  /* 0x000000ffff8c7224 */ /* 0x000fe200078e0084 */
[----:B------:R-:W3:Y:S04]  /*1660*/  LDL R135, [R1+0x130] ;  /* 0x0001300001877983 */ /* 0x000ee80000100800 */
[----:B------:R-:W2:Y:S01]  /*1670*/  LDL R134, [R1+0x134] ;  /* 0x0001340001867983 */ /* 0x000ea20000100800 */
[C---:B------:R-:W-:Y:S01]  /*1680*/  @P5 IMAD.WIDE.U32 R12, R0.reuse, 0x20, R12 ;  /* 0x00000020000c5825 */ /* 0x040fe200078e000c */
[----:B------:R-:W0:Y:S02]  /*1690*/  @P4 LDC.64 R32, c[0x0][0x3e8] ;  /* 0x0000fa00ff204b82 */ /* 0x000e240000000a00 */
[----:B------:R-:W2:Y:S01]  /*16a0*/  LDL R132, [R1+0x13c] ;  /* 0x00013c0001847983 */ /* 0x000ea20000100800 */
[----:B------:R-:W-:-:S03]  /*16b0*/  @P5 IADD3 R0, PT, PT, R0, 0x20, RZ ;  /* 0x0000002000005810 */ /* 0x000fc60007ffe0ff */
[----:B------:R-:W5:Y:S04]  /*16c0*/  @P5 LDG.E.128 R36, desc[UR8][R12.64] ;  /* 0x000000080c245981 */ /* 0x000f68000c1e1d00 */
[----:B------:R0:W5:Y:S04]  /*16d0*/  @P5 LDG.E.128 R40, desc[UR8][R12.64+0x10] ;  /* 0x000010080c285981 */ /* 0x000168000c1e1d00 */
[----:B----4-:R4:W-:Y:S04]  /*16e0*/  @P3 STL.64 [R1+0x170], R156 ;  /* 0x0001709c01003387 */ /* 0x0109e80000100a00 */
[----:B------:R1:W-:Y:S01]  /*16f0*/  @P3 STL.64 [R1+0x178], R158 ;  /* 0x0001789e01003387 */ /* 0x0003e20000100a00 */
[----:B----4-:R-:W-:Y:S01]  /*1700*/  IMAD.MOV.U32 R156, RZ, RZ, R152 ;  /* 0x000000ffff9c7224 */ /* 0x010fe200078e0098 */
[----:B------:R-:W-:Y:S01]  /*1710*/  MOV R157, R151 ;  /* 0x00000097009d7202 */ /* 0x000fe20000000f00 */
[----:B-1----:R-:W-:-:S02]  /*1720*/  IMAD.MOV.U32 R158, RZ, RZ, R150 ;  /* 0x000000ffff9e7224 */ /* 0x002fc400078e0096 */
[----:B------:R-:W-:-:S06]  /*1730*/  IMAD.MOV.U32 R159, RZ, RZ, R149 ;  /* 0x000000ffff9f7224 */ /* 0x000fcc00078e0095 */
[----:B------:R-:W4:Y:S01]  /*1740*/  @P5 LDG.E.128 R156, desc[UR8][R6.64] ;  /* 0x00000008069c5981 */ /* 0x000f22000c1e1d00 */
[----:B------:R-:W-:Y:S01]  /*1750*/  MOV R152, R148 ;  /* 0x0000009400987202 */ /* 0x000fe20000000f00 */
[----:B------:R-:W-:Y:S01]  /*1760*/  IMAD.MOV.U32 R151, RZ, RZ, R147 ;  /* 0x000000ffff977224 */ /* 0x000fe200078e0093 */
[----:B------:R-:W-:Y:S01]  /*1770*/  MOV R149, R145 ;  /* 0x0000009100957202 */ /* 0x000fe20000000f00 */
[----:B------:R-:W-:Y:S01]  /*1780*/  IMAD.MOV.U32 R150, RZ, RZ, R146 ;  /* 0x000000ffff967224 */ /* 0x000fe200078e0092 */
[----:B------:R-:W-:Y:S01]  /*1790*/  MOV R146, R142 ;  /* 0x0000008e00927202 */ /* 0x000fe20000000f00 */
[----:B------:R-:W-:Y:S02]  /*17a0*/  IMAD.MOV.U32 R148, RZ, RZ, R144 ;  /* 0x000000ffff947224 */ /* 0x000fe400078e0090 */
[----:B------:R-:W-:Y:S01]  /*17b0*/  IMAD.MOV.U32 R147, RZ, RZ, R143 ;  /* 0x000000ffff937224 */ /* 0x000fe200078e008f */
[----:B---3--:R-:W-:Y:S01]  /*17c0*/  MOV R143, R135 ;  /* 0x00000087008f7202 */ /* 0x008fe20000000f00 */
[----:B------:R-:W-:Y:S01]  /*17d0*/  IMAD.MOV.U32 R145, RZ, RZ, R141 ;  /* 0x000000ffff917224 */ /* 0x000fe200078e008d */
[----:B------:R-:W3:Y:S01]  /*17e0*/  LDL R135, [R1+0x7c] ;  /* 0x00007c0001877983 */ /* 0x000ee20000100800 */
[----:B------:R-:W-:Y:S01]  /*17f0*/  IMAD.MOV.U32 R144, RZ, RZ, R140 ;  /* 0x000000ffff907224 */ /* 0x000fe200078e008c */
[----:B--2---:R-:W-:Y:S01]  /*1800*/  MOV R140, R132 ;  /* 0x00000084008c7202 */ /* 0x004fe20000000f00 */
[----:B------:R-:W-:Y:S01]  /*1810*/  IMAD.MOV.U32 R142, RZ, RZ, R134 ;  /* 0x000000ffff8e7224 */ /* 0x000fe200078e0086 */
[----:B------:R-:W3:Y:S01]  /*1820*/  LDL R132, [R1+0x70] ;  /* 0x0000700001847983 */ /* 0x000ee20000100800 */
[----:B------:R-:W-:-:S03]  /*1830*/  IMAD.MOV.U32 R141, RZ, RZ, R133 ;  /* 0x000000ffff8d7224 */ /* 0x000fc600078e0085 */
[----:B------:R-:W3:Y:S04]  /*1840*/  LDL R133, [R1+0x74] ;  /* 0x0000740001857983 */ /* 0x000ee80000100800 */
[----:B------:R-:W3:Y:S04]  /*1850*/  LDL R134, [R1+0x78] ;  /* 0x0000780001867983 */ /* 0x000ee80000100800 */
[----:B----4-:R1:W-:Y:S04]  /*1860*/  @P5 STL.64 [R1+0x160], R156 ;  /* 0x0001609c01005387 */ /* 0x0103e80000100a00 */
[----:B------:R2:W-:Y:S01]  /*1870*/  @P5 STL.64 [R1+0x168], R158 ;  /* 0x0001689e01005387 */ /* 0x0005e20000100a00 */
[----:B-1----:R-:W-:-:S02]  /*1880*/  IMAD.MOV.U32 R156, RZ, RZ, R152 ;  /* 0x000000ffff9c7224 */ /* 0x002fc400078e0098 */
[----:B------:R-:W-:Y:S01]  /*1890*/  IMAD.MOV.U32 R157, RZ, RZ, R151 ;  /* 0x000000ffff9d7224 */ /* 0x000fe200078e0097 */
[----:B--2---:R-:W-:Y:S01]  /*18a0*/  MOV R158, R150 ;  /* 0x00000096009e7202 */ /* 0x004fe20000000f00 */
[----:B------:R-:W-:-:S06]  /*18b0*/  IMAD.MOV.U32 R159, RZ, RZ, R149 ;  /* 0x000000ffff9f7224 */ /* 0x000fcc00078e0095 */
[----:B------:R-:W2:Y:S01]  /*18c0*/  @P5 LDG.E.128 R156, desc[UR8][R6.64+0x10] ;  /* 0x00001008069c5981 */ /* 0x000ea2000c1e1d00 */
        /* <DEDUP_REMOVED lines=8> */
[----:B------:R-:W-:-:S03]  /*1950*/  IMAD.MOV.U32 R145, RZ, RZ, R141 ;  /* 0x000000ffff917224 */ /* 0x000fc600078e008d */
[----:B------:R-:W4:Y:S04]  /*1960*/  LDL R141, [R1+0x94] ;  /* 0x00009400018d7983 */ /* 0x000f280000100800 */
[----:B------:R-:W4:Y:S04]  /*1970*/  LDL R142, [R1+0x98] ;  /* 0x00009800018e7983 */ /* 0x000f280000100800 */
[----:B------:R-:W4:Y:S01]  /*1980*/  LDL R143, [R1+0x9c] ;  /* 0x00009c00018f7983 */ /* 0x000f220000100800 */
[----:B------:R-:W-:-:S03]  /*1990*/  @P0 IMAD.WIDE.U32 R14, R0, 0x20, R14 ;  /* 0x00000020000e0825 */ /* 0x000fc600078e000e */
[----:B--2---:R1:W-:Y:S04]  /*19a0*/  @P5 STL.64 [R1+0x150], R156 ;  /* 0x0001509c01005387 */ /* 0x0043e80000100a00 */
[----:B------:R2:W-:Y:S01]  /*19b0*/  @P5 STL.64 [R1+0x158], R158 ;  /* 0x0001589e01005387 */ /* 0x0005e20000100a00 */
[----:B-1----:R-:W-:Y:S02]  /*19c0*/  IMAD.MOV.U32 R156, RZ, RZ, R152 ;  /* 0x000000ffff9c7224 */ /* 0x002fe400078e0098 */
[----:B------:R-:W-:Y:S01]  /*19d0*/  IMAD.MOV.U32 R157, RZ, RZ, R151 ;  /* 0x000000ffff9d7224 */ /* 0x000fe200078e0097 */
[----:B--2---:R-:W-:Y:S01]  /*19e0*/  MOV R158, R150 ;  /* 0x00000096009e7202 */ /* 0x004fe20000000f00 */
[----:B------:R-:W-:-:S06]  /*19f0*/  IMAD.MOV.U32 R159, RZ, RZ, R149 ;  /* 0x000000ffff9f7224 */ /* 0x000fcc00078e0095 */
[----:B------:R-:W2:Y:S01]  /*1a00*/  @P0 LDG.E.128 R156, desc[UR8][R14.64] ;  /* 0x000000080e9c0981 */ /* 0x000ea2000c1e1d00 */
[----:B------:R-:W-:Y:S01]  /*1a10*/  MOV R151, R146 ;  /* 0x0000009200977202 */ /* 0x000fe20000000f00 */
[----:B------:R-:W-:Y:S02]  /*1a20*/  IMAD.MOV.U32 R150, RZ, RZ, R145 ;  /* 0x000000ffff967224 */ /* 0x000fe400078e0091 */
[----:B------:R-:W-:Y:S01]  /*1a30*/  IMAD.MOV.U32 R152, RZ, RZ, R147 ;  /* 0x000000ffff987224 */ /* 0x000fe200078e0093 */
[----:B------:R-:W3:Y:S01]  /*1a40*/  LDL R145, [R1+0xa4] ;  /* 0x0000a40001917983 */ /* 0x000ee20000100800 */
[----:B------:R-:W-:-:S03]  /*1a50*/  IMAD.MOV.U32 R149, RZ, RZ, R144 ;  /* 0x000000ffff957224 */ /* 0x000fc600078e0090 */
[----:B------:R-:W3:Y:S04]  /*1a60*/  LDL R144, [R1+0xa0] ;  /* 0x0000a00001907983 */ /* 0x000ee80000100800 */
[----:B------:R-:W3:Y:S04]  /*1a70*/  LDL R146, [R1+0xa8] ;  /* 0x0000a80001927983 */ /* 0x000ee80000100800 */
[----:B------:R-:W3:Y:S04]  /*1a80*/  LDL R147, [R1+0xac] ;  /* 0x0000ac0001937983 */ /* 0x000ee80000100800 */
[----:B--2---:R1:W-:Y:S04]  /*1a90*/  @P0 STL.64 [R1+0x140], R156 ;  /* 0x0001409c01000387 */ /* 0x0043e80000100a00 */
[----:B------:R2:W-:Y:S01]  /*1aa0*/  @P0 STL.64 [R1+0x148], R158 ;  /* 0x0001489e01000387 */ /* 0x0005e20000100a00 */
[----:B-1----:R-:W-:-:S02]  /*1ab0*/  IMAD.MOV.U32 R156, RZ, RZ, R152 ;  /* 0x000000ffff9c7224 */ /* 0x002fc400078e0098 */
[----:B------:R-:W-:Y:S01]  /*1ac0*/  IMAD.MOV.U32 R157, RZ, RZ, R151 ;  /* 0x000000ffff9d7224 */ /* 0x000fe200078e0097 */
[----:B--2---:R-:W-:Y:S01]  /*1ad0*/  MOV R158, R150 ;  /* 0x00000096009e7202 */ /* 0x004fe20000000f00 */
[----:B------:R-:W-:-:S06]  /*1ae0*/  IMAD.MOV.U32 R159, RZ, RZ, R149 ;  /* 0x000000ffff9f7224 */ /* 0x000fcc00078e0095 */
[----:B------:R-:W2:Y:S01]  /*1af0*/  @P0 LDG.E.128 R156, desc[UR8][R14.64+0x10] ;  /* 0x000010080e9c0981 */ /* 0x000ea2000c1e1d00 */
[----:B------:R-:W-:Y:S02]  /*1b00*/  IMAD.MOV.U32 R151, RZ, RZ, R129 ;  /* 0x000000ffff977224 */ /* 0x000fe400078e0081 */
[----:B------:R-:W-:Y:S01]  /*1b10*/  IMAD.MOV.U32 R152, RZ, RZ, R128 ;  /* 0x000000ffff987224 */ /* 0x000fe200078e0080 */
[----:B------:R-:W-:Y:S01]  /*1b20*/  MOV R128, R124 ;  /* 0x0000007c00807202 */ /* 0x000fe20000000f00 */
[----:B------:R-:W-:Y:S01]  /*1b30*/  IMAD.MOV.U32 R129, RZ, RZ, R125 ;  /* 0x000000ffff817224 */ /* 0x000fe200078e007d */
[----:B------:R-:W4:Y:S04]  /*1b40*/  LDL R124, [R1+0xe0] ;  /* 0x0000e000017c7983 */ /* 0x000f280000100800 */
[----:B------:R-:W3:Y:S01]  /*1b50*/  LDL R125, [R1+0xdc] ;  /* 0x0000dc00017d7983 */ /* 0x000ee20000100800 */
[----:B------:R-:W-:Y:S01]  /*1b60*/  MOV R150, R130 ;  /* 0x0000008200967202 */ /* 0x000fe20000000f00 */
[----:B------:R-:W-:Y:S01]  /*1b70*/  IMAD.MOV.U32 R149, RZ, RZ, R131 ;  /* 0x000000ffff957224 */ /* 0x000fe200078e0083 */
[----:B------:R-:W-:Y:S01]  /*1b80*/  MOV R131, R127 ;  /* 0x0000007f00837202 */ /* 0x000fe20000000f00 */
[----:B------:R-:W-:-:S02]  /*1b90*/  IMAD.MOV.U32 R130, RZ, RZ, R126 ;  /* 0x000000ffff827224 */ /* 0x000fc400078e007e */
[----:B------:R-:W3:Y:S01]  /*1ba0*/  LDL R126, [R1+0xd8] ;  /* 0x0000d800017e7983 */ /* 0x000ee20000100800 */
[----:B------:R-:W-:-:S03]  /*1bb0*/  IMAD.MOV.U32 R127, RZ, RZ, R8 ;  /* 0x000000ffff7f7224 */ /* 0x000fc600078e0008 */
[----:B------:R-:W3:Y:S01]  /*1bc0*/  LDL R8, [R1+0xe4] ;  /* 0x0000e40001087983 */ /* 0x000ee20000100800 */
[C---:B------:R-:W-:Y:S01]  /*1bd0*/  ISETP.GE.U32.AND P3, PT, R11.reuse, 0xe0, PT ;  /* 0x000000e00b00780c */ /* 0x040fe20003f66070 */
[----:B------:R-:W-:Y:S02]  /*1be0*/  @P0 IMAD.WIDE.U32 R16, R0, 0x20, R16 ;  /* 0x0000002000100825 */ /* 0x000fe400078e0010 */
[----:B--2---:R-:W-:Y:S01]  /*1bf0*/  @P0 STL.64 [R1+0x130], R156 ;  /* 0x0001309c01000387 */ /* 0x004fe20000100a00 */
[----:B------:R-:W-:-:S09]  /*1c00*/  ISETP.GE.U32.AND P5, PT, R11, 0x100, PT ;  /* 0x000001000b00780c */ /* 0x000fd20003fa6070 */
[----:B------:R-:W1:Y:S01]  /*1c10*/  @P3 LDC.64 R34, c[0x0][0x3d0] ;  /* 0x0000f400ff223b82 */ /* 0x000e620000000a00 */
[----:B------:R3:W-:Y:S04]  /*1c20*/  @P0 STL.64 [R1+0x138], R158 ;  /* 0x0001389e01000387 */ /* 0x0007e80000100a00 */
[----:B------:R-:W2:Y:S04]  /*1c30*/  LDL R176, [R1+0x120] ;  /* 0x0001200001b07983 */ /* 0x000ea80000100800 */
[----:B------:R-:W2:Y:S01]  /*1c40*/  LDL R177, [R1+0x124] ;  /* 0x0001240001b17983 */ /* 0x000ea20000100800 */
[----:B------:R-:W-:Y:S01]  /*1c50*/  @P0 VIADD R0, R0, 0x20 ;  /* 0x0000002000000836 */ /* 0x000fe20000000000 */
[----:B----4-:R-:W-:Y:S01]  /*1c60*/  MOV R160, R124 ;  /* 0x0000007c00a07202 */ /* 0x010fe20000000f00 */
[----:B------:R-:W4:Y:S01]  /*1c70*/  @P5 LDC.64 R14, c[0x0][0x3d0] ;  /* 0x0000f400ff0e5b82 */ /* 0x000f220000000a00 */
        /* <DEDUP_REMOVED lines=16> */
[----:B---3--:R-:W-:-:S02]  /*1d80*/  IMAD.MOV.U32 R159, RZ, RZ, R125 ;  /* 0x000000ffff9f7224 */ /* 0x008fc400078e007d */
[----:B------:R-:W3:Y:S01]  /*1d90*/  @P3 LDC.64 R124, c[0x0][0x3e8] ;  /* 0x0000fa00ff7c3b82 */ /* 0x000ee20000000a00 */
[----:B------:R-:W5:Y:S04]  /*1da0*/  @P0 LDG.E.128 R44, desc[UR8][R16.64] ;  /* 0x00000008102c0981 */ /* 0x000f68000c1e1d00 */
[----:B------:R4:W5:Y:S01]  /*1db0*/  @P0 LDG.E.128 R48, desc[UR8][R16.64+0x10] ;  /* 0x0000100810300981 */ /* 0x000962000c1e1d00 */
[----:B------:R-:W-:Y:S01]  /*1dc0*/  ISETP.GE.U32.AND P0, PT, R11, 0x120, PT ;  /* 0x000001200b00780c */ /* 0x000fe20003f06070 */
[----:B------:R-:W-:Y:S01]  /*1dd0*/  @P1 IMAD.WIDE.U32 R18, R0, 0x20, R18 ;  /* 0x0000002000121825 */ /* 0x000fe200078e0012 */
[----:B------:R-:W-:-:S03]  /*1de0*/  MOV R157, R127 ;  /* 0x0000007f009d7202 */ /* 0x000fc60000000f00 */
[C---:B------:R-:W-:Y:S01]  /*1df0*/  @P1 IMAD.WIDE.U32 R20, R0.reuse, 0x20, R20 ;  /* 0x0000002000141825 */ /* 0x040fe200078e0014 */
[----:B------:R-:W-:-:S03]  /*1e00*/  @P1 IADD3 R0, PT, PT, R0, 0x20, RZ ;  /* 0x0000002000001810 */ /* 0x000fc60007ffe0ff */
[----:B------:R-:W-:Y:S02]  /*1e10*/  IMAD.MOV.U32 R158, RZ, RZ, R126 ;  /* 0x000000ffff9e7224 */ /* 0x000fe400078e007e */
[----:B------:R-:W-:Y:S01]  /*1e20*/  IMAD.MOV.U32 R161, RZ, RZ, R8 ;  /* 0x000000ffffa17224 */ /* 0x000fe200078e0008 */
[----:B------:R-:W4:Y:S01]  /*1e30*/  @P5 LDC.64 R126, c[0x0][0x3e8] ;  /* 0x0000fa00ff7e5b82 */ /* 0x000f220000000a00 */
[----:B------:R-:W-:-:S04]  /*1e40*/  @P2 IMAD.WIDE.U32 R6, R0, 0x20, R2 ;  /* 0x0000002000062825 */ /* 0x000fc800078e0002 */
[----:B------:R-:W-:Y:S01]  /*1e50*/  IMAD.MOV.U32 R156, RZ, RZ, R128 ;  /* 0x000000ffff9c7224 */ /* 0x000fe200078e0080 */
[----:B------:R-:W-:Y:S01]  /*1e60*/  MOV R154, R130 ;  /* 0x00000082009a7202 */ /* 0x000fe20000000f00 */
[C---:B------:R-:W-:Y:S01]  /*1e70*/  @P2 IMAD.WIDE.U32 R22, R0.reuse, 0x20, R22 ;  /* 0x0000002000162825 */ /* 0x040fe200078e0016 */
[----:B------:R-:W4:Y:S03]  /*1e80*/  @P0 LDC.64 R2, c[0x0][0x3d0] ;  /* 0x0000f400ff020b82 */ /* 0x000f260000000a00 */
[----:B------:R-:W-:Y:S02]  /*1e90*/  IMAD.MOV.U32 R153, RZ, RZ, R131 ;  /* 0x000000ffff997224 */ /* 0x000fe400078e0083 */
[----:B------:R-:W-:Y:S01]  /*1ea0*/  IMAD.MOV.U32 R155, RZ, RZ, R129 ;  /* 0x000000ffff9b7224 */ /* 0x000fe200078e0081 */
[----:B------:R-:W-:Y:S01]  /*1eb0*/  ISETP.GE.U32.AND P6, PT, R11, 0x140, PT ;  /* 0x000001400b00780c */ /* 0x000fe20003fc6070 */
[----:B------:R-:W-:Y:S01]  /*1ec0*/  @P2 VIADD R0, R0, 0x20 ;  /* 0x0000002000002836 */ /* 0x000fe20000000000 */
[----:B------:R-:W4:Y:S01]  /*1ed0*/  @P0 LDC.64 R128, c[0x0][0x3e8] ;  /* 0x0000fa00ff800b82 */ /* 0x000f220000000a00 */
[----:B------:R1:W-:Y:S02]  /*1ee0*/  STL [R1+0x6c], RZ ;  /* 0x00006cff01007387 */ /* 0x0003e40000100800 */
[C---:B0-----:R-:W-:Y:S01]  /*1ef0*/  @P4 IMAD.WIDE.U32 R12, R0.reuse, 0x20, R4 ;  /* 0x00000020000c4825 */ /* 0x041fe200078e0004 */
[----:B------:R-:W-:Y:S01]  /*1f00*/  CS2R R250, SRZ ;  /* 0x0000000000fa7805 */ /* 0x000fe2000001ff00 */
[----:B------:R-:W5:Y:S02]  /*1f10*/  @P1 LDG.E.128 R52, desc[UR8][R20.64] ;  /* 0x0000000814341981 */ /* 0x000f64000c1e1d00 */
[----:B------:R-:W-:-:S02]  /*1f20*/  @P4 IMAD.WIDE.U32 R32, R0, 0x20, R32 ;  /* 0x0000002000204825 */ /* 0x000fc400078e0020 */
[----:B------:R-:W2:Y:S02]  /*1f30*/  @P4 LDG.E.128 R156, desc[UR8][R12.64+0x10] ;  /* 0x000010080c9c4981 */ /* 0x000ea4000c1e1d00 */
[----:B------:R-:W-:Y:S01]  /*1f40*/  @P4 VIADD R0, R0, 0x20 ;  /* 0x0000002000004836 */ /* 0x000fe20000000000 */
[----:B------:R-:W0:Y:S01]  /*1f50*/  @P6 LDC.64 R4, c[0x0][0x3e8] ;  /* 0x0000fa00ff046b82 */ /* 0x000e220000000a00 */
[----:B------:R-:W5:Y:S02]  /*1f60*/  @P1 LDG.E.128 R56, desc[UR8][R20.64+0x10] ;  /* 0x0000100814381981 */ /* 0x000f64000c1e1d00 */
[C---:B-1----:R-:W-:Y:S01]  /*1f70*/  @P3 IMAD.WIDE.U32 R34, R0.reuse, 0x20, R34 ;  /* 0x0000002000223825 */ /* 0x042fe200078e0022 */
[----:B------:R-:W-:Y:S01]  /*1f80*/  CS2R R248, SRZ ;  /* 0x0000000000f87805 */ /* 0x000fe2000001ff00 */
[----:B------:R-:W5:Y:S02]  /*1f90*/  @P2 LDG.E.128 R60, desc[UR8][R22.64] ;  /* 0x00000008163c2981 */ /* 0x000f64000c1e1d00 */
[C---:B---3--:R-:W-:Y:S01]  /*1fa0*/  @P3 IMAD.WIDE.U32 R124, R0.reuse, 0x20, R124 ;  /* 0x00000020007c3825 */ /* 0x048fe200078e007c */
[----:B------:R-:W-:Y:S01]  /*1fb0*/  @P3 IADD3 R0, PT, PT, R0, 0x20, RZ ;  /* 0x0000002000003810 */ /* 0x000fe20007ffe0ff */
[----:B------:R-:W3:Y:S01]  /*1fc0*/  @P3 LDG.E.128 R152, desc[UR8][R34.64] ;  /* 0x0000000822983981 */ /* 0x000ee2000c1e1d00 */
[----:B------:R-:W1:Y:S03]  /*1fd0*/  @P6 LDC.64 R130, c[0x0][0x3d0] ;  /* 0x0000f400ff826b82 */ /* 0x000e660000000a00 */
[C---:B----4-:R-:W-:Y:S01]  /*1fe0*/  @P5 IMAD.WIDE.U32 R14, R0.reuse, 0x20, R14 ;  /* 0x00000020000e5825 */ /* 0x050fe200078e000e */
[----:B------:R4:W3:Y:S03]  /*1ff0*/  @P3 LDG.E.128 R148, desc[UR8][R34.64+0x10] ;  /* 0x0000100822943981 */ /* 0x0008e6000c1e1d00 */
[C---:B------:R-:W-:Y:S01]  /*2000*/  @P5 IMAD.WIDE.U32 R126, R0.reuse, 0x20, R126 ;  /* 0x00000020007e5825 */ /* 0x040fe200078e007e */
[----:B------:R-:W3:Y:S03]  /*2010*/  @P5 LDG.E.128 R144, desc[UR8][R14.64] ;  /* 0x000000080e905981 */ /* 0x000ee6000c1e1d00 */
[----:B------:R-:W-:Y:S01]  /*2020*/  @P5 VIADD R0, R0, 0x20 ;  /* 0x0000002000005836 */ /* 0x000fe20000000000 */
[----:B------:R-:W3:Y:S03]  /*2030*/  @P5 LDG.E.128 R140, desc[UR8][R14.64+0x10] ;  /* 0x000010080e8c5981 */ /* 0x000ee6000c1e1d00 */
[C---:B------:R-:W-:Y:S01]  /*2040*/  @P0 IMAD.WIDE.U32 R16, R0.reuse, 0x20, R2 ;  /* 0x0000002000100825 */ /* 0x040fe200078e0002 */
[----:B------:R-:W5:Y:S04]  /*2050*/  @P3 LDG.E.128 R76, desc[UR8][R124.64] ;  /* 0x000000087c4c3981 */ /* 0x000f68000c1e1d00 */
[----:B------:R-:W3:Y:S04]  /*2060*/  @P0 LDG.E.128 R136, desc[UR8][R16.64] ;  /* 0x0000000810880981 */ /* 0x000ee8000c1e1d00 */
[----:B------:R-:W3:Y:S01]  /*2070*/  @P0 LDG.E.128 R132, desc[UR8][R16.64+0x10] ;  /* 0x0000100810840981 */ /* 0x000ee2000c1e1d00 */
[----:B------:R-:W-:-:S03]  /*2080*/  @P0 IMAD.WIDE.U32 R128, R0, 0x20, R128 ;  /* 0x0000002000800825 */ /* 0x000fc600078e0080 */
[----:B------:R-:W5:Y:S01]  /*2090*/  @P3 LDG.E.128 R80, desc[UR8][R124.64+0x10] ;  /* 0x000010087c503981 */ /* 0x000f62000c1e1d00 */
[----:B------:R-:W-:-:S03]  /*20a0*/  @P0 VIADD R0, R0, 0x20 ;  /* 0x0000002000000836 */ /* 0x000fc60000000000 */
[----:B------:R-:W5:Y:S01]  /*20b0*/  @P5 LDG.E.128 R84, desc[UR8][R126.64] ;  /* 0x000000087e545981 */ /* 0x000f62000c1e1d00 */
[----:B0-----:R-:W-:-:S03]  /*20c0*/  @P6 IMAD.WIDE.U32 R4, R0, 0x20, R4 ;  /* 0x0000002000046825 */ /* 0x001fc600078e0004 */
[----:B------:R-:W5:Y:S01]  /*20d0*/  @P5 LDG.E.128 R88, desc[UR8][R126.64+0x10] ;  /* 0x000010087e585981 */ /* 0x000f62000c1e1d00 */
[----:B-1----:R-:W-:-:S03]  /*20e0*/  @P6 IMAD.WIDE.U32 R2, R0, 0x20, R130 ;  /* 0x0000002000026825 */ /* 0x002fc600078e0082 */
[----:B------:R-:W5:Y:S04]  /*20f0*/  @P0 LDG.E.128 R92, desc[UR8][R128.64] ;  /* 0x00000008805c0981 */ /* 0x000f68000c1e1d00 */
[----:B------:R-:W5:Y:S04]  /*2100*/  @P0 LDG.E.128 R96, desc[UR8][R128.64+0x10] ;  /* 0x0000100880600981 */ /* 0x000f68000c1e1d00 */
[----:B------:R-:W5:Y:S04]  /*2110*/  @P6 LDG.E.128 R100, desc[UR8][R4.64] ;  /* 0x0000000804646981 */ /* 0x000f68000c1e1d00 */
[----:B------:R-:W5:Y:S04]  /*2120*/  @P6 LDG.E.128 R104, desc[UR8][R4.64+0x10] ;  /* 0x0000100804686981 */ /* 0x000f68000c1e1d00 */
[----:B------:R-:W5:Y:S04]  /*2130*/  @P6 LDG.E.128 R108, desc[UR8][R2.64] ;  /* 0x00000008026c6981 */ /* 0x000f68000c1e1d00 */
[----:B------:R-:W5:Y:S01]  /*2140*/  @P6 LDG.E.128 R112, desc[UR8][R2.64+0x10] ;  /* 0x0000100802706981 */ /* 0x000f62000c1e1d00 */
[----:B------:R-:W-:-:S02]  /*2150*/  CS2R R246, SRZ ;  /* 0x0000000000f67805 */ /* 0x000fc4000001ff00 */
[----:B------:R-:W-:Y:S02]  /*2160*/  CS2R R244, SRZ ;  /* 0x0000000000f47805 */ /* 0x000fe4000001ff00 */
[----:B------:R-:W-:Y:S01]  /*2170*/  CS2R R242, SRZ ;  /* 0x0000000000f27805 */ /* 0x000fe2000001ff00 */
[----:B--2---:R-:W2:Y:S01]  /*2180*/  @P1 LDG.E.128 R176, desc[UR8][R18.64] ;  /* 0x0000000812b01981 */ /* 0x004ea2000c1e1d00 */
[----:B------:R-:W-:Y:S02]  /*2190*/  CS2R R240, SRZ ;  /* 0x0000000000f07805 */ /* 0x000fe4000001ff00 */
[----:B------:R-:W-:Y:S02]  /*21a0*/  CS2R R238, SRZ ;  /* 0x0000000000ee7805 */ /* 0x000fe4000001ff00 */
[----:B------:R-:W-:Y:S01]  /*21b0*/  CS2R R236, SRZ ;  /* 0x0000000000ec7805 */ /* 0x000fe2000001ff00 */
[----:B------:R-:W3:Y:S01]  /*21c0*/  @P1 LDG.E.128 R172, desc[UR8][R18.64+0x10] ;  /* 0x0000100812ac1981 */ /* 0x000ee2000c1e1d00 */
[----:B------:R-:W-:-:S02]  /*21d0*/  CS2R R230, SRZ ;  /* 0x0000000000e67805 */ /* 0x000fc4000001ff00 */
[----:B------:R-:W-:Y:S02]  /*21e0*/  CS2R R228, SRZ ;  /* 0x0000000000e47805 */ /* 0x000fe4000001ff00 */
[----:B------:R-:W-:Y:S01]  /*21f0*/  CS2R R226, SRZ ;  /* 0x0000000000e27805 */ /* 0x000fe2000001ff00 */
[----:B------:R-:W3:Y:S01]  /*2200*/  @P2 LDG.E.128 R168, desc[UR8][R6.64] ;  /* 0x0000000806a82981 */ /* 0x000ee2000c1e1d00 */
[----:B------:R-:W-:Y:S02]  /*2210*/  CS2R R224, SRZ ;  /* 0x0000000000e07805 */ /* 0x000fe4000001ff00 */
[----:B------:R-:W-:Y:S02]  /*2220*/  CS2R R222, SRZ ;  /* 0x0000000000de7805 */ /* 0x000fe4000001ff00 */
[----:B------:R-:W-:Y:S01]  /*2230*/  CS2R R220, SRZ ;  /* 0x0000000000dc7805 */ /* 0x000fe2000001ff00 */
[----:B------:R-:W3:Y:S01]  /*2240*/  @P2 LDG.E.128 R164, desc[UR8][R6.64+0x10] ;  /* 0x0000100806a42981 */ /* 0x000ee2000c1e1d00 */
[----:B------:R-:W-:-:S02]  /*2250*/  CS2R R218, SRZ ;  /* 0x0000000000da7805 */ /* 0x000fc4000001ff00 */
[----:B------:R-:W-:Y:S01]  /*2260*/  CS2R R216, SRZ ;  /* 0x0000000000d87805 */ /* 0x000fe2000001ff00 */
[----:B------:R0:W5:Y:S04]  /*2270*/  @P2 LDG.E.128 R64, desc[UR8][R22.64+0x10] ;  /* 0x0000100816402981 */ /* 0x000168000c1e1d00 */
[----:B------:R-:W3:Y:S04]  /*2280*/  @P4 LDG.E.128 R160, desc[UR8][R12.64] ;  /* 0x000000080ca04981 */ /* 0x000ee8000c1e1d00 */
[----:B------:R1:W-:Y:S01]  /*2290*/  STL [R1+0x68], RZ ;  /* 0x000068ff01007387 */ /* 0x0003e20000100800 */
[----:B----4-:R-:W-:-:S02]  /*22a0*/  CS2R R34, SRZ ;  /* 0x0000000000227805 */ /* 0x010fc4000001ff00 */
[----:B------:R-:W-:Y:S02]  /*22b0*/  @P6 CS2R R122, SRZ ;  /* 0x00000000007a6805 */ /* 0x000fe4000001ff00 */
[----:B------:R-:W-:Y:S01]  /*22c0*/  @P6 CS2R R120, SRZ ;  /* 0x0000000000786805 */ /* 0x000fe2000001ff00 */
[----:B------:R-:W5:Y:S01]  /*22d0*/  @P4 LDG.E.128 R68, desc[UR8][R32.64] ;  /* 0x0000000820444981 */ /* 0x000f62000c1e1d00 */
[----:B------:R-:W-:Y:S02]  /*22e0*/  @P6 CS2R R118, SRZ ;  /* 0x0000000000766805 */ /* 0x000fe4000001ff00 */
[----:B------:R-:W-:Y:S02]  /*22f0*/  @P6 CS2R R116, SRZ ;  /* 0x0000000000746805 */ /* 0x000fe4000001ff00 */
[----:B0-----:R-:W-:Y:S01]  /*2300*/  CS2R R22, SRZ ;  /* 0x0000000000167805 */ /* 0x001fe2000001ff00 */
[----:B------:R0:W5:Y:S01]  /*2310*/  @P4 LDG.E.128 R72, desc[UR8][R32.64+0x10] ;  /* 0x0000100820484981 */ /* 0x000162000c1e1d00 */
[----:B------:R-:W-:-:S02]  /*2320*/  CS2R R20, SRZ ;  /* 0x0000000000147805 */ /* 0x000fc4000001ff00 */
[----:B------:R-:W-:Y:S02]  /*2330*/  CS2R R18, SRZ ;  /* 0x0000000000127805 */ /* 0x000fe4000001ff00 */
[----:B------:R-:W-:Y:S02]  /*2340*/  CS2R R16, SRZ ;  /* 0x0000000000107805 */ /* 0x000fe4000001ff00 */
[----:B0-----:R-:W-:Y:S01]  /*2350*/  CS2R R32, SRZ ;  /* 0x0000000000207805 */ /* 0x001fe2000001ff00 */
[----:B--2---:R1:W-:Y:S04]  /*2360*/  @P1 STL.64 [R1+0x120], R176 ;  /* 0x000120b001001387 */ /* 0x0043e80000100a00 */
[----:B------:R1:W-:Y:S04]  /*2370*/  @P1 STL.64 [R1+0x128], R178 ;  /* 0x000128b201001387 */ /* 0x0003e80000100a00 */
[----:B---3--:R1:W-:Y:S04]  /*2380*/  @P1 STL.64 [R1+0x110], R172 ;  /* 0x000110ac01001387 */ /* 0x0083e80000100a00 */
        /* <DEDUP_REMOVED lines=47> */
.L_x_39743:
[----:B------:R-:W-:Y:S05]  /*2680*/  BSYNC.RECONVERGENT B0 ;  /* 0x0000000000007941 */ /* 0x000fea0003800200 */
.L_x_39741:
[----:B------:R-:W2:Y:S01]  /*2690*/  S2UR UR5, SR_CTAID.X ;  /* 0x00000000000579c3 */ /* 0x000ea20000002500 */
[----:B------:R-:W3:Y:S01]  /*26a0*/  LDCU UR12, c[0x0][0x384] ;  /* 0x00007080ff0c77ac */ /* 0x000ee20008000800 */
[----:B------:R-:W-:Y:S01]  /*26b0*/  SHF.R.U32.HI R15, RZ, 0x5, R9 ;  /* 0x00000005ff0f7819 */ /* 0x000fe20000011609 */
[----:B--2---:R-:W-:-:S06]  /*26c0*/  USHF.L.U32 UR4, UR5, 0x2, URZ ;  /* 0x0000000205047899 */ /* 0x004fcc00080006ff */
[----:B------:R-:W-:-:S04]  /*26d0*/  LOP3.LUT R15, R15, UR4, RZ, 0xfc, !PT ;  /* 0x000000040f0f7c12 */ /* 0x000fc8000f8efcff */
[----:B---3--:R-:W-:-:S13]  /*26e0*/  ISETP.GE.AND P0, PT, R15, UR12, PT ;  /* 0x0000000c0f007c0c */ /* 0x008fda000bf06270 */
[----:B------:R-:W-:Y:S05]  /*26f0*/  @P0 EXIT ;  /* 0x000000000000094d */ /* 0x000fea0003800000 */
[----:B------:R-:W2:Y:S01]  /*2700*/  LDC R0, c[0x0][0x360] ;  /* 0x0000d800ff007b82 */ /* 0x000ea20000000800 */
[----:B----4-:R-:W-:Y:S01]  /*2710*/  MOV R2, UR10 ;  /* 0x0000000a00027c02 */ /* 0x010fe20008000f00 */
[----:B------:R-:W-:Y:S01]  /*2720*/  UIADD3 UR4, UPT, UPT, UR10, -0x61c88647, URZ ;  /* 0x9e3779b90a047890 */ /* 0x000fe2000fffe0ff */
[----:B------:R-:W3:Y:S01]  /*2730*/  LDCU.64 UR18, c[0x0][0x3e0] ;  /* 0x00007c00ff1277ac */ /* 0x000ee20008000a00 */
[----:B------:R-:W-:Y:S02]  /*2740*/  UIADD3 UR12, UPT, UPT, UR11, -0x24c28bd8, URZ ;  /* 0xdb3d74280b0c7890 */ /* 0x000fe4000fffe0ff */
[----:B------:R-:W-:Y:S02]  /*2750*/  UIADD3 UR13, UPT, UPT, UR11, -0x695add53, URZ ;  /* 0x96a522ad0b0d7890 */ /* 0x000fe4000fffe0ff */
[----:B------:R-:W-:Y:S01]  /*2760*/  UIADD3 UR16, UPT, UPT, UR10, -0x700cb87f, URZ ;  /* 0x8ff347810a107890 */ /* 0x000fe2000fffe0ff */
[----:B------:R-:W4:Y:S01]  /*2770*/  LDCU.U8 UR14, c[0x0][0x410] ;  /* 0x00008200ff0e77ac */ /* 0x000f220008000000 */
[----:B------:R-:W0:Y:S01]  /*2780*/  LDCU UR15, c[0x0][0x448] ;  /* 0x00008900ff0f77ac */ /* 0x000e220008000800 */
[----:B---3--:R-:W-:Y:S01]  /*2790*/  UISETP.NE.U32.AND UP0, UPT, UR18, URZ, UPT ;  /* 0x000000ff1200728c */ /* 0x008fe2000bf05070 */
[----:B--2---:R-:W-:Y:S01]  /*27a0*/  IMAD R9, R0, UR5, R9 ;  /* 0x0000000500097c24 */ /* 0x004fe2000f8e0209 */
[----:B------:R-:W2:Y:S01]  /*27b0*/  LDCU UR5, c[0x0][0x388] ;  /* 0x00007100ff0577ac */ /* 0x000ea20008000800 */
[----:B------:R-:W-:Y:S01]  /*27c0*/  IMAD.HI.U32 R0, R10, -0x2daee0ad, RZ ;  /* 0xd2511f530a007827 */ /* 0x000fe200078e00ff */
[----:B------:R-:W-:-:S03]  /*27d0*/  UISETP.NE.AND.EX UP0, UPT, UR19, URZ, UPT, UP0 ;  /* 0x000000ff1300728c */ /* 0x000fc6000bf05300 */
[----:B------:R-:W-:Y:S01]  /*27e0*/  IMAD.HI.U32 R3, R9, -0x326172a9, RZ ;  /* 0xcd9e8d5709037827 */ /* 0x000fe200078e00ff */
[----:B------:R-:W-:-:S03]  /*27f0*/  LOP3.LUT R0, R0, UR11, RZ, 0x3c, !PT ;  /* 0x0000000b00007c12 */ /* 0x000fc6000f8e3cff */
        /* <DEDUP_REMOVED lines=56> */
[----:B------:R-:W-:Y:S01]  /*2b80*/  IMAD R3, R0, -0x2daee0ad, RZ ;  /* 0xd2511f5300037824 */ /* 0x000fe200078e02ff */
[----:B------:R-:W-:Y:S01]  /*2b90*/  LOP3.LUT R2, R5, UR4, R2, 0x96, !PT ;  /* 0x0000000405027c12 */ /* 0x000fe2000f8e9602 */
[----:B------:R-:W-:-:S04]  /*2ba0*/  UIADD3 UR4, UPT, UPT, UR10, -0xe443238, URZ ;  /* 0xf1bbcdc80a047890 */ /* 0x000fc8000fffe0ff */
[----:B------:R-:W-:-:S04]  /*2bb0*/  IMAD.HI.U32 R5, R2, -0x326172a9, RZ ;  /* 0xcd9e8d5702057827 */ /* 0x000fc800078e00ff */
[----:B------:R-:W-:Y:S01]  /*2bc0*/  IMAD R2, R2, -0x326172a9, RZ ;  /* 0xcd9e8d5702027824 */ /* 0x000fe200078e02ff */
[----:B------:R-:W-:Y:S01]  /*2bd0*/  LOP3.LUT R5, R6, UR4, R5, 0x96, !PT ;  /* 0x0000000406057c12 */ /* 0x000fe2000f8e9605 */
[----:B------:R-:W-:Y:S01]  /*2be0*/  IMAD.HI.U32 R6, R4, -0x2daee0ad, RZ ;  /* 0xd2511f5304067827 */ /* 0x000fe200078e00ff */
[----:B------:R-:W-:-:S03]  /*2bf0*/  ULOP3.LUT UR4, UR6, 0x3, URZ, 0xc0, !UPT ;  /* 0x0000000306047892 */ /* 0x000fc6000f8ec0ff */
[----:B------:R-:W-:Y:S01]  /*2c00*/  IMAD.HI.U32 R8, R5, -0x2daee0ad, RZ ;  /* 0xd2511f5305087827 */ /* 0x000fe200078e00ff */
[----:B------:R-:W-:-:S03]  /*2c10*/  LOP3.LUT R6, R3, UR12, R6, 0x96, !PT ;  /* 0x0000000c03067c12 */ /* 0x000fc6000f8e9606 */
[----:B------:R-:W-:Y:S02]  /*2c20*/  IMAD R3, R4, -0x2daee0ad, RZ ;  /* 0xd2511f5304037824 */ /* 0x000fe400078e02ff */
[----:B------:R-:W-:-:S03]  /*2c30*/  IMAD.HI.U32 R7, R6, -0x326172a9, RZ ;  /* 0xcd9e8d5706077827 */ /* 0x000fc600078e00ff */
[----:B------:R-:W-:Y:S01]  /*2c40*/  LOP3.LUT R8, R3, UR13, R8, 0x96, !PT ;  /* 0x0000000d03087c12 */ /* 0x000fe2000f8e9608 */
[----:B------:R-:W-:Y:S01]  /*2c50*/  IMAD R6, R6, -0x326172a9, RZ ;  /* 0xcd9e8d5706067824 */ /* 0x000fe200078e02ff */
[----:B------:R-:W-:Y:S01]  /*2c60*/  LOP3.LUT R7, R2, UR16, R7, 0x96, !PT ;  /* 0x0000001002077c12 */ /* 0x000fe2000f8e9607 */
[----:B------:R-:W-:Y:S01]  /*2c70*/  IMAD R5, R5, -0x2daee0ad, RZ ;  /* 0xd2511f5305057824 */ /* 0x000fe200078e02ff */
[----:B------:R-:W-:Y:S01]  /*2c80*/  MOV R2, UR4 ;  /* 0x0000000400027c02 */ /* 0x000fe20008000f00 */
[----:B------:R-:W-:Y:S01]  /*2c90*/  IMAD.MOV.U32 R4, RZ, RZ, RZ ;  /* 0x000000ffff047224 */ /* 0x000fe200078e00ff */
[----:B------:R-:W3:Y:S01]  /*2ca0*/  LDCU.64 UR12, c[0x0][0x3a0] ;  /* 0x00007400ff0c77ac */ /* 0x000ee20008000a00 */
[----:B0-2-4-:R-:W-:-:S07]  /*2cb0*/  IMAD.U32 R3, RZ, RZ, UR7 ;  /* 0x00000007ff037e24 */ /* 0x015fce000f8e00ff */
.L_x_40604:
        /* <DEDUP_REMOVED lines=21> */
[----:B-1----:R-:W0:Y:S02]  /*2e10*/  LDC.64 R132, c[0x0][0x390] ;  /* 0x0000e400ff847b82 */ /* 0x002e240000000a00 */
[----:B0-----:R-:W-:-:S05]  /*2e20*/  IMAD.WIDE.U32 R132, R0, 0x10, R132 ;  /* 0x0000001000847825 */ /* 0x001fca00078e0084 */
[----:B------:R0:W5:Y:S01]  /*2e30*/  LDG.E.128 R136, desc[UR8][R132.64] ;  /* 0x0000000884887981 */ /* 0x000162000c1e1d00 */
[----:B---3--:R-:W-:-:S04]  /*2e40*/  UISETP.NE.U32.AND UP1, UPT, UR12, URZ, UPT ;  /* 0x000000ff0c00728c */ /* 0x008fc8000bf25070 */
        /* <DEDUP_REMOVED lines=17> */
.L_x_88328:
[----:B------:R-:W-:Y:S05]  /*2f60*/  BRX R132 -0x2f70                                       (*"BRANCH_TARGETS .L_x_88329,.L_x_88330,.L_x_88331"*) ;  /* 0xffffffd084247949 */ /* 0x000fea000383ffff */
.L_x_88331:
[----:B------:R-:W-:Y:S01]  /*2f70*/  VIADD R133, R2, 0x1 ;  /* 0x0000000102857836 */ /* 0x000fe20000000000 */
[----:B------:R-:W-:Y:S01]  /*2f80*/  MOV R132, R7 ;  /* 0x0000000700847202 */ /* 0x000fe20000000f00 */
[----:B------:R-:W-:Y:S01]  /*2f90*/  IMAD.MOV.U32 R14, RZ, RZ, R5 ;  /* 0x000000ffff0e7224 */ /* 0x000fe200078e0005 */
[----:B------:R-:W-:Y:S06]  /*2fa0*/  BRA `(.L_x_39748) ;  /* 0x0000000400387947 */ /* 0x000fec0003800000 */
.L_x_88329:
[----:B------:R-:W-:Y:S01]  /*2fb0*/  IMAD.MOV.U32 R14, RZ, RZ, R5 ;  /* 0x000000ffff0e7224 */ /* 0x000fe200078e0005 */
[----:B------:R-:W-:Y:S01]  /*2fc0*/  MOV R132, R8 ;  /* 0x0000000800847202 */ /* 0x000fe20000000f00 */
[----:B------:R-:W-:Y:S01]  /*2fd0*/  IMAD.MOV.U32 R133, RZ, RZ, 0x3 ;  /* 0x00000003ff857424 */ /* 0x000fe200078e00ff */
[----:B------:R-:W-:Y:S06]  /*2fe0*/  BRA `(.L_x_39748) ;  /* 0x0000000400287947 */ /* 0x000fec0003800000 */
.L_x_88330:
        /* <DEDUP_REMOVED lines=12> */
.L_x_39750:
[----:B------:R-:W-:Y:S05]  /*30b0*/  BSYNC.RECONVERGENT B2 ;  /* 0x0000000000027941 */ /* 0x000fea0003800200 */
.L_x_39749:
        /* <DEDUP_REMOVED lines=61> */
.L_x_39748:
[----:B------:R-:W-:Y:S05]  /*3490*/  BSYNC.RECONVERGENT B1 ;  /* 0x0000000000017941 */ /* 0x000fea0003800200 */
.L_x_39747:
        /* <DEDUP_REMOVED lines=10> */
[----:B-----5:R-:W-:-:S05]  /*3540*/  SHF.L.U32 R2, R136, 0x10, RZ ;  /* 0x0000001088027819 */ /* 0x020fca00000006ff */
[----:B------:R-:W-:-:S04]  /*3550*/  FMUL.FTZ R2, R2, R13 ;  /* 0x0000000d02027220 */ /* 0x000fc80000410000 */
[----:B-1----:R-:W-:-:S05]  /*3560*/  FMUL.FTZ R2, R2, R232 ;  /* 0x000000e802027220 */ /* 0x002fca0000410000 */
[----:B------:R-:W-:Y:S02]  /*3570*/  FSEL R5, R2, RZ, !P0 ;  /* 0x000000ff02057208 */ /* 0x000fe40004000000 */
[----:B------:R-:W-:Y:S02]  /*3580*/  PLOP3.LUT P0, PT, P0, PT, PT, 0x8, 0x80 ;  /* 0x000000000080781c */ /* 0x000fe4000070e170 */
[----:B------:R-:W-:Y:S01]  /*3590*/  PRMT R2, R136, 0x7632, R2 ;  /* 0x0000763288027816 */ /* 0x000fe20000000002 */
        /* <DEDUP_REMOVED lines=12> */
.L_x_39753:
        /* <DEDUP_REMOVED lines=12> */
.L_x_39755:
[----:B------:R-:W-:Y:S05]  /*3720*/  BSYNC.RECONVERGENT B2 ;  /* 0x0000000000027941 */ /* 0x000fea0003800200 */
.L_x_39754:
        /* <DEDUP_REMOVED lines=61> */
.L_x_39752:
[----:B------:R-:W-:Y:S05]  /*3b00*/  BSYNC.RECONVERGENT B1 ;  /* 0x0000000000017941 */ /* 0x000fea0003800200 */
.L_x_39751:
        /* <DEDUP_REMOVED lines=22> */
.L_x_39758:
        /* <DEDUP_REMOVED lines=12> */
.L_x_39760:
[----:B------:R-:W-:Y:S05]  /*3d30*/  BSYNC.RECONVERGENT B2 ;  /* 0x0000000000027941 */ /* 0x000fea0003800200 */
.L_x_39759:
        /* <DEDUP_REMOVED lines=57> */
[----:B------:R-:W-:Y:S01]  /*40d0*/  IMAD.MOV.U32 R14, RZ, RZ, R6 ;  /* 0x000000ffff0e7224 */ /* 0x000fe200078e0006 */
[----:B------:R-:W-:Y:S01]  /*40e0*/  UIADD3 UR4, UPT, UPT, UR10, -0x700cb87f, URZ ;  /* 0x8ff347810a047890 */ /* 0x000fe2000fffe0ff */
[----:B------:R-:W-:-:S05]  /*40f0*/  IMAD.WIDE.U32 R6, R5, -0x326172a9, RZ ;  /* 0xcd9e8d5705067825 */ /* 0x000fca00078e00ff */
[----:B------:R-:W-:-:S07]  /*4100*/  LOP3.LUT R7, R134, UR4, R7, 0x96, !PT ;  /* 0x0000000486077c12 */ /* 0x000fce000f8e9607 */
.L_x_39757:
[----:B------:R-:W-:Y:S05]  /*4110*/  BSYNC.RECONVERGENT B1 ;  /* 0x0000000000017941 */ /* 0x000fea0003800200 */
.L_x_39756:
        /* <DEDUP_REMOVED lines=10> */
[----:B------:R-:W-:Y:S02]  /*41c0*/  PLOP3.LUT P1, PT, P1, PT, PT, 0x8, 0x80 ;  /* 0x000000000080781c */ /* 0x000fe40000f2e170 */
[----:B------:R-:W-:Y:S01]  /*41d0*/  PRMT R2, R137, 0x7632, R2 ;  /* 0x0000763289027816 */ /* 0x000fe20000000002 */
        /* <DEDUP_REMOVED lines=11> */
.L_x_39763:
        /* <DEDUP_REMOVED lines=12> */
.L_x_39765:
[----:B------:R-:W-:Y:S05]  /*4350*/  BSYNC.RECONVERGENT B2 ;  /* 0x0000000000027941 */ /* 0x000fea0003800200 */
.L_x_39764:
        /* <DEDUP_REMOVED lines=61> */
.L_x_39762:
[----:B------:R-:W-:Y:S05]  /*4730*/  BSYNC.RECONVERGENT B1 ;  /* 0x0000000000017941 */ /* 0x000fea0003800200 */
.L_x_39761:
        /* <DEDUP_REMOVED lines=22> */
.L_x_39768:
        /* <DEDUP_REMOVED lines=12> */
.L_x_39770:
[----:B------:R-:W-:Y:S05]  /*4960*/  BSYNC.RECONVERGENT B2 ;  /* 0x0000000000027941 */ /* 0x000fea0003800200 */
.L_x_39769:
        /* <DEDUP_REMOVED lines=58> */
[----:B------:R-:W-:Y:S01]  /*4d10*/  MOV R14, R6 ;  /* 0x00000006000e7202 */ /* 0x000fe20000000f00 */
[----:B------:R-:W-:-:S05]  /*4d20*/  IMAD.WIDE.U32 R6, R5, -0x326172a9, RZ ;  /* 0xcd9e8d5705067825 */ /* 0x000fca00078e00ff */
[----:B------:R-:W-:-:S07]  /*4d30*/  LOP3.LUT R7, R136, UR4, R7, 0x96, !PT ;  /* 0x0000000488077c12 */ /* 0x000fce000f8e9607 */
.L_x_39767:
[----:B------:R-:W-:Y:S05]  /*4d40*/  BSYNC.RECONVERGENT B1 ;  /* 0x0000000000017941 */ /* 0x000fea0003800200 */
.L_x_39766:
[----:B------:R-:W-:Y:S01]  /*4d50*/  I2FP.F32.U32 R2, R2 ;  /* 0x0000000200027245 */ /* 0x000fe20000201000 */
[----:B------:R-:W-:Y:S01]  /*4d60*/  BSSY.RECONVERGENT B1, `(.L_x_39771) ;  /* 0x0000060000017945 */ /* 0x000fe20003800200 */
[----:B------:R-:W-:-:S03]  /*4d70*/  ISETP.NE.AND P4, PT, R137, 0x1, PT ;  /* 0x000000018900780c */ /* 0x000fc60003f85270 */
[----:B------:R-:W-:-:S05]  /*4d80*/  FFMA.FTZ R2, R2, R234, 1.1641532182693481445e-10 ;  /* 0x2f00000002027423 */ /* 0x000fca00000100ea */
[----:B------:R-:W-:Y:S01]  /*4d90*/  FSETP.GTU.FTZ.AND P3, PT, R2, R233, PT ;  /* 0x000000e90200720b */ /* 0x000fe20003f7c000 */
[----:B------:R-:W-:-:S04]  /*4da0*/  IMAD.U32 R2, R138, 0x10000, RZ ;  /* 0x000100008a027824 */ /* 0x000fc800078e00ff */
[----:B------:R-:W-:-:S04]  /*4db0*/  FMUL.FTZ R2, R2, R13 ;  /* 0x0000000d02027220 */ /* 0x000fc80000410000 */
[----:B------:R-:W-:-:S05]  /*4dc0*/  FMUL.FTZ R2, R2, R232 ;  /* 0x000000e802027220 */ /* 0x000fca0000410000 */
[----:B------:R-:W-:Y:S02]  /*4dd0*/  FSEL R5, R2, RZ, !P3 ;  /* 0x000000ff02057208 */ /* 0x000fe40005800000 */
[----:B------:R-:W-:Y:S01]  /*4de0*/  PRMT R2, R138, 0x7632, R2 ;  /* 0x000076328a027816 */ /* 0x000fe20000000002 */
[----:B------:R-:W-:Y:S01]  /*4df0*/  HFMA2 R138, -RZ, RZ, 0, 1.1920928955078125e-07 ;  /* 0x00000002ff8a7431 */ /* 0x000fe200000001ff */
[----:B------:R-:W-:Y:S01]  /*4e00*/  PLOP3.LUT P3, PT, P3, PT, PT, 0x8, 0x80 ;  /* 0x000000000080781c */ /* 0x000fe20001f6e170 */
[----:B------:R-:W-:Y:S01]  /*4e10*/  FFMA.FTZ R136, R5, R28, R128 ;  /* 0x0000001c05887223 */ /* 0x000fe20000010080 */
        /* <DEDUP_REMOVED lines=10> */
.L_x_39773:
        /* <DEDUP_REMOVED lines=12> */
.L_x_39775:
[----:B------:R-:W-:Y:S05]  /*4f80*/  BSYNC.RECONVERGENT B2 ;  /* 0x0000000000027941 */ /* 0x000fea0003800200 */
.L_x_39774:
        /* <DEDUP_REMOVED lines=61> */
.L_x_39772:
[----:B------:R-:W-:Y:S05]  /*5360*/  BSYNC.RECONVERGENT B1 ;  /* 0x0000000000017941 */ /* 0x000fea0003800200 */
.L_x_39771:
        /* <DEDUP_REMOVED lines=22> */
.L_x_39778:
        /* <DEDUP_REMOVED lines=12> */
.L_x_39780:
[----:B------:R-:W-:Y:S05]  /*5590*/  BSYNC.RECONVERGENT B2 ;  /* 0x0000000000027941 */ /* 0x000fea0003800200 */
.L_x_39779:
        /* <DEDUP_REMOVED lines=60> */
[----:B------:R-:W-:-:S07]  /*5960*/  IMAD.MOV.U32 R212, RZ, RZ, RZ ;  /* 0x000000ffffd47224 */ /* 0x000fce00078e00ff */
.L_x_39777:
[----:B------:R-:W-:Y:S05]  /*5970*/  BSYNC.RECONVERGENT B1 ;  /* 0x0000000000017941 */ /* 0x000fea0003800200 */
.L_x_39776:
[----:B------:R-:W-:Y:S01]  /*5980*/  I2FP.F32.U32 R2, R2 ;  /* 0x0000000200027245 */ /* 0x000fe20000201000 */
[----:B------:R-:W-:Y:S01]  /*5990*/  BSSY.RECONVERGENT B1, `(.L_x_39781) ;  /* 0x0000063000017945 */ /* 0x000fe20003800200 */
[----:B------:R-:W-:Y:S02]  /*59a0*/  ISETP.NE.AND P6, PT, R212, 0x1, PT ;  /* 0x00000001d400780c */ /* 0x000fe40003fc5270 */
[----:B------:R-:W-:Y:S01]  /*59b0*/  PRMT R5, R139, 0x7632, R5 ;  /* 0x000076328b057816 */ /* 0x000fe20000000005 */
[----:B------:R-:W-:-:S05]  /*59c0*/  FFMA.FTZ R2, R2, R234, 1.1641532182693481445e-10 ;  /* 0x2f00000002027423 */ /* 0x000fca00000100ea */
[----:B------:R-:W-:Y:S02]  /*59d0*/  FSETP.GTU.FTZ.AND P5, PT, R2, R233, PT ;  /* 0x000000e90200720b */ /* 0x000fe40003fbc000 */
[----:B------:R-:W-:Y:S01]  /*59e0*/  SHF.L.U32 R2, R139, 0x10, RZ ;  /* 0x000000108b027819 */ /* 0x000fe200000006ff */
[----:B------:R-:W-:-:S04]  /*59f0*/  IMAD.MOV.U32 R139, RZ, RZ, R6 ;  /* 0x000000ffff8b7224 */ /* 0x000fc800078e0006 */
        /* <DEDUP_REMOVED lines=15> */
.L_x_39783:
        /* <DEDUP_REMOVED lines=15> */
.L_x_39785:
[----:B------:R-:W-:Y:S05]  /*5be0*/  BSYNC.RECONVERGENT B2 ;  /* 0x0000000000027941 */ /* 0x000fea0003800200 */
.L_x_39784:
        /* <DEDUP_REMOVED lines=61> */
.L_x_39782:
[----:B------:R-:W-:Y:S05]  /*5fc0*/  BSYNC.RECONVERGENT B1 ;  /* 0x0000000000017941 */ /* 0x000fea0003800200 */
.L_x_39781:
        /* <DEDUP_REMOVED lines=10> */
.L_x_39746:
        /* <DEDUP_REMOVED lines=16> */
.L_x_39789:
        /* <DEDUP_REMOVED lines=12> */
.L_x_39791:
[----:B------:R-:W-:Y:S05]  /*6230*/  BSYNC.RECONVERGENT B2 ;  /* 0x0000000000027941 */ /* 0x000fea0003800200 */
.L_x_39790:
        /* <DEDUP_REMOVED lines=59> */
[----:B------:R-:W-:Y:S01]  /*65f0*/  LOP3.LUT R7, R132, UR4, R7, 0x96, !PT ;  /* 0x0000000484077c12 */ /* 0x000fe2000f8e9607 */
[----:B------:R-:W-:-:S07]  /*6600*/  IMAD.MOV.U32 R132, RZ, RZ, R5 ;  /* 0x000000ffff847224 */ /* 0x000fce00078e0005 */
.L_x_39788:
[----:B------:R-:W-:Y:S05]  /*6610*/  BSYNC.RECONVERGENT B1 ;  /* 0x0000000000017941 */ /* 0x000fea0003800200 */
.L_x_39787:
        /* <DEDUP_REMOVED lines=10> */
[----:B-----5:R-:W-:-:S03]  /*66c0*/  IMAD.U32 R2, R136, 0x10000, RZ ;  /* 0x0001000088027824 */ /* 0x020fc600078e00ff */
[----:B------:R-:W-:Y:S01]  /*66d0*/  PLOP3.LUT P2, PT, P0, PT, PT, 0x8, 0x80 ;  /* 0x000000000080781c */ /* 0x000fe2000074e170 */
[----:B------:R-:W-:-:S04]  /*66e0*/  FMUL.FTZ R2, R2, R13 ;  /* 0x0000000d02027220 */ /* 0x000fc80000410000 */
[----:B-1----:R-:W-:Y:S01]  /*66f0*/  FMUL.FTZ R5, R2, R232 ;  /* 0x000000e802057220 */ /* 0x002fe20000410000 */
[----:B------:R-:W-:-:S04]  /*6700*/  PRMT R2, R136, 0x7632, R2 ;  /* 0x0000763288027816 */ /* 0x000fc80000000002 */
[----:B------:R-:W-:Y:S01]  /*6710*/  FSEL R132, R5, RZ, !P0 ;  /* 0x000000ff05847208 */ /* 0x000fe20004000000 */
        /* <DEDUP_REMOVED lines=11> */
.L_x_39794:
        /* <DEDUP_REMOVED lines=12> */
.L_x_39796:
[----:B------:R-:W-:Y:S05]  /*6890*/  BSYNC.RECONVERGENT B2 ;  /* 0x0000000000027941 */ /* 0x000fea0003800200 */
.L_x_39795:
        /* <DEDUP_REMOVED lines=61> */
.L_x_39793:
[----:B------:R-:W-:Y:S05]  /*6c70*/  BSYNC.RECONVERGENT B1 ;  /* 0x0000000000017941 */ /* 0x000fea0003800200 */
.L_x_39792:
        /* <DEDUP_REMOVED lines=21> */
.L_x_39799:
        /* <DEDUP_REMOVED lines=12> */
.L_x_39801:
[----:B------:R-:W-:Y:S05]  /*6e90*/  BSYNC.RECONVERGENT B2 ;  /* 0x0000000000027941 */ /* 0x000fea0003800200 */
.L_x_39800:
        /* <DEDUP_REMOVED lines=60> */
[----:B------:R-:W-:-:S07]  /*7260*/  LOP3.LUT R7, R134, UR4, R7, 0x96, !PT ;  /* 0x0000000486077c12 */ /* 0x000fce000f8e9607 */
.L_x_39798:
[----:B------:R-:W-:Y:S05]  /*7270*/  BSYNC.RECONVERGENT B1 ;  /* 0x0000000000017941 */ /* 0x000fea0003800200 */
.L_x_39797:
[----:B------:R-:W-:Y:S01]  /*7280*/  I2FP.F32.U32 R2, R2 ;  /* 0x0000000200027245 */ /* 0x000fe20000201000 */
[----:B------:R-:W-:Y:S01]  /*7290*/  BSSY.RECONVERGENT B1, `(.L_x_39802) ;  /* 0x000005f000017945 */ /* 0x000fe20003800200 */
[----:B------:R-:W-:Y:S01]  /*72a0*/  ISETP.NE.AND P3, PT, R135, 0x1, PT ;  /* 0x000000018700780c */ /* 0x000fe20003f65270 */
[----:B------:R-:W-:Y:S02]  /*72b0*/  IMAD.MOV.U32 R136, RZ, RZ, 0x2 ;  /* 0x00000002ff887424 */ /* 0x000fe400078e00ff */
[----:B------:R-:W-:-:S05]  /*72c0*/  FFMA.FTZ R2, R2, R233, 1.1641532182693481445e-10 ;  /* 0x2f00000002027423 */ /* 0x000fca00000100e9 */
[----:B------:R-:W-:Y:S02]  /*72d0*/  FSETP.GTU.FTZ.AND P2, PT, R2, R234, PT ;  /* 0x000000ea0200720b */ /* 0x000fe40003f5c000 */
[----:B------:R-:W-:Y:S02]  /*72e0*/  SHF.L.U32 R2, R137, 0x10, RZ ;  /* 0x0000001089027819 */ /* 0x000fe400000006ff */
[----:B------:R-:W-:-:S03]  /*72f0*/  PLOP3.LUT P1, PT, P2, PT, PT, 0x8, 0x80 ;  /* 0x000000000080781c */ /* 0x000fc6000172e170 */
[----:B------:R-:W-:-:S04]  /*7300*/  FMUL.FTZ R2, R2, R13 ;  /* 0x0000000d02027220 */ /* 0x000fc80000410000 */
[----:B------:R-:W-:Y:S01]  /*7310*/  FMUL.FTZ R5, R2, R232 ;  /* 0x000000e802057220 */ /* 0x000fe20000410000 */
[----:B------:R-:W-:-:S04]  /*7320*/  PRMT R2, R137, 0x7632, R2 ;  /* 0x0000763289027816 */ /* 0x000fc80000000002 */
[----:B------:R-:W-:Y:S01]  /*7330*/  FSEL R134, R5, RZ, !P2 ;  /* 0x000000ff05867208 */ /* 0x000fe20005000000 */
        /* <DEDUP_REMOVED lines=10> */
.L_x_39804:
        /* <DEDUP_REMOVED lines=12> */
.L_x_39806:
[----:B------:R-:W-:Y:S05]  /*74a0*/  BSYNC.RECONVERGENT B2 ;  /* 0x0000000000027941 */ /* 0x000fea0003800200 */
.L_x_39805:
        /* <DEDUP_REMOVED lines=61> */
.L_x_39803:
[----:B------:R-:W-:Y:S05]  /*7880*/  BSYNC.RECONVERGENT B1 ;  /* 0x0000000000017941 */ /* 0x000fea0003800200 */
.L_x_39802:
        /* <DEDUP_REMOVED lines=21> */
.L_x_39809:
        /* <DEDUP_REMOVED lines=12> */
.L_x_39811:
[----:B------:R-:W-:Y:S05]  /*7aa0*/  BSYNC.RECONVERGENT B2 ;  /* 0x0000000000027941 */ /* 0x000fea0003800200 */
.L_x_39810:
        /* <DEDUP_REMOVED lines=59> */
[----:B------:R-:W-:Y:S01]  /*7e60*/  HFMA2 R212, -RZ, RZ, 0, 0 ;  /* 0x00000000ffd47431 */ /* 0x000fe200000001ff */
[----:B------:R-:W-:-:S07]  /*7e70*/  LOP3.LUT R7, R136, UR4, R7, 0x96, !PT ;  /* 0x0000000488077c12 */ /* 0x000fce000f8e9607 */
.L_x_39808:
[----:B------:R-:W-:Y:S05]  /*7e80*/  BSYNC.RECONVERGENT B1 ;  /* 0x0000000000017941 */ /* 0x000fea0003800200 */
.L_x_39807:
        /* <DEDUP_REMOVED lines=22> */
.L_x_39814:
        /* <DEDUP_REMOVED lines=12> */
.L_x_39816:
[----:B------:R-:W-:Y:S05]  /*80b0*/  BSYNC.RECONVERGENT B2 ;  /* 0x0000000000027941 */ /* 0x000fea0003800200 */
.L_x_39815:
        /* <DEDUP_REMOVED lines=60> */
[----:B------:R-:W-:-:S07]  /*8480*/  IMAD.MOV.U32 R136, RZ, RZ, RZ ;  /* 0x000000ffff887224 */ /* 0x000fce00078e00ff */
.L_x_39813:
[----:B------:R-:W-:Y:S05]  /*8490*/  BSYNC.RECONVERGENT B1 ;  /* 0x0000000000017941 */ /* 0x000fea0003800200 */
.L_x_39812:
        /* <DEDUP_REMOVED lines=21> */
.L_x_39819:
        /* <DEDUP_REMOVED lines=12> */
.L_x_39821:
[----:B------:R-:W-:Y:S05]  /*86b0*/  BSYNC.RECONVERGENT B2 ;  /* 0x0000000000027941 */ /* 0x000fea0003800200 */
.L_x_39820:
        /* <DEDUP_REMOVED lines=60> */
[----:B------:R-:W-:-:S07]  /*8a80*/  IMAD.MOV.U32 R212, RZ, RZ, RZ ;  /* 0x000000ffffd47224 */ /* 0x000fce00078e00ff */
.L_x_39818:
[----:B------:R-:W-:Y:S05]  /*8a90*/  BSYNC.RECONVERGENT B1 ;  /* 0x0000000000017941 */ /* 0x000fea0003800200 */
.L_x_39817:
        /* <DEDUP_REMOVED lines=22> */
.L_x_39824:
        /* <DEDUP_REMOVED lines=15> */
.L_x_39826:
[----:B------:R-:W-:Y:S05]  /*8cf0*/  BSYNC.RECONVERGENT B2 ;  /* 0x0000000000027941 */ /* 0x000fea0003800200 */
.L_x_39825:
        /* <DEDUP_REMOVED lines=61> */
.L_x_39823:
[----:B------:R-:W-:Y:S05]  /*90d0*/  BSYNC.RECONVERGENT B1 ;  /* 0x0000000000017941 */ /* 0x000fea0003800200 */
.L_x_39822:
[----:B------:R-:W-:Y:S01]  /*90e0*/  I2FP.F32.U32 R136, R136 ;  /* 0x0000008800887245 */ /* 0x000fe20000201000 */
[----:B------:R-:W-:Y:S02]  /*90f0*/  IMAD.U32 R139, R139, 0x10000, RZ ;  /* 0x000100008b8b7824 */ /* 0x000fe400078e00ff */
[----:B------:R-:W-:Y:S01]  /*9100*/  FMUL.FTZ R132, R132, R24 ;  /* 0x0000001884847220 */ /* 0x000fe20000410000 */
[----:B------:R-:W-:Y:S01]  /*9110*/  FMUL.FTZ R133, R133, R25 ;  /* 0x0000001985857220 */ /* 0x000fe20000410000 */
[----:B------:R-:W-:Y:S01]  /*9120*/  FMUL.FTZ R134, R134, R26 ;  /* 0x0000001a86867220 */ /* 0x000fe20000410000 */
[----:B------:R-:W-:Y:S01]  /*9130*/  FFMA.FTZ R136, R136, R233, 1.1641532182693481445e-10 ;  /* 0x2f00000088887423 */ /* 0x000fe200000100e9 */
[----:B------:R-:W-:Y:S01]  /*9140*/  FMUL.FTZ R139, R139, R13 ;  /* 0x0000000d8b8b7220 */ /* 0x000fe20000410000 */
[----:B------:R-:W-:Y:S01]  /*9150*/  FMUL.FTZ R135, R135, R27 ;  /* 0x0000001b87877220 */ /* 0x000fe20000410000 */
[----:B------:R-:W-:Y:S01]  /*9160*/  FMUL.FTZ R137, R137, R29 ;  /* 0x0000001d89897220 */ /* 0x000fe20000410000 */
[----:B------:R-:W-:Y:S01]  /*9170*/  FMUL.FTZ R138, R138, R30 ;  /* 0x0000001e8a8a7220 */ /* 0x000fe20000410000 */
[----:B------:R-:W-:Y:S01]  /*9180*/  FMUL.FTZ R139, R139, R232 ;  /* 0x000000e88b8b7220 */ /* 0x000fe20000410000 */
[----:B------:R-:W-:Y:S01]  /*9190*/  FSETP.GTU.FTZ.AND P6, PT, R136, R234, PT ;  /* 0x000000ea8800720b */ /* 0x000fe20003fdc000 */
[----:B------:R-:W-:-:S03]  /*91a0*/  FMUL.FTZ R136, R5, R28 ;  /* 0x0000001c05887220 */ /* 0x000fc60000410000 */
[----:B------:R-:W-:Y:S02]  /*91b0*/  FSEL R139, R139, RZ, !P6 ;  /* 0x000000ff8b8b7208 */ /* 0x000fe40007000000 */
[----:B------:R-:W-:-:S03]  /*91c0*/  PLOP3.LUT P6, PT, P6, PT, PT, 0x8, 0x80 ;  /* 0x000000000080781c */ /* 0x000fc600037ce170 */
[----:B------:R-:W-:-:S10]  /*91d0*/  FMUL.FTZ R139, R139, R31 ;  /* 0x0000001f8b8b7220 */ /* 0x000fd40000410000 */
.L_x_39786:
        /* <DEDUP_REMOVED lines=22> */
.L_x_39745:
[----:B---3--:R-:W-:Y:S05]  /*9340*/  BSYNC.RECONVERGENT B0 ;  /* 0x0000000000007941 */ /* 0x008fea0003800200 */
.L_x_39744:
        /* <DEDUP_REMOVED lines=8> */
[----:B------:R-:W2:Y:S02]  /*93d0*/  @P0 LDC.64 R140, c[0x0][0x3a0] ;  /* 0x0000e800ff8c0b82 */ /* 0x000ea40000000a00 */
[----:B--2---:R-:W-:-:S05]  /*93e0*/  @P0 IMAD.WIDE.U32 R140, R14, 0x20, R140 ;  /* 0x000000200e8c0825 */ /* 0x004fca00078e008c */
[----:B------:R-:W5:Y:S04]  /*93f0*/  @P0 LDG.E.128 R124, desc[UR8][R140.64] ;  /* 0x000000088c7c0981 */ /* 0x000f68000c1e1d00 */
[----:B------:R1:W5:Y:S02]  /*9400*/  @P0 LDG.E.128 R128, desc[UR8][R140.64+0x10] ;  /* 0x000010088c800981 */ /* 0x000364000c1e1d00 */
[----:B-1----:R-:W-:-:S05]  /*9410*/  IMAD.WIDE.U32 R140, R14, 0x10, R142 ;  /* 0x000000100e8c7825 */ /* 0x002fca00078e008e */
[----:B------:R1:W5:Y:S01]  /*9420*/  LDG.E.128 R144, desc[UR8][R140.64] ;  /* 0x000000088c907981 */ /* 0x000362000c1e1d00 */
        /* <DEDUP_REMOVED lines=17> */
.L_x_39832:
        /* <DEDUP_REMOVED lines=12> */
.L_x_39834:
[----:B------:R-:W-:Y:S05]  /*9600*/  BSYNC.RECONVERGENT B2 ;  /* 0x0000000000027941 */ /* 0x000fea0003800200 */
.L_x_39833:
        /* <DEDUP_REMOVED lines=61> */
.L_x_39831:
[----:B------:R-:W-:Y:S05]  /*99e0*/  BSYNC.RECONVERGENT B1 ;  /* 0x0000000000017941 */ /* 0x000fea0003800200 */
.L_x_39830:
        /* <DEDUP_REMOVED lines=28> */
.L_x_39837:
        /* <DEDUP_REMOVED lines=12> */
.L_x_39839:
[----:B------:R-:W-:Y:S05]  /*9c70*/  BSYNC.RECONVERGENT B2 ;  /* 0x0000000000027941 */ /* 0x000fea0003800200 */
.L_x_39838:
        /* <DEDUP_REMOVED lines=61> */
.L_x_39836:
[----:B------:R-:W-:Y:S05]  /*a050*/  BSYNC.RECONVERGENT B1 ;  /* 0x0000000000017941 */ /* 0x000fea0003800200 */
.L_x_39835:
        /* <DEDUP_REMOVED lines=22> */
.L_x_39842:
        /* <DEDUP_REMOVED lines=12> */
.L_x_39844:
[----:B------:R-:W-:Y:S05]  /*a280*/  BSYNC.RECONVERGENT B2 ;  /* 0x0000000000027941 */ /* 0x000fea0003800200 */
.L_x_39843:
        /* <DEDUP_REMOVED lines=61> */
.L_x_39841:
[----:B------:R-:W-:Y:S05]  /*a660*/  BSYNC.RECONVERGENT B1 ;  /* 0x0000000000017941 */ /* 0x000fea0003800200 */
.L_x_39840:
        /* <DEDUP_REMOVED lines=23> */
.L_x_39847:
        /* <DEDUP_REMOVED lines=12> */
.L_x_39849:
[----:B------:R-:W-:Y:S05]  /*a8a0*/  BSYNC.RECONVERGENT B2 ;  /* 0x0000000000027941 */ /* 0x000fea0003800200 */
.L_x_39848:
        /* <DEDUP_REMOVED lines=61> */
.L_x_39846:
[----:B------:R-:W-:Y:S05]  /*ac80*/  BSYNC.RECONVERGENT B1 ;  /* 0x0000000000017941 */ /* 0x000fea0003800200 */
.L_x_39845:
        /* <DEDUP_REMOVED lines=22> */
.L_x_39852:
        /* <DEDUP_REMOVED lines=12> */
.L_x_39854:
[----:B------:R-:W-:Y:S05]  /*aeb0*/  BSYNC.RECONVERGENT B2 ;  /* 0x0000000000027941 */ /* 0x000fea0003800200 */
.L_x_39853:
        /* <DEDUP_REMOVED lines=61> */
.L_x_39851:
[----:B------:R-:W-:Y:S05]  /*b290*/  BSYNC.RECONVERGENT B1 ;  /* 0x0000000000017941 */ /* 0x000fea0003800200 */
.L_x_39850:
        /* <DEDUP_REMOVED lines=23> */
.L_x_39857:
        /* <DEDUP_REMOVED lines=12> */
.L_x_39859:
[----:B------:R-:W-:Y:S05]  /*b4d0*/  BSYNC.RECONVERGENT B2 ;  /* 0x0000000000027941 */ /* 0x000fea0003800200 */
.L_x_39858:
        /* <DEDUP_REMOVED lines=61> */
.L_x_39856:
[----:B------:R-:W-:Y:S05]  /*b8b0*/  BSYNC.RECONVERGENT B1 ;  /* 0x0000000000017941 */ /* 0x000fea0003800200 */
.L_x_39855:
        /* <DEDUP_REMOVED lines=22> */
.L_x_39862:
        /* <DEDUP_REMOVED lines=12> */
.L_x_39864:
[----:B------:R-:W-:Y:S05]  /*bae0*/  BSYNC.RECONVERGENT B2 ;  /* 0x0000000000027941 */ /* 0x000fea0003800200 */
.L_x_39863:
        /* <DEDUP_REMOVED lines=61> */
.L_x_39861:
[----:B------:R-:W-:Y:S05]  /*bec0*/  BSYNC.RECONVERGENT B1 ;  /* 0x0000000000017941 */ /* 0x000fea0003800200 */
.L_x_39860:
        /* <DEDUP_REMOVED lines=23> */
.L_x_39867:
        /* <DEDUP_REMOVED lines=15> */
.L_x_39869:
[----:B------:R-:W-:Y:S05]  /*c130*/  BSYNC.RECONVERGENT B2 ;  /* 0x0000000000027941 */ /* 0x000fea0003800200 */
.L_x_39868:
        /* <DEDUP_REMOVED lines=61> */
.L_x_39866:
[----:B------:R-:W-:Y:S05]  /*c510*/  BSYNC.RECONVERGENT B1 ;  /* 0x0000000000017941 */ /* 0x000fea0003800200 */
.L_x_39865:
        /* <DEDUP_REMOVED lines=10> */
.L_x_39829:
        /* <DEDUP_REMOVED lines=16> */
.L_x_39873:
        /* <DEDUP_REMOVED lines=12> */
.L_x_39875:
[----:B------:R-:W-:Y:S05]  /*c780*/  BSYNC.RECONVERGENT B2 ;  /* 0x0000000000027941 */ /* 0x000fea0003800200 */
.L_x_39874:
        /* <DEDUP_REMOVED lines=61> */
.L_x_39872:
[----:B------:R-:W-:Y:S05]  /*cb60*/  BSYNC.RECONVERGENT B1 ;  /* 0x0000000000017941 */ /* 0x000fea0003800200 */
.L_x_39871:
        /* <DEDUP_REMOVED lines=27> */
.L_x_39878:
        /* <DEDUP_REMOVED lines=12> */
.L_x_39880:
[----:B------:R-:W-:Y:S05]  /*cde0*/  BSYNC.RECONVERGENT B2 ;  /* 0x0000000000027941 */ /* 0x000fea0003800200 */
.L_x_39879:
        /* <DEDUP_REMOVED lines=61> */
.L_x_39877:
[----:B------:R-:W-:Y:S05]  /*d1c0*/  BSYNC.RECONVERGENT B1 ;  /* 0x0000000000017941 */ /* 0x000fea0003800200 */
.L_x_39876:
        /* <DEDUP_REMOVED lines=21> */
.L_x_39883:
        /* <DEDUP_REMOVED lines=12> */
.L_x_39885:
[----:B------:R-:W-:Y:S05]  /*d3e0*/  BSYNC.RECONVERGENT B2 ;  /* 0x0000000000027941 */ /* 0x000fea0003800200 */
.L_x_39884:
        /* <DEDUP_REMOVED lines=61> */
.L_x_39882:
[----:B------:R-:W-:Y:S05]  /*d7c0*/  BSYNC.RECONVERGENT B1 ;  /* 0x0000000000017941 */ /* 0x000fea0003800200 */
.L_x_39881:
        /* <DEDUP_REMOVED lines=22> */
.L_x_39888:
        /* <DEDUP_REMOVED lines=12> */
.L_x_39890:
[----:B------:R-:W-:Y:S05]  /*d9f0*/  BSYNC.RECONVERGENT B2 ;  /* 0x0000000000027941 */ /* 0x000fea0003800200 */
.L_x_39889:
        /* <DEDUP_REMOVED lines=61> */
.L_x_39887:
[----:B------:R-:W-:Y:S05]  /*ddd0*/  BSYNC.RECONVERGENT B1 ;  /* 0x0000000000017941 */ /* 0x000fea0003800200 */
.L_x_39886:
        /* <DEDUP_REMOVED lines=21> */
.L_x_39893:
        /* <DEDUP_REMOVED lines=12> */
.L_x_39895:
[----:B------:R-:W-:Y:S05]  /*dff0*/  BSYNC.RECONVERGENT B2 ;  /* 0x0000000000027941 */ /* 0x000fea0003800200 */
.L_x_39894:
        /* <DEDUP_REMOVED lines=61> */
.L_x_39892:
[----:B------:R-:W-:Y:S05]  /*e3d0*/  BSYNC.RECONVERGENT B1 ;  /* 0x0000000000017941 */ /* 0x000fea0003800200 */
.L_x_39891:
        /* <DEDUP_REMOVED lines=8> */
[----:B------:R-:W-:Y:S01]  /*e460*/  FMUL.FTZ R5, R2, R213 ;  /* 0x000000d502057220 */ /* 0x000fe20000410000 */
[----:B------:R-:W-:-:S04]  /*e470*/  PRMT R2, R146, 0x7632, R2 ;  /* 0x0000763292027816 */ /* 0x000fc80000000002 */
        /* <DEDUP_REMOVED lines=12> */
.L_x_39898:
        /* <DEDUP_REMOVED lines=12> */
.L_x_39900:
[----:B------:R-:W-:Y:S05]  /*e600*/  BSYNC.RECONVERGENT B2 ;  /* 0x0000000000027941 */ /* 0x000fea0003800200 */
.L_x_39899:
        /* <DEDUP_REMOVED lines=60> */
[----:B------:R-:W-:-:S07]  /*e9d0*/  LOP3.LUT R7, R214, UR4, R7, 0x96, !PT ;  /* 0x00000004d6077c12 */ /* 0x000fce000f8e9607 */
.L_x_39897:
[----:B------:R-:W-:Y:S05]  /*e9e0*/  BSYNC.RECONVERGENT B1 ;  /* 0x0000000000017941 */ /* 0x000fea0003800200 */
.L_x_39896:
        /* <DEDUP_REMOVED lines=21> */
.L_x_39903:
        /* <DEDUP_REMOVED lines=12> */
.L_x_39905:
[----:B------:R-:W-:Y:S05]  /*ec00*/  BSYNC.RECONVERGENT B2 ;  /* 0x0000000000027941 */ /* 0x000fea0003800200 */
.L_x_39904:
        /* <DEDUP_REMOVED lines=61> */
.L_x_39902:
[----:B------:R-:W-:Y:S05]  /*efe0*/  BSYNC.RECONVERGENT B1 ;  /* 0x0000000000017941 */ /* 0x000fea0003800200 */
.L_x_39901:
        /* <DEDUP_REMOVED lines=22> */
.L_x_39908:
        /* <DEDUP_REMOVED lines=15> */
.L_x_39910:
[----:B------:R-:W-:Y:S05]  /*f240*/  BSYNC.RECONVERGENT B2 ;  /* 0x0000000000027941 */ /* 0x000fea0003800200 */
.L_x_39909:
        /* <DEDUP_REMOVED lines=61> */
.L_x_39907:
[----:B------:R-:W-:Y:S05]  /*f620*/  BSYNC.RECONVERGENT B1 ;  /* 0x0000000000017941 */ /* 0x000fea0003800200 */
.L_x_39906:
        /* <DEDUP_REMOVED lines=16> */
.L_x_39870:
        /* <DEDUP_REMOVED lines=10> */
[----:B0-----:R-:W-:-:S04]  /*f7d0*/  SEL R214, RZ, 0x100, !P4 ;  /* 0x00000100ffd67807 */ /* 0x001fc80006000000 */
[----:B------:R-:W-:Y:S02]  /*f7e0*/  LOP3.LUT R5, R214, R5, R213, 0xfe, !PT ;  /* 0x00000005d6057212 */ /* 0x000fe400078efed5 */
[----:B------:R-:W-:Y:S02]  /*f7f0*/  SEL R214, RZ, 0x1, !P3 ;  /* 0x00000001ffd67807 */ /* 0x000fe40005800000 */
[----:B------:R-:W-:Y:S02]  /*f800*/  SEL R213, RZ, 0x10000, !P1 ;  /* 0x00010000ffd57807 */ /* 0x000fe40004800000 */
[----:B------:R-:W-:Y:S02]  /*f810*/  LOP3.LUT R215, R5, R214, RZ, 0xfc, !PT ;  /* 0x000000d605d77212 */ /* 0x000fe400078efcff */
[----:B------:R-:W-:Y:S02]  /*f820*/  SEL R5, RZ, 0x1000000, !P2 ;  /* 0x01000000ff057807 */ /* 0x000fe40005000000 */
[----:B------:R-:W-:-:S04]  /*f830*/  SEL R214, RZ, 0x100, !P0 ;  /* 0x00000100ffd67807 */ /* 0x000fc80004000000 */
[----:B------:R-:W-:Y:S02]  /*f840*/  LOP3.LUT R5, R214, R5, R213, 0xfe, !PT ;  /* 0x00000005d6057212 */ /* 0x000fe400078efed5 */
[----:B------:R-:W-:-:S04]  /*f850*/  SEL R213, RZ, 0x1, !P6 ;  /* 0x00000001ffd57807 */ /* 0x000fc80007000000 */
[----:B------:R-:W-:Y:S01]  /*f860*/  LOP3.LUT R214, R5, R213, RZ, 0xfc, !PT ;  /* 0x000000d505d67212 */ /* 0x000fe200078efcff */
[----:B------:R-:W-:-:S04]  /*f870*/  IMAD.MOV.U32 R5, RZ, RZ, R212 ;  /* 0x000000ffff057224 */ /* 0x000fc800078e00d4 */
[----:B------:R2:W-:Y:S03]  /*f880*/  STG.E.64 desc[UR8][R232.64], R214 ;  /* 0x000000d6e8007986 */ /* 0x0005e6000c101b08 */
.L_x_39828:
[----:B------:R-:W-:Y:S05]  /*f890*/  BSYNC.RECONVERGENT B0 ;  /* 0x0000000000007941 */ /* 0x000fea0003800200 */
.L_x_39827:
        /* <DEDUP_REMOVED lines=8> */
[----:B------:R-:W3:Y:S02]  /*f920*/  @P0 LDC.64 R148, c[0x0][0x3a0] ;  /* 0x0000e800ff940b82 */ /* 0x000ee40000000a00 */
[----:B---3--:R-:W-:-:S05]  /*f930*/  @P0 IMAD.WIDE.U32 R148, R14, 0x20, R148 ;  /* 0x000000200e940825 */ /* 0x008fca00078e0094 */
        /* <DEDUP_REMOVED lines=21> */
.L_x_39916:
        /* <DEDUP_REMOVED lines=12> */
.L_x_39918:
[----:B------:R-:W-:Y:S05]  /*fb50*/  BSYNC.RECONVERGENT B2 ;  /* 0x0000000000027941 */ /* 0x000fea0003800200 */
.L_x_39917:
        /* <DEDUP_REMOVED lines=61> */
.L_x_39915:
[----:B------:R-:W-:Y:S05]  /*ff30*/  BSYNC.RECONVERGENT B1 ;  /* 0x0000000000017941 */ /* 0x000fea0003800200 */
.L_x_39914:
        /* <DEDUP_REMOVED lines=28> */
.L_x_39921:
        /* <DEDUP_REMOVED lines=12> */
.L_x_39923:
[----:B------:R-:W-:Y:S05]  /*101c0*/  BSYNC.RECONVERGENT B2 ;  /* 0x0000000000027941 */ /* 0x000fea0003800200 */
.L_x_39922:
[----:B--2---:R-:W-:Y:S01]  /*101d0*/  IMAD.WIDE.U32 R214, R10, -0x2daee0ad, RZ ;  /* 0xd2511f530ad67825 */ /* 0x004fe200078e00ff */
        /* <DEDUP_REMOVED lines=60> */
.L_x_39920:
[----:B------:R-:W-:Y:S05]  /*105a0*/  BSYNC.RECONVERGENT B1 ;  /* 0x0000000000017941 */ /* 0x000fea0003800200 */
.L_x_39919:
        /* <DEDUP_REMOVED lines=22> */
.L_x_39926:
        /* <DEDUP_REMOVED lines=12> */
.L_x_39928:
[----:B------:R-:W-:Y:S05]  /*107d0*/  BSYNC.RECONVERGENT B2 ;  /* 0x0000000000027941 */ /* 0x000fea0003800200 */
.L_x_39927:
[----:B--2---:R-:W-:Y:S01]  /*107e0*/  IMAD.WIDE.U32 R214, R10, -0x2daee0ad, RZ ;  /* 0xd2511f530ad67825 */ /* 0x004fe200078e00ff */
        /* <DEDUP_REMOVED lines=60> */
.L_x_39925:
[----:B------:R-:W-:Y:S05]  /*10bb0*/  BSYNC.RECONVERGENT B1 ;  /* 0x0000000000017941 */ /* 0x000fea0003800200 */
.L_x_39924:
        /* <DEDUP_REMOVED lines=23> */
.L_x_39931:
        /* <DEDUP_REMOVED lines=12> */
.L_x_39933:
[----:B------:R-:W-:Y:S05]  /*10df0*/  BSYNC.RECONVERGENT B2 ;  /* 0x0000000000027941 */ /* 0x000fea0003800200 */
.L_x_39932:
        /* <DEDUP_REMOVED lines=61> */
.L_x_39930:
[----:B------:R-:W-:Y:S05]  /*111d0*/  BSYNC.RECONVERGENT B1 ;  /* 0x0000000000017941 */ /* 0x000fea0003800200 */
.L_x_39929:
        /* <DEDUP_REMOVED lines=22> */
.L_x_39936:
        /* <DEDUP_REMOVED lines=12> */
.L_x_39938:
[----:B------:R-:W-:Y:S05]  /*11400*/  BSYNC.RECONVERGENT B2 ;  /* 0x0000000000027941 */ /* 0x000fea0003800200 */
.L_x_39937:
        /* <DEDUP_REMOVED lines=61> */
.L_x_39935:
[----:B------:R-:W-:Y:S05]  /*117e0*/  BSYNC.RECONVERGENT B1 ;  /* 0x0000000000017941 */ /* 0x000fea0003800200 */
.L_x_39934:
        /* <DEDUP_REMOVED lines=23> */
.L_x_39941:
        /* <DEDUP_REMOVED lines=12> */
.L_x_39943:
[----:B------:R-:W-:Y:S05]  /*11a20*/  BSYNC.RECONVERGENT B2 ;  /* 0x0000000000027941 */ /* 0x000fea0003800200 */
.L_x_39942:
[----:B--2---:R-:W-:Y:S01]  /*11a30*/  IMAD.WIDE.U32 R232, R10, -0x2daee0ad, RZ ;  /* 0xd2511f530ae87825 */ /* 0x004fe200078e00ff */
        /* <DEDUP_REMOVED lines=60> */
.L_x_39940:
[----:B------:R-:W-:Y:S05]  /*11e00*/  BSYNC.RECONVERGENT B1 ;  /* 0x0000000000017941 */ /* 0x000fea0003800200 */
.L_x_39939:
[----:B------:R-:W-:Y:S01]  /*11e10*/  I2FP.F32.U32 R5, R5 ;  /* 0x0000000500057245 */ /* 0x000fe20000201000 */
[----:B------:R-:W-:Y:S01]  /*11e20*/  IMAD.U32 R2, R2, 0x10000, RZ ;  /* 0x0001000002027824 */ /* 0x000fe200078e00ff */
[----:B------:R-:W-:Y:S01]  /*11e30*/  ISETP.NE.AND P5, PT, R154, 0x1, PT ;  /* 0x000000019a00780c */ /* 0x000fe20003fa5270 */
[----:B------:R-:W-:Y:S01]  /*11e40*/  BSSY.RECONVERGENT B1, `(.L_x_39944) ;  /* 0x000005d000017945 */ /* 0x000fe20003800200 */
[----:B--2---:R-:W-:Y:S02]  /*11e50*/  IMAD.MOV.U32 R214, RZ, RZ, 0x2 ;  /* 0x00000002ffd67424 */ /* 0x004fe400078e00ff */
        /* <DEDUP_REMOVED lines=17> */
.L_x_39946:
        /* <DEDUP_REMOVED lines=12> */
.L_x_39948:
[----:B------:R-:W-:Y:S05]  /*12030*/  BSYNC.RECONVERGENT B2 ;  /* 0x0000000000027941 */ /* 0x000fea0003800200 */
.L_x_39947:
        /* <DEDUP_REMOVED lines=61> */
.L_x_39945:
[----:B------:R-:W-:Y:S05]  /*12410*/  BSYNC.RECONVERGENT B1 ;  /* 0x0000000000017941 */ /* 0x000fea0003800200 */
.L_x_39944:
        /* <DEDUP_REMOVED lines=23> */
.L_x_39951:
        /* <DEDUP_REMOVED lines=15> */
.L_x_39953:
[----:B------:R-:W-:Y:S05]  /*12680*/  BSYNC.RECONVERGENT B2 ;  /* 0x0000000000027941 */ /* 0x000fea0003800200 */
.L_x_39952:
        /* <DEDUP_REMOVED lines=61> */
.L_x_39950:
[----:B------:R-:W-:Y:S05]  /*12a60*/  BSYNC.RECONVERGENT B1 ;  /* 0x0000000000017941 */ /* 0x000fea0003800200 */
.L_x_39949:
        /* <DEDUP_REMOVED lines=10> */
.L_x_39913:
        /* <DEDUP_REMOVED lines=16> */
.L_x_39957:
        /* <DEDUP_REMOVED lines=12> */
.L_x_39959:
[----:B------:R-:W-:Y:S05]  /*12cd0*/  BSYNC.RECONVERGENT B2 ;  /* 0x0000000000027941 */ /* 0x000fea0003800200 */
.L_x_39958:
        /* <DEDUP_REMOVED lines=61> */
.L_x_39956:
[----:B------:R-:W-:Y:S05]  /*130b0*/  BSYNC.RECONVERGENT B1 ;  /* 0x0000000000017941 */ /* 0x000fea0003800200 */
.L_x_39955:
        /* <DEDUP_REMOVED lines=27> */
.L_x_39962:
        /* <DEDUP_REMOVED lines=12> */
.L_x_39964:
[----:B------:R-:W-:Y:S05]  /*13330*/  BSYNC.RECONVERGENT B2 ;  /* 0x0000000000027941 */ /* 0x000fea0003800200 */
.L_x_39963:
        /* <DEDUP_REMOVED lines=61> */
.L_x_39961:
[----:B------:R-:W-:Y:S05]  /*13710*/  BSYNC.RECONVERGENT B1 ;  /* 0x0000000000017941 */ /* 0x000fea0003800200 */
.L_x_39960:
        /* <DEDUP_REMOVED lines=21> */
.L_x_39967:
        /* <DEDUP_REMOVED lines=12> */
.L_x_39969:
[----:B------:R-:W-:Y:S05]  /*13930*/  BSYNC.RECONVERGENT B2 ;  /* 0x0000000000027941 */ /* 0x000fea0003800200 */
.L_x_39968:
        /* <DEDUP_REMOVED lines=61> */
.L_x_39966:
[----:B------:R-:W-:Y:S05]  /*13d10*/  BSYNC.RECONVERGENT B1 ;  /* 0x0000000000017941 */ /* 0x000fea0003800200 */
.L_x_39965:
        /* <DEDUP_REMOVED lines=22> */
.L_x_39972:
        /* <DEDUP_REMOVED lines=12> */
.L_x_39974:
[----:B------:R-:W-:Y:S05]  /*13f40*/  BSYNC.RECONVERGENT B2 ;  /* 0x0000000000027941 */ /* 0x000fea0003800200 */
.L_x_39973:
        /* <DEDUP_REMOVED lines=61> */
.L_x_39971:
[----:B------:R-:W-:Y:S05]  /*14320*/  BSYNC.RECONVERGENT B1 ;  /* 0x0000000000017941 */ /* 0x000fea0003800200 */
.L_x_39970:
[----:B------:R-:W-:Y:S01]  /*14330*/  I2FP.F32.U32 R5, R5 ;  /* 0x0000000500057245 */ /* 0x000fe20000201000 */
[----:B------:R-:W-:Y:S01]  /*14340*/  IMAD.U32 R2, R2, 0x10000, RZ ;  /* 0x0001000002027824 */ /* 0x000fe200078e00ff */
[----:B------:R-:W-:Y:S01]  /*14350*/  ISETP.NE.AND P3, PT, R152, 0x1, PT ;  /* 0x000000019800780c */ /* 0x000fe20003f65270 */
[----:B------:R-:W-:Y:S01]  /*14360*/  BSSY.RECONVERGENT B1, `(.L_x_39975) ;  /* 0x000005c000017945 */ /* 0x000fe20003800200 */
[----:B--2---:R-:W-:Y:S02]  /*14370*/  HFMA2 R214, -RZ, RZ, 0, 1.1920928955078125e-07 ;  /* 0x00000002ffd67431 */ /* 0x004fe400000001ff */
        /* <DEDUP_REMOVED lines=16> */
.L_x_39977:
        /* <DEDUP_REMOVED lines=12> */
.L_x_39979:
[----:B------:R-:W-:Y:S05]  /*14540*/  BSYNC.RECONVERGENT B2 ;  /* 0x0000000000027941 */ /* 0x000fea0003800200 */
.L_x_39978:
        /* <DEDUP_REMOVED lines=61> */
.L_x_39976:
[----:B------:R-:W-:Y:S05]  /*14920*/  BSYNC.RECONVERGENT B1 ;  /* 0x0000000000017941 */ /* 0x000fea0003800200 */
.L_x_39975:
        /* <DEDUP_REMOVED lines=22> */
.L_x_39982:
        /* <DEDUP_REMOVED lines=12> */
.L_x_39984:
[----:B------:R-:W-:Y:S05]  /*14b50*/  BSYNC.RECONVERGENT B2 ;  /* 0x0000000000027941 */ /* 0x000fea0003800200 */
.L_x_39983:
        /* <DEDUP_REMOVED lines=61> */
.L_x_39981:
[----:B------:R-:W-:Y:S05]  /*14f30*/  BSYNC.RECONVERGENT B1 ;  /* 0x0000000000017941 */ /* 0x000fea0003800200 */
.L_x_39980:
        /* <DEDUP_REMOVED lines=21> */
.L_x_39987:
        /* <DEDUP_REMOVED lines=12> */
.L_x_39989:
[----:B------:R-:W-:Y:S05]  /*15150*/  BSYNC.RECONVERGENT B2 ;  /* 0x0000000000027941 */ /* 0x000fea0003800200 */
.L_x_39988:
        /* <DEDUP_REMOVED lines=61> */
.L_x_39986:
[----:B------:R-:W-:Y:S05]  /*15530*/  BSYNC.RECONVERGENT B1 ;  /* 0x0000000000017941 */ /* 0x000fea0003800200 */
.L_x_39985:
        /* <DEDUP_REMOVED lines=22> */
.L_x_39992:
        /* <DEDUP_REMOVED lines=15> */
.L_x_39994:
[----:B------:R-:W-:Y:S05]  /*15790*/  BSYNC.RECONVERGENT B2 ;  /* 0x0000000000027941 */ /* 0x000fea0003800200 */
.L_x_39993:
        /* <DEDUP_REMOVED lines=61> */
.L_x_39991:
[----:B------:R-:W-:Y:S05]  /*15b70*/  BSYNC.RECONVERGENT B1 ;  /* 0x0000000000017941 */ /* 0x000fea0003800200 */
.L_x_39990:
        /* <DEDUP_REMOVED lines=16> */
.L_x_39954:
        /* <DEDUP_REMOVED lines=22> */
.L_x_39912:
[----:B------:R-:W-:Y:S05]  /*15de0*/  BSYNC.RECONVERGENT B0 ;  /* 0x0000000000007941 */ /* 0x000fea0003800200 */
.L_x_39911:
        /* <DEDUP_REMOVED lines=8> */
[----:B------:R-:W4:Y:S02]  /*15e70*/  @P0 LDC.64 R156, c[0x0][0x3a0] ;  /* 0x0000e800ff9c0b82 */ /* 0x000f240000000a00 */
[----:B----4-:R-:W-:-:S05]  /*15e80*/  @P0 IMAD.WIDE.U32 R156, R14, 0x20, R156 ;  /* 0x000000200e9c0825 */ /* 0x010fca00078e009c */
        /* <DEDUP_REMOVED lines=21> */
.L_x_40000:
        /* <DEDUP_REMOVED lines=12> */
.L_x_40002:
[----:B------:R-:W-:Y:S05]  /*160a0*/  BSYNC.RECONVERGENT B2 ;  /* 0x0000000000027941 */ /* 0x000fea0003800200 */
.L_x_40001:
        /* <DEDUP_REMOVED lines=61> */
.L_x_39999:
[----:B------:R-:W-:Y:S05]  /*16480*/  BSYNC.RECONVERGENT B1 ;  /* 0x0000000000017941 */ /* 0x000fea0003800200 */
.L_x_39998:
        /* <DEDUP_REMOVED lines=28> */
.L_x_40005:
        /* <DEDUP_REMOVED lines=12> */
.L_x_40007:
[----:B------:R-:W-:Y:S05]  /*16710*/  BSYNC.RECONVERGENT B2 ;  /* 0x0000000000027941 */ /* 0x000fea0003800200 */
.L_x_40006:
[----:B--23--:R-:W-:Y:S01]  /*16720*/  IMAD.WIDE.U32 R214, R10, -0x2daee0ad, RZ ;  /* 0xd2511f530ad67825 */ /* 0x00cfe200078e00ff */
        /* <DEDUP_REMOVED lines=60> */
.L_x_40004:
[----:B------:R-:W-:Y:S05]  /*16af0*/  BSYNC.RECONVERGENT B1 ;  /* 0x0000000000017941 */ /* 0x000fea0003800200 */
.L_x_40003:
        /* <DEDUP_REMOVED lines=22> */
.L_x_40010:
        /* <DEDUP_REMOVED lines=12> */
.L_x_40012:
[----:B------:R-:W-:Y:S05]  /*16d20*/  BSYNC.RECONVERGENT B2 ;  /* 0x0000000000027941 */ /* 0x000fea0003800200 */
.L_x_40011:
[----:B--23--:R-:W-:Y:S01]  /*16d30*/  IMAD.WIDE.U32 R214, R10, -0x2daee0ad, RZ ;  /* 0xd2511f530ad67825 */ /* 0x00cfe200078e00ff */
        /* <DEDUP_REMOVED lines=60> */
.L_x_40009:
[----:B------:R-:W-:Y:S05]  /*17100*/  BSYNC.RECONVERGENT B1 ;  /* 0x0000000000017941 */ /* 0x000fea0003800200 */
.L_x_40008:
        /* <DEDUP_REMOVED lines=10> */
[----:B------:R-:W-:Y:S02]  /*171b0*/  PRMT R2, R161, 0x7632, R2 ;  /* 0x00007632a1027816 */ /* 0x000fe40000000002 */
[----:B------:R-:W-:Y:S01]  /*171c0*/  PLOP3.LUT P1, PT, P1, PT, PT, 0x8, 0x80 ;  /* 0x000000000080781c */ /* 0x000fe20000f2e170 */
[----:B------:R-:W-:Y:S01]  /*171d0*/  FFMA.FTZ R158, R5, R54, R126 ;  /* 0x00000036059e7223 */ /* 0x000fe2000001007e */
        /* <DEDUP_REMOVED lines=10> */
.L_x_40015:
        /* <DEDUP_REMOVED lines=12> */
.L_x_40017:
[----:B------:R-:W-:Y:S05]  /*17340*/  BSYNC.RECONVERGENT B2 ;  /* 0x0000000000027941 */ /* 0x000fea0003800200 */
.L_x_40016:
        /* <DEDUP_REMOVED lines=61> */
.L_x_40014:
[----:B------:R-:W-:Y:S05]  /*17720*/  BSYNC.RECONVERGENT B1 ;  /* 0x0000000000017941 */ /* 0x000fea0003800200 */
.L_x_40013:
        /* <DEDUP_REMOVED lines=22> */
.L_x_40020:
        /* <DEDUP_REMOVED lines=12> */
.L_x_40022:
[----:B------:R-:W-:Y:S05]  /*17950*/  BSYNC.RECONVERGENT B2 ;  /* 0x0000000000027941 */ /* 0x000fea0003800200 */
.L_x_40021:
        /* <DEDUP_REMOVED lines=61> */
.L_x_40019:
[----:B------:R-:W-:Y:S05]  /*17d30*/  BSYNC.RECONVERGENT B1 ;  /* 0x0000000000017941 */ /* 0x000fea0003800200 */
.L_x_40018:
        /* <DEDUP_REMOVED lines=23> */
.L_x_40025:
        /* <DEDUP_REMOVED lines=12> */
.L_x_40027:
[----:B------:R-:W-:Y:S05]  /*17f70*/  BSYNC.RECONVERGENT B2 ;  /* 0x0000000000027941 */ /* 0x000fea0003800200 */
.L_x_40026:
[----:B--23--:R-:W-:Y:S01]  /*17f80*/  IMAD.WIDE.U32 R232, R10, -0x2daee0ad, RZ ;  /* 0xd2511f530ae87825 */ /* 0x00cfe200078e00ff */
        /* <DEDUP_REMOVED lines=60> */
.L_x_40024:
[----:B------:R-:W-:Y:S05]  /*18350*/  BSYNC.RECONVERGENT B1 ;  /* 0x0000000000017941 */ /* 0x000fea0003800200 */
.L_x_40023:
[----:B------:R-:W-:Y:S01]  /*18360*/  I2FP.F32.U32 R5, R5 ;  /* 0x0000000500057245 */ /* 0x000fe20000201000 */
[----:B------:R-:W-:Y:S01]  /*18370*/  IMAD.U32 R2, R2, 0x10000, RZ ;  /* 0x0001000002027824 */ /* 0x000fe200078e00ff */
[----:B------:R-:W-:Y:S01]  /*18380*/  ISETP.NE.AND P5, PT, R162, 0x1, PT ;  /* 0x00000001a200780c */ /* 0x000fe20003fa5270 */
[----:B------:R-:W-:Y:S01]  /*18390*/  BSSY.RECONVERGENT B1, `(.L_x_40028) ;  /* 0x000005d000017945 */ /* 0x000fe20003800200 */
[----:B--23--:R-:W-:Y:S02]  /*183a0*/  IMAD.MOV.U32 R214, RZ, RZ, 0x2 ;  /* 0x00000002ffd67424 */ /* 0x00cfe400078e00ff */
        /* <DEDUP_REMOVED lines=17> */
.L_x_40030:
        /* <DEDUP_REMOVED lines=12> */
.L_x_40032:
[----:B------:R-:W-:Y:S05]  /*18580*/  BSYNC.RECONVERGENT B2 ;  /* 0x0000000000027941 */ /* 0x000fea0003800200 */
.L_x_40031:
        /* <DEDUP_REMOVED lines=61> */
.L_x_40029:
[----:B------:R-:W-:Y:S05]  /*18960*/  BSYNC.RECONVERGENT B1 ;  /* 0x0000000000017941 */ /* 0x000fea0003800200 */
.L_x_40028:
        /* <DEDUP_REMOVED lines=23> */
.L_x_40035:
        /* <DEDUP_REMOVED lines=15> */
.L_x_40037:
[----:B------:R-:W-:Y:S05]  /*18bd0*/  BSYNC.RECONVERGENT B2 ;  /* 0x0000000000027941 */ /* 0x000fea0003800200 */
.L_x_40036:
        /* <DEDUP_REMOVED lines=61> */
.L_x_40034:
[----:B------:R-:W-:Y:S05]  /*18fb0*/  BSYNC.RECONVERGENT B1 ;  /* 0x0000000000017941 */ /* 0x000fea0003800200 */
.L_x_40033:
        /* <DEDUP_REMOVED lines=10> */
.L_x_39997:
        /* <DEDUP_REMOVED lines=16> */
.L_x_40041:
        /* <DEDUP_REMOVED lines=12> */
.L_x_40043:
[----:B------:R-:W-:Y:S05]  /*19220*/  BSYNC.RECONVERGENT B2 ;  /* 0x0000000000027941 */ /* 0x000fea0003800200 */
.L_x_40042:
        /* <DEDUP_REMOVED lines=61> */
.L_x_40040:
[----:B------:R-:W-:Y:S05]  /*19600*/  BSYNC.RECONVERGENT B1 ;  /* 0x0000000000017941 */ /* 0x000fea0003800200 */
.L_x_40039:
        /* <DEDUP_REMOVED lines=27> */
.L_x_40046:
        /* <DEDUP_REMOVED lines=12> */
.L_x_40048:
[----:B------:R-:W-:Y:S05]  /*19880*/  BSYNC.RECONVERGENT B2 ;  /* 0x0000000000027941 */ /* 0x000fea0003800200 */
.L_x_40047:
        /* <DEDUP_REMOVED lines=61> */
.L_x_40045:
[----:B------:R-:W-:Y:S05]  /*19c60*/  BSYNC.RECONVERGENT B1 ;  /* 0x0000000000017941 */ /* 0x000fea0003800200 */
.L_x_40044:
        /* <DEDUP_REMOVED lines=21> */
.L_x_40051:
        /* <DEDUP_REMOVED lines=12> */
.L_x_40053:
[----:B------:R-:W-:Y:S05]  /*19e80*/  BSYNC.RECONVERGENT B2 ;  /* 0x0000000000027941 */ /* 0x000fea0003800200 */
.L_x_40052:
        /* <DEDUP_REMOVED lines=61> */
.L_x_40050:
[----:B------:R-:W-:Y:S05]  /*1a260*/  BSYNC.RECONVERGENT B1 ;  /* 0x0000000000017941 */ /* 0x000fea0003800200 */
.L_x_40049:
        /* <DEDUP_REMOVED lines=8> */
[----:B------:R-:W-:Y:S01]  /*1a2f0*/  FMUL.FTZ R5, R2, R213 ;  /* 0x000000d502057220 */ /* 0x000fe20000410000 */
[----:B------:R-:W-:-:S04]  /*1a300*/  PRMT R2, R161, 0x7632, R2 ;  /* 0x00007632a1027816 */ /* 0x000fc80000000002 */
        /* <DEDUP_REMOVED lines=12> */
.L_x_40056:
        /* <DEDUP_REMOVED lines=12> */
.L_x_40058:
[----:B------:R-:W-:Y:S05]  /*1a490*/  BSYNC.RECONVERGENT B2 ;  /* 0x0000000000027941 */ /* 0x000fea0003800200 */
.L_x_40057:
        /* <DEDUP_REMOVED lines=61> */
.L_x_40055:
[----:B------:R-:W-:Y:S05]  /*1a870*/  BSYNC.RECONVERGENT B1 ;  /* 0x0000000000017941 */ /* 0x000fea0003800200 */
.L_x_40054:
[----:B------:R-:W-:Y:S01]  /*1a880*/  I2FP.F32.U32 R5, R5 ;  /* 0x0000000500057245 */ /* 0x000fe20000201000 */
[----:B------:R-:W-:Y:S01]  /*1a890*/  IMAD.U32 R2, R2, 0x10000, RZ ;  /* 0x0001000002027824 */ /* 0x000fe200078e00ff */
[----:B------:R-:W-:Y:S01]  /*1a8a0*/  ISETP.NE.AND P3, PT, R160, 0x1, PT ;  /* 0x00000001a000780c */ /* 0x000fe20003f65270 */
[----:B------:R-:W-:Y:S01]  /*1a8b0*/  BSSY.RECONVERGENT B1, `(.L_x_40059) ;  /* 0x000005c000017945 */ /* 0x000fe20003800200 */
[----:B--23--:R-:W-:Y:S02]  /*1a8c0*/  HFMA2 R214, -RZ, RZ, 0, 1.1920928955078125e-07 ;  /* 0x00000002ffd67431 */ /* 0x00cfe400000001ff */
        /* <DEDUP_REMOVED lines=16> */
.L_x_40061:
        /* <DEDUP_REMOVED lines=12> */
.L_x_40063:
[----:B------:R-:W-:Y:S05]  /*1aa90*/  BSYNC.RECONVERGENT B2 ;  /* 0x0000000000027941 */ /* 0x000fea0003800200 */
.L_x_40062:
        /* <DEDUP_REMOVED lines=61> */
.L_x_40060:
[----:B------:R-:W-:Y:S05]  /*1ae70*/  BSYNC.RECONVERGENT B1 ;  /* 0x0000000000017941 */ /* 0x000fea0003800200 */
.L_x_40059:
        /* <DEDUP_REMOVED lines=22> */
.L_x_40066:
        /* <DEDUP_REMOVED lines=12> */
.L_x_40068:
[----:B------:R-:W-:Y:S05]  /*1b0a0*/  BSYNC.RECONVERGENT B2 ;  /* 0x0000000000027941 */ /* 0x000fea0003800200 */
.L_x_40067:
        /* <DEDUP_REMOVED lines=61> */
.L_x_40065:
[----:B------:R-:W-:Y:S05]  /*1b480*/  BSYNC.RECONVERGENT B1 ;  /* 0x0000000000017941 */ /* 0x000fea0003800200 */
.L_x_40064:
        /* <DEDUP_REMOVED lines=21> */
.L_x_40071:
        /* <DEDUP_REMOVED lines=12> */
.L_x_40073:
[----:B------:R-:W-:Y:S05]  /*1b6a0*/  BSYNC.RECONVERGENT B2 ;  /* 0x0000000000027941 */ /* 0x000fea0003800200 */
.L_x_40072:
        /* <DEDUP_REMOVED lines=61> */
.L_x_40070:
[----:B------:R-:W-:Y:S05]  /*1ba80*/  BSYNC.RECONVERGENT B1 ;  /* 0x0000000000017941 */ /* 0x000fea0003800200 */
.L_x_40069:
        /* <DEDUP_REMOVED lines=22> */
.L_x_40076:
        /* <DEDUP_REMOVED lines=15> */
.L_x_40078:
[----:B------:R-:W-:Y:S05]  /*1bce0*/  BSYNC.RECONVERGENT B2 ;  /* 0x0000000000027941 */ /* 0x000fea0003800200 */
.L_x_40077:
        /* <DEDUP_REMOVED lines=61> */
.L_x_40075:
[----:B------:R-:W-:Y:S05]  /*1c0c0*/  BSYNC.RECONVERGENT B1 ;  /* 0x0000000000017941 */ /* 0x000fea0003800200 */
.L_x_40074:
        /* <DEDUP_REMOVED lines=16> */
.L_x_40038:
        /* <DEDUP_REMOVED lines=22> */
.L_x_39996:
[----:B------:R-:W-:Y:S05]  /*1c330*/  BSYNC.RECONVERGENT B0 ;  /* 0x0000000000007941 */ /* 0x000fea0003800200 */
.L_x_39995:
        /* <DEDUP_REMOVED lines=8> */
[----:B------:R-:W0:Y:S02]  /*1c3c0*/  @P0 LDC.64 R164, c[0x0][0x3a0] ;  /* 0x0000e800ffa40b82 */ /* 0x000e240000000a00 */
[----:B0-----:R-:W-:-:S05]  /*1c3d0*/  @P0 IMAD.WIDE.U32 R164, R14, 0x20, R164 ;  /* 0x000000200ea40825 */ /* 0x001fca00078e00a4 */
[----:B------:R-:W5:Y:S04]  /*1c3e0*/  @P0 LDG.E.128 R124, desc[UR8][R164.64] ;  /* 0x00000008a47c0981 */ /* 0x000f68000c1e1d00 */
[----:B------:R1:W5:Y:S02]  /*1c3f0*/  @P0 LDG.E.128 R128, desc[UR8][R164.64+0x10] ;  /* 0x00001008a4800981 */ /* 0x000364000c1e1d00 */
[----:B-1----:R-:W-:-:S05]  /*1c400*/  IMAD.WIDE.U32 R164, R14, 0x10, R166 ;  /* 0x000000100ea47825 */ /* 0x002fca00078e00a6 */
        /* <DEDUP_REMOVED lines=18> */
.L_x_40084:
        /* <DEDUP_REMOVED lines=12> */
.L_x_40086:
[----:B------:R-:W-:Y:S05]  /*1c5f0*/  BSYNC.RECONVERGENT B2 ;  /* 0x0000000000027941 */ /* 0x000fea0003800200 */
.L_x_40085:
        /* <DEDUP_REMOVED lines=61> */
.L_x_40083:
[----:B------:R-:W-:Y:S05]  /*1c9d0*/  BSYNC.RECONVERGENT B1 ;  /* 0x0000000000017941 */ /* 0x000fea0003800200 */
.L_x_40082:
        /* <DEDUP_REMOVED lines=28> */
.L_x_40089:
        /* <DEDUP_REMOVED lines=12> */
.L_x_40091:
[----:B------:R-:W-:Y:S05]  /*1cc60*/  BSYNC.RECONVERGENT B2 ;  /* 0x0000000000027941 */ /* 0x000fea0003800200 */
.L_x_40090:
        /* <DEDUP_REMOVED lines=61> */
.L_x_40088:
[----:B------:R-:W-:Y:S05]  /*1d040*/  BSYNC.RECONVERGENT B1 ;  /* 0x0000000000017941 */ /* 0x000fea0003800200 */
.L_x_40087:
        /* <DEDUP_REMOVED lines=22> */
.L_x_40094:
        /* <DEDUP_REMOVED lines=12> */
.L_x_40096:
[----:B------:R-:W-:Y:S05]  /*1d270*/  BSYNC.RECONVERGENT B2 ;  /* 0x0000000000027941 */ /* 0x000fea0003800200 */
.L_x_40095:
        /* <DEDUP_REMOVED lines=61> */
.L_x_40093:
[----:B------:R-:W-:Y:S05]  /*1d650*/  BSYNC.RECONVERGENT B1 ;  /* 0x0000000000017941 */ /* 0x000fea0003800200 */
.L_x_40092:
        /* <DEDUP_REMOVED lines=23> */
.L_x_40099:
        /* <DEDUP_REMOVED lines=12> */
.L_x_40101:
[----:B------:R-:W-:Y:S05]  /*1d890*/  BSYNC.RECONVERGENT B2 ;  /* 0x0000000000027941 */ /* 0x000fea0003800200 */
.L_x_40100:
        /* <DEDUP_REMOVED lines=61> */
.L_x_40098:
[----:B------:R-:W-:Y:S05]  /*1dc70*/  BSYNC.RECONVERGENT B1 ;  /* 0x0000000000017941 */ /* 0x000fea0003800200 */
.L_x_40097:
        /* <DEDUP_REMOVED lines=22> */
.L_x_40104:
        /* <DEDUP_REMOVED lines=12> */
.L_x_40106:
[----:B------:R-:W-:Y:S05]  /*1dea0*/  BSYNC.RECONVERGENT B2 ;  /* 0x0000000000027941 */ /* 0x000fea0003800200 */
.L_x_40105:
        /* <DEDUP_REMOVED lines=61> */
.L_x_40103:
[----:B------:R-:W-:Y:S05]  /*1e280*/  BSYNC.RECONVERGENT B1 ;  /* 0x0000000000017941 */ /* 0x000fea0003800200 */
.L_x_40102:
        /* <DEDUP_REMOVED lines=23> */
.L_x_40109:
        /* <DEDUP_REMOVED lines=12> */
.L_x_40111:
[----:B------:R-:W-:Y:S05]  /*1e4c0*/  BSYNC.RECONVERGENT B2 ;  /* 0x0000000000027941 */ /* 0x000fea0003800200 */
.L_x_40110:
[----:B--234-:R-:W-:Y:S01]  /*1e4d0*/  IMAD.WIDE.U32 R232, R10, -0x2daee0ad, RZ ;  /* 0xd2511f530ae87825 */ /* 0x01cfe200078e00ff */
        /* <DEDUP_REMOVED lines=60> */
.L_x_40108:
[----:B------:R-:W-:Y:S05]  /*1e8a0*/  BSYNC.RECONVERGENT B1 ;  /* 0x0000000000017941 */ /* 0x000fea0003800200 */
.L_x_40107:
[----:B------:R-:W-:Y:S01]  /*1e8b0*/  I2FP.F32.U32 R5, R5 ;  /* 0x0000000500057245 */ /* 0x000fe20000201000 */
[----:B------:R-:W-:Y:S01]  /*1e8c0*/  IMAD.U32 R2, R2, 0x10000, RZ ;  /* 0x0001000002027824 */ /* 0x000fe200078e00ff */
[----:B------:R-:W-:Y:S01]  /*1e8d0*/  ISETP.NE.AND P5, PT, R170, 0x1, PT ;  /* 0x00000001aa00780c */ /* 0x000fe20003fa5270 */
[----:B------:R-:W-:Y:S01]  /*1e8e0*/  BSSY.RECONVERGENT B1, `(.L_x_40112) ;  /* 0x000005d000017945 */ /* 0x000fe20003800200 */
[----:B--234-:R-:W-:Y:S02]  /*1e8f0*/  IMAD.MOV.U32 R214, RZ, RZ, 0x2 ;  /* 0x00000002ffd67424 */ /* 0x01cfe400078e00ff */
        /* <DEDUP_REMOVED lines=17> */
.L_x_40114:
        /* <DEDUP_REMOVED lines=12> */
.L_x_40116:
[----:B------:R-:W-:Y:S05]  /*1ead0*/  BSYNC.RECONVERGENT B2 ;  /* 0x0000000000027941 */ /* 0x000fea0003800200 */
.L_x_40115:
        /* <DEDUP_REMOVED lines=61> */
.L_x_40113:
[----:B------:R-:W-:Y:S05]  /*1eeb0*/  BSYNC.RECONVERGENT B1 ;  /* 0x0000000000017941 */ /* 0x000fea0003800200 */
.L_x_40112:
        /* <DEDUP_REMOVED lines=23> */
.L_x_40119:
        /* <DEDUP_REMOVED lines=15> */
.L_x_40121:
[----:B------:R-:W-:Y:S05]  /*1f120*/  BSYNC.RECONVERGENT B2 ;  /* 0x0000000000027941 */ /* 0x000fea0003800200 */
.L_x_40120:
        /* <DEDUP_REMOVED lines=61> */
.L_x_40118:
[----:B------:R-:W-:Y:S05]  /*1f500*/  BSYNC.RECONVERGENT B1 ;  /* 0x0000000000017941 */ /* 0x000fea0003800200 */
.L_x_40117:
        /* <DEDUP_REMOVED lines=10> */
.L_x_40081:
        /* <DEDUP_REMOVED lines=16> */
.L_x_40125:
        /* <DEDUP_REMOVED lines=12> */
.L_x_40127:
[----:B------:R-:W-:Y:S05]  /*1f770*/  BSYNC.RECONVERGENT B2 ;  /* 0x0000000000027941 */ /* 0x000fea0003800200 */
.L_x_40126:
        /* <DEDUP_REMOVED lines=61> */
.L_x_40124:
[----:B------:R-:W-:Y:S05]  /*1fb50*/  BSYNC.RECONVERGENT B1 ;  /* 0x0000000000017941 */ /* 0x000fea0003800200 */
.L_x_40123:
        /* <DEDUP_REMOVED lines=8> */
[----:B------:R-:W1:Y:S01]  /*1fbe0*/  LDC R213, c[0x0][0x408] ;  /* 0x00010200ffd57b82 */ /* 0x000e620000000800 */
[----:B------:R-:W-:Y:S02]  /*1fbf0*/  IMAD.MOV.U32 R5, RZ, RZ, R6 ;  /* 0x000000ffff057224 */ /* 0x000fe400078e0006 */
[----:B0-----:R-:W-:Y:S01]  /*1fc00*/  FSETP.GTU.FTZ.AND P1, PT, R2, R235, PT ;  /* 0x000000eb0200720b */ /* 0x001fe20003f3c000 */
[----:B-----5:R-:W-:-:S04]  /*1fc10*/  IMAD.U32 R2, R168, 0x10000, RZ ;  /* 0x00010000a8027824 */ /* 0x020fc800078e00ff */
[----:B------:R-:W-:-:S04]  /*1fc20*/  FMUL.FTZ R2, R2, R13 ;  /* 0x0000000d02027220 */ /* 0x000fc80000410000 */
[----:B-1----:R-:W-:-:S05]  /*1fc30*/  FMUL.FTZ R2, R2, R213 ;  /* 0x000000d502027220 */ /* 0x002fca0000410000 */
[----:B------:R-:W-:Y:S02]  /*1fc40*/  FSEL R164, R2, RZ, !P1 ;  /* 0x000000ff02a47208 */ /* 0x000fe40004800000 */
[----:B------:R-:W-:Y:S02]  /*1fc50*/  PLOP3.LUT P1, PT, P1, PT, PT, 0x8, 0x80 ;  /* 0x000000000080781c */ /* 0x000fe40000f2e170 */
[----:B------:R-:W-:-:S11]  /*1fc60*/  PRMT R2, R168, 0x7632, R2 ;  /* 0x00007632a8027816 */ /* 0x000fd60000000002 */
        /* <DEDUP_REMOVED lines=10> */
.L_x_40130:
        /* <DEDUP_REMOVED lines=12> */
.L_x_40132:
[----:B------:R-:W-:Y:S05]  /*1fdd0*/  BSYNC.RECONVERGENT B2 ;  /* 0x0000000000027941 */ /* 0x000fea0003800200 */
.L_x_40131:
        /* <DEDUP_REMOVED lines=61> */
.L_x_40129:
[----:B------:R-:W-:Y:S05]  /*201b0*/  BSYNC.RECONVERGENT B1 ;  /* 0x0000000000017941 */ /* 0x000fea0003800200 */
.L_x_40128:
        /* <DEDUP_REMOVED lines=21> */
.L_x_40135:
        /* <DEDUP_REMOVED lines=12> */
.L_x_40137:
[----:B------:R-:W-:Y:S05]  /*203d0*/  BSYNC.RECONVERGENT B2 ;  /* 0x0000000000027941 */ /* 0x000fea0003800200 */
.L_x_40136:
        /* <DEDUP_REMOVED lines=61> */
.L_x_40134:
[----:B------:R-:W-:Y:S05]  /*207b0*/  BSYNC.RECONVERGENT B1 ;  /* 0x0000000000017941 */ /* 0x000fea0003800200 */
.L_x_40133:
        /* <DEDUP_REMOVED lines=22> */
.L_x_40140:
        /* <DEDUP_REMOVED lines=12> */
.L_x_40142:
[----:B------:R-:W-:Y:S05]  /*209e0*/  BSYNC.RECONVERGENT B2 ;  /* 0x0000000000027941 */ /* 0x000fea0003800200 */
.L_x_40141:
        /* <DEDUP_REMOVED lines=61> */
.L_x_40139:
[----:B------:R-:W-:Y:S05]  /*20dc0*/  BSYNC.RECONVERGENT B1 ;  /* 0x0000000000017941 */ /* 0x000fea0003800200 */
.L_x_40138:
[----:B------:R-:W-:Y:S01]  /*20dd0*/  I2FP.F32.U32 R5, R5 ;  /* 0x0000000500057245 */ /* 0x000fe20000201000 */
[----:B------:R-:W-:Y:S01]  /*20de0*/  IMAD.U32 R2, R2, 0x10000, RZ ;  /* 0x0001000002027824 */ /* 0x000fe200078e00ff */
[----:B------:R-:W-:Y:S01]  /*20df0*/  ISETP.NE.AND P3, PT, R168, 0x1, PT ;  /* 0x00000001a800780c */ /* 0x000fe20003f65270 */
[----:B------:R-:W-:Y:S01]  /*20e00*/  BSSY.RECONVERGENT B1, `(.L_x_40143) ;  /* 0x000005c000017945 */ /* 0x000fe20003800200 */
[----:B--234-:R-:W-:Y:S02]  /*20e10*/  HFMA2 R214, -RZ, RZ, 0, 1.1920928955078125e-07 ;  /* 0x00000002ffd67431 */ /* 0x01cfe400000001ff */
        /* <DEDUP_REMOVED lines=16> */
.L_x_40145:
        /* <DEDUP_REMOVED lines=12> */
.L_x_40147:
[----:B------:R-:W-:Y:S05]  /*20fe0*/  BSYNC.RECONVERGENT B2 ;  /* 0x0000000000027941 */ /* 0x000fea0003800200 */
.L_x_40146:
        /* <DEDUP_REMOVED lines=61> */
.L_x_40144:
[----:B------:R-:W-:Y:S05]  /*213c0*/  BSYNC.RECONVERGENT B1 ;  /* 0x0000000000017941 */ /* 0x000fea0003800200 */
.L_x_40143:
        /* <DEDUP_REMOVED lines=22> */
.L_x_40150:
        /* <DEDUP_REMOVED lines=12> */
.L_x_40152:
[----:B------:R-:W-:Y:S05]  /*215f0*/  BSYNC.RECONVERGENT B2 ;  /* 0x0000000000027941 */ /* 0x000fea0003800200 */
.L_x_40151:
        /* <DEDUP_REMOVED lines=61> */
.L_x_40149:
[----:B------:R-:W-:Y:S05]  /*219d0*/  BSYNC.RECONVERGENT B1 ;  /* 0x0000000000017941 */ /* 0x000fea0003800200 */
.L_x_40148:
        /* <DEDUP_REMOVED lines=21> */
.L_x_40155:
        /* <DEDUP_REMOVED lines=12> */
.L_x_40157:
[----:B------:R-:W-:Y:S05]  /*21bf0*/  BSYNC.RECONVERGENT B2 ;  /* 0x0000000000027941 */ /* 0x000fea0003800200 */
.L_x_40156:
        /* <DEDUP_REMOVED lines=61> */
.L_x_40154:
[----:B------:R-:W-:Y:S05]  /*21fd0*/  BSYNC.RECONVERGENT B1 ;  /* 0x0000000000017941 */ /* 0x000fea0003800200 */
.L_x_40153:
        /* <DEDUP_REMOVED lines=22> */
.L_x_40160:
        /* <DEDUP_REMOVED lines=15> */
.L_x_40162:
[----:B------:R-:W-:Y:S05]  /*22230*/  BSYNC.RECONVERGENT B2 ;  /* 0x0000000000027941 */ /* 0x000fea0003800200 */
.L_x_40161:
        /* <DEDUP_REMOVED lines=61> */
.L_x_40159:
[----:B------:R-:W-:Y:S05]  /*22610*/  BSYNC.RECONVERGENT B1 ;  /* 0x0000000000017941 */ /* 0x000fea0003800200 */
.L_x_40158:
        /* <DEDUP_REMOVED lines=16> */
.L_x_40122:
        /* <DEDUP_REMOVED lines=22> */
.L_x_40080:
[----:B------:R-:W-:Y:S05]  /*22880*/  BSYNC.RECONVERGENT B0 ;  /* 0x0000000000007941 */ /* 0x000fea0003800200 */
.L_x_40079:
        /* <DEDUP_REMOVED lines=31> */
.L_x_40168:
        /* <DEDUP_REMOVED lines=12> */
.L_x_40170:
[----:B------:R-:W-:Y:S05]  /*22b40*/  BSYNC.RECONVERGENT B2 ;  /* 0x0000000000027941 */ /* 0x000fea0003800200 */
.L_x_40169:
        /* <DEDUP_REMOVED lines=61> */
.L_x_40167:
[----:B------:R-:W-:Y:S05]  /*22f20*/  BSYNC.RECONVERGENT B1 ;  /* 0x0000000000017941 */ /* 0x000fea0003800200 */
.L_x_40166:
        /* <DEDUP_REMOVED lines=28> */
.L_x_40173:
        /* <DEDUP_REMOVED lines=12> */
.L_x_40175:
[----:B------:R-:W-:Y:S05]  /*231b0*/  BSYNC.RECONVERGENT B2 ;  /* 0x0000000000027941 */ /* 0x000fea0003800200 */
.L_x_40174:
        /* <DEDUP_REMOVED lines=61> */
.L_x_40172:
[----:B------:R-:W-:Y:S05]  /*23590*/  BSYNC.RECONVERGENT B1 ;  /* 0x0000000000017941 */ /* 0x000fea0003800200 */
.L_x_40171:
        /* <DEDUP_REMOVED lines=22> */
.L_x_40178:
        /* <DEDUP_REMOVED lines=12> */
.L_x_40180:
[----:B------:R-:W-:Y:S05]  /*237c0*/  BSYNC.RECONVERGENT B2 ;  /* 0x0000000000027941 */ /* 0x000fea0003800200 */
.L_x_40179:
        /* <DEDUP_REMOVED lines=61> */
.L_x_40177:
[----:B------:R-:W-:Y:S05]  /*23ba0*/  BSYNC.RECONVERGENT B1 ;  /* 0x0000000000017941 */ /* 0x000fea0003800200 */
.L_x_40176:
        /* <DEDUP_REMOVED lines=23> */
.L_x_40183:
        /* <DEDUP_REMOVED lines=12> */
.L_x_40185:
[----:B------:R-:W-:Y:S05]  /*23de0*/  BSYNC.RECONVERGENT B2 ;  /* 0x0000000000027941 */ /* 0x000fea0003800200 */
.L_x_40184:
        /* <DEDUP_REMOVED lines=61> */
.L_x_40182:
[----:B------:R-:W-:Y:S05]  /*241c0*/  BSYNC.RECONVERGENT B1 ;  /* 0x0000000000017941 */ /* 0x000fea0003800200 */
.L_x_40181:
        /* <DEDUP_REMOVED lines=22> */
.L_x_40188:
        /* <DEDUP_REMOVED lines=12> */
.L_x_40190:
[----:B------:R-:W-:Y:S05]  /*243f0*/  BSYNC.RECONVERGENT B2 ;  /* 0x0000000000027941 */ /* 0x000fea0003800200 */
.L_x_40189:
        /* <DEDUP_REMOVED lines=61> */
.L_x_40187:
[----:B------:R-:W-:Y:S05]  /*247d0*/  BSYNC.RECONVERGENT B1 ;  /* 0x0000000000017941 */ /* 0x000fea0003800200 */
.L_x_40186:
        /* <DEDUP_REMOVED lines=23> */
.L_x_40193:
        /* <DEDUP_REMOVED lines=12> */
.L_x_40195:
[----:B------:R-:W-:Y:S05]  /*24a10*/  BSYNC.RECONVERGENT B2 ;  /* 0x0000000000027941 */ /* 0x000fea0003800200 */
.L_x_40194:
        /* <DEDUP_REMOVED lines=61> */
.L_x_40192:
[----:B------:R-:W-:Y:S05]  /*24df0*/  BSYNC.RECONVERGENT B1 ;  /* 0x0000000000017941 */ /* 0x000fea0003800200 */
.L_x_40191:
        /* <DEDUP_REMOVED lines=22> */
.L_x_40198:
        /* <DEDUP_REMOVED lines=12> */
.L_x_40200:
[----:B------:R-:W-:Y:S05]  /*25020*/  BSYNC.RECONVERGENT B2 ;  /* 0x0000000000027941 */ /* 0x000fea0003800200 */
.L_x_40199:
        /* <DEDUP_REMOVED lines=61> */
.L_x_40197:
[----:B------:R-:W-:Y:S05]  /*25400*/  BSYNC.RECONVERGENT B1 ;  /* 0x0000000000017941 */ /* 0x000fea0003800200 */
.L_x_40196:
        /* <DEDUP_REMOVED lines=23> */
.L_x_40203:
        /* <DEDUP_REMOVED lines=15> */
.L_x_40205:
[----:B------:R-:W-:Y:S05]  /*25670*/  BSYNC.RECONVERGENT B2 ;  /* 0x0000000000027941 */ /* 0x000fea0003800200 */
.L_x_40204:
        /* <DEDUP_REMOVED lines=61> */
.L_x_40202:
[----:B------:R-:W-:Y:S05]  /*25a50*/  BSYNC.RECONVERGENT B1 ;  /* 0x0000000000017941 */ /* 0x000fea0003800200 */
.L_x_40201:
        /* <DEDUP_REMOVED lines=10> */
.L_x_40165:
        /* <DEDUP_REMOVED lines=16> */
.L_x_40209:
        /* <DEDUP_REMOVED lines=12> */
.L_x_40211:
[----:B------:R-:W-:Y:S05]  /*25cc0*/  BSYNC.RECONVERGENT B2 ;  /* 0x0000000000027941 */ /* 0x000fea0003800200 */
.L_x_40210:
        /* <DEDUP_REMOVED lines=61> */
.L_x_40208:
[----:B------:R-:W-:Y:S05]  /*260a0*/  BSYNC.RECONVERGENT B1 ;  /* 0x0000000000017941 */ /* 0x000fea0003800200 */
.L_x_40207:
        /* <DEDUP_REMOVED lines=9> */
[----:B-----5:R-:W-:-:S04]  /*26140*/  IMAD.U32 R2, R176, 0x10000, RZ ;  /* 0x00010000b0027824 */ /* 0x020fc800078e00ff */
[----:B------:R-:W-:-:S04]  /*26150*/  FMUL.FTZ R2, R2, R13 ;  /* 0x0000000d02027220 */ /* 0x000fc80000410000 */
[----:B-1----:R-:W-:Y:S01]  /*26160*/  FMUL.FTZ R5, R2, R213 ;  /* 0x000000d502057220 */ /* 0x002fe20000410000 */
[----:B------:R-:W-:-:S04]  /*26170*/  PRMT R2, R176, 0x7632, R2 ;  /* 0x00007632b0027816 */ /* 0x000fc80000000002 */
[----:B------:R-:W-:Y:S01]  /*26180*/  FSEL R172, R5, RZ, !P0 ;  /* 0x000000ff05ac7208 */ /* 0x000fe20004000000 */
[----:B------:R-:W-:Y:S01]  /*26190*/  IMAD.MOV.U32 R5, RZ, RZ, R6 ;  /* 0x000000ffff057224 */ /* 0x000fe200078e0006 */
        /* <DEDUP_REMOVED lines=12> */
.L_x_40214:
        /* <DEDUP_REMOVED lines=12> */
.L_x_40216:
[----:B------:R-:W-:Y:S05]  /*26320*/  BSYNC.RECONVERGENT B2 ;  /* 0x0000000000027941 */ /* 0x000fea0003800200 */
.L_x_40215:
        /* <DEDUP_REMOVED lines=61> */
.L_x_40213:
[----:B------:R-:W-:Y:S05]  /*26700*/  BSYNC.RECONVERGENT B1 ;  /* 0x0000000000017941 */ /* 0x000fea0003800200 */
.L_x_40212:
        /* <DEDUP_REMOVED lines=21> */
.L_x_40219:
        /* <DEDUP_REMOVED lines=12> */
.L_x_40221:
[----:B------:R-:W-:Y:S05]  /*26920*/  BSYNC.RECONVERGENT B2 ;  /* 0x0000000000027941 */ /* 0x000fea0003800200 */
.L_x_40220:
        /* <DEDUP_REMOVED lines=61> */
.L_x_40218:
[----:B------:R-:W-:Y:S05]  /*26d00*/  BSYNC.RECONVERGENT B1 ;  /* 0x0000000000017941 */ /* 0x000fea0003800200 */
.L_x_40217:
        /* <DEDUP_REMOVED lines=22> */
.L_x_40224:
        /* <DEDUP_REMOVED lines=12> */
.L_x_40226:
[----:B------:R-:W-:Y:S05]  /*26f30*/  BSYNC.RECONVERGENT B2 ;  /* 0x0000000000027941 */ /* 0x000fea0003800200 */
.L_x_40225:
        /* <DEDUP_REMOVED lines=61> */
.L_x_40223:
[----:B------:R-:W-:Y:S05]  /*27310*/  BSYNC.RECONVERGENT B1 ;  /* 0x0000000000017941 */ /* 0x000fea0003800200 */
.L_x_40222:
        /* <DEDUP_REMOVED lines=21> */
.L_x_40229:
        /* <DEDUP_REMOVED lines=12> */
.L_x_40231:
[----:B------:R-:W-:Y:S05]  /*27530*/  BSYNC.RECONVERGENT B2 ;  /* 0x0000000000027941 */ /* 0x000fea0003800200 */
.L_x_40230:
        /* <DEDUP_REMOVED lines=61> */
.L_x_40228:
[----:B------:R-:W-:Y:S05]  /*27910*/  BSYNC.RECONVERGENT B1 ;  /* 0x0000000000017941 */ /* 0x000fea0003800200 */
.L_x_40227:
        /* <DEDUP_REMOVED lines=22> */
.L_x_40234:
        /* <DEDUP_REMOVED lines=12> */
.L_x_40236:
[----:B------:R-:W-:Y:S05]  /*27b40*/  BSYNC.RECONVERGENT B2 ;  /* 0x0000000000027941 */ /* 0x000fea0003800200 */
.L_x_40235:
        /* <DEDUP_REMOVED lines=61> */
.L_x_40233:
[----:B------:R-:W-:Y:S05]  /*27f20*/  BSYNC.RECONVERGENT B1 ;  /* 0x0000000000017941 */ /* 0x000fea0003800200 */
.L_x_40232:
        /* <DEDUP_REMOVED lines=21> */
.L_x_40239:
        /* <DEDUP_REMOVED lines=12> */
.L_x_40241:
[----:B------:R-:W-:Y:S05]  /*28140*/  BSYNC.RECONVERGENT B2 ;  /* 0x0000000000027941 */ /* 0x000fea0003800200 */
.L_x_40240:
        /* <DEDUP_REMOVED lines=61> */
.L_x_40238:
[----:B------:R-:W-:Y:S05]  /*28520*/  BSYNC.RECONVERGENT B1 ;  /* 0x0000000000017941 */ /* 0x000fea0003800200 */
.L_x_40237:
        /* <DEDUP_REMOVED lines=22> */
.L_x_40244:
        /* <DEDUP_REMOVED lines=15> */
.L_x_40246:
[----:B------:R-:W-:Y:S05]  /*28780*/  BSYNC.RECONVERGENT B2 ;  /* 0x0000000000027941 */ /* 0x000fea0003800200 */
.L_x_40245:
        /* <DEDUP_REMOVED lines=61> */
.L_x_40243:
[----:B------:R-:W-:Y:S05]  /*28b60*/  BSYNC.RECONVERGENT B1 ;  /* 0x0000000000017941 */ /* 0x000fea0003800200 */
.L_x_40242:
        /* <DEDUP_REMOVED lines=16> */
.L_x_40206:
        /* <DEDUP_REMOVED lines=22> */
.L_x_40164:
[----:B------:R-:W-:Y:S05]  /*28dd0*/  BSYNC.RECONVERGENT B0 ;  /* 0x0000000000007941 */ /* 0x000fea0003800200 */
.L_x_40163:
        /* <DEDUP_REMOVED lines=8> */
[----:B------:R-:W1:Y:S02]  /*28e60*/  @P0 LDC.64 R180, c[0x0][0x3a0] ;  /* 0x0000e800ffb40b82 */ /* 0x000e640000000a00 */
[----:B-1----:R-:W-:-:S05]  /*28e70*/  @P0 IMAD.WIDE.U32 R180, R14, 0x20, R180 ;  /* 0x000000200eb40825 */ /* 0x002fca00078e00b4 */
[----:B------:R-:W5:Y:S04]  /*28e80*/  @P0 LDG.E.128 R124, desc[UR8][R180.64] ;  /* 0x00000008b47c0981 */ /* 0x000f68000c1e1d00 */
        /* <DEDUP_REMOVED lines=20> */
.L_x_40252:
        /* <DEDUP_REMOVED lines=12> */
.L_x_40254:
[----:B------:R-:W-:Y:S05]  /*29090*/  BSYNC.RECONVERGENT B2 ;  /* 0x0000000000027941 */ /* 0x000fea0003800200 */
.L_x_40253:
        /* <DEDUP_REMOVED lines=61> */
.L_x_40251:
[----:B------:R-:W-:Y:S05]  /*29470*/  BSYNC.RECONVERGENT B1 ;  /* 0x0000000000017941 */ /* 0x000fea0003800200 */
.L_x_40250:
[----:B------:R-:W0:Y:S01]  /*29480*/  LDC R213, c[0x0][0x408] ;  /* 0x00010200ffd57b82 */ /* 0x000e220000000800 */
[----:B------:R-:W-:Y:S01]  /*29490*/  I2FP.F32.U32 R5, R180 ;  /* 0x000000b400057245 */ /* 0x000fe20000201000 */
[----:B------:R-:W-:Y:S01]  /*294a0*/  IMAD.MOV.U32 R235, RZ, RZ, 0x2f800000 ;  /* 0x2f800000ffeb7424 */ /* 0x000fe200078e00ff */
[----:B-----5:R-:W-:Y:S01]  /*294b0*/  SHF.L.U32 R2, R184, 0x10, RZ ;  /* 0x00000010b8027819 */ /* 0x020fe200000006ff */
[----:B------:R-:W-:Y:S01]  /*294c0*/  BSSY.RECONVERGENT B1, `(.L_x_40255) ;  /* 0x0000062000017945 */ /* 0x000fe20003800200 */
[----:B------:R-:W-:Y:S01]  /*294d0*/  LOP3.LUT R12, R12, 0xfffffffd, RZ, 0xc0, !PT ;  /* 0xfffffffd0c0c7812 */ /* 0x000fe200078ec0ff */
[----:B------:R-:W-:Y:S01]  /*294e0*/  FFMA.FTZ R5, R5, R235, 1.1641532182693481445e-10 ;  /* 0x2f00000005057423 */ /* 0x000fe200000100eb */
[----:B------:R-:W-:Y:S01]  /*294f0*/  IMAD.MOV.U32 R182, RZ, RZ, 0x2 ;  /* 0x00000002ffb67424 */ /* 0x000fe200078e00ff */
[----:B------:R-:W1:Y:S01]  /*29500*/  LDC R234, c[0x0][0x404] ;  /* 0x00010100ffea7b82 */ /* 0x000e620000000800 */
[----:B------:R-:W-:-:S04]  /*29510*/  FMUL.FTZ R2, R2, R13 ;  /* 0x0000000d02027220 */ /* 0x000fc80000410000 */
[----:B0-----:R-:W-:Y:S01]  /*29520*/  FMUL.FTZ R2, R2, R213 ;  /* 0x000000d502027220 */ /* 0x001fe20000410000 */
[----:B-1----:R-:W-:-:S04]  /*29530*/  FSETP.GTU.FTZ.AND P0, PT, R5, R234, PT ;  /* 0x000000ea0500720b */ /* 0x002fc80003f1c000 */
        /* <DEDUP_REMOVED lines=16> */
.L_x_40257:
        /* <DEDUP_REMOVED lines=12> */
.L_x_40259:
[----:B------:R-:W-:Y:S05]  /*29700*/  BSYNC.RECONVERGENT B2 ;  /* 0x0000000000027941 */ /* 0x000fea0003800200 */
.L_x_40258:
        /* <DEDUP_REMOVED lines=61> */
.L_x_40256:
[----:B------:R-:W-:Y:S05]  /*29ae0*/  BSYNC.RECONVERGENT B1 ;  /* 0x0000000000017941 */ /* 0x000fea0003800200 */
.L_x_40255:
        /* <DEDUP_REMOVED lines=22> */
.L_x_40262:
        /* <DEDUP_REMOVED lines=12> */
.L_x_40264:
[----:B------:R-:W-:Y:S05]  /*29d10*/  BSYNC.RECONVERGENT B2 ;  /* 0x0000000000027941 */ /* 0x000fea0003800200 */
.L_x_40263:
        /* <DEDUP_REMOVED lines=61> */
.L_x_40261:
[----:B------:R-:W-:Y:S05]  /*2a0f0*/  BSYNC.RECONVERGENT B1 ;  /* 0x0000000000017941 */ /* 0x000fea0003800200 */
.L_x_40260:
        /* <DEDUP_REMOVED lines=23> */
.L_x_40267:
        /* <DEDUP_REMOVED lines=12> */
.L_x_40269:
[----:B------:R-:W-:Y:S05]  /*2a330*/  BSYNC.RECONVERGENT B2 ;  /* 0x0000000000027941 */ /* 0x000fea0003800200 */
.L_x_40268:
        /* <DEDUP_REMOVED lines=61> */
.L_x_40266:
[----:B------:R-:W-:Y:S05]  /*2a710*/  BSYNC.RECONVERGENT B1 ;  /* 0x0000000000017941 */ /* 0x000fea0003800200 */
.L_x_40265:
        /* <DEDUP_REMOVED lines=22> */
.L_x_40272:
        /* <DEDUP_REMOVED lines=12> */
.L_x_40274:
[----:B------:R-:W-:Y:S05]  /*2a940*/  BSYNC.RECONVERGENT B2 ;  /* 0x0000000000027941 */ /* 0x000fea0003800200 */
.L_x_40273:
        /* <DEDUP_REMOVED lines=61> */
.L_x_40271:
[----:B------:R-:W-:Y:S05]  /*2ad20*/  BSYNC.RECONVERGENT B1 ;  /* 0x0000000000017941 */ /* 0x000fea0003800200 */
.L_x_40270:
        /* <DEDUP_REMOVED lines=23> */
.L_x_40277:
        /* <DEDUP_REMOVED lines=12> */
.L_x_40279:
[----:B------:R-:W-:Y:S05]  /*2af60*/  BSYNC.RECONVERGENT B2 ;  /* 0x0000000000027941 */ /* 0x000fea0003800200 */
.L_x_40278:
        /* <DEDUP_REMOVED lines=61> */
.L_x_40276:
[----:B------:R-:W-:Y:S05]  /*2b340*/  BSYNC.RECONVERGENT B1 ;  /* 0x0000000000017941 */ /* 0x000fea0003800200 */
.L_x_40275:
        /* <DEDUP_REMOVED lines=22> */
.L_x_40282:
        /* <DEDUP_REMOVED lines=12> */
.L_x_40284:
[----:B------:R-:W-:Y:S05]  /*2b570*/  BSYNC.RECONVERGENT B2 ;  /* 0x0000000000027941 */ /* 0x000fea0003800200 */
.L_x_40283:
        /* <DEDUP_REMOVED lines=61> */
.L_x_40281:
[----:B------:R-:W-:Y:S05]  /*2b950*/  BSYNC.RECONVERGENT B1 ;  /* 0x0000000000017941 */ /* 0x000fea0003800200 */
.L_x_40280:
        /* <DEDUP_REMOVED lines=23> */
.L_x_40287:
        /* <DEDUP_REMOVED lines=15> */
.L_x_40289:
[----:B------:R-:W-:Y:S05]  /*2bbc0*/  BSYNC.RECONVERGENT B2 ;  /* 0x0000000000027941 */ /* 0x000fea0003800200 */
.L_x_40288:
        /* <DEDUP_REMOVED lines=61> */
.L_x_40286:
[----:B------:R-:W-:Y:S05]  /*2bfa0*/  BSYNC.RECONVERGENT B1 ;  /* 0x0000000000017941 */ /* 0x000fea0003800200 */
.L_x_40285:
        /* <DEDUP_REMOVED lines=10> */
.L_x_40249:
        /* <DEDUP_REMOVED lines=16> */
.L_x_40293:
        /* <DEDUP_REMOVED lines=12> */
.L_x_40295:
[----:B------:R-:W-:Y:S05]  /*2c210*/  BSYNC.RECONVERGENT B2 ;  /* 0x0000000000027941 */ /* 0x000fea0003800200 */
.L_x_40294:
        /* <DEDUP_REMOVED lines=61> */
.L_x_40292:
[----:B------:R-:W-:Y:S05]  /*2c5f0*/  BSYNC.RECONVERGENT B1 ;  /* 0x0000000000017941 */ /* 0x000fea0003800200 */
.L_x_40291:
[----:B------:R-:W0:Y:S01]  /*2c600*/  LDC R235, c[0x0][0x404] ;  /* 0x00010100ffeb7b82 */ /* 0x000e220000000800 */
[----:B------:R-:W-:Y:S01]  /*2c610*/  I2FP.F32.U32 R5, R180 ;  /* 0x000000b400057245 */ /* 0x000fe20000201000 */
[----:B------:R-:W-:Y:S01]  /*2c620*/  IMAD.MOV.U32 R234, RZ, RZ, 0x2f800000 ;  /* 0x2f800000ffea7424 */ /* 0x000fe200078e00ff */
[----:B------:R-:W-:Y:S01]  /*2c630*/  LOP3.LUT R12, R12, 0xfffffffd, RZ, 0xc0, !PT ;  /* 0xfffffffd0c0c7812 */ /* 0x000fe200078ec0ff */
[----:B-----5:R-:W-:Y:S01]  /*2c640*/  IMAD.U32 R2, R184, 0x10000, RZ ;  /* 0x00010000b8027824 */ /* 0x020fe200078e00ff */
[----:B------:R-:W-:Y:S01]  /*2c650*/  BSSY.RECONVERGENT B1, `(.L_x_40296) ;  /* 0x0000060000017945 */ /* 0x000fe20003800200 */
[----:B------:R-:W-:Y:S01]  /*2c660*/  FFMA.FTZ R5, R5, R234, 1.1641532182693481445e-10 ;  /* 0x2f00000005057423 */ /* 0x000fe200000100ea */
[----:B------:R-:W-:Y:S01]  /*2c670*/  HFMA2 R182, -RZ, RZ, 0, 1.1920928955078125e-07 ;  /* 0x00000002ffb67431 */ /* 0x000fe200000001ff */
[----:B------:R-:W1:Y:S01]  /*2c680*/  LDC R213, c[0x0][0x408] ;  /* 0x00010200ffd57b82 */ /* 0x000e620000000800 */
[----:B------:R-:W-:Y:S02]  /*2c690*/  FMUL.FTZ R2, R2, R13 ;  /* 0x0000000d02027220 */ /* 0x000fe40000410000 */
[----:B0-----:R-:W-:-:S02]  /*2c6a0*/  FSETP.GTU.FTZ.AND P0, PT, R5, R235, PT ;  /* 0x000000eb0500720b */ /* 0x001fc40003f1c000 */
        /* <DEDUP_REMOVED lines=16> */
.L_x_40298:
        /* <DEDUP_REMOVED lines=12> */
.L_x_40300:
[----:B------:R-:W-:Y:S05]  /*2c870*/  BSYNC.RECONVERGENT B2 ;  /* 0x0000000000027941 */ /* 0x000fea0003800200 */
.L_x_40299:
        /* <DEDUP_REMOVED lines=61> */
.L_x_40297:
[----:B------:R-:W-:Y:S05]  /*2cc50*/  BSYNC.RECONVERGENT B1 ;  /* 0x0000000000017941 */ /* 0x000fea0003800200 */
.L_x_40296:
        /* <DEDUP_REMOVED lines=21> */
.L_x_40303:
        /* <DEDUP_REMOVED lines=12> */
.L_x_40305:
[----:B------:R-:W-:Y:S05]  /*2ce70*/  BSYNC.RECONVERGENT B2 ;  /* 0x0000000000027941 */ /* 0x000fea0003800200 */
.L_x_40304:
        /* <DEDUP_REMOVED lines=61> */
.L_x_40302:
[----:B------:R-:W-:Y:S05]  /*2d250*/  BSYNC.RECONVERGENT B1 ;  /* 0x0000000000017941 */ /* 0x000fea0003800200 */
.L_x_40301:
        /* <DEDUP_REMOVED lines=22> */
.L_x_40308:
        /* <DEDUP_REMOVED lines=12> */
.L_x_40310:
[----:B------:R-:W-:Y:S05]  /*2d480*/  BSYNC.RECONVERGENT B2 ;  /* 0x0000000000027941 */ /* 0x000fea0003800200 */
.L_x_40309:
        /* <DEDUP_REMOVED lines=61> */
.L_x_40307:
[----:B------:R-:W-:Y:S05]  /*2d860*/  BSYNC.RECONVERGENT B1 ;  /* 0x0000000000017941 */ /* 0x000fea0003800200 */
.L_x_40306:
        /* <DEDUP_REMOVED lines=21> */
.L_x_40313:
        /* <DEDUP_REMOVED lines=12> */
.L_x_40315:
[----:B------:R-:W-:Y:S05]  /*2da80*/  BSYNC.RECONVERGENT B2 ;  /* 0x0000000000027941 */ /* 0x000fea0003800200 */
.L_x_40314:
        /* <DEDUP_REMOVED lines=61> */
.L_x_40312:
[----:B------:R-:W-:Y:S05]  /*2de60*/  BSYNC.RECONVERGENT B1 ;  /* 0x0000000000017941 */ /* 0x000fea0003800200 */
.L_x_40311:
        /* <DEDUP_REMOVED lines=22> */
.L_x_40318:
[----:B------:R-:W-:Y:S01]  /*2dfd0*/  VIADD R10, R10, 0x1 ;  /* 0x000000010a0a7836 */ /* 0x000fe20000000000 */
[----:B------:R-:W-:Y:S04]  /*2dfe0*/  BSSY.RECONVERGENT B2, `(.L_x_40319) ;  /* 0x000000b000027945 */ /* 0x000fe80003800200 */
        /* <DEDUP_REMOVED lines=10> */
.L_x_40320:
[----:B------:R-:W-:Y:S05]  /*2e090*/  BSYNC.RECONVERGENT B2 ;  /* 0x0000000000027941 */ /* 0x000fea0003800200 */
.L_x_40319:
        /* <DEDUP_REMOVED lines=61> */
.L_x_40317:
[----:B------:R-:W-:Y:S05]  /*2e470*/  BSYNC.RECONVERGENT B1 ;  /* 0x0000000000017941 */ /* 0x000fea0003800200 */
.L_x_40316:
        /* <DEDUP_REMOVED lines=21> */
.L_x_40323:
        /* <DEDUP_REMOVED lines=12> */
.L_x_40325:
[----:B------:R-:W-:Y:S05]  /*2e690*/  BSYNC.RECONVERGENT B2 ;  /* 0x0000000000027941 */ /* 0x000fea0003800200 */
.L_x_40324:
        /* <DEDUP_REMOVED lines=60> */
[----:B------:R-:W-:-:S07]  /*2ea60*/  HFMA2 R214, -RZ, RZ, 0, 0 ;  /* 0x00000000ffd67431 */ /* 0x000fce00000001ff */
.L_x_40322:
[----:B------:R-:W-:Y:S05]  /*2ea70*/  BSYNC.RECONVERGENT B1 ;  /* 0x0000000000017941 */ /* 0x000fea0003800200 */
.L_x_40321:
        /* <DEDUP_REMOVED lines=22> */
.L_x_40328:
        /* <DEDUP_REMOVED lines=15> */
.L_x_40330:
[----:B------:R-:W-:Y:S05]  /*2ecd0*/  BSYNC.RECONVERGENT B2 ;  /* 0x0000000000027941 */ /* 0x000fea0003800200 */
.L_x_40329:
        /* <DEDUP_REMOVED lines=61> */
.L_x_40327:
[----:B------:R-:W-:Y:S05]  /*2f0b0*/  BSYNC.RECONVERGENT B1 ;  /* 0x0000000000017941 */ /* 0x000fea0003800200 */
.L_x_40326:
[----:B------:R-:W-:Y:S01]  /*2f0c0*/  I2FP.F32.U32 R185, R185 ;  /* 0x000000b900b97245 */ /* 0x000fe20000201000 */
[----:B------:R-:W-:Y:S01]  /*2f0d0*/  FMUL.FTZ R180, R180, R76 ;  /* 0x0000004cb4b47220 */ /* 0x000fe20000410000 */
[----:B------:R-:W-:Y:S01]  /*2f0e0*/  SHF.L.U32 R187, R187, 0x10, RZ ;  /* 0x00000010bbbb7819 */ /* 0x000fe200000006ff */
[----:B------:R-:W-:Y:S01]  /*2f0f0*/  FMUL.FTZ R181, R181, R77 ;  /* 0x0000004db5b57220 */ /* 0x000fe20000410000 */
[----:B------:R-:W-:Y:S01]  /*2f100*/  FMUL.FTZ R182, R182, R78 ;  /* 0x0000004eb6b67220 */ /* 0x000fe20000410000 */
[----:B------:R-:W-:Y:S01]  /*2f110*/  FFMA.FTZ R185, R185, R234, 1.1641532182693481445e-10 ;  /* 0x2f000000b9b97423 */ /* 0x000fe200000100ea */
[----:B------:R-:W-:Y:S01]  /*2f120*/  FMUL.FTZ R183, R183, R79 ;  /* 0x0000004fb7b77220 */ /* 0x000fe20000410000 */
[----:B------:R-:W-:Y:S01]  /*2f130*/  FMUL.FTZ R187, R187, R13 ;  /* 0x0000000dbbbb7220 */ /* 0x000fe20000410000 */
[----:B------:R-:W-:Y:S01]  /*2f140*/  FMUL.FTZ R184, R184, R80 ;  /* 0x00000050b8b87220 */ /* 0x000fe20000410000 */
[----:B------:R-:W-:Y:S01]  /*2f150*/  FMUL.FTZ R186, R186, R82 ;  /* 0x00000052baba7220 */ /* 0x000fe20000410000 */
[----:B------:R-:W-:Y:S01]  /*2f160*/  FSETP.GTU.FTZ.AND P6, PT, R185, R235, PT ;  /* 0x000000ebb900720b */ /* 0x000fe20003fdc000 */
[----:B------:R-:W-:Y:S01]  /*2f170*/  FMUL.FTZ R187, R187, R213 ;  /* 0x000000d5bbbb7220 */ /* 0x000fe20000410000 */
[----:B------:R-:W-:-:S04]  /*2f180*/  FMUL.FTZ R185, R5, R81 ;  /* 0x0000005105b97220 */ /* 0x000fc80000410000 */
[----:B------:R-:W-:Y:S02]  /*2f190*/  FSEL R187, R187, RZ, !P6 ;  /* 0x000000ffbbbb7208 */ /* 0x000fe40007000000 */
[----:B------:R-:W-:-:S03]  /*2f1a0*/  PLOP3.LUT P6, PT, P6, PT, PT, 0x8, 0x80 ;  /* 0x000000000080781c */ /* 0x000fc600037ce170 */
[----:B------:R-:W-:-:S10]  /*2f1b0*/  FMUL.FTZ R187, R187, R83 ;  /* 0x00000053bbbb7220 */ /* 0x000fd40000410000 */
.L_x_40290:
        /* <DEDUP_REMOVED lines=22> */
.L_x_40248:
[----:B------:R-:W-:Y:S05]  /*2f320*/  BSYNC.RECONVERGENT B0 ;  /* 0x0000000000007941 */ /* 0x000fea0003800200 */
.L_x_40247:
        /* <DEDUP_REMOVED lines=31> */
.L_x_40336:
        /* <DEDUP_REMOVED lines=12> */
.L_x_40338:
[----:B------:R-:W-:Y:S05]  /*2f5e0*/  BSYNC.RECONVERGENT B2 ;  /* 0x0000000000027941 */ /* 0x000fea0003800200 */
.L_x_40337:
        /* <DEDUP_REMOVED lines=61> */
.L_x_40335:
[----:B------:R-:W-:Y:S05]  /*2f9c0*/  BSYNC.RECONVERGENT B1 ;  /* 0x0000000000017941 */ /* 0x000fea0003800200 */
.L_x_40334:
        /* <DEDUP_REMOVED lines=28> */
.L_x_40341:
        /* <DEDUP_REMOVED lines=12> */
.L_x_40343:
[----:B------:R-:W-:Y:S05]  /*2fc50*/  BSYNC.RECONVERGENT B2 ;  /* 0x0000000000027941 */ /* 0x000fea0003800200 */
.L_x_40342:
        /* <DEDUP_REMOVED lines=61> */
.L_x_40340:
[----:B------:R-:W-:Y:S05]  /*30030*/  BSYNC.RECONVERGENT B1 ;  /* 0x0000000000017941 */ /* 0x000fea0003800200 */
.L_x_40339:
        /* <DEDUP_REMOVED lines=22> */
.L_x_40346:
        /* <DEDUP_REMOVED lines=12> */
.L_x_40348:
[----:B------:R-:W-:Y:S05]  /*30260*/  BSYNC.RECONVERGENT B2 ;  /* 0x0000000000027941 */ /* 0x000fea0003800200 */
.L_x_40347:
        /* <DEDUP_REMOVED lines=54> */
[----:B------:R-:W-:Y:S01]  /*305d0*/  IMAD.WIDE.U32 R6, R2, -0x2daee0ad, RZ ;  /* 0xd2511f5302067825 */ /* 0x000fe200078e00ff */
[----:B------:R-:W-:-:S03]  /*305e0*/  MOV R2, R212 ;  /* 0x000000d400027202 */ /* 0x000fc60000000f00 */
[----:B------:R-:W-:Y:S01]  /*305f0*/  IMAD.MOV.U32 R212, RZ, RZ, R6 ;  /* 0x000000ffffd47224 */ /* 0x000fe200078e0006 */
[----:B------:R-:W-:Y:S01]  /*30600*/  LOP3.LUT R8, R214, UR4, R7, 0x96, !PT ;  /* 0x00000004d6087c12 */ /* 0x000fe2000f8e9607 */
[----:B------:R-:W-:Y:S01]  /*30610*/  UIADD3 UR4, UPT, UPT, UR10, -0x700cb87f, URZ ;  /* 0x8ff347810a047890 */ /* 0x000fe2000fffe0ff */
[----:B------:R-:W-:-:S05]  /*30620*/  IMAD.WIDE.U32 R6, R5, -0x326172a9, RZ ;  /* 0xcd9e8d5705067825 */ /* 0x000fca00078e00ff */
[----:B------:R-:W-:-:S07]  /*30630*/  LOP3.LUT R7, R190, UR4, R7, 0x96, !PT ;  /* 0x00000004be077c12 */ /* 0x000fce000f8e9607 */
.L_x_40345:
[----:B------:R-:W-:Y:S05]  /*30640*/  BSYNC.RECONVERGENT B1 ;  /* 0x0000000000017941 */ /* 0x000fea0003800200 */
.L_x_40344:
        /* <DEDUP_REMOVED lines=23> */
.L_x_40351:
        /* <DEDUP_REMOVED lines=12> */
.L_x_40353:
[----:B------:R-:W-:Y:S05]  /*30880*/  BSYNC.RECONVERGENT B2 ;  /* 0x0000000000027941 */ /* 0x000fea0003800200 */
.L_x_40352:
        /* <DEDUP_REMOVED lines=61> */
.L_x_40350:
[----:B------:R-:W-:Y:S05]  /*30c60*/  BSYNC.RECONVERGENT B1 ;  /* 0x0000000000017941 */ /* 0x000fea0003800200 */
.L_x_40349:
        /* <DEDUP_REMOVED lines=22> */
.L_x_40356:
        /* <DEDUP_REMOVED lines=12> */
.L_x_40358:
[----:B------:R-:W-:Y:S05]  /*30e90*/  BSYNC.RECONVERGENT B2 ;  /* 0x0000000000027941 */ /* 0x000fea0003800200 */
.L_x_40357:
        /* <DEDUP_REMOVED lines=61> */
.L_x_40355:
[----:B------:R-:W-:Y:S05]  /*31270*/  BSYNC.RECONVERGENT B1 ;  /* 0x0000000000017941 */ /* 0x000fea0003800200 */
.L_x_40354:
        /* <DEDUP_REMOVED lines=23> */
.L_x_40361:
        /* <DEDUP_REMOVED lines=12> */
.L_x_40363:
[----:B------:R-:W-:Y:S05]  /*314b0*/  BSYNC.RECONVERGENT B2 ;  /* 0x0000000000027941 */ /* 0x000fea0003800200 */
.L_x_40362:
        /* <DEDUP_REMOVED lines=61> */
.L_x_40360:
[----:B------:R-:W-:Y:S05]  /*31890*/  BSYNC.RECONVERGENT B1 ;  /* 0x0000000000017941 */ /* 0x000fea0003800200 */
.L_x_40359:
[----:B------:R-:W-:Y:S01]  /*318a0*/  I2FP.F32.U32 R5, R5 ;  /* 0x0000000500057245 */ /* 0x000fe20000201000 */
[----:B------:R-:W-:Y:S01]  /*318b0*/  BSSY.RECONVERGENT B1, `(.L_x_40364) ;  /* 0x000005f000017945 */ /* 0x000fe20003800200 */
[----:B------:R-:W-:Y:S01]  /*318c0*/  SHF.L.U32 R2, R2, 0x10, RZ ;  /* 0x0000001002027819 */ /* 0x000fe200000006ff */
[----:B--234-:R-:W-:Y:S01]  /*318d0*/  IMAD.MOV.U32 R214, RZ, RZ, 0x2 ;  /* 0x00000002ffd67424 */ /* 0x01cfe200078e00ff */
        /* <DEDUP_REMOVED lines=18> */
.L_x_40366:
        /* <DEDUP_REMOVED lines=12> */
.L_x_40368:
[----:B------:R-:W-:Y:S05]  /*31ac0*/  BSYNC.RECONVERGENT B2 ;  /* 0x0000000000027941 */ /* 0x000fea0003800200 */
.L_x_40367:
        /* <DEDUP_REMOVED lines=61> */
.L_x_40365:
[----:B------:R-:W-:Y:S05]  /*31ea0*/  BSYNC.RECONVERGENT B1 ;  /* 0x0000000000017941 */ /* 0x000fea0003800200 */
.L_x_40364:
        /* <DEDUP_REMOVED lines=23> */
.L_x_40371:
        /* <DEDUP_REMOVED lines=15> */
.L_x_40373:
[----:B------:R-:W-:Y:S05]  /*32110*/  BSYNC.RECONVERGENT B2 ;  /* 0x0000000000027941 */ /* 0x000fea0003800200 */
.L_x_40372:
        /* <DEDUP_REMOVED lines=61> */
.L_x_40370:
[----:B------:R-:W-:Y:S05]  /*324f0*/  BSYNC.RECONVERGENT B1 ;  /* 0x0000000000017941 */ /* 0x000fea0003800200 */
.L_x_40369:
        /* <DEDUP_REMOVED lines=10> */
.L_x_40333:
        /* <DEDUP_REMOVED lines=16> */
.L_x_40377:
        /* <DEDUP_REMOVED lines=12> */
.L_x_40379:
[----:B------:R-:W-:Y:S05]  /*32760*/  BSYNC.RECONVERGENT B2 ;  /* 0x0000000000027941 */ /* 0x000fea0003800200 */
.L_x_40378:
        /* <DEDUP_REMOVED lines=61> */
.L_x_40376:
[----:B------:R-:W-:Y:S05]  /*32b40*/  BSYNC.RECONVERGENT B1 ;  /* 0x0000000000017941 */ /* 0x000fea0003800200 */
.L_x_40375:
        /* <DEDUP_REMOVED lines=9> */
[----:B------:R-:W-:-:S03]  /*32be0*/  FMUL.FTZ R2, R2, R13 ;  /* 0x0000000d02027220 */ /* 0x000fc60000410000 */
[----:B0-----:R-:W-:Y:S01]  /*32bf0*/  FSETP.GTU.FTZ.AND P0, PT, R5, R235, PT ;  /* 0x000000eb0500720b */ /* 0x001fe20003f1c000 */
        /* <DEDUP_REMOVED lines=16> */
.L_x_40382:
        /* <DEDUP_REMOVED lines=12> */
.L_x_40384:
[----:B------:R-:W-:Y:S05]  /*32dc0*/  BSYNC.RECONVERGENT B2 ;  /* 0x0000000000027941 */ /* 0x000fea0003800200 */
.L_x_40383:
        /* <DEDUP_REMOVED lines=61> */
.L_x_40381:
[----:B------:R-:W-:Y:S05]  /*331a0*/  BSYNC.RECONVERGENT B1 ;  /* 0x0000000000017941 */ /* 0x000fea0003800200 */
.L_x_40380:
        /* <DEDUP_REMOVED lines=21> */
.L_x_40387:
        /* <DEDUP_REMOVED lines=12> */
.L_x_40389:
[----:B------:R-:W-:Y:S05]  /*333c0*/  BSYNC.RECONVERGENT B2 ;  /* 0x0000000000027941 */ /* 0x000fea0003800200 */
.L_x_40388:
        /* <DEDUP_REMOVED lines=61> */
.L_x_40386:
[----:B------:R-:W-:Y:S05]  /*337a0*/  BSYNC.RECONVERGENT B1 ;  /* 0x0000000000017941 */ /* 0x000fea0003800200 */
.L_x_40385:
        /* <DEDUP_REMOVED lines=22> */
.L_x_40392:
        /* <DEDUP_REMOVED lines=12> */
.L_x_40394:
[----:B------:R-:W-:Y:S05]  /*339d0*/  BSYNC.RECONVERGENT B2 ;  /* 0x0000000000027941 */ /* 0x000fea0003800200 */
.L_x_40393:
        /* <DEDUP_REMOVED lines=61> */
.L_x_40391:
[----:B------:R-:W-:Y:S05]  /*33db0*/  BSYNC.RECONVERGENT B1 ;  /* 0x0000000000017941 */ /* 0x000fea0003800200 */
.L_x_40390:
        /* <DEDUP_REMOVED lines=21> */
.L_x_40397:
        /* <DEDUP_REMOVED lines=12> */
.L_x_40399:
[----:B------:R-:W-:Y:S05]  /*33fd0*/  BSYNC.RECONVERGENT B2 ;  /* 0x0000000000027941 */ /* 0x000fea0003800200 */
.L_x_40398:
        /* <DEDUP_REMOVED lines=59> */
[----:B------:R-:W-:Y:S01]  /*34390*/  HFMA2 R214, -RZ, RZ, 0, 0 ;  /* 0x00000000ffd67431 */ /* 0x000fe200000001ff */
[----:B------:R-:W-:-:S07]  /*343a0*/  LOP3.LUT R7, R192, UR4, R7, 0x96, !PT ;  /* 0x00000004c0077c12 */ /* 0x000fce000f8e9607 */
.L_x_40396:
[----:B------:R-:W-:Y:S05]  /*343b0*/  BSYNC.RECONVERGENT B1 ;  /* 0x0000000000017941 */ /* 0x000fea0003800200 */
.L_x_40395:
        /* <DEDUP_REMOVED lines=22> */
.L_x_40402:
        /* <DEDUP_REMOVED lines=12> */
.L_x_40404:
[----:B------:R-:W-:Y:S05]  /*345e0*/  BSYNC.RECONVERGENT B2 ;  /* 0x0000000000027941 */ /* 0x000fea0003800200 */
.L_x_40403:
        /* <DEDUP_REMOVED lines=61> */
.L_x_40401:
[----:B------:R-:W-:Y:S05]  /*349c0*/  BSYNC.RECONVERGENT B1 ;  /* 0x0000000000017941 */ /* 0x000fea0003800200 */
.L_x_40400:
        /* <DEDUP_REMOVED lines=21> */
.L_x_40407:
        /* <DEDUP_REMOVED lines=12> */
.L_x_40409:
[----:B------:R-:W-:Y:S05]  /*34be0*/  BSYNC.RECONVERGENT B2 ;  /* 0x0000000000027941 */ /* 0x000fea0003800200 */
.L_x_40408:
        /* <DEDUP_REMOVED lines=61> */
.L_x_40406:
[----:B------:R-:W-:Y:S05]  /*34fc0*/  BSYNC.RECONVERGENT B1 ;  /* 0x0000000000017941 */ /* 0x000fea0003800200 */
.L_x_40405:
        /* <DEDUP_REMOVED lines=22> */
.L_x_40412:
        /* <DEDUP_REMOVED lines=15> */
.L_x_40414:
[----:B------:R-:W-:Y:S05]  /*35220*/  BSYNC.RECONVERGENT B2 ;  /* 0x0000000000027941 */ /* 0x000fea0003800200 */
.L_x_40413:
        /* <DEDUP_REMOVED lines=61> */
.L_x_40411:
[----:B------:R-:W-:Y:S05]  /*35600*/  BSYNC.RECONVERGENT B1 ;  /* 0x0000000000017941 */ /* 0x000fea0003800200 */
.L_x_40410:
        /* <DEDUP_REMOVED lines=16> */
.L_x_40374:
        /* <DEDUP_REMOVED lines=22> */
.L_x_40332:
[----:B------:R-:W-:Y:S05]  /*35870*/  BSYNC.RECONVERGENT B0 ;  /* 0x0000000000007941 */ /* 0x000fea0003800200 */
.L_x_40331:
        /* <DEDUP_REMOVED lines=31> */
.L_x_40420:
        /* <DEDUP_REMOVED lines=12> */
.L_x_40422:
[----:B------:R-:W-:Y:S05]  /*35b30*/  BSYNC.RECONVERGENT B2 ;  /* 0x0000000000027941 */ /* 0x000fea0003800200 */
.L_x_40421:
        /* <DEDUP_REMOVED lines=61> */
.L_x_40419:
[----:B------:R-:W-:Y:S05]  /*35f10*/  BSYNC.RECONVERGENT B1 ;  /* 0x0000000000017941 */ /* 0x000fea0003800200 */
.L_x_40418:
        /* <DEDUP_REMOVED lines=28> */
.L_x_40425:
        /* <DEDUP_REMOVED lines=12> */
.L_x_40427:
[----:B------:R-:W-:Y:S05]  /*361a0*/  BSYNC.RECONVERGENT B2 ;  /* 0x0000000000027941 */ /* 0x000fea0003800200 */
.L_x_40426:
        /* <DEDUP_REMOVED lines=61> */
.L_x_40424:
[----:B------:R-:W-:Y:S05]  /*36580*/  BSYNC.RECONVERGENT B1 ;  /* 0x0000000000017941 */ /* 0x000fea0003800200 */
.L_x_40423:
        /* <DEDUP_REMOVED lines=22> */
.L_x_40430:
        /* <DEDUP_REMOVED lines=12> */
.L_x_40432:
[----:B------:R-:W-:Y:S05]  /*367b0*/  BSYNC.RECONVERGENT B2 ;  /* 0x0000000000027941 */ /* 0x000fea0003800200 */
.L_x_40431:
        /* <DEDUP_REMOVED lines=61> */
.L_x_40429:
[----:B------:R-:W-:Y:S05]  /*36b90*/  BSYNC.RECONVERGENT B1 ;  /* 0x0000000000017941 */ /* 0x000fea0003800200 */
.L_x_40428:
        /* <DEDUP_REMOVED lines=23> */
.L_x_40435:
        /* <DEDUP_REMOVED lines=12> */
.L_x_40437:
[----:B------:R-:W-:Y:S05]  /*36dd0*/  BSYNC.RECONVERGENT B2 ;  /* 0x0000000000027941 */ /* 0x000fea0003800200 */
.L_x_40436:
        /* <DEDUP_REMOVED lines=61> */
.L_x_40434:
[----:B------:R-:W-:Y:S05]  /*371b0*/  BSYNC.RECONVERGENT B1 ;  /* 0x0000000000017941 */ /* 0x000fea0003800200 */
.L_x_40433:
        /* <DEDUP_REMOVED lines=22> */
.L_x_40440:
        /* <DEDUP_REMOVED lines=12> */
.L_x_40442:
[----:B------:R-:W-:Y:S05]  /*373e0*/  BSYNC.RECONVERGENT B2 ;  /* 0x0000000000027941 */ /* 0x000fea0003800200 */
.L_x_40441:
        /* <DEDUP_REMOVED lines=61> */
.L_x_40439:
[----:B------:R-:W-:Y:S05]  /*377c0*/  BSYNC.RECONVERGENT B1 ;  /* 0x0000000000017941 */ /* 0x000fea0003800200 */
.L_x_40438:
        /* <DEDUP_REMOVED lines=23> */
.L_x_40445:
        /* <DEDUP_REMOVED lines=12> */
.L_x_40447:
[----:B------:R-:W-:Y:S05]  /*37a00*/  BSYNC.RECONVERGENT B2 ;  /* 0x0000000000027941 */ /* 0x000fea0003800200 */
.L_x_40446:
        /* <DEDUP_REMOVED lines=61> */
.L_x_40444:
[----:B------:R-:W-:Y:S05]  /*37de0*/  BSYNC.RECONVERGENT B1 ;  /* 0x0000000000017941 */ /* 0x000fea0003800200 */
.L_x_40443:
        /* <DEDUP_REMOVED lines=22> */
.L_x_40450:
        /* <DEDUP_REMOVED lines=12> */
.L_x_40452:
[----:B------:R-:W-:Y:S05]  /*38010*/  BSYNC.RECONVERGENT B2 ;  /* 0x0000000000027941 */ /* 0x000fea0003800200 */
.L_x_40451:
        /* <DEDUP_REMOVED lines=61> */
.L_x_40449:
[----:B------:R-:W-:Y:S05]  /*383f0*/  BSYNC.RECONVERGENT B1 ;  /* 0x0000000000017941 */ /* 0x000fea0003800200 */
.L_x_40448:
        /* <DEDUP_REMOVED lines=23> */
.L_x_40455:
        /* <DEDUP_REMOVED lines=15> */
.L_x_40457:
[----:B------:R-:W-:Y:S05]  /*38660*/  BSYNC.RECONVERGENT B2 ;  /* 0x0000000000027941 */ /* 0x000fea0003800200 */
.L_x_40456:
        /* <DEDUP_REMOVED lines=61> */
.L_x_40454:
[----:B------:R-:W-:Y:S05]  /*38a40*/  BSYNC.RECONVERGENT B1 ;  /* 0x0000000000017941 */ /* 0x000fea0003800200 */
.L_x_40453:
        /* <DEDUP_REMOVED lines=10> */
.L_x_40417:
        /* <DEDUP_REMOVED lines=16> */
.L_x_40461:
        /* <DEDUP_REMOVED lines=12> */
.L_x_40463:
[----:B------:R-:W-:Y:S05]  /*38cb0*/  BSYNC.RECONVERGENT B2 ;  /* 0x0000000000027941 */ /* 0x000fea0003800200 */
.L_x_40462:
        /* <DEDUP_REMOVED lines=61> */
.L_x_40460:
[----:B------:R-:W-:Y:S05]  /*39090*/  BSYNC.RECONVERGENT B1 ;  /* 0x0000000000017941 */ /* 0x000fea0003800200 */
.L_x_40459:
        /* <DEDUP_REMOVED lines=27> */
.L_x_40466:
        /* <DEDUP_REMOVED lines=12> */
.L_x_40468:
[----:B------:R-:W-:Y:S05]  /*39310*/  BSYNC.RECONVERGENT B2 ;  /* 0x0000000000027941 */ /* 0x000fea0003800200 */
.L_x_40467:
        /* <DEDUP_REMOVED lines=61> */
.L_x_40465:
[----:B------:R-:W-:Y:S05]  /*396f0*/  BSYNC.RECONVERGENT B1 ;  /* 0x0000000000017941 */ /* 0x000fea0003800200 */
.L_x_40464:
        /* <DEDUP_REMOVED lines=21> */
.L_x_40471:
        /* <DEDUP_REMOVED lines=12> */
.L_x_40473:
[----:B------:R-:W-:Y:S05]  /*39910*/  BSYNC.RECONVERGENT B2 ;  /* 0x0000000000027941 */ /* 0x000fea0003800200 */
.L_x_40472:
        /* <DEDUP_REMOVED lines=61> */
.L_x_40470:
[----:B------:R-:W-:Y:S05]  /*39cf0*/  BSYNC.RECONVERGENT B1 ;  /* 0x0000000000017941 */ /* 0x000fea0003800200 */
.L_x_40469:
        /* <DEDUP_REMOVED lines=22> */
.L_x_40476:
        /* <DEDUP_REMOVED lines=12> */
.L_x_40478:
[----:B------:R-:W-:Y:S05]  /*39f20*/  BSYNC.RECONVERGENT B2 ;  /* 0x0000000000027941 */ /* 0x000fea0003800200 */
.L_x_40477:
        /* <DEDUP_REMOVED lines=61> */
.L_x_40475:
[----:B------:R-:W-:Y:S05]  /*3a300*/  BSYNC.RECONVERGENT B1 ;  /* 0x0000000000017941 */ /* 0x000fea0003800200 */
.L_x_40474:
        /* <DEDUP_REMOVED lines=21> */
.L_x_40481:
        /* <DEDUP_REMOVED lines=12> */
.L_x_40483:
[----:B------:R-:W-:Y:S05]  /*3a520*/  BSYNC.RECONVERGENT B2 ;  /* 0x0000000000027941 */ /* 0x000fea0003800200 */
.L_x_40482:
        /* <DEDUP_REMOVED lines=61> */
.L_x_40480:
[----:B------:R-:W-:Y:S05]  /*3a900*/  BSYNC.RECONVERGENT B1 ;  /* 0x0000000000017941 */ /* 0x000fea0003800200 */
.L_x_40479:
        /* <DEDUP_REMOVED lines=22> */
.L_x_40486:
        /* <DEDUP_REMOVED lines=12> */
.L_x_40488:
[----:B------:R-:W-:Y:S05]  /*3ab30*/  BSYNC.RECONVERGENT B2 ;  /* 0x0000000000027941 */ /* 0x000fea0003800200 */
.L_x_40487:
        /* <DEDUP_REMOVED lines=61> */
.L_x_40485:
[----:B------:R-:W-:Y:S05]  /*3af10*/  BSYNC.RECONVERGENT B1 ;  /* 0x0000000000017941 */ /* 0x000fea0003800200 */
.L_x_40484:
        /* <DEDUP_REMOVED lines=21> */
.L_x_40491:
        /* <DEDUP_REMOVED lines=12> */
.L_x_40493:
[----:B------:R-:W-:Y:S05]  /*3b130*/  BSYNC.RECONVERGENT B2 ;  /* 0x0000000000027941 */ /* 0x000fea0003800200 */
.L_x_40492:
        /* <DEDUP_REMOVED lines=61> */
.L_x_40490:
[----:B------:R-:W-:Y:S05]  /*3b510*/  BSYNC.RECONVERGENT B1 ;  /* 0x0000000000017941 */ /* 0x000fea0003800200 */
.L_x_40489:
        /* <DEDUP_REMOVED lines=22> */
.L_x_40496:
        /* <DEDUP_REMOVED lines=15> */
.L_x_40498:
[----:B------:R-:W-:Y:S05]  /*3b770*/  BSYNC.RECONVERGENT B2 ;  /* 0x0000000000027941 */ /* 0x000fea0003800200 */
.L_x_40497:
        /* <DEDUP_REMOVED lines=61> */
.L_x_40495:
[----:B------:R-:W-:Y:S05]  /*3bb50*/  BSYNC.RECONVERGENT B1 ;  /* 0x0000000000017941 */ /* 0x000fea0003800200 */
.L_x_40494:
        /* <DEDUP_REMOVED lines=16> */
.L_x_40458:
        /* <DEDUP_REMOVED lines=22> */
.L_x_40416:
[----:B------:R-:W-:Y:S05]  /*3bdc0*/  BSYNC.RECONVERGENT B0 ;  /* 0x0000000000007941 */ /* 0x000fea0003800200 */
.L_x_40415:
        /* <DEDUP_REMOVED lines=31> */
.L_x_40504:
        /* <DEDUP_REMOVED lines=12> */
.L_x_40506:
[----:B------:R-:W-:Y:S05]  /*3c080*/  BSYNC.RECONVERGENT B2 ;  /* 0x0000000000027941 */ /* 0x000fea0003800200 */
.L_x_40505:
        /* <DEDUP_REMOVED lines=61> */
.L_x_40503:
[----:B------:R-:W-:Y:S05]  /*3c460*/  BSYNC.RECONVERGENT B1 ;  /* 0x0000000000017941 */ /* 0x000fea0003800200 */
.L_x_40502:
        /* <DEDUP_REMOVED lines=28> */
.L_x_40509:
        /* <DEDUP_REMOVED lines=12> */
.L_x_40511:
[----:B------:R-:W-:Y:S05]  /*3c6f0*/  BSYNC.RECONVERGENT B2 ;  /* 0x0000000000027941 */ /* 0x000fea0003800200 */
.L_x_40510:
        /* <DEDUP_REMOVED lines=61> */
.L_x_40508:
[----:B------:R-:W-:Y:S05]  /*3cad0*/  BSYNC.RECONVERGENT B1 ;  /* 0x0000000000017941 */ /* 0x000fea0003800200 */
.L_x_40507:
        /* <DEDUP_REMOVED lines=22> */
.L_x_40514:
        /* <DEDUP_REMOVED lines=12> */
.L_x_40516:
[----:B------:R-:W-:Y:S05]  /*3cd00*/  BSYNC.RECONVERGENT B2 ;  /* 0x0000000000027941 */ /* 0x000fea0003800200 */
.L_x_40515:
        /* <DEDUP_REMOVED lines=61> */
.L_x_40513:
[----:B------:R-:W-:Y:S05]  /*3d0e0*/  BSYNC.RECONVERGENT B1 ;  /* 0x0000000000017941 */ /* 0x000fea0003800200 */
.L_x_40512:
        /* <DEDUP_REMOVED lines=23> */
.L_x_40519:
        /* <DEDUP_REMOVED lines=12> */
.L_x_40521:
[----:B------:R-:W-:Y:S05]  /*3d320*/  BSYNC.RECONVERGENT B2 ;  /* 0x0000000000027941 */ /* 0x000fea0003800200 */
.L_x_40520:
        /* <DEDUP_REMOVED lines=61> */
.L_x_40518:
[----:B------:R-:W-:Y:S05]  /*3d700*/  BSYNC.RECONVERGENT B1 ;  /* 0x0000000000017941 */ /* 0x000fea0003800200 */
.L_x_40517:
        /* <DEDUP_REMOVED lines=22> */
.L_x_40524:
        /* <DEDUP_REMOVED lines=12> */
.L_x_40526:
[----:B------:R-:W-:Y:S05]  /*3d930*/  BSYNC.RECONVERGENT B2 ;  /* 0x0000000000027941 */ /* 0x000fea0003800200 */
.L_x_40525:
        /* <DEDUP_REMOVED lines=61> */
.L_x_40523:
[----:B------:R-:W-:Y:S05]  /*3dd10*/  BSYNC.RECONVERGENT B1 ;  /* 0x0000000000017941 */ /* 0x000fea0003800200 */
.L_x_40522:
        /* <DEDUP_REMOVED lines=23> */
.L_x_40529:
        /* <DEDUP_REMOVED lines=12> */
.L_x_40531:
[----:B------:R-:W-:Y:S05]  /*3df50*/  BSYNC.RECONVERGENT B2 ;  /* 0x0000000000027941 */ /* 0x000fea0003800200 */
.L_x_40530:
        /* <DEDUP_REMOVED lines=61> */
.L_x_40528:
[----:B------:R-:W-:Y:S05]  /*3e330*/  BSYNC.RECONVERGENT B1 ;  /* 0x0000000000017941 */ /* 0x000fea0003800200 */
.L_x_40527:
        /* <DEDUP_REMOVED lines=22> */
.L_x_40534:
        /* <DEDUP_REMOVED lines=12> */
.L_x_40536:
[----:B------:R-:W-:Y:S05]  /*3e560*/  BSYNC.RECONVERGENT B2 ;  /* 0x0000000000027941 */ /* 0x000fea0003800200 */
.L_x_40535:
        /* <DEDUP_REMOVED lines=61> */
.L_x_40533:
[----:B------:R-:W-:Y:S05]  /*3e940*/  BSYNC.RECONVERGENT B1 ;  /* 0x0000000000017941 */ /* 0x000fea0003800200 */
.L_x_40532:
        /* <DEDUP_REMOVED lines=23> */
.L_x_40539:
        /* <DEDUP_REMOVED lines=15> */
.L_x_40541:
[----:B------:R-:W-:Y:S05]  /*3ebb0*/  BSYNC.RECONVERGENT B2 ;  /* 0x0000000000027941 */ /* 0x000fea0003800200 */
.L_x_40540:
        /* <DEDUP_REMOVED lines=61> */
.L_x_40538:
[----:B------:R-:W-:Y:S05]  /*3ef90*/  BSYNC.RECONVERGENT B1 ;  /* 0x0000000000017941 */ /* 0x000fea0003800200 */
.L_x_40537:
        /* <DEDUP_REMOVED lines=10> */
.L_x_40501:
        /* <DEDUP_REMOVED lines=16> */
.L_x_40545:
        /* <DEDUP_REMOVED lines=12> */
.L_x_40547:
[----:B------:R-:W-:Y:S05]  /*3f200*/  BSYNC.RECONVERGENT B2 ;  /* 0x0000000000027941 */ /* 0x000fea0003800200 */
.L_x_40546:
        /* <DEDUP_REMOVED lines=61> */
.L_x_40544:
[----:B------:R-:W-:Y:S05]  /*3f5e0*/  BSYNC.RECONVERGENT B1 ;  /* 0x0000000000017941 */ /* 0x000fea0003800200 */
.L_x_40543:
        /* <DEDUP_REMOVED lines=27> */
.L_x_40550:
        /* <DEDUP_REMOVED lines=12> */
.L_x_40552:
[----:B------:R-:W-:Y:S05]  /*3f860*/  BSYNC.RECONVERGENT B2 ;  /* 0x0000000000027941 */ /* 0x000fea0003800200 */
.L_x_40551:
        /* <DEDUP_REMOVED lines=61> */
.L_x_40549:
[----:B------:R-:W-:Y:S05]  /*3fc40*/  BSYNC.RECONVERGENT B1 ;  /* 0x0000000000017941 */ /* 0x000fea0003800200 */
.L_x_40548:
        /* <DEDUP_REMOVED lines=21> */
.L_x_40555:
        /* <DEDUP_REMOVED lines=12> */
.L_x_40557:
[----:B------:R-:W-:Y:S05]  /*3fe60*/  BSYNC.RECONVERGENT B2 ;  /* 0x0000000000027941 */ /* 0x000fea0003800200 */
.L_x_40556:
        /* <DEDUP_REMOVED lines=61> */
.L_x_40554:
[----:B------:R-:W-:Y:S05]  /*40240*/  BSYNC.RECONVERGENT B1 ;  /* 0x0000000000017941 */ /* 0x000fea0003800200 */
.L_x_40553:
        /* <DEDUP_REMOVED lines=22> */
.L_x_40560:
        /* <DEDUP_REMOVED lines=12> */
.L_x_40562:
[----:B------:R-:W-:Y:S05]  /*40470*/  BSYNC.RECONVERGENT B2 ;  /* 0x0000000000027941 */ /* 0x000fea0003800200 */
.L_x_40561:
        /* <DEDUP_REMOVED lines=61> */
.L_x_40559:
[----:B------:R-:W-:Y:S05]  /*40850*/  BSYNC.RECONVERGENT B1 ;  /* 0x0000000000017941 */ /* 0x000fea0003800200 */
.L_x_40558:
        /* <DEDUP_REMOVED lines=21> */
.L_x_40565:
        /* <DEDUP_REMOVED lines=12> */
.L_x_40567:
[----:B------:R-:W-:Y:S05]  /*40a70*/  BSYNC.RECONVERGENT B2 ;  /* 0x0000000000027941 */ /* 0x000fea0003800200 */
.L_x_40566:
        /* <DEDUP_REMOVED lines=61> */
.L_x_40564:
[----:B------:R-:W-:Y:S05]  /*40e50*/  BSYNC.RECONVERGENT B1 ;  /* 0x0000000000017941 */ /* 0x000fea0003800200 */
.L_x_40563:
[----:B------:R-:W-:Y:S01]  /*40e60*/  I2FP.F32.U32 R2, R2 ;  /* 0x0000000200027245 */ /* 0x000fe20000201000 */
[----:B------:R-:W-:Y:S01]  /*40e70*/  BSSY.RECONVERGENT B1, `(.L_x_40568) ;  /* 0x000005f000017945 */ /* 0x000fe20003800200 */
[----:B------:R-:W-:-:S03]  /*40e80*/  ISETP.NE.AND P4, PT, R209, 0x1, PT ;  /* 0x00000001d100780c */ /* 0x000fc60003f85270 */
[----:B------:R-:W-:-:S05]  /*40e90*/  FFMA.FTZ R2, R2, R234, 1.1641532182693481445e-10 ;  /* 0x2f00000002027423 */ /* 0x000fca00000100ea */
[----:B------:R-:W-:Y:S01]  /*40ea0*/  FSETP.GTU.FTZ.AND P3, PT, R2, R235, PT ;  /* 0x000000eb0200720b */ /* 0x000fe20003f7c000 */
[----:B------:R-:W-:-:S04]  /*40eb0*/  IMAD.U32 R2, R210, 0x10000, RZ ;  /* 0x00010000d2027824 */ /* 0x000fc800078e00ff */
[----:B------:R-:W-:-:S04]  /*40ec0*/  FMUL.FTZ R2, R2, R13 ;  /* 0x0000000d02027220 */ /* 0x000fc80000410000 */
[----:B------:R-:W-:Y:S01]  /*40ed0*/  FMUL.FTZ R5, R2, R213 ;  /* 0x000000d502057220 */ /* 0x000fe20000410000 */
[----:B------:R-:W-:Y:S01]  /*40ee0*/  PRMT R2, R210, 0x7632, R2 ;  /* 0x00007632d2027816 */ /* 0x000fe20000000002 */
        /* <DEDUP_REMOVED lines=13> */
.L_x_40570:
        /* <DEDUP_REMOVED lines=12> */
.L_x_40572:
[----:B------:R-:W-:Y:S05]  /*41080*/  BSYNC.RECONVERGENT B2 ;  /* 0x0000000000027941 */ /* 0x000fea0003800200 */
.L_x_40571:
        /* <DEDUP_REMOVED lines=61> */
.L_x_40569:
[----:B------:R-:W-:Y:S05]  /*41460*/  BSYNC.RECONVERGENT B1 ;  /* 0x0000000000017941 */ /* 0x000fea0003800200 */
.L_x_40568:
        /* <DEDUP_REMOVED lines=21> */
.L_x_40575:
        /* <DEDUP_REMOVED lines=12> */
.L_x_40577:
[----:B------:R-:W-:Y:S05]  /*41680*/  BSYNC.RECONVERGENT B2 ;  /* 0x0000000000027941 */ /* 0x000fea0003800200 */
.L_x_40576:
        /* <DEDUP_REMOVED lines=61> */
.L_x_40574:
[----:B------:R-:W-:Y:S05]  /*41a60*/  BSYNC.RECONVERGENT B1 ;  /* 0x0000000000017941 */ /* 0x000fea0003800200 */
.L_x_40573:
        /* <DEDUP_REMOVED lines=22> */
.L_x_40580:
        /* <DEDUP_REMOVED lines=15> */
.L_x_40582:
[----:B------:R-:W-:Y:S05]  /*41cc0*/  BSYNC.RECONVERGENT B2 ;  /* 0x0000000000027941 */ /* 0x000fea0003800200 */
.L_x_40581:
        /* <DEDUP_REMOVED lines=61> */
.L_x_40579:
[----:B------:R-:W-:Y:S05]  /*420a0*/  BSYNC.RECONVERGENT B1 ;  /* 0x0000000000017941 */ /* 0x000fea0003800200 */
.L_x_40578:
        /* <DEDUP_REMOVED lines=16> */
.L_x_40542:
        /* <DEDUP_REMOVED lines=13> */
[----:B0-----:R-:W-:Y:S02]  /*42280*/  LOP3.LUT R215, R5, R13, RZ, 0xfc, !PT ;  /* 0x0000000d05d77212 */ /* 0x001fe400078efcff */
[----:B------:R-:W-:Y:S02]  /*42290*/  SEL R5, RZ, 0x1000000, !P2 ;  /* 0x01000000ff057807 */ /* 0x000fe40005000000 */
[----:B------:R-:W-:-:S04]  /*422a0*/  SEL R13, RZ, 0x10000, !P1 ;  /* 0x00010000ff0d7807 */ /* 0x000fc80004800000 */
[----:B------:R-:W-:Y:S02]  /*422b0*/  LOP3.LUT R5, R213, R5, R13, 0xfe, !PT ;  /* 0x00000005d5057212 */ /* 0x000fe400078efe0d */
[----:B------:R-:W-:-:S04]  /*422c0*/  SEL R13, RZ, 0x1, !P6 ;  /* 0x00000001ff0d7807 */ /* 0x000fc80007000000 */
[----:B------:R-:W-:Y:S01]  /*422d0*/  LOP3.LUT R214, R5, R13, RZ, 0xfc, !PT ;  /* 0x0000000d05d67212 */ /* 0x000fe200078efcff */
[----:B------:R-:W-:-:S04]  /*422e0*/  IMAD.MOV.U32 R5, RZ, RZ, R212 ;  /* 0x000000ffff057224 */ /* 0x000fc800078e00d4 */
[----:B------:R0:W-:Y:S03]  /*422f0*/  STG.E.64 desc[UR8][R232.64], R214 ;  /* 0x000000d6e8007986 */ /* 0x0001e6000c101b08 */
.L_x_40500:
[----:B------:R-:W-:Y:S05]  /*42300*/  BSYNC.RECONVERGENT B0 ;  /* 0x0000000000007941 */ /* 0x000fea0003800200 */
.L_x_40499:
[----:B------:R-:W-:Y:S01]  /*42310*/  FADD.FTZ R13, RZ, R132 ;  /* 0x00000084ff0d7221 */ /* 0x000fe20000010000 */
        /* <DEDUP_REMOVED lines=102> */
[----:B--234-:R-:W2:Y:S01]  /*42980*/  LDC R214, c[0x0][0x400] ;  /* 0x00010000ffd67b82 */ /* 0x01cea20000000800 */
        /* <DEDUP_REMOVED lines=184> */
.L_x_40616:
[----:B------:R-:W-:Y:S01]  /*43510*/  LOP3.LUT P2, RZ, R252, 0x1f, RZ, 0xc0, !PT ;  /* 0x0000001ffcff7812 */ /* 0x000fe2000784c0ff */
[----:B--2---:R-:W-:Y:S01]  /*43520*/  FADD.FTZ R13, R213, R13 ;  /* 0x0000000dd50d7221 */ /* 0x004fe20000010000 */
        /* <DEDUP_REMOVED lines=9> */
[----:B------:R-:W2:Y:S01]  /*435c0*/  MUFU.RSQ R13, R13 ;  /* 0x0000000d000d7308 */ /* 0x000ea20000001400 */
[----:B0-----:R-:W-:-:S05]  /*435d0*/  @!P2 IMAD.WIDE R212, R15, 0x4, R212 ;  /* 0x000000040fd4a825 */ /* 0x001fca00078e02d4 */
[----:B------:R0:W-:Y:S02]  /*435e0*/  @!P2 STG.E desc[UR8][R212.64], R215 ;  /* 0x000000d7d400a986 */ /* 0x0001e4000c101908 */
[----:B0-----:R-:W0:Y:S02]  /*435f0*/  @!P2 LDC.64 R212, c[0x0][0x3c8] ;  /* 0x0000f200ffd4ab82 */ /* 0x001e240000000a00 */
[----:B0-----:R-:W-:-:S05]  /*43600*/  @!P2 IMAD.WIDE R212, R15, 0x4, R212 ;  /* 0x000000040fd4a825 */ /* 0x001fca00078e02d4 */
[----:B--2---:R0:W-:Y:S01]  /*43610*/  @!P2 STG.E desc[UR8][R212.64], R13 ;  /* 0x0000000dd400a986 */ /* 0x0041e2000c101908 */
[----:B------:R-:W-:Y:S05]  /*43620*/  @!P1 BRA `(.L_x_40585) ;  /* 0x0000000000b89947 */ /* 0x000fea0003800000 */
[----:B------:R2:W-:Y:S04]  /*43630*/  STL [R1+0x198], R4 ;  /* 0x0001980401007387 */ /* 0x0005e80000100800 */
[----:B--2---:R-:W2:Y:S04]  /*43640*/  LDL R4, [R1+0x180] ;  /* 0x0001800001047983 */ /* 0x004ea80000100800 */
[----:B------:R3:W-:Y:S04]  /*43650*/  STL [R1+0x194], R3 ;  /* 0x0001940301007387 */ /* 0x0007e80000100800 */
[----:B---3--:R-:W3:Y:S04]  /*43660*/  LDL R3, [R1+0x184] ;  /* 0x0001840001037983 */ /* 0x008ee80000100800 */
[----:B------:R4:W-:Y:S04]  /*43670*/  STL [R1+0x190], R2 ;  /* 0x0001900201007387 */ /* 0x0009e80000100800 */
[----:B------:R-:W3:Y:S04]  /*43680*/  LDL R252, [R1+0x18c] ;  /* 0x00018c0001fc7983 */ /* 0x000ee80000100800 */
[----:B------:R-:W3:Y:S04]  /*43690*/  LDL R235, [R1+0x170] ;  /* 0x0001700001eb7983 */ /* 0x000ee80000100800 */
[----:B----4-:R-:W4:Y:S04]  /*436a0*/  LDL R2, [R1+0x188] ;  /* 0x0001880001027983 */ /* 0x010f280000100800 */
[----:B------:R-:W4:Y:S04]  /*436b0*/  LDL R232, [R1+0x174] ;  /* 0x0001740001e87983 */ /* 0x000f280000100800 */
[----:B------:R-:W4:Y:S04]  /*436c0*/  LDL R234, [R1+0x178] ;  /* 0x0001780001ea7983 */ /* 0x000f280000100800 */
[----:B------:R-:W4:Y:S01]  /*436d0*/  LDL R233, [R1+0x17c] ;  /* 0x00017c0001e97983 */ /* 0x000f220000100800 */
[--C-:B0-----:R-:W-:Y:S01]  /*436e0*/  FADD.FTZ R212, R132, -R14.reuse ;  /* 0x8000000e84d47221 */ /* 0x101fe20000010000 */
[--C-:B------:R-:W-:Y:S01]  /*436f0*/  FADD.FTZ R215, R133, -R14.reuse ;  /* 0x8000000e85d77221 */ /* 0x100fe20000010000 */
[----:B------:R-:W-:-:S02]  /*43700*/  FADD.FTZ R213, R134, -R14 ;  /* 0x8000000e86d57221 */ /* 0x000fc40000010000 */
[C---:B------:R-:W-:Y:S01]  /*43710*/  FMUL.FTZ R212, R13.reuse, R212 ;  /* 0x000000d40dd47220 */ /* 0x040fe20000410000 */
[C---:B------:R-:W-:Y:S01]  /*43720*/  FMUL.FTZ R215, R13.reuse, R215 ;  /* 0x000000d70dd77220 */ /* 0x040fe20000410000 */
[----:B------:R-:W-:Y:S01]  /*43730*/  FMUL.FTZ R213, R13, R213 ;  /* 0x000000d50dd57220 */ /* 0x000fe20000410000 */
[----:B------:R-:W-:-:S04]  /*43740*/  FADD.FTZ R214, R135, -R14 ;  /* 0x8000000e87d67221 */ /* 0x000fc80000010000 */
[----:B------:R-:W-:Y:S01]  /*43750*/  FMUL.FTZ R214, R13, R214 ;  /* 0x000000d60dd67220 */ /* 0x000fe20000410000 */
[----:B--2--5:R-:W-:Y:S02]  /*43760*/  FFMA.FTZ R212, R212, R4, R16 ;  /* 0x00000004d4d47223 */ /* 0x024fe40000010010 */
        /* <DEDUP_REMOVED lines=26> */
.L_x_40585:
[----:B------:R-:W-:Y:S05]  /*43910*/  BSYNC.RECONVERGENT B0 ;  /* 0x0000000000007941 */ /* 0x000fea0003800200 */
.L_x_40584:
        /* <DEDUP_REMOVED lines=11> */
[----:B--2---:R-:W2:Y:S04]  /*439d0*/  LDL R232, [R1+0x154] ;  /* 0x0001540001e87983 */ /* 0x004ea80000100800 */
        /* <DEDUP_REMOVED lines=36> */
[----:B------:R-:W-:-:S07]  /*43c20*/  VIADD R0, R0, 0x20 ;  /* 0x0000002000007836 */ /* 0x000fce0000000000 */
.L_x_40587:
[----:B------:R-:W-:Y:S05]  /*43c30*/  BSYNC.RECONVERGENT B0 ;  /* 0x0000000000007941 */ /* 0x000fea0003800200 */
.L_x_40586:
        /* <DEDUP_REMOVED lines=11> */
[----:B--23--:R-:W2:Y:S04]  /*43cf0*/  LDL R232, [R1+0x134] ;  /* 0x0001340001e87983 */ /* 0x00cea80000100800 */
        /* <DEDUP_REMOVED lines=37> */
.L_x_40589:
[----:B------:R-:W-:Y:S05]  /*43f50*/  BSYNC.RECONVERGENT B0 ;  /* 0x0000000000007941 */ /* 0x000fea0003800200 */
.L_x_40588:
        /* <DEDUP_REMOVED lines=11> */
[----:B--234-:R-:W2:Y:S04]  /*44010*/  LDL R232, [R1+0x114] ;  /* 0x0001140001e87983 */ /* 0x01cea80000100800 */
        /* <DEDUP_REMOVED lines=33> */
[----:B------:R-:W2:Y:S02]  /*44230*/  LDC.64 R232, c[0x0][0x428] ;  /* 0x00010a00ffe87b82 */ /* 0x000ea40000000a00 */
[----:B--2---:R-:W-:-:S05]  /*44240*/  IMAD.WIDE.U32 R232, R0, 0x10, R232 ;  /* 0x0000001000e87825 */ /* 0x004fca00078e00e8 */
[----:B------:R0:W-:Y:S01]  /*44250*/  STG.E.128 desc[UR8][R232.64], R212 ;  /* 0x000000d4e8007986 */ /* 0x0001e2000c101d08 */
[----:B------:R-:W-:-:S07]  /*44260*/  VIADD R0, R0, 0x20 ;  /* 0x0000002000007836 */ /* 0x000fce0000000000 */
.L_x_40591:
[----:B------:R-:W-:Y:S05]  /*44270*/  BSYNC.RECONVERGENT B0 ;  /* 0x0000000000007941 */ /* 0x000fea0003800200 */
.L_x_40590:
        /* <DEDUP_REMOVED lines=48> */
[----:B------:R-:W-:-:S07]  /*44580*/  IADD3 R0, PT, PT, R0, 0x20, RZ ;  /* 0x0000002000007810 */ /* 0x000fce0007ffe0ff */
.L_x_40593:
[----:B------:R-:W-:Y:S05]  /*44590*/  BSYNC.RECONVERGENT B0 ;  /* 0x0000000000007941 */ /* 0x000fea0003800200 */
.L_x_40592:
        /* <DEDUP_REMOVED lines=16> */
[----:B--234-:R-:W2:Y:S04]  /*446a0*/  LDL R232, [R1+0xd4] ;  /* 0x0000d40001e87983 */ /* 0x01cea80000100800 */
        /* <DEDUP_REMOVED lines=40> */
[----:B------:R-:W2:Y:S02]  /*44930*/  LDC.64 R232, c[0x0][0x428] ;  /* 0x00010a00ffe87b82 */ /* 0x000ea40000000a00 */
[----:B--2---:R-:W-:-:S05]  /*44940*/  IMAD.WIDE.U32 R232, R0, 0x10, R232 ;  /* 0x0000001000e87825 */ /* 0x004fca00078e00e8 */
[----:B------:R0:W-:Y:S01]  /*44950*/  STG.E.128 desc[UR8][R232.64], R212 ;  /* 0x000000d4e8007986 */ /* 0x0001e2000c101d08 */
[----:B------:R-:W-:-:S07]  /*44960*/  VIADD R0, R0, 0x20 ;  /* 0x0000002000007836 */ /* 0x000fce0000000000 */
.L_x_40595:
[----:B------:R-:W-:Y:S05]  /*44970*/  BSYNC.RECONVERGENT B0 ;  /* 0x0000000000007941 */ /* 0x000fea0003800200 */
.L_x_40594:
        /* <DEDUP_REMOVED lines=72> */
[----:B------:R-:W-:-:S07]  /*44e00*/  IADD3 R0, PT, PT, R0, 0x20, RZ ;  /* 0x0000002000007810 */ /* 0x000fce0007ffe0ff */
.L_x_40597:
[----:B------:R-:W-:Y:S05]  /*44e10*/  BSYNC.RECONVERGENT B0 ;  /* 0x0000000000007941 */ /* 0x000fea0003800200 */
.L_x_40596:
        /* <DEDUP_REMOVED lines=73> */
.L_x_40599:
[----:B------:R-:W-:Y:S05]  /*452b0*/  BSYNC.RECONVERGENT B0 ;  /* 0x0000000000007941 */ /* 0x000fea0003800200 */
.L_x_40598:
        /* <DEDUP_REMOVED lines=73> */
.L_x_40601:
[----:B------:R-:W-:Y:S05]  /*45750*/  BSYNC.RECONVERGENT B0 ;  /* 0x0000000000007941 */ /* 0x000fea0003800200 */
.L_x_40600:
[----:B-----5:R-:W-:Y:S01]  /*45760*/  LOP3.LUT P0, RZ, R12, 0x10, RZ, 0xc0, !PT ;  /* 0x000000100cff7812 */ /* 0x020fe2000780c0ff */
        /* <DEDUP_REMOVED lines=33> */
.L_x_40603:
[----:B------:R-:W-:Y:S05]  /*45980*/  BSYNC.RECONVERGENT B0 ;  /* 0x0000000000007941 */ /* 0x000fea0003800200 */
.L_x_40602:
[----:B0-234-:R-:W0:Y:S02]  /*45990*/  LDC.64 R212, c[0x0][0x380] ;  /* 0x0000e000ffd47b82 */ /* 0x01de240000000a00 */
[----:B0-----:R-:W-:-:S05]  /*459a0*/  IMAD R15, R212, 0x4, R15 ;  /* 0x00000004d40f7824 */ /* 0x001fca00078e020f */
[----:B------:R-:W-:-:S13]  /*459b0*/  ISETP.GE.AND P0, PT, R15, R213, PT ;  /* 0x000000d50f00720c */ /* 0x000fda0003f06270 */
[----:B------:R-:W-:Y:S05]  /*459c0*/  @!P0 BRA `(.L_x_40604) ;  /* 0xfffffbd000bc8947 */ /* 0x000fea000383ffff */
[----:B------:R-:W-:Y:S05]  /*459d0*/  EXIT ;  /* 0x000000000000794d */ /* 0x000fea0003800000 */
.L_x_40583:
[----:B------:R-:W-:Y:S01]  /*459e0*/  HFMA2 R14, -RZ, RZ, 0, 1.847743988037109375e-06 ;  /* 0x0000001fff0e7431 */ /* 0x000fe200000001ff */
[----:B------:R-:W-:Y:S01]  /*459f0*/  BSSY B0, `(.L_x_40605) ;  /* 0x0000007000007945 */ /* 0x000fe20003800000 */
[----:B--234-:R-:W-:Y:S01]  /*45a00*/  MOV R233, R213 ;  /* 0x000000d500e97202 */ /* 0x01cfe20000000f00 */
[----:B------:R-:W-:Y:S02]  /*45a10*/  IMAD.MOV.U32 R212, RZ, RZ, 0x1 ;  /* 0x00000001ffd47424 */ /* 0x000fe400078e00ff */
[----:B------:R-:W-:-:S07]  /*45a20*/  IMAD.MOV.U32 R13, RZ, RZ, -0x1 ;  /* 0xffffffffff0d7424 */ /* 0x000fce00078e00ff */
[----:B-1---5:R-:W-:Y:S05]  /*45a30*/  WARPSYNC.COLLECTIVE R13, `(.L_x_40606) ;  /* 0x000000000d087348 */ /* 0x022fea0003c00000 */
[----:B------:R0:W2:Y:S02]  /*45a40*/  SHFL.BFLY P6, R13, R233, R212, R14 ;  /* 0x0c0000d4e90d7389 */ /* 0x0000a400000c000e */
[----:B012--5:R-:W-:Y:S05]  /*45a50*/  ENDCOLLECTIVE ;  /* 0x000000000000791b */ /* 0x027fea0003800000 */
.L_x_40606:
[----:B------:R-:W-:Y:S05]  /*45a60*/  BSYNC B0 ;  /* 0x0000000000007941 */ /* 0x000fea0003800000 */
.L_x_40605:
        /* <DEDUP_REMOVED lines=9> */
.L_x_40607:
[----:B------:R-:W-:Y:S02]  /*45b00*/  IMAD.MOV.U32 R212, RZ, RZ, 0x4 ;  /* 0x00000004ffd47424 */ /* 0x000fe400078e00ff */
[----:B------:R-:W-:Y:S01]  /*45b10*/  FADD.FTZ R213, R213, R13 ;  /* 0x0000000dd5d57221 */ /* 0x000fe20000010000 */
[----:B------:R-:W-:-:S04]  /*45b20*/  MOV R13, 0xffffffff ;  /* 0xffffffff000d7802 */ /* 0x000fc80000000f00 */
[----:B------:R-:W-:-:S07]  /*45b30*/  MOV R233, R213 ;  /* 0x000000d500e97202 */ /* 0x000fce0000000f00 */
[----:B------:R-:W-:Y:S05]  /*45b40*/  WARPSYNC.COLLECTIVE R13, `(.L_x_40608) ;  /* 0x000000000d087348 */ /* 0x000fea0003c00000 */
[----:B------:R0:W1:Y:S02]  /*45b50*/  SHFL.BFLY P6, R13, R233, R212, R14 ;  /* 0x0c0000d4e90d7389 */ /* 0x00006400000c000e */
[----:B01----:R-:W-:Y:S05]  /*45b60*/  ENDCOLLECTIVE ;  /* 0x000000000000791b */ /* 0x003fea0003800000 */
.L_x_40608:
[----:B------:R-:W-:Y:S02]  /*45b70*/  HFMA2 R212, -RZ, RZ, 0, 4.76837158203125e-07 ;  /* 0x00000008ffd47431 */ /* 0x000fe400000001ff */
[----:B------:R-:W-:Y:S01]  /*45b80*/  FADD.FTZ R213, R213, R13 ;  /* 0x0000000dd5d57221 */ /* 0x000fe20000010000 */
[----:B------:R-:W-:-:S03]  /*45b90*/  IMAD.MOV.U32 R13, RZ, RZ, -0x1 ;  /* 0xffffffffff0d7424 */ /* 0x000fc600078e00ff */
[----:B------:R-:W-:-:S07]  /*45ba0*/  IMAD.MOV.U32 R233, RZ, RZ, R213 ;  /* 0x000000ffffe97224 */ /* 0x000fce00078e00d5 */
[----:B------:R-:W-:Y:S05]  /*45bb0*/  WARPSYNC.COLLECTIVE R13, `(.L_x_40609) ;  /* 0x000000000d087348 */ /* 0x000fea0003c00000 */
[----:B------:R0:W1:Y:S02]  /*45bc0*/  SHFL.BFLY P6, R13, R233, R212, R14 ;  /* 0x0c0000d4e90d7389 */ /* 0x00006400000c000e */
[----:B01----:R-:W-:Y:S05]  /*45bd0*/  ENDCOLLECTIVE ;  /* 0x000000000000791b */ /* 0x003fea0003800000 */
.L_x_40609:
[----:B------:R-:W-:Y:S02]  /*45be0*/  IMAD.MOV.U32 R212, RZ, RZ, 0x10 ;  /* 0x00000010ffd47424 */ /* 0x000fe400078e00ff */
[----:B------:R-:W-:Y:S01]  /*45bf0*/  FADD.FTZ R213, R213, R13 ;  /* 0x0000000dd5d57221 */ /* 0x000fe20000010000 */
[----:B------:R-:W-:-:S04]  /*45c00*/  MOV R13, 0xffffffff ;  /* 0xffffffff000d7802 */ /* 0x000fc80000000f00 */
[----:B------:R-:W-:-:S07]  /*45c10*/  MOV R233, R213 ;  /* 0x000000d500e97202 */ /* 0x000fce0000000f00 */
[----:B------:R-:W-:Y:S05]  /*45c20*/  WARPSYNC.COLLECTIVE R13, `(.L_x_40610) ;  /* 0x000000000d087348 */ /* 0x000fea0003c00000 */
[----:B------:R0:W1:Y:S02]  /*45c30*/  SHFL.BFLY P6, R13, R233, R212, R14 ;  /* 0x0c0000d4e90d7389 */ /* 0x00006400000c000e */
[----:B01----:R-:W-:Y:S05]  /*45c40*/  ENDCOLLECTIVE ;  /* 0x000000000000791b */ /* 0x003fea0003800000 */
.L_x_40610:
        /* <DEDUP_REMOVED lines=174> */
.L_x_40611:
[----:B------:R-:W-:Y:S02]  /*46730*/  HFMA2 R212, -RZ, RZ, 0, 1.1920928955078125e-07 ;  /* 0x00000002ffd47431 */ /* 0x000fe400000001ff */
[----:B------:R-:W-:Y:S01]  /*46740*/  FADD.FTZ R213, R213, R13 ;  /* 0x0000000dd5d57221 */ /* 0x000fe20000010000 */
[----:B------:R-:W-:-:S03]  /*46750*/  IMAD.MOV.U32 R13, RZ, RZ, -0x1 ;  /* 0xffffffffff0d7424 */ /* 0x000fc600078e00ff */
[----:B------:R-:W-:-:S07]  /*46760*/  IMAD.MOV.U32 R233, RZ, RZ, R213 ;  /* 0x000000ffffe97224 */ /* 0x000fce00078e00d5 */
[----:B------:R-:W-:Y:S05]  /*46770*/  WARPSYNC.COLLECTIVE R13, `(.L_x_40612) ;  /* 0x000000000d087348 */ /* 0x000fea0003c00000 */
[----:B------:R0:W1:Y:S02]  /*46780*/  SHFL.BFLY P6, R13, R233, R212, R14 ;  /* 0x0c0000d4e90d7389 */ /* 0x00006400000c000e */
[----:B01----:R-:W-:Y:S05]  /*46790*/  ENDCOLLECTIVE ;  /* 0x000000000000791b */ /* 0x003fea0003800000 */
.L_x_40612:
[----:B------:R-:W-:Y:S02]  /*467a0*/  IMAD.MOV.U32 R212, RZ, RZ, 0x4 ;  /* 0x00000004ffd47424 */ /* 0x000fe400078e00ff */
[----:B------:R-:W-:Y:S01]  /*467b0*/  FADD.FTZ R213, R213, R13 ;  /* 0x0000000dd5d57221 */ /* 0x000fe20000010000 */
[----:B------:R-:W-:-:S04]  /*467c0*/  MOV R13, 0xffffffff ;  /* 0xffffffff000d7802 */ /* 0x000fc80000000f00 */
[----:B------:R-:W-:-:S07]  /*467d0*/  MOV R233, R213 ;  /* 0x000000d500e97202 */ /* 0x000fce0000000f00 */
[----:B------:R-:W-:Y:S05]  /*467e0*/  WARPSYNC.COLLECTIVE R13, `(.L_x_40613) ;  /* 0x000000000d087348 */ /* 0x000fea0003c00000 */
[----:B------:R0:W1:Y:S02]  /*467f0*/  SHFL.BFLY P6, R13, R233, R212, R14 ;  /* 0x0c0000d4e90d7389 */ /* 0x00006400000c000e */
[----:B01----:R-:W-:Y:S05]  /*46800*/  ENDCOLLECTIVE ;  /* 0x000000000000791b */ /* 0x003fea0003800000 */
.L_x_40613:
[----:B------:R-:W-:Y:S02]  /*46810*/  HFMA2 R212, -RZ, RZ, 0, 4.76837158203125e-07 ;  /* 0x00000008ffd47431 */ /* 0x000fe400000001ff */
[----:B------:R-:W-:Y:S01]  /*46820*/  FADD.FTZ R213, R213, R13 ;  /* 0x0000000dd5d57221 */ /* 0x000fe20000010000 */
[----:B------:R-:W-:-:S03]  /*46830*/  IMAD.MOV.U32 R13, RZ, RZ, -0x1 ;  /* 0xffffffffff0d7424 */ /* 0x000fc600078e00ff */
[----:B------:R-:W-:-:S07]  /*46840*/  IMAD.MOV.U32 R233, RZ, RZ, R213 ;  /* 0x000000ffffe97224 */ /* 0x000fce00078e00d5 */
[----:B------:R-:W-:Y:S05]  /*46850*/  WARPSYNC.COLLECTIVE R13, `(.L_x_40614) ;  /* 0x000000000d087348 */ /* 0x000fea0003c00000 */
[----:B------:R0:W1:Y:S02]  /*46860*/  SHFL.BFLY P6, R13, R233, R212, R14 ;  /* 0x0c0000d4e90d7389 */ /* 0x00006400000c000e */
[----:B01----:R-:W-:Y:S05]  /*46870*/  ENDCOLLECTIVE ;  /* 0x000000000000791b */ /* 0x003fea0003800000 */
.L_x_40614:
[----:B------:R-:W-:Y:S02]  /*46880*/  IMAD.MOV.U32 R212, RZ, RZ, 0x10 ;  /* 0x00000010ffd47424 */ /* 0x000fe400078e00ff */
[----:B------:R-:W-:Y:S01]  /*46890*/  FADD.FTZ R213, R213, R13 ;  /* 0x0000000dd5d57221 */ /* 0x000fe20000010000 */
[----:B------:R-:W-:-:S04]  /*468a0*/  MOV R13, 0xffffffff ;  /* 0xffffffff000d7802 */ /* 0x000fc80000000f00 */
[----:B------:R-:W-:-:S07]  /*468b0*/  MOV R233, R213 ;  /* 0x000000d500e97202 */ /* 0x000fce0000000f00 */
[----:B------:R-:W-:Y:S05]  /*468c0*/  WARPSYNC.COLLECTIVE R13, `(.L_x_40615) ;  /* 0x000000000d087348 */ /* 0x000fea0003c00000 */
[----:B------:R0:W1:Y:S02]  /*468d0*/  SHFL.BFLY P6, R13, R233, R212, R14 ;  /* 0x0c0000d4e90d7389 */ /* 0x00006400000c000e */
[----:B01----:R-:W-:Y:S05]  /*468e0*/  ENDCOLLECTIVE ;  /* 0x000000000000791b */ /* 0x003fea0003800000 */
.L_x_40615:
[----:B------:R-:W-:Y:S05]  /*468f0*/  BRA `(.L_x_40616) ;  /* 0xffffffcc00047947 */ /* 0x000fea000383ffff */
.L_x_40617:
        /* <DEDUP_REMOVED lines=16> */
.L_x_88492:


//--------------------- .text._ZN10layer_norm13ln_fwd_kernelINS_13Kernel_traitsIf13__nv_bfloat16fS2_fjLj2560ELj1ELj4ELj1ELj16ENS_18Kernel_traits_baseILj2560EfS2_fS2_fjLj128EEEEELb1ELb1ELb0ELb1EEEvNS_9FwdParamsE --------------------------
	.section	.text._ZN10layer_norm13ln_fwd_kernelINS_13Kernel_traitsIf13__nv_bfloat16fS2_fjLj2560ELj1ELj4ELj1ELj16ENS_18Kernel_traits_baseILj2560EfS2_fS2_fjLj128EEEEELb1ELb1ELb0ELb1EEEvNS_9FwdParamsE,"ax",@progbits
	.align	128
        .global         _ZN10layer_norm13ln_fwd_kernelINS_13Kernel_traitsIf13__nv_bfloat16fS2_fjLj2560ELj1ELj4ELj1ELj16ENS_18Kernel_traits_baseILj2560EfS2_fS2_fjLj128EEEEELb1ELb1ELb0ELb1EEEvNS_9FwdParamsE
        .type           _ZN10layer_norm13ln_fwd_kernelINS_13Kernel_traitsIf13__nv_bfloat16fS2_fjLj2560ELj1ELj4ELj1ELj16ENS_18Kernel_traits_baseILj2560EfS2_fS2_fjLj128EEEEELb1ELb1ELb0ELb1EEEvNS_9FwdParamsE,@function
        .size           _ZN10layer_norm13ln_fwd_kernelINS_13Kernel_traitsIf13__nv_bfloat16fS2_fjLj2560ELj1ELj4ELj1ELj16ENS_18Kernel_traits_baseILj2560EfS2_fS2_fjLj128EEEEELb1ELb1ELb0ELb1EEEvNS_9FwdParamsE,(.L_x_88493 - _ZN10layer_norm13ln_fwd_kernelINS_13Kernel_traitsIf13__nv_bfloat16fS2_fjLj2560ELj1ELj4ELj1ELj16ENS_18Kernel_traits_baseILj2560EfS2_fS2_fjLj128EEEEELb1ELb1ELb0ELb1EEEvNS_9FwdParamsE)
        .other          _ZN10layer_norm13ln_fwd_kernelINS_13Kernel_traitsIf13__nv_bfloat16fS2_fjLj2560ELj1ELj4ELj1ELj16ENS_18Kernel_traits_baseILj2560EfS2_fS2_fjLj128EEEEELb1ELb1ELb0ELb1EEEvNS_9FwdParamsE,@"STO_CUDA_ENTRY STV_DEFAULT"
_ZN10layer_norm13ln_fwd_kernelINS_13Kernel_traitsIf13__nv_bfloat16fS2_fjLj2560ELj1ELj4ELj1ELj16ENS_18Kernel_traits_baseILj2560EfS2_fS2_fjLj128EEEEELb1ELb1ELb0ELb1EEEvNS_9FwdParamsE:
.text._ZN10layer_norm13ln_fwd_kernelINS_13Kernel_traitsIf13__nv_bfloat16fS2_fjLj2560ELj1ELj4ELj1ELj16ENS_18Kernel_traits_baseILj2560EfS2_fS2_fjLj128EEEEELb1ELb1ELb0ELb1EEEvNS_9FwdParamsE:
        /* <DEDUP_REMOVED lines=20> */
[----:B------:R-:W-:Y:S02]  /*0140*/  @P0 R2UR UR5, R5 ;  /* 0x00000000050502ca */ /* 0x000fe400000e0000 */
[----:B0-----:R-:W-:-:S04]  /*0150*/  @P0 IADD3 R8, P1, PT, R6, R9, RZ ;  /* 0x0000000906080210 */ /* 0x001fc80007f3e0ff */
[----:B------:R-:W-:Y:S02]  /*0160*/  @P0 IADD3.X R11, PT, PT, RZ, R7, RZ, P1, !PT ;  /* 0x00000007ff0b0210 */ /* 0x000fe40000ffe4ff */
[----:B---3--:R-:W-:Y:S02]  /*0170*/  LOP3.LUT R9, R3, 0x1f, RZ, 0xc0, !PT ;  /* 0x0000001f03097812 */ /* 0x008fe400078ec0ff */
[--C-:B------:R-:W-:Y:S02]  /*0180*/  SHF.R.U64 R2, R8, 0x2, R11.reuse ;  /* 0x0000000208027819 */ /* 0x100fe4000000120b */
[----:B------:R-:W-:Y:S01]  /*0190*/  SHF.R.U32.HI R6, RZ, 0x2, R11 ;  /* 0x00000002ff067819 */ /* 0x000fe2000001160b */
[----:B------:R-:W-:Y:S06]  /*01a0*/  BRA.U !UP0, `(.L_x_40618) ;  /* 0x0000000508f47547 */ /* 0x000fec000b800000 */
        /* <DEDUP_REMOVED lines=12> */
[----:B------:R-:W3:Y:S04]  /*0270*/  LDG.E.128 R92, desc[UR6][R4.64] ;  /* 0x00000006045c7981 */ /* 0x000ee8000c1e1d00 */
[----:B------:R-:W4:Y:S04]  /*0280*/  LDG.E.128 R88, desc[UR6][R4.64+0x10] ;  /* 0x0000100604587981 */ /* 0x000f28000c1e1d00 */
[----:B------:R-:W2:Y:S04]  /*0290*/  LDG.E.128 R40, desc[UR6][R4.64+0x400] ;  /* 0x0004000604287981 */ /* 0x000ea8000c1e1d00 */
        /* <DEDUP_REMOVED lines=49> */
[----:B------:R-:W-:Y:S04]  /*05b0*/  STL.64 [R1+0x1a8], R94 ;  /* 0x0001a85e01007387 */ /* 0x000fe80000100a00 */
[----:B----4-:R-:W-:Y:S04]  /*05c0*/  STL.64 [R1+0x190], R88 ;  /* 0x0001905801007387 */ /* 0x010fe80000100a00 */
[----:B------:R-:W-:Y:S04]  /*05d0*/  STL.64 [R1+0x198], R90 ;  /* 0x0001985a01007387 */ /* 0x000fe80000100a00 */
[----:B--2---:R-:W-:Y:S04]  /*05e0*/  STL.64 [R1+0x180], R40 ;  /* 0x0001802801007387 */ /* 0x004fe80000100a00 */
        /* <DEDUP_REMOVED lines=13> */
[----:B0-----:R-:W3:Y:S04]  /*06c0*/  LDG.E.128 R20, desc[UR6][R10.64+0x2400] ;  /* 0x002400060a147981 */ /* 0x001ee8000c1e1d00 */
[----:B------:R-:W4:Y:S04]  /*06d0*/  LDG.E.128 R40, desc[UR6][R10.64+0x1810] ;  /* 0x001810060a287981 */ /* 0x000f28000c1e1d00 */
[----:B--2---:R-:W2:Y:S04]  /*06e0*/  LDG.E.128 R16, desc[UR6][R10.64+0x2410] ;  /* 0x002410060a107981 */ /* 0x004ea8000c1e1d00 */
[----:B------:R-:W4:Y:S04]  /*06f0*/  LDG.E.128 R24, desc[UR6][R10.64+0x2010] ;  /* 0x002010060a187981 */ /* 0x000f28000c1e1d00 */
[----:B------:R-:W4:Y:S04]  /*0700*/  LDG.E.128 R36, desc[UR6][R10.64+0x1c00] ;  /* 0x001c00060a247981 */ /* 0x000f28000c1e1d00 */
[----:B------:R-:W4:Y:S04]  /*0710*/  LDG.E.128 R32, desc[UR6][R10.64+0x1c10] ;  /* 0x001c10060a207981 */ /* 0x000f28000c1e1d00 */
[----:B------:R-:W4:Y:S04]  /*0720*/  LDG.E.128 R28, desc[UR6][R10.64+0x2000] ;  /* 0x002000060a1c7981 */ /* 0x000f28000c1e1d00 */
        /* <DEDUP_REMOVED lines=37> */
.L_x_40618:
        /* <DEDUP_REMOVED lines=138> */
.L_x_40619:
        /* <DEDUP_REMOVED lines=8> */
[----:B------:R-:W-:Y:S01]  /*12a0*/  IMAD.HI.U32 R0, R2, -0x2daee0ad, RZ ;  /* 0xd2511f5302007827 */ /* 0x000fe200078e00ff */
[----:B------:R-:W-:Y:S01]  /*12b0*/  UIADD3 UR8, UPT, UPT, UR4, -0x61c88647, URZ ;  /* 0x9e3779b904087890 */ /* 0x000fe2000fffe0ff */
[----:B------:R-:W-:Y:S01]  /*12c0*/  LOP3.LUT R229, R8, 0x3, RZ, 0xc0, !PT ;  /* 0x0000000308e57812 */ /* 0x000fe200078ec0ff */
[----:B------:R-:W3:Y:S02]  /*12d0*/  LDCU.64 UR18, c[0x0][0x3e0] ;  /* 0x00007c00ff1277ac */ /* 0x000ee40008000a00 */
[----:B------:R-:W-:Y:S01]  /*12e0*/  LOP3.LUT R0, R0, UR5, RZ, 0x3c, !PT ;  /* 0x0000000500007c12 */ /* 0x000fe2000f8e3cff */
[----:B------:R-:W-:Y:S02]  /*12f0*/  UIADD3 UR16, UPT, UPT, UR4, -0x700cb87f, URZ ;  /* 0x8ff3478104107890 */ /* 0x000fe4000fffe0ff */
[----:B------:R-:W-:Y:S02]  /*1300*/  UIADD3 UR15, UPT, UPT, UR5, -0x695add53, URZ ;  /* 0x96a522ad050f7890 */ /* 0x000fe4000fffe0ff */
[C---:B------:R-:W-:Y:S01]  /*1310*/  IMAD.HI.U32 R9, R0.reuse, -0x326172a9, RZ ;  /* 0xcd9e8d5700097827 */ /* 0x040fe200078e00ff */
[----:B------:R-:W4:Y:S03]  /*1320*/  LDCU UR10, c[0x0][0x404] ;  /* 0x00008080ff0a77ac */ /* 0x000f260008000800 */
[----:B01----:R-:W-:Y:S01]  /*1330*/  IMAD R11, R0, -0x326172a9, RZ ;  /* 0xcd9e8d57000b7824 */ /* 0x003fe200078e02ff */
[----:B------:R-:W0:Y:S01]  /*1340*/  LDCU UR11, c[0x0][0x408] ;  /* 0x00008100ff0b77ac */ /* 0x000e220008000800 */
[----:B------:R-:W1:Y:S01]  /*1350*/  LDCU UR12, c[0x0][0x388] ;  /* 0x00007100ff0c77ac */ /* 0x000e620008000800 */
[----:B--2---:R-:W-:Y:S01]  /*1360*/  IMAD R3, R4, UR9, R3 ;  /* 0x0000000904037c24 */ /* 0x004fe2000f8e0203 */
[----:B------:R-:W-:-:S02]  /*1370*/  UIADD3 UR9, UPT, UPT, UR5, -0x24c28bd8, URZ ;  /* 0xdb3d742805097890 */ /* 0x000fc4000fffe0ff */
[----:B---3--:R-:W-:Y:S01]  /*1380*/  UISETP.NE.U32.AND UP0, UPT, UR18, URZ, UPT ;  /* 0x000000ff1200728c */ /* 0x008fe2000bf05070 */
[C---:B------:R-:W-:Y:S01]  /*1390*/  IMAD.HI.U32 R7, R3.reuse, -0x326172a9, RZ ;  /* 0xcd9e8d5703077827 */ /* 0x040fe200078e00ff */
[----:B------:R-:W2:Y:S03]  /*13a0*/  LDCU.U8 UR13, c[0x0][0x410] ;  /* 0x00008200ff0d77ac */ /* 0x000ea60008000000 */
[----:B------:R-:W-:Y:S01]  /*13b0*/  IMAD R10, R3, -0x326172a9, RZ ;  /* 0xcd9e8d57030a7824 */ /* 0x000fe200078e02ff */
[----:B------:R-:W-:Y:S01]  /*13c0*/  LOP3.LUT R4, R6, UR4, R7, 0x96, !PT ;  /* 0x0000000406047c12 */ /* 0x000fe2000f8e9607 */
[----:B------:R-:W3:Y:S03]  /*13d0*/  LDCU UR14, c[0x0][0x448] ;  /* 0x00008900ff0e77ac */ /* 0x000ee60008000800 */
[----:B------:R-:W-:Y:S01]  /*13e0*/  LOP3.LUT R7, R10, UR8, R9, 0x96, !PT ;  /* 0x000000080a077c12 */ /* 0x000fe2000f8e9609 */
[----:B------:R-:W-:Y:S01]  /*13f0*/  UIADD3 UR8, UPT, UPT, UR5, -0x4498517b, URZ ;  /* 0xbb67ae8505087890 */ /* 0x000fe2000fffe0ff */
[----:B------:R-:W-:Y:S01]  /*1400*/  IMAD R10, R2, -0x2daee0ad, RZ ;  /* 0xd2511f53020a7824 */ /* 0x000fe200078e02ff */
[----:B------:R-:W-:Y:S01]  /*1410*/  UISETP.NE.AND.EX UP0, UPT, UR19, URZ, UPT, UP0 ;  /* 0x000000ff1300728c */ /* 0x000fe2000bf05300 */
[----:B------:R-:W-:-:S04]  /*1420*/  IMAD.HI.U32 R9, R4, -0x2daee0ad, RZ ;  /* 0xd2511f5304097827 */ /* 0x000fc800078e00ff */
[C---:B------:R-:W-:Y:S01]  /*1430*/  IMAD R12, R7.reuse, -0x2daee0ad, RZ ;  /* 0xd2511f53070c7824 */ /* 0x040fe200078e02ff */
[----:B------:R-:W-:Y:S01]  /*1440*/  LOP3.LUT R9, R10, UR8, R9, 0x96, !PT ;  /* 0x000000080a097c12 */ /* 0x000fe2000f8e9609 */
[----:B------:R-:W-:Y:S01]  /*1450*/  UIADD3 UR8, UPT, UPT, UR4, 0x3c6ef372, URZ ;  /* 0x3c6ef37204087890 */ /* 0x000fe2000fffe0ff */
[----:B------:R-:W-:-:S04]  /*1460*/  IMAD.HI.U32 R10, R7, -0x2daee0ad, RZ ;  /* 0xd2511f53070a7827 */ /* 0x000fc800078e00ff */
[----:B------:R-:W-:-:S04]  /*1470*/  IMAD.HI.U32 R0, R9, -0x326172a9, RZ ;  /* 0xcd9e8d5709007827 */ /* 0x000fc800078e00ff */
[----:B------:R-:W-:Y:S01]  /*1480*/  IMAD R9, R9, -0x326172a9, RZ ;  /* 0xcd9e8d5709097824 */ /* 0x000fe200078e02ff */
[----:B------:R-:W-:Y:S01]  /*1490*/  LOP3.LUT R0, R11, UR8, R0, 0x96, !PT ;  /* 0x000000080b007c12 */ /* 0x000fe2000f8e9600 */
[----:B------:R-:W-:Y:S01]  /*14a0*/  UIADD3 UR8, UPT, UPT, UR5, 0x76cf5d0a, URZ ;  /* 0x76cf5d0a05087890 */ /* 0x000fe2000fffe0ff */
[----:B------:R-:W-:-:S05]  /*14b0*/  IMAD R11, R4, -0x2daee0ad, RZ ;  /* 0xd2511f53040b7824 */ /* 0x000fca00078e02ff */
[----:B------:R-:W-:Y:S01]  /*14c0*/  LOP3.LUT R10, R11, UR8, R10, 0x96, !PT ;  /* 0x000000080b0a7c12 */ /* 0x000fe2000f8e960a */
[----:B------:R-:W-:Y:S01]  /*14d0*/  UIADD3 UR8, UPT, UPT, UR4, -0x255992d5, URZ ;  /* 0xdaa66d2b04087890 */ /* 0x000fe2000fffe0ff */
[----:B------:R-:W-:-:S03]  /*14e0*/  IMAD R11, R0, -0x2daee0ad, RZ ;  /* 0xd2511f53000b7824 */ /* 0x000fc600078e02ff */
[----:B------:R-:W-:-:S04]  /*14f0*/  IMAD.HI.U32 R4, R10, -0x326172a9, RZ ;  /* 0xcd9e8d570a047827 */ /* 0x000fc800078e00ff */
[----:B------:R-:W-:Y:S01]  /*1500*/  IMAD R10, R10, -0x326172a9, RZ ;  /* 0xcd9e8d570a0a7824 */ /* 0x000fe200078e02ff */
[----:B------:R-:W-:Y:S01]  /*1510*/  LOP3.LUT R4, R9, UR8, R4, 0x96, !PT ;  /* 0x0000000809047c12 */ /* 0x000fe2000f8e9604 */
[----:B------:R-:W-:Y:S01]  /*1520*/  UIADD3 UR8, UPT, UPT, UR5, 0x32370b8f, URZ ;  /* 0x32370b8f05087890 */ /* 0x000fe2000fffe0ff */
[----:B------:R-:W-:-:S05]  /*1530*/  IMAD.HI.U32 R9, R0, -0x2daee0ad, RZ ;  /* 0xd2511f5300097827 */ /* 0x000fca00078e00ff */
[----:B------:R-:W-:Y:S01]  /*1540*/  LOP3.LUT R9, R12, UR8, R9, 0x96, !PT ;  /* 0x000000080c097c12 */ /* 0x000fe2000f8e9609 */
[----:B------:R-:W-:-:S04]  /*1550*/  UIADD3 UR8, UPT, UPT, UR4, 0x78dde6e4, URZ ;  /* 0x78dde6e404087890 */ /* 0x000fc8000fffe0ff */
[----:B------:R-:W-:-:S04]  /*1560*/  IMAD.HI.U32 R7, R9, -0x326172a9, RZ ;  /* 0xcd9e8d5709077827 */ /* 0x000fc800078e00ff */
[----:B------:R-:W-:Y:S01]  /*1570*/  IMAD R9, R9, -0x326172a9, RZ ;  /* 0xcd9e8d5709097824 */ /* 0x000fe200078e02ff */
[----:B------:R-:W-:Y:S01]  /*1580*/  LOP3.LUT R7, R10, UR8, R7, 0x96, !PT ;  /* 0x000000080a077c12 */ /* 0x000fe2000f8e9607 */
[----:B------:R-:W-:Y:S01]  /*1590*/  UIADD3 UR8, UPT, UPT, UR5, -0x126145ec, URZ ;  /* 0xed9eba1405087890 */ /* 0x000fe2000fffe0ff */
[----:B------:R-:W-:-:S04]  /*15a0*/  IMAD.HI.U32 R10, R4, -0x2daee0ad, RZ ;  /* 0xd2511f53040a7827 */ /* 0x000fc800078e00ff */
[----:B------:R-:W-:Y:S01]  /*15b0*/  IMAD R4, R4, -0x2daee0ad, RZ ;  /* 0xd2511f5304047824 */ /* 0x000fe200078e02ff */
        /* <DEDUP_REMOVED lines=9> */
[----:B------:R-:W-:Y:S01]  /*1650*/  UIADD3 UR8, UPT, UPT, UR4, -0x4ab325aa, URZ ;  /* 0xb54cda5604087890 */ /* 0x000fe2000fffe0ff */
[----:B------:R-:W-:-:S04]  /*1660*/  IMAD.HI.U32 R7, R0, -0x2daee0ad, RZ ;  /* 0xd2511f5300077827 */ /* 0x000fc800078e00ff */
[----:B------:R-:W-:-:S05]  /*1670*/  IMAD.HI.U32 R4, R9, -0x326172a9, RZ ;  /* 0xcd9e8d5709047827 */ /* 0x000fca00078e00ff */
[----:B------:R-:W-:Y:S01]  /*1680*/  LOP3.LUT R4, R11, UR8, R4, 0x96, !PT ;  /* 0x000000080b047c12 */ /* 0x000fe2000f8e9604 */
[----:B------:R-:W-:Y:S01]  /*1690*/  UIADD3 UR8, UPT, UPT, UR5, 0x646e171e, URZ ;  /* 0x646e171e05087890 */ /* 0x000fe2000fffe0ff */
[----:B------:R-:W-:-:S03]  /*16a0*/  IMAD R11, R0, -0x2daee0ad, RZ ;  /* 0xd2511f53000b7824 */ /* 0x000fc600078e02ff */
[----:B------:R-:W-:Y:S02]  /*16b0*/  IMAD.HI.U32 R0, R4, -0x2daee0ad, RZ ;  /* 0xd2511f5304007827 */ /* 0x000fe400078e00ff */
[----:B------:R-:W-:Y:S01]  /*16c0*/  LOP3.LUT R7, R10, UR8, R7, 0x96, !PT ;  /* 0x000000080a077c12 */ /* 0x000fe2000f8e9607 */
[----:B------:R-:W-:Y:S01]  /*16d0*/  UIADD3 UR8, UPT, UPT, UR4, 0x5384540f, URZ ;  /* 0x5384540f04087890 */ /* 0x000fe2000fffe0ff */
[----:B------:R-:W-:-:S03]  /*16e0*/  IMAD R10, R9, -0x326172a9, RZ ;  /* 0xcd9e8d57090a7824 */ /* 0x000fc600078e02ff */
[----:B------:R-:W-:-:S05]  /*16f0*/  IMAD.HI.U32 R9, R7, -0x326172a9, RZ ;  /* 0xcd9e8d5707097827 */ /* 0x000fca00078e00ff */
[----:B------:R-:W-:Y:S01]  /*1700*/  LOP3.LUT R9, R10, UR8, R9, 0x96, !PT ;  /* 0x000000080a097c12 */ /* 0x000fe2000f8e9609 */
[----:B------:R-:W-:Y:S01]  /*1710*/  UIADD3 UR8, UPT, UPT, UR5, 0x1fd5c5a3, URZ ;  /* 0x1fd5c5a305087890 */ /* 0x000fe2000fffe0ff */
[----:B------:R-:W-:Y:S02]  /*1720*/  IMAD R10, R7, -0x326172a9, RZ ;  /* 0xcd9e8d57070a7824 */ /* 0x000fe400078e02ff */
[----:B------:R-:W-:Y:S02]  /*1730*/  IMAD R7, R4, -0x2daee0ad, RZ ;  /* 0xd2511f5304077824 */ /* 0x000fe400078e02ff */
[----:B------:R-:W-:Y:S01]  /*1740*/  IMAD.HI.U32 R228, R9, -0x2daee0ad, RZ ;  /* 0xd2511f5309e47827 */ /* 0x000fe200078e00ff */
[----:B------:R-:W-:Y:S01]  /*1750*/  LOP3.LUT R0, R11, UR8, R0, 0x96, !PT ;  /* 0x000000080b007c12 */ /* 0x000fe2000f8e9600 */
[----:B------:R-:W-:Y:S02]  /*1760*/  UIADD3 UR8, UPT, UPT, UR4, -0xe443238, URZ ;  /* 0xf1bbcdc804087890 */ /* 0x000fe4000fffe0ff */
[----:B------:R-:W-:Y:S01]  /*1770*/  IMAD R9, R9, -0x2daee0ad, RZ ;  /* 0xd2511f5309097824 */ /* 0x000fe200078e02ff */
[----:B------:R-:W-:Y:S01]  /*1780*/  LOP3.LUT R228, R7, UR9, R228, 0x96, !PT ;  /* 0x0000000907e47c12 */ /* 0x000fe2000f8e96e4 */
[----:B------:R-:W-:-:S04]  /*1790*/  IMAD.HI.U32 R225, R0, -0x326172a9, RZ ;  /* 0xcd9e8d5700e17827 */ /* 0x000fc800078e00ff */
[----:B------:R-:W-:Y:S01]  /*17a0*/  IMAD R7, R0, -0x326172a9, RZ ;  /* 0xcd9e8d5700077824 */ /* 0x000fe200078e02ff */
[----:B------:R-:W-:Y:S01]  /*17b0*/  LOP3.LUT R225, R10, UR8, R225, 0x96, !PT ;  /* 0x000000080ae17c12 */ /* 0x000fe2000f8e96e1 */
[----:B------:R-:W-:Y:S01]  /*17c0*/  IMAD.HI.U32 R0, R228, -0x326172a9, RZ ;  /* 0xcd9e8d57e4007827 */ /* 0x000fe200078e00ff */
[----:B------:R-:W0:Y:S03]  /*17d0*/  LDCU.64 UR8, c[0x0][0x3a0] ;  /* 0x00007400ff0877ac */ /* 0x000e260008000a00 */
[----:B------:R-:W-:Y:S01]  /*17e0*/  IMAD.HI.U32 R4, R225, -0x2daee0ad, RZ ;  /* 0xd2511f53e1047827 */ /* 0x000fe200078e00ff */
[----:B------:R-:W-:-:S03]  /*17f0*/  LOP3.LUT R0, R7, UR16, R0, 0x96, !PT ;  /* 0x0000001007007c12 */ /* 0x000fc6000f8e9600 */
[----:B------:R-:W-:Y:S01]  /*1800*/  IMAD R228, R228, -0x326172a9, RZ ;  /* 0xcd9e8d57e4e47824 */ /* 0x000fe200078e02ff */
[----:B------:R-:W-:Y:S01]  /*1810*/  LOP3.LUT R4, R9, UR15, R4, 0x96, !PT ;  /* 0x0000000f09047c12 */ /* 0x000fe2000f8e9604 */
[----:B------:R-:W-:Y:S02]  /*1820*/  IMAD R225, R225, -0x2daee0ad, RZ ;  /* 0xd2511f53e1e17824 */ /* 0x000fe400078e02ff */
[----:B-1234-:R-:W-:-:S07]  /*1830*/  IMAD.MOV.U32 R7, RZ, RZ, RZ ;  /* 0x000000ffff077224 */ /* 0x01efce00078e00ff */
.L_x_41440:
[----:B-1----:R-:W1:Y:S01]  /*1840*/  @UP0 LDCU.64 UR16, c[0x0][0x3e0] ;  /* 0x00007c00ff1007ac */ /* 0x002e620008000a00 */
[----:B------:R-:W-:Y:S01]  /*1850*/  PLOP3.LUT P0, PT, PT, PT, UP0, 0x80, 0x8 ;  /* 0x000000000008781c */ /* 0x000fe20003f0f008 */
[----:B------:R-:W-:Y:S01]  /*1860*/  HFMA2 R10, -RZ, RZ, 0, 1.1920928955078125e-07 ;  /* 0x00000002ff0a7431 */ /* 0x000fe200000001ff */
[----:B------:R-:W-:Y:S01]  /*1870*/  PLOP3.LUT P1, PT, PT, PT, UP0, 0x80, 0x8 ;  /* 0x000000000008781c */ /* 0x000fe20003f2f008 */
[----:B------:R-:W2:Y:S01]  /*1880*/  S2R R252, SR_TID.X ;  /* 0x0000000000fc7919 */ /* 0x000ea20000002100 */
[----:B------:R-:W3:Y:S09]  /*1890*/  LDC.64 R232, c[0x0][0x390] ;  /* 0x0000e400ffe87b82 */ /* 0x000ef20000000a00 */
[----:B-1----:R-:W-:-:S06]  /*18a0*/  @P0 IMAD.WIDE R10, R5, R10, UR16 ;  /* 0x00000010050a0e25 */ /* 0x002fcc000f8e020a */
[----:B------:R1:W4:Y:S01]  /*18b0*/  @P1 LDG.E.U16 R10, desc[UR6][R10.64] ;  /* 0x000000060a0a1981 */ /* 0x000322000c1e1500 */
[----:B------:R-:W-:Y:S01]  /*18c0*/  IMAD R9, R5, UR12, RZ ;  /* 0x0000000c05097c24 */ /* 0x000fe2000f8e02ff */
[----:B------:R-:W-:Y:S01]  /*18d0*/  PLOP3.LUT P0, PT, PT, PT, UP0, 0x80, 0x8 ;  /* 0x000000000008781c */ /* 0x000fe20003f0f008 */
[----:B------:R-:W-:-:S03]  /*18e0*/  IMAD.MOV.U32 R222, RZ, RZ, 0x3f800000 ;  /* 0x3f800000ffde7424 */ /* 0x000fc600078e00ff */
[----:B-1----:R-:W-:Y:S02]  /*18f0*/  SHF.R.S32.HI R11, RZ, 0x1f, R9 ;  /* 0x0000001fff0b7819 */ /* 0x002fe40000011409 */
[----:B--2---:R-:W-:Y:S02]  /*1900*/  LOP3.LUT R220, R252, 0x1f, RZ, 0xc0, !PT ;  /* 0x0000001ffcdc7812 */ /* 0x004fe400078ec0ff */
[----:B------:R-:W-:-:S04]  /*1910*/  LEA.HI R11, R11, R9, RZ, 0x3 ;  /* 0x000000090b0b7211 */ /* 0x000fc800078f18ff */
[----:B------:R-:W-:Y:S01]  /*1920*/  LEA.HI.SX32 R220, R11, R220, 0x1d ;  /* 0x000000dc0bdc7211 */ /* 0x000fe200078feaff */
[----:B----4-:R-:W-:-:S04]  /*1930*/  @P0 IMAD.U32 R222, R10, 0x10000, RZ ;  /* 0x000100000ade0824 */ /* 0x010fc800078e00ff */
[----:B---3--:R-:W-:-:S05]  /*1940*/  IMAD.WIDE.U32 R10, R220, 0x10, R232 ;  /* 0x00000010dc0a7825 */ /* 0x008fca00078e00e8 */
[----:B-----5:R1:W5:Y:S01]  /*1950*/  LDG.E.128 R12, desc[UR6][R10.64] ;  /* 0x000000060a0c7981 */ /* 0x020362000c1e1d00 */
[----:B0-----:R-:W-:Y:S02]  /*1960*/  ISETP.NE.U32.AND P0, PT, RZ, UR8, PT ;  /* 0x00000008ff007c0c */ /* 0x001fe4000bf05070 */
[----:B------:R-:W-:Y:S02]  /*1970*/  MOV R227, 0x2f800000 ;  /* 0x2f80000000e37802 */ /* 0x000fe40000000f00 */
[----:B------:R-:W-:-:S13]  /*1980*/  ISETP.NE.AND.EX P0, PT, RZ, UR9, PT, P0 ;  /* 0x00000009ff007c0c */ /* 0x000fda000bf05300 */
[----:B-1----:R-:W-:Y:S05]  /*1990*/  @!P0 BRA `(.L_x_40620) ;  /* 0x0000003000a08947 */ /* 0x002fea0003800000 */
[----:B------:R-:W0:Y:S01]  /*19a0*/  LDC.64 R10, c[0x0][0x3a0] ;  /* 0x0000e800ff0a7b82 */ /* 0x000e220000000a00 */
[----:B------:R-:W-:Y:S01]  /*19b0*/  ISETP.NE.AND P1, PT, R229, 0x1, PT ;  /* 0x00000001e500780c */ /* 0x000fe20003f25270 */
[----:B------:R-:W-:Y:S01]  /*19c0*/  BSSY.RECONVERGENT B0, `(.L_x_40621) ;  /* 0x0000060000007945 */ /* 0x000fe20003800200 */
[----:B------:R-:W-:Y:S02]  /*19d0*/  IMAD.MOV.U32 R16, RZ, RZ, 0x2 ;  /* 0x00000002ff107424 */ /* 0x000fe400078e00ff */
[----:B------:R-:W-:Y:S02]  /*19e0*/  IMAD.MOV.U32 R9, RZ, RZ, R228 ;  /* 0x000000ffff097224 */ /* 0x000fe400078e00e4 */
[----:B0-----:R-:W-:-:S05]  /*19f0*/  IMAD.WIDE.U32 R10, R220, 0x20, R10 ;  /* 0x00000020dc0a7825 */ /* 0x001fca00078e000a */
[----:B------:R-:W5:Y:S04]  /*1a00*/  LDG.E.128 R92, desc[UR6][R10.64] ;  /* 0x000000060a5c7981 */ /* 0x000f68000c1e1d00 */
        /* <DEDUP_REMOVED lines=8> */
.L_x_88332:
[----:B------:R-:W-:Y:S05]  /*1a90*/  BRX R10 -0x1aa0                                        (*"BRANCH_TARGETS .L_x_88333,.L_x_88334,.L_x_88335"*) ;  /* 0xffffffe40a587949 */ /* 0x000fea000383ffff */
.L_x_88335:
[----:B------:R-:W-:Y:S01]  /*1aa0*/  IADD3 R16, PT, PT, R229, 0x1, RZ ;  /* 0x00000001e5107810 */ /* 0x000fe20007ffe0ff */
[----:B------:R-:W-:Y:S02]  /*1ab0*/  IMAD.MOV.U32 R10, RZ, RZ, R225 ;  /* 0x000000ffff0a7224 */ /* 0x000fe400078e00e1 */
[----:B------:R-:W-:Y:S01]  /*1ac0*/  IMAD.MOV.U32 R9, RZ, RZ, R0 ;  /* 0x000000ffff097224 */ /* 0x000fe200078e0000 */
[----:B------:R-:W-:Y:S06]  /*1ad0*/  BRA `(.L_x_40622) ;  /* 0x0000000400387947 */ /* 0x000fec0003800000 */
.L_x_88333:
[----:B------:R-:W-:Y:S01]  /*1ae0*/  MOV R10, R225 ;  /* 0x000000e1000a7202 */ /* 0x000fe20000000f00 */
[----:B------:R-:W-:Y:S02]  /*1af0*/  IMAD.MOV.U32 R16, RZ, RZ, 0x3 ;  /* 0x00000003ff107424 */ /* 0x000fe400078e00ff */
[----:B------:R-:W-:Y:S01]  /*1b00*/  IMAD.MOV.U32 R9, RZ, RZ, R4 ;  /* 0x000000ffff097224 */ /* 0x000fe200078e0004 */
[----:B------:R-:W-:Y:S06]  /*1b10*/  BRA `(.L_x_40622) ;  /* 0x0000000400287947 */ /* 0x000fec0003800000 */
.L_x_88334:
        /* <DEDUP_REMOVED lines=12> */
.L_x_40624:
[----:B------:R-:W-:Y:S05]  /*1be0*/  BSYNC.RECONVERGENT B1 ;  /* 0x0000000000017941 */ /* 0x000fea0003800200 */
.L_x_40623:
        /* <DEDUP_REMOVED lines=59> */
[----:B------:R-:W-:Y:S01]  /*1fa0*/  HFMA2 R16, -RZ, RZ, 0, 0 ;  /* 0x00000000ff107431 */ /* 0x000fe200000001ff */
[----:B------:R-:W-:-:S07]  /*1fb0*/  LOP3.LUT R0, R18, UR15, R17, 0x96, !PT ;  /* 0x0000000f12007c12 */ /* 0x000fce000f8e9611 */
.L_x_40622:
[----:B------:R-:W-:Y:S05]  /*1fc0*/  BSYNC.RECONVERGENT B0 ;  /* 0x0000000000007941 */ /* 0x000fea0003800200 */
.L_x_40621:
[----:B------:R-:W-:Y:S01]  /*1fd0*/  I2FP.F32.U32 R9, R9 ;  /* 0x0000000900097245 */ /* 0x000fe20000201000 */
[----:B------:R-:W-:Y:S01]  /*1fe0*/  IMAD.U32 R223, RZ, RZ, UR10 ;  /* 0x0000000affdf7e24 */ /* 0x000fe2000f8e00ff */
[----:B------:R-:W-:Y:S01]  /*1ff0*/  MOV R224, UR11 ;  /* 0x0000000b00e07c02 */ /* 0x000fe20008000f00 */
[----:B------:R-:W-:Y:S01]  /*2000*/  BSSY.RECONVERGENT B0, `(.L_x_40625) ;  /* 0x0000063000007945 */ /* 0x000fe20003800200 */
[----:B------:R-:W-:Y:S01]  /*2010*/  ISETP.NE.AND P2, PT, R16, 0x1, PT ;  /* 0x000000011000780c */ /* 0x000fe20003f45270 */
[----:B------:R-:W-:Y:S01]  /*2020*/  FFMA.FTZ R9, R9, R227, 1.1641532182693481445e-10 ;  /* 0x2f00000009097423 */ /* 0x000fe200000100e3 */
[----:B------:R-:W-:Y:S01]  /*2030*/  LOP3.LUT R8, R8, 0xfffffffb, RZ, 0xc0, !PT ;  /* 0xfffffffb08087812 */ /* 0x000fe200078ec0ff */
[----:B------:R-:W-:-:S03]  /*2040*/  IMAD.MOV.U32 R17, RZ, RZ, 0x2 ;  /* 0x00000002ff117424 */ /* 0x000fc600078e00ff */
[----:B------:R-:W-:Y:S01]  /*2050*/  FSETP.GTU.FTZ.AND P1, PT, R9, R223, PT ;  /* 0x000000df0900720b */ /* 0x000fe20003f3c000 */
[----:B-----5:R-:W-:-:S04]  /*2060*/  IMAD.U32 R9, R12, 0x10000, RZ ;  /* 0x000100000c097824 */ /* 0x020fc800078e00ff */
[----:B------:R-:W-:-:S04]  /*2070*/  FMUL.FTZ R9, R9, R222 ;  /* 0x000000de09097220 */ /* 0x000fc80000410000 */
[----:B------:R-:W-:-:S05]  /*2080*/  FMUL.FTZ R9, R9, R224 ;  /* 0x000000e009097220 */ /* 0x000fca0000410000 */
        /* <DEDUP_REMOVED lines=15> */
.L_x_40627:
        /* <DEDUP_REMOVED lines=12> */
.L_x_40629:
[----:B------:R-:W-:Y:S05]  /*2240*/  BSYNC.RECONVERGENT B1 ;  /* 0x0000000000017941 */ /* 0x000fea0003800200 */
.L_x_40628:
        /* <DEDUP_REMOVED lines=62> */
.L_x_40626:
[----:B------:R-:W-:Y:S05]  /*2630*/  BSYNC.RECONVERGENT B0 ;  /* 0x0000000000007941 */ /* 0x000fea0003800200 */
.L_x_40625:
        /* <DEDUP_REMOVED lines=24> */
.L_x_40632:
        /* <DEDUP_REMOVED lines=12> */
.L_x_40634:
[----:B------:R-:W-:Y:S05]  /*2880*/  BSYNC.RECONVERGENT B1 ;  /* 0x0000000000017941 */ /* 0x000fea0003800200 */
.L_x_40633:
        /* <DEDUP_REMOVED lines=62> */
.L_x_40631:
[----:B------:R-:W-:Y:S05]  /*2c70*/  BSYNC.RECONVERGENT B0 ;  /* 0x0000000000007941 */ /* 0x000fea0003800200 */
.L_x_40630:
[----:B------:R-:W-:Y:S01]  /*2c80*/  I2FP.F32.U32 R9, R9 ;  /* 0x0000000900097245 */ /* 0x000fe20000201000 */
[----:B------:R-:W-:Y:S01]  /*2c90*/  BSSY.RECONVERGENT B0, `(.L_x_40635) ;  /* 0x0000061000007945 */ /* 0x000fe20003800200 */
[----:B------:R-:W-:-:S03]  /*2ca0*/  ISETP.NE.AND P2, PT, R12, 0x1, PT ;  /* 0x000000010c00780c */ /* 0x000fc60003f45270 */
[----:B------:R-:W-:-:S05]  /*2cb0*/  FFMA.FTZ R9, R9, R227, 1.1641532182693481445e-10 ;  /* 0x2f00000009097423 */ /* 0x000fca00000100e3 */
[----:B------:R-:W-:Y:S02]  /*2cc0*/  FSETP.GTU.FTZ.AND P1, PT, R9, R223, PT ;  /* 0x000000df0900720b */ /* 0x000fe40003f3c000 */
[----:B------:R-:W-:-:S05]  /*2cd0*/  SHF.L.U32 R9, R13, 0x10, RZ ;  /* 0x000000100d097819 */ /* 0x000fca00000006ff */
[----:B------:R-:W-:-:S04]  /*2ce0*/  FMUL.FTZ R9, R9, R222 ;  /* 0x000000de09097220 */ /* 0x000fc80000410000 */
[----:B------:R-:W-:-:S05]  /*2cf0*/  FMUL.FTZ R9, R9, R224 ;  /* 0x000000e009097220 */ /* 0x000fca0000410000 */
[----:B------:R-:W-:Y:S02]  /*2d00*/  FSEL R11, R9, RZ, !P1 ;  /* 0x000000ff090b7208 */ /* 0x000fe40004800000 */
[----:B------:R-:W-:Y:S01]  /*2d10*/  PRMT R9, R13, 0x7632, R9 ;  /* 0x000076320d097816 */ /* 0x000fe20000000009 */
[----:B------:R-:W-:Y:S01]  /*2d20*/  IMAD.MOV.U32 R13, RZ, RZ, 0x2 ;  /* 0x00000002ff0d7424 */ /* 0x000fe200078e00ff */
        /* <DEDUP_REMOVED lines=12> */
.L_x_40637:
        /* <DEDUP_REMOVED lines=12> */
.L_x_40639:
[----:B------:R-:W-:Y:S05]  /*2eb0*/  BSYNC.RECONVERGENT B1 ;  /* 0x0000000000017941 */ /* 0x000fea0003800200 */
.L_x_40638:
        /* <DEDUP_REMOVED lines=62> */
.L_x_40636:
[----:B------:R-:W-:Y:S05]  /*32a0*/  BSYNC.RECONVERGENT B0 ;  /* 0x0000000000007941 */ /* 0x000fea0003800200 */
.L_x_40635:
        /* <DEDUP_REMOVED lines=22> */
.L_x_40642:
        /* <DEDUP_REMOVED lines=12> */
.L_x_40644:
[----:B------:R-:W-:Y:S05]  /*34d0*/  BSYNC.RECONVERGENT B1 ;  /* 0x0000000000017941 */ /* 0x000fea0003800200 */
.L_x_40643:
        /* <DEDUP_REMOVED lines=62> */
.L_x_40641:
[----:B------:R-:W-:Y:S05]  /*38c0*/  BSYNC.RECONVERGENT B0 ;  /* 0x0000000000007941 */ /* 0x000fea0003800200 */
.L_x_40640:
        /* <DEDUP_REMOVED lines=10> */
[----:B------:R-:W-:Y:S02]  /*3970*/  PLOP3.LUT P3, PT, P3, PT, PT, 0x8, 0x80 ;  /* 0x000000000080781c */ /* 0x000fe40001f6e170 */
[----:B------:R-:W-:Y:S01]  /*3980*/  PRMT R9, R14, 0x7632, R9 ;  /* 0x000076320e097816 */ /* 0x000fe20000000009 */
        /* <DEDUP_REMOVED lines=11> */
.L_x_40647:
        /* <DEDUP_REMOVED lines=12> */
.L_x_40649:
[----:B------:R-:W-:Y:S05]  /*3b00*/  BSYNC.RECONVERGENT B1 ;  /* 0x0000000000017941 */ /* 0x000fea0003800200 */
.L_x_40648:
        /* <DEDUP_REMOVED lines=62> */
.L_x_40646:
[----:B------:R-:W-:Y:S05]  /*3ef0*/  BSYNC.RECONVERGENT B0 ;  /* 0x0000000000007941 */ /* 0x000fea0003800200 */
.L_x_40645:
        /* <DEDUP_REMOVED lines=22> */
.L_x_40652:
        /* <DEDUP_REMOVED lines=12> */
.L_x_40654:
[----:B------:R-:W-:Y:S05]  /*4120*/  BSYNC.RECONVERGENT B1 ;  /* 0x0000000000017941 */ /* 0x000fea0003800200 */
.L_x_40653:
        /* <DEDUP_REMOVED lines=62> */
.L_x_40651:
[----:B------:R-:W-:Y:S05]  /*4510*/  BSYNC.RECONVERGENT B0 ;  /* 0x0000000000007941 */ /* 0x000fea0003800200 */
.L_x_40650:
        /* <DEDUP_REMOVED lines=23> */
.L_x_40657:
        /* <DEDUP_REMOVED lines=15> */
.L_x_40659:
[----:B------:R-:W-:Y:S05]  /*4780*/  BSYNC.RECONVERGENT B1 ;  /* 0x0000000000017941 */ /* 0x000fea0003800200 */
.L_x_40658:
        /* <DEDUP_REMOVED lines=62> */
.L_x_40656:
[----:B------:R-:W-:Y:S05]  /*4b70*/  BSYNC.RECONVERGENT B0 ;  /* 0x0000000000007941 */ /* 0x000fea0003800200 */
.L_x_40655:
        /* <DEDUP_REMOVED lines=10> */
.L_x_40620:
        /* <DEDUP_REMOVED lines=16> */
.L_x_40663:
        /* <DEDUP_REMOVED lines=12> */
.L_x_40665:
[----:B------:R-:W-:Y:S05]  /*4de0*/  BSYNC.RECONVERGENT B1 ;  /* 0x0000000000017941 */ /* 0x000fea0003800200 */
.L_x_40664:
        /* <DEDUP_REMOVED lines=61> */
.L_x_40662:
[----:B------:R-:W-:Y:S05]  /*51c0*/  BSYNC.RECONVERGENT B0 ;  /* 0x0000000000007941 */ /* 0x000fea0003800200 */
.L_x_40661:
[----:B------:R-:W-:Y:S01]  /*51d0*/  I2FP.F32.U32 R9, R9 ;  /* 0x0000000900097245 */ /* 0x000fe20000201000 */
[----:B------:R-:W-:Y:S01]  /*51e0*/  IMAD.U32 R223, RZ, RZ, UR10 ;  /* 0x0000000affdf7e24 */ /* 0x000fe2000f8e00ff */
[----:B-----5:R-:W-:Y:S01]  /*51f0*/  SHF.L.U32 R11, R12, 0x10, RZ ;  /* 0x000000100c0b7819 */ /* 0x020fe200000006ff */
[----:B------:R-:W-:Y:S01]  /*5200*/  IMAD.U32 R224, RZ, RZ, UR11 ;  /* 0x0000000bffe07e24 */ /* 0x000fe2000f8e00ff */
[----:B------:R-:W-:Y:S01]  /*5210*/  ISETP.NE.AND P2, PT, R16, 0x1, PT ;  /* 0x000000011000780c */ /* 0x000fe20003f45270 */
[----:B------:R-:W-:Y:S01]  /*5220*/  FFMA.FTZ R9, R9, R227, 1.1641532182693481445e-10 ;  /* 0x2f00000009097423 */ /* 0x000fe200000100e3 */
[----:B------:R-:W-:Y:S01]  /*5230*/  LOP3.LUT R8, R8, 0xfffffffb, RZ, 0xc0, !PT ;  /* 0xfffffffb08087812 */ /* 0x000fe200078ec0ff */
[----:B------:R-:W-:Y:S01]  /*5240*/  FMUL.FTZ R11, R11, R222 ;  /* 0x000000de0b0b7220 */ /* 0x000fe20000410000 */
[----:B------:R-:W-:Y:S02]  /*5250*/  BSSY.RECONVERGENT B0, `(.L_x_40666) ;  /* 0x000005d000007945 */ /* 0x000fe40003800200 */
[----:B------:R-:W-:Y:S01]  /*5260*/  FSETP.GTU.FTZ.AND P1, PT, R9, R223, PT ;  /* 0x000000df0900720b */ /* 0x000fe20003f3c000 */
[----:B------:R-:W-:Y:S01]  /*5270*/  FMUL.FTZ R11, R11, R224 ;  /* 0x000000e00b0b7220 */ /* 0x000fe20000410000 */
[----:B------:R-:W-:Y:S01]  /*5280*/  PRMT R9, R12, 0x7632, R9 ;  /* 0x000076320c097816 */ /* 0x000fe20000000009 */
[----:B------:R-:W-:Y:S01]  /*5290*/  IMAD.MOV.U32 R12, RZ, RZ, 0x2 ;  /* 0x00000002ff0c7424 */ /* 0x000fe200078e00ff */
[----:B------:R-:W-:-:S02]  /*52a0*/  PLOP3.LUT P3, PT, P1, PT, PT, 0x8, 0x80 ;  /* 0x000000000080781c */ /* 0x000fc40000f6e170 */
        /* <DEDUP_REMOVED lines=12> */
.L_x_40668:
        /* <DEDUP_REMOVED lines=12> */
.L_x_40670:
[----:B------:R-:W-:Y:S05]  /*5430*/  BSYNC.RECONVERGENT B1 ;  /* 0x0000000000017941 */ /* 0x000fea0003800200 */
.L_x_40669:
        /* <DEDUP_REMOVED lines=62> */
.L_x_40667:
[----:B------:R-:W-:Y:S05]  /*5820*/  BSYNC.RECONVERGENT B0 ;  /* 0x0000000000007941 */ /* 0x000fea0003800200 */
.L_x_40666:
        /* <DEDUP_REMOVED lines=23> */
.L_x_40673:
        /* <DEDUP_REMOVED lines=12> */
.L_x_40675:
[----:B------:R-:W-:Y:S05]  /*5a60*/  BSYNC.RECONVERGENT B1 ;  /* 0x0000000000017941 */ /* 0x000fea0003800200 */
.L_x_40674:
        /* <DEDUP_REMOVED lines=62> */
.L_x_40672:
[----:B------:R-:W-:Y:S05]  /*5e50*/  BSYNC.RECONVERGENT B0 ;  /* 0x0000000000007941 */ /* 0x000fea0003800200 */
.L_x_40671:
[----:B------:R-:W-:Y:S01]  /*5e60*/  I2FP.F32.U32 R9, R9 ;  /* 0x0000000900097245 */ /* 0x000fe20000201000 */
[----:B------:R-:W-:Y:S01]  /*5e70*/  BSSY.RECONVERGENT B0, `(.L_x_40676) ;  /* 0x0000060000007945 */ /* 0x000fe20003800200 */
[----:B------:R-:W-:Y:S01]  /*5e80*/  ISETP.NE.AND P3, PT, R16, 0x1, PT ;  /* 0x000000011000780c */ /* 0x000fe20003f65270 */
[----:B------:R-:W-:Y:S02]  /*5e90*/  IMAD.MOV.U32 R12, RZ, RZ, 0x2 ;  /* 0x00000002ff0c7424 */ /* 0x000fe400078e00ff */
[----:B------:R-:W-:-:S05]  /*5ea0*/  FFMA.FTZ R9, R9, R227, 1.1641532182693481445e-10 ;  /* 0x2f00000009097423 */ /* 0x000fca00000100e3 */
[----:B------:R-:W-:Y:S01]  /*5eb0*/  FSETP.GTU.FTZ.AND P2, PT, R9, R223, PT ;  /* 0x000000df0900720b */ /* 0x000fe20003f5c000 */
[----:B------:R-:W-:-:S03]  /*5ec0*/  IMAD.U32 R9, R13, 0x10000, RZ ;  /* 0x000100000d097824 */ /* 0x000fc600078e00ff */
[----:B------:R-:W-:Y:S01]  /*5ed0*/  PLOP3.LUT P1, PT, P2, PT, PT, 0x8, 0x80 ;  /* 0x000000000080781c */ /* 0x000fe2000172e170 */
[----:B------:R-:W-:-:S04]  /*5ee0*/  FMUL.FTZ R9, R9, R222 ;  /* 0x000000de09097220 */ /* 0x000fc80000410000 */
[----:B------:R-:W-:Y:S01]  /*5ef0*/  FMUL.FTZ R11, R9, R224 ;  /* 0x000000e0090b7220 */ /* 0x000fe20000410000 */
[----:B------:R-:W-:-:S04]  /*5f00*/  PRMT R9, R13, 0x7632, R9 ;  /* 0x000076320d097816 */ /* 0x000fc80000000009 */
[----:B------:R-:W-:Y:S02]  /*5f10*/  FSEL R18, R11, RZ, !P2 ;  /* 0x000000ff0b127208 */ /* 0x000fe40005000000 */
        /* <DEDUP_REMOVED lines=10> */
.L_x_40678:
        /* <DEDUP_REMOVED lines=12> */
.L_x_40680:
[----:B------:R-:W-:Y:S05]  /*6080*/  BSYNC.RECONVERGENT B1 ;  /* 0x0000000000017941 */ /* 0x000fea0003800200 */
.L_x_40679:
        /* <DEDUP_REMOVED lines=62> */
.L_x_40677:
[----:B------:R-:W-:Y:S05]  /*6470*/  BSYNC.RECONVERGENT B0 ;  /* 0x0000000000007941 */ /* 0x000fea0003800200 */
.L_x_40676:
        /* <DEDUP_REMOVED lines=21> */
.L_x_40683:
        /* <DEDUP_REMOVED lines=12> */
.L_x_40685:
[----:B------:R-:W-:Y:S05]  /*6690*/  BSYNC.RECONVERGENT B1 ;  /* 0x0000000000017941 */ /* 0x000fea0003800200 */
.L_x_40684:
        /* <DEDUP_REMOVED lines=62> */
.L_x_40682:
[----:B------:R-:W-:Y:S05]  /*6a80*/  BSYNC.RECONVERGENT B0 ;  /* 0x0000000000007941 */ /* 0x000fea0003800200 */
.L_x_40681:
[----:B------:R-:W-:Y:S01]  /*6a90*/  I2FP.F32.U32 R9, R9 ;  /* 0x0000000900097245 */ /* 0x000fe20000201000 */
[----:B------:R-:W-:Y:S01]  /*6aa0*/  BSSY.RECONVERGENT B0, `(.L_x_40686) ;  /* 0x0000060000007945 */ /* 0x000fe20003800200 */
[----:B------:R-:W-:Y:S02]  /*6ab0*/  ISETP.NE.AND P4, PT, R16, 0x1, PT ;  /* 0x000000011000780c */ /* 0x000fe40003f85270 */
[----:B------:R-:W-:Y:S01]  /*6ac0*/  PRMT R11, R14, 0x7632, R11 ;  /* 0x000076320e0b7816 */ /* 0x000fe2000000000b */
        /* <DEDUP_REMOVED lines=18> */
.L_x_40688:
        /* <DEDUP_REMOVED lines=12> */
.L_x_40690:
[----:B------:R-:W-:Y:S05]  /*6cb0*/  BSYNC.RECONVERGENT B1 ;  /* 0x0000000000017941 */ /* 0x000fea0003800200 */
.L_x_40689:
        /* <DEDUP_REMOVED lines=62> */
.L_x_40687:
[----:B------:R-:W-:Y:S05]  /*70a0*/  BSYNC.RECONVERGENT B0 ;  /* 0x0000000000007941 */ /* 0x000fea0003800200 */
.L_x_40686:
        /* <DEDUP_REMOVED lines=21> */
.L_x_40693:
        /* <DEDUP_REMOVED lines=12> */
.L_x_40695:
[----:B------:R-:W-:Y:S05]  /*72c0*/  BSYNC.RECONVERGENT B1 ;  /* 0x0000000000017941 */ /* 0x000fea0003800200 */
.L_x_40694:
        /* <DEDUP_REMOVED lines=62> */
.L_x_40692:
[----:B------:R-:W-:Y:S05]  /*76b0*/  BSYNC.RECONVERGENT B0 ;  /* 0x0000000000007941 */ /* 0x000fea0003800200 */
.L_x_40691:
        /* <DEDUP_REMOVED lines=22> */
.L_x_40698:
        /* <DEDUP_REMOVED lines=15> */
.L_x_40700:
[----:B------:R-:W-:Y:S05]  /*7910*/  BSYNC.RECONVERGENT B1 ;  /* 0x0000000000017941 */ /* 0x000fea0003800200 */
.L_x_40699:
        /* <DEDUP_REMOVED lines=62> */
.L_x_40697:
[----:B------:R-:W-:Y:S05]  /*7d00*/  BSYNC.RECONVERGENT B0 ;  /* 0x0000000000007941 */ /* 0x000fea0003800200 */
.L_x_40696:
        /* <DEDUP_REMOVED lines=11> */
[----:B------:R-:W-:-:S04]  /*7dc0*/  FMUL.FTZ R14, R15, R222 ;  /* 0x000000de0f0e7220 */ /* 0x000fc80000410000 */
[----:B------:R-:W-:-:S05]  /*7dd0*/  FMUL.FTZ R14, R14, R224 ;  /* 0x000000e00e0e7220 */ /* 0x000fca0000410000 */
[----:B------:R-:W-:Y:S02]  /*7de0*/  FSEL R14, R14, RZ, !P6 ;  /* 0x000000ff0e0e7208 */ /* 0x000fe40007000000 */
[----:B------:R-:W-:-:S03]  /*7df0*/  PLOP3.LUT P6, PT, P6, PT, PT, 0x8, 0x80 ;  /* 0x000000000080781c */ /* 0x000fc600037ce170 */
[----:B------:R-:W-:-:S10]  /*7e00*/  FMUL.FTZ R83, R14, R171 ;  /* 0x000000ab0e537220 */ /* 0x000fd40000410000 */
.L_x_40660:
[----:B------:R-:W0:Y:S01]  /*7e10*/  LDC.64 R212, c[0x0][0x3a8] ;  /* 0x0000ea00ffd47b82 */ /* 0x000e220000000a00 */
[----:B------:R-:W-:Y:S02]  /*7e20*/  SEL R9, RZ, 0x1000000, !P6 ;  /* 0x01000000ff097807 */ /* 0x000fe40007000000 */
[----:B------:R-:W-:Y:S02]  /*7e30*/  SEL R11, RZ, 0x10000, !P5 ;  /* 0x00010000ff0b7807 */ /* 0x000fe40006800000 */
[C---:B------:R-:W-:Y:S02]  /*7e40*/  LOP3.LUT P5, RZ, R8.reuse, 0x2, RZ, 0xc0, !PT ;  /* 0x0000000208ff7812 */ /* 0x040fe400078ac0ff */
[----:B------:R-:W-:Y:S01]  /*7e50*/  LOP3.LUT P6, RZ, R8, 0x4, RZ, 0xc0, !PT ;  /* 0x0000000408ff7812 */ /* 0x000fe200078cc0ff */
[----:B------:R-:W1:Y:S01]  /*7e60*/  LDC.64 R234, c[0x0][0x3b0] ;  /* 0x0000ec00ffea7b82 */ /* 0x000e620000000a00 */
[----:B0-----:R-:W-:-:S05]  /*7e70*/  IMAD.WIDE.U32 R12, R220, 0x20, R212 ;  /* 0x00000020dc0c7825 */ /* 0x001fca00078e00d4 */
[----:B------:R-:W-:Y:S01]  /*7e80*/  STG.E.128 desc[UR6][R12.64], R84 ;  /* 0x000000540c007986 */ /* 0x000fe2000c101d06 */
[----:B-1----:R-:W-:-:S03]  /*7e90*/  IMAD.WIDE.U32 R14, R220, 0x8, R234 ;  /* 0x00000008dc0e7825 */ /* 0x002fc600078e00ea */
[----:B------:R0:W-:Y:S02]  /*7ea0*/  STG.E.128 desc[UR6][R12.64+0x10], R80 ;  /* 0x000010500c007986 */ /* 0x0001e4000c101d06 */
        /* <DEDUP_REMOVED lines=35> */
.L_x_40704:
        /* <DEDUP_REMOVED lines=12> */
.L_x_40706:
[----:B------:R-:W-:Y:S05]  /*81a0*/  BSYNC.RECONVERGENT B1 ;  /* 0x0000000000017941 */ /* 0x000fea0003800200 */
.L_x_40705:
        /* <DEDUP_REMOVED lines=62> */
.L_x_40703:
[----:B------:R-:W-:Y:S05]  /*8590*/  BSYNC.RECONVERGENT B0 ;  /* 0x0000000000007941 */ /* 0x000fea0003800200 */
.L_x_40702:
[----:B------:R-:W-:Y:S01]  /*85a0*/  I2FP.F32.U32 R10, R18 ;  /* 0x00000012000a7245 */ /* 0x000fe20000201000 */
[----:B------:R-:W-:Y:S01]  /*85b0*/  BSSY.RECONVERGENT B0, `(.L_x_40707) ;  /* 0x0000063000007945 */ /* 0x000fe20003800200 */
[----:B------:R-:W-:Y:S02]  /*85c0*/  ISETP.NE.AND P2, PT, R17, 0x1, PT ;  /* 0x000000011100780c */ /* 0x000fe40003f45270 */
        /* <DEDUP_REMOVED lines=22> */
.L_x_40709:
        /* <DEDUP_REMOVED lines=12> */
.L_x_40711:
[----:B------:R-:W-:Y:S05]  /*87f0*/  BSYNC.RECONVERGENT B1 ;  /* 0x0000000000017941 */ /* 0x000fea0003800200 */
.L_x_40710:
        /* <DEDUP_REMOVED lines=62> */
.L_x_40708:
[----:B------:R-:W-:Y:S05]  /*8be0*/  BSYNC.RECONVERGENT B0 ;  /* 0x0000000000007941 */ /* 0x000fea0003800200 */
.L_x_40707:
        /* <DEDUP_REMOVED lines=24> */
.L_x_40714:
        /* <DEDUP_REMOVED lines=12> */
.L_x_40716:
[----:B------:R-:W-:Y:S05]  /*8e30*/  BSYNC.RECONVERGENT B1 ;  /* 0x0000000000017941 */ /* 0x000fea0003800200 */
.L_x_40715:
        /* <DEDUP_REMOVED lines=62> */
.L_x_40713:
[----:B------:R-:W-:Y:S05]  /*9220*/  BSYNC.RECONVERGENT B0 ;  /* 0x0000000000007941 */ /* 0x000fea0003800200 */
.L_x_40712:
        /* <DEDUP_REMOVED lines=23> */
.L_x_40719:
        /* <DEDUP_REMOVED lines=12> */
.L_x_40721:
[----:B------:R-:W-:Y:S05]  /*9460*/  BSYNC.RECONVERGENT B1 ;  /* 0x0000000000017941 */ /* 0x000fea0003800200 */
.L_x_40720:
        /* <DEDUP_REMOVED lines=62> */
.L_x_40718:
[----:B------:R-:W-:Y:S05]  /*9850*/  BSYNC.RECONVERGENT B0 ;  /* 0x0000000000007941 */ /* 0x000fea0003800200 */
.L_x_40717:
        /* <DEDUP_REMOVED lines=22> */
.L_x_40724:
        /* <DEDUP_REMOVED lines=12> */
.L_x_40726:
[----:B------:R-:W-:Y:S05]  /*9a80*/  BSYNC.RECONVERGENT B1 ;  /* 0x0000000000017941 */ /* 0x000fea0003800200 */
.L_x_40725:
        /* <DEDUP_REMOVED lines=62> */
.L_x_40723:
[----:B------:R-:W-:Y:S05]  /*9e70*/  BSYNC.RECONVERGENT B0 ;  /* 0x0000000000007941 */ /* 0x000fea0003800200 */
.L_x_40722:
        /* <DEDUP_REMOVED lines=10> */
[----:B------:R-:W-:Y:S01]  /*9f20*/  IMAD.MOV.U32 R14, RZ, RZ, R228 ;  /* 0x000000ffff0e7224 */ /* 0x000fe200078e00e4 */
[----:B------:R-:W-:Y:S01]  /*9f30*/  PLOP3.LUT P3, PT, P3, PT, PT, 0x8, 0x80 ;  /* 0x000000000080781c */ /* 0x000fe20001f6e170 */
[----:B------:R-:W-:Y:S01]  /*9f40*/  FFMA.FTZ R72, R13, R160, R88 ;  /* 0x000000a00d487223 */ /* 0x000fe20000010058 */
[----:B------:R-:W-:Y:S01]  /*9f50*/  HFMA2 R13, -RZ, RZ, 0, 1.1920928955078125e-07 ;  /* 0x00000002ff0d7431 */ /* 0x000fe200000001ff */
        /* <DEDUP_REMOVED lines=9> */
.L_x_40729:
        /* <DEDUP_REMOVED lines=12> */
.L_x_40731:
[----:B------:R-:W-:Y:S05]  /*a0b0*/  BSYNC.RECONVERGENT B1 ;  /* 0x0000000000017941 */ /* 0x000fea0003800200 */
.L_x_40730:
        /* <DEDUP_REMOVED lines=62> */
.L_x_40728:
[----:B------:R-:W-:Y:S05]  /*a4a0*/  BSYNC.RECONVERGENT B0 ;  /* 0x0000000000007941 */ /* 0x000fea0003800200 */
.L_x_40727:
        /* <DEDUP_REMOVED lines=22> */
.L_x_40734:
        /* <DEDUP_REMOVED lines=12> */
.L_x_40736:
[----:B------:R-:W-:Y:S05]  /*a6d0*/  BSYNC.RECONVERGENT B1 ;  /* 0x0000000000017941 */ /* 0x000fea0003800200 */
.L_x_40735:
        /* <DEDUP_REMOVED lines=62> */
.L_x_40733:
[----:B------:R-:W-:Y:S05]  /*aac0*/  BSYNC.RECONVERGENT B0 ;  /* 0x0000000000007941 */ /* 0x000fea0003800200 */
.L_x_40732:
        /* <DEDUP_REMOVED lines=23> */
.L_x_40739:
        /* <DEDUP_REMOVED lines=15> */
.L_x_40741:
[----:B------:R-:W-:Y:S05]  /*ad30*/  BSYNC.RECONVERGENT B1 ;  /* 0x0000000000017941 */ /* 0x000fea0003800200 */
.L_x_40740:
        /* <DEDUP_REMOVED lines=62> */
.L_x_40738:
[----:B------:R-:W-:Y:S05]  /*b120*/  BSYNC.RECONVERGENT B0 ;  /* 0x0000000000007941 */ /* 0x000fea0003800200 */
.L_x_40737:
        /* <DEDUP_REMOVED lines=10> */
.L_x_40701:
        /* <DEDUP_REMOVED lines=16> */
.L_x_40745:
        /* <DEDUP_REMOVED lines=12> */
.L_x_40747:
[----:B------:R-:W-:Y:S05]  /*b390*/  BSYNC.RECONVERGENT B1 ;  /* 0x0000000000017941 */ /* 0x000fea0003800200 */
.L_x_40746:
        /* <DEDUP_REMOVED lines=62> */
.L_x_40744:
[----:B------:R-:W-:Y:S05]  /*b780*/  BSYNC.RECONVERGENT B0 ;  /* 0x0000000000007941 */ /* 0x000fea0003800200 */
.L_x_40743:
[----:B------:R-:W-:Y:S01]  /*b790*/  I2FP.F32.U32 R10, R18 ;  /* 0x00000012000a7245 */ /* 0x000fe20000201000 */
[----:B------:R-:W-:Y:S01]  /*b7a0*/  BSSY.RECONVERGENT B0, `(.L_x_40748) ;  /* 0x0000062000007945 */ /* 0x000fe20003800200 */
[----:B------:R-:W-:Y:S01]  /*b7b0*/  ISETP.NE.AND P2, PT, R17, 0x1, PT ;  /* 0x000000011100780c */ /* 0x000fe20003f45270 */
[----:B------:R-:W-:Y:S01]  /*b7c0*/  HFMA2 R16, -RZ, RZ, 0, 1.1920928955078125e-07 ;  /* 0x00000002ff107431 */ /* 0x000fe200000001ff */
[----:B------:R-:W-:Y:S01]  /*b7d0*/  LOP3.LUT R8, R8, 0xfffffffb, RZ, 0xc0, !PT ;  /* 0xfffffffb08087812 */ /* 0x000fe200078ec0ff */
[----:B------:R-:W-:-:S05]  /*b7e0*/  FFMA.FTZ R10, R10, R227, 1.1641532182693481445e-10 ;  /* 0x2f0000000a0a7423 */ /* 0x000fca00000100e3 */
[----:B------:R-:W-:Y:S01]  /*b7f0*/  FSETP.GTU.FTZ.AND P1, PT, R10, R223, PT ;  /* 0x000000df0a00720b */ /* 0x000fe20003f3c000 */
[----:B-----5:R-:W-:-:S03]  /*b800*/  IMAD.U32 R10, R12, 0x10000, RZ ;  /* 0x000100000c0a7824 */ /* 0x020fc600078e00ff */
[----:B------:R-:W-:Y:S01]  /*b810*/  PLOP3.LUT P3, PT, P1, PT, PT, 0x8, 0x80 ;  /* 0x000000000080781c */ /* 0x000fe20000f6e170 */
[----:B------:R-:W-:-:S04]  /*b820*/  FMUL.FTZ R10, R10, R222 ;  /* 0x000000de0a0a7220 */ /* 0x000fc80000410000 */
[----:B------:R-:W-:Y:S01]  /*b830*/  FMUL.FTZ R19, R10, R224 ;  /* 0x000000e00a137220 */ /* 0x000fe20000410000 */
[----:B------:R-:W-:Y:S01]  /*b840*/  PRMT R10, R12, 0x7632, R10 ;  /* 0x000076320c0a7816 */ /* 0x000fe2000000000a */
[----:B------:R-:W-:-:S03]  /*b850*/  IMAD.MOV.U32 R12, RZ, RZ, R228 ;  /* 0x000000ffff0c7224 */ /* 0x000fc600078e00e4 */
[----:B------:R-:W-:-:S03]  /*b860*/  FSEL R19, R19, RZ, !P1 ;  /* 0x000000ff13137208 */ /* 0x000fc60004800000 */
        /* <DEDUP_REMOVED lines=10> */
.L_x_40750:
        /* <DEDUP_REMOVED lines=12> */
.L_x_40752:
[----:B------:R-:W-:Y:S05]  /*b9d0*/  BSYNC.RECONVERGENT B1 ;  /* 0x0000000000017941 */ /* 0x000fea0003800200 */
.L_x_40751:
        /* <DEDUP_REMOVED lines=62> */
.L_x_40749:
[----:B------:R-:W-:Y:S05]  /*bdc0*/  BSYNC.RECONVERGENT B0 ;  /* 0x0000000000007941 */ /* 0x000fea0003800200 */
.L_x_40748:
        /* <DEDUP_REMOVED lines=8> */
[----:B------:R-:W-:Y:S01]  /*be50*/  FSETP.GTU.FTZ.AND P1, PT, R12, R223, PT ;  /* 0x000000df0c00720b */ /* 0x000fe20003f3c000 */
[----:B------:R-:W-:-:S03]  /*be60*/  FMUL.FTZ R10, R10, R224 ;  /* 0x000000e00a0a7220 */ /* 0x000fc60000410000 */
[----:B------:R-:W-:Y:S02]  /*be70*/  PLOP3.LUT P3, PT, P1, PT, PT, 0x8, 0x80 ;  /* 0x000000000080781c */ /* 0x000fe40000f6e170 */
[----:B------:R-:W-:Y:S01]  /*be80*/  FSEL R17, R10, RZ, !P1 ;  /* 0x000000ff0a117208 */ /* 0x000fe20004800000 */
[----:B------:R-:W-:-:S10]  /*be90*/  IMAD.MOV.U32 R10, RZ, RZ, R228 ;  /* 0x000000ffff0a7224 */ /* 0x000fd400078e00e4 */
        /* <DEDUP_REMOVED lines=10> */
.L_x_40755:
        /* <DEDUP_REMOVED lines=12> */
.L_x_40757:
[----:B------:R-:W-:Y:S05]  /*c000*/  BSYNC.RECONVERGENT B1 ;  /* 0x0000000000017941 */ /* 0x000fea0003800200 */
.L_x_40756:
        /* <DEDUP_REMOVED lines=62> */
.L_x_40754:
[----:B------:R-:W-:Y:S05]  /*c3f0*/  BSYNC.RECONVERGENT B0 ;  /* 0x0000000000007941 */ /* 0x000fea0003800200 */
.L_x_40753:
        /* <DEDUP_REMOVED lines=8> */
[----:B------:R-:W-:-:S04]  /*c480*/  FMUL.FTZ R10, R10, R222 ;  /* 0x000000de0a0a7220 */ /* 0x000fc80000410000 */
[----:B------:R-:W-:Y:S01]  /*c490*/  FMUL.FTZ R12, R10, R224 ;  /* 0x000000e00a0c7220 */ /* 0x000fe20000410000 */
[----:B------:R-:W-:-:S04]  /*c4a0*/  PRMT R10, R13, 0x7632, R10 ;  /* 0x000076320d0a7816 */ /* 0x000fc8000000000a */
[----:B------:R-:W-:Y:S01]  /*c4b0*/  FSEL R18, R12, RZ, !P2 ;  /* 0x000000ff0c127208 */ /* 0x000fe20005000000 */
        /* <DEDUP_REMOVED lines=10> */
.L_x_40760:
        /* <DEDUP_REMOVED lines=12> */
.L_x_40762:
[----:B------:R-:W-:Y:S05]  /*c620*/  BSYNC.RECONVERGENT B1 ;  /* 0x0000000000017941 */ /* 0x000fea0003800200 */
.L_x_40761:
        /* <DEDUP_REMOVED lines=62> */
.L_x_40759:
[----:B------:R-:W-:Y:S05]  /*ca10*/  BSYNC.RECONVERGENT B0 ;  /* 0x0000000000007941 */ /* 0x000fea0003800200 */
.L_x_40758:
        /* <DEDUP_REMOVED lines=21> */
.L_x_40765:
        /* <DEDUP_REMOVED lines=12> */
.L_x_40767:
[----:B------:R-:W-:Y:S05]  /*cc30*/  BSYNC.RECONVERGENT B1 ;  /* 0x0000000000017941 */ /* 0x000fea0003800200 */
.L_x_40766:
        /* <DEDUP_REMOVED lines=62> */
.L_x_40764:
[----:B------:R-:W-:Y:S05]  /*d020*/  BSYNC.RECONVERGENT B0 ;  /* 0x0000000000007941 */ /* 0x000fea0003800200 */
.L_x_40763:
        /* <DEDUP_REMOVED lines=22> */
.L_x_40770:
        /* <DEDUP_REMOVED lines=12> */
.L_x_40772:
[----:B------:R-:W-:Y:S05]  /*d250*/  BSYNC.RECONVERGENT B1 ;  /* 0x0000000000017941 */ /* 0x000fea0003800200 */
.L_x_40771:
        /* <DEDUP_REMOVED lines=62> */
.L_x_40769:
[----:B------:R-:W-:Y:S05]  /*d640*/  BSYNC.RECONVERGENT B0 ;  /* 0x0000000000007941 */ /* 0x000fea0003800200 */
.L_x_40768:
        /* <DEDUP_REMOVED lines=21> */
.L_x_40775:
        /* <DEDUP_REMOVED lines=12> */
.L_x_40777:
[----:B------:R-:W-:Y:S05]  /*d860*/  BSYNC.RECONVERGENT B1 ;  /* 0x0000000000017941 */ /* 0x000fea0003800200 */
.L_x_40776:
        /* <DEDUP_REMOVED lines=62> */
.L_x_40774:
[----:B------:R-:W-:Y:S05]  /*dc50*/  BSYNC.RECONVERGENT B0 ;  /* 0x0000000000007941 */ /* 0x000fea0003800200 */
.L_x_40773:
        /* <DEDUP_REMOVED lines=22> */
.L_x_40780:
        /* <DEDUP_REMOVED lines=15> */
.L_x_40782:
[----:B------:R-:W-:Y:S05]  /*deb0*/  BSYNC.RECONVERGENT B1 ;  /* 0x0000000000017941 */ /* 0x000fea0003800200 */
.L_x_40781:
        /* <DEDUP_REMOVED lines=62> */
.L_x_40779:
[----:B------:R-:W-:Y:S05]  /*e2a0*/  BSYNC.RECONVERGENT B0 ;  /* 0x0000000000007941 */ /* 0x000fea0003800200 */
.L_x_40778:
        /* <DEDUP_REMOVED lines=16> */
.L_x_40742:
        /* <DEDUP_REMOVED lines=17> */
[----:B------:R-:W-:Y:S02]  /*e4c0*/  LOP3.LUT R12, R10, R12, RZ, 0xfc, !PT ;  /* 0x0000000c0a0c7212 */ /* 0x000fe400078efcff */
[----:B------:R-:W-:-:S03]  /*e4d0*/  IADD3 R10, PT, PT, R220, 0x40, RZ ;  /* 0x00000040dc0a7810 */ /* 0x000fc60007ffe0ff */
        /* <DEDUP_REMOVED lines=24> */
.L_x_40786:
        /* <DEDUP_REMOVED lines=12> */
.L_x_40788:
[----:B------:R-:W-:Y:S05]  /*e720*/  BSYNC.RECONVERGENT B1 ;  /* 0x0000000000017941 */ /* 0x000fea0003800200 */
.L_x_40787:
        /* <DEDUP_REMOVED lines=62> */
.L_x_40785:
[----:B------:R-:W-:Y:S05]  /*eb10*/  BSYNC.RECONVERGENT B0 ;  /* 0x0000000000007941 */ /* 0x000fea0003800200 */
.L_x_40784:
[----:B------:R-:W-:Y:S01]  /*eb20*/  I2FP.F32.U32 R11, R18 ;  /* 0x00000012000b7245 */ /* 0x000fe20000201000 */
[----:B------:R-:W-:Y:S01]  /*eb30*/  BSSY.RECONVERGENT B0, `(.L_x_40789) ;  /* 0x0000063000007945 */ /* 0x000fe20003800200 */
[----:B------:R-:W-:Y:S02]  /*eb40*/  ISETP.NE.AND P2, PT, R16, 0x1, PT ;  /* 0x000000011000780c */ /* 0x000fe40003f45270 */
[----:B------:R-:W-:Y:S01]  /*eb50*/  LOP3.LUT R8, R8, 0xfffffffb, RZ, 0xc0, !PT ;  /* 0xfffffffb08087812 */ /* 0x000fe200078ec0ff */
[----:B------:R-:W-:-:S05]  /*eb60*/  FFMA.FTZ R11, R11, R227, 1.1641532182693481445e-10 ;  /* 0x2f0000000b0b7423 */ /* 0x000fca00000100e3 */
[----:B------:R-:W-:Y:S02]  /*eb70*/  FSETP.GTU.FTZ.AND P1, PT, R11, R223, PT ;  /* 0x000000df0b00720b */ /* 0x000fe40003f3c000 */
[----:B-----5:R-:W-:-:S05]  /*eb80*/  SHF.L.U32 R11, R12, 0x10, RZ ;  /* 0x000000100c0b7819 */ /* 0x020fca00000006ff */
[----:B------:R-:W-:-:S04]  /*eb90*/  FMUL.FTZ R11, R11, R222 ;  /* 0x000000de0b0b7220 */ /* 0x000fc80000410000 */
[----:B------:R-:W-:-:S05]  /*eba0*/  FMUL.FTZ R11, R11, R224 ;  /* 0x000000e00b0b7220 */ /* 0x000fca0000410000 */
[----:B------:R-:W-:Y:S02]  /*ebb0*/  FSEL R18, R11, RZ, !P1 ;  /* 0x000000ff0b127208 */ /* 0x000fe40004800000 */
[----:B------:R-:W-:Y:S02]  /*ebc0*/  PLOP3.LUT P1, PT, P1, PT, PT, 0x8, 0x80 ;  /* 0x000000000080781c */ /* 0x000fe40000f2e170 */
[----:B------:R-:W-:Y:S01]  /*ebd0*/  PRMT R11, R12, 0x7632, R11 ;  /* 0x000076320c0b7816 */ /* 0x000fe2000000000b */
        /* <DEDUP_REMOVED lines=13> */
.L_x_40791:
        /* <DEDUP_REMOVED lines=12> */
.L_x_40793:
[----:B------:R-:W-:Y:S05]  /*ed70*/  BSYNC.RECONVERGENT B1 ;  /* 0x0000000000017941 */ /* 0x000fea0003800200 */
.L_x_40792:
        /* <DEDUP_REMOVED lines=62> */
.L_x_40790:
[----:B------:R-:W-:Y:S05]  /*f160*/  BSYNC.RECONVERGENT B0 ;  /* 0x0000000000007941 */ /* 0x000fea0003800200 */
.L_x_40789:
        /* <DEDUP_REMOVED lines=24> */
.L_x_40796:
        /* <DEDUP_REMOVED lines=12> */
.L_x_40798:
[----:B------:R-:W-:Y:S05]  /*f3b0*/  BSYNC.RECONVERGENT B1 ;  /* 0x0000000000017941 */ /* 0x000fea0003800200 */
.L_x_40797:
        /* <DEDUP_REMOVED lines=62> */
.L_x_40795:
[----:B------:R-:W-:Y:S05]  /*f7a0*/  BSYNC.RECONVERGENT B0 ;  /* 0x0000000000007941 */ /* 0x000fea0003800200 */
.L_x_40794:
        /* <DEDUP_REMOVED lines=23> */
.L_x_40801:
        /* <DEDUP_REMOVED lines=12> */
.L_x_40803:
[----:B------:R-:W-:Y:S05]  /*f9e0*/  BSYNC.RECONVERGENT B1 ;  /* 0x0000000000017941 */ /* 0x000fea0003800200 */
.L_x_40802:
        /* <DEDUP_REMOVED lines=62> */
.L_x_40800:
[----:B------:R-:W-:Y:S05]  /*fdd0*/  BSYNC.RECONVERGENT B0 ;  /* 0x0000000000007941 */ /* 0x000fea0003800200 */
.L_x_40799:
        /* <DEDUP_REMOVED lines=22> */
.L_x_40806:
        /* <DEDUP_REMOVED lines=12> */
.L_x_40808:
[----:B------:R-:W-:Y:S05]  /*10000*/  BSYNC.RECONVERGENT B1 ;  /* 0x0000000000017941 */ /* 0x000fea0003800200 */
.L_x_40807:
        /* <DEDUP_REMOVED lines=62> */
.L_x_40805:
[----:B------:R-:W-:Y:S05]  /*103f0*/  BSYNC.RECONVERGENT B0 ;  /* 0x0000000000007941 */ /* 0x000fea0003800200 */
.L_x_40804:
        /* <DEDUP_REMOVED lines=10> */
[----:B------:R-:W-:Y:S01]  /*104a0*/  IMAD.MOV.U32 R14, RZ, RZ, R228 ;  /* 0x000000ffff0e7224 */ /* 0x000fe200078e00e4 */
[----:B------:R-:W-:Y:S01]  /*104b0*/  PLOP3.LUT P3, PT, P3, PT, PT, 0x8, 0x80 ;  /* 0x000000000080781c */ /* 0x000fe20001f6e170 */
[----:B------:R-:W-:Y:S01]  /*104c0*/  FFMA.FTZ R64, R13, R152, R88 ;  /* 0x000000980d407223 */ /* 0x000fe20000010058 */
        /* <DEDUP_REMOVED lines=10> */
.L_x_40811:
        /* <DEDUP_REMOVED lines=12> */
.L_x_40813:
[----:B------:R-:W-:Y:S05]  /*10630*/  BSYNC.RECONVERGENT B1 ;  /* 0x0000000000017941 */ /* 0x000fea0003800200 */
.L_x_40812:
        /* <DEDUP_REMOVED lines=62> */
.L_x_40810:
[----:B------:R-:W-:Y:S05]  /*10a20*/  BSYNC.RECONVERGENT B0 ;  /* 0x0000000000007941 */ /* 0x000fea0003800200 */
.L_x_40809:
        /* <DEDUP_REMOVED lines=22> */
.L_x_40816:
        /* <DEDUP_REMOVED lines=12> */
.L_x_40818:
[----:B------:R-:W-:Y:S05]  /*10c50*/  BSYNC.RECONVERGENT B1 ;  /* 0x0000000000017941 */ /* 0x000fea0003800200 */
.L_x_40817:
        /* <DEDUP_REMOVED lines=62> */
.L_x_40815:
[----:B------:R-:W-:Y:S05]  /*11040*/  BSYNC.RECONVERGENT B0 ;  /* 0x0000000000007941 */ /* 0x000fea0003800200 */
.L_x_40814:
        /* <DEDUP_REMOVED lines=23> */
.L_x_40821:
        /* <DEDUP_REMOVED lines=15> */
.L_x_40823:
[----:B------:R-:W-:Y:S05]  /*112b0*/  BSYNC.RECONVERGENT B1 ;  /* 0x0000000000017941 */ /* 0x000fea0003800200 */
.L_x_40822:
        /* <DEDUP_REMOVED lines=62> */
.L_x_40820:
[----:B------:R-:W-:Y:S05]  /*116a0*/  BSYNC.RECONVERGENT B0 ;  /* 0x0000000000007941 */ /* 0x000fea0003800200 */
.L_x_40819:
        /* <DEDUP_REMOVED lines=10> */
.L_x_40783:
        /* <DEDUP_REMOVED lines=16> */
.L_x_40827:
        /* <DEDUP_REMOVED lines=12> */
.L_x_40829:
[----:B------:R-:W-:Y:S05]  /*11910*/  BSYNC.RECONVERGENT B1 ;  /* 0x0000000000017941 */ /* 0x000fea0003800200 */
.L_x_40828:
        /* <DEDUP_REMOVED lines=62> */
.L_x_40826:
[----:B------:R-:W-:Y:S05]  /*11d00*/  BSYNC.RECONVERGENT B0 ;  /* 0x0000000000007941 */ /* 0x000fea0003800200 */
.L_x_40825:
[----:B------:R-:W-:Y:S01]  /*11d10*/  I2FP.F32.U32 R11, R18 ;  /* 0x00000012000b7245 */ /* 0x000fe20000201000 */
[----:B------:R-:W-:Y:S01]  /*11d20*/  BSSY.RECONVERGENT B0, `(.L_x_40830) ;  /* 0x0000062000007945 */ /* 0x000fe20003800200 */
[----:B------:R-:W-:Y:S02]  /*11d30*/  ISETP.NE.AND P2, PT, R16, 0x1, PT ;  /* 0x000000011000780c */ /* 0x000fe40003f45270 */
[----:B------:R-:W-:Y:S01]  /*11d40*/  LOP3.LUT R8, R8, 0xfffffffb, RZ, 0xc0, !PT ;  /* 0xfffffffb08087812 */ /* 0x000fe200078ec0ff */
[----:B------:R-:W-:-:S05]  /*11d50*/  FFMA.FTZ R11, R11, R227, 1.1641532182693481445e-10 ;  /* 0x2f0000000b0b7423 */ /* 0x000fca00000100e3 */
[----:B------:R-:W-:Y:S02]  /*11d60*/  FSETP.GTU.FTZ.AND P1, PT, R11, R223, PT ;  /* 0x000000df0b00720b */ /* 0x000fe40003f3c000 */
[----:B-----5:R-:W-:Y:S02]  /*11d70*/  SHF.L.U32 R11, R12, 0x10, RZ ;  /* 0x000000100c0b7819 */ /* 0x020fe400000006ff */
[----:B------:R-:W-:-:S03]  /*11d80*/  PLOP3.LUT P3, PT, P1, PT, PT, 0x8, 0x80 ;  /* 0x000000000080781c */ /* 0x000fc60000f6e170 */
[----:B------:R-:W-:-:S04]  /*11d90*/  FMUL.FTZ R11, R11, R222 ;  /* 0x000000de0b0b7220 */ /* 0x000fc80000410000 */
[----:B------:R-:W-:Y:S01]  /*11da0*/  FMUL.FTZ R18, R11, R224 ;  /* 0x000000e00b127220 */ /* 0x000fe20000410000 */
[----:B------:R-:W-:Y:S01]  /*11db0*/  PRMT R11, R12, 0x7632, R11 ;  /* 0x000076320c0b7816 */ /* 0x000fe2000000000b */
[----:B------:R-:W-:-:S03]  /*11dc0*/  IMAD.MOV.U32 R12, RZ, RZ, R228 ;  /* 0x000000ffff0c7224 */ /* 0x000fc600078e00e4 */
        /* <DEDUP_REMOVED lines=12> */
.L_x_40832:
        /* <DEDUP_REMOVED lines=12> */
.L_x_40834:
[----:B------:R-:W-:Y:S05]  /*11f50*/  BSYNC.RECONVERGENT B1 ;  /* 0x0000000000017941 */ /* 0x000fea0003800200 */
.L_x_40833:
        /* <DEDUP_REMOVED lines=62> */
.L_x_40831:
[----:B------:R-:W-:Y:S05]  /*12340*/  BSYNC.RECONVERGENT B0 ;  /* 0x0000000000007941 */ /* 0x000fea0003800200 */
.L_x_40830:
        /* <DEDUP_REMOVED lines=9> */
[----:B------:R-:W-:Y:S02]  /*123e0*/  IMAD.MOV.U32 R12, RZ, RZ, 0x2 ;  /* 0x00000002ff0c7424 */ /* 0x000fe400078e00ff */
        /* <DEDUP_REMOVED lines=13> */
.L_x_40837:
        /* <DEDUP_REMOVED lines=12> */
.L_x_40839:
[----:B------:R-:W-:Y:S05]  /*12580*/  BSYNC.RECONVERGENT B1 ;  /* 0x0000000000017941 */ /* 0x000fea0003800200 */
.L_x_40838:
        /* <DEDUP_REMOVED lines=62> */
.L_x_40836:
[----:B------:R-:W-:Y:S05]  /*12970*/  BSYNC.RECONVERGENT B0 ;  /* 0x0000000000007941 */ /* 0x000fea0003800200 */
.L_x_40835:
[----:B------:R-:W-:Y:S01]  /*12980*/  I2FP.F32.U32 R11, R11 ;  /* 0x0000000b000b7245 */ /* 0x000fe20000201000 */
[----:B------:R-:W-:Y:S01]  /*12990*/  BSSY.RECONVERGENT B0, `(.L_x_40840) ;  /* 0x0000060000007945 */ /* 0x000fe20003800200 */
[----:B------:R-:W-:-:S03]  /*129a0*/  ISETP.NE.AND P3, PT, R12, 0x1, PT ;  /* 0x000000010c00780c */ /* 0x000fc60003f65270 */
[----:B------:R-:W-:-:S05]  /*129b0*/  FFMA.FTZ R11, R11, R227, 1.1641532182693481445e-10 ;  /* 0x2f0000000b0b7423 */ /* 0x000fca00000100e3 */
[----:B------:R-:W-:Y:S02]  /*129c0*/  FSETP.GTU.FTZ.AND P2, PT, R11, R223, PT ;  /* 0x000000df0b00720b */ /* 0x000fe40003f5c000 */
[----:B------:R-:W-:Y:S02]  /*129d0*/  SHF.L.U32 R11, R13, 0x10, RZ ;  /* 0x000000100d0b7819 */ /* 0x000fe400000006ff */
[----:B------:R-:W-:-:S03]  /*129e0*/  PLOP3.LUT P1, PT, P2, PT, PT, 0x8, 0x80 ;  /* 0x000000000080781c */ /* 0x000fc6000172e170 */
[----:B------:R-:W-:-:S04]  /*129f0*/  FMUL.FTZ R11, R11, R222 ;  /* 0x000000de0b0b7220 */ /* 0x000fc80000410000 */
[----:B------:R-:W-:Y:S01]  /*12a00*/  FMUL.FTZ R16, R11, R224 ;  /* 0x000000e00b107220 */ /* 0x000fe20000410000 */
[----:B------:R-:W-:Y:S01]  /*12a10*/  PRMT R11, R13, 0x7632, R11 ;  /* 0x000076320d0b7816 */ /* 0x000fe2000000000b */
[----:B------:R-:W-:-:S03]  /*12a20*/  IMAD.MOV.U32 R13, RZ, RZ, 0x2 ;  /* 0x00000002ff0d7424 */ /* 0x000fc600078e00ff */
        /* <DEDUP_REMOVED lines=11> */
.L_x_40842:
        /* <DEDUP_REMOVED lines=12> */
.L_x_40844:
[----:B------:R-:W-:Y:S05]  /*12ba0*/  BSYNC.RECONVERGENT B1 ;  /* 0x0000000000017941 */ /* 0x000fea0003800200 */
.L_x_40843:
        /* <DEDUP_REMOVED lines=62> */
.L_x_40841:
[----:B------:R-:W-:Y:S05]  /*12f90*/  BSYNC.RECONVERGENT B0 ;  /* 0x0000000000007941 */ /* 0x000fea0003800200 */
.L_x_40840:
        /* <DEDUP_REMOVED lines=8> */
[----:B------:R-:W-:Y:S02]  /*13020*/  IMAD.MOV.U32 R12, RZ, RZ, 0x2 ;  /* 0x00000002ff0c7424 */ /* 0x000fe400078e00ff */
        /* <DEDUP_REMOVED lines=12> */
.L_x_40847:
        /* <DEDUP_REMOVED lines=12> */
.L_x_40849:
[----:B------:R-:W-:Y:S05]  /*131b0*/  BSYNC.RECONVERGENT B1 ;  /* 0x0000000000017941 */ /* 0x000fea0003800200 */
.L_x_40848:
        /* <DEDUP_REMOVED lines=62> */
.L_x_40846:
[----:B------:R-:W-:Y:S05]  /*135a0*/  BSYNC.RECONVERGENT B0 ;  /* 0x0000000000007941 */ /* 0x000fea0003800200 */
.L_x_40845:
        /* <DEDUP_REMOVED lines=22> */
.L_x_40852:
        /* <DEDUP_REMOVED lines=12> */
.L_x_40854:
[----:B------:R-:W-:Y:S05]  /*137d0*/  BSYNC.RECONVERGENT B1 ;  /* 0x0000000000017941 */ /* 0x000fea0003800200 */
.L_x_40853:
        /* <DEDUP_REMOVED lines=62> */
.L_x_40851:
[----:B------:R-:W-:Y:S05]  /*13bc0*/  BSYNC.RECONVERGENT B0 ;  /* 0x0000000000007941 */ /* 0x000fea0003800200 */
.L_x_40850:
        /* <DEDUP_REMOVED lines=21> */
.L_x_40857:
        /* <DEDUP_REMOVED lines=12> */
.L_x_40859:
[----:B------:R-:W-:Y:S05]  /*13de0*/  BSYNC.RECONVERGENT B1 ;  /* 0x0000000000017941 */ /* 0x000fea0003800200 */
.L_x_40858:
        /* <DEDUP_REMOVED lines=62> */
.L_x_40856:
[----:B------:R-:W-:Y:S05]  /*141d0*/  BSYNC.RECONVERGENT B0 ;  /* 0x0000000000007941 */ /* 0x000fea0003800200 */
.L_x_40855:
        /* <DEDUP_REMOVED lines=22> */
.L_x_40862:
        /* <DEDUP_REMOVED lines=15> */
.L_x_40864:
[----:B------:R-:W-:Y:S05]  /*14430*/  BSYNC.RECONVERGENT B1 ;  /* 0x0000000000017941 */ /* 0x000fea0003800200 */
.L_x_40863:
        /* <DEDUP_REMOVED lines=62> */
.L_x_40861:
[----:B------:R-:W-:Y:S05]  /*14820*/  BSYNC.RECONVERGENT B0 ;  /* 0x0000000000007941 */ /* 0x000fea0003800200 */
.L_x_40860:
        /* <DEDUP_REMOVED lines=16> */
.L_x_40824:
        /* <DEDUP_REMOVED lines=43> */
.L_x_40868:
        /* <DEDUP_REMOVED lines=12> */
.L_x_40870:
[----:B------:R-:W-:Y:S05]  /*14ca0*/  BSYNC.RECONVERGENT B1 ;  /* 0x0000000000017941 */ /* 0x000fea0003800200 */
.L_x_40869:
        /* <DEDUP_REMOVED lines=62> */
.L_x_40867:
[----:B------:R-:W-:Y:S05]  /*15090*/  BSYNC.RECONVERGENT B0 ;  /* 0x0000000000007941 */ /* 0x000fea0003800200 */
.L_x_40866:
        /* <DEDUP_REMOVED lines=25> */
.L_x_40873:
        /* <DEDUP_REMOVED lines=12> */
.L_x_40875:
[----:B------:R-:W-:Y:S05]  /*152f0*/  BSYNC.RECONVERGENT B1 ;  /* 0x0000000000017941 */ /* 0x000fea0003800200 */
.L_x_40874:
        /* <DEDUP_REMOVED lines=62> */
.L_x_40872:
[----:B------:R-:W-:Y:S05]  /*156e0*/  BSYNC.RECONVERGENT B0 ;  /* 0x0000000000007941 */ /* 0x000fea0003800200 */
.L_x_40871:
        /* <DEDUP_REMOVED lines=24> */
.L_x_40878:
        /* <DEDUP_REMOVED lines=12> */
.L_x_40880:
[----:B------:R-:W-:Y:S05]  /*15930*/  BSYNC.RECONVERGENT B1 ;  /* 0x0000000000017941 */ /* 0x000fea0003800200 */
.L_x_40879:
        /* <DEDUP_REMOVED lines=62> */
.L_x_40877:
[----:B------:R-:W-:Y:S05]  /*15d20*/  BSYNC.RECONVERGENT B0 ;  /* 0x0000000000007941 */ /* 0x000fea0003800200 */
.L_x_40876:
        /* <DEDUP_REMOVED lines=23> */
.L_x_40883:
        /* <DEDUP_REMOVED lines=12> */
.L_x_40885:
[----:B------:R-:W-:Y:S05]  /*15f60*/  BSYNC.RECONVERGENT B1 ;  /* 0x0000000000017941 */ /* 0x000fea0003800200 */
.L_x_40884:
        /* <DEDUP_REMOVED lines=62> */
.L_x_40882:
[----:B------:R-:W-:Y:S05]  /*16350*/  BSYNC.RECONVERGENT B0 ;  /* 0x0000000000007941 */ /* 0x000fea0003800200 */
.L_x_40881:
        /* <DEDUP_REMOVED lines=22> */
.L_x_40888:
        /* <DEDUP_REMOVED lines=12> */
.L_x_40890:
[----:B------:R-:W-:Y:S05]  /*16580*/  BSYNC.RECONVERGENT B1 ;  /* 0x0000000000017941 */ /* 0x000fea0003800200 */
.L_x_40889:
        /* <DEDUP_REMOVED lines=62> */
.L_x_40887:
[----:B------:R-:W-:Y:S05]  /*16970*/  BSYNC.RECONVERGENT B0 ;  /* 0x0000000000007941 */ /* 0x000fea0003800200 */
.L_x_40886:
        /* <DEDUP_REMOVED lines=23> */
.L_x_40893:
        /* <DEDUP_REMOVED lines=12> */
.L_x_40895:
[----:B------:R-:W-:Y:S05]  /*16bb0*/  BSYNC.RECONVERGENT B1 ;  /* 0x0000000000017941 */ /* 0x000fea0003800200 */
.L_x_40894:
        /* <DEDUP_REMOVED lines=62> */
.L_x_40892:
[----:B------:R-:W-:Y:S05]  /*16fa0*/  BSYNC.RECONVERGENT B0 ;  /* 0x0000000000007941 */ /* 0x000fea0003800200 */
.L_x_40891:
        /* <DEDUP_REMOVED lines=22> */
.L_x_40898:
        /* <DEDUP_REMOVED lines=12> */
.L_x_40900:
[----:B------:R-:W-:Y:S05]  /*171d0*/  BSYNC.RECONVERGENT B1 ;  /* 0x0000000000017941 */ /* 0x000fea0003800200 */
.L_x_40899:
        /* <DEDUP_REMOVED lines=62> */
.L_x_40897:
[----:B------:R-:W-:Y:S05]  /*175c0*/  BSYNC.RECONVERGENT B0 ;  /* 0x0000000000007941 */ /* 0x000fea0003800200 */
.L_x_40896:
        /* <DEDUP_REMOVED lines=23> */
.L_x_40903:
        /* <DEDUP_REMOVED lines=15> */
.L_x_40905:
[----:B------:R-:W-:Y:S05]  /*17830*/  BSYNC.RECONVERGENT B1 ;  /* 0x0000000000017941 */ /* 0x000fea0003800200 */
.L_x_40904:
        /* <DEDUP_REMOVED lines=62> */
.L_x_40902:
[----:B------:R-:W-:Y:S05]  /*17c20*/  BSYNC.RECONVERGENT B0 ;  /* 0x0000000000007941 */ /* 0x000fea0003800200 */
.L_x_40901:
        /* <DEDUP_REMOVED lines=10> */
.L_x_40865:
        /* <DEDUP_REMOVED lines=16> */
.L_x_40909:
        /* <DEDUP_REMOVED lines=12> */
.L_x_40911:
[----:B------:R-:W-:Y:S05]  /*17e90*/  BSYNC.RECONVERGENT B1 ;  /* 0x0000000000017941 */ /* 0x000fea0003800200 */
.L_x_40910:
        /* <DEDUP_REMOVED lines=62> */
.L_x_40908:
[----:B------:R-:W-:Y:S05]  /*18280*/  BSYNC.RECONVERGENT B0 ;  /* 0x0000000000007941 */ /* 0x000fea0003800200 */
.L_x_40907:
        /* <DEDUP_REMOVED lines=8> */
[----:B------:R-:W-:Y:S02]  /*18310*/  PRMT R12, R12, 0x7632, R12 ;  /* 0x000076320c0c7816 */ /* 0x000fe4000000000c */
[----:B------:R-:W-:Y:S01]  /*18320*/  PLOP3.LUT P3, PT, P1, PT, PT, 0x8, 0x80 ;  /* 0x000000000080781c */ /* 0x000fe20000f6e170 */
[----:B------:R-:W-:-:S04]  /*18330*/  FMUL.FTZ R17, R17, R222 ;  /* 0x000000de11117220 */ /* 0x000fc80000410000 */
[----:B------:R-:W-:-:S05]  /*18340*/  FMUL.FTZ R17, R17, R224 ;  /* 0x000000e011117220 */ /* 0x000fca0000410000 */
[----:B------:R-:W-:Y:S02]  /*18350*/  FSEL R20, R17, RZ, !P1 ;  /* 0x000000ff11147208 */ /* 0x000fe40004800000 */
        /* <DEDUP_REMOVED lines=11> */
.L_x_40914:
        /* <DEDUP_REMOVED lines=12> */
.L_x_40916:
[----:B------:R-:W-:Y:S05]  /*184d0*/  BSYNC.RECONVERGENT B1 ;  /* 0x0000000000017941 */ /* 0x000fea0003800200 */
.L_x_40915:
        /* <DEDUP_REMOVED lines=62> */
.L_x_40913:
[----:B------:R-:W-:Y:S05]  /*188c0*/  BSYNC.RECONVERGENT B0 ;  /* 0x0000000000007941 */ /* 0x000fea0003800200 */
.L_x_40912:
[----:B------:R-:W-:Y:S01]  /*188d0*/  I2FP.F32.U32 R17, R17 ;  /* 0x0000001100117245 */ /* 0x000fe20000201000 */
[----:B------:R-:W-:Y:S01]  /*188e0*/  IMAD.U32 R12, R12, 0x10000, RZ ;  /* 0x000100000c0c7824 */ /* 0x000fe200078e00ff */
[----:B------:R-:W-:Y:S01]  /*188f0*/  ISETP.NE.AND P2, PT, R21, 0x1, PT ;  /* 0x000000011500780c */ /* 0x000fe20003f45270 */
[----:B------:R-:W-:Y:S01]  /*18900*/  BSSY.RECONVERGENT B0, `(.L_x_40917) ;  /* 0x000005f000007945 */ /* 0x000fe20003800200 */
[----:B------:R-:W-:Y:S01]  /*18910*/  LOP3.LUT R8, R8, 0xfffffffd, RZ, 0xc0, !PT ;  /* 0xfffffffd08087812 */ /* 0x000fe200078ec0ff */
[----:B------:R-:W-:Y:S01]  /*18920*/  FFMA.FTZ R17, R17, R227, 1.1641532182693481445e-10 ;  /* 0x2f00000011117423 */ /* 0x000fe200000100e3 */
[----:B------:R-:W-:-:S04]  /*18930*/  FMUL.FTZ R12, R12, R222 ;  /* 0x000000de0c0c7220 */ /* 0x000fc80000410000 */
[----:B------:R-:W-:Y:S01]  /*18940*/  FSETP.GTU.FTZ.AND P1, PT, R17, R223, PT ;  /* 0x000000df1100720b */ /* 0x000fe20003f3c000 */
[----:B------:R-:W-:Y:S01]  /*18950*/  FMUL.FTZ R12, R12, R224 ;  /* 0x000000e00c0c7220 */ /* 0x000fe20000410000 */
[----:B------:R-:W-:Y:S02]  /*18960*/  IMAD.MOV.U32 R17, RZ, RZ, 0x2 ;  /* 0x00000002ff117424 */ /* 0x000fe400078e00ff */
        /* <DEDUP_REMOVED lines=13> */
.L_x_40919:
        /* <DEDUP_REMOVED lines=12> */
.L_x_40921:
[----:B------:R-:W-:Y:S05]  /*18b00*/  BSYNC.RECONVERGENT B1 ;  /* 0x0000000000017941 */ /* 0x000fea0003800200 */
.L_x_40920:
        /* <DEDUP_REMOVED lines=62> */
.L_x_40918:
[----:B------:R-:W-:Y:S05]  /*18ef0*/  BSYNC.RECONVERGENT B0 ;  /* 0x0000000000007941 */ /* 0x000fea0003800200 */
.L_x_40917:
[----:B------:R-:W-:Y:S01]  /*18f00*/  I2FP.F32.U32 R12, R12 ;  /* 0x0000000c000c7245 */ /* 0x000fe20000201000 */
[----:B------:R-:W-:Y:S01]  /*18f10*/  BSSY.RECONVERGENT B0, `(.L_x_40922) ;  /* 0x0000060000007945 */ /* 0x000fe20003800200 */
[----:B------:R-:W-:Y:S01]  /*18f20*/  ISETP.NE.AND P3, PT, R17, 0x1, PT ;  /* 0x000000011100780c */ /* 0x000fe20003f65270 */
[----:B------:R-:W-:Y:S02]  /*18f30*/  IMAD.MOV.U32 R23, RZ, RZ, 0x2 ;  /* 0x00000002ff177424 */ /* 0x000fe400078e00ff */
[----:B------:R-:W-:-:S05]  /*18f40*/  FFMA.FTZ R12, R12, R227, 1.1641532182693481445e-10 ;  /* 0x2f0000000c0c7423 */ /* 0x000fca00000100e3 */
[----:B------:R-:W-:Y:S01]  /*18f50*/  FSETP.GTU.FTZ.AND P2, PT, R12, R223, PT ;  /* 0x000000df0c00720b */ /* 0x000fe20003f5c000 */
[C---:B------:R-:W-:Y:S01]  /*18f60*/  IMAD.U32 R12, R13.reuse, 0x10000, RZ ;  /* 0x000100000d0c7824 */ /* 0x040fe200078e00ff */
[----:B------:R-:W-:Y:S02]  /*18f70*/  PRMT R13, R13, 0x7632, R13 ;  /* 0x000076320d0d7816 */ /* 0x000fe4000000000d */
[----:B------:R-:W-:Y:S01]  /*18f80*/  PLOP3.LUT P1, PT, P2, PT, PT, 0x8, 0x80 ;  /* 0x000000000080781c */ /* 0x000fe2000172e170 */
[----:B------:R-:W-:-:S04]  /*18f90*/  FMUL.FTZ R12, R12, R222 ;  /* 0x000000de0c0c7220 */ /* 0x000fc80000410000 */
[----:B------:R-:W-:-:S05]  /*18fa0*/  FMUL.FTZ R12, R12, R224 ;  /* 0x000000e00c0c7220 */ /* 0x000fca0000410000 */
        /* <DEDUP_REMOVED lines=11> */
.L_x_40924:
        /* <DEDUP_REMOVED lines=12> */
.L_x_40926:
[----:B------:R-:W-:Y:S05]  /*19120*/  BSYNC.RECONVERGENT B1 ;  /* 0x0000000000017941 */ /* 0x000fea0003800200 */
.L_x_40925:
        /* <DEDUP_REMOVED lines=62> */
.L_x_40923:
[----:B------:R-:W-:Y:S05]  /*19510*/  BSYNC.RECONVERGENT B0 ;  /* 0x0000000000007941 */ /* 0x000fea0003800200 */
.L_x_40922:
        /* <DEDUP_REMOVED lines=21> */
.L_x_40929:
        /* <DEDUP_REMOVED lines=12> */
.L_x_40931:
[----:B------:R-:W-:Y:S05]  /*19730*/  BSYNC.RECONVERGENT B1 ;  /* 0x0000000000017941 */ /* 0x000fea0003800200 */
.L_x_40930:
        /* <DEDUP_REMOVED lines=62> */
.L_x_40928:
[----:B------:R-:W-:Y:S05]  /*19b20*/  BSYNC.RECONVERGENT B0 ;  /* 0x0000000000007941 */ /* 0x000fea0003800200 */
.L_x_40927:
        /* <DEDUP_REMOVED lines=22> */
.L_x_40934:
        /* <DEDUP_REMOVED lines=12> */
.L_x_40936:
[----:B------:R-:W-:Y:S05]  /*19d50*/  BSYNC.RECONVERGENT B1 ;  /* 0x0000000000017941 */ /* 0x000fea0003800200 */
.L_x_40935:
        /* <DEDUP_REMOVED lines=62> */
.L_x_40933:
[----:B------:R-:W-:Y:S05]  /*1a140*/  BSYNC.RECONVERGENT B0 ;  /* 0x0000000000007941 */ /* 0x000fea0003800200 */
.L_x_40932:
        /* <DEDUP_REMOVED lines=21> */
.L_x_40939:
        /* <DEDUP_REMOVED lines=12> */
.L_x_40941:
[----:B------:R-:W-:Y:S05]  /*1a360*/  BSYNC.RECONVERGENT B1 ;  /* 0x0000000000017941 */ /* 0x000fea0003800200 */
.L_x_40940:
        /* <DEDUP_REMOVED lines=62> */
.L_x_40938:
[----:B------:R-:W-:Y:S05]  /*1a750*/  BSYNC.RECONVERGENT B0 ;  /* 0x0000000000007941 */ /* 0x000fea0003800200 */
.L_x_40937:
        /* <DEDUP_REMOVED lines=22> */
.L_x_40944:
        /* <DEDUP_REMOVED lines=15> */
.L_x_40946:
[----:B------:R-:W-:Y:S05]  /*1a9b0*/  BSYNC.RECONVERGENT B1 ;  /* 0x0000000000017941 */ /* 0x000fea0003800200 */
.L_x_40945:
        /* <DEDUP_REMOVED lines=62> */
.L_x_40943:
[----:B------:R-:W-:Y:S05]  /*1ada0*/  BSYNC.RECONVERGENT B0 ;  /* 0x0000000000007941 */ /* 0x000fea0003800200 */
.L_x_40942:
        /* <DEDUP_REMOVED lines=16> */
.L_x_40906:
        /* <DEDUP_REMOVED lines=43> */
.L_x_40950:
        /* <DEDUP_REMOVED lines=12> */
.L_x_40952:
[----:B------:R-:W-:Y:S05]  /*1b220*/  BSYNC.RECONVERGENT B1 ;  /* 0x0000000000017941 */ /* 0x000fea0003800200 */
.L_x_40951:
        /* <DEDUP_REMOVED lines=62> */
.L_x_40949:
[----:B------:R-:W-:Y:S05]  /*1b610*/  BSYNC.RECONVERGENT B0 ;  /* 0x0000000000007941 */ /* 0x000fea0003800200 */
.L_x_40948:
        /* <DEDUP_REMOVED lines=25> */
.L_x_40955:
        /* <DEDUP_REMOVED lines=12> */
.L_x_40957:
[----:B------:R-:W-:Y:S05]  /*1b870*/  BSYNC.RECONVERGENT B1 ;  /* 0x0000000000017941 */ /* 0x000fea0003800200 */
.L_x_40956:
        /* <DEDUP_REMOVED lines=62> */
.L_x_40954:
[----:B------:R-:W-:Y:S05]  /*1bc60*/  BSYNC.RECONVERGENT B0 ;  /* 0x0000000000007941 */ /* 0x000fea0003800200 */
.L_x_40953:
        /* <DEDUP_REMOVED lines=24> */
.L_x_40960:
        /* <DEDUP_REMOVED lines=12> */
.L_x_40962:
[----:B------:R-:W-:Y:S05]  /*1beb0*/  BSYNC.RECONVERGENT B1 ;  /* 0x0000000000017941 */ /* 0x000fea0003800200 */
.L_x_40961:
        /* <DEDUP_REMOVED lines=62> */
.L_x_40959:
[----:B------:R-:W-:Y:S05]  /*1c2a0*/  BSYNC.RECONVERGENT B0 ;  /* 0x0000000000007941 */ /* 0x000fea0003800200 */
.L_x_40958:
        /* <DEDUP_REMOVED lines=23> */
.L_x_40965:
        /* <DEDUP_REMOVED lines=12> */
.L_x_40967:
[----:B------:R-:W-:Y:S05]  /*1c4e0*/  BSYNC.RECONVERGENT B1 ;  /* 0x0000000000017941 */ /* 0x000fea0003800200 */
.L_x_40966:
        /* <DEDUP_REMOVED lines=62> */
.L_x_40964:
[----:B------:R-:W-:Y:S05]  /*1c8d0*/  BSYNC.RECONVERGENT B0 ;  /* 0x0000000000007941 */ /* 0x000fea0003800200 */
.L_x_40963:
        /* <DEDUP_REMOVED lines=22> */
.L_x_40970:
        /* <DEDUP_REMOVED lines=12> */
.L_x_40972:
[----:B------:R-:W-:Y:S05]  /*1cb00*/  BSYNC.RECONVERGENT B1 ;  /* 0x0000000000017941 */ /* 0x000fea0003800200 */
.L_x_40971:
        /* <DEDUP_REMOVED lines=62> */
.L_x_40969:
[----:B------:R-:W-:Y:S05]  /*1cef0*/  BSYNC.RECONVERGENT B0 ;  /* 0x0000000000007941 */ /* 0x000fea0003800200 */
.L_x_40968:
        /* <DEDUP_REMOVED lines=23> */
.L_x_40975:
        /* <DEDUP_REMOVED lines=12> */
.L_x_40977:
[----:B------:R-:W-:Y:S05]  /*1d130*/  BSYNC.RECONVERGENT B1 ;  /* 0x0000000000017941 */ /* 0x000fea0003800200 */
.L_x_40976:
        /* <DEDUP_REMOVED lines=62> */
.L_x_40974:
[----:B------:R-:W-:Y:S05]  /*1d520*/  BSYNC.RECONVERGENT B0 ;  /* 0x0000000000007941 */ /* 0x000fea0003800200 */
.L_x_40973:
        /* <DEDUP_REMOVED lines=22> */
.L_x_40980:
        /* <DEDUP_REMOVED lines=12> */
.L_x_40982:
[----:B------:R-:W-:Y:S05]  /*1d750*/  BSYNC.RECONVERGENT B1 ;  /* 0x0000000000017941 */ /* 0x000fea0003800200 */
.L_x_40981:
        /* <DEDUP_REMOVED lines=62> */
.L_x_40979:
[----:B------:R-:W-:Y:S05]  /*1db40*/  BSYNC.RECONVERGENT B0 ;  /* 0x0000000000007941 */ /* 0x000fea0003800200 */
.L_x_40978:
        /* <DEDUP_REMOVED lines=23> */
.L_x_40985:
        /* <DEDUP_REMOVED lines=15> */
.L_x_40987:
[----:B------:R-:W-:Y:S05]  /*1ddb0*/  BSYNC.RECONVERGENT B1 ;  /* 0x0000000000017941 */ /* 0x000fea0003800200 */
.L_x_40986:
        /* <DEDUP_REMOVED lines=62> */
.L_x_40984:
[----:B------:R-:W-:Y:S05]  /*1e1a0*/  BSYNC.RECONVERGENT B0 ;  /* 0x0000000000007941 */ /* 0x000fea0003800200 */
.L_x_40983:
        /* <DEDUP_REMOVED lines=10> */
.L_x_40947:
        /* <DEDUP_REMOVED lines=16> */
.L_x_40991:
        /* <DEDUP_REMOVED lines=12> */
.L_x_40993:
[----:B------:R-:W-:Y:S05]  /*1e410*/  BSYNC.RECONVERGENT B1 ;  /* 0x0000000000017941 */ /* 0x000fea0003800200 */
.L_x_40992:
        /* <DEDUP_REMOVED lines=62> */
.L_x_40990:
[----:B------:R-:W-:Y:S05]  /*1e800*/  BSYNC.RECONVERGENT B0 ;  /* 0x0000000000007941 */ /* 0x000fea0003800200 */
.L_x_40989:
        /* <DEDUP_REMOVED lines=24> */
.L_x_40996:
        /* <DEDUP_REMOVED lines=12> */
.L_x_40998:
[----:B------:R-:W-:Y:S05]  /*1ea50*/  BSYNC.RECONVERGENT B1 ;  /* 0x0000000000017941 */ /* 0x000fea0003800200 */
.L_x_40997:
        /* <DEDUP_REMOVED lines=62> */
.L_x_40995:
[----:B------:R-:W-:Y:S05]  /*1ee40*/  BSYNC.RECONVERGENT B0 ;  /* 0x0000000000007941 */ /* 0x000fea0003800200 */
.L_x_40994:
        /* <DEDUP_REMOVED lines=9> */
[----:B------:R-:W-:Y:S02]  /*1eee0*/  HFMA2 R16, -RZ, RZ, 0, 1.1920928955078125e-07 ;  /* 0x00000002ff107431 */ /* 0x000fe400000001ff */
        /* <DEDUP_REMOVED lines=13> */
.L_x_41001:
        /* <DEDUP_REMOVED lines=12> */
.L_x_41003:
[----:B------:R-:W-:Y:S05]  /*1f080*/  BSYNC.RECONVERGENT B1 ;  /* 0x0000000000017941 */ /* 0x000fea0003800200 */
.L_x_41002:
        /* <DEDUP_REMOVED lines=62> */
.L_x_41000:
[----:B------:R-:W-:Y:S05]  /*1f470*/  BSYNC.RECONVERGENT B0 ;  /* 0x0000000000007941 */ /* 0x000fea0003800200 */
.L_x_40999:
[----:B------:R-:W-:Y:S01]  /*1f480*/  I2FP.F32.U32 R12, R12 ;  /* 0x0000000c000c7245 */ /* 0x000fe20000201000 */
[----:B------:R-:W-:Y:S01]  /*1f490*/  BSSY.RECONVERGENT B0, `(.L_x_41004) ;  /* 0x0000060000007945 */ /* 0x000fe20003800200 */
[----:B------:R-:W-:Y:S01]  /*1f4a0*/  ISETP.NE.AND P3, PT, R16, 0x1, PT ;  /* 0x000000011000780c */ /* 0x000fe20003f65270 */
[----:B------:R-:W-:Y:S02]  /*1f4b0*/  HFMA2 R23, -RZ, RZ, 0, 1.1920928955078125e-07 ;  /* 0x00000002ff177431 */ /* 0x000fe400000001ff */
        /* <DEDUP_REMOVED lines=18> */
.L_x_41006:
        /* <DEDUP_REMOVED lines=12> */
.L_x_41008:
[----:B------:R-:W-:Y:S05]  /*1f6a0*/  BSYNC.RECONVERGENT B1 ;  /* 0x0000000000017941 */ /* 0x000fea0003800200 */
.L_x_41007:
        /* <DEDUP_REMOVED lines=62> */
.L_x_41005:
[----:B------:R-:W-:Y:S05]  /*1fa90*/  BSYNC.RECONVERGENT B0 ;  /* 0x0000000000007941 */ /* 0x000fea0003800200 */
.L_x_41004:
        /* <DEDUP_REMOVED lines=21> */
.L_x_41011:
        /* <DEDUP_REMOVED lines=12> */
.L_x_41013:
[----:B------:R-:W-:Y:S05]  /*1fcb0*/  BSYNC.RECONVERGENT B1 ;  /* 0x0000000000017941 */ /* 0x000fea0003800200 */
.L_x_41012:
        /* <DEDUP_REMOVED lines=62> */
.L_x_41010:
[----:B------:R-:W-:Y:S05]  /*200a0*/  BSYNC.RECONVERGENT B0 ;  /* 0x0000000000007941 */ /* 0x000fea0003800200 */
.L_x_41009:
        /* <DEDUP_REMOVED lines=22> */
.L_x_41016:
        /* <DEDUP_REMOVED lines=12> */
.L_x_41018:
[----:B------:R-:W-:Y:S05]  /*202d0*/  BSYNC.RECONVERGENT B1 ;  /* 0x0000000000017941 */ /* 0x000fea0003800200 */
.L_x_41017:
        /* <DEDUP_REMOVED lines=62> */
.L_x_41015:
[----:B------:R-:W-:Y:S05]  /*206c0*/  BSYNC.RECONVERGENT B0 ;  /* 0x0000000000007941 */ /* 0x000fea0003800200 */
.L_x_41014:
        /* <DEDUP_REMOVED lines=21> */
.L_x_41021:
        /* <DEDUP_REMOVED lines=12> */
.L_x_41023:
[----:B------:R-:W-:Y:S05]  /*208e0*/  BSYNC.RECONVERGENT B1 ;  /* 0x0000000000017941 */ /* 0x000fea0003800200 */
.L_x_41022:
        /* <DEDUP_REMOVED lines=62> */
.L_x_41020:
[----:B------:R-:W-:Y:S05]  /*20cd0*/  BSYNC.RECONVERGENT B0 ;  /* 0x0000000000007941 */ /* 0x000fea0003800200 */
.L_x_41019:
        /* <DEDUP_REMOVED lines=22> */
.L_x_41026:
        /* <DEDUP_REMOVED lines=15> */
.L_x_41028:
[----:B------:R-:W-:Y:S05]  /*20f30*/  BSYNC.RECONVERGENT B1 ;  /* 0x0000000000017941 */ /* 0x000fea0003800200 */
.L_x_41027:
        /* <DEDUP_REMOVED lines=62> */
.L_x_41025:
[----:B------:R-:W-:Y:S05]  /*21320*/  BSYNC.RECONVERGENT B0 ;  /* 0x0000000000007941 */ /* 0x000fea0003800200 */
.L_x_41024:
        /* <DEDUP_REMOVED lines=16> */
.L_x_40988:
        /* <DEDUP_REMOVED lines=43> */
.L_x_41032:
        /* <DEDUP_REMOVED lines=12> */
.L_x_41034:
[----:B------:R-:W-:Y:S05]  /*217a0*/  BSYNC.RECONVERGENT B1 ;  /* 0x0000000000017941 */ /* 0x000fea0003800200 */
.L_x_41033:
        /* <DEDUP_REMOVED lines=62> */
.L_x_41031:
[----:B------:R-:W-:Y:S05]  /*21b90*/  BSYNC.RECONVERGENT B0 ;  /* 0x0000000000007941 */ /* 0x000fea0003800200 */
.L_x_41030:
        /* <DEDUP_REMOVED lines=25> */
.L_x_41037:
        /* <DEDUP_REMOVED lines=12> */
.L_x_41039:
[----:B------:R-:W-:Y:S05]  /*21df0*/  BSYNC.RECONVERGENT B1 ;  /* 0x0000000000017941 */ /* 0x000fea0003800200 */
.L_x_41038:
        /* <DEDUP_REMOVED lines=62> */
.L_x_41036:
[----:B------:R-:W-:Y:S05]  /*221e0*/  BSYNC.RECONVERGENT B0 ;  /* 0x0000000000007941 */ /* 0x000fea0003800200 */
.L_x_41035:
        /* <DEDUP_REMOVED lines=24> */
.L_x_41042:
        /* <DEDUP_REMOVED lines=12> */
.L_x_41044:
[----:B------:R-:W-:Y:S05]  /*22430*/  BSYNC.RECONVERGENT B1 ;  /* 0x0000000000017941 */ /* 0x000fea0003800200 */
.L_x_41043:
        /* <DEDUP_REMOVED lines=62> */
.L_x_41041:
[----:B------:R-:W-:Y:S05]  /*22820*/  BSYNC.RECONVERGENT B0 ;  /* 0x0000000000007941 */ /* 0x000fea0003800200 */
.L_x_41040:
        /* <DEDUP_REMOVED lines=23> */
.L_x_41047:
        /* <DEDUP_REMOVED lines=12> */
.L_x_41049:
[----:B------:R-:W-:Y:S05]  /*22a60*/  BSYNC.RECONVERGENT B1 ;  /* 0x0000000000017941 */ /* 0x000fea0003800200 */
.L_x_41048:
        /* <DEDUP_REMOVED lines=62> */
.L_x_41046:
[----:B------:R-:W-:Y:S05]  /*22e50*/  BSYNC.RECONVERGENT B0 ;  /* 0x0000000000007941 */ /* 0x000fea0003800200 */
.L_x_41045:
        /* <DEDUP_REMOVED lines=22> */
.L_x_41052:
        /* <DEDUP_REMOVED lines=12> */
.L_x_41054:
[----:B------:R-:W-:Y:S05]  /*23080*/  BSYNC.RECONVERGENT B1 ;  /* 0x0000000000017941 */ /* 0x000fea0003800200 */
.L_x_41053:
        /* <DEDUP_REMOVED lines=62> */
.L_x_41051:
[----:B------:R-:W-:Y:S05]  /*23470*/  BSYNC.RECONVERGENT B0 ;  /* 0x0000000000007941 */ /* 0x000fea0003800200 */
.L_x_41050:
        /* <DEDUP_REMOVED lines=23> */
.L_x_41057:
        /* <DEDUP_REMOVED lines=12> */
.L_x_41059:
[----:B------:R-:W-:Y:S05]  /*236b0*/  BSYNC.RECONVERGENT B1 ;  /* 0x0000000000017941 */ /* 0x000fea0003800200 */
.L_x_41058:
        /* <DEDUP_REMOVED lines=62> */
.L_x_41056:
[----:B------:R-:W-:Y:S05]  /*23aa0*/  BSYNC.RECONVERGENT B0 ;  /* 0x0000000000007941 */ /* 0x000fea0003800200 */
.L_x_41055:
        /* <DEDUP_REMOVED lines=22> */
.L_x_41062:
        /* <DEDUP_REMOVED lines=12> */
.L_x_41064:
[----:B------:R-:W-:Y:S05]  /*23cd0*/  BSYNC.RECONVERGENT B1 ;  /* 0x0000000000017941 */ /* 0x000fea0003800200 */
.L_x_41063:
        /* <DEDUP_REMOVED lines=62> */
.L_x_41061:
[----:B------:R-:W-:Y:S05]  /*240c0*/  BSYNC.RECONVERGENT B0 ;  /* 0x0000000000007941 */ /* 0x000fea0003800200 */
.L_x_41060:
        /* <DEDUP_REMOVED lines=23> */
.L_x_41067:
        /* <DEDUP_REMOVED lines=15> */
.L_x_41069:
[----:B------:R-:W-:Y:S05]  /*24330*/  BSYNC.RECONVERGENT B1 ;  /* 0x0000000000017941 */ /* 0x000fea0003800200 */
.L_x_41068:
        /* <DEDUP_REMOVED lines=62> */
.L_x_41066:
[----:B------:R-:W-:Y:S05]  /*24720*/  BSYNC.RECONVERGENT B0 ;  /* 0x0000000000007941 */ /* 0x000fea0003800200 */
.L_x_41065:
        /* <DEDUP_REMOVED lines=10> */
.L_x_41029:
        /* <DEDUP_REMOVED lines=16> */
.L_x_41073:
        /* <DEDUP_REMOVED lines=12> */
.L_x_41075:
[----:B------:R-:W-:Y:S05]  /*24990*/  BSYNC.RECONVERGENT B1 ;  /* 0x0000000000017941 */ /* 0x000fea0003800200 */
.L_x_41074:
        /* <DEDUP_REMOVED lines=62> */
.L_x_41072:
[----:B------:R-:W-:Y:S05]  /*24d80*/  BSYNC.RECONVERGENT B0 ;  /* 0x0000000000007941 */ /* 0x000fea0003800200 */
.L_x_41071:
        /* <DEDUP_REMOVED lines=8> */
[----:B------:R-:W-:Y:S02]  /*24e10*/  PLOP3.LUT P3, PT, P1, PT, PT, 0x8, 0x80 ;  /* 0x000000000080781c */ /* 0x000fe40000f6e170 */
[----:B------:R-:W-:Y:S01]  /*24e20*/  PRMT R12, R12, 0x7632, R12 ;  /* 0x000076320c0c7816 */ /* 0x000fe2000000000c */
[----:B------:R-:W-:-:S04]  /*24e30*/  FMUL.FTZ R17, R17, R222 ;  /* 0x000000de11117220 */ /* 0x000fc80000410000 */
[----:B------:R-:W-:-:S05]  /*24e40*/  FMUL.FTZ R17, R17, R224 ;  /* 0x000000e011117220 */ /* 0x000fca0000410000 */
[----:B------:R-:W-:Y:S01]  /*24e50*/  FSEL R20, R17, RZ, !P1 ;  /* 0x000000ff11147208 */ /* 0x000fe20004800000 */
[----:B------:R-:W-:Y:S01]  /*24e60*/  IMAD.MOV.U32 R17, RZ, RZ, R228 ;  /* 0x000000ffff117224 */ /* 0x000fe200078e00e4 */
        /* <DEDUP_REMOVED lines=10> */
.L_x_41078:
        /* <DEDUP_REMOVED lines=12> */
.L_x_41080:
[----:B------:R-:W-:Y:S05]  /*24fd0*/  BSYNC.RECONVERGENT B1 ;  /* 0x0000000000017941 */ /* 0x000fea0003800200 */
.L_x_41079:
        /* <DEDUP_REMOVED lines=62> */
.L_x_41077:
[----:B------:R-:W-:Y:S05]  /*253c0*/  BSYNC.RECONVERGENT B0 ;  /* 0x0000000000007941 */ /* 0x000fea0003800200 */
.L_x_41076:
        /* <DEDUP_REMOVED lines=23> */
.L_x_41083:
        /* <DEDUP_REMOVED lines=12> */
.L_x_41085:
[----:B------:R-:W-:Y:S05]  /*25600*/  BSYNC.RECONVERGENT B1 ;  /* 0x0000000000017941 */ /* 0x000fea0003800200 */
.L_x_41084:
        /* <DEDUP_REMOVED lines=62> */
.L_x_41082:
[----:B------:R-:W-:Y:S05]  /*259f0*/  BSYNC.RECONVERGENT B0 ;  /* 0x0000000000007941 */ /* 0x000fea0003800200 */
.L_x_41081:
[----:B------:R-:W-:Y:S01]  /*25a00*/  I2FP.F32.U32 R12, R12 ;  /* 0x0000000c000c7245 */ /* 0x000fe20000201000 */
[----:B------:R-:W-:Y:S01]  /*25a10*/  BSSY.RECONVERGENT B0, `(.L_x_41086) ;  /* 0x0000060000007945 */ /* 0x000fe20003800200 */
[----:B------:R-:W-:Y:S01]  /*25a20*/  ISETP.NE.AND P3, PT, R17, 0x1, PT ;  /* 0x000000011100780c */ /* 0x000fe20003f65270 */
[----:B------:R-:W-:Y:S02]  /*25a30*/  IMAD.MOV.U32 R23, RZ, RZ, 0x2 ;  /* 0x00000002ff177424 */ /* 0x000fe400078e00ff */
        /* <DEDUP_REMOVED lines=18> */
.L_x_41088:
        /* <DEDUP_REMOVED lines=12> */
.L_x_41090:
[----:B------:R-:W-:Y:S05]  /*25c20*/  BSYNC.RECONVERGENT B1 ;  /* 0x0000000000017941 */ /* 0x000fea0003800200 */
.L_x_41089:
        /* <DEDUP_REMOVED lines=62> */
.L_x_41087:
[----:B------:R-:W-:Y:S05]  /*26010*/  BSYNC.RECONVERGENT B0 ;  /* 0x0000000000007941 */ /* 0x000fea0003800200 */
.L_x_41086:
        /* <DEDUP_REMOVED lines=21> */
.L_x_41093:
        /* <DEDUP_REMOVED lines=12> */
.L_x_41095:
[----:B------:R-:W-:Y:S05]  /*26230*/  BSYNC.RECONVERGENT B1 ;  /* 0x0000000000017941 */ /* 0x000fea0003800200 */
.L_x_41094:
        /* <DEDUP_REMOVED lines=62> */
.L_x_41092:
[----:B------:R-:W-:Y:S05]  /*26620*/  BSYNC.RECONVERGENT B0 ;  /* 0x0000000000007941 */ /* 0x000fea0003800200 */
.L_x_41091:
        /* <DEDUP_REMOVED lines=22> */
.L_x_41098:
        /* <DEDUP_REMOVED lines=12> */
.L_x_41100:
[----:B------:R-:W-:Y:S05]  /*26850*/  BSYNC.RECONVERGENT B1 ;  /* 0x0000000000017941 */ /* 0x000fea0003800200 */
.L_x_41099:
        /* <DEDUP_REMOVED lines=62> */
.L_x_41097:
[----:B------:R-:W-:Y:S05]  /*26c40*/  BSYNC.RECONVERGENT B0 ;  /* 0x0000000000007941 */ /* 0x000fea0003800200 */
.L_x_41096:
        /* <DEDUP_REMOVED lines=21> */
.L_x_41103:
        /* <DEDUP_REMOVED lines=12> */
.L_x_41105:
[----:B------:R-:W-:Y:S05]  /*26e60*/  BSYNC.RECONVERGENT B1 ;  /* 0x0000000000017941 */ /* 0x000fea0003800200 */
.L_x_41104:
        /* <DEDUP_REMOVED lines=62> */
.L_x_41102:
[----:B------:R-:W-:Y:S05]  /*27250*/  BSYNC.RECONVERGENT B0 ;  /* 0x0000000000007941 */ /* 0x000fea0003800200 */
.L_x_41101:
        /* <DEDUP_REMOVED lines=22> */
.L_x_41108:
        /* <DEDUP_REMOVED lines=15> */
.L_x_41110:
[----:B------:R-:W-:Y:S05]  /*274b0*/  BSYNC.RECONVERGENT B1 ;  /* 0x0000000000017941 */ /* 0x000fea0003800200 */
.L_x_41109:
        /* <DEDUP_REMOVED lines=62> */
.L_x_41107:
[----:B------:R-:W-:Y:S05]  /*278a0*/  BSYNC.RECONVERGENT B0 ;  /* 0x0000000000007941 */ /* 0x000fea0003800200 */
.L_x_41106:
        /* <DEDUP_REMOVED lines=16> */
.L_x_41070:
        /* <DEDUP_REMOVED lines=43> */
.L_x_41114:
        /* <DEDUP_REMOVED lines=12> */
.L_x_41116:
[----:B------:R-:W-:Y:S05]  /*27d20*/  BSYNC.RECONVERGENT B1 ;  /* 0x0000000000017941 */ /* 0x000fea0003800200 */
.L_x_41115:
        /* <DEDUP_REMOVED lines=62> */
.L_x_41113:
[----:B------:R-:W-:Y:S05]  /*28110*/  BSYNC.RECONVERGENT B0 ;  /* 0x0000000000007941 */ /* 0x000fea0003800200 */
.L_x_41112:
        /* <DEDUP_REMOVED lines=25> */
.L_x_41119:
        /* <DEDUP_REMOVED lines=12> */
.L_x_41121:
[----:B------:R-:W-:Y:S05]  /*28370*/  BSYNC.RECONVERGENT B1 ;  /* 0x0000000000017941 */ /* 0x000fea0003800200 */
.L_x_41120:
        /* <DEDUP_REMOVED lines=62> */
.L_x_41118:
[----:B------:R-:W-:Y:S05]  /*28760*/  BSYNC.RECONVERGENT B0 ;  /* 0x0000000000007941 */ /* 0x000fea0003800200 */
.L_x_41117:
        /* <DEDUP_REMOVED lines=24> */
.L_x_41124:
        /* <DEDUP_REMOVED lines=12> */
.L_x_41126:
[----:B------:R-:W-:Y:S05]  /*289b0*/  BSYNC.RECONVERGENT B1 ;  /* 0x0000000000017941 */ /* 0x000fea0003800200 */
.L_x_41125:
        /* <DEDUP_REMOVED lines=62> */
.L_x_41123:
[----:B------:R-:W-:Y:S05]  /*28da0*/  BSYNC.RECONVERGENT B0 ;  /* 0x0000000000007941 */ /* 0x000fea0003800200 */
.L_x_41122:
        /* <DEDUP_REMOVED lines=23> */
.L_x_41129:
        /* <DEDUP_REMOVED lines=12> */
.L_x_41131:
[----:B------:R-:W-:Y:S05]  /*28fe0*/  BSYNC.RECONVERGENT B1 ;  /* 0x0000000000017941 */ /* 0x000fea0003800200 */
.L_x_41130:
        /* <DEDUP_REMOVED lines=62> */
.L_x_41128:
[----:B------:R-:W-:Y:S05]  /*293d0*/  BSYNC.RECONVERGENT B0 ;  /* 0x0000000000007941 */ /* 0x000fea0003800200 */
.L_x_41127:
        /* <DEDUP_REMOVED lines=22> */
.L_x_41134:
        /* <DEDUP_REMOVED lines=12> */
.L_x_41136:
[----:B------:R-:W-:Y:S05]  /*29600*/  BSYNC.RECONVERGENT B1 ;  /* 0x0000000000017941 */ /* 0x000fea0003800200 */
.L_x_41135:
        /* <DEDUP_REMOVED lines=62> */
.L_x_41133:
[----:B------:R-:W-:Y:S05]  /*299f0*/  BSYNC.RECONVERGENT B0 ;  /* 0x0000000000007941 */ /* 0x000fea0003800200 */
.L_x_41132:
        /* <DEDUP_REMOVED lines=23> */
.L_x_41139:
        /* <DEDUP_REMOVED lines=12> */
.L_x_41141:
[----:B------:R-:W-:Y:S05]  /*29c30*/  BSYNC.RECONVERGENT B1 ;  /* 0x0000000000017941 */ /* 0x000fea0003800200 */
.L_x_41140:
        /* <DEDUP_REMOVED lines=62> */
.L_x_41138:
[----:B------:R-:W-:Y:S05]  /*2a020*/  BSYNC.RECONVERGENT B0 ;  /* 0x0000000000007941 */ /* 0x000fea0003800200 */
.L_x_41137:
        /* <DEDUP_REMOVED lines=22> */
.L_x_41144:
        /* <DEDUP_REMOVED lines=12> */
.L_x_41146:
[----:B------:R-:W-:Y:S05]  /*2a250*/  BSYNC.RECONVERGENT B1 ;  /* 0x0000000000017941 */ /* 0x000fea0003800200 */
.L_x_41145:
        /* <DEDUP_REMOVED lines=62> */
.L_x_41143:
[----:B------:R-:W-:Y:S05]  /*2a640*/  BSYNC.RECONVERGENT B0 ;  /* 0x0000000000007941 */ /* 0x000fea0003800200 */
.L_x_41142:
        /* <DEDUP_REMOVED lines=23> */
.L_x_41149:
        /* <DEDUP_REMOVED lines=15> */
.L_x_41151:
[----:B------:R-:W-:Y:S05]  /*2a8b0*/  BSYNC.RECONVERGENT B1 ;  /* 0x0000000000017941 */ /* 0x000fea0003800200 */
.L_x_41150:
        /* <DEDUP_REMOVED lines=62> */
.L_x_41148:
[----:B------:R-:W-:Y:S05]  /*2aca0*/  BSYNC.RECONVERGENT B0 ;  /* 0x0000000000007941 */ /* 0x000fea0003800200 */
.L_x_41147:
        /* <DEDUP_REMOVED lines=10> */
.L_x_41111:
        /* <DEDUP_REMOVED lines=16> */
.L_x_41155:
        /* <DEDUP_REMOVED lines=12> */
.L_x_41157:
[----:B------:R-:W-:Y:S05]  /*2af10*/  BSYNC.RECONVERGENT B1 ;  /* 0x0000000000017941 */ /* 0x000fea0003800200 */
.L_x_41156:
        /* <DEDUP_REMOVED lines=62> */
.L_x_41154:
[----:B------:R-:W-:Y:S05]  /*2b300*/  BSYNC.RECONVERGENT B0 ;  /* 0x0000000000007941 */ /* 0x000fea0003800200 */
.L_x_41153:
        /* <DEDUP_REMOVED lines=24> */
.L_x_41160:
        /* <DEDUP_REMOVED lines=12> */
.L_x_41162:
[----:B------:R-:W-:Y:S05]  /*2b550*/  BSYNC.RECONVERGENT B1 ;  /* 0x0000000000017941 */ /* 0x000fea0003800200 */
.L_x_41161:
        /* <DEDUP_REMOVED lines=62> */
.L_x_41159:
[----:B------:R-:W-:Y:S05]  /*2b940*/  BSYNC.RECONVERGENT B0 ;  /* 0x0000000000007941 */ /* 0x000fea0003800200 */
.L_x_41158:
        /* <DEDUP_REMOVED lines=23> */
.L_x_41165:
        /* <DEDUP_REMOVED lines=12> */
.L_x_41167:
[----:B------:R-:W-:Y:S05]  /*2bb80*/  BSYNC.RECONVERGENT B1 ;  /* 0x0000000000017941 */ /* 0x000fea0003800200 */
.L_x_41166:
        /* <DEDUP_REMOVED lines=62> */
.L_x_41164:
[----:B------:R-:W-:Y:S05]  /*2bf70*/  BSYNC.RECONVERGENT B0 ;  /* 0x0000000000007941 */ /* 0x000fea0003800200 */
.L_x_41163:
        /* <DEDUP_REMOVED lines=22> */
.L_x_41170:
        /* <DEDUP_REMOVED lines=12> */
.L_x_41172:
[----:B------:R-:W-:Y:S05]  /*2c1a0*/  BSYNC.RECONVERGENT B1 ;  /* 0x0000000000017941 */ /* 0x000fea0003800200 */
.L_x_41171:
        /* <DEDUP_REMOVED lines=62> */
.L_x_41169:
[----:B------:R-:W-:Y:S05]  /*2c590*/  BSYNC.RECONVERGENT B0 ;  /* 0x0000000000007941 */ /* 0x000fea0003800200 */
.L_x_41168:
        /* <DEDUP_REMOVED lines=21> */
.L_x_41175:
        /* <DEDUP_REMOVED lines=12> */
.L_x_41177:
[----:B------:R-:W-:Y:S05]  /*2c7b0*/  BSYNC.RECONVERGENT B1 ;  /* 0x0000000000017941 */ /* 0x000fea0003800200 */
.L_x_41176:
        /* <DEDUP_REMOVED lines=62> */
.L_x_41174:
[----:B------:R-:W-:Y:S05]  /*2cba0*/  BSYNC.RECONVERGENT B0 ;  /* 0x0000000000007941 */ /* 0x000fea0003800200 */
.L_x_41173:
        /* <DEDUP_REMOVED lines=22> */
.L_x_41180:
        /* <DEDUP_REMOVED lines=12> */
.L_x_41182:
[----:B------:R-:W-:Y:S05]  /*2cdd0*/  BSYNC.RECONVERGENT B1 ;  /* 0x0000000000017941 */ /* 0x000fea0003800200 */
.L_x_41181:
        /* <DEDUP_REMOVED lines=62> */
.L_x_41179:
[----:B------:R-:W-:Y:S05]  /*2d1c0*/  BSYNC.RECONVERGENT B0 ;  /* 0x0000000000007941 */ /* 0x000fea0003800200 */
.L_x_41178:
        /* <DEDUP_REMOVED lines=9> */
[----:B------:R-:W-:-:S04]  /*2d260*/  MOV R12, R228 ;  /* 0x000000e4000c7202 */ /* 0x000fc80000000f00 */
        /* <DEDUP_REMOVED lines=11> */
.L_x_41185:
        /* <DEDUP_REMOVED lines=12> */
.L_x_41187:
[----:B------:R-:W-:Y:S05]  /*2d3e0*/  BSYNC.RECONVERGENT B1 ;  /* 0x0000000000017941 */ /* 0x000fea0003800200 */
.L_x_41186:
        /* <DEDUP_REMOVED lines=62> */
.L_x_41184:
[----:B------:R-:W-:Y:S05]  /*2d7d0*/  BSYNC.RECONVERGENT B0 ;  /* 0x0000000000007941 */ /* 0x000fea0003800200 */
.L_x_41183:
        /* <DEDUP_REMOVED lines=22> */
.L_x_41190:
        /* <DEDUP_REMOVED lines=15> */
.L_x_41192:
[----:B------:R-:W-:Y:S05]  /*2da30*/  BSYNC.RECONVERGENT B1 ;  /* 0x0000000000017941 */ /* 0x000fea0003800200 */
.L_x_41191:
        /* <DEDUP_REMOVED lines=62> */
.L_x_41189:
[----:B------:R-:W-:Y:S05]  /*2de20*/  BSYNC.RECONVERGENT B0 ;  /* 0x0000000000007941 */ /* 0x000fea0003800200 */
.L_x_41188:
        /* <DEDUP_REMOVED lines=16> */
.L_x_41152:
        /* <DEDUP_REMOVED lines=43> */
.L_x_41196:
        /* <DEDUP_REMOVED lines=12> */
.L_x_41198:
[----:B------:R-:W-:Y:S05]  /*2e2a0*/  BSYNC.RECONVERGENT B1 ;  /* 0x0000000000017941 */ /* 0x000fea0003800200 */
.L_x_41197:
        /* <DEDUP_REMOVED lines=62> */
.L_x_41195:
[----:B------:R-:W-:Y:S05]  /*2e690*/  BSYNC.RECONVERGENT B0 ;  /* 0x0000000000007941 */ /* 0x000fea0003800200 */
.L_x_41194:
        /* <DEDUP_REMOVED lines=25> */
.L_x_41201:
        /* <DEDUP_REMOVED lines=12> */
.L_x_41203:
[----:B------:R-:W-:Y:S05]  /*2e8f0*/  BSYNC.RECONVERGENT B1 ;  /* 0x0000000000017941 */ /* 0x000fea0003800200 */
.L_x_41202:
        /* <DEDUP_REMOVED lines=62> */
.L_x_41200:
[----:B------:R-:W-:Y:S05]  /*2ece0*/  BSYNC.RECONVERGENT B0 ;  /* 0x0000000000007941 */ /* 0x000fea0003800200 */
.L_x_41199:
        /* <DEDUP_REMOVED lines=24> */
.L_x_41206:
        /* <DEDUP_REMOVED lines=12> */
.L_x_41208:
[----:B------:R-:W-:Y:S05]  /*2ef30*/  BSYNC.RECONVERGENT B1 ;  /* 0x0000000000017941 */ /* 0x000fea0003800200 */
.L_x_41207:
        /* <DEDUP_REMOVED lines=62> */
.L_x_41205:
[----:B------:R-:W-:Y:S05]  /*2f320*/  BSYNC.RECONVERGENT B0 ;  /* 0x0000000000007941 */ /* 0x000fea0003800200 */
.L_x_41204:
        /* <DEDUP_REMOVED lines=23> */
.L_x_41211:
        /* <DEDUP_REMOVED lines=12> */
.L_x_41213:
[----:B------:R-:W-:Y:S05]  /*2f560*/  BSYNC.RECONVERGENT B1 ;  /* 0x0000000000017941 */ /* 0x000fea0003800200 */
.L_x_41212:
        /* <DEDUP_REMOVED lines=62> */
.L_x_41210:
[----:B------:R-:W-:Y:S05]  /*2f950*/  BSYNC.RECONVERGENT B0 ;  /* 0x0000000000007941 */ /* 0x000fea0003800200 */
.L_x_41209:
        /* <DEDUP_REMOVED lines=22> */
.L_x_41216:
        /* <DEDUP_REMOVED lines=12> */
.L_x_41218:
[----:B------:R-:W-:Y:S05]  /*2fb80*/  BSYNC.RECONVERGENT B1 ;  /* 0x0000000000017941 */ /* 0x000fea0003800200 */
.L_x_41217:
        /* <DEDUP_REMOVED lines=62> */
.L_x_41215:
[----:B------:R-:W-:Y:S05]  /*2ff70*/  BSYNC.RECONVERGENT B0 ;  /* 0x0000000000007941 */ /* 0x000fea0003800200 */
.L_x_41214:
        /* <DEDUP_REMOVED lines=23> */
.L_x_41221:
        /* <DEDUP_REMOVED lines=12> */
.L_x_41223:
[----:B------:R-:W-:Y:S05]  /*301b0*/  BSYNC.RECONVERGENT B1 ;  /* 0x0000000000017941 */ /* 0x000fea0003800200 */
.L_x_41222:
        /* <DEDUP_REMOVED lines=62> */
.L_x_41220:
[----:B------:R-:W-:Y:S05]  /*305a0*/  BSYNC.RECONVERGENT B0 ;  /* 0x0000000000007941 */ /* 0x000fea0003800200 */
.L_x_41219:
        /* <DEDUP_REMOVED lines=22> */
.L_x_41226:
        /* <DEDUP_REMOVED lines=12> */
.L_x_41228:
[----:B------:R-:W-:Y:S05]  /*307d0*/  BSYNC.RECONVERGENT B1 ;  /* 0x0000000000017941 */ /* 0x000fea0003800200 */
.L_x_41227:
        /* <DEDUP_REMOVED lines=62> */
.L_x_41225:
[----:B------:R-:W-:Y:S05]  /*30bc0*/  BSYNC.RECONVERGENT B0 ;  /* 0x0000000000007941 */ /* 0x000fea0003800200 */
.L_x_41224:
        /* <DEDUP_REMOVED lines=23> */
.L_x_41231:
        /* <DEDUP_REMOVED lines=15> */
.L_x_41233:
[----:B------:R-:W-:Y:S05]  /*30e30*/  BSYNC.RECONVERGENT B1 ;  /* 0x0000000000017941 */ /* 0x000fea0003800200 */
.L_x_41232:
        /* <DEDUP_REMOVED lines=62> */
.L_x_41230:
[----:B------:R-:W-:Y:S05]  /*31220*/  BSYNC.RECONVERGENT B0 ;  /* 0x0000000000007941 */ /* 0x000fea0003800200 */
.L_x_41229:
        /* <DEDUP_REMOVED lines=10> */
.L_x_41193:
        /* <DEDUP_REMOVED lines=16> */
.L_x_41237:
        /* <DEDUP_REMOVED lines=12> */
.L_x_41239:
[----:B------:R-:W-:Y:S05]  /*31490*/  BSYNC.RECONVERGENT B1 ;  /* 0x0000000000017941 */ /* 0x000fea0003800200 */
.L_x_41238:
        /* <DEDUP_REMOVED lines=62> */
.L_x_41236:
[----:B------:R-:W-:Y:S05]  /*31880*/  BSYNC.RECONVERGENT B0 ;  /* 0x0000000000007941 */ /* 0x000fea0003800200 */
.L_x_41235:
        /* <DEDUP_REMOVED lines=24> */
.L_x_41242:
        /* <DEDUP_REMOVED lines=12> */
.L_x_41244:
[----:B------:R-:W-:Y:S05]  /*31ad0*/  BSYNC.RECONVERGENT B1 ;  /* 0x0000000000017941 */ /* 0x000fea0003800200 */
.L_x_41243:
        /* <DEDUP_REMOVED lines=62> */
.L_x_41241:
[----:B------:R-:W-:Y:S05]  /*31ec0*/  BSYNC.RECONVERGENT B0 ;  /* 0x0000000000007941 */ /* 0x000fea0003800200 */
.L_x_41240:
        /* <DEDUP_REMOVED lines=23> */
.L_x_41247:
        /* <DEDUP_REMOVED lines=12> */
.L_x_41249:
[----:B------:R-:W-:Y:S05]  /*32100*/  BSYNC.RECONVERGENT B1 ;  /* 0x0000000000017941 */ /* 0x000fea0003800200 */
.L_x_41248:
        /* <DEDUP_REMOVED lines=62> */
.L_x_41246:
[----:B------:R-:W-:Y:S05]  /*324f0*/  BSYNC.RECONVERGENT B0 ;  /* 0x0000000000007941 */ /* 0x000fea0003800200 */
.L_x_41245:
        /* <DEDUP_REMOVED lines=22> */
.L_x_41252:
        /* <DEDUP_REMOVED lines=12> */
.L_x_41254:
[----:B------:R-:W-:Y:S05]  /*32720*/  BSYNC.RECONVERGENT B1 ;  /* 0x0000000000017941 */ /* 0x000fea0003800200 */
.L_x_41253:
        /* <DEDUP_REMOVED lines=62> */
.L_x_41251:
[----:B------:R-:W-:Y:S05]  /*32b10*/  BSYNC.RECONVERGENT B0 ;  /* 0x0000000000007941 */ /* 0x000fea0003800200 */
.L_x_41250:
        /* <DEDUP_REMOVED lines=21> */
.L_x_41257:
        /* <DEDUP_REMOVED lines=12> */
.L_x_41259:
[----:B------:R-:W-:Y:S05]  /*32d30*/  BSYNC.RECONVERGENT B1 ;  /* 0x0000000000017941 */ /* 0x000fea0003800200 */
.L_x_41258:
        /* <DEDUP_REMOVED lines=62> */
.L_x_41256:
[----:B------:R-:W-:Y:S05]  /*33120*/  BSYNC.RECONVERGENT B0 ;  /* 0x0000000000007941 */ /* 0x000fea0003800200 */
.L_x_41255:
        /* <DEDUP_REMOVED lines=22> */
.L_x_41262:
        /* <DEDUP_REMOVED lines=12> */
.L_x_41264:
[----:B------:R-:W-:Y:S05]  /*33350*/  BSYNC.RECONVERGENT B1 ;  /* 0x0000000000017941 */ /* 0x000fea0003800200 */
.L_x_41263:
        /* <DEDUP_REMOVED lines=62> */
.L_x_41261:
[----:B------:R-:W-:Y:S05]  /*33740*/  BSYNC.RECONVERGENT B0 ;  /* 0x0000000000007941 */ /* 0x000fea0003800200 */
.L_x_41260:
        /* <DEDUP_REMOVED lines=21> */
.L_x_41267:
        /* <DEDUP_REMOVED lines=12> */
.L_x_41269:
[----:B------:R-:W-:Y:S05]  /*33960*/  BSYNC.RECONVERGENT B1 ;  /* 0x0000000000017941 */ /* 0x000fea0003800200 */
.L_x_41268:
        /* <DEDUP_REMOVED lines=62> */
.L_x_41266:
[----:B------:R-:W-:Y:S05]  /*33d50*/  BSYNC.RECONVERGENT B0 ;  /* 0x0000000000007941 */ /* 0x000fea0003800200 */
.L_x_41265:
        /* <DEDUP_REMOVED lines=22> */
.L_x_41272:
        /* <DEDUP_REMOVED lines=15> */
.L_x_41274:
[----:B------:R-:W-:Y:S05]  /*33fb0*/  BSYNC.RECONVERGENT B1 ;  /* 0x0000000000017941 */ /* 0x000fea0003800200 */
.L_x_41273:
        /* <DEDUP_REMOVED lines=62> */
.L_x_41271:
[----:B------:R-:W-:Y:S05]  /*343a0*/  BSYNC.RECONVERGENT B0 ;  /* 0x0000000000007941 */ /* 0x000fea0003800200 */
.L_x_41270:
        /* <DEDUP_REMOVED lines=16> */
.L_x_41234:
        /* <DEDUP_REMOVED lines=43> */
.L_x_41278:
        /* <DEDUP_REMOVED lines=12> */
.L_x_41280:
[----:B------:R-:W-:Y:S05]  /*34820*/  BSYNC.RECONVERGENT B1 ;  /* 0x0000000000017941 */ /* 0x000fea0003800200 */
.L_x_41279:
        /* <DEDUP_REMOVED lines=62> */
.L_x_41277:
[----:B------:R-:W-:Y:S05]  /*34c10*/  BSYNC.RECONVERGENT B0 ;  /* 0x0000000000007941 */ /* 0x000fea0003800200 */
.L_x_41276:
        /* <DEDUP_REMOVED lines=25> */
.L_x_41283:
        /* <DEDUP_REMOVED lines=12> */
.L_x_41285:
[----:B------:R-:W-:Y:S05]  /*34e70*/  BSYNC.RECONVERGENT B1 ;  /* 0x0000000000017941 */ /* 0x000fea0003800200 */
.L_x_41284:
        /* <DEDUP_REMOVED lines=62> */
.L_x_41282:
[----:B------:R-:W-:Y:S05]  /*35260*/  BSYNC.RECONVERGENT B0 ;  /* 0x0000000000007941 */ /* 0x000fea0003800200 */
.L_x_41281:
        /* <DEDUP_REMOVED lines=24> */
.L_x_41288:
        /* <DEDUP_REMOVED lines=12> */
.L_x_41290:
[----:B------:R-:W-:Y:S05]  /*354b0*/  BSYNC.RECONVERGENT B1 ;  /* 0x0000000000017941 */ /* 0x000fea0003800200 */
.L_x_41289:
        /* <DEDUP_REMOVED lines=62> */
.L_x_41287:
[----:B------:R-:W-:Y:S05]  /*358a0*/  BSYNC.RECONVERGENT B0 ;  /* 0x0000000000007941 */ /* 0x000fea0003800200 */
.L_x_41286:
        /* <DEDUP_REMOVED lines=23> */
.L_x_41293:
        /* <DEDUP_REMOVED lines=12> */
.L_x_41295:
[----:B------:R-:W-:Y:S05]  /*35ae0*/  BSYNC.RECONVERGENT B1 ;  /* 0x0000000000017941 */ /* 0x000fea0003800200 */
.L_x_41294:
        /* <DEDUP_REMOVED lines=62> */
.L_x_41292:
[----:B------:R-:W-:Y:S05]  /*35ed0*/  BSYNC.RECONVERGENT B0 ;  /* 0x0000000000007941 */ /* 0x000fea0003800200 */
.L_x_41291:
        /* <DEDUP_REMOVED lines=22> */
.L_x_41298:
        /* <DEDUP_REMOVED lines=12> */
.L_x_41300:
[----:B------:R-:W-:Y:S05]  /*36100*/  BSYNC.RECONVERGENT B1 ;  /* 0x0000000000017941 */ /* 0x000fea0003800200 */
.L_x_41299:
        /* <DEDUP_REMOVED lines=62> */
.L_x_41297:
[----:B------:R-:W-:Y:S05]  /*364f0*/  BSYNC.RECONVERGENT B0 ;  /* 0x0000000000007941 */ /* 0x000fea0003800200 */
.L_x_41296:
        /* <DEDUP_REMOVED lines=23> */
.L_x_41303:
        /* <DEDUP_REMOVED lines=12> */
.L_x_41305:
[----:B------:R-:W-:Y:S05]  /*36730*/  BSYNC.RECONVERGENT B1 ;  /* 0x0000000000017941 */ /* 0x000fea0003800200 */
.L_x_41304:
        /* <DEDUP_REMOVED lines=62> */
.L_x_41302:
[----:B------:R-:W-:Y:S05]  /*36b20*/  BSYNC.RECONVERGENT B0 ;  /* 0x0000000000007941 */ /* 0x000fea0003800200 */
.L_x_41301:
        /* <DEDUP_REMOVED lines=22> */
.L_x_41308:
        /* <DEDUP_REMOVED lines=12> */
.L_x_41310:
[----:B------:R-:W-:Y:S05]  /*36d50*/  BSYNC.RECONVERGENT B1 ;  /* 0x0000000000017941 */ /* 0x000fea0003800200 */
.L_x_41309:
        /* <DEDUP_REMOVED lines=62> */
.L_x_41307:
[----:B------:R-:W-:Y:S05]  /*37140*/  BSYNC.RECONVERGENT B0 ;  /* 0x0000000000007941 */ /* 0x000fea0003800200 */
.L_x_41306:
        /* <DEDUP_REMOVED lines=23> */
.L_x_41313:
        /* <DEDUP_REMOVED lines=15> */
.L_x_41315:
[----:B------:R-:W-:Y:S05]  /*373b0*/  BSYNC.RECONVERGENT B1 ;  /* 0x0000000000017941 */ /* 0x000fea0003800200 */
.L_x_41314:
        /* <DEDUP_REMOVED lines=62> */
.L_x_41312:
[----:B------:R-:W-:Y:S05]  /*377a0*/  BSYNC.RECONVERGENT B0 ;  /* 0x0000000000007941 */ /* 0x000fea0003800200 */
.L_x_41311:
        /* <DEDUP_REMOVED lines=10> */
.L_x_41275:
        /* <DEDUP_REMOVED lines=16> */
.L_x_41319:
        /* <DEDUP_REMOVED lines=12> */
.L_x_41321:
[----:B------:R-:W-:Y:S05]  /*37a10*/  BSYNC.RECONVERGENT B1 ;  /* 0x0000000000017941 */ /* 0x000fea0003800200 */
.L_x_41320:
        /* <DEDUP_REMOVED lines=62> */
.L_x_41318:
[----:B------:R-:W-:Y:S05]  /*37e00*/  BSYNC.RECONVERGENT B0 ;  /* 0x0000000000007941 */ /* 0x000fea0003800200 */
.L_x_41317:
        /* <DEDUP_REMOVED lines=24> */
.L_x_41324:
        /* <DEDUP_REMOVED lines=12> */
.L_x_41326:
[----:B------:R-:W-:Y:S05]  /*38050*/  BSYNC.RECONVERGENT B1 ;  /* 0x0000000000017941 */ /* 0x000fea0003800200 */
.L_x_41325:
        /* <DEDUP_REMOVED lines=62> */
.L_x_41323:
[----:B------:R-:W-:Y:S05]  /*38440*/  BSYNC.RECONVERGENT B0 ;  /* 0x0000000000007941 */ /* 0x000fea0003800200 */
.L_x_41322:
        /* <DEDUP_REMOVED lines=23> */
.L_x_41329:
        /* <DEDUP_REMOVED lines=12> */
.L_x_41331:
[----:B------:R-:W-:Y:S05]  /*38680*/  BSYNC.RECONVERGENT B1 ;  /* 0x0000000000017941 */ /* 0x000fea0003800200 */
.L_x_41330:
        /* <DEDUP_REMOVED lines=62> */
.L_x_41328:
[----:B------:R-:W-:Y:S05]  /*38a70*/  BSYNC.RECONVERGENT B0 ;  /* 0x0000000000007941 */ /* 0x000fea0003800200 */
.L_x_41327:
        /* <DEDUP_REMOVED lines=22> */
.L_x_41334:
        /* <DEDUP_REMOVED lines=12> */
.L_x_41336:
[----:B------:R-:W-:Y:S05]  /*38ca0*/  BSYNC.RECONVERGENT B1 ;  /* 0x0000000000017941 */ /* 0x000fea0003800200 */
.L_x_41335:
        /* <DEDUP_REMOVED lines=62> */
.L_x_41333:
[----:B------:R-:W-:Y:S05]  /*39090*/  BSYNC.RECONVERGENT B0 ;  /* 0x0000000000007941 */ /* 0x000fea0003800200 */
.L_x_41332:
        /* <DEDUP_REMOVED lines=21> */
.L_x_41339:
        /* <DEDUP_REMOVED lines=12> */
.L_x_41341:
[----:B------:R-:W-:Y:S05]  /*392b0*/  BSYNC.RECONVERGENT B1 ;  /* 0x0000000000017941 */ /* 0x000fea0003800200 */
.L_x_41340:
        /* <DEDUP_REMOVED lines=62> */
.L_x_41338:
[----:B------:R-:W-:Y:S05]  /*396a0*/  BSYNC.RECONVERGENT B0 ;  /* 0x0000000000007941 */ /* 0x000fea0003800200 */
.L_x_41337:
        /* <DEDUP_REMOVED lines=22> */
.L_x_41344:
        /* <DEDUP_REMOVED lines=12> */
.L_x_41346:
[----:B------:R-:W-:Y:S05]  /*398d0*/  BSYNC.RECONVERGENT B1 ;  /* 0x0000000000017941 */ /* 0x000fea0003800200 */
.L_x_41345:
        /* <DEDUP_REMOVED lines=62> */
.L_x_41343:
[----:B------:R-:W-:Y:S05]  /*39cc0*/  BSYNC.RECONVERGENT B0 ;  /* 0x0000000000007941 */ /* 0x000fea0003800200 */
.L_x_41342:
        /* <DEDUP_REMOVED lines=21> */
.L_x_41349:
        /* <DEDUP_REMOVED lines=12> */
.L_x_41351:
[----:B------:R-:W-:Y:S05]  /*39ee0*/  BSYNC.RECONVERGENT B1 ;  /* 0x0000000000017941 */ /* 0x000fea0003800200 */
.L_x_41350:
        /* <DEDUP_REMOVED lines=62> */
.L_x_41348:
[----:B------:R-:W-:Y:S05]  /*3a2d0*/  BSYNC.RECONVERGENT B0 ;  /* 0x0000000000007941 */ /* 0x000fea0003800200 */
.L_x_41347:
        /* <DEDUP_REMOVED lines=22> */
.L_x_41354:
        /* <DEDUP_REMOVED lines=15> */
.L_x_41356:
[----:B------:R-:W-:Y:S05]  /*3a530*/  BSYNC.RECONVERGENT B1 ;  /* 0x0000000000017941 */ /* 0x000fea0003800200 */
.L_x_41355:
        /* <DEDUP_REMOVED lines=62> */
.L_x_41353:
[----:B------:R-:W-:Y:S05]  /*3a920*/  BSYNC.RECONVERGENT B0 ;  /* 0x0000000000007941 */ /* 0x000fea0003800200 */
.L_x_41352:
        /* <DEDUP_REMOVED lines=16> */
.L_x_41316:
[----:B------:R-:W0:Y:S01]  /*3aa30*/  LDC.64 R12, c[0x0][0x3a8] ;  /* 0x0000ea00ff0c7b82 */ /* 0x000e220000000a00 */
[----:B------:R-:W-:Y:S01]  /*3aa40*/  SEL R14, RZ, 0x1000000, !P6 ;  /* 0x01000000ff0e7807 */ /* 0x000fe20007000000 */
[----:B------:R-:W-:Y:S01]  /*3aa50*/  VIADD R226, R220, 0x120 ;  /* 0x00000120dce27836 */ /* 0x000fe20000000000 */
[----:B------:R-:W-:Y:S02]  /*3aa60*/  SEL R15, RZ, 0x10000, !P5 ;  /* 0x00010000ff0f7807 */ /* 0x000fe40006800000 */
[C---:B------:R-:W-:Y:S02]  /*3aa70*/  LOP3.LUT P5, RZ, R8.reuse, 0x2, RZ, 0xc0, !PT ;  /* 0x0000000208ff7812 */ /* 0x040fe400078ac0ff */
[----:B------:R-:W-:Y:S01]  /*3aa80*/  LOP3.LUT P6, RZ, R8, 0x4, RZ, 0xc0, !PT ;  /* 0x0000000408ff7812 */ /* 0x000fe200078cc0ff */
        /* <DEDUP_REMOVED lines=19> */
[----:B0-----:R-:W-:-:S05]  /*3abc0*/  IMAD.WIDE.U32 R12, R226, 0x10, R232 ;  /* 0x00000010e20c7825 */ /* 0x001fca00078e00e8 */
[----:B------:R0:W5:Y:S01]  /*3abd0*/  LDG.E.128 R212, desc[UR6][R12.64] ;  /* 0x000000060cd47981 */ /* 0x000162000c1e1d00 */
[----:B------:R-:W-:Y:S05]  /*3abe0*/  @!P0 BRA `(.L_x_41357) ;  /* 0x0000003000688947 */ /* 0x000fea0003800000 */
        /* <DEDUP_REMOVED lines=16> */
.L_x_41360:
        /* <DEDUP_REMOVED lines=12> */
.L_x_41362:
[----:B------:R-:W-:Y:S05]  /*3adb0*/  BSYNC.RECONVERGENT B1 ;  /* 0x0000000000017941 */ /* 0x000fea0003800200 */
.L_x_41361:
        /* <DEDUP_REMOVED lines=62> */
.L_x_41359:
[----:B------:R-:W-:Y:S05]  /*3b1a0*/  BSYNC.RECONVERGENT B0 ;  /* 0x0000000000007941 */ /* 0x000fea0003800200 */
.L_x_41358:
[----:B------:R-:W-:Y:S01]  /*3b1b0*/  I2FP.F32.U32 R12, R12 ;  /* 0x0000000c000c7245 */ /* 0x000fe20000201000 */
[----:B------:R-:W-:Y:S01]  /*3b1c0*/  BSSY.RECONVERGENT B0, `(.L_x_41363) ;  /* 0x0000063000007945 */ /* 0x000fe20003800200 */
[----:B------:R-:W-:Y:S01]  /*3b1d0*/  ISETP.NE.AND P1, PT, R14, 0x1, PT ;  /* 0x000000010e00780c */ /* 0x000fe20003f25270 */
[----:B------:R-:W-:Y:S01]  /*3b1e0*/  IMAD.MOV.U32 R15, RZ, RZ, 0x2 ;  /* 0x00000002ff0f7424 */ /* 0x000fe200078e00ff */
[----:B------:R-:W-:Y:S01]  /*3b1f0*/  LOP3.LUT R8, R8, 0xfffffffd, RZ, 0xc0, !PT ;  /* 0xfffffffd08087812 */ /* 0x000fe200078ec0ff */
[----:B------:R-:W-:Y:S01]  /*3b200*/  FFMA.FTZ R12, R12, R227, 1.1641532182693481445e-10 ;  /* 0x2f0000000c0c7423 */ /* 0x000fe200000100e3 */
[----:B-----5:R-:W-:-:S04]  /*3b210*/  PRMT R13, R212, 0x7632, R13 ;  /* 0x00007632d40d7816 */ /* 0x020fc8000000000d */
[----:B------:R-:W-:Y:S02]  /*3b220*/  FSETP.GTU.FTZ.AND P0, PT, R12, R223, PT ;  /* 0x000000df0c00720b */ /* 0x000fe40003f1c000 */
[----:B------:R-:W-:Y:S02]  /*3b230*/  SHF.L.U32 R12, R212, 0x10, RZ ;  /* 0x00000010d40c7819 */ /* 0x000fe400000006ff */
[----:B------:R-:W-:-:S03]  /*3b240*/  MOV R212, R228 ;  /* 0x000000e400d47202 */ /* 0x000fc60000000f00 */
        /* <DEDUP_REMOVED lines=15> */
.L_x_41365:
        /* <DEDUP_REMOVED lines=12> */
.L_x_41367:
[----:B------:R-:W-:Y:S05]  /*3b400*/  BSYNC.RECONVERGENT B1 ;  /* 0x0000000000017941 */ /* 0x000fea0003800200 */
.L_x_41366:
        /* <DEDUP_REMOVED lines=62> */
.L_x_41364:
[----:B------:R-:W-:Y:S05]  /*3b7f0*/  BSYNC.RECONVERGENT B0 ;  /* 0x0000000000007941 */ /* 0x000fea0003800200 */
.L_x_41363:
        /* <DEDUP_REMOVED lines=22> */
.L_x_41370:
        /* <DEDUP_REMOVED lines=12> */
.L_x_41372:
[----:B------:R-:W-:Y:S05]  /*3ba20*/  BSYNC.RECONVERGENT B1 ;  /* 0x0000000000017941 */ /* 0x000fea0003800200 */
.L_x_41371:
        /* <DEDUP_REMOVED lines=62> */
.L_x_41369:
[----:B------:R-:W-:Y:S05]  /*3be10*/  BSYNC.RECONVERGENT B0 ;  /* 0x0000000000007941 */ /* 0x000fea0003800200 */
.L_x_41368:
        /* <DEDUP_REMOVED lines=23> */
.L_x_41375:
        /* <DEDUP_REMOVED lines=12> */
.L_x_41377:
[----:B------:R-:W-:Y:S05]  /*3c050*/  BSYNC.RECONVERGENT B1 ;  /* 0x0000000000017941 */ /* 0x000fea0003800200 */
.L_x_41376:
        /* <DEDUP_REMOVED lines=62> */
.L_x_41374:
[----:B------:R-:W-:Y:S05]  /*3c440*/  BSYNC.RECONVERGENT B0 ;  /* 0x0000000000007941 */ /* 0x000fea0003800200 */
.L_x_41373:
        /* <DEDUP_REMOVED lines=22> */
.L_x_41380:
        /* <DEDUP_REMOVED lines=12> */
.L_x_41382:
[----:B------:R-:W-:Y:S05]  /*3c670*/  BSYNC.RECONVERGENT B1 ;  /* 0x0000000000017941 */ /* 0x000fea0003800200 */
.L_x_41381:
        /* <DEDUP_REMOVED lines=62> */
.L_x_41379:
[----:B------:R-:W-:Y:S05]  /*3ca60*/  BSYNC.RECONVERGENT B0 ;  /* 0x0000000000007941 */ /* 0x000fea0003800200 */
.L_x_41378:
        /* <DEDUP_REMOVED lines=23> */
.L_x_41385:
        /* <DEDUP_REMOVED lines=12> */
.L_x_41387:
[----:B------:R-:W-:Y:S05]  /*3cca0*/  BSYNC.RECONVERGENT B1 ;  /* 0x0000000000017941 */ /* 0x000fea0003800200 */
.L_x_41386:
[----:B------:R-:W-:Y:S01]  /*3ccb0*/  IMAD.WIDE.U32 R230, R2, -0x2daee0ad, RZ ;  /* 0xd2511f5302e67825 */ /* 0x000fe200078e00ff */
[----:B------:R-:W-:Y:S01]  /*3ccc0*/  UIADD3 UR15, UPT, UPT, UR4, -0x61c88647, URZ ;  /* 0x9e3779b9040f7890 */ /* 0x000fe2000fffe0ff */
[----:B------:R-:W-:Y:S02]  /*3ccd0*/  MOV R213, R225 ;  /* 0x000000e100d57202 */ /* 0x000fe40000000f00 */
        /* <DEDUP_REMOVED lines=58> */
.L_x_41384:
[----:B------:R-:W-:Y:S05]  /*3d080*/  BSYNC.RECONVERGENT B0 ;  /* 0x0000000000007941 */ /* 0x000fea0003800200 */
.L_x_41383:
        /* <DEDUP_REMOVED lines=22> */
.L_x_41390:
        /* <DEDUP_REMOVED lines=12> */
.L_x_41392:
[----:B------:R-:W-:Y:S05]  /*3d2b0*/  BSYNC.RECONVERGENT B1 ;  /* 0x0000000000017941 */ /* 0x000fea0003800200 */
.L_x_41391:
[----:B------:R-:W-:Y:S01]  /*3d2c0*/  IMAD.WIDE.U32 R230, R2, -0x2daee0ad, RZ ;  /* 0xd2511f5302e67825 */ /* 0x000fe200078e00ff */
[----:B------:R-:W-:-:S03]  /*3d2d0*/  UIADD3 UR15, UPT, UPT, UR4, -0x61c88647, URZ ;  /* 0x9e3779b9040f7890 */ /* 0x000fc6000fffe0ff */
[----:B------:R-:W-:Y:S01]  /*3d2e0*/  IMAD.WIDE.U32 R232, R3, -0x326172a9, RZ ;  /* 0xcd9e8d5703e87825 */ /* 0x000fe200078e00ff */
[----:B------:R-:W-:-:S03]  /*3d2f0*/  LOP3.LUT R0, R7, UR5, R231, 0x96, !PT ;  /* 0x0000000507007c12 */ /* 0x000fc6000f8e96e7 */
[----:B------:R-:W-:Y:S01]  /*3d300*/  IMAD.MOV.U32 R214, RZ, RZ, R225 ;  /* 0x000000ffffd67224 */ /* 0x000fe200078e00e1 */
        /* <DEDUP_REMOVED lines=56> */
.L_x_41389:
[----:B------:R-:W-:Y:S05]  /*3d690*/  BSYNC.RECONVERGENT B0 ;  /* 0x0000000000007941 */ /* 0x000fea0003800200 */
.L_x_41388:
        /* <DEDUP_REMOVED lines=23> */
.L_x_41395:
        /* <DEDUP_REMOVED lines=15> */
.L_x_41397:
[----:B------:R-:W-:Y:S05]  /*3d900*/  BSYNC.RECONVERGENT B1 ;  /* 0x0000000000017941 */ /* 0x000fea0003800200 */
.L_x_41396:
        /* <DEDUP_REMOVED lines=61> */
.L_x_41394:
[----:B------:R-:W-:Y:S05]  /*3dce0*/  BSYNC.RECONVERGENT B0 ;  /* 0x0000000000007941 */ /* 0x000fea0003800200 */
.L_x_41393:
        /* <DEDUP_REMOVED lines=10> */
.L_x_41357:
        /* <DEDUP_REMOVED lines=16> */
.L_x_41401:
        /* <DEDUP_REMOVED lines=12> */
.L_x_41403:
[----:B------:R-:W-:Y:S05]  /*3df50*/  BSYNC.RECONVERGENT B1 ;  /* 0x0000000000017941 */ /* 0x000fea0003800200 */
.L_x_41402:
        /* <DEDUP_REMOVED lines=62> */
.L_x_41400:
[----:B------:R-:W-:Y:S05]  /*3e340*/  BSYNC.RECONVERGENT B0 ;  /* 0x0000000000007941 */ /* 0x000fea0003800200 */
.L_x_41399:
[----:B------:R-:W-:Y:S01]  /*3e350*/  I2FP.F32.U32 R12, R12 ;  /* 0x0000000c000c7245 */ /* 0x000fe20000201000 */
[----:B------:R-:W-:Y:S01]  /*3e360*/  BSSY.RECONVERGENT B0, `(.L_x_41404) ;  /* 0x0000062000007945 */ /* 0x000fe20003800200 */
[----:B------:R-:W-:Y:S01]  /*3e370*/  ISETP.NE.AND P1, PT, R14, 0x1, PT ;  /* 0x000000010e00780c */ /* 0x000fe20003f25270 */
[----:B------:R-:W-:Y:S01]  /*3e380*/  IMAD.MOV.U32 R229, RZ, RZ, 0x2 ;  /* 0x00000002ffe57424 */ /* 0x000fe200078e00ff */
[----:B------:R-:W-:Y:S01]  /*3e390*/  LOP3.LUT R8, R8, 0xfffffffd, RZ, 0xc0, !PT ;  /* 0xfffffffd08087812 */ /* 0x000fe200078ec0ff */
[----:B------:R-:W-:-:S05]  /*3e3a0*/  FFMA.FTZ R12, R12, R227, 1.1641532182693481445e-10 ;  /* 0x2f0000000c0c7423 */ /* 0x000fca00000100e3 */
[----:B------:R-:W-:Y:S02]  /*3e3b0*/  FSETP.GTU.FTZ.AND P0, PT, R12, R223, PT ;  /* 0x000000df0c00720b */ /* 0x000fe40003f1c000 */
[----:B-----5:R-:W-:Y:S02]  /*3e3c0*/  SHF.L.U32 R12, R212, 0x10, RZ ;  /* 0x00000010d40c7819 */ /* 0x020fe400000006ff */
[----:B------:R-:W-:-:S03]  /*3e3d0*/  PLOP3.LUT P2, PT, P0, PT, PT, 0x8, 0x80 ;  /* 0x000000000080781c */ /* 0x000fc6000074e170 */
[----:B------:R-:W-:-:S04]  /*3e3e0*/  FMUL.FTZ R12, R12, R222 ;  /* 0x000000de0c0c7220 */ /* 0x000fc80000410000 */
[----:B------:R-:W-:Y:S01]  /*3e3f0*/  FMUL.FTZ R13, R12, R224 ;  /* 0x000000e00c0d7220 */ /* 0x000fe20000410000 */
[----:B------:R-:W-:-:S04]  /*3e400*/  PRMT R12, R212, 0x7632, R12 ;  /* 0x00007632d40c7816 */ /* 0x000fc8000000000c */
        /* <DEDUP_REMOVED lines=12> */
.L_x_41406:
        /* <DEDUP_REMOVED lines=12> */
.L_x_41408:
[----:B------:R-:W-:Y:S05]  /*3e590*/  BSYNC.RECONVERGENT B1 ;  /* 0x0000000000017941 */ /* 0x000fea0003800200 */
.L_x_41407:
        /* <DEDUP_REMOVED lines=62> */
.L_x_41405:
[----:B------:R-:W-:Y:S05]  /*3e980*/  BSYNC.RECONVERGENT B0 ;  /* 0x0000000000007941 */ /* 0x000fea0003800200 */
.L_x_41404:
        /* <DEDUP_REMOVED lines=21> */
.L_x_41411:
        /* <DEDUP_REMOVED lines=12> */
.L_x_41413:
[----:B------:R-:W-:Y:S05]  /*3eba0*/  BSYNC.RECONVERGENT B1 ;  /* 0x0000000000017941 */ /* 0x000fea0003800200 */
.L_x_41412:
        /* <DEDUP_REMOVED lines=62> */
.L_x_41410:
[----:B------:R-:W-:Y:S05]  /*3ef90*/  BSYNC.RECONVERGENT B0 ;  /* 0x0000000000007941 */ /* 0x000fea0003800200 */
.L_x_41409:
        /* <DEDUP_REMOVED lines=22> */
.L_x_41416:
        /* <DEDUP_REMOVED lines=12> */
.L_x_41418:
[----:B------:R-:W-:Y:S05]  /*3f1c0*/  BSYNC.RECONVERGENT B1 ;  /* 0x0000000000017941 */ /* 0x000fea0003800200 */
.L_x_41417:
        /* <DEDUP_REMOVED lines=62> */
.L_x_41415:
[----:B------:R-:W-:Y:S05]  /*3f5b0*/  BSYNC.RECONVERGENT B0 ;  /* 0x0000000000007941 */ /* 0x000fea0003800200 */
.L_x_41414:
        /* <DEDUP_REMOVED lines=21> */
.L_x_41421:
        /* <DEDUP_REMOVED lines=12> */
.L_x_41423:
[----:B------:R-:W-:Y:S05]  /*3f7d0*/  BSYNC.RECONVERGENT B1 ;  /* 0x0000000000017941 */ /* 0x000fea0003800200 */
.L_x_41422:
        /* <DEDUP_REMOVED lines=62> */
.L_x_41420:
[----:B------:R-:W-:Y:S05]  /*3fbc0*/  BSYNC.RECONVERGENT B0 ;  /* 0x0000000000007941 */ /* 0x000fea0003800200 */
.L_x_41419:
        /* <DEDUP_REMOVED lines=22> */
.L_x_41426:
        /* <DEDUP_REMOVED lines=12> */
.L_x_41428:
[----:B------:R-:W-:Y:S05]  /*3fdf0*/  BSYNC.RECONVERGENT B1 ;  /* 0x0000000000017941 */ /* 0x000fea0003800200 */
.L_x_41427:
        /* <DEDUP_REMOVED lines=62> */
.L_x_41425:
[----:B------:R-:W-:Y:S05]  /*401e0*/  BSYNC.RECONVERGENT B0 ;  /* 0x0000000000007941 */ /* 0x000fea0003800200 */
.L_x_41424:
        /* <DEDUP_REMOVED lines=21> */
.L_x_41431:
        /* <DEDUP_REMOVED lines=12> */
.L_x_41433:
[----:B------:R-:W-:Y:S05]  /*40400*/  BSYNC.RECONVERGENT B1 ;  /* 0x0000000000017941 */ /* 0x000fea0003800200 */
.L_x_41432:
        /* <DEDUP_REMOVED lines=62> */
.L_x_41430:
[----:B------:R-:W-:Y:S05]  /*407f0*/  BSYNC.RECONVERGENT B0 ;  /* 0x0000000000007941 */ /* 0x000fea0003800200 */
.L_x_41429:
        /* <DEDUP_REMOVED lines=22> */
.L_x_41436:
        /* <DEDUP_REMOVED lines=15> */
.L_x_41438:
[----:B------:R-:W-:Y:S05]  /*40a50*/  BSYNC.RECONVERGENT B1 ;  /* 0x0000000000017941 */ /* 0x000fea0003800200 */
.L_x_41437:
        /* <DEDUP_REMOVED lines=62> */
.L_x_41435:
[----:B------:R-:W-:Y:S05]  /*40e40*/  BSYNC.RECONVERGENT B0 ;  /* 0x0000000000007941 */ /* 0x000fea0003800200 */
.L_x_41434:
        /* <DEDUP_REMOVED lines=8> */
[----:B------:R-:W-:Y:S02]  /*40ed0*/  FMUL.FTZ R214, R214, R98 ;  /* 0x00000062d6d67220 */ /* 0x000fe40000410000 */
[----:B------:R-:W-:Y:S01]  /*40ee0*/  FSETP.GTU.FTZ.AND P6, PT, R212, R223, PT ;  /* 0x000000dfd400720b */ /* 0x000fe20003fdc000 */
[----:B------:R-:W-:Y:S01]  /*40ef0*/  FMUL.FTZ R215, R12, R224 ;  /* 0x000000e00cd77220 */ /* 0x000fe20000410000 */
[----:B------:R-:W-:Y:S01]  /*40f00*/  FMUL.FTZ R12, R235, R100 ;  /* 0x00000064eb0c7220 */ /* 0x000fe20000410000 */
[----:B------:R-:W-:-:S03]  /*40f10*/  FMUL.FTZ R212, R233, R96 ;  /* 0x00000060e9d47220 */ /* 0x000fc60000410000 */
[----:B------:R-:W-:Y:S02]  /*40f20*/  FSEL R215, R215, RZ, !P6 ;  /* 0x000000ffd7d77208 */ /* 0x000fe40007000000 */
[----:B------:R-:W-:-:S03]  /*40f30*/  PLOP3.LUT P6, PT, P6, PT, PT, 0x8, 0x80 ;  /* 0x000000000080781c */ /* 0x000fc600037ce170 */
[----:B------:R-:W-:-:S10]  /*40f40*/  FMUL.FTZ R215, R215, R99 ;  /* 0x00000063d7d77220 */ /* 0x000fd40000410000 */
.L_x_41398:
[----:B------:R-:W0:Y:S01]  /*40f50*/  LDC.64 R222, c[0x0][0x3a8] ;  /* 0x0000ea00ffde7b82 */ /* 0x000e220000000a00 */
[----:B------:R-:W-:Y:S01]  /*40f60*/  SEL R224, RZ, 0x100, !P4 ;  /* 0x00000100ffe07807 */ /* 0x000fe20006000000 */
[----:B------:R-:W-:Y:S01]  /*40f70*/  UMOV UR15, 0xffffffff ;  /* 0xffffffff000f7882 */ /* 0x000fe20000000000 */
[----:B------:R-:W-:-:S05]  /*40f80*/  SEL R227, RZ, 0x100, !P0 ;  /* 0x00000100ffe37807 */ /* 0x000fca0004000000 */
[----:B------:R-:W1:Y:S01]  /*40f90*/  LDC.64 R230, c[0x0][0x3b0] ;  /* 0x0000ec00ffe67b82 */ /* 0x000e620000000a00 */
[----:B0-----:R-:W-:-:S05]  /*40fa0*/  IMAD.WIDE.U32 R222, R226, 0x20, R222 ;  /* 0x00000020e2de7825 */ /* 0x001fca00078e00de */
[----:B------:R-:W-:Y:S01]  /*40fb0*/  STG.E.128 desc[UR6][R222.64], R12 ;  /* 0x0000000cde007986 */ /* 0x000fe2000c101d06 */
[----:B-1----:R-:W-:-:S03]  /*40fc0*/  IMAD.WIDE.U32 R230, R226, 0x8, R230 ;  /* 0x00000008e2e67825 */ /* 0x002fc600078e00e6 */
[----:B------:R0:W-:Y:S02]  /*40fd0*/  STG.E.128 desc[UR6][R222.64+0x10], R212 ;  /* 0x000010d4de007986 */ /* 0x0001e4000c101d06 */
[----:B0-----:R-:W-:Y:S02]  /*40fe0*/  SEL R222, RZ, 0x1000000, !P6 ;  /* 0x01000000ffde7807 */ /* 0x001fe40007000000 */
[----:B------:R-:W-:Y:S02]  /*40ff0*/  SEL R223, RZ, 0x10000, !P5 ;  /* 0x00010000ffdf7807 */ /* 0x000fe40006800000 */
[----:B------:R-:W-:Y:S02]  /*41000*/  LOP3.LUT P5, RZ, R8, 0x2, RZ, 0xc0, !PT ;  /* 0x0000000208ff7812 */ /* 0x000fe400078ac0ff */
[----:B------:R-:W-:Y:S02]  /*41010*/  LOP3.LUT R222, R224, R222, R223, 0xfe, !PT ;  /* 0x000000dee0de7212 */ /* 0x000fe400078efedf */
[----:B------:R-:W-:-:S02]  /*41020*/  SEL R223, RZ, 0x1, !P3 ;  /* 0x00000001ffdf7807 */ /* 0x000fc40005800000 */
[----:B------:R-:W-:Y:S02]  /*41030*/  SEL R224, RZ, 0x10000, !P1 ;  /* 0x00010000ffe07807 */ /* 0x000fe40004800000 */
[----:B------:R-:W-:Y:S02]  /*41040*/  LOP3.LUT R223, R222, R223, RZ, 0xfc, !PT ;  /* 0x000000dfdedf7212 */ /* 0x000fe400078efcff */
[----:B------:R-:W-:Y:S02]  /*41050*/  SEL R222, RZ, 0x1000000, !P2 ;  /* 0x01000000ffde7807 */ /* 0x000fe40005000000 */
[----:B------:R-:W-:Y:S02]  /*41060*/  LOP3.LUT P6, RZ, R252, 0x1f, RZ, 0xc0, !PT ;  /* 0x0000001ffcff7812 */ /* 0x000fe400078cc0ff */
        /* <DEDUP_REMOVED lines=266> */
.L_x_41452:
        /* <DEDUP_REMOVED lines=8> */
[----:B------:R-:W4:Y:S03]  /*42190*/  LDL R233, [R1+0x190] ;  /* 0x0001900001e97983 */ /* 0x000f260000100800 */
[----:B------:R1:W5:Y:S01]  /*421a0*/  MUFU.RSQ R224, R222 ;  /* 0x000000de00e07308 */ /* 0x0003620000001400 */
[----:B------:R-:W4:Y:S04]  /*421b0*/  LDL R232, [R1+0x194] ;  /* 0x0001940001e87983 */ /* 0x000f280000100800 */
[----:B------:R-:W4:Y:S01]  /*421c0*/  LDL R234, [R1+0x1a8] ;  /* 0x0001a80001ea7983 */ /* 0x000f220000100800 */
[----:B-1----:R-:W1:Y:S01]  /*421d0*/  @!P6 LDC.64 R222, c[0x0][0x3c0] ;  /* 0x0000f000ffdeeb82 */ /* 0x002e620000000a00 */
[----:B0-----:R-:W-:-:S02]  /*421e0*/  FSEL R227, R231, RZ, !P0 ;  /* 0x000000ffe7e37208 */ /* 0x001fc40004000000 */
[----:B------:R-:W4:Y:S01]  /*421f0*/  LDL R230, [R1+0x184] ;  /* 0x0001840001e67983 */ /* 0x000f220000100800 */
[----:B-1----:R-:W-:-:S05]  /*42200*/  @!P6 IMAD.WIDE R222, R5, 0x4, R222 ;  /* 0x0000000405dee825 */ /* 0x002fca00078e02de */
[----:B------:R0:W-:Y:S02]  /*42210*/  @!P6 STG.E desc[UR6][R222.64], R231 ;  /* 0x000000e7de00e986 */ /* 0x0001e4000c101906 */
[----:B0-----:R-:W0:Y:S01]  /*42220*/  @!P6 LDC.64 R222, c[0x0][0x3c8] ;  /* 0x0000f200ffdeeb82 */ /* 0x001e220000000a00 */
[C---:B------:R-:W-:Y:S01]  /*42230*/  FADD.FTZ R82, -R227.reuse, R82 ;  /* 0x00000052e3527221 */ /* 0x040fe20000010100 */
[C---:B------:R-:W-:Y:S01]  /*42240*/  FADD.FTZ R83, -R227.reuse, R83 ;  /* 0x00000053e3537221 */ /* 0x040fe20000010100 */
[C---:B------:R-:W-:Y:S01]  /*42250*/  FADD.FTZ R80, -R227.reuse, R80 ;  /* 0x00000050e3507221 */ /* 0x040fe20000010100 */
[C---:B------:R-:W-:Y:S01]  /*42260*/  FADD.FTZ R81, -R227.reuse, R81 ;  /* 0x00000051e3517221 */ /* 0x040fe20000010100 */
[----:B------:R-:W-:Y:S01]  /*42270*/  FADD.FTZ R87, -R227, R87 ;  /* 0x00000057e3577221 */ /* 0x000fe20000010100 */
[----:B------:R-:W4:Y:S01]  /*42280*/  LDL R231, [R1+0x18c] ;  /* 0x00018c0001e77983 */ /* 0x000f220000100800 */
[----:B0-----:R-:W-:-:S05]  /*42290*/  @!P6 IMAD.WIDE R222, R5, 0x4, R222 ;  /* 0x0000000405dee825 */ /* 0x001fca00078e02de */
[----:B-----5:R0:W-:Y:S04]  /*422a0*/  @!P6 STG.E desc[UR6][R222.64], R224 ;  /* 0x000000e0de00e986 */ /* 0x0201e8000c101906 */
[----:B0-----:R-:W5:Y:S01]  /*422b0*/  LDL R223, [R1+0x1ac] ;  /* 0x0001ac0001df7983 */ /* 0x001f620000100800 */
[C---:B------:R-:W-:Y:S01]  /*422c0*/  FMUL.FTZ R82, R224.reuse, R82 ;  /* 0x00000052e0527220 */ /* 0x040fe20000410000 */
[C---:B------:R-:W-:Y:S01]  /*422d0*/  FMUL.FTZ R83, R224.reuse, R83 ;  /* 0x00000053e0537220 */ /* 0x040fe20000410000 */
[C---:B------:R-:W-:Y:S01]  /*422e0*/  FMUL.FTZ R80, R224.reuse, R80 ;  /* 0x00000050e0507220 */ /* 0x040fe20000410000 */
[C---:B------:R-:W-:Y:S01]  /*422f0*/  FMUL.FTZ R81, R224.reuse, R81 ;  /* 0x00000051e0517220 */ /* 0x040fe20000410000 */
[----:B------:R-:W-:Y:S01]  /*42300*/  FMUL.FTZ R87, R224, R87 ;  /* 0x00000057e0577220 */ /* 0x000fe20000410000 */
[----:B--2---:R-:W-:-:S02]  /*42310*/  FFMA.FTZ R82, R82, R252, R206 ;  /* 0x000000fc52527223 */ /* 0x004fc400000100ce */
[----:B------:R-:W2:Y:S01]  /*42320*/  LDL R252, [R1+0x17c] ;  /* 0x00017c0001fc7983 */ /* 0x000ea20000100800 */
[----:B---3--:R-:W-:-:S03]  /*42330*/  FFMA.FTZ R83, R83, R235, R207 ;  /* 0x000000eb53537223 */ /* 0x008fc600000100cf */
[----:B------:R-:W3:Y:S02]  /*42340*/  LDL R235, [R1+0x180] ;  /* 0x0001800001eb7983 */ /* 0x000ee40000100800 */
[----:B------:R-:W-:Y:S01]  /*42350*/  F2FP.BF16.F32.PACK_AB R83, R83, R82 ;  /* 0x000000525353723e */ /* 0x000fe200000010ff */
[----:B------:R-:W-:Y:S01]  /*42360*/  FADD.FTZ R82, -R227, R86 ;  /* 0x00000056e3527221 */ /* 0x000fe20000010100 */
[----:B----4-:R-:W-:Y:S01]  /*42370*/  FFMA.FTZ R80, R80, R233, R204 ;  /* 0x000000e950507223 */ /* 0x010fe200000100cc */
[----:B------:R-:W-:Y:S01]  /*42380*/  FFMA.FTZ R81, R81, R232, R205 ;  /* 0x000000e851517223 */ /* 0x000fe200000100cd */
[----:B------:R-:W4:Y:S01]  /*42390*/  LDL R233, [R1+0x170] ;  /* 0x0001700001e97983 */ /* 0x000f220000100800 */
[----:B------:R-:W-:-:S03]  /*423a0*/  FMUL.FTZ R82, R224, R82 ;  /* 0x00000052e0527220 */ /* 0x000fc60000410000 */
[----:B------:R-:W3:Y:S01]  /*423b0*/  LDL R232, [R1+0x174] ;  /* 0x0001740001e87983 */ /* 0x000ee20000100800 */
[----:B------:R-:W-:Y:S01]  /*423c0*/  FFMA.FTZ R86, R82, R234, R210 ;  /* 0x000000ea52567223 */ /* 0x000fe200000100d2 */
[----:B------:R-:W-:Y:S01]  /*423d0*/  F2FP.BF16.F32.PACK_AB R82, R81, R80 ;  /* 0x000000505152723e */ /* 0x000fe200000010ff */
[----:B------:R-:W-:Y:S01]  /*423e0*/  FADD.FTZ R80, -R227, R84 ;  /* 0x00000054e3507221 */ /* 0x000fe20000010100 */
[----:B------:R-:W4:Y:S04]  /*423f0*/  LDL R234, [R1+0x188] ;  /* 0x0001880001ea7983 */ /* 0x000f280000100800 */
[----:B------:R-:W4:Y:S01]  /*42400*/  LDL R84, [R1+0x1a0] ;  /* 0x0001a00001547983 */ /* 0x000f220000100800 */
[----:B-----5:R-:W-:Y:S02]  /*42410*/  FFMA.FTZ R87, R87, R223, R211 ;  /* 0x000000df57577223 */ /* 0x020fe400000100d3 */
[----:B------:R-:W0:Y:S03]  /*42420*/  LDC.64 R222, c[0x0][0x428] ;  /* 0x00010a00ffde7b82 */ /* 0x000e260000000a00 */
[----:B------:R-:W-:-:S02]  /*42430*/  F2FP.BF16.F32.PACK_AB R81, R87, R86 ;  /* 0x000000565751723e */ /* 0x000fc400000010ff */
[----:B------:R-:W5:Y:S04]  /*42440*/  LDL R87, [R1+0x178] ;  /* 0x0001780001577983 */ /* 0x000f680000100800 */
[----:B------:R-:W5:Y:S01]  /*42450*/  LDL R86, [R1+0x1a4] ;  /* 0x0001a40001567983 */ /* 0x000f620000100800 */
[C---:B------:R-:W-:Y:S01]  /*42460*/  FADD.FTZ R74, -R227.reuse, R74 ;  /* 0x0000004ae34a7221 */ /* 0x040fe20000010100 */
[----:B------:R-:W-:-:S03]  /*42470*/  FADD.FTZ R75, -R227, R75 ;  /* 0x0000004be34b7221 */ /* 0x000fc60000010100 */
[C---:B------:R-:W-:Y:S01]  /*42480*/  FMUL.FTZ R74, R224.reuse, R74 ;  /* 0x0000004ae04a7220 */ /* 0x040fe20000410000 */
[C---:B------:R-:W-:Y:S01]  /*42490*/  FMUL.FTZ R75, R224.reuse, R75 ;  /* 0x0000004be04b7220 */ /* 0x040fe20000410000 */
[----:B------:R-:W-:Y:S01]  /*424a0*/  FADD.FTZ R85, -R227, R85 ;  /* 0x00000055e3557221 */ /* 0x000fe20000010100 */
[----:B------:R-:W-:-:S03]  /*424b0*/  FMUL.FTZ R80, R224, R80 ;  /* 0x00000050e0507220 */ /* 0x000fc60000410000 */
[C---:B------:R-:W-:Y:S01]  /*424c0*/  FMUL.FTZ R85, R224.reuse, R85 ;  /* 0x00000055e0557220 */ /* 0x040fe20000410000 */
        /* <DEDUP_REMOVED lines=71> */
[----:B------:R-:W5:Y:S01]  /*42940*/  LDL R231, [R1+0x11c] ;  /* 0x00011c0001e77983 */ /* 0x000f620000100800 */
[----:B--2---:R-:W-:-:S03]  /*42950*/  FFMA.FTZ R75, R75, R252, R199 ;  /* 0x000000fc4b4b7223 */ /* 0x004fc600000100c7 */
[----:B------:R-:W2:Y:S01]  /*42960*/  LDL R252, [R1+0x144] ;  /* 0x0001440001fc7983 */ /* 0x000ea20000100800 */
[----:B---3--:R-:W-:-:S03]  /*42970*/  FFMA.FTZ R73, R73, R232, R197 ;  /* 0x000000e849497223 */ /* 0x008fc600000100c5 */
[----:B------:R-:W3:Y:S01]  /*42980*/  LDL R232, [R1+0x118] ;  /* 0x0001180001e87983 */ /* 0x000ee20000100800 */
[----:B----4-:R-:W-:Y:S01]  /*42990*/  FFMA.FTZ R80, R80, R84, R208 ;  /* 0x0000005450507223 */ /* 0x010fe200000100d0 */
[----:B------:R-:W-:Y:S02]  /*429a0*/  FFMA.FTZ R78, R78, R234, R202 ;  /* 0x000000ea4e4e7223 */ /* 0x000fe400000100ca */
[----:B------:R-:W4:Y:S01]  /*429b0*/  LDL R234, [R1+0x128] ;  /* 0x0001280001ea7983 */ /* 0x000f220000100800 */
[----:B-----5:R-:W-:-:S03]  /*429c0*/  FFMA.FTZ R74, R74, R87, R198 ;  /* 0x000000574a4a7223 */ /* 0x020fc600000100c6 */
[----:B------:R-:W5:Y:S02]  /*429d0*/  LDL R87, [R1+0x124] ;  /* 0x0001240001577983 */ /* 0x000f640000100800 */
[----:B------:R-:W-:Y:S01]  /*429e0*/  F2FP.BF16.F32.PACK_AB R75, R75, R74 ;  /* 0x0000004a4b4b723e */ /* 0x000fe200000010ff */
[----:B------:R-:W-:Y:S01]  /*429f0*/  FADD.FTZ R74, -R227, R76 ;  /* 0x0000004ce34a7221 */ /* 0x000fe20000010100 */
[----:B------:R-:W-:Y:S01]  /*42a00*/  FFMA.FTZ R85, R85, R86, R209 ;  /* 0x0000005655557223 */ /* 0x000fe200000100d1 */
[C---:B------:R-:W-:Y:S02]  /*42a10*/  FMUL.FTZ R76, R224.reuse, R72 ;  /* 0x00000048e04c7220 */ /* 0x040fe40000410000 */
[----:B------:R-:W-:Y:S02]  /*42a20*/  FMUL.FTZ R74, R224, R74 ;  /* 0x0000004ae04a7220 */ /* 0x000fe40000410000 */
[----:B------:R-:W-:Y:S01]  /*42a30*/  F2FP.BF16.F32.PACK_AB R80, R85, R80 ;  /* 0x000000505550723e */ /* 0x000fe200000010ff */
[----:B0-----:R-:W-:-:S04]  /*42a40*/  IMAD.WIDE.U32 R84, R220, 0x10, R222 ;  /* 0x00000010dc547825 */ /* 0x001fc800078e00de */
[----:B------:R-:W-:Y:S01]  /*42a50*/  FFMA.FTZ R72, R74, R235, R200 ;  /* 0x000000eb4a487223 */ /* 0x000fe200000100c8 */
[----:B------:R-:W-:Y:S01]  /*42a60*/  FFMA.FTZ R74, R76, R233, R196 ;  /* 0x000000e94c4a7223 */ /* 0x000fe200000100c4 */
[----:B------:R-:W2:Y:S03]  /*42a70*/  LDL R220, [R1+0x12c] ;  /* 0x00012c0001dc7983 */ /* 0x000ea60000100800 */
[----:B------:R-:W-:Y:S01]  /*42a80*/  F2FP.BF16.F32.PACK_AB R72, R77, R72 ;  /* 0x000000484d48723e */ /* 0x000fe200000010ff */
[----:B------:R0:W-:Y:S01]  /*42a90*/  STG.E.128 desc[UR6][R84.64], R80 ;  /* 0x0000005054007986 */ /* 0x0001e2000c101d06 */
[----:B------:R-:W-:Y:S01]  /*42aa0*/  F2FP.BF16.F32.PACK_AB R74, R73, R74 ;  /* 0x0000004a494a723e */ /* 0x000fe200000010ff */
[----:B------:R-:W-:Y:S01]  /*42ab0*/  IMAD.WIDE.U32 R76, R9, 0x10, R222 ;  /* 0x00000010094c7825 */ /* 0x000fe200078e00de */
[----:B------:R-:W-:-:S03]  /*42ac0*/  F2FP.BF16.F32.PACK_AB R73, R79, R78 ;  /* 0x0000004e4f49723e */ /* 0x000fc600000010ff */
[C---:B------:R-:W-:Y:S01]  /*42ad0*/  FMUL.FTZ R79, R224.reuse, R16 ;  /* 0x00000010e04f7220 */ /* 0x040fe20000410000 */
[----:B------:R-:W3:Y:S04]  /*42ae0*/  LDL R233, [R1+0x110] ;  /* 0x0001100001e97983 */ /* 0x000ee80000100800 */
[----:B------:R1:W-:Y:S04]  /*42af0*/  STG.E.128 desc[UR6][R76.64], R72 ;  /* 0x000000484c007986 */ /* 0x0003e8000c101d06 */
[----:B------:R-:W4:Y:S04]  /*42b00*/  LDL R16, [R1+0x154] ;  /* 0x0001540001107983 */ /* 0x000f280000100800 */
[----:B------:R-:W5:Y:S01]  /*42b10*/  LDL R235, [R1+0x120] ;  /* 0x0001200001eb7983 */ /* 0x000f620000100800 */
[C---:B0-----:R-:W-:Y:S01]  /*42b20*/  FMUL.FTZ R82, R224.reuse, R12 ;  /* 0x0000000ce0527220 */ /* 0x041fe20000410000 */
[----:B------:R-:W-:-:S02]  /*42b30*/  FMUL.FTZ R83, R224, R13 ;  /* 0x0000000de0537220 */ /* 0x000fc40000410000 */
[----:B------:R-:W2:Y:S04]  /*42b40*/  LDL R12, [R1+0x15c] ;  /* 0x00015c00010c7983 */ /* 0x000ea80000100800 */
[----:B------:R-:W3:Y:S01]  /*42b50*/  LDL R13, [R1+0x158] ;  /* 0x00015800010d7983 */ /* 0x000ee20000100800 */
[C---:B------:R-:W-:Y:S01]  /*42b60*/  FMUL.FTZ R80, R224.reuse, R17 ;  /* 0x00000011e0507220 */ /* 0x040fe20000410000 */
[C---:B-1----:R-:W-:Y:S01]  /*42b70*/  FMUL.FTZ R77, R224.reuse, R22 ;  /* 0x00000016e04d7220 */ /* 0x042fe20000410000 */
[C---:B------:R-:W-:Y:S01]  /*42b80*/  FMUL.FTZ R84, R224.reuse, R19 ;  /* 0x00000013e0547220 */ /* 0x040fe20000410000 */
[----:B------:R-:W4:Y:S04]  /*42b90*/  LDL R17, [R1+0x150] ;  /* 0x0001500001117983 */ /* 0x000f280000100800 */
[----:B------:R-:W5:Y:S04]  /*42ba0*/  LDL R22, [R1+0x164] ;  /* 0x0001640001167983 */ /* 0x000f680000100800 */
[----:B------:R-:W5:Y:S01]  /*42bb0*/  LDL R19, [R1+0x160] ;  /* 0x0001600001137983 */ /* 0x000f620000100800 */
[C---:B------:R-:W-:Y:S01]  /*42bc0*/  FMUL.FTZ R76, R224.reuse, R21 ;  /* 0x00000015e04c7220 */ /* 0x040fe20000410000 */
[C---:B------:R-:W-:Y:S01]  /*42bd0*/  FMUL.FTZ R78, R224.reuse, R23 ;  /* 0x00000017e04e7220 */ /* 0x040fe20000410000 */
[C---:B------:R-:W-:Y:S01]  /*42be0*/  FMUL.FTZ R81, R224.reuse, R18 ;  /* 0x00000012e0517220 */ /* 0x040fe20000410000 */
[----:B------:R-:W5:Y:S04]  /*42bf0*/  LDL R21, [R1+0x148] ;  /* 0x0001480001157983 */ /* 0x000f680000100800 */
[----:B------:R-:W5:Y:S04]  /*42c00*/  LDL R23, [R1+0x16c] ;  /* 0x00016c0001177983 */ /* 0x000f680000100800 */
[----:B------:R-:W5:Y:S01]  /*42c10*/  LDL R18, [R1+0x168] ;  /* 0x0001680001127983 */ /* 0x000f620000100800 */
[C---:B------:R-:W-:Y:S01]  /*42c20*/  FADD.FTZ R9, -R227.reuse, R68 ;  /* 0x00000044e3097221 */ /* 0x040fe20000010100 */
[C---:B------:R-:W-:Y:S01]  /*42c30*/  FADD.FTZ R68, -R227.reuse, R212 ;  /* 0x000000d4e3447221 */ /* 0x040fe20000010100 */
[C---:B------:R-:W-:Y:S01]  /*42c40*/  FADD.FTZ R72, -R227.reuse, R213 ;  /* 0x000000d5e3487221 */ /* 0x040fe20000010100 */
[C---:B------:R-:W-:Y:S01]  /*42c50*/  FADD.FTZ R73, -R227.reuse, R214 ;  /* 0x000000d6e3497221 */ /* 0x040fe20000010100 */
[----:B------:R-:W-:Y:S01]  /*42c60*/  FADD.FTZ R74, -R227, R215 ;  /* 0x000000d7e34a7221 */ /* 0x000fe20000010100 */
[C---:B------:R-:W-:Y:S01]  /*42c70*/  FMUL.FTZ R75, R224.reuse, R20 ;  /* 0x00000014e04b7220 */ /* 0x040fe20000410000 */
[----:B------:R-:W5:Y:S04]  /*42c80*/  LDL R227, [R1+0x138] ;  /* 0x0001380001e37983 */ /* 0x000f680000100800 */
[----:B------:R-:W5:Y:S04]  /*42c90*/  LDL R215, [R1+0x13c] ;  /* 0x00013c0001d77983 */ /* 0x000f680000100800 */
[----:B------:R-:W5:Y:S04]  /*42ca0*/  LDL R214, [R1+0x134] ;  /* 0x0001340001d67983 */ /* 0x000f680000100800 */
[----:B------:R-:W5:Y:S04]  /*42cb0*/  LDL R20, [R1+0x130] ;  /* 0x0001300001147983 */ /* 0x000f680000100800 */
[----:B------:R-:W5:Y:S04]  /*42cc0*/  LDL R213, [R1+0x14c] ;  /* 0x00014c0001d57983 */ /* 0x000f680000100800 */
[----:B------:R-:W5:Y:S01]  /*42cd0*/  LDL R212, [R1+0x140] ;  /* 0x0001400001d47983 */ /* 0x000f620000100800 */
        /* <DEDUP_REMOVED lines=27> */
[----:B------:R-:W5:Y:S02]  /*42e90*/  LDL R230, [R1+0xc] ;  /* 0x00000c0001e67983 */ /* 0x000f640000100800 */
[----:B------:R-:W-:-:S02]  /*42ea0*/  FFMA.FTZ R51, R51, R231, R239 ;  /* 0x000000e733337223 */ /* 0x000fc400000100ef */
        /* <DEDUP_REMOVED lines=30> */
[----:B------:R-:W-:Y:S01]  /*43090*/  FFMA.FTZ R12, R65, R16, R189 ;  /* 0x00000010410c7223 */ /* 0x000fe200000100bd */
[----:B-----5:R-:W-:Y:S01]  /*430a0*/  FFMA.FTZ R9, R9, R19, R192 ;  /* 0x0000001309097223 */ /* 0x020fe200000100c0 */
[----:B------:R-:W-:-:S03]  /*430b0*/  FFMA.FTZ R17, R69, R22, R193 ;  /* 0x0000001645117223 */ /* 0x000fc600000100c1 */
[----:B------:R-:W-:Y:S01]  /*430c0*/  F2FP.BF16.F32.PACK_AB R14, R12, R14 ;  /* 0x0000000e0c0e723e */ /* 0x000fe200000010ff */
[----:B------:R-:W-:Y:S01]  /*430d0*/  FFMA.FTZ R22, R48, R233, R236 ;  /* 0x000000e930167223 */ /* 0x000fe200000100ec */
[----:B------:R-:W-:Y:S01]  /*430e0*/  FFMA.FTZ R48, R55, R220, R179 ;  /* 0x000000dc37307223 */ /* 0x000fe200000100b3 */
[----:B------:R-:W2:Y:S01]  /*430f0*/  LDL R233, [R1+0x10c] ;  /* 0x00010c0001e97983 */ /* 0x000ea20000100800 */
[----:B------:R-:W-:Y:S01]  /*43100*/  F2FP.BF16.F32.PACK_AB R12, R17, R9 ;  /* 0x00000009110c723e */ /* 0x000fe200000010ff */
[----:B------:R-:W-:Y:S01]  /*43110*/  FFMA.FTZ R9, R62, R21, R186 ;  /* 0x000000153e097223 */ /* 0x000fe200000100ba */
[----:B------:R-:W-:Y:S01]  /*43120*/  FFMA.FTZ R21, R54, R234, R178 ;  /* 0x000000ea36157223 */ /* 0x000fe200000100b2 */
[----:B------:R-:W-:Y:S01]  /*43130*/  FFMA.FTZ R16, R71, R23, R195 ;  /* 0x0000001747107223 */ /* 0x000fe200000100c3 */
[----:B------:R-:W-:Y:S01]  /*43140*/  FFMA.FTZ R13, R70, R18, R194 ;  /* 0x00000012460d7223 */ /* 0x000fe200000100c2 */
[----:B------:R-:W-:Y:S01]  /*43150*/  F2FP.BF16.F32.PACK_AB R22, R49, R22 ;  /* 0x000000163116723e */ /* 0x000fe200000010ff */
[----:B------:R-:W-:Y:S01]  /*43160*/  IMAD.WIDE.U32 R54, R11, 0x10, R222 ;  /* 0x000000100b367825 */ /* 0x000fe200078e00de */
[----:B------:R-:W-:-:S03]  /*43170*/  F2FP.BF16.F32.PACK_AB R21, R48, R21 ;  /* 0x000000153015723e */ /* 0x000fc600000010ff */
[----:B------:R-:W-:Y:S01]  /*43180*/  FMUL.FTZ R66, R224, R68 ;  /* 0x00000044e0427220 */ /* 0x000fe20000410000 */
[----:B------:R-:W-:Y:S01]  /*43190*/  F2FP.BF16.F32.PACK_AB R13, R16, R13 ;  /* 0x0000000d100d723e */ /* 0x000fe200000010ff */
[----:B------:R-:W-:-:S04]  /*431a0*/  IMAD.WIDE.U32 R48, R10, 0x10, R222 ;  /* 0x000000100a307825 */ /* 0x000fc800078e00de */
[----:B------:R-:W-:Y:S01]  /*431b0*/  FFMA.FTZ R19, R58, R227, R182 ;  /* 0x000000e33a137223 */ /* 0x000fe200000100b6 */
[----:B------:R-:W-:Y:S01]  /*431c0*/  FFMA.FTZ R23, R50, R232, R238 ;  /* 0x000000e832177223 */ /* 0x000fe200000100ee */
[----:B------:R-:W3:Y:S01]  /*431d0*/  LDL R234, [R1+0xf4] ;  /* 0x0000f40001ea7983 */ /* 0x000ee20000100800 */
[----:B------:R-:W-:-:S04]  /*431e0*/  IMAD.WIDE.U32 R10, R217, 0x10, R222 ;  /* 0x00000010d90a7825 */ /* 0x000fc800078e00de */
[----:B------:R-:W-:Y:S01]  /*431f0*/  FFMA.FTZ R16, R59, R215, R183 ;  /* 0x000000d73b107223 */ /* 0x000fe200000100b7 */
[----:B------:R-:W4:Y:S01]  /*43200*/  LDL R217, [R1+0x108] ;  /* 0x0001080001d97983 */ /* 0x000f220000100800 */
[----:B------:R-:W-:-:S03]  /*43210*/  FFMA.FTZ R17, R57, R214, R181 ;  /* 0x000000d639117223 */ /* 0x000fc600000100b5 */
[----:B------:R-:W-:Y:S01]  /*43220*/  F2FP.BF16.F32.PACK_AB R19, R16, R19 ;  /* 0x000000131013723e */ /* 0x000fe200000010ff */
[----:B------:R-:W-:Y:S01]  /*43230*/  FMUL.FTZ R67, R224, R72 ;  /* 0x00000048e0437220 */ /* 0x000fe20000410000 */
[----:B------:R-:W5:Y:S01]  /*43240*/  LDL R71, [R1+0xb0] ;  /* 0x0000b00001477983 */ /* 0x000f620000100800 */
[----:B------:R-:W-:Y:S01]  /*43250*/  FFMA.FTZ R18, R56, R20, R180 ;  /* 0x0000001438127223 */ /* 0x000fe200000100b4 */
[----:B------:R-:W-:Y:S01]  /*43260*/  FMUL.FTZ R68, R224, R73 ;  /* 0x00000049e0447220 */ /* 0x000fe20000410000 */
[----:B------:R-:W-:Y:S01]  /*43270*/  FFMA.FTZ R50, R53, R87, R177 ;  /* 0x0000005735327223 */ /* 0x000fe200000100b1 */
[----:B------:R-:W5:Y:S01]  /*43280*/  LDL R73, [R1+0xd4] ;  /* 0x0000d40001497983 */ /* 0x000f620000100800 */
[----:B------:R-:W-:Y:S01]  /*43290*/  FFMA.FTZ R20, R63, R213, R187 ;  /* 0x000000d53f147223 */ /* 0x000fe200000100bb */
[----:B------:R-:W-:Y:S02]  /*432a0*/  F2FP.BF16.F32.PACK_AB R18, R17, R18 ;  /* 0x000000121112723e */ /* 0x000fe400000010ff */
[----:B------:R-:W5:Y:S01]  /*432b0*/  LDL R213, [R1] ;  /* 0x0000000001d57983 */ /* 0x000f620000100800 */
[----:B------:R-:W-:Y:S01]  /*432c0*/  FFMA.FTZ R16, R60, R212, R184 ;  /* 0x000000d43c107223 */ /* 0x000fe200000100b8 */
[----:B------:R-:W-:-:S02]  /*432d0*/  F2FP.BF16.F32.PACK_AB R17, R20, R9 ;  /* 0x000000091411723e */ /* 0x000fc400000010ff */
[----:B------:R-:W5:Y:S01]  /*432e0*/  LDL R212, [R1+0xd0] ;  /* 0x0000d00001d47983 */ /* 0x000f620000100800 */
[----:B------:R-:W-:Y:S01]  /*432f0*/  FFMA.FTZ R20, R61, R252, R185 ;  /* 0x000000fc3d147223 */ /* 0x000fe200000100b9 */
[----:B------:R-:W-:Y:S02]  /*43300*/  IMAD.WIDE.U32 R58, R216, 0x10, R222 ;  /* 0x00000010d83a7825 */ /* 0x000fe400078e00de */
[----:B------:R-:W5:Y:S02]  /*43310*/  LDL R87, [R1+0x4] ;  /* 0x0000040001577983 */ /* 0x000f640000100800 */
[----:B------:R-:W-:Y:S02]  /*43320*/  FFMA.FTZ R9, R52, R235, R176 ;  /* 0x000000eb34097223 */ /* 0x000fe400000100b0 */
[----:B------:R-:W5:Y:S04]  /*43330*/  LDL R232, [R1+0x8] ;  /* 0x0000080001e87983 */ /* 0x000f680000100800 */
[----:B------:R-:W5:Y:S04]  /*43340*/  LDL R227, [R1+0xdc] ;  /* 0x0000dc0001e37983 */ /* 0x000f680000100800 */
[----:B------:R-:W5:Y:S01]  /*43350*/  LDL R216, [R1+0xf0] ;  /* 0x0000f00001d87983 */ /* 0x000f620000100800 */
[----:B------:R-:W-:-:S02]  /*43360*/  F2FP.BF16.F32.PACK_AB R16, R20, R16 ;  /* 0x000000101410723e */ /* 0x000fc400000010ff */
[----:B------:R-:W-:Y:S01]  /*43370*/  F2FP.BF16.F32.PACK_AB R23, R51, R23 ;  /* 0x000000173317723e */ /* 0x000fe200000010ff */
[----:B------:R-:W5:Y:S01]  /*43380*/  LDL R215, [R1+0xe8] ;  /* 0x0000e80001d77983 */ /* 0x000f620000100800 */
[----:B------:R-:W-:Y:S01]  /*43390*/  F2FP.BF16.F32.PACK_AB R20, R50, R9 ;  /* 0x000000093214723e */ /* 0x000fe200000010ff */
[----:B------:R-:W-:Y:S02]  /*433a0*/  IMAD.WIDE.U32 R50, R218, 0x10, R222 ;  /* 0x00000010da327825 */ /* 0x000fe400078e00de */
        /* <DEDUP_REMOVED lines=14> */
[----:B------:R0:W-:Y:S04]  /*43490*/  STG.E.128 desc[UR6][R48.64], R12 ;  /* 0x0000000c30007986 */ /* 0x0001e8000c101d06 */
[----:B------:R1:W-:Y:S04]  /*434a0*/  STG.E.128 desc[UR6][R54.64], R16 ;  /* 0x0000001036007986 */ /* 0x0003e8000c101d06 */
[----:B------:R1:W-:Y:S04]  /*434b0*/  STG.E.128 desc[UR6][R58.64], R20 ;  /* 0x000000143a007986 */ /* 0x0003e8000c101d06 */
[----:B0-----:R-:W5:Y:S04]  /*434c0*/  LDL R49, [R1+0x50] ;  /* 0x0000500001317983 */ /* 0x001f680000100800 */
[----:B-1----:R-:W5:Y:S04]  /*434d0*/  LDL R55, [R1+0x34] ;  /* 0x0000340001377983 */ /* 0x002f680000100800 */
[----:B------:R-:W5:Y:S04]  /*434e0*/  LDL R59, [R1+0x30] ;  /* 0x00003000013b7983 */ /* 0x000f680000100800 */
[----:B------:R-:W5:Y:S04]  /*434f0*/  LDL R58, [R1+0xa0] ;  /* 0x0000a000013a7983 */ /* 0x000f680000100800 */
[----:B------:R-:W5:Y:S04]  /*43500*/  LDL R54, [R1+0xa4] ;  /* 0x0000a40001367983 */ /* 0x000f680000100800 */
[----:B------:R-:W5:Y:S01]  /*43510*/  LDL R48, [R1+0x80] ;  /* 0x0000800001307983 */ /* 0x000f620000100800 */
[----:B--2---:R-:W-:-:S03]  /*43520*/  FFMA.FTZ R18, R47, R233, R243 ;  /* 0x000000e92f127223 */ /* 0x004fc600000100f3 */
[----:B------:R-:W2:Y:S01]  /*43530*/  LDL R47, [R1+0x58] ;  /* 0x00005800012f7983 */ /* 0x000ea20000100800 */
[----:B----4-:R-:W-:Y:S01]  /*43540*/  FFMA.FTZ R13, R46, R217, R242 ;  /* 0x000000d92e0d7223 */ /* 0x010fe200000100f2 */
[----:B---3--:R-:W-:Y:S02]  /*43550*/  FFMA.FTZ R17, R41, R234, R245 ;  /* 0x000000ea29117223 */ /* 0x008fe400000100f5 */
[----:B------:R-:W3:Y:S02]  /*43560*/  LDL R217, [R1+0x10] ;  /* 0x0000100001d97983 */ /* 0x000ee40000100800 */
[----:B------:R-:W-:Y:S02]  /*43570*/  F2FP.BF16.F32.PACK_AB R13, R18, R13 ;  /* 0x0000000d120d723e */ /* 0x000fe400000010ff */
[----:B------:R-:W2:Y:S04]  /*43580*/  LDL R46, [R1+0x88] ;  /* 0x00008800012e7983 */ /* 0x000ea80000100800 */
[----:B------:R-:W4:Y:S01]  /*43590*/  LDL R41, [R1+0x6c] ;  /* 0x00006c0001297983 */ /* 0x000f220000100800 */
[----:B-----5:R-:W-:-:S03]  /*435a0*/  FFMA.FTZ R18, R32, R212, R213 ;  /* 0x000000d420127223 */ /* 0x020fc600000100d5 */
[----:B------:R-:W5:Y:S01]  /*435b0*/  LDL R213, [R1+0x18] ;  /* 0x0000180001d57983 */ /* 0x000f620000100800 */
[----:B------:R-:W-:-:S03]  /*435c0*/  FFMA.FTZ R21, R33, R73, R87 ;  /* 0x0000004921157223 */ /* 0x000fc60000010057 */
[----:B------:R-:W5:Y:S01]  /*435d0*/  LDL R212, [R1+0xc8] ;  /* 0x0000c80001d47983 */ /* 0x000f620000100800 */
[----:B------:R-:W-:-:S03]  /*435e0*/  FFMA.FTZ R19, R34, R231, R232 ;  /* 0x000000e722137223 */ /* 0x000fc600000100e8 */
[----:B------:R-:W3:Y:S01]  /*435f0*/  LDL R33, [R1+0x3c] ;  /* 0x00003c0001217983 */ /* 0x000ee20000100800 */
[----:B------:R-:W-:-:S03]  /*43600*/  FFMA.FTZ R20, R35, R227, R230 ;  /* 0x000000e323147223 */ /* 0x000fc600000100e6 */
[----:B------:R-:W3:Y:S01]  /*43610*/  LDL R32, [R1+0xac] ;  /* 0x0000ac0001207983 */ /* 0x000ee20000100800 */
[----:B------:R-:W-:Y:S01]  /*43620*/  FFMA.FTZ R14, R40, R216, R244 ;  /* 0x000000d8280e7223 */ /* 0x000fe200000100f4 */
[----:B------:R-:W-:Y:S02]  /*43630*/  F2FP.BF16.F32.PACK_AB R19, R20, R19 ;  /* 0x000000131413723e */ /* 0x000fe400000010ff */
[----:B------:R-:W2:Y:S02]  /*43640*/  LDL R216, [R1+0xc0] ;  /* 0x0000c00001d87983 */ /* 0x000ea40000100800 */
[----:B------:R-:W-:Y:S01]  /*43650*/  F2FP.BF16.F32.PACK_AB R14, R17, R14 ;  /* 0x0000000e110e723e */ /* 0x000fe200000010ff */
[----:B------:R-:W-:Y:S01]  /*43660*/  FFMA.FTZ R17, R38, R215, R250 ;  /* 0x000000d726117223 */ /* 0x000fe200000100fa */
[----:B------:R-:W4:Y:S01]  /*43670*/  LDL R87, [R1+0x1c] ;  /* 0x00001c0001577983 */ /* 0x000f220000100800 */
[----:B------:R-:W-:-:S03]  /*43680*/  FFMA.FTZ R20, R39, R214, R251 ;  /* 0x000000d627147223 */ /* 0x000fc600000100fb */
        /* <DEDUP_REMOVED lines=21> */
[----:B------:R-:W-:Y:S01]  /*437e0*/  F2FP.BF16.F32.PACK_AB R15, R16, R15 ;  /* 0x0000000f100f723e */ /* 0x000fe200000010ff */
[----:B------:R-:W-:Y:S01]  /*437f0*/  FFMA.FTZ R16, R37, R220, R249 ;  /* 0x000000dc25107223 */ /* 0x000fe200000100f9 */
[----:B------:R-:W-:Y:S01]  /*43800*/  F2FP.BF16.F32.PACK_AB R12, R12, R9 ;  /* 0x000000090c0c723e */ /* 0x000fe200000010ff */
        /* <DEDUP_REMOVED lines=12> */
[----:B------:R-:W-:-:S02]  /*438d0*/  F2FP.BF16.F32.PACK_AB R18, R21, R18 ;  /* 0x000000121512723e */ /* 0x000fc400000010ff */
[----:B------:R-:W-:Y:S02]  /*438e0*/  F2FP.BF16.F32.PACK_AB R16, R16, R9 ;  /* 0x000000091010723e */ /* 0x000fe400000010ff */
[----:B------:R-:W-:Y:S02]  /*438f0*/  F2FP.BF16.F32.PACK_AB R17, R20, R17 ;  /* 0x000000111411723e */ /* 0x000fe400000010ff */
[----:B------:R-:W-:Y:S02]  /*43900*/  F2FP.BF16.F32.PACK_AB R23, R27, R23 ;  /* 0x000000171b17723e */ /* 0x000fe400000010ff */
[----:B------:R-:W-:Y:S01]  /*43910*/  F2FP.BF16.F32.PACK_AB R22, R25, R22 ;  /* 0x000000161916723e */ /* 0x000fe200000010ff */
[--C-:B------:R-:W-:Y:S01]  /*43920*/  IMAD.WIDE.U32 R52, R219, 0x10, R222.reuse ;  /* 0x00000010db347825 */ /* 0x100fe200078e00de */
[----:B------:R1:W-:Y:S03]  /*43930*/  STG.E.128 desc[UR6][R10.64], R12 ;  /* 0x0000000c0a007986 */ /* 0x0003e6000c101d06 */
[--C-:B------:R-:W-:Y:S01]  /*43940*/  IMAD.WIDE.U32 R56, R221, 0x10, R222.reuse ;  /* 0x00000010dd387825 */ /* 0x100fe200078e00de */
[----:B------:R1:W-:Y:S03]  /*43950*/  STG.E.128 desc[UR6][R50.64], R16 ;  /* 0x0000001032007986 */ /* 0x0003e6000c101d06 */
[----:B------:R-:W-:-:S04]  /*43960*/  IMAD.WIDE.U32 R60, R226, 0x10, R222 ;  /* 0x00000010e23c7825 */ /* 0x000fc800078e00de */
[----:B-----5:R-:W-:Y:S01]  /*43970*/  FFMA.FTZ R21, R30, R212, R213 ;  /* 0x000000d41e157223 */ /* 0x020fe200000100d5 */
[----:B---3--:R-:W-:Y:S02]  /*43980*/  FFMA.FTZ R30, R78, R32, R33 ;  /* 0x000000204e1e7223 */ /* 0x008fe40000010021 */
[----:B------:R-:W0:Y:S01]  /*43990*/  LDC.64 R32, c[0x0][0x380] ;  /* 0x0000e000ff207b82 */ /* 0x000e220000000a00 */
[----:B--2---:R-:W-:Y:S01]  /*439a0*/  FFMA.FTZ R9, R28, R216, R217 ;  /* 0x000000d81c097223 */ /* 0x004fe200000100d9 */
[----:B----4-:R-:W-:Y:S01]  /*439b0*/  FFMA.FTZ R20, R29, R214, R215 ;  /* 0x000000d61d147223 */ /* 0x010fe200000100d7 */
[----:B------:R-:W-:-:S04]  /*439c0*/  FFMA.FTZ R24, R31, R24, R87 ;  /* 0x000000181f187223 */ /* 0x000fc80000010057 */
[----:B------:R-:W-:Y:S01]  /*439d0*/  F2FP.BF16.F32.PACK_AB R20, R20, R9 ;  /* 0x000000091414723e */ /* 0x000fe200000010ff */
[----:B------:R-:W-:Y:S01]  /*439e0*/  FFMA.FTZ R27, R81, R69, R70 ;  /* 0x00000045511b7223 */ /* 0x000fe20000010046 */
[----:B------:R-:W-:Y:S01]  /*439f0*/  F2FP.BF16.F32.PACK_AB R21, R24, R21 ;  /* 0x000000151815723e */ /* 0x000fe200000010ff */
        /* <DEDUP_REMOVED lines=8> */
[----:B------:R-:W-:-:S05]  /*43a80*/  FFMA.FTZ R29, R80, R62, R63 ;  /* 0x0000003e501d7223 */ /* 0x000fca000001003f */
[----:B------:R-:W-:Y:S01]  /*43a90*/  F2FP.BF16.F32.PACK_AB R26, R29, R26 ;  /* 0x0000001a1d1a723e */ /* 0x000fe200000010ff */
[----:B------:R-:W-:Y:S01]  /*43aa0*/  FFMA.FTZ R29, R85, R46, R47 ;  /* 0x0000002e551d7223 */ /* 0x000fe2000001002f */
[----:B------:R-:W-:Y:S01]  /*43ab0*/  FFMA.FTZ R30, R66, R44, R45 ;  /* 0x0000002c421e7223 */ /* 0x000fe2000001002d */
[----:B------:R-:W-:Y:S01]  /*43ac0*/  F2FP.BF16.F32.PACK_AB R24, R28, R24 ;  /* 0x000000181c18723e */ /* 0x000fe200000010ff */
        /* <DEDUP_REMOVED lines=10> */
[----:B------:R1:W-:Y:S01]  /*43b70*/  STG.E.128 desc[UR6][R56.64], R24 ;  /* 0x0000001838007986 */ /* 0x0003e2000c101d06 */
[----:B0-----:R-:W-:-:S03]  /*43b80*/  IMAD R5, R32, 0x4, R5 ;  /* 0x0000000420057824 */ /* 0x001fc600078e0205 */
[----:B------:R1:W-:Y:S02]  /*43b90*/  STG.E.128 desc[UR6][R60.64], R28 ;  /* 0x0000001c3c007986 */ /* 0x0003e4000c101d06 */
[----:B------:R-:W-:-:S13]  /*43ba0*/  ISETP.GE.AND P0, PT, R5, R33, PT ;  /* 0x000000210500720c */ /* 0x000fda0003f06270 */
[----:B------:R-:W-:Y:S05]  /*43bb0*/  @!P0 BRA `(.L_x_41440) ;  /* 0xfffffbdc00208947 */ /* 0x000fea000383ffff */
[----:B------:R-:W-:Y:S05]  /*43bc0*/  EXIT ;  /* 0x000000000000794d */ /* 0x000fea0003800000 */
.L_x_41439:
        /* <DEDUP_REMOVED lines=8> */
.L_x_41442:
[----:B------:R-:W-:Y:S05]  /*43c50*/  BSYNC B0 ;  /* 0x0000000000007941 */ /* 0x000fea0003800000 */
.L_x_41441:
        /* <DEDUP_REMOVED lines=9> */
.L_x_41443:
[----:B------:R-:W-:Y:S02]  /*43cf0*/  IMAD.MOV.U32 R224, RZ, RZ, 0x4 ;  /* 0x00000004ffe07424 */ /* 0x000fe400078e00ff */
[----:B------:R-:W-:Y:S01]  /*43d00*/  FADD.FTZ R227, R227, R222 ;  /* 0x000000dee3e37221 */ /* 0x000fe20000010000 */
[----:B------:R-:W-:-:S04]  /*43d10*/  MOV R222, 0xffffffff ;  /* 0xffffffff00de7802 */ /* 0x000fc80000000f00 */
[----:B------:R-:W-:-:S07]  /*43d20*/  MOV R233, R227 ;  /* 0x000000e300e97202 */ /* 0x000fce0000000f00 */
[----:B------:R-:W-:Y:S05]  /*43d30*/  WARPSYNC.COLLECTIVE R222, `(.L_x_41444) ;  /* 0x00000000de087348 */ /* 0x000fea0003c00000 */
[----:B------:R0:W1:Y:S02]  /*43d40*/  SHFL.BFLY P0, R222, R233, R224, R223 ;  /* 0x0c0000e0e9de7389 */ /* 0x00006400000000df */
[----:B01----:R-:W-:Y:S05]  /*43d50*/  ENDCOLLECTIVE ;  /* 0x000000000000791b */ /* 0x003fea0003800000 */
.L_x_41444:
[----:B------:R-:W-:Y:S02]  /*43d60*/  HFMA2 R224, -RZ, RZ, 0, 4.76837158203125e-07 ;  /* 0x00000008ffe07431 */ /* 0x000fe400000001ff */
[----:B------:R-:W-:Y:S01]  /*43d70*/  FADD.FTZ R227, R227, R222 ;  /* 0x000000dee3e37221 */ /* 0x000fe20000010000 */
[----:B------:R-:W-:-:S03]  /*43d80*/  IMAD.MOV.U32 R222, RZ, RZ, -0x1 ;  /* 0xffffffffffde7424 */ /* 0x000fc600078e00ff */
[----:B------:R-:W-:-:S07]  /*43d90*/  IMAD.MOV.U32 R233, RZ, RZ, R227 ;  /* 0x000000ffffe97224 */ /* 0x000fce00078e00e3 */
[----:B------:R-:W-:Y:S05]  /*43da0*/  WARPSYNC.COLLECTIVE R222, `(.L_x_41445) ;  /* 0x00000000de087348 */ /* 0x000fea0003c00000 */
[----:B------:R0:W1:Y:S02]  /*43db0*/  SHFL.BFLY P0, R222, R233, R224, R223 ;  /* 0x0c0000e0e9de7389 */ /* 0x00006400000000df */
[----:B01----:R-:W-:Y:S05]  /*43dc0*/  ENDCOLLECTIVE ;  /* 0x000000000000791b */ /* 0x003fea0003800000 */
.L_x_41445:
[----:B------:R-:W-:Y:S02]  /*43dd0*/  IMAD.MOV.U32 R224, RZ, RZ, 0x10 ;  /* 0x00000010ffe07424 */ /* 0x000fe400078e00ff */
[----:B------:R-:W-:Y:S01]  /*43de0*/  FADD.FTZ R227, R227, R222 ;  /* 0x000000dee3e37221 */ /* 0x000fe20000010000 */
[----:B------:R-:W-:-:S04]  /*43df0*/  MOV R222, 0xffffffff ;  /* 0xffffffff00de7802 */ /* 0x000fc80000000f00 */
[----:B------:R-:W-:-:S07]  /*43e00*/  MOV R233, R227 ;  /* 0x000000e300e97202 */ /* 0x000fce0000000f00 */
[----:B------:R-:W-:Y:S05]  /*43e10*/  WARPSYNC.COLLECTIVE R222, `(.L_x_41446) ;  /* 0x00000000de087348 */ /* 0x000fea0003c00000 */
[----:B------:R0:W1:Y:S02]  /*43e20*/  SHFL.BFLY P0, R222, R233, R224, R223 ;  /* 0x0c0000e0e9de7389 */ /* 0x00006400000000df */
[----:B01----:R-:W-:Y:S05]  /*43e30*/  ENDCOLLECTIVE ;  /* 0x000000000000791b */ /* 0x003fea0003800000 */
.L_x_41446:
        /* <DEDUP_REMOVED lines=169> */
.L_x_41447:
[----:B------:R-:W-:Y:S02]  /*448d0*/  HFMA2 R224, -RZ, RZ, 0, 1.1920928955078125e-07 ;  /* 0x00000002ffe07431 */ /* 0x000fe400000001ff */
[----:B------:R-:W-:Y:S01]  /*448e0*/  FADD.FTZ R227, R227, R222 ;  /* 0x000000dee3e37221 */ /* 0x000fe20000010000 */
[----:B------:R-:W-:-:S03]  /*448f0*/  IMAD.MOV.U32 R222, RZ, RZ, -0x1 ;  /* 0xffffffffffde7424 */ /* 0x000fc600078e00ff */
[----:B------:R-:W-:-:S07]  /*44900*/  IMAD.MOV.U32 R233, RZ, RZ, R227 ;  /* 0x000000ffffe97224 */ /* 0x000fce00078e00e3 */
[----:B------:R-:W-:Y:S05]  /*44910*/  WARPSYNC.COLLECTIVE R222, `(.L_x_41448) ;  /* 0x00000000de087348 */ /* 0x000fea0003c00000 */
[----:B------:R0:W1:Y:S02]  /*44920*/  SHFL.BFLY P0, R222, R233, R224, R223 ;  /* 0x0c0000e0e9de7389 */ /* 0x00006400000000df */
[----:B01----:R-:W-:Y:S05]  /*44930*/  ENDCOLLECTIVE ;  /* 0x000000000000791b */ /* 0x003fea0003800000 */
.L_x_41448:
[----:B------:R-:W-:Y:S02]  /*44940*/  IMAD.MOV.U32 R224, RZ, RZ, 0x4 ;  /* 0x00000004ffe07424 */ /* 0x000fe400078e00ff */
[----:B------:R-:W-:Y:S01]  /*44950*/  FADD.FTZ R227, R227, R222 ;  /* 0x000000dee3e37221 */ /* 0x000fe20000010000 */
[----:B------:R-:W-:-:S04]  /*44960*/  MOV R222, 0xffffffff ;  /* 0xffffffff00de7802 */ /* 0x000fc80000000f00 */
[----:B------:R-:W-:-:S07]  /*44970*/  MOV R233, R227 ;  /* 0x000000e300e97202 */ /* 0x000fce0000000f00 */
[----:B------:R-:W-:Y:S05]  /*44980*/  WARPSYNC.COLLECTIVE R222, `(.L_x_41449) ;  /* 0x00000000de087348 */ /* 0x000fea0003c00000 */
[----:B------:R0:W1:Y:S02]  /*44990*/  SHFL.BFLY P0, R222, R233, R224, R223 ;  /* 0x0c0000e0e9de7389 */ /* 0x00006400000000df */
[----:B01----:R-:W-:Y:S05]  /*449a0*/  ENDCOLLECTIVE ;  /* 0x000000000000791b */ /* 0x003fea0003800000 */
.L_x_41449:
[----:B------:R-:W-:Y:S02]  /*449b0*/  HFMA2 R224, -RZ, RZ, 0, 4.76837158203125e-07 ;  /* 0x00000008ffe07431 */ /* 0x000fe400000001ff */
[----:B------:R-:W-:Y:S01]  /*449c0*/  FADD.FTZ R227, R227, R222 ;  /* 0x000000dee3e37221 */ /* 0x000fe20000010000 */
[----:B------:R-:W-:-:S03]  /*449d0*/  IMAD.MOV.U32 R222, RZ, RZ, -0x1 ;  /* 0xffffffffffde7424 */ /* 0x000fc600078e00ff */
[----:B------:R-:W-:-:S07]  /*449e0*/  IMAD.MOV.U32 R233, RZ, RZ, R227 ;  /* 0x000000ffffe97224 */ /* 0x000fce00078e00e3 */
[----:B------:R-:W-:Y:S05]  /*449f0*/  WARPSYNC.COLLECTIVE R222, `(.L_x_41450) ;  /* 0x00000000de087348 */ /* 0x000fea0003c00000 */
[----:B------:R0:W1:Y:S02]  /*44a00*/  SHFL.BFLY P0, R222, R233, R224, R223 ;  /* 0x0c0000e0e9de7389 */ /* 0x00006400000000df */
[----:B01----:R-:W-:Y:S05]  /*44a10*/  ENDCOLLECTIVE ;  /* 0x000000000000791b */ /* 0x003fea0003800000 */
.L_x_41450:
[----:B------:R-:W-:Y:S02]  /*44a20*/  IMAD.MOV.U32 R224, RZ, RZ, 0x10 ;  /* 0x00000010ffe07424 */ /* 0x000fe400078e00ff */
[----:B------:R-:W-:Y:S01]  /*44a30*/  FADD.FTZ R227, R227, R222 ;  /* 0x000000dee3e37221 */ /* 0x000fe20000010000 */
[----:B------:R-:W-:-:S04]  /*44a40*/  MOV R222, 0xffffffff ;  /* 0xffffffff00de7802 */ /* 0x000fc80000000f00 */
[----:B------:R-:W-:-:S07]  /*44a50*/  MOV R233, R227 ;  /* 0x000000e300e97202 */ /* 0x000fce0000000f00 */
[----:B------:R-:W-:Y:S05]  /*44a60*/  WARPSYNC.COLLECTIVE R222, `(.L_x_41451) ;  /* 0x00000000de087348 */ /* 0x000fea0003c00000 */
[----:B------:R0:W1:Y:S02]  /*44a70*/  SHFL.BFLY P0, R222, R233, R224, R223 ;  /* 0x0c0000e0e9de7389 */ /* 0x00006400000000df */
[----:B01----:R-:W-:Y:S05]  /*44a80*/  ENDCOLLECTIVE ;  /* 0x000000000000791b */ /* 0x003fea0003800000 */
.L_x_41451:
[----:B------:R-:W-:Y:S05]  /*44a90*/  BRA `(.L_x_41452) ;  /* 0xffffffd4009c7947 */ /* 0x000fea000383ffff */
.L_x_41453:
        /* <DEDUP_REMOVED lines=14> */
.L_x_88493:


//--------------------- .text._ZN10layer_norm13ln_fwd_kernelINS_13Kernel_traitsIf13__nv_bfloat16fS2_fjLj2560ELj1ELj4ELj1ELj16ENS_18Kernel_traits_baseILj2560EfS2_fS2_fjLj128EEEEELb1ELb1ELb1ELb0EEEvNS_9FwdParamsE --------------------------
	.section	.text._ZN10layer_norm13ln_fwd_kernelINS_13Kernel_traitsIf13__nv_bfloat16fS2_fjLj2560ELj1ELj4ELj1ELj16ENS_18Kernel_traits_baseILj2560EfS2_fS2_fjLj128EEEEELb1ELb1ELb1ELb0EEEvNS_9FwdParamsE,"ax",@progbits
	.align	128
        .global         _ZN10layer_norm13ln_fwd_kernelINS_13Kernel_traitsIf13__nv_bfloat16fS2_fjLj2560ELj1ELj4ELj1ELj16ENS_18Kernel_traits_baseILj2560EfS2_fS2_fjLj128EEEEELb1ELb1ELb1ELb0EEEvNS_9FwdParamsE
        .type           _ZN10layer_norm13ln_fwd_kernelINS_13Kernel_traitsIf13__nv_bfloat16fS2_fjLj2560ELj1ELj4ELj1ELj16ENS_18Kernel_traits_baseILj2560EfS2_fS2_fjLj128EEEEELb1ELb1ELb1ELb0EEEvNS_9FwdParamsE,@function
        .size           _ZN10layer_norm13ln_fwd_kernelINS_13Kernel_traitsIf13__nv_bfloat16fS2_fjLj2560ELj1ELj4ELj1ELj16ENS_18Kernel_traits_baseILj2560EfS2_fS2_fjLj128EEEEELb1ELb1ELb1ELb0EEEvNS_9FwdParamsE,(.L_x_88494 - _ZN10layer_norm13ln_fwd_kernelINS_13Kernel_traitsIf13__nv_bfloat16fS2_fjLj2560ELj1ELj4ELj1ELj16ENS_18Kernel_traits_baseILj2560EfS2_fS2_fjLj128EEEEELb1ELb1ELb1ELb0EEEvNS_9FwdParamsE)
        .other          _ZN10layer_norm13ln_fwd_kernelINS_13Kernel_traitsIf13__nv_bfloat16fS2_fjLj2560ELj1ELj4ELj1ELj16ENS_18Kernel_traits_baseILj2560EfS2_fS2_fjLj128EEEEELb1ELb1ELb1ELb0EEEvNS_9FwdParamsE,@"STO_CUDA_ENTRY STV_DEFAULT"
_ZN10layer_norm13ln_fwd_kernelINS_13Kernel_traitsIf13__nv_bfloat16fS2_fjLj2560ELj1ELj4ELj1ELj16ENS_18Kernel_traits_baseILj2560EfS2_fS2_fjLj128EEEEELb1ELb1ELb1ELb0EEEvNS_9FwdParamsE:
.text._ZN10layer_norm13ln_fwd_kernelINS_13Kernel_traitsIf13__nv_bfloat16fS2_fjLj2560ELj1ELj4ELj1ELj16ENS_18Kernel_traits_baseILj2560EfS2_fS2_fjLj128EEEEELb1ELb1ELb1ELb0EEEvNS_9FwdParamsE:
        /* <DEDUP_REMOVED lines=40> */
[----:B------:R-:W4:Y:S04]  /*0280*/  LDL.64 R98, [R1+0x190] ;  /* 0x0001900001627983 */ /* 0x000f280000100a00 */
[----:B------:R-:W4:Y:S02]  /*0290*/  LDL.64 R108, [R1+0x168] ;  /* 0x00016800016c7983 */ /* 0x000f240000100a00 */
[----:B------:R-:W0:Y:S02]  /*02a0*/  @P0 LDC.64 R10, c[0x0][0x3d0] ;  /* 0x0000f400ff0a0b82 */ /* 0x000e240000000a00 */
[----:B------:R-:W4:Y:S04]  /*02b0*/  LDL.64 R110, [R1+0x170] ;  /* 0x00017000016e7983 */ /* 0x000f280000100a00 */
[----:B------:R-:W4:Y:S02]  /*02c0*/  LDL.64 R112, [R1+0x178] ;  /* 0x0001780001707983 */ /* 0x000f240000100a00 */
[----:B------:R-:W1:Y:S02]  /*02d0*/  @P0 LDC.64 R12, c[0x0][0x438] ;  /* 0x00010e00ff0c0b82 */ /* 0x000e640000000a00 */
[----:B------:R-:W4:Y:S06]  /*02e0*/  LDL.64 R114, [R1+0x180] ;  /* 0x0001800001727983 */ /* 0x000f2c0000100a00 */
[----:B------:R-:W1:Y:S08]  /*02f0*/  @P0 LDC.64 R14, c[0x0][0x3e8] ;  /* 0x0000fa00ff0e0b82 */ /* 0x000e700000000a00 */
[----:B------:R-:W1:Y:S01]  /*0300*/  @P1 LDC.64 R18, c[0x0][0x3d0] ;  /* 0x0000f400ff121b82 */ /* 0x000e620000000a00 */
[----:B0-----:R-:W-:-:S04]  /*0310*/  @P0 IMAD.WIDE.U32 R10, R0, 0x20, R10 ;  /* 0x00000020000a0825 */ /* 0x001fc800078e000a */
[----:B-1----:R-:W-:-:S03]  /*0320*/  @P0 IMAD.WIDE.U32 R12, R0, 0x20, R12 ;  /* 0x00000020000c0825 */ /* 0x002fc600078e000c */
[----:B------:R-:W0:Y:S01]  /*0330*/  @P1 LDC.64 R6, c[0x0][0x438] ;  /* 0x00010e00ff061b82 */ /* 0x000e220000000a00 */
[----:B------:R-:W-:Y:S01]  /*0340*/  ISETP.GE.U32.AND P2, PT, R215, 0x60, PT ;  /* 0x00000060d700780c */ /* 0x000fe20003f46070 */
[----:B------:R-:W5:Y:S01]  /*0350*/  @P0 LD.E.128 R220, desc[UR6][R12.64] ;  /* 0x000000060cdc0980 */ /* 0x000f62000c101d00 */
[C---:B------:R-:W-:Y:S01]  /*0360*/  @P0 IMAD.WIDE.U32 R14, R0.reuse, 0x20, R14 ;  /* 0x00000020000e0825 */ /* 0x040fe200078e000e */
[----:B------:R-:W-:Y:S02]  /*0370*/  @P0 LOP3.LUT R0, R0, 0x20, RZ, 0xfc, !PT ;  /* 0x0000002000000812 */ /* 0x000fe400078efcff */
[----:B------:R-:W5:Y:S02]  /*0380*/  @P0 LD.E.128 R224, desc[UR6][R12.64+0x10] ;  /* 0x000010060ce00980 */ /* 0x000f64000c101d00 */
[----:B------:R-:W1:Y:S02]  /*0390*/  @P1 LDC.64 R8, c[0x0][0x3e8] ;  /* 0x0000fa00ff081b82 */ /* 0x000e640000000a00 */
[----:B------:R-:W5:Y:S01]  /*03a0*/  @P0 LDG.E.128 R20, desc[UR6][R14.64] ;  /* 0x000000060e140981 */ /* 0x000f62000c1e1d00 */
[----:B------:R-:W-:-:S03]  /*03b0*/  @P1 IMAD.WIDE.U32 R18, R0, 0x20, R18 ;  /* 0x0000002000121825 */ /* 0x000fc600078e0012 */
[----:B------:R-:W5:Y:S04]  /*03c0*/  @P0 LDG.E.128 R24, desc[UR6][R14.64+0x10] ;  /* 0x000010060e180981 */ /* 0x000f68000c1e1d00 */
[----:B--2---:R-:W2:Y:S04]  /*03d0*/  @P0 LDG.E.128 R92, desc[UR6][R10.64+0x10] ;  /* 0x000010060a5c0981 */ /* 0x004ea8000c1e1d00 */
[----:B---3--:R0:W3:Y:S04]  /*03e0*/  @P0 LDG.E.128 R104, desc[UR6][R10.64] ;  /* 0x000000060a680981 */ /* 0x0080e8000c1e1d00 */
[----:B----4-:R-:W4:Y:S04]  /*03f0*/  @P1 LDG.E.128 R100, desc[UR6][R18.64] ;  /* 0x0000000612641981 */ /* 0x010f28000c1e1d00 */
[----:B------:R-:W4:Y:S01]  /*0400*/  @P1 LDG.E.128 R96, desc[UR6][R18.64+0x10] ;  /* 0x0000100612601981 */ /* 0x000f22000c1e1d00 */
[----:B0-----:R-:W-:-:S04]  /*0410*/  @P1 IMAD.WIDE.U32 R10, R0, 0x20, R6 ;  /* 0x00000020000a1825 */ /* 0x001fc800078e0006 */
[C---:B-1----:R-:W-:Y:S01]  /*0420*/  @P1 IMAD.WIDE.U32 R12, R0.reuse, 0x20, R8 ;  /* 0x00000020000c1825 */ /* 0x042fe200078e0008 */
[----:B------:R-:W5:Y:S04]  /*0430*/  @P1 LD.E.128 R228, desc[UR6][R10.64] ;  /* 0x000000060ae41980 */ /* 0x000f68000c101d00 */
[----:B--2---:R0:W-:Y:S04]  /*0440*/  @P0 STL.64 [R1+0x1a8], R92 ;  /* 0x0001a85c01000387 */ /* 0x0041e80000100a00 */
[----:B------:R-:W-:Y:S04]  /*0450*/  @P0 STL.64 [R1+0x1b0], R94 ;  /* 0x0001b05e01000387 */ /* 0x000fe80000100a00 */
[----:B---3--:R1:W-:Y:S04]  /*0460*/  @P0 STL.64 [R1+0x1b8], R104 ;  /* 0x0001b86801000387 */ /* 0x0083e80000100a00 */
[----:B------:R2:W-:Y:S01]  /*0470*/  @P0 STL.64 [R1+0x1c0], R106 ;  /* 0x0001c06a01000387 */ /* 0x0005e20000100a00 */
[----:B0-----:R-:W0:Y:S01]  /*0480*/  @P2 LDC.64 R92, c[0x0][0x3d0] ;  /* 0x0000f400ff5c2b82 */ /* 0x001e220000000a00 */
[----:B------:R-:W-:-:S02]  /*0490*/  @P1 VIADD R0, R0, 0x20 ;  /* 0x0000002000001836 */ /* 0x000fc40000000000 */
[----:B------:R-:W5:Y:S04]  /*04a0*/  @P1 LDG.E.128 R28, desc[UR6][R12.64] ;  /* 0x000000060c1c1981 */ /* 0x000f68000c1e1d00 */
[----:B-1----:R-:W3:Y:S01]  /*04b0*/  LDL.64 R104, [R1+0x158] ;  /* 0x0001580001687983 */ /* 0x002ee20000100a00 */
[----:B------:R-:W1:Y:S03]  /*04c0*/  @P2 LDC.64 R94, c[0x0][0x438] ;  /* 0x00010e00ff5e2b82 */ /* 0x000e660000000a00 */
[----:B--2---:R-:W3:Y:S04]  /*04d0*/  LDL.64 R106, [R1+0x160] ;  /* 0x00016000016a7983 */ /* 0x004ee80000100a00 */
[----:B----4-:R2:W-:Y:S04]  /*04e0*/  @P1 STL.64 [R1+0x198], R100 ;  /* 0x0001986401001387 */ /* 0x0105e80000100a00 */
[----:B------:R4:W-:Y:S04]  /*04f0*/  @P1 STL.64 [R1+0x1a0], R102 ;  /* 0x0001a06601001387 */ /* 0x0009e80000100a00 */
[----:B------:R-:W5:Y:S04]  /*0500*/  @P1 LDG.E.128 R32, desc[UR6][R12.64+0x10] ;  /* 0x000010060c201981 */ /* 0x000f68000c1e1d00 */
[----:B--2---:R-:W2:Y:S04]  /*0510*/  LDL.64 R100, [R1+0x148] ;  /* 0x0001480001647983 */ /* 0x004ea80000100a00 */
[----:B----4-:R-:W2:Y:S01]  /*0520*/  LDL.64 R102, [R1+0x150] ;  /* 0x0001500001667983 */ /* 0x010ea20000100a00 */
[----:B------:R-:W-:-:S03]  /*0530*/  ISETP.GE.U32.AND P0, PT, R215, 0x80, PT ;  /* 0x00000080d700780c */ /* 0x000fc60003f06070 */
[----:B------:R4:W-:Y:S04]  /*0540*/  @P1 STL.64 [R1+0x188], R96 ;  /* 0x0001886001001387 */ /* 0x0009e80000100a00 */
[----:B------:R1:W5:Y:S06]  /*0550*/  @P1 LD.E.128 R232, desc[UR6][R10.64+0x10] ;  /* 0x000010060ae81980 */ /* 0x00036c000c101d00 */
[----:B------:R-:W1:Y:S08]  /*0560*/  @P0 LDC.64 R6, c[0x0][0x3d0] ;  /* 0x0000f400ff060b82 */ /* 0x000e700000000a00 */
[----:B----4-:R-:W4:Y:S01]  /*0570*/  @P2 LDC.64 R96, c[0x0][0x3e8] ;  /* 0x0000fa00ff602b82 */ /* 0x010f220000000a00 */
[----:B0-----:R-:W-:-:S04]  /*0580*/  @P2 IMAD.WIDE.U32 R92, R0, 0x20, R92 ;  /* 0x00000020005c2825 */ /* 0x001fc800078e005c */
[C---:B-1----:R-:W-:Y:S01]  /*0590*/  @P2 IMAD.WIDE.U32 R94, R0.reuse, 0x20, R94 ;  /* 0x00000020005e2825 */ /* 0x042fe200078e005e */
[----:B------:R-:W2:Y:S02]  /*05a0*/  @P2 LDG.E.128 R108, desc[UR6][R92.64+0x10] ;  /* 0x000010065c6c2981 */ /* 0x000ea4000c1e1d00 */
[----:B------:R-:W0:Y:S02]  /*05b0*/  @P0 LDC.64 R8, c[0x0][0x438] ;  /* 0x00010e00ff080b82 */ /* 0x000e240000000a00 */
[----:B------:R1:W2:Y:S04]  /*05c0*/  @P2 LDG.E.128 R112, desc[UR6][R92.64] ;  /* 0x000000065c702981 */ /* 0x0002a8000c1e1d00 */
[----:B------:R1:W-:Y:S02]  /*05d0*/  @P1 STL.64 [R1+0x190], R98 ;  /* 0x0001906201001387 */ /* 0x0003e40000100a00 */
[----:B------:R-:W0:Y:S02]  /*05e0*/  @P0 LDC.64 R10, c[0x0][0x3e8] ;  /* 0x0000fa00ff0a0b82 */ /* 0x000e240000000a00 */
[----:B------:R-:W2:Y:S04]  /*05f0*/  LDL.64 R116, [R1+0x10] ;  /* 0x0000100001747983 */ /* 0x000ea80000100a00 */
[----:B------:R-:W2:Y:S01]  /*0600*/  LDL.64 R118, [R1+0x18] ;  /* 0x0000180001767983 */ /* 0x000ea20000100a00 */
[----:B----4-:R-:W-:-:S03]  /*0610*/  @P2 IMAD.WIDE.U32 R96, R0, 0x20, R96 ;  /* 0x0000002000602825 */ /* 0x010fc600078e0060 */
[----:B------:R-:W4:Y:S01]  /*0620*/  LDL.64 R120, [R1] ;  /* 0x0000000001787983 */ /* 0x000f220000100a00 */
[----:B------:R-:W-:-:S03]  /*0630*/  @P2 VIADD R0, R0, 0x20 ;  /* 0x0000002000002836 */ /* 0x000fc60000000000 */
[----:B------:R-:W4:Y:S01]  /*0640*/  LDL.64 R122, [R1+0x8] ;  /* 0x00000800017a7983 */ /* 0x000f220000100a00 */
[----:B------:R-:W-:-:S03]  /*0650*/  @P0 IMAD.WIDE.U32 R12, R0, 0x20, R6 ;  /* 0x00000020000c0825 */ /* 0x000fc600078e0006 */
[----:B------:R-:W4:Y:S04]  /*0660*/  LDL.64 R128, [R1+0x138] ;  /* 0x0001380001807983 */ /* 0x000f280000100a00 */
[----:B------:R-:W4:Y:S04]  /*0670*/  LDL.64 R130, [R1+0x140] ;  /* 0x0001400001827983 */ /* 0x000f280000100a00 */
[----:B------:R-:W4:Y:S04]  /*0680*/  LDL.64 R124, [R1+0x128] ;  /* 0x00012800017c7983 */ /* 0x000f280000100a00 */
[----:B------:R-:W4:Y:S01]  /*0690*/  LDL.64 R126, [R1+0x130] ;  /* 0x00013000017e7983 */ /* 0x000f220000100a00 */
[----:B------:R-:W-:-:S03]  /*06a0*/  ISETP.GE.U32.AND P1, PT, R215, 0xa0, PT ;  /* 0x000000a0d700780c */ /* 0x000fc60003f26070 */
[----:B------:R-:W5:Y:S04]  /*06b0*/  @P2 LD.E.128 R236, desc[UR6][R94.64] ;  /* 0x000000065eec2980 */ /* 0x000f68000c101d00 */
[----:B------:R-:W5:Y:S04]  /*06c0*/  @P2 LD.E.128 R240, desc[UR6][R94.64+0x10] ;  /* 0x000010065ef02980 */ /* 0x000f68000c101d00 */
[----:B------:R-:W5:Y:S02]  /*06d0*/  @P2 LDG.E.128 R36, desc[UR6][R96.64] ;  /* 0x0000000660242981 */ /* 0x000f64000c1e1d00 */
[----:B-1----:R-:W1:Y:S02]  /*06e0*/  @P1 LDC.64 R98, c[0x0][0x3e8] ;  /* 0x0000fa00ff621b82 */ /* 0x002e640000000a00 */
[----:B------:R-:W5:Y:S06]  /*06f0*/  @P2 LDG.E.128 R40, desc[UR6][R96.64+0x10] ;  /* 0x0000100660282981 */ /* 0x000f6c000c1e1d00 */
[----:B------:R-:W1:Y:S01]  /*0700*/  @P1 LDC.64 R92, c[0x0][0x438] ;  /* 0x00010e00ff5c1b82 */ /* 0x000e620000000a00 */
[----:B0-----:R-:W-:-:S04]  /*0710*/  @P0 IMAD.WIDE.U32 R14, R0, 0x20, R8 ;  /* 0x00000020000e0825 */ /* 0x001fc800078e0008 */
[----:B------:R-:W-:-:S03]  /*0720*/  @P0 IMAD.WIDE.U32 R10, R0, 0x20, R10 ;  /* 0x00000020000a0825 */ /* 0x000fc600078e000a */
[----:B------:R-:W0:Y:S01]  /*0730*/  @P1 LDC.64 R18, c[0x0][0x3d0] ;  /* 0x0000f400ff121b82 */ /* 0x000e220000000a00 */
[----:B---3--:R-:W3:Y:S04]  /*0740*/  @P0 LDG.E.128 R104, desc[UR6][R12.64] ;  /* 0x000000060c680981 */ /* 0x008ee8000c1e1d00 */
[----:B--2---:R-:W2:Y:S04]  /*0750*/  @P0 LDG.E.128 R100, desc[UR6][R12.64+0x10] ;  /* 0x000010060c640981 */ /* 0x004ea8000c1e1d00 */
[----:B------:R1:W-:Y:S04]  /*0760*/  @P2 STL.64 [R1+0x168], R108 ;  /* 0x0001686c01002387 */ /* 0x0003e80000100a00 */
[----:B------:R-:W-:Y:S04]  /*0770*/  @P2 STL.64 [R1+0x170], R110 ;  /* 0x0001706e01002387 */ /* 0x000fe80000100a00 */
[----:B------:R0:W-:Y:S04]  /*0780*/  @P2 STL.64 [R1+0x178], R112 ;  /* 0x0001787001002387 */ /* 0x0001e80000100a00 */
[----:B------:R0:W-:Y:S04]  /*0790*/  @P2 STL.64 [R1+0x180], R114 ;  /* 0x0001807201002387 */ /* 0x0001e80000100a00 */
[----:B-1----:R-:W4:Y:S04]  /*07a0*/  LDL.64 R108, [R1+0x108] ;  /* 0x00010800016c7983 */ /* 0x002f280000100a00 */
[----:B0-----:R-:W4:Y:S04]  /*07b0*/  LDL.64 R112, [R1+0x118] ;  /* 0x0001180001707983 */ /* 0x001f280000100a00 */
[----:B------:R-:W4:Y:S04]  /*07c0*/  LDL.64 R114, [R1+0x120] ;  /* 0x0001200001727983 */ /* 0x000f280000100a00 */
[----:B------:R-:W4:Y:S01]  /*07d0*/  LDL.64 R110, [R1+0x110] ;  /* 0x00011000016e7983 */ /* 0x000f220000100a00 */
[----:B------:R-:W-:-:S03]  /*07e0*/  @P0 IADD3 R0, PT, PT, R0, 0x20, RZ ;  /* 0x0000002000000810 */ /* 0x000fc60007ffe0ff */
[----:B------:R-:W5:Y:S04]  /*07f0*/  @P0 LDG.E.128 R44, desc[UR6][R10.64] ;  /* 0x000000060a2c0981 */ /* 0x000f68000c1e1d00 */
[----:B------:R-:W5:Y:S04]  /*0800*/  @P0 LDG.E.128 R48, desc[UR6][R10.64+0x10] ;  /* 0x000010060a300981 */ /* 0x000f68000c1e1d00 */
[----:B------:R-:W5:Y:S04]  /*0810*/  @P0 LD.E.128 R244, desc[UR6][R14.64] ;  /* 0x000000060ef40980 */ /* 0x000f68000c101d00 */
[----:B------:R0:W5:Y:S04]  /*0820*/  @P0 LD.E.128 R248, desc[UR6][R14.64+0x10] ;  /* 0x000010060ef80980 */ /* 0x000168000c101d00 */
[----:B---3--:R1:W-:Y:S04]  /*0830*/  @P0 STL.64 [R1+0x158], R104 ;  /* 0x0001586801000387 */ /* 0x0083e80000100a00 */
[----:B------:R3:W-:Y:S04]  /*0840*/  @P0 STL.64 [R1+0x160], R106 ;  /* 0x0001606a01000387 */ /* 0x0007e80000100a00 */
[----:B-1----:R-:W4:Y:S04]  /*0850*/  LDL.64 R104, [R1+0x28] ;  /* 0x0000280001687983 */ /* 0x002f280000100a00 */
[----:B---3--:R-:W3:Y:S04]  /*0860*/  LDL.64 R106, [R1+0x30] ;  /* 0x00003000016a7983 */ /* 0x008ee80000100a00 */
[----:B--2---:R1:W-:Y:S04]  /*0870*/  @P0 STL.64 [R1+0x148], R100 ;  /* 0x0001486401000387 */ /* 0x0043e80000100a00 */
[----:B------:R2:W-:Y:S01]  /*0880*/  @P0 STL.64 [R1+0x150], R102 ;  /* 0x0001506601000387 */ /* 0x0005e20000100a00 */
[----:B------:R-:W-:Y:S01]  /*0890*/  ISETP.GE.U32.AND P2, PT, R215, 0xc0, PT ;  /* 0x000000c0d700780c */ /* 0x000fe20003f46070 */
[----:B------:R-:W-:-:S02]  /*08a0*/  @P1 IMAD.WIDE.U32 R98, R0, 0x20, R98 ;  /* 0x0000002000621825 */ /* 0x000fc400078e0062 */
[----:B------:R-:W3:Y:S04]  /*08b0*/  LDL.64 R96, [R1+0x58] ;  /* 0x0000580001607983 */ /* 0x000ee80000100a00 */
[----:B-1----:R-:W3:Y:S04]  /*08c0*/  LDL.64 R100, [R1+0x38] ;  /* 0x0000380001647983 */ /* 0x002ee80000100a00 */
[----:B--2---:R-:W2:Y:S02]  /*08d0*/  LDL.64 R102, [R1+0x40] ;  /* 0x0000400001667983 */ /* 0x004ea40000100a00 */
[----:B------:R-:W1:Y:S02]  /*08e0*/  @P2 LDC.64 R6, c[0x0][0x3d0] ;  /* 0x0000f400ff062b82 */ /* 0x000e640000000a00 */
[----:B------:R-:W5:Y:S04]  /*08f0*/  @P1 LDG.E.128 R52, desc[UR6][R98.64] ;  /* 0x0000000662341981 */ /* 0x000f68000c1e1d00 */
[----:B------:R-:W5:Y:S02]  /*0900*/  @P1 LDG.E.128 R56, desc[UR6][R98.64+0x10] ;  /* 0x0000100662381981 */ /* 0x000f64000c1e1d00 */
[----:B------:R-:W1:Y:S01]  /*0910*/  @P2 LDC.64 R8, c[0x0][0x438] ;  /* 0x00010e00ff082b82 */ /* 0x000e620000000a00 */
[----:B------:R-:W-:-:S04]  /*0920*/  @P1 IMAD.WIDE.U32 R92, R0, 0x20, R92 ;  /* 0x00000020005c1825 */ /* 0x000fc800078e005c */
[C---:B------:R-:W-:Y:S01]  /*0930*/  @P1 IMAD.WIDE.U32 R18, R0.reuse, 0x20, R18 ;  /* 0x0000002000121825 */ /* 0x040fe200078e0012 */
[----:B------:R-:W2:Y:S01]  /*0940*/  @P1 LD.E.128 R116, desc[UR6][R92.64+0x10] ;  /* 0x000010065c741980 */ /* 0x000ea2000c101d00 */
[----:B------:R-:W-:Y:S01]  /*0950*/  ISETP.GE.U32.AND P0, PT, R215, 0xe0, PT ;  /* 0x000000e0d700780c */ /* 0x000fe20003f06070 */
[----:B0-----:R-:W0:Y:S02]  /*0960*/  @P2 LDC.64 R14, c[0x0][0x3e8] ;  /* 0x0000fa00ff0e2b82 */ /* 0x001e240000000a00 */
[----:B------:R-:W2:Y:S01]  /*0970*/  LDL.64 R98, [R1+0x60] ;  /* 0x0000600001627983 */ /* 0x000ea20000100a00 */
[----:B------:R-:W-:-:S03]  /*0980*/  @P1 VIADD R0, R0, 0x20 ;  /* 0x0000002000001836 */ /* 0x000fc60000000000 */
[----:B----4-:R-:W4:Y:S01]  /*0990*/  @P1 LD.E.128 R120, desc[UR6][R92.64] ;  /* 0x000000065c781980 */ /* 0x010f22000c101d00 */
[----:B-1----:R-:W-:-:S03]  /*09a0*/  @P2 IMAD.WIDE.U32 R10, R0, 0x20, R6 ;  /* 0x00000020000a2825 */ /* 0x002fc600078e0006 */
[----:B------:R-:W4:Y:S02]  /*09b0*/  @P1 LDG.E.128 R124, desc[UR6][R18.64+0x10] ;  /* 0x00001006127c1981 */ /* 0x000f24000c1e1d00 */
[----:B------:R-:W1:Y:S02]  /*09c0*/  @P0 LDC.64 R94, c[0x0][0x3d0] ;  /* 0x0000f400ff5e0b82 */ /* 0x000e640000000a00 */
[----:B------:R0:W4:Y:S01]  /*09d0*/  @P1 LDG.E.128 R128, desc[UR6][R18.64] ;  /* 0x0000000612801981 */ /* 0x000122000c1e1d00 */
[----:B------:R-:W-:-:S03]  /*09e0*/  @P2 IMAD.WIDE.U32 R12, R0, 0x20, R8 ;  /* 0x00000020000c2825 */ /* 0x000fc600078e0008 */
[----:B------:R-:W4:Y:S02]  /*09f0*/  @P2 LDG.E.128 R112, desc[UR6][R10.64] ;  /* 0x000000060a702981 */ /* 0x000f24000c1e1d00 */
[----:B------:R-:W1:Y:S02]  /*0a00*/  @P0 LDC.64 R6, c[0x0][0x3e8] ;  /* 0x0000fa00ff060b82 */ /* 0x000e640000000a00 */
[----:B------:R-:W4:Y:S04]  /*0a10*/  @P2 LDG.E.128 R108, desc[UR6][R10.64+0x10] ;  /* 0x000010060a6c2981 */ /* 0x000f28000c1e1d00 */
[----:B------:R-:W4:Y:S02]  /*0a20*/  LDL.64 R140, [R1+0xf8] ;  /* 0x0000f800018c7983 */ /* 0x000f240000100a00 */
[----:B0-----:R-:W0:Y:S02]  /*0a30*/  @P0 LDC.64 R18, c[0x0][0x438] ;  /* 0x00010e00ff120b82 */ /* 0x001e240000000a00 */
[----:B------:R-:W4:Y:S04]  /*0a40*/  LDL.64 R142, [R1+0x100] ;  /* 0x00010000018e7983 */ /* 0x000f280000100a00 */
[----:B------:R-:W4:Y:S04]  /*0a50*/  LDL.64 R136, [R1+0xe8] ;  /* 0x0000e80001887983 */ /* 0x000f280000100a00 */
[----:B------:R-:W4:Y:S04]  /*0a60*/  LDL.64 R138, [R1+0xf0] ;  /* 0x0000f000018a7983 */ /* 0x000f280000100a00 */
[----:B------:R-:W4:Y:S04]  /*0a70*/  LDL.64 R132, [R1+0x48] ;  /* 0x0000480001847983 */ /* 0x000f280000100a00 */
[----:B------:R-:W4:Y:S04]  /*0a80*/  LDL.64 R134, [R1+0x50] ;  /* 0x0000500001867983 */ /* 0x000f280000100a00 */
[----:B---3--:R-:W3:Y:S04]  /*0a90*/  @P2 LD.E.128 R104, desc[UR6][R12.64] ;  /* 0x000000060c682980 */ /* 0x008ee8000c101d00 */
[----:B--2---:R2:W3:Y:S01]  /*0aa0*/  @P2 LD.E.128 R100, desc[UR6][R12.64+0x10] ;  /* 0x000010060c642980 */ /* 0x0044e2000c101d00 */
[----:B------:R-:W-:-:S04]  /*0ab0*/  @P2 IMAD.WIDE.U32 R14, R0, 0x20, R14 ;  /* 0x00000020000e2825 */ /* 0x000fc800078e000e */
[----:B------:R-:W-:Y:S01]  /*0ac0*/  @P2 VIADD R0, R0, 0x20 ;  /* 0x0000002000002836 */ /* 0x000fe20000000000 */
[----:B------:R-:W5:Y:S03]  /*0ad0*/  @P2 LDG.E.128 R60, desc[UR6][R14.64] ;  /* 0x000000060e3c2981 */ /* 0x000f66000c1e1d00 */
[C---:B0-----:R-:W-:Y:S01]  /*0ae0*/  @P0 IMAD.WIDE.U32 R18, R0.reuse, 0x20, R18 ;  /* 0x0000002000120825 */ /* 0x041fe200078e0012 */
[----:B------:R0:W5:Y:S04]  /*0af0*/  @P2 LDG.E.128 R64, desc[UR6][R14.64+0x10] ;  /* 0x000010060e402981 */ /* 0x000168000c1e1d00 */
[----:B------:R-:W3:Y:S04]  /*0b00*/  @P0 LD.E.128 R96, desc[UR6][R18.64+0x10] ;  /* 0x0000100612600980 */ /* 0x000ee8000c101d00 */
[----:B------:R-:W-:Y:S04]  /*0b10*/  @P1 STL.64 [R1+0x10], R116 ;  /* 0x0000107401001387 */ /* 0x000fe80000100a00 */
[----:B------:R-:W-:Y:S04]  /*0b20*/  @P1 STL.64 [R1+0x18], R118 ;  /* 0x0000187601001387 */ /* 0x000fe80000100a00 */
[----:B----4-:R-:W-:Y:S04]  /*0b30*/  @P1 STL.64 [R1], R120 ;  /* 0x0000007801001387 */ /* 0x010fe80000100a00 */
[----:B------:R-:W-:Y:S04]  /*0b40*/  @P1 STL.64 [R1+0x8], R122 ;  /* 0x0000087a01001387 */ /* 0x000fe80000100a00 */
[----:B------:R4:W-:Y:S04]  /*0b50*/  @P1 STL.64 [R1+0x128], R124 ;  /* 0x0001287c01001387 */ /* 0x0009e80000100a00 */
[----:B------:R-:W-:Y:S04]  /*0b60*/  @P1 STL.64 [R1+0x130], R126 ;  /* 0x0001307e01001387 */ /* 0x000fe80000100a00 */
[----:B------:R1:W-:Y:S04]  /*0b70*/  @P1 STL.64 [R1+0x138], R128 ;  /* 0x0001388001001387 */ /* 0x0003e80000100a00 */
[----:B------:R0:W-:Y:S04]  /*0b80*/  @P1 STL.64 [R1+0x140], R130 ;  /* 0x0001408201001387 */ /* 0x0001e80000100a00 */
[----:B----4-:R4:W4:Y:S04]  /*0b90*/  LDL.64 R124, [R1+0xc8] ;  /* 0x0000c800017c7983 */ /* 0x0109280000100a00 */
[----:B-1----:R1:W4:Y:S04]  /*0ba0*/  LDL.64 R128, [R1+0xd8] ;  /* 0x0000d80001807983 */ /* 0x0023280000100a00 */
[----:B0-----:R1:W4:Y:S04]  /*0bb0*/  LDL.64 R130, [R1+0xe0] ;  /* 0x0000e00001827983 */ /* 0x0013280000100a00 */
        /* <DEDUP_REMOVED lines=9> */
[----:B------:R-:W4:Y:S04]  /*0c50*/  @P0 LD.E.128 R132, desc[UR6][R18.64] ;  /* 0x0000000612840980 */ /* 0x000f28000c101d00 */
[----:B0-----:R1:W4:Y:S04]  /*0c60*/  LDL.64 R112, [R1+0xb8] ;  /* 0x0000b80001707983 */ /* 0x0013280000100a00 */
[----:B--2---:R1:W2:Y:S03]  /*0c70*/  LDL.64 R114, [R1+0xc0] ;  /* 0x0000c00001727983 */ /* 0x0042a60000100a00 */
[----:B------:R-:W0:Y:S01]  /*0c80*/  @P1 LDC.64 R8, c[0x0][0x3d0] ;  /* 0x0000f400ff081b82 */ /* 0x000e220000000a00 */
[----:B------:R1:W-:Y:S04]  /*0c90*/  @P2 STL.64 [R1+0x108], R108 ;  /* 0x0001086c01002387 */ /* 0x0003e80000100a00 */
[----:B------:R1:W-:Y:S03]  /*0ca0*/  @P2 STL.64 [R1+0x110], R110 ;  /* 0x0001106e01002387 */ /* 0x0003e60000100a00 */
[----:B------:R-:W0:Y:S01]  /*0cb0*/  @P1 LDC.64 R92, c[0x0][0x438] ;  /* 0x00010e00ff5c1b82 */ /* 0x000e220000000a00 */
[C---:B------:R-:W-:Y:S01]  /*0cc0*/  @P0 IMAD.WIDE.U32 R10, R0.reuse, 0x20, R6 ;  /* 0x00000020000a0825 */ /* 0x040fe200078e0006 */
[----:B------:R-:W2:Y:S04]  /*0cd0*/  @P0 LDG.E.128 R140, desc[UR6][R94.64] ;  /* 0x000000065e8c0981 */ /* 0x000ea8000c1e1d00 */
[----:B-1----:R1:W2:Y:S02]  /*0ce0*/  LDL.64 R108, [R1+0xa8] ;  /* 0x0000a800016c7983 */ /* 0x0022a40000100a00 */
[----:B------:R-:W1:Y:S02]  /*0cf0*/  @P1 LDC.64 R12, c[0x0][0x3e8] ;  /* 0x0000fa00ff0c1b82 */ /* 0x000e640000000a00 */
[----:B------:R0:W2:Y:S01]  /*0d00*/  LDL.64 R110, [R1+0xb0] ;  /* 0x0000b000016e7983 */ /* 0x0000a20000100a00 */
[----:B------:R-:W-:-:S03]  /*0d10*/  @P0 IADD3 R0, PT, PT, R0, 0x20, RZ ;  /* 0x0000002000000810 */ /* 0x000fc60007ffe0ff */
[----:B------:R-:W2:Y:S04]  /*0d20*/  @P0 LDG.E.128 R136, desc[UR6][R94.64+0x10] ;  /* 0x000010065e880981 */ /* 0x000ea8000c1e1d00 */
[----:B------:R0:W5:Y:S04]  /*0d30*/  @P0 LDG.E.128 R68, desc[UR6][R10.64] ;  /* 0x000000060a440981 */ /* 0x000168000c1e1d00 */
[----:B------:R0:W5:Y:S04]  /*0d40*/  @P0 LDG.E.128 R72, desc[UR6][R10.64+0x10] ;  /* 0x000010060a480981 */ /* 0x000168000c1e1d00 */
[----:B---3--:R3:W-:Y:S04]  /*0d50*/  @P2 STL.64 [R1+0x28], R104 ;  /* 0x0000286801002387 */ /* 0x0087e80000100a00 */
[----:B------:R0:W-:Y:S04]  /*0d60*/  @P2 STL.64 [R1+0x30], R106 ;  /* 0x0000306a01002387 */ /* 0x0001e80000100a00 */
[----:B---3--:R3:W3:Y:S04]  /*0d70*/  LDL.64 R104, [R1+0x88] ;  /* 0x0000880001687983 */ /* 0x0086e80000100a00 */
[----:B0-----:R0:W3:Y:S04]  /*0d80*/  LDL.64 R106, [R1+0x90] ;  /* 0x00009000016a7983 */ /* 0x0010e80000100a00 */
[----:B------:R1:W-:Y:S04]  /*0d90*/  @P2 STL.64 [R1+0x38], R100 ;  /* 0x0000386401002387 */ /* 0x0003e80000100a00 */
[----:B------:R0:W-:Y:S04]  /*0da0*/  @P2 STL.64 [R1+0x40], R102 ;  /* 0x0000406601002387 */ /* 0x0001e80000100a00 */
[----:B-1----:R1:W3:Y:S04]  /*0db0*/  LDL.64 R100, [R1+0x98] ;  /* 0x0000980001647983 */ /* 0x0022e80000100a00 */
[----:B0-----:R1:W3:Y:S01]  /*0dc0*/  LDL.64 R102, [R1+0xa0] ;  /* 0x0000a00001667983 */ /* 0x0012e20000100a00 */
[----:B------:R-:W-:-:S03]  /*0dd0*/  ISETP.GE.U32.AND P2, PT, R215, 0x120, PT ;  /* 0x00000120d700780c */ /* 0x000fc60003f46070 */
[----:B------:R0:W-:Y:S10]  /*0de0*/  @P0 STL.64 [R1+0x58], R96 ;  /* 0x0000586001000387 */ /* 0x0001f40000100a00 */
[----:B------:R-:W1:Y:S08]  /*0df0*/  @P2 LDC.64 R14, c[0x0][0x3d0] ;  /* 0x0000f400ff0e2b82 */ /* 0x000e700000000a00 */
[----:B0-----:R-:W0:Y:S01]  /*0e00*/  @P2 LDC.64 R96, c[0x0][0x438] ;  /* 0x00010e00ff602b82 */ /* 0x001e220000000a00 */
[----:B------:R-:W-:-:S04]  /*0e10*/  @P1 IMAD.WIDE.U32 R8, R0, 0x20, R8 ;  /* 0x0000002000081825 */ /* 0x000fc800078e0008 */
[----:B------:R-:W-:-:S03]  /*0e20*/  @P1 IMAD.WIDE.U32 R92, R0, 0x20, R92 ;  /* 0x00000020005c1825 */ /* 0x000fc600078e005c */
[----:B------:R-:W2:Y:S01]  /*0e30*/  @P2 LDC.64 R6, c[0x0][0x3e8] ;  /* 0x0000fa00ff062b82 */ /* 0x000ea20000000a00 */
[----:B------:R-:W-:-:S04]  /*0e40*/  @P1 IMAD.WIDE.U32 R12, R0, 0x20, R12 ;  /* 0x00000020000c1825 */ /* 0x000fc800078e000c */
[----:B------:R-:W-:Y:S01]  /*0e50*/  @P1 VIADD R0, R0, 0x20 ;  /* 0x0000002000001836 */ /* 0x000fe20000000000 */
[----:B------:R0:W5:Y:S03]  /*0e60*/  @P1 LDG.E.128 R76, desc[UR6][R12.64] ;  /* 0x000000060c4c1981 */ /* 0x000166000c1e1d00 */
[C---:B-1----:R-:W-:Y:S01]  /*0e70*/  @P2 IMAD.WIDE.U32 R14, R0.reuse, 0x20, R14 ;  /* 0x00000020000e2825 */ /* 0x042fe200078e000e */
[----:B------:R1:W5:Y:S03]  /*0e80*/  @P1 LDG.E.128 R80, desc[UR6][R12.64+0x10] ;  /* 0x000010060c501981 */ /* 0x000366000c1e1d00 */
[C---:B0-----:R-:W-:Y:S01]  /*0e90*/  @P2 IMAD.WIDE.U32 R96, R0.reuse, 0x20, R96 ;  /* 0x0000002000602825 */ /* 0x041fe200078e0060 */
[----:B----4-:R-:W4:Y:S04]  /*0ea0*/  @P1 LDG.E.128 R128, desc[UR6][R8.64] ;  /* 0x0000000608801981 */ /* 0x010f28000c1e1d00 */
[----:B------:R-:W4:Y:S04]  /*0eb0*/  @P1 LDG.E.128 R124, desc[UR6][R8.64+0x10] ;  /* 0x00001006087c1981 */ /* 0x000f28000c1e1d00 */
[----:B------:R-:W4:Y:S04]  /*0ec0*/  @P1 LD.E.128 R120, desc[UR6][R92.64] ;  /* 0x000000065c781980 */ /* 0x000f28000c101d00 */
[----:B------:R-:W4:Y:S04]  /*0ed0*/  @P1 LD.E.128 R116, desc[UR6][R92.64+0x10] ;  /* 0x000010065c741980 */ /* 0x000f28000c101d00 */
[----:B--2---:R-:W2:Y:S04]  /*0ee0*/  @P2 LDG.E.128 R112, desc[UR6][R14.64] ;  /* 0x000000060e702981 */ /* 0x004ea8000c1e1d00 */
[----:B------:R-:W4:Y:S01]  /*0ef0*/  @P2 LDG.E.128 R108, desc[UR6][R14.64+0x10] ;  /* 0x000010060e6c2981 */ /* 0x000f22000c1e1d00 */
[----:B------:R-:W-:-:S05]  /*0f00*/  @P2 IMAD.WIDE.U32 R6, R0, 0x20, R6 ;  /* 0x0000002000062825 */ /* 0x000fca00078e0006 */
[----:B------:R1:W5:Y:S04]  /*0f10*/  @P2 LDG.E.128 R84, desc[UR6][R6.64] ;  /* 0x0000000606542981 */ /* 0x000368000c1e1d00 */
[----:B------:R1:W5:Y:S04]  /*0f20*/  @P2 LDG.E.128 R88, desc[UR6][R6.64+0x10] ;  /* 0x0000100606582981 */ /* 0x000368000c1e1d00 */
[----:B---3--:R-:W3:Y:S04]  /*0f30*/  @P2 LD.E.128 R104, desc[UR6][R96.64] ;  /* 0x0000000660682980 */ /* 0x008ee8000c101d00 */
[----:B------:R-:W2:Y:S04]  /*0f40*/  @P2 LD.E.128 R100, desc[UR6][R96.64+0x10] ;  /* 0x0000100660642980 */ /* 0x000ea8000c101d00 */
[----:B------:R1:W-:Y:S04]  /*0f50*/  @P0 STL.64 [R1+0x60], R98 ;  /* 0x0000606201000387 */ /* 0x0003e80000100a00 */
[----:B------:R1:W-:Y:S04]  /*0f60*/  @P0 STL.64 [R1+0xf8], R140 ;  /* 0x0000f88c01000387 */ /* 0x0003e80000100a00 */
[----:B------:R1:W-:Y:S04]  /*0f70*/  @P0 STL.64 [R1+0x100], R142 ;  /* 0x0001008e01000387 */ /* 0x0003e80000100a00 */
[----:B------:R1:W-:Y:S04]  /*0f80*/  @P0 STL.64 [R1+0xe8], R136 ;  /* 0x0000e88801000387 */ /* 0x0003e80000100a00 */
[----:B------:R1:W-:Y:S04]  /*0f90*/  @P0 STL.64 [R1+0xf0], R138 ;  /* 0x0000f08a01000387 */ /* 0x0003e80000100a00 */
[----:B------:R1:W-:Y:S04]  /*0fa0*/  @P0 STL.64 [R1+0x48], R132 ;  /* 0x0000488401000387 */ /* 0x0003e80000100a00 */
[----:B------:R1:W-:Y:S01]  /*0fb0*/  @P0 STL.64 [R1+0x50], R134 ;  /* 0x0000508601000387 */ /* 0x0003e20000100a00 */
[----:B------:R-:W-:Y:S01]  /*0fc0*/  ISETP.GE.U32.AND P0, PT, R215, 0x140, PT ;  /* 0x00000140d700780c */ /* 0x000fe20003f06070 */
[----:B------:R-:W-:-:S02]  /*0fd0*/  @P2 VIADD R0, R0, 0x20 ;  /* 0x0000002000002836 */ /* 0x000fc40000000000 */
        /* <DEDUP_REMOVED lines=19> */
[----:B-1----:R-:W1:Y:S01]  /*1110*/  LDC.64 R6, c[0x0][0x438] ;  /* 0x00010e00ff067b82 */ /* 0x002e620000000a00 */
[----:B0-----:R-:W-:-:S05]  /*1120*/  IMAD.WIDE.U32 R10, R0, 0x20, R10 ;  /* 0x00000020000a7825 */ /* 0x001fca00078e000a */
[----:B------:R3:W5:Y:S01]  /*1130*/  LDG.E.128 R92, desc[UR6][R10.64] ;  /* 0x000000060a5c7981 */ /* 0x000762000c1e1d00 */
[----:B--2---:R-:W-:-:S03]  /*1140*/  IMAD.WIDE.U32 R8, R0, 0x20, R8 ;  /* 0x0000002000087825 */ /* 0x004fc600078e0008 */
[----:B------:R3:W5:Y:S04]  /*1150*/  LDG.E.128 R96, desc[UR6][R10.64+0x10] ;  /* 0x000010060a607981 */ /* 0x000768000c1e1d00 */
[----:B------:R3:W5:Y:S01]  /*1160*/  LDG.E.128 R100, desc[UR6][R8.64] ;  /* 0x0000000608647981 */ /* 0x000762000c1e1d00 */
[----:B-1----:R-:W-:-:S03]  /*1170*/  IMAD.WIDE.U32 R6, R0, 0x20, R6 ;  /* 0x0000002000067825 */ /* 0x002fc600078e0006 */
[----:B------:R3:W5:Y:S04]  /*1180*/  LDG.E.128 R104, desc[UR6][R8.64+0x10] ;  /* 0x0000100608687981 */ /* 0x000768000c1e1d00 */
[----:B------:R3:W5:Y:S04]  /*1190*/  LD.E.128 R108, desc[UR6][R6.64] ;  /* 0x00000006066c7980 */ /* 0x000768000c101d00 */
[----:B------:R3:W5:Y:S01]  /*11a0*/  LD.E.128 R112, desc[UR6][R6.64+0x10] ;  /* 0x0000100606707980 */ /* 0x000762000c101d00 */
[----:B------:R-:W-:Y:S05]  /*11b0*/  BRA `(.L_x_41456) ;  /* 0x0000001400bc7947 */ /* 0x000fea0003800000 */
.L_x_41455:
        /* <DEDUP_REMOVED lines=87> */
[----:B------:R-:W-:Y:S01]  /*1730*/  @P5 VIADD R0, R0, 0x20 ;  /* 0x0000002000005836 */ /* 0x000fe20000000000 */
[----:B------:R-:W5:Y:S01]  /*1740*/  @P5 LDG.E.128 R28, desc[UR6][R12.64] ;  /* 0x000000060c1c5981 */ /* 0x000f62000c1e1d00 */
[----:B------:R-:W1:Y:S02]  /*1750*/  @P4 LDC.64 R8, c[0x0][0x3d0] ;  /* 0x0000f400ff084b82 */ /* 0x000e640000000a00 */
[----:B------:R-:W-:Y:S01]  /*1760*/  @P0 IMAD.WIDE.U32 R14, R0, 0x20, R14 ;  /* 0x00000020000e0825 */ /* 0x000fe200078e000e */
[----:B------:R1:W5:Y:S04]  /*1770*/  @P5 LDG.E.128 R32, desc[UR6][R12.64+0x10] ;  /* 0x000010060c205981 */ /* 0x000368000c1e1d00 */
[----:B---3--:R3:W-:Y:S04]  /*1780*/  @P3 STL.64 [R1+0x1a8], R144 ;  /* 0x0001a89001003387 */ /* 0x0087e80000100a00 */
[----:B------:R0:W-:Y:S04]  /*1790*/  @P3 STL.64 [R1+0x1b0], R146 ;  /* 0x0001b09201003387 */ /* 0x0001e80000100a00 */
[----:B------:R-:W2:Y:S01]  /*17a0*/  LDL R135, [R1+0xa8] ;  /* 0x0000a80001877983 */ /* 0x000ea20000100800 */
[----:B---3--:R-:W-:-:S03]  /*17b0*/  IMAD.MOV.U32 R145, RZ, RZ, R137 ;  /* 0x000000ffff917224 */ /* 0x008fc600078e0089 */
[----:B------:R-:W3:Y:S01]  /*17c0*/  LDL R134, [R1+0xac] ;  /* 0x0000ac0001867983 */ /* 0x000ee20000100800 */
[----:B------:R-:W-:Y:S02]  /*17d0*/  IMAD.MOV.U32 R144, RZ, RZ, R136 ;  /* 0x000000ffff907224 */ /* 0x000fe400078e0088 */
[----:B0-----:R-:W-:Y:S01]  /*17e0*/  IMAD.MOV.U32 R147, RZ, RZ, R139 ;  /* 0x000000ffff937224 */ /* 0x001fe200078e008b */
[----:B------:R-:W-:Y:S01]  /*17f0*/  MOV R146, R138 ;  /* 0x0000008a00927202 */ /* 0x000fe20000000f00 */
        /* <DEDUP_REMOVED lines=18> */
[----:B------:R-:W-:Y:S01]  /*1920*/  IMAD.MOV.U32 R139, RZ, RZ, R119 ;  /* 0x000000ffff8b7224 */ /* 0x000fe200078e0077 */
[----:B--2---:R-:W-:Y:S01]  /*1930*/  MOV R137, R117 ;  /* 0x0000007500897202 */ /* 0x004fe20000000f00 */
[----:B------:R-:W-:Y:S02]  /*1940*/  IMAD.MOV.U32 R138, RZ, RZ, R118 ;  /* 0x000000ffff8a7224 */ /* 0x000fe400078e0076 */
[----:B------:R-:W-:Y:S01]  /*1950*/  IMAD.MOV.U32 R136, RZ, RZ, R116 ;  /* 0x000000ffff887224 */ /* 0x000fe200078e0074 */
[----:B------:R-:W-:Y:S01]  /*1960*/  MOV R141, R137 ;  /* 0x00000089008d7202 */ /* 0x000fe20000000f00 */
[----:B------:R-:W-:Y:S01]  /*1970*/  IMAD.MOV.U32 R143, RZ, RZ, R139 ;  /* 0x000000ffff8f7224 */ /* 0x000fe200078e008b */
[----:B------:R-:W0:Y:S01]  /*1980*/  @P1 LDC.64 R116, c[0x0][0x3d0] ;  /* 0x0000f400ff741b82 */ /* 0x000e220000000a00 */
[----:B------:R-:W-:Y:S02]  /*1990*/  IMAD.MOV.U32 R142, RZ, RZ, R138 ;  /* 0x000000ffff8e7224 */ /* 0x000fe400078e008a */
[----:B------:R-:W-:-:S05]  /*19a0*/  IMAD.MOV.U32 R140, RZ, RZ, R136 ;  /* 0x000000ffff8c7224 */ /* 0x000fca00078e0088 */
[----:B------:R-:W2:Y:S01]  /*19b0*/  @P1 LDC.64 R118, c[0x0][0x3e8] ;  /* 0x0000fa00ff761b82 */ /* 0x000ea20000000a00 */
[----:B------:R-:W-:Y:S01]  /*19c0*/  IMAD.MOV.U32 R136, RZ, RZ, R135 ;  /* 0x000000ffff887224 */ /* 0x000fe200078e0087 */
[----:B------:R-:W-:Y:S02]  /*19d0*/  MOV R135, R123 ;  /* 0x0000007b00877202 */ /* 0x000fe40000000f00 */
[----:B------:R-:W2:Y:S01]  /*19e0*/  LDL R123, [R1+0xc8] ;  /* 0x0000c800017b7983 */ /* 0x000ea20000100800 */
[----:B---3--:R-:W-:Y:S01]  /*19f0*/  MOV R137, R134 ;  /* 0x0000008600897202 */ /* 0x008fe20000000f00 */
[----:B------:R-:W-:Y:S02]  /*1a00*/  IMAD.MOV.U32 R134, RZ, RZ, R122 ;  /* 0x000000ffff867224 */ /* 0x000fe400078e007a */
[----:B------:R-:W3:Y:S01]  /*1a10*/  LDL R122, [R1+0xcc] ;  /* 0x0000cc00017a7983 */ /* 0x000ee20000100800 */
[----:B------:R-:W-:Y:S02]  /*1a20*/  IMAD.MOV.U32 R138, RZ, RZ, R133 ;  /* 0x000000ffff8a7224 */ /* 0x000fe400078e0085 */
[----:B------:R-:W-:-:S02]  /*1a30*/  IMAD.MOV.U32 R133, RZ, RZ, R121 ;  /* 0x000000ffff857224 */ /* 0x000fc400078e0079 */
[----:B------:R-:W-:Y:S01]  /*1a40*/  IMAD.MOV.U32 R139, RZ, RZ, R132 ;  /* 0x000000ffff8b7224 */ /* 0x000fe200078e0084 */
[----:B------:R-:W-:Y:S01]  /*1a50*/  MOV R132, R120 ;  /* 0x0000007800847202 */ /* 0x000fe20000000f00 */
[----:B------:R-:W2:Y:S04]  /*1a60*/  LDL R121, [R1+0xd0] ;  /* 0x0000d00001797983 */ /* 0x000ea80000100800 */
[----:B------:R-:W3:Y:S04]  /*1a70*/  LDL R120, [R1+0xd4] ;  /* 0x0000d40001787983 */ /* 0x000ee80000100800 */
[----:B----4-:R4:W-:Y:S04]  /*1a80*/  @P5 STL.64 [R1+0x188], R148 ;  /* 0x0001889401005387 */ /* 0x0109e80000100a00 */
[----:B------:R1:W-:Y:S01]  /*1a90*/  @P5 STL.64 [R1+0x190], R150 ;  /* 0x0001909601005387 */ /* 0x0003e20000100a00 */
[----:B----4-:R-:W-:-:S02]  /*1aa0*/  IMAD.MOV.U32 R149, RZ, RZ, R141 ;  /* 0x000000ffff957224 */ /* 0x010fc400078e008d */
[----:B-1----:R-:W-:Y:S01]  /*1ab0*/  IMAD.MOV.U32 R151, RZ, RZ, R143 ;  /* 0x000000ffff977224 */ /* 0x002fe200078e008f */
[----:B------:R-:W-:Y:S01]  /*1ac0*/  MOV R150, R142 ;  /* 0x0000008e00967202 */ /* 0x000fe20000000f00 */
[----:B------:R-:W-:Y:S01]  /*1ad0*/  IMAD.MOV.U32 R142, RZ, RZ, R133 ;  /* 0x000000ffff8e7224 */ /* 0x000fe200078e0085 */
[----:B------:R-:W-:Y:S01]  /*1ae0*/  MOV R143, R132 ;  /* 0x00000084008f7202 */ /* 0x000fe20000000f00 */
[----:B------:R-:W4:Y:S01]  /*1af0*/  LDL R133, [R1+0xe0] ;  /* 0x0000e00001857983 */ /* 0x000f220000100800 */
[----:B------:R-:W-:-:S03]  /*1b00*/  IMAD.MOV.U32 R148, RZ, RZ, R140 ;  /* 0x000000ffff947224 */ /* 0x000fc600078e008c */
[----:B------:R-:W2:Y:S01]  /*1b10*/  LDL R132, [R1+0xe4] ;  /* 0x0000e40001847983 */ /* 0x000ea20000100800 */
[----:B------:R-:W-:Y:S01]  /*1b20*/  MOV R140, R135 ;  /* 0x00000087008c7202 */ /* 0x000fe20000000f00 */
[----:B------:R-:W-:Y:S02]  /*1b30*/  IMAD.MOV.U32 R141, RZ, RZ, R134 ;  /* 0x000000ffff8d7224 */ /* 0x000fe400078e0086 */
[----:B------:R-:W3:Y:S04]  /*1b40*/  LDL R135, [R1+0xd8] ;  /* 0x0000d80001877983 */ /* 0x000ee80000100800 */
[----:B------:R-:W3:Y:S04]  /*1b50*/  LDL R134, [R1+0xdc] ;  /* 0x0000dc0001867983 */ /* 0x000ee80000100800 */
[----:B------:R1:W-:Y:S04]  /*1b60*/  @P0 STL.64 [R1+0x178], R152 ;  /* 0x0001789801000387 */ /* 0x0003e80000100a00 */
[----:B------:R0:W-:Y:S01]  /*1b70*/  @P0 STL.64 [R1+0x180], R154 ;  /* 0x0001809a01000387 */ /* 0x0001e20000100a00 */
[----:B-1----:R-:W-:Y:S01]  /*1b80*/  MOV R152, R151 ;  /* 0x0000009700987202 */ /* 0x002fe20000000f00 */
[----:B------:R-:W-:-:S02]  /*1b90*/  IMAD.MOV.U32 R153, RZ, RZ, R150 ;  /* 0x000000ffff997224 */ /* 0x000fc400078e0096 */
[----:B0-----:R-:W-:Y:S01]  /*1ba0*/  IMAD.MOV.U32 R154, RZ, RZ, R149 ;  /* 0x000000ffff9a7224 */ /* 0x001fe200078e0095 */
[----:B------:R-:W-:-:S06]  /*1bb0*/  MOV R155, R148 ;  /* 0x00000094009b7202 */ /* 0x000fcc0000000f00 */
[----:B------:R-:W3:Y:S01]  /*1bc0*/  @P0 LDG.E.128 R152, desc[UR6][R14.64+0x10] ;  /* 0x000010060e980981 */ /* 0x000ee2000c1e1d00 */
[----:B----4-:R-:W-:Y:S01]  /*1bd0*/  MOV R150, R133 ;  /* 0x0000008500967202 */ /* 0x010fe20000000f00 */
[----:B------:R-:W-:Y:S02]  /*1be0*/  IMAD.MOV.U32 R133, RZ, RZ, R129 ;  /* 0x000000ffff857224 */ /* 0x000fe400078e0081 */
[----:B--2---:R-:W-:Y:S02]  /*1bf0*/  IMAD.MOV.U32 R151, RZ, RZ, R132 ;  /* 0x000000ffff977224 */ /* 0x004fe400078e0084 */
[----:B------:R-:W-:Y:S01]  /*1c00*/  IMAD.MOV.U32 R132, RZ, RZ, R128 ;  /* 0x000000ffff847224 */ /* 0x000fe200078e0080 */
[----:B------:R-:W-:Y:S01]  /*1c10*/  MOV R128, R124 ;  /* 0x0000007c00807202 */ /* 0x000fe20000000f00 */
[----:B------:R-:W-:Y:S01]  /*1c20*/  IMAD.MOV.U32 R129, RZ, RZ, R125 ;  /* 0x000000ffff817224 */ /* 0x000fe200078e007d */
[----:B------:R-:W2:Y:S04]  /*1c30*/  LDL R124, [R1+0x114] ;  /* 0x00011400017c7983 */ /* 0x000ea80000100800 */
[----:B------:R-:W4:Y:S01]  /*1c40*/  LDL R125, [R1+0x110] ;  /* 0x00011000017d7983 */ /* 0x000f220000100800 */
[----:B---3--:R-:W-:-:S02]  /*1c50*/  IMAD.MOV.U32 R148, RZ, RZ, R135 ;  /* 0x000000ffff947224 */ /* 0x008fc400078e0087 */
[----:B------:R-:W-:Y:S01]  /*1c60*/  IMAD.MOV.U32 R149, RZ, RZ, R134 ;  /* 0x000000ffff957224 */ /* 0x000fe200078e0086 */
[----:B------:R-:W-:Y:S01]  /*1c70*/  MOV R134, R130 ;  /* 0x0000008200867202 */ /* 0x000fe20000000f00 */
[----:B------:R-:W-:Y:S01]  /*1c80*/  IMAD.MOV.U32 R135, RZ, RZ, R131 ;  /* 0x000000ffff877224 */ /* 0x000fe200078e0083 */
[----:B------:R-:W-:Y:S01]  /*1c90*/  MOV R131, R127 ;  /* 0x0000007f00837202 */ /* 0x000fe20000000f00 */
[----:B------:R-:W-:Y:S02]  /*1ca0*/  IMAD.MOV.U32 R130, RZ, RZ, R126 ;  /* 0x000000ffff827224 */ /* 0x000fe400078e007e */
[----:B------:R-:W-:Y:S02]  /*1cb0*/  IMAD.MOV.U32 R127, RZ, RZ, R4 ;  /* 0x000000ffff7f7224 */ /* 0x000fe400078e0004 */
[----:B------:R-:W-:Y:S01]  /*1cc0*/  IMAD.MOV.U32 R126, RZ, RZ, R2 ;  /* 0x000000ffff7e7224 */ /* 0x000fe200078e0002 */
[----:B------:R-:W3:Y:S04]  /*1cd0*/  LDL R4, [R1+0x118] ;  /* 0x0001180001047983 */ /* 0x000ee80000100800 */
[----:B------:R-:W3:Y:S04]  /*1ce0*/  LDL R2, [R1+0x11c] ;  /* 0x00011c0001027983 */ /* 0x000ee80000100800 */
[----:B------:R0:W-:Y:S04]  /*1cf0*/  @P0 STL.64 [R1+0x168], R152 ;  /* 0x0001689801000387 */ /* 0x0001e80000100a00 */
        /* <DEDUP_REMOVED lines=32> */
[----:B------:R-:W-:Y:S01]  /*1f00*/  IMAD.MOV.U32 R160, RZ, RZ, R127 ;  /* 0x000000ffffa07224 */ /* 0x000fe200078e007f */
[----:B------:R-:W-:-:S03]  /*1f10*/  ISETP.GE.U32.AND P0, PT, R215, 0x120, PT ;  /* 0x00000120d700780c */ /* 0x000fc60003f06070 */
[----:B------:R-:W1:Y:S01]  /*1f20*/  @P3 LDC.64 R126, c[0x0][0x3e8] ;  /* 0x0000fa00ff7e3b82 */ /* 0x000e620000000a00 */
[----:B------:R-:W-:Y:S01]  /*1f30*/  @P1 IMAD.WIDE.U32 R116, R0, 0x20, R116 ;  /* 0x0000002000741825 */ /* 0x000fe200078e0074 */
[----:B------:R-:W-:-:S03]  /*1f40*/  MOV R158, R129 ;  /* 0x00000081009e7202 */ /* 0x000fc60000000f00 */
[C---:B------:R-:W-:Y:S01]  /*1f50*/  @P1 IMAD.WIDE.U32 R118, R0.reuse, 0x20, R118 ;  /* 0x0000002000761825 */ /* 0x040fe200078e0076 */
[----:B------:R-:W-:Y:S02]  /*1f60*/  @P1 IADD3 R0, PT, PT, R0, 0x20, RZ ;  /* 0x0000002000001810 */ /* 0x000fe40007ffe0ff */
[----:B------:R-:W3:Y:S01]  /*1f70*/  @P5 LDC.64 R14, c[0x0][0x3d0] ;  /* 0x0000f400ff0e5b82 */ /* 0x000ee20000000a00 */
[----:B------:R-:W-:Y:S02]  /*1f80*/  IMAD.MOV.U32 R159, RZ, RZ, R128 ;  /* 0x000000ffff9f7224 */ /* 0x000fe400078e0080 */
[----:B------:R-:W-:Y:S02]  /*1f90*/  IMAD.MOV.U32 R156, RZ, RZ, R131 ;  /* 0x000000ffff9c7224 */ /* 0x000fe400078e0083 */
[----:B------:R-:W-:Y:S01]  /*1fa0*/  IMAD.MOV.U32 R157, RZ, RZ, R130 ;  /* 0x000000ffff9d7224 */ /* 0x000fe200078e0082 */
[----:B0-----:R-:W-:Y:S01]  /*1fb0*/  MOV R152, R135 ;  /* 0x0000008700987202 */ /* 0x001fe20000000f00 */
[----:B------:R-:W-:Y:S01]  /*1fc0*/  IMAD.MOV.U32 R153, RZ, RZ, R134 ;  /* 0x000000ffff997224 */ /* 0x000fe200078e0086 */
[----:B------:R-:W0:Y:S01]  /*1fd0*/  @P5 LDC.64 R128, c[0x0][0x3e8] ;  /* 0x0000fa00ff805b82 */ /* 0x000e220000000a00 */
[C---:B------:R-:W-:Y:S01]  /*1fe0*/  @P2 IMAD.WIDE.U32 R10, R0.reuse, 0x20, R6 ;  /* 0x00000020000a2825 */ /* 0x040fe200078e0006 */
[----:B-1----:R-:W-:Y:S01]  /*1ff0*/  MOV R155, R132 ;  /* 0x00000084009b7202 */ /* 0x002fe20000000f00 */
[----:B------:R1:W5:Y:S02]  /*2000*/  @P1 LDG.E.128 R44, desc[UR6][R118.64] ;  /* 0x00000006762c1981 */ /* 0x000364000c1e1d00 */
[C---:B------:R-:W-:Y:S01]  /*2010*/  @P2 IMAD.WIDE.U32 R120, R0.reuse, 0x20, R120 ;  /* 0x0000002000782825 */ /* 0x040fe200078e0078 */
        /* <DEDUP_REMOVED lines=13> */
[----:B------:R-:W-:Y:S01]  /*20f0*/  @P3 IMAD.WIDE.U32 R126, R0, 0x20, R126 ;  /* 0x00000020007e3825 */ /* 0x000fe200078e007e */
[----:B------:R0:W5:Y:S04]  /*2100*/  @P4 LDG.E.128 R64, desc[UR6][R122.64+0x10] ;  /* 0x000010067a404981 */ /* 0x000168000c1e1d00 */
[----:B------:R0:W5:Y:S02]  /*2110*/  @P3 LDG.E.128 R68, desc[UR6][R126.64] ;  /* 0x000000067e443981 */ /* 0x000164000c1e1d00 */
[----:B------:R-:W1:Y:S02]  /*2120*/  @P6 LDC.64 R132, c[0x0][0x3d0] ;  /* 0x0000f400ff846b82 */ /* 0x000e640000000a00 */
[----:B------:R0:W5:Y:S01]  /*2130*/  @P3 LDG.E.128 R72, desc[UR6][R126.64+0x10] ;  /* 0x000010067e483981 */ /* 0x000162000c1e1d00 */
[----:B--2---:R-:W-:-:S02]  /*2140*/  IMAD.MOV.U32 R163, RZ, RZ, R124 ;  /* 0x000000ffffa37224 */ /* 0x004fc400078e007c */
[----:B----4-:R-:W-:-:S03]  /*2150*/  IMAD.MOV.U32 R162, RZ, RZ, R125 ;  /* 0x000000ffffa27224 */ /* 0x010fc600078e007d */
[----:B------:R-:W2:Y:S03]  /*2160*/  @P3 LDC.64 R124, c[0x0][0x3d0] ;  /* 0x0000f400ff7c3b82 */ /* 0x000ea60000000a00 */
[----:B------:R-:W4:Y:S01]  /*2170*/  @P4 LDG.E.128 R160, desc[UR6][R12.64+0x10] ;  /* 0x000010060ca04981 */ /* 0x000f22000c1e1d00 */
[----:B---3--:R-:W-:Y:S01]  /*2180*/  MOV R164, R4 ;  /* 0x0000000400a47202 */ /* 0x008fe20000000f00 */
[----:B------:R-:W-:Y:S02]  /*2190*/  IMAD.MOV.U32 R165, RZ, RZ, R2 ;  /* 0x000000ffffa57224 */ /* 0x000fe400078e0002 */
[C---:B--2---:R-:W-:Y:S01]  /*21a0*/  @P3 IMAD.WIDE.U32 R124, R0.reuse, 0x20, R124 ;  /* 0x00000020007c3825 */ /* 0x044fe200078e007c */
[----:B------:R-:W-:-:S04]  /*21b0*/  @P3 IADD3 R0, PT, PT, R0, 0x20, RZ ;  /* 0x0000002000003810 */ /* 0x000fc80007ffe0ff */
[----:B------:R-:W2:Y:S04]  /*21c0*/  @P3 LDG.E.128 R156, desc[UR6][R124.64] ;  /* 0x000000067c9c3981 */ /* 0x000ea8000c1e1d00 */
[----:B------:R-:W3:Y:S04]  /*21d0*/  @P1 LDG.E.128 R180, desc[UR6][R116.64] ;  /* 0x0000000674b41981 */ /* 0x000ee8000c1e1d00 */
[----:B------:R-:W4:Y:S01]  /*21e0*/  @P1 LDG.E.128 R176, desc[UR6][R116.64+0x10] ;  /* 0x0000100674b01981 */ /* 0x000f22000c1e1d00 */
[----:B------:R-:W-:-:S03]  /*21f0*/  @P5 IMAD.WIDE.U32 R14, R0, 0x20, R14 ;  /* 0x00000020000e5825 */ /* 0x000fc600078e000e */
[----:B------:R-:W2:Y:S04]  /*2200*/  @P3 LDG.E.128 R152, desc[UR6][R124.64+0x10] ;  /* 0x000010067c983981 */ /* 0x000ea8000c1e1d00 */
[----:B------:R-:W2:Y:S01]  /*2210*/  @P2 LDG.E.128 R172, desc[UR6][R10.64] ;  /* 0x000000060aac2981 */ /* 0x000ea2000c1e1d00 */
[----:B0-----:R-:W-:-:S03]  /*2220*/  @P5 IMAD.WIDE.U32 R128, R0, 0x20, R128 ;  /* 0x0000002000805825 */ /* 0x001fc600078e0080 */
[----:B------:R-:W2:Y:S04]  /*2230*/  @P5 LDG.E.128 R148, desc[UR6][R14.64] ;  /* 0x000000060e945981 */ /* 0x000ea8000c1e1d00 */
[----:B------:R-:W2:Y:S04]  /*2240*/  @P2 LDG.E.128 R168, desc[UR6][R10.64+0x10] ;  /* 0x000010060aa82981 */ /* 0x000ea8000c1e1d00 */
[----:B------:R-:W2:Y:S01]  /*2250*/  @P4 LDG.E.128 R164, desc[UR6][R12.64] ;  /* 0x000000060ca44981 */ /* 0x000ea2000c1e1d00 */
[----:B------:R-:W-:-:S03]  /*2260*/  @P5 VIADD R0, R0, 0x20 ;  /* 0x0000002000005836 */ /* 0x000fc60000000000 */
        /* <DEDUP_REMOVED lines=11> */
[----:B------:R-:W-:-:S03]  /*2320*/  @P6 IMAD.WIDE.U32 R6, R0, 0x20, R132 ;  /* 0x0000002000066825 */ /* 0x000fc600078e0084 */
        /* <DEDUP_REMOVED lines=23> */
[----:B------:R-:W-:Y:S02]  /*24a0*/  CS2R R224, SRZ ;  /* 0x0000000000e07805 */ /* 0x000fe4000001ff00 */
[----:B------:R-:W-:-:S02]  /*24b0*/  CS2R R222, SRZ ;  /* 0x0000000000de7805 */ /* 0x000fc4000001ff00 */
[----:B------:R-:W-:Y:S01]  /*24c0*/  CS2R R220, SRZ ;  /* 0x0000000000dc7805 */ /* 0x000fe2000001ff00 */
[----:B---3--:R0:W-:Y:S04]  /*24d0*/  @P1 STL.64 [R1+0x158], R180 ;  /* 0x000158b401001387 */ /* 0x0081e80000100a00 */
[----:B------:R0:W-:Y:S04]  /*24e0*/  @P1 STL.64 [R1+0x160], R182 ;  /* 0x000160b601001387 */ /* 0x0001e80000100a00 */
[----:B----4-:R0:W-:Y:S04]  /*24f0*/  @P1 STL.64 [R1+0x148], R176 ;  /* 0x000148b001001387 */ /* 0x0101e80000100a00 */
[----:B------:R0:W-:Y:S04]  /*2500*/  @P1 STL.64 [R1+0x150], R178 ;  /* 0x000150b201001387 */ /* 0x0001e80000100a00 */
[----:B------:R0:W-:Y:S04]  /*2510*/  STL [R1+0x9c], RZ ;  /* 0x00009cff01007387 */ /* 0x0001e80000100800 */
[----:B------:R0:W-:Y:S04]  /*2520*/  STL [R1+0x98], RZ ;  /* 0x000098ff01007387 */ /* 0x0001e80000100800 */
[----:B--2---:R0:W-:Y:S04]  /*2530*/  @P2 STL.64 [R1+0x138], R172 ;  /* 0x000138ac01002387 */ /* 0x0041e80000100a00 */
        /* <DEDUP_REMOVED lines=55> */
.L_x_41456:
[----:B------:R-:W-:Y:S05]  /*28b0*/  BSYNC.RECONVERGENT B0 ;  /* 0x0000000000007941 */ /* 0x000fea0003800200 */
.L_x_41454:
[----:B------:R-:W2:Y:S01]  /*28c0*/  S2UR UR5, SR_CTAID.X ;  /* 0x00000000000579c3 */ /* 0x000ea20000002500 */
[----:B------:R-:W4:Y:S01]  /*28d0*/  LDCU UR8, c[0x0][0x384] ;  /* 0x00007080ff0877ac */ /* 0x000f220008000800 */
[----:B------:R-:W-:Y:S01]  /*28e0*/  SHF.R.U32.HI R4, RZ, 0x5, R213 ;  /* 0x00000005ff047819 */ /* 0x000fe200000116d5 */
[----:B--2---:R-:W-:-:S06]  /*28f0*/  USHF.L.U32 UR4, UR5, 0x2, URZ ;  /* 0x0000000205047899 */ /* 0x004fcc00080006ff */
[----:B------:R-:W-:-:S04]  /*2900*/  LOP3.LUT R4, R4, UR4, RZ, 0xfc, !PT ;  /* 0x0000000404047c12 */ /* 0x000fc8000f8efcff */
[----:B----4-:R-:W-:-:S13]  /*2910*/  ISETP.GE.AND P0, PT, R4, UR8, PT ;  /* 0x0000000804007c0c */ /* 0x010fda000bf06270 */
[----:B------:R-:W-:Y:S05]  /*2920*/  @P0 EXIT ;  /* 0x000000000000094d */ /* 0x000fea0003800000 */
[----:B------:R-:W2:Y:S01]  /*2930*/  LDC R0, c[0x0][0x360] ;  /* 0x0000d800ff007b82 */ /* 0x000ea20000000800 */
[----:B01-3--:R-:W-:Y:S01]  /*2940*/  IMAD.HI.U32 R7, R214, -0x2daee0ad, RZ ;  /* 0xd2511f53d6077827 */ /* 0x00bfe200078e00ff */
[----:B------:R-:W-:Y:S01]  /*2950*/  LOP3.LUT R18, R5, 0x3, RZ, 0xc0, !PT ;  /* 0x0000000305127812 */ /* 0x000fe200078ec0ff */
[----:B------:R-:W0:Y:S01]  /*2960*/  LDCU UR8, c[0x0][0x404] ;  /* 0x00008080ff0877ac */ /* 0x000e220008000800 */
[----:B------:R-:W-:Y:S01]  /*2970*/  MOV R15, R4 ;  /* 0x00000004000f7202 */ /* 0x000fe20000000f00 */
[----:B-----5:R-:W-:Y:S01]  /*2980*/  VIADD R9, R17, 0xbb67ae85 ;  /* 0xbb67ae8511097836 */ /* 0x020fe20000000000 */
[----:B------:R-:W-:Y:S01]  /*2990*/  LOP3.LUT R2, R7, R17, RZ, 0x3c, !PT ;  /* 0x0000001107027212 */ /* 0x000fe200078e3cff */
[----:B------:R-:W-:Y:S01]  /*29a0*/  IMAD.MOV.U32 R13, RZ, RZ, R3 ;  /* 0x000000ffff0d7224 */ /* 0x000fe200078e0003 */
[----:B------:R-:W1:Y:S01]  /*29b0*/  LDCU.U8 UR9, c[0x0][0x410] ;  /* 0x00008200ff0977ac */ /* 0x000e620008000000 */
[----:B------:R-:W-:Y:S02]  /*29c0*/  IMAD.MOV.U32 R11, RZ, RZ, RZ ;  /* 0x000000ffff0b7224 */ /* 0x000fe400078e00ff */
[C---:B------:R-:W-:Y:S01]  /*29d0*/  IMAD.HI.U32 R6, R2.reuse, -0x326172a9, RZ ;  /* 0xcd9e8d5702067827 */ /* 0x040fe200078e00ff */
[----:B------:R-:W3:Y:S03]  /*29e0*/  LDCU UR12, c[0x0][0x448] ;  /* 0x00008900ff0c77ac */ /* 0x000ee60008000800 */
[----:B------:R-:W-:Y:S01]  /*29f0*/  IMAD R2, R2, -0x326172a9, RZ ;  /* 0xcd9e8d5702027824 */ /* 0x000fe200078e02ff */
[----:B------:R-:W4:Y:S01]  /*2a00*/  LDCU.64 UR10, c[0x0][0x408] ;  /* 0x00008100ff0a77ac */ /* 0x000f220008000a00 */
[----:B--2---:R-:W-:Y:S01]  /*2a10*/  IMAD R213, R0, UR5, R213 ;  /* 0x0000000500d57c24 */ /* 0x004fe2000f8e02d5 */
[----:B------:R-:W-:Y:S01]  /*2a20*/  IADD3 R0, PT, PT, R16, -0x61c88647, RZ ;  /* 0x9e3779b910007810 */ /* 0x000fe20007ffe0ff */
[----:B------:R-:W2:Y:S02]  /*2a30*/  LDCU.64 UR4, c[0x0][0x3a0] ;  /* 0x00007400ff0477ac */ /* 0x000ea40008000a00 */
        /* <DEDUP_REMOVED lines=67> */
[----:B------:R-:W-:Y:S01]  /*2e70*/  IMAD R12, R0, -0x2daee0ad, RZ ;  /* 0xd2511f53000c7824 */ /* 0x000fe200078e02ff */
[----:B------:R-:W-:Y:S01]  /*2e80*/  LOP3.LUT R212, R9, R7, R8, 0x96, !PT ;  /* 0x0000000709d47212 */ /* 0x000fe200078e9608 */
[----:B------:R-:W-:-:S04]  /*2e90*/  IMAD.HI.U32 R7, R2, -0x326172a9, RZ ;  /* 0xcd9e8d5702077827 */ /* 0x000fc800078e00ff */
[----:B------:R-:W-:-:S05]  /*2ea0*/  VIADD R8, R16, 0x8ff34781 ;  /* 0x8ff3478110087836 */ /* 0x000fca0000000000 */
[----:B01234-:R-:W-:-:S07]  /*2eb0*/  LOP3.LUT R19, R8, R6, R7, 0x96, !PT ;  /* 0x0000000608137212 */ /* 0x01ffce00078e9607 */
.L_x_42628:
[----:B------:R-:W0:Y:S08]  /*2ec0*/  LDC.64 R208, c[0x0][0x3f0] ;  /* 0x0000fc00ffd07b82 */ /* 0x000e300000000a00 */
[----:B------:R-:W1:Y:S01]  /*2ed0*/  LDC R210, c[0x0][0x388] ;  /* 0x0000e200ffd27b82 */ /* 0x000e620000000800 */
[----:B0-----:R-:W-:-:S05]  /*2ee0*/  IMAD.WIDE R208, R15, 0x4, R208 ;  /* 0x000000040fd07825 */ /* 0x001fca00078e02d0 */
[----:B------:R0:W2:Y:S02]  /*2ef0*/  LDG.E R0, desc[UR6][R208.64] ;  /* 0x00000006d0007981 */ /* 0x0000a4000c1e1900 */
[----:B0-----:R-:W0:Y:S02]  /*2f00*/  LDC.64 R208, c[0x0][0x3f8] ;  /* 0x0000fe00ffd07b82 */ /* 0x001e240000000a00 */
[----:B0-----:R-:W-:-:S05]  /*2f10*/  IMAD.WIDE R208, R15, 0x4, R208 ;  /* 0x000000040fd07825 */ /* 0x001fca00078e02d0 */
[----:B------:R1:W3:Y:S01]  /*2f20*/  LDG.E R216, desc[UR6][R208.64] ;  /* 0x00000006d0d87981 */ /* 0x0002e2000c1e1900 */
[----:B------:R-:W-:Y:S01]  /*2f30*/  ISETP.GE.U32.AND P5, PT, R215, 0x20, PT ;  /* 0x00000020d700780c */ /* 0x000fe20003fa6070 */
[----:B------:R-:W-:Y:S01]  /*2f40*/  BSSY.RECONVERGENT B0, `(.L_x_41457) ;  /* 0x00006cb000007945 */ /* 0x000fe20003800200 */
[----:B------:R-:W0:Y:S01]  /*2f50*/  S2R R211, SR_TID.X ;  /* 0x0000000000d37919 */ /* 0x000e220000002100 */
[----:B-1----:R-:W-:Y:S01]  /*2f60*/  IMAD R209, R15, R210, RZ ;  /* 0x000000d20fd17224 */ /* 0x002fe200078e02ff */
[----:B0-----:R-:W-:Y:S02]  /*2f70*/  LOP3.LUT R211, R211, 0x1f, RZ, 0xc0, !PT ;  /* 0x0000001fd3d37812 */ /* 0x001fe400078ec0ff */
        /* <DEDUP_REMOVED lines=10> */
[----:B---3--:R0:W-:Y:S01]  /*3020*/  STL [R1+0x20], R216 ;  /* 0x000020d801007387 */ /* 0x0081e20000100800 */
[----:B-----5:R-:W-:Y:S05]  /*3030*/  @!P5 BRA `(.L_x_41458) ;  /* 0x0000006800ecd947 */ /* 0x020fea0003800000 */
[----:B------:R-:W-:Y:S04]  /*3040*/  BSSY.RECONVERGENT B1, `(.L_x_41459) ;  /* 0x0000005000017945 */ /* 0x000fe80003800200 */
[----:B------:R-:W-:Y:S05]  /*3050*/  @!P0 BRA `(.L_x_41460) ;  /* 0x00000000000c8947 */ /* 0x000fea0003800000 */
[----:B------:R-:W1:Y:S02]  /*3060*/  LDC.64 R116, c[0x0][0x390] ;  /* 0x0000e400ff747b82 */ /* 0x000e640000000a00 */
[----:B-1----:R-:W-:-:S06]  /*3070*/  IMAD.WIDE.U32 R116, R208, 0x10, R116 ;  /* 0x00000010d0747825 */ /* 0x002fcc00078e0074 */
[----:B------:R-:W5:Y:S02]  /*3080*/  LDG.E.128 R116, desc[UR6][R116.64] ;  /* 0x0000000674747981 */ /* 0x000f64000c1e1d00 */
.L_x_41460:
[----:B------:R-:W-:Y:S05]  /*3090*/  BSYNC.RECONVERGENT B1 ;  /* 0x0000000000017941 */ /* 0x000fea0003800200 */
.L_x_41459:
[----:B------:R-:W-:Y:S01]  /*30a0*/  UISETP.NE.U32.AND UP0, UPT, UR4, URZ, UPT ;  /* 0x000000ff0400728c */ /* 0x000fe2000bf05070 */
[----:B------:R-:W-:Y:S03]  /*30b0*/  BSSY.RECONVERGENT B1, `(.L_x_41461) ;  /* 0x0000695000017945 */ /* 0x000fe60003800200 */
[----:B------:R-:W-:-:S09]  /*30c0*/  UISETP.NE.AND.EX UP0, UPT, UR5, URZ, UPT, UP0 ;  /* 0x000000ff0500728c */ /* 0x000fd2000bf05300 */
[----:B------:R-:W-:Y:S05]  /*30d0*/  BRA.U !UP0, `(.L_x_41462) ;  /* 0x0000003508307547 */ /* 0x000fea000b800000 */
[----:B------:R-:W1:Y:S02]  /*30e0*/  LDC.64 R124, c[0x0][0x3a0] ;  /* 0x0000e800ff7c7b82 */ /* 0x000e640000000a00 */
[----:B-1----:R-:W-:-:S05]  /*30f0*/  IMAD.WIDE.U32 R124, R209, 0x20, R124 ;  /* 0x00000020d17c7825 */ /* 0x002fca00078e007c */
[----:B------:R-:W2:Y:S04]  /*3100*/  LDG.E.128 R120, desc[UR6][R124.64] ;  /* 0x000000067c787981 */ /* 0x000ea8000c1e1d00 */
[----:B------:R-:W5:Y:S01]  /*3110*/  LDG.E.128 R124, desc[UR6][R124.64+0x10] ;  /* 0x000010067c7c7981 */ /* 0x000f62000c1e1d00 */
[----:B------:R-:W-:Y:S01]  /*3120*/  ISETP.GT.AND P1, PT, R0, RZ, PT ;  /* 0x000000ff0000720c */ /* 0x000fe20003f24270 */
[----:B------:R-:W-:-:S12]  /*3130*/  BSSY.RECONVERGENT B2, `(.L_x_41463) ;  /* 0x000006b000027945 */ /* 0x000fd80003800200 */
[----:B0-----:R-:W-:Y:S01]  /*3140*/  @!P1 IMAD.MOV.U32 R216, RZ, RZ, R12 ;  /* 0x000000ffffd89224 */ /* 0x001fe200078e000c */
        /* <DEDUP_REMOVED lines=19> */
.L_x_41467:
        /* <DEDUP_REMOVED lines=13> */
.L_x_41469:
[----:B------:R-:W-:Y:S05]  /*3350*/  BSYNC.RECONVERGENT B4 ;  /* 0x0000000000047941 */ /* 0x000fea0003800200 */
.L_x_41468:
        /* <DEDUP_REMOVED lines=61> */
.L_x_41466:
[----:B------:R-:W-:Y:S05]  /*3730*/  BSYNC.RECONVERGENT B3 ;  /* 0x0000000000037941 */ /* 0x000fea0003800200 */
.L_x_41465:
        /* <DEDUP_REMOVED lines=9> */
[----:B------:R-:W-:-:S07]  /*37d0*/  FFMA.FTZ R128, R12, R20, R120 ;  /* 0x000000140c807223 */ /* 0x000fce0000010078 */
.L_x_41464:
[----:B------:R-:W-:Y:S05]  /*37e0*/  BSYNC.RECONVERGENT B2 ;  /* 0x0000000000027941 */ /* 0x000fea0003800200 */
.L_x_41463:
        /* <DEDUP_REMOVED lines=17> */
.L_x_41474:
        /* <DEDUP_REMOVED lines=13> */
.L_x_41476:
[----:B------:R-:W-:Y:S05]  /*39d0*/  BSYNC.RECONVERGENT B4 ;  /* 0x0000000000047941 */ /* 0x000fea0003800200 */
.L_x_41475:
        /* <DEDUP_REMOVED lines=61> */
.L_x_41473:
[----:B------:R-:W-:Y:S05]  /*3db0*/  BSYNC.RECONVERGENT B3 ;  /* 0x0000000000037941 */ /* 0x000fea0003800200 */
.L_x_41472:
        /* <DEDUP_REMOVED lines=10> */
[----:B------:R-:W-:-:S07]  /*3e60*/  FFMA.FTZ R129, R12, R21, R121 ;  /* 0x000000150c817223 */ /* 0x000fce0000010079 */
.L_x_41471:
[----:B------:R-:W-:Y:S05]  /*3e70*/  BSYNC.RECONVERGENT B2 ;  /* 0x0000000000027941 */ /* 0x000fea0003800200 */
.L_x_41470:
        /* <DEDUP_REMOVED lines=17> */
.L_x_41481:
        /* <DEDUP_REMOVED lines=13> */
.L_x_41483:
[----:B------:R-:W-:Y:S05]  /*4060*/  BSYNC.RECONVERGENT B4 ;  /* 0x0000000000047941 */ /* 0x000fea0003800200 */
.L_x_41482:
        /* <DEDUP_REMOVED lines=59> */
[----:B------:R-:W-:Y:S02]  /*4420*/  IMAD.MOV.U32 R8, RZ, RZ, R216 ;  /* 0x000000ffff087224 */ /* 0x000fe400078e00d8 */
[----:B------:R-:W-:-:S07]  /*4430*/  IMAD.MOV.U32 R216, RZ, RZ, R130 ;  /* 0x000000ffffd87224 */ /* 0x000fce00078e0082 */
.L_x_41480:
[----:B------:R-:W-:Y:S05]  /*4440*/  BSYNC.RECONVERGENT B3 ;  /* 0x0000000000037941 */ /* 0x000fea0003800200 */
.L_x_41479:
        /* <DEDUP_REMOVED lines=10> */
.L_x_41478:
[----:B------:R-:W-:Y:S05]  /*44f0*/  BSYNC.RECONVERGENT B2 ;  /* 0x0000000000027941 */ /* 0x000fea0003800200 */
.L_x_41477:
        /* <DEDUP_REMOVED lines=17> */
.L_x_41488:
        /* <DEDUP_REMOVED lines=13> */
.L_x_41490:
[----:B------:R-:W-:Y:S05]  /*46e0*/  BSYNC.RECONVERGENT B4 ;  /* 0x0000000000047941 */ /* 0x000fea0003800200 */
.L_x_41489:
        /* <DEDUP_REMOVED lines=61> */
.L_x_41487:
[----:B------:R-:W-:Y:S05]  /*4ac0*/  BSYNC.RECONVERGENT B3 ;  /* 0x0000000000037941 */ /* 0x000fea0003800200 */
.L_x_41486:
        /* <DEDUP_REMOVED lines=11> */
.L_x_41485:
[----:B------:R-:W-:Y:S05]  /*4b80*/  BSYNC.RECONVERGENT B2 ;  /* 0x0000000000027941 */ /* 0x000fea0003800200 */
.L_x_41484:
        /* <DEDUP_REMOVED lines=17> */
.L_x_41495:
        /* <DEDUP_REMOVED lines=13> */
.L_x_41497:
[----:B------:R-:W-:Y:S05]  /*4d70*/  BSYNC.RECONVERGENT B4 ;  /* 0x0000000000047941 */ /* 0x000fea0003800200 */
.L_x_41496:
        /* <DEDUP_REMOVED lines=61> */
.L_x_41494:
[----:B------:R-:W-:Y:S05]  /*5150*/  BSYNC.RECONVERGENT B3 ;  /* 0x0000000000037941 */ /* 0x000fea0003800200 */
.L_x_41493:
        /* <DEDUP_REMOVED lines=8> */
[----:B------:R-:W-:-:S03]  /*51e0*/  SEL R6, RZ, 0x1, P2 ;  /* 0x00000001ff067807 */ /* 0x000fc60001000000 */
[----:B------:R-:W-:-:S07]  /*51f0*/  FFMA.FTZ R132, R18, R24, R124 ;  /* 0x0000001812847223 */ /* 0x000fce000001007c */
.L_x_41492:
[----:B------:R-:W-:Y:S05]  /*5200*/  BSYNC.RECONVERGENT B2 ;  /* 0x0000000000027941 */ /* 0x000fea0003800200 */
.L_x_41491:
        /* <DEDUP_REMOVED lines=17> */
.L_x_41502:
        /* <DEDUP_REMOVED lines=13> */
.L_x_41504:
[----:B------:R-:W-:Y:S05]  /*53f0*/  BSYNC.RECONVERGENT B4 ;  /* 0x0000000000047941 */ /* 0x000fea0003800200 */
.L_x_41503:
        /* <DEDUP_REMOVED lines=61> */
.L_x_41501:
[----:B------:R-:W-:Y:S05]  /*57d0*/  BSYNC.RECONVERGENT B3 ;  /* 0x0000000000037941 */ /* 0x000fea0003800200 */
.L_x_41500:
        /* <DEDUP_REMOVED lines=9> */
[----:B------:R-:W-:-:S03]  /*5870*/  SEL R5, RZ, 0x1, P2 ;  /* 0x00000001ff057807 */ /* 0x000fc60001000000 */
[----:B------:R-:W-:-:S07]  /*5880*/  FFMA.FTZ R133, R12, R25, R125 ;  /* 0x000000190c857223 */ /* 0x000fce000001007d */
.L_x_41499:
[----:B------:R-:W-:Y:S05]  /*5890*/  BSYNC.RECONVERGENT B2 ;  /* 0x0000000000027941 */ /* 0x000fea0003800200 */
.L_x_41498:
        /* <DEDUP_REMOVED lines=17> */
.L_x_41509:
        /* <DEDUP_REMOVED lines=13> */
.L_x_41511:
[----:B------:R-:W-:Y:S05]  /*5a80*/  BSYNC.RECONVERGENT B4 ;  /* 0x0000000000047941 */ /* 0x000fea0003800200 */
.L_x_41510:
        /* <DEDUP_REMOVED lines=61> */
.L_x_41508:
[----:B------:R-:W-:Y:S05]  /*5e60*/  BSYNC.RECONVERGENT B3 ;  /* 0x0000000000037941 */ /* 0x000fea0003800200 */
.L_x_41507:
        /* <DEDUP_REMOVED lines=10> */
.L_x_41506:
[----:B------:R-:W-:Y:S05]  /*5f10*/  BSYNC.RECONVERGENT B2 ;  /* 0x0000000000027941 */ /* 0x000fea0003800200 */
.L_x_41505:
        /* <DEDUP_REMOVED lines=16> */
.L_x_41515:
        /* <DEDUP_REMOVED lines=13> */
.L_x_41517:
[----:B------:R-:W-:Y:S05]  /*60f0*/  BSYNC.RECONVERGENT B3 ;  /* 0x0000000000037941 */ /* 0x000fea0003800200 */
.L_x_41516:
        /* <DEDUP_REMOVED lines=61> */
.L_x_41514:
[----:B------:R-:W-:Y:S05]  /*64d0*/  BSYNC.RECONVERGENT B2 ;  /* 0x0000000000027941 */ /* 0x000fea0003800200 */
.L_x_41513:
        /* <DEDUP_REMOVED lines=10> */
[----:B------:R-:W-:Y:S01]  /*6580*/  FFMA.FTZ R135, R12, R27, R127 ;  /* 0x0000001b0c877223 */ /* 0x000fe2000001007f */
[----:B------:R-:W-:Y:S06]  /*6590*/  BRA `(.L_x_41512) ;  /* 0x0000003400187947 */ /* 0x000fec0003800000 */
.L_x_41462:
[----:B------:R-:W-:Y:S01]  /*65a0*/  BSSY.RECONVERGENT B2, `(.L_x_41518) ;  /* 0x000006b000027945 */ /* 0x000fe20003800200 */
[----:B0-----:R-:W-:Y:S01]  /*65b0*/  MOV R216, R12 ;  /* 0x0000000c00d87202 */ /* 0x001fe20000000f00 */
        /* <DEDUP_REMOVED lines=19> */
.L_x_41522:
        /* <DEDUP_REMOVED lines=13> */
.L_x_41524:
[----:B------:R-:W-:Y:S05]  /*67c0*/  BSYNC.RECONVERGENT B4 ;  /* 0x0000000000047941 */ /* 0x000fea0003800200 */
.L_x_41523:
        /* <DEDUP_REMOVED lines=61> */
.L_x_41521:
[----:B------:R-:W-:Y:S05]  /*6ba0*/  BSYNC.RECONVERGENT B3 ;  /* 0x0000000000037941 */ /* 0x000fea0003800200 */
.L_x_41520:
        /* <DEDUP_REMOVED lines=10> */
.L_x_41519:
[----:B------:R-:W-:Y:S05]  /*6c50*/  BSYNC.RECONVERGENT B2 ;  /* 0x0000000000027941 */ /* 0x000fea0003800200 */
.L_x_41518:
        /* <DEDUP_REMOVED lines=17> */
.L_x_41529:
        /* <DEDUP_REMOVED lines=13> */
.L_x_41531:
[----:B------:R-:W-:Y:S05]  /*6e40*/  BSYNC.RECONVERGENT B4 ;  /* 0x0000000000047941 */ /* 0x000fea0003800200 */
.L_x_41530:
        /* <DEDUP_REMOVED lines=61> */
.L_x_41528:
[----:B------:R-:W-:Y:S05]  /*7220*/  BSYNC.RECONVERGENT B3 ;  /* 0x0000000000037941 */ /* 0x000fea0003800200 */
.L_x_41527:
        /* <DEDUP_REMOVED lines=11> */
.L_x_41526:
[----:B------:R-:W-:Y:S05]  /*72e0*/  BSYNC.RECONVERGENT B2 ;  /* 0x0000000000027941 */ /* 0x000fea0003800200 */
.L_x_41525:
        /* <DEDUP_REMOVED lines=17> */
.L_x_41536:
        /* <DEDUP_REMOVED lines=13> */
.L_x_41538:
[----:B------:R-:W-:Y:S05]  /*74d0*/  BSYNC.RECONVERGENT B4 ;  /* 0x0000000000047941 */ /* 0x000fea0003800200 */
.L_x_41537:
        /* <DEDUP_REMOVED lines=58> */
[----:B------:R-:W-:Y:S01]  /*7880*/  LOP3.LUT R212, R8, R132, R131, 0x96, !PT ;  /* 0x0000008408d47212 */ /* 0x000fe200078e9683 */
[----:B------:R-:W-:Y:S01]  /*7890*/  IMAD.MOV.U32 R8, RZ, RZ, R216 ;  /* 0x000000ffff087224 */ /* 0x000fe200078e00d8 */
[----:B------:R-:W-:-:S07]  /*78a0*/  MOV R216, R130 ;  /* 0x0000008200d87202 */ /* 0x000fce0000000f00 */
.L_x_41535:
[----:B------:R-:W-:Y:S05]  /*78b0*/  BSYNC.RECONVERGENT B3 ;  /* 0x0000000000037941 */ /* 0x000fea0003800200 */
.L_x_41534:
        /* <DEDUP_REMOVED lines=10> */
.L_x_41533:
[----:B------:R-:W-:Y:S05]  /*7960*/  BSYNC.RECONVERGENT B2 ;  /* 0x0000000000027941 */ /* 0x000fea0003800200 */
.L_x_41532:
        /* <DEDUP_REMOVED lines=17> */
.L_x_41543:
        /* <DEDUP_REMOVED lines=13> */
.L_x_41545:
[----:B------:R-:W-:Y:S05]  /*7b50*/  BSYNC.RECONVERGENT B4 ;  /* 0x0000000000047941 */ /* 0x000fea0003800200 */
.L_x_41544:
        /* <DEDUP_REMOVED lines=61> */
.L_x_41542:
[----:B------:R-:W-:Y:S05]  /*7f30*/  BSYNC.RECONVERGENT B3 ;  /* 0x0000000000037941 */ /* 0x000fea0003800200 */
.L_x_41541:
        /* <DEDUP_REMOVED lines=11> */
.L_x_41540:
[----:B------:R-:W-:Y:S05]  /*7ff0*/  BSYNC.RECONVERGENT B2 ;  /* 0x0000000000027941 */ /* 0x000fea0003800200 */
.L_x_41539:
        /* <DEDUP_REMOVED lines=17> */
.L_x_41550:
        /* <DEDUP_REMOVED lines=13> */
.L_x_41552:
[----:B------:R-:W-:Y:S05]  /*81e0*/  BSYNC.RECONVERGENT B4 ;  /* 0x0000000000047941 */ /* 0x000fea0003800200 */
.L_x_41551:
        /* <DEDUP_REMOVED lines=61> */
.L_x_41549:
[----:B------:R-:W-:Y:S05]  /*85c0*/  BSYNC.RECONVERGENT B3 ;  /* 0x0000000000037941 */ /* 0x000fea0003800200 */
.L_x_41548:
        /* <DEDUP_REMOVED lines=10> */
.L_x_41547:
[----:B------:R-:W-:Y:S05]  /*8670*/  BSYNC.RECONVERGENT B2 ;  /* 0x0000000000027941 */ /* 0x000fea0003800200 */
.L_x_41546:
        /* <DEDUP_REMOVED lines=17> */
.L_x_41557:
        /* <DEDUP_REMOVED lines=13> */
.L_x_41559:
[----:B------:R-:W-:Y:S05]  /*8860*/  BSYNC.RECONVERGENT B4 ;  /* 0x0000000000047941 */ /* 0x000fea0003800200 */
.L_x_41558:
        /* <DEDUP_REMOVED lines=61> */
.L_x_41556:
[----:B------:R-:W-:Y:S05]  /*8c40*/  BSYNC.RECONVERGENT B3 ;  /* 0x0000000000037941 */ /* 0x000fea0003800200 */
.L_x_41555:
        /* <DEDUP_REMOVED lines=11> */
.L_x_41554:
[----:B------:R-:W-:Y:S05]  /*8d00*/  BSYNC.RECONVERGENT B2 ;  /* 0x0000000000027941 */ /* 0x000fea0003800200 */
.L_x_41553:
        /* <DEDUP_REMOVED lines=17> */
.L_x_41564:
        /* <DEDUP_REMOVED lines=13> */
.L_x_41566:
[----:B------:R-:W-:Y:S05]  /*8ef0*/  BSYNC.RECONVERGENT B4 ;  /* 0x0000000000047941 */ /* 0x000fea0003800200 */
.L_x_41565:
        /* <DEDUP_REMOVED lines=61> */
.L_x_41563:
[----:B------:R-:W-:Y:S05]  /*92d0*/  BSYNC.RECONVERGENT B3 ;  /* 0x0000000000037941 */ /* 0x000fea0003800200 */
.L_x_41562:
        /* <DEDUP_REMOVED lines=10> */
.L_x_41561:
[----:B------:R-:W-:Y:S05]  /*9380*/  BSYNC.RECONVERGENT B2 ;  /* 0x0000000000027941 */ /* 0x000fea0003800200 */
.L_x_41560:
        /* <DEDUP_REMOVED lines=16> */
.L_x_41569:
        /* <DEDUP_REMOVED lines=13> */
.L_x_41571:
[----:B------:R-:W-:Y:S05]  /*9560*/  BSYNC.RECONVERGENT B3 ;  /* 0x0000000000037941 */ /* 0x000fea0003800200 */
.L_x_41570:
        /* <DEDUP_REMOVED lines=61> */
.L_x_41568:
[----:B------:R-:W-:Y:S05]  /*9940*/  BSYNC.RECONVERGENT B2 ;  /* 0x0000000000027941 */ /* 0x000fea0003800200 */
.L_x_41567:
        /* <DEDUP_REMOVED lines=11> */
.L_x_41512:
[----:B------:R-:W-:Y:S05]  /*9a00*/  BSYNC.RECONVERGENT B1 ;  /* 0x0000000000017941 */ /* 0x000fea0003800200 */
.L_x_41461:
[----:B------:R-:W0:Y:S01]  /*9a10*/  LDC.64 R210, c[0x0][0x3a8] ;  /* 0x0000ea00ffd27b82 */ /* 0x000e220000000a00 */
        /* <DEDUP_REMOVED lines=26> */
.L_x_41573:
[----:B------:R-:W-:Y:S05]  /*9bc0*/  BSYNC.RECONVERGENT B1 ;  /* 0x0000000000017941 */ /* 0x000fea0003800200 */
.L_x_41572:
[----:B------:R-:W-:Y:S01]  /*9bd0*/  IADD3 R209, PT, PT, R209, 0x20, RZ ;  /* 0x00000020d1d17810 */ /* 0x000fe20007ffe0ff */
[----:B------:R-:W-:-:S07]  /*9be0*/  VIADD R208, R208, 0x20 ;  /* 0x00000020d0d07836 */ /* 0x000fce0000000000 */
.L_x_41458:
[----:B------:R-:W-:Y:S05]  /*9bf0*/  BSYNC.RECONVERGENT B0 ;  /* 0x0000000000007941 */ /* 0x000fea0003800200 */
.L_x_41457:
        /* <DEDUP_REMOVED lines=18> */
[----:B01----:R-:W-:Y:S01]  /*9d20*/  IMAD.MOV.U32 R216, RZ, RZ, R12 ;  /* 0x000000ffffd87224 */ /* 0x003fe200078e000c */
[----:B------:R-:W-:Y:S01]  /*9d30*/  MOV R138, R18 ;  /* 0x00000012008a7202 */ /* 0x000fe20000000f00 */
[----:B--2--5:R-:W-:-:S09]  /*9d40*/  IMAD.MOV.U32 R136, RZ, RZ, R120 ;  /* 0x000000ffff887224 */ /* 0x024fd200078e0078 */
        /* <DEDUP_REMOVED lines=17> */
.L_x_41582:
        /* <DEDUP_REMOVED lines=13> */
.L_x_41584:
[----:B------:R-:W-:Y:S05]  /*9f30*/  BSYNC.RECONVERGENT B4 ;  /* 0x0000000000047941 */ /* 0x000fea0003800200 */
.L_x_41583:
        /* <DEDUP_REMOVED lines=61> */
.L_x_41581:
[----:B------:R-:W-:Y:S05]  /*a310*/  BSYNC.RECONVERGENT B3 ;  /* 0x0000000000037941 */ /* 0x000fea0003800200 */
.L_x_41580:
        /* <DEDUP_REMOVED lines=10> */
.L_x_41579:
[----:B------:R-:W-:Y:S05]  /*a3c0*/  BSYNC.RECONVERGENT B2 ;  /* 0x0000000000027941 */ /* 0x000fea0003800200 */
.L_x_41578:
        /* <DEDUP_REMOVED lines=17> */
.L_x_41589:
        /* <DEDUP_REMOVED lines=13> */
.L_x_41591:
[----:B------:R-:W-:Y:S05]  /*a5b0*/  BSYNC.RECONVERGENT B4 ;  /* 0x0000000000047941 */ /* 0x000fea0003800200 */
.L_x_41590:
        /* <DEDUP_REMOVED lines=61> */
.L_x_41588:
[----:B------:R-:W-:Y:S05]  /*a990*/  BSYNC.RECONVERGENT B3 ;  /* 0x0000000000037941 */ /* 0x000fea0003800200 */
.L_x_41587:
        /* <DEDUP_REMOVED lines=11> */
.L_x_41586:
[----:B------:R-:W-:Y:S05]  /*aa50*/  BSYNC.RECONVERGENT B2 ;  /* 0x0000000000027941 */ /* 0x000fea0003800200 */
.L_x_41585:
        /* <DEDUP_REMOVED lines=17> */
.L_x_41596:
        /* <DEDUP_REMOVED lines=13> */
.L_x_41598:
[----:B------:R-:W-:Y:S05]  /*ac40*/  BSYNC.RECONVERGENT B4 ;  /* 0x0000000000047941 */ /* 0x000fea0003800200 */
.L_x_41597:
        /* <DEDUP_REMOVED lines=61> */
.L_x_41595:
[----:B------:R-:W-:Y:S05]  /*b020*/  BSYNC.RECONVERGENT B3 ;  /* 0x0000000000037941 */ /* 0x000fea0003800200 */
.L_x_41594:
        /* <DEDUP_REMOVED lines=10> */
.L_x_41593:
[----:B------:R-:W-:Y:S05]  /*b0d0*/  BSYNC.RECONVERGENT B2 ;  /* 0x0000000000027941 */ /* 0x000fea0003800200 */
.L_x_41592:
        /* <DEDUP_REMOVED lines=17> */
.L_x_41603:
        /* <DEDUP_REMOVED lines=13> */
.L_x_41605:
[----:B------:R-:W-:Y:S05]  /*b2c0*/  BSYNC.RECONVERGENT B4 ;  /* 0x0000000000047941 */ /* 0x000fea0003800200 */
.L_x_41604:
        /* <DEDUP_REMOVED lines=61> */
.L_x_41602:
[----:B------:R-:W-:Y:S05]  /*b6a0*/  BSYNC.RECONVERGENT B3 ;  /* 0x0000000000037941 */ /* 0x000fea0003800200 */
.L_x_41601:
        /* <DEDUP_REMOVED lines=11> */
.L_x_41600:
[----:B------:R-:W-:Y:S05]  /*b760*/  BSYNC.RECONVERGENT B2 ;  /* 0x0000000000027941 */ /* 0x000fea0003800200 */
.L_x_41599:
        /* <DEDUP_REMOVED lines=17> */
.L_x_41610:
        /* <DEDUP_REMOVED lines=13> */
.L_x_41612:
[----:B------:R-:W-:Y:S05]  /*b950*/  BSYNC.RECONVERGENT B4 ;  /* 0x0000000000047941 */ /* 0x000fea0003800200 */
.L_x_41611:
        /* <DEDUP_REMOVED lines=61> */
.L_x_41609:
[----:B------:R-:W-:Y:S05]  /*bd30*/  BSYNC.RECONVERGENT B3 ;  /* 0x0000000000037941 */ /* 0x000fea0003800200 */
.L_x_41608:
        /* <DEDUP_REMOVED lines=10> */
.L_x_41607:
[----:B------:R-:W-:Y:S05]  /*bde0*/  BSYNC.RECONVERGENT B2 ;  /* 0x0000000000027941 */ /* 0x000fea0003800200 */
.L_x_41606:
        /* <DEDUP_REMOVED lines=17> */
.L_x_41617:
        /* <DEDUP_REMOVED lines=13> */
.L_x_41619:
[----:B------:R-:W-:Y:S05]  /*bfd0*/  BSYNC.RECONVERGENT B4 ;  /* 0x0000000000047941 */ /* 0x000fea0003800200 */
.L_x_41618:
        /* <DEDUP_REMOVED lines=61> */
.L_x_41616:
[----:B------:R-:W-:Y:S05]  /*c3b0*/  BSYNC.RECONVERGENT B3 ;  /* 0x0000000000037941 */ /* 0x000fea0003800200 */
.L_x_41615:
        /* <DEDUP_REMOVED lines=11> */
.L_x_41614:
[----:B------:R-:W-:Y:S05]  /*c470*/  BSYNC.RECONVERGENT B2 ;  /* 0x0000000000027941 */ /* 0x000fea0003800200 */
.L_x_41613:
        /* <DEDUP_REMOVED lines=17> */
.L_x_41624:
        /* <DEDUP_REMOVED lines=13> */
.L_x_41626:
[----:B------:R-:W-:Y:S05]  /*c660*/  BSYNC.RECONVERGENT B4 ;  /* 0x0000000000047941 */ /* 0x000fea0003800200 */
.L_x_41625:
        /* <DEDUP_REMOVED lines=61> */
.L_x_41623:
[----:B------:R-:W-:Y:S05]  /*ca40*/  BSYNC.RECONVERGENT B3 ;  /* 0x0000000000037941 */ /* 0x000fea0003800200 */
.L_x_41622:
        /* <DEDUP_REMOVED lines=10> */
.L_x_41621:
[----:B------:R-:W-:Y:S05]  /*caf0*/  BSYNC.RECONVERGENT B2 ;  /* 0x0000000000027941 */ /* 0x000fea0003800200 */
.L_x_41620:
        /* <DEDUP_REMOVED lines=16> */
.L_x_41630:
        /* <DEDUP_REMOVED lines=13> */
.L_x_41632:
[----:B------:R-:W-:Y:S05]  /*ccd0*/  BSYNC.RECONVERGENT B3 ;  /* 0x0000000000037941 */ /* 0x000fea0003800200 */
.L_x_41631:
        /* <DEDUP_REMOVED lines=61> */
.L_x_41629:
[----:B------:R-:W-:Y:S05]  /*d0b0*/  BSYNC.RECONVERGENT B2 ;  /* 0x0000000000027941 */ /* 0x000fea0003800200 */
.L_x_41628:
        /* <DEDUP_REMOVED lines=12> */
.L_x_41577:
[----:B------:R-:W-:Y:S01]  /*d180*/  BSSY.RECONVERGENT B2, `(.L_x_41633) ;  /* 0x000006b000027945 */ /* 0x000fe20003800200 */
[----:B01----:R-:W-:Y:S01]  /*d190*/  MOV R216, R12 ;  /* 0x0000000c00d87202 */ /* 0x003fe20000000f00 */
        /* <DEDUP_REMOVED lines=19> */
.L_x_41637:
        /* <DEDUP_REMOVED lines=13> */
.L_x_41639:
[----:B------:R-:W-:Y:S05]  /*d3a0*/  BSYNC.RECONVERGENT B4 ;  /* 0x0000000000047941 */ /* 0x000fea0003800200 */
.L_x_41638:
        /* <DEDUP_REMOVED lines=61> */
.L_x_41636:
[----:B------:R-:W-:Y:S05]  /*d780*/  BSYNC.RECONVERGENT B3 ;  /* 0x0000000000037941 */ /* 0x000fea0003800200 */
.L_x_41635:
        /* <DEDUP_REMOVED lines=10> */
.L_x_41634:
[----:B------:R-:W-:Y:S05]  /*d830*/  BSYNC.RECONVERGENT B2 ;  /* 0x0000000000027941 */ /* 0x000fea0003800200 */
.L_x_41633:
        /* <DEDUP_REMOVED lines=17> */
.L_x_41644:
        /* <DEDUP_REMOVED lines=13> */
.L_x_41646:
[----:B------:R-:W-:Y:S05]  /*da20*/  BSYNC.RECONVERGENT B4 ;  /* 0x0000000000047941 */ /* 0x000fea0003800200 */
.L_x_41645:
        /* <DEDUP_REMOVED lines=61> */
.L_x_41643:
[----:B------:R-:W-:Y:S05]  /*de00*/  BSYNC.RECONVERGENT B3 ;  /* 0x0000000000037941 */ /* 0x000fea0003800200 */
.L_x_41642:
        /* <DEDUP_REMOVED lines=11> */
.L_x_41641:
[----:B------:R-:W-:Y:S05]  /*dec0*/  BSYNC.RECONVERGENT B2 ;  /* 0x0000000000027941 */ /* 0x000fea0003800200 */
.L_x_41640:
        /* <DEDUP_REMOVED lines=17> */
.L_x_41651:
        /* <DEDUP_REMOVED lines=13> */
.L_x_41653:
[----:B------:R-:W-:Y:S05]  /*e0b0*/  BSYNC.RECONVERGENT B4 ;  /* 0x0000000000047941 */ /* 0x000fea0003800200 */
.L_x_41652:
        /* <DEDUP_REMOVED lines=61> */
.L_x_41650:
[----:B------:R-:W-:Y:S05]  /*e490*/  BSYNC.RECONVERGENT B3 ;  /* 0x0000000000037941 */ /* 0x000fea0003800200 */
.L_x_41649:
        /* <DEDUP_REMOVED lines=10> */
.L_x_41648:
[----:B------:R-:W-:Y:S05]  /*e540*/  BSYNC.RECONVERGENT B2 ;  /* 0x0000000000027941 */ /* 0x000fea0003800200 */
.L_x_41647:
        /* <DEDUP_REMOVED lines=17> */
.L_x_41658:
        /* <DEDUP_REMOVED lines=13> */
.L_x_41660:
[----:B------:R-:W-:Y:S05]  /*e730*/  BSYNC.RECONVERGENT B4 ;  /* 0x0000000000047941 */ /* 0x000fea0003800200 */
.L_x_41659:
        /* <DEDUP_REMOVED lines=61> */
.L_x_41657:
[----:B------:R-:W-:Y:S05]  /*eb10*/  BSYNC.RECONVERGENT B3 ;  /* 0x0000000000037941 */ /* 0x000fea0003800200 */
.L_x_41656:
        /* <DEDUP_REMOVED lines=11> */
.L_x_41655:
[----:B------:R-:W-:Y:S05]  /*ebd0*/  BSYNC.RECONVERGENT B2 ;  /* 0x0000000000027941 */ /* 0x000fea0003800200 */
.L_x_41654:
        /* <DEDUP_REMOVED lines=17> */
.L_x_41665:
        /* <DEDUP_REMOVED lines=13> */
.L_x_41667:
[----:B------:R-:W-:Y:S05]  /*edc0*/  BSYNC.RECONVERGENT B4 ;  /* 0x0000000000047941 */ /* 0x000fea0003800200 */
.L_x_41666:
        /* <DEDUP_REMOVED lines=61> */
.L_x_41664:
[----:B------:R-:W-:Y:S05]  /*f1a0*/  BSYNC.RECONVERGENT B3 ;  /* 0x0000000000037941 */ /* 0x000fea0003800200 */
.L_x_41663:
        /* <DEDUP_REMOVED lines=10> */
.L_x_41662:
[----:B------:R-:W-:Y:S05]  /*f250*/  BSYNC.RECONVERGENT B2 ;  /* 0x0000000000027941 */ /* 0x000fea0003800200 */
.L_x_41661:
        /* <DEDUP_REMOVED lines=17> */
.L_x_41672:
        /* <DEDUP_REMOVED lines=13> */
.L_x_41674:
[----:B------:R-:W-:Y:S05]  /*f440*/  BSYNC.RECONVERGENT B4 ;  /* 0x0000000000047941 */ /* 0x000fea0003800200 */
.L_x_41673:
        /* <DEDUP_REMOVED lines=61> */
.L_x_41671:
[----:B------:R-:W-:Y:S05]  /*f820*/  BSYNC.RECONVERGENT B3 ;  /* 0x0000000000037941 */ /* 0x000fea0003800200 */
.L_x_41670:
        /* <DEDUP_REMOVED lines=11> */
.L_x_41669:
[----:B------:R-:W-:Y:S05]  /*f8e0*/  BSYNC.RECONVERGENT B2 ;  /* 0x0000000000027941 */ /* 0x000fea0003800200 */
.L_x_41668:
        /* <DEDUP_REMOVED lines=17> */
.L_x_41679:
        /* <DEDUP_REMOVED lines=13> */
.L_x_41681:
[----:B------:R-:W-:Y:S05]  /*fad0*/  BSYNC.RECONVERGENT B4 ;  /* 0x0000000000047941 */ /* 0x000fea0003800200 */
.L_x_41680:
        /* <DEDUP_REMOVED lines=61> */
.L_x_41678:
[----:B------:R-:W-:Y:S05]  /*feb0*/  BSYNC.RECONVERGENT B3 ;  /* 0x0000000000037941 */ /* 0x000fea0003800200 */
.L_x_41677:
        /* <DEDUP_REMOVED lines=10> */
.L_x_41676:
[----:B------:R-:W-:Y:S05]  /*ff60*/  BSYNC.RECONVERGENT B2 ;  /* 0x0000000000027941 */ /* 0x000fea0003800200 */
.L_x_41675:
        /* <DEDUP_REMOVED lines=16> */
.L_x_41684:
        /* <DEDUP_REMOVED lines=13> */
.L_x_41686:
[----:B------:R-:W-:Y:S05]  /*10140*/  BSYNC.RECONVERGENT B3 ;  /* 0x0000000000037941 */ /* 0x000fea0003800200 */
.L_x_41685:
        /* <DEDUP_REMOVED lines=61> */
.L_x_41683:
[----:B------:R-:W-:Y:S05]  /*10520*/  BSYNC.RECONVERGENT B2 ;  /* 0x0000000000027941 */ /* 0x000fea0003800200 */
.L_x_41682:
        /* <DEDUP_REMOVED lines=11> */
.L_x_41627:
[----:B------:R-:W-:Y:S05]  /*105e0*/  BSYNC.RECONVERGENT B0 ;  /* 0x0000000000007941 */ /* 0x000fea0003800200 */
.L_x_41576:
        /* <DEDUP_REMOVED lines=27> */
.L_x_41688:
[----:B------:R-:W-:Y:S05]  /*107a0*/  BSYNC.RECONVERGENT B0 ;  /* 0x0000000000007941 */ /* 0x000fea0003800200 */
.L_x_41687:
[----:B------:R-:W-:Y:S01]  /*107b0*/  IADD3 R209, PT, PT, R209, 0x20, RZ ;  /* 0x00000020d1d17810 */ /* 0x000fe20007ffe0ff */
[----:B------:R-:W-:-:S07]  /*107c0*/  VIADD R208, R208, 0x20 ;  /* 0x00000020d0d07836 */ /* 0x000fce0000000000 */
.L_x_41575:
[----:B------:R-:W-:Y:S05]  /*107d0*/  BSYNC.RECONVERGENT B1 ;  /* 0x0000000000017941 */ /* 0x000fea0003800200 */
.L_x_41574:
        /* <DEDUP_REMOVED lines=38> */
.L_x_41697:
        /* <DEDUP_REMOVED lines=13> */
.L_x_41699:
[----:B------:R-:W-:Y:S05]  /*10b10*/  BSYNC.RECONVERGENT B4 ;  /* 0x0000000000047941 */ /* 0x000fea0003800200 */
.L_x_41698:
        /* <DEDUP_REMOVED lines=61> */
.L_x_41696:
[----:B------:R-:W-:Y:S05]  /*10ef0*/  BSYNC.RECONVERGENT B3 ;  /* 0x0000000000037941 */ /* 0x000fea0003800200 */
.L_x_41695:
        /* <DEDUP_REMOVED lines=10> */
.L_x_41694:
[----:B------:R-:W-:Y:S05]  /*10fa0*/  BSYNC.RECONVERGENT B2 ;  /* 0x0000000000027941 */ /* 0x000fea0003800200 */
.L_x_41693:
        /* <DEDUP_REMOVED lines=17> */
.L_x_41704:
        /* <DEDUP_REMOVED lines=13> */
.L_x_41706:
[----:B------:R-:W-:Y:S05]  /*11190*/  BSYNC.RECONVERGENT B4 ;  /* 0x0000000000047941 */ /* 0x000fea0003800200 */
.L_x_41705:
        /* <DEDUP_REMOVED lines=61> */
.L_x_41703:
[----:B------:R-:W-:Y:S05]  /*11570*/  BSYNC.RECONVERGENT B3 ;  /* 0x0000000000037941 */ /* 0x000fea0003800200 */
.L_x_41702:
        /* <DEDUP_REMOVED lines=11> */
.L_x_41701:
[----:B------:R-:W-:Y:S05]  /*11630*/  BSYNC.RECONVERGENT B2 ;  /* 0x0000000000027941 */ /* 0x000fea0003800200 */
.L_x_41700:
        /* <DEDUP_REMOVED lines=17> */
.L_x_41711:
        /* <DEDUP_REMOVED lines=13> */
.L_x_41713:
[----:B------:R-:W-:Y:S05]  /*11820*/  BSYNC.RECONVERGENT B4 ;  /* 0x0000000000047941 */ /* 0x000fea0003800200 */
.L_x_41712:
        /* <DEDUP_REMOVED lines=61> */
.L_x_41710:
[----:B------:R-:W-:Y:S05]  /*11c00*/  BSYNC.RECONVERGENT B3 ;  /* 0x0000000000037941 */ /* 0x000fea0003800200 */
.L_x_41709:
        /* <DEDUP_REMOVED lines=10> */
.L_x_41708:
[----:B------:R-:W-:Y:S05]  /*11cb0*/  BSYNC.RECONVERGENT B2 ;  /* 0x0000000000027941 */ /* 0x000fea0003800200 */
.L_x_41707:
        /* <DEDUP_REMOVED lines=17> */
.L_x_41718:
        /* <DEDUP_REMOVED lines=13> */
.L_x_41720:
[----:B------:R-:W-:Y:S05]  /*11ea0*/  BSYNC.RECONVERGENT B4 ;  /* 0x0000000000047941 */ /* 0x000fea0003800200 */
.L_x_41719:
        /* <DEDUP_REMOVED lines=61> */
.L_x_41717:
[----:B------:R-:W-:Y:S05]  /*12280*/  BSYNC.RECONVERGENT B3 ;  /* 0x0000000000037941 */ /* 0x000fea0003800200 */
.L_x_41716:
        /* <DEDUP_REMOVED lines=11> */
.L_x_41715:
[----:B------:R-:W-:Y:S05]  /*12340*/  BSYNC.RECONVERGENT B2 ;  /* 0x0000000000027941 */ /* 0x000fea0003800200 */
.L_x_41714:
        /* <DEDUP_REMOVED lines=17> */
.L_x_41725:
        /* <DEDUP_REMOVED lines=13> */
.L_x_41727:
[----:B------:R-:W-:Y:S05]  /*12530*/  BSYNC.RECONVERGENT B4 ;  /* 0x0000000000047941 */ /* 0x000fea0003800200 */
.L_x_41726:
        /* <DEDUP_REMOVED lines=61> */
.L_x_41724:
[----:B------:R-:W-:Y:S05]  /*12910*/  BSYNC.RECONVERGENT B3 ;  /* 0x0000000000037941 */ /* 0x000fea0003800200 */
.L_x_41723:
        /* <DEDUP_REMOVED lines=10> */
.L_x_41722:
[----:B------:R-:W-:Y:S05]  /*129c0*/  BSYNC.RECONVERGENT B2 ;  /* 0x0000000000027941 */ /* 0x000fea0003800200 */
.L_x_41721:
        /* <DEDUP_REMOVED lines=17> */
.L_x_41732:
        /* <DEDUP_REMOVED lines=13> */
.L_x_41734:
[----:B------:R-:W-:Y:S05]  /*12bb0*/  BSYNC.RECONVERGENT B4 ;  /* 0x0000000000047941 */ /* 0x000fea0003800200 */
.L_x_41733:
        /* <DEDUP_REMOVED lines=61> */
.L_x_41731:
[----:B------:R-:W-:Y:S05]  /*12f90*/  BSYNC.RECONVERGENT B3 ;  /* 0x0000000000037941 */ /* 0x000fea0003800200 */
.L_x_41730:
        /* <DEDUP_REMOVED lines=11> */
.L_x_41729:
[----:B------:R-:W-:Y:S05]  /*13050*/  BSYNC.RECONVERGENT B2 ;  /* 0x0000000000027941 */ /* 0x000fea0003800200 */
.L_x_41728:
        /* <DEDUP_REMOVED lines=17> */
.L_x_41739:
        /* <DEDUP_REMOVED lines=13> */
.L_x_41741:
[----:B------:R-:W-:Y:S05]  /*13240*/  BSYNC.RECONVERGENT B4 ;  /* 0x0000000000047941 */ /* 0x000fea0003800200 */
.L_x_41740:
        /* <DEDUP_REMOVED lines=59> */
[----:B------:R-:W-:Y:S01]  /*13600*/  MOV R4, R216 ;  /* 0x000000d800047202 */ /* 0x000fe20000000f00 */
[----:B------:R-:W-:-:S07]  /*13610*/  IMAD.MOV.U32 R216, RZ, RZ, R150 ;  /* 0x000000ffffd87224 */ /* 0x000fce00078e0096 */
.L_x_41738:
[----:B------:R-:W-:Y:S05]  /*13620*/  BSYNC.RECONVERGENT B3 ;  /* 0x0000000000037941 */ /* 0x000fea0003800200 */
.L_x_41737:
[----:B------:R-:W-:Y:S01]  /*13630*/  I2FP.F32.U32 R4, R4 ;  /* 0x0000000400047245 */ /* 0x000fe20000201000 */
[----:B------:R-:W-:-:S04]  /*13640*/  IMAD.MOV.U32 R18, RZ, RZ, 0x2f800000 ;  /* 0x2f800000ff127424 */ /* 0x000fc800078e00ff */
[----:B------:R-:W-:-:S05]  /*13650*/  FFMA.FTZ R4, R4, R18, 1.1641532182693481445e-10 ;  /* 0x2f00000004047423 */ /* 0x000fca0000010012 */
[----:B------:R-:W-:Y:S02]  /*13660*/  FSETP.GTU.FTZ.AND P2, PT, R4, UR8, PT ;  /* 0x0000000804007c0b */ /* 0x000fe4000bf5c000 */
[----:B------:R-:W-:-:S05]  /*13670*/  SHF.L.U32 R4, R119, 0x10, RZ ;  /* 0x0000001077047819 */ /* 0x000fca00000006ff */
[----:B------:R-:W-:-:S04]  /*13680*/  FMUL.FTZ R4, R4, UR11 ;  /* 0x0000000b04047c20 */ /* 0x000fc80008410000 */
[----:B------:R-:W-:-:S05]  /*13690*/  FMUL.FTZ R4, R4, UR10 ;  /* 0x0000000a04047c20 */ /* 0x000fca0008410000 */
[----:B------:R-:W-:Y:S02]  /*136a0*/  FSEL R18, R4, RZ, !P2 ;  /* 0x000000ff04127208 */ /* 0x000fe40005000000 */
[----:B------:R-:W-:-:S03]  /*136b0*/  SEL R4, RZ, 0x1, P2 ;  /* 0x00000001ff047807 */ /* 0x000fc60001000000 */
[----:B------:R-:W-:-:S07]  /*136c0*/  FFMA.FTZ R150, R18, R42, R126 ;  /* 0x0000002a12967223 */ /* 0x000fce000001007e */
.L_x_41736:
[----:B------:R-:W-:Y:S05]  /*136d0*/  BSYNC.RECONVERGENT B2 ;  /* 0x0000000000027941 */ /* 0x000fea0003800200 */
.L_x_41735:
        /* <DEDUP_REMOVED lines=16> */
.L_x_41745:
        /* <DEDUP_REMOVED lines=13> */
.L_x_41747:
[----:B------:R-:W-:Y:S05]  /*138b0*/  BSYNC.RECONVERGENT B3 ;  /* 0x0000000000037941 */ /* 0x000fea0003800200 */
.L_x_41746:
        /* <DEDUP_REMOVED lines=61> */
.L_x_41744:
[----:B------:R-:W-:Y:S05]  /*13c90*/  BSYNC.RECONVERGENT B2 ;  /* 0x0000000000027941 */ /* 0x000fea0003800200 */
.L_x_41743:
        /* <DEDUP_REMOVED lines=12> */
.L_x_41692:
[----:B------:R-:W-:Y:S01]  /*13d60*/  BSSY.RECONVERGENT B2, `(.L_x_41748) ;  /* 0x000006b000027945 */ /* 0x000fe20003800200 */
[----:B--2---:R-:W-:Y:S01]  /*13d70*/  HFMA2 R144, -RZ, RZ, 0, 0 ;  /* 0x00000000ff907431 */ /* 0x004fe200000001ff */
        /* <DEDUP_REMOVED lines=19> */
.L_x_41752:
        /* <DEDUP_REMOVED lines=13> */
.L_x_41754:
[----:B------:R-:W-:Y:S05]  /*13f80*/  BSYNC.RECONVERGENT B4 ;  /* 0x0000000000047941 */ /* 0x000fea0003800200 */
.L_x_41753:
        /* <DEDUP_REMOVED lines=61> */
.L_x_41751:
[----:B------:R-:W-:Y:S05]  /*14360*/  BSYNC.RECONVERGENT B3 ;  /* 0x0000000000037941 */ /* 0x000fea0003800200 */
.L_x_41750:
        /* <DEDUP_REMOVED lines=10> */
.L_x_41749:
[----:B------:R-:W-:Y:S05]  /*14410*/  BSYNC.RECONVERGENT B2 ;  /* 0x0000000000027941 */ /* 0x000fea0003800200 */
.L_x_41748:
        /* <DEDUP_REMOVED lines=17> */
.L_x_41759:
        /* <DEDUP_REMOVED lines=13> */
.L_x_41761:
[----:B------:R-:W-:Y:S05]  /*14600*/  BSYNC.RECONVERGENT B4 ;  /* 0x0000000000047941 */ /* 0x000fea0003800200 */
.L_x_41760:
        /* <DEDUP_REMOVED lines=61> */
.L_x_41758:
[----:B------:R-:W-:Y:S05]  /*149e0*/  BSYNC.RECONVERGENT B3 ;  /* 0x0000000000037941 */ /* 0x000fea0003800200 */
.L_x_41757:
        /* <DEDUP_REMOVED lines=11> */
.L_x_41756:
[----:B------:R-:W-:Y:S05]  /*14aa0*/  BSYNC.RECONVERGENT B2 ;  /* 0x0000000000027941 */ /* 0x000fea0003800200 */
.L_x_41755:
        /* <DEDUP_REMOVED lines=17> */
.L_x_41766:
        /* <DEDUP_REMOVED lines=13> */
.L_x_41768:
[----:B------:R-:W-:Y:S05]  /*14c90*/  BSYNC.RECONVERGENT B4 ;  /* 0x0000000000047941 */ /* 0x000fea0003800200 */
.L_x_41767:
        /* <DEDUP_REMOVED lines=61> */
.L_x_41765:
[----:B------:R-:W-:Y:S05]  /*15070*/  BSYNC.RECONVERGENT B3 ;  /* 0x0000000000037941 */ /* 0x000fea0003800200 */
.L_x_41764:
        /* <DEDUP_REMOVED lines=10> */
.L_x_41763:
[----:B------:R-:W-:Y:S05]  /*15120*/  BSYNC.RECONVERGENT B2 ;  /* 0x0000000000027941 */ /* 0x000fea0003800200 */
.L_x_41762:
        /* <DEDUP_REMOVED lines=17> */
.L_x_41773:
        /* <DEDUP_REMOVED lines=13> */
.L_x_41775:
[----:B------:R-:W-:Y:S05]  /*15310*/  BSYNC.RECONVERGENT B4 ;  /* 0x0000000000047941 */ /* 0x000fea0003800200 */
.L_x_41774:
        /* <DEDUP_REMOVED lines=61> */
.L_x_41772:
[----:B------:R-:W-:Y:S05]  /*156f0*/  BSYNC.RECONVERGENT B3 ;  /* 0x0000000000037941 */ /* 0x000fea0003800200 */
.L_x_41771:
        /* <DEDUP_REMOVED lines=11> */
.L_x_41770:
[----:B------:R-:W-:Y:S05]  /*157b0*/  BSYNC.RECONVERGENT B2 ;  /* 0x0000000000027941 */ /* 0x000fea0003800200 */
.L_x_41769:
        /* <DEDUP_REMOVED lines=17> */
.L_x_41780:
        /* <DEDUP_REMOVED lines=13> */
.L_x_41782:
[----:B------:R-:W-:Y:S05]  /*159a0*/  BSYNC.RECONVERGENT B4 ;  /* 0x0000000000047941 */ /* 0x000fea0003800200 */
.L_x_41781:
        /* <DEDUP_REMOVED lines=61> */
.L_x_41779:
[----:B------:R-:W-:Y:S05]  /*15d80*/  BSYNC.RECONVERGENT B3 ;  /* 0x0000000000037941 */ /* 0x000fea0003800200 */
.L_x_41778:
        /* <DEDUP_REMOVED lines=10> */
.L_x_41777:
[----:B------:R-:W-:Y:S05]  /*15e30*/  BSYNC.RECONVERGENT B2 ;  /* 0x0000000000027941 */ /* 0x000fea0003800200 */
.L_x_41776:
        /* <DEDUP_REMOVED lines=17> */
.L_x_41787:
        /* <DEDUP_REMOVED lines=13> */
.L_x_41789:
[----:B------:R-:W-:Y:S05]  /*16020*/  BSYNC.RECONVERGENT B4 ;  /* 0x0000000000047941 */ /* 0x000fea0003800200 */
.L_x_41788:
        /* <DEDUP_REMOVED lines=61> */
.L_x_41786:
[----:B------:R-:W-:Y:S05]  /*16400*/  BSYNC.RECONVERGENT B3 ;  /* 0x0000000000037941 */ /* 0x000fea0003800200 */
.L_x_41785:
        /* <DEDUP_REMOVED lines=11> */
.L_x_41784:
[----:B------:R-:W-:Y:S05]  /*164c0*/  BSYNC.RECONVERGENT B2 ;  /* 0x0000000000027941 */ /* 0x000fea0003800200 */
.L_x_41783:
        /* <DEDUP_REMOVED lines=17> */
.L_x_41794:
        /* <DEDUP_REMOVED lines=13> */
.L_x_41796:
[----:B------:R-:W-:Y:S05]  /*166b0*/  BSYNC.RECONVERGENT B4 ;  /* 0x0000000000047941 */ /* 0x000fea0003800200 */
.L_x_41795:
        /* <DEDUP_REMOVED lines=61> */
.L_x_41793:
[----:B------:R-:W-:Y:S05]  /*16a90*/  BSYNC.RECONVERGENT B3 ;  /* 0x0000000000037941 */ /* 0x000fea0003800200 */
.L_x_41792:
        /* <DEDUP_REMOVED lines=10> */
.L_x_41791:
[----:B------:R-:W-:Y:S05]  /*16b40*/  BSYNC.RECONVERGENT B2 ;  /* 0x0000000000027941 */ /* 0x000fea0003800200 */
.L_x_41790:
        /* <DEDUP_REMOVED lines=16> */
.L_x_41799:
        /* <DEDUP_REMOVED lines=13> */
.L_x_41801:
[----:B------:R-:W-:Y:S05]  /*16d20*/  BSYNC.RECONVERGENT B3 ;  /* 0x0000000000037941 */ /* 0x000fea0003800200 */
.L_x_41800:
        /* <DEDUP_REMOVED lines=61> */
.L_x_41798:
[----:B------:R-:W-:Y:S05]  /*17100*/  BSYNC.RECONVERGENT B2 ;  /* 0x0000000000027941 */ /* 0x000fea0003800200 */
.L_x_41797:
        /* <DEDUP_REMOVED lines=11> */
.L_x_41742:
[----:B------:R-:W-:Y:S05]  /*171c0*/  BSYNC.RECONVERGENT B0 ;  /* 0x0000000000007941 */ /* 0x000fea0003800200 */
.L_x_41691:
        /* <DEDUP_REMOVED lines=27> */
.L_x_41803:
[----:B------:R-:W-:Y:S05]  /*17380*/  BSYNC.RECONVERGENT B0 ;  /* 0x0000000000007941 */ /* 0x000fea0003800200 */
.L_x_41802:
[----:B------:R-:W-:Y:S01]  /*17390*/  IADD3 R209, PT, PT, R209, 0x20, RZ ;  /* 0x00000020d1d17810 */ /* 0x000fe20007ffe0ff */
[----:B------:R-:W-:-:S07]  /*173a0*/  VIADD R208, R208, 0x20 ;  /* 0x00000020d0d07836 */ /* 0x000fce0000000000 */
.L_x_41690:
[----:B------:R-:W-:Y:S05]  /*173b0*/  BSYNC.RECONVERGENT B1 ;  /* 0x0000000000017941 */ /* 0x000fea0003800200 */
.L_x_41689:
        /* <DEDUP_REMOVED lines=18> */
[----:B01----:R-:W-:Y:S01]  /*174e0*/  MOV R216, R12 ;  /* 0x0000000c00d87202 */ /* 0x003fe20000000f00 */
        /* <DEDUP_REMOVED lines=19> */
.L_x_41812:
        /* <DEDUP_REMOVED lines=13> */
.L_x_41814:
[----:B------:R-:W-:Y:S05]  /*176f0*/  BSYNC.RECONVERGENT B4 ;  /* 0x0000000000047941 */ /* 0x000fea0003800200 */
.L_x_41813:
        /* <DEDUP_REMOVED lines=61> */
.L_x_41811:
[----:B------:R-:W-:Y:S05]  /*17ad0*/  BSYNC.RECONVERGENT B3 ;  /* 0x0000000000037941 */ /* 0x000fea0003800200 */
.L_x_41810:
        /* <DEDUP_REMOVED lines=10> */
.L_x_41809:
[----:B------:R-:W-:Y:S05]  /*17b80*/  BSYNC.RECONVERGENT B2 ;  /* 0x0000000000027941 */ /* 0x000fea0003800200 */
.L_x_41808:
        /* <DEDUP_REMOVED lines=17> */
.L_x_41819:
        /* <DEDUP_REMOVED lines=13> */
.L_x_41821:
[----:B------:R-:W-:Y:S05]  /*17d70*/  BSYNC.RECONVERGENT B4 ;  /* 0x0000000000047941 */ /* 0x000fea0003800200 */
.L_x_41820:
        /* <DEDUP_REMOVED lines=61> */
.L_x_41818:
[----:B------:R-:W-:Y:S05]  /*18150*/  BSYNC.RECONVERGENT B3 ;  /* 0x0000000000037941 */ /* 0x000fea0003800200 */
.L_x_41817:
        /* <DEDUP_REMOVED lines=11> */
.L_x_41816:
[----:B------:R-:W-:Y:S05]  /*18210*/  BSYNC.RECONVERGENT B2 ;  /* 0x0000000000027941 */ /* 0x000fea0003800200 */
.L_x_41815:
        /* <DEDUP_REMOVED lines=17> */
.L_x_41826:
        /* <DEDUP_REMOVED lines=13> */
.L_x_41828:
[----:B------:R-:W-:Y:S05]  /*18400*/  BSYNC.RECONVERGENT B4 ;  /* 0x0000000000047941 */ /* 0x000fea0003800200 */
.L_x_41827:
        /* <DEDUP_REMOVED lines=61> */
.L_x_41825:
[----:B------:R-:W-:Y:S05]  /*187e0*/  BSYNC.RECONVERGENT B3 ;  /* 0x0000000000037941 */ /* 0x000fea0003800200 */
.L_x_41824:
        /* <DEDUP_REMOVED lines=10> */
.L_x_41823:
[----:B------:R-:W-:Y:S05]  /*18890*/  BSYNC.RECONVERGENT B2 ;  /* 0x0000000000027941 */ /* 0x000fea0003800200 */
.L_x_41822:
        /* <DEDUP_REMOVED lines=17> */
.L_x_41833:
        /* <DEDUP_REMOVED lines=13> */
.L_x_41835:
[----:B------:R-:W-:Y:S05]  /*18a80*/  BSYNC.RECONVERGENT B4 ;  /* 0x0000000000047941 */ /* 0x000fea0003800200 */
.L_x_41834:
        /* <DEDUP_REMOVED lines=61> */
.L_x_41832:
[----:B------:R-:W-:Y:S05]  /*18e60*/  BSYNC.RECONVERGENT B3 ;  /* 0x0000000000037941 */ /* 0x000fea0003800200 */
.L_x_41831:
        /* <DEDUP_REMOVED lines=11> */
.L_x_41830:
[----:B------:R-:W-:Y:S05]  /*18f20*/  BSYNC.RECONVERGENT B2 ;  /* 0x0000000000027941 */ /* 0x000fea0003800200 */
.L_x_41829:
        /* <DEDUP_REMOVED lines=17> */
.L_x_41840:
        /* <DEDUP_REMOVED lines=13> */
.L_x_41842:
[----:B------:R-:W-:Y:S05]  /*19110*/  BSYNC.RECONVERGENT B4 ;  /* 0x0000000000047941 */ /* 0x000fea0003800200 */
.L_x_41841:
        /* <DEDUP_REMOVED lines=61> */
.L_x_41839:
[----:B------:R-:W-:Y:S05]  /*194f0*/  BSYNC.RECONVERGENT B3 ;  /* 0x0000000000037941 */ /* 0x000fea0003800200 */
.L_x_41838:
        /* <DEDUP_REMOVED lines=10> */
.L_x_41837:
[----:B------:R-:W-:Y:S05]  /*195a0*/  BSYNC.RECONVERGENT B2 ;  /* 0x0000000000027941 */ /* 0x000fea0003800200 */
.L_x_41836:
        /* <DEDUP_REMOVED lines=17> */
.L_x_41847:
        /* <DEDUP_REMOVED lines=13> */
.L_x_41849:
[----:B------:R-:W-:Y:S05]  /*19790*/  BSYNC.RECONVERGENT B4 ;  /* 0x0000000000047941 */ /* 0x000fea0003800200 */
.L_x_41848:
        /* <DEDUP_REMOVED lines=61> */
.L_x_41846:
[----:B------:R-:W-:Y:S05]  /*19b70*/  BSYNC.RECONVERGENT B3 ;  /* 0x0000000000037941 */ /* 0x000fea0003800200 */
.L_x_41845:
        /* <DEDUP_REMOVED lines=11> */
.L_x_41844:
[----:B------:R-:W-:Y:S05]  /*19c30*/  BSYNC.RECONVERGENT B2 ;  /* 0x0000000000027941 */ /* 0x000fea0003800200 */
.L_x_41843:
        /* <DEDUP_REMOVED lines=17> */
.L_x_41854:
        /* <DEDUP_REMOVED lines=13> */
.L_x_41856:
[----:B------:R-:W-:Y:S05]  /*19e20*/  BSYNC.RECONVERGENT B4 ;  /* 0x0000000000047941 */ /* 0x000fea0003800200 */
.L_x_41855:
        /* <DEDUP_REMOVED lines=61> */
.L_x_41853:
[----:B------:R-:W-:Y:S05]  /*1a200*/  BSYNC.RECONVERGENT B3 ;  /* 0x0000000000037941 */ /* 0x000fea0003800200 */
.L_x_41852:
        /* <DEDUP_REMOVED lines=10> */
.L_x_41851:
[----:B------:R-:W-:Y:S05]  /*1a2b0*/  BSYNC.RECONVERGENT B2 ;  /* 0x0000000000027941 */ /* 0x000fea0003800200 */
.L_x_41850:
        /* <DEDUP_REMOVED lines=16> */
.L_x_41860:
        /* <DEDUP_REMOVED lines=13> */
.L_x_41862:
[----:B------:R-:W-:Y:S05]  /*1a490*/  BSYNC.RECONVERGENT B3 ;  /* 0x0000000000037941 */ /* 0x000fea0003800200 */
.L_x_41861:
        /* <DEDUP_REMOVED lines=61> */
.L_x_41859:
[----:B------:R-:W-:Y:S05]  /*1a870*/  BSYNC.RECONVERGENT B2 ;  /* 0x0000000000027941 */ /* 0x000fea0003800200 */
.L_x_41858:
        /* <DEDUP_REMOVED lines=12> */
.L_x_41807:
        /* <DEDUP_REMOVED lines=21> */
.L_x_41867:
        /* <DEDUP_REMOVED lines=13> */
.L_x_41869:
[----:B------:R-:W-:Y:S05]  /*1ab60*/  BSYNC.RECONVERGENT B4 ;  /* 0x0000000000047941 */ /* 0x000fea0003800200 */
.L_x_41868:
        /* <DEDUP_REMOVED lines=61> */
.L_x_41866:
[----:B------:R-:W-:Y:S05]  /*1af40*/  BSYNC.RECONVERGENT B3 ;  /* 0x0000000000037941 */ /* 0x000fea0003800200 */
.L_x_41865:
        /* <DEDUP_REMOVED lines=10> */
.L_x_41864:
[----:B------:R-:W-:Y:S05]  /*1aff0*/  BSYNC.RECONVERGENT B2 ;  /* 0x0000000000027941 */ /* 0x000fea0003800200 */
.L_x_41863:
        /* <DEDUP_REMOVED lines=17> */
.L_x_41874:
        /* <DEDUP_REMOVED lines=13> */
.L_x_41876:
[----:B------:R-:W-:Y:S05]  /*1b1e0*/  BSYNC.RECONVERGENT B4 ;  /* 0x0000000000047941 */ /* 0x000fea0003800200 */
.L_x_41875:
        /* <DEDUP_REMOVED lines=61> */
.L_x_41873:
[----:B------:R-:W-:Y:S05]  /*1b5c0*/  BSYNC.RECONVERGENT B3 ;  /* 0x0000000000037941 */ /* 0x000fea0003800200 */
.L_x_41872:
        /* <DEDUP_REMOVED lines=11> */
.L_x_41871:
[----:B------:R-:W-:Y:S05]  /*1b680*/  BSYNC.RECONVERGENT B2 ;  /* 0x0000000000027941 */ /* 0x000fea0003800200 */
.L_x_41870:
        /* <DEDUP_REMOVED lines=17> */
.L_x_41881:
        /* <DEDUP_REMOVED lines=13> */
.L_x_41883:
[----:B------:R-:W-:Y:S05]  /*1b870*/  BSYNC.RECONVERGENT B4 ;  /* 0x0000000000047941 */ /* 0x000fea0003800200 */
.L_x_41882:
        /* <DEDUP_REMOVED lines=61> */
.L_x_41880:
[----:B------:R-:W-:Y:S05]  /*1bc50*/  BSYNC.RECONVERGENT B3 ;  /* 0x0000000000037941 */ /* 0x000fea0003800200 */
.L_x_41879:
        /* <DEDUP_REMOVED lines=10> */
.L_x_41878:
[----:B------:R-:W-:Y:S05]  /*1bd00*/  BSYNC.RECONVERGENT B2 ;  /* 0x0000000000027941 */ /* 0x000fea0003800200 */
.L_x_41877:
        /* <DEDUP_REMOVED lines=17> */
.L_x_41888:
        /* <DEDUP_REMOVED lines=13> */
.L_x_41890:
[----:B------:R-:W-:Y:S05]  /*1bef0*/  BSYNC.RECONVERGENT B4 ;  /* 0x0000000000047941 */ /* 0x000fea0003800200 */
.L_x_41889:
        /* <DEDUP_REMOVED lines=61> */
.L_x_41887:
[----:B------:R-:W-:Y:S05]  /*1c2d0*/  BSYNC.RECONVERGENT B3 ;  /* 0x0000000000037941 */ /* 0x000fea0003800200 */
.L_x_41886:
        /* <DEDUP_REMOVED lines=11> */
.L_x_41885:
[----:B------:R-:W-:Y:S05]  /*1c390*/  BSYNC.RECONVERGENT B2 ;  /* 0x0000000000027941 */ /* 0x000fea0003800200 */
.L_x_41884:
        /* <DEDUP_REMOVED lines=17> */
.L_x_41895:
        /* <DEDUP_REMOVED lines=13> */
.L_x_41897:
[----:B------:R-:W-:Y:S05]  /*1c580*/  BSYNC.RECONVERGENT B4 ;  /* 0x0000000000047941 */ /* 0x000fea0003800200 */
.L_x_41896:
        /* <DEDUP_REMOVED lines=61> */
.L_x_41894:
[----:B------:R-:W-:Y:S05]  /*1c960*/  BSYNC.RECONVERGENT B3 ;  /* 0x0000000000037941 */ /* 0x000fea0003800200 */
.L_x_41893:
        /* <DEDUP_REMOVED lines=10> */
.L_x_41892:
[----:B------:R-:W-:Y:S05]  /*1ca10*/  BSYNC.RECONVERGENT B2 ;  /* 0x0000000000027941 */ /* 0x000fea0003800200 */
.L_x_41891:
        /* <DEDUP_REMOVED lines=17> */
.L_x_41902:
        /* <DEDUP_REMOVED lines=13> */
.L_x_41904:
[----:B------:R-:W-:Y:S05]  /*1cc00*/  BSYNC.RECONVERGENT B4 ;  /* 0x0000000000047941 */ /* 0x000fea0003800200 */
.L_x_41903:
        /* <DEDUP_REMOVED lines=61> */
.L_x_41901:
[----:B------:R-:W-:Y:S05]  /*1cfe0*/  BSYNC.RECONVERGENT B3 ;  /* 0x0000000000037941 */ /* 0x000fea0003800200 */
.L_x_41900:
        /* <DEDUP_REMOVED lines=11> */
.L_x_41899:
[----:B------:R-:W-:Y:S05]  /*1d0a0*/  BSYNC.RECONVERGENT B2 ;  /* 0x0000000000027941 */ /* 0x000fea0003800200 */
.L_x_41898:
        /* <DEDUP_REMOVED lines=17> */
.L_x_41909:
        /* <DEDUP_REMOVED lines=13> */
.L_x_41911:
[----:B------:R-:W-:Y:S05]  /*1d290*/  BSYNC.RECONVERGENT B4 ;  /* 0x0000000000047941 */ /* 0x000fea0003800200 */
.L_x_41910:
        /* <DEDUP_REMOVED lines=61> */
.L_x_41908:
[----:B------:R-:W-:Y:S05]  /*1d670*/  BSYNC.RECONVERGENT B3 ;  /* 0x0000000000037941 */ /* 0x000fea0003800200 */
.L_x_41907:
        /* <DEDUP_REMOVED lines=10> */
.L_x_41906:
[----:B------:R-:W-:Y:S05]  /*1d720*/  BSYNC.RECONVERGENT B2 ;  /* 0x0000000000027941 */ /* 0x000fea0003800200 */
.L_x_41905:
        /* <DEDUP_REMOVED lines=16> */
.L_x_41914:
        /* <DEDUP_REMOVED lines=13> */
.L_x_41916:
[----:B------:R-:W-:Y:S05]  /*1d900*/  BSYNC.RECONVERGENT B3 ;  /* 0x0000000000037941 */ /* 0x000fea0003800200 */
.L_x_41915:
        /* <DEDUP_REMOVED lines=61> */
.L_x_41913:
[----:B------:R-:W-:Y:S05]  /*1dce0*/  BSYNC.RECONVERGENT B2 ;  /* 0x0000000000027941 */ /* 0x000fea0003800200 */
.L_x_41912:
        /* <DEDUP_REMOVED lines=11> */
.L_x_41857:
[----:B------:R-:W-:Y:S05]  /*1dda0*/  BSYNC.RECONVERGENT B0 ;  /* 0x0000000000007941 */ /* 0x000fea0003800200 */
.L_x_41806:
        /* <DEDUP_REMOVED lines=27> */
.L_x_41918:
[----:B------:R-:W-:Y:S05]  /*1df60*/  BSYNC.RECONVERGENT B0 ;  /* 0x0000000000007941 */ /* 0x000fea0003800200 */
.L_x_41917:
[----:B------:R-:W-:Y:S01]  /*1df70*/  IADD3 R209, PT, PT, R209, 0x20, RZ ;  /* 0x00000020d1d17810 */ /* 0x000fe20007ffe0ff */
[----:B------:R-:W-:-:S07]  /*1df80*/  VIADD R208, R208, 0x20 ;  /* 0x00000020d0d07836 */ /* 0x000fce0000000000 */
.L_x_41805:
[----:B------:R-:W-:Y:S05]  /*1df90*/  BSYNC.RECONVERGENT B1 ;  /* 0x0000000000017941 */ /* 0x000fea0003800200 */
.L_x_41804:
        /* <DEDUP_REMOVED lines=38> */
.L_x_41927:
        /* <DEDUP_REMOVED lines=13> */
.L_x_41929:
[----:B------:R-:W-:Y:S05]  /*1e2d0*/  BSYNC.RECONVERGENT B4 ;  /* 0x0000000000047941 */ /* 0x000fea0003800200 */
.L_x_41928:
        /* <DEDUP_REMOVED lines=61> */
.L_x_41926:
[----:B------:R-:W-:Y:S05]  /*1e6b0*/  BSYNC.RECONVERGENT B3 ;  /* 0x0000000000037941 */ /* 0x000fea0003800200 */
.L_x_41925:
        /* <DEDUP_REMOVED lines=10> */
.L_x_41924:
[----:B------:R-:W-:Y:S05]  /*1e760*/  BSYNC.RECONVERGENT B2 ;  /* 0x0000000000027941 */ /* 0x000fea0003800200 */
.L_x_41923:
        /* <DEDUP_REMOVED lines=17> */
.L_x_41934:
        /* <DEDUP_REMOVED lines=13> */
.L_x_41936:
[----:B------:R-:W-:Y:S05]  /*1e950*/  BSYNC.RECONVERGENT B4 ;  /* 0x0000000000047941 */ /* 0x000fea0003800200 */
.L_x_41935:
        /* <DEDUP_REMOVED lines=61> */
.L_x_41933:
[----:B------:R-:W-:Y:S05]  /*1ed30*/  BSYNC.RECONVERGENT B3 ;  /* 0x0000000000037941 */ /* 0x000fea0003800200 */
.L_x_41932:
        /* <DEDUP_REMOVED lines=11> */
.L_x_41931:
[----:B------:R-:W-:Y:S05]  /*1edf0*/  BSYNC.RECONVERGENT B2 ;  /* 0x0000000000027941 */ /* 0x000fea0003800200 */
.L_x_41930:
        /* <DEDUP_REMOVED lines=17> */
.L_x_41941:
        /* <DEDUP_REMOVED lines=13> */
.L_x_41943:
[----:B------:R-:W-:Y:S05]  /*1efe0*/  BSYNC.RECONVERGENT B4 ;  /* 0x0000000000047941 */ /* 0x000fea0003800200 */
.L_x_41942:
        /* <DEDUP_REMOVED lines=61> */
.L_x_41940:
[----:B------:R-:W-:Y:S05]  /*1f3c0*/  BSYNC.RECONVERGENT B3 ;  /* 0x0000000000037941 */ /* 0x000fea0003800200 */
.L_x_41939:
        /* <DEDUP_REMOVED lines=10> */
.L_x_41938:
[----:B------:R-:W-:Y:S05]  /*1f470*/  BSYNC.RECONVERGENT B2 ;  /* 0x0000000000027941 */ /* 0x000fea0003800200 */
.L_x_41937:
        /* <DEDUP_REMOVED lines=17> */
.L_x_41948:
        /* <DEDUP_REMOVED lines=13> */
.L_x_41950:
[----:B------:R-:W-:Y:S05]  /*1f660*/  BSYNC.RECONVERGENT B4 ;  /* 0x0000000000047941 */ /* 0x000fea0003800200 */
.L_x_41949:
        /* <DEDUP_REMOVED lines=61> */
.L_x_41947:
[----:B------:R-:W-:Y:S05]  /*1fa40*/  BSYNC.RECONVERGENT B3 ;  /* 0x0000000000037941 */ /* 0x000fea0003800200 */
.L_x_41946:
        /* <DEDUP_REMOVED lines=11> */
.L_x_41945:
[----:B------:R-:W-:Y:S05]  /*1fb00*/  BSYNC.RECONVERGENT B2 ;  /* 0x0000000000027941 */ /* 0x000fea0003800200 */
.L_x_41944:
        /* <DEDUP_REMOVED lines=17> */
.L_x_41955:
        /* <DEDUP_REMOVED lines=13> */
.L_x_41957:
[----:B------:R-:W-:Y:S05]  /*1fcf0*/  BSYNC.RECONVERGENT B4 ;  /* 0x0000000000047941 */ /* 0x000fea0003800200 */
.L_x_41956:
        /* <DEDUP_REMOVED lines=61> */
.L_x_41954:
[----:B------:R-:W-:Y:S05]  /*200d0*/  BSYNC.RECONVERGENT B3 ;  /* 0x0000000000037941 */ /* 0x000fea0003800200 */
.L_x_41953:
        /* <DEDUP_REMOVED lines=10> */
.L_x_41952:
[----:B------:R-:W-:Y:S05]  /*20180*/  BSYNC.RECONVERGENT B2 ;  /* 0x0000000000027941 */ /* 0x000fea0003800200 */
.L_x_41951:
        /* <DEDUP_REMOVED lines=17> */
.L_x_41962:
        /* <DEDUP_REMOVED lines=13> */
.L_x_41964:
[----:B------:R-:W-:Y:S05]  /*20370*/  BSYNC.RECONVERGENT B4 ;  /* 0x0000000000047941 */ /* 0x000fea0003800200 */
.L_x_41963:
        /* <DEDUP_REMOVED lines=61> */
.L_x_41961:
[----:B------:R-:W-:Y:S05]  /*20750*/  BSYNC.RECONVERGENT B3 ;  /* 0x0000000000037941 */ /* 0x000fea0003800200 */
.L_x_41960:
        /* <DEDUP_REMOVED lines=11> */
.L_x_41959:
[----:B------:R-:W-:Y:S05]  /*20810*/  BSYNC.RECONVERGENT B2 ;  /* 0x0000000000027941 */ /* 0x000fea0003800200 */
.L_x_41958:
        /* <DEDUP_REMOVED lines=17> */
.L_x_41969:
        /* <DEDUP_REMOVED lines=13> */
.L_x_41971:
[----:B------:R-:W-:Y:S05]  /*20a00*/  BSYNC.RECONVERGENT B4 ;  /* 0x0000000000047941 */ /* 0x000fea0003800200 */
.L_x_41970:
        /* <DEDUP_REMOVED lines=61> */
.L_x_41968:
[----:B------:R-:W-:Y:S05]  /*20de0*/  BSYNC.RECONVERGENT B3 ;  /* 0x0000000000037941 */ /* 0x000fea0003800200 */
.L_x_41967:
        /* <DEDUP_REMOVED lines=10> */
.L_x_41966:
[----:B------:R-:W-:Y:S05]  /*20e90*/  BSYNC.RECONVERGENT B2 ;  /* 0x0000000000027941 */ /* 0x000fea0003800200 */
.L_x_41965:
        /* <DEDUP_REMOVED lines=16> */
.L_x_41975:
        /* <DEDUP_REMOVED lines=13> */
.L_x_41977:
[----:B------:R-:W-:Y:S05]  /*21070*/  BSYNC.RECONVERGENT B3 ;  /* 0x0000000000037941 */ /* 0x000fea0003800200 */
.L_x_41976:
        /* <DEDUP_REMOVED lines=61> */
.L_x_41974:
[----:B------:R-:W-:Y:S05]  /*21450*/  BSYNC.RECONVERGENT B2 ;  /* 0x0000000000027941 */ /* 0x000fea0003800200 */
.L_x_41973:
        /* <DEDUP_REMOVED lines=12> */
.L_x_41922:
        /* <DEDUP_REMOVED lines=21> */
.L_x_41982:
        /* <DEDUP_REMOVED lines=13> */
.L_x_41984:
[----:B------:R-:W-:Y:S05]  /*21740*/  BSYNC.RECONVERGENT B4 ;  /* 0x0000000000047941 */ /* 0x000fea0003800200 */
.L_x_41983:
        /* <DEDUP_REMOVED lines=61> */
.L_x_41981:
[----:B------:R-:W-:Y:S05]  /*21b20*/  BSYNC.RECONVERGENT B3 ;  /* 0x0000000000037941 */ /* 0x000fea0003800200 */
.L_x_41980:
        /* <DEDUP_REMOVED lines=10> */
.L_x_41979:
[----:B------:R-:W-:Y:S05]  /*21bd0*/  BSYNC.RECONVERGENT B2 ;  /* 0x0000000000027941 */ /* 0x000fea0003800200 */
.L_x_41978:
        /* <DEDUP_REMOVED lines=17> */
.L_x_41989:
        /* <DEDUP_REMOVED lines=13> */
.L_x_41991:
[----:B------:R-:W-:Y:S05]  /*21dc0*/  BSYNC.RECONVERGENT B4 ;  /* 0x0000000000047941 */ /* 0x000fea0003800200 */
.L_x_41990:
        /* <DEDUP_REMOVED lines=61> */
.L_x_41988:
[----:B------:R-:W-:Y:S05]  /*221a0*/  BSYNC.RECONVERGENT B3 ;  /* 0x0000000000037941 */ /* 0x000fea0003800200 */
.L_x_41987:
        /* <DEDUP_REMOVED lines=11> */
.L_x_41986:
[----:B------:R-:W-:Y:S05]  /*22260*/  BSYNC.RECONVERGENT B2 ;  /* 0x0000000000027941 */ /* 0x000fea0003800200 */
.L_x_41985:
        /* <DEDUP_REMOVED lines=17> */
.L_x_41996:
        /* <DEDUP_REMOVED lines=13> */
.L_x_41998:
[----:B------:R-:W-:Y:S05]  /*22450*/  BSYNC.RECONVERGENT B4 ;  /* 0x0000000000047941 */ /* 0x000fea0003800200 */
.L_x_41997:
        /* <DEDUP_REMOVED lines=61> */
.L_x_41995:
[----:B------:R-:W-:Y:S05]  /*22830*/  BSYNC.RECONVERGENT B3 ;  /* 0x0000000000037941 */ /* 0x000fea0003800200 */
.L_x_41994:
        /* <DEDUP_REMOVED lines=10> */
.L_x_41993:
[----:B------:R-:W-:Y:S05]  /*228e0*/  BSYNC.RECONVERGENT B2 ;  /* 0x0000000000027941 */ /* 0x000fea0003800200 */
.L_x_41992:
        /* <DEDUP_REMOVED lines=17> */
.L_x_42003:
        /* <DEDUP_REMOVED lines=13> */
.L_x_42005:
[----:B------:R-:W-:Y:S05]  /*22ad0*/  BSYNC.RECONVERGENT B4 ;  /* 0x0000000000047941 */ /* 0x000fea0003800200 */
.L_x_42004:
        /* <DEDUP_REMOVED lines=61> */
.L_x_42002:
[----:B------:R-:W-:Y:S05]  /*22eb0*/  BSYNC.RECONVERGENT B3 ;  /* 0x0000000000037941 */ /* 0x000fea0003800200 */
.L_x_42001:
        /* <DEDUP_REMOVED lines=11> */
.L_x_42000:
[----:B------:R-:W-:Y:S05]  /*22f70*/  BSYNC.RECONVERGENT B2 ;  /* 0x0000000000027941 */ /* 0x000fea0003800200 */
.L_x_41999:
        /* <DEDUP_REMOVED lines=17> */
.L_x_42010:
        /* <DEDUP_REMOVED lines=13> */
.L_x_42012:
[----:B------:R-:W-:Y:S05]  /*23160*/  BSYNC.RECONVERGENT B4 ;  /* 0x0000000000047941 */ /* 0x000fea0003800200 */
.L_x_42011:
        /* <DEDUP_REMOVED lines=61> */
.L_x_42009:
[----:B------:R-:W-:Y:S05]  /*23540*/  BSYNC.RECONVERGENT B3 ;  /* 0x0000000000037941 */ /* 0x000fea0003800200 */
.L_x_42008:
        /* <DEDUP_REMOVED lines=10> */
.L_x_42007:
[----:B------:R-:W-:Y:S05]  /*235f0*/  BSYNC.RECONVERGENT B2 ;  /* 0x0000000000027941 */ /* 0x000fea0003800200 */
.L_x_42006:
        /* <DEDUP_REMOVED lines=17> */
.L_x_42017:
        /* <DEDUP_REMOVED lines=13> */
.L_x_42019:
[----:B------:R-:W-:Y:S05]  /*237e0*/  BSYNC.RECONVERGENT B4 ;  /* 0x0000000000047941 */ /* 0x000fea0003800200 */
.L_x_42018:
        /* <DEDUP_REMOVED lines=61> */
.L_x_42016:
[----:B------:R-:W-:Y:S05]  /*23bc0*/  BSYNC.RECONVERGENT B3 ;  /* 0x0000000000037941 */ /* 0x000fea0003800200 */
.L_x_42015:
        /* <DEDUP_REMOVED lines=11> */
.L_x_42014:
[----:B------:R-:W-:Y:S05]  /*23c80*/  BSYNC.RECONVERGENT B2 ;  /* 0x0000000000027941 */ /* 0x000fea0003800200 */
.L_x_42013:
        /* <DEDUP_REMOVED lines=17> */
.L_x_42024:
        /* <DEDUP_REMOVED lines=13> */
.L_x_42026:
[----:B------:R-:W-:Y:S05]  /*23e70*/  BSYNC.RECONVERGENT B4 ;  /* 0x0000000000047941 */ /* 0x000fea0003800200 */
.L_x_42025:
        /* <DEDUP_REMOVED lines=61> */
.L_x_42023:
[----:B------:R-:W-:Y:S05]  /*24250*/  BSYNC.RECONVERGENT B3 ;  /* 0x0000000000037941 */ /* 0x000fea0003800200 */
.L_x_42022:
        /* <DEDUP_REMOVED lines=10> */
.L_x_42021:
[----:B------:R-:W-:Y:S05]  /*24300*/  BSYNC.RECONVERGENT B2 ;  /* 0x0000000000027941 */ /* 0x000fea0003800200 */
.L_x_42020:
        /* <DEDUP_REMOVED lines=16> */
.L_x_42029:
        /* <DEDUP_REMOVED lines=13> */
.L_x_42031:
[----:B------:R-:W-:Y:S05]  /*244e0*/  BSYNC.RECONVERGENT B3 ;  /* 0x0000000000037941 */ /* 0x000fea0003800200 */
.L_x_42030:
        /* <DEDUP_REMOVED lines=61> */
.L_x_42028:
[----:B------:R-:W-:Y:S05]  /*248c0*/  BSYNC.RECONVERGENT B2 ;  /* 0x0000000000027941 */ /* 0x000fea0003800200 */
.L_x_42027:
        /* <DEDUP_REMOVED lines=11> */
.L_x_41972:
[----:B------:R-:W-:Y:S05]  /*24980*/  BSYNC.RECONVERGENT B0 ;  /* 0x0000000000007941 */ /* 0x000fea0003800200 */
.L_x_41921:
        /* <DEDUP_REMOVED lines=27> */
.L_x_42033:
[----:B------:R-:W-:Y:S05]  /*24b40*/  BSYNC.RECONVERGENT B0 ;  /* 0x0000000000007941 */ /* 0x000fea0003800200 */
.L_x_42032:
[----:B------:R-:W-:Y:S01]  /*24b50*/  IADD3 R209, PT, PT, R209, 0x20, RZ ;  /* 0x00000020d1d17810 */ /* 0x000fe20007ffe0ff */
[----:B------:R-:W-:-:S07]  /*24b60*/  VIADD R208, R208, 0x20 ;  /* 0x00000020d0d07836 */ /* 0x000fce0000000000 */
.L_x_41920:
[----:B------:R-:W-:Y:S05]  /*24b70*/  BSYNC.RECONVERGENT B1 ;  /* 0x0000000000017941 */ /* 0x000fea0003800200 */
.L_x_41919:
        /* <DEDUP_REMOVED lines=38> */
.L_x_42042:
        /* <DEDUP_REMOVED lines=13> */
.L_x_42044:
[----:B------:R-:W-:Y:S05]  /*24eb0*/  BSYNC.RECONVERGENT B4 ;  /* 0x0000000000047941 */ /* 0x000fea0003800200 */
.L_x_42043:
        /* <DEDUP_REMOVED lines=61> */
.L_x_42041:
[----:B------:R-:W-:Y:S05]  /*25290*/  BSYNC.RECONVERGENT B3 ;  /* 0x0000000000037941 */ /* 0x000fea0003800200 */
.L_x_42040:
        /* <DEDUP_REMOVED lines=10> */
.L_x_42039:
[----:B------:R-:W-:Y:S05]  /*25340*/  BSYNC.RECONVERGENT B2 ;  /* 0x0000000000027941 */ /* 0x000fea0003800200 */
.L_x_42038:
        /* <DEDUP_REMOVED lines=17> */
.L_x_42049:
        /* <DEDUP_REMOVED lines=13> */
.L_x_42051:
[----:B------:R-:W-:Y:S05]  /*25530*/  BSYNC.RECONVERGENT B4 ;  /* 0x0000000000047941 */ /* 0x000fea0003800200 */
.L_x_42050:
        /* <DEDUP_REMOVED lines=61> */
.L_x_42048:
[----:B------:R-:W-:Y:S05]  /*25910*/  BSYNC.RECONVERGENT B3 ;  /* 0x0000000000037941 */ /* 0x000fea0003800200 */
.L_x_42047:
        /* <DEDUP_REMOVED lines=11> */
.L_x_42046:
[----:B------:R-:W-:Y:S05]  /*259d0*/  BSYNC.RECONVERGENT B2 ;  /* 0x0000000000027941 */ /* 0x000fea0003800200 */
.L_x_42045:
        /* <DEDUP_REMOVED lines=17> */
.L_x_42056:
        /* <DEDUP_REMOVED lines=13> */
.L_x_42058:
[----:B------:R-:W-:Y:S05]  /*25bc0*/  BSYNC.RECONVERGENT B4 ;  /* 0x0000000000047941 */ /* 0x000fea0003800200 */
.L_x_42057:
        /* <DEDUP_REMOVED lines=61> */
.L_x_42055:
[----:B------:R-:W-:Y:S05]  /*25fa0*/  BSYNC.RECONVERGENT B3 ;  /* 0x0000000000037941 */ /* 0x000fea0003800200 */
.L_x_42054:
        /* <DEDUP_REMOVED lines=10> */
.L_x_42053:
[----:B------:R-:W-:Y:S05]  /*26050*/  BSYNC.RECONVERGENT B2 ;  /* 0x0000000000027941 */ /* 0x000fea0003800200 */
.L_x_42052:
        /* <DEDUP_REMOVED lines=17> */
.L_x_42063:
        /* <DEDUP_REMOVED lines=13> */
.L_x_42065:
[----:B------:R-:W-:Y:S05]  /*26240*/  BSYNC.RECONVERGENT B4 ;  /* 0x0000000000047941 */ /* 0x000fea0003800200 */
.L_x_42064:
        /* <DEDUP_REMOVED lines=61> */
.L_x_42062:
[----:B------:R-:W-:Y:S05]  /*26620*/  BSYNC.RECONVERGENT B3 ;  /* 0x0000000000037941 */ /* 0x000fea0003800200 */
.L_x_42061:
        /* <DEDUP_REMOVED lines=11> */
.L_x_42060:
[----:B------:R-:W-:Y:S05]  /*266e0*/  BSYNC.RECONVERGENT B2 ;  /* 0x0000000000027941 */ /* 0x000fea0003800200 */
.L_x_42059:
        /* <DEDUP_REMOVED lines=17> */
.L_x_42070:
        /* <DEDUP_REMOVED lines=13> */
.L_x_42072:
[----:B------:R-:W-:Y:S05]  /*268d0*/  BSYNC.RECONVERGENT B4 ;  /* 0x0000000000047941 */ /* 0x000fea0003800200 */
.L_x_42071:
        /* <DEDUP_REMOVED lines=61> */
.L_x_42069:
[----:B------:R-:W-:Y:S05]  /*26cb0*/  BSYNC.RECONVERGENT B3 ;  /* 0x0000000000037941 */ /* 0x000fea0003800200 */
.L_x_42068:
        /* <DEDUP_REMOVED lines=10> */
.L_x_42067:
[----:B------:R-:W-:Y:S05]  /*26d60*/  BSYNC.RECONVERGENT B2 ;  /* 0x0000000000027941 */ /* 0x000fea0003800200 */
.L_x_42066:
        /* <DEDUP_REMOVED lines=17> */
.L_x_42077:
        /* <DEDUP_REMOVED lines=13> */
.L_x_42079:
[----:B------:R-:W-:Y:S05]  /*26f50*/  BSYNC.RECONVERGENT B4 ;  /* 0x0000000000047941 */ /* 0x000fea0003800200 */
.L_x_42078:
        /* <DEDUP_REMOVED lines=61> */
.L_x_42076:
[----:B------:R-:W-:Y:S05]  /*27330*/  BSYNC.RECONVERGENT B3 ;  /* 0x0000000000037941 */ /* 0x000fea0003800200 */
.L_x_42075:
        /* <DEDUP_REMOVED lines=11> */
.L_x_42074:
[----:B------:R-:W-:Y:S05]  /*273f0*/  BSYNC.RECONVERGENT B2 ;  /* 0x0000000000027941 */ /* 0x000fea0003800200 */
.L_x_42073:
        /* <DEDUP_REMOVED lines=17> */
.L_x_42084:
        /* <DEDUP_REMOVED lines=13> */
.L_x_42086:
[----:B------:R-:W-:Y:S05]  /*275e0*/  BSYNC.RECONVERGENT B4 ;  /* 0x0000000000047941 */ /* 0x000fea0003800200 */
.L_x_42085:
        /* <DEDUP_REMOVED lines=61> */
.L_x_42083:
[----:B------:R-:W-:Y:S05]  /*279c0*/  BSYNC.RECONVERGENT B3 ;  /* 0x0000000000037941 */ /* 0x000fea0003800200 */
.L_x_42082:
        /* <DEDUP_REMOVED lines=10> */
.L_x_42081:
[----:B------:R-:W-:Y:S05]  /*27a70*/  BSYNC.RECONVERGENT B2 ;  /* 0x0000000000027941 */ /* 0x000fea0003800200 */
.L_x_42080:
        /* <DEDUP_REMOVED lines=16> */
.L_x_42090:
        /* <DEDUP_REMOVED lines=13> */
.L_x_42092:
[----:B------:R-:W-:Y:S05]  /*27c50*/  BSYNC.RECONVERGENT B3 ;  /* 0x0000000000037941 */ /* 0x000fea0003800200 */
.L_x_42091:
        /* <DEDUP_REMOVED lines=61> */
.L_x_42089:
[----:B------:R-:W-:Y:S05]  /*28030*/  BSYNC.RECONVERGENT B2 ;  /* 0x0000000000027941 */ /* 0x000fea0003800200 */
.L_x_42088:
        /* <DEDUP_REMOVED lines=12> */
.L_x_42037:
        /* <DEDUP_REMOVED lines=21> */
.L_x_42097:
        /* <DEDUP_REMOVED lines=13> */
.L_x_42099:
[----:B------:R-:W-:Y:S05]  /*28320*/  BSYNC.RECONVERGENT B4 ;  /* 0x0000000000047941 */ /* 0x000fea0003800200 */
.L_x_42098:
        /* <DEDUP_REMOVED lines=61> */
.L_x_42096:
[----:B------:R-:W-:Y:S05]  /*28700*/  BSYNC.RECONVERGENT B3 ;  /* 0x0000000000037941 */ /* 0x000fea0003800200 */
.L_x_42095:
        /* <DEDUP_REMOVED lines=10> */
.L_x_42094:
[----:B------:R-:W-:Y:S05]  /*287b0*/  BSYNC.RECONVERGENT B2 ;  /* 0x0000000000027941 */ /* 0x000fea0003800200 */
.L_x_42093:
        /* <DEDUP_REMOVED lines=17> */
.L_x_42104:
        /* <DEDUP_REMOVED lines=13> */
.L_x_42106:
[----:B------:R-:W-:Y:S05]  /*289a0*/  BSYNC.RECONVERGENT B4 ;  /* 0x0000000000047941 */ /* 0x000fea0003800200 */
.L_x_42105:
        /* <DEDUP_REMOVED lines=61> */
.L_x_42103:
[----:B------:R-:W-:Y:S05]  /*28d80*/  BSYNC.RECONVERGENT B3 ;  /* 0x0000000000037941 */ /* 0x000fea0003800200 */
.L_x_42102:
        /* <DEDUP_REMOVED lines=11> */
.L_x_42101:
[----:B------:R-:W-:Y:S05]  /*28e40*/  BSYNC.RECONVERGENT B2 ;  /* 0x0000000000027941 */ /* 0x000fea0003800200 */
.L_x_42100:
        /* <DEDUP_REMOVED lines=17> */
.L_x_42111:
        /* <DEDUP_REMOVED lines=13> */
.L_x_42113:
[----:B------:R-:W-:Y:S05]  /*29030*/  BSYNC.RECONVERGENT B4 ;  /* 0x0000000000047941 */ /* 0x000fea0003800200 */
.L_x_42112:
        /* <DEDUP_REMOVED lines=61> */
.L_x_42110:
[----:B------:R-:W-:Y:S05]  /*29410*/  BSYNC.RECONVERGENT B3 ;  /* 0x0000000000037941 */ /* 0x000fea0003800200 */
.L_x_42109:
        /* <DEDUP_REMOVED lines=10> */
.L_x_42108:
[----:B------:R-:W-:Y:S05]  /*294c0*/  BSYNC.RECONVERGENT B2 ;  /* 0x0000000000027941 */ /* 0x000fea0003800200 */
.L_x_42107:
        /* <DEDUP_REMOVED lines=17> */
.L_x_42118:
        /* <DEDUP_REMOVED lines=13> */
.L_x_42120:
[----:B------:R-:W-:Y:S05]  /*296b0*/  BSYNC.RECONVERGENT B4 ;  /* 0x0000000000047941 */ /* 0x000fea0003800200 */
.L_x_42119:
        /* <DEDUP_REMOVED lines=61> */
.L_x_42117:
[----:B------:R-:W-:Y:S05]  /*29a90*/  BSYNC.RECONVERGENT B3 ;  /* 0x0000000000037941 */ /* 0x000fea0003800200 */
.L_x_42116:
        /* <DEDUP_REMOVED lines=11> */
.L_x_42115:
[----:B------:R-:W-:Y:S05]  /*29b50*/  BSYNC.RECONVERGENT B2 ;  /* 0x0000000000027941 */ /* 0x000fea0003800200 */
.L_x_42114:
        /* <DEDUP_REMOVED lines=17> */
.L_x_42125:
        /* <DEDUP_REMOVED lines=13> */
.L_x_42127:
[----:B------:R-:W-:Y:S05]  /*29d40*/  BSYNC.RECONVERGENT B4 ;  /* 0x0000000000047941 */ /* 0x000fea0003800200 */
.L_x_42126:
        /* <DEDUP_REMOVED lines=61> */
.L_x_42124:
[----:B------:R-:W-:Y:S05]  /*2a120*/  BSYNC.RECONVERGENT B3 ;  /* 0x0000000000037941 */ /* 0x000fea0003800200 */
.L_x_42123:
        /* <DEDUP_REMOVED lines=10> */
.L_x_42122:
[----:B------:R-:W-:Y:S05]  /*2a1d0*/  BSYNC.RECONVERGENT B2 ;  /* 0x0000000000027941 */ /* 0x000fea0003800200 */
.L_x_42121:
        /* <DEDUP_REMOVED lines=17> */
.L_x_42132:
        /* <DEDUP_REMOVED lines=13> */
.L_x_42134:
[----:B------:R-:W-:Y:S05]  /*2a3c0*/  BSYNC.RECONVERGENT B4 ;  /* 0x0000000000047941 */ /* 0x000fea0003800200 */
.L_x_42133:
        /* <DEDUP_REMOVED lines=61> */
.L_x_42131:
[----:B------:R-:W-:Y:S05]  /*2a7a0*/  BSYNC.RECONVERGENT B3 ;  /* 0x0000000000037941 */ /* 0x000fea0003800200 */
.L_x_42130:
        /* <DEDUP_REMOVED lines=11> */
.L_x_42129:
[----:B------:R-:W-:Y:S05]  /*2a860*/  BSYNC.RECONVERGENT B2 ;  /* 0x0000000000027941 */ /* 0x000fea0003800200 */
.L_x_42128:
        /* <DEDUP_REMOVED lines=17> */
.L_x_42139:
        /* <DEDUP_REMOVED lines=13> */
.L_x_42141:
[----:B------:R-:W-:Y:S05]  /*2aa50*/  BSYNC.RECONVERGENT B4 ;  /* 0x0000000000047941 */ /* 0x000fea0003800200 */
.L_x_42140:
        /* <DEDUP_REMOVED lines=61> */
.L_x_42138:
[----:B------:R-:W-:Y:S05]  /*2ae30*/  BSYNC.RECONVERGENT B3 ;  /* 0x0000000000037941 */ /* 0x000fea0003800200 */
.L_x_42137:
        /* <DEDUP_REMOVED lines=10> */
.L_x_42136:
[----:B------:R-:W-:Y:S05]  /*2aee0*/  BSYNC.RECONVERGENT B2 ;  /* 0x0000000000027941 */ /* 0x000fea0003800200 */
.L_x_42135:
        /* <DEDUP_REMOVED lines=16> */
.L_x_42144:
        /* <DEDUP_REMOVED lines=13> */
.L_x_42146:
[----:B------:R-:W-:Y:S05]  /*2b0c0*/  BSYNC.RECONVERGENT B3 ;  /* 0x0000000000037941 */ /* 0x000fea0003800200 */
.L_x_42145:
        /* <DEDUP_REMOVED lines=61> */
.L_x_42143:
[----:B------:R-:W-:Y:S05]  /*2b4a0*/  BSYNC.RECONVERGENT B2 ;  /* 0x0000000000027941 */ /* 0x000fea0003800200 */
.L_x_42142:
        /* <DEDUP_REMOVED lines=11> */
.L_x_42087:
[----:B------:R-:W-:Y:S05]  /*2b560*/  BSYNC.RECONVERGENT B0 ;  /* 0x0000000000007941 */ /* 0x000fea0003800200 */
.L_x_42036:
        /* <DEDUP_REMOVED lines=27> */
.L_x_42148:
[----:B------:R-:W-:Y:S05]  /*2b720*/  BSYNC.RECONVERGENT B0 ;  /* 0x0000000000007941 */ /* 0x000fea0003800200 */
.L_x_42147:
[----:B------:R-:W-:Y:S01]  /*2b730*/  IADD3 R209, PT, PT, R209, 0x20, RZ ;  /* 0x00000020d1d17810 */ /* 0x000fe20007ffe0ff */
[----:B------:R-:W-:-:S07]  /*2b740*/  VIADD R208, R208, 0x20 ;  /* 0x00000020d0d07836 */ /* 0x000fce0000000000 */
.L_x_42035:
[----:B------:R-:W-:Y:S05]  /*2b750*/  BSYNC.RECONVERGENT B1 ;  /* 0x0000000000017941 */ /* 0x000fea0003800200 */
.L_x_42034:
        /* <DEDUP_REMOVED lines=38> */
.L_x_42157:
        /* <DEDUP_REMOVED lines=13> */
.L_x_42159:
[----:B------:R-:W-:Y:S05]  /*2ba90*/  BSYNC.RECONVERGENT B4 ;  /* 0x0000000000047941 */ /* 0x000fea0003800200 */
.L_x_42158:
        /* <DEDUP_REMOVED lines=61> */
.L_x_42156:
[----:B------:R-:W-:Y:S05]  /*2be70*/  BSYNC.RECONVERGENT B3 ;  /* 0x0000000000037941 */ /* 0x000fea0003800200 */
.L_x_42155:
        /* <DEDUP_REMOVED lines=10> */
.L_x_42154:
[----:B------:R-:W-:Y:S05]  /*2bf20*/  BSYNC.RECONVERGENT B2 ;  /* 0x0000000000027941 */ /* 0x000fea0003800200 */
.L_x_42153:
        /* <DEDUP_REMOVED lines=17> */
.L_x_42164:
        /* <DEDUP_REMOVED lines=13> */
.L_x_42166:
[----:B------:R-:W-:Y:S05]  /*2c110*/  BSYNC.RECONVERGENT B4 ;  /* 0x0000000000047941 */ /* 0x000fea0003800200 */
.L_x_42165:
        /* <DEDUP_REMOVED lines=61> */
.L_x_42163:
[----:B------:R-:W-:Y:S05]  /*2c4f0*/  BSYNC.RECONVERGENT B3 ;  /* 0x0000000000037941 */ /* 0x000fea0003800200 */
.L_x_42162:
        /* <DEDUP_REMOVED lines=11> */
.L_x_42161:
[----:B------:R-:W-:Y:S05]  /*2c5b0*/  BSYNC.RECONVERGENT B2 ;  /* 0x0000000000027941 */ /* 0x000fea0003800200 */
.L_x_42160:
        /* <DEDUP_REMOVED lines=17> */
.L_x_42171:
        /* <DEDUP_REMOVED lines=13> */
.L_x_42173:
[----:B------:R-:W-:Y:S05]  /*2c7a0*/  BSYNC.RECONVERGENT B4 ;  /* 0x0000000000047941 */ /* 0x000fea0003800200 */
.L_x_42172:
        /* <DEDUP_REMOVED lines=61> */
.L_x_42170:
[----:B------:R-:W-:Y:S05]  /*2cb80*/  BSYNC.RECONVERGENT B3 ;  /* 0x0000000000037941 */ /* 0x000fea0003800200 */
.L_x_42169:
        /* <DEDUP_REMOVED lines=10> */
.L_x_42168:
[----:B------:R-:W-:Y:S05]  /*2cc30*/  BSYNC.RECONVERGENT B2 ;  /* 0x0000000000027941 */ /* 0x000fea0003800200 */
.L_x_42167:
        /* <DEDUP_REMOVED lines=17> */
.L_x_42178:
        /* <DEDUP_REMOVED lines=13> */
.L_x_42180:
[----:B------:R-:W-:Y:S05]  /*2ce20*/  BSYNC.RECONVERGENT B4 ;  /* 0x0000000000047941 */ /* 0x000fea0003800200 */
.L_x_42179:
        /* <DEDUP_REMOVED lines=61> */
.L_x_42177:
[----:B------:R-:W-:Y:S05]  /*2d200*/  BSYNC.RECONVERGENT B3 ;  /* 0x0000000000037941 */ /* 0x000fea0003800200 */
.L_x_42176:
        /* <DEDUP_REMOVED lines=11> */
.L_x_42175:
[----:B------:R-:W-:Y:S05]  /*2d2c0*/  BSYNC.RECONVERGENT B2 ;  /* 0x0000000000027941 */ /* 0x000fea0003800200 */
.L_x_42174:
        /* <DEDUP_REMOVED lines=17> */
.L_x_42185:
        /* <DEDUP_REMOVED lines=13> */
.L_x_42187:
[----:B------:R-:W-:Y:S05]  /*2d4b0*/  BSYNC.RECONVERGENT B4 ;  /* 0x0000000000047941 */ /* 0x000fea0003800200 */
.L_x_42186:
        /* <DEDUP_REMOVED lines=61> */
.L_x_42184:
[----:B------:R-:W-:Y:S05]  /*2d890*/  BSYNC.RECONVERGENT B3 ;  /* 0x0000000000037941 */ /* 0x000fea0003800200 */
.L_x_42183:
        /* <DEDUP_REMOVED lines=10> */
.L_x_42182:
[----:B------:R-:W-:Y:S05]  /*2d940*/  BSYNC.RECONVERGENT B2 ;  /* 0x0000000000027941 */ /* 0x000fea0003800200 */
.L_x_42181:
        /* <DEDUP_REMOVED lines=17> */
.L_x_42192:
        /* <DEDUP_REMOVED lines=13> */
.L_x_42194:
[----:B------:R-:W-:Y:S05]  /*2db30*/  BSYNC.RECONVERGENT B4 ;  /* 0x0000000000047941 */ /* 0x000fea0003800200 */
.L_x_42193:
        /* <DEDUP_REMOVED lines=61> */
.L_x_42191:
[----:B------:R-:W-:Y:S05]  /*2df10*/  BSYNC.RECONVERGENT B3 ;  /* 0x0000000000037941 */ /* 0x000fea0003800200 */
.L_x_42190:
        /* <DEDUP_REMOVED lines=11> */
.L_x_42189:
[----:B------:R-:W-:Y:S05]  /*2dfd0*/  BSYNC.RECONVERGENT B2 ;  /* 0x0000000000027941 */ /* 0x000fea0003800200 */
.L_x_42188:
        /* <DEDUP_REMOVED lines=17> */
.L_x_42199:
        /* <DEDUP_REMOVED lines=13> */
.L_x_42201:
[----:B------:R-:W-:Y:S05]  /*2e1c0*/  BSYNC.RECONVERGENT B4 ;  /* 0x0000000000047941 */ /* 0x000fea0003800200 */
.L_x_42200:
        /* <DEDUP_REMOVED lines=61> */
.L_x_42198:
[----:B------:R-:W-:Y:S05]  /*2e5a0*/  BSYNC.RECONVERGENT B3 ;  /* 0x0000000000037941 */ /* 0x000fea0003800200 */
.L_x_42197:
        /* <DEDUP_REMOVED lines=10> */
.L_x_42196:
[----:B------:R-:W-:Y:S05]  /*2e650*/  BSYNC.RECONVERGENT B2 ;  /* 0x0000000000027941 */ /* 0x000fea0003800200 */
.L_x_42195:
        /* <DEDUP_REMOVED lines=16> */
.L_x_42205:
        /* <DEDUP_REMOVED lines=13> */
.L_x_42207:
[----:B------:R-:W-:Y:S05]  /*2e830*/  BSYNC.RECONVERGENT B3 ;  /* 0x0000000000037941 */ /* 0x000fea0003800200 */
.L_x_42206:
        /* <DEDUP_REMOVED lines=61> */
.L_x_42204:
[----:B------:R-:W-:Y:S05]  /*2ec10*/  BSYNC.RECONVERGENT B2 ;  /* 0x0000000000027941 */ /* 0x000fea0003800200 */
.L_x_42203:
        /* <DEDUP_REMOVED lines=12> */
.L_x_42152:
        /* <DEDUP_REMOVED lines=21> */
.L_x_42212:
        /* <DEDUP_REMOVED lines=13> */
.L_x_42214:
[----:B------:R-:W-:Y:S05]  /*2ef00*/  BSYNC.RECONVERGENT B4 ;  /* 0x0000000000047941 */ /* 0x000fea0003800200 */
.L_x_42213:
        /* <DEDUP_REMOVED lines=61> */
.L_x_42211:
[----:B------:R-:W-:Y:S05]  /*2f2e0*/  BSYNC.RECONVERGENT B3 ;  /* 0x0000000000037941 */ /* 0x000fea0003800200 */
.L_x_42210:
        /* <DEDUP_REMOVED lines=10> */
.L_x_42209:
[----:B------:R-:W-:Y:S05]  /*2f390*/  BSYNC.RECONVERGENT B2 ;  /* 0x0000000000027941 */ /* 0x000fea0003800200 */
.L_x_42208:
        /* <DEDUP_REMOVED lines=17> */
.L_x_42219:
        /* <DEDUP_REMOVED lines=13> */
.L_x_42221:
[----:B------:R-:W-:Y:S05]  /*2f580*/  BSYNC.RECONVERGENT B4 ;  /* 0x0000000000047941 */ /* 0x000fea0003800200 */
.L_x_42220:
        /* <DEDUP_REMOVED lines=61> */
.L_x_42218:
[----:B------:R-:W-:Y:S05]  /*2f960*/  BSYNC.RECONVERGENT B3 ;  /* 0x0000000000037941 */ /* 0x000fea0003800200 */
.L_x_42217:
        /* <DEDUP_REMOVED lines=11> */
.L_x_42216:
[----:B------:R-:W-:Y:S05]  /*2fa20*/  BSYNC.RECONVERGENT B2 ;  /* 0x0000000000027941 */ /* 0x000fea0003800200 */
.L_x_42215:
        /* <DEDUP_REMOVED lines=17> */
.L_x_42226:
        /* <DEDUP_REMOVED lines=13> */
.L_x_42228:
[----:B------:R-:W-:Y:S05]  /*2fc10*/  BSYNC.RECONVERGENT B4 ;  /* 0x0000000000047941 */ /* 0x000fea0003800200 */
.L_x_42227:
        /* <DEDUP_REMOVED lines=61> */
.L_x_42225:
[----:B------:R-:W-:Y:S05]  /*2fff0*/  BSYNC.RECONVERGENT B3 ;  /* 0x0000000000037941 */ /* 0x000fea0003800200 */
.L_x_42224:
        /* <DEDUP_REMOVED lines=10> */
.L_x_42223:
[----:B------:R-:W-:Y:S05]  /*300a0*/  BSYNC.RECONVERGENT B2 ;  /* 0x0000000000027941 */ /* 0x000fea0003800200 */
.L_x_42222:
        /* <DEDUP_REMOVED lines=17> */
.L_x_42233:
        /* <DEDUP_REMOVED lines=13> */
.L_x_42235:
[----:B------:R-:W-:Y:S05]  /*30290*/  BSYNC.RECONVERGENT B4 ;  /* 0x0000000000047941 */ /* 0x000fea0003800200 */
.L_x_42234:
        /* <DEDUP_REMOVED lines=61> */
.L_x_42232:
[----:B------:R-:W-:Y:S05]  /*30670*/  BSYNC.RECONVERGENT B3 ;  /* 0x0000000000037941 */ /* 0x000fea0003800200 */
.L_x_42231:
        /* <DEDUP_REMOVED lines=11> */
.L_x_42230:
[----:B------:R-:W-:Y:S05]  /*30730*/  BSYNC.RECONVERGENT B2 ;  /* 0x0000000000027941 */ /* 0x000fea0003800200 */
.L_x_42229:
        /* <DEDUP_REMOVED lines=17> */
.L_x_42240:
        /* <DEDUP_REMOVED lines=13> */
.L_x_42242:
[----:B------:R-:W-:Y:S05]  /*30920*/  BSYNC.RECONVERGENT B4 ;  /* 0x0000000000047941 */ /* 0x000fea0003800200 */
.L_x_42241:
        /* <DEDUP_REMOVED lines=61> */
.L_x_42239:
[----:B------:R-:W-:Y:S05]  /*30d00*/  BSYNC.RECONVERGENT B3 ;  /* 0x0000000000037941 */ /* 0x000fea0003800200 */
.L_x_42238:
        /* <DEDUP_REMOVED lines=10> */
.L_x_42237:
[----:B------:R-:W-:Y:S05]  /*30db0*/  BSYNC.RECONVERGENT B2 ;  /* 0x0000000000027941 */ /* 0x000fea0003800200 */
.L_x_42236:
        /* <DEDUP_REMOVED lines=17> */
.L_x_42247:
        /* <DEDUP_REMOVED lines=13> */
.L_x_42249:
[----:B------:R-:W-:Y:S05]  /*30fa0*/  BSYNC.RECONVERGENT B4 ;  /* 0x0000000000047941 */ /* 0x000fea0003800200 */
.L_x_42248:
        /* <DEDUP_REMOVED lines=61> */
.L_x_42246:
[----:B------:R-:W-:Y:S05]  /*31380*/  BSYNC.RECONVERGENT B3 ;  /* 0x0000000000037941 */ /* 0x000fea0003800200 */
.L_x_42245:
        /* <DEDUP_REMOVED lines=11> */
.L_x_42244:
[----:B------:R-:W-:Y:S05]  /*31440*/  BSYNC.RECONVERGENT B2 ;  /* 0x0000000000027941 */ /* 0x000fea0003800200 */
.L_x_42243:
        /* <DEDUP_REMOVED lines=17> */
.L_x_42254:
        /* <DEDUP_REMOVED lines=13> */
.L_x_42256:
[----:B------:R-:W-:Y:S05]  /*31630*/  BSYNC.RECONVERGENT B4 ;  /* 0x0000000000047941 */ /* 0x000fea0003800200 */
.L_x_42255:
        /* <DEDUP_REMOVED lines=61> */
.L_x_42253:
[----:B------:R-:W-:Y:S05]  /*31a10*/  BSYNC.RECONVERGENT B3 ;  /* 0x0000000000037941 */ /* 0x000fea0003800200 */
.L_x_42252:
        /* <DEDUP_REMOVED lines=10> */
.L_x_42251:
[----:B------:R-:W-:Y:S05]  /*31ac0*/  BSYNC.RECONVERGENT B2 ;  /* 0x0000000000027941 */ /* 0x000fea0003800200 */
.L_x_42250:
        /* <DEDUP_REMOVED lines=16> */
.L_x_42259:
        /* <DEDUP_REMOVED lines=13> */
.L_x_42261:
[----:B------:R-:W-:Y:S05]  /*31ca0*/  BSYNC.RECONVERGENT B3 ;  /* 0x0000000000037941 */ /* 0x000fea0003800200 */
.L_x_42260:
        /* <DEDUP_REMOVED lines=61> */
.L_x_42258:
[----:B------:R-:W-:Y:S05]  /*32080*/  BSYNC.RECONVERGENT B2 ;  /* 0x0000000000027941 */ /* 0x000fea0003800200 */
.L_x_42257:
        /* <DEDUP_REMOVED lines=11> */
.L_x_42202:
[----:B------:R-:W-:Y:S05]  /*32140*/  BSYNC.RECONVERGENT B0 ;  /* 0x0000000000007941 */ /* 0x000fea0003800200 */
.L_x_42151:
        /* <DEDUP_REMOVED lines=27> */
.L_x_42263:
[----:B------:R-:W-:Y:S05]  /*32300*/  BSYNC.RECONVERGENT B0 ;  /* 0x0000000000007941 */ /* 0x000fea0003800200 */
.L_x_42262:
[----:B------:R-:W-:Y:S01]  /*32310*/  IADD3 R209, PT, PT, R209, 0x20, RZ ;  /* 0x00000020d1d17810 */ /* 0x000fe20007ffe0ff */
[----:B------:R-:W-:-:S07]  /*32320*/  VIADD R208, R208, 0x20 ;  /* 0x00000020d0d07836 */ /* 0x000fce0000000000 */
.L_x_42150:
[----:B------:R-:W-:Y:S05]  /*32330*/  BSYNC.RECONVERGENT B1 ;  /* 0x0000000000017941 */ /* 0x000fea0003800200 */
.L_x_42149:
        /* <DEDUP_REMOVED lines=38> */
.L_x_42272:
        /* <DEDUP_REMOVED lines=13> */
.L_x_42274:
[----:B------:R-:W-:Y:S05]  /*32670*/  BSYNC.RECONVERGENT B4 ;  /* 0x0000000000047941 */ /* 0x000fea0003800200 */
.L_x_42273:
        /* <DEDUP_REMOVED lines=61> */
.L_x_42271:
[----:B------:R-:W-:Y:S05]  /*32a50*/  BSYNC.RECONVERGENT B3 ;  /* 0x0000000000037941 */ /* 0x000fea0003800200 */
.L_x_42270:
        /* <DEDUP_REMOVED lines=10> */
.L_x_42269:
[----:B------:R-:W-:Y:S05]  /*32b00*/  BSYNC.RECONVERGENT B2 ;  /* 0x0000000000027941 */ /* 0x000fea0003800200 */
.L_x_42268:
        /* <DEDUP_REMOVED lines=17> */
.L_x_42279:
        /* <DEDUP_REMOVED lines=13> */
.L_x_42281:
[----:B------:R-:W-:Y:S05]  /*32cf0*/  BSYNC.RECONVERGENT B4 ;  /* 0x0000000000047941 */ /* 0x000fea0003800200 */
.L_x_42280:
        /* <DEDUP_REMOVED lines=61> */
.L_x_42278:
[----:B------:R-:W-:Y:S05]  /*330d0*/  BSYNC.RECONVERGENT B3 ;  /* 0x0000000000037941 */ /* 0x000fea0003800200 */
.L_x_42277:
        /* <DEDUP_REMOVED lines=11> */
.L_x_42276:
[----:B------:R-:W-:Y:S05]  /*33190*/  BSYNC.RECONVERGENT B2 ;  /* 0x0000000000027941 */ /* 0x000fea0003800200 */
.L_x_42275:
        /* <DEDUP_REMOVED lines=17> */
.L_x_42286:
        /* <DEDUP_REMOVED lines=13> */
.L_x_42288:
[----:B------:R-:W-:Y:S05]  /*33380*/  BSYNC.RECONVERGENT B4 ;  /* 0x0000000000047941 */ /* 0x000fea0003800200 */
.L_x_42287:
        /* <DEDUP_REMOVED lines=61> */
.L_x_42285:
[----:B------:R-:W-:Y:S05]  /*33760*/  BSYNC.RECONVERGENT B3 ;  /* 0x0000000000037941 */ /* 0x000fea0003800200 */
.L_x_42284:
        /* <DEDUP_REMOVED lines=10> */
.L_x_42283:
[----:B------:R-:W-:Y:S05]  /*33810*/  BSYNC.RECONVERGENT B2 ;  /* 0x0000000000027941 */ /* 0x000fea0003800200 */
.L_x_42282:
        /* <DEDUP_REMOVED lines=17> */
.L_x_42293:
        /* <DEDUP_REMOVED lines=13> */
.L_x_42295:
[----:B------:R-:W-:Y:S05]  /*33a00*/  BSYNC.RECONVERGENT B4 ;  /* 0x0000000000047941 */ /* 0x000fea0003800200 */
.L_x_42294:
        /* <DEDUP_REMOVED lines=61> */
.L_x_42292:
[----:B------:R-:W-:Y:S05]  /*33de0*/  BSYNC.RECONVERGENT B3 ;  /* 0x0000000000037941 */ /* 0x000fea0003800200 */
.L_x_42291:
        /* <DEDUP_REMOVED lines=11> */
.L_x_42290:
[----:B------:R-:W-:Y:S05]  /*33ea0*/  BSYNC.RECONVERGENT B2 ;  /* 0x0000000000027941 */ /* 0x000fea0003800200 */
.L_x_42289:
        /* <DEDUP_REMOVED lines=17> */
.L_x_42300:
        /* <DEDUP_REMOVED lines=13> */
.L_x_42302:
[----:B------:R-:W-:Y:S05]  /*34090*/  BSYNC.RECONVERGENT B4 ;  /* 0x0000000000047941 */ /* 0x000fea0003800200 */
.L_x_42301:
        /* <DEDUP_REMOVED lines=61> */
.L_x_42299:
[----:B------:R-:W-:Y:S05]  /*34470*/  BSYNC.RECONVERGENT B3 ;  /* 0x0000000000037941 */ /* 0x000fea0003800200 */
.L_x_42298:
        /* <DEDUP_REMOVED lines=10> */
.L_x_42297:
[----:B------:R-:W-:Y:S05]  /*34520*/  BSYNC.RECONVERGENT B2 ;  /* 0x0000000000027941 */ /* 0x000fea0003800200 */
.L_x_42296:
        /* <DEDUP_REMOVED lines=17> */
.L_x_42307:
        /* <DEDUP_REMOVED lines=13> */
.L_x_42309:
[----:B------:R-:W-:Y:S05]  /*34710*/  BSYNC.RECONVERGENT B4 ;  /* 0x0000000000047941 */ /* 0x000fea0003800200 */
.L_x_42308:
        /* <DEDUP_REMOVED lines=61> */
.L_x_42306:
[----:B------:R-:W-:Y:S05]  /*34af0*/  BSYNC.RECONVERGENT B3 ;  /* 0x0000000000037941 */ /* 0x000fea0003800200 */
.L_x_42305:
        /* <DEDUP_REMOVED lines=11> */
.L_x_42304:
[----:B------:R-:W-:Y:S05]  /*34bb0*/  BSYNC.RECONVERGENT B2 ;  /* 0x0000000000027941 */ /* 0x000fea0003800200 */
.L_x_42303:
        /* <DEDUP_REMOVED lines=17> */
.L_x_42314:
        /* <DEDUP_REMOVED lines=13> */
.L_x_42316:
[----:B------:R-:W-:Y:S05]  /*34da0*/  BSYNC.RECONVERGENT B4 ;  /* 0x0000000000047941 */ /* 0x000fea0003800200 */
.L_x_42315:
        /* <DEDUP_REMOVED lines=61> */
.L_x_42313:
[----:B------:R-:W-:Y:S05]  /*35180*/  BSYNC.RECONVERGENT B3 ;  /* 0x0000000000037941 */ /* 0x000fea0003800200 */
.L_x_42312:
        /* <DEDUP_REMOVED lines=10> */
.L_x_42311:
[----:B------:R-:W-:Y:S05]  /*35230*/  BSYNC.RECONVERGENT B2 ;  /* 0x0000000000027941 */ /* 0x000fea0003800200 */
.L_x_42310:
        /* <DEDUP_REMOVED lines=16> */
.L_x_42320:
        /* <DEDUP_REMOVED lines=13> */
.L_x_42322:
[----:B------:R-:W-:Y:S05]  /*35410*/  BSYNC.RECONVERGENT B3 ;  /* 0x0000000000037941 */ /* 0x000fea0003800200 */
.L_x_42321:
        /* <DEDUP_REMOVED lines=61> */
.L_x_42319:
[----:B------:R-:W-:Y:S05]  /*357f0*/  BSYNC.RECONVERGENT B2 ;  /* 0x0000000000027941 */ /* 0x000fea0003800200 */
.L_x_42318:
        /* <DEDUP_REMOVED lines=12> */
.L_x_42267:
        /* <DEDUP_REMOVED lines=21> */
.L_x_42327:
        /* <DEDUP_REMOVED lines=13> */
.L_x_42329:
[----:B------:R-:W-:Y:S05]  /*35ae0*/  BSYNC.RECONVERGENT B4 ;  /* 0x0000000000047941 */ /* 0x000fea0003800200 */
.L_x_42328:
        /* <DEDUP_REMOVED lines=61> */
.L_x_42326:
[----:B------:R-:W-:Y:S05]  /*35ec0*/  BSYNC.RECONVERGENT B3 ;  /* 0x0000000000037941 */ /* 0x000fea0003800200 */
.L_x_42325:
        /* <DEDUP_REMOVED lines=10> */
.L_x_42324:
[----:B------:R-:W-:Y:S05]  /*35f70*/  BSYNC.RECONVERGENT B2 ;  /* 0x0000000000027941 */ /* 0x000fea0003800200 */
.L_x_42323:
        /* <DEDUP_REMOVED lines=17> */
.L_x_42334:
        /* <DEDUP_REMOVED lines=13> */
.L_x_42336:
[----:B------:R-:W-:Y:S05]  /*36160*/  BSYNC.RECONVERGENT B4 ;  /* 0x0000000000047941 */ /* 0x000fea0003800200 */
.L_x_42335:
        /* <DEDUP_REMOVED lines=61> */
.L_x_42333:
[----:B------:R-:W-:Y:S05]  /*36540*/  BSYNC.RECONVERGENT B3 ;  /* 0x0000000000037941 */ /* 0x000fea0003800200 */
.L_x_42332:
        /* <DEDUP_REMOVED lines=11> */
.L_x_42331:
[----:B------:R-:W-:Y:S05]  /*36600*/  BSYNC.RECONVERGENT B2 ;  /* 0x0000000000027941 */ /* 0x000fea0003800200 */
.L_x_42330:
        /* <DEDUP_REMOVED lines=17> */
.L_x_42341:
        /* <DEDUP_REMOVED lines=13> */
.L_x_42343:
[----:B------:R-:W-:Y:S05]  /*367f0*/  BSYNC.RECONVERGENT B4 ;  /* 0x0000000000047941 */ /* 0x000fea0003800200 */
.L_x_42342:
        /* <DEDUP_REMOVED lines=61> */
.L_x_42340:
[----:B------:R-:W-:Y:S05]  /*36bd0*/  BSYNC.RECONVERGENT B3 ;  /* 0x0000000000037941 */ /* 0x000fea0003800200 */
.L_x_42339:
        /* <DEDUP_REMOVED lines=10> */
.L_x_42338:
[----:B------:R-:W-:Y:S05]  /*36c80*/  BSYNC.RECONVERGENT B2 ;  /* 0x0000000000027941 */ /* 0x000fea0003800200 */
.L_x_42337:
        /* <DEDUP_REMOVED lines=17> */
.L_x_42348:
        /* <DEDUP_REMOVED lines=13> */
.L_x_42350:
[----:B------:R-:W-:Y:S05]  /*36e70*/  BSYNC.RECONVERGENT B4 ;  /* 0x0000000000047941 */ /* 0x000fea0003800200 */
.L_x_42349:
        /* <DEDUP_REMOVED lines=61> */
.L_x_42347:
[----:B------:R-:W-:Y:S05]  /*37250*/  BSYNC.RECONVERGENT B3 ;  /* 0x0000000000037941 */ /* 0x000fea0003800200 */
.L_x_42346:
        /* <DEDUP_REMOVED lines=11> */
.L_x_42345:
[----:B------:R-:W-:Y:S05]  /*37310*/  BSYNC.RECONVERGENT B2 ;  /* 0x0000000000027941 */ /* 0x000fea0003800200 */
.L_x_42344:
        /* <DEDUP_REMOVED lines=17> */
.L_x_42355:
        /* <DEDUP_REMOVED lines=13> */
.L_x_42357:
[----:B------:R-:W-:Y:S05]  /*37500*/  BSYNC.RECONVERGENT B4 ;  /* 0x0000000000047941 */ /* 0x000fea0003800200 */
.L_x_42356:
        /* <DEDUP_REMOVED lines=61> */
.L_x_42354:
[----:B------:R-:W-:Y:S05]  /*378e0*/  BSYNC.RECONVERGENT B3 ;  /* 0x0000000000037941 */ /* 0x000fea0003800200 */
.L_x_42353:
        /* <DEDUP_REMOVED lines=10> */
.L_x_42352:
[----:B------:R-:W-:Y:S05]  /*37990*/  BSYNC.RECONVERGENT B2 ;  /* 0x0000000000027941 */ /* 0x000fea0003800200 */
.L_x_42351:
        /* <DEDUP_REMOVED lines=17> */
.L_x_42362:
        /* <DEDUP_REMOVED lines=13> */
.L_x_42364:
[----:B------:R-:W-:Y:S05]  /*37b80*/  BSYNC.RECONVERGENT B4 ;  /* 0x0000000000047941 */ /* 0x000fea0003800200 */
.L_x_42363:
        /* <DEDUP_REMOVED lines=61> */
.L_x_42361:
[----:B------:R-:W-:Y:S05]  /*37f60*/  BSYNC.RECONVERGENT B3 ;  /* 0x0000000000037941 */ /* 0x000fea0003800200 */
.L_x_42360:
        /* <DEDUP_REMOVED lines=11> */
.L_x_42359:
[----:B------:R-:W-:Y:S05]  /*38020*/  BSYNC.RECONVERGENT B2 ;  /* 0x0000000000027941 */ /* 0x000fea0003800200 */
.L_x_42358:
        /* <DEDUP_REMOVED lines=17> */
.L_x_42369:
        /* <DEDUP_REMOVED lines=13> */
.L_x_42371:
[----:B------:R-:W-:Y:S05]  /*38210*/  BSYNC.RECONVERGENT B4 ;  /* 0x0000000000047941 */ /* 0x000fea0003800200 */
.L_x_42370:
        /* <DEDUP_REMOVED lines=61> */
.L_x_42368:
[----:B------:R-:W-:Y:S05]  /*385f0*/  BSYNC.RECONVERGENT B3 ;  /* 0x0000000000037941 */ /* 0x000fea0003800200 */
.L_x_42367:
        /* <DEDUP_REMOVED lines=10> */
.L_x_42366:
[----:B------:R-:W-:Y:S05]  /*386a0*/  BSYNC.RECONVERGENT B2 ;  /* 0x0000000000027941 */ /* 0x000fea0003800200 */
.L_x_42365:
        /* <DEDUP_REMOVED lines=16> */
.L_x_42374:
        /* <DEDUP_REMOVED lines=13> */
.L_x_42376:
[----:B------:R-:W-:Y:S05]  /*38880*/  BSYNC.RECONVERGENT B3 ;  /* 0x0000000000037941 */ /* 0x000fea0003800200 */
.L_x_42375:
        /* <DEDUP_REMOVED lines=61> */
.L_x_42373:
[----:B------:R-:W-:Y:S05]  /*38c60*/  BSYNC.RECONVERGENT B2 ;  /* 0x0000000000027941 */ /* 0x000fea0003800200 */
.L_x_42372:
        /* <DEDUP_REMOVED lines=11> */
.L_x_42317:
[----:B------:R-:W-:Y:S05]  /*38d20*/  BSYNC.RECONVERGENT B0 ;  /* 0x0000000000007941 */ /* 0x000fea0003800200 */
.L_x_42266:
        /* <DEDUP_REMOVED lines=27> */
.L_x_42378:
[----:B------:R-:W-:Y:S05]  /*38ee0*/  BSYNC.RECONVERGENT B0 ;  /* 0x0000000000007941 */ /* 0x000fea0003800200 */
.L_x_42377:
[----:B------:R-:W-:Y:S01]  /*38ef0*/  IADD3 R209, PT, PT, R209, 0x20, RZ ;  /* 0x00000020d1d17810 */ /* 0x000fe20007ffe0ff */
[----:B------:R-:W-:-:S07]  /*38f00*/  VIADD R208, R208, 0x20 ;  /* 0x00000020d0d07836 */ /* 0x000fce0000000000 */
.L_x_42265:
[----:B------:R-:W-:Y:S05]  /*38f10*/  BSYNC.RECONVERGENT B1 ;  /* 0x0000000000017941 */ /* 0x000fea0003800200 */
.L_x_42264:
        /* <DEDUP_REMOVED lines=38> */
.L_x_42387:
        /* <DEDUP_REMOVED lines=13> */
.L_x_42389:
[----:B------:R-:W-:Y:S05]  /*39250*/  BSYNC.RECONVERGENT B4 ;  /* 0x0000000000047941 */ /* 0x000fea0003800200 */
.L_x_42388:
        /* <DEDUP_REMOVED lines=61> */
.L_x_42386:
[----:B------:R-:W-:Y:S05]  /*39630*/  BSYNC.RECONVERGENT B3 ;  /* 0x0000000000037941 */ /* 0x000fea0003800200 */
.L_x_42385:
        /* <DEDUP_REMOVED lines=10> */
.L_x_42384:
[----:B------:R-:W-:Y:S05]  /*396e0*/  BSYNC.RECONVERGENT B2 ;  /* 0x0000000000027941 */ /* 0x000fea0003800200 */
.L_x_42383:
        /* <DEDUP_REMOVED lines=17> */
.L_x_42394:
        /* <DEDUP_REMOVED lines=13> */
.L_x_42396:
[----:B------:R-:W-:Y:S05]  /*398d0*/  BSYNC.RECONVERGENT B4 ;  /* 0x0000000000047941 */ /* 0x000fea0003800200 */
.L_x_42395:
        /* <DEDUP_REMOVED lines=61> */
.L_x_42393:
[----:B------:R-:W-:Y:S05]  /*39cb0*/  BSYNC.RECONVERGENT B3 ;  /* 0x0000000000037941 */ /* 0x000fea0003800200 */
.L_x_42392:
        /* <DEDUP_REMOVED lines=11> */
.L_x_42391:
[----:B------:R-:W-:Y:S05]  /*39d70*/  BSYNC.RECONVERGENT B2 ;  /* 0x0000000000027941 */ /* 0x000fea0003800200 */
.L_x_42390:
        /* <DEDUP_REMOVED lines=17> */
.L_x_42401:
        /* <DEDUP_REMOVED lines=13> */
.L_x_42403:
[----:B------:R-:W-:Y:S05]  /*39f60*/  BSYNC.RECONVERGENT B4 ;  /* 0x0000000000047941 */ /* 0x000fea0003800200 */
.L_x_42402:
        /* <DEDUP_REMOVED lines=61> */
.L_x_42400:
[----:B------:R-:W-:Y:S05]  /*3a340*/  BSYNC.RECONVERGENT B3 ;  /* 0x0000000000037941 */ /* 0x000fea0003800200 */
.L_x_42399:
        /* <DEDUP_REMOVED lines=10> */
.L_x_42398:
[----:B------:R-:W-:Y:S05]  /*3a3f0*/  BSYNC.RECONVERGENT B2 ;  /* 0x0000000000027941 */ /* 0x000fea0003800200 */
.L_x_42397:
        /* <DEDUP_REMOVED lines=17> */
.L_x_42408:
        /* <DEDUP_REMOVED lines=13> */
.L_x_42410:
[----:B------:R-:W-:Y:S05]  /*3a5e0*/  BSYNC.RECONVERGENT B4 ;  /* 0x0000000000047941 */ /* 0x000fea0003800200 */
.L_x_42409:
        /* <DEDUP_REMOVED lines=61> */
.L_x_42407:
[----:B------:R-:W-:Y:S05]  /*3a9c0*/  BSYNC.RECONVERGENT B3 ;  /* 0x0000000000037941 */ /* 0x000fea0003800200 */
.L_x_42406:
        /* <DEDUP_REMOVED lines=11> */
.L_x_42405:
[----:B------:R-:W-:Y:S05]  /*3aa80*/  BSYNC.RECONVERGENT B2 ;  /* 0x0000000000027941 */ /* 0x000fea0003800200 */
.L_x_42404:
        /* <DEDUP_REMOVED lines=17> */
.L_x_42415:
        /* <DEDUP_REMOVED lines=13> */
.L_x_42417:
[----:B------:R-:W-:Y:S05]  /*3ac70*/  BSYNC.RECONVERGENT B4 ;  /* 0x0000000000047941 */ /* 0x000fea0003800200 */
.L_x_42416:
        /* <DEDUP_REMOVED lines=61> */
.L_x_42414:
[----:B------:R-:W-:Y:S05]  /*3b050*/  BSYNC.RECONVERGENT B3 ;  /* 0x0000000000037941 */ /* 0x000fea0003800200 */
.L_x_42413:
        /* <DEDUP_REMOVED lines=10> */
.L_x_42412:
[----:B------:R-:W-:Y:S05]  /*3b100*/  BSYNC.RECONVERGENT B2 ;  /* 0x0000000000027941 */ /* 0x000fea0003800200 */
.L_x_42411:
        /* <DEDUP_REMOVED lines=17> */
.L_x_42422:
        /* <DEDUP_REMOVED lines=13> */
.L_x_42424:
[----:B------:R-:W-:Y:S05]  /*3b2f0*/  BSYNC.RECONVERGENT B4 ;  /* 0x0000000000047941 */ /* 0x000fea0003800200 */
.L_x_42423:
        /* <DEDUP_REMOVED lines=61> */
.L_x_42421:
[----:B------:R-:W-:Y:S05]  /*3b6d0*/  BSYNC.RECONVERGENT B3 ;  /* 0x0000000000037941 */ /* 0x000fea0003800200 */
.L_x_42420:
        /* <DEDUP_REMOVED lines=11> */
.L_x_42419:
[----:B------:R-:W-:Y:S05]  /*3b790*/  BSYNC.RECONVERGENT B2 ;  /* 0x0000000000027941 */ /* 0x000fea0003800200 */
.L_x_42418:
        /* <DEDUP_REMOVED lines=17> */
.L_x_42429:
        /* <DEDUP_REMOVED lines=13> */
.L_x_42431:
[----:B------:R-:W-:Y:S05]  /*3b980*/  BSYNC.RECONVERGENT B4 ;  /* 0x0000000000047941 */ /* 0x000fea0003800200 */
.L_x_42430:
        /* <DEDUP_REMOVED lines=61> */
.L_x_42428:
[----:B------:R-:W-:Y:S05]  /*3bd60*/  BSYNC.RECONVERGENT B3 ;  /* 0x0000000000037941 */ /* 0x000fea0003800200 */
.L_x_42427:
        /* <DEDUP_REMOVED lines=10> */
.L_x_42426:
[----:B------:R-:W-:Y:S05]  /*3be10*/  BSYNC.RECONVERGENT B2 ;  /* 0x0000000000027941 */ /* 0x000fea0003800200 */
.L_x_42425:
        /* <DEDUP_REMOVED lines=16> */
.L_x_42435:
        /* <DEDUP_REMOVED lines=13> */
.L_x_42437:
[----:B------:R-:W-:Y:S05]  /*3bff0*/  BSYNC.RECONVERGENT B3 ;  /* 0x0000000000037941 */ /* 0x000fea0003800200 */
.L_x_42436:
        /* <DEDUP_REMOVED lines=61> */
.L_x_42434:
[----:B------:R-:W-:Y:S05]  /*3c3d0*/  BSYNC.RECONVERGENT B2 ;  /* 0x0000000000027941 */ /* 0x000fea0003800200 */
.L_x_42433:
        /* <DEDUP_REMOVED lines=12> */
.L_x_42382:
        /* <DEDUP_REMOVED lines=21> */
.L_x_42442:
        /* <DEDUP_REMOVED lines=13> */
.L_x_42444:
[----:B------:R-:W-:Y:S05]  /*3c6c0*/  BSYNC.RECONVERGENT B4 ;  /* 0x0000000000047941 */ /* 0x000fea0003800200 */
.L_x_42443:
        /* <DEDUP_REMOVED lines=61> */
.L_x_42441:
[----:B------:R-:W-:Y:S05]  /*3caa0*/  BSYNC.RECONVERGENT B3 ;  /* 0x0000000000037941 */ /* 0x000fea0003800200 */
.L_x_42440:
        /* <DEDUP_REMOVED lines=10> */
.L_x_42439:
[----:B------:R-:W-:Y:S05]  /*3cb50*/  BSYNC.RECONVERGENT B2 ;  /* 0x0000000000027941 */ /* 0x000fea0003800200 */
.L_x_42438:
        /* <DEDUP_REMOVED lines=17> */
.L_x_42449:
        /* <DEDUP_REMOVED lines=13> */
.L_x_42451:
[----:B------:R-:W-:Y:S05]  /*3cd40*/  BSYNC.RECONVERGENT B4 ;  /* 0x0000000000047941 */ /* 0x000fea0003800200 */
.L_x_42450:
        /* <DEDUP_REMOVED lines=61> */
.L_x_42448:
[----:B------:R-:W-:Y:S05]  /*3d120*/  BSYNC.RECONVERGENT B3 ;  /* 0x0000000000037941 */ /* 0x000fea0003800200 */
.L_x_42447:
        /* <DEDUP_REMOVED lines=11> */
.L_x_42446:
[----:B------:R-:W-:Y:S05]  /*3d1e0*/  BSYNC.RECONVERGENT B2 ;  /* 0x0000000000027941 */ /* 0x000fea0003800200 */
.L_x_42445:
        /* <DEDUP_REMOVED lines=17> */
.L_x_42456:
        /* <DEDUP_REMOVED lines=13> */
.L_x_42458:
[----:B------:R-:W-:Y:S05]  /*3d3d0*/  BSYNC.RECONVERGENT B4 ;  /* 0x0000000000047941 */ /* 0x000fea0003800200 */
.L_x_42457:
        /* <DEDUP_REMOVED lines=61> */
.L_x_42455:
[----:B------:R-:W-:Y:S05]  /*3d7b0*/  BSYNC.RECONVERGENT B3 ;  /* 0x0000000000037941 */ /* 0x000fea0003800200 */
.L_x_42454:
        /* <DEDUP_REMOVED lines=10> */
.L_x_42453:
[----:B------:R-:W-:Y:S05]  /*3d860*/  BSYNC.RECONVERGENT B2 ;  /* 0x0000000000027941 */ /* 0x000fea0003800200 */
.L_x_42452:
        /* <DEDUP_REMOVED lines=17> */
.L_x_42463:
        /* <DEDUP_REMOVED lines=13> */
.L_x_42465:
[----:B------:R-:W-:Y:S05]  /*3da50*/  BSYNC.RECONVERGENT B4 ;  /* 0x0000000000047941 */ /* 0x000fea0003800200 */
.L_x_42464:
        /* <DEDUP_REMOVED lines=61> */
.L_x_42462:
[----:B------:R-:W-:Y:S05]  /*3de30*/  BSYNC.RECONVERGENT B3 ;  /* 0x0000000000037941 */ /* 0x000fea0003800200 */
.L_x_42461:
        /* <DEDUP_REMOVED lines=11> */
.L_x_42460:
[----:B------:R-:W-:Y:S05]  /*3def0*/  BSYNC.RECONVERGENT B2 ;  /* 0x0000000000027941 */ /* 0x000fea0003800200 */
.L_x_42459:
        /* <DEDUP_REMOVED lines=17> */
.L_x_42470:
        /* <DEDUP_REMOVED lines=13> */
.L_x_42472:
[----:B------:R-:W-:Y:S05]  /*3e0e0*/  BSYNC.RECONVERGENT B4 ;  /* 0x0000000000047941 */ /* 0x000fea0003800200 */
.L_x_42471:
        /* <DEDUP_REMOVED lines=61> */
.L_x_42469:
[----:B------:R-:W-:Y:S05]  /*3e4c0*/  BSYNC.RECONVERGENT B3 ;  /* 0x0000000000037941 */ /* 0x000fea0003800200 */
.L_x_42468:
        /* <DEDUP_REMOVED lines=10> */
.L_x_42467:
[----:B------:R-:W-:Y:S05]  /*3e570*/  BSYNC.RECONVERGENT B2 ;  /* 0x0000000000027941 */ /* 0x000fea0003800200 */
.L_x_42466:
        /* <DEDUP_REMOVED lines=17> */
.L_x_42477:
        /* <DEDUP_REMOVED lines=13> */
.L_x_42479:
[----:B------:R-:W-:Y:S05]  /*3e760*/  BSYNC.RECONVERGENT B4 ;  /* 0x0000000000047941 */ /* 0x000fea0003800200 */
.L_x_42478:
        /* <DEDUP_REMOVED lines=61> */
.L_x_42476:
[----:B------:R-:W-:Y:S05]  /*3eb40*/  BSYNC.RECONVERGENT B3 ;  /* 0x0000000000037941 */ /* 0x000fea0003800200 */
.L_x_42475:
        /* <DEDUP_REMOVED lines=11> */
.L_x_42474:
[----:B------:R-:W-:Y:S05]  /*3ec00*/  BSYNC.RECONVERGENT B2 ;  /* 0x0000000000027941 */ /* 0x000fea0003800200 */
.L_x_42473:
        /* <DEDUP_REMOVED lines=17> */
.L_x_42484:
        /* <DEDUP_REMOVED lines=13> */
.L_x_42486:
[----:B------:R-:W-:Y:S05]  /*3edf0*/  BSYNC.RECONVERGENT B4 ;  /* 0x0000000000047941 */ /* 0x000fea0003800200 */
.L_x_42485:
        /* <DEDUP_REMOVED lines=61> */
.L_x_42483:
[----:B------:R-:W-:Y:S05]  /*3f1d0*/  BSYNC.RECONVERGENT B3 ;  /* 0x0000000000037941 */ /* 0x000fea0003800200 */
.L_x_42482:
        /* <DEDUP_REMOVED lines=10> */
.L_x_42481:
[----:B------:R-:W-:Y:S05]  /*3f280*/  BSYNC.RECONVERGENT B2 ;  /* 0x0000000000027941 */ /* 0x000fea0003800200 */
.L_x_42480:
        /* <DEDUP_REMOVED lines=16> */
.L_x_42489:
        /* <DEDUP_REMOVED lines=13> */
.L_x_42491:
[----:B------:R-:W-:Y:S05]  /*3f460*/  BSYNC.RECONVERGENT B3 ;  /* 0x0000000000037941 */ /* 0x000fea0003800200 */
.L_x_42490:
        /* <DEDUP_REMOVED lines=61> */
.L_x_42488:
[----:B------:R-:W-:Y:S05]  /*3f840*/  BSYNC.RECONVERGENT B2 ;  /* 0x0000000000027941 */ /* 0x000fea0003800200 */
.L_x_42487:
        /* <DEDUP_REMOVED lines=11> */
.L_x_42432:
[----:B------:R-:W-:Y:S05]  /*3f900*/  BSYNC.RECONVERGENT B0 ;  /* 0x0000000000007941 */ /* 0x000fea0003800200 */
.L_x_42381:
        /* <DEDUP_REMOVED lines=27> */
.L_x_42493:
[----:B------:R-:W-:Y:S05]  /*3fac0*/  BSYNC.RECONVERGENT B0 ;  /* 0x0000000000007941 */ /* 0x000fea0003800200 */
.L_x_42492:
[----:B------:R-:W-:Y:S01]  /*3fad0*/  IADD3 R209, PT, PT, R209, 0x20, RZ ;  /* 0x00000020d1d17810 */ /* 0x000fe20007ffe0ff */
[----:B------:R-:W-:-:S07]  /*3fae0*/  VIADD R208, R208, 0x20 ;  /* 0x00000020d0d07836 */ /* 0x000fce0000000000 */
.L_x_42380:
[----:B------:R-:W-:Y:S05]  /*3faf0*/  BSYNC.RECONVERGENT B1 ;  /* 0x0000000000017941 */ /* 0x000fea0003800200 */
.L_x_42379:
        /* <DEDUP_REMOVED lines=38> */
.L_x_42502:
        /* <DEDUP_REMOVED lines=13> */
.L_x_42504:
[----:B------:R-:W-:Y:S05]  /*3fe30*/  BSYNC.RECONVERGENT B4 ;  /* 0x0000000000047941 */ /* 0x000fea0003800200 */
.L_x_42503:
        /* <DEDUP_REMOVED lines=59> */
[----:B------:R-:W-:Y:S01]  /*401f0*/  HFMA2 R202, -RZ, RZ, 0, 0 ;  /* 0x00000000ffca7431 */ /* 0x000fe200000001ff */
[----:B------:R-:W-:-:S07]  /*40200*/  MOV R0, R200 ;  /* 0x000000c800007202 */ /* 0x000fce0000000f00 */
.L_x_42501:
[----:B------:R-:W-:Y:S05]  /*40210*/  BSYNC.RECONVERGENT B3 ;  /* 0x0000000000037941 */ /* 0x000fea0003800200 */
.L_x_42500:
        /* <DEDUP_REMOVED lines=10> */
.L_x_42499:
[----:B------:R-:W-:Y:S05]  /*402c0*/  BSYNC.RECONVERGENT B2 ;  /* 0x0000000000027941 */ /* 0x000fea0003800200 */
.L_x_42498:
        /* <DEDUP_REMOVED lines=17> */
.L_x_42509:
        /* <DEDUP_REMOVED lines=13> */
.L_x_42511:
[----:B------:R-:W-:Y:S05]  /*404b0*/  BSYNC.RECONVERGENT B4 ;  /* 0x0000000000047941 */ /* 0x000fea0003800200 */
.L_x_42510:
        /* <DEDUP_REMOVED lines=61> */
.L_x_42508:
[----:B------:R-:W-:Y:S05]  /*40890*/  BSYNC.RECONVERGENT B3 ;  /* 0x0000000000037941 */ /* 0x000fea0003800200 */
.L_x_42507:
        /* <DEDUP_REMOVED lines=11> */
.L_x_42506:
[----:B------:R-:W-:Y:S05]  /*40950*/  BSYNC.RECONVERGENT B2 ;  /* 0x0000000000027941 */ /* 0x000fea0003800200 */
.L_x_42505:
        /* <DEDUP_REMOVED lines=17> */
.L_x_42516:
        /* <DEDUP_REMOVED lines=13> */
.L_x_42518:
[----:B------:R-:W-:Y:S05]  /*40b40*/  BSYNC.RECONVERGENT B4 ;  /* 0x0000000000047941 */ /* 0x000fea0003800200 */
.L_x_42517:
        /* <DEDUP_REMOVED lines=61> */
.L_x_42515:
[----:B------:R-:W-:Y:S05]  /*40f20*/  BSYNC.RECONVERGENT B3 ;  /* 0x0000000000037941 */ /* 0x000fea0003800200 */
.L_x_42514:
        /* <DEDUP_REMOVED lines=10> */
.L_x_42513:
[----:B------:R-:W-:Y:S05]  /*40fd0*/  BSYNC.RECONVERGENT B2 ;  /* 0x0000000000027941 */ /* 0x000fea0003800200 */
.L_x_42512:
        /* <DEDUP_REMOVED lines=17> */
.L_x_42523:
        /* <DEDUP_REMOVED lines=13> */
.L_x_42525:
[----:B------:R-:W-:Y:S05]  /*411c0*/  BSYNC.RECONVERGENT B4 ;  /* 0x0000000000047941 */ /* 0x000fea0003800200 */
.L_x_42524:
        /* <DEDUP_REMOVED lines=61> */
.L_x_42522:
[----:B------:R-:W-:Y:S05]  /*415a0*/  BSYNC.RECONVERGENT B3 ;  /* 0x0000000000037941 */ /* 0x000fea0003800200 */
.L_x_42521:
        /* <DEDUP_REMOVED lines=11> */
.L_x_42520:
[----:B------:R-:W-:Y:S05]  /*41660*/  BSYNC.RECONVERGENT B2 ;  /* 0x0000000000027941 */ /* 0x000fea0003800200 */
.L_x_42519:
        /* <DEDUP_REMOVED lines=17> */
.L_x_42530:
        /* <DEDUP_REMOVED lines=13> */
.L_x_42532:
[----:B------:R-:W-:Y:S05]  /*41850*/  BSYNC.RECONVERGENT B4 ;  /* 0x0000000000047941 */ /* 0x000fea0003800200 */
.L_x_42531:
        /* <DEDUP_REMOVED lines=61> */
.L_x_42529:
[----:B------:R-:W-:Y:S05]  /*41c30*/  BSYNC.RECONVERGENT B3 ;  /* 0x0000000000037941 */ /* 0x000fea0003800200 */
.L_x_42528:
        /* <DEDUP_REMOVED lines=10> */
.L_x_42527:
[----:B------:R-:W-:Y:S05]  /*41ce0*/  BSYNC.RECONVERGENT B2 ;  /* 0x0000000000027941 */ /* 0x000fea0003800200 */
.L_x_42526:
        /* <DEDUP_REMOVED lines=17> */
.L_x_42537:
        /* <DEDUP_REMOVED lines=13> */
.L_x_42539:
[----:B------:R-:W-:Y:S05]  /*41ed0*/  BSYNC.RECONVERGENT B4 ;  /* 0x0000000000047941 */ /* 0x000fea0003800200 */
.L_x_42538:
        /* <DEDUP_REMOVED lines=61> */
.L_x_42536:
[----:B------:R-:W-:Y:S05]  /*422b0*/  BSYNC.RECONVERGENT B3 ;  /* 0x0000000000037941 */ /* 0x000fea0003800200 */
.L_x_42535:
        /* <DEDUP_REMOVED lines=11> */
.L_x_42534:
[----:B------:R-:W-:Y:S05]  /*42370*/  BSYNC.RECONVERGENT B2 ;  /* 0x0000000000027941 */ /* 0x000fea0003800200 */
.L_x_42533:
        /* <DEDUP_REMOVED lines=17> */
.L_x_42544:
        /* <DEDUP_REMOVED lines=13> */
.L_x_42546:
[----:B------:R-:W-:Y:S05]  /*42560*/  BSYNC.RECONVERGENT B4 ;  /* 0x0000000000047941 */ /* 0x000fea0003800200 */
.L_x_42545:
        /* <DEDUP_REMOVED lines=61> */
.L_x_42543:
[----:B------:R-:W-:Y:S05]  /*42940*/  BSYNC.RECONVERGENT B3 ;  /* 0x0000000000037941 */ /* 0x000fea0003800200 */
.L_x_42542:
        /* <DEDUP_REMOVED lines=10> */
.L_x_42541:
[----:B------:R-:W-:Y:S05]  /*429f0*/  BSYNC.RECONVERGENT B2 ;  /* 0x0000000000027941 */ /* 0x000fea0003800200 */
.L_x_42540:
[----:B------:R-:W-:Y:S01]  /*42a00*/  IMAD.MOV.U32 R12, RZ, RZ, R0 ;  /* 0x000000ffff0c7224 */ /* 0x000fe200078e0000 */
        /* <DEDUP_REMOVED lines=19> */
.L_x_42550:
        /* <DEDUP_REMOVED lines=13> */
.L_x_42552:
[----:B------:R-:W-:Y:S05]  /*42c10*/  BSYNC.RECONVERGENT B3 ;  /* 0x0000000000037941 */ /* 0x000fea0003800200 */
.L_x_42551:
        /* <DEDUP_REMOVED lines=61> */
.L_x_42549:
[----:B------:R-:W-:Y:S05]  /*42ff0*/  BSYNC.RECONVERGENT B2 ;  /* 0x0000000000027941 */ /* 0x000fea0003800200 */
.L_x_42548:
        /* <DEDUP_REMOVED lines=12> */
.L_x_42497:
        /* <DEDUP_REMOVED lines=21> */
.L_x_42557:
        /* <DEDUP_REMOVED lines=13> */
.L_x_42559:
[----:B------:R-:W-:Y:S05]  /*432e0*/  BSYNC.RECONVERGENT B4 ;  /* 0x0000000000047941 */ /* 0x000fea0003800200 */
.L_x_42558:
        /* <DEDUP_REMOVED lines=61> */
.L_x_42556:
[----:B------:R-:W-:Y:S05]  /*436c0*/  BSYNC.RECONVERGENT B3 ;  /* 0x0000000000037941 */ /* 0x000fea0003800200 */
.L_x_42555:
        /* <DEDUP_REMOVED lines=10> */
.L_x_42554:
[----:B------:R-:W-:Y:S05]  /*43770*/  BSYNC.RECONVERGENT B2 ;  /* 0x0000000000027941 */ /* 0x000fea0003800200 */
.L_x_42553:
        /* <DEDUP_REMOVED lines=17> */
.L_x_42564:
        /* <DEDUP_REMOVED lines=13> */
.L_x_42566:
[----:B------:R-:W-:Y:S05]  /*43960*/  BSYNC.RECONVERGENT B4 ;  /* 0x0000000000047941 */ /* 0x000fea0003800200 */
.L_x_42565:
        /* <DEDUP_REMOVED lines=61> */
.L_x_42563:
[----:B------:R-:W-:Y:S05]  /*43d40*/  BSYNC.RECONVERGENT B3 ;  /* 0x0000000000037941 */ /* 0x000fea0003800200 */
.L_x_42562:
        /* <DEDUP_REMOVED lines=11> */
.L_x_42561:
[----:B------:R-:W-:Y:S05]  /*43e00*/  BSYNC.RECONVERGENT B2 ;  /* 0x0000000000027941 */ /* 0x000fea0003800200 */
.L_x_42560:
        /* <DEDUP_REMOVED lines=17> */
.L_x_42571:
        /* <DEDUP_REMOVED lines=13> */
.L_x_42573:
[----:B------:R-:W-:Y:S05]  /*43ff0*/  BSYNC.RECONVERGENT B4 ;  /* 0x0000000000047941 */ /* 0x000fea0003800200 */
.L_x_42572:
        /* <DEDUP_REMOVED lines=61> */
.L_x_42570:
[----:B------:R-:W-:Y:S05]  /*443d0*/  BSYNC.RECONVERGENT B3 ;  /* 0x0000000000037941 */ /* 0x000fea0003800200 */
.L_x_42569:
        /* <DEDUP_REMOVED lines=10> */
.L_x_42568:
[----:B------:R-:W-:Y:S05]  /*44480*/  BSYNC.RECONVERGENT B2 ;  /* 0x0000000000027941 */ /* 0x000fea0003800200 */
.L_x_42567:
        /* <DEDUP_REMOVED lines=17> */
.L_x_42578:
        /* <DEDUP_REMOVED lines=13> */
.L_x_42580:
[----:B------:R-:W-:Y:S05]  /*44670*/  BSYNC.RECONVERGENT B4 ;  /* 0x0000000000047941 */ /* 0x000fea0003800200 */
.L_x_42579:
        /* <DEDUP_REMOVED lines=61> */
.L_x_42577:
[----:B------:R-:W-:Y:S05]  /*44a50*/  BSYNC.RECONVERGENT B3 ;  /* 0x0000000000037941 */ /* 0x000fea0003800200 */
.L_x_42576:
        /* <DEDUP_REMOVED lines=11> */
.L_x_42575:
[----:B------:R-:W-:Y:S05]  /*44b10*/  BSYNC.RECONVERGENT B2 ;  /* 0x0000000000027941 */ /* 0x000fea0003800200 */
.L_x_42574:
        /* <DEDUP_REMOVED lines=17> */
.L_x_42585:
        /* <DEDUP_REMOVED lines=13> */
.L_x_42587:
[----:B------:R-:W-:Y:S05]  /*44d00*/  BSYNC.RECONVERGENT B4 ;  /* 0x0000000000047941 */ /* 0x000fea0003800200 */
.L_x_42586:
        /* <DEDUP_REMOVED lines=61> */
.L_x_42584:
[----:B------:R-:W-:Y:S05]  /*450e0*/  BSYNC.RECONVERGENT B3 ;  /* 0x0000000000037941 */ /* 0x000fea0003800200 */
.L_x_42583:
        /* <DEDUP_REMOVED lines=10> */
.L_x_42582:
[----:B------:R-:W-:Y:S05]  /*45190*/  BSYNC.RECONVERGENT B2 ;  /* 0x0000000000027941 */ /* 0x000fea0003800200 */
.L_x_42581:
        /* <DEDUP_REMOVED lines=17> */
.L_x_42592:
        /* <DEDUP_REMOVED lines=13> */
.L_x_42594:
[----:B------:R-:W-:Y:S05]  /*45380*/  BSYNC.RECONVERGENT B4 ;  /* 0x0000000000047941 */ /* 0x000fea0003800200 */
.L_x_42593:
        /* <DEDUP_REMOVED lines=61> */
.L_x_42591:
[----:B------:R-:W-:Y:S05]  /*45760*/  BSYNC.RECONVERGENT B3 ;  /* 0x0000000000037941 */ /* 0x000fea0003800200 */
.L_x_42590:
        /* <DEDUP_REMOVED lines=11> */
.L_x_42589:
[----:B------:R-:W-:Y:S05]  /*45820*/  BSYNC.RECONVERGENT B2 ;  /* 0x0000000000027941 */ /* 0x000fea0003800200 */
.L_x_42588:
        /* <DEDUP_REMOVED lines=17> */
.L_x_42599:
        /* <DEDUP_REMOVED lines=13> */
.L_x_42601:
[----:B------:R-:W-:Y:S05]  /*45a10*/  BSYNC.RECONVERGENT B4 ;  /* 0x0000000000047941 */ /* 0x000fea0003800200 */
.L_x_42600:
        /* <DEDUP_REMOVED lines=61> */
.L_x_42598:
[----:B------:R-:W-:Y:S05]  /*45df0*/  BSYNC.RECONVERGENT B3 ;  /* 0x0000000000037941 */ /* 0x000fea0003800200 */
.L_x_42597:
        /* <DEDUP_REMOVED lines=10> */
.L_x_42596:
[----:B------:R-:W-:Y:S05]  /*45ea0*/  BSYNC.RECONVERGENT B2 ;  /* 0x0000000000027941 */ /* 0x000fea0003800200 */
.L_x_42595:
        /* <DEDUP_REMOVED lines=20> */
.L_x_42604:
        /* <DEDUP_REMOVED lines=13> */
.L_x_42606:
[----:B------:R-:W-:Y:S05]  /*460c0*/  BSYNC.RECONVERGENT B3 ;  /* 0x0000000000037941 */ /* 0x000fea0003800200 */
.L_x_42605:
        /* <DEDUP_REMOVED lines=61> */
.L_x_42603:
[----:B------:R-:W-:Y:S05]  /*464a0*/  BSYNC.RECONVERGENT B2 ;  /* 0x0000000000027941 */ /* 0x000fea0003800200 */
.L_x_42602:
        /* <DEDUP_REMOVED lines=11> */
.L_x_42547:
[----:B------:R-:W-:Y:S05]  /*46560*/  BSYNC.RECONVERGENT B0 ;  /* 0x0000000000007941 */ /* 0x000fea0003800200 */
.L_x_42496:
        /* <DEDUP_REMOVED lines=21> */
[----:B------:R-:W-:Y:S01]  /*466c0*/  LOP3.LUT R209, R0, R219, RZ, 0xfc, !PT ;  /* 0x000000db00d17212 */ /* 0x000fe200078efcff */
[----:B0-----:R-:W-:Y:S01]  /*466d0*/  IMAD.WIDE.U32 R210, R208, 0x8, R210 ;  /* 0x00000008d0d27825 */ /* 0x001fe200078e00d2 */
[----:B------:R-:W-:-:S05]  /*466e0*/  LOP3.LUT R208, R216, 0xff, R10, 0xf8, !PT ;  /* 0x000000ffd8d07812 */ /* 0x000fca00078ef80a */
[----:B------:R3:W-:Y:S02]  /*466f0*/  STG.E.64 desc[UR6][R210.64], R208 ;  /* 0x000000d0d2007986 */ /* 0x0007e4000c101b06 */
.L_x_42495:
[----:B------:R-:W-:Y:S05]  /*46700*/  BSYNC.RECONVERGENT B1 ;  /* 0x0000000000017941 */ /* 0x000fea0003800200 */
.L_x_42494:
[----:B------:R-:W-:Y:S01]  /*46710*/  FADD.FTZ R0, RZ, R128 ;  /* 0x00000080ff007221 */ /* 0x000fe20000010000 */
[C---:B------:R-:W-:Y:S01]  /*46720*/  ISETP.GT.U32.AND P4, PT, R215.reuse, 0x3f, PT ;  /* 0x0000003fd700780c */ /* 0x040fe20003f84070 */
[----:B------:R-:W4:Y:S01]  /*46730*/  S2R R219, SR_TID.X ;  /* 0x0000000000db7919 */ /* 0x000f220000002100 */
[----:B------:R-:W-:Y:S01]  /*46740*/  ISETP.GT.U32.AND P3, PT, R215, 0x5f, PT ;  /* 0x0000005fd700780c */ /* 0x000fe20003f64070 */
[----:B------:R-:W-:Y:S01]  /*46750*/  FADD.FTZ R0, R129, R0 ;  /* 0x0000000081007221 */ /* 0x000fe20000010000 */
[C---:B------:R-:W-:Y:S01]  /*46760*/  ISETP.GT.U32.AND P2, PT, R215.reuse, 0x7f, PT ;  /* 0x0000007fd700780c */ /* 0x040fe20003f44070 */
[----:B------:R-:W-:Y:S01]  /*46770*/  UMOV UR13, 0xffffffff ;  /* 0xffffffff000d7882 */ /* 0x000fe20000000000 */
[C---:B------:R-:W-:Y:S01]  /*46780*/  ISETP.GT.U32.AND P1, PT, R215.reuse, 0x9f, PT ;  /* 0x0000009fd700780c */ /* 0x040fe20003f24070 */
        /* <DEDUP_REMOVED lines=8> */
[----:B0123--:R-:W-:Y:S02]  /*46810*/  FSEL R210, R0, RZ, P5 ;  /* 0x000000ff00d27208 */ /* 0x00ffe40002800000 */
[----:B----4-:R-:W-:-:S03]  /*46820*/  LOP3.LUT P0, RZ, R219, 0x1f, RZ, 0xc0, !PT ;  /* 0x0000001fdbff7812 */ /* 0x010fc6000780c0ff */
        /* <DEDUP_REMOVED lines=272> */
.L_x_42640:
[----:B------:R-:W2:Y:S01]  /*47930*/  LDL R217, [R1+0x20] ;  /* 0x0000200001d97983 */ /* 0x000ea20000100800 */
        /* <DEDUP_REMOVED lines=12> */
[----:B------:R-:W3:Y:S01]  /*47a00*/  MUFU.RSQ R216, R0 ;  /* 0x0000000000d87308 */ /* 0x000ee20000001400 */
[----:B-1----:R-:W-:-:S05]  /*47a10*/  @!P1 IMAD.WIDE R208, R15, 0x4, R208 ;  /* 0x000000040fd09825 */ /* 0x002fca00078e02d0 */
[----:B---3--:R1:W-:Y:S01]  /*47a20*/  @!P1 STG.E desc[UR6][R208.64], R216 ;  /* 0x000000d8d0009986 */ /* 0x0083e2000c101906 */
[----:B--2---:R-:W-:-:S13]  /*47a30*/  ISETP.GE.AND P1, PT, R217, 0x1, PT ;  /* 0x00000001d900780c */ /* 0x004fda0003f26270 */
[----:B-1----:R-:W-:Y:S05]  /*47a40*/  @!P1 BRA `(.L_x_42609) ;  /* 0x0000002800189947 */ /* 0x002fea0003800000 */
[----:B------:R-:W1:Y:S01]  /*47a50*/  LDC R218, c[0x0][0x388] ;  /* 0x0000e200ffda7b82 */ /* 0x000e620000000800 */
[----:B------:R-:W-:Y:S01]  /*47a60*/  VIADD R0, R217, 0xffffffff ;  /* 0xffffffffd9007836 */ /* 0x000fe20000000000 */
[----:B------:R-:W-:Y:S01]  /*47a70*/  LOP3.LUT R217, R219, 0x1f, RZ, 0xc0, !PT ;  /* 0x0000001fdbd97812 */ /* 0x000fe200078ec0ff */
[----:B------:R-:W-:Y:S02]  /*47a80*/  BSSY.RECONVERGENT B1, `(.L_x_42610) ;  /* 0x0000039000017945 */ /* 0x000fe40003800200 */
[----:B-1----:R-:W-:-:S05]  /*47a90*/  IMAD R0, R0, R218, RZ ;  /* 0x000000da00007224 */ /* 0x002fca00078e02ff */
[----:B------:R-:W-:-:S04]  /*47aa0*/  SHF.R.S32.HI R208, RZ, 0x1f, R0 ;  /* 0x0000001fffd07819 */ /* 0x000fc80000011400 */
[----:B------:R-:W-:-:S04]  /*47ab0*/  LEA.HI R0, R208, R0, RZ, 0x3 ;  /* 0x00000000d0007211 */ /* 0x000fc800078f18ff */
[----:B------:R-:W-:Y:S02]  /*47ac0*/  LEA.HI.SX32 R0, R0, R217, 0x1d ;  /* 0x000000d900007211 */ /* 0x000fe400078feaff */
[----:B------:R-:W-:Y:S01]  /*47ad0*/  FSEL R217, R211, RZ, !P0 ;  /* 0x000000ffd3d97208 */ /* 0x000fe20004000000 */
[----:B------:R-:W-:Y:S06]  /*47ae0*/  @!P5 BRA `(.L_x_42611) ;  /* 0x0000000000c8d947 */ /* 0x000fec0003800000 */
        /* <DEDUP_REMOVED lines=10> */
[----:B------:R-:W4:Y:S04]  /*47b90*/  LDL R252, [R1+0x1b0] ;  /* 0x0001b00001fc7983 */ /* 0x000f280000100800 */
[----:B-1----:R-:W4:Y:S04]  /*47ba0*/  LDL R2, [R1+0x1a8] ;  /* 0x0001a80001027983 */ /* 0x002f280000100800 */
[----:B------:R-:W4:Y:S01]  /*47bb0*/  LDL R219, [R1+0x1b4] ;  /* 0x0001b40001db7983 */ /* 0x000f220000100800 */
[--C-:B------:R-:W-:Y:S01]  /*47bc0*/  FADD.FTZ R208, R128, -R217.reuse ;  /* 0x800000d980d07221 */ /* 0x100fe20000010000 */
[----:B------:R-:W-:-:S03]  /*47bd0*/  FADD.FTZ R211, R129, -R217 ;  /* 0x800000d981d37221 */ /* 0x000fc60000010000 */
[C---:B------:R-:W-:Y:S01]  /*47be0*/  FMUL.FTZ R208, R216.reuse, R208 ;  /* 0x000000d0d8d07220 */ /* 0x040fe20000410000 */
[----:B------:R-:W-:Y:S01]  /*47bf0*/  FMUL.FTZ R211, R216, R211 ;  /* 0x000000d3d8d37220 */ /* 0x000fe20000410000 */
[--C-:B------:R-:W-:Y:S01]  /*47c00*/  FADD.FTZ R209, R130, -R217.reuse ;  /* 0x800000d982d17221 */ /* 0x100fe20000010000 */
[----:B0-----:R-:W-:-:S03]  /*47c10*/  FADD.FTZ R210, R131, -R217 ;  /* 0x800000d983d27221 */ /* 0x001fc60000010000 */
[C---:B------:R-:W-:Y:S01]  /*47c20*/  FMUL.FTZ R209, R216.reuse, R209 ;  /* 0x000000d1d8d17220 */ /* 0x040fe20000410000 */
[----:B------:R-:W-:Y:S01]  /*47c30*/  FMUL.FTZ R210, R216, R210 ;  /* 0x000000d2d8d27220 */ /* 0x000fe20000410000 */
[----:B--2---:R-:W-:Y:S02]  /*47c40*/  FFMA.FTZ R208, R208, R6, R220 ;  /* 0x00000006d0d07223 */ /* 0x004fe400000100dc */
[----:B------:R1:W5:Y:S01]  /*47c50*/  LDL.LU R6, [R1+0x1d8] ;  /* 0x0001d80001067983 */ /* 0x0003620000300800 */
[----:B---3--:R-:W-:-:S03]  /*47c60*/  FFMA.FTZ R211, R211, R5, R221 ;  /* 0x00000005d3d37223 */ /* 0x008fc600000100dd */
[----:B------:R1:W5:Y:S02]  /*47c70*/  LDL.LU R5, [R1+0x1d4] ;  /* 0x0001d40001057983 */ /* 0x0003640000300800 */
[----:B------:R-:W-:Y:S01]  /*47c80*/  F2FP.BF16.F32.PACK_AB R208, R211, R208 ;  /* 0x000000d0d3d0723e */ /* 0x000fe200000010ff */
        /* <DEDUP_REMOVED lines=24> */
.L_x_42611:
[----:B------:R-:W-:Y:S05]  /*47e10*/  BSYNC.RECONVERGENT B1 ;  /* 0x0000000000017941 */ /* 0x000fea0003800200 */
.L_x_42610:
        /* <DEDUP_REMOVED lines=13> */
[----:B------:R-:W4:Y:S04]  /*47ef0*/  LDL R252, [R1+0x190] ;  /* 0x0001900001fc7983 */ /* 0x000f280000100800 */
[----:B0-----:R-:W4:Y:S04]  /*47f00*/  LDL R2, [R1+0x188] ;  /* 0x0001880001027983 */ /* 0x001f280000100800 */
        /* <DEDUP_REMOVED lines=38> */
.L_x_42613:
[----:B------:R-:W-:Y:S05]  /*48170*/  BSYNC.RECONVERGENT B1 ;  /* 0x0000000000017941 */ /* 0x000fea0003800200 */
.L_x_42612:
        /* <DEDUP_REMOVED lines=13> */
[----:B------:R-:W2:Y:S04]  /*48250*/  LDL R252, [R1+0x170] ;  /* 0x0001700001fc7983 */ /* 0x000ea80000100800 */
[----:B0-----:R-:W2:Y:S04]  /*48260*/  LDL R2, [R1+0x168] ;  /* 0x0001680001027983 */ /* 0x001ea80000100800 */
[----:B------:R-:W2:Y:S01]  /*48270*/  LDL R219, [R1+0x174] ;  /* 0x0001740001db7983 */ /* 0x000ea20000100800 */
        /* <DEDUP_REMOVED lines=11> */
[----:B------:R3:W5:Y:S02]  /*48330*/  LDL.LU R5, [R1+0x1d4] ;  /* 0x0001d40001057983 */ /* 0x0007640000300800 */
[----:B------:R-:W-:Y:S01]  /*48340*/  F2FP.BF16.F32.PACK_AB R208, R211, R208 ;  /* 0x000000d0d3d0723e */ /* 0x000fe200000010ff */
[----:B------:R-:W-:-:S04]  /*48350*/  FADD.FTZ R211, R148, -R217 ;  /* 0x800000d994d37221 */ /* 0x000fc80000010000 */
[----:B------:R-:W-:Y:S01]  /*48360*/  FMUL.FTZ R211, R216, R211 ;  /* 0x000000d3d8d37220 */ /* 0x000fe20000410000 */
[----:B------:R-:W-:Y:S02]  /*48370*/  FFMA.FTZ R209, R209, R4, R238 ;  /* 0x00000004d1d17223 */ /* 0x000fe400000100ee */
[----:B------:R3:W5:Y:S01]  /*48380*/  LDL.LU R4, [R1+0x1d0] ;  /* 0x0001d00001047983 */ /* 0x0007620000300800 */
[----:B------:R-:W-:-:S03]  /*48390*/  FFMA.FTZ R210, R210, R3, R239 ;  /* 0x00000003d2d27223 */ /* 0x000fc600000100ef */
[----:B------:R3:W5:Y:S01]  /*483a0*/  LDL.LU R3, [R1+0x1cc] ;  /* 0x0001cc0001037983 */ /* 0x0007620000300800 */
[----:B--2---:R-:W-:-:S03]  /*483b0*/  FFMA.FTZ R211, R211, R2, R240 ;  /* 0x00000002d3d37223 */ /* 0x004fc600000100f0 */
        /* <DEDUP_REMOVED lines=17> */
.L_x_42615:
[----:B------:R-:W-:Y:S05]  /*484d0*/  BSYNC.RECONVERGENT B1 ;  /* 0x0000000000017941 */ /* 0x000fea0003800200 */
.L_x_42614:
[----:B-----5:R-:W-:Y:S01]  /*484e0*/  LOP3.LUT P0, RZ, R2, 0x2000, RZ, 0xc0, !PT ;  /* 0x0000200002ff7812 */ /* 0x020fe2000780c0ff */
        /* <DEDUP_REMOVED lines=12> */
[----:B------:R-:W3:Y:S04]  /*485b0*/  LDL R252, [R1+0x150] ;  /* 0x0001500001fc7983 */ /* 0x000ee80000100800 */
[----:B0-----:R-:W2:Y:S04]  /*485c0*/  LDL R2, [R1+0x148] ;  /* 0x0001480001027983 */ /* 0x001ea80000100800 */
        /* <DEDUP_REMOVED lines=38> */
.L_x_42617:
[----:B------:R-:W-:Y:S05]  /*48830*/  BSYNC.RECONVERGENT B1 ;  /* 0x0000000000017941 */ /* 0x000fea0003800200 */
.L_x_42616:
[----:B-----5:R-:W-:Y:S01]  /*48840*/  LOP3.LUT P0, RZ, R2, 0x400, RZ, 0xc0, !PT ;  /* 0x0000040002ff7812 */ /* 0x020fe2000780c0ff */
        /* <DEDUP_REMOVED lines=28> */
[----:B------:R-:W4:Y:S04]  /*48a10*/  LDL R252, [R1+0x1c] ;  /* 0x00001c0001fc7983 */ /* 0x000f280000100800 */
[----:B------:R-:W4:Y:S04]  /*48a20*/  LDL R219, [R1+0x134] ;  /* 0x0001340001db7983 */ /* 0x000f280000100800 */
[----:B0-----:R-:W3:Y:S01]  /*48a30*/  LDL R2, [R1+0x130] ;  /* 0x0001300001027983 */ /* 0x001ee20000100800 */
[--C-:B------:R-:W-:Y:S01]  /*48a40*/  FADD.FTZ R209, R162, -R217.reuse ;  /* 0x800000d9a2d17221 */ /* 0x100fe20000010000 */
[--C-:B------:R-:W-:Y:S01]  /*48a50*/  FADD.FTZ R210, R163, -R217.reuse ;  /* 0x800000d9a3d27221 */ /* 0x100fe20000010000 */
[----:B------:R-:W-:-:S02]  /*48a60*/  FADD.FTZ R208, R160, -R217 ;  /* 0x800000d9a0d07221 */ /* 0x000fc40000010000 */
[C---:B------:R-:W-:Y:S01]  /*48a70*/  FMUL.FTZ R209, R216.reuse, R209 ;  /* 0x000000d1d8d17220 */ /* 0x040fe20000410000 */
[C---:B------:R-:W-:Y:S01]  /*48a80*/  FMUL.FTZ R210, R216.reuse, R210 ;  /* 0x000000d2d8d27220 */ /* 0x040fe20000410000 */
[----:B------:R-:W-:Y:S01]  /*48a90*/  FADD.FTZ R211, R161, -R217 ;  /* 0x800000d9a1d37221 */ /* 0x000fe20000010000 */
[----:B------:R-:W-:-:S03]  /*48aa0*/  FMUL.FTZ R208, R216, R208 ;  /* 0x000000d0d8d07220 */ /* 0x000fc60000410000 */
        /* <DEDUP_REMOVED lines=16> */
[--C-:B------:R-:W-:Y:S01]  /*48bb0*/  FADD.FTZ R210, R165, -R217.reuse ;  /* 0x800000d9a5d27221 */ /* 0x100fe20000010000 */
[----:B------:R0:W5:Y:S03]  /*48bc0*/  LDL.LU R7, [R1+0x1dc] ;  /* 0x0001dc0001077983 */ /* 0x0001660000300800 */
[----:B------:R-:W-:Y:S01]  /*48bd0*/  FMUL.FTZ R210, R216, R210 ;  /* 0x000000d2d8d27220 */ /* 0x000fe20000410000 */
[----:B------:R-:W-:Y:S02]  /*48be0*/  FFMA.FTZ R211, R211, R5, R6 ;  /* 0x00000005d3d37223 */ /* 0x000fe40000010006 */
[----:B------:R0:W5:Y:S04]  /*48bf0*/  LDL.LU R6, [R1+0x1d8] ;  /* 0x0001d80001067983 */ /* 0x0001680000300800 */
[----:B------:R0:W5:Y:S01]  /*48c00*/  LDL.LU R5, [R1+0x1d4] ;  /* 0x0001d40001057983 */ /* 0x0001620000300800 */
[----:B--2---:R-:W-:Y:S01]  /*48c10*/  FFMA.FTZ R210, R210, R218, R4 ;  /* 0x000000dad2d27223 */ /* 0x004fe20000010004 */
[----:B------:R-:W-:-:S02]  /*48c20*/  FADD.FTZ R218, R166, -R217 ;  /* 0x800000d9a6da7221 */ /* 0x000fc40000010000 */
[----:B------:R0:W5:Y:S02]  /*48c30*/  LDL.LU R4, [R1+0x1d0] ;  /* 0x0001d00001047983 */ /* 0x0001640000300800 */
[----:B------:R-:W-:-:S04]  /*48c40*/  FMUL.FTZ R218, R216, R218 ;  /* 0x000000dad8da7220 */ /* 0x000fc80000410000 */
[----:B---3--:R-:W-:Y:S02]  /*48c50*/  FFMA.FTZ R218, R218, R2, R3 ;  /* 0x00000002dada7223 */ /* 0x008fe40000010003 */
[----:B------:R0:W5:Y:S04]  /*48c60*/  LDL.LU R3, [R1+0x1cc] ;  /* 0x0001cc0001037983 */ /* 0x0001680000300800 */
[----:B------:R0:W5:Y:S01]  /*48c70*/  LDL.LU R2, [R1+0x1c8] ;  /* 0x0001c80001027983 */ /* 0x0001620000300800 */
[----:B------:R-:W-:Y:S01]  /*48c80*/  F2FP.BF16.F32.PACK_AB R210, R210, R211 ;  /* 0x000000d3d2d2723e */ /* 0x000fe200000010ff */
[----:B------:R-:W-:-:S04]  /*48c90*/  FADD.FTZ R211, R167, -R217 ;  /* 0x800000d9a7d37221 */ /* 0x000fc80000010000 */
[----:B------:R-:W-:-:S04]  /*48ca0*/  FMUL.FTZ R211, R216, R211 ;  /* 0x000000d3d8d37220 */ /* 0x000fc80000410000 */
[----:B----4-:R-:W-:-:S05]  /*48cb0*/  FFMA.FTZ R211, R211, R219, R252 ;  /* 0x000000dbd3d37223 */ /* 0x010fca00000100fc */
[----:B------:R-:W-:Y:S02]  /*48cc0*/  F2FP.BF16.F32.PACK_AB R211, R211, R218 ;  /* 0x000000dad3d3723e */ /* 0x000fe400000010ff */
[----:B------:R-:W1:Y:S02]  /*48cd0*/  LDC.64 R218, c[0x0][0x428] ;  /* 0x00010a00ffda7b82 */ /* 0x000e640000000a00 */
[----:B-1----:R-:W-:-:S05]  /*48ce0*/  IMAD.WIDE.U32 R218, R0, 0x10, R218 ;  /* 0x0000001000da7825 */ /* 0x002fca00078e00da */
[----:B------:R0:W-:Y:S01]  /*48cf0*/  STG.E.128 desc[UR6][R218.64], R208 ;  /* 0x000000d0da007986 */ /* 0x0001e2000c101d06 */
[----:B------:R-:W-:-:S07]  /*48d00*/  IADD3 R0, PT, PT, R0, 0x20, RZ ;  /* 0x0000002000007810 */ /* 0x000fce0007ffe0ff */
.L_x_42619:
[----:B------:R-:W-:Y:S05]  /*48d10*/  BSYNC.RECONVERGENT B1 ;  /* 0x0000000000017941 */ /* 0x000fea0003800200 */
.L_x_42618:
        /* <DEDUP_REMOVED lines=76> */
[----:B------:R-:W-:-:S07]  /*491e0*/  VIADD R0, R0, 0x20 ;  /* 0x0000002000007836 */ /* 0x000fce0000000000 */
.L_x_42621:
[----:B------:R-:W-:Y:S05]  /*491f0*/  BSYNC.RECONVERGENT B1 ;  /* 0x0000000000017941 */ /* 0x000fea0003800200 */
.L_x_42620:
        /* <DEDUP_REMOVED lines=77> */
.L_x_42623:
[----:B------:R-:W-:Y:S05]  /*496d0*/  BSYNC.RECONVERGENT B1 ;  /* 0x0000000000017941 */ /* 0x000fea0003800200 */
.L_x_42622:
        /* <DEDUP_REMOVED lines=77> */
.L_x_42625:
[----:B------:R-:W-:Y:S05]  /*49bb0*/  BSYNC.RECONVERGENT B1 ;  /* 0x0000000000017941 */ /* 0x000fea0003800200 */
.L_x_42624:
        /* <DEDUP_REMOVED lines=77> */
.L_x_42627:
[----:B------:R-:W-:Y:S05]  /*4a090*/  BSYNC.RECONVERGENT B1 ;  /* 0x0000000000017941 */ /* 0x000fea0003800200 */
.L_x_42626:
[----:B-----5:R-:W-:-:S13]  /*4a0a0*/  LOP3.LUT P0, RZ, R2, 0x10, RZ, 0xc0, !PT ;  /* 0x0000001002ff7812 */ /* 0x020fda000780c0ff */
        /* <DEDUP_REMOVED lines=12> */
[----:B------:R-:W-:-:S03]  /*4a170*/  FFMA.FTZ R211, R211, R104, R112 ;  /* 0x00000068d3d37223 */ /* 0x000fc60000010070 */
        /* <DEDUP_REMOVED lines=19> */
.L_x_42609:
[----:B------:R-:W-:Y:S05]  /*4a2b0*/  BSYNC.RECONVERGENT B0 ;  /* 0x0000000000007941 */ /* 0x000fea0003800200 */
.L_x_42608:
[----:B01234-:R-:W0:Y:S02]  /*4a2c0*/  LDC.64 R208, c[0x0][0x380] ;  /* 0x0000e000ffd07b82 */ /* 0x01fe240000000a00 */
[----:B0-----:R-:W-:-:S05]  /*4a2d0*/  IMAD R15, R208, 0x4, R15 ;  /* 0x00000004d00f7824 */ /* 0x001fca00078e020f */
[----:B------:R-:W-:-:S13]  /*4a2e0*/  ISETP.GE.AND P0, PT, R15, R209, PT ;  /* 0x000000d10f00720c */ /* 0x000fda0003f06270 */
[----:B------:R-:W-:Y:S05]  /*4a2f0*/  @!P0 BRA `(.L_x_42628) ;  /* 0xfffffb8800f08947 */ /* 0x000fea000383ffff */
[----:B------:R-:W-:Y:S05]  /*4a300*/  EXIT ;  /* 0x000000000000794d */ /* 0x000fea0003800000 */
.L_x_42607:
        /* <DEDUP_REMOVED lines=8> */
.L_x_42630:
[----:B------:R-:W-:Y:S05]  /*4a390*/  BSYNC B0 ;  /* 0x0000000000007941 */ /* 0x000fea0003800000 */
.L_x_42629:
        /* <DEDUP_REMOVED lines=9> */
.L_x_42631:
[----:B------:R-:W-:Y:S02]  /*4a430*/  IMAD.MOV.U32 R209, RZ, RZ, 0x4 ;  /* 0x00000004ffd17424 */ /* 0x000fe400078e00ff */
[----:B------:R-:W-:Y:S01]  /*4a440*/  FADD.FTZ R210, R210, R0 ;  /* 0x00000000d2d27221 */ /* 0x000fe20000010000 */
[----:B------:R-:W-:-:S04]  /*4a450*/  MOV R0, 0xffffffff ;  /* 0xffffffff00007802 */ /* 0x000fc80000000f00 */
[----:B------:R-:W-:-:S07]  /*4a460*/  MOV R217, R210 ;  /* 0x000000d200d97202 */ /* 0x000fce0000000f00 */
[----:B------:R-:W-:Y:S05]  /*4a470*/  WARPSYNC.COLLECTIVE R0, `(.L_x_42632) ;  /* 0x0000000000087348 */ /* 0x000fea0003c00000 */
[----:B------:R0:W1:Y:S02]  /*4a480*/  SHFL.BFLY P6, R0, R217, R209, R208 ;  /* 0x0c0000d1d9007389 */ /* 0x00006400000c00d0 */
[----:B01----:R-:W-:Y:S05]  /*4a490*/  ENDCOLLECTIVE ;  /* 0x000000000000791b */ /* 0x003fea0003800000 */
.L_x_42632:
[----:B------:R-:W-:Y:S02]  /*4a4a0*/  HFMA2 R209, -RZ, RZ, 0, 4.76837158203125e-07 ;  /* 0x00000008ffd17431 */ /* 0x000fe400000001ff */
[----:B------:R-:W-:Y:S01]  /*4a4b0*/  FADD.FTZ R210, R210, R0 ;  /* 0x00000000d2d27221 */ /* 0x000fe20000010000 */
[----:B------:R-:W-:-:S03]  /*4a4c0*/  IMAD.MOV.U32 R0, RZ, RZ, -0x1 ;  /* 0xffffffffff007424 */ /* 0x000fc600078e00ff */
[----:B------:R-:W-:-:S07]  /*4a4d0*/  IMAD.MOV.U32 R217, RZ, RZ, R210 ;  /* 0x000000ffffd97224 */ /* 0x000fce00078e00d2 */
[----:B------:R-:W-:Y:S05]  /*4a4e0*/  WARPSYNC.COLLECTIVE R0, `(.L_x_42633) ;  /* 0x0000000000087348 */ /* 0x000fea0003c00000 */
[----:B------:R0:W1:Y:S02]  /*4a4f0*/  SHFL.BFLY P6, R0, R217, R209, R208 ;  /* 0x0c0000d1d9007389 */ /* 0x00006400000c00d0 */
[----:B01----:R-:W-:Y:S05]  /*4a500*/  ENDCOLLECTIVE ;  /* 0x000000000000791b */ /* 0x003fea0003800000 */
.L_x_42633:
[----:B------:R-:W-:Y:S02]  /*4a510*/  IMAD.MOV.U32 R209, RZ, RZ, 0x10 ;  /* 0x00000010ffd17424 */ /* 0x000fe400078e00ff */
[----:B------:R-:W-:Y:S01]  /*4a520*/  FADD.FTZ R210, R210, R0 ;  /* 0x00000000d2d27221 */ /* 0x000fe20000010000 */
[----:B------:R-:W-:-:S04]  /*4a530*/  MOV R0, 0xffffffff ;  /* 0xffffffff00007802 */ /* 0x000fc80000000f00 */
[----:B------:R-:W-:-:S07]  /*4a540*/  MOV R217, R210 ;  /* 0x000000d200d97202 */ /* 0x000fce0000000f00 */
[----:B------:R-:W-:Y:S05]  /*4a550*/  WARPSYNC.COLLECTIVE R0, `(.L_x_42634) ;  /* 0x0000000000087348 */ /* 0x000fea0003c00000 */
[----:B------:R0:W1:Y:S02]  /*4a560*/  SHFL.BFLY P6, R0, R217, R209, R208 ;  /* 0x0c0000d1d9007389 */ /* 0x00006400000c00d0 */
[----:B01----:R-:W-:Y:S05]  /*4a570*/  ENDCOLLECTIVE ;  /* 0x000000000000791b */ /* 0x003fea0003800000 */
.L_x_42634:
        /* <DEDUP_REMOVED lines=174> */
.L_x_42635:
[----:B------:R-:W-:Y:S02]  /*4b060*/  HFMA2 R209, -RZ, RZ, 0, 1.1920928955078125e-07 ;  /* 0x00000002ffd17431 */ /* 0x000fe400000001ff */
[----:B------:R-:W-:Y:S01]  /*4b070*/  FADD.FTZ R210, R210, R0 ;  /* 0x00000000d2d27221 */ /* 0x000fe20000010000 */
[----:B------:R-:W-:-:S03]  /*4b080*/  IMAD.MOV.U32 R0, RZ, RZ, -0x1 ;  /* 0xffffffffff007424 */ /* 0x000fc600078e00ff */
[----:B------:R-:W-:-:S07]  /*4b090*/  IMAD.MOV.U32 R217, RZ, RZ, R210 ;  /* 0x000000ffffd97224 */ /* 0x000fce00078e00d2 */
[----:B------:R-:W-:Y:S05]  /*4b0a0*/  WARPSYNC.COLLECTIVE R0, `(.L_x_42636) ;  /* 0x0000000000087348 */ /* 0x000fea0003c00000 */
[----:B------:R0:W1:Y:S02]  /*4b0b0*/  SHFL.BFLY P6, R0, R217, R209, R208 ;  /* 0x0c0000d1d9007389 */ /* 0x00006400000c00d0 */
[----:B01----:R-:W-:Y:S05]  /*4b0c0*/  ENDCOLLECTIVE ;  /* 0x000000000000791b */ /* 0x003fea0003800000 */
.L_x_42636:
[----:B------:R-:W-:Y:S02]  /*4b0d0*/  IMAD.MOV.U32 R209, RZ, RZ, 0x4 ;  /* 0x00000004ffd17424 */ /* 0x000fe400078e00ff */
[----:B------:R-:W-:Y:S01]  /*4b0e0*/  FADD.FTZ R210, R210, R0 ;  /* 0x00000000d2d27221 */ /* 0x000fe20000010000 */
[----:B------:R-:W-:-:S04]  /*4b0f0*/  MOV R0, 0xffffffff ;  /* 0xffffffff00007802 */ /* 0x000fc80000000f00 */
[----:B------:R-:W-:-:S07]  /*4b100*/  MOV R217, R210 ;  /* 0x000000d200d97202 */ /* 0x000fce0000000f00 */
[----:B------:R-:W-:Y:S05]  /*4b110*/  WARPSYNC.COLLECTIVE R0, `(.L_x_42637) ;  /* 0x0000000000087348 */ /* 0x000fea0003c00000 */
[----:B------:R0:W1:Y:S02]  /*4b120*/  SHFL.BFLY P6, R0, R217, R209, R208 ;  /* 0x0c0000d1d9007389 */ /* 0x00006400000c00d0 */
[----:B01----:R-:W-:Y:S05]  /*4b130*/  ENDCOLLECTIVE ;  /* 0x000000000000791b */ /* 0x003fea0003800000 */
.L_x_42637:
[----:B------:R-:W-:Y:S02]  /*4b140*/  HFMA2 R209, -RZ, RZ, 0, 4.76837158203125e-07 ;  /* 0x00000008ffd17431 */ /* 0x000fe400000001ff */
[----:B------:R-:W-:Y:S01]  /*4b150*/  FADD.FTZ R210, R210, R0 ;  /* 0x00000000d2d27221 */ /* 0x000fe20000010000 */
[----:B------:R-:W-:-:S03]  /*4b160*/  IMAD.MOV.U32 R0, RZ, RZ, -0x1 ;  /* 0xffffffffff007424 */ /* 0x000fc600078e00ff */
[----:B------:R-:W-:-:S07]  /*4b170*/  IMAD.MOV.U32 R217, RZ, RZ, R210 ;  /* 0x000000ffffd97224 */ /* 0x000fce00078e00d2 */
[----:B------:R-:W-:Y:S05]  /*4b180*/  WARPSYNC.COLLECTIVE R0, `(.L_x_42638) ;  /* 0x0000000000087348 */ /* 0x000fea0003c00000 */
[----:B------:R0:W1:Y:S02]  /*4b190*/  SHFL.BFLY P6, R0, R217, R209, R208 ;  /* 0x0c0000d1d9007389 */ /* 0x00006400000c00d0 */
[----:B01----:R-:W-:Y:S05]  /*4b1a0*/  ENDCOLLECTIVE ;  /* 0x000000000000791b */ /* 0x003fea0003800000 */
.L_x_42638:
[----:B------:R-:W-:Y:S02]  /*4b1b0*/  IMAD.MOV.U32 R209, RZ, RZ, 0x10 ;  /* 0x00000010ffd17424 */ /* 0x000fe400078e00ff */
[----:B------:R-:W-:Y:S01]  /*4b1c0*/  FADD.FTZ R210, R210, R0 ;  /* 0x00000000d2d27221 */ /* 0x000fe20000010000 */
[----:B------:R-:W-:-:S04]  /*4b1d0*/  MOV R0, 0xffffffff ;  /* 0xffffffff00007802 */ /* 0x000fc80000000f00 */
[----:B------:R-:W-:-:S07]  /*4b1e0*/  MOV R217, R210 ;  /* 0x000000d200d97202 */ /* 0x000fce0000000f00 */
[----:B------:R-:W-:Y:S05]  /*4b1f0*/  WARPSYNC.COLLECTIVE R0, `(.L_x_42639) ;  /* 0x0000000000087348 */ /* 0x000fea0003c00000 */
[----:B------:R0:W1:Y:S02]  /*4b200*/  SHFL.BFLY P6, R0, R217, R209, R208 ;  /* 0x0c0000d1d9007389 */ /* 0x00006400000c00d0 */
[----:B01----:R-:W-:Y:S05]  /*4b210*/  ENDCOLLECTIVE ;  /* 0x000000000000791b */ /* 0x003fea0003800000 */
.L_x_42639:
[----:B------:R-:W-:Y:S05]  /*4b220*/  BRA `(.L_x_42640) ;  /* 0xffffffc400c07947 */ /* 0x000fea000383ffff */
.L_x_42641:
        /* <DEDUP_REMOVED lines=13> */
.L_x_88494:


//--------------------- .text._ZN10layer_norm13ln_fwd_kernelINS_13Kernel_traitsIf13__nv_bfloat16fS2_fjLj2560ELj1ELj4ELj1ELj16ENS_18Kernel_traits_baseILj2560EfS2_fS2_fjLj128EEEEELb1ELb1ELb1ELb1EEEvNS_9FwdParamsE --------------------------
	.section	.text._ZN10layer_norm13ln_fwd_kernelINS_13Kernel_traitsIf13__nv_bfloat16fS2_fjLj2560ELj1ELj4ELj1ELj16ENS_18Kernel_traits_baseILj2560EfS2_fS2_fjLj128EEEEELb1ELb1ELb1ELb1EEEvNS_9FwdParamsE,"ax",@progbits
	.align	128
        .global         _ZN10layer_norm13ln_fwd_kernelINS_13Kernel_traitsIf13__nv_bfloat16fS2_fjLj2560ELj1ELj4ELj1ELj16ENS_18Kernel_traits_baseILj2560EfS2_fS2_fjLj128EEEEELb1ELb1ELb1ELb1EEEvNS_9FwdParamsE
        .type           _ZN10layer_norm13ln_fwd_kernelINS_13Kernel_traitsIf13__nv_bfloat16fS2_fjLj2560ELj1ELj4ELj1ELj16ENS_18Kernel_traits_baseILj2560EfS2_fS2_fjLj128EEEEELb1ELb1ELb1ELb1EEEvNS_9FwdParamsE,@function
        .size           _ZN10layer_norm13ln_fwd_kernelINS_13Kernel_traitsIf13__nv_bfloat16fS2_fjLj2560ELj1ELj4ELj1ELj16ENS_18Kernel_traits_baseILj2560EfS2_fS2_fjLj128EEEEELb1ELb1ELb1ELb1EEEvNS_9FwdParamsE,(.L_x_88495 - _ZN10layer_norm13ln_fwd_kernelINS_13Kernel_traitsIf13__nv_bfloat16fS2_fjLj2560ELj1ELj4ELj1ELj16ENS_18Kernel_traits_baseILj2560EfS2_fS2_fjLj128EEEEELb1ELb1ELb1ELb1EEEvNS_9FwdParamsE)
        .other          _ZN10layer_norm13ln_fwd_kernelINS_13Kernel_traitsIf13__nv_bfloat16fS2_fjLj2560ELj1ELj4ELj1ELj16ENS_18Kernel_traits_baseILj2560EfS2_fS2_fjLj128EEEEELb1ELb1ELb1ELb1EEEvNS_9FwdParamsE,@"STO_CUDA_ENTRY STV_DEFAULT"
_ZN10layer_norm13ln_fwd_kernelINS_13Kernel_traitsIf13__nv_bfloat16fS2_fjLj2560ELj1ELj4ELj1ELj16ENS_18Kernel_traits_baseILj2560EfS2_fS2_fjLj128EEEEELb1ELb1ELb1ELb1EEEvNS_9FwdParamsE:
.text._ZN10layer_norm13ln_fwd_kernelINS_13Kernel_traitsIf13__nv_bfloat16fS2_fjLj2560ELj1ELj4ELj1ELj16ENS_18Kernel_traits_baseILj2560EfS2_fS2_fjLj128EEEEELb1ELb1ELb1ELb1EEEvNS_9FwdParamsE:
        /* <DEDUP_REMOVED lines=34> */
[----:B------:R-:W2:Y:S01]  /*0220*/  LDG.E.128 R140, desc[UR6][R10.64+0x2410] ;  /* 0x002410060a8c7981 */ /* 0x000ea2000c1e1d00 */
[----:B-1----:R-:W-:Y:S01]  /*0230*/  IADD3 R12, P2, PT, R3, UR12, RZ ;  /* 0x0000000c030c7c10 */ /* 0x002fe2000ff5e0ff */
[----:B------:R-:W-:Y:S02]  /*0240*/  IMAD.X R5, RZ, RZ, UR11, P0 ;  /* 0x0000000bff057e24 */ /* 0x000fe400080e06ff */
[----:B------:R-:W3:Y:S02]  /*0250*/  LDG.E.128 R144, desc[UR6][R10.64+0x2400] ;  /* 0x002400060a907981 */ /* 0x000ee4000c1e1d00 */
[----:B------:R-:W-:Y:S02]  /*0260*/  IMAD.X R13, RZ, RZ, UR13, P2 ;  /* 0x0000000dff0d7e24 */ /* 0x000fe400090e06ff */
[----:B------:R-:W4:Y:S04]  /*0270*/  LDG.E.128 R136, desc[UR6][R4.64] ;  /* 0x0000000604887981 */ /* 0x000f28000c1e1d00 */
[----:B------:R-:W2:Y:S04]  /*0280*/  LDG.E.128 R132, desc[UR6][R4.64+0x10] ;  /* 0x0000100604847981 */ /* 0x000ea8000c1e1d00 */
[----:B------:R-:W3:Y:S04]  /*0290*/  LDG.E.128 R128, desc[UR6][R4.64+0x400] ;  /* 0x0004000604807981 */ /* 0x000ee8000c1e1d00 */
        /* <DEDUP_REMOVED lines=35> */
[----:B----4-:R-:W-:Y:S04]  /*04d0*/  STL.64 [R1+0x1a0], R136 ;  /* 0x0001a08801007387 */ /* 0x010fe80000100a00 */
[----:B------:R-:W-:Y:S04]  /*04e0*/  STL.64 [R1+0x1a8], R138 ;  /* 0x0001a88a01007387 */ /* 0x000fe80000100a00 */
[----:B--2---:R-:W-:Y:S04]  /*04f0*/  STL.64 [R1+0x190], R132 ;  /* 0x0001908401007387 */ /* 0x004fe80000100a00 */
[----:B------:R-:W-:Y:S04]  /*0500*/  STL.64 [R1+0x198], R134 ;  /* 0x0001988601007387 */ /* 0x000fe80000100a00 */
[----:B---3--:R-:W-:Y:S04]  /*0510*/  STL.64 [R1+0x180], R128 ;  /* 0x0001808001007387 */ /* 0x008fe80000100a00 */
        /* <DEDUP_REMOVED lines=70> */
.L_x_42642:
        /* <DEDUP_REMOVED lines=118> */
[----:B--2---:R-:W-:-:S02]  /*10e0*/  CS2R R54, SRZ ;  /* 0x0000000000367805 */ /* 0x004fc4000001ff00 */
[----:B------:R-:W-:Y:S02]  /*10f0*/  CS2R R52, SRZ ;  /* 0x0000000000347805 */ /* 0x000fe4000001ff00 */
[----:B---3--:R-:W-:Y:S02]  /*1100*/  CS2R R50, SRZ ;  /* 0x0000000000327805 */ /* 0x008fe4000001ff00 */
[----:B------:R-:W-:Y:S02]  /*1110*/  CS2R R48, SRZ ;  /* 0x0000000000307805 */ /* 0x000fe4000001ff00 */
[----:B----4-:R-:W-:Y:S02]  /*1120*/  CS2R R46, SRZ ;  /* 0x00000000002e7805 */ /* 0x010fe4000001ff00 */
[----:B------:R-:W-:Y:S02]  /*1130*/  CS2R R44, SRZ ;  /* 0x00000000002c7805 */ /* 0x000fe4000001ff00 */
[----:B-1----:R-:W-:-:S02]  /*1140*/  CS2R R42, SRZ ;  /* 0x00000000002a7805 */ /* 0x002fc4000001ff00 */
        /* <DEDUP_REMOVED lines=12> */
[----:B------:R-:W-:-:S07]  /*1210*/  CS2R R16, SRZ ;  /* 0x0000000000107805 */ /* 0x000fce000001ff00 */
.L_x_42643:
        /* <DEDUP_REMOVED lines=9> */
[----:B------:R-:W-:Y:S02]  /*12b0*/  UIADD3 UR8, UPT, UPT, UR4, -0x61c88647, URZ ;  /* 0x9e3779b904087890 */ /* 0x000fe4000fffe0ff */
[----:B------:R-:W-:Y:S02]  /*12c0*/  UIADD3 UR10, UPT, UPT, UR5, -0x695add53, URZ ;  /* 0x96a522ad050a7890 */ /* 0x000fe4000fffe0ff */
[----:B------:R-:W-:Y:S01]  /*12d0*/  LOP3.LUT R3, R3, UR5, RZ, 0x3c, !PT ;  /* 0x0000000503037c12 */ /* 0x000fe2000f8e3cff */
[----:B------:R-:W-:Y:S01]  /*12e0*/  UIADD3 UR15, UPT, UPT, UR4, -0x700cb87f, URZ ;  /* 0x8ff34781040f7890 */ /* 0x000fe2000fffe0ff */
[----:B------:R-:W2:Y:S01]  /*12f0*/  LDCU UR12, c[0x0][0x404] ;  /* 0x00008080ff0c77ac */ /* 0x000ea20008000800 */
[----:B------:R-:W3:Y:S01]  /*1300*/  LDCU.U8 UR13, c[0x0][0x410] ;  /* 0x00008200ff0d77ac */ /* 0x000ee20008000000 */
[----:B------:R-:W4:Y:S01]  /*1310*/  LDCU UR14, c[0x0][0x448] ;  /* 0x00008900ff0e77ac */ /* 0x000f220008000800 */
        /* <DEDUP_REMOVED lines=8> */
[----:B------:R-:W-:Y:S02]  /*13a0*/  IMAD R10, R0, -0x2daee0ad, RZ ;  /* 0xd2511f53000a7824 */ /* 0x000fe400078e02ff */
[----:B------:R-:W-:-:S04]  /*13b0*/  IMAD.HI.U32 R9, R4, -0x2daee0ad, RZ ;  /* 0xd2511f5304097827 */ /* 0x000fc800078e00ff */
[----:B------:R-:W-:Y:S01]  /*13c0*/  IMAD R11, R4, -0x2daee0ad, RZ ;  /* 0xd2511f53040b7824 */ /* 0x000fe200078e02ff */
[----:B------:R-:W-:Y:S01]  /*13d0*/  LOP3.LUT R9, R10, UR8, R9, 0x96, !PT ;  /* 0x000000080a097c12 */ /* 0x000fe2000f8e9609 */
[----:B------:R-:W-:Y:S01]  /*13e0*/  UIADD3 UR8, UPT, UPT, UR4, 0x3c6ef372, URZ ;  /* 0x3c6ef37204087890 */ /* 0x000fe2000fffe0ff */
[----:B------:R-:W-:Y:S02]  /*13f0*/  IMAD R10, R3, -0x326172a9, RZ ;  /* 0xcd9e8d57030a7824 */ /* 0x000fe400078e02ff */
[----:B-1----:R-:W-:Y:S02]  /*1400*/  IMAD R12, R5, -0x2daee0ad, RZ ;  /* 0xd2511f53050c7824 */ /* 0x002fe400078e02ff */
[----:B------:R-:W-:-:S04]  /*1410*/  IMAD.HI.U32 R3, R9, -0x326172a9, RZ ;  /* 0xcd9e8d5709037827 */ /* 0x000fc800078e00ff */
[----:B------:R-:W-:Y:S01]  /*1420*/  IMAD R9, R9, -0x326172a9, RZ ;  /* 0xcd9e8d5709097824 */ /* 0x000fe200078e02ff */
[----:B------:R-:W-:Y:S01]  /*1430*/  LOP3.LUT R3, R10, UR8, R3, 0x96, !PT ;  /* 0x000000080a037c12 */ /* 0x000fe2000f8e9603 */
[----:B------:R-:W-:Y:S01]  /*1440*/  UIADD3 UR8, UPT, UPT, UR5, 0x76cf5d0a, URZ ;  /* 0x76cf5d0a05087890 */ /* 0x000fe2000fffe0ff */
[----:B------:R-:W-:-:S05]  /*1450*/  IMAD.HI.U32 R10, R5, -0x2daee0ad, RZ ;  /* 0xd2511f53050a7827 */ /* 0x000fca00078e00ff */
[----:B------:R-:W-:Y:S01]  /*1460*/  LOP3.LUT R10, R11, UR8, R10, 0x96, !PT ;  /* 0x000000080b0a7c12 */ /* 0x000fe2000f8e960a */
[----:B------:R-:W-:-:S04]  /*1470*/  UIADD3 UR8, UPT, UPT, UR4, -0x255992d5, URZ ;  /* 0xdaa66d2b04087890 */ /* 0x000fc8000fffe0ff */
[----:B------:R-:W-:-:S04]  /*1480*/  IMAD.HI.U32 R4, R10, -0x326172a9, RZ ;  /* 0xcd9e8d570a047827 */ /* 0x000fc800078e00ff */
[----:B------:R-:W-:Y:S01]  /*1490*/  IMAD R10, R10, -0x326172a9, RZ ;  /* 0xcd9e8d570a0a7824 */ /* 0x000fe200078e02ff */
[----:B------:R-:W-:Y:S01]  /*14a0*/  LOP3.LUT R4, R9, UR8, R4, 0x96, !PT ;  /* 0x0000000809047c12 */ /* 0x000fe2000f8e9604 */
[----:B------:R-:W-:Y:S01]  /*14b0*/  UIADD3 UR8, UPT, UPT, UR5, 0x32370b8f, URZ ;  /* 0x32370b8f05087890 */ /* 0x000fe2000fffe0ff */
        /* <DEDUP_REMOVED lines=16> */
[----:B------:R-:W-:Y:S01]  /*15c0*/  UIADD3 UR8, UPT, UPT, UR5, -0x56f99767, URZ ;  /* 0xa906689905087890 */ /* 0x000fe2000fffe0ff */
[----:B------:R-:W-:-:S03]  /*15d0*/  IMAD R10, R5, -0x2daee0ad, RZ ;  /* 0xd2511f53050a7824 */ /* 0x000fc600078e02ff */
[C---:B------:R-:W-:Y:S02]  /*15e0*/  IMAD.HI.U32 R5, R3.reuse, -0x2daee0ad, RZ ;  /* 0xd2511f5303057827 */ /* 0x040fe400078e00ff */
[----:B------:R-:W-:Y:S01]  /*15f0*/  LOP3.LUT R9, R4, UR8, R9, 0x96, !PT ;  /* 0x0000000804097c12 */ /* 0x000fe2000f8e9609 */
[----:B------:R-:W-:Y:S01]  /*1600*/  UIADD3 UR8, UPT, UPT, UR4, -0x4ab325aa, URZ ;  /* 0xb54cda5604087890 */ /* 0x000fe2000fffe0ff */
[----:B------:R-:W-:-:S03]  /*1610*/  IMAD R3, R3, -0x2daee0ad, RZ ;  /* 0xd2511f5303037824 */ /* 0x000fc600078e02ff */
[----:B------:R-:W-:-:S05]  /*1620*/  IMAD.HI.U32 R4, R9, -0x326172a9, RZ ;  /* 0xcd9e8d5709047827 */ /* 0x000fca00078e00ff */
[----:B------:R-:W-:Y:S01]  /*1630*/  LOP3.LUT R4, R11, UR8, R4, 0x96, !PT ;  /* 0x000000080b047c12 */ /* 0x000fe2000f8e9604 */
[----:B------:R-:W-:-:S04]  /*1640*/  UIADD3 UR8, UPT, UPT, UR5, 0x646e171e, URZ ;  /* 0x646e171e05087890 */ /* 0x000fc8000fffe0ff */
[----:B------:R-:W-:Y:S02]  /*1650*/  IMAD.HI.U32 R12, R4, -0x2daee0ad, RZ ;  /* 0xd2511f53040c7827 */ /* 0x000fe400078e00ff */
[----:B------:R-:W-:Y:S01]  /*1660*/  LOP3.LUT R5, R10, UR8, R5, 0x96, !PT ;  /* 0x000000080a057c12 */ /* 0x000fe2000f8e9605 */
[----:B------:R-:W-:Y:S01]  /*1670*/  UIADD3 UR8, UPT, UPT, UR4, 0x5384540f, URZ ;  /* 0x5384540f04087890 */ /* 0x000fe2000fffe0ff */
[----:B------:R-:W-:-:S03]  /*1680*/  IMAD R10, R9, -0x326172a9, RZ ;  /* 0xcd9e8d57090a7824 */ /* 0x000fc600078e02ff */
[----:B------:R-:W-:-:S05]  /*1690*/  IMAD.HI.U32 R11, R5, -0x326172a9, RZ ;  /* 0xcd9e8d57050b7827 */ /* 0x000fca00078e00ff */
[----:B------:R-:W-:Y:S01]  /*16a0*/  LOP3.LUT R11, R10, UR8, R11, 0x96, !PT ;  /* 0x000000080a0b7c12 */ /* 0x000fe2000f8e960b */
[----:B------:R-:W-:Y:S01]  /*16b0*/  UIADD3 UR8, UPT, UPT, UR5, 0x1fd5c5a3, URZ ;  /* 0x1fd5c5a305087890 */ /* 0x000fe2000fffe0ff */
[----:B------:R-:W-:-:S05]  /*16c0*/  IMAD R10, R5, -0x326172a9, RZ ;  /* 0xcd9e8d57050a7824 */ /* 0x000fca00078e02ff */
[----:B------:R-:W-:Y:S01]  /*16d0*/  LOP3.LUT R12, R3, UR8, R12, 0x96, !PT ;  /* 0x00000008030c7c12 */ /* 0x000fe2000f8e960c */
[----:B------:R-:W-:Y:S01]  /*16e0*/  UIADD3 UR8, UPT, UPT, UR4, -0xe443238, URZ ;  /* 0xf1bbcdc804087890 */ /* 0x000fe2000fffe0ff */
[----:B------:R-:W-:Y:S02]  /*16f0*/  IMAD R3, R4, -0x2daee0ad, RZ ;  /* 0xd2511f5304037824 */ /* 0x000fe400078e02ff */
[----:B------:R-:W-:Y:S02]  /*1700*/  IMAD R4, R11, -0x2daee0ad, RZ ;  /* 0xd2511f530b047824 */ /* 0x000fe400078e02ff */
[----:B------:R-:W-:-:S04]  /*1710*/  IMAD.HI.U32 R9, R12, -0x326172a9, RZ ;  /* 0xcd9e8d570c097827 */ /* 0x000fc800078e00ff */
[----:B------:R-:W-:Y:S01]  /*1720*/  IMAD R5, R12, -0x326172a9, RZ ;  /* 0xcd9e8d570c057824 */ /* 0x000fe200078e02ff */
[----:B------:R-:W-:Y:S01]  /*1730*/  LOP3.LUT R9, R10, UR8, R9, 0x96, !PT ;  /* 0x000000080a097c12 */ /* 0x000fe2000f8e9609 */
[----:B------:R-:W-:-:S05]  /*1740*/  IMAD.HI.U32 R10, R11, -0x2daee0ad, RZ ;  /* 0xd2511f530b0a7827 */ /* 0x000fca00078e00ff */
[----:B------:R-:W-:Y:S01]  /*1750*/  LOP3.LUT R10, R3, UR9, R10, 0x96, !PT ;  /* 0x00000009030a7c12 */ /* 0x000fe2000f8e960a */
[C---:B------:R-:W-:Y:S01]  /*1760*/  IMAD.HI.U32 R3, R9.reuse, -0x2daee0ad, RZ ;  /* 0xd2511f5309037827 */ /* 0x040fe200078e00ff */
[----:B------:R-:W0:Y:S03]  /*1770*/  LDCU.64 UR8, c[0x0][0x408] ;  /* 0x00008100ff0877ac */ /* 0x000e260008000a00 */
[----:B------:R-:W-:Y:S01]  /*1780*/  IMAD R9, R9, -0x2daee0ad, RZ ;  /* 0xd2511f5309097824 */ /* 0x000fe200078e02ff */
[----:B------:R-:W-:Y:S01]  /*1790*/  LOP3.LUT R3, R4, UR10, R3, 0x96, !PT ;  /* 0x0000000a04037c12 */ /* 0x000fe2000f8e9603 */
[----:B------:R-:W-:Y:S01]  /*17a0*/  IMAD.HI.U32 R4, R10, -0x326172a9, RZ ;  /* 0xcd9e8d570a047827 */ /* 0x000fe200078e00ff */
[----:B------:R-:W1:Y:S04]  /*17b0*/  LDCU.64 UR10, c[0x0][0x3a0] ;  /* 0x00007400ff0a77ac */ /* 0x000e680008000a00 */
[----:B------:R-:W-:-:S02]  /*17c0*/  LOP3.LUT R4, R5, UR15, R4, 0x96, !PT ;  /* 0x0000000f05047c12 */ /* 0x000fc4000f8e9604 */
[----:B------:R-:W-:Y:S01]  /*17d0*/  LOP3.LUT R5, R8, 0x3, RZ, 0xc0, !PT ;  /* 0x0000000308057812 */ /* 0x000fe200078ec0ff */
[----:B------:R-:W-:Y:S02]  /*17e0*/  IMAD R8, R10, -0x326172a9, RZ ;  /* 0xcd9e8d570a087824 */ /* 0x000fe400078e02ff */
[----:B--234-:R-:W-:-:S07]  /*17f0*/  IMAD.MOV.U32 R10, RZ, RZ, RZ ;  /* 0x000000ffff0a7224 */ /* 0x01cfce00078e00ff */
.L_x_43777:
[----:B------:R-:W2:Y:S08]  /*1800*/  LDC.64 R12, c[0x0][0x3f0] ;  /* 0x0000fc00ff0c7b82 */ /* 0x000eb00000000a00 */
[----:B------:R-:W3:Y:S01]  /*1810*/  LDC R153, c[0x0][0x388] ;  /* 0x0000e200ff997b82 */ /* 0x000ee20000000800 */
[----:B--2---:R-:W-:-:S05]  /*1820*/  IMAD.WIDE R12, R6, 0x4, R12 ;  /* 0x00000004060c7825 */ /* 0x004fca00078e020c */
[----:B------:R-:W2:Y:S01]  /*1830*/  LDG.E R178, desc[UR6][R12.64] ;  /* 0x000000060cb27981 */ /* 0x000ea2000c1e1900 */
[----:B------:R-:W-:Y:S01]  /*1840*/  IMAD.MOV.U32 R235, RZ, RZ, RZ ;  /* 0x000000ffffeb7224 */ /* 0x000fe200078e00ff */
[----:B------:R-:W4:Y:S02]  /*1850*/  S2R R241, SR_TID.X ;  /* 0x0000000000f17919 */ /* 0x000f240000002100 */
[----:B----4-:R-:W-:Y:S02]  /*1860*/  LOP3.LUT R152, R241, 0x1f, RZ, 0xc0, !PT ;  /* 0x0000001ff1987812 */ /* 0x010fe400078ec0ff */
[----:B-1----:R-:W-:-:S04]  /*1870*/  ISETP.NE.U32.AND P0, PT, RZ, UR10, PT ;  /* 0x0000000aff007c0c */ /* 0x002fc8000bf05070 */
[----:B------:R-:W-:Y:S01]  /*1880*/  ISETP.NE.AND.EX P0, PT, RZ, UR11, PT, P0 ;  /* 0x0000000bff007c0c */ /* 0x000fe2000bf05300 */
[----:B------:R-:W-:Y:S01]  /*1890*/  BSSY.RECONVERGENT B0, `(.L_x_42644) ;  /* 0x00006a4000007945 */ /* 0x000fe20003800200 */
[----:B--2---:R-:W-:-:S13]  /*18a0*/  ISETP.GE.AND P1, PT, R178, 0x1, PT ;  /* 0x00000001b200780c */ /* 0x004fda0003f26270 */
[----:B------:R-:W1:Y:S01]  /*18b0*/  @P1 LDC.64 R12, c[0x0][0x390] ;  /* 0x0000e400ff0c1b82 */ /* 0x000e620000000a00 */
[----:B------:R-:W-:-:S05]  /*18c0*/  @P1 IADD3 R14, PT, PT, R178, -0x1, RZ ;  /* 0xffffffffb20e1810 */ /* 0x000fca0007ffe0ff */
[----:B---3--:R-:W-:-:S05]  /*18d0*/  @P1 IMAD R14, R14, R153, RZ ;  /* 0x000000990e0e1224 */ /* 0x008fca00078e02ff */
[----:B------:R-:W-:-:S04]  /*18e0*/  @P1 SHF.R.S32.HI R15, RZ, 0x1f, R14 ;  /* 0x0000001fff0f1819 */ /* 0x000fc8000001140e */
[----:B------:R-:W-:-:S04]  /*18f0*/  @P1 LEA.HI R15, R15, R14, RZ, 0x3 ;  /* 0x0000000e0f0f1211 */ /* 0x000fc800078f18ff */
[----:B------:R-:W-:-:S05]  /*1900*/  @P1 LEA.HI.SX32 R235, R15, R152, 0x1d ;  /* 0x000000980feb1211 */ /* 0x000fca00078feaff */
[----:B-1----:R-:W-:-:S05]  /*1910*/  @P1 IMAD.WIDE.U32 R12, R235, 0x10, R12 ;  /* 0x00000010eb0c1825 */ /* 0x002fca00078e000c */
[----:B-----5:R1:W5:Y:S02]  /*1920*/  @P1 LDG.E.128 R140, desc[UR6][R12.64] ;  /* 0x000000060c8c1981 */ /* 0x020364000c1e1d00 */
[----:B-1----:R-:W1:Y:S02]  /*1930*/  LDC.64 R12, c[0x0][0x3f8] ;  /* 0x0000fe00ff0c7b82 */ /* 0x002e640000000a00 */
[----:B-1----:R-:W-:-:S05]  /*1940*/  IMAD.WIDE R12, R6, 0x4, R12 ;  /* 0x00000004060c7825 */ /* 0x002fca00078e020c */
[----:B------:R1:W5:Y:S02]  /*1950*/  LDG.E R252, desc[UR6][R12.64] ;  /* 0x000000060cfc7981 */ /* 0x000364000c1e1900 */
[----:B-1----:R-:W-:-:S05]  /*1960*/  IMAD R12, R6, R153, RZ ;  /* 0x00000099060c7224 */ /* 0x002fca00078e02ff */
[----:B------:R-:W-:-:S04]  /*1970*/  SHF.R.S32.HI R13, RZ, 0x1f, R12 ;  /* 0x0000001fff0d7819 */ /* 0x000fc8000001140c */
[----:B------:R-:W-:-:S04]  /*1980*/  LEA.HI R13, R13, R12, RZ, 0x3 ;  /* 0x0000000c0d0d7211 */ /* 0x000fc800078f18ff */
[----:B------:R-:W-:Y:S01]  /*1990*/  LEA.HI.SX32 R234, R13, R152, 0x1d ;  /* 0x000000980dea7211 */ /* 0x000fe200078feaff */
[----:B------:R-:W-:Y:S06]  /*19a0*/  @!P0 BRA `(.L_x_42645) ;  /* 0x0000003400308947 */ /* 0x000fec0003800000 */
[----:B------:R-:W1:Y:S02]  /*19b0*/  LDC.64 R12, c[0x0][0x3a0] ;  /* 0x0000e800ff0c7b82 */ /* 0x000e640000000a00 */
[----:B-1----:R-:W-:-:S05]  /*19c0*/  IMAD.WIDE.U32 R12, R234, 0x20, R12 ;  /* 0x00000020ea0c7825 */ /* 0x002fca00078e000c */
[----:B------:R-:W2:Y:S01]  /*19d0*/  LDG.E.128 R144, desc[UR6][R12.64] ;  /* 0x000000060c907981 */ /* 0x000ea2000c1e1d00 */
[----:B------:R-:W-:Y:S01]  /*19e0*/  ISETP.GT.AND P2, PT, R178, RZ, PT ;  /* 0x000000ffb200720c */ /* 0x000fe20003f44270 */
[----:B------:R-:W-:Y:S02]  /*19f0*/  BSSY.RECONVERGENT B1, `(.L_x_42646) ;  /* 0x000006c000017945 */ /* 0x000fe40003800200 */
[----:B------:R2:W5:Y:S10]  /*1a00*/  LDG.E.128 R148, desc[UR6][R12.64+0x10] ;  /* 0x000010060c947981 */ /* 0x000574000c1e1d00 */
        /* <DEDUP_REMOVED lines=20> */
.L_x_42650:
        /* <DEDUP_REMOVED lines=12> */
.L_x_42652:
[----:B0-----:R-:W-:Y:S05]  /*1c10*/  BSYNC.RECONVERGENT B3 ;  /* 0x0000000000037941 */ /* 0x001fea0003800200 */
.L_x_42651:
[----:B------:R-:W-:Y:S01]  /*1c20*/  IMAD.WIDE.U32 R14, R0, -0x2daee0ad, RZ ;  /* 0xd2511f53000e7825 */ /* 0x000fe200078e00ff */
[----:B------:R-:W-:-:S03]  /*1c30*/  UIADD3 UR15, UPT, UPT, UR4, -0x61c88647, URZ ;  /* 0x9e3779b9040f7890 */ /* 0x000fc6000fffe0ff */
[----:B------:R-:W-:Y:S01]  /*1c40*/  IMAD.WIDE.U32 R4, R2, -0x326172a9, RZ ;  /* 0xcd9e8d5702047825 */ /* 0x000fe200078e00ff */
[----:B------:R-:W-:-:S03]  /*1c50*/  LOP3.LUT R3, R10, UR5, R15, 0x96, !PT ;  /* 0x000000050a037c12 */ /* 0x000fc6000f8e960f */
[----:B------:R-:W-:Y:S02]  /*1c60*/  IMAD.MOV.U32 R11, RZ, RZ, R9 ;  /* 0x000000ffff0b7224 */ /* 0x000fe400078e0009 */
        /* <DEDUP_REMOVED lines=57> */
.L_x_42649:
[----:B0-----:R-:W-:Y:S05]  /*2000*/  BSYNC.RECONVERGENT B2 ;  /* 0x0000000000027941 */ /* 0x001fea0003800200 */
.L_x_42648:
        /* <DEDUP_REMOVED lines=9> */
[----:B------:R-:W-:-:S07]  /*20a0*/  FFMA.FTZ R12, R5, R60, R144 ;  /* 0x0000003c050c7223 */ /* 0x000fce0000010090 */
.L_x_42647:
[----:B0-----:R-:W-:Y:S05]  /*20b0*/  BSYNC.RECONVERGENT B1 ;  /* 0x0000000000017941 */ /* 0x001fea0003800200 */
.L_x_42646:
        /* <DEDUP_REMOVED lines=17> */
.L_x_42657:
        /* <DEDUP_REMOVED lines=12> */
.L_x_42659:
[----:B------:R-:W-:Y:S05]  /*2290*/  BSYNC.RECONVERGENT B3 ;  /* 0x0000000000037941 */ /* 0x000fea0003800200 */
.L_x_42658:
        /* <DEDUP_REMOVED lines=61> */
.L_x_42656:
[----:B------:R-:W-:Y:S05]  /*2670*/  BSYNC.RECONVERGENT B2 ;  /* 0x0000000000027941 */ /* 0x000fea0003800200 */
.L_x_42655:
        /* <DEDUP_REMOVED lines=11> */
[----:B------:R-:W-:-:S07]  /*2730*/  FFMA.FTZ R13, R5, R61, R145 ;  /* 0x0000003d050d7223 */ /* 0x000fce0000010091 */
.L_x_42654:
[----:B------:R-:W-:Y:S05]  /*2740*/  BSYNC.RECONVERGENT B1 ;  /* 0x0000000000017941 */ /* 0x000fea0003800200 */
.L_x_42653:
        /* <DEDUP_REMOVED lines=17> */
.L_x_42664:
        /* <DEDUP_REMOVED lines=12> */
.L_x_42666:
[----:B------:R-:W-:Y:S05]  /*2920*/  BSYNC.RECONVERGENT B3 ;  /* 0x0000000000037941 */ /* 0x000fea0003800200 */
.L_x_42665:
        /* <DEDUP_REMOVED lines=61> */
.L_x_42663:
[----:B------:R-:W-:Y:S05]  /*2d00*/  BSYNC.RECONVERGENT B2 ;  /* 0x0000000000027941 */ /* 0x000fea0003800200 */
.L_x_42662:
        /* <DEDUP_REMOVED lines=10> */
[----:B------:R-:W-:-:S07]  /*2db0*/  FFMA.FTZ R14, R5, R62, R146 ;  /* 0x0000003e050e7223 */ /* 0x000fce0000010092 */
.L_x_42661:
[----:B------:R-:W-:Y:S05]  /*2dc0*/  BSYNC.RECONVERGENT B1 ;  /* 0x0000000000017941 */ /* 0x000fea0003800200 */
.L_x_42660:
[----:B------:R-:W-:Y:S01]  /*2dd0*/  BSSY.RECONVERGENT B1, `(.L_x_42667) ;  /* 0x0000068000017945 */ /* 0x000fe20003800200 */
[----:B------:R-:W-:Y:S02]  /*2de0*/  IMAD.MOV.U32 R152, RZ, RZ, R9 ;  /* 0x000000ffff987224 */ /* 0x000fe400078e0009 */
        /* <DEDUP_REMOVED lines=15> */
.L_x_42671:
        /* <DEDUP_REMOVED lines=12> */
.L_x_42673:
[----:B------:R-:W-:Y:S05]  /*2fa0*/  BSYNC.RECONVERGENT B3 ;  /* 0x0000000000037941 */ /* 0x000fea0003800200 */
.L_x_42672:
        /* <DEDUP_REMOVED lines=61> */
.L_x_42670:
[----:B------:R-:W-:Y:S05]  /*3380*/  BSYNC.RECONVERGENT B2 ;  /* 0x0000000000027941 */ /* 0x000fea0003800200 */
.L_x_42669:
        /* <DEDUP_REMOVED lines=12> */
.L_x_42668:
[----:B------:R-:W-:Y:S05]  /*3450*/  BSYNC.RECONVERGENT B1 ;  /* 0x0000000000017941 */ /* 0x000fea0003800200 */
.L_x_42667:
        /* <DEDUP_REMOVED lines=17> */
.L_x_42678:
        /* <DEDUP_REMOVED lines=12> */
.L_x_42680:
[----:B------:R-:W-:Y:S05]  /*3630*/  BSYNC.RECONVERGENT B3 ;  /* 0x0000000000037941 */ /* 0x000fea0003800200 */
.L_x_42679:
        /* <DEDUP_REMOVED lines=61> */
.L_x_42677:
[----:B------:R-:W-:Y:S05]  /*3a10*/  BSYNC.RECONVERGENT B2 ;  /* 0x0000000000027941 */ /* 0x000fea0003800200 */
.L_x_42676:
[----:B------:R-:W-:Y:S01]  /*3a20*/  I2FP.F32.U32 R5, R5 ;  /* 0x0000000500057245 */ /* 0x000fe20000201000 */
[----:B------:R-:W-:-:S05]  /*3a30*/  HFMA2 R152, -RZ, RZ, 0.1171875, 0 ;  /* 0x2f800000ff987431 */ /* 0x000fca00000001ff */
[----:B------:R-:W-:-:S05]  /*3a40*/  FFMA.FTZ R5, R5, R152, 1.1641532182693481445e-10 ;  /* 0x2f00000005057423 */ /* 0x000fca0000010098 */
[----:B------:R-:W-:Y:S01]  /*3a50*/  FSETP.GTU.FTZ.AND P3, PT, R5, UR12, PT ;  /* 0x0000000c05007c0b */ /* 0x000fe2000bf7c000 */
[----:B------:R-:W-:-:S03]  /*3a60*/  IMAD.U32 R5, R142, 0x10000, RZ ;  /* 0x000100008e057824 */ /* 0x000fc600078e00ff */
[----:B------:R-:W-:Y:S01]  /*3a70*/  SEL R152, RZ, 0x1, P3 ;  /* 0x00000001ff987807 */ /* 0x000fe20001800000 */
[----:B------:R-:W-:-:S03]  /*3a80*/  FMUL.FTZ R5, R5, UR9 ;  /* 0x0000000905057c20 */ /* 0x000fc60008410000 */
[----:B------:R-:W-:Y:S01]  /*3a90*/  PRMT R231, R152, 0x7610, R231 ;  /* 0x0000761098e77816 */ /* 0x000fe200000000e7 */
[----:B------:R-:W-:-:S05]  /*3aa0*/  FMUL.FTZ R5, R5, UR8 ;  /* 0x0000000805057c20 */ /* 0x000fca0008410000 */
[----:B------:R-:W-:-:S05]  /*3ab0*/  FSEL R5, R5, RZ, !P3 ;  /* 0x000000ff05057208 */ /* 0x000fca0005800000 */
[----:B------:R-:W-:-:S07]  /*3ac0*/  FFMA.FTZ R224, R5, R64, R148 ;  /* 0x0000004005e07223 */ /* 0x000fce0000010094 */
.L_x_42675:
[----:B------:R-:W-:Y:S05]  /*3ad0*/  BSYNC.RECONVERGENT B1 ;  /* 0x0000000000017941 */ /* 0x000fea0003800200 */
.L_x_42674:
        /* <DEDUP_REMOVED lines=17> */
.L_x_42685:
        /* <DEDUP_REMOVED lines=12> */
.L_x_42687:
[----:B------:R-:W-:Y:S05]  /*3cb0*/  BSYNC.RECONVERGENT B3 ;  /* 0x0000000000037941 */ /* 0x000fea0003800200 */
.L_x_42686:
        /* <DEDUP_REMOVED lines=61> */
.L_x_42684:
[----:B------:R-:W-:Y:S05]  /*4090*/  BSYNC.RECONVERGENT B2 ;  /* 0x0000000000027941 */ /* 0x000fea0003800200 */
.L_x_42683:
[----:B------:R-:W-:Y:S01]  /*40a0*/  I2FP.F32.U32 R5, R5 ;  /* 0x0000000500057245 */ /* 0x000fe20000201000 */
[----:B------:R-:W-:-:S04]  /*40b0*/  IMAD.MOV.U32 R9, RZ, RZ, 0x2f800000 ;  /* 0x2f800000ff097424 */ /* 0x000fc800078e00ff */
[----:B------:R-:W-:-:S05]  /*40c0*/  FFMA.FTZ R5, R5, R9, 1.1641532182693481445e-10 ;  /* 0x2f00000005057423 */ /* 0x000fca0000010009 */
[----:B------:R-:W-:Y:S02]  /*40d0*/  FSETP.GTU.FTZ.AND P3, PT, R5, UR12, PT ;  /* 0x0000000c05007c0b */ /* 0x000fe4000bf7c000 */
[----:B------:R-:W-:Y:S02]  /*40e0*/  PRMT R5, R142, 0x7632, R5 ;  /* 0x000076328e057816 */ /* 0x000fe40000000005 */
[----:B------:R-:W-:Y:S02]  /*40f0*/  SEL R9, RZ, 0x1, P3 ;  /* 0x00000001ff097807 */ /* 0x000fe40001800000 */
[----:B------:R-:W-:Y:S02]  /*4100*/  SHF.L.U32 R5, R5, 0x10, RZ ;  /* 0x0000001005057819 */ /* 0x000fe400000006ff */
[----:B------:R-:W-:-:S03]  /*4110*/  PRMT R232, R9, 0x7610, R232 ;  /* 0x0000761009e87816 */ /* 0x000fc600000000e8 */
[----:B------:R-:W-:-:S04]  /*4120*/  FMUL.FTZ R5, R5, UR9 ;  /* 0x0000000905057c20 */ /* 0x000fc80008410000 */
[----:B------:R-:W-:-:S05]  /*4130*/  FMUL.FTZ R5, R5, UR8 ;  /* 0x0000000805057c20 */ /* 0x000fca0008410000 */
[----:B------:R-:W-:-:S05]  /*4140*/  FSEL R5, R5, RZ, !P3 ;  /* 0x000000ff05057208 */ /* 0x000fca0005800000 */
[----:B------:R-:W-:-:S07]  /*4150*/  FFMA.FTZ R225, R5, R65, R149 ;  /* 0x0000004105e17223 */ /* 0x000fce0000010095 */
.L_x_42682:
[----:B------:R-:W-:Y:S05]  /*4160*/  BSYNC.RECONVERGENT B1 ;  /* 0x0000000000017941 */ /* 0x000fea0003800200 */
.L_x_42681:
        /* <DEDUP_REMOVED lines=17> */
.L_x_42692:
        /* <DEDUP_REMOVED lines=12> */
.L_x_42694:
[----:B------:R-:W-:Y:S05]  /*4340*/  BSYNC.RECONVERGENT B3 ;  /* 0x0000000000037941 */ /* 0x000fea0003800200 */
.L_x_42693:
        /* <DEDUP_REMOVED lines=60> */
[----:B------:R-:W-:-:S07]  /*4710*/  HFMA2 R9, -RZ, RZ, 0, 0 ;  /* 0x00000000ff097431 */ /* 0x000fce00000001ff */
.L_x_42691:
[----:B------:R-:W-:Y:S05]  /*4720*/  BSYNC.RECONVERGENT B2 ;  /* 0x0000000000027941 */ /* 0x000fea0003800200 */
.L_x_42690:
[----:B------:R-:W-:Y:S01]  /*4730*/  I2FP.F32.U32 R5, R5 ;  /* 0x0000000500057245 */ /* 0x000fe20000201000 */
[----:B------:R-:W-:-:S04]  /*4740*/  IMAD.MOV.U32 R152, RZ, RZ, 0x2f800000 ;  /* 0x2f800000ff987424 */ /* 0x000fc800078e00ff */
        /* <DEDUP_REMOVED lines=9> */
.L_x_42689:
[----:B------:R-:W-:Y:S05]  /*47e0*/  BSYNC.RECONVERGENT B1 ;  /* 0x0000000000017941 */ /* 0x000fea0003800200 */
.L_x_42688:
        /* <DEDUP_REMOVED lines=16> */
.L_x_42698:
        /* <DEDUP_REMOVED lines=12> */
.L_x_42700:
[----:B------:R-:W-:Y:S05]  /*49b0*/  BSYNC.RECONVERGENT B2 ;  /* 0x0000000000027941 */ /* 0x000fea0003800200 */
.L_x_42699:
        /* <DEDUP_REMOVED lines=58> */
[----:B------:R-:W-:Y:S02]  /*4d60*/  IMAD.MOV.U32 R158, RZ, RZ, R8 ;  /* 0x000000ffff9e7224 */ /* 0x000fe400078e0008 */
[----:B------:R-:W-:-:S05]  /*4d70*/  IMAD.WIDE.U32 R8, R153, -0x326172a9, RZ ;  /* 0xcd9e8d5799087825 */ /* 0x000fca00078e00ff */
[----:B------:R-:W-:-:S07]  /*4d80*/  LOP3.LUT R4, R4, UR15, R9, 0x96, !PT ;  /* 0x0000000f04047c12 */ /* 0x000fce000f8e9609 */
.L_x_42697:
[----:B------:R-:W-:Y:S05]  /*4d90*/  BSYNC.RECONVERGENT B1 ;  /* 0x0000000000017941 */ /* 0x000fea0003800200 */
.L_x_42696:
[----:B------:R-:W-:Y:S01]  /*4da0*/  I2FP.F32.U32 R9, R152 ;  /* 0x0000009800097245 */ /* 0x000fe20000201000 */
[----:B------:R-:W-:-:S05]  /*4db0*/  HFMA2 R152, -RZ, RZ, 0.1171875, 0 ;  /* 0x2f800000ff987431 */ /* 0x000fca00000001ff */
[----:B------:R-:W-:-:S05]  /*4dc0*/  FFMA.FTZ R9, R9, R152, 1.1641532182693481445e-10 ;  /* 0x2f00000009097423 */ /* 0x000fca0000010098 */
[----:B------:R-:W-:Y:S02]  /*4dd0*/  FSETP.GTU.FTZ.AND P2, PT, R9, UR12, PT ;  /* 0x0000000c09007c0b */ /* 0x000fe4000bf5c000 */
[----:B------:R-:W-:Y:S02]  /*4de0*/  PRMT R9, R143, 0x7632, R9 ;  /* 0x000076328f097816 */ /* 0x000fe40000000009 */
[----:B------:R-:W-:-:S03]  /*4df0*/  SEL R152, RZ, 0x1, P2 ;  /* 0x00000001ff987807 */ /* 0x000fc60001000000 */
[----:B------:R-:W-:Y:S01]  /*4e00*/  IMAD.U32 R9, R9, 0x10000, RZ ;  /* 0x0001000009097824 */ /* 0x000fe200078e00ff */
[----:B------:R-:W-:-:S03]  /*4e10*/  PRMT R236, R152, 0x7610, R236 ;  /* 0x0000761098ec7816 */ /* 0x000fc600000000ec */
[----:B------:R-:W-:-:S04]  /*4e20*/  FMUL.FTZ R9, R9, UR9 ;  /* 0x0000000909097c20 */ /* 0x000fc80008410000 */
[----:B------:R-:W-:-:S05]  /*4e30*/  FMUL.FTZ R9, R9, UR8 ;  /* 0x0000000809097c20 */ /* 0x000fca0008410000 */
[----:B------:R-:W-:-:S05]  /*4e40*/  FSEL R9, R9, RZ, !P2 ;  /* 0x000000ff09097208 */ /* 0x000fca0005000000 */
[----:B------:R-:W-:Y:S01]  /*4e50*/  FFMA.FTZ R227, R9, R67, R151 ;  /* 0x0000004309e37223 */ /* 0x000fe20000010097 */
[----:B------:R-:W-:Y:S06]  /*4e60*/  BRA `(.L_x_42695) ;  /* 0x0000003400187947 */ /* 0x000fec0003800000 */
.L_x_42645:
        /* <DEDUP_REMOVED lines=21> */
.L_x_42705:
        /* <DEDUP_REMOVED lines=12> */
.L_x_42707:
[----:B0-----:R-:W-:Y:S05]  /*5080*/  BSYNC.RECONVERGENT B3 ;  /* 0x0000000000037941 */ /* 0x001fea0003800200 */
.L_x_42706:
        /* <DEDUP_REMOVED lines=62> */
.L_x_42704:
[----:B0-----:R-:W-:Y:S05]  /*5470*/  BSYNC.RECONVERGENT B2 ;  /* 0x0000000000027941 */ /* 0x001fea0003800200 */
.L_x_42703:
        /* <DEDUP_REMOVED lines=10> */
.L_x_42702:
[----:B0-----:R-:W-:Y:S05]  /*5520*/  BSYNC.RECONVERGENT B1 ;  /* 0x0000000000017941 */ /* 0x001fea0003800200 */
.L_x_42701:
        /* <DEDUP_REMOVED lines=17> */
.L_x_42712:
        /* <DEDUP_REMOVED lines=12> */
.L_x_42714:
[----:B------:R-:W-:Y:S05]  /*5700*/  BSYNC.RECONVERGENT B3 ;  /* 0x0000000000037941 */ /* 0x000fea0003800200 */
.L_x_42713:
        /* <DEDUP_REMOVED lines=61> */
.L_x_42711:
[----:B------:R-:W-:Y:S05]  /*5ae0*/  BSYNC.RECONVERGENT B2 ;  /* 0x0000000000027941 */ /* 0x000fea0003800200 */
.L_x_42710:
        /* <DEDUP_REMOVED lines=12> */
.L_x_42709:
[----:B------:R-:W-:Y:S05]  /*5bb0*/  BSYNC.RECONVERGENT B1 ;  /* 0x0000000000017941 */ /* 0x000fea0003800200 */
.L_x_42708:
        /* <DEDUP_REMOVED lines=17> */
.L_x_42719:
        /* <DEDUP_REMOVED lines=12> */
.L_x_42721:
[----:B------:R-:W-:Y:S05]  /*5d90*/  BSYNC.RECONVERGENT B3 ;  /* 0x0000000000037941 */ /* 0x000fea0003800200 */
.L_x_42720:
        /* <DEDUP_REMOVED lines=61> */
.L_x_42718:
[----:B------:R-:W-:Y:S05]  /*6170*/  BSYNC.RECONVERGENT B2 ;  /* 0x0000000000027941 */ /* 0x000fea0003800200 */
.L_x_42717:
        /* <DEDUP_REMOVED lines=11> */
.L_x_42716:
[----:B------:R-:W-:Y:S05]  /*6230*/  BSYNC.RECONVERGENT B1 ;  /* 0x0000000000017941 */ /* 0x000fea0003800200 */
.L_x_42715:
        /* <DEDUP_REMOVED lines=17> */
.L_x_42726:
        /* <DEDUP_REMOVED lines=12> */
.L_x_42728:
[----:B------:R-:W-:Y:S05]  /*6410*/  BSYNC.RECONVERGENT B3 ;  /* 0x0000000000037941 */ /* 0x000fea0003800200 */
.L_x_42727:
        /* <DEDUP_REMOVED lines=61> */
.L_x_42725:
[----:B------:R-:W-:Y:S05]  /*67f0*/  BSYNC.RECONVERGENT B2 ;  /* 0x0000000000027941 */ /* 0x000fea0003800200 */
.L_x_42724:
        /* <DEDUP_REMOVED lines=12> */
.L_x_42723:
[----:B------:R-:W-:Y:S05]  /*68c0*/  BSYNC.RECONVERGENT B1 ;  /* 0x0000000000017941 */ /* 0x000fea0003800200 */
.L_x_42722:
        /* <DEDUP_REMOVED lines=17> */
.L_x_42733:
        /* <DEDUP_REMOVED lines=12> */
.L_x_42735:
[----:B------:R-:W-:Y:S05]  /*6aa0*/  BSYNC.RECONVERGENT B3 ;  /* 0x0000000000037941 */ /* 0x000fea0003800200 */
.L_x_42734:
        /* <DEDUP_REMOVED lines=61> */
.L_x_42732:
[----:B------:R-:W-:Y:S05]  /*6e80*/  BSYNC.RECONVERGENT B2 ;  /* 0x0000000000027941 */ /* 0x000fea0003800200 */
.L_x_42731:
        /* <DEDUP_REMOVED lines=11> */
.L_x_42730:
[----:B------:R-:W-:Y:S05]  /*6f40*/  BSYNC.RECONVERGENT B1 ;  /* 0x0000000000017941 */ /* 0x000fea0003800200 */
.L_x_42729:
        /* <DEDUP_REMOVED lines=17> */
.L_x_42740:
        /* <DEDUP_REMOVED lines=12> */
.L_x_42742:
[----:B------:R-:W-:Y:S05]  /*7120*/  BSYNC.RECONVERGENT B3 ;  /* 0x0000000000037941 */ /* 0x000fea0003800200 */
.L_x_42741:
        /* <DEDUP_REMOVED lines=61> */
.L_x_42739:
[----:B------:R-:W-:Y:S05]  /*7500*/  BSYNC.RECONVERGENT B2 ;  /* 0x0000000000027941 */ /* 0x000fea0003800200 */
.L_x_42738:
        /* <DEDUP_REMOVED lines=12> */
.L_x_42737:
[----:B------:R-:W-:Y:S05]  /*75d0*/  BSYNC.RECONVERGENT B1 ;  /* 0x0000000000017941 */ /* 0x000fea0003800200 */
.L_x_42736:
        /* <DEDUP_REMOVED lines=17> */
.L_x_42747:
        /* <DEDUP_REMOVED lines=12> */
.L_x_42749:
[----:B------:R-:W-:Y:S05]  /*77b0*/  BSYNC.RECONVERGENT B3 ;  /* 0x0000000000037941 */ /* 0x000fea0003800200 */
.L_x_42748:
        /* <DEDUP_REMOVED lines=61> */
.L_x_42746:
[----:B------:R-:W-:Y:S05]  /*7b90*/  BSYNC.RECONVERGENT B2 ;  /* 0x0000000000027941 */ /* 0x000fea0003800200 */
.L_x_42745:
        /* <DEDUP_REMOVED lines=11> */
.L_x_42744:
[----:B------:R-:W-:Y:S05]  /*7c50*/  BSYNC.RECONVERGENT B1 ;  /* 0x0000000000017941 */ /* 0x000fea0003800200 */
.L_x_42743:
        /* <DEDUP_REMOVED lines=16> */
.L_x_42752:
        /* <DEDUP_REMOVED lines=12> */
.L_x_42754:
[----:B------:R-:W-:Y:S05]  /*7e20*/  BSYNC.RECONVERGENT B2 ;  /* 0x0000000000027941 */ /* 0x000fea0003800200 */
.L_x_42753:
        /* <DEDUP_REMOVED lines=61> */
.L_x_42751:
[----:B------:R-:W-:Y:S05]  /*8200*/  BSYNC.RECONVERGENT B1 ;  /* 0x0000000000017941 */ /* 0x000fea0003800200 */
.L_x_42750:
        /* <DEDUP_REMOVED lines=12> */
.L_x_42695:
[----:B------:R-:W-:Y:S05]  /*82d0*/  BSYNC.RECONVERGENT B0 ;  /* 0x0000000000007941 */ /* 0x000fea0003800200 */
.L_x_42644:
        /* <DEDUP_REMOVED lines=26> */
.L_x_42756:
[----:B------:R-:W-:Y:S05]  /*8480*/  BSYNC.RECONVERGENT B0 ;  /* 0x0000000000007941 */ /* 0x000fea0003800200 */
.L_x_42755:
        /* <DEDUP_REMOVED lines=14> */
[----:B0-----:R-:W-:Y:S01]  /*8570*/  MOV R152, R5 ;  /* 0x0000000500987202 */ /* 0x001fe20000000f00 */
[----:B-----5:R-:W-:-:S09]  /*8580*/  IMAD.MOV.U32 R216, RZ, RZ, R144 ;  /* 0x000000ffffd87224 */ /* 0x020fd200078e0090 */
        /* <DEDUP_REMOVED lines=17> */
.L_x_42763:
        /* <DEDUP_REMOVED lines=12> */
.L_x_42765:
[----:B------:R-:W-:Y:S05]  /*8760*/  BSYNC.RECONVERGENT B3 ;  /* 0x0000000000037941 */ /* 0x000fea0003800200 */
.L_x_42764:
        /* <DEDUP_REMOVED lines=56> */
[----:B------:R-:W-:Y:S01]  /*8af0*/  UIADD3 UR15, UPT, UPT, UR4, -0x700cb87f, URZ ;  /* 0x8ff34781040f7890 */ /* 0x000fe2000fffe0ff */
[----:B------:R-:W-:Y:S02]  /*8b00*/  MOV R9, R8 ;  /* 0x0000000800097202 */ /* 0x000fe40000000f00 */
[----:B------:R-:W-:Y:S02]  /*8b10*/  IMAD.MOV.U32 R8, RZ, RZ, R152 ;  /* 0x000000ffff087224 */ /* 0x000fe400078e0098 */
[----:B------:R-:W-:Y:S02]  /*8b20*/  HFMA2 R152, -RZ, RZ, 0, 0 ;  /* 0x00000000ff987431 */ /* 0x000fe400000001ff */
[----:B------:R-:W-:Y:S01]  /*8b30*/  IMAD.MOV.U32 R11, RZ, RZ, R158 ;  /* 0x000000ffff0b7224 */ /* 0x000fe200078e009e */
[----:B------:R-:W-:-:S07]  /*8b40*/  LOP3.LUT R4, R4, UR15, R153, 0x96, !PT ;  /* 0x0000000f04047c12 */ /* 0x000fce000f8e9699 */
.L_x_42762:
[----:B------:R-:W-:Y:S05]  /*8b50*/  BSYNC.RECONVERGENT B2 ;  /* 0x0000000000027941 */ /* 0x000fea0003800200 */
.L_x_42761:
        /* <DEDUP_REMOVED lines=8> */
[----:B------:R-:W-:-:S05]  /*8be0*/  FSEL R5, R5, RZ, !P3 ;  /* 0x000000ff05057208 */ /* 0x000fca0005800000 */
[----:B------:R-:W-:-:S07]  /*8bf0*/  FFMA.FTZ R216, R5, R68, R144 ;  /* 0x0000004405d87223 */ /* 0x000fce0000010090 */
.L_x_42760:
[----:B------:R-:W-:Y:S05]  /*8c00*/  BSYNC.RECONVERGENT B1 ;  /* 0x0000000000017941 */ /* 0x000fea0003800200 */
.L_x_42759:
        /* <DEDUP_REMOVED lines=17> */
.L_x_42770:
        /* <DEDUP_REMOVED lines=12> */
.L_x_42772:
[----:B------:R-:W-:Y:S05]  /*8de0*/  BSYNC.RECONVERGENT B3 ;  /* 0x0000000000037941 */ /* 0x000fea0003800200 */
.L_x_42771:
        /* <DEDUP_REMOVED lines=62> */
.L_x_42769:
[----:B------:R-:W-:Y:S05]  /*91d0*/  BSYNC.RECONVERGENT B2 ;  /* 0x0000000000027941 */ /* 0x000fea0003800200 */
.L_x_42768:
[----:B------:R-:W-:Y:S01]  /*91e0*/  I2FP.F32.U32 R5, R5 ;  /* 0x0000000500057245 */ /* 0x000fe20000201000 */
[----:B------:R-:W-:-:S04]  /*91f0*/  IMAD.MOV.U32 R152, RZ, RZ, 0x2f800000 ;  /* 0x2f800000ff987424 */ /* 0x000fc800078e00ff */
        /* <DEDUP_REMOVED lines=9> */
[----:B------:R-:W-:-:S07]  /*9290*/  FFMA.FTZ R217, R5, R69, R145 ;  /* 0x0000004505d97223 */ /* 0x000fce0000010091 */
.L_x_42767:
[----:B------:R-:W-:Y:S05]  /*92a0*/  BSYNC.RECONVERGENT B1 ;  /* 0x0000000000017941 */ /* 0x000fea0003800200 */
.L_x_42766:
        /* <DEDUP_REMOVED lines=17> */
.L_x_42777:
        /* <DEDUP_REMOVED lines=12> */
.L_x_42779:
[----:B------:R-:W-:Y:S05]  /*9480*/  BSYNC.RECONVERGENT B3 ;  /* 0x0000000000037941 */ /* 0x000fea0003800200 */
.L_x_42778:
        /* <DEDUP_REMOVED lines=62> */
.L_x_42776:
[----:B------:R-:W-:Y:S05]  /*9870*/  BSYNC.RECONVERGENT B2 ;  /* 0x0000000000027941 */ /* 0x000fea0003800200 */
.L_x_42775:
        /* <DEDUP_REMOVED lines=11> */
.L_x_42774:
[----:B------:R-:W-:Y:S05]  /*9930*/  BSYNC.RECONVERGENT B1 ;  /* 0x0000000000017941 */ /* 0x000fea0003800200 */
.L_x_42773:
        /* <DEDUP_REMOVED lines=17> */
.L_x_42784:
        /* <DEDUP_REMOVED lines=12> */
.L_x_42786:
[----:B------:R-:W-:Y:S05]  /*9b10*/  BSYNC.RECONVERGENT B3 ;  /* 0x0000000000037941 */ /* 0x000fea0003800200 */
.L_x_42785:
        /* <DEDUP_REMOVED lines=62> */
.L_x_42783:
[----:B------:R-:W-:Y:S05]  /*9f00*/  BSYNC.RECONVERGENT B2 ;  /* 0x0000000000027941 */ /* 0x000fea0003800200 */
.L_x_42782:
        /* <DEDUP_REMOVED lines=12> */
.L_x_42781:
[----:B------:R-:W-:Y:S05]  /*9fd0*/  BSYNC.RECONVERGENT B1 ;  /* 0x0000000000017941 */ /* 0x000fea0003800200 */
.L_x_42780:
        /* <DEDUP_REMOVED lines=17> */
.L_x_42791:
        /* <DEDUP_REMOVED lines=12> */
.L_x_42793:
[----:B------:R-:W-:Y:S05]  /*a1b0*/  BSYNC.RECONVERGENT B3 ;  /* 0x0000000000037941 */ /* 0x000fea0003800200 */
.L_x_42792:
        /* <DEDUP_REMOVED lines=62> */
.L_x_42790:
[----:B------:R-:W-:Y:S05]  /*a5a0*/  BSYNC.RECONVERGENT B2 ;  /* 0x0000000000027941 */ /* 0x000fea0003800200 */
.L_x_42789:
        /* <DEDUP_REMOVED lines=11> */
.L_x_42788:
[----:B------:R-:W-:Y:S05]  /*a660*/  BSYNC.RECONVERGENT B1 ;  /* 0x0000000000017941 */ /* 0x000fea0003800200 */
.L_x_42787:
        /* <DEDUP_REMOVED lines=17> */
.L_x_42798:
        /* <DEDUP_REMOVED lines=12> */
.L_x_42800:
[----:B------:R-:W-:Y:S05]  /*a840*/  BSYNC.RECONVERGENT B3 ;  /* 0x0000000000037941 */ /* 0x000fea0003800200 */
.L_x_42799:
        /* <DEDUP_REMOVED lines=62> */
.L_x_42797:
[----:B------:R-:W-:Y:S05]  /*ac30*/  BSYNC.RECONVERGENT B2 ;  /* 0x0000000000027941 */ /* 0x000fea0003800200 */
.L_x_42796:
        /* <DEDUP_REMOVED lines=12> */
.L_x_42795:
[----:B------:R-:W-:Y:S05]  /*ad00*/  BSYNC.RECONVERGENT B1 ;  /* 0x0000000000017941 */ /* 0x000fea0003800200 */
.L_x_42794:
        /* <DEDUP_REMOVED lines=17> */
.L_x_42805:
        /* <DEDUP_REMOVED lines=12> */
.L_x_42807:
[----:B------:R-:W-:Y:S05]  /*aee0*/  BSYNC.RECONVERGENT B3 ;  /* 0x0000000000037941 */ /* 0x000fea0003800200 */
.L_x_42806:
        /* <DEDUP_REMOVED lines=62> */
.L_x_42804:
[----:B------:R-:W-:Y:S05]  /*b2d0*/  BSYNC.RECONVERGENT B2 ;  /* 0x0000000000027941 */ /* 0x000fea0003800200 */
.L_x_42803:
        /* <DEDUP_REMOVED lines=11> */
.L_x_42802:
[----:B------:R-:W-:Y:S05]  /*b390*/  BSYNC.RECONVERGENT B1 ;  /* 0x0000000000017941 */ /* 0x000fea0003800200 */
.L_x_42801:
        /* <DEDUP_REMOVED lines=16> */
.L_x_42811:
        /* <DEDUP_REMOVED lines=12> */
.L_x_42813:
[----:B------:R-:W-:Y:S05]  /*b560*/  BSYNC.RECONVERGENT B2 ;  /* 0x0000000000027941 */ /* 0x000fea0003800200 */
.L_x_42812:
        /* <DEDUP_REMOVED lines=62> */
.L_x_42810:
[----:B------:R-:W-:Y:S05]  /*b950*/  BSYNC.RECONVERGENT B1 ;  /* 0x0000000000017941 */ /* 0x000fea0003800200 */
.L_x_42809:
        /* <DEDUP_REMOVED lines=13> */
.L_x_42758:
[----:B------:R-:W-:Y:S01]  /*ba30*/  BSSY.RECONVERGENT B1, `(.L_x_42814) ;  /* 0x000006b000017945 */ /* 0x000fe20003800200 */
[----:B------:R-:W-:Y:S01]  /*ba40*/  MOV R9, R158 ;  /* 0x0000009e00097202 */ /* 0x000fe20000000f00 */
[----:B0-----:R-:W-:Y:S02]  /*ba50*/  IMAD.MOV.U32 R152, RZ, RZ, R5 ;  /* 0x000000ffff987224 */ /* 0x001fe400078e0005 */
        /* <DEDUP_REMOVED lines=18> */
.L_x_42818:
        /* <DEDUP_REMOVED lines=12> */
.L_x_42820:
[----:B------:R-:W-:Y:S05]  /*bc40*/  BSYNC.RECONVERGENT B3 ;  /* 0x0000000000037941 */ /* 0x000fea0003800200 */
.L_x_42819:
        /* <DEDUP_REMOVED lines=60> */
[----:B------:R-:W-:Y:S02]  /*c010*/  IMAD.MOV.U32 R8, RZ, RZ, R152 ;  /* 0x000000ffff087224 */ /* 0x000fe400078e0098 */
[----:B------:R-:W-:-:S07]  /*c020*/  IMAD.MOV.U32 R152, RZ, RZ, RZ ;  /* 0x000000ffff987224 */ /* 0x000fce00078e00ff */
.L_x_42817:
[----:B------:R-:W-:Y:S05]  /*c030*/  BSYNC.RECONVERGENT B2 ;  /* 0x0000000000027941 */ /* 0x000fea0003800200 */
.L_x_42816:
        /* <DEDUP_REMOVED lines=9> */
[----:B------:R-:W-:-:S07]  /*c0d0*/  FMUL.FTZ R216, R5, R68 ;  /* 0x0000004405d87220 */ /* 0x000fce0000410000 */
.L_x_42815:
[----:B------:R-:W-:Y:S05]  /*c0e0*/  BSYNC.RECONVERGENT B1 ;  /* 0x0000000000017941 */ /* 0x000fea0003800200 */
.L_x_42814:
        /* <DEDUP_REMOVED lines=17> */
.L_x_42825:
        /* <DEDUP_REMOVED lines=12> */
.L_x_42827:
[----:B------:R-:W-:Y:S05]  /*c2c0*/  BSYNC.RECONVERGENT B3 ;  /* 0x0000000000037941 */ /* 0x000fea0003800200 */
.L_x_42826:
        /* <DEDUP_REMOVED lines=62> */
.L_x_42824:
[----:B------:R-:W-:Y:S05]  /*c6b0*/  BSYNC.RECONVERGENT B2 ;  /* 0x0000000000027941 */ /* 0x000fea0003800200 */
.L_x_42823:
        /* <DEDUP_REMOVED lines=12> */
.L_x_42822:
[----:B------:R-:W-:Y:S05]  /*c780*/  BSYNC.RECONVERGENT B1 ;  /* 0x0000000000017941 */ /* 0x000fea0003800200 */
.L_x_42821:
        /* <DEDUP_REMOVED lines=17> */
.L_x_42832:
        /* <DEDUP_REMOVED lines=12> */
.L_x_42834:
[----:B------:R-:W-:Y:S05]  /*c960*/  BSYNC.RECONVERGENT B3 ;  /* 0x0000000000037941 */ /* 0x000fea0003800200 */
.L_x_42833:
        /* <DEDUP_REMOVED lines=62> */
.L_x_42831:
[----:B------:R-:W-:Y:S05]  /*cd50*/  BSYNC.RECONVERGENT B2 ;  /* 0x0000000000027941 */ /* 0x000fea0003800200 */
.L_x_42830:
        /* <DEDUP_REMOVED lines=11> */
.L_x_42829:
[----:B------:R-:W-:Y:S05]  /*ce10*/  BSYNC.RECONVERGENT B1 ;  /* 0x0000000000017941 */ /* 0x000fea0003800200 */
.L_x_42828:
        /* <DEDUP_REMOVED lines=17> */
.L_x_42839:
        /* <DEDUP_REMOVED lines=12> */
.L_x_42841:
[----:B------:R-:W-:Y:S05]  /*cff0*/  BSYNC.RECONVERGENT B3 ;  /* 0x0000000000037941 */ /* 0x000fea0003800200 */
.L_x_42840:
        /* <DEDUP_REMOVED lines=62> */
.L_x_42838:
[----:B------:R-:W-:Y:S05]  /*d3e0*/  BSYNC.RECONVERGENT B2 ;  /* 0x0000000000027941 */ /* 0x000fea0003800200 */
.L_x_42837:
        /* <DEDUP_REMOVED lines=12> */
.L_x_42836:
[----:B------:R-:W-:Y:S05]  /*d4b0*/  BSYNC.RECONVERGENT B1 ;  /* 0x0000000000017941 */ /* 0x000fea0003800200 */
.L_x_42835:
        /* <DEDUP_REMOVED lines=17> */
.L_x_42846:
        /* <DEDUP_REMOVED lines=12> */
.L_x_42848:
[----:B------:R-:W-:Y:S05]  /*d690*/  BSYNC.RECONVERGENT B3 ;  /* 0x0000000000037941 */ /* 0x000fea0003800200 */
.L_x_42847:
        /* <DEDUP_REMOVED lines=62> */
.L_x_42845:
[----:B------:R-:W-:Y:S05]  /*da80*/  BSYNC.RECONVERGENT B2 ;  /* 0x0000000000027941 */ /* 0x000fea0003800200 */
.L_x_42844:
        /* <DEDUP_REMOVED lines=11> */
.L_x_42843:
[----:B------:R-:W-:Y:S05]  /*db40*/  BSYNC.RECONVERGENT B1 ;  /* 0x0000000000017941 */ /* 0x000fea0003800200 */
.L_x_42842:
        /* <DEDUP_REMOVED lines=17> */
.L_x_42853:
        /* <DEDUP_REMOVED lines=12> */
.L_x_42855:
[----:B------:R-:W-:Y:S05]  /*dd20*/  BSYNC.RECONVERGENT B3 ;  /* 0x0000000000037941 */ /* 0x000fea0003800200 */
.L_x_42854:
        /* <DEDUP_REMOVED lines=62> */
.L_x_42852:
[----:B------:R-:W-:Y:S05]  /*e110*/  BSYNC.RECONVERGENT B2 ;  /* 0x0000000000027941 */ /* 0x000fea0003800200 */
.L_x_42851:
        /* <DEDUP_REMOVED lines=12> */
.L_x_42850:
[----:B------:R-:W-:Y:S05]  /*e1e0*/  BSYNC.RECONVERGENT B1 ;  /* 0x0000000000017941 */ /* 0x000fea0003800200 */
.L_x_42849:
        /* <DEDUP_REMOVED lines=17> */
.L_x_42860:
        /* <DEDUP_REMOVED lines=12> */
.L_x_42862:
[----:B------:R-:W-:Y:S05]  /*e3c0*/  BSYNC.RECONVERGENT B3 ;  /* 0x0000000000037941 */ /* 0x000fea0003800200 */
.L_x_42861:
        /* <DEDUP_REMOVED lines=62> */
.L_x_42859:
[----:B------:R-:W-:Y:S05]  /*e7b0*/  BSYNC.RECONVERGENT B2 ;  /* 0x0000000000027941 */ /* 0x000fea0003800200 */
.L_x_42858:
        /* <DEDUP_REMOVED lines=11> */
.L_x_42857:
[----:B------:R-:W-:Y:S05]  /*e870*/  BSYNC.RECONVERGENT B1 ;  /* 0x0000000000017941 */ /* 0x000fea0003800200 */
.L_x_42856:
        /* <DEDUP_REMOVED lines=16> */
.L_x_42865:
        /* <DEDUP_REMOVED lines=12> */
.L_x_42867:
[----:B------:R-:W-:Y:S05]  /*ea40*/  BSYNC.RECONVERGENT B2 ;  /* 0x0000000000027941 */ /* 0x000fea0003800200 */
.L_x_42866:
        /* <DEDUP_REMOVED lines=62> */
.L_x_42864:
[----:B------:R-:W-:Y:S05]  /*ee30*/  BSYNC.RECONVERGENT B1 ;  /* 0x0000000000017941 */ /* 0x000fea0003800200 */
.L_x_42863:
        /* <DEDUP_REMOVED lines=12> */
.L_x_42808:
[----:B------:R-:W-:Y:S05]  /*ef00*/  BSYNC.RECONVERGENT B0 ;  /* 0x0000000000007941 */ /* 0x000fea0003800200 */
.L_x_42757:
        /* <DEDUP_REMOVED lines=27> */
.L_x_42869:
[----:B------:R-:W-:Y:S05]  /*f0c0*/  BSYNC.RECONVERGENT B0 ;  /* 0x0000000000007941 */ /* 0x000fea0003800200 */
.L_x_42868:
        /* <DEDUP_REMOVED lines=15> */
[----:B-----5:R-:W-:-:S08]  /*f1c0*/  IMAD.MOV.U32 R208, RZ, RZ, R144 ;  /* 0x000000ffffd07224 */ /* 0x020fd000078e0090 */
        /* <DEDUP_REMOVED lines=17> */
.L_x_42876:
        /* <DEDUP_REMOVED lines=12> */
.L_x_42878:
[----:B------:R-:W-:Y:S05]  /*f3a0*/  BSYNC.RECONVERGENT B3 ;  /* 0x0000000000037941 */ /* 0x000fea0003800200 */
.L_x_42877:
[----:B------:R-:W-:Y:S01]  /*f3b0*/  IMAD.WIDE.U32 R154, R0, -0x2daee0ad, RZ ;  /* 0xd2511f53009a7825 */ /* 0x000fe200078e00ff */
[----:B------:R-:W-:Y:S01]  /*f3c0*/  UIADD3 UR15, UPT, UPT, UR4, -0x61c88647, URZ ;  /* 0x9e3779b9040f7890 */ /* 0x000fe2000fffe0ff */
[----:B------:R-:W-:Y:S02]  /*f3d0*/  MOV R11, R9 ;  /* 0x00000009000b7202 */ /* 0x000fe40000000f00 */
[----:B------:R-:W-:Y:S01]  /*f3e0*/  IMAD.WIDE.U32 R4, R2, -0x326172a9, RZ ;  /* 0xcd9e8d5702047825 */ /* 0x000fe200078e00ff */
[----:B------:R-:W-:-:S05]  /*f3f0*/  LOP3.LUT R3, R10, UR5, R155, 0x96, !PT ;  /* 0x000000050a037c12 */ /* 0x000fca000f8e969b */
[----:B0-----:R-:W-:Y:S01]  /*f400*/  IMAD.WIDE.U32 R152, R3, -0x326172a9, RZ ;  /* 0xcd9e8d5703987825 */ /* 0x001fe200078e00ff */
        /* <DEDUP_REMOVED lines=55> */
[----:B------:R-:W-:-:S07]  /*f780*/  IMAD.MOV.U32 R154, RZ, RZ, RZ ;  /* 0x000000ffff9a7224 */ /* 0x000fce00078e00ff */
.L_x_42875:
[----:B------:R-:W-:Y:S05]  /*f790*/  BSYNC.RECONVERGENT B2 ;  /* 0x0000000000027941 */ /* 0x000fea0003800200 */
.L_x_42874:
        /* <DEDUP_REMOVED lines=8> */
[----:B------:R-:W-:-:S05]  /*f820*/  FSEL R9, R9, RZ, !P3 ;  /* 0x000000ff09097208 */ /* 0x000fca0005800000 */
[----:B------:R-:W-:-:S07]  /*f830*/  FFMA.FTZ R208, R9, R76, R144 ;  /* 0x0000004c09d07223 */ /* 0x000fce0000010090 */
.L_x_42873:
[----:B------:R-:W-:Y:S05]  /*f840*/  BSYNC.RECONVERGENT B1 ;  /* 0x0000000000017941 */ /* 0x000fea0003800200 */
.L_x_42872:
[----:B------:R-:W-:Y:S01]  /*f850*/  BSSY.RECONVERGENT B1, `(.L_x_42879) ;  /* 0x0000068000017945 */ /* 0x000fe20003800200 */
[----:B0-----:R-:W-:Y:S02]  /*f860*/  IMAD.MOV.U32 R152, RZ, RZ, R154 ;  /* 0x000000ffff987224 */ /* 0x001fe400078e009a */
        /* <DEDUP_REMOVED lines=15> */
.L_x_42883:
        /* <DEDUP_REMOVED lines=12> */
.L_x_42885:
[----:B------:R-:W-:Y:S05]  /*fa20*/  BSYNC.RECONVERGENT B3 ;  /* 0x0000000000037941 */ /* 0x000fea0003800200 */
.L_x_42884:
        /* <DEDUP_REMOVED lines=61> */
.L_x_42882:
[----:B------:R-:W-:Y:S05]  /*fe00*/  BSYNC.RECONVERGENT B2 ;  /* 0x0000000000027941 */ /* 0x000fea0003800200 */
.L_x_42881:
        /* <DEDUP_REMOVED lines=12> */
.L_x_42880:
[----:B------:R-:W-:Y:S05]  /*fed0*/  BSYNC.RECONVERGENT B1 ;  /* 0x0000000000017941 */ /* 0x000fea0003800200 */
.L_x_42879:
        /* <DEDUP_REMOVED lines=17> */
.L_x_42890:
        /* <DEDUP_REMOVED lines=12> */
.L_x_42892:
[----:B------:R-:W-:Y:S05]  /*100b0*/  BSYNC.RECONVERGENT B3 ;  /* 0x0000000000037941 */ /* 0x000fea0003800200 */
.L_x_42891:
        /* <DEDUP_REMOVED lines=61> */
.L_x_42889:
[----:B------:R-:W-:Y:S05]  /*10490*/  BSYNC.RECONVERGENT B2 ;  /* 0x0000000000027941 */ /* 0x000fea0003800200 */
.L_x_42888:
        /* <DEDUP_REMOVED lines=11> */
.L_x_42887:
[----:B------:R-:W-:Y:S05]  /*10550*/  BSYNC.RECONVERGENT B1 ;  /* 0x0000000000017941 */ /* 0x000fea0003800200 */
.L_x_42886:
        /* <DEDUP_REMOVED lines=17> */
.L_x_42897:
        /* <DEDUP_REMOVED lines=12> */
.L_x_42899:
[----:B------:R-:W-:Y:S05]  /*10730*/  BSYNC.RECONVERGENT B3 ;  /* 0x0000000000037941 */ /* 0x000fea0003800200 */
.L_x_42898:
        /* <DEDUP_REMOVED lines=61> */
.L_x_42896:
[----:B------:R-:W-:Y:S05]  /*10b10*/  BSYNC.RECONVERGENT B2 ;  /* 0x0000000000027941 */ /* 0x000fea0003800200 */
.L_x_42895:
        /* <DEDUP_REMOVED lines=12> */
.L_x_42894:
[----:B------:R-:W-:Y:S05]  /*10be0*/  BSYNC.RECONVERGENT B1 ;  /* 0x0000000000017941 */ /* 0x000fea0003800200 */
.L_x_42893:
        /* <DEDUP_REMOVED lines=17> */
.L_x_42904:
        /* <DEDUP_REMOVED lines=12> */
.L_x_42906:
[----:B------:R-:W-:Y:S05]  /*10dc0*/  BSYNC.RECONVERGENT B3 ;  /* 0x0000000000037941 */ /* 0x000fea0003800200 */
.L_x_42905:
        /* <DEDUP_REMOVED lines=61> */
.L_x_42903:
[----:B------:R-:W-:Y:S05]  /*111a0*/  BSYNC.RECONVERGENT B2 ;  /* 0x0000000000027941 */ /* 0x000fea0003800200 */
.L_x_42902:
        /* <DEDUP_REMOVED lines=11> */
.L_x_42901:
[----:B------:R-:W-:Y:S05]  /*11260*/  BSYNC.RECONVERGENT B1 ;  /* 0x0000000000017941 */ /* 0x000fea0003800200 */
.L_x_42900:
        /* <DEDUP_REMOVED lines=17> */
.L_x_42911:
        /* <DEDUP_REMOVED lines=12> */
.L_x_42913:
[----:B------:R-:W-:Y:S05]  /*11440*/  BSYNC.RECONVERGENT B3 ;  /* 0x0000000000037941 */ /* 0x000fea0003800200 */
.L_x_42912:
        /* <DEDUP_REMOVED lines=61> */
.L_x_42910:
[----:B------:R-:W-:Y:S05]  /*11820*/  BSYNC.RECONVERGENT B2 ;  /* 0x0000000000027941 */ /* 0x000fea0003800200 */
.L_x_42909:
        /* <DEDUP_REMOVED lines=12> */
.L_x_42908:
[----:B------:R-:W-:Y:S05]  /*118f0*/  BSYNC.RECONVERGENT B1 ;  /* 0x0000000000017941 */ /* 0x000fea0003800200 */
.L_x_42907:
        /* <DEDUP_REMOVED lines=17> */
.L_x_42918:
        /* <DEDUP_REMOVED lines=12> */
.L_x_42920:
[----:B------:R-:W-:Y:S05]  /*11ad0*/  BSYNC.RECONVERGENT B3 ;  /* 0x0000000000037941 */ /* 0x000fea0003800200 */
.L_x_42919:
        /* <DEDUP_REMOVED lines=61> */
.L_x_42917:
[----:B------:R-:W-:Y:S05]  /*11eb0*/  BSYNC.RECONVERGENT B2 ;  /* 0x0000000000027941 */ /* 0x000fea0003800200 */
.L_x_42916:
[----:B------:R-:W-:Y:S01]  /*11ec0*/  I2FP.F32.U32 R152, R153 ;  /* 0x0000009900987245 */ /* 0x000fe20000201000 */
[----:B------:R-:W-:-:S04]  /*11ed0*/  IMAD.MOV.U32 R153, RZ, RZ, 0x2f800000 ;  /* 0x2f800000ff997424 */ /* 0x000fc800078e00ff */
[----:B------:R-:W-:-:S05]  /*11ee0*/  FFMA.FTZ R152, R152, R153, 1.1641532182693481445e-10 ;  /* 0x2f00000098987423 */ /* 0x000fca0000010099 */
[----:B------:R-:W-:Y:S02]  /*11ef0*/  FSETP.GTU.FTZ.AND P3, PT, R152, UR12, PT ;  /* 0x0000000c98007c0b */ /* 0x000fe4000bf7c000 */
[----:B------:R-:W-:Y:S02]  /*11f00*/  SHF.L.U32 R152, R143, 0x10, RZ ;  /* 0x000000108f987819 */ /* 0x000fe400000006ff */
[----:B------:R-:W-:-:S03]  /*11f10*/  SEL R153, RZ, 0x1, P3 ;  /* 0x00000001ff997807 */ /* 0x000fc60001800000 */
[----:B------:R-:W-:Y:S01]  /*11f20*/  FMUL.FTZ R152, R152, UR9 ;  /* 0x0000000998987c20 */ /* 0x000fe20008410000 */
[----:B------:R-:W-:-:S03]  /*11f30*/  PRMT R233, R153, 0x7610, R233 ;  /* 0x0000761099e97816 */ /* 0x000fc600000000e9 */
[----:B------:R-:W-:-:S05]  /*11f40*/  FMUL.FTZ R152, R152, UR8 ;  /* 0x0000000898987c20 */ /* 0x000fca0008410000 */
[----:B------:R-:W-:-:S05]  /*11f50*/  FSEL R152, R152, RZ, !P3 ;  /* 0x000000ff98987208 */ /* 0x000fca0005800000 */
[----:B------:R-:W-:-:S07]  /*11f60*/  FFMA.FTZ R214, R152, R82, R150 ;  /* 0x0000005298d67223 */ /* 0x000fce0000010096 */
.L_x_42915:
[----:B------:R-:W-:Y:S05]  /*11f70*/  BSYNC.RECONVERGENT B1 ;  /* 0x0000000000017941 */ /* 0x000fea0003800200 */
.L_x_42914:
        /* <DEDUP_REMOVED lines=16> */
.L_x_42924:
        /* <DEDUP_REMOVED lines=12> */
.L_x_42926:
[----:B------:R-:W-:Y:S05]  /*12140*/  BSYNC.RECONVERGENT B2 ;  /* 0x0000000000027941 */ /* 0x000fea0003800200 */
.L_x_42925:
        /* <DEDUP_REMOVED lines=60> */
[----:B------:R-:W-:-:S07]  /*12510*/  LOP3.LUT R4, R152, UR15, R9, 0x96, !PT ;  /* 0x0000000f98047c12 */ /* 0x000fce000f8e9609 */
.L_x_42923:
[----:B------:R-:W-:Y:S05]  /*12520*/  BSYNC.RECONVERGENT B1 ;  /* 0x0000000000017941 */ /* 0x000fea0003800200 */
.L_x_42922:
        /* <DEDUP_REMOVED lines=13> */
.L_x_42871:
        /* <DEDUP_REMOVED lines=21> */
.L_x_42931:
        /* <DEDUP_REMOVED lines=12> */
.L_x_42933:
[----:B------:R-:W-:Y:S05]  /*12810*/  BSYNC.RECONVERGENT B3 ;  /* 0x0000000000037941 */ /* 0x000fea0003800200 */
.L_x_42932:
        /* <DEDUP_REMOVED lines=62> */
.L_x_42930:
[----:B------:R-:W-:Y:S05]  /*12c00*/  BSYNC.RECONVERGENT B2 ;  /* 0x0000000000027941 */ /* 0x000fea0003800200 */
.L_x_42929:
        /* <DEDUP_REMOVED lines=10> */
.L_x_42928:
[----:B------:R-:W-:Y:S05]  /*12cb0*/  BSYNC.RECONVERGENT B1 ;  /* 0x0000000000017941 */ /* 0x000fea0003800200 */
.L_x_42927:
[----:B------:R-:W-:Y:S01]  /*12cc0*/  BSSY.RECONVERGENT B1, `(.L_x_42934) ;  /* 0x0000068000017945 */ /* 0x000fe20003800200 */
[----:B0-----:R-:W-:Y:S02]  /*12cd0*/  IMAD.MOV.U32 R152, RZ, RZ, R154 ;  /* 0x000000ffff987224 */ /* 0x001fe400078e009a */
        /* <DEDUP_REMOVED lines=15> */
.L_x_42938:
        /* <DEDUP_REMOVED lines=12> */
.L_x_42940:
[----:B------:R-:W-:Y:S05]  /*12e90*/  BSYNC.RECONVERGENT B3 ;  /* 0x0000000000037941 */ /* 0x000fea0003800200 */
.L_x_42939:
        /* <DEDUP_REMOVED lines=61> */
.L_x_42937:
[----:B------:R-:W-:Y:S05]  /*13270*/  BSYNC.RECONVERGENT B2 ;  /* 0x0000000000027941 */ /* 0x000fea0003800200 */
.L_x_42936:
        /* <DEDUP_REMOVED lines=12> */
.L_x_42935:
[----:B------:R-:W-:Y:S05]  /*13340*/  BSYNC.RECONVERGENT B1 ;  /* 0x0000000000017941 */ /* 0x000fea0003800200 */
.L_x_42934:
        /* <DEDUP_REMOVED lines=17> */
.L_x_42945:
        /* <DEDUP_REMOVED lines=12> */
.L_x_42947:
[----:B------:R-:W-:Y:S05]  /*13520*/  BSYNC.RECONVERGENT B3 ;  /* 0x0000000000037941 */ /* 0x000fea0003800200 */
.L_x_42946:
        /* <DEDUP_REMOVED lines=61> */
.L_x_42944:
[----:B------:R-:W-:Y:S05]  /*13900*/  BSYNC.RECONVERGENT B2 ;  /* 0x0000000000027941 */ /* 0x000fea0003800200 */
.L_x_42943:
        /* <DEDUP_REMOVED lines=11> */
.L_x_42942:
[----:B------:R-:W-:Y:S05]  /*139c0*/  BSYNC.RECONVERGENT B1 ;  /* 0x0000000000017941 */ /* 0x000fea0003800200 */
.L_x_42941:
        /* <DEDUP_REMOVED lines=17> */
.L_x_42952:
        /* <DEDUP_REMOVED lines=12> */
.L_x_42954:
[----:B------:R-:W-:Y:S05]  /*13ba0*/  BSYNC.RECONVERGENT B3 ;  /* 0x0000000000037941 */ /* 0x000fea0003800200 */
.L_x_42953:
        /* <DEDUP_REMOVED lines=61> */
.L_x_42951:
[----:B------:R-:W-:Y:S05]  /*13f80*/  BSYNC.RECONVERGENT B2 ;  /* 0x0000000000027941 */ /* 0x000fea0003800200 */
.L_x_42950:
        /* <DEDUP_REMOVED lines=12> */
.L_x_42949:
[----:B------:R-:W-:Y:S05]  /*14050*/  BSYNC.RECONVERGENT B1 ;  /* 0x0000000000017941 */ /* 0x000fea0003800200 */
.L_x_42948:
        /* <DEDUP_REMOVED lines=17> */
.L_x_42959:
        /* <DEDUP_REMOVED lines=12> */
.L_x_42961:
[----:B------:R-:W-:Y:S05]  /*14230*/  BSYNC.RECONVERGENT B3 ;  /* 0x0000000000037941 */ /* 0x000fea0003800200 */
.L_x_42960:
        /* <DEDUP_REMOVED lines=61> */
.L_x_42958:
[----:B------:R-:W-:Y:S05]  /*14610*/  BSYNC.RECONVERGENT B2 ;  /* 0x0000000000027941 */ /* 0x000fea0003800200 */
.L_x_42957:
        /* <DEDUP_REMOVED lines=11> */
.L_x_42956:
[----:B------:R-:W-:Y:S05]  /*146d0*/  BSYNC.RECONVERGENT B1 ;  /* 0x0000000000017941 */ /* 0x000fea0003800200 */
.L_x_42955:
        /* <DEDUP_REMOVED lines=17> */
.L_x_42966:
        /* <DEDUP_REMOVED lines=12> */
.L_x_42968:
[----:B------:R-:W-:Y:S05]  /*148b0*/  BSYNC.RECONVERGENT B3 ;  /* 0x0000000000037941 */ /* 0x000fea0003800200 */
.L_x_42967:
        /* <DEDUP_REMOVED lines=61> */
.L_x_42965:
[----:B------:R-:W-:Y:S05]  /*14c90*/  BSYNC.RECONVERGENT B2 ;  /* 0x0000000000027941 */ /* 0x000fea0003800200 */
.L_x_42964:
        /* <DEDUP_REMOVED lines=12> */
.L_x_42963:
[----:B------:R-:W-:Y:S05]  /*14d60*/  BSYNC.RECONVERGENT B1 ;  /* 0x0000000000017941 */ /* 0x000fea0003800200 */
.L_x_42962:
        /* <DEDUP_REMOVED lines=17> */
.L_x_42973:
        /* <DEDUP_REMOVED lines=12> */
.L_x_42975:
[----:B------:R-:W-:Y:S05]  /*14f40*/  BSYNC.RECONVERGENT B3 ;  /* 0x0000000000037941 */ /* 0x000fea0003800200 */
.L_x_42974:
        /* <DEDUP_REMOVED lines=61> */
.L_x_42972:
[----:B------:R-:W-:Y:S05]  /*15320*/  BSYNC.RECONVERGENT B2 ;  /* 0x0000000000027941 */ /* 0x000fea0003800200 */
.L_x_42971:
        /* <DEDUP_REMOVED lines=11> */
.L_x_42970:
[----:B------:R-:W-:Y:S05]  /*153e0*/  BSYNC.RECONVERGENT B1 ;  /* 0x0000000000017941 */ /* 0x000fea0003800200 */
.L_x_42969:
        /* <DEDUP_REMOVED lines=16> */
.L_x_42978:
        /* <DEDUP_REMOVED lines=12> */
.L_x_42980:
[----:B------:R-:W-:Y:S05]  /*155b0*/  BSYNC.RECONVERGENT B2 ;  /* 0x0000000000027941 */ /* 0x000fea0003800200 */
.L_x_42979:
        /* <DEDUP_REMOVED lines=61> */
.L_x_42977:
[----:B------:R-:W-:Y:S05]  /*15990*/  BSYNC.RECONVERGENT B1 ;  /* 0x0000000000017941 */ /* 0x000fea0003800200 */
.L_x_42976:
        /* <DEDUP_REMOVED lines=12> */
.L_x_42921:
[----:B------:R-:W-:Y:S05]  /*15a60*/  BSYNC.RECONVERGENT B0 ;  /* 0x0000000000007941 */ /* 0x000fea0003800200 */
.L_x_42870:
        /* <DEDUP_REMOVED lines=27> */
.L_x_42982:
[----:B------:R-:W-:Y:S05]  /*15c20*/  BSYNC.RECONVERGENT B0 ;  /* 0x0000000000007941 */ /* 0x000fea0003800200 */
.L_x_42981:
        /* <DEDUP_REMOVED lines=33> */
.L_x_42989:
        /* <DEDUP_REMOVED lines=12> */
.L_x_42991:
[----:B------:R-:W-:Y:S05]  /*15f00*/  BSYNC.RECONVERGENT B3 ;  /* 0x0000000000037941 */ /* 0x000fea0003800200 */
.L_x_42990:
        /* <DEDUP_REMOVED lines=62> */
.L_x_42988:
[----:B------:R-:W-:Y:S05]  /*162f0*/  BSYNC.RECONVERGENT B2 ;  /* 0x0000000000027941 */ /* 0x000fea0003800200 */
.L_x_42987:
        /* <DEDUP_REMOVED lines=10> */
.L_x_42986:
[----:B------:R-:W-:Y:S05]  /*163a0*/  BSYNC.RECONVERGENT B1 ;  /* 0x0000000000017941 */ /* 0x000fea0003800200 */
.L_x_42985:
        /* <DEDUP_REMOVED lines=17> */
.L_x_42996:
        /* <DEDUP_REMOVED lines=12> */
.L_x_42998:
[----:B------:R-:W-:Y:S05]  /*16580*/  BSYNC.RECONVERGENT B3 ;  /* 0x0000000000037941 */ /* 0x000fea0003800200 */
.L_x_42997:
        /* <DEDUP_REMOVED lines=62> */
.L_x_42995:
[----:B------:R-:W-:Y:S05]  /*16970*/  BSYNC.RECONVERGENT B2 ;  /* 0x0000000000027941 */ /* 0x000fea0003800200 */
.L_x_42994:
        /* <DEDUP_REMOVED lines=12> */
.L_x_42993:
[----:B------:R-:W-:Y:S05]  /*16a40*/  BSYNC.RECONVERGENT B1 ;  /* 0x0000000000017941 */ /* 0x000fea0003800200 */
.L_x_42992:
        /* <DEDUP_REMOVED lines=17> */
.L_x_43003:
        /* <DEDUP_REMOVED lines=12> */
.L_x_43005:
[----:B------:R-:W-:Y:S05]  /*16c20*/  BSYNC.RECONVERGENT B3 ;  /* 0x0000000000037941 */ /* 0x000fea0003800200 */
.L_x_43004:
        /* <DEDUP_REMOVED lines=62> */
.L_x_43002:
[----:B------:R-:W-:Y:S05]  /*17010*/  BSYNC.RECONVERGENT B2 ;  /* 0x0000000000027941 */ /* 0x000fea0003800200 */
.L_x_43001:
        /* <DEDUP_REMOVED lines=11> */
.L_x_43000:
[----:B------:R-:W-:Y:S05]  /*170d0*/  BSYNC.RECONVERGENT B1 ;  /* 0x0000000000017941 */ /* 0x000fea0003800200 */
.L_x_42999:
        /* <DEDUP_REMOVED lines=17> */
.L_x_43010:
        /* <DEDUP_REMOVED lines=12> */
.L_x_43012:
[----:B------:R-:W-:Y:S05]  /*172b0*/  BSYNC.RECONVERGENT B3 ;  /* 0x0000000000037941 */ /* 0x000fea0003800200 */
.L_x_43011:
        /* <DEDUP_REMOVED lines=62> */
.L_x_43009:
[----:B------:R-:W-:Y:S05]  /*176a0*/  BSYNC.RECONVERGENT B2 ;  /* 0x0000000000027941 */ /* 0x000fea0003800200 */
.L_x_43008:
        /* <DEDUP_REMOVED lines=12> */
.L_x_43007:
[----:B------:R-:W-:Y:S05]  /*17770*/  BSYNC.RECONVERGENT B1 ;  /* 0x0000000000017941 */ /* 0x000fea0003800200 */
.L_x_43006:
        /* <DEDUP_REMOVED lines=17> */
.L_x_43017:
        /* <DEDUP_REMOVED lines=12> */
.L_x_43019:
[----:B------:R-:W-:Y:S05]  /*17950*/  BSYNC.RECONVERGENT B3 ;  /* 0x0000000000037941 */ /* 0x000fea0003800200 */
.L_x_43018:
        /* <DEDUP_REMOVED lines=62> */
.L_x_43016:
[----:B------:R-:W-:Y:S05]  /*17d40*/  BSYNC.RECONVERGENT B2 ;  /* 0x0000000000027941 */ /* 0x000fea0003800200 */
.L_x_43015:
        /* <DEDUP_REMOVED lines=11> */
.L_x_43014:
[----:B------:R-:W-:Y:S05]  /*17e00*/  BSYNC.RECONVERGENT B1 ;  /* 0x0000000000017941 */ /* 0x000fea0003800200 */
.L_x_43013:
        /* <DEDUP_REMOVED lines=17> */
.L_x_43024:
        /* <DEDUP_REMOVED lines=12> */
.L_x_43026:
[----:B------:R-:W-:Y:S05]  /*17fe0*/  BSYNC.RECONVERGENT B3 ;  /* 0x0000000000037941 */ /* 0x000fea0003800200 */
.L_x_43025:
        /* <DEDUP_REMOVED lines=62> */
.L_x_43023:
[----:B------:R-:W-:Y:S05]  /*183d0*/  BSYNC.RECONVERGENT B2 ;  /* 0x0000000000027941 */ /* 0x000fea0003800200 */
.L_x_43022:
        /* <DEDUP_REMOVED lines=12> */
.L_x_43021:
[----:B------:R-:W-:Y:S05]  /*184a0*/  BSYNC.RECONVERGENT B1 ;  /* 0x0000000000017941 */ /* 0x000fea0003800200 */
.L_x_43020:
        /* <DEDUP_REMOVED lines=17> */
.L_x_43031:
        /* <DEDUP_REMOVED lines=12> */
.L_x_43033:
[----:B------:R-:W-:Y:S05]  /*18680*/  BSYNC.RECONVERGENT B3 ;  /* 0x0000000000037941 */ /* 0x000fea0003800200 */
.L_x_43032:
        /* <DEDUP_REMOVED lines=62> */
.L_x_43030:
[----:B------:R-:W-:Y:S05]  /*18a70*/  BSYNC.RECONVERGENT B2 ;  /* 0x0000000000027941 */ /* 0x000fea0003800200 */
.L_x_43029:
        /* <DEDUP_REMOVED lines=11> */
.L_x_43028:
[----:B------:R-:W-:Y:S05]  /*18b30*/  BSYNC.RECONVERGENT B1 ;  /* 0x0000000000017941 */ /* 0x000fea0003800200 */
.L_x_43027:
        /* <DEDUP_REMOVED lines=16> */
.L_x_43037:
        /* <DEDUP_REMOVED lines=12> */
.L_x_43039:
[----:B------:R-:W-:Y:S05]  /*18d00*/  BSYNC.RECONVERGENT B2 ;  /* 0x0000000000027941 */ /* 0x000fea0003800200 */
.L_x_43038:
        /* <DEDUP_REMOVED lines=62> */
.L_x_43036:
[----:B------:R-:W-:Y:S05]  /*190f0*/  BSYNC.RECONVERGENT B1 ;  /* 0x0000000000017941 */ /* 0x000fea0003800200 */
.L_x_43035:
        /* <DEDUP_REMOVED lines=13> */
.L_x_42984:
        /* <DEDUP_REMOVED lines=21> */
.L_x_43044:
        /* <DEDUP_REMOVED lines=12> */
.L_x_43046:
[----:B------:R-:W-:Y:S05]  /*193e0*/  BSYNC.RECONVERGENT B3 ;  /* 0x0000000000037941 */ /* 0x000fea0003800200 */
.L_x_43045:
[----:B------:R-:W-:Y:S01]  /*193f0*/  IMAD.WIDE.U32 R154, R0, -0x2daee0ad, RZ ;  /* 0xd2511f53009a7825 */ /* 0x000fe200078e00ff */
[----:B------:R-:W-:Y:S01]  /*19400*/  UIADD3 UR15, UPT, UPT, UR4, -0x61c88647, URZ ;  /* 0x9e3779b9040f7890 */ /* 0x000fe2000fffe0ff */
[----:B------:R-:W-:Y:S02]  /*19410*/  MOV R11, R5 ;  /* 0x00000005000b7202 */ /* 0x000fe40000000f00 */
        /* <DEDUP_REMOVED lines=57> */
[----:B------:R-:W-:Y:S02]  /*197b0*/  IMAD.MOV.U32 R8, RZ, RZ, R152 ;  /* 0x000000ffff087224 */ /* 0x000fe400078e0098 */
[----:B------:R-:W-:-:S07]  /*197c0*/  IMAD.MOV.U32 R152, RZ, RZ, RZ ;  /* 0x000000ffff987224 */ /* 0x000fce00078e00ff */
.L_x_43043:
[----:B------:R-:W-:Y:S05]  /*197d0*/  BSYNC.RECONVERGENT B2 ;  /* 0x0000000000027941 */ /* 0x000fea0003800200 */
.L_x_43042:
        /* <DEDUP_REMOVED lines=10> */
.L_x_43041:
[----:B------:R-:W-:Y:S05]  /*19880*/  BSYNC.RECONVERGENT B1 ;  /* 0x0000000000017941 */ /* 0x000fea0003800200 */
.L_x_43040:
        /* <DEDUP_REMOVED lines=17> */
.L_x_43051:
        /* <DEDUP_REMOVED lines=12> */
.L_x_43053:
[----:B------:R-:W-:Y:S05]  /*19a60*/  BSYNC.RECONVERGENT B3 ;  /* 0x0000000000037941 */ /* 0x000fea0003800200 */
.L_x_43052:
        /* <DEDUP_REMOVED lines=62> */
.L_x_43050:
[----:B------:R-:W-:Y:S05]  /*19e50*/  BSYNC.RECONVERGENT B2 ;  /* 0x0000000000027941 */ /* 0x000fea0003800200 */
.L_x_43049:
        /* <DEDUP_REMOVED lines=12> */
.L_x_43048:
[----:B------:R-:W-:Y:S05]  /*19f20*/  BSYNC.RECONVERGENT B1 ;  /* 0x0000000000017941 */ /* 0x000fea0003800200 */
.L_x_43047:
        /* <DEDUP_REMOVED lines=17> */
.L_x_43058:
        /* <DEDUP_REMOVED lines=12> */
.L_x_43060:
[----:B------:R-:W-:Y:S05]  /*1a100*/  BSYNC.RECONVERGENT B3 ;  /* 0x0000000000037941 */ /* 0x000fea0003800200 */
.L_x_43059:
        /* <DEDUP_REMOVED lines=62> */
.L_x_43057:
[----:B------:R-:W-:Y:S05]  /*1a4f0*/  BSYNC.RECONVERGENT B2 ;  /* 0x0000000000027941 */ /* 0x000fea0003800200 */
.L_x_43056:
        /* <DEDUP_REMOVED lines=11> */
.L_x_43055:
[----:B------:R-:W-:Y:S05]  /*1a5b0*/  BSYNC.RECONVERGENT B1 ;  /* 0x0000000000017941 */ /* 0x000fea0003800200 */
.L_x_43054:
        /* <DEDUP_REMOVED lines=17> */
.L_x_43065:
        /* <DEDUP_REMOVED lines=12> */
.L_x_43067:
[----:B------:R-:W-:Y:S05]  /*1a790*/  BSYNC.RECONVERGENT B3 ;  /* 0x0000000000037941 */ /* 0x000fea0003800200 */
.L_x_43066:
        /* <DEDUP_REMOVED lines=62> */
.L_x_43064:
[----:B------:R-:W-:Y:S05]  /*1ab80*/  BSYNC.RECONVERGENT B2 ;  /* 0x0000000000027941 */ /* 0x000fea0003800200 */
.L_x_43063:
        /* <DEDUP_REMOVED lines=12> */
.L_x_43062:
[----:B------:R-:W-:Y:S05]  /*1ac50*/  BSYNC.RECONVERGENT B1 ;  /* 0x0000000000017941 */ /* 0x000fea0003800200 */
.L_x_43061:
        /* <DEDUP_REMOVED lines=17> */
.L_x_43072:
        /* <DEDUP_REMOVED lines=12> */
.L_x_43074:
[----:B------:R-:W-:Y:S05]  /*1ae30*/  BSYNC.RECONVERGENT B3 ;  /* 0x0000000000037941 */ /* 0x000fea0003800200 */
.L_x_43073:
        /* <DEDUP_REMOVED lines=62> */
.L_x_43071:
[----:B------:R-:W-:Y:S05]  /*1b220*/  BSYNC.RECONVERGENT B2 ;  /* 0x0000000000027941 */ /* 0x000fea0003800200 */
.L_x_43070:
        /* <DEDUP_REMOVED lines=11> */
.L_x_43069:
[----:B------:R-:W-:Y:S05]  /*1b2e0*/  BSYNC.RECONVERGENT B1 ;  /* 0x0000000000017941 */ /* 0x000fea0003800200 */
.L_x_43068:
        /* <DEDUP_REMOVED lines=17> */
.L_x_43079:
        /* <DEDUP_REMOVED lines=12> */
.L_x_43081:
[----:B------:R-:W-:Y:S05]  /*1b4c0*/  BSYNC.RECONVERGENT B3 ;  /* 0x0000000000037941 */ /* 0x000fea0003800200 */
.L_x_43080:
        /* <DEDUP_REMOVED lines=62> */
.L_x_43078:
[----:B------:R-:W-:Y:S05]  /*1b8b0*/  BSYNC.RECONVERGENT B2 ;  /* 0x0000000000027941 */ /* 0x000fea0003800200 */
.L_x_43077:
        /* <DEDUP_REMOVED lines=12> */
.L_x_43076:
[----:B------:R-:W-:Y:S05]  /*1b980*/  BSYNC.RECONVERGENT B1 ;  /* 0x0000000000017941 */ /* 0x000fea0003800200 */
.L_x_43075:
        /* <DEDUP_REMOVED lines=17> */
.L_x_43086:
        /* <DEDUP_REMOVED lines=12> */
.L_x_43088:
[----:B------:R-:W-:Y:S05]  /*1bb60*/  BSYNC.RECONVERGENT B3 ;  /* 0x0000000000037941 */ /* 0x000fea0003800200 */
.L_x_43087:
        /* <DEDUP_REMOVED lines=62> */
.L_x_43085:
[----:B------:R-:W-:Y:S05]  /*1bf50*/  BSYNC.RECONVERGENT B2 ;  /* 0x0000000000027941 */ /* 0x000fea0003800200 */
.L_x_43084:
        /* <DEDUP_REMOVED lines=11> */
.L_x_43083:
[----:B------:R-:W-:Y:S05]  /*1c010*/  BSYNC.RECONVERGENT B1 ;  /* 0x0000000000017941 */ /* 0x000fea0003800200 */
.L_x_43082:
        /* <DEDUP_REMOVED lines=16> */
.L_x_43091:
        /* <DEDUP_REMOVED lines=12> */
.L_x_43093:
[----:B------:R-:W-:Y:S05]  /*1c1e0*/  BSYNC.RECONVERGENT B2 ;  /* 0x0000000000027941 */ /* 0x000fea0003800200 */
.L_x_43092:
        /* <DEDUP_REMOVED lines=62> */
.L_x_43090:
[----:B------:R-:W-:Y:S05]  /*1c5d0*/  BSYNC.RECONVERGENT B1 ;  /* 0x0000000000017941 */ /* 0x000fea0003800200 */
.L_x_43089:
        /* <DEDUP_REMOVED lines=12> */
.L_x_43034:
[----:B------:R-:W-:Y:S05]  /*1c6a0*/  BSYNC.RECONVERGENT B0 ;  /* 0x0000000000007941 */ /* 0x000fea0003800200 */
.L_x_42983:
        /* <DEDUP_REMOVED lines=27> */
.L_x_43095:
[----:B------:R-:W-:Y:S05]  /*1c860*/  BSYNC.RECONVERGENT B0 ;  /* 0x0000000000007941 */ /* 0x000fea0003800200 */
.L_x_43094:
        /* <DEDUP_REMOVED lines=33> */
.L_x_43102:
        /* <DEDUP_REMOVED lines=12> */
.L_x_43104:
[----:B------:R-:W-:Y:S05]  /*1cb40*/  BSYNC.RECONVERGENT B3 ;  /* 0x0000000000037941 */ /* 0x000fea0003800200 */
.L_x_43103:
        /* <DEDUP_REMOVED lines=62> */
.L_x_43101:
[----:B------:R-:W-:Y:S05]  /*1cf30*/  BSYNC.RECONVERGENT B2 ;  /* 0x0000000000027941 */ /* 0x000fea0003800200 */
.L_x_43100:
        /* <DEDUP_REMOVED lines=10> */
.L_x_43099:
[----:B------:R-:W-:Y:S05]  /*1cfe0*/  BSYNC.RECONVERGENT B1 ;  /* 0x0000000000017941 */ /* 0x000fea0003800200 */
.L_x_43098:
        /* <DEDUP_REMOVED lines=17> */
.L_x_43109:
        /* <DEDUP_REMOVED lines=12> */
.L_x_43111:
[----:B------:R-:W-:Y:S05]  /*1d1c0*/  BSYNC.RECONVERGENT B3 ;  /* 0x0000000000037941 */ /* 0x000fea0003800200 */
.L_x_43110:
        /* <DEDUP_REMOVED lines=61> */
.L_x_43108:
[----:B------:R-:W-:Y:S05]  /*1d5a0*/  BSYNC.RECONVERGENT B2 ;  /* 0x0000000000027941 */ /* 0x000fea0003800200 */
.L_x_43107:
        /* <DEDUP_REMOVED lines=12> */
.L_x_43106:
[----:B------:R-:W-:Y:S05]  /*1d670*/  BSYNC.RECONVERGENT B1 ;  /* 0x0000000000017941 */ /* 0x000fea0003800200 */
.L_x_43105:
        /* <DEDUP_REMOVED lines=17> */
.L_x_43116:
        /* <DEDUP_REMOVED lines=12> */
.L_x_43118:
[----:B------:R-:W-:Y:S05]  /*1d850*/  BSYNC.RECONVERGENT B3 ;  /* 0x0000000000037941 */ /* 0x000fea0003800200 */
.L_x_43117:
        /* <DEDUP_REMOVED lines=61> */
.L_x_43115:
[----:B------:R-:W-:Y:S05]  /*1dc30*/  BSYNC.RECONVERGENT B2 ;  /* 0x0000000000027941 */ /* 0x000fea0003800200 */
.L_x_43114:
        /* <DEDUP_REMOVED lines=11> */
.L_x_43113:
[----:B------:R-:W-:Y:S05]  /*1dcf0*/  BSYNC.RECONVERGENT B1 ;  /* 0x0000000000017941 */ /* 0x000fea0003800200 */
.L_x_43112:
        /* <DEDUP_REMOVED lines=17> */
.L_x_43123:
        /* <DEDUP_REMOVED lines=12> */
.L_x_43125:
[----:B------:R-:W-:Y:S05]  /*1ded0*/  BSYNC.RECONVERGENT B3 ;  /* 0x0000000000037941 */ /* 0x000fea0003800200 */
.L_x_43124:
        /* <DEDUP_REMOVED lines=61> */
.L_x_43122:
[----:B------:R-:W-:Y:S05]  /*1e2b0*/  BSYNC.RECONVERGENT B2 ;  /* 0x0000000000027941 */ /* 0x000fea0003800200 */
.L_x_43121:
        /* <DEDUP_REMOVED lines=12> */
.L_x_43120:
[----:B------:R-:W-:Y:S05]  /*1e380*/  BSYNC.RECONVERGENT B1 ;  /* 0x0000000000017941 */ /* 0x000fea0003800200 */
.L_x_43119:
        /* <DEDUP_REMOVED lines=17> */
.L_x_43130:
        /* <DEDUP_REMOVED lines=12> */
.L_x_43132:
[----:B------:R-:W-:Y:S05]  /*1e560*/  BSYNC.RECONVERGENT B3 ;  /* 0x0000000000037941 */ /* 0x000fea0003800200 */
.L_x_43131:
        /* <DEDUP_REMOVED lines=61> */
.L_x_43129:
[----:B------:R-:W-:Y:S05]  /*1e940*/  BSYNC.RECONVERGENT B2 ;  /* 0x0000000000027941 */ /* 0x000fea0003800200 */
.L_x_43128:
        /* <DEDUP_REMOVED lines=11> */
.L_x_43127:
[----:B------:R-:W-:Y:S05]  /*1ea00*/  BSYNC.RECONVERGENT B1 ;  /* 0x0000000000017941 */ /* 0x000fea0003800200 */
.L_x_43126:
        /* <DEDUP_REMOVED lines=17> */
.L_x_43137:
        /* <DEDUP_REMOVED lines=12> */
.L_x_43139:
[----:B------:R-:W-:Y:S05]  /*1ebe0*/  BSYNC.RECONVERGENT B3 ;  /* 0x0000000000037941 */ /* 0x000fea0003800200 */
.L_x_43138:
        /* <DEDUP_REMOVED lines=61> */
.L_x_43136:
[----:B------:R-:W-:Y:S05]  /*1efc0*/  BSYNC.RECONVERGENT B2 ;  /* 0x0000000000027941 */ /* 0x000fea0003800200 */
.L_x_43135:
        /* <DEDUP_REMOVED lines=12> */
.L_x_43134:
[----:B------:R-:W-:Y:S05]  /*1f090*/  BSYNC.RECONVERGENT B1 ;  /* 0x0000000000017941 */ /* 0x000fea0003800200 */
.L_x_43133:
        /* <DEDUP_REMOVED lines=17> */
.L_x_43144:
        /* <DEDUP_REMOVED lines=12> */
.L_x_43146:
[----:B------:R-:W-:Y:S05]  /*1f270*/  BSYNC.RECONVERGENT B3 ;  /* 0x0000000000037941 */ /* 0x000fea0003800200 */
.L_x_43145:
        /* <DEDUP_REMOVED lines=61> */
.L_x_43143:
[----:B------:R-:W-:Y:S05]  /*1f650*/  BSYNC.RECONVERGENT B2 ;  /* 0x0000000000027941 */ /* 0x000fea0003800200 */
.L_x_43142:
        /* <DEDUP_REMOVED lines=11> */
.L_x_43141:
[----:B------:R-:W-:Y:S05]  /*1f710*/  BSYNC.RECONVERGENT B1 ;  /* 0x0000000000017941 */ /* 0x000fea0003800200 */
.L_x_43140:
        /* <DEDUP_REMOVED lines=16> */
.L_x_43150:
        /* <DEDUP_REMOVED lines=12> */
.L_x_43152:
[----:B------:R-:W-:Y:S05]  /*1f8e0*/  BSYNC.RECONVERGENT B2 ;  /* 0x0000000000027941 */ /* 0x000fea0003800200 */
.L_x_43151:
        /* <DEDUP_REMOVED lines=61> */
.L_x_43149:
[----:B------:R-:W-:Y:S05]  /*1fcc0*/  BSYNC.RECONVERGENT B1 ;  /* 0x0000000000017941 */ /* 0x000fea0003800200 */
.L_x_43148:
        /* <DEDUP_REMOVED lines=13> */
.L_x_43097:
        /* <DEDUP_REMOVED lines=21> */
.L_x_43157:
        /* <DEDUP_REMOVED lines=12> */
.L_x_43159:
[----:B------:R-:W-:Y:S05]  /*1ffb0*/  BSYNC.RECONVERGENT B3 ;  /* 0x0000000000037941 */ /* 0x000fea0003800200 */
.L_x_43158:
        /* <DEDUP_REMOVED lines=62> */
.L_x_43156:
[----:B------:R-:W-:Y:S05]  /*203a0*/  BSYNC.RECONVERGENT B2 ;  /* 0x0000000000027941 */ /* 0x000fea0003800200 */
.L_x_43155:
        /* <DEDUP_REMOVED lines=10> */
.L_x_43154:
[----:B------:R-:W-:Y:S05]  /*20450*/  BSYNC.RECONVERGENT B1 ;  /* 0x0000000000017941 */ /* 0x000fea0003800200 */
.L_x_43153:
        /* <DEDUP_REMOVED lines=17> */
.L_x_43164:
        /* <DEDUP_REMOVED lines=12> */
.L_x_43166:
[----:B------:R-:W-:Y:S05]  /*20630*/  BSYNC.RECONVERGENT B3 ;  /* 0x0000000000037941 */ /* 0x000fea0003800200 */
.L_x_43165:
        /* <DEDUP_REMOVED lines=61> */
.L_x_43163:
[----:B------:R-:W-:Y:S05]  /*20a10*/  BSYNC.RECONVERGENT B2 ;  /* 0x0000000000027941 */ /* 0x000fea0003800200 */
.L_x_43162:
        /* <DEDUP_REMOVED lines=12> */
.L_x_43161:
[----:B------:R-:W-:Y:S05]  /*20ae0*/  BSYNC.RECONVERGENT B1 ;  /* 0x0000000000017941 */ /* 0x000fea0003800200 */
.L_x_43160:
        /* <DEDUP_REMOVED lines=17> */
.L_x_43171:
        /* <DEDUP_REMOVED lines=12> */
.L_x_43173:
[----:B------:R-:W-:Y:S05]  /*20cc0*/  BSYNC.RECONVERGENT B3 ;  /* 0x0000000000037941 */ /* 0x000fea0003800200 */
.L_x_43172:
        /* <DEDUP_REMOVED lines=61> */
.L_x_43170:
[----:B------:R-:W-:Y:S05]  /*210a0*/  BSYNC.RECONVERGENT B2 ;  /* 0x0000000000027941 */ /* 0x000fea0003800200 */
.L_x_43169:
        /* <DEDUP_REMOVED lines=11> */
.L_x_43168:
[----:B------:R-:W-:Y:S05]  /*21160*/  BSYNC.RECONVERGENT B1 ;  /* 0x0000000000017941 */ /* 0x000fea0003800200 */
.L_x_43167:
        /* <DEDUP_REMOVED lines=17> */
.L_x_43178:
        /* <DEDUP_REMOVED lines=12> */
.L_x_43180:
[----:B------:R-:W-:Y:S05]  /*21340*/  BSYNC.RECONVERGENT B3 ;  /* 0x0000000000037941 */ /* 0x000fea0003800200 */
.L_x_43179:
        /* <DEDUP_REMOVED lines=61> */
.L_x_43177:
[----:B------:R-:W-:Y:S05]  /*21720*/  BSYNC.RECONVERGENT B2 ;  /* 0x0000000000027941 */ /* 0x000fea0003800200 */
.L_x_43176:
        /* <DEDUP_REMOVED lines=12> */
.L_x_43175:
[----:B------:R-:W-:Y:S05]  /*217f0*/  BSYNC.RECONVERGENT B1 ;  /* 0x0000000000017941 */ /* 0x000fea0003800200 */
.L_x_43174:
        /* <DEDUP_REMOVED lines=17> */
.L_x_43185:
        /* <DEDUP_REMOVED lines=12> */
.L_x_43187:
[----:B------:R-:W-:Y:S05]  /*219d0*/  BSYNC.RECONVERGENT B3 ;  /* 0x0000000000037941 */ /* 0x000fea0003800200 */
.L_x_43186:
        /* <DEDUP_REMOVED lines=61> */
.L_x_43184:
[----:B------:R-:W-:Y:S05]  /*21db0*/  BSYNC.RECONVERGENT B2 ;  /* 0x0000000000027941 */ /* 0x000fea0003800200 */
.L_x_43183:
        /* <DEDUP_REMOVED lines=11> */
.L_x_43182:
[----:B------:R-:W-:Y:S05]  /*21e70*/  BSYNC.RECONVERGENT B1 ;  /* 0x0000000000017941 */ /* 0x000fea0003800200 */
.L_x_43181:
        /* <DEDUP_REMOVED lines=17> */
.L_x_43192:
        /* <DEDUP_REMOVED lines=12> */
.L_x_43194:
[----:B------:R-:W-:Y:S05]  /*22050*/  BSYNC.RECONVERGENT B3 ;  /* 0x0000000000037941 */ /* 0x000fea0003800200 */
.L_x_43193:
        /* <DEDUP_REMOVED lines=61> */
.L_x_43191:
[----:B------:R-:W-:Y:S05]  /*22430*/  BSYNC.RECONVERGENT B2 ;  /* 0x0000000000027941 */ /* 0x000fea0003800200 */
.L_x_43190:
        /* <DEDUP_REMOVED lines=12> */
.L_x_43189:
[----:B------:R-:W-:Y:S05]  /*22500*/  BSYNC.RECONVERGENT B1 ;  /* 0x0000000000017941 */ /* 0x000fea0003800200 */
.L_x_43188:
        /* <DEDUP_REMOVED lines=17> */
.L_x_43199:
        /* <DEDUP_REMOVED lines=12> */
.L_x_43201:
[----:B------:R-:W-:Y:S05]  /*226e0*/  BSYNC.RECONVERGENT B3 ;  /* 0x0000000000037941 */ /* 0x000fea0003800200 */
.L_x_43200:
        /* <DEDUP_REMOVED lines=61> */
.L_x_43198:
[----:B------:R-:W-:Y:S05]  /*22ac0*/  BSYNC.RECONVERGENT B2 ;  /* 0x0000000000027941 */ /* 0x000fea0003800200 */
.L_x_43197:
        /* <DEDUP_REMOVED lines=11> */
.L_x_43196:
[----:B------:R-:W-:Y:S05]  /*22b80*/  BSYNC.RECONVERGENT B1 ;  /* 0x0000000000017941 */ /* 0x000fea0003800200 */
.L_x_43195:
        /* <DEDUP_REMOVED lines=16> */
.L_x_43204:
        /* <DEDUP_REMOVED lines=12> */
.L_x_43206:
[----:B------:R-:W-:Y:S05]  /*22d50*/  BSYNC.RECONVERGENT B2 ;  /* 0x0000000000027941 */ /* 0x000fea0003800200 */
.L_x_43205:
        /* <DEDUP_REMOVED lines=61> */
.L_x_43203:
[----:B------:R-:W-:Y:S05]  /*23130*/  BSYNC.RECONVERGENT B1 ;  /* 0x0000000000017941 */ /* 0x000fea0003800200 */
.L_x_43202:
        /* <DEDUP_REMOVED lines=12> */
.L_x_43147:
[----:B------:R-:W-:Y:S05]  /*23200*/  BSYNC.RECONVERGENT B0 ;  /* 0x0000000000007941 */ /* 0x000fea0003800200 */
.L_x_43096:
        /* <DEDUP_REMOVED lines=27> */
.L_x_43208:
[----:B------:R-:W-:Y:S05]  /*233c0*/  BSYNC.RECONVERGENT B0 ;  /* 0x0000000000007941 */ /* 0x000fea0003800200 */
.L_x_43207:
        /* <DEDUP_REMOVED lines=33> */
.L_x_43215:
        /* <DEDUP_REMOVED lines=12> */
.L_x_43217:
[----:B------:R-:W-:Y:S05]  /*236a0*/  BSYNC.RECONVERGENT B3 ;  /* 0x0000000000037941 */ /* 0x000fea0003800200 */
.L_x_43216:
        /* <DEDUP_REMOVED lines=62> */
.L_x_43214:
[----:B------:R-:W-:Y:S05]  /*23a90*/  BSYNC.RECONVERGENT B2 ;  /* 0x0000000000027941 */ /* 0x000fea0003800200 */
.L_x_43213:
        /* <DEDUP_REMOVED lines=10> */
.L_x_43212:
[----:B------:R-:W-:Y:S05]  /*23b40*/  BSYNC.RECONVERGENT B1 ;  /* 0x0000000000017941 */ /* 0x000fea0003800200 */
.L_x_43211:
        /* <DEDUP_REMOVED lines=17> */
.L_x_43222:
        /* <DEDUP_REMOVED lines=12> */
.L_x_43224:
[----:B------:R-:W-:Y:S05]  /*23d20*/  BSYNC.RECONVERGENT B3 ;  /* 0x0000000000037941 */ /* 0x000fea0003800200 */
.L_x_43223:
        /* <DEDUP_REMOVED lines=62> */
.L_x_43221:
[----:B------:R-:W-:Y:S05]  /*24110*/  BSYNC.RECONVERGENT B2 ;  /* 0x0000000000027941 */ /* 0x000fea0003800200 */
.L_x_43220:
        /* <DEDUP_REMOVED lines=12> */
.L_x_43219:
[----:B------:R-:W-:Y:S05]  /*241e0*/  BSYNC.RECONVERGENT B1 ;  /* 0x0000000000017941 */ /* 0x000fea0003800200 */
.L_x_43218:
        /* <DEDUP_REMOVED lines=17> */
.L_x_43229:
        /* <DEDUP_REMOVED lines=12> */
.L_x_43231:
[----:B------:R-:W-:Y:S05]  /*243c0*/  BSYNC.RECONVERGENT B3 ;  /* 0x0000000000037941 */ /* 0x000fea0003800200 */
.L_x_43230:
        /* <DEDUP_REMOVED lines=62> */
.L_x_43228:
[----:B------:R-:W-:Y:S05]  /*247b0*/  BSYNC.RECONVERGENT B2 ;  /* 0x0000000000027941 */ /* 0x000fea0003800200 */
.L_x_43227:
        /* <DEDUP_REMOVED lines=11> */
.L_x_43226:
[----:B------:R-:W-:Y:S05]  /*24870*/  BSYNC.RECONVERGENT B1 ;  /* 0x0000000000017941 */ /* 0x000fea0003800200 */
.L_x_43225:
        /* <DEDUP_REMOVED lines=17> */
.L_x_43236:
        /* <DEDUP_REMOVED lines=12> */
.L_x_43238:
[----:B------:R-:W-:Y:S05]  /*24a50*/  BSYNC.RECONVERGENT B3 ;  /* 0x0000000000037941 */ /* 0x000fea0003800200 */
.L_x_43237:
        /* <DEDUP_REMOVED lines=62> */
.L_x_43235:
[----:B------:R-:W-:Y:S05]  /*24e40*/  BSYNC.RECONVERGENT B2 ;  /* 0x0000000000027941 */ /* 0x000fea0003800200 */
.L_x_43234:
        /* <DEDUP_REMOVED lines=12> */
.L_x_43233:
[----:B------:R-:W-:Y:S05]  /*24f10*/  BSYNC.RECONVERGENT B1 ;  /* 0x0000000000017941 */ /* 0x000fea0003800200 */
.L_x_43232:
        /* <DEDUP_REMOVED lines=17> */
.L_x_43243:
        /* <DEDUP_REMOVED lines=12> */
.L_x_43245:
[----:B------:R-:W-:Y:S05]  /*250f0*/  BSYNC.RECONVERGENT B3 ;  /* 0x0000000000037941 */ /* 0x000fea0003800200 */
.L_x_43244:
        /* <DEDUP_REMOVED lines=62> */
.L_x_43242:
[----:B------:R-:W-:Y:S05]  /*254e0*/  BSYNC.RECONVERGENT B2 ;  /* 0x0000000000027941 */ /* 0x000fea0003800200 */
.L_x_43241:
        /* <DEDUP_REMOVED lines=11> */
.L_x_43240:
[----:B------:R-:W-:Y:S05]  /*255a0*/  BSYNC.RECONVERGENT B1 ;  /* 0x0000000000017941 */ /* 0x000fea0003800200 */
.L_x_43239:
        /* <DEDUP_REMOVED lines=17> */
.L_x_43250:
        /* <DEDUP_REMOVED lines=12> */
.L_x_43252:
[----:B------:R-:W-:Y:S05]  /*25780*/  BSYNC.RECONVERGENT B3 ;  /* 0x0000000000037941 */ /* 0x000fea0003800200 */
.L_x_43251:
        /* <DEDUP_REMOVED lines=62> */
.L_x_43249:
[----:B------:R-:W-:Y:S05]  /*25b70*/  BSYNC.RECONVERGENT B2 ;  /* 0x0000000000027941 */ /* 0x000fea0003800200 */
.L_x_43248:
        /* <DEDUP_REMOVED lines=12> */
.L_x_43247:
[----:B------:R-:W-:Y:S05]  /*25c40*/  BSYNC.RECONVERGENT B1 ;  /* 0x0000000000017941 */ /* 0x000fea0003800200 */
.L_x_43246:
        /* <DEDUP_REMOVED lines=17> */
.L_x_43257:
        /* <DEDUP_REMOVED lines=12> */
.L_x_43259:
[----:B------:R-:W-:Y:S05]  /*25e20*/  BSYNC.RECONVERGENT B3 ;  /* 0x0000000000037941 */ /* 0x000fea0003800200 */
.L_x_43258:
        /* <DEDUP_REMOVED lines=62> */
.L_x_43256:
[----:B------:R-:W-:Y:S05]  /*26210*/  BSYNC.RECONVERGENT B2 ;  /* 0x0000000000027941 */ /* 0x000fea0003800200 */
.L_x_43255:
        /* <DEDUP_REMOVED lines=11> */
.L_x_43254:
[----:B------:R-:W-:Y:S05]  /*262d0*/  BSYNC.RECONVERGENT B1 ;  /* 0x0000000000017941 */ /* 0x000fea0003800200 */
.L_x_43253:
        /* <DEDUP_REMOVED lines=16> */
.L_x_43263:
        /* <DEDUP_REMOVED lines=12> */
.L_x_43265:
[----:B------:R-:W-:Y:S05]  /*264a0*/  BSYNC.RECONVERGENT B2 ;  /* 0x0000000000027941 */ /* 0x000fea0003800200 */
.L_x_43264:
        /* <DEDUP_REMOVED lines=62> */
.L_x_43262:
[----:B------:R-:W-:Y:S05]  /*26890*/  BSYNC.RECONVERGENT B1 ;  /* 0x0000000000017941 */ /* 0x000fea0003800200 */
.L_x_43261:
        /* <DEDUP_REMOVED lines=13> */
.L_x_43210:
        /* <DEDUP_REMOVED lines=21> */
.L_x_43270:
        /* <DEDUP_REMOVED lines=12> */
.L_x_43272:
[----:B------:R-:W-:Y:S05]  /*26b80*/  BSYNC.RECONVERGENT B3 ;  /* 0x0000000000037941 */ /* 0x000fea0003800200 */
.L_x_43271:
        /* <DEDUP_REMOVED lines=62> */
.L_x_43269:
[----:B------:R-:W-:Y:S05]  /*26f70*/  BSYNC.RECONVERGENT B2 ;  /* 0x0000000000027941 */ /* 0x000fea0003800200 */
.L_x_43268:
        /* <DEDUP_REMOVED lines=10> */
.L_x_43267:
[----:B------:R-:W-:Y:S05]  /*27020*/  BSYNC.RECONVERGENT B1 ;  /* 0x0000000000017941 */ /* 0x000fea0003800200 */
.L_x_43266:
        /* <DEDUP_REMOVED lines=17> */
.L_x_43277:
        /* <DEDUP_REMOVED lines=12> */
.L_x_43279:
[----:B------:R-:W-:Y:S05]  /*27200*/  BSYNC.RECONVERGENT B3 ;  /* 0x0000000000037941 */ /* 0x000fea0003800200 */
.L_x_43278:
        /* <DEDUP_REMOVED lines=62> */
.L_x_43276:
[----:B------:R-:W-:Y:S05]  /*275f0*/  BSYNC.RECONVERGENT B2 ;  /* 0x0000000000027941 */ /* 0x000fea0003800200 */
.L_x_43275:
        /* <DEDUP_REMOVED lines=12> */
.L_x_43274:
[----:B------:R-:W-:Y:S05]  /*276c0*/  BSYNC.RECONVERGENT B1 ;  /* 0x0000000000017941 */ /* 0x000fea0003800200 */
.L_x_43273:
        /* <DEDUP_REMOVED lines=17> */
.L_x_43284:
        /* <DEDUP_REMOVED lines=12> */
.L_x_43286:
[----:B------:R-:W-:Y:S05]  /*278a0*/  BSYNC.RECONVERGENT B3 ;  /* 0x0000000000037941 */ /* 0x000fea0003800200 */
.L_x_43285:
        /* <DEDUP_REMOVED lines=62> */
.L_x_43283:
[----:B------:R-:W-:Y:S05]  /*27c90*/  BSYNC.RECONVERGENT B2 ;  /* 0x0000000000027941 */ /* 0x000fea0003800200 */
.L_x_43282:
        /* <DEDUP_REMOVED lines=11> */
.L_x_43281:
[----:B------:R-:W-:Y:S05]  /*27d50*/  BSYNC.RECONVERGENT B1 ;  /* 0x0000000000017941 */ /* 0x000fea0003800200 */
.L_x_43280:
        /* <DEDUP_REMOVED lines=17> */
.L_x_43291:
        /* <DEDUP_REMOVED lines=12> */
.L_x_43293:
[----:B------:R-:W-:Y:S05]  /*27f30*/  BSYNC.RECONVERGENT B3 ;  /* 0x0000000000037941 */ /* 0x000fea0003800200 */
.L_x_43292:
        /* <DEDUP_REMOVED lines=62> */
.L_x_43290:
[----:B------:R-:W-:Y:S05]  /*28320*/  BSYNC.RECONVERGENT B2 ;  /* 0x0000000000027941 */ /* 0x000fea0003800200 */
.L_x_43289:
        /* <DEDUP_REMOVED lines=12> */
.L_x_43288:
[----:B------:R-:W-:Y:S05]  /*283f0*/  BSYNC.RECONVERGENT B1 ;  /* 0x0000000000017941 */ /* 0x000fea0003800200 */
.L_x_43287:
        /* <DEDUP_REMOVED lines=17> */
.L_x_43298:
        /* <DEDUP_REMOVED lines=12> */
.L_x_43300:
[----:B------:R-:W-:Y:S05]  /*285d0*/  BSYNC.RECONVERGENT B3 ;  /* 0x0000000000037941 */ /* 0x000fea0003800200 */
.L_x_43299:
        /* <DEDUP_REMOVED lines=62> */
.L_x_43297:
[----:B------:R-:W-:Y:S05]  /*289c0*/  BSYNC.RECONVERGENT B2 ;  /* 0x0000000000027941 */ /* 0x000fea0003800200 */
.L_x_43296:
        /* <DEDUP_REMOVED lines=11> */
.L_x_43295:
[----:B------:R-:W-:Y:S05]  /*28a80*/  BSYNC.RECONVERGENT B1 ;  /* 0x0000000000017941 */ /* 0x000fea0003800200 */
.L_x_43294:
        /* <DEDUP_REMOVED lines=17> */
.L_x_43305:
        /* <DEDUP_REMOVED lines=12> */
.L_x_43307:
[----:B------:R-:W-:Y:S05]  /*28c60*/  BSYNC.RECONVERGENT B3 ;  /* 0x0000000000037941 */ /* 0x000fea0003800200 */
.L_x_43306:
        /* <DEDUP_REMOVED lines=62> */
.L_x_43304:
[----:B------:R-:W-:Y:S05]  /*29050*/  BSYNC.RECONVERGENT B2 ;  /* 0x0000000000027941 */ /* 0x000fea0003800200 */
.L_x_43303:
        /* <DEDUP_REMOVED lines=12> */
.L_x_43302:
[----:B------:R-:W-:Y:S05]  /*29120*/  BSYNC.RECONVERGENT B1 ;  /* 0x0000000000017941 */ /* 0x000fea0003800200 */
.L_x_43301:
        /* <DEDUP_REMOVED lines=17> */
.L_x_43312:
        /* <DEDUP_REMOVED lines=12> */
.L_x_43314:
[----:B------:R-:W-:Y:S05]  /*29300*/  BSYNC.RECONVERGENT B3 ;  /* 0x0000000000037941 */ /* 0x000fea0003800200 */
.L_x_43313:
        /* <DEDUP_REMOVED lines=62> */
.L_x_43311:
[----:B------:R-:W-:Y:S05]  /*296f0*/  BSYNC.RECONVERGENT B2 ;  /* 0x0000000000027941 */ /* 0x000fea0003800200 */
.L_x_43310:
        /* <DEDUP_REMOVED lines=11> */
.L_x_43309:
[----:B------:R-:W-:Y:S05]  /*297b0*/  BSYNC.RECONVERGENT B1 ;  /* 0x0000000000017941 */ /* 0x000fea0003800200 */
.L_x_43308:
        /* <DEDUP_REMOVED lines=16> */
.L_x_43317:
        /* <DEDUP_REMOVED lines=12> */
.L_x_43319:
[----:B------:R-:W-:Y:S05]  /*29980*/  BSYNC.RECONVERGENT B2 ;  /* 0x0000000000027941 */ /* 0x000fea0003800200 */
.L_x_43318:
        /* <DEDUP_REMOVED lines=62> */
.L_x_43316:
[----:B------:R-:W-:Y:S05]  /*29d70*/  BSYNC.RECONVERGENT B1 ;  /* 0x0000000000017941 */ /* 0x000fea0003800200 */
.L_x_43315:
        /* <DEDUP_REMOVED lines=12> */
.L_x_43260:
[----:B------:R-:W-:Y:S05]  /*29e40*/  BSYNC.RECONVERGENT B0 ;  /* 0x0000000000007941 */ /* 0x000fea0003800200 */
.L_x_43209:
        /* <DEDUP_REMOVED lines=27> */
.L_x_43321:
[----:B------:R-:W-:Y:S05]  /*2a000*/  BSYNC.RECONVERGENT B0 ;  /* 0x0000000000007941 */ /* 0x000fea0003800200 */
.L_x_43320:
        /* <DEDUP_REMOVED lines=15> */
[----:B-----5:R-:W-:-:S09]  /*2a100*/  IMAD.MOV.U32 R184, RZ, RZ, R144 ;  /* 0x000000ffffb87224 */ /* 0x020fd200078e0090 */
        /* <DEDUP_REMOVED lines=17> */
.L_x_43328:
        /* <DEDUP_REMOVED lines=12> */
.L_x_43330:
[----:B------:R-:W-:Y:S05]  /*2a2e0*/  BSYNC.RECONVERGENT B3 ;  /* 0x0000000000037941 */ /* 0x000fea0003800200 */
.L_x_43329:
        /* <DEDUP_REMOVED lines=62> */
.L_x_43327:
[----:B------:R-:W-:Y:S05]  /*2a6d0*/  BSYNC.RECONVERGENT B2 ;  /* 0x0000000000027941 */ /* 0x000fea0003800200 */
.L_x_43326:
        /* <DEDUP_REMOVED lines=10> */
.L_x_43325:
[----:B------:R-:W-:Y:S05]  /*2a780*/  BSYNC.RECONVERGENT B1 ;  /* 0x0000000000017941 */ /* 0x000fea0003800200 */
.L_x_43324:
[----:B------:R-:W-:Y:S01]  /*2a790*/  BSSY.RECONVERGENT B1, `(.L_x_43331) ;  /* 0x0000068000017945 */ /* 0x000fe20003800200 */
[----:B0-----:R-:W-:Y:S01]  /*2a7a0*/  MOV R152, R154 ;  /* 0x0000009a00987202 */ /* 0x001fe20000000f00 */
        /* <DEDUP_REMOVED lines=15> */
.L_x_43335:
        /* <DEDUP_REMOVED lines=12> */
.L_x_43337:
[----:B------:R-:W-:Y:S05]  /*2a960*/  BSYNC.RECONVERGENT B3 ;  /* 0x0000000000037941 */ /* 0x000fea0003800200 */
.L_x_43336:
        /* <DEDUP_REMOVED lines=61> */
.L_x_43334:
[----:B------:R-:W-:Y:S05]  /*2ad40*/  BSYNC.RECONVERGENT B2 ;  /* 0x0000000000027941 */ /* 0x000fea0003800200 */
.L_x_43333:
        /* <DEDUP_REMOVED lines=12> */
.L_x_43332:
[----:B------:R-:W-:Y:S05]  /*2ae10*/  BSYNC.RECONVERGENT B1 ;  /* 0x0000000000017941 */ /* 0x000fea0003800200 */
.L_x_43331:
        /* <DEDUP_REMOVED lines=17> */
.L_x_43342:
        /* <DEDUP_REMOVED lines=12> */
.L_x_43344:
[----:B------:R-:W-:Y:S05]  /*2aff0*/  BSYNC.RECONVERGENT B3 ;  /* 0x0000000000037941 */ /* 0x000fea0003800200 */
.L_x_43343:
        /* <DEDUP_REMOVED lines=61> */
.L_x_43341:
[----:B------:R-:W-:Y:S05]  /*2b3d0*/  BSYNC.RECONVERGENT B2 ;  /* 0x0000000000027941 */ /* 0x000fea0003800200 */
.L_x_43340:
        /* <DEDUP_REMOVED lines=11> */
.L_x_43339:
[----:B------:R-:W-:Y:S05]  /*2b490*/  BSYNC.RECONVERGENT B1 ;  /* 0x0000000000017941 */ /* 0x000fea0003800200 */
.L_x_43338:
        /* <DEDUP_REMOVED lines=17> */
.L_x_43349:
        /* <DEDUP_REMOVED lines=12> */
.L_x_43351:
[----:B------:R-:W-:Y:S05]  /*2b670*/  BSYNC.RECONVERGENT B3 ;  /* 0x0000000000037941 */ /* 0x000fea0003800200 */
.L_x_43350:
        /* <DEDUP_REMOVED lines=61> */
.L_x_43348:
[----:B------:R-:W-:Y:S05]  /*2ba50*/  BSYNC.RECONVERGENT B2 ;  /* 0x0000000000027941 */ /* 0x000fea0003800200 */
.L_x_43347:
        /* <DEDUP_REMOVED lines=12> */
.L_x_43346:
[----:B------:R-:W-:Y:S05]  /*2bb20*/  BSYNC.RECONVERGENT B1 ;  /* 0x0000000000017941 */ /* 0x000fea0003800200 */
.L_x_43345:
        /* <DEDUP_REMOVED lines=17> */
.L_x_43356:
        /* <DEDUP_REMOVED lines=12> */
.L_x_43358:
[----:B------:R-:W-:Y:S05]  /*2bd00*/  BSYNC.RECONVERGENT B3 ;  /* 0x0000000000037941 */ /* 0x000fea0003800200 */
.L_x_43357:
        /* <DEDUP_REMOVED lines=61> */
.L_x_43355:
[----:B------:R-:W-:Y:S05]  /*2c0e0*/  BSYNC.RECONVERGENT B2 ;  /* 0x0000000000027941 */ /* 0x000fea0003800200 */
.L_x_43354:
        /* <DEDUP_REMOVED lines=11> */
.L_x_43353:
[----:B------:R-:W-:Y:S05]  /*2c1a0*/  BSYNC.RECONVERGENT B1 ;  /* 0x0000000000017941 */ /* 0x000fea0003800200 */
.L_x_43352:
        /* <DEDUP_REMOVED lines=17> */
.L_x_43363:
        /* <DEDUP_REMOVED lines=12> */
.L_x_43365:
[----:B------:R-:W-:Y:S05]  /*2c380*/  BSYNC.RECONVERGENT B3 ;  /* 0x0000000000037941 */ /* 0x000fea0003800200 */
.L_x_43364:
        /* <DEDUP_REMOVED lines=61> */
.L_x_43362:
[----:B------:R-:W-:Y:S05]  /*2c760*/  BSYNC.RECONVERGENT B2 ;  /* 0x0000000000027941 */ /* 0x000fea0003800200 */
.L_x_43361:
        /* <DEDUP_REMOVED lines=12> */
.L_x_43360:
[----:B------:R-:W-:Y:S05]  /*2c830*/  BSYNC.RECONVERGENT B1 ;  /* 0x0000000000017941 */ /* 0x000fea0003800200 */
.L_x_43359:
        /* <DEDUP_REMOVED lines=17> */
.L_x_43370:
        /* <DEDUP_REMOVED lines=12> */
.L_x_43372:
[----:B------:R-:W-:Y:S05]  /*2ca10*/  BSYNC.RECONVERGENT B3 ;  /* 0x0000000000037941 */ /* 0x000fea0003800200 */
.L_x_43371:
        /* <DEDUP_REMOVED lines=61> */
.L_x_43369:
[----:B------:R-:W-:Y:S05]  /*2cdf0*/  BSYNC.RECONVERGENT B2 ;  /* 0x0000000000027941 */ /* 0x000fea0003800200 */
.L_x_43368:
        /* <DEDUP_REMOVED lines=11> */
.L_x_43367:
[----:B------:R-:W-:Y:S05]  /*2ceb0*/  BSYNC.RECONVERGENT B1 ;  /* 0x0000000000017941 */ /* 0x000fea0003800200 */
.L_x_43366:
        /* <DEDUP_REMOVED lines=16> */
.L_x_43376:
        /* <DEDUP_REMOVED lines=12> */
.L_x_43378:
[----:B------:R-:W-:Y:S05]  /*2d080*/  BSYNC.RECONVERGENT B2 ;  /* 0x0000000000027941 */ /* 0x000fea0003800200 */
.L_x_43377:
        /* <DEDUP_REMOVED lines=61> */
.L_x_43375:
[----:B------:R-:W-:Y:S05]  /*2d460*/  BSYNC.RECONVERGENT B1 ;  /* 0x0000000000017941 */ /* 0x000fea0003800200 */
.L_x_43374:
        /* <DEDUP_REMOVED lines=13> */
.L_x_43323:
        /* <DEDUP_REMOVED lines=21> */
.L_x_43383:
        /* <DEDUP_REMOVED lines=12> */
.L_x_43385:
[----:B------:R-:W-:Y:S05]  /*2d750*/  BSYNC.RECONVERGENT B3 ;  /* 0x0000000000037941 */ /* 0x000fea0003800200 */
.L_x_43384:
[----:B------:R-:W-:Y:S01]  /*2d760*/  IMAD.WIDE.U32 R154, R0, -0x2daee0ad, RZ ;  /* 0xd2511f53009a7825 */ /* 0x000fe200078e00ff */
[----:B------:R-:W-:-:S03]  /*2d770*/  UIADD3 UR15, UPT, UPT, UR4, -0x61c88647, URZ ;  /* 0x9e3779b9040f7890 */ /* 0x000fc6000fffe0ff */
[----:B------:R-:W-:Y:S01]  /*2d780*/  IMAD.WIDE.U32 R4, R2, -0x326172a9, RZ ;  /* 0xcd9e8d5702047825 */ /* 0x000fe200078e00ff */
[----:B------:R-:W-:-:S03]  /*2d790*/  LOP3.LUT R3, R10, UR5, R155, 0x96, !PT ;  /* 0x000000050a037c12 */ /* 0x000fc6000f8e969b */
[----:B------:R-:W-:Y:S02]  /*2d7a0*/  IMAD.MOV.U32 R11, RZ, RZ, R9 ;  /* 0x000000ffff0b7224 */ /* 0x000fe400078e0009 */
        /* <DEDUP_REMOVED lines=57> */
.L_x_43382:
[----:B------:R-:W-:Y:S05]  /*2db40*/  BSYNC.RECONVERGENT B2 ;  /* 0x0000000000027941 */ /* 0x000fea0003800200 */
.L_x_43381:
        /* <DEDUP_REMOVED lines=10> */
.L_x_43380:
[----:B------:R-:W-:Y:S05]  /*2dbf0*/  BSYNC.RECONVERGENT B1 ;  /* 0x0000000000017941 */ /* 0x000fea0003800200 */
.L_x_43379:
        /* <DEDUP_REMOVED lines=17> */
.L_x_43390:
        /* <DEDUP_REMOVED lines=12> */
.L_x_43392:
[----:B------:R-:W-:Y:S05]  /*2ddd0*/  BSYNC.RECONVERGENT B3 ;  /* 0x0000000000037941 */ /* 0x000fea0003800200 */
.L_x_43391:
        /* <DEDUP_REMOVED lines=61> */
.L_x_43389:
[----:B------:R-:W-:Y:S05]  /*2e1b0*/  BSYNC.RECONVERGENT B2 ;  /* 0x0000000000027941 */ /* 0x000fea0003800200 */
.L_x_43388:
        /* <DEDUP_REMOVED lines=12> */
.L_x_43387:
[----:B------:R-:W-:Y:S05]  /*2e280*/  BSYNC.RECONVERGENT B1 ;  /* 0x0000000000017941 */ /* 0x000fea0003800200 */
.L_x_43386:
        /* <DEDUP_REMOVED lines=17> */
.L_x_43397:
        /* <DEDUP_REMOVED lines=12> */
.L_x_43399:
[----:B------:R-:W-:Y:S05]  /*2e460*/  BSYNC.RECONVERGENT B3 ;  /* 0x0000000000037941 */ /* 0x000fea0003800200 */
.L_x_43398:
        /* <DEDUP_REMOVED lines=61> */
.L_x_43396:
[----:B------:R-:W-:Y:S05]  /*2e840*/  BSYNC.RECONVERGENT B2 ;  /* 0x0000000000027941 */ /* 0x000fea0003800200 */
.L_x_43395:
        /* <DEDUP_REMOVED lines=11> */
.L_x_43394:
[----:B------:R-:W-:Y:S05]  /*2e900*/  BSYNC.RECONVERGENT B1 ;  /* 0x0000000000017941 */ /* 0x000fea0003800200 */
.L_x_43393:
        /* <DEDUP_REMOVED lines=17> */
.L_x_43404:
        /* <DEDUP_REMOVED lines=12> */
.L_x_43406:
[----:B------:R-:W-:Y:S05]  /*2eae0*/  BSYNC.RECONVERGENT B3 ;  /* 0x0000000000037941 */ /* 0x000fea0003800200 */
.L_x_43405:
        /* <DEDUP_REMOVED lines=61> */
.L_x_43403:
[----:B------:R-:W-:Y:S05]  /*2eec0*/  BSYNC.RECONVERGENT B2 ;  /* 0x0000000000027941 */ /* 0x000fea0003800200 */
.L_x_43402:
        /* <DEDUP_REMOVED lines=12> */
.L_x_43401:
[----:B------:R-:W-:Y:S05]  /*2ef90*/  BSYNC.RECONVERGENT B1 ;  /* 0x0000000000017941 */ /* 0x000fea0003800200 */
.L_x_43400:
        /* <DEDUP_REMOVED lines=17> */
.L_x_43411:
        /* <DEDUP_REMOVED lines=12> */
.L_x_43413:
[----:B------:R-:W-:Y:S05]  /*2f170*/  BSYNC.RECONVERGENT B3 ;  /* 0x0000000000037941 */ /* 0x000fea0003800200 */
.L_x_43412:
        /* <DEDUP_REMOVED lines=61> */
.L_x_43410:
[----:B------:R-:W-:Y:S05]  /*2f550*/  BSYNC.RECONVERGENT B2 ;  /* 0x0000000000027941 */ /* 0x000fea0003800200 */
.L_x_43409:
        /* <DEDUP_REMOVED lines=11> */
.L_x_43408:
[----:B------:R-:W-:Y:S05]  /*2f610*/  BSYNC.RECONVERGENT B1 ;  /* 0x0000000000017941 */ /* 0x000fea0003800200 */
.L_x_43407:
        /* <DEDUP_REMOVED lines=17> */
.L_x_43418:
        /* <DEDUP_REMOVED lines=12> */
.L_x_43420:
[----:B------:R-:W-:Y:S05]  /*2f7f0*/  BSYNC.RECONVERGENT B3 ;  /* 0x0000000000037941 */ /* 0x000fea0003800200 */
.L_x_43419:
        /* <DEDUP_REMOVED lines=61> */
.L_x_43417:
[----:B------:R-:W-:Y:S05]  /*2fbd0*/  BSYNC.RECONVERGENT B2 ;  /* 0x0000000000027941 */ /* 0x000fea0003800200 */
.L_x_43416:
        /* <DEDUP_REMOVED lines=12> */
.L_x_43415:
[----:B------:R-:W-:Y:S05]  /*2fca0*/  BSYNC.RECONVERGENT B1 ;  /* 0x0000000000017941 */ /* 0x000fea0003800200 */
.L_x_43414:
        /* <DEDUP_REMOVED lines=17> */
.L_x_43425:
        /* <DEDUP_REMOVED lines=12> */
.L_x_43427:
[----:B------:R-:W-:Y:S05]  /*2fe80*/  BSYNC.RECONVERGENT B3 ;  /* 0x0000000000037941 */ /* 0x000fea0003800200 */
.L_x_43426:
        /* <DEDUP_REMOVED lines=61> */
.L_x_43424:
[----:B------:R-:W-:Y:S05]  /*30260*/  BSYNC.RECONVERGENT B2 ;  /* 0x0000000000027941 */ /* 0x000fea0003800200 */
.L_x_43423:
        /* <DEDUP_REMOVED lines=11> */
.L_x_43422:
[----:B------:R-:W-:Y:S05]  /*30320*/  BSYNC.RECONVERGENT B1 ;  /* 0x0000000000017941 */ /* 0x000fea0003800200 */
.L_x_43421:
        /* <DEDUP_REMOVED lines=16> */
.L_x_43430:
        /* <DEDUP_REMOVED lines=12> */
.L_x_43432:
[----:B------:R-:W-:Y:S05]  /*304f0*/  BSYNC.RECONVERGENT B2 ;  /* 0x0000000000027941 */ /* 0x000fea0003800200 */
.L_x_43431:
        /* <DEDUP_REMOVED lines=61> */
.L_x_43429:
[----:B------:R-:W-:Y:S05]  /*308d0*/  BSYNC.RECONVERGENT B1 ;  /* 0x0000000000017941 */ /* 0x000fea0003800200 */
.L_x_43428:
        /* <DEDUP_REMOVED lines=12> */
.L_x_43373:
[----:B------:R-:W-:Y:S05]  /*309a0*/  BSYNC.RECONVERGENT B0 ;  /* 0x0000000000007941 */ /* 0x000fea0003800200 */
.L_x_43322:
[----:B------:R-:W-:Y:S01]  /*309b0*/  VIADD R9, R234, 0xc0 ;  /* 0x000000c0ea097836 */ /* 0x000fe20000000000 */
[----:B------:R-:W-:Y:S03]  /*309c0*/  BSSY.RECONVERGENT B0, `(.L_x_43433) ;  /* 0x000001a000007945 */ /* 0x000fe60003800200 */
[----:B------:R-:W-:-:S05]  /*309d0*/  IMAD.WIDE.U32 R152, R9, 0x20, R176 ;  /* 0x0000002009987825 */ /* 0x000fca00078e00b0 */
[----:B------:R0:W-:Y:S04]  /*309e0*/  STG.E.128 desc[UR6][R152.64], R184 ;  /* 0x000000b898007986 */ /* 0x0001e8000c101d06 */
        /* <DEDUP_REMOVED lines=23> */
.L_x_43434:
[----:B------:R-:W-:Y:S05]  /*30b60*/  BSYNC.RECONVERGENT B0 ;  /* 0x0000000000007941 */ /* 0x000fea0003800200 */
.L_x_43433:
        /* <DEDUP_REMOVED lines=14> */
[----:B0-----:R-:W-:Y:S01]  /*30c50*/  IMAD.MOV.U32 R152, RZ, RZ, R158 ;  /* 0x000000ffff987224 */ /* 0x001fe200078e009e */
[----:B-----5:R-:W-:-:S09]  /*30c60*/  MOV R168, R144 ;  /* 0x0000009000a87202 */ /* 0x020fd20000000f00 */
        /* <DEDUP_REMOVED lines=17> */
.L_x_43441:
        /* <DEDUP_REMOVED lines=12> */
.L_x_43443:
[----:B------:R-:W-:Y:S05]  /*30e40*/  BSYNC.RECONVERGENT B3 ;  /* 0x0000000000037941 */ /* 0x000fea0003800200 */
.L_x_43442:
        /* <DEDUP_REMOVED lines=61> */
[----:B------:R-:W-:-:S07]  /*31220*/  HFMA2 R152, -RZ, RZ, 0, 0 ;  /* 0x00000000ff987431 */ /* 0x000fce00000001ff */
.L_x_43440:
[----:B------:R-:W-:Y:S05]  /*31230*/  BSYNC.RECONVERGENT B2 ;  /* 0x0000000000027941 */ /* 0x000fea0003800200 */
.L_x_43439:
        /* <DEDUP_REMOVED lines=10> */
.L_x_43438:
[----:B------:R-:W-:Y:S05]  /*312e0*/  BSYNC.RECONVERGENT B1 ;  /* 0x0000000000017941 */ /* 0x000fea0003800200 */
.L_x_43437:
        /* <DEDUP_REMOVED lines=17> */
.L_x_43448:
        /* <DEDUP_REMOVED lines=12> */
.L_x_43450:
[----:B------:R-:W-:Y:S05]  /*314c0*/  BSYNC.RECONVERGENT B3 ;  /* 0x0000000000037941 */ /* 0x000fea0003800200 */
.L_x_43449:
        /* <DEDUP_REMOVED lines=62> */
.L_x_43447:
[----:B------:R-:W-:Y:S05]  /*318b0*/  BSYNC.RECONVERGENT B2 ;  /* 0x0000000000027941 */ /* 0x000fea0003800200 */
.L_x_43446:
        /* <DEDUP_REMOVED lines=12> */
.L_x_43445:
[----:B------:R-:W-:Y:S05]  /*31980*/  BSYNC.RECONVERGENT B1 ;  /* 0x0000000000017941 */ /* 0x000fea0003800200 */
.L_x_43444:
        /* <DEDUP_REMOVED lines=17> */
.L_x_43455:
        /* <DEDUP_REMOVED lines=12> */
.L_x_43457:
[----:B------:R-:W-:Y:S05]  /*31b60*/  BSYNC.RECONVERGENT B3 ;  /* 0x0000000000037941 */ /* 0x000fea0003800200 */
.L_x_43456:
        /* <DEDUP_REMOVED lines=62> */
.L_x_43454:
[----:B------:R-:W-:Y:S05]  /*31f50*/  BSYNC.RECONVERGENT B2 ;  /* 0x0000000000027941 */ /* 0x000fea0003800200 */
.L_x_43453:
        /* <DEDUP_REMOVED lines=11> */
.L_x_43452:
[----:B------:R-:W-:Y:S05]  /*32010*/  BSYNC.RECONVERGENT B1 ;  /* 0x0000000000017941 */ /* 0x000fea0003800200 */
.L_x_43451:
        /* <DEDUP_REMOVED lines=17> */
.L_x_43462:
        /* <DEDUP_REMOVED lines=12> */
.L_x_43464:
[----:B------:R-:W-:Y:S05]  /*321f0*/  BSYNC.RECONVERGENT B3 ;  /* 0x0000000000037941 */ /* 0x000fea0003800200 */
.L_x_43463:
        /* <DEDUP_REMOVED lines=62> */
.L_x_43461:
[----:B------:R-:W-:Y:S05]  /*325e0*/  BSYNC.RECONVERGENT B2 ;  /* 0x0000000000027941 */ /* 0x000fea0003800200 */
.L_x_43460:
        /* <DEDUP_REMOVED lines=12> */
.L_x_43459:
[----:B------:R-:W-:Y:S05]  /*326b0*/  BSYNC.RECONVERGENT B1 ;  /* 0x0000000000017941 */ /* 0x000fea0003800200 */
.L_x_43458:
        /* <DEDUP_REMOVED lines=17> */
.L_x_43469:
        /* <DEDUP_REMOVED lines=12> */
.L_x_43471:
[----:B------:R-:W-:Y:S05]  /*32890*/  BSYNC.RECONVERGENT B3 ;  /* 0x0000000000037941 */ /* 0x000fea0003800200 */
.L_x_43470:
        /* <DEDUP_REMOVED lines=62> */
.L_x_43468:
[----:B------:R-:W-:Y:S05]  /*32c80*/  BSYNC.RECONVERGENT B2 ;  /* 0x0000000000027941 */ /* 0x000fea0003800200 */
.L_x_43467:
        /* <DEDUP_REMOVED lines=11> */
.L_x_43466:
[----:B------:R-:W-:Y:S05]  /*32d40*/  BSYNC.RECONVERGENT B1 ;  /* 0x0000000000017941 */ /* 0x000fea0003800200 */
.L_x_43465:
        /* <DEDUP_REMOVED lines=17> */
.L_x_43476:
        /* <DEDUP_REMOVED lines=12> */
.L_x_43478:
[----:B------:R-:W-:Y:S05]  /*32f20*/  BSYNC.RECONVERGENT B3 ;  /* 0x0000000000037941 */ /* 0x000fea0003800200 */
.L_x_43477:
        /* <DEDUP_REMOVED lines=62> */
.L_x_43475:
[----:B------:R-:W-:Y:S05]  /*33310*/  BSYNC.RECONVERGENT B2 ;  /* 0x0000000000027941 */ /* 0x000fea0003800200 */
.L_x_43474:
        /* <DEDUP_REMOVED lines=12> */
.L_x_43473:
[----:B------:R-:W-:Y:S05]  /*333e0*/  BSYNC.RECONVERGENT B1 ;  /* 0x0000000000017941 */ /* 0x000fea0003800200 */
.L_x_43472:
        /* <DEDUP_REMOVED lines=17> */
.L_x_43483:
        /* <DEDUP_REMOVED lines=12> */
.L_x_43485:
[----:B------:R-:W-:Y:S05]  /*335c0*/  BSYNC.RECONVERGENT B3 ;  /* 0x0000000000037941 */ /* 0x000fea0003800200 */
.L_x_43484:
        /* <DEDUP_REMOVED lines=62> */
.L_x_43482:
[----:B------:R-:W-:Y:S05]  /*339b0*/  BSYNC.RECONVERGENT B2 ;  /* 0x0000000000027941 */ /* 0x000fea0003800200 */
.L_x_43481:
        /* <DEDUP_REMOVED lines=11> */
.L_x_43480:
[----:B------:R-:W-:Y:S05]  /*33a70*/  BSYNC.RECONVERGENT B1 ;  /* 0x0000000000017941 */ /* 0x000fea0003800200 */
.L_x_43479:
        /* <DEDUP_REMOVED lines=16> */
.L_x_43489:
        /* <DEDUP_REMOVED lines=12> */
.L_x_43491:
[----:B------:R-:W-:Y:S05]  /*33c40*/  BSYNC.RECONVERGENT B2 ;  /* 0x0000000000027941 */ /* 0x000fea0003800200 */
.L_x_43490:
        /* <DEDUP_REMOVED lines=62> */
.L_x_43488:
[----:B------:R-:W-:Y:S05]  /*34030*/  BSYNC.RECONVERGENT B1 ;  /* 0x0000000000017941 */ /* 0x000fea0003800200 */
.L_x_43487:
        /* <DEDUP_REMOVED lines=13> */
.L_x_43436:
[----:B------:R-:W-:Y:S01]  /*34110*/  BSSY.RECONVERGENT B1, `(.L_x_43492) ;  /* 0x000006b000017945 */ /* 0x000fe20003800200 */
[----:B------:R-:W-:Y:S01]  /*34120*/  HFMA2 R168, -RZ, RZ, 0, 0 ;  /* 0x00000000ffa87431 */ /* 0x000fe200000001ff */
        /* <DEDUP_REMOVED lines=19> */
.L_x_43496:
        /* <DEDUP_REMOVED lines=12> */
.L_x_43498:
[----:B------:R-:W-:Y:S05]  /*34320*/  BSYNC.RECONVERGENT B3 ;  /* 0x0000000000037941 */ /* 0x000fea0003800200 */
.L_x_43497:
        /* <DEDUP_REMOVED lines=62> */
.L_x_43495:
[----:B------:R-:W-:Y:S05]  /*34710*/  BSYNC.RECONVERGENT B2 ;  /* 0x0000000000027941 */ /* 0x000fea0003800200 */
.L_x_43494:
        /* <DEDUP_REMOVED lines=10> */
.L_x_43493:
[----:B------:R-:W-:Y:S05]  /*347c0*/  BSYNC.RECONVERGENT B1 ;  /* 0x0000000000017941 */ /* 0x000fea0003800200 */
.L_x_43492:
        /* <DEDUP_REMOVED lines=17> */
.L_x_43503:
        /* <DEDUP_REMOVED lines=12> */
.L_x_43505:
[----:B------:R-:W-:Y:S05]  /*349a0*/  BSYNC.RECONVERGENT B3 ;  /* 0x0000000000037941 */ /* 0x000fea0003800200 */
.L_x_43504:
        /* <DEDUP_REMOVED lines=62> */
.L_x_43502:
[----:B------:R-:W-:Y:S05]  /*34d90*/  BSYNC.RECONVERGENT B2 ;  /* 0x0000000000027941 */ /* 0x000fea0003800200 */
.L_x_43501:
        /* <DEDUP_REMOVED lines=12> */
.L_x_43500:
[----:B------:R-:W-:Y:S05]  /*34e60*/  BSYNC.RECONVERGENT B1 ;  /* 0x0000000000017941 */ /* 0x000fea0003800200 */
.L_x_43499:
        /* <DEDUP_REMOVED lines=17> */
.L_x_43510:
        /* <DEDUP_REMOVED lines=12> */
.L_x_43512:
[----:B------:R-:W-:Y:S05]  /*35040*/  BSYNC.RECONVERGENT B3 ;  /* 0x0000000000037941 */ /* 0x000fea0003800200 */
.L_x_43511:
        /* <DEDUP_REMOVED lines=62> */
.L_x_43509:
[----:B------:R-:W-:Y:S05]  /*35430*/  BSYNC.RECONVERGENT B2 ;  /* 0x0000000000027941 */ /* 0x000fea0003800200 */
.L_x_43508:
        /* <DEDUP_REMOVED lines=11> */
.L_x_43507:
[----:B------:R-:W-:Y:S05]  /*354f0*/  BSYNC.RECONVERGENT B1 ;  /* 0x0000000000017941 */ /* 0x000fea0003800200 */
.L_x_43506:
        /* <DEDUP_REMOVED lines=17> */
.L_x_43517:
        /* <DEDUP_REMOVED lines=12> */
.L_x_43519:
[----:B------:R-:W-:Y:S05]  /*356d0*/  BSYNC.RECONVERGENT B3 ;  /* 0x0000000000037941 */ /* 0x000fea0003800200 */
.L_x_43518:
        /* <DEDUP_REMOVED lines=62> */
.L_x_43516:
[----:B------:R-:W-:Y:S05]  /*35ac0*/  BSYNC.RECONVERGENT B2 ;  /* 0x0000000000027941 */ /* 0x000fea0003800200 */
.L_x_43515:
        /* <DEDUP_REMOVED lines=12> */
.L_x_43514:
[----:B------:R-:W-:Y:S05]  /*35b90*/  BSYNC.RECONVERGENT B1 ;  /* 0x0000000000017941 */ /* 0x000fea0003800200 */
.L_x_43513:
        /* <DEDUP_REMOVED lines=17> */
.L_x_43524:
        /* <DEDUP_REMOVED lines=12> */
.L_x_43526:
[----:B------:R-:W-:Y:S05]  /*35d70*/  BSYNC.RECONVERGENT B3 ;  /* 0x0000000000037941 */ /* 0x000fea0003800200 */
.L_x_43525:
        /* <DEDUP_REMOVED lines=62> */
.L_x_43523:
[----:B------:R-:W-:Y:S05]  /*36160*/  BSYNC.RECONVERGENT B2 ;  /* 0x0000000000027941 */ /* 0x000fea0003800200 */
.L_x_43522:
        /* <DEDUP_REMOVED lines=11> */
.L_x_43521:
[----:B------:R-:W-:Y:S05]  /*36220*/  BSYNC.RECONVERGENT B1 ;  /* 0x0000000000017941 */ /* 0x000fea0003800200 */
.L_x_43520:
        /* <DEDUP_REMOVED lines=17> */
.L_x_43531:
        /* <DEDUP_REMOVED lines=12> */
.L_x_43533:
[----:B------:R-:W-:Y:S05]  /*36400*/  BSYNC.RECONVERGENT B3 ;  /* 0x0000000000037941 */ /* 0x000fea0003800200 */
.L_x_43532:
        /* <DEDUP_REMOVED lines=62> */
.L_x_43530:
[----:B------:R-:W-:Y:S05]  /*367f0*/  BSYNC.RECONVERGENT B2 ;  /* 0x0000000000027941 */ /* 0x000fea0003800200 */
.L_x_43529:
        /* <DEDUP_REMOVED lines=12> */
.L_x_43528:
[----:B------:R-:W-:Y:S05]  /*368c0*/  BSYNC.RECONVERGENT B1 ;  /* 0x0000000000017941 */ /* 0x000fea0003800200 */
.L_x_43527:
        /* <DEDUP_REMOVED lines=17> */
.L_x_43538:
        /* <DEDUP_REMOVED lines=12> */
.L_x_43540:
[----:B------:R-:W-:Y:S05]  /*36aa0*/  BSYNC.RECONVERGENT B3 ;  /* 0x0000000000037941 */ /* 0x000fea0003800200 */
.L_x_43539:
        /* <DEDUP_REMOVED lines=62> */
.L_x_43537:
[----:B------:R-:W-:Y:S05]  /*36e90*/  BSYNC.RECONVERGENT B2 ;  /* 0x0000000000027941 */ /* 0x000fea0003800200 */
.L_x_43536:
        /* <DEDUP_REMOVED lines=11> */
.L_x_43535:
[----:B------:R-:W-:Y:S05]  /*36f50*/  BSYNC.RECONVERGENT B1 ;  /* 0x0000000000017941 */ /* 0x000fea0003800200 */
.L_x_43534:
        /* <DEDUP_REMOVED lines=16> */
.L_x_43543:
        /* <DEDUP_REMOVED lines=12> */
.L_x_43545:
[----:B------:R-:W-:Y:S05]  /*37120*/  BSYNC.RECONVERGENT B2 ;  /* 0x0000000000027941 */ /* 0x000fea0003800200 */
.L_x_43544:
        /* <DEDUP_REMOVED lines=62> */
.L_x_43542:
[----:B------:R-:W-:Y:S05]  /*37510*/  BSYNC.RECONVERGENT B1 ;  /* 0x0000000000017941 */ /* 0x000fea0003800200 */
.L_x_43541:
        /* <DEDUP_REMOVED lines=12> */
.L_x_43486:
[----:B------:R-:W-:Y:S05]  /*375e0*/  BSYNC.RECONVERGENT B0 ;  /* 0x0000000000007941 */ /* 0x000fea0003800200 */
.L_x_43435:
        /* <DEDUP_REMOVED lines=27> */
.L_x_43547:
[----:B------:R-:W-:Y:S05]  /*377a0*/  BSYNC.RECONVERGENT B0 ;  /* 0x0000000000007941 */ /* 0x000fea0003800200 */
.L_x_43546:
        /* <DEDUP_REMOVED lines=33> */
.L_x_43554:
        /* <DEDUP_REMOVED lines=12> */
.L_x_43556:
[----:B------:R-:W-:Y:S05]  /*37a80*/  BSYNC.RECONVERGENT B3 ;  /* 0x0000000000037941 */ /* 0x000fea0003800200 */
.L_x_43555:
        /* <DEDUP_REMOVED lines=62> */
.L_x_43553:
[----:B------:R-:W-:Y:S05]  /*37e70*/  BSYNC.RECONVERGENT B2 ;  /* 0x0000000000027941 */ /* 0x000fea0003800200 */
.L_x_43552:
        /* <DEDUP_REMOVED lines=10> */
.L_x_43551:
[----:B------:R-:W-:Y:S05]  /*37f20*/  BSYNC.RECONVERGENT B1 ;  /* 0x0000000000017941 */ /* 0x000fea0003800200 */
.L_x_43550:
        /* <DEDUP_REMOVED lines=17> */
.L_x_43561:
        /* <DEDUP_REMOVED lines=12> */
.L_x_43563:
[----:B------:R-:W-:Y:S05]  /*38100*/  BSYNC.RECONVERGENT B3 ;  /* 0x0000000000037941 */ /* 0x000fea0003800200 */
.L_x_43562:
        /* <DEDUP_REMOVED lines=61> */
.L_x_43560:
[----:B------:R-:W-:Y:S05]  /*384e0*/  BSYNC.RECONVERGENT B2 ;  /* 0x0000000000027941 */ /* 0x000fea0003800200 */
.L_x_43559:
        /* <DEDUP_REMOVED lines=12> */
.L_x_43558:
[----:B------:R-:W-:Y:S05]  /*385b0*/  BSYNC.RECONVERGENT B1 ;  /* 0x0000000000017941 */ /* 0x000fea0003800200 */
.L_x_43557:
        /* <DEDUP_REMOVED lines=17> */
.L_x_43568:
        /* <DEDUP_REMOVED lines=12> */
.L_x_43570:
[----:B------:R-:W-:Y:S05]  /*38790*/  BSYNC.RECONVERGENT B3 ;  /* 0x0000000000037941 */ /* 0x000fea0003800200 */
.L_x_43569:
        /* <DEDUP_REMOVED lines=61> */
.L_x_43567:
[----:B------:R-:W-:Y:S05]  /*38b70*/  BSYNC.RECONVERGENT B2 ;  /* 0x0000000000027941 */ /* 0x000fea0003800200 */
.L_x_43566:
        /* <DEDUP_REMOVED lines=11> */
.L_x_43565:
[----:B------:R-:W-:Y:S05]  /*38c30*/  BSYNC.RECONVERGENT B1 ;  /* 0x0000000000017941 */ /* 0x000fea0003800200 */
.L_x_43564:
        /* <DEDUP_REMOVED lines=17> */
.L_x_43575:
        /* <DEDUP_REMOVED lines=12> */
.L_x_43577:
[----:B------:R-:W-:Y:S05]  /*38e10*/  BSYNC.RECONVERGENT B3 ;  /* 0x0000000000037941 */ /* 0x000fea0003800200 */
.L_x_43576:
        /* <DEDUP_REMOVED lines=61> */
.L_x_43574:
[----:B------:R-:W-:Y:S05]  /*391f0*/  BSYNC.RECONVERGENT B2 ;  /* 0x0000000000027941 */ /* 0x000fea0003800200 */
.L_x_43573:
        /* <DEDUP_REMOVED lines=12> */
.L_x_43572:
[----:B------:R-:W-:Y:S05]  /*392c0*/  BSYNC.RECONVERGENT B1 ;  /* 0x0000000000017941 */ /* 0x000fea0003800200 */
.L_x_43571:
        /* <DEDUP_REMOVED lines=17> */
.L_x_43582:
        /* <DEDUP_REMOVED lines=12> */
.L_x_43584:
[----:B------:R-:W-:Y:S05]  /*394a0*/  BSYNC.RECONVERGENT B3 ;  /* 0x0000000000037941 */ /* 0x000fea0003800200 */
.L_x_43583:
        /* <DEDUP_REMOVED lines=61> */
.L_x_43581:
[----:B------:R-:W-:Y:S05]  /*39880*/  BSYNC.RECONVERGENT B2 ;  /* 0x0000000000027941 */ /* 0x000fea0003800200 */
.L_x_43580:
        /* <DEDUP_REMOVED lines=11> */
.L_x_43579:
[----:B------:R-:W-:Y:S05]  /*39940*/  BSYNC.RECONVERGENT B1 ;  /* 0x0000000000017941 */ /* 0x000fea0003800200 */
.L_x_43578:
        /* <DEDUP_REMOVED lines=17> */
.L_x_43589:
        /* <DEDUP_REMOVED lines=12> */
.L_x_43591:
[----:B------:R-:W-:Y:S05]  /*39b20*/  BSYNC.RECONVERGENT B3 ;  /* 0x0000000000037941 */ /* 0x000fea0003800200 */
.L_x_43590:
        /* <DEDUP_REMOVED lines=61> */
.L_x_43588:
[----:B------:R-:W-:Y:S05]  /*39f00*/  BSYNC.RECONVERGENT B2 ;  /* 0x0000000000027941 */ /* 0x000fea0003800200 */
.L_x_43587:
        /* <DEDUP_REMOVED lines=12> */
.L_x_43586:
[----:B------:R-:W-:Y:S05]  /*39fd0*/  BSYNC.RECONVERGENT B1 ;  /* 0x0000000000017941 */ /* 0x000fea0003800200 */
.L_x_43585:
        /* <DEDUP_REMOVED lines=17> */
.L_x_43596:
        /* <DEDUP_REMOVED lines=12> */
.L_x_43598:
[----:B------:R-:W-:Y:S05]  /*3a1b0*/  BSYNC.RECONVERGENT B3 ;  /* 0x0000000000037941 */ /* 0x000fea0003800200 */
.L_x_43597:
        /* <DEDUP_REMOVED lines=61> */
.L_x_43595:
[----:B------:R-:W-:Y:S05]  /*3a590*/  BSYNC.RECONVERGENT B2 ;  /* 0x0000000000027941 */ /* 0x000fea0003800200 */
.L_x_43594:
        /* <DEDUP_REMOVED lines=11> */
.L_x_43593:
[----:B------:R-:W-:Y:S05]  /*3a650*/  BSYNC.RECONVERGENT B1 ;  /* 0x0000000000017941 */ /* 0x000fea0003800200 */
.L_x_43592:
        /* <DEDUP_REMOVED lines=16> */
.L_x_43602:
        /* <DEDUP_REMOVED lines=12> */
.L_x_43604:
[----:B------:R-:W-:Y:S05]  /*3a820*/  BSYNC.RECONVERGENT B2 ;  /* 0x0000000000027941 */ /* 0x000fea0003800200 */
.L_x_43603:
[----:B------:R-:W-:Y:S01]  /*3a830*/  IMAD.WIDE.U32 R174, R0, -0x2daee0ad, RZ ;  /* 0xd2511f5300ae7825 */ /* 0x000fe200078e00ff */
[----:B------:R-:W-:-:S03]  /*3a840*/  UIADD3 UR15, UPT, UPT, UR4, -0x61c88647, URZ ;  /* 0x9e3779b9040f7890 */ /* 0x000fc6000fffe0ff */
[----:B------:R-:W-:Y:S01]  /*3a850*/  IMAD.WIDE.U32 R172, R2, -0x326172a9, RZ ;  /* 0xcd9e8d5702ac7825 */ /* 0x000fe200078e00ff */
[----:B------:R-:W-:-:S03]  /*3a860*/  LOP3.LUT R3, R10, UR5, R175, 0x96, !PT ;  /* 0x000000050a037c12 */ /* 0x000fc6000f8e96af */
[----:B------:R-:W-:Y:S02]  /*3a870*/  IMAD.MOV.U32 R155, RZ, RZ, R5 ;  /* 0x000000ffff9b7224 */ /* 0x000fe400078e0005 */
        /* <DEDUP_REMOVED lines=56> */
.L_x_43601:
[----:B------:R-:W-:Y:S05]  /*3ac00*/  BSYNC.RECONVERGENT B1 ;  /* 0x0000000000017941 */ /* 0x000fea0003800200 */
.L_x_43600:
        /* <DEDUP_REMOVED lines=13> */
.L_x_43549:
        /* <DEDUP_REMOVED lines=21> */
.L_x_43609:
        /* <DEDUP_REMOVED lines=12> */
.L_x_43611:
[----:B------:R-:W-:Y:S05]  /*3aef0*/  BSYNC.RECONVERGENT B3 ;  /* 0x0000000000037941 */ /* 0x000fea0003800200 */
.L_x_43610:
        /* <DEDUP_REMOVED lines=62> */
.L_x_43608:
[----:B------:R-:W-:Y:S05]  /*3b2e0*/  BSYNC.RECONVERGENT B2 ;  /* 0x0000000000027941 */ /* 0x000fea0003800200 */
.L_x_43607:
        /* <DEDUP_REMOVED lines=10> */
.L_x_43606:
[----:B------:R-:W-:Y:S05]  /*3b390*/  BSYNC.RECONVERGENT B1 ;  /* 0x0000000000017941 */ /* 0x000fea0003800200 */
.L_x_43605:
        /* <DEDUP_REMOVED lines=17> */
.L_x_43616:
        /* <DEDUP_REMOVED lines=12> */
.L_x_43618:
[----:B------:R-:W-:Y:S05]  /*3b570*/  BSYNC.RECONVERGENT B3 ;  /* 0x0000000000037941 */ /* 0x000fea0003800200 */
.L_x_43617:
        /* <DEDUP_REMOVED lines=61> */
.L_x_43615:
[----:B------:R-:W-:Y:S05]  /*3b950*/  BSYNC.RECONVERGENT B2 ;  /* 0x0000000000027941 */ /* 0x000fea0003800200 */
.L_x_43614:
        /* <DEDUP_REMOVED lines=12> */
.L_x_43613:
[----:B------:R-:W-:Y:S05]  /*3ba20*/  BSYNC.RECONVERGENT B1 ;  /* 0x0000000000017941 */ /* 0x000fea0003800200 */
.L_x_43612:
        /* <DEDUP_REMOVED lines=17> */
.L_x_43623:
        /* <DEDUP_REMOVED lines=12> */
.L_x_43625:
[----:B------:R-:W-:Y:S05]  /*3bc00*/  BSYNC.RECONVERGENT B3 ;  /* 0x0000000000037941 */ /* 0x000fea0003800200 */
.L_x_43624:
        /* <DEDUP_REMOVED lines=61> */
.L_x_43622:
[----:B------:R-:W-:Y:S05]  /*3bfe0*/  BSYNC.RECONVERGENT B2 ;  /* 0x0000000000027941 */ /* 0x000fea0003800200 */
.L_x_43621:
        /* <DEDUP_REMOVED lines=11> */
.L_x_43620:
[----:B------:R-:W-:Y:S05]  /*3c0a0*/  BSYNC.RECONVERGENT B1 ;  /* 0x0000000000017941 */ /* 0x000fea0003800200 */
.L_x_43619:
        /* <DEDUP_REMOVED lines=17> */
.L_x_43630:
        /* <DEDUP_REMOVED lines=12> */
.L_x_43632:
[----:B------:R-:W-:Y:S05]  /*3c280*/  BSYNC.RECONVERGENT B3 ;  /* 0x0000000000037941 */ /* 0x000fea0003800200 */
.L_x_43631:
        /* <DEDUP_REMOVED lines=59> */
[----:B------:R-:W-:Y:S01]  /*3c640*/  HFMA2 R154, -RZ, RZ, 0, 0 ;  /* 0x00000000ff9a7431 */ /* 0x000fe200000001ff */
[----:B------:R-:W-:-:S07]  /*3c650*/  LOP3.LUT R4, R152, UR15, R9, 0x96, !PT ;  /* 0x0000000f98047c12 */ /* 0x000fce000f8e9609 */
.L_x_43629:
[----:B------:R-:W-:Y:S05]  /*3c660*/  BSYNC.RECONVERGENT B2 ;  /* 0x0000000000027941 */ /* 0x000fea0003800200 */
.L_x_43628:
        /* <DEDUP_REMOVED lines=12> */
.L_x_43627:
[----:B------:R-:W-:Y:S05]  /*3c730*/  BSYNC.RECONVERGENT B1 ;  /* 0x0000000000017941 */ /* 0x000fea0003800200 */
.L_x_43626:
        /* <DEDUP_REMOVED lines=17> */
.L_x_43637:
        /* <DEDUP_REMOVED lines=12> */
.L_x_43639:
[----:B------:R-:W-:Y:S05]  /*3c910*/  BSYNC.RECONVERGENT B3 ;  /* 0x0000000000037941 */ /* 0x000fea0003800200 */
.L_x_43638:
        /* <DEDUP_REMOVED lines=61> */
.L_x_43636:
[----:B------:R-:W-:Y:S05]  /*3ccf0*/  BSYNC.RECONVERGENT B2 ;  /* 0x0000000000027941 */ /* 0x000fea0003800200 */
.L_x_43635:
        /* <DEDUP_REMOVED lines=11> */
.L_x_43634:
[----:B------:R-:W-:Y:S05]  /*3cdb0*/  BSYNC.RECONVERGENT B1 ;  /* 0x0000000000017941 */ /* 0x000fea0003800200 */
.L_x_43633:
        /* <DEDUP_REMOVED lines=17> */
.L_x_43644:
        /* <DEDUP_REMOVED lines=12> */
.L_x_43646:
[----:B------:R-:W-:Y:S05]  /*3cf90*/  BSYNC.RECONVERGENT B3 ;  /* 0x0000000000037941 */ /* 0x000fea0003800200 */
.L_x_43645:
        /* <DEDUP_REMOVED lines=61> */
.L_x_43643:
[----:B------:R-:W-:Y:S05]  /*3d370*/  BSYNC.RECONVERGENT B2 ;  /* 0x0000000000027941 */ /* 0x000fea0003800200 */
.L_x_43642:
        /* <DEDUP_REMOVED lines=12> */
.L_x_43641:
[----:B------:R-:W-:Y:S05]  /*3d440*/  BSYNC.RECONVERGENT B1 ;  /* 0x0000000000017941 */ /* 0x000fea0003800200 */
.L_x_43640:
        /* <DEDUP_REMOVED lines=17> */
.L_x_43651:
        /* <DEDUP_REMOVED lines=12> */
.L_x_43653:
[----:B------:R-:W-:Y:S05]  /*3d620*/  BSYNC.RECONVERGENT B3 ;  /* 0x0000000000037941 */ /* 0x000fea0003800200 */
.L_x_43652:
        /* <DEDUP_REMOVED lines=61> */
.L_x_43650:
[----:B------:R-:W-:Y:S05]  /*3da00*/  BSYNC.RECONVERGENT B2 ;  /* 0x0000000000027941 */ /* 0x000fea0003800200 */
.L_x_43649:
        /* <DEDUP_REMOVED lines=11> */
.L_x_43648:
[----:B------:R-:W-:Y:S05]  /*3dac0*/  BSYNC.RECONVERGENT B1 ;  /* 0x0000000000017941 */ /* 0x000fea0003800200 */
.L_x_43647:
        /* <DEDUP_REMOVED lines=16> */
.L_x_43656:
        /* <DEDUP_REMOVED lines=12> */
.L_x_43658:
[----:B------:R-:W-:Y:S05]  /*3dc90*/  BSYNC.RECONVERGENT B2 ;  /* 0x0000000000027941 */ /* 0x000fea0003800200 */
.L_x_43657:
[----:B------:R-:W-:Y:S01]  /*3dca0*/  IMAD.WIDE.U32 R174, R0, -0x2daee0ad, RZ ;  /* 0xd2511f5300ae7825 */ /* 0x000fe200078e00ff */
[----:B------:R-:W-:Y:S01]  /*3dcb0*/  UIADD3 UR15, UPT, UPT, UR4, -0x61c88647, URZ ;  /* 0x9e3779b9040f7890 */ /* 0x000fe2000fffe0ff */
[----:B------:R-:W-:Y:S02]  /*3dcc0*/  MOV R155, R5 ;  /* 0x00000005009b7202 */ /* 0x000fe40000000f00 */
        /* <DEDUP_REMOVED lines=58> */
.L_x_43655:
[----:B------:R-:W-:Y:S05]  /*3e070*/  BSYNC.RECONVERGENT B1 ;  /* 0x0000000000017941 */ /* 0x000fea0003800200 */
.L_x_43654:
        /* <DEDUP_REMOVED lines=12> */
.L_x_43599:
[----:B------:R-:W-:Y:S05]  /*3e140*/  BSYNC.RECONVERGENT B0 ;  /* 0x0000000000007941 */ /* 0x000fea0003800200 */
.L_x_43548:
        /* <DEDUP_REMOVED lines=27> */
.L_x_43660:
[----:B------:R-:W-:Y:S05]  /*3e300*/  BSYNC.RECONVERGENT B0 ;  /* 0x0000000000007941 */ /* 0x000fea0003800200 */
.L_x_43659:
        /* <DEDUP_REMOVED lines=33> */
.L_x_43667:
        /* <DEDUP_REMOVED lines=12> */
.L_x_43669:
[----:B------:R-:W-:Y:S05]  /*3e5e0*/  BSYNC.RECONVERGENT B3 ;  /* 0x0000000000037941 */ /* 0x000fea0003800200 */
.L_x_43668:
        /* <DEDUP_REMOVED lines=62> */
.L_x_43666:
[----:B------:R-:W-:Y:S05]  /*3e9d0*/  BSYNC.RECONVERGENT B2 ;  /* 0x0000000000027941 */ /* 0x000fea0003800200 */
.L_x_43665:
        /* <DEDUP_REMOVED lines=10> */
.L_x_43664:
[----:B------:R-:W-:Y:S05]  /*3ea80*/  BSYNC.RECONVERGENT B1 ;  /* 0x0000000000017941 */ /* 0x000fea0003800200 */
.L_x_43663:
        /* <DEDUP_REMOVED lines=17> */
.L_x_43674:
        /* <DEDUP_REMOVED lines=12> */
.L_x_43676:
[----:B------:R-:W-:Y:S05]  /*3ec60*/  BSYNC.RECONVERGENT B3 ;  /* 0x0000000000037941 */ /* 0x000fea0003800200 */
.L_x_43675:
        /* <DEDUP_REMOVED lines=62> */
.L_x_43673:
[----:B------:R-:W-:Y:S05]  /*3f050*/  BSYNC.RECONVERGENT B2 ;  /* 0x0000000000027941 */ /* 0x000fea0003800200 */
.L_x_43672:
        /* <DEDUP_REMOVED lines=12> */
.L_x_43671:
[----:B------:R-:W-:Y:S05]  /*3f120*/  BSYNC.RECONVERGENT B1 ;  /* 0x0000000000017941 */ /* 0x000fea0003800200 */
.L_x_43670:
        /* <DEDUP_REMOVED lines=17> */
.L_x_43681:
        /* <DEDUP_REMOVED lines=12> */
.L_x_43683:
[----:B------:R-:W-:Y:S05]  /*3f300*/  BSYNC.RECONVERGENT B3 ;  /* 0x0000000000037941 */ /* 0x000fea0003800200 */
.L_x_43682:
        /* <DEDUP_REMOVED lines=62> */
.L_x_43680:
[----:B------:R-:W-:Y:S05]  /*3f6f0*/  BSYNC.RECONVERGENT B2 ;  /* 0x0000000000027941 */ /* 0x000fea0003800200 */
.L_x_43679:
        /* <DEDUP_REMOVED lines=11> */
.L_x_43678:
[----:B------:R-:W-:Y:S05]  /*3f7b0*/  BSYNC.RECONVERGENT B1 ;  /* 0x0000000000017941 */ /* 0x000fea0003800200 */
.L_x_43677:
        /* <DEDUP_REMOVED lines=17> */
.L_x_43688:
        /* <DEDUP_REMOVED lines=12> */
.L_x_43690:
[----:B------:R-:W-:Y:S05]  /*3f990*/  BSYNC.RECONVERGENT B3 ;  /* 0x0000000000037941 */ /* 0x000fea0003800200 */
.L_x_43689:
        /* <DEDUP_REMOVED lines=62> */
.L_x_43687:
[----:B------:R-:W-:Y:S05]  /*3fd80*/  BSYNC.RECONVERGENT B2 ;  /* 0x0000000000027941 */ /* 0x000fea0003800200 */
.L_x_43686:
        /* <DEDUP_REMOVED lines=12> */
.L_x_43685:
[----:B------:R-:W-:Y:S05]  /*3fe50*/  BSYNC.RECONVERGENT B1 ;  /* 0x0000000000017941 */ /* 0x000fea0003800200 */
.L_x_43684:
        /* <DEDUP_REMOVED lines=17> */
.L_x_43695:
        /* <DEDUP_REMOVED lines=12> */
.L_x_43697:
[----:B------:R-:W-:Y:S05]  /*40030*/  BSYNC.RECONVERGENT B3 ;  /* 0x0000000000037941 */ /* 0x000fea0003800200 */
.L_x_43696:
        /* <DEDUP_REMOVED lines=62> */
.L_x_43694:
[----:B------:R-:W-:Y:S05]  /*40420*/  BSYNC.RECONVERGENT B2 ;  /* 0x0000000000027941 */ /* 0x000fea0003800200 */
.L_x_43693:
        /* <DEDUP_REMOVED lines=11> */
.L_x_43692:
[----:B------:R-:W-:Y:S05]  /*404e0*/  BSYNC.RECONVERGENT B1 ;  /* 0x0000000000017941 */ /* 0x000fea0003800200 */
.L_x_43691:
        /* <DEDUP_REMOVED lines=17> */
.L_x_43702:
        /* <DEDUP_REMOVED lines=12> */
.L_x_43704:
[----:B------:R-:W-:Y:S05]  /*406c0*/  BSYNC.RECONVERGENT B3 ;  /* 0x0000000000037941 */ /* 0x000fea0003800200 */
.L_x_43703:
        /* <DEDUP_REMOVED lines=62> */
.L_x_43701:
[----:B------:R-:W-:Y:S05]  /*40ab0*/  BSYNC.RECONVERGENT B2 ;  /* 0x0000000000027941 */ /* 0x000fea0003800200 */
.L_x_43700:
        /* <DEDUP_REMOVED lines=12> */
.L_x_43699:
[----:B------:R-:W-:Y:S05]  /*40b80*/  BSYNC.RECONVERGENT B1 ;  /* 0x0000000000017941 */ /* 0x000fea0003800200 */
.L_x_43698:
        /* <DEDUP_REMOVED lines=17> */
.L_x_43709:
        /* <DEDUP_REMOVED lines=12> */
.L_x_43711:
[----:B------:R-:W-:Y:S05]  /*40d60*/  BSYNC.RECONVERGENT B3 ;  /* 0x0000000000037941 */ /* 0x000fea0003800200 */
.L_x_43710:
        /* <DEDUP_REMOVED lines=62> */
.L_x_43708:
[----:B------:R-:W-:Y:S05]  /*41150*/  BSYNC.RECONVERGENT B2 ;  /* 0x0000000000027941 */ /* 0x000fea0003800200 */
.L_x_43707:
        /* <DEDUP_REMOVED lines=11> */
.L_x_43706:
[----:B------:R-:W-:Y:S05]  /*41210*/  BSYNC.RECONVERGENT B1 ;  /* 0x0000000000017941 */ /* 0x000fea0003800200 */
.L_x_43705:
        /* <DEDUP_REMOVED lines=16> */
.L_x_43715:
        /* <DEDUP_REMOVED lines=12> */
.L_x_43717:
[----:B------:R-:W-:Y:S05]  /*413e0*/  BSYNC.RECONVERGENT B2 ;  /* 0x0000000000027941 */ /* 0x000fea0003800200 */
.L_x_43716:
        /* <DEDUP_REMOVED lines=62> */
.L_x_43714:
[----:B------:R-:W-:Y:S05]  /*417d0*/  BSYNC.RECONVERGENT B1 ;  /* 0x0000000000017941 */ /* 0x000fea0003800200 */
.L_x_43713:
        /* <DEDUP_REMOVED lines=13> */
.L_x_43662:
        /* <DEDUP_REMOVED lines=21> */
.L_x_43722:
        /* <DEDUP_REMOVED lines=12> */
.L_x_43724:
[----:B------:R-:W-:Y:S05]  /*41ac0*/  BSYNC.RECONVERGENT B3 ;  /* 0x0000000000037941 */ /* 0x000fea0003800200 */
.L_x_43723:
        /* <DEDUP_REMOVED lines=62> */
.L_x_43721:
[----:B------:R-:W-:Y:S05]  /*41eb0*/  BSYNC.RECONVERGENT B2 ;  /* 0x0000000000027941 */ /* 0x000fea0003800200 */
.L_x_43720:
        /* <DEDUP_REMOVED lines=10> */
.L_x_43719:
[----:B------:R-:W-:Y:S05]  /*41f60*/  BSYNC.RECONVERGENT B1 ;  /* 0x0000000000017941 */ /* 0x000fea0003800200 */
.L_x_43718:
        /* <DEDUP_REMOVED lines=17> */
.L_x_43729:
        /* <DEDUP_REMOVED lines=12> */
.L_x_43731:
[----:B------:R-:W-:Y:S05]  /*42140*/  BSYNC.RECONVERGENT B3 ;  /* 0x0000000000037941 */ /* 0x000fea0003800200 */
.L_x_43730:
        /* <DEDUP_REMOVED lines=62> */
.L_x_43728:
[----:B------:R-:W-:Y:S05]  /*42530*/  BSYNC.RECONVERGENT B2 ;  /* 0x0000000000027941 */ /* 0x000fea0003800200 */
.L_x_43727:
        /* <DEDUP_REMOVED lines=12> */
.L_x_43726:
[----:B------:R-:W-:Y:S05]  /*42600*/  BSYNC.RECONVERGENT B1 ;  /* 0x0000000000017941 */ /* 0x000fea0003800200 */
.L_x_43725:
        /* <DEDUP_REMOVED lines=17> */
.L_x_43736:
        /* <DEDUP_REMOVED lines=12> */
.L_x_43738:
[----:B------:R-:W-:Y:S05]  /*427e0*/  BSYNC.RECONVERGENT B3 ;  /* 0x0000000000037941 */ /* 0x000fea0003800200 */
.L_x_43737:
        /* <DEDUP_REMOVED lines=62> */
.L_x_43735:
[----:B------:R-:W-:Y:S05]  /*42bd0*/  BSYNC.RECONVERGENT B2 ;  /* 0x0000000000027941 */ /* 0x000fea0003800200 */
.L_x_43734:
        /* <DEDUP_REMOVED lines=11> */
.L_x_43733:
[----:B------:R-:W-:Y:S05]  /*42c90*/  BSYNC.RECONVERGENT B1 ;  /* 0x0000000000017941 */ /* 0x000fea0003800200 */
.L_x_43732:
        /* <DEDUP_REMOVED lines=17> */
.L_x_43743:
        /* <DEDUP_REMOVED lines=12> */
.L_x_43745:
[----:B------:R-:W-:Y:S05]  /*42e70*/  BSYNC.RECONVERGENT B3 ;  /* 0x0000000000037941 */ /* 0x000fea0003800200 */
.L_x_43744:
        /* <DEDUP_REMOVED lines=62> */
.L_x_43742:
[----:B------:R-:W-:Y:S05]  /*43260*/  BSYNC.RECONVERGENT B2 ;  /* 0x0000000000027941 */ /* 0x000fea0003800200 */
.L_x_43741:
        /* <DEDUP_REMOVED lines=12> */
.L_x_43740:
[----:B------:R-:W-:Y:S05]  /*43330*/  BSYNC.RECONVERGENT B1 ;  /* 0x0000000000017941 */ /* 0x000fea0003800200 */
.L_x_43739:
        /* <DEDUP_REMOVED lines=17> */
.L_x_43750:
        /* <DEDUP_REMOVED lines=12> */
.L_x_43752:
[----:B------:R-:W-:Y:S05]  /*43510*/  BSYNC.RECONVERGENT B3 ;  /* 0x0000000000037941 */ /* 0x000fea0003800200 */
.L_x_43751:
        /* <DEDUP_REMOVED lines=62> */
.L_x_43749:
[----:B------:R-:W-:Y:S05]  /*43900*/  BSYNC.RECONVERGENT B2 ;  /* 0x0000000000027941 */ /* 0x000fea0003800200 */
.L_x_43748:
        /* <DEDUP_REMOVED lines=11> */
.L_x_43747:
[----:B------:R-:W-:Y:S05]  /*439c0*/  BSYNC.RECONVERGENT B1 ;  /* 0x0000000000017941 */ /* 0x000fea0003800200 */
.L_x_43746:
        /* <DEDUP_REMOVED lines=17> */
.L_x_43757:
        /* <DEDUP_REMOVED lines=12> */
.L_x_43759:
[----:B------:R-:W-:Y:S05]  /*43ba0*/  BSYNC.RECONVERGENT B3 ;  /* 0x0000000000037941 */ /* 0x000fea0003800200 */
.L_x_43758:
        /* <DEDUP_REMOVED lines=62> */
.L_x_43756:
[----:B------:R-:W-:Y:S05]  /*43f90*/  BSYNC.RECONVERGENT B2 ;  /* 0x0000000000027941 */ /* 0x000fea0003800200 */
.L_x_43755:
        /* <DEDUP_REMOVED lines=12> */
.L_x_43754:
[----:B------:R-:W-:Y:S05]  /*44060*/  BSYNC.RECONVERGENT B1 ;  /* 0x0000000000017941 */ /* 0x000fea0003800200 */
.L_x_43753:
        /* <DEDUP_REMOVED lines=17> */
.L_x_43764:
        /* <DEDUP_REMOVED lines=12> */
.L_x_43766:
[----:B------:R-:W-:Y:S05]  /*44240*/  BSYNC.RECONVERGENT B3 ;  /* 0x0000000000037941 */ /* 0x000fea0003800200 */
.L_x_43765:
        /* <DEDUP_REMOVED lines=62> */
.L_x_43763:
[----:B------:R-:W-:Y:S05]  /*44630*/  BSYNC.RECONVERGENT B2 ;  /* 0x0000000000027941 */ /* 0x000fea0003800200 */
.L_x_43762:
        /* <DEDUP_REMOVED lines=11> */
.L_x_43761:
[----:B------:R-:W-:Y:S05]  /*446f0*/  BSYNC.RECONVERGENT B1 ;  /* 0x0000000000017941 */ /* 0x000fea0003800200 */
.L_x_43760:
        /* <DEDUP_REMOVED lines=16> */
.L_x_43769:
        /* <DEDUP_REMOVED lines=12> */
.L_x_43771:
[----:B------:R-:W-:Y:S05]  /*448c0*/  BSYNC.RECONVERGENT B2 ;  /* 0x0000000000027941 */ /* 0x000fea0003800200 */
.L_x_43770:
        /* <DEDUP_REMOVED lines=62> */
.L_x_43768:
[----:B------:R-:W-:Y:S05]  /*44cb0*/  BSYNC.RECONVERGENT B1 ;  /* 0x0000000000017941 */ /* 0x000fea0003800200 */
.L_x_43767:
        /* <DEDUP_REMOVED lines=12> */
.L_x_43712:
[----:B------:R-:W-:Y:S05]  /*44d80*/  BSYNC.RECONVERGENT B0 ;  /* 0x0000000000007941 */ /* 0x000fea0003800200 */
.L_x_43661:
        /* <DEDUP_REMOVED lines=91> */
[----:B------:R-:W-:-:S03]  /*45340*/  IMAD.WIDE.U32 R240, R238, 0x1000000, RZ ;  /* 0x01000000eef07825 */ /* 0x000fc600078e00ff */
[----:B------:R-:W-:Y:S02]  /*45350*/  LOP3.LUT R234, R234, 0xff00, R235, 0xf8, !PT ;  /* 0x0000ff00eaea7812 */ /* 0x000fe400078ef8eb */
[----:B------:R-:W-:Y:S02]  /*45360*/  LOP3.LUT R235, R229, 0xff, RZ, 0xc0, !PT ;  /* 0x000000ffe5eb7812 */ /* 0x000fe400078ec0ff */
[----:B------:R-:W-:Y:S02]  /*45370*/  LOP3.LUT R243, R234, 0xff, R231, 0xf8, !PT ;  /* 0x000000ffeaf37812 */ /* 0x000fe400078ef8e7 */
[----:B------:R-:W-:Y:S01]  /*45380*/  LOP3.LUT R234, R228, 0xff, RZ, 0xc0, !PT ;  /* 0x000000ffe4ea7812 */ /* 0x000fe200078ec0ff */
        /* <DEDUP_REMOVED lines=9> */
.L_x_43773:
[----:B------:R-:W-:Y:S05]  /*45420*/  BSYNC.RECONVERGENT B0 ;  /* 0x0000000000007941 */ /* 0x000fea0003800200 */
.L_x_43772:
        /* <DEDUP_REMOVED lines=185> */
.L_x_43789:
        /* <DEDUP_REMOVED lines=16> */
[----:B------:R-:W2:Y:S01]  /*460c0*/  LDL R242, [R1+0x194] ;  /* 0x0001940001f27983 */ /* 0x000ea20000100800 */
[----:B------:R-:W-:Y:S01]  /*460d0*/  VIADD R235, R252, 0xffffffff ;  /* 0xfffffffffceb7836 */ /* 0x000fe20000000000 */
[----:B------:R-:W0:Y:S02]  /*460e0*/  LDC R241, c[0x0][0x388] ;  /* 0x0000e200fff17b82 */ /* 0x000e240000000800 */
[----:B------:R1:W-:Y:S04]  /*460f0*/  STL [R1+0x1b4], R2 ;  /* 0x0001b40201007387 */ /* 0x0003e80000100800 */
[----:B------:R3:W-:Y:S04]  /*46100*/  STL [R1+0x1b0], R0 ;  /* 0x0001b00001007387 */ /* 0x0007e80000100800 */
[----:B------:R-:W4:Y:S04]  /*46110*/  LDL R243, [R1+0x198] ;  /* 0x0001980001f37983 */ /* 0x000f280000100800 */
[----:B------:R-:W4:Y:S04]  /*46120*/  LDL R239, [R1+0x19c] ;  /* 0x00019c0001ef7983 */ /* 0x000f280000100800 */
[----:B------:R-:W4:Y:S04]  /*46130*/  LDL R252, [R1+0x190] ;  /* 0x0001900001fc7983 */ /* 0x000f280000100800 */
[----:B------:R-:W4:Y:S01]  /*46140*/  LDL R240, [R1+0x1a8] ;  /* 0x0001a80001f07983 */ /* 0x000f220000100800 */
[----:B0-----:R-:W-:-:S03]  /*46150*/  IMAD R235, R235, R241, RZ ;  /* 0x000000f1ebeb7224 */ /* 0x001fc600078e02ff */
[----:B-1----:R-:W4:Y:S04]  /*46160*/  LDL R2, [R1+0x1ac] ;  /* 0x0001ac0001027983 */ /* 0x002f280000100800 */
[----:B---3--:R-:W3:Y:S04]  /*46170*/  LDL R0, [R1+0x1a4] ;  /* 0x0001a40001007983 */ /* 0x008ee80000100800 */
[----:B------:R-:W3:Y:S01]  /*46180*/  LDL R241, [R1+0x1a0] ;  /* 0x0001a00001f17983 */ /* 0x000ee20000100800 */
[----:B------:R-:W-:-:S05]  /*46190*/  FSEL R237, R237, RZ, !P1 ;  /* 0x000000ffeded7208 */ /* 0x000fca0004800000 */
        /* <DEDUP_REMOVED lines=12> */
[----:B------:R-:W-:-:S04]  /*46260*/  FADD.FTZ R13, -R237, R13 ;  /* 0x0000000ded0d7221 */ /* 0x000fc80000010100 */
[----:B------:R-:W-:Y:S01]  /*46270*/  FMUL.FTZ R13, R234, R13 ;  /* 0x0000000dea0d7220 */ /* 0x000fe20000410000 */
[----:B------:R-:W-:-:S04]  /*46280*/  SHF.R.S32.HI R238, RZ, 0x1f, R235 ;  /* 0x0000001fffee7819 */ /* 0x000fc800000114eb */
[----:B------:R-:W-:Y:S02]  /*46290*/  LEA.HI R235, R238, R235, RZ, 0x3 ;  /* 0x000000ebeeeb7211 */ /* 0x000fe400078f18ff */
[----:B------:R-:W0:Y:S01]  /*462a0*/  S2R R238, SR_TID.X ;  /* 0x0000000000ee7919 */ /* 0x000e220000002100 */
[----:B--2---:R-:W-:Y:S01]  /*462b0*/  FFMA.FTZ R225, R225, R242, R21 ;  /* 0x000000f2e1e17223 */ /* 0x004fe20000010015 */
[----:B----4-:R-:W-:Y:S01]  /*462c0*/  FFMA.FTZ R226, R226, R243, R22 ;  /* 0x000000f3e2e27223 */ /* 0x010fe20000010016 */
[----:B------:R-:W-:Y:S01]  /*462d0*/  FFMA.FTZ R227, R227, R239, R23 ;  /* 0x000000efe3e37223 */ /* 0x000fe20000010017 */
[----:B------:R-:W2:Y:S01]  /*462e0*/  LDL R243, [R1+0x170] ;  /* 0x0001700001f37983 */ /* 0x000ea20000100800 */
[----:B------:R-:W-:-:S03]  /*462f0*/  FFMA.FTZ R224, R224, R252, R20 ;  /* 0x000000fce0e07223 */ /* 0x000fc60000010014 */
[----:B------:R-:W-:Y:S01]  /*46300*/  F2FP.BF16.F32.PACK_AB R227, R227, R226 ;  /* 0x000000e2e3e3723e */ /* 0x000fe200000010ff */
[----:B------:R-:W4:Y:S01]  /*46310*/  LDL R252, [R1+0x188] ;  /* 0x0001880001fc7983 */ /* 0x000f220000100800 */
[----:B------:R-:W-:Y:S01]  /*46320*/  FFMA.FTZ R14, R14, R240, R18 ;  /* 0x000000f00e0e7223 */ /* 0x000fe20000010012 */
[----:B------:R-:W-:Y:S01]  /*46330*/  FFMA.FTZ R15, R15, R2, R19 ;  /* 0x000000020f0f7223 */ /* 0x000fe20000010013 */
[----:B------:R-:W-:Y:S01]  /*46340*/  F2FP.BF16.F32.PACK_AB R226, R225, R224 ;  /* 0x000000e0e1e2723e */ /* 0x000fe200000010ff */
[----:B------:R-:W2:Y:S03]  /*46350*/  LDL R2, [R1+0x18c] ;  /* 0x00018c0001027983 */ /* 0x000ea60000100800 */
[----:B------:R-:W-:Y:S01]  /*46360*/  F2FP.BF16.F32.PACK_AB R225, R15, R14 ;  /* 0x0000000e0fe1723e */ /* 0x000fe200000010ff */
[----:B---3--:R-:W-:Y:S01]  /*46370*/  FFMA.FTZ R13, R13, R0, R17 ;  /* 0x000000000d0d7223 */ /* 0x008fe20000010011 */
[----:B------:R-:W3:Y:S04]  /*46380*/  LDL R14, [R1+0x178] ;  /* 0x00017800010e7983 */ /* 0x000ee80000100800 */
[----:B------:R-:W4:Y:S04]  /*46390*/  LDL R15, [R1+0x17c] ;  /* 0x00017c00010f7983 */ /* 0x000f280000100800 */
[----:B------:R-:W2:Y:S01]  /*463a0*/  LDL R0, [R1+0x184] ;  /* 0x0001840001007983 */ /* 0x000ea20000100800 */
[----:B0-----:R-:W-:Y:S01]  /*463b0*/  LOP3.LUT R238, R238, 0x1f, RZ, 0xc0, !PT ;  /* 0x0000001feeee7812 */ /* 0x001fe200078ec0ff */
[----:B------:R-:W-:-:S02]  /*463c0*/  FADD.FTZ R12, -R237, R12 ;  /* 0x0000000ced0c7221 */ /* 0x000fc40000010100 */
[----:B------:R-:W2:Y:S01]  /*463d0*/  LDL R242, [R1+0x174] ;  /* 0x0001740001f27983 */ /* 0x000ea20000100800 */
[----:B------:R-:W-:Y:S02]  /*463e0*/  LEA.HI.SX32 R235, R235, R238, 0x1d ;  /* 0x000000eeebeb7211 */ /* 0x000fe400078feaff */
[----:B------:R-:W0:Y:S01]  /*463f0*/  LDC.64 R238, c[0x0][0x428] ;  /* 0x00010a00ffee7b82 */ /* 0x000e220000000a00 */
[----:B------:R-:W-:Y:S01]  /*46400*/  FMUL.FTZ R12, R234, R12 ;  /* 0x0000000cea0c7220 */ /* 0x000fe20000410000 */
[----:B------:R-:W2:Y:S03]  /*46410*/  LDL R240, [R1+0x15c] ;  /* 0x00015c0001f07983 */ /* 0x000ea60000100800 */
[----:B------:R-:W-:Y:S02]  /*46420*/  FFMA.FTZ R12, R12, R241, R16 ;  /* 0x000000f10c0c7223 */ /* 0x000fe40000010010 */
[----:B------:R-:W2:Y:S03]  /*46430*/  LDL R241, [R1+0x158] ;  /* 0x0001580001f17983 */ /* 0x000ea60000100800 */
[----:B------:R-:W-:Y:S01]  /*46440*/  F2FP.BF16.F32.PACK_AB R224, R13, R12 ;  /* 0x0000000c0de0723e */ /* 0x000fe200000010ff */
[----:B0-----:R-:W-:-:S05]  /*46450*/  IMAD.WIDE.U32 R12, R235, 0x10, R238 ;  /* 0x00000010eb0c7825 */ /* 0x001fca00078e00ee */
[----:B------:R0:W-:Y:S04]  /*46460*/  STG.E.128 desc[UR6][R12.64], R224 ;  /* 0x000000e00c007986 */ /* 0x0001e8000c101d06 */
[----:B0-----:R-:W2:Y:S01]  /*46470*/  LDL R227, [R1+0x180] ;  /* 0x0001800001e37983 */ /* 0x001ea20000100800 */
[C---:B------:R-:W-:Y:S01]  /*46480*/  FADD.FTZ R12, -R237.reuse, R222 ;  /* 0x000000deed0c7221 */ /* 0x040fe20000010100 */
[----:B------:R-:W-:Y:S02]  /*46490*/  FADD.FTZ R13, -R237, R223 ;  /* 0x000000dfed0d7221 */ /* 0x000fe40000010100 */
[----:B------:R-:W2:Y:S01]  /*464a0*/  LDL R223, [R1+0x160] ;  /* 0x0001600001df7983 */ /* 0x000ea20000100800 */
[C---:B------:R-:W-:Y:S01]  /*464b0*/  FMUL.FTZ R12, R234.reuse, R12 ;  /* 0x0000000cea0c7220 */ /* 0x040fe20000410000 */
[----:B------:R-:W-:-:S02]  /*464c0*/  FMUL.FTZ R13, R234, R13 ;  /* 0x0000000dea0d7220 */ /* 0x000fc40000410000 */
[----:B------:R-:W2:Y:S04]  /*464d0*/  LDL R222, [R1+0x168] ;  /* 0x0001680001de7983 */ /* 0x000ea80000100800 */
[----:B------:R-:W2:Y:S04]  /*464e0*/  LDL R226, [R1+0x13c] ;  /* 0x00013c0001e27983 */ /* 0x000ea80000100800 */
[----:B------:R-:W2:Y:S04]  /*464f0*/  LDL R224, [R1+0x14c] ;  /* 0x00014c0001e07983 */ /* 0x000ea80000100800 */
[----:B------:R-:W2:Y:S01]  /*46500*/  LDL R225, [R1+0x134] ;  /* 0x0001340001e17983 */ /* 0x000ea20000100800 */
        /* <DEDUP_REMOVED lines=8> */
[----:B------:R-:W-:Y:S01]  /*46590*/  FADD.FTZ R218, -R237, R221 ;  /* 0x000000ddedda7221 */ /* 0x000fe20000010100 */
[C---:B------:R-:W-:Y:S01]  /*465a0*/  FMUL.FTZ R14, R234.reuse, R14 ;  /* 0x0000000eea0e7220 */ /* 0x040fe20000410000 */
[C---:B------:R-:W-:Y:S01]  /*465b0*/  FMUL.FTZ R217, R234.reuse, R217 ;  /* 0x000000d9ead97220 */ /* 0x040fe20000410000 */
[----:B------:R-:W3:Y:S01]  /*465c0*/  LDL R221, [R1+0x150] ;  /* 0x0001500001dd7983 */ /* 0x000ee20000100800 */
[C---:B------:R-:W-:Y:S01]  /*465d0*/  FMUL.FTZ R13, R234.reuse, R13 ;  /* 0x0000000dea0d7220 */ /* 0x040fe20000410000 */
[----:B------:R-:W-:Y:S01]  /*465e0*/  FMUL.FTZ R216, R234, R216 ;  /* 0x000000d8ead87220 */ /* 0x000fe20000410000 */
[----:B------:R-:W-:Y:S01]  /*465f0*/  FFMA.FTZ R219, R14, R252, R26 ;  /* 0x000000fc0edb7223 */ /* 0x000fe2000001001a */
[----:B--2---:R-:W-:Y:S01]  /*46600*/  FFMA.FTZ R14, R217, R243, R28 ;  /* 0x000000f3d90e7223 */ /* 0x004fe2000001001c */
[----:B------:R-:W-:Y:S01]  /*46610*/  FFMA.FTZ R217, R13, R0, R25 ;  /* 0x000000000dd97223 */ /* 0x000fe20000010019 */
[----:B------:R-:W-:Y:S01]  /*46620*/  FFMA.FTZ R216, R216, R2, R27 ;  /* 0x00000002d8d87223 */ /* 0x000fe2000001001b */
[----:B------:R-:W2:Y:S04]  /*46630*/  LDL R220, [R1+0x154] ;  /* 0x0001540001dc7983 */ /* 0x000ea80000100800 */
[----:B------:R-:W4:Y:S04]  /*46640*/  LDL R2, [R1+0x16c] ;  /* 0x00016c0001027983 */ /* 0x000f280000100800 */
[----:B------:R-:W4:Y:S01]  /*46650*/  LDL R0, [R1+0x164] ;  /* 0x0001640001007983 */ /* 0x000f220000100800 */
[C---:B------:R-:W-:Y:S01]  /*46660*/  FMUL.FTZ R12, R234.reuse, R12 ;  /* 0x0000000cea0c7220 */ /* 0x040fe20000410000 */
[----:B------:R-:W-:Y:S01]  /*46670*/  FMUL.FTZ R218, R234, R218 ;  /* 0x000000daeada7220 */ /* 0x000fe20000410000 */
[----:B------:R-:W-:Y:S01]  /*46680*/  F2FP.BF16.F32.PACK_AB R13, R216, R219 ;  /* 0x000000dbd80d723e */ /* 0x000fe200000010ff */
[----:B------:R-:W-:Y:S01]  /*46690*/  FADD.FTZ R159, -R237, R159 ;  /* 0x0000009fed9f7221 */ /* 0x000fe20000010100 */
[----:B------:R-:W-:Y:S01]  /*466a0*/  IADD3 R216, PT, PT, R235, 0x20, RZ ;  /* 0x00000020ebd87810 */ /* 0x000fe20007ffe0ff */
[----:B------:R-:W-:Y:S01]  /*466b0*/  FFMA.FTZ R218, R218, R242, R29 ;  /* 0x000000f2dada7223 */ /* 0x000fe2000001001d */
[----:B------:R-:W4:Y:S04]  /*466c0*/  LDL R219, [R1+0x118] ;  /* 0x0001180001db7983 */ /* 0x000f280000100800 */
[----:B------:R-:W-:Y:S01]  /*466d0*/  F2FP.BF16.F32.PACK_AB R14, R218, R14 ;  /* 0x0000000eda0e723e */ /* 0x000fe200000010ff */
[----:B------:R-:W4:Y:S04]  /*466e0*/  LDL R242, [R1+0x140] ;  /* 0x0001400001f27983 */ /* 0x000f280000100800 */
        /* <DEDUP_REMOVED lines=14> */
[----:B------:R-:W-:Y:S01]  /*467d0*/  FFMA.FTZ R12, R12, R227, R24 ;  /* 0x000000e30c0c7223 */ /* 0x000fe20000010018 */
[----:B------:R-:W-:Y:S01]  /*467e0*/  FADD.FTZ R158, -R237, R158 ;  /* 0x0000009eed9e7221 */ /* 0x000fe20000010100 */
[----:B------:R-:W4:Y:S03]  /*467f0*/  LDL R227, [R1+0x138] ;  /* 0x0001380001e37983 */ /* 0x000f260000100800 */
        /* <DEDUP_REMOVED lines=27> */
[----:B------:R-:W4:Y:S01]  /*469b0*/  LDL R217, [R1+0x114] ;  /* 0x0001140001d97983 */ /* 0x000f220000100800 */
[C---:B------:R-:W-:Y:S01]  /*469c0*/  FMUL.FTZ R12, R234.reuse, R12 ;  /* 0x0000000cea0c7220 */ /* 0x040fe20000410000 */
[----:B------:R-:W-:Y:S01]  /*469d0*/  FMUL.FTZ R13, R234, R13 ;  /* 0x0000000dea0d7220 */ /* 0x000fe20000410000 */
[C---:B------:R-:W-:Y:S01]  /*469e0*/  FADD.FTZ R193, -R237.reuse, R193 ;  /* 0x000000c1edc17221 */ /* 0x040fe20000010100 */
[----:B------:R-:W-:Y:S01]  /*469f0*/  FADD.FTZ R194, -R237, R194 ;  /* 0x000000c2edc27221 */ /* 0x000fe20000010100 */
[----:B------:R-:W-:Y:S01]  /*46a00*/  FFMA.FTZ R12, R12, R241, R38 ;  /* 0x000000f10c0c7223 */ /* 0x000fe20000010026 */
[----:B------:R-:W-:Y:S01]  /*46a10*/  FFMA.FTZ R13, R13, R240, R39 ;  /* 0x000000f00d0d7223 */ /* 0x000fe20000010027 */
[C---:B------:R-:W-:Y:S01]  /*46a20*/  FMUL.FTZ R14, R234.reuse, R14 ;  /* 0x0000000eea0e7220 */ /* 0x040fe20000410000 */
[----:B------:R-:W-:Y:S01]  /*46a30*/  FADD.FTZ R210, -R237, R213 ;  /* 0x000000d5edd27221 */ /* 0x000fe20000010100 */
[----:B------:R-:W4:Y:S02]  /*46a40*/  LDL R241, [R1+0x148] ;  /* 0x0001480001f17983 */ /* 0x000f240000100800 */
[----:B------:R-:W-:Y:S01]  /*46a50*/  F2FP.BF16.F32.PACK_AB R15, R13, R12 ;  /* 0x0000000c0d0f723e */ /* 0x000fe200000010ff */
[C---:B------:R-:W-:Y:S01]  /*46a60*/  FADD.FTZ R12, -R237.reuse, R208 ;  /* 0x000000d0ed0c7221 */ /* 0x040fe20000010100 */
[C---:B------:R-:W-:Y:S01]  /*46a70*/  FADD.FTZ R13, -R237.reuse, R209 ;  /* 0x000000d1ed0d7221 */ /* 0x040fe20000010100 */
[----:B------:R-:W-:Y:S01]  /*46a80*/  FADD.FTZ R209, -R237, R212 ;  /* 0x000000d4edd17221 */ /* 0x000fe20000010100 */
[----:B------:R-:W4:Y:S01]  /*46a90*/  LDL R240, [R1+0x130] ;  /* 0x0001300001f07983 */ /* 0x000f220000100800 */
[----:B------:R-:W-:-:S02]  /*46aa0*/  FMUL.FTZ R12, R234, R12 ;  /* 0x0000000cea0c7220 */ /* 0x000fc40000410000 */
[----:B------:R-:W-:Y:S01]  /*46ab0*/  FMUL.FTZ R209, R234, R209 ;  /* 0x000000d1ead17220 */ /* 0x000fe20000410000 */
[C---:B------:R-:W-:Y:S01]  /*46ac0*/  FADD.FTZ R195, -R237.reuse, R195 ;  /* 0x000000c3edc37221 */ /* 0x040fe20000010100 */
[----:B------:R-:W-:Y:S01]  /*46ad0*/  FFMA.FTZ R12, R12, R223, R32 ;  /* 0x000000df0c0c7223 */ /* 0x000fe20000010020 */
[C---:B------:R-:W-:Y:S01]  /*46ae0*/  FADD.FTZ R167, -R237.reuse, R167 ;  /* 0x000000a7eda77221 */ /* 0x040fe20000010100 */
[----:B------:R-:W4:Y:S01]  /*46af0*/  LDL R223, [R1+0x144] ;  /* 0x0001440001df7983 */ /* 0x000f220000100800 */
[C---:B------:R-:W-:Y:S01]  /*46b00*/  FADD.FTZ R208, -R237.reuse, R211 ;  /* 0x000000d3edd07221 */ /* 0x040fe20000010100 */
[----:B------:R-:W-:Y:S01]  /*46b10*/  FFMA.FTZ R211, R14, R222, R34 ;  /* 0x000000de0ed37223 */ /* 0x000fe20000010022 */
[C---:B------:R-:W-:Y:S01]  /*46b20*/  FMUL.FTZ R210, R234.reuse, R210 ;  /* 0x000000d2ead27220 */ /* 0x040fe20000410000 */
[C---:B------:R-:W-:Y:S01]  /*46b30*/  FMUL.FTZ R13, R234.reuse, R13 ;  /* 0x0000000dea0d7220 */ /* 0x040fe20000410000 */
[----:B------:R-:W-:Y:S01]  /*46b40*/  FMUL.FTZ R208, R234, R208 ;  /* 0x000000d0ead07220 */ /* 0x000fe20000410000 */
        /* <DEDUP_REMOVED lines=13> */
[----:B------:R-:W4:Y:S04]  /*46c20*/  LDL R252, [R1+0x24] ;  /* 0x0000240001fc7983 */ /* 0x000f280000100800 */
[----:B------:R-:W4:Y:S01]  /*46c30*/  LDL R243, [R1+0x10] ;  /* 0x0000100001f37983 */ /* 0x000f220000100800 */
[----:B---3--:R-:W-:-:S03]  /*46c40*/  FFMA.FTZ R14, R209, R221, R36 ;  /* 0x000000ddd10e7223 */ /* 0x008fc60000010024 */
[----:B------:R-:W3:Y:S01]  /*46c50*/  LDL R221, [R1+0x128] ;  /* 0x0001280001dd7983 */ /* 0x000ee20000100800 */
[----:B--2---:R-:W-:-:S03]  /*46c60*/  FFMA.FTZ R210, R210, R220, R37 ;  /* 0x000000dcd2d27223 */ /* 0x004fc60000010025 */
[----:B------:R-:W2:Y:S01]  /*46c70*/  LDL R220, [R1+0x110] ;  /* 0x0001100001dc7983 */ /* 0x000ea20000100800 */
[----:B----4-:R-:W-:-:S03]  /*46c80*/  FFMA.FTZ R208, R208, R2, R35 ;  /* 0x00000002d0d07223 */ /* 0x010fc60000010023 */
[----:B------:R-:W4:Y:S01]  /*46c90*/  LDL R2, [R1+0x12c] ;  /* 0x00012c0001027983 */ /* 0x000f220000100800 */
[----:B------:R-:W-:-:S03]  /*46ca0*/  FFMA.FTZ R209, R13, R0, R33 ;  /* 0x000000000dd17223 */ /* 0x000fc60000010021 */
[----:B------:R-:W4:Y:S01]  /*46cb0*/  LDL R0, [R1+0x124] ;  /* 0x0001240001007983 */ /* 0x000f220000100800 */
[----:B------:R-:W-:Y:S01]  /*46cc0*/  F2FP.BF16.F32.PACK_AB R13, R208, R211 ;  /* 0x000000d3d00d723e */ /* 0x000fe200000010ff */
[----:B------:R-:W-:Y:S01]  /*46cd0*/  VIADD R208, R235, 0x40 ;  /* 0x00000040ebd07836 */ /* 0x000fe20000000000 */
[----:B------:R-:W-:Y:S02]  /*46ce0*/  F2FP.BF16.F32.PACK_AB R12, R209, R12 ;  /* 0x0000000cd10c723e */ /* 0x000fe400000010ff */
[----:B------:R-:W-:Y:S01]  /*46cf0*/  F2FP.BF16.F32.PACK_AB R14, R210, R14 ;  /* 0x0000000ed20e723e */ /* 0x000fe200000010ff */
[----:B------:R-:W-:-:S05]  /*46d00*/  IMAD.WIDE.U32 R208, R208, 0x10, R238 ;  /* 0x00000010d0d07825 */ /* 0x000fca00078e00ee */
[----:B------:R0:W-:Y:S01]  /*46d10*/  STG.E.128 desc[UR6][R208.64], R12 ;  /* 0x0000000cd0007986 */ /* 0x0001e2000c101d06 */
[C---:B------:R-:W-:Y:S01]  /*46d20*/  FMUL.FTZ R198, R234.reuse, R198 ;  /* 0x000000c6eac67220 */ /* 0x040fe20000410000 */
[C---:B------:R-:W-:Y:S01]  /*46d30*/  FMUL.FTZ R199, R234.reuse, R199 ;  /* 0x000000c7eac77220 */ /* 0x040fe20000410000 */
[C---:B------:R-:W-:Y:S01]  /*46d40*/  FMUL.FTZ R202, R234.reuse, R202 ;  /* 0x000000caeaca7220 */ /* 0x040fe20000410000 */
[C---:B------:R-:W-:Y:S01]  /*46d50*/  FMUL.FTZ R191, R234.reuse, R191 ;  /* 0x000000bfeabf7220 */ /* 0x040fe20000410000 */
[C---:B------:R-:W-:Y:S01]  /*46d60*/  FMUL.FTZ R216, R234.reuse, R192 ;  /* 0x000000c0ead87220 */ /* 0x040fe20000410000 */
[----:B------:R-:W-:Y:S01]  /*46d70*/  FMUL.FTZ R192, R234, R162 ;  /* 0x000000a2eac07220 */ /* 0x000fe20000410000 */
[C---:B0-----:R-:W-:Y:S01]  /*46d80*/  FADD.FTZ R12, -R237.reuse, R204 ;  /* 0x000000cced0c7221 */ /* 0x041fe20000010100 */
[----:B------:R-:W-:-:S03]  /*46d90*/  FADD.FTZ R13, -R237, R205 ;  /* 0x000000cded0d7221 */ /* 0x000fc60000010100 */
[C---:B------:R-:W-:Y:S01]  /*46da0*/  FMUL.FTZ R12, R234.reuse, R12 ;  /* 0x0000000cea0c7220 */ /* 0x040fe20000410000 */
[C---:B------:R-:W-:Y:S01]  /*46db0*/  FMUL.FTZ R13, R234.reuse, R13 ;  /* 0x0000000dea0d7220 */ /* 0x040fe20000410000 */
[----:B------:R-:W-:Y:S01]  /*46dc0*/  FMUL.FTZ R209, R234, R159 ;  /* 0x0000009fead17220 */ /* 0x000fe20000410000 */
        /* <DEDUP_REMOVED lines=9> */
[C---:B------:R-:W-:Y:S01]  /*46e60*/  FMUL.FTZ R188, R234.reuse, R188 ;  /* 0x000000bceabc7220 */ /* 0x040fe20000410000 */
[C---:B------:R-:W-:Y:S01]  /*46e70*/  FMUL.FTZ R189, R234.reuse, R189 ;  /* 0x000000bdeabd7220 */ /* 0x040fe20000410000 */
[----:B------:R-:W4:Y:S01]  /*46e80*/  LDL R218, [R1+0xf4] ;  /* 0x0000f40001da7983 */ /* 0x000f220000100800 */
[C---:B------:R-:W-:Y:S01]  /*46e90*/  FMUL.FTZ R201, R234.reuse, R201 ;  /* 0x000000c9eac97220 */ /* 0x040fe20000410000 */
[C---:B------:R-:W-:Y:S01]  /*46ea0*/  FMUL.FTZ R203, R234.reuse, R203 ;  /* 0x000000cbeacb7220 */ /* 0x040fe20000410000 */
[C---:B------:R-:W-:Y:S01]  /*46eb0*/  FMUL.FTZ R207, R234.reuse, R158 ;  /* 0x0000009eeacf7220 */ /* 0x040fe20000410000 */
[----:B------:R-:W-:Y:S01]  /*46ec0*/  FFMA.FTZ R158, R15, R224, R43 ;  /* 0x000000e00f9e7223 */ /* 0x000fe2000001002b */
[----:B------:R-:W-:Y:S01]  /*46ed0*/  FMUL.FTZ R205, R234, R163 ;  /* 0x000000a3eacd7220 */ /* 0x000fe20000410000 */
[----:B------:R-:W-:Y:S01]  /*46ee0*/  F2FP.BF16.F32.PACK_AB R15, R154, R153 ;  /* 0x000000999a0f723e */ /* 0x000fe200000010ff */
[C---:B------:R-:W-:Y:S01]  /*46ef0*/  FMUL.FTZ R163, R234.reuse, R169 ;  /* 0x000000a9eaa37220 */ /* 0x040fe20000410000 */
[C---:B------:R-:W-:Y:S01]  /*46f00*/  FMUL.FTZ R212, R234.reuse, R172 ;  /* 0x000000acead47220 */ /* 0x040fe20000410000 */
[C---:B------:R-:W-:Y:S01]  /*46f10*/  FMUL.FTZ R214, R234.reuse, R173 ;  /* 0x000000adead67220 */ /* 0x040fe20000410000 */
[----:B------:R-:W-:Y:S01]  /*46f20*/  FADD.FTZ R14, -R237, R206 ;  /* 0x000000ceed0e7221 */ /* 0x000fe20000010100 */
[C---:B------:R-:W-:Y:S01]  /*46f30*/  FMUL.FTZ R208, R234.reuse, R152 ;  /* 0x00000098ead07220 */ /* 0x040fe20000410000 */
[C---:B------:R-:W-:Y:S01]  /*46f40*/  FMUL.FTZ R196, R234.reuse, R196 ;  /* 0x000000c4eac47220 */ /* 0x040fe20000410000 */
[----:B------:R-:W-:Y:S01]  /*46f50*/  FFMA.FTZ R169, R189, R217, R53 ;  /* 0x000000d9bda97223 */ /* 0x000fe20000010035 */
[C---:B------:R-:W-:Y:S01]  /*46f60*/  FMUL.FTZ R197, R234.reuse, R197 ;  /* 0x000000c5eac57220 */ /* 0x040fe20000410000 */
[----:B------:R-:W4:Y:S01]  /*46f70*/  LDL R189, [R1] ;  /* 0x0000000001bd7983 */ /* 0x000f220000100800 */
        /* <DEDUP_REMOVED lines=8> */
[----:B------:R-:W-:-:S02]  /*47000*/  FMUL.FTZ R160, R234, R160 ;  /* 0x000000a0eaa07220 */ /* 0x000fc40000410000 */
[----:B------:R-:W4:Y:S01]  /*47010*/  LDL R199, [R1+0xdc] ;  /* 0x0000dc0001c77983 */ /* 0x000f220000100800 */
[C---:B------:R-:W-:Y:S01]  /*47020*/  FMUL.FTZ R161, R234.reuse, R161 ;  /* 0x000000a1eaa17220 */ /* 0x040fe20000410000 */
[C---:B------:R-:W-:Y:S02]  /*47030*/  FMUL.FTZ R215, R234.reuse, R174 ;  /* 0x000000aeead77220 */ /* 0x040fe40000410000 */
[----:B------:R-:W4:Y:S04]  /*47040*/  LDL R198, [R1+0xe0] ;  /* 0x0000e00001c67983 */ /* 0x000f280000100800 */
[----:B------:R-:W4:Y:S01]  /*47050*/  LDL R191, [R1+0xe8] ;  /* 0x0000e80001bf7983 */ /* 0x000f220000100800 */
[----:B------:R-:W-:Y:S01]  /*47060*/  FFMA.FTZ R159, R13, R223, R41 ;  /* 0x000000df0d9f7223 */ /* 0x000fe20000010029 */
[C---:B------:R-:W-:Y:S01]  /*47070*/  FMUL.FTZ R193, R234.reuse, R193 ;  /* 0x000000c1eac17220 */ /* 0x040fe20000410000 */
[C---:B------:R-:W-:Y:S01]  /*47080*/  FMUL.FTZ R194, R234.reuse, R194 ;  /* 0x000000c2eac27220 */ /* 0x040fe20000410000 */
[C---:B------:R-:W-:Y:S01]  /*47090*/  FMUL.FTZ R195, R234.reuse, R195 ;  /* 0x000000c3eac37220 */ /* 0x040fe20000410000 */
[C---:B------:R-:W-:Y:S01]  /*470a0*/  FMUL.FTZ R167, R234.reuse, R167 ;  /* 0x000000a7eaa77220 */ /* 0x040fe20000410000 */
        /* <DEDUP_REMOVED lines=15> */
[----:B------:R-:W4:Y:S01]  /*471a0*/  LDL R226, [R1+0x40] ;  /* 0x0000400001e27983 */ /* 0x000f220000100800 */
[----:B--2---:R-:W-:Y:S01]  /*471b0*/  FFMA.FTZ R154, R188, R220, R52 ;  /* 0x000000dcbc9a7223 */ /* 0x004fe20000010034 */
[----:B---3--:R-:W-:-:S02]  /*471c0*/  FFMA.FTZ R159, R202, R221, R50 ;  /* 0x000000ddca9f7223 */ /* 0x008fc40000010032 */
[----:B------:R-:W2:Y:S04]  /*471d0*/  LDL R220, [R1+0xf8] ;  /* 0x0000f80001dc7983 */ /* 0x000ea80000100800 */
[----:B------:R-:W3:Y:S01]  /*471e0*/  LDL R221, [R1+0xf0] ;  /* 0x0000f00001dd7983 */ /* 0x000ee20000100800 */
[----:B----4-:R-:W-:Y:S01]  /*471f0*/  FFMA.FTZ R172, R203, R2, R51 ;  /* 0x00000002cbac7223 */ /* 0x010fe20000010033 */
[----:B------:R-:W-:Y:S02]  /*47200*/  FFMA.FTZ R173, R201, R0, R49 ;  /* 0x00000000c9ad7223 */ /* 0x000fe40000010031 */
[----:B------:R-:W4:Y:S04]  /*47210*/  LDL R188, [R1+0xd0] ;  /* 0x0000d00001bc7983 */ /* 0x000f280000100800 */
[----:B------:R-:W4:Y:S04]  /*47220*/  LDL R2, [R1+0x4] ;  /* 0x0000040001027983 */ /* 0x000f280000100800 */
[----:B------:R-:W4:Y:S01]  /*47230*/  LDL R0, [R1+0xd4] ;  /* 0x0000d40001007983 */ /* 0x000f220000100800 */
[C---:B------:R-:W-:Y:S01]  /*47240*/  FMUL.FTZ R14, R234.reuse, R14 ;  /* 0x0000000eea0e7220 */ /* 0x040fe20000410000 */
[----:B------:R-:W-:Y:S01]  /*47250*/  FFMA.FTZ R155, R197, R225, R45 ;  /* 0x000000e1c59b7223 */ /* 0x000fe2000001002d */
[----:B------:R-:W-:Y:S01]  /*47260*/  F2FP.BF16.F32.PACK_AB R154, R169, R154 ;  /* 0x0000009aa99a723e */ /* 0x000fe200000010ff */
[----:B------:R-:W-:Y:S01]  /*47270*/  FMUL.FTZ R206, R234, R157 ;  /* 0x0000009deace7220 */ /* 0x000fe20000410000 */
[----:B------:R-:W-:Y:S01]  /*47280*/  FFMA.FTZ R152, R14, R241, R42 ;  /* 0x000000f10e987223 */ /* 0x000fe2000001002a */
[----:B------:R-:W-:Y:S01]  /*47290*/  FFMA.FTZ R14, R196, R240, R44 ;  /* 0x000000f0c40e7223 */ /* 0x000fe2000001002c */
[C---:B------:R-:W-:Y:S01]  /*472a0*/  FMUL.FTZ R156, R234.reuse, R180 ;  /* 0x000000b4ea9c7220 */ /* 0x040fe20000410000 */
[----:B------:R-:W-:Y:S01]  /*472b0*/  FMUL.FTZ R157, R234, R181 ;  /* 0x000000b5ea9d7220 */ /* 0x000fe20000410000 */
[----:B------:R-:W4:Y:S01]  /*472c0*/  LDL R223, [R1+0x104] ;  /* 0x0001040001df7983 */ /* 0x000f220000100800 */
[----:B------:R-:W-:-:S02]  /*472d0*/  F2FP.BF16.F32.PACK_AB R13, R158, R152 ;  /* 0x000000989e0d723e */ /* 0x000fc400000010ff */
[----:B------:R-:W-:Y:S01]  /*472e0*/  IADD3 R152, PT, PT, R235, 0x60, RZ ;  /* 0x00000060eb987810 */ /* 0x000fe20007ffe0ff */
[----:B------:R-:W4:Y:S01]  /*472f0*/  LDL R217, [R1+0x10c] ;  /* 0x00010c0001d97983 */ /* 0x000f220000100800 */
[----:B------:R-:W-:-:S03]  /*47300*/  F2FP.BF16.F32.PACK_AB R14, R155, R14 ;  /* 0x0000000e9b0e723e */ /* 0x000fc600000010ff */
[----:B------:R-:W-:-:S04]  /*47310*/  IMAD.WIDE.U32 R152, R152, 0x10, R238 ;  /* 0x0000001098987825 */ /* 0x000fc800078e00ee */
[----:B------:R-:W-:Y:S01]  /*47320*/  FFMA.FTZ R158, R200, R222, R48 ;  /* 0x000000dec89e7223 */ /* 0x000fe20000010030 */
[----:B------:R-:W-:Y:S01]  /*47330*/  FFMA.FTZ R155, R190, R219, R54 ;  /* 0x000000dbbe9b7223 */ /* 0x000fe20000010036 */
[----:B------:R-:W4:Y:S04]  /*47340*/  LDL R222, [R1+0x108] ;  /* 0x0001080001de7983 */ /* 0x000f280000100800 */
[----:B------:R0:W-:Y:S01]  /*47350*/  STG.E.128 desc[UR6][R152.64], R12 ;  /* 0x0000000c98007986 */ /* 0x0001e2000c101d06 */
[----:B------:R-:W-:-:S03]  /*47360*/  F2FP.BF16.F32.PACK_AB R155, R168, R155 ;  /* 0x0000009ba89b723e */ /* 0x000fc600000010ff */
[----:B------:R-:W4:Y:S01]  /*47370*/  LDL R219, [R1+0xfc] ;  /* 0x0000fc0001db7983 */ /* 0x000f220000100800 */
[----:B------:R-:W-:-:S03]  /*47380*/  FMUL.FTZ R196, R234, R175 ;  /* 0x000000afeac47220 */ /* 0x000fc60000410000 */
[----:B------:R-:W4:Y:S04]  /*47390*/  LDL R203, [R1+0x8] ;  /* 0x0000080001cb7983 */ /* 0x000f280000100800 */
[----:B------:R-:W4:Y:S04]  /*473a0*/  LDL R202, [R1+0xd8] ;  /* 0x0000d80001ca7983 */ /* 0x000f280000100800 */
[----:B------:R-:W4:Y:S01]  /*473b0*/  LDL R200, [R1+0xc] ;  /* 0x00000c0001c87983 */ /* 0x000f220000100800 */
[----:B0-----:R-:W-:Y:S01]  /*473c0*/  VIADD R12, R235, 0x80 ;  /* 0x00000080eb0c7836 */ /* 0x001fe20000000000 */
[----:B------:R-:W-:-:S02]  /*473d0*/  F2FP.BF16.F32.PACK_AB R153, R172, R159 ;  /* 0x0000009fac99723e */ /* 0x000fc400000010ff */
[----:B------:R-:W4:Y:S01]  /*473e0*/  LDL R197, [R1+0xe4] ;  /* 0x0000e40001c57983 */ /* 0x000f220000100800 */
[----:B------:R-:W-:Y:S01]  /*473f0*/  F2FP.BF16.F32.PACK_AB R152, R173, R158 ;  /* 0x0000009ead98723e */ /* 0x000fe200000010ff */
[--C-:B------:R-:W-:Y:S01]  /*47400*/  IMAD.WIDE.U32 R12, R12, 0x10, R238.reuse ;  /* 0x000000100c0c7825 */ /* 0x100fe200078e00ee */
[C---:B------:R-:W-:Y:S01]  /*47410*/  IADD3 R14, PT, PT, R235.reuse, 0x120, RZ ;  /* 0x00000120eb0e7810 */ /* 0x040fe20007ffe0ff */
[----:B------:R-:W4:Y:S02]  /*47420*/  LDL R190, [R1+0xec] ;  /* 0x0000ec0001be7983 */ /* 0x000f240000100800 */
[----:B------:R-:W-:Y:S02]  /*47430*/  VIADD R15, R235, 0x100 ;  /* 0x00000100eb0f7836 */ /* 0x000fe40000000000 */
[--C-:B------:R-:W-:Y:S01]  /*47440*/  IMAD.WIDE.U32 R180, R14, 0x10, R238.reuse ;  /* 0x000000100eb47825 */ /* 0x100fe200078e00ee */
[----:B------:R0:W-:Y:S03]  /*47450*/  STG.E.128 desc[UR6][R12.64], R152 ;  /* 0x000000980c007986 */ /* 0x0001e6000c101d06 */
[----:B------:R-:W-:Y:S01]  /*47460*/  IMAD.WIDE.U32 R174, R15, 0x10, R238 ;  /* 0x000000100fae7825 */ /* 0x000fe200078e00ee */
[----:B------:R-:W4:Y:S03]  /*47470*/  LDL R241, [R1+0x14] ;  /* 0x0000140001f17983 */ /* 0x000f260000100800 */
[----:B------:R-:W-:Y:S01]  /*47480*/  VIADD R168, R235, 0xc0 ;  /* 0x000000c0eba87836 */ /* 0x000fe20000000000 */
[----:B------:R-:W4:Y:S04]  /*47490*/  LDL R240, [R1+0xc4] ;  /* 0x0000c40001f07983 */ /* 0x000f280000100800 */
[----:B------:R-:W4:Y:S04]  /*474a0*/  LDL R237, [R1+0x1c] ;  /* 0x00001c0001ed7983 */ /* 0x000f280000100800 */
[----:B------:R-:W4:Y:S01]  /*474b0*/  LDL R234, [R1+0x38] ;  /* 0x0000380001ea7983 */ /* 0x000f220000100800 */
[----:B0-----:R-:W-:-:S03]  /*474c0*/  FFMA.FTZ R154, R165, R218, R245 ;  /* 0x000000daa59a7223 */ /* 0x001fc600000100f5 */
[----:B------:R-:W4:Y:S04]  /*474d0*/  LDL R225, [R1+0x90] ;  /* 0x0000900001e17983 */ /* 0x000f280000100800 */
[----:B------:R-:W4:Y:S01]  /*474e0*/  LDL R201, [R1+0x50] ;  /* 0x0000500001c97983 */ /* 0x000f220000100800 */
[----:B---3--:R-:W-:Y:S01]  /*474f0*/  FFMA.FTZ R14, R164, R221, R244 ;  /* 0x000000dda40e7223 */ /* 0x008fe200000100f4 */
[----:B--2---:R-:W-:Y:S01]  /*47500*/  FFMA.FTZ R15, R166, R220, R246 ;  /* 0x000000dca60f7223 */ /* 0x004fe200000100f6 */
[----:B------:R-:W-:Y:S01]  /*47510*/  FFMA.FTZ R12, R216, R224, R56 ;  /* 0x000000e0d80c7223 */ /* 0x000fe20000010038 */
[C---:B------:R-:W-:Y:S02]  /*47520*/  IADD3 R158, PT, PT, R235.reuse, 0xa0, RZ ;  /* 0x000000a0eb9e7810 */ /* 0x040fe40007ffe0ff */
[----:B------:R-:W-:Y:S01]  /*47530*/  IADD3 R172, PT, PT, R235, 0xe0, RZ ;  /* 0x000000e0ebac7810 */ /* 0x000fe20007ffe0ff */
[----:B------:R-:W-:Y:S01]  /*47540*/  IMAD.WIDE.U32 R168, R168, 0x10, R238 ;  /* 0x00000010a8a87825 */ /* 0x000fe200078e00ee */
[----:B------:R-:W-:-:S03]  /*47550*/  F2FP.BF16.F32.PACK_AB R14, R154, R14 ;  /* 0x0000000e9a0e723e */ /* 0x000fc600000010ff */
[----:B----4-:R-:W-:Y:S01]  /*47560*/  FFMA.FTZ R154, R160, R188, R189 ;  /* 0x000000bca09a7223 */ /* 0x010fe200000100bd */
[----:B------:R-:W2:Y:S01]  /*47570*/  LDL R235, [R1+0xcc] ;  /* 0x0000cc0001eb7983 */ /* 0x000ea20000100800 */
[----:B------:R-:W-:-:S03]  /*47580*/  FFMA.FTZ R166, R161, R0, R2 ;  /* 0x00000000a1a67223 */ /* 0x000fc60000010002 */
[----:B------:R-:W3:Y:S04]  /*47590*/  LDL R160, [R1+0xb0] ;  /* 0x0000b00001a07983 */ /* 0x000ee80000100800 */
[----:B------:R-:W3:Y:S04]  /*475a0*/  LDL R2, [R1+0x20] ;  /* 0x0000200001027983 */ /* 0x000ee80000100800 */
[----:B------:R-:W4:Y:S04]  /*475b0*/  LDL R0, [R1+0x28] ;  /* 0x0000280001007983 */ /* 0x000f280000100800 */
[----:B------:R-:W4:Y:S01]  /*475c0*/  LDL R161, [R1+0xb8] ;  /* 0x0000b80001a17983 */ /* 0x000f220000100800 */
[----:B------:R-:W-:Y:S01]  /*475d0*/  FFMA.FTZ R152, R193, R223, R57 ;  /* 0x000000dfc1987223 */ /* 0x000fe20000010039 */
[----:B------:R-:W-:Y:S01]  /*475e0*/  FFMA.FTZ R164, R195, R217, R59 ;  /* 0x000000d9c3a47223 */ /* 0x000fe2000001003b */
[----:B------:R-:W-:-:S03]  /*475f0*/  FFMA.FTZ R13, R194, R222, R58 ;  /* 0x000000dec20d7223 */ /* 0x000fc6000001003a */
[----:B------:R-:W-:Y:S01]  /*47600*/  F2FP.BF16.F32.PACK_AB R12, R152, R12 ;  /* 0x0000000c980c723e */ /* 0x000fe200000010ff */
[----:B------:R-:W-:-:S04]  /*47610*/  IMAD.WIDE.U32 R158, R158, 0x10, R238 ;  /* 0x000000109e9e7825 */ /* 0x000fc800078e00ee */
[----:B------:R-:W-:Y:S01]  /*47620*/  FFMA.FTZ R153, R167, R219, R247 ;  /* 0x000000dba7997223 */ /* 0x000fe200000100f7 */
[----:B------:R-:W-:Y:S01]  /*47630*/  F2FP.BF16.F32.PACK_AB R13, R164, R13 ;  /* 0x0000000da40d723e */ /* 0x000fe200000010ff */
[----:B------:R-:W-:-:S04]  /*47640*/  IMAD.WIDE.U32 R172, R172, 0x10, R238 ;  /* 0x00000010acac7825 */ /* 0x000fc800078e00ee */
[----:B------:R-:W-:Y:S01]  /*47650*/  FFMA.FTZ R155, R192, R202, R203 ;  /* 0x000000cac09b7223 */ /* 0x000fe200000100cb */
[----:B------:R-:W-:Y:S01]  /*47660*/  FFMA.FTZ R165, R205, R199, R200 ;  /* 0x000000c7cda57223 */ /* 0x000fe200000100c8 */
[----:B------:R-:W-:Y:S01]  /*47670*/  F2FP.BF16.F32.PACK_AB R15, R153, R15 ;  /* 0x0000000f990f723e */ /* 0x000fe200000010ff */
[----:B------:R-:W-:Y:S01]  /*47680*/  FFMA.FTZ R152, R184, R198, R248 ;  /* 0x000000c6b8987223 */ /* 0x000fe200000100f8 */
[----:B------:R-:W-:Y:S01]  /*47690*/  FFMA.FTZ R153, R186, R191, R250 ;  /* 0x000000bfba997223 */ /* 0x000fe200000100fa */
[----:B------:R-:W-:Y:S01]  /*476a0*/  FFMA.FTZ R164, R185, R197, R249 ;  /* 0x000000c5b9a47223 */ /* 0x000fe200000100f9 */
[----:B------:R-:W-:Y:S01]  /*476b0*/  F2FP.BF16.F32.PACK_AB R155, R165, R155 ;  /* 0x0000009ba59b723e */ /* 0x000fe200000010ff */
[----:B------:R-:W2:Y:S01]  /*476c0*/  LDL R167, [R1+0xbc] ;  /* 0x0000bc0001a77983 */ /* 0x000ea20000100800 */
[----:B------:R-:W-:-:S03]  /*476d0*/  FFMA.FTZ R165, R187, R190, R251 ;  /* 0x000000bebba57223 */ /* 0x000fc600000100fb */
        /* <DEDUP_REMOVED lines=30> */
[----:B---3--:R-:W-:-:S03]  /*478c0*/  FFMA.FTZ R160, R204, R160, R2 ;  /* 0x000000a0cca07223 */ /* 0x008fc60000010002 */
[----:B------:R0:W5:Y:S04]  /*478d0*/  LDL.LU R2, [R1+0x1b4] ;  /* 0x0001b40001027983 */ /* 0x0001680000300800 */
[----:B------:R-:W3:Y:S01]  /*478e0*/  LDL R204, [R1+0x2c] ;  /* 0x00002c0001cc7983 */ /* 0x000ee20000100800 */
[----:B----4-:R-:W-:-:S03]  /*478f0*/  FFMA.FTZ R161, R207, R161, R0 ;  /* 0x000000a1cfa17223 */ /* 0x010fc60000010000 */
[----:B------:R0:W5:Y:S01]  /*47900*/  LDL.LU R0, [R1+0x1b0] ;  /* 0x0001b00001007983 */ /* 0x0001620000300800 */
[----:B------:R-:W-:Y:S02]  /*47910*/  F2FP.BF16.F32.PACK_AB R153, R165, R153 ;  /* 0x00000099a599723e */ /* 0x000fe400000010ff */
[----:B------:R-:W-:Y:S01]  /*47920*/  F2FP.BF16.F32.PACK_AB R152, R164, R152 ;  /* 0x00000098a498723e */ /* 0x000fe200000010ff */
[----:B--2---:R-:W-:Y:S01]  /*47930*/  FFMA.FTZ R164, R171, R235, R237 ;  /* 0x000000ebaba47223 */ /* 0x004fe200000100ed */
[----:B------:R-:W-:Y:S01]  /*47940*/  F2FP.BF16.F32.PACK_AB R154, R166, R154 ;  /* 0x0000009aa69a723e */ /* 0x000fe200000010ff */
[----:B------:R-:W-:Y:S01]  /*47950*/  FFMA.FTZ R162, R162, R242, R243 ;  /* 0x000000f2a2a27223 */ /* 0x000fe200000100f3 */
[----:B------:R-:W-:Y:S01]  /*47960*/  FFMA.FTZ R163, R163, R240, R241 ;  /* 0x000000f0a3a37223 */ /* 0x000fe200000100f1 */
[----:B------:R0:W-:Y:S04]  /*47970*/  STG.E.128 desc[UR6][R158.64], R12 ;  /* 0x0000000c9e007986 */ /* 0x0001e8000c101d06 */
[----:B------:R0:W-:Y:S01]  /*47980*/  STG.E.128 desc[UR6][R168.64], R152 ;  /* 0x00000098a8007986 */ /* 0x0001e2000c101d06 */
[----:B------:R-:W-:-:S05]  /*47990*/  FFMA.FTZ R184, R206, R184, R252 ;  /* 0x000000b8ceb87223 */ /* 0x000fca00000100fc */
[----:B------:R-:W-:Y:S01]  /*479a0*/  F2FP.BF16.F32.PACK_AB R166, R184, R160 ;  /* 0x000000a0b8a6723e */ /* 0x000fe200000010ff */
[----:B------:R-:W-:Y:S01]  /*479b0*/  FFMA.FTZ R160, R208, R225, R226 ;  /* 0x000000e1d0a07223 */ /* 0x000fe200000100e2 */
[----:B------:R-:W-:-:S05]  /*479c0*/  FFMA.FTZ R165, R170, R238, R239 ;  /* 0x000000eeaaa57223 */ /* 0x000fca00000100ef */
[----:B------:R-:W-:Y:S01]  /*479d0*/  F2FP.BF16.F32.PACK_AB R165, R164, R165 ;  /* 0x000000a5a4a5723e */ /* 0x000fe200000010ff */
[----:B------:R-:W-:Y:S01]  /*479e0*/  FFMA.FTZ R170, R211, R223, R224 ;  /* 0x000000dfd3aa7223 */ /* 0x000fe200000100e0 */
[----:B------:R-:W-:Y:S01]  /*479f0*/  F2FP.BF16.F32.PACK_AB R164, R163, R162 ;  /* 0x000000a2a3a4723e */ /* 0x000fe200000010ff */
[----:B------:R-:W-:-:S05]  /*47a00*/  FFMA.FTZ R171, R213, R221, R222 ;  /* 0x000000ddd5ab7223 */ /* 0x000fca00000100de */
[----:B------:R-:W-:Y:S01]  /*47a10*/  F2FP.BF16.F32.PACK_AB R163, R171, R170 ;  /* 0x000000aaaba3723e */ /* 0x000fe200000010ff */
[----:B------:R-:W-:Y:S01]  /*47a20*/  FFMA.FTZ R183, R183, R217, R218 ;  /* 0x000000d9b7b77223 */ /* 0x000fe200000100da */
[----:B------:R-:W-:Y:S01]  /*47a30*/  FFMA.FTZ R170, R157, R202, R203 ;  /* 0x000000ca9daa7223 */ /* 0x000fe200000100cb */
[----:B------:R-:W-:Y:S01]  /*47a40*/  FFMA.FTZ R157, R178, R198, R199 ;  /* 0x000000c6b29d7223 */ /* 0x000fe200000100c7 */
[----:B------:R-:W-:Y:S01]  /*47a50*/  FFMA.FTZ R171, R212, R195, R197 ;  /* 0x000000c3d4ab7223 */ /* 0x000fe200000100c5 */
[----:B------:R-:W-:Y:S01]  /*47a60*/  FFMA.FTZ R178, R196, R191, R192 ;  /* 0x000000bfc4b27223 */ /* 0x000fe200000100c0 */
[----:B------:R-:W-:Y:S01]  /*47a70*/  FFMA.FTZ R184, R177, R185, R186 ;  /* 0x000000b9b1b87223 */ /* 0x000fe200000100ba */
[----:B---3--:R-:W-:-:S05]  /*47a80*/  FFMA.FTZ R167, R209, R167, R204 ;  /* 0x000000a7d1a77223 */ /* 0x008fca00000100cc */
[----:B------:R-:W-:Y:S01]  /*47a90*/  F2FP.BF16.F32.PACK_AB R167, R167, R161 ;  /* 0x000000a1a7a7723e */ /* 0x000fe200000010ff */
[----:B------:R-:W-:Y:S01]  /*47aa0*/  FFMA.FTZ R161, R182, R227, R234 ;  /* 0x000000e3b6a17223 */ /* 0x000fe200000100ea */
[----:B------:R-:W-:-:S05]  /*47ab0*/  FFMA.FTZ R182, R210, R219, R220 ;  /* 0x000000dbd2b67223 */ /* 0x000fca00000100dc */
[----:B------:R-:W-:Y:S01]  /*47ac0*/  F2FP.BF16.F32.PACK_AB R162, R182, R160 ;  /* 0x000000a0b6a2723e */ /* 0x000fe200000010ff */
[----:B------:R-:W-:Y:S01]  /*47ad0*/  FFMA.FTZ R160, R156, R205, R216 ;  /* 0x000000cd9ca07223 */ /* 0x000fe200000100d8 */
[----:B------:R-:W-:Y:S01]  /*47ae0*/  FFMA.FTZ R156, R176, R200, R201 ;  /* 0x000000c8b09c7223 */ /* 0x000fe200000100c9 */
[----:B------:R-:W-:Y:S01]  /*47af0*/  F2FP.BF16.F32.PACK_AB R161, R183, R161 ;  /* 0x000000a1b7a1723e */ /* 0x000fe200000010ff */
[----:B------:R-:W-:Y:S01]  /*47b00*/  FFMA.FTZ R176, R215, R193, R194 ;  /* 0x000000c1d7b07223 */ /* 0x000fe200000100c2 */
[----:B------:R-:W-:Y:S01]  /*47b10*/  FFMA.FTZ R182, R214, R189, R190 ;  /* 0x000000bdd6b67223 */ /* 0x000fe200000100be */
[----:B------:R-:W-:Y:S01]  /*47b20*/  FFMA.FTZ R183, R179, R187, R188 ;  /* 0x000000bbb3b77223 */ /* 0x000fe200000100bc */
[----:B------:R-:W-:Y:S02]  /*47b30*/  F2FP.BF16.F32.PACK_AB R160, R170, R160 ;  /* 0x000000a0aaa0723e */ /* 0x000fe400000010ff */
[----:B------:R-:W-:Y:S02]  /*47b40*/  F2FP.BF16.F32.PACK_AB R179, R178, R176 ;  /* 0x000000b0b2b3723e */ /* 0x000fe400000010ff */
[----:B------:R-:W-:-:S02]  /*47b50*/  F2FP.BF16.F32.PACK_AB R178, R182, R171 ;  /* 0x000000abb6b2723e */ /* 0x000fc400000010ff */
[----:B------:R-:W-:Y:S02]  /*47b60*/  F2FP.BF16.F32.PACK_AB R177, R183, R157 ;  /* 0x0000009db7b1723e */ /* 0x000fe400000010ff */
[----:B------:R-:W-:Y:S01]  /*47b70*/  F2FP.BF16.F32.PACK_AB R176, R184, R156 ;  /* 0x0000009cb8b0723e */ /* 0x000fe200000010ff */
[----:B------:R0:W-:Y:S04]  /*47b80*/  STG.E.128 desc[UR6][R172.64], R164 ;  /* 0x000000a4ac007986 */ /* 0x0001e8000c101d06 */
[----:B------:R0:W-:Y:S04]  /*47b90*/  STG.E.128 desc[UR6][R174.64], R160 ;  /* 0x000000a0ae007986 */ /* 0x0001e8000c101d06 */
[----:B------:R0:W-:Y:S02]  /*47ba0*/  STG.E.128 desc[UR6][R180.64], R176 ;  /* 0x000000b0b4007986 */ /* 0x0001e4000c101d06 */
.L_x_43776:
[----:B------:R-:W-:Y:S05]  /*47bb0*/  BSYNC.RECONVERGENT B0 ;  /* 0x0000000000007941 */ /* 0x000fea0003800200 */
.L_x_43775:
[----:B0-----:R-:W0:Y:S02]  /*47bc0*/  LDC.64 R12, c[0x0][0x380] ;  /* 0x0000e000ff0c7b82 */ /* 0x001e240000000a00 */
[----:B0-----:R-:W-:-:S05]  /*47bd0*/  IMAD R6, R12, 0x4, R6 ;  /* 0x000000040c067824 */ /* 0x001fca00078e0206 */
[----:B------:R-:W-:-:S13]  /*47be0*/  ISETP.GE.AND P0, PT, R6, R13, PT ;  /* 0x0000000d0600720c */ /* 0x000fda0003f06270 */
[----:B------:R-:W-:Y:S05]  /*47bf0*/  @!P0 BRA `(.L_x_43777) ;  /* 0xfffffb9c00008947 */ /* 0x000fea000383ffff */
[----:B------:R-:W-:Y:S05]  /*47c00*/  EXIT ;  /* 0x000000000000794d */ /* 0x000fea0003800000 */
.L_x_43774:
        /* <DEDUP_REMOVED lines=8> */
.L_x_43779:
[----:B------:R-:W-:Y:S05]  /*47c90*/  BSYNC B0 ;  /* 0x0000000000007941 */ /* 0x000fea0003800000 */
.L_x_43778:
        /* <DEDUP_REMOVED lines=9> */
.L_x_43780:
[----:B------:R-:W-:Y:S02]  /*47d30*/  IMAD.MOV.U32 R238, RZ, RZ, 0x4 ;  /* 0x00000004ffee7424 */ /* 0x000fe400078e00ff */
[----:B------:R-:W-:Y:S01]  /*47d40*/  FADD.FTZ R237, R237, R234 ;  /* 0x000000eaeded7221 */ /* 0x000fe20000010000 */
[----:B------:R-:W-:-:S04]  /*47d50*/  MOV R234, 0xffffffff ;  /* 0xffffffff00ea7802 */ /* 0x000fc80000000f00 */
[----:B------:R-:W-:-:S07]  /*47d60*/  MOV R241, R237 ;  /* 0x000000ed00f17202 */ /* 0x000fce0000000f00 */
[----:B------:R-:W-:Y:S05]  /*47d70*/  WARPSYNC.COLLECTIVE R234, `(.L_x_43781) ;  /* 0x00000000ea087348 */ /* 0x000fea0003c00000 */
[----:B------:R0:W1:Y:S02]  /*47d80*/  SHFL.BFLY P1, R234, R241, R238, R235 ;  /* 0x0c0000eef1ea7389 */ /* 0x00006400000200eb */
[----:B01----:R-:W-:Y:S05]  /*47d90*/  ENDCOLLECTIVE ;  /* 0x000000000000791b */ /* 0x003fea0003800000 */
.L_x_43781:
[----:B------:R-:W-:Y:S02]  /*47da0*/  HFMA2 R238, -RZ, RZ, 0, 4.76837158203125e-07 ;  /* 0x00000008ffee7431 */ /* 0x000fe400000001ff */
[----:B------:R-:W-:Y:S01]  /*47db0*/  FADD.FTZ R237, R237, R234 ;  /* 0x000000eaeded7221 */ /* 0x000fe20000010000 */
[----:B------:R-:W-:-:S03]  /*47dc0*/  IMAD.MOV.U32 R234, RZ, RZ, -0x1 ;  /* 0xffffffffffea7424 */ /* 0x000fc600078e00ff */
[----:B------:R-:W-:-:S07]  /*47dd0*/  IMAD.MOV.U32 R241, RZ, RZ, R237 ;  /* 0x000000fffff17224 */ /* 0x000fce00078e00ed */
[----:B------:R-:W-:Y:S05]  /*47de0*/  WARPSYNC.COLLECTIVE R234, `(.L_x_43782) ;  /* 0x00000000ea087348 */ /* 0x000fea0003c00000 */
[----:B------:R0:W1:Y:S02]  /*47df0*/  SHFL.BFLY P1, R234, R241, R238, R235 ;  /* 0x0c0000eef1ea7389 */ /* 0x00006400000200eb */
[----:B01----:R-:W-:Y:S05]  /*47e00*/  ENDCOLLECTIVE ;  /* 0x000000000000791b */ /* 0x003fea0003800000 */
.L_x_43782:
[----:B------:R-:W-:Y:S02]  /*47e10*/  IMAD.MOV.U32 R238, RZ, RZ, 0x10 ;  /* 0x00000010ffee7424 */ /* 0x000fe400078e00ff */
[----:B------:R-:W-:Y:S01]  /*47e20*/  FADD.FTZ R237, R237, R234 ;  /* 0x000000eaeded7221 */ /* 0x000fe20000010000 */
[----:B------:R-:W-:-:S04]  /*47e30*/  MOV R234, 0xffffffff ;  /* 0xffffffff00ea7802 */ /* 0x000fc80000000f00 */
[----:B------:R-:W-:-:S07]  /*47e40*/  MOV R241, R237 ;  /* 0x000000ed00f17202 */ /* 0x000fce0000000f00 */
[----:B------:R-:W-:Y:S05]  /*47e50*/  WARPSYNC.COLLECTIVE R234, `(.L_x_43783) ;  /* 0x00000000ea087348 */ /* 0x000fea0003c00000 */
[----:B------:R0:W1:Y:S02]  /*47e60*/  SHFL.BFLY P1, R234, R241, R238, R235 ;  /* 0x0c0000eef1ea7389 */ /* 0x00006400000200eb */
[----:B01----:R-:W-:Y:S05]  /*47e70*/  ENDCOLLECTIVE ;  /* 0x000000000000791b */ /* 0x003fea0003800000 */
.L_x_43783:
        /* <DEDUP_REMOVED lines=169> */
.L_x_43784:
[----:B------:R-:W-:Y:S02]  /*48910*/  HFMA2 R238, -RZ, RZ, 0, 1.1920928955078125e-07 ;  /* 0x00000002ffee7431 */ /* 0x000fe400000001ff */
[----:B------:R-:W-:Y:S01]  /*48920*/  FADD.FTZ R239, R239, R234 ;  /* 0x000000eaefef7221 */ /* 0x000fe20000010000 */
[----:B------:R-:W-:-:S03]  /*48930*/  IMAD.MOV.U32 R234, RZ, RZ, -0x1 ;  /* 0xffffffffffea7424 */ /* 0x000fc600078e00ff */
[----:B------:R-:W-:-:S07]  /*48940*/  IMAD.MOV.U32 R241, RZ, RZ, R239 ;  /* 0x000000fffff17224 */ /* 0x000fce00078e00ef */
[----:B------:R-:W-:Y:S05]  /*48950*/  WARPSYNC.COLLECTIVE R234, `(.L_x_43785) ;  /* 0x00000000ea087348 */ /* 0x000fea0003c00000 */
[----:B------:R0:W1:Y:S02]  /*48960*/  SHFL.BFLY P1, R234, R241, R238, R235 ;  /* 0x0c0000eef1ea7389 */ /* 0x00006400000200eb */
[----:B01----:R-:W-:Y:S05]  /*48970*/  ENDCOLLECTIVE ;  /* 0x000000000000791b */ /* 0x003fea0003800000 */
.L_x_43785:
[----:B------:R-:W-:Y:S02]  /*48980*/  IMAD.MOV.U32 R238, RZ, RZ, 0x4 ;  /* 0x00000004ffee7424 */ /* 0x000fe400078e00ff */
[----:B------:R-:W-:Y:S01]  /*48990*/  FADD.FTZ R239, R239, R234 ;  /* 0x000000eaefef7221 */ /* 0x000fe20000010000 */
[----:B------:R-:W-:-:S04]  /*489a0*/  MOV R234, 0xffffffff ;  /* 0xffffffff00ea7802 */ /* 0x000fc80000000f00 */
[----:B------:R-:W-:-:S07]  /*489b0*/  MOV R241, R239 ;  /* 0x000000ef00f17202 */ /* 0x000fce0000000f00 */
[----:B------:R-:W-:Y:S05]  /*489c0*/  WARPSYNC.COLLECTIVE R234, `(.L_x_43786) ;  /* 0x00000000ea087348 */ /* 0x000fea0003c00000 */
[----:B------:R0:W1:Y:S02]  /*489d0*/  SHFL.BFLY P1, R234, R241, R238, R235 ;  /* 0x0c0000eef1ea7389 */ /* 0x00006400000200eb */
[----:B01----:R-:W-:Y:S05]  /*489e0*/  ENDCOLLECTIVE ;  /* 0x000000000000791b */ /* 0x003fea0003800000 */
.L_x_43786:
[----:B------:R-:W-:Y:S02]  /*489f0*/  HFMA2 R238, -RZ, RZ, 0, 4.76837158203125e-07 ;  /* 0x00000008ffee7431 */ /* 0x000fe400000001ff */
[----:B------:R-:W-:Y:S01]  /*48a00*/  FADD.FTZ R239, R239, R234 ;  /* 0x000000eaefef7221 */ /* 0x000fe20000010000 */
[----:B------:R-:W-:-:S03]  /*48a10*/  IMAD.MOV.U32 R234, RZ, RZ, -0x1 ;  /* 0xffffffffffea7424 */ /* 0x000fc600078e00ff */
[----:B------:R-:W-:-:S07]  /*48a20*/  IMAD.MOV.U32 R241, RZ, RZ, R239 ;  /* 0x000000fffff17224 */ /* 0x000fce00078e00ef */
[----:B------:R-:W-:Y:S05]  /*48a30*/  WARPSYNC.COLLECTIVE R234, `(.L_x_43787) ;  /* 0x00000000ea087348 */ /* 0x000fea0003c00000 */
[----:B------:R0:W1:Y:S02]  /*48a40*/  SHFL.BFLY P1, R234, R241, R238, R235 ;  /* 0x0c0000eef1ea7389 */ /* 0x00006400000200eb */
[----:B01----:R-:W-:Y:S05]  /*48a50*/  ENDCOLLECTIVE ;  /* 0x000000000000791b */ /* 0x003fea0003800000 */
.L_x_43787:
[----:B------:R-:W-:Y:S02]  /*48a60*/  IMAD.MOV.U32 R238, RZ, RZ, 0x10 ;  /* 0x00000010ffee7424 */ /* 0x000fe400078e00ff */
[----:B------:R-:W-:Y:S01]  /*48a70*/  FADD.FTZ R239, R239, R234 ;  /* 0x000000eaefef7221 */ /* 0x000fe20000010000 */
[----:B------:R-:W-:-:S04]  /*48a80*/  MOV R234, 0xffffffff ;  /* 0xffffffff00ea7802 */ /* 0x000fc80000000f00 */
[----:B------:R-:W-:-:S07]  /*48a90*/  MOV R241, R239 ;  /* 0x000000ef00f17202 */ /* 0x000fce0000000f00 */
[----:B------:R-:W-:Y:S05]  /*48aa0*/  WARPSYNC.COLLECTIVE R234, `(.L_x_43788) ;  /* 0x00000000ea087348 */ /* 0x000fea0003c00000 */
[----:B------:R0:W1:Y:S02]  /*48ab0*/  SHFL.BFLY P1, R234, R241, R238, R235 ;  /* 0x0c0000eef1ea7389 */ /* 0x00006400000200eb */
[----:B01----:R-:W-:Y:S05]  /*48ac0*/  ENDCOLLECTIVE ;  /* 0x000000000000791b */ /* 0x003fea0003800000 */
.L_x_43788:
[----:B------:R-:W-:Y:S05]  /*48ad0*/  BRA `(.L_x_43789) ;  /* 0xffffffd400387947 */ /* 0x000fea000383ffff */
.L_x_43790:
        /* <DEDUP_REMOVED lines=10> */
.L_x_88495:


//--------------------- .text._ZN10layer_norm13ln_fwd_kernelINS_13Kernel_traitsIf6__halfS2_S2_fjLj2560ELj1ELj4ELj1ELj16ENS_18Kernel_traits_baseILj2560EfS2_S2_S2_fjLj128EEEEELb0ELb0ELb0ELb0EEEvNS_9FwdParamsE --------------------------
	.section	.text._ZN10layer_norm13ln_fwd_kernelINS_13Kernel_traitsIf6__halfS2_S2_fjLj2560ELj1ELj4ELj1ELj16ENS_18Kernel_traits_baseILj2560EfS2_S2_S2_fjLj128EEEEELb0ELb0ELb0ELb0EEEvNS_9FwdParamsE,"ax",@progbits
	.align	128
        .global         _ZN10layer_norm13ln_fwd_kernelINS_13Kernel_traitsIf6__halfS2_S2_fjLj2560ELj1ELj4ELj1ELj16ENS_18Kernel_traits_baseILj2560EfS2_S2_S2_fjLj128EEEEELb0ELb0ELb0ELb0EEEvNS_9FwdParamsE
        .type           _ZN10layer_norm13ln_fwd_kernelINS_13Kernel_traitsIf6__halfS2_S2_fjLj2560ELj1ELj4ELj1ELj16ENS_18Kernel_traits_baseILj2560EfS2_S2_S2_fjLj128EEEEELb0ELb0ELb0ELb0EEEvNS_9FwdParamsE,@function
        .size           _ZN10layer_norm13ln_fwd_kernelINS_13Kernel_traitsIf6__halfS2_S2_fjLj2560ELj1ELj4ELj1ELj16ENS_18Kernel_traits_baseILj2560EfS2_S2_S2_fjLj128EEEEELb0ELb0ELb0ELb0EEEvNS_9FwdParamsE,(.L_x_88496 - _ZN10layer_norm13ln_fwd_kernelINS_13Kernel_traitsIf6__halfS2_S2_fjLj2560ELj1ELj4ELj1ELj16ENS_18Kernel_traits_baseILj2560EfS2_S2_S2_fjLj128EEEEELb0ELb0ELb0ELb0EEEvNS_9FwdParamsE)
        .other          _ZN10layer_norm13ln_fwd_kernelINS_13Kernel_traitsIf6__halfS2_S2_fjLj2560ELj1ELj4ELj1ELj16ENS_18Kernel_traits_baseILj2560EfS2_S2_S2_fjLj128EEEEELb0ELb0ELb0ELb0EEEvNS_9FwdParamsE,@"STO_CUDA_ENTRY STV_DEFAULT"
_ZN10layer_norm13ln_fwd_kernelINS_13Kernel_traitsIf6__halfS2_S2_fjLj2560ELj1ELj4ELj1ELj16ENS_18Kernel_traits_baseILj2560EfS2_S2_S2_fjLj128EEEEELb0ELb0ELb0ELb0EEEvNS_9FwdParamsE:
.text._ZN10layer_norm13ln_fwd_kernelINS_13Kernel_traitsIf6__halfS2_S2_fjLj2560ELj1ELj4ELj1ELj16ENS_18Kernel_traits_baseILj2560EfS2_S2_S2_fjLj128EEEEELb0ELb0ELb0ELb0EEEvNS_9FwdParamsE:
        /* <DEDUP_REMOVED lines=128> */
.L_x_43792:
        /* <DEDUP_REMOVED lines=111> */
.L_x_43793:
[----:B------:R-:W-:Y:S05]  /*0ef0*/  BSYNC.RECONVERGENT B0 ;  /* 0x0000000000007941 */ /* 0x000fea0003800200 */
.L_x_43791:
        /* <DEDUP_REMOVED lines=10> */
.L_x_43865:
        /* <DEDUP_REMOVED lines=16> */
[----:B------:R-:W-:Y:S01]  /*10a0*/  MOV R146, R6 ;  /* 0x0000000600927202 */ /* 0x000fe20000000f00 */
[----:B--2---:R-:W-:Y:S01]  /*10b0*/  @P5 HADD2.F32 R145, -RZ, R104.H0_H0 ;  /* 0x20000068ff915230 */ /* 0x004fe20000004100 */
[----:B------:R-:W-:Y:S09]  /*10c0*/  @!P4 BRA `(.L_x_43795) ;  /* 0x000000040048c947 */ /* 0x000ff20003800000 */
        /* <DEDUP_REMOVED lines=9> */
[--C-:B-----5:R-:W-:Y:S02]  /*1160*/  HADD2.F32 R50, -RZ, R104.reuse.H0_H0 ;  /* 0x20000068ff327230 */ /* 0x120fe40000004100 */
[----:B------:R-:W-:Y:S02]  /*1170*/  HADD2.F32 R104, -RZ, R104.H1_H1 ;  /* 0x30000068ff687230 */ /* 0x000fe40000004100 */
[--C-:B0-----:R-:W-:Y:S02]  /*1180*/  HADD2.F32 R24, -RZ, R105.reuse.H1_H1 ;  /* 0x30000069ff187230 */ /* 0x101fe40000004100 */
[----:B------:R-:W-:Y:S02]  /*1190*/  HADD2.F32 R25, -RZ, R105.H0_H0 ;  /* 0x20000069ff197230 */ /* 0x000fe40000004100 */
[----:B--2---:R-:W-:Y:S02]  /*11a0*/  HADD2.F32 R5, -RZ, R52.H0_H0 ;  /* 0x20000034ff057230 */ /* 0x004fe40000004100 */
[----:B------:R-:W-:-:S02]  /*11b0*/  HADD2.F32 R49, -RZ, R53.H0_H0 ;  /* 0x20000035ff317230 */ /* 0x000fc40000004100 */
[----:B------:R-:W-:Y:S02]  /*11c0*/  HADD2.F32 R105, -RZ, R55.H0_H0 ;  /* 0x20000037ff697230 */ /* 0x000fe40000004100 */
[-C--:B------:R-:W-:Y:S01]  /*11d0*/  FFMA.FTZ R5, R50, R145.reuse, R5 ;  /* 0x0000009132057223 */ /* 0x080fe20000010005 */
[----:B------:R-:W-:Y:S02]  /*11e0*/  HADD2.F32 R50, -RZ, R53.H1_H1 ;  /* 0x30000035ff327230 */ /* 0x000fe40000004100 */
[-C--:B------:R-:W-:Y:S01]  /*11f0*/  FFMA.FTZ R25, R25, R145.reuse, R49 ;  /* 0x0000009119197223 */ /* 0x080fe20000010031 */
[----:B------:R-:W-:Y:S02]  /*1200*/  HADD2.F32 R53, -RZ, R54.H0_H0 ;  /* 0x20000036ff357230 */ /* 0x000fe40000004100 */
[--C-:B------:R-:W-:Y:S02]  /*1210*/  HADD2.F32 R49, -RZ, R106.reuse.H1_H1 ;  /* 0x3000006aff317230 */ /* 0x100fe40000004100 */
[----:B------:R-:W-:Y:S01]  /*1220*/  FFMA.FTZ R24, R24, R145, R50 ;  /* 0x0000009118187223 */ /* 0x000fe20000010032 */
[----:B------:R-:W-:-:S02]  /*1230*/  HADD2.F32 R50, -RZ, R106.H0_H0 ;  /* 0x2000006aff327230 */ /* 0x000fc40000004100 */
[----:B------:R-:W-:Y:S02]  /*1240*/  HADD2.F32 R54, -RZ, R54.H1_H1 ;  /* 0x30000036ff367230 */ /* 0x000fe40000004100 */
        /* <DEDUP_REMOVED lines=8> */
[----:B------:R-:W-:Y:S02]  /*12d0*/  F2FP.F16.F32.PACK_AB R54, R49, R50 ;  /* 0x000000323136723e */ /* 0x000fe400000000ff */
[----:B------:R-:W-:Y:S02]  /*12e0*/  FFMA.FTZ R134, R104, R145, R53 ;  /* 0x0000009168867223 */ /* 0x000fe40000010035 */
[----:B------:R-:W-:Y:S02]  /*12f0*/  F2FP.F16.F32.PACK_AB R55, R132, R133 ;  /* 0x000000858437723e */ /* 0x000fe400000000ff */
[----:B------:R-:W-:Y:S02]  /*1300*/  F2FP.F16.F32.PACK_AB R53, R24, R25 ;  /* 0x000000191835723e */ /* 0x000fe400000000ff */
[----:B------:R-:W-:Y:S01]  /*1310*/  F2FP.F16.F32.PACK_AB R52, R134, R5 ;  /* 0x000000058634723e */ /* 0x000fe200000000ff */
[----:B------:R-:W-:Y:S06]  /*1320*/  BRA `(.L_x_43797) ;  /* 0x0000000000a07947 */ /* 0x000fec0003800000 */
.L_x_43796:
[----:B------:R-:W-:-:S04]  /*1330*/  ISETP.NE.U32.AND P5, PT, R116, RZ, PT ;  /* 0x000000ff7400720c */ /* 0x000fc80003fa5070 */
[----:B------:R-:W-:-:S13]  /*1340*/  ISETP.NE.AND.EX P5, PT, R117, RZ, PT, P5 ;  /* 0x000000ff7500720c */ /* 0x000fda0003fa5350 */
[----:B------:R-:W-:Y:S05]  /*1350*/  @!P5 BRA `(.L_x_43798) ;  /* 0x000000000054d947 */ /* 0x000fea0003800000 */
[--C-:B-----5:R-:W-:Y:S02]  /*1360*/  HADD2.F32 R5, -RZ, R104.reuse.H0_H0 ;  /* 0x20000068ff057230 */ /* 0x120fe40000004100 */
[----:B------:R-:W-:Y:S02]  /*1370*/  HADD2.F32 R52, -RZ, R104.H1_H1 ;  /* 0x30000068ff347230 */ /* 0x000fe40000004100 */
        /* <DEDUP_REMOVED lines=8> */
[--C-:B------:R-:W-:Y:S02]  /*1400*/  HADD2.F32 R53, -RZ, R107.reuse.H0_H0 ;  /* 0x2000006bff357230 */ /* 0x100fe40000004100 */
[-C--:B------:R-:W-:Y:S01]  /*1410*/  FMUL.FTZ R50, R50, R145.reuse ;  /* 0x0000009132327220 */ /* 0x080fe20000410000 */
[----:B------:R-:W-:Y:S02]  /*1420*/  HADD2.F32 R54, -RZ, R107.H1_H1 ;  /* 0x3000006bff367230 */ /* 0x000fe40000004100 */
[----:B------:R-:W-:Y:S01]  /*1430*/  FMUL.FTZ R49, R49, R145 ;  /* 0x0000009131317220 */ /* 0x000fe20000410000 */
[----:B------:R-:W-:Y:S01]  /*1440*/  F2FP.F16.F32.PACK_AB R52, R134, R5 ;  /* 0x000000058634723e */ /* 0x000fe200000000ff */
[----:B------:R-:W-:Y:S01]  /*1450*/  FMUL.FTZ R133, R53, R145 ;  /* 0x0000009135857220 */ /* 0x000fe20000410000 */
[----:B------:R-:W-:Y:S01]  /*1460*/  F2FP.F16.F32.PACK_AB R53, R24, R25 ;  /* 0x000000191835723e */ /* 0x000fe200000000ff */
[----:B------:R-:W-:Y:S01]  /*1470*/  FMUL.FTZ R132, R54, R145 ;  /* 0x0000009136847220 */ /* 0x000fe20000410000 */
[----:B------:R-:W-:-:S04]  /*1480*/  F2FP.F16.F32.PACK_AB R54, R49, R50 ;  /* 0x000000323136723e */ /* 0x000fc800000000ff */
[----:B------:R-:W-:Y:S01]  /*1490*/  F2FP.F16.F32.PACK_AB R55, R132, R133 ;  /* 0x000000858437723e */ /* 0x000fe200000000ff */
[----:B------:R-:W-:Y:S06]  /*14a0*/  BRA `(.L_x_43797) ;  /* 0x0000000000407947 */ /* 0x000fec0003800000 */
.L_x_43798:
[--C-:B-----5:R-:W-:Y:S02]  /*14b0*/  HADD2.F32 R25, -RZ, R105.reuse.H0_H0 ;  /* 0x20000069ff197230 */ /* 0x120fe40000004100 */
[----:B------:R-:W-:Y:S02]  /*14c0*/  HADD2.F32 R24, -RZ, R105.H1_H1 ;  /* 0x30000069ff187230 */ /* 0x000fe40000004100 */
[--C-:B------:R-:W-:Y:S02]  /*14d0*/  HADD2.F32 R5, -RZ, R104.reuse.H0_H0 ;  /* 0x20000068ff057230 */ /* 0x100fe40000004100 */
[-C--:B------:R-:W-:Y:S01]  /*14e0*/  FMUL.FTZ R25, R25, R145.reuse ;  /* 0x0000009119197220 */ /* 0x080fe20000410000 */
[----:B------:R-:W-:Y:S02]  /*14f0*/  HADD2.F32 R105, -RZ, R107.H0_H0 ;  /* 0x2000006bff697230 */ /* 0x000fe40000004100 */
        /* <DEDUP_REMOVED lines=11> */
.L_x_43797:
[----:B------:R-:W0:Y:S01]  /*15b0*/  @P0 LDC.64 R104, c[0x0][0x3a8] ;  /* 0x0000ea00ff680b82 */ /* 0x000e220000000a00 */
[C---:B------:R-:W-:Y:S01]  /*15c0*/  IADD3 R146, PT, PT, R6.reuse, 0x20, RZ ;  /* 0x0000002006927810 */ /* 0x040fe20007ffe0ff */
[----:B0-----:R-:W-:-:S05]  /*15d0*/  @P0 IMAD.WIDE.U32 R104, R6, 0x10, R104 ;  /* 0x0000001006680825 */ /* 0x001fca00078e0068 */
[----:B------:R0:W-:Y:S02]  /*15e0*/  @P0 STG.E.128 desc[UR6][R104.64], R52 ;  /* 0x0000003468000986 */ /* 0x0001e4000c101d06 */
.L_x_43795:
[----:B-1-3--:R-:W-:Y:S05]  /*15f0*/  BSYNC.RECONVERGENT B0 ;  /* 0x0000000000007941 */ /* 0x00afea0003800200 */
.L_x_43794:
        /* <DEDUP_REMOVED lines=16> */
[----:B0-----:R-:W-:Y:S02]  /*1700*/  HADD2.F32 R23, -RZ, R105.H0_H0 ;  /* 0x20000069ff177230 */ /* 0x001fe40000004100 */
[----:B--2---:R-:W-:Y:S02]  /*1710*/  HADD2.F32 R22, -RZ, R52.H0_H0 ;  /* 0x20000034ff167230 */ /* 0x004fe40000004100 */
[--C-:B------:R-:W-:Y:S02]  /*1720*/  HADD2.F32 R47, -RZ, R53.reuse.H0_H0 ;  /* 0x20000035ff2f7230 */ /* 0x100fe40000004100 */
[----:B------:R-:W-:-:S02]  /*1730*/  HADD2.F32 R48, -RZ, R53.H1_H1 ;  /* 0x30000035ff307230 */ /* 0x000fc40000004100 */
[-C--:B------:R-:W-:Y:S01]  /*1740*/  FFMA.FTZ R4, R4, R145.reuse, R22 ;  /* 0x0000009104047223 */ /* 0x080fe20000010016 */
[----:B------:R-:W-:Y:S02]  /*1750*/  HADD2.F32 R22, -RZ, R105.H1_H1 ;  /* 0x30000069ff167230 */ /* 0x000fe40000004100 */
[-C--:B------:R-:W-:Y:S01]  /*1760*/  FFMA.FTZ R23, R23, R145.reuse, R47 ;  /* 0x0000009117177223 */ /* 0x080fe2000001002f */
[--C-:B------:R-:W-:Y:S02]  /*1770*/  HADD2.F32 R47, -RZ, R106.reuse.H0_H0 ;  /* 0x2000006aff2f7230 */ /* 0x100fe40000004100 */
[----:B------:R-:W-:Y:S02]  /*1780*/  HADD2.F32 R53, -RZ, R106.H1_H1 ;  /* 0x3000006aff357230 */ /* 0x000fe40000004100 */
[----:B------:R-:W-:Y:S01]  /*1790*/  FFMA.FTZ R22, R22, R145, R48 ;  /* 0x0000009116167223 */ /* 0x000fe20000010030 */
[--C-:B------:R-:W-:Y:S02]  /*17a0*/  HADD2.F32 R48, -RZ, R54.reuse.H0_H0 ;  /* 0x20000036ff307230 */ /* 0x100fe40000004100 */
[----:B------:R-:W-:-:S02]  /*17b0*/  HADD2.F32 R54, -RZ, R54.H1_H1 ;  /* 0x30000036ff367230 */ /* 0x000fc40000004100 */
[--C-:B------:R-:W-:Y:S02]  /*17c0*/  HADD2.F32 R105, -RZ, R55.reuse.H0_H0 ;  /* 0x20000037ff697230 */ /* 0x100fe40000004100 */
[-C--:B------:R-:W-:Y:S01]  /*17d0*/  FFMA.FTZ R48, R47, R145.reuse, R48 ;  /* 0x000000912f307223 */ /* 0x080fe20000010030 */
[----:B------:R-:W-:Y:S02]  /*17e0*/  HADD2.F32 R55, -RZ, R55.H1_H1 ;  /* 0x30000037ff377230 */ /* 0x000fe40000004100 */
[----:B------:R-:W-:Y:S01]  /*17f0*/  FFMA.FTZ R47, R53, R145, R54 ;  /* 0x00000091352f7223 */ /* 0x000fe20000010036 */
[--C-:B------:R-:W-:Y:S02]  /*1800*/  HADD2.F32 R53, -RZ, R107.reuse.H0_H0 ;  /* 0x2000006bff357230 */ /* 0x100fe40000004100 */
[----:B------:R-:W-:Y:S02]  /*1810*/  HADD2.F32 R54, -RZ, R107.H1_H1 ;  /* 0x3000006bff367230 */ /* 0x000fe40000004100 */
[----:B------:R-:W-:-:S02]  /*1820*/  HADD2.F32 R135, -RZ, R52.H1_H1 ;  /* 0x30000034ff877230 */ /* 0x000fc40000004100 */
[----:B------:R-:W-:Y:S01]  /*1830*/  FFMA.FTZ R131, R53, R145, R105 ;  /* 0x0000009135837223 */ /* 0x000fe20000010069 */
[----:B------:R-:W-:Y:S01]  /*1840*/  F2FP.F16.F32.PACK_AB R53, R22, R23 ;  /* 0x000000171635723e */ /* 0x000fe200000000ff */
[-C--:B------:R-:W-:Y:S01]  /*1850*/  FFMA.FTZ R130, R54, R145.reuse, R55 ;  /* 0x0000009136827223 */ /* 0x080fe20000010037 */
[----:B------:R-:W-:Y:S01]  /*1860*/  F2FP.F16.F32.PACK_AB R54, R47, R48 ;  /* 0x000000302f36723e */ /* 0x000fe200000000ff */
[----:B------:R-:W-:-:S03]  /*1870*/  FFMA.FTZ R135, R104, R145, R135 ;  /* 0x0000009168877223 */ /* 0x000fc60000010087 */
[----:B------:R-:W-:Y:S02]  /*1880*/  F2FP.F16.F32.PACK_AB R55, R130, R131 ;  /* 0x000000838237723e */ /* 0x000fe400000000ff */
[----:B------:R-:W-:Y:S01]  /*1890*/  F2FP.F16.F32.PACK_AB R52, R135, R4 ;  /* 0x000000048734723e */ /* 0x000fe200000000ff */
[----:B------:R-:W-:Y:S06]  /*18a0*/  BRA `(.L_x_43802) ;  /* 0x0000000000a07947 */ /* 0x000fec0003800000 */
.L_x_43801:
[----:B------:R-:W-:-:S04]  /*18b0*/  ISETP.NE.U32.AND P1, PT, R116, RZ, PT ;  /* 0x000000ff7400720c */ /* 0x000fc80003f25070 */
[----:B------:R-:W-:-:S13]  /*18c0*/  ISETP.NE.AND.EX P1, PT, R117, RZ, PT, P1 ;  /* 0x000000ff7500720c */ /* 0x000fda0003f25310 */
[----:B------:R-:W-:Y:S05]  /*18d0*/  @P1 BRA `(.L_x_43803) ;  /* 0x0000000000441947 */ /* 0x000fea0003800000 */
        /* <DEDUP_REMOVED lines=17> */
.L_x_43803:
        /* <DEDUP_REMOVED lines=13> */
[-C--:B------:R-:W-:Y:S01]  /*1ac0*/  FMUL.FTZ R47, R47, R145.reuse ;  /* 0x000000912f2f7220 */ /* 0x080fe20000410000 */
[----:B------:R-:W-:Y:S01]  /*1ad0*/  F2FP.F16.F32.PACK_AB R52, R135, R4 ;  /* 0x000000048734723e */ /* 0x000fe200000000ff */
[----:B------:R-:W-:Y:S01]  /*1ae0*/  FMUL.FTZ R131, R53, R145 ;  /* 0x0000009135837220 */ /* 0x000fe20000410000 */
[----:B------:R-:W-:Y:S01]  /*1af0*/  F2FP.F16.F32.PACK_AB R53, R22, R23 ;  /* 0x000000171635723e */ /* 0x000fe200000000ff */
[----:B------:R-:W-:Y:S01]  /*1b00*/  FMUL.FTZ R130, R54, R145 ;  /* 0x0000009136827220 */ /* 0x000fe20000410000 */
[----:B------:R-:W-:-:S04]  /*1b10*/  F2FP.F16.F32.PACK_AB R54, R47, R48 ;  /* 0x000000302f36723e */ /* 0x000fc800000000ff */
[----:B------:R-:W-:-:S07]  /*1b20*/  F2FP.F16.F32.PACK_AB R55, R130, R131 ;  /* 0x000000838237723e */ /* 0x000fce00000000ff */
.L_x_43802:
[----:B------:R-:W0:Y:S02]  /*1b30*/  @P0 LDC.64 R104, c[0x0][0x3a8] ;  /* 0x0000ea00ff680b82 */ /* 0x000e240000000a00 */
[C---:B0-----:R-:W-:Y:S01]  /*1b40*/  @P0 IMAD.WIDE.U32 R104, R146.reuse, 0x10, R104 ;  /* 0x0000001092680825 */ /* 0x041fe200078e0068 */
[----:B------:R-:W-:-:S04]  /*1b50*/  IADD3 R146, PT, PT, R146, 0x20, RZ ;  /* 0x0000002092927810 */ /* 0x000fc80007ffe0ff */
[----:B------:R1:W-:Y:S03]  /*1b60*/  @P0 STG.E.128 desc[UR6][R104.64], R52 ;  /* 0x0000003468000986 */ /* 0x0003e6000c101d06 */
.L_x_43800:
[----:B------:R-:W-:Y:S05]  /*1b70*/  BSYNC.RECONVERGENT B0 ;  /* 0x0000000000007941 */ /* 0x000fea0003800200 */
.L_x_43799:
        /* <DEDUP_REMOVED lines=18> */
[--C-:B------:R-:W-:Y:S02]  /*1ca0*/  HADD2.F32 R46, -RZ, R53.reuse.H1_H1 ;  /* 0x30000035ff2e7230 */ /* 0x100fe40000004100 */
[----:B------:R-:W-:-:S02]  /*1cb0*/  HADD2.F32 R45, -RZ, R53.H0_H0 ;  /* 0x20000035ff2d7230 */ /* 0x000fc40000004100 */
[-C--:B------:R-:W-:Y:S01]  /*1cc0*/  FFMA.FTZ R2, R2, R145.reuse, R20 ;  /* 0x0000009102027223 */ /* 0x080fe20000010014 */
[----:B------:R-:W-:Y:S02]  /*1cd0*/  HADD2.F32 R20, -RZ, R105.H1_H1 ;  /* 0x30000069ff147230 */ /* 0x000fe40000004100 */
[----:B------:R-:W-:Y:S02]  /*1ce0*/  HADD2.F32 R53, -RZ, R54.H0_H0 ;  /* 0x20000036ff357230 */ /* 0x000fe40000004100 */
[-C--:B------:R-:W-:Y:S01]  /*1cf0*/  FFMA.FTZ R21, R21, R145.reuse, R45 ;  /* 0x0000009115157223 */ /* 0x080fe2000001002d */
[--C-:B------:R-:W-:Y:S02]  /*1d00*/  HADD2.F32 R45, -RZ, R106.reuse.H1_H1 ;  /* 0x3000006aff2d7230 */ /* 0x100fe40000004100 */
[----:B------:R-:W-:Y:S01]  /*1d10*/  FFMA.FTZ R20, R20, R145, R46 ;  /* 0x0000009114147223 */ /* 0x000fe2000001002e */
[----:B------:R-:W-:Y:S02]  /*1d20*/  HADD2.F32 R46, -RZ, R106.H0_H0 ;  /* 0x2000006aff2e7230 */ /* 0x000fe40000004100 */
[----:B------:R-:W-:-:S02]  /*1d30*/  HADD2.F32 R54, -RZ, R54.H1_H1 ;  /* 0x30000036ff367230 */ /* 0x000fc40000004100 */
[----:B------:R-:W-:Y:S02]  /*1d40*/  HADD2.F32 R105, -RZ, R55.H0_H0 ;  /* 0x20000037ff697230 */ /* 0x000fe40000004100 */
[-C--:B------:R-:W-:Y:S01]  /*1d50*/  FFMA.FTZ R46, R46, R145.reuse, R53 ;  /* 0x000000912e2e7223 */ /* 0x080fe20000010035 */
[--C-:B------:R-:W-:Y:S02]  /*1d60*/  HADD2.F32 R53, -RZ, R107.reuse.H0_H0 ;  /* 0x2000006bff357230 */ /* 0x100fe40000004100 */
[-C--:B------:R-:W-:Y:S01]  /*1d70*/  FFMA.FTZ R45, R45, R145.reuse, R54 ;  /* 0x000000912d2d7223 */ /* 0x080fe20000010036 */
[----:B------:R-:W-:Y:S02]  /*1d80*/  HADD2.F32 R54, -RZ, R107.H1_H1 ;  /* 0x3000006bff367230 */ /* 0x000fe40000004100 */
[----:B------:R-:W-:Y:S02]  /*1d90*/  HADD2.F32 R55, -RZ, R55.H1_H1 ;  /* 0x30000037ff377230 */ /* 0x000fe40000004100 */
[----:B------:R-:W-:Y:S01]  /*1da0*/  FFMA.FTZ R129, R53, R145, R105 ;  /* 0x0000009135817223 */ /* 0x000fe20000010069 */
[----:B------:R-:W-:-:S02]  /*1db0*/  HADD2.F32 R53, -RZ, R52.H1_H1 ;  /* 0x30000034ff357230 */ /* 0x000fc40000004100 */
[-C--:B------:R-:W-:Y:S01]  /*1dc0*/  FFMA.FTZ R128, R54, R145.reuse, R55 ;  /* 0x0000009136807223 */ /* 0x080fe20000010037 */
[----:B------:R-:W-:Y:S02]  /*1dd0*/  F2FP.F16.F32.PACK_AB R54, R45, R46 ;  /* 0x0000002e2d36723e */ /* 0x000fe400000000ff */
[----:B------:R-:W-:Y:S01]  /*1de0*/  FFMA.FTZ R136, R104, R145, R53 ;  /* 0x0000009168887223 */ /* 0x000fe20000010035 */
[----:B------:R-:W-:Y:S02]  /*1df0*/  F2FP.F16.F32.PACK_AB R53, R20, R21 ;  /* 0x000000151435723e */ /* 0x000fe400000000ff */
[----:B------:R-:W-:Y:S02]  /*1e00*/  F2FP.F16.F32.PACK_AB R55, R128, R129 ;  /* 0x000000818037723e */ /* 0x000fe400000000ff */
[----:B------:R-:W-:Y:S01]  /*1e10*/  F2FP.F16.F32.PACK_AB R52, R136, R2 ;  /* 0x000000028834723e */ /* 0x000fe200000000ff */
[----:B------:R-:W-:Y:S06]  /*1e20*/  BRA `(.L_x_43807) ;  /* 0x0000000000a07947 */ /* 0x000fec0003800000 */
.L_x_43806:
[----:B------:R-:W-:-:S04]  /*1e30*/  ISETP.NE.U32.AND P1, PT, R116, RZ, PT ;  /* 0x000000ff7400720c */ /* 0x000fc80003f25070 */
[----:B------:R-:W-:-:S13]  /*1e40*/  ISETP.NE.AND.EX P1, PT, R117, RZ, PT, P1 ;  /* 0x000000ff7500720c */ /* 0x000fda0003f25310 */
[----:B------:R-:W-:Y:S05]  /*1e50*/  @P1 BRA `(.L_x_43808) ;  /* 0x0000000000441947 */ /* 0x000fea0003800000 */
        /* <DEDUP_REMOVED lines=17> */
.L_x_43808:
        /* <DEDUP_REMOVED lines=20> */
.L_x_43807:
[----:B------:R-:W0:Y:S02]  /*20b0*/  @P0 LDC.64 R104, c[0x0][0x3a8] ;  /* 0x0000ea00ff680b82 */ /* 0x000e240000000a00 */
[C---:B0-----:R-:W-:Y:S01]  /*20c0*/  @P0 IMAD.WIDE.U32 R104, R146.reuse, 0x10, R104 ;  /* 0x0000001092680825 */ /* 0x041fe200078e0068 */
[----:B------:R-:W-:-:S04]  /*20d0*/  IADD3 R146, PT, PT, R146, 0x20, RZ ;  /* 0x0000002092927810 */ /* 0x000fc80007ffe0ff */
[----:B------:R2:W-:Y:S03]  /*20e0*/  @P0 STG.E.128 desc[UR6][R104.64], R52 ;  /* 0x0000003468000986 */ /* 0x0005e6000c101d06 */
.L_x_43805:
[----:B------:R-:W-:Y:S05]  /*20f0*/  BSYNC.RECONVERGENT B0 ;  /* 0x0000000000007941 */ /* 0x000fea0003800200 */
.L_x_43804:
        /* <DEDUP_REMOVED lines=43> */
.L_x_43811:
        /* <DEDUP_REMOVED lines=20> */
.L_x_43813:
        /* <DEDUP_REMOVED lines=20> */
.L_x_43812:
[----:B------:R-:W0:Y:S02]  /*2630*/  @P0 LDC.64 R104, c[0x0][0x3a8] ;  /* 0x0000ea00ff680b82 */ /* 0x000e240000000a00 */
[C---:B0-----:R-:W-:Y:S01]  /*2640*/  @P0 IMAD.WIDE.U32 R104, R146.reuse, 0x10, R104 ;  /* 0x0000001092680825 */ /* 0x041fe200078e0068 */
[----:B------:R-:W-:-:S04]  /*2650*/  IADD3 R146, PT, PT, R146, 0x20, RZ ;  /* 0x0000002092927810 */ /* 0x000fc80007ffe0ff */
[----:B------:R3:W-:Y:S03]  /*2660*/  @P0 STG.E.128 desc[UR6][R104.64], R52 ;  /* 0x0000003468000986 */ /* 0x0007e6000c101d06 */
.L_x_43810:
[----:B------:R-:W-:Y:S05]  /*2670*/  BSYNC.RECONVERGENT B0 ;  /* 0x0000000000007941 */ /* 0x000fea0003800200 */
.L_x_43809:
        /* <DEDUP_REMOVED lines=43> */
.L_x_43816:
        /* <DEDUP_REMOVED lines=20> */
.L_x_43818:
        /* <DEDUP_REMOVED lines=19> */
[----:B------:R-:W-:-:S07]  /*2ba0*/  F2FP.F16.F32.PACK_AB R55, R124, R125 ;  /* 0x0000007d7c37723e */ /* 0x000fce00000000ff */
.L_x_43817:
[----:B------:R-:W0:Y:S02]  /*2bb0*/  @P0 LDC.64 R104, c[0x0][0x3a8] ;  /* 0x0000ea00ff680b82 */ /* 0x000e240000000a00 */
[C---:B0-----:R-:W-:Y:S01]  /*2bc0*/  @P0 IMAD.WIDE.U32 R104, R146.reuse, 0x10, R104 ;  /* 0x0000001092680825 */ /* 0x041fe200078e0068 */
[----:B------:R-:W-:-:S04]  /*2bd0*/  IADD3 R146, PT, PT, R146, 0x20, RZ ;  /* 0x0000002092927810 */ /* 0x000fc80007ffe0ff */
[----:B------:R4:W-:Y:S03]  /*2be0*/  @P0 STG.E.128 desc[UR6][R104.64], R52 ;  /* 0x0000003468000986 */ /* 0x0009e6000c101d06 */
.L_x_43815:
[----:B------:R-:W-:Y:S05]  /*2bf0*/  BSYNC.RECONVERGENT B0 ;  /* 0x0000000000007941 */ /* 0x000fea0003800200 */
.L_x_43814:
        /* <DEDUP_REMOVED lines=43> */
.L_x_43821:
        /* <DEDUP_REMOVED lines=20> */
.L_x_43823:
        /* <DEDUP_REMOVED lines=20> */
.L_x_43822:
[----:B------:R-:W0:Y:S02]  /*3130*/  @P0 LDC.64 R104, c[0x0][0x3a8] ;  /* 0x0000ea00ff680b82 */ /* 0x000e240000000a00 */
[C---:B0-----:R-:W-:Y:S01]  /*3140*/  @P0 IMAD.WIDE.U32 R104, R146.reuse, 0x10, R104 ;  /* 0x0000001092680825 */ /* 0x041fe200078e0068 */
[----:B------:R-:W-:-:S04]  /*3150*/  IADD3 R146, PT, PT, R146, 0x20, RZ ;  /* 0x0000002092927810 */ /* 0x000fc80007ffe0ff */
[----:B------:R0:W-:Y:S03]  /*3160*/  @P0 STG.E.128 desc[UR6][R104.64], R52 ;  /* 0x0000003468000986 */ /* 0x0001e6000c101d06 */
.L_x_43820:
[----:B------:R-:W-:Y:S05]  /*3170*/  BSYNC.RECONVERGENT B0 ;  /* 0x0000000000007941 */ /* 0x000fea0003800200 */
.L_x_43819:
        /* <DEDUP_REMOVED lines=16> */
[----:B0-----:R-:W-:Y:S02]  /*3280*/  HADD2.F32 R27, -RZ, R105.H1_H1 ;  /* 0x30000069ff1b7230 */ /* 0x001fe40000004100 */
[----:B--2---:R-:W-:Y:S02]  /*3290*/  HADD2.F32 R26, -RZ, R52.H0_H0 ;  /* 0x20000034ff1a7230 */ /* 0x004fe40000004100 */
[--C-:B------:R-:W-:Y:S02]  /*32a0*/  HADD2.F32 R38, -RZ, R53.reuse.H1_H1 ;  /* 0x30000035ff267230 */ /* 0x100fe40000004100 */
[----:B------:R-:W-:-:S02]  /*32b0*/  HADD2.F32 R37, -RZ, R53.H0_H0 ;  /* 0x20000035ff257230 */ /* 0x000fc40000004100 */
[-C--:B------:R-:W-:Y:S01]  /*32c0*/  FFMA.FTZ R11, R11, R145.reuse, R26 ;  /* 0x000000910b0b7223 */ /* 0x080fe2000001001a */
[----:B------:R-:W-:Y:S02]  /*32d0*/  HADD2.F32 R26, -RZ, R105.H0_H0 ;  /* 0x20000069ff1a7230 */ /* 0x000fe40000004100 */
[-C--:B------:R-:W-:Y:S01]  /*32e0*/  FFMA.FTZ R27, R27, R145.reuse, R38 ;  /* 0x000000911b1b7223 */ /* 0x080fe20000010026 */
[----:B------:R-:W-:Y:S02]  /*32f0*/  HADD2.F32 R38, -RZ, R106.H0_H0 ;  /* 0x2000006aff267230 */ /* 0x000fe40000004100 */
[----:B------:R-:W-:Y:S02]  /*3300*/  HADD2.F32 R53, -RZ, R54.H0_H0 ;  /* 0x20000036ff357230 */ /* 0x000fe40000004100 */
[----:B------:R-:W-:Y:S01]  /*3310*/  FFMA.FTZ R26, R26, R145, R37 ;  /* 0x000000911a1a7223 */ /* 0x000fe20000010025 */
[----:B------:R-:W-:Y:S02]  /*3320*/  HADD2.F32 R37, -RZ, R106.H1_H1 ;  /* 0x3000006aff257230 */ /* 0x000fe40000004100 */
[----:B------:R-:W-:-:S02]  /*3330*/  HADD2.F32 R54, -RZ, R54.H1_H1 ;  /* 0x30000036ff367230 */ /* 0x000fc40000004100 */
[-C--:B------:R-:W-:Y:S01]  /*3340*/  FFMA.FTZ R38, R38, R145.reuse, R53 ;  /* 0x0000009126267223 */ /* 0x080fe20000010035 */
[----:B------:R-:W-:Y:S02]  /*3350*/  HADD2.F32 R53, -RZ, R107.H0_H0 ;  /* 0x2000006bff357230 */ /* 0x000fe40000004100 */
[----:B------:R-:W-:Y:S02]  /*3360*/  HADD2.F32 R105, -RZ, R55.H0_H0 ;  /* 0x20000037ff697230 */ /* 0x000fe40000004100 */
        /* <DEDUP_REMOVED lines=12> */
.L_x_43826:
        /* <DEDUP_REMOVED lines=20> */
.L_x_43828:
        /* <DEDUP_REMOVED lines=15> */
[-C--:B------:R-:W-:Y:S01]  /*3660*/  FMUL.FTZ R121, R53, R145.reuse ;  /* 0x0000009135797220 */ /* 0x080fe20000410000 */
[----:B------:R-:W-:Y:S01]  /*3670*/  F2FP.F16.F32.PACK_AB R53, R27, R26 ;  /* 0x0000001a1b35723e */ /* 0x000fe200000000ff */
[----:B------:R-:W-:Y:S01]  /*3680*/  FMUL.FTZ R120, R54, R145 ;  /* 0x0000009136787220 */ /* 0x000fe20000410000 */
[----:B------:R-:W-:-:S04]  /*3690*/  F2FP.F16.F32.PACK_AB R54, R37, R38 ;  /* 0x000000262536723e */ /* 0x000fc800000000ff */
[----:B------:R-:W-:-:S07]  /*36a0*/  F2FP.F16.F32.PACK_AB R55, R120, R121 ;  /* 0x000000797837723e */ /* 0x000fce00000000ff */
.L_x_43827:
[----:B------:R-:W0:Y:S02]  /*36b0*/  @P0 LDC.64 R104, c[0x0][0x3a8] ;  /* 0x0000ea00ff680b82 */ /* 0x000e240000000a00 */
[C---:B0-----:R-:W-:Y:S01]  /*36c0*/  @P0 IMAD.WIDE.U32 R104, R146.reuse, 0x10, R104 ;  /* 0x0000001092680825 */ /* 0x041fe200078e0068 */
[----:B------:R-:W-:-:S04]  /*36d0*/  IADD3 R146, PT, PT, R146, 0x20, RZ ;  /* 0x0000002092927810 */ /* 0x000fc80007ffe0ff */
[----:B------:R0:W-:Y:S03]  /*36e0*/  @P0 STG.E.128 desc[UR6][R104.64], R52 ;  /* 0x0000003468000986 */ /* 0x0001e6000c101d06 */
.L_x_43825:
[----:B------:R-:W-:Y:S05]  /*36f0*/  BSYNC.RECONVERGENT B0 ;  /* 0x0000000000007941 */ /* 0x000fea0003800200 */
.L_x_43824:
        /* <DEDUP_REMOVED lines=18> */
[--C-:B------:R-:W-:Y:S02]  /*3820*/  HADD2.F32 R35, -RZ, R53.reuse.H0_H0 ;  /* 0x20000035ff237230 */ /* 0x100fe40000004100 */
[----:B------:R-:W-:-:S02]  /*3830*/  HADD2.F32 R36, -RZ, R53.H1_H1 ;  /* 0x30000035ff247230 */ /* 0x000fc40000004100 */
[-C--:B------:R-:W-:Y:S01]  /*3840*/  FFMA.FTZ R12, R12, R145.reuse, R28 ;  /* 0x000000910c0c7223 */ /* 0x080fe2000001001c */
[----:B------:R-:W-:Y:S02]  /*3850*/  HADD2.F32 R28, -RZ, R105.H0_H0 ;  /* 0x20000069ff1c7230 */ /* 0x000fe40000004100 */
[----:B------:R-:W-:Y:S02]  /*3860*/  HADD2.F32 R53, -RZ, R106.H1_H1 ;  /* 0x3000006aff357230 */ /* 0x000fe40000004100 */
[-C--:B------:R-:W-:Y:S01]  /*3870*/  FFMA.FTZ R29, R29, R145.reuse, R36 ;  /* 0x000000911d1d7223 */ /* 0x080fe20000010024 */
[----:B------:R-:W-:Y:S02]  /*3880*/  HADD2.F32 R36, -RZ, R54.H0_H0 ;  /* 0x20000036ff247230 */ /* 0x000fe40000004100 */
[----:B------:R-:W-:Y:S01]  /*3890*/  FFMA.FTZ R28, R28, R145, R35 ;  /* 0x000000911c1c7223 */ /* 0x000fe20000010023 */
[----:B------:R-:W-:Y:S02]  /*38a0*/  HADD2.F32 R35, -RZ, R106.H0_H0 ;  /* 0x2000006aff237230 */ /* 0x000fe40000004100 */
        /* <DEDUP_REMOVED lines=16> */
.L_x_43831:
        /* <DEDUP_REMOVED lines=20> */
.L_x_43833:
        /* <DEDUP_REMOVED lines=15> */
[-C--:B------:R-:W-:Y:S01]  /*3be0*/  FMUL.FTZ R115, R53, R145.reuse ;  /* 0x0000009135737220 */ /* 0x080fe20000410000 */
[----:B------:R-:W-:Y:S01]  /*3bf0*/  F2FP.F16.F32.PACK_AB R53, R29, R28 ;  /* 0x0000001c1d35723e */ /* 0x000fe200000000ff */
[----:B------:R-:W-:Y:S01]  /*3c00*/  FMUL.FTZ R114, R54, R145 ;  /* 0x0000009136727220 */ /* 0x000fe20000410000 */
[----:B------:R-:W-:-:S04]  /*3c10*/  F2FP.F16.F32.PACK_AB R54, R35, R36 ;  /* 0x000000242336723e */ /* 0x000fc800000000ff */
[----:B------:R-:W-:-:S07]  /*3c20*/  F2FP.F16.F32.PACK_AB R55, R114, R115 ;  /* 0x000000737237723e */ /* 0x000fce00000000ff */
.L_x_43832:
[----:B------:R-:W0:Y:S02]  /*3c30*/  @P0 LDC.64 R104, c[0x0][0x3a8] ;  /* 0x0000ea00ff680b82 */ /* 0x000e240000000a00 */
[C---:B0-----:R-:W-:Y:S01]  /*3c40*/  @P0 IMAD.WIDE.U32 R104, R146.reuse, 0x10, R104 ;  /* 0x0000001092680825 */ /* 0x041fe200078e0068 */
[----:B------:R-:W-:-:S04]  /*3c50*/  IADD3 R146, PT, PT, R146, 0x20, RZ ;  /* 0x0000002092927810 */ /* 0x000fc80007ffe0ff */
[----:B------:R0:W-:Y:S03]  /*3c60*/  @P0 STG.E.128 desc[UR6][R104.64], R52 ;  /* 0x0000003468000986 */ /* 0x0001e6000c101d06 */
.L_x_43830:
[----:B------:R-:W-:Y:S05]  /*3c70*/  BSYNC.RECONVERGENT B0 ;  /* 0x0000000000007941 */ /* 0x000fea0003800200 */
.L_x_43829:
        /* <DEDUP_REMOVED lines=22> */
[----:B------:R-:W-:Y:S02]  /*3de0*/  HADD2.F32 R105, -RZ, R54.H0_H0 ;  /* 0x20000036ff697230 */ /* 0x000fe40000004100 */
[-C--:B------:R-:W-:Y:S01]  /*3df0*/  FFMA.FTZ R31, R31, R145.reuse, R53 ;  /* 0x000000911f1f7223 */ /* 0x080fe20000010035 */
[--C-:B------:R-:W-:Y:S02]  /*3e00*/  HADD2.F32 R53, -RZ, R106.reuse.H1_H1 ;  /* 0x3000006aff357230 */ /* 0x100fe40000004100 */
[----:B------:R-:W-:Y:S01]  /*3e10*/  FFMA.FTZ R30, R30, R145, R51 ;  /* 0x000000911e1e7223 */ /* 0x000fe20000010033 */
[----:B------:R-:W-:Y:S02]  /*3e20*/  HADD2.F32 R51, -RZ, R106.H0_H0 ;  /* 0x2000006aff337230 */ /* 0x000fe40000004100 */
[----:B------:R-:W-:-:S03]  /*3e30*/  HADD2.F32 R54, -RZ, R54.H1_H1 ;  /* 0x30000036ff367230 */ /* 0x000fc60000004100 */
[-C--:B------:R-:W-:Y:S01]  /*3e40*/  FFMA.FTZ R51, R51, R145.reuse, R105 ;  /* 0x0000009133337223 */ /* 0x080fe20000010069 */
[----:B------:R-:W-:Y:S02]  /*3e50*/  HADD2.F32 R105, -RZ, R55.H0_H0 ;  /* 0x20000037ff697230 */ /* 0x000fe40000004100 */
[-C--:B------:R-:W-:Y:S01]  /*3e60*/  FFMA.FTZ R108, R53, R145.reuse, R54 ;  /* 0x00000091356c7223 */ /* 0x080fe20000010036 */
[--C-:B------:R-:W-:Y:S02]  /*3e70*/  HADD2.F32 R53, -RZ, R107.reuse.H0_H0 ;  /* 0x2000006bff357230 */ /* 0x100fe40000004100 */
[----:B------:R-:W-:Y:S02]  /*3e80*/  HADD2.F32 R54, -RZ, R107.H1_H1 ;  /* 0x3000006bff367230 */ /* 0x000fe40000004100 */
[----:B------:R-:W-:Y:S02]  /*3e90*/  HADD2.F32 R55, -RZ, R55.H1_H1 ;  /* 0x30000037ff377230 */ /* 0x000fe40000004100 */
[----:B------:R-:W-:Y:S01]  /*3ea0*/  FFMA.FTZ R113, R53, R145, R105 ;  /* 0x0000009135717223 */ /* 0x000fe20000010069 */
[----:B------:R-:W-:-:S02]  /*3eb0*/  HADD2.F32 R53, -RZ, R52.H1_H1 ;  /* 0x30000034ff357230 */ /* 0x000fc40000004100 */
[----:B------:R-:W-:Y:S01]  /*3ec0*/  FFMA.FTZ R112, R54, R145, R55 ;  /* 0x0000009136707223 */ /* 0x000fe20000010037 */
[----:B------:R-:W-:Y:S02]  /*3ed0*/  F2FP.F16.F32.PACK_AB R54, R108, R51 ;  /* 0x000000336c36723e */ /* 0x000fe400000000ff */
[----:B------:R-:W-:Y:S01]  /*3ee0*/  FFMA.FTZ R142, R104, R145, R53 ;  /* 0x00000091688e7223 */ /* 0x000fe20000010035 */
[----:B------:R-:W-:Y:S02]  /*3ef0*/  F2FP.F16.F32.PACK_AB R53, R31, R30 ;  /* 0x0000001e1f35723e */ /* 0x000fe400000000ff */
[----:B------:R-:W-:Y:S02]  /*3f00*/  F2FP.F16.F32.PACK_AB R55, R112, R113 ;  /* 0x000000717037723e */ /* 0x000fe400000000ff */
[----:B------:R-:W-:Y:S01]  /*3f10*/  F2FP.F16.F32.PACK_AB R52, R142, R13 ;  /* 0x0000000d8e34723e */ /* 0x000fe200000000ff */
[----:B------:R-:W-:Y:S06]  /*3f20*/  BRA `(.L_x_43837) ;  /* 0x0000000000a07947 */ /* 0x000fec0003800000 */
.L_x_43836:
        /* <DEDUP_REMOVED lines=20> */
.L_x_43838:
        /* <DEDUP_REMOVED lines=20> */
.L_x_43837:
[----:B------:R-:W0:Y:S02]  /*41b0*/  @P0 LDC.64 R104, c[0x0][0x3a8] ;  /* 0x0000ea00ff680b82 */ /* 0x000e240000000a00 */
[C---:B0-----:R-:W-:Y:S01]  /*41c0*/  @P0 IMAD.WIDE.U32 R104, R146.reuse, 0x10, R104 ;  /* 0x0000001092680825 */ /* 0x041fe200078e0068 */
[----:B------:R-:W-:-:S04]  /*41d0*/  IADD3 R146, PT, PT, R146, 0x20, RZ ;  /* 0x0000002092927810 */ /* 0x000fc80007ffe0ff */
[----:B------:R0:W-:Y:S03]  /*41e0*/  @P0 STG.E.128 desc[UR6][R104.64], R52 ;  /* 0x0000003468000986 */ /* 0x0001e6000c101d06 */
.L_x_43835:
[----:B------:R-:W-:Y:S05]  /*41f0*/  BSYNC.RECONVERGENT B0 ;  /* 0x0000000000007941 */ /* 0x000fea0003800200 */
.L_x_43834:
        /* <DEDUP_REMOVED lines=14> */
[--C-:B-----5:R-:W-:Y:S02]  /*42e0*/  HADD2.F32 R34, -RZ, R107.reuse.H0_H0 ;  /* 0x2000006bff227230 */ /* 0x120fe40000004100 */
[----:B------:R-:W-:Y:S02]  /*42f0*/  HADD2.F32 R110, -RZ, R107.H1_H1 ;  /* 0x3000006bff6e7230 */ /* 0x000fe40000004100 */
[----:B------:R-:W-:Y:S02]  /*4300*/  HADD2.F32 R116, -RZ, R105.H1_H1 ;  /* 0x30000069ff747230 */ /* 0x000fe40000004100 */
[--C-:B--2---:R-:W-:Y:S02]  /*4310*/  HADD2.F32 R107, -RZ, R55.reuse.H0_H0 ;  /* 0x20000037ff6b7230 */ /* 0x104fe40000004100 */
[----:B------:R-:W-:Y:S02]  /*4320*/  HADD2.F32 R55, -RZ, R55.H1_H1 ;  /* 0x30000037ff377230 */ /* 0x000fe40000004100 */
[----:B------:R-:W-:-:S02]  /*4330*/  HADD2.F32 R109, -RZ, R53.H0_H0 ;  /* 0x20000035ff6d7230 */ /* 0x000fc40000004100 */
[-C--:B------:R-:W-:Y:S01]  /*4340*/  FFMA.FTZ R32, R34, R145.reuse, R107 ;  /* 0x0000009122207223 */ /* 0x080fe2000001006b */
[----:B------:R-:W-:Y:S02]  /*4350*/  HADD2.F32 R53, -RZ, R53.H1_H1 ;  /* 0x30000035ff357230 */ /* 0x000fe40000004100 */
[-C--:B------:R-:W-:Y:S01]  /*4360*/  FFMA.FTZ R33, R110, R145.reuse, R55 ;  /* 0x000000916e217223 */ /* 0x080fe20000010037 */
[----:B------:R-:W-:Y:S02]  /*4370*/  HADD2.F32 R110, -RZ, R105.H0_H0 ;  /* 0x20000069ff6e7230 */ /* 0x000fe40000004100 */
[----:B------:R-:W-:Y:S02]  /*4380*/  HADD2.F32 R34, -RZ, R104.H0_H0 ;  /* 0x20000068ff227230 */ /* 0x000fe40000004100 */
[----:B------:R-:W-:Y:S02]  /*4390*/  HADD2.F32 R55, -RZ, R52.H0_H0 ;  /* 0x20000034ff377230 */ /* 0x000fe40000004100 */
[-C--:B------:R-:W-:Y:S01]  /*43a0*/  FFMA.FTZ R109, R110, R145.reuse, R109 ;  /* 0x000000916e6d7223 */ /* 0x080fe2000001006d */
[----:B------:R-:W-:Y:S01]  /*43b0*/  FFMA.FTZ R110, R116, R145, R53 ;  /* 0x00000091746e7223 */ /* 0x000fe20000010035 */
[----:B------:R-:W-:-:S02]  /*43c0*/  HADD2.F32 R116, -RZ, R106.H0_H0 ;  /* 0x2000006aff747230 */ /* 0x000fc40000004100 */
[----:B------:R-:W-:Y:S02]  /*43d0*/  HADD2.F32 R111, -RZ, R54.H0_H0 ;  /* 0x20000036ff6f7230 */ /* 0x000fe40000004100 */
[-C--:B------:R-:W-:Y:S01]  /*43e0*/  FFMA.FTZ R34, R34, R145.reuse, R55 ;  /* 0x0000009122227223 */ /* 0x080fe20000010037 */
[----:B------:R-:W-:Y:S01]  /*43f0*/  HADD2.F32 R106, -RZ, R106.H1_H1 ;  /* 0x3000006aff6a7230 */ /* 0x000fe20000004100 */
[----:B------:R-:W-:Y:S01]  /*4400*/  F2FP.F16.F32.PACK_AB R55, R33, R32 ;  /* 0x000000202137723e */ /* 0x000fe200000000ff */
[----:B------:R-:W-:Y:S02]  /*4410*/  HADD2.F32 R143, -RZ, R54.H1_H1 ;  /* 0x30000036ff8f7230 */ /* 0x000fe40000004100 */
[----:B------:R-:W-:Y:S01]  /*4420*/  FFMA.FTZ R111, R116, R145, R111 ;  /* 0x00000091746f7223 */ /* 0x000fe2000001006f */
[----:B------:R-:W-:Y:S02]  /*4430*/  HADD2.F32 R104, -RZ, R104.H1_H1 ;  /* 0x30000068ff687230 */ /* 0x000fe40000004100 */
[----:B------:R-:W-:-:S02]  /*4440*/  HADD2.F32 R53, -RZ, R52.H1_H1 ;  /* 0x30000034ff357230 */ /* 0x000fc40000004100 */
[----:B------:R-:W-:-:S03]  /*4450*/  FFMA.FTZ R143, R106, R145, R143 ;  /* 0x000000916a8f7223 */ /* 0x000fc6000001008f */
[----:B------:R-:W-:Y:S02]  /*4460*/  FFMA.FTZ R144, R104, R145, R53 ;  /* 0x0000009168907223 */ /* 0x000fe40000010035 */
[----:B------:R-:W-:Y:S02]  /*4470*/  F2FP.F16.F32.PACK_AB R54, R143, R111 ;  /* 0x0000006f8f36723e */ /* 0x000fe400000000ff */
[----:B------:R-:W-:Y:S02]  /*4480*/  F2FP.F16.F32.PACK_AB R53, R110, R109 ;  /* 0x0000006d6e35723e */ /* 0x000fe400000000ff */
[----:B------:R-:W-:Y:S01]  /*4490*/  F2FP.F16.F32.PACK_AB R52, R144, R34 ;  /* 0x000000229034723e */ /* 0x000fe200000000ff */
[----:B------:R-:W-:Y:S06]  /*44a0*/  BRA `(.L_x_43842) ;  /* 0x0000000000a07947 */ /* 0x000fec0003800000 */
.L_x_43841:
[----:B------:R-:W-:-:S04]  /*44b0*/  ISETP.NE.U32.AND P1, PT, R116, RZ, PT ;  /* 0x000000ff7400720c */ /* 0x000fc80003f25070 */
[----:B------:R-:W-:-:S13]  /*44c0*/  ISETP.NE.AND.EX P1, PT, R117, RZ, PT, P1 ;  /* 0x000000ff7500720c */ /* 0x000fda0003f25310 */
[----:B------:R-:W-:Y:S05]  /*44d0*/  @P1 BRA `(.L_x_43843) ;  /* 0x0000000000441947 */ /* 0x000fea0003800000 */
        /* <DEDUP_REMOVED lines=17> */
.L_x_43843:
        /* <DEDUP_REMOVED lines=20> */
.L_x_43842:
[----:B------:R-:W0:Y:S02]  /*4730*/  @P0 LDC.64 R104, c[0x0][0x3a8] ;  /* 0x0000ea00ff680b82 */ /* 0x000e240000000a00 */
[----:B0-----:R-:W-:-:S05]  /*4740*/  @P0 IMAD.WIDE.U32 R104, R146, 0x10, R104 ;  /* 0x0000001092680825 */ /* 0x001fca00078e0068 */
[----:B------:R0:W-:Y:S02]  /*4750*/  @P0 STG.E.128 desc[UR6][R104.64], R52 ;  /* 0x0000003468000986 */ /* 0x0001e4000c101d06 */
.L_x_43840:
[----:B------:R-:W-:Y:S05]  /*4760*/  BSYNC.RECONVERGENT B0 ;  /* 0x0000000000007941 */ /* 0x000fea0003800200 */
.L_x_43839:
        /* <DEDUP_REMOVED lines=292> */
.L_x_43877:
        /* <DEDUP_REMOVED lines=32> */
[----:B------:R-:W-:Y:S01]  /*5bb0*/  F2FP.F16.F32.PACK_AB R104, R104, R105 ;  /* 0x000000696868723e */ /* 0x000fe200000000ff */
[----:B------:R-:W-:Y:S01]  /*5bc0*/  FADD.FTZ R105, R24, -R119 ;  /* 0x8000007718697221 */ /* 0x000fe20000010000 */
[----:B------:R-:W-:-:S03]  /*5bd0*/  FMUL.FTZ R106, R118, R106 ;  /* 0x0000006a766a7220 */ /* 0x000fc60000410000 */
[----:B------:R-:W-:Y:S01]  /*5be0*/  FMUL.FTZ R105, R118, R105 ;  /* 0x0000006976697220 */ /* 0x000fe20000410000 */
[----:B---3--:R-:W-:-:S03]  /*5bf0*/  FFMA.FTZ R106, R106, R117, R102 ;  /* 0x000000756a6a7223 */ /* 0x008fc60000010066 */
[----:B------:R-:W-:Y:S01]  /*5c00*/  FFMA.FTZ R105, R105, R116, R103 ;  /* 0x0000007469697223 */ /* 0x000fe20000010067 */
[----:B------:R-:W-:-:S04]  /*5c10*/  FADD.FTZ R107, R50, -R119 ;  /* 0x80000077326b7221 */ /* 0x000fc80000010000 */
[----:B------:R-:W-:Y:S01]  /*5c20*/  F2FP.F16.F32.PACK_AB R105, R105, R106 ;  /* 0x0000006a6969723e */ /* 0x000fe200000000ff */
[----:B------:R-:W-:Y:S01]  /*5c30*/  FADD.FTZ R106, R49, -R119 ;  /* 0x80000077316a7221 */ /* 0x000fe20000010000 */
[----:B------:R-:W-:-:S03]  /*5c40*/  FMUL.FTZ R107, R118, R107 ;  /* 0x0000006b766b7220 */ /* 0x000fc60000410000 */
[----:B------:R-:W-:Y:S01]  /*5c50*/  FMUL.FTZ R106, R118, R106 ;  /* 0x0000006a766a7220 */ /* 0x000fe20000410000 */
[----:B------:R-:W-:-:S03]  /*5c60*/  FFMA.FTZ R107, R107, R147, R96 ;  /* 0x000000936b6b7223 */ /* 0x000fc60000010060 */
[----:B------:R-:W-:Y:S01]  /*5c70*/  FFMA.FTZ R106, R106, R252, R97 ;  /* 0x000000fc6a6a7223 */ /* 0x000fe20000010061 */
[----:B------:R-:W-:-:S04]  /*5c80*/  FADD.FTZ R116, R133, -R119 ;  /* 0x8000007785747221 */ /* 0x000fc80000010000 */
[----:B------:R-:W-:Y:S01]  /*5c90*/  F2FP.F16.F32.PACK_AB R106, R106, R107 ;  /* 0x0000006b6a6a723e */ /* 0x000fe200000000ff */
[----:B------:R-:W-:Y:S01]  /*5ca0*/  FADD.FTZ R107, R132, -R119 ;  /* 0x80000077846b7221 */ /* 0x000fe20000010000 */
[----:B------:R-:W-:-:S03]  /*5cb0*/  FMUL.FTZ R116, R118, R116 ;  /* 0x0000007476747220 */ /* 0x000fc60000410000 */
[----:B------:R-:W-:Y:S01]  /*5cc0*/  FMUL.FTZ R107, R118, R107 ;  /* 0x0000006b766b7220 */ /* 0x000fe20000410000 */
[----:B------:R-:W-:-:S03]  /*5cd0*/  FFMA.FTZ R116, R116, R146, R98 ;  /* 0x0000009274747223 */ /* 0x000fc60000010062 */
[----:B------:R-:W-:-:S05]  /*5ce0*/  FFMA.FTZ R107, R107, R145, R99 ;  /* 0x000000916b6b7223 */ /* 0x000fca0000010063 */
[----:B------:R-:W-:Y:S02]  /*5cf0*/  F2FP.F16.F32.PACK_AB R107, R107, R116 ;  /* 0x000000746b6b723e */ /* 0x000fe400000000ff */
[----:B------:R-:W0:Y:S02]  /*5d00*/  LDC.64 R116, c[0x0][0x428] ;  /* 0x00010a00ff747b82 */ /* 0x000e240000000a00 */
[----:B0-----:R-:W-:-:S05]  /*5d10*/  IMAD.WIDE.U32 R116, R6, 0x10, R116 ;  /* 0x0000001006747825 */ /* 0x001fca00078e0074 */
[----:B------:R1:W-:Y:S01]  /*5d20*/  STG.E.128 desc[UR6][R116.64], R104 ;  /* 0x0000006874007986 */ /* 0x0003e2000c101d06 */
[----:B------:R-:W-:-:S07]  /*5d30*/  IADD3 R6, PT, PT, R6, 0x20, RZ ;  /* 0x0000002006067810 */ /* 0x000fce0007ffe0ff */
.L_x_43846:
[----:B------:R-:W-:Y:S05]  /*5d40*/  BSYNC.RECONVERGENT B0 ;  /* 0x0000000000007941 */ /* 0x000fea0003800200 */
.L_x_43845:
        /* <DEDUP_REMOVED lines=16> */
[----:B------:R-:W-:Y:S01]  /*5e50*/  F2FP.F16.F32.PACK_AB R104, R104, R105 ;  /* 0x000000696868723e */ /* 0x000fe200000000ff */
[----:B------:R-:W-:Y:S01]  /*5e60*/  FADD.FTZ R105, R22, -R119 ;  /* 0x8000007716697221 */ /* 0x000fe20000010000 */
[----:B------:R-:W-:Y:S01]  /*5e70*/  FFMA.FTZ R107, R107, R244, R88 ;  /* 0x000000f46b6b7223 */ /* 0x000fe20000010058 */
[----:B------:R-:W-:Y:S02]  /*5e80*/  FFMA.FTZ R116, R116, R246, R90 ;  /* 0x000000f674747223 */ /* 0x000fe4000001005a */
[----:B------:R-:W-:-:S04]  /*5e90*/  FMUL.FTZ R105, R118, R105 ;  /* 0x0000006976697220 */ /* 0x000fc80000410000 */
[----:B------:R-:W-:-:S05]  /*5ea0*/  FFMA.FTZ R105, R105, R251, R95 ;  /* 0x000000fb69697223 */ /* 0x000fca000001005f */
[----:B------:R-:W-:Y:S01]  /*5eb0*/  F2FP.F16.F32.PACK_AB R105, R105, R106 ;  /* 0x0000006a6969723e */ /* 0x000fe200000000ff */
[----:B------:R-:W-:-:S04]  /*5ec0*/  FADD.FTZ R106, R47, -R119 ;  /* 0x800000772f6a7221 */ /* 0x000fc80000010000 */
[----:B------:R-:W-:-:S04]  /*5ed0*/  FMUL.FTZ R106, R118, R106 ;  /* 0x0000006a766a7220 */ /* 0x000fc80000410000 */
[----:B------:R-:W-:-:S05]  /*5ee0*/  FFMA.FTZ R106, R106, R245, R89 ;  /* 0x000000f56a6a7223 */ /* 0x000fca0000010059 */
[----:B------:R-:W-:Y:S01]  /*5ef0*/  F2FP.F16.F32.PACK_AB R106, R106, R107 ;  /* 0x0000006b6a6a723e */ /* 0x000fe200000000ff */
[----:B------:R-:W-:-:S04]  /*5f00*/  FADD.FTZ R107, R130, -R119 ;  /* 0x80000077826b7221 */ /* 0x000fc80000010000 */
[----:B------:R-:W-:-:S04]  /*5f10*/  FMUL.FTZ R107, R118, R107 ;  /* 0x0000006b766b7220 */ /* 0x000fc80000410000 */
[----:B------:R-:W-:-:S05]  /*5f20*/  FFMA.FTZ R107, R107, R247, R91 ;  /* 0x000000f76b6b7223 */ /* 0x000fca000001005b */
[----:B------:R-:W-:Y:S02]  /*5f30*/  F2FP.F16.F32.PACK_AB R107, R107, R116 ;  /* 0x000000746b6b723e */ /* 0x000fe400000000ff */
[----:B------:R-:W0:Y:S02]  /*5f40*/  LDC.64 R116, c[0x0][0x428] ;  /* 0x00010a00ff747b82 */ /* 0x000e240000000a00 */
[C---:B0-----:R-:W-:Y:S01]  /*5f50*/  IMAD.WIDE.U32 R116, R6.reuse, 0x10, R116 ;  /* 0x0000001006747825 */ /* 0x041fe200078e0074 */
[----:B------:R-:W-:-:S04]  /*5f60*/  IADD3 R6, PT, PT, R6, 0x20, RZ ;  /* 0x0000002006067810 */ /* 0x000fc80007ffe0ff */
[----:B------:R2:W-:Y:S03]  /*5f70*/  STG.E.128 desc[UR6][R116.64], R104 ;  /* 0x0000006874007986 */ /* 0x0005e6000c101d06 */
.L_x_43848:
[----:B------:R-:W-:Y:S05]  /*5f80*/  BSYNC.RECONVERGENT B0 ;  /* 0x0000000000007941 */ /* 0x000fea0003800200 */
.L_x_43847:
        /* <DEDUP_REMOVED lines=35> */
.L_x_43850:
[----:B------:R-:W-:Y:S05]  /*61c0*/  BSYNC.RECONVERGENT B0 ;  /* 0x0000000000007941 */ /* 0x000fea0003800200 */
.L_x_43849:
        /* <DEDUP_REMOVED lines=35> */
.L_x_43852:
[----:B------:R-:W-:Y:S05]  /*6400*/  BSYNC.RECONVERGENT B0 ;  /* 0x0000000000007941 */ /* 0x000fea0003800200 */
.L_x_43851:
        /* <DEDUP_REMOVED lines=35> */
.L_x_43854:
[----:B------:R-:W-:Y:S05]  /*6640*/  BSYNC.RECONVERGENT B0 ;  /* 0x0000000000007941 */ /* 0x000fea0003800200 */
.L_x_43853:
        /* <DEDUP_REMOVED lines=35> */
.L_x_43856:
[----:B------:R-:W-:Y:S05]  /*6880*/  BSYNC.RECONVERGENT B0 ;  /* 0x0000000000007941 */ /* 0x000fea0003800200 */
.L_x_43855:
        /* <DEDUP_REMOVED lines=35> */
.L_x_43858:
[----:B------:R-:W-:Y:S05]  /*6ac0*/  BSYNC.RECONVERGENT B0 ;  /* 0x0000000000007941 */ /* 0x000fea0003800200 */
.L_x_43857:
        /* <DEDUP_REMOVED lines=35> */
.L_x_43860:
[----:B------:R-:W-:Y:S05]  /*6d00*/  BSYNC.RECONVERGENT B0 ;  /* 0x0000000000007941 */ /* 0x000fea0003800200 */
.L_x_43859:
        /* <DEDUP_REMOVED lines=35> */
.L_x_43862:
[----:B------:R-:W-:Y:S05]  /*6f40*/  BSYNC.RECONVERGENT B0 ;  /* 0x0000000000007941 */ /* 0x000fea0003800200 */
.L_x_43861:
        /* <DEDUP_REMOVED lines=15> */
[----:B------:R-:W-:Y:S01]  /*7040*/  F2FP.F16.F32.PACK_AB R104, R104, R105 ;  /* 0x000000696868723e */ /* 0x000fe200000000ff */
[----:B------:R-:W-:Y:S01]  /*7050*/  FADD.FTZ R105, R110, -R119 ;  /* 0x800000776e697221 */ /* 0x000fe20000010000 */
[----:B------:R-:W-:-:S03]  /*7060*/  FFMA.FTZ R107, R107, R64, R56 ;  /* 0x000000406b6b7223 */ /* 0x000fc60000010038 */
[----:B------:R-:W-:-:S04]  /*7070*/  FMUL.FTZ R105, R118, R105 ;  /* 0x0000006976697220 */ /* 0x000fc80000410000 */
[----:B------:R-:W-:Y:S01]  /*7080*/  FFMA.FTZ R105, R105, R71, R63 ;  /* 0x0000004769697223 */ /* 0x000fe2000001003f */
[----:B0-----:R-:W-:-:S04]  /*7090*/  IMAD.WIDE.U32 R116, R6, 0x10, R116 ;  /* 0x0000001006747825 */ /* 0x001fc800078e0074 */
[----:B------:R-:W-:Y:S01]  /*70a0*/  F2FP.F16.F32.PACK_AB R105, R105, R106 ;  /* 0x0000006a6969723e */ /* 0x000fe200000000ff */
[----:B------:R-:W-:-:S04]  /*70b0*/  FADD.FTZ R106, R143, -R119 ;  /* 0x800000778f6a7221 */ /* 0x000fc80000010000 */
[----:B------:R-:W-:-:S04]  /*70c0*/  FMUL.FTZ R106, R118, R106 ;  /* 0x0000006a766a7220 */ /* 0x000fc80000410000 */
[----:B------:R-:W-:-:S05]  /*70d0*/  FFMA.FTZ R106, R106, R65, R57 ;  /* 0x000000416a6a7223 */ /* 0x000fca0000010039 */
[----:B------:R-:W-:Y:S01]  /*70e0*/  F2FP.F16.F32.PACK_AB R106, R106, R107 ;  /* 0x0000006b6a6a723e */ /* 0x000fe200000000ff */
[--C-:B------:R-:W-:Y:S01]  /*70f0*/  FADD.FTZ R107, R33, -R119.reuse ;  /* 0x80000077216b7221 */ /* 0x100fe20000010000 */
[----:B------:R-:W-:-:S03]  /*7100*/  FADD.FTZ R119, R32, -R119 ;  /* 0x8000007720777221 */ /* 0x000fc60000010000 */
[C---:B------:R-:W-:Y:S01]  /*7110*/  FMUL.FTZ R107, R118.reuse, R107 ;  /* 0x0000006b766b7220 */ /* 0x040fe20000410000 */
[----:B------:R-:W-:-:S03]  /*7120*/  FMUL.FTZ R119, R118, R119 ;  /* 0x0000007776777220 */ /* 0x000fc60000410000 */
[----:B------:R-:W-:Y:S01]  /*7130*/  FFMA.FTZ R107, R107, R67, R59 ;  /* 0x000000436b6b7223 */ /* 0x000fe2000001003b */
[----:B------:R-:W-:-:S05]  /*7140*/  FFMA.FTZ R119, R119, R66, R58 ;  /* 0x0000004277777223 */ /* 0x000fca000001003a */
[----:B------:R-:W-:-:S05]  /*7150*/  F2FP.F16.F32.PACK_AB R107, R107, R119 ;  /* 0x000000776b6b723e */ /* 0x000fca00000000ff */
[----:B------:R0:W-:Y:S02]  /*7160*/  STG.E.128 desc[UR6][R116.64], R104 ;  /* 0x0000006874007986 */ /* 0x0001e4000c101d06 */
.L_x_43864:
[----:B------:R-:W-:Y:S05]  /*7170*/  BSYNC.RECONVERGENT B0 ;  /* 0x0000000000007941 */ /* 0x000fea0003800200 */
.L_x_43863:
[----:B01234-:R-:W0:Y:S02]  /*7180*/  LDC.64 R104, c[0x0][0x380] ;  /* 0x0000e000ff687b82 */ /* 0x01fe240000000a00 */
[----:B0-----:R-:W-:-:S04]  /*7190*/  LEA R7, R104, R7, 0x2 ;  /* 0x0000000768077211 */ /* 0x001fc800078e10ff */
[----:B------:R-:W-:-:S13]  /*71a0*/  ISETP.GE.AND P0, PT, R7, R105, PT ;  /* 0x000000690700720c */ /* 0x000fda0003f06270 */
[----:B------:R-:W-:Y:S05]  /*71b0*/  @!P0 BRA `(.L_x_43865) ;  /* 0xffffff9c00788947 */ /* 0x000fea000383ffff */
[----:B------:R-:W-:Y:S05]  /*71c0*/  EXIT ;  /* 0x000000000000794d */ /* 0x000fea0003800000 */
.L_x_43844:
        /* <DEDUP_REMOVED lines=8> */
.L_x_43867:
[----:B------:R-:W-:Y:S05]  /*7250*/  BSYNC B0 ;  /* 0x0000000000007941 */ /* 0x000fea0003800000 */
.L_x_43866:
        /* <DEDUP_REMOVED lines=9> */
.L_x_43868:
        /* <DEDUP_REMOVED lines=8> */
.L_x_43869:
        /* <DEDUP_REMOVED lines=8> */
.L_x_43870:
        /* <DEDUP_REMOVED lines=8> */
.L_x_43871:
        /* <DEDUP_REMOVED lines=176> */
.L_x_43872:
[----:B------:R-:W-:Y:S02]  /*7f70*/  HFMA2 R106, -RZ, RZ, 0, 1.1920928955078125e-07 ;  /* 0x00000002ff6a7431 */ /* 0x000fe400000001ff */
[----:B------:R-:W-:Y:S01]  /*7f80*/  FADD.FTZ R116, R116, R104 ;  /* 0x0000006874747221 */ /* 0x000fe20000010000 */
[----:B------:R-:W-:-:S04]  /*7f90*/  MOV R104, 0xffffffff ;  /* 0xffffffff00687802 */ /* 0x000fc80000000f00 */
[----:B------:R-:W-:-:S07]  /*7fa0*/  MOV R117, R116 ;  /* 0x0000007400757202 */ /* 0x000fce0000000f00 */
[----:B------:R-:W-:Y:S05]  /*7fb0*/  WARPSYNC.COLLECTIVE R104, `(.L_x_43873) ;  /* 0x0000000068087348 */ /* 0x000fea0003c00000 */
[----:B------:R0:W1:Y:S02]  /*7fc0*/  SHFL.BFLY P6, R104, R117, R106, R105 ;  /* 0x0c00006a75687389 */ /* 0x00006400000c0069 */
[----:B01----:R-:W-:Y:S05]  /*7fd0*/  ENDCOLLECTIVE ;  /* 0x000000000000791b */ /* 0x003fea0003800000 */
.L_x_43873:
[----:B------:R-:W-:Y:S02]  /*7fe0*/  HFMA2 R106, -RZ, RZ, 0, 2.384185791015625e-07 ;  /* 0x00000004ff6a7431 */ /* 0x000fe400000001ff */
[----:B------:R-:W-:Y:S01]  /*7ff0*/  FADD.FTZ R116, R116, R104 ;  /* 0x0000006874747221 */ /* 0x000fe20000010000 */
[----:B------:R-:W-:-:S04]  /*8000*/  MOV R104, 0xffffffff ;  /* 0xffffffff00687802 */ /* 0x000fc80000000f00 */
[----:B------:R-:W-:-:S07]  /*8010*/  MOV R117, R116 ;  /* 0x0000007400757202 */ /* 0x000fce0000000f00 */
[----:B------:R-:W-:Y:S05]  /*8020*/  WARPSYNC.COLLECTIVE R104, `(.L_x_43874) ;  /* 0x0000000068087348 */ /* 0x000fea0003c00000 */
[----:B------:R0:W1:Y:S02]  /*8030*/  SHFL.BFLY P6, R104, R117, R106, R105 ;  /* 0x0c00006a75687389 */ /* 0x00006400000c0069 */
[----:B01----:R-:W-:Y:S05]  /*8040*/  ENDCOLLECTIVE ;  /* 0x000000000000791b */ /* 0x003fea0003800000 */
.L_x_43874:
[----:B------:R-:W-:Y:S02]  /*8050*/  HFMA2 R106, -RZ, RZ, 0, 4.76837158203125e-07 ;  /* 0x00000008ff6a7431 */ /* 0x000fe400000001ff */
[----:B------:R-:W-:Y:S01]  /*8060*/  FADD.FTZ R116, R116, R104 ;  /* 0x0000006874747221 */ /* 0x000fe20000010000 */
[----:B------:R-:W-:-:S04]  /*8070*/  MOV R104, 0xffffffff ;  /* 0xffffffff00687802 */ /* 0x000fc80000000f00 */
[----:B------:R-:W-:-:S07]  /*8080*/  MOV R117, R116 ;  /* 0x0000007400757202 */ /* 0x000fce0000000f00 */
[----:B------:R-:W-:Y:S05]  /*8090*/  WARPSYNC.COLLECTIVE R104, `(.L_x_43875) ;  /* 0x0000000068087348 */ /* 0x000fea0003c00000 */
[----:B------:R0:W1:Y:S02]  /*80a0*/  SHFL.BFLY P6, R104, R117, R106, R105 ;  /* 0x0c00006a75687389 */ /* 0x00006400000c0069 */
[----:B01----:R-:W-:Y:S05]  /*80b0*/  ENDCOLLECTIVE ;  /* 0x000000000000791b */ /* 0x003fea0003800000 */
.L_x_43875:
[----:B------:R-:W-:Y:S02]  /*80c0*/  HFMA2 R106, -RZ, RZ, 0, 9.5367431640625e-07 ;  /* 0x00000010ff6a7431 */ /* 0x000fe400000001ff */
[----:B------:R-:W-:Y:S01]  /*80d0*/  FADD.FTZ R116, R116, R104 ;  /* 0x0000006874747221 */ /* 0x000fe20000010000 */
[----:B------:R-:W-:-:S04]  /*80e0*/  MOV R104, 0xffffffff ;  /* 0xffffffff00687802 */ /* 0x000fc80000000f00 */
[----:B------:R-:W-:-:S07]  /*80f0*/  MOV R117, R116 ;  /* 0x0000007400757202 */ /* 0x000fce0000000f00 */
[----:B------:R-:W-:Y:S05]  /*8100*/  WARPSYNC.COLLECTIVE R104, `(.L_x_43876) ;  /* 0x0000000068087348 */ /* 0x000fea0003c00000 */
[----:B------:R0:W1:Y:S02]  /*8110*/  SHFL.BFLY P6, R104, R117, R106, R105 ;  /* 0x0c00006a75687389 */ /* 0x00006400000c0069 */
[----:B01----:R-:W-:Y:S05]  /*8120*/  ENDCOLLECTIVE ;  /* 0x000000000000791b */ /* 0x003fea0003800000 */
.L_x_43876:
[----:B------:R-:W-:Y:S05]  /*8130*/  BRA `(.L_x_43877) ;  /* 0xffffffd8001c7947 */ /* 0x000fea000383ffff */
.L_x_43878:
        /* <DEDUP_REMOVED lines=12> */
.L_x_88496:


//--------------------- .text._ZN10layer_norm13ln_fwd_kernelINS_13Kernel_traitsIf6__halfS2_S2_fjLj2560ELj1ELj4ELj1ELj16ENS_18Kernel_traits_baseILj2560EfS2_S2_S2_fjLj128EEEEELb0ELb0ELb0ELb1EEEvNS_9FwdParamsE --------------------------
	.section	.text._ZN10layer_norm13ln_fwd_kernelINS_13Kernel_traitsIf6__halfS2_S2_fjLj2560ELj1ELj4ELj1ELj16ENS_18Kernel_traits_baseILj2560EfS2_S2_S2_fjLj128EEEEELb0ELb0ELb0ELb1EEEvNS_9FwdParamsE,"ax",@progbits
	.align	128
        .global         _ZN10layer_norm13ln_fwd_kernelINS_13Kernel_traitsIf6__halfS2_S2_fjLj2560ELj1ELj4ELj1ELj16ENS_18Kernel_traits_baseILj2560EfS2_S2_S2_fjLj128EEEEELb0ELb0ELb0ELb1EEEvNS_9FwdParamsE
        .type           _ZN10layer_norm13ln_fwd_kernelINS_13Kernel_traitsIf6__halfS2_S2_fjLj2560ELj1ELj4ELj1ELj16ENS_18Kernel_traits_baseILj2560EfS2_S2_S2_fjLj128EEEEELb0ELb0ELb0ELb1EEEvNS_9FwdParamsE,@function
        .size           _ZN10layer_norm13ln_fwd_kernelINS_13Kernel_traitsIf6__halfS2_S2_fjLj2560ELj1ELj4ELj1ELj16ENS_18Kernel_traits_baseILj2560EfS2_S2_S2_fjLj128EEEEELb0ELb0ELb0ELb1EEEvNS_9FwdParamsE,(.L_x_88497 - _ZN10layer_norm13ln_fwd_kernelINS_13Kernel_traitsIf6__halfS2_S2_fjLj2560ELj1ELj4ELj1ELj16ENS_18Kernel_traits_baseILj2560EfS2_S2_S2_fjLj128EEEEELb0ELb0ELb0ELb1EEEvNS_9FwdParamsE)
        .other          _ZN10layer_norm13ln_fwd_kernelINS_13Kernel_traitsIf6__halfS2_S2_fjLj2560ELj1ELj4ELj1ELj16ENS_18Kernel_traits_baseILj2560EfS2_S2_S2_fjLj128EEEEELb0ELb0ELb0ELb1EEEvNS_9FwdParamsE,@"STO_CUDA_ENTRY STV_DEFAULT"
_ZN10layer_norm13ln_fwd_kernelINS_13Kernel_traitsIf6__halfS2_S2_fjLj2560ELj1ELj4ELj1ELj16ENS_18Kernel_traits_baseILj2560EfS2_S2_S2_fjLj128EEEEELb0ELb0ELb0ELb1EEEvNS_9FwdParamsE:
.text._ZN10layer_norm13ln_fwd_kernelINS_13Kernel_traitsIf6__halfS2_S2_fjLj2560ELj1ELj4ELj1ELj16ENS_18Kernel_traits_baseILj2560EfS2_S2_S2_fjLj128EEEEELb0ELb0ELb0ELb1EEEvNS_9FwdParamsE:
        /* <DEDUP_REMOVED lines=68> */
.L_x_43879:
        /* <DEDUP_REMOVED lines=68> */
.L_x_43880:
        /* <DEDUP_REMOVED lines=10> */
.L_x_43912:
        /* <DEDUP_REMOVED lines=14> */
[----:B------:R-:W-:Y:S02]  /*0a00*/  HFMA2 R191, -RZ, RZ, 1.875, 0 ;  /* 0x3f800000ffbf7431 */ /* 0x000fe400000001ff */
[----:B--2---:R-:W-:-:S06]  /*0a10*/  @P1 HADD2.F32 R191, -RZ, R2.H0_H0 ;  /* 0x20000002ffbf1230 */ /* 0x004fcc0000004100 */
[----:B------:R-:W-:Y:S05]  /*0a20*/  BRA.U !UP0, `(.L_x_43881) ;  /* 0x0000000108807547 */ /* 0x000fea000b800000 */
[----:B------:R-:W0:Y:S02]  /*0a30*/  LDC.64 R2, c[0x0][0x3a0] ;  /* 0x0000e800ff027b82 */ /* 0x000e240000000a00 */
[----:B0-----:R-:W-:-:S05]  /*0a40*/  IMAD.WIDE.U32 R2, R21, 0x10, R2 ;  /* 0x0000001015027825 */ /* 0x001fca00078e0002 */
[----:B------:R-:W2:Y:S01]  /*0a50*/  LDG.E.128 R8, desc[UR6][R2.64] ;  /* 0x0000000602087981 */ /* 0x000ea2000c1e1d00 */
[----:B-----5:R-:W-:Y:S02]  /*0a60*/  HADD2.F32 R180, -RZ, R4.H0_H0 ;  /* 0x20000004ffb47230 */ /* 0x020fe40000004100 */
[--C-:B------:R-:W-:Y:S02]  /*0a70*/  HADD2.F32 R26, -RZ, R5.reuse.H0_H0 ;  /* 0x20000005ff1a7230 */ /* 0x100fe40000004100 */
[----:B------:R-:W-:Y:S02]  /*0a80*/  HADD2.F32 R0, -RZ, R5.H1_H1 ;  /* 0x30000005ff007230 */ /* 0x000fe40000004100 */
[----:B------:R-:W-:Y:S02]  /*0a90*/  HADD2.F32 R14, -RZ, R6.H0_H0 ;  /* 0x20000006ff0e7230 */ /* 0x000fe40000004100 */
[--C-:B------:R-:W-:Y:S02]  /*0aa0*/  HADD2.F32 R190, -RZ, R7.reuse.H0_H0 ;  /* 0x20000007ffbe7230 */ /* 0x100fe40000004100 */
[----:B------:R-:W-:-:S02]  /*0ab0*/  HADD2.F32 R16, -RZ, R7.H1_H1 ;  /* 0x30000007ff107230 */ /* 0x000fc40000004100 */
        /* <DEDUP_REMOVED lines=23> */
.L_x_43881:
[----:B------:R-:W-:-:S04]  /*0c30*/  UISETP.NE.U32.AND UP1, UPT, UR10, URZ, UPT ;  /* 0x000000ff0a00728c */ /* 0x000fc8000bf25070 */
[----:B------:R-:W-:-:S06]  /*0c40*/  UISETP.NE.AND.EX UP1, UPT, UR11, URZ, UPT, UP1 ;  /* 0x000000ff0b00728c */ /* 0x000fcc000bf25310 */
[----:B------:R-:W-:-:S13]  /*0c50*/  PLOP3.LUT P1, PT, PT, PT, UP1, 0x80, 0x8 ;  /* 0x000000000008781c */ /* 0x000fda0003f2f018 */
[----:B------:R-:W-:Y:S05]  /*0c60*/  @!P1 BRA `(.L_x_43883) ;  /* 0x0000000000549947 */ /* 0x000fea0003800000 */
        /* <DEDUP_REMOVED lines=19> */
[----:B------:R-:W-:Y:S01]  /*0da0*/  F2FP.F16.F32.PACK_AB R31, R27, R190 ;  /* 0x000000be1b1f723e */ /* 0x000fe200000000ff */
[----:B------:R-:W-:Y:S06]  /*0db0*/  BRA `(.L_x_43882) ;  /* 0x0000000000407947 */ /* 0x000fec0003800000 */
.L_x_43883:
        /* <DEDUP_REMOVED lines=15> */
[----:B------:R-:W-:-:S07]  /*0eb0*/  FMUL.FTZ R27, R8, R191 ;  /* 0x000000bf081b7220 */ /* 0x000fce0000410000 */
.L_x_43882:
        /* <DEDUP_REMOVED lines=9> */
[----:B------:R-:W2:Y:S01]  /*0f50*/  LDG.E.128 R4, desc[UR6][R4.64] ;  /* 0x0000000604047981 */ /* 0x000ea2000c1e1d00 */
[--C-:B-----5:R-:W-:Y:S02]  /*0f60*/  HADD2.F32 R8, -RZ, R17.reuse.H0_H0 ;  /* 0x20000011ff087230 */ /* 0x120fe40000004100 */
[----:B------:R-:W-:Y:S02]  /*0f70*/  HADD2.F32 R14, -RZ, R17.H1_H1 ;  /* 0x30000011ff0e7230 */ /* 0x000fe40000004100 */
[--C-:B------:R-:W-:Y:S02]  /*0f80*/  HADD2.F32 R20, -RZ, R19.reuse.H0_H0 ;  /* 0x20000013ff147230 */ /* 0x100fe40000004100 */
[----:B0-----:R-:W-:Y:S02]  /*0f90*/  HADD2.F32 R28, -RZ, R19.H1_H1 ;  /* 0x30000013ff1c7230 */ /* 0x001fe40000004100 */
[--C-:B------:R-:W-:Y:S02]  /*0fa0*/  HADD2.F32 R0, -RZ, R16.reuse.H0_H0 ;  /* 0x20000010ff007230 */ /* 0x100fe40000004100 */
[----:B------:R-:W-:-:S02]  /*0fb0*/  HADD2.F32 R2, -RZ, R16.H1_H1 ;  /* 0x30000010ff027230 */ /* 0x000fc40000004100 */
[--C-:B------:R-:W-:Y:S02]  /*0fc0*/  HADD2.F32 R16, -RZ, R18.reuse.H0_H0 ;  /* 0x20000012ff107230 */ /* 0x100fe40000004100 */
        /* <DEDUP_REMOVED lines=15> */
[----:B------:R-:W-:Y:S01]  /*10c0*/  FFMA.FTZ R15, R10, R191, R15 ;  /* 0x000000bf0a0f7223 */ /* 0x000fe2000001000f */
[----:B------:R-:W-:Y:S01]  /*10d0*/  F2FP.F16.F32.PACK_AB R29, R14, R17 ;  /* 0x000000110e1d723e */ /* 0x000fe200000000ff */
[----:B------:R-:W-:Y:S01]  /*10e0*/  FFMA.FTZ R19, R28, R191, R7 ;  /* 0x000000bf1c137223 */ /* 0x000fe20000010007 */
[----:B------:R-:W-:Y:S02]  /*10f0*/  F2FP.F16.F32.PACK_AB R28, R13, R18 ;  /* 0x000000120d1c723e */ /* 0x000fe400000000ff */
[----:B------:R-:W-:Y:S02]  /*1100*/  F2FP.F16.F32.PACK_AB R30, R15, R16 ;  /* 0x000000100f1e723e */ /* 0x000fe400000000ff */
[----:B------:R-:W-:Y:S01]  /*1110*/  F2FP.F16.F32.PACK_AB R31, R19, R20 ;  /* 0x00000014131f723e */ /* 0x000fe200000000ff */
[----:B------:R-:W-:Y:S06]  /*1120*/  BRA `(.L_x_43885) ;  /* 0x0000000000a07947 */ /* 0x000fec0003800000 */
.L_x_43884:
[----:B------:R-:W-:-:S04]  /*1130*/  UISETP.NE.U32.AND UP1, UPT, UR10, URZ, UPT ;  /* 0x000000ff0a00728c */ /* 0x000fc8000bf25070 */
[----:B------:R-:W-:-:S09]  /*1140*/  UISETP.NE.AND.EX UP1, UPT, UR11, URZ, UPT, UP1 ;  /* 0x000000ff0b00728c */ /* 0x000fd2000bf25310 */
[----:B------:R-:W-:Y:S05]  /*1150*/  BRA.U UP1, `(.L_x_43886) ;  /* 0x0000000101447547 */ /* 0x000fea000b800000 */
[--C-:B-----5:R-:W-:Y:S02]  /*1160*/  HADD2.F32 R0, -RZ, R16.reuse.H0_H0 ;  /* 0x20000010ff007230 */ /* 0x120fe40000004100 */
[----:B------:R-:W-:Y:S02]  /*1170*/  HADD2.F32 R16, -RZ, R16.H1_H1 ;  /* 0x30000010ff107230 */ /* 0x000fe40000004100 */
[--C-:B0-----:R-:W-:Y:S02]  /*1180*/  HADD2.F32 R2, -RZ, R17.reuse.H0_H0 ;  /* 0x20000011ff027230 */ /* 0x101fe40000004100 */
[----:B------:R-:W-:Y:S02]  /*1190*/  HADD2.F32 R14, -RZ, R17.H1_H1 ;  /* 0x30000011ff0e7230 */ /* 0x000fe40000004100 */
[-C--:B------:R-:W-:Y:S01]  /*11a0*/  FMUL.FTZ R13, R16, R191.reuse ;  /* 0x000000bf100d7220 */ /* 0x080fe20000410000 */
[--C-:B------:R-:W-:Y:S02]  /*11b0*/  HADD2.F32 R4, -RZ, R18.reuse.H0_H0 ;  /* 0x20000012ff047230 */ /* 0x100fe40000004100 */
        /* <DEDUP_REMOVED lines=10> */
[----:B------:R-:W-:Y:S06]  /*1260*/  BRA `(.L_x_43885) ;  /* 0x0000000000507947 */ /* 0x000fec0003800000 */
.L_x_43886:
[--C-:B-----5:R-:W-:Y:S02]  /*1270*/  HADD2.F32 R0, -RZ, R16.reuse.H0_H0 ;  /* 0x20000010ff007230 */ /* 0x120fe40000004100 */
[----:B0-----:R-:W-:Y:S02]  /*1280*/  HADD2.F32 R2, -RZ, R16.H1_H1 ;  /* 0x30000010ff027230 */ /* 0x001fe40000004100 */
[--C-:B------:R-:W-:Y:S02]  /*1290*/  HADD2.F32 R4, -RZ, R17.reuse.H0_H0 ;  /* 0x20000011ff047230 */ /* 0x100fe40000004100 */
        /* <DEDUP_REMOVED lines=12> */
[----:B------:R-:W-:Y:S01]  /*1360*/  F2FP.F16.F32.PACK_AB R28, R13, R18 ;  /* 0x000000120d1c723e */ /* 0x000fe200000000ff */
[----:B------:R-:W-:Y:S01]  /*1370*/  FMUL.FTZ R19, R8, R191 ;  /* 0x000000bf08137220 */ /* 0x000fe20000410000 */
[----:B------:R-:W-:-:S02]  /*1380*/  F2FP.F16.F32.PACK_AB R30, R15, R16 ;  /* 0x000000100f1e723e */ /* 0x000fc400000000ff */
[----:B------:R-:W-:Y:S02]  /*1390*/  F2FP.F16.F32.PACK_AB R29, R14, R17 ;  /* 0x000000110e1d723e */ /* 0x000fe400000000ff */
[----:B------:R-:W-:-:S07]  /*13a0*/  F2FP.F16.F32.PACK_AB R31, R19, R20 ;  /* 0x00000014131f723e */ /* 0x000fce00000000ff */
.L_x_43885:
        /* <DEDUP_REMOVED lines=18> */
[----:B--2---:R-:W-:Y:S02]  /*14d0*/  HADD2.F32 R3, -RZ, R29.H0_H0 ;  /* 0x2000001dff037230 */ /* 0x004fe40000004100 */
[----:B------:R-:W-:Y:S02]  /*14e0*/  HADD2.F32 R7, -RZ, R30.H0_H0 ;  /* 0x2000001eff077230 */ /* 0x000fe40000004100 */
        /* <DEDUP_REMOVED lines=8> */
[----:B------:R-:W-:Y:S02]  /*1570*/  HADD2.F32 R179, -RZ, R30.H1_H1 ;  /* 0x3000001effb37230 */ /* 0x000fe40000004100 */
[----:B------:R-:W-:Y:S01]  /*1580*/  FFMA.FTZ R2, R2, R191, R177 ;  /* 0x000000bf02027223 */ /* 0x000fe200000100b1 */
[----:B------:R-:W-:-:S02]  /*1590*/  HADD2.F32 R31, -RZ, R31.H1_H1 ;  /* 0x3000001fff1f7230 */ /* 0x000fc40000004100 */
[-C--:B------:R-:W-:Y:S01]  /*15a0*/  FFMA.FTZ R3, R176, R191.reuse, R29 ;  /* 0x000000bfb0037223 */ /* 0x080fe2000001001d */
[----:B------:R-:W-:Y:S01]  /*15b0*/  FFMA.FTZ R4, R178, R191, R179 ;  /* 0x000000bfb2047223 */ /* 0x000fe200000100b3 */
[----:B------:R-:W-:Y:S01]  /*15c0*/  F2FP.F16.F32.PACK_AB R28, R2, R9 ;  /* 0x00000009021c723e */ /* 0x000fe200000000ff */
[----:B------:R-:W-:Y:S02]  /*15d0*/  FFMA.FTZ R5, R182, R191, R31 ;  /* 0x000000bfb6057223 */ /* 0x000fe4000001001f */
[----:B------:R-:W-:Y:S02]  /*15e0*/  F2FP.F16.F32.PACK_AB R29, R3, R8 ;  /* 0x00000008031d723e */ /* 0x000fe400000000ff */
[----:B------:R-:W-:Y:S02]  /*15f0*/  F2FP.F16.F32.PACK_AB R30, R4, R7 ;  /* 0x00000007041e723e */ /* 0x000fe400000000ff */
[----:B------:R-:W-:Y:S01]  /*1600*/  F2FP.F16.F32.PACK_AB R31, R5, R6 ;  /* 0x00000006051f723e */ /* 0x000fe200000000ff */
[----:B------:R-:W-:Y:S06]  /*1610*/  BRA `(.L_x_43888) ;  /* 0x0000000000a07947 */ /* 0x000fec0003800000 */
.L_x_43887:
[----:B------:R-:W-:-:S04]  /*1620*/  UISETP.NE.U32.AND UP1, UPT, UR10, URZ, UPT ;  /* 0x000000ff0a00728c */ /* 0x000fc8000bf25070 */
[----:B------:R-:W-:-:S09]  /*1630*/  UISETP.NE.AND.EX UP1, UPT, UR11, URZ, UPT, UP1 ;  /* 0x000000ff0b00728c */ /* 0x000fd2000bf25310 */
[----:B------:R-:W-:Y:S05]  /*1640*/  BRA.U UP1, `(.L_x_43889) ;  /* 0x0000000101447547 */ /* 0x000fea000b800000 */
[--C-:B-----5:R-:W-:Y:S02]  /*1650*/  HADD2.F32 R0, -RZ, R4.reuse.H0_H0 ;  /* 0x20000004ff007230 */ /* 0x120fe40000004100 */
[----:B0-----:R-:W-:Y:S02]  /*1660*/  HADD2.F32 R2, -RZ, R4.H1_H1 ;  /* 0x30000004ff027230 */ /* 0x001fe40000004100 */
[----:B------:R-:W-:Y:S02]  /*1670*/  HADD2.F32 R4, -RZ, R5.H1_H1 ;  /* 0x30000005ff047230 */ /* 0x000fe40000004100 */
[-C--:B------:R-:W-:Y:S01]  /*1680*/  FMUL.FTZ R9, R0, R191.reuse ;  /* 0x000000bf00097220 */ /* 0x080fe20000410000 */
[--C-:B------:R-:W-:Y:S02]  /*1690*/  HADD2.F32 R176, -RZ, R6.reuse.H0_H0 ;  /* 0x20000006ffb07230 */ /* 0x100fe40000004100 */
[----:B------:R-:W-:Y:S01]  /*16a0*/  FMUL.FTZ R2, R2, R191 ;  /* 0x000000bf02027220 */ /* 0x000fe20000410000 */
[----:B------:R-:W-:-:S02]  /*16b0*/  HADD2.F32 R6, -RZ, R6.H1_H1 ;  /* 0x30000006ff067230 */ /* 0x000fc40000004100 */
[-C--:B------:R-:W-:Y:S01]  /*16c0*/  FMUL.FTZ R3, R4, R191.reuse ;  /* 0x000000bf04037220 */ /* 0x080fe20000410000 */
[----:B------:R-:W-:Y:S02]  /*16d0*/  HADD2.F32 R8, -RZ, R5.H0_H0 ;  /* 0x20000005ff087230 */ /* 0x000fe40000004100 */
        /* <DEDUP_REMOVED lines=8> */
.L_x_43889:
[--C-:B-----5:R-:W-:Y:S02]  /*1760*/  HADD2.F32 R0, -RZ, R4.reuse.H0_H0 ;  /* 0x20000004ff007230 */ /* 0x120fe40000004100 */
[----:B0-----:R-:W-:Y:S02]  /*1770*/  HADD2.F32 R2, -RZ, R4.H1_H1 ;  /* 0x30000004ff027230 */ /* 0x001fe40000004100 */
[--C-:B------:R-:W-:Y:S02]  /*1780*/  HADD2.F32 R4, -RZ, R6.reuse.H0_H0 ;  /* 0x20000006ff047230 */ /* 0x100fe40000004100 */
[-C--:B------:R-:W-:Y:S01]  /*1790*/  FMUL.FTZ R9, R0, R191.reuse ;  /* 0x000000bf00097220 */ /* 0x080fe20000410000 */
[----:B------:R-:W-:Y:S02]  /*17a0*/  HADD2.F32 R30, -RZ, R6.H1_H1 ;  /* 0x30000006ff1e7230 */ /* 0x000fe40000004100 */
[----:B------:R-:W-:Y:S01]  /*17b0*/  FMUL.FTZ R2, R2, R191 ;  /* 0x000000bf02027220 */ /* 0x000fe20000410000 */
[----:B------:R-:W-:-:S02]  /*17c0*/  HADD2.F32 R8, -RZ, R5.H0_H0 ;  /* 0x20000005ff087230 */ /* 0x000fc40000004100 */
[----:B------:R-:W-:Y:S02]  /*17d0*/  HADD2.F32 R28, -RZ, R5.H1_H1 ;  /* 0x30000005ff1c7230 */ /* 0x000fe40000004100 */
        /* <DEDUP_REMOVED lines=12> */
.L_x_43888:
        /* <DEDUP_REMOVED lines=39> */
.L_x_43890:
[----:B------:R-:W-:-:S04]  /*1b10*/  UISETP.NE.U32.AND UP1, UPT, UR10, URZ, UPT ;  /* 0x000000ff0a00728c */ /* 0x000fc8000bf25070 */
[----:B------:R-:W-:-:S09]  /*1b20*/  UISETP.NE.AND.EX UP1, UPT, UR11, URZ, UPT, UP1 ;  /* 0x000000ff0b00728c */ /* 0x000fd2000bf25310 */
[----:B------:R-:W-:Y:S05]  /*1b30*/  BRA.U UP1, `(.L_x_43892) ;  /* 0x0000000101447547 */ /* 0x000fea000b800000 */
[----:B0----5:R-:W-:Y:S02]  /*1b40*/  HADD2.F32 R182, -RZ, R176.H0_H0 ;  /* 0x200000b0ffb67230 */ /* 0x021fe40000004100 */
[--C-:B------:R-:W-:Y:S02]  /*1b50*/  HADD2.F32 R184, -RZ, R177.reuse.H1_H1 ;  /* 0x300000b1ffb87230 */ /* 0x100fe40000004100 */
        /* <DEDUP_REMOVED lines=15> */
.L_x_43892:
[----:B0----5:R-:W-:Y:S02]  /*1c50*/  HADD2.F32 R28, -RZ, R176.H0_H0 ;  /* 0x200000b0ff1c7230 */ /* 0x021fe40000004100 */
[----:B------:R-:W-:Y:S02]  /*1c60*/  HADD2.F32 R182, -RZ, R178.H0_H0 ;  /* 0x200000b2ffb67230 */ /* 0x000fe40000004100 */
[----:B------:R-:W-:Y:S02]  /*1c70*/  HADD2.F32 R184, -RZ, R179.H1_H1 ;  /* 0x300000b3ffb87230 */ /* 0x000fe40000004100 */
        /* <DEDUP_REMOVED lines=9> */
[----:B------:R-:W-:Y:S02]  /*1d10*/  HADD2.F32 R186, -RZ, R179.H0_H0 ;  /* 0x200000b3ffba7230 */ /* 0x000fe40000004100 */
[----:B------:R-:W-:Y:S01]  /*1d20*/  FMUL.FTZ R183, R30, R191 ;  /* 0x000000bf1eb77220 */ /* 0x000fe20000410000 */
[----:B------:R-:W-:Y:S01]  /*1d30*/  F2FP.F16.F32.PACK_AB R28, R182, R189 ;  /* 0x000000bdb61c723e */ /* 0x000fe200000000ff */
[-C--:B------:R-:W-:Y:S01]  /*1d40*/  FMUL.FTZ R184, R178, R191.reuse ;  /* 0x000000bfb2b87220 */ /* 0x080fe20000410000 */
[----:B------:R-:W-:-:S02]  /*1d50*/  FMUL.FTZ R186, R186, R191 ;  /* 0x000000bfbaba7220 */ /* 0x000fc40000410000 */
[----:B------:R-:W-:Y:S02]  /*1d60*/  F2FP.F16.F32.PACK_AB R29, R183, R188 ;  /* 0x000000bcb71d723e */ /* 0x000fe400000000ff */
[----:B------:R-:W-:Y:S02]  /*1d70*/  F2FP.F16.F32.PACK_AB R30, R184, R187 ;  /* 0x000000bbb81e723e */ /* 0x000fe400000000ff */
[----:B------:R-:W-:-:S07]  /*1d80*/  F2FP.F16.F32.PACK_AB R31, R185, R186 ;  /* 0x000000bab91f723e */ /* 0x000fce00000000ff */
.L_x_43891:
        /* <DEDUP_REMOVED lines=33> */
[----:B------:R-:W-:Y:S01]  /*1fa0*/  FFMA.FTZ R195, R178, R191, R195 ;  /* 0x000000bfb2c37223 */ /* 0x000fe200000100c3 */
[----:B------:R-:W-:Y:S01]  /*1fb0*/  F2FP.F16.F32.PACK_AB R29, R194, R199 ;  /* 0x000000c7c21d723e */ /* 0x000fe200000000ff */
[----:B------:R-:W-:-:S03]  /*1fc0*/  FFMA.FTZ R196, R202, R191, R31 ;  /* 0x000000bfcac47223 */ /* 0x000fc6000001001f */
[----:B------:R-:W-:Y:S02]  /*1fd0*/  F2FP.F16.F32.PACK_AB R30, R195, R198 ;  /* 0x000000c6c31e723e */ /* 0x000fe400000000ff */
[----:B------:R-:W-:Y:S01]  /*1fe0*/  F2FP.F16.F32.PACK_AB R31, R196, R197 ;  /* 0x000000c5c41f723e */ /* 0x000fe200000000ff */
[----:B------:R-:W-:Y:S06]  /*1ff0*/  BRA `(.L_x_43894) ;  /* 0x0000000000a07947 */ /* 0x000fec0003800000 */
.L_x_43893:
[----:B------:R-:W-:-:S04]  /*2000*/  UISETP.NE.U32.AND UP1, UPT, UR10, URZ, UPT ;  /* 0x000000ff0a00728c */ /* 0x000fc8000bf25070 */
[----:B------:R-:W-:-:S09]  /*2010*/  UISETP.NE.AND.EX UP1, UPT, UR11, URZ, UPT, UP1 ;  /* 0x000000ff0b00728c */ /* 0x000fd2000bf25310 */
[----:B------:R-:W-:Y:S05]  /*2020*/  BRA.U UP1, `(.L_x_43895) ;  /* 0x0000000101447547 */ /* 0x000fea000b800000 */
[----:B-----5:R-:W-:Y:S02]  /*2030*/  HADD2.F32 R200, -RZ, R176.H0_H0 ;  /* 0x200000b0ffc87230 */ /* 0x020fe40000004100 */
[----:B------:R-:W-:Y:S02]  /*2040*/  HADD2.F32 R198, -RZ, R178.H0_H0 ;  /* 0x200000b2ffc67230 */ /* 0x000fe40000004100 */
[----:B------:R-:W-:Y:S02]  /*2050*/  HADD2.F32 R196, -RZ, R179.H0_H0 ;  /* 0x200000b3ffc47230 */ /* 0x000fe40000004100 */
[-C--:B------:R-:W-:Y:S01]  /*2060*/  FMUL.FTZ R200, R200, R191.reuse ;  /* 0x000000bfc8c87220 */ /* 0x080fe20000410000 */
[----:B------:R-:W-:Y:S02]  /*2070*/  HADD2.F32 R176, -RZ, R176.H1_H1 ;  /* 0x300000b0ffb07230 */ /* 0x000fe40000004100 */
[----:B------:R-:W-:Y:S01]  /*2080*/  FMUL.FTZ R198, R198, R191 ;  /* 0x000000bfc6c67220 */ /* 0x000fe20000410000 */
[----:B0-----:R-:W-:-:S02]  /*2090*/  HADD2.F32 R192, -RZ, R177.H0_H0 ;  /* 0x200000b1ffc07230 */ /* 0x001fc40000004100 */
        /* <DEDUP_REMOVED lines=10> */
.L_x_43895:
[----:B-----5:R-:W-:Y:S02]  /*2140*/  HADD2.F32 R200, -RZ, R176.H0_H0 ;  /* 0x200000b0ffc87230 */ /* 0x020fe40000004100 */
[----:B------:R-:W-:Y:S02]  /*2150*/  HADD2.F32 R198, -RZ, R178.H0_H0 ;  /* 0x200000b2ffc67230 */ /* 0x000fe40000004100 */
[----:B------:R-:W-:Y:S02]  /*2160*/  HADD2.F32 R176, -RZ, R176.H1_H1 ;  /* 0x300000b0ffb07230 */ /* 0x000fe40000004100 */
[-C--:B------:R-:W-:Y:S01]  /*2170*/  FMUL.FTZ R200, R200, R191.reuse ;  /* 0x000000bfc8c87220 */ /* 0x080fe20000410000 */
[--C-:B0-----:R-:W-:Y:S02]  /*2180*/  HADD2.F32 R28, -RZ, R177.reuse.H0_H0 ;  /* 0x200000b1ff1c7230 */ /* 0x101fe40000004100 */
        /* <DEDUP_REMOVED lines=15> */
.L_x_43894:
        /* <DEDUP_REMOVED lines=39> */
.L_x_43896:
[----:B------:R-:W-:-:S04]  /*24f0*/  UISETP.NE.U32.AND UP1, UPT, UR10, URZ, UPT ;  /* 0x000000ff0a00728c */ /* 0x000fc8000bf25070 */
[----:B------:R-:W-:-:S09]  /*2500*/  UISETP.NE.AND.EX UP1, UPT, UR11, URZ, UPT, UP1 ;  /* 0x000000ff0b00728c */ /* 0x000fd2000bf25310 */
[----:B------:R-:W-:Y:S05]  /*2510*/  BRA.U UP1, `(.L_x_43898) ;  /* 0x0000000101447547 */ /* 0x000fea000b800000 */
[----:B-----5:R-:W-:Y:S02]  /*2520*/  HADD2.F32 R202, -RZ, R176.H0_H0 ;  /* 0x200000b0ffca7230 */ /* 0x020fe40000004100 */
        /* <DEDUP_REMOVED lines=16> */
.L_x_43898:
[----:B-----5:R-:W-:Y:S02]  /*2630*/  HADD2.F32 R28, -RZ, R176.H0_H0 ;  /* 0x200000b0ff1c7230 */ /* 0x020fe40000004100 */
        /* <DEDUP_REMOVED lines=19> */
.L_x_43897:
        /* <DEDUP_REMOVED lines=11> */
[--C-:B------:R-:W-:Y:S02]  /*2820*/  HADD2.F32 R212, -RZ, R177.reuse.H0_H0 ;  /* 0x200000b1ffd47230 */ /* 0x100fe40000004100 */
[----:B------:R-:W-:Y:S02]  /*2830*/  HADD2.F32 R214, -RZ, R177.H1_H1 ;  /* 0x300000b1ffd67230 */ /* 0x000fe40000004100 */
[--C-:B------:R-:W-:Y:S02]  /*2840*/  HADD2.F32 R216, -RZ, R179.reuse.H1_H1 ;  /* 0x300000b3ffd87230 */ /* 0x100fe40000004100 */
[----:B------:R-:W-:Y:S02]  /*2850*/  HADD2.F32 R176, -RZ, R176.H1_H1 ;  /* 0x300000b0ffb07230 */ /* 0x000fe40000004100 */
[----:B------:R-:W-:-:S02]  /*2860*/  HADD2.F32 R218, -RZ, R179.H0_H0 ;  /* 0x200000b3ffda7230 */ /* 0x000fc40000004100 */
[----:B--2---:R-:W-:Y:S02]  /*2870*/  HADD2.F32 R211, -RZ, R28.H0_H0 ;  /* 0x2000001cffd37230 */ /* 0x004fe40000004100 */
[----:B------:R-:W-:Y:S02]  /*2880*/  HADD2.F32 R213, -RZ, R29.H0_H0 ;  /* 0x2000001dffd57230 */ /* 0x000fe40000004100 */
[--C-:B------:R-:W-:Y:S02]  /*2890*/  HADD2.F32 R177, -RZ, R31.reuse.H0_H0 ;  /* 0x2000001fffb17230 */ /* 0x100fe40000004100 */
[-C--:B------:R-:W-:Y:S01]  /*28a0*/  FFMA.FTZ R210, R210, R191.reuse, R211 ;  /* 0x000000bfd2d27223 */ /* 0x080fe200000100d3 */
[----:B------:R-:W-:Y:S02]  /*28b0*/  HADD2.F32 R217, -RZ, R31.H1_H1 ;  /* 0x3000001fffd97230 */ /* 0x000fe40000004100 */
[----:B------:R-:W-:Y:S01]  /*28c0*/  FFMA.FTZ R211, R212, R191, R213 ;  /* 0x000000bfd4d37223 */ /* 0x000fe200000100d5 */
[----:B------:R-:W-:-:S02]  /*28d0*/  HADD2.F32 R212, -RZ, R178.H0_H0 ;  /* 0x200000b2ffd47230 */ /* 0x000fc40000004100 */
[-C--:B------:R-:W-:Y:S01]  /*28e0*/  FFMA.FTZ R218, R218, R191.reuse, R177 ;  /* 0x000000bfdada7223 */ /* 0x080fe200000100b1 */
[----:B------:R-:W-:Y:S02]  /*28f0*/  HADD2.F32 R215, -RZ, R29.H1_H1 ;  /* 0x3000001dffd77230 */ /* 0x000fe40000004100 */
[-C--:B------:R-:W-:Y:S01]  /*2900*/  FFMA.FTZ R217, R216, R191.reuse, R217 ;  /* 0x000000bfd8d97223 */ /* 0x080fe200000100d9 */
[----:B------:R-:W-:Y:S02]  /*2910*/  HADD2.F32 R213, -RZ, R30.H0_H0 ;  /* 0x2000001effd57230 */ /* 0x000fe40000004100 */
[----:B------:R-:W-:Y:S02]  /*2920*/  HADD2.F32 R178, -RZ, R178.H1_H1 ;  /* 0x300000b2ffb27230 */ /* 0x000fe40000004100 */
[-C--:B------:R-:W-:Y:S01]  /*2930*/  FFMA.FTZ R215, R214, R191.reuse, R215 ;  /* 0x000000bfd6d77223 */ /* 0x080fe200000100d7 */
        /* <DEDUP_REMOVED lines=10> */
.L_x_43899:
[----:B------:R-:W-:-:S04]  /*29e0*/  UISETP.NE.U32.AND UP1, UPT, UR10, URZ, UPT ;  /* 0x000000ff0a00728c */ /* 0x000fc8000bf25070 */
[----:B------:R-:W-:-:S09]  /*29f0*/  UISETP.NE.AND.EX UP1, UPT, UR11, URZ, UPT, UP1 ;  /* 0x000000ff0b00728c */ /* 0x000fd2000bf25310 */
[----:B------:R-:W-:Y:S05]  /*2a00*/  BRA.U UP1, `(.L_x_43901) ;  /* 0x0000000101447547 */ /* 0x000fea000b800000 */
[--C-:B-----5:R-:W-:Y:S02]  /*2a10*/  HADD2.F32 R212, -RZ, R177.reuse.H0_H0 ;  /* 0x200000b1ffd47230 */ /* 0x120fe40000004100 */
[----:B------:R-:W-:Y:S02]  /*2a20*/  HADD2.F32 R210, -RZ, R176.H0_H0 ;  /* 0x200000b0ffd27230 */ /* 0x000fe40000004100 */
[----:B------:R-:W-:Y:S02]  /*2a30*/  HADD2.F32 R216, -RZ, R177.H1_H1 ;  /* 0x300000b1ffd87230 */ /* 0x000fe40000004100 */
[-C--:B------:R-:W-:Y:S01]  /*2a40*/  FMUL.FTZ R211, R212, R191.reuse ;  /* 0x000000bfd4d37220 */ /* 0x080fe20000410000 */
[----:B------:R-:W-:Y:S02]  /*2a50*/  HADD2.F32 R218, -RZ, R178.H0_H0 ;  /* 0x200000b2ffda7230 */ /* 0x000fe40000004100 */
        /* <DEDUP_REMOVED lines=12> */
.L_x_43901:
        /* <DEDUP_REMOVED lines=13> */
[-C--:B------:R-:W-:Y:S01]  /*2bf0*/  FMUL.FTZ R215, R30, R191.reuse ;  /* 0x000000bf1ed77220 */ /* 0x080fe20000410000 */
[----:B------:R-:W-:Y:S01]  /*2c00*/  F2FP.F16.F32.PACK_AB R28, R214, R210 ;  /* 0x000000d2d61c723e */ /* 0x000fe200000000ff */
[-C--:B------:R-:W-:Y:S01]  /*2c10*/  FMUL.FTZ R216, R178, R191.reuse ;  /* 0x000000bfb2d87220 */ /* 0x080fe20000410000 */
[----:B------:R-:W-:-:S02]  /*2c20*/  FMUL.FTZ R218, R218, R191 ;  /* 0x000000bfdada7220 */ /* 0x000fc40000410000 */
[----:B------:R-:W-:Y:S02]  /*2c30*/  F2FP.F16.F32.PACK_AB R29, R215, R211 ;  /* 0x000000d3d71d723e */ /* 0x000fe400000000ff */
[----:B------:R-:W-:Y:S02]  /*2c40*/  F2FP.F16.F32.PACK_AB R30, R216, R212 ;  /* 0x000000d4d81e723e */ /* 0x000fe400000000ff */
[----:B------:R-:W-:-:S07]  /*2c50*/  F2FP.F16.F32.PACK_AB R31, R217, R218 ;  /* 0x000000dad91f723e */ /* 0x000fce00000000ff */
.L_x_43900:
        /* <DEDUP_REMOVED lines=10> */
[--C-:B-----5:R-:W-:Y:S02]  /*2d00*/  HADD2.F32 R220, -RZ, R179.reuse.H0_H0 ;  /* 0x200000b3ffdc7230 */ /* 0x120fe40000004100 */
[----:B------:R-:W-:Y:S02]  /*2d10*/  HADD2.F32 R222, -RZ, R179.H1_H1 ;  /* 0x300000b3ffde7230 */ /* 0x000fe40000004100 */
[--C-:B------:R-:W-:Y:S02]  /*2d20*/  HADD2.F32 R224, -RZ, R178.reuse.H0_H0 ;  /* 0x200000b2ffe07230 */ /* 0x100fe40000004100 */
[----:B------:R-:W-:Y:S02]  /*2d30*/  HADD2.F32 R178, -RZ, R178.H1_H1 ;  /* 0x300000b2ffb27230 */ /* 0x000fe40000004100 */
[--C-:B--2---:R-:W-:Y:S02]  /*2d40*/  HADD2.F32 R223, -RZ, R31.reuse.H0_H0 ;  /* 0x2000001fffdf7230 */ /* 0x104fe40000004100 */
[----:B------:R-:W-:-:S02]  /*2d50*/  HADD2.F32 R31, -RZ, R31.H1_H1 ;  /* 0x3000001fff1f7230 */ /* 0x000fc40000004100 */
[----:B------:R-:W-:Y:S02]  /*2d60*/  HADD2.F32 R221, -RZ, R28.H0_H0 ;  /* 0x2000001cffdd7230 */ /* 0x000fe40000004100 */
[-C--:B------:R-:W-:Y:S01]  /*2d70*/  FFMA.FTZ R223, R220, R191.reuse, R223 ;  /* 0x000000bfdcdf7223 */ /* 0x080fe200000100df */
[----:B------:R-:W-:Y:S02]  /*2d80*/  HADD2.F32 R220, -RZ, R176.H0_H0 ;  /* 0x200000b0ffdc7230 */ /* 0x000fe40000004100 */
[-C--:B------:R-:W-:Y:S01]  /*2d90*/  FFMA.FTZ R222, R222, R191.reuse, R31 ;  /* 0x000000bfdede7223 */ /* 0x080fe2000001001f */
[----:B------:R-:W-:Y:S02]  /*2da0*/  HADD2.F32 R31, -RZ, R29.H0_H0 ;  /* 0x2000001dff1f7230 */ /* 0x000fe40000004100 */
[----:B------:R-:W-:Y:S02]  /*2db0*/  HADD2.F32 R219, -RZ, R30.H0_H0 ;  /* 0x2000001effdb7230 */ /* 0x000fe40000004100 */
[----:B------:R-:W-:Y:S01]  /*2dc0*/  FFMA.FTZ R221, R220, R191, R221 ;  /* 0x000000bfdcdd7223 */ /* 0x000fe200000100dd */
[----:B------:R-:W-:-:S02]  /*2dd0*/  HADD2.F32 R220, -RZ, R177.H0_H0 ;  /* 0x200000b1ffdc7230 */ /* 0x000fc40000004100 */
[----:B------:R-:W-:Y:S02]  /*2de0*/  HADD2.F32 R227, -RZ, R29.H1_H1 ;  /* 0x3000001dffe37230 */ /* 0x000fe40000004100 */
[-C--:B------:R-:W-:Y:S01]  /*2df0*/  FFMA.FTZ R219, R224, R191.reuse, R219 ;  /* 0x000000bfe0db7223 */ /* 0x080fe200000100db */
[----:B------:R-:W-:Y:S02]  /*2e00*/  HADD2.F32 R176, -RZ, R176.H1_H1 ;  /* 0x300000b0ffb07230 */ /* 0x000fe40000004100 */
[----:B------:R-:W-:Y:S01]  /*2e10*/  FFMA.FTZ R220, R220, R191, R31 ;  /* 0x000000bfdcdc7223 */ /* 0x000fe2000001001f */
[----:B------:R-:W-:Y:S02]  /*2e20*/  HADD2.F32 R224, -RZ, R177.H1_H1 ;  /* 0x300000b1ffe07230 */ /* 0x000fe40000004100 */
[----:B------:R-:W-:Y:S02]  /*2e30*/  HADD2.F32 R31, -RZ, R30.H1_H1 ;  /* 0x3000001eff1f7230 */ /* 0x000fe40000004100 */
        /* <DEDUP_REMOVED lines=9> */
.L_x_43902:
[----:B------:R-:W-:-:S04]  /*2ed0*/  UISETP.NE.U32.AND UP1, UPT, UR10, URZ, UPT ;  /* 0x000000ff0a00728c */ /* 0x000fc8000bf25070 */
[----:B------:R-:W-:-:S09]  /*2ee0*/  UISETP.NE.AND.EX UP1, UPT, UR11, URZ, UPT, UP1 ;  /* 0x000000ff0b00728c */ /* 0x000fd2000bf25310 */
[----:B------:R-:W-:Y:S05]  /*2ef0*/  BRA.U UP1, `(.L_x_43904) ;  /* 0x0000000101447547 */ /* 0x000fea000b800000 */
[----:B-----5:R-:W-:Y:S02]  /*2f00*/  HADD2.F32 R220, -RZ, R176.H0_H0 ;  /* 0x200000b0ffdc7230 */ /* 0x020fe40000004100 */
[--C-:B------:R-:W-:Y:S02]  /*2f10*/  HADD2.F32 R222, -RZ, R177.reuse.H0_H0 ;  /* 0x200000b1ffde7230 */ /* 0x100fe40000004100 */
[----:B------:R-:W-:Y:S02]  /*2f20*/  HADD2.F32 R228, -RZ, R178.H0_H0 ;  /* 0x200000b2ffe47230 */ /* 0x000fe40000004100 */
[-C--:B------:R-:W-:Y:S01]  /*2f30*/  FMUL.FTZ R221, R220, R191.reuse ;  /* 0x000000bfdcdd7220 */ /* 0x080fe20000410000 */
[----:B------:R-:W-:Y:S02]  /*2f40*/  HADD2.F32 R176, -RZ, R176.H1_H1 ;  /* 0x300000b0ffb07230 */ /* 0x000fe40000004100 */
        /* <DEDUP_REMOVED lines=12> */
.L_x_43904:
[----:B-----5:R-:W-:Y:S02]  /*3010*/  HADD2.F32 R222, -RZ, R178.H0_H0 ;  /* 0x200000b2ffde7230 */ /* 0x020fe40000004100 */
[--C-:B------:R-:W-:Y:S02]  /*3020*/  HADD2.F32 R28, -RZ, R176.reuse.H0_H0 ;  /* 0x200000b0ff1c7230 */ /* 0x100fe40000004100 */
        /* <DEDUP_REMOVED lines=18> */
.L_x_43903:
        /* <DEDUP_REMOVED lines=11> */
[--C-:B------:R-:W-:Y:S02]  /*3200*/  HADD2.F32 R232, -RZ, R177.reuse.H1_H1 ;  /* 0x300000b1ffe87230 */ /* 0x100fe40000004100 */
[----:B------:R-:W-:Y:S02]  /*3210*/  HADD2.F32 R230, -RZ, R177.H0_H0 ;  /* 0x200000b1ffe67230 */ /* 0x000fe40000004100 */
[----:B------:R-:W-:Y:S02]  /*3220*/  HADD2.F32 R234, -RZ, R179.H0_H0 ;  /* 0x200000b3ffea7230 */ /* 0x000fe40000004100 */
[----:B------:R-:W-:Y:S02]  /*3230*/  HADD2.F32 R176, -RZ, R176.H1_H1 ;  /* 0x300000b0ffb07230 */ /* 0x000fe40000004100 */
[----:B--2---:R-:W-:-:S02]  /*3240*/  HADD2.F32 R229, -RZ, R28.H0_H0 ;  /* 0x2000001cffe57230 */ /* 0x004fc40000004100 */
[--C-:B------:R-:W-:Y:S02]  /*3250*/  HADD2.F32 R177, -RZ, R29.reuse.H0_H0 ;  /* 0x2000001dffb17230 */ /* 0x100fe40000004100 */
[--C-:B------:R-:W-:Y:S02]  /*3260*/  HADD2.F32 R231, -RZ, R30.reuse.H1_H1 ;  /* 0x3000001effe77230 */ /* 0x100fe40000004100 */
[-C--:B------:R-:W-:Y:S01]  /*3270*/  FFMA.FTZ R224, R224, R191.reuse, R229 ;  /* 0x000000bfe0e07223 */ /* 0x080fe200000100e5 */
[----:B------:R-:W-:Y:S02]  /*3280*/  HADD2.F32 R229, -RZ, R29.H1_H1 ;  /* 0x3000001dffe57230 */ /* 0x000fe40000004100 */
[----:B------:R-:W-:Y:S01]  /*3290*/  FFMA.FTZ R230, R230, R191, R177 ;  /* 0x000000bfe6e67223 */ /* 0x000fe200000100b1 */
[----:B------:R-:W-:Y:S02]  /*32a0*/  HADD2.F32 R29, -RZ, R30.H0_H0 ;  /* 0x2000001eff1d7230 */ /* 0x000fe40000004100 */
[----:B------:R-:W-:-:S02]  /*32b0*/  HADD2.F32 R30, -RZ, R179.H1_H1 ;  /* 0x300000b3ff1e7230 */ /* 0x000fc40000004100 */
[----:B------:R-:W-:Y:S01]  /*32c0*/  FFMA.FTZ R229, R232, R191, R229 ;  /* 0x000000bfe8e57223 */ /* 0x000fe200000100e5 */
[--C-:B------:R-:W-:Y:S02]  /*32d0*/  HADD2.F32 R232, -RZ, R178.reuse.H0_H0 ;  /* 0x200000b2ffe87230 */ /* 0x100fe40000004100 */
[----:B------:R-:W-:-:S03]  /*32e0*/  HADD2.F32 R178, -RZ, R178.H1_H1 ;  /* 0x300000b2ffb27230 */ /* 0x000fc60000004100 */
[-C--:B------:R-:W-:Y:S01]  /*32f0*/  FFMA.FTZ R232, R232, R191.reuse, R29 ;  /* 0x000000bfe8e87223 */ /* 0x080fe2000001001d */
[--C-:B------:R-:W-:Y:S02]  /*3300*/  HADD2.F32 R29, -RZ, R31.reuse.H0_H0 ;  /* 0x2000001fff1d7230 */ /* 0x100fe40000004100 */
[-C--:B------:R-:W-:Y:S01]  /*3310*/  FFMA.FTZ R231, R178, R191.reuse, R231 ;  /* 0x000000bfb2e77223 */ /* 0x080fe200000100e7 */
[----:B------:R-:W-:Y:S02]  /*3320*/  HADD2.F32 R31, -RZ, R31.H1_H1 ;  /* 0x3000001fff1f7230 */ /* 0x000fe40000004100 */
[-C--:B------:R-:W-:Y:S01]  /*3330*/  FFMA.FTZ R234, R234, R191.reuse, R29 ;  /* 0x000000bfeaea7223 */ /* 0x080fe2000001001d */
[----:B------:R-:W-:Y:S02]  /*3340*/  HADD2.F32 R29, -RZ, R28.H1_H1 ;  /* 0x3000001cff1d7230 */ /* 0x000fe40000004100 */
[----:B------:R-:W-:Y:S01]  /*3350*/  FFMA.FTZ R233, R30, R191, R31 ;  /* 0x000000bf1ee97223 */ /* 0x000fe2000001001f */
[----:B------:R-:W-:-:S02]  /*3360*/  F2FP.F16.F32.PACK_AB R30, R231, R232 ;  /* 0x000000e8e71e723e */ /* 0x000fc400000000ff */
[----:B------:R-:W-:Y:S02]  /*3370*/  FFMA.FTZ R236, R176, R191, R29 ;  /* 0x000000bfb0ec7223 */ /* 0x000fe4000001001d */
[----:B------:R-:W-:Y:S02]  /*3380*/  F2FP.F16.F32.PACK_AB R31, R233, R234 ;  /* 0x000000eae91f723e */ /* 0x000fe400000000ff */
[----:B------:R-:W-:Y:S02]  /*3390*/  F2FP.F16.F32.PACK_AB R29, R229, R230 ;  /* 0x000000e6e51d723e */ /* 0x000fe400000000ff */
[----:B------:R-:W-:Y:S01]  /*33a0*/  F2FP.F16.F32.PACK_AB R28, R236, R224 ;  /* 0x000000e0ec1c723e */ /* 0x000fe200000000ff */
[----:B------:R-:W-:Y:S06]  /*33b0*/  BRA `(.L_x_43906) ;  /* 0x0000000000a07947 */ /* 0x000fec0003800000 */
.L_x_43905:
[----:B------:R-:W-:-:S04]  /*33c0*/  UISETP.NE.U32.AND UP1, UPT, UR10, URZ, UPT ;  /* 0x000000ff0a00728c */ /* 0x000fc8000bf25070 */
[----:B------:R-:W-:-:S09]  /*33d0*/  UISETP.NE.AND.EX UP1, UPT, UR11, URZ, UPT, UP1 ;  /* 0x000000ff0b00728c */ /* 0x000fd2000bf25310 */
[----:B------:R-:W-:Y:S05]  /*33e0*/  BRA.U UP1, `(.L_x_43907) ;  /* 0x0000000101447547 */ /* 0x000fea000b800000 */
        /* <DEDUP_REMOVED lines=17> */
.L_x_43907:
        /* <DEDUP_REMOVED lines=20> */
.L_x_43906:
        /* <DEDUP_REMOVED lines=12> */
[--C-:B--2---:R-:W-:Y:S02]  /*3700*/  HADD2.F32 R238, -RZ, R31.reuse.H0_H0 ;  /* 0x2000001fffee7230 */ /* 0x104fe40000004100 */
[----:B------:R-:W-:-:S03]  /*3710*/  HADD2.F32 R31, -RZ, R31.H1_H1 ;  /* 0x3000001fff1f7230 */ /* 0x000fc60000004100 */
[-C--:B------:R-:W-:Y:S01]  /*3720*/  FFMA.FTZ R237, R237, R191.reuse, R238 ;  /* 0x000000bfeded7223 */ /* 0x080fe200000100ee */
[--C-:B------:R-:W-:Y:S02]  /*3730*/  HADD2.F32 R238, -RZ, R176.reuse.H1_H1 ;  /* 0x300000b0ffee7230 */ /* 0x100fe40000004100 */
[----:B------:R-:W-:Y:S01]  /*3740*/  FFMA.FTZ R179, R179, R191, R31 ;  /* 0x000000bfb3b37223 */ /* 0x000fe2000001001f */
[----:B------:R-:W-:Y:S02]  /*3750*/  HADD2.F32 R31, -RZ, R176.H0_H0 ;  /* 0x200000b0ff1f7230 */ /* 0x000fe40000004100 */
[--C-:B------:R-:W-:Y:S02]  /*3760*/  HADD2.F32 R176, -RZ, R28.reuse.H0_H0 ;  /* 0x2000001cffb07230 */ /* 0x100fe40000004100 */
        /* <DEDUP_REMOVED lines=8> */
[----:B------:R-:W-:Y:S02]  /*37f0*/  HADD2.F32 R28, -RZ, R178.H0_H0 ;  /* 0x200000b2ff1c7230 */ /* 0x000fe40000004100 */
[-C--:B------:R-:W-:Y:S01]  /*3800*/  FFMA.FTZ R239, R31, R191.reuse, R29 ;  /* 0x000000bf1fef7223 */ /* 0x080fe2000001001d */
[----:B------:R-:W-:Y:S02]  /*3810*/  HADD2.F32 R31, -RZ, R30.H0_H0 ;  /* 0x2000001eff1f7230 */ /* 0x000fe40000004100 */
[----:B------:R-:W-:Y:S02]  /*3820*/  HADD2.F32 R29, -RZ, R178.H1_H1 ;  /* 0x300000b2ff1d7230 */ /* 0x000fe40000004100 */
[----:B------:R-:W-:Y:S02]  /*3830*/  HADD2.F32 R30, -RZ, R30.H1_H1 ;  /* 0x3000001eff1e7230 */ /* 0x000fe40000004100 */
[----:B------:R-:W-:Y:S01]  /*3840*/  FFMA.FTZ R178, R28, R191, R31 ;  /* 0x000000bf1cb27223 */ /* 0x000fe2000001001f */
[----:B------:R-:W-:-:S02]  /*3850*/  F2FP.F16.F32.PACK_AB R31, R179, R237 ;  /* 0x000000edb31f723e */ /* 0x000fc400000000ff */
[----:B------:R-:W-:Y:S01]  /*3860*/  F2FP.F16.F32.PACK_AB R28, R238, R176 ;  /* 0x000000b0ee1c723e */ /* 0x000fe200000000ff */
[----:B------:R-:W-:Y:S01]  /*3870*/  FFMA.FTZ R240, R29, R191, R30 ;  /* 0x000000bf1df07223 */ /* 0x000fe2000001001e */
[----:B------:R-:W-:-:S04]  /*3880*/  F2FP.F16.F32.PACK_AB R29, R239, R177 ;  /* 0x000000b1ef1d723e */ /* 0x000fc800000000ff */
[----:B------:R-:W-:Y:S01]  /*3890*/  F2FP.F16.F32.PACK_AB R30, R240, R178 ;  /* 0x000000b2f01e723e */ /* 0x000fe200000000ff */
[----:B------:R-:W-:Y:S06]  /*38a0*/  BRA `(.L_x_43909) ;  /* 0x0000000000a07947 */ /* 0x000fec0003800000 */
.L_x_43908:
[----:B------:R-:W-:-:S04]  /*38b0*/  UISETP.NE.U32.AND UP0, UPT, UR10, URZ, UPT ;  /* 0x000000ff0a00728c */ /* 0x000fc8000bf05070 */
[----:B------:R-:W-:-:S09]  /*38c0*/  UISETP.NE.AND.EX UP0, UPT, UR11, URZ, UPT, UP0 ;  /* 0x000000ff0b00728c */ /* 0x000fd2000bf05300 */
[----:B------:R-:W-:Y:S05]  /*38d0*/  BRA.U UP0, `(.L_x_43910) ;  /* 0x0000000100447547 */ /* 0x000fea000b800000 */
[----:B-----5:R-:W-:Y:S02]  /*38e0*/  HADD2.F32 R237, -RZ, R179.H0_H0 ;  /* 0x200000b3ffed7230 */ /* 0x020fe40000004100 */
[----:B------:R-:W-:Y:S02]  /*38f0*/  HADD2.F32 R238, -RZ, R176.H0_H0 ;  /* 0x200000b0ffee7230 */ /* 0x000fe40000004100 */
[----:B------:R-:W-:Y:S02]  /*3900*/  HADD2.F32 R239, -RZ, R177.H0_H0 ;  /* 0x200000b1ffef7230 */ /* 0x000fe40000004100 */
[----:B------:R-:W-:Y:S01]  /*3910*/  FMUL.FTZ R237, R237, R191 ;  /* 0x000000bfeded7220 */ /* 0x000fe20000410000 */
[----:B------:R-:W-:Y:S02]  /*3920*/  HADD2.F32 R240, -RZ, R178.H0_H0 ;  /* 0x200000b2fff07230 */ /* 0x000fe40000004100 */
[----:B------:R-:W-:Y:S02]  /*3930*/  HADD2.F32 R179, -RZ, R179.H1_H1 ;  /* 0x300000b3ffb37230 */ /* 0x000fe40000004100 */
[----:B------:R-:W-:-:S02]  /*3940*/  HADD2.F32 R243, -RZ, R176.H1_H1 ;  /* 0x300000b0fff37230 */ /* 0x000fc40000004100 */
[-C--:B------:R-:W-:Y:S01]  /*3950*/  FMUL.FTZ R176, R238, R191.reuse ;  /* 0x000000bfeeb07220 */ /* 0x080fe20000410000 */
[----:B------:R-:W-:Y:S02]  /*3960*/  HADD2.F32 R242, -RZ, R177.H1_H1 ;  /* 0x300000b1fff27230 */ /* 0x000fe40000004100 */
        /* <DEDUP_REMOVED lines=8> */
.L_x_43910:
[--C-:B-----5:R-:W-:Y:S02]  /*39f0*/  HADD2.F32 R237, -RZ, R179.reuse.H0_H0 ;  /* 0x200000b3ffed7230 */ /* 0x120fe40000004100 */
        /* <DEDUP_REMOVED lines=19> */
.L_x_43909:
        /* <DEDUP_REMOVED lines=267> */
.L_x_43924:
        /* <DEDUP_REMOVED lines=37> */
[----:B------:R-:W-:Y:S01]  /*4e30*/  F2FP.F16.F32.PACK_AB R27, R27, R190 ;  /* 0x000000be1b1b723e */ /* 0x000fe200000000ff */
        /* <DEDUP_REMOVED lines=12> */
[----:B------:R-:W-:-:S04]  /*4f00*/  F2FP.F16.F32.PACK_AB R24, R22, R24 ;  /* 0x000000181618723e */ /* 0x000fc800000000ff */
[----:B------:R-:W-:Y:S02]  /*4f10*/  F2FP.F16.F32.PACK_AB R26, R26, R25 ;  /* 0x000000191a1a723e */ /* 0x000fe400000000ff */
[----:B------:R-:W-:Y:S02]  /*4f20*/  F2FP.F16.F32.PACK_AB R25, R23, R180 ;  /* 0x000000b41719723e */ /* 0x000fe400000000ff */
        /* <DEDUP_REMOVED lines=13> */
[----:B------:R-:W-:Y:S01]  /*5000*/  F2FP.F16.F32.PACK_AB R19, R180, R19 ;  /* 0x00000013b413723e */ /* 0x000fe200000000ff */
        /* <DEDUP_REMOVED lines=16> */
[----:B------:R-:W-:Y:S01]  /*5110*/  F2FP.F16.F32.PACK_AB R18, R18, R17 ;  /* 0x000000111212723e */ /* 0x000fe200000000ff */
        /* <DEDUP_REMOVED lines=38> */
[----:B------:R-:W-:Y:S02]  /*5380*/  F2FP.F16.F32.PACK_AB R5, R5, R4 ;  /* 0x000000040505723e */ /* 0x000fe400000000ff */
[----:B------:R-:W-:Y:S01]  /*5390*/  F2FP.F16.F32.PACK_AB R4, R3, R2 ;  /* 0x000000020304723e */ /* 0x000fe200000000ff */
        /* <DEDUP_REMOVED lines=15> */
[----:B------:R-:W-:Y:S01]  /*5490*/  F2FP.F16.F32.PACK_AB R17, R14, R15 ;  /* 0x0000000f0e11723e */ /* 0x000fe200000000ff */
[----:B------:R-:W-:Y:S01]  /*54a0*/  IMAD.WIDE.U32 R14, R11, 0x10, R248 ;  /* 0x000000100b0e7825 */ /* 0x000fe200078e00f8 */
[----:B------:R-:W-:-:S05]  /*54b0*/  F2FP.F16.F32.PACK_AB R16, R16, R13 ;  /* 0x0000000d1010723e */ /* 0x000fca00000000ff */
        /* <DEDUP_REMOVED lines=57> */
[----:B------:R-:W-:Y:S01]  /*5850*/  F2FP.F16.F32.PACK_AB R22, R199, R22 ;  /* 0x00000016c716723e */ /* 0x000fe200000000ff */
[C---:B------:R-:W-:Y:S01]  /*5860*/  FADD.FTZ R250, -R241.reuse, R183 ;  /* 0x000000b7f1fa7221 */ /* 0x040fe20000010100 */
[----:B------:R-:W-:Y:S01]  /*5870*/  FADD.FTZ R184, -R241, R227 ;  /* 0x000000e3f1b87221 */ /* 0x000fe20000010100 */
[----:B------:R-:W-:Y:S01]  /*5880*/  FMUL.FTZ R233, R191, R11 ;  /* 0x0000000bbfe97220 */ /* 0x000fe20000410000 */
[----:B------:R-:W-:Y:S01]  /*5890*/  FFMA.FTZ R199, R9, R155, R75 ;  /* 0x0000009b09c77223 */ /* 0x000fe2000001004b */
[C---:B------:R-:W-:Y:S01]  /*58a0*/  FMUL.FTZ R227, R191.reuse, R16 ;  /* 0x00000010bfe37220 */ /* 0x040fe20000410000 */
[----:B------:R-:W-:Y:S01]  /*58b0*/  FMUL.FTZ R11, R191, R19 ;  /* 0x00000013bf0b7220 */ /* 0x000fe20000410000 */
[----:B------:R-:W-:Y:S01]  /*58c0*/  F2FP.F16.F32.PACK_AB R18, R17, R18 ;  /* 0x000000121112723e */ /* 0x000fe200000000ff */
        /* <DEDUP_REMOVED lines=11> */
[----:B------:R-:W-:Y:S01]  /*5980*/  F2FP.F16.F32.PACK_AB R7, R199, R8 ;  /* 0x00000008c707723e */ /* 0x000fe200000000ff */
[----:B------:R-:W-:Y:S01]  /*5990*/  FMUL.FTZ R228, R191, R20 ;  /* 0x00000014bfe47220 */ /* 0x000fe20000410000 */
[----:B------:R-:W-:Y:S01]  /*59a0*/  F2FP.F16.F32.PACK_AB R6, R9, R6 ;  /* 0x000000060906723e */ /* 0x000fe200000000ff */
[----:B------:R-:W-:Y:S01]  /*59b0*/  FMUL.FTZ R226, R191, R21 ;  /* 0x00000015bfe27220 */ /* 0x000fe20000410000 */
[----:B------:R-:W-:Y:S01]  /*59c0*/  F2FP.F16.F32.PACK_AB R19, R218, R19 ;  /* 0x00000013da13723e */ /* 0x000fe200000000ff */
[----:B------:R-:W-:Y:S01]  /*59d0*/  IMAD.WIDE.U32 R8, R10, 0x10, R238 ;  /* 0x000000100a087825 */ /* 0x000fe200078e00ee */
[----:B------:R-:W-:-:S03]  /*59e0*/  F2FP.F16.F32.PACK_AB R17, R212, R17 ;  /* 0x00000011d411723e */ /* 0x000fc600000000ff */
[----:B------:R-:W-:Y:S01]  /*59f0*/  FADD.FTZ R25, -R241, R216 ;  /* 0x000000d8f1197221 */ /* 0x000fe20000010100 */
[----:B------:R-:W-:Y:S01]  /*5a00*/  F2FP.F16.F32.PACK_AB R16, R211, R16 ;  /* 0x00000010d310723e */ /* 0x000fe200000000ff */
        /* <DEDUP_REMOVED lines=15> */
[----:B------:R-:W-:Y:S01]  /*5b00*/  F2FP.F16.F32.PACK_AB R21, R20, R21 ;  /* 0x000000151415723e */ /* 0x000fe200000000ff */
        /* <DEDUP_REMOVED lines=11> */
[----:B------:R-:W-:Y:S01]  /*5bc0*/  F2FP.F16.F32.PACK_AB R23, R210, R23 ;  /* 0x00000017d217723e */ /* 0x000fe200000000ff */
[----:B------:R-:W-:Y:S01]  /*5bd0*/  IMAD.WIDE.U32 R206, R0, 0x10, R238 ;  /* 0x0000001000ce7825 */ /* 0x000fe200078e00ee */
[----:B------:R-:W-:-:S03]  /*5be0*/  F2FP.F16.F32.PACK_AB R20, R179, R20 ;  /* 0x00000014b314723e */ /* 0x000fc600000000ff */
[----:B------:R-:W-:Y:S01]  /*5bf0*/  FFMA.FTZ R15, R226, R141, R61 ;  /* 0x0000008de20f7223 */ /* 0x000fe2000001003d */
[----:B------:R-:W-:Y:S01]  /*5c00*/  F2FP.F16.F32.PACK_AB R11, R8, R11 ;  /* 0x0000000b080b723e */ /* 0x000fe200000000ff */
[----:B------:R-:W-:Y:S01]  /*5c10*/  FFMA.FTZ R8, R228, R140, R60 ;  /* 0x0000008ce4087223 */ /* 0x000fe2000001003c */
[C---:B------:R-:W-:Y:S01]  /*5c20*/  FMUL.FTZ R186, R191.reuse, R190 ;  /* 0x000000bebfba7220 */ /* 0x040fe20000410000 */
[----:B------:R-:W-:Y:S01]  /*5c30*/  FMUL.FTZ R190, R191, R196 ;  /* 0x000000c4bfbe7220 */ /* 0x000fe20000410000 */
[----:B------:R-:W-:-:S04]  /*5c40*/  IMAD.WIDE.U32 R210, R181, 0x10, R238 ;  /* 0x00000010b5d27825 */ /* 0x000fc800078e00ee */
[----:B------:R-:W-:Y:S01]  /*5c50*/  FFMA.FTZ R221, R221, R146, R66 ;  /* 0x00000092dddd7223 */ /* 0x000fe20000010042 */
[----:B------:R-:W-:Y:S01]  /*5c60*/  FMUL.FTZ R230, R191, R14 ;  /* 0x0000000ebfe67220 */ /* 0x000fe20000410000 */
[----:B------:R0:W-:Y:S01]  /*5c70*/  STG.E.128 desc[UR6][R206.64], R20 ;  /* 0x00000014ce007986 */ /* 0x0001e2000c101d06 */
[----:B------:R-:W-:Y:S01]  /*5c80*/  F2FP.F16.F32.PACK_AB R8, R15, R8 ;  /* 0x000000080f08723e */ /* 0x000fe200000000ff */
        /* <DEDUP_REMOVED lines=8> */
[----:B-1----:R-:W-:Y:S01]  /*5d10*/  F2FP.F16.F32.PACK_AB R7, R10, R221 ;  /* 0x000000dd0a07723e */ /* 0x002fe200000000ff */
[----:B------:R-:W-:Y:S01]  /*5d20*/  FFMA.FTZ R10, R13, R136, R56 ;  /* 0x000000880d0a7223 */ /* 0x000fe20000010038 */
[----:B------:R-:W-:-:S02]  /*5d30*/  FFMA.FTZ R13, R14, R137, R57 ;  /* 0x000000890e0d7223 */ /* 0x000fc40000010039 */
[----:B------:R-:W-:Y:S02]  /*5d40*/  F2FP.F16.F32.PACK_AB R22, R15, R22 ;  /* 0x000000160f16723e */ /* 0x000fe400000000ff */
[----:B------:R-:W0:Y:S01]  /*5d50*/  LDC.64 R14, c[0x0][0x380] ;  /* 0x0000e000ff0e7b82 */ /* 0x000e220000000a00 */
[C---:B------:R-:W-:Y:S01]  /*5d60*/  FMUL.FTZ R183, R191.reuse, R187 ;  /* 0x000000bbbfb77220 */ /* 0x040fe20000410000 */
[----:B------:R-:W-:Y:S01]  /*5d70*/  FMUL.FTZ R184, R191, R188 ;  /* 0x000000bcbfb87220 */ /* 0x000fe20000410000 */
[----:B------:R-:W-:Y:S01]  /*5d80*/  FFMA.FTZ R18, R180, R128, R48 ;  /* 0x00000080b4127223 */ /* 0x000fe20000010030 */
[----:B------:R-:W-:Y:S01]  /*5d90*/  FFMA.FTZ R17, R182, R129, R49 ;  /* 0x00000081b6117223 */ /* 0x000fe20000010031 */
[----:B------:R-:W-:Y:S01]  /*5da0*/  F2FP.F16.F32.PACK_AB R10, R13, R10 ;  /* 0x0000000a0d0a723e */ /* 0x000fe200000000ff */
        /* <DEDUP_REMOVED lines=18> */
[----:B------:R-:W-:Y:S01]  /*5ed0*/  F2FP.F16.F32.PACK_AB R18, R17, R18 ;  /* 0x000000121112723e */ /* 0x000fe200000000ff */
        /* <DEDUP_REMOVED lines=29> */
[----:B------:R1:W-:Y:S01]  /*60b0*/  STG.E.128 desc[UR6][R2.64], R4 ;  /* 0x0000000402007986 */ /* 0x0003e2000c101d06 */
[----:B------:R-:W-:Y:S02]  /*60c0*/  F2FP.F16.F32.PACK_AB R179, R191, R198 ;  /* 0x000000c6bfb3723e */ /* 0x000fe400000000ff */
[----:B------:R-:W-:Y:S02]  /*60d0*/  F2FP.F16.F32.PACK_AB R178, R197, R178 ;  /* 0x000000b2c5b2723e */ /* 0x000fe400000000ff */
[----:B------:R-:W-:Y:S02]  /*60e0*/  F2FP.F16.F32.PACK_AB R177, R196, R177 ;  /* 0x000000b1c4b1723e */ /* 0x000fe400000000ff */
[----:B------:R-:W-:Y:S01]  /*60f0*/  F2FP.F16.F32.PACK_AB R176, R195, R176 ;  /* 0x000000b0c3b0723e */ /* 0x000fe200000000ff */
        /* <DEDUP_REMOVED lines=8> */
.L_x_43911:
        /* <DEDUP_REMOVED lines=8> */
.L_x_43914:
[----:B------:R-:W-:Y:S05]  /*6200*/  BSYNC B0 ;  /* 0x0000000000007941 */ /* 0x000fea0003800000 */
.L_x_43913:
        /* <DEDUP_REMOVED lines=9> */
.L_x_43915:
[----:B------:R-:W-:Y:S01]  /*62a0*/  FADD.FTZ R243, R243, R191 ;  /* 0x000000bff3f37221 */ /* 0x000fe20000010000 */
[----:B------:R-:W-:-:S04]  /*62b0*/  HFMA2 R191, -RZ, RZ, 0, 2.384185791015625e-07 ;  /* 0x00000004ffbf7431 */ /* 0x000fc800000001ff */
[----:B------:R-:W-:-:S07]  /*62c0*/  MOV R250, R243 ;  /* 0x000000f300fa7202 */ /* 0x000fce0000000f00 */
[----:B------:R-:W-:Y:S05]  /*62d0*/  WARPSYNC.COLLECTIVE R242, `(.L_x_43916) ;  /* 0x00000000f2087348 */ /* 0x000fea0003c00000 */
[----:B------:R0:W1:Y:S02]  /*62e0*/  SHFL.BFLY P3, R191, R250, R191, R241 ;  /* 0x0c0000bffabf7389 */ /* 0x00006400000600f1 */
[----:B01----:R-:W-:Y:S05]  /*62f0*/  ENDCOLLECTIVE ;  /* 0x000000000000791b */ /* 0x003fea0003800000 */
.L_x_43916:
[----:B------:R-:W-:Y:S01]  /*6300*/  FADD.FTZ R243, R243, R191 ;  /* 0x000000bff3f37221 */ /* 0x000fe20000010000 */
[----:B------:R-:W-:-:S04]  /*6310*/  HFMA2 R191, -RZ, RZ, 0, 4.76837158203125e-07 ;  /* 0x00000008ffbf7431 */ /* 0x000fc800000001ff */
[----:B------:R-:W-:-:S07]  /*6320*/  MOV R250, R243 ;  /* 0x000000f300fa7202 */ /* 0x000fce0000000f00 */
[----:B------:R-:W-:Y:S05]  /*6330*/  WARPSYNC.COLLECTIVE R242, `(.L_x_43917) ;  /* 0x00000000f2087348 */ /* 0x000fea0003c00000 */
[----:B------:R0:W1:Y:S02]  /*6340*/  SHFL.BFLY P3, R191, R250, R191, R241 ;  /* 0x0c0000bffabf7389 */ /* 0x00006400000600f1 */
[----:B01----:R-:W-:Y:S05]  /*6350*/  ENDCOLLECTIVE ;  /* 0x000000000000791b */ /* 0x003fea0003800000 */
.L_x_43917:
[----:B------:R-:W-:Y:S01]  /*6360*/  FADD.FTZ R243, R243, R191 ;  /* 0x000000bff3f37221 */ /* 0x000fe20000010000 */
[----:B------:R-:W-:-:S04]  /*6370*/  HFMA2 R191, -RZ, RZ, 0, 9.5367431640625e-07 ;  /* 0x00000010ffbf7431 */ /* 0x000fc800000001ff */
[----:B------:R-:W-:-:S07]  /*6380*/  MOV R250, R243 ;  /* 0x000000f300fa7202 */ /* 0x000fce0000000f00 */
[----:B------:R-:W-:Y:S05]  /*6390*/  WARPSYNC.COLLECTIVE R242, `(.L_x_43918) ;  /* 0x00000000f2087348 */ /* 0x000fea0003c00000 */
[----:B------:R0:W1:Y:S02]  /*63a0*/  SHFL.BFLY P3, R191, R250, R191, R241 ;  /* 0x0c0000bffabf7389 */ /* 0x00006400000600f1 */
[----:B01----:R-:W-:Y:S05]  /*63b0*/  ENDCOLLECTIVE ;  /* 0x000000000000791b */ /* 0x003fea0003800000 */
.L_x_43918:
        /* <DEDUP_REMOVED lines=168> */
.L_x_43919:
[----:B------:R-:W-:Y:S01]  /*6e40*/  FADD.FTZ R248, R248, R191 ;  /* 0x000000bff8f87221 */ /* 0x000fe20000010000 */
[----:B------:R-:W-:-:S04]  /*6e50*/  HFMA2 R191, -RZ, RZ, 0, 1.1920928955078125e-07 ;  /* 0x00000002ffbf7431 */ /* 0x000fc800000001ff */
[----:B------:R-:W-:-:S07]  /*6e60*/  MOV R250, R248 ;  /* 0x000000f800fa7202 */ /* 0x000fce0000000f00 */
[----:B------:R-:W-:Y:S05]  /*6e70*/  WARPSYNC.COLLECTIVE R242, `(.L_x_43920) ;  /* 0x00000000f2087348 */ /* 0x000fea0003c00000 */
[----:B------:R0:W1:Y:S02]  /*6e80*/  SHFL.BFLY P3, R191, R250, R191, R241 ;  /* 0x0c0000bffabf7389 */ /* 0x00006400000600f1 */
[----:B01----:R-:W-:Y:S05]  /*6e90*/  ENDCOLLECTIVE ;  /* 0x000000000000791b */ /* 0x003fea0003800000 */
.L_x_43920:
[----:B------:R-:W-:Y:S01]  /*6ea0*/  FADD.FTZ R248, R248, R191 ;  /* 0x000000bff8f87221 */ /* 0x000fe20000010000 */
[----:B------:R-:W-:-:S04]  /*6eb0*/  HFMA2 R191, -RZ, RZ, 0, 2.384185791015625e-07 ;  /* 0x00000004ffbf7431 */ /* 0x000fc800000001ff */
[----:B------:R-:W-:-:S07]  /*6ec0*/  MOV R250, R248 ;  /* 0x000000f800fa7202 */ /* 0x000fce0000000f00 */
[----:B------:R-:W-:Y:S05]  /*6ed0*/  WARPSYNC.COLLECTIVE R242, `(.L_x_43921) ;  /* 0x00000000f2087348 */ /* 0x000fea0003c00000 */
[----:B------:R0:W1:Y:S02]  /*6ee0*/  SHFL.BFLY P3, R191, R250, R191, R241 ;  /* 0x0c0000bffabf7389 */ /* 0x00006400000600f1 */
[----:B01----:R-:W-:Y:S05]  /*6ef0*/  ENDCOLLECTIVE ;  /* 0x000000000000791b */ /* 0x003fea0003800000 */
.L_x_43921:
[----:B------:R-:W-:Y:S01]  /*6f00*/  FADD.FTZ R248, R248, R191 ;  /* 0x000000bff8f87221 */ /* 0x000fe20000010000 */
[----:B------:R-:W-:-:S04]  /*6f10*/  HFMA2 R191, -RZ, RZ, 0, 4.76837158203125e-07 ;  /* 0x00000008ffbf7431 */ /* 0x000fc800000001ff */
[----:B------:R-:W-:-:S07]  /*6f20*/  MOV R250, R248 ;  /* 0x000000f800fa7202 */ /* 0x000fce0000000f00 */
[----:B------:R-:W-:Y:S05]  /*6f30*/  WARPSYNC.COLLECTIVE R242, `(.L_x_43922) ;  /* 0x00000000f2087348 */ /* 0x000fea0003c00000 */
[----:B------:R0:W1:Y:S02]  /*6f40*/  SHFL.BFLY P3, R191, R250, R191, R241 ;  /* 0x0c0000bffabf7389 */ /* 0x00006400000600f1 */
[----:B01----:R-:W-:Y:S05]  /*6f50*/  ENDCOLLECTIVE ;  /* 0x000000000000791b */ /* 0x003fea0003800000 */
.L_x_43922:
[----:B------:R-:W-:Y:S01]  /*6f60*/  FADD.FTZ R248, R248, R191 ;  /* 0x000000bff8f87221 */ /* 0x000fe20000010000 */
[----:B------:R-:W-:-:S04]  /*6f70*/  HFMA2 R191, -RZ, RZ, 0, 9.5367431640625e-07 ;  /* 0x00000010ffbf7431 */ /* 0x000fc800000001ff */
[----:B------:R-:W-:-:S07]  /*6f80*/  MOV R250, R248 ;  /* 0x000000f800fa7202 */ /* 0x000fce0000000f00 */
[----:B------:R-:W-:Y:S05]  /*6f90*/  WARPSYNC.COLLECTIVE R242, `(.L_x_43923) ;  /* 0x00000000f2087348 */ /* 0x000fea0003c00000 */
[----:B------:R0:W1:Y:S02]  /*6fa0*/  SHFL.BFLY P3, R191, R250, R191, R241 ;  /* 0x0c0000bffabf7389 */ /* 0x00006400000600f1 */
[----:B01----:R-:W-:Y:S05]  /*6fb0*/  ENDCOLLECTIVE ;  /* 0x000000000000791b */ /* 0x003fea0003800000 */
.L_x_43923:
[----:B------:R-:W-:Y:S05]  /*6fc0*/  BRA `(.L_x_43924) ;  /* 0xffffffdc00047947 */ /* 0x000fea000383ffff */
.L_x_43925:
        /* <DEDUP_REMOVED lines=11> */
.L_x_88497:


//--------------------- .text._ZN10layer_norm13ln_fwd_kernelINS_13Kernel_traitsIf6__halfS2_S2_fjLj2560ELj1ELj4ELj1ELj16ENS_18Kernel_traits_baseILj2560EfS2_S2_S2_fjLj128EEEEELb0ELb0ELb1ELb0EEEvNS_9FwdParamsE --------------------------
	.section	.text._ZN10layer_norm13ln_fwd_kernelINS_13Kernel_traitsIf6__halfS2_S2_fjLj2560ELj1ELj4ELj1ELj16ENS_18Kernel_traits_baseILj2560EfS2_S2_S2_fjLj128EEEEELb0ELb0ELb1ELb0EEEvNS_9FwdParamsE,"ax",@progbits
	.align	128
        .global         _ZN10layer_norm13ln_fwd_kernelINS_13Kernel_traitsIf6__halfS2_S2_fjLj2560ELj1ELj4ELj1ELj16ENS_18Kernel_traits_baseILj2560EfS2_S2_S2_fjLj128EEEEELb0ELb0ELb1ELb0EEEvNS_9FwdParamsE
        .type           _ZN10layer_norm13ln_fwd_kernelINS_13Kernel_traitsIf6__halfS2_S2_fjLj2560ELj1ELj4ELj1ELj16ENS_18Kernel_traits_baseILj2560EfS2_S2_S2_fjLj128EEEEELb0ELb0ELb1ELb0EEEvNS_9FwdParamsE,@function
        .size           _ZN10layer_norm13ln_fwd_kernelINS_13Kernel_traitsIf6__halfS2_S2_fjLj2560ELj1ELj4ELj1ELj16ENS_18Kernel_traits_baseILj2560EfS2_S2_S2_fjLj128EEEEELb0ELb0ELb1ELb0EEEvNS_9FwdParamsE,(.L_x_88498 - _ZN10layer_norm13ln_fwd_kernelINS_13Kernel_traitsIf6__halfS2_S2_fjLj2560ELj1ELj4ELj1ELj16ENS_18Kernel_traits_baseILj2560EfS2_S2_S2_fjLj128EEEEELb0ELb0ELb1ELb0EEEvNS_9FwdParamsE)
        .other          _ZN10layer_norm13ln_fwd_kernelINS_13Kernel_traitsIf6__halfS2_S2_fjLj2560ELj1ELj4ELj1ELj16ENS_18Kernel_traits_baseILj2560EfS2_S2_S2_fjLj128EEEEELb0ELb0ELb1ELb0EEEvNS_9FwdParamsE,@"STO_CUDA_ENTRY STV_DEFAULT"
_ZN10layer_norm13ln_fwd_kernelINS_13Kernel_traitsIf6__halfS2_S2_fjLj2560ELj1ELj4ELj1ELj16ENS_18Kernel_traits_baseILj2560EfS2_S2_S2_fjLj128EEEEELb0ELb0ELb1ELb0EEEvNS_9FwdParamsE:
.text._ZN10layer_norm13ln_fwd_kernelINS_13Kernel_traitsIf6__halfS2_S2_fjLj2560ELj1ELj4ELj1ELj16ENS_18Kernel_traits_baseILj2560EfS2_S2_S2_fjLj128EEEEELb0ELb0ELb1ELb0EEEvNS_9FwdParamsE:
        /* <DEDUP_REMOVED lines=129> */
.L_x_43927:
        /* <DEDUP_REMOVED lines=111> */
.L_x_43928:
[----:B------:R-:W-:Y:S05]  /*0f00*/  BSYNC.RECONVERGENT B0 ;  /* 0x0000000000007941 */ /* 0x000fea0003800200 */
.L_x_43926:
[----:B------:R-:W1:Y:S01]  /*0f10*/  LDCU UR4, c[0x0][0x384] ;  /* 0x00007080ff0477ac */ /* 0x000e620008000800 */
[----:B------:R-:W2:Y:S01]  /*0f20*/  LDCU.U8 UR5, c[0x0][0x410] ;  /* 0x00008200ff0577ac */ /* 0x000ea20008000000 */
[----:B------:R-:W3:Y:S01]  /*0f30*/  LDCU UR10, c[0x0][0x448] ;  /* 0x00008900ff0a77ac */ /* 0x000ee20008000800 */
[----:B------:R-:W4:Y:S01]  /*0f40*/  LDCU.64 UR8, c[0x0][0x3a0] ;  /* 0x00007400ff0877ac */ /* 0x000f220008000a00 */
[----:B-1----:R-:W-:-:S13]  /*0f50*/  ISETP.GE.AND P0, PT, R16, UR4, PT ;  /* 0x0000000410007c0c */ /* 0x002fda000bf06270 */
[----:B--234-:R-:W-:Y:S05]  /*0f60*/  @P0 EXIT ;  /* 0x000000000000094d */ /* 0x01cfea0003800000 */
.L_x_44010:
        /* <DEDUP_REMOVED lines=15> */
[----:B------:R-:W-:-:S05]  /*1060*/  @P0 IADD3 R104, PT, PT, R142, -0x1, RZ ;  /* 0xffffffff8e680810 */ /* 0x000fca0007ffe0ff */
        /* <DEDUP_REMOVED lines=12> */
.L_x_43932:
[----:B------:R-:W-:Y:S05]  /*1130*/  BSYNC.RECONVERGENT B1 ;  /* 0x0000000000017941 */ /* 0x000fea0003800200 */
.L_x_43931:
        /* <DEDUP_REMOVED lines=8> */
[----:B-----5:R-:W-:Y:S02]  /*11c0*/  @P1 HADD2.F32 R38, -RZ, R52.H1_H1 ;  /* 0x30000034ff261230 */ /* 0x020fe40000004100 */
[----:B------:R-:W-:-:S05]  /*11d0*/  @P1 HADD2.F32 R116, -RZ, R53.H0_H0 ;  /* 0x20000035ff741230 */ /* 0x000fca0000004100 */
[----:B------:R-:W3:Y:S08]  /*11e0*/  @P1 LDC R39, c[0x0][0x40c] ;  /* 0x00010300ff271b82 */ /* 0x000ef00000000800 */
[----:B------:R-:W4:Y:S01]  /*11f0*/  @P1 LDC R117, c[0x0][0x40c] ;  /* 0x00010300ff751b82 */ /* 0x000f220000000800 */
[----:B--2---:R-:W-:-:S05]  /*1200*/  HADD2.F32 R15, -RZ, R104.H1_H1 ;  /* 0x30000068ff0f7230 */ /* 0x004fca0000004100 */
[----:B-1----:R-:W-:Y:S01]  /*1210*/  @P1 FFMA.FTZ R15, R38, R14, R15 ;  /* 0x0000000e260f1223 */ /* 0x002fe2000001000f */
[--C-:B------:R-:W-:Y:S01]  /*1220*/  HADD2.F32 R14, -RZ, R105.reuse.H0_H0 ;  /* 0x20000069ff0e7230 */ /* 0x100fe20000004100 */
[----:B------:R-:W1:Y:S04]  /*1230*/  @P1 LDC R38, c[0x0][0x40c] ;  /* 0x00010300ff261b82 */ /* 0x000e680000000800 */
[----:B---3--:R-:W-:Y:S01]  /*1240*/  @P1 FFMA.FTZ R14, R116, R39, R14 ;  /* 0x00000027740e1223 */ /* 0x008fe2000001000e */
[----:B------:R-:W-:Y:S02]  /*1250*/  HADD2.F32 R39, -RZ, R105.H1_H1 ;  /* 0x30000069ff277230 */ /* 0x000fe40000004100 */
[----:B------:R-:W-:Y:S01]  /*1260*/  @P1 HADD2.F32 R105, -RZ, R53.H1_H1 ;  /* 0x30000035ff691230 */ /* 0x000fe20000004100 */
[----:B------:R-:W2:Y:S04]  /*1270*/  @P1 LDC R116, c[0x0][0x40c] ;  /* 0x00010300ff741b82 */ /* 0x000ea80000000800 */
[----:B-1----:R-:W-:Y:S01]  /*1280*/  @P1 FFMA.FTZ R39, R105, R38, R39 ;  /* 0x0000002669271223 */ /* 0x002fe20000010027 */
[----:B------:R-:W-:-:S02]  /*1290*/  HADD2.F32 R38, -RZ, R106.H0_H0 ;  /* 0x2000006aff267230 */ /* 0x000fc40000004100 */
[----:B------:R-:W-:Y:S02]  /*12a0*/  @P1 HADD2.F32 R105, -RZ, R54.H0_H0 ;  /* 0x20000036ff691230 */ /* 0x000fe40000004100 */
[----:B------:R-:W-:-:S03]  /*12b0*/  F2FP.F16.F32.PACK_AB R167, RZ, R39 ;  /* 0x00000027ffa7723e */ /* 0x000fc600000000ff */
[----:B----4-:R-:W-:Y:S01]  /*12c0*/  @P1 FFMA.FTZ R38, R105, R117, R38 ;  /* 0x0000007569261223 */ /* 0x010fe20000010026 */
[----:B------:R-:W-:Y:S01]  /*12d0*/  HADD2.F32 R117, -RZ, R106.H1_H1 ;  /* 0x3000006aff757230 */ /* 0x000fe20000004100 */
[----:B------:R-:W1:Y:S01]  /*12e0*/  @P1 LDC R105, c[0x0][0x40c] ;  /* 0x00010300ff691b82 */ /* 0x000e620000000800 */
[----:B------:R-:W-:-:S05]  /*12f0*/  @P1 HADD2.F32 R106, -RZ, R54.H1_H1 ;  /* 0x30000036ff6a1230 */ /* 0x000fca0000004100 */
[----:B--2---:R-:W-:Y:S01]  /*1300*/  @P1 FFMA.FTZ R117, R106, R116, R117 ;  /* 0x000000746a751223 */ /* 0x004fe20000010075 */
[----:B------:R-:W-:Y:S02]  /*1310*/  HADD2.F32 R116, -RZ, R107.H0_H0 ;  /* 0x2000006bff747230 */ /* 0x000fe40000004100 */
[----:B------:R-:W-:Y:S02]  /*1320*/  @P1 HADD2.F32 R106, -RZ, R55.H0_H0 ;  /* 0x20000037ff6a1230 */ /* 0x000fe40000004100 */
[----:B------:R-:W-:Y:S01]  /*1330*/  HADD2.F32 R107, -RZ, R107.H1_H1 ;  /* 0x3000006bff6b7230 */ /* 0x000fe20000004100 */
[----:B------:R-:W-:-:S04]  /*1340*/  F2FP.F16.F32.PACK_AB R166, RZ, R117 ;  /* 0x00000075ffa6723e */ /* 0x000fc800000000ff */
[----:B------:R-:W-:Y:S01]  /*1350*/  @!P1 MOV R131, R107 ;  /* 0x0000006b00839202 */ /* 0x000fe20000000f00 */
[----:B-1----:R-:W-:Y:S01]  /*1360*/  @P1 FFMA.FTZ R116, R106, R105, R116 ;  /* 0x000000696a741223 */ /* 0x002fe20000010074 */
[----:B------:R-:W-:Y:S01]  /*1370*/  HADD2.F32 R106, -RZ, R104.H0_H0 ;  /* 0x20000068ff6a7230 */ /* 0x000fe20000004100 */
[----:B------:R-:W1:Y:S01]  /*1380*/  @P1 LDC R105, c[0x0][0x40c] ;  /* 0x00010300ff691b82 */ /* 0x000e620000000800 */
[----:B------:R-:W-:Y:S02]  /*1390*/  @P1 HADD2.F32 R104, -RZ, R52.H0_H0 ;  /* 0x20000034ff681230 */ /* 0x000fe40000004100 */
[----:B------:R-:W-:Y:S02]  /*13a0*/  F2FP.F16.F32.PACK_AB R164, RZ, R116 ;  /* 0x00000074ffa4723e */ /* 0x000fe400000000ff */
[----:B------:R-:W-:Y:S01]  /*13b0*/  @!P1 MOV R130, R106 ;  /* 0x0000006a00829202 */ /* 0x000fe20000000f00 */
[----:B-1----:R-:W-:Y:S01]  /*13c0*/  @P1 FFMA.FTZ R130, R104, R105, R106 ;  /* 0x0000006968821223 */ /* 0x002fe2000001006a */
[----:B------:R-:W-:Y:S01]  /*13d0*/  @P1 HADD2.F32 R105, -RZ, R55.H1_H1 ;  /* 0x30000037ff691230 */ /* 0x000fe20000004100 */
[----:B------:R-:W1:Y:S01]  /*13e0*/  @P1 LDC R104, c[0x0][0x40c] ;  /* 0x00010300ff681b82 */ /* 0x000e620000000800 */
[----:B------:R-:W-:-:S02]  /*13f0*/  F2FP.F16.F32.PACK_AB R106, RZ, R38 ;  /* 0x00000026ff6a723e */ /* 0x000fc400000000ff */
[----:B------:R-:W-:Y:S02]  /*1400*/  F2FP.F16.F32.PACK_AB R165, RZ, R130 ;  /* 0x00000082ffa5723e */ /* 0x000fe400000000ff */
[----:B------:R-:W-:Y:S01]  /*1410*/  PRMT R106, R106, 0x5410, R166 ;  /* 0x000054106a6a7816 */ /* 0x000fe200000000a6 */
[----:B-1----:R-:W-:Y:S01]  /*1420*/  @P1 FFMA.FTZ R131, R105, R104, R107 ;  /* 0x0000006869831223 */ /* 0x002fe2000001006b */
[----:B------:R-:W-:Y:S02]  /*1430*/  F2FP.F16.F32.PACK_AB R104, RZ, R15 ;  /* 0x0000000fff68723e */ /* 0x000fe400000000ff */
[----:B------:R-:W-:Y:S02]  /*1440*/  F2FP.F16.F32.PACK_AB R105, RZ, R14 ;  /* 0x0000000eff69723e */ /* 0x000fe400000000ff */
[----:B------:R-:W-:Y:S02]  /*1450*/  F2FP.F16.F32.PACK_AB R107, RZ, R131 ;  /* 0x00000083ff6b723e */ /* 0x000fe400000000ff */
[----:B------:R-:W-:-:S02]  /*1460*/  PRMT R105, R105, 0x5410, R167 ;  /* 0x0000541069697816 */ /* 0x000fc400000000a7 */
[----:B------:R-:W-:Y:S02]  /*1470*/  PRMT R104, R165, 0x5410, R104 ;  /* 0x00005410a5687816 */ /* 0x000fe40000000068 */
[----:B------:R-:W-:Y:S01]  /*1480*/  PRMT R107, R164, 0x5410, R107 ;  /* 0x00005410a46b7816 */ /* 0x000fe2000000006b */
[----:B------:R-:W-:Y:S06]  /*1490*/  BRA `(.L_x_43934) ;  /* 0x0000000000a87947 */ /* 0x000fec0003800000 */
.L_x_43933:
[----:B------:R-:W2:Y:S01]  /*14a0*/  @P0 LDC R38, c[0x0][0x40c] ;  /* 0x00010300ff260b82 */ /* 0x000ea20000000800 */
[--C-:B-1---5:R-:W-:Y:S01]  /*14b0*/  @P0 HADD2.F32 R15, -RZ, R52.reuse.H0_H0 ;  /* 0x20000034ff0f0230 */ /* 0x122fe20000004100 */
[----:B------:R-:W-:Y:S01]  /*14c0*/  CS2R R130, SRZ ;  /* 0x0000000000827805 */ /* 0x000fe2000001ff00 */
[----:B------:R-:W-:Y:S01]  /*14d0*/  @P0 HADD2.F32 R105, -RZ, R52.H1_H1 ;  /* 0x30000034ff690230 */ /* 0x000fe20000004100 */
[----:B------:R-:W-:Y:S01]  /*14e0*/  CS2R R116, SRZ ;  /* 0x0000000000747805 */ /* 0x000fe2000001ff00 */
[----:B------:R-:W-:Y:S02]  /*14f0*/  @P0 HADD2.F32 R104, -RZ, R53.H0_H0 ;  /* 0x20000035ff680230 */ /* 0x000fe40000004100 */
[----:B------:R-:W-:Y:S01]  /*1500*/  @P0 HADD2.F32 R107, -RZ, R54.H0_H0 ;  /* 0x20000036ff6b0230 */ /* 0x000fe20000004100 */
[----:B------:R-:W1:Y:S08]  /*1510*/  @P0 LDC R14, c[0x0][0x40c] ;  /* 0x00010300ff0e0b82 */ /* 0x000e700000000800 */
[----:B------:R-:W3:Y:S01]  /*1520*/  @P0 LDC R39, c[0x0][0x40c] ;  /* 0x00010300ff270b82 */ /* 0x000ee20000000800 */
[----:B--2---:R-:W-:Y:S01]  /*1530*/  @P0 FMUL.FTZ R130, R15, R38 ;  /* 0x000000260f820220 */ /* 0x004fe20000410000 */
[----:B------:R-:W-:-:S06]  /*1540*/  HFMA2 R15, -RZ, RZ, 0, 0 ;  /* 0x00000000ff0f7431 */ /* 0x000fcc00000001ff */
[----:B------:R-:W2:Y:S01]  /*1550*/  @P0 LDC R38, c[0x0][0x40c] ;  /* 0x00010300ff260b82 */ /* 0x000ea20000000800 */
[----:B-1----:R-:W-:Y:S01]  /*1560*/  @P0 FMUL.FTZ R15, R105, R14 ;  /* 0x0000000e690f0220 */ /* 0x002fe20000410000 */
[----:B------:R-:W-:Y:S01]  /*1570*/  MOV R14, RZ ;  /* 0x000000ff000e7202 */ /* 0x000fe20000000f00 */
[----:B------:R-:W-:-:S05]  /*1580*/  @P0 HADD2.F32 R105, -RZ, R53.H1_H1 ;  /* 0x30000035ff690230 */ /* 0x000fca0000004100 */
[----:B------:R-:W1:Y:S01]  /*1590*/  @P0 LDC R106, c[0x0][0x40c] ;  /* 0x00010300ff6a0b82 */ /* 0x000e620000000800 */
[----:B------:R-:W-:Y:S01]  /*15a0*/  F2FP.F16.F32.PACK_AB R167, RZ, R15 ;  /* 0x0000000fffa7723e */ /* 0x000fe200000000ff */
[----:B---3--:R-:W-:Y:S01]  /*15b0*/  @P0 FMUL.FTZ R14, R104, R39 ;  /* 0x00000027680e0220 */ /* 0x008fe20000410000 */
[----:B------:R-:W-:-:S05]  /*15c0*/  HFMA2 R39, -RZ, RZ, 0, 0 ;  /* 0x00000000ff277431 */ /* 0x000fca00000001ff */
[----:B------:R-:W3:Y:S01]  /*15d0*/  @P0 LDC R104, c[0x0][0x40c] ;  /* 0x00010300ff680b82 */ /* 0x000ee20000000800 */
[----:B--2---:R-:W-:Y:S01]  /*15e0*/  @P0 FMUL.FTZ R39, R105, R38 ;  /* 0x0000002669270220 */ /* 0x004fe20000410000 */
[----:B------:R-:W-:-:S06]  /*15f0*/  MOV R38, RZ ;  /* 0x000000ff00267202 */ /* 0x000fcc0000000f00 */
[----:B------:R-:W2:Y:S01]  /*1600*/  @P0 LDC R105, c[0x0][0x40c] ;  /* 0x00010300ff690b82 */ /* 0x000ea20000000800 */
[----:B------:R-:W-:Y:S01]  /*1610*/  F2FP.F16.F32.PACK_AB R166, RZ, R39 ;  /* 0x00000027ffa6723e */ /* 0x000fe200000000ff */
[----:B---3--:R-:W-:Y:S01]  /*1620*/  @P0 FMUL.FTZ R38, R107, R104 ;  /* 0x000000686b260220 */ /* 0x008fe20000410000 */
[----:B------:R-:W-:-:S05]  /*1630*/  @P0 HADD2.F32 R107, -RZ, R54.H1_H1 ;  /* 0x30000036ff6b0230 */ /* 0x000fca0000004100 */
[----:B------:R-:W3:Y:S01]  /*1640*/  @P0 LDC R104, c[0x0][0x40c] ;  /* 0x00010300ff680b82 */ /* 0x000ee20000000800 */
[----:B-1----:R-:W-:Y:S01]  /*1650*/  @P0 FMUL.FTZ R117, R107, R106 ;  /* 0x0000006a6b750220 */ /* 0x002fe20000410000 */
[----:B------:R-:W-:-:S04]  /*1660*/  @P0 HADD2.F32 R106, -RZ, R55.H0_H0 ;  /* 0x20000037ff6a0230 */ /* 0x000fc80000004100 */
[----:B------:R-:W-:Y:S01]  /*1670*/  F2FP.F16.F32.PACK_AB R165, RZ, R117 ;  /* 0x00000075ffa5723e */ /* 0x000fe200000000ff */
[----:B--2---:R-:W-:Y:S01]  /*1680*/  @P0 FMUL.FTZ R116, R106, R105 ;  /* 0x000000696a740220 */ /* 0x004fe20000410000 */
[----:B------:R-:W-:Y:S01]  /*1690*/  @P0 HADD2.F32 R105, -RZ, R55.H1_H1 ;  /* 0x30000037ff690230 */ /* 0x000fe20000004100 */
[----:B------:R-:W-:-:S03]  /*16a0*/  F2FP.F16.F32.PACK_AB R106, RZ, R38 ;  /* 0x00000026ff6a723e */ /* 0x000fc600000000ff */
[----:B------:R-:W-:Y:S02]  /*16b0*/  F2FP.F16.F32.PACK_AB R164, RZ, R116 ;  /* 0x00000074ffa4723e */ /* 0x000fe400000000ff */
[----:B------:R-:W-:Y:S01]  /*16c0*/  PRMT R106, R106, 0x5410, R165 ;  /* 0x000054106a6a7816 */ /* 0x000fe200000000a5 */
[----:B---3--:R-:W-:Y:S01]  /*16d0*/  @P0 FMUL.FTZ R131, R105, R104 ;  /* 0x0000006869830220 */ /* 0x008fe20000410000 */
[----:B------:R-:W-:Y:S02]  /*16e0*/  F2FP.F16.F32.PACK_AB R104, RZ, R130 ;  /* 0x00000082ff68723e */ /* 0x000fe400000000ff */
[----:B------:R-:W-:Y:S02]  /*16f0*/  F2FP.F16.F32.PACK_AB R105, RZ, R14 ;  /* 0x0000000eff69723e */ /* 0x000fe400000000ff */
[----:B------:R-:W-:Y:S02]  /*1700*/  F2FP.F16.F32.PACK_AB R107, RZ, R131 ;  /* 0x00000083ff6b723e */ /* 0x000fe400000000ff */
[----:B------:R-:W-:-:S02]  /*1710*/  PRMT R104, R104, 0x5410, R167 ;  /* 0x0000541068687816 */ /* 0x000fc400000000a7 */
[----:B------:R-:W-:Y:S02]  /*1720*/  PRMT R105, R105, 0x5410, R166 ;  /* 0x0000541069697816 */ /* 0x000fe400000000a6 */
[----:B------:R-:W-:-:S07]  /*1730*/  PRMT R107, R164, 0x5410, R107 ;  /* 0x00005410a46b7816 */ /* 0x000fce000000006b */
.L_x_43934:
[----:B------:R-:W1:Y:S01]  /*1740*/  LDC.64 R164, c[0x0][0x3a8] ;  /* 0x0000ea00ffa47b82 */ /* 0x000e620000000a00 */
[----:B------:R-:W-:Y:S01]  /*1750*/  IADD3 R143, PT, PT, R143, 0x20, RZ ;  /* 0x000000208f8f7810 */ /* 0x000fe20007ffe0ff */
[C---:B-1----:R-:W-:Y:S01]  /*1760*/  IMAD.WIDE.U32 R164, R141.reuse, 0x10, R164 ;  /* 0x000000108da47825 */ /* 0x042fe200078e00a4 */
[----:B------:R-:W-:-:S04]  /*1770*/  IADD3 R141, PT, PT, R141, 0x20, RZ ;  /* 0x000000208d8d7810 */ /* 0x000fc80007ffe0ff */
[----:B------:R1:W-:Y:S03]  /*1780*/  STG.E.128 desc[UR6][R164.64], R104 ;  /* 0x00000068a4007986 */ /* 0x0003e6000c101d06 */
.L_x_43930:
[----:B------:R-:W-:Y:S05]  /*1790*/  BSYNC.RECONVERGENT B0 ;  /* 0x0000000000007941 */ /* 0x000fea0003800200 */
.L_x_43929:
        /* <DEDUP_REMOVED lines=10> */
.L_x_43938:
[----:B------:R-:W-:Y:S05]  /*1840*/  BSYNC.RECONVERGENT B1 ;  /* 0x0000000000017941 */ /* 0x000fea0003800200 */
.L_x_43937:
        /* <DEDUP_REMOVED lines=54> */
.L_x_43939:
[----:B------:R-:W3:Y:S01]  /*1bb0*/  @P0 LDC R36, c[0x0][0x40c] ;  /* 0x00010300ff240b82 */ /* 0x000ee20000000800 */
[--C-:B--2--5:R-:W-:Y:S02]  /*1bc0*/  @P0 HADD2.F32 R13, -RZ, R52.reuse.H0_H0 ;  /* 0x20000034ff0d0230 */ /* 0x124fe40000004100 */
[----:B------:R-:W-:Y:S02]  /*1bd0*/  HFMA2 R129, -RZ, RZ, 0, 0 ;  /* 0x00000000ff817431 */ /* 0x000fe400000001ff */
[----:B-1----:R-:W-:Y:S01]  /*1be0*/  @P0 HADD2.F32 R105, -RZ, R52.H1_H1 ;  /* 0x30000034ff690230 */ /* 0x002fe20000004100 */
[----:B------:R-:W-:Y:S01]  /*1bf0*/  CS2R R114, SRZ ;  /* 0x0000000000727805 */ /* 0x000fe2000001ff00 */
[----:B------:R-:W-:Y:S01]  /*1c00*/  @P0 HADD2.F32 R104, -RZ, R53.H0_H0 ;  /* 0x20000035ff680230 */ /* 0x000fe20000004100 */
[----:B------:R-:W-:Y:S01]  /*1c10*/  MOV R132, RZ ;  /* 0x000000ff00847202 */ /* 0x000fe20000000f00 */
[----:B------:R-:W-:Y:S01]  /*1c20*/  @P0 HADD2.F32 R107, -RZ, R54.H0_H0 ;  /* 0x20000036ff6b0230 */ /* 0x000fe20000004100 */
[----:B------:R-:W1:Y:S08]  /*1c30*/  @P0 LDC R12, c[0x0][0x40c] ;  /* 0x00010300ff0c0b82 */ /* 0x000e700000000800 */
[----:B------:R-:W2:Y:S01]  /*1c40*/  @P0 LDC R37, c[0x0][0x40c] ;  /* 0x00010300ff250b82 */ /* 0x000ea20000000800 */
[----:B---3--:R-:W-:Y:S01]  /*1c50*/  @P0 FMUL.FTZ R129, R13, R36 ;  /* 0x000000240d810220 */ /* 0x008fe20000410000 */
[----:B------:R-:W-:-:S06]  /*1c60*/  MOV R13, RZ ;  /* 0x000000ff000d7202 */ /* 0x000fcc0000000f00 */
[----:B------:R-:W3:Y:S01]  /*1c70*/  @P0 LDC R36, c[0x0][0x40c] ;  /* 0x00010300ff240b82 */ /* 0x000ee20000000800 */
[----:B-1----:R-:W-:Y:S01]  /*1c80*/  @P0 FMUL.FTZ R13, R105, R12 ;  /* 0x0000000c690d0220 */ /* 0x002fe20000410000 */
[----:B------:R-:W-:Y:S02]  /*1c90*/  HFMA2 R12, -RZ, RZ, 0, 0 ;  /* 0x00000000ff0c7431 */ /* 0x000fe400000001ff */
[----:B------:R-:W-:-:S04]  /*1ca0*/  @P0 HADD2.F32 R105, -RZ, R53.H1_H1 ;  /* 0x30000035ff690230 */ /* 0x000fc80000004100 */
[----:B------:R-:W1:Y:S01]  /*1cb0*/  @P0 LDC R106, c[0x0][0x40c] ;  /* 0x00010300ff6a0b82 */ /* 0x000e620000000800 */
[----:B------:R-:W-:Y:S01]  /*1cc0*/  F2FP.F16.F32.PACK_AB R167, RZ, R13 ;  /* 0x0000000dffa7723e */ /* 0x000fe200000000ff */
[----:B--2---:R-:W-:Y:S01]  /*1cd0*/  @P0 FMUL.FTZ R12, R104, R37 ;  /* 0x00000025680c0220 */ /* 0x004fe20000410000 */
[----:B------:R-:W-:-:S05]  /*1ce0*/  MOV R37, RZ ;  /* 0x000000ff00257202 */ /* 0x000fca0000000f00 */
[----:B------:R-:W2:Y:S01]  /*1cf0*/  @P0 LDC R104, c[0x0][0x40c] ;  /* 0x00010300ff680b82 */ /* 0x000ea20000000800 */
[----:B---3--:R-:W-:Y:S01]  /*1d00*/  @P0 FMUL.FTZ R37, R105, R36 ;  /* 0x0000002469250220 */ /* 0x008fe20000410000 */
[----:B------:R-:W-:-:S06]  /*1d10*/  HFMA2 R36, -RZ, RZ, 0, 0 ;  /* 0x00000000ff247431 */ /* 0x000fcc00000001ff */
[----:B------:R-:W3:Y:S01]  /*1d20*/  @P0 LDC R105, c[0x0][0x40c] ;  /* 0x00010300ff690b82 */ /* 0x000ee20000000800 */
[----:B------:R-:W-:Y:S01]  /*1d30*/  F2FP.F16.F32.PACK_AB R166, RZ, R37 ;  /* 0x00000025ffa6723e */ /* 0x000fe200000000ff */
[----:B--2---:R-:W-:Y:S01]  /*1d40*/  @P0 FMUL.FTZ R36, R107, R104 ;  /* 0x000000686b240220 */ /* 0x004fe20000410000 */
[----:B------:R-:W-:-:S05]  /*1d50*/  @P0 HADD2.F32 R107, -RZ, R54.H1_H1 ;  /* 0x30000036ff6b0230 */ /* 0x000fca0000004100 */
[----:B------:R-:W2:Y:S01]  /*1d60*/  @P0 LDC R104, c[0x0][0x40c] ;  /* 0x00010300ff680b82 */ /* 0x000ea20000000800 */
[----:B-1----:R-:W-:Y:S01]  /*1d70*/  @P0 FMUL.FTZ R115, R107, R106 ;  /* 0x0000006a6b730220 */ /* 0x002fe20000410000 */
[----:B------:R-:W-:-:S04]  /*1d80*/  @P0 HADD2.F32 R106, -RZ, R55.H0_H0 ;  /* 0x20000037ff6a0230 */ /* 0x000fc80000004100 */
[----:B------:R-:W-:Y:S01]  /*1d90*/  F2FP.F16.F32.PACK_AB R165, RZ, R115 ;  /* 0x00000073ffa5723e */ /* 0x000fe200000000ff */
[----:B---3--:R-:W-:Y:S01]  /*1da0*/  @P0 FMUL.FTZ R114, R106, R105 ;  /* 0x000000696a720220 */ /* 0x008fe20000410000 */
[----:B------:R-:W-:Y:S01]  /*1db0*/  @P0 HADD2.F32 R105, -RZ, R55.H1_H1 ;  /* 0x30000037ff690230 */ /* 0x000fe20000004100 */
[----:B------:R-:W-:-:S03]  /*1dc0*/  F2FP.F16.F32.PACK_AB R106, RZ, R36 ;  /* 0x00000024ff6a723e */ /* 0x000fc600000000ff */
[----:B------:R-:W-:Y:S02]  /*1dd0*/  F2FP.F16.F32.PACK_AB R164, RZ, R114 ;  /* 0x00000072ffa4723e */ /* 0x000fe400000000ff */
[----:B------:R-:W-:Y:S01]  /*1de0*/  PRMT R106, R106, 0x5410, R165 ;  /* 0x000054106a6a7816 */ /* 0x000fe200000000a5 */
[----:B--2---:R-:W-:Y:S01]  /*1df0*/  @P0 FMUL.FTZ R132, R105, R104 ;  /* 0x0000006869840220 */ /* 0x004fe20000410000 */
[----:B------:R-:W-:Y:S02]  /*1e00*/  F2FP.F16.F32.PACK_AB R104, RZ, R129 ;  /* 0x00000081ff68723e */ /* 0x000fe400000000ff */
[----:B------:R-:W-:Y:S02]  /*1e10*/  F2FP.F16.F32.PACK_AB R105, RZ, R12 ;  /* 0x0000000cff69723e */ /* 0x000fe400000000ff */
[----:B------:R-:W-:Y:S02]  /*1e20*/  F2FP.F16.F32.PACK_AB R107, RZ, R132 ;  /* 0x00000084ff6b723e */ /* 0x000fe400000000ff */
[----:B------:R-:W-:-:S02]  /*1e30*/  PRMT R104, R104, 0x5410, R167 ;  /* 0x0000541068687816 */ /* 0x000fc400000000a7 */
[----:B------:R-:W-:Y:S02]  /*1e40*/  PRMT R105, R105, 0x5410, R166 ;  /* 0x0000541069697816 */ /* 0x000fe400000000a6 */
[----:B------:R-:W-:-:S07]  /*1e50*/  PRMT R107, R164, 0x5410, R107 ;  /* 0x00005410a46b7816 */ /* 0x000fce000000006b */
.L_x_43940:
[----:B------:R-:W1:Y:S01]  /*1e60*/  LDC.64 R164, c[0x0][0x3a8] ;  /* 0x0000ea00ffa47b82 */ /* 0x000e620000000a00 */
[----:B------:R-:W-:Y:S01]  /*1e70*/  IADD3 R143, PT, PT, R143, 0x20, RZ ;  /* 0x000000208f8f7810 */ /* 0x000fe20007ffe0ff */
[C---:B-1----:R-:W-:Y:S01]  /*1e80*/  IMAD.WIDE.U32 R164, R141.reuse, 0x10, R164 ;  /* 0x000000108da47825 */ /* 0x042fe200078e00a4 */
[----:B------:R-:W-:-:S04]  /*1e90*/  IADD3 R141, PT, PT, R141, 0x20, RZ ;  /* 0x000000208d8d7810 */ /* 0x000fc80007ffe0ff */
[----:B------:R2:W-:Y:S03]  /*1ea0*/  STG.E.128 desc[UR6][R164.64], R104 ;  /* 0x00000068a4007986 */ /* 0x0005e6000c101d06 */
.L_x_43936:
[----:B------:R-:W-:Y:S05]  /*1eb0*/  BSYNC.RECONVERGENT B0 ;  /* 0x0000000000007941 */ /* 0x000fea0003800200 */
.L_x_43935:
        /* <DEDUP_REMOVED lines=10> */
.L_x_43944:
[----:B------:R-:W-:Y:S05]  /*1f60*/  BSYNC.RECONVERGENT B1 ;  /* 0x0000000000017941 */ /* 0x000fea0003800200 */
.L_x_43943:
        /* <DEDUP_REMOVED lines=8> */
[----:B-1---5:R-:W-:Y:S02]  /*1ff0*/  @P1 HADD2.F32 R34, -RZ, R52.H1_H1 ;  /* 0x30000034ff221230 */ /* 0x022fe40000004100 */
[----:B------:R-:W-:-:S05]  /*2000*/  @P1 HADD2.F32 R112, -RZ, R53.H0_H0 ;  /* 0x20000035ff701230 */ /* 0x000fca0000004100 */
[----:B------:R-:W1:Y:S08]  /*2010*/  @P1 LDC R35, c[0x0][0x40c] ;  /* 0x00010300ff231b82 */ /* 0x000e700000000800 */
[----:B------:R-:W4:Y:S01]  /*2020*/  @P1 LDC R113, c[0x0][0x40c] ;  /* 0x00010300ff711b82 */ /* 0x000f220000000800 */
[----:B--2---:R-:W-:-:S05]  /*2030*/  HADD2.F32 R10, -RZ, R104.H1_H1 ;  /* 0x30000068ff0a7230 */ /* 0x004fca0000004100 */
[----:B---3--:R-:W-:Y:S01]  /*2040*/  @P1 FFMA.FTZ R10, R34, R9, R10 ;  /* 0x00000009220a1223 */ /* 0x008fe2000001000a */
[--C-:B------:R-:W-:Y:S01]  /*2050*/  HADD2.F32 R9, -RZ, R105.reuse.H0_H0 ;  /* 0x20000069ff097230 */ /* 0x100fe20000004100 */
[----:B------:R-:W2:Y:S04]  /*2060*/  @P1 LDC R34, c[0x0][0x40c] ;  /* 0x00010300ff221b82 */ /* 0x000ea80000000800 */
[----:B-1----:R-:W-:Y:S01]  /*2070*/  @P1 FFMA.FTZ R9, R112, R35, R9 ;  /* 0x0000002370091223 */ /* 0x002fe20000010009 */
[----:B------:R-:W-:Y:S02]  /*2080*/  HADD2.F32 R35, -RZ, R105.H1_H1 ;  /* 0x30000069ff237230 */ /* 0x000fe40000004100 */
[----:B------:R-:W-:Y:S01]  /*2090*/  @P1 HADD2.F32 R105, -RZ, R53.H1_H1 ;  /* 0x30000035ff691230 */ /* 0x000fe20000004100 */
[----:B------:R-:W1:Y:S04]  /*20a0*/  @P1 LDC R112, c[0x0][0x40c] ;  /* 0x00010300ff701b82 */ /* 0x000e680000000800 */
[----:B--2---:R-:W-:Y:S01]  /*20b0*/  @P1 FFMA.FTZ R35, R105, R34, R35 ;  /* 0x0000002269231223 */ /* 0x004fe20000010023 */
[----:B------:R-:W-:-:S02]  /*20c0*/  HADD2.F32 R34, -RZ, R106.H0_H0 ;  /* 0x2000006aff227230 */ /* 0x000fc40000004100 */
[----:B------:R-:W-:Y:S02]  /*20d0*/  @P1 HADD2.F32 R105, -RZ, R54.H0_H0 ;  /* 0x20000036ff691230 */ /* 0x000fe40000004100 */
[----:B------:R-:W-:-:S03]  /*20e0*/  F2FP.F16.F32.PACK_AB R167, RZ, R35 ;  /* 0x00000023ffa7723e */ /* 0x000fc600000000ff */
[----:B----4-:R-:W-:Y:S01]  /*20f0*/  @P1 FFMA.FTZ R34, R105, R113, R34 ;  /* 0x0000007169221223 */ /* 0x010fe20000010022 */
[----:B------:R-:W-:Y:S01]  /*2100*/  HADD2.F32 R113, -RZ, R106.H1_H1 ;  /* 0x3000006aff717230 */ /* 0x000fe20000004100 */
[----:B------:R-:W2:Y:S01]  /*2110*/  @P1 LDC R105, c[0x0][0x40c] ;  /* 0x00010300ff691b82 */ /* 0x000ea20000000800 */
[----:B------:R-:W-:-:S05]  /*2120*/  @P1 HADD2.F32 R106, -RZ, R54.H1_H1 ;  /* 0x30000036ff6a1230 */ /* 0x000fca0000004100 */
[----:B-1----:R-:W-:Y:S01]  /*2130*/  @P1 FFMA.FTZ R113, R106, R112, R113 ;  /* 0x000000706a711223 */ /* 0x002fe20000010071 */
[----:B------:R-:W-:Y:S02]  /*2140*/  HADD2.F32 R112, -RZ, R107.H0_H0 ;  /* 0x2000006bff707230 */ /* 0x000fe40000004100 */
[----:B------:R-:W-:Y:S02]  /*2150*/  @P1 HADD2.F32 R106, -RZ, R55.H0_H0 ;  /* 0x20000037ff6a1230 */ /* 0x000fe40000004100 */
[----:B------:R-:W-:Y:S01]  /*2160*/  HADD2.F32 R107, -RZ, R107.H1_H1 ;  /* 0x3000006bff6b7230 */ /* 0x000fe20000004100 */
[----:B------:R-:W-:-:S04]  /*2170*/  F2FP.F16.F32.PACK_AB R166, RZ, R113 ;  /* 0x00000071ffa6723e */ /* 0x000fc800000000ff */
[----:B------:R-:W-:Y:S01]  /*2180*/  @!P1 MOV R133, R107 ;  /* 0x0000006b00859202 */ /* 0x000fe20000000f00 */
[----:B--2---:R-:W-:Y:S01]  /*2190*/  @P1 FFMA.FTZ R112, R106, R105, R112 ;  /* 0x000000696a701223 */ /* 0x004fe20000010070 */
        /* <DEDUP_REMOVED lines=19> */
.L_x_43945:
[----:B-12---:R-:W1:Y:S01]  /*22d0*/  @P0 LDC R105, c[0x0][0x40c] ;  /* 0x00010300ff690b82 */ /* 0x006e620000000800 */
[--C-:B-----5:R-:W-:Y:S02]  /*22e0*/  @P0 HADD2.F32 R10, -RZ, R52.reuse.H0_H0 ;  /* 0x20000034ff0a0230 */ /* 0x120fe40000004100 */
[----:B------:R-:W-:Y:S02]  /*22f0*/  HFMA2 R128, -RZ, RZ, 0, 0 ;  /* 0x00000000ff807431 */ /* 0x000fe400000001ff */
[----:B------:R-:W-:Y:S01]  /*2300*/  @P0 HADD2.F32 R104, -RZ, R52.H1_H1 ;  /* 0x30000034ff680230 */ /* 0x000fe20000004100 */
[----:B------:R-:W-:Y:S01]  /*2310*/  CS2R R112, SRZ ;  /* 0x0000000000707805 */ /* 0x000fe2000001ff00 */
[----:B------:R-:W-:Y:S01]  /*2320*/  @P0 HADD2.F32 R107, -RZ, R54.H0_H0 ;  /* 0x20000036ff6b0230 */ /* 0x000fe20000004100 */
[----:B------:R-:W-:Y:S01]  /*2330*/  MOV R133, RZ ;  /* 0x000000ff00857202 */ /* 0x000fe20000000f00 */
[----:B------:R-:W2:Y:S08]  /*2340*/  @P0 LDC R9, c[0x0][0x40c] ;  /* 0x00010300ff090b82 */ /* 0x000eb00000000800 */
[----:B---3--:R-:W3:Y:S01]  /*2350*/  @P0 LDC R35, c[0x0][0x40c] ;  /* 0x00010300ff230b82 */ /* 0x008ee20000000800 */
[----:B-1----:R-:W-:Y:S01]  /*2360*/  @P0 FMUL.FTZ R128, R10, R105 ;  /* 0x000000690a800220 */ /* 0x002fe20000410000 */
[----:B------:R-:W-:-:S06]  /*2370*/  MOV R10, RZ ;  /* 0x000000ff000a7202 */ /* 0x000fcc0000000f00 */
[----:B------:R-:W1:Y:S01]  /*2380*/  @P0 LDC R34, c[0x0][0x40c] ;  /* 0x00010300ff220b82 */ /* 0x000e620000000800 */
[--C-:B------:R-:W-:Y:S02]  /*2390*/  @P0 HADD2.F32 R105, -RZ, R53.reuse.H1_H1 ;  /* 0x30000035ff690230 */ /* 0x100fe40000004100 */
[----:B--2---:R-:W-:Y:S01]  /*23a0*/  @P0 FMUL.FTZ R10, R104, R9 ;  /* 0x00000009680a0220 */ /* 0x004fe20000410000 */
[----:B------:R-:W-:Y:S02]  /*23b0*/  @P0 HADD2.F32 R104, -RZ, R53.H0_H0 ;  /* 0x20000035ff680230 */ /* 0x000fe40000004100 */
[----:B------:R-:W-:Y:S02]  /*23c0*/  HFMA2 R9, -RZ, RZ, 0, 0 ;  /* 0x00000000ff097431 */ /* 0x000fe400000001ff */
[----:B------:R-:W2:Y:S01]  /*23d0*/  @P0 LDC R106, c[0x0][0x40c] ;  /* 0x00010300ff6a0b82 */ /* 0x000ea20000000800 */
[----:B------:R-:W-:Y:S01]  /*23e0*/  F2FP.F16.F32.PACK_AB R167, RZ, R10 ;  /* 0x0000000affa7723e */ /* 0x000fe200000000ff */
[----:B---3--:R-:W-:Y:S01]  /*23f0*/  @P0 FMUL.FTZ R9, R104, R35 ;  /* 0x0000002368090220 */ /* 0x008fe20000410000 */
[----:B------:R-:W-:-:S05]  /*2400*/  MOV R35, RZ ;  /* 0x000000ff00237202 */ /* 0x000fca0000000f00 */
[----:B------:R-:W3:Y:S01]  /*2410*/  @P0 LDC R104, c[0x0][0x40c] ;  /* 0x00010300ff680b82 */ /* 0x000ee20000000800 */
[----:B-1----:R-:W-:Y:S01]  /*2420*/  @P0 FMUL.FTZ R35, R105, R34 ;  /* 0x0000002269230220 */ /* 0x002fe20000410000 */
[----:B------:R-:W-:-:S06]  /*2430*/  HFMA2 R34, -RZ, RZ, 0, 0 ;  /* 0x00000000ff227431 */ /* 0x000fcc00000001ff */
[----:B------:R-:W1:Y:S01]  /*2440*/  @P0 LDC R105, c[0x0][0x40c] ;  /* 0x00010300ff690b82 */ /* 0x000e620000000800 */
[----:B------:R-:W-:Y:S01]  /*2450*/  F2FP.F16.F32.PACK_AB R166, RZ, R35 ;  /* 0x00000023ffa6723e */ /* 0x000fe200000000ff */
[----:B---3--:R-:W-:Y:S01]  /*2460*/  @P0 FMUL.FTZ R34, R107, R104 ;  /* 0x000000686b220220 */ /* 0x008fe20000410000 */
[----:B------:R-:W-:-:S05]  /*2470*/  @P0 HADD2.F32 R107, -RZ, R54.H1_H1 ;  /* 0x30000036ff6b0230 */ /* 0x000fca0000004100 */
[----:B------:R-:W3:Y:S01]  /*2480*/  @P0 LDC R104, c[0x0][0x40c] ;  /* 0x00010300ff680b82 */ /* 0x000ee20000000800 */
[----:B--2---:R-:W-:Y:S01]  /*2490*/  @P0 FMUL.FTZ R113, R107, R106 ;  /* 0x0000006a6b710220 */ /* 0x004fe20000410000 */
[----:B------:R-:W-:-:S04]  /*24a0*/  @P0 HADD2.F32 R106, -RZ, R55.H0_H0 ;  /* 0x20000037ff6a0230 */ /* 0x000fc80000004100 */
[----:B------:R-:W-:Y:S01]  /*24b0*/  F2FP.F16.F32.PACK_AB R165, RZ, R113 ;  /* 0x00000071ffa5723e */ /* 0x000fe200000000ff */
[----:B-1----:R-:W-:Y:S01]  /*24c0*/  @P0 FMUL.FTZ R112, R106, R105 ;  /* 0x000000696a700220 */ /* 0x002fe20000410000 */
        /* <DEDUP_REMOVED lines=11> */
.L_x_43946:
[----:B------:R-:W1:Y:S01]  /*2580*/  LDC.64 R164, c[0x0][0x3a8] ;  /* 0x0000ea00ffa47b82 */ /* 0x000e620000000a00 */
[----:B------:R-:W-:Y:S01]  /*2590*/  IADD3 R143, PT, PT, R143, 0x20, RZ ;  /* 0x000000208f8f7810 */ /* 0x000fe20007ffe0ff */
[C---:B-1----:R-:W-:Y:S01]  /*25a0*/  IMAD.WIDE.U32 R164, R141.reuse, 0x10, R164 ;  /* 0x000000108da47825 */ /* 0x042fe200078e00a4 */
[----:B------:R-:W-:-:S04]  /*25b0*/  IADD3 R141, PT, PT, R141, 0x20, RZ ;  /* 0x000000208d8d7810 */ /* 0x000fc80007ffe0ff */
[----:B------:R3:W-:Y:S03]  /*25c0*/  STG.E.128 desc[UR6][R164.64], R104 ;  /* 0x00000068a4007986 */ /* 0x0007e6000c101d06 */
.L_x_43942:
[----:B------:R-:W-:Y:S05]  /*25d0*/  BSYNC.RECONVERGENT B0 ;  /* 0x0000000000007941 */ /* 0x000fea0003800200 */
.L_x_43941:
        /* <DEDUP_REMOVED lines=10> */
.L_x_43950:
[----:B------:R-:W-:Y:S05]  /*2680*/  BSYNC.RECONVERGENT B1 ;  /* 0x0000000000017941 */ /* 0x000fea0003800200 */
.L_x_43949:
        /* <DEDUP_REMOVED lines=54> */
.L_x_43951:
[----:B-123--:R-:W1:Y:S01]  /*29f0*/  @P0 LDC R105, c[0x0][0x40c] ;  /* 0x00010300ff690b82 */ /* 0x00ee620000000800 */
[--C-:B-----5:R-:W-:Y:S02]  /*2a00*/  @P0 HADD2.F32 R8, -RZ, R52.reuse.H0_H0 ;  /* 0x20000034ff080230 */ /* 0x120fe40000004100 */
[----:B------:R-:W-:Y:S02]  /*2a10*/  HFMA2 R127, -RZ, RZ, 0, 0 ;  /* 0x00000000ff7f7431 */ /* 0x000fe400000001ff */
[----:B------:R-:W-:Y:S01]  /*2a20*/  @P0 HADD2.F32 R104, -RZ, R52.H1_H1 ;  /* 0x30000034ff680230 */ /* 0x000fe20000004100 */
[----:B------:R-:W-:Y:S01]  /*2a30*/  CS2R R110, SRZ ;  /* 0x00000000006e7805 */ /* 0x000fe2000001ff00 */
[----:B------:R-:W-:Y:S01]  /*2a40*/  @P0 HADD2.F32 R107, -RZ, R54.H0_H0 ;  /* 0x20000036ff6b0230 */ /* 0x000fe20000004100 */
[----:B------:R-:W-:Y:S01]  /*2a50*/  MOV R134, RZ ;  /* 0x000000ff00867202 */ /* 0x000fe20000000f00 */
[----:B------:R-:W2:Y:S08]  /*2a60*/  @P0 LDC R7, c[0x0][0x40c] ;  /* 0x00010300ff070b82 */ /* 0x000eb00000000800 */
[----:B----4-:R-:W3:Y:S01]  /*2a70*/  @P0 LDC R33, c[0x0][0x40c] ;  /* 0x00010300ff210b82 */ /* 0x010ee20000000800 */
        /* <DEDUP_REMOVED lines=34> */
.L_x_43952:
[----:B------:R-:W1:Y:S01]  /*2ca0*/  LDC.64 R164, c[0x0][0x3a8] ;  /* 0x0000ea00ffa47b82 */ /* 0x000e620000000a00 */
[----:B------:R-:W-:Y:S01]  /*2cb0*/  IADD3 R143, PT, PT, R143, 0x20, RZ ;  /* 0x000000208f8f7810 */ /* 0x000fe20007ffe0ff */
[C---:B-1----:R-:W-:Y:S01]  /*2cc0*/  IMAD.WIDE.U32 R164, R141.reuse, 0x10, R164 ;  /* 0x000000108da47825 */ /* 0x042fe200078e00a4 */
[----:B------:R-:W-:-:S04]  /*2cd0*/  IADD3 R141, PT, PT, R141, 0x20, RZ ;  /* 0x000000208d8d7810 */ /* 0x000fc80007ffe0ff */
[----:B------:R4:W-:Y:S03]  /*2ce0*/  STG.E.128 desc[UR6][R164.64], R104 ;  /* 0x00000068a4007986 */ /* 0x0009e6000c101d06 */
.L_x_43948:
[----:B------:R-:W-:Y:S05]  /*2cf0*/  BSYNC.RECONVERGENT B0 ;  /* 0x0000000000007941 */ /* 0x000fea0003800200 */
.L_x_43947:
        /* <DEDUP_REMOVED lines=10> */
.L_x_43956:
[----:B------:R-:W-:Y:S05]  /*2da0*/  BSYNC.RECONVERGENT B1 ;  /* 0x0000000000017941 */ /* 0x000fea0003800200 */
.L_x_43955:
        /* <DEDUP_REMOVED lines=8> */
[----:B0----5:R-:W-:Y:S02]  /*2e30*/  @P1 HADD2.F32 R30, -RZ, R52.H1_H1 ;  /* 0x30000034ff1e1230 */ /* 0x021fe40000004100 */
[----:B------:R-:W-:-:S05]  /*2e40*/  @P1 HADD2.F32 R108, -RZ, R53.H0_H0 ;  /* 0x20000035ff6c1230 */ /* 0x000fca0000004100 */
[----:B------:R-:W0:Y:S08]  /*2e50*/  @P1 LDC R31, c[0x0][0x40c] ;  /* 0x00010300ff1f1b82 */ /* 0x000e300000000800 */
[----:B------:R-:W3:Y:S01]  /*2e60*/  @P1 LDC R109, c[0x0][0x40c] ;  /* 0x00010300ff6d1b82 */ /* 0x000ee20000000800 */
[----:B--2---:R-:W-:-:S05]  /*2e70*/  HADD2.F32 R6, -RZ, R104.H1_H1 ;  /* 0x30000068ff067230 */ /* 0x004fca0000004100 */
[----:B-1----:R-:W-:Y:S01]  /*2e80*/  @P1 FFMA.FTZ R6, R30, R5, R6 ;  /* 0x000000051e061223 */ /* 0x002fe20000010006 */
[--C-:B------:R-:W-:Y:S01]  /*2e90*/  HADD2.F32 R5, -RZ, R105.reuse.H0_H0 ;  /* 0x20000069ff057230 */ /* 0x100fe20000004100 */
[----:B------:R-:W1:Y:S04]  /*2ea0*/  @P1 LDC R30, c[0x0][0x40c] ;  /* 0x00010300ff1e1b82 */ /* 0x000e680000000800 */
[----:B0-----:R-:W-:Y:S01]  /*2eb0*/  @P1 FFMA.FTZ R5, R108, R31, R5 ;  /* 0x0000001f6c051223 */ /* 0x001fe20000010005 */
[----:B------:R-:W-:Y:S02]  /*2ec0*/  HADD2.F32 R31, -RZ, R105.H1_H1 ;  /* 0x30000069ff1f7230 */ /* 0x000fe40000004100 */
[----:B------:R-:W-:Y:S01]  /*2ed0*/  @P1 HADD2.F32 R105, -RZ, R53.H1_H1 ;  /* 0x30000035ff691230 */ /* 0x000fe20000004100 */
[----:B------:R-:W0:Y:S04]  /*2ee0*/  @P1 LDC R108, c[0x0][0x40c] ;  /* 0x00010300ff6c1b82 */ /* 0x000e280000000800 */
[----:B-1----:R-:W-:Y:S01]  /*2ef0*/  @P1 FFMA.FTZ R31, R105, R30, R31 ;  /* 0x0000001e691f1223 */ /* 0x002fe2000001001f */
[----:B------:R-:W-:-:S02]  /*2f00*/  HADD2.F32 R30, -RZ, R106.H0_H0 ;  /* 0x2000006aff1e7230 */ /* 0x000fc40000004100 */
[----:B------:R-:W-:Y:S02]  /*2f10*/  @P1 HADD2.F32 R105, -RZ, R54.H0_H0 ;  /* 0x20000036ff691230 */ /* 0x000fe40000004100 */
[----:B------:R-:W-:-:S03]  /*2f20*/  F2FP.F16.F32.PACK_AB R167, RZ, R31 ;  /* 0x0000001fffa7723e */ /* 0x000fc600000000ff */
[----:B---3--:R-:W-:Y:S01]  /*2f30*/  @P1 FFMA.FTZ R30, R105, R109, R30 ;  /* 0x0000006d691e1223 */ /* 0x008fe2000001001e */
[----:B------:R-:W-:Y:S01]  /*2f40*/  HADD2.F32 R109, -RZ, R106.H1_H1 ;  /* 0x3000006aff6d7230 */ /* 0x000fe20000004100 */
[----:B------:R-:W1:Y:S01]  /*2f50*/  @P1 LDC R105, c[0x0][0x40c] ;  /* 0x00010300ff691b82 */ /* 0x000e620000000800 */
[----:B------:R-:W-:-:S05]  /*2f60*/  @P1 HADD2.F32 R106, -RZ, R54.H1_H1 ;  /* 0x30000036ff6a1230 */ /* 0x000fca0000004100 */
[----:B0-----:R-:W-:Y:S01]  /*2f70*/  @P1 FFMA.FTZ R109, R106, R108, R109 ;  /* 0x0000006c6a6d1223 */ /* 0x001fe2000001006d */
[----:B------:R-:W-:Y:S02]  /*2f80*/  HADD2.F32 R108, -RZ, R107.H0_H0 ;  /* 0x2000006bff6c7230 */ /* 0x000fe40000004100 */
[----:B------:R-:W-:Y:S02]  /*2f90*/  @P1 HADD2.F32 R106, -RZ, R55.H0_H0 ;  /* 0x20000037ff6a1230 */ /* 0x000fe40000004100 */
[----:B------:R-:W-:Y:S01]  /*2fa0*/  HADD2.F32 R107, -RZ, R107.H1_H1 ;  /* 0x3000006bff6b7230 */ /* 0x000fe20000004100 */
[----:B------:R-:W-:-:S04]  /*2fb0*/  F2FP.F16.F32.PACK_AB R166, RZ, R109 ;  /* 0x0000006dffa6723e */ /* 0x000fc800000000ff */
[----:B------:R-:W-:Y:S01]  /*2fc0*/  @!P1 MOV R135, R107 ;  /* 0x0000006b00879202 */ /* 0x000fe20000000f00 */
[----:B-1----:R-:W-:Y:S01]  /*2fd0*/  @P1 FFMA.FTZ R108, R106, R105, R108 ;  /* 0x000000696a6c1223 */ /* 0x002fe2000001006c */
[----:B------:R-:W-:Y:S01]  /*2fe0*/  HADD2.F32 R106, -RZ, R104.H0_H0 ;  /* 0x20000068ff6a7230 */ /* 0x000fe20000004100 */
[----:B------:R-:W0:Y:S01]  /*2ff0*/  @P1 LDC R105, c[0x0][0x40c] ;  /* 0x00010300ff691b82 */ /* 0x000e220000000800 */
[----:B------:R-:W-:Y:S02]  /*3000*/  @P1 HADD2.F32 R104, -RZ, R52.H0_H0 ;  /* 0x20000034ff681230 */ /* 0x000fe40000004100 */
[----:B------:R-:W-:Y:S02]  /*3010*/  F2FP.F16.F32.PACK_AB R164, RZ, R108 ;  /* 0x0000006cffa4723e */ /* 0x000fe400000000ff */
[----:B------:R-:W-:Y:S01]  /*3020*/  @!P1 MOV R126, R106 ;  /* 0x0000006a007e9202 */ /* 0x000fe20000000f00 */
[----:B0-----:R-:W-:Y:S01]  /*3030*/  @P1 FFMA.FTZ R126, R104, R105, R106 ;  /* 0x00000069687e1223 */ /* 0x001fe2000001006a */
[----:B------:R-:W-:Y:S01]  /*3040*/  @P1 HADD2.F32 R105, -RZ, R55.H1_H1 ;  /* 0x30000037ff691230 */ /* 0x000fe20000004100 */
[----:B------:R-:W0:Y:S01]  /*3050*/  @P1 LDC R104, c[0x0][0x40c] ;  /* 0x00010300ff681b82 */ /* 0x000e220000000800 */
[----:B------:R-:W-:-:S02]  /*3060*/  F2FP.F16.F32.PACK_AB R106, RZ, R30 ;  /* 0x0000001eff6a723e */ /* 0x000fc400000000ff */
[----:B------:R-:W-:Y:S02]  /*3070*/  F2FP.F16.F32.PACK_AB R165, RZ, R126 ;  /* 0x0000007effa5723e */ /* 0x000fe400000000ff */
[----:B------:R-:W-:Y:S01]  /*3080*/  PRMT R106, R106, 0x5410, R166 ;  /* 0x000054106a6a7816 */ /* 0x000fe200000000a6 */
[----:B0-----:R-:W-:Y:S01]  /*3090*/  @P1 FFMA.FTZ R135, R105, R104, R107 ;  /* 0x0000006869871223 */ /* 0x001fe2000001006b */
[----:B------:R-:W-:Y:S02]  /*30a0*/  F2FP.F16.F32.PACK_AB R104, RZ, R6 ;  /* 0x00000006ff68723e */ /* 0x000fe400000000ff */
[----:B------:R-:W-:Y:S02]  /*30b0*/  F2FP.F16.F32.PACK_AB R105, RZ, R5 ;  /* 0x00000005ff69723e */ /* 0x000fe400000000ff */
[----:B------:R-:W-:Y:S02]  /*30c0*/  F2FP.F16.F32.PACK_AB R107, RZ, R135 ;  /* 0x00000087ff6b723e */ /* 0x000fe400000000ff */
[----:B------:R-:W-:-:S02]  /*30d0*/  PRMT R105, R105, 0x5410, R167 ;  /* 0x0000541069697816 */ /* 0x000fc400000000a7 */
[----:B------:R-:W-:Y:S02]  /*30e0*/  PRMT R104, R165, 0x5410, R104 ;  /* 0x00005410a5687816 */ /* 0x000fe40000000068 */
[----:B------:R-:W-:Y:S01]  /*30f0*/  PRMT R107, R164, 0x5410, R107 ;  /* 0x00005410a46b7816 */ /* 0x000fe2000000006b */
[----:B------:R-:W-:Y:S06]  /*3100*/  BRA `(.L_x_43958) ;  /* 0x0000000000ac7947 */ /* 0x000fec0003800000 */
.L_x_43957:
[----:B-1234-:R-:W1:Y:S01]  /*3110*/  @P0 LDC R105, c[0x0][0x40c] ;  /* 0x00010300ff690b82 */ /* 0x01ee620000000800 */
[--C-:B-----5:R-:W-:Y:S02]  /*3120*/  @P0 HADD2.F32 R6, -RZ, R52.reuse.H0_H0 ;  /* 0x20000034ff060230 */ /* 0x120fe40000004100 */
[----:B------:R-:W-:Y:S02]  /*3130*/  HFMA2 R126, -RZ, RZ, 0, 0 ;  /* 0x00000000ff7e7431 */ /* 0x000fe400000001ff */
[----:B------:R-:W-:Y:S01]  /*3140*/  @P0 HADD2.F32 R104, -RZ, R52.H1_H1 ;  /* 0x30000034ff680230 */ /* 0x000fe20000004100 */
[----:B------:R-:W-:Y:S01]  /*3150*/  CS2R R108, SRZ ;  /* 0x00000000006c7805 */ /* 0x000fe2000001ff00 */
[----:B------:R-:W-:Y:S01]  /*3160*/  @P0 HADD2.F32 R107, -RZ, R54.H0_H0 ;  /* 0x20000036ff6b0230 */ /* 0x000fe20000004100 */
[----:B------:R-:W-:Y:S01]  /*3170*/  MOV R135, RZ ;  /* 0x000000ff00877202 */ /* 0x000fe20000000f00 */
[----:B0-----:R-:W0:Y:S08]  /*3180*/  @P0 LDC R5, c[0x0][0x40c] ;  /* 0x00010300ff050b82 */ /* 0x001e300000000800 */
[----:B------:R-:W2:Y:S01]  /*3190*/  @P0 LDC R31, c[0x0][0x40c] ;  /* 0x00010300ff1f0b82 */ /* 0x000ea20000000800 */
[----:B-1----:R-:W-:Y:S01]  /*31a0*/  @P0 FMUL.FTZ R126, R6, R105 ;  /* 0x00000069067e0220 */ /* 0x002fe20000410000 */
[----:B------:R-:W-:-:S06]  /*31b0*/  MOV R6, RZ ;  /* 0x000000ff00067202 */ /* 0x000fcc0000000f00 */
[----:B------:R-:W1:Y:S01]  /*31c0*/  @P0 LDC R30, c[0x0][0x40c] ;  /* 0x00010300ff1e0b82 */ /* 0x000e620000000800 */
[--C-:B------:R-:W-:Y:S02]  /*31d0*/  @P0 HADD2.F32 R105, -RZ, R53.reuse.H1_H1 ;  /* 0x30000035ff690230 */ /* 0x100fe40000004100 */
[----:B0-----:R-:W-:Y:S01]  /*31e0*/  @P0 FMUL.FTZ R6, R104, R5 ;  /* 0x0000000568060220 */ /* 0x001fe20000410000 */
[----:B------:R-:W-:Y:S02]  /*31f0*/  @P0 HADD2.F32 R104, -RZ, R53.H0_H0 ;  /* 0x20000035ff680230 */ /* 0x000fe40000004100 */
[----:B------:R-:W-:Y:S02]  /*3200*/  HFMA2 R5, -RZ, RZ, 0, 0 ;  /* 0x00000000ff057431 */ /* 0x000fe400000001ff */
[----:B------:R-:W0:Y:S01]  /*3210*/  @P0 LDC R106, c[0x0][0x40c] ;  /* 0x00010300ff6a0b82 */ /* 0x000e220000000800 */
[----:B------:R-:W-:Y:S01]  /*3220*/  F2FP.F16.F32.PACK_AB R167, RZ, R6 ;  /* 0x00000006ffa7723e */ /* 0x000fe200000000ff */
[----:B--2---:R-:W-:Y:S01]  /*3230*/  @P0 FMUL.FTZ R5, R104, R31 ;  /* 0x0000001f68050220 */ /* 0x004fe20000410000 */
[----:B------:R-:W-:-:S05]  /*3240*/  MOV R31, RZ ;  /* 0x000000ff001f7202 */ /* 0x000fca0000000f00 */
[----:B------:R-:W2:Y:S01]  /*3250*/  @P0 LDC R104, c[0x0][0x40c] ;  /* 0x00010300ff680b82 */ /* 0x000ea20000000800 */
[----:B-1----:R-:W-:Y:S01]  /*3260*/  @P0 FMUL.FTZ R31, R105, R30 ;  /* 0x0000001e691f0220 */ /* 0x002fe20000410000 */
[----:B------:R-:W-:-:S06]  /*3270*/  HFMA2 R30, -RZ, RZ, 0, 0 ;  /* 0x00000000ff1e7431 */ /* 0x000fcc00000001ff */
[----:B------:R-:W1:Y:S01]  /*3280*/  @P0 LDC R105, c[0x0][0x40c] ;  /* 0x00010300ff690b82 */ /* 0x000e620000000800 */
[----:B------:R-:W-:Y:S01]  /*3290*/  F2FP.F16.F32.PACK_AB R166, RZ, R31 ;  /* 0x0000001fffa6723e */ /* 0x000fe200000000ff */
[----:B--2---:R-:W-:Y:S01]  /*32a0*/  @P0 FMUL.FTZ R30, R107, R104 ;  /* 0x000000686b1e0220 */ /* 0x004fe20000410000 */
[----:B------:R-:W-:-:S05]  /*32b0*/  @P0 HADD2.F32 R107, -RZ, R54.H1_H1 ;  /* 0x30000036ff6b0230 */ /* 0x000fca0000004100 */
[----:B------:R-:W2:Y:S01]  /*32c0*/  @P0 LDC R104, c[0x0][0x40c] ;  /* 0x00010300ff680b82 */ /* 0x000ea20000000800 */
[----:B0-----:R-:W-:Y:S01]  /*32d0*/  @P0 FMUL.FTZ R109, R107, R106 ;  /* 0x0000006a6b6d0220 */ /* 0x001fe20000410000 */
[----:B------:R-:W-:-:S04]  /*32e0*/  @P0 HADD2.F32 R106, -RZ, R55.H0_H0 ;  /* 0x20000037ff6a0230 */ /* 0x000fc80000004100 */
[----:B------:R-:W-:Y:S01]  /*32f0*/  F2FP.F16.F32.PACK_AB R165, RZ, R109 ;  /* 0x0000006dffa5723e */ /* 0x000fe200000000ff */
[----:B-1----:R-:W-:Y:S01]  /*3300*/  @P0 FMUL.FTZ R108, R106, R105 ;  /* 0x000000696a6c0220 */ /* 0x002fe20000410000 */
        /* <DEDUP_REMOVED lines=11> */
.L_x_43958:
[----:B------:R-:W0:Y:S01]  /*33c0*/  LDC.64 R164, c[0x0][0x3a8] ;  /* 0x0000ea00ffa47b82 */ /* 0x000e220000000a00 */
[----:B------:R-:W-:Y:S01]  /*33d0*/  IADD3 R143, PT, PT, R143, 0x20, RZ ;  /* 0x000000208f8f7810 */ /* 0x000fe20007ffe0ff */
[C---:B0-----:R-:W-:Y:S01]  /*33e0*/  IMAD.WIDE.U32 R164, R141.reuse, 0x10, R164 ;  /* 0x000000108da47825 */ /* 0x041fe200078e00a4 */
[----:B------:R-:W-:-:S04]  /*33f0*/  IADD3 R141, PT, PT, R141, 0x20, RZ ;  /* 0x000000208d8d7810 */ /* 0x000fc80007ffe0ff */
[----:B------:R0:W-:Y:S03]  /*3400*/  STG.E.128 desc[UR6][R164.64], R104 ;  /* 0x00000068a4007986 */ /* 0x0001e6000c101d06 */
.L_x_43954:
[----:B------:R-:W-:Y:S05]  /*3410*/  BSYNC.RECONVERGENT B0 ;  /* 0x0000000000007941 */ /* 0x000fea0003800200 */
.L_x_43953:
        /* <DEDUP_REMOVED lines=10> */
.L_x_43962:
[----:B------:R-:W-:Y:S05]  /*34c0*/  BSYNC.RECONVERGENT B1 ;  /* 0x0000000000017941 */ /* 0x000fea0003800200 */
.L_x_43961:
        /* <DEDUP_REMOVED lines=18> */
[----:B------:R-:W-:Y:S02]  /*35f0*/  @P1 HADD2.F32 R50, -RZ, R53.H1_H1 ;  /* 0x30000035ff321230 */ /* 0x000fe40000004100 */
[----:B------:R-:W-:-:S03]  /*3600*/  @P1 HADD2.F32 R105, -RZ, R54.H0_H0 ;  /* 0x20000036ff691230 */ /* 0x000fc60000004100 */
[----:B-1----:R-:W-:Y:S01]  /*3610*/  @P1 FFMA.FTZ R29, R50, R28, R29 ;  /* 0x0000001c321d1223 */ /* 0x002fe2000001001d */
[--C-:B------:R-:W-:Y:S01]  /*3620*/  HADD2.F32 R28, -RZ, R106.reuse.H0_H0 ;  /* 0x2000006aff1c7230 */ /* 0x100fe20000004100 */
[----:B------:R-:W0:Y:S03]  /*3630*/  @P1 LDC R50, c[0x0][0x40c] ;  /* 0x00010300ff321b82 */ /* 0x000e260000000800 */
[----:B------:R-:W-:Y:S01]  /*3640*/  F2FP.F16.F32.PACK_AB R167, RZ, R29 ;  /* 0x0000001dffa7723e */ /* 0x000fe200000000ff */
[----:B---3--:R-:W-:Y:S01]  /*3650*/  @P1 FFMA.FTZ R28, R105, R51, R28 ;  /* 0x00000033691c1223 */ /* 0x008fe2000001001c */
[----:B------:R-:W-:Y:S02]  /*3660*/  HADD2.F32 R51, -RZ, R106.H1_H1 ;  /* 0x3000006aff337230 */ /* 0x000fe40000004100 */
[----:B------:R-:W-:Y:S01]  /*3670*/  @P1 HADD2.F32 R106, -RZ, R54.H1_H1 ;  /* 0x30000036ff6a1230 */ /* 0x000fe20000004100 */
[----:B------:R-:W1:Y:S04]  /*3680*/  @P1 LDC R105, c[0x0][0x40c] ;  /* 0x00010300ff691b82 */ /* 0x000e680000000800 */
[----:B0-----:R-:W-:Y:S01]  /*3690*/  @P1 FFMA.FTZ R51, R106, R50, R51 ;  /* 0x000000326a331223 */ /* 0x001fe20000010033 */
[----:B------:R-:W-:-:S02]  /*36a0*/  HADD2.F32 R50, -RZ, R107.H0_H0 ;  /* 0x2000006bff327230 */ /* 0x000fc40000004100 */
[----:B------:R-:W-:Y:S02]  /*36b0*/  @P1 HADD2.F32 R106, -RZ, R55.H0_H0 ;  /* 0x20000037ff6a1230 */ /* 0x000fe40000004100 */
[----:B------:R-:W-:Y:S01]  /*36c0*/  HADD2.F32 R107, -RZ, R107.H1_H1 ;  /* 0x3000006bff6b7230 */ /* 0x000fe20000004100 */
[----:B------:R-:W-:Y:S02]  /*36d0*/  F2FP.F16.F32.PACK_AB R166, RZ, R51 ;  /* 0x00000033ffa6723e */ /* 0x000fe400000000ff */
[----:B-1----:R-:W-:Y:S01]  /*36e0*/  @P1 FFMA.FTZ R50, R106, R105, R50 ;  /* 0x000000696a321223 */ /* 0x002fe20000010032 */
[----:B------:R-:W-:Y:S01]  /*36f0*/  HADD2.F32 R106, -RZ, R104.H0_H0 ;  /* 0x20000068ff6a7230 */ /* 0x000fe20000004100 */
[----:B------:R-:W0:Y:S01]  /*3700*/  @P1 LDC R105, c[0x0][0x40c] ;  /* 0x00010300ff691b82 */ /* 0x000e220000000800 */
[----:B------:R-:W-:Y:S01]  /*3710*/  @P1 HADD2.F32 R104, -RZ, R52.H0_H0 ;  /* 0x20000034ff681230 */ /* 0x000fe20000004100 */
[----:B------:R-:W-:Y:S02]  /*3720*/  @!P1 MOV R136, R107 ;  /* 0x0000006b00889202 */ /* 0x000fe40000000f00 */
[----:B------:R-:W-:-:S02]  /*3730*/  @!P1 MOV R125, R106 ;  /* 0x0000006a007d9202 */ /* 0x000fc40000000f00 */
[----:B------:R-:W-:Y:S01]  /*3740*/  F2FP.F16.F32.PACK_AB R164, RZ, R50 ;  /* 0x00000032ffa4723e */ /* 0x000fe200000000ff */
[----:B0-----:R-:W-:Y:S01]  /*3750*/  @P1 FFMA.FTZ R125, R104, R105, R106 ;  /* 0x00000069687d1223 */ /* 0x001fe2000001006a */
[----:B------:R-:W-:Y:S01]  /*3760*/  @P1 HADD2.F32 R105, -RZ, R55.H1_H1 ;  /* 0x30000037ff691230 */ /* 0x000fe20000004100 */
[----:B------:R-:W0:Y:S01]  /*3770*/  @P1 LDC R104, c[0x0][0x40c] ;  /* 0x00010300ff681b82 */ /* 0x000e220000000800 */
[----:B------:R-:W-:Y:S02]  /*3780*/  F2FP.F16.F32.PACK_AB R106, RZ, R28 ;  /* 0x0000001cff6a723e */ /* 0x000fe400000000ff */
[----:B------:R-:W-:Y:S02]  /*3790*/  F2FP.F16.F32.PACK_AB R165, RZ, R125 ;  /* 0x0000007dffa5723e */ /* 0x000fe400000000ff */
[----:B------:R-:W-:Y:S01]  /*37a0*/  PRMT R106, R106, 0x5410, R166 ;  /* 0x000054106a6a7816 */ /* 0x000fe200000000a6 */
[----:B0-----:R-:W-:Y:S01]  /*37b0*/  @P1 FFMA.FTZ R136, R105, R104, R107 ;  /* 0x0000006869881223 */ /* 0x001fe2000001006b */
[----:B------:R-:W-:-:S02]  /*37c0*/  F2FP.F16.F32.PACK_AB R104, RZ, R4 ;  /* 0x00000004ff68723e */ /* 0x000fc400000000ff */
[----:B------:R-:W-:Y:S02]  /*37d0*/  F2FP.F16.F32.PACK_AB R105, RZ, R3 ;  /* 0x00000003ff69723e */ /* 0x000fe400000000ff */
[----:B------:R-:W-:Y:S02]  /*37e0*/  F2FP.F16.F32.PACK_AB R107, RZ, R136 ;  /* 0x00000088ff6b723e */ /* 0x000fe400000000ff */
[----:B------:R-:W-:Y:S02]  /*37f0*/  PRMT R105, R105, 0x5410, R167 ;  /* 0x0000541069697816 */ /* 0x000fe400000000a7 */
[----:B------:R-:W-:Y:S02]  /*3800*/  PRMT R104, R165, 0x5410, R104 ;  /* 0x00005410a5687816 */ /* 0x000fe40000000068 */
[----:B------:R-:W-:Y:S01]  /*3810*/  PRMT R107, R164, 0x5410, R107 ;  /* 0x00005410a46b7816 */ /* 0x000fe2000000006b */
[----:B------:R-:W-:Y:S06]  /*3820*/  BRA `(.L_x_43964) ;  /* 0x0000000000b07947 */ /* 0x000fec0003800000 */
.L_x_43963:
[----:B------:R-:W1:Y:S01]  /*3830*/  @P0 LDC R51, c[0x0][0x40c] ;  /* 0x00010300ff330b82 */ /* 0x000e620000000800 */
[--C-:B0----5:R-:W-:Y:S02]  /*3840*/  @P0 HADD2.F32 R4, -RZ, R52.reuse.H0_H0 ;  /* 0x20000034ff040230 */ /* 0x121fe40000004100 */
[----:B------:R-:W-:Y:S02]  /*3850*/  HFMA2 R125, -RZ, RZ, 0, 0 ;  /* 0x00000000ff7d7431 */ /* 0x000fe400000001ff */
[----:B------:R-:W-:Y:S01]  /*3860*/  @P0 HADD2.F32 R50, -RZ, R52.H1_H1 ;  /* 0x30000034ff320230 */ /* 0x000fe20000004100 */
[----:B------:R-:W-:Y:S01]  /*3870*/  MOV R136, RZ ;  /* 0x000000ff00887202 */ /* 0x000fe20000000f00 */
[----:B-1234-:R-:W-:Y:S02]  /*3880*/  @P0 HADD2.F32 R105, -RZ, R53.H1_H1 ;  /* 0x30000035ff690230 */ /* 0x01efe40000004100 */
[--C-:B------:R-:W-:Y:S01]  /*3890*/  @P0 HADD2.F32 R104, -RZ, R54.reuse.H0_H0 ;  /* 0x20000036ff680230 */ /* 0x100fe20000004100 */
[----:B------:R-:W0:Y:S01]  /*38a0*/  @P0 LDC R3, c[0x0][0x40c] ;  /* 0x00010300ff030b82 */ /* 0x000e220000000800 */
[----:B------:R-:W-:-:S07]  /*38b0*/  @P0 HADD2.F32 R106, -RZ, R54.H1_H1 ;  /* 0x30000036ff6a0230 */ /* 0x000fce0000004100 */
[----:B------:R-:W1:Y:S08]  /*38c0*/  @P0 LDC R29, c[0x0][0x40c] ;  /* 0x00010300ff1d0b82 */ /* 0x000e700000000800 */
[----:B------:R-:W2:Y:S01]  /*38d0*/  @P0 LDC R28, c[0x0][0x40c] ;  /* 0x00010300ff1c0b82 */ /* 0x000ea20000000800 */
[----:B------:R-:W-:Y:S01]  /*38e0*/  @P0 FMUL.FTZ R125, R4, R51 ;  /* 0x00000033047d0220 */ /* 0x000fe20000410000 */
[----:B------:R-:W-:-:S06]  /*38f0*/  MOV R4, RZ ;  /* 0x000000ff00047202 */ /* 0x000fcc0000000f00 */
[----:B------:R-:W3:Y:S01]  /*3900*/  @P0 LDC R51, c[0x0][0x40c] ;  /* 0x00010300ff330b82 */ /* 0x000ee20000000800 */
[----:B0-----:R-:W-:Y:S01]  /*3910*/  @P0 FMUL.FTZ R4, R50, R3 ;  /* 0x0000000332040220 */ /* 0x001fe20000410000 */
[----:B------:R-:W-:Y:S02]  /*3920*/  @P0 HADD2.F32 R50, -RZ, R53.H0_H0 ;  /* 0x20000035ff320230 */ /* 0x000fe40000004100 */
[----:B------:R-:W-:Y:S02]  /*3930*/  HFMA2 R3, -RZ, RZ, 0, 0 ;  /* 0x00000000ff037431 */ /* 0x000fe400000001ff */
[----:B------:R-:W-:Y:S01]  /*3940*/  F2FP.F16.F32.PACK_AB R167, RZ, R4 ;  /* 0x00000004ffa7723e */ /* 0x000fe200000000ff */
[----:B-1----:R-:W-:Y:S01]  /*3950*/  @P0 FMUL.FTZ R3, R50, R29 ;  /* 0x0000001d32030220 */ /* 0x002fe20000410000 */
[----:B------:R-:W-:Y:S01]  /*3960*/  MOV R29, RZ ;  /* 0x000000ff001d7202 */ /* 0x000fe20000000f00 */
[----:B------:R-:W0:Y:S01]  /*3970*/  @P0 LDC R50, c[0x0][0x40c] ;  /* 0x00010300ff320b82 */ /* 0x000e220000000800 */
[----:B--2---:R-:W-:Y:S01]  /*3980*/  @P0 FMUL.FTZ R29, R105, R28 ;  /* 0x0000001c691d0220 */ /* 0x004fe20000410000 */
[----:B------:R-:W-:-:S06]  /*3990*/  HFMA2 R28, -RZ, RZ, 0, 0 ;  /* 0x00000000ff1c7431 */ /* 0x000fcc00000001ff */
[----:B------:R-:W1:Y:S01]  /*39a0*/  @P0 LDC R105, c[0x0][0x40c] ;  /* 0x00010300ff690b82 */ /* 0x000e620000000800 */
[----:B------:R-:W-:Y:S01]  /*39b0*/  F2FP.F16.F32.PACK_AB R166, RZ, R29 ;  /* 0x0000001dffa6723e */ /* 0x000fe200000000ff */
[----:B---3--:R-:W-:Y:S01]  /*39c0*/  @P0 FMUL.FTZ R28, R104, R51 ;  /* 0x00000033681c0220 */ /* 0x008fe20000410000 */
[----:B------:R-:W-:-:S05]  /*39d0*/  MOV R51, RZ ;  /* 0x000000ff00337202 */ /* 0x000fca0000000f00 */
[----:B------:R-:W2:Y:S01]  /*39e0*/  @P0 LDC R104, c[0x0][0x40c] ;  /* 0x00010300ff680b82 */ /* 0x000ea20000000800 */
[----:B0-----:R-:W-:Y:S01]  /*39f0*/  @P0 FMUL.FTZ R51, R106, R50 ;  /* 0x000000326a330220 */ /* 0x001fe20000410000 */
[--C-:B------:R-:W-:Y:S02]  /*3a00*/  @P0 HADD2.F32 R106, -RZ, R55.reuse.H0_H0 ;  /* 0x20000037ff6a0230 */ /* 0x100fe40000004100 */
[----:B------:R-:W-:Y:S02]  /*3a10*/  HFMA2 R50, -RZ, RZ, 0, 0 ;  /* 0x00000000ff327431 */ /* 0x000fe400000001ff */
        /* <DEDUP_REMOVED lines=13> */
.L_x_43964:
[----:B------:R-:W0:Y:S01]  /*3af0*/  LDC.64 R164, c[0x0][0x3a8] ;  /* 0x0000ea00ffa47b82 */ /* 0x000e220000000a00 */
[----:B------:R-:W-:Y:S01]  /*3b00*/  IADD3 R143, PT, PT, R143, 0x20, RZ ;  /* 0x000000208f8f7810 */ /* 0x000fe20007ffe0ff */
[C---:B0-----:R-:W-:Y:S01]  /*3b10*/  IMAD.WIDE.U32 R164, R141.reuse, 0x10, R164 ;  /* 0x000000108da47825 */ /* 0x041fe200078e00a4 */
[----:B------:R-:W-:-:S04]  /*3b20*/  IADD3 R141, PT, PT, R141, 0x20, RZ ;  /* 0x000000208d8d7810 */ /* 0x000fc80007ffe0ff */
[----:B------:R0:W-:Y:S03]  /*3b30*/  STG.E.128 desc[UR6][R164.64], R104 ;  /* 0x00000068a4007986 */ /* 0x0001e6000c101d06 */
.L_x_43960:
[----:B------:R-:W-:Y:S05]  /*3b40*/  BSYNC.RECONVERGENT B0 ;  /* 0x0000000000007941 */ /* 0x000fea0003800200 */
.L_x_43959:
        /* <DEDUP_REMOVED lines=10> */
.L_x_43968:
[----:B------:R-:W-:Y:S05]  /*3bf0*/  BSYNC.RECONVERGENT B1 ;  /* 0x0000000000017941 */ /* 0x000fea0003800200 */
.L_x_43967:
        /* <DEDUP_REMOVED lines=54> */
.L_x_43969:
[----:B------:R-:W1:Y:S01]  /*3f60*/  @P0 LDC R49, c[0x0][0x40c] ;  /* 0x00010300ff310b82 */ /* 0x000e620000000800 */
[----:B0----5:R-:W-:Y:S02]  /*3f70*/  @P0 HADD2.F32 R2, -RZ, R52.H0_H0 ;  /* 0x20000034ff020230 */ /* 0x021fe40000004100 */
[----:B------:R-:W-:Y:S02]  /*3f80*/  HFMA2 R124, -RZ, RZ, 0, 0 ;  /* 0x00000000ff7c7431 */ /* 0x000fe400000001ff */
[--C-:B------:R-:W-:Y:S01]  /*3f90*/  @P0 HADD2.F32 R48, -RZ, R53.reuse.H0_H0 ;  /* 0x20000035ff300230 */ /* 0x100fe20000004100 */
[----:B------:R-:W-:Y:S01]  /*3fa0*/  MOV R137, RZ ;  /* 0x000000ff00897202 */ /* 0x000fe20000000f00 */
[----:B-1234-:R-:W-:Y:S02]  /*3fb0*/  @P0 HADD2.F32 R105, -RZ, R53.H1_H1 ;  /* 0x30000035ff690230 */ /* 0x01efe40000004100 */
[--C-:B------:R-:W-:Y:S01]  /*3fc0*/  @P0 HADD2.F32 R104, -RZ, R54.reuse.H0_H0 ;  /* 0x20000036ff680230 */ /* 0x100fe20000004100 */
[----:B------:R-:W0:Y:S01]  /*3fd0*/  @P0 LDC R0, c[0x0][0x40c] ;  /* 0x00010300ff000b82 */ /* 0x000e220000000800 */
[----:B------:R-:W-:-:S07]  /*3fe0*/  @P0 HADD2.F32 R106, -RZ, R54.H1_H1 ;  /* 0x30000036ff6a0230 */ /* 0x000fce0000004100 */
[----:B------:R-:W1:Y:S01]  /*3ff0*/  @P0 LDC R27, c[0x0][0x40c] ;  /* 0x00010300ff1b0b82 */ /* 0x000e620000000800 */
[----:B------:R-:W-:-:S07]  /*4000*/  @P0 FMUL.FTZ R124, R2, R49 ;  /* 0x00000031027c0220 */ /* 0x000fce0000410000 */
[----:B------:R-:W2:Y:S01]  /*4010*/  @P0 LDC R26, c[0x0][0x40c] ;  /* 0x00010300ff1a0b82 */ /* 0x000ea20000000800 */
[----:B------:R-:W-:Y:S01]  /*4020*/  @P0 HADD2.F32 R49, -RZ, R52.H1_H1 ;  /* 0x30000034ff310230 */ /* 0x000fe20000004100 */
[----:B------:R-:W-:-:S04]  /*4030*/  MOV R2, RZ ;  /* 0x000000ff00027202 */ /* 0x000fc80000000f00 */
[----:B0-----:R-:W-:Y:S01]  /*4040*/  @P0 FMUL.FTZ R2, R49, R0 ;  /* 0x0000000031020220 */ /* 0x001fe20000410000 */
[----:B------:R-:W-:Y:S01]  /*4050*/  HFMA2 R0, -RZ, RZ, 0, 0 ;  /* 0x00000000ff007431 */ /* 0x000fe200000001ff */
[----:B------:R-:W0:Y:S03]  /*4060*/  @P0 LDC R49, c[0x0][0x40c] ;  /* 0x00010300ff310b82 */ /* 0x000e260000000800 */
[----:B------:R-:W-:Y:S01]  /*4070*/  F2FP.F16.F32.PACK_AB R167, RZ, R2 ;  /* 0x00000002ffa7723e */ /* 0x000fe200000000ff */
[----:B-1----:R-:W-:Y:S01]  /*4080*/  @P0 FMUL.FTZ R0, R48, R27 ;  /* 0x0000001b30000220 */ /* 0x002fe20000410000 */
[----:B------:R-:W-:-:S03]  /*4090*/  MOV R27, RZ ;  /* 0x000000ff001b7202 */ /* 0x000fc60000000f00 */
[----:B------:R-:W1:Y:S01]  /*40a0*/  @P0 LDC R48, c[0x0][0x40c] ;  /* 0x00010300ff300b82 */ /* 0x000e620000000800 */
[----:B--2---:R-:W-:Y:S01]  /*40b0*/  @P0 FMUL.FTZ R27, R105, R26 ;  /* 0x0000001a691b0220 */ /* 0x004fe20000410000 */
[----:B------:R-:W-:-:S06]  /*40c0*/  HFMA2 R26, -RZ, RZ, 0, 0 ;  /* 0x00000000ff1a7431 */ /* 0x000fcc00000001ff */
[----:B------:R-:W2:Y:S01]  /*40d0*/  @P0 LDC R105, c[0x0][0x40c] ;  /* 0x00010300ff690b82 */ /* 0x000ea20000000800 */
[----:B------:R-:W-:Y:S01]  /*40e0*/  F2FP.F16.F32.PACK_AB R166, RZ, R27 ;  /* 0x0000001bffa6723e */ /* 0x000fe200000000ff */
[----:B0-----:R-:W-:Y:S01]  /*40f0*/  @P0 FMUL.FTZ R26, R104, R49 ;  /* 0x00000031681a0220 */ /* 0x001fe20000410000 */
[----:B------:R-:W-:-:S05]  /*4100*/  MOV R49, RZ ;  /* 0x000000ff00317202 */ /* 0x000fca0000000f00 */
[----:B------:R-:W0:Y:S01]  /*4110*/  @P0 LDC R104, c[0x0][0x40c] ;  /* 0x00010300ff680b82 */ /* 0x000e220000000800 */
[----:B-1----:R-:W-:Y:S01]  /*4120*/  @P0 FMUL.FTZ R49, R106, R48 ;  /* 0x000000306a310220 */ /* 0x002fe20000410000 */
[--C-:B------:R-:W-:Y:S02]  /*4130*/  @P0 HADD2.F32 R106, -RZ, R55.reuse.H0_H0 ;  /* 0x20000037ff6a0230 */ /* 0x100fe40000004100 */
[----:B------:R-:W-:Y:S02]  /*4140*/  HFMA2 R48, -RZ, RZ, 0, 0 ;  /* 0x00000000ff307431 */ /* 0x000fe400000001ff */
[----:B------:R-:W-:Y:S01]  /*4150*/  F2FP.F16.F32.PACK_AB R165, RZ, R49 ;  /* 0x00000031ffa5723e */ /* 0x000fe200000000ff */
[----:B--2---:R-:W-:Y:S01]  /*4160*/  @P0 FMUL.FTZ R48, R106, R105 ;  /* 0x000000696a300220 */ /* 0x004fe20000410000 */
[----:B------:R-:W-:Y:S01]  /*4170*/  @P0 HADD2.F32 R105, -RZ, R55.H1_H1 ;  /* 0x30000037ff690230 */ /* 0x000fe20000004100 */
[----:B------:R-:W-:-:S03]  /*4180*/  F2FP.F16.F32.PACK_AB R106, RZ, R26 ;  /* 0x0000001aff6a723e */ /* 0x000fc600000000ff */
[----:B------:R-:W-:Y:S02]  /*4190*/  F2FP.F16.F32.PACK_AB R164, RZ, R48 ;  /* 0x00000030ffa4723e */ /* 0x000fe400000000ff */
[----:B------:R-:W-:Y:S01]  /*41a0*/  PRMT R106, R106, 0x5410, R165 ;  /* 0x000054106a6a7816 */ /* 0x000fe200000000a5 */
[----:B0-----:R-:W-:Y:S01]  /*41b0*/  @P0 FMUL.FTZ R137, R105, R104 ;  /* 0x0000006869890220 */ /* 0x001fe20000410000 */
[----:B------:R-:W-:Y:S02]  /*41c0*/  F2FP.F16.F32.PACK_AB R104, RZ, R124 ;  /* 0x0000007cff68723e */ /* 0x000fe400000000ff */
[----:B------:R-:W-:Y:S02]  /*41d0*/  F2FP.F16.F32.PACK_AB R105, RZ, R0 ;  /* 0x00000000ff69723e */ /* 0x000fe400000000ff */
[----:B------:R-:W-:Y:S02]  /*41e0*/  F2FP.F16.F32.PACK_AB R107, RZ, R137 ;  /* 0x00000089ff6b723e */ /* 0x000fe400000000ff */
[----:B------:R-:W-:-:S02]  /*41f0*/  PRMT R104, R104, 0x5410, R167 ;  /* 0x0000541068687816 */ /* 0x000fc400000000a7 */
[----:B------:R-:W-:Y:S02]  /*4200*/  PRMT R105, R105, 0x5410, R166 ;  /* 0x0000541069697816 */ /* 0x000fe400000000a6 */
[----:B------:R-:W-:-:S07]  /*4210*/  PRMT R107, R164, 0x5410, R107 ;  /* 0x00005410a46b7816 */ /* 0x000fce000000006b */
.L_x_43970:
[----:B------:R-:W0:Y:S01]  /*4220*/  LDC.64 R164, c[0x0][0x3a8] ;  /* 0x0000ea00ffa47b82 */ /* 0x000e220000000a00 */
[----:B------:R-:W-:Y:S01]  /*4230*/  IADD3 R143, PT, PT, R143, 0x20, RZ ;  /* 0x000000208f8f7810 */ /* 0x000fe20007ffe0ff */
[C---:B0-----:R-:W-:Y:S01]  /*4240*/  IMAD.WIDE.U32 R164, R141.reuse, 0x10, R164 ;  /* 0x000000108da47825 */ /* 0x041fe200078e00a4 */
[----:B------:R-:W-:-:S04]  /*4250*/  IADD3 R141, PT, PT, R141, 0x20, RZ ;  /* 0x000000208d8d7810 */ /* 0x000fc80007ffe0ff */
[----:B------:R0:W-:Y:S03]  /*4260*/  STG.E.128 desc[UR6][R164.64], R104 ;  /* 0x00000068a4007986 */ /* 0x0001e6000c101d06 */
.L_x_43966:
[----:B------:R-:W-:Y:S05]  /*4270*/  BSYNC.RECONVERGENT B0 ;  /* 0x0000000000007941 */ /* 0x000fea0003800200 */
.L_x_43965:
        /* <DEDUP_REMOVED lines=10> */
.L_x_43974:
[----:B------:R-:W-:Y:S05]  /*4320*/  BSYNC.RECONVERGENT B1 ;  /* 0x0000000000017941 */ /* 0x000fea0003800200 */
.L_x_43973:
        /* <DEDUP_REMOVED lines=54> */
.L_x_43975:
[----:B0-----:R-:W0:Y:S01]  /*4690*/  @P0 LDC R24, c[0x0][0x40c] ;  /* 0x00010300ff180b82 */ /* 0x001e220000000800 */
[--C-:B-----5:R-:W-:Y:S02]  /*46a0*/  @P0 HADD2.F32 R19, -RZ, R52.reuse.H0_H0 ;  /* 0x20000034ff130230 */ /* 0x120fe40000004100 */
[----:B------:R-:W-:Y:S02]  /*46b0*/  HFMA2 R123, -RZ, RZ, 0, 0 ;  /* 0x00000000ff7b7431 */ /* 0x000fe400000001ff */
[----:B------:R-:W-:Y:S01]  /*46c0*/  @P0 HADD2.F32 R47, -RZ, R52.H1_H1 ;  /* 0x30000034ff2f0230 */ /* 0x000fe20000004100 */
[----:B------:R-:W-:Y:S01]  /*46d0*/  MOV R138, RZ ;  /* 0x000000ff008a7202 */ /* 0x000fe20000000f00 */
[--C-:B------:R-:W-:Y:S02]  /*46e0*/  @P0 HADD2.F32 R46, -RZ, R53.reuse.H0_H0 ;  /* 0x20000035ff2e0230 */ /* 0x100fe40000004100 */
[----:B-1234-:R-:W-:Y:S01]  /*46f0*/  @P0 HADD2.F32 R105, -RZ, R53.H1_H1 ;  /* 0x30000035ff690230 */ /* 0x01efe20000004100 */
[----:B------:R-:W1:Y:S01]  /*4700*/  @P0 LDC R20, c[0x0][0x40c] ;  /* 0x00010300ff140b82 */ /* 0x000e620000000800 */
[----:B------:R-:W-:-:S02]  /*4710*/  @P0 HADD2.F32 R104, -RZ, R54.H0_H0 ;  /* 0x20000036ff680230 */ /* 0x000fc40000004100 */
[----:B------:R-:W-:-:S05]  /*4720*/  @P0 HADD2.F32 R106, -RZ, R54.H1_H1 ;  /* 0x30000036ff6a0230 */ /* 0x000fca0000004100 */
[----:B------:R-:W2:Y:S01]  /*4730*/  @P0 LDC R25, c[0x0][0x40c] ;  /* 0x00010300ff190b82 */ /* 0x000ea20000000800 */
[----:B0-----:R-:W-:Y:S01]  /*4740*/  @P0 FMUL.FTZ R123, R19, R24 ;  /* 0x00000018137b0220 */ /* 0x001fe20000410000 */
[----:B------:R-:W-:-:S06]  /*4750*/  MOV R19, RZ ;  /* 0x000000ff00137202 */ /* 0x000fcc0000000f00 */
[----:B------:R-:W0:Y:S01]  /*4760*/  @P0 LDC R24, c[0x0][0x40c] ;  /* 0x00010300ff180b82 */ /* 0x000e220000000800 */
[----:B-1----:R-:W-:Y:S01]  /*4770*/  @P0 FMUL.FTZ R19, R47, R20 ;  /* 0x000000142f130220 */ /* 0x002fe20000410000 */
[----:B------:R-:W-:-:S06]  /*4780*/  HFMA2 R20, -RZ, RZ, 0, 0 ;  /* 0x00000000ff147431 */ /* 0x000fcc00000001ff */
[----:B------:R-:W1:Y:S01]  /*4790*/  @P0 LDC R47, c[0x0][0x40c] ;  /* 0x00010300ff2f0b82 */ /* 0x000e620000000800 */
[----:B------:R-:W-:Y:S01]  /*47a0*/  F2FP.F16.F32.PACK_AB R167, RZ, R19 ;  /* 0x00000013ffa7723e */ /* 0x000fe200000000ff */
[----:B--2---:R-:W-:Y:S01]  /*47b0*/  @P0 FMUL.FTZ R20, R46, R25 ;  /* 0x000000192e140220 */ /* 0x004fe20000410000 */
[----:B------:R-:W-:-:S05]  /*47c0*/  MOV R25, RZ ;  /* 0x000000ff00197202 */ /* 0x000fca0000000f00 */
[----:B------:R-:W2:Y:S01]  /*47d0*/  @P0 LDC R46, c[0x0][0x40c] ;  /* 0x00010300ff2e0b82 */ /* 0x000ea20000000800 */
[----:B0-----:R-:W-:Y:S01]  /*47e0*/  @P0 FMUL.FTZ R25, R105, R24 ;  /* 0x0000001869190220 */ /* 0x001fe20000410000 */
[----:B------:R-:W-:-:S06]  /*47f0*/  HFMA2 R24, -RZ, RZ, 0, 0 ;  /* 0x00000000ff187431 */ /* 0x000fcc00000001ff */
[----:B------:R-:W0:Y:S01]  /*4800*/  @P0 LDC R105, c[0x0][0x40c] ;  /* 0x00010300ff690b82 */ /* 0x000e220000000800 */
[----:B------:R-:W-:Y:S01]  /*4810*/  F2FP.F16.F32.PACK_AB R166, RZ, R25 ;  /* 0x00000019ffa6723e */ /* 0x000fe200000000ff */
[----:B-1----:R-:W-:Y:S01]  /*4820*/  @P0 FMUL.FTZ R24, R104, R47 ;  /* 0x0000002f68180220 */ /* 0x002fe20000410000 */
[----:B------:R-:W-:-:S05]  /*4830*/  MOV R47, RZ ;  /* 0x000000ff002f7202 */ /* 0x000fca0000000f00 */
[----:B------:R-:W1:Y:S01]  /*4840*/  @P0 LDC R104, c[0x0][0x40c] ;  /* 0x00010300ff680b82 */ /* 0x000e620000000800 */
[----:B--2---:R-:W-:Y:S01]  /*4850*/  @P0 FMUL.FTZ R47, R106, R46 ;  /* 0x0000002e6a2f0220 */ /* 0x004fe20000410000 */
[--C-:B------:R-:W-:Y:S02]  /*4860*/  @P0 HADD2.F32 R106, -RZ, R55.reuse.H0_H0 ;  /* 0x20000037ff6a0230 */ /* 0x100fe40000004100 */
[----:B------:R-:W-:Y:S02]  /*4870*/  HFMA2 R46, -RZ, RZ, 0, 0 ;  /* 0x00000000ff2e7431 */ /* 0x000fe400000001ff */
[----:B------:R-:W-:Y:S01]  /*4880*/  F2FP.F16.F32.PACK_AB R165, RZ, R47 ;  /* 0x0000002fffa5723e */ /* 0x000fe200000000ff */
[----:B0-----:R-:W-:Y:S01]  /*4890*/  @P0 FMUL.FTZ R46, R106, R105 ;  /* 0x000000696a2e0220 */ /* 0x001fe20000410000 */
[----:B------:R-:W-:Y:S01]  /*48a0*/  @P0 HADD2.F32 R105, -RZ, R55.H1_H1 ;  /* 0x30000037ff690230 */ /* 0x000fe20000004100 */
[----:B------:R-:W-:-:S03]  /*48b0*/  F2FP.F16.F32.PACK_AB R106, RZ, R24 ;  /* 0x00000018ff6a723e */ /* 0x000fc600000000ff */
[----:B------:R-:W-:Y:S02]  /*48c0*/  F2FP.F16.F32.PACK_AB R164, RZ, R46 ;  /* 0x0000002effa4723e */ /* 0x000fe400000000ff */
[----:B------:R-:W-:Y:S01]  /*48d0*/  PRMT R106, R106, 0x5410, R165 ;  /* 0x000054106a6a7816 */ /* 0x000fe200000000a5 */
[----:B-1----:R-:W-:Y:S01]  /*48e0*/  @P0 FMUL.FTZ R138, R105, R104 ;  /* 0x00000068698a0220 */ /* 0x002fe20000410000 */
[----:B------:R-:W-:Y:S02]  /*48f0*/  F2FP.F16.F32.PACK_AB R104, RZ, R123 ;  /* 0x0000007bff68723e */ /* 0x000fe400000000ff */
[----:B------:R-:W-:Y:S02]  /*4900*/  F2FP.F16.F32.PACK_AB R105, RZ, R20 ;  /* 0x00000014ff69723e */ /* 0x000fe400000000ff */
[----:B------:R-:W-:Y:S02]  /*4910*/  F2FP.F16.F32.PACK_AB R107, RZ, R138 ;  /* 0x0000008aff6b723e */ /* 0x000fe400000000ff */
[----:B------:R-:W-:-:S02]  /*4920*/  PRMT R104, R104, 0x5410, R167 ;  /* 0x0000541068687816 */ /* 0x000fc400000000a7 */
[----:B------:R-:W-:Y:S02]  /*4930*/  PRMT R105, R105, 0x5410, R166 ;  /* 0x0000541069697816 */ /* 0x000fe400000000a6 */
[----:B------:R-:W-:-:S07]  /*4940*/  PRMT R107, R164, 0x5410, R107 ;  /* 0x00005410a46b7816 */ /* 0x000fce000000006b */
.L_x_43976:
[----:B------:R-:W0:Y:S01]  /*4950*/  LDC.64 R164, c[0x0][0x3a8] ;  /* 0x0000ea00ffa47b82 */ /* 0x000e220000000a00 */
[----:B------:R-:W-:Y:S01]  /*4960*/  IADD3 R143, PT, PT, R143, 0x20, RZ ;  /* 0x000000208f8f7810 */ /* 0x000fe20007ffe0ff */
[C---:B0-----:R-:W-:Y:S01]  /*4970*/  IMAD.WIDE.U32 R164, R141.reuse, 0x10, R164 ;  /* 0x000000108da47825 */ /* 0x041fe200078e00a4 */
[----:B------:R-:W-:-:S04]  /*4980*/  IADD3 R141, PT, PT, R141, 0x20, RZ ;  /* 0x000000208d8d7810 */ /* 0x000fc80007ffe0ff */
[----:B------:R0:W-:Y:S03]  /*4990*/  STG.E.128 desc[UR6][R164.64], R104 ;  /* 0x00000068a4007986 */ /* 0x0001e6000c101d06 */
.L_x_43972:
[----:B------:R-:W-:Y:S05]  /*49a0*/  BSYNC.RECONVERGENT B0 ;  /* 0x0000000000007941 */ /* 0x000fea0003800200 */
.L_x_43971:
        /* <DEDUP_REMOVED lines=10> */
.L_x_43980:
[----:B------:R-:W-:Y:S05]  /*4a50*/  BSYNC.RECONVERGENT B1 ;  /* 0x0000000000017941 */ /* 0x000fea0003800200 */
.L_x_43979:
        /* <DEDUP_REMOVED lines=54> */
.L_x_43981:
[----:B------:R-:W0:Y:S01]  /*4dc0*/  @P0 LDC R44, c[0x0][0x40c] ;  /* 0x00010300ff2c0b82 */ /* 0x000e220000000800 */
[--C-:B-----5:R-:W-:Y:S02]  /*4dd0*/  @P0 HADD2.F32 R21, -RZ, R52.reuse.H0_H0 ;  /* 0x20000034ff150230 */ /* 0x120fe40000004100 */
[----:B------:R-:W-:Y:S02]  /*4de0*/  HFMA2 R122, -RZ, RZ, 0, 0 ;  /* 0x00000000ff7a7431 */ /* 0x000fe400000001ff */
[----:B------:R-:W-:Y:S01]  /*4df0*/  @P0 HADD2.F32 R45, -RZ, R52.H1_H1 ;  /* 0x30000034ff2d0230 */ /* 0x000fe20000004100 */
[----:B------:R-:W-:Y:S01]  /*4e00*/  MOV R139, RZ ;  /* 0x000000ff008b7202 */ /* 0x000fe20000000f00 */
[--C-:B01234-:R-:W-:Y:S02]  /*4e10*/  @P0 HADD2.F32 R104, -RZ, R54.reuse.H0_H0 ;  /* 0x20000036ff680230 */ /* 0x11ffe40000004100 */
[----:B------:R-:W-:Y:S01]  /*4e20*/  @P0 HADD2.F32 R106, -RZ, R54.H1_H1 ;  /* 0x30000036ff6a0230 */ /* 0x000fe20000004100 */
[----:B------:R-:W0:Y:S08]  /*4e30*/  @P0 LDC R22, c[0x0][0x40c] ;  /* 0x00010300ff160b82 */ /* 0x000e300000000800 */
[----:B------:R-:W1:Y:S08]  /*4e40*/  @P0 LDC R40, c[0x0][0x40c] ;  /* 0x00010300ff280b82 */ /* 0x000e700000000800 */
[----:B------:R-:W2:Y:S01]  /*4e50*/  @P0 LDC R41, c[0x0][0x40c] ;  /* 0x00010300ff290b82 */ /* 0x000ea20000000800 */
[----:B------:R-:W-:Y:S01]  /*4e60*/  @P0 FMUL.FTZ R122, R21, R44 ;  /* 0x0000002c157a0220 */ /* 0x000fe20000410000 */
[----:B------:R-:W-:Y:S01]  /*4e70*/  MOV R21, RZ ;  /* 0x000000ff00157202 */ /* 0x000fe20000000f00 */
[----:B------:R-:W-:-:S02]  /*4e80*/  @P0 HADD2.F32 R44, -RZ, R53.H1_H1 ;  /* 0x30000035ff2c0230 */ /* 0x000fc40000004100 */
[----:B0-----:R-:W-:Y:S01]  /*4e90*/  @P0 FMUL.FTZ R21, R45, R22 ;  /* 0x000000162d150220 */ /* 0x001fe20000410000 */
[----:B------:R-:W-:Y:S02]  /*4ea0*/  @P0 HADD2.F32 R45, -RZ, R53.H0_H0 ;  /* 0x20000035ff2d0230 */ /* 0x000fe40000004100 */
[----:B------:R-:W-:Y:S01]  /*4eb0*/  HFMA2 R22, -RZ, RZ, 0, 0 ;  /* 0x00000000ff167431 */ /* 0x000fe200000001ff */
[----:B------:R-:W0:Y:S01]  /*4ec0*/  @P0 LDC R105, c[0x0][0x40c] ;  /* 0x00010300ff690b82 */ /* 0x000e220000000800 */
[----:B------:R-:W-:Y:S01]  /*4ed0*/  F2FP.F16.F32.PACK_AB R167, RZ, R21 ;  /* 0x00000015ffa7723e */ /* 0x000fe200000000ff */
[----:B-1----:R-:W-:Y:S01]  /*4ee0*/  @P0 FMUL.FTZ R22, R45, R40 ;  /* 0x000000282d160220 */ /* 0x002fe20000410000 */
[----:B------:R-:W-:-:S05]  /*4ef0*/  MOV R40, RZ ;  /* 0x000000ff00287202 */ /* 0x000fca0000000f00 */
[----:B------:R-:W1:Y:S01]  /*4f00*/  @P0 LDC R45, c[0x0][0x40c] ;  /* 0x00010300ff2d0b82 */ /* 0x000e620000000800 */
[----:B--2---:R-:W-:Y:S01]  /*4f10*/  @P0 FMUL.FTZ R40, R44, R41 ;  /* 0x000000292c280220 */ /* 0x004fe20000410000 */
[----:B------:R-:W-:-:S06]  /*4f20*/  HFMA2 R41, -RZ, RZ, 0, 0 ;  /* 0x00000000ff297431 */ /* 0x000fcc00000001ff */
[----:B------:R-:W2:Y:S01]  /*4f30*/  @P0 LDC R44, c[0x0][0x40c] ;  /* 0x00010300ff2c0b82 */ /* 0x000ea20000000800 */
        /* <DEDUP_REMOVED lines=20> */
.L_x_43982:
[----:B------:R-:W0:Y:S01]  /*5080*/  LDC.64 R164, c[0x0][0x3a8] ;  /* 0x0000ea00ffa47b82 */ /* 0x000e220000000a00 */
[----:B------:R-:W-:Y:S01]  /*5090*/  IADD3 R143, PT, PT, R143, 0x20, RZ ;  /* 0x000000208f8f7810 */ /* 0x000fe20007ffe0ff */
[C---:B0-----:R-:W-:Y:S01]  /*50a0*/  IMAD.WIDE.U32 R164, R141.reuse, 0x10, R164 ;  /* 0x000000108da47825 */ /* 0x041fe200078e00a4 */
[----:B------:R-:W-:-:S04]  /*50b0*/  IADD3 R141, PT, PT, R141, 0x20, RZ ;  /* 0x000000208d8d7810 */ /* 0x000fc80007ffe0ff */
[----:B------:R0:W-:Y:S03]  /*50c0*/  STG.E.128 desc[UR6][R164.64], R104 ;  /* 0x00000068a4007986 */ /* 0x0001e6000c101d06 */
.L_x_43978:
[----:B------:R-:W-:Y:S05]  /*50d0*/  BSYNC.RECONVERGENT B0 ;  /* 0x0000000000007941 */ /* 0x000fea0003800200 */
.L_x_43977:
        /* <DEDUP_REMOVED lines=10> */
.L_x_43986:
[----:B------:R-:W-:Y:S05]  /*5180*/  BSYNC.RECONVERGENT B1 ;  /* 0x0000000000017941 */ /* 0x000fea0003800200 */
.L_x_43985:
        /* <DEDUP_REMOVED lines=8> */
[----:B-----5:R-:W-:-:S07]  /*5210*/  @P0 HADD2.F32 R118, -RZ, R53.H0_H0 ;  /* 0x20000035ff760230 */ /* 0x020fce0000004100 */
[----:B------:R-:W1:Y:S01]  /*5220*/  @P0 LDC R119, c[0x0][0x40c] ;  /* 0x00010300ff770b82 */ /* 0x000e620000000800 */
[--C-:B--2---:R-:W-:Y:S02]  /*5230*/  HADD2.F32 R23, -RZ, R105.reuse.H0_H0 ;  /* 0x20000069ff177230 */ /* 0x104fe40000004100 */
[----:B------:R-:W-:Y:S02]  /*5240*/  HADD2.F32 R42, -RZ, R105.H1_H1 ;  /* 0x30000069ff2a7230 */ /* 0x000fe40000004100 */
[----:B------:R-:W-:Y:S02]  /*5250*/  @P0 HADD2.F32 R105, -RZ, R53.H1_H1 ;  /* 0x30000035ff690230 */ /* 0x000fe40000004100 */
[----:B0-----:R-:W-:Y:S01]  /*5260*/  @P0 FFMA.FTZ R23, R118, R120, R23 ;  /* 0x0000007876170223 */ /* 0x001fe20000010017 */
[----:B------:R-:W-:Y:S01]  /*5270*/  HADD2.F32 R43, -RZ, R106.H0_H0 ;  /* 0x2000006aff2b7230 */ /* 0x000fe20000004100 */
[----:B------:R-:W0:Y:S01]  /*5280*/  @P0 LDC R118, c[0x0][0x40c] ;  /* 0x00010300ff760b82 */ /* 0x000e220000000800 */
[----:B------:R-:W-:-:S02]  /*5290*/  @P0 HADD2.F32 R120, -RZ, R54.H1_H1 ;  /* 0x30000036ff780230 */ /* 0x000fc40000004100 */
[----:B-1----:R-:W-:Y:S01]  /*52a0*/  @P0 FFMA.FTZ R42, R105, R119, R42 ;  /* 0x00000077692a0223 */ /* 0x002fe2000001002a */
[----:B------:R-:W-:-:S04]  /*52b0*/  @P0 HADD2.F32 R119, -RZ, R54.H0_H0 ;  /* 0x20000036ff770230 */ /* 0x000fc80000004100 */
[----:B------:R-:W-:Y:S01]  /*52c0*/  F2FP.F16.F32.PACK_AB R165, RZ, R42 ;  /* 0x0000002affa5723e */ /* 0x000fe200000000ff */
[----:B------:R-:W1:Y:S01]  /*52d0*/  @P0 LDC R105, c[0x0][0x40c] ;  /* 0x00010300ff690b82 */ /* 0x000e620000000800 */
[----:B0-----:R-:W-:Y:S01]  /*52e0*/  @P0 FFMA.FTZ R43, R119, R118, R43 ;  /* 0x00000076772b0223 */ /* 0x001fe2000001002b */
[----:B------:R-:W-:-:S06]  /*52f0*/  HADD2.F32 R118, -RZ, R106.H1_H1 ;  /* 0x3000006aff767230 */ /* 0x000fcc0000004100 */
[----:B------:R-:W0:Y:S01]  /*5300*/  @P0 LDC R106, c[0x0][0x40c] ;  /* 0x00010300ff6a0b82 */ /* 0x000e220000000800 */
[--C-:B------:R-:W-:Y:S02]  /*5310*/  HADD2.F32 R119, -RZ, R107.reuse.H0_H0 ;  /* 0x2000006bff777230 */ /* 0x100fe40000004100 */
[----:B------:R-:W-:Y:S02]  /*5320*/  HADD2.F32 R107, -RZ, R107.H1_H1 ;  /* 0x3000006bff6b7230 */ /* 0x000fe40000004100 */
[----:B-1----:R-:W-:Y:S01]  /*5330*/  @P0 FFMA.FTZ R118, R120, R105, R118 ;  /* 0x0000006978760223 */ /* 0x002fe20000010076 */
[----:B------:R-:W-:Y:S02]  /*5340*/  @P0 HADD2.F32 R120, -RZ, R55.H0_H0 ;  /* 0x20000037ff780230 */ /* 0x000fe40000004100 */
[----:B------:R-:W1:Y:S01]  /*5350*/  @P0 LDC R105, c[0x0][0x40c] ;  /* 0x00010300ff690b82 */ /* 0x000e620000000800 */
[----:B------:R-:W-:Y:S02]  /*5360*/  @!P0 MOV R140, R107 ;  /* 0x0000006b008c8202 */ /* 0x000fe40000000f00 */
[----:B------:R-:W-:Y:S01]  /*5370*/  F2FP.F16.F32.PACK_AB R164, RZ, R118 ;  /* 0x00000076ffa4723e */ /* 0x000fe200000000ff */
[----:B0-----:R-:W-:Y:S01]  /*5380*/  @P0 FFMA.FTZ R119, R120, R106, R119 ;  /* 0x0000006a78770223 */ /* 0x001fe20000010077 */
[----:B------:R-:W-:-:S02]  /*5390*/  HADD2.F32 R120, -RZ, R104.H1_H1 ;  /* 0x30000068ff787230 */ /* 0x000fc40000004100 */
[----:B------:R-:W-:Y:S02]  /*53a0*/  @P0 HADD2.F32 R106, -RZ, R52.H1_H1 ;  /* 0x30000034ff6a0230 */ /* 0x000fe40000004100 */
[----:B------:R-:W-:-:S03]  /*53b0*/  F2FP.F16.F32.PACK_AB R142, RZ, R119 ;  /* 0x00000077ff8e723e */ /* 0x000fc600000000ff */
[----:B-1----:R-:W-:Y:S01]  /*53c0*/  @P0 FFMA.FTZ R120, R106, R105, R120 ;  /* 0x000000696a780223 */ /* 0x002fe20000010078 */
[----:B------:R-:W-:Y:S01]  /*53d0*/  HADD2.F32 R106, -RZ, R104.H0_H0 ;  /* 0x20000068ff6a7230 */ /* 0x000fe20000004100 */
[----:B------:R-:W0:Y:S01]  /*53e0*/  @P0 LDC R105, c[0x0][0x40c] ;  /* 0x00010300ff690b82 */ /* 0x000e220000000800 */
[----:B------:R-:W-:-:S03]  /*53f0*/  @P0 HADD2.F32 R104, -RZ, R52.H0_H0 ;  /* 0x20000034ff680230 */ /* 0x000fc60000004100 */
[----:B------:R-:W-:Y:S02]  /*5400*/  @!P0 MOV R121, R106 ;  /* 0x0000006a00798202 */ /* 0x000fe40000000f00 */
        /* <DEDUP_REMOVED lines=14> */
.L_x_43987:
[----:B01234-:R-:W0:Y:S01]  /*54f0*/  @P0 LDC R104, c[0x0][0x40c] ;  /* 0x00010300ff680b82 */ /* 0x01fe220000000800 */
[----:B-----5:R-:W-:Y:S01]  /*5500*/  @P0 HADD2.F32 R23, -RZ, R52.H0_H0 ;  /* 0x20000034ff170230 */ /* 0x020fe20000004100 */
[----:B------:R-:W-:Y:S01]  /*5510*/  CS2R R120, SRZ ;  /* 0x0000000000787805 */ /* 0x000fe2000001ff00 */
[----:B------:R-:W-:Y:S01]  /*5520*/  @P0 HADD2.F32 R105, -RZ, R53.H0_H0 ;  /* 0x20000035ff690230 */ /* 0x000fe20000004100 */
[----:B------:R-:W-:Y:S01]  /*5530*/  MOV R140, RZ ;  /* 0x000000ff008c7202 */ /* 0x000fe20000000f00 */
[--C-:B------:R-:W-:Y:S02]  /*5540*/  @P0 HADD2.F32 R118, -RZ, R54.reuse.H0_H0 ;  /* 0x20000036ff760230 */ /* 0x100fe40000004100 */
[----:B------:R-:W-:Y:S01]  /*5550*/  @P0 HADD2.F32 R107, -RZ, R54.H1_H1 ;  /* 0x30000036ff6b0230 */ /* 0x000fe20000004100 */
[----:B------:R-:W1:Y:S08]  /*5560*/  @P0 LDC R106, c[0x0][0x40c] ;  /* 0x00010300ff6a0b82 */ /* 0x000e700000000800 */
[----:B------:R-:W2:Y:S08]  /*5570*/  @P0 LDC R42, c[0x0][0x40c] ;  /* 0x00010300ff2a0b82 */ /* 0x000eb00000000800 */
[----:B------:R-:W3:Y:S01]  /*5580*/  @P0 LDC R43, c[0x0][0x40c] ;  /* 0x00010300ff2b0b82 */ /* 0x000ee20000000800 */
[----:B0-----:R-:W-:Y:S01]  /*5590*/  @P0 FMUL.FTZ R121, R23, R104 ;  /* 0x0000006817790220 */ /* 0x001fe20000410000 */
[----:B------:R-:W-:-:S02]  /*55a0*/  @P0 HADD2.F32 R23, -RZ, R52.H1_H1 ;  /* 0x30000034ff170230 */ /* 0x000fc40000004100 */
[----:B------:R-:W-:-:S03]  /*55b0*/  @P0 HADD2.F32 R104, -RZ, R53.H1_H1 ;  /* 0x30000035ff680230 */ /* 0x000fc60000004100 */
[----:B-1----:R-:W-:Y:S01]  /*55c0*/  @P0 FMUL.FTZ R120, R23, R106 ;  /* 0x0000006a17780220 */ /* 0x002fe20000410000 */
[----:B------:R-:W-:Y:S01]  /*55d0*/  HFMA2 R23, -RZ, RZ, 0, 0 ;  /* 0x00000000ff177431 */ /* 0x000fe200000001ff */
[----:B------:R-:W0:Y:S03]  /*55e0*/  @P0 LDC R106, c[0x0][0x40c] ;  /* 0x00010300ff6a0b82 */ /* 0x000e260000000800 */
[----:B------:R-:W-:Y:S01]  /*55f0*/  F2FP.F16.F32.PACK_AB R165, RZ, R120 ;  /* 0x00000078ffa5723e */ /* 0x000fe200000000ff */
[----:B--2---:R-:W-:Y:S01]  /*5600*/  @P0 FMUL.FTZ R23, R105, R42 ;  /* 0x0000002a69170220 */ /* 0x004fe20000410000 */
[----:B------:R-:W-:-:S03]  /*5610*/  MOV R42, RZ ;  /* 0x000000ff002a7202 */ /* 0x000fc60000000f00 */
[----:B------:R-:W1:Y:S01]  /*5620*/  @P0 LDC R105, c[0x0][0x40c] ;  /* 0x00010300ff690b82 */ /* 0x000e620000000800 */
[----:B---3--:R-:W-:Y:S01]  /*5630*/  @P0 FMUL.FTZ R42, R104, R43 ;  /* 0x0000002b682a0220 */ /* 0x008fe20000410000 */
[----:B------:R-:W-:-:S06]  /*5640*/  HFMA2 R43, -RZ, RZ, 0, 0 ;  /* 0x00000000ff2b7431 */ /* 0x000fcc00000001ff */
[----:B------:R-:W2:Y:S01]  /*5650*/  @P0 LDC R104, c[0x0][0x40c] ;  /* 0x00010300ff680b82 */ /* 0x000ea20000000800 */
[----:B------:R-:W-:Y:S01]  /*5660*/  F2FP.F16.F32.PACK_AB R164, RZ, R42 ;  /* 0x0000002affa4723e */ /* 0x000fe200000000ff */
[----:B-1----:R-:W-:Y:S01]  /*5670*/  @P0 FMUL.FTZ R43, R118, R105 ;  /* 0x00000069762b0220 */ /* 0x002fe20000410000 */
[----:B------:R-:W-:-:S05]  /*5680*/  CS2R R118, SRZ ;  /* 0x0000000000767805 */ /* 0x000fca000001ff00 */
[----:B------:R-:W1:Y:S01]  /*5690*/  @P0 LDC R105, c[0x0][0x40c] ;  /* 0x00010300ff690b82 */ /* 0x000e620000000800 */
[----:B--2---:R-:W-:Y:S01]  /*56a0*/  @P0 FMUL.FTZ R118, R107, R104 ;  /* 0x000000686b760220 */ /* 0x004fe20000410000 */
[----:B------:R-:W-:-:S04]  /*56b0*/  @P0 HADD2.F32 R104, -RZ, R55.H0_H0 ;  /* 0x20000037ff680230 */ /* 0x000fc80000004100 */
        /* <DEDUP_REMOVED lines=13> */
.L_x_43988:
[----:B------:R-:W0:Y:S02]  /*5790*/  LDC.64 R142, c[0x0][0x3a8] ;  /* 0x0000ea00ff8e7b82 */ /* 0x000e240000000a00 */
[----:B0-----:R-:W-:-:S05]  /*57a0*/  IMAD.WIDE.U32 R142, R141, 0x10, R142 ;  /* 0x000000108d8e7825 */ /* 0x001fca00078e008e */
[----:B------:R0:W-:Y:S02]  /*57b0*/  STG.E.128 desc[UR6][R142.64], R104 ;  /* 0x000000688e007986 */ /* 0x0001e4000c101d06 */
.L_x_43984:
[----:B------:R-:W-:Y:S05]  /*57c0*/  BSYNC.RECONVERGENT B0 ;  /* 0x0000000000007941 */ /* 0x000fea0003800200 */
.L_x_43983:
        /* <DEDUP_REMOVED lines=290> */
.L_x_44022:
        /* <DEDUP_REMOVED lines=65> */
[----:B------:R-:W1:Y:S02]  /*6e00*/  LDC.64 R142, c[0x0][0x428] ;  /* 0x00010a00ff8e7b82 */ /* 0x000e640000000a00 */
[----:B-1----:R-:W-:-:S05]  /*6e10*/  IMAD.WIDE.U32 R142, R164, 0x10, R142 ;  /* 0x00000010a48e7825 */ /* 0x002fca00078e008e */
[----:B------:R0:W-:Y:S01]  /*6e20*/  STG.E.128 desc[UR6][R142.64], R104 ;  /* 0x000000688e007986 */ /* 0x0001e2000c101d06 */
[----:B------:R-:W-:-:S07]  /*6e30*/  IADD3 R164, PT, PT, R164, 0x20, RZ ;  /* 0x00000020a4a47810 */ /* 0x000fce0007ffe0ff */
.L_x_43993:
[----:B------:R-:W-:Y:S05]  /*6e40*/  BSYNC.RECONVERGENT B1 ;  /* 0x0000000000017941 */ /* 0x000fea0003800200 */
.L_x_43992:
        /* <DEDUP_REMOVED lines=16> */
[----:B------:R-:W-:Y:S01]  /*6f50*/  F2FP.F16.F32.PACK_AB R104, R104, R105 ;  /* 0x000000696868723e */ /* 0x000fe200000000ff */
[----:B------:R-:W-:Y:S01]  /*6f60*/  FADD.FTZ R105, R37, -R165 ;  /* 0x800000a525697221 */ /* 0x000fe20000010000 */
[----:B------:R-:W-:-:S03]  /*6f70*/  FMUL.FTZ R142, R141, R142 ;  /* 0x0000008e8d8e7220 */ /* 0x000fc60000410000 */
[----:B------:R-:W-:Y:S01]  /*6f80*/  FMUL.FTZ R105, R141, R105 ;  /* 0x000000698d697220 */ /* 0x000fe20000410000 */
[----:B------:R-:W-:-:S03]  /*6f90*/  FFMA.FTZ R142, R142, R247, R91 ;  /* 0x000000f78e8e7223 */ /* 0x000fc6000001005b */
        /* <DEDUP_REMOVED lines=14> */
.L_x_43995:
[----:B------:R-:W-:Y:S05]  /*7080*/  BSYNC.RECONVERGENT B1 ;  /* 0x0000000000017941 */ /* 0x000fea0003800200 */
.L_x_43994:
        /* <DEDUP_REMOVED lines=35> */
.L_x_43997:
[----:B------:R-:W-:Y:S05]  /*72c0*/  BSYNC.RECONVERGENT B1 ;  /* 0x0000000000017941 */ /* 0x000fea0003800200 */
.L_x_43996:
        /* <DEDUP_REMOVED lines=35> */
.L_x_43999:
[----:B------:R-:W-:Y:S05]  /*7500*/  BSYNC.RECONVERGENT B1 ;  /* 0x0000000000017941 */ /* 0x000fea0003800200 */
.L_x_43998:
        /* <DEDUP_REMOVED lines=35> */
.L_x_44001:
[----:B------:R-:W-:Y:S05]  /*7740*/  BSYNC.RECONVERGENT B1 ;  /* 0x0000000000017941 */ /* 0x000fea0003800200 */
.L_x_44000:
        /* <DEDUP_REMOVED lines=35> */
.L_x_44003:
[----:B------:R-:W-:Y:S05]  /*7980*/  BSYNC.RECONVERGENT B1 ;  /* 0x0000000000017941 */ /* 0x000fea0003800200 */
.L_x_44002:
        /* <DEDUP_REMOVED lines=35> */
.L_x_44005:
[----:B------:R-:W-:Y:S05]  /*7bc0*/  BSYNC.RECONVERGENT B1 ;  /* 0x0000000000017941 */ /* 0x000fea0003800200 */
.L_x_44004:
        /* <DEDUP_REMOVED lines=35> */
.L_x_44007:
[----:B------:R-:W-:Y:S05]  /*7e00*/  BSYNC.RECONVERGENT B1 ;  /* 0x0000000000017941 */ /* 0x000fea0003800200 */
.L_x_44006:
        /* <DEDUP_REMOVED lines=35> */
.L_x_44009:
[----:B------:R-:W-:Y:S05]  /*8040*/  BSYNC.RECONVERGENT B1 ;  /* 0x0000000000017941 */ /* 0x000fea0003800200 */
.L_x_44008:
        /* <DEDUP_REMOVED lines=31> */
[----:B0-----:R-:W-:-:S05]  /*8240*/  IMAD.WIDE.U32 R142, R164, 0x10, R142 ;  /* 0x00000010a48e7825 */ /* 0x001fca00078e008e */
[----:B------:R0:W-:Y:S02]  /*8250*/  STG.E.128 desc[UR6][R142.64], R104 ;  /* 0x000000688e007986 */ /* 0x0001e4000c101d06 */
.L_x_43991:
[----:B------:R-:W-:Y:S05]  /*8260*/  BSYNC.RECONVERGENT B0 ;  /* 0x0000000000007941 */ /* 0x000fea0003800200 */
.L_x_43990:
[----:B01234-:R-:W0:Y:S02]  /*8270*/  LDC.64 R104, c[0x0][0x380] ;  /* 0x0000e000ff687b82 */ /* 0x01fe240000000a00 */
[----:B0-----:R-:W-:-:S04]  /*8280*/  LEA R16, R104, R16, 0x2 ;  /* 0x0000001068107211 */ /* 0x001fc800078e10ff */
[----:B------:R-:W-:-:S13]  /*8290*/  ISETP.GE.AND P0, PT, R16, R105, PT ;  /* 0x000000691000720c */ /* 0x000fda0003f06270 */
[----:B------:R-:W-:Y:S05]  /*82a0*/  @!P0 BRA `(.L_x_44010) ;  /* 0xffffff8c00308947 */ /* 0x000fea000383ffff */
[----:B------:R-:W-:Y:S05]  /*82b0*/  EXIT ;  /* 0x000000000000794d */ /* 0x000fea0003800000 */
.L_x_43989:
        /* <DEDUP_REMOVED lines=8> */
.L_x_44012:
[----:B------:R-:W-:Y:S05]  /*8340*/  BSYNC B0 ;  /* 0x0000000000007941 */ /* 0x000fea0003800000 */
.L_x_44011:
        /* <DEDUP_REMOVED lines=9> */
.L_x_44013:
[----:B------:R-:W-:Y:S02]  /*83e0*/  HFMA2 R106, -RZ, RZ, 0, 2.384185791015625e-07 ;  /* 0x00000004ff6a7431 */ /* 0x000fe400000001ff */
[----:B------:R-:W-:Y:S01]  /*83f0*/  FADD.FTZ R107, R107, R104 ;  /* 0x000000686b6b7221 */ /* 0x000fe20000010000 */
[----:B------:R-:W-:-:S04]  /*8400*/  MOV R104, 0xffffffff ;  /* 0xffffffff00687802 */ /* 0x000fc80000000f00 */
[----:B------:R-:W-:-:S07]  /*8410*/  MOV R143, R107 ;  /* 0x0000006b008f7202 */ /* 0x000fce0000000f00 */
[----:B------:R-:W-:Y:S05]  /*8420*/  WARPSYNC.COLLECTIVE R104, `(.L_x_44014) ;  /* 0x0000000068087348 */ /* 0x000fea0003c00000 */
[----:B------:R0:W1:Y:S02]  /*8430*/  SHFL.BFLY P6, R104, R143, R106, R105 ;  /* 0x0c00006a8f687389 */ /* 0x00006400000c0069 */
[----:B01----:R-:W-:Y:S05]  /*8440*/  ENDCOLLECTIVE ;  /* 0x000000000000791b */ /* 0x003fea0003800000 */
.L_x_44014:
[----:B------:R-:W-:Y:S02]  /*8450*/  HFMA2 R106, -RZ, RZ, 0, 4.76837158203125e-07 ;  /* 0x00000008ff6a7431 */ /* 0x000fe400000001ff */
[----:B------:R-:W-:Y:S01]  /*8460*/  FADD.FTZ R107, R107, R104 ;  /* 0x000000686b6b7221 */ /* 0x000fe20000010000 */
[----:B------:R-:W-:-:S04]  /*8470*/  MOV R104, 0xffffffff ;  /* 0xffffffff00687802 */ /* 0x000fc80000000f00 */
[----:B------:R-:W-:-:S07]  /*8480*/  MOV R143, R107 ;  /* 0x0000006b008f7202 */ /* 0x000fce0000000f00 */
[----:B------:R-:W-:Y:S05]  /*8490*/  WARPSYNC.COLLECTIVE R104, `(.L_x_44015) ;  /* 0x0000000068087348 */ /* 0x000fea0003c00000 */
[----:B------:R0:W1:Y:S02]  /*84a0*/  SHFL.BFLY P6, R104, R143, R106, R105 ;  /* 0x0c00006a8f687389 */ /* 0x00006400000c0069 */
[----:B01----:R-:W-:Y:S05]  /*84b0*/  ENDCOLLECTIVE ;  /* 0x000000000000791b */ /* 0x003fea0003800000 */
.L_x_44015:
[----:B------:R-:W-:Y:S02]  /*84c0*/  HFMA2 R106, -RZ, RZ, 0, 9.5367431640625e-07 ;  /* 0x00000010ff6a7431 */ /* 0x000fe400000001ff */
[----:B------:R-:W-:Y:S01]  /*84d0*/  FADD.FTZ R107, R107, R104 ;  /* 0x000000686b6b7221 */ /* 0x000fe20000010000 */
[----:B------:R-:W-:-:S04]  /*84e0*/  MOV R104, 0xffffffff ;  /* 0xffffffff00687802 */ /* 0x000fc80000000f00 */
[----:B------:R-:W-:-:S07]  /*84f0*/  MOV R143, R107 ;  /* 0x0000006b008f7202 */ /* 0x000fce0000000f00 */
[----:B------:R-:W-:Y:S05]  /*8500*/  WARPSYNC.COLLECTIVE R104, `(.L_x_44016) ;  /* 0x0000000068087348 */ /* 0x000fea0003c00000 */
[----:B------:R0:W1:Y:S02]  /*8510*/  SHFL.BFLY P6, R104, R143, R106, R105 ;  /* 0x0c00006a8f687389 */ /* 0x00006400000c0069 */
[----:B01----:R-:W-:Y:S05]  /*8520*/  ENDCOLLECTIVE ;  /* 0x000000000000791b */ /* 0x003fea0003800000 */
.L_x_44016:
        /* <DEDUP_REMOVED lines=174> */
.L_x_44017:
[----:B------:R-:W-:Y:S02]  /*9010*/  HFMA2 R106, -RZ, RZ, 0, 1.1920928955078125e-07 ;  /* 0x00000002ff6a7431 */ /* 0x000fe400000001ff */
[----:B------:R-:W-:Y:S01]  /*9020*/  FADD.FTZ R141, R141, R104 ;  /* 0x000000688d8d7221 */ /* 0x000fe20000010000 */
[----:B------:R-:W-:-:S04]  /*9030*/  MOV R104, 0xffffffff ;  /* 0xffffffff00687802 */ /* 0x000fc80000000f00 */
[----:B------:R-:W-:-:S07]  /*9040*/  MOV R143, R141 ;  /* 0x0000008d008f7202 */ /* 0x000fce0000000f00 */
[----:B------:R-:W-:Y:S05]  /*9050*/  WARPSYNC.COLLECTIVE R104, `(.L_x_44018) ;  /* 0x0000000068087348 */ /* 0x000fea0003c00000 */
[----:B------:R0:W1:Y:S02]  /*9060*/  SHFL.BFLY P6, R104, R143, R106, R105 ;  /* 0x0c00006a8f687389 */ /* 0x00006400000c0069 */
[----:B01----:R-:W-:Y:S05]  /*9070*/  ENDCOLLECTIVE ;  /* 0x000000000000791b */ /* 0x003fea0003800000 */
.L_x_44018:
[----:B------:R-:W-:Y:S02]  /*9080*/  HFMA2 R106, -RZ, RZ, 0, 2.384185791015625e-07 ;  /* 0x00000004ff6a7431 */ /* 0x000fe400000001ff */
[----:B------:R-:W-:Y:S01]  /*9090*/  FADD.FTZ R141, R141, R104 ;  /* 0x000000688d8d7221 */ /* 0x000fe20000010000 */
[----:B------:R-:W-:-:S04]  /*90a0*/  MOV R104, 0xffffffff ;  /* 0xffffffff00687802 */ /* 0x000fc80000000f00 */
[----:B------:R-:W-:-:S07]  /*90b0*/  MOV R143, R141 ;  /* 0x0000008d008f7202 */ /* 0x000fce0000000f00 */
[----:B------:R-:W-:Y:S05]  /*90c0*/  WARPSYNC.COLLECTIVE R104, `(.L_x_44019) ;  /* 0x0000000068087348 */ /* 0x000fea0003c00000 */
[----:B------:R0:W1:Y:S02]  /*90d0*/  SHFL.BFLY P6, R104, R143, R106, R105 ;  /* 0x0c00006a8f687389 */ /* 0x00006400000c0069 */
[----:B01----:R-:W-:Y:S05]  /*90e0*/  ENDCOLLECTIVE ;  /* 0x000000000000791b */ /* 0x003fea0003800000 */
.L_x_44019:
[----:B------:R-:W-:Y:S02]  /*90f0*/  HFMA2 R106, -RZ, RZ, 0, 4.76837158203125e-07 ;  /* 0x00000008ff6a7431 */ /* 0x000fe400000001ff */
[----:B------:R-:W-:Y:S01]  /*9100*/  FADD.FTZ R141, R141, R104 ;  /* 0x000000688d8d7221 */ /* 0x000fe20000010000 */
[----:B------:R-:W-:-:S04]  /*9110*/  MOV R104, 0xffffffff ;  /* 0xffffffff00687802 */ /* 0x000fc80000000f00 */
[----:B------:R-:W-:-:S07]  /*9120*/  MOV R143, R141 ;  /* 0x0000008d008f7202 */ /* 0x000fce0000000f00 */
[----:B------:R-:W-:Y:S05]  /*9130*/  WARPSYNC.COLLECTIVE R104, `(.L_x_44020) ;  /* 0x0000000068087348 */ /* 0x000fea0003c00000 */
[----:B------:R0:W1:Y:S02]  /*9140*/  SHFL.BFLY P6, R104, R143, R106, R105 ;  /* 0x0c00006a8f687389 */ /* 0x00006400000c0069 */
[----:B01----:R-:W-:Y:S05]  /*9150*/  ENDCOLLECTIVE ;  /* 0x000000000000791b */ /* 0x003fea0003800000 */
.L_x_44020:
[----:B------:R-:W-:Y:S02]  /*9160*/  HFMA2 R106, -RZ, RZ, 0, 9.5367431640625e-07 ;  /* 0x00000010ff6a7431 */ /* 0x000fe400000001ff */
[----:B------:R-:W-:Y:S01]  /*9170*/  FADD.FTZ R141, R141, R104 ;  /* 0x000000688d8d7221 */ /* 0x000fe20000010000 */
[----:B------:R-:W-:-:S04]  /*9180*/  MOV R104, 0xffffffff ;  /* 0xffffffff00687802 */ /* 0x000fc80000000f00 */
[----:B------:R-:W-:-:S07]  /*9190*/  MOV R143, R141 ;  /* 0x0000008d008f7202 */ /* 0x000fce0000000f00 */
[----:B------:R-:W-:Y:S05]  /*91a0*/  WARPSYNC.COLLECTIVE R104, `(.L_x_44021) ;  /* 0x0000000068087348 */ /* 0x000fea0003c00000 */
[----:B------:R0:W1:Y:S02]  /*91b0*/  SHFL.BFLY P6, R104, R143, R106, R105 ;  /* 0x0c00006a8f687389 */ /* 0x00006400000c0069 */
[----:B01----:R-:W-:Y:S05]  /*91c0*/  ENDCOLLECTIVE ;  /* 0x000000000000791b */ /* 0x003fea0003800000 */
.L_x_44021:
[----:B------:R-:W-:Y:S05]  /*91d0*/  BRA `(.L_x_44022) ;  /* 0xffffffd800047947 */ /* 0x000fea000383ffff */
.L_x_44023:
        /* <DEDUP_REMOVED lines=10> */
.L_x_88498:


//--------------------- .text._ZN10layer_norm13ln_fwd_kernelINS_13Kernel_traitsIf6__halfS2_S2_fjLj2560ELj1ELj4ELj1ELj16ENS_18Kernel_traits_baseILj2560EfS2_S2_S2_fjLj128EEEEELb0ELb0ELb1ELb1EEEvNS_9FwdParamsE --------------------------
	.section	.text._ZN10layer_norm13ln_fwd_kernelINS_13Kernel_traitsIf6__halfS2_S2_fjLj2560ELj1ELj4ELj1ELj16ENS_18Kernel_traits_baseILj2560EfS2_S2_S2_fjLj128EEEEELb0ELb0ELb1ELb1EEEvNS_9FwdParamsE,"ax",@progbits
	.align	128
        .global         _ZN10layer_norm13ln_fwd_kernelINS_13Kernel_traitsIf6__halfS2_S2_fjLj2560ELj1ELj4ELj1ELj16ENS_18Kernel_traits_baseILj2560EfS2_S2_S2_fjLj128EEEEELb0ELb0ELb1ELb1EEEvNS_9FwdParamsE
        .type           _ZN10layer_norm13ln_fwd_kernelINS_13Kernel_traitsIf6__halfS2_S2_fjLj2560ELj1ELj4ELj1ELj16ENS_18Kernel_traits_baseILj2560EfS2_S2_S2_fjLj128EEEEELb0ELb0ELb1ELb1EEEvNS_9FwdParamsE,@function
        .size           _ZN10layer_norm13ln_fwd_kernelINS_13Kernel_traitsIf6__halfS2_S2_fjLj2560ELj1ELj4ELj1ELj16ENS_18Kernel_traits_baseILj2560EfS2_S2_S2_fjLj128EEEEELb0ELb0ELb1ELb1EEEvNS_9FwdParamsE,(.L_x_88499 - _ZN10layer_norm13ln_fwd_kernelINS_13Kernel_traitsIf6__halfS2_S2_fjLj2560ELj1ELj4ELj1ELj16ENS_18Kernel_traits_baseILj2560EfS2_S2_S2_fjLj128EEEEELb0ELb0ELb1ELb1EEEvNS_9FwdParamsE)
        .other          _ZN10layer_norm13ln_fwd_kernelINS_13Kernel_traitsIf6__halfS2_S2_fjLj2560ELj1ELj4ELj1ELj16ENS_18Kernel_traits_baseILj2560EfS2_S2_S2_fjLj128EEEEELb0ELb0ELb1ELb1EEEvNS_9FwdParamsE,@"STO_CUDA_ENTRY STV_DEFAULT"
_ZN10layer_norm13ln_fwd_kernelINS_13Kernel_traitsIf6__halfS2_S2_fjLj2560ELj1ELj4ELj1ELj16ENS_18Kernel_traits_baseILj2560EfS2_S2_S2_fjLj128EEEEELb0ELb0ELb1ELb1EEEvNS_9FwdParamsE:
.text._ZN10layer_norm13ln_fwd_kernelINS_13Kernel_traitsIf6__halfS2_S2_fjLj2560ELj1ELj4ELj1ELj16ENS_18Kernel_traits_baseILj2560EfS2_S2_S2_fjLj128EEEEELb0ELb0ELb1ELb1EEEvNS_9FwdParamsE:
        /* <DEDUP_REMOVED lines=60> */
.L_x_44024:
        /* <DEDUP_REMOVED lines=64> */
.L_x_44025:
[----:B------:R-:W2:Y:S01]  /*07c0*/  LDCU UR4, c[0x0][0x384] ;  /* 0x00007080ff0477ac */ /* 0x000ea20008000800 */
[----:B------:R-:W3:Y:S01]  /*07d0*/  LDCU.U8 UR5, c[0x0][0x410] ;  /* 0x00008200ff0577ac */ /* 0x000ee20008000000 */
[----:B------:R-:W4:Y:S01]  /*07e0*/  LDCU UR10, c[0x0][0x448] ;  /* 0x00008900ff0a77ac */ /* 0x000f220008000800 */
[----:B------:R-:W0:Y:S01]  /*07f0*/  LDCU.64 UR8, c[0x0][0x3a0] ;  /* 0x00007400ff0877ac */ /* 0x000e220008000a00 */
[----:B--2---:R-:W-:-:S13]  /*0800*/  ISETP.GE.AND P0, PT, R0, UR4, PT ;  /* 0x0000000400007c0c */ /* 0x004fda000bf06270 */
[----:B0--34-:R-:W-:Y:S05]  /*0810*/  @P0 EXIT ;  /* 0x000000000000094d */ /* 0x019fea0003800000 */
.L_x_44049:
[----:B------:R-:W0:Y:S08]  /*0820*/  LDC.64 R194, c[0x0][0x3f0] ;  /* 0x0000fc00ffc27b82 */ /* 0x000e300000000a00 */
[----:B-1----:R-:W1:Y:S08]  /*0830*/  LDC R8, c[0x0][0x388] ;  /* 0x0000e200ff087b82 */ /* 0x002e700000000800 */
[----:B------:R-:W2:Y:S01]  /*0840*/  LDC.64 R2, c[0x0][0x3f8] ;  /* 0x0000fe00ff027b82 */ /* 0x000ea20000000a00 */
[----:B0-----:R-:W-:-:S06]  /*0850*/  IMAD.WIDE R194, R0, 0x4, R194 ;  /* 0x0000000400c27825 */ /* 0x001fcc00078e02c2 */
[----:B------:R-:W3:Y:S01]  /*0860*/  LDG.E R194, desc[UR6][R194.64] ;  /* 0x00000006c2c27981 */ /* 0x000ee2000c1e1900 */
        /* <DEDUP_REMOVED lines=36> */
[----:B------:R-:W-:Y:S02]  /*0ab0*/  HADD2.F32 R21, -RZ, R4.H0_H0 ;  /* 0x20000004ff157230 */ /* 0x000fe40000004100 */
[----:B0-----:R-:W-:Y:S01]  /*0ac0*/  @P1 FFMA.FTZ R18, R3, R10, R18 ;  /* 0x0000000a03121223 */ /* 0x001fe20000010012 */
[----:B------:R-:W-:Y:S02]  /*0ad0*/  HADD2.F32 R20, -RZ, R5.H1_H1 ;  /* 0x30000005ff147230 */ /* 0x000fe40000004100 */
[----:B-1----:R-:W-:Y:S01]  /*0ae0*/  @P1 FFMA.FTZ R19, R2, R11, R19 ;  /* 0x0000000b02131223 */ /* 0x002fe20000010013 */
[--C-:B------:R-:W-:Y:S02]  /*0af0*/  HADD2.F32 R22, -RZ, R6.reuse.H0_H0 ;  /* 0x20000006ff167230 */ /* 0x100fe40000004100 */
        /* <DEDUP_REMOVED lines=27> */
.L_x_44026:
[----:B------:R-:W0:Y:S01]  /*0cb0*/  @P0 LDC R3, c[0x0][0x40c] ;  /* 0x00010300ff030b82 */ /* 0x000e220000000800 */
[--C-:B-----5:R-:W-:Y:S01]  /*0cc0*/  @P0 HADD2.F32 R2, -RZ, R24.reuse.H0_H0 ;  /* 0x20000018ff020230 */ /* 0x120fe20000004100 */
[----:B------:R-:W-:Y:S01]  /*0cd0*/  CS2R R20, SRZ ;  /* 0x0000000000147805 */ /* 0x000fe2000001ff00 */
[----:B------:R-:W-:Y:S01]  /*0ce0*/  @P0 HADD2.F32 R4, -RZ, R24.H1_H1 ;  /* 0x30000018ff040230 */ /* 0x000fe20000004100 */
[----:B------:R-:W-:Y:S01]  /*0cf0*/  CS2R R18, SRZ ;  /* 0x0000000000127805 */ /* 0x000fe2000001ff00 */
[----:B------:R-:W-:Y:S01]  /*0d00*/  @P0 HADD2.F32 R6, -RZ, R25.H0_H0 ;  /* 0x20000019ff060230 */ /* 0x000fe20000004100 */
[----:B------:R-:W-:Y:S02]  /*0d10*/  CS2R R22, SRZ ;  /* 0x0000000000167805 */ /* 0x000fe4000001ff00 */
[----:B------:R-:W-:Y:S01]  /*0d20*/  CS2R R184, SRZ ;  /* 0x0000000000b87805 */ /* 0x000fe2000001ff00 */
[----:B------:R-:W1:Y:S08]  /*0d30*/  @P0 LDC R5, c[0x0][0x40c] ;  /* 0x00010300ff050b82 */ /* 0x000e700000000800 */
[----:B------:R-:W2:Y:S08]  /*0d40*/  @P0 LDC R7, c[0x0][0x40c] ;  /* 0x00010300ff070b82 */ /* 0x000eb00000000800 */
[----:B------:R-:W3:Y:S01]  /*0d50*/  @P0 LDC R8, c[0x0][0x40c] ;  /* 0x00010300ff080b82 */ /* 0x000ee20000000800 */
[----:B0-----:R-:W-:Y:S01]  /*0d60*/  @P0 FMUL.FTZ R21, R2, R3 ;  /* 0x0000000302150220 */ /* 0x001fe20000410000 */
[----:B------:R-:W-:-:S02]  /*0d70*/  @P0 HADD2.F32 R3, -RZ, R26.H0_H0 ;  /* 0x2000001aff030230 */ /* 0x000fc40000004100 */
[----:B------:R-:W-:-:S04]  /*0d80*/  @P0 HADD2.F32 R2, -RZ, R25.H1_H1 ;  /* 0x30000019ff020230 */ /* 0x000fc80000004100 */
        /* <DEDUP_REMOVED lines=8> */
[----:B---3--:R-:W-:-:S07]  /*0e10*/  @P0 FMUL.FTZ R22, R3, R8 ;  /* 0x0000000803160220 */ /* 0x008fce0000410000 */
        /* <DEDUP_REMOVED lines=17> */
.L_x_44027:
        /* <DEDUP_REMOVED lines=58> */
.L_x_44028:
        /* <DEDUP_REMOVED lines=40> */
.L_x_44029:
        /* <DEDUP_REMOVED lines=29> */
[----:B------:R-:W-:Y:S02]  /*1720*/  HADD2.F32 R180, -RZ, R6.H0_H0 ;  /* 0x20000006ffb47230 */ /* 0x000fe40000004100 */
[----:B-1----:R-:W-:Y:S01]  /*1730*/  @P1 FFMA.FTZ R8, R189, R188, R8 ;  /* 0x000000bcbd081223 */ /* 0x002fe20000010008 */
[----:B------:R-:W-:-:S02]  /*1740*/  HADD2.F32 R181, -RZ, R7.H0_H0 ;  /* 0x20000007ffb57230 */ /* 0x000fc40000004100 */
[----:B---3--:R-:W-:Y:S01]  /*1750*/  @P1 FFMA.FTZ R4, R191, R190, R4 ;  /* 0x000000bebf041223 */ /* 0x008fe20000010004 */
[----:B------:R-:W-:Y:S01]  /*1760*/  HADD2.F32 R5, -RZ, R6.H1_H1 ;  /* 0x30000006ff057230 */ /* 0x000fe20000004100 */
[----:B------:R-:W-:Y:S01]  /*1770*/  @!P1 MOV R6, R180 ;  /* 0x000000b400069202 */ /* 0x000fe20000000f00 */
[----:B------:R-:W-:Y:S01]  /*1780*/  HADD2.F32 R3, -RZ, R7.H1_H1 ;  /* 0x30000007ff037230 */ /* 0x000fe20000004100 */
[----:B------:R-:W-:Y:S01]  /*1790*/  @!P1 MOV R7, R181 ;  /* 0x000000b500079202 */ /* 0x000fe20000000f00 */
[--C-:B------:R-:W-:Y:S02]  /*17a0*/  @P1 HADD2.F32 R187, -RZ, R26.reuse.H0_H0 ;  /* 0x2000001affbb1230 */ /* 0x100fe40000004100 */
[----:B------:R-:W-:Y:S02]  /*17b0*/  @P1 HADD2.F32 R188, -RZ, R26.H1_H1 ;  /* 0x3000001affbc1230 */ /* 0x000fe40000004100 */
[----:B----4-:R-:W-:Y:S01]  /*17c0*/  @P1 FFMA.FTZ R3, R198, R199, R3 ;  /* 0x000000c7c6031223 */ /* 0x010fe20000010003 */
[----:B------:R-:W-:-:S02]  /*17d0*/  @P1 HADD2.F32 R190, -RZ, R27.H0_H0 ;  /* 0x2000001bffbe1230 */ /* 0x000fc40000004100 */
[----:B------:R-:W-:Y:S01]  /*17e0*/  @P1 FFMA.FTZ R6, R187, R192, R180 ;  /* 0x000000c0bb061223 */ /* 0x000fe200000100b4 */
[----:B------:R-:W-:Y:S02]  /*17f0*/  @P1 HADD2.F32 R182, -RZ, R24.H0_H0 ;  /* 0x20000018ffb61230 */ /* 0x000fe40000004100 */
        /* <DEDUP_REMOVED lines=16> */
.L_x_44030:
[----:B------:R-:W0:Y:S01]  /*1900*/  @P0 LDC R180, c[0x0][0x40c] ;  /* 0x00010300ffb40b82 */ /* 0x000e220000000800 */
[----:B-1---5:R-:W-:Y:S01]  /*1910*/  @P0 HADD2.F32 R7, -RZ, R25.H0_H0 ;  /* 0x20000019ff070230 */ /* 0x022fe20000004100 */
[----:B------:R-:W-:Y:S01]  /*1920*/  CS2R R8, SRZ ;  /* 0x0000000000087805 */ /* 0x000fe2000001ff00 */
[--C-:B------:R-:W-:Y:S02]  /*1930*/  @P0 HADD2.F32 R3, -RZ, R24.reuse.H0_H0 ;  /* 0x20000018ff030230 */ /* 0x100fe40000004100 */
[----:B------:R-:W-:Y:S02]  /*1940*/  HFMA2 R2, -RZ, RZ, 0, 0 ;  /* 0x00000000ff027431 */ /* 0x000fe400000001ff */
[----:B------:R-:W-:Y:S02]  /*1950*/  @P0 HADD2.F32 R5, -RZ, R24.H1_H1 ;  /* 0x30000018ff050230 */ /* 0x000fe40000004100 */
[--C-:B------:R-:W-:Y:S01]  /*1960*/  @P0 HADD2.F32 R182, -RZ, R26.reuse.H0_H0 ;  /* 0x2000001affb60230 */ /* 0x100fe20000004100 */
[----:B------:R-:W1:Y:S01]  /*1970*/  @P0 LDC R4, c[0x0][0x40c] ;  /* 0x00010300ff040b82 */ /* 0x000e620000000800 */
[----:B------:R-:W-:-:S02]  /*1980*/  @P0 HADD2.F32 R187, -RZ, R26.H1_H1 ;  /* 0x3000001affbb0230 */ /* 0x000fc40000004100 */
[--C-:B------:R-:W-:Y:S02]  /*1990*/  @P0 HADD2.F32 R189, -RZ, R27.reuse.H0_H0 ;  /* 0x2000001bffbd0230 */ /* 0x100fe40000004100 */
[----:B------:R-:W-:-:S03]  /*19a0*/  @P0 HADD2.F32 R191, -RZ, R27.H1_H1 ;  /* 0x3000001bffbf0230 */ /* 0x000fc60000004100 */
[----:B------:R-:W2:Y:S08]  /*19b0*/  @P0 LDC R6, c[0x0][0x40c] ;  /* 0x00010300ff060b82 */ /* 0x000eb00000000800 */
[----:B------:R-:W3:Y:S01]  /*19c0*/  @P0 LDC R181, c[0x0][0x40c] ;  /* 0x00010300ffb50b82 */ /* 0x000ee20000000800 */
[----:B0-----:R-:W-:Y:S01]  /*19d0*/  @P0 FMUL.FTZ R8, R7, R180 ;  /* 0x000000b407080220 */ /* 0x001fe20000410000 */
[----:B------:R-:W-:-:S06]  /*19e0*/  @P0 HADD2.F32 R180, -RZ, R25.H1_H1 ;  /* 0x30000019ffb40230 */ /* 0x000fcc0000004100 */
[----:B------:R-:W0:Y:S01]  /*19f0*/  @P0 LDC R183, c[0x0][0x40c] ;  /* 0x00010300ffb70b82 */ /* 0x000e220000000800 */
[----:B-1----:R-:W-:Y:S01]  /*1a00*/  @P0 FMUL.FTZ R9, R3, R4 ;  /* 0x0000000403090220 */ /* 0x002fe20000410000 */
[----:B------:R-:W-:-:S06]  /*1a10*/  MOV R3, RZ ;  /* 0x000000ff00037202 */ /* 0x000fcc0000000f00 */
[----:B------:R-:W1:Y:S01]  /*1a20*/  @P0 LDC R188, c[0x0][0x40c] ;  /* 0x00010300ffbc0b82 */ /* 0x000e620000000800 */
[----:B--2---:R-:W-:Y:S01]  /*1a30*/  @P0 FMUL.FTZ R2, R5, R6 ;  /* 0x0000000605020220 */ /* 0x004fe20000410000 */
[----:B------:R-:W-:Y:S02]  /*1a40*/  CS2R R4, SRZ ;  /* 0x0000000000047805 */ /* 0x000fe4000001ff00 */
[----:B------:R-:W-:-:S04]  /*1a50*/  CS2R R6, SRZ ;  /* 0x0000000000067805 */ /* 0x000fc8000001ff00 */
[----:B------:R-:W2:Y:S01]  /*1a60*/  @P0 LDC R190, c[0x0][0x40c] ;  /* 0x00010300ffbe0b82 */ /* 0x000ea20000000800 */
[----:B---3--:R-:W-:Y:S01]  /*1a70*/  @P0 FMUL.FTZ R4, R180, R181 ;  /* 0x000000b5b4040220 */ /* 0x008fe20000410000 */
[----:B------:R-:W-:Y:S02]  /*1a80*/  F2FP.F16.F32.PACK_AB R180, RZ, R9 ;  /* 0x00000009ffb4723e */ /* 0x000fe400000000ff */
[----:B------:R-:W-:-:S04]  /*1a90*/  F2FP.F16.F32.PACK_AB R181, RZ, R2 ;  /* 0x00000002ffb5723e */ /* 0x000fc800000000ff */
[----:B------:R-:W3:Y:S01]  /*1aa0*/  @P0 LDC R192, c[0x0][0x40c] ;  /* 0x00010300ffc00b82 */ /* 0x000ee20000000800 */
[----:B0-----:R-:W-:Y:S01]  /*1ab0*/  @P0 FMUL.FTZ R6, R182, R183 ;  /* 0x000000b7b6060220 */ /* 0x001fe20000410000 */
[----:B------:R-:W-:Y:S02]  /*1ac0*/  F2FP.F16.F32.PACK_AB R182, RZ, R8 ;  /* 0x00000008ffb6723e */ /* 0x000fe400000000ff */
[----:B------:R-:W-:Y:S02]  /*1ad0*/  F2FP.F16.F32.PACK_AB R183, RZ, R4 ;  /* 0x00000004ffb7723e */ /* 0x000fe400000000ff */
[----:B------:R-:W-:Y:S01]  /*1ae0*/  PRMT R180, R180, 0x5410, R181 ;  /* 0x00005410b4b47816 */ /* 0x000fe200000000b5 */
[----:B-1----:R-:W-:Y:S01]  /*1af0*/  @P0 FMUL.FTZ R5, R187, R188 ;  /* 0x000000bcbb050220 */ /* 0x002fe20000410000 */
[----:B------:R-:W-:Y:S02]  /*1b00*/  F2FP.F16.F32.PACK_AB R187, RZ, R6 ;  /* 0x00000006ffbb723e */ /* 0x000fe400000000ff */
[----:B------:R-:W-:-:S02]  /*1b10*/  PRMT R181, R182, 0x5410, R183 ;  /* 0x00005410b6b57816 */ /* 0x000fc400000000b7 */
[----:B------:R-:W-:Y:S01]  /*1b20*/  F2FP.F16.F32.PACK_AB R188, RZ, R5 ;  /* 0x00000005ffbc723e */ /* 0x000fe200000000ff */
[----:B--2---:R-:W-:-:S03]  /*1b30*/  @P0 FMUL.FTZ R7, R189, R190 ;  /* 0x000000bebd070220 */ /* 0x004fc60000410000 */
[----:B------:R-:W-:Y:S02]  /*1b40*/  PRMT R182, R187, 0x5410, R188 ;  /* 0x00005410bbb67816 */ /* 0x000fe400000000bc */
[----:B------:R-:W-:Y:S01]  /*1b50*/  F2FP.F16.F32.PACK_AB R189, RZ, R7 ;  /* 0x00000007ffbd723e */ /* 0x000fe200000000ff */
[----:B---3--:R-:W-:-:S05]  /*1b60*/  @P0 FMUL.FTZ R3, R191, R192 ;  /* 0x000000c0bf030220 */ /* 0x008fca0000410000 */
[----:B------:R-:W-:-:S04]  /*1b70*/  F2FP.F16.F32.PACK_AB R190, RZ, R3 ;  /* 0x00000003ffbe723e */ /* 0x000fc800000000ff */
[----:B------:R-:W-:-:S07]  /*1b80*/  PRMT R183, R189, 0x5410, R190 ;  /* 0x00005410bdb77816 */ /* 0x000fce00000000be */
.L_x_44031:
        /* <DEDUP_REMOVED lines=57> */
.L_x_44032:
[----:B-1----:R-:W0:Y:S01]  /*1f20*/  @P0 LDC R181, c[0x0][0x40c] ;  /* 0x00010300ffb50b82 */ /* 0x002e220000000800 */
[--C-:B-----5:R-:W-:Y:S01]  /*1f30*/  @P0 HADD2.F32 R180, -RZ, R24.reuse.H0_H0 ;  /* 0x20000018ffb40230 */ /* 0x120fe20000004100 */
[----:B------:R-:W-:Y:S01]  /*1f40*/  CS2R R190, SRZ ;  /* 0x0000000000be7805 */ /* 0x000fe2000001ff00 */
[----:B------:R-:W-:Y:S01]  /*1f50*/  @P0 HADD2.F32 R182, -RZ, R24.H1_H1 ;  /* 0x30000018ffb60230 */ /* 0x000fe20000004100 */
[----:B------:R-:W-:Y:S01]  /*1f60*/  CS2R R186, SRZ ;  /* 0x0000000000ba7805 */ /* 0x000fe2000001ff00 */
[----:B------:R-:W-:Y:S01]  /*1f70*/  @P0 HADD2.F32 R188, -RZ, R25.H0_H0 ;  /* 0x20000019ffbc0230 */ /* 0x000fe20000004100 */
[----:B------:R-:W-:Y:S01]  /*1f80*/  CS2R R192, SRZ ;  /* 0x0000000000c07805 */ /* 0x000fe2000001ff00 */
[----:B------:R-:W-:Y:S01]  /*1f90*/  @P0 HADD2.F32 R201, -RZ, R27.H1_H1 ;  /* 0x3000001bffc90230 */ /* 0x000fe20000004100 */
        /* <DEDUP_REMOVED lines=12> */
[----:B------:R-:W-:-:S06]  /*2060*/  CS2R R188, SRZ ;  /* 0x0000000000bc7805 */ /* 0x000fcc000001ff00 */
        /* <DEDUP_REMOVED lines=19> */
.L_x_44033:
        /* <DEDUP_REMOVED lines=57> */
.L_x_44034:
[----:B-1----:R-:W0:Y:S01]  /*2530*/  @P0 LDC R181, c[0x0][0x40c] ;  /* 0x00010300ffb50b82 */ /* 0x002e220000000800 */
[--C-:B-----5:R-:W-:Y:S02]  /*2540*/  @P0 HADD2.F32 R180, -RZ, R24.reuse.H0_H0 ;  /* 0x20000018ffb40230 */ /* 0x120fe40000004100 */
[----:B------:R-:W-:Y:S02]  /*2550*/  HFMA2 R201, -RZ, RZ, 0, 0 ;  /* 0x00000000ffc97431 */ /* 0x000fe400000001ff */
[----:B------:R-:W-:Y:S01]  /*2560*/  @P0 HADD2.F32 R182, -RZ, R24.H1_H1 ;  /* 0x30000018ffb60230 */ /* 0x000fe20000004100 */
[----:B------:R-:W-:Y:S01]  /*2570*/  CS2R R198, SRZ ;  /* 0x0000000000c67805 */ /* 0x000fe2000001ff00 */
        /* <DEDUP_REMOVED lines=37> */
.L_x_44035:
        /* <DEDUP_REMOVED lines=14> */
[----:B------:R-:W-:Y:S02]  /*28b0*/  @P1 HADD2.F32 R210, -RZ, R25.H0_H0 ;  /* 0x20000019ffd21230 */ /* 0x000fe40000004100 */
        /* <DEDUP_REMOVED lines=10> */
[--C-:B------:R-:W-:Y:S02]  /*2960*/  HADD2.F32 R212, -RZ, R182.reuse.H1_H1 ;  /* 0x300000b6ffd47230 */ /* 0x100fe40000004100 */
[----:B0-----:R-:W-:Y:S01]  /*2970*/  @P1 FFMA.FTZ R206, R207, R208, R206 ;  /* 0x000000d0cfce1223 */ /* 0x001fe200000100ce */
[----:B------:R-:W-:Y:S02]  /*2980*/  HADD2.F32 R208, -RZ, R181.H1_H1 ;  /* 0x300000b5ffd07230 */ /* 0x000fe40000004100 */
[----:B-1----:R-:W-:Y:S01]  /*2990*/  @P1 FFMA.FTZ R205, R210, R209, R205 ;  /* 0x000000d1d2cd1223 */ /* 0x002fe200000100cd */
[----:B------:R-:W-:Y:S02]  /*29a0*/  @P1 HADD2.F32 R181, -RZ, R25.H1_H1 ;  /* 0x30000019ffb51230 */ /* 0x000fe40000004100 */
[----:B------:R-:W-:-:S02]  /*29b0*/  HADD2.F32 R207, -RZ, R182.H0_H0 ;  /* 0x200000b6ffcf7230 */ /* 0x000fc40000004100 */
[----:B------:R-:W-:Y:S02]  /*29c0*/  HADD2.F32 R210, -RZ, R180.H0_H0 ;  /* 0x200000b4ffd27230 */ /* 0x000fe40000004100 */
[----:B---3--:R-:W-:Y:S01]  /*29d0*/  @P1 FFMA.FTZ R208, R181, R214, R208 ;  /* 0x000000d6b5d01223 */ /* 0x008fe200000100d0 */
[--C-:B------:R-:W-:Y:S02]  /*29e0*/  HADD2.F32 R211, -RZ, R183.reuse.H0_H0 ;  /* 0x200000b7ffd37230 */ /* 0x100fe40000004100 */
[----:B----4-:R-:W-:Y:S01]  /*29f0*/  @P1 FFMA.FTZ R207, R216, R215, R207 ;  /* 0x000000d7d8cf1223 */ /* 0x010fe200000100cf */
[----:B------:R-:W-:Y:S02]  /*2a00*/  HADD2.F32 R209, -RZ, R183.H1_H1 ;  /* 0x300000b7ffd17230 */ /* 0x000fe40000004100 */
[----:B------:R-:W-:Y:S02]  /*2a10*/  @P1 HADD2.F32 R183, -RZ, R26.H1_H1 ;  /* 0x3000001affb71230 */ /* 0x000fe40000004100 */
[----:B------:R-:W-:Y:S01]  /*2a20*/  @P1 HADD2.F32 R180, -RZ, R27.H0_H0 ;  /* 0x2000001bffb41230 */ /* 0x000fe20000004100 */
[----:B------:R-:W-:Y:S01]  /*2a30*/  F2FP.F16.F32.PACK_AB R214, RZ, R207 ;  /* 0x000000cfffd6723e */ /* 0x000fe200000000ff */
[----:B------:R-:W-:-:S02]  /*2a40*/  @P1 HADD2.F32 R181, -RZ, R24.H0_H0 ;  /* 0x20000018ffb51230 */ /* 0x000fc40000004100 */
[----:B------:R-:W-:Y:S01]  /*2a50*/  @P1 FFMA.FTZ R212, R183, R218, R212 ;  /* 0x000000dab7d41223 */ /* 0x000fe200000100d4 */
[----:B------:R-:W-:Y:S02]  /*2a60*/  @P1 HADD2.F32 R182, -RZ, R27.H1_H1 ;  /* 0x3000001bffb61230 */ /* 0x000fe40000004100 */
[----:B------:R-:W-:Y:S01]  /*2a70*/  @P1 FFMA.FTZ R211, R180, R219, R211 ;  /* 0x000000dbb4d31223 */ /* 0x000fe200000100d3 */
[----:B------:R-:W-:Y:S01]  /*2a80*/  @P1 FFMA.FTZ R210, R181, R213, R210 ;  /* 0x000000d5b5d21223 */ /* 0x000fe200000100d2 */
[----:B------:R-:W-:Y:S01]  /*2a90*/  F2FP.F16.F32.PACK_AB R181, RZ, R205 ;  /* 0x000000cdffb5723e */ /* 0x000fe200000000ff */
[----:B------:R-:W-:Y:S01]  /*2aa0*/  @P1 FFMA.FTZ R209, R182, R220, R209 ;  /* 0x000000dcb6d11223 */ /* 0x000fe200000100d1 */
[----:B------:R-:W-:Y:S02]  /*2ab0*/  F2FP.F16.F32.PACK_AB R182, RZ, R208 ;  /* 0x000000d0ffb6723e */ /* 0x000fe400000000ff */
        /* <DEDUP_REMOVED lines=10> */
.L_x_44036:
[----:B-1----:R-:W0:Y:S01]  /*2b60*/  @P0 LDC R181, c[0x0][0x40c] ;  /* 0x00010300ffb50b82 */ /* 0x002e220000000800 */
[--C-:B-----5:R-:W-:Y:S01]  /*2b70*/  @P0 HADD2.F32 R180, -RZ, R24.reuse.H0_H0 ;  /* 0x20000018ffb40230 */ /* 0x120fe20000004100 */
[----:B------:R-:W-:Y:S01]  /*2b80*/  CS2R R210, SRZ ;  /* 0x0000000000d27805 */ /* 0x000fe2000001ff00 */
[----:B------:R-:W-:Y:S02]  /*2b90*/  @P0 HADD2.F32 R182, -RZ, R24.H1_H1 ;  /* 0x30000018ffb60230 */ /* 0x000fe40000004100 */
[----:B------:R-:W-:Y:S02]  /*2ba0*/  HFMA2 R206, -RZ, RZ, 0, 0 ;  /* 0x00000000ffce7431 */ /* 0x000fe400000001ff */
[----:B------:R-:W-:Y:S01]  /*2bb0*/  @P0 HADD2.F32 R207, -RZ, R25.H0_H0 ;  /* 0x20000019ffcf0230 */ /* 0x000fe20000004100 */
[----:B------:R-:W-:Y:S01]  /*2bc0*/  MOV R205, RZ ;  /* 0x000000ff00cd7202 */ /* 0x000fe20000000f00 */
        /* <DEDUP_REMOVED lines=14> */
[----:B------:R-:W-:Y:S01]  /*2cb0*/  CS2R R208, SRZ ;  /* 0x0000000000d07805 */ /* 0x000fe2000001ff00 */
[----:B------:R-:W-:-:S05]  /*2cc0*/  HFMA2 R207, -RZ, RZ, 0, 0 ;  /* 0x00000000ffcf7431 */ /* 0x000fca00000001ff */
        /* <DEDUP_REMOVED lines=19> */
.L_x_44037:
        /* <DEDUP_REMOVED lines=14> */
[----:B------:R-:W-:-:S05]  /*2ee0*/  @P1 HADD2.F32 R216, -RZ, R25.H0_H0 ;  /* 0x20000019ffd81230 */ /* 0x000fca0000004100 */
[----:B------:R-:W1:Y:S08]  /*2ef0*/  @P1 LDC R217, c[0x0][0x40c] ;  /* 0x00010300ffd91b82 */ /* 0x000e700000000800 */
[----:B------:R-:W3:Y:S08]  /*2f00*/  @P1 LDC R218, c[0x0][0x40c] ;  /* 0x00010300ffda1b82 */ /* 0x000ef00000000800 */
[----:B------:R-:W4:Y:S08]  /*2f10*/  @P1 LDC R220, c[0x0][0x40c] ;  /* 0x00010300ffdc1b82 */ /* 0x000f300000000800 */
[----:B------:R-:W4:Y:S08]  /*2f20*/  @P1 LDC R219, c[0x0][0x40c] ;  /* 0x00010300ffdb1b82 */ /* 0x000f300000000800 */
[----:B------:R-:W4:Y:S08]  /*2f30*/  @P1 LDC R221, c[0x0][0x40c] ;  /* 0x00010300ffdd1b82 */ /* 0x000f300000000800 */
[----:B------:R-:W4:Y:S01]  /*2f40*/  @P1 LDC R222, c[0x0][0x40c] ;  /* 0x00010300ffde1b82 */ /* 0x000f220000000800 */
[----:B--2---:R-:W-:-:S05]  /*2f50*/  HADD2.F32 R213, -RZ, R180.H1_H1 ;  /* 0x300000b4ffd57230 */ /* 0x004fca0000004100 */
[----:B0-----:R-:W-:Y:S01]  /*2f60*/  @P1 FFMA.FTZ R213, R214, R215, R213 ;  /* 0x000000d7d6d51223 */ /* 0x001fe200000100d5 */
[--C-:B------:R-:W-:Y:S02]  /*2f70*/  HADD2.F32 R215, -RZ, R181.reuse.H0_H0 ;  /* 0x200000b5ffd77230 */ /* 0x100fe40000004100 */
[----:B------:R-:W-:Y:S02]  /*2f80*/  HADD2.F32 R214, -RZ, R181.H1_H1 ;  /* 0x300000b5ffd67230 */ /* 0x000fe40000004100 */
[----:B------:R-:W-:Y:S02]  /*2f90*/  @P1 HADD2.F32 R181, -RZ, R25.H1_H1 ;  /* 0x30000019ffb51230 */ /* 0x000fe40000004100 */
[----:B-1----:R-:W-:Y:S01]  /*2fa0*/  @P1 FFMA.FTZ R215, R216, R217, R215 ;  /* 0x000000d9d8d71223 */ /* 0x002fe200000100d7 */
[----:B------:R-:W-:Y:S02]  /*2fb0*/  HADD2.F32 R217, -RZ, R182.H1_H1 ;  /* 0x300000b6ffd97230 */ /* 0x000fe40000004100 */
[----:B------:R-:W-:-:S02]  /*2fc0*/  HADD2.F32 R216, -RZ, R183.H0_H0 ;  /* 0x200000b7ffd87230 */ /* 0x000fc40000004100 */
[----:B---3--:R-:W-:Y:S01]  /*2fd0*/  @P1 FFMA.FTZ R214, R181, R218, R214 ;  /* 0x000000dab5d61223 */ /* 0x008fe200000100d6 */
[----:B------:R-:W-:Y:S02]  /*2fe0*/  HADD2.F32 R218, -RZ, R182.H0_H0 ;  /* 0x200000b6ffda7230 */ /* 0x000fe40000004100 */
[--C-:B------:R-:W-:Y:S02]  /*2ff0*/  @P1 HADD2.F32 R182, -RZ, R26.reuse.H1_H1 ;  /* 0x3000001affb61230 */ /* 0x100fe40000004100 */
[----:B------:R-:W-:-:S03]  /*3000*/  @P1 HADD2.F32 R181, -RZ, R26.H0_H0 ;  /* 0x2000001affb51230 */ /* 0x000fc60000004100 */
[----:B----4-:R-:W-:Y:S01]  /*3010*/  @P1 FFMA.FTZ R217, R182, R220, R217 ;  /* 0x000000dcb6d91223 */ /* 0x010fe200000100d9 */
[----:B------:R-:W-:Y:S01]  /*3020*/  HADD2.F32 R220, -RZ, R180.H0_H0 ;  /* 0x200000b4ffdc7230 */ /* 0x000fe20000004100 */
[----:B------:R-:W0:Y:S01]  /*3030*/  @P1 LDC R182, c[0x0][0x40c] ;  /* 0x00010300ffb61b82 */ /* 0x000e220000000800 */
[----:B------:R-:W-:Y:S01]  /*3040*/  @P1 FFMA.FTZ R218, R181, R219, R218 ;  /* 0x000000dbb5da1223 */ /* 0x000fe200000100da */
[----:B------:R-:W-:Y:S01]  /*3050*/  @P1 HADD2.F32 R181, -RZ, R27.H0_H0 ;  /* 0x2000001bffb51230 */ /* 0x000fe20000004100 */
[----:B------:R-:W-:Y:S01]  /*3060*/  F2FP.F16.F32.PACK_AB R223, RZ, R217 ;  /* 0x000000d9ffdf723e */ /* 0x000fe200000000ff */
[----:B------:R-:W-:Y:S02]  /*3070*/  HADD2.F32 R219, -RZ, R183.H1_H1 ;  /* 0x300000b7ffdb7230 */ /* 0x000fe40000004100 */
[----:B------:R-:W-:Y:S02]  /*3080*/  @P1 HADD2.F32 R180, -RZ, R27.H1_H1 ;  /* 0x3000001bffb41230 */ /* 0x000fe40000004100 */
[----:B------:R-:W-:Y:S01]  /*3090*/  @P1 FFMA.FTZ R216, R181, R221, R216 ;  /* 0x000000ddb5d81223 */ /* 0x000fe200000100d8 */
[----:B------:R-:W-:Y:S01]  /*30a0*/  @P1 HADD2.F32 R181, -RZ, R24.H0_H0 ;  /* 0x20000018ffb51230 */ /* 0x000fe20000004100 */
[----:B------:R-:W-:Y:S01]  /*30b0*/  F2FP.F16.F32.PACK_AB R221, RZ, R213 ;  /* 0x000000d5ffdd723e */ /* 0x000fe200000000ff */
[----:B------:R-:W-:Y:S01]  /*30c0*/  @P1 FFMA.FTZ R219, R180, R222, R219 ;  /* 0x000000deb4db1223 */ /* 0x000fe200000100db */
[----:B------:R-:W-:-:S02]  /*30d0*/  F2FP.F16.F32.PACK_AB R222, RZ, R218 ;  /* 0x000000daffde723e */ /* 0x000fc400000000ff */
[----:B------:R-:W-:Y:S02]  /*30e0*/  F2FP.F16.F32.PACK_AB R224, RZ, R216 ;  /* 0x000000d8ffe0723e */ /* 0x000fe400000000ff */
[----:B------:R-:W-:-:S04]  /*30f0*/  F2FP.F16.F32.PACK_AB R183, RZ, R219 ;  /* 0x000000dbffb7723e */ /* 0x000fc800000000ff */
[----:B------:R-:W-:Y:S01]  /*3100*/  PRMT R183, R224, 0x5410, R183 ;  /* 0x00005410e0b77816 */ /* 0x000fe200000000b7 */
[----:B0-----:R-:W-:Y:S01]  /*3110*/  @P1 FFMA.FTZ R220, R181, R182, R220 ;  /* 0x000000b6b5dc1223 */ /* 0x001fe200000100dc */
[----:B------:R-:W-:Y:S02]  /*3120*/  F2FP.F16.F32.PACK_AB R181, RZ, R215 ;  /* 0x000000d7ffb5723e */ /* 0x000fe400000000ff */
[----:B------:R-:W-:Y:S02]  /*3130*/  F2FP.F16.F32.PACK_AB R182, RZ, R214 ;  /* 0x000000d6ffb6723e */ /* 0x000fe400000000ff */
[----:B------:R-:W-:Y:S02]  /*3140*/  F2FP.F16.F32.PACK_AB R180, RZ, R220 ;  /* 0x000000dcffb4723e */ /* 0x000fe400000000ff */
[----:B------:R-:W-:Y:S02]  /*3150*/  PRMT R181, R181, 0x5410, R182 ;  /* 0x00005410b5b57816 */ /* 0x000fe400000000b6 */
[----:B------:R-:W-:-:S02]  /*3160*/  PRMT R182, R222, 0x5410, R223 ;  /* 0x00005410deb67816 */ /* 0x000fc400000000df */
[----:B------:R-:W-:Y:S01]  /*3170*/  PRMT R180, R180, 0x5410, R221 ;  /* 0x00005410b4b47816 */ /* 0x000fe200000000dd */
[----:B------:R-:W-:Y:S06]  /*3180*/  BRA `(.L_x_44039) ;  /* 0x0000000000a87947 */ /* 0x000fec0003800000 */
.L_x_44038:
[----:B-1----:R-:W0:Y:S01]  /*3190*/  @P0 LDC R181, c[0x0][0x40c] ;  /* 0x00010300ffb50b82 */ /* 0x002e220000000800 */
[--C-:B-----5:R-:W-:Y:S02]  /*31a0*/  @P0 HADD2.F32 R180, -RZ, R24.reuse.H0_H0 ;  /* 0x20000018ffb40230 */ /* 0x120fe40000004100 */
[----:B------:R-:W-:Y:S02]  /*31b0*/  HFMA2 R220, -RZ, RZ, 0, 0 ;  /* 0x00000000ffdc7431 */ /* 0x000fe400000001ff */
[----:B------:R-:W-:Y:S01]  /*31c0*/  @P0 HADD2.F32 R182, -RZ, R24.H1_H1 ;  /* 0x30000018ffb60230 */ /* 0x000fe20000004100 */
[----:B------:R-:W-:Y:S02]  /*31d0*/  MOV R213, RZ ;  /* 0x000000ff00d57202 */ /* 0x000fe40000000f00 */
[----:B------:R-:W-:Y:S01]  /*31e0*/  CS2R R214, SRZ ;  /* 0x0000000000d67805 */ /* 0x000fe2000001ff00 */
[----:B------:R-:W-:Y:S01]  /*31f0*/  HFMA2 R218, -RZ, RZ, 0, 0 ;  /* 0x00000000ffda7431 */ /* 0x000fe200000001ff */
        /* <DEDUP_REMOVED lines=8> */
[----:B------:R-:W-:-:S06]  /*3280*/  @P0 HADD2.F32 R182, -RZ, R26.H0_H0 ;  /* 0x2000001affb60230 */ /* 0x000fcc0000004100 */
[----:B------:R-:W1:Y:S01]  /*3290*/  @P0 LDC R221, c[0x0][0x40c] ;  /* 0x00010300ffdd0b82 */ /* 0x000e620000000800 */
[----:B--2---:R-:W-:Y:S01]  /*32a0*/  @P0 FMUL.FTZ R215, R180, R217 ;  /* 0x000000d9b4d70220 */ /* 0x004fe20000410000 */
[----:B------:R-:W-:-:S06]  /*32b0*/  @P0 HADD2.F32 R180, -RZ, R26.H1_H1 ;  /* 0x3000001affb40230 */ /* 0x000fcc0000004100 */
[----:B------:R-:W2:Y:S01]  /*32c0*/  @P0 LDC R222, c[0x0][0x40c] ;  /* 0x00010300ffde0b82 */ /* 0x000ea20000000800 */
[----:B---3--:R-:W-:Y:S01]  /*32d0*/  @P0 FMUL.FTZ R214, R181, R216 ;  /* 0x000000d8b5d60220 */ /* 0x008fe20000410000 */
[----:B------:R-:W-:Y:S01]  /*32e0*/  @P0 HADD2.F32 R181, -RZ, R27.H0_H0 ;  /* 0x2000001bffb50230 */ /* 0x000fe20000004100 */
[----:B------:R-:W-:-:S03]  /*32f0*/  CS2R R216, SRZ ;  /* 0x0000000000d87805 */ /* 0x000fc6000001ff00 */
[----:B------:R-:W-:Y:S02]  /*3300*/  F2FP.F16.F32.PACK_AB R183, RZ, R214 ;  /* 0x000000d6ffb7723e */ /* 0x000fe400000000ff */
[----:B------:R-:W3:Y:S01]  /*3310*/  @P0 LDC R223, c[0x0][0x40c] ;  /* 0x00010300ffdf0b82 */ /* 0x000ee20000000800 */
[----:B0-----:R-:W-:Y:S01]  /*3320*/  @P0 FMUL.FTZ R218, R182, R219 ;  /* 0x000000dbb6da0220 */ /* 0x001fe20000410000 */
[----:B------:R-:W-:Y:S01]  /*3330*/  @P0 HADD2.F32 R182, -RZ, R27.H1_H1 ;  /* 0x3000001bffb60230 */ /* 0x000fe20000004100 */
[----:B------:R-:W-:Y:S01]  /*3340*/  MOV R219, RZ ;  /* 0x000000ff00db7202 */ /* 0x000fe20000000f00 */
[----:B-1----:R-:W-:Y:S01]  /*3350*/  @P0 FMUL.FTZ R217, R180, R221 ;  /* 0x000000ddb4d90220 */ /* 0x002fe20000410000 */
[----:B------:R-:W-:Y:S02]  /*3360*/  F2FP.F16.F32.PACK_AB R180, RZ, R220 ;  /* 0x000000dcffb4723e */ /* 0x000fe400000000ff */
[----:B------:R-:W-:Y:S01]  /*3370*/  F2FP.F16.F32.PACK_AB R221, RZ, R218 ;  /* 0x000000daffdd723e */ /* 0x000fe200000000ff */
[----:B--2---:R-:W-:Y:S01]  /*3380*/  @P0 FMUL.FTZ R216, R181, R222 ;  /* 0x000000deb5d80220 */ /* 0x004fe20000410000 */
[----:B------:R-:W-:-:S02]  /*3390*/  F2FP.F16.F32.PACK_AB R181, RZ, R213 ;  /* 0x000000d5ffb5723e */ /* 0x000fc400000000ff */
        /* <DEDUP_REMOVED lines=9> */
.L_x_44039:
        /* <DEDUP_REMOVED lines=19> */
[----:B------:R-:W4:Y:S01]  /*3560*/  @P1 LDC R228, c[0x0][0x40c] ;  /* 0x00010300ffe41b82 */ /* 0x000f220000000800 */
[----:B--2---:R-:W-:-:S05]  /*3570*/  HADD2.F32 R222, -RZ, R180.H1_H1 ;  /* 0x300000b4ffde7230 */ /* 0x004fca0000004100 */
[----:B0-----:R-:W-:Y:S01]  /*3580*/  @P1 FFMA.FTZ R222, R221, R223, R222 ;  /* 0x000000dfddde1223 */ /* 0x001fe200000100de */
[--C-:B------:R-:W-:Y:S01]  /*3590*/  HADD2.F32 R221, -RZ, R181.reuse.H0_H0 ;  /* 0x200000b5ffdd7230 */ /* 0x100fe20000004100 */
[----:B------:R-:W0:Y:S03]  /*35a0*/  @P1 LDC R223, c[0x0][0x40c] ;  /* 0x00010300ffdf1b82 */ /* 0x000e260000000800 */
[----:B------:R-:W-:Y:S01]  /*35b0*/  F2FP.F16.F32.PACK_AB R229, RZ, R222 ;  /* 0x000000deffe5723e */ /* 0x000fe200000000ff */
[----:B-1----:R-:W-:Y:S01]  /*35c0*/  @P1 FFMA.FTZ R221, R224, R225, R221 ;  /* 0x000000e1e0dd1223 */ /* 0x002fe200000100dd */
[----:B------:R-:W-:Y:S02]  /*35d0*/  HADD2.F32 R224, -RZ, R181.H1_H1 ;  /* 0x300000b5ffe07230 */ /* 0x000fe40000004100 */
[----:B------:R-:W-:Y:S01]  /*35e0*/  @P1 HADD2.F32 R181, -RZ, R25.H1_H1 ;  /* 0x30000019ffb51230 */ /* 0x000fe20000004100 */
[----:B------:R-:W1:Y:S04]  /*35f0*/  @P1 LDC R225, c[0x0][0x40c] ;  /* 0x00010300ffe11b82 */ /* 0x000e680000000800 */
[----:B0-----:R-:W-:Y:S01]  /*3600*/  @P1 FFMA.FTZ R224, R181, R223, R224 ;  /* 0x000000dfb5e01223 */ /* 0x001fe200000100e0 */
[----:B------:R-:W-:-:S02]  /*3610*/  HADD2.F32 R223, -RZ, R182.H0_H0 ;  /* 0x200000b6ffdf7230 */ /* 0x000fc40000004100 */
[----:B------:R-:W-:-:S03]  /*3620*/  @P1 HADD2.F32 R181, -RZ, R26.H1_H1 ;  /* 0x3000001affb51230 */ /* 0x000fc60000004100 */
[----:B-1----:R-:W-:Y:S01]  /*3630*/  @P1 FFMA.FTZ R223, R226, R225, R223 ;  /* 0x000000e1e2df1223 */ /* 0x002fe200000100df */
[----:B------:R-:W-:Y:S02]  /*3640*/  HADD2.F32 R226, -RZ, R182.H1_H1 ;  /* 0x300000b6ffe27230 */ /* 0x000fe40000004100 */
[----:B------:R-:W-:Y:S02]  /*3650*/  HADD2.F32 R225, -RZ, R183.H0_H0 ;  /* 0x200000b7ffe17230 */ /* 0x000fe40000004100 */
[----:B------:R-:W-:Y:S02]  /*3660*/  @P1 HADD2.F32 R182, -RZ, R27.H0_H0 ;  /* 0x2000001bffb61230 */ /* 0x000fe40000004100 */
[----:B---3--:R-:W-:Y:S01]  /*3670*/  @P1 FFMA.FTZ R226, R181, R227, R226 ;  /* 0x000000e3b5e21223 */ /* 0x008fe200000100e2 */
[----:B------:R-:W-:Y:S01]  /*3680*/  HADD2.F32 R227, -RZ, R180.H0_H0 ;  /* 0x200000b4ffe37230 */ /* 0x000fe20000004100 */
[----:B------:R-:W0:Y:S01]  /*3690*/  @P1 LDC R181, c[0x0][0x40c] ;  /* 0x00010300ffb51b82 */ /* 0x000e220000000800 */
[----:B------:R-:W-:-:S02]  /*36a0*/  @P1 HADD2.F32 R180, -RZ, R24.H0_H0 ;  /* 0x20000018ffb41230 */ /* 0x000fc40000004100 */
[----:B----4-:R-:W-:Y:S01]  /*36b0*/  @P1 FFMA.FTZ R225, R182, R228, R225 ;  /* 0x000000e4b6e11223 */ /* 0x010fe200000100e1 */
[----:B------:R-:W-:Y:S01]  /*36c0*/  HADD2.F32 R228, -RZ, R183.H1_H1 ;  /* 0x300000b7ffe47230 */ /* 0x000fe20000004100 */
[----:B------:R-:W-:Y:S02]  /*36d0*/  F2FP.F16.F32.PACK_AB R230, RZ, R223 ;  /* 0x000000dfffe6723e */ /* 0x000fe400000000ff */
[----:B------:R-:W-:Y:S01]  /*36e0*/  F2FP.F16.F32.PACK_AB R231, RZ, R226 ;  /* 0x000000e2ffe7723e */ /* 0x000fe200000000ff */
[----:B------:R-:W1:Y:S01]  /*36f0*/  @P1 LDC R182, c[0x0][0x40c] ;  /* 0x00010300ffb61b82 */ /* 0x000e620000000800 */
[----:B------:R-:W-:Y:S01]  /*3700*/  F2FP.F16.F32.PACK_AB R232, RZ, R225 ;  /* 0x000000e1ffe8723e */ /* 0x000fe200000000ff */
[----:B0-----:R-:W-:Y:S01]  /*3710*/  @P1 FFMA.FTZ R227, R180, R181, R227 ;  /* 0x000000b5b4e31223 */ /* 0x001fe200000100e3 */
[----:B------:R-:W-:-:S04]  /*3720*/  @P1 HADD2.F32 R181, -RZ, R27.H1_H1 ;  /* 0x3000001bffb51230 */ /* 0x000fc80000004100 */
[----:B------:R-:W-:Y:S01]  /*3730*/  F2FP.F16.F32.PACK_AB R180, RZ, R227 ;  /* 0x000000e3ffb4723e */ /* 0x000fe200000000ff */
[----:B-1----:R-:W-:Y:S01]  /*3740*/  @P1 FFMA.FTZ R228, R181, R182, R228 ;  /* 0x000000b6b5e41223 */ /* 0x002fe200000100e4 */
        /* <DEDUP_REMOVED lines=8> */
.L_x_44040:
[----:B0-----:R-:W0:Y:S01]  /*37d0*/  @P0 LDC R181, c[0x0][0x40c] ;  /* 0x00010300ffb50b82 */ /* 0x001e220000000800 */
[--C-:B-----5:R-:W-:Y:S01]  /*37e0*/  @P0 HADD2.F32 R180, -RZ, R24.reuse.H0_H0 ;  /* 0x20000018ffb40230 */ /* 0x120fe20000004100 */
[----:B------:R-:W-:Y:S01]  /*37f0*/  CS2R R226, SRZ ;  /* 0x0000000000e27805 */ /* 0x000fe2000001ff00 */
[----:B------:R-:W-:Y:S01]  /*3800*/  HFMA2 R222, -RZ, RZ, 0, 0 ;  /* 0x00000000ffde7431 */ /* 0x000fe200000001ff */
[----:B------:R-:W-:Y:S02]  /*3810*/  MOV R221, RZ ;  /* 0x000000ff00dd7202 */ /* 0x000fe40000000f00 */
[----:B------:R-:W-:Y:S02]  /*3820*/  CS2R R224, SRZ ;  /* 0x0000000000e07805 */ /* 0x000fe4000001ff00 */
[----:B------:R-:W-:Y:S01]  /*3830*/  MOV R228, RZ ;  /* 0x000000ff00e47202 */ /* 0x000fe20000000f00 */
[----:B------:R-:W1:Y:S08]  /*3840*/  @P0 LDC R183, c[0x0][0x40c] ;  /* 0x00010300ffb70b82 */ /* 0x000e700000000800 */
[----:B------:R-:W2:Y:S01]  /*3850*/  @P0 LDC R223, c[0x0][0x40c] ;  /* 0x00010300ffdf0b82 */ /* 0x000ea20000000800 */
[----:B0-----:R-:W-:Y:S01]  /*3860*/  @P0 FMUL.FTZ R227, R180, R181 ;  /* 0x000000b5b4e30220 */ /* 0x001fe20000410000 */
[----:B------:R-:W-:-:S06]  /*3870*/  @P0 HADD2.F32 R180, -RZ, R24.H1_H1 ;  /* 0x30000018ffb40230 */ /* 0x000fcc0000004100 */
[----:B------:R-:W0:Y:S01]  /*3880*/  @P0 LDC R181, c[0x0][0x40c] ;  /* 0x00010300ffb50b82 */ /* 0x000e220000000800 */
[----:B-1----:R-:W-:Y:S01]  /*3890*/  @P0 FMUL.FTZ R222, R180, R183 ;  /* 0x000000b7b4de0220 */ /* 0x002fe20000410000 */
[----:B------:R-:W-:-:S06]  /*38a0*/  @P0 HADD2.F32 R180, -RZ, R25.H0_H0 ;  /* 0x20000019ffb40230 */ /* 0x000fcc0000004100 */
[----:B------:R-:W1:Y:S01]  /*38b0*/  @P0 LDC R183, c[0x0][0x40c] ;  /* 0x00010300ffb70b82 */ /* 0x000e620000000800 */
[----:B--2---:R-:W-:Y:S01]  /*38c0*/  @P0 FMUL.FTZ R221, R180, R223 ;  /* 0x000000dfb4dd0220 */ /* 0x004fe20000410000 */
[----:B------:R-:W-:-:S06]  /*38d0*/  @P0 HADD2.F32 R180, -RZ, R25.H1_H1 ;  /* 0x30000019ffb40230 */ /* 0x000fcc0000004100 */
[----:B------:R-:W2:Y:S01]  /*38e0*/  @P0 LDC R229, c[0x0][0x40c] ;  /* 0x00010300ffe50b82 */ /* 0x000ea20000000800 */
[----:B------:R-:W-:Y:S01]  /*38f0*/  HFMA2 R223, -RZ, RZ, 0, 0 ;  /* 0x00000000ffdf7431 */ /* 0x000fe200000001ff */
[----:B------:R-:W-:Y:S01]  /*3900*/  F2FP.F16.F32.PACK_AB R182, RZ, R221 ;  /* 0x000000ddffb6723e */ /* 0x000fe200000000ff */
[----:B0-----:R-:W-:Y:S01]  /*3910*/  @P0 FMUL.FTZ R224, R180, R181 ;  /* 0x000000b5b4e00220 */ /* 0x001fe20000410000 */
[----:B------:R-:W-:-:S04]  /*3920*/  @P0 HADD2.F32 R180, -RZ, R26.H0_H0 ;  /* 0x2000001affb40230 */ /* 0x000fc80000004100 */
[----:B------:R-:W0:Y:S01]  /*3930*/  @P0 LDC R181, c[0x0][0x40c] ;  /* 0x00010300ffb50b82 */ /* 0x000e220000000800 */
[----:B-1----:R-:W-:Y:S01]  /*3940*/  @P0 FMUL.FTZ R223, R180, R183 ;  /* 0x000000b7b4df0220 */ /* 0x002fe20000410000 */
[----:B------:R-:W-:-:S06]  /*3950*/  @P0 HADD2.F32 R180, -RZ, R26.H1_H1 ;  /* 0x3000001affb40230 */ /* 0x000fcc0000004100 */
[----:B------:R-:W1:Y:S01]  /*3960*/  @P0 LDC R183, c[0x0][0x40c] ;  /* 0x00010300ffb70b82 */ /* 0x000e620000000800 */
[----:B0-----:R-:W-:Y:S01]  /*3970*/  @P0 FMUL.FTZ R226, R180, R181 ;  /* 0x000000b5b4e20220 */ /* 0x001fe20000410000 */
[----:B------:R-:W-:Y:S01]  /*3980*/  @P0 HADD2.F32 R180, -RZ, R27.H0_H0 ;  /* 0x2000001bffb40230 */ /* 0x000fe20000004100 */
[----:B------:R-:W-:-:S03]  /*3990*/  F2FP.F16.F32.PACK_AB R181, RZ, R222 ;  /* 0x000000deffb5723e */ /* 0x000fc600000000ff */
[----:B------:R-:W-:Y:S01]  /*39a0*/  F2FP.F16.F32.PACK_AB R230, RZ, R226 ;  /* 0x000000e2ffe6723e */ /* 0x000fe200000000ff */
[----:B--2---:R-:W-:Y:S01]  /*39b0*/  @P0 FMUL.FTZ R225, R180, R229 ;  /* 0x000000e5b4e10220 */ /* 0x004fe20000410000 */
[----:B------:R-:W-:Y:S01]  /*39c0*/  @P0 HADD2.F32 R180, -RZ, R27.H1_H1 ;  /* 0x3000001bffb40230 */ /* 0x000fe20000004100 */
[----:B------:R-:W-:-:S03]  /*39d0*/  F2FP.F16.F32.PACK_AB R229, RZ, R223 ;  /* 0x000000dfffe5723e */ /* 0x000fc600000000ff */
[----:B------:R-:W-:Y:S01]  /*39e0*/  F2FP.F16.F32.PACK_AB R231, RZ, R225 ;  /* 0x000000e1ffe7723e */ /* 0x000fe200000000ff */
[----:B-1----:R-:W-:Y:S01]  /*39f0*/  @P0 FMUL.FTZ R228, R180, R183 ;  /* 0x000000b7b4e40220 */ /* 0x002fe20000410000 */
[----:B------:R-:W-:Y:S02]  /*3a00*/  F2FP.F16.F32.PACK_AB R180, RZ, R227 ;  /* 0x000000e3ffb4723e */ /* 0x000fe400000000ff */
[----:B------:R-:W-:Y:S02]  /*3a10*/  F2FP.F16.F32.PACK_AB R183, RZ, R224 ;  /* 0x000000e0ffb7723e */ /* 0x000fe400000000ff */
[----:B------:R-:W-:Y:S02]  /*3a20*/  F2FP.F16.F32.PACK_AB R232, RZ, R228 ;  /* 0x000000e4ffe8723e */ /* 0x000fe400000000ff */
[----:B------:R-:W-:Y:S02]  /*3a30*/  PRMT R180, R180, 0x5410, R181 ;  /* 0x00005410b4b47816 */ /* 0x000fe400000000b5 */
[----:B------:R-:W-:-:S02]  /*3a40*/  PRMT R181, R182, 0x5410, R183 ;  /* 0x00005410b6b57816 */ /* 0x000fc400000000b7 */
[----:B------:R-:W-:Y:S02]  /*3a50*/  PRMT R182, R229, 0x5410, R230 ;  /* 0x00005410e5b67816 */ /* 0x000fe400000000e6 */
[----:B------:R-:W-:-:S07]  /*3a60*/  PRMT R183, R231, 0x5410, R232 ;  /* 0x00005410e7b77816 */ /* 0x000fce00000000e8 */
.L_x_44041:
        /* <DEDUP_REMOVED lines=23> */
[----:B------:R-:W0:Y:S04]  /*3be0*/  @P1 LDC R231, c[0x0][0x40c] ;  /* 0x00010300ffe71b82 */ /* 0x000e280000000800 */
[----:B-1----:R-:W-:Y:S01]  /*3bf0*/  @P1 FFMA.FTZ R229, R232, R233, R229 ;  /* 0x000000e9e8e51223 */ /* 0x002fe200000100e5 */
[----:B------:R-:W-:Y:S02]  /*3c00*/  HADD2.F32 R232, -RZ, R181.H1_H1 ;  /* 0x300000b5ffe87230 */ /* 0x000fe40000004100 */
[----:B------:R-:W-:Y:S01]  /*3c10*/  @P1 HADD2.F32 R181, -RZ, R25.H1_H1 ;  /* 0x30000019ffb51230 */ /* 0x000fe20000004100 */
[----:B------:R-:W1:Y:S04]  /*3c20*/  @P1 LDC R233, c[0x0][0x40c] ;  /* 0x00010300ffe91b82 */ /* 0x000e680000000800 */
[----:B0-----:R-:W-:Y:S01]  /*3c30*/  @P1 FFMA.FTZ R232, R181, R231, R232 ;  /* 0x000000e7b5e81223 */ /* 0x001fe200000100e8 */
[----:B------:R-:W-:-:S02]  /*3c40*/  HADD2.F32 R231, -RZ, R182.H0_H0 ;  /* 0x200000b6ffe77230 */ /* 0x000fc40000004100 */
[----:B------:R-:W-:Y:S02]  /*3c50*/  @P1 HADD2.F32 R181, -RZ, R26.H1_H1 ;  /* 0x3000001affb51230 */ /* 0x000fe40000004100 */
[----:B------:R-:W-:Y:S01]  /*3c60*/  F2FP.F16.F32.PACK_AB R240, RZ, R232 ;  /* 0x000000e8fff0723e */ /* 0x000fe200000000ff */
[----:B-1----:R-:W-:Y:S01]  /*3c70*/  @P1 FFMA.FTZ R231, R234, R233, R231 ;  /* 0x000000e9eae71223 */ /* 0x002fe200000100e7 */
[----:B------:R-:W-:Y:S02]  /*3c80*/  HADD2.F32 R234, -RZ, R182.H1_H1 ;  /* 0x300000b6ffea7230 */ /* 0x000fe40000004100 */
[----:B------:R-:W-:Y:S02]  /*3c90*/  HADD2.F32 R233, -RZ, R183.H0_H0 ;  /* 0x200000b7ffe97230 */ /* 0x000fe40000004100 */
[----:B------:R-:W-:Y:S02]  /*3ca0*/  @P1 HADD2.F32 R182, -RZ, R27.H0_H0 ;  /* 0x2000001bffb61230 */ /* 0x000fe40000004100 */
[----:B---3--:R-:W-:Y:S01]  /*3cb0*/  @P1 FFMA.FTZ R234, R181, R236, R234 ;  /* 0x000000ecb5ea1223 */ /* 0x008fe200000100ea */
[----:B------:R-:W-:Y:S01]  /*3cc0*/  HADD2.F32 R236, -RZ, R183.H1_H1 ;  /* 0x300000b7ffec7230 */ /* 0x000fe20000004100 */
[----:B------:R-:W0:Y:S01]  /*3cd0*/  @P1 LDC R181, c[0x0][0x40c] ;  /* 0x00010300ffb51b82 */ /* 0x000e220000000800 */
[----:B----4-:R-:W-:Y:S01]  /*3ce0*/  @P1 FFMA.FTZ R233, R182, R235, R233 ;  /* 0x000000ebb6e91223 */ /* 0x010fe200000100e9 */
[----:B------:R-:W-:Y:S01]  /*3cf0*/  HADD2.F32 R235, -RZ, R180.H0_H0 ;  /* 0x200000b4ffeb7230 */ /* 0x000fe20000004100 */
[----:B------:R-:W-:Y:S01]  /*3d00*/  F2FP.F16.F32.PACK_AB R239, RZ, R234 ;  /* 0x000000eaffef723e */ /* 0x000fe200000000ff */
[----:B------:R-:W-:-:S02]  /*3d10*/  @P1 HADD2.F32 R180, -RZ, R24.H0_H0 ;  /* 0x20000018ffb41230 */ /* 0x000fc40000004100 */
[----:B------:R-:W-:Y:S02]  /*3d20*/  F2FP.F16.F32.PACK_AB R183, RZ, R233 ;  /* 0x000000e9ffb7723e */ /* 0x000fe400000000ff */
[----:B------:R-:W1:Y:S01]  /*3d30*/  @P1 LDC R182, c[0x0][0x40c] ;  /* 0x00010300ffb61b82 */ /* 0x000e620000000800 */
[----:B0-----:R-:W-:Y:S01]  /*3d40*/  @P1 FFMA.FTZ R235, R180, R181, R235 ;  /* 0x000000b5b4eb1223 */ /* 0x001fe200000100eb */
[----:B------:R-:W-:Y:S01]  /*3d50*/  @P1 HADD2.F32 R181, -RZ, R27.H1_H1 ;  /* 0x3000001bffb51230 */ /* 0x000fe20000004100 */
[----:B------:R-:W-:-:S03]  /*3d60*/  F2FP.F16.F32.PACK_AB R180, RZ, R230 ;  /* 0x000000e6ffb4723e */ /* 0x000fc600000000ff */
        /* <DEDUP_REMOVED lines=10> */
.L_x_44042:
        /* <DEDUP_REMOVED lines=15> */
[----:B------:R-:W-:Y:S01]  /*3f00*/  F2FP.F16.F32.PACK_AB R240, RZ, R230 ;  /* 0x000000e6fff0723e */ /* 0x000fe200000000ff */
[----:B--2---:R-:W-:Y:S01]  /*3f10*/  @P0 FMUL.FTZ R229, R180, R231 ;  /* 0x000000e7b4e50220 */ /* 0x004fe20000410000 */
[----:B------:R-:W-:-:S05]  /*3f20*/  @P0 HADD2.F32 R180, -RZ, R25.H1_H1 ;  /* 0x30000019ffb40230 */ /* 0x000fca0000004100 */
[----:B------:R-:W2:Y:S01]  /*3f30*/  @P0 LDC R237, c[0x0][0x40c] ;  /* 0x00010300ffed0b82 */ /* 0x000ea20000000800 */
[----:B------:R-:W-:Y:S02]  /*3f40*/  HFMA2 R231, -RZ, RZ, 0, 0 ;  /* 0x00000000ffe77431 */ /* 0x000fe400000001ff */
[----:B0-----:R-:W-:Y:S01]  /*3f50*/  @P0 FMUL.FTZ R232, R180, R181 ;  /* 0x000000b5b4e80220 */ /* 0x001fe20000410000 */
[----:B------:R-:W-:-:S04]  /*3f60*/  @P0 HADD2.F32 R180, -RZ, R26.H0_H0 ;  /* 0x2000001affb40230 */ /* 0x000fc80000004100 */
[----:B------:R-:W0:Y:S01]  /*3f70*/  @P0 LDC R181, c[0x0][0x40c] ;  /* 0x00010300ffb50b82 */ /* 0x000e220000000800 */
[----:B------:R-:W-:Y:S01]  /*3f80*/  F2FP.F16.F32.PACK_AB R239, RZ, R232 ;  /* 0x000000e8ffef723e */ /* 0x000fe200000000ff */
[----:B-1----:R-:W-:Y:S01]  /*3f90*/  @P0 FMUL.FTZ R231, R180, R183 ;  /* 0x000000b7b4e70220 */ /* 0x002fe20000410000 */
[----:B------:R-:W-:-:S05]  /*3fa0*/  @P0 HADD2.F32 R180, -RZ, R26.H1_H1 ;  /* 0x3000001affb40230 */ /* 0x000fca0000004100 */
[----:B------:R-:W1:Y:S01]  /*3fb0*/  @P0 LDC R183, c[0x0][0x40c] ;  /* 0x00010300ffb70b82 */ /* 0x000e620000000800 */
[----:B------:R-:W-:Y:S01]  /*3fc0*/  F2FP.F16.F32.PACK_AB R182, RZ, R231 ;  /* 0x000000e7ffb6723e */ /* 0x000fe200000000ff */
[----:B0-----:R-:W-:Y:S01]  /*3fd0*/  @P0 FMUL.FTZ R234, R180, R181 ;  /* 0x000000b5b4ea0220 */ /* 0x001fe20000410000 */
[----:B------:R-:W-:Y:S01]  /*3fe0*/  @P0 HADD2.F32 R180, -RZ, R27.H0_H0 ;  /* 0x2000001bffb40230 */ /* 0x000fe20000004100 */
[----:B------:R-:W-:-:S03]  /*3ff0*/  F2FP.F16.F32.PACK_AB R181, RZ, R229 ;  /* 0x000000e5ffb5723e */ /* 0x000fc600000000ff */
[----:B------:R-:W-:Y:S01]  /*4000*/  F2FP.F16.F32.PACK_AB R238, RZ, R234 ;  /* 0x000000eaffee723e */ /* 0x000fe200000000ff */
[----:B--2---:R-:W-:Y:S01]  /*4010*/  @P0 FMUL.FTZ R233, R180, R237 ;  /* 0x000000edb4e90220 */ /* 0x004fe20000410000 */
[----:B------:R-:W-:Y:S01]  /*4020*/  @P0 HADD2.F32 R180, -RZ, R27.H1_H1 ;  /* 0x3000001bffb40230 */ /* 0x000fe20000004100 */
[----:B------:R-:W-:Y:S02]  /*4030*/  PRMT R181, R181, 0x5410, R239 ;  /* 0x00005410b5b57816 */ /* 0x000fe400000000ef */
[----:B------:R-:W-:Y:S02]  /*4040*/  PRMT R182, R182, 0x5410, R238 ;  /* 0x00005410b6b67816 */ /* 0x000fe400000000ee */
[----:B-1----:R-:W-:Y:S01]  /*4050*/  @P0 FMUL.FTZ R236, R180, R183 ;  /* 0x000000b7b4ec0220 */ /* 0x002fe20000410000 */
[----:B------:R-:W-:Y:S02]  /*4060*/  F2FP.F16.F32.PACK_AB R180, RZ, R235 ;  /* 0x000000ebffb4723e */ /* 0x000fe400000000ff */
[----:B------:R-:W-:-:S02]  /*4070*/  F2FP.F16.F32.PACK_AB R183, RZ, R233 ;  /* 0x000000e9ffb7723e */ /* 0x000fc400000000ff */
[----:B------:R-:W-:Y:S02]  /*4080*/  F2FP.F16.F32.PACK_AB R237, RZ, R236 ;  /* 0x000000ecffed723e */ /* 0x000fe400000000ff */
[----:B------:R-:W-:Y:S02]  /*4090*/  PRMT R180, R180, 0x5410, R240 ;  /* 0x00005410b4b47816 */ /* 0x000fe400000000f0 */
[----:B------:R-:W-:-:S07]  /*40a0*/  PRMT R183, R183, 0x5410, R237 ;  /* 0x00005410b7b77816 */ /* 0x000fce00000000ed */
.L_x_44043:
        /* <DEDUP_REMOVED lines=15> */
[--C-:B-----5:R-:W-:Y:S02]  /*41a0*/  @P0 HADD2.F32 R195, -RZ, R25.reuse.H0_H0 ;  /* 0x20000019ffc30230 */ /* 0x120fe40000004100 */
[----:B------:R-:W-:Y:S02]  /*41b0*/  @P0 HADD2.F32 R238, -RZ, R25.H1_H1 ;  /* 0x30000019ffee0230 */ /* 0x000fe40000004100 */
[----:B------:R-:W-:-:S03]  /*41c0*/  @P0 HADD2.F32 R239, -RZ, R27.H0_H0 ;  /* 0x2000001bffef0230 */ /* 0x000fc60000004100 */
[----:B------:R-:W1:Y:S01]  /*41d0*/  @P0 LDC R196, c[0x0][0x40c] ;  /* 0x00010300ffc40b82 */ /* 0x000e620000000800 */
[----:B--2---:R-:W-:-:S05]  /*41e0*/  HADD2.F32 R194, -RZ, R181.H0_H0 ;  /* 0x200000b5ffc27230 */ /* 0x004fca0000004100 */
[----:B0-----:R-:W-:Y:S01]  /*41f0*/  @P0 FFMA.FTZ R194, R195, R237, R194 ;  /* 0x000000edc3c20223 */ /* 0x001fe200000100c2 */
[----:B------:R-:W-:Y:S01]  /*4200*/  HADD2.F32 R195, -RZ, R181.H1_H1 ;  /* 0x300000b5ffc37230 */ /* 0x000fe20000004100 */
[----:B------:R-:W0:Y:S04]  /*4210*/  @P0 LDC R237, c[0x0][0x40c] ;  /* 0x00010300ffed0b82 */ /* 0x000e280000000800 */
[----:B-1----:R-:W-:Y:S01]  /*4220*/  @P0 FFMA.FTZ R195, R238, R196, R195 ;  /* 0x000000c4eec30223 */ /* 0x002fe200000100c3 */
[----:B------:R-:W-:Y:S02]  /*4230*/  HADD2.F32 R196, -RZ, R182.H0_H0 ;  /* 0x200000b6ffc47230 */ /* 0x000fe40000004100 */
[----:B------:R-:W-:Y:S01]  /*4240*/  @P0 HADD2.F32 R238, -RZ, R26.H0_H0 ;  /* 0x2000001affee0230 */ /* 0x000fe20000004100 */
[----:B------:R-:W1:Y:S01]  /*4250*/  @P0 LDC R181, c[0x0][0x40c] ;  /* 0x00010300ffb50b82 */ /* 0x000e620000000800 */
[----:B------:R-:W-:-:S03]  /*4260*/  F2FP.F16.F32.PACK_AB R251, RZ, R195 ;  /* 0x000000c3fffb723e */ /* 0x000fc600000000ff */
[----:B0-----:R-:W-:Y:S01]  /*4270*/  @P0 FFMA.FTZ R196, R238, R237, R196 ;  /* 0x000000edeec40223 */ /* 0x001fe200000100c4 */
[----:B------:R-:W-:-:S03]  /*4280*/  HADD2.F32 R237, -RZ, R182.H1_H1 ;  /* 0x300000b6ffed7230 */ /* 0x000fc60000004100 */
[----:B------:R-:W0:Y:S01]  /*4290*/  @P0 LDC R182, c[0x0][0x40c] ;  /* 0x00010300ffb60b82 */ /* 0x000e220000000800 */
[----:B------:R-:W-:-:S05]  /*42a0*/  @P0 HADD2.F32 R238, -RZ, R26.H1_H1 ;  /* 0x3000001affee0230 */ /* 0x000fca0000004100 */
[----:B-1----:R-:W-:Y:S01]  /*42b0*/  @P0 FFMA.FTZ R237, R238, R181, R237 ;  /* 0x000000b5eeed0223 */ /* 0x002fe200000100ed */
[--C-:B------:R-:W-:Y:S01]  /*42c0*/  HADD2.F32 R238, -RZ, R183.reuse.H0_H0 ;  /* 0x200000b7ffee7230 */ /* 0x100fe20000004100 */
[----:B------:R-:W1:Y:S01]  /*42d0*/  @P0 LDC R181, c[0x0][0x40c] ;  /* 0x00010300ffb50b82 */ /* 0x000e620000000800 */
[----:B------:R-:W-:Y:S02]  /*42e0*/  HADD2.F32 R183, -RZ, R183.H1_H1 ;  /* 0x300000b7ffb77230 */ /* 0x000fe40000004100 */
[----:B------:R-:W-:-:S03]  /*42f0*/  F2FP.F16.F32.PACK_AB R250, RZ, R237 ;  /* 0x000000edfffa723e */ /* 0x000fc600000000ff */
[----:B------:R-:W-:Y:S01]  /*4300*/  @!P0 MOV R241, R183 ;  /* 0x000000b700f18202 */ /* 0x000fe20000000f00 */
[----:B0-----:R-:W-:Y:S01]  /*4310*/  @P0 FFMA.FTZ R238, R239, R182, R238 ;  /* 0x000000b6efee0223 */ /* 0x001fe200000100ee */
[----:B------:R-:W-:Y:S02]  /*4320*/  HADD2.F32 R239, -RZ, R180.H1_H1 ;  /* 0x300000b4ffef7230 */ /* 0x000fe40000004100 */
        /* <DEDUP_REMOVED lines=21> */
.L_x_44044:
[----:B------:R-:W1:Y:S01]  /*4480*/  @P0 LDC R183, c[0x0][0x40c] ;  /* 0x00010300ffb70b82 */ /* 0x000e620000000800 */
[--C-:B0----5:R-:W-:Y:S01]  /*4490*/  @P0 HADD2.F32 R180, -RZ, R24.reuse.H0_H0 ;  /* 0x20000018ffb40230 */ /* 0x121fe20000004100 */
[----:B------:R-:W-:Y:S01]  /*44a0*/  CS2R R240, SRZ ;  /* 0x0000000000f07805 */ /* 0x000fe2000001ff00 */
[----:B------:R-:W-:Y:S01]  /*44b0*/  @P0 HADD2.F32 R182, -RZ, R24.H1_H1 ;  /* 0x30000018ffb60230 */ /* 0x000fe20000004100 */
[----:B------:R-:W-:Y:S01]  /*44c0*/  CS2R R238, SRZ ;  /* 0x0000000000ee7805 */ /* 0x000fe2000001ff00 */
[----:B------:R-:W-:Y:S01]  /*44d0*/  HFMA2 R196, -RZ, RZ, 0, 0 ;  /* 0x00000000ffc47431 */ /* 0x000fe200000001ff */
[----:B------:R-:W-:Y:S02]  /*44e0*/  MOV R237, RZ ;  /* 0x000000ff00ed7202 */ /* 0x000fe40000000f00 */
[----:B------:R-:W0:Y:S08]  /*44f0*/  @P0 LDC R195, c[0x0][0x40c] ;  /* 0x00010300ffc30b82 */ /* 0x000e300000000800 */
[----:B------:R-:W2:Y:S01]  /*4500*/  @P0 LDC R181, c[0x0][0x40c] ;  /* 0x00010300ffb50b82 */ /* 0x000ea20000000800 */
[----:B-1----:R-:W-:-:S07]  /*4510*/  @P0 FMUL.FTZ R240, R180, R183 ;  /* 0x000000b7b4f00220 */ /* 0x002fce0000410000 */
[----:B------:R-:W1:Y:S01]  /*4520*/  @P0 LDC R180, c[0x0][0x40c] ;  /* 0x00010300ffb40b82 */ /* 0x000e620000000800 */
[----:B0-----:R-:W-:Y:S01]  /*4530*/  @P0 FMUL.FTZ R239, R182, R195 ;  /* 0x000000c3b6ef0220 */ /* 0x001fe20000410000 */
[----:B------:R-:W-:-:S06]  /*4540*/  @P0 HADD2.F32 R182, -RZ, R25.H0_H0 ;  /* 0x20000019ffb60230 */ /* 0x000fcc0000004100 */
[----:B------:R-:W0:Y:S01]  /*4550*/  @P0 LDC R183, c[0x0][0x40c] ;  /* 0x00010300ffb70b82 */ /* 0x000e220000000800 */
[----:B------:R-:W-:Y:S02]  /*4560*/  CS2R R194, SRZ ;  /* 0x0000000000c27805 */ /* 0x000fe4000001ff00 */
[----:B------:R-:W-:Y:S01]  /*4570*/  F2FP.F16.F32.PACK_AB R251, RZ, R239 ;  /* 0x000000effffb723e */ /* 0x000fe200000000ff */
[----:B--2---:R-:W-:Y:S01]  /*4580*/  @P0 FMUL.FTZ R194, R182, R181 ;  /* 0x000000b5b6c20220 */ /* 0x004fe20000410000 */
[----:B------:R-:W-:-:S03]  /*4590*/  @P0 HADD2.F32 R181, -RZ, R25.H1_H1 ;  /* 0x30000019ffb50230 */ /* 0x000fc60000004100 */
[----:B------:R-:W2:Y:S02]  /*45a0*/  @P0 LDC R182, c[0x0][0x40c] ;  /* 0x00010300ffb60b82 */ /* 0x000ea40000000800 */
[----:B-1----:R-:W-:Y:S01]  /*45b0*/  @P0 FMUL.FTZ R195, R181, R180 ;  /* 0x000000b4b5c30220 */ /* 0x002fe20000410000 */
[----:B------:R-:W-:-:S05]  /*45c0*/  @P0 HADD2.F32 R180, -RZ, R26.H0_H0 ;  /* 0x2000001affb40230 */ /* 0x000fca0000004100 */
[----:B------:R-:W1:Y:S01]  /*45d0*/  @P0 LDC R181, c[0x0][0x40c] ;  /* 0x00010300ffb50b82 */ /* 0x000e620000000800 */
[----:B------:R-:W-:Y:S01]  /*45e0*/  F2FP.F16.F32.PACK_AB R250, RZ, R195 ;  /* 0x000000c3fffa723e */ /* 0x000fe200000000ff */
[----:B0-----:R-:W-:Y:S01]  /*45f0*/  @P0 FMUL.FTZ R196, R180, R183 ;  /* 0x000000b7b4c40220 */ /* 0x001fe20000410000 */
[----:B------:R-:W-:-:S05]  /*4600*/  @P0 HADD2.F32 R183, -RZ, R26.H1_H1 ;  /* 0x3000001affb70230 */ /* 0x000fca0000004100 */
[----:B------:R-:W0:Y:S01]  /*4610*/  @P0 LDC R180, c[0x0][0x40c] ;  /* 0x00010300ffb40b82 */ /* 0x000e220000000800 */
        /* <DEDUP_REMOVED lines=15> */
.L_x_44045:
        /* <DEDUP_REMOVED lines=268> */
.L_x_44061:
        /* <DEDUP_REMOVED lines=32> */
[----:B------:R-:W-:Y:S01]  /*59d0*/  F2FP.F16.F32.PACK_AB R22, R183, R22 ;  /* 0x00000016b716723e */ /* 0x000fe200000000ff */
        /* <DEDUP_REMOVED lines=17> */
[----:B------:R-:W-:Y:S01]  /*5af0*/  F2FP.F16.F32.PACK_AB R23, R242, R23 ;  /* 0x00000017f217723e */ /* 0x000fe200000000ff */
        /* <DEDUP_REMOVED lines=28> */
[----:B------:R-:W-:Y:S02]  /*5cc0*/  F2FP.F16.F32.PACK_AB R21, R184, R21 ;  /* 0x00000015b815723e */ /* 0x000fe400000000ff */
[----:B------:R-:W-:Y:S01]  /*5cd0*/  F2FP.F16.F32.PACK_AB R20, R19, R20 ;  /* 0x000000141314723e */ /* 0x000fe200000000ff */
[----:B------:R-:W-:Y:S01]  /*5ce0*/  FFMA.FTZ R16, R16, R175, R95 ;  /* 0x000000af10107223 */ /* 0x000fe2000001005f */
[----:B0-----:R-:W-:-:S05]  /*5cf0*/  IMAD.WIDE.U32 R18, R182, 0x10, R250 ;  /* 0x00000010b6127825 */ /* 0x001fca00078e00fa */
[----:B------:R0:W-:Y:S02]  /*5d00*/  STG.E.128 desc[UR6][R18.64], R20 ;  /* 0x0000001412007986 */ /* 0x0001e4000c101d06 */
[C---:B0-----:R-:W-:Y:S01]  /*5d10*/  FADD.FTZ R23, -R181.reuse, R10 ;  /* 0x0000000ab5177221 */ /* 0x041fe20000010100 */
[----:B------:R-:W-:Y:S01]  /*5d20*/  FMUL.FTZ R10, R180, R13 ;  /* 0x0000000db40a7220 */ /* 0x000fe20000410000 */
[----:B------:R-:W-:Y:S01]  /*5d30*/  F2FP.F16.F32.PACK_AB R19, R16, R17 ;  /* 0x000000111013723e */ /* 0x000fe200000000ff */
        /* <DEDUP_REMOVED lines=9> */
[----:B------:R-:W-:Y:S01]  /*5dd0*/  F2FP.F16.F32.PACK_AB R16, R10, R15 ;  /* 0x0000000f0a10723e */ /* 0x000fe200000000ff */
[----:B------:R-:W-:Y:S01]  /*5de0*/  FFMA.FTZ R17, R17, R178, R98 ;  /* 0x000000b211117223 */ /* 0x000fe20000010062 */
[----:B------:R-:W-:Y:S01]  /*5df0*/  FFMA.FTZ R12, R12, R179, R99 ;  /* 0x000000b30c0c7223 */ /* 0x000fe20000010063 */
[----:B------:R-:W-:-:S02]  /*5e00*/  IADD3 R10, PT, PT, R182, 0x20, RZ ;  /* 0x00000020b60a7810 */ /* 0x000fc40007ffe0ff */
[----:B------:R-:W-:Y:S01]  /*5e10*/  F2FP.F16.F32.PACK_AB R18, R11, R18 ;  /* 0x000000120b12723e */ /* 0x000fe200000000ff */
[----:B------:R-:W-:Y:S01]  /*5e20*/  FADD.FTZ R13, -R181, R2 ;  /* 0x00000002b50d7221 */ /* 0x000fe20000010100 */
[----:B------:R-:W-:Y:S01]  /*5e30*/  F2FP.F16.F32.PACK_AB R17, R12, R17 ;  /* 0x000000110c11723e */ /* 0x000fe200000000ff */
        /* <DEDUP_REMOVED lines=81> */
[----:B------:R-:W-:Y:S01]  /*6350*/  F2FP.F16.F32.PACK_AB R184, R3, R184 ;  /* 0x000000b803b8723e */ /* 0x000fe200000000ff */
[C---:B------:R-:W-:Y:S01]  /*6360*/  FMUL.FTZ R224, R180.reuse, R15 ;  /* 0x0000000fb4e07220 */ /* 0x040fe20000410000 */
[C---:B------:R-:W-:Y:S01]  /*6370*/  FMUL.FTZ R13, R180.reuse, R18 ;  /* 0x00000012b40d7220 */ /* 0x040fe20000410000 */
[----:B------:R-:W-:Y:S01]  /*6380*/  FMUL.FTZ R189, R180, R199 ;  /* 0x000000c7b4bd7220 */ /* 0x000fe20000410000 */
[----:B------:R-:W-:Y:S01]  /*6390*/  FADD.FTZ R181, -R181, R241 ;  /* 0x000000f1b5b57221 */ /* 0x000fe20000010100 */
[----:B------:R-:W-:Y:S01]  /*63a0*/  F2FP.F16.F32.PACK_AB R187, R218, R7 ;  /* 0x00000007dabb723e */ /* 0x000fe200000000ff */
        /* <DEDUP_REMOVED lines=71> */
[----:B------:R-:W-:Y:S01]  /*6820*/  F2FP.F16.F32.PACK_AB R4, R9, R4 ;  /* 0x000000040904723e */ /* 0x000fe200000000ff */
[----:B------:R-:W-:Y:S01]  /*6830*/  IMAD.WIDE.U32 R8, R8, 0x10, R228 ;  /* 0x0000001008087825 */ /* 0x000fe200078e00e4 */
[----:B------:R-:W-:-:S03]  /*6840*/  F2FP.F16.F32.PACK_AB R5, R11, R180 ;  /* 0x000000b40b05723e */ /* 0x000fc600000000ff */
[----:B------:R-:W-:Y:S01]  /*6850*/  FFMA.FTZ R221, R221, R140, R60 ;  /* 0x0000008cdddd7223 */ /* 0x000fe2000001003c */
[----:B------:R-:W-:Y:S01]  /*6860*/  F2FP.F16.F32.PACK_AB R7, R12, R7 ;  /* 0x000000070c07723e */ /* 0x000fe200000000ff */
[----:B------:R-:W-:Y:S01]  /*6870*/  IMAD.WIDE.U32 R10, R10, 0x10, R228 ;  /* 0x000000100a0a7825 */ /* 0x000fe200078e00e4 */
[----:B------:R-:W-:-:S03]  /*6880*/  F2FP.F16.F32.PACK_AB R6, R181, R6 ;  /* 0x00000006b506723e */ /* 0x000fc600000000ff */
[----:B------:R-:W-:Y:S01]  /*6890*/  FFMA.FTZ R12, R13, R141, R61 ;  /* 0x0000008d0d0c7223 */ /* 0x000fe2000001003d */
[----:B------:R-:W-:Y:S01]  /*68a0*/  FFMA.FTZ R14, R14, R142, R62 ;  /* 0x0000008e0e0e7223 */ /* 0x000fe2000001003e */
[----:B------:R-:W-:Y:S01]  /*68b0*/  FFMA.FTZ R15, R15, R143, R63 ;  /* 0x0000008f0f0f7223 */ /* 0x000fe2000001003f */
[----:B0-----:R-:W-:Y:S02]  /*68c0*/  F2FP.F16.F32.PACK_AB R187, R209, R218 ;  /* 0x000000dad1bb723e */ /* 0x001fe400000000ff */
[----:B------:R-:W-:Y:S02]  /*68d0*/  F2FP.F16.F32.PACK_AB R186, R210, R217 ;  /* 0x000000d9d2ba723e */ /* 0x000fe400000000ff */
[----:B------:R-:W-:Y:S02]  /*68e0*/  F2FP.F16.F32.PACK_AB R185, R208, R215 ;  /* 0x000000d7d0b9723e */ /* 0x000fe400000000ff */
[----:B------:R-:W-:-:S05]  /*68f0*/  F2FP.F16.F32.PACK_AB R184, R3, R2 ;  /* 0x0000000203b8723e */ /* 0x000fca00000000ff */
        /* <DEDUP_REMOVED lines=9> */
[----:B0-----:R-:W-:Y:S01]  /*6990*/  F2FP.F16.F32.PACK_AB R6, R12, R221 ;  /* 0x000000dd0c06723e */ /* 0x001fe200000000ff */
        /* <DEDUP_REMOVED lines=12> */
[----:B------:R-:W-:Y:S01]  /*6a60*/  IADD3 R180, PT, PT, R182, 0xc0, RZ ;  /* 0x000000c0b6b47810 */ /* 0x000fe20007ffe0ff */
[----:B------:R-:W-:Y:S01]  /*6a70*/  FFMA.FTZ R15, R191, R126, R46 ;  /* 0x0000007ebf0f7223 */ /* 0x000fe2000001002e */
[----:B------:R-:W-:Y:S01]  /*6a80*/  F2FP.F16.F32.PACK_AB R9, R12, R9 ;  /* 0x000000090c09723e */ /* 0x000fe200000000ff */
[----:B------:R-:W-:Y:S01]  /*6a90*/  FFMA.FTZ R192, R192, R127, R47 ;  /* 0x0000007fc0c07223 */ /* 0x000fe2000001002f */
[----:B------:R-:W-:Y:S01]  /*6aa0*/  F2FP.F16.F32.PACK_AB R8, R13, R8 ;  /* 0x000000080d08723e */ /* 0x000fe200000000ff */
[----:B------:R-:W-:Y:S01]  /*6ab0*/  FFMA.FTZ R12, R22, R128, R48 ;  /* 0x00000080160c7223 */ /* 0x000fe20000010030 */
[----:B------:R-:W-:Y:S01]  /*6ac0*/  IADD3 R194, PT, PT, R182, 0xe0, RZ ;  /* 0x000000e0b6c27810 */ /* 0x000fe20007ffe0ff */
[----:B------:R-:W-:Y:S01]  /*6ad0*/  FFMA.FTZ R23, R23, R129, R49 ;  /* 0x0000008117177223 */ /* 0x000fe20000010031 */
[----:B------:R-:W-:Y:S01]  /*6ae0*/  F2FP.F16.F32.PACK_AB R11, R21, R20 ;  /* 0x00000014150b723e */ /* 0x000fe200000000ff */
[----:B------:R-:W-:Y:S01]  /*6af0*/  FFMA.FTZ R13, R183, R130, R50 ;  /* 0x00000082b70d7223 */ /* 0x000fe20000010032 */
[----:B------:R-:W-:Y:S01]  /*6b00*/  F2FP.F16.F32.PACK_AB R10, R19, R10 ;  /* 0x0000000a130a723e */ /* 0x000fe200000000ff */
[----:B------:R-:W-:Y:S01]  /*6b10*/  FFMA.FTZ R188, R188, R131, R51 ;  /* 0x00000083bcbc7223 */ /* 0x000fe20000010033 */
[----:B------:R-:W-:Y:S01]  /*6b20*/  F2FP.F16.F32.PACK_AB R17, R16, R17 ;  /* 0x000000111011723e */ /* 0x000fe200000000ff */
        /* <DEDUP_REMOVED lines=33> */
[----:B------:R0:W-:Y:S04]  /*6d40*/  STG.E.128 desc[UR6][R180.64], R8 ;  /* 0x00000008b4007986 */ /* 0x0001e8000c101d06 */
[----:B------:R0:W-:Y:S04]  /*6d50*/  STG.E.128 desc[UR6][R194.64], R12 ;  /* 0x0000000cc2007986 */ /* 0x0001e8000c101d06 */
[----:B------:R0:W-:Y:S04]  /*6d60*/  STG.E.128 desc[UR6][R208.64], R16 ;  /* 0x00000010d0007986 */ /* 0x0001e8000c101d06 */
[----:B------:R0:W-:Y:S02]  /*6d70*/  STG.E.128 desc[UR6][R210.64], R20 ;  /* 0x00000014d2007986 */ /* 0x0001e4000c101d06 */
.L_x_44048:
[----:B------:R-:W-:Y:S05]  /*6d80*/  BSYNC.RECONVERGENT B0 ;  /* 0x0000000000007941 */ /* 0x000fea0003800200 */
.L_x_44047:
[----:B0-----:R-:W0:Y:S02]  /*6d90*/  LDC.64 R2, c[0x0][0x380] ;  /* 0x0000e000ff027b82 */ /* 0x001e240000000a00 */
[----:B0-----:R-:W-:-:S04]  /*6da0*/  LEA R0, R2, R0, 0x2 ;  /* 0x0000000002007211 */ /* 0x001fc800078e10ff */
[----:B------:R-:W-:-:S13]  /*6db0*/  ISETP.GE.AND P0, PT, R0, R3, PT ;  /* 0x000000030000720c */ /* 0x000fda0003f06270 */
[----:B------:R-:W-:Y:S05]  /*6dc0*/  @!P0 BRA `(.L_x_44049) ;  /* 0xffffff9800948947 */ /* 0x000fea000383ffff */
[----:B------:R-:W-:Y:S05]  /*6dd0*/  EXIT ;  /* 0x000000000000794d */ /* 0x000fea0003800000 */
.L_x_44046:
        /* <DEDUP_REMOVED lines=8> */
.L_x_44051:
[----:B------:R-:W-:Y:S05]  /*6e60*/  BSYNC B0 ;  /* 0x0000000000007941 */ /* 0x000fea0003800000 */
.L_x_44050:
        /* <DEDUP_REMOVED lines=8> */
.L_x_44052:
[----:B------:R-:W-:Y:S01]  /*6ef0*/  MOV R242, R180 ;  /* 0x000000b400f27202 */ /* 0x000fe20000000f00 */
[----:B------:R-:W-:-:S04]  /*6f00*/  HFMA2 R180, -RZ, RZ, 0, 2.384185791015625e-07 ;  /* 0x00000004ffb47431 */ /* 0x000fc800000001ff */
[----:B------:R-:W-:-:S05]  /*6f10*/  FADD.FTZ R183, R183, R242 ;  /* 0x000000f2b7b77221 */ /* 0x000fca0000010000 */
[----:B------:R-:W-:-:S07]  /*6f20*/  MOV R249, R183 ;  /* 0x000000b700f97202 */ /* 0x000fce0000000f00 */
[----:B------:R-:W-:Y:S05]  /*6f30*/  WARPSYNC.COLLECTIVE R182, `(.L_x_44053) ;  /* 0x00000000b6087348 */ /* 0x000fea0003c00000 */
[----:B------:R0:W1:Y:S02]  /*6f40*/  SHFL.BFLY P0, R180, R249, R180, R181 ;  /* 0x0c0000b4f9b47389 */ /* 0x00006400000000b5 */
[----:B01----:R-:W-:Y:S05]  /*6f50*/  ENDCOLLECTIVE ;  /* 0x000000000000791b */ /* 0x003fea0003800000 */
.L_x_44053:
[----:B------:R-:W-:Y:S01]  /*6f60*/  MOV R242, R180 ;  /* 0x000000b400f27202 */ /* 0x000fe20000000f00 */
[----:B------:R-:W-:-:S04]  /*6f70*/  HFMA2 R180, -RZ, RZ, 0, 4.76837158203125e-07 ;  /* 0x00000008ffb47431 */ /* 0x000fc800000001ff */
[----:B------:R-:W-:-:S05]  /*6f80*/  FADD.FTZ R183, R183, R242 ;  /* 0x000000f2b7b77221 */ /* 0x000fca0000010000 */
[----:B------:R-:W-:-:S07]  /*6f90*/  MOV R249, R183 ;  /* 0x000000b700f97202 */ /* 0x000fce0000000f00 */
[----:B------:R-:W-:Y:S05]  /*6fa0*/  WARPSYNC.COLLECTIVE R182, `(.L_x_44054) ;  /* 0x00000000b6087348 */ /* 0x000fea0003c00000 */
[----:B------:R0:W1:Y:S02]  /*6fb0*/  SHFL.BFLY P0, R180, R249, R180, R181 ;  /* 0x0c0000b4f9b47389 */ /* 0x00006400000000b5 */
[----:B01----:R-:W-:Y:S05]  /*6fc0*/  ENDCOLLECTIVE ;  /* 0x000000000000791b */ /* 0x003fea0003800000 */
.L_x_44054:
[----:B------:R-:W-:Y:S01]  /*6fd0*/  MOV R242, R180 ;  /* 0x000000b400f27202 */ /* 0x000fe20000000f00 */
[----:B------:R-:W-:-:S04]  /*6fe0*/  HFMA2 R180, -RZ, RZ, 0, 9.5367431640625e-07 ;  /* 0x00000010ffb47431 */ /* 0x000fc800000001ff */
[----:B------:R-:W-:-:S05]  /*6ff0*/  FADD.FTZ R183, R183, R242 ;  /* 0x000000f2b7b77221 */ /* 0x000fca0000010000 */
[----:B------:R-:W-:-:S07]  /*7000*/  MOV R249, R183 ;  /* 0x000000b700f97202 */ /* 0x000fce0000000f00 */
[----:B------:R-:W-:Y:S05]  /*7010*/  WARPSYNC.COLLECTIVE R182, `(.L_x_44055) ;  /* 0x00000000b6087348 */ /* 0x000fea0003c00000 */
[----:B------:R0:W1:Y:S02]  /*7020*/  SHFL.BFLY P0, R180, R249, R180, R181 ;  /* 0x0c0000b4f9b47389 */ /* 0x00006400000000b5 */
[----:B01----:R-:W-:Y:S05]  /*7030*/  ENDCOLLECTIVE ;  /* 0x000000000000791b */ /* 0x003fea0003800000 */
.L_x_44055:
        /* <DEDUP_REMOVED lines=170> */
.L_x_44056:
[----:B------:R-:W-:Y:S01]  /*7ae0*/  FADD.FTZ R183, R183, R180 ;  /* 0x000000b4b7b77221 */ /* 0x000fe20000010000 */
[----:B------:R-:W-:-:S04]  /*7af0*/  HFMA2 R180, -RZ, RZ, 0, 1.1920928955078125e-07 ;  /* 0x00000002ffb47431 */ /* 0x000fc800000001ff */
[----:B------:R-:W-:-:S07]  /*7b00*/  MOV R249, R183 ;  /* 0x000000b700f97202 */ /* 0x000fce0000000f00 */
[----:B------:R-:W-:Y:S05]  /*7b10*/  WARPSYNC.COLLECTIVE R182, `(.L_x_44057) ;  /* 0x00000000b6087348 */ /* 0x000fea0003c00000 */
[----:B------:R0:W1:Y:S02]  /*7b20*/  SHFL.BFLY P0, R180, R249, R180, R181 ;  /* 0x0c0000b4f9b47389 */ /* 0x00006400000000b5 */
[----:B01----:R-:W-:Y:S05]  /*7b30*/  ENDCOLLECTIVE ;  /* 0x000000000000791b */ /* 0x003fea0003800000 */
.L_x_44057:
[----:B------:R-:W-:Y:S01]  /*7b40*/  FADD.FTZ R183, R183, R180 ;  /* 0x000000b4b7b77221 */ /* 0x000fe20000010000 */
[----:B------:R-:W-:-:S04]  /*7b50*/  HFMA2 R180, -RZ, RZ, 0, 2.384185791015625e-07 ;  /* 0x00000004ffb47431 */ /* 0x000fc800000001ff */
[----:B------:R-:W-:-:S07]  /*7b60*/  MOV R249, R183 ;  /* 0x000000b700f97202 */ /* 0x000fce0000000f00 */
[----:B------:R-:W-:Y:S05]  /*7b70*/  WARPSYNC.COLLECTIVE R182, `(.L_x_44058) ;  /* 0x00000000b6087348 */ /* 0x000fea0003c00000 */
[----:B------:R0:W1:Y:S02]  /*7b80*/  SHFL.BFLY P0, R180, R249, R180, R181 ;  /* 0x0c0000b4f9b47389 */ /* 0x00006400000000b5 */
[----:B01----:R-:W-:Y:S05]  /*7b90*/  ENDCOLLECTIVE ;  /* 0x000000000000791b */ /* 0x003fea0003800000 */
.L_x_44058:
[----:B------:R-:W-:Y:S01]  /*7ba0*/  FADD.FTZ R183, R183, R180 ;  /* 0x000000b4b7b77221 */ /* 0x000fe20000010000 */
[----:B------:R-:W-:-:S04]  /*7bb0*/  HFMA2 R180, -RZ, RZ, 0, 4.76837158203125e-07 ;  /* 0x00000008ffb47431 */ /* 0x000fc800000001ff */
[----:B------:R-:W-:-:S07]  /*7bc0*/  MOV R249, R183 ;  /* 0x000000b700f97202 */ /* 0x000fce0000000f00 */
[----:B------:R-:W-:Y:S05]  /*7bd0*/  WARPSYNC.COLLECTIVE R182, `(.L_x_44059) ;  /* 0x00000000b6087348 */ /* 0x000fea0003c00000 */
[----:B------:R0:W1:Y:S02]  /*7be0*/  SHFL.BFLY P0, R180, R249, R180, R181 ;  /* 0x0c0000b4f9b47389 */ /* 0x00006400000000b5 */
[----:B01----:R-:W-:Y:S05]  /*7bf0*/  ENDCOLLECTIVE ;  /* 0x000000000000791b */ /* 0x003fea0003800000 */
.L_x_44059:
[----:B------:R-:W-:Y:S01]  /*7c00*/  FADD.FTZ R183, R183, R180 ;  /* 0x000000b4b7b77221 */ /* 0x000fe20000010000 */
[----:B------:R-:W-:-:S04]  /*7c10*/  HFMA2 R180, -RZ, RZ, 0, 9.5367431640625e-07 ;  /* 0x00000010ffb47431 */ /* 0x000fc800000001ff */
[----:B------:R-:W-:-:S07]  /*7c20*/  MOV R249, R183 ;  /* 0x000000b700f97202 */ /* 0x000fce0000000f00 */
[----:B------:R-:W-:Y:S05]  /*7c30*/  WARPSYNC.COLLECTIVE R182, `(.L_x_44060) ;  /* 0x00000000b6087348 */ /* 0x000fea0003c00000 */
[----:B------:R0:W1:Y:S02]  /*7c40*/  SHFL.BFLY P0, R180, R249, R180, R181 ;  /* 0x0c0000b4f9b47389 */ /* 0x00006400000000b5 */
[----:B01----:R-:W-:Y:S05]  /*7c50*/  ENDCOLLECTIVE ;  /* 0x000000000000791b */ /* 0x003fea0003800000 */
.L_x_44060:
[----:B------:R-:W-:Y:S05]  /*7c60*/  BRA `(.L_x_44061) ;  /* 0xffffffd800d87947 */ /* 0x000fea000383ffff */
.L_x_44062:
        /* <DEDUP_REMOVED lines=9> */
.L_x_88499:


//--------------------- .text._ZN10layer_norm13ln_fwd_kernelINS_13Kernel_traitsIf6__halfS2_S2_fjLj2560ELj1ELj4ELj1ELj16ENS_18Kernel_traits_baseILj2560EfS2_S2_S2_fjLj128EEEEELb0ELb1ELb0ELb0EEEvNS_9FwdParamsE --------------------------
	.section	.text._ZN10layer_norm13ln_fwd_kernelINS_13Kernel_traitsIf6__halfS2_S2_fjLj2560ELj1ELj4ELj1ELj16ENS_18Kernel_traits_baseILj2560EfS2_S2_S2_fjLj128EEEEELb0ELb1ELb0ELb0EEEvNS_9FwdParamsE,"ax",@progbits
	.align	128
        .global         _ZN10layer_norm13ln_fwd_kernelINS_13Kernel_traitsIf6__halfS2_S2_fjLj2560ELj1ELj4ELj1ELj16ENS_18Kernel_traits_baseILj2560EfS2_S2_S2_fjLj128EEEEELb0ELb1ELb0ELb0EEEvNS_9FwdParamsE
        .type           _ZN10layer_norm13ln_fwd_kernelINS_13Kernel_traitsIf6__halfS2_S2_fjLj2560ELj1ELj4ELj1ELj16ENS_18Kernel_traits_baseILj2560EfS2_S2_S2_fjLj128EEEEELb0ELb1ELb0ELb0EEEvNS_9FwdParamsE,@function
        .size           _ZN10layer_norm13ln_fwd_kernelINS_13Kernel_traitsIf6__halfS2_S2_fjLj2560ELj1ELj4ELj1ELj16ENS_18Kernel_traits_baseILj2560EfS2_S2_S2_fjLj128EEEEELb0ELb1ELb0ELb0EEEvNS_9FwdParamsE,(.L_x_88500 - _ZN10layer_norm13ln_fwd_kernelINS_13Kernel_traitsIf6__halfS2_S2_fjLj2560ELj1ELj4ELj1ELj16ENS_18Kernel_traits_baseILj2560EfS2_S2_S2_fjLj128EEEEELb0ELb1ELb0ELb0EEEvNS_9FwdParamsE)
        .other          _ZN10layer_norm13ln_fwd_kernelINS_13Kernel_traitsIf6__halfS2_S2_fjLj2560ELj1ELj4ELj1ELj16ENS_18Kernel_traits_baseILj2560EfS2_S2_S2_fjLj128EEEEELb0ELb1ELb0ELb0EEEvNS_9FwdParamsE,@"STO_CUDA_ENTRY STV_DEFAULT"
_ZN10layer_norm13ln_fwd_kernelINS_13Kernel_traitsIf6__halfS2_S2_fjLj2560ELj1ELj4ELj1ELj16ENS_18Kernel_traits_baseILj2560EfS2_S2_S2_fjLj128EEEEELb0ELb1ELb0ELb0EEEvNS_9FwdParamsE:
.text._ZN10layer_norm13ln_fwd_kernelINS_13Kernel_traitsIf6__halfS2_S2_fjLj2560ELj1ELj4ELj1ELj16ENS_18Kernel_traits_baseILj2560EfS2_S2_S2_fjLj128EEEEELb0ELb1ELb0ELb0EEEvNS_9FwdParamsE:
        /* <DEDUP_REMOVED lines=25> */
[----:B------:R-:W-:Y:S01]  /*0190*/  ISETP.GE.U32.AND P1, PT, R4, 0x40, PT ;  /* 0x000000400400780c */ /* 0x000fe20003f26070 */
[----:B------:R-:W1:Y:S02]  /*01a0*/  @P0 LDC.64 R18, c[0x0][0x438] ;  /* 0x00010e00ff120b82 */ /* 0x000e640000000a00 */
[----:B------:R-:W4:Y:S04]  /*01b0*/  LDL.64 R32, [R1+0x110] ;  /* 0x0001100001207983 */ /* 0x000f280000100a00 */
[----:B------:R-:W4:Y:S02]  /*01c0*/  LDL.64 R34, [R1+0x118] ;  /* 0x0001180001227983 */ /* 0x000f240000100a00 */
        /* <DEDUP_REMOVED lines=14> */
[----:B0-----:R-:W-:Y:S01]  /*02b0*/  @P1 IMAD.WIDE.U32 R22, R0, 0x20, R14 ;  /* 0x0000002000161825 */ /* 0x001fe200078e000e */
[----:B------:R-:W-:Y:S01]  /*02c0*/  ISETP.GE.U32.AND P3, PT, R4, 0x80, PT ;  /* 0x000000800400780c */ /* 0x000fe20003f66070 */
[----:B------:R-:W5:Y:S04]  /*02d0*/  @P0 LDG.E.128 R124, desc[UR6][R20.64] ;  /* 0x00000006147c0981 */ /* 0x000f68000c1e1d00 */
[----:B----4-:R-:W4:Y:S04]  /*02e0*/  @P1 LDG.E.128 R36, desc[UR6][R22.64+0x10] ;  /* 0x0000100616241981 */ /* 0x010f28000c1e1d00 */
[----:B------:R-:W4:Y:S04]  /*02f0*/  @P1 LDG.E.128 R40, desc[UR6][R22.64] ;  /* 0x0000000616281981 */ /* 0x000f28000c1e1d00 */
[----:B------:R0:W5:Y:S04]  /*0300*/  @P0 LDG.E.128 R120, desc[UR6][R20.64+0x10] ;  /* 0x0000100614780981 */ /* 0x000168000c1e1d00 */
[----:B--2---:R2:W-:Y:S01]  /*0310*/  @P0 STL.64 [R1+0x150], R28 ;  /* 0x0001501c01000387 */ /* 0x0045e20000100a00 */
[C---:B-1----:R-:W-:Y:S01]  /*0320*/  @P1 IMAD.WIDE.U32 R24, R0.reuse, 0x20, R24 ;  /* 0x0000002000181825 */ /* 0x042fe200078e0018 */
[----:B------:R-:W1:Y:S02]  /*0330*/  @P3 LDC.64 R14, c[0x0][0x3d0] ;  /* 0x0000f400ff0e3b82 */ /* 0x000e640000000a00 */
[----:B------:R0:W-:Y:S01]  /*0340*/  @P0 STL.64 [R1+0x158], R30 ;  /* 0x0001581e01000387 */ /* 0x0001e20000100a00 */
[----:B------:R-:W-:-:S03]  /*0350*/  @P1 IMAD.WIDE.U32 R6, R0, 0x20, R6 ;  /* 0x0000002000061825 */ /* 0x000fc600078e0006 */
[----:B------:R-:W5:Y:S02]  /*0360*/  @P1 LD.E.128 R204, desc[UR6][R24.64] ;  /* 0x0000000618cc1980 */ /* 0x000f64000c101d00 */
[----:B---3--:R-:W3:Y:S02]  /*0370*/  @P3 LDC.64 R12, c[0x0][0x438] ;  /* 0x00010e00ff0c3b82 */ /* 0x008ee40000000a00 */
[----:B--2---:R-:W2:Y:S04]  /*0380*/  LDL.64 R28, [R1+0x100] ;  /* 0x00010000011c7983 */ /* 0x004ea80000100a00 */
[----:B0-----:R-:W2:Y:S02]  /*0390*/  LDL.64 R30, [R1+0x108] ;  /* 0x00010800011e7983 */ /* 0x001ea40000100a00 */
[----:B------:R-:W0:Y:S02]  /*03a0*/  @P3 LDC.64 R26, c[0x0][0x3e8] ;  /* 0x0000fa00ff1a3b82 */ /* 0x000e240000000a00 */
[----:B------:R4:W-:Y:S04]  /*03b0*/  @P0 STL.64 [R1+0x140], R8 ;  /* 0x0001400801000387 */ /* 0x0009e80000100a00 */
[----:B------:R4:W-:Y:S04]  /*03c0*/  @P0 STL.64 [R1+0x148], R10 ;  /* 0x0001480a01000387 */ /* 0x0009e80000100a00 */
[----:B------:R-:W3:Y:S04]  /*03d0*/  LDL.64 R44, [R1+0xe0] ;  /* 0x0000e000012c7983 */ /* 0x000ee80000100a00 */
[----:B------:R-:W3:Y:S01]  /*03e0*/  LDL.64 R46, [R1+0xe8] ;  /* 0x0000e800012e7983 */ /* 0x000ee20000100a00 */
[----:B------:R-:W-:Y:S01]  /*03f0*/  @P1 IADD3 R0, PT, PT, R0, 0x20, RZ ;  /* 0x0000002000001810 */ /* 0x000fe20007ffe0ff */
[----:B----4-:R-:W4:Y:S02]  /*0400*/  @P2 LDC.64 R8, c[0x0][0x438] ;  /* 0x00010e00ff082b82 */ /* 0x010f240000000a00 */
[----:B------:R-:W3:Y:S04]  /*0410*/  LDL.64 R48, [R1+0xf0] ;  /* 0x0000f00001307983 */ /* 0x000ee80000100a00 */
[----:B------:R-:W3:Y:S02]  /*0420*/  LDL.64 R50, [R1+0xf8] ;  /* 0x0000f80001327983 */ /* 0x000ee40000100a00 */
[----:B------:R-:W1:Y:S02]  /*0430*/  @P2 LDC.64 R10, c[0x0][0x3d0] ;  /* 0x0000f400ff0a2b82 */ /* 0x000e640000000a00 */
[----:B------:R0:W5:Y:S04]  /*0440*/  @P1 LD.E.128 R208, desc[UR6][R24.64+0x10] ;  /* 0x0000100618d01980 */ /* 0x000168000c101d00 */
[----:B------:R-:W5:Y:S04]  /*0450*/  @P1 LDG.E.128 R116, desc[UR6][R6.64] ;  /* 0x0000000606741981 */ /* 0x000f68000c1e1d00 */
[----:B------:R-:W5:Y:S01]  /*0460*/  @P1 LDG.E.128 R112, desc[UR6][R6.64+0x10] ;  /* 0x0000100606701981 */ /* 0x000f62000c1e1d00 */
[----:B-1----:R-:W-:-:S05]  /*0470*/  @P2 IMAD.WIDE.U32 R18, R0, 0x20, R10 ;  /* 0x0000002000122825 */ /* 0x002fca00078e000a */
[----:B------:R-:W3:Y:S04]  /*0480*/  @P2 LDG.E.128 R32, desc[UR6][R18.64] ;  /* 0x0000000612202981 */ /* 0x000ee8000c1e1d00 */
[----:B--2---:R1:W2:Y:S01]  /*0490*/  @P2 LDG.E.128 R28, desc[UR6][R18.64+0x10] ;  /* 0x00001006121c2981 */ /* 0x0042a2000c1e1d00 */
[----:B----4-:R-:W-:-:S04]  /*04a0*/  @P2 IMAD.WIDE.U32 R20, R0, 0x20, R8 ;  /* 0x0000002000142825 */ /* 0x010fc800078e0008 */
[C---:B------:R-:W-:Y:S01]  /*04b0*/  @P2 IMAD.WIDE.U32 R16, R0.reuse, 0x20, R16 ;  /* 0x0000002000102825 */ /* 0x040fe200078e0010 */
[----:B------:R-:W-:Y:S01]  /*04c0*/  @P2 IADD3 R0, PT, PT, R0, 0x20, RZ ;  /* 0x0000002000002810 */ /* 0x000fe20007ffe0ff */
[----:B------:R-:W-:Y:S04]  /*04d0*/  @P1 STL.64 [R1+0x120], R36 ;  /* 0x0001202401001387 */ /* 0x000fe80000100a00 */
[----:B------:R-:W-:Y:S01]  /*04e0*/  @P3 IMAD.WIDE.U32 R22, R0, 0x20, R14 ;  /* 0x0000002000163825 */ /* 0x000fe200078e000e */
[----:B------:R-:W-:Y:S04]  /*04f0*/  @P1 STL.64 [R1+0x128], R38 ;  /* 0x0001282601001387 */ /* 0x000fe80000100a00 */
[----:B---3--:R-:W3:Y:S04]  /*0500*/  @P3 LDG.E.128 R44, desc[UR6][R22.64+0x10] ;  /* 0x00001006162c3981 */ /* 0x008ee8000c1e1d00 */
[----:B------:R4:W-:Y:S04]  /*0510*/  @P1 STL.64 [R1+0x130], R40 ;  /* 0x0001302801001387 */ /* 0x0009e80000100a00 */
[----:B------:R0:W-:Y:S04]  /*0520*/  @P1 STL.64 [R1+0x138], R42 ;  /* 0x0001382a01001387 */ /* 0x0001e80000100a00 */
[----:B------:R-:W3:Y:S04]  /*0530*/  @P3 LDG.E.128 R48, desc[UR6][R22.64] ;  /* 0x0000000616303981 */ /* 0x000ee8000c1e1d00 */
[----:B----4-:R-:W4:Y:S04]  /*0540*/  LDL.64 R40, [R1+0xd0] ;  /* 0x0000d00001287983 */ /* 0x010f280000100a00 */
[----:B0-----:R-:W4:Y:S04]  /*0550*/  LDL.64 R42, [R1+0xd8] ;  /* 0x0000d800012a7983 */ /* 0x001f280000100a00 */
[----:B------:R-:W4:Y:S04]  /*0560*/  LDL.64 R36, [R1+0xc0] ;  /* 0x0000c00001247983 */ /* 0x000f280000100a00 */
[----:B------:R-:W4:Y:S01]  /*0570*/  LDL.64 R38, [R1+0xc8] ;  /* 0x0000c80001267983 */ /* 0x000f220000100a00 */
[----:B------:R-:W-:-:S03]  /*0580*/  ISETP.GE.U32.AND P0, PT, R4, 0xa0, PT ;  /* 0x000000a00400780c */ /* 0x000fc60003f06070 */
[----:B------:R-:W5:Y:S04]  /*0590*/  @P2 LDG.E.128 R108, desc[UR6][R16.64] ;  /* 0x00000006106c2981 */ /* 0x000f68000c1e1d00 */
[----:B------:R-:W5:Y:S04]  /*05a0*/  @P2 LDG.E.128 R104, desc[UR6][R16.64+0x10] ;  /* 0x0000100610682981 */ /* 0x000f68000c1e1d00 */
[----:B------:R0:W-:Y:S02]  /*05b0*/  @P2 STL.64 [R1+0x110], R32 ;  /* 0x0001102001002387 */ /* 0x0001e40000100a00 */
[----:B------:R-:W2:Y:S02]  /*05c0*/  @P0 LDC.64 R24, c[0x0][0x3d0] ;  /* 0x0000f400ff180b82 */ /* 0x000ea40000000a00 */
[----:B------:R0:W-:Y:S01]  /*05d0*/  @P2 STL.64 [R1+0x118], R34 ;  /* 0x0001182201002387 */ /* 0x0001e20000100a00 */
[----:B------:R-:W-:Y:S01]  /*05e0*/  ISETP.GE.U32.AND P1, PT, R4, 0xc0, PT ;  /* 0x000000c00400780c */ /* 0x000fe20003f26070 */
[----:B-1----:R-:W-:-:S02]  /*05f0*/  @P3 IMAD.WIDE.U32 R18, R0, 0x20, R12 ;  /* 0x0000002000123825 */ /* 0x002fc400078e000c */
[----:B------:R-:W5:Y:S02]  /*0600*/  @P2 LD.E.128 R212, desc[UR6][R20.64] ;  /* 0x0000000614d42980 */ /* 0x000f64000c101d00 */
[C---:B------:R-:W-:Y:S01]  /*0610*/  @P3 IMAD.WIDE.U32 R26, R0.reuse, 0x20, R26 ;  /* 0x00000020001a3825 */ /* 0x040fe200078e001a */
[----:B------:R-:W1:Y:S01]  /*0620*/  @P0 LDC.64 R10, c[0x0][0x438] ;  /* 0x00010e00ff0a0b82 */ /* 0x000e620000000a00 */
[----:B0-----:R-:W4:Y:S04]  /*0630*/  LDL.64 R32, [R1+0xb0] ;  /* 0x0000b00001207983 */ /* 0x001f280000100a00 */
[----:B------:R-:W4:Y:S01]  /*0640*/  LDL.64 R34, [R1+0xb8] ;  /* 0x0000b80001227983 */ /* 0x000f220000100a00 */
[----:B------:R-:W-:Y:S02]  /*0650*/  @P3 IADD3 R0, PT, PT, R0, 0x20, RZ ;  /* 0x0000002000003810 */ /* 0x000fe40007ffe0ff */
[----:B------:R-:W0:Y:S01]  /*0660*/  @P0 LDC.64 R6, c[0x0][0x3e8] ;  /* 0x0000fa00ff060b82 */ /* 0x000e220000000a00 */
[----:B------:R-:W5:Y:S04]  /*0670*/  @P3 LDG.E.128 R100, desc[UR6][R26.64] ;  /* 0x000000061a643981 */ /* 0x000f68000c1e1d00 */
[----:B------:R-:W5:Y:S03]  /*0680*/  @P3 LDG.E.128 R96, desc[UR6][R26.64+0x10] ;  /* 0x000010061a603981 */ /* 0x000f66000c1e1d00 */
[----:B------:R-:W0:Y:S01]  /*0690*/  @P1 LDC.64 R8, c[0x0][0x3d0] ;  /* 0x0000f400ff081b82 */ /* 0x000e220000000a00 */
[----:B------:R2:W5:Y:S04]  /*06a0*/  @P2 LD.E.128 R216, desc[UR6][R20.64+0x10] ;  /* 0x0000100614d82980 */ /* 0x000568000c101d00 */
[----:B------:R-:W5:Y:S03]  /*06b0*/  @P3 LD.E.128 R220, desc[UR6][R18.64] ;  /* 0x0000000612dc3980 */ /* 0x000f66000c101d00 */
[----:B------:R-:W0:Y:S01]  /*06c0*/  @P1 LDC.64 R12, c[0x0][0x3e8] ;  /* 0x0000fa00ff0c1b82 */ /* 0x000e220000000a00 */
[----:B------:R0:W5:Y:S04]  /*06d0*/  @P3 LD.E.128 R224, desc[UR6][R18.64+0x10] ;  /* 0x0000100612e03980 */ /* 0x000168000c101d00 */
[----:B--2---:R2:W-:Y:S01]  /*06e0*/  @P2 STL.64 [R1+0x100], R28 ;  /* 0x0001001c01002387 */ /* 0x0045e20000100a00 */
[----:B------:R-:W-:-:S02]  /*06f0*/  @P0 IMAD.WIDE.U32 R24, R0, 0x20, R24 ;  /* 0x0000002000180825 */ /* 0x000fc400078e0018 */
[----:B------:R-:W0:Y:S01]  /*0700*/  @P1 LDC.64 R20, c[0x0][0x438] ;  /* 0x00010e00ff141b82 */ /* 0x000e220000000a00 */
[----:B------:R1:W-:Y:S04]  /*0710*/  @P2 STL.64 [R1+0x108], R30 ;  /* 0x0001081e01002387 */ /* 0x0003e80000100a00 */
[----:B--2---:R-:W2:Y:S04]  /*0720*/  LDL.64 R28, [R1+0xa0] ;  /* 0x0000a000011c7983 */ /* 0x004ea80000100a00 */
[----:B-1----:R-:W2:Y:S04]  /*0730*/  LDL.64 R30, [R1+0xa8] ;  /* 0x0000a800011e7983 */ /* 0x002ea80000100a00 */
[----:B---3--:R-:W-:Y:S04]  /*0740*/  @P3 STL.64 [R1+0xe0], R44 ;  /* 0x0000e02c01003387 */ /* 0x008fe80000100a00 */
[----:B------:R-:W-:Y:S04]  /*0750*/  @P3 STL.64 [R1+0xe8], R46 ;  /* 0x0000e82e01003387 */ /* 0x000fe80000100a00 */
[----:B------:R1:W-:Y:S04]  /*0760*/  @P3 STL.64 [R1+0xf0], R48 ;  /* 0x0000f03001003387 */ /* 0x0003e80000100a00 */
[----:B------:R3:W-:Y:S04]  /*0770*/  @P3 STL.64 [R1+0xf8], R50 ;  /* 0x0000f83201003387 */ /* 0x0007e80000100a00 */
[----:B----4-:R-:W4:Y:S04]  /*0780*/  @P0 LDG.E.128 R40, desc[UR6][R24.64] ;  /* 0x0000000618280981 */ /* 0x010f28000c1e1d00 */
[----:B------:R-:W4:Y:S04]  /*0790*/  LDL.64 R26, [R1+0x88] ;  /* 0x00008800011a7983 */ /* 0x000f280000100a00 */
[----:B------:R-:W4:Y:S01]  /*07a0*/  @P0 LDG.E.128 R36, desc[UR6][R24.64+0x10] ;  /* 0x0000100618240981 */ /* 0x000f22000c1e1d00 */
[----:B------:R-:W-:-:S04]  /*07b0*/  @P0 IMAD.WIDE.U32 R10, R0, 0x20, R10 ;  /* 0x00000020000a0825 */ /* 0x000fc800078e000a */
[----:B0-----:R-:W-:Y:S01]  /*07c0*/  @P0 IMAD.WIDE.U32 R16, R0, 0x20, R6 ;  /* 0x0000002000100825 */ /* 0x001fe200078e0006 */
[----:B------:R-:W-:Y:S01]  /*07d0*/  ISETP.GE.U32.AND P2, PT, R4, 0xe0, PT ;  /* 0x000000e00400780c */ /* 0x000fe20003f46070 */
[----:B------:R-:W4:Y:S04]  /*07e0*/  LDL.64 R132, [R1+0x90] ;  /* 0x0000900001847983 */ /* 0x000f280000100a00 */
[----:B------:R-:W4:Y:S01]  /*07f0*/  LDL.64 R24, [R1+0x80] ;  /* 0x0000800001187983 */ /* 0x000f220000100a00 */
[----:B------:R-:W-:-:S03]  /*0800*/  @P0 IADD3 R0, PT, PT, R0, 0x20, RZ ;  /* 0x0000002000000810 */ /* 0x000fc60007ffe0ff */
[----:B------:R-:W4:Y:S02]  /*0810*/  LDL.64 R134, [R1+0x98] ;  /* 0x0000980001867983 */ /* 0x000f240000100a00 */
[----:B------:R-:W-:Y:S02]  /*0820*/  @P1 IMAD.WIDE.U32 R8, R0, 0x20, R8 ;  /* 0x0000002000081825 */ /* 0x000fe400078e0008 */
[----:B------:R-:W0:Y:S01]  /*0830*/  @P2 LDC.64 R14, c[0x0][0x3d0] ;  /* 0x0000f400ff0e2b82 */ /* 0x000e220000000a00 */
[----:B------:R-:W4:Y:S04]  /*0840*/  LDL.64 R128, [R1+0x70] ;  /* 0x0000700001807983 */ /* 0x000f280000100a00 */
[----:B------:R-:W4:Y:S01]  /*0850*/  LDL.64 R130, [R1+0x78] ;  /* 0x0000780001827983 */ /* 0x000f220000100a00 */
[----:B------:R-:W-:-:S02]  /*0860*/  ISETP.GE.U32.AND P3, PT, R4, 0x100, PT ;  /* 0x000001000400780c */ /* 0x000fc40003f66070 */
[----:B------:R-:W4:Y:S01]  /*0870*/  @P2 LDC.64 R6, c[0x0][0x438] ;  /* 0x00010e00ff062b82 */ /* 0x000f220000000a00 */
[----:B------:R-:W4:Y:S04]  /*0880*/  @P1 LDG.E.128 R32, desc[UR6][R8.64] ;  /* 0x0000000608201981 */ /* 0x000f28000c1e1d00 */
[----:B------:R-:W4:Y:S03]  /*0890*/  LDL.64 R52, [R1+0x60] ;  /* 0x0000600001347983 */ /* 0x000f260000100a00 */
[----:B------:R-:W4:Y:S01]  /*08a0*/  @P2 LDC.64 R18, c[0x0][0x3e8] ;  /* 0x0000fa00ff122b82 */ /* 0x000f220000000a00 */
[----:B------:R-:W4:Y:S04]  /*08b0*/  LDL.64 R54, [R1+0x68] ;  /* 0x0000680001367983 */ /* 0x000f280000100a00 */
[----:B-1----:R-:W4:Y:S04]  /*08c0*/  LDL.64 R48, [R1] ;  /* 0x0000000001307983 */ /* 0x002f280000100a00 */
[----:B---3--:R-:W3:Y:S04]  /*08d0*/  LDL.64 R50, [R1+0x8] ;  /* 0x0000080001327983 */ /* 0x008ee80000100a00 */
[----:B------:R-:W3:Y:S04]  /*08e0*/  LDL.64 R44, [R1+0x10] ;  /* 0x00001000012c7983 */ /* 0x000ee80000100a00 */
[----:B------:R-:W3:Y:S04]  /*08f0*/  LDL.64 R46, [R1+0x18] ;  /* 0x00001800012e7983 */ /* 0x000ee80000100a00 */
[----:B------:R-:W5:Y:S04]  /*0900*/  @P0 LD.E.128 R228, desc[UR6][R10.64] ;  /* 0x000000060ae40980 */ /* 0x000f68000c101d00 */
[----:B------:R1:W5:Y:S01]  /*0910*/  @P0 LD.E.128 R232, desc[UR6][R10.64+0x10] ;  /* 0x000010060ae80980 */ /* 0x000362000c101d00 */
[----:B------:R-:W-:-:S03]  /*0920*/  @P1 IMAD.WIDE.U32 R20, R0, 0x20, R20 ;  /* 0x0000002000141825 */ /* 0x000fc600078e0014 */
[----:B------:R-:W5:Y:S01]  /*0930*/  @P0 LDG.E.128 R92, desc[UR6][R16.64] ;  /* 0x00000006105c0981 */ /* 0x000f62000c1e1d00 */
[----:B------:R-:W-:-:S03]  /*0940*/  @P1 IMAD.WIDE.U32 R12, R0, 0x20, R12 ;  /* 0x00000020000c1825 */ /* 0x000fc600078e000c */
[----:B------:R0:W5:Y:S04]  /*0950*/  @P0 LDG.E.128 R88, desc[UR6][R16.64+0x10] ;  /* 0x0000100610580981 */ /* 0x000168000c1e1d00 */
[----:B--2---:R2:W3:Y:S01]  /*0960*/  @P1 LDG.E.128 R28, desc[UR6][R8.64+0x10] ;  /* 0x00001006081c1981 */ /* 0x0044e2000c1e1d00 */
[----:B------:R-:W-:Y:S01]  /*0970*/  @P1 IADD3 R0, PT, PT, R0, 0x20, RZ ;  /* 0x0000002000001810 */ /* 0x000fe20007ffe0ff */
[----:B-1----:R-:W1:Y:S02]  /*0980*/  @P3 LDC.64 R10, c[0x0][0x3d0] ;  /* 0x0000f400ff0a3b82 */ /* 0x002e640000000a00 */
[----:B------:R-:W5:Y:S02]  /*0990*/  @P1 LD.E.128 R236, desc[UR6][R20.64] ;  /* 0x0000000614ec1980 */ /* 0x000f64000c101d00 */
[----:B0-----:R-:W-:-:S02]  /*09a0*/  @P2 IMAD.WIDE.U32 R14, R0, 0x20, R14 ;  /* 0x00000020000e2825 */ /* 0x001fc400078e000e */
[----:B------:R0:W5:Y:S02]  /*09b0*/  @P1 LD.E.128 R240, desc[UR6][R20.64+0x10] ;  /* 0x0000100614f01980 */ /* 0x000164000c101d00 */
[----:B------:R-:W1:Y:S02]  /*09c0*/  @P3 LDC.64 R16, c[0x0][0x438] ;  /* 0x00010e00ff103b82 */ /* 0x000e640000000a00 */
[----:B------:R0:W5:Y:S04]  /*09d0*/  @P1 LDG.E.128 R84, desc[UR6][R12.64] ;  /* 0x000000060c541981 */ /* 0x000168000c1e1d00 */
[----:B------:R0:W5:Y:S02]  /*09e0*/  @P1 LDG.E.128 R80, desc[UR6][R12.64+0x10] ;  /* 0x000010060c501981 */ /* 0x000164000c1e1d00 */
[----:B--2---:R-:W2:Y:S02]  /*09f0*/  @P3 LDC.64 R8, c[0x0][0x3e8] ;  /* 0x0000fa00ff083b82 */ /* 0x004ea40000000a00 */
[----:B----4-:R4:W-:Y:S04]  /*0a00*/  @P0 STL.64 [R1+0xd0], R40 ;  /* 0x0000d02801000387 */ /* 0x0109e80000100a00 */
[----:B------:R-:W2:Y:S04]  /*0a10*/  @P2 LDG.E.128 R24, desc[UR6][R14.64+0x10] ;  /* 0x000010060e182981 */ /* 0x000ea8000c1e1d00 */
[----:B------:R0:W-:Y:S04]  /*0a20*/  @P0 STL.64 [R1+0xd8], R42 ;  /* 0x0000d82a01000387 */ /* 0x0001e80000100a00 */
[----:B----4-:R4:W4:Y:S01]  /*0a30*/  LDL.64 R40, [R1+0x50] ;  /* 0x0000500001287983 */ /* 0x0109220000100a00 */
[----:B------:R-:W-:-:S03]  /*0a40*/  @P2 IMAD.WIDE.U32 R6, R0, 0x20, R6 ;  /* 0x0000002000062825 */ /* 0x000fc600078e0006 */
[----:B------:R-:W4:Y:S04]  /*0a50*/  @P2 LDG.E.128 R132, desc[UR6][R14.64] ;  /* 0x000000060e842981 */ /* 0x000f28000c1e1d00 */
[----:B0-----:R0:W4:Y:S04]  /*0a60*/  LDL.64 R42, [R1+0x58] ;  /* 0x00005800012a7983 */ /* 0x0011280000100a00 */
[----:B------:R1:W-:Y:S04]  /*0a70*/  @P0 STL.64 [R1+0xc0], R36 ;  /* 0x0000c02401000387 */ /* 0x0003e80000100a00 */
[----:B------:R0:W-:Y:S01]  /*0a80*/  @P0 STL.64 [R1+0xc8], R38 ;  /* 0x0000c82601000387 */ /* 0x0001e20000100a00 */
[----:B------:R-:W-:-:S03]  /*0a90*/  @P2 IMAD.WIDE.U32 R18, R0, 0x20, R18 ;  /* 0x0000002000122825 */ /* 0x000fc600078e0012 */
[----:B------:R2:W5:Y:S04]  /*0aa0*/  @P2 LD.E.128 R244, desc[UR6][R6.64] ;  /* 0x0000000606f42980 */ /* 0x000568000c101d00 */
[----:B-1----:R1:W4:Y:S04]  /*0ab0*/  LDL.64 R36, [R1+0x40] ;  /* 0x0000400001247983 */ /* 0x0023280000100a00 */
[----:B0-----:R1:W4:Y:S04]  /*0ac0*/  LDL.64 R38, [R1+0x48] ;  /* 0x0000480001267983 */ /* 0x0013280000100a00 */
[----:B------:R0:W-:Y:S04]  /*0ad0*/  @P1 STL.64 [R1+0xb0], R32 ;  /* 0x0000b02001001387 */ /* 0x0001e80000100a00 */
[----:B------:R1:W-:Y:S01]  /*0ae0*/  @P1 STL.64 [R1+0xb8], R34 ;  /* 0x0000b82201001387 */ /* 0x0003e20000100a00 */
[----:B------:R-:W-:-:S02]  /*0af0*/  ISETP.GE.U32.AND P0, PT, R4, 0x120, PT ;  /* 0x000001200400780c */ /* 0x000fc40003f06070 */
[----:B------:R-:W-:Y:S01]  /*0b00*/  @P2 IADD3 R0, PT, PT, R0, 0x20, RZ ;  /* 0x0000002000002810 */ /* 0x000fe20007ffe0ff */
[----:B------:R2:W5:Y:S04]  /*0b10*/  @P2 LD.E.128 R248, desc[UR6][R6.64+0x10] ;  /* 0x0000100606f82980 */ /* 0x000568000c101d00 */
[----:B0-----:R0:W4:Y:S04]  /*0b20*/  LDL.64 R32, [R1+0x20] ;  /* 0x0000200001207983 */ /* 0x0011280000100a00 */
[----:B-1----:R0:W4:Y:S02]  /*0b30*/  LDL.64 R34, [R1+0x28] ;  /* 0x0000280001227983 */ /* 0x0021240000100a00 */
[----:B------:R-:W1:Y:S02]  /*0b40*/  @P0 LDC.64 R22, c[0x0][0x3d0] ;  /* 0x0000f400ff160b82 */ /* 0x000e640000000a00 */
[----:B------:R0:W5:Y:S04]  /*0b50*/  @P2 LDG.E.128 R76, desc[UR6][R18.64] ;  /* 0x00000006124c2981 */ /* 0x000168000c1e1d00 */
[----:B------:R0:W5:Y:S02]  /*0b60*/  @P2 LDG.E.128 R72, desc[UR6][R18.64+0x10] ;  /* 0x0000100612482981 */ /* 0x000164000c1e1d00 */
[----:B------:R-:W0:Y:S02]  /*0b70*/  @P0 LDC.64 R20, c[0x0][0x3e8] ;  /* 0x0000fa00ff140b82 */ /* 0x000e240000000a00 */
[----:B---3--:R3:W-:Y:S04]  /*0b80*/  @P1 STL.64 [R1+0xa0], R28 ;  /* 0x0000a01c01001387 */ /* 0x0087e80000100a00 */
[----:B------:R1:W-:Y:S04]  /*0b90*/  @P1 STL.64 [R1+0xa8], R30 ;  /* 0x0000a81e01001387 */ /* 0x0003e80000100a00 */
[----:B---3--:R3:W3:Y:S04]  /*0ba0*/  LDL.64 R28, [R1+0x30] ;  /* 0x00003000011c7983 */ /* 0x0086e80000100a00 */
[----:B-1----:R1:W3:Y:S01]  /*0bb0*/  LDL.64 R30, [R1+0x38] ;  /* 0x00003800011e7983 */ /* 0x0022e20000100a00 */
[----:B------:R-:W-:-:S04]  /*0bc0*/  @P3 IMAD.WIDE.U32 R10, R0, 0x20, R10 ;  /* 0x00000020000a3825 */ /* 0x000fc800078e000a */
[C---:B------:R-:W-:Y:S01]  /*0bd0*/  @P3 IMAD.WIDE.U32 R16, R0.reuse, 0x20, R16 ;  /* 0x0000002000103825 */ /* 0x040fe200078e0010 */
[----:B------:R-:W3:Y:S03]  /*0be0*/  @P3 LDG.E.128 R52, desc[UR6][R10.64+0x10] ;  /* 0x000010060a343981 */ /* 0x000ee6000c1e1d00 */
[C---:B--2---:R-:W-:Y:S01]  /*0bf0*/  @P3 IMAD.WIDE.U32 R8, R0.reuse, 0x20, R8 ;  /* 0x0000002000083825 */ /* 0x044fe200078e0008 */
[----:B------:R2:W-:Y:S01]  /*0c00*/  @P2 STL.64 [R1+0x80], R24 ;  /* 0x0000801801002387 */ /* 0x0005e20000100a00 */
[----:B------:R-:W-:-:S03]  /*0c10*/  @P3 IADD3 R0, PT, PT, R0, 0x20, RZ ;  /* 0x0000002000003810 */ /* 0x000fc60007ffe0ff */
[----:B------:R-:W3:Y:S04]  /*0c20*/  @P3 LD.E.128 R44, desc[UR6][R16.64+0x10] ;  /* 0x00001006102c3980 */ /* 0x000ee8000c101d00 */
[----:B------:R-:W3:Y:S01]  /*0c30*/  @P3 LD.E.128 R48, desc[UR6][R16.64] ;  /* 0x0000000610303980 */ /* 0x000ee2000c101d00 */
[----:B--2---:R-:W2:Y:S01]  /*0c40*/  @P0 LDC.64 R24, c[0x0][0x438] ;  /* 0x00010e00ff180b82 */ /* 0x004ea20000000a00 */
[C---:B------:R-:W-:Y:S02]  /*0c50*/  @P0 IMAD.WIDE.U32 R22, R0.reuse, 0x20, R22 ;  /* 0x0000002000160825 */ /* 0x040fe400078e0016 */
[----:B------:R-:W3:Y:S04]  /*0c60*/  @P3 LDG.E.128 R128, desc[UR6][R10.64] ;  /* 0x000000060a803981 */ /* 0x000ee8000c1e1d00 */
[----:B----4-:R-:W4:Y:S04]  /*0c70*/  @P0 LDG.E.128 R40, desc[UR6][R22.64] ;  /* 0x0000000616280981 */ /* 0x010f28000c1e1d00 */
[----:B------:R1:W5:Y:S04]  /*0c80*/  @P3 LDG.E.128 R68, desc[UR6][R8.64] ;  /* 0x0000000608443981 */ /* 0x000368000c1e1d00 */
[----:B------:R1:W5:Y:S01]  /*0c90*/  @P3 LDG.E.128 R64, desc[UR6][R8.64+0x10] ;  /* 0x0000100608403981 */ /* 0x000362000c1e1d00 */
[----:B--2---:R-:W-:-:S03]  /*0ca0*/  @P0 IMAD.WIDE.U32 R24, R0, 0x20, R24 ;  /* 0x0000002000180825 */ /* 0x004fc600078e0018 */
[----:B------:R-:W2:Y:S04]  /*0cb0*/  @P0 LDG.E.128 R36, desc[UR6][R22.64+0x10] ;  /* 0x0000100616240981 */ /* 0x000ea8000c1e1d00 */
[----:B------:R-:W4:Y:S01]  /*0cc0*/  @P0 LD.E.128 R32, desc[UR6][R24.64] ;  /* 0x0000000618200980 */ /* 0x000f22000c101d00 */
[----:B0-----:R-:W-:-:S05]  /*0cd0*/  @P0 IMAD.WIDE.U32 R20, R0, 0x20, R20 ;  /* 0x0000002000140825 */ /* 0x001fca00078e0014 */
[----:B------:R1:W5:Y:S04]  /*0ce0*/  @P0 LDG.E.128 R60, desc[UR6][R20.64] ;  /* 0x00000006143c0981 */ /* 0x000368000c1e1d00 */
[----:B------:R1:W5:Y:S04]  /*0cf0*/  @P0 LDG.E.128 R56, desc[UR6][R20.64+0x10] ;  /* 0x0000100614380981 */ /* 0x000368000c1e1d00 */
[----:B---3--:R-:W3:Y:S04]  /*0d00*/  @P0 LD.E.128 R28, desc[UR6][R24.64+0x10] ;  /* 0x00001006181c0980 */ /* 0x008ee8000c101d00 */
[----:B------:R1:W-:Y:S04]  /*0d10*/  @P2 STL.64 [R1+0x88], R26 ;  /* 0x0000881a01002387 */ /* 0x0003e80000100a00 */
        /* <DEDUP_REMOVED lines=34> */
.L_x_44064:
        /* <DEDUP_REMOVED lines=171> */
[----:B--2---:R-:W-:Y:S04]  /*19f0*/  @P0 STL.64 [R1+0x100], R136 ;  /* 0x0001008801000387 */ /* 0x004fe80000100a00 */
        /* <DEDUP_REMOVED lines=37> */
[----:B0-----:R-:W-:Y:S01]  /*1c50*/  MOV R138, R31 ;  /* 0x0000001f008a7202 */ /* 0x001fe20000000f00 */
[----:B------:R-:W-:Y:S01]  /*1c60*/  @P1 IMAD.WIDE.U32 R18, R0, 0x20, R18 ;  /* 0x0000002000121825 */ /* 0x000fe200078e0012 */
[----:B------:R-:W-:-:S03]  /*1c70*/  MOV R139, R30 ;  /* 0x0000001e008b7202 */ /* 0x000fc60000000f00 */
[C---:B------:R-:W-:Y:S01]  /*1c80*/  @P1 IMAD.WIDE.U32 R20, R0.reuse, 0x20, R20 ;  /* 0x0000002000141825 */ /* 0x040fe200078e0014 */
[----:B------:R-:W-:Y:S01]  /*1c90*/  @P1 IADD3 R0, PT, PT, R0, 0x20, RZ ;  /* 0x0000002000001810 */ /* 0x000fe20007ffe0ff */
[----:B------:R-:W0:Y:S01]  /*1ca0*/  @P5 LDC.64 R14, c[0x0][0x3d0] ;  /* 0x0000f400ff0e5b82 */ /* 0x000e220000000a00 */
[----:B------:R-:W-:Y:S02]  /*1cb0*/  MOV R144, R5 ;  /* 0x0000000500907202 */ /* 0x000fe40000000f00 */
[----:B------:R-:W-:-:S05]  /*1cc0*/  MOV R145, R3 ;  /* 0x0000000300917202 */ /* 0x000fca0000000f00 */
[----:B------:R-:W0:Y:S01]  /*1cd0*/  @P5 LDC.64 R30, c[0x0][0x3e8] ;  /* 0x0000fa00ff1e5b82 */ /* 0x000e220000000a00 */
[C---:B------:R-:W-:Y:S01]  /*1ce0*/  @P2 IMAD.WIDE.U32 R10, R0.reuse, 0x20, R6 ;  /* 0x00000020000a2825 */ /* 0x040fe200078e0006 */
[----:B------:R-:W-:Y:S01]  /*1cf0*/  MOV R136, R33 ;  /* 0x0000002100887202 */ /* 0x000fe20000000f00 */
[----:B------:R0:W5:Y:S02]  /*1d00*/  @P1 LDG.E.128 R100, desc[UR6][R20.64] ;  /* 0x0000000614641981 */ /* 0x000164000c1e1d00 */
[C---:B-1----:R-:W-:Y:S01]  /*1d10*/  @P2 IMAD.WIDE.U32 R22, R0.reuse, 0x20, R22 ;  /* 0x0000002000162825 */ /* 0x042fe200078e0016 */
        /* <DEDUP_REMOVED lines=15> */
[----:B------:R0:W5:Y:S04]  /*1e10*/  @P4 LDG.E.128 R80, desc[UR6][R24.64+0x10] ;  /* 0x0000100618504981 */ /* 0x000168000c1e1d00 */
[----:B------:R0:W5:Y:S04]  /*1e20*/  @P3 LDG.E.128 R76, desc[UR6][R28.64] ;  /* 0x000000061c4c3981 */ /* 0x000168000c1e1d00 */
        /* <DEDUP_REMOVED lines=9> */
[----:B------:R-:W3:Y:S04]  /*1ec0*/  @P3 LDG.E.128 R136, desc[UR6][R26.64] ;  /* 0x000000061a883981 */ /* 0x000ee8000c1e1d00 */
[----:B--2---:R-:W2:Y:S04]  /*1ed0*/  @P1 LDG.E.128 R160, desc[UR6][R18.64] ;  /* 0x0000000612a01981 */ /* 0x004ea8000c1e1d00 */
[----:B------:R-:W4:Y:S01]  /*1ee0*/  @P1 LDG.E.128 R156, desc[UR6][R18.64+0x10] ;  /* 0x00001006129c1981 */ /* 0x000f22000c1e1d00 */
[----:B0-----:R-:W-:-:S03]  /*1ef0*/  @P5 IMAD.WIDE.U32 R14, R0, 0x20, R14 ;  /* 0x00000020000e5825 */ /* 0x001fc600078e000e */
[----:B------:R-:W3:Y:S04]  /*1f00*/  @P3 LDG.E.128 R132, desc[UR6][R26.64+0x10] ;  /* 0x000010061a843981 */ /* 0x000ee8000c1e1d00 */
[----:B------:R-:W3:Y:S01]  /*1f10*/  @P2 LDG.E.128 R152, desc[UR6][R10.64] ;  /* 0x000000060a982981 */ /* 0x000ee2000c1e1d00 */
[C---:B------:R-:W-:Y:S01]  /*1f20*/  @P5 IMAD.WIDE.U32 R30, R0.reuse, 0x20, R30 ;  /* 0x00000020001e5825 */ /* 0x040fe200078e001e */
[----:B------:R-:W-:Y:S02]  /*1f30*/  @P5 IADD3 R0, PT, PT, R0, 0x20, RZ ;  /* 0x0000002000005810 */ /* 0x000fe40007ffe0ff */
[----:B------:R-:W3:Y:S04]  /*1f40*/  @P5 LDG.E.128 R128, desc[UR6][R14.64] ;  /* 0x000000060e805981 */ /* 0x000ee8000c1e1d00 */
[----:B------:R-:W3:Y:S04]  /*1f50*/  @P2 LDG.E.128 R148, desc[UR6][R10.64+0x10] ;  /* 0x000010060a942981 */ /* 0x000ee8000c1e1d00 */
[----:B------:R-:W3:Y:S01]  /*1f60*/  @P4 LDG.E.128 R144, desc[UR6][R12.64] ;  /* 0x000000060c904981 */ /* 0x000ee2000c1e1d00 */
[----:B-1----:R-:W-:-:S03]  /*1f70*/  @P0 IMAD.WIDE.U32 R16, R0, 0x20, R6 ;  /* 0x0000002000100825 */ /* 0x002fc600078e0006 */
[----:B------:R-:W3:Y:S04]  /*1f80*/  @P5 LDG.E.128 R44, desc[UR6][R14.64+0x10] ;  /* 0x000010060e2c5981 */ /* 0x000ee8000c1e1d00 */
[----:B------:R-:W3:Y:S04]  /*1f90*/  @P0 LDG.E.128 R40, desc[UR6][R16.64] ;  /* 0x0000000610280981 */ /* 0x000ee8000c1e1d00 */
[----:B------:R-:W3:Y:S01]  /*1fa0*/  @P0 LDG.E.128 R36, desc[UR6][R16.64+0x10] ;  /* 0x0000100610240981 */ /* 0x000ee2000c1e1d00 */
        /* <DEDUP_REMOVED lines=48> */
[----:B----4-:R0:W-:Y:S04]  /*22b0*/  @P1 STL.64 [R1+0xe0], R156 ;  /* 0x0000e09c01001387 */ /* 0x0101e80000100a00 */
[----:B------:R0:W-:Y:S04]  /*22c0*/  @P1 STL.64 [R1+0xe8], R158 ;  /* 0x0000e89e01001387 */ /* 0x0001e80000100a00 */
[----:B------:R0:W-:Y:S04]  /*22d0*/  STL [R1+0x34], RZ ;  /* 0x000034ff01007387 */ /* 0x0001e80000100800 */
[----:B------:R0:W-:Y:S04]  /*22e0*/  STL [R1+0x30], RZ ;  /* 0x000030ff01007387 */ /* 0x0001e80000100800 */
[----:B---3--:R0:W-:Y:S04]  /*22f0*/  @P2 STL.64 [R1+0xd0], R152 ;  /* 0x0000d09801002387 */ /* 0x0081e80000100a00 */
        /* <DEDUP_REMOVED lines=31> */
.L_x_44065:
[----:B------:R-:W-:Y:S05]  /*24f0*/  BSYNC.RECONVERGENT B0 ;  /* 0x0000000000007941 */ /* 0x000fea0003800200 */
.L_x_44063:
        /* <DEDUP_REMOVED lines=14> */
.L_x_44127:
[----:B------:R-:W0:Y:S01]  /*25e0*/  @UP0 LDCU.64 UR4, c[0x0][0x3e0] ;  /* 0x00007c00ff0407ac */ /* 0x000e220008000a00 */
[----:B------:R-:W-:Y:S01]  /*25f0*/  PLOP3.LUT P0, PT, PT, PT, UP0, 0x80, 0x8 ;  /* 0x000000000008781c */ /* 0x000fe20003f0f008 */
[----:B-1----:R-:W-:Y:S01]  /*2600*/  HFMA2 R128, -RZ, RZ, 0, 1.1920928955078125e-07 ;  /* 0x00000002ff807431 */ /* 0x002fe200000001ff */
        /* <DEDUP_REMOVED lines=8> */
[----:B--2---:R-:W-:Y:S02]  /*2690*/  @P0 HADD2.F32 R173, -RZ, R3.H0_H0 ;  /* 0x20000003ffad0230 */ /* 0x004fe40000004100 */
        /* <DEDUP_REMOVED lines=15> */
[----:B------:R-:W3:Y:S01]  /*2790*/  LDG.E.128 R44, desc[UR6][R44.64] ;  /* 0x000000062c2c7981 */ /* 0x000ee2000c1e1d00 */
[----:B-----5:R-:W-:Y:S02]  /*27a0*/  HADD2.F32 R2, -RZ, R24.H0_H0 ;  /* 0x20000018ff027230 */ /* 0x020fe40000004100 */
[----:B------:R-:W-:Y:S02]  /*27b0*/  HADD2.F32 R128, -RZ, R26.H0_H0 ;  /* 0x2000001aff807230 */ /* 0x000fe40000004100 */
[--C-:B------:R-:W-:Y:S02]  /*27c0*/  HADD2.F32 R129, -RZ, R25.reuse.H0_H0 ;  /* 0x20000019ff817230 */ /* 0x100fe40000004100 */
[----:B------:R-:W-:Y:S01]  /*27d0*/  FMUL.FTZ R2, R2, R173 ;  /* 0x000000ad02027220 */ /* 0x000fe20000410000 */
[----:B------:R-:W-:Y:S02]  /*27e0*/  HADD2.F32 R24, -RZ, R24.H1_H1 ;  /* 0x30000018ff187230 */ /* 0x000fe40000004100 */
[----:B------:R-:W-:-:S02]  /*27f0*/  HADD2.F32 R25, -RZ, R25.H1_H1 ;  /* 0x30000019ff197230 */ /* 0x000fc40000004100 */
[-C--:B------:R-:W-:Y:S01]  /*2800*/  FMUL.FTZ R129, R129, R173.reuse ;  /* 0x000000ad81817220 */ /* 0x080fe20000410000 */
[-C--:B------:R-:W-:Y:S02]  /*2810*/  FMUL.FTZ R24, R24, R173.reuse ;  /* 0x000000ad18187220 */ /* 0x080fe40000410000 */
[----:B------:R-:W-:Y:S01]  /*2820*/  FMUL.FTZ R25, R25, R173 ;  /* 0x000000ad19197220 */ /* 0x000fe20000410000 */
[----:B---3--:R-:W-:Y:S02]  /*2830*/  HADD2.F32 R10, -RZ, R44.H0_H0 ;  /* 0x2000002cff0a7230 */ /* 0x008fe40000004100 */
[----:B------:R-:W-:-:S03]  /*2840*/  HADD2.F32 R130, -RZ, R45.H0_H0 ;  /* 0x2000002dff827230 */ /* 0x000fc60000004100 */
[----:B------:R-:W-:Y:S01]  /*2850*/  FFMA.FTZ R2, R2, R124, R10 ;  /* 0x0000007c02027223 */ /* 0x000fe2000001000a */
[----:B------:R-:W-:Y:S02]  /*2860*/  HADD2.F32 R10, -RZ, R26.H1_H1 ;  /* 0x3000001aff0a7230 */ /* 0x000fe40000004100 */
[-C--:B------:R-:W-:Y:S01]  /*2870*/  FMUL.FTZ R26, R128, R173.reuse ;  /* 0x000000ad801a7220 */ /* 0x080fe20000410000 */
[--C-:B------:R-:W-:Y:S02]  /*2880*/  HADD2.F32 R128, -RZ, R46.reuse.H0_H0 ;  /* 0x2000002eff807230 */ /* 0x100fe40000004100 */
[----:B------:R-:W-:Y:S01]  /*2890*/  FFMA.FTZ R154, R129, R126, R130 ;  /* 0x0000007e819a7223 */ /* 0x000fe20000010082 */
[----:B------:R-:W-:Y:S02]  /*28a0*/  HADD2.F32 R129, -RZ, R46.H1_H1 ;  /* 0x3000002eff817230 */ /* 0x000fe40000004100 */
[----:B------:R-:W-:Y:S01]  /*28b0*/  FMUL.FTZ R10, R10, R173 ;  /* 0x000000ad0a0a7220 */ /* 0x000fe20000410000 */
[----:B------:R-:W-:Y:S01]  /*28c0*/  FFMA.FTZ R155, R26, R120, R128 ;  /* 0x000000781a9b7223 */ /* 0x000fe20000010080 */
[----:B------:R-:W-:-:S02]  /*28d0*/  HADD2.F32 R26, -RZ, R27.H0_H0 ;  /* 0x2000001bff1a7230 */ /* 0x000fc40000004100 */
[----:B------:R-:W-:Y:S01]  /*28e0*/  FFMA.FTZ R10, R10, R121, R129 ;  /* 0x000000790a0a7223 */ /* 0x000fe20000010081 */
[----:B------:R-:W-:Y:S02]  /*28f0*/  HADD2.F32 R128, -RZ, R27.H1_H1 ;  /* 0x3000001bff807230 */ /* 0x000fe40000004100 */
[--C-:B------:R-:W-:Y:S02]  /*2900*/  HADD2.F32 R129, -RZ, R47.reuse.H0_H0 ;  /* 0x2000002fff817230 */ /* 0x100fe40000004100 */
[----:B------:R-:W-:Y:S01]  /*2910*/  FMUL.FTZ R27, R26, R173 ;  /* 0x000000ad1a1b7220 */ /* 0x000fe20000410000 */
[----:B------:R-:W-:Y:S01]  /*2920*/  F2FP.F16.F32.PACK_AB R130, R10, R155 ;  /* 0x0000009b0a82723e */ /* 0x000fe200000000ff */
[----:B------:R-:W-:Y:S01]  /*2930*/  FMUL.FTZ R26, R128, R173 ;  /* 0x000000ad801a7220 */ /* 0x000fe20000410000 */
[----:B------:R-:W-:Y:S02]  /*2940*/  HADD2.F32 R128, -RZ, R47.H1_H1 ;  /* 0x3000002fff807230 */ /* 0x000fe40000004100 */
[----:B------:R-:W-:Y:S01]  /*2950*/  FFMA.FTZ R27, R27, R122, R129 ;  /* 0x0000007a1b1b7223 */ /* 0x000fe20000010081 */
[----:B------:R-:W-:-:S02]  /*2960*/  HADD2.F32 R129, -RZ, R45.H1_H1 ;  /* 0x3000002dff817230 */ /* 0x000fc40000004100 */
[----:B------:R-:W-:Y:S01]  /*2970*/  FFMA.FTZ R26, R26, R123, R128 ;  /* 0x0000007b1a1a7223 */ /* 0x000fe20000010080 */
[----:B------:R-:W-:Y:S02]  /*2980*/  HADD2.F32 R128, -RZ, R44.H1_H1 ;  /* 0x3000002cff807230 */ /* 0x000fe40000004100 */
[----:B------:R-:W-:Y:S02]  /*2990*/  FFMA.FTZ R25, R25, R127, R129 ;  /* 0x0000007f19197223 */ /* 0x000fe40000010081 */
[----:B------:R-:W-:Y:S01]  /*29a0*/  F2FP.F16.F32.PACK_AB R131, R26, R27 ;  /* 0x0000001b1a83723e */ /* 0x000fe200000000ff */
[----:B------:R-:W-:Y:S02]  /*29b0*/  FFMA.FTZ R24, R24, R125, R128 ;  /* 0x0000007d18187223 */ /* 0x000fe40000010080 */
[----:B------:R-:W-:-:S03]  /*29c0*/  F2FP.F16.F32.PACK_AB R129, R25, R154 ;  /* 0x0000009a1981723e */ /* 0x000fc600000000ff */
[----:B------:R-:W-:Y:S01]  /*29d0*/  F2FP.F16.F32.PACK_AB R128, R24, R2 ;  /* 0x000000021880723e */ /* 0x000fe200000000ff */
[----:B------:R-:W-:Y:S06]  /*29e0*/  BRA `(.L_x_44069) ;  /* 0x0000000000707947 */ /* 0x000fec0003800000 */
.L_x_44068:
[----:B---3-5:R-:W-:Y:S02]  /*29f0*/  HADD2.F32 R10, -RZ, R25.H0_H0 ;  /* 0x20000019ff0a7230 */ /* 0x028fe40000004100 */
[--C-:B------:R-:W-:Y:S02]  /*2a00*/  HADD2.F32 R2, -RZ, R26.reuse.H0_H0 ;  /* 0x2000001aff027230 */ /* 0x100fe40000004100 */
[----:B------:R-:W-:Y:S02]  /*2a10*/  HADD2.F32 R129, -RZ, R26.H1_H1 ;  /* 0x3000001aff817230 */ /* 0x000fe40000004100 */
        /* <DEDUP_REMOVED lines=21> */
[----:B------:R-:W-:Y:S02]  /*2b70*/  F2FP.F16.F32.PACK_AB R130, R10, R155 ;  /* 0x0000009b0a82723e */ /* 0x000fe400000000ff */
[----:B------:R-:W-:Y:S02]  /*2b80*/  F2FP.F16.F32.PACK_AB R131, R26, R27 ;  /* 0x0000001b1a83723e */ /* 0x000fe400000000ff */
[----:B------:R-:W-:Y:S02]  /*2b90*/  F2FP.F16.F32.PACK_AB R129, R25, R154 ;  /* 0x0000009a1981723e */ /* 0x000fe400000000ff */
[----:B------:R-:W-:-:S07]  /*2ba0*/  F2FP.F16.F32.PACK_AB R128, R24, R2 ;  /* 0x000000021880723e */ /* 0x000fce00000000ff */
.L_x_44069:
[----:B------:R-:W0:Y:S01]  /*2bb0*/  LDC.64 R174, c[0x0][0x3a8] ;  /* 0x0000ea00ffae7b82 */ /* 0x000e220000000a00 */
[C---:B------:R-:W-:Y:S01]  /*2bc0*/  IADD3 R176, PT, PT, R3.reuse, 0x20, RZ ;  /* 0x0000002003b07810 */ /* 0x040fe20007ffe0ff */
[----:B0-----:R-:W-:-:S05]  /*2bd0*/  IMAD.WIDE.U32 R174, R3, 0x10, R174 ;  /* 0x0000001003ae7825 */ /* 0x001fca00078e00ae */
[----:B------:R0:W-:Y:S02]  /*2be0*/  STG.E.128 desc[UR6][R174.64], R128 ;  /* 0x00000080ae007986 */ /* 0x0001e4000c101d06 */
.L_x_44067:
[----:B------:R-:W-:Y:S05]  /*2bf0*/  BSYNC.RECONVERGENT B0 ;  /* 0x0000000000007941 */ /* 0x000fea0003800200 */
.L_x_44066:
[----:B------:R-:W-:Y:S01]  /*2c00*/  ISETP.GE.U32.AND P0, PT, R4, 0x40, PT ;  /* 0x000000400400780c */ /* 0x000fe20003f06070 */
[----:B------:R-:W-:Y:S01]  /*2c10*/  BSSY.RECONVERGENT B0, `(.L_x_44070) ;  /* 0x0000052000007945 */ /* 0x000fe20003800200 */
[----:B------:R-:W-:-:S11]  /*2c20*/  LOP3.LUT R0, R0, 0xfffff7ff, RZ, 0xc0, !PT ;  /* 0xfffff7ff00007812 */ /* 0x000fd600078ec0ff */
[----:B------:R-:W-:Y:S01]  /*2c30*/  @P0 LOP3.LUT R0, R0, 0x800, RZ, 0xfc, !PT ;  /* 0x0000080000000812 */ /* 0x000fe200078efcff */
[----:B------:R-:W-:Y:S06]  /*2c40*/  @!P0 BRA `(.L_x_44071) ;  /* 0x0000000400388947 */ /* 0x000fec0003800000 */
[----:B------:R-:W-:-:S04]  /*2c50*/  ISETP.NE.U32.AND P0, PT, RZ, UR8, PT ;  /* 0x00000008ff007c0c */ /* 0x000fc8000bf05070 */
[----:B------:R-:W-:-:S13]  /*2c60*/  ISETP.NE.AND.EX P0, PT, RZ, UR9, PT, P0 ;  /* 0x00000009ff007c0c */ /* 0x000fda000bf05300 */
[----:B---3--:R-:W1:Y:S02]  /*2c70*/  @P0 LDC.64 R8, c[0x0][0x3a0] ;  /* 0x0000e800ff080b82 */ /* 0x008e640000000a00 */
[----:B-1----:R-:W-:-:S05]  /*2c80*/  @P0 IMAD.WIDE.U32 R8, R176, 0x10, R8 ;  /* 0x00000010b0080825 */ /* 0x002fca00078e0008 */
[----:B------:R1:W5:Y:S02]  /*2c90*/  @P0 LDG.E.128 R44, desc[UR6][R8.64] ;  /* 0x00000006082c0981 */ /* 0x000364000c1e1d00 */
[----:B-1----:R-:W1:Y:S02]  /*2ca0*/  LDC.64 R8, c[0x0][0x390] ;  /* 0x0000e400ff087b82 */ /* 0x002e640000000a00 */
[----:B-1----:R-:W-:-:S05]  /*2cb0*/  IMAD.WIDE.U32 R8, R176, 0x10, R8 ;  /* 0x00000010b0087825 */ /* 0x002fca00078e0008 */
[----:B0-----:R0:W5:Y:S01]  /*2cc0*/  LDG.E.128 R128, desc[UR6][R8.64] ;  /* 0x0000000608807981 */ /* 0x001162000c1e1d00 */
[----:B------:R-:W-:Y:S05]  /*2cd0*/  @!P0 BRA `(.L_x_44072) ;  /* 0x0000000000948947 */ /* 0x000fea0003800000 */
[----:B0----5:R-:W-:Y:S02]  /*2ce0*/  HADD2.F32 R9, -RZ, R128.H0_H0 ;  /* 0x20000080ff097230 */ /* 0x021fe40000004100 */
[----:B------:R-:W-:Y:S02]  /*2cf0*/  HADD2.F32 R8, -RZ, R129.H0_H0 ;  /* 0x20000081ff087230 */ /* 0x000fe40000004100 */
[----:B------:R-:W-:Y:S02]  /*2d00*/  HADD2.F32 R21, -RZ, R44.H0_H0 ;  /* 0x2000002cff157230 */ /* 0x000fe40000004100 */
[-C--:B------:R-:W-:Y:S01]  /*2d10*/  FMUL.FTZ R17, R9, R173.reuse ;  /* 0x000000ad09117220 */ /* 0x080fe20000410000 */
[--C-:B------:R-:W-:Y:S02]  /*2d20*/  HADD2.F32 R9, -RZ, R45.reuse.H0_H0 ;  /* 0x2000002dff097230 */ /* 0x100fe40000004100 */
[----:B------:R-:W-:Y:S01]  /*2d30*/  FMUL.FTZ R8, R8, R173 ;  /* 0x000000ad08087220 */ /* 0x000fe20000410000 */
[----:B------:R-:W-:-:S02]  /*2d40*/  HADD2.F32 R22, -RZ, R45.H1_H1 ;  /* 0x3000002dff167230 */ /* 0x000fc40000004100 */
[----:B------:R-:W-:Y:S01]  /*2d50*/  FFMA.FTZ R156, R17, R116, R21 ;  /* 0x00000074119c7223 */ /* 0x000fe20000010015 */
[----:B------:R-:W-:Y:S02]  /*2d60*/  HADD2.F32 R21, -RZ, R46.H0_H0 ;  /* 0x2000002eff157230 */ /* 0x000fe40000004100 */
[----:B------:R-:W-:Y:S01]  /*2d70*/  FFMA.FTZ R157, R8, R118, R9 ;  /* 0x00000076089d7223 */ /* 0x000fe20000010009 */
[--C-:B------:R-:W-:Y:S02]  /*2d80*/  HADD2.F32 R8, -RZ, R130.reuse.H0_H0 ;  /* 0x20000082ff087230 */ /* 0x100fe40000004100 */
[----:B------:R-:W-:Y:S02]  /*2d90*/  HADD2.F32 R9, -RZ, R129.H1_H1 ;  /* 0x30000081ff097230 */ /* 0x000fe40000004100 */
[----:B------:R-:W-:Y:S02]  /*2da0*/  HADD2.F32 R17, -RZ, R130.H1_H1 ;  /* 0x30000082ff117230 */ /* 0x000fe40000004100 */
[----:B------:R-:W-:Y:S01]  /*2db0*/  FMUL.FTZ R8, R8, R173 ;  /* 0x000000ad08087220 */ /* 0x000fe20000410000 */
[----:B------:R-:W-:-:S02]  /*2dc0*/  HADD2.F32 R23, -RZ, R131.H1_H1 ;  /* 0x30000083ff177230 */ /* 0x000fc40000004100 */
[----:B------:R-:W-:Y:S01]  /*2dd0*/  FMUL.FTZ R9, R9, R173 ;  /* 0x000000ad09097220 */ /* 0x000fe20000410000 */
[----:B------:R-:W-:Y:S02]  /*2de0*/  HADD2.F32 R129, -RZ, R47.H1_H1 ;  /* 0x3000002fff817230 */ /* 0x000fe40000004100 */
[----:B------:R-:W-:Y:S01]  /*2df0*/  FFMA.FTZ R8, R8, R112, R21 ;  /* 0x0000007008087223 */ /* 0x000fe20000010015 */
[----:B------:R-:W-:Y:S02]  /*2e00*/  HADD2.F32 R21, -RZ, R46.H1_H1 ;  /* 0x3000002eff157230 */ /* 0x000fe40000004100 */
[----:B------:R-:W-:Y:S01]  /*2e10*/  FFMA.FTZ R9, R9, R119, R22 ;  /* 0x0000007709097223 */ /* 0x000fe20000010016 */
[----:B------:R-:W-:Y:S01]  /*2e20*/  FMUL.FTZ R17, R17, R173 ;  /* 0x000000ad11117220 */ /* 0x000fe20000410000 */
[----:B------:R-:W-:-:S03]  /*2e30*/  HADD2.F32 R22, -RZ, R131.H0_H0 ;  /* 0x20000083ff167230 */ /* 0x000fc60000004100 */
[----:B------:R-:W-:Y:S01]  /*2e40*/  FFMA.FTZ R17, R17, R113, R21 ;  /* 0x0000007111117223 */ /* 0x000fe20000010015 */
[----:B------:R-:W-:Y:S02]  /*2e50*/  HADD2.F32 R21, -RZ, R128.H1_H1 ;  /* 0x30000080ff157230 */ /* 0x000fe40000004100 */
[-C--:B------:R-:W-:Y:S01]  /*2e60*/  FMUL.FTZ R128, R22, R173.reuse ;  /* 0x000000ad16807220 */ /* 0x080fe20000410000 */
[-C--:B------:R-:W-:Y:S01]  /*2e70*/  FMUL.FTZ R22, R23, R173.reuse ;  /* 0x000000ad17167220 */ /* 0x080fe20000410000 */
[----:B------:R-:W-:Y:S01]  /*2e80*/  HADD2.F32 R23, -RZ, R47.H0_H0 ;  /* 0x2000002fff177230 */ /* 0x000fe20000004100 */
[----:B------:R-:W-:Y:S01]  /*2e90*/  F2FP.F16.F32.PACK_AB R130, R17, R8 ;  /* 0x000000081182723e */ /* 0x000fe200000000ff */
[----:B------:R-:W-:Y:S01]  /*2ea0*/  FMUL.FTZ R21, R21, R173 ;  /* 0x000000ad15157220 */ /* 0x000fe20000410000 */
[----:B------:R-:W-:Y:S01]  /*2eb0*/  FFMA.FTZ R22, R22, R115, R129 ;  /* 0x0000007316167223 */ /* 0x000fe20000010081 */
[----:B------:R-:W-:Y:S01]  /*2ec0*/  F2FP.F16.F32.PACK_AB R129, R9, R157 ;  /* 0x0000009d0981723e */ /* 0x000fe200000000ff */
[----:B------:R-:W-:Y:S01]  /*2ed0*/  FFMA.FTZ R23, R128, R114, R23 ;  /* 0x0000007280177223 */ /* 0x000fe20000010017 */
[----:B------:R-:W-:-:S04]  /*2ee0*/  HADD2.F32 R128, -RZ, R44.H1_H1 ;  /* 0x3000002cff807230 */ /* 0x000fc80000004100 */
[----:B------:R-:W-:Y:S01]  /*2ef0*/  F2FP.F16.F32.PACK_AB R131, R22, R23 ;  /* 0x000000171683723e */ /* 0x000fe200000000ff */
[----:B------:R-:W-:-:S05]  /*2f00*/  FFMA.FTZ R21, R21, R117, R128 ;  /* 0x0000007515157223 */ /* 0x000fca0000010080 */
[----:B------:R-:W-:Y:S01]  /*2f10*/  F2FP.F16.F32.PACK_AB R128, R21, R156 ;  /* 0x0000009c1580723e */ /* 0x000fe200000000ff */
[----:B------:R-:W-:Y:S06]  /*2f20*/  BRA `(.L_x_44073) ;  /* 0x0000000000707947 */ /* 0x000fec0003800000 */
.L_x_44072:
[--C-:B-----5:R-:W-:Y:S02]  /*2f30*/  HADD2.F32 R17, -RZ, R128.reuse.H0_H0 ;  /* 0x20000080ff117230 */ /* 0x120fe40000004100 */
[----:B0-----:R-:W-:Y:S02]  /*2f40*/  HADD2.F32 R9, -RZ, R129.H0_H0 ;  /* 0x20000081ff097230 */ /* 0x001fe40000004100 */
        /* <DEDUP_REMOVED lines=26> */
.L_x_44073:
[----:B------:R-:W0:Y:S02]  /*30f0*/  LDC.64 R174, c[0x0][0x3a8] ;  /* 0x0000ea00ffae7b82 */ /* 0x000e240000000a00 */
[C---:B0-----:R-:W-:Y:S01]  /*3100*/  IMAD.WIDE.U32 R174, R176.reuse, 0x10, R174 ;  /* 0x00000010b0ae7825 */ /* 0x041fe200078e00ae */
[----:B------:R-:W-:-:S04]  /*3110*/  IADD3 R176, PT, PT, R176, 0x20, RZ ;  /* 0x00000020b0b07810 */ /* 0x000fc80007ffe0ff */
[----:B------:R1:W-:Y:S03]  /*3120*/  STG.E.128 desc[UR6][R174.64], R128 ;  /* 0x00000080ae007986 */ /* 0x0003e6000c101d06 */
.L_x_44071:
[----:B------:R-:W-:Y:S05]  /*3130*/  BSYNC.RECONVERGENT B0 ;  /* 0x0000000000007941 */ /* 0x000fea0003800200 */
.L_x_44070:
[----:B------:R-:W-:Y:S01]  /*3140*/  ISETP.GE.U32.AND P0, PT, R4, 0x60, PT ;  /* 0x000000600400780c */ /* 0x000fe20003f06070 */
[----:B------:R-:W-:Y:S01]  /*3150*/  BSSY.RECONVERGENT B0, `(.L_x_44074) ;  /* 0x0000052000007945 */ /* 0x000fe20003800200 */
[----:B------:R-:W-:-:S11]  /*3160*/  LOP3.LUT R0, R0, 0xffffefff, RZ, 0xc0, !PT ;  /* 0xffffefff00007812 */ /* 0x000fd600078ec0ff */
[----:B------:R-:W-:Y:S01]  /*3170*/  @P0 LOP3.LUT R0, R0, 0x1000, RZ, 0xfc, !PT ;  /* 0x0000100000000812 */ /* 0x000fe200078efcff */
[----:B------:R-:W-:Y:S06]  /*3180*/  @!P0 BRA `(.L_x_44075) ;  /* 0x0000000400388947 */ /* 0x000fec0003800000 */
[----:B------:R-:W-:-:S04]  /*3190*/  ISETP.NE.U32.AND P0, PT, RZ, UR8, PT ;  /* 0x00000008ff007c0c */ /* 0x000fc8000bf05070 */
[----:B------:R-:W-:-:S13]  /*31a0*/  ISETP.NE.AND.EX P0, PT, RZ, UR9, PT, P0 ;  /* 0x00000009ff007c0c */ /* 0x000fda000bf05300 */
[----:B---3--:R-:W2:Y:S02]  /*31b0*/  @P0 LDC.64 R6, c[0x0][0x3a0] ;  /* 0x0000e800ff060b82 */ /* 0x008ea40000000a00 */
[----:B--2---:R-:W-:-:S05]  /*31c0*/  @P0 IMAD.WIDE.U32 R6, R176, 0x10, R6 ;  /* 0x00000010b0060825 */ /* 0x004fca00078e0006 */
[----:B------:R2:W5:Y:S02]  /*31d0*/  @P0 LDG.E.128 R44, desc[UR6][R6.64] ;  /* 0x00000006062c0981 */ /* 0x000564000c1e1d00 */
[----:B--2---:R-:W2:Y:S02]  /*31e0*/  LDC.64 R6, c[0x0][0x390] ;  /* 0x0000e400ff067b82 */ /* 0x004ea40000000a00 */
[----:B--2---:R-:W-:-:S05]  /*31f0*/  IMAD.WIDE.U32 R6, R176, 0x10, R6 ;  /* 0x00000010b0067825 */ /* 0x004fca00078e0006 */
[----:B01----:R0:W5:Y:S01]  /*3200*/  LDG.E.128 R128, desc[UR6][R6.64] ;  /* 0x0000000606807981 */ /* 0x003162000c1e1d00 */
        /* <DEDUP_REMOVED lines=38> */
.L_x_44076:
        /* <DEDUP_REMOVED lines=28> */
.L_x_44077:
[----:B------:R-:W0:Y:S02]  /*3630*/  LDC.64 R174, c[0x0][0x3a8] ;  /* 0x0000ea00ffae7b82 */ /* 0x000e240000000a00 */
[C---:B0-----:R-:W-:Y:S01]  /*3640*/  IMAD.WIDE.U32 R174, R176.reuse, 0x10, R174 ;  /* 0x00000010b0ae7825 */ /* 0x041fe200078e00ae */
[----:B------:R-:W-:-:S04]  /*3650*/  IADD3 R176, PT, PT, R176, 0x20, RZ ;  /* 0x00000020b0b07810 */ /* 0x000fc80007ffe0ff */
[----:B------:R2:W-:Y:S03]  /*3660*/  STG.E.128 desc[UR6][R174.64], R128 ;  /* 0x00000080ae007986 */ /* 0x0005e6000c101d06 */
.L_x_44075:
[----:B------:R-:W-:Y:S05]  /*3670*/  BSYNC.RECONVERGENT B0 ;  /* 0x0000000000007941 */ /* 0x000fea0003800200 */
.L_x_44074:
        /* <DEDUP_REMOVED lines=12> */
[----:B012---:R0:W5:Y:S01]  /*3740*/  LDG.E.128 R128, desc[UR6][R28.64] ;  /* 0x000000061c807981 */ /* 0x007162000c1e1d00 */
[----:B------:R-:W-:Y:S05]  /*3750*/  @!P0 BRA `(.L_x_44080) ;  /* 0x0000000000948947 */ /* 0x000fea0003800000 */
[----:B-----5:R-:W-:Y:S02]  /*3760*/  HADD2.F32 R15, -RZ, R128.H0_H0 ;  /* 0x20000080ff0f7230 */ /* 0x020fe40000004100 */
[----:B------:R-:W-:Y:S02]  /*3770*/  HADD2.F32 R5, -RZ, R129.H0_H0 ;  /* 0x20000081ff057230 */ /* 0x000fe40000004100 */
[----:B0-----:R-:W-:Y:S02]  /*3780*/  HADD2.F32 R29, -RZ, R44.H0_H0 ;  /* 0x2000002cff1d7230 */ /* 0x001fe40000004100 */
[-C--:B------:R-:W-:Y:S01]  /*3790*/  FMUL.FTZ R28, R15, R173.reuse ;  /* 0x000000ad0f1c7220 */ /* 0x080fe20000410000 */
[--C-:B------:R-:W-:Y:S02]  /*37a0*/  HADD2.F32 R15, -RZ, R45.reuse.H0_H0 ;  /* 0x2000002dff0f7230 */ /* 0x100fe40000004100 */
[----:B------:R-:W-:Y:S01]  /*37b0*/  FMUL.FTZ R5, R5, R173 ;  /* 0x000000ad05057220 */ /* 0x000fe20000410000 */
[----:B------:R-:W-:-:S02]  /*37c0*/  HADD2.F32 R30, -RZ, R45.H1_H1 ;  /* 0x3000002dff1e7230 */ /* 0x000fc40000004100 */
[----:B------:R-:W-:Y:S01]  /*37d0*/  FFMA.FTZ R160, R28, R100, R29 ;  /* 0x000000641ca07223 */ /* 0x000fe2000001001d */
[--C-:B------:R-:W-:Y:S02]  /*37e0*/  HADD2.F32 R28, -RZ, R130.reuse.H0_H0 ;  /* 0x20000082ff1c7230 */ /* 0x100fe40000004100 */
[----:B------:R-:W-:Y:S01]  /*37f0*/  FFMA.FTZ R161, R5, R102, R15 ;  /* 0x0000006605a17223 */ /* 0x000fe2000001000f */
[----:B------:R-:W-:Y:S02]  /*3800*/  HADD2.F32 R5, -RZ, R129.H1_H1 ;  /* 0x30000081ff057230 */ /* 0x000fe40000004100 */
[----:B------:R-:W-:Y:S02]  /*3810*/  HADD2.F32 R15, -RZ, R130.H1_H1 ;  /* 0x30000082ff0f7230 */ /* 0x000fe40000004100 */
[-C--:B------:R-:W-:Y:S01]  /*3820*/  FMUL.FTZ R28, R28, R173.reuse ;  /* 0x000000ad1c1c7220 */ /* 0x080fe20000410000 */
[----:B------:R-:W-:Y:S02]  /*3830*/  HADD2.F32 R29, -RZ, R46.H0_H0 ;  /* 0x2000002eff1d7230 */ /* 0x000fe40000004100 */
[----:B------:R-:W-:Y:S01]  /*3840*/  FMUL.FTZ R5, R5, R173 ;  /* 0x000000ad05057220 */ /* 0x000fe20000410000 */
[----:B------:R-:W-:-:S02]  /*3850*/  HADD2.F32 R129, -RZ, R47.H0_H0 ;  /* 0x2000002fff817230 */ /* 0x000fc40000004100 */
[----:B------:R-:W-:Y:S01]  /*3860*/  FMUL.FTZ R15, R15, R173 ;  /* 0x000000ad0f0f7220 */ /* 0x000fe20000410000 */
[----:B------:R-:W-:Y:S01]  /*3870*/  FFMA.FTZ R5, R5, R103, R30 ;  /* 0x0000006705057223 */ /* 0x000fe2000001001e */
[----:B------:R-:W-:Y:S02]  /*3880*/  HADD2.F32 R30, -RZ, R46.H1_H1 ;  /* 0x3000002eff1e7230 */ /* 0x000fe40000004100 */
[----:B------:R-:W-:Y:S01]  /*3890*/  FFMA.FTZ R141, R28, R96, R29 ;  /* 0x000000601c8d7223 */ /* 0x000fe2000001001d */
[--C-:B------:R-:W-:Y:S02]  /*38a0*/  HADD2.F32 R29, -RZ, R131.reuse.H1_H1 ;  /* 0x30000083ff1d7230 */ /* 0x100fe40000004100 */
[----:B------:R-:W-:Y:S02]  /*38b0*/  HADD2.F32 R28, -RZ, R131.H0_H0 ;  /* 0x20000083ff1c7230 */ /* 0x000fe40000004100 */
[----:B------:R-:W-:Y:S01]  /*38c0*/  FFMA.FTZ R15, R15, R97, R30 ;  /* 0x000000610f0f7223 */ /* 0x000fe2000001001e */
[----:B------:R-:W-:-:S02]  /*38d0*/  HADD2.F32 R30, -RZ, R128.H1_H1 ;  /* 0x30000080ff1e7230 */ /* 0x000fc40000004100 */
[-C--:B------:R-:W-:Y:S01]  /*38e0*/  FMUL.FTZ R29, R29, R173.reuse ;  /* 0x000000ad1d1d7220 */ /* 0x080fe20000410000 */
[----:B------:R-:W-:Y:S02]  /*38f0*/  HADD2.F32 R128, -RZ, R47.H1_H1 ;  /* 0x3000002fff807230 */ /* 0x000fe40000004100 */
[----:B------:R-:W-:Y:S01]  /*3900*/  FMUL.FTZ R28, R28, R173 ;  /* 0x000000ad1c1c7220 */ /* 0x000fe20000410000 */
[----:B------:R-:W-:Y:S01]  /*3910*/  F2FP.F16.F32.PACK_AB R130, R15, R141 ;  /* 0x0000008d0f82723e */ /* 0x000fe200000000ff */
[----:B------:R-:W-:Y:S01]  /*3920*/  FMUL.FTZ R30, R30, R173 ;  /* 0x000000ad1e1e7220 */ /* 0x000fe20000410000 */
[----:B------:R-:W-:Y:S01]  /*3930*/  FFMA.FTZ R29, R29, R99, R128 ;  /* 0x000000631d1d7223 */ /* 0x000fe20000010080 */
[----:B------:R-:W-:Y:S02]  /*3940*/  HADD2.F32 R128, -RZ, R44.H1_H1 ;  /* 0x3000002cff807230 */ /* 0x000fe40000004100 */
[----:B------:R-:W-:Y:S01]  /*3950*/  FFMA.FTZ R28, R28, R98, R129 ;  /* 0x000000621c1c7223 */ /* 0x000fe20000010081 */
[----:B------:R-:W-:-:S02]  /*3960*/  F2FP.F16.F32.PACK_AB R129, R5, R161 ;  /* 0x000000a10581723e */ /* 0x000fc400000000ff */
[----:B------:R-:W-:Y:S02]  /*3970*/  FFMA.FTZ R30, R30, R101, R128 ;  /* 0x000000651e1e7223 */ /* 0x000fe40000010080 */
[----:B------:R-:W-:-:S03]  /*3980*/  F2FP.F16.F32.PACK_AB R131, R29, R28 ;  /* 0x0000001c1d83723e */ /* 0x000fc600000000ff */
[----:B------:R-:W-:Y:S01]  /*3990*/  F2FP.F16.F32.PACK_AB R128, R30, R160 ;  /* 0x000000a01e80723e */ /* 0x000fe200000000ff */
[----:B------:R-:W-:Y:S06]  /*39a0*/  BRA `(.L_x_44081) ;  /* 0x0000000000707947 */ /* 0x000fec0003800000 */
.L_x_44080:
[--C-:B-----5:R-:W-:Y:S02]  /*39b0*/  HADD2.F32 R5, -RZ, R129.reuse.H0_H0 ;  /* 0x20000081ff057230 */ /* 0x120fe40000004100 */
[----:B0-----:R-:W-:Y:S02]  /*39c0*/  HADD2.F32 R28, -RZ, R128.H0_H0 ;  /* 0x20000080ff1c7230 */ /* 0x001fe40000004100 */
[----:B------:R-:W-:Y:S02]  /*39d0*/  HADD2.F32 R129, -RZ, R129.H1_H1 ;  /* 0x30000081ff817230 */ /* 0x000fe40000004100 */
[----:B------:R-:W-:Y:S02]  /*39e0*/  HADD2.F32 R15, -RZ, R130.H0_H0 ;  /* 0x20000082ff0f7230 */ /* 0x000fe40000004100 */
[----:B------:R-:W-:Y:S01]  /*39f0*/  FMUL.FTZ R28, R28, R173 ;  /* 0x000000ad1c1c7220 */ /* 0x000fe20000410000 */
[----:B------:R-:W-:Y:S02]  /*3a00*/  HADD2.F32 R29, -RZ, R131.H0_H0 ;  /* 0x20000083ff1d7230 */ /* 0x000fe40000004100 */
        /* <DEDUP_REMOVED lines=22> */
.L_x_44081:
[----:B------:R-:W0:Y:S02]  /*3b70*/  LDC.64 R174, c[0x0][0x3a8] ;  /* 0x0000ea00ffae7b82 */ /* 0x000e240000000a00 */
[C---:B0-----:R-:W-:Y:S01]  /*3b80*/  IMAD.WIDE.U32 R174, R176.reuse, 0x10, R174 ;  /* 0x00000010b0ae7825 */ /* 0x041fe200078e00ae */
[----:B------:R-:W-:-:S04]  /*3b90*/  IADD3 R176, PT, PT, R176, 0x20, RZ ;  /* 0x00000020b0b07810 */ /* 0x000fc80007ffe0ff */
[----:B------:R4:W-:Y:S03]  /*3ba0*/  STG.E.128 desc[UR6][R174.64], R128 ;  /* 0x00000080ae007986 */ /* 0x0009e6000c101d06 */
.L_x_44079:
[----:B------:R-:W-:Y:S05]  /*3bb0*/  BSYNC.RECONVERGENT B0 ;  /* 0x0000000000007941 */ /* 0x000fea0003800200 */
.L_x_44078:
        /* <DEDUP_REMOVED lines=12> */
[----:B-12-4-:R0:W5:Y:S01]  /*3c80*/  LDG.E.128 R128, desc[UR6][R32.64] ;  /* 0x0000000620807981 */ /* 0x016162000c1e1d00 */
[----:B------:R-:W-:Y:S05]  /*3c90*/  @!P0 BRA `(.L_x_44084) ;  /* 0x0000000000948947 */ /* 0x000fea0003800000 */
[----:B-----5:R-:W-:Y:S02]  /*3ca0*/  HADD2.F32 R31, -RZ, R128.H0_H0 ;  /* 0x20000080ff1f7230 */ /* 0x020fe40000004100 */
[----:B------:R-:W-:Y:S02]  /*3cb0*/  HADD2.F32 R14, -RZ, R129.H0_H0 ;  /* 0x20000081ff0e7230 */ /* 0x000fe40000004100 */
[----:B0-----:R-:W-:Y:S02]  /*3cc0*/  HADD2.F32 R33, -RZ, R44.H0_H0 ;  /* 0x2000002cff217230 */ /* 0x001fe40000004100 */
[-C--:B------:R-:W-:Y:S01]  /*3cd0*/  FMUL.FTZ R32, R31, R173.reuse ;  /* 0x000000ad1f207220 */ /* 0x080fe20000410000 */
[----:B------:R-:W-:Y:S02]  /*3ce0*/  HADD2.F32 R31, -RZ, R45.H0_H0 ;  /* 0x2000002dff1f7230 */ /* 0x000fe40000004100 */
[----:B------:R-:W-:Y:S01]  /*3cf0*/  FMUL.FTZ R14, R14, R173 ;  /* 0x000000ad0e0e7220 */ /* 0x000fe20000410000 */
[----:B------:R-:W-:Y:S01]  /*3d00*/  FFMA.FTZ R162, R32, R92, R33 ;  /* 0x0000005c20a27223 */ /* 0x000fe20000010021 */
[----:B------:R-:W-:-:S02]  /*3d10*/  HADD2.F32 R33, -RZ, R129.H1_H1 ;  /* 0x30000081ff217230 */ /* 0x000fc40000004100 */
[----:B------:R-:W-:Y:S01]  /*3d20*/  FFMA.FTZ R163, R14, R94, R31 ;  /* 0x0000005e0ea37223 */ /* 0x000fe2000001001f */
[--C-:B------:R-:W-:Y:S02]  /*3d30*/  HADD2.F32 R31, -RZ, R130.reuse.H0_H0 ;  /* 0x20000082ff1f7230 */ /* 0x100fe40000004100 */
[----:B------:R-:W-:Y:S02]  /*3d40*/  HADD2.F32 R129, -RZ, R45.H1_H1 ;  /* 0x3000002dff817230 */ /* 0x000fe40000004100 */
[-C--:B------:R-:W-:Y:S01]  /*3d50*/  FMUL.FTZ R33, R33, R173.reuse ;  /* 0x000000ad21217220 */ /* 0x080fe20000410000 */
[----:B------:R-:W-:Y:S02]  /*3d60*/  HADD2.F32 R14, -RZ, R130.H1_H1 ;  /* 0x30000082ff0e7230 */ /* 0x000fe40000004100 */
[----:B------:R-:W-:Y:S01]  /*3d70*/  FMUL.FTZ R31, R31, R173 ;  /* 0x000000ad1f1f7220 */ /* 0x000fe20000410000 */
[--C-:B------:R-:W-:Y:S02]  /*3d80*/  HADD2.F32 R32, -RZ, R46.reuse.H0_H0 ;  /* 0x2000002eff207230 */ /* 0x100fe40000004100 */
[----:B------:R-:W-:Y:S01]  /*3d90*/  FFMA.FTZ R142, R33, R95, R129 ;  /* 0x0000005f218e7223 */ /* 0x000fe20000010081 */
[----:B------:R-:W-:-:S02]  /*3da0*/  HADD2.F32 R33, -RZ, R46.H1_H1 ;  /* 0x3000002eff217230 */ /* 0x000fc40000004100 */
[----:B------:R-:W-:Y:S01]  /*3db0*/  FMUL.FTZ R14, R14, R173 ;  /* 0x000000ad0e0e7220 */ /* 0x000fe20000410000 */
[----:B------:R-:W-:Y:S02]  /*3dc0*/  HADD2.F32 R129, -RZ, R47.H0_H0 ;  /* 0x2000002fff817230 */ /* 0x000fe40000004100 */
[----:B------:R-:W-:Y:S01]  /*3dd0*/  FFMA.FTZ R143, R31, R88, R32 ;  /* 0x000000581f8f7223 */ /* 0x000fe20000010020 */
[----:B------:R-:W-:Y:S02]  /*3de0*/  HADD2.F32 R32, -RZ, R131.H1_H1 ;  /* 0x30000083ff207230 */ /* 0x000fe40000004100 */
[----:B------:R-:W-:Y:S01]  /*3df0*/  FFMA.FTZ R14, R14, R89, R33 ;  /* 0x000000590e0e7223 */ /* 0x000fe20000010021 */
[----:B------:R-:W-:Y:S02]  /*3e00*/  HADD2.F32 R33, -RZ, R128.H1_H1 ;  /* 0x30000080ff217230 */ /* 0x000fe40000004100 */
[----:B------:R-:W-:Y:S02]  /*3e10*/  HADD2.F32 R128, -RZ, R47.H1_H1 ;  /* 0x3000002fff807230 */ /* 0x000fe40000004100 */
[----:B------:R-:W-:Y:S01]  /*3e20*/  FMUL.FTZ R32, R32, R173 ;  /* 0x000000ad20207220 */ /* 0x000fe20000410000 */
[----:B------:R-:W-:-:S02]  /*3e30*/  HADD2.F32 R31, -RZ, R131.H0_H0 ;  /* 0x20000083ff1f7230 */ /* 0x000fc40000004100 */
[----:B------:R-:W-:Y:S01]  /*3e40*/  FMUL.FTZ R33, R33, R173 ;  /* 0x000000ad21217220 */ /* 0x000fe20000410000 */
[----:B------:R-:W-:Y:S01]  /*3e50*/  F2FP.F16.F32.PACK_AB R130, R14, R143 ;  /* 0x0000008f0e82723e */ /* 0x000fe200000000ff */
[----:B------:R-:W-:Y:S01]  /*3e60*/  FFMA.FTZ R32, R32, R91, R128 ;  /* 0x0000005b20207223 */ /* 0x000fe20000010080 */
[----:B------:R-:W-:Y:S02]  /*3e70*/  HADD2.F32 R128, -RZ, R44.H1_H1 ;  /* 0x3000002cff807230 */ /* 0x000fe40000004100 */
[----:B------:R-:W-:-:S04]  /*3e80*/  FMUL.FTZ R31, R31, R173 ;  /* 0x000000ad1f1f7220 */ /* 0x000fc80000410000 */
[----:B------:R-:W-:Y:S01]  /*3e90*/  FFMA.FTZ R31, R31, R90, R129 ;  /* 0x0000005a1f1f7223 */ /* 0x000fe20000010081 */
[----:B------:R-:W-:Y:S01]  /*3ea0*/  FFMA.FTZ R33, R33, R93, R128 ;  /* 0x0000005d21217223 */ /* 0x000fe20000010080 */
[----:B------:R-:W-:-:S03]  /*3eb0*/  F2FP.F16.F32.PACK_AB R129, R142, R163 ;  /* 0x000000a38e81723e */ /* 0x000fc600000000ff */
[----:B------:R-:W-:Y:S02]  /*3ec0*/  F2FP.F16.F32.PACK_AB R131, R32, R31 ;  /* 0x0000001f2083723e */ /* 0x000fe400000000ff */
[----:B------:R-:W-:Y:S01]  /*3ed0*/  F2FP.F16.F32.PACK_AB R128, R33, R162 ;  /* 0x000000a22180723e */ /* 0x000fe200000000ff */
[----:B------:R-:W-:Y:S06]  /*3ee0*/  BRA `(.L_x_44085) ;  /* 0x0000000000707947 */ /* 0x000fec0003800000 */
.L_x_44084:
[--C-:B0----5:R-:W-:Y:S02]  /*3ef0*/  HADD2.F32 R32, -RZ, R128.reuse.H0_H0 ;  /* 0x20000080ff207230 */ /* 0x121fe40000004100 */
        /* <DEDUP_REMOVED lines=27> */
.L_x_44085:
[----:B------:R-:W0:Y:S02]  /*40b0*/  LDC.64 R174, c[0x0][0x3a8] ;  /* 0x0000ea00ffae7b82 */ /* 0x000e240000000a00 */
[C---:B0-----:R-:W-:Y:S01]  /*40c0*/  IMAD.WIDE.U32 R174, R176.reuse, 0x10, R174 ;  /* 0x00000010b0ae7825 */ /* 0x041fe200078e00ae */
[----:B------:R-:W-:-:S04]  /*40d0*/  IADD3 R176, PT, PT, R176, 0x20, RZ ;  /* 0x00000020b0b07810 */ /* 0x000fc80007ffe0ff */
[----:B------:R0:W-:Y:S03]  /*40e0*/  STG.E.128 desc[UR6][R174.64], R128 ;  /* 0x00000080ae007986 */ /* 0x0001e6000c101d06 */
.L_x_44083:
[----:B------:R-:W-:Y:S05]  /*40f0*/  BSYNC.RECONVERGENT B0 ;  /* 0x0000000000007941 */ /* 0x000fea0003800200 */
.L_x_44082:
        /* <DEDUP_REMOVED lines=14> */
[----:B0----5:R-:W-:Y:S02]  /*41e0*/  HADD2.F32 R35, -RZ, R128.H0_H0 ;  /* 0x20000080ff237230 */ /* 0x021fe40000004100 */
[----:B------:R-:W-:Y:S02]  /*41f0*/  HADD2.F32 R13, -RZ, R129.H0_H0 ;  /* 0x20000081ff0d7230 */ /* 0x000fe40000004100 */
[----:B------:R-:W-:Y:S02]  /*4200*/  HADD2.F32 R36, -RZ, R44.H0_H0 ;  /* 0x2000002cff247230 */ /* 0x000fe40000004100 */
        /* <DEDUP_REMOVED lines=34> */
.L_x_44088:
        /* <DEDUP_REMOVED lines=28> */
.L_x_44089:
[----:B------:R-:W0:Y:S02]  /*45f0*/  LDC.64 R174, c[0x0][0x3a8] ;  /* 0x0000ea00ffae7b82 */ /* 0x000e240000000a00 */
[C---:B0-----:R-:W-:Y:S01]  /*4600*/  IMAD.WIDE.U32 R174, R176.reuse, 0x10, R174 ;  /* 0x00000010b0ae7825 */ /* 0x041fe200078e00ae */
[----:B------:R-:W-:-:S04]  /*4610*/  IADD3 R176, PT, PT, R176, 0x20, RZ ;  /* 0x00000020b0b07810 */ /* 0x000fc80007ffe0ff */
[----:B------:R0:W-:Y:S03]  /*4620*/  STG.E.128 desc[UR6][R174.64], R128 ;  /* 0x00000080ae007986 */ /* 0x0001e6000c101d06 */
.L_x_44087:
[----:B------:R-:W-:Y:S05]  /*4630*/  BSYNC.RECONVERGENT B0 ;  /* 0x0000000000007941 */ /* 0x000fea0003800200 */
.L_x_44086:
        /* <DEDUP_REMOVED lines=51> */
.L_x_44092:
        /* <DEDUP_REMOVED lines=28> */
.L_x_44093:
[----:B------:R-:W0:Y:S02]  /*4b30*/  LDC.64 R174, c[0x0][0x3a8] ;  /* 0x0000ea00ffae7b82 */ /* 0x000e240000000a00 */
[C---:B0-----:R-:W-:Y:S01]  /*4b40*/  IMAD.WIDE.U32 R174, R176.reuse, 0x10, R174 ;  /* 0x00000010b0ae7825 */ /* 0x041fe200078e00ae */
[----:B------:R-:W-:-:S04]  /*4b50*/  IADD3 R176, PT, PT, R176, 0x20, RZ ;  /* 0x00000020b0b07810 */ /* 0x000fc80007ffe0ff */
[----:B------:R0:W-:Y:S03]  /*4b60*/  STG.E.128 desc[UR6][R174.64], R128 ;  /* 0x00000080ae007986 */ /* 0x0001e6000c101d06 */
.L_x_44091:
[----:B------:R-:W-:Y:S05]  /*4b70*/  BSYNC.RECONVERGENT B0 ;  /* 0x0000000000007941 */ /* 0x000fea0003800200 */
.L_x_44090:
        /* <DEDUP_REMOVED lines=15> */
[----:B---3--:R-:W-:Y:S02]  /*4c70*/  HADD2.F32 R11, -RZ, R129.H0_H0 ;  /* 0x20000081ff0b7230 */ /* 0x008fe40000004100 */
        /* <DEDUP_REMOVED lines=35> */
.L_x_44096:
[--C-:B0----5:R-:W-:Y:S02]  /*4eb0*/  HADD2.F32 R41, -RZ, R128.reuse.H0_H0 ;  /* 0x20000080ff297230 */ /* 0x121fe40000004100 */
[----:B------:R-:W-:Y:S02]  /*4ec0*/  HADD2.F32 R42, -RZ, R128.H1_H1 ;  /* 0x30000080ff2a7230 */ /* 0x000fe40000004100 */
[--C-:B------:R-:W-:Y:S02]  /*4ed0*/  HADD2.F32 R40, -RZ, R129.reuse.H0_H0 ;  /* 0x20000081ff287230 */ /* 0x100fe40000004100 */
[-C--:B------:R-:W-:Y:S01]  /*4ee0*/  FMUL.FTZ R41, R41, R173.reuse ;  /* 0x000000ad29297220 */ /* 0x080fe20000410000 */
[----:B------:R-:W-:Y:S02]  /*4ef0*/  HADD2.F32 R128, -RZ, R129.H1_H1 ;  /* 0x30000081ff807230 */ /* 0x000fe40000004100 */
[----:B------:R-:W-:Y:S01]  /*4f00*/  FMUL.FTZ R42, R42, R173 ;  /* 0x000000ad2a2a7220 */ /* 0x000fe20000410000 */
[----:B---3--:R-:W-:-:S02]  /*4f10*/  HADD2.F32 R11, -RZ, R130.H0_H0 ;  /* 0x20000082ff0b7230 */ /* 0x008fc40000004100 */
        /* <DEDUP_REMOVED lines=21> */
.L_x_44097:
[----:B------:R-:W0:Y:S02]  /*5070*/  LDC.64 R174, c[0x0][0x3a8] ;  /* 0x0000ea00ffae7b82 */ /* 0x000e240000000a00 */
[C---:B0-----:R-:W-:Y:S01]  /*5080*/  IMAD.WIDE.U32 R174, R176.reuse, 0x10, R174 ;  /* 0x00000010b0ae7825 */ /* 0x041fe200078e00ae */
[----:B------:R-:W-:-:S04]  /*5090*/  IADD3 R176, PT, PT, R176, 0x20, RZ ;  /* 0x00000020b0b07810 */ /* 0x000fc80007ffe0ff */
[----:B------:R0:W-:Y:S03]  /*50a0*/  STG.E.128 desc[UR6][R174.64], R128 ;  /* 0x00000080ae007986 */ /* 0x0001e6000c101d06 */
.L_x_44095:
[----:B------:R-:W-:Y:S05]  /*50b0*/  BSYNC.RECONVERGENT B0 ;  /* 0x0000000000007941 */ /* 0x000fea0003800200 */
.L_x_44094:
        /* <DEDUP_REMOVED lines=14> */
[----:B-----5:R-:W-:Y:S02]  /*51a0*/  HADD2.F32 R43, -RZ, R129.H0_H0 ;  /* 0x20000081ff2b7230 */ /* 0x020fe40000004100 */
[----:B------:R-:W-:Y:S02]  /*51b0*/  HADD2.F32 R132, -RZ, R45.H0_H0 ;  /* 0x2000002dff847230 */ /* 0x000fe40000004100 */
[----:B------:R-:W-:Y:S02]  /*51c0*/  HADD2.F32 R133, -RZ, R128.H0_H0 ;  /* 0x20000080ff857230 */ /* 0x000fe40000004100 */
[----:B------:R-:W-:Y:S01]  /*51d0*/  FMUL.FTZ R43, R43, R173 ;  /* 0x000000ad2b2b7220 */ /* 0x000fe20000410000 */
[----:B------:R-:W-:Y:S02]  /*51e0*/  HADD2.F32 R134, -RZ, R44.H0_H0 ;  /* 0x2000002cff867230 */ /* 0x000fe40000004100 */
[----:B------:R-:W-:Y:S02]  /*51f0*/  HADD2.F32 R128, -RZ, R128.H1_H1 ;  /* 0x30000080ff807230 */ /* 0x000fe40000004100 */
[----:B------:R-:W-:Y:S01]  /*5200*/  FFMA.FTZ R171, R43, R62, R132 ;  /* 0x0000003e2bab7223 */ /* 0x000fe20000010084 */
[----:B------:R-:W-:-:S02]  /*5210*/  HADD2.F32 R132, -RZ, R129.H1_H1 ;  /* 0x30000081ff847230 */ /* 0x000fc40000004100 */
[-C--:B------:R-:W-:Y:S01]  /*5220*/  FMUL.FTZ R133, R133, R173.reuse ;  /* 0x000000ad85857220 */ /* 0x080fe20000410000 */
[--C-:B------:R-:W-:Y:S02]  /*5230*/  HADD2.F32 R129, -RZ, R130.reuse.H0_H0 ;  /* 0x20000082ff817230 */ /* 0x100fe40000004100 */
[-C--:B------:R-:W-:Y:S01]  /*5240*/  FMUL.FTZ R128, R128, R173.reuse ;  /* 0x000000ad80807220 */ /* 0x080fe20000410000 */
[----:B------:R-:W-:Y:S02]  /*5250*/  HADD2.F32 R43, -RZ, R130.H1_H1 ;  /* 0x30000082ff2b7230 */ /* 0x000fe40000004100 */
[----:B------:R-:W-:Y:S01]  /*5260*/  FFMA.FTZ R170, R133, R60, R134 ;  /* 0x0000003c85aa7223 */ /* 0x000fe20000010086 */
[----:B------:R-:W-:Y:S02]  /*5270*/  HADD2.F32 R130, -RZ, R46.H0_H0 ;  /* 0x2000002eff827230 */ /* 0x000fe40000004100 */
[----:B------:R-:W-:Y:S01]  /*5280*/  FMUL.FTZ R129, R129, R173 ;  /* 0x000000ad81817220 */ /* 0x000fe20000410000 */
[----:B------:R-:W-:-:S02]  /*5290*/  HADD2.F32 R133, -RZ, R45.H1_H1 ;  /* 0x3000002dff857230 */ /* 0x000fc40000004100 */
[-C--:B------:R-:W-:Y:S01]  /*52a0*/  FMUL.FTZ R132, R132, R173.reuse ;  /* 0x000000ad84847220 */ /* 0x080fe20000410000 */
[----:B------:R-:W-:Y:S01]  /*52b0*/  FMUL.FTZ R43, R43, R173 ;  /* 0x000000ad2b2b7220 */ /* 0x000fe20000410000 */
[----:B------:R-:W-:Y:S01]  /*52c0*/  FFMA.FTZ R151, R129, R56, R130 ;  /* 0x0000003881977223 */ /* 0x000fe20000010082 */
[----:B------:R-:W-:Y:S02]  /*52d0*/  HADD2.F32 R129, -RZ, R131.H0_H0 ;  /* 0x20000083ff817230 */ /* 0x000fe40000004100 */
[----:B------:R-:W-:Y:S01]  /*52e0*/  FFMA.FTZ R150, R132, R63, R133 ;  /* 0x0000003f84967223 */ /* 0x000fe20000010085 */
[----:B------:R-:W-:Y:S02]  /*52f0*/  HADD2.F32 R130, -RZ, R46.H1_H1 ;  /* 0x3000002eff827230 */ /* 0x000fe40000004100 */
[----:B------:R-:W-:Y:S02]  /*5300*/  HADD2.F32 R132, -RZ, R47.H0_H0 ;  /* 0x2000002fff847230 */ /* 0x000fe40000004100 */
[----:B------:R-:W-:Y:S01]  /*5310*/  FMUL.FTZ R129, R129, R173 ;  /* 0x000000ad81817220 */ /* 0x000fe20000410000 */
[----:B------:R-:W-:-:S02]  /*5320*/  HADD2.F32 R131, -RZ, R131.H1_H1 ;  /* 0x30000083ff837230 */ /* 0x000fc40000004100 */
[----:B------:R-:W-:Y:S01]  /*5330*/  FFMA.FTZ R43, R43, R57, R130 ;  /* 0x000000392b2b7223 */ /* 0x000fe20000010082 */
[----:B------:R-:W-:Y:S02]  /*5340*/  HADD2.F32 R130, -RZ, R47.H1_H1 ;  /* 0x3000002fff827230 */ /* 0x000fe40000004100 */
[----:B------:R-:W-:Y:S01]  /*5350*/  FFMA.FTZ R132, R129, R58, R132 ;  /* 0x0000003a81847223 */ /* 0x000fe20000010084 */
[----:B------:R-:W-:Y:S02]  /*5360*/  HADD2.F32 R129, -RZ, R44.H1_H1 ;  /* 0x3000002cff817230 */ /* 0x000fe40000004100 */
[----:B------:R-:W-:-:S04]  /*5370*/  FMUL.FTZ R131, R131, R173 ;  /* 0x000000ad83837220 */ /* 0x000fc80000410000 */
[----:B------:R-:W-:Y:S01]  /*5380*/  FFMA.FTZ R133, R131, R59, R130 ;  /* 0x0000003b83857223 */ /* 0x000fe20000010082 */
[----:B------:R-:W-:Y:S01]  /*5390*/  FFMA.FTZ R134, R128, R61, R129 ;  /* 0x0000003d80867223 */ /* 0x000fe20000010081 */
[----:B------:R-:W-:Y:S02]  /*53a0*/  F2FP.F16.F32.PACK_AB R130, R43, R151 ;  /* 0x000000972b82723e */ /* 0x000fe400000000ff */
[----:B------:R-:W-:Y:S02]  /*53b0*/  F2FP.F16.F32.PACK_AB R129, R150, R171 ;  /* 0x000000ab9681723e */ /* 0x000fe400000000ff */
[----:B------:R-:W-:Y:S02]  /*53c0*/  F2FP.F16.F32.PACK_AB R131, R133, R132 ;  /* 0x000000848583723e */ /* 0x000fe400000000ff */
[----:B------:R-:W-:Y:S01]  /*53d0*/  F2FP.F16.F32.PACK_AB R128, R134, R170 ;  /* 0x000000aa8680723e */ /* 0x000fe200000000ff */
[----:B------:R-:W-:Y:S06]  /*53e0*/  BRA `(.L_x_44101) ;  /* 0x0000000000707947 */ /* 0x000fec0003800000 */
.L_x_44100:
        /* <DEDUP_REMOVED lines=28> */
.L_x_44101:
[----:B------:R-:W0:Y:S02]  /*55b0*/  LDC.64 R174, c[0x0][0x3a8] ;  /* 0x0000ea00ffae7b82 */ /* 0x000e240000000a00 */
[C---:B0-----:R-:W-:Y:S01]  /*55c0*/  IMAD.WIDE.U32 R174, R176.reuse, 0x10, R174 ;  /* 0x00000010b0ae7825 */ /* 0x041fe200078e00ae */
[----:B------:R-:W-:-:S04]  /*55d0*/  IADD3 R176, PT, PT, R176, 0x20, RZ ;  /* 0x00000020b0b07810 */ /* 0x000fc80007ffe0ff */
[----:B------:R0:W-:Y:S03]  /*55e0*/  STG.E.128 desc[UR6][R174.64], R128 ;  /* 0x00000080ae007986 */ /* 0x0001e6000c101d06 */
.L_x_44099:
[----:B------:R-:W-:Y:S05]  /*55f0*/  BSYNC.RECONVERGENT B0 ;  /* 0x0000000000007941 */ /* 0x000fea0003800200 */
.L_x_44098:
        /* <DEDUP_REMOVED lines=14> */
[----:B-----5:R-:W-:Y:S02]  /*56e0*/  HADD2.F32 R139, -RZ, R130.H1_H1 ;  /* 0x30000082ff8b7230 */ /* 0x020fe40000004100 */
[----:B------:R-:W-:Y:S02]  /*56f0*/  HADD2.F32 R135, -RZ, R128.H0_H0 ;  /* 0x20000080ff877230 */ /* 0x000fe40000004100 */
        /* <DEDUP_REMOVED lines=9> */
[----:B------:R-:W-:Y:S02]  /*5790*/  HADD2.F32 R139, -RZ, R44.H0_H0 ;  /* 0x2000002cff8b7230 */ /* 0x000fe40000004100 */
[-C--:B------:R-:W-:Y:S01]  /*57a0*/  FMUL.FTZ R138, R138, R173.reuse ;  /* 0x000000ad8a8a7220 */ /* 0x080fe20000410000 */
[----:B------:R-:W-:Y:S02]  /*57b0*/  HADD2.F32 R140, -RZ, R47.H0_H0 ;  /* 0x2000002fff8c7230 */ /* 0x000fe40000004100 */
[----:B------:R-:W-:Y:S01]  /*57c0*/  FMUL.FTZ R129, R129, R173 ;  /* 0x000000ad81817220 */ /* 0x000fe20000410000 */
[----:B------:R-:W-:-:S02]  /*57d0*/  HADD2.F32 R128, -RZ, R128.H1_H1 ;  /* 0x30000080ff807230 */ /* 0x000fc40000004100 */
[----:B------:R-:W-:Y:S01]  /*57e0*/  FFMA.FTZ R135, R135, R52, R139 ;  /* 0x0000003487877223 */ /* 0x000fe2000001008b */
[--C-:B------:R-:W-:Y:S02]  /*57f0*/  HADD2.F32 R139, -RZ, R45.reuse.H0_H0 ;  /* 0x2000002dff8b7230 */ /* 0x100fe40000004100 */
[----:B------:R-:W-:Y:S01]  /*5800*/  FFMA.FTZ R152, R129, R50, R140 ;  /* 0x0000003281987223 */ /* 0x000fe2000001008c */
[----:B------:R-:W-:Y:S02]  /*5810*/  HADD2.F32 R129, -RZ, R44.H1_H1 ;  /* 0x3000002cff817230 */ /* 0x000fe40000004100 */
[-C--:B------:R-:W-:Y:S01]  /*5820*/  FMUL.FTZ R128, R128, R173.reuse ;  /* 0x000000ad80807220 */ /* 0x080fe20000410000 */
[----:B------:R-:W-:Y:S01]  /*5830*/  FMUL.FTZ R130, R130, R173 ;  /* 0x000000ad82827220 */ /* 0x000fe20000410000 */
[----:B------:R-:W-:Y:S01]  /*5840*/  FFMA.FTZ R136, R136, R54, R139 ;  /* 0x0000003688887223 */ /* 0x000fe2000001008b */
[----:B------:R-:W-:Y:S02]  /*5850*/  HADD2.F32 R139, -RZ, R45.H1_H1 ;  /* 0x3000002dff8b7230 */ /* 0x000fe40000004100 */
[----:B------:R-:W-:-:S03]  /*5860*/  FFMA.FTZ R140, R128, R53, R129 ;  /* 0x00000035808c7223 */ /* 0x000fc60000010081 */
[----:B------:R-:W-:Y:S01]  /*5870*/  FFMA.FTZ R137, R137, R55, R139 ;  /* 0x0000003789897223 */ /* 0x000fe2000001008b */
[----:B------:R-:W-:Y:S01]  /*5880*/  HADD2.F32 R139, -RZ, R46.H0_H0 ;  /* 0x2000002eff8b7230 */ /* 0x000fe20000004100 */
[----:B------:R-:W-:-:S03]  /*5890*/  F2FP.F16.F32.PACK_AB R128, R140, R135 ;  /* 0x000000878c80723e */ /* 0x000fc600000000ff */
[----:B------:R-:W-:Y:S01]  /*58a0*/  F2FP.F16.F32.PACK_AB R129, R137, R136 ;  /* 0x000000888981723e */ /* 0x000fe200000000ff */
[----:B------:R-:W-:Y:S01]  /*58b0*/  FFMA.FTZ R138, R138, R48, R139 ;  /* 0x000000308a8a7223 */ /* 0x000fe2000001008b */
[----:B------:R-:W-:-:S05]  /*58c0*/  HADD2.F32 R139, -RZ, R46.H1_H1 ;  /* 0x3000002eff8b7230 */ /* 0x000fca0000004100 */
[----:B------:R-:W-:Y:S01]  /*58d0*/  FFMA.FTZ R139, R131, R49, R139 ;  /* 0x00000031838b7223 */ /* 0x000fe2000001008b */
[----:B------:R-:W-:-:S05]  /*58e0*/  HADD2.F32 R131, -RZ, R47.H1_H1 ;  /* 0x3000002fff837230 */ /* 0x000fca0000004100 */
[----:B------:R-:W-:Y:S01]  /*58f0*/  FFMA.FTZ R153, R130, R51, R131 ;  /* 0x0000003382997223 */ /* 0x000fe20000010083 */
[----:B------:R-:W-:-:S04]  /*5900*/  F2FP.F16.F32.PACK_AB R130, R139, R138 ;  /* 0x0000008a8b82723e */ /* 0x000fc800000000ff */
[----:B------:R-:W-:Y:S01]  /*5910*/  F2FP.F16.F32.PACK_AB R131, R153, R152 ;  /* 0x000000989983723e */ /* 0x000fe200000000ff */
[----:B------:R-:W-:Y:S06]  /*5920*/  BRA `(.L_x_44105) ;  /* 0x0000000000707947 */ /* 0x000fec0003800000 */
.L_x_44104:
[--C-:B-----5:R-:W-:Y:S02]  /*5930*/  HADD2.F32 R139, -RZ, R131.reuse.H0_H0 ;  /* 0x20000083ff8b7230 */ /* 0x120fe40000004100 */
[----:B------:R-:W-:Y:S02]  /*5940*/  HADD2.F32 R136, -RZ, R131.H1_H1 ;  /* 0x30000083ff887230 */ /* 0x000fe40000004100 */
[----:B------:R-:W-:Y:S02]  /*5950*/  HADD2.F32 R137, -RZ, R130.H0_H0 ;  /* 0x20000082ff897230 */ /* 0x000fe40000004100 */
[-C--:B------:R-:W-:Y:S01]  /*5960*/  FMUL.FTZ R139, R139, R173.reuse ;  /* 0x000000ad8b8b7220 */ /* 0x080fe20000410000 */
[----:B------:R-:W-:Y:S02]  /*5970*/  HADD2.F32 R135, -RZ, R128.H0_H0 ;  /* 0x20000080ff877230 */ /* 0x000fe40000004100 */
[----:B------:R-:W-:Y:S01]  /*5980*/  FMUL.FTZ R136, R136, R173 ;  /* 0x000000ad88887220 */ /* 0x000fe20000410000 */
[----:B------:R-:W-:-:S02]  /*5990*/  HADD2.F32 R131, -RZ, R129.H0_H0 ;  /* 0x20000081ff837230 */ /* 0x000fc40000004100 */
[----:B------:R-:W-:Y:S01]  /*59a0*/  FMUL.FTZ R152, R139, R50 ;  /* 0x000000328b987220 */ /* 0x000fe20000410000 */
[----:B------:R-:W-:Y:S02]  /*59b0*/  HADD2.F32 R138, -RZ, R130.H1_H1 ;  /* 0x30000082ff8a7230 */ /* 0x000fe40000004100 */
[-C--:B------:R-:W-:Y:S01]  /*59c0*/  FMUL.FTZ R130, R137, R173.reuse ;  /* 0x000000ad89827220 */ /* 0x080fe20000410000 */
[----:B------:R-:W-:Y:S02]  /*59d0*/  HADD2.F32 R128, -RZ, R128.H1_H1 ;  /* 0x30000080ff807230 */ /* 0x000fe40000004100 */
[-C--:B------:R-:W-:Y:S01]  /*59e0*/  FMUL.FTZ R135, R135, R173.reuse ;  /* 0x000000ad87877220 */ /* 0x080fe20000410000 */
[----:B------:R-:W-:Y:S02]  /*59f0*/  HADD2.F32 R129, -RZ, R129.H1_H1 ;  /* 0x30000081ff817230 */ /* 0x000fe40000004100 */
        /* <DEDUP_REMOVED lines=11> */
[----:B------:R-:W-:-:S02]  /*5ab0*/  F2FP.F16.F32.PACK_AB R131, R153, R152 ;  /* 0x000000989983723e */ /* 0x000fc400000000ff */
[----:B------:R-:W-:Y:S02]  /*5ac0*/  F2FP.F16.F32.PACK_AB R130, R139, R138 ;  /* 0x0000008a8b82723e */ /* 0x000fe400000000ff */
[----:B------:R-:W-:Y:S02]  /*5ad0*/  F2FP.F16.F32.PACK_AB R129, R137, R136 ;  /* 0x000000888981723e */ /* 0x000fe400000000ff */
[----:B------:R-:W-:-:S07]  /*5ae0*/  F2FP.F16.F32.PACK_AB R128, R140, R135 ;  /* 0x000000878c80723e */ /* 0x000fce00000000ff */
.L_x_44105:
[----:B------:R-:W0:Y:S02]  /*5af0*/  LDC.64 R174, c[0x0][0x3a8] ;  /* 0x0000ea00ffae7b82 */ /* 0x000e240000000a00 */
[----:B0-----:R-:W-:-:S05]  /*5b00*/  IMAD.WIDE.U32 R174, R176, 0x10, R174 ;  /* 0x00000010b0ae7825 */ /* 0x001fca00078e00ae */
[----:B------:R0:W-:Y:S02]  /*5b10*/  STG.E.128 desc[UR6][R174.64], R128 ;  /* 0x00000080ae007986 */ /* 0x0001e4000c101d06 */
.L_x_44103:
[----:B------:R-:W-:Y:S05]  /*5b20*/  BSYNC.RECONVERGENT B0 ;  /* 0x0000000000007941 */ /* 0x000fea0003800200 */
.L_x_44102:
        /* <DEDUP_REMOVED lines=289> */
.L_x_44139:
        /* <DEDUP_REMOVED lines=17> */
[----:B------:R1:W-:Y:S04]  /*6e50*/  STL [R1+0x164], R4 ;  /* 0x0001640401007387 */ /* 0x0003e80000100800 */
[----:B-1----:R-:W2:Y:S04]  /*6e60*/  LDL R4, [R1+0x150] ;  /* 0x0001500001047983 */ /* 0x002ea80000100800 */
[----:B------:R1:W-:Y:S04]  /*6e70*/  STL [R1+0x160], R0 ;  /* 0x0001600001007387 */ /* 0x0003e80000100800 */
[----:B------:R-:W4:Y:S04]  /*6e80*/  LDL R174, [R1+0x158] ;  /* 0x0001580001ae7983 */ /* 0x000f280000100800 */
[----:B------:R-:W3:Y:S04]  /*6e90*/  LDL R177, [R1+0x15c] ;  /* 0x00015c0001b17983 */ /* 0x000ee80000100800 */
[----:B-1----:R-:W4:Y:S04]  /*6ea0*/  LDL R0, [R1+0x154] ;  /* 0x0001540001007983 */ /* 0x002f280000100800 */
[----:B------:R-:W3:Y:S04]  /*6eb0*/  LDL R252, [R1+0x140] ;  /* 0x0001400001fc7983 */ /* 0x000ee80000100800 */
[----:B------:R-:W3:Y:S04]  /*6ec0*/  LDL R179, [R1+0x144] ;  /* 0x0001440001b37983 */ /* 0x000ee80000100800 */
[----:B------:R-:W3:Y:S04]  /*6ed0*/  LDL R178, [R1+0x148] ;  /* 0x0001480001b27983 */ /* 0x000ee80000100800 */
[----:B------:R-:W3:Y:S01]  /*6ee0*/  LDL R175, [R1+0x14c] ;  /* 0x00014c0001af7983 */ /* 0x000ee20000100800 */
        /* <DEDUP_REMOVED lines=10> */
[----:B----4-:R-:W-:-:S03]  /*6f90*/  FFMA.FTZ R131, R131, R0, R197 ;  /* 0x0000000083837223 */ /* 0x010fc600000100c5 */
[----:B------:R1:W5:Y:S01]  /*6fa0*/  LDL.LU R0, [R1+0x160] ;  /* 0x0001600001007983 */ /* 0x0003620000300800 */
[----:B------:R-:W-:Y:S01]  /*6fb0*/  FFMA.FTZ R129, R129, R174, R198 ;  /* 0x000000ae81817223 */ /* 0x000fe200000100c6 */
[----:B---3--:R-:W-:Y:S01]  /*6fc0*/  FFMA.FTZ R130, R130, R177, R199 ;  /* 0x000000b182827223 */ /* 0x008fe200000100c7 */
[----:B------:R-:W-:Y:S01]  /*6fd0*/  F2FP.F16.F32.PACK_AB R128, R131, R128 ;  /* 0x000000808380723e */ /* 0x000fe200000000ff */
[----:B------:R-:W-:-:S03]  /*6fe0*/  FADD.FTZ R131, R155, -R176 ;  /* 0x800000b09b837221 */ /* 0x000fc60000010000 */
        /* <DEDUP_REMOVED lines=18> */
.L_x_44108:
[----:B------:R-:W-:Y:S05]  /*7110*/  BSYNC.RECONVERGENT B0 ;  /* 0x0000000000007941 */ /* 0x000fea0003800200 */
.L_x_44107:
[----:B-----5:R-:W-:Y:S01]  /*7120*/  ISETP.GE.U32.AND P0, PT, R4, 0x40, PT ;  /* 0x000000400400780c */ /* 0x020fe20003f06070 */
[----:B------:R-:W-:-:S12]  /*7130*/  BSSY.RECONVERGENT B0, `(.L_x_44109) ;  /* 0x000002e000007945 */ /* 0x000fd80003800200 */
[----:B------:R-:W-:Y:S05]  /*7140*/  @!P0 BRA `(.L_x_44110) ;  /* 0x0000000000b08947 */ /* 0x000fea0003800000 */
[----:B------:R2:W-:Y:S04]  /*7150*/  STL [R1+0x164], R2 ;  /* 0x0001640201007387 */ /* 0x0005e80000100800 */
[----:B--2---:R-:W2:Y:S04]  /*7160*/  LDL R2, [R1+0x130] ;  /* 0x0001300001027983 */ /* 0x004ea80000100800 */
[----:B------:R4:W-:Y:S04]  /*7170*/  STL [R1+0x160], R0 ;  /* 0x0001600001007387 */ /* 0x0009e80000100800 */
[----:B------:R-:W3:Y:S04]  /*7180*/  LDL R252, [R1+0x138] ;  /* 0x0001380001fc7983 */ /* 0x000ee80000100800 */
[----:B------:R-:W3:Y:S04]  /*7190*/  LDL R179, [R1+0x13c] ;  /* 0x00013c0001b37983 */ /* 0x000ee80000100800 */
[----:B----4-:R-:W4:Y:S04]  /*71a0*/  LDL R0, [R1+0x134] ;  /* 0x0001340001007983 */ /* 0x010f280000100800 */
[----:B------:R-:W3:Y:S04]  /*71b0*/  LDL R178, [R1+0x120] ;  /* 0x0001200001b27983 */ /* 0x000ee80000100800 */
[----:B-1----:R-:W3:Y:S04]  /*71c0*/  LDL R174, [R1+0x124] ;  /* 0x0001240001ae7983 */ /* 0x002ee80000100800 */
        /* <DEDUP_REMOVED lines=12> */
[----:B----4-:R-:W-:-:S03]  /*7290*/  FFMA.FTZ R131, R131, R0, R205 ;  /* 0x0000000083837223 */ /* 0x010fc600000100cd */
[----:B------:R2:W5:Y:S01]  /*72a0*/  LDL.LU R0, [R1+0x160] ;  /* 0x0001600001007983 */ /* 0x0005620000300800 */
[----:B---3--:R-:W-:Y:S01]  /*72b0*/  FFMA.FTZ R129, R129, R252, R206 ;  /* 0x000000fc81817223 */ /* 0x008fe200000100ce */
[----:B------:R-:W-:Y:S01]  /*72c0*/  FFMA.FTZ R130, R130, R179, R207 ;  /* 0x000000b382827223 */ /* 0x000fe200000100cf */
        /* <DEDUP_REMOVED lines=20> */
.L_x_44110:
[----:B------:R-:W-:Y:S05]  /*7410*/  BSYNC.RECONVERGENT B0 ;  /* 0x0000000000007941 */ /* 0x000fea0003800200 */
.L_x_44109:
[----:B------:R-:W-:Y:S01]  /*7420*/  ISETP.GE.U32.AND P0, PT, R4, 0x60, PT ;  /* 0x000000600400780c */ /* 0x000fe20003f06070 */
[----:B------:R-:W-:-:S12]  /*7430*/  BSSY.RECONVERGENT B0, `(.L_x_44111) ;  /* 0x000002e000007945 */ /* 0x000fd80003800200 */
[----:B------:R-:W-:Y:S05]  /*7440*/  @!P0 BRA `(.L_x_44112) ;  /* 0x0000000000b08947 */ /* 0x000fea0003800000 */
[----:B-----5:R4:W-:Y:S04]  /*7450*/  STL [R1+0x164], R2 ;  /* 0x0001640201007387 */ /* 0x0209e80000100800 */
[----:B----4-:R-:W4:Y:S04]  /*7460*/  LDL R2, [R1+0x110] ;  /* 0x0001100001027983 */ /* 0x010f280000100800 */
[----:B------:R0:W-:Y:S04]  /*7470*/  STL [R1+0x160], R0 ;  /* 0x0001600001007387 */ /* 0x0001e80000100800 */
[----:B------:R-:W3:Y:S04]  /*7480*/  LDL R252, [R1+0x118] ;  /* 0x0001180001fc7983 */ /* 0x000ee80000100800 */
[----:B------:R-:W3:Y:S04]  /*7490*/  LDL R179, [R1+0x11c] ;  /* 0x00011c0001b37983 */ /* 0x000ee80000100800 */
[----:B0-----:R-:W3:Y:S04]  /*74a0*/  LDL R0, [R1+0x114] ;  /* 0x0001140001007983 */ /* 0x001ee80000100800 */
[----:B------:R-:W3:Y:S04]  /*74b0*/  LDL R178, [R1+0x100] ;  /* 0x0001000001b27983 */ /* 0x000ee80000100800 */
[----:B-12---:R-:W2:Y:S04]  /*74c0*/  LDL R174, [R1+0x104] ;  /* 0x0001040001ae7983 */ /* 0x006ea80000100800 */
[----:B------:R-:W2:Y:S04]  /*74d0*/  LDL R177, [R1+0x108] ;  /* 0x0001080001b17983 */ /* 0x000ea80000100800 */
        /* <DEDUP_REMOVED lines=11> */
[----:B---3--:R-:W-:-:S03]  /*7590*/  FFMA.FTZ R131, R131, R0, R213 ;  /* 0x0000000083837223 */ /* 0x008fc600000100d5 */
[----:B------:R4:W5:Y:S01]  /*75a0*/  LDL.LU R0, [R1+0x160] ;  /* 0x0001600001007983 */ /* 0x0009620000300800 */
[----:B------:R-:W-:Y:S01]  /*75b0*/  FFMA.FTZ R129, R129, R252, R214 ;  /* 0x000000fc81817223 */ /* 0x000fe200000100d6 */
        /* <DEDUP_REMOVED lines=8> */
[----:B--2---:R-:W-:Y:S01]  /*7640*/  FFMA.FTZ R130, R130, R174, R217 ;  /* 0x000000ae82827223 */ /* 0x004fe200000100d9 */
        /* <DEDUP_REMOVED lines=12> */
.L_x_44112:
[----:B------:R-:W-:Y:S05]  /*7710*/  BSYNC.RECONVERGENT B0 ;  /* 0x0000000000007941 */ /* 0x000fea0003800200 */
.L_x_44111:
[----:B------:R-:W-:Y:S01]  /*7720*/  ISETP.GE.U32.AND P0, PT, R4, 0x80, PT ;  /* 0x000000800400780c */ /* 0x000fe20003f06070 */
[----:B------:R-:W-:-:S12]  /*7730*/  BSSY.RECONVERGENT B0, `(.L_x_44113) ;  /* 0x000002e000007945 */ /* 0x000fd80003800200 */
[----:B------:R-:W-:Y:S05]  /*7740*/  @!P0 BRA `(.L_x_44114) ;  /* 0x0000000000b08947 */ /* 0x000fea0003800000 */
[----:B-----5:R0:W-:Y:S04]  /*7750*/  STL [R1+0x164], R2 ;  /* 0x0001640201007387 */ /* 0x0201e80000100800 */
[----:B0-----:R-:W3:Y:S04]  /*7760*/  LDL R2, [R1+0xf0] ;  /* 0x0000f00001027983 */ /* 0x001ee80000100800 */
[----:B------:R0:W-:Y:S04]  /*7770*/  STL [R1+0x160], R0 ;  /* 0x0001600001007387 */ /* 0x0001e80000100800 */
[----:B------:R-:W3:Y:S04]  /*7780*/  LDL R252, [R1+0xf8] ;  /* 0x0000f80001fc7983 */ /* 0x000ee80000100800 */
[----:B------:R-:W3:Y:S04]  /*7790*/  LDL R179, [R1+0xfc] ;  /* 0x0000fc0001b37983 */ /* 0x000ee80000100800 */
[----:B0-----:R-:W3:Y:S04]  /*77a0*/  LDL R0, [R1+0xf4] ;  /* 0x0000f40001007983 */ /* 0x001ee80000100800 */
[----:B------:R-:W3:Y:S04]  /*77b0*/  LDL R178, [R1+0xe0] ;  /* 0x0000e00001b27983 */ /* 0x000ee80000100800 */
[----:B-12-4-:R-:W2:Y:S04]  /*77c0*/  LDL R174, [R1+0xe4] ;  /* 0x0000e40001ae7983 */ /* 0x016ea80000100800 */
        /* <DEDUP_REMOVED lines=12> */
[----:B------:R-:W-:-:S03]  /*7890*/  FFMA.FTZ R131, R131, R0, R221 ;  /* 0x0000000083837223 */ /* 0x000fc600000100dd */
        /* <DEDUP_REMOVED lines=16> */
[----:B----4-:R-:W-:-:S03]  /*79a0*/  FFMA.FTZ R174, R174, R177, R226 ;  /* 0x000000b1aeae7223 */ /* 0x010fc600000100e2 */
[----:B------:R-:W-:-:S05]  /*79b0*/  FFMA.FTZ R131, R131, R175, R227 ;  /* 0x000000af83837223 */ /* 0x000fca00000100e3 */
[----:B------:R-:W-:Y:S02]  /*79c0*/  F2FP.F16.F32.PACK_AB R131, R131, R174 ;  /* 0x000000ae8383723e */ /* 0x000fe400000000ff */
[----:B------:R-:W1:Y:S02]  /*79d0*/  LDC.64 R174, c[0x0][0x428] ;  /* 0x00010a00ffae7b82 */ /* 0x000e640000000a00 */
[----:B-1----:R-:W-:-:S05]  /*79e0*/  IMAD.WIDE.U32 R174, R3, 0x10, R174 ;  /* 0x0000001003ae7825 */ /* 0x002fca00078e00ae */
[----:B------:R0:W-:Y:S01]  /*79f0*/  STG.E.128 desc[UR6][R174.64], R128 ;  /* 0x00000080ae007986 */ /* 0x0001e2000c101d06 */
[----:B------:R-:W-:-:S07]  /*7a00*/  IADD3 R3, PT, PT, R3, 0x20, RZ ;  /* 0x0000002003037810 */ /* 0x000fce0007ffe0ff */
.L_x_44114:
[----:B------:R-:W-:Y:S05]  /*7a10*/  BSYNC.RECONVERGENT B0 ;  /* 0x0000000000007941 */ /* 0x000fea0003800200 */
.L_x_44113:
        /* <DEDUP_REMOVED lines=47> */
.L_x_44116:
[----:B------:R-:W-:Y:S05]  /*7d10*/  BSYNC.RECONVERGENT B0 ;  /* 0x0000000000007941 */ /* 0x000fea0003800200 */
.L_x_44115:
        /* <DEDUP_REMOVED lines=47> */
.L_x_44118:
[----:B------:R-:W-:Y:S05]  /*8010*/  BSYNC.RECONVERGENT B0 ;  /* 0x0000000000007941 */ /* 0x000fea0003800200 */
.L_x_44117:
        /* <DEDUP_REMOVED lines=47> */
.L_x_44120:
[----:B------:R-:W-:Y:S05]  /*8310*/  BSYNC.RECONVERGENT B0 ;  /* 0x0000000000007941 */ /* 0x000fea0003800200 */
.L_x_44119:
[----:B------:R-:W-:Y:S01]  /*8320*/  ISETP.GE.U32.AND P0, PT, R4, 0x100, PT ;  /* 0x000001000400780c */ /* 0x000fe20003f06070 */
[----:B------:R-:W-:-:S12]  /*8330*/  BSSY.RECONVERGENT B0, `(.L_x_44121) ;  /* 0x0000046000007945 */ /* 0x000fd80003800200 */
[----:B------:R-:W-:Y:S05]  /*8340*/  @!P0 BRA `(.L_x_44122) ;  /* 0x0000000400108947 */ /* 0x000fea0003800000 */
[----:B------:R0:W-:Y:S04]  /*8350*/  STL [R1+0x184], R12 ;  /* 0x0001840c01007387 */ /* 0x0001e80000100800 */
[----:B0-----:R-:W2:Y:S04]  /*8360*/  LDL R12, [R1] ;  /* 0x00000000010c7983 */ /* 0x001ea80000100800 */
[----:B------:R3:W-:Y:S04]  /*8370*/  STL [R1+0x180], R10 ;  /* 0x0001800a01007387 */ /* 0x0007e80000100800 */
[----:B---3--:R-:W3:Y:S04]  /*8380*/  LDL R10, [R1+0x70] ;  /* 0x00007000010a7983 */ /* 0x008ee80000100800 */
[----:B------:R0:W-:Y:S04]  /*8390*/  STL [R1+0x17c], R9 ;  /* 0x00017c0901007387 */ /* 0x0001e80000100800 */
[----:B0-----:R-:W3:Y:S04]  /*83a0*/  LDL R9, [R1+0x4] ;  /* 0x0000040001097983 */ /* 0x001ee80000100800 */
        /* <DEDUP_REMOVED lines=10> */
[----:B-----5:R0:W-:Y:S04]  /*8450*/  STL [R1+0x164], R2 ;  /* 0x0001640201007387 */ /* 0x0201e80000100800 */
[----:B0-----:R-:W3:Y:S04]  /*8460*/  LDL R2, [R1+0x10] ;  /* 0x0000100001027983 */ /* 0x001ee80000100800 */
[----:B------:R0:W-:Y:S04]  /*8470*/  STL [R1+0x160], R0 ;  /* 0x0001600001007387 */ /* 0x0001e80000100800 */
[----:B------:R-:W3:Y:S04]  /*8480*/  LDL R252, [R1+0x14] ;  /* 0x0000140001fc7983 */ /* 0x000ee80000100800 */
[----:B-12-4-:R-:W2:Y:S04]  /*8490*/  LDL R174, [R1+0x64] ;  /* 0x0000640001ae7983 */ /* 0x016ea80000100800 */
[----:B0-----:R-:W4:Y:S04]  /*84a0*/  LDL R0, [R1+0x60] ;  /* 0x0000600001007983 */ /* 0x001f280000100800 */
[----:B------:R-:W2:Y:S04]  /*84b0*/  LDL R179, [R1+0x18] ;  /* 0x0000180001b37983 */ /* 0x000ea80000100800 */
[----:B------:R-:W2:Y:S04]  /*84c0*/  LDL R178, [R1+0x68] ;  /* 0x0000680001b27983 */ /* 0x000ea80000100800 */
        /* <DEDUP_REMOVED lines=11> */
[----:B------:R0:W5:Y:S04]  /*8580*/  LDL.LU R12, [R1+0x184] ;  /* 0x00018400010c7983 */ /* 0x0001680000300800 */
[----:B------:R0:W5:Y:S01]  /*8590*/  LDL.LU R10, [R1+0x180] ;  /* 0x00018000010a7983 */ /* 0x0001620000300800 */
[----:B------:R-:W-:-:S03]  /*85a0*/  FFMA.FTZ R131, R131, R8, R9 ;  /* 0x0000000883837223 */ /* 0x000fc60000010009 */
[----:B------:R0:W5:Y:S02]  /*85b0*/  LDL.LU R9, [R1+0x17c] ;  /* 0x00017c0001097983 */ /* 0x0001640000300800 */
[----:B------:R-:W-:Y:S01]  /*85c0*/  F2FP.F16.F32.PACK_AB R128, R131, R128 ;  /* 0x000000808380723e */ /* 0x000fe200000000ff */
        /* <DEDUP_REMOVED lines=9> */
[----:B----4-:R-:W-:-:S03]  /*8660*/  FFMA.FTZ R131, R131, R0, R2 ;  /* 0x0000000083837223 */ /* 0x010fc60000010002 */
[----:B------:R0:W5:Y:S04]  /*8670*/  LDL.LU R2, [R1+0x164] ;  /* 0x0001640001027983 */ /* 0x0001680000300800 */
[----:B------:R0:W5:Y:S01]  /*8680*/  LDL.LU R0, [R1+0x160] ;  /* 0x0001600001007983 */ /* 0x0001620000300800 */
[----:B------:R-:W-:Y:S01]  /*8690*/  F2FP.F16.F32.PACK_AB R129, R130, R129 ;  /* 0x000000818281723e */ /* 0x000fe200000000ff */
[----:B------:R-:W-:-:S04]  /*86a0*/  FADD.FTZ R130, R11, -R176 ;  /* 0x800000b00b827221 */ /* 0x000fc80000010000 */
[----:B------:R-:W-:-:S04]  /*86b0*/  FMUL.FTZ R130, R173, R130 ;  /* 0x00000082ad827220 */ /* 0x000fc80000410000 */
        /* <DEDUP_REMOVED lines=13> */
.L_x_44122:
[----:B------:R-:W-:Y:S05]  /*8790*/  BSYNC.RECONVERGENT B0 ;  /* 0x0000000000007941 */ /* 0x000fea0003800200 */
.L_x_44121:
[----:B-----5:R-:W-:Y:S01]  /*87a0*/  ISETP.GE.U32.AND P0, PT, R4, 0x120, PT ;  /* 0x000001200400780c */ /* 0x020fe20003f06070 */
[----:B------:R-:W-:-:S12]  /*87b0*/  BSSY.RECONVERGENT B0, `(.L_x_44123) ;  /* 0x0000046000007945 */ /* 0x000fd80003800200 */
[----:B------:R-:W-:Y:S05]  /*87c0*/  @!P0 BRA `(.L_x_44124) ;  /* 0x0000000400108947 */ /* 0x000fea0003800000 */
        /* <DEDUP_REMOVED lines=68> */
.L_x_44124:
[----:B------:R-:W-:Y:S05]  /*8c10*/  BSYNC.RECONVERGENT B0 ;  /* 0x0000000000007941 */ /* 0x000fea0003800200 */
.L_x_44123:
        /* <DEDUP_REMOVED lines=34> */
.L_x_44126:
[----:B------:R-:W-:Y:S05]  /*8e40*/  BSYNC.RECONVERGENT B0 ;  /* 0x0000000000007941 */ /* 0x000fea0003800200 */
.L_x_44125:
[----:B012-4-:R-:W0:Y:S02]  /*8e50*/  LDC.64 R128, c[0x0][0x380] ;  /* 0x0000e000ff807b82 */ /* 0x017e240000000a00 */
[----:B0-----:R-:W-:-:S04]  /*8e60*/  LEA R172, R128, R172, 0x2 ;  /* 0x000000ac80ac7211 */ /* 0x001fc800078e10ff */
[----:B------:R-:W-:-:S13]  /*8e70*/  ISETP.GE.AND P0, PT, R172, R129, PT ;  /* 0x00000081ac00720c */ /* 0x000fda0003f06270 */
[----:B------:R-:W-:Y:S05]  /*8e80*/  @!P0 BRA `(.L_x_44127) ;  /* 0xffffff9400d48947 */ /* 0x000fea000383ffff */
[----:B------:R-:W-:Y:S05]  /*8e90*/  EXIT ;  /* 0x000000000000794d */ /* 0x000fea0003800000 */
.L_x_44106:
[----:B------:R-:W-:Y:S01]  /*8ea0*/  HFMA2 R130, -RZ, RZ, 0, 5.9604644775390625e-08 ;  /* 0x00000001ff827431 */ /* 0x000fe200000001ff */
[----:B------:R-:W-:Y:S01]  /*8eb0*/  BSSY B0, `(.L_x_44128) ;  /* 0x0000007000007945 */ /* 0x000fe20003800000 */
[----:B------:R-:W-:Y:S02]  /*8ec0*/  MOV R175, R131 ;  /* 0x0000008300af7202 */ /* 0x000fe40000000f00 */
[----:B------:R-:W-:Y:S02]  /*8ed0*/  MOV R129, 0x1f ;  /* 0x0000001f00817802 */ /* 0x000fe40000000f00 */
[----:B------:R-:W-:-:S07]  /*8ee0*/  MOV R128, 0xffffffff ;  /* 0xffffffff00807802 */ /* 0x000fce0000000f00 */
[----:B---3-5:R-:W-:Y:S05]  /*8ef0*/  WARPSYNC.COLLECTIVE R128, `(.L_x_44129) ;  /* 0x0000000080087348 */ /* 0x028fea0003c00000 */
[----:B------:R0:W1:Y:S02]  /*8f00*/  SHFL.BFLY P6, R128, R175, R130, R129 ;  /* 0x0c000082af807389 */ /* 0x00006400000c0081 */
[----:B01-3-5:R-:W-:Y:S05]  /*8f10*/  ENDCOLLECTIVE ;  /* 0x000000000000791b */ /* 0x02bfea0003800000 */
.L_x_44129:
[----:B------:R-:W-:Y:S05]  /*8f20*/  BSYNC B0 ;  /* 0x0000000000007941 */ /* 0x000fea0003800000 */
.L_x_44128:
        /* <DEDUP_REMOVED lines=9> */
.L_x_44130:
[----:B------:R-:W-:Y:S02]  /*8fc0*/  HFMA2 R130, -RZ, RZ, 0, 2.384185791015625e-07 ;  /* 0x00000004ff827431 */ /* 0x000fe400000001ff */
[----:B------:R-:W-:Y:S01]  /*8fd0*/  FADD.FTZ R131, R131, R128 ;  /* 0x0000008083837221 */ /* 0x000fe20000010000 */
[----:B------:R-:W-:-:S04]  /*8fe0*/  MOV R128, 0xffffffff ;  /* 0xffffffff00807802 */ /* 0x000fc80000000f00 */
[----:B------:R-:W-:-:S07]  /*8ff0*/  MOV R175, R131 ;  /* 0x0000008300af7202 */ /* 0x000fce0000000f00 */
[----:B------:R-:W-:Y:S05]  /*9000*/  WARPSYNC.COLLECTIVE R128, `(.L_x_44131) ;  /* 0x0000000080087348 */ /* 0x000fea0003c00000 */
[----:B------:R0:W1:Y:S02]  /*9010*/  SHFL.BFLY P6, R128, R175, R130, R129 ;  /* 0x0c000082af807389 */ /* 0x00006400000c0081 */
[----:B01----:R-:W-:Y:S05]  /*9020*/  ENDCOLLECTIVE ;  /* 0x000000000000791b */ /* 0x003fea0003800000 */
.L_x_44131:
[----:B------:R-:W-:Y:S02]  /*9030*/  HFMA2 R130, -RZ, RZ, 0, 4.76837158203125e-07 ;  /* 0x00000008ff827431 */ /* 0x000fe400000001ff */
[----:B------:R-:W-:Y:S01]  /*9040*/  FADD.FTZ R131, R131, R128 ;  /* 0x0000008083837221 */ /* 0x000fe20000010000 */
[----:B------:R-:W-:-:S04]  /*9050*/  MOV R128, 0xffffffff ;  /* 0xffffffff00807802 */ /* 0x000fc80000000f00 */
[----:B------:R-:W-:-:S07]  /*9060*/  MOV R175, R131 ;  /* 0x0000008300af7202 */ /* 0x000fce0000000f00 */
[----:B------:R-:W-:Y:S05]  /*9070*/  WARPSYNC.COLLECTIVE R128, `(.L_x_44132) ;  /* 0x0000000080087348 */ /* 0x000fea0003c00000 */
[----:B------:R0:W1:Y:S02]  /*9080*/  SHFL.BFLY P6, R128, R175, R130, R129 ;  /* 0x0c000082af807389 */ /* 0x00006400000c0081 */
[----:B01----:R-:W-:Y:S05]  /*9090*/  ENDCOLLECTIVE ;  /* 0x000000000000791b */ /* 0x003fea0003800000 */
.L_x_44132:
[----:B------:R-:W-:Y:S02]  /*90a0*/  HFMA2 R130, -RZ, RZ, 0, 9.5367431640625e-07 ;  /* 0x00000010ff827431 */ /* 0x000fe400000001ff */
[----:B------:R-:W-:Y:S01]  /*90b0*/  FADD.FTZ R131, R131, R128 ;  /* 0x0000008083837221 */ /* 0x000fe20000010000 */
[----:B------:R-:W-:-:S04]  /*90c0*/  MOV R128, 0xffffffff ;  /* 0xffffffff00807802 */ /* 0x000fc80000000f00 */
[----:B------:R-:W-:-:S07]  /*90d0*/  MOV R175, R131 ;  /* 0x0000008300af7202 */ /* 0x000fce0000000f00 */
[----:B------:R-:W-:Y:S05]  /*90e0*/  WARPSYNC.COLLECTIVE R128, `(.L_x_44133) ;  /* 0x0000000080087348 */ /* 0x000fea0003c00000 */
[----:B------:R0:W1:Y:S02]  /*90f0*/  SHFL.BFLY P6, R128, R175, R130, R129 ;  /* 0x0c000082af807389 */ /* 0x00006400000c0081 */
[----:B01----:R-:W-:Y:S05]  /*9100*/  ENDCOLLECTIVE ;  /* 0x000000000000791b */ /* 0x003fea0003800000 */
.L_x_44133:
        /* <DEDUP_REMOVED lines=174> */
.L_x_44134:
[----:B------:R-:W-:Y:S02]  /*9bf0*/  HFMA2 R130, -RZ, RZ, 0, 1.1920928955078125e-07 ;  /* 0x00000002ff827431 */ /* 0x000fe400000001ff */
[----:B------:R-:W-:Y:S01]  /*9c00*/  FADD.FTZ R173, R173, R128 ;  /* 0x00000080adad7221 */ /* 0x000fe20000010000 */
[----:B------:R-:W-:-:S04]  /*9c10*/  MOV R128, 0xffffffff ;  /* 0xffffffff00807802 */ /* 0x000fc80000000f00 */
[----:B------:R-:W-:-:S07]  /*9c20*/  MOV R175, R173 ;  /* 0x000000ad00af7202 */ /* 0x000fce0000000f00 */
[----:B------:R-:W-:Y:S05]  /*9c30*/  WARPSYNC.COLLECTIVE R128, `(.L_x_44135) ;  /* 0x0000000080087348 */ /* 0x000fea0003c00000 */
[----:B------:R0:W1:Y:S02]  /*9c40*/  SHFL.BFLY P6, R128, R175, R130, R129 ;  /* 0x0c000082af807389 */ /* 0x00006400000c0081 */
[----:B01----:R-:W-:Y:S05]  /*9c50*/  ENDCOLLECTIVE ;  /* 0x000000000000791b */ /* 0x003fea0003800000 */
.L_x_44135:
[----:B------:R-:W-:Y:S02]  /*9c60*/  HFMA2 R130, -RZ, RZ, 0, 2.384185791015625e-07 ;  /* 0x00000004ff827431 */ /* 0x000fe400000001ff */
[----:B------:R-:W-:Y:S01]  /*9c70*/  FADD.FTZ R173, R173, R128 ;  /* 0x00000080adad7221 */ /* 0x000fe20000010000 */
[----:B------:R-:W-:-:S04]  /*9c80*/  MOV R128, 0xffffffff ;  /* 0xffffffff00807802 */ /* 0x000fc80000000f00 */
[----:B------:R-:W-:-:S07]  /*9c90*/  MOV R175, R173 ;  /* 0x000000ad00af7202 */ /* 0x000fce0000000f00 */
[----:B------:R-:W-:Y:S05]  /*9ca0*/  WARPSYNC.COLLECTIVE R128, `(.L_x_44136) ;  /* 0x0000000080087348 */ /* 0x000fea0003c00000 */
[----:B------:R0:W1:Y:S02]  /*9cb0*/  SHFL.BFLY P6, R128, R175, R130, R129 ;  /* 0x0c000082af807389 */ /* 0x00006400000c0081 */
[----:B01----:R-:W-:Y:S05]  /*9cc0*/  ENDCOLLECTIVE ;  /* 0x000000000000791b */ /* 0x003fea0003800000 */
.L_x_44136:
[----:B------:R-:W-:Y:S02]  /*9cd0*/  HFMA2 R130, -RZ, RZ, 0, 4.76837158203125e-07 ;  /* 0x00000008ff827431 */ /* 0x000fe400000001ff */
[----:B------:R-:W-:Y:S01]  /*9ce0*/  FADD.FTZ R173, R173, R128 ;  /* 0x00000080adad7221 */ /* 0x000fe20000010000 */
[----:B------:R-:W-:-:S04]  /*9cf0*/  MOV R128, 0xffffffff ;  /* 0xffffffff00807802 */ /* 0x000fc80000000f00 */
[----:B------:R-:W-:-:S07]  /*9d00*/  MOV R175, R173 ;  /* 0x000000ad00af7202 */ /* 0x000fce0000000f00 */
[----:B------:R-:W-:Y:S05]  /*9d10*/  WARPSYNC.COLLECTIVE R128, `(.L_x_44137) ;  /* 0x0000000080087348 */ /* 0x000fea0003c00000 */
[----:B------:R0:W1:Y:S02]  /*9d20*/  SHFL.BFLY P6, R128, R175, R130, R129 ;  /* 0x0c000082af807389 */ /* 0x00006400000c0081 */
[----:B01----:R-:W-:Y:S05]  /*9d30*/  ENDCOLLECTIVE ;  /* 0x000000000000791b */ /* 0x003fea0003800000 */
.L_x_44137:
[----:B------:R-:W-:Y:S02]  /*9d40*/  HFMA2 R130, -RZ, RZ, 0, 9.5367431640625e-07 ;  /* 0x00000010ff827431 */ /* 0x000fe400000001ff */
[----:B------:R-:W-:Y:S01]  /*9d50*/  FADD.FTZ R173, R173, R128 ;  /* 0x00000080adad7221 */ /* 0x000fe20000010000 */
[----:B------:R-:W-:-:S04]  /*9d60*/  MOV R128, 0xffffffff ;  /* 0xffffffff00807802 */ /* 0x000fc80000000f00 */
[----:B------:R-:W-:-:S07]  /*9d70*/  MOV R175, R173 ;  /* 0x000000ad00af7202 */ /* 0x000fce0000000f00 */
[----:B------:R-:W-:Y:S05]  /*9d80*/  WARPSYNC.COLLECTIVE R128, `(.L_x_44138) ;  /* 0x0000000080087348 */ /* 0x000fea0003c00000 */
[----:B------:R0:W1:Y:S02]  /*9d90*/  SHFL.BFLY P6, R128, R175, R130, R129 ;  /* 0x0c000082af807389 */ /* 0x00006400000c0081 */
[----:B01----:R-:W-:Y:S05]  /*9da0*/  ENDCOLLECTIVE ;  /* 0x000000000000791b */ /* 0x003fea0003800000 */
.L_x_44138:
[----:B------:R-:W-:Y:S05]  /*9db0*/  BRA `(.L_x_44139) ;  /* 0xffffffcc00e07947 */ /* 0x000fea000383ffff */
.L_x_44140:
        /* <DEDUP_REMOVED lines=12> */
.L_x_88500:


//--------------------- .text._ZN10layer_norm13ln_fwd_kernelINS_13Kernel_traitsIf6__halfS2_S2_fjLj2560ELj1ELj4ELj1ELj16ENS_18Kernel_traits_baseILj2560EfS2_S2_S2_fjLj128EEEEELb0ELb1ELb0ELb1EEEvNS_9FwdParamsE --------------------------
	.section	.text._ZN10layer_norm13ln_fwd_kernelINS_13Kernel_traitsIf6__halfS2_S2_fjLj2560ELj1ELj4ELj1ELj16ENS_18Kernel_traits_baseILj2560EfS2_S2_S2_fjLj128EEEEELb0ELb1ELb0ELb1EEEvNS_9FwdParamsE,"ax",@progbits
	.align	128
        .global         _ZN10layer_norm13ln_fwd_kernelINS_13Kernel_traitsIf6__halfS2_S2_fjLj2560ELj1ELj4ELj1ELj16ENS_18Kernel_traits_baseILj2560EfS2_S2_S2_fjLj128EEEEELb0ELb1ELb0ELb1EEEvNS_9FwdParamsE
        .type           _ZN10layer_norm13ln_fwd_kernelINS_13Kernel_traitsIf6__halfS2_S2_fjLj2560ELj1ELj4ELj1ELj16ENS_18Kernel_traits_baseILj2560EfS2_S2_S2_fjLj128EEEEELb0ELb1ELb0ELb1EEEvNS_9FwdParamsE,@function
        .size           _ZN10layer_norm13ln_fwd_kernelINS_13Kernel_traitsIf6__halfS2_S2_fjLj2560ELj1ELj4ELj1ELj16ENS_18Kernel_traits_baseILj2560EfS2_S2_S2_fjLj128EEEEELb0ELb1ELb0ELb1EEEvNS_9FwdParamsE,(.L_x_88501 - _ZN10layer_norm13ln_fwd_kernelINS_13Kernel_traitsIf6__halfS2_S2_fjLj2560ELj1ELj4ELj1ELj16ENS_18Kernel_traits_baseILj2560EfS2_S2_S2_fjLj128EEEEELb0ELb1ELb0ELb1EEEvNS_9FwdParamsE)
        .other          _ZN10layer_norm13ln_fwd_kernelINS_13Kernel_traitsIf6__halfS2_S2_fjLj2560ELj1ELj4ELj1ELj16ENS_18Kernel_traits_baseILj2560EfS2_S2_S2_fjLj128EEEEELb0ELb1ELb0ELb1EEEvNS_9FwdParamsE,@"STO_CUDA_ENTRY STV_DEFAULT"
_ZN10layer_norm13ln_fwd_kernelINS_13Kernel_traitsIf6__halfS2_S2_fjLj2560ELj1ELj4ELj1ELj16ENS_18Kernel_traits_baseILj2560EfS2_S2_S2_fjLj128EEEEELb0ELb1ELb0ELb1EEEvNS_9FwdParamsE:
.text._ZN10layer_norm13ln_fwd_kernelINS_13Kernel_traitsIf6__halfS2_S2_fjLj2560ELj1ELj4ELj1ELj16ENS_18Kernel_traits_baseILj2560EfS2_S2_S2_fjLj128EEEEELb0ELb1ELb0ELb1EEEvNS_9FwdParamsE:
        /* <DEDUP_REMOVED lines=126> */
.L_x_44141:
        /* <DEDUP_REMOVED lines=130> */
.L_x_44142:
        /* <DEDUP_REMOVED lines=12> */
[----:B-1----:R-:W-:Y:S01]  /*10c0*/  MOV R9, R0 ;  /* 0x0000000000097202 */ /* 0x002fe20000000f00 */
[----:B------:R-:W1:Y:S01]  /*10d0*/  LDCU UR8, c[0x0][0x388] ;  /* 0x00007100ff0877ac */ /* 0x000e620008000800 */
[----:B------:R-:W2:Y:S01]  /*10e0*/  LDCU.U8 UR9, c[0x0][0x410] ;  /* 0x00008200ff0977ac */ /* 0x000ea20008000000 */
[----:B------:R-:W3:Y:S01]  /*10f0*/  LDCU.64 UR10, c[0x0][0x3a0] ;  /* 0x00007400ff0a77ac */ /* 0x000ee20008000a00 */
[----:B0-----:R-:W-:Y:S01]  /*1100*/  UISETP.NE.U32.AND UP0, UPT, UR4, URZ, UPT ;  /* 0x000000ff0400728c */ /* 0x001fe2000bf05070 */
[----:B------:R-:W0:Y:S03]  /*1110*/  LDCU UR4, c[0x0][0x448] ;  /* 0x00008900ff0477ac */ /* 0x000e260008000800 */
[----:B------:R-:W-:-:S06]  /*1120*/  UISETP.NE.AND.EX UP0, UPT, UR5, URZ, UPT, UP0 ;  /* 0x000000ff0500728c */ /* 0x000fcc000bf05300 */
[----:B-123--:R-:W-:-:S13]  /*1130*/  PLOP3.LUT P1, PT, PT, PT, UP0, 0x80, 0x8 ;  /* 0x000000000008781c */ /* 0x00efda0003f2f008 */
.L_x_44166:
[----:B-1----:R-:W1:Y:S01]  /*1140*/  S2R R0, SR_TID.X ;  /* 0x0000000000007919 */ /* 0x002e620000002100 */
        /* <DEDUP_REMOVED lines=8> */
[----:B------:R3:W2:Y:S03]  /*11d0*/  LDG.E.U16 R0, desc[UR6][R2.64] ;  /* 0x0000000602007981 */ /* 0x0006a6000c1e1500 */
[----:B---3--:R-:W-:-:S05]  /*11e0*/  IMAD.WIDE.U32 R2, R18, 0x10, R232 ;  /* 0x0000001012027825 */ /* 0x008fca00078e00e8 */
[----:B-----5:R1:W5:Y:S01]  /*11f0*/  LDG.E.128 R4, desc[UR6][R2.64] ;  /* 0x0000000602047981 */ /* 0x020362000c1e1d00 */
[----:B------:R-:W-:Y:S01]  /*1200*/  BSSY.RECONVERGENT B0, `(.L_x_44144) ;  /* 0x0000047000007945 */ /* 0x000fe20003800200 */
[----:B--2---:R-:W-:-:S03]  /*1210*/  HADD2.F32 R184, -RZ, R0.H0_H0 ;  /* 0x20000000ffb87230 */ /* 0x004fc60000004100 */
[----:B-1----:R-:W-:Y:S05]  /*1220*/  @!P1 BRA `(.L_x_44145) ;  /* 0x0000000000a09947 */ /* 0x002fea0003800000 */
[----:B------:R-:W1:Y:S02]  /*1230*/  LDC.64 R2, c[0x0][0x3a0] ;  /* 0x0000e800ff027b82 */ /* 0x000e640000000a00 */
[----:B-1----:R-:W-:-:S05]  /*1240*/  IMAD.WIDE.U32 R2, R18, 0x10, R2 ;  /* 0x0000001012027825 */ /* 0x002fca00078e0002 */
[----:B------:R1:W2:Y:S01]  /*1250*/  LDG.E.128 R28, desc[UR6][R2.64] ;  /* 0x00000006021c7981 */ /* 0x0002a2000c1e1d00 */
[----:B-----5:R-:W-:-:S05]  /*1260*/  HADD2.F32 R0, -RZ, R4.H0_H0 ;  /* 0x20000004ff007230 */ /* 0x020fca0000004100 */
[----:B------:R-:W-:Y:S01]  /*1270*/  FMUL.FTZ R0, R184, R0 ;  /* 0x00000000b8007220 */ /* 0x000fe20000410000 */
[----:B-1----:R-:W-:Y:S02]  /*1280*/  HADD2.F32 R3, -RZ, R5.H0_H0 ;  /* 0x20000005ff037230 */ /* 0x002fe40000004100 */
[----:B--2---:R-:W-:Y:S02]  /*1290*/  HADD2.F32 R2, -RZ, R28.H0_H0 ;  /* 0x2000001cff027230 */ /* 0x004fe40000004100 */
[----:B------:R-:W-:-:S03]  /*12a0*/  HADD2.F32 R8, -RZ, R29.H0_H0 ;  /* 0x2000001dff087230 */ /* 0x000fc60000004100 */
[----:B------:R-:W-:Y:S01]  /*12b0*/  FFMA.FTZ R20, R0, R108, R2 ;  /* 0x0000006c00147223 */ /* 0x000fe20000010002 */
[--C-:B------:R-:W-:Y:S02]  /*12c0*/  HADD2.F32 R2, -RZ, R6.reuse.H0_H0 ;  /* 0x20000006ff027230 */ /* 0x100fe40000004100 */
[----:B------:R-:W-:Y:S02]  /*12d0*/  HADD2.F32 R0, -RZ, R6.H1_H1 ;  /* 0x30000006ff007230 */ /* 0x000fe40000004100 */
[C---:B------:R-:W-:Y:S01]  /*12e0*/  FMUL.FTZ R6, R184.reuse, R3 ;  /* 0x00000003b8067220 */ /* 0x040fe20000410000 */
[--C-:B------:R-:W-:Y:S02]  /*12f0*/  HADD2.F32 R3, -RZ, R30.reuse.H0_H0 ;  /* 0x2000001eff037230 */ /* 0x100fe40000004100 */
[----:B------:R-:W-:Y:S01]  /*1300*/  FMUL.FTZ R2, R184, R2 ;  /* 0x00000002b8027220 */ /* 0x000fe20000410000 */
[----:B------:R-:W-:Y:S01]  /*1310*/  FFMA.FTZ R24, R6, R110, R8 ;  /* 0x0000006e06187223 */ /* 0x000fe20000010008 */
[----:B------:R-:W-:-:S02]  /*1320*/  HADD2.F32 R6, -RZ, R30.H1_H1 ;  /* 0x3000001eff067230 */ /* 0x000fc40000004100 */
[----:B------:R-:W-:Y:S01]  /*1330*/  FFMA.FTZ R23, R2, R104, R3 ;  /* 0x0000006802177223 */ /* 0x000fe20000010003 */
[----:B------:R-:W-:Y:S01]  /*1340*/  FMUL.FTZ R0, R184, R0 ;  /* 0x00000000b8007220 */ /* 0x000fe20000410000 */
[--C-:B------:R-:W-:Y:S02]  /*1350*/  HADD2.F32 R2, -RZ, R7.reuse.H0_H0 ;  /* 0x20000007ff027230 */ /* 0x100fe40000004100 */
[----:B------:R-:W-:Y:S02]  /*1360*/  HADD2.F32 R3, -RZ, R7.H1_H1 ;  /* 0x30000007ff037230 */ /* 0x000fe40000004100 */
[----:B------:R-:W-:Y:S01]  /*1370*/  FFMA.FTZ R22, R0, R105, R6 ;  /* 0x0000006900167223 */ /* 0x000fe20000010006 */
[----:B------:R-:W-:Y:S02]  /*1380*/  HADD2.F32 R0, -RZ, R4.H1_H1 ;  /* 0x30000004ff007230 */ /* 0x000fe40000004100 */
[----:B------:R-:W-:Y:S01]  /*1390*/  FMUL.FTZ R6, R184, R2 ;  /* 0x00000002b8067220 */ /* 0x000fe20000410000 */
[----:B------:R-:W-:-:S02]  /*13a0*/  HADD2.F32 R4, -RZ, R31.H1_H1 ;  /* 0x3000001fff047230 */ /* 0x000fc40000004100 */
[C---:B------:R-:W-:Y:S01]  /*13b0*/  FMUL.FTZ R3, R184.reuse, R3 ;  /* 0x00000003b8037220 */ /* 0x040fe20000410000 */
[----:B------:R-:W-:Y:S02]  /*13c0*/  HADD2.F32 R2, -RZ, R5.H1_H1 ;  /* 0x30000005ff027230 */ /* 0x000fe40000004100 */
[C---:B------:R-:W-:Y:S01]  /*13d0*/  FMUL.FTZ R0, R184.reuse, R0 ;  /* 0x00000000b8007220 */ /* 0x040fe20000410000 */
[----:B------:R-:W-:Y:S02]  /*13e0*/  HADD2.F32 R7, -RZ, R31.H0_H0 ;  /* 0x2000001fff077230 */ /* 0x000fe40000004100 */
[----:B------:R-:W-:Y:S01]  /*13f0*/  FFMA.FTZ R25, R3, R107, R4 ;  /* 0x0000006b03197223 */ /* 0x000fe20000010004 */
[----:B------:R-:W-:Y:S02]  /*1400*/  HADD2.F32 R4, -RZ, R29.H1_H1 ;  /* 0x3000001dff047230 */ /* 0x000fe40000004100 */
[----:B------:R-:W-:Y:S01]  /*1410*/  FMUL.FTZ R3, R184, R2 ;  /* 0x00000002b8037220 */ /* 0x000fe20000410000 */
[----:B------:R-:W-:-:S02]  /*1420*/  HADD2.F32 R2, -RZ, R28.H1_H1 ;  /* 0x3000001cff027230 */ /* 0x000fc40000004100 */
        /* <DEDUP_REMOVED lines=8> */
.L_x_44145:
[--C-:B-----5:R-:W-:Y:S02]  /*14b0*/  HADD2.F32 R0, -RZ, R4.reuse.H0_H0 ;  /* 0x20000004ff007230 */ /* 0x120fe40000004100 */
[----:B------:R-:W-:Y:S02]  /*14c0*/  HADD2.F32 R8, -RZ, R4.H1_H1 ;  /* 0x30000004ff087230 */ /* 0x000fe40000004100 */
[--C-:B------:R-:W-:Y:S02]  /*14d0*/  HADD2.F32 R2, -RZ, R5.reuse.H0_H0 ;  /* 0x20000005ff027230 */ /* 0x100fe40000004100 */
[C---:B------:R-:W-:Y:S01]  /*14e0*/  FMUL.FTZ R10, R184.reuse, R0 ;  /* 0x00000000b80a7220 */ /* 0x040fe20000410000 */
[----:B------:R-:W-:Y:S02]  /*14f0*/  HADD2.F32 R5, -RZ, R5.H1_H1 ;  /* 0x30000005ff057230 */ /* 0x000fe40000004100 */
[----:B------:R-:W-:Y:S01]  /*1500*/  FMUL.FTZ R0, R184, R8 ;  /* 0x00000008b8007220 */ /* 0x000fe20000410000 */
[----:B------:R-:W-:-:S02]  /*1510*/  HADD2.F32 R3, -RZ, R6.H0_H0 ;  /* 0x20000006ff037230 */ /* 0x000fc40000004100 */
[C---:B------:R-:W-:Y:S01]  /*1520*/  FMUL.FTZ R8, R184.reuse, R2 ;  /* 0x00000002b8087220 */ /* 0x040fe20000410000 */
[--C-:B------:R-:W-:Y:S02]  /*1530*/  HADD2.F32 R4, -RZ, R7.reuse.H0_H0 ;  /* 0x20000007ff047230 */ /* 0x100fe40000004100 */
[C---:B------:R-:W-:Y:S01]  /*1540*/  FMUL.FTZ R2, R184.reuse, R5 ;  /* 0x00000005b8027220 */ /* 0x040fe20000410000 */
[----:B------:R-:W-:Y:S02]  /*1550*/  HADD2.F32 R6, -RZ, R6.H1_H1 ;  /* 0x30000006ff067230 */ /* 0x000fe40000004100 */
[C---:B------:R-:W-:Y:S01]  /*1560*/  FMUL.FTZ R5, R184.reuse, R3 ;  /* 0x00000003b8057220 */ /* 0x040fe20000410000 */
[----:B------:R-:W-:Y:S02]  /*1570*/  HADD2.F32 R7, -RZ, R7.H1_H1 ;  /* 0x30000007ff077230 */ /* 0x000fe40000004100 */
        /* <DEDUP_REMOVED lines=15> */
.L_x_44146:
[----:B0-----:R-:W-:Y:S05]  /*1670*/  BSYNC.RECONVERGENT B0 ;  /* 0x0000000000007941 */ /* 0x001fea0003800200 */
.L_x_44144:
        /* <DEDUP_REMOVED lines=13> */
[--C-:B0----5:R-:W-:Y:S02]  /*1750*/  HADD2.F32 R2, -RZ, R4.reuse.H1_H1 ;  /* 0x30000004ff027230 */ /* 0x121fe40000004100 */
[----:B------:R-:W-:Y:S02]  /*1760*/  HADD2.F32 R0, -RZ, R4.H0_H0 ;  /* 0x20000004ff007230 */ /* 0x000fe40000004100 */
[----:B------:R-:W-:Y:S02]  /*1770*/  HADD2.F32 R4, -RZ, R28.H1_H1 ;  /* 0x3000001cff047230 */ /* 0x000fe40000004100 */
[C---:B------:R-:W-:Y:S01]  /*1780*/  FMUL.FTZ R2, R184.reuse, R2 ;  /* 0x00000002b8027220 */ /* 0x040fe20000410000 */
[--C-:B------:R-:W-:Y:S02]  /*1790*/  HADD2.F32 R3, -RZ, R5.reuse.H1_H1 ;  /* 0x30000005ff037230 */ /* 0x100fe40000004100 */
[----:B------:R-:W-:Y:S01]  /*17a0*/  FMUL.FTZ R8, R184, R0 ;  /* 0x00000000b8087220 */ /* 0x000fe20000410000 */
[----:B------:R-:W-:-:S02]  /*17b0*/  HADD2.F32 R0, -RZ, R5.H0_H0 ;  /* 0x20000005ff007230 */ /* 0x000fc40000004100 */
[----:B------:R-:W-:Y:S01]  /*17c0*/  FFMA.FTZ R14, R2, R101, R4 ;  /* 0x00000065020e7223 */ /* 0x000fe20000010004 */
[----:B------:R-:W-:Y:S02]  /*17d0*/  HADD2.F32 R4, -RZ, R29.H1_H1 ;  /* 0x3000001dff047230 */ /* 0x000fe40000004100 */
[C---:B------:R-:W-:Y:S01]  /*17e0*/  FMUL.FTZ R3, R184.reuse, R3 ;  /* 0x00000003b8037220 */ /* 0x040fe20000410000 */
[----:B------:R-:W-:Y:S02]  /*17f0*/  HADD2.F32 R2, -RZ, R6.H1_H1 ;  /* 0x30000006ff027230 */ /* 0x000fe40000004100 */
[----:B------:R-:W-:Y:S01]  /*1800*/  FMUL.FTZ R5, R184, R0 ;  /* 0x00000000b8057220 */ /* 0x000fe20000410000 */
[----:B------:R-:W-:Y:S02]  /*1810*/  HADD2.F32 R10, -RZ, R28.H0_H0 ;  /* 0x2000001cff0a7230 */ /* 0x000fe40000004100 */
[----:B------:R-:W-:Y:S01]  /*1820*/  FFMA.FTZ R12, R3, R103, R4 ;  /* 0x00000067030c7223 */ /* 0x000fe20000010004 */
[----:B------:R-:W-:-:S02]  /*1830*/  HADD2.F32 R3, -RZ, R30.H1_H1 ;  /* 0x3000001eff037230 */ /* 0x000fc40000004100 */
[----:B------:R-:W-:Y:S01]  /*1840*/  FMUL.FTZ R2, R184, R2 ;  /* 0x00000002b8027220 */ /* 0x000fe20000410000 */
[----:B------:R-:W-:Y:S02]  /*1850*/  HADD2.F32 R0, -RZ, R6.H0_H0 ;  /* 0x20000006ff007230 */ /* 0x000fe40000004100 */
[----:B------:R-:W-:Y:S01]  /*1860*/  FFMA.FTZ R15, R8, R100, R10 ;  /* 0x00000064080f7223 */ /* 0x000fe2000001000a */
[----:B------:R-:W-:Y:S02]  /*1870*/  HADD2.F32 R4, -RZ, R30.H0_H0 ;  /* 0x2000001eff047230 */ /* 0x000fe40000004100 */
[----:B------:R-:W-:Y:S01]  /*1880*/  FFMA.FTZ R10, R2, R97, R3 ;  /* 0x00000061020a7223 */ /* 0x000fe20000010003 */
[----:B------:R-:W-:Y:S02]  /*1890*/  HADD2.F32 R2, -RZ, R7.H0_H0 ;  /* 0x20000007ff027230 */ /* 0x000fe40000004100 */
[----:B------:R-:W-:Y:S01]  /*18a0*/  FMUL.FTZ R0, R184, R0 ;  /* 0x00000000b8007220 */ /* 0x000fe20000410000 */
[----:B------:R-:W-:-:S02]  /*18b0*/  HADD2.F32 R3, -RZ, R31.H0_H0 ;  /* 0x2000001fff037230 */ /* 0x000fc40000004100 */
[----:B------:R-:W-:Y:S02]  /*18c0*/  HADD2.F32 R8, -RZ, R29.H0_H0 ;  /* 0x2000001dff087230 */ /* 0x000fe40000004100 */
[----:B------:R-:W-:Y:S01]  /*18d0*/  FFMA.FTZ R11, R0, R96, R4 ;  /* 0x00000060000b7223 */ /* 0x000fe20000010004 */
[----:B------:R-:W-:Y:S01]  /*18e0*/  FMUL.FTZ R2, R184, R2 ;  /* 0x00000002b8027220 */ /* 0x000fe20000410000 */
[----:B------:R-:W-:Y:S01]  /*18f0*/  HADD2.F32 R0, -RZ, R7.H1_H1 ;  /* 0x30000007ff007230 */ /* 0x000fe20000004100 */
[----:B------:R-:W-:Y:S01]  /*1900*/  F2FP.F16.F32.PACK_AB R4, R14, R15 ;  /* 0x0000000f0e04723e */ /* 0x000fe200000000ff */
[----:B------:R-:W-:Y:S01]  /*1910*/  FFMA.FTZ R13, R5, R102, R8 ;  /* 0x00000066050d7223 */ /* 0x000fe20000010008 */
[----:B------:R-:W-:Y:S01]  /*1920*/  FFMA.FTZ R17, R2, R98, R3 ;  /* 0x0000006202117223 */ /* 0x000fe20000010003 */
[----:B------:R-:W-:Y:S02]  /*1930*/  HADD2.F32 R2, -RZ, R31.H1_H1 ;  /* 0x3000001fff027230 */ /* 0x000fe40000004100 */
[----:B------:R-:W-:Y:S01]  /*1940*/  FMUL.FTZ R0, R184, R0 ;  /* 0x00000000b8007220 */ /* 0x000fe20000410000 */
[----:B------:R-:W-:-:S02]  /*1950*/  F2FP.F16.F32.PACK_AB R6, R10, R11 ;  /* 0x0000000b0a06723e */ /* 0x000fc400000000ff */
[----:B------:R-:W-:Y:S01]  /*1960*/  F2FP.F16.F32.PACK_AB R5, R12, R13 ;  /* 0x0000000d0c05723e */ /* 0x000fe200000000ff */
[----:B------:R-:W-:-:S05]  /*1970*/  FFMA.FTZ R16, R0, R99, R2 ;  /* 0x0000006300107223 */ /* 0x000fca0000010002 */
[----:B------:R-:W-:Y:S01]  /*1980*/  F2FP.F16.F32.PACK_AB R7, R16, R17 ;  /* 0x000000111007723e */ /* 0x000fe200000000ff */
[----:B------:R-:W-:Y:S06]  /*1990*/  BRA `(.L_x_44148) ;  /* 0x0000000000707947 */ /* 0x000fec0003800000 */
.L_x_44147:
[--C-:B-----5:R-:W-:Y:S02]  /*19a0*/  HADD2.F32 R0, -RZ, R4.reuse.H0_H0 ;  /* 0x20000004ff007230 */ /* 0x120fe40000004100 */
[----:B------:R-:W-:Y:S02]  /*19b0*/  HADD2.F32 R8, -RZ, R4.H1_H1 ;  /* 0x30000004ff087230 */ /* 0x000fe40000004100 */
[--C-:B0-----:R-:W-:Y:S02]  /*19c0*/  HADD2.F32 R2, -RZ, R5.reuse.H0_H0 ;  /* 0x20000005ff027230 */ /* 0x101fe40000004100 */
        /* <DEDUP_REMOVED lines=25> */
.L_x_44148:
        /* <DEDUP_REMOVED lines=9> */
[--C-:B-----5:R-:W-:Y:S02]  /*1bf0*/  HADD2.F32 R0, -RZ, R172.reuse.H0_H0 ;  /* 0x200000acff007230 */ /* 0x120fe40000004100 */
[----:B0-----:R-:W-:Y:S02]  /*1c00*/  HADD2.F32 R2, -RZ, R172.H1_H1 ;  /* 0x300000acff027230 */ /* 0x001fe40000004100 */
[--C-:B------:R-:W-:Y:S02]  /*1c10*/  HADD2.F32 R5, -RZ, R28.reuse.H0_H0 ;  /* 0x2000001cff057230 */ /* 0x100fe40000004100 */
        /* <DEDUP_REMOVED lines=9> */
[----:B------:R-:W-:Y:S02]  /*1cb0*/  HADD2.F32 R2, -RZ, R174.H1_H1 ;  /* 0x300000aeff027230 */ /* 0x000fe40000004100 */
[----:B------:R-:W-:Y:S02]  /*1cc0*/  HADD2.F32 R4, -RZ, R29.H0_H0 ;  /* 0x2000001dff047230 */ /* 0x000fe40000004100 */
[----:B------:R-:W-:Y:S01]  /*1cd0*/  FFMA.FTZ R5, R3, R95, R5 ;  /* 0x0000005f03057223 */ /* 0x000fe20000010005 */
[----:B------:R-:W-:-:S02]  /*1ce0*/  HADD2.F32 R3, -RZ, R30.H1_H1 ;  /* 0x3000001eff037230 */ /* 0x000fc40000004100 */
[C---:B------:R-:W-:Y:S01]  /*1cf0*/  FMUL.FTZ R6, R184.reuse, R0 ;  /* 0x00000000b8067220 */ /* 0x040fe20000410000 */
[----:B------:R-:W-:Y:S01]  /*1d00*/  FMUL.FTZ R2, R184, R2 ;  /* 0x00000002b8027220 */ /* 0x000fe20000410000 */
[----:B------:R-:W-:Y:S01]  /*1d10*/  HADD2.F32 R0, -RZ, R174.H0_H0 ;  /* 0x200000aeff007230 */ /* 0x000fe20000004100 */
[----:B------:R-:W-:Y:S01]  /*1d20*/  F2FP.F16.F32.PACK_AB R172, R7, R8 ;  /* 0x0000000807ac723e */ /* 0x000fe200000000ff */
[----:B------:R-:W-:Y:S01]  /*1d30*/  FFMA.FTZ R6, R6, R94, R4 ;  /* 0x0000005e06067223 */ /* 0x000fe20000010004 */
[----:B------:R-:W-:Y:S01]  /*1d40*/  FFMA.FTZ R3, R2, R89, R3 ;  /* 0x0000005902037223 */ /* 0x000fe20000010003 */
[----:B------:R-:W-:Y:S02]  /*1d50*/  HADD2.F32 R4, -RZ, R30.H0_H0 ;  /* 0x2000001eff047230 */ /* 0x000fe40000004100 */
[----:B------:R-:W-:Y:S01]  /*1d60*/  FMUL.FTZ R0, R184, R0 ;  /* 0x00000000b8007220 */ /* 0x000fe20000410000 */
[----:B------:R-:W-:Y:S01]  /*1d70*/  HADD2.F32 R2, -RZ, R175.H0_H0 ;  /* 0x200000afff027230 */ /* 0x000fe20000004100 */
[----:B------:R-:W-:Y:S01]  /*1d80*/  F2FP.F16.F32.PACK_AB R173, R5, R6 ;  /* 0x0000000605ad723e */ /* 0x000fe200000000ff */
[----:B------:R-:W-:-:S02]  /*1d90*/  HADD2.F32 R27, -RZ, R31.H0_H0 ;  /* 0x2000001fff1b7230 */ /* 0x000fc40000004100 */
[----:B------:R-:W-:Y:S01]  /*1da0*/  FFMA.FTZ R4, R0, R88, R4 ;  /* 0x0000005800047223 */ /* 0x000fe20000010004 */
[----:B------:R-:W-:Y:S02]  /*1db0*/  HADD2.F32 R0, -RZ, R175.H1_H1 ;  /* 0x300000afff007230 */ /* 0x000fe40000004100 */
[----:B------:R-:W-:Y:S02]  /*1dc0*/  FMUL.FTZ R2, R184, R2 ;  /* 0x00000002b8027220 */ /* 0x000fe40000410000 */
[----:B------:R-:W-:Y:S02]  /*1dd0*/  F2FP.F16.F32.PACK_AB R174, R3, R4 ;  /* 0x0000000403ae723e */ /* 0x000fe400000000ff */
[----:B------:R-:W-:Y:S01]  /*1de0*/  FFMA.FTZ R2, R2, R90, R27 ;  /* 0x0000005a02027223 */ /* 0x000fe2000001001b */
[----:B------:R-:W-:Y:S02]  /*1df0*/  HADD2.F32 R27, -RZ, R31.H1_H1 ;  /* 0x3000001fff1b7230 */ /* 0x000fe40000004100 */
[----:B------:R-:W-:-:S04]  /*1e00*/  FMUL.FTZ R0, R184, R0 ;  /* 0x00000000b8007220 */ /* 0x000fc80000410000 */
[----:B------:R-:W-:-:S05]  /*1e10*/  FFMA.FTZ R0, R0, R91, R27 ;  /* 0x0000005b00007223 */ /* 0x000fca000001001b */
[----:B------:R-:W-:Y:S01]  /*1e20*/  F2FP.F16.F32.PACK_AB R175, R0, R2 ;  /* 0x0000000200af723e */ /* 0x000fe200000000ff */
[----:B------:R-:W-:Y:S06]  /*1e30*/  BRA `(.L_x_44150) ;  /* 0x0000000000707947 */ /* 0x000fec0003800000 */
.L_x_44149:
[----:B0----5:R-:W-:Y:S02]  /*1e40*/  HADD2.F32 R3, -RZ, R172.H0_H0 ;  /* 0x200000acff037230 */ /* 0x021fe40000004100 */
[--C-:B------:R-:W-:Y:S02]  /*1e50*/  HADD2.F32 R2, -RZ, R173.reuse.H0_H0 ;  /* 0x200000adff027230 */ /* 0x100fe40000004100 */
        /* <DEDUP_REMOVED lines=26> */
.L_x_44150:
        /* <DEDUP_REMOVED lines=9> */
[--C-:B-----5:R-:W-:Y:S02]  /*2090*/  HADD2.F32 R177, -RZ, R172.reuse.H0_H0 ;  /* 0x200000acffb17230 */ /* 0x120fe40000004100 */
[----:B------:R-:W-:Y:S02]  /*20a0*/  HADD2.F32 R172, -RZ, R172.H1_H1 ;  /* 0x300000acffac7230 */ /* 0x000fe40000004100 */
[--C-:B------:R-:W-:Y:S02]  /*20b0*/  HADD2.F32 R179, -RZ, R28.reuse.H0_H0 ;  /* 0x2000001cffb37230 */ /* 0x100fe40000004100 */
[C---:B------:R-:W-:Y:S01]  /*20c0*/  FMUL.FTZ R177, R184.reuse, R177 ;  /* 0x000000b1b8b17220 */ /* 0x040fe20000410000 */
[----:B------:R-:W-:Y:S02]  /*20d0*/  HADD2.F32 R178, -RZ, R28.H1_H1 ;  /* 0x3000001cffb27230 */ /* 0x000fe40000004100 */
[----:B------:R-:W-:Y:S01]  /*20e0*/  FMUL.FTZ R176, R184, R172 ;  /* 0x000000acb8b07220 */ /* 0x000fe20000410000 */
[----:B------:R-:W-:-:S02]  /*20f0*/  HADD2.F32 R172, -RZ, R173.H0_H0 ;  /* 0x200000adffac7230 */ /* 0x000fc40000004100 */
[----:B------:R-:W-:Y:S01]  /*2100*/  FFMA.FTZ R177, R177, R84, R179 ;  /* 0x00000054b1b17223 */ /* 0x000fe200000100b3 */
[----:B------:R-:W-:Y:S02]  /*2110*/  HADD2.F32 R173, -RZ, R173.H1_H1 ;  /* 0x300000adffad7230 */ /* 0x000fe40000004100 */
[----:B------:R-:W-:Y:S01]  /*2120*/  FFMA.FTZ R176, R176, R85, R178 ;  /* 0x00000055b0b07223 */ /* 0x000fe200000100b2 */
[--C-:B------:R-:W-:Y:S02]  /*2130*/  HADD2.F32 R181, -RZ, R29.reuse.H0_H0 ;  /* 0x2000001dffb57230 */ /* 0x100fe40000004100 */
[C---:B------:R-:W-:Y:S01]  /*2140*/  FMUL.FTZ R179, R184.reuse, R172 ;  /* 0x000000acb8b37220 */ /* 0x040fe20000410000 */
[----:B------:R-:W-:Y:S02]  /*2150*/  HADD2.F32 R172, -RZ, R174.H0_H0 ;  /* 0x200000aeffac7230 */ /* 0x000fe40000004100 */
[----:B------:R-:W-:Y:S01]  /*2160*/  FMUL.FTZ R173, R184, R173 ;  /* 0x000000adb8ad7220 */ /* 0x000fe20000410000 */
[----:B------:R-:W-:-:S02]  /*2170*/  HADD2.F32 R178, -RZ, R29.H1_H1 ;  /* 0x3000001dffb27230 */ /* 0x000fc40000004100 */
[----:B------:R-:W-:Y:S01]  /*2180*/  FFMA.FTZ R181, R179, R86, R181 ;  /* 0x00000056b3b57223 */ /* 0x000fe200000100b5 */
[----:B------:R-:W-:Y:S02]  /*2190*/  HADD2.F32 R174, -RZ, R174.H1_H1 ;  /* 0x300000aeffae7230 */ /* 0x000fe40000004100 */
[C---:B------:R-:W-:Y:S01]  /*21a0*/  FMUL.FTZ R172, R184.reuse, R172 ;  /* 0x000000acb8ac7220 */ /* 0x040fe20000410000 */
[--C-:B------:R-:W-:Y:S02]  /*21b0*/  HADD2.F32 R179, -RZ, R30.reuse.H0_H0 ;  /* 0x2000001effb37230 */ /* 0x100fe40000004100 */
[----:B------:R-:W-:Y:S01]  /*21c0*/  FFMA.FTZ R180, R173, R87, R178 ;  /* 0x00000057adb47223 */ /* 0x000fe200000100b2 */
[----:B------:R-:W-:Y:S02]  /*21d0*/  HADD2.F32 R173, -RZ, R30.H1_H1 ;  /* 0x3000001effad7230 */ /* 0x000fe40000004100 */
[----:B------:R-:W-:Y:S01]  /*21e0*/  FMUL.FTZ R174, R184, R174 ;  /* 0x000000aeb8ae7220 */ /* 0x000fe20000410000 */
[----:B------:R-:W-:Y:S01]  /*21f0*/  FFMA.FTZ R179, R172, R80, R179 ;  /* 0x00000050acb37223 */ /* 0x000fe200000100b3 */
[----:B------:R-:W-:-:S02]  /*2200*/  HADD2.F32 R172, -RZ, R175.H0_H0 ;  /* 0x200000afffac7230 */ /* 0x000fc40000004100 */
[----:B------:R-:W-:Y:S01]  /*2210*/  FFMA.FTZ R178, R174, R81, R173 ;  /* 0x00000051aeb27223 */ /* 0x000fe200000100ad */
[----:B------:R-:W-:Y:S02]  /*2220*/  HADD2.F32 R173, -RZ, R31.H0_H0 ;  /* 0x2000001fffad7230 */ /* 0x000fe40000004100 */
[----:B------:R-:W-:Y:S02]  /*2230*/  HADD2.F32 R175, -RZ, R175.H1_H1 ;  /* 0x300000afffaf7230 */ /* 0x000fe40000004100 */
[----:B------:R-:W-:Y:S01]  /*2240*/  FMUL.FTZ R172, R184, R172 ;  /* 0x000000acb8ac7220 */ /* 0x000fe20000410000 */
[----:B------:R-:W-:-:S03]  /*2250*/  F2FP.F16.F32.PACK_AB R174, R178, R179 ;  /* 0x000000b3b2ae723e */ /* 0x000fc600000000ff */
[----:B------:R-:W-:Y:S01]  /*2260*/  FFMA.FTZ R183, R172, R82, R173 ;  /* 0x00000052acb77223 */ /* 0x000fe200000100ad */
[----:B------:R-:W-:Y:S02]  /*2270*/  HADD2.F32 R172, -RZ, R31.H1_H1 ;  /* 0x3000001fffac7230 */ /* 0x000fe40000004100 */
[----:B------:R-:W-:Y:S01]  /*2280*/  FMUL.FTZ R175, R184, R175 ;  /* 0x000000afb8af7220 */ /* 0x000fe20000410000 */
[----:B------:R-:W-:-:S03]  /*2290*/  F2FP.F16.F32.PACK_AB R173, R180, R181 ;  /* 0x000000b5b4ad723e */ /* 0x000fc600000000ff */
[----:B------:R-:W-:Y:S01]  /*22a0*/  FFMA.FTZ R182, R175, R83, R172 ;  /* 0x00000053afb67223 */ /* 0x000fe200000100ac */
[----:B------:R-:W-:-:S04]  /*22b0*/  F2FP.F16.F32.PACK_AB R172, R176, R177 ;  /* 0x000000b1b0ac723e */ /* 0x000fc800000000ff */
[----:B------:R-:W-:Y:S01]  /*22c0*/  F2FP.F16.F32.PACK_AB R175, R182, R183 ;  /* 0x000000b7b6af723e */ /* 0x000fe200000000ff */
[----:B------:R-:W-:Y:S06]  /*22d0*/  BRA `(.L_x_44152) ;  /* 0x0000000000707947 */ /* 0x000fec0003800000 */
.L_x_44151:
[--C-:B-----5:R-:W-:Y:S02]  /*22e0*/  HADD2.F32 R176, -RZ, R174.reuse.H0_H0 ;  /* 0x200000aeffb07230 */ /* 0x120fe40000004100 */
[----:B------:R-:W-:Y:S02]  /*22f0*/  HADD2.F32 R179, -RZ, R174.H1_H1 ;  /* 0x300000aeffb37230 */ /* 0x000fe40000004100 */
[--C-:B------:R-:W-:Y:S02]  /*2300*/  HADD2.F32 R178, -RZ, R172.reuse.H0_H0 ;  /* 0x200000acffb27230 */ /* 0x100fe40000004100 */
[C---:B------:R-:W-:Y:S01]  /*2310*/  FMUL.FTZ R176, R184.reuse, R176 ;  /* 0x000000b0b8b07220 */ /* 0x040fe20000410000 */
[----:B------:R-:W-:Y:S02]  /*2320*/  HADD2.F32 R177, -RZ, R173.H0_H0 ;  /* 0x200000adffb17230 */ /* 0x000fe40000004100 */
        /* <DEDUP_REMOVED lines=23> */
.L_x_44152:
        /* <DEDUP_REMOVED lines=19> */
[----:B------:R-:W-:Y:S02]  /*25d0*/  HADD2.F32 R190, -RZ, R29.H1_H1 ;  /* 0x3000001dffbe7230 */ /* 0x000fe40000004100 */
[C---:B------:R-:W-:Y:S01]  /*25e0*/  FMUL.FTZ R191, R184.reuse, R172 ;  /* 0x000000acb8bf7220 */ /* 0x040fe20000410000 */
[--C-:B------:R-:W-:Y:S02]  /*25f0*/  HADD2.F32 R172, -RZ, R174.reuse.H0_H0 ;  /* 0x200000aeffac7230 */ /* 0x100fe40000004100 */
[----:B------:R-:W-:Y:S01]  /*2600*/  FMUL.FTZ R173, R184, R173 ;  /* 0x000000adb8ad7220 */ /* 0x000fe20000410000 */
[----:B------:R-:W-:-:S02]  /*2610*/  HADD2.F32 R174, -RZ, R174.H1_H1 ;  /* 0x300000aeffae7230 */ /* 0x000fc40000004100 */
[--C-:B------:R-:W-:Y:S02]  /*2620*/  HADD2.F32 R189, -RZ, R30.reuse.H0_H0 ;  /* 0x2000001effbd7230 */ /* 0x100fe40000004100 */
[C---:B------:R-:W-:Y:S01]  /*2630*/  FMUL.FTZ R172, R184.reuse, R172 ;  /* 0x000000acb8ac7220 */ /* 0x040fe20000410000 */
[----:B------:R-:W-:Y:S02]  /*2640*/  HADD2.F32 R188, -RZ, R29.H0_H0 ;  /* 0x2000001dffbc7230 */ /* 0x000fe40000004100 */
[----:B------:R-:W-:Y:S01]  /*2650*/  FFMA.FTZ R190, R173, R79, R190 ;  /* 0x0000004fadbe7223 */ /* 0x000fe200000100be */
[----:B------:R-:W-:Y:S02]  /*2660*/  HADD2.F32 R173, -RZ, R30.H1_H1 ;  /* 0x3000001effad7230 */ /* 0x000fe40000004100 */
[----:B------:R-:W-:Y:S01]  /*2670*/  FMUL.FTZ R174, R184, R174 ;  /* 0x000000aeb8ae7220 */ /* 0x000fe20000410000 */
[----:B------:R-:W-:Y:S01]  /*2680*/  FFMA.FTZ R189, R172, R72, R189 ;  /* 0x00000048acbd7223 */ /* 0x000fe200000100bd */
[----:B------:R-:W-:-:S02]  /*2690*/  HADD2.F32 R172, -RZ, R175.H0_H0 ;  /* 0x200000afffac7230 */ /* 0x000fc40000004100 */
[----:B------:R-:W-:Y:S01]  /*26a0*/  FFMA.FTZ R191, R191, R78, R188 ;  /* 0x0000004ebfbf7223 */ /* 0x000fe200000100bc */
[----:B------:R-:W-:Y:S01]  /*26b0*/  FFMA.FTZ R188, R174, R73, R173 ;  /* 0x00000049aebc7223 */ /* 0x000fe200000100ad */
[----:B------:R-:W-:Y:S02]  /*26c0*/  HADD2.F32 R173, -RZ, R31.H0_H0 ;  /* 0x2000001fffad7230 */ /* 0x000fe40000004100 */
[----:B------:R-:W-:Y:S01]  /*26d0*/  FMUL.FTZ R172, R184, R172 ;  /* 0x000000acb8ac7220 */ /* 0x000fe20000410000 */
[----:B------:R-:W-:Y:S01]  /*26e0*/  HADD2.F32 R175, -RZ, R175.H1_H1 ;  /* 0x300000afffaf7230 */ /* 0x000fe20000004100 */
[----:B------:R-:W-:Y:S02]  /*26f0*/  F2FP.F16.F32.PACK_AB R174, R188, R189 ;  /* 0x000000bdbcae723e */ /* 0x000fe400000000ff */
        /* <DEDUP_REMOVED lines=8> */
.L_x_44153:
[----:B-----5:R-:W-:Y:S02]  /*2780*/  HADD2.F32 R188, -RZ, R172.H0_H0 ;  /* 0x200000acffbc7230 */ /* 0x020fe40000004100 */
[--C-:B------:R-:W-:Y:S02]  /*2790*/  HADD2.F32 R186, -RZ, R174.reuse.H0_H0 ;  /* 0x200000aeffba7230 */ /* 0x100fe40000004100 */
[----:B------:R-:W-:Y:S02]  /*27a0*/  HADD2.F32 R189, -RZ, R174.H1_H1 ;  /* 0x300000aeffbd7230 */ /* 0x000fe40000004100 */
        /* <DEDUP_REMOVED lines=25> */
.L_x_44154:
        /* <DEDUP_REMOVED lines=46> */
.L_x_44155:
[----:B-----5:R-:W-:Y:S02]  /*2c20*/  HADD2.F32 R197, -RZ, R172.H0_H0 ;  /* 0x200000acffc57230 */ /* 0x020fe40000004100 */
[----:B------:R-:W-:Y:S02]  /*2c30*/  HADD2.F32 R195, -RZ, R173.H0_H0 ;  /* 0x200000adffc37230 */ /* 0x000fe40000004100 */
[--C-:B------:R-:W-:Y:S02]  /*2c40*/  HADD2.F32 R196, -RZ, R174.reuse.H0_H0 ;  /* 0x200000aeffc47230 */ /* 0x100fe40000004100 */
[C---:B------:R-:W-:Y:S01]  /*2c50*/  FMUL.FTZ R197, R184.reuse, R197 ;  /* 0x000000c5b8c57220 */ /* 0x040fe20000410000 */
[----:B------:R-:W-:Y:S02]  /*2c60*/  HADD2.F32 R198, -RZ, R174.H1_H1 ;  /* 0x300000aeffc67230 */ /* 0x000fe40000004100 */
        /* <DEDUP_REMOVED lines=8> */
[C---:B------:R-:W-:Y:S01]  /*2cf0*/  FMUL.FTZ R172, R184.reuse, R172 ;  /* 0x000000acb8ac7220 */ /* 0x040fe20000410000 */
        /* <DEDUP_REMOVED lines=14> */
.L_x_44156:
        /* <DEDUP_REMOVED lines=9> */
[----:B-----5:R-:W-:Y:S02]  /*2e70*/  HADD2.F32 R204, -RZ, R172.H0_H0 ;  /* 0x200000acffcc7230 */ /* 0x020fe40000004100 */
[----:B------:R-:W-:Y:S02]  /*2e80*/  HADD2.F32 R207, -RZ, R28.H0_H0 ;  /* 0x2000001cffcf7230 */ /* 0x000fe40000004100 */
[----:B------:R-:W-:Y:S02]  /*2e90*/  HADD2.F32 R203, -RZ, R173.H0_H0 ;  /* 0x200000adffcb7230 */ /* 0x000fe40000004100 */
[----:B------:R-:W-:Y:S01]  /*2ea0*/  FMUL.FTZ R204, R184, R204 ;  /* 0x000000ccb8cc7220 */ /* 0x000fe20000410000 */
[--C-:B------:R-:W-:Y:S02]  /*2eb0*/  HADD2.F32 R206, -RZ, R29.reuse.H0_H0 ;  /* 0x2000001dffce7230 */ /* 0x100fe40000004100 */
[----:B------:R-:W-:Y:S02]  /*2ec0*/  HADD2.F32 R208, -RZ, R29.H1_H1 ;  /* 0x3000001dffd07230 */ /* 0x000fe40000004100 */
[----:B------:R-:W-:Y:S01]  /*2ed0*/  FFMA.FTZ R204, R204, R60, R207 ;  /* 0x0000003ccccc7223 */ /* 0x000fe200000100cf */
[----:B------:R-:W-:Y:S01]  /*2ee0*/  FMUL.FTZ R203, R184, R203 ;  /* 0x000000cbb8cb7220 */ /* 0x000fe20000410000 */
[----:B------:R-:W-:-:S02]  /*2ef0*/  HADD2.F32 R207, -RZ, R173.H1_H1 ;  /* 0x300000adffcf7230 */ /* 0x000fc40000004100 */
[----:B------:R-:W-:Y:S02]  /*2f00*/  HADD2.F32 R173, -RZ, R174.H0_H0 ;  /* 0x200000aeffad7230 */ /* 0x000fe40000004100 */
[----:B------:R-:W-:Y:S01]  /*2f10*/  FFMA.FTZ R203, R203, R62, R206 ;  /* 0x0000003ecbcb7223 */ /* 0x000fe200000100ce */
[----:B------:R-:W-:Y:S02]  /*2f20*/  HADD2.F32 R206, -RZ, R30.H0_H0 ;  /* 0x2000001effce7230 */ /* 0x000fe40000004100 */
[C---:B------:R-:W-:Y:S01]  /*2f30*/  FMUL.FTZ R207, R184.reuse, R207 ;  /* 0x000000cfb8cf7220 */ /* 0x040fe20000410000 */
[----:B------:R-:W-:Y:S02]  /*2f40*/  HADD2.F32 R174, -RZ, R174.H1_H1 ;  /* 0x300000aeffae7230 */ /* 0x000fe40000004100 */
[----:B------:R-:W-:Y:S01]  /*2f50*/  FMUL.FTZ R173, R184, R173 ;  /* 0x000000adb8ad7220 */ /* 0x000fe20000410000 */
[----:B------:R-:W-:Y:S02]  /*2f60*/  HADD2.F32 R211, -RZ, R31.H0_H0 ;  /* 0x2000001fffd37230 */ /* 0x000fe40000004100 */
[----:B------:R-:W-:Y:S01]  /*2f70*/  FFMA.FTZ R207, R207, R63, R208 ;  /* 0x0000003fcfcf7223 */ /* 0x000fe200000100d0 */
[----:B------:R-:W-:-:S02]  /*2f80*/  HADD2.F32 R208, -RZ, R30.H1_H1 ;  /* 0x3000001effd07230 */ /* 0x000fc40000004100 */
[----:B------:R-:W-:Y:S01]  /*2f90*/  FFMA.FTZ R206, R173, R56, R206 ;  /* 0x00000038adce7223 */ /* 0x000fe200000100ce */
[--C-:B------:R-:W-:Y:S02]  /*2fa0*/  HADD2.F32 R173, -RZ, R175.reuse.H0_H0 ;  /* 0x200000afffad7230 */ /* 0x100fe40000004100 */
[C---:B------:R-:W-:Y:S01]  /*2fb0*/  FMUL.FTZ R174, R184.reuse, R174 ;  /* 0x000000aeb8ae7220 */ /* 0x040fe20000410000 */
[----:B------:R-:W-:Y:S02]  /*2fc0*/  HADD2.F32 R175, -RZ, R175.H1_H1 ;  /* 0x300000afffaf7230 */ /* 0x000fe40000004100 */
[----:B------:R-:W-:Y:S02]  /*2fd0*/  HADD2.F32 R172, -RZ, R172.H1_H1 ;  /* 0x300000acffac7230 */ /* 0x000fe40000004100 */
[----:B------:R-:W-:Y:S01]  /*2fe0*/  FMUL.FTZ R173, R184, R173 ;  /* 0x000000adb8ad7220 */ /* 0x000fe20000410000 */
[----:B------:R-:W-:Y:S01]  /*2ff0*/  FFMA.FTZ R208, R174, R57, R208 ;  /* 0x00000039aed07223 */ /* 0x000fe200000100d0 */
[----:B------:R-:W-:-:S02]  /*3000*/  HADD2.F32 R174, -RZ, R31.H1_H1 ;  /* 0x3000001fffae7230 */ /* 0x000fc40000004100 */
[C---:B------:R-:W-:Y:S01]  /*3010*/  FMUL.FTZ R175, R184.reuse, R175 ;  /* 0x000000afb8af7220 */ /* 0x040fe20000410000 */
[----:B------:R-:W-:Y:S01]  /*3020*/  FFMA.FTZ R211, R173, R58, R211 ;  /* 0x0000003aadd37223 */ /* 0x000fe200000100d3 */
[----:B------:R-:W-:Y:S02]  /*3030*/  HADD2.F32 R173, -RZ, R28.H1_H1 ;  /* 0x3000001cffad7230 */ /* 0x000fe40000004100 */
[----:B------:R-:W-:Y:S01]  /*3040*/  FMUL.FTZ R172, R184, R172 ;  /* 0x000000acb8ac7220 */ /* 0x000fe20000410000 */
[----:B------:R-:W-:Y:S01]  /*3050*/  FFMA.FTZ R210, R175, R59, R174 ;  /* 0x0000003bafd27223 */ /* 0x000fe200000100ae */
[----:B------:R-:W-:Y:S02]  /*3060*/  F2FP.F16.F32.PACK_AB R174, R208, R206 ;  /* 0x000000ced0ae723e */ /* 0x000fe400000000ff */
[----:B------:R-:W-:Y:S01]  /*3070*/  FFMA.FTZ R209, R172, R61, R173 ;  /* 0x0000003dacd17223 */ /* 0x000fe200000100ad */
[----:B------:R-:W-:Y:S02]  /*3080*/  F2FP.F16.F32.PACK_AB R173, R207, R203 ;  /* 0x000000cbcfad723e */ /* 0x000fe400000000ff */
[----:B------:R-:W-:-:S02]  /*3090*/  F2FP.F16.F32.PACK_AB R175, R210, R211 ;  /* 0x000000d3d2af723e */ /* 0x000fc400000000ff */
[----:B------:R-:W-:Y:S01]  /*30a0*/  F2FP.F16.F32.PACK_AB R172, R209, R204 ;  /* 0x000000ccd1ac723e */ /* 0x000fe200000000ff */
[----:B------:R-:W-:Y:S06]  /*30b0*/  BRA `(.L_x_44158) ;  /* 0x0000000000707947 */ /* 0x000fec0003800000 */
.L_x_44157:
        /* <DEDUP_REMOVED lines=28> */
.L_x_44158:
        /* <DEDUP_REMOVED lines=9> */
[----:B-----5:R-:W-:Y:S02]  /*3310*/  HADD2.F32 R212, -RZ, R173.H0_H0 ;  /* 0x200000adffd47230 */ /* 0x020fe40000004100 */
[--C-:B------:R-:W-:Y:S02]  /*3320*/  HADD2.F32 R215, -RZ, R29.reuse.H0_H0 ;  /* 0x2000001dffd77230 */ /* 0x100fe40000004100 */
[----:B------:R-:W-:Y:S02]  /*3330*/  HADD2.F32 R213, -RZ, R172.H0_H0 ;  /* 0x200000acffd57230 */ /* 0x000fe40000004100 */
[----:B------:R-:W-:Y:S01]  /*3340*/  FMUL.FTZ R212, R184, R212 ;  /* 0x000000d4b8d47220 */ /* 0x000fe20000410000 */
[----:B------:R-:W-:Y:S02]  /*3350*/  HADD2.F32 R216, -RZ, R28.H0_H0 ;  /* 0x2000001cffd87230 */ /* 0x000fe40000004100 */
[----:B------:R-:W-:Y:S02]  /*3360*/  HADD2.F32 R217, -RZ, R29.H1_H1 ;  /* 0x3000001dffd97230 */ /* 0x000fe40000004100 */
[----:B------:R-:W-:Y:S01]  /*3370*/  FFMA.FTZ R212, R212, R54, R215 ;  /* 0x00000036d4d47223 */ /* 0x000fe200000100d7 */
[----:B------:R-:W-:Y:S01]  /*3380*/  FMUL.FTZ R213, R184, R213 ;  /* 0x000000d5b8d57220 */ /* 0x000fe20000410000 */
[----:B------:R-:W-:-:S02]  /*3390*/  HADD2.F32 R215, -RZ, R173.H1_H1 ;  /* 0x300000adffd77230 */ /* 0x000fc40000004100 */
[--C-:B------:R-:W-:Y:S02]  /*33a0*/  HADD2.F32 R173, -RZ, R174.reuse.H0_H0 ;  /* 0x200000aeffad7230 */ /* 0x100fe40000004100 */
[----:B------:R-:W-:Y:S01]  /*33b0*/  FFMA.FTZ R213, R213, R52, R216 ;  /* 0x00000034d5d57223 */ /* 0x000fe200000100d8 */
        /* <DEDUP_REMOVED lines=26> */
.L_x_44159:
        /* <DEDUP_REMOVED lines=28> */
.L_x_44160:
        /* <DEDUP_REMOVED lines=46> */
.L_x_44161:
        /* <DEDUP_REMOVED lines=28> */
.L_x_44162:
        /* <DEDUP_REMOVED lines=10> */
[--C-:B------:R-:W-:Y:S02]  /*3c60*/  HADD2.F32 R232, -RZ, R173.reuse.H0_H0 ;  /* 0x200000adffe87230 */ /* 0x100fe40000004100 */
[----:B------:R-:W-:Y:S02]  /*3c70*/  HADD2.F32 R233, -RZ, R173.H1_H1 ;  /* 0x300000adffe97230 */ /* 0x000fe40000004100 */
[C---:B------:R-:W-:Y:S01]  /*3c80*/  FMUL.FTZ R231, R184.reuse, R231 ;  /* 0x000000e7b8e77220 */ /* 0x040fe20000410000 */
[--C-:B------:R-:W-:Y:S02]  /*3c90*/  HADD2.F32 R234, -RZ, R174.reuse.H0_H0 ;  /* 0x200000aeffea7230 */ /* 0x100fe40000004100 */
[----:B------:R-:W-:Y:S01]  /*3ca0*/  FMUL.FTZ R232, R184, R232 ;  /* 0x000000e8b8e87220 */ /* 0x000fe20000410000 */
[----:B------:R-:W-:-:S02]  /*3cb0*/  HADD2.F32 R235, -RZ, R174.H1_H1 ;  /* 0x300000aeffeb7230 */ /* 0x000fc40000004100 */
[C---:B------:R-:W-:Y:S01]  /*3cc0*/  FMUL.FTZ R233, R184.reuse, R233 ;  /* 0x000000e9b8e97220 */ /* 0x040fe20000410000 */
[----:B------:R-:W-:Y:S02]  /*3cd0*/  HADD2.F32 R172, -RZ, R172.H1_H1 ;  /* 0x300000acffac7230 */ /* 0x000fe40000004100 */
[C---:B------:R-:W-:Y:S01]  /*3ce0*/  FMUL.FTZ R234, R184.reuse, R234 ;  /* 0x000000eab8ea7220 */ /* 0x040fe20000410000 */
[--C-:B------:R-:W-:Y:S02]  /*3cf0*/  HADD2.F32 R173, -RZ, R175.reuse.H0_H0 ;  /* 0x200000afffad7230 */ /* 0x100fe40000004100 */
[----:B------:R-:W-:Y:S02]  /*3d00*/  HADD2.F32 R174, -RZ, R175.H1_H1 ;  /* 0x300000afffae7230 */ /* 0x000fe40000004100 */
[C---:B------:R-:W-:Y:S01]  /*3d10*/  FMUL.FTZ R172, R184.reuse, R172 ;  /* 0x000000acb8ac7220 */ /* 0x040fe20000410000 */
[C---:B------:R-:W-:Y:S01]  /*3d20*/  FMUL.FTZ R175, R184.reuse, R235 ;  /* 0x000000ebb8af7220 */ /* 0x040fe20000410000 */
[C---:B------:R-:W-:Y:S01]  /*3d30*/  FMUL.FTZ R173, R184.reuse, R173 ;  /* 0x000000adb8ad7220 */ /* 0x040fe20000410000 */
[----:B------:R-:W-:Y:S01]  /*3d40*/  FMUL.FTZ R174, R184, R174 ;  /* 0x000000aeb8ae7220 */ /* 0x000fe20000410000 */
[----:B------:R-:W-:-:S05]  /*3d50*/  HADD2.F32 R184, -RZ, R28.H0_H0 ;  /* 0x2000001cffb87230 */ /* 0x000fca0000004100 */
[----:B------:R-:W-:Y:S01]  /*3d60*/  FFMA.FTZ R231, R231, R36, R184 ;  /* 0x00000024e7e77223 */ /* 0x000fe200000100b8 */
[----:B------:R-:W-:-:S05]  /*3d70*/  HADD2.F32 R184, -RZ, R29.H0_H0 ;  /* 0x2000001dffb87230 */ /* 0x000fca0000004100 */
[----:B------:R-:W-:Y:S01]  /*3d80*/  FFMA.FTZ R232, R232, R38, R184 ;  /* 0x00000026e8e87223 */ /* 0x000fe200000100b8 */
[----:B------:R-:W-:-:S05]  /*3d90*/  HADD2.F32 R184, -RZ, R29.H1_H1 ;  /* 0x3000001dffb87230 */ /* 0x000fca0000004100 */
[----:B------:R-:W-:Y:S01]  /*3da0*/  FFMA.FTZ R233, R233, R39, R184 ;  /* 0x00000027e9e97223 */ /* 0x000fe200000100b8 */
[----:B------:R-:W-:-:S05]  /*3db0*/  HADD2.F32 R184, -RZ, R30.H0_H0 ;  /* 0x2000001effb87230 */ /* 0x000fca0000004100 */
[----:B------:R-:W-:Y:S01]  /*3dc0*/  FFMA.FTZ R234, R234, R32, R184 ;  /* 0x00000020eaea7223 */ /* 0x000fe200000100b8 */
[----:B------:R-:W-:-:S05]  /*3dd0*/  HADD2.F32 R184, -RZ, R30.H1_H1 ;  /* 0x3000001effb87230 */ /* 0x000fca0000004100 */
[----:B------:R-:W-:Y:S01]  /*3de0*/  FFMA.FTZ R235, R175, R33, R184 ;  /* 0x00000021afeb7223 */ /* 0x000fe200000100b8 */
[--C-:B------:R-:W-:Y:S02]  /*3df0*/  HADD2.F32 R184, -RZ, R31.reuse.H0_H0 ;  /* 0x2000001fffb87230 */ /* 0x100fe40000004100 */
[----:B------:R-:W-:-:S03]  /*3e00*/  HADD2.F32 R175, -RZ, R31.H1_H1 ;  /* 0x3000001fffaf7230 */ /* 0x000fc60000004100 */
[----:B------:R-:W-:Y:S01]  /*3e10*/  FFMA.FTZ R236, R173, R34, R184 ;  /* 0x00000022adec7223 */ /* 0x000fe200000100b8 */
[----:B------:R-:W-:Y:S02]  /*3e20*/  HADD2.F32 R173, -RZ, R28.H1_H1 ;  /* 0x3000001cffad7230 */ /* 0x000fe40000004100 */
[----:B------:R-:W-:Y:S01]  /*3e30*/  FFMA.FTZ R237, R174, R35, R175 ;  /* 0x00000023aeed7223 */ /* 0x000fe200000100af */
[----:B------:R-:W-:Y:S02]  /*3e40*/  F2FP.F16.F32.PACK_AB R174, R235, R234 ;  /* 0x000000eaebae723e */ /* 0x000fe400000000ff */
[----:B------:R-:W-:Y:S02]  /*3e50*/  FFMA.FTZ R238, R172, R37, R173 ;  /* 0x00000025acee7223 */ /* 0x000fe400000100ad */
[----:B------:R-:W-:Y:S02]  /*3e60*/  F2FP.F16.F32.PACK_AB R175, R237, R236 ;  /* 0x000000ecedaf723e */ /* 0x000fe400000000ff */
[----:B------:R-:W-:-:S02]  /*3e70*/  F2FP.F16.F32.PACK_AB R173, R233, R232 ;  /* 0x000000e8e9ad723e */ /* 0x000fc400000000ff */
[----:B------:R-:W-:Y:S01]  /*3e80*/  F2FP.F16.F32.PACK_AB R172, R238, R231 ;  /* 0x000000e7eeac723e */ /* 0x000fe200000000ff */
[----:B------:R-:W-:Y:S06]  /*3e90*/  BRA `(.L_x_44164) ;  /* 0x0000000000707947 */ /* 0x000fec0003800000 */
.L_x_44163:
[--C-:B-----5:R-:W-:Y:S02]  /*3ea0*/  HADD2.F32 R235, -RZ, R175.reuse.H0_H0 ;  /* 0x200000afffeb7230 */ /* 0x120fe40000004100 */
[----:B------:R-:W-:Y:S02]  /*3eb0*/  HADD2.F32 R232, -RZ, R175.H1_H1 ;  /* 0x300000afffe87230 */ /* 0x000fe40000004100 */
[--C-:B------:R-:W-:Y:S02]  /*3ec0*/  HADD2.F32 R231, -RZ, R172.reuse.H0_H0 ;  /* 0x200000acffe77230 */ /* 0x100fe40000004100 */
[C---:B------:R-:W-:Y:S01]  /*3ed0*/  FMUL.FTZ R235, R184.reuse, R235 ;  /* 0x000000ebb8eb7220 */ /* 0x040fe20000410000 */
[----:B------:R-:W-:Y:S02]  /*3ee0*/  HADD2.F32 R175, -RZ, R173.H0_H0 ;  /* 0x200000adffaf7230 */ /* 0x000fe40000004100 */
        /* <DEDUP_REMOVED lines=23> */
.L_x_44164:
        /* <DEDUP_REMOVED lines=267> */
.L_x_44201:
[----:B------:R-:W2:Y:S01]  /*5110*/  LDL R252, [R1+0x15c] ;  /* 0x00015c0001fc7983 */ /* 0x000ea20000100800 */
[----:B------:R-:W-:Y:S01]  /*5120*/  FMUL.FTZ R173, R251, R251 ;  /* 0x000000fbfbad7220 */ /* 0x000fe20000410000 */
[----:B------:R-:W-:Y:S01]  /*5130*/  ISETP.NE.AND P0, PT, RZ, UR9, PT ;  /* 0x00000009ff007c0c */ /* 0x000fe2000bf05270 */
[----:B-1----:R-:W-:Y:S01]  /*5140*/  FADD.FTZ R172, R175, R172 ;  /* 0x000000acafac7221 */ /* 0x002fe20000010000 */
[----:B------:R-:W3:Y:S02]  /*5150*/  LDL R250, [R1+0x154] ;  /* 0x0001540001fa7983 */ /* 0x000ee40000100800 */
[----:B------:R-:W-:Y:S01]  /*5160*/  FSEL R173, R173, RZ, P0 ;  /* 0x000000ffadad7208 */ /* 0x000fe20000000000 */
[----:B------:R-:W-:Y:S01]  /*5170*/  FFMA.FTZ R172, R172, R248, UR4 ;  /* 0x00000004acac7e23 */ /* 0x000fe200080100f8 */
[----:B0-----:R-:W4:Y:S03]  /*5180*/  LDL R175, [R1+0x158] ;  /* 0x0001580001af7983 */ /* 0x001f260000100800 */
[----:B------:R-:W-:Y:S01]  /*5190*/  FADD.FTZ R172, R172, R173 ;  /* 0x000000adacac7221 */ /* 0x000fe20000010000 */
[----:B------:R-:W5:Y:S03]  /*51a0*/  LDL R174, [R1+0x16c] ;  /* 0x00016c0001ae7983 */ /* 0x000f660000100800 */
[----:B------:R0:W1:Y:S01]  /*51b0*/  MUFU.RSQ R184, R172 ;  /* 0x000000ac00b87308 */ /* 0x0000620000001400 */
[----:B------:R-:W-:-:S05]  /*51c0*/  FSEL R248, R251, RZ, !P0 ;  /* 0x000000fffbf87208 */ /* 0x000fca0004000000 */
[----:B------:R-:W-:Y:S01]  /*51d0*/  FADD.FTZ R25, -R248, R25 ;  /* 0x00000019f8197221 */ /* 0x000fe20000010100 */
[----:B0-----:R-:W0:Y:S03]  /*51e0*/  @!P2 LDC.64 R172, c[0x0][0x3c0] ;  /* 0x0000f000ffacab82 */ /* 0x001e260000000a00 */
[----:B-1----:R-:W-:-:S04]  /*51f0*/  FMUL.FTZ R25, R184, R25 ;  /* 0x00000019b8197220 */ /* 0x002fc80000410000 */
[----:B--2---:R-:W-:Y:S02]  /*5200*/  FFMA.FTZ R25, R25, R252, R167 ;  /* 0x000000fc19197223 */ /* 0x004fe400000100a7 */
[----:B------:R-:W2:Y:S01]  /*5210*/  LDL R252, [R1+0x150] ;  /* 0x0001500001fc7983 */ /* 0x000ea20000100800 */
[----:B0-----:R-:W-:-:S05]  /*5220*/  @!P2 IMAD.WIDE R172, R9, 0x4, R172 ;  /* 0x0000000409aca825 */ /* 0x001fca00078e02ac */
[----:B------:R0:W-:Y:S01]  /*5230*/  @!P2 STG.E desc[UR6][R172.64], R251 ;  /* 0x000000fbac00a986 */ /* 0x0001e2000c101906 */
[----:B------:R-:W-:Y:S01]  /*5240*/  FADD.FTZ R26, -R248, R26 ;  /* 0x0000001af81a7221 */ /* 0x000fe20000010100 */
[----:B0-----:R-:W0:Y:S03]  /*5250*/  @!P2 LDC.64 R172, c[0x0][0x3c8] ;  /* 0x0000f200ffacab82 */ /* 0x001e260000000a00 */
[----:B------:R-:W-:Y:S01]  /*5260*/  FMUL.FTZ R26, R184, R26 ;  /* 0x0000001ab81a7220 */ /* 0x000fe20000410000 */
[C---:B------:R-:W-:Y:S01]  /*5270*/  FADD.FTZ R23, -R248.reuse, R23 ;  /* 0x00000017f8177221 */ /* 0x040fe20000010100 */
[----:B------:R-:W-:Y:S02]  /*5280*/  FADD.FTZ R22, -R248, R22 ;  /* 0x00000016f8167221 */ /* 0x000fe40000010100 */
[----:B----4-:R-:W-:Y:S01]  /*5290*/  FFMA.FTZ R26, R26, R175, R166 ;  /* 0x000000af1a1a7223 */ /* 0x010fe200000100a6 */
[----:B------:R-:W-:Y:S01]  /*52a0*/  FADD.FTZ R21, -R248, R21 ;  /* 0x00000015f8157221 */ /* 0x000fe20000010100 */
[C---:B------:R-:W-:Y:S01]  /*52b0*/  FMUL.FTZ R23, R184.reuse, R23 ;  /* 0x00000017b8177220 */ /* 0x040fe20000410000 */
[----:B------:R-:W-:-:S02]  /*52c0*/  FMUL.FTZ R22, R184, R22 ;  /* 0x00000016b8167220 */ /* 0x000fc40000410000 */
[----:B------:R-:W-:Y:S01]  /*52d0*/  F2FP.F16.F32.PACK_AB R175, R25, R26 ;  /* 0x0000001a19af723e */ /* 0x000fe200000000ff */
[----:B------:R-:W-:Y:S01]  /*52e0*/  FMUL.FTZ R25, R184, R21 ;  /* 0x00000015b8197220 */ /* 0x000fe20000410000 */
[----:B---3--:R-:W-:Y:S01]  /*52f0*/  FFMA.FTZ R22, R22, R250, R165 ;  /* 0x000000fa16167223 */ /* 0x008fe200000100a5 */
[----:B------:R-:W3:Y:S01]  /*5300*/  LDL R26, [R1+0x168] ;  /* 0x00016800011a7983 */ /* 0x000ee20000100800 */
[C---:B------:R-:W-:Y:S01]  /*5310*/  FADD.FTZ R24, -R248.reuse, R24 ;  /* 0x00000018f8187221 */ /* 0x040fe20000010100 */
[----:B-----5:R-:W-:Y:S01]  /*5320*/  FFMA.FTZ R25, R25, R174, R171 ;  /* 0x000000ae19197223 */ /* 0x020fe200000100ab */
[C---:B------:R-:W-:Y:S01]  /*5330*/  FADD.FTZ R20, -R248.reuse, R20 ;  /* 0x00000014f8147221 */ /* 0x040fe20000010100 */
[----:B------:R-:W-:Y:S01]  /*5340*/  FADD.FTZ R19, -R248, R19 ;  /* 0x00000013f8137221 */ /* 0x000fe20000010100 */
[----:B0-----:R-:W-:Y:S01]  /*5350*/  @!P2 IMAD.WIDE R172, R9, 0x4, R172 ;  /* 0x0000000409aca825 */ /* 0x001fe200078e02ac */
[----:B------:R-:W0:Y:S04]  /*5360*/  LDC.64 R250, c[0x0][0x428] ;  /* 0x00010a00fffa7b82 */ /* 0x000e280000000a00 */
[----:B------:R1:W-:Y:S04]  /*5370*/  @!P2 STG.E desc[UR6][R172.64], R184 ;  /* 0x000000b8ac00a986 */ /* 0x0003e8000c101906 */
[----:B-1----:R-:W4:Y:S01]  /*5380*/  LDL R172, [R1+0x164] ;  /* 0x0001640001ac7983 */ /* 0x002f220000100800 */
[----:B--2---:R-:W-:Y:S01]  /*5390*/  FFMA.FTZ R23, R23, R252, R164 ;  /* 0x000000fc17177223 */ /* 0x004fe200000100a4 */
[C---:B------:R-:W-:Y:S01]  /*53a0*/  FMUL.FTZ R24, R184.reuse, R24 ;  /* 0x00000018b8187220 */ /* 0x040fe20000410000 */
[C---:B------:R-:W-:Y:S01]  /*53b0*/  FMUL.FTZ R20, R184.reuse, R20 ;  /* 0x00000014b8147220 */ /* 0x040fe20000410000 */
[----:B------:R-:W-:Y:S01]  /*53c0*/  FMUL.FTZ R19, R184, R19 ;  /* 0x00000013b8137220 */ /* 0x000fe20000410000 */
[----:B------:R-:W2:Y:S01]  /*53d0*/  LDL R252, [R1+0x134] ;  /* 0x0001340001fc7983 */ /* 0x000ea20000100800 */
[----:B------:R-:W-:-:S03]  /*53e0*/  F2FP.F16.F32.PACK_AB R174, R22, R23 ;  /* 0x0000001716ae723e */ /* 0x000fc600000000ff */
[----:B------:R-:W5:Y:S04]  /*53f0*/  LDL R23, [R1+0x160] ;  /* 0x0001600001177983 */ /* 0x000f680000100800 */
[----:B------:R-:W2:Y:S01]  /*5400*/  LDL R22, [R1+0x130] ;  /* 0x0001300001167983 */ /* 0x000ea20000100800 */
[----:B---3--:R-:W-:-:S03]  /*5410*/  FFMA.FTZ R21, R24, R26, R170 ;  /* 0x0000001a18157223 */ /* 0x008fc600000100aa */
[----:B------:R-:W3:Y:S02]  /*5420*/  LDL R24, [R1+0x144] ;  /* 0x0001440001187983 */ /* 0x000ee40000100800 */
[----:B------:R-:W-:Y:S02]  /*5430*/  F2FP.F16.F32.PACK_AB R173, R25, R21 ;  /* 0x0000001519ad723e */ /* 0x000fe400000000ff */
[----:B------:R-:W3:Y:S04]  /*5440*/  LDL R26, [R1+0x14c] ;  /* 0x00014c00011a7983 */ /* 0x000ee80000100800 */
[----:B------:R-:W2:Y:S04]  /*5450*/  LDL R25, [R1+0x13c] ;  /* 0x00013c0001197983 */ /* 0x000ea80000100800 */
[----:B------:R-:W3:Y:S01]  /*5460*/  LDL R21, [R1+0x148] ;  /* 0x0001480001157983 */ /* 0x000ee20000100800 */
[----:B----4-:R-:W-:Y:S01]  /*5470*/  FFMA.FTZ R19, R19, R172, R169 ;  /* 0x000000ac13137223 */ /* 0x010fe200000100a9 */
[----:B-----5:R-:W-:-:S02]  /*5480*/  FFMA.FTZ R20, R20, R23, R168 ;  /* 0x0000001714147223 */ /* 0x020fc400000100a8 */
[----:B------:R-:W4:Y:S03]  /*5490*/  LDL R23, [R1+0x140] ;  /* 0x0001400001177983 */ /* 0x000f260000100800 */
[----:B------:R-:W-:Y:S02]  /*54a0*/  F2FP.F16.F32.PACK_AB R172, R19, R20 ;  /* 0x0000001413ac723e */ /* 0x000fe400000000ff */
[----:B------:R-:W5:Y:S01]  /*54b0*/  LDL R20, [R1+0x138] ;  /* 0x0001380001147983 */ /* 0x000f620000100800 */
[C---:B------:R-:W-:Y:S01]  /*54c0*/  FADD.FTZ R17, -R248.reuse, R17 ;  /* 0x00000011f8117221 */ /* 0x040fe20000010100 */
[----:B------:R-:W-:-:S03]  /*54d0*/  FADD.FTZ R16, -R248, R16 ;  /* 0x00000010f8107221 */ /* 0x000fc60000010100 */
[C---:B------:R-:W-:Y:S01]  /*54e0*/  FMUL.FTZ R17, R184.reuse, R17 ;  /* 0x00000011b8117220 */ /* 0x040fe20000410000 */
[----:B------:R-:W-:Y:S01]  /*54f0*/  FMUL.FTZ R16, R184, R16 ;  /* 0x00000010b8107220 */ /* 0x000fe20000410000 */
[----:B0-----:R-:W-:-:S04]  /*5500*/  IMAD.WIDE.U32 R18, R18, 0x10, R250 ;  /* 0x0000001012127825 */ /* 0x001fc800078e00fa */
[C---:B------:R-:W-:Y:S01]  /*5510*/  FADD.FTZ R15, -R248.reuse, R15 ;  /* 0x0000000ff80f7221 */ /* 0x040fe20000010100 */
[C---:B------:R-:W-:Y:S01]  /*5520*/  FADD.FTZ R14, -R248.reuse, R14 ;  /* 0x0000000ef80e7221 */ /* 0x040fe20000010100 */
[C---:B------:R-:W-:Y:S01]  /*5530*/  FADD.FTZ R11, -R248.reuse, R11 ;  /* 0x0000000bf80b7221 */ /* 0x040fe20000010100 */
[C---:B------:R-:W-:Y:S01]  /*5540*/  FADD.FTZ R10, -R248.reuse, R10 ;  /* 0x0000000af80a7221 */ /* 0x040fe20000010100 */
[C---:B------:R-:W-:Y:S01]  /*5550*/  FADD.FTZ R13, -R248.reuse, R13 ;  /* 0x0000000df80d7221 */ /* 0x040fe20000010100 */
[----:B------:R-:W-:Y:S01]  /*5560*/  FADD.FTZ R12, -R248, R12 ;  /* 0x0000000cf80c7221 */ /* 0x000fe20000010100 */
[----:B------:R0:W-:Y:S01]  /*5570*/  STG.E.128 desc[UR6][R18.64], R172 ;  /* 0x000000ac12007986 */ /* 0x0001e2000c101d06 */
[C---:B------:R-:W-:Y:S01]  /*5580*/  FMUL.FTZ R15, R184.reuse, R15 ;  /* 0x0000000fb80f7220 */ /* 0x040fe20000410000 */
[C---:B------:R-:W-:Y:S01]  /*5590*/  FMUL.FTZ R14, R184.reuse, R14 ;  /* 0x0000000eb80e7220 */ /* 0x040fe20000410000 */
[C---:B------:R-:W-:Y:S01]  /*55a0*/  FMUL.FTZ R11, R184.reuse, R11 ;  /* 0x0000000bb80b7220 */ /* 0x040fe20000410000 */
[C---:B------:R-:W-:Y:S01]  /*55b0*/  FMUL.FTZ R13, R184.reuse, R13 ;  /* 0x0000000db80d7220 */ /* 0x040fe20000410000 */
[----:B------:R-:W-:Y:S01]  /*55c0*/  FMUL.FTZ R12, R184, R12 ;  /* 0x0000000cb80c7220 */ /* 0x000fe20000410000 */
[----:B--2---:R-:W-:Y:S01]  /*55d0*/  FFMA.FTZ R16, R16, R25, R159 ;  /* 0x0000001910107223 */ /* 0x004fe2000001009f */
[----:B------:R-:W-:Y:S01]  /*55e0*/  FFMA.FTZ R11, R11, R22, R156 ;  /* 0x000000160b0b7223 */ /* 0x000fe2000001009c */
[----:B---3--:R-:W-:Y:S01]  /*55f0*/  FFMA.FTZ R14, R14, R24, R161 ;  /* 0x000000180e0e7223 */ /* 0x008fe200000100a1 */
[----:B------:R-:W-:Y:S01]  /*5600*/  FFMA.FTZ R12, R12, R26, R163 ;  /* 0x0000001a0c0c7223 */ /* 0x000fe200000100a3 */
[----:B------:R-:W-:Y:S01]  /*5610*/  FFMA.FTZ R13, R13, R21, R162 ;  /* 0x000000150d0d7223 */ /* 0x000fe200000100a2 */
[C---:B------:R-:W-:Y:S01]  /*5620*/  FADD.FTZ R26, -R248.reuse, R2 ;  /* 0x00000002f81a7221 */ /* 0x040fe20000010100 */
[C---:B------:R-:W-:Y:S01]  /*5630*/  FADD.FTZ R22, -R248.reuse, R7 ;  /* 0x00000007f8167221 */ /* 0x040fe20000010100 */
[----:B------:R-:W-:Y:S01]  /*5640*/  FADD.FTZ R7, -R248, R192 ;  /* 0x000000c0f8077221 */ /* 0x000fe20000010100 */
[----:B-----5:R-:W-:-:S05]  /*5650*/  FFMA.FTZ R17, R17, R20, R158 ;  /* 0x0000001411117223 */ /* 0x020fca000001009e */
[----:B0-----:R-:W-:Y:S01]  /*5660*/  F2FP.F16.F32.PACK_AB R19, R16, R17 ;  /* 0x000000111013723e */ /* 0x001fe200000000ff */
[----:B------:R-:W-:Y:S01]  /*5670*/  FMUL.FTZ R16, R184, R10 ;  /* 0x0000000ab8107220 */ /* 0x000fe20000410000 */
[----:B----4-:R-:W-:-:S03]  /*5680*/  FFMA.FTZ R10, R15, R23, R160 ;  /* 0x000000170f0a7223 */ /* 0x010fc600000100a0 */
[----:B------:R-:W-:Y:S01]  /*5690*/  FFMA.FTZ R15, R16, R252, R157 ;  /* 0x000000fc100f7223 */ /* 0x000fe2000001009d */
[----:B------:R-:W-:Y:S02]  /*56a0*/  F2FP.F16.F32.PACK_AB R17, R12, R13 ;  /* 0x0000000d0c11723e */ /* 0x000fe400000000ff */
[----:B------:R-:W-:Y:S02]  /*56b0*/  F2FP.F16.F32.PACK_AB R16, R14, R10 ;  /* 0x0000000a0e10723e */ /* 0x000fe400000000ff */
[----:B------:R-:W-:Y:S01]  /*56c0*/  F2FP.F16.F32.PACK_AB R18, R15, R11 ;  /* 0x0000000b0f12723e */ /* 0x000fe200000000ff */
[----:B------:R-:W-:-:S05]  /*56d0*/  IMAD.WIDE.U32 R10, R249, 0x10, R250 ;  /* 0x00000010f90a7825 */ /* 0x000fca00078e00fa */
[----:B------:R0:W-:Y:S02]  /*56e0*/  STG.E.128 desc[UR6][R10.64], R16 ;  /* 0x000000100a007986 */ /* 0x0001e4000c101d06 */
[C---:B0-----:R-:W-:Y:S01]  /*56f0*/  FADD.FTZ R16, -R248.reuse, R201 ;  /* 0x000000c9f8107221 */ /* 0x041fe20000010100 */
[----:B------:R-:W-:Y:S01]  /*5700*/  MOV R201, R26 ;  /* 0x0000001a00c97202 */ /* 0x000fe20000000f00 */
[----:B------:R-:W-:Y:S01]  /*5710*/  FADD.FTZ R26, -R248, R218 ;  /* 0x000000daf81a7221 */ /* 0x000fe20000010100 */
[----:B------:R-:W-:Y:S02]  /*5720*/  FMUL.FTZ R218, R184, R7 ;  /* 0x00000007b8da7220 */ /* 0x000fe40000410000 */
        /* <DEDUP_REMOVED lines=48> */
[----:B------:R-:W-:Y:S01]  /*5a30*/  FADD.FTZ R179, -R248, R227 ;  /* 0x000000e3f8b37221 */ /* 0x000fe20000010100 */
[C---:B------:R-:W-:Y:S01]  /*5a40*/  FMUL.FTZ R212, R184.reuse, R201 ;  /* 0x000000c9b8d47220 */ /* 0x040fe20000410000 */
[----:B------:R-:W3:Y:S01]  /*5a50*/  LDL R4, [R1+0x11c] ;  /* 0x00011c0001047983 */ /* 0x000ee20000100800 */
[C---:B------:R-:W-:Y:S01]  /*5a60*/  FMUL.FTZ R216, R184.reuse, R5 ;  /* 0x00000005b8d87220 */ /* 0x040fe20000410000 */
[C---:B------:R-:W-:Y:S01]  /*5a70*/  FMUL.FTZ R217, R184.reuse, R6 ;  /* 0x00000006b8d97220 */ /* 0x040fe20000410000 */
[C---:B------:R-:W-:Y:S01]  /*5a80*/  FMUL.FTZ R231, R184.reuse, R12 ;  /* 0x0000000cb8e77220 */ /* 0x040fe20000410000 */
[----:B------:R-:W-:Y:S01]  /*5a90*/  FMUL.FTZ R228, R184, R13 ;  /* 0x0000000db8e47220 */ /* 0x000fe20000410000 */
[C---:B------:R-:W-:Y:S01]  /*5aa0*/  FADD.FTZ R186, -R248.reuse, R229 ;  /* 0x000000e5f8ba7221 */ /* 0x040fe20000010100 */
[C---:B------:R-:W-:Y:S01]  /*5ab0*/  FADD.FTZ R191, -R248.reuse, R233 ;  /* 0x000000e9f8bf7221 */ /* 0x040fe20000010100 */
[----:B------:R-:W4:Y:S01]  /*5ac0*/  LDL R5, [R1+0x128] ;  /* 0x0001280001057983 */ /* 0x000f220000100800 */
[C---:B------:R-:W-:Y:S01]  /*5ad0*/  FADD.FTZ R18, -R248.reuse, R209 ;  /* 0x000000d1f8127221 */ /* 0x040fe20000010100 */
[----:B------:R-:W-:-:S02]  /*5ae0*/  FADD.FTZ R176, -R248, R220 ;  /* 0x000000dcf8b07221 */ /* 0x000fc40000010100 */
[----:B------:R-:W5:Y:S01]  /*5af0*/  LDL R6, [R1+0x110] ;  /* 0x0001100001067983 */ /* 0x000f620000100800 */
[C---:B------:R-:W-:Y:S01]  /*5b00*/  FADD.FTZ R250, -R248.reuse, R182 ;  /* 0x000000b6f8fa7221 */ /* 0x040fe20000010100 */
[----:B------:R-:W-:Y:S02]  /*5b10*/  MOV R209, R24 ;  /* 0x0000001800d17202 */ /* 0x000fe40000000f00 */
[----:B------:R-:W5:Y:S01]  /*5b20*/  LDL R12, [R1+0x114] ;  /* 0x00011400010c7983 */ /* 0x000f620000100800 */
[----:B------:R-:W-:Y:S01]  /*5b30*/  FADD.FTZ R192, -R248, R234 ;  /* 0x000000eaf8c07221 */ /* 0x000fe20000010100 */
[----:B------:R-:W-:Y:S02]  /*5b40*/  FMUL.FTZ R220, R184, R25 ;  /* 0x00000019b8dc7220 */ /* 0x000fe40000410000 */
[----:B------:R-:W5:Y:S01]  /*5b50*/  LDL R13, [R1+0x12c] ;  /* 0x00012c00010d7983 */ /* 0x000f620000100800 */
[C---:B------:R-:W-:Y:S01]  /*5b60*/  FADD.FTZ R252, -R248.reuse, R178 ;  /* 0x000000b2f8fc7221 */ /* 0x040fe20000010100 */
[C---:B------:R-:W-:Y:S01]  /*5b70*/  FADD.FTZ R24, -R248.reuse, R210 ;  /* 0x000000d2f8187221 */ /* 0x040fe20000010100 */
[C---:B------:R-:W-:Y:S01]  /*5b80*/  FADD.FTZ R181, -R248.reuse, R225 ;  /* 0x000000e1f8b57221 */ /* 0x040fe20000010100 */
[----:B------:R-:W-:Y:S01]  /*5b90*/  FADD.FTZ R182, -R248, R224 ;  /* 0x000000e0f8b67221 */ /* 0x000fe20000010100 */
[C---:B------:R-:W-:Y:S01]  /*5ba0*/  FMUL.FTZ R234, R184.reuse, R8 ;  /* 0x00000008b8ea7220 */ /* 0x040fe20000410000 */
[----:B------:R-:W-:Y:S01]  /*5bb0*/  FMUL.FTZ R25, R184, R179 ;  /* 0x000000b3b8197220 */ /* 0x000fe20000410000 */
        /* <DEDUP_REMOVED lines=9> */
[----:B------:R-:W-:Y:S01]  /*5c50*/  FADD.FTZ R190, -R248, R232 ;  /* 0x000000e8f8be7221 */ /* 0x000fe20000010100 */
[----:B------:R-:W5:Y:S01]  /*5c60*/  LDL R14, [R1+0x124] ;  /* 0x00012400010e7983 */ /* 0x000f620000100800 */
[C---:B------:R-:W-:Y:S01]  /*5c70*/  FMUL.FTZ R222, R184.reuse, R15 ;  /* 0x0000000fb8de7220 */ /* 0x040fe20000410000 */
[C---:B------:R-:W-:Y:S01]  /*5c80*/  FMUL.FTZ R19, R184.reuse, R173 ;  /* 0x000000adb8137220 */ /* 0x040fe20000410000 */
[C---:B------:R-:W-:Y:S01]  /*5c90*/  FMUL.FTZ R21, R184.reuse, R175 ;  /* 0x000000afb8157220 */ /* 0x040fe20000410000 */
[----:B------:R-:W-:Y:S01]  /*5ca0*/  FMUL.FTZ R186, R184, R191 ;  /* 0x000000bfb8ba7220 */ /* 0x000fe20000410000 */
[----:B------:R-:W-:Y:S01]  /*5cb0*/  FADD.FTZ R174, -R248, R215 ;  /* 0x000000d7f8ae7221 */ /* 0x000fe20000010100 */
[----:B------:R-:W5:Y:S01]  /*5cc0*/  LDL R15, [R1+0xf8] ;  /* 0x0000f800010f7983 */ /* 0x000f620000100800 */
[C---:B------:R-:W-:Y:S01]  /*5cd0*/  FMUL.FTZ R219, R184.reuse, R16 ;  /* 0x00000010b8db7220 */ /* 0x040fe20000410000 */
[----:B------:R-:W-:-:S02]  /*5ce0*/  FMUL.FTZ R16, R184, R24 ;  /* 0x00000018b8107220 */ /* 0x000fc40000410000 */
[----:B------:R-:W5:Y:S01]  /*5cf0*/  LDL R173, [R1+0x10c] ;  /* 0x00010c0001ad7983 */ /* 0x000f620000100800 */
[----:B------:R-:W-:-:S03]  /*5d00*/  FMUL.FTZ R24, R184, R178 ;  /* 0x000000b2b8187220 */ /* 0x000fc60000410000 */
[----:B------:R-:W5:Y:S01]  /*5d10*/  LDL R175, [R1+0xfc] ;  /* 0x0000fc0001af7983 */ /* 0x000f620000100800 */
[----:B------:R-:W-:-:S03]  /*5d20*/  FADD.FTZ R10, -R248, R195 ;  /* 0x000000c3f80a7221 */ /* 0x000fc60000010100 */
[----:B------:R-:W5:Y:S01]  /*5d30*/  LDL R191, [R1+0x108] ;  /* 0x0001080001bf7983 */ /* 0x000f620000100800 */
[----:B------:R-:W-:Y:S01]  /*5d40*/  FADD.FTZ R180, -R248, R221 ;  /* 0x000000ddf8b47221 */ /* 0x000fe20000010100 */
[----:B------:R-:W-:Y:S01]  /*5d50*/  FMUL.FTZ R178, R184, R183 ;  /* 0x000000b7b8b27220 */ /* 0x000fe20000410000 */
[C---:B------:R-:W-:Y:S01]  /*5d60*/  FADD.FTZ R193, -R248.reuse, R235 ;  /* 0x000000ebf8c17221 */ /* 0x040fe20000010100 */
[----:B------:R-:W-:Y:S01]  /*5d70*/  FADD.FTZ R195, -R248, R236 ;  /* 0x000000ecf8c37221 */ /* 0x000fe20000010100 */
[C---:B------:R-:W-:Y:S01]  /*5d80*/  FMUL.FTZ R201, R184.reuse, R196 ;  /* 0x000000c4b8c97220 */ /* 0x040fe20000410000 */
[C---:B------:R-:W-:Y:S01]  /*5d90*/  FMUL.FTZ R221, R184.reuse, R20 ;  /* 0x00000014b8dd7220 */ /* 0x040fe20000410000 */
[----:B------:R-:W-:Y:S01]  /*5da0*/  FMUL.FTZ R183, R184, R190 ;  /* 0x000000beb8b77220 */ /* 0x000fe20000410000 */
[C---:B------:R-:W-:Y:S01]  /*5db0*/  FADD.FTZ R189, -R248.reuse, R238 ;  /* 0x000000eef8bd7221 */ /* 0x040fe20000010100 */
[----:B------:R-:W-:Y:S01]  /*5dc0*/  FADD.FTZ R213, -R248, R237 ;  /* 0x000000edf8d57221 */ /* 0x000fe20000010100 */
[----:B------:R-:W5:Y:S01]  /*5dd0*/  LDL R236, [R1+0xec] ;  /* 0x0000ec0001ec7983 */ /* 0x000f620000100800 */
[C---:B------:R-:W-:Y:S01]  /*5de0*/  FMUL.FTZ R196, R184.reuse, R249 ;  /* 0x000000f9b8c47220 */ /* 0x040fe20000410000 */
[----:B------:R-:W-:-:S02]  /*5df0*/  FMUL.FTZ R20, R184, R174 ;  /* 0x000000aeb8147220 */ /* 0x000fc40000410000 */
[----:B------:R-:W5:Y:S01]  /*5e00*/  LDL R235, [R1+0xe4] ;  /* 0x0000e40001eb7983 */ /* 0x000f620000100800 */
[----:B------:R-:W-:-:S03]  /*5e10*/  FMUL.FTZ R226, R184, R197 ;  /* 0x000000c5b8e27220 */ /* 0x000fc60000410000 */
[----:B------:R-:W5:Y:S01]  /*5e20*/  LDL R190, [R1+0xf0] ;  /* 0x0000f00001be7983 */ /* 0x000f620000100800 */
[----:B------:R-:W-:-:S03]  /*5e30*/  FMUL.FTZ R197, R184, R198 ;  /* 0x000000c6b8c57220 */ /* 0x000fc60000410000 */
[----:B------:R-:W5:Y:S04]  /*5e40*/  LDL R248, [R1+0xd8] ;  /* 0x0000d80001f87983 */ /* 0x000f680000100800 */
[----:B------:R-:W5:Y:S04]  /*5e50*/  LDL R238, [R1+0xdc] ;  /* 0x0000dc0001ee7983 */ /* 0x000f680000100800 */
[----:B------:R-:W5:Y:S04]  /*5e60*/  LDL R237, [R1+0xd4] ;  /* 0x0000d40001ed7983 */ /* 0x000f680000100800 */
[----:B------:R-:W5:Y:S04]  /*5e70*/  LDL R249, [R1+0x104] ;  /* 0x0001040001f97983 */ /* 0x000f680000100800 */
[----:B------:R-:W5:Y:S01]  /*5e80*/  LDL R174, [R1+0x100] ;  /* 0x0001000001ae7983 */ /* 0x000f620000100800 */
[----:B------:R-:W-:-:S03]  /*5e90*/  FMUL.FTZ R198, R184, R252 ;  /* 0x000000fcb8c67220 */ /* 0x000fc60000410000 */
[----:B------:R-:W5:Y:S01]  /*5ea0*/  LDL R252, [R1+0xd0] ;  /* 0x0000d00001fc7983 */ /* 0x000f620000100800 */
[----:B--2---:R-:W-:-:S03]  /*5eb0*/  FFMA.FTZ R7, R212, R7, R150 ;  /* 0x00000007d4077223 */ /* 0x004fc60000010096 */
[----:B------:R-:W2:Y:S01]  /*5ec0*/  LDL R212, [R1+0x120] ;  /* 0x0001200001d47983 */ /* 0x000ea20000100800 */
[C---:B------:R-:W-:Y:S01]  /*5ed0*/  FMUL.FTZ R227, R184.reuse, R18 ;  /* 0x00000012b8e37220 */ /* 0x040fe20000410000 */
[C---:B------:R-:W-:Y:S02]  /*5ee0*/  FMUL.FTZ R18, R184.reuse, R172 ;  /* 0x000000acb8127220 */ /* 0x040fe40000410000 */
[----:B------:R-:W2:Y:S01]  /*5ef0*/  LDL R172, [R1+0xf4] ;  /* 0x0000f40001ac7983 */ /* 0x000ea20000100800 */
        /* <DEDUP_REMOVED lines=25> */
[----:B---3--:R-:W-:Y:S01]  /*6090*/  FFMA.FTZ R4, R215, R4, R151 ;  /* 0x00000004d7047223 */ /* 0x008fe20000010097 */
[----:B----4-:R-:W-:Y:S01]  /*60a0*/  FFMA.FTZ R5, R208, R5, R154 ;  /* 0x00000005d0057223 */ /* 0x010fe2000001009a */
[----:B-----5:R-:W-:Y:S01]  /*60b0*/  FFMA.FTZ R6, R209, R6, R148 ;  /* 0x00000006d1067223 */ /* 0x020fe20000010094 */
[----:B------:R-:W-:Y:S01]  /*60c0*/  FFMA.FTZ R12, R210, R12, R149 ;  /* 0x0000000cd20c7223 */ /* 0x000fe20000010095 */
[----:B------:R-:W-:Y:S01]  /*60d0*/  FFMA.FTZ R13, R204, R13, R155 ;  /* 0x0000000dcc0d7223 */ /* 0x000fe2000001009b */
[----:B------:R-:W-:Y:S01]  /*60e0*/  F2FP.F16.F32.PACK_AB R7, R4, R7 ;  /* 0x000000070407723e */ /* 0x000fe200000000ff */
[----:B------:R-:W-:-:S02]  /*60f0*/  FMUL.FTZ R177, R184, R182 ;  /* 0x000000b6b8b17220 */ /* 0x000fc40000410000 */
[----:B------:R-:W-:Y:S01]  /*6100*/  F2FP.F16.F32.PACK_AB R6, R12, R6 ;  /* 0x000000060c06723e */ /* 0x000fe200000000ff */
[C---:B------:R-:W-:Y:S01]  /*6110*/  FMUL.FTZ R180, R184.reuse, R187 ;  /* 0x000000bbb8b47220 */ /* 0x040fe20000410000 */
[----:B------:R-:W-:Y:S01]  /*6120*/  F2FP.F16.F32.PACK_AB R5, R13, R5 ;  /* 0x000000050d05723e */ /* 0x000fe200000000ff */
[----:B------:R-:W-:Y:S01]  /*6130*/  FMUL.FTZ R181, R184, R188 ;  /* 0x000000bcb8b57220 */ /* 0x000fe20000410000 */
[----:B------:R-:W-:Y:S01]  /*6140*/  FFMA.FTZ R14, R206, R14, R153 ;  /* 0x0000000ece0e7223 */ /* 0x000fe20000010099 */
[----:B------:R-:W-:Y:S01]  /*6150*/  FFMA.FTZ R15, R202, R15, R142 ;  /* 0x0000000fca0f7223 */ /* 0x000fe2000001008e */
[----:B------:R-:W-:Y:S01]  /*6160*/  FMUL.FTZ R2, R184, R2 ;  /* 0x00000002b8027220 */ /* 0x000fe20000410000 */
[----:B------:R-:W3:Y:S01]  /*6170*/  LDL R215, [R1+0xa0] ;  /* 0x0000a00001d77983 */ /* 0x000ee20000100800 */
[----:B------:R-:W-:-:S03]  /*6180*/  FFMA.FTZ R173, R199, R173, R147 ;  /* 0x000000adc7ad7223 */ /* 0x000fc60000010093 */
[----:B------:R-:W4:Y:S01]  /*6190*/  LDL R210, [R1+0x90] ;  /* 0x0000900001d27983 */ /* 0x000f220000100800 */
[----:B------:R-:W-:-:S03]  /*61a0*/  FFMA.FTZ R12, R203, R175, R143 ;  /* 0x000000afcb0c7223 */ /* 0x000fc6000001008f */
[----:B------:R-:W5:Y:S01]  /*61b0*/  LDL R208, [R1+0x70] ;  /* 0x0000700001d07983 */ /* 0x000f620000100800 */
[----:B------:R-:W-:Y:S01]  /*61c0*/  FFMA.FTZ R13, R200, R191, R146 ;  /* 0x000000bfc80d7223 */ /* 0x000fe20000010092 */
[----:B------:R-:W-:Y:S01]  /*61d0*/  F2FP.F16.F32.PACK_AB R15, R12, R15 ;  /* 0x0000000f0c0f723e */ /* 0x000fe200000000ff */
[C---:B------:R-:W-:Y:S01]  /*61e0*/  FMUL.FTZ R182, R184.reuse, R189 ;  /* 0x000000bdb8b67220 */ /* 0x040fe20000410000 */
[C---:B------:R-:W-:Y:S01]  /*61f0*/  FMUL.FTZ R187, R184.reuse, R192 ;  /* 0x000000c0b8bb7220 */ /* 0x040fe20000410000 */
[----:B------:R-:W-:Y:S01]  /*6200*/  FMUL.FTZ R188, R184, R193 ;  /* 0x000000c1b8bc7220 */ /* 0x000fe20000410000 */
[----:B------:R-:W-:Y:S01]  /*6210*/  F2FP.F16.F32.PACK_AB R13, R173, R13 ;  /* 0x0000000dad0d723e */ /* 0x000fe200000000ff */
[----:B------:R-:W-:Y:S01]  /*6220*/  FFMA.FTZ R3, R3, R236, R139 ;  /* 0x000000ec03037223 */ /* 0x000fe2000001008b */
[----:B------:R-:W4:Y:S01]  /*6230*/  LDL R209, [R1+0x94] ;  /* 0x0000940001d17983 */ /* 0x000f220000100800 */
[----:B------:R-:W-:-:S03]  /*6240*/  FFMA.FTZ R0, R0, R235, R137 ;  /* 0x000000eb00007223 */ /* 0x000fc60000010089 */
[----:B------:R-:W3:Y:S04]  /*6250*/  LDL R236, [R1+0xb8] ;  /* 0x0000b80001ec7983 */ /* 0x000ee80000100800 */
[----:B------:R-:W5:Y:S01]  /*6260*/  LDL R235, [R1+0xbc] ;  /* 0x0000bc0001eb7983 */ /* 0x000f620000100800 */
        /* <DEDUP_REMOVED lines=9> */
[----:B------:R-:W4:Y:S04]  /*6300*/  LDL R226, [R1+0xb4] ;  /* 0x0000b40001e27983 */ /* 0x000f280000100800 */
[----:B------:R-:W4:Y:S01]  /*6310*/  LDL R216, [R1+0x9c] ;  /* 0x00009c0001d87983 */ /* 0x000f220000100800 */
[C---:B------:R-:W-:Y:S01]  /*6320*/  FMUL.FTZ R189, R184.reuse, R195 ;  /* 0x000000c3b8bd7220 */ /* 0x040fe20000410000 */
[----:B------:R-:W-:Y:S01]  /*6330*/  FFMA.FTZ R174, R211, R252, R132 ;  /* 0x000000fcd3ae7223 */ /* 0x000fe20000010084 */
[----:B------:R-:W-:Y:S01]  /*6340*/  FMUL.FTZ R184, R184, R213 ;  /* 0x000000d5b8b87220 */ /* 0x000fe20000410000 */
[----:B------:R-:W4:Y:S04]  /*6350*/  LDL R211, [R1+0xac] ;  /* 0x0000ac0001d37983 */ /* 0x000f280000100800 */
[----:B------:R-:W4:Y:S04]  /*6360*/  LDL R213, [R1+0xa4] ;  /* 0x0000a40001d57983 */ /* 0x000f280000100800 */
[----:B------:R-:W4:Y:S01]  /*6370*/  LDL R204, [R1+0x74] ;  /* 0x0000740001cc7983 */ /* 0x000f220000100800 */
[----:B--2---:R-:W-:-:S03]  /*6380*/  FFMA.FTZ R4, R207, R212, R152 ;  /* 0x000000d4cf047223 */ /* 0x004fc60000010098 */
[----:B------:R-:W2:Y:S02]  /*6390*/  LDL R212, [R1+0xa8] ;  /* 0x0000a80001d47983 */ /* 0x000ea40000100800 */
[----:B------:R-:W-:Y:S01]  /*63a0*/  F2FP.F16.F32.PACK_AB R4, R14, R4 ;  /* 0x000000040e04723e */ /* 0x000fe200000000ff */
[----:B------:R-:W-:Y:S01]  /*63b0*/  FFMA.FTZ R14, R201, R190, R140 ;  /* 0x000000bec90e7223 */ /* 0x000fe2000001008c */
[----:B------:R-:W-:Y:S01]  /*63c0*/  FFMA.FTZ R190, R218, R238, R135 ;  /* 0x000000eedabe7223 */ /* 0x000fe20000010087 */
[----:B------:R-:W2:Y:S04]  /*63d0*/  LDL R207, [R1+0x78] ;  /* 0x0000780001cf7983 */ /* 0x000ea80000100800 */
[----:B------:R-:W2:Y:S04]  /*63e0*/  LDL R238, [R1+0xc8] ;  /* 0x0000c80001ee7983 */ /* 0x000ea80000100800 */
[----:B------:R-:W2:Y:S01]  /*63f0*/  LDL R218, [R1+0xcc] ;  /* 0x0000cc0001da7983 */ /* 0x000ea20000100800 */
[----:B------:R-:W-:Y:S01]  /*6400*/  FFMA.FTZ R172, R198, R172, R141 ;  /* 0x000000acc6ac7223 */ /* 0x000fe2000001008d */
[----:B------:R-:W-:-:S04]  /*6410*/  FFMA.FTZ R2, R2, R251, R138 ;  /* 0x000000fb02027223 */ /* 0x000fc8000001008a */
[----:B------:R-:W-:Y:S01]  /*6420*/  F2FP.F16.F32.PACK_AB R14, R172, R14 ;  /* 0x0000000eac0e723e */ /* 0x000fe200000000ff */
[----:B------:R-:W-:Y:S02]  /*6430*/  FFMA.FTZ R172, R196, R250, R136 ;  /* 0x000000fac4ac7223 */ /* 0x000fe40000010088 */
[----:B------:R-:W0:Y:S01]  /*6440*/  LDC.64 R250, c[0x0][0x428] ;  /* 0x00010a00fffa7b82 */ /* 0x000e220000000a00 */
[----:B------:R-:W-:Y:S02]  /*6450*/  F2FP.F16.F32.PACK_AB R12, R173, R12 ;  /* 0x0000000cad0c723e */ /* 0x000fe400000000ff */
[----:B------:R-:W-:Y:S01]  /*6460*/  F2FP.F16.F32.PACK_AB R172, R0, R172 ;  /* 0x000000ac00ac723e */ /* 0x000fe200000000ff */
[----:B0-----:R-:W-:-:S04]  /*6470*/  IMAD.WIDE.U32 R196, R239, 0x10, R250 ;  /* 0x00000010efc47825 */ /* 0x001fc800078e00fa */
[--C-:B------:R-:W-:Y:S01]  /*6480*/  IMAD.WIDE.U32 R198, R27, 0x10, R250.reuse ;  /* 0x000000101bc67825 */ /* 0x100fe200078e00fa */
[----:B------:R0:W-:Y:S04]  /*6490*/  STG.E.128 desc[UR6][R196.64], R4 ;  /* 0x00000004c4007986 */ /* 0x0001e8000c101d06 */
[----:B------:R1:W-:Y:S01]  /*64a0*/  STG.E.128 desc[UR6][R198.64], R12 ;  /* 0x0000000cc6007986 */ /* 0x0003e2000c101d06 */
[----:B------:R-:W-:-:S03]  /*64b0*/  IMAD.WIDE.U32 R192, R214, 0x10, R250 ;  /* 0x00000010d6c07825 */ /* 0x000fc600078e00fa */
[----:B------:R-:W2:Y:S04]  /*64c0*/  LDL R214, [R1+0x58] ;  /* 0x0000580001d67983 */ /* 0x000ea80000100800 */
[----:B------:R-:W2:Y:S01]  /*64d0*/  LDL R27, [R1+0x54] ;  /* 0x00005400011b7983 */ /* 0x000ea20000100800 */
[----:B------:R-:W-:Y:S01]  /*64e0*/  F2FP.F16.F32.PACK_AB R173, R3, R2 ;  /* 0x0000000203ad723e */ /* 0x000fe200000000ff */
[--C-:B------:R-:W-:Y:S01]  /*64f0*/  IMAD.WIDE.U32 R2, R194, 0x10, R250.reuse ;  /* 0x00000010c2027825 */ /* 0x100fe200078e00fa */
[----:B------:R-:W-:Y:S02]  /*6500*/  F2FP.F16.F32.PACK_AB R175, R190, R175 ;  /* 0x000000afbeaf723e */ /* 0x000fe400000000ff */
[----:B------:R-:W-:Y:S01]  /*6510*/  F2FP.F16.F32.PACK_AB R174, R191, R174 ;  /* 0x000000aebfae723e */ /* 0x000fe200000000ff */
[--C-:B------:R-:W-:Y:S01]  /*6520*/  IMAD.WIDE.U32 R202, R185, 0x10, R250.reuse ;  /* 0x00000010b9ca7825 */ /* 0x100fe200078e00fa */
[----:B0-----:R-:W2:Y:S03]  /*6530*/  LDL R197, [R1+0x3c] ;  /* 0x00003c0001c57983 */ /* 0x001ea60000100800 */
[--C-:B------:R-:W-:Y:S01]  /*6540*/  IMAD.WIDE.U32 R194, R223, 0x10, R250.reuse ;  /* 0x00000010dfc27825 */ /* 0x100fe200078e00fa */
[----:B-1----:R-:W2:Y:S04]  /*6550*/  LDL R199, [R1+0x38] ;  /* 0x0000380001c77983 */ /* 0x002ea80000100800 */
[----:B------:R-:W2:Y:S01]  /*6560*/  LDL R223, [R1+0x80] ;  /* 0x0000800001df7983 */ /* 0x000ea20000100800 */
[----:B------:R-:W-:-:S03]  /*6570*/  IMAD.WIDE.U32 R190, R205, 0x10, R250 ;  /* 0x00000010cdbe7825 */ /* 0x000fc600078e00fa */
[----:B------:R0:W-:Y:S04]  /*6580*/  STG.E.128 desc[UR6][R202.64], R172 ;  /* 0x000000acca007986 */ /* 0x0001e8000c101d06 */
[----:B------:R-:W2:Y:S04]  /*6590*/  LDL R198, [R1+0x2c] ;  /* 0x00002c0001c67983 */ /* 0x000ea80000100800 */
[----:B------:R-:W2:Y:S04]  /*65a0*/  LDL R205, [R1+0x48] ;  /* 0x0000480001cd7983 */ /* 0x000ea80000100800 */
[----:B------:R-:W2:Y:S04]  /*65b0*/  LDL R196, [R1+0x24] ;  /* 0x0000240001c47983 */ /* 0x000ea80000100800 */
[----:B------:R-:W2:Y:S04]  /*65c0*/  LDL R185, [R1+0x1c] ;  /* 0x00001c0001b97983 */ /* 0x000ea80000100800 */
[----:B0-----:R-:W2:Y:S04]  /*65d0*/  LDL R202, [R1+0x28] ;  /* 0x0000280001ca7983 */ /* 0x001ea80000100800 */
[----:B------:R-:W2:Y:S04]  /*65e0*/  LDL R203, [R1+0x30] ;  /* 0x0000300001cb7983 */ /* 0x000ea80000100800 */
[----:B------:R-:W2:Y:S01]  /*65f0*/  LDL R172, [R1+0x34] ;  /* 0x0000340001ac7983 */ /* 0x000ea20000100800 */
[----:B---3--:R-:W-:-:S03]  /*6600*/  FFMA.FTZ R7, R222, R236, R126 ;  /* 0x000000ecde077223 */ /* 0x008fc6000001007e */
[----:B------:R-:W3:Y:S01]  /*6610*/  LDL R173, [R1+0x4c] ;  /* 0x00004c0001ad7983 */ /* 0x000ee20000100800 */
[----:B-----5:R-:W-:-:S03]  /*6620*/  FFMA.FTZ R12, R219, R235, R127 ;  /* 0x000000ebdb0c7223 */ /* 0x020fc6000001007f */
[----:B------:R-:W5:Y:S01]  /*6630*/  LDL R222, [R1+0x84] ;  /* 0x0000840001de7983 */ /* 0x000f620000100800 */
[----:B----4-:R-:W-:Y:S01]  /*6640*/  FFMA.FTZ R4, R233, R248, R129 ;  /* 0x000000f8e9047223 */ /* 0x010fe20000010081 */
[----:B------:R-:W-:Y:S01]  /*6650*/  FFMA.FTZ R11, R11, R217, R118 ;  /* 0x000000d90b0b7223 */ /* 0x000fe20000010076 */
[----:B------:R-:W-:Y:S01]  /*6660*/  FFMA.FTZ R6, R228, R237, R124 ;  /* 0x000000ede4067223 */ /* 0x000fe2000001007c */
[----:B------:R-:W-:Y:S01]  /*6670*/  FFMA.FTZ R0, R234, R249, R128 ;  /* 0x000000f9ea007223 */ /* 0x000fe20000010080 */
[----:B------:R-:W-:Y:S01]  /*6680*/  FFMA.FTZ R13, R225, R226, R125 ;  /* 0x000000e2e10d7223 */ /* 0x000fe2000001007d */
[----:B------:R-:W-:Y:S01]  /*6690*/  FFMA.FTZ R15, R16, R216, R119 ;  /* 0x000000d8100f7223 */ /* 0x000fe20000010077 */
[----:B------:R-:W-:Y:S01]  /*66a0*/  F2FP.F16.F32.PACK_AB R7, R12, R7 ;  /* 0x000000070c07723e */ /* 0x000fe200000000ff */
[----:B------:R-:W4:Y:S02]  /*66b0*/  LDL R219, [R1+0x8c] ;  /* 0x00008c0001db7983 */ /* 0x000f240000100800 */
[----:B------:R-:W-:Y:S01]  /*66c0*/  F2FP.F16.F32.PACK_AB R6, R13, R6 ;  /* 0x000000060d06723e */ /* 0x000fe200000000ff */
[----:B------:R-:W-:Y:S01]  /*66d0*/  FFMA.FTZ R12, R221, R211, R123 ;  /* 0x000000d3dd0c7223 */ /* 0x000fe2000001007b */
[----:B------:R-:W-:Y:S01]  /*66e0*/  F2FP.F16.F32.PACK_AB R4, R4, R0 ;  /* 0x000000000404723e */ /* 0x000fe200000000ff */
[----:B------:R-:W-:Y:S01]  /*66f0*/  FFMA.FTZ R0, R229, R215, R120 ;  /* 0x000000d7e5007223 */ /* 0x000fe20000010078 */
[----:B------:R-:W-:Y:S01]  /*6700*/  F2FP.F16.F32.PACK_AB R15, R15, R11 ;  /* 0x0000000b0f0f723e */ /* 0x000fe200000000ff */
[----:B------:R-:W-:Y:S01]  /*6710*/  FFMA.FTZ R11, R227, R213, R121 ;  /* 0x000000d5e30b7223 */ /* 0x000fe20000010079 */
[----:B------:R-:W4:Y:S04]  /*6720*/  LDL R221, [R1+0x88] ;  /* 0x0000880001dd7983 */ /* 0x000f280000100800 */
[----:B------:R-:W4:Y:S04]  /*6730*/  LDL R215, [R1+0x8] ;  /* 0x0000080001d77983 */ /* 0x000f280000100800 */
[----:B------:R-:W4:Y:S04]  /*6740*/  LDL R213, [R1+0xc] ;  /* 0x00000c0001d57983 */ /* 0x000f280000100800 */
[----:B------:R-:W4:Y:S04]  /*6750*/  LDL R211, [R1+0x4] ;  /* 0x0000040001d37983 */ /* 0x000f280000100800 */
[----:B------:R-:W4:Y:S04]  /*6760*/  LDL R217, [R1] ;  /* 0x0000000001d97983 */ /* 0x000f280000100800 */
        /* <DEDUP_REMOVED lines=8> */
[----:B------:R-:W4:Y:S01]  /*67f0*/  LDL R174, [R1+0x44] ;  /* 0x0000440001ae7983 */ /* 0x000f220000100800 */
[----:B--2---:R-:W-:-:S03]  /*6800*/  FFMA.FTZ R13, R224, R212, R122 ;  /* 0x000000d4e00d7223 */ /* 0x004fc6000001007a */
[----:B------:R-:W2:Y:S01]  /*6810*/  LDL R212, [R1+0x5c] ;  /* 0x00005c0001d47983 */ /* 0x000ea20000100800 */
[----:B------:R-:W-:Y:S01]  /*6820*/  FFMA.FTZ R5, R232, R238, R130 ;  /* 0x000000eee8057223 */ /* 0x000fe20000010082 */
[----:B------:R-:W-:Y:S02]  /*6830*/  FFMA.FTZ R14, R231, R218, R131 ;  /* 0x000000dae70e7223 */ /* 0x000fe40000010083 */
[----:B------:R-:W2:Y:S03]  /*6840*/  LDL R218, [R1+0x68] ;  /* 0x0000680001da7983 */ /* 0x000ea60000100800 */
[----:B------:R-:W-:Y:S01]  /*6850*/  F2FP.F16.F32.PACK_AB R5, R14, R5 ;  /* 0x000000050e05723e */ /* 0x000fe200000000ff */
[----:B------:R-:W-:Y:S01]  /*6860*/  FFMA.FTZ R14, R8, R210, R116 ;  /* 0x000000d2080e7223 */ /* 0x000fe20000010074 */
[----:B------:R-:W-:Y:S01]  /*6870*/  FFMA.FTZ R8, R20, R208, R240 ;  /* 0x000000d014087223 */ /* 0x000fe200000100f0 */
[----:B------:R-:W2:Y:S04]  /*6880*/  LDL R210, [R1+0x60] ;  /* 0x0000600001d27983 */ /* 0x000ea80000100800 */
[----:B------:R-:W2:Y:S01]  /*6890*/  LDL R20, [R1+0x6c] ;  /* 0x00006c0001147983 */ /* 0x000ea20000100800 */
[----:B------:R-:W-:-:S03]  /*68a0*/  FFMA.FTZ R10, R22, R207, R242 ;  /* 0x000000cf160a7223 */ /* 0x000fc600000100f2 */
[----:B------:R-:W2:Y:S04]  /*68b0*/  LDL R208, [R1+0x10] ;  /* 0x0000100001d07983 */ /* 0x000ea80000100800 */
[----:B------:R-:W2:Y:S01]  /*68c0*/  LDL R207, [R1+0x40] ;  /* 0x0000400001cf7983 */ /* 0x000ea20000100800 */
[----:B------:R-:W-:Y:S02]  /*68d0*/  F2FP.F16.F32.PACK_AB R13, R12, R13 ;  /* 0x0000000d0c0d723e */ /* 0x000fe400000000ff */
[----:B------:R-:W-:Y:S02]  /*68e0*/  F2FP.F16.F32.PACK_AB R12, R11, R0 ;  /* 0x000000000b0c723e */ /* 0x000fe400000000ff */
[----:B------:R-:W-:Y:S02]  /*68f0*/  F2FP.F16.F32.PACK_AB R23, R23, R10 ;  /* 0x0000000a1717723e */ /* 0x000fe400000000ff */
[----:B------:R-:W-:-:S02]  /*6900*/  F2FP.F16.F32.PACK_AB R22, R21, R8 ;  /* 0x000000081516723e */ /* 0x000fc400000000ff */
[----:B------:R-:W-:Y:S01]  /*6910*/  F2FP.F16.F32.PACK_AB R14, R16, R14 ;  /* 0x0000000e100e723e */ /* 0x000fe200000000ff */
[----:B------:R-:W-:Y:S01]  /*6920*/  IMAD.WIDE.U32 R200, R230, 0x10, R250 ;  /* 0x00000010e6c87825 */ /* 0x000fe200078e00fa */
[----:B------:R1:W-:Y:S04]  /*6930*/  STG.E.128 desc[UR6][R2.64], R4 ;  /* 0x0000000402007986 */ /* 0x0003e8000c101d06 */
[----:B------:R1:W-:Y:S01]  /*6940*/  STG.E.128 desc[UR6][R190.64], R12 ;  /* 0x0000000cbe007986 */ /* 0x0003e2000c101d06 */
[----:B------:R-:W-:Y:S01]  /*6950*/  FFMA.FTZ R0, R220, R223, R112 ;  /* 0x000000dfdc007223 */ /* 0x000fe20000010070 */
[----:B-----5:R-:W-:Y:S01]  /*6960*/  FFMA.FTZ R8, R17, R222, R113 ;  /* 0x000000de11087223 */ /* 0x020fe20000010071 */
[----:B------:R-:W-:Y:S01]  /*6970*/  FFMA.FTZ R172, R188, R172, R196 ;  /* 0x000000acbcac7223 */ /* 0x000fe200000100c4 */
[----:B---3--:R-:W-:Y:S01]  /*6980*/  FFMA.FTZ R173, R186, R173, R185 ;  /* 0x000000adbaad7223 */ /* 0x008fe200000100b9 */
[----:B----4-:R-:W-:Y:S01]  /*6990*/  FFMA.FTZ R19, R19, R219, R115 ;  /* 0x000000db13137223 */ /* 0x010fe20000010073 */
[----:B------:R-:W-:Y:S01]  /*69a0*/  FFMA.FTZ R11, R18, R221, R114 ;  /* 0x000000dd120b7223 */ /* 0x000fe20000010072 */
[----:B------:R-:W-:-:S04]  /*69b0*/  FFMA.FTZ R16, R179, R214, R215 ;  /* 0x000000d6b3107223 */ /* 0x000fc800000100d7 */
[----:B------:R-:W-:Y:S01]  /*69c0*/  F2FP.F16.F32.PACK_AB R21, R19, R11 ;  /* 0x0000000b1315723e */ /* 0x000fe200000000ff */
[----:B------:R-:W-:Y:S01]  /*69d0*/  FFMA.FTZ R18, R177, R216, R217 ;  /* 0x000000d8b1127223 */ /* 0x000fe200000100d9 */
[----:B------:R-:W-:Y:S01]  /*69e0*/  FFMA.FTZ R25, R25, R209, R245 ;  /* 0x000000d119197223 */ /* 0x000fe200000100f5 */
[----:B------:R-:W-:Y:S01]  /*69f0*/  FFMA.FTZ R174, R182, R174, R175 ;  /* 0x000000aeb6ae7223 */ /* 0x000fe200000100af */
[----:B--2---:R-:W-:-:S05]  /*6a00*/  FFMA.FTZ R17, R180, R212, R213 ;  /* 0x000000d4b4117223 */ /* 0x004fca00000100d5 */
[----:B------:R-:W-:Y:S01]  /*6a10*/  F2FP.F16.F32.PACK_AB R19, R17, R16 ;  /* 0x000000101113723e */ /* 0x000fe200000000ff */
[----:B------:R-:W-:Y:S01]  /*6a20*/  FFMA.FTZ R10, R26, R218, R246 ;  /* 0x000000da1a0a7223 */ /* 0x000fe200000100f6 */
[----:B------:R-:W-:Y:S01]  /*6a30*/  FFMA.FTZ R26, R178, R27, R211 ;  /* 0x0000001bb21a7223 */ /* 0x000fe200000100d3 */
[----:B------:R-:W-:-:S05]  /*6a40*/  FFMA.FTZ R27, R176, R20, R247 ;  /* 0x00000014b01b7223 */ /* 0x000fca00000100f7 */
[----:B------:R-:W-:Y:S02]  /*6a50*/  F2FP.F16.F32.PACK_AB R17, R27, R10 ;  /* 0x0000000a1b11723e */ /* 0x000fe400000000ff */
[----:B------:R-:W0:Y:S01]  /*6a60*/  LDC.64 R10, c[0x0][0x380] ;  /* 0x0000e000ff0a7b82 */ /* 0x000e220000000a00 */
[----:B------:R-:W-:Y:S01]  /*6a70*/  FFMA.FTZ R16, R24, R210, R244 ;  /* 0x000000d218107223 */ /* 0x000fe200000100f4 */
[----:B------:R-:W-:Y:S01]  /*6a80*/  F2FP.F16.F32.PACK_AB R20, R8, R0 ;  /* 0x000000000814723e */ /* 0x000fe200000000ff */
[----:B------:R-:W-:Y:S01]  /*6a90*/  FFMA.FTZ R27, R189, R199, R202 ;  /* 0x000000c7bd1b7223 */ /* 0x000fe200000100ca */
[----:B------:R-:W-:Y:S01]  /*6aa0*/  F2FP.F16.F32.PACK_AB R18, R26, R18 ;  /* 0x000000121a12723e */ /* 0x000fe200000000ff */
[----:B------:R-:W-:Y:S01]  /*6ab0*/  FFMA.FTZ R24, R184, R197, R198 ;  /* 0x000000c5b8187223 */ /* 0x000fe200000100c6 */
[----:B------:R-:W-:Y:S01]  /*6ac0*/  FFMA.FTZ R0, R181, R207, R208 ;  /* 0x000000cfb5007223 */ /* 0x000fe200000100d0 */
[----:B------:R-:W-:Y:S01]  /*6ad0*/  FFMA.FTZ R8, R183, R205, R206 ;  /* 0x000000cdb7087223 */ /* 0x000fe200000100ce */
[----:B------:R-:W-:Y:S01]  /*6ae0*/  FFMA.FTZ R26, R187, R203, R204 ;  /* 0x000000cbbb1a7223 */ /* 0x000fe200000100cc */
[----:B------:R-:W-:-:S02]  /*6af0*/  F2FP.F16.F32.PACK_AB R16, R25, R16 ;  /* 0x000000101910723e */ /* 0x000fc400000000ff */
[----:B------:R-:W-:Y:S02]  /*6b00*/  F2FP.F16.F32.PACK_AB R27, R24, R27 ;  /* 0x0000001b181b723e */ /* 0x000fe400000000ff */
[----:B------:R-:W-:Y:S02]  /*6b10*/  F2FP.F16.F32.PACK_AB R26, R172, R26 ;  /* 0x0000001aac1a723e */ /* 0x000fe400000000ff */
[----:B------:R-:W-:Y:S02]  /*6b20*/  F2FP.F16.F32.PACK_AB R25, R173, R8 ;  /* 0x00000008ad19723e */ /* 0x000fe400000000ff */
[----:B------:R-:W-:Y:S01]  /*6b30*/  F2FP.F16.F32.PACK_AB R24, R174, R0 ;  /* 0x00000000ae18723e */ /* 0x000fe200000000ff */
[----:B------:R1:W-:Y:S04]  /*6b40*/  STG.E.128 desc[UR6][R192.64], R20 ;  /* 0x00000014c0007986 */ /* 0x0003e8000c101d06 */
[----:B------:R1:W-:Y:S01]  /*6b50*/  STG.E.128 desc[UR6][R194.64], R16 ;  /* 0x00000010c2007986 */ /* 0x0003e2000c101d06 */
[----:B0-----:R-:W-:-:S03]  /*6b60*/  LEA R9, R10, R9, 0x2 ;  /* 0x000000090a097211 */ /* 0x001fc600078e10ff */
[----:B------:R1:W-:Y:S01]  /*6b70*/  STG.E.128 desc[UR6][R200.64], R24 ;  /* 0x00000018c8007986 */ /* 0x0003e2000c101d06 */
[----:B------:R-:W-:-:S13]  /*6b80*/  ISETP.GE.AND P0, PT, R9, R11, PT ;  /* 0x0000000b0900720c */ /* 0x000fda0003f06270 */
[----:B------:R-:W-:Y:S05]  /*6b90*/  @!P0 BRA `(.L_x_44166) ;  /* 0xffffffa400688947 */ /* 0x000fea000383ffff */
[----:B------:R-:W-:Y:S05]  /*6ba0*/  EXIT ;  /* 0x000000000000794d */ /* 0x000fea0003800000 */
.L_x_44143:
[----:B------:R-:W0:Y:S01]  /*6bb0*/  LDCU.64 UR4, c[0x0][0x3a0] ;  /* 0x00007400ff0477ac */ /* 0x000e220008000a00 */
[----:B------:R-:W2:Y:S01]  /*6bc0*/  LDCU UR8, c[0x0][0x388] ;  /* 0x00007100ff0877ac */ /* 0x000ea20008000800 */
[----:B------:R-:W3:Y:S01]  /*6bd0*/  LDCU.U8 UR9, c[0x0][0x410] ;  /* 0x00008200ff0977ac */ /* 0x000ee20008000000 */
[----:B------:R-:W4:Y:S01]  /*6be0*/  LDCU UR10, c[0x0][0x448] ;  /* 0x00008900ff0a77ac */ /* 0x000f220008000800 */
[----:B0-----:R-:W-:-:S04]  /*6bf0*/  UISETP.NE.U32.AND UP0, UPT, UR4, URZ, UPT ;  /* 0x000000ff0400728c */ /* 0x001fc8000bf05070 */
[----:B------:R-:W-:Y:S01]  /*6c00*/  UISETP.NE.AND.EX UP0, UPT, UR5, URZ, UPT, UP0 ;  /* 0x000000ff0500728c */ /* 0x000fe2000bf05300 */
[----:B------:R-:W0:Y:S05]  /*6c10*/  LDCU.64 UR4, c[0x0][0x3a0] ;  /* 0x00007400ff0477ac */ /* 0x000e2a0008000a00 */
[----:B--234-:R-:W-:-:S13]  /*6c20*/  PLOP3.LUT P1, PT, PT, PT, UP0, 0x80, 0x8 ;  /* 0x000000000008781c */ /* 0x01cfda0003f2f008 */
.L_x_44189:
[----:B------:R-:W2:Y:S01]  /*6c30*/  S2R R4, SR_TID.X ;  /* 0x0000000000047919 */ /* 0x000ea20000002100 */
[----:B------:R-:W3:Y:S01]  /*6c40*/  LDC.64 R232, c[0x0][0x390] ;  /* 0x0000e400ffe87b82 */ /* 0x000ee20000000a00 */
[----:B------:R-:W-:-:S05]  /*6c50*/  IMAD R2, R0, UR8, RZ ;  /* 0x0000000800027c24 */ /* 0x000fca000f8e02ff */
[----:B------:R-:W-:-:S04]  /*6c60*/  SHF.R.S32.HI R3, RZ, 0x1f, R2 ;  /* 0x0000001fff037819 */ /* 0x000fc80000011402 */
[----:B------:R-:W-:Y:S02]  /*6c70*/  LEA.HI R3, R3, R2, RZ, 0x3 ;  /* 0x0000000203037211 */ /* 0x000fe400078f18ff */
[----:B--2---:R-:W-:-:S04]  /*6c80*/  LOP3.LUT R4, R4, 0x1f, RZ, 0xc0, !PT ;  /* 0x0000001f04047812 */ /* 0x004fc800078ec0ff */
[----:B-1----:R-:W-:-:S05]  /*6c90*/  LEA.HI.SX32 R18, R3, R4, 0x1d ;  /* 0x0000000403127211 */ /* 0x002fca00078feaff */
[----:B---3--:R-:W-:-:S06]  /*6ca0*/  IMAD.WIDE.U32 R4, R18, 0x10, R232 ;  /* 0x0000001012047825 */ /* 0x008fcc00078e00e8 */
[----:B-----5:R-:W5:Y:S01]  /*6cb0*/  LDG.E.128 R4, desc[UR6][R4.64] ;  /* 0x0000000604047981 */ /* 0x020f62000c1e1d00 */
[----:B------:R-:W-:Y:S04]  /*6cc0*/  BSSY.RECONVERGENT B0, `(.L_x_44167) ;  /* 0x0000036000007945 */ /* 0x000fe80003800200 */
[----:B------:R-:W-:Y:S05]  /*6cd0*/  @!P1 BRA `(.L_x_44168) ;  /* 0x0000000000809947 */ /* 0x000fea0003800000 */
[----:B------:R-:W1:Y:S02]  /*6ce0*/  LDC.64 R24, c[0x0][0x3a0] ;  /* 0x0000e800ff187b82 */ /* 0x000e640000000a00 */
[----:B-1----:R-:W-:-:S06]  /*6cf0*/  IMAD.WIDE.U32 R24, R18, 0x10, R24 ;  /* 0x0000001012187825 */ /* 0x002fcc00078e0018 */
[----:B------:R-:W2:Y:S01]  /*6d00*/  LDG.E.128 R24, desc[UR6][R24.64] ;  /* 0x0000000618187981 */ /* 0x000ea2000c1e1d00 */
[--C-:B-----5:R-:W-:Y:S02]  /*6d10*/  HADD2.F32 R2, -RZ, R5.reuse.H0_H0 ;  /* 0x20000005ff027230 */ /* 0x120fe40000004100 */
[----:B------:R-:W-:Y:S02]  /*6d20*/  HADD2.F32 R8, -RZ, R4.H0_H0 ;  /* 0x20000004ff087230 */ /* 0x000fe40000004100 */
[----:B------:R-:W-:Y:S02]  /*6d30*/  HADD2.F32 R5, -RZ, R5.H1_H1 ;  /* 0x30000005ff057230 */ /* 0x000fe40000004100 */
[----:B--2---:R-:W-:Y:S02]  /*6d40*/  HADD2.F32 R3, -RZ, R25.H0_H0 ;  /* 0x20000019ff037230 */ /* 0x004fe40000004100 */
[----:B------:R-:W-:-:S03]  /*6d50*/  HADD2.F32 R9, -RZ, R24.H0_H0 ;  /* 0x20000018ff097230 */ /* 0x000fc60000004100 */
[----:B------:R-:W-:Y:S01]  /*6d60*/  FFMA.FTZ R28, R2, R110, R3 ;  /* 0x0000006e021c7223 */ /* 0x000fe20000010003 */
[--C-:B------:R-:W-:Y:S02]  /*6d70*/  HADD2.F32 R2, -RZ, R6.reuse.H0_H0 ;  /* 0x20000006ff027230 */ /* 0x100fe40000004100 */
[----:B------:R-:W-:Y:S01]  /*6d80*/  FFMA.FTZ R20, R8, R108, R9 ;  /* 0x0000006c08147223 */ /* 0x000fe20000010009 */
[----:B------:R-:W-:Y:S02]  /*6d90*/  HADD2.F32 R3, -RZ, R6.H1_H1 ;  /* 0x30000006ff037230 */ /* 0x000fe40000004100 */
[--C-:B------:R-:W-:Y:S02]  /*6da0*/  HADD2.F32 R8, -RZ, R26.reuse.H0_H0 ;  /* 0x2000001aff087230 */ /* 0x100fe40000004100 */
[----:B------:R-:W-:-:S03]  /*6db0*/  HADD2.F32 R6, -RZ, R26.H1_H1 ;  /* 0x3000001aff067230 */ /* 0x000fc60000004100 */
[----:B------:R-:W-:Y:S01]  /*6dc0*/  FFMA.FTZ R23, R2, R104, R8 ;  /* 0x0000006802177223 */ /* 0x000fe20000010008 */
[--C-:B------:R-:W-:Y:S02]  /*6dd0*/  HADD2.F32 R2, -RZ, R7.reuse.H1_H1 ;  /* 0x30000007ff027230 */ /* 0x100fe40000004100 */
[----:B------:R-:W-:Y:S01]  /*6de0*/  FFMA.FTZ R22, R3, R105, R6 ;  /* 0x0000006903167223 */ /* 0x000fe20000010006 */
[----:B------:R-:W-:Y:S02]  /*6df0*/  HADD2.F32 R3, -RZ, R7.H0_H0 ;  /* 0x20000007ff037230 */ /* 0x000fe40000004100 */
[--C-:B------:R-:W-:Y:S02]  /*6e00*/  HADD2.F32 R6, -RZ, R27.reuse.H1_H1 ;  /* 0x3000001bff067230 */ /* 0x100fe40000004100 */
[----:B------:R-:W-:-:S03]  /*6e10*/  HADD2.F32 R7, -RZ, R27.H0_H0 ;  /* 0x2000001bff077230 */ /* 0x000fc60000004100 */
[----:B------:R-:W-:Y:S01]  /*6e20*/  FFMA.FTZ R29, R2, R107, R6 ;  /* 0x0000006b021d7223 */ /* 0x000fe20000010006 */
[----:B------:R-:W-:Y:S02]  /*6e30*/  HADD2.F32 R2, -RZ, R4.H1_H1 ;  /* 0x30000004ff027230 */ /* 0x000fe40000004100 */
[----:B------:R-:W-:Y:S01]  /*6e40*/  FFMA.FTZ R30, R3, R106, R7 ;  /* 0x0000006a031e7223 */ /* 0x000fe20000010007 */
[----:B------:R-:W-:Y:S01]  /*6e50*/  HADD2.F32 R4, -RZ, R25.H1_H1 ;  /* 0x30000019ff047230 */ /* 0x000fe20000004100 */
[----:B------:R-:W-:Y:S01]  /*6e60*/  F2FP.F16.F32.PACK_AB R6, R22, R23 ;  /* 0x000000171606723e */ /* 0x000fe200000000ff */
[----:B------:R-:W-:Y:S02]  /*6e70*/  HADD2.F32 R3, -RZ, R24.H1_H1 ;  /* 0x30000018ff037230 */ /* 0x000fe40000004100 */
[----:B------:R-:W-:Y:S01]  /*6e80*/  F2FP.F16.F32.PACK_AB R7, R29, R30 ;  /* 0x0000001e1d07723e */ /* 0x000fe200000000ff */
[----:B------:R-:W-:Y:S02]  /*6e90*/  FFMA.FTZ R21, R5, R111, R4 ;  /* 0x0000006f05157223 */ /* 0x000fe40000010004 */
[----:B------:R-:W-:-:S03]  /*6ea0*/  FFMA.FTZ R19, R2, R109, R3 ;  /* 0x0000006d02137223 */ /* 0x000fc60000010003 */
[----:B------:R-:W-:Y:S02]  /*6eb0*/  F2FP.F16.F32.PACK_AB R5, R21, R28 ;  /* 0x0000001c1505723e */ /* 0x000fe400000000ff */
[----:B------:R-:W-:Y:S01]  /*6ec0*/  F2FP.F16.F32.PACK_AB R4, R19, R20 ;  /* 0x000000141304723e */ /* 0x000fe200000000ff */
[----:B------:R-:W-:Y:S06]  /*6ed0*/  BRA `(.L_x_44169) ;  /* 0x0000000000507947 */ /* 0x000fec0003800000 */
.L_x_44168:
[--C-:B-----5:R-:W-:Y:S02]  /*6ee0*/  HADD2.F32 R8, -RZ, R4.reuse.H0_H0 ;  /* 0x20000004ff087230 */ /* 0x120fe40000004100 */
[----:B------:R-:W-:Y:S02]  /*6ef0*/  HADD2.F32 R2, -RZ, R4.H1_H1 ;  /* 0x30000004ff027230 */ /* 0x000fe40000004100 */
[--C-:B------:R-:W-:Y:S02]  /*6f00*/  HADD2.F32 R4, -RZ, R5.reuse.H0_H0 ;  /* 0x20000005ff047230 */ /* 0x100fe40000004100 */
[----:B------:R-:W-:Y:S01]  /*6f10*/  FMUL.FTZ R20, R8, R108 ;  /* 0x0000006c08147220 */ /* 0x000fe20000410000 */
[----:B------:R-:W-:Y:S02]  /*6f20*/  HADD2.F32 R3, -RZ, R5.H1_H1 ;  /* 0x30000005ff037230 */ /* 0x000fe40000004100 */
[----:B------:R-:W-:Y:S01]  /*6f30*/  FMUL.FTZ R19, R2, R109 ;  /* 0x0000006d02137220 */ /* 0x000fe20000410000 */
[----:B------:R-:W-:-:S02]  /*6f40*/  HADD2.F32 R5, -RZ, R6.H0_H0 ;  /* 0x20000006ff057230 */ /* 0x000fc40000004100 */
[----:B------:R-:W-:Y:S01]  /*6f50*/  FMUL.FTZ R28, R4, R110 ;  /* 0x0000006e041c7220 */ /* 0x000fe20000410000 */
[--C-:B------:R-:W-:Y:S02]  /*6f60*/  HADD2.F32 R9, -RZ, R7.reuse.H0_H0 ;  /* 0x20000007ff097230 */ /* 0x100fe40000004100 */
[----:B------:R-:W-:Y:S01]  /*6f70*/  FMUL.FTZ R21, R3, R111 ;  /* 0x0000006f03157220 */ /* 0x000fe20000410000 */
[----:B------:R-:W-:Y:S02]  /*6f80*/  HADD2.F32 R6, -RZ, R6.H1_H1 ;  /* 0x30000006ff067230 */ /* 0x000fe40000004100 */
[----:B------:R-:W-:Y:S01]  /*6f90*/  FMUL.FTZ R23, R5, R104 ;  /* 0x0000006805177220 */ /* 0x000fe20000410000 */
        /* <DEDUP_REMOVED lines=8> */
.L_x_44169:
[----:B0-----:R-:W-:Y:S05]  /*7020*/  BSYNC.RECONVERGENT B0 ;  /* 0x0000000000007941 */ /* 0x001fea0003800200 */
.L_x_44167:
        /* <DEDUP_REMOVED lines=13> */
[--C-:B0----5:R-:W-:Y:S02]  /*7100*/  HADD2.F32 R2, -RZ, R4.reuse.H0_H0 ;  /* 0x20000004ff027230 */ /* 0x121fe40000004100 */
[----:B------:R-:W-:Y:S02]  /*7110*/  HADD2.F32 R3, -RZ, R4.H1_H1 ;  /* 0x30000004ff037230 */ /* 0x000fe40000004100 */
[--C-:B------:R-:W-:Y:S02]  /*7120*/  HADD2.F32 R8, -RZ, R24.reuse.H0_H0 ;  /* 0x20000018ff087230 */ /* 0x100fe40000004100 */
[----:B------:R-:W-:-:S03]  /*7130*/  HADD2.F32 R4, -RZ, R24.H1_H1 ;  /* 0x30000018ff047230 */ /* 0x000fc60000004100 */
        /* <DEDUP_REMOVED lines=10> */
[--C-:B------:R-:W-:Y:S02]  /*71e0*/  HADD2.F32 R5, -RZ, R26.reuse.H0_H0 ;  /* 0x2000001aff057230 */ /* 0x100fe40000004100 */
[----:B------:R-:W-:-:S03]  /*71f0*/  HADD2.F32 R4, -RZ, R26.H1_H1 ;  /* 0x3000001aff047230 */ /* 0x000fc60000004100 */
[----:B------:R-:W-:Y:S01]  /*7200*/  FFMA.FTZ R11, R3, R96, R5 ;  /* 0x00000060030b7223 */ /* 0x000fe20000010005 */
[----:B------:R-:W-:Y:S02]  /*7210*/  HADD2.F32 R3, -RZ, R27.H0_H0 ;  /* 0x2000001bff037230 */ /* 0x000fe40000004100 */
[----:B------:R-:W-:Y:S01]  /*7220*/  FFMA.FTZ R10, R2, R97, R4 ;  /* 0x00000061020a7223 */ /* 0x000fe20000010004 */
[--C-:B------:R-:W-:Y:S01]  /*7230*/  HADD2.F32 R2, -RZ, R7.reuse.H0_H0 ;  /* 0x20000007ff027230 */ /* 0x100fe20000004100 */
[----:B------:R-:W-:Y:S02]  /*7240*/  F2FP.F16.F32.PACK_AB R5, R12, R13 ;  /* 0x0000000d0c05723e */ /* 0x000fe400000000ff */
[----:B------:R-:W-:Y:S02]  /*7250*/  F2FP.F16.F32.PACK_AB R4, R14, R15 ;  /* 0x0000000f0e04723e */ /* 0x000fe400000000ff */
[----:B------:R-:W-:Y:S01]  /*7260*/  FFMA.FTZ R17, R2, R98, R3 ;  /* 0x0000006202117223 */ /* 0x000fe20000010003 */
[----:B------:R-:W-:Y:S01]  /*7270*/  HADD2.F32 R2, -RZ, R7.H1_H1 ;  /* 0x30000007ff027230 */ /* 0x000fe20000004100 */
[----:B------:R-:W-:Y:S01]  /*7280*/  F2FP.F16.F32.PACK_AB R6, R10, R11 ;  /* 0x0000000b0a06723e */ /* 0x000fe200000000ff */
[----:B------:R-:W-:-:S05]  /*7290*/  HADD2.F32 R3, -RZ, R27.H1_H1 ;  /* 0x3000001bff037230 */ /* 0x000fca0000004100 */
[----:B------:R-:W-:-:S05]  /*72a0*/  FFMA.FTZ R16, R2, R99, R3 ;  /* 0x0000006302107223 */ /* 0x000fca0000010003 */
[----:B------:R-:W-:Y:S01]  /*72b0*/  F2FP.F16.F32.PACK_AB R7, R16, R17 ;  /* 0x000000111007723e */ /* 0x000fe200000000ff */
[----:B------:R-:W-:Y:S06]  /*72c0*/  BRA `(.L_x_44171) ;  /* 0x0000000000507947 */ /* 0x000fec0003800000 */
.L_x_44170:
[--C-:B-----5:R-:W-:Y:S02]  /*72d0*/  HADD2.F32 R8, -RZ, R4.reuse.H0_H0 ;  /* 0x20000004ff087230 */ /* 0x120fe40000004100 */
[----:B0-----:R-:W-:Y:S02]  /*72e0*/  HADD2.F32 R2, -RZ, R4.H1_H1 ;  /* 0x30000004ff027230 */ /* 0x001fe40000004100 */
        /* <DEDUP_REMOVED lines=18> */
.L_x_44171:
        /* <DEDUP_REMOVED lines=9> */
[----:B0----5:R-:W-:Y:S02]  /*74a0*/  HADD2.F32 R2, -RZ, R172.H0_H0 ;  /* 0x200000acff027230 */ /* 0x021fe40000004100 */
[----:B------:R-:W-:Y:S02]  /*74b0*/  HADD2.F32 R5, -RZ, R24.H0_H0 ;  /* 0x20000018ff057230 */ /* 0x000fe40000004100 */
        /* <DEDUP_REMOVED lines=11> */
[--C-:B------:R-:W-:Y:S02]  /*7570*/  HADD2.F32 R7, -RZ, R174.reuse.H1_H1 ;  /* 0x300000aeff077230 */ /* 0x100fe40000004100 */
[----:B------:R-:W-:Y:S01]  /*7580*/  FFMA.FTZ R4, R3, R95, R4 ;  /* 0x0000005f03047223 */ /* 0x000fe20000010004 */
[----:B------:R-:W-:-:S02]  /*7590*/  HADD2.F32 R3, -RZ, R174.H0_H0 ;  /* 0x200000aeff037230 */ /* 0x000fc40000004100 */
[----:B------:R-:W-:Y:S02]  /*75a0*/  HADD2.F32 R8, -RZ, R26.H1_H1 ;  /* 0x3000001aff087230 */ /* 0x000fe40000004100 */
[----:B------:R-:W-:Y:S02]  /*75b0*/  HADD2.F32 R31, -RZ, R27.H1_H1 ;  /* 0x3000001bff1f7230 */ /* 0x000fe40000004100 */
[----:B------:R-:W-:Y:S01]  /*75c0*/  FFMA.FTZ R6, R3, R88, R6 ;  /* 0x0000005803067223 */ /* 0x000fe20000010006 */
[----:B------:R-:W-:Y:S01]  /*75d0*/  F2FP.F16.F32.PACK_AB R173, R4, R5 ;  /* 0x0000000504ad723e */ /* 0x000fe200000000ff */
[----:B------:R-:W-:Y:S01]  /*75e0*/  FFMA.FTZ R3, R7, R89, R8 ;  /* 0x0000005907037223 */ /* 0x000fe20000010008 */
[----:B------:R-:W-:Y:S02]  /*75f0*/  HADD2.F32 R7, -RZ, R175.H0_H0 ;  /* 0x200000afff077230 */ /* 0x000fe40000004100 */
[----:B------:R-:W-:Y:S02]  /*7600*/  HADD2.F32 R8, -RZ, R27.H0_H0 ;  /* 0x2000001bff087230 */ /* 0x000fe40000004100 */
[----:B------:R-:W-:-:S03]  /*7610*/  F2FP.F16.F32.PACK_AB R174, R3, R6 ;  /* 0x0000000603ae723e */ /* 0x000fc600000000ff */
[----:B------:R-:W-:Y:S01]  /*7620*/  FFMA.FTZ R7, R7, R90, R8 ;  /* 0x0000005a07077223 */ /* 0x000fe20000010008 */
[----:B------:R-:W-:-:S05]  /*7630*/  HADD2.F32 R8, -RZ, R175.H1_H1 ;  /* 0x300000afff087230 */ /* 0x000fca0000004100 */
[----:B------:R-:W-:-:S05]  /*7640*/  FFMA.FTZ R8, R8, R91, R31 ;  /* 0x0000005b08087223 */ /* 0x000fca000001001f */
[----:B------:R-:W-:Y:S01]  /*7650*/  F2FP.F16.F32.PACK_AB R175, R8, R7 ;  /* 0x0000000708af723e */ /* 0x000fe200000000ff */
[----:B------:R-:W-:Y:S06]  /*7660*/  BRA `(.L_x_44173) ;  /* 0x0000000000507947 */ /* 0x000fec0003800000 */
.L_x_44172:
[----:B-----5:R-:W-:Y:S02]  /*7670*/  HADD2.F32 R5, -RZ, R172.H0_H0 ;  /* 0x200000acff057230 */ /* 0x020fe40000004100 */
[----:B------:R-:W-:Y:S02]  /*7680*/  HADD2.F32 R6, -RZ, R173.H0_H0 ;  /* 0x200000adff067230 */ /* 0x000fe40000004100 */
[----:B------:R-:W-:Y:S02]  /*7690*/  HADD2.F32 R7, -RZ, R174.H0_H0 ;  /* 0x200000aeff077230 */ /* 0x000fe40000004100 */
[----:B------:R-:W-:Y:S01]  /*76a0*/  FMUL.FTZ R9, R5, R92 ;  /* 0x0000005c05097220 */ /* 0x000fe20000410000 */
[----:B------:R-:W-:Y:S02]  /*76b0*/  HADD2.F32 R8, -RZ, R175.H0_H0 ;  /* 0x200000afff087230 */ /* 0x000fe40000004100 */
[----:B------:R-:W-:Y:S01]  /*76c0*/  FMUL.FTZ R5, R6, R94 ;  /* 0x0000005e06057220 */ /* 0x000fe20000410000 */
[----:B0-----:R-:W-:-:S02]  /*76d0*/  HADD2.F32 R2, -RZ, R172.H1_H1 ;  /* 0x300000acff027230 */ /* 0x001fc40000004100 */
        /* <DEDUP_REMOVED lines=13> */
.L_x_44173:
        /* <DEDUP_REMOVED lines=11> */
[--C-:B------:R-:W-:Y:S02]  /*7860*/  HADD2.F32 R176, -RZ, R24.reuse.H1_H1 ;  /* 0x30000018ffb07230 */ /* 0x100fe40000004100 */
[----:B------:R-:W-:Y:S02]  /*7870*/  HADD2.F32 R178, -RZ, R24.H0_H0 ;  /* 0x20000018ffb27230 */ /* 0x000fe40000004100 */
[----:B------:R-:W-:Y:S02]  /*7880*/  HADD2.F32 R179, -RZ, R25.H0_H0 ;  /* 0x20000019ffb37230 */ /* 0x000fe40000004100 */
[----:B------:R-:W-:Y:S01]  /*7890*/  FFMA.FTZ R176, R172, R85, R176 ;  /* 0x00000055acb07223 */ /* 0x000fe200000100b0 */
[----:B------:R-:W-:-:S02]  /*78a0*/  HADD2.F32 R172, -RZ, R173.H0_H0 ;  /* 0x200000adffac7230 */ /* 0x000fc40000004100 */
[----:B------:R-:W-:Y:S01]  /*78b0*/  FFMA.FTZ R177, R177, R84, R178 ;  /* 0x00000054b1b17223 */ /* 0x000fe200000100b2 */
[----:B------:R-:W-:Y:S02]  /*78c0*/  HADD2.F32 R173, -RZ, R173.H1_H1 ;  /* 0x300000adffad7230 */ /* 0x000fe40000004100 */
[----:B------:R-:W-:Y:S02]  /*78d0*/  HADD2.F32 R178, -RZ, R25.H1_H1 ;  /* 0x30000019ffb27230 */ /* 0x000fe40000004100 */
[----:B------:R-:W-:Y:S01]  /*78e0*/  FFMA.FTZ R179, R172, R86, R179 ;  /* 0x00000056acb37223 */ /* 0x000fe200000100b3 */
[--C-:B------:R-:W-:Y:S02]  /*78f0*/  HADD2.F32 R172, -RZ, R174.reuse.H0_H0 ;  /* 0x200000aeffac7230 */ /* 0x100fe40000004100 */
[----:B------:R-:W-:Y:S02]  /*7900*/  HADD2.F32 R174, -RZ, R174.H1_H1 ;  /* 0x300000aeffae7230 */ /* 0x000fe40000004100 */
[----:B------:R-:W-:Y:S01]  /*7910*/  FFMA.FTZ R178, R173, R87, R178 ;  /* 0x00000057adb27223 */ /* 0x000fe200000100b2 */
[----:B------:R-:W-:-:S02]  /*7920*/  HADD2.F32 R182, -RZ, R26.H0_H0 ;  /* 0x2000001affb67230 */ /* 0x000fc40000004100 */
[----:B------:R-:W-:-:S03]  /*7930*/  HADD2.F32 R173, -RZ, R26.H1_H1 ;  /* 0x3000001affad7230 */ /* 0x000fc60000004100 */
[----:B------:R-:W-:Y:S01]  /*7940*/  FFMA.FTZ R182, R172, R80, R182 ;  /* 0x00000050acb67223 */ /* 0x000fe200000100b6 */
[----:B------:R-:W-:Y:S02]  /*7950*/  HADD2.F32 R172, -RZ, R175.H0_H0 ;  /* 0x200000afffac7230 */ /* 0x000fe40000004100 */
[----:B------:R-:W-:Y:S01]  /*7960*/  FFMA.FTZ R181, R174, R81, R173 ;  /* 0x00000051aeb57223 */ /* 0x000fe200000100ad */
[----:B------:R-:W-:Y:S02]  /*7970*/  HADD2.F32 R173, -RZ, R27.H0_H0 ;  /* 0x2000001bffad7230 */ /* 0x000fe40000004100 */
[----:B------:R-:W-:Y:S02]  /*7980*/  HADD2.F32 R175, -RZ, R175.H1_H1 ;  /* 0x300000afffaf7230 */ /* 0x000fe40000004100 */
[----:B------:R-:W-:Y:S01]  /*7990*/  F2FP.F16.F32.PACK_AB R174, R181, R182 ;  /* 0x000000b6b5ae723e */ /* 0x000fe200000000ff */
[----:B------:R-:W-:Y:S01]  /*79a0*/  FFMA.FTZ R180, R172, R82, R173 ;  /* 0x00000052acb47223 */ /* 0x000fe200000100ad */
[----:B------:R-:W-:Y:S01]  /*79b0*/  HADD2.F32 R172, -RZ, R27.H1_H1 ;  /* 0x3000001bffac7230 */ /* 0x000fe20000004100 */
[----:B------:R-:W-:-:S04]  /*79c0*/  F2FP.F16.F32.PACK_AB R173, R178, R179 ;  /* 0x000000b3b2ad723e */ /* 0x000fc800000000ff */
[----:B------:R-:W-:Y:S01]  /*79d0*/  FFMA.FTZ R183, R175, R83, R172 ;  /* 0x00000053afb77223 */ /* 0x000fe200000100ac */
[----:B------:R-:W-:-:S04]  /*79e0*/  F2FP.F16.F32.PACK_AB R172, R176, R177 ;  /* 0x000000b1b0ac723e */ /* 0x000fc800000000ff */
[----:B------:R-:W-:Y:S01]  /*79f0*/  F2FP.F16.F32.PACK_AB R175, R183, R180 ;  /* 0x000000b4b7af723e */ /* 0x000fe200000000ff */
[----:B------:R-:W-:Y:S06]  /*7a00*/  BRA `(.L_x_44175) ;  /* 0x0000000000507947 */ /* 0x000fec0003800000 */
.L_x_44174:
[----:B-----5:R-:W-:Y:S02]  /*7a10*/  HADD2.F32 R177, -RZ, R172.H0_H0 ;  /* 0x200000acffb17230 */ /* 0x020fe40000004100 */
[----:B------:R-:W-:Y:S02]  /*7a20*/  HADD2.F32 R179, -RZ, R173.H0_H0 ;  /* 0x200000adffb37230 */ /* 0x000fe40000004100 */
        /* <DEDUP_REMOVED lines=18> */
.L_x_44175:
        /* <DEDUP_REMOVED lines=38> */
.L_x_44176:
        /* <DEDUP_REMOVED lines=20> */
.L_x_44177:
        /* <DEDUP_REMOVED lines=38> */
.L_x_44178:
        /* <DEDUP_REMOVED lines=20> */
.L_x_44179:
        /* <DEDUP_REMOVED lines=11> */
[--C-:B------:R-:W-:Y:S02]  /*8340*/  HADD2.F32 R205, -RZ, R25.reuse.H1_H1 ;  /* 0x30000019ffcd7230 */ /* 0x100fe40000004100 */
[----:B------:R-:W-:Y:S02]  /*8350*/  HADD2.F32 R206, -RZ, R25.H0_H0 ;  /* 0x20000019ffce7230 */ /* 0x000fe40000004100 */
[----:B------:R-:W-:Y:S01]  /*8360*/  FFMA.FTZ R203, R184, R60, R203 ;  /* 0x0000003cb8cb7223 */ /* 0x000fe200000100cb */
[--C-:B------:R-:W-:Y:S02]  /*8370*/  HADD2.F32 R184, -RZ, R173.reuse.H0_H0 ;  /* 0x200000adffb87230 */ /* 0x100fe40000004100 */
[----:B------:R-:W-:-:S02]  /*8380*/  HADD2.F32 R173, -RZ, R173.H1_H1 ;  /* 0x300000adffad7230 */ /* 0x000fc40000004100 */
[--C-:B------:R-:W-:Y:S02]  /*8390*/  HADD2.F32 R207, -RZ, R26.reuse.H0_H0 ;  /* 0x2000001affcf7230 */ /* 0x100fe40000004100 */
[----:B------:R-:W-:Y:S01]  /*83a0*/  FFMA.FTZ R206, R184, R62, R206 ;  /* 0x0000003eb8ce7223 */ /* 0x000fe200000100ce */
[----:B------:R-:W-:Y:S02]  /*83b0*/  HADD2.F32 R184, -RZ, R26.H1_H1 ;  /* 0x3000001affb87230 */ /* 0x000fe40000004100 */
[----:B------:R-:W-:Y:S01]  /*83c0*/  FFMA.FTZ R205, R173, R63, R205 ;  /* 0x0000003fadcd7223 */ /* 0x000fe200000100cd */
[--C-:B------:R-:W-:Y:S02]  /*83d0*/  HADD2.F32 R173, -RZ, R174.reuse.H0_H0 ;  /* 0x200000aeffad7230 */ /* 0x100fe40000004100 */
[----:B------:R-:W-:Y:S02]  /*83e0*/  HADD2.F32 R174, -RZ, R174.H1_H1 ;  /* 0x300000aeffae7230 */ /* 0x000fe40000004100 */
[----:B------:R-:W-:-:S02]  /*83f0*/  HADD2.F32 R172, -RZ, R172.H1_H1 ;  /* 0x300000acffac7230 */ /* 0x000fc40000004100 */
[----:B------:R-:W-:Y:S01]  /*8400*/  FFMA.FTZ R208, R173, R56, R207 ;  /* 0x00000038add07223 */ /* 0x000fe200000100cf */
[----:B------:R-:W-:Y:S02]  /*8410*/  HADD2.F32 R173, -RZ, R175.H0_H0 ;  /* 0x200000afffad7230 */ /* 0x000fe40000004100 */
[----:B------:R-:W-:Y:S01]  /*8420*/  FFMA.FTZ R207, R174, R57, R184 ;  /* 0x00000039aecf7223 */ /* 0x000fe200000100b8 */
[----:B------:R-:W-:Y:S02]  /*8430*/  HADD2.F32 R184, -RZ, R27.H0_H0 ;  /* 0x2000001bffb87230 */ /* 0x000fe40000004100 */
        /* <DEDUP_REMOVED lines=11> */
.L_x_44180:
        /* <DEDUP_REMOVED lines=20> */
.L_x_44181:
        /* <DEDUP_REMOVED lines=38> */
.L_x_44182:
        /* <DEDUP_REMOVED lines=20> */
.L_x_44183:
        /* <DEDUP_REMOVED lines=38> */
.L_x_44184:
        /* <DEDUP_REMOVED lines=20> */
.L_x_44185:
        /* <DEDUP_REMOVED lines=38> */
.L_x_44186:
        /* <DEDUP_REMOVED lines=20> */
.L_x_44187:
        /* <DEDUP_REMOVED lines=267> */
.L_x_44213:
        /* <DEDUP_REMOVED lines=94> */
[----:B0-----:R-:W-:-:S04]  /*a7a0*/  FADD.FTZ R11, -R248, R198 ;  /* 0x000000c6f80b7221 */ /* 0x001fc80000010100 */
[----:B------:R-:W-:Y:S02]  /*a7b0*/  FMUL.FTZ R228, R184, R11 ;  /* 0x0000000bb8e47220 */ /* 0x000fe40000410000 */
[----:B------:R-:W2:Y:S01]  /*a7c0*/  LDL R11, [R1+0x118] ;  /* 0x00011800010b7983 */ /* 0x000ea20000100800 */
        /* <DEDUP_REMOVED lines=26> */
[----:B------:R-:W-:Y:S01]  /*a970*/  FADD.FTZ R10, -R248, R195 ;  /* 0x000000c3f80a7221 */ /* 0x000fe20000010100 */
[C---:B------:R-:W-:Y:S01]  /*a980*/  FMUL.FTZ R209, R184.reuse, R211 ;  /* 0x000000d3b8d17220 */ /* 0x040fe20000410000 */
[----:B------:R-:W-:Y:S01]  /*a990*/  FMUL.FTZ R215, R184, R8 ;  /* 0x00000008b8d77220 */ /* 0x000fe20000410000 */
[----:B------:R-:W-:Y:S01]  /*a9a0*/  FADD.FTZ R23, -R248, R9 ;  /* 0x00000009f8177221 */ /* 0x000fe20000010100 */
[----:B------:R-:W-:Y:S01]  /*a9b0*/  FMUL.FTZ R211, R184, R202 ;  /* 0x000000cab8d37220 */ /* 0x000fe20000410000 */
[----:B------:R-:W3:Y:S01]  /*a9c0*/  LDL R8, [R1+0x11c] ;  /* 0x00011c0001087983 */ /* 0x000ee20000100800 */
        /* <DEDUP_REMOVED lines=12> */
[----:B------:R-:W-:Y:S01]  /*aa90*/  FADD.FTZ R180, -R248, R224 ;  /* 0x000000e0f8b47221 */ /* 0x000fe20000010100 */
[C---:B------:R-:W-:Y:S01]  /*aaa0*/  FMUL.FTZ R229, R184.reuse, R10 ;  /* 0x0000000ab8e57220 */ /* 0x040fe20000410000 */
[----:B------:R-:W-:Y:S01]  /*aab0*/  FMUL.FTZ R216, R184, R16 ;  /* 0x00000010b8d87220 */ /* 0x000fe20000410000 */
[C---:B------:R-:W-:Y:S01]  /*aac0*/  FADD.FTZ R7, -R248.reuse, R190 ;  /* 0x000000bef8077221 */ /* 0x040fe20000010100 */
[C---:B------:R-:W-:Y:S01]  /*aad0*/  FADD.FTZ R176, -R248.reuse, R219 ;  /* 0x000000dbf8b07221 */ /* 0x040fe20000010100 */
[C---:B------:R-:W-:Y:S01]  /*aae0*/  FADD.FTZ R181, -R248.reuse, R223 ;  /* 0x000000dff8b57221 */ /* 0x040fe20000010100 */
[----:B------:R-:W-:Y:S01]  /*aaf0*/  FADD.FTZ R189, -R248, R238 ;  /* 0x000000eef8bd7221 */ /* 0x000fe20000010100 */
[----:B------:R-:W4:Y:S01]  /*ab00*/  LDL R10, [R1+0x110] ;  /* 0x00011000010a7983 */ /* 0x000f220000100800 */
[----:B------:R-:W-:Y:S01]  /*ab10*/  FMUL.FTZ R224, R184, R18 ;  /* 0x00000012b8e07220 */ /* 0x000fe20000410000 */
[C---:B------:R-:W-:Y:S01]  /*ab20*/  FADD.FTZ R249, -R248.reuse, R187 ;  /* 0x000000bbf8f97221 */ /* 0x040fe20000010100 */
[C---:B------:R-:W-:Y:S01]  /*ab30*/  FADD.FTZ R182, -R248.reuse, R226 ;  /* 0x000000e2f8b67221 */ /* 0x040fe20000010100 */
[----:B------:R-:W5:Y:S01]  /*ab40*/  LDL R16, [R1+0x114] ;  /* 0x0001140001107983 */ /* 0x000f620000100800 */
[----:B------:R-:W-:Y:S01]  /*ab50*/  FADD.FTZ R190, -R248, R233 ;  /* 0x000000e9f8be7221 */ /* 0x000fe20000010100 */
[----:B------:R-:W-:Y:S01]  /*ab60*/  FMUL.FTZ R219, R184, R15 ;  /* 0x0000000fb8db7220 */ /* 0x000fe20000410000 */
[----:B------:R-:W-:Y:S01]  /*ab70*/  FADD.FTZ R174, -R248, R217 ;  /* 0x000000d9f8ae7221 */ /* 0x000fe20000010100 */
[----:B------:R-:W5:Y:S01]  /*ab80*/  LDL R18, [R1+0x124] ;  /* 0x0001240001127983 */ /* 0x000f620000100800 */
[C---:B------:R-:W-:Y:S01]  /*ab90*/  FMUL.FTZ R15, R184.reuse, R28 ;  /* 0x0000001cb80f7220 */ /* 0x040fe20000410000 */
[C---:B------:R-:W-:Y:S01]  /*aba0*/  FMUL.FTZ R223, R184.reuse, R200 ;  /* 0x000000c8b8df7220 */ /* 0x040fe20000410000 */
        /* <DEDUP_REMOVED lines=8> */
[----:B------:R-:W-:Y:S01]  /*ac30*/  FMUL.FTZ R181, R184, R189 ;  /* 0x000000bdb8b57220 */ /* 0x000fe20000410000 */
[----:B------:R-:W-:Y:S01]  /*ac40*/  FADD.FTZ R19, -R248, R206 ;  /* 0x000000cef8137221 */ /* 0x000fe20000010100 */
[C---:B------:R-:W-:Y:S01]  /*ac50*/  FMUL.FTZ R196, R184.reuse, R249 ;  /* 0x000000f9b8c47220 */ /* 0x040fe20000410000 */
[----:B------:R-:W5:Y:S01]  /*ac60*/  LDL R189, [R1+0xfc] ;  /* 0x0000fc0001bd7983 */ /* 0x000f620000100800 */
[----:B------:R-:W-:Y:S01]  /*ac70*/  FMUL.FTZ R182, R184, R190 ;  /* 0x000000beb8b67220 */ /* 0x000fe20000410000 */
[----:B------:R-:W-:Y:S01]  /*ac80*/  MOV R206, R21 ;  /* 0x0000001500ce7202 */ /* 0x000fe20000000f00 */
[C---:B------:R-:W-:Y:S01]  /*ac90*/  FADD.FTZ R21, -R248.reuse, R208 ;  /* 0x000000d0f8157221 */ /* 0x040fe20000010100 */
[----:B------:R-:W5:Y:S01]  /*aca0*/  LDL R249, [R1+0xf4] ;  /* 0x0000f40001f97983 */ /* 0x000f620000100800 */
[----:B------:R-:W-:Y:S01]  /*acb0*/  FADD.FTZ R4, -R248, R188 ;  /* 0x000000bcf8047221 */ /* 0x000fe20000010100 */
[----:B------:R-:W-:-:S02]  /*acc0*/  MOV R208, R22 ;  /* 0x0000001600d07202 */ /* 0x000fc40000000f00 */
[----:B------:R-:W5:Y:S01]  /*acd0*/  LDL R190, [R1+0xf0] ;  /* 0x0000f00001be7983 */ /* 0x000f620000100800 */
[C---:B------:R-:W-:Y:S01]  /*ace0*/  FADD.FTZ R22, -R248.reuse, R207 ;  /* 0x000000cff8167221 */ /* 0x040fe20000010100 */
[C---:B------:R-:W-:Y:S01]  /*acf0*/  FADD.FTZ R30, -R248.reuse, R220 ;  /* 0x000000dcf81e7221 */ /* 0x040fe20000010100 */
[C---:B------:R-:W-:Y:S01]  /*ad00*/  FADD.FTZ R188, -R248.reuse, R230 ;  /* 0x000000e6f8bc7221 */ /* 0x040fe20000010100 */
[C---:B------:R-:W-:Y:S01]  /*ad10*/  FADD.FTZ R250, -R248.reuse, R183 ;  /* 0x000000b7f8fa7221 */ /* 0x040fe20000010100 */
[C---:B------:R-:W-:Y:S01]  /*ad20*/  FADD.FTZ R5, -R248.reuse, R192 ;  /* 0x000000c0f8057221 */ /* 0x040fe20000010100 */
[C---:B------:R-:W-:Y:S01]  /*ad30*/  FADD.FTZ R6, -R248.reuse, R191 ;  /* 0x000000bff8067221 */ /* 0x040fe20000010100 */
[----:B------:R-:W-:Y:S01]  /*ad40*/  MOV R207, R23 ;  /* 0x0000001700cf7202 */ /* 0x000fe20000000f00 */
[----:B------:R-:W-:Y:S01]  /*ad50*/  FADD.FTZ R177, -R248, R218 ;  /* 0x000000daf8b17221 */ /* 0x000fe20000010100 */
        /* <DEDUP_REMOVED lines=18> */
[C---:B------:R-:W-:Y:S01]  /*ae80*/  FMUL.FTZ R177, R184.reuse, R183 ;  /* 0x000000b7b8b17220 */ /* 0x040fe20000410000 */
[C---:B------:R-:W-:Y:S01]  /*ae90*/  FMUL.FTZ R183, R184.reuse, R191 ;  /* 0x000000bfb8b77220 */ /* 0x040fe20000410000 */
[C---:B------:R-:W-:Y:S01]  /*aea0*/  FMUL.FTZ R220, R184.reuse, R19 ;  /* 0x00000013b8dc7220 */ /* 0x040fe20000410000 */
[----:B------:R-:W5:Y:S04]  /*aeb0*/  LDL R234, [R1+0xd4] ;  /* 0x0000d40001ea7983 */ /* 0x000f680000100800 */
[----:B------:R-:W5:Y:S04]  /*aec0*/  LDL R232, [R1+0xe4] ;  /* 0x0000e40001e87983 */ /* 0x000f680000100800 */
[----:B------:R-:W5:Y:S04]  /*aed0*/  LDL R191, [R1+0x108] ;  /* 0x0001080001bf7983 */ /* 0x000f680000100800 */
[----:B------:R-:W5:Y:S04]  /*aee0*/  LDL R235, [R1+0xdc] ;  /* 0x0000dc0001eb7983 */ /* 0x000f680000100800 */
[----:B------:R-:W5:Y:S01]  /*aef0*/  LDL R19, [R1+0xf8] ;  /* 0x0000f80001137983 */ /* 0x000f620000100800 */
[----:B------:R-:W-:-:S03]  /*af00*/  FMUL.FTZ R202, R184, R251 ;  /* 0x000000fbb8ca7220 */ /* 0x000fc60000410000 */
        /* <DEDUP_REMOVED lines=14> */
[C---:B------:R-:W-:Y:S02]  /*aff0*/  FMUL.FTZ R198, R184.reuse, R252 ;  /* 0x000000fcb8c67220 */ /* 0x040fe40000410000 */
[----:B------:R-:W2:Y:S01]  /*b000*/  LDL R252, [R1+0x104] ;  /* 0x0001040001fc7983 */ /* 0x000ea20000100800 */
[C---:B------:R-:W-:Y:S01]  /*b010*/  FMUL.FTZ R208, R184.reuse, R208 ;  /* 0x000000d0b8d07220 */ /* 0x040fe20000410000 */
[----:B------:R-:W-:Y:S01]  /*b020*/  FMUL.FTZ R205, R184, R205 ;  /* 0x000000cdb8cd7220 */ /* 0x000fe20000410000 */
[----:B---3--:R-:W-:Y:S01]  /*b030*/  FFMA.FTZ R8, R214, R8, R151 ;  /* 0x00000008d6087223 */ /* 0x008fe20000010097 */
[C---:B------:R-:W-:Y:S01]  /*b040*/  FMUL.FTZ R2, R184.reuse, R2 ;  /* 0x00000002b8027220 */ /* 0x040fe20000410000 */
[----:B------:R-:W-:Y:S01]  /*b050*/  FMUL.FTZ R6, R184, R6 ;  /* 0x00000006b8067220 */ /* 0x000fe20000410000 */
[----:B------:R-:W3:Y:S02]  /*b060*/  LDL R214, [R1+0xa4] ;  /* 0x0000a40001d67983 */ /* 0x000ee40000100800 */
[----:B------:R-:W-:Y:S01]  /*b070*/  F2FP.F16.F32.PACK_AB R11, R8, R11 ;  /* 0x0000000b080b723e */ /* 0x000fe200000000ff */
[----:B----4-:R-:W-:Y:S01]  /*b080*/  FFMA.FTZ R10, R209, R10, R148 ;  /* 0x0000000ad10a7223 */ /* 0x010fe20000010094 */
[C---:B------:R-:W-:Y:S01]  /*b090*/  FMUL.FTZ R5, R184.reuse, R5 ;  /* 0x00000005b8057220 */ /* 0x040fe20000410000 */
[C---:B------:R-:W-:Y:S01]  /*b0a0*/  FMUL.FTZ R7, R184.reuse, R7 ;  /* 0x00000007b8077220 */ /* 0x040fe20000410000 */
[----:B------:R-:W-:Y:S01]  /*b0b0*/  FMUL.FTZ R3, R184, R3 ;  /* 0x00000003b8037220 */ /* 0x000fe20000410000 */
[----:B-----5:R-:W-:Y:S01]  /*b0c0*/  FFMA.FTZ R16, R210, R16, R149 ;  /* 0x00000010d2107223 */ /* 0x020fe20000010095 */
[C---:B------:R-:W-:Y:S01]  /*b0d0*/  FMUL.FTZ R4, R184.reuse, R4 ;  /* 0x00000004b8047220 */ /* 0x040fe20000410000 */
[C---:B------:R-:W-:Y:S01]  /*b0e0*/  FMUL.FTZ R227, R184.reuse, R12 ;  /* 0x0000000cb8e37220 */ /* 0x040fe20000410000 */
[----:B------:R-:W-:Y:S01]  /*b0f0*/  FMUL.FTZ R225, R184, R13 ;  /* 0x0000000db8e17220 */ /* 0x000fe20000410000 */
[----:B------:R-:W-:Y:S01]  /*b100*/  FFMA.FTZ R18, R206, R18, R153 ;  /* 0x00000012ce127223 */ /* 0x000fe20000010099 */
[----:B------:R-:W-:Y:S01]  /*b110*/  F2FP.F16.F32.PACK_AB R10, R16, R10 ;  /* 0x0000000a100a723e */ /* 0x000fe200000000ff */
[C---:B------:R-:W-:Y:S01]  /*b120*/  FMUL.FTZ R221, R184.reuse, R14 ;  /* 0x0000000eb8dd7220 */ /* 0x040fe20000410000 */
[C---:B------:R-:W-:Y:S01]  /*b130*/  FMUL.FTZ R12, R184.reuse, R21 ;  /* 0x00000015b80c7220 */ /* 0x040fe20000410000 */
[C---:B------:R-:W-:Y:S01]  /*b140*/  FMUL.FTZ R13, R184.reuse, R22 ;  /* 0x00000016b80d7220 */ /* 0x040fe20000410000 */
[----:B------:R-:W-:Y:S01]  /*b150*/  FMUL.FTZ R197, R184, R197 ;  /* 0x000000c5b8c57220 */ /* 0x000fe20000410000 */
[----:B------:R-:W4:Y:S04]  /*b160*/  LDL R210, [R1+0x90] ;  /* 0x0000900001d27983 */ /* 0x000f280000100800 */
[----:B------:R-:W5:Y:S01]  /*b170*/  LDL R209, [R1+0x94] ;  /* 0x0000940001d17983 */ /* 0x000f620000100800 */
[----:B------:R-:W-:-:S03]  /*b180*/  FFMA.FTZ R16, R203, R189, R143 ;  /* 0x000000bdcb107223 */ /* 0x000fc6000001008f */
[----:B------:R-:W3:Y:S01]  /*b190*/  LDL R206, [R1+0x7c] ;  /* 0x00007c0001ce7983 */ /* 0x000ee20000100800 */
[----:B------:R-:W-:-:S03]  /*b1a0*/  FFMA.FTZ R189, R198, R249, R141 ;  /* 0x000000f9c6bd7223 */ /* 0x000fc6000001008d */
[----:B------:R-:W4:Y:S01]  /*b1b0*/  LDL R249, [R1+0xc0] ;  /* 0x0000c00001f97983 */ /* 0x000f220000100800 */
        /* <DEDUP_REMOVED lines=8> */
[----:B------:R-:W-:-:S04]  /*b240*/  FFMA.FTZ R6, R6, R234, R133 ;  /* 0x000000ea06067223 */ /* 0x000fc80000010085 */
[----:B------:R-:W-:Y:S01]  /*b250*/  F2FP.F16.F32.PACK_AB R9, R17, R9 ;  /* 0x000000091109723e */ /* 0x000fe200000000ff */
[----:B------:R-:W5:Y:S01]  /*b260*/  LDL R234, [R1+0xb4] ;  /* 0x0000b40001ea7983 */ /* 0x000f620000100800 */
[----:B------:R-:W-:-:S03]  /*b270*/  FFMA.FTZ R2, R2, R232, R137 ;  /* 0x000000e802027223 */ /* 0x000fc60000010089 */
[----:B------:R-:W5:Y:S01]  /*b280*/  LDL R232, [R1+0x98] ;  /* 0x0000980001e87983 */ /* 0x000f620000100800 */
[----:B------:R-:W-:Y:S01]  /*b290*/  FFMA.FTZ R17, R200, R191, R146 ;  /* 0x000000bfc8117223 */ /* 0x000fe20000010092 */
[----:B------:R-:W-:Y:S01]  /*b2a0*/  FFMA.FTZ R19, R202, R19, R142 ;  /* 0x00000013ca137223 */ /* 0x000fe2000001008e */
[----:B------:R-:W-:Y:S01]  /*b2b0*/  FFMA.FTZ R191, R215, R235, R135 ;  /* 0x000000ebd7bf7223 */ /* 0x000fe20000010087 */
[----:B------:R-:W-:Y:S01]  /*b2c0*/  FFMA.FTZ R5, R5, R237, R132 ;  /* 0x000000ed05057223 */ /* 0x000fe20000010084 */
[----:B------:R-:W5:Y:S04]  /*b2d0*/  LDL R235, [R1+0xbc] ;  /* 0x0000bc0001eb7983 */ /* 0x000f680000100800 */
[----:B------:R-:W5:Y:S01]  /*b2e0*/  LDL R215, [R1+0xa0] ;  /* 0x0000a00001d77983 */ /* 0x000f620000100800 */
[----:B------:R-:W-:Y:S01]  /*b2f0*/  F2FP.F16.F32.PACK_AB R19, R16, R19 ;  /* 0x000000131013723e */ /* 0x000fe200000000ff */
[----:B------:R-:W-:Y:S01]  /*b300*/  FFMA.FTZ R7, R7, R236, R134 ;  /* 0x000000ec07077223 */ /* 0x000fe20000010086 */
[----:B------:R-:W-:Y:S01]  /*b310*/  FFMA.FTZ R16, R223, R251, R144 ;  /* 0x000000fbdf107223 */ /* 0x000fe20000010090 */
[----:B------:R-:W5:Y:S01]  /*b320*/  LDL R237, [R1+0xb0] ;  /* 0x0000b00001ed7983 */ /* 0x000f620000100800 */
[----:B------:R-:W-:-:S03]  /*b330*/  FMUL.FTZ R174, R184, R180 ;  /* 0x000000b4b8ae7220 */ /* 0x000fc60000410000 */
[----:B------:R-:W5:Y:S01]  /*b340*/  LDL R236, [R1+0xb8] ;  /* 0x0000b80001ec7983 */ /* 0x000f620000100800 */
[----:B------:R-:W-:-:S03]  /*b350*/  FMUL.FTZ R178, R184, R186 ;  /* 0x000000bab8b27220 */ /* 0x000fc60000410000 */
[----:B------:R-:W5:Y:S01]  /*b360*/  LDL R223, [R1+0x9c] ;  /* 0x00009c0001df7983 */ /* 0x000f620000100800 */
[C---:B------:R-:W-:Y:S01]  /*b370*/  FMUL.FTZ R179, R184.reuse, R187 ;  /* 0x000000bbb8b37220 */ /* 0x040fe20000410000 */
[----:B------:R-:W-:Y:S01]  /*b380*/  FMUL.FTZ R180, R184, R188 ;  /* 0x000000bcb8b47220 */ /* 0x000fe20000410000 */
[----:B------:R-:W-:Y:S01]  /*b390*/  FFMA.FTZ R3, R3, R238, R138 ;  /* 0x000000ee03037223 */ /* 0x000fe2000001008a */
[----:B------:R-:W-:Y:S01]  /*b3a0*/  FFMA.FTZ R4, R4, R233, R139 ;  /* 0x000000e904047223 */ /* 0x000fe2000001008b */
[C---:B------:R-:W-:Y:S01]  /*b3b0*/  FMUL.FTZ R186, R184.reuse, R192 ;  /* 0x000000c0b8ba7220 */ /* 0x040fe20000410000 */
[C---:B------:R-:W-:Y:S01]  /*b3c0*/  FMUL.FTZ R187, R184.reuse, R193 ;  /* 0x000000c1b8bb7220 */ /* 0x040fe20000410000 */
[C---:B------:R-:W-:Y:S01]  /*b3d0*/  FMUL.FTZ R188, R184.reuse, R195 ;  /* 0x000000c3b8bc7220 */ /* 0x040fe20000410000 */
[----:B------:R-:W5:Y:S01]  /*b3e0*/  LDL R238, [R1+0xc8] ;  /* 0x0000c80001ee7983 */ /* 0x000f620000100800 */
[----:B------:R-:W-:-:S03]  /*b3f0*/  FMUL.FTZ R184, R184, R212 ;  /* 0x000000d4b8b87220 */ /* 0x000fc60000410000 */
[----:B------:R-:W5:Y:S04]  /*b400*/  LDL R233, [R1+0xcc] ;  /* 0x0000cc0001e97983 */ /* 0x000f680000100800 */
[----:B------:R-:W5:Y:S04]  /*b410*/  LDL R212, [R1+0xa8] ;  /* 0x0000a80001d47983 */ /* 0x000f680000100800 */
[----:B------:R-:W5:Y:S04]  /*b420*/  LDL R208, [R1+0x70] ;  /* 0x0000700001d07983 */ /* 0x000f680000100800 */
[----:B------:R-:W5:Y:S01]  /*b430*/  LDL R205, [R1+0x74] ;  /* 0x0000740001cd7983 */ /* 0x000f620000100800 */
[----:B--2---:R-:W-:-:S03]  /*b440*/  FFMA.FTZ R8, R207, R211, R152 ;  /* 0x000000d3cf087223 */ /* 0x004fc60000010098 */
[----:B------:R-:W2:Y:S02]  /*b450*/  LDL R211, [R1+0xac] ;  /* 0x0000ac0001d37983 */ /* 0x000ea40000100800 */
[----:B------:R-:W-:Y:S01]  /*b460*/  F2FP.F16.F32.PACK_AB R8, R18, R8 ;  /* 0x000000081208723e */ /* 0x000fe200000000ff */
[----:B------:R-:W-:Y:S01]  /*b470*/  FFMA.FTZ R18, R201, R190, R140 ;  /* 0x000000bec9127223 */ /* 0x000fe2000001008c */
[----:B------:R-:W2:Y:S04]  /*b480*/  LDL R207, [R1+0x78] ;  /* 0x0000780001cf7983 */ /* 0x000ea80000100800 */
[----:B------:R-:W-:Y:S01]  /*b490*/  F2FP.F16.F32.PACK_AB R18, R189, R18 ;  /* 0x00000012bd12723e */ /* 0x000fe200000000ff */
[----:B------:R-:W-:Y:S02]  /*b4a0*/  FFMA.FTZ R189, R196, R248, R136 ;  /* 0x000000f8c4bd7223 */ /* 0x000fe40000010088 */
[----:B------:R-:W2:Y:S01]  /*b4b0*/  LDL R248, [R1+0xc4] ;  /* 0x0000c40001f87983 */ /* 0x000ea20000100800 */
[----:B------:R-:W-:-:S02]  /*b4c0*/  FFMA.FTZ R190, R199, R250, R147 ;  /* 0x000000fac7be7223 */ /* 0x000fc40000010093 */
[----:B------:R-:W0:Y:S03]  /*b4d0*/  LDC.64 R250, c[0x0][0x428] ;  /* 0x00010a00fffa7b82 */ /* 0x000e260000000a00 */
[----:B------:R-:W-:Y:S01]  /*b4e0*/  F2FP.F16.F32.PACK_AB R17, R190, R17 ;  /* 0x00000011be11723e */ /* 0x000fe200000000ff */
[----:B------:R-:W-:Y:S01]  /*b4f0*/  FFMA.FTZ R190, R197, R252, R145 ;  /* 0x000000fcc5be7223 */ /* 0x000fe20000010091 */
[----:B------:R-:W-:Y:S02]  /*b500*/  F2FP.F16.F32.PACK_AB R6, R6, R5 ;  /* 0x000000050606723e */ /* 0x000fe400000000ff */
[----:B------:R-:W-:Y:S02]  /*b510*/  F2FP.F16.F32.PACK_AB R5, R4, R3 ;  /* 0x000000030405723e */ /* 0x000fe400000000ff */
[----:B------:R-:W-:Y:S02]  /*b520*/  F2FP.F16.F32.PACK_AB R16, R190, R16 ;  /* 0x00000010be10723e */ /* 0x000fe400000000ff */
[----:B------:R-:W-:-:S02]  /*b530*/  F2FP.F16.F32.PACK_AB R7, R191, R7 ;  /* 0x00000007bf07723e */ /* 0x000fc400000000ff */
[----:B------:R-:W-:Y:S02]  /*b540*/  F2FP.F16.F32.PACK_AB R4, R2, R189 ;  /* 0x000000bd0204723e */ /* 0x000fe400000000ff */
[----:B------:R-:W2:Y:S01]  /*b550*/  LDL R189, [R1+0x14] ;  /* 0x0000140001bd7983 */ /* 0x000ea20000100800 */
[----:B0-----:R-:W-:-:S04]  /*b560*/  IMAD.WIDE.U32 R196, R239, 0x10, R250 ;  /* 0x00000010efc47825 */ /* 0x001fc800078e00fa */
[--C-:B------:R-:W-:Y:S01]  /*b570*/  IMAD.WIDE.U32 R198, R31, 0x10, R250.reuse ;  /* 0x000000101fc67825 */ /* 0x100fe200078e00fa */
[----:B------:R-:W-:Y:S03]  /*b580*/  STG.E.128 desc[UR6][R196.64], R8 ;  /* 0x00000008c4007986 */ /* 0x000fe6000c101d06 */
[--C-:B------:R-:W-:Y:S01]  /*b590*/  IMAD.WIDE.U32 R202, R185, 0x10, R250.reuse ;  /* 0x00000010b9ca7825 */ /* 0x100fe200078e00fa */
[----:B------:R0:W-:Y:S04]  /*b5a0*/  STG.E.128 desc[UR6][R198.64], R16 ;  /* 0x00000010c6007986 */ /* 0x0001e8000c101d06 */
[----:B------:R1:W-:Y:S01]  /*b5b0*/  STG.E.128 desc[UR6][R202.64], R4 ;  /* 0x00000004ca007986 */ /* 0x0003e2000c101d06 */
[----:B------:R-:W-:-:S03]  /*b5c0*/  IMAD.WIDE.U32 R2, R194, 0x10, R250 ;  /* 0x00000010c2027825 */ /* 0x000fc600078e00fa */
[----:B------:R-:W2:Y:S01]  /*b5d0*/  LDL R31, [R1+0x38] ;  /* 0x00003800011f7983 */ /* 0x000ea20000100800 */
[----:B------:R-:W-:-:S03]  /*b5e0*/  IMAD.WIDE.U32 R194, R222, 0x10, R250 ;  /* 0x00000010dec27825 */ /* 0x000fc600078e00fa */
[----:B------:R-:W2:Y:S01]  /*b5f0*/  LDL R222, [R1+0x84] ;  /* 0x0000840001de7983 */ /* 0x000ea20000100800 */
[----:B------:R-:W-:-:S03]  /*b600*/  IMAD.WIDE.U32 R192, R213, 0x10, R250 ;  /* 0x00000010d5c07825 */ /* 0x000fc600078e00fa */
[----:B------:R-:W2:Y:S04]  /*b610*/  LDL R213, [R1+0x5c] ;  /* 0x00005c0001d57983 */ /* 0x000ea80000100800 */
[----:B0-----:R-:W2:Y:S01]  /*b620*/  LDL R19, [R1+0x8c] ;  /* 0x00008c0001137983 */ /* 0x001ea20000100800 */
[----:B------:R-:W-:-:S04]  /*b630*/  IMAD.WIDE.U32 R190, R204, 0x10, R250 ;  /* 0x00000010ccbe7825 */ /* 0x000fc800078e00fa */
[----:B---3--:R-:W-:Y:S01]  /*b640*/  FFMA.FTZ R17, R30, R206, R243 ;  /* 0x000000ce1e117223 */ /* 0x008fe200000100f3 */
[----:B-1----:R-:W3:Y:S01]  /*b650*/  LDL R203, [R1+0x28] ;  /* 0x0000280001cb7983 */ /* 0x002ee20000100800 */
[----:B----4-:R-:W-:-:S03]  /*b660*/  FFMA.FTZ R4, R230, R249, R128 ;  /* 0x000000f9e6047223 */ /* 0x010fc60000010080 */
        /* <DEDUP_REMOVED lines=9> */
[----:B-----5:R-:W-:-:S03]  /*b700*/  FFMA.FTZ R10, R221, R234, R125 ;  /* 0x000000eadd0a7223 */ /* 0x020fc6000001007d */
[----:B------:R-:W5:Y:S01]  /*b710*/  LDL R221, [R1+0x88] ;  /* 0x0000880001dd7983 */ /* 0x000f620000100800 */
[----:B------:R-:W-:Y:S01]  /*b720*/  FFMA.FTZ R11, R14, R232, R118 ;  /* 0x000000e80e0b7223 */ /* 0x000fe20000010076 */
[----:B------:R-:W-:Y:S02]  /*b730*/  FFMA.FTZ R14, R224, R214, R121 ;  /* 0x000000d6e00e7223 */ /* 0x000fe40000010079 */
[----:B------:R-:W5:Y:S01]  /*b740*/  LDL R214, [R1+0xc] ;  /* 0x00000c0001d67983 */ /* 0x000f620000100800 */
[----:B------:R-:W-:-:S03]  /*b750*/  FFMA.FTZ R9, R216, R235, R127 ;  /* 0x000000ebd8097223 */ /* 0x000fc6000001007f */
[----:B------:R-:W5:Y:S01]  /*b760*/  LDL R216, [R1+0x8] ;  /* 0x0000080001d87983 */ /* 0x000f620000100800 */
[----:B------:R-:W-:Y:S01]  /*b770*/  FFMA.FTZ R6, R225, R237, R124 ;  /* 0x000000ede1067223 */ /* 0x000fe2000001007c */
[----:B------:R-:W-:Y:S01]  /*b780*/  FFMA.FTZ R7, R219, R236, R126 ;  /* 0x000000ecdb077223 */ /* 0x000fe2000001007e */
[----:B------:R-:W-:-:S03]  /*b790*/  FFMA.FTZ R15, R15, R223, R119 ;  /* 0x000000df0f0f7223 */ /* 0x000fc60000010077 */
[----:B------:R-:W-:Y:S01]  /*b7a0*/  F2FP.F16.F32.PACK_AB R6, R10, R6 ;  /* 0x000000060a06723e */ /* 0x000fe200000000ff */
[----:B------:R-:W-:Y:S01]  /*b7b0*/  FFMA.FTZ R10, R12, R210, R116 ;  /* 0x000000d20c0a7223 */ /* 0x000fe20000010074 */
[----:B------:R-:W-:Y:S01]  /*b7c0*/  F2FP.F16.F32.PACK_AB R7, R9, R7 ;  /* 0x000000070907723e */ /* 0x000fe200000000ff */
[----:B------:R-:W5:Y:S01]  /*b7d0*/  LDL R223, [R1+0x80] ;  /* 0x0000800001df7983 */ /* 0x000f620000100800 */
[----:B------:R-:W-:Y:S01]  /*b7e0*/  F2FP.F16.F32.PACK_AB R11, R15, R11 ;  /* 0x0000000b0f0b723e */ /* 0x000fe200000000ff */
[----:B------:R-:W-:Y:S02]  /*b7f0*/  FFMA.FTZ R5, R228, R238, R130 ;  /* 0x000000eee4057223 */ /* 0x000fe40000010082 */
[----:B------:R-:W5:Y:S01]  /*b800*/  LDL R219, [R1] ;  /* 0x0000000001db7983 */ /* 0x000f620000100800 */
[----:B------:R-:W-:-:S03]  /*b810*/  FFMA.FTZ R16, R227, R233, R131 ;  /* 0x000000e9e3107223 */ /* 0x000fc60000010083 */
[----:B------:R-:W5:Y:S01]  /*b820*/  LDL R210, [R1+0x60] ;  /* 0x0000600001d27983 */ /* 0x000f620000100800 */
[----:B------:R-:W-:-:S03]  /*b830*/  FFMA.FTZ R9, R220, R212, R122 ;  /* 0x000000d4dc097223 */ /* 0x000fc6000001007a */
[----:B------:R-:W5:Y:S01]  /*b840*/  LDL R220, [R1+0x68] ;  /* 0x0000680001dc7983 */ /* 0x000f620000100800 */
[----:B------:R-:W-:-:S03]  /*b850*/  FFMA.FTZ R12, R23, R208, R240 ;  /* 0x000000d0170c7223 */ /* 0x000fc600000100f0 */
[----:B------:R-:W5:Y:S01]  /*b860*/  LDL R212, [R1+0x4] ;  /* 0x0000040001d47983 */ /* 0x000f620000100800 */
[----:B------:R-:W-:-:S03]  /*b870*/  F2FP.F16.F32.PACK_AB R5, R16, R5 ;  /* 0x000000051005723e */ /* 0x000fc600000000ff */
[----:B------:R-:W5:Y:S01]  /*b880*/  LDL R23, [R1+0x6c] ;  /* 0x00006c0001177983 */ /* 0x000f620000100800 */
[----:B------:R-:W-:Y:S01]  /*b890*/  FFMA.FTZ R16, R13, R209, R117 ;  /* 0x000000d10d107223 */ /* 0x000fe20000010075 */
[----:B------:R-:W-:Y:S02]  /*b8a0*/  FFMA.FTZ R18, R28, R205, R241 ;  /* 0x000000cd1c127223 */ /* 0x000fe400000100f1 */
[----:B------:R-:W5:Y:S04]  /*b8b0*/  LDL R209, [R1+0x64] ;  /* 0x0000640001d17983 */ /* 0x000f680000100800 */
[----:B------:R-:W5:Y:S04]  /*b8c0*/  LDL R208, [R1+0x10] ;  /* 0x0000100001d07983 */ /* 0x000f680000100800 */
[----:B------:R-:W5:Y:S01]  /*b8d0*/  LDL R205, [R1+0x48] ;  /* 0x0000480001cd7983 */ /* 0x000f620000100800 */
[----:B--2---:R-:W-:-:S05]  /*b8e0*/  FFMA.FTZ R8, R229, R248, R129 ;  /* 0x000000f8e5087223 */ /* 0x004fca0000010081 */
[----:B------:R-:W-:Y:S01]  /*b8f0*/  F2FP.F16.F32.PACK_AB R4, R8, R4 ;  /* 0x000000040804723e */ /* 0x000fe200000000ff */
[----:B------:R-:W-:Y:S02]  /*b900*/  FFMA.FTZ R8, R226, R215, R120 ;  /* 0x000000d7e2087223 */ /* 0x000fe40000010078 */
[----:B------:R-:W2:Y:S01]  /*b910*/  LDL R215, [R1+0x58] ;  /* 0x0000580001d77983 */ /* 0x000ea20000100800 */
[----:B------:R-:W-:-:S03]  /*b920*/  FFMA.FTZ R15, R218, R211, R123 ;  /* 0x000000d3da0f7223 */ /* 0x000fc6000001007b */
        /* <DEDUP_REMOVED lines=10> */
[----:B------:R-:W-:Y:S01]  /*b9d0*/  FFMA.FTZ R16, R20, R222, R113 ;  /* 0x000000de14107223 */ /* 0x000fe20000010071 */
[----:B------:R-:W-:Y:S01]  /*b9e0*/  FFMA.FTZ R19, R22, R19, R115 ;  /* 0x0000001316137223 */ /* 0x000fe20000010073 */
[----:B---3--:R-:W-:Y:S01]  /*b9f0*/  FFMA.FTZ R31, R188, R31, R203 ;  /* 0x0000001fbc1f7223 */ /* 0x008fe200000100cb */
[----:B------:R-:W-:Y:S01]  /*ba00*/  IMAD.WIDE.U32 R200, R231, 0x10, R250 ;  /* 0x00000010e7c87825 */ /* 0x000fe200078e00fa */
[----:B------:R3:W-:Y:S04]  /*ba10*/  STG.E.128 desc[UR6][R2.64], R4 ;  /* 0x0000000402007986 */ /* 0x0007e8000c101d06 */
[----:B------:R3:W-:Y:S01]  /*ba20*/  STG.E.128 desc[UR6][R190.64], R8 ;  /* 0x00000008be007986 */ /* 0x0007e2000c101d06 */
[----:B----4-:R-:W-:Y:S01]  /*ba30*/  FFMA.FTZ R30, R186, R30, R204 ;  /* 0x0000001eba1e7223 */ /* 0x010fe200000100cc */
[----:B-----5:R-:W-:Y:S01]  /*ba40*/  FFMA.FTZ R13, R21, R221, R114 ;  /* 0x000000dd150d7223 */ /* 0x020fe20000010072 */
[----:B------:R-:W-:-:S04]  /*ba50*/  FFMA.FTZ R21, R179, R213, R214 ;  /* 0x000000d5b3157223 */ /* 0x000fc800000100d6 */
[----:B------:R-:W-:Y:S01]  /*ba60*/  F2FP.F16.F32.PACK_AB R13, R19, R13 ;  /* 0x0000000d130d723e */ /* 0x000fe200000000ff */
[----:B------:R-:W-:-:S05]  /*ba70*/  FFMA.FTZ R12, R217, R223, R112 ;  /* 0x000000dfd90c7223 */ /* 0x000fca0000010070 */
[----:B------:R-:W-:Y:S01]  /*ba80*/  F2FP.F16.F32.PACK_AB R12, R16, R12 ;  /* 0x0000000c100c723e */ /* 0x000fe200000000ff */
[----:B------:R-:W-:Y:S01]  /*ba90*/  FFMA.FTZ R16, R172, R210, R244 ;  /* 0x000000d2ac107223 */ /* 0x000fe200000100f4 */
[----:B------:R-:W-:Y:S01]  /*baa0*/  FFMA.FTZ R17, R174, R220, R246 ;  /* 0x000000dcae117223 */ /* 0x000fe200000100f6 */
[----:B------:R-:W-:Y:S01]  /*bab0*/  FFMA.FTZ R172, R187, R198, R199 ;  /* 0x000000c6bbac7223 */ /* 0x000fe200000100c7 */
[----:B------:R-:W-:Y:S01]  /*bac0*/  FFMA.FTZ R174, R181, R185, R189 ;  /* 0x000000b9b5ae7223 */ /* 0x000fe200000100bd */
[----:B------:R-:W-:Y:S01]  /*bad0*/  FFMA.FTZ R23, R175, R23, R247 ;  /* 0x00000017af177223 */ /* 0x000fe200000100f7 */
[----:B------:R-:W-:-:S04]  /*bae0*/  FFMA.FTZ R28, R173, R209, R245 ;  /* 0x000000d1ad1c7223 */ /* 0x000fc800000100f5 */
[----:B------:R-:W-:Y:S01]  /*baf0*/  F2FP.F16.F32.PACK_AB R17, R23, R17 ;  /* 0x000000111711723e */ /* 0x000fe200000000ff */
[----:B------:R-:W-:Y:S01]  /*bb00*/  FFMA.FTZ R173, R183, R196, R197 ;  /* 0x000000c4b7ad7223 */ /* 0x000fe200000100c5 */
[----:B------:R-:W-:Y:S01]  /*bb10*/  F2FP.F16.F32.PACK_AB R30, R172, R30 ;  /* 0x0000001eac1e723e */ /* 0x000fe200000000ff */
[----:B------:R-:W-:Y:S01]  /*bb20*/  FFMA.FTZ R23, R182, R205, R206 ;  /* 0x000000cdb6177223 */ /* 0x000fe200000100ce */
[----:B------:R-:W-:Y:S01]  /*bb30*/  F2FP.F16.F32.PACK_AB R16, R28, R16 ;  /* 0x000000101c10723e */ /* 0x000fe200000000ff */
[----:B------:R3:W-:Y:S01]  /*bb40*/  STG.E.128 desc[UR6][R192.64], R12 ;  /* 0x0000000cc0007986 */ /* 0x0007e2000c101d06 */
[----:B--2---:R-:W-:-:S05]  /*bb50*/  FFMA.FTZ R20, R178, R215, R216 ;  /* 0x000000d7b2147223 */ /* 0x004fca00000100d8 */
[----:B------:R-:W-:Y:S02]  /*bb60*/  F2FP.F16.F32.PACK_AB R19, R21, R20 ;  /* 0x000000141513723e */ /* 0x000fe400000000ff */
[----:B------:R-:W0:Y:S01]  /*bb70*/  LDC.64 R20, c[0x0][0x380] ;  /* 0x0000e000ff147b82 */ /* 0x000e220000000a00 */
[----:B------:R-:W-:Y:S01]  /*bb80*/  FFMA.FTZ R18, R176, R218, R219 ;  /* 0x000000dab0127223 */ /* 0x000fe200000100db */
[----:B------:R-:W-:Y:S01]  /*bb90*/  FFMA.FTZ R22, R177, R211, R212 ;  /* 0x000000d3b1167223 */ /* 0x000fe200000100d4 */
[----:B------:R-:W-:-:S04]  /*bba0*/  FFMA.FTZ R29, R184, R29, R202 ;  /* 0x0000001db81d7223 */ /* 0x000fc800000100ca */
[----:B------:R-:W-:Y:S01]  /*bbb0*/  F2FP.F16.F32.PACK_AB R18, R22, R18 ;  /* 0x000000121612723e */ /* 0x000fe200000000ff */
[----:B------:R-:W-:Y:S01]  /*bbc0*/  FFMA.FTZ R22, R180, R207, R208 ;  /* 0x000000cfb4167223 */ /* 0x000fe200000100d0 */
[----:B------:R-:W-:Y:S02]  /*bbd0*/  F2FP.F16.F32.PACK_AB R31, R29, R31 ;  /* 0x0000001f1d1f723e */ /* 0x000fe400000000ff */
[----:B------:R-:W-:Y:S02]  /*bbe0*/  F2FP.F16.F32.PACK_AB R29, R173, R23 ;  /* 0x00000017ad1d723e */ /* 0x000fe400000000ff */
[----:B------:R-:W-:Y:S01]  /*bbf0*/  F2FP.F16.F32.PACK_AB R28, R174, R22 ;  /* 0x00000016ae1c723e */ /* 0x000fe200000000ff */
[----:B------:R3:W-:Y:S04]  /*bc00*/  STG.E.128 desc[UR6][R194.64], R16 ;  /* 0x00000010c2007986 */ /* 0x0007e8000c101d06 */
[----:B------:R3:W-:Y:S01]  /*bc10*/  STG.E.128 desc[UR6][R200.64], R28 ;  /* 0x0000001cc8007986 */ /* 0x0007e2000c101d06 */
[----:B0-----:R-:W-:-:S04]  /*bc20*/  LEA R0, R20, R0, 0x2 ;  /* 0x0000000014007211 */ /* 0x001fc800078e10ff */
[----:B------:R-:W-:-:S13]  /*bc30*/  ISETP.GE.AND P0, PT, R0, R21, PT ;  /* 0x000000150000720c */ /* 0x000fda0003f06270 */
[----:B---3--:R-:W-:Y:S05]  /*bc40*/  @!P0 BRA `(.L_x_44189) ;  /* 0xffffffac00f88947 */ /* 0x008fea000383ffff */
[----:B------:R-:W-:Y:S05]  /*bc50*/  EXIT ;  /* 0x000000000000794d */ /* 0x000fea0003800000 */
.L_x_44165:
[----:B------:R-:W-:Y:S01]  /*bc60*/  HFMA2 R174, -RZ, RZ, 0, 5.9604644775390625e-08 ;  /* 0x00000001ffae7431 */ /* 0x000fe200000001ff */
[----:B------:R-:W-:Y:S01]  /*bc70*/  BSSY B0, `(.L_x_44190) ;  /* 0x0000006000007945 */ /* 0x000fe20003800000 */
[----:B------:R-:W-:Y:S02]  /*bc80*/  MOV R173, 0x1f ;  /* 0x0000001f00ad7802 */ /* 0x000fe40000000f00 */
[----:B------:R-:W-:-:S07]  /*bc90*/  MOV R172, 0xffffffff ;  /* 0xffffffff00ac7802 */ /* 0x000fce0000000f00 */
[----:B------:R-:W-:Y:S05]  /*bca0*/  WARPSYNC.COLLECTIVE R172, `(.L_x_44191) ;  /* 0x00000000ac087348 */ /* 0x000fea0003c00000 */
[----:B------:R0:W1:Y:S02]  /*bcb0*/  SHFL.BFLY P0, R184, R175, R174, R173 ;  /* 0x0c0000aeafb87389 */ /* 0x00006400000000ad */
[----:B01----:R-:W-:Y:S05]  /*bcc0*/  ENDCOLLECTIVE ;  /* 0x000000000000791b */ /* 0x003fea0003800000 */
.L_x_44191:
[----:B------:R-:W-:Y:S05]  /*bcd0*/  BSYNC B0 ;  /* 0x0000000000007941 */ /* 0x000fea0003800000 */
.L_x_44190:
        /* <DEDUP_REMOVED lines=9> */
.L_x_44192:
[----:B------:R-:W-:Y:S01]  /*bd70*/  HFMA2 R174, -RZ, RZ, 0, 2.384185791015625e-07 ;  /* 0x00000004ffae7431 */ /* 0x000fe200000001ff */
[----:B------:R-:W-:-:S05]  /*bd80*/  MOV R172, R184 ;  /* 0x000000b800ac7202 */ /* 0x000fca0000000f00 */
[----:B------:R-:W-:Y:S01]  /*bd90*/  FADD.FTZ R175, R175, R172 ;  /* 0x000000acafaf7221 */ /* 0x000fe20000010000 */
[----:B------:R-:W-:-:S07]  /*bda0*/  MOV R172, 0xffffffff ;  /* 0xffffffff00ac7802 */ /* 0x000fce0000000f00 */
[----:B------:R-:W-:Y:S05]  /*bdb0*/  WARPSYNC.COLLECTIVE R172, `(.L_x_44193) ;  /* 0x00000000ac087348 */ /* 0x000fea0003c00000 */
[----:B------:R0:W1:Y:S02]  /*bdc0*/  SHFL.BFLY P0, R184, R175, R174, R173 ;  /* 0x0c0000aeafb87389 */ /* 0x00006400000000ad */
[----:B01----:R-:W-:Y:S05]  /*bdd0*/  ENDCOLLECTIVE ;  /* 0x000000000000791b */ /* 0x003fea0003800000 */
.L_x_44193:
[----:B------:R-:W-:Y:S01]  /*bde0*/  HFMA2 R174, -RZ, RZ, 0, 4.76837158203125e-07 ;  /* 0x00000008ffae7431 */ /* 0x000fe200000001ff */
[----:B------:R-:W-:-:S05]  /*bdf0*/  MOV R172, R184 ;  /* 0x000000b800ac7202 */ /* 0x000fca0000000f00 */
[----:B------:R-:W-:Y:S01]  /*be00*/  FADD.FTZ R175, R175, R172 ;  /* 0x000000acafaf7221 */ /* 0x000fe20000010000 */
[----:B------:R-:W-:-:S07]  /*be10*/  MOV R172, 0xffffffff ;  /* 0xffffffff00ac7802 */ /* 0x000fce0000000f00 */
[----:B------:R-:W-:Y:S05]  /*be20*/  WARPSYNC.COLLECTIVE R172, `(.L_x_44194) ;  /* 0x00000000ac087348 */ /* 0x000fea0003c00000 */
[----:B------:R0:W1:Y:S02]  /*be30*/  SHFL.BFLY P0, R184, R175, R174, R173 ;  /* 0x0c0000aeafb87389 */ /* 0x00006400000000ad */
[----:B01----:R-:W-:Y:S05]  /*be40*/  ENDCOLLECTIVE ;  /* 0x000000000000791b */ /* 0x003fea0003800000 */
.L_x_44194:
[----:B------:R-:W-:Y:S01]  /*be50*/  HFMA2 R174, -RZ, RZ, 0, 9.5367431640625e-07 ;  /* 0x00000010ffae7431 */ /* 0x000fe200000001ff */
[----:B------:R-:W-:-:S05]  /*be60*/  MOV R172, R184 ;  /* 0x000000b800ac7202 */ /* 0x000fca0000000f00 */
[----:B------:R-:W-:Y:S01]  /*be70*/  FADD.FTZ R175, R175, R172 ;  /* 0x000000acafaf7221 */ /* 0x000fe20000010000 */
[----:B------:R-:W-:-:S07]  /*be80*/  MOV R172, 0xffffffff ;  /* 0xffffffff00ac7802 */ /* 0x000fce0000000f00 */
[----:B------:R-:W-:Y:S05]  /*be90*/  WARPSYNC.COLLECTIVE R172, `(.L_x_44195) ;  /* 0x00000000ac087348 */ /* 0x000fea0003c00000 */
[----:B------:R0:W1:Y:S02]  /*bea0*/  SHFL.BFLY P0, R184, R175, R174, R173 ;  /* 0x0c0000aeafb87389 */ /* 0x00006400000000ad */
[----:B01----:R-:W-:Y:S05]  /*beb0*/  ENDCOLLECTIVE ;  /* 0x000000000000791b */ /* 0x003fea0003800000 */
.L_x_44195:
        /* <DEDUP_REMOVED lines=169> */
.L_x_44196:
[----:B------:R-:W-:Y:S01]  /*c950*/  HFMA2 R174, -RZ, RZ, 0, 1.1920928955078125e-07 ;  /* 0x00000002ffae7431 */ /* 0x000fe200000001ff */
[----:B------:R-:W-:-:S05]  /*c960*/  MOV R172, R184 ;  /* 0x000000b800ac7202 */ /* 0x000fca0000000f00 */
[----:B------:R-:W-:Y:S01]  /*c970*/  FADD.FTZ R175, R175, R172 ;  /* 0x000000acafaf7221 */ /* 0x000fe20000010000 */
[----:B------:R-:W-:-:S07]  /*c980*/  MOV R172, 0xffffffff ;  /* 0xffffffff00ac7802 */ /* 0x000fce0000000f00 */
[----:B------:R-:W-:Y:S05]  /*c990*/  WARPSYNC.COLLECTIVE R172, `(.L_x_44197) ;  /* 0x00000000ac087348 */ /* 0x000fea0003c00000 */
[----:B------:R0:W1:Y:S02]  /*c9a0*/  SHFL.BFLY P0, R184, R175, R174, R173 ;  /* 0x0c0000aeafb87389 */ /* 0x00006400000000ad */
[----:B01----:R-:W-:Y:S05]  /*c9b0*/  ENDCOLLECTIVE ;  /* 0x000000000000791b */ /* 0x003fea0003800000 */
.L_x_44197:
[----:B------:R-:W-:Y:S01]  /*c9c0*/  HFMA2 R174, -RZ, RZ, 0, 2.384185791015625e-07 ;  /* 0x00000004ffae7431 */ /* 0x000fe200000001ff */
[----:B------:R-:W-:-:S05]  /*c9d0*/  MOV R172, R184 ;  /* 0x000000b800ac7202 */ /* 0x000fca0000000f00 */
[----:B------:R-:W-:Y:S01]  /*c9e0*/  FADD.FTZ R175, R175, R172 ;  /* 0x000000acafaf7221 */ /* 0x000fe20000010000 */
[----:B------:R-:W-:-:S07]  /*c9f0*/  MOV R172, 0xffffffff ;  /* 0xffffffff00ac7802 */ /* 0x000fce0000000f00 */
[----:B------:R-:W-:Y:S05]  /*ca00*/  WARPSYNC.COLLECTIVE R172, `(.L_x_44198) ;  /* 0x00000000ac087348 */ /* 0x000fea0003c00000 */
[----:B------:R0:W1:Y:S02]  /*ca10*/  SHFL.BFLY P0, R184, R175, R174, R173 ;  /* 0x0c0000aeafb87389 */ /* 0x00006400000000ad */
[----:B01----:R-:W-:Y:S05]  /*ca20*/  ENDCOLLECTIVE ;  /* 0x000000000000791b */ /* 0x003fea0003800000 */
.L_x_44198:
[----:B------:R-:W-:Y:S01]  /*ca30*/  HFMA2 R174, -RZ, RZ, 0, 4.76837158203125e-07 ;  /* 0x00000008ffae7431 */ /* 0x000fe200000001ff */
[----:B------:R-:W-:-:S05]  /*ca40*/  MOV R172, R184 ;  /* 0x000000b800ac7202 */ /* 0x000fca0000000f00 */
[----:B------:R-:W-:Y:S01]  /*ca50*/  FADD.FTZ R175, R175, R172 ;  /* 0x000000acafaf7221 */ /* 0x000fe20000010000 */
[----:B------:R-:W-:-:S07]  /*ca60*/  MOV R172, 0xffffffff ;  /* 0xffffffff00ac7802 */ /* 0x000fce0000000f00 */
[----:B------:R-:W-:Y:S05]  /*ca70*/  WARPSYNC.COLLECTIVE R172, `(.L_x_44199) ;  /* 0x00000000ac087348 */ /* 0x000fea0003c00000 */
[----:B------:R0:W1:Y:S02]  /*ca80*/  SHFL.BFLY P0, R184, R175, R174, R173 ;  /* 0x0c0000aeafb87389 */ /* 0x00006400000000ad */
[----:B01----:R-:W-:Y:S05]  /*ca90*/  ENDCOLLECTIVE ;  /* 0x000000000000791b */ /* 0x003fea0003800000 */
.L_x_44199:
[----:B------:R-:W-:Y:S01]  /*caa0*/  HFMA2 R174, -RZ, RZ, 0, 9.5367431640625e-07 ;  /* 0x00000010ffae7431 */ /* 0x000fe200000001ff */
[----:B------:R-:W-:-:S05]  /*cab0*/  MOV R172, R184 ;  /* 0x000000b800ac7202 */ /* 0x000fca0000000f00 */
[----:B------:R-:W-:Y:S01]  /*cac0*/  FADD.FTZ R175, R175, R172 ;  /* 0x000000acafaf7221 */ /* 0x000fe20000010000 */
[----:B------:R-:W-:-:S07]  /*cad0*/  MOV R172, 0xffffffff ;  /* 0xffffffff00ac7802 */ /* 0x000fce0000000f00 */
[----:B------:R-:W-:Y:S05]  /*cae0*/  WARPSYNC.COLLECTIVE R172, `(.L_x_44200) ;  /* 0x00000000ac087348 */ /* 0x000fea0003c00000 */
[----:B------:R0:W1:Y:S02]  /*caf0*/  SHFL.BFLY P0, R184, R175, R174, R173 ;  /* 0x0c0000aeafb87389 */ /* 0x00006400000000ad */
[----:B01----:R-:W-:Y:S05]  /*cb00*/  ENDCOLLECTIVE ;  /* 0x000000000000791b */ /* 0x003fea0003800000 */
.L_x_44200:
[----:B------:R-:W-:Y:S01]  /*cb10*/  MOV R172, R184 ;  /* 0x000000b800ac7202 */ /* 0x000fe20000000f00 */
[----:B------:R-:W-:Y:S06]  /*cb20*/  BRA `(.L_x_44201) ;  /* 0xffffff8400787947 */ /* 0x000fec000383ffff */
.L_x_44188:
[----:B------:R-:W-:Y:S01]  /*cb30*/  HFMA2 R174, -RZ, RZ, 0, 5.9604644775390625e-08 ;  /* 0x00000001ffae7431 */ /* 0x000fe200000001ff */
[----:B------:R-:W-:Y:S01]  /*cb40*/  BSSY B0, `(.L_x_44202) ;  /* 0x0000006000007945 */ /* 0x000fe20003800000 */
[----:B------:R-:W-:Y:S02]  /*cb50*/  MOV R173, 0x1f ;  /* 0x0000001f00ad7802 */ /* 0x000fe40000000f00 */
[----:B------:R-:W-:-:S07]  /*cb60*/  MOV R172, 0xffffffff ;  /* 0xffffffff00ac7802 */ /* 0x000fce0000000f00 */
[----:B------:R-:W-:Y:S05]  /*cb70*/  WARPSYNC.COLLECTIVE R172, `(.L_x_44203) ;  /* 0x00000000ac087348 */ /* 0x000fea0003c00000 */
[----:B------:R0:W1:Y:S02]  /*cb80*/  SHFL.BFLY P0, R184, R175, R174, R173 ;  /* 0x0c0000aeafb87389 */ /* 0x00006400000000ad */
[----:B01----:R-:W-:Y:S05]  /*cb90*/  ENDCOLLECTIVE ;  /* 0x000000000000791b */ /* 0x003fea0003800000 */
.L_x_44203:
[----:B------:R-:W-:Y:S05]  /*cba0*/  BSYNC B0 ;  /* 0x0000000000007941 */ /* 0x000fea0003800000 */
.L_x_44202:
        /* <DEDUP_REMOVED lines=9> */
.L_x_44204:
[----:B------:R-:W-:Y:S01]  /*cc40*/  HFMA2 R174, -RZ, RZ, 0, 2.384185791015625e-07 ;  /* 0x00000004ffae7431 */ /* 0x000fe200000001ff */
[----:B------:R-:W-:-:S05]  /*cc50*/  MOV R172, R184 ;  /* 0x000000b800ac7202 */ /* 0x000fca0000000f00 */
[----:B------:R-:W-:Y:S01]  /*cc60*/  FADD.FTZ R175, R175, R172 ;  /* 0x000000acafaf7221 */ /* 0x000fe20000010000 */
[----:B------:R-:W-:-:S07]  /*cc70*/  MOV R172, 0xffffffff ;  /* 0xffffffff00ac7802 */ /* 0x000fce0000000f00 */
[----:B------:R-:W-:Y:S05]  /*cc80*/  WARPSYNC.COLLECTIVE R172, `(.L_x_44205) ;  /* 0x00000000ac087348 */ /* 0x000fea0003c00000 */
[----:B------:R0:W1:Y:S02]  /*cc90*/  SHFL.BFLY P0, R184, R175, R174, R173 ;  /* 0x0c0000aeafb87389 */ /* 0x00006400000000ad */
[----:B01----:R-:W-:Y:S05]  /*cca0*/  ENDCOLLECTIVE ;  /* 0x000000000000791b */ /* 0x003fea0003800000 */
.L_x_44205:
[----:B------:R-:W-:Y:S01]  /*ccb0*/  HFMA2 R174, -RZ, RZ, 0, 4.76837158203125e-07 ;  /* 0x00000008ffae7431 */ /* 0x000fe200000001ff */
[----:B------:R-:W-:-:S05]  /*ccc0*/  MOV R172, R184 ;  /* 0x000000b800ac7202 */ /* 0x000fca0000000f00 */
[----:B------:R-:W-:Y:S01]  /*ccd0*/  FADD.FTZ R175, R175, R172 ;  /* 0x000000acafaf7221 */ /* 0x000fe20000010000 */
[----:B------:R-:W-:-:S07]  /*cce0*/  MOV R172, 0xffffffff ;  /* 0xffffffff00ac7802 */ /* 0x000fce0000000f00 */
[----:B------:R-:W-:Y:S05]  /*ccf0*/  WARPSYNC.COLLECTIVE R172, `(.L_x_44206) ;  /* 0x00000000ac087348 */ /* 0x000fea0003c00000 */
[----:B------:R0:W1:Y:S02]  /*cd00*/  SHFL.BFLY P0, R184, R175, R174, R173 ;  /* 0x0c0000aeafb87389 */ /* 0x00006400000000ad */
[----:B01----:R-:W-:Y:S05]  /*cd10*/  ENDCOLLECTIVE ;  /* 0x000000000000791b */ /* 0x003fea0003800000 */
.L_x_44206:
[----:B------:R-:W-:Y:S01]  /*cd20*/  HFMA2 R174, -RZ, RZ, 0, 9.5367431640625e-07 ;  /* 0x00000010ffae7431 */ /* 0x000fe200000001ff */
[----:B------:R-:W-:-:S05]  /*cd30*/  MOV R172, R184 ;  /* 0x000000b800ac7202 */ /* 0x000fca0000000f00 */
[----:B------:R-:W-:Y:S01]  /*cd40*/  FADD.FTZ R175, R175, R172 ;  /* 0x000000acafaf7221 */ /* 0x000fe20000010000 */
[----:B------:R-:W-:-:S07]  /*cd50*/  MOV R172, 0xffffffff ;  /* 0xffffffff00ac7802 */ /* 0x000fce0000000f00 */
[----:B------:R-:W-:Y:S05]  /*cd60*/  WARPSYNC.COLLECTIVE R172, `(.L_x_44207) ;  /* 0x00000000ac087348 */ /* 0x000fea0003c00000 */
[----:B------:R0:W1:Y:S02]  /*cd70*/  SHFL.BFLY P0, R184, R175, R174, R173 ;  /* 0x0c0000aeafb87389 */ /* 0x00006400000000ad */
[----:B01----:R-:W-:Y:S05]  /*cd80*/  ENDCOLLECTIVE ;  /* 0x000000000000791b */ /* 0x003fea0003800000 */
.L_x_44207:
        /* <DEDUP_REMOVED lines=169> */
.L_x_44208:
[----:B------:R-:W-:Y:S01]  /*d820*/  HFMA2 R174, -RZ, RZ, 0, 1.1920928955078125e-07 ;  /* 0x00000002ffae7431 */ /* 0x000fe200000001ff */
[----:B------:R-:W-:-:S05]  /*d830*/  MOV R172, R184 ;  /* 0x000000b800ac7202 */ /* 0x000fca0000000f00 */
[----:B------:R-:W-:Y:S01]  /*d840*/  FADD.FTZ R175, R175, R172 ;  /* 0x000000acafaf7221 */ /* 0x000fe20000010000 */
[----:B------:R-:W-:-:S07]  /*d850*/  MOV R172, 0xffffffff ;  /* 0xffffffff00ac7802 */ /* 0x000fce0000000f00 */
[----:B------:R-:W-:Y:S05]  /*d860*/  WARPSYNC.COLLECTIVE R172, `(.L_x_44209) ;  /* 0x00000000ac087348 */ /* 0x000fea0003c00000 */
[----:B------:R0:W1:Y:S02]  /*d870*/  SHFL.BFLY P0, R184, R175, R174, R173 ;  /* 0x0c0000aeafb87389 */ /* 0x00006400000000ad */
[----:B01----:R-:W-:Y:S05]  /*d880*/  ENDCOLLECTIVE ;  /* 0x000000000000791b */ /* 0x003fea0003800000 */
.L_x_44209:
[----:B------:R-:W-:Y:S01]  /*d890*/  HFMA2 R174, -RZ, RZ, 0, 2.384185791015625e-07 ;  /* 0x00000004ffae7431 */ /* 0x000fe200000001ff */
[----:B------:R-:W-:-:S05]  /*d8a0*/  MOV R172, R184 ;  /* 0x000000b800ac7202 */ /* 0x000fca0000000f00 */
[----:B------:R-:W-:Y:S01]  /*d8b0*/  FADD.FTZ R175, R175, R172 ;  /* 0x000000acafaf7221 */ /* 0x000fe20000010000 */
[----:B------:R-:W-:-:S07]  /*d8c0*/  MOV R172, 0xffffffff ;  /* 0xffffffff00ac7802 */ /* 0x000fce0000000f00 */
[----:B------:R-:W-:Y:S05]  /*d8d0*/  WARPSYNC.COLLECTIVE R172, `(.L_x_44210) ;  /* 0x00000000ac087348 */ /* 0x000fea0003c00000 */
[----:B------:R0:W1:Y:S02]  /*d8e0*/  SHFL.BFLY P0, R184, R175, R174, R173 ;  /* 0x0c0000aeafb87389 */ /* 0x00006400000000ad */
[----:B01----:R-:W-:Y:S05]  /*d8f0*/  ENDCOLLECTIVE ;  /* 0x000000000000791b */ /* 0x003fea0003800000 */
.L_x_44210:
[----:B------:R-:W-:Y:S01]  /*d900*/  HFMA2 R174, -RZ, RZ, 0, 4.76837158203125e-07 ;  /* 0x00000008ffae7431 */ /* 0x000fe200000001ff */
[----:B------:R-:W-:-:S05]  /*d910*/  MOV R172, R184 ;  /* 0x000000b800ac7202 */ /* 0x000fca0000000f00 */
[----:B------:R-:W-:Y:S01]  /*d920*/  FADD.FTZ R175, R175, R172 ;  /* 0x000000acafaf7221 */ /* 0x000fe20000010000 */
[----:B------:R-:W-:-:S07]  /*d930*/  MOV R172, 0xffffffff ;  /* 0xffffffff00ac7802 */ /* 0x000fce0000000f00 */
[----:B------:R-:W-:Y:S05]  /*d940*/  WARPSYNC.COLLECTIVE R172, `(.L_x_44211) ;  /* 0x00000000ac087348 */ /* 0x000fea0003c00000 */
[----:B------:R0:W1:Y:S02]  /*d950*/  SHFL.BFLY P0, R184, R175, R174, R173 ;  /* 0x0c0000aeafb87389 */ /* 0x00006400000000ad */
[----:B01----:R-:W-:Y:S05]  /*d960*/  ENDCOLLECTIVE ;  /* 0x000000000000791b */ /* 0x003fea0003800000 */
.L_x_44211:
[----:B------:R-:W-:Y:S01]  /*d970*/  HFMA2 R174, -RZ, RZ, 0, 9.5367431640625e-07 ;  /* 0x00000010ffae7431 */ /* 0x000fe200000001ff */
[----:B------:R-:W-:-:S05]  /*d980*/  MOV R172, R184 ;  /* 0x000000b800ac7202 */ /* 0x000fca0000000f00 */
[----:B------:R-:W-:Y:S01]  /*d990*/  FADD.FTZ R175, R175, R172 ;  /* 0x000000acafaf7221 */ /* 0x000fe20000010000 */
[----:B------:R-:W-:-:S07]  /*d9a0*/  MOV R172, 0xffffffff ;  /* 0xffffffff00ac7802 */ /* 0x000fce0000000f00 */
[----:B------:R-:W-:Y:S05]  /*d9b0*/  WARPSYNC.COLLECTIVE R172, `(.L_x_44212) ;  /* 0x00000000ac087348 */ /* 0x000fea0003c00000 */
[----:B------:R0:W1:Y:S02]  /*d9c0*/  SHFL.BFLY P0, R184, R175, R174, R173 ;  /* 0x0c0000aeafb87389 */ /* 0x00006400000000ad */
[----:B01----:R-:W-:Y:S05]  /*d9d0*/  ENDCOLLECTIVE ;  /* 0x000000000000791b */ /* 0x003fea0003800000 */
.L_x_44212:
[----:B------:R-:W-:Y:S01]  /*d9e0*/  MOV R172, R184 ;  /* 0x000000b800ac7202 */ /* 0x000fe20000000f00 */
[----:B------:R-:W-:Y:S06]  /*d9f0*/  BRA `(.L_x_44213) ;  /* 0xffffffc400f07947 */ /* 0x000fec000383ffff */
.L_x_44214:
        /* <DEDUP_REMOVED lines=16> */
.L_x_88501:


//--------------------- .text._ZN10layer_norm13ln_fwd_kernelINS_13Kernel_traitsIf6__halfS2_S2_fjLj2560ELj1ELj4ELj1ELj16ENS_18Kernel_traits_baseILj2560EfS2_S2_S2_fjLj128EEEEELb0ELb1ELb1ELb0EEEvNS_9FwdParamsE --------------------------
	.section	.text._ZN10layer_norm13ln_fwd_kernelINS_13Kernel_traitsIf6__halfS2_S2_fjLj2560ELj1ELj4ELj1ELj16ENS_18Kernel_traits_baseILj2560EfS2_S2_S2_fjLj128EEEEELb0ELb1ELb1ELb0EEEvNS_9FwdParamsE,"ax",@progbits
	.align	128
        .global         _ZN10layer_norm13ln_fwd_kernelINS_13Kernel_traitsIf6__halfS2_S2_fjLj2560ELj1ELj4ELj1ELj16ENS_18Kernel_traits_baseILj2560EfS2_S2_S2_fjLj128EEEEELb0ELb1ELb1ELb0EEEvNS_9FwdParamsE
        .type           _ZN10layer_norm13ln_fwd_kernelINS_13Kernel_traitsIf6__halfS2_S2_fjLj2560ELj1ELj4ELj1ELj16ENS_18Kernel_traits_baseILj2560EfS2_S2_S2_fjLj128EEEEELb0ELb1ELb1ELb0EEEvNS_9FwdParamsE,@function
        .size           _ZN10layer_norm13ln_fwd_kernelINS_13Kernel_traitsIf6__halfS2_S2_fjLj2560ELj1ELj4ELj1ELj16ENS_18Kernel_traits_baseILj2560EfS2_S2_S2_fjLj128EEEEELb0ELb1ELb1ELb0EEEvNS_9FwdParamsE,(.L_x_88502 - _ZN10layer_norm13ln_fwd_kernelINS_13Kernel_traitsIf6__halfS2_S2_fjLj2560ELj1ELj4ELj1ELj16ENS_18Kernel_traits_baseILj2560EfS2_S2_S2_fjLj128EEEEELb0ELb1ELb1ELb0EEEvNS_9FwdParamsE)
        .other          _ZN10layer_norm13ln_fwd_kernelINS_13Kernel_traitsIf6__halfS2_S2_fjLj2560ELj1ELj4ELj1ELj16ENS_18Kernel_traits_baseILj2560EfS2_S2_S2_fjLj128EEEEELb0ELb1ELb1ELb0EEEvNS_9FwdParamsE,@"STO_CUDA_ENTRY STV_DEFAULT"
_ZN10layer_norm13ln_fwd_kernelINS_13Kernel_traitsIf6__halfS2_S2_fjLj2560ELj1ELj4ELj1ELj16ENS_18Kernel_traits_baseILj2560EfS2_S2_S2_fjLj128EEEEELb0ELb1ELb1ELb0EEEvNS_9FwdParamsE:
.text._ZN10layer_norm13ln_fwd_kernelINS_13Kernel_traitsIf6__halfS2_S2_fjLj2560ELj1ELj4ELj1ELj16ENS_18Kernel_traits_baseILj2560EfS2_S2_S2_fjLj128EEEEELb0ELb1ELb1ELb0EEEvNS_9FwdParamsE:
        /* <DEDUP_REMOVED lines=249> */
.L_x_44216:
        /* <DEDUP_REMOVED lines=349> */
.L_x_44217:
[----:B------:R-:W-:Y:S05]  /*2560*/  BSYNC.RECONVERGENT B0 ;  /* 0x0000000000007941 */ /* 0x000fea0003800200 */
.L_x_44215:
        /* <DEDUP_REMOVED lines=10> */
.L_x_44281:
        /* <DEDUP_REMOVED lines=28> */
.L_x_44221:
[----:B--23--:R-:W-:Y:S05]  /*27d0*/  BSYNC.RECONVERGENT B1 ;  /* 0x0000000000017941 */ /* 0x00cfea0003800200 */
.L_x_44220:
        /* <DEDUP_REMOVED lines=8> */
[----:B-----5:R-:W-:-:S07]  /*2860*/  @P1 HADD2.F32 R4, -RZ, R44.H0_H0 ;  /* 0x2000002cff041230 */ /* 0x020fce0000004100 */
[----:B------:R-:W1:Y:S08]  /*2870*/  @P1 LDC R3, c[0x0][0x40c] ;  /* 0x00010300ff031b82 */ /* 0x000e700000000800 */
[----:B------:R-:W3:Y:S01]  /*2880*/  @P1 LDC R7, c[0x0][0x40c] ;  /* 0x00010300ff071b82 */ /* 0x000ee20000000800 */
[----:B0-----:R-:W-:Y:S01]  /*2890*/  @P1 FMUL.FTZ R4, R4, R2 ;  /* 0x0000000204041220 */ /* 0x001fe20000410000 */
[----:B--2---:R-:W-:-:S02]  /*28a0*/  @P1 HADD2.F32 R5, -RZ, R40.H0_H0 ;  /* 0x20000028ff051230 */ /* 0x004fc40000004100 */
[--C-:B------:R-:W-:Y:S02]  /*28b0*/  @!P1 HADD2.F32 R2, -RZ, R40.reuse.H0_H0 ;  /* 0x20000028ff029230 */ /* 0x100fe40000004100 */
[----:B------:R-:W-:Y:S02]  /*28c0*/  @P1 HADD2.F32 R6, -RZ, R40.H1_H1 ;  /* 0x30000028ff061230 */ /* 0x000fe40000004100 */
[----:B------:R-:W-:Y:S01]  /*28d0*/  @P1 FFMA.FTZ R2, R4, R124, R5 ;  /* 0x0000007c04021223 */ /* 0x000fe20000010005 */
[----:B------:R-:W-:Y:S01]  /*28e0*/  @P1 HADD2.F32 R4, -RZ, R44.H1_H1 ;  /* 0x3000002cff041230 */ /* 0x000fe20000004100 */
[----:B------:R-:W0:Y:S01]  /*28f0*/  @P1 LDC R5, c[0x0][0x40c] ;  /* 0x00010300ff051b82 */ /* 0x000e220000000800 */
[----:B------:R-:W-:Y:S02]  /*2900*/  @P1 HADD2.F32 R8, -RZ, R41.H1_H1 ;  /* 0x30000029ff081230 */ /* 0x000fe40000004100 */
[----:B------:R-:W-:Y:S02]  /*2910*/  @P1 HADD2.F32 R9, -RZ, R42.H0_H0 ;  /* 0x2000002aff091230 */ /* 0x000fe40000004100 */
[----:B-1----:R-:W-:Y:S01]  /*2920*/  @P1 FMUL.FTZ R4, R4, R3 ;  /* 0x0000000304041220 */ /* 0x002fe20000410000 */
[----:B------:R-:W-:-:S02]  /*2930*/  @!P1 HADD2.F32 R3, -RZ, R40.H1_H1 ;  /* 0x30000028ff039230 */ /* 0x000fc40000004100 */
[----:B------:R-:W-:Y:S02]  /*2940*/  @P1 HADD2.F32 R128, -RZ, R42.H1_H1 ;  /* 0x3000002aff801230 */ /* 0x000fe40000004100 */
[----:B------:R-:W-:Y:S01]  /*2950*/  @P1 FFMA.FTZ R3, R4, R125, R6 ;  /* 0x0000007d04031223 */ /* 0x000fe20000010006 */
[----:B------:R-:W-:Y:S02]  /*2960*/  @P1 HADD2.F32 R4, -RZ, R45.H0_H0 ;  /* 0x2000002dff041230 */ /* 0x000fe40000004100 */
[----:B------:R-:W-:Y:S02]  /*2970*/  @P1 HADD2.F32 R6, -RZ, R41.H0_H0 ;  /* 0x20000029ff061230 */ /* 0x000fe40000004100 */
[----:B------:R-:W-:Y:S01]  /*2980*/  @P1 HADD2.F32 R129, -RZ, R43.H0_H0 ;  /* 0x2000002bff811230 */ /* 0x000fe20000004100 */
[----:B------:R-:W-:Y:S01]  /*2990*/  F2FP.F16.F32.PACK_AB R183, RZ, R3 ;  /* 0x00000003ffb7723e */ /* 0x000fe200000000ff */
[----:B0-----:R-:W-:Y:S01]  /*29a0*/  @P1 FMUL.FTZ R5, R4, R5 ;  /* 0x0000000504051220 */ /* 0x001fe20000410000 */
[----:B------:R-:W-:-:S03]  /*29b0*/  @!P1 HADD2.F32 R4, -RZ, R41.H0_H0 ;  /* 0x20000029ff049230 */ /* 0x000fc60000004100 */
[----:B------:R-:W-:Y:S01]  /*29c0*/  @P1 FFMA.FTZ R4, R5, R126, R6 ;  /* 0x0000007e05041223 */ /* 0x000fe20000010006 */
[----:B------:R-:W-:Y:S01]  /*29d0*/  @P1 HADD2.F32 R5, -RZ, R45.H1_H1 ;  /* 0x3000002dff051230 */ /* 0x000fe20000004100 */
[----:B------:R-:W0:Y:S04]  /*29e0*/  @P1 LDC R6, c[0x0][0x40c] ;  /* 0x00010300ff061b82 */ /* 0x000e280000000800 */
[----:B---3--:R-:W-:Y:S01]  /*29f0*/  @P1 FMUL.FTZ R7, R5, R7 ;  /* 0x0000000705071220 */ /* 0x008fe20000410000 */
[----:B------:R-:W-:-:S03]  /*2a00*/  @!P1 HADD2.F32 R5, -RZ, R41.H1_H1 ;  /* 0x30000029ff059230 */ /* 0x000fc60000004100 */
[----:B------:R-:W-:Y:S01]  /*2a10*/  @P1 FFMA.FTZ R5, R7, R127, R8 ;  /* 0x0000007f07051223 */ /* 0x000fe20000010008 */
[----:B------:R-:W-:Y:S01]  /*2a20*/  @P1 HADD2.F32 R8, -RZ, R46.H0_H0 ;  /* 0x2000002eff081230 */ /* 0x000fe20000004100 */
[----:B------:R-:W1:Y:S03]  /*2a30*/  @P1 LDC R7, c[0x0][0x40c] ;  /* 0x00010300ff071b82 */ /* 0x000e660000000800 */
[----:B------:R-:W-:Y:S01]  /*2a40*/  F2FP.F16.F32.PACK_AB R182, RZ, R5 ;  /* 0x00000005ffb6723e */ /* 0x000fe200000000ff */
[----:B0-----:R-:W-:Y:S01]  /*2a50*/  @P1 FMUL.FTZ R8, R8, R6 ;  /* 0x0000000608081220 */ /* 0x001fe20000410000 */
[----:B------:R-:W-:-:S03]  /*2a60*/  @!P1 HADD2.F32 R6, -RZ, R42.H0_H0 ;  /* 0x2000002aff069230 */ /* 0x000fc60000004100 */
[----:B------:R-:W-:Y:S01]  /*2a70*/  @P1 FFMA.FTZ R6, R8, R120, R9 ;  /* 0x0000007808061223 */ /* 0x000fe20000010009 */
[----:B------:R-:W-:Y:S01]  /*2a80*/  @P1 HADD2.F32 R9, -RZ, R46.H1_H1 ;  /* 0x3000002eff091230 */ /* 0x000fe20000004100 */
[----:B------:R-:W0:Y:S03]  /*2a90*/  @P1 LDC R8, c[0x0][0x40c] ;  /* 0x00010300ff081b82 */ /* 0x000e260000000800 */
[----:B------:R-:W-:Y:S01]  /*2aa0*/  F2FP.F16.F32.PACK_AB R130, RZ, R6 ;  /* 0x00000006ff82723e */ /* 0x000fe200000000ff */
[----:B-1----:R-:W-:Y:S01]  /*2ab0*/  @P1 FMUL.FTZ R9, R9, R7 ;  /* 0x0000000709091220 */ /* 0x002fe20000410000 */
[----:B------:R-:W-:-:S03]  /*2ac0*/  @!P1 HADD2.F32 R7, -RZ, R42.H1_H1 ;  /* 0x3000002aff079230 */ /* 0x000fc60000004100 */
[----:B------:R-:W-:Y:S01]  /*2ad0*/  @P1 FFMA.FTZ R7, R9, R121, R128 ;  /* 0x0000007909071223 */ /* 0x000fe20000010080 */
[----:B------:R-:W-:Y:S01]  /*2ae0*/  @P1 HADD2.F32 R128, -RZ, R47.H0_H0 ;  /* 0x2000002fff801230 */ /* 0x000fe20000004100 */
[----:B------:R-:W1:Y:S03]  /*2af0*/  @P1 LDC R9, c[0x0][0x40c] ;  /* 0x00010300ff091b82 */ /* 0x000e660000000800 */
[----:B------:R-:W-:-:S04]  /*2b00*/  F2FP.F16.F32.PACK_AB R179, RZ, R7 ;  /* 0x00000007ffb3723e */ /* 0x000fc800000000ff */
[----:B------:R-:W-:Y:S01]  /*2b10*/  PRMT R130, R130, 0x5410, R179 ;  /* 0x0000541082827816 */ /* 0x000fe200000000b3 */
[----:B0-----:R-:W-:Y:S01]  /*2b20*/  @P1 FMUL.FTZ R128, R128, R8 ;  /* 0x0000000880801220 */ /* 0x001fe20000410000 */
[----:B------:R-:W-:-:S03]  /*2b30*/  @!P1 HADD2.F32 R8, -RZ, R43.H0_H0 ;  /* 0x2000002bff089230 */ /* 0x000fc60000004100 */
[----:B------:R-:W-:Y:S01]  /*2b40*/  @P1 FFMA.FTZ R8, R128, R122, R129 ;  /* 0x0000007a80081223 */ /* 0x000fe20000010081 */
[----:B------:R-:W-:Y:S02]  /*2b50*/  @P1 HADD2.F32 R128, -RZ, R47.H1_H1 ;  /* 0x3000002fff801230 */ /* 0x000fe40000004100 */
[--C-:B------:R-:W-:Y:S02]  /*2b60*/  @P1 HADD2.F32 R129, -RZ, R43.reuse.H1_H1 ;  /* 0x3000002bff811230 */ /* 0x100fe40000004100 */
[----:B------:R-:W-:Y:S01]  /*2b70*/  F2FP.F16.F32.PACK_AB R178, RZ, R8 ;  /* 0x00000008ffb2723e */ /* 0x000fe200000000ff */
[----:B-1----:R-:W-:Y:S01]  /*2b80*/  @P1 FMUL.FTZ R128, R128, R9 ;  /* 0x0000000980801220 */ /* 0x002fe20000410000 */
[----:B------:R-:W-:-:S03]  /*2b90*/  @!P1 HADD2.F32 R9, -RZ, R43.H1_H1 ;  /* 0x3000002bff099230 */ /* 0x000fc60000004100 */
[----:B------:R-:W-:Y:S01]  /*2ba0*/  @P1 FFMA.FTZ R9, R128, R123, R129 ;  /* 0x0000007b80091223 */ /* 0x000fe20000010081 */
[----:B------:R-:W-:Y:S02]  /*2bb0*/  F2FP.F16.F32.PACK_AB R128, RZ, R2 ;  /* 0x00000002ff80723e */ /* 0x000fe400000000ff */
[----:B------:R-:W-:Y:S02]  /*2bc0*/  F2FP.F16.F32.PACK_AB R129, RZ, R4 ;  /* 0x00000004ff81723e */ /* 0x000fe400000000ff */
[----:B------:R-:W-:Y:S02]  /*2bd0*/  F2FP.F16.F32.PACK_AB R131, RZ, R9 ;  /* 0x00000009ff83723e */ /* 0x000fe400000000ff */
[----:B------:R-:W-:Y:S02]  /*2be0*/  PRMT R128, R128, 0x5410, R183 ;  /* 0x0000541080807816 */ /* 0x000fe400000000b7 */
[----:B------:R-:W-:Y:S02]  /*2bf0*/  PRMT R129, R129, 0x5410, R182 ;  /* 0x0000541081817816 */ /* 0x000fe400000000b6 */
[----:B------:R-:W-:Y:S01]  /*2c00*/  PRMT R131, R178, 0x5410, R131 ;  /* 0x00005410b2837816 */ /* 0x000fe20000000083 */
[----:B------:R-:W-:Y:S06]  /*2c10*/  BRA `(.L_x_44223) ;  /* 0x0000000000d07947 */ /* 0x000fec0003800000 */
.L_x_44222:
[----:B0-----:R-:W0:Y:S01]  /*2c20*/  @P0 LDC R2, c[0x0][0x40c] ;  /* 0x00010300ff020b82 */ /* 0x001e220000000800 */
[----:B-----5:R-:W-:Y:S02]  /*2c30*/  @P0 HADD2.F32 R5, -RZ, R45.H0_H0 ;  /* 0x2000002dff050230 */ /* 0x020fe40000004100 */
[----:B------:R-:W-:-:S05]  /*2c40*/  @P0 HADD2.F32 R4, -RZ, R44.H1_H1 ;  /* 0x3000002cff040230 */ /* 0x000fca0000004100 */
[----:B------:R-:W1:Y:S08]  /*2c50*/  @P0 LDC R3, c[0x0][0x40c] ;  /* 0x00010300ff030b82 */ /* 0x000e700000000800 */
[----:B------:R-:W2:Y:S01]  /*2c60*/  @P0 LDC R6, c[0x0][0x40c] ;  /* 0x00010300ff060b82 */ /* 0x000ea20000000800 */
[----:B0-----:R-:W-:-:S07]  /*2c70*/  @P0 FMUL.FTZ R5, R5, R2 ;  /* 0x0000000205050220 */ /* 0x001fce0000410000 */
[----:B------:R-:W0:Y:S01]  /*2c80*/  @P0 LDC R7, c[0x0][0x40c] ;  /* 0x00010300ff070b82 */ /* 0x000e220000000800 */
[----:B-1----:R-:W-:-:S07]  /*2c90*/  @P0 FMUL.FTZ R4, R4, R3 ;  /* 0x0000000304040220 */ /* 0x002fce0000410000 */
[----:B------:R-:W1:Y:S01]  /*2ca0*/  @P0 LDC R2, c[0x0][0x40c] ;  /* 0x00010300ff020b82 */ /* 0x000e620000000800 */
[----:B------:R-:W-:Y:S01]  /*2cb0*/  MOV R3, RZ ;  /* 0x000000ff00037202 */ /* 0x000fe20000000f00 */
[----:B------:R-:W-:Y:S01]  /*2cc0*/  @P0 FMUL.FTZ R3, R4, R125 ;  /* 0x0000007d04030220 */ /* 0x000fe20000410000 */
[----:B------:R-:W-:Y:S02]  /*2cd0*/  HFMA2 R4, -RZ, RZ, 0, 0 ;  /* 0x00000000ff047431 */ /* 0x000fe400000001ff */
[----:B------:R-:W-:Y:S01]  /*2ce0*/  @P0 FMUL.FTZ R4, R5, R126 ;  /* 0x0000007e05040220 */ /* 0x000fe20000410000 */
[----:B------:R-:W-:Y:S02]  /*2cf0*/  @P0 HADD2.F32 R5, -RZ, R45.H1_H1 ;  /* 0x3000002dff050230 */ /* 0x000fe40000004100 */
[----:B------:R-:W3:Y:S02]  /*2d00*/  @P0 LDC R9, c[0x0][0x40c] ;  /* 0x00010300ff090b82 */ /* 0x000ee40000000800 */
[----:B------:R-:W-:Y:S01]  /*2d10*/  F2FP.F16.F32.PACK_AB R129, RZ, R4 ;  /* 0x00000004ff81723e */ /* 0x000fe200000000ff */
[----:B--2---:R-:W-:Y:S01]  /*2d20*/  @P0 FMUL.FTZ R6, R5, R6 ;  /* 0x0000000605060220 */ /* 0x004fe20000410000 */
[----:B------:R-:W-:-:S03]  /*2d30*/  MOV R5, RZ ;  /* 0x000000ff00057202 */ /* 0x000fc60000000f00 */
[----:B------:R-:W-:Y:S01]  /*2d40*/  @P0 FMUL.FTZ R5, R6, R127 ;  /* 0x0000007f06050220 */ /* 0x000fe20000410000 */
[----:B------:R-:W-:-:S04]  /*2d50*/  @P0 HADD2.F32 R6, -RZ, R46.H0_H0 ;  /* 0x2000002eff060230 */ /* 0x000fc80000004100 */
[----:B------:R-:W-:Y:S01]  /*2d60*/  F2FP.F16.F32.PACK_AB R183, RZ, R5 ;  /* 0x00000005ffb7723e */ /* 0x000fe200000000ff */
[----:B-1----:R-:W-:Y:S01]  /*2d70*/  @P0 FMUL.FTZ R8, R6, R2 ;  /* 0x0000000206080220 */ /* 0x002fe20000410000 */
[----:B------:R-:W-:Y:S01]  /*2d80*/  HFMA2 R6, -RZ, RZ, 0, 0 ;  /* 0x00000000ff067431 */ /* 0x000fe200000001ff */
[----:B------:R-:W1:Y:S01]  /*2d90*/  @P0 LDC R2, c[0x0][0x40c] ;  /* 0x00010300ff020b82 */ /* 0x000e620000000800 */
[----:B------:R-:W-:Y:S01]  /*2da0*/  PRMT R129, R129, 0x5410, R183 ;  /* 0x0000541081817816 */ /* 0x000fe200000000b7 */
[----:B------:R-:W-:Y:S01]  /*2db0*/  @P0 FMUL.FTZ R6, R8, R120 ;  /* 0x0000007808060220 */ /* 0x000fe20000410000 */
[----:B------:R-:W-:-:S04]  /*2dc0*/  @P0 HADD2.F32 R8, -RZ, R46.H1_H1 ;  /* 0x3000002eff080230 */ /* 0x000fc80000004100 */
[----:B------:R-:W-:Y:S01]  /*2dd0*/  F2FP.F16.F32.PACK_AB R130, RZ, R6 ;  /* 0x00000006ff82723e */ /* 0x000fe200000000ff */
[----:B0-----:R-:W-:Y:S01]  /*2de0*/  @P0 FMUL.FTZ R8, R8, R7 ;  /* 0x0000000708080220 */ /* 0x001fe20000410000 */
[----:B------:R-:W-:-:S03]  /*2df0*/  MOV R7, RZ ;  /* 0x000000ff00077202 */ /* 0x000fc60000000f00 */
[----:B------:R-:W-:Y:S01]  /*2e00*/  @P0 FMUL.FTZ R7, R8, R121 ;  /* 0x0000007908070220 */ /* 0x000fe20000410000 */
[----:B------:R-:W-:-:S04]  /*2e10*/  @P0 HADD2.F32 R8, -RZ, R47.H0_H0 ;  /* 0x2000002fff080230 */ /* 0x000fc80000004100 */
[----:B------:R-:W-:-:S04]  /*2e20*/  F2FP.F16.F32.PACK_AB R182, RZ, R7 ;  /* 0x00000007ffb6723e */ /* 0x000fc800000000ff */
[----:B------:R-:W-:Y:S01]  /*2e30*/  PRMT R130, R130, 0x5410, R182 ;  /* 0x0000541082827816 */ /* 0x000fe200000000b6 */
[----:B-1----:R-:W-:Y:S01]  /*2e40*/  @P0 FMUL.FTZ R128, R8, R2 ;  /* 0x0000000208800220 */ /* 0x002fe20000410000 */
[----:B------:R-:W-:Y:S01]  /*2e50*/  HFMA2 R8, -RZ, RZ, 0, 0 ;  /* 0x00000000ff087431 */ /* 0x000fe200000001ff */
[----:B------:R-:W0:Y:S02]  /*2e60*/  @P0 LDC R2, c[0x0][0x40c] ;  /* 0x00010300ff020b82 */ /* 0x000e240000000800 */
[----:B------:R-:W-:Y:S01]  /*2e70*/  @P0 FMUL.FTZ R8, R128, R122 ;  /* 0x0000007a80080220 */ /* 0x000fe20000410000 */
[----:B------:R-:W-:-:S04]  /*2e80*/  @P0 HADD2.F32 R128, -RZ, R47.H1_H1 ;  /* 0x3000002fff800230 */ /* 0x000fc80000004100 */
[----:B------:R-:W-:Y:S01]  /*2e90*/  F2FP.F16.F32.PACK_AB R131, RZ, R8 ;  /* 0x00000008ff83723e */ /* 0x000fe200000000ff */
[----:B---3--:R-:W-:Y:S01]  /*2ea0*/  @P0 FMUL.FTZ R128, R128, R9 ;  /* 0x0000000980800220 */ /* 0x008fe20000410000 */
[----:B------:R-:W-:-:S03]  /*2eb0*/  MOV R9, RZ ;  /* 0x000000ff00097202 */ /* 0x000fc60000000f00 */
[----:B------:R-:W-:Y:S01]  /*2ec0*/  @P0 FMUL.FTZ R9, R128, R123 ;  /* 0x0000007b80090220 */ /* 0x000fe20000410000 */
[----:B------:R-:W-:-:S04]  /*2ed0*/  @P0 HADD2.F32 R128, -RZ, R44.H0_H0 ;  /* 0x2000002cff800230 */ /* 0x000fc80000004100 */
[----:B------:R-:W-:-:S04]  /*2ee0*/  F2FP.F16.F32.PACK_AB R179, RZ, R9 ;  /* 0x00000009ffb3723e */ /* 0x000fc800000000ff */
[----:B------:R-:W-:Y:S01]  /*2ef0*/  PRMT R131, R131, 0x5410, R179 ;  /* 0x0000541083837816 */ /* 0x000fe200000000b3 */
[----:B0-----:R-:W-:Y:S01]  /*2f00*/  @P0 FMUL.FTZ R128, R128, R2 ;  /* 0x0000000280800220 */ /* 0x001fe20000410000 */
[----:B------:R-:W-:-:S03]  /*2f10*/  HFMA2 R2, -RZ, RZ, 0, 0 ;  /* 0x00000000ff027431 */ /* 0x000fc600000001ff */
[----:B------:R-:W-:Y:S01]  /*2f20*/  @P0 FMUL.FTZ R2, R128, R124 ;  /* 0x0000007c80020220 */ /* 0x000fe20000410000 */
[----:B------:R-:W-:-:S04]  /*2f30*/  F2FP.F16.F32.PACK_AB R128, RZ, R3 ;  /* 0x00000003ff80723e */ /* 0x000fc800000000ff */
[----:B------:R-:W-:-:S04]  /*2f40*/  F2FP.F16.F32.PACK_AB R178, RZ, R2 ;  /* 0x00000002ffb2723e */ /* 0x000fc800000000ff */
[----:B------:R-:W-:-:S07]  /*2f50*/  PRMT R128, R178, 0x5410, R128 ;  /* 0x00005410b2807816 */ /* 0x000fce0000000080 */
.L_x_44223:
[----:B------:R-:W0:Y:S01]  /*2f60*/  LDC.64 R178, c[0x0][0x3a8] ;  /* 0x0000ea00ffb27b82 */ /* 0x000e220000000a00 */
[----:B------:R-:W-:Y:S01]  /*2f70*/  IADD3 R181, PT, PT, R181, 0x20, RZ ;  /* 0x00000020b5b57810 */ /* 0x000fe20007ffe0ff */
[C---:B0-----:R-:W-:Y:S01]  /*2f80*/  IMAD.WIDE.U32 R178, R177.reuse, 0x10, R178 ;  /* 0x00000010b1b27825 */ /* 0x041fe200078e00b2 */
[----:B------:R-:W-:-:S04]  /*2f90*/  IADD3 R177, PT, PT, R177, 0x20, RZ ;  /* 0x00000020b1b17810 */ /* 0x000fc80007ffe0ff */
[----:B------:R0:W-:Y:S03]  /*2fa0*/  STG.E.128 desc[UR6][R178.64], R128 ;  /* 0x00000080b2007986 */ /* 0x0001e6000c101d06 */
.L_x_44219:
[----:B--23--:R-:W-:Y:S05]  /*2fb0*/  BSYNC.RECONVERGENT B0 ;  /* 0x0000000000007941 */ /* 0x00cfea0003800200 */
.L_x_44218:
        /* <DEDUP_REMOVED lines=14> */
[----:B------:R-:W-:Y:S01]  /*30a0*/  ISETP.GT.AND P1, PT, R180, RZ, PT ;  /* 0x000000ffb400720c */ /* 0x000fe20003f24270 */
[----:B-1---5:R-:W-:-:S12]  /*30b0*/  HADD2.F32 R10, -RZ, R40.H1_H1 ;  /* 0x30000028ff0a7230 */ /* 0x022fd80000004100 */
[----:B------:R-:W1:Y:S01]  /*30c0*/  @P1 LDC R11, c[0x0][0x40c] ;  /* 0x00010300ff0b1b82 */ /* 0x000e620000000800 */
[----:B------:R-:W-:Y:S02]  /*30d0*/  @P1 HADD2.F32 R12, -RZ, R44.H1_H1 ;  /* 0x3000002cff0c1230 */ /* 0x000fe40000004100 */
[--C-:B------:R-:W-:Y:S02]  /*30e0*/  @P1 HADD2.F32 R14, -RZ, R45.reuse.H0_H0 ;  /* 0x2000002dff0e1230 */ /* 0x100fe40000004100 */
[----:B------:R-:W-:Y:S02]  /*30f0*/  @P1 HADD2.F32 R15, -RZ, R45.H1_H1 ;  /* 0x3000002dff0f1230 */ /* 0x000fe40000004100 */
[----:B------:R-:W-:Y:S01]  /*3100*/  @P1 HADD2.F32 R16, -RZ, R46.H0_H0 ;  /* 0x2000002eff101230 */ /* 0x000fe20000004100 */
[----:B------:R-:W2:Y:S01]  /*3110*/  @P1 LDC R13, c[0x0][0x40c] ;  /* 0x00010300ff0d1b82 */ /* 0x000ea20000000800 */
[----:B0-----:R-:W-:Y:S02]  /*3120*/  @P1 HADD2.F32 R128, -RZ, R47.H0_H0 ;  /* 0x2000002fff801230 */ /* 0x001fe40000004100 */
[----:B------:R-:W-:-:S05]  /*3130*/  @P1 HADD2.F32 R129, -RZ, R44.H0_H0 ;  /* 0x2000002cff811230 */ /* 0x000fca0000004100 */
[----:B------:R-:W0:Y:S01]  /*3140*/  @P1 LDC R17, c[0x0][0x40c] ;  /* 0x00010300ff111b82 */ /* 0x000e220000000800 */
[----:B-1----:R-:W-:-:S07]  /*3150*/  @P1 FMUL.FTZ R11, R12, R11 ;  /* 0x0000000b0c0b1220 */ /* 0x002fce0000410000 */
[----:B------:R-:W1:Y:S01]  /*3160*/  @P1 LDC R12, c[0x0][0x40c] ;  /* 0x00010300ff0c1b82 */ /* 0x000e620000000800 */
[----:B------:R-:W-:Y:S01]  /*3170*/  @P1 FFMA.FTZ R10, R11, R117, R10 ;  /* 0x000000750b0a1223 */ /* 0x000fe2000001000a */
[--C-:B------:R-:W-:Y:S02]  /*3180*/  HADD2.F32 R11, -RZ, R41.reuse.H0_H0 ;  /* 0x20000029ff0b7230 */ /* 0x100fe40000004100 */
[----:B--2---:R-:W-:Y:S01]  /*3190*/  @P1 FMUL.FTZ R13, R14, R13 ;  /* 0x0000000d0e0d1220 */ /* 0x004fe20000410000 */
[----:B------:R-:W-:-:S03]  /*31a0*/  HADD2.F32 R14, -RZ, R41.H1_H1 ;  /* 0x30000029ff0e7230 */ /* 0x000fc60000004100 */
[----:B------:R-:W-:Y:S02]  /*31b0*/  @P1 FFMA.FTZ R11, R13, R118, R11 ;  /* 0x000000760d0b1223 */ /* 0x000fe4000001000b */
[----:B------:R-:W2:Y:S01]  /*31c0*/  @P1 LDC R13, c[0x0][0x40c] ;  /* 0x00010300ff0d1b82 */ /* 0x000ea20000000800 */
[----:B0-----:R-:W-:Y:S01]  /*31d0*/  @P1 FMUL.FTZ R17, R128, R17 ;  /* 0x0000001180111220 */ /* 0x001fe20000410000 */
[----:B------:R-:W-:Y:S02]  /*31e0*/  HADD2.F32 R128, -RZ, R40.H0_H0 ;  /* 0x20000028ff807230 */ /* 0x000fe40000004100 */
[----:B-1----:R-:W-:Y:S01]  /*31f0*/  @P1 FMUL.FTZ R15, R15, R12 ;  /* 0x0000000c0f0f1220 */ /* 0x002fe20000410000 */
[----:B------:R-:W-:-:S03]  /*3200*/  @!P1 MOV R12, R14 ;  /* 0x0000000e000c9202 */ /* 0x000fc60000000f00 */
[----:B------:R-:W-:Y:S01]  /*3210*/  @P1 FFMA.FTZ R12, R15, R119, R14 ;  /* 0x000000770f0c1223 */ /* 0x000fe2000001000e */
[----:B------:R-:W-:Y:S01]  /*3220*/  HADD2.F32 R14, -RZ, R42.H0_H0 ;  /* 0x2000002aff0e7230 */ /* 0x000fe20000004100 */
[----:B------:R-:W0:Y:S03]  /*3230*/  @P1 LDC R15, c[0x0][0x40c] ;  /* 0x00010300ff0f1b82 */ /* 0x000e260000000800 */
[----:B------:R-:W-:Y:S01]  /*3240*/  F2FP.F16.F32.PACK_AB R183, RZ, R12 ;  /* 0x0000000cffb7723e */ /* 0x000fe200000000ff */
[----:B--2---:R-:W-:Y:S01]  /*3250*/  @P1 FMUL.FTZ R16, R16, R13 ;  /* 0x0000000d10101220 */ /* 0x004fe20000410000 */
[----:B------:R-:W-:-:S03]  /*3260*/  @!P1 MOV R13, R14 ;  /* 0x0000000e000d9202 */ /* 0x000fc60000000f00 */
[----:B------:R-:W-:Y:S01]  /*3270*/  @P1 FFMA.FTZ R13, R16, R112, R14 ;  /* 0x00000070100d1223 */ /* 0x000fe2000001000e */
[----:B------:R-:W-:Y:S02]  /*3280*/  @P1 HADD2.F32 R16, -RZ, R46.H1_H1 ;  /* 0x3000002eff101230 */ /* 0x000fe40000004100 */
[----:B------:R-:W-:Y:S02]  /*3290*/  HADD2.F32 R14, -RZ, R42.H1_H1 ;  /* 0x3000002aff0e7230 */ /* 0x000fe40000004100 */
[----:B------:R-:W-:Y:S01]  /*32a0*/  F2FP.F16.F32.PACK_AB R130, RZ, R13 ;  /* 0x0000000dff82723e */ /* 0x000fe200000000ff */
[----:B0-----:R-:W-:Y:S02]  /*32b0*/  @P1 FMUL.FTZ R15, R16, R15 ;  /* 0x0000000f100f1220 */ /* 0x001fe40000410000 */
[----:B------:R-:W0:Y:S02]  /*32c0*/  @P1 LDC R16, c[0x0][0x40c] ;  /* 0x00010300ff101b82 */ /* 0x000e240000000800 */
[----:B------:R-:W-:Y:S01]  /*32d0*/  @P1 FFMA.FTZ R14, R15, R113, R14 ;  /* 0x000000710f0e1223 */ /* 0x000fe2000001000e */
[----:B------:R-:W-:-:S04]  /*32e0*/  HADD2.F32 R15, -RZ, R43.H0_H0 ;  /* 0x2000002bff0f7230 */ /* 0x000fc80000004100 */
[----:B------:R-:W-:Y:S01]  /*32f0*/  F2FP.F16.F32.PACK_AB R182, RZ, R14 ;  /* 0x0000000effb6723e */ /* 0x000fe200000000ff */
[----:B------:R-:W-:Y:S02]  /*3300*/  @P1 FFMA.FTZ R15, R17, R114, R15 ;  /* 0x00000072110f1223 */ /* 0x000fe4000001000f */
[----:B------:R-:W1:Y:S01]  /*3310*/  @P1 LDC R17, c[0x0][0x40c] ;  /* 0x00010300ff111b82 */ /* 0x000e620000000800 */
[----:B------:R-:W-:Y:S02]  /*3320*/  PRMT R130, R130, 0x5410, R182 ;  /* 0x0000541082827816 */ /* 0x000fe400000000b6 */
[----:B------:R-:W-:Y:S01]  /*3330*/  F2FP.F16.F32.PACK_AB R178, RZ, R15 ;  /* 0x0000000fffb2723e */ /* 0x000fe200000000ff */
[----:B0-----:R-:W-:Y:S01]  /*3340*/  @P1 FMUL.FTZ R129, R129, R16 ;  /* 0x0000001081811220 */ /* 0x001fe20000410000 */
[----:B------:R-:W-:-:S03]  /*3350*/  @!P1 MOV R16, R128 ;  /* 0x0000008000109202 */ /* 0x000fc60000000f00 */
[----:B------:R-:W-:Y:S01]  /*3360*/  @P1 FFMA.FTZ R16, R129, R116, R128 ;  /* 0x0000007481101223 */ /* 0x000fe20000010080 */
[----:B------:R-:W-:Y:S02]  /*3370*/  @P1 HADD2.F32 R129, -RZ, R47.H1_H1 ;  /* 0x3000002fff811230 */ /* 0x000fe40000004100 */
[----:B------:R-:W-:Y:S02]  /*3380*/  HADD2.F32 R128, -RZ, R43.H1_H1 ;  /* 0x3000002bff807230 */ /* 0x000fe40000004100 */
[----:B------:R-:W-:Y:S01]  /*3390*/  F2FP.F16.F32.PACK_AB R179, RZ, R16 ;  /* 0x00000010ffb3723e */ /* 0x000fe200000000ff */
[----:B-1----:R-:W-:Y:S02]  /*33a0*/  @P1 FMUL.FTZ R129, R129, R17 ;  /* 0x0000001181811220 */ /* 0x002fe40000410000 */
[----:B------:R-:W-:Y:S02]  /*33b0*/  @!P1 MOV R17, R128 ;  /* 0x0000008000119202 */ /* 0x000fe40000000f00 */
[----:B------:R-:W-:Y:S01]  /*33c0*/  @P1 FFMA.FTZ R17, R129, R115, R128 ;  /* 0x0000007381111223 */ /* 0x000fe20000010080 */
[----:B------:R-:W-:-:S02]  /*33d0*/  F2FP.F16.F32.PACK_AB R128, RZ, R10 ;  /* 0x0000000aff80723e */ /* 0x000fc400000000ff */
[----:B------:R-:W-:Y:S02]  /*33e0*/  F2FP.F16.F32.PACK_AB R129, RZ, R11 ;  /* 0x0000000bff81723e */ /* 0x000fe400000000ff */
[----:B------:R-:W-:Y:S02]  /*33f0*/  F2FP.F16.F32.PACK_AB R131, RZ, R17 ;  /* 0x00000011ff83723e */ /* 0x000fe400000000ff */
[----:B------:R-:W-:Y:S02]  /*3400*/  PRMT R129, R129, 0x5410, R183 ;  /* 0x0000541081817816 */ /* 0x000fe400000000b7 */
[----:B------:R-:W-:Y:S02]  /*3410*/  PRMT R128, R179, 0x5410, R128 ;  /* 0x00005410b3807816 */ /* 0x000fe40000000080 */
[----:B------:R-:W-:Y:S01]  /*3420*/  PRMT R131, R178, 0x5410, R131 ;  /* 0x00005410b2837816 */ /* 0x000fe20000000083 */
[----:B------:R-:W-:Y:S06]  /*3430*/  BRA `(.L_x_44227) ;  /* 0x0000000000d07947 */ /* 0x000fec0003800000 */
.L_x_44226:
[----:B-1----:R-:W1:Y:S01]  /*3440*/  @P0 LDC R10, c[0x0][0x40c] ;  /* 0x00010300ff0a0b82 */ /* 0x002e620000000800 */
[----:B-----5:R-:W-:-:S07]  /*3450*/  @P0 HADD2.F32 R12, -RZ, R44.H1_H1 ;  /* 0x3000002cff0c0230 */ /* 0x020fce0000004100 */
[----:B------:R-:W2:Y:S08]  /*3460*/  @P0 LDC R11, c[0x0][0x40c] ;  /* 0x00010300ff0b0b82 */ /* 0x000eb00000000800 */
[----:B------:R-:W3:Y:S01]  /*3470*/  @P0 LDC R15, c[0x0][0x40c] ;  /* 0x00010300ff0f0b82 */ /* 0x000ee20000000800 */
[----:B-1----:R-:W-:Y:S01]  /*3480*/  @P0 FMUL.FTZ R12, R12, R10 ;  /* 0x0000000a0c0c0220 */ /* 0x002fe20000410000 */
[----:B------:R-:W-:-:S06]  /*3490*/  HFMA2 R10, -RZ, RZ, 0, 0 ;  /* 0x00000000ff0a7431 */ /* 0x000fcc00000001ff */
[----:B------:R-:W1:Y:S01]  /*34a0*/  @P0 LDC R13, c[0x0][0x40c] ;  /* 0x00010300ff0d0b82 */ /* 0x000e620000000800 */
[----:B------:R-:W-:Y:S01]  /*34b0*/  @P0 FMUL.FTZ R10, R12, R117 ;  /* 0x000000750c0a0220 */ /* 0x000fe20000410000 */
[----:B------:R-:W-:-:S05]  /*34c0*/  @P0 HADD2.F32 R12, -RZ, R45.H0_H0 ;  /* 0x2000002dff0c0230 */ /* 0x000fca0000004100 */
[----:B--2---:R-:W-:Y:S01]  /*34d0*/  @P0 FMUL.FTZ R12, R12, R11 ;  /* 0x0000000b0c0c0220 */ /* 0x004fe20000410000 */
[----:B------:R-:W-:Y:S01]  /*34e0*/  MOV R11, RZ ;  /* 0x000000ff000b7202 */ /* 0x000fe20000000f00 */
[----:B------:R-:W2:Y:S02]  /*34f0*/  @P0 LDC R14, c[0x0][0x40c] ;  /* 0x00010300ff0e0b82 */ /* 0x000ea40000000800 */
[----:B------:R-:W-:Y:S01]  /*3500*/  @P0 FMUL.FTZ R11, R12, R118 ;  /* 0x000000760c0b0220 */ /* 0x000fe20000410000 */
[----:B------:R-:W-:-:S04]  /*3510*/  @P0 HADD2.F32 R12, -RZ, R45.H1_H1 ;  /* 0x3000002dff0c0230 */ /* 0x000fc80000004100 */
[----:B0-----:R-:W-:Y:S01]  /*3520*/  F2FP.F16.F32.PACK_AB R129, RZ, R11 ;  /* 0x0000000bff81723e */ /* 0x001fe200000000ff */
[----:B---3--:R-:W-:Y:S01]  /*3530*/  @P0 FMUL.FTZ R15, R12, R15 ;  /* 0x0000000f0c0f0220 */ /* 0x008fe20000410000 */
[----:B------:R-:W-:Y:S01]  /*3540*/  HFMA2 R12, -RZ, RZ, 0, 0 ;  /* 0x00000000ff0c7431 */ /* 0x000fe200000001ff */
[----:B------:R-:W0:Y:S02]  /*3550*/  @P0 LDC R17, c[0x0][0x40c] ;  /* 0x00010300ff110b82 */ /* 0x000e240000000800 */
[----:B------:R-:W-:Y:S01]  /*3560*/  @P0 FMUL.FTZ R12, R15, R119 ;  /* 0x000000770f0c0220 */ /* 0x000fe20000410000 */
[----:B------:R-:W-:-:S04]  /*3570*/  @P0 HADD2.F32 R15, -RZ, R46.H0_H0 ;  /* 0x2000002eff0f0230 */ /* 0x000fc80000004100 */
[----:B------:R-:W-:Y:S01]  /*3580*/  F2FP.F16.F32.PACK_AB R183, RZ, R12 ;  /* 0x0000000cffb7723e */ /* 0x000fe200000000ff */
[----:B-1----:R-:W-:Y:S01]  /*3590*/  @P0 FMUL.FTZ R16, R15, R13 ;  /* 0x0000000d0f100220 */ /* 0x002fe20000410000 */
[----:B------:R-:W-:Y:S01]  /*35a0*/  MOV R13, RZ ;  /* 0x000000ff000d7202 */ /* 0x000fe20000000f00 */
[----:B------:R-:W1:Y:S01]  /*35b0*/  @P0 LDC R15, c[0x0][0x40c] ;  /* 0x00010300ff0f0b82 */ /* 0x000e620000000800 */
[----:B------:R-:W-:Y:S01]  /*35c0*/  PRMT R129, R129, 0x5410, R183 ;  /* 0x0000541081817816 */ /* 0x000fe200000000b7 */
[----:B------:R-:W-:Y:S01]  /*35d0*/  @P0 FMUL.FTZ R13, R16, R112 ;  /* 0x00000070100d0220 */ /* 0x000fe20000410000 */
[----:B------:R-:W-:-:S04]  /*35e0*/  @P0 HADD2.F32 R16, -RZ, R46.H1_H1 ;  /* 0x3000002eff100230 */ /* 0x000fc80000004100 */
[----:B------:R-:W-:Y:S01]  /*35f0*/  F2FP.F16.F32.PACK_AB R130, RZ, R13 ;  /* 0x0000000dff82723e */ /* 0x000fe200000000ff */
[----:B--2---:R-:W-:Y:S01]  /*3600*/  @P0 FMUL.FTZ R16, R16, R14 ;  /* 0x0000000e10100220 */ /* 0x004fe20000410000 */
[----:B------:R-:W-:-:S03]  /*3610*/  HFMA2 R14, -RZ, RZ, 0, 0 ;  /* 0x00000000ff0e7431 */ /* 0x000fc600000001ff */
[----:B------:R-:W-:Y:S01]  /*3620*/  @P0 FMUL.FTZ R14, R16, R113 ;  /* 0x00000071100e0220 */ /* 0x000fe20000410000 */
[----:B------:R-:W-:-:S04]  /*3630*/  @P0 HADD2.F32 R16, -RZ, R47.H0_H0 ;  /* 0x2000002fff100230 */ /* 0x000fc80000004100 */
[----:B------:R-:W-:-:S04]  /*3640*/  F2FP.F16.F32.PACK_AB R182, RZ, R14 ;  /* 0x0000000effb6723e */ /* 0x000fc800000000ff */
[----:B------:R-:W-:Y:S01]  /*3650*/  PRMT R130, R130, 0x5410, R182 ;  /* 0x0000541082827816 */ /* 0x000fe200000000b6 */
[----:B-1----:R-:W-:Y:S01]  /*3660*/  @P0 FMUL.FTZ R128, R16, R15 ;  /* 0x0000000f10800220 */ /* 0x002fe20000410000 */
[----:B------:R-:W-:Y:S01]  /*3670*/  MOV R15, RZ ;  /* 0x000000ff000f7202 */ /* 0x000fe20000000f00 */
[----:B------:R-:W1:Y:S02]  /*3680*/  @P0 LDC R16, c[0x0][0x40c] ;  /* 0x00010300ff100b82 */ /* 0x000e640000000800 */
[----:B------:R-:W-:Y:S01]  /*3690*/  @P0 FMUL.FTZ R15, R128, R114 ;  /* 0x00000072800f0220 */ /* 0x000fe20000410000 */
[----:B------:R-:W-:-:S04]  /*36a0*/  @P0 HADD2.F32 R128, -RZ, R47.H1_H1 ;  /* 0x3000002fff800230 */ /* 0x000fc80000004100 */
[----:B------:R-:W-:Y:S01]  /*36b0*/  F2FP.F16.F32.PACK_AB R131, RZ, R15 ;  /* 0x0000000fff83723e */ /* 0x000fe200000000ff */
[----:B0-----:R-:W-:Y:S01]  /*36c0*/  @P0 FMUL.FTZ R128, R128, R17 ;  /* 0x0000001180800220 */ /* 0x001fe20000410000 */
[----:B------:R-:W-:-:S03]  /*36d0*/  HFMA2 R17, -RZ, RZ, 0, 0 ;  /* 0x00000000ff117431 */ /* 0x000fc600000001ff */
[----:B------:R-:W-:Y:S01]  /*36e0*/  @P0 FMUL.FTZ R17, R128, R115 ;  /* 0x0000007380110220 */ /* 0x000fe20000410000 */
[----:B------:R-:W-:-:S04]  /*36f0*/  @P0 HADD2.F32 R128, -RZ, R44.H0_H0 ;  /* 0x2000002cff800230 */ /* 0x000fc80000004100 */
[----:B------:R-:W-:-:S04]  /*3700*/  F2FP.F16.F32.PACK_AB R179, RZ, R17 ;  /* 0x00000011ffb3723e */ /* 0x000fc800000000ff */
[----:B------:R-:W-:Y:S01]  /*3710*/  PRMT R131, R131, 0x5410, R179 ;  /* 0x0000541083837816 */ /* 0x000fe200000000b3 */
[----:B-1----:R-:W-:Y:S01]  /*3720*/  @P0 FMUL.FTZ R128, R128, R16 ;  /* 0x0000001080800220 */ /* 0x002fe20000410000 */
[----:B------:R-:W-:-:S03]  /*3730*/  MOV R16, RZ ;  /* 0x000000ff00107202 */ /* 0x000fc60000000f00 */
[----:B------:R-:W-:Y:S01]  /*3740*/  @P0 FMUL.FTZ R16, R128, R116 ;  /* 0x0000007480100220 */ /* 0x000fe20000410000 */
[----:B------:R-:W-:-:S04]  /*3750*/  F2FP.F16.F32.PACK_AB R128, RZ, R10 ;  /* 0x0000000aff80723e */ /* 0x000fc800000000ff */
[----:B------:R-:W-:-:S04]  /*3760*/  F2FP.F16.F32.PACK_AB R178, RZ, R16 ;  /* 0x00000010ffb2723e */ /* 0x000fc800000000ff */
[----:B------:R-:W-:-:S07]  /*3770*/  PRMT R128, R178, 0x5410, R128 ;  /* 0x00005410b2807816 */ /* 0x000fce0000000080 */
.L_x_44227:
[----:B------:R-:W0:Y:S01]  /*3780*/  LDC.64 R178, c[0x0][0x3a8] ;  /* 0x0000ea00ffb27b82 */ /* 0x000e220000000a00 */
[----:B------:R-:W-:Y:S01]  /*3790*/  IADD3 R181, PT, PT, R181, 0x20, RZ ;  /* 0x00000020b5b57810 */ /* 0x000fe20007ffe0ff */
[C---:B0-----:R-:W-:Y:S01]  /*37a0*/  IMAD.WIDE.U32 R178, R177.reuse, 0x10, R178 ;  /* 0x00000010b1b27825 */ /* 0x041fe200078e00b2 */
[----:B------:R-:W-:-:S04]  /*37b0*/  IADD3 R177, PT, PT, R177, 0x20, RZ ;  /* 0x00000020b1b17810 */ /* 0x000fc80007ffe0ff */
[----:B------:R1:W-:Y:S03]  /*37c0*/  STG.E.128 desc[UR6][R178.64], R128 ;  /* 0x00000080b2007986 */ /* 0x0003e6000c101d06 */
.L_x_44225:
[----:B------:R-:W-:Y:S05]  /*37d0*/  BSYNC.RECONVERGENT B0 ;  /* 0x0000000000007941 */ /* 0x000fea0003800200 */
.L_x_44224:
        /* <DEDUP_REMOVED lines=14> */
[----:B------:R-:W-:Y:S01]  /*38c0*/  ISETP.GT.AND P1, PT, R180, RZ, PT ;  /* 0x000000ffb400720c */ /* 0x000fe20003f24270 */
[----:B-----5:R-:W-:-:S12]  /*38d0*/  HADD2.F32 R19, -RZ, R40.H1_H1 ;  /* 0x30000028ff137230 */ /* 0x020fd80000004100 */
[----:B--2---:R-:W2:Y:S01]  /*38e0*/  @P1 LDC R20, c[0x0][0x40c] ;  /* 0x00010300ff141b82 */ /* 0x004ea20000000800 */
[----:B------:R-:W-:Y:S02]  /*38f0*/  @P1 HADD2.F32 R21, -RZ, R44.H1_H1 ;  /* 0x3000002cff151230 */ /* 0x000fe40000004100 */
[--C-:B------:R-:W-:Y:S02]  /*3900*/  @P1 HADD2.F32 R23, -RZ, R45.reuse.H0_H0 ;  /* 0x2000002dff171230 */ /* 0x100fe40000004100 */
[----:B------:R-:W-:Y:S02]  /*3910*/  @P1 HADD2.F32 R24, -RZ, R45.H1_H1 ;  /* 0x3000002dff181230 */ /* 0x000fe40000004100 */
[----:B------:R-:W-:Y:S01]  /*3920*/  @P1 HADD2.F32 R25, -RZ, R46.H0_H0 ;  /* 0x2000002eff191230 */ /* 0x000fe20000004100 */
[----:B------:R-:W3:Y:S01]  /*3930*/  @P1 LDC R22, c[0x0][0x40c] ;  /* 0x00010300ff161b82 */ /* 0x000ee20000000800 */
[----:B01----:R-:W-:Y:S02]  /*3940*/  @P1 HADD2.F32 R128, -RZ, R47.H0_H0 ;  /* 0x2000002fff801230 */ /* 0x003fe40000004100 */
[----:B------:R-:W-:-:S05]  /*3950*/  @P1 HADD2.F32 R129, -RZ, R44.H0_H0 ;  /* 0x2000002cff811230 */ /* 0x000fca0000004100 */
[----:B------:R-:W0:Y:S01]  /*3960*/  @P1 LDC R26, c[0x0][0x40c] ;  /* 0x00010300ff1a1b82 */ /* 0x000e220000000800 */
[----:B--2---:R-:W-:-:S07]  /*3970*/  @P1 FMUL.FTZ R20, R21, R20 ;  /* 0x0000001415141220 */ /* 0x004fce0000410000 */
[----:B------:R-:W1:Y:S01]  /*3980*/  @P1 LDC R21, c[0x0][0x40c] ;  /* 0x00010300ff151b82 */ /* 0x000e620000000800 */
[----:B------:R-:W-:Y:S01]  /*3990*/  @P1 FFMA.FTZ R19, R20, R109, R19 ;  /* 0x0000006d14131223 */ /* 0x000fe20000010013 */
[--C-:B------:R-:W-:Y:S02]  /*39a0*/  HADD2.F32 R20, -RZ, R41.reuse.H0_H0 ;  /* 0x20000029ff147230 */ /* 0x100fe40000004100 */
[----:B---3--:R-:W-:Y:S01]  /*39b0*/  @P1 FMUL.FTZ R22, R23, R22 ;  /* 0x0000001617161220 */ /* 0x008fe20000410000 */
        /* <DEDUP_REMOVED lines=42> */
.L_x_44230:
[----:B------:R-:W3:Y:S01]  /*3c60*/  @P0 LDC R19, c[0x0][0x40c] ;  /* 0x00010300ff130b82 */ /* 0x000ee20000000800 */
[----:B--2--5:R-:W-:Y:S02]  /*3c70*/  @P0 HADD2.F32 R20, -RZ, R44.H1_H1 ;  /* 0x3000002cff140230 */ /* 0x024fe40000004100 */
[----:B------:R-:W-:-:S05]  /*3c80*/  @P0 HADD2.F32 R25, -RZ, R46.H0_H0 ;  /* 0x2000002eff190230 */ /* 0x000fca0000004100 */
[----:B------:R-:W2:Y:S08]  /*3c90*/  @P0 LDC R23, c[0x0][0x40c] ;  /* 0x00010300ff170b82 */ /* 0x000eb00000000800 */
[----:B------:R-:W4:Y:S01]  /*3ca0*/  @P0 LDC R21, c[0x0][0x40c] ;  /* 0x00010300ff150b82 */ /* 0x000f220000000800 */
[----:B---3--:R-:W-:Y:S01]  /*3cb0*/  @P0 FMUL.FTZ R20, R20, R19 ;  /* 0x0000001314140220 */ /* 0x008fe20000410000 */
[----:B------:R-:W-:-:S06]  /*3cc0*/  HFMA2 R19, -RZ, RZ, 0, 0 ;  /* 0x00000000ff137431 */ /* 0x000fcc00000001ff */
[----:B------:R-:W3:Y:S01]  /*3cd0*/  @P0 LDC R22, c[0x0][0x40c] ;  /* 0x00010300ff160b82 */ /* 0x000ee20000000800 */
[----:B------:R-:W-:Y:S01]  /*3ce0*/  @P0 FMUL.FTZ R19, R20, R109 ;  /* 0x0000006d14130220 */ /* 0x000fe20000410000 */
[----:B------:R-:W-:-:S05]  /*3cf0*/  @P0 HADD2.F32 R20, -RZ, R45.H0_H0 ;  /* 0x2000002dff140230 */ /* 0x000fca0000004100 */
[----:B--2---:R-:W-:Y:S01]  /*3d00*/  @P0 FMUL.FTZ R23, R20, R23 ;  /* 0x0000001714170220 */ /* 0x004fe20000410000 */
[----:B------:R-:W-:Y:S01]  /*3d10*/  MOV R20, RZ ;  /* 0x000000ff00147202 */ /* 0x000fe20000000f00 */
[----:B------:R-:W2:Y:S02]  /*3d20*/  @P0 LDC R26, c[0x0][0x40c] ;  /* 0x00010300ff1a0b82 */ /* 0x000ea40000000800 */
[----:B------:R-:W-:Y:S01]  /*3d30*/  @P0 FMUL.FTZ R20, R23, R110 ;  /* 0x0000006e17140220 */ /* 0x000fe20000410000 */
[----:B------:R-:W-:-:S04]  /*3d40*/  @P0 HADD2.F32 R23, -RZ, R45.H1_H1 ;  /* 0x3000002dff170230 */ /* 0x000fc80000004100 */
[----:B01----:R-:W-:Y:S01]  /*3d50*/  F2FP.F16.F32.PACK_AB R129, RZ, R20 ;  /* 0x00000014ff81723e */ /* 0x003fe200000000ff */
[----:B----4-:R-:W-:Y:S01]  /*3d60*/  @P0 FMUL.FTZ R24, R23, R21 ;  /* 0x0000001517180220 */ /* 0x010fe20000410000 */
[----:B------:R-:W-:Y:S01]  /*3d70*/  HFMA2 R21, -RZ, RZ, 0, 0 ;  /* 0x00000000ff157431 */ /* 0x000fe200000001ff */
[----:B------:R-:W0:Y:S02]  /*3d80*/  @P0 LDC R23, c[0x0][0x40c] ;  /* 0x00010300ff170b82 */ /* 0x000e240000000800 */
[----:B------:R-:W-:Y:S01]  /*3d90*/  @P0 FMUL.FTZ R21, R24, R111 ;  /* 0x0000006f18150220 */ /* 0x000fe20000410000 */
[----:B---3--:R-:W-:Y:S01]  /*3da0*/  @P0 FMUL.FTZ R25, R25, R22 ;  /* 0x0000001619190220 */ /* 0x008fe20000410000 */
[----:B------:R-:W-:-:S03]  /*3db0*/  MOV R22, RZ ;  /* 0x000000ff00167202 */ /* 0x000fc60000000f00 */
[----:B------:R-:W-:Y:S01]  /*3dc0*/  F2FP.F16.F32.PACK_AB R183, RZ, R21 ;  /* 0x00000015ffb7723e */ /* 0x000fe200000000ff */
[----:B------:R-:W1:Y:S01]  /*3dd0*/  @P0 LDC R24, c[0x0][0x40c] ;  /* 0x00010300ff180b82 */ /* 0x000e620000000800 */
[----:B------:R-:W-:Y:S01]  /*3de0*/  @P0 FMUL.FTZ R22, R25, R104 ;  /* 0x0000006819160220 */ /* 0x000fe20000410000 */
[----:B------:R-:W-:Y:S01]  /*3df0*/  @P0 HADD2.F32 R25, -RZ, R46.H1_H1 ;  /* 0x3000002eff190230 */ /* 0x000fe20000004100 */
[----:B------:R-:W-:-:S03]  /*3e00*/  PRMT R129, R129, 0x5410, R183 ;  /* 0x0000541081817816 */ /* 0x000fc600000000b7 */
[----:B------:R-:W-:Y:S01]  /*3e10*/  F2FP.F16.F32.PACK_AB R130, RZ, R22 ;  /* 0x00000016ff82723e */ /* 0x000fe200000000ff */
[----:B0-----:R-:W-:Y:S01]  /*3e20*/  @P0 FMUL.FTZ R25, R25, R23 ;  /* 0x0000001719190220 */ /* 0x001fe20000410000 */
[----:B------:R-:W-:-:S03]  /*3e30*/  HFMA2 R23, -RZ, RZ, 0, 0 ;  /* 0x00000000ff177431 */ /* 0x000fc600000001ff */
[----:B------:R-:W-:Y:S01]  /*3e40*/  @P0 FMUL.FTZ R23, R25, R105 ;  /* 0x0000006919170220 */ /* 0x000fe20000410000 */
[----:B------:R-:W-:-:S04]  /*3e50*/  @P0 HADD2.F32 R25, -RZ, R47.H0_H0 ;  /* 0x2000002fff190230 */ /* 0x000fc80000004100 */
[----:B------:R-:W-:Y:S01]  /*3e60*/  F2FP.F16.F32.PACK_AB R182, RZ, R23 ;  /* 0x00000017ffb6723e */ /* 0x000fe200000000ff */
[----:B-1----:R-:W-:Y:S01]  /*3e70*/  @P0 FMUL.FTZ R128, R25, R24 ;  /* 0x0000001819800220 */ /* 0x002fe20000410000 */
[----:B------:R-:W-:Y:S01]  /*3e80*/  MOV R24, RZ ;  /* 0x000000ff00187202 */ /* 0x000fe20000000f00 */
[----:B------:R-:W0:Y:S01]  /*3e90*/  @P0 LDC R25, c[0x0][0x40c] ;  /* 0x00010300ff190b82 */ /* 0x000e220000000800 */
        /* <DEDUP_REMOVED lines=10> */
[----:B0-----:R-:W-:Y:S01]  /*3f40*/  @P0 FMUL.FTZ R128, R128, R25 ;  /* 0x0000001980800220 */ /* 0x001fe20000410000 */
[----:B------:R-:W-:-:S03]  /*3f50*/  MOV R25, RZ ;  /* 0x000000ff00197202 */ /* 0x000fc60000000f00 */
[----:B------:R-:W-:Y:S01]  /*3f60*/  @P0 FMUL.FTZ R25, R128, R108 ;  /* 0x0000006c80190220 */ /* 0x000fe20000410000 */
[----:B------:R-:W-:-:S04]  /*3f70*/  F2FP.F16.F32.PACK_AB R128, RZ, R19 ;  /* 0x00000013ff80723e */ /* 0x000fc800000000ff */
[----:B------:R-:W-:-:S04]  /*3f80*/  F2FP.F16.F32.PACK_AB R178, RZ, R25 ;  /* 0x00000019ffb2723e */ /* 0x000fc800000000ff */
[----:B------:R-:W-:-:S07]  /*3f90*/  PRMT R128, R178, 0x5410, R128 ;  /* 0x00005410b2807816 */ /* 0x000fce0000000080 */
.L_x_44231:
[----:B------:R-:W0:Y:S01]  /*3fa0*/  LDC.64 R178, c[0x0][0x3a8] ;  /* 0x0000ea00ffb27b82 */ /* 0x000e220000000a00 */
[----:B------:R-:W-:Y:S01]  /*3fb0*/  IADD3 R181, PT, PT, R181, 0x20, RZ ;  /* 0x00000020b5b57810 */ /* 0x000fe20007ffe0ff */
[C---:B0-----:R-:W-:Y:S01]  /*3fc0*/  IMAD.WIDE.U32 R178, R177.reuse, 0x10, R178 ;  /* 0x00000010b1b27825 */ /* 0x041fe200078e00b2 */
[----:B------:R-:W-:-:S04]  /*3fd0*/  IADD3 R177, PT, PT, R177, 0x20, RZ ;  /* 0x00000020b1b17810 */ /* 0x000fc80007ffe0ff */
[----:B------:R2:W-:Y:S03]  /*3fe0*/  STG.E.128 desc[UR6][R178.64], R128 ;  /* 0x00000080b2007986 */ /* 0x0005e6000c101d06 */
.L_x_44229:
[----:B------:R-:W-:Y:S05]  /*3ff0*/  BSYNC.RECONVERGENT B0 ;  /* 0x0000000000007941 */ /* 0x000fea0003800200 */
.L_x_44228:
        /* <DEDUP_REMOVED lines=14> */
[----:B------:R-:W-:Y:S01]  /*40e0*/  ISETP.GT.AND P1, PT, R180, RZ, PT ;  /* 0x000000ffb400720c */ /* 0x000fe20003f24270 */
[----:B-----5:R-:W-:-:S12]  /*40f0*/  HADD2.F32 R27, -RZ, R40.H1_H1 ;  /* 0x30000028ff1b7230 */ /* 0x020fd80000004100 */
[----:B---3--:R-:W3:Y:S01]  /*4100*/  @P1 LDC R28, c[0x0][0x40c] ;  /* 0x00010300ff1c1b82 */ /* 0x008ee20000000800 */
[----:B------:R-:W-:Y:S02]  /*4110*/  @P1 HADD2.F32 R29, -RZ, R44.H1_H1 ;  /* 0x3000002cff1d1230 */ /* 0x000fe40000004100 */
[--C-:B------:R-:W-:Y:S02]  /*4120*/  @P1 HADD2.F32 R31, -RZ, R45.reuse.H0_H0 ;  /* 0x2000002dff1f1230 */ /* 0x100fe40000004100 */
[----:B------:R-:W-:Y:S02]  /*4130*/  @P1 HADD2.F32 R32, -RZ, R45.H1_H1 ;  /* 0x3000002dff201230 */ /* 0x000fe40000004100 */
[----:B------:R-:W-:Y:S01]  /*4140*/  @P1 HADD2.F32 R33, -RZ, R46.H0_H0 ;  /* 0x2000002eff211230 */ /* 0x000fe20000004100 */
[----:B------:R-:W4:Y:S01]  /*4150*/  @P1 LDC R30, c[0x0][0x40c] ;  /* 0x00010300ff1e1b82 */ /* 0x000f220000000800 */
[----:B012---:R-:W-:Y:S02]  /*4160*/  @P1 HADD2.F32 R128, -RZ, R47.H0_H0 ;  /* 0x2000002fff801230 */ /* 0x007fe40000004100 */
[----:B------:R-:W-:-:S05]  /*4170*/  @P1 HADD2.F32 R129, -RZ, R44.H0_H0 ;  /* 0x2000002cff811230 */ /* 0x000fca0000004100 */
[----:B------:R-:W0:Y:S01]  /*4180*/  @P1 LDC R34, c[0x0][0x40c] ;  /* 0x00010300ff221b82 */ /* 0x000e220000000800 */
[----:B---3--:R-:W-:-:S07]  /*4190*/  @P1 FMUL.FTZ R28, R29, R28 ;  /* 0x0000001c1d1c1220 */ /* 0x008fce0000410000 */
[----:B------:R-:W1:Y:S01]  /*41a0*/  @P1 LDC R29, c[0x0][0x40c] ;  /* 0x00010300ff1d1b82 */ /* 0x000e620000000800 */
[----:B------:R-:W-:Y:S01]  /*41b0*/  @P1 FFMA.FTZ R27, R28, R101, R27 ;  /* 0x000000651c1b1223 */ /* 0x000fe2000001001b */
[--C-:B------:R-:W-:Y:S02]  /*41c0*/  HADD2.F32 R28, -RZ, R41.reuse.H0_H0 ;  /* 0x20000029ff1c7230 */ /* 0x100fe40000004100 */
[----:B----4-:R-:W-:Y:S01]  /*41d0*/  @P1 FMUL.FTZ R30, R31, R30 ;  /* 0x0000001e1f1e1220 */ /* 0x010fe20000410000 */
        /* <DEDUP_REMOVED lines=42> */
.L_x_44234:
[----:B------:R-:W4:Y:S01]  /*4480*/  @P0 LDC R27, c[0x0][0x40c] ;  /* 0x00010300ff1b0b82 */ /* 0x000f220000000800 */
[----:B---3-5:R-:W-:Y:S02]  /*4490*/  @P0 HADD2.F32 R28, -RZ, R44.H1_H1 ;  /* 0x3000002cff1c0230 */ /* 0x028fe40000004100 */
[----:B------:R-:W-:-:S05]  /*44a0*/  @P0 HADD2.F32 R33, -RZ, R46.H0_H0 ;  /* 0x2000002eff210230 */ /* 0x000fca0000004100 */
[----:B------:R-:W3:Y:S08]  /*44b0*/  @P0 LDC R31, c[0x0][0x40c] ;  /* 0x00010300ff1f0b82 */ /* 0x000ef00000000800 */
[----:B------:R-:W0:Y:S01]  /*44c0*/  @P0 LDC R29, c[0x0][0x40c] ;  /* 0x00010300ff1d0b82 */ /* 0x000e220000000800 */
[----:B----4-:R-:W-:Y:S01]  /*44d0*/  @P0 FMUL.FTZ R28, R28, R27 ;  /* 0x0000001b1c1c0220 */ /* 0x010fe20000410000 */
[----:B------:R-:W-:-:S06]  /*44e0*/  HFMA2 R27, -RZ, RZ, 0, 0 ;  /* 0x00000000ff1b7431 */ /* 0x000fcc00000001ff */
[----:B------:R-:W4:Y:S01]  /*44f0*/  @P0 LDC R30, c[0x0][0x40c] ;  /* 0x00010300ff1e0b82 */ /* 0x000f220000000800 */
[----:B------:R-:W-:Y:S01]  /*4500*/  @P0 FMUL.FTZ R27, R28, R101 ;  /* 0x000000651c1b0220 */ /* 0x000fe20000410000 */
[----:B------:R-:W-:-:S05]  /*4510*/  @P0 HADD2.F32 R28, -RZ, R45.H0_H0 ;  /* 0x2000002dff1c0230 */ /* 0x000fca0000004100 */
[----:B---3--:R-:W-:Y:S01]  /*4520*/  @P0 FMUL.FTZ R31, R28, R31 ;  /* 0x0000001f1c1f0220 */ /* 0x008fe20000410000 */
[----:B------:R-:W-:Y:S01]  /*4530*/  MOV R28, RZ ;  /* 0x000000ff001c7202 */ /* 0x000fe20000000f00 */
[----:B------:R-:W3:Y:S02]  /*4540*/  @P0 LDC R34, c[0x0][0x40c] ;  /* 0x00010300ff220b82 */ /* 0x000ee40000000800 */
[----:B------:R-:W-:Y:S01]  /*4550*/  @P0 FMUL.FTZ R28, R31, R102 ;  /* 0x000000661f1c0220 */ /* 0x000fe20000410000 */
[----:B------:R-:W-:-:S04]  /*4560*/  @P0 HADD2.F32 R31, -RZ, R45.H1_H1 ;  /* 0x3000002dff1f0230 */ /* 0x000fc80000004100 */
[----:B012---:R-:W-:Y:S01]  /*4570*/  F2FP.F16.F32.PACK_AB R129, RZ, R28 ;  /* 0x0000001cff81723e */ /* 0x007fe200000000ff */
[----:B------:R-:W-:Y:S01]  /*4580*/  @P0 FMUL.FTZ R32, R31, R29 ;  /* 0x0000001d1f200220 */ /* 0x000fe20000410000 */
[----:B------:R-:W-:Y:S01]  /*4590*/  HFMA2 R29, -RZ, RZ, 0, 0 ;  /* 0x00000000ff1d7431 */ /* 0x000fe200000001ff */
[----:B------:R-:W0:Y:S02]  /*45a0*/  @P0 LDC R31, c[0x0][0x40c] ;  /* 0x00010300ff1f0b82 */ /* 0x000e240000000800 */
[----:B------:R-:W-:Y:S01]  /*45b0*/  @P0 FMUL.FTZ R29, R32, R103 ;  /* 0x00000067201d0220 */ /* 0x000fe20000410000 */
[----:B----4-:R-:W-:Y:S01]  /*45c0*/  @P0 FMUL.FTZ R33, R33, R30 ;  /* 0x0000001e21210220 */ /* 0x010fe20000410000 */
        /* <DEDUP_REMOVED lines=19> */
[----:B---3--:R-:W-:Y:S01]  /*4700*/  @P0 FMUL.FTZ R128, R128, R34 ;  /* 0x0000002280800220 */ /* 0x008fe20000410000 */
        /* <DEDUP_REMOVED lines=11> */
.L_x_44235:
[----:B------:R-:W0:Y:S01]  /*47c0*/  LDC.64 R178, c[0x0][0x3a8] ;  /* 0x0000ea00ffb27b82 */ /* 0x000e220000000a00 */
[----:B------:R-:W-:Y:S01]  /*47d0*/  IADD3 R181, PT, PT, R181, 0x20, RZ ;  /* 0x00000020b5b57810 */ /* 0x000fe20007ffe0ff */
[C---:B0-----:R-:W-:Y:S01]  /*47e0*/  IMAD.WIDE.U32 R178, R177.reuse, 0x10, R178 ;  /* 0x00000010b1b27825 */ /* 0x041fe200078e00b2 */
[----:B------:R-:W-:-:S04]  /*47f0*/  IADD3 R177, PT, PT, R177, 0x20, RZ ;  /* 0x00000020b1b17810 */ /* 0x000fc80007ffe0ff */
[----:B------:R3:W-:Y:S03]  /*4800*/  STG.E.128 desc[UR6][R178.64], R128 ;  /* 0x00000080b2007986 */ /* 0x0007e6000c101d06 */
.L_x_44233:
[----:B------:R-:W-:Y:S05]  /*4810*/  BSYNC.RECONVERGENT B0 ;  /* 0x0000000000007941 */ /* 0x000fea0003800200 */
.L_x_44232:
        /* <DEDUP_REMOVED lines=14> */
[----:B------:R-:W-:Y:S01]  /*4900*/  ISETP.GT.AND P1, PT, R180, RZ, PT ;  /* 0x000000ffb400720c */ /* 0x000fe20003f24270 */
[----:B-----5:R-:W-:-:S12]  /*4910*/  HADD2.F32 R35, -RZ, R40.H1_H1 ;  /* 0x30000028ff237230 */ /* 0x020fd80000004100 */
[----:B----4-:R-:W4:Y:S01]  /*4920*/  @P1 LDC R36, c[0x0][0x40c] ;  /* 0x00010300ff241b82 */ /* 0x010f220000000800 */
[----:B------:R-:W-:Y:S02]  /*4930*/  @P1 HADD2.F32 R37, -RZ, R44.H1_H1 ;  /* 0x3000002cff251230 */ /* 0x000fe40000004100 */
[--C-:B------:R-:W-:Y:S02]  /*4940*/  @P1 HADD2.F32 R39, -RZ, R45.reuse.H0_H0 ;  /* 0x2000002dff271230 */ /* 0x100fe40000004100 */
[----:B0123--:R-:W-:Y:S02]  /*4950*/  @P1 HADD2.F32 R128, -RZ, R45.H1_H1 ;  /* 0x3000002dff801230 */ /* 0x00ffe40000004100 */
[----:B------:R-:W-:Y:S01]  /*4960*/  @P1 HADD2.F32 R129, -RZ, R46.H0_H0 ;  /* 0x2000002eff811230 */ /* 0x000fe20000004100 */
[----:B------:R-:W0:Y:S01]  /*4970*/  @P1 LDC R38, c[0x0][0x40c] ;  /* 0x00010300ff261b82 */ /* 0x000e220000000800 */
[----:B------:R-:W-:-:S07]  /*4980*/  @P1 HADD2.F32 R131, -RZ, R47.H0_H0 ;  /* 0x2000002fff831230 */ /* 0x000fce0000004100 */
[----:B------:R-:W1:Y:S01]  /*4990*/  @P1 LDC R130, c[0x0][0x40c] ;  /* 0x00010300ff821b82 */ /* 0x000e620000000800 */
[----:B----4-:R-:W-:-:S07]  /*49a0*/  @P1 FMUL.FTZ R36, R37, R36 ;  /* 0x0000002425241220 */ /* 0x010fce0000410000 */
[----:B------:R-:W2:Y:S01]  /*49b0*/  @P1 LDC R37, c[0x0][0x40c] ;  /* 0x00010300ff251b82 */ /* 0x000ea20000000800 */
[----:B------:R-:W-:Y:S01]  /*49c0*/  @P1 FFMA.FTZ R35, R36, R93, R35 ;  /* 0x0000005d24231223 */ /* 0x000fe20000010023 */
[--C-:B------:R-:W-:Y:S02]  /*49d0*/  HADD2.F32 R36, -RZ, R41.reuse.H0_H0 ;  /* 0x20000029ff247230 */ /* 0x100fe40000004100 */
[----:B0-----:R-:W-:Y:S01]  /*49e0*/  @P1 FMUL.FTZ R38, R39, R38 ;  /* 0x0000002627261220 */ /* 0x001fe20000410000 */
[----:B------:R-:W-:-:S03]  /*49f0*/  HADD2.F32 R39, -RZ, R41.H1_H1 ;  /* 0x30000029ff277230 */ /* 0x000fc60000004100 */
[----:B------:R-:W-:Y:S02]  /*4a00*/  @P1 FFMA.FTZ R36, R38, R94, R36 ;  /* 0x0000005e26241223 */ /* 0x000fe40000010024 */
[----:B------:R-:W0:Y:S01]  /*4a10*/  @P1 LDC R38, c[0x0][0x40c] ;  /* 0x00010300ff261b82 */ /* 0x000e220000000800 */
[----:B-1----:R-:W-:Y:S01]  /*4a20*/  @P1 FMUL.FTZ R130, R131, R130 ;  /* 0x0000008283821220 */ /* 0x002fe20000410000 */
[----:B------:R-:W-:Y:S02]  /*4a30*/  @P1 HADD2.F32 R131, -RZ, R44.H0_H0 ;  /* 0x2000002cff831230 */ /* 0x000fe40000004100 */
[----:B--2---:R-:W-:Y:S01]  /*4a40*/  @P1 FMUL.FTZ R128, R128, R37 ;  /* 0x0000002580801220 */ /* 0x004fe20000410000 */
[----:B------:R-:W-:-:S03]  /*4a50*/  @!P1 MOV R37, R39 ;  /* 0x0000002700259202 */ /* 0x000fc60000000f00 */
[----:B------:R-:W-:Y:S01]  /*4a60*/  @P1 FFMA.FTZ R37, R128, R95, R39 ;  /* 0x0000005f80251223 */ /* 0x000fe20000010027 */
[----:B------:R-:W-:Y:S01]  /*4a70*/  HADD2.F32 R39, -RZ, R42.H0_H0 ;  /* 0x2000002aff277230 */ /* 0x000fe20000004100 */
[----:B------:R-:W1:Y:S03]  /*4a80*/  @P1 LDC R128, c[0x0][0x40c] ;  /* 0x00010300ff801b82 */ /* 0x000e660000000800 */
[----:B------:R-:W-:Y:S01]  /*4a90*/  F2FP.F16.F32.PACK_AB R183, RZ, R37 ;  /* 0x00000025ffb7723e */ /* 0x000fe200000000ff */
[----:B0-----:R-:W-:Y:S01]  /*4aa0*/  @P1 FMUL.FTZ R129, R129, R38 ;  /* 0x0000002681811220 */ /* 0x001fe20000410000 */
[----:B------:R-:W-:-:S03]  /*4ab0*/  @!P1 MOV R38, R39 ;  /* 0x0000002700269202 */ /* 0x000fc60000000f00 */
[----:B------:R-:W-:Y:S01]  /*4ac0*/  @P1 FFMA.FTZ R38, R129, R88, R39 ;  /* 0x0000005881261223 */ /* 0x000fe20000010027 */
[----:B------:R-:W-:Y:S02]  /*4ad0*/  @P1 HADD2.F32 R129, -RZ, R46.H1_H1 ;  /* 0x3000002eff811230 */ /* 0x000fe40000004100 */
[----:B------:R-:W-:-:S03]  /*4ae0*/  HADD2.F32 R39, -RZ, R42.H1_H1 ;  /* 0x3000002aff277230 */ /* 0x000fc60000004100 */
[----:B-1----:R-:W-:Y:S02]  /*4af0*/  @P1 FMUL.FTZ R128, R129, R128 ;  /* 0x0000008081801220 */ /* 0x002fe40000410000 */
[----:B------:R-:W0:Y:S02]  /*4b00*/  @P1 LDC R129, c[0x0][0x40c] ;  /* 0x00010300ff811b82 */ /* 0x000e240000000800 */
[----:B------:R-:W-:Y:S01]  /*4b10*/  @P1 FFMA.FTZ R39, R128, R89, R39 ;  /* 0x0000005980271223 */ /* 0x000fe20000010027 */
[----:B------:R-:W-:-:S04]  /*4b20*/  HADD2.F32 R128, -RZ, R43.H0_H0 ;  /* 0x2000002bff807230 */ /* 0x000fc80000004100 */
[----:B------:R-:W-:Y:S02]  /*4b30*/  F2FP.F16.F32.PACK_AB R182, RZ, R39 ;  /* 0x00000027ffb6723e */ /* 0x000fe400000000ff */
[----:B------:R-:W-:Y:S01]  /*4b40*/  @!P1 MOV R132, R128 ;  /* 0x0000008000849202 */ /* 0x000fe20000000f00 */
[----:B------:R-:W-:Y:S01]  /*4b50*/  @P1 FFMA.FTZ R132, R130, R90, R128 ;  /* 0x0000005a82841223 */ /* 0x000fe20000010080 */
[----:B------:R-:W-:Y:S01]  /*4b60*/  HADD2.F32 R130, -RZ, R40.H0_H0 ;  /* 0x20000028ff827230 */ /* 0x000fe20000004100 */
[----:B------:R-:W1:Y:S03]  /*4b70*/  @P1 LDC R128, c[0x0][0x40c] ;  /* 0x00010300ff801b82 */ /* 0x000e660000000800 */
[----:B------:R-:W-:Y:S02]  /*4b80*/  F2FP.F16.F32.PACK_AB R178, RZ, R132 ;  /* 0x00000084ffb2723e */ /* 0x000fe400000000ff */
[----:B------:R-:W-:Y:S01]  /*4b90*/  @!P1 MOV R133, R130 ;  /* 0x0000008200859202 */ /* 0x000fe20000000f00 */
[----:B0-----:R-:W-:-:S04]  /*4ba0*/  @P1 FMUL.FTZ R129, R131, R129 ;  /* 0x0000008183811220 */ /* 0x001fc80000410000 */
[----:B------:R-:W-:Y:S01]  /*4bb0*/  @P1 FFMA.FTZ R133, R129, R92, R130 ;  /* 0x0000005c81851223 */ /* 0x000fe20000010082 */
[----:B------:R-:W-:Y:S02]  /*4bc0*/  @P1 HADD2.F32 R130, -RZ, R47.H1_H1 ;  /* 0x3000002fff821230 */ /* 0x000fe40000004100 */
[----:B------:R-:W-:Y:S02]  /*4bd0*/  HADD2.F32 R129, -RZ, R43.H1_H1 ;  /* 0x3000002bff817230 */ /* 0x000fe40000004100 */
[----:B------:R-:W-:Y:S01]  /*4be0*/  F2FP.F16.F32.PACK_AB R179, RZ, R133 ;  /* 0x00000085ffb3723e */ /* 0x000fe200000000ff */
[----:B-1----:R-:W-:Y:S02]  /*4bf0*/  @P1 FMUL.FTZ R128, R130, R128 ;  /* 0x0000008082801220 */ /* 0x002fe40000410000 */
[----:B------:R-:W-:Y:S02]  /*4c00*/  @!P1 MOV R134, R129 ;  /* 0x0000008100869202 */ /* 0x000fe40000000f00 */
        /* <DEDUP_REMOVED lines=10> */
.L_x_44238:
[----:B------:R-:W0:Y:S01]  /*4cb0*/  @P0 LDC R35, c[0x0][0x40c] ;  /* 0x00010300ff230b82 */ /* 0x000e220000000800 */
[----:B----45:R-:W-:Y:S01]  /*4cc0*/  @P0 HADD2.F32 R36, -RZ, R44.H1_H1 ;  /* 0x3000002cff240230 */ /* 0x030fe20000004100 */
[----:B------:R-:W-:Y:S02]  /*4cd0*/  CS2R R132, SRZ ;  /* 0x0000000000847805 */ /* 0x000fe4000001ff00 */
[----:B------:R-:W-:-:S04]  /*4ce0*/  MOV R134, RZ ;  /* 0x000000ff00867202 */ /* 0x000fc80000000f00 */
[----:B------:R-:W4:Y:S08]  /*4cf0*/  @P0 LDC R39, c[0x0][0x40c] ;  /* 0x00010300ff270b82 */ /* 0x000f300000000800 */
[----:B------:R-:W1:Y:S01]  /*4d00*/  @P0 LDC R37, c[0x0][0x40c] ;  /* 0x00010300ff250b82 */ /* 0x000e620000000800 */
[----:B0-----:R-:W-:Y:S01]  /*4d10*/  @P0 FMUL.FTZ R36, R36, R35 ;  /* 0x0000002324240220 */ /* 0x001fe20000410000 */
[----:B------:R-:W-:-:S06]  /*4d20*/  HFMA2 R35, -RZ, RZ, 0, 0 ;  /* 0x00000000ff237431 */ /* 0x000fcc00000001ff */
[----:B------:R-:W0:Y:S01]  /*4d30*/  @P0 LDC R38, c[0x0][0x40c] ;  /* 0x00010300ff260b82 */ /* 0x000e220000000800 */
[----:B------:R-:W-:Y:S01]  /*4d40*/  @P0 FMUL.FTZ R35, R36, R93 ;  /* 0x0000005d24230220 */ /* 0x000fe20000410000 */
[----:B------:R-:W-:-:S05]  /*4d50*/  @P0 HADD2.F32 R36, -RZ, R45.H0_H0 ;  /* 0x2000002dff240230 */ /* 0x000fca0000004100 */
[----:B----4-:R-:W-:Y:S01]  /*4d60*/  @P0 FMUL.FTZ R39, R36, R39 ;  /* 0x0000002724270220 */ /* 0x010fe20000410000 */
[----:B------:R-:W-:Y:S01]  /*4d70*/  MOV R36, RZ ;  /* 0x000000ff00247202 */ /* 0x000fe20000000f00 */
[----:B-123--:R-:W1:Y:S02]  /*4d80*/  @P0 LDC R130, c[0x0][0x40c] ;  /* 0x00010300ff820b82 */ /* 0x00ee640000000800 */
[----:B------:R-:W-:Y:S01]  /*4d90*/  @P0 FMUL.FTZ R36, R39, R94 ;  /* 0x0000005e27240220 */ /* 0x000fe20000410000 */
[----:B------:R-:W-:-:S05]  /*4da0*/  @P0 HADD2.F32 R39, -RZ, R45.H1_H1 ;  /* 0x3000002dff270230 */ /* 0x000fca0000004100 */
[----:B------:R-:W-:Y:S01]  /*4db0*/  @P0 FMUL.FTZ R128, R39, R37 ;  /* 0x0000002527800220 */ /* 0x000fe20000410000 */
[----:B------:R-:W-:Y:S01]  /*4dc0*/  HFMA2 R37, -RZ, RZ, 0, 0 ;  /* 0x00000000ff257431 */ /* 0x000fe200000001ff */
[----:B------:R-:W2:Y:S02]  /*4dd0*/  @P0 LDC R39, c[0x0][0x40c] ;  /* 0x00010300ff270b82 */ /* 0x000ea40000000800 */
[----:B------:R-:W-:Y:S01]  /*4de0*/  @P0 FMUL.FTZ R37, R128, R95 ;  /* 0x0000005f80250220 */ /* 0x000fe20000410000 */
[----:B------:R-:W-:-:S04]  /*4df0*/  @P0 HADD2.F32 R128, -RZ, R46.H0_H0 ;  /* 0x2000002eff800230 */ /* 0x000fc80000004100 */
[----:B------:R-:W-:Y:S01]  /*4e00*/  F2FP.F16.F32.PACK_AB R183, RZ, R37 ;  /* 0x00000025ffb7723e */ /* 0x000fe200000000ff */
[----:B0-----:R-:W-:Y:S01]  /*4e10*/  @P0 FMUL.FTZ R128, R128, R38 ;  /* 0x0000002680800220 */ /* 0x001fe20000410000 */
[----:B------:R-:W-:Y:S01]  /*4e20*/  MOV R38, RZ ;  /* 0x000000ff00267202 */ /* 0x000fe20000000f00 */
[----:B------:R-:W0:Y:S02]  /*4e30*/  @P0 LDC R129, c[0x0][0x40c] ;  /* 0x00010300ff810b82 */ /* 0x000e240000000800 */
[----:B------:R-:W-:Y:S01]  /*4e40*/  @P0 FMUL.FTZ R38, R128, R88 ;  /* 0x0000005880260220 */ /* 0x000fe20000410000 */
[----:B------:R-:W-:-:S05]  /*4e50*/  @P0 HADD2.F32 R128, -RZ, R46.H1_H1 ;  /* 0x3000002eff800230 */ /* 0x000fca0000004100 */
[----:B--2---:R-:W-:Y:S01]  /*4e60*/  @P0 FMUL.FTZ R128, R128, R39 ;  /* 0x0000002780800220 */ /* 0x004fe20000410000 */
[----:B------:R-:W-:-:S03]  /*4e70*/  HFMA2 R39, -RZ, RZ, 0, 0 ;  /* 0x00000000ff277431 */ /* 0x000fc600000001ff */
[----:B------:R-:W-:Y:S01]  /*4e80*/  @P0 FMUL.FTZ R39, R128, R89 ;  /* 0x0000005980270220 */ /* 0x000fe20000410000 */
[----:B------:R-:W-:-:S04]  /*4e90*/  @P0 HADD2.F32 R128, -RZ, R47.H0_H0 ;  /* 0x2000002fff800230 */ /* 0x000fc80000004100 */
[----:B------:R-:W-:Y:S01]  /*4ea0*/  F2FP.F16.F32.PACK_AB R182, RZ, R39 ;  /* 0x00000027ffb6723e */ /* 0x000fe200000000ff */
[----:B-1----:R-:W-:Y:S02]  /*4eb0*/  @P0 FMUL.FTZ R130, R128, R130 ;  /* 0x0000008280820220 */ /* 0x002fe40000410000 */
[----:B------:R-:W1:Y:S02]  /*4ec0*/  @P0 LDC R128, c[0x0][0x40c] ;  /* 0x00010300ff800b82 */ /* 0x000e640000000800 */
[----:B------:R-:W-:Y:S01]  /*4ed0*/  @P0 FMUL.FTZ R132, R130, R90 ;  /* 0x0000005a82840220 */ /* 0x000fe20000410000 */
[----:B------:R-:W-:-:S04]  /*4ee0*/  @P0 HADD2.F32 R130, -RZ, R47.H1_H1 ;  /* 0x3000002fff820230 */ /* 0x000fc80000004100 */
[----:B------:R-:W-:Y:S01]  /*4ef0*/  F2FP.F16.F32.PACK_AB R131, RZ, R132 ;  /* 0x00000084ff83723e */ /* 0x000fe200000000ff */
[----:B0-----:R-:W-:Y:S01]  /*4f00*/  @P0 FMUL.FTZ R129, R130, R129 ;  /* 0x0000008182810220 */ /* 0x001fe20000410000 */
[----:B------:R-:W-:-:S03]  /*4f10*/  F2FP.F16.F32.PACK_AB R130, RZ, R38 ;  /* 0x00000026ff82723e */ /* 0x000fc600000000ff */
[----:B------:R-:W-:Y:S01]  /*4f20*/  @P0 FMUL.FTZ R134, R129, R91 ;  /* 0x0000005b81860220 */ /* 0x000fe20000410000 */
[----:B------:R-:W-:Y:S01]  /*4f30*/  @P0 HADD2.F32 R129, -RZ, R44.H0_H0 ;  /* 0x2000002cff810230 */ /* 0x000fe20000004100 */
[----:B------:R-:W-:-:S03]  /*4f40*/  PRMT R130, R130, 0x5410, R182 ;  /* 0x0000541082827816 */ /* 0x000fc600000000b6 */
[----:B------:R-:W-:-:S04]  /*4f50*/  F2FP.F16.F32.PACK_AB R179, RZ, R134 ;  /* 0x00000086ffb3723e */ /* 0x000fc800000000ff */
[----:B------:R-:W-:Y:S01]  /*4f60*/  PRMT R131, R131, 0x5410, R179 ;  /* 0x0000541083837816 */ /* 0x000fe200000000b3 */
[----:B-1----:R-:W-:Y:S01]  /*4f70*/  @P0 FMUL.FTZ R128, R129, R128 ;  /* 0x0000008081800220 */ /* 0x002fe20000410000 */
[----:B------:R-:W-:-:S03]  /*4f80*/  F2FP.F16.F32.PACK_AB R129, RZ, R36 ;  /* 0x00000024ff81723e */ /* 0x000fc600000000ff */
[----:B------:R-:W-:Y:S01]  /*4f90*/  @P0 FMUL.FTZ R133, R128, R92 ;  /* 0x0000005c80850220 */ /* 0x000fe20000410000 */
[----:B------:R-:W-:Y:S02]  /*4fa0*/  F2FP.F16.F32.PACK_AB R128, RZ, R35 ;  /* 0x00000023ff80723e */ /* 0x000fe400000000ff */
[----:B------:R-:W-:Y:S02]  /*4fb0*/  PRMT R129, R129, 0x5410, R183 ;  /* 0x0000541081817816 */ /* 0x000fe400000000b7 */
[----:B------:R-:W-:-:S04]  /*4fc0*/  F2FP.F16.F32.PACK_AB R178, RZ, R133 ;  /* 0x00000085ffb2723e */ /* 0x000fc800000000ff */
[----:B------:R-:W-:-:S07]  /*4fd0*/  PRMT R128, R178, 0x5410, R128 ;  /* 0x00005410b2807816 */ /* 0x000fce0000000080 */
.L_x_44239:
[----:B------:R-:W0:Y:S01]  /*4fe0*/  LDC.64 R178, c[0x0][0x3a8] ;  /* 0x0000ea00ffb27b82 */ /* 0x000e220000000a00 */
[----:B------:R-:W-:Y:S01]  /*4ff0*/  IADD3 R181, PT, PT, R181, 0x20, RZ ;  /* 0x00000020b5b57810 */ /* 0x000fe20007ffe0ff */
[C---:B0-----:R-:W-:Y:S01]  /*5000*/  IMAD.WIDE.U32 R178, R177.reuse, 0x10, R178 ;  /* 0x00000010b1b27825 */ /* 0x041fe200078e00b2 */
[----:B------:R-:W-:-:S04]  /*5010*/  IADD3 R177, PT, PT, R177, 0x20, RZ ;  /* 0x00000020b1b17810 */ /* 0x000fc80007ffe0ff */
[----:B------:R4:W-:Y:S03]  /*5020*/  STG.E.128 desc[UR6][R178.64], R128 ;  /* 0x00000080b2007986 */ /* 0x0009e6000c101d06 */
.L_x_44237:
[----:B------:R-:W-:Y:S05]  /*5030*/  BSYNC.RECONVERGENT B0 ;  /* 0x0000000000007941 */ /* 0x000fea0003800200 */
.L_x_44236:
        /* <DEDUP_REMOVED lines=14> */
[----:B------:R-:W-:Y:S01]  /*5120*/  ISETP.GT.AND P1, PT, R180, RZ, PT ;  /* 0x000000ffb400720c */ /* 0x000fe20003f24270 */
[----:B0----5:R-:W-:-:S12]  /*5130*/  HADD2.F32 R128, -RZ, R40.H1_H1 ;  /* 0x30000028ff807230 */ /* 0x021fd80000004100 */
[----:B------:R-:W0:Y:S01]  /*5140*/  @P1 LDC R129, c[0x0][0x40c] ;  /* 0x00010300ff811b82 */ /* 0x000e220000000800 */
[----:B------:R-:W-:Y:S01]  /*5150*/  @P1 HADD2.F32 R131, -RZ, R44.H1_H1 ;  /* 0x3000002cff831230 */ /* 0x000fe20000004100 */
[----:B------:R-:W-:-:S06]  /*5160*/  @!P1 MOV R135, R128 ;  /* 0x0000008000879202 */ /* 0x000fcc0000000f00 */
[----:B------:R-:W1:Y:S01]  /*5170*/  @P1 LDC R130, c[0x0][0x40c] ;  /* 0x00010300ff821b82 */ /* 0x000e620000000800 */
[----:B0-----:R-:W-:Y:S01]  /*5180*/  @P1 FMUL.FTZ R129, R131, R129 ;  /* 0x0000008183811220 */ /* 0x001fe20000410000 */
[----:B------:R-:W-:-:S03]  /*5190*/  @P1 HADD2.F32 R131, -RZ, R45.H0_H0 ;  /* 0x2000002dff831230 */ /* 0x000fc60000004100 */
[----:B------:R-:W-:Y:S01]  /*51a0*/  @P1 FFMA.FTZ R135, R129, R85, R128 ;  /* 0x0000005581871223 */ /* 0x000fe20000010080 */
[----:B------:R-:W-:Y:S02]  /*51b0*/  HADD2.F32 R128, -RZ, R41.H0_H0 ;  /* 0x20000029ff807230 */ /* 0x000fe40000004100 */
[----:B------:R-:W0:Y:S01]  /*51c0*/  @P1 LDC R129, c[0x0][0x40c] ;  /* 0x00010300ff811b82 */ /* 0x000e220000000800 */
[----:B-1----:R-:W-:Y:S01]  /*51d0*/  @P1 FMUL.FTZ R130, R131, R130 ;  /* 0x0000008283821220 */ /* 0x002fe20000410000 */
[----:B------:R-:W-:Y:S01]  /*51e0*/  @P1 HADD2.F32 R131, -RZ, R45.H1_H1 ;  /* 0x3000002dff831230 */ /* 0x000fe20000004100 */
[----:B------:R-:W-:Y:S02]  /*51f0*/  @!P1 MOV R136, R128 ;  /* 0x0000008000889202 */ /* 0x000fe40000000f00 */
[----:B------:R-:W-:Y:S01]  /*5200*/  @P1 FFMA.FTZ R136, R130, R86, R128 ;  /* 0x0000005682881223 */ /* 0x000fe20000010080 */
[----:B------:R-:W-:Y:S02]  /*5210*/  HADD2.F32 R130, -RZ, R41.H1_H1 ;  /* 0x30000029ff827230 */ /* 0x000fe40000004100 */
[----:B------:R-:W1:Y:S03]  /*5220*/  @P1 LDC R128, c[0x0][0x40c] ;  /* 0x00010300ff801b82 */ /* 0x000e660000000800 */
[----:B------:R-:W-:Y:S01]  /*5230*/  @!P1 MOV R137, R130 ;  /* 0x0000008200899202 */ /* 0x000fe20000000f00 */
[----:B0-----:R-:W-:Y:S01]  /*5240*/  @P1 FMUL.FTZ R129, R131, R129 ;  /* 0x0000008183811220 */ /* 0x001fe20000410000 */
[----:B------:R-:W-:-:S03]  /*5250*/  @P1 HADD2.F32 R131, -RZ, R46.H0_H0 ;  /* 0x2000002eff831230 */ /* 0x000fc60000004100 */
[----:B------:R-:W-:Y:S01]  /*5260*/  @P1 FFMA.FTZ R137, R129, R87, R130 ;  /* 0x0000005781891223 */ /* 0x000fe20000010082 */
[----:B------:R-:W-:Y:S01]  /*5270*/  HADD2.F32 R130, -RZ, R42.H0_H0 ;  /* 0x2000002aff827230 */ /* 0x000fe20000004100 */
[----:B------:R-:W0:Y:S01]  /*5280*/  @P1 LDC R129, c[0x0][0x40c] ;  /* 0x00010300ff811b82 */ /* 0x000e220000000800 */
[----:B-1----:R-:W-:Y:S01]  /*5290*/  @P1 FMUL.FTZ R128, R131, R128 ;  /* 0x0000008083801220 */ /* 0x002fe20000410000 */
[----:B------:R-:W-:Y:S02]  /*52a0*/  @P1 HADD2.F32 R131, -RZ, R46.H1_H1 ;  /* 0x3000002eff831230 */ /* 0x000fe40000004100 */
[----:B------:R-:W-:Y:S01]  /*52b0*/  @!P1 MOV R138, R130 ;  /* 0x00000082008a9202 */ /* 0x000fe20000000f00 */
[----:B------:R-:W-:Y:S01]  /*52c0*/  @P1 FFMA.FTZ R138, R128, R80, R130 ;  /* 0x00000050808a1223 */ /* 0x000fe20000010082 */
[----:B------:R-:W-:Y:S02]  /*52d0*/  HADD2.F32 R128, -RZ, R42.H1_H1 ;  /* 0x3000002aff807230 */ /* 0x000fe40000004100 */
[----:B------:R-:W1:Y:S01]  /*52e0*/  @P1 LDC R130, c[0x0][0x40c] ;  /* 0x00010300ff821b82 */ /* 0x000e620000000800 */
[----:B------:R-:W-:-:S02]  /*52f0*/  F2FP.F16.F32.PACK_AB R183, RZ, R137 ;  /* 0x00000089ffb7723e */ /* 0x000fc400000000ff */
[----:B------:R-:W-:Y:S01]  /*5300*/  @!P1 MOV R139, R128 ;  /* 0x00000080008b9202 */ /* 0x000fe20000000f00 */
[----:B0-----:R-:W-:Y:S01]  /*5310*/  @P1 FMUL.FTZ R129, R131, R129 ;  /* 0x0000008183811220 */ /* 0x001fe20000410000 */
[----:B------:R-:W-:-:S03]  /*5320*/  @P1 HADD2.F32 R131, -RZ, R47.H0_H0 ;  /* 0x2000002fff831230 */ /* 0x000fc60000004100 */
[----:B------:R-:W-:Y:S01]  /*5330*/  @P1 FFMA.FTZ R139, R129, R81, R128 ;  /* 0x00000051818b1223 */ /* 0x000fe20000010080 */
[----:B------:R-:W-:Y:S01]  /*5340*/  HADD2.F32 R128, -RZ, R43.H0_H0 ;  /* 0x2000002bff807230 */ /* 0x000fe20000004100 */
[----:B------:R-:W0:Y:S01]  /*5350*/  @P1 LDC R129, c[0x0][0x40c] ;  /* 0x00010300ff811b82 */ /* 0x000e220000000800 */
[----:B-1----:R-:W-:Y:S01]  /*5360*/  @P1 FMUL.FTZ R130, R131, R130 ;  /* 0x0000008283821220 */ /* 0x002fe20000410000 */
[----:B------:R-:W-:Y:S02]  /*5370*/  @P1 HADD2.F32 R131, -RZ, R44.H0_H0 ;  /* 0x2000002cff831230 */ /* 0x000fe40000004100 */
[----:B------:R-:W-:Y:S01]  /*5380*/  @!P1 MOV R140, R128 ;  /* 0x00000080008c9202 */ /* 0x000fe20000000f00 */
[----:B------:R-:W-:Y:S01]  /*5390*/  @P1 FFMA.FTZ R140, R130, R82, R128 ;  /* 0x00000052828c1223 */ /* 0x000fe20000010080 */
[----:B------:R-:W-:Y:S02]  /*53a0*/  HADD2.F32 R130, -RZ, R40.H0_H0 ;  /* 0x20000028ff827230 */ /* 0x000fe40000004100 */
[----:B------:R-:W1:Y:S01]  /*53b0*/  @P1 LDC R128, c[0x0][0x40c] ;  /* 0x00010300ff801b82 */ /* 0x000e620000000800 */
[----:B------:R-:W-:-:S02]  /*53c0*/  F2FP.F16.F32.PACK_AB R182, RZ, R139 ;  /* 0x0000008bffb6723e */ /* 0x000fc400000000ff */
[----:B------:R-:W-:Y:S02]  /*53d0*/  F2FP.F16.F32.PACK_AB R178, RZ, R140 ;  /* 0x0000008cffb2723e */ /* 0x000fe400000000ff */
[----:B------:R-:W-:Y:S01]  /*53e0*/  @!P1 MOV R141, R130 ;  /* 0x00000082008d9202 */ /* 0x000fe20000000f00 */
[----:B0-----:R-:W-:-:S04]  /*53f0*/  @P1 FMUL.FTZ R129, R131, R129 ;  /* 0x0000008183811220 */ /* 0x001fc80000410000 */
[----:B------:R-:W-:Y:S01]  /*5400*/  @P1 FFMA.FTZ R141, R129, R84, R130 ;  /* 0x00000054818d1223 */ /* 0x000fe20000010082 */
[----:B------:R-:W-:Y:S02]  /*5410*/  @P1 HADD2.F32 R130, -RZ, R47.H1_H1 ;  /* 0x3000002fff821230 */ /* 0x000fe40000004100 */
[----:B------:R-:W-:Y:S02]  /*5420*/  HADD2.F32 R129, -RZ, R43.H1_H1 ;  /* 0x3000002bff817230 */ /* 0x000fe40000004100 */
[----:B------:R-:W-:Y:S01]  /*5430*/  F2FP.F16.F32.PACK_AB R179, RZ, R141 ;  /* 0x0000008dffb3723e */ /* 0x000fe200000000ff */
[----:B-1----:R-:W-:Y:S01]  /*5440*/  @P1 FMUL.FTZ R128, R130, R128 ;  /* 0x0000008082801220 */ /* 0x002fe20000410000 */
[----:B------:R-:W-:Y:S02]  /*5450*/  F2FP.F16.F32.PACK_AB R130, RZ, R138 ;  /* 0x0000008aff82723e */ /* 0x000fe400000000ff */
[----:B------:R-:W-:Y:S01]  /*5460*/  @!P1 MOV R142, R129 ;  /* 0x00000081008e9202 */ /* 0x000fe20000000f00 */
        /* <DEDUP_REMOVED lines=9> */
.L_x_44242:
[----:B0-----:R-:W0:Y:S01]  /*5500*/  @P0 LDC R129, c[0x0][0x40c] ;  /* 0x00010300ff810b82 */ /* 0x001e220000000800 */
[----:B-----5:R-:W-:Y:S02]  /*5510*/  @P0 HADD2.F32 R130, -RZ, R44.H1_H1 ;  /* 0x3000002cff820230 */ /* 0x020fe40000004100 */
[----:B------:R-:W-:Y:S01]  /*5520*/  HFMA2 R135, -RZ, RZ, 0, 0 ;  /* 0x00000000ff877431 */ /* 0x000fe200000001ff */
[----:B------:R-:W-:Y:S02]  /*5530*/  CS2R R136, SRZ ;  /* 0x0000000000887805 */ /* 0x000fe4000001ff00 */
[----:B------:R-:W-:Y:S02]  /*5540*/  CS2R R138, SRZ ;  /* 0x00000000008a7805 */ /* 0x000fe4000001ff00 */
[----:B------:R-:W-:Y:S02]  /*5550*/  CS2R R140, SRZ ;  /* 0x00000000008c7805 */ /* 0x000fe4000001ff00 */
[----:B------:R-:W-:Y:S01]  /*5560*/  MOV R142, RZ ;  /* 0x000000ff008e7202 */ /* 0x000fe20000000f00 */
[----:B------:R-:W1:Y:S01]  /*5570*/  @P0 LDC R128, c[0x0][0x40c] ;  /* 0x00010300ff800b82 */ /* 0x000e620000000800 */
[----:B0-----:R-:W-:-:S07]  /*5580*/  @P0 FMUL.FTZ R129, R130, R129 ;  /* 0x0000008182810220 */ /* 0x001fce0000410000 */
[----:B------:R-:W0:Y:S01]  /*5590*/  @P0 LDC R130, c[0x0][0x40c] ;  /* 0x00010300ff820b82 */ /* 0x000e220000000800 */
[----:B------:R-:W-:Y:S01]  /*55a0*/  @P0 FMUL.FTZ R135, R129, R85 ;  /* 0x0000005581870220 */ /* 0x000fe20000410000 */
[----:B------:R-:W-:-:S05]  /*55b0*/  @P0 HADD2.F32 R129, -RZ, R45.H0_H0 ;  /* 0x2000002dff810230 */ /* 0x000fca0000004100 */
[----:B-1----:R-:W-:Y:S02]  /*55c0*/  @P0 FMUL.FTZ R128, R129, R128 ;  /* 0x0000008081800220 */ /* 0x002fe40000410000 */
[----:B------:R-:W1:Y:S02]  /*55d0*/  @P0 LDC R129, c[0x0][0x40c] ;  /* 0x00010300ff810b82 */ /* 0x000e640000000800 */
[----:B------:R-:W-:Y:S01]  /*55e0*/  @P0 FMUL.FTZ R136, R128, R86 ;  /* 0x0000005680880220 */ /* 0x000fe20000410000 */
[----:B------:R-:W-:-:S05]  /*55f0*/  @P0 HADD2.F32 R128, -RZ, R45.H1_H1 ;  /* 0x3000002dff800230 */ /* 0x000fca0000004100 */
[----:B0-----:R-:W-:Y:S02]  /*5600*/  @P0 FMUL.FTZ R130, R128, R130 ;  /* 0x0000008280820220 */ /* 0x001fe40000410000 */
[----:B------:R-:W0:Y:S02]  /*5610*/  @P0 LDC R128, c[0x0][0x40c] ;  /* 0x00010300ff800b82 */ /* 0x000e240000000800 */
[----:B------:R-:W-:Y:S01]  /*5620*/  @P0 FMUL.FTZ R137, R130, R87 ;  /* 0x0000005782890220 */ /* 0x000fe20000410000 */
[----:B------:R-:W-:-:S04]  /*5630*/  @P0 HADD2.F32 R130, -RZ, R46.H0_H0 ;  /* 0x2000002eff820230 */ /* 0x000fc80000004100 */
[----:B------:R-:W-:Y:S01]  /*5640*/  F2FP.F16.F32.PACK_AB R183, RZ, R137 ;  /* 0x00000089ffb7723e */ /* 0x000fe200000000ff */
        /* <DEDUP_REMOVED lines=19> */
[----:B------:R-:W-:Y:S01]  /*5780*/  F2FP.F16.F32.PACK_AB R179, RZ, R142 ;  /* 0x0000008effb3723e */ /* 0x000fe200000000ff */
[----:B-1----:R-:W-:Y:S01]  /*5790*/  @P0 FMUL.FTZ R128, R129, R128 ;  /* 0x0000008081800220 */ /* 0x002fe20000410000 */
[----:B------:R-:W-:Y:S02]  /*57a0*/  F2FP.F16.F32.PACK_AB R129, RZ, R136 ;  /* 0x00000088ff81723e */ /* 0x000fe400000000ff */
[----:B------:R-:W-:Y:S01]  /*57b0*/  PRMT R131, R131, 0x5410, R179 ;  /* 0x0000541083837816 */ /* 0x000fe200000000b3 */
[----:B------:R-:W-:Y:S01]  /*57c0*/  @P0 FMUL.FTZ R141, R128, R84 ;  /* 0x00000054808d0220 */ /* 0x000fe20000410000 */
[----:B------:R-:W-:Y:S02]  /*57d0*/  F2FP.F16.F32.PACK_AB R128, RZ, R135 ;  /* 0x00000087ff80723e */ /* 0x000fe400000000ff */
[----:B------:R-:W-:Y:S02]  /*57e0*/  PRMT R129, R129, 0x5410, R183 ;  /* 0x0000541081817816 */ /* 0x000fe400000000b7 */
[----:B------:R-:W-:-:S04]  /*57f0*/  F2FP.F16.F32.PACK_AB R178, RZ, R141 ;  /* 0x0000008dffb2723e */ /* 0x000fc800000000ff */
[----:B------:R-:W-:-:S07]  /*5800*/  PRMT R128, R178, 0x5410, R128 ;  /* 0x00005410b2807816 */ /* 0x000fce0000000080 */
.L_x_44243:
[----:B------:R-:W0:Y:S01]  /*5810*/  LDC.64 R178, c[0x0][0x3a8] ;  /* 0x0000ea00ffb27b82 */ /* 0x000e220000000a00 */
[----:B------:R-:W-:Y:S01]  /*5820*/  IADD3 R181, PT, PT, R181, 0x20, RZ ;  /* 0x00000020b5b57810 */ /* 0x000fe20007ffe0ff */
[C---:B0-----:R-:W-:Y:S01]  /*5830*/  IMAD.WIDE.U32 R178, R177.reuse, 0x10, R178 ;  /* 0x00000010b1b27825 */ /* 0x041fe200078e00b2 */
[----:B------:R-:W-:-:S04]  /*5840*/  IADD3 R177, PT, PT, R177, 0x20, RZ ;  /* 0x00000020b1b17810 */ /* 0x000fc80007ffe0ff */
[----:B------:R0:W-:Y:S03]  /*5850*/  STG.E.128 desc[UR6][R178.64], R128 ;  /* 0x00000080b2007986 */ /* 0x0001e6000c101d06 */
.L_x_44241:
[----:B------:R-:W-:Y:S05]  /*5860*/  BSYNC.RECONVERGENT B0 ;  /* 0x0000000000007941 */ /* 0x000fea0003800200 */
.L_x_44240:
        /* <DEDUP_REMOVED lines=76> */
.L_x_44246:
        /* <DEDUP_REMOVED lines=49> */
.L_x_44247:
[----:B------:R-:W0:Y:S01]  /*6040*/  LDC.64 R178, c[0x0][0x3a8] ;  /* 0x0000ea00ffb27b82 */ /* 0x000e220000000a00 */
[----:B------:R-:W-:Y:S01]  /*6050*/  IADD3 R181, PT, PT, R181, 0x20, RZ ;  /* 0x00000020b5b57810 */ /* 0x000fe20007ffe0ff */
[C---:B0-----:R-:W-:Y:S01]  /*6060*/  IMAD.WIDE.U32 R178, R177.reuse, 0x10, R178 ;  /* 0x00000010b1b27825 */ /* 0x041fe200078e00b2 */
[----:B------:R-:W-:-:S04]  /*6070*/  IADD3 R177, PT, PT, R177, 0x20, RZ ;  /* 0x00000020b1b17810 */ /* 0x000fc80007ffe0ff */
[----:B------:R0:W-:Y:S03]  /*6080*/  STG.E.128 desc[UR6][R178.64], R128 ;  /* 0x00000080b2007986 */ /* 0x0001e6000c101d06 */
.L_x_44245:
[----:B------:R-:W-:Y:S05]  /*6090*/  BSYNC.RECONVERGENT B0 ;  /* 0x0000000000007941 */ /* 0x000fea0003800200 */
.L_x_44244:
        /* <DEDUP_REMOVED lines=76> */
.L_x_44250:
        /* <DEDUP_REMOVED lines=49> */
.L_x_44251:
[----:B------:R-:W0:Y:S01]  /*6870*/  LDC.64 R178, c[0x0][0x3a8] ;  /* 0x0000ea00ffb27b82 */ /* 0x000e220000000a00 */
[----:B------:R-:W-:Y:S01]  /*6880*/  IADD3 R181, PT, PT, R181, 0x20, RZ ;  /* 0x00000020b5b57810 */ /* 0x000fe20007ffe0ff */
[C---:B0-----:R-:W-:Y:S01]  /*6890*/  IMAD.WIDE.U32 R178, R177.reuse, 0x10, R178 ;  /* 0x00000010b1b27825 */ /* 0x041fe200078e00b2 */
[----:B------:R-:W-:-:S04]  /*68a0*/  IADD3 R177, PT, PT, R177, 0x20, RZ ;  /* 0x00000020b1b17810 */ /* 0x000fc80007ffe0ff */
[----:B------:R0:W-:Y:S03]  /*68b0*/  STG.E.128 desc[UR6][R178.64], R128 ;  /* 0x00000080b2007986 */ /* 0x0001e6000c101d06 */
.L_x_44249:
[----:B------:R-:W-:Y:S05]  /*68c0*/  BSYNC.RECONVERGENT B0 ;  /* 0x0000000000007941 */ /* 0x000fea0003800200 */
.L_x_44248:
        /* <DEDUP_REMOVED lines=76> */
.L_x_44254:
        /* <DEDUP_REMOVED lines=49> */
.L_x_44255:
[----:B------:R-:W0:Y:S01]  /*70a0*/  LDC.64 R178, c[0x0][0x3a8] ;  /* 0x0000ea00ffb27b82 */ /* 0x000e220000000a00 */
[----:B------:R-:W-:Y:S01]  /*70b0*/  IADD3 R181, PT, PT, R181, 0x20, RZ ;  /* 0x00000020b5b57810 */ /* 0x000fe20007ffe0ff */
[C---:B0-----:R-:W-:Y:S01]  /*70c0*/  IMAD.WIDE.U32 R178, R177.reuse, 0x10, R178 ;  /* 0x00000010b1b27825 */ /* 0x041fe200078e00b2 */
[----:B------:R-:W-:-:S04]  /*70d0*/  IADD3 R177, PT, PT, R177, 0x20, RZ ;  /* 0x00000020b1b17810 */ /* 0x000fc80007ffe0ff */
[----:B------:R0:W-:Y:S03]  /*70e0*/  STG.E.128 desc[UR6][R178.64], R128 ;  /* 0x00000080b2007986 */ /* 0x0001e6000c101d06 */
.L_x_44253:
[----:B------:R-:W-:Y:S05]  /*70f0*/  BSYNC.RECONVERGENT B0 ;  /* 0x0000000000007941 */ /* 0x000fea0003800200 */
.L_x_44252:
        /* <DEDUP_REMOVED lines=76> */
.L_x_44258:
        /* <DEDUP_REMOVED lines=49> */
.L_x_44259:
[----:B------:R-:W0:Y:S02]  /*78d0*/  LDC.64 R178, c[0x0][0x3a8] ;  /* 0x0000ea00ffb27b82 */ /* 0x000e240000000a00 */
[----:B0-----:R-:W-:-:S05]  /*78e0*/  IMAD.WIDE.U32 R178, R177, 0x10, R178 ;  /* 0x00000010b1b27825 */ /* 0x001fca00078e00b2 */
[----:B------:R0:W-:Y:S02]  /*78f0*/  STG.E.128 desc[UR6][R178.64], R128 ;  /* 0x00000080b2007986 */ /* 0x0001e4000c101d06 */
.L_x_44257:
[----:B------:R-:W-:Y:S05]  /*7900*/  BSYNC.RECONVERGENT B0 ;  /* 0x0000000000007941 */ /* 0x000fea0003800200 */
.L_x_44256:
        /* <DEDUP_REMOVED lines=290> */
.L_x_44293:
        /* <DEDUP_REMOVED lines=73> */
.L_x_44264:
[----:B------:R-:W-:Y:S05]  /*8fc0*/  BSYNC.RECONVERGENT B1 ;  /* 0x0000000000017941 */ /* 0x000fea0003800200 */
.L_x_44263:
        /* <DEDUP_REMOVED lines=49> */
.L_x_44266:
[----:B------:R-:W-:Y:S05]  /*92e0*/  BSYNC.RECONVERGENT B1 ;  /* 0x0000000000017941 */ /* 0x000fea0003800200 */
.L_x_44265:
        /* <DEDUP_REMOVED lines=49> */
.L_x_44268:
[----:B------:R-:W-:Y:S05]  /*9600*/  BSYNC.RECONVERGENT B1 ;  /* 0x0000000000017941 */ /* 0x000fea0003800200 */
.L_x_44267:
        /* <DEDUP_REMOVED lines=49> */
.L_x_44270:
[----:B------:R-:W-:Y:S05]  /*9920*/  BSYNC.RECONVERGENT B1 ;  /* 0x0000000000017941 */ /* 0x000fea0003800200 */
.L_x_44269:
        /* <DEDUP_REMOVED lines=42> */
[----:B---3--:R-:W-:-:S03]  /*9bd0*/  FFMA.FTZ R178, R178, R179, R239 ;  /* 0x000000b3b2b27223 */ /* 0x008fc600000100ef */
[----:B------:R-:W-:-:S05]  /*9be0*/  FFMA.FTZ R131, R131, R182, R238 ;  /* 0x000000b683837223 */ /* 0x000fca00000100ee */
[----:B------:R-:W-:Y:S02]  /*9bf0*/  F2FP.F16.F32.PACK_AB R131, R178, R131 ;  /* 0x00000083b283723e */ /* 0x000fe400000000ff */
[----:B------:R-:W0:Y:S02]  /*9c00*/  LDC.64 R178, c[0x0][0x428] ;  /* 0x00010a00ffb27b82 */ /* 0x000e240000000a00 */
[----:B0-----:R-:W-:-:S05]  /*9c10*/  IMAD.WIDE.U32 R178, R180, 0x10, R178 ;  /* 0x00000010b4b27825 */ /* 0x001fca00078e00b2 */
[----:B------:R4:W-:Y:S01]  /*9c20*/  STG.E.128 desc[UR6][R178.64], R128 ;  /* 0x00000080b2007986 */ /* 0x0009e2000c101d06 */
[----:B------:R-:W-:-:S07]  /*9c30*/  IADD3 R180, PT, PT, R180, 0x20, RZ ;  /* 0x00000020b4b47810 */ /* 0x000fce0007ffe0ff */
.L_x_44272:
[----:B------:R-:W-:Y:S05]  /*9c40*/  BSYNC.RECONVERGENT B1 ;  /* 0x0000000000017941 */ /* 0x000fea0003800200 */
.L_x_44271:
        /* <DEDUP_REMOVED lines=43> */
[----:B---3--:R-:W-:-:S05]  /*9f00*/  FFMA.FTZ R131, R131, R182, R246 ;  /* 0x000000b683837223 */ /* 0x008fca00000100f6 */
[----:B------:R-:W-:Y:S02]  /*9f10*/  F2FP.F16.F32.PACK_AB R131, R178, R131 ;  /* 0x00000083b283723e */ /* 0x000fe400000000ff */
[----:B------:R-:W1:Y:S02]  /*9f20*/  LDC.64 R178, c[0x0][0x428] ;  /* 0x00010a00ffb27b82 */ /* 0x000e640000000a00 */
[----:B-1----:R-:W-:-:S05]  /*9f30*/  IMAD.WIDE.U32 R178, R180, 0x10, R178 ;  /* 0x00000010b4b27825 */ /* 0x002fca00078e00b2 */
[----:B------:R0:W-:Y:S01]  /*9f40*/  STG.E.128 desc[UR6][R178.64], R128 ;  /* 0x00000080b2007986 */ /* 0x0001e2000c101d06 */
[----:B------:R-:W-:-:S07]  /*9f50*/  IADD3 R180, PT, PT, R180, 0x20, RZ ;  /* 0x00000020b4b47810 */ /* 0x000fce0007ffe0ff */
.L_x_44274:
[----:B------:R-:W-:Y:S05]  /*9f60*/  BSYNC.RECONVERGENT B1 ;  /* 0x0000000000017941 */ /* 0x000fea0003800200 */
.L_x_44273:
        /* <DEDUP_REMOVED lines=34> */
[----:B------:R-:W-:Y:S01]  /*a190*/  F2FP.F16.F32.PACK_AB R128, R131, R128 ;  /* 0x000000808380723e */ /* 0x000fe200000000ff */
[----:B------:R-:W-:Y:S01]  /*a1a0*/  FADD.FTZ R131, R146, -R181 ;  /* 0x800000b592837221 */ /* 0x000fe20000010000 */
[----:B------:R-:W-:-:S03]  /*a1b0*/  FFMA.FTZ R129, R129, R5, R250 ;  /* 0x0000000581817223 */ /* 0x000fc600000100fa */
[----:B------:R-:W-:Y:S01]  /*a1c0*/  FMUL.FTZ R131, R177, R131 ;  /* 0x00000083b1837220 */ /* 0x000fe20000410000 */
[----:B------:R0:W5:Y:S01]  /*a1d0*/  LDL.LU R5, [R1+0x180] ;  /* 0x0001800001057983 */ /* 0x0001620000300800 */
[----:B------:R-:W-:-:S03]  /*a1e0*/  FFMA.FTZ R130, R130, R4, R251 ;  /* 0x0000000482827223 */ /* 0x000fc600000100fb */
[----:B------:R0:W5:Y:S02]  /*a1f0*/  LDL.LU R4, [R1+0x17c] ;  /* 0x00017c0001047983 */ /* 0x0001640000300800 */
[----:B------:R-:W-:Y:S01]  /*a200*/  F2FP.F16.F32.PACK_AB R129, R130, R129 ;  /* 0x000000818281723e */ /* 0x000fe200000000ff */
        /* <DEDUP_REMOVED lines=8> */
[----:B------:R-:W-:Y:S01]  /*a290*/  F2FP.F16.F32.PACK_AB R130, R130, R131 ;  /* 0x000000838282723e */ /* 0x000fe200000000ff */
[----:B------:R-:W-:Y:S02]  /*a2a0*/  FADD.FTZ R131, R148, -R181 ;  /* 0x800000b594837221 */ /* 0x000fe40000010000 */
[C---:B------:R-:W-:Y:S02]  /*a2b0*/  FMUL.FTZ R178, R177.reuse, R178 ;  /* 0x000000b2b1b27220 */ /* 0x040fe40000410000 */
[----:B------:R-:W-:Y:S02]  /*a2c0*/  FMUL.FTZ R131, R177, R131 ;  /* 0x00000083b1837220 */ /* 0x000fe40000410000 */
[----:B----4-:R-:W-:Y:S02]  /*a2d0*/  FFMA.FTZ R178, R178, R179, R182 ;  /* 0x000000b3b2b27223 */ /* 0x010fe400000100b6 */
[----:B---3--:R-:W-:-:S05]  /*a2e0*/  FFMA.FTZ R131, R131, R183, R252 ;  /* 0x000000b783837223 */ /* 0x008fca00000100fc */
[----:B------:R-:W-:Y:S02]  /*a2f0*/  F2FP.F16.F32.PACK_AB R131, R178, R131 ;  /* 0x00000083b283723e */ /* 0x000fe400000000ff */
[----:B------:R-:W1:Y:S02]  /*a300*/  LDC.64 R178, c[0x0][0x428] ;  /* 0x00010a00ffb27b82 */ /* 0x000e640000000a00 */
[----:B-1----:R-:W-:-:S05]  /*a310*/  IMAD.WIDE.U32 R178, R180, 0x10, R178 ;  /* 0x00000010b4b27825 */ /* 0x002fca00078e00b2 */
[----:B------:R0:W-:Y:S01]  /*a320*/  STG.E.128 desc[UR6][R178.64], R128 ;  /* 0x00000080b2007986 */ /* 0x0001e2000c101d06 */
[----:B------:R-:W-:-:S07]  /*a330*/  IADD3 R180, PT, PT, R180, 0x20, RZ ;  /* 0x00000020b4b47810 */ /* 0x000fce0007ffe0ff */
.L_x_44276:
[----:B------:R-:W-:Y:S05]  /*a340*/  BSYNC.RECONVERGENT B1 ;  /* 0x0000000000017941 */ /* 0x000fea0003800200 */
.L_x_44275:
        /* <DEDUP_REMOVED lines=73> */
.L_x_44278:
[----:B------:R-:W-:Y:S05]  /*a7e0*/  BSYNC.RECONVERGENT B1 ;  /* 0x0000000000017941 */ /* 0x000fea0003800200 */
.L_x_44277:
        /* <DEDUP_REMOVED lines=73> */
.L_x_44280:
[----:B------:R-:W-:Y:S05]  /*ac80*/  BSYNC.RECONVERGENT B1 ;  /* 0x0000000000017941 */ /* 0x000fea0003800200 */
.L_x_44279:
        /* <DEDUP_REMOVED lines=33> */
.L_x_44262:
[----:B------:R-:W-:Y:S05]  /*aea0*/  BSYNC.RECONVERGENT B0 ;  /* 0x0000000000007941 */ /* 0x000fea0003800200 */
.L_x_44261:
[----:B01234-:R-:W0:Y:S02]  /*aeb0*/  LDC.64 R128, c[0x0][0x380] ;  /* 0x0000e000ff807b82 */ /* 0x01fe240000000a00 */
[----:B0-----:R-:W-:-:S04]  /*aec0*/  LEA R175, R128, R175, 0x2 ;  /* 0x000000af80af7211 */ /* 0x001fc800078e10ff */
[----:B------:R-:W-:-:S13]  /*aed0*/  ISETP.GE.AND P0, PT, R175, R129, PT ;  /* 0x00000081af00720c */ /* 0x000fda0003f06270 */
[----:B------:R-:W-:Y:S05]  /*aee0*/  @!P0 BRA `(.L_x_44281) ;  /* 0xffffff7400c88947 */ /* 0x000fea000383ffff */
[----:B------:R-:W-:Y:S05]  /*aef0*/  EXIT ;  /* 0x000000000000794d */ /* 0x000fea0003800000 */
.L_x_44260:
        /* <DEDUP_REMOVED lines=8> */
.L_x_44283:
[----:B------:R-:W-:Y:S05]  /*af80*/  BSYNC B0 ;  /* 0x0000000000007941 */ /* 0x000fea0003800000 */
.L_x_44282:
        /* <DEDUP_REMOVED lines=9> */
.L_x_44284:
[----:B------:R-:W-:Y:S02]  /*b020*/  HFMA2 R130, -RZ, RZ, 0, 2.384185791015625e-07 ;  /* 0x00000004ff827431 */ /* 0x000fe400000001ff */
[----:B------:R-:W-:Y:S01]  /*b030*/  FADD.FTZ R131, R131, R128 ;  /* 0x0000008083837221 */ /* 0x000fe20000010000 */
[----:B------:R-:W-:-:S04]  /*b040*/  MOV R128, 0xffffffff ;  /* 0xffffffff00807802 */ /* 0x000fc80000000f00 */
[----:B------:R-:W-:-:S07]  /*b050*/  MOV R179, R131 ;  /* 0x0000008300b37202 */ /* 0x000fce0000000f00 */
[----:B------:R-:W-:Y:S05]  /*b060*/  WARPSYNC.COLLECTIVE R128, `(.L_x_44285) ;  /* 0x0000000080087348 */ /* 0x000fea0003c00000 */
[----:B------:R0:W1:Y:S02]  /*b070*/  SHFL.BFLY P6, R128, R179, R130, R129 ;  /* 0x0c000082b3807389 */ /* 0x00006400000c0081 */
[----:B01----:R-:W-:Y:S05]  /*b080*/  ENDCOLLECTIVE ;  /* 0x000000000000791b */ /* 0x003fea0003800000 */
.L_x_44285:
[----:B------:R-:W-:Y:S02]  /*b090*/  HFMA2 R130, -RZ, RZ, 0, 4.76837158203125e-07 ;  /* 0x00000008ff827431 */ /* 0x000fe400000001ff */
[----:B------:R-:W-:Y:S01]  /*b0a0*/  FADD.FTZ R131, R131, R128 ;  /* 0x0000008083837221 */ /* 0x000fe20000010000 */
[----:B------:R-:W-:-:S04]  /*b0b0*/  MOV R128, 0xffffffff ;  /* 0xffffffff00807802 */ /* 0x000fc80000000f00 */
[----:B------:R-:W-:-:S07]  /*b0c0*/  MOV R179, R131 ;  /* 0x0000008300b37202 */ /* 0x000fce0000000f00 */
[----:B------:R-:W-:Y:S05]  /*b0d0*/  WARPSYNC.COLLECTIVE R128, `(.L_x_44286) ;  /* 0x0000000080087348 */ /* 0x000fea0003c00000 */
[----:B------:R0:W1:Y:S02]  /*b0e0*/  SHFL.BFLY P6, R128, R179, R130, R129 ;  /* 0x0c000082b3807389 */ /* 0x00006400000c0081 */
[----:B01----:R-:W-:Y:S05]  /*b0f0*/  ENDCOLLECTIVE ;  /* 0x000000000000791b */ /* 0x003fea0003800000 */
.L_x_44286:
[----:B------:R-:W-:Y:S02]  /*b100*/  HFMA2 R130, -RZ, RZ, 0, 9.5367431640625e-07 ;  /* 0x00000010ff827431 */ /* 0x000fe400000001ff */
[----:B------:R-:W-:Y:S01]  /*b110*/  FADD.FTZ R131, R131, R128 ;  /* 0x0000008083837221 */ /* 0x000fe20000010000 */
[----:B------:R-:W-:-:S04]  /*b120*/  MOV R128, 0xffffffff ;  /* 0xffffffff00807802 */ /* 0x000fc80000000f00 */
[----:B------:R-:W-:-:S07]  /*b130*/  MOV R179, R131 ;  /* 0x0000008300b37202 */ /* 0x000fce0000000f00 */
[----:B------:R-:W-:Y:S05]  /*b140*/  WARPSYNC.COLLECTIVE R128, `(.L_x_44287) ;  /* 0x0000000080087348 */ /* 0x000fea0003c00000 */
[----:B------:R0:W1:Y:S02]  /*b150*/  SHFL.BFLY P6, R128, R179, R130, R129 ;  /* 0x0c000082b3807389 */ /* 0x00006400000c0081 */
[----:B01----:R-:W-:Y:S05]  /*b160*/  ENDCOLLECTIVE ;  /* 0x000000000000791b */ /* 0x003fea0003800000 */
.L_x_44287:
        /* <DEDUP_REMOVED lines=174> */
.L_x_44288:
[----:B------:R-:W-:Y:S02]  /*bc50*/  HFMA2 R130, -RZ, RZ, 0, 1.1920928955078125e-07 ;  /* 0x00000002ff827431 */ /* 0x000fe400000001ff */
[----:B------:R-:W-:Y:S01]  /*bc60*/  FADD.FTZ R177, R177, R128 ;  /* 0x00000080b1b17221 */ /* 0x000fe20000010000 */
[----:B------:R-:W-:-:S04]  /*bc70*/  MOV R128, 0xffffffff ;  /* 0xffffffff00807802 */ /* 0x000fc80000000f00 */
[----:B------:R-:W-:-:S07]  /*bc80*/  MOV R179, R177 ;  /* 0x000000b100b37202 */ /* 0x000fce0000000f00 */
[----:B------:R-:W-:Y:S05]  /*bc90*/  WARPSYNC.COLLECTIVE R128, `(.L_x_44289) ;  /* 0x0000000080087348 */ /* 0x000fea0003c00000 */
[----:B------:R0:W1:Y:S02]  /*bca0*/  SHFL.BFLY P6, R128, R179, R130, R129 ;  /* 0x0c000082b3807389 */ /* 0x00006400000c0081 */
[----:B01----:R-:W-:Y:S05]  /*bcb0*/  ENDCOLLECTIVE ;  /* 0x000000000000791b */ /* 0x003fea0003800000 */
.L_x_44289:
[----:B------:R-:W-:Y:S02]  /*bcc0*/  HFMA2 R130, -RZ, RZ, 0, 2.384185791015625e-07 ;  /* 0x00000004ff827431 */ /* 0x000fe400000001ff */
[----:B------:R-:W-:Y:S01]  /*bcd0*/  FADD.FTZ R177, R177, R128 ;  /* 0x00000080b1b17221 */ /* 0x000fe20000010000 */
[----:B------:R-:W-:-:S04]  /*bce0*/  MOV R128, 0xffffffff ;  /* 0xffffffff00807802 */ /* 0x000fc80000000f00 */
[----:B------:R-:W-:-:S07]  /*bcf0*/  MOV R179, R177 ;  /* 0x000000b100b37202 */ /* 0x000fce0000000f00 */
[----:B------:R-:W-:Y:S05]  /*bd00*/  WARPSYNC.COLLECTIVE R128, `(.L_x_44290) ;  /* 0x0000000080087348 */ /* 0x000fea0003c00000 */
[----:B------:R0:W1:Y:S02]  /*bd10*/  SHFL.BFLY P6, R128, R179, R130, R129 ;  /* 0x0c000082b3807389 */ /* 0x00006400000c0081 */
[----:B01----:R-:W-:Y:S05]  /*bd20*/  ENDCOLLECTIVE ;  /* 0x000000000000791b */ /* 0x003fea0003800000 */
.L_x_44290:
[----:B------:R-:W-:Y:S02]  /*bd30*/  HFMA2 R130, -RZ, RZ, 0, 4.76837158203125e-07 ;  /* 0x00000008ff827431 */ /* 0x000fe400000001ff */
[----:B------:R-:W-:Y:S01]  /*bd40*/  FADD.FTZ R177, R177, R128 ;  /* 0x00000080b1b17221 */ /* 0x000fe20000010000 */
[----:B------:R-:W-:-:S04]  /*bd50*/  MOV R128, 0xffffffff ;  /* 0xffffffff00807802 */ /* 0x000fc80000000f00 */
[----:B------:R-:W-:-:S07]  /*bd60*/  MOV R179, R177 ;  /* 0x000000b100b37202 */ /* 0x000fce0000000f00 */
[----:B------:R-:W-:Y:S05]  /*bd70*/  WARPSYNC.COLLECTIVE R128, `(.L_x_44291) ;  /* 0x0000000080087348 */ /* 0x000fea0003c00000 */
[----:B------:R0:W1:Y:S02]  /*bd80*/  SHFL.BFLY P6, R128, R179, R130, R129 ;  /* 0x0c000082b3807389 */ /* 0x00006400000c0081 */
[----:B01----:R-:W-:Y:S05]  /*bd90*/  ENDCOLLECTIVE ;  /* 0x000000000000791b */ /* 0x003fea0003800000 */
.L_x_44291:
[----:B------:R-:W-:Y:S02]  /*bda0*/  HFMA2 R130, -RZ, RZ, 0, 9.5367431640625e-07 ;  /* 0x00000010ff827431 */ /* 0x000fe400000001ff */
[----:B------:R-:W-:Y:S01]  /*bdb0*/  FADD.FTZ R177, R177, R128 ;  /* 0x00000080b1b17221 */ /* 0x000fe20000010000 */
[----:B------:R-:W-:-:S04]  /*bdc0*/  MOV R128, 0xffffffff ;  /* 0xffffffff00807802 */ /* 0x000fc80000000f00 */
[----:B------:R-:W-:-:S07]  /*bdd0*/  MOV R179, R177 ;  /* 0x000000b100b37202 */ /* 0x000fce0000000f00 */
[----:B------:R-:W-:Y:S05]  /*bde0*/  WARPSYNC.COLLECTIVE R128, `(.L_x_44292) ;  /* 0x0000000080087348 */ /* 0x000fea0003c00000 */
[----:B------:R0:W1:Y:S02]  /*bdf0*/  SHFL.BFLY P6, R128, R179, R130, R129 ;  /* 0x0c000082b3807389 */ /* 0x00006400000c0081 */
[----:B01----:R-:W-:Y:S05]  /*be00*/  ENDCOLLECTIVE ;  /* 0x000000000000791b */ /* 0x003fea0003800000 */
.L_x_44292:
[----:B------:R-:W-:Y:S05]  /*be10*/  BRA `(.L_x_44293) ;  /* 0xffffffcc00447947 */ /* 0x000fea000383ffff */
.L_x_44294:
        /* <DEDUP_REMOVED lines=14> */
.L_x_88502:


//--------------------- .text._ZN10layer_norm13ln_fwd_kernelINS_13Kernel_traitsIf6__halfS2_S2_fjLj2560ELj1ELj4ELj1ELj16ENS_18Kernel_traits_baseILj2560EfS2_S2_S2_fjLj128EEEEELb0ELb1ELb1ELb1EEEvNS_9FwdParamsE --------------------------
	.section	.text._ZN10layer_norm13ln_fwd_kernelINS_13Kernel_traitsIf6__halfS2_S2_fjLj2560ELj1ELj4ELj1ELj16ENS_18Kernel_traits_baseILj2560EfS2_S2_S2_fjLj128EEEEELb0ELb1ELb1ELb1EEEvNS_9FwdParamsE,"ax",@progbits
	.align	128
        .global         _ZN10layer_norm13ln_fwd_kernelINS_13Kernel_traitsIf6__halfS2_S2_fjLj2560ELj1ELj4ELj1ELj16ENS_18Kernel_traits_baseILj2560EfS2_S2_S2_fjLj128EEEEELb0ELb1ELb1ELb1EEEvNS_9FwdParamsE
        .type           _ZN10layer_norm13ln_fwd_kernelINS_13Kernel_traitsIf6__halfS2_S2_fjLj2560ELj1ELj4ELj1ELj16ENS_18Kernel_traits_baseILj2560EfS2_S2_S2_fjLj128EEEEELb0ELb1ELb1ELb1EEEvNS_9FwdParamsE,@function
        .size           _ZN10layer_norm13ln_fwd_kernelINS_13Kernel_traitsIf6__halfS2_S2_fjLj2560ELj1ELj4ELj1ELj16ENS_18Kernel_traits_baseILj2560EfS2_S2_S2_fjLj128EEEEELb0ELb1ELb1ELb1EEEvNS_9FwdParamsE,(.L_x_88503 - _ZN10layer_norm13ln_fwd_kernelINS_13Kernel_traitsIf6__halfS2_S2_fjLj2560ELj1ELj4ELj1ELj16ENS_18Kernel_traits_baseILj2560EfS2_S2_S2_fjLj128EEEEELb0ELb1ELb1ELb1EEEvNS_9FwdParamsE)
        .other          _ZN10layer_norm13ln_fwd_kernelINS_13Kernel_traitsIf6__halfS2_S2_fjLj2560ELj1ELj4ELj1ELj16ENS_18Kernel_traits_baseILj2560EfS2_S2_S2_fjLj128EEEEELb0ELb1ELb1ELb1EEEvNS_9FwdParamsE,@"STO_CUDA_ENTRY STV_DEFAULT"
_ZN10layer_norm13ln_fwd_kernelINS_13Kernel_traitsIf6__halfS2_S2_fjLj2560ELj1ELj4ELj1ELj16ENS_18Kernel_traits_baseILj2560EfS2_S2_S2_fjLj128EEEEELb0ELb1ELb1ELb1EEEvNS_9FwdParamsE:
.text._ZN10layer_norm13ln_fwd_kernelINS_13Kernel_traitsIf6__halfS2_S2_fjLj2560ELj1ELj4ELj1ELj16ENS_18Kernel_traits_baseILj2560EfS2_S2_S2_fjLj128EEEEELb0ELb1ELb1ELb1EEEvNS_9FwdParamsE:
        /* <DEDUP_REMOVED lines=124> */
.L_x_44295:
        /* <DEDUP_REMOVED lines=128> */
.L_x_44296:
        /* <DEDUP_REMOVED lines=10> */
.L_x_44320:
        /* <DEDUP_REMOVED lines=31> */
[----:B-----5:R-:W-:-:S07]  /*1250*/  @P2 HADD2.F32 R5, -RZ, R28.H0_H0 ;  /* 0x2000001cff052230 */ /* 0x020fce0000004100 */
[----:B------:R-:W3:Y:S01]  /*1260*/  @P2 LDC R3, c[0x0][0x40c] ;  /* 0x00010300ff032b82 */ /* 0x000ee20000000800 */
[----:B-1----:R-:W-:Y:S01]  /*1270*/  @P2 FMUL.FTZ R4, R5, R4 ;  /* 0x0000000405042220 */ /* 0x002fe20000410000 */
[--C-:B--2---:R-:W-:Y:S02]  /*1280*/  @P2 HADD2.F32 R5, -RZ, R24.reuse.H0_H0 ;  /* 0x20000018ff052230 */ /* 0x104fe40000004100 */
[--C-:B------:R-:W-:Y:S02]  /*1290*/  @!P2 HADD2.F32 R200, -RZ, R24.reuse.H0_H0 ;  /* 0x20000018ffc8a230 */ /* 0x100fe40000004100 */
[----:B------:R-:W-:Y:S02]  /*12a0*/  @!P2 HADD2.F32 R199, -RZ, R24.H1_H1 ;  /* 0x30000018ffc7a230 */ /* 0x000fe40000004100 */
[----:B------:R-:W-:Y:S01]  /*12b0*/  @P2 FFMA.FTZ R200, R4, R108, R5 ;  /* 0x0000006c04c82223 */ /* 0x000fe20000010005 */
[----:B------:R-:W-:Y:S01]  /*12c0*/  @P2 HADD2.F32 R5, -RZ, R28.H1_H1 ;  /* 0x3000001cff052230 */ /* 0x000fe20000004100 */
[----:B------:R-:W1:Y:S01]  /*12d0*/  @P2 LDC R4, c[0x0][0x40c] ;  /* 0x00010300ff042b82 */ /* 0x000e620000000800 */
[----:B------:R-:W-:-:S02]  /*12e0*/  @!P2 HADD2.F32 R206, -RZ, R25.H0_H0 ;  /* 0x20000019ffcea230 */ /* 0x000fc40000004100 */
[----:B------:R-:W-:Y:S02]  /*12f0*/  @!P2 HADD2.F32 R205, -RZ, R25.H1_H1 ;  /* 0x30000019ffcda230 */ /* 0x000fe40000004100 */
[----:B---3--:R-:W-:Y:S01]  /*1300*/  @P2 FMUL.FTZ R3, R5, R3 ;  /* 0x0000000305032220 */ /* 0x008fe20000410000 */
[----:B------:R-:W-:Y:S02]  /*1310*/  @P2 HADD2.F32 R5, -RZ, R24.H1_H1 ;  /* 0x30000018ff052230 */ /* 0x000fe40000004100 */
[--C-:B------:R-:W-:Y:S02]  /*1320*/  @!P2 HADD2.F32 R204, -RZ, R26.reuse.H0_H0 ;  /* 0x2000001affcca230 */ /* 0x100fe40000004100 */
[----:B------:R-:W-:Y:S02]  /*1330*/  @!P2 HADD2.F32 R203, -RZ, R26.H1_H1 ;  /* 0x3000001affcba230 */ /* 0x000fe40000004100 */
[----:B------:R-:W-:Y:S01]  /*1340*/  @P2 FFMA.FTZ R199, R3, R109, R5 ;  /* 0x0000006d03c72223 */ /* 0x000fe20000010005 */
[----:B------:R-:W-:Y:S01]  /*1350*/  @P2 HADD2.F32 R5, -RZ, R29.H0_H0 ;  /* 0x2000001dff052230 */ /* 0x000fe20000004100 */
[----:B------:R-:W2:Y:S01]  /*1360*/  @P2 LDC R3, c[0x0][0x40c] ;  /* 0x00010300ff032b82 */ /* 0x000ea20000000800 */
[----:B------:R-:W-:-:S02]  /*1370*/  @!P2 HADD2.F32 R202, -RZ, R27.H0_H0 ;  /* 0x2000001bffcaa230 */ /* 0x000fc40000004100 */
[----:B------:R-:W-:Y:S01]  /*1380*/  @!P2 HADD2.F32 R201, -RZ, R27.H1_H1 ;  /* 0x3000001bffc9a230 */ /* 0x000fe20000004100 */
[----:B------:R-:W-:Y:S01]  /*1390*/  F2FP.F16.F32.PACK_AB R10, RZ, R199 ;  /* 0x000000c7ff0a723e */ /* 0x000fe200000000ff */
[----:B-1----:R-:W-:Y:S01]  /*13a0*/  @P2 FMUL.FTZ R4, R5, R4 ;  /* 0x0000000405042220 */ /* 0x002fe20000410000 */
[----:B------:R-:W-:-:S05]  /*13b0*/  @P2 HADD2.F32 R5, -RZ, R25.H0_H0 ;  /* 0x20000019ff052230 */ /* 0x000fca0000004100 */
[----:B------:R-:W-:Y:S01]  /*13c0*/  @P2 FFMA.FTZ R206, R4, R110, R5 ;  /* 0x0000006e04ce2223 */ /* 0x000fe20000010005 */
[----:B------:R-:W-:Y:S01]  /*13d0*/  @P2 HADD2.F32 R5, -RZ, R29.H1_H1 ;  /* 0x3000001dff052230 */ /* 0x000fe20000004100 */
[----:B------:R-:W1:Y:S04]  /*13e0*/  @P2 LDC R4, c[0x0][0x40c] ;  /* 0x00010300ff042b82 */ /* 0x000e680000000800 */
[----:B--2---:R-:W-:Y:S01]  /*13f0*/  @P2 FMUL.FTZ R3, R5, R3 ;  /* 0x0000000305032220 */ /* 0x004fe20000410000 */
[----:B------:R-:W-:-:S05]  /*1400*/  @P2 HADD2.F32 R5, -RZ, R25.H1_H1 ;  /* 0x30000019ff052230 */ /* 0x000fca0000004100 */
[----:B------:R-:W-:Y:S01]  /*1410*/  @P2 FFMA.FTZ R205, R3, R111, R5 ;  /* 0x0000006f03cd2223 */ /* 0x000fe20000010005 */
[----:B------:R-:W-:Y:S01]  /*1420*/  @P2 HADD2.F32 R5, -RZ, R30.H0_H0 ;  /* 0x2000001eff052230 */ /* 0x000fe20000004100 */
[----:B------:R-:W2:Y:S03]  /*1430*/  @P2 LDC R3, c[0x0][0x40c] ;  /* 0x00010300ff032b82 */ /* 0x000ea60000000800 */
[----:B------:R-:W-:Y:S01]  /*1440*/  F2FP.F16.F32.PACK_AB R9, RZ, R205 ;  /* 0x000000cdff09723e */ /* 0x000fe200000000ff */
[----:B-1----:R-:W-:Y:S01]  /*1450*/  @P2 FMUL.FTZ R4, R5, R4 ;  /* 0x0000000405042220 */ /* 0x002fe20000410000 */
[----:B------:R-:W-:-:S05]  /*1460*/  @P2 HADD2.F32 R5, -RZ, R26.H0_H0 ;  /* 0x2000001aff052230 */ /* 0x000fca0000004100 */
[----:B------:R-:W-:Y:S01]  /*1470*/  @P2 FFMA.FTZ R204, R4, R104, R5 ;  /* 0x0000006804cc2223 */ /* 0x000fe20000010005 */
[----:B------:R-:W-:Y:S01]  /*1480*/  @P2 HADD2.F32 R5, -RZ, R30.H1_H1 ;  /* 0x3000001eff052230 */ /* 0x000fe20000004100 */
[----:B------:R-:W1:Y:S03]  /*1490*/  @P2 LDC R4, c[0x0][0x40c] ;  /* 0x00010300ff042b82 */ /* 0x000e660000000800 */
[----:B------:R-:W-:Y:S01]  /*14a0*/  F2FP.F16.F32.PACK_AB R6, RZ, R204 ;  /* 0x000000ccff06723e */ /* 0x000fe200000000ff */
[----:B--2---:R-:W-:Y:S01]  /*14b0*/  @P2 FMUL.FTZ R3, R5, R3 ;  /* 0x0000000305032220 */ /* 0x004fe20000410000 */
[----:B------:R-:W-:-:S05]  /*14c0*/  @P2 HADD2.F32 R5, -RZ, R26.H1_H1 ;  /* 0x3000001aff052230 */ /* 0x000fca0000004100 */
[----:B------:R-:W-:Y:S01]  /*14d0*/  @P2 FFMA.FTZ R203, R3, R105, R5 ;  /* 0x0000006903cb2223 */ /* 0x000fe20000010005 */
[----:B------:R-:W-:Y:S01]  /*14e0*/  @P2 HADD2.F32 R5, -RZ, R31.H0_H0 ;  /* 0x2000001fff052230 */ /* 0x000fe20000004100 */
[----:B------:R-:W2:Y:S03]  /*14f0*/  @P2 LDC R3, c[0x0][0x40c] ;  /* 0x00010300ff032b82 */ /* 0x000ea60000000800 */
[----:B------:R-:W-:-:S04]  /*1500*/  F2FP.F16.F32.PACK_AB R8, RZ, R203 ;  /* 0x000000cbff08723e */ /* 0x000fc800000000ff */
[----:B------:R-:W-:Y:S01]  /*1510*/  PRMT R6, R6, 0x5410, R8 ;  /* 0x0000541006067816 */ /* 0x000fe20000000008 */
[----:B-1----:R-:W-:Y:S01]  /*1520*/  @P2 FMUL.FTZ R4, R5, R4 ;  /* 0x0000000405042220 */ /* 0x002fe20000410000 */
[----:B------:R-:W-:-:S05]  /*1530*/  @P2 HADD2.F32 R5, -RZ, R27.H0_H0 ;  /* 0x2000001bff052230 */ /* 0x000fca0000004100 */
[----:B------:R-:W-:Y:S01]  /*1540*/  @P2 FFMA.FTZ R202, R4, R106, R5 ;  /* 0x0000006a04ca2223 */ /* 0x000fe20000010005 */
[----:B------:R-:W-:Y:S01]  /*1550*/  @P2 HADD2.F32 R4, -RZ, R31.H1_H1 ;  /* 0x3000001fff042230 */ /* 0x000fe20000004100 */
[----:B------:R-:W-:-:S04]  /*1560*/  F2FP.F16.F32.PACK_AB R5, RZ, R206 ;  /* 0x000000ceff05723e */ /* 0x000fc800000000ff */
[----:B--2---:R-:W-:Y:S01]  /*1570*/  @P2 FMUL.FTZ R3, R4, R3 ;  /* 0x0000000304032220 */ /* 0x004fe20000410000 */
[----:B------:R-:W-:Y:S01]  /*1580*/  @P2 HADD2.F32 R4, -RZ, R27.H1_H1 ;  /* 0x3000001bff042230 */ /* 0x000fe20000004100 */
[----:B------:R-:W-:-:S04]  /*1590*/  PRMT R5, R5, 0x5410, R9 ;  /* 0x0000541005057816 */ /* 0x000fc80000000009 */
[----:B------:R-:W-:Y:S01]  /*15a0*/  @P2 FFMA.FTZ R201, R3, R107, R4 ;  /* 0x0000006b03c92223 */ /* 0x000fe20000010004 */
[----:B------:R-:W-:Y:S02]  /*15b0*/  F2FP.F16.F32.PACK_AB R4, RZ, R200 ;  /* 0x000000c8ff04723e */ /* 0x000fe400000000ff */
[----:B------:R-:W-:Y:S02]  /*15c0*/  F2FP.F16.F32.PACK_AB R3, RZ, R202 ;  /* 0x000000caff03723e */ /* 0x000fe400000000ff */
[----:B------:R-:W-:Y:S02]  /*15d0*/  F2FP.F16.F32.PACK_AB R7, RZ, R201 ;  /* 0x000000c9ff07723e */ /* 0x000fe400000000ff */
[----:B------:R-:W-:Y:S02]  /*15e0*/  PRMT R4, R4, 0x5410, R10 ;  /* 0x0000541004047816 */ /* 0x000fe4000000000a */
[----:B------:R-:W-:Y:S01]  /*15f0*/  PRMT R7, R3, 0x5410, R7 ;  /* 0x0000541003077816 */ /* 0x000fe20000000007 */
[----:B------:R-:W-:Y:S06]  /*1600*/  BRA `(.L_x_44298) ;  /* 0x0000000000c47947 */ /* 0x000fec0003800000 */
.L_x_44297:
[----:B------:R-:W1:Y:S01]  /*1610*/  @P1 LDC R5, c[0x0][0x40c] ;  /* 0x00010300ff051b82 */ /* 0x000e620000000800 */
[----:B-----5:R-:W-:Y:S01]  /*1620*/  @P1 HADD2.F32 R4, -RZ, R28.H1_H1 ;  /* 0x3000001cff041230 */ /* 0x020fe20000004100 */
[----:B------:R-:W-:Y:S02]  /*1630*/  MOV R199, RZ ;  /* 0x000000ff00c77202 */ /* 0x000fe40000000f00 */
[----:B------:R-:W-:Y:S02]  /*1640*/  CS2R R204, SRZ ;  /* 0x0000000000cc7805 */ /* 0x000fe4000001ff00 */
[----:B------:R-:W-:Y:S02]  /*1650*/  MOV R206, RZ ;  /* 0x000000ff00ce7202 */ /* 0x000fe40000000f00 */
[----:B------:R-:W-:Y:S02]  /*1660*/  CS2R R202, SRZ ;  /* 0x0000000000ca7805 */ /* 0x000fe4000001ff00 */
[----:B------:R-:W-:Y:S01]  /*1670*/  CS2R R200, SRZ ;  /* 0x0000000000c87805 */ /* 0x000fe2000001ff00 */
[----:B------:R-:W2:Y:S01]  /*1680*/  @P1 LDC R3, c[0x0][0x40c] ;  /* 0x00010300ff031b82 */ /* 0x000ea20000000800 */
[----:B-1----:R-:W-:-:S07]  /*1690*/  @P1 FMUL.FTZ R5, R4, R5 ;  /* 0x0000000504051220 */ /* 0x002fce0000410000 */
[----:B------:R-:W1:Y:S01]  /*16a0*/  @P1 LDC R4, c[0x0][0x40c] ;  /* 0x00010300ff041b82 */ /* 0x000e620000000800 */
[----:B------:R-:W-:Y:S01]  /*16b0*/  @P1 FMUL.FTZ R199, R5, R109 ;  /* 0x0000006d05c71220 */ /* 0x000fe20000410000 */
[----:B------:R-:W-:-:S05]  /*16c0*/  @P1 HADD2.F32 R5, -RZ, R29.H0_H0 ;  /* 0x2000001dff051230 */ /* 0x000fca0000004100 */
[----:B--2---:R-:W-:Y:S02]  /*16d0*/  @P1 FMUL.FTZ R5, R5, R3 ;  /* 0x0000000305051220 */ /* 0x004fe40000410000 */
[----:B------:R-:W2:Y:S02]  /*16e0*/  @P1 LDC R3, c[0x0][0x40c] ;  /* 0x00010300ff031b82 */ /* 0x000ea40000000800 */
[----:B------:R-:W-:Y:S01]  /*16f0*/  @P1 FMUL.FTZ R206, R5, R110 ;  /* 0x0000006e05ce1220 */ /* 0x000fe20000410000 */
[----:B------:R-:W-:-:S05]  /*1700*/  @P1 HADD2.F32 R5, -RZ, R29.H1_H1 ;  /* 0x3000001dff051230 */ /* 0x000fca0000004100 */
[----:B-1----:R-:W-:Y:S02]  /*1710*/  @P1 FMUL.FTZ R4, R5, R4 ;  /* 0x0000000405041220 */ /* 0x002fe40000410000 */
[----:B------:R-:W1:Y:S02]  /*1720*/  @P1 LDC R5, c[0x0][0x40c] ;  /* 0x00010300ff051b82 */ /* 0x000e640000000800 */
[----:B------:R-:W-:Y:S01]  /*1730*/  @P1 FMUL.FTZ R205, R4, R111 ;  /* 0x0000006f04cd1220 */ /* 0x000fe20000410000 */
[----:B------:R-:W-:-:S04]  /*1740*/  @P1 HADD2.F32 R4, -RZ, R30.H0_H0 ;  /* 0x2000001eff041230 */ /* 0x000fc80000004100 */
[----:B------:R-:W-:Y:S01]  /*1750*/  F2FP.F16.F32.PACK_AB R10, RZ, R205 ;  /* 0x000000cdff0a723e */ /* 0x000fe200000000ff */
[----:B--2---:R-:W-:Y:S02]  /*1760*/  @P1 FMUL.FTZ R4, R4, R3 ;  /* 0x0000000304041220 */ /* 0x004fe40000410000 */
[----:B------:R-:W2:Y:S02]  /*1770*/  @P1 LDC R3, c[0x0][0x40c] ;  /* 0x00010300ff031b82 */ /* 0x000ea40000000800 */
        /* <DEDUP_REMOVED lines=8> */
[----:B--2---:R-:W-:Y:S02]  /*1800*/  @P1 FMUL.FTZ R5, R5, R3 ;  /* 0x0000000305051220 */ /* 0x004fe40000410000 */
[----:B------:R-:W2:Y:S02]  /*1810*/  @P1 LDC R3, c[0x0][0x40c] ;  /* 0x00010300ff031b82 */ /* 0x000ea40000000800 */
[----:B------:R-:W-:Y:S01]  /*1820*/  @P1 FMUL.FTZ R201, R5, R107 ;  /* 0x0000006b05c91220 */ /* 0x000fe20000410000 */
[----:B------:R-:W-:-:S04]  /*1830*/  @P1 HADD2.F32 R5, -RZ, R28.H0_H0 ;  /* 0x2000001cff051230 */ /* 0x000fc80000004100 */
[----:B------:R-:W-:-:S04]  /*1840*/  F2FP.F16.F32.PACK_AB R7, RZ, R201 ;  /* 0x000000c9ff07723e */ /* 0x000fc800000000ff */
[----:B------:R-:W-:Y:S01]  /*1850*/  PRMT R7, R8, 0x5410, R7 ;  /* 0x0000541008077816 */ /* 0x000fe20000000007 */
[----:B-1----:R-:W-:Y:S01]  /*1860*/  @P1 FMUL.FTZ R4, R5, R4 ;  /* 0x0000000405041220 */ /* 0x002fe20000410000 */
[----:B------:R-:W-:-:S03]  /*1870*/  F2FP.F16.F32.PACK_AB R5, RZ, R206 ;  /* 0x000000ceff05723e */ /* 0x000fc600000000ff */
[----:B------:R-:W-:Y:S01]  /*1880*/  @P1 FMUL.FTZ R200, R4, R108 ;  /* 0x0000006c04c81220 */ /* 0x000fe20000410000 */
[----:B------:R-:W-:Y:S01]  /*1890*/  @P1 HADD2.F32 R4, -RZ, R30.H1_H1 ;  /* 0x3000001eff041230 */ /* 0x000fe20000004100 */
[----:B------:R-:W-:-:S04]  /*18a0*/  PRMT R5, R5, 0x5410, R10 ;  /* 0x0000541005057816 */ /* 0x000fc8000000000a */
[----:B--2---:R-:W-:Y:S01]  /*18b0*/  @P1 FMUL.FTZ R3, R4, R3 ;  /* 0x0000000304031220 */ /* 0x004fe20000410000 */
[----:B------:R-:W-:-:S03]  /*18c0*/  F2FP.F16.F32.PACK_AB R4, RZ, R200 ;  /* 0x000000c8ff04723e */ /* 0x000fc600000000ff */
[----:B------:R-:W-:Y:S01]  /*18d0*/  @P1 FMUL.FTZ R203, R3, R105 ;  /* 0x0000006903cb1220 */ /* 0x000fe20000410000 */
[----:B------:R-:W-:-:S04]  /*18e0*/  F2FP.F16.F32.PACK_AB R3, RZ, R199 ;  /* 0x000000c7ff03723e */ /* 0x000fc800000000ff */
[----:B------:R-:W-:Y:S02]  /*18f0*/  F2FP.F16.F32.PACK_AB R9, RZ, R203 ;  /* 0x000000cbff09723e */ /* 0x000fe400000000ff */
[----:B------:R-:W-:Y:S02]  /*1900*/  PRMT R4, R4, 0x5410, R3 ;  /* 0x0000541004047816 */ /* 0x000fe40000000003 */
[----:B------:R-:W-:-:S07]  /*1910*/  PRMT R6, R6, 0x5410, R9 ;  /* 0x0000541006067816 */ /* 0x000fce0000000009 */
.L_x_44298:
        /* <DEDUP_REMOVED lines=12> */
[----:B------:R-:W-:Y:S01]  /*19e0*/  ISETP.GT.AND P2, PT, R217, RZ, PT ;  /* 0x000000ffd900720c */ /* 0x000fe20003f44270 */
[----:B-1---5:R-:W-:-:S12]  /*19f0*/  HADD2.F32 R4, -RZ, R24.H1_H1 ;  /* 0x30000018ff047230 */ /* 0x022fd80000004100 */
[----:B------:R-:W1:Y:S01]  /*1a00*/  @P2 LDC R5, c[0x0][0x40c] ;  /* 0x00010300ff052b82 */ /* 0x000e620000000800 */
[----:B------:R-:W-:Y:S01]  /*1a10*/  @P2 HADD2.F32 R6, -RZ, R28.H1_H1 ;  /* 0x3000001cff062230 */ /* 0x000fe20000004100 */
[----:B------:R-:W-:-:S06]  /*1a20*/  @!P2 MOV R188, R4 ;  /* 0x0000000400bca202 */ /* 0x000fcc0000000f00 */
[----:B------:R-:W2:Y:S01]  /*1a30*/  @P2 LDC R3, c[0x0][0x40c] ;  /* 0x00010300ff032b82 */ /* 0x000ea20000000800 */
[----:B-1----:R-:W-:Y:S01]  /*1a40*/  @P2 FMUL.FTZ R5, R6, R5 ;  /* 0x0000000506052220 */ /* 0x002fe20000410000 */
[----:B------:R-:W-:-:S03]  /*1a50*/  @P2 HADD2.F32 R6, -RZ, R29.H0_H0 ;  /* 0x2000001dff062230 */ /* 0x000fc60000004100 */
[----:B------:R-:W-:Y:S01]  /*1a60*/  @P2 FFMA.FTZ R188, R5, R101, R4 ;  /* 0x0000006505bc2223 */ /* 0x000fe20000010004 */
[----:B------:R-:W-:Y:S02]  /*1a70*/  HADD2.F32 R5, -RZ, R25.H0_H0 ;  /* 0x20000019ff057230 */ /* 0x000fe40000004100 */
[----:B------:R-:W1:Y:S01]  /*1a80*/  @P2 LDC R4, c[0x0][0x40c] ;  /* 0x00010300ff042b82 */ /* 0x000e620000000800 */
[----:B--2---:R-:W-:Y:S01]  /*1a90*/  @P2 FMUL.FTZ R3, R6, R3 ;  /* 0x0000000306032220 */ /* 0x004fe20000410000 */
[----:B------:R-:W-:Y:S01]  /*1aa0*/  @P2 HADD2.F32 R6, -RZ, R29.H1_H1 ;  /* 0x3000001dff062230 */ /* 0x000fe20000004100 */
[----:B------:R-:W-:Y:S02]  /*1ab0*/  @!P2 MOV R187, R5 ;  /* 0x0000000500bba202 */ /* 0x000fe40000000f00 */
[----:B------:R-:W-:Y:S01]  /*1ac0*/  @P2 FFMA.FTZ R187, R3, R102, R5 ;  /* 0x0000006603bb2223 */ /* 0x000fe20000010005 */
[----:B------:R-:W-:Y:S02]  /*1ad0*/  HADD2.F32 R3, -RZ, R25.H1_H1 ;  /* 0x30000019ff037230 */ /* 0x000fe40000004100 */
[----:B------:R-:W2:Y:S03]  /*1ae0*/  @P2 LDC R5, c[0x0][0x40c] ;  /* 0x00010300ff052b82 */ /* 0x000ea60000000800 */
[----:B------:R-:W-:Y:S01]  /*1af0*/  @!P2 MOV R186, R3 ;  /* 0x0000000300baa202 */ /* 0x000fe20000000f00 */
[----:B-1----:R-:W-:Y:S01]  /*1b00*/  @P2 FMUL.FTZ R4, R6, R4 ;  /* 0x0000000406042220 */ /* 0x002fe20000410000 */
[----:B------:R-:W-:-:S03]  /*1b10*/  @P2 HADD2.F32 R6, -RZ, R30.H0_H0 ;  /* 0x2000001eff062230 */ /* 0x000fc60000004100 */
[----:B------:R-:W-:Y:S01]  /*1b20*/  @P2 FFMA.FTZ R186, R4, R103, R3 ;  /* 0x0000006704ba2223 */ /* 0x000fe20000010003 */
[----:B------:R-:W-:Y:S01]  /*1b30*/  HADD2.F32 R3, -RZ, R26.H0_H0 ;  /* 0x2000001aff037230 */ /* 0x000fe20000004100 */
[----:B------:R-:W1:Y:S01]  /*1b40*/  @P2 LDC R4, c[0x0][0x40c] ;  /* 0x00010300ff042b82 */ /* 0x000e620000000800 */
[----:B--2---:R-:W-:Y:S01]  /*1b50*/  @P2 FMUL.FTZ R5, R6, R5 ;  /* 0x0000000506052220 */ /* 0x004fe20000410000 */
[----:B------:R-:W-:Y:S02]  /*1b60*/  @P2 HADD2.F32 R6, -RZ, R30.H1_H1 ;  /* 0x3000001eff062230 */ /* 0x000fe40000004100 */
[----:B------:R-:W-:Y:S01]  /*1b70*/  @!P2 MOV R185, R3 ;  /* 0x0000000300b9a202 */ /* 0x000fe20000000f00 */
[----:B------:R-:W-:Y:S01]  /*1b80*/  @P2 FFMA.FTZ R185, R5, R96, R3 ;  /* 0x0000006005b92223 */ /* 0x000fe20000010003 */
[----:B------:R-:W-:Y:S02]  /*1b90*/  HADD2.F32 R5, -RZ, R26.H1_H1 ;  /* 0x3000001aff057230 */ /* 0x000fe40000004100 */
[----:B------:R-:W2:Y:S01]  /*1ba0*/  @P2 LDC R3, c[0x0][0x40c] ;  /* 0x00010300ff032b82 */ /* 0x000ea20000000800 */
[----:B------:R-:W-:-:S02]  /*1bb0*/  F2FP.F16.F32.PACK_AB R10, RZ, R186 ;  /* 0x000000baff0a723e */ /* 0x000fc400000000ff */
[----:B------:R-:W-:Y:S01]  /*1bc0*/  @!P2 MOV R184, R5 ;  /* 0x0000000500b8a202 */ /* 0x000fe20000000f00 */
[----:B-1----:R-:W-:Y:S01]  /*1bd0*/  @P2 FMUL.FTZ R4, R6, R4 ;  /* 0x0000000406042220 */ /* 0x002fe20000410000 */
[----:B------:R-:W-:-:S03]  /*1be0*/  @P2 HADD2.F32 R6, -RZ, R31.H0_H0 ;  /* 0x2000001fff062230 */ /* 0x000fc60000004100 */
[----:B------:R-:W-:Y:S01]  /*1bf0*/  @P2 FFMA.FTZ R184, R4, R97, R5 ;  /* 0x0000006104b82223 */ /* 0x000fe20000010005 */
[----:B------:R-:W-:Y:S01]  /*1c00*/  HADD2.F32 R4, -RZ, R27.H0_H0 ;  /* 0x2000001bff047230 */ /* 0x000fe20000004100 */
[----:B------:R-:W1:Y:S01]  /*1c10*/  @P2 LDC R5, c[0x0][0x40c] ;  /* 0x00010300ff052b82 */ /* 0x000e620000000800 */
[----:B--2---:R-:W-:Y:S01]  /*1c20*/  @P2 FMUL.FTZ R3, R6, R3 ;  /* 0x0000000306032220 */ /* 0x004fe20000410000 */
[----:B------:R-:W-:Y:S02]  /*1c30*/  @P2 HADD2.F32 R6, -RZ, R28.H0_H0 ;  /* 0x2000001cff062230 */ /* 0x000fe40000004100 */
[----:B------:R-:W-:Y:S01]  /*1c40*/  @!P2 MOV R190, R4 ;  /* 0x0000000400bea202 */ /* 0x000fe20000000f00 */
[----:B------:R-:W-:Y:S01]  /*1c50*/  @P2 FFMA.FTZ R190, R3, R98, R4 ;  /* 0x0000006203be2223 */ /* 0x000fe20000010004 */
[----:B------:R-:W-:Y:S02]  /*1c60*/  HADD2.F32 R4, -RZ, R24.H0_H0 ;  /* 0x20000018ff047230 */ /* 0x000fe40000004100 */
[----:B------:R-:W2:Y:S01]  /*1c70*/  @P2 LDC R3, c[0x0][0x40c] ;  /* 0x00010300ff032b82 */ /* 0x000ea20000000800 */
[----:B------:R-:W-:-:S02]  /*1c80*/  F2FP.F16.F32.PACK_AB R9, RZ, R184 ;  /* 0x000000b8ff09723e */ /* 0x000fc400000000ff */
[----:B------:R-:W-:Y:S02]  /*1c90*/  F2FP.F16.F32.PACK_AB R7, RZ, R190 ;  /* 0x000000beff07723e */ /* 0x000fe400000000ff */
[----:B------:R-:W-:Y:S01]  /*1ca0*/  @!P2 MOV R183, R4 ;  /* 0x0000000400b7a202 */ /* 0x000fe20000000f00 */
[----:B-1----:R-:W-:Y:S01]  /*1cb0*/  @P2 FMUL.FTZ R5, R6, R5 ;  /* 0x0000000506052220 */ /* 0x002fe20000410000 */
[----:B------:R-:W-:-:S03]  /*1cc0*/  F2FP.F16.F32.PACK_AB R6, RZ, R185 ;  /* 0x000000b9ff06723e */ /* 0x000fc600000000ff */
[----:B------:R-:W-:Y:S01]  /*1cd0*/  @P2 FFMA.FTZ R183, R5, R100, R4 ;  /* 0x0000006405b72223 */ /* 0x000fe20000010004 */
[----:B------:R-:W-:Y:S01]  /*1ce0*/  @P2 HADD2.F32 R5, -RZ, R31.H1_H1 ;  /* 0x3000001fff052230 */ /* 0x000fe20000004100 */
[----:B------:R-:W-:Y:S01]  /*1cf0*/  PRMT R6, R6, 0x5410, R9 ;  /* 0x0000541006067816 */ /* 0x000fe20000000009 */
[----:B------:R-:W-:Y:S02]  /*1d00*/  HADD2.F32 R4, -RZ, R27.H1_H1 ;  /* 0x3000001bff047230 */ /* 0x000fe40000004100 */
[----:B------:R-:W-:Y:S01]  /*1d10*/  F2FP.F16.F32.PACK_AB R8, RZ, R183 ;  /* 0x000000b7ff08723e */ /* 0x000fe200000000ff */
[----:B--2---:R-:W-:Y:S01]  /*1d20*/  @P2 FMUL.FTZ R3, R5, R3 ;  /* 0x0000000305032220 */ /* 0x004fe20000410000 */
[----:B------:R-:W-:Y:S02]  /*1d30*/  F2FP.F16.F32.PACK_AB R5, RZ, R187 ;  /* 0x000000bbff05723e */ /* 0x000fe400000000ff */
[----:B------:R-:W-:Y:S01]  /*1d40*/  @!P2 MOV R189, R4 ;  /* 0x0000000400bda202 */ /* 0x000fe20000000f00 */
[----:B------:R-:W-:Y:S01]  /*1d50*/  @P2 FFMA.FTZ R189, R3, R99, R4 ;  /* 0x0000006303bd2223 */ /* 0x000fe20000010004 */
[----:B------:R-:W-:-:S02]  /*1d60*/  F2FP.F16.F32.PACK_AB R4, RZ, R188 ;  /* 0x000000bcff04723e */ /* 0x000fc400000000ff */
[----:B------:R-:W-:Y:S02]  /*1d70*/  PRMT R5, R5, 0x5410, R10 ;  /* 0x0000541005057816 */ /* 0x000fe4000000000a */
[----:B------:R-:W-:Y:S02]  /*1d80*/  F2FP.F16.F32.PACK_AB R3, RZ, R189 ;  /* 0x000000bdff03723e */ /* 0x000fe400000000ff */
[----:B------:R-:W-:Y:S02]  /*1d90*/  PRMT R4, R8, 0x5410, R4 ;  /* 0x0000541008047816 */ /* 0x000fe40000000004 */
[----:B------:R-:W-:Y:S01]  /*1da0*/  PRMT R7, R7, 0x5410, R3 ;  /* 0x0000541007077816 */ /* 0x000fe20000000003 */
[----:B------:R-:W-:Y:S06]  /*1db0*/  BRA `(.L_x_44300) ;  /* 0x0000000000c47947 */ /* 0x000fec0003800000 */
.L_x_44299:
[----:B-1----:R-:W1:Y:S01]  /*1dc0*/  @P1 LDC R5, c[0x0][0x40c] ;  /* 0x00010300ff051b82 */ /* 0x002e620000000800 */
[----:B-----5:R-:W-:Y:S01]  /*1dd0*/  @P1 HADD2.F32 R4, -RZ, R28.H1_H1 ;  /* 0x3000001cff041230 */ /* 0x020fe20000004100 */
[----:B------:R-:W-:Y:S02]  /*1de0*/  CS2R R188, SRZ ;  /* 0x0000000000bc7805 */ /* 0x000fe4000001ff00 */
[----:B------:R-:W-:Y:S02]  /*1df0*/  CS2R R186, SRZ ;  /* 0x0000000000ba7805 */ /* 0x000fe4000001ff00 */
[----:B------:R-:W-:Y:S01]  /*1e00*/  CS2R R184, SRZ ;  /* 0x0000000000b87805 */ /* 0x000fe2000001ff00 */
[----:B------:R-:W-:Y:S01]  /*1e10*/  HFMA2 R190, -RZ, RZ, 0, 0 ;  /* 0x00000000ffbe7431 */ /* 0x000fe200000001ff */
[----:B------:R-:W-:Y:S01]  /*1e20*/  MOV R183, RZ ;  /* 0x000000ff00b77202 */ /* 0x000fe20000000f00 */
        /* <DEDUP_REMOVED lines=42> */
.L_x_44300:
        /* <DEDUP_REMOVED lines=13> */
[----:B-----5:R-:W-:-:S12]  /*21a0*/  HADD2.F32 R3, -RZ, R24.H1_H1 ;  /* 0x30000018ff037230 */ /* 0x020fd80000004100 */
[----:B-1----:R-:W1:Y:S01]  /*21b0*/  @P2 LDC R5, c[0x0][0x40c] ;  /* 0x00010300ff052b82 */ /* 0x002e620000000800 */
[----:B------:R-:W-:Y:S02]  /*21c0*/  @P2 HADD2.F32 R6, -RZ, R28.H1_H1 ;  /* 0x3000001cff062230 */ /* 0x000fe40000004100 */
[----:B------:R-:W-:Y:S02]  /*21d0*/  @P2 HADD2.F32 R7, -RZ, R29.H0_H0 ;  /* 0x2000001dff072230 */ /* 0x000fe40000004100 */
[--C-:B------:R-:W-:Y:S02]  /*21e0*/  @P2 HADD2.F32 R9, -RZ, R30.reuse.H0_H0 ;  /* 0x2000001eff092230 */ /* 0x100fe40000004100 */
[----:B------:R-:W-:Y:S01]  /*21f0*/  @P2 HADD2.F32 R10, -RZ, R30.H1_H1 ;  /* 0x3000001eff0a2230 */ /* 0x000fe20000004100 */
[----:B------:R-:W2:Y:S01]  /*2200*/  @P2 LDC R4, c[0x0][0x40c] ;  /* 0x00010300ff042b82 */ /* 0x000ea20000000800 */
[----:B------:R-:W-:-:S07]  /*2210*/  @P2 HADD2.F32 R11, -RZ, R31.H0_H0 ;  /* 0x2000001fff0b2230 */ /* 0x000fce0000004100 */
[----:B------:R-:W3:Y:S01]  /*2220*/  @P2 LDC R8, c[0x0][0x40c] ;  /* 0x00010300ff082b82 */ /* 0x000ee20000000800 */
[----:B-1----:R-:W-:-:S07]  /*2230*/  @P2 FMUL.FTZ R5, R6, R5 ;  /* 0x0000000506052220 */ /* 0x002fce0000410000 */
[----:B------:R-:W1:Y:S01]  /*2240*/  @P2 LDC R6, c[0x0][0x40c] ;  /* 0x00010300ff062b82 */ /* 0x000e620000000800 */
[----:B------:R-:W-:Y:S01]  /*2250*/  @P2 FFMA.FTZ R3, R5, R93, R3 ;  /* 0x0000005d05032223 */ /* 0x000fe20000010003 */
[----:B------:R-:W-:Y:S02]  /*2260*/  HADD2.F32 R5, -RZ, R25.H0_H0 ;  /* 0x20000019ff057230 */ /* 0x000fe40000004100 */
[----:B--2---:R-:W-:-:S03]  /*2270*/  @P2 FMUL.FTZ R7, R7, R4 ;  /* 0x0000000407072220 */ /* 0x004fc60000410000 */
[----:B------:R-:W-:Y:S01]  /*2280*/  @!P2 MOV R4, R5 ;  /* 0x000000050004a202 */ /* 0x000fe20000000f00 */
[----:B------:R-:W-:Y:S01]  /*2290*/  @P2 FFMA.FTZ R4, R7, R94, R5 ;  /* 0x0000005e07042223 */ /* 0x000fe20000010005 */
[----:B------:R-:W-:Y:S02]  /*22a0*/  @P2 HADD2.F32 R7, -RZ, R29.H1_H1 ;  /* 0x3000001dff072230 */ /* 0x000fe40000004100 */
[----:B------:R-:W-:Y:S02]  /*22b0*/  HADD2.F32 R5, -RZ, R25.H1_H1 ;  /* 0x30000019ff057230 */ /* 0x000fe40000004100 */
[----:B---3--:R-:W-:Y:S01]  /*22c0*/  @P2 FMUL.FTZ R8, R9, R8 ;  /* 0x0000000809082220 */ /* 0x008fe20000410000 */
[--C-:B------:R-:W-:Y:S02]  /*22d0*/  HADD2.F32 R9, -RZ, R26.reuse.H1_H1 ;  /* 0x3000001aff097230 */ /* 0x100fe40000004100 */
[----:B-1----:R-:W-:Y:S02]  /*22e0*/  @P2 FMUL.FTZ R6, R7, R6 ;  /* 0x0000000607062220 */ /* 0x002fe40000410000 */
[----:B------:R-:W1:Y:S02]  /*22f0*/  @P2 LDC R7, c[0x0][0x40c] ;  /* 0x00010300ff072b82 */ /* 0x000e640000000800 */
[----:B------:R-:W-:Y:S01]  /*2300*/  @P2 FFMA.FTZ R5, R6, R95, R5 ;  /* 0x0000005f06052223 */ /* 0x000fe20000010005 */
[----:B------:R-:W-:-:S04]  /*2310*/  HADD2.F32 R6, -RZ, R26.H0_H0 ;  /* 0x2000001aff067230 */ /* 0x000fc80000004100 */
[----:B------:R-:W-:Y:S01]  /*2320*/  F2FP.F16.F32.PACK_AB R15, RZ, R5 ;  /* 0x00000005ff0f723e */ /* 0x000fe200000000ff */
[----:B------:R-:W-:Y:S02]  /*2330*/  @P2 FFMA.FTZ R6, R8, R88, R6 ;  /* 0x0000005808062223 */ /* 0x000fe40000010006 */
[----:B------:R-:W2:Y:S01]  /*2340*/  @P2 LDC R8, c[0x0][0x40c] ;  /* 0x00010300ff082b82 */ /* 0x000ea20000000800 */
[----:B-1----:R-:W-:Y:S01]  /*2350*/  @P2 FMUL.FTZ R10, R10, R7 ;  /* 0x000000070a0a2220 */ /* 0x002fe20000410000 */
[----:B------:R-:W-:-:S03]  /*2360*/  @!P2 MOV R7, R9 ;  /* 0x000000090007a202 */ /* 0x000fc60000000f00 */
[----:B------:R-:W-:Y:S01]  /*2370*/  @P2 FFMA.FTZ R7, R10, R89, R9 ;  /* 0x000000590a072223 */ /* 0x000fe20000010009 */
[----:B------:R-:W-:Y:S02]  /*2380*/  HADD2.F32 R9, -RZ, R27.H0_H0 ;  /* 0x2000001bff097230 */ /* 0x000fe40000004100 */
[----:B------:R-:W1:Y:S02]  /*2390*/  @P2 LDC R10, c[0x0][0x40c] ;  /* 0x00010300ff0a2b82 */ /* 0x000e640000000800 */
[----:B------:R-:W-:Y:S01]  /*23a0*/  F2FP.F16.F32.PACK_AB R14, RZ, R7 ;  /* 0x00000007ff0e723e */ /* 0x000fe200000000ff */
[----:B--2---:R-:W-:Y:S01]  /*23b0*/  @P2 FMUL.FTZ R8, R11, R8 ;  /* 0x000000080b082220 */ /* 0x004fe20000410000 */
[----:B------:R-:W-:Y:S01]  /*23c0*/  @!P2 MOV R181, R9 ;  /* 0x0000000900b5a202 */ /* 0x000fe20000000f00 */
[----:B------:R-:W-:Y:S02]  /*23d0*/  @P2 HADD2.F32 R11, -RZ, R28.H0_H0 ;  /* 0x2000001cff0b2230 */ /* 0x000fe40000004100 */
[----:B------:R-:W-:Y:S01]  /*23e0*/  @P2 FFMA.FTZ R181, R8, R90, R9 ;  /* 0x0000005a08b52223 */ /* 0x000fe20000010009 */
[----:B------:R-:W-:Y:S01]  /*23f0*/  HADD2.F32 R9, -RZ, R24.H0_H0 ;  /* 0x20000018ff097230 */ /* 0x000fe20000004100 */
[----:B------:R-:W2:Y:S03]  /*2400*/  @P2 LDC R8, c[0x0][0x40c] ;  /* 0x00010300ff082b82 */ /* 0x000ea60000000800 */
[----:B------:R-:W-:-:S02]  /*2410*/  F2FP.F16.F32.PACK_AB R12, RZ, R181 ;  /* 0x000000b5ff0c723e */ /* 0x000fc400000000ff */
[----:B------:R-:W-:Y:S01]  /*2420*/  @!P2 MOV R180, R9 ;  /* 0x0000000900b4a202 */ /* 0x000fe20000000f00 */
[----:B-1----:R-:W-:-:S04]  /*2430*/  @P2 FMUL.FTZ R10, R11, R10 ;  /* 0x0000000a0b0a2220 */ /* 0x002fc80000410000 */
[----:B------:R-:W-:Y:S01]  /*2440*/  @P2 FFMA.FTZ R180, R10, R92, R9 ;  /* 0x0000005c0ab42223 */ /* 0x000fe20000010009 */
[----:B------:R-:W-:Y:S02]  /*2450*/  @P2 HADD2.F32 R10, -RZ, R31.H1_H1 ;  /* 0x3000001fff0a2230 */ /* 0x000fe40000004100 */
[----:B------:R-:W-:Y:S02]  /*2460*/  HADD2.F32 R9, -RZ, R27.H1_H1 ;  /* 0x3000001bff097230 */ /* 0x000fe40000004100 */
[----:B------:R-:W-:Y:S01]  /*2470*/  F2FP.F16.F32.PACK_AB R13, RZ, R180 ;  /* 0x000000b4ff0d723e */ /* 0x000fe200000000ff */
[----:B--2---:R-:W-:Y:S01]  /*2480*/  @P2 FMUL.FTZ R8, R10, R8 ;  /* 0x000000080a082220 */ /* 0x004fe20000410000 */
        /* <DEDUP_REMOVED lines=11> */
.L_x_44301:
[----:B------:R-:W2:Y:S01]  /*2540*/  @P1 LDC R3, c[0x0][0x40c] ;  /* 0x00010300ff031b82 */ /* 0x000ea20000000800 */
[----:B-1---5:R-:W-:Y:S01]  /*2550*/  @P1 HADD2.F32 R4, -RZ, R28.H1_H1 ;  /* 0x3000001cff041230 */ /* 0x022fe20000004100 */
[----:B------:R-:W-:Y:S01]  /*2560*/  CS2R R180, SRZ ;  /* 0x0000000000b47805 */ /* 0x000fe2000001ff00 */
[----:B------:R-:W-:-:S05]  /*2570*/  HFMA2 R182, -RZ, RZ, 0, 0 ;  /* 0x00000000ffb67431 */ /* 0x000fca00000001ff */
[----:B------:R-:W1:Y:S08]  /*2580*/  @P1 LDC R5, c[0x0][0x40c] ;  /* 0x00010300ff051b82 */ /* 0x000e700000000800 */
[----:B------:R-:W3:Y:S01]  /*2590*/  @P1 LDC R7, c[0x0][0x40c] ;  /* 0x00010300ff071b82 */ /* 0x000ee20000000800 */
[----:B--2---:R-:W-:Y:S01]  /*25a0*/  @P1 FMUL.FTZ R4, R4, R3 ;  /* 0x0000000304041220 */ /* 0x004fe20000410000 */
[----:B------:R-:W-:-:S06]  /*25b0*/  HFMA2 R3, -RZ, RZ, 0, 0 ;  /* 0x00000000ff037431 */ /* 0x000fcc00000001ff */
[----:B------:R-:W2:Y:S01]  /*25c0*/  @P1 LDC R6, c[0x0][0x40c] ;  /* 0x00010300ff061b82 */ /* 0x000ea20000000800 */
[----:B------:R-:W-:Y:S01]  /*25d0*/  @P1 FMUL.FTZ R3, R4, R93 ;  /* 0x0000005d04031220 */ /* 0x000fe20000410000 */
[----:B------:R-:W-:-:S05]  /*25e0*/  @P1 HADD2.F32 R4, -RZ, R29.H0_H0 ;  /* 0x2000001dff041230 */ /* 0x000fca0000004100 */
[----:B-1----:R-:W-:Y:S01]  /*25f0*/  @P1 FMUL.FTZ R5, R4, R5 ;  /* 0x0000000504051220 */ /* 0x002fe20000410000 */
[----:B------:R-:W-:Y:S01]  /*2600*/  MOV R4, RZ ;  /* 0x000000ff00047202 */ /* 0x000fe20000000f00 */
[----:B------:R-:W1:Y:S02]  /*2610*/  @P1 LDC R9, c[0x0][0x40c] ;  /* 0x00010300ff091b82 */ /* 0x000e640000000800 */
[----:B------:R-:W-:Y:S01]  /*2620*/  @P1 FMUL.FTZ R4, R5, R94 ;  /* 0x0000005e05041220 */ /* 0x000fe20000410000 */
[----:B------:R-:W-:-:S05]  /*2630*/  @P1 HADD2.F32 R5, -RZ, R29.H1_H1 ;  /* 0x3000001dff051230 */ /* 0x000fca0000004100 */
[----:B---3--:R-:W-:Y:S01]  /*2640*/  @P1 FMUL.FTZ R7, R5, R7 ;  /* 0x0000000705071220 */ /* 0x008fe20000410000 */
[----:B------:R-:W-:-:S03]  /*2650*/  HFMA2 R5, -RZ, RZ, 0, 0 ;  /* 0x00000000ff057431 */ /* 0x000fc600000001ff */
[----:B------:R-:W-:Y:S01]  /*2660*/  @P1 FMUL.FTZ R5, R7, R95 ;  /* 0x0000005f07051220 */ /* 0x000fe20000410000 */
[----:B------:R-:W-:-:S04]  /*2670*/  @P1 HADD2.F32 R7, -RZ, R30.H0_H0 ;  /* 0x2000001eff071230 */ /* 0x000fc80000004100 */
[----:B------:R-:W-:Y:S01]  /*2680*/  F2FP.F16.F32.PACK_AB R15, RZ, R5 ;  /* 0x00000005ff0f723e */ /* 0x000fe200000000ff */
[----:B--2---:R-:W-:Y:S01]  /*2690*/  @P1 FMUL.FTZ R8, R7, R6 ;  /* 0x0000000607081220 */ /* 0x004fe20000410000 */
[----:B------:R-:W-:Y:S01]  /*26a0*/  MOV R6, RZ ;  /* 0x000000ff00067202 */ /* 0x000fe20000000f00 */
        /* <DEDUP_REMOVED lines=13> */
[----:B------:R-:W-:Y:S01]  /*2780*/  F2FP.F16.F32.PACK_AB R11, RZ, R182 ;  /* 0x000000b6ff0b723e */ /* 0x000fe200000000ff */
[----:B-1----:R-:W-:Y:S01]  /*2790*/  @P1 FMUL.FTZ R8, R9, R8 ;  /* 0x0000000809081220 */ /* 0x002fe20000410000 */
[----:B------:R-:W-:Y:S02]  /*27a0*/  F2FP.F16.F32.PACK_AB R9, RZ, R4 ;  /* 0x00000004ff09723e */ /* 0x000fe400000000ff */
[----:B------:R-:W-:Y:S01]  /*27b0*/  PRMT R11, R13, 0x5410, R11 ;  /* 0x000054100d0b7816 */ /* 0x000fe2000000000b */
[----:B------:R-:W-:Y:S01]  /*27c0*/  @P1 FMUL.FTZ R180, R8, R92 ;  /* 0x0000005c08b41220 */ /* 0x000fe20000410000 */
[----:B------:R-:W-:Y:S01]  /*27d0*/  @P1 HADD2.F32 R8, -RZ, R30.H1_H1 ;  /* 0x3000001eff081230 */ /* 0x000fe20000004100 */
[----:B------:R-:W-:-:S03]  /*27e0*/  PRMT R9, R9, 0x5410, R15 ;  /* 0x0000541009097816 */ /* 0x000fc6000000000f */
[----:B------:R-:W-:Y:S01]  /*27f0*/  F2FP.F16.F32.PACK_AB R12, RZ, R180 ;  /* 0x000000b4ff0c723e */ /* 0x000fe200000000ff */
[----:B--2---:R-:W-:Y:S01]  /*2800*/  @P1 FMUL.FTZ R8, R8, R7 ;  /* 0x0000000708081220 */ /* 0x004fe20000410000 */
[----:B------:R-:W-:-:S03]  /*2810*/  MOV R7, RZ ;  /* 0x000000ff00077202 */ /* 0x000fc60000000f00 */
[----:B------:R-:W-:Y:S01]  /*2820*/  @P1 FMUL.FTZ R7, R8, R89 ;  /* 0x0000005908071220 */ /* 0x000fe20000410000 */
[----:B------:R-:W-:-:S04]  /*2830*/  F2FP.F16.F32.PACK_AB R8, RZ, R3 ;  /* 0x00000003ff08723e */ /* 0x000fc800000000ff */
[----:B------:R-:W-:Y:S02]  /*2840*/  F2FP.F16.F32.PACK_AB R14, RZ, R7 ;  /* 0x00000007ff0e723e */ /* 0x000fe400000000ff */
[----:B------:R-:W-:Y:S02]  /*2850*/  PRMT R8, R12, 0x5410, R8 ;  /* 0x000054100c087816 */ /* 0x000fe40000000008 */
[----:B------:R-:W-:-:S07]  /*2860*/  PRMT R10, R10, 0x5410, R14 ;  /* 0x000054100a0a7816 */ /* 0x000fce000000000e */
.L_x_44302:
        /* <DEDUP_REMOVED lines=26> */
[----:B--2---:R-:W-:-:S04]  /*2a10*/  @P2 FMUL.FTZ R12, R12, R9 ;  /* 0x000000090c0c2220 */ /* 0x004fc80000410000 */
[----:B------:R-:W2:Y:S01]  /*2a20*/  @P2 LDC R11, c[0x0][0x40c] ;  /* 0x00010300ff0b2b82 */ /* 0x000ea20000000800 */
[----:B------:R-:W-:Y:S01]  /*2a30*/  @!P2 MOV R9, R10 ;  /* 0x0000000a0009a202 */ /* 0x000fe20000000f00 */
[----:B------:R-:W-:Y:S01]  /*2a40*/  @P2 FFMA.FTZ R9, R12, R86, R10 ;  /* 0x000000560c092223 */ /* 0x000fe2000001000a */
[----:B------:R-:W-:Y:S02]  /*2a50*/  @P2 HADD2.F32 R12, -RZ, R29.H1_H1 ;  /* 0x3000001dff0c2230 */ /* 0x000fe40000004100 */
[----:B------:R-:W-:Y:S02]  /*2a60*/  HADD2.F32 R10, -RZ, R25.H1_H1 ;  /* 0x30000019ff0a7230 */ /* 0x000fe40000004100 */
[----:B---3--:R-:W-:Y:S01]  /*2a70*/  @P2 FMUL.FTZ R13, R14, R13 ;  /* 0x0000000d0e0d2220 */ /* 0x008fe20000410000 */
[----:B------:R-:W-:Y:S02]  /*2a80*/  HADD2.F32 R14, -RZ, R26.H1_H1 ;  /* 0x3000001aff0e7230 */ /* 0x000fe40000004100 */
[----:B-1----:R-:W-:Y:S01]  /*2a90*/  @P2 FMUL.FTZ R16, R17, R16 ;  /* 0x0000001011102220 */ /* 0x002fe20000410000 */
[----:B------:R-:W-:-:S02]  /*2aa0*/  @P2 HADD2.F32 R17, -RZ, R31.H1_H1 ;  /* 0x3000001fff112230 */ /* 0x000fc40000004100 */
[----:B--2---:R-:W-:Y:S02]  /*2ab0*/  @P2 FMUL.FTZ R11, R12, R11 ;  /* 0x0000000b0c0b2220 */ /* 0x004fe40000410000 */
[----:B------:R-:W1:Y:S02]  /*2ac0*/  @P2 LDC R12, c[0x0][0x40c] ;  /* 0x00010300ff0c2b82 */ /* 0x000e640000000800 */
[----:B------:R-:W-:Y:S01]  /*2ad0*/  @P2 FFMA.FTZ R10, R11, R87, R10 ;  /* 0x000000570b0a2223 */ /* 0x000fe2000001000a */
[----:B------:R-:W-:-:S04]  /*2ae0*/  HADD2.F32 R11, -RZ, R26.H0_H0 ;  /* 0x2000001aff0b7230 */ /* 0x000fc80000004100 */
[----:B------:R-:W-:Y:S01]  /*2af0*/  F2FP.F16.F32.PACK_AB R23, RZ, R10 ;  /* 0x0000000aff17723e */ /* 0x000fe200000000ff */
[----:B------:R-:W-:Y:S02]  /*2b00*/  @P2 FFMA.FTZ R11, R13, R80, R11 ;  /* 0x000000500d0b2223 */ /* 0x000fe4000001000b */
[----:B------:R-:W2:Y:S03]  /*2b10*/  @P2 LDC R13, c[0x0][0x40c] ;  /* 0x00010300ff0d2b82 */ /* 0x000ea60000000800 */
[----:B------:R-:W-:Y:S01]  /*2b20*/  F2FP.F16.F32.PACK_AB R18, RZ, R11 ;  /* 0x0000000bff12723e */ /* 0x000fe200000000ff */
[----:B-1----:R-:W-:Y:S01]  /*2b30*/  @P2 FMUL.FTZ R15, R15, R12 ;  /* 0x0000000c0f0f2220 */ /* 0x002fe20000410000 */
[----:B------:R-:W-:-:S03]  /*2b40*/  @!P2 MOV R12, R14 ;  /* 0x0000000e000ca202 */ /* 0x000fc60000000f00 */
[----:B------:R-:W-:Y:S01]  /*2b50*/  @P2 FFMA.FTZ R12, R15, R81, R14 ;  /* 0x000000510f0c2223 */ /* 0x000fe2000001000e */
[----:B------:R-:W-:Y:S02]  /*2b60*/  @P2 HADD2.F32 R15, -RZ, R31.H0_H0 ;  /* 0x2000001fff0f2230 */ /* 0x000fe40000004100 */
[----:B------:R-:W-:Y:S02]  /*2b70*/  HADD2.F32 R14, -RZ, R27.H0_H0 ;  /* 0x2000001bff0e7230 */ /* 0x000fe40000004100 */
[----:B------:R-:W-:Y:S01]  /*2b80*/  F2FP.F16.F32.PACK_AB R22, RZ, R12 ;  /* 0x0000000cff16723e */ /* 0x000fe200000000ff */
[----:B--2---:R-:W-:Y:S02]  /*2b90*/  @P2 FMUL.FTZ R15, R15, R13 ;  /* 0x0000000d0f0f2220 */ /* 0x004fe40000410000 */
[----:B------:R-:W-:Y:S02]  /*2ba0*/  @!P2 MOV R13, R14 ;  /* 0x0000000e000da202 */ /* 0x000fe40000000f00 */
[----:B------:R-:W-:Y:S01]  /*2bb0*/  @P2 FFMA.FTZ R13, R15, R82, R14 ;  /* 0x000000520f0d2223 */ /* 0x000fe2000001000e */
[----:B------:R-:W-:Y:S01]  /*2bc0*/  HADD2.F32 R14, -RZ, R24.H0_H0 ;  /* 0x20000018ff0e7230 */ /* 0x000fe20000004100 */
[----:B------:R-:W1:Y:S01]  /*2bd0*/  @P2 LDC R15, c[0x0][0x40c] ;  /* 0x00010300ff0f2b82 */ /* 0x000e620000000800 */
[----:B------:R-:W-:-:S02]  /*2be0*/  PRMT R18, R18, 0x5410, R22 ;  /* 0x0000541012127816 */ /* 0x000fc40000000016 */
[----:B------:R-:W-:Y:S01]  /*2bf0*/  F2FP.F16.F32.PACK_AB R20, RZ, R13 ;  /* 0x0000000dff14723e */ /* 0x000fe200000000ff */
[----:B------:R-:W-:Y:S01]  /*2c00*/  @P2 FFMA.FTZ R14, R16, R84, R14 ;  /* 0x00000054100e2223 */ /* 0x000fe2000001000e */
[----:B------:R-:W-:-:S04]  /*2c10*/  HADD2.F32 R16, -RZ, R27.H1_H1 ;  /* 0x3000001bff107230 */ /* 0x000fc80000004100 */
[----:B------:R-:W-:Y:S01]  /*2c20*/  F2FP.F16.F32.PACK_AB R21, RZ, R14 ;  /* 0x0000000eff15723e */ /* 0x000fe200000000ff */
[----:B-1----:R-:W-:Y:S01]  /*2c30*/  @P2 FMUL.FTZ R17, R17, R15 ;  /* 0x0000000f11112220 */ /* 0x002fe20000410000 */
[----:B------:R-:W-:-:S03]  /*2c40*/  @!P2 MOV R15, R16 ;  /* 0x00000010000fa202 */ /* 0x000fc60000000f00 */
        /* <DEDUP_REMOVED lines=8> */
.L_x_44303:
[----:B-1----:R-:W1:Y:S01]  /*2cd0*/  @P1 LDC R11, c[0x0][0x40c] ;  /* 0x00010300ff0b1b82 */ /* 0x002e620000000800 */
[----:B-----5:R-:W-:Y:S02]  /*2ce0*/  @P1 HADD2.F32 R8, -RZ, R28.H1_H1 ;  /* 0x3000001cff081230 */ /* 0x020fe40000004100 */
[----:B------:R-:W-:-:S05]  /*2cf0*/  @P1 HADD2.F32 R13, -RZ, R30.H0_H0 ;  /* 0x2000001eff0d1230 */ /* 0x000fca0000004100 */
        /* <DEDUP_REMOVED lines=12> */
[----:B------:R-:W-:Y:S01]  /*2dc0*/  F2FP.F16.F32.PACK_AB R17, RZ, R9 ;  /* 0x00000009ff11723e */ /* 0x000fe200000000ff */
[----:B---3--:R-:W-:Y:S01]  /*2dd0*/  @P1 FMUL.FTZ R12, R12, R10 ;  /* 0x0000000a0c0c1220 */ /* 0x008fe20000410000 */
[----:B------:R-:W-:Y:S01]  /*2de0*/  HFMA2 R10, -RZ, RZ, 0, 0 ;  /* 0x00000000ff0a7431 */ /* 0x000fe200000001ff */
[----:B------:R-:W3:Y:S02]  /*2df0*/  @P1 LDC R14, c[0x0][0x40c] ;  /* 0x00010300ff0e1b82 */ /* 0x000ee40000000800 */
[----:B------:R-:W-:-:S05]  /*2e00*/  @P1 FMUL.FTZ R10, R12, R87 ;  /* 0x000000570c0a1220 */ /* 0x000fca0000410000 */
[----:B------:R-:W-:Y:S01]  /*2e10*/  F2FP.F16.F32.PACK_AB R23, RZ, R10 ;  /* 0x0000000aff17723e */ /* 0x000fe200000000ff */
[----:B------:R-:W4:Y:S03]  /*2e20*/  @P1 LDC R12, c[0x0][0x40c] ;  /* 0x00010300ff0c1b82 */ /* 0x000f260000000800 */
[----:B------:R-:W-:Y:S01]  /*2e30*/  PRMT R17, R17, 0x5410, R23 ;  /* 0x0000541011117816 */ /* 0x000fe20000000017 */
[----:B--2---:R-:W-:Y:S01]  /*2e40*/  @P1 FMUL.FTZ R13, R13, R11 ;  /* 0x0000000b0d0d1220 */ /* 0x004fe20000410000 */
[----:B------:R-:W-:-:S03]  /*2e50*/  MOV R11, RZ ;  /* 0x000000ff000b7202 */ /* 0x000fc60000000f00 */
[----:B------:R-:W-:Y:S01]  /*2e60*/  @P1 FMUL.FTZ R11, R13, R80 ;  /* 0x000000500d0b1220 */ /* 0x000fe20000410000 */
[----:B------:R-:W-:-:S04]  /*2e70*/  @P1 HADD2.F32 R13, -RZ, R31.H0_H0 ;  /* 0x2000001fff0d1230 */ /* 0x000fc80000004100 */
[----:B------:R-:W-:Y:S01]  /*2e80*/  F2FP.F16.F32.PACK_AB R18, RZ, R11 ;  /* 0x0000000bff12723e */ /* 0x000fe200000000ff */
[----:B-1----:R-:W-:Y:S01]  /*2e90*/  @P1 FMUL.FTZ R15, R13, R15 ;  /* 0x0000000f0d0f1220 */ /* 0x002fe20000410000 */
[----:B------:R-:W-:-:S03]  /*2ea0*/  HFMA2 R13, -RZ, RZ, 0, 0 ;  /* 0x00000000ff0d7431 */ /* 0x000fc600000001ff */
[----:B------:R-:W-:Y:S01]  /*2eb0*/  @P1 FMUL.FTZ R13, R15, R82 ;  /* 0x000000520f0d1220 */ /* 0x000fe20000410000 */
[----:B------:R-:W-:-:S04]  /*2ec0*/  @P1 HADD2.F32 R15, -RZ, R31.H1_H1 ;  /* 0x3000001fff0f1230 */ /* 0x000fc80000004100 */
[----:B------:R-:W-:Y:S01]  /*2ed0*/  F2FP.F16.F32.PACK_AB R21, RZ, R13 ;  /* 0x0000000dff15723e */ /* 0x000fe200000000ff */
[----:B----4-:R-:W-:Y:S01]  /*2ee0*/  @P1 FMUL.FTZ R16, R15, R12 ;  /* 0x0000000c0f101220 */ /* 0x010fe20000410000 */
[----:B------:R-:W-:Y:S01]  /*2ef0*/  MOV R15, RZ ;  /* 0x000000ff000f7202 */ /* 0x000fe20000000f00 */
[----:B------:R-:W1:Y:S02]  /*2f00*/  @P1 LDC R12, c[0x0][0x40c] ;  /* 0x00010300ff0c1b82 */ /* 0x000e640000000800 */
[----:B------:R-:W-:Y:S01]  /*2f10*/  @P1 FMUL.FTZ R15, R16, R83 ;  /* 0x00000053100f1220 */ /* 0x000fe20000410000 */
[----:B------:R-:W-:-:S04]  /*2f20*/  @P1 HADD2.F32 R16, -RZ, R28.H0_H0 ;  /* 0x2000001cff101230 */ /* 0x000fc80000004100 */
[----:B------:R-:W-:Y:S01]  /*2f30*/  F2FP.F16.F32.PACK_AB R19, RZ, R15 ;  /* 0x0000000fff13723e */ /* 0x000fe200000000ff */
[----:B---3--:R-:W-:Y:S01]  /*2f40*/  @P1 FMUL.FTZ R16, R16, R14 ;  /* 0x0000000e10101220 */ /* 0x008fe20000410000 */
[----:B------:R-:W-:Y:S02]  /*2f50*/  HFMA2 R14, -RZ, RZ, 0, 0 ;  /* 0x00000000ff0e7431 */ /* 0x000fe400000001ff */
[----:B------:R-:W-:Y:S01]  /*2f60*/  PRMT R19, R21, 0x5410, R19 ;  /* 0x0000541015137816 */ /* 0x000fe20000000013 */
[----:B------:R-:W-:Y:S01]  /*2f70*/  @P1 FMUL.FTZ R14, R16, R84 ;  /* 0x00000054100e1220 */ /* 0x000fe20000410000 */
[----:B------:R-:W-:-:S04]  /*2f80*/  @P1 HADD2.F32 R16, -RZ, R30.H1_H1 ;  /* 0x3000001eff101230 */ /* 0x000fc80000004100 */
[----:B------:R-:W-:Y:S01]  /*2f90*/  F2FP.F16.F32.PACK_AB R20, RZ, R14 ;  /* 0x0000000eff14723e */ /* 0x000fe200000000ff */
[----:B-1----:R-:W-:Y:S01]  /*2fa0*/  @P1 FMUL.FTZ R16, R16, R12 ;  /* 0x0000000c10101220 */ /* 0x002fe20000410000 */
[----:B------:R-:W-:-:S03]  /*2fb0*/  MOV R12, RZ ;  /* 0x000000ff000c7202 */ /* 0x000fc60000000f00 */
[----:B------:R-:W-:Y:S01]  /*2fc0*/  @P1 FMUL.FTZ R12, R16, R81 ;  /* 0x00000051100c1220 */ /* 0x000fe20000410000 */
[----:B------:R-:W-:-:S04]  /*2fd0*/  F2FP.F16.F32.PACK_AB R16, RZ, R8 ;  /* 0x00000008ff10723e */ /* 0x000fc800000000ff */
[----:B------:R-:W-:Y:S02]  /*2fe0*/  F2FP.F16.F32.PACK_AB R22, RZ, R12 ;  /* 0x0000000cff16723e */ /* 0x000fe400000000ff */
[----:B------:R-:W-:Y:S02]  /*2ff0*/  PRMT R16, R20, 0x5410, R16 ;  /* 0x0000541014107816 */ /* 0x000fe40000000010 */
[----:B------:R-:W-:-:S07]  /*3000*/  PRMT R18, R18, 0x5410, R22 ;  /* 0x0000541012127816 */ /* 0x000fce0000000016 */
.L_x_44304:
        /* <DEDUP_REMOVED lines=15> */
[--C-:B------:R-:W-:Y:S01]  /*3100*/  @P2 HADD2.F32 R19, -RZ, R28.reuse.H1_H1 ;  /* 0x3000001cff132230 */ /* 0x100fe20000004100 */
[----:B------:R-:W-:Y:S01]  /*3110*/  @!P2 MOV R23, R17 ;  /* 0x000000110017a202 */ /* 0x000fe20000000f00 */
[----:B------:R-:W-:-:S05]  /*3120*/  @P2 HADD2.F32 R177, -RZ, R28.H0_H0 ;  /* 0x2000001cffb12230 */ /* 0x000fca0000004100 */
[----:B------:R-:W2:Y:S08]  /*3130*/  @P2 LDC R16, c[0x0][0x40c] ;  /* 0x00010300ff102b82 */ /* 0x000eb00000000800 */
[----:B------:R-:W3:Y:S01]  /*3140*/  @P2 LDC R176, c[0x0][0x40c] ;  /* 0x00010300ffb02b82 */ /* 0x000ee20000000800 */
        /* <DEDUP_REMOVED lines=10> */
[----:B------:R-:W2:Y:S01]  /*31f0*/  @P2 LDC R18, c[0x0][0x40c] ;  /* 0x00010300ff122b82 */ /* 0x000ea20000000800 */
[----:B---3--:R-:W-:Y:S01]  /*3200*/  @P2 FMUL.FTZ R176, R177, R176 ;  /* 0x000000b0b1b02220 */ /* 0x008fe20000410000 */
[----:B------:R-:W-:Y:S01]  /*3210*/  @P2 HADD2.F32 R177, -RZ, R31.H1_H1 ;  /* 0x3000001fffb12230 */ /* 0x000fe20000004100 */
        /* <DEDUP_REMOVED lines=40> */
.L_x_44305:
[----:B-1----:R-:W1:Y:S01]  /*34a0*/  @P1 LDC R17, c[0x0][0x40c] ;  /* 0x00010300ff111b82 */ /* 0x002e620000000800 */
[----:B-----5:R-:W-:Y:S01]  /*34b0*/  @P1 HADD2.F32 R16, -RZ, R28.H1_H1 ;  /* 0x3000001cff101230 */ /* 0x020fe20000004100 */
[----:B------:R-:W-:Y:S02]  /*34c0*/  CS2R R22, SRZ ;  /* 0x0000000000167805 */ /* 0x000fe4000001ff00 */
[----:B------:R-:W-:-:S04]  /*34d0*/  CS2R R20, SRZ ;  /* 0x0000000000147805 */ /* 0x000fc8000001ff00 */
[----:B------:R-:W2:Y:S08]  /*34e0*/  @P1 LDC R18, c[0x0][0x40c] ;  /* 0x00010300ff121b82 */ /* 0x000eb00000000800 */
[----:B------:R-:W3:Y:S01]  /*34f0*/  @P1 LDC R19, c[0x0][0x40c] ;  /* 0x00010300ff131b82 */ /* 0x000ee20000000800 */
[----:B-1----:R-:W-:-:S07]  /*3500*/  @P1 FMUL.FTZ R17, R16, R17 ;  /* 0x0000001110111220 */ /* 0x002fce0000410000 */
[----:B------:R-:W1:Y:S01]  /*3510*/  @P1 LDC R16, c[0x0][0x40c] ;  /* 0x00010300ff101b82 */ /* 0x000e620000000800 */
[----:B------:R-:W-:Y:S01]  /*3520*/  @P1 FMUL.FTZ R23, R17, R77 ;  /* 0x0000004d11171220 */ /* 0x000fe20000410000 */
[----:B------:R-:W-:-:S05]  /*3530*/  @P1 HADD2.F32 R17, -RZ, R29.H0_H0 ;  /* 0x2000001dff111230 */ /* 0x000fca0000004100 */
[----:B--2---:R-:W-:Y:S02]  /*3540*/  @P1 FMUL.FTZ R18, R17, R18 ;  /* 0x0000001211121220 */ /* 0x004fe40000410000 */
[----:B------:R-:W2:Y:S02]  /*3550*/  @P1 LDC R17, c[0x0][0x40c] ;  /* 0x00010300ff111b82 */ /* 0x000ea40000000800 */
[----:B------:R-:W-:Y:S01]  /*3560*/  @P1 FMUL.FTZ R22, R18, R78 ;  /* 0x0000004e12161220 */ /* 0x000fe20000410000 */
[----:B------:R-:W-:-:S04]  /*3570*/  @P1 HADD2.F32 R18, -RZ, R29.H1_H1 ;  /* 0x3000001dff121230 */ /* 0x000fc80000004100 */
[----:B------:R-:W-:Y:S01]  /*3580*/  F2FP.F16.F32.PACK_AB R177, RZ, R22 ;  /* 0x00000016ffb1723e */ /* 0x000fe200000000ff */
[----:B-1----:R-:W-:Y:S01]  /*3590*/  @P1 FMUL.FTZ R16, R18, R16 ;  /* 0x0000001012101220 */ /* 0x002fe20000410000 */
[----:B------:R-:W-:-:S03]  /*35a0*/  HFMA2 R18, -RZ, RZ, 0, 0 ;  /* 0x00000000ff127431 */ /* 0x000fc600000001ff */
[----:B------:R-:W-:Y:S01]  /*35b0*/  @P1 FMUL.FTZ R21, R16, R79 ;  /* 0x0000004f10151220 */ /* 0x000fe20000410000 */
[----:B------:R-:W-:-:S04]  /*35c0*/  @P1 HADD2.F32 R16, -RZ, R30.H0_H0 ;  /* 0x2000001eff101230 */ /* 0x000fc80000004100 */
[----:B------:R-:W-:Y:S01]  /*35d0*/  F2FP.F16.F32.PACK_AB R194, RZ, R21 ;  /* 0x00000015ffc2723e */ /* 0x000fe200000000ff */
[----:B--2---:R-:W-:Y:S02]  /*35e0*/  @P1 FMUL.FTZ R17, R16, R17 ;  /* 0x0000001110111220 */ /* 0x004fe40000410000 */
[----:B------:R-:W1:Y:S01]  /*35f0*/  @P1 LDC R16, c[0x0][0x40c] ;  /* 0x00010300ff101b82 */ /* 0x000e620000000800 */
[----:B------:R-:W-:Y:S01]  /*3600*/  PRMT R177, R177, 0x5410, R194 ;  /* 0x00005410b1b17816 */ /* 0x000fe200000000c2 */
[----:B------:R-:W-:Y:S01]  /*3610*/  @P1 FMUL.FTZ R20, R17, R72 ;  /* 0x0000004811141220 */ /* 0x000fe20000410000 */
[----:B------:R-:W-:-:S04]  /*3620*/  @P1 HADD2.F32 R17, -RZ, R31.H0_H0 ;  /* 0x2000001fff111230 */ /* 0x000fc80000004100 */
[----:B------:R-:W-:Y:S01]  /*3630*/  F2FP.F16.F32.PACK_AB R178, RZ, R20 ;  /* 0x00000014ffb2723e */ /* 0x000fe200000000ff */
[----:B---3--:R-:W-:Y:S02]  /*3640*/  @P1 FMUL.FTZ R19, R17, R19 ;  /* 0x0000001311131220 */ /* 0x008fe40000410000 */
[----:B------:R-:W2:Y:S02]  /*3650*/  @P1 LDC R17, c[0x0][0x40c] ;  /* 0x00010300ff111b82 */ /* 0x000ea40000000800 */
[----:B------:R-:W-:Y:S01]  /*3660*/  @P1 FMUL.FTZ R18, R19, R74 ;  /* 0x0000004a13121220 */ /* 0x000fe20000410000 */
[----:B------:R-:W-:-:S04]  /*3670*/  @P1 HADD2.F32 R19, -RZ, R31.H1_H1 ;  /* 0x3000001fff131230 */ /* 0x000fc80000004100 */
[----:B------:R-:W-:Y:S01]  /*3680*/  F2FP.F16.F32.PACK_AB R192, RZ, R18 ;  /* 0x00000012ffc0723e */ /* 0x000fe200000000ff */
[----:B-1----:R-:W-:Y:S01]  /*3690*/  @P1 FMUL.FTZ R176, R19, R16 ;  /* 0x0000001013b01220 */ /* 0x002fe20000410000 */
[----:B------:R-:W-:Y:S01]  /*36a0*/  MOV R16, RZ ;  /* 0x000000ff00107202 */ /* 0x000fe20000000f00 */
[----:B------:R-:W1:Y:S02]  /*36b0*/  @P1 LDC R19, c[0x0][0x40c] ;  /* 0x00010300ff131b82 */ /* 0x000e640000000800 */
[----:B------:R-:W-:Y:S01]  /*36c0*/  @P1 FMUL.FTZ R16, R176, R75 ;  /* 0x0000004bb0101220 */ /* 0x000fe20000410000 */
[----:B------:R-:W-:-:S04]  /*36d0*/  @P1 HADD2.F32 R176, -RZ, R28.H0_H0 ;  /* 0x2000001cffb01230 */ /* 0x000fc80000004100 */
[----:B------:R-:W-:Y:S01]  /*36e0*/  F2FP.F16.F32.PACK_AB R179, RZ, R16 ;  /* 0x00000010ffb3723e */ /* 0x000fe200000000ff */
[----:B--2---:R-:W-:Y:S01]  /*36f0*/  @P1 FMUL.FTZ R176, R176, R17 ;  /* 0x00000011b0b01220 */ /* 0x004fe20000410000 */
        /* <DEDUP_REMOVED lines=12> */
.L_x_44306:
        /* <DEDUP_REMOVED lines=74> */
.L_x_44307:
[----:B-1----:R-:W1:Y:S01]  /*3c60*/  @P1 LDC R177, c[0x0][0x40c] ;  /* 0x00010300ffb11b82 */ /* 0x002e620000000800 */
[----:B-----5:R-:W-:Y:S02]  /*3c70*/  @P1 HADD2.F32 R178, -RZ, R28.H1_H1 ;  /* 0x3000001cffb21230 */ /* 0x020fe40000004100 */
[----:B------:R-:W-:Y:S01]  /*3c80*/  HFMA2 R198, -RZ, RZ, 0, 0 ;  /* 0x00000000ffc67431 */ /* 0x000fe200000001ff */
[----:B------:R-:W-:Y:S02]  /*3c90*/  CS2R R196, SRZ ;  /* 0x0000000000c47805 */ /* 0x000fe4000001ff00 */
[----:B------:R-:W-:Y:S02]  /*3ca0*/  CS2R R194, SRZ ;  /* 0x0000000000c27805 */ /* 0x000fe4000001ff00 */
[----:B------:R-:W-:Y:S02]  /*3cb0*/  CS2R R192, SRZ ;  /* 0x0000000000c07805 */ /* 0x000fe4000001ff00 */
        /* <DEDUP_REMOVED lines=18> */
[----:B------:R-:W-:-:S05]  /*3de0*/  @P1 HADD2.F32 R177, -RZ, R31.H0_H0 ;  /* 0x2000001fffb11230 */ /* 0x000fca0000004100 */
        /* <DEDUP_REMOVED lines=14> */
[----:B------:R-:W-:-:S04]  /*3ed0*/  @P1 HADD2.F32 R177, -RZ, R30.H1_H1 ;  /* 0x3000001effb11230 */ /* 0x000fc80000004100 */
[----:B------:R-:W-:Y:S01]  /*3ee0*/  F2FP.F16.F32.PACK_AB R207, RZ, R192 ;  /* 0x000000c0ffcf723e */ /* 0x000fe200000000ff */
[----:B--2---:R-:W-:Y:S01]  /*3ef0*/  @P1 FMUL.FTZ R176, R177, R176 ;  /* 0x000000b0b1b01220 */ /* 0x004fe20000410000 */
[----:B------:R-:W-:-:S03]  /*3f00*/  F2FP.F16.F32.PACK_AB R177, RZ, R197 ;  /* 0x000000c5ffb1723e */ /* 0x000fc600000000ff */
[----:B------:R-:W-:Y:S01]  /*3f10*/  @P1 FMUL.FTZ R194, R176, R65 ;  /* 0x00000041b0c21220 */ /* 0x000fe20000410000 */
[----:B------:R-:W-:Y:S02]  /*3f20*/  F2FP.F16.F32.PACK_AB R176, RZ, R198 ;  /* 0x000000c6ffb0723e */ /* 0x000fe400000000ff */
[----:B------:R-:W-:Y:S02]  /*3f30*/  PRMT R177, R177, 0x5410, R210 ;  /* 0x00005410b1b17816 */ /* 0x000fe400000000d2 */
[----:B------:R-:W-:Y:S02]  /*3f40*/  F2FP.F16.F32.PACK_AB R209, RZ, R194 ;  /* 0x000000c2ffd1723e */ /* 0x000fe400000000ff */
[----:B------:R-:W-:Y:S02]  /*3f50*/  PRMT R176, R207, 0x5410, R176 ;  /* 0x00005410cfb07816 */ /* 0x000fe400000000b0 */
[----:B------:R-:W-:-:S07]  /*3f60*/  PRMT R178, R178, 0x5410, R209 ;  /* 0x00005410b2b27816 */ /* 0x000fce00000000d1 */
.L_x_44308:
        /* <DEDUP_REMOVED lines=55> */
[----:B------:R-:W-:Y:S01]  /*42e0*/  @!P2 MOV R208, R177 ;  /* 0x000000b100d0a202 */ /* 0x000fe20000000f00 */
[----:B-1----:R-:W-:Y:S01]  /*42f0*/  @P2 FMUL.FTZ R178, R179, R178 ;  /* 0x000000b2b3b22220 */ /* 0x002fe20000410000 */
[----:B------:R-:W-:-:S03]  /*4300*/  F2FP.F16.F32.PACK_AB R179, RZ, R209 ;  /* 0x000000d1ffb3723e */ /* 0x000fc600000000ff */
        /* <DEDUP_REMOVED lines=16> */
.L_x_44309:
        /* <DEDUP_REMOVED lines=33> */
[----:B------:R-:W-:-:S04]  /*4620*/  @P1 HADD2.F32 R178, -RZ, R31.H1_H1 ;  /* 0x3000001fffb21230 */ /* 0x000fc80000004100 */
[----:B------:R-:W-:Y:S01]  /*4630*/  F2FP.F16.F32.PACK_AB R219, RZ, R209 ;  /* 0x000000d1ffdb723e */ /* 0x000fe200000000ff */
[----:B-1----:R-:W-:Y:S01]  /*4640*/  @P1 FMUL.FTZ R177, R178, R177 ;  /* 0x000000b1b2b11220 */ /* 0x002fe20000410000 */
[----:B------:R-:W-:-:S03]  /*4650*/  F2FP.F16.F32.PACK_AB R178, RZ, R211 ;  /* 0x000000d3ffb2723e */ /* 0x000fc600000000ff */
[----:B------:R-:W-:Y:S01]  /*4660*/  @P1 FMUL.FTZ R207, R177, R59 ;  /* 0x0000003bb1cf1220 */ /* 0x000fe20000410000 */
[----:B------:R-:W-:Y:S01]  /*4670*/  @P1 HADD2.F32 R177, -RZ, R28.H0_H0 ;  /* 0x2000001cffb11230 */ /* 0x000fe20000004100 */
[----:B------:R-:W-:-:S03]  /*4680*/  PRMT R178, R178, 0x5410, R220 ;  /* 0x00005410b2b27816 */ /* 0x000fc600000000dc */
[----:B------:R-:W-:Y:S01]  /*4690*/  F2FP.F16.F32.PACK_AB R179, RZ, R207 ;  /* 0x000000cfffb3723e */ /* 0x000fe200000000ff */
[----:B--2---:R-:W-:Y:S01]  /*46a0*/  @P1 FMUL.FTZ R176, R177, R176 ;  /* 0x000000b0b1b01220 */ /* 0x004fe20000410000 */
[----:B------:R-:W-:Y:S02]  /*46b0*/  F2FP.F16.F32.PACK_AB R177, RZ, R213 ;  /* 0x000000d5ffb1723e */ /* 0x000fe400000000ff */
[----:B------:R-:W-:Y:S01]  /*46c0*/  PRMT R179, R219, 0x5410, R179 ;  /* 0x00005410dbb37816 */ /* 0x000fe200000000b3 */
[----:B------:R-:W-:Y:S01]  /*46d0*/  @P1 FMUL.FTZ R208, R176, R60 ;  /* 0x0000003cb0d01220 */ /* 0x000fe20000410000 */
[----:B------:R-:W-:Y:S02]  /*46e0*/  F2FP.F16.F32.PACK_AB R176, RZ, R214 ;  /* 0x000000d6ffb0723e */ /* 0x000fe400000000ff */
[----:B------:R-:W-:Y:S02]  /*46f0*/  PRMT R177, R177, 0x5410, R221 ;  /* 0x00005410b1b17816 */ /* 0x000fe400000000dd */
[----:B------:R-:W-:-:S04]  /*4700*/  F2FP.F16.F32.PACK_AB R218, RZ, R208 ;  /* 0x000000d0ffda723e */ /* 0x000fc800000000ff */
[----:B------:R-:W-:-:S07]  /*4710*/  PRMT R176, R218, 0x5410, R176 ;  /* 0x00005410dab07816 */ /* 0x000fce00000000b0 */
.L_x_44310:
        /* <DEDUP_REMOVED lines=74> */
.L_x_44311:
[----:B-1----:R-:W1:Y:S01]  /*4bc0*/  @P1 LDC R177, c[0x0][0x40c] ;  /* 0x00010300ffb11b82 */ /* 0x002e620000000800 */
[----:B-----5:R-:W-:Y:S01]  /*4bd0*/  @P1 HADD2.F32 R178, -RZ, R28.H1_H1 ;  /* 0x3000001cffb21230 */ /* 0x020fe20000004100 */
[----:B------:R-:W-:Y:S02]  /*4be0*/  CS2R R224, SRZ ;  /* 0x0000000000e07805 */ /* 0x000fe4000001ff00 */
[----:B------:R-:W-:Y:S02]  /*4bf0*/  CS2R R222, SRZ ;  /* 0x0000000000de7805 */ /* 0x000fe4000001ff00 */
        /* <DEDUP_REMOVED lines=44> */
.L_x_44312:
        /* <DEDUP_REMOVED lines=74> */
.L_x_44313:
        /* <DEDUP_REMOVED lines=48> */
.L_x_44314:
        /* <DEDUP_REMOVED lines=74> */
.L_x_44315:
        /* <DEDUP_REMOVED lines=49> */
.L_x_44316:
        /* <DEDUP_REMOVED lines=268> */
.L_x_44332:
        /* <DEDUP_REMOVED lines=46> */
[----:B------:R-:W-:Y:S02]  /*71b0*/  F2FP.F16.F32.PACK_AB R177, R177, R176 ;  /* 0x000000b0b1b1723e */ /* 0x000fe400000000ff */
        /* <DEDUP_REMOVED lines=10> */
[----:B------:R-:W-:Y:S01]  /*7260*/  F2FP.F16.F32.PACK_AB R179, R201, R202 ;  /* 0x000000cac9b3723e */ /* 0x000fe200000000ff */
[----:B------:R-:W-:Y:S01]  /*7270*/  FFMA.FTZ R200, R200, R206, R172 ;  /* 0x000000cec8c87223 */ /* 0x000fe200000100ac */
[----:B------:R-:W-:Y:S01]  /*7280*/  FFMA.FTZ R201, R199, R245, R173 ;  /* 0x000000f5c7c97223 */ /* 0x000fe200000100ad */
[----:B------:R-:W-:Y:S01]  /*7290*/  LEA.HI.SX32 R199, R176, R2, 0x1d ;  /* 0x00000002b0c77211 */ /* 0x000fe200078feaff */
[----:B------:R-:W3:Y:S01]  /*72a0*/  LDL R252, [R1+0x138] ;  /* 0x0001380001fc7983 */ /* 0x000ee20000100800 */
[----:B------:R-:W-:-:S02]  /*72b0*/  F2FP.F16.F32.PACK_AB R178, R203, R178 ;  /* 0x000000b2cbb2723e */ /* 0x000fc400000000ff */
[----:B------:R-:W-:Y:S01]  /*72c0*/  F2FP.F16.F32.PACK_AB R176, R201, R200 ;  /* 0x000000c8c9b0723e */ /* 0x000fe200000000ff */
        /* <DEDUP_REMOVED lines=25> */
[----:B------:R-:W-:Y:S01]  /*7460*/  F2FP.F16.F32.PACK_AB R179, R177, R176 ;  /* 0x000000b0b1b3723e */ /* 0x000fe200000000ff */
[----:B------:R-:W-:-:S04]  /*7470*/  FADD.FTZ R176, -R244, R183 ;  /* 0x000000b7f4b07221 */ /* 0x000fc80000010100 */
[----:B------:R-:W-:-:S04]  /*7480*/  FMUL.FTZ R176, R239, R176 ;  /* 0x000000b0efb07220 */ /* 0x000fc80000410000 */
[----:B----4-:R-:W-:Y:S02]  /*7490*/  FFMA.FTZ R176, R176, R201, R164 ;  /* 0x000000c9b0b07223 */ /* 0x010fe400000100a4 */
[----:B------:R-:W3:Y:S01]  /*74a0*/  LDL R201, [R1+0x110] ;  /* 0x0001100001c97983 */ /* 0x000ee20000100800 */
[----:B------:R-:W-:-:S03]  /*74b0*/  FADD.FTZ R177, -R244, R188 ;  /* 0x000000bcf4b17221 */ /* 0x000fc60000010100 */
        /* <DEDUP_REMOVED lines=11> */
[----:B------:R-:W-:Y:S01]  /*7570*/  F2FP.F16.F32.PACK_AB R177, R183, R186 ;  /* 0x000000bab7b1723e */ /* 0x000fe200000000ff */
[C---:B------:R-:W-:Y:S01]  /*7580*/  FADD.FTZ R6, -R244.reuse, R6 ;  /* 0x00000006f4067221 */ /* 0x040fe20000010100 */
[----:B------:R-:W-:Y:S01]  /*7590*/  IADD3 R183, PT, PT, R199, 0x20, RZ ;  /* 0x00000020c7b77810 */ /* 0x000fe20007ffe0ff */
[----:B------:R-:W-:Y:S01]  /*75a0*/  FADD.FTZ R7, -R244, R7 ;  /* 0x00000007f4077221 */ /* 0x000fe20000010100 */
[----:B------:R-:W-:Y:S01]  /*75b0*/  F2FP.F16.F32.PACK_AB R178, R184, R178 ;  /* 0x000000b2b8b2723e */ /* 0x000fe200000000ff */
[----:B------:R-:W-:Y:S01]  /*75c0*/  FADD.FTZ R4, -R244, R4 ;  /* 0x00000004f4047221 */ /* 0x000fe20000010100 */
[----:B------:R-:W-:Y:S01]  /*75d0*/  F2FP.F16.F32.PACK_AB R176, R185, R176 ;  /* 0x000000b0b9b0723e */ /* 0x000fe200000000ff */
[----:B------:R-:W-:-:S04]  /*75e0*/  IMAD.WIDE.U32 R184, R183, 0x10, R246 ;  /* 0x00000010b7b87825 */ /* 0x000fc800078e00f6 */
[C---:B------:R-:W-:Y:S01]  /*75f0*/  FADD.FTZ R5, -R244.reuse, R5 ;  /* 0x00000005f4057221 */ /* 0x040fe20000010100 */
[C---:B------:R-:W-:Y:S01]  /*7600*/  FADD.FTZ R205, -R244.reuse, R215 ;  /* 0x000000d7f4cd7221 */ /* 0x040fe20000010100 */
[----:B------:R-:W5:Y:S04]  /*7610*/  LDL R252, [R1+0xdc] ;  /* 0x0000dc0001fc7983 */ /* 0x000f680000100800 */
[----:B------:R0:W-:Y:S01]  /*7620*/  STG.E.128 desc[UR6][R184.64], R176 ;  /* 0x000000b0b8007986 */ /* 0x0001e2000c101d06 */
[----:B------:R-:W-:-:S03]  /*7630*/  FADD.FTZ R16, -R244, R16 ;  /* 0x00000010f4107221 */ /* 0x000fc60000010100 */
[----:B------:R-:W5:Y:S01]  /*7640*/  LDL R245, [R1+0xd4] ;  /* 0x0000d40001f57983 */ /* 0x000f620000100800 */
[C---:B0-----:R-:W-:Y:S01]  /*7650*/  FADD.FTZ R176, -R244.reuse, R181 ;  /* 0x000000b5f4b07221 */ /* 0x041fe20000010100 */
[----:B------:R-:W-:-:S03]  /*7660*/  FADD.FTZ R177, -R244, R182 ;  /* 0x000000b6f4b17221 */ /* 0x000fc60000010100 */
[C---:B------:R-:W-:Y:S01]  /*7670*/  FMUL.FTZ R176, R239.reuse, R176 ;  /* 0x000000b0efb07220 */ /* 0x040fe20000410000 */
[----:B------:R-:W-:-:S03]  /*7680*/  FMUL.FTZ R177, R239, R177 ;  /* 0x000000b1efb17220 */ /* 0x000fc60000410000 */
[----:B------:R-:W-:Y:S01]  /*7690*/  FFMA.FTZ R176, R176, R203, R154 ;  /* 0x000000cbb0b07223 */ /* 0x000fe2000001009a */
[----:B------:R-:W-:-:S05]  /*76a0*/  FFMA.FTZ R177, R177, R202, R155 ;  /* 0x000000cab1b17223 */ /* 0x000fca000001009b */
[----:B------:R-:W-:Y:S01]  /*76b0*/  F2FP.F16.F32.PACK_AB R179, R177, R176 ;  /* 0x000000b0b1b3723e */ /* 0x000fe200000000ff */
[----:B------:R-:W-:Y:S01]  /*76c0*/  FADD.FTZ R176, -R244, R180 ;  /* 0x000000b4f4b07221 */ /* 0x000fe20000010100 */
[----:B------:R-:W-:-:S03]  /*76d0*/  FMUL.FTZ R3, R239, R3 ;  /* 0x00000003ef037220 */ /* 0x000fc60000410000 */
[C---:B------:R-:W-:Y:S01]  /*76e0*/  FMUL.FTZ R176, R239.reuse, R176 ;  /* 0x000000b0efb07220 */ /* 0x040fe20000410000 */
[C---:B------:R-:W-:Y:S01]  /*76f0*/  FMUL.FTZ R177, R239.reuse, R6 ;  /* 0x00000006efb17220 */ /* 0x040fe20000410000 */
[----:B------:R-:W-:Y:S01]  /*7700*/  FMUL.FTZ R7, R239, R7 ;  /* 0x00000007ef077220 */ /* 0x000fe20000410000 */
[----:B------:R-:W-:Y:S01]  /*7710*/  FFMA.FTZ R3, R3, R187, R157 ;  /* 0x000000bb03037223 */ /* 0x000fe2000001009d */
[C---:B------:R-:W-:Y:S01]  /*7720*/  FMUL.FTZ R4, R239.reuse, R4 ;  /* 0x00000004ef047220 */ /* 0x040fe20000410000 */
[----:B------:R-:W-:Y:S01]  /*7730*/  FMUL.FTZ R5, R239, R5 ;  /* 0x00000005ef057220 */ /* 0x000fe20000410000 */
[----:B------:R-:W-:Y:S01]  /*7740*/  FFMA.FTZ R177, R177, R190, R152 ;  /* 0x000000beb1b17223 */ /* 0x000fe20000010098 */
[----:B------:R-:W-:-:S05]  /*7750*/  FFMA.FTZ R7, R7, R189, R153 ;  /* 0x000000bd07077223 */ /* 0x000fca0000010099 */
[----:B------:R-:W-:Y:S01]  /*7760*/  F2FP.F16.F32.PACK_AB R178, R7, R177 ;  /* 0x000000b107b2723e */ /* 0x000fe200000000ff */
[C---:B------:R-:W-:Y:S02]  /*7770*/  FADD.FTZ R190, -R244.reuse, R223 ;  /* 0x000000dff4be7221 */ /* 0x040fe40000010100 */
[----:B------:R-:W5:Y:S01]  /*7780*/  LDL R223, [R1+0xc0] ;  /* 0x0000c00001df7983 */ /* 0x000f620000100800 */
        /* <DEDUP_REMOVED lines=8> */
[----:B------:R-:W5:Y:S01]  /*7810*/  LDL R224, [R1+0xc8] ;  /* 0x0000c80001e07983 */ /* 0x000f620000100800 */
[----:B--2---:R-:W-:Y:S01]  /*7820*/  FFMA.FTZ R4, R4, R200, R158 ;  /* 0x000000c804047223 */ /* 0x004fe2000001009e */
[----:B---3--:R-:W-:Y:S01]  /*7830*/  FFMA.FTZ R6, R176, R201, R156 ;  /* 0x000000c9b0067223 */ /* 0x008fe2000001009c */
[----:B----4-:R-:W-:-:S04]  /*7840*/  FFMA.FTZ R5, R5, R188, R159 ;  /* 0x000000bc05057223 */ /* 0x010fc8000001009f */
[----:B------:R-:W-:Y:S02]  /*7850*/  F2FP.F16.F32.PACK_AB R176, R3, R6 ;  /* 0x0000000603b0723e */ /* 0x000fe400000000ff */
[----:B------:R-:W-:Y:S02]  /*7860*/  IADD3 R3, PT, PT, R199, 0x40, RZ ;  /* 0x00000040c7037810 */ /* 0x000fe40007ffe0ff */
[----:B------:R-:W-:-:S03]  /*7870*/  F2FP.F16.F32.PACK_AB R177, R5, R4 ;  /* 0x0000000405b1723e */ /* 0x000fc600000000ff */
        /* <DEDUP_REMOVED lines=27> */
[----:B------:R-:W3:Y:S01]  /*7a30*/  LDL R220, [R1+0xf4] ;  /* 0x0000f40001dc7983 */ /* 0x000ee20000100800 */
[----:B------:R-:W-:-:S03]  /*7a40*/  FADD.FTZ R195, -R244, R227 ;  /* 0x000000e3f4c37221 */ /* 0x000fc60000010100 */
[----:B------:R-:W3:Y:S04]  /*7a50*/  LDL R229, [R1+0xf0] ;  /* 0x0000f00001e57983 */ /* 0x000ee80000100800 */
[----:B------:R-:W3:Y:S04]  /*7a60*/  LDL R225, [R1+0xcc] ;  /* 0x0000cc0001e17983 */ /* 0x000ee80000100800 */
[----:B------:R-:W3:Y:S01]  /*7a70*/  LDL R227, [R1+0xe4] ;  /* 0x0000e40001e37983 */ /* 0x000ee20000100800 */
[C---:B------:R-:W-:Y:S01]  /*7a80*/  FADD.FTZ R176, -R244.reuse, R194 ;  /* 0x000000c2f4b07221 */ /* 0x040fe20000010100 */
[C---:B------:R-:W-:Y:S01]  /*7a90*/  FADD.FTZ R178, -R244.reuse, R191 ;  /* 0x000000bff4b27221 */ /* 0x040fe20000010100 */
[C---:B------:R-:W-:Y:S01]  /*7aa0*/  FADD.FTZ R191, -R244.reuse, R222 ;  /* 0x000000def4bf7221 */ /* 0x040fe20000010100 */
[C---:B------:R-:W-:Y:S01]  /*7ab0*/  FADD.FTZ R194, -R244.reuse, R218 ;  /* 0x000000daf4c27221 */ /* 0x040fe20000010100 */
[----:B------:R-:W3:Y:S04]  /*7ac0*/  LDL R222, [R1+0xd8] ;  /* 0x0000d80001de7983 */ /* 0x000ee80000100800 */
[----:B------:R-:W3:Y:S01]  /*7ad0*/  LDL R218, [R1+0xfc] ;  /* 0x0000fc0001da7983 */ /* 0x000ee20000100800 */
[----:B------:R-:W-:-:S03]  /*7ae0*/  FADD.FTZ R200, -R244, R230 ;  /* 0x000000e6f4c87221 */ /* 0x000fc60000010100 */
[----:B------:R-:W3:Y:S01]  /*7af0*/  LDL R230, [R1+0xf8] ;  /* 0x0000f80001e67983 */ /* 0x000ee20000100800 */
        /* <DEDUP_REMOVED lines=39> */
[----:B-----5:R-:W-:Y:S01]  /*7d70*/  FFMA.FTZ R19, R19, R219, R137 ;  /* 0x000000db13137223 */ /* 0x020fe20000010089 */
[----:B------:R-:W5:Y:S01]  /*7d80*/  LDL R228, [R1+0xb4] ;  /* 0x0000b40001e47983 */ /* 0x000f620000100800 */
[C---:B------:R-:W-:Y:S01]  /*7d90*/  FMUL.FTZ R6, R239.reuse, R6 ;  /* 0x00000006ef067220 */ /* 0x040fe20000410000 */
[----:B------:R-:W-:-:S02]  /*7da0*/  FMUL.FTZ R13, R239, R13 ;  /* 0x0000000def0d7220 */ /* 0x000fc40000410000 */
[----:B------:R-:W5:Y:S04]  /*7db0*/  LDL R226, [R1+0xa0] ;  /* 0x0000a00001e27983 */ /* 0x000f680000100800 */
[----:B------:R-:W5:Y:S01]  /*7dc0*/  LDL R219, [R1+0x94] ;  /* 0x0000940001db7983 */ /* 0x000f620000100800 */
        /* <DEDUP_REMOVED lines=8> */
[----:B----4-:R-:W-:Y:S01]  /*7e50*/  FFMA.FTZ R10, R10, R233, R147 ;  /* 0x000000e90a0a7223 */ /* 0x010fe20000010093 */
[----:B---3--:R-:W-:Y:S01]  /*7e60*/  FFMA.FTZ R7, R9, R232, R146 ;  /* 0x000000e809077223 */ /* 0x008fe20000010092 */
[----:B------:R-:W-:-:S04]  /*7e70*/  FFMA.FTZ R4, R4, R220, R149 ;  /* 0x000000dc04047223 */ /* 0x000fc80000010095 */
[----:B------:R-:W-:Y:S01]  /*7e80*/  F2FP.F16.F32.PACK_AB R7, R10, R7 ;  /* 0x000000070a07723e */ /* 0x000fe200000000ff */
[----:B------:R-:W-:Y:S01]  /*7e90*/  FFMA.FTZ R10, R15, R223, R136 ;  /* 0x000000df0f0a7223 */ /* 0x000fe20000010088 */
[----:B------:R-:W2:Y:S01]  /*7ea0*/  LDL R220, [R1+0x90] ;  /* 0x0000900001dc7983 */ /* 0x000ea20000100800 */
[----:B------:R-:W-:-:S03]  /*7eb0*/  FFMA.FTZ R204, R3, R229, R148 ;  /* 0x000000e503cc7223 */ /* 0x000fc60000010094 */
[----:B------:R-:W3:Y:S01]  /*7ec0*/  LDL R229, [R1+0xb0] ;  /* 0x0000b00001e57983 */ /* 0x000ee20000100800 */
[----:B------:R-:W-:-:S03]  /*7ed0*/  FFMA.FTZ R15, R16, R225, R139 ;  /* 0x000000e1100f7223 */ /* 0x000fc6000001008b */
[----:B------:R-:W4:Y:S01]  /*7ee0*/  LDL R16, [R1+0xbc] ;  /* 0x0000bc0001107983 */ /* 0x000f220000100800 */
[----:B------:R-:W-:-:S03]  /*7ef0*/  FFMA.FTZ R8, R8, R227, R145 ;  /* 0x000000e308087223 */ /* 0x000fc60000010091 */
[----:B------:R-:W2:Y:S01]  /*7f00*/  LDL R227, [R1+0xb8] ;  /* 0x0000b80001e37983 */ /* 0x000ea20000100800 */
[----:B------:R-:W-:Y:S01]  /*7f10*/  F2FP.F16.F32.PACK_AB R4, R4, R204 ;  /* 0x000000cc0404723e */ /* 0x000fe200000000ff */
[----:B------:R-:W-:Y:S01]  /*7f20*/  FFMA.FTZ R204, R11, R221, R140 ;  /* 0x000000dd0bcc7223 */ /* 0x000fe2000001008c */
[----:B------:R-:W-:Y:S01]  /*7f30*/  FFMA.FTZ R11, R18, R224, R138 ;  /* 0x000000e0120b7223 */ /* 0x000fe2000001008a */
[----:B------:R-:W3:Y:S04]  /*7f40*/  LDL R225, [R1+0xa8] ;  /* 0x0000a80001e17983 */ /* 0x000ee80000100800 */
[----:B------:R-:W3:Y:S01]  /*7f50*/  LDL R224, [R1+0xac] ;  /* 0x0000ac0001e07983 */ /* 0x000ee20000100800 */
[----:B------:R-:W-:Y:S01]  /*7f60*/  FFMA.FTZ R9, R6, R218, R151 ;  /* 0x000000da06097223 */ /* 0x000fe20000010097 */
[----:B------:R-:W-:-:S02]  /*7f70*/  FFMA.FTZ R13, R13, R222, R142 ;  /* 0x000000de0d0d7223 */ /* 0x000fc4000001008e */
[----:B------:R-:W3:Y:S04]  /*7f80*/  LDL R223, [R1+0xa4] ;  /* 0x0000a40001df7983 */ /* 0x000ee80000100800 */
[----:B------:R-:W3:Y:S04]  /*7f90*/  LDL R222, [R1+0x88] ;  /* 0x0000880001de7983 */ /* 0x000ee80000100800 */
[----:B------:R-:W3:Y:S04]  /*7fa0*/  LDL R221, [R1+0x8c] ;  /* 0x00008c0001dd7983 */ /* 0x000ee80000100800 */
[----:B------:R-:W3:Y:S01]  /*7fb0*/  LDL R218, [R1+0x98] ;  /* 0x0000980001da7983 */ /* 0x000ee20000100800 */
[----:B------:R-:W-:-:S03]  /*7fc0*/  FMUL.FTZ R3, R239, R211 ;  /* 0x000000d3ef037220 */ /* 0x000fc60000410000 */
[----:B------:R-:W3:Y:S01]  /*7fd0*/  LDL R211, [R1+0x84] ;  /* 0x0000840001d37983 */ /* 0x000ee20000100800 */
[----:B------:R-:W-:Y:S01]  /*7fe0*/  FMUL.FTZ R5, R239, R5 ;  /* 0x00000005ef057220 */ /* 0x000fe20000410000 */
[----:B------:R-:W-:Y:S02]  /*7ff0*/  F2FP.F16.F32.PACK_AB R6, R8, R205 ;  /* 0x000000cd0806723e */ /* 0x000fe400000000ff */
[----:B------:R-:W-:Y:S01]  /*8000*/  IADD3 R8, PT, PT, R199, 0x60, RZ ;  /* 0x00000060c7087810 */ /* 0x000fe20007ffe0ff */
[----:B------:R-:W-:Y:S01]  /*8010*/  FFMA.FTZ R5, R5, R230, R150 ;  /* 0x000000e605057223 */ /* 0x000fe20000010096 */
[C---:B------:R-:W-:Y:S01]  /*8020*/  FMUL.FTZ R12, R239.reuse, R12 ;  /* 0x0000000cef0c7220 */ /* 0x040fe20000410000 */
[----:B------:R-:W-:Y:S01]  /*8030*/  FMUL.FTZ R14, R239, R14 ;  /* 0x0000000eef0e7220 */ /* 0x000fe20000410000 */
[----:B------:R-:W-:Y:S01]  /*8040*/  F2FP.F16.F32.PACK_AB R11, R15, R11 ;  /* 0x0000000b0f0b723e */ /* 0x000fe200000000ff */
[----:B------:R-:W-:Y:S01]  /*8050*/  FMUL.FTZ R22, R239, R22 ;  /* 0x00000016ef167220 */ /* 0x000fe20000410000 */
[----:B------:R-:W-:Y:S01]  /*8060*/  F2FP.F16.F32.PACK_AB R5, R9, R5 ;  /* 0x000000050905723e */ /* 0x000fe200000000ff */
[----:B------:R-:W-:-:S04]  /*8070*/  IMAD.WIDE.U32 R8, R8, 0x10, R246 ;  /* 0x0000001008087825 */ /* 0x000fc800078e00f6 */
[----:B------:R-:W-:Y:S01]  /*8080*/  FFMA.FTZ R14, R14, R252, R143 ;  /* 0x000000fc0e0e7223 */ /* 0x000fe2000001008f */
[----:B------:R-:W-:Y:S01]  /*8090*/  FFMA.FTZ R12, R12, R245, R141 ;  /* 0x000000f50c0c7223 */ /* 0x000fe2000001008d */
[----:B------:R-:W-:Y:S01]  /*80a0*/  F2FP.F16.F32.PACK_AB R10, R19, R10 ;  /* 0x0000000a130a723e */ /* 0x000fe200000000ff */
[C---:B------:R-:W-:Y:S01]  /*80b0*/  FMUL.FTZ R23, R239.reuse, R23 ;  /* 0x00000017ef177220 */ /* 0x040fe20000410000 */
[----:B------:R0:W-:Y:S01]  /*80c0*/  STG.E.128 desc[UR6][R8.64], R4 ;  /* 0x0000000408007986 */ /* 0x0001e2000c101d06 */
[C---:B------:R-:W-:Y:S01]  /*80d0*/  FMUL.FTZ R178, R239.reuse, R178 ;  /* 0x000000b2efb27220 */ /* 0x040fe20000410000 */
[C---:B------:R-:W-:Y:S01]  /*80e0*/  FADD.FTZ R179, -R244.reuse, R208 ;  /* 0x000000d0f4b37221 */ /* 0x040fe20000010100 */
[----:B------:R-:W-:Y:S01]  /*80f0*/  FADD.FTZ R182, -R244, R212 ;  /* 0x000000d4f4b67221 */ /* 0x000fe20000010100 */
[C---:B------:R-:W-:Y:S01]  /*8100*/  FMUL.FTZ R213, R239.reuse, R207 ;  /* 0x000000cfefd57220 */ /* 0x040fe20000410000 */
[C---:B------:R-:W-:Y:S01]  /*8110*/  FMUL.FTZ R186, R239.reuse, R186 ;  /* 0x000000baefba7220 */ /* 0x040fe20000410000 */
[----:B------:R-:W3:Y:S01]  /*8120*/  LDL R230, [R1+0x78] ;  /* 0x0000780001e67983 */ /* 0x000ee20000100800 */
[----:B------:R-:W-:-:S03]  /*8130*/  FMUL.FTZ R183, R239, R183 ;  /* 0x000000b7efb77220 */ /* 0x000fc60000410000 */
[----:B------:R-:W3:Y:S04]  /*8140*/  LDL R232, [R1+0x70] ;  /* 0x0000700001e87983 */ /* 0x000ee80000100800 */
[----:B------:R-:W3:Y:S01]  /*8150*/  LDL R231, [R1+0x74] ;  /* 0x0000740001e77983 */ /* 0x000ee20000100800 */
[C---:B0-----:R-:W-:Y:S02]  /*8160*/  IADD3 R4, PT, PT, R199.reuse, 0x80, RZ ;  /* 0x00000080c7047810 */ /* 0x041fe40007ffe0ff */
[----:B------:R-:W-:Y:S02]  /*8170*/  F2FP.F16.F32.PACK_AB R9, R14, R13 ;  /* 0x0000000d0e09723e */ /* 0x000fe400000000ff */
[----:B------:R-:W-:Y:S01]  /*8180*/  F2FP.F16.F32.PACK_AB R8, R12, R204 ;  /* 0x000000cc0c08723e */ /* 0x000fe200000000ff */
        /* <DEDUP_REMOVED lines=8> */
[----:B-----5:R-:W-:Y:S02]  /*8210*/  FFMA.FTZ R6, R23, R226, R128 ;  /* 0x000000e217067223 */ /* 0x020fe40000010080 */
        /* <DEDUP_REMOVED lines=10> */
[----:B----4-:R-:W-:Y:S01]  /*82c0*/  FFMA.FTZ R16, R22, R16, R135 ;  /* 0x0000001016107223 */ /* 0x010fe20000010087 */
[----:B--2---:R-:W-:Y:S01]  /*82d0*/  FFMA.FTZ R5, R17, R227, R134 ;  /* 0x000000e311057223 */ /* 0x004fe20000010086 */
[----:B---3--:R-:W-:Y:S01]  /*82e0*/  FFMA.FTZ R4, R215, R229, R132 ;  /* 0x000000e5d7047223 */ /* 0x008fe20000010084 */
[----:B------:R-:W2:Y:S01]  /*82f0*/  LDL R22, [R1+0x60] ;  /* 0x0000600001167983 */ /* 0x000ea20000100800 */
[----:B------:R-:W-:Y:S02]  /*8300*/  FFMA.FTZ R7, R21, R225, R130 ;  /* 0x000000e115077223 */ /* 0x000fe40000010082 */
[----:B------:R-:W-:Y:S01]  /*8310*/  F2FP.F16.F32.PACK_AB R5, R16, R5 ;  /* 0x000000051005723e */ /* 0x000fe200000000ff */
[----:B------:R-:W-:Y:S01]  /*8320*/  FFMA.FTZ R16, R176, R219, R125 ;  /* 0x000000dbb0107223 */ /* 0x000fe2000001007d */
[----:B------:R-:W3:Y:S01]  /*8330*/  LDL R21, [R1+0x6c] ;  /* 0x00006c0001157983 */ /* 0x000ee20000100800 */
[----:B------:R-:W-:-:S03]  /*8340*/  FFMA.FTZ R9, R178, R224, R131 ;  /* 0x000000e0b2097223 */ /* 0x000fc60000010083 */
[----:B------:R-:W4:Y:S01]  /*8350*/  LDL R176, [R1+0x64] ;  /* 0x0000640001b07983 */ /* 0x000f220000100800 */
[----:B------:R-:W-:Y:S01]  /*8360*/  F2FP.F16.F32.PACK_AB R4, R8, R4 ;  /* 0x000000040804723e */ /* 0x000fe200000000ff */
[----:B------:R-:W-:Y:S01]  /*8370*/  FFMA.FTZ R10, R20, R223, R129 ;  /* 0x000000df140a7223 */ /* 0x000fe20000010081 */
[----:B------:R-:W-:Y:S01]  /*8380*/  F2FP.F16.F32.PACK_AB R7, R9, R7 ;  /* 0x000000070907723e */ /* 0x000fe200000000ff */
[----:B------:R-:W-:Y:S01]  /*8390*/  FFMA.FTZ R8, R179, R220, R124 ;  /* 0x000000dcb3087223 */ /* 0x000fe2000001007c */
[----:B------:R-:W-:Y:S01]  /*83a0*/  FFMA.FTZ R11, R181, R222, R122 ;  /* 0x000000deb50b7223 */ /* 0x000fe2000001007a */
[----:B------:R-:W4:Y:S01]  /*83b0*/  LDL R229, [R1+0x7c] ;  /* 0x00007c0001e57983 */ /* 0x000f220000100800 */
[----:B------:R-:W-:-:S03]  /*83c0*/  FFMA.FTZ R17, R186, R221, R123 ;  /* 0x000000ddba117223 */ /* 0x000fc6000001007b */
[----:B------:R-:W4:Y:S01]  /*83d0*/  LDL R178, [R1+0x40] ;  /* 0x0000400001b27983 */ /* 0x000f220000100800 */
[----:B------:R-:W-:-:S03]  /*83e0*/  FFMA.FTZ R9, R177, R218, R126 ;  /* 0x000000dab1097223 */ /* 0x000fc6000001007e */
[----:B------:R-:W4:Y:S04]  /*83f0*/  LDL R179, [R1+0x48] ;  /* 0x0000480001b37983 */ /* 0x000f280000100800 */
[----:B------:R-:W4:Y:S04]  /*8400*/  LDL R177, [R1+0x58] ;  /* 0x0000580001b17983 */ /* 0x000f280000100800 */
[----:B------:R-:W4:Y:S04]  /*8410*/  LDL R227, [R1+0x44] ;  /* 0x0000440001e37983 */ /* 0x000f280000100800 */
[----:B------:R-:W4:Y:S01]  /*8420*/  LDL R181, [R1+0x5c] ;  /* 0x00005c0001b57983 */ /* 0x000f220000100800 */
[----:B------:R-:W-:Y:S01]  /*8430*/  F2FP.F16.F32.PACK_AB R6, R10, R6 ;  /* 0x000000060a06723e */ /* 0x000fe200000000ff */
[----:B------:R-:W-:Y:S01]  /*8440*/  FFMA.FTZ R10, R183, R216, R120 ;  /* 0x000000d8b70a7223 */ /* 0x000fe20000010078 */
[----:B------:R-:W-:Y:S01]  /*8450*/  F2FP.F16.F32.PACK_AB R11, R17, R11 ;  /* 0x0000000b110b723e */ /* 0x000fe200000000ff */
[----:B------:R-:W-:Y:S01]  /*8460*/  FFMA.FTZ R17, R182, R217, R127 ;  /* 0x000000d9b6117223 */ /* 0x000fe2000001007f */
[----:B------:R-:W-:Y:S01]  /*8470*/  FFMA.FTZ R20, R180, R211, R121 ;  /* 0x000000d3b4147223 */ /* 0x000fe20000010079 */
[----:B------:R-:W4:Y:S04]  /*8480*/  LDL R225, [R1+0x54] ;  /* 0x0000540001e17983 */ /* 0x000f280000100800 */
[----:B------:R-:W4:Y:S04]  /*8490*/  LDL R220, [R1+0x10] ;  /* 0x0000100001dc7983 */ /* 0x000f280000100800 */
[----:B------:R-:W4:Y:S04]  /*84a0*/  LDL R182, [R1+0x20] ;  /* 0x0000200001b67983 */ /* 0x000f280000100800 */
[----:B------:R-:W4:Y:S04]  /*84b0*/  LDL R216, [R1+0x14] ;  /* 0x0000140001d87983 */ /* 0x000f280000100800 */
[----:B------:R-:W4:Y:S04]  /*84c0*/  LDL R215, [R1+0x24] ;  /* 0x0000240001d77983 */ /* 0x000f280000100800 */
[----:B------:R-:W4:Y:S04]  /*84d0*/  LDL R224, [R1] ;  /* 0x0000000001e07983 */ /* 0x000f280000100800 */
        /* <DEDUP_REMOVED lines=9> */
[C---:B------:R-:W-:Y:S01]  /*8570*/  FMUL.FTZ R191, R239.reuse, R191 ;  /* 0x000000bfefbf7220 */ /* 0x040fe20000410000 */
[----:B------:R-:W-:Y:S01]  /*8580*/  FMUL.FTZ R194, R239, R194 ;  /* 0x000000c2efc27220 */ /* 0x000fe20000410000 */
[----:B-----5:R-:W-:Y:S01]  /*8590*/  FFMA.FTZ R23, R189, R23, R114 ;  /* 0x00000017bd177223 */ /* 0x020fe20000010072 */
        /* <DEDUP_REMOVED lines=8> */
[----:B------:R-:W-:-:S02]  /*8620*/  F2FP.F16.F32.PACK_AB R10, R20, R10 ;  /* 0x0000000a140a723e */ /* 0x000fc400000000ff */
[----:B------:R-:W-:Y:S01]  /*8630*/  F2FP.F16.F32.PACK_AB R9, R17, R9 ;  /* 0x000000091109723e */ /* 0x000fe200000000ff */
[----:B------:R-:W-:Y:S01]  /*8640*/  FFMA.FTZ R17, R184, R231, R117 ;  /* 0x000000e7b8117223 */ /* 0x000fe20000010075 */
[----:B------:R-:W-:Y:S01]  /*8650*/  F2FP.F16.F32.PACK_AB R8, R16, R8 ;  /* 0x000000081008723e */ /* 0x000fe200000000ff */
        /* <DEDUP_REMOVED lines=11> */
[----:B---3--:R-:W-:Y:S01]  /*8710*/  FFMA.FTZ R21, R194, R21, R115 ;  /* 0x00000015c2157223 */ /* 0x008fe20000010073 */
[----:B----4-:R-:W-:-:S04]  /*8720*/  FFMA.FTZ R176, R188, R176, R113 ;  /* 0x000000b0bcb07223 */ /* 0x010fc80000010071 */
[----:B------:R-:W-:Y:S01]  /*8730*/  F2FP.F16.F32.PACK_AB R23, R21, R23 ;  /* 0x000000171517723e */ /* 0x000fe200000000ff */
        /* <DEDUP_REMOVED lines=9> */
[----:B------:R-:W-:-:S02]  /*87d0*/  F2FP.F16.F32.PACK_AB R21, R20, R21 ;  /* 0x000000151415723e */ /* 0x000fc400000000ff */
[----:B------:R-:W-:Y:S01]  /*87e0*/  F2FP.F16.F32.PACK_AB R179, R176, R179 ;  /* 0x000000b3b0b3723e */ /* 0x000fe200000000ff */
[----:B------:R-:W-:Y:S01]  /*87f0*/  FFMA.FTZ R176, R195, R226, R240 ;  /* 0x000000e2c3b07223 */ /* 0x000fe200000100f0 */
[----:B------:R-:W-:Y:S01]  /*8800*/  F2FP.F16.F32.PACK_AB R178, R180, R178 ;  /* 0x000000b2b4b2723e */ /* 0x000fe200000000ff */
[----:B------:R-:W-:Y:S01]  /*8810*/  FFMA.FTZ R180, R192, R225, R241 ;  /* 0x000000e1c0b47223 */ /* 0x000fe200000100f1 */
[----:B------:R-:W-:Y:S02]  /*8820*/  F2FP.F16.F32.PACK_AB R177, R181, R177 ;  /* 0x000000b1b5b1723e */ /* 0x000fe400000000ff */
[----:B------:R-:W-:Y:S01]  /*8830*/  F2FP.F16.F32.PACK_AB R20, R17, R16 ;  /* 0x000000101114723e */ /* 0x000fe200000000ff */
[----:B------:R-:W-:Y:S01]  /*8840*/  FFMA.FTZ R182, R208, R182, R220 ;  /* 0x000000b6d0b67223 */ /* 0x000fe200000100dc */
[----:B------:R-:W-:Y:S01]  /*8850*/  F2FP.F16.F32.PACK_AB R176, R180, R176 ;  /* 0x000000b0b4b0723e */ /* 0x000fe200000000ff */
[----:B------:R-:W-:Y:S01]  /*8860*/  FFMA.FTZ R181, R209, R215, R216 ;  /* 0x000000d7d1b57223 */ /* 0x000fe200000100d8 */
[----:B------:R-:W-:-:S04]  /*8870*/  FFMA.FTZ R16, R200, R223, R224 ;  /* 0x000000dfc8107223 */ /* 0x000fc800000100e0 */
[----:B------:R-:W-:Y:S01]  /*8880*/  F2FP.F16.F32.PACK_AB R182, R181, R182 ;  /* 0x000000b6b5b6723e */ /* 0x000fe200000000ff */
[----:B------:R-:W-:Y:S01]  /*8890*/  FFMA.FTZ R17, R212, R221, R222 ;  /* 0x000000ddd4117223 */ /* 0x000fe200000100de */
[----:B------:R-:W-:Y:S01]  /*88a0*/  FFMA.FTZ R183, R210, R183, R219 ;  /* 0x000000b7d2b77223 */ /* 0x000fe200000100db */
[----:B------:R-:W-:Y:S01]  /*88b0*/  FFMA.FTZ R3, R3, R217, R218 ;  /* 0x000000d903037223 */ /* 0x000fe200000100da */
[----:B------:R-:W-:Y:S01]  /*88c0*/  FFMA.FTZ R184, R213, R211, R214 ;  /* 0x000000d3d5b87223 */ /* 0x000fe200000100d6 */
[----:B------:R-:W-:-:S03]  /*88d0*/  FFMA.FTZ R185, R201, R186, R199 ;  /* 0x000000bac9b97223 */ /* 0x000fc600000100c7 */
[----:B------:R-:W-:Y:S02]  /*88e0*/  F2FP.F16.F32.PACK_AB R183, R3, R183 ;  /* 0x000000b703b7723e */ /* 0x000fe400000000ff */
[----:B------:R-:W-:Y:S02]  /*88f0*/  F2FP.F16.F32.PACK_AB R181, R184, R17 ;  /* 0x00000011b8b5723e */ /* 0x000fe400000000ff */
[----:B------:R-:W-:Y:S01]  /*8900*/  F2FP.F16.F32.PACK_AB R180, R185, R16 ;  /* 0x00000010b9b4723e */ /* 0x000fe200000000ff */
[----:B------:R0:W-:Y:S04]  /*8910*/  STG.E.128 desc[UR6][R18.64], R20 ;  /* 0x0000001412007986 */ /* 0x0001e8000c101d06 */
[----:B------:R0:W-:Y:S04]  /*8920*/  STG.E.128 desc[UR6][R204.64], R176 ;  /* 0x000000b0cc007986 */ /* 0x0001e8000c101d06 */
[----:B------:R0:W-:Y:S02]  /*8930*/  STG.E.128 desc[UR6][R206.64], R180 ;  /* 0x000000b4ce007986 */ /* 0x0001e4000c101d06 */
.L_x_44319:
[----:B------:R-:W-:Y:S05]  /*8940*/  BSYNC.RECONVERGENT B0 ;  /* 0x0000000000007941 */ /* 0x000fea0003800200 */
.L_x_44318:
[----:B0-----:R-:W0:Y:S02]  /*8950*/  LDC.64 R4, c[0x0][0x380] ;  /* 0x0000e000ff047b82 */ /* 0x001e240000000a00 */
[----:B0-----:R-:W-:-:S04]  /*8960*/  LEA R0, R4, R0, 0x2 ;  /* 0x0000000004007211 */ /* 0x001fc800078e10ff */
[----:B------:R-:W-:-:S13]  /*8970*/  ISETP.GE.AND P0, PT, R0, R5, PT ;  /* 0x000000050000720c */ /* 0x000fda0003f06270 */
[----:B------:R-:W-:Y:S05]  /*8980*/  @!P0 BRA `(.L_x_44320) ;  /* 0xffffff8400b48947 */ /* 0x000fea000383ffff */
[----:B------:R-:W-:Y:S05]  /*8990*/  EXIT ;  /* 0x000000000000794d */ /* 0x000fea0003800000 */
.L_x_44317:
        /* <DEDUP_REMOVED lines=8> */
.L_x_44322:
[----:B------:R-:W-:Y:S05]  /*8a20*/  BSYNC B0 ;  /* 0x0000000000007941 */ /* 0x000fea0003800000 */
.L_x_44321:
        /* <DEDUP_REMOVED lines=9> */
.L_x_44323:
[----:B------:R-:W-:Y:S01]  /*8ac0*/  FADD.FTZ R179, R179, R176 ;  /* 0x000000b0b3b37221 */ /* 0x000fe20000010000 */
[----:B------:R-:W-:-:S04]  /*8ad0*/  HFMA2 R176, -RZ, RZ, 0, 2.384185791015625e-07 ;  /* 0x00000004ffb07431 */ /* 0x000fc800000001ff */
[----:B------:R-:W-:-:S07]  /*8ae0*/  MOV R245, R179 ;  /* 0x000000b300f57202 */ /* 0x000fce0000000f00 */
[----:B------:R-:W-:Y:S05]  /*8af0*/  WARPSYNC.COLLECTIVE R178, `(.L_x_44324) ;  /* 0x00000000b2087348 */ /* 0x000fea0003c00000 */
[----:B------:R0:W1:Y:S02]  /*8b00*/  SHFL.BFLY P1, R176, R245, R176, R177 ;  /* 0x0c0000b0f5b07389 */ /* 0x00006400000200b1 */
[----:B01----:R-:W-:Y:S05]  /*8b10*/  ENDCOLLECTIVE ;  /* 0x000000000000791b */ /* 0x003fea0003800000 */
.L_x_44324:
[----:B------:R-:W-:Y:S01]  /*8b20*/  FADD.FTZ R179, R179, R176 ;  /* 0x000000b0b3b37221 */ /* 0x000fe20000010000 */
[----:B------:R-:W-:-:S04]  /*8b30*/  HFMA2 R176, -RZ, RZ, 0, 4.76837158203125e-07 ;  /* 0x00000008ffb07431 */ /* 0x000fc800000001ff */
[----:B------:R-:W-:-:S07]  /*8b40*/  MOV R245, R179 ;  /* 0x000000b300f57202 */ /* 0x000fce0000000f00 */
[----:B------:R-:W-:Y:S05]  /*8b50*/  WARPSYNC.COLLECTIVE R178, `(.L_x_44325) ;  /* 0x00000000b2087348 */ /* 0x000fea0003c00000 */
[----:B------:R0:W1:Y:S02]  /*8b60*/  SHFL.BFLY P1, R176, R245, R176, R177 ;  /* 0x0c0000b0f5b07389 */ /* 0x00006400000200b1 */
[----:B01----:R-:W-:Y:S05]  /*8b70*/  ENDCOLLECTIVE ;  /* 0x000000000000791b */ /* 0x003fea0003800000 */
.L_x_44325:
[----:B------:R-:W-:Y:S01]  /*8b80*/  FADD.FTZ R179, R179, R176 ;  /* 0x000000b0b3b37221 */ /* 0x000fe20000010000 */
[----:B------:R-:W-:-:S04]  /*8b90*/  HFMA2 R176, -RZ, RZ, 0, 9.5367431640625e-07 ;  /* 0x00000010ffb07431 */ /* 0x000fc800000001ff */
[----:B------:R-:W-:-:S07]  /*8ba0*/  MOV R245, R179 ;  /* 0x000000b300f57202 */ /* 0x000fce0000000f00 */
[----:B------:R-:W-:Y:S05]  /*8bb0*/  WARPSYNC.COLLECTIVE R178, `(.L_x_44326) ;  /* 0x00000000b2087348 */ /* 0x000fea0003c00000 */
[----:B------:R0:W1:Y:S02]  /*8bc0*/  SHFL.BFLY P1, R176, R245, R176, R177 ;  /* 0x0c0000b0f5b07389 */ /* 0x00006400000200b1 */
[----:B01----:R-:W-:Y:S05]  /*8bd0*/  ENDCOLLECTIVE ;  /* 0x000000000000791b */ /* 0x003fea0003800000 */
.L_x_44326:
        /* <DEDUP_REMOVED lines=168> */
.L_x_44327:
[----:B------:R-:W-:Y:S01]  /*9660*/  FADD.FTZ R239, R239, R176 ;  /* 0x000000b0efef7221 */ /* 0x000fe20000010000 */
[----:B------:R-:W-:-:S04]  /*9670*/  HFMA2 R176, -RZ, RZ, 0, 1.1920928955078125e-07 ;  /* 0x00000002ffb07431 */ /* 0x000fc800000001ff */
[----:B------:R-:W-:-:S07]  /*9680*/  MOV R245, R239 ;  /* 0x000000ef00f57202 */ /* 0x000fce0000000f00 */
[----:B------:R-:W-:Y:S05]  /*9690*/  WARPSYNC.COLLECTIVE R178, `(.L_x_44328) ;  /* 0x00000000b2087348 */ /* 0x000fea0003c00000 */
[----:B------:R0:W1:Y:S02]  /*96a0*/  SHFL.BFLY P1, R176, R245, R176, R177 ;  /* 0x0c0000b0f5b07389 */ /* 0x00006400000200b1 */
[----:B01----:R-:W-:Y:S05]  /*96b0*/  ENDCOLLECTIVE ;  /* 0x000000000000791b */ /* 0x003fea0003800000 */
.L_x_44328:
[----:B------:R-:W-:Y:S01]  /*96c0*/  FADD.FTZ R239, R239, R176 ;  /* 0x000000b0efef7221 */ /* 0x000fe20000010000 */
[----:B------:R-:W-:-:S04]  /*96d0*/  HFMA2 R176, -RZ, RZ, 0, 2.384185791015625e-07 ;  /* 0x00000004ffb07431 */ /* 0x000fc800000001ff */
[----:B------:R-:W-:-:S07]  /*96e0*/  MOV R245, R239 ;  /* 0x000000ef00f57202 */ /* 0x000fce0000000f00 */
[----:B------:R-:W-:Y:S05]  /*96f0*/  WARPSYNC.COLLECTIVE R178, `(.L_x_44329) ;  /* 0x00000000b2087348 */ /* 0x000fea0003c00000 */
[----:B------:R0:W1:Y:S02]  /*9700*/  SHFL.BFLY P1, R176, R245, R176, R177 ;  /* 0x0c0000b0f5b07389 */ /* 0x00006400000200b1 */
[----:B01----:R-:W-:Y:S05]  /*9710*/  ENDCOLLECTIVE ;  /* 0x000000000000791b */ /* 0x003fea0003800000 */
.L_x_44329:
[----:B------:R-:W-:Y:S01]  /*9720*/  FADD.FTZ R239, R239, R176 ;  /* 0x000000b0efef7221 */ /* 0x000fe20000010000 */
[----:B------:R-:W-:-:S04]  /*9730*/  HFMA2 R176, -RZ, RZ, 0, 4.76837158203125e-07 ;  /* 0x00000008ffb07431 */ /* 0x000fc800000001ff */
[----:B------:R-:W-:-:S07]  /*9740*/  MOV R245, R239 ;  /* 0x000000ef00f57202 */ /* 0x000fce0000000f00 */
[----:B------:R-:W-:Y:S05]  /*9750*/  WARPSYNC.COLLECTIVE R178, `(.L_x_44330) ;  /* 0x00000000b2087348 */ /* 0x000fea0003c00000 */
[----:B------:R0:W1:Y:S02]  /*9760*/  SHFL.BFLY P1, R176, R245, R176, R177 ;  /* 0x0c0000b0f5b07389 */ /* 0x00006400000200b1 */
[----:B01----:R-:W-:Y:S05]  /*9770*/  ENDCOLLECTIVE ;  /* 0x000000000000791b */ /* 0x003fea0003800000 */
.L_x_44330:
[----:B------:R-:W-:Y:S01]  /*9780*/  FADD.FTZ R239, R239, R176 ;  /* 0x000000b0efef7221 */ /* 0x000fe20000010000 */
[----:B------:R-:W-:-:S04]  /*9790*/  HFMA2 R176, -RZ, RZ, 0, 9.5367431640625e-07 ;  /* 0x00000010ffb07431 */ /* 0x000fc800000001ff */
[----:B------:R-:W-:-:S07]  /*97a0*/  MOV R245, R239 ;  /* 0x000000ef00f57202 */ /* 0x000fce0000000f00 */
[----:B------:R-:W-:Y:S05]  /*97b0*/  WARPSYNC.COLLECTIVE R178, `(.L_x_44331) ;  /* 0x00000000b2087348 */ /* 0x000fea0003c00000 */
[----:B------:R0:W1:Y:S02]  /*97c0*/  SHFL.BFLY P1, R176, R245, R176, R177 ;  /* 0x0c0000b0f5b07389 */ /* 0x00006400000200b1 */
[----:B01----:R-:W-:Y:S05]  /*97d0*/  ENDCOLLECTIVE ;  /* 0x000000000000791b */ /* 0x003fea0003800000 */
.L_x_44331:
[----:B------:R-:W-:Y:S05]  /*97e0*/  BRA `(.L_x_44332) ;  /* 0xffffffd400b87947 */ /* 0x000fea000383ffff */
.L_x_44333:
        /* <DEDUP_REMOVED lines=9> */
.L_x_88503:


//--------------------- .text._ZN10layer_norm13ln_fwd_kernelINS_13Kernel_traitsIf6__halfS2_S2_fjLj2560ELj1ELj4ELj1ELj16ENS_18Kernel_traits_baseILj2560EfS2_S2_S2_fjLj128EEEEELb1ELb0ELb0ELb0EEEvNS_9FwdParamsE --------------------------
	.section	.text._ZN10layer_norm13ln_fwd_kernelINS_13Kernel_traitsIf6__halfS2_S2_fjLj2560ELj1ELj4ELj1ELj16ENS_18Kernel_traits_baseILj2560EfS2_S2_S2_fjLj128EEEEELb1ELb0ELb0ELb0EEEvNS_9FwdParamsE,"ax",@progbits
	.align	128
        .global         _ZN10layer_norm13ln_fwd_kernelINS_13Kernel_traitsIf6__halfS2_S2_fjLj2560ELj1ELj4ELj1ELj16ENS_18Kernel_traits_baseILj2560EfS2_S2_S2_fjLj128EEEEELb1ELb0ELb0ELb0EEEvNS_9FwdParamsE
        .type           _ZN10layer_norm13ln_fwd_kernelINS_13Kernel_traitsIf6__halfS2_S2_fjLj2560ELj1ELj4ELj1ELj16ENS_18Kernel_traits_baseILj2560EfS2_S2_S2_fjLj128EEEEELb1ELb0ELb0ELb0EEEvNS_9FwdParamsE,@function
        .size           _ZN10layer_norm13ln_fwd_kernelINS_13Kernel_traitsIf6__halfS2_S2_fjLj2560ELj1ELj4ELj1ELj16ENS_18Kernel_traits_baseILj2560EfS2_S2_S2_fjLj128EEEEELb1ELb0ELb0ELb0EEEvNS_9FwdParamsE,(.L_x_88504 - _ZN10layer_norm13ln_fwd_kernelINS_13Kernel_traitsIf6__halfS2_S2_fjLj2560ELj1ELj4ELj1ELj16ENS_18Kernel_traits_baseILj2560EfS2_S2_S2_fjLj128EEEEELb1ELb0ELb0ELb0EEEvNS_9FwdParamsE)
        .other          _ZN10layer_norm13ln_fwd_kernelINS_13Kernel_traitsIf6__halfS2_S2_fjLj2560ELj1ELj4ELj1ELj16ENS_18Kernel_traits_baseILj2560EfS2_S2_S2_fjLj128EEEEELb1ELb0ELb0ELb0EEEvNS_9FwdParamsE,@"STO_CUDA_ENTRY STV_DEFAULT"
_ZN10layer_norm13ln_fwd_kernelINS_13Kernel_traitsIf6__halfS2_S2_fjLj2560ELj1ELj4ELj1ELj16ENS_18Kernel_traits_baseILj2560EfS2_S2_S2_fjLj128EEEEELb1ELb0ELb0ELb0EEEvNS_9FwdParamsE:
.text._ZN10layer_norm13ln_fwd_kernelINS_13Kernel_traitsIf6__halfS2_S2_fjLj2560ELj1ELj4ELj1ELj16ENS_18Kernel_traits_baseILj2560EfS2_S2_S2_fjLj128EEEEELb1ELb0ELb0ELb0EEEvNS_9FwdParamsE:
        /* <DEDUP_REMOVED lines=73> */
[----:B------:R-:W1:Y:S08]  /*0490*/  @P5 LDC.64 R16, c[0x0][0x438] ;  /* 0x00010e00ff105b82 */ /* 0x000e700000000a00 */
[----:B------:R-:W1:Y:S01]  /*04a0*/  @P0 LDC.64 R18, c[0x0][0x3d0] ;  /* 0x0000f400ff120b82 */ /* 0x000e620000000a00 */
[----:B0-----:R-:W-:-:S04]  /*04b0*/  @P3 IMAD.WIDE.U32 R4, R2, 0x20, R4 ;  /* 0x0000002002043825 */ /* 0x001fc800078e0004 */
[C---:B-1----:R-:W-:Y:S01]  /*04c0*/  @P3 IMAD.WIDE.U32 R6, R2.reuse, 0x20, R6 ;  /* 0x0000002002063825 */ /* 0x042fe200078e0006 */
[----:B------:R-:W-:Y:S02]  /*04d0*/  @P3 LOP3.LUT R2, R2, 0x20, RZ, 0xfc, !PT ;  /* 0x0000002002023812 */ /* 0x000fe400078efcff */
[C---:B------:R-:W-:Y:S01]  /*04e0*/  ISETP.GE.U32.AND P1, PT, R14.reuse, 0x80, PT ;  /* 0x000000800e00780c */ /* 0x040fe20003f26070 */
[----:B------:R-:W0:Y:S01]  /*04f0*/  @P0 LDC.64 R20, c[0x0][0x438] ;  /* 0x00010e00ff140b82 */ /* 0x000e220000000a00 */
[----:B------:R-:W-:Y:S01]  /*0500*/  ISETP.GE.U32.AND P2, PT, R14, 0xa0, PT ;  /* 0x000000a00e00780c */ /* 0x000fe20003f46070 */
[----:B------:R-:W-:Y:S01]  /*0510*/  @P5 IMAD.WIDE.U32 R10, R2, 0x20, R10 ;  /* 0x00000020020a5825 */ /* 0x000fe200078e000a */
[----:B------:R-:W-:Y:S01]  /*0520*/  ISETP.GE.U32.AND P4, PT, R14, 0xc0, PT ;  /* 0x000000c00e00780c */ /* 0x000fe20003f86070 */
[----:B------:R-:W5:Y:S02]  /*0530*/  @P3 LD.E.128 R120, desc[UR6][R6.64] ;  /* 0x0000000606783980 */ /* 0x000f64000c101d00 */
[----:B------:R-:W-:-:S02]  /*0540*/  @P5 IMAD.WIDE.U32 R16, R2, 0x20, R16 ;  /* 0x0000002002105825 */ /* 0x000fc400078e0010 */
[----:B------:R1:W5:Y:S02]  /*0550*/  @P3 LD.E.128 R124, desc[UR6][R6.64+0x10] ;  /* 0x00001006067c3980 */ /* 0x000364000c101d00 */
[----:B------:R-:W-:Y:S02]  /*0560*/  @P5 VIADD R2, R2, 0x20 ;  /* 0x0000002002025836 */ /* 0x000fe40000000000 */
[----:B------:R-:W0:Y:S01]  /*0570*/  @P1 LDC.64 R22, c[0x0][0x3d0] ;  /* 0x0000f400ff161b82 */ /* 0x000e220000000a00 */
[----:B------:R-:W-:Y:S01]  /*0580*/  ISETP.GE.U32.AND P6, PT, R14, 0x100, PT ;  /* 0x000001000e00780c */ /* 0x000fe20003fc6070 */
[----:B------:R-:W5:Y:S01]  /*0590*/  @P5 LD.E.128 R128, desc[UR6][R16.64] ;  /* 0x0000000610805980 */ /* 0x000f62000c101d00 */
[----:B------:R-:W-:-:S03]  /*05a0*/  @P0 IMAD.WIDE.U32 R18, R2, 0x20, R18 ;  /* 0x0000002002120825 */ /* 0x000fc600078e0012 */
[----:B------:R-:W5:Y:S02]  /*05b0*/  @P5 LD.E.128 R132, desc[UR6][R16.64+0x10] ;  /* 0x0000100610845980 */ /* 0x000f64000c101d00 */
[----:B-1----:R-:W1:Y:S02]  /*05c0*/  @P4 LDC.64 R6, c[0x0][0x3d0] ;  /* 0x0000f400ff064b82 */ /* 0x002e640000000a00 */
[----:B------:R-:W5:Y:S04]  /*05d0*/  @P0 LDG.E.128 R248, desc[UR6][R18.64+0x10] ;  /* 0x0000100612f80981 */ /* 0x000f68000c1e1d00 */
[----:B--2---:R-:W2:Y:S04]  /*05e0*/  @P3 LDG.E.128 R24, desc[UR6][R4.64+0x10] ;  /* 0x0000100604183981 */ /* 0x004ea8000c1e1d00 */
[----:B---3--:R3:W2:Y:S04]  /*05f0*/  @P3 LDG.E.128 R40, desc[UR6][R4.64] ;  /* 0x0000000604283981 */ /* 0x0086a8000c1e1d00 */
[----:B----4-:R-:W4:Y:S01]  /*0600*/  @P5 LDG.E.128 R32, desc[UR6][R10.64+0x10] ;  /* 0x000010060a205981 */ /* 0x010f22000c1e1d00 */
[----:B---3--:R-:W3:Y:S03]  /*0610*/  @P2 LDC.64 R4, c[0x0][0x3d0] ;  /* 0x0000f400ff042b82 */ /* 0x008ee60000000a00 */
[----:B------:R0:W3:Y:S04]  /*0620*/  @P5 LDG.E.128 R36, desc[UR6][R10.64] ;  /* 0x000000060a245981 */ /* 0x0000e8000c1e1d00 */
[----:B------:R1:W3:Y:S01]  /*0630*/  @P0 LDG.E.128 R28, desc[UR6][R18.64] ;  /* 0x00000006121c0981 */ /* 0x0002e2000c1e1d00 */
[----:B0-----:R-:W0:Y:S01]  /*0640*/  @P4 LDC.64 R10, c[0x0][0x438] ;  /* 0x00010e00ff0a4b82 */ /* 0x001e220000000a00 */
[----:B------:R-:W-:-:S04]  /*0650*/  @P0 IMAD.WIDE.U32 R20, R2, 0x20, R20 ;  /* 0x0000002002140825 */ /* 0x000fc800078e0014 */
[----:B------:R-:W-:Y:S01]  /*0660*/  @P0 VIADD R2, R2, 0x20 ;  /* 0x0000002002020836 */ /* 0x000fe20000000000 */
[----:B------:R-:W5:Y:S02]  /*0670*/  @P0 LD.E.128 R136, desc[UR6][R20.64] ;  /* 0x0000000614880980 */ /* 0x000f64000c101d00 */
[----:B-1----:R-:W1:Y:S01]  /*0680*/  @P6 LDC.64 R18, c[0x0][0x3d0] ;  /* 0x0000f400ff126b82 */ /* 0x002e620000000a00 */
[----:B------:R-:W-:Y:S01]  /*0690*/  @P1 IMAD.WIDE.U32 R22, R2, 0x20, R22 ;  /* 0x0000002002161825 */ /* 0x000fe200078e0016 */
[----:B------:R0:W5:Y:S04]  /*06a0*/  @P0 LD.E.128 R140, desc[UR6][R20.64+0x10] ;  /* 0x00001006148c0980 */ /* 0x000168000c101d00 */
        /* <DEDUP_REMOVED lines=8> */
[----:B0-----:R-:W0:Y:S01]  /*0730*/  @P2 LDC.64 R26, c[0x0][0x438] ;  /* 0x00010e00ff1a2b82 */ /* 0x001e220000000a00 */
[----:B----4-:R-:W-:Y:S04]  /*0740*/  @P5 STL.64 [R1+0x10], R32 ;  /* 0x0000102001005387 */ /* 0x010fe80000100a00 */
[----:B------:R-:W-:Y:S04]  /*0750*/  @P5 STL.64 [R1+0x18], R34 ;  /* 0x0000182201005387 */ /* 0x000fe80000100a00 */
[----:B------:R-:W4:Y:S01]  /*0760*/  @P3 LDC.64 R16, c[0x0][0x438] ;  /* 0x00010e00ff103b82 */ /* 0x000f220000000a00 */
[----:B---3--:R-:W-:Y:S04]  /*0770*/  @P5 STL.64 [R1+0x20], R36 ;  /* 0x0000202401005387 */ /* 0x008fe80000100a00 */
[----:B------:R-:W-:Y:S01]  /*0780*/  @P5 STL.64 [R1+0x28], R38 ;  /* 0x0000282601005387 */ /* 0x000fe20000100a00 */
[----:B------:R-:W-:-:S03]  /*0790*/  ISETP.GE.U32.AND P5, PT, R14, 0x120, PT ;  /* 0x000001200e00780c */ /* 0x000fc60003fa6070 */
[----:B------:R3:W-:Y:S01]  /*07a0*/  @P0 STL.64 [R1], R28 ;  /* 0x0000001c01000387 */ /* 0x0007e20000100a00 */
[----:B--2---:R-:W-:-:S03]  /*07b0*/  @P1 IMAD.WIDE.U32 R24, R2, 0x20, R24 ;  /* 0x0000002002181825 */ /* 0x004fc600078e0018 */
[----:B------:R2:W-:Y:S06]  /*07c0*/  @P0 STL.64 [R1+0x8], R30 ;  /* 0x0000081e01000387 */ /* 0x0005ec0000100a00 */
[----:B------:R-:W1:Y:S08]  /*07d0*/  @P5 LDC.64 R20, c[0x0][0x3d0] ;  /* 0x0000f400ff145b82 */ /* 0x000e700000000a00 */
[----:B---3--:R-:W3:Y:S01]  /*07e0*/  @P3 LDC.64 R28, c[0x0][0x3d0] ;  /* 0x0000f400ff1c3b82 */ /* 0x008ee20000000a00 */
[----:B------:R-:W-:Y:S01]  /*07f0*/  @P1 IADD3 R2, PT, PT, R2, 0x20, RZ ;  /* 0x0000002002021810 */ /* 0x000fe20007ffe0ff */
[----:B------:R0:W5:Y:S04]  /*0800*/  @P1 LD.E.128 R144, desc[UR6][R24.64] ;  /* 0x0000000618901980 */ /* 0x000168000c101d00 */
[----:B------:R1:W5:Y:S02]  /*0810*/  @P1 LD.E.128 R148, desc[UR6][R24.64+0x10] ;  /* 0x0000100618941980 */ /* 0x000364000c101d00 */
[----:B--2---:R-:W2:Y:S01]  /*0820*/  @P6 LDC.64 R30, c[0x0][0x438] ;  /* 0x00010e00ff1e6b82 */ /* 0x004ea20000000a00 */
[----:B------:R-:W-:-:S04]  /*0830*/  @P2 IMAD.WIDE.U32 R4, R2, 0x20, R4 ;  /* 0x0000002002042825 */ /* 0x000fc800078e0004 */
[C---:B0-----:R-:W-:Y:S01]  /*0840*/  @P2 IMAD.WIDE.U32 R26, R2.reuse, 0x20, R26 ;  /* 0x00000020021a2825 */ /* 0x041fe200078e001a */
[----:B------:R0:W5:Y:S02]  /*0850*/  @P2 LDG.E.128 R236, desc[UR6][R4.64] ;  /* 0x0000000604ec2981 */ /* 0x000164000c1e1d00 */
[----:B------:R-:W0:Y:S01]  /*0860*/  @P5 LDC.64 R32, c[0x0][0x438] ;  /* 0x00010e00ff205b82 */ /* 0x000e220000000a00 */
        /* <DEDUP_REMOVED lines=10> */
[C---:B----4-:R-:W-:Y:S01]  /*0910*/  @P3 IMAD.WIDE.U32 R16, R2.reuse, 0x20, R16 ;  /* 0x0000002002103825 */ /* 0x050fe200078e0010 */
[----:B------:R-:W-:Y:S01]  /*0920*/  @P3 IADD3 R2, PT, PT, R2, 0x20, RZ ;  /* 0x0000002002023810 */ /* 0x000fe20007ffe0ff */
[----:B------:R3:W5:Y:S04]  /*0930*/  @P4 LD.E.128 R168, desc[UR6][R10.64] ;  /* 0x000000060aa84980 */ /* 0x000768000c101d00 */
[C---:B-1----:R-:W-:Y:S01]  /*0940*/  @P6 IMAD.WIDE.U32 R18, R2.reuse, 0x20, R18 ;  /* 0x0000002002126825 */ /* 0x042fe200078e0012 */
[----:B------:R3:W5:Y:S03]  /*0950*/  @P4 LD.E.128 R172, desc[UR6][R10.64+0x10] ;  /* 0x000010060aac4980 */ /* 0x000766000c101d00 */
[C---:B--2---:R-:W-:Y:S01]  /*0960*/  @P6 IMAD.WIDE.U32 R30, R2.reuse, 0x20, R30 ;  /* 0x00000020021e6825 */ /* 0x044fe200078e001e */
[----:B------:R3:W5:Y:S03]  /*0970*/  @P3 LDG.E.128 R220, desc[UR6][R28.64] ;  /* 0x000000061cdc3981 */ /* 0x000766000c1e1d00 */
[----:B------:R-:W-:Y:S01]  /*0980*/  @P6 VIADD R2, R2, 0x20 ;  /* 0x0000002002026836 */ /* 0x000fe20000000000 */
[----:B------:R3:W5:Y:S03]  /*0990*/  @P3 LDG.E.128 R216, desc[UR6][R28.64+0x10] ;  /* 0x000010061cd83981 */ /* 0x000766000c1e1d00 */
[C---:B------:R-:W-:Y:S01]  /*09a0*/  @P5 IMAD.WIDE.U32 R20, R2.reuse, 0x20, R20 ;  /* 0x0000002002145825 */ /* 0x040fe200078e0014 */
[----:B------:R3:W5:Y:S03]  /*09b0*/  @P3 LD.E.128 R176, desc[UR6][R16.64] ;  /* 0x0000000610b03980 */ /* 0x000766000c101d00 */
[----:B0-----:R-:W-:Y:S01]  /*09c0*/  @P5 IMAD.WIDE.U32 R32, R2, 0x20, R32 ;  /* 0x0000002002205825 */ /* 0x001fe200078e0020 */
        /* <DEDUP_REMOVED lines=21> */
.L_x_44335:
        /* <DEDUP_REMOVED lines=43> */
[----:B------:R-:W-:-:S04]  /*0dd0*/  @P5 VIADD R2, R2, 0x20 ;  /* 0x0000002002025836 */ /* 0x000fc80000000000 */
[----:B-1----:R-:W-:-:S04]  /*0de0*/  @P0 IMAD.WIDE.U32 R16, R2, 0x20, R16 ;  /* 0x0000002002100825 */ /* 0x002fc800078e0010 */
[----:B------:R-:W-:Y:S01]  /*0df0*/  @P0 VIADD R2, R2, 0x20 ;  /* 0x0000002002020836 */ /* 0x000fe20000000000 */
[----:B------:R1:W5:Y:S03]  /*0e00*/  @P0 LDG.E.128 R244, desc[UR6][R16.64] ;  /* 0x0000000610f40981 */ /* 0x000366000c1e1d00 */
[C---:B0-----:R-:W-:Y:S01]  /*0e10*/  @P4 IMAD.WIDE.U32 R18, R2.reuse, 0x20, R18 ;  /* 0x0000002002124825 */ /* 0x041fe200078e0012 */
[----:B------:R-:W-:Y:S01]  /*0e20*/  @P4 IADD3 R2, PT, PT, R2, 0x20, RZ ;  /* 0x0000002002024810 */ /* 0x000fe20007ffe0ff */
[----:B------:R1:W5:Y:S04]  /*0e30*/  @P0 LDG.E.128 R240, desc[UR6][R16.64+0x10] ;  /* 0x0000100610f00981 */ /* 0x000368000c1e1d00 */
[----:B------:R1:W5:Y:S04]  /*0e40*/  @P4 LDG.E.128 R236, desc[UR6][R18.64] ;  /* 0x0000000612ec4981 */ /* 0x000368000c1e1d00 */
[----:B------:R1:W5:Y:S04]  /*0e50*/  @P4 LDG.E.128 R232, desc[UR6][R18.64+0x10] ;  /* 0x0000100612e84981 */ /* 0x000368000c1e1d00 */
[----:B--2---:R0:W-:Y:S04]  /*0e60*/  @P1 STL.64 [R1+0x30], R20 ;  /* 0x0000301401001387 */ /* 0x0041e80000100a00 */
[----:B------:R2:W-:Y:S01]  /*0e70*/  @P1 STL.64 [R1+0x38], R22 ;  /* 0x0000381601001387 */ /* 0x0005e20000100a00 */
[----:B0-----:R-:W0:Y:S03]  /*0e80*/  @P3 LDC.64 R20, c[0x0][0x3d0] ;  /* 0x0000f400ff143b82 */ /* 0x001e260000000a00 */
        /* <DEDUP_REMOVED lines=10> */
[----:B------:R4:W-:Y:S04]  /*0f30*/  @P5 STL.64 [R1], R24 ;  /* 0x0000001801005387 */ /* 0x0009e80000100a00 */
[----:B------:R1:W-:Y:S01]  /*0f40*/  @P5 STL.64 [R1+0x8], R26 ;  /* 0x0000081a01005387 */ /* 0x0003e20000100a00 */
[----:B------:R-:W-:-:S05]  /*0f50*/  ISETP.GE.U32.AND P5, PT, R14, 0x140, PT ;  /* 0x000001400e00780c */ /* 0x000fca0003fa6070 */
[----:B----4-:R-:W4:Y:S01]  /*0f60*/  @P6 LDC.64 R24, c[0x0][0x3d0] ;  /* 0x0000f400ff186b82 */ /* 0x010f220000000a00 */
[----:B0-----:R-:W-:-:S07]  /*0f70*/  @P3 IMAD.WIDE.U32 R20, R2, 0x20, R20 ;  /* 0x0000002002143825 */ /* 0x001fce00078e0014 */
[----:B------:R-:W0:Y:S01]  /*0f80*/  @P5 LDC.64 R6, c[0x0][0x3d0] ;  /* 0x0000f400ff065b82 */ /* 0x000e220000000a00 */
[----:B------:R-:W-:Y:S01]  /*0f90*/  @P3 VIADD R2, R2, 0x20 ;  /* 0x0000002002023836 */ /* 0x000fe20000000000 */
[----:B------:R1:W5:Y:S03]  /*0fa0*/  @P3 LDG.E.128 R228, desc[UR6][R20.64] ;  /* 0x0000000614e43981 */ /* 0x000366000c1e1d00 */
        /* <DEDUP_REMOVED lines=56> */
.L_x_44336:
[----:B------:R-:W-:Y:S05]  /*1330*/  BSYNC.RECONVERGENT B0 ;  /* 0x0000000000007941 */ /* 0x000fea0003800200 */
.L_x_44334:
        /* <DEDUP_REMOVED lines=9> */
[----:B------:R-:W-:-:S04]  /*13d0*/  IMAD.HI.U32 R6, R3, -0x2daee0ad, RZ ;  /* 0xd2511f5303067827 */ /* 0x000fc800078e00ff */
[----:B------:R-:W-:Y:S01]  /*13e0*/  IMAD R5, R15, -0x326172a9, RZ ;  /* 0xcd9e8d570f057824 */ /* 0x000fe200078e02ff */
[----:B------:R-:W-:Y:S01]  /*13f0*/  LOP3.LUT R6, R7, UR12, R6, 0x96, !PT ;  /* 0x0000000c07067c12 */ /* 0x000fe2000f8e9606 */
[C---:B------:R-:W-:Y:S01]  /*1400*/  IMAD.HI.U32 R4, R2.reuse, -0x326172a9, RZ ;  /* 0xcd9e8d5702047827 */ /* 0x040fe200078e00ff */
[----:B------:R-:W1:Y:S03]  /*1410*/  LDCU UR12, c[0x0][0x448] ;  /* 0x00008900ff0c77ac */ /* 0x000e660008000800 */
        /* <DEDUP_REMOVED lines=25> */
[----:B------:R-:W-:Y:S01]  /*15b0*/  IMAD.HI.U32 R3, R5, -0x326172a9, RZ ;  /* 0xcd9e8d5705037827 */ /* 0x000fe200078e00ff */
[----:B---3--:R-:W-:-:S03]  /*15c0*/  UISETP.NE.U32.AND UP0, UPT, UR14, URZ, UPT ;  /* 0x000000ff0e00728c */ /* 0x008fc6000bf05070 */
        /* <DEDUP_REMOVED lines=22> */
[----:B------:R-:W-:Y:S01]  /*1730*/  IMAD.HI.U32 R11, R2, -0x2daee0ad, RZ ;  /* 0xd2511f53020b7827 */ /* 0x000fe200078e00ff */
[----:B------:R-:W-:-:S03]  /*1740*/  LOP3.LUT R9, R0, 0x3, RZ, 0xc0, !PT ;  /* 0x0000000300097812 */ /* 0x000fc600078ec0ff */
[----:B------:R-:W-:Y:S01]  /*1750*/  IMAD R5, R5, -0x326172a9, RZ ;  /* 0xcd9e8d5705057824 */ /* 0x000fe200078e02ff */
[----:B------:R-:W-:Y:S01]  /*1760*/  LOP3.LUT R11, R6, UR27, R11, 0x96, !PT ;  /* 0x0000001b060b7c12 */ /* 0x000fe2000f8e960b */
[----:B------:R-:W-:-:S04]  /*1770*/  IMAD.HI.U32 R10, R4, -0x326172a9, RZ ;  /* 0xcd9e8d57040a7827 */ /* 0x000fc800078e00ff */
[----:B------:R-:W-:Y:S01]  /*1780*/  IMAD.MOV.U32 R7, RZ, RZ, RZ ;  /* 0x000000ffff077224 */ /* 0x000fe200078e00ff */
[----:B------:R-:W-:Y:S01]  /*1790*/  LOP3.LUT R10, R5, UR26, R10, 0x96, !PT ;  /* 0x0000001a050a7c12 */ /* 0x000fe2000f8e960a */
[----:B------:R-:W-:Y:S02]  /*17a0*/  IMAD R109, R2, -0x2daee0ad, RZ ;  /* 0xd2511f53026d7824 */ /* 0x000fe400078e02ff */
[----:B0123--:R-:W-:-:S07]  /*17b0*/  IMAD R6, R4, -0x326172a9, RZ ;  /* 0xcd9e8d5704067824 */ /* 0x00ffce00078e02ff */
.L_x_45197:
[----:B------:R-:W0:Y:S01]  /*17c0*/  @UP0 LDCU.64 UR14, c[0x0][0x3e0] ;  /* 0x00007c00ff0e07ac */ /* 0x000e220008000a00 */
[----:B------:R-:W-:Y:S01]  /*17d0*/  PLOP3.LUT P0, PT, PT, PT, UP0, 0x80, 0x8 ;  /* 0x000000000008781c */ /* 0x000fe20003f0f008 */
[----:B------:R-:W-:Y:S01]  /*17e0*/  HFMA2 R68, -RZ, RZ, 0, 1.1920928955078125e-07 ;  /* 0x00000002ff447431 */ /* 0x000fe200000001ff */
        /* <DEDUP_REMOVED lines=9> */
[----:B------:R-:W-:Y:S01]  /*1880*/  @P2 LOP3.LUT R4, R4, 0x80, RZ, 0xfc, !PT ;  /* 0x0000008004042812 */ /* 0x000fe200078efcff */
[----:B--2---:R-:W-:-:S02]  /*1890*/  @P0 HADD2.F32 R110, -RZ, R5.H0_H0 ;  /* 0x20000005ff6e0230 */ /* 0x004fc40000004100 */
        /* <DEDUP_REMOVED lines=27> */
.L_x_88336:
[----:B------:R-:W-:Y:S05]  /*1a50*/  BRX R156 -0x1a60                                       (*"BRANCH_TARGETS .L_x_88337,.L_x_88338,.L_x_88339"*) ;  /* 0xffffffe49c687949 */ /* 0x000fea000383ffff */
.L_x_88339:
[----:B------:R-:W-:Y:S01]  /*1a60*/  VIADD R32, R9, 0x1 ;  /* 0x0000000109207836 */ /* 0x000fe20000000000 */
[----:B------:R-:W-:Y:S01]  /*1a70*/  MOV R111, R109 ;  /* 0x0000006d006f7202 */ /* 0x000fe20000000f00 */
[----:B------:R-:W-:Y:S01]  /*1a80*/  IMAD.MOV.U32 R3, RZ, RZ, R10 ;  /* 0x000000ffff037224 */ /* 0x000fe200078e000a */
[----:B------:R-:W-:Y:S06]  /*1a90*/  BRA `(.L_x_44341) ;  /* 0x00000004003c7947 */ /* 0x000fec0003800000 */
.L_x_88337:
[----:B------:R-:W-:Y:S01]  /*1aa0*/  IMAD.MOV.U32 R111, RZ, RZ, R109 ;  /* 0x000000ffff6f7224 */ /* 0x000fe200078e006d */
[----:B------:R-:W-:Y:S01]  /*1ab0*/  MOV R32, 0x3 ;  /* 0x0000000300207802 */ /* 0x000fe20000000f00 */
[----:B------:R-:W-:Y:S01]  /*1ac0*/  IMAD.MOV.U32 R3, RZ, RZ, R11 ;  /* 0x000000ffff037224 */ /* 0x000fe200078e000b */
[----:B------:R-:W-:Y:S06]  /*1ad0*/  BRA `(.L_x_44341) ;  /* 0x00000004002c7947 */ /* 0x000fec0003800000 */
.L_x_88338:
        /* <DEDUP_REMOVED lines=12> */
.L_x_44343:
[----:B------:R-:W-:Y:S05]  /*1ba0*/  BSYNC.RECONVERGENT B2 ;  /* 0x0000000000027941 */ /* 0x000fea0003800200 */
.L_x_44342:
        /* <DEDUP_REMOVED lines=62> */
.L_x_44341:
[----:B------:R-:W-:Y:S05]  /*1f90*/  BSYNC.RECONVERGENT B1 ;  /* 0x0000000000017941 */ /* 0x000fea0003800200 */
.L_x_44340:
        /* <DEDUP_REMOVED lines=9> */
[----:B------:R-:W-:Y:S02]  /*2030*/  IMAD.MOV.U32 R31, RZ, RZ, 0x2 ;  /* 0x00000002ff1f7424 */ /* 0x000fe400078e00ff */
[----:B0-----:R-:W-:Y:S01]  /*2040*/  FSETP.GTU.FTZ.AND P0, PT, R3, R164, PT ;  /* 0x000000a40300720b */ /* 0x001fe20003f1c000 */
[----:B------:R-:W-:-:S05]  /*2050*/  HADD2.F32 R3, -RZ, R72.H0_H0 ;  /* 0x20000048ff037230 */ /* 0x000fca0000004100 */
        /* <DEDUP_REMOVED lines=16> */
.L_x_44346:
        /* <DEDUP_REMOVED lines=12> */
.L_x_44348:
[----:B------:R-:W-:Y:S05]  /*2220*/  BSYNC.RECONVERGENT B2 ;  /* 0x0000000000027941 */ /* 0x000fea0003800200 */
.L_x_44347:
        /* <DEDUP_REMOVED lines=62> */
.L_x_44345:
[----:B------:R-:W-:Y:S05]  /*2610*/  BSYNC.RECONVERGENT B1 ;  /* 0x0000000000017941 */ /* 0x000fea0003800200 */
.L_x_44344:
[----:B------:R-:W-:Y:S01]  /*2620*/  I2FP.F32.U32 R9, R9 ;  /* 0x0000000900097245 */ /* 0x000fe20000201000 */
[----:B------:R-:W-:Y:S01]  /*2630*/  HADD2.F32 R32, -RZ, R68.H1_H1 ;  /* 0x30000044ff207230 */ /* 0x000fe20000004100 */
[----:B------:R-:W-:Y:S01]  /*2640*/  ISETP.NE.AND P1, PT, R31, 0x1, PT ;  /* 0x000000011f00780c */ /* 0x000fe20003f25270 */
[----:B------:R-:W-:Y:S01]  /*2650*/  BSSY.RECONVERGENT B1, `(.L_x_44349) ;  /* 0x000005f000017945 */ /* 0x000fe20003800200 */
[----:B------:R-:W-:Y:S02]  /*2660*/  IMAD.MOV.U32 R56, RZ, RZ, 0x2 ;  /* 0x00000002ff387424 */ /* 0x000fe400078e00ff */
[----:B------:R-:W-:-:S05]  /*2670*/  FFMA.FTZ R9, R9, R109, 1.1641532182693481445e-10 ;  /* 0x2f00000009097423 */ /* 0x000fca000001006d */
[----:B------:R-:W-:Y:S01]  /*2680*/  FSETP.GTU.FTZ.AND P0, PT, R9, R164, PT ;  /* 0x000000a40900720b */ /* 0x000fe20003f1c000 */
[----:B------:R-:W-:-:S05]  /*2690*/  HADD2.F32 R9, -RZ, R72.H1_H1 ;  /* 0x30000048ff097230 */ /* 0x000fca0000004100 */
        /* <DEDUP_REMOVED lines=15> */
.L_x_44351:
        /* <DEDUP_REMOVED lines=12> */
.L_x_44353:
[----:B------:R-:W-:Y:S05]  /*2850*/  BSYNC.RECONVERGENT B2 ;  /* 0x0000000000027941 */ /* 0x000fea0003800200 */
.L_x_44352:
        /* <DEDUP_REMOVED lines=62> */
.L_x_44350:
[----:B------:R-:W-:Y:S05]  /*2c40*/  BSYNC.RECONVERGENT B1 ;  /* 0x0000000000017941 */ /* 0x000fea0003800200 */
.L_x_44349:
[----:B------:R-:W-:Y:S01]  /*2c50*/  I2FP.F32.U32 R9, R9 ;  /* 0x0000000900097245 */ /* 0x000fe20000201000 */
[----:B------:R-:W-:Y:S01]  /*2c60*/  HADD2.F32 R31, -RZ, R69.H0_H0 ;  /* 0x20000045ff1f7230 */ /* 0x000fe20000004100 */
[----:B------:R-:W-:Y:S01]  /*2c70*/  ISETP.NE.AND P2, PT, R56, 0x1, PT ;  /* 0x000000013800780c */ /* 0x000fe20003f45270 */
[----:B------:R-:W-:Y:S01]  /*2c80*/  BSSY.RECONVERGENT B1, `(.L_x_44354) ;  /* 0x000005f000017945 */ /* 0x000fe20003800200 */
[----:B------:R-:W-:Y:S02]  /*2c90*/  HFMA2 R55, -RZ, RZ, 0, 1.1920928955078125e-07 ;  /* 0x00000002ff377431 */ /* 0x000fe400000001ff */
[----:B------:R-:W-:-:S05]  /*2ca0*/  FFMA.FTZ R9, R9, R109, 1.1641532182693481445e-10 ;  /* 0x2f00000009097423 */ /* 0x000fca000001006d */
[----:B------:R-:W-:Y:S01]  /*2cb0*/  FSETP.GTU.FTZ.AND P1, PT, R9, R164, PT ;  /* 0x000000a40900720b */ /* 0x000fe20003f3c000 */
[----:B------:R-:W-:-:S05]  /*2cc0*/  HADD2.F32 R9, -RZ, R73.H0_H0 ;  /* 0x20000049ff097230 */ /* 0x000fca0000004100 */
        /* <DEDUP_REMOVED lines=15> */
.L_x_44356:
        /* <DEDUP_REMOVED lines=12> */
.L_x_44358:
[----:B------:R-:W-:Y:S05]  /*2e80*/  BSYNC.RECONVERGENT B2 ;  /* 0x0000000000027941 */ /* 0x000fea0003800200 */
.L_x_44357:
        /* <DEDUP_REMOVED lines=62> */
.L_x_44355:
[----:B------:R-:W-:Y:S05]  /*3270*/  BSYNC.RECONVERGENT B1 ;  /* 0x0000000000017941 */ /* 0x000fea0003800200 */
.L_x_44354:
        /* <DEDUP_REMOVED lines=23> */
.L_x_44361:
        /* <DEDUP_REMOVED lines=12> */
.L_x_44363:
[----:B------:R-:W-:Y:S05]  /*34b0*/  BSYNC.RECONVERGENT B2 ;  /* 0x0000000000027941 */ /* 0x000fea0003800200 */
.L_x_44362:
        /* <DEDUP_REMOVED lines=62> */
.L_x_44360:
[----:B------:R-:W-:Y:S05]  /*38a0*/  BSYNC.RECONVERGENT B1 ;  /* 0x0000000000017941 */ /* 0x000fea0003800200 */
.L_x_44359:
[----:B------:R-:W-:Y:S01]  /*38b0*/  I2FP.F32.U32 R9, R9 ;  /* 0x0000000900097245 */ /* 0x000fe20000201000 */
[----:B------:R-:W-:Y:S01]  /*38c0*/  HADD2.F32 R55, -RZ, R70.H0_H0 ;  /* 0x20000046ff377230 */ /* 0x000fe20000004100 */
[----:B------:R-:W-:Y:S01]  /*38d0*/  ISETP.NE.AND P4, PT, R68, 0x1, PT ;  /* 0x000000014400780c */ /* 0x000fe20003f85270 */
[----:B------:R-:W-:Y:S01]  /*38e0*/  BSSY.RECONVERGENT B1, `(.L_x_44364) ;  /* 0x000005f000017945 */ /* 0x000fe20003800200 */
[----:B------:R-:W-:Y:S02]  /*38f0*/  IMAD.MOV.U32 R69, RZ, RZ, 0x2 ;  /* 0x00000002ff457424 */ /* 0x000fe400078e00ff */
        /* <DEDUP_REMOVED lines=18> */
.L_x_44366:
        /* <DEDUP_REMOVED lines=12> */
.L_x_44368:
[----:B------:R-:W-:Y:S05]  /*3ae0*/  BSYNC.RECONVERGENT B2 ;  /* 0x0000000000027941 */ /* 0x000fea0003800200 */
.L_x_44367:
        /* <DEDUP_REMOVED lines=62> */
.L_x_44365:
[----:B------:R-:W-:Y:S05]  /*3ed0*/  BSYNC.RECONVERGENT B1 ;  /* 0x0000000000017941 */ /* 0x000fea0003800200 */
.L_x_44364:
[----:B------:R-:W-:Y:S01]  /*3ee0*/  I2FP.F32.U32 R9, R9 ;  /* 0x0000000900097245 */ /* 0x000fe20000201000 */
[----:B------:R-:W-:Y:S01]  /*3ef0*/  HADD2.F32 R70, -RZ, R70.H1_H1 ;  /* 0x30000046ff467230 */ /* 0x000fe20000004100 */
[----:B------:R-:W-:Y:S01]  /*3f00*/  ISETP.NE.AND P5, PT, R69, 0x1, PT ;  /* 0x000000014500780c */ /* 0x000fe20003fa5270 */
[----:B------:R-:W-:Y:S01]  /*3f10*/  BSSY.RECONVERGENT B1, `(.L_x_44369) ;  /* 0x0000060000017945 */ /* 0x000fe20003800200 */
[----:B------:R-:W-:Y:S02]  /*3f20*/  HFMA2 R68, -RZ, RZ, 0, 1.1920928955078125e-07 ;  /* 0x00000002ff447431 */ /* 0x000fe400000001ff */
        /* <DEDUP_REMOVED lines=19> */
.L_x_44371:
        /* <DEDUP_REMOVED lines=12> */
.L_x_44373:
[----:B------:R-:W-:Y:S05]  /*4120*/  BSYNC.RECONVERGENT B2 ;  /* 0x0000000000027941 */ /* 0x000fea0003800200 */
.L_x_44372:
        /* <DEDUP_REMOVED lines=62> */
.L_x_44370:
[----:B------:R-:W-:Y:S05]  /*4510*/  BSYNC.RECONVERGENT B1 ;  /* 0x0000000000017941 */ /* 0x000fea0003800200 */
.L_x_44369:
[----:B------:R-:W-:Y:S01]  /*4520*/  I2FP.F32.U32 R9, R9 ;  /* 0x0000000900097245 */ /* 0x000fe20000201000 */
[----:B------:R-:W-:Y:S01]  /*4530*/  HADD2.F32 R69, -RZ, R71.H0_H0 ;  /* 0x20000047ff457230 */ /* 0x000fe20000004100 */
[----:B------:R-:W-:Y:S01]  /*4540*/  ISETP.NE.AND P6, PT, R68, 0x1, PT ;  /* 0x000000014400780c */ /* 0x000fe20003fc5270 */
[----:B------:R-:W-:Y:S01]  /*4550*/  BSSY.RECONVERGENT B1, `(.L_x_44374) ;  /* 0x0000063000017945 */ /* 0x000fe20003800200 */
[----:B------:R-:W-:Y:S02]  /*4560*/  IMAD.MOV.U32 R72, RZ, RZ, R6 ;  /* 0x000000ffff487224 */ /* 0x000fe400078e0006 */
        /* <DEDUP_REMOVED lines=19> */
.L_x_44376:
        /* <DEDUP_REMOVED lines=15> */
.L_x_44378:
[----:B------:R-:W-:Y:S05]  /*4790*/  BSYNC.RECONVERGENT B2 ;  /* 0x0000000000027941 */ /* 0x000fea0003800200 */
.L_x_44377:
        /* <DEDUP_REMOVED lines=62> */
.L_x_44375:
[----:B------:R-:W-:Y:S05]  /*4b80*/  BSYNC.RECONVERGENT B1 ;  /* 0x0000000000017941 */ /* 0x000fea0003800200 */
.L_x_44374:
[----:B------:R-:W-:Y:S01]  /*4b90*/  I2FP.F32.U32 R68, R72 ;  /* 0x0000004800447245 */ /* 0x000fe20000201000 */
[----:B------:R-:W-:Y:S01]  /*4ba0*/  HADD2.F32 R71, -RZ, R71.H1_H1 ;  /* 0x30000047ff477230 */ /* 0x000fe20000004100 */
[----:B------:R-:W-:Y:S02]  /*4bb0*/  F2FP.F16.F32.PACK_AB R70, R70, R55 ;  /* 0x000000374646723e */ /* 0x000fe400000000ff */
[----:B------:R-:W-:Y:S01]  /*4bc0*/  F2FP.F16.F32.PACK_AB R69, R56, R31 ;  /* 0x0000001f3845723e */ /* 0x000fe200000000ff */
        /* <DEDUP_REMOVED lines=8> */
[----:B------:R-:W-:-:S04]  /*4c50*/  F2FP.F16.F32.PACK_AB R68, R32, R3 ;  /* 0x000000032044723e */ /* 0x000fc800000000ff */
[----:B------:R-:W-:Y:S01]  /*4c60*/  F2FP.F16.F32.PACK_AB R71, R99, R74 ;  /* 0x0000004a6347723e */ /* 0x000fe200000000ff */
[----:B------:R-:W-:Y:S06]  /*4c70*/  BRA `(.L_x_44379) ;  /* 0x0000003000647947 */ /* 0x000fec0003800000 */
.L_x_44339:
        /* <DEDUP_REMOVED lines=16> */
.L_x_44382:
        /* <DEDUP_REMOVED lines=12> */
.L_x_44384:
[----:B------:R-:W-:Y:S05]  /*4e40*/  BSYNC.RECONVERGENT B2 ;  /* 0x0000000000027941 */ /* 0x000fea0003800200 */
.L_x_44383:
        /* <DEDUP_REMOVED lines=62> */
.L_x_44381:
[----:B------:R-:W-:Y:S05]  /*5230*/  BSYNC.RECONVERGENT B1 ;  /* 0x0000000000017941 */ /* 0x000fea0003800200 */
.L_x_44380:
        /* <DEDUP_REMOVED lines=11> */
[----:B-----5:R-:W-:-:S03]  /*52f0*/  HADD2.F32 R3, -RZ, R72.H0_H0 ;  /* 0x20000048ff037230 */ /* 0x020fc60000004100 */
[----:B------:R-:W-:Y:S02]  /*5300*/  PLOP3.LUT P2, PT, P0, PT, PT, 0x8, 0x80 ;  /* 0x000000000080781c */ /* 0x000fe4000074e170 */
[----:B------:R-:W-:-:S04]  /*5310*/  FMUL.FTZ R3, R3, R110 ;  /* 0x0000006e03037220 */ /* 0x000fc80000410000 */
[----:B-1----:R-:W-:-:S05]  /*5320*/  FMUL.FTZ R3, R3, R99 ;  /* 0x0000006303037220 */ /* 0x002fca0000410000 */
        /* <DEDUP_REMOVED lines=11> */
.L_x_44387:
        /* <DEDUP_REMOVED lines=12> */
.L_x_44389:
[----:B------:R-:W-:Y:S05]  /*54a0*/  BSYNC.RECONVERGENT B2 ;  /* 0x0000000000027941 */ /* 0x000fea0003800200 */
.L_x_44388:
        /* <DEDUP_REMOVED lines=62> */
.L_x_44386:
[----:B------:R-:W-:Y:S05]  /*5890*/  BSYNC.RECONVERGENT B1 ;  /* 0x0000000000017941 */ /* 0x000fea0003800200 */
.L_x_44385:
[----:B------:R-:W-:Y:S01]  /*58a0*/  I2FP.F32.U32 R9, R9 ;  /* 0x0000000900097245 */ /* 0x000fe20000201000 */
[----:B------:R-:W-:Y:S01]  /*58b0*/  BSSY.RECONVERGENT B1, `(.L_x_44390) ;  /* 0x000005f000017945 */ /* 0x000fe20003800200 */
[----:B------:R-:W-:Y:S01]  /*58c0*/  ISETP.NE.AND P2, PT, R31, 0x1, PT ;  /* 0x000000011f00780c */ /* 0x000fe20003f45270 */
[----:B------:R-:W-:Y:S02]  /*58d0*/  IMAD.MOV.U32 R56, RZ, RZ, 0x2 ;  /* 0x00000002ff387424 */ /* 0x000fe400078e00ff */
[----:B------:R-:W-:-:S05]  /*58e0*/  FFMA.FTZ R9, R9, R156, 1.1641532182693481445e-10 ;  /* 0x2f00000009097423 */ /* 0x000fca000001009c */
[----:B------:R-:W-:Y:S01]  /*58f0*/  FSETP.GTU.FTZ.AND P1, PT, R9, R109, PT ;  /* 0x0000006d0900720b */ /* 0x000fe20003f3c000 */
[----:B------:R-:W-:-:S03]  /*5900*/  HADD2.F32 R9, -RZ, R72.H1_H1 ;  /* 0x30000048ff097230 */ /* 0x000fc60000004100 */
[----:B------:R-:W-:Y:S02]  /*5910*/  PLOP3.LUT P0, PT, P1, PT, PT, 0x8, 0x80 ;  /* 0x000000000080781c */ /* 0x000fe40000f0e170 */
        /* <DEDUP_REMOVED lines=13> */
.L_x_44392:
        /* <DEDUP_REMOVED lines=12> */
.L_x_44394:
[----:B------:R-:W-:Y:S05]  /*5ab0*/  BSYNC.RECONVERGENT B2 ;  /* 0x0000000000027941 */ /* 0x000fea0003800200 */
.L_x_44393:
        /* <DEDUP_REMOVED lines=62> */
.L_x_44391:
[----:B------:R-:W-:Y:S05]  /*5ea0*/  BSYNC.RECONVERGENT B1 ;  /* 0x0000000000017941 */ /* 0x000fea0003800200 */
.L_x_44390:
[----:B------:R-:W-:Y:S01]  /*5eb0*/  I2FP.F32.U32 R9, R9 ;  /* 0x0000000900097245 */ /* 0x000fe20000201000 */
[----:B------:R-:W-:Y:S01]  /*5ec0*/  BSSY.RECONVERGENT B1, `(.L_x_44395) ;  /* 0x000005f000017945 */ /* 0x000fe20003800200 */
[----:B------:R-:W-:Y:S01]  /*5ed0*/  ISETP.NE.AND P3, PT, R56, 0x1, PT ;  /* 0x000000013800780c */ /* 0x000fe20003f65270 */
[----:B------:R-:W-:Y:S02]  /*5ee0*/  IMAD.MOV.U32 R55, RZ, RZ, 0x2 ;  /* 0x00000002ff377424 */ /* 0x000fe400078e00ff */
[----:B------:R-:W-:-:S05]  /*5ef0*/  FFMA.FTZ R9, R9, R156, 1.1641532182693481445e-10 ;  /* 0x2f00000009097423 */ /* 0x000fca000001009c */
[----:B------:R-:W-:Y:S01]  /*5f00*/  FSETP.GTU.FTZ.AND P2, PT, R9, R109, PT ;  /* 0x0000006d0900720b */ /* 0x000fe20003f5c000 */
[----:B------:R-:W-:-:S03]  /*5f10*/  HADD2.F32 R9, -RZ, R73.H0_H0 ;  /* 0x20000049ff097230 */ /* 0x000fc60000004100 */
[----:B------:R-:W-:Y:S02]  /*5f20*/  PLOP3.LUT P1, PT, P2, PT, PT, 0x8, 0x80 ;  /* 0x000000000080781c */ /* 0x000fe4000172e170 */
        /* <DEDUP_REMOVED lines=13> */
.L_x_44397:
        /* <DEDUP_REMOVED lines=12> */
.L_x_44399:
[----:B------:R-:W-:Y:S05]  /*60c0*/  BSYNC.RECONVERGENT B2 ;  /* 0x0000000000027941 */ /* 0x000fea0003800200 */
.L_x_44398:
        /* <DEDUP_REMOVED lines=62> */
.L_x_44396:
[----:B------:R-:W-:Y:S05]  /*64b0*/  BSYNC.RECONVERGENT B1 ;  /* 0x0000000000017941 */ /* 0x000fea0003800200 */
.L_x_44395:
[----:B------:R-:W-:Y:S01]  /*64c0*/  I2FP.F32.U32 R9, R9 ;  /* 0x0000000900097245 */ /* 0x000fe20000201000 */
[----:B------:R-:W-:Y:S01]  /*64d0*/  BSSY.RECONVERGENT B1, `(.L_x_44400) ;  /* 0x000005f000017945 */ /* 0x000fe20003800200 */
[----:B------:R-:W-:Y:S01]  /*64e0*/  ISETP.NE.AND P4, PT, R55, 0x1, PT ;  /* 0x000000013700780c */ /* 0x000fe20003f85270 */
[----:B------:R-:W-:Y:S02]  /*64f0*/  HFMA2 R68, -RZ, RZ, 0, 1.1920928955078125e-07 ;  /* 0x00000002ff447431 */ /* 0x000fe400000001ff */
[----:B------:R-:W-:-:S05]  /*6500*/  FFMA.FTZ R9, R9, R156, 1.1641532182693481445e-10 ;  /* 0x2f00000009097423 */ /* 0x000fca000001009c */
[----:B------:R-:W-:Y:S01]  /*6510*/  FSETP.GTU.FTZ.AND P3, PT, R9, R109, PT ;  /* 0x0000006d0900720b */ /* 0x000fe20003f7c000 */
[----:B------:R-:W-:-:S03]  /*6520*/  HADD2.F32 R9, -RZ, R73.H1_H1 ;  /* 0x30000049ff097230 */ /* 0x000fc60000004100 */
        /* <DEDUP_REMOVED lines=14> */
.L_x_44402:
        /* <DEDUP_REMOVED lines=12> */
.L_x_44404:
[----:B------:R-:W-:Y:S05]  /*66d0*/  BSYNC.RECONVERGENT B2 ;  /* 0x0000000000027941 */ /* 0x000fea0003800200 */
.L_x_44403:
        /* <DEDUP_REMOVED lines=62> */
.L_x_44401:
[----:B------:R-:W-:Y:S05]  /*6ac0*/  BSYNC.RECONVERGENT B1 ;  /* 0x0000000000017941 */ /* 0x000fea0003800200 */
.L_x_44400:
[----:B------:R-:W-:Y:S01]  /*6ad0*/  I2FP.F32.U32 R9, R9 ;  /* 0x0000000900097245 */ /* 0x000fe20000201000 */
[----:B------:R-:W-:Y:S01]  /*6ae0*/  BSSY.RECONVERGENT B1, `(.L_x_44405) ;  /* 0x000005f000017945 */ /* 0x000fe20003800200 */
[----:B------:R-:W-:Y:S01]  /*6af0*/  ISETP.NE.AND P4, PT, R68, 0x1, PT ;  /* 0x000000014400780c */ /* 0x000fe20003f85270 */
[----:B------:R-:W-:Y:S02]  /*6b00*/  IMAD.MOV.U32 R69, RZ, RZ, 0x2 ;  /* 0x00000002ff457424 */ /* 0x000fe400078e00ff */
[----:B------:R-:W-:-:S05]  /*6b10*/  FFMA.FTZ R9, R9, R156, 1.1641532182693481445e-10 ;  /* 0x2f00000009097423 */ /* 0x000fca000001009c */
[----:B------:R-:W-:Y:S01]  /*6b20*/  FSETP.GTU.FTZ.AND P3, PT, R9, R109, PT ;  /* 0x0000006d0900720b */ /* 0x000fe20003f7c000 */
[----:B------:R-:W-:-:S05]  /*6b30*/  HADD2.F32 R9, -RZ, R74.H0_H0 ;  /* 0x2000004aff097230 */ /* 0x000fca0000004100 */
        /* <DEDUP_REMOVED lines=14> */
.L_x_44407:
        /* <DEDUP_REMOVED lines=12> */
.L_x_44409:
[----:B------:R-:W-:Y:S05]  /*6ce0*/  BSYNC.RECONVERGENT B2 ;  /* 0x0000000000027941 */ /* 0x000fea0003800200 */
.L_x_44408:
        /* <DEDUP_REMOVED lines=62> */
.L_x_44406:
[----:B------:R-:W-:Y:S05]  /*70d0*/  BSYNC.RECONVERGENT B1 ;  /* 0x0000000000017941 */ /* 0x000fea0003800200 */
.L_x_44405:
[----:B------:R-:W-:Y:S01]  /*70e0*/  I2FP.F32.U32 R9, R9 ;  /* 0x0000000900097245 */ /* 0x000fe20000201000 */
[----:B------:R-:W-:Y:S01]  /*70f0*/  BSSY.RECONVERGENT B1, `(.L_x_44410) ;  /* 0x0000060000017945 */ /* 0x000fe20003800200 */
[----:B------:R-:W-:Y:S01]  /*7100*/  ISETP.NE.AND P5, PT, R69, 0x1, PT ;  /* 0x000000014500780c */ /* 0x000fe20003fa5270 */
[----:B------:R-:W-:Y:S02]  /*7110*/  IMAD.MOV.U32 R68, RZ, RZ, 0x2 ;  /* 0x00000002ff447424 */ /* 0x000fe400078e00ff */
[----:B------:R-:W-:-:S05]  /*7120*/  FFMA.FTZ R9, R9, R156, 1.1641532182693481445e-10 ;  /* 0x2f00000009097423 */ /* 0x000fca000001009c */
[----:B------:R-:W-:Y:S01]  /*7130*/  FSETP.GTU.FTZ.AND P4, PT, R9, R109, PT ;  /* 0x0000006d0900720b */ /* 0x000fe20003f9c000 */
[----:B------:R-:W-:-:S05]  /*7140*/  HADD2.F32 R9, -RZ, R74.H1_H1 ;  /* 0x3000004aff097230 */ /* 0x000fca0000004100 */
[----:B------:R-:W-:-:S04]  /*7150*/  FMUL.FTZ R9, R9, R110 ;  /* 0x0000006e09097220 */ /* 0x000fc80000410000 */
        /* <DEDUP_REMOVED lines=14> */
.L_x_44412:
        /* <DEDUP_REMOVED lines=12> */
.L_x_44414:
[----:B------:R-:W-:Y:S05]  /*7300*/  BSYNC.RECONVERGENT B2 ;  /* 0x0000000000027941 */ /* 0x000fea0003800200 */
.L_x_44413:
        /* <DEDUP_REMOVED lines=62> */
.L_x_44411:
[----:B------:R-:W-:Y:S05]  /*76f0*/  BSYNC.RECONVERGENT B1 ;  /* 0x0000000000017941 */ /* 0x000fea0003800200 */
.L_x_44410:
[----:B------:R-:W-:Y:S01]  /*7700*/  I2FP.F32.U32 R9, R9 ;  /* 0x0000000900097245 */ /* 0x000fe20000201000 */
[----:B------:R-:W-:Y:S01]  /*7710*/  BSSY.RECONVERGENT B1, `(.L_x_44415) ;  /* 0x0000063000017945 */ /* 0x000fe20003800200 */
[----:B------:R-:W-:Y:S01]  /*7720*/  ISETP.NE.AND P6, PT, R68, 0x1, PT ;  /* 0x000000014400780c */ /* 0x000fe20003fc5270 */
[----:B------:R-:W-:Y:S02]  /*7730*/  IMAD.MOV.U32 R70, RZ, RZ, R6 ;  /* 0x000000ffff467224 */ /* 0x000fe400078e0006 */
[----:B------:R-:W-:-:S05]  /*7740*/  FFMA.FTZ R9, R9, R156, 1.1641532182693481445e-10 ;  /* 0x2f00000009097423 */ /* 0x000fca000001009c */
[----:B------:R-:W-:Y:S01]  /*7750*/  FSETP.GTU.FTZ.AND P5, PT, R9, R109, PT ;  /* 0x0000006d0900720b */ /* 0x000fe20003fbc000 */
[----:B------:R-:W-:-:S05]  /*7760*/  HADD2.F32 R9, -RZ, R75.H0_H0 ;  /* 0x2000004bff097230 */ /* 0x000fca0000004100 */
        /* <DEDUP_REMOVED lines=15> */
.L_x_44417:
        /* <DEDUP_REMOVED lines=15> */
.L_x_44419:
[----:B------:R-:W-:Y:S05]  /*7950*/  BSYNC.RECONVERGENT B2 ;  /* 0x0000000000027941 */ /* 0x000fea0003800200 */
.L_x_44418:
        /* <DEDUP_REMOVED lines=58> */
[----:B------:R-:W-:Y:S02]  /*7d00*/  IMAD.MOV.U32 R111, RZ, RZ, R68 ;  /* 0x000000ffff6f7224 */ /* 0x000fe400078e0044 */
[----:B------:R-:W-:-:S04]  /*7d10*/  IMAD.WIDE.U32 R68, R6, -0x326172a9, RZ ;  /* 0xcd9e8d5706447825 */ /* 0x000fc800078e00ff */
[----:B------:R-:W-:Y:S01]  /*7d20*/  IMAD.MOV.U32 R6, RZ, RZ, R68 ;  /* 0x000000ffff067224 */ /* 0x000fe200078e0044 */
[----:B------:R-:W-:-:S07]  /*7d30*/  LOP3.LUT R10, R10, UR13, R69, 0x96, !PT ;  /* 0x0000000d0a0a7c12 */ /* 0x000fce000f8e9645 */
.L_x_44416:
[----:B------:R-:W-:Y:S05]  /*7d40*/  BSYNC.RECONVERGENT B1 ;  /* 0x0000000000017941 */ /* 0x000fea0003800200 */
.L_x_44415:
[----:B------:R-:W-:Y:S02]  /*7d50*/  I2FP.F32.U32 R68, R70 ;  /* 0x0000004600447245 */ /* 0x000fe40000201000 */
        /* <DEDUP_REMOVED lines=8> */
[----:B------:R-:W-:Y:S02]  /*7de0*/  PLOP3.LUT P6, PT, P6, PT, PT, 0x8, 0x80 ;  /* 0x000000000080781c */ /* 0x000fe400037ce170 */
[----:B------:R-:W-:Y:S02]  /*7df0*/  F2FP.F16.F32.PACK_AB R68, R32, R3 ;  /* 0x000000032044723e */ /* 0x000fe400000000ff */
[----:B------:R-:W-:-:S09]  /*7e00*/  F2FP.F16.F32.PACK_AB R71, R99, R73 ;  /* 0x000000496347723e */ /* 0x000fd200000000ff */
.L_x_44379:
        /* <DEDUP_REMOVED lines=21> */
.L_x_44338:
[----:B------:R-:W-:Y:S05]  /*7f60*/  BSYNC.RECONVERGENT B0 ;  /* 0x0000000000007941 */ /* 0x000fea0003800200 */
.L_x_44337:
        /* <DEDUP_REMOVED lines=30> */
.L_x_44425:
        /* <DEDUP_REMOVED lines=12> */
.L_x_44427:
[----:B------:R-:W-:Y:S05]  /*8210*/  BSYNC.RECONVERGENT B2 ;  /* 0x0000000000027941 */ /* 0x000fea0003800200 */
.L_x_44426:
        /* <DEDUP_REMOVED lines=60> */
[----:B------:R-:W-:-:S07]  /*85e0*/  IMAD.MOV.U32 R2, RZ, RZ, R109 ;  /* 0x000000ffff027224 */ /* 0x000fce00078e006d */
.L_x_44424:
[----:B------:R-:W-:Y:S05]  /*85f0*/  BSYNC.RECONVERGENT B1 ;  /* 0x0000000000017941 */ /* 0x000fea0003800200 */
.L_x_44423:
        /* <DEDUP_REMOVED lines=28> */
.L_x_44430:
        /* <DEDUP_REMOVED lines=12> */
.L_x_44432:
[----:B------:R-:W-:Y:S05]  /*8880*/  BSYNC.RECONVERGENT B2 ;  /* 0x0000000000027941 */ /* 0x000fea0003800200 */
.L_x_44431:
        /* <DEDUP_REMOVED lines=62> */
.L_x_44429:
[----:B------:R-:W-:Y:S05]  /*8c70*/  BSYNC.RECONVERGENT B1 ;  /* 0x0000000000017941 */ /* 0x000fea0003800200 */
.L_x_44428:
        /* <DEDUP_REMOVED lines=23> */
.L_x_44435:
        /* <DEDUP_REMOVED lines=12> */
.L_x_44437:
[----:B------:R-:W-:Y:S05]  /*8eb0*/  BSYNC.RECONVERGENT B2 ;  /* 0x0000000000027941 */ /* 0x000fea0003800200 */
.L_x_44436:
        /* <DEDUP_REMOVED lines=62> */
.L_x_44434:
[----:B------:R-:W-:Y:S05]  /*92a0*/  BSYNC.RECONVERGENT B1 ;  /* 0x0000000000017941 */ /* 0x000fea0003800200 */
.L_x_44433:
        /* <DEDUP_REMOVED lines=23> */
.L_x_44440:
        /* <DEDUP_REMOVED lines=12> */
.L_x_44442:
[----:B------:R-:W-:Y:S05]  /*94e0*/  BSYNC.RECONVERGENT B2 ;  /* 0x0000000000027941 */ /* 0x000fea0003800200 */
.L_x_44441:
        /* <DEDUP_REMOVED lines=62> */
.L_x_44439:
[----:B------:R-:W-:Y:S05]  /*98d0*/  BSYNC.RECONVERGENT B1 ;  /* 0x0000000000017941 */ /* 0x000fea0003800200 */
.L_x_44438:
        /* <DEDUP_REMOVED lines=23> */
.L_x_44445:
        /* <DEDUP_REMOVED lines=12> */
.L_x_44447:
[----:B------:R-:W-:Y:S05]  /*9b10*/  BSYNC.RECONVERGENT B2 ;  /* 0x0000000000027941 */ /* 0x000fea0003800200 */
.L_x_44446:
        /* <DEDUP_REMOVED lines=62> */
.L_x_44444:
[----:B------:R-:W-:Y:S05]  /*9f00*/  BSYNC.RECONVERGENT B1 ;  /* 0x0000000000017941 */ /* 0x000fea0003800200 */
.L_x_44443:
        /* <DEDUP_REMOVED lines=23> */
.L_x_44450:
        /* <DEDUP_REMOVED lines=12> */
.L_x_44452:
[----:B------:R-:W-:Y:S05]  /*a140*/  BSYNC.RECONVERGENT B2 ;  /* 0x0000000000027941 */ /* 0x000fea0003800200 */
.L_x_44451:
        /* <DEDUP_REMOVED lines=62> */
.L_x_44449:
[----:B------:R-:W-:Y:S05]  /*a530*/  BSYNC.RECONVERGENT B1 ;  /* 0x0000000000017941 */ /* 0x000fea0003800200 */
.L_x_44448:
        /* <DEDUP_REMOVED lines=24> */
.L_x_44455:
        /* <DEDUP_REMOVED lines=12> */
.L_x_44457:
[----:B------:R-:W-:Y:S05]  /*a780*/  BSYNC.RECONVERGENT B2 ;  /* 0x0000000000027941 */ /* 0x000fea0003800200 */
.L_x_44456:
        /* <DEDUP_REMOVED lines=62> */
.L_x_44454:
[----:B------:R-:W-:Y:S05]  /*ab70*/  BSYNC.RECONVERGENT B1 ;  /* 0x0000000000017941 */ /* 0x000fea0003800200 */
.L_x_44453:
        /* <DEDUP_REMOVED lines=24> */
.L_x_44460:
        /* <DEDUP_REMOVED lines=15> */
.L_x_44462:
[----:B------:R-:W-:Y:S05]  /*adf0*/  BSYNC.RECONVERGENT B2 ;  /* 0x0000000000027941 */ /* 0x000fea0003800200 */
.L_x_44461:
        /* <DEDUP_REMOVED lines=62> */
.L_x_44459:
[----:B------:R-:W-:Y:S05]  /*b1e0*/  BSYNC.RECONVERGENT B1 ;  /* 0x0000000000017941 */ /* 0x000fea0003800200 */
.L_x_44458:
        /* <DEDUP_REMOVED lines=15> */
.L_x_44422:
        /* <DEDUP_REMOVED lines=16> */
.L_x_44466:
        /* <DEDUP_REMOVED lines=12> */
.L_x_44468:
[----:B------:R-:W-:Y:S05]  /*b4a0*/  BSYNC.RECONVERGENT B2 ;  /* 0x0000000000027941 */ /* 0x000fea0003800200 */
.L_x_44467:
        /* <DEDUP_REMOVED lines=62> */
.L_x_44465:
[----:B------:R-:W-:Y:S05]  /*b890*/  BSYNC.RECONVERGENT B1 ;  /* 0x0000000000017941 */ /* 0x000fea0003800200 */
.L_x_44464:
        /* <DEDUP_REMOVED lines=26> */
.L_x_44471:
        /* <DEDUP_REMOVED lines=12> */
.L_x_44473:
[----:B------:R-:W-:Y:S05]  /*bb00*/  BSYNC.RECONVERGENT B2 ;  /* 0x0000000000027941 */ /* 0x000fea0003800200 */
.L_x_44472:
        /* <DEDUP_REMOVED lines=62> */
.L_x_44470:
[----:B------:R-:W-:Y:S05]  /*bef0*/  BSYNC.RECONVERGENT B1 ;  /* 0x0000000000017941 */ /* 0x000fea0003800200 */
.L_x_44469:
        /* <DEDUP_REMOVED lines=21> */
.L_x_44476:
        /* <DEDUP_REMOVED lines=12> */
.L_x_44478:
[----:B------:R-:W-:Y:S05]  /*c110*/  BSYNC.RECONVERGENT B2 ;  /* 0x0000000000027941 */ /* 0x000fea0003800200 */
.L_x_44477:
        /* <DEDUP_REMOVED lines=62> */
.L_x_44475:
[----:B------:R-:W-:Y:S05]  /*c500*/  BSYNC.RECONVERGENT B1 ;  /* 0x0000000000017941 */ /* 0x000fea0003800200 */
.L_x_44474:
        /* <DEDUP_REMOVED lines=21> */
.L_x_44481:
        /* <DEDUP_REMOVED lines=12> */
.L_x_44483:
[----:B------:R-:W-:Y:S05]  /*c720*/  BSYNC.RECONVERGENT B2 ;  /* 0x0000000000027941 */ /* 0x000fea0003800200 */
.L_x_44482:
        /* <DEDUP_REMOVED lines=62> */
.L_x_44480:
[----:B------:R-:W-:Y:S05]  /*cb10*/  BSYNC.RECONVERGENT B1 ;  /* 0x0000000000017941 */ /* 0x000fea0003800200 */
.L_x_44479:
[----:B------:R-:W-:Y:S01]  /*cb20*/  I2FP.F32.U32 R9, R9 ;  /* 0x0000000900097245 */ /* 0x000fe20000201000 */
[----:B------:R-:W-:Y:S01]  /*cb30*/  BSSY.RECONVERGENT B1, `(.L_x_44484) ;  /* 0x000005f000017945 */ /* 0x000fe20003800200 */
[----:B------:R-:W-:Y:S01]  /*cb40*/  ISETP.NE.AND P3, PT, R53, 0x1, PT ;  /* 0x000000013500780c */ /* 0x000fe20003f65270 */
[----:B------:R-:W-:Y:S02]  /*cb50*/  HFMA2 R68, -RZ, RZ, 0, 1.1920928955078125e-07 ;  /* 0x00000002ff447431 */ /* 0x000fe400000001ff */
[----:B------:R-:W-:-:S05]  /*cb60*/  FFMA.FTZ R9, R9, R109, 1.1641532182693481445e-10 ;  /* 0x2f00000009097423 */ /* 0x000fca000001006d */
[----:B------:R-:W-:Y:S01]  /*cb70*/  FSETP.GTU.FTZ.AND P2, PT, R9, R157, PT ;  /* 0x0000009d0900720b */ /* 0x000fe20003f5c000 */
[----:B------:R-:W-:-:S05]  /*cb80*/  HADD2.F32 R9, -RZ, R73.H1_H1 ;  /* 0x30000049ff097230 */ /* 0x000fca0000004100 */
        /* <DEDUP_REMOVED lines=14> */
.L_x_44486:
        /* <DEDUP_REMOVED lines=12> */
.L_x_44488:
[----:B------:R-:W-:Y:S05]  /*cd30*/  BSYNC.RECONVERGENT B2 ;  /* 0x0000000000027941 */ /* 0x000fea0003800200 */
.L_x_44487:
        /* <DEDUP_REMOVED lines=62> */
.L_x_44485:
[----:B------:R-:W-:Y:S05]  /*d120*/  BSYNC.RECONVERGENT B1 ;  /* 0x0000000000017941 */ /* 0x000fea0003800200 */
.L_x_44484:
        /* <DEDUP_REMOVED lines=21> */
.L_x_44491:
        /* <DEDUP_REMOVED lines=12> */
.L_x_44493:
[----:B------:R-:W-:Y:S05]  /*d340*/  BSYNC.RECONVERGENT B2 ;  /* 0x0000000000027941 */ /* 0x000fea0003800200 */
.L_x_44492:
        /* <DEDUP_REMOVED lines=62> */
.L_x_44490:
[----:B------:R-:W-:Y:S05]  /*d730*/  BSYNC.RECONVERGENT B1 ;  /* 0x0000000000017941 */ /* 0x000fea0003800200 */
.L_x_44489:
        /* <DEDUP_REMOVED lines=22> */
.L_x_44496:
        /* <DEDUP_REMOVED lines=12> */
.L_x_44498:
[----:B------:R-:W-:Y:S05]  /*d960*/  BSYNC.RECONVERGENT B2 ;  /* 0x0000000000027941 */ /* 0x000fea0003800200 */
.L_x_44497:
        /* <DEDUP_REMOVED lines=62> */
.L_x_44495:
[----:B------:R-:W-:Y:S05]  /*dd50*/  BSYNC.RECONVERGENT B1 ;  /* 0x0000000000017941 */ /* 0x000fea0003800200 */
.L_x_44494:
        /* <DEDUP_REMOVED lines=22> */
.L_x_44501:
        /* <DEDUP_REMOVED lines=15> */
.L_x_44503:
[----:B------:R-:W-:Y:S05]  /*dfb0*/  BSYNC.RECONVERGENT B2 ;  /* 0x0000000000027941 */ /* 0x000fea0003800200 */
.L_x_44502:
        /* <DEDUP_REMOVED lines=62> */
.L_x_44500:
[----:B------:R-:W-:Y:S05]  /*e3a0*/  BSYNC.RECONVERGENT B1 ;  /* 0x0000000000017941 */ /* 0x000fea0003800200 */
.L_x_44499:
        /* <DEDUP_REMOVED lines=12> */
.L_x_44463:
        /* <DEDUP_REMOVED lines=21> */
.L_x_44421:
[----:B------:R-:W-:Y:S05]  /*e5c0*/  BSYNC.RECONVERGENT B0 ;  /* 0x0000000000007941 */ /* 0x000fea0003800200 */
.L_x_44420:
        /* <DEDUP_REMOVED lines=30> */
.L_x_44509:
        /* <DEDUP_REMOVED lines=12> */
.L_x_44511:
[----:B------:R-:W-:Y:S05]  /*e870*/  BSYNC.RECONVERGENT B2 ;  /* 0x0000000000027941 */ /* 0x000fea0003800200 */
.L_x_44510:
        /* <DEDUP_REMOVED lines=61> */
.L_x_44508:
[----:B------:R-:W-:Y:S05]  /*ec50*/  BSYNC.RECONVERGENT B1 ;  /* 0x0000000000017941 */ /* 0x000fea0003800200 */
.L_x_44507:
        /* <DEDUP_REMOVED lines=28> */
.L_x_44514:
        /* <DEDUP_REMOVED lines=12> */
.L_x_44516:
[----:B------:R-:W-:Y:S05]  /*eee0*/  BSYNC.RECONVERGENT B2 ;  /* 0x0000000000027941 */ /* 0x000fea0003800200 */
.L_x_44515:
        /* <DEDUP_REMOVED lines=62> */
.L_x_44513:
[----:B------:R-:W-:Y:S05]  /*f2d0*/  BSYNC.RECONVERGENT B1 ;  /* 0x0000000000017941 */ /* 0x000fea0003800200 */
.L_x_44512:
        /* <DEDUP_REMOVED lines=23> */
.L_x_44519:
        /* <DEDUP_REMOVED lines=12> */
.L_x_44521:
[----:B------:R-:W-:Y:S05]  /*f510*/  BSYNC.RECONVERGENT B2 ;  /* 0x0000000000027941 */ /* 0x000fea0003800200 */
.L_x_44520:
        /* <DEDUP_REMOVED lines=62> */
.L_x_44518:
[----:B------:R-:W-:Y:S05]  /*f900*/  BSYNC.RECONVERGENT B1 ;  /* 0x0000000000017941 */ /* 0x000fea0003800200 */
.L_x_44517:
        /* <DEDUP_REMOVED lines=23> */
.L_x_44524:
        /* <DEDUP_REMOVED lines=12> */
.L_x_44526:
[----:B------:R-:W-:Y:S05]  /*fb40*/  BSYNC.RECONVERGENT B2 ;  /* 0x0000000000027941 */ /* 0x000fea0003800200 */
.L_x_44525:
        /* <DEDUP_REMOVED lines=62> */
.L_x_44523:
[----:B------:R-:W-:Y:S05]  /*ff30*/  BSYNC.RECONVERGENT B1 ;  /* 0x0000000000017941 */ /* 0x000fea0003800200 */
.L_x_44522:
        /* <DEDUP_REMOVED lines=23> */
.L_x_44529:
        /* <DEDUP_REMOVED lines=12> */
.L_x_44531:
[----:B------:R-:W-:Y:S05]  /*10170*/  BSYNC.RECONVERGENT B2 ;  /* 0x0000000000027941 */ /* 0x000fea0003800200 */
.L_x_44530:
        /* <DEDUP_REMOVED lines=62> */
.L_x_44528:
[----:B------:R-:W-:Y:S05]  /*10560*/  BSYNC.RECONVERGENT B1 ;  /* 0x0000000000017941 */ /* 0x000fea0003800200 */
.L_x_44527:
        /* <DEDUP_REMOVED lines=23> */
.L_x_44534:
        /* <DEDUP_REMOVED lines=12> */
.L_x_44536:
[----:B------:R-:W-:Y:S05]  /*107a0*/  BSYNC.RECONVERGENT B2 ;  /* 0x0000000000027941 */ /* 0x000fea0003800200 */
.L_x_44535:
        /* <DEDUP_REMOVED lines=62> */
.L_x_44533:
[----:B------:R-:W-:Y:S05]  /*10b90*/  BSYNC.RECONVERGENT B1 ;  /* 0x0000000000017941 */ /* 0x000fea0003800200 */
.L_x_44532:
        /* <DEDUP_REMOVED lines=24> */
.L_x_44539:
        /* <DEDUP_REMOVED lines=12> */
.L_x_44541:
[----:B------:R-:W-:Y:S05]  /*10de0*/  BSYNC.RECONVERGENT B2 ;  /* 0x0000000000027941 */ /* 0x000fea0003800200 */
.L_x_44540:
        /* <DEDUP_REMOVED lines=62> */
.L_x_44538:
[----:B------:R-:W-:Y:S05]  /*111d0*/  BSYNC.RECONVERGENT B1 ;  /* 0x0000000000017941 */ /* 0x000fea0003800200 */
.L_x_44537:
        /* <DEDUP_REMOVED lines=24> */
.L_x_44544:
        /* <DEDUP_REMOVED lines=15> */
.L_x_44546:
[----:B------:R-:W-:Y:S05]  /*11450*/  BSYNC.RECONVERGENT B2 ;  /* 0x0000000000027941 */ /* 0x000fea0003800200 */
.L_x_44545:
        /* <DEDUP_REMOVED lines=62> */
.L_x_44543:
[----:B------:R-:W-:Y:S05]  /*11840*/  BSYNC.RECONVERGENT B1 ;  /* 0x0000000000017941 */ /* 0x000fea0003800200 */
.L_x_44542:
        /* <DEDUP_REMOVED lines=15> */
.L_x_44506:
        /* <DEDUP_REMOVED lines=16> */
.L_x_44550:
        /* <DEDUP_REMOVED lines=12> */
.L_x_44552:
[----:B------:R-:W-:Y:S05]  /*11b00*/  BSYNC.RECONVERGENT B2 ;  /* 0x0000000000027941 */ /* 0x000fea0003800200 */
.L_x_44551:
        /* <DEDUP_REMOVED lines=62> */
.L_x_44549:
[----:B------:R-:W-:Y:S05]  /*11ef0*/  BSYNC.RECONVERGENT B1 ;  /* 0x0000000000017941 */ /* 0x000fea0003800200 */
.L_x_44548:
        /* <DEDUP_REMOVED lines=26> */
.L_x_44555:
        /* <DEDUP_REMOVED lines=12> */
.L_x_44557:
[----:B------:R-:W-:Y:S05]  /*12160*/  BSYNC.RECONVERGENT B2 ;  /* 0x0000000000027941 */ /* 0x000fea0003800200 */
.L_x_44556:
        /* <DEDUP_REMOVED lines=62> */
.L_x_44554:
[----:B------:R-:W-:Y:S05]  /*12550*/  BSYNC.RECONVERGENT B1 ;  /* 0x0000000000017941 */ /* 0x000fea0003800200 */
.L_x_44553:
        /* <DEDUP_REMOVED lines=21> */
.L_x_44560:
        /* <DEDUP_REMOVED lines=12> */
.L_x_44562:
[----:B------:R-:W-:Y:S05]  /*12770*/  BSYNC.RECONVERGENT B2 ;  /* 0x0000000000027941 */ /* 0x000fea0003800200 */
.L_x_44561:
        /* <DEDUP_REMOVED lines=62> */
.L_x_44559:
[----:B------:R-:W-:Y:S05]  /*12b60*/  BSYNC.RECONVERGENT B1 ;  /* 0x0000000000017941 */ /* 0x000fea0003800200 */
.L_x_44558:
        /* <DEDUP_REMOVED lines=21> */
.L_x_44565:
        /* <DEDUP_REMOVED lines=12> */
.L_x_44567:
[----:B------:R-:W-:Y:S05]  /*12d80*/  BSYNC.RECONVERGENT B2 ;  /* 0x0000000000027941 */ /* 0x000fea0003800200 */
.L_x_44566:
        /* <DEDUP_REMOVED lines=62> */
.L_x_44564:
[----:B------:R-:W-:Y:S05]  /*13170*/  BSYNC.RECONVERGENT B1 ;  /* 0x0000000000017941 */ /* 0x000fea0003800200 */
.L_x_44563:
        /* <DEDUP_REMOVED lines=21> */
.L_x_44570:
        /* <DEDUP_REMOVED lines=12> */
.L_x_44572:
[----:B------:R-:W-:Y:S05]  /*13390*/  BSYNC.RECONVERGENT B2 ;  /* 0x0000000000027941 */ /* 0x000fea0003800200 */
.L_x_44571:
        /* <DEDUP_REMOVED lines=62> */
.L_x_44569:
[----:B------:R-:W-:Y:S05]  /*13780*/  BSYNC.RECONVERGENT B1 ;  /* 0x0000000000017941 */ /* 0x000fea0003800200 */
.L_x_44568:
        /* <DEDUP_REMOVED lines=21> */
.L_x_44575:
        /* <DEDUP_REMOVED lines=12> */
.L_x_44577:
[----:B------:R-:W-:Y:S05]  /*139a0*/  BSYNC.RECONVERGENT B2 ;  /* 0x0000000000027941 */ /* 0x000fea0003800200 */
.L_x_44576:
        /* <DEDUP_REMOVED lines=62> */
.L_x_44574:
[----:B------:R-:W-:Y:S05]  /*13d90*/  BSYNC.RECONVERGENT B1 ;  /* 0x0000000000017941 */ /* 0x000fea0003800200 */
.L_x_44573:
        /* <DEDUP_REMOVED lines=22> */
.L_x_44580:
        /* <DEDUP_REMOVED lines=12> */
.L_x_44582:
[----:B------:R-:W-:Y:S05]  /*13fc0*/  BSYNC.RECONVERGENT B2 ;  /* 0x0000000000027941 */ /* 0x000fea0003800200 */
.L_x_44581:
        /* <DEDUP_REMOVED lines=62> */
.L_x_44579:
[----:B------:R-:W-:Y:S05]  /*143b0*/  BSYNC.RECONVERGENT B1 ;  /* 0x0000000000017941 */ /* 0x000fea0003800200 */
.L_x_44578:
        /* <DEDUP_REMOVED lines=22> */
.L_x_44585:
        /* <DEDUP_REMOVED lines=15> */
.L_x_44587:
[----:B------:R-:W-:Y:S05]  /*14610*/  BSYNC.RECONVERGENT B2 ;  /* 0x0000000000027941 */ /* 0x000fea0003800200 */
.L_x_44586:
        /* <DEDUP_REMOVED lines=62> */
.L_x_44584:
[----:B------:R-:W-:Y:S05]  /*14a00*/  BSYNC.RECONVERGENT B1 ;  /* 0x0000000000017941 */ /* 0x000fea0003800200 */
.L_x_44583:
        /* <DEDUP_REMOVED lines=12> */
.L_x_44547:
        /* <DEDUP_REMOVED lines=21> */
.L_x_44505:
[----:B------:R-:W-:Y:S05]  /*14c20*/  BSYNC.RECONVERGENT B0 ;  /* 0x0000000000007941 */ /* 0x000fea0003800200 */
.L_x_44504:
        /* <DEDUP_REMOVED lines=30> */
.L_x_44593:
        /* <DEDUP_REMOVED lines=12> */
.L_x_44595:
[----:B------:R-:W-:Y:S05]  /*14ed0*/  BSYNC.RECONVERGENT B2 ;  /* 0x0000000000027941 */ /* 0x000fea0003800200 */
.L_x_44594:
        /* <DEDUP_REMOVED lines=60> */
[----:B------:R-:W-:-:S07]  /*152a0*/  LOP3.LUT R10, R10, UR13, R159, 0x96, !PT ;  /* 0x0000000d0a0a7c12 */ /* 0x000fce000f8e969f */
.L_x_44592:
[----:B------:R-:W-:Y:S05]  /*152b0*/  BSYNC.RECONVERGENT B1 ;  /* 0x0000000000017941 */ /* 0x000fea0003800200 */
.L_x_44591:
        /* <DEDUP_REMOVED lines=28> */
.L_x_44598:
        /* <DEDUP_REMOVED lines=12> */
.L_x_44600:
[----:B------:R-:W-:Y:S05]  /*15540*/  BSYNC.RECONVERGENT B2 ;  /* 0x0000000000027941 */ /* 0x000fea0003800200 */
.L_x_44599:
        /* <DEDUP_REMOVED lines=62> */
.L_x_44597:
[----:B------:R-:W-:Y:S05]  /*15930*/  BSYNC.RECONVERGENT B1 ;  /* 0x0000000000017941 */ /* 0x000fea0003800200 */
.L_x_44596:
        /* <DEDUP_REMOVED lines=23> */
.L_x_44603:
        /* <DEDUP_REMOVED lines=12> */
.L_x_44605:
[----:B------:R-:W-:Y:S05]  /*15b70*/  BSYNC.RECONVERGENT B2 ;  /* 0x0000000000027941 */ /* 0x000fea0003800200 */
.L_x_44604:
        /* <DEDUP_REMOVED lines=62> */
.L_x_44602:
[----:B------:R-:W-:Y:S05]  /*15f60*/  BSYNC.RECONVERGENT B1 ;  /* 0x0000000000017941 */ /* 0x000fea0003800200 */
.L_x_44601:
        /* <DEDUP_REMOVED lines=23> */
.L_x_44608:
        /* <DEDUP_REMOVED lines=12> */
.L_x_44610:
[----:B------:R-:W-:Y:S05]  /*161a0*/  BSYNC.RECONVERGENT B2 ;  /* 0x0000000000027941 */ /* 0x000fea0003800200 */
.L_x_44609:
        /* <DEDUP_REMOVED lines=62> */
.L_x_44607:
[----:B------:R-:W-:Y:S05]  /*16590*/  BSYNC.RECONVERGENT B1 ;  /* 0x0000000000017941 */ /* 0x000fea0003800200 */
.L_x_44606:
        /* <DEDUP_REMOVED lines=23> */
.L_x_44613:
        /* <DEDUP_REMOVED lines=12> */
.L_x_44615:
[----:B------:R-:W-:Y:S05]  /*167d0*/  BSYNC.RECONVERGENT B2 ;  /* 0x0000000000027941 */ /* 0x000fea0003800200 */
.L_x_44614:
        /* <DEDUP_REMOVED lines=62> */
.L_x_44612:
[----:B------:R-:W-:Y:S05]  /*16bc0*/  BSYNC.RECONVERGENT B1 ;  /* 0x0000000000017941 */ /* 0x000fea0003800200 */
.L_x_44611:
        /* <DEDUP_REMOVED lines=23> */
.L_x_44618:
        /* <DEDUP_REMOVED lines=12> */
.L_x_44620:
[----:B------:R-:W-:Y:S05]  /*16e00*/  BSYNC.RECONVERGENT B2 ;  /* 0x0000000000027941 */ /* 0x000fea0003800200 */
.L_x_44619:
        /* <DEDUP_REMOVED lines=62> */
.L_x_44617:
[----:B------:R-:W-:Y:S05]  /*171f0*/  BSYNC.RECONVERGENT B1 ;  /* 0x0000000000017941 */ /* 0x000fea0003800200 */
.L_x_44616:
        /* <DEDUP_REMOVED lines=24> */
.L_x_44623:
        /* <DEDUP_REMOVED lines=12> */
.L_x_44625:
[----:B------:R-:W-:Y:S05]  /*17440*/  BSYNC.RECONVERGENT B2 ;  /* 0x0000000000027941 */ /* 0x000fea0003800200 */
.L_x_44624:
        /* <DEDUP_REMOVED lines=62> */
.L_x_44622:
[----:B------:R-:W-:Y:S05]  /*17830*/  BSYNC.RECONVERGENT B1 ;  /* 0x0000000000017941 */ /* 0x000fea0003800200 */
.L_x_44621:
        /* <DEDUP_REMOVED lines=24> */
.L_x_44628:
        /* <DEDUP_REMOVED lines=15> */
.L_x_44630:
[----:B------:R-:W-:Y:S05]  /*17ab0*/  BSYNC.RECONVERGENT B2 ;  /* 0x0000000000027941 */ /* 0x000fea0003800200 */
.L_x_44629:
        /* <DEDUP_REMOVED lines=62> */
.L_x_44627:
[----:B------:R-:W-:Y:S05]  /*17ea0*/  BSYNC.RECONVERGENT B1 ;  /* 0x0000000000017941 */ /* 0x000fea0003800200 */
.L_x_44626:
        /* <DEDUP_REMOVED lines=15> */
.L_x_44590:
        /* <DEDUP_REMOVED lines=16> */
.L_x_44634:
        /* <DEDUP_REMOVED lines=12> */
.L_x_44636:
[----:B------:R-:W-:Y:S05]  /*18160*/  BSYNC.RECONVERGENT B2 ;  /* 0x0000000000027941 */ /* 0x000fea0003800200 */
.L_x_44635:
        /* <DEDUP_REMOVED lines=62> */
.L_x_44633:
[----:B------:R-:W-:Y:S05]  /*18550*/  BSYNC.RECONVERGENT B1 ;  /* 0x0000000000017941 */ /* 0x000fea0003800200 */
.L_x_44632:
        /* <DEDUP_REMOVED lines=10> */
[----:B-----5:R-:W-:-:S03]  /*18600*/  HADD2.F32 R9, -RZ, R72.H0_H0 ;  /* 0x20000048ff097230 */ /* 0x020fc60000004100 */
[----:B------:R-:W-:Y:S02]  /*18610*/  PLOP3.LUT P2, PT, P0, PT, PT, 0x8, 0x80 ;  /* 0x000000000080781c */ /* 0x000fe4000074e170 */
[----:B------:R-:W-:-:S04]  /*18620*/  FMUL.FTZ R9, R9, R110 ;  /* 0x0000006e09097220 */ /* 0x000fc80000410000 */
[----:B-1----:R-:W-:-:S05]  /*18630*/  FMUL.FTZ R9, R9, R102 ;  /* 0x0000006609097220 */ /* 0x002fca0000410000 */
[----:B------:R-:W-:Y:S01]  /*18640*/  FSEL R16, R9, RZ, !P0 ;  /* 0x000000ff09107208 */ /* 0x000fe20004000000 */
[----:B------:R-:W-:Y:S01]  /*18650*/  IMAD.MOV.U32 R9, RZ, RZ, R6 ;  /* 0x000000ffff097224 */ /* 0x000fe200078e0006 */
        /* <DEDUP_REMOVED lines=10> */
.L_x_44639:
        /* <DEDUP_REMOVED lines=12> */
.L_x_44641:
[----:B------:R-:W-:Y:S05]  /*187c0*/  BSYNC.RECONVERGENT B2 ;  /* 0x0000000000027941 */ /* 0x000fea0003800200 */
.L_x_44640:
        /* <DEDUP_REMOVED lines=62> */
.L_x_44638:
[----:B------:R-:W-:Y:S05]  /*18bb0*/  BSYNC.RECONVERGENT B1 ;  /* 0x0000000000017941 */ /* 0x000fea0003800200 */
.L_x_44637:
        /* <DEDUP_REMOVED lines=21> */
.L_x_44644:
        /* <DEDUP_REMOVED lines=12> */
.L_x_44646:
[----:B------:R-:W-:Y:S05]  /*18dd0*/  BSYNC.RECONVERGENT B2 ;  /* 0x0000000000027941 */ /* 0x000fea0003800200 */
.L_x_44645:
        /* <DEDUP_REMOVED lines=62> */
.L_x_44643:
[----:B------:R-:W-:Y:S05]  /*191c0*/  BSYNC.RECONVERGENT B1 ;  /* 0x0000000000017941 */ /* 0x000fea0003800200 */
.L_x_44642:
        /* <DEDUP_REMOVED lines=21> */
.L_x_44649:
        /* <DEDUP_REMOVED lines=12> */
.L_x_44651:
[----:B------:R-:W-:Y:S05]  /*193e0*/  BSYNC.RECONVERGENT B2 ;  /* 0x0000000000027941 */ /* 0x000fea0003800200 */
.L_x_44650:
        /* <DEDUP_REMOVED lines=62> */
.L_x_44648:
[----:B------:R-:W-:Y:S05]  /*197d0*/  BSYNC.RECONVERGENT B1 ;  /* 0x0000000000017941 */ /* 0x000fea0003800200 */
.L_x_44647:
        /* <DEDUP_REMOVED lines=21> */
.L_x_44654:
        /* <DEDUP_REMOVED lines=12> */
.L_x_44656:
[----:B------:R-:W-:Y:S05]  /*199f0*/  BSYNC.RECONVERGENT B2 ;  /* 0x0000000000027941 */ /* 0x000fea0003800200 */
.L_x_44655:
        /* <DEDUP_REMOVED lines=62> */
.L_x_44653:
[----:B------:R-:W-:Y:S05]  /*19de0*/  BSYNC.RECONVERGENT B1 ;  /* 0x0000000000017941 */ /* 0x000fea0003800200 */
.L_x_44652:
        /* <DEDUP_REMOVED lines=21> */
.L_x_44659:
        /* <DEDUP_REMOVED lines=12> */
.L_x_44661:
[----:B------:R-:W-:Y:S05]  /*1a000*/  BSYNC.RECONVERGENT B2 ;  /* 0x0000000000027941 */ /* 0x000fea0003800200 */
.L_x_44660:
        /* <DEDUP_REMOVED lines=62> */
.L_x_44658:
[----:B------:R-:W-:Y:S05]  /*1a3f0*/  BSYNC.RECONVERGENT B1 ;  /* 0x0000000000017941 */ /* 0x000fea0003800200 */
.L_x_44657:
        /* <DEDUP_REMOVED lines=22> */
.L_x_44664:
        /* <DEDUP_REMOVED lines=12> */
.L_x_44666:
[----:B------:R-:W-:Y:S05]  /*1a620*/  BSYNC.RECONVERGENT B2 ;  /* 0x0000000000027941 */ /* 0x000fea0003800200 */
.L_x_44665:
        /* <DEDUP_REMOVED lines=62> */
.L_x_44663:
[----:B------:R-:W-:Y:S05]  /*1aa10*/  BSYNC.RECONVERGENT B1 ;  /* 0x0000000000017941 */ /* 0x000fea0003800200 */
.L_x_44662:
        /* <DEDUP_REMOVED lines=22> */
.L_x_44669:
        /* <DEDUP_REMOVED lines=15> */
.L_x_44671:
[----:B------:R-:W-:Y:S05]  /*1ac70*/  BSYNC.RECONVERGENT B2 ;  /* 0x0000000000027941 */ /* 0x000fea0003800200 */
.L_x_44670:
        /* <DEDUP_REMOVED lines=62> */
.L_x_44668:
[----:B------:R-:W-:Y:S05]  /*1b060*/  BSYNC.RECONVERGENT B1 ;  /* 0x0000000000017941 */ /* 0x000fea0003800200 */
.L_x_44667:
        /* <DEDUP_REMOVED lines=12> */
.L_x_44631:
        /* <DEDUP_REMOVED lines=21> */
.L_x_44589:
[----:B------:R-:W-:Y:S05]  /*1b280*/  BSYNC.RECONVERGENT B0 ;  /* 0x0000000000007941 */ /* 0x000fea0003800200 */
.L_x_44588:
        /* <DEDUP_REMOVED lines=30> */
.L_x_44677:
        /* <DEDUP_REMOVED lines=12> */
.L_x_44679:
[----:B------:R-:W-:Y:S05]  /*1b530*/  BSYNC.RECONVERGENT B2 ;  /* 0x0000000000027941 */ /* 0x000fea0003800200 */
.L_x_44678:
        /* <DEDUP_REMOVED lines=61> */
.L_x_44676:
[----:B------:R-:W-:Y:S05]  /*1b910*/  BSYNC.RECONVERGENT B1 ;  /* 0x0000000000017941 */ /* 0x000fea0003800200 */
.L_x_44675:
        /* <DEDUP_REMOVED lines=28> */
.L_x_44682:
        /* <DEDUP_REMOVED lines=12> */
.L_x_44684:
[----:B------:R-:W-:Y:S05]  /*1bba0*/  BSYNC.RECONVERGENT B2 ;  /* 0x0000000000027941 */ /* 0x000fea0003800200 */
.L_x_44683:
        /* <DEDUP_REMOVED lines=62> */
.L_x_44681:
[----:B------:R-:W-:Y:S05]  /*1bf90*/  BSYNC.RECONVERGENT B1 ;  /* 0x0000000000017941 */ /* 0x000fea0003800200 */
.L_x_44680:
        /* <DEDUP_REMOVED lines=23> */
.L_x_44687:
        /* <DEDUP_REMOVED lines=12> */
.L_x_44689:
[----:B------:R-:W-:Y:S05]  /*1c1d0*/  BSYNC.RECONVERGENT B2 ;  /* 0x0000000000027941 */ /* 0x000fea0003800200 */
.L_x_44688:
        /* <DEDUP_REMOVED lines=62> */
.L_x_44686:
[----:B------:R-:W-:Y:S05]  /*1c5c0*/  BSYNC.RECONVERGENT B1 ;  /* 0x0000000000017941 */ /* 0x000fea0003800200 */
.L_x_44685:
        /* <DEDUP_REMOVED lines=23> */
.L_x_44692:
        /* <DEDUP_REMOVED lines=12> */
.L_x_44694:
[----:B------:R-:W-:Y:S05]  /*1c800*/  BSYNC.RECONVERGENT B2 ;  /* 0x0000000000027941 */ /* 0x000fea0003800200 */
.L_x_44693:
        /* <DEDUP_REMOVED lines=62> */
.L_x_44691:
[----:B------:R-:W-:Y:S05]  /*1cbf0*/  BSYNC.RECONVERGENT B1 ;  /* 0x0000000000017941 */ /* 0x000fea0003800200 */
.L_x_44690:
        /* <DEDUP_REMOVED lines=23> */
.L_x_44697:
        /* <DEDUP_REMOVED lines=12> */
.L_x_44699:
[----:B------:R-:W-:Y:S05]  /*1ce30*/  BSYNC.RECONVERGENT B2 ;  /* 0x0000000000027941 */ /* 0x000fea0003800200 */
.L_x_44698:
        /* <DEDUP_REMOVED lines=62> */
.L_x_44696:
[----:B------:R-:W-:Y:S05]  /*1d220*/  BSYNC.RECONVERGENT B1 ;  /* 0x0000000000017941 */ /* 0x000fea0003800200 */
.L_x_44695:
        /* <DEDUP_REMOVED lines=23> */
.L_x_44702:
        /* <DEDUP_REMOVED lines=12> */
.L_x_44704:
[----:B------:R-:W-:Y:S05]  /*1d460*/  BSYNC.RECONVERGENT B2 ;  /* 0x0000000000027941 */ /* 0x000fea0003800200 */
.L_x_44703:
        /* <DEDUP_REMOVED lines=62> */
.L_x_44701:
[----:B------:R-:W-:Y:S05]  /*1d850*/  BSYNC.RECONVERGENT B1 ;  /* 0x0000000000017941 */ /* 0x000fea0003800200 */
.L_x_44700:
        /* <DEDUP_REMOVED lines=24> */
.L_x_44707:
        /* <DEDUP_REMOVED lines=12> */
.L_x_44709:
[----:B------:R-:W-:Y:S05]  /*1daa0*/  BSYNC.RECONVERGENT B2 ;  /* 0x0000000000027941 */ /* 0x000fea0003800200 */
.L_x_44708:
        /* <DEDUP_REMOVED lines=62> */
.L_x_44706:
[----:B------:R-:W-:Y:S05]  /*1de90*/  BSYNC.RECONVERGENT B1 ;  /* 0x0000000000017941 */ /* 0x000fea0003800200 */
.L_x_44705:
        /* <DEDUP_REMOVED lines=24> */
.L_x_44712:
        /* <DEDUP_REMOVED lines=15> */
.L_x_44714:
[----:B------:R-:W-:Y:S05]  /*1e110*/  BSYNC.RECONVERGENT B2 ;  /* 0x0000000000027941 */ /* 0x000fea0003800200 */
.L_x_44713:
        /* <DEDUP_REMOVED lines=62> */
.L_x_44711:
[----:B------:R-:W-:Y:S05]  /*1e500*/  BSYNC.RECONVERGENT B1 ;  /* 0x0000000000017941 */ /* 0x000fea0003800200 */
.L_x_44710:
        /* <DEDUP_REMOVED lines=15> */
.L_x_44674:
        /* <DEDUP_REMOVED lines=16> */
.L_x_44718:
        /* <DEDUP_REMOVED lines=12> */
.L_x_44720:
[----:B------:R-:W-:Y:S05]  /*1e7c0*/  BSYNC.RECONVERGENT B2 ;  /* 0x0000000000027941 */ /* 0x000fea0003800200 */
.L_x_44719:
        /* <DEDUP_REMOVED lines=62> */
.L_x_44717:
[----:B------:R-:W-:Y:S05]  /*1ebb0*/  BSYNC.RECONVERGENT B1 ;  /* 0x0000000000017941 */ /* 0x000fea0003800200 */
.L_x_44716:
        /* <DEDUP_REMOVED lines=10> */
[----:B-----5:R-:W-:-:S05]  /*1ec60*/  HADD2.F32 R9, -RZ, R72.H0_H0 ;  /* 0x20000048ff097230 */ /* 0x020fca0000004100 */
[----:B------:R-:W-:-:S04]  /*1ec70*/  FMUL.FTZ R9, R9, R110 ;  /* 0x0000006e09097220 */ /* 0x000fc80000410000 */
[----:B-1----:R-:W-:-:S05]  /*1ec80*/  FMUL.FTZ R9, R9, R103 ;  /* 0x0000006709097220 */ /* 0x002fca0000410000 */
[----:B------:R-:W-:Y:S01]  /*1ec90*/  FSEL R17, R9, RZ, !P1 ;  /* 0x000000ff09117208 */ /* 0x000fe20004800000 */
[----:B------:R-:W-:Y:S01]  /*1eca0*/  IMAD.MOV.U32 R9, RZ, RZ, R6 ;  /* 0x000000ffff097224 */ /* 0x000fe200078e0006 */
[----:B------:R-:W-:-:S13]  /*1ecb0*/  PLOP3.LUT P1, PT, P1, PT, PT, 0x8, 0x80 ;  /* 0x000000000080781c */ /* 0x000fda0000f2e170 */
        /* <DEDUP_REMOVED lines=10> */
.L_x_44723:
        /* <DEDUP_REMOVED lines=12> */
.L_x_44725:
[----:B------:R-:W-:Y:S05]  /*1ee20*/  BSYNC.RECONVERGENT B2 ;  /* 0x0000000000027941 */ /* 0x000fea0003800200 */
.L_x_44724:
        /* <DEDUP_REMOVED lines=62> */
.L_x_44722:
[----:B------:R-:W-:Y:S05]  /*1f210*/  BSYNC.RECONVERGENT B1 ;  /* 0x0000000000017941 */ /* 0x000fea0003800200 */
.L_x_44721:
        /* <DEDUP_REMOVED lines=21> */
.L_x_44728:
        /* <DEDUP_REMOVED lines=12> */
.L_x_44730:
[----:B------:R-:W-:Y:S05]  /*1f430*/  BSYNC.RECONVERGENT B2 ;  /* 0x0000000000027941 */ /* 0x000fea0003800200 */
.L_x_44729:
        /* <DEDUP_REMOVED lines=62> */
.L_x_44727:
[----:B------:R-:W-:Y:S05]  /*1f820*/  BSYNC.RECONVERGENT B1 ;  /* 0x0000000000017941 */ /* 0x000fea0003800200 */
.L_x_44726:
        /* <DEDUP_REMOVED lines=21> */
.L_x_44733:
        /* <DEDUP_REMOVED lines=12> */
.L_x_44735:
[----:B------:R-:W-:Y:S05]  /*1fa40*/  BSYNC.RECONVERGENT B2 ;  /* 0x0000000000027941 */ /* 0x000fea0003800200 */
.L_x_44734:
        /* <DEDUP_REMOVED lines=62> */
.L_x_44732:
[----:B------:R-:W-:Y:S05]  /*1fe30*/  BSYNC.RECONVERGENT B1 ;  /* 0x0000000000017941 */ /* 0x000fea0003800200 */
.L_x_44731:
        /* <DEDUP_REMOVED lines=21> */
.L_x_44738:
        /* <DEDUP_REMOVED lines=12> */
.L_x_44740:
[----:B------:R-:W-:Y:S05]  /*20050*/  BSYNC.RECONVERGENT B2 ;  /* 0x0000000000027941 */ /* 0x000fea0003800200 */
.L_x_44739:
        /* <DEDUP_REMOVED lines=62> */
.L_x_44737:
[----:B------:R-:W-:Y:S05]  /*20440*/  BSYNC.RECONVERGENT B1 ;  /* 0x0000000000017941 */ /* 0x000fea0003800200 */
.L_x_44736:
        /* <DEDUP_REMOVED lines=21> */
.L_x_44743:
        /* <DEDUP_REMOVED lines=12> */
.L_x_44745:
[----:B------:R-:W-:Y:S05]  /*20660*/  BSYNC.RECONVERGENT B2 ;  /* 0x0000000000027941 */ /* 0x000fea0003800200 */
.L_x_44744:
        /* <DEDUP_REMOVED lines=62> */
.L_x_44742:
[----:B------:R-:W-:Y:S05]  /*20a50*/  BSYNC.RECONVERGENT B1 ;  /* 0x0000000000017941 */ /* 0x000fea0003800200 */
.L_x_44741:
        /* <DEDUP_REMOVED lines=22> */
.L_x_44748:
        /* <DEDUP_REMOVED lines=12> */
.L_x_44750:
[----:B------:R-:W-:Y:S05]  /*20c80*/  BSYNC.RECONVERGENT B2 ;  /* 0x0000000000027941 */ /* 0x000fea0003800200 */
.L_x_44749:
        /* <DEDUP_REMOVED lines=62> */
.L_x_44747:
[----:B------:R-:W-:Y:S05]  /*21070*/  BSYNC.RECONVERGENT B1 ;  /* 0x0000000000017941 */ /* 0x000fea0003800200 */
.L_x_44746:
        /* <DEDUP_REMOVED lines=22> */
.L_x_44753:
        /* <DEDUP_REMOVED lines=15> */
.L_x_44755:
[----:B------:R-:W-:Y:S05]  /*212d0*/  BSYNC.RECONVERGENT B2 ;  /* 0x0000000000027941 */ /* 0x000fea0003800200 */
.L_x_44754:
        /* <DEDUP_REMOVED lines=62> */
.L_x_44752:
[----:B------:R-:W-:Y:S05]  /*216c0*/  BSYNC.RECONVERGENT B1 ;  /* 0x0000000000017941 */ /* 0x000fea0003800200 */
.L_x_44751:
        /* <DEDUP_REMOVED lines=12> */
.L_x_44715:
        /* <DEDUP_REMOVED lines=21> */
.L_x_44673:
[----:B------:R-:W-:Y:S05]  /*218e0*/  BSYNC.RECONVERGENT B0 ;  /* 0x0000000000007941 */ /* 0x000fea0003800200 */
.L_x_44672:
        /* <DEDUP_REMOVED lines=30> */
.L_x_44761:
        /* <DEDUP_REMOVED lines=12> */
.L_x_44763:
[----:B------:R-:W-:Y:S05]  /*21b90*/  BSYNC.RECONVERGENT B2 ;  /* 0x0000000000027941 */ /* 0x000fea0003800200 */
.L_x_44762:
        /* <DEDUP_REMOVED lines=61> */
.L_x_44760:
[----:B------:R-:W-:Y:S05]  /*21f70*/  BSYNC.RECONVERGENT B1 ;  /* 0x0000000000017941 */ /* 0x000fea0003800200 */
.L_x_44759:
[----:B------:R-:W0:Y:S01]  /*21f80*/  LDC R157, c[0x0][0x404] ;  /* 0x00010100ff9d7b82 */ /* 0x000e220000000800 */
[----:B------:R-:W-:Y:S01]  /*21f90*/  I2FP.F32.U32 R9, R18 ;  /* 0x0000001200097245 */ /* 0x000fe20000201000 */
[----:B------:R-:W-:Y:S01]  /*21fa0*/  IMAD.MOV.U32 R104, RZ, RZ, 0x2f800000 ;  /* 0x2f800000ff687424 */ /* 0x000fe200078e00ff */
[----:B------:R-:W-:Y:S01]  /*21fb0*/  LOP3.LUT R4, R4, 0xfffffffd, RZ, 0xc0, !PT ;  /* 0xfffffffd04047812 */ /* 0x000fe200078ec0ff */
[----:B-----5:R-:W-:Y:S01]  /*21fc0*/  HADD2.F32 R18, -RZ, R68.H0_H0 ;  /* 0x20000044ff127230 */ /* 0x020fe20000004100 */
[----:B------:R-:W-:Y:S01]  /*21fd0*/  BSSY.RECONVERGENT B1, `(.L_x_44764) ;  /* 0x0000062000017945 */ /* 0x000fe20003800200 */
[----:B------:R-:W-:Y:S01]  /*21fe0*/  FFMA.FTZ R9, R9, R104, 1.1641532182693481445e-10 ;  /* 0x2f00000009097423 */ /* 0x000fe20000010068 */
[----:B------:R-:W-:Y:S01]  /*21ff0*/  IMAD.MOV.U32 R34, RZ, RZ, 0x2 ;  /* 0x00000002ff227424 */ /* 0x000fe200078e00ff */
[----:B------:R-:W1:Y:S03]  /*22000*/  LDC R109, c[0x0][0x408] ;  /* 0x00010200ff6d7b82 */ /* 0x000e660000000800 */
        /* <DEDUP_REMOVED lines=19> */
.L_x_44766:
        /* <DEDUP_REMOVED lines=12> */
.L_x_44768:
[----:B------:R-:W-:Y:S05]  /*22200*/  BSYNC.RECONVERGENT B2 ;  /* 0x0000000000027941 */ /* 0x000fea0003800200 */
.L_x_44767:
        /* <DEDUP_REMOVED lines=62> */
.L_x_44765:
[----:B------:R-:W-:Y:S05]  /*225f0*/  BSYNC.RECONVERGENT B1 ;  /* 0x0000000000017941 */ /* 0x000fea0003800200 */
.L_x_44764:
        /* <DEDUP_REMOVED lines=23> */
.L_x_44771:
        /* <DEDUP_REMOVED lines=12> */
.L_x_44773:
[----:B------:R-:W-:Y:S05]  /*22830*/  BSYNC.RECONVERGENT B2 ;  /* 0x0000000000027941 */ /* 0x000fea0003800200 */
.L_x_44772:
        /* <DEDUP_REMOVED lines=62> */
.L_x_44770:
[----:B------:R-:W-:Y:S05]  /*22c20*/  BSYNC.RECONVERGENT B1 ;  /* 0x0000000000017941 */ /* 0x000fea0003800200 */
.L_x_44769:
        /* <DEDUP_REMOVED lines=23> */
.L_x_44776:
        /* <DEDUP_REMOVED lines=12> */
.L_x_44778:
[----:B------:R-:W-:Y:S05]  /*22e60*/  BSYNC.RECONVERGENT B2 ;  /* 0x0000000000027941 */ /* 0x000fea0003800200 */
.L_x_44777:
        /* <DEDUP_REMOVED lines=62> */
.L_x_44775:
[----:B------:R-:W-:Y:S05]  /*23250*/  BSYNC.RECONVERGENT B1 ;  /* 0x0000000000017941 */ /* 0x000fea0003800200 */
.L_x_44774:
        /* <DEDUP_REMOVED lines=23> */
.L_x_44781:
        /* <DEDUP_REMOVED lines=12> */
.L_x_44783:
[----:B------:R-:W-:Y:S05]  /*23490*/  BSYNC.RECONVERGENT B2 ;  /* 0x0000000000027941 */ /* 0x000fea0003800200 */
.L_x_44782:
        /* <DEDUP_REMOVED lines=62> */
.L_x_44780:
[----:B------:R-:W-:Y:S05]  /*23880*/  BSYNC.RECONVERGENT B1 ;  /* 0x0000000000017941 */ /* 0x000fea0003800200 */
.L_x_44779:
        /* <DEDUP_REMOVED lines=23> */
.L_x_44786:
        /* <DEDUP_REMOVED lines=12> */
.L_x_44788:
[----:B------:R-:W-:Y:S05]  /*23ac0*/  BSYNC.RECONVERGENT B2 ;  /* 0x0000000000027941 */ /* 0x000fea0003800200 */
.L_x_44787:
        /* <DEDUP_REMOVED lines=62> */
.L_x_44785:
[----:B------:R-:W-:Y:S05]  /*23eb0*/  BSYNC.RECONVERGENT B1 ;  /* 0x0000000000017941 */ /* 0x000fea0003800200 */
.L_x_44784:
        /* <DEDUP_REMOVED lines=24> */
.L_x_44791:
        /* <DEDUP_REMOVED lines=12> */
.L_x_44793:
[----:B------:R-:W-:Y:S05]  /*24100*/  BSYNC.RECONVERGENT B2 ;  /* 0x0000000000027941 */ /* 0x000fea0003800200 */
.L_x_44792:
        /* <DEDUP_REMOVED lines=62> */
.L_x_44790:
[----:B------:R-:W-:Y:S05]  /*244f0*/  BSYNC.RECONVERGENT B1 ;  /* 0x0000000000017941 */ /* 0x000fea0003800200 */
.L_x_44789:
        /* <DEDUP_REMOVED lines=24> */
.L_x_44796:
        /* <DEDUP_REMOVED lines=15> */
.L_x_44798:
[----:B------:R-:W-:Y:S05]  /*24770*/  BSYNC.RECONVERGENT B2 ;  /* 0x0000000000027941 */ /* 0x000fea0003800200 */
.L_x_44797:
        /* <DEDUP_REMOVED lines=62> */
.L_x_44795:
[----:B------:R-:W-:Y:S05]  /*24b60*/  BSYNC.RECONVERGENT B1 ;  /* 0x0000000000017941 */ /* 0x000fea0003800200 */
.L_x_44794:
        /* <DEDUP_REMOVED lines=15> */
.L_x_44758:
        /* <DEDUP_REMOVED lines=16> */
.L_x_44802:
        /* <DEDUP_REMOVED lines=12> */
.L_x_44804:
[----:B------:R-:W-:Y:S05]  /*24e20*/  BSYNC.RECONVERGENT B2 ;  /* 0x0000000000027941 */ /* 0x000fea0003800200 */
.L_x_44803:
        /* <DEDUP_REMOVED lines=62> */
.L_x_44801:
[----:B------:R-:W-:Y:S05]  /*25210*/  BSYNC.RECONVERGENT B1 ;  /* 0x0000000000017941 */ /* 0x000fea0003800200 */
.L_x_44800:
        /* <DEDUP_REMOVED lines=9> */
[----:B-----5:R-:W-:-:S05]  /*252b0*/  HADD2.F32 R9, -RZ, R72.H0_H0 ;  /* 0x20000048ff097230 */ /* 0x020fca0000004100 */
[----:B------:R-:W-:-:S04]  /*252c0*/  FMUL.FTZ R9, R9, R110 ;  /* 0x0000006e09097220 */ /* 0x000fc80000410000 */
[----:B-1----:R-:W-:-:S05]  /*252d0*/  FMUL.FTZ R9, R9, R104 ;  /* 0x0000006809097220 */ /* 0x002fca0000410000 */
        /* <DEDUP_REMOVED lines=14> */
.L_x_44807:
        /* <DEDUP_REMOVED lines=12> */
.L_x_44809:
[----:B------:R-:W-:Y:S05]  /*25480*/  BSYNC.RECONVERGENT B2 ;  /* 0x0000000000027941 */ /* 0x000fea0003800200 */
.L_x_44808:
        /* <DEDUP_REMOVED lines=62> */
.L_x_44806:
[----:B------:R-:W-:Y:S05]  /*25870*/  BSYNC.RECONVERGENT B1 ;  /* 0x0000000000017941 */ /* 0x000fea0003800200 */
.L_x_44805:
        /* <DEDUP_REMOVED lines=21> */
.L_x_44812:
        /* <DEDUP_REMOVED lines=12> */
.L_x_44814:
[----:B------:R-:W-:Y:S05]  /*25a90*/  BSYNC.RECONVERGENT B2 ;  /* 0x0000000000027941 */ /* 0x000fea0003800200 */
.L_x_44813:
        /* <DEDUP_REMOVED lines=62> */
.L_x_44811:
[----:B------:R-:W-:Y:S05]  /*25e80*/  BSYNC.RECONVERGENT B1 ;  /* 0x0000000000017941 */ /* 0x000fea0003800200 */
.L_x_44810:
[----:B------:R-:W-:Y:S01]  /*25e90*/  I2FP.F32.U32 R9, R9 ;  /* 0x0000000900097245 */ /* 0x000fe20000201000 */
[----:B------:R-:W-:Y:S01]  /*25ea0*/  BSSY.RECONVERGENT B1, `(.L_x_44815) ;  /* 0x000005f000017945 */ /* 0x000fe20003800200 */
[----:B------:R-:W-:Y:S01]  /*25eb0*/  ISETP.NE.AND P2, PT, R46, 0x1, PT ;  /* 0x000000012e00780c */ /* 0x000fe20003f45270 */
[----:B------:R-:W-:Y:S02]  /*25ec0*/  HFMA2 R45, -RZ, RZ, 0, 1.1920928955078125e-07 ;  /* 0x00000002ff2d7431 */ /* 0x000fe400000001ff */
        /* <DEDUP_REMOVED lines=17> */
.L_x_44817:
        /* <DEDUP_REMOVED lines=12> */
.L_x_44819:
[----:B------:R-:W-:Y:S05]  /*260a0*/  BSYNC.RECONVERGENT B2 ;  /* 0x0000000000027941 */ /* 0x000fea0003800200 */
.L_x_44818:
        /* <DEDUP_REMOVED lines=62> */
.L_x_44816:
[----:B------:R-:W-:Y:S05]  /*26490*/  BSYNC.RECONVERGENT B1 ;  /* 0x0000000000017941 */ /* 0x000fea0003800200 */
.L_x_44815:
        /* <DEDUP_REMOVED lines=21> */
.L_x_44822:
        /* <DEDUP_REMOVED lines=12> */
.L_x_44824:
[----:B------:R-:W-:Y:S05]  /*266b0*/  BSYNC.RECONVERGENT B2 ;  /* 0x0000000000027941 */ /* 0x000fea0003800200 */
.L_x_44823:
        /* <DEDUP_REMOVED lines=62> */
.L_x_44821:
[----:B------:R-:W-:Y:S05]  /*26aa0*/  BSYNC.RECONVERGENT B1 ;  /* 0x0000000000017941 */ /* 0x000fea0003800200 */
.L_x_44820:
        /* <DEDUP_REMOVED lines=21> */
.L_x_44827:
        /* <DEDUP_REMOVED lines=12> */
.L_x_44829:
[----:B------:R-:W-:Y:S05]  /*26cc0*/  BSYNC.RECONVERGENT B2 ;  /* 0x0000000000027941 */ /* 0x000fea0003800200 */
.L_x_44828:
        /* <DEDUP_REMOVED lines=62> */
.L_x_44826:
[----:B------:R-:W-:Y:S05]  /*270b0*/  BSYNC.RECONVERGENT B1 ;  /* 0x0000000000017941 */ /* 0x000fea0003800200 */
.L_x_44825:
        /* <DEDUP_REMOVED lines=22> */
.L_x_44832:
        /* <DEDUP_REMOVED lines=12> */
.L_x_44834:
[----:B------:R-:W-:Y:S05]  /*272e0*/  BSYNC.RECONVERGENT B2 ;  /* 0x0000000000027941 */ /* 0x000fea0003800200 */
.L_x_44833:
        /* <DEDUP_REMOVED lines=62> */
.L_x_44831:
[----:B------:R-:W-:Y:S05]  /*276d0*/  BSYNC.RECONVERGENT B1 ;  /* 0x0000000000017941 */ /* 0x000fea0003800200 */
.L_x_44830:
[----:B------:R-:W-:Y:S01]  /*276e0*/  I2FP.F32.U32 R9, R9 ;  /* 0x0000000900097245 */ /* 0x000fe20000201000 */
[----:B------:R-:W-:Y:S01]  /*276f0*/  BSSY.RECONVERGENT B1, `(.L_x_44835) ;  /* 0x0000063000017945 */ /* 0x000fe20003800200 */
[----:B------:R-:W-:Y:S02]  /*27700*/  ISETP.NE.AND P6, PT, R68, 0x1, PT ;  /* 0x000000014400780c */ /* 0x000fe40003fc5270 */
[----:B------:R-:W-:Y:S01]  /*27710*/  MOV R70, R6 ;  /* 0x0000000600467202 */ /* 0x000fe20000000f00 */
[----:B------:R-:W-:-:S05]  /*27720*/  FFMA.FTZ R9, R9, R109, 1.1641532182693481445e-10 ;  /* 0x2f00000009097423 */ /* 0x000fca000001006d */
[----:B------:R-:W-:Y:S01]  /*27730*/  FSETP.GTU.FTZ.AND P5, PT, R9, R157, PT ;  /* 0x0000009d0900720b */ /* 0x000fe20003fbc000 */
[----:B------:R-:W-:-:S05]  /*27740*/  HADD2.F32 R9, -RZ, R75.H0_H0 ;  /* 0x2000004bff097230 */ /* 0x000fca0000004100 */
        /* <DEDUP_REMOVED lines=15> */
.L_x_44837:
        /* <DEDUP_REMOVED lines=15> */
.L_x_44839:
[----:B------:R-:W-:Y:S05]  /*27930*/  BSYNC.RECONVERGENT B2 ;  /* 0x0000000000027941 */ /* 0x000fea0003800200 */
.L_x_44838:
        /* <DEDUP_REMOVED lines=56> */
[----:B------:R-:W-:Y:S01]  /*27cc0*/  IMAD.MOV.U32 R70, RZ, RZ, R156 ;  /* 0x000000ffff467224 */ /* 0x000fe200078e009c */
[----:B------:R-:W-:Y:S01]  /*27cd0*/  MOV R156, R68 ;  /* 0x00000044009c7202 */ /* 0x000fe20000000f00 */
[----:B------:R-:W-:Y:S01]  /*27ce0*/  UIADD3 UR13, UPT, UPT, UR4, -0x700cb87f, URZ ;  /* 0x8ff34781040d7890 */ /* 0x000fe2000fffe0ff */
[----:B------:R-:W-:-:S04]  /*27cf0*/  IMAD.WIDE.U32 R68, R6, -0x326172a9, RZ ;  /* 0xcd9e8d5706447825 */ /* 0x000fc800078e00ff */
[----:B------:R-:W-:Y:S01]  /*27d00*/  IMAD.MOV.U32 R6, RZ, RZ, R68 ;  /* 0x000000ffff067224 */ /* 0x000fe200078e0044 */
[----:B------:R-:W-:-:S07]  /*27d10*/  LOP3.LUT R10, R10, UR13, R69, 0x96, !PT ;  /* 0x0000000d0a0a7c12 */ /* 0x000fce000f8e9645 */
.L_x_44836:
[----:B------:R-:W-:Y:S05]  /*27d20*/  BSYNC.RECONVERGENT B1 ;  /* 0x0000000000017941 */ /* 0x000fea0003800200 */
.L_x_44835:
        /* <DEDUP_REMOVED lines=12> */
.L_x_44799:
        /* <DEDUP_REMOVED lines=21> */
.L_x_44757:
[----:B------:R-:W-:Y:S05]  /*27f40*/  BSYNC.RECONVERGENT B0 ;  /* 0x0000000000007941 */ /* 0x000fea0003800200 */
.L_x_44756:
        /* <DEDUP_REMOVED lines=30> */
.L_x_44845:
        /* <DEDUP_REMOVED lines=12> */
.L_x_44847:
[----:B------:R-:W-:Y:S05]  /*281f0*/  BSYNC.RECONVERGENT B2 ;  /* 0x0000000000027941 */ /* 0x000fea0003800200 */
.L_x_44846:
        /* <DEDUP_REMOVED lines=61> */
.L_x_44844:
[----:B------:R-:W-:Y:S05]  /*285d0*/  BSYNC.RECONVERGENT B1 ;  /* 0x0000000000017941 */ /* 0x000fea0003800200 */
.L_x_44843:
        /* <DEDUP_REMOVED lines=9> */
[----:B------:R-:W-:-:S04]  /*28670*/  FMUL.FTZ R9, R9, R110 ;  /* 0x0000006e09097220 */ /* 0x000fc80000410000 */
[----:B0-----:R-:W-:Y:S01]  /*28680*/  FMUL.FTZ R9, R9, R109 ;  /* 0x0000006d09097220 */ /* 0x001fe20000410000 */
[----:B-1----:R-:W-:Y:S01]  /*28690*/  FSETP.GTU.FTZ.AND P0, PT, R19, R157, PT ;  /* 0x0000009d1300720b */ /* 0x002fe20003f1c000 */
[----:B------:R-:W-:-:S03]  /*286a0*/  HADD2.F32 R19, -RZ, R68.H0_H0 ;  /* 0x20000044ff137230 */ /* 0x000fc60000004100 */
        /* <DEDUP_REMOVED lines=15> */
.L_x_44850:
        /* <DEDUP_REMOVED lines=12> */
.L_x_44852:
[----:B------:R-:W-:Y:S05]  /*28860*/  BSYNC.RECONVERGENT B2 ;  /* 0x0000000000027941 */ /* 0x000fea0003800200 */
.L_x_44851:
        /* <DEDUP_REMOVED lines=62> */
.L_x_44849:
[----:B------:R-:W-:Y:S05]  /*28c50*/  BSYNC.RECONVERGENT B1 ;  /* 0x0000000000017941 */ /* 0x000fea0003800200 */
.L_x_44848:
        /* <DEDUP_REMOVED lines=23> */
.L_x_44855:
        /* <DEDUP_REMOVED lines=12> */
.L_x_44857:
[----:B------:R-:W-:Y:S05]  /*28e90*/  BSYNC.RECONVERGENT B2 ;  /* 0x0000000000027941 */ /* 0x000fea0003800200 */
.L_x_44856:
        /* <DEDUP_REMOVED lines=62> */
.L_x_44854:
[----:B------:R-:W-:Y:S05]  /*29280*/  BSYNC.RECONVERGENT B1 ;  /* 0x0000000000017941 */ /* 0x000fea0003800200 */
.L_x_44853:
        /* <DEDUP_REMOVED lines=23> */
.L_x_44860:
        /* <DEDUP_REMOVED lines=12> */
.L_x_44862:
[----:B------:R-:W-:Y:S05]  /*294c0*/  BSYNC.RECONVERGENT B2 ;  /* 0x0000000000027941 */ /* 0x000fea0003800200 */
.L_x_44861:
        /* <DEDUP_REMOVED lines=62> */
.L_x_44859:
[----:B------:R-:W-:Y:S05]  /*298b0*/  BSYNC.RECONVERGENT B1 ;  /* 0x0000000000017941 */ /* 0x000fea0003800200 */
.L_x_44858:
        /* <DEDUP_REMOVED lines=23> */
.L_x_44865:
        /* <DEDUP_REMOVED lines=12> */
.L_x_44867:
[----:B------:R-:W-:Y:S05]  /*29af0*/  BSYNC.RECONVERGENT B2 ;  /* 0x0000000000027941 */ /* 0x000fea0003800200 */
.L_x_44866:
        /* <DEDUP_REMOVED lines=62> */
.L_x_44864:
[----:B------:R-:W-:Y:S05]  /*29ee0*/  BSYNC.RECONVERGENT B1 ;  /* 0x0000000000017941 */ /* 0x000fea0003800200 */
.L_x_44863:
        /* <DEDUP_REMOVED lines=23> */
.L_x_44870:
        /* <DEDUP_REMOVED lines=12> */
.L_x_44872:
[----:B------:R-:W-:Y:S05]  /*2a120*/  BSYNC.RECONVERGENT B2 ;  /* 0x0000000000027941 */ /* 0x000fea0003800200 */
.L_x_44871:
        /* <DEDUP_REMOVED lines=62> */
.L_x_44869:
[----:B------:R-:W-:Y:S05]  /*2a510*/  BSYNC.RECONVERGENT B1 ;  /* 0x0000000000017941 */ /* 0x000fea0003800200 */
.L_x_44868:
        /* <DEDUP_REMOVED lines=24> */
.L_x_44875:
        /* <DEDUP_REMOVED lines=12> */
.L_x_44877:
[----:B------:R-:W-:Y:S05]  /*2a760*/  BSYNC.RECONVERGENT B2 ;  /* 0x0000000000027941 */ /* 0x000fea0003800200 */
.L_x_44876:
        /* <DEDUP_REMOVED lines=62> */
.L_x_44874:
[----:B------:R-:W-:Y:S05]  /*2ab50*/  BSYNC.RECONVERGENT B1 ;  /* 0x0000000000017941 */ /* 0x000fea0003800200 */
.L_x_44873:
        /* <DEDUP_REMOVED lines=24> */
.L_x_44880:
        /* <DEDUP_REMOVED lines=15> */
.L_x_44882:
[----:B------:R-:W-:Y:S05]  /*2add0*/  BSYNC.RECONVERGENT B2 ;  /* 0x0000000000027941 */ /* 0x000fea0003800200 */
.L_x_44881:
        /* <DEDUP_REMOVED lines=58> */
[----:B------:R-:W-:Y:S02]  /*2b180*/  IMAD.MOV.U32 R156, RZ, RZ, R68 ;  /* 0x000000ffff9c7224 */ /* 0x000fe400078e0044 */
[----:B------:R-:W-:-:S05]  /*2b190*/  IMAD.WIDE.U32 R68, R6, -0x326172a9, RZ ;  /* 0xcd9e8d5706447825 */ /* 0x000fca00078e00ff */
[----:B------:R-:W-:Y:S02]  /*2b1a0*/  LOP3.LUT R10, R10, UR13, R69, 0x96, !PT ;  /* 0x0000000d0a0a7c12 */ /* 0x000fe4000f8e9645 */
[----:B------:R-:W-:-:S07]  /*2b1b0*/  MOV R6, R68 ;  /* 0x0000004400067202 */ /* 0x000fce0000000f00 */
.L_x_44879:
[----:B------:R-:W-:Y:S05]  /*2b1c0*/  BSYNC.RECONVERGENT B1 ;  /* 0x0000000000017941 */ /* 0x000fea0003800200 */
.L_x_44878:
        /* <DEDUP_REMOVED lines=15> */
.L_x_44842:
        /* <DEDUP_REMOVED lines=16> */
.L_x_44886:
        /* <DEDUP_REMOVED lines=12> */
.L_x_44888:
[----:B------:R-:W-:Y:S05]  /*2b480*/  BSYNC.RECONVERGENT B2 ;  /* 0x0000000000027941 */ /* 0x000fea0003800200 */
.L_x_44887:
        /* <DEDUP_REMOVED lines=62> */
.L_x_44885:
[----:B------:R-:W-:Y:S05]  /*2b870*/  BSYNC.RECONVERGENT B1 ;  /* 0x0000000000017941 */ /* 0x000fea0003800200 */
.L_x_44884:
        /* <DEDUP_REMOVED lines=11> */
[----:B-1----:R-:W-:-:S04]  /*2b930*/  FSETP.GTU.FTZ.AND P0, PT, R19, R157, PT ;  /* 0x0000009d1300720b */ /* 0x002fc80003f1c000 */
[----:B------:R-:W-:Y:S02]  /*2b940*/  FSEL R19, R9, RZ, !P0 ;  /* 0x000000ff09137208 */ /* 0x000fe40004000000 */
[----:B------:R-:W-:Y:S02]  /*2b950*/  PLOP3.LUT P0, PT, P0, PT, PT, 0x8, 0x80 ;  /* 0x000000000080781c */ /* 0x000fe4000070e170 */
[----:B------:R-:W-:-:S11]  /*2b960*/  MOV R9, R6 ;  /* 0x0000000600097202 */ /* 0x000fd60000000f00 */
        /* <DEDUP_REMOVED lines=11> */
.L_x_44891:
        /* <DEDUP_REMOVED lines=12> */
.L_x_44893:
[----:B------:R-:W-:Y:S05]  /*2bae0*/  BSYNC.RECONVERGENT B2 ;  /* 0x0000000000027941 */ /* 0x000fea0003800200 */
.L_x_44892:
        /* <DEDUP_REMOVED lines=62> */
.L_x_44890:
[----:B------:R-:W-:Y:S05]  /*2bed0*/  BSYNC.RECONVERGENT B1 ;  /* 0x0000000000017941 */ /* 0x000fea0003800200 */
.L_x_44889:
        /* <DEDUP_REMOVED lines=21> */
.L_x_44896:
        /* <DEDUP_REMOVED lines=12> */
.L_x_44898:
[----:B------:R-:W-:Y:S05]  /*2c0f0*/  BSYNC.RECONVERGENT B2 ;  /* 0x0000000000027941 */ /* 0x000fea0003800200 */
.L_x_44897:
        /* <DEDUP_REMOVED lines=62> */
.L_x_44895:
[----:B------:R-:W-:Y:S05]  /*2c4e0*/  BSYNC.RECONVERGENT B1 ;  /* 0x0000000000017941 */ /* 0x000fea0003800200 */
.L_x_44894:
        /* <DEDUP_REMOVED lines=21> */
.L_x_44901:
        /* <DEDUP_REMOVED lines=12> */
.L_x_44903:
[----:B------:R-:W-:Y:S05]  /*2c700*/  BSYNC.RECONVERGENT B2 ;  /* 0x0000000000027941 */ /* 0x000fea0003800200 */
.L_x_44902:
        /* <DEDUP_REMOVED lines=62> */
.L_x_44900:
[----:B------:R-:W-:Y:S05]  /*2caf0*/  BSYNC.RECONVERGENT B1 ;  /* 0x0000000000017941 */ /* 0x000fea0003800200 */
.L_x_44899:
        /* <DEDUP_REMOVED lines=21> */
.L_x_44906:
        /* <DEDUP_REMOVED lines=12> */
.L_x_44908:
[----:B------:R-:W-:Y:S05]  /*2cd10*/  BSYNC.RECONVERGENT B2 ;  /* 0x0000000000027941 */ /* 0x000fea0003800200 */
.L_x_44907:
        /* <DEDUP_REMOVED lines=62> */
.L_x_44905:
[----:B------:R-:W-:Y:S05]  /*2d100*/  BSYNC.RECONVERGENT B1 ;  /* 0x0000000000017941 */ /* 0x000fea0003800200 */
.L_x_44904:
        /* <DEDUP_REMOVED lines=21> */
.L_x_44911:
        /* <DEDUP_REMOVED lines=12> */
.L_x_44913:
[----:B------:R-:W-:Y:S05]  /*2d320*/  BSYNC.RECONVERGENT B2 ;  /* 0x0000000000027941 */ /* 0x000fea0003800200 */
.L_x_44912:
        /* <DEDUP_REMOVED lines=62> */
.L_x_44910:
[----:B------:R-:W-:Y:S05]  /*2d710*/  BSYNC.RECONVERGENT B1 ;  /* 0x0000000000017941 */ /* 0x000fea0003800200 */
.L_x_44909:
        /* <DEDUP_REMOVED lines=22> */
.L_x_44916:
        /* <DEDUP_REMOVED lines=12> */
.L_x_44918:
[----:B------:R-:W-:Y:S05]  /*2d940*/  BSYNC.RECONVERGENT B2 ;  /* 0x0000000000027941 */ /* 0x000fea0003800200 */
.L_x_44917:
        /* <DEDUP_REMOVED lines=62> */
.L_x_44915:
[----:B------:R-:W-:Y:S05]  /*2dd30*/  BSYNC.RECONVERGENT B1 ;  /* 0x0000000000017941 */ /* 0x000fea0003800200 */
.L_x_44914:
        /* <DEDUP_REMOVED lines=22> */
.L_x_44921:
        /* <DEDUP_REMOVED lines=15> */
.L_x_44923:
[----:B------:R-:W-:Y:S05]  /*2df90*/  BSYNC.RECONVERGENT B2 ;  /* 0x0000000000027941 */ /* 0x000fea0003800200 */
.L_x_44922:
        /* <DEDUP_REMOVED lines=62> */
.L_x_44920:
[----:B------:R-:W-:Y:S05]  /*2e380*/  BSYNC.RECONVERGENT B1 ;  /* 0x0000000000017941 */ /* 0x000fea0003800200 */
.L_x_44919:
        /* <DEDUP_REMOVED lines=12> */
.L_x_44883:
        /* <DEDUP_REMOVED lines=21> */
.L_x_44841:
[----:B------:R-:W-:Y:S05]  /*2e5a0*/  BSYNC.RECONVERGENT B0 ;  /* 0x0000000000007941 */ /* 0x000fea0003800200 */
.L_x_44840:
        /* <DEDUP_REMOVED lines=30> */
.L_x_44929:
        /* <DEDUP_REMOVED lines=12> */
.L_x_44931:
[----:B------:R-:W-:Y:S05]  /*2e850*/  BSYNC.RECONVERGENT B2 ;  /* 0x0000000000027941 */ /* 0x000fea0003800200 */
.L_x_44930:
        /* <DEDUP_REMOVED lines=59> */
[----:B------:R-:W-:Y:S02]  /*2ec10*/  LOP3.LUT R10, R10, UR13, R159, 0x96, !PT ;  /* 0x0000000d0a0a7c12 */ /* 0x000fe4000f8e969f */
[----:B------:R-:W-:-:S07]  /*2ec20*/  MOV R6, R158 ;  /* 0x0000009e00067202 */ /* 0x000fce0000000f00 */
.L_x_44928:
[----:B------:R-:W-:Y:S05]  /*2ec30*/  BSYNC.RECONVERGENT B1 ;  /* 0x0000000000017941 */ /* 0x000fea0003800200 */
.L_x_44927:
[----:B------:R-:W0:Y:S01]  /*2ec40*/  LDC R109, c[0x0][0x408] ;  /* 0x00010200ff6d7b82 */ /* 0x000e220000000800 */
[----:B------:R-:W-:Y:S01]  /*2ec50*/  I2FP.F32.U32 R20, R20 ;  /* 0x0000001400147245 */ /* 0x000fe20000201000 */
[----:B-----5:R-:W-:Y:S01]  /*2ec60*/  HADD2.F32 R9, -RZ, R72.H0_H0 ;  /* 0x20000048ff097230 */ /* 0x020fe20000004100 */
[----:B------:R-:W-:Y:S01]  /*2ec70*/  LOP3.LUT R4, R4, 0xfffffffd, RZ, 0xc0, !PT ;  /* 0xfffffffd04047812 */ /* 0x000fe200078ec0ff */
[----:B------:R-:W-:Y:S01]  /*2ec80*/  IMAD.MOV.U32 R106, RZ, RZ, 0x2f800000 ;  /* 0x2f800000ff6a7424 */ /* 0x000fe200078e00ff */
[----:B------:R-:W-:Y:S01]  /*2ec90*/  BSSY.RECONVERGENT B1, `(.L_x_44932) ;  /* 0x0000062000017945 */ /* 0x000fe20003800200 */
[----:B------:R-:W-:Y:S02]  /*2eca0*/  HFMA2 R38, -RZ, RZ, 0, 1.1920928955078125e-07 ;  /* 0x00000002ff267431 */ /* 0x000fe400000001ff */
[----:B------:R-:W-:Y:S01]  /*2ecb0*/  FMUL.FTZ R9, R9, R110 ;  /* 0x0000006e09097220 */ /* 0x000fe20000410000 */
[----:B------:R-:W1:Y:S01]  /*2ecc0*/  LDC R157, c[0x0][0x404] ;  /* 0x00010100ff9d7b82 */ /* 0x000e620000000800 */
[----:B------:R-:W-:-:S02]  /*2ecd0*/  FFMA.FTZ R20, R20, R106, 1.1641532182693481445e-10 ;  /* 0x2f00000014147423 */ /* 0x000fc4000001006a */
[----:B0-----:R-:W-:-:S03]  /*2ece0*/  FMUL.FTZ R9, R9, R109 ;  /* 0x0000006d09097220 */ /* 0x001fc60000410000 */
[----:B-1----:R-:W-:Y:S01]  /*2ecf0*/  FSETP.GTU.FTZ.AND P0, PT, R20, R157, PT ;  /* 0x0000009d1400720b */ /* 0x002fe20003f1c000 */
[----:B------:R-:W-:-:S03]  /*2ed00*/  HADD2.F32 R20, -RZ, R68.H0_H0 ;  /* 0x20000044ff147230 */ /* 0x000fc60000004100 */
        /* <DEDUP_REMOVED lines=15> */
.L_x_44934:
        /* <DEDUP_REMOVED lines=12> */
.L_x_44936:
[----:B------:R-:W-:Y:S05]  /*2eec0*/  BSYNC.RECONVERGENT B2 ;  /* 0x0000000000027941 */ /* 0x000fea0003800200 */
.L_x_44935:
        /* <DEDUP_REMOVED lines=62> */
.L_x_44933:
[----:B------:R-:W-:Y:S05]  /*2f2b0*/  BSYNC.RECONVERGENT B1 ;  /* 0x0000000000017941 */ /* 0x000fea0003800200 */
.L_x_44932:
        /* <DEDUP_REMOVED lines=23> */
.L_x_44939:
        /* <DEDUP_REMOVED lines=12> */
.L_x_44941:
[----:B------:R-:W-:Y:S05]  /*2f4f0*/  BSYNC.RECONVERGENT B2 ;  /* 0x0000000000027941 */ /* 0x000fea0003800200 */
.L_x_44940:
        /* <DEDUP_REMOVED lines=62> */
.L_x_44938:
[----:B------:R-:W-:Y:S05]  /*2f8e0*/  BSYNC.RECONVERGENT B1 ;  /* 0x0000000000017941 */ /* 0x000fea0003800200 */
.L_x_44937:
        /* <DEDUP_REMOVED lines=23> */
.L_x_44944:
        /* <DEDUP_REMOVED lines=12> */
.L_x_44946:
[----:B------:R-:W-:Y:S05]  /*2fb20*/  BSYNC.RECONVERGENT B2 ;  /* 0x0000000000027941 */ /* 0x000fea0003800200 */
.L_x_44945:
        /* <DEDUP_REMOVED lines=62> */
.L_x_44943:
[----:B------:R-:W-:Y:S05]  /*2ff10*/  BSYNC.RECONVERGENT B1 ;  /* 0x0000000000017941 */ /* 0x000fea0003800200 */
.L_x_44942:
        /* <DEDUP_REMOVED lines=23> */
.L_x_44949:
        /* <DEDUP_REMOVED lines=12> */
.L_x_44951:
[----:B------:R-:W-:Y:S05]  /*30150*/  BSYNC.RECONVERGENT B2 ;  /* 0x0000000000027941 */ /* 0x000fea0003800200 */
.L_x_44950:
        /* <DEDUP_REMOVED lines=62> */
.L_x_44948:
[----:B------:R-:W-:Y:S05]  /*30540*/  BSYNC.RECONVERGENT B1 ;  /* 0x0000000000017941 */ /* 0x000fea0003800200 */
.L_x_44947:
        /* <DEDUP_REMOVED lines=23> */
.L_x_44954:
        /* <DEDUP_REMOVED lines=12> */
.L_x_44956:
[----:B------:R-:W-:Y:S05]  /*30780*/  BSYNC.RECONVERGENT B2 ;  /* 0x0000000000027941 */ /* 0x000fea0003800200 */
.L_x_44955:
        /* <DEDUP_REMOVED lines=62> */
.L_x_44953:
[----:B------:R-:W-:Y:S05]  /*30b70*/  BSYNC.RECONVERGENT B1 ;  /* 0x0000000000017941 */ /* 0x000fea0003800200 */
.L_x_44952:
        /* <DEDUP_REMOVED lines=24> */
.L_x_44959:
        /* <DEDUP_REMOVED lines=12> */
.L_x_44961:
[----:B------:R-:W-:Y:S05]  /*30dc0*/  BSYNC.RECONVERGENT B2 ;  /* 0x0000000000027941 */ /* 0x000fea0003800200 */
.L_x_44960:
        /* <DEDUP_REMOVED lines=62> */
.L_x_44958:
[----:B------:R-:W-:Y:S05]  /*311b0*/  BSYNC.RECONVERGENT B1 ;  /* 0x0000000000017941 */ /* 0x000fea0003800200 */
.L_x_44957:
[----:B------:R-:W-:Y:S01]  /*311c0*/  I2FP.F32.U32 R9, R9 ;  /* 0x0000000900097245 */ /* 0x000fe20000201000 */
[----:B------:R-:W-:Y:S01]  /*311d0*/  HADD2.F32 R69, -RZ, R71.H0_H0 ;  /* 0x20000047ff457230 */ /* 0x000fe20000004100 */
[----:B------:R-:W-:Y:S01]  /*311e0*/  ISETP.NE.AND P6, PT, R68, 0x1, PT ;  /* 0x000000014400780c */ /* 0x000fe20003fc5270 */
[----:B------:R-:W-:Y:S01]  /*311f0*/  BSSY.RECONVERGENT B1, `(.L_x_44962) ;  /* 0x0000063000017945 */ /* 0x000fe20003800200 */
[----:B------:R-:W-:Y:S01]  /*31200*/  MOV R72, R6 ;  /* 0x0000000600487202 */ /* 0x000fe20000000f00 */
        /* <DEDUP_REMOVED lines=19> */
.L_x_44964:
        /* <DEDUP_REMOVED lines=15> */
.L_x_44966:
[----:B------:R-:W-:Y:S05]  /*31430*/  BSYNC.RECONVERGENT B2 ;  /* 0x0000000000027941 */ /* 0x000fea0003800200 */
.L_x_44965:
        /* <DEDUP_REMOVED lines=62> */
.L_x_44963:
[----:B------:R-:W-:Y:S05]  /*31820*/  BSYNC.RECONVERGENT B1 ;  /* 0x0000000000017941 */ /* 0x000fea0003800200 */
.L_x_44962:
        /* <DEDUP_REMOVED lines=15> */
.L_x_44926:
        /* <DEDUP_REMOVED lines=16> */
.L_x_44970:
        /* <DEDUP_REMOVED lines=12> */
.L_x_44972:
[----:B------:R-:W-:Y:S05]  /*31ae0*/  BSYNC.RECONVERGENT B2 ;  /* 0x0000000000027941 */ /* 0x000fea0003800200 */
.L_x_44971:
        /* <DEDUP_REMOVED lines=62> */
.L_x_44969:
[----:B------:R-:W-:Y:S05]  /*31ed0*/  BSYNC.RECONVERGENT B1 ;  /* 0x0000000000017941 */ /* 0x000fea0003800200 */
.L_x_44968:
        /* <DEDUP_REMOVED lines=11> */
[----:B-1----:R-:W-:-:S04]  /*31f90*/  FSETP.GTU.FTZ.AND P0, PT, R20, R157, PT ;  /* 0x0000009d1400720b */ /* 0x002fc80003f1c000 */
        /* <DEDUP_REMOVED lines=14> */
.L_x_44975:
        /* <DEDUP_REMOVED lines=12> */
.L_x_44977:
[----:B------:R-:W-:Y:S05]  /*32140*/  BSYNC.RECONVERGENT B2 ;  /* 0x0000000000027941 */ /* 0x000fea0003800200 */
.L_x_44976:
        /* <DEDUP_REMOVED lines=62> */
.L_x_44974:
[----:B------:R-:W-:Y:S05]  /*32530*/  BSYNC.RECONVERGENT B1 ;  /* 0x0000000000017941 */ /* 0x000fea0003800200 */
.L_x_44973:
        /* <DEDUP_REMOVED lines=21> */
.L_x_44980:
        /* <DEDUP_REMOVED lines=12> */
.L_x_44982:
[----:B------:R-:W-:Y:S05]  /*32750*/  BSYNC.RECONVERGENT B2 ;  /* 0x0000000000027941 */ /* 0x000fea0003800200 */
.L_x_44981:
        /* <DEDUP_REMOVED lines=62> */
.L_x_44979:
[----:B------:R-:W-:Y:S05]  /*32b40*/  BSYNC.RECONVERGENT B1 ;  /* 0x0000000000017941 */ /* 0x000fea0003800200 */
.L_x_44978:
        /* <DEDUP_REMOVED lines=21> */
.L_x_44985:
        /* <DEDUP_REMOVED lines=12> */
.L_x_44987:
[----:B------:R-:W-:Y:S05]  /*32d60*/  BSYNC.RECONVERGENT B2 ;  /* 0x0000000000027941 */ /* 0x000fea0003800200 */
.L_x_44986:
        /* <DEDUP_REMOVED lines=62> */
.L_x_44984:
[----:B------:R-:W-:Y:S05]  /*33150*/  BSYNC.RECONVERGENT B1 ;  /* 0x0000000000017941 */ /* 0x000fea0003800200 */
.L_x_44983:
        /* <DEDUP_REMOVED lines=21> */
.L_x_44990:
        /* <DEDUP_REMOVED lines=12> */
.L_x_44992:
[----:B------:R-:W-:Y:S05]  /*33370*/  BSYNC.RECONVERGENT B2 ;  /* 0x0000000000027941 */ /* 0x000fea0003800200 */
.L_x_44991:
        /* <DEDUP_REMOVED lines=62> */
.L_x_44989:
[----:B------:R-:W-:Y:S05]  /*33760*/  BSYNC.RECONVERGENT B1 ;  /* 0x0000000000017941 */ /* 0x000fea0003800200 */
.L_x_44988:
        /* <DEDUP_REMOVED lines=21> */
.L_x_44995:
        /* <DEDUP_REMOVED lines=12> */
.L_x_44997:
[----:B------:R-:W-:Y:S05]  /*33980*/  BSYNC.RECONVERGENT B2 ;  /* 0x0000000000027941 */ /* 0x000fea0003800200 */
.L_x_44996:
        /* <DEDUP_REMOVED lines=62> */
.L_x_44994:
[----:B------:R-:W-:Y:S05]  /*33d70*/  BSYNC.RECONVERGENT B1 ;  /* 0x0000000000017941 */ /* 0x000fea0003800200 */
.L_x_44993:
        /* <DEDUP_REMOVED lines=22> */
.L_x_45000:
        /* <DEDUP_REMOVED lines=12> */
.L_x_45002:
[----:B------:R-:W-:Y:S05]  /*33fa0*/  BSYNC.RECONVERGENT B2 ;  /* 0x0000000000027941 */ /* 0x000fea0003800200 */
.L_x_45001:
        /* <DEDUP_REMOVED lines=62> */
.L_x_44999:
[----:B------:R-:W-:Y:S05]  /*34390*/  BSYNC.RECONVERGENT B1 ;  /* 0x0000000000017941 */ /* 0x000fea0003800200 */
.L_x_44998:
        /* <DEDUP_REMOVED lines=22> */
.L_x_45005:
        /* <DEDUP_REMOVED lines=15> */
.L_x_45007:
[----:B------:R-:W-:Y:S05]  /*345f0*/  BSYNC.RECONVERGENT B2 ;  /* 0x0000000000027941 */ /* 0x000fea0003800200 */
.L_x_45006:
        /* <DEDUP_REMOVED lines=62> */
.L_x_45004:
[----:B------:R-:W-:Y:S05]  /*349e0*/  BSYNC.RECONVERGENT B1 ;  /* 0x0000000000017941 */ /* 0x000fea0003800200 */
.L_x_45003:
        /* <DEDUP_REMOVED lines=12> */
.L_x_44967:
        /* <DEDUP_REMOVED lines=21> */
.L_x_44925:
[----:B------:R-:W-:Y:S05]  /*34c00*/  BSYNC.RECONVERGENT B0 ;  /* 0x0000000000007941 */ /* 0x000fea0003800200 */
.L_x_44924:
        /* <DEDUP_REMOVED lines=30> */
.L_x_45013:
        /* <DEDUP_REMOVED lines=12> */
.L_x_45015:
[----:B------:R-:W-:Y:S05]  /*34eb0*/  BSYNC.RECONVERGENT B2 ;  /* 0x0000000000027941 */ /* 0x000fea0003800200 */
.L_x_45014:
        /* <DEDUP_REMOVED lines=61> */
.L_x_45012:
[----:B------:R-:W-:Y:S05]  /*35290*/  BSYNC.RECONVERGENT B1 ;  /* 0x0000000000017941 */ /* 0x000fea0003800200 */
.L_x_45011:
        /* <DEDUP_REMOVED lines=28> */
.L_x_45018:
        /* <DEDUP_REMOVED lines=12> */
.L_x_45020:
[----:B------:R-:W-:Y:S05]  /*35520*/  BSYNC.RECONVERGENT B2 ;  /* 0x0000000000027941 */ /* 0x000fea0003800200 */
.L_x_45019:
        /* <DEDUP_REMOVED lines=62> */
.L_x_45017:
[----:B------:R-:W-:Y:S05]  /*35910*/  BSYNC.RECONVERGENT B1 ;  /* 0x0000000000017941 */ /* 0x000fea0003800200 */
.L_x_45016:
        /* <DEDUP_REMOVED lines=23> */
.L_x_45023:
        /* <DEDUP_REMOVED lines=12> */
.L_x_45025:
[----:B------:R-:W-:Y:S05]  /*35b50*/  BSYNC.RECONVERGENT B2 ;  /* 0x0000000000027941 */ /* 0x000fea0003800200 */
.L_x_45024:
        /* <DEDUP_REMOVED lines=62> */
.L_x_45022:
[----:B------:R-:W-:Y:S05]  /*35f40*/  BSYNC.RECONVERGENT B1 ;  /* 0x0000000000017941 */ /* 0x000fea0003800200 */
.L_x_45021:
        /* <DEDUP_REMOVED lines=23> */
.L_x_45028:
        /* <DEDUP_REMOVED lines=12> */
.L_x_45030:
[----:B------:R-:W-:Y:S05]  /*36180*/  BSYNC.RECONVERGENT B2 ;  /* 0x0000000000027941 */ /* 0x000fea0003800200 */
.L_x_45029:
        /* <DEDUP_REMOVED lines=62> */
.L_x_45027:
[----:B------:R-:W-:Y:S05]  /*36570*/  BSYNC.RECONVERGENT B1 ;  /* 0x0000000000017941 */ /* 0x000fea0003800200 */
.L_x_45026:
        /* <DEDUP_REMOVED lines=23> */
.L_x_45033:
        /* <DEDUP_REMOVED lines=12> */
.L_x_45035:
[----:B------:R-:W-:Y:S05]  /*367b0*/  BSYNC.RECONVERGENT B2 ;  /* 0x0000000000027941 */ /* 0x000fea0003800200 */
.L_x_45034:
        /* <DEDUP_REMOVED lines=62> */
.L_x_45032:
[----:B------:R-:W-:Y:S05]  /*36ba0*/  BSYNC.RECONVERGENT B1 ;  /* 0x0000000000017941 */ /* 0x000fea0003800200 */
.L_x_45031:
[----:B------:R-:W-:Y:S01]  /*36bb0*/  I2FP.F32.U32 R9, R9 ;  /* 0x0000000900097245 */ /* 0x000fe20000201000 */
[----:B------:R-:W-:Y:S01]  /*36bc0*/  HADD2.F32 R69, -RZ, R70.H0_H0 ;  /* 0x20000046ff457230 */ /* 0x000fe20000004100 */
[----:B------:R-:W-:Y:S01]  /*36bd0*/  ISETP.NE.AND P4, PT, R68, 0x1, PT ;  /* 0x000000014400780c */ /* 0x000fe20003f85270 */
[----:B------:R-:W-:Y:S02]  /*36be0*/  BSSY.RECONVERGENT B1, `(.L_x_45036) ;  /* 0x000005f000017945 */ /* 0x000fe40003800200 */
        /* <DEDUP_REMOVED lines=19> */
.L_x_45038:
        /* <DEDUP_REMOVED lines=12> */
.L_x_45040:
[----:B------:R-:W-:Y:S05]  /*36de0*/  BSYNC.RECONVERGENT B2 ;  /* 0x0000000000027941 */ /* 0x000fea0003800200 */
.L_x_45039:
        /* <DEDUP_REMOVED lines=62> */
.L_x_45037:
[----:B------:R-:W-:Y:S05]  /*371d0*/  BSYNC.RECONVERGENT B1 ;  /* 0x0000000000017941 */ /* 0x000fea0003800200 */
.L_x_45036:
        /* <DEDUP_REMOVED lines=24> */
.L_x_45043:
        /* <DEDUP_REMOVED lines=12> */
.L_x_45045:
[----:B------:R-:W-:Y:S05]  /*37420*/  BSYNC.RECONVERGENT B2 ;  /* 0x0000000000027941 */ /* 0x000fea0003800200 */
.L_x_45044:
        /* <DEDUP_REMOVED lines=62> */
.L_x_45042:
[----:B------:R-:W-:Y:S05]  /*37810*/  BSYNC.RECONVERGENT B1 ;  /* 0x0000000000017941 */ /* 0x000fea0003800200 */
.L_x_45041:
        /* <DEDUP_REMOVED lines=24> */
.L_x_45048:
        /* <DEDUP_REMOVED lines=15> */
.L_x_45050:
[----:B------:R-:W-:Y:S05]  /*37a90*/  BSYNC.RECONVERGENT B2 ;  /* 0x0000000000027941 */ /* 0x000fea0003800200 */
.L_x_45049:
        /* <DEDUP_REMOVED lines=62> */
.L_x_45047:
[----:B------:R-:W-:Y:S05]  /*37e80*/  BSYNC.RECONVERGENT B1 ;  /* 0x0000000000017941 */ /* 0x000fea0003800200 */
.L_x_45046:
        /* <DEDUP_REMOVED lines=15> */
.L_x_45010:
        /* <DEDUP_REMOVED lines=16> */
.L_x_45054:
        /* <DEDUP_REMOVED lines=12> */
.L_x_45056:
[----:B------:R-:W-:Y:S05]  /*38140*/  BSYNC.RECONVERGENT B2 ;  /* 0x0000000000027941 */ /* 0x000fea0003800200 */
.L_x_45055:
        /* <DEDUP_REMOVED lines=62> */
.L_x_45053:
[----:B------:R-:W-:Y:S05]  /*38530*/  BSYNC.RECONVERGENT B1 ;  /* 0x0000000000017941 */ /* 0x000fea0003800200 */
.L_x_45052:
        /* <DEDUP_REMOVED lines=26> */
.L_x_45059:
        /* <DEDUP_REMOVED lines=12> */
.L_x_45061:
[----:B------:R-:W-:Y:S05]  /*387a0*/  BSYNC.RECONVERGENT B2 ;  /* 0x0000000000027941 */ /* 0x000fea0003800200 */
.L_x_45060:
        /* <DEDUP_REMOVED lines=62> */
.L_x_45058:
[----:B------:R-:W-:Y:S05]  /*38b90*/  BSYNC.RECONVERGENT B1 ;  /* 0x0000000000017941 */ /* 0x000fea0003800200 */
.L_x_45057:
        /* <DEDUP_REMOVED lines=21> */
.L_x_45064:
        /* <DEDUP_REMOVED lines=12> */
.L_x_45066:
[----:B------:R-:W-:Y:S05]  /*38db0*/  BSYNC.RECONVERGENT B2 ;  /* 0x0000000000027941 */ /* 0x000fea0003800200 */
.L_x_45065:
        /* <DEDUP_REMOVED lines=62> */
.L_x_45063:
[----:B------:R-:W-:Y:S05]  /*391a0*/  BSYNC.RECONVERGENT B1 ;  /* 0x0000000000017941 */ /* 0x000fea0003800200 */
.L_x_45062:
        /* <DEDUP_REMOVED lines=21> */
.L_x_45069:
        /* <DEDUP_REMOVED lines=12> */
.L_x_45071:
[----:B------:R-:W-:Y:S05]  /*393c0*/  BSYNC.RECONVERGENT B2 ;  /* 0x0000000000027941 */ /* 0x000fea0003800200 */
.L_x_45070:
        /* <DEDUP_REMOVED lines=62> */
.L_x_45068:
[----:B------:R-:W-:Y:S05]  /*397b0*/  BSYNC.RECONVERGENT B1 ;  /* 0x0000000000017941 */ /* 0x000fea0003800200 */
.L_x_45067:
        /* <DEDUP_REMOVED lines=21> */
.L_x_45074:
        /* <DEDUP_REMOVED lines=12> */
.L_x_45076:
[----:B------:R-:W-:Y:S05]  /*399d0*/  BSYNC.RECONVERGENT B2 ;  /* 0x0000000000027941 */ /* 0x000fea0003800200 */
.L_x_45075:
        /* <DEDUP_REMOVED lines=62> */
.L_x_45073:
[----:B------:R-:W-:Y:S05]  /*39dc0*/  BSYNC.RECONVERGENT B1 ;  /* 0x0000000000017941 */ /* 0x000fea0003800200 */
.L_x_45072:
        /* <DEDUP_REMOVED lines=22> */
.L_x_45079:
        /* <DEDUP_REMOVED lines=12> */
.L_x_45081:
[----:B------:R-:W-:Y:S05]  /*39ff0*/  BSYNC.RECONVERGENT B2 ;  /* 0x0000000000027941 */ /* 0x000fea0003800200 */
.L_x_45080:
        /* <DEDUP_REMOVED lines=62> */
.L_x_45078:
[----:B------:R-:W-:Y:S05]  /*3a3e0*/  BSYNC.RECONVERGENT B1 ;  /* 0x0000000000017941 */ /* 0x000fea0003800200 */
.L_x_45077:
        /* <DEDUP_REMOVED lines=22> */
.L_x_45084:
        /* <DEDUP_REMOVED lines=12> */
.L_x_45086:
[----:B------:R-:W-:Y:S05]  /*3a610*/  BSYNC.RECONVERGENT B2 ;  /* 0x0000000000027941 */ /* 0x000fea0003800200 */
.L_x_45085:
        /* <DEDUP_REMOVED lines=62> */
.L_x_45083:
[----:B------:R-:W-:Y:S05]  /*3aa00*/  BSYNC.RECONVERGENT B1 ;  /* 0x0000000000017941 */ /* 0x000fea0003800200 */
.L_x_45082:
        /* <DEDUP_REMOVED lines=22> */
.L_x_45089:
        /* <DEDUP_REMOVED lines=15> */
.L_x_45091:
[----:B------:R-:W-:Y:S05]  /*3ac60*/  BSYNC.RECONVERGENT B2 ;  /* 0x0000000000027941 */ /* 0x000fea0003800200 */
.L_x_45090:
        /* <DEDUP_REMOVED lines=62> */
.L_x_45088:
[----:B------:R-:W-:Y:S05]  /*3b050*/  BSYNC.RECONVERGENT B1 ;  /* 0x0000000000017941 */ /* 0x000fea0003800200 */
.L_x_45087:
        /* <DEDUP_REMOVED lines=12> */
.L_x_45051:
        /* <DEDUP_REMOVED lines=21> */
.L_x_45009:
[----:B------:R-:W-:Y:S05]  /*3b270*/  BSYNC.RECONVERGENT B0 ;  /* 0x0000000000007941 */ /* 0x000fea0003800200 */
.L_x_45008:
        /* <DEDUP_REMOVED lines=30> */
.L_x_45097:
        /* <DEDUP_REMOVED lines=12> */
.L_x_45099:
[----:B------:R-:W-:Y:S05]  /*3b520*/  BSYNC.RECONVERGENT B2 ;  /* 0x0000000000027941 */ /* 0x000fea0003800200 */
.L_x_45098:
        /* <DEDUP_REMOVED lines=61> */
.L_x_45096:
[----:B------:R-:W-:Y:S05]  /*3b900*/  BSYNC.RECONVERGENT B1 ;  /* 0x0000000000017941 */ /* 0x000fea0003800200 */
.L_x_45095:
        /* <DEDUP_REMOVED lines=28> */
.L_x_45102:
        /* <DEDUP_REMOVED lines=12> */
.L_x_45104:
[----:B------:R-:W-:Y:S05]  /*3bb90*/  BSYNC.RECONVERGENT B2 ;  /* 0x0000000000027941 */ /* 0x000fea0003800200 */
.L_x_45103:
        /* <DEDUP_REMOVED lines=62> */
.L_x_45101:
[----:B------:R-:W-:Y:S05]  /*3bf80*/  BSYNC.RECONVERGENT B1 ;  /* 0x0000000000017941 */ /* 0x000fea0003800200 */
.L_x_45100:
[----:B------:R-:W-:Y:S01]  /*3bf90*/  I2FP.F32.U32 R9, R9 ;  /* 0x0000000900097245 */ /* 0x000fe20000201000 */
[----:B------:R-:W-:Y:S01]  /*3bfa0*/  HADD2.F32 R41, -RZ, R72.H1_H1 ;  /* 0x30000048ff297230 */ /* 0x000fe20000004100 */
[----:B------:R-:W-:Y:S01]  /*3bfb0*/  ISETP.NE.AND P1, PT, R42, 0x1, PT ;  /* 0x000000012a00780c */ /* 0x000fe20003f25270 */
[----:B------:R-:W-:Y:S02]  /*3bfc0*/  BSSY.RECONVERGENT B1, `(.L_x_45105) ;  /* 0x000005f000017945 */ /* 0x000fe40003800200 */
[----:B------:R-:W-:-:S05]  /*3bfd0*/  FFMA.FTZ R9, R9, R157, 1.1641532182693481445e-10 ;  /* 0x2f00000009097423 */ /* 0x000fca000001009d */
[----:B------:R-:W-:Y:S01]  /*3bfe0*/  FSETP.GTU.FTZ.AND P0, PT, R9, R165, PT ;  /* 0x000000a50900720b */ /* 0x000fe20003f1c000 */
[----:B------:R-:W-:Y:S02]  /*3bff0*/  HADD2.F32 R9, -RZ, R68.H1_H1 ;  /* 0x30000044ff097230 */ /* 0x000fe40000004100 */
[----:B------:R-:W-:-:S03]  /*3c000*/  HFMA2 R68, -RZ, RZ, 0, 1.1920928955078125e-07 ;  /* 0x00000002ff447431 */ /* 0x000fc600000001ff */
        /* <DEDUP_REMOVED lines=15> */
.L_x_45107:
        /* <DEDUP_REMOVED lines=12> */
.L_x_45109:
[----:B------:R-:W-:Y:S05]  /*3c1c0*/  BSYNC.RECONVERGENT B2 ;  /* 0x0000000000027941 */ /* 0x000fea0003800200 */
.L_x_45108:
        /* <DEDUP_REMOVED lines=62> */
.L_x_45106:
[----:B------:R-:W-:Y:S05]  /*3c5b0*/  BSYNC.RECONVERGENT B1 ;  /* 0x0000000000017941 */ /* 0x000fea0003800200 */
.L_x_45105:
        /* <DEDUP_REMOVED lines=23> */
.L_x_45112:
        /* <DEDUP_REMOVED lines=12> */
.L_x_45114:
[----:B------:R-:W-:Y:S05]  /*3c7f0*/  BSYNC.RECONVERGENT B2 ;  /* 0x0000000000027941 */ /* 0x000fea0003800200 */
.L_x_45113:
        /* <DEDUP_REMOVED lines=62> */
.L_x_45111:
[----:B------:R-:W-:Y:S05]  /*3cbe0*/  BSYNC.RECONVERGENT B1 ;  /* 0x0000000000017941 */ /* 0x000fea0003800200 */
.L_x_45110:
        /* <DEDUP_REMOVED lines=24> */
.L_x_45117:
        /* <DEDUP_REMOVED lines=12> */
.L_x_45119:
[----:B------:R-:W-:Y:S05]  /*3ce30*/  BSYNC.RECONVERGENT B2 ;  /* 0x0000000000027941 */ /* 0x000fea0003800200 */
.L_x_45118:
        /* <DEDUP_REMOVED lines=62> */
.L_x_45116:
[----:B------:R-:W-:Y:S05]  /*3d220*/  BSYNC.RECONVERGENT B1 ;  /* 0x0000000000017941 */ /* 0x000fea0003800200 */
.L_x_45115:
        /* <DEDUP_REMOVED lines=24> */
.L_x_45122:
        /* <DEDUP_REMOVED lines=12> */
.L_x_45124:
[----:B------:R-:W-:Y:S05]  /*3d470*/  BSYNC.RECONVERGENT B2 ;  /* 0x0000000000027941 */ /* 0x000fea0003800200 */
.L_x_45123:
        /* <DEDUP_REMOVED lines=62> */
.L_x_45121:
[----:B------:R-:W-:Y:S05]  /*3d860*/  BSYNC.RECONVERGENT B1 ;  /* 0x0000000000017941 */ /* 0x000fea0003800200 */
.L_x_45120:
[----:B------:R-:W-:Y:S01]  /*3d870*/  I2FP.F32.U32 R9, R9 ;  /* 0x0000000900097245 */ /* 0x000fe20000201000 */
[----:B------:R-:W-:Y:S01]  /*3d880*/  BSSY.RECONVERGENT B1, `(.L_x_45125) ;  /* 0x0000062000017945 */ /* 0x000fe20003800200 */
[----:B------:R-:W-:Y:S01]  /*3d890*/  ISETP.NE.AND P5, PT, R73, 0x1, PT ;  /* 0x000000014900780c */ /* 0x000fe20003fa5270 */
[----:B------:R-:W-:Y:S02]  /*3d8a0*/  HFMA2 R72, -RZ, RZ, 0, 1.1920928955078125e-07 ;  /* 0x00000002ff487431 */ /* 0x000fe400000001ff */
[----:B------:R-:W-:-:S05]  /*3d8b0*/  FFMA.FTZ R9, R9, R157, 1.1641532182693481445e-10 ;  /* 0x2f00000009097423 */ /* 0x000fca000001009d */
[----:B------:R-:W-:Y:S01]  /*3d8c0*/  FSETP.GTU.FTZ.AND P4, PT, R9, R165, PT ;  /* 0x000000a50900720b */ /* 0x000fe20003f9c000 */
[----:B------:R-:W-:Y:S02]  /*3d8d0*/  HADD2.F32 R9, -RZ, R70.H1_H1 ;  /* 0x30000046ff097230 */ /* 0x000fe40000004100 */
[----:B------:R-:W-:-:S03]  /*3d8e0*/  HADD2.F32 R70, -RZ, R74.H1_H1 ;  /* 0x3000004aff467230 */ /* 0x000fc60000004100 */
        /* <DEDUP_REMOVED lines=16> */
.L_x_45127:
        /* <DEDUP_REMOVED lines=12> */
.L_x_45129:
[----:B------:R-:W-:Y:S05]  /*3dab0*/  BSYNC.RECONVERGENT B2 ;  /* 0x0000000000027941 */ /* 0x000fea0003800200 */
.L_x_45128:
        /* <DEDUP_REMOVED lines=62> */
.L_x_45126:
[----:B------:R-:W-:Y:S05]  /*3dea0*/  BSYNC.RECONVERGENT B1 ;  /* 0x0000000000017941 */ /* 0x000fea0003800200 */
.L_x_45125:
        /* <DEDUP_REMOVED lines=24> */
.L_x_45132:
        /* <DEDUP_REMOVED lines=15> */
.L_x_45134:
[----:B------:R-:W-:Y:S05]  /*3e120*/  BSYNC.RECONVERGENT B2 ;  /* 0x0000000000027941 */ /* 0x000fea0003800200 */
.L_x_45133:
        /* <DEDUP_REMOVED lines=62> */
.L_x_45131:
[----:B------:R-:W-:Y:S05]  /*3e510*/  BSYNC.RECONVERGENT B1 ;  /* 0x0000000000017941 */ /* 0x000fea0003800200 */
.L_x_45130:
        /* <DEDUP_REMOVED lines=15> */
.L_x_45094:
        /* <DEDUP_REMOVED lines=16> */
.L_x_45138:
        /* <DEDUP_REMOVED lines=12> */
.L_x_45140:
[----:B------:R-:W-:Y:S05]  /*3e7d0*/  BSYNC.RECONVERGENT B2 ;  /* 0x0000000000027941 */ /* 0x000fea0003800200 */
.L_x_45139:
        /* <DEDUP_REMOVED lines=62> */
.L_x_45137:
[----:B------:R-:W-:Y:S05]  /*3ebc0*/  BSYNC.RECONVERGENT B1 ;  /* 0x0000000000017941 */ /* 0x000fea0003800200 */
.L_x_45136:
        /* <DEDUP_REMOVED lines=26> */
.L_x_45143:
        /* <DEDUP_REMOVED lines=12> */
.L_x_45145:
[----:B------:R-:W-:Y:S05]  /*3ee30*/  BSYNC.RECONVERGENT B2 ;  /* 0x0000000000027941 */ /* 0x000fea0003800200 */
.L_x_45144:
        /* <DEDUP_REMOVED lines=62> */
.L_x_45142:
[----:B------:R-:W-:Y:S05]  /*3f220*/  BSYNC.RECONVERGENT B1 ;  /* 0x0000000000017941 */ /* 0x000fea0003800200 */
.L_x_45141:
[----:B------:R-:W-:Y:S01]  /*3f230*/  I2FP.F32.U32 R9, R9 ;  /* 0x0000000900097245 */ /* 0x000fe20000201000 */
[----:B------:R-:W-:Y:S01]  /*3f240*/  BSSY.RECONVERGENT B1, `(.L_x_45146) ;  /* 0x000005f000017945 */ /* 0x000fe20003800200 */
[----:B------:R-:W-:-:S03]  /*3f250*/  ISETP.NE.AND P1, PT, R42, 0x1, PT ;  /* 0x000000012a00780c */ /* 0x000fc60003f25270 */
[----:B------:R-:W-:-:S05]  /*3f260*/  FFMA.FTZ R9, R9, R109, 1.1641532182693481445e-10 ;  /* 0x2f00000009097423 */ /* 0x000fca000001006d */
[----:B------:R-:W-:Y:S01]  /*3f270*/  FSETP.GTU.FTZ.AND P0, PT, R9, R157, PT ;  /* 0x0000009d0900720b */ /* 0x000fe20003f1c000 */
[----:B------:R-:W-:Y:S02]  /*3f280*/  HADD2.F32 R9, -RZ, R68.H1_H1 ;  /* 0x30000044ff097230 */ /* 0x000fe40000004100 */
[----:B------:R-:W-:-:S03]  /*3f290*/  HFMA2 R68, -RZ, RZ, 0, 1.1920928955078125e-07 ;  /* 0x00000002ff447431 */ /* 0x000fc600000001ff */
        /* <DEDUP_REMOVED lines=14> */
.L_x_45148:
        /* <DEDUP_REMOVED lines=12> */
.L_x_45150:
[----:B------:R-:W-:Y:S05]  /*3f440*/  BSYNC.RECONVERGENT B2 ;  /* 0x0000000000027941 */ /* 0x000fea0003800200 */
.L_x_45149:
        /* <DEDUP_REMOVED lines=62> */
.L_x_45147:
[----:B------:R-:W-:Y:S05]  /*3f830*/  BSYNC.RECONVERGENT B1 ;  /* 0x0000000000017941 */ /* 0x000fea0003800200 */
.L_x_45146:
        /* <DEDUP_REMOVED lines=21> */
.L_x_45153:
        /* <DEDUP_REMOVED lines=12> */
.L_x_45155:
[----:B------:R-:W-:Y:S05]  /*3fa50*/  BSYNC.RECONVERGENT B2 ;  /* 0x0000000000027941 */ /* 0x000fea0003800200 */
.L_x_45154:
        /* <DEDUP_REMOVED lines=62> */
.L_x_45152:
[----:B------:R-:W-:Y:S05]  /*3fe40*/  BSYNC.RECONVERGENT B1 ;  /* 0x0000000000017941 */ /* 0x000fea0003800200 */
.L_x_45151:
        /* <DEDUP_REMOVED lines=22> */
.L_x_45158:
        /* <DEDUP_REMOVED lines=12> */
.L_x_45160:
[----:B------:R-:W-:Y:S05]  /*40070*/  BSYNC.RECONVERGENT B2 ;  /* 0x0000000000027941 */ /* 0x000fea0003800200 */
.L_x_45159:
        /* <DEDUP_REMOVED lines=62> */
.L_x_45157:
[----:B------:R-:W-:Y:S05]  /*40460*/  BSYNC.RECONVERGENT B1 ;  /* 0x0000000000017941 */ /* 0x000fea0003800200 */
.L_x_45156:
        /* <DEDUP_REMOVED lines=22> */
.L_x_45163:
        /* <DEDUP_REMOVED lines=12> */
.L_x_45165:
[----:B------:R-:W-:Y:S05]  /*40690*/  BSYNC.RECONVERGENT B2 ;  /* 0x0000000000027941 */ /* 0x000fea0003800200 */
.L_x_45164:
        /* <DEDUP_REMOVED lines=62> */
.L_x_45162:
[----:B------:R-:W-:Y:S05]  /*40a80*/  BSYNC.RECONVERGENT B1 ;  /* 0x0000000000017941 */ /* 0x000fea0003800200 */
.L_x_45161:
        /* <DEDUP_REMOVED lines=22> */
.L_x_45168:
        /* <DEDUP_REMOVED lines=12> */
.L_x_45170:
[----:B------:R-:W-:Y:S05]  /*40cb0*/  BSYNC.RECONVERGENT B2 ;  /* 0x0000000000027941 */ /* 0x000fea0003800200 */
.L_x_45169:
        /* <DEDUP_REMOVED lines=62> */
.L_x_45167:
[----:B------:R-:W-:Y:S05]  /*410a0*/  BSYNC.RECONVERGENT B1 ;  /* 0x0000000000017941 */ /* 0x000fea0003800200 */
.L_x_45166:
        /* <DEDUP_REMOVED lines=21> */
.L_x_45173:
        /* <DEDUP_REMOVED lines=15> */
.L_x_45175:
[----:B------:R-:W-:Y:S05]  /*412f0*/  BSYNC.RECONVERGENT B2 ;  /* 0x0000000000027941 */ /* 0x000fea0003800200 */
.L_x_45174:
        /* <DEDUP_REMOVED lines=62> */
.L_x_45172:
[----:B------:R-:W-:Y:S05]  /*416e0*/  BSYNC.RECONVERGENT B1 ;  /* 0x0000000000017941 */ /* 0x000fea0003800200 */
.L_x_45171:
[----:B------:R-:W-:Y:S01]  /*416f0*/  I2FP.F32.U32 R68, R72 ;  /* 0x0000004800447245 */ /* 0x000fe20000201000 */
[----:B------:R-:W-:Y:S01]  /*41700*/  HADD2.F32 R71, -RZ, R71.H1_H1 ;  /* 0x30000047ff477230 */ /* 0x000fe20000004100 */
[----:B------:R-:W-:Y:S02]  /*41710*/  F2FP.F16.F32.PACK_AB R70, R70, R75 ;  /* 0x0000004b4646723e */ /* 0x000fe400000000ff */
[----:B------:R-:W-:Y:S01]  /*41720*/  F2FP.F16.F32.PACK_AB R69, R74, R42 ;  /* 0x0000002a4a45723e */ /* 0x000fe200000000ff */
[----:B------:R-:W-:Y:S01]  /*41730*/  FFMA.FTZ R68, R68, R109, 1.1641532182693481445e-10 ;  /* 0x2f00000044447423 */ /* 0x000fe2000001006d */
[----:B------:R-:W-:-:S04]  /*41740*/  FMUL.FTZ R71, R71, R110 ;  /* 0x0000006e47477220 */ /* 0x000fc80000410000 */
[----:B------:R-:W-:Y:S01]  /*41750*/  FMUL.FTZ R71, R71, R108 ;  /* 0x0000006c47477220 */ /* 0x000fe20000410000 */
[----:B------:R-:W-:Y:S02]  /*41760*/  FSETP.GTU.FTZ.AND P6, PT, R68, R157, PT ;  /* 0x0000009d4400720b */ /* 0x000fe40003fdc000 */
[----:B------:R-:W-:Y:S02]  /*41770*/  F2FP.F16.F32.PACK_AB R68, R41, R22 ;  /* 0x000000162944723e */ /* 0x000fe400000000ff */
[----:B------:R-:W-:Y:S02]  /*41780*/  FSEL R108, R71, RZ, !P6 ;  /* 0x000000ff476c7208 */ /* 0x000fe40007000000 */
[----:B------:R-:W-:Y:S02]  /*41790*/  PLOP3.LUT P6, PT, P6, PT, PT, 0x8, 0x80 ;  /* 0x000000000080781c */ /* 0x000fe400037ce170 */
[----:B------:R-:W-:-:S11]  /*417a0*/  F2FP.F16.F32.PACK_AB R71, R108, R98 ;  /* 0x000000626c47723e */ /* 0x000fd600000000ff */
.L_x_45135:
        /* <DEDUP_REMOVED lines=20> */
.L_x_45093:
[----:B------:R-:W-:Y:S05]  /*418f0*/  BSYNC.RECONVERGENT B0 ;  /* 0x0000000000007941 */ /* 0x000fea0003800200 */
.L_x_45092:
        /* <DEDUP_REMOVED lines=288> */
.L_x_45209:
        /* <DEDUP_REMOVED lines=39> */
[----:B------:R-:W-:Y:S01]  /*42d70*/  F2FP.F16.F32.PACK_AB R68, R68, R69 ;  /* 0x000000454444723e */ /* 0x000fe200000000ff */
[----:B------:R-:W-:-:S04]  /*42d80*/  FADD.FTZ R69, R56, -R75 ;  /* 0x8000004b38457221 */ /* 0x000fc80000010000 */
[----:B------:R-:W-:Y:S01]  /*42d90*/  FMUL.FTZ R69, R74, R69 ;  /* 0x000000454a457220 */ /* 0x000fe20000410000 */
[----:B------:R-:W-:-:S03]  /*42da0*/  FFMA.FTZ R71, R71, R156, R124 ;  /* 0x0000009c47477223 */ /* 0x000fc6000001007c */
[----:B------:R-:W-:-:S05]  /*42db0*/  FFMA.FTZ R69, R69, R157, R123 ;  /* 0x0000009d45457223 */ /* 0x000fca000001007b */
[----:B------:R-:W-:Y:S01]  /*42dc0*/  F2FP.F16.F32.PACK_AB R69, R69, R70 ;  /* 0x000000464545723e */ /* 0x000fe200000000ff */
[----:B------:R-:W-:-:S04]  /*42dd0*/  FADD.FTZ R70, R96, -R75 ;  /* 0x8000004b60467221 */ /* 0x000fc80000010000 */
[----:B------:R-:W-:Y:S01]  /*42de0*/  FMUL.FTZ R70, R74, R70 ;  /* 0x000000464a467220 */ /* 0x000fe20000410000 */
[----:B------:R-:W-:-:S03]  /*42df0*/  FFMA.FTZ R72, R72, R73, R127 ;  /* 0x0000004948487223 */ /* 0x000fc6000001007f */
        /* <DEDUP_REMOVED lines=10> */
.L_x_45178:
[----:B------:R-:W-:Y:S05]  /*42ea0*/  BSYNC.RECONVERGENT B0 ;  /* 0x0000000000007941 */ /* 0x000fea0003800200 */
.L_x_45177:
        /* <DEDUP_REMOVED lines=18> */
[----:B------:R-:W-:Y:S01]  /*42fd0*/  F2FP.F16.F32.PACK_AB R68, R68, R69 ;  /* 0x000000454444723e */ /* 0x000fe200000000ff */
[----:B------:R-:W-:Y:S01]  /*42fe0*/  FADD.FTZ R69, R54, -R75 ;  /* 0x8000004b36457221 */ /* 0x000fe20000010000 */
[----:B------:R-:W-:-:S03]  /*42ff0*/  FMUL.FTZ R70, R74, R70 ;  /* 0x000000464a467220 */ /* 0x000fc60000410000 */
[----:B------:R-:W-:Y:S01]  /*43000*/  FMUL.FTZ R69, R74, R69 ;  /* 0x000000454a457220 */ /* 0x000fe20000410000 */
[----:B----4-:R-:W-:-:S03]  /*43010*/  FFMA.FTZ R70, R70, R156, R130 ;  /* 0x0000009c46467223 */ /* 0x010fc60000010082 */
        /* <DEDUP_REMOVED lines=17> */
[----:B0-----:R-:W-:-:S04]  /*43130*/  IMAD.WIDE.U32 R72, R5, 0x10, R72 ;  /* 0x0000001005487825 */ /* 0x001fc800078e0048 */
[----:B------:R-:W-:Y:S01]  /*43140*/  VIADD R5, R5, 0x20 ;  /* 0x0000002005057836 */ /* 0x000fe20000000000 */
[----:B------:R3:W-:Y:S06]  /*43150*/  STG.E.128 desc[UR6][R72.64], R68 ;  /* 0x0000004448007986 */ /* 0x0007ec000c101d06 */
.L_x_45180:
[----:B------:R-:W-:Y:S05]  /*43160*/  BSYNC.RECONVERGENT B0 ;  /* 0x0000000000007941 */ /* 0x000fea0003800200 */
.L_x_45179:
        /* <DEDUP_REMOVED lines=14> */
[----:B------:R-:W-:Y:S01]  /*43250*/  F2FP.F16.F32.PACK_AB R68, R68, R69 ;  /* 0x000000454444723e */ /* 0x000fe200000000ff */
        /* <DEDUP_REMOVED lines=8> */
[----:B------:R-:W-:Y:S01]  /*432e0*/  F2FP.F16.F32.PACK_AB R69, R69, R70 ;  /* 0x000000464545723e */ /* 0x000fe200000000ff */
[----:B------:R-:W-:Y:S01]  /*432f0*/  FADD.FTZ R70, R92, -R75 ;  /* 0x8000004b5c467221 */ /* 0x000fe20000010000 */
[----:B------:R-:W-:Y:S01]  /*43300*/  FMUL.FTZ R71, R74, R71 ;  /* 0x000000474a477220 */ /* 0x000fe20000410000 */
[----:B------:R-:W-:Y:S02]  /*43310*/  FFMA.FTZ R72, R72, R251, R143 ;  /* 0x000000fb48487223 */ /* 0x000fe4000001008f */
        /* <DEDUP_REMOVED lines=12> */
.L_x_45182:
[----:B------:R-:W-:Y:S05]  /*433e0*/  BSYNC.RECONVERGENT B0 ;  /* 0x0000000000007941 */ /* 0x000fea0003800200 */
.L_x_45181:
        /* <DEDUP_REMOVED lines=32> */
[----:B0-----:R-:W-:-:S04]  /*435f0*/  IMAD.WIDE.U32 R72, R5, 0x10, R72 ;  /* 0x0000001005487825 */ /* 0x001fc800078e0048 */
[----:B------:R-:W-:Y:S01]  /*43600*/  VIADD R5, R5, 0x20 ;  /* 0x0000002005057836 */ /* 0x000fe20000000000 */
[----:B------:R0:W-:Y:S06]  /*43610*/  STG.E.128 desc[UR6][R72.64], R68 ;  /* 0x0000004448007986 */ /* 0x0001ec000c101d06 */
.L_x_45184:
[----:B------:R-:W-:Y:S05]  /*43620*/  BSYNC.RECONVERGENT B0 ;  /* 0x0000000000007941 */ /* 0x000fea0003800200 */
.L_x_45183:
        /* <DEDUP_REMOVED lines=35> */
.L_x_45186:
[----:B------:R-:W-:Y:S05]  /*43860*/  BSYNC.RECONVERGENT B0 ;  /* 0x0000000000007941 */ /* 0x000fea0003800200 */
.L_x_45185:
        /* <DEDUP_REMOVED lines=35> */
.L_x_45188:
[----:B------:R-:W-:Y:S05]  /*43aa0*/  BSYNC.RECONVERGENT B0 ;  /* 0x0000000000007941 */ /* 0x000fea0003800200 */
.L_x_45187:
        /* <DEDUP_REMOVED lines=35> */
.L_x_45190:
[----:B------:R-:W-:Y:S05]  /*43ce0*/  BSYNC.RECONVERGENT B0 ;  /* 0x0000000000007941 */ /* 0x000fea0003800200 */
.L_x_45189:
        /* <DEDUP_REMOVED lines=35> */
.L_x_45192:
[----:B------:R-:W-:Y:S05]  /*43f20*/  BSYNC.RECONVERGENT B0 ;  /* 0x0000000000007941 */ /* 0x000fea0003800200 */
.L_x_45191:
        /* <DEDUP_REMOVED lines=35> */
.L_x_45194:
[----:B------:R-:W-:Y:S05]  /*44160*/  BSYNC.RECONVERGENT B0 ;  /* 0x0000000000007941 */ /* 0x000fea0003800200 */
.L_x_45193:
        /* <DEDUP_REMOVED lines=16> */
[----:B------:R-:W-:Y:S01]  /*44270*/  F2FP.F16.F32.PACK_AB R68, R68, R69 ;  /* 0x000000454444723e */ /* 0x000fe200000000ff */
[----:B------:R-:W-:-:S04]  /*44280*/  FADD.FTZ R69, R77, -R75 ;  /* 0x8000004b4d457221 */ /* 0x000fc80000010000 */
[----:B------:R-:W-:-:S04]  /*44290*/  FMUL.FTZ R69, R74, R69 ;  /* 0x000000454a457220 */ /* 0x000fc80000410000 */
[----:B------:R-:W-:-:S05]  /*442a0*/  FFMA.FTZ R69, R69, R119, R67 ;  /* 0x0000007745457223 */ /* 0x000fca0000010043 */
[----:B------:R-:W-:Y:S01]  /*442b0*/  F2FP.F16.F32.PACK_AB R69, R69, R70 ;  /* 0x000000464545723e */ /* 0x000fe200000000ff */
[----:B------:R-:W-:-:S04]  /*442c0*/  FADD.FTZ R70, R97, -R75 ;  /* 0x8000004b61467221 */ /* 0x000fc80000010000 */
[----:B------:R-:W-:Y:S01]  /*442d0*/  FMUL.FTZ R70, R74, R70 ;  /* 0x000000464a467220 */ /* 0x000fe20000410000 */
[----:B0-----:R-:W-:-:S04]  /*442e0*/  IMAD.WIDE.U32 R72, R5, 0x10, R72 ;  /* 0x0000001005487825 */ /* 0x001fc800078e0048 */
        /* <DEDUP_REMOVED lines=10> */
.L_x_45196:
[----:B------:R-:W-:Y:S05]  /*44390*/  BSYNC.RECONVERGENT B0 ;  /* 0x0000000000007941 */ /* 0x000fea0003800200 */
.L_x_45195:
[----:B01234-:R-:W0:Y:S02]  /*443a0*/  LDC.64 R68, c[0x0][0x380] ;  /* 0x0000e000ff447b82 */ /* 0x01fe240000000a00 */
[----:B0-----:R-:W-:-:S05]  /*443b0*/  IMAD R13, R68, 0x4, R13 ;  /* 0x00000004440d7824 */ /* 0x001fca00078e020d */
[----:B------:R-:W-:-:S13]  /*443c0*/  ISETP.GE.AND P0, PT, R13, R69, PT ;  /* 0x000000450d00720c */ /* 0x000fda0003f06270 */
[----:B------:R-:W-:Y:S05]  /*443d0*/  @!P0 BRA `(.L_x_45197) ;  /* 0xfffffbd000f88947 */ /* 0x000fea000383ffff */
[----:B------:R-:W-:Y:S05]  /*443e0*/  EXIT ;  /* 0x000000000000794d */ /* 0x000fea0003800000 */
.L_x_45176:
        /* <DEDUP_REMOVED lines=8> */
.L_x_45199:
[----:B------:R-:W-:Y:S05]  /*44470*/  BSYNC B0 ;  /* 0x0000000000007941 */ /* 0x000fea0003800000 */
.L_x_45198:
        /* <DEDUP_REMOVED lines=9> */
.L_x_45200:
[----:B------:R-:W-:Y:S02]  /*44510*/  IMAD.MOV.U32 R70, RZ, RZ, 0x4 ;  /* 0x00000004ff467424 */ /* 0x000fe400078e00ff */
[----:B------:R-:W-:Y:S01]  /*44520*/  FADD.FTZ R71, R71, R68 ;  /* 0x0000004447477221 */ /* 0x000fe20000010000 */
[----:B------:R-:W-:-:S04]  /*44530*/  MOV R68, 0xffffffff ;  /* 0xffffffff00447802 */ /* 0x000fc80000000f00 */
[----:B------:R-:W-:-:S07]  /*44540*/  MOV R73, R71 ;  /* 0x0000004700497202 */ /* 0x000fce0000000f00 */
[----:B------:R-:W-:Y:S05]  /*44550*/  WARPSYNC.COLLECTIVE R68, `(.L_x_45201) ;  /* 0x0000000044087348 */ /* 0x000fea0003c00000 */
[----:B------:R0:W1:Y:S02]  /*44560*/  SHFL.BFLY P6, R68, R73, R70, R69 ;  /* 0x0c00004649447389 */ /* 0x00006400000c0045 */
[----:B01----:R-:W-:Y:S05]  /*44570*/  ENDCOLLECTIVE ;  /* 0x000000000000791b */ /* 0x003fea0003800000 */
.L_x_45201:
[----:B------:R-:W-:Y:S02]  /*44580*/  HFMA2 R70, -RZ, RZ, 0, 4.76837158203125e-07 ;  /* 0x00000008ff467431 */ /* 0x000fe400000001ff */
[----:B------:R-:W-:Y:S01]  /*44590*/  FADD.FTZ R71, R71, R68 ;  /* 0x0000004447477221 */ /* 0x000fe20000010000 */
[----:B------:R-:W-:-:S03]  /*445a0*/  IMAD.MOV.U32 R68, RZ, RZ, -0x1 ;  /* 0xffffffffff447424 */ /* 0x000fc600078e00ff */
[----:B------:R-:W-:-:S07]  /*445b0*/  IMAD.MOV.U32 R73, RZ, RZ, R71 ;  /* 0x000000ffff497224 */ /* 0x000fce00078e0047 */
[----:B------:R-:W-:Y:S05]  /*445c0*/  WARPSYNC.COLLECTIVE R68, `(.L_x_45202) ;  /* 0x0000000044087348 */ /* 0x000fea0003c00000 */
[----:B------:R0:W1:Y:S02]  /*445d0*/  SHFL.BFLY P6, R68, R73, R70, R69 ;  /* 0x0c00004649447389 */ /* 0x00006400000c0045 */
[----:B01----:R-:W-:Y:S05]  /*445e0*/  ENDCOLLECTIVE ;  /* 0x000000000000791b */ /* 0x003fea0003800000 */
.L_x_45202:
[----:B------:R-:W-:Y:S02]  /*445f0*/  IMAD.MOV.U32 R70, RZ, RZ, 0x10 ;  /* 0x00000010ff467424 */ /* 0x000fe400078e00ff */
[----:B------:R-:W-:Y:S01]  /*44600*/  FADD.FTZ R71, R71, R68 ;  /* 0x0000004447477221 */ /* 0x000fe20000010000 */
[----:B------:R-:W-:-:S04]  /*44610*/  MOV R68, 0xffffffff ;  /* 0xffffffff00447802 */ /* 0x000fc80000000f00 */
[----:B------:R-:W-:-:S07]  /*44620*/  MOV R73, R71 ;  /* 0x0000004700497202 */ /* 0x000fce0000000f00 */
[----:B------:R-:W-:Y:S05]  /*44630*/  WARPSYNC.COLLECTIVE R68, `(.L_x_45203) ;  /* 0x0000000044087348 */ /* 0x000fea0003c00000 */
[----:B------:R0:W1:Y:S02]  /*44640*/  SHFL.BFLY P6, R68, R73, R70, R69 ;  /* 0x0c00004649447389 */ /* 0x00006400000c0045 */
[----:B01----:R-:W-:Y:S05]  /*44650*/  ENDCOLLECTIVE ;  /* 0x000000000000791b */ /* 0x003fea0003800000 */
.L_x_45203:
        /* <DEDUP_REMOVED lines=174> */
.L_x_45204:
[----:B------:R-:W-:Y:S02]  /*45140*/  HFMA2 R70, -RZ, RZ, 0, 1.1920928955078125e-07 ;  /* 0x00000002ff467431 */ /* 0x000fe400000001ff */
[----:B------:R-:W-:Y:S01]  /*45150*/  FADD.FTZ R72, R72, R68 ;  /* 0x0000004448487221 */ /* 0x000fe20000010000 */
[----:B------:R-:W-:-:S03]  /*45160*/  IMAD.MOV.U32 R68, RZ, RZ, -0x1 ;  /* 0xffffffffff447424 */ /* 0x000fc600078e00ff */
[----:B------:R-:W-:-:S07]  /*45170*/  IMAD.MOV.U32 R73, RZ, RZ, R72 ;  /* 0x000000ffff497224 */ /* 0x000fce00078e0048 */
[----:B------:R-:W-:Y:S05]  /*45180*/  WARPSYNC.COLLECTIVE R68, `(.L_x_45205) ;  /* 0x0000000044087348 */ /* 0x000fea0003c00000 */
[----:B------:R0:W1:Y:S02]  /*45190*/  SHFL.BFLY P6, R68, R73, R70, R69 ;  /* 0x0c00004649447389 */ /* 0x00006400000c0045 */
[----:B01----:R-:W-:Y:S05]  /*451a0*/  ENDCOLLECTIVE ;  /* 0x000000000000791b */ /* 0x003fea0003800000 */
.L_x_45205:
[----:B------:R-:W-:Y:S02]  /*451b0*/  IMAD.MOV.U32 R70, RZ, RZ, 0x4 ;  /* 0x00000004ff467424 */ /* 0x000fe400078e00ff */
[----:B------:R-:W-:Y:S01]  /*451c0*/  FADD.FTZ R72, R72, R68 ;  /* 0x0000004448487221 */ /* 0x000fe20000010000 */
[----:B------:R-:W-:-:S04]  /*451d0*/  MOV R68, 0xffffffff ;  /* 0xffffffff00447802 */ /* 0x000fc80000000f00 */
[----:B------:R-:W-:-:S07]  /*451e0*/  MOV R73, R72 ;  /* 0x0000004800497202 */ /* 0x000fce0000000f00 */
[----:B------:R-:W-:Y:S05]  /*451f0*/  WARPSYNC.COLLECTIVE R68, `(.L_x_45206) ;  /* 0x0000000044087348 */ /* 0x000fea0003c00000 */
[----:B------:R0:W1:Y:S02]  /*45200*/  SHFL.BFLY P6, R68, R73, R70, R69 ;  /* 0x0c00004649447389 */ /* 0x00006400000c0045 */
[----:B01----:R-:W-:Y:S05]  /*45210*/  ENDCOLLECTIVE ;  /* 0x000000000000791b */ /* 0x003fea0003800000 */
.L_x_45206:
[----:B------:R-:W-:Y:S02]  /*45220*/  HFMA2 R70, -RZ, RZ, 0, 4.76837158203125e-07 ;  /* 0x00000008ff467431 */ /* 0x000fe400000001ff */
[----:B------:R-:W-:Y:S01]  /*45230*/  FADD.FTZ R72, R72, R68 ;  /* 0x0000004448487221 */ /* 0x000fe20000010000 */
[----:B------:R-:W-:-:S03]  /*45240*/  IMAD.MOV.U32 R68, RZ, RZ, -0x1 ;  /* 0xffffffffff447424 */ /* 0x000fc600078e00ff */
[----:B------:R-:W-:-:S07]  /*45250*/  IMAD.MOV.U32 R73, RZ, RZ, R72 ;  /* 0x000000ffff497224 */ /* 0x000fce00078e0048 */
[----:B------:R-:W-:Y:S05]  /*45260*/  WARPSYNC.COLLECTIVE R68, `(.L_x_45207) ;  /* 0x0000000044087348 */ /* 0x000fea0003c00000 */
[----:B------:R0:W1:Y:S02]  /*45270*/  SHFL.BFLY P6, R68, R73, R70, R69 ;  /* 0x0c00004649447389 */ /* 0x00006400000c0045 */
[----:B01----:R-:W-:Y:S05]  /*45280*/  ENDCOLLECTIVE ;  /* 0x000000000000791b */ /* 0x003fea0003800000 */
.L_x_45207:
[----:B------:R-:W-:Y:S02]  /*45290*/  IMAD.MOV.U32 R70, RZ, RZ, 0x10 ;  /* 0x00000010ff467424 */ /* 0x000fe400078e00ff */
[----:B------:R-:W-:Y:S01]  /*452a0*/  FADD.FTZ R72, R72, R68 ;  /* 0x0000004448487221 */ /* 0x000fe20000010000 */
[----:B------:R-:W-:-:S04]  /*452b0*/  MOV R68, 0xffffffff ;  /* 0xffffffff00447802 */ /* 0x000fc80000000f00 */
[----:B------:R-:W-:-:S07]  /*452c0*/  MOV R73, R72 ;  /* 0x0000004800497202 */ /* 0x000fce0000000f00 */
[----:B------:R-:W-:Y:S05]  /*452d0*/  WARPSYNC.COLLECTIVE R68, `(.L_x_45208) ;  /* 0x0000000044087348 */ /* 0x000fea0003c00000 */
[----:B------:R0:W1:Y:S02]  /*452e0*/  SHFL.BFLY P6, R68, R73, R70, R69 ;  /* 0x0c00004649447389 */ /* 0x00006400000c0045 */
[----:B01----:R-:W-:Y:S05]  /*452f0*/  ENDCOLLECTIVE ;  /* 0x000000000000791b */ /* 0x003fea0003800000 */
.L_x_45208:
[----:B------:R-:W-:Y:S05]  /*45300*/  BRA `(.L_x_45209) ;  /* 0xffffffd400fc7947 */ /* 0x000fea000383ffff */
.L_x_45210:
        /* <DEDUP_REMOVED lines=15> */
.L_x_88504:


//--------------------- .text._ZN10layer_norm13ln_fwd_kernelINS_13Kernel_traitsIf6__halfS2_S2_fjLj2560ELj1ELj4ELj1ELj16ENS_18Kernel_traits_baseILj2560EfS2_S2_S2_fjLj128EEEEELb1ELb0ELb0ELb1EEEvNS_9FwdParamsE --------------------------
	.section	.text._ZN10layer_norm13ln_fwd_kernelINS_13Kernel_traitsIf6__halfS2_S2_fjLj2560ELj1ELj4ELj1ELj16ENS_18Kernel_traits_baseILj2560EfS2_S2_S2_fjLj128EEEEELb1ELb0ELb0ELb1EEEvNS_9FwdParamsE,"ax",@progbits
	.align	128
        .global         _ZN10layer_norm13ln_fwd_kernelINS_13Kernel_traitsIf6__halfS2_S2_fjLj2560ELj1ELj4ELj1ELj16ENS_18Kernel_traits_baseILj2560EfS2_S2_S2_fjLj128EEEEELb1ELb0ELb0ELb1EEEvNS_9FwdParamsE
        .type           _ZN10layer_norm13ln_fwd_kernelINS_13Kernel_traitsIf6__halfS2_S2_fjLj2560ELj1ELj4ELj1ELj16ENS_18Kernel_traits_baseILj2560EfS2_S2_S2_fjLj128EEEEELb1ELb0ELb0ELb1EEEvNS_9FwdParamsE,@function
        .size           _ZN10layer_norm13ln_fwd_kernelINS_13Kernel_traitsIf6__halfS2_S2_fjLj2560ELj1ELj4ELj1ELj16ENS_18Kernel_traits_baseILj2560EfS2_S2_S2_fjLj128EEEEELb1ELb0ELb0ELb1EEEvNS_9FwdParamsE,(.L_x_88505 - _ZN10layer_norm13ln_fwd_kernelINS_13Kernel_traitsIf6__halfS2_S2_fjLj2560ELj1ELj4ELj1ELj16ENS_18Kernel_traits_baseILj2560EfS2_S2_S2_fjLj128EEEEELb1ELb0ELb0ELb1EEEvNS_9FwdParamsE)
        .other          _ZN10layer_norm13ln_fwd_kernelINS_13Kernel_traitsIf6__halfS2_S2_fjLj2560ELj1ELj4ELj1ELj16ENS_18Kernel_traits_baseILj2560EfS2_S2_S2_fjLj128EEEEELb1ELb0ELb0ELb1EEEvNS_9FwdParamsE,@"STO_CUDA_ENTRY STV_DEFAULT"
_ZN10layer_norm13ln_fwd_kernelINS_13Kernel_traitsIf6__halfS2_S2_fjLj2560ELj1ELj4ELj1ELj16ENS_18Kernel_traits_baseILj2560EfS2_S2_S2_fjLj128EEEEELb1ELb0ELb0ELb1EEEvNS_9FwdParamsE:
.text._ZN10layer_norm13ln_fwd_kernelINS_13Kernel_traitsIf6__halfS2_S2_fjLj2560ELj1ELj4ELj1ELj16ENS_18Kernel_traits_baseILj2560EfS2_S2_S2_fjLj128EEEEELb1ELb0ELb0ELb1EEEvNS_9FwdParamsE:
        /* <DEDUP_REMOVED lines=116> */
.L_x_45211:
        /* <DEDUP_REMOVED lines=82> */
.L_x_45212:
        /* <DEDUP_REMOVED lines=75> */
.L_x_46033:
        /* <DEDUP_REMOVED lines=42> */
[----:B------:R-:W-:Y:S01]  /*13b0*/  IADD3 R45, PT, PT, R45, -0x695add53, RZ ;  /* 0x96a522ad2d2d7810 */ /* 0x000fe20007ffe0ff */
[----:B------:R-:W-:Y:S01]  /*13c0*/  VIADD R40, R40, 0x9e3779b9 ;  /* 0x9e3779b928287836 */ /* 0x000fe20000000000 */
[----:B------:R-:W-:Y:S01]  /*13d0*/  IADD3 R48, PT, PT, R48, -0x700cb87f, RZ ;  /* 0x8ff3478130307810 */ /* 0x000fe20007ffe0ff */
[----:B------:R-:W-:Y:S01]  /*13e0*/  VIADD R41, R41, 0xed9eba14 ;  /* 0xed9eba1429297836 */ /* 0x000fe20000000000 */
[----:B------:R-:W-:Y:S01]  /*13f0*/  IADD3 R51, PT, PT, R51, 0x3c6ef372, RZ ;  /* 0x3c6ef37233337810 */ /* 0x000fe20007ffe0ff */
[----:B------:R-:W-:Y:S01]  /*1400*/  VIADD R43, R43, 0x1715609d ;  /* 0x1715609d2b2b7836 */ /* 0x000fe20000000000 */
[----:B------:R-:W-:Y:S01]  /*1410*/  IADD3 R54, PT, PT, R54, -0x4ab325aa, RZ ;  /* 0xb54cda5636367810 */ /* 0x000fe20007ffe0ff */
        /* <DEDUP_REMOVED lines=10> */
[----:B---3--:R-:W-:Y:S01]  /*14c0*/  @P1 HADD2.F32 R38, -RZ, R12.H0_H0 ;  /* 0x2000000cff261230 */ /* 0x008fe20000004100 */
        /* <DEDUP_REMOVED lines=11> */
[----:B------:R-:W-:-:S05]  /*1580*/  VIADDMNMX.U32 R7, R127, 0xfffffffe, R16, PT ;  /* 0xfffffffe7f077846 */ /* 0x000fca0003800010 */
[----:B------:R-:W-:-:S04]  /*1590*/  IMAD.SHL.U32 R7, R7, 0x4, RZ ;  /* 0x0000000407077824 */ /* 0x000fc800078e00ff */
[----:B------:R-:W0:Y:S02]  /*15a0*/  LDC R16, c[0x2][R7] ;  /* 0x0080000007107b82 */ /* 0x000e240000000800 */
[----:B0-----:R-:W-:-:S04]  /*15b0*/  SHF.R.S32.HI R17, RZ, 0x1f, R16 ;  /* 0x0000001fff117819 */ /* 0x001fc80000011410 */
.L_x_88340:
[----:B------:R-:W-:Y:S05]  /*15c0*/  BRX R16 -0x15d0                                        (*"BRANCH_TARGETS .L_x_88341,.L_x_88342,.L_x_88343"*) ;  /* 0xffffffe8108c7949 */ /* 0x000fea000383ffff */
.L_x_88343:
[----:B------:R-:W-:Y:S01]  /*15d0*/  IADD3 R17, PT, PT, R127, 0x1, RZ ;  /* 0x000000017f117810 */ /* 0x000fe20007ffe0ff */
[----:B------:R-:W-:Y:S02]  /*15e0*/  IMAD.MOV.U32 R18, RZ, RZ, R122 ;  /* 0x000000ffff127224 */ /* 0x000fe400078e007a */
[----:B------:R-:W-:Y:S01]  /*15f0*/  IMAD.MOV.U32 R7, RZ, RZ, R126 ;  /* 0x000000ffff077224 */ /* 0x000fe200078e007e */
[----:B------:R-:W-:Y:S06]  /*1600*/  BRA `(.L_x_45215) ;  /* 0x0000000000ec7947 */ /* 0x000fec0003800000 */
.L_x_88341:
[----:B------:R-:W-:Y:S01]  /*1610*/  MOV R18, R122 ;  /* 0x0000007a00127202 */ /* 0x000fe20000000f00 */
[----:B------:R-:W-:Y:S02]  /*1620*/  IMAD.MOV.U32 R17, RZ, RZ, 0x3 ;  /* 0x00000003ff117424 */ /* 0x000fe400078e00ff */
[----:B------:R-:W-:Y:S01]  /*1630*/  IMAD.MOV.U32 R7, RZ, RZ, R125 ;  /* 0x000000ffff077224 */ /* 0x000fe200078e007d */
[----:B------:R-:W-:Y:S06]  /*1640*/  BRA `(.L_x_45215) ;  /* 0x0000000000dc7947 */ /* 0x000fec0003800000 */
.L_x_88342:
        /* <DEDUP_REMOVED lines=13> */
.L_x_45217:
[----:B------:R-:W-:Y:S05]  /*1720*/  BSYNC.RECONVERGENT B1 ;  /* 0x0000000000017941 */ /* 0x000fea0003800200 */
.L_x_45216:
        /* <DEDUP_REMOVED lines=41> */
.L_x_45215:
[----:B------:R-:W-:Y:S05]  /*19c0*/  BSYNC.RECONVERGENT B0 ;  /* 0x0000000000007941 */ /* 0x000fea0003800200 */
.L_x_45214:
        /* <DEDUP_REMOVED lines=8> */
[----:B------:R-:W-:Y:S01]  /*1a50*/  IMAD.MOV.U32 R21, RZ, RZ, 0x2 ;  /* 0x00000002ff157424 */ /* 0x000fe200078e00ff */
[----:B------:R-:W-:Y:S01]  /*1a60*/  MOV R19, R128 ;  /* 0x0000008000137202 */ /* 0x000fe20000000f00 */
[----:B------:R-:W-:Y:S01]  /*1a70*/  FMUL.FTZ R7, R7, R58 ;  /* 0x0000003a07077220 */ /* 0x000fe20000410000 */
[----:B------:R-:W-:Y:S01]  /*1a80*/  FSETP.GTU.FTZ.AND P0, PT, R16, R59, PT ;  /* 0x0000003b1000720b */ /* 0x000fe20003f1c000 */
[----:B------:R-:W-:-:S03]  /*1a90*/  HADD2.F32 R16, -RZ, R12.H0_H0 ;  /* 0x2000000cff107230 */ /* 0x000fc60000004100 */
[----:B------:R-:W-:Y:S02]  /*1aa0*/  FSEL R7, R7, RZ, !P0 ;  /* 0x000000ff07077208 */ /* 0x000fe40004000000 */
[----:B------:R-:W-:-:S03]  /*1ab0*/  PLOP3.LUT P0, PT, P0, PT, PT, 0x8, 0x80 ;  /* 0x000000000080781c */ /* 0x000fc6000070e170 */
        /* <DEDUP_REMOVED lines=12> */
.L_x_45220:
        /* <DEDUP_REMOVED lines=13> */
.L_x_45222:
[----:B------:R-:W-:Y:S05]  /*1c50*/  BSYNC.RECONVERGENT B1 ;  /* 0x0000000000017941 */ /* 0x000fea0003800200 */
.L_x_45221:
        /* <DEDUP_REMOVED lines=42> */
.L_x_45219:
[----:B------:R-:W-:Y:S05]  /*1f00*/  BSYNC.RECONVERGENT B0 ;  /* 0x0000000000007941 */ /* 0x000fea0003800200 */
.L_x_45218:
        /* <DEDUP_REMOVED lines=24> */
.L_x_45225:
        /* <DEDUP_REMOVED lines=13> */
.L_x_45227:
[----:B------:R-:W-:Y:S05]  /*2160*/  BSYNC.RECONVERGENT B1 ;  /* 0x0000000000017941 */ /* 0x000fea0003800200 */
.L_x_45226:
        /* <DEDUP_REMOVED lines=42> */
.L_x_45224:
[----:B------:R-:W-:Y:S05]  /*2410*/  BSYNC.RECONVERGENT B0 ;  /* 0x0000000000007941 */ /* 0x000fea0003800200 */
.L_x_45223:
        /* <DEDUP_REMOVED lines=24> */
.L_x_45230:
        /* <DEDUP_REMOVED lines=13> */
.L_x_45232:
[----:B------:R-:W-:Y:S05]  /*2670*/  BSYNC.RECONVERGENT B1 ;  /* 0x0000000000017941 */ /* 0x000fea0003800200 */
.L_x_45231:
        /* <DEDUP_REMOVED lines=42> */
.L_x_45229:
[----:B------:R-:W-:Y:S05]  /*2920*/  BSYNC.RECONVERGENT B0 ;  /* 0x0000000000007941 */ /* 0x000fea0003800200 */
.L_x_45228:
        /* <DEDUP_REMOVED lines=9> */
[----:B------:R-:W-:Y:S01]  /*29c0*/  HADD2.F32 R20, -RZ, R13.H1_H1 ;  /* 0x3000000dff147230 */ /* 0x000fe20000004100 */
[----:B------:R-:W-:Y:S02]  /*29d0*/  MOV R13, R128 ;  /* 0x00000080000d7202 */ /* 0x000fe40000000f00 */
        /* <DEDUP_REMOVED lines=13> */
.L_x_45235:
        /* <DEDUP_REMOVED lines=13> */
.L_x_45237:
[----:B------:R-:W-:Y:S05]  /*2b80*/  BSYNC.RECONVERGENT B1 ;  /* 0x0000000000017941 */ /* 0x000fea0003800200 */
.L_x_45236:
        /* <DEDUP_REMOVED lines=42> */
.L_x_45234:
[----:B------:R-:W-:Y:S05]  /*2e30*/  BSYNC.RECONVERGENT B0 ;  /* 0x0000000000007941 */ /* 0x000fea0003800200 */
.L_x_45233:
[----:B------:R-:W-:Y:S01]  /*2e40*/  I2FP.F32.U32 R20, R13 ;  /* 0x0000000d00147245 */ /* 0x000fe20000201000 */
[----:B------:R-:W-:Y:S01]  /*2e50*/  HADD2.F32 R13, -RZ, R10.H0_H0 ;  /* 0x2000000aff0d7230 */ /* 0x000fe20000004100 */
[----:B------:R-:W-:Y:S01]  /*2e60*/  ISETP.NE.AND P4, PT, R21, 0x1, PT ;  /* 0x000000011500780c */ /* 0x000fe20003f85270 */
[----:B------:R-:W-:Y:S01]  /*2e70*/  BSSY.RECONVERGENT B0, `(.L_x_45238) ;  /* 0x000004e000007945 */ /* 0x000fe20003800200 */
[----:B------:R-:W-:Y:S02]  /*2e80*/  IMAD.MOV.U32 R22, RZ, RZ, 0x2 ;  /* 0x00000002ff167424 */ /* 0x000fe400078e00ff */
        /* <DEDUP_REMOVED lines=19> */
.L_x_45240:
        /* <DEDUP_REMOVED lines=13> */
.L_x_45242:
[----:B------:R-:W-:Y:S05]  /*3090*/  BSYNC.RECONVERGENT B1 ;  /* 0x0000000000017941 */ /* 0x000fea0003800200 */
.L_x_45241:
        /* <DEDUP_REMOVED lines=43> */
.L_x_45239:
[----:B------:R-:W-:Y:S05]  /*3350*/  BSYNC.RECONVERGENT B0 ;  /* 0x0000000000007941 */ /* 0x000fea0003800200 */
.L_x_45238:
        /* <DEDUP_REMOVED lines=24> */
.L_x_45245:
        /* <DEDUP_REMOVED lines=13> */
.L_x_45247:
[----:B------:R-:W-:Y:S05]  /*35b0*/  BSYNC.RECONVERGENT B1 ;  /* 0x0000000000017941 */ /* 0x000fea0003800200 */
.L_x_45246:
        /* <DEDUP_REMOVED lines=43> */
.L_x_45244:
[----:B------:R-:W-:Y:S05]  /*3870*/  BSYNC.RECONVERGENT B0 ;  /* 0x0000000000007941 */ /* 0x000fea0003800200 */
.L_x_45243:
        /* <DEDUP_REMOVED lines=24> */
.L_x_45250:
        /* <DEDUP_REMOVED lines=15> */
.L_x_45252:
[----:B------:R-:W-:Y:S05]  /*3af0*/  BSYNC.RECONVERGENT B1 ;  /* 0x0000000000017941 */ /* 0x000fea0003800200 */
.L_x_45251:
        /* <DEDUP_REMOVED lines=43> */
.L_x_45249:
[----:B------:R-:W-:Y:S05]  /*3db0*/  BSYNC.RECONVERGENT B0 ;  /* 0x0000000000007941 */ /* 0x000fea0003800200 */
.L_x_45248:
        /* <DEDUP_REMOVED lines=15> */
.L_x_45213:
        /* <DEDUP_REMOVED lines=16> */
.L_x_45256:
        /* <DEDUP_REMOVED lines=13> */
.L_x_45258:
[----:B------:R-:W-:Y:S05]  /*4080*/  BSYNC.RECONVERGENT B1 ;  /* 0x0000000000017941 */ /* 0x000fea0003800200 */
.L_x_45257:
        /* <DEDUP_REMOVED lines=41> */
.L_x_45255:
[----:B------:R-:W-:Y:S05]  /*4320*/  BSYNC.RECONVERGENT B0 ;  /* 0x0000000000007941 */ /* 0x000fea0003800200 */
.L_x_45254:
[----:B------:R-:W-:Y:S01]  /*4330*/  I2FP.F32.U32 R12, R7 ;  /* 0x00000007000c7245 */ /* 0x000fe20000201000 */
[----:B-----5:R-:W-:Y:S01]  /*4340*/  HADD2.F32 R7, -RZ, R8.H0_H0 ;  /* 0x20000008ff077230 */ /* 0x020fe20000004100 */
[----:B------:R-:W-:Y:S01]  /*4350*/  ISETP.NE.AND P1, PT, R14, 0x1, PT ;  /* 0x000000010e00780c */ /* 0x000fe20003f25270 */
[----:B------:R-:W-:Y:S01]  /*4360*/  IMAD.U32 R59, RZ, RZ, UR15 ;  /* 0x0000000fff3b7e24 */ /* 0x000fe2000f8e00ff */
[----:B------:R-:W-:Y:S01]  /*4370*/  BSSY.RECONVERGENT B0, `(.L_x_45259) ;  /* 0x000004d000007945 */ /* 0x000fe20003800200 */
[----:B------:R-:W-:Y:S01]  /*4380*/  FFMA.FTZ R12, R12, R39, 1.1641532182693481445e-10 ;  /* 0x2f0000000c0c7423 */ /* 0x000fe20000010027 */
[----:B------:R-:W-:Y:S02]  /*4390*/  IMAD.U32 R58, RZ, RZ, UR16 ;  /* 0x00000010ff3a7e24 */ /* 0x000fe4000f8e00ff */
[----:B------:R-:W-:Y:S01]  /*43a0*/  FMUL.FTZ R7, R7, R38 ;  /* 0x0000002607077220 */ /* 0x000fe20000410000 */
[----:B------:R-:W-:Y:S02]  /*43b0*/  HFMA2 R15, -RZ, RZ, 0, 1.1920928955078125e-07 ;  /* 0x00000002ff0f7431 */ /* 0x000fe400000001ff */
[----:B------:R-:W-:Y:S01]  /*43c0*/  IMAD.MOV.U32 R13, RZ, RZ, R128 ;  /* 0x000000ffff0d7224 */ /* 0x000fe200078e0080 */
[----:B------:R-:W-:Y:S01]  /*43d0*/  FSETP.GTU.FTZ.AND P0, PT, R12, R59, PT ;  /* 0x0000003b0c00720b */ /* 0x000fe20003f1c000 */
[----:B------:R-:W-:-:S03]  /*43e0*/  FMUL.FTZ R7, R7, R58 ;  /* 0x0000003a07077220 */ /* 0x000fc60000410000 */
        /* <DEDUP_REMOVED lines=13> */
.L_x_45261:
        /* <DEDUP_REMOVED lines=13> */
.L_x_45263:
[----:B------:R-:W-:Y:S05]  /*4590*/  BSYNC.RECONVERGENT B1 ;  /* 0x0000000000017941 */ /* 0x000fea0003800200 */
.L_x_45262:
        /* <DEDUP_REMOVED lines=42> */
.L_x_45260:
[----:B------:R-:W-:Y:S05]  /*4840*/  BSYNC.RECONVERGENT B0 ;  /* 0x0000000000007941 */ /* 0x000fea0003800200 */
.L_x_45259:
        /* <DEDUP_REMOVED lines=22> */
.L_x_45266:
        /* <DEDUP_REMOVED lines=13> */
.L_x_45268:
[----:B------:R-:W-:Y:S05]  /*4a80*/  BSYNC.RECONVERGENT B1 ;  /* 0x0000000000017941 */ /* 0x000fea0003800200 */
.L_x_45267:
        /* <DEDUP_REMOVED lines=42> */
.L_x_45265:
[----:B------:R-:W-:Y:S05]  /*4d30*/  BSYNC.RECONVERGENT B0 ;  /* 0x0000000000007941 */ /* 0x000fea0003800200 */
.L_x_45264:
        /* <DEDUP_REMOVED lines=22> */
.L_x_45271:
        /* <DEDUP_REMOVED lines=13> */
.L_x_45273:
[----:B------:R-:W-:Y:S05]  /*4f70*/  BSYNC.RECONVERGENT B1 ;  /* 0x0000000000017941 */ /* 0x000fea0003800200 */
.L_x_45272:
        /* <DEDUP_REMOVED lines=42> */
.L_x_45270:
[----:B------:R-:W-:Y:S05]  /*5220*/  BSYNC.RECONVERGENT B0 ;  /* 0x0000000000007941 */ /* 0x000fea0003800200 */
.L_x_45269:
[----:B------:R-:W-:Y:S01]  /*5230*/  I2FP.F32.U32 R14, R15 ;  /* 0x0000000f000e7245 */ /* 0x000fe20000201000 */
[----:B------:R-:W-:Y:S01]  /*5240*/  HADD2.F32 R9, -RZ, R9.H1_H1 ;  /* 0x30000009ff097230 */ /* 0x000fe20000004100 */
        /* <DEDUP_REMOVED lines=20> */
.L_x_45276:
        /* <DEDUP_REMOVED lines=13> */
.L_x_45278:
[----:B------:R-:W-:Y:S05]  /*5460*/  BSYNC.RECONVERGENT B1 ;  /* 0x0000000000017941 */ /* 0x000fea0003800200 */
.L_x_45277:
        /* <DEDUP_REMOVED lines=42> */
.L_x_45275:
[----:B------:R-:W-:Y:S05]  /*5710*/  BSYNC.RECONVERGENT B0 ;  /* 0x0000000000007941 */ /* 0x000fea0003800200 */
.L_x_45274:
        /* <DEDUP_REMOVED lines=22> */
.L_x_45281:
        /* <DEDUP_REMOVED lines=13> */
.L_x_45283:
[----:B------:R-:W-:Y:S05]  /*5950*/  BSYNC.RECONVERGENT B1 ;  /* 0x0000000000017941 */ /* 0x000fea0003800200 */
.L_x_45282:
        /* <DEDUP_REMOVED lines=43> */
.L_x_45280:
[----:B------:R-:W-:Y:S05]  /*5c10*/  BSYNC.RECONVERGENT B0 ;  /* 0x0000000000007941 */ /* 0x000fea0003800200 */
.L_x_45279:
        /* <DEDUP_REMOVED lines=22> */
.L_x_45286:
        /* <DEDUP_REMOVED lines=13> */
.L_x_45288:
[----:B------:R-:W-:Y:S05]  /*5e50*/  BSYNC.RECONVERGENT B1 ;  /* 0x0000000000017941 */ /* 0x000fea0003800200 */
.L_x_45287:
        /* <DEDUP_REMOVED lines=43> */
.L_x_45285:
[----:B------:R-:W-:Y:S05]  /*6110*/  BSYNC.RECONVERGENT B0 ;  /* 0x0000000000007941 */ /* 0x000fea0003800200 */
.L_x_45284:
        /* <DEDUP_REMOVED lines=22> */
.L_x_45291:
        /* <DEDUP_REMOVED lines=15> */
.L_x_45293:
[----:B------:R-:W-:Y:S05]  /*6370*/  BSYNC.RECONVERGENT B1 ;  /* 0x0000000000017941 */ /* 0x000fea0003800200 */
.L_x_45292:
        /* <DEDUP_REMOVED lines=43> */
.L_x_45290:
[----:B------:R-:W-:Y:S05]  /*6630*/  BSYNC.RECONVERGENT B0 ;  /* 0x0000000000007941 */ /* 0x000fea0003800200 */
.L_x_45289:
        /* <DEDUP_REMOVED lines=12> */
.L_x_45253:
        /* <DEDUP_REMOVED lines=15> */
[----:B0-----:R-:W-:Y:S01]  /*67f0*/  IMAD.WIDE.U32 R14, R27, 0x10, R154 ;  /* 0x000000101b0e7825 */ /* 0x001fe200078e009a */
[----:B------:R-:W-:-:S02]  /*6800*/  LOP3.LUT R12, R12, R17, RZ, 0xfc, !PT ;  /* 0x000000110c0c7212 */ /* 0x000fc400078efcff */
        /* <DEDUP_REMOVED lines=26> */
.L_x_45297:
        /* <DEDUP_REMOVED lines=13> */
.L_x_45299:
[----:B------:R-:W-:Y:S05]  /*6a80*/  BSYNC.RECONVERGENT B1 ;  /* 0x0000000000017941 */ /* 0x000fea0003800200 */
.L_x_45298:
        /* <DEDUP_REMOVED lines=42> */
.L_x_45296:
[----:B------:R-:W-:Y:S05]  /*6d30*/  BSYNC.RECONVERGENT B0 ;  /* 0x0000000000007941 */ /* 0x000fea0003800200 */
.L_x_45295:
[----:B------:R-:W-:Y:S01]  /*6d40*/  I2FP.F32.U32 R18, R17 ;  /* 0x0000001100127245 */ /* 0x000fe20000201000 */
[----:B-----5:R-:W-:Y:S01]  /*6d50*/  HADD2.F32 R17, -RZ, R8.H0_H0 ;  /* 0x20000008ff117230 */ /* 0x020fe20000004100 */
        /* <DEDUP_REMOVED lines=23> */
.L_x_45302:
        /* <DEDUP_REMOVED lines=13> */
.L_x_45304:
[----:B------:R-:W-:Y:S05]  /*6fa0*/  BSYNC.RECONVERGENT B1 ;  /* 0x0000000000017941 */ /* 0x000fea0003800200 */
.L_x_45303:
        /* <DEDUP_REMOVED lines=43> */
.L_x_45301:
[----:B------:R-:W-:Y:S05]  /*7260*/  BSYNC.RECONVERGENT B0 ;  /* 0x0000000000007941 */ /* 0x000fea0003800200 */
.L_x_45300:
        /* <DEDUP_REMOVED lines=24> */
.L_x_45307:
        /* <DEDUP_REMOVED lines=13> */
.L_x_45309:
[----:B------:R-:W-:Y:S05]  /*74c0*/  BSYNC.RECONVERGENT B1 ;  /* 0x0000000000017941 */ /* 0x000fea0003800200 */
.L_x_45308:
        /* <DEDUP_REMOVED lines=43> */
.L_x_45306:
[----:B------:R-:W-:Y:S05]  /*7780*/  BSYNC.RECONVERGENT B0 ;  /* 0x0000000000007941 */ /* 0x000fea0003800200 */
.L_x_45305:
        /* <DEDUP_REMOVED lines=24> */
.L_x_45312:
        /* <DEDUP_REMOVED lines=13> */
.L_x_45314:
[----:B------:R-:W-:Y:S05]  /*79e0*/  BSYNC.RECONVERGENT B1 ;  /* 0x0000000000017941 */ /* 0x000fea0003800200 */
.L_x_45313:
        /* <DEDUP_REMOVED lines=43> */
.L_x_45311:
[----:B------:R-:W-:Y:S05]  /*7ca0*/  BSYNC.RECONVERGENT B0 ;  /* 0x0000000000007941 */ /* 0x000fea0003800200 */
.L_x_45310:
        /* <DEDUP_REMOVED lines=9> */
[----:B------:R-:W-:Y:S02]  /*7d40*/  HADD2.F32 R22, -RZ, R13.H1_H1 ;  /* 0x3000000dff167230 */ /* 0x000fe40000004100 */
        /* <DEDUP_REMOVED lines=14> */
.L_x_45317:
        /* <DEDUP_REMOVED lines=13> */
.L_x_45319:
[----:B------:R-:W-:Y:S05]  /*7f00*/  BSYNC.RECONVERGENT B1 ;  /* 0x0000000000017941 */ /* 0x000fea0003800200 */
.L_x_45318:
        /* <DEDUP_REMOVED lines=43> */
.L_x_45316:
[----:B------:R-:W-:Y:S05]  /*81c0*/  BSYNC.RECONVERGENT B0 ;  /* 0x0000000000007941 */ /* 0x000fea0003800200 */
.L_x_45315:
        /* <DEDUP_REMOVED lines=24> */
.L_x_45322:
        /* <DEDUP_REMOVED lines=13> */
.L_x_45324:
[----:B------:R-:W-:Y:S05]  /*8420*/  BSYNC.RECONVERGENT B1 ;  /* 0x0000000000017941 */ /* 0x000fea0003800200 */
.L_x_45323:
        /* <DEDUP_REMOVED lines=43> */
.L_x_45321:
[----:B------:R-:W-:Y:S05]  /*86e0*/  BSYNC.RECONVERGENT B0 ;  /* 0x0000000000007941 */ /* 0x000fea0003800200 */
.L_x_45320:
        /* <DEDUP_REMOVED lines=24> */
.L_x_45327:
        /* <DEDUP_REMOVED lines=13> */
.L_x_45329:
[----:B------:R-:W-:Y:S05]  /*8940*/  BSYNC.RECONVERGENT B1 ;  /* 0x0000000000017941 */ /* 0x000fea0003800200 */
.L_x_45328:
        /* <DEDUP_REMOVED lines=43> */
.L_x_45326:
[----:B------:R-:W-:Y:S05]  /*8c00*/  BSYNC.RECONVERGENT B0 ;  /* 0x0000000000007941 */ /* 0x000fea0003800200 */
.L_x_45325:
        /* <DEDUP_REMOVED lines=24> */
.L_x_45332:
        /* <DEDUP_REMOVED lines=15> */
.L_x_45334:
[----:B------:R-:W-:Y:S05]  /*8e80*/  BSYNC.RECONVERGENT B1 ;  /* 0x0000000000017941 */ /* 0x000fea0003800200 */
.L_x_45333:
        /* <DEDUP_REMOVED lines=43> */
.L_x_45331:
[----:B------:R-:W-:Y:S05]  /*9140*/  BSYNC.RECONVERGENT B0 ;  /* 0x0000000000007941 */ /* 0x000fea0003800200 */
.L_x_45330:
[----:B------:R-:W-:Y:S01]  /*9150*/  I2FP.F32.U32 R14, R14 ;  /* 0x0000000e000e7245 */ /* 0x000fe20000201000 */
[----:B------:R-:W-:Y:S02]  /*9160*/  HADD2.F32 R11, -RZ, R11.H1_H1 ;  /* 0x3000000bff0b7230 */ /* 0x000fe40000004100 */
[----:B------:R-:W-:Y:S02]  /*9170*/  HADD2.F32 R64, -RZ, R15.H1_H1 ;  /* 0x3000000fff407230 */ /* 0x000fe40000004100 */
[----:B------:R-:W-:Y:S01]  /*9180*/  FFMA.FTZ R14, R14, R39, 1.1641532182693481445e-10 ;  /* 0x2f0000000e0e7423 */ /* 0x000fe20000010027 */
[----:B------:R-:W-:-:S04]  /*9190*/  FMUL.FTZ R11, R11, R38 ;  /* 0x000000260b0b7220 */ /* 0x000fc80000410000 */
[----:B------:R-:W-:Y:S01]  /*91a0*/  FMUL.FTZ R11, R11, R58 ;  /* 0x0000003a0b0b7220 */ /* 0x000fe20000410000 */
[----:B------:R-:W-:Y:S02]  /*91b0*/  FSETP.GTU.FTZ.AND P6, PT, R14, R59, PT ;  /* 0x0000003b0e00720b */ /* 0x000fe40003fdc000 */
[----:B------:R-:W-:Y:S02]  /*91c0*/  F2FP.F16.F32.PACK_AB R14, R10, R13 ;  /* 0x0000000d0a0e723e */ /* 0x000fe400000000ff */
[----:B------:R-:W-:Y:S02]  /*91d0*/  FSEL R11, R11, RZ, !P6 ;  /* 0x000000ff0b0b7208 */ /* 0x000fe40007000000 */
[----:B------:R-:W-:Y:S02]  /*91e0*/  F2FP.F16.F32.PACK_AB R13, R9, R12 ;  /* 0x0000000c090d723e */ /* 0x000fe400000000ff */
[----:B------:R-:W-:Y:S01]  /*91f0*/  PLOP3.LUT P6, PT, P6, PT, PT, 0x8, 0x80 ;  /* 0x000000000080781c */ /* 0x000fe200037ce170 */
[----:B------:R-:W-:Y:S01]  /*9200*/  FADD.FTZ R29, R11, R64 ;  /* 0x000000400b1d7221 */ /* 0x000fe20000010000 */
[----:B------:R-:W-:-:S04]  /*9210*/  F2FP.F16.F32.PACK_AB R12, R8, R18 ;  /* 0x00000012080c723e */ /* 0x000fc800000000ff */
[----:B------:R-:W-:Y:S01]  /*9220*/  F2FP.F16.F32.PACK_AB R15, R29, R25 ;  /* 0x000000191d0f723e */ /* 0x000fe200000000ff */
[----:B------:R-:W-:Y:S06]  /*9230*/  BRA `(.L_x_45335) ;  /* 0x00000028001c7947 */ /* 0x000fec0003800000 */
.L_x_45294:
        /* <DEDUP_REMOVED lines=16> */
.L_x_45338:
        /* <DEDUP_REMOVED lines=13> */
.L_x_45340:
[----:B------:R-:W-:Y:S05]  /*9410*/  BSYNC.RECONVERGENT B1 ;  /* 0x0000000000017941 */ /* 0x000fea0003800200 */
.L_x_45339:
        /* <DEDUP_REMOVED lines=40> */
[----:B------:R-:W-:-:S07]  /*96a0*/  IMAD.MOV.U32 R12, RZ, RZ, R18 ;  /* 0x000000ffff0c7224 */ /* 0x000fce00078e0012 */
.L_x_45337:
[----:B------:R-:W-:Y:S05]  /*96b0*/  BSYNC.RECONVERGENT B0 ;  /* 0x0000000000007941 */ /* 0x000fea0003800200 */
.L_x_45336:
        /* <DEDUP_REMOVED lines=8> */
[----:B------:R-:W-:Y:S01]  /*9740*/  FMUL.FTZ R12, R13, R58 ;  /* 0x0000003a0d0c7220 */ /* 0x000fe20000410000 */
[----:B------:R-:W-:Y:S02]  /*9750*/  IMAD.MOV.U32 R13, RZ, RZ, R128 ;  /* 0x000000ffff0d7224 */ /* 0x000fe400078e0080 */
        /* <DEDUP_REMOVED lines=13> */
.L_x_45343:
        /* <DEDUP_REMOVED lines=13> */
.L_x_45345:
[----:B------:R-:W-:Y:S05]  /*9900*/  BSYNC.RECONVERGENT B1 ;  /* 0x0000000000017941 */ /* 0x000fea0003800200 */
.L_x_45344:
        /* <DEDUP_REMOVED lines=43> */
.L_x_45342:
[----:B------:R-:W-:Y:S05]  /*9bc0*/  BSYNC.RECONVERGENT B0 ;  /* 0x0000000000007941 */ /* 0x000fea0003800200 */
.L_x_45341:
        /* <DEDUP_REMOVED lines=22> */
.L_x_45348:
        /* <DEDUP_REMOVED lines=13> */
.L_x_45350:
[----:B------:R-:W-:Y:S05]  /*9e00*/  BSYNC.RECONVERGENT B1 ;  /* 0x0000000000017941 */ /* 0x000fea0003800200 */
.L_x_45349:
        /* <DEDUP_REMOVED lines=43> */
.L_x_45347:
[----:B------:R-:W-:Y:S05]  /*a0c0*/  BSYNC.RECONVERGENT B0 ;  /* 0x0000000000007941 */ /* 0x000fea0003800200 */
.L_x_45346:
        /* <DEDUP_REMOVED lines=22> */
.L_x_45353:
        /* <DEDUP_REMOVED lines=13> */
.L_x_45355:
[----:B------:R-:W-:Y:S05]  /*a300*/  BSYNC.RECONVERGENT B1 ;  /* 0x0000000000017941 */ /* 0x000fea0003800200 */
.L_x_45354:
        /* <DEDUP_REMOVED lines=43> */
.L_x_45352:
[----:B------:R-:W-:Y:S05]  /*a5c0*/  BSYNC.RECONVERGENT B0 ;  /* 0x0000000000007941 */ /* 0x000fea0003800200 */
.L_x_45351:
        /* <DEDUP_REMOVED lines=22> */
.L_x_45358:
        /* <DEDUP_REMOVED lines=13> */
.L_x_45360:
[----:B------:R-:W-:Y:S05]  /*a800*/  BSYNC.RECONVERGENT B1 ;  /* 0x0000000000017941 */ /* 0x000fea0003800200 */
.L_x_45359:
        /* <DEDUP_REMOVED lines=43> */
.L_x_45357:
[----:B------:R-:W-:Y:S05]  /*aac0*/  BSYNC.RECONVERGENT B0 ;  /* 0x0000000000007941 */ /* 0x000fea0003800200 */
.L_x_45356:
        /* <DEDUP_REMOVED lines=22> */
.L_x_45363:
        /* <DEDUP_REMOVED lines=13> */
.L_x_45365:
[----:B------:R-:W-:Y:S05]  /*ad00*/  BSYNC.RECONVERGENT B1 ;  /* 0x0000000000017941 */ /* 0x000fea0003800200 */
.L_x_45364:
        /* <DEDUP_REMOVED lines=43> */
.L_x_45362:
[----:B------:R-:W-:Y:S05]  /*afc0*/  BSYNC.RECONVERGENT B0 ;  /* 0x0000000000007941 */ /* 0x000fea0003800200 */
.L_x_45361:
        /* <DEDUP_REMOVED lines=22> */
.L_x_45368:
        /* <DEDUP_REMOVED lines=13> */
.L_x_45370:
[----:B------:R-:W-:Y:S05]  /*b200*/  BSYNC.RECONVERGENT B1 ;  /* 0x0000000000017941 */ /* 0x000fea0003800200 */
.L_x_45369:
        /* <DEDUP_REMOVED lines=43> */
.L_x_45367:
[----:B------:R-:W-:Y:S05]  /*b4c0*/  BSYNC.RECONVERGENT B0 ;  /* 0x0000000000007941 */ /* 0x000fea0003800200 */
.L_x_45366:
        /* <DEDUP_REMOVED lines=22> */
.L_x_45373:
        /* <DEDUP_REMOVED lines=15> */
.L_x_45375:
[----:B------:R-:W-:Y:S05]  /*b720*/  BSYNC.RECONVERGENT B1 ;  /* 0x0000000000017941 */ /* 0x000fea0003800200 */
.L_x_45374:
        /* <DEDUP_REMOVED lines=43> */
.L_x_45372:
[----:B------:R-:W-:Y:S05]  /*b9e0*/  BSYNC.RECONVERGENT B0 ;  /* 0x0000000000007941 */ /* 0x000fea0003800200 */
.L_x_45371:
        /* <DEDUP_REMOVED lines=12> */
.L_x_45335:
[----:B------:R-:W-:Y:S01]  /*bab0*/  SEL R25, RZ, 0x1000000, !P6 ;  /* 0x01000000ff197807 */ /* 0x000fe20007000000 */
[C---:B------:R-:W-:Y:S01]  /*bac0*/  IMAD.WIDE.U32 R64, R7.reuse, 0x10, R154 ;  /* 0x0000001007407825 */ /* 0x040fe200078e009a */
[----:B------:R-:W-:Y:S02]  /*bad0*/  SEL R11, RZ, 0x10000, !P5 ;  /* 0x00010000ff0b7807 */ /* 0x000fe40006800000 */
[----:B------:R-:W-:Y:S01]  /*bae0*/  SEL R18, RZ, 0x100, !P4 ;  /* 0x00000100ff127807 */ /* 0x000fe20006000000 */
[----:B------:R-:W-:Y:S01]  /*baf0*/  IMAD.WIDE.U32 R66, R7, 0x8, R120 ;  /* 0x0000000807427825 */ /* 0x000fe200078e0078 */
[----:B------:R-:W-:Y:S01]  /*bb00*/  SEL R10, RZ, 0x1000000, !P2 ;  /* 0x01000000ff0a7807 */ /* 0x000fe20005000000 */
[----:B------:R-:W-:Y:S01]  /*bb10*/  STG.E.128 desc[UR8][R64.64], R12 ;  /* 0x0000000c40007986 */ /* 0x000fe2000c101d08 */
[----:B------:R-:W-:Y:S02]  /*bb20*/  SEL R8, RZ, 0x10000, !P1 ;  /* 0x00010000ff087807 */ /* 0x000fe40004800000 */
[----:B------:R-:W-:-:S02]  /*bb30*/  SEL R9, RZ, 0x100, !P0 ;  /* 0x00000100ff097807 */ /* 0x000fc40004000000 */
[----:B------:R-:W-:Y:S02]  /*bb40*/  ISETP.NE.AND P5, PT, R17, RZ, PT ;  /* 0x000000ff1100720c */ /* 0x000fe40003fa5270 */
[----:B------:R-:W-:Y:S02]  /*bb50*/  LOP3.LUT R18, R18, R25, R11, 0xfe, !PT ;  /* 0x0000001912127212 */ /* 0x000fe400078efe0b */
[----:B------:R-:W-:Y:S01]  /*bb60*/  LOP3.LUT R9, R9, R10, R8, 0xfe, !PT ;  /* 0x0000000a09097212 */ /* 0x000fe200078efe08 */
[----:B------:R-:W-:Y:S01]  /*bb70*/  VIADD R8, R27, 0x40 ;  /* 0x000000401b087836 */ /* 0x000fe20000000000 */
[----:B------:R-:W-:Y:S02]  /*bb80*/  SEL R11, RZ, 0x1, !P3 ;  /* 0x00000001ff0b7807 */ /* 0x000fe40005800000 */
[----:B------:R-:W-:Y:S01]  /*bb90*/  SEL R10, RZ, 0x1, !P5 ;  /* 0x00000001ff0a7807 */ /* 0x000fe20006800000 */
[----:B------:R-:W-:Y:S01]  /*bba0*/  IMAD.WIDE.U32 R68, R8, 0x10, R152 ;  /* 0x0000001008447825 */ /* 0x000fe200078e0098 */
[----:B------:R-:W-:-:S02]  /*bbb0*/  LOP3.LUT R11, R18, R11, RZ, 0xfc, !PT ;  /* 0x0000000b120b7212 */ /* 0x000fc400078efcff */
[----:B------:R-:W-:Y:S02]  /*bbc0*/  LOP3.LUT R10, R9, R10, RZ, 0xfc, !PT ;  /* 0x0000000a090a7212 */ /* 0x000fe400078efcff */
[----:B------:R-:W-:-:S03]  /*bbd0*/  LOP3.LUT P6, RZ, R6, 0x4, RZ, 0xc0, !PT ;  /* 0x0000000406ff7812 */ /* 0x000fc600078cc0ff */
[----:B------:R0:W-:Y:S04]  /*bbe0*/  STG.E.64 desc[UR8][R66.64], R10 ;  /* 0x0000000a42007986 */ /* 0x0001e8000c101b08 */
[----:B0-----:R0:W5:Y:S06]  /*bbf0*/  LDG.E.128 R64, desc[UR8][R68.64] ;  /* 0x0000000844407981 */ /* 0x00116c000c1e1d00 */
        /* <DEDUP_REMOVED lines=20> */
.L_x_45379:
        /* <DEDUP_REMOVED lines=13> */
.L_x_45381:
[----:B------:R-:W-:Y:S05]  /*be10*/  BSYNC.RECONVERGENT B1 ;  /* 0x0000000000017941 */ /* 0x000fea0003800200 */
.L_x_45380:
        /* <DEDUP_REMOVED lines=43> */
.L_x_45378:
[----:B------:R-:W-:Y:S05]  /*c0d0*/  BSYNC.RECONVERGENT B0 ;  /* 0x0000000000007941 */ /* 0x000fea0003800200 */
.L_x_45377:
        /* <DEDUP_REMOVED lines=24> */
.L_x_45384:
        /* <DEDUP_REMOVED lines=13> */
.L_x_45386:
[----:B------:R-:W-:Y:S05]  /*c330*/  BSYNC.RECONVERGENT B1 ;  /* 0x0000000000017941 */ /* 0x000fea0003800200 */
.L_x_45385:
        /* <DEDUP_REMOVED lines=43> */
.L_x_45383:
[----:B------:R-:W-:Y:S05]  /*c5f0*/  BSYNC.RECONVERGENT B0 ;  /* 0x0000000000007941 */ /* 0x000fea0003800200 */
.L_x_45382:
        /* <DEDUP_REMOVED lines=23> */
.L_x_45389:
        /* <DEDUP_REMOVED lines=13> */
.L_x_45391:
[----:B------:R-:W-:Y:S05]  /*c840*/  BSYNC.RECONVERGENT B1 ;  /* 0x0000000000017941 */ /* 0x000fea0003800200 */
.L_x_45390:
        /* <DEDUP_REMOVED lines=43> */
.L_x_45388:
[----:B------:R-:W-:Y:S05]  /*cb00*/  BSYNC.RECONVERGENT B0 ;  /* 0x0000000000007941 */ /* 0x000fea0003800200 */
.L_x_45387:
        /* <DEDUP_REMOVED lines=23> */
.L_x_45394:
        /* <DEDUP_REMOVED lines=13> */
.L_x_45396:
[----:B------:R-:W-:Y:S05]  /*cd50*/  BSYNC.RECONVERGENT B1 ;  /* 0x0000000000017941 */ /* 0x000fea0003800200 */
.L_x_45395:
        /* <DEDUP_REMOVED lines=43> */
.L_x_45393:
[----:B------:R-:W-:Y:S05]  /*d010*/  BSYNC.RECONVERGENT B0 ;  /* 0x0000000000007941 */ /* 0x000fea0003800200 */
.L_x_45392:
        /* <DEDUP_REMOVED lines=23> */
.L_x_45399:
        /* <DEDUP_REMOVED lines=13> */
.L_x_45401:
[----:B------:R-:W-:Y:S05]  /*d260*/  BSYNC.RECONVERGENT B1 ;  /* 0x0000000000017941 */ /* 0x000fea0003800200 */
.L_x_45400:
        /* <DEDUP_REMOVED lines=43> */
.L_x_45398:
[----:B------:R-:W-:Y:S05]  /*d520*/  BSYNC.RECONVERGENT B0 ;  /* 0x0000000000007941 */ /* 0x000fea0003800200 */
.L_x_45397:
        /* <DEDUP_REMOVED lines=23> */
.L_x_45404:
        /* <DEDUP_REMOVED lines=13> */
.L_x_45406:
[----:B------:R-:W-:Y:S05]  /*d770*/  BSYNC.RECONVERGENT B1 ;  /* 0x0000000000017941 */ /* 0x000fea0003800200 */
.L_x_45405:
        /* <DEDUP_REMOVED lines=43> */
.L_x_45403:
[----:B------:R-:W-:Y:S05]  /*da30*/  BSYNC.RECONVERGENT B0 ;  /* 0x0000000000007941 */ /* 0x000fea0003800200 */
.L_x_45402:
        /* <DEDUP_REMOVED lines=23> */
.L_x_45409:
        /* <DEDUP_REMOVED lines=13> */
.L_x_45411:
[----:B------:R-:W-:Y:S05]  /*dc80*/  BSYNC.RECONVERGENT B1 ;  /* 0x0000000000017941 */ /* 0x000fea0003800200 */
.L_x_45410:
        /* <DEDUP_REMOVED lines=43> */
.L_x_45408:
[----:B------:R-:W-:Y:S05]  /*df40*/  BSYNC.RECONVERGENT B0 ;  /* 0x0000000000007941 */ /* 0x000fea0003800200 */
.L_x_45407:
        /* <DEDUP_REMOVED lines=23> */
.L_x_45414:
        /* <DEDUP_REMOVED lines=15> */
.L_x_45416:
[----:B------:R-:W-:Y:S05]  /*e1b0*/  BSYNC.RECONVERGENT B1 ;  /* 0x0000000000017941 */ /* 0x000fea0003800200 */
.L_x_45415:
        /* <DEDUP_REMOVED lines=43> */
.L_x_45413:
[----:B------:R-:W-:Y:S05]  /*e470*/  BSYNC.RECONVERGENT B0 ;  /* 0x0000000000007941 */ /* 0x000fea0003800200 */
.L_x_45412:
        /* <DEDUP_REMOVED lines=15> */
.L_x_45376:
        /* <DEDUP_REMOVED lines=16> */
.L_x_45420:
        /* <DEDUP_REMOVED lines=13> */
.L_x_45422:
[----:B------:R-:W-:Y:S05]  /*e740*/  BSYNC.RECONVERGENT B1 ;  /* 0x0000000000017941 */ /* 0x000fea0003800200 */
.L_x_45421:
[----:B0-----:R-:W-:Y:S01]  /*e750*/  IMAD.WIDE.U32 R68, R0, -0x326172a9, RZ ;  /* 0xcd9e8d5700447825 */ /* 0x001fe200078e00ff */
        /* <DEDUP_REMOVED lines=42> */
.L_x_45419:
[----:B------:R-:W-:Y:S05]  /*ea00*/  BSYNC.RECONVERGENT B0 ;  /* 0x0000000000007941 */ /* 0x000fea0003800200 */
.L_x_45418:
        /* <DEDUP_REMOVED lines=22> */
.L_x_45425:
        /* <DEDUP_REMOVED lines=13> */
.L_x_45427:
[----:B------:R-:W-:Y:S05]  /*ec40*/  BSYNC.RECONVERGENT B1 ;  /* 0x0000000000017941 */ /* 0x000fea0003800200 */
.L_x_45426:
        /* <DEDUP_REMOVED lines=43> */
.L_x_45424:
[----:B------:R-:W-:Y:S05]  /*ef00*/  BSYNC.RECONVERGENT B0 ;  /* 0x0000000000007941 */ /* 0x000fea0003800200 */
.L_x_45423:
[----:B------:R-:W-:Y:S01]  /*ef10*/  I2FP.F32.U32 R10, R11 ;  /* 0x0000000b000a7245 */ /* 0x000fe20000201000 */
[----:B------:R-:W-:Y:S01]  /*ef20*/  HADD2.F32 R11, -RZ, R64.H1_H1 ;  /* 0x30000040ff0b7230 */ /* 0x000fe20000004100 */
        /* <DEDUP_REMOVED lines=19> */
.L_x_45430:
        /* <DEDUP_REMOVED lines=13> */
.L_x_45432:
[----:B------:R-:W-:Y:S05]  /*f130*/  BSYNC.RECONVERGENT B1 ;  /* 0x0000000000017941 */ /* 0x000fea0003800200 */
.L_x_45431:
[----:B------:R-:W-:Y:S01]  /*f140*/  IMAD.WIDE.U32 R70, R0, -0x326172a9, RZ ;  /* 0xcd9e8d5700467825 */ /* 0x000fe200078e00ff */
[----:B------:R-:W-:Y:S02]  /*f150*/  LOP3.LUT R12, R5, UR7, R15, 0x96, !PT ;  /* 0x00000007050c7c12 */ /* 0x000fe4000f8e960f */
[----:B------:R-:W-:Y:S02]  /*f160*/  MOV R11, R18 ;  /* 0x00000012000b7202 */ /* 0x000fe40000000f00 */
[----:B0-----:R-:W-:Y:S01]  /*f170*/  LOP3.LUT R68, R4, UR6, R71, 0x96, !PT ;  /* 0x0000000604447c12 */ /* 0x001fe2000f8e9647 */
        /* <DEDUP_REMOVED lines=39> */
.L_x_45429:
[----:B------:R-:W-:Y:S05]  /*f3f0*/  BSYNC.RECONVERGENT B0 ;  /* 0x0000000000007941 */ /* 0x000fea0003800200 */
.L_x_45428:
        /* <DEDUP_REMOVED lines=21> */
.L_x_45435:
        /* <DEDUP_REMOVED lines=13> */
.L_x_45437:
[----:B------:R-:W-:Y:S05]  /*f620*/  BSYNC.RECONVERGENT B1 ;  /* 0x0000000000017941 */ /* 0x000fea0003800200 */
.L_x_45436:
[----:B------:R-:W-:Y:S01]  /*f630*/  IMAD.WIDE.U32 R70, R0, -0x326172a9, RZ ;  /* 0xcd9e8d5700467825 */ /* 0x000fe200078e00ff */
[----:B------:R-:W-:-:S04]  /*f640*/  LOP3.LUT R12, R5, UR7, R15, 0x96, !PT ;  /* 0x00000007050c7c12 */ /* 0x000fc8000f8e960f */
        /* <DEDUP_REMOVED lines=41> */
.L_x_45434:
[----:B------:R-:W-:Y:S05]  /*f8e0*/  BSYNC.RECONVERGENT B0 ;  /* 0x0000000000007941 */ /* 0x000fea0003800200 */
.L_x_45433:
        /* <DEDUP_REMOVED lines=21> */
.L_x_45440:
        /* <DEDUP_REMOVED lines=13> */
.L_x_45442:
[----:B------:R-:W-:Y:S05]  /*fb10*/  BSYNC.RECONVERGENT B1 ;  /* 0x0000000000017941 */ /* 0x000fea0003800200 */
.L_x_45441:
[----:B------:R-:W-:Y:S01]  /*fb20*/  IMAD.WIDE.U32 R70, R0, -0x326172a9, RZ ;  /* 0xcd9e8d5700467825 */ /* 0x000fe200078e00ff */
[----:B------:R-:W-:-:S03]  /*fb30*/  LOP3.LUT R14, R5, UR7, R65, 0x96, !PT ;  /* 0x00000007050e7c12 */ /* 0x000fc6000f8e9641 */
[----:B------:R-:W-:Y:S02]  /*fb40*/  HFMA2 R16, -RZ, RZ, 0, 0 ;  /* 0x00000000ff107431 */ /* 0x000fe400000001ff */
[----:B------:R-:W-:Y:S01]  /*fb50*/  IMAD.MOV.U32 R13, RZ, RZ, R18 ;  /* 0x000000ffff0d7224 */ /* 0x000fe200078e0012 */
        /* <DEDUP_REMOVED lines=39> */
.L_x_45439:
[----:B------:R-:W-:Y:S05]  /*fdd0*/  BSYNC.RECONVERGENT B0 ;  /* 0x0000000000007941 */ /* 0x000fea0003800200 */
.L_x_45438:
        /* <DEDUP_REMOVED lines=21> */
.L_x_45445:
        /* <DEDUP_REMOVED lines=13> */
.L_x_45447:
[----:B------:R-:W-:Y:S05]  /*10000*/  BSYNC.RECONVERGENT B1 ;  /* 0x0000000000017941 */ /* 0x000fea0003800200 */
.L_x_45446:
[----:B------:R-:W-:Y:S01]  /*10010*/  IMAD.WIDE.U32 R70, R0, -0x326172a9, RZ ;  /* 0xcd9e8d5700467825 */ /* 0x000fe200078e00ff */
[----:B------:R-:W-:-:S03]  /*10020*/  LOP3.LUT R14, R5, UR7, R65, 0x96, !PT ;  /* 0x00000007050e7c12 */ /* 0x000fc6000f8e9641 */
[----:B------:R-:W-:Y:S01]  /*10030*/  IMAD.MOV.U32 R25, RZ, RZ, RZ ;  /* 0x000000ffff197224 */ /* 0x000fe200078e00ff */
        /* <DEDUP_REMOVED lines=40> */
.L_x_45444:
[----:B------:R-:W-:Y:S05]  /*102c0*/  BSYNC.RECONVERGENT B0 ;  /* 0x0000000000007941 */ /* 0x000fea0003800200 */
.L_x_45443:
        /* <DEDUP_REMOVED lines=21> */
.L_x_45450:
        /* <DEDUP_REMOVED lines=13> */
.L_x_45452:
[----:B------:R-:W-:Y:S05]  /*104f0*/  BSYNC.RECONVERGENT B1 ;  /* 0x0000000000017941 */ /* 0x000fea0003800200 */
.L_x_45451:
        /* <DEDUP_REMOVED lines=43> */
.L_x_45449:
[----:B------:R-:W-:Y:S05]  /*107b0*/  BSYNC.RECONVERGENT B0 ;  /* 0x0000000000007941 */ /* 0x000fea0003800200 */
.L_x_45448:
        /* <DEDUP_REMOVED lines=21> */
.L_x_45455:
[----:B------:R-:W-:Y:S01]  /*10910*/  VIADD R3, R3, 0x1 ;  /* 0x0000000103037836 */ /* 0x000fe20000000000 */
[----:B------:R-:W-:Y:S03]  /*10920*/  BSSY.RECONVERGENT B1, `(.L_x_45456) ;  /* 0x000000e000017945 */ /* 0x000fe60003800200 */
[C---:B0-----:R-:W-:Y:S01]  /*10930*/  IMAD.WIDE.U32 R68, R3.reuse, -0x2daee0ad, RZ ;  /* 0xd2511f5303447825 */ /* 0x041fe200078e00ff */
        /* <DEDUP_REMOVED lines=12> */
.L_x_45457:
[----:B------:R-:W-:Y:S05]  /*10a00*/  BSYNC.RECONVERGENT B1 ;  /* 0x0000000000017941 */ /* 0x000fea0003800200 */
.L_x_45456:
        /* <DEDUP_REMOVED lines=43> */
.L_x_45454:
[----:B------:R-:W-:Y:S05]  /*10cc0*/  BSYNC.RECONVERGENT B0 ;  /* 0x0000000000007941 */ /* 0x000fea0003800200 */
.L_x_45453:
        /* <DEDUP_REMOVED lines=12> */
.L_x_45417:
[----:B------:R-:W-:Y:S01]  /*10d90*/  SEL R72, RZ, 0x10000, !P5 ;  /* 0x00010000ff487807 */ /* 0x000fe20006800000 */
[----:B0-----:R-:W-:Y:S01]  /*10da0*/  IMAD.WIDE.U32 R68, R8, 0x10, R154 ;  /* 0x0000001008447825 */ /* 0x001fe200078e009a */
        /* <DEDUP_REMOVED lines=39> */
.L_x_45461:
        /* <DEDUP_REMOVED lines=13> */
.L_x_45463:
[----:B------:R-:W-:Y:S05]  /*110f0*/  BSYNC.RECONVERGENT B1 ;  /* 0x0000000000017941 */ /* 0x000fea0003800200 */
.L_x_45462:
        /* <DEDUP_REMOVED lines=43> */
.L_x_45460:
[----:B------:R-:W-:Y:S05]  /*113b0*/  BSYNC.RECONVERGENT B0 ;  /* 0x0000000000007941 */ /* 0x000fea0003800200 */
.L_x_45459:
        /* <DEDUP_REMOVED lines=10> */
[----:B------:R-:W-:Y:S01]  /*11460*/  FSEL R18, R25, RZ, !P0 ;  /* 0x000000ff19127208 */ /* 0x000fe20004000000 */
[----:B------:R-:W-:Y:S01]  /*11470*/  HADD2.F32 R25, -RZ, R64.H0_H0 ;  /* 0x20000040ff197230 */ /* 0x000fe20000004100 */
[----:B------:R-:W-:-:S04]  /*11480*/  PLOP3.LUT P0, PT, P0, PT, PT, 0x8, 0x80 ;  /* 0x000000000080781c */ /* 0x000fc8000070e170 */
[----:B------:R-:W-:Y:S01]  /*11490*/  FADD.FTZ R18, R18, R25 ;  /* 0x0000001912127221 */ /* 0x000fe20000010000 */
        /* <DEDUP_REMOVED lines=11> */
.L_x_45466:
        /* <DEDUP_REMOVED lines=13> */
.L_x_45468:
[----:B------:R-:W-:Y:S05]  /*11620*/  BSYNC.RECONVERGENT B1 ;  /* 0x0000000000017941 */ /* 0x000fea0003800200 */
.L_x_45467:
        /* <DEDUP_REMOVED lines=43> */
.L_x_45465:
[----:B------:R-:W-:Y:S05]  /*118e0*/  BSYNC.RECONVERGENT B0 ;  /* 0x0000000000007941 */ /* 0x000fea0003800200 */
.L_x_45464:
        /* <DEDUP_REMOVED lines=23> */
.L_x_45471:
        /* <DEDUP_REMOVED lines=13> */
.L_x_45473:
[----:B------:R-:W-:Y:S05]  /*11b30*/  BSYNC.RECONVERGENT B1 ;  /* 0x0000000000017941 */ /* 0x000fea0003800200 */
.L_x_45472:
        /* <DEDUP_REMOVED lines=43> */
.L_x_45470:
[----:B------:R-:W-:Y:S05]  /*11df0*/  BSYNC.RECONVERGENT B0 ;  /* 0x0000000000007941 */ /* 0x000fea0003800200 */
.L_x_45469:
        /* <DEDUP_REMOVED lines=10> */
[----:B------:R-:W-:Y:S01]  /*11ea0*/  FSEL R26, R73, RZ, !P1 ;  /* 0x000000ff491a7208 */ /* 0x000fe20004800000 */
[----:B------:R-:W-:Y:S01]  /*11eb0*/  HADD2.F32 R73, -RZ, R65.H0_H0 ;  /* 0x20000041ff497230 */ /* 0x000fe20000004100 */
[----:B------:R-:W-:-:S04]  /*11ec0*/  PLOP3.LUT P1, PT, P1, PT, PT, 0x8, 0x80 ;  /* 0x000000000080781c */ /* 0x000fc80000f2e170 */
[----:B------:R-:W-:Y:S01]  /*11ed0*/  FADD.FTZ R26, R26, R73 ;  /* 0x000000491a1a7221 */ /* 0x000fe20000010000 */
        /* <DEDUP_REMOVED lines=9> */
.L_x_45476:
        /* <DEDUP_REMOVED lines=13> */
.L_x_45478:
[----:B------:R-:W-:Y:S05]  /*12040*/  BSYNC.RECONVERGENT B1 ;  /* 0x0000000000017941 */ /* 0x000fea0003800200 */
.L_x_45477:
        /* <DEDUP_REMOVED lines=43> */
.L_x_45475:
[----:B------:R-:W-:Y:S05]  /*12300*/  BSYNC.RECONVERGENT B0 ;  /* 0x0000000000007941 */ /* 0x000fea0003800200 */
.L_x_45474:
        /* <DEDUP_REMOVED lines=24> */
.L_x_45481:
        /* <DEDUP_REMOVED lines=13> */
.L_x_45483:
[----:B------:R-:W-:Y:S05]  /*12560*/  BSYNC.RECONVERGENT B1 ;  /* 0x0000000000017941 */ /* 0x000fea0003800200 */
.L_x_45482:
        /* <DEDUP_REMOVED lines=43> */
.L_x_45480:
[----:B------:R-:W-:Y:S05]  /*12820*/  BSYNC.RECONVERGENT B0 ;  /* 0x0000000000007941 */ /* 0x000fea0003800200 */
.L_x_45479:
        /* <DEDUP_REMOVED lines=24> */
.L_x_45486:
        /* <DEDUP_REMOVED lines=13> */
.L_x_45488:
[----:B------:R-:W-:Y:S05]  /*12a80*/  BSYNC.RECONVERGENT B1 ;  /* 0x0000000000017941 */ /* 0x000fea0003800200 */
.L_x_45487:
        /* <DEDUP_REMOVED lines=43> */
.L_x_45485:
[----:B------:R-:W-:Y:S05]  /*12d40*/  BSYNC.RECONVERGENT B0 ;  /* 0x0000000000007941 */ /* 0x000fea0003800200 */
.L_x_45484:
        /* <DEDUP_REMOVED lines=24> */
.L_x_45491:
        /* <DEDUP_REMOVED lines=13> */
.L_x_45493:
[----:B------:R-:W-:Y:S05]  /*12fa0*/  BSYNC.RECONVERGENT B1 ;  /* 0x0000000000017941 */ /* 0x000fea0003800200 */
.L_x_45492:
        /* <DEDUP_REMOVED lines=43> */
.L_x_45490:
[----:B------:R-:W-:Y:S05]  /*13260*/  BSYNC.RECONVERGENT B0 ;  /* 0x0000000000007941 */ /* 0x000fea0003800200 */
.L_x_45489:
        /* <DEDUP_REMOVED lines=24> */
.L_x_45496:
        /* <DEDUP_REMOVED lines=15> */
.L_x_45498:
[----:B------:R-:W-:Y:S05]  /*134e0*/  BSYNC.RECONVERGENT B1 ;  /* 0x0000000000017941 */ /* 0x000fea0003800200 */
.L_x_45497:
        /* <DEDUP_REMOVED lines=43> */
.L_x_45495:
[----:B------:R-:W-:Y:S05]  /*137a0*/  BSYNC.RECONVERGENT B0 ;  /* 0x0000000000007941 */ /* 0x000fea0003800200 */
.L_x_45494:
        /* <DEDUP_REMOVED lines=15> */
.L_x_45458:
        /* <DEDUP_REMOVED lines=16> */
.L_x_45502:
        /* <DEDUP_REMOVED lines=13> */
.L_x_45504:
[----:B------:R-:W-:Y:S05]  /*13a70*/  BSYNC.RECONVERGENT B1 ;  /* 0x0000000000017941 */ /* 0x000fea0003800200 */
.L_x_45503:
        /* <DEDUP_REMOVED lines=43> */
.L_x_45501:
[----:B------:R-:W-:Y:S05]  /*13d30*/  BSYNC.RECONVERGENT B0 ;  /* 0x0000000000007941 */ /* 0x000fea0003800200 */
.L_x_45500:
        /* <DEDUP_REMOVED lines=8> */
[----:B------:R-:W-:Y:S01]  /*13dc0*/  FSETP.GTU.FTZ.AND P0, PT, R18, R59, PT ;  /* 0x0000003b1200720b */ /* 0x000fe20003f1c000 */
[----:B------:R-:W-:Y:S01]  /*13dd0*/  FMUL.FTZ R18, R25, R58 ;  /* 0x0000003a19127220 */ /* 0x000fe20000410000 */
[----:B------:R-:W-:Y:S02]  /*13de0*/  IMAD.MOV.U32 R25, RZ, RZ, R128 ;  /* 0x000000ffff197224 */ /* 0x000fe400078e0080 */
        /* <DEDUP_REMOVED lines=12> */
.L_x_45507:
        /* <DEDUP_REMOVED lines=13> */
.L_x_45509:
[----:B------:R-:W-:Y:S05]  /*13f80*/  BSYNC.RECONVERGENT B1 ;  /* 0x0000000000017941 */ /* 0x000fea0003800200 */
.L_x_45508:
        /* <DEDUP_REMOVED lines=43> */
.L_x_45506:
[----:B------:R-:W-:Y:S05]  /*14240*/  BSYNC.RECONVERGENT B0 ;  /* 0x0000000000007941 */ /* 0x000fea0003800200 */
.L_x_45505:
        /* <DEDUP_REMOVED lines=21> */
.L_x_45512:
        /* <DEDUP_REMOVED lines=13> */
.L_x_45514:
[----:B------:R-:W-:Y:S05]  /*14470*/  BSYNC.RECONVERGENT B1 ;  /* 0x0000000000017941 */ /* 0x000fea0003800200 */
.L_x_45513:
        /* <DEDUP_REMOVED lines=43> */
.L_x_45511:
[----:B------:R-:W-:Y:S05]  /*14730*/  BSYNC.RECONVERGENT B0 ;  /* 0x0000000000007941 */ /* 0x000fea0003800200 */
.L_x_45510:
[----:B------:R-:W-:Y:S01]  /*14740*/  I2FP.F32.U32 R26, R26 ;  /* 0x0000001a001a7245 */ /* 0x000fe20000201000 */
[----:B------:R-:W-:Y:S01]  /*14750*/  HADD2.F32 R65, -RZ, R69.H0_H0 ;  /* 0x20000045ff417230 */ /* 0x000fe20000004100 */
        /* <DEDUP_REMOVED lines=19> */
.L_x_45517:
        /* <DEDUP_REMOVED lines=13> */
.L_x_45519:
[----:B------:R-:W-:Y:S05]  /*14960*/  BSYNC.RECONVERGENT B1 ;  /* 0x0000000000017941 */ /* 0x000fea0003800200 */
.L_x_45518:
        /* <DEDUP_REMOVED lines=43> */
.L_x_45516:
[----:B------:R-:W-:Y:S05]  /*14c20*/  BSYNC.RECONVERGENT B0 ;  /* 0x0000000000007941 */ /* 0x000fea0003800200 */
.L_x_45515:
        /* <DEDUP_REMOVED lines=8> */
[----:B------:R-:W-:Y:S01]  /*14cb0*/  FSETP.GTU.FTZ.AND P3, PT, R64, R59, PT ;  /* 0x0000003b4000720b */ /* 0x000fe20003f7c000 */
[----:B------:R-:W-:-:S03]  /*14cc0*/  FMUL.FTZ R64, R69, R58 ;  /* 0x0000003a45407220 */ /* 0x000fc60000410000 */
[----:B------:R-:W-:Y:S02]  /*14cd0*/  PLOP3.LUT P2, PT, P3, PT, PT, 0x8, 0x80 ;  /* 0x000000000080781c */ /* 0x000fe40001f4e170 */
        /* <DEDUP_REMOVED lines=11> */
.L_x_45522:
        /* <DEDUP_REMOVED lines=13> */
.L_x_45524:
[----:B------:R-:W-:Y:S05]  /*14e60*/  BSYNC.RECONVERGENT B1 ;  /* 0x0000000000017941 */ /* 0x000fea0003800200 */
.L_x_45523:
        /* <DEDUP_REMOVED lines=43> */
.L_x_45521:
[----:B------:R-:W-:Y:S05]  /*15120*/  BSYNC.RECONVERGENT B0 ;  /* 0x0000000000007941 */ /* 0x000fea0003800200 */
.L_x_45520:
        /* <DEDUP_REMOVED lines=22> */
.L_x_45527:
        /* <DEDUP_REMOVED lines=13> */
.L_x_45529:
[----:B------:R-:W-:Y:S05]  /*15360*/  BSYNC.RECONVERGENT B1 ;  /* 0x0000000000017941 */ /* 0x000fea0003800200 */
.L_x_45528:
        /* <DEDUP_REMOVED lines=43> */
.L_x_45526:
[----:B------:R-:W-:Y:S05]  /*15620*/  BSYNC.RECONVERGENT B0 ;  /* 0x0000000000007941 */ /* 0x000fea0003800200 */
.L_x_45525:
        /* <DEDUP_REMOVED lines=22> */
.L_x_45532:
        /* <DEDUP_REMOVED lines=13> */
.L_x_45534:
[----:B------:R-:W-:Y:S05]  /*15860*/  BSYNC.RECONVERGENT B1 ;  /* 0x0000000000017941 */ /* 0x000fea0003800200 */
.L_x_45533:
        /* <DEDUP_REMOVED lines=43> */
.L_x_45531:
[----:B------:R-:W-:Y:S05]  /*15b20*/  BSYNC.RECONVERGENT B0 ;  /* 0x0000000000007941 */ /* 0x000fea0003800200 */
.L_x_45530:
        /* <DEDUP_REMOVED lines=21> */
.L_x_45537:
        /* <DEDUP_REMOVED lines=15> */
.L_x_45539:
[----:B------:R-:W-:Y:S05]  /*15d70*/  BSYNC.RECONVERGENT B1 ;  /* 0x0000000000017941 */ /* 0x000fea0003800200 */
.L_x_45538:
        /* <DEDUP_REMOVED lines=43> */
.L_x_45536:
[----:B------:R-:W-:Y:S05]  /*16030*/  BSYNC.RECONVERGENT B0 ;  /* 0x0000000000007941 */ /* 0x000fea0003800200 */
.L_x_45535:
[----:B------:R-:W-:Y:S01]  /*16040*/  I2FP.F32.U32 R66, R67 ;  /* 0x0000004300427245 */ /* 0x000fe20000201000 */
[----:B------:R-:W-:-:S04]  /*16050*/  HADD2.F32 R71, -RZ, R71.H1_H1 ;  /* 0x30000047ff477230 */ /* 0x000fc80000004100 */
[----:B------:R-:W-:Y:S01]  /*16060*/  FFMA.FTZ R66, R66, R39, 1.1641532182693481445e-10 ;  /* 0x2f00000042427423 */ /* 0x000fe20000010027 */
[----:B------:R-:W-:-:S04]  /*16070*/  FMUL.FTZ R71, R71, R38 ;  /* 0x0000002647477220 */ /* 0x000fc80000410000 */
[----:B------:R-:W-:Y:S01]  /*16080*/  FMUL.FTZ R71, R71, R58 ;  /* 0x0000003a47477220 */ /* 0x000fe20000410000 */
[----:B------:R-:W-:Y:S02]  /*16090*/  FSETP.GTU.FTZ.AND P6, PT, R66, R59, PT ;  /* 0x0000003b4200720b */ /* 0x000fe40003fdc000 */
[----:B------:R-:W-:Y:S02]  /*160a0*/  F2FP.F16.F32.PACK_AB R66, R70, R65 ;  /* 0x000000414642723e */ /* 0x000fe400000000ff */
[----:B------:R-:W-:Y:S02]  /*160b0*/  FSEL R76, R71, RZ, !P6 ;  /* 0x000000ff474c7208 */ /* 0x000fe40007000000 */
[----:B------:R-:W-:Y:S02]  /*160c0*/  F2FP.F16.F32.PACK_AB R65, R64, R26 ;  /* 0x0000001a4041723e */ /* 0x000fe400000000ff */
[----:B------:R-:W-:Y:S02]  /*160d0*/  PLOP3.LUT P6, PT, P6, PT, PT, 0x8, 0x80 ;  /* 0x000000000080781c */ /* 0x000fe400037ce170 */
[----:B------:R-:W-:-:S02]  /*160e0*/  F2FP.F16.F32.PACK_AB R64, R25, R18 ;  /* 0x000000121940723e */ /* 0x000fc400000000ff */
[----:B------:R-:W-:-:S09]  /*160f0*/  F2FP.F16.F32.PACK_AB R67, R76, R75 ;  /* 0x0000004b4c43723e */ /* 0x000fd200000000ff */
.L_x_45499:
        /* <DEDUP_REMOVED lines=10> */
[----:B------:R-:W-:Y:S01]  /*161a0*/  LOP3.LUT R70, R70, R77, R71, 0xfe, !PT ;  /* 0x0000004d46467212 */ /* 0x000fe200078efe47 */
[----:B------:R-:W-:Y:S01]  /*161b0*/  VIADD R77, R27, 0x80 ;  /* 0x000000801b4d7836 */ /* 0x000fe20000000000 */
[----:B------:R-:W-:Y:S02]  /*161c0*/  SEL R71, RZ, 0x1, !P3 ;  /* 0x00000001ff477807 */ /* 0x000fe40005800000 */
[----:B------:R-:W-:Y:S02]  /*161d0*/  LOP3.LUT P6, RZ, R6, 0x4, RZ, 0xc0, !PT ;  /* 0x0000000406ff7812 */ /* 0x000fe400078cc0ff */
        /* <DEDUP_REMOVED lines=27> */
.L_x_45543:
        /* <DEDUP_REMOVED lines=13> */
.L_x_45545:
[----:B------:R-:W-:Y:S05]  /*16460*/  BSYNC.RECONVERGENT B1 ;  /* 0x0000000000017941 */ /* 0x000fea0003800200 */
.L_x_45544:
        /* <DEDUP_REMOVED lines=43> */
.L_x_45542:
[----:B------:R-:W-:Y:S05]  /*16720*/  BSYNC.RECONVERGENT B0 ;  /* 0x0000000000007941 */ /* 0x000fea0003800200 */
.L_x_45541:
        /* <DEDUP_REMOVED lines=25> */
.L_x_45548:
        /* <DEDUP_REMOVED lines=13> */
.L_x_45550:
[----:B------:R-:W-:Y:S05]  /*16990*/  BSYNC.RECONVERGENT B1 ;  /* 0x0000000000017941 */ /* 0x000fea0003800200 */
.L_x_45549:
        /* <DEDUP_REMOVED lines=43> */
.L_x_45547:
[----:B------:R-:W-:Y:S05]  /*16c50*/  BSYNC.RECONVERGENT B0 ;  /* 0x0000000000007941 */ /* 0x000fea0003800200 */
.L_x_45546:
        /* <DEDUP_REMOVED lines=24> */
.L_x_45553:
        /* <DEDUP_REMOVED lines=13> */
.L_x_45555:
[----:B------:R-:W-:Y:S05]  /*16eb0*/  BSYNC.RECONVERGENT B1 ;  /* 0x0000000000017941 */ /* 0x000fea0003800200 */
.L_x_45554:
        /* <DEDUP_REMOVED lines=42> */
[----:B------:R-:W-:-:S07]  /*17160*/  MOV R128, R82 ;  /* 0x0000005200807202 */ /* 0x000fce0000000f00 */
.L_x_45552:
[----:B------:R-:W-:Y:S05]  /*17170*/  BSYNC.RECONVERGENT B0 ;  /* 0x0000000000007941 */ /* 0x000fea0003800200 */
.L_x_45551:
        /* <DEDUP_REMOVED lines=10> */
[----:B------:R-:W-:Y:S01]  /*17220*/  HADD2.F32 R81, -RZ, R69.H0_H0 ;  /* 0x20000045ff517230 */ /* 0x000fe20000004100 */
[----:B------:R-:W-:-:S04]  /*17230*/  PLOP3.LUT P1, PT, P1, PT, PT, 0x8, 0x80 ;  /* 0x000000000080781c */ /* 0x000fc80000f2e170 */
        /* <DEDUP_REMOVED lines=12> */
.L_x_45558:
        /* <DEDUP_REMOVED lines=13> */
.L_x_45560:
[----:B------:R-:W-:Y:S05]  /*173d0*/  BSYNC.RECONVERGENT B1 ;  /* 0x0000000000017941 */ /* 0x000fea0003800200 */
.L_x_45559:
        /* <DEDUP_REMOVED lines=43> */
.L_x_45557:
[----:B------:R-:W-:Y:S05]  /*17690*/  BSYNC.RECONVERGENT B0 ;  /* 0x0000000000007941 */ /* 0x000fea0003800200 */
.L_x_45556:
        /* <DEDUP_REMOVED lines=24> */
.L_x_45563:
        /* <DEDUP_REMOVED lines=13> */
.L_x_45565:
[----:B------:R-:W-:Y:S05]  /*178f0*/  BSYNC.RECONVERGENT B1 ;  /* 0x0000000000017941 */ /* 0x000fea0003800200 */
.L_x_45564:
        /* <DEDUP_REMOVED lines=43> */
.L_x_45562:
[----:B------:R-:W-:Y:S05]  /*17bb0*/  BSYNC.RECONVERGENT B0 ;  /* 0x0000000000007941 */ /* 0x000fea0003800200 */
.L_x_45561:
        /* <DEDUP_REMOVED lines=24> */
.L_x_45568:
        /* <DEDUP_REMOVED lines=13> */
.L_x_45570:
[----:B------:R-:W-:Y:S05]  /*17e10*/  BSYNC.RECONVERGENT B1 ;  /* 0x0000000000017941 */ /* 0x000fea0003800200 */
.L_x_45569:
        /* <DEDUP_REMOVED lines=43> */
.L_x_45567:
[----:B------:R-:W-:Y:S05]  /*180d0*/  BSYNC.RECONVERGENT B0 ;  /* 0x0000000000007941 */ /* 0x000fea0003800200 */
.L_x_45566:
        /* <DEDUP_REMOVED lines=24> */
.L_x_45573:
        /* <DEDUP_REMOVED lines=13> */
.L_x_45575:
[----:B------:R-:W-:Y:S05]  /*18330*/  BSYNC.RECONVERGENT B1 ;  /* 0x0000000000017941 */ /* 0x000fea0003800200 */
.L_x_45574:
        /* <DEDUP_REMOVED lines=43> */
.L_x_45572:
[----:B------:R-:W-:Y:S05]  /*185f0*/  BSYNC.RECONVERGENT B0 ;  /* 0x0000000000007941 */ /* 0x000fea0003800200 */
.L_x_45571:
        /* <DEDUP_REMOVED lines=8> */
[----:B------:R-:W-:Y:S01]  /*18680*/  FSETP.GTU.FTZ.AND P5, PT, R70, R59, PT ;  /* 0x0000003b4600720b */ /* 0x000fe20003fbc000 */
[----:B------:R-:W-:Y:S01]  /*18690*/  FMUL.FTZ R70, R85, R58 ;  /* 0x0000003a55467220 */ /* 0x000fe20000410000 */
[----:B------:R-:W-:-:S04]  /*186a0*/  IMAD.MOV.U32 R85, RZ, RZ, R128 ;  /* 0x000000ffff557224 */ /* 0x000fc800078e0080 */
        /* <DEDUP_REMOVED lines=13> */
.L_x_45578:
        /* <DEDUP_REMOVED lines=16> */
.L_x_45580:
[----:B------:R-:W-:Y:S05]  /*18880*/  BSYNC.RECONVERGENT B1 ;  /* 0x0000000000017941 */ /* 0x000fea0003800200 */
.L_x_45579:
        /* <DEDUP_REMOVED lines=43> */
.L_x_45577:
[----:B------:R-:W-:Y:S05]  /*18b40*/  BSYNC.RECONVERGENT B0 ;  /* 0x0000000000007941 */ /* 0x000fea0003800200 */
.L_x_45576:
        /* <DEDUP_REMOVED lines=15> */
.L_x_45540:
        /* <DEDUP_REMOVED lines=16> */
.L_x_45584:
        /* <DEDUP_REMOVED lines=13> */
.L_x_45586:
[----:B------:R-:W-:Y:S05]  /*18e10*/  BSYNC.RECONVERGENT B1 ;  /* 0x0000000000017941 */ /* 0x000fea0003800200 */
.L_x_45585:
        /* <DEDUP_REMOVED lines=43> */
.L_x_45583:
[----:B------:R-:W-:Y:S05]  /*190d0*/  BSYNC.RECONVERGENT B0 ;  /* 0x0000000000007941 */ /* 0x000fea0003800200 */
.L_x_45582:
        /* <DEDUP_REMOVED lines=24> */
.L_x_45589:
        /* <DEDUP_REMOVED lines=13> */
.L_x_45591:
[----:B------:R-:W-:Y:S05]  /*19330*/  BSYNC.RECONVERGENT B1 ;  /* 0x0000000000017941 */ /* 0x000fea0003800200 */
.L_x_45590:
        /* <DEDUP_REMOVED lines=43> */
.L_x_45588:
[----:B------:R-:W-:Y:S05]  /*195f0*/  BSYNC.RECONVERGENT B0 ;  /* 0x0000000000007941 */ /* 0x000fea0003800200 */
.L_x_45587:
        /* <DEDUP_REMOVED lines=22> */
.L_x_45594:
        /* <DEDUP_REMOVED lines=13> */
.L_x_45596:
[----:B------:R-:W-:Y:S05]  /*19830*/  BSYNC.RECONVERGENT B1 ;  /* 0x0000000000017941 */ /* 0x000fea0003800200 */
.L_x_45595:
        /* <DEDUP_REMOVED lines=43> */
.L_x_45593:
[----:B------:R-:W-:Y:S05]  /*19af0*/  BSYNC.RECONVERGENT B0 ;  /* 0x0000000000007941 */ /* 0x000fea0003800200 */
.L_x_45592:
        /* <DEDUP_REMOVED lines=22> */
.L_x_45599:
        /* <DEDUP_REMOVED lines=13> */
.L_x_45601:
[----:B------:R-:W-:Y:S05]  /*19d30*/  BSYNC.RECONVERGENT B1 ;  /* 0x0000000000017941 */ /* 0x000fea0003800200 */
.L_x_45600:
        /* <DEDUP_REMOVED lines=43> */
.L_x_45598:
[----:B------:R-:W-:Y:S05]  /*19ff0*/  BSYNC.RECONVERGENT B0 ;  /* 0x0000000000007941 */ /* 0x000fea0003800200 */
.L_x_45597:
        /* <DEDUP_REMOVED lines=22> */
.L_x_45604:
        /* <DEDUP_REMOVED lines=13> */
.L_x_45606:
[----:B------:R-:W-:Y:S05]  /*1a230*/  BSYNC.RECONVERGENT B1 ;  /* 0x0000000000017941 */ /* 0x000fea0003800200 */
.L_x_45605:
        /* <DEDUP_REMOVED lines=43> */
.L_x_45603:
[----:B------:R-:W-:Y:S05]  /*1a4f0*/  BSYNC.RECONVERGENT B0 ;  /* 0x0000000000007941 */ /* 0x000fea0003800200 */
.L_x_45602:
        /* <DEDUP_REMOVED lines=21> */
.L_x_45609:
        /* <DEDUP_REMOVED lines=13> */
.L_x_45611:
[----:B------:R-:W-:Y:S05]  /*1a720*/  BSYNC.RECONVERGENT B1 ;  /* 0x0000000000017941 */ /* 0x000fea0003800200 */
.L_x_45610:
        /* <DEDUP_REMOVED lines=43> */
.L_x_45608:
[----:B------:R-:W-:Y:S05]  /*1a9e0*/  BSYNC.RECONVERGENT B0 ;  /* 0x0000000000007941 */ /* 0x000fea0003800200 */
.L_x_45607:
        /* <DEDUP_REMOVED lines=22> */
.L_x_45614:
        /* <DEDUP_REMOVED lines=13> */
.L_x_45616:
[----:B------:R-:W-:Y:S05]  /*1ac20*/  BSYNC.RECONVERGENT B1 ;  /* 0x0000000000017941 */ /* 0x000fea0003800200 */
.L_x_45615:
        /* <DEDUP_REMOVED lines=43> */
.L_x_45613:
[----:B------:R-:W-:Y:S05]  /*1aee0*/  BSYNC.RECONVERGENT B0 ;  /* 0x0000000000007941 */ /* 0x000fea0003800200 */
.L_x_45612:
        /* <DEDUP_REMOVED lines=21> */
.L_x_45619:
        /* <DEDUP_REMOVED lines=16> */
.L_x_45621:
[----:B------:R-:W-:Y:S05]  /*1b140*/  BSYNC.RECONVERGENT B1 ;  /* 0x0000000000017941 */ /* 0x000fea0003800200 */
.L_x_45620:
        /* <DEDUP_REMOVED lines=43> */
.L_x_45618:
[----:B------:R-:W-:Y:S05]  /*1b400*/  BSYNC.RECONVERGENT B0 ;  /* 0x0000000000007941 */ /* 0x000fea0003800200 */
.L_x_45617:
        /* <DEDUP_REMOVED lines=12> */
.L_x_45581:
        /* <DEDUP_REMOVED lines=11> */
[----:B------:R-:W-:Y:S02]  /*1b580*/  LOP3.LUT R70, R70, R86, R71, 0xfe, !PT ;  /* 0x0000005646467212 */ /* 0x000fe400078efe47 */
[----:B------:R-:W-:Y:S02]  /*1b590*/  SEL R71, RZ, 0x1, !P3 ;  /* 0x00000001ff477807 */ /* 0x000fe40005800000 */
[----:B------:R-:W-:-:S02]  /*1b5a0*/  IADD3 R86, PT, PT, R27, 0xa0, RZ ;  /* 0x000000a01b567810 */ /* 0x000fc40007ffe0ff */
[----:B0-----:R-:W-:Y:S02]  /*1b5b0*/  SEL R67, RZ, 0x1, !P5 ;  /* 0x00000001ff437807 */ /* 0x001fe40006800000 */
        /* <DEDUP_REMOVED lines=26> */
.L_x_45625:
        /* <DEDUP_REMOVED lines=13> */
.L_x_45627:
[----:B------:R-:W-:Y:S05]  /*1b830*/  BSYNC.RECONVERGENT B1 ;  /* 0x0000000000017941 */ /* 0x000fea0003800200 */
.L_x_45626:
        /* <DEDUP_REMOVED lines=43> */
.L_x_45624:
[----:B------:R-:W-:Y:S05]  /*1baf0*/  BSYNC.RECONVERGENT B0 ;  /* 0x0000000000007941 */ /* 0x000fea0003800200 */
.L_x_45623:
[----:B------:R-:W-:Y:S01]  /*1bb00*/  I2FP.F32.U32 R87, R90 ;  /* 0x0000005a00577245 */ /* 0x000fe20000201000 */
[----:B-----5:R-:W-:Y:S01]  /*1bb10*/  HADD2.F32 R88, -RZ, R68.H0_H0 ;  /* 0x20000044ff587230 */ /* 0x020fe20000004100 */
[----:B------:R-:W-:Y:S01]  /*1bb20*/  ISETP.NE.AND P1, PT, R89, 0x1, PT ;  /* 0x000000015900780c */ /* 0x000fe20003f25270 */
[----:B------:R-:W-:Y:S01]  /*1bb30*/  BSSY.RECONVERGENT B0, `(.L_x_45628) ;  /* 0x000004f000007945 */ /* 0x000fe20003800200 */
[----:B------:R-:W-:Y:S01]  /*1bb40*/  LOP3.LUT R6, R6, 0xfffffffd, RZ, 0xc0, !PT ;  /* 0xfffffffd06067812 */ /* 0x000fe200078ec0ff */
[----:B------:R-:W-:Y:S01]  /*1bb50*/  FFMA.FTZ R87, R87, R39, 1.1641532182693481445e-10 ;  /* 0x2f00000057577423 */ /* 0x000fe20000010027 */
[----:B------:R-:W-:Y:S01]  /*1bb60*/  IMAD.MOV.U32 R92, RZ, RZ, 0x2 ;  /* 0x00000002ff5c7424 */ /* 0x000fe200078e00ff */
[----:B------:R-:W-:-:S03]  /*1bb70*/  MOV R91, R128 ;  /* 0x00000080005b7202 */ /* 0x000fc60000000f00 */
[----:B------:R-:W-:Y:S01]  /*1bb80*/  FSETP.GTU.FTZ.AND P0, PT, R87, R59, PT ;  /* 0x0000003b5700720b */ /* 0x000fe20003f1c000 */
[----:B------:R-:W-:-:S05]  /*1bb90*/  HADD2.F32 R87, -RZ, R64.H0_H0 ;  /* 0x20000040ff577230 */ /* 0x000fca0000004100 */
        /* <DEDUP_REMOVED lines=15> */
.L_x_45630:
        /* <DEDUP_REMOVED lines=13> */
.L_x_45632:
[----:B------:R-:W-:Y:S05]  /*1bd60*/  BSYNC.RECONVERGENT B1 ;  /* 0x0000000000017941 */ /* 0x000fea0003800200 */
.L_x_45631:
        /* <DEDUP_REMOVED lines=43> */
.L_x_45629:
[----:B------:R-:W-:Y:S05]  /*1c020*/  BSYNC.RECONVERGENT B0 ;  /* 0x0000000000007941 */ /* 0x000fea0003800200 */
.L_x_45628:
        /* <DEDUP_REMOVED lines=24> */
.L_x_45635:
        /* <DEDUP_REMOVED lines=13> */
.L_x_45637:
[----:B------:R-:W-:Y:S05]  /*1c280*/  BSYNC.RECONVERGENT B1 ;  /* 0x0000000000017941 */ /* 0x000fea0003800200 */
.L_x_45636:
        /* <DEDUP_REMOVED lines=43> */
.L_x_45634:
[----:B------:R-:W-:Y:S05]  /*1c540*/  BSYNC.RECONVERGENT B0 ;  /* 0x0000000000007941 */ /* 0x000fea0003800200 */
.L_x_45633:
[----:B------:R-:W-:Y:S01]  /*1c550*/  I2FP.F32.U32 R68, R89 ;  /* 0x0000005900447245 */ /* 0x000fe20000201000 */
[----:B------:R-:W-:Y:S01]  /*1c560*/  HADD2.F32 R89, -RZ, R69.H0_H0 ;  /* 0x20000045ff597230 */ /* 0x000fe20000004100 */
[----:B------:R-:W-:Y:S01]  /*1c570*/  ISETP.NE.AND P2, PT, R90, 0x1, PT ;  /* 0x000000015a00780c */ /* 0x000fe20003f45270 */
[----:B------:R-:W-:Y:S01]  /*1c580*/  BSSY.RECONVERGENT B0, `(.L_x_45638) ;  /* 0x000004e000007945 */ /* 0x000fe20003800200 */
[----:B------:R-:W-:Y:S02]  /*1c590*/  HFMA2 R94, -RZ, RZ, 0, 1.1920928955078125e-07 ;  /* 0x00000002ff5e7431 */ /* 0x000fe400000001ff */
[----:B------:R-:W-:Y:S01]  /*1c5a0*/  FFMA.FTZ R68, R68, R39, 1.1641532182693481445e-10 ;  /* 0x2f00000044447423 */ /* 0x000fe20000010027 */
[----:B------:R-:W-:-:S04]  /*1c5b0*/  IMAD.MOV.U32 R93, RZ, RZ, R128 ;  /* 0x000000ffff5d7224 */ /* 0x000fc800078e0080 */
[----:B------:R-:W-:Y:S01]  /*1c5c0*/  FSETP.GTU.FTZ.AND P1, PT, R68, R59, PT ;  /* 0x0000003b4400720b */ /* 0x000fe20003f3c000 */
[----:B------:R-:W-:-:S05]  /*1c5d0*/  HADD2.F32 R68, -RZ, R65.H0_H0 ;  /* 0x20000041ff447230 */ /* 0x000fca0000004100 */
        /* <DEDUP_REMOVED lines=15> */
.L_x_45640:
        /* <DEDUP_REMOVED lines=13> */
.L_x_45642:
[----:B------:R-:W-:Y:S05]  /*1c7a0*/  BSYNC.RECONVERGENT B1 ;  /* 0x0000000000017941 */ /* 0x000fea0003800200 */
.L_x_45641:
        /* <DEDUP_REMOVED lines=43> */
.L_x_45639:
[----:B------:R-:W-:Y:S05]  /*1ca60*/  BSYNC.RECONVERGENT B0 ;  /* 0x0000000000007941 */ /* 0x000fea0003800200 */
.L_x_45638:
        /* <DEDUP_REMOVED lines=24> */
.L_x_45645:
        /* <DEDUP_REMOVED lines=13> */
.L_x_45647:
[----:B------:R-:W-:Y:S05]  /*1ccc0*/  BSYNC.RECONVERGENT B1 ;  /* 0x0000000000017941 */ /* 0x000fea0003800200 */
.L_x_45646:
        /* <DEDUP_REMOVED lines=43> */
.L_x_45644:
[----:B------:R-:W-:Y:S05]  /*1cf80*/  BSYNC.RECONVERGENT B0 ;  /* 0x0000000000007941 */ /* 0x000fea0003800200 */
.L_x_45643:
        /* <DEDUP_REMOVED lines=24> */
.L_x_45650:
        /* <DEDUP_REMOVED lines=13> */
.L_x_45652:
[----:B------:R-:W-:Y:S05]  /*1d1e0*/  BSYNC.RECONVERGENT B1 ;  /* 0x0000000000017941 */ /* 0x000fea0003800200 */
.L_x_45651:
        /* <DEDUP_REMOVED lines=43> */
.L_x_45649:
[----:B------:R-:W-:Y:S05]  /*1d4a0*/  BSYNC.RECONVERGENT B0 ;  /* 0x0000000000007941 */ /* 0x000fea0003800200 */
.L_x_45648:
        /* <DEDUP_REMOVED lines=24> */
.L_x_45655:
        /* <DEDUP_REMOVED lines=13> */
.L_x_45657:
[----:B------:R-:W-:Y:S05]  /*1d700*/  BSYNC.RECONVERGENT B1 ;  /* 0x0000000000017941 */ /* 0x000fea0003800200 */
.L_x_45656:
        /* <DEDUP_REMOVED lines=43> */
.L_x_45654:
[----:B------:R-:W-:Y:S05]  /*1d9c0*/  BSYNC.RECONVERGENT B0 ;  /* 0x0000000000007941 */ /* 0x000fea0003800200 */
.L_x_45653:
        /* <DEDUP_REMOVED lines=24> */
.L_x_45660:
        /* <DEDUP_REMOVED lines=16> */
.L_x_45662:
[----:B------:R-:W-:Y:S05]  /*1dc50*/  BSYNC.RECONVERGENT B1 ;  /* 0x0000000000017941 */ /* 0x000fea0003800200 */
.L_x_45661:
        /* <DEDUP_REMOVED lines=43> */
.L_x_45659:
[----:B------:R-:W-:Y:S05]  /*1df10*/  BSYNC.RECONVERGENT B0 ;  /* 0x0000000000007941 */ /* 0x000fea0003800200 */
.L_x_45658:
        /* <DEDUP_REMOVED lines=15> */
.L_x_45622:
        /* <DEDUP_REMOVED lines=16> */
.L_x_45666:
        /* <DEDUP_REMOVED lines=13> */
.L_x_45668:
[----:B------:R-:W-:Y:S05]  /*1e1e0*/  BSYNC.RECONVERGENT B1 ;  /* 0x0000000000017941 */ /* 0x000fea0003800200 */
.L_x_45667:
        /* <DEDUP_REMOVED lines=43> */
.L_x_45665:
[----:B------:R-:W-:Y:S05]  /*1e4a0*/  BSYNC.RECONVERGENT B0 ;  /* 0x0000000000007941 */ /* 0x000fea0003800200 */
.L_x_45664:
[----:B------:R-:W-:Y:S01]  /*1e4b0*/  I2FP.F32.U32 R68, R68 ;  /* 0x0000004400447245 */ /* 0x000fe20000201000 */
[----:B-----5:R-:W-:Y:S01]  /*1e4c0*/  HADD2.F32 R71, -RZ, R64.H0_H0 ;  /* 0x20000040ff477230 */ /* 0x020fe20000004100 */
        /* <DEDUP_REMOVED lines=8> */
[----:B------:R-:W-:Y:S02]  /*1e550*/  HFMA2 R71, -RZ, RZ, 0, 1.1920928955078125e-07 ;  /* 0x00000002ff477431 */ /* 0x000fe400000001ff */
        /* <DEDUP_REMOVED lines=13> */
.L_x_45671:
        /* <DEDUP_REMOVED lines=13> */
.L_x_45673:
[----:B------:R-:W-:Y:S05]  /*1e700*/  BSYNC.RECONVERGENT B1 ;  /* 0x0000000000017941 */ /* 0x000fea0003800200 */
.L_x_45672:
        /* <DEDUP_REMOVED lines=43> */
.L_x_45670:
[----:B------:R-:W-:Y:S05]  /*1e9c0*/  BSYNC.RECONVERGENT B0 ;  /* 0x0000000000007941 */ /* 0x000fea0003800200 */
.L_x_45669:
        /* <DEDUP_REMOVED lines=9> */
[----:B------:R-:W-:Y:S01]  /*1ea60*/  FMUL.FTZ R64, R69, R58 ;  /* 0x0000003a45407220 */ /* 0x000fe20000410000 */
[----:B------:R-:W-:-:S04]  /*1ea70*/  IMAD.MOV.U32 R69, RZ, RZ, R128 ;  /* 0x000000ffff457224 */ /* 0x000fc800078e0080 */
        /* <DEDUP_REMOVED lines=11> */
.L_x_45676:
        /* <DEDUP_REMOVED lines=13> */
.L_x_45678:
[----:B------:R-:W-:Y:S05]  /*1ec00*/  BSYNC.RECONVERGENT B1 ;  /* 0x0000000000017941 */ /* 0x000fea0003800200 */
.L_x_45677:
        /* <DEDUP_REMOVED lines=43> */
.L_x_45675:
[----:B------:R-:W-:Y:S05]  /*1eec0*/  BSYNC.RECONVERGENT B0 ;  /* 0x0000000000007941 */ /* 0x000fea0003800200 */
.L_x_45674:
[----:B------:R-:W-:Y:S01]  /*1eed0*/  I2FP.F32.U32 R69, R69 ;  /* 0x0000004500457245 */ /* 0x000fe20000201000 */
[----:B------:R-:W-:Y:S01]  /*1eee0*/  BSSY.RECONVERGENT B0, `(.L_x_45679) ;  /* 0x000004e000007945 */ /* 0x000fe20003800200 */
[----:B------:R-:W-:Y:S01]  /*1eef0*/  ISETP.NE.AND P3, PT, R70, 0x1, PT ;  /* 0x000000014600780c */ /* 0x000fe20003f65270 */
[----:B------:R-:W-:Y:S02]  /*1ef00*/  HFMA2 R71, -RZ, RZ, 0, 1.1920928955078125e-07 ;  /* 0x00000002ff477431 */ /* 0x000fe400000001ff */
[----:B------:R-:W-:Y:S02]  /*1ef10*/  IMAD.MOV.U32 R91, RZ, RZ, R128 ;  /* 0x000000ffff5b7224 */ /* 0x000fe400078e0080 */
[----:B------:R-:W-:-:S05]  /*1ef20*/  FFMA.FTZ R69, R69, R39, 1.1641532182693481445e-10 ;  /* 0x2f00000045457423 */ /* 0x000fca0000010027 */
[----:B------:R-:W-:Y:S01]  /*1ef30*/  FSETP.GTU.FTZ.AND P2, PT, R69, R59, PT ;  /* 0x0000003b4500720b */ /* 0x000fe20003f5c000 */
[----:B------:R-:W-:-:S03]  /*1ef40*/  HADD2.F32 R69, -RZ, R65.H0_H0 ;  /* 0x20000041ff457230 */ /* 0x000fc60000004100 */
[----:B------:R-:W-:Y:S02]  /*1ef50*/  PLOP3.LUT P1, PT, P2, PT, PT, 0x8, 0x80 ;  /* 0x000000000080781c */ /* 0x000fe4000172e170 */
        /* <DEDUP_REMOVED lines=13> */
.L_x_45681:
        /* <DEDUP_REMOVED lines=13> */
.L_x_45683:
[----:B------:R-:W-:Y:S05]  /*1f100*/  BSYNC.RECONVERGENT B1 ;  /* 0x0000000000017941 */ /* 0x000fea0003800200 */
.L_x_45682:
        /* <DEDUP_REMOVED lines=43> */
.L_x_45680:
[----:B------:R-:W-:Y:S05]  /*1f3c0*/  BSYNC.RECONVERGENT B0 ;  /* 0x0000000000007941 */ /* 0x000fea0003800200 */
.L_x_45679:
        /* <DEDUP_REMOVED lines=22> */
.L_x_45686:
        /* <DEDUP_REMOVED lines=13> */
.L_x_45688:
[----:B------:R-:W-:Y:S05]  /*1f600*/  BSYNC.RECONVERGENT B1 ;  /* 0x0000000000017941 */ /* 0x000fea0003800200 */
.L_x_45687:
        /* <DEDUP_REMOVED lines=43> */
.L_x_45685:
[----:B------:R-:W-:Y:S05]  /*1f8c0*/  BSYNC.RECONVERGENT B0 ;  /* 0x0000000000007941 */ /* 0x000fea0003800200 */
.L_x_45684:
        /* <DEDUP_REMOVED lines=21> */
.L_x_45691:
        /* <DEDUP_REMOVED lines=13> */
.L_x_45693:
[----:B------:R-:W-:Y:S05]  /*1faf0*/  BSYNC.RECONVERGENT B1 ;  /* 0x0000000000017941 */ /* 0x000fea0003800200 */
.L_x_45692:
        /* <DEDUP_REMOVED lines=43> */
.L_x_45690:
[----:B------:R-:W-:Y:S05]  /*1fdb0*/  BSYNC.RECONVERGENT B0 ;  /* 0x0000000000007941 */ /* 0x000fea0003800200 */
.L_x_45689:
        /* <DEDUP_REMOVED lines=22> */
.L_x_45696:
        /* <DEDUP_REMOVED lines=13> */
.L_x_45698:
[----:B------:R-:W-:Y:S05]  /*1fff0*/  BSYNC.RECONVERGENT B1 ;  /* 0x0000000000017941 */ /* 0x000fea0003800200 */
.L_x_45697:
        /* <DEDUP_REMOVED lines=43> */
.L_x_45695:
[----:B------:R-:W-:Y:S05]  /*202b0*/  BSYNC.RECONVERGENT B0 ;  /* 0x0000000000007941 */ /* 0x000fea0003800200 */
.L_x_45694:
[----:B------:R-:W-:Y:S01]  /*202c0*/  I2FP.F32.U32 R71, R93 ;  /* 0x0000005d00477245 */ /* 0x000fe20000201000 */
[----:B------:R-:W-:Y:S01]  /*202d0*/  BSSY.RECONVERGENT B0, `(.L_x_45699) ;  /* 0x0000050000007945 */ /* 0x000fe20003800200 */
[----:B------:R-:W-:Y:S01]  /*202e0*/  ISETP.NE.AND P6, PT, R70, 0x1, PT ;  /* 0x000000014600780c */ /* 0x000fe20003fc5270 */
[----:B------:R-:W-:Y:S01]  /*202f0*/  IMAD.MOV.U32 R96, RZ, RZ, 0x2 ;  /* 0x00000002ff607424 */ /* 0x000fe200078e00ff */
[----:B------:R-:W-:Y:S01]  /*20300*/  MOV R95, R128 ;  /* 0x00000080005f7202 */ /* 0x000fe20000000f00 */
[----:B------:R-:W-:-:S05]  /*20310*/  FFMA.FTZ R71, R71, R39, 1.1641532182693481445e-10 ;  /* 0x2f00000047477423 */ /* 0x000fca0000010027 */
[----:B------:R-:W-:Y:S01]  /*20320*/  FSETP.GTU.FTZ.AND P5, PT, R71, R59, PT ;  /* 0x0000003b4700720b */ /* 0x000fe20003fbc000 */
[----:B------:R-:W-:-:S05]  /*20330*/  HADD2.F32 R71, -RZ, R67.H0_H0 ;  /* 0x20000043ff477230 */ /* 0x000fca0000004100 */
        /* <DEDUP_REMOVED lines=13> */
.L_x_45701:
        /* <DEDUP_REMOVED lines=16> */
.L_x_45703:
[----:B------:R-:W-:Y:S05]  /*20510*/  BSYNC.RECONVERGENT B1 ;  /* 0x0000000000017941 */ /* 0x000fea0003800200 */
.L_x_45702:
        /* <DEDUP_REMOVED lines=43> */
.L_x_45700:
[----:B------:R-:W-:Y:S05]  /*207d0*/  BSYNC.RECONVERGENT B0 ;  /* 0x0000000000007941 */ /* 0x000fea0003800200 */
.L_x_45699:
        /* <DEDUP_REMOVED lines=12> */
.L_x_45663:
        /* <DEDUP_REMOVED lines=41> */
.L_x_45707:
        /* <DEDUP_REMOVED lines=13> */
.L_x_45709:
[----:B------:R-:W-:Y:S05]  /*20c00*/  BSYNC.RECONVERGENT B1 ;  /* 0x0000000000017941 */ /* 0x000fea0003800200 */
.L_x_45708:
        /* <DEDUP_REMOVED lines=39> */
[----:B------:R-:W-:-:S05]  /*20e80*/  IMAD.WIDE.U32 R96, R101, -0x326172a9, RZ ;  /* 0xcd9e8d5765607825 */ /* 0x000fca00078e00ff */
[----:B------:R-:W-:Y:S01]  /*20e90*/  LOP3.LUT R126, R48, R98, R97, 0x96, !PT ;  /* 0x00000062307e7212 */ /* 0x000fe200078e9661 */
[----:B------:R-:W-:Y:S01]  /*20ea0*/  IMAD.MOV.U32 R97, RZ, RZ, R100 ;  /* 0x000000ffff617224 */ /* 0x000fe200078e0064 */
[----:B------:R-:W-:-:S07]  /*20eb0*/  MOV R128, R96 ;  /* 0x0000006000807202 */ /* 0x000fce0000000f00 */
.L_x_45706:
[----:B------:R-:W-:Y:S05]  /*20ec0*/  BSYNC.RECONVERGENT B0 ;  /* 0x0000000000007941 */ /* 0x000fea0003800200 */
.L_x_45705:
[----:B------:R-:W-:Y:S01]  /*20ed0*/  I2FP.F32.U32 R96, R97 ;  /* 0x0000006100607245 */ /* 0x000fe20000201000 */
[----:B-----5:R-:W-:Y:S01]  /*20ee0*/  HADD2.F32 R97, -RZ, R68.H0_H0 ;  /* 0x20000044ff617230 */ /* 0x020fe20000004100 */
[----:B------:R-:W-:Y:S01]  /*20ef0*/  ISETP.NE.AND P1, PT, R99, 0x1, PT ;  /* 0x000000016300780c */ /* 0x000fe20003f25270 */
[----:B------:R-:W-:Y:S01]  /*20f00*/  BSSY.RECONVERGENT B0, `(.L_x_45710) ;  /* 0x000004f000007945 */ /* 0x000fe20003800200 */
[----:B------:R-:W-:Y:S01]  /*20f10*/  LOP3.LUT R6, R6, 0xfffffffd, RZ, 0xc0, !PT ;  /* 0xfffffffd06067812 */ /* 0x000fe200078ec0ff */
[----:B------:R-:W-:Y:S01]  /*20f20*/  FFMA.FTZ R96, R96, R39, 1.1641532182693481445e-10 ;  /* 0x2f00000060607423 */ /* 0x000fe20000010027 */
[----:B------:R-:W-:-:S04]  /*20f30*/  IMAD.MOV.U32 R98, RZ, RZ, 0x2 ;  /* 0x00000002ff627424 */ /* 0x000fc800078e00ff */
[----:B------:R-:W-:Y:S01]  /*20f40*/  FSETP.GTU.FTZ.AND P0, PT, R96, R59, PT ;  /* 0x0000003b6000720b */ /* 0x000fe20003f1c000 */
[----:B------:R-:W-:-:S05]  /*20f50*/  HADD2.F32 R96, -RZ, R64.H0_H0 ;  /* 0x20000040ff607230 */ /* 0x000fca0000004100 */
        /* <DEDUP_REMOVED lines=16> */
.L_x_45712:
        /* <DEDUP_REMOVED lines=13> */
.L_x_45714:
[----:B------:R-:W-:Y:S05]  /*21130*/  BSYNC.RECONVERGENT B1 ;  /* 0x0000000000017941 */ /* 0x000fea0003800200 */
.L_x_45713:
        /* <DEDUP_REMOVED lines=43> */
.L_x_45711:
[----:B------:R-:W-:Y:S05]  /*213f0*/  BSYNC.RECONVERGENT B0 ;  /* 0x0000000000007941 */ /* 0x000fea0003800200 */
.L_x_45710:
        /* <DEDUP_REMOVED lines=24> */
.L_x_45717:
        /* <DEDUP_REMOVED lines=13> */
.L_x_45719:
[----:B------:R-:W-:Y:S05]  /*21650*/  BSYNC.RECONVERGENT B1 ;  /* 0x0000000000017941 */ /* 0x000fea0003800200 */
.L_x_45718:
        /* <DEDUP_REMOVED lines=43> */
.L_x_45716:
[----:B------:R-:W-:Y:S05]  /*21910*/  BSYNC.RECONVERGENT B0 ;  /* 0x0000000000007941 */ /* 0x000fea0003800200 */
.L_x_45715:
        /* <DEDUP_REMOVED lines=24> */
.L_x_45722:
        /* <DEDUP_REMOVED lines=13> */
.L_x_45724:
[----:B------:R-:W-:Y:S05]  /*21b70*/  BSYNC.RECONVERGENT B1 ;  /* 0x0000000000017941 */ /* 0x000fea0003800200 */
.L_x_45723:
        /* <DEDUP_REMOVED lines=43> */
.L_x_45721:
[----:B------:R-:W-:Y:S05]  /*21e30*/  BSYNC.RECONVERGENT B0 ;  /* 0x0000000000007941 */ /* 0x000fea0003800200 */
.L_x_45720:
        /* <DEDUP_REMOVED lines=24> */
.L_x_45727:
        /* <DEDUP_REMOVED lines=13> */
.L_x_45729:
[----:B------:R-:W-:Y:S05]  /*22090*/  BSYNC.RECONVERGENT B1 ;  /* 0x0000000000017941 */ /* 0x000fea0003800200 */
.L_x_45728:
        /* <DEDUP_REMOVED lines=43> */
.L_x_45726:
[----:B------:R-:W-:Y:S05]  /*22350*/  BSYNC.RECONVERGENT B0 ;  /* 0x0000000000007941 */ /* 0x000fea0003800200 */
.L_x_45725:
        /* <DEDUP_REMOVED lines=24> */
.L_x_45732:
        /* <DEDUP_REMOVED lines=13> */
.L_x_45734:
[----:B------:R-:W-:Y:S05]  /*225b0*/  BSYNC.RECONVERGENT B1 ;  /* 0x0000000000017941 */ /* 0x000fea0003800200 */
.L_x_45733:
        /* <DEDUP_REMOVED lines=43> */
.L_x_45731:
[----:B------:R-:W-:Y:S05]  /*22870*/  BSYNC.RECONVERGENT B0 ;  /* 0x0000000000007941 */ /* 0x000fea0003800200 */
.L_x_45730:
        /* <DEDUP_REMOVED lines=24> */
.L_x_45737:
        /* <DEDUP_REMOVED lines=13> */
.L_x_45739:
[----:B------:R-:W-:Y:S05]  /*22ad0*/  BSYNC.RECONVERGENT B1 ;  /* 0x0000000000017941 */ /* 0x000fea0003800200 */
.L_x_45738:
        /* <DEDUP_REMOVED lines=43> */
.L_x_45736:
[----:B------:R-:W-:Y:S05]  /*22d90*/  BSYNC.RECONVERGENT B0 ;  /* 0x0000000000007941 */ /* 0x000fea0003800200 */
.L_x_45735:
        /* <DEDUP_REMOVED lines=24> */
.L_x_45742:
        /* <DEDUP_REMOVED lines=16> */
.L_x_45744:
[----:B------:R-:W-:Y:S05]  /*23020*/  BSYNC.RECONVERGENT B1 ;  /* 0x0000000000017941 */ /* 0x000fea0003800200 */
.L_x_45743:
        /* <DEDUP_REMOVED lines=43> */
.L_x_45741:
[----:B------:R-:W-:Y:S05]  /*232e0*/  BSYNC.RECONVERGENT B0 ;  /* 0x0000000000007941 */ /* 0x000fea0003800200 */
.L_x_45740:
        /* <DEDUP_REMOVED lines=15> */
.L_x_45704:
        /* <DEDUP_REMOVED lines=16> */
.L_x_45748:
        /* <DEDUP_REMOVED lines=13> */
.L_x_45750:
[----:B------:R-:W-:Y:S05]  /*235b0*/  BSYNC.RECONVERGENT B1 ;  /* 0x0000000000017941 */ /* 0x000fea0003800200 */
.L_x_45749:
        /* <DEDUP_REMOVED lines=43> */
.L_x_45747:
[----:B------:R-:W-:Y:S05]  /*23870*/  BSYNC.RECONVERGENT B0 ;  /* 0x0000000000007941 */ /* 0x000fea0003800200 */
.L_x_45746:
        /* <DEDUP_REMOVED lines=8> */
[----:B-----5:R-:W-:-:S03]  /*23900*/  HADD2.F32 R68, -RZ, R64.H0_H0 ;  /* 0x20000040ff447230 */ /* 0x020fc60000004100 */
[----:B------:R-:W-:Y:S02]  /*23910*/  PLOP3.LUT P2, PT, P0, PT, PT, 0x8, 0x80 ;  /* 0x000000000080781c */ /* 0x000fe4000074e170 */
        /* <DEDUP_REMOVED lines=14> */
.L_x_45753:
        /* <DEDUP_REMOVED lines=13> */
.L_x_45755:
[----:B------:R-:W-:Y:S05]  /*23ad0*/  BSYNC.RECONVERGENT B1 ;  /* 0x0000000000017941 */ /* 0x000fea0003800200 */
.L_x_45754:
        /* <DEDUP_REMOVED lines=43> */
.L_x_45752:
[----:B------:R-:W-:Y:S05]  /*23d90*/  BSYNC.RECONVERGENT B0 ;  /* 0x0000000000007941 */ /* 0x000fea0003800200 */
.L_x_45751:
        /* <DEDUP_REMOVED lines=22> */
.L_x_45758:
        /* <DEDUP_REMOVED lines=13> */
.L_x_45760:
[----:B------:R-:W-:Y:S05]  /*23fd0*/  BSYNC.RECONVERGENT B1 ;  /* 0x0000000000017941 */ /* 0x000fea0003800200 */
.L_x_45759:
        /* <DEDUP_REMOVED lines=43> */
.L_x_45757:
[----:B------:R-:W-:Y:S05]  /*24290*/  BSYNC.RECONVERGENT B0 ;  /* 0x0000000000007941 */ /* 0x000fea0003800200 */
.L_x_45756:
        /* <DEDUP_REMOVED lines=22> */
.L_x_45763:
        /* <DEDUP_REMOVED lines=13> */
.L_x_45765:
[----:B------:R-:W-:Y:S05]  /*244d0*/  BSYNC.RECONVERGENT B1 ;  /* 0x0000000000017941 */ /* 0x000fea0003800200 */
.L_x_45764:
        /* <DEDUP_REMOVED lines=43> */
.L_x_45762:
[----:B------:R-:W-:Y:S05]  /*24790*/  BSYNC.RECONVERGENT B0 ;  /* 0x0000000000007941 */ /* 0x000fea0003800200 */
.L_x_45761:
        /* <DEDUP_REMOVED lines=22> */
.L_x_45768:
        /* <DEDUP_REMOVED lines=13> */
.L_x_45770:
[----:B------:R-:W-:Y:S05]  /*249d0*/  BSYNC.RECONVERGENT B1 ;  /* 0x0000000000017941 */ /* 0x000fea0003800200 */
.L_x_45769:
        /* <DEDUP_REMOVED lines=43> */
.L_x_45767:
[----:B------:R-:W-:Y:S05]  /*24c90*/  BSYNC.RECONVERGENT B0 ;  /* 0x0000000000007941 */ /* 0x000fea0003800200 */
.L_x_45766:
        /* <DEDUP_REMOVED lines=21> */
.L_x_45773:
        /* <DEDUP_REMOVED lines=13> */
.L_x_45775:
[----:B------:R-:W-:Y:S05]  /*24ec0*/  BSYNC.RECONVERGENT B1 ;  /* 0x0000000000017941 */ /* 0x000fea0003800200 */
.L_x_45774:
        /* <DEDUP_REMOVED lines=43> */
.L_x_45772:
[----:B------:R-:W-:Y:S05]  /*25180*/  BSYNC.RECONVERGENT B0 ;  /* 0x0000000000007941 */ /* 0x000fea0003800200 */
.L_x_45771:
        /* <DEDUP_REMOVED lines=22> */
.L_x_45778:
        /* <DEDUP_REMOVED lines=13> */
.L_x_45780:
[----:B------:R-:W-:Y:S05]  /*253c0*/  BSYNC.RECONVERGENT B1 ;  /* 0x0000000000017941 */ /* 0x000fea0003800200 */
.L_x_45779:
        /* <DEDUP_REMOVED lines=43> */
.L_x_45777:
[----:B------:R-:W-:Y:S05]  /*25680*/  BSYNC.RECONVERGENT B0 ;  /* 0x0000000000007941 */ /* 0x000fea0003800200 */
.L_x_45776:
        /* <DEDUP_REMOVED lines=21> */
.L_x_45783:
        /* <DEDUP_REMOVED lines=16> */
.L_x_45785:
[----:B------:R-:W-:Y:S05]  /*258e0*/  BSYNC.RECONVERGENT B1 ;  /* 0x0000000000017941 */ /* 0x000fea0003800200 */
.L_x_45784:
        /* <DEDUP_REMOVED lines=43> */
.L_x_45782:
[----:B------:R-:W-:Y:S05]  /*25ba0*/  BSYNC.RECONVERGENT B0 ;  /* 0x0000000000007941 */ /* 0x000fea0003800200 */
.L_x_45781:
        /* <DEDUP_REMOVED lines=12> */
.L_x_45745:
        /* <DEDUP_REMOVED lines=41> */
.L_x_45789:
        /* <DEDUP_REMOVED lines=13> */
.L_x_45791:
[----:B------:R-:W-:Y:S05]  /*25fd0*/  BSYNC.RECONVERGENT B1 ;  /* 0x0000000000017941 */ /* 0x000fea0003800200 */
.L_x_45790:
        /* <DEDUP_REMOVED lines=43> */
.L_x_45788:
[----:B------:R-:W-:Y:S05]  /*26290*/  BSYNC.RECONVERGENT B0 ;  /* 0x0000000000007941 */ /* 0x000fea0003800200 */
.L_x_45787:
        /* <DEDUP_REMOVED lines=25> */
.L_x_45794:
        /* <DEDUP_REMOVED lines=13> */
.L_x_45796:
[----:B------:R-:W-:Y:S05]  /*26500*/  BSYNC.RECONVERGENT B1 ;  /* 0x0000000000017941 */ /* 0x000fea0003800200 */
.L_x_45795:
        /* <DEDUP_REMOVED lines=43> */
.L_x_45793:
[----:B------:R-:W-:Y:S05]  /*267c0*/  BSYNC.RECONVERGENT B0 ;  /* 0x0000000000007941 */ /* 0x000fea0003800200 */
.L_x_45792:
        /* <DEDUP_REMOVED lines=24> */
.L_x_45799:
        /* <DEDUP_REMOVED lines=13> */
.L_x_45801:
[----:B------:R-:W-:Y:S05]  /*26a20*/  BSYNC.RECONVERGENT B1 ;  /* 0x0000000000017941 */ /* 0x000fea0003800200 */
.L_x_45800:
        /* <DEDUP_REMOVED lines=43> */
.L_x_45798:
[----:B------:R-:W-:Y:S05]  /*26ce0*/  BSYNC.RECONVERGENT B0 ;  /* 0x0000000000007941 */ /* 0x000fea0003800200 */
.L_x_45797:
        /* <DEDUP_REMOVED lines=24> */
.L_x_45804:
        /* <DEDUP_REMOVED lines=13> */
.L_x_45806:
[----:B------:R-:W-:Y:S05]  /*26f40*/  BSYNC.RECONVERGENT B1 ;  /* 0x0000000000017941 */ /* 0x000fea0003800200 */
.L_x_45805:
        /* <DEDUP_REMOVED lines=43> */
.L_x_45803:
[----:B------:R-:W-:Y:S05]  /*27200*/  BSYNC.RECONVERGENT B0 ;  /* 0x0000000000007941 */ /* 0x000fea0003800200 */
.L_x_45802:
        /* <DEDUP_REMOVED lines=24> */
.L_x_45809:
        /* <DEDUP_REMOVED lines=13> */
.L_x_45811:
[----:B------:R-:W-:Y:S05]  /*27460*/  BSYNC.RECONVERGENT B1 ;  /* 0x0000000000017941 */ /* 0x000fea0003800200 */
.L_x_45810:
        /* <DEDUP_REMOVED lines=43> */
.L_x_45808:
[----:B------:R-:W-:Y:S05]  /*27720*/  BSYNC.RECONVERGENT B0 ;  /* 0x0000000000007941 */ /* 0x000fea0003800200 */
.L_x_45807:
        /* <DEDUP_REMOVED lines=24> */
.L_x_45814:
        /* <DEDUP_REMOVED lines=13> */
.L_x_45816:
[----:B------:R-:W-:Y:S05]  /*27980*/  BSYNC.RECONVERGENT B1 ;  /* 0x0000000000017941 */ /* 0x000fea0003800200 */
.L_x_45815:
        /* <DEDUP_REMOVED lines=43> */
.L_x_45813:
[----:B------:R-:W-:Y:S05]  /*27c40*/  BSYNC.RECONVERGENT B0 ;  /* 0x0000000000007941 */ /* 0x000fea0003800200 */
.L_x_45812:
        /* <DEDUP_REMOVED lines=24> */
.L_x_45819:
        /* <DEDUP_REMOVED lines=13> */
.L_x_45821:
[----:B------:R-:W-:Y:S05]  /*27ea0*/  BSYNC.RECONVERGENT B1 ;  /* 0x0000000000017941 */ /* 0x000fea0003800200 */
.L_x_45820:
        /* <DEDUP_REMOVED lines=43> */
.L_x_45818:
[----:B------:R-:W-:Y:S05]  /*28160*/  BSYNC.RECONVERGENT B0 ;  /* 0x0000000000007941 */ /* 0x000fea0003800200 */
.L_x_45817:
        /* <DEDUP_REMOVED lines=24> */
.L_x_45824:
        /* <DEDUP_REMOVED lines=16> */
.L_x_45826:
[----:B------:R-:W-:Y:S05]  /*283f0*/  BSYNC.RECONVERGENT B1 ;  /* 0x0000000000017941 */ /* 0x000fea0003800200 */
.L_x_45825:
        /* <DEDUP_REMOVED lines=43> */
.L_x_45823:
[----:B------:R-:W-:Y:S05]  /*286b0*/  BSYNC.RECONVERGENT B0 ;  /* 0x0000000000007941 */ /* 0x000fea0003800200 */
.L_x_45822:
        /* <DEDUP_REMOVED lines=15> */
.L_x_45786:
        /* <DEDUP_REMOVED lines=16> */
.L_x_45830:
        /* <DEDUP_REMOVED lines=13> */
.L_x_45832:
[----:B------:R-:W-:Y:S05]  /*28980*/  BSYNC.RECONVERGENT B1 ;  /* 0x0000000000017941 */ /* 0x000fea0003800200 */
.L_x_45831:
        /* <DEDUP_REMOVED lines=43> */
.L_x_45829:
[----:B------:R-:W-:Y:S05]  /*28c40*/  BSYNC.RECONVERGENT B0 ;  /* 0x0000000000007941 */ /* 0x000fea0003800200 */
.L_x_45828:
        /* <DEDUP_REMOVED lines=24> */
.L_x_45835:
        /* <DEDUP_REMOVED lines=13> */
.L_x_45837:
[----:B------:R-:W-:Y:S05]  /*28ea0*/  BSYNC.RECONVERGENT B1 ;  /* 0x0000000000017941 */ /* 0x000fea0003800200 */
.L_x_45836:
        /* <DEDUP_REMOVED lines=43> */
.L_x_45834:
[----:B------:R-:W-:Y:S05]  /*29160*/  BSYNC.RECONVERGENT B0 ;  /* 0x0000000000007941 */ /* 0x000fea0003800200 */
.L_x_45833:
        /* <DEDUP_REMOVED lines=22> */
.L_x_45840:
        /* <DEDUP_REMOVED lines=13> */
.L_x_45842:
[----:B------:R-:W-:Y:S05]  /*293a0*/  BSYNC.RECONVERGENT B1 ;  /* 0x0000000000017941 */ /* 0x000fea0003800200 */
.L_x_45841:
        /* <DEDUP_REMOVED lines=43> */
.L_x_45839:
[----:B------:R-:W-:Y:S05]  /*29660*/  BSYNC.RECONVERGENT B0 ;  /* 0x0000000000007941 */ /* 0x000fea0003800200 */
.L_x_45838:
        /* <DEDUP_REMOVED lines=22> */
.L_x_45845:
        /* <DEDUP_REMOVED lines=13> */
.L_x_45847:
[----:B------:R-:W-:Y:S05]  /*298a0*/  BSYNC.RECONVERGENT B1 ;  /* 0x0000000000017941 */ /* 0x000fea0003800200 */
.L_x_45846:
        /* <DEDUP_REMOVED lines=43> */
.L_x_45844:
[----:B------:R-:W-:Y:S05]  /*29b60*/  BSYNC.RECONVERGENT B0 ;  /* 0x0000000000007941 */ /* 0x000fea0003800200 */
.L_x_45843:
        /* <DEDUP_REMOVED lines=22> */
.L_x_45850:
        /* <DEDUP_REMOVED lines=13> */
.L_x_45852:
[----:B------:R-:W-:Y:S05]  /*29da0*/  BSYNC.RECONVERGENT B1 ;  /* 0x0000000000017941 */ /* 0x000fea0003800200 */
.L_x_45851:
        /* <DEDUP_REMOVED lines=43> */
.L_x_45849:
[----:B------:R-:W-:Y:S05]  /*2a060*/  BSYNC.RECONVERGENT B0 ;  /* 0x0000000000007941 */ /* 0x000fea0003800200 */
.L_x_45848:
        /* <DEDUP_REMOVED lines=21> */
.L_x_45855:
        /* <DEDUP_REMOVED lines=13> */
.L_x_45857:
[----:B------:R-:W-:Y:S05]  /*2a290*/  BSYNC.RECONVERGENT B1 ;  /* 0x0000000000017941 */ /* 0x000fea0003800200 */
.L_x_45856:
        /* <DEDUP_REMOVED lines=43> */
.L_x_45854:
[----:B------:R-:W-:Y:S05]  /*2a550*/  BSYNC.RECONVERGENT B0 ;  /* 0x0000000000007941 */ /* 0x000fea0003800200 */
.L_x_45853:
        /* <DEDUP_REMOVED lines=22> */
.L_x_45860:
        /* <DEDUP_REMOVED lines=13> */
.L_x_45862:
[----:B------:R-:W-:Y:S05]  /*2a790*/  BSYNC.RECONVERGENT B1 ;  /* 0x0000000000017941 */ /* 0x000fea0003800200 */
.L_x_45861:
        /* <DEDUP_REMOVED lines=43> */
.L_x_45859:
[----:B------:R-:W-:Y:S05]  /*2aa50*/  BSYNC.RECONVERGENT B0 ;  /* 0x0000000000007941 */ /* 0x000fea0003800200 */
.L_x_45858:
        /* <DEDUP_REMOVED lines=21> */
.L_x_45865:
        /* <DEDUP_REMOVED lines=16> */
.L_x_45867:
[----:B------:R-:W-:Y:S05]  /*2acb0*/  BSYNC.RECONVERGENT B1 ;  /* 0x0000000000017941 */ /* 0x000fea0003800200 */
.L_x_45866:
        /* <DEDUP_REMOVED lines=43> */
.L_x_45864:
[----:B------:R-:W-:Y:S05]  /*2af70*/  BSYNC.RECONVERGENT B0 ;  /* 0x0000000000007941 */ /* 0x000fea0003800200 */
.L_x_45863:
        /* <DEDUP_REMOVED lines=12> */
.L_x_45827:
        /* <DEDUP_REMOVED lines=41> */
.L_x_45871:
        /* <DEDUP_REMOVED lines=13> */
.L_x_45873:
[----:B------:R-:W-:Y:S05]  /*2b3a0*/  BSYNC.RECONVERGENT B1 ;  /* 0x0000000000017941 */ /* 0x000fea0003800200 */
.L_x_45872:
        /* <DEDUP_REMOVED lines=43> */
.L_x_45870:
[----:B------:R-:W-:Y:S05]  /*2b660*/  BSYNC.RECONVERGENT B0 ;  /* 0x0000000000007941 */ /* 0x000fea0003800200 */
.L_x_45869:
        /* <DEDUP_REMOVED lines=25> */
.L_x_45876:
        /* <DEDUP_REMOVED lines=13> */
.L_x_45878:
[----:B------:R-:W-:Y:S05]  /*2b8d0*/  BSYNC.RECONVERGENT B1 ;  /* 0x0000000000017941 */ /* 0x000fea0003800200 */
.L_x_45877:
        /* <DEDUP_REMOVED lines=43> */
.L_x_45875:
[----:B------:R-:W-:Y:S05]  /*2bb90*/  BSYNC.RECONVERGENT B0 ;  /* 0x0000000000007941 */ /* 0x000fea0003800200 */
.L_x_45874:
        /* <DEDUP_REMOVED lines=24> */
.L_x_45881:
        /* <DEDUP_REMOVED lines=13> */
.L_x_45883:
[----:B------:R-:W-:Y:S05]  /*2bdf0*/  BSYNC.RECONVERGENT B1 ;  /* 0x0000000000017941 */ /* 0x000fea0003800200 */
.L_x_45882:
        /* <DEDUP_REMOVED lines=43> */
.L_x_45880:
[----:B------:R-:W-:Y:S05]  /*2c0b0*/  BSYNC.RECONVERGENT B0 ;  /* 0x0000000000007941 */ /* 0x000fea0003800200 */
.L_x_45879:
        /* <DEDUP_REMOVED lines=24> */
.L_x_45886:
        /* <DEDUP_REMOVED lines=13> */
.L_x_45888:
[----:B------:R-:W-:Y:S05]  /*2c310*/  BSYNC.RECONVERGENT B1 ;  /* 0x0000000000017941 */ /* 0x000fea0003800200 */
.L_x_45887:
        /* <DEDUP_REMOVED lines=43> */
.L_x_45885:
[----:B------:R-:W-:Y:S05]  /*2c5d0*/  BSYNC.RECONVERGENT B0 ;  /* 0x0000000000007941 */ /* 0x000fea0003800200 */
.L_x_45884:
        /* <DEDUP_REMOVED lines=24> */
.L_x_45891:
        /* <DEDUP_REMOVED lines=13> */
.L_x_45893:
[----:B------:R-:W-:Y:S05]  /*2c830*/  BSYNC.RECONVERGENT B1 ;  /* 0x0000000000017941 */ /* 0x000fea0003800200 */
.L_x_45892:
        /* <DEDUP_REMOVED lines=43> */
.L_x_45890:
[----:B------:R-:W-:Y:S05]  /*2caf0*/  BSYNC.RECONVERGENT B0 ;  /* 0x0000000000007941 */ /* 0x000fea0003800200 */
.L_x_45889:
        /* <DEDUP_REMOVED lines=24> */
.L_x_45896:
        /* <DEDUP_REMOVED lines=13> */
.L_x_45898:
[----:B------:R-:W-:Y:S05]  /*2cd50*/  BSYNC.RECONVERGENT B1 ;  /* 0x0000000000017941 */ /* 0x000fea0003800200 */
.L_x_45897:
        /* <DEDUP_REMOVED lines=43> */
.L_x_45895:
[----:B------:R-:W-:Y:S05]  /*2d010*/  BSYNC.RECONVERGENT B0 ;  /* 0x0000000000007941 */ /* 0x000fea0003800200 */
.L_x_45894:
        /* <DEDUP_REMOVED lines=24> */
.L_x_45901:
        /* <DEDUP_REMOVED lines=13> */
.L_x_45903:
[----:B------:R-:W-:Y:S05]  /*2d270*/  BSYNC.RECONVERGENT B1 ;  /* 0x0000000000017941 */ /* 0x000fea0003800200 */
.L_x_45902:
        /* <DEDUP_REMOVED lines=43> */
.L_x_45900:
[----:B------:R-:W-:Y:S05]  /*2d530*/  BSYNC.RECONVERGENT B0 ;  /* 0x0000000000007941 */ /* 0x000fea0003800200 */
.L_x_45899:
        /* <DEDUP_REMOVED lines=24> */
.L_x_45906:
        /* <DEDUP_REMOVED lines=16> */
.L_x_45908:
[----:B------:R-:W-:Y:S05]  /*2d7c0*/  BSYNC.RECONVERGENT B1 ;  /* 0x0000000000017941 */ /* 0x000fea0003800200 */
.L_x_45907:
        /* <DEDUP_REMOVED lines=43> */
.L_x_45905:
[----:B------:R-:W-:Y:S05]  /*2da80*/  BSYNC.RECONVERGENT B0 ;  /* 0x0000000000007941 */ /* 0x000fea0003800200 */
.L_x_45904:
        /* <DEDUP_REMOVED lines=15> */
.L_x_45868:
        /* <DEDUP_REMOVED lines=16> */
.L_x_45912:
        /* <DEDUP_REMOVED lines=13> */
.L_x_45914:
[----:B------:R-:W-:Y:S05]  /*2dd50*/  BSYNC.RECONVERGENT B1 ;  /* 0x0000000000017941 */ /* 0x000fea0003800200 */
.L_x_45913:
        /* <DEDUP_REMOVED lines=43> */
.L_x_45911:
[----:B------:R-:W-:Y:S05]  /*2e010*/  BSYNC.RECONVERGENT B0 ;  /* 0x0000000000007941 */ /* 0x000fea0003800200 */
.L_x_45910:
        /* <DEDUP_REMOVED lines=24> */
.L_x_45917:
        /* <DEDUP_REMOVED lines=13> */
.L_x_45919:
[----:B------:R-:W-:Y:S05]  /*2e270*/  BSYNC.RECONVERGENT B1 ;  /* 0x0000000000017941 */ /* 0x000fea0003800200 */
.L_x_45918:
        /* <DEDUP_REMOVED lines=43> */
.L_x_45916:
[----:B------:R-:W-:Y:S05]  /*2e530*/  BSYNC.RECONVERGENT B0 ;  /* 0x0000000000007941 */ /* 0x000fea0003800200 */
.L_x_45915:
        /* <DEDUP_REMOVED lines=22> */
.L_x_45922:
        /* <DEDUP_REMOVED lines=13> */
.L_x_45924:
[----:B------:R-:W-:Y:S05]  /*2e770*/  BSYNC.RECONVERGENT B1 ;  /* 0x0000000000017941 */ /* 0x000fea0003800200 */
.L_x_45923:
        /* <DEDUP_REMOVED lines=43> */
.L_x_45921:
[----:B------:R-:W-:Y:S05]  /*2ea30*/  BSYNC.RECONVERGENT B0 ;  /* 0x0000000000007941 */ /* 0x000fea0003800200 */
.L_x_45920:
        /* <DEDUP_REMOVED lines=22> */
.L_x_45927:
        /* <DEDUP_REMOVED lines=13> */
.L_x_45929:
[----:B------:R-:W-:Y:S05]  /*2ec70*/  BSYNC.RECONVERGENT B1 ;  /* 0x0000000000017941 */ /* 0x000fea0003800200 */
.L_x_45928:
        /* <DEDUP_REMOVED lines=43> */
.L_x_45926:
[----:B------:R-:W-:Y:S05]  /*2ef30*/  BSYNC.RECONVERGENT B0 ;  /* 0x0000000000007941 */ /* 0x000fea0003800200 */
.L_x_45925:
        /* <DEDUP_REMOVED lines=22> */
.L_x_45932:
        /* <DEDUP_REMOVED lines=13> */
.L_x_45934:
[----:B------:R-:W-:Y:S05]  /*2f170*/  BSYNC.RECONVERGENT B1 ;  /* 0x0000000000017941 */ /* 0x000fea0003800200 */
.L_x_45933:
        /* <DEDUP_REMOVED lines=43> */
.L_x_45931:
[----:B------:R-:W-:Y:S05]  /*2f430*/  BSYNC.RECONVERGENT B0 ;  /* 0x0000000000007941 */ /* 0x000fea0003800200 */
.L_x_45930:
        /* <DEDUP_REMOVED lines=21> */
.L_x_45937:
        /* <DEDUP_REMOVED lines=13> */
.L_x_45939:
[----:B------:R-:W-:Y:S05]  /*2f660*/  BSYNC.RECONVERGENT B1 ;  /* 0x0000000000017941 */ /* 0x000fea0003800200 */
.L_x_45938:
        /* <DEDUP_REMOVED lines=43> */
.L_x_45936:
[----:B------:R-:W-:Y:S05]  /*2f920*/  BSYNC.RECONVERGENT B0 ;  /* 0x0000000000007941 */ /* 0x000fea0003800200 */
.L_x_45935:
        /* <DEDUP_REMOVED lines=22> */
.L_x_45942:
        /* <DEDUP_REMOVED lines=13> */
.L_x_45944:
[----:B------:R-:W-:Y:S05]  /*2fb60*/  BSYNC.RECONVERGENT B1 ;  /* 0x0000000000017941 */ /* 0x000fea0003800200 */
.L_x_45943:
        /* <DEDUP_REMOVED lines=43> */
.L_x_45941:
[----:B------:R-:W-:Y:S05]  /*2fe20*/  BSYNC.RECONVERGENT B0 ;  /* 0x0000000000007941 */ /* 0x000fea0003800200 */
.L_x_45940:
        /* <DEDUP_REMOVED lines=21> */
.L_x_45947:
        /* <DEDUP_REMOVED lines=16> */
.L_x_45949:
[----:B------:R-:W-:Y:S05]  /*30080*/  BSYNC.RECONVERGENT B1 ;  /* 0x0000000000017941 */ /* 0x000fea0003800200 */
.L_x_45948:
        /* <DEDUP_REMOVED lines=43> */
.L_x_45946:
[----:B------:R-:W-:Y:S05]  /*30340*/  BSYNC.RECONVERGENT B0 ;  /* 0x0000000000007941 */ /* 0x000fea0003800200 */
.L_x_45945:
        /* <DEDUP_REMOVED lines=12> */
.L_x_45909:
[----:B------:R-:W-:Y:S01]  /*30410*/  IMAD.WIDE.U32 R68, R113, 0x10, R154 ;  /* 0x0000001071447825 */ /* 0x000fe200078e009a */
[----:B------:R-:W0:Y:S01]  /*30420*/  LDC.64 R70, c[0x0][0x3b0] ;  /* 0x0000ec00ff467b82 */ /* 0x000e220000000a00 */
[----:B------:R-:W-:-:S03]  /*30430*/  IADD3 R123, PT, PT, R27, 0x120, RZ ;  /* 0x000001201b7b7810 */ /* 0x000fc60007ffe0ff */
[----:B------:R1:W-:Y:S02]  /*30440*/  STG.E.128 desc[UR8][R68.64], R64 ;  /* 0x0000004044007986 */ /* 0x0003e4000c101d08 */
[----:B-1----:R-:W-:Y:S02]  /*30450*/  SEL R65, RZ, 0x1000000, !P6 ;  /* 0x01000000ff417807 */ /* 0x002fe40007000000 */
        /* <DEDUP_REMOVED lines=13> */
[----:B0-----:R-:W-:-:S05]  /*30530*/  IMAD.WIDE.U32 R66, R113, 0x8, R70 ;  /* 0x0000000871427825 */ /* 0x001fca00078e0046 */
        /* <DEDUP_REMOVED lines=23> */
.L_x_45953:
        /* <DEDUP_REMOVED lines=13> */
.L_x_45955:
[----:B------:R-:W-:Y:S05]  /*30780*/  BSYNC.RECONVERGENT B1 ;  /* 0x0000000000017941 */ /* 0x000fea0003800200 */
.L_x_45954:
        /* <DEDUP_REMOVED lines=41> */
[----:B------:R-:W-:-:S07]  /*30a20*/  LOP3.LUT R126, R48, R126, R129, 0x96, !PT ;  /* 0x0000007e307e7212 */ /* 0x000fce00078e9681 */
.L_x_45952:
[----:B------:R-:W-:Y:S05]  /*30a30*/  BSYNC.RECONVERGENT B0 ;  /* 0x0000000000007941 */ /* 0x000fea0003800200 */
.L_x_45951:
[----:B------:R-:W-:Y:S01]  /*30a40*/  I2FP.F32.U32 R124, R127 ;  /* 0x0000007f007c7245 */ /* 0x000fe20000201000 */
[----:B-----5:R-:W-:Y:S01]  /*30a50*/  HADD2.F32 R127, -RZ, R68.H0_H0 ;  /* 0x20000044ff7f7230 */ /* 0x020fe20000004100 */
[----:B------:R-:W-:Y:S01]  /*30a60*/  ISETP.NE.AND P1, PT, R131, 0x1, PT ;  /* 0x000000018300780c */ /* 0x000fe20003f25270 */
[----:B------:R-:W-:Y:S01]  /*30a70*/  BSSY.RECONVERGENT B0, `(.L_x_45956) ;  /* 0x000004e000007945 */ /* 0x000fe20003800200 */
[----:B------:R-:W-:Y:S01]  /*30a80*/  LOP3.LUT R6, R6, 0xfffffffd, RZ, 0xc0, !PT ;  /* 0xfffffffd06067812 */ /* 0x000fe200078ec0ff */
[----:B------:R-:W-:Y:S01]  /*30a90*/  FFMA.FTZ R124, R124, R39, 1.1641532182693481445e-10 ;  /* 0x2f0000007c7c7423 */ /* 0x000fe20000010027 */
[----:B------:R-:W-:-:S04]  /*30aa0*/  HFMA2 R129, -RZ, RZ, 0, 1.1920928955078125e-07 ;  /* 0x00000002ff817431 */ /* 0x000fc800000001ff */
[----:B------:R-:W-:Y:S01]  /*30ab0*/  FSETP.GTU.FTZ.AND P0, PT, R124, R59, PT ;  /* 0x0000003b7c00720b */ /* 0x000fe20003f1c000 */
[----:B------:R-:W-:-:S05]  /*30ac0*/  HADD2.F32 R124, -RZ, R64.H0_H0 ;  /* 0x20000040ff7c7230 */ /* 0x000fca0000004100 */
        /* <DEDUP_REMOVED lines=16> */
.L_x_45958:
        /* <DEDUP_REMOVED lines=13> */
.L_x_45960:
[----:B------:R-:W-:Y:S05]  /*30ca0*/  BSYNC.RECONVERGENT B1 ;  /* 0x0000000000017941 */ /* 0x000fea0003800200 */
.L_x_45959:
        /* <DEDUP_REMOVED lines=39> */
[----:B------:R-:W-:-:S05]  /*30f20*/  IMAD.WIDE.U32 R128, R131, -0x326172a9, RZ ;  /* 0xcd9e8d5783807825 */ /* 0x000fca00078e00ff */
[----:B------:R-:W-:Y:S01]  /*30f30*/  LOP3.LUT R126, R48, R126, R129, 0x96, !PT ;  /* 0x0000007e307e7212 */ /* 0x000fe200078e9681 */
[----:B------:R-:W-:-:S07]  /*30f40*/  IMAD.MOV.U32 R129, RZ, RZ, RZ ;  /* 0x000000ffff817224 */ /* 0x000fce00078e00ff */
.L_x_45957:
[----:B------:R-:W-:Y:S05]  /*30f50*/  BSYNC.RECONVERGENT B0 ;  /* 0x0000000000007941 */ /* 0x000fea0003800200 */
.L_x_45956:
        /* <DEDUP_REMOVED lines=23> */
.L_x_45963:
        /* <DEDUP_REMOVED lines=13> */
.L_x_45965:
[----:B------:R-:W-:Y:S05]  /*311a0*/  BSYNC.RECONVERGENT B1 ;  /* 0x0000000000017941 */ /* 0x000fea0003800200 */
.L_x_45964:
        /* <DEDUP_REMOVED lines=40> */
[----:B------:R-:W-:-:S05]  /*31430*/  IMAD.WIDE.U32 R128, R68, -0x326172a9, RZ ;  /* 0xcd9e8d5744807825 */ /* 0x000fca00078e00ff */
[----:B------:R-:W-:-:S07]  /*31440*/  LOP3.LUT R126, R48, R126, R129, 0x96, !PT ;  /* 0x0000007e307e7212 */ /* 0x000fce00078e9681 */
.L_x_45962:
[----:B------:R-:W-:Y:S05]  /*31450*/  BSYNC.RECONVERGENT B0 ;  /* 0x0000000000007941 */ /* 0x000fea0003800200 */
.L_x_45961:
        /* <DEDUP_REMOVED lines=23> */
.L_x_45968:
        /* <DEDUP_REMOVED lines=13> */
.L_x_45970:
[----:B------:R-:W-:Y:S05]  /*316a0*/  BSYNC.RECONVERGENT B1 ;  /* 0x0000000000017941 */ /* 0x000fea0003800200 */
.L_x_45969:
        /* <DEDUP_REMOVED lines=42> */
.L_x_45967:
[----:B------:R-:W-:Y:S05]  /*31950*/  BSYNC.RECONVERGENT B0 ;  /* 0x0000000000007941 */ /* 0x000fea0003800200 */
.L_x_45966:
        /* <DEDUP_REMOVED lines=23> */
.L_x_45973:
        /* <DEDUP_REMOVED lines=13> */
.L_x_45975:
[----:B------:R-:W-:Y:S05]  /*31ba0*/  BSYNC.RECONVERGENT B1 ;  /* 0x0000000000017941 */ /* 0x000fea0003800200 */
.L_x_45974:
        /* <DEDUP_REMOVED lines=42> */
.L_x_45972:
[----:B------:R-:W-:Y:S05]  /*31e50*/  BSYNC.RECONVERGENT B0 ;  /* 0x0000000000007941 */ /* 0x000fea0003800200 */
.L_x_45971:
        /* <DEDUP_REMOVED lines=23> */
.L_x_45978:
        /* <DEDUP_REMOVED lines=13> */
.L_x_45980:
[----:B------:R-:W-:Y:S05]  /*320a0*/  BSYNC.RECONVERGENT B1 ;  /* 0x0000000000017941 */ /* 0x000fea0003800200 */
.L_x_45979:
        /* <DEDUP_REMOVED lines=42> */
.L_x_45977:
[----:B------:R-:W-:Y:S05]  /*32350*/  BSYNC.RECONVERGENT B0 ;  /* 0x0000000000007941 */ /* 0x000fea0003800200 */
.L_x_45976:
        /* <DEDUP_REMOVED lines=23> */
.L_x_45983:
        /* <DEDUP_REMOVED lines=13> */
.L_x_45985:
[----:B------:R-:W-:Y:S05]  /*325a0*/  BSYNC.RECONVERGENT B1 ;  /* 0x0000000000017941 */ /* 0x000fea0003800200 */
.L_x_45984:
        /* <DEDUP_REMOVED lines=42> */
.L_x_45982:
[----:B------:R-:W-:Y:S05]  /*32850*/  BSYNC.RECONVERGENT B0 ;  /* 0x0000000000007941 */ /* 0x000fea0003800200 */
.L_x_45981:
        /* <DEDUP_REMOVED lines=24> */
.L_x_45988:
        /* <DEDUP_REMOVED lines=16> */
.L_x_45990:
[----:B------:R-:W-:Y:S05]  /*32ae0*/  BSYNC.RECONVERGENT B1 ;  /* 0x0000000000017941 */ /* 0x000fea0003800200 */
.L_x_45989:
        /* <DEDUP_REMOVED lines=20> */
[----:B------:R-:W-:-:S04]  /*32c30*/  LOP3.LUT R41, R57, R130, R41, 0x96, !PT ;  /* 0x0000008239297212 */ /* 0x000fc800078e9629 */
        /* <DEDUP_REMOVED lines=22> */
.L_x_45987:
[----:B------:R-:W-:Y:S05]  /*32da0*/  BSYNC.RECONVERGENT B0 ;  /* 0x0000000000007941 */ /* 0x000fea0003800200 */
.L_x_45986:
[----:B------:R-:W-:Y:S02]  /*32db0*/  I2FP.F32.U32 R40, R129 ;  /* 0x0000008100287245 */ /* 0x000fe40000201000 */
[----:B------:R-:W-:Y:S02]  /*32dc0*/  F2FP.F16.F32.PACK_AB R42, R66, R69 ;  /* 0x00000045422a723e */ /* 0x000fe400000000ff */
[----:B------:R-:W-:Y:S01]  /*32dd0*/  F2FP.F16.F32.PACK_AB R41, R65, R68 ;  /* 0x000000444129723e */ /* 0x000fe200000000ff */
[----:B------:R-:W-:Y:S01]  /*32de0*/  FFMA.FTZ R39, R40, R39, 1.1641532182693481445e-10 ;  /* 0x2f00000028277423 */ /* 0x000fe20000010027 */
[----:B------:R-:W-:-:S04]  /*32df0*/  HADD2.F32 R40, -RZ, R67.H1_H1 ;  /* 0x30000043ff287230 */ /* 0x000fc80000004100 */
[----:B------:R-:W-:Y:S01]  /*32e00*/  FSETP.GTU.FTZ.AND P6, PT, R39, R59, PT ;  /* 0x0000003b2700720b */ /* 0x000fe20003fdc000 */
[----:B------:R-:W-:Y:S01]  /*32e10*/  FMUL.FTZ R38, R40, R38 ;  /* 0x0000002628267220 */ /* 0x000fe20000410000 */
[----:B------:R-:W-:-:S03]  /*32e20*/  HADD2.F32 R40, -RZ, R71.H1_H1 ;  /* 0x30000047ff287230 */ /* 0x000fc60000004100 */
[----:B------:R-:W-:-:S05]  /*32e30*/  FMUL.FTZ R38, R38, R58 ;  /* 0x0000003a26267220 */ /* 0x000fca0000410000 */
[----:B------:R-:W-:Y:S02]  /*32e40*/  FSEL R38, R38, RZ, !P6 ;  /* 0x000000ff26267208 */ /* 0x000fe40007000000 */
[----:B------:R-:W-:-:S03]  /*32e50*/  PLOP3.LUT P6, PT, P6, PT, PT, 0x8, 0x80 ;  /* 0x000000000080781c */ /* 0x000fc600037ce170 */
[----:B------:R-:W-:Y:S01]  /*32e60*/  FADD.FTZ R44, R38, R40 ;  /* 0x00000028262c7221 */ /* 0x000fe20000010000 */
[----:B------:R-:W-:-:S04]  /*32e70*/  F2FP.F16.F32.PACK_AB R40, R64, R124 ;  /* 0x0000007c4028723e */ /* 0x000fc800000000ff */
[----:B------:R-:W-:Y:S01]  /*32e80*/  F2FP.F16.F32.PACK_AB R43, R44, R70 ;  /* 0x000000462c2b723e */ /* 0x000fe200000000ff */
[----:B------:R-:W-:Y:S06]  /*32e90*/  BRA `(.L_x_45991) ;  /* 0x0000002800087947 */ /* 0x000fec0003800000 */
.L_x_45950:
        /* <DEDUP_REMOVED lines=16> */
.L_x_45994:
        /* <DEDUP_REMOVED lines=13> */
.L_x_45996:
[----:B------:R-:W-:Y:S05]  /*33070*/  BSYNC.RECONVERGENT B1 ;  /* 0x0000000000017941 */ /* 0x000fea0003800200 */
.L_x_45995:
        /* <DEDUP_REMOVED lines=43> */
.L_x_45993:
[----:B------:R-:W-:Y:S05]  /*33330*/  BSYNC.RECONVERGENT B0 ;  /* 0x0000000000007941 */ /* 0x000fea0003800200 */
.L_x_45992:
[----:B------:R-:W-:Y:S01]  /*33340*/  I2FP.F32.U32 R68, R68 ;  /* 0x0000004400447245 */ /* 0x000fe20000201000 */
[----:B------:R-:W-:Y:S01]  /*33350*/  BSSY.RECONVERGENT B0, `(.L_x_45997) ;  /* 0x0000050000007945 */ /* 0x000fe20003800200 */
[----:B------:R-:W-:Y:S01]  /*33360*/  ISETP.NE.AND P1, PT, R69, 0x1, PT ;  /* 0x000000014500780c */ /* 0x000fe20003f25270 */
[----:B------:R-:W-:Y:S01]  /*33370*/  IMAD.MOV.U32 R127, RZ, RZ, R128 ;  /* 0x000000ffff7f7224 */ /* 0x000fe200078e0080 */
[----:B------:R-:W-:Y:S01]  /*33380*/  LOP3.LUT R6, R6, 0xfffffffd, RZ, 0xc0, !PT ;  /* 0xfffffffd06067812 */ /* 0x000fe200078ec0ff */
[----:B------:R-:W-:-:S05]  /*33390*/  FFMA.FTZ R68, R68, R39, 1.1641532182693481445e-10 ;  /* 0x2f00000044447423 */ /* 0x000fca0000010027 */
[----:B------:R-:W-:Y:S01]  /*333a0*/  FSETP.GTU.FTZ.AND P0, PT, R68, R59, PT ;  /* 0x0000003b4400720b */ /* 0x000fe20003f1c000 */
[----:B-----5:R-:W-:-:S03]  /*333b0*/  HADD2.F32 R68, -RZ, R64.H0_H0 ;  /* 0x20000040ff447230 */ /* 0x020fc60000004100 */
[----:B------:R-:W-:Y:S02]  /*333c0*/  PLOP3.LUT P2, PT, P0, PT, PT, 0x8, 0x80 ;  /* 0x000000000080781c */ /* 0x000fe4000074e170 */
[----:B------:R-:W-:-:S04]  /*333d0*/  FMUL.FTZ R68, R68, R38 ;  /* 0x0000002644447220 */ /* 0x000fc80000410000 */
[----:B------:R-:W-:-:S05]  /*333e0*/  FMUL.FTZ R68, R68, R58 ;  /* 0x0000003a44447220 */ /* 0x000fca0000410000 */
[----:B------:R-:W-:Y:S01]  /*333f0*/  FSEL R70, R68, RZ, !P0 ;  /* 0x000000ff44467208 */ /* 0x000fe20004000000 */
[----:B------:R-:W-:Y:S01]  /*33400*/  HFMA2 R68, -RZ, RZ, 0, 1.1920928955078125e-07 ;  /* 0x00000002ff447431 */ /* 0x000fe200000001ff */
        /* <DEDUP_REMOVED lines=11> */
.L_x_45999:
        /* <DEDUP_REMOVED lines=13> */
.L_x_46001:
[----:B------:R-:W-:Y:S05]  /*33590*/  BSYNC.RECONVERGENT B1 ;  /* 0x0000000000017941 */ /* 0x000fea0003800200 */
.L_x_46000:
        /* <DEDUP_REMOVED lines=43> */
.L_x_45998:
[----:B------:R-:W-:Y:S05]  /*33850*/  BSYNC.RECONVERGENT B0 ;  /* 0x0000000000007941 */ /* 0x000fea0003800200 */
.L_x_45997:
[----:B------:R-:W-:Y:S01]  /*33860*/  ISETP.NE.AND P2, PT, R68, 0x1, PT ;  /* 0x000000014400780c */ /* 0x000fe20003f45270 */
[----:B------:R-:W-:Y:S01]  /*33870*/  HADD2.F32 R64, -RZ, R64.H1_H1 ;  /* 0x30000040ff407230 */ /* 0x000fe20000004100 */
[----:B------:R-:W-:Y:S01]  /*33880*/  I2FP.F32.U32 R69, R127 ;  /* 0x0000007f00457245 */ /* 0x000fe20000201000 */
[----:B------:R-:W-:Y:S01]  /*33890*/  BSSY.RECONVERGENT B0, `(.L_x_46002) ;  /* 0x000004b000007945 */ /* 0x000fe20003800200 */
[----:B------:R-:W-:Y:S02]  /*338a0*/  HFMA2 R129, -RZ, RZ, 0, 1.1920928955078125e-07 ;  /* 0x00000002ff817431 */ /* 0x000fe400000001ff */
[----:B------:R-:W-:Y:S02]  /*338b0*/  IMAD.MOV.U32 R71, RZ, RZ, R128 ;  /* 0x000000ffff477224 */ /* 0x000fe400078e0080 */
[----:B------:R-:W-:Y:S01]  /*338c0*/  FMUL.FTZ R64, R64, R38 ;  /* 0x0000002640407220 */ /* 0x000fe20000410000 */
[----:B------:R-:W-:-:S03]  /*338d0*/  FFMA.FTZ R69, R69, R39, 1.1641532182693481445e-10 ;  /* 0x2f00000045457423 */ /* 0x000fc60000010027 */
[----:B------:R-:W-:Y:S02]  /*338e0*/  FMUL.FTZ R64, R64, R58 ;  /* 0x0000003a40407220 */ /* 0x000fe40000410000 */
        /* <DEDUP_REMOVED lines=12> */
.L_x_46004:
        /* <DEDUP_REMOVED lines=13> */
.L_x_46006:
[----:B------:R-:W-:Y:S05]  /*33a80*/  BSYNC.RECONVERGENT B1 ;  /* 0x0000000000017941 */ /* 0x000fea0003800200 */
.L_x_46005:
        /* <DEDUP_REMOVED lines=43> */
.L_x_46003:
[----:B------:R-:W-:Y:S05]  /*33d40*/  BSYNC.RECONVERGENT B0 ;  /* 0x0000000000007941 */ /* 0x000fea0003800200 */
.L_x_46002:
[----:B------:R-:W-:Y:S01]  /*33d50*/  I2FP.F32.U32 R68, R71 ;  /* 0x0000004700447245 */ /* 0x000fe20000201000 */
[----:B------:R-:W-:Y:S01]  /*33d60*/  BSSY.RECONVERGENT B0, `(.L_x_46007) ;  /* 0x000004c000007945 */ /* 0x000fe20003800200 */
[----:B------:R-:W-:Y:S01]  /*33d70*/  ISETP.NE.AND P3, PT, R129, 0x1, PT ;  /* 0x000000018100780c */ /* 0x000fe20003f65270 */
[----:B------:R-:W-:Y:S01]  /*33d80*/  IMAD.MOV.U32 R127, RZ, RZ, 0x2 ;  /* 0x00000002ff7f7424 */ /* 0x000fe200078e00ff */
[----:B------:R-:W-:Y:S01]  /*33d90*/  MOV R69, R128 ;  /* 0x0000008000457202 */ /* 0x000fe20000000f00 */
[----:B------:R-:W-:-:S05]  /*33da0*/  FFMA.FTZ R68, R68, R39, 1.1641532182693481445e-10 ;  /* 0x2f00000044447423 */ /* 0x000fca0000010027 */
[----:B------:R-:W-:Y:S01]  /*33db0*/  FSETP.GTU.FTZ.AND P2, PT, R68, R59, PT ;  /* 0x0000003b4400720b */ /* 0x000fe20003f5c000 */
[----:B------:R-:W-:-:S03]  /*33dc0*/  HADD2.F32 R68, -RZ, R65.H0_H0 ;  /* 0x20000041ff447230 */ /* 0x000fc60000004100 */
[----:B------:R-:W-:Y:S02]  /*33dd0*/  PLOP3.LUT P1, PT, P2, PT, PT, 0x8, 0x80 ;  /* 0x000000000080781c */ /* 0x000fe4000172e170 */
[----:B------:R-:W-:-:S04]  /*33de0*/  FMUL.FTZ R68, R68, R38 ;  /* 0x0000002644447220 */ /* 0x000fc80000410000 */
[----:B------:R-:W-:-:S05]  /*33df0*/  FMUL.FTZ R68, R68, R58 ;  /* 0x0000003a44447220 */ /* 0x000fca0000410000 */
        /* <DEDUP_REMOVED lines=10> */
.L_x_46009:
        /* <DEDUP_REMOVED lines=13> */
.L_x_46011:
[----:B------:R-:W-:Y:S05]  /*33f70*/  BSYNC.RECONVERGENT B1 ;  /* 0x0000000000017941 */ /* 0x000fea0003800200 */
.L_x_46010:
        /* <DEDUP_REMOVED lines=40> */
[----:B------:R-:W-:-:S05]  /*34200*/  IMAD.WIDE.U32 R128, R71, -0x326172a9, RZ ;  /* 0xcd9e8d5747807825 */ /* 0x000fca00078e00ff */
[----:B------:R-:W-:-:S07]  /*34210*/  LOP3.LUT R126, R48, R126, R129, 0x96, !PT ;  /* 0x0000007e307e7212 */ /* 0x000fce00078e9681 */
.L_x_46008:
[----:B------:R-:W-:Y:S05]  /*34220*/  BSYNC.RECONVERGENT B0 ;  /* 0x0000000000007941 */ /* 0x000fea0003800200 */
.L_x_46007:
[----:B------:R-:W-:Y:S01]  /*34230*/  ISETP.NE.AND P4, PT, R127, 0x1, PT ;  /* 0x000000017f00780c */ /* 0x000fe20003f85270 */
[----:B------:R-:W-:Y:S01]  /*34240*/  HADD2.F32 R65, -RZ, R65.H1_H1 ;  /* 0x30000041ff417230 */ /* 0x000fe20000004100 */
[----:B------:R-:W-:Y:S01]  /*34250*/  I2FP.F32.U32 R69, R69 ;  /* 0x0000004500457245 */ /* 0x000fe20000201000 */
[----:B------:R-:W-:Y:S01]  /*34260*/  BSSY.RECONVERGENT B0, `(.L_x_46012) ;  /* 0x000004a000007945 */ /* 0x000fe20003800200 */
[----:B------:R-:W-:Y:S01]  /*34270*/  IMAD.MOV.U32 R130, RZ, RZ, 0x2 ;  /* 0x00000002ff827424 */ /* 0x000fe200078e00ff */
[----:B------:R-:W-:Y:S01]  /*34280*/  MOV R71, R128 ;  /* 0x0000008000477202 */ /* 0x000fe20000000f00 */
        /* <DEDUP_REMOVED lines=15> */
.L_x_46014:
        /* <DEDUP_REMOVED lines=13> */
.L_x_46016:
[----:B------:R-:W-:Y:S05]  /*34450*/  BSYNC.RECONVERGENT B1 ;  /* 0x0000000000017941 */ /* 0x000fea0003800200 */
.L_x_46015:
        /* <DEDUP_REMOVED lines=42> */
.L_x_46013:
[----:B------:R-:W-:Y:S05]  /*34700*/  BSYNC.RECONVERGENT B0 ;  /* 0x0000000000007941 */ /* 0x000fea0003800200 */
.L_x_46012:
        /* <DEDUP_REMOVED lines=21> */
.L_x_46019:
        /* <DEDUP_REMOVED lines=13> */
.L_x_46021:
[----:B------:R-:W-:Y:S05]  /*34930*/  BSYNC.RECONVERGENT B1 ;  /* 0x0000000000017941 */ /* 0x000fea0003800200 */
.L_x_46020:
        /* <DEDUP_REMOVED lines=42> */
.L_x_46018:
[----:B------:R-:W-:Y:S05]  /*34be0*/  BSYNC.RECONVERGENT B0 ;  /* 0x0000000000007941 */ /* 0x000fea0003800200 */
.L_x_46017:
        /* <DEDUP_REMOVED lines=21> */
.L_x_46024:
        /* <DEDUP_REMOVED lines=13> */
.L_x_46026:
[----:B------:R-:W-:Y:S05]  /*34e10*/  BSYNC.RECONVERGENT B1 ;  /* 0x0000000000017941 */ /* 0x000fea0003800200 */
.L_x_46025:
        /* <DEDUP_REMOVED lines=42> */
.L_x_46023:
[----:B------:R-:W-:Y:S05]  /*350c0*/  BSYNC.RECONVERGENT B0 ;  /* 0x0000000000007941 */ /* 0x000fea0003800200 */
.L_x_46022:
        /* <DEDUP_REMOVED lines=22> */
.L_x_46029:
        /* <DEDUP_REMOVED lines=16> */
.L_x_46031:
[----:B------:R-:W-:Y:S05]  /*35330*/  BSYNC.RECONVERGENT B1 ;  /* 0x0000000000017941 */ /* 0x000fea0003800200 */
.L_x_46030:
        /* <DEDUP_REMOVED lines=43> */
.L_x_46028:
[----:B------:R-:W-:Y:S05]  /*355f0*/  BSYNC.RECONVERGENT B0 ;  /* 0x0000000000007941 */ /* 0x000fea0003800200 */
.L_x_46027:
[----:B------:R-:W-:Y:S02]  /*35600*/  I2FP.F32.U32 R40, R129 ;  /* 0x0000008100287245 */ /* 0x000fe40000201000 */
[----:B------:R-:W-:Y:S02]  /*35610*/  F2FP.F16.F32.PACK_AB R42, R66, R69 ;  /* 0x00000045422a723e */ /* 0x000fe400000000ff */
[----:B------:R-:W-:Y:S01]  /*35620*/  F2FP.F16.F32.PACK_AB R41, R65, R68 ;  /* 0x000000444129723e */ /* 0x000fe200000000ff */
[----:B------:R-:W-:Y:S01]  /*35630*/  FFMA.FTZ R39, R40, R39, 1.1641532182693481445e-10 ;  /* 0x2f00000028277423 */ /* 0x000fe20000010027 */
[----:B------:R-:W-:-:S04]  /*35640*/  HADD2.F32 R40, -RZ, R67.H1_H1 ;  /* 0x30000043ff287230 */ /* 0x000fc80000004100 */
[----:B------:R-:W-:Y:S01]  /*35650*/  FSETP.GTU.FTZ.AND P6, PT, R39, R59, PT ;  /* 0x0000003b2700720b */ /* 0x000fe20003fdc000 */
[----:B------:R-:W-:Y:S01]  /*35660*/  FMUL.FTZ R38, R40, R38 ;  /* 0x0000002628267220 */ /* 0x000fe20000410000 */
[----:B------:R-:W-:-:S03]  /*35670*/  F2FP.F16.F32.PACK_AB R40, R64, R70 ;  /* 0x000000464028723e */ /* 0x000fc600000000ff */
[----:B------:R-:W-:-:S05]  /*35680*/  FMUL.FTZ R38, R38, R58 ;  /* 0x0000003a26267220 */ /* 0x000fca0000410000 */
[----:B------:R-:W-:Y:S02]  /*35690*/  FSEL R44, R38, RZ, !P6 ;  /* 0x000000ff262c7208 */ /* 0x000fe40007000000 */
[----:B------:R-:W-:Y:S02]  /*356a0*/  PLOP3.LUT P6, PT, P6, PT, PT, 0x8, 0x80 ;  /* 0x000000000080781c */ /* 0x000fe400037ce170 */
[----:B------:R-:W-:-:S11]  /*356b0*/  F2FP.F16.F32.PACK_AB R43, R44, R71 ;  /* 0x000000472c2b723e */ /* 0x000fd600000000ff */
.L_x_45991:
[----:B------:R-:W-:Y:S01]  /*356c0*/  IMAD.WIDE.U32 R38, R123, 0x10, R154 ;  /* 0x000000107b267825 */ /* 0x000fe200078e009a */
[----:B------:R-:W0:Y:S01]  /*356d0*/  LDC.64 R46, c[0x0][0x3b0] ;  /* 0x0000ec00ff2e7b82 */ /* 0x000e220000000a00 */
[----:B------:R-:W-:-:S03]  /*356e0*/  UMOV UR4, 0xffffffff ;  /* 0xffffffff00047882 */ /* 0x000fc60000000000 */
        /* <DEDUP_REMOVED lines=279> */
.L_x_46045:
        /* <DEDUP_REMOVED lines=26> */
[----:B------:R-:W5:Y:S01]  /*36a00*/  LDL R155, [R1] ;  /* 0x00000000019b7983 */ /* 0x000f620000100800 */
        /* <DEDUP_REMOVED lines=8> */
[----:B------:R-:W5:Y:S01]  /*36a90*/  LDL R131, [R1+0x4] ;  /* 0x0000040001837983 */ /* 0x000f620000100800 */
[C---:B------:R-:W-:Y:S01]  /*36aa0*/  FMUL.FTZ R36, R40.reuse, R36 ;  /* 0x0000002428247220 */ /* 0x040fe20000410000 */
[C---:B------:R-:W-:Y:S01]  /*36ab0*/  FMUL.FTZ R37, R40.reuse, R37 ;  /* 0x0000002528257220 */ /* 0x040fe20000410000 */
[----:B------:R-:W-:Y:S01]  /*36ac0*/  FMUL.FTZ R30, R40, R30 ;  /* 0x0000001e281e7220 */ /* 0x000fe20000410000 */
        /* <DEDUP_REMOVED lines=16> */
[----:B------:R-:W-:Y:S02]  /*36bd0*/  F2FP.F16.F32.PACK_AB R39, R37, R36 ;  /* 0x000000242527723e */ /* 0x000fe400000000ff */
[----:B------:R-:W-:Y:S02]  /*36be0*/  F2FP.F16.F32.PACK_AB R36, R31, R30 ;  /* 0x0000001e1f24723e */ /* 0x000fe400000000ff */
[----:B------:R-:W0:Y:S01]  /*36bf0*/  @!P5 LDC.64 R30, c[0x0][0x3c0] ;  /* 0x0000f000ff1edb82 */ /* 0x000e220000000a00 */
[----:B------:R-:W-:-:S07]  /*36c00*/  F2FP.F16.F32.PACK_AB R37, R33, R32 ;  /* 0x000000202125723e */ /* 0x000fce00000000ff */
[----:B------:R-:W1:Y:S01]  /*36c10*/  LDC.64 R32, c[0x0][0x428] ;  /* 0x00010a00ff207b82 */ /* 0x000e620000000a00 */
[----:B0-----:R-:W-:-:S05]  /*36c20*/  @!P5 IMAD.WIDE R30, R2, 0x4, R30 ;  /* 0x00000004021ed825 */ /* 0x001fca00078e021e */
[----:B------:R0:W-:Y:S02]  /*36c30*/  @!P5 STG.E desc[UR8][R30.64], R43 ;  /* 0x0000002b1e00d986 */ /* 0x0001e4000c101908 */
[----:B0-----:R-:W0:Y:S01]  /*36c40*/  @!P5 LDC.64 R30, c[0x0][0x3c8] ;  /* 0x0000f200ff1edb82 */ /* 0x001e220000000a00 */
[C---:B------:R-:W-:Y:S01]  /*36c50*/  FADD.FTZ R21, -R41.reuse, R21 ;  /* 0x0000001529157221 */ /* 0x040fe20000010100 */
[C---:B------:R-:W-:Y:S01]  /*36c60*/  FADD.FTZ R23, -R41.reuse, R23 ;  /* 0x0000001729177221 */ /* 0x040fe20000010100 */
[C---:B------:R-:W-:Y:S01]  /*36c70*/  FADD.FTZ R24, -R41.reuse, R24 ;  /* 0x0000001829187221 */ /* 0x040fe20000010100 */
[C---:B------:R-:W-:Y:S01]  /*36c80*/  FADD.FTZ R29, -R41.reuse, R29 ;  /* 0x0000001d291d7221 */ /* 0x040fe20000010100 */
[C---:B------:R-:W-:Y:S01]  /*36c90*/  FADD.FTZ R19, -R41.reuse, R19 ;  /* 0x0000001329137221 */ /* 0x040fe20000010100 */
[----:B------:R-:W-:Y:S01]  /*36ca0*/  FADD.FTZ R22, -R41, R22 ;  /* 0x0000001629167221 */ /* 0x000fe20000010100 */
[----:B------:R-:W-:Y:S01]  /*36cb0*/  F2FP.F16.F32.PACK_AB R38, R35, R34 ;  /* 0x000000222326723e */ /* 0x000fe200000000ff */
[C---:B------:R-:W-:Y:S01]  /*36cc0*/  FADD.FTZ R52, -R41.reuse, R102 ;  /* 0x0000006629347221 */ /* 0x040fe20000010100 */
[----:B------:R-:W-:Y:S01]  /*36cd0*/  FADD.FTZ R53, -R41, R103 ;  /* 0x0000006729357221 */ /* 0x000fe20000010100 */
[C---:B------:R-:W-:Y:S01]  /*36ce0*/  FMUL.FTZ R21, R40.reuse, R21 ;  /* 0x0000001528157220 */ /* 0x040fe20000410000 */
[C---:B------:R-:W-:Y:S01]  /*36cf0*/  FMUL.FTZ R23, R40.reuse, R23 ;  /* 0x0000001728177220 */ /* 0x040fe20000410000 */
[----:B------:R-:W-:Y:S01]  /*36d00*/  FMUL.FTZ R24, R40, R24 ;  /* 0x0000001828187220 */ /* 0x000fe20000410000 */
[----:B------:R-:W5:Y:S01]  /*36d10*/  LDL R102, [R1+0x4c] ;  /* 0x00004c0001667983 */ /* 0x000f620000100800 */
[----:B0-----:R-:W-:-:S03]  /*36d20*/  @!P5 IMAD.WIDE R30, R2, 0x4, R30 ;  /* 0x00000004021ed825 */ /* 0x001fc600078e021e */
[----:B------:R-:W5:Y:S04]  /*36d30*/  LDL R103, [R1+0x48] ;  /* 0x0000480001677983 */ /* 0x000f680000100800 */
[----:B------:R1:W-:Y:S01]  /*36d40*/  @!P5 STG.E desc[UR8][R30.64], R40 ;  /* 0x000000281e00d986 */ /* 0x0003e2000c101908 */
[C---:B------:R-:W-:Y:S01]  /*36d50*/  FMUL.FTZ R29, R40.reuse, R29 ;  /* 0x0000001d281d7220 */ /* 0x040fe20000410000 */
[C---:B------:R-:W-:Y:S01]  /*36d60*/  FMUL.FTZ R19, R40.reuse, R19 ;  /* 0x0000001328137220 */ /* 0x040fe20000410000 */
[----:B------:R-:W-:Y:S01]  /*36d70*/  FMUL.FTZ R22, R40, R22 ;  /* 0x0000001628167220 */ /* 0x000fe20000410000 */
[----:B-1----:R-:W-:-:S04]  /*36d80*/  IMAD.WIDE.U32 R30, R27, 0x10, R32 ;  /* 0x000000101b1e7825 */ /* 0x002fc800078e0020 */
[----:B------:R-:W-:-:S04]  /*36d90*/  FADD.FTZ R27, -R41, R28 ;  /* 0x0000001c291b7221 */ /* 0x000fc80000010100 */
[----:B------:R-:W-:Y:S01]  /*36da0*/  FMUL.FTZ R27, R40, R27 ;  /* 0x0000001b281b7220 */ /* 0x000fe20000410000 */
[----:B------:R0:W-:Y:S01]  /*36db0*/  STG.E.128 desc[UR8][R30.64], R36 ;  /* 0x000000241e007986 */ /* 0x0001e2000c101d08 */
[C---:B------:R-:W-:Y:S01]  /*36dc0*/  FADD.FTZ R20, -R41.reuse, R20 ;  /* 0x0000001429147221 */ /* 0x040fe20000010100 */
[----:B------:R-:W-:Y:S01]  /*36dd0*/  FADD.FTZ R54, -R41, R105 ;  /* 0x0000006929367221 */ /* 0x000fe20000010100 */
[----:B------:R-:W-:Y:S01]  /*36de0*/  FFMA.FTZ R27, R27, R51, R142 ;  /* 0x000000331b1b7223 */ /* 0x000fe2000001008e */
[----:B------:R-:W-:Y:S01]  /*36df0*/  FADD.FTZ R51, -R41, R101 ;  /* 0x0000006529337221 */ /* 0x000fe20000010100 */
[----:B------:R-:W-:Y:S01]  /*36e00*/  FFMA.FTZ R29, R29, R50, R143 ;  /* 0x000000321d1d7223 */ /* 0x000fe2000001008f */
[----:B------:R-:W5:Y:S01]  /*36e10*/  LDL R101, [R1+0x44] ;  /* 0x0000440001657983 */ /* 0x000f620000100800 */
[----:B------:R-:W-:-:S03]  /*36e20*/  FADD.FTZ R50, -R41, R100 ;  /* 0x0000006429327221 */ /* 0x000fc60000010100 */
[----:B------:R-:W5:Y:S01]  /*36e30*/  LDL R105, [R1+0x40] ;  /* 0x0000400001697983 */ /* 0x000f620000100800 */
[----:B------:R-:W-:-:S03]  /*36e40*/  FMUL.FTZ R20, R40, R20 ;  /* 0x0000001428147220 */ /* 0x000fc60000410000 */
[----:B------:R-:W5:Y:S01]  /*36e50*/  LDL R100, [R1+0x50] ;  /* 0x0000500001647983 */ /* 0x000f620000100800 */
[C---:B0-----:R-:W-:Y:S01]  /*36e60*/  FADD.FTZ R38, -R41.reuse, R90 ;  /* 0x0000005a29267221 */ /* 0x041fe20000010100 */
[C---:B------:R-:W-:Y:S02]  /*36e70*/  FADD.FTZ R39, -R41.reuse, R91 ;  /* 0x0000005b29277221 */ /* 0x040fe40000010100 */
[----:B------:R-:W5:Y:S04]  /*36e80*/  LDL R90, [R1+0x3c] ;  /* 0x00003c00015a7983 */ /* 0x000f680000100800 */
[----:B------:R-:W5:Y:S01]  /*36e90*/  LDL R91, [R1+0x24] ;  /* 0x00002400015b7983 */ /* 0x000f620000100800 */
[C---:B------:R-:W-:Y:S01]  /*36ea0*/  FADD.FTZ R35, -R41.reuse, R87 ;  /* 0x0000005729237221 */ /* 0x040fe20000010100 */
[----:B------:R-:W-:Y:S01]  /*36eb0*/  FFMA.FTZ R20, R20, R42, R137 ;  /* 0x0000002a14147223 */ /* 0x000fe20000010089 */
[C---:B------:R-:W-:Y:S01]  /*36ec0*/  FADD.FTZ R36, -R41.reuse, R88 ;  /* 0x0000005829247221 */ /* 0x040fe20000010100 */
[----:B------:R-:W5:Y:S01]  /*36ed0*/  LDL R87, [R1+0x10] ;  /* 0x0000100001577983 */ /* 0x000f620000100800 */
[C---:B------:R-:W-:Y:S01]  /*36ee0*/  FADD.FTZ R37, -R41.reuse, R89 ;  /* 0x0000005929257221 */ /* 0x040fe20000010100 */
[C---:B------:R-:W-:Y:S01]  /*36ef0*/  FADD.FTZ R42, -R41.reuse, R92 ;  /* 0x0000005c292a7221 */ /* 0x040fe20000010100 */
[----:B------:R-:W-:Y:S01]  /*36f00*/  FADD.FTZ R43, -R41, R93 ;  /* 0x0000005d292b7221 */ /* 0x000fe20000010100 */
[----:B------:R-:W5:Y:S04]  /*36f10*/  LDL R88, [R1+0x34] ;  /* 0x0000340001587983 */ /* 0x000f680000100800 */
[----:B------:R-:W5:Y:S04]  /*36f20*/  LDL R89, [R1+0x30] ;  /* 0x0000300001597983 */ /* 0x000f680000100800 */
[----:B------:R-:W5:Y:S04]  /*36f30*/  LDL R92, [R1+0x2c] ;  /* 0x00002c00015c7983 */ /* 0x000f680000100800 */
[----:B------:R-:W5:Y:S01]  /*36f40*/  LDL R93, [R1+0x28] ;  /* 0x00002800015d7983 */ /* 0x000f620000100800 */
[----:B--2---:R-:W-:Y:S01]  /*36f50*/  FFMA.FTZ R21, R21, R48, R138 ;  /* 0x0000003015157223 */ /* 0x004fe2000001008a */
[----:B------:R-:W-:-:S02]  /*36f60*/  FADD.FTZ R48, -R41, R98 ;  /* 0x0000006229307221 */ /* 0x000fc40000010100 */
[----:B------:R-:W2:Y:S01]  /*36f70*/  LDL R98, [R1+0x58] ;  /* 0x0000580001627983 */ /* 0x000ea20000100800 */
[----:B---3--:R-:W-:Y:S01]  /*36f80*/  FFMA.FTZ R23, R23, R47, R140 ;  /* 0x0000002f17177223 */ /* 0x008fe2000001008c */
[C---:B------:R-:W-:Y:S02]  /*36f90*/  FADD.FTZ R47, -R41.reuse, R97 ;  /* 0x00000061292f7221 */ /* 0x040fe40000010100 */
[----:B------:R-:W3:Y:S01]  /*36fa0*/  LDL R97, [R1+0x5c] ;  /* 0x00005c0001617983 */ /* 0x000ee20000100800 */
[----:B----4-:R-:W-:Y:S01]  /*36fb0*/  FFMA.FTZ R24, R24, R46, R141 ;  /* 0x0000002e18187223 */ /* 0x010fe2000001008d */
[----:B------:R-:W-:Y:S02]  /*36fc0*/  FADD.FTZ R46, -R41, R96 ;  /* 0x00000060292e7221 */ /* 0x000fe40000010100 */
[----:B------:R-:W4:Y:S01]  /*36fd0*/  LDL R96, [R1+0x38] ;  /* 0x0000380001607983 */ /* 0x000f220000100800 */
[----:B-----5:R-:W-:Y:S01]  /*36fe0*/  FFMA.FTZ R19, R19, R49, R136 ;  /* 0x0000003113137223 */ /* 0x020fe20000010088 */
[----:B------:R-:W-:-:S02]  /*36ff0*/  FADD.FTZ R49, -R41, R99 ;  /* 0x0000006329317221 */ /* 0x000fc40000010100 */
[----:B------:R-:W5:Y:S01]  /*37000*/  LDL R99, [R1+0x54] ;  /* 0x0000540001637983 */ /* 0x000f620000100800 */
[----:B------:R-:W-:Y:S01]  /*37010*/  FFMA.FTZ R22, R22, R45, R139 ;  /* 0x0000002d16167223 */ /* 0x000fe2000001008b */
[----:B------:R-:W-:Y:S02]  /*37020*/  FADD.FTZ R45, -R41, R94 ;  /* 0x0000005e292d7221 */ /* 0x000fe40000010100 */
[----:B------:R-:W5:Y:S01]  /*37030*/  LDL R94, [R1+0x20] ;  /* 0x00002000015e7983 */ /* 0x000f620000100800 */
[----:B------:R-:W-:Y:S02]  /*37040*/  F2FP.F16.F32.PACK_AB R31, R29, R27 ;  /* 0x0000001b1d1f723e */ /* 0x000fe400000000ff */
[----:B------:R-:W-:Y:S02]  /*37050*/  F2FP.F16.F32.PACK_AB R29, R22, R21 ;  /* 0x00000015161d723e */ /* 0x000fe400000000ff */
[----:B------:R-:W-:Y:S01]  /*37060*/  F2FP.F16.F32.PACK_AB R28, R20, R19 ;  /* 0x00000013141c723e */ /* 0x000fe200000000ff */
[----:B------:R-:W-:-:S04]  /*37070*/  IMAD.WIDE.U32 R20, R7, 0x10, R32 ;  /* 0x0000001007147825 */ /* 0x000fc800078e0020 */
[C---:B------:R-:W-:Y:S01]  /*37080*/  FADD.FTZ R7, -R41.reuse, R9 ;  /* 0x0000000929077221 */ /* 0x040fe20000010100 */
[C---:B------:R-:W-:Y:S01]  /*37090*/  FADD.FTZ R9, -R41.reuse, R12 ;  /* 0x0000000c29097221 */ /* 0x040fe20000010100 */
[----:B------:R-:W-:Y:S01]  /*370a0*/  F2FP.F16.F32.PACK_AB R30, R24, R23 ;  /* 0x00000017181e723e */ /* 0x000fe200000000ff */
[C---:B------:R-:W-:Y:S01]  /*370b0*/  FADD.FTZ R15, -R41.reuse, R15 ;  /* 0x0000000f290f7221 */ /* 0x040fe20000010100 */
[C---:B------:R-:W-:Y:S01]  /*370c0*/  FADD.FTZ R12, -R41.reuse, R16 ;  /* 0x00000010290c7221 */ /* 0x040fe20000010100 */
[C---:B------:R-:W-:Y:S01]  /*370d0*/  FADD.FTZ R13, -R41.reuse, R13 ;  /* 0x0000000d290d7221 */ /* 0x040fe20000010100 */
[C---:B------:R-:W-:Y:S01]  /*370e0*/  FADD.FTZ R14, -R41.reuse, R14 ;  /* 0x0000000e290e7221 */ /* 0x040fe20000010100 */
[C---:B------:R-:W-:Y:S01]  /*370f0*/  FMUL.FTZ R15, R40.reuse, R15 ;  /* 0x0000000f280f7220 */ /* 0x040fe20000410000 */
[C---:B------:R-:W-:Y:S01]  /*37100*/  FMUL.FTZ R12, R40.reuse, R12 ;  /* 0x0000000c280c7220 */ /* 0x040fe20000410000 */
[----:B------:R0:W-:Y:S01]  /*37110*/  STG.E.128 desc[UR8][R20.64], R28 ;  /* 0x0000001c14007986 */ /* 0x0001e2000c101d08 */
        /* <DEDUP_REMOVED lines=13> */
[C---:B0-----:R-:W-:Y:S01]  /*371f0*/  FADD.FTZ R20, -R41.reuse, R72 ;  /* 0x0000004829147221 */ /* 0x041fe20000010100 */
[----:B------:R-:W-:Y:S01]  /*37200*/  FADD.FTZ R21, -R41, R73 ;  /* 0x0000004929157221 */ /* 0x000fe20000010100 */
[----:B------:R-:W-:-:S02]  /*37210*/  FMUL.FTZ R22, R40, R22 ;  /* 0x0000001628167220 */ /* 0x000fc40000410000 */
        /* <DEDUP_REMOVED lines=35> */
[C---:B------:R-:W-:Y:S01]  /*37450*/  FADD.FTZ R81, -R41.reuse, R152 ;  /* 0x0000009829517221 */ /* 0x040fe20000010100 */
[----:B------:R-:W-:Y:S01]  /*37460*/  FADD.FTZ R41, -R41, R44 ;  /* 0x0000002c29297221 */ /* 0x000fe20000010100 */
[----:B------:R-:W-:-:S02]  /*37470*/  FMUL.FTZ R44, R40, R23 ;  /* 0x00000017282c7220 */ /* 0x000fc40000410000 */
        /* <DEDUP_REMOVED lines=30> */
[C---:B------:R-:W-:Y:S01]  /*37660*/  FMUL.FTZ R78, R40.reuse, R78 ;  /* 0x0000004e284e7220 */ /* 0x040fe20000410000 */
[----:B------:R-:W-:-:S03]  /*37670*/  FMUL.FTZ R85, R40, R79 ;  /* 0x0000004f28557220 */ /* 0x000fc60000410000 */
[----:B------:R-:W-:Y:S01]  /*37680*/  F2FP.F16.F32.PACK_AB R39, R24, R39 ;  /* 0x000000271827723e */ /* 0x000fe200000000ff */
[----:B------:R-:W-:Y:S01]  /*37690*/  FFMA.FTZ R28, R28, R248, R172 ;  /* 0x000000f81c1c7223 */ /* 0x000fe200000100ac */
[----:B------:R-:W-:Y:S01]  /*376a0*/  FFMA.FTZ R35, R35, R249, R173 ;  /* 0x000000f923237223 */ /* 0x000fe200000100ad */
        /* <DEDUP_REMOVED lines=42> */
[----:B---3--:R-:W-:Y:S01]  /*37950*/  FFMA.FTZ R12, R9, R97, R147 ;  /* 0x00000061090c7223 */ /* 0x008fe20000010093 */
[----:B----4-:R-:W-:Y:S01]  /*37960*/  FFMA.FTZ R19, R19, R96, R158 ;  /* 0x0000006013137223 */ /* 0x010fe2000001009e */
[----:B-----5:R-:W-:Y:S01]  /*37970*/  FFMA.FTZ R10, R10, R99, R145 ;  /* 0x000000630a0a7223 */ /* 0x020fe20000010091 */
[----:B------:R-:W-:-:S02]  /*37980*/  FFMA.FTZ R21, R21, R94, R160 ;  /* 0x0000005e15157223 */ /* 0x000fc400000100a0 */
[----:B------:R-:W-:Y:S01]  /*37990*/  F2FP.F16.F32.PACK_AB R13, R12, R11 ;  /* 0x0000000b0c0d723e */ /* 0x000fe200000000ff */
[----:B------:R-:W-:Y:S01]  /*379a0*/  FFMA.FTZ R9, R26, R129, R165 ;  /* 0x000000811a097223 */ /* 0x000fe200000100a5 */
[----:B------:R-:W-:Y:S01]  /*379b0*/  F2FP.F16.F32.PACK_AB R37, R20, R19 ;  /* 0x000000131425723e */ /* 0x000fe200000000ff */
        /* <DEDUP_REMOVED lines=16> */
[----:B------:R-:W-:-:S04]  /*37ac0*/  IMAD.WIDE.U32 R30, R77, 0x10, R32 ;  /* 0x000000104d1e7825 */ /* 0x000fc800078e0020 */
[----:B------:R-:W-:Y:S01]  /*37ad0*/  FFMA.FTZ R34, R45, R247, R179 ;  /* 0x000000f72d227223 */ /* 0x000fe200000100b3 */
[----:B------:R-:W-:Y:S04]  /*37ae0*/  STG.E.128 desc[UR8][R8.64], R12 ;  /* 0x0000000c08007986 */ /* 0x000fe8000c101d08 */
[----:B------:R0:W-:Y:S04]  /*37af0*/  STG.E.128 desc[UR8][R10.64], R36 ;  /* 0x000000240a007986 */ /* 0x0001e8000c101d08 */
[----:B------:R1:W-:Y:S01]  /*37b00*/  STG.E.128 desc[UR8][R30.64], R20 ;  /* 0x000000141e007986 */ /* 0x0003e2000c101d08 */
[----:B------:R-:W-:Y:S01]  /*37b10*/  FFMA.FTZ R7, R42, R245, R177 ;  /* 0x000000f52a077223 */ /* 0x000fe200000100b1 */
[----:B0-----:R-:W-:Y:S01]  /*37b20*/  F2FP.F16.F32.PACK_AB R11, R34, R43 ;  /* 0x0000002b220b723e */ /* 0x001fe200000000ff */
[----:B------:R-:W-:Y:S01]  /*37b30*/  FFMA.FTZ R34, R85, R223, R203 ;  /* 0x000000df55227223 */ /* 0x000fe200000100cb */
[----:B-1----:R-:W-:Y:S01]  /*37b40*/  FFMA.FTZ R31, R78, R222, R202 ;  /* 0x000000de4e1f7223 */ /* 0x002fe200000100ca */
[----:B------:R-:W-:-:S04]  /*37b50*/  F2FP.F16.F32.PACK_AB R8, R35, R28 ;  /* 0x0000001c2308723e */ /* 0x000fc800000000ff */
[----:B------:R-:W-:Y:S02]  /*37b60*/  F2FP.F16.F32.PACK_AB R31, R34, R31 ;  /* 0x0000001f221f723e */ /* 0x000fe400000000ff */
[----:B------:R-:W0:Y:S01]  /*37b70*/  LDC.64 R34, c[0x0][0x380] ;  /* 0x0000e000ff227b82 */ /* 0x000e220000000a00 */
        /* <DEDUP_REMOVED lines=12> */
[----:B------:R-:W-:Y:S01]  /*37c40*/  F2FP.F16.F32.PACK_AB R13, R20, R13 ;  /* 0x0000000d140d723e */ /* 0x000fe200000000ff */
[----:B------:R-:W-:Y:S01]  /*37c50*/  FFMA.FTZ R22, R58, R228, R192 ;  /* 0x000000e43a167223 */ /* 0x000fe200000100c0 */
[----:B------:R-:W-:Y:S01]  /*37c60*/  FFMA.FTZ R23, R67, R230, R194 ;  /* 0x000000e643177223 */ /* 0x000fe200000100c2 */
        /* <DEDUP_REMOVED lines=39> */
.L_x_46032:
        /* <DEDUP_REMOVED lines=8> */
.L_x_46035:
[----:B------:R-:W-:Y:S05]  /*37f60*/  BSYNC B0 ;  /* 0x0000000000007941 */ /* 0x000fea0003800000 */
.L_x_46034:
        /* <DEDUP_REMOVED lines=9> */
.L_x_46036:
[----:B------:R-:W-:Y:S02]  /*38000*/  IMAD.MOV.U32 R40, RZ, RZ, 0x4 ;  /* 0x00000004ff287424 */ /* 0x000fe400078e00ff */
[----:B------:R-:W-:Y:S01]  /*38010*/  FADD.FTZ R41, R41, R38 ;  /* 0x0000002629297221 */ /* 0x000fe20000010000 */
[----:B------:R-:W-:-:S04]  /*38020*/  MOV R38, 0xffffffff ;  /* 0xffffffff00267802 */ /* 0x000fc80000000f00 */
[----:B------:R-:W-:-:S07]  /*38030*/  MOV R45, R41 ;  /* 0x00000029002d7202 */ /* 0x000fce0000000f00 */
[----:B------:R-:W-:Y:S05]  /*38040*/  WARPSYNC.COLLECTIVE R38, `(.L_x_46037) ;  /* 0x0000000026087348 */ /* 0x000fea0003c00000 */
[----:B------:R0:W1:Y:S02]  /*38050*/  SHFL.BFLY P0, R38, R45, R40, R39 ;  /* 0x0c0000282d267389 */ /* 0x0000640000000027 */
[----:B01----:R-:W-:Y:S05]  /*38060*/  ENDCOLLECTIVE ;  /* 0x000000000000791b */ /* 0x003fea0003800000 */
.L_x_46037:
[----:B------:R-:W-:Y:S02]  /*38070*/  HFMA2 R40, -RZ, RZ, 0, 4.76837158203125e-07 ;  /* 0x00000008ff287431 */ /* 0x000fe400000001ff */
[----:B------:R-:W-:Y:S01]  /*38080*/  FADD.FTZ R41, R41, R38 ;  /* 0x0000002629297221 */ /* 0x000fe20000010000 */
[----:B------:R-:W-:-:S03]  /*38090*/  IMAD.MOV.U32 R38, RZ, RZ, -0x1 ;  /* 0xffffffffff267424 */ /* 0x000fc600078e00ff */
[----:B------:R-:W-:-:S07]  /*380a0*/  IMAD.MOV.U32 R45, RZ, RZ, R41 ;  /* 0x000000ffff2d7224 */ /* 0x000fce00078e0029 */
[----:B------:R-:W-:Y:S05]  /*380b0*/  WARPSYNC.COLLECTIVE R38, `(.L_x_46038) ;  /* 0x0000000026087348 */ /* 0x000fea0003c00000 */
[----:B------:R0:W1:Y:S02]  /*380c0*/  SHFL.BFLY P0, R38, R45, R40, R39 ;  /* 0x0c0000282d267389 */ /* 0x0000640000000027 */
[----:B01----:R-:W-:Y:S05]  /*380d0*/  ENDCOLLECTIVE ;  /* 0x000000000000791b */ /* 0x003fea0003800000 */
.L_x_46038:
[----:B------:R-:W-:Y:S02]  /*380e0*/  IMAD.MOV.U32 R40, RZ, RZ, 0x10 ;  /* 0x00000010ff287424 */ /* 0x000fe400078e00ff */
[----:B------:R-:W-:Y:S01]  /*380f0*/  FADD.FTZ R41, R41, R38 ;  /* 0x0000002629297221 */ /* 0x000fe20000010000 */
[----:B------:R-:W-:-:S04]  /*38100*/  MOV R38, 0xffffffff ;  /* 0xffffffff00267802 */ /* 0x000fc80000000f00 */
[----:B------:R-:W-:-:S07]  /*38110*/  MOV R45, R41 ;  /* 0x00000029002d7202 */ /* 0x000fce0000000f00 */
[----:B------:R-:W-:Y:S05]  /*38120*/  WARPSYNC.COLLECTIVE R38, `(.L_x_46039) ;  /* 0x0000000026087348 */ /* 0x000fea0003c00000 */
[----:B------:R0:W1:Y:S02]  /*38130*/  SHFL.BFLY P0, R38, R45, R40, R39 ;  /* 0x0c0000282d267389 */ /* 0x0000640000000027 */
[----:B01----:R-:W-:Y:S05]  /*38140*/  ENDCOLLECTIVE ;  /* 0x000000000000791b */ /* 0x003fea0003800000 */
.L_x_46039:
        /* <DEDUP_REMOVED lines=169> */
.L_x_46040:
[----:B------:R-:W-:Y:S02]  /*38be0*/  HFMA2 R40, -RZ, RZ, 0, 1.1920928955078125e-07 ;  /* 0x00000002ff287431 */ /* 0x000fe400000001ff */
[----:B------:R-:W-:Y:S01]  /*38bf0*/  FADD.FTZ R41, R41, R38 ;  /* 0x0000002629297221 */ /* 0x000fe20000010000 */
[----:B------:R-:W-:-:S03]  /*38c00*/  IMAD.MOV.U32 R38, RZ, RZ, -0x1 ;  /* 0xffffffffff267424 */ /* 0x000fc600078e00ff */
[----:B------:R-:W-:-:S07]  /*38c10*/  IMAD.MOV.U32 R45, RZ, RZ, R41 ;  /* 0x000000ffff2d7224 */ /* 0x000fce00078e0029 */
[----:B------:R-:W-:Y:S05]  /*38c20*/  WARPSYNC.COLLECTIVE R38, `(.L_x_46041) ;  /* 0x0000000026087348 */ /* 0x000fea0003c00000 */
[----:B------:R0:W1:Y:S02]  /*38c30*/  SHFL.BFLY P0, R38, R45, R40, R39 ;  /* 0x0c0000282d267389 */ /* 0x0000640000000027 */
[----:B01----:R-:W-:Y:S05]  /*38c40*/  ENDCOLLECTIVE ;  /* 0x000000000000791b */ /* 0x003fea0003800000 */
.L_x_46041:
[----:B------:R-:W-:Y:S02]  /*38c50*/  IMAD.MOV.U32 R40, RZ, RZ, 0x4 ;  /* 0x00000004ff287424 */ /* 0x000fe400078e00ff */
[----:B------:R-:W-:Y:S01]  /*38c60*/  FADD.FTZ R41, R41, R38 ;  /* 0x0000002629297221 */ /* 0x000fe20000010000 */
[----:B------:R-:W-:-:S04]  /*38c70*/  MOV R38, 0xffffffff ;  /* 0xffffffff00267802 */ /* 0x000fc80000000f00 */
[----:B------:R-:W-:-:S07]  /*38c80*/  MOV R45, R41 ;  /* 0x00000029002d7202 */ /* 0x000fce0000000f00 */
[----:B------:R-:W-:Y:S05]  /*38c90*/  WARPSYNC.COLLECTIVE R38, `(.L_x_46042) ;  /* 0x0000000026087348 */ /* 0x000fea0003c00000 */
[----:B------:R0:W1:Y:S02]  /*38ca0*/  SHFL.BFLY P0, R38, R45, R40, R39 ;  /* 0x0c0000282d267389 */ /* 0x0000640000000027 */
[----:B01----:R-:W-:Y:S05]  /*38cb0*/  ENDCOLLECTIVE ;  /* 0x000000000000791b */ /* 0x003fea0003800000 */
.L_x_46042:
[----:B------:R-:W-:Y:S02]  /*38cc0*/  HFMA2 R40, -RZ, RZ, 0, 4.76837158203125e-07 ;  /* 0x00000008ff287431 */ /* 0x000fe400000001ff */
[----:B------:R-:W-:Y:S01]  /*38cd0*/  FADD.FTZ R41, R41, R38 ;  /* 0x0000002629297221 */ /* 0x000fe20000010000 */
[----:B------:R-:W-:-:S03]  /*38ce0*/  IMAD.MOV.U32 R38, RZ, RZ, -0x1 ;  /* 0xffffffffff267424 */ /* 0x000fc600078e00ff */
[----:B------:R-:W-:-:S07]  /*38cf0*/  IMAD.MOV.U32 R45, RZ, RZ, R41 ;  /* 0x000000ffff2d7224 */ /* 0x000fce00078e0029 */
[----:B------:R-:W-:Y:S05]  /*38d00*/  WARPSYNC.COLLECTIVE R38, `(.L_x_46043) ;  /* 0x0000000026087348 */ /* 0x000fea0003c00000 */
[----:B------:R0:W1:Y:S02]  /*38d10*/  SHFL.BFLY P0, R38, R45, R40, R39 ;  /* 0x0c0000282d267389 */ /* 0x0000640000000027 */
[----:B01----:R-:W-:Y:S05]  /*38d20*/  ENDCOLLECTIVE ;  /* 0x000000000000791b */ /* 0x003fea0003800000 */
.L_x_46043:
[----:B------:R-:W-:Y:S02]  /*38d30*/  IMAD.MOV.U32 R40, RZ, RZ, 0x10 ;  /* 0x00000010ff287424 */ /* 0x000fe400078e00ff */
[----:B------:R-:W-:Y:S01]  /*38d40*/  FADD.FTZ R41, R41, R38 ;  /* 0x0000002629297221 */ /* 0x000fe20000010000 */
[----:B------:R-:W-:-:S04]  /*38d50*/  MOV R38, 0xffffffff ;  /* 0xffffffff00267802 */ /* 0x000fc80000000f00 */
[----:B------:R-:W-:-:S07]  /*38d60*/  MOV R45, R41 ;  /* 0x00000029002d7202 */ /* 0x000fce0000000f00 */
[----:B------:R-:W-:Y:S05]  /*38d70*/  WARPSYNC.COLLECTIVE R38, `(.L_x_46044) ;  /* 0x0000000026087348 */ /* 0x000fea0003c00000 */
[----:B------:R0:W1:Y:S02]  /*38d80*/  SHFL.BFLY P0, R38, R45, R40, R39 ;  /* 0x0c0000282d267389 */ /* 0x0000640000000027 */
[----:B01----:R-:W-:Y:S05]  /*38d90*/  ENDCOLLECTIVE ;  /* 0x000000000000791b */ /* 0x003fea0003800000 */
.L_x_46044:
[----:B------:R-:W-:Y:S05]  /*38da0*/  BRA `(.L_x_46045) ;  /* 0xffffffd800ac7947 */ /* 0x000fea000383ffff */
.L_x_46046:
        /* <DEDUP_REMOVED lines=13> */
.L_x_88505:


//--------------------- .text._ZN10layer_norm13ln_fwd_kernelINS_13Kernel_traitsIf6__halfS2_S2_fjLj2560ELj1ELj4ELj1ELj16ENS_18Kernel_traits_baseILj2560EfS2_S2_S2_fjLj128EEEEELb1ELb0ELb1ELb0EEEvNS_9FwdParamsE --------------------------
	.section	.text._ZN10layer_norm13ln_fwd_kernelINS_13Kernel_traitsIf6__halfS2_S2_fjLj2560ELj1ELj4ELj1ELj16ENS_18Kernel_traits_baseILj2560EfS2_S2_S2_fjLj128EEEEELb1ELb0ELb1ELb0EEEvNS_9FwdParamsE,"ax",@progbits
	.align	128
        .global         _ZN10layer_norm13ln_fwd_kernelINS_13Kernel_traitsIf6__halfS2_S2_fjLj2560ELj1ELj4ELj1ELj16ENS_18Kernel_traits_baseILj2560EfS2_S2_S2_fjLj128EEEEELb1ELb0ELb1ELb0EEEvNS_9FwdParamsE
        .type           _ZN10layer_norm13ln_fwd_kernelINS_13Kernel_traitsIf6__halfS2_S2_fjLj2560ELj1ELj4ELj1ELj16ENS_18Kernel_traits_baseILj2560EfS2_S2_S2_fjLj128EEEEELb1ELb0ELb1ELb0EEEvNS_9FwdParamsE,@function
        .size           _ZN10layer_norm13ln_fwd_kernelINS_13Kernel_traitsIf6__halfS2_S2_fjLj2560ELj1ELj4ELj1ELj16ENS_18Kernel_traits_baseILj2560EfS2_S2_S2_fjLj128EEEEELb1ELb0ELb1ELb0EEEvNS_9FwdParamsE,(.L_x_88506 - _ZN10layer_norm13ln_fwd_kernelINS_13Kernel_traitsIf6__halfS2_S2_fjLj2560ELj1ELj4ELj1ELj16ENS_18Kernel_traits_baseILj2560EfS2_S2_S2_fjLj128EEEEELb1ELb0ELb1ELb0EEEvNS_9FwdParamsE)
        .other          _ZN10layer_norm13ln_fwd_kernelINS_13Kernel_traitsIf6__halfS2_S2_fjLj2560ELj1ELj4ELj1ELj16ENS_18Kernel_traits_baseILj2560EfS2_S2_S2_fjLj128EEEEELb1ELb0ELb1ELb0EEEvNS_9FwdParamsE,@"STO_CUDA_ENTRY STV_DEFAULT"
_ZN10layer_norm13ln_fwd_kernelINS_13Kernel_traitsIf6__halfS2_S2_fjLj2560ELj1ELj4ELj1ELj16ENS_18Kernel_traits_baseILj2560EfS2_S2_S2_fjLj128EEEEELb1ELb0ELb1ELb0EEEvNS_9FwdParamsE:
.text._ZN10layer_norm13ln_fwd_kernelINS_13Kernel_traitsIf6__halfS2_S2_fjLj2560ELj1ELj4ELj1ELj16ENS_18Kernel_traits_baseILj2560EfS2_S2_S2_fjLj128EEEEELb1ELb0ELb1ELb0EEEvNS_9FwdParamsE:
        /* <DEDUP_REMOVED lines=188> */
.L_x_46048:
        /* <DEDUP_REMOVED lines=147> */
.L_x_46049:
[----:B------:R-:W-:Y:S05]  /*14f0*/  BSYNC.RECONVERGENT B0 ;  /* 0x0000000000007941 */ /* 0x000fea0003800200 */
.L_x_46047:
        /* <DEDUP_REMOVED lines=70> */
.L_x_47269:
        /* <DEDUP_REMOVED lines=28> */
.L_x_46053:
[----:B------:R-:W-:Y:S05]  /*1b20*/  BSYNC.RECONVERGENT B1 ;  /* 0x0000000000017941 */ /* 0x000fea0003800200 */
.L_x_46052:
        /* <DEDUP_REMOVED lines=28> */
.L_x_46059:
        /* <DEDUP_REMOVED lines=13> */
.L_x_46061:
[----:B------:R-:W-:Y:S05]  /*1dc0*/  BSYNC.RECONVERGENT B3 ;  /* 0x0000000000037941 */ /* 0x000fea0003800200 */
.L_x_46060:
        /* <DEDUP_REMOVED lines=59> */
[----:B------:R-:W-:Y:S02]  /*2180*/  IMAD.MOV.U32 R27, RZ, RZ, R138 ;  /* 0x000000ffff1b7224 */ /* 0x000fe400078e008a */
[----:B------:R-:W-:-:S07]  /*2190*/  IMAD.MOV.U32 R40, RZ, RZ, RZ ;  /* 0x000000ffff287224 */ /* 0x000fce00078e00ff */
.L_x_46058:
[----:B------:R-:W-:Y:S05]  /*21a0*/  BSYNC.RECONVERGENT B2 ;  /* 0x0000000000027941 */ /* 0x000fea0003800200 */
.L_x_46057:
[----:B------:R-:W-:Y:S01]  /*21b0*/  I2FP.F32.U32 R27, R27 ;  /* 0x0000001b001b7245 */ /* 0x000fe20000201000 */
[----:B------:R-:W-:Y:S02]  /*21c0*/  HFMA2 R28, -RZ, RZ, 0.1171875, 0 ;  /* 0x2f800000ff1c7431 */ /* 0x000fe400000001ff */
[----:B------:R-:W-:-:S03]  /*21d0*/  HADD2.F32 R29, -RZ, R88.H0_H0 ;  /* 0x20000058ff1d7230 */ /* 0x000fc60000004100 */
[----:B------:R-:W-:-:S05]  /*21e0*/  FFMA.FTZ R27, R27, R28, 1.1641532182693481445e-10 ;  /* 0x2f0000001b1b7423 */ /* 0x000fca000001001c */
[----:B------:R-:W-:Y:S01]  /*21f0*/  FSETP.GTU.FTZ.AND P2, PT, R27, UR8, PT ;  /* 0x000000081b007c0b */ /* 0x000fe2000bf5c000 */
[----:B-----5:R-:W-:-:S05]  /*2200*/  HADD2.F32 R27, -RZ, R56.H0_H0 ;  /* 0x20000038ff1b7230 */ /* 0x020fca0000004100 */
[----:B------:R-:W-:-:S04]  /*2210*/  FMUL.FTZ R27, R27, UR11 ;  /* 0x0000000b1b1b7c20 */ /* 0x000fc80008410000 */
[----:B------:R-:W-:-:S05]  /*2220*/  FMUL.FTZ R27, R27, UR10 ;  /* 0x0000000a1b1b7c20 */ /* 0x000fca0008410000 */
[----:B------:R-:W-:-:S05]  /*2230*/  FSEL R27, R27, RZ, !P2 ;  /* 0x000000ff1b1b7208 */ /* 0x000fca0005000000 */
[----:B------:R-:W-:Y:S01]  /*2240*/  FADD.FTZ R29, R29, R27 ;  /* 0x0000001b1d1d7221 */ /* 0x000fe20000010000 */
[----:B------:R-:W-:-:S04]  /*2250*/  SEL R27, RZ, 0x1, P2 ;  /* 0x00000001ff1b7807 */ /* 0x000fc80001000000 */
[----:B------:R-:W-:-:S07]  /*2260*/  PRMT R28, R27, 0x7610, R28 ;  /* 0x000076101b1c7816 */ /* 0x000fce000000001c */
.L_x_46056:
[----:B------:R-:W-:Y:S05]  /*2270*/  BSYNC.RECONVERGENT B1 ;  /* 0x0000000000017941 */ /* 0x000fea0003800200 */
.L_x_46055:
        /* <DEDUP_REMOVED lines=22> */
.L_x_46066:
        /* <DEDUP_REMOVED lines=13> */
.L_x_46068:
[----:B------:R-:W-:Y:S05]  /*24b0*/  BSYNC.RECONVERGENT B3 ;  /* 0x0000000000037941 */ /* 0x000fea0003800200 */
.L_x_46067:
        /* <DEDUP_REMOVED lines=61> */
.L_x_46065:
[----:B------:R-:W-:Y:S05]  /*2890*/  BSYNC.RECONVERGENT B2 ;  /* 0x0000000000027941 */ /* 0x000fea0003800200 */
.L_x_46064:
[----:B------:R-:W-:Y:S01]  /*28a0*/  I2FP.F32.U32 R26, R26 ;  /* 0x0000001a001a7245 */ /* 0x000fe20000201000 */
[----:B------:R-:W-:-:S04]  /*28b0*/  IMAD.MOV.U32 R27, RZ, RZ, 0x2f800000 ;  /* 0x2f800000ff1b7424 */ /* 0x000fc800078e00ff */
[----:B------:R-:W-:Y:S01]  /*28c0*/  FFMA.FTZ R26, R26, R27, 1.1641532182693481445e-10 ;  /* 0x2f0000001a1a7423 */ /* 0x000fe2000001001b */
[----:B------:R-:W-:-:S04]  /*28d0*/  HADD2.F32 R27, -RZ, R88.H1_H1 ;  /* 0x30000058ff1b7230 */ /* 0x000fc80000004100 */
[----:B------:R-:W-:Y:S01]  /*28e0*/  FSETP.GTU.FTZ.AND P2, PT, R26, UR8, PT ;  /* 0x000000081a007c0b */ /* 0x000fe2000bf5c000 */
[----:B-----5:R-:W-:-:S05]  /*28f0*/  HADD2.F32 R26, -RZ, R56.H1_H1 ;  /* 0x30000038ff1a7230 */ /* 0x020fca0000004100 */
[----:B------:R-:W-:-:S04]  /*2900*/  FMUL.FTZ R26, R26, UR11 ;  /* 0x0000000b1a1a7c20 */ /* 0x000fc80008410000 */
[----:B------:R-:W-:-:S05]  /*2910*/  FMUL.FTZ R26, R26, UR10 ;  /* 0x0000000a1a1a7c20 */ /* 0x000fca0008410000 */
[----:B------:R-:W-:-:S05]  /*2920*/  FSEL R26, R26, RZ, !P2 ;  /* 0x000000ff1a1a7208 */ /* 0x000fca0005000000 */
[----:B------:R-:W-:Y:S01]  /*2930*/  FADD.FTZ R27, R27, R26 ;  /* 0x0000001a1b1b7221 */ /* 0x000fe20000010000 */
[----:B------:R-:W-:-:S07]  /*2940*/  SEL R26, RZ, 0x1, P2 ;  /* 0x00000001ff1a7807 */ /* 0x000fce0001000000 */
.L_x_46063:
[----:B------:R-:W-:Y:S05]  /*2950*/  BSYNC.RECONVERGENT B1 ;  /* 0x0000000000017941 */ /* 0x000fea0003800200 */
.L_x_46062:
        /* <DEDUP_REMOVED lines=22> */
.L_x_46073:
        /* <DEDUP_REMOVED lines=13> */
.L_x_46075:
[----:B------:R-:W-:Y:S05]  /*2b90*/  BSYNC.RECONVERGENT B3 ;  /* 0x0000000000037941 */ /* 0x000fea0003800200 */
.L_x_46074:
        /* <DEDUP_REMOVED lines=61> */
.L_x_46072:
[----:B------:R-:W-:Y:S05]  /*2f70*/  BSYNC.RECONVERGENT B2 ;  /* 0x0000000000027941 */ /* 0x000fea0003800200 */
.L_x_46071:
[----:B------:R-:W-:Y:S01]  /*2f80*/  I2FP.F32.U32 R25, R25 ;  /* 0x0000001900197245 */ /* 0x000fe20000201000 */
[----:B------:R-:W-:-:S04]  /*2f90*/  IMAD.MOV.U32 R34, RZ, RZ, 0x2f800000 ;  /* 0x2f800000ff227424 */ /* 0x000fc800078e00ff */
[----:B------:R-:W-:Y:S01]  /*2fa0*/  FFMA.FTZ R25, R25, R34, 1.1641532182693481445e-10 ;  /* 0x2f00000019197423 */ /* 0x000fe20000010022 */
[----:B------:R-:W-:-:S04]  /*2fb0*/  HADD2.F32 R34, -RZ, R89.H0_H0 ;  /* 0x20000059ff227230 */ /* 0x000fc80000004100 */
[----:B------:R-:W-:Y:S01]  /*2fc0*/  FSETP.GTU.FTZ.AND P2, PT, R25, UR8, PT ;  /* 0x0000000819007c0b */ /* 0x000fe2000bf5c000 */
[----:B-----5:R-:W-:-:S05]  /*2fd0*/  HADD2.F32 R25, -RZ, R57.H0_H0 ;  /* 0x20000039ff197230 */ /* 0x020fca0000004100 */
[----:B------:R-:W-:-:S04]  /*2fe0*/  FMUL.FTZ R25, R25, UR11 ;  /* 0x0000000b19197c20 */ /* 0x000fc80008410000 */
[----:B------:R-:W-:-:S05]  /*2ff0*/  FMUL.FTZ R25, R25, UR10 ;  /* 0x0000000a19197c20 */ /* 0x000fca0008410000 */
[----:B------:R-:W-:-:S05]  /*3000*/  FSEL R25, R25, RZ, !P2 ;  /* 0x000000ff19197208 */ /* 0x000fca0005000000 */
[----:B------:R-:W-:Y:S01]  /*3010*/  FADD.FTZ R40, R34, R25 ;  /* 0x0000001922287221 */ /* 0x000fe20000010000 */
[----:B------:R-:W-:-:S07]  /*3020*/  SEL R25, RZ, 0x1, P2 ;  /* 0x00000001ff197807 */ /* 0x000fce0001000000 */
.L_x_46070:
[----:B------:R-:W-:Y:S05]  /*3030*/  BSYNC.RECONVERGENT B1 ;  /* 0x0000000000017941 */ /* 0x000fea0003800200 */
.L_x_46069:
        /* <DEDUP_REMOVED lines=22> */
.L_x_46080:
        /* <DEDUP_REMOVED lines=13> */
.L_x_46082:
[----:B------:R-:W-:Y:S05]  /*3270*/  BSYNC.RECONVERGENT B3 ;  /* 0x0000000000037941 */ /* 0x000fea0003800200 */
.L_x_46081:
        /* <DEDUP_REMOVED lines=61> */
.L_x_46079:
[----:B------:R-:W-:Y:S05]  /*3650*/  BSYNC.RECONVERGENT B2 ;  /* 0x0000000000027941 */ /* 0x000fea0003800200 */
.L_x_46078:
[----:B------:R-:W-:Y:S01]  /*3660*/  I2FP.F32.U32 R24, R24 ;  /* 0x0000001800187245 */ /* 0x000fe20000201000 */
[----:B------:R-:W-:-:S05]  /*3670*/  HFMA2 R41, -RZ, RZ, 0.1171875, 0 ;  /* 0x2f800000ff297431 */ /* 0x000fca00000001ff */
        /* <DEDUP_REMOVED lines=9> */
.L_x_46077:
[----:B------:R-:W-:Y:S05]  /*3710*/  BSYNC.RECONVERGENT B1 ;  /* 0x0000000000017941 */ /* 0x000fea0003800200 */
.L_x_46076:
        /* <DEDUP_REMOVED lines=22> */
.L_x_46087:
        /* <DEDUP_REMOVED lines=13> */
.L_x_46089:
[----:B------:R-:W-:Y:S05]  /*3950*/  BSYNC.RECONVERGENT B3 ;  /* 0x0000000000037941 */ /* 0x000fea0003800200 */
.L_x_46088:
        /* <DEDUP_REMOVED lines=61> */
.L_x_46086:
[----:B------:R-:W-:Y:S05]  /*3d30*/  BSYNC.RECONVERGENT B2 ;  /* 0x0000000000027941 */ /* 0x000fea0003800200 */
.L_x_46085:
        /* <DEDUP_REMOVED lines=11> */
.L_x_46084:
[----:B------:R-:W-:Y:S05]  /*3df0*/  BSYNC.RECONVERGENT B1 ;  /* 0x0000000000017941 */ /* 0x000fea0003800200 */
.L_x_46083:
        /* <DEDUP_REMOVED lines=22> */
.L_x_46094:
        /* <DEDUP_REMOVED lines=13> */
.L_x_46096:
[----:B------:R-:W-:Y:S05]  /*4030*/  BSYNC.RECONVERGENT B3 ;  /* 0x0000000000037941 */ /* 0x000fea0003800200 */
.L_x_46095:
        /* <DEDUP_REMOVED lines=61> */
.L_x_46093:
[----:B------:R-:W-:Y:S05]  /*4410*/  BSYNC.RECONVERGENT B2 ;  /* 0x0000000000027941 */ /* 0x000fea0003800200 */
.L_x_46092:
[----:B------:R-:W-:Y:S01]  /*4420*/  I2FP.F32.U32 R22, R22 ;  /* 0x0000001600167245 */ /* 0x000fe20000201000 */
[----:B------:R-:W-:Y:S02]  /*4430*/  IMAD.MOV.U32 R99, RZ, RZ, 0x2f800000 ;  /* 0x2f800000ff637424 */ /* 0x000fe400078e00ff */
[----:B------:R-:W-:Y:S02]  /*4440*/  HADD2.F32 R90, -RZ, R90.H1_H1 ;  /* 0x3000005aff5a7230 */ /* 0x000fe40000004100 */
[----:B------:R-:W-:-:S05]  /*4450*/  FFMA.FTZ R22, R22, R99, 1.1641532182693481445e-10 ;  /* 0x2f00000016167423 */ /* 0x000fca0000010063 */
[----:B------:R-:W-:Y:S01]  /*4460*/  FSETP.GTU.FTZ.AND P2, PT, R22, UR8, PT ;  /* 0x0000000816007c0b */ /* 0x000fe2000bf5c000 */
[----:B-----5:R-:W-:-:S05]  /*4470*/  HADD2.F32 R22, -RZ, R58.H1_H1 ;  /* 0x3000003aff167230 */ /* 0x020fca0000004100 */
[----:B------:R-:W-:-:S04]  /*4480*/  FMUL.FTZ R22, R22, UR11 ;  /* 0x0000000b16167c20 */ /* 0x000fc80008410000 */
[----:B------:R-:W-:-:S05]  /*4490*/  FMUL.FTZ R22, R22, UR10 ;  /* 0x0000000a16167c20 */ /* 0x000fca0008410000 */
[----:B------:R-:W-:-:S05]  /*44a0*/  FSEL R22, R22, RZ, !P2 ;  /* 0x000000ff16167208 */ /* 0x000fca0005000000 */
[----:B------:R-:W-:Y:S01]  /*44b0*/  FADD.FTZ R99, R90, R22 ;  /* 0x000000165a637221 */ /* 0x000fe20000010000 */
[----:B------:R-:W-:-:S07]  /*44c0*/  SEL R22, RZ, 0x1, P2 ;  /* 0x00000001ff167807 */ /* 0x000fce0001000000 */
.L_x_46091:
[----:B------:R-:W-:Y:S05]  /*44d0*/  BSYNC.RECONVERGENT B1 ;  /* 0x0000000000017941 */ /* 0x000fea0003800200 */
.L_x_46090:
        /* <DEDUP_REMOVED lines=22> */
.L_x_46101:
        /* <DEDUP_REMOVED lines=13> */
.L_x_46103:
[----:B------:R-:W-:Y:S05]  /*4710*/  BSYNC.RECONVERGENT B3 ;  /* 0x0000000000037941 */ /* 0x000fea0003800200 */
.L_x_46102:
        /* <DEDUP_REMOVED lines=61> */
.L_x_46100:
[----:B------:R-:W-:Y:S05]  /*4af0*/  BSYNC.RECONVERGENT B2 ;  /* 0x0000000000027941 */ /* 0x000fea0003800200 */
.L_x_46099:
[----:B------:R-:W-:Y:S01]  /*4b00*/  I2FP.F32.U32 R21, R21 ;  /* 0x0000001500157245 */ /* 0x000fe20000201000 */
[----:B------:R-:W-:-:S05]  /*4b10*/  HFMA2 R34, -RZ, RZ, 0.1171875, 0 ;  /* 0x2f800000ff227431 */ /* 0x000fca00000001ff */
        /* <DEDUP_REMOVED lines=9> */
.L_x_46098:
[----:B------:R-:W-:Y:S05]  /*4bb0*/  BSYNC.RECONVERGENT B1 ;  /* 0x0000000000017941 */ /* 0x000fea0003800200 */
.L_x_46097:
        /* <DEDUP_REMOVED lines=22> */
.L_x_46108:
        /* <DEDUP_REMOVED lines=13> */
.L_x_46110:
[----:B------:R-:W-:Y:S05]  /*4df0*/  BSYNC.RECONVERGENT B3 ;  /* 0x0000000000037941 */ /* 0x000fea0003800200 */
.L_x_46109:
        /* <DEDUP_REMOVED lines=60> */
.L_x_46107:
[----:B------:R-:W-:Y:S05]  /*51c0*/  BSYNC.RECONVERGENT B2 ;  /* 0x0000000000027941 */ /* 0x000fea0003800200 */
.L_x_46106:
        /* <DEDUP_REMOVED lines=11> */
.L_x_46105:
[----:B------:R-:W-:Y:S05]  /*5280*/  BSYNC.RECONVERGENT B1 ;  /* 0x0000000000017941 */ /* 0x000fea0003800200 */
.L_x_46104:
[----:B------:R-:W-:Y:S02]  /*5290*/  F2FP.F16.F32.PACK_AB R91, RZ, R119 ;  /* 0x00000077ff5b723e */ /* 0x000fe400000000ff */
[----:B------:R-:W-:Y:S02]  /*52a0*/  PRMT R90, R147, 0x5410, R90 ;  /* 0x00005410935a7816 */ /* 0x000fe4000000005a */
[----:B------:R-:W-:Y:S02]  /*52b0*/  PRMT R89, R146, 0x5410, R89 ;  /* 0x0000541092597816 */ /* 0x000fe40000000059 */
[----:B------:R-:W-:Y:S02]  /*52c0*/  PRMT R88, R138, 0x5410, R88 ;  /* 0x000054108a587816 */ /* 0x000fe40000000058 */
[----:B------:R-:W-:Y:S01]  /*52d0*/  PRMT R91, R208, 0x5410, R91 ;  /* 0x00005410d05b7816 */ /* 0x000fe2000000005b */
[----:B------:R-:W-:Y:S06]  /*52e0*/  BRA `(.L_x_46111) ;  /* 0x0000003400247947 */ /* 0x000fec0003800000 */
.L_x_46054:
        /* <DEDUP_REMOVED lines=21> */
.L_x_46116:
        /* <DEDUP_REMOVED lines=13> */
.L_x_46118:
[----:B------:R-:W-:Y:S05]  /*5510*/  BSYNC.RECONVERGENT B3 ;  /* 0x0000000000037941 */ /* 0x000fea0003800200 */
.L_x_46117:
        /* <DEDUP_REMOVED lines=61> */
.L_x_46115:
[----:B------:R-:W-:Y:S05]  /*58f0*/  BSYNC.RECONVERGENT B2 ;  /* 0x0000000000027941 */ /* 0x000fea0003800200 */
.L_x_46114:
[----:B------:R-:W-:Y:S01]  /*5900*/  I2FP.F32.U32 R27, R27 ;  /* 0x0000001b001b7245 */ /* 0x000fe20000201000 */
[----:B------:R-:W-:-:S04]  /*5910*/  IMAD.MOV.U32 R28, RZ, RZ, 0x2f800000 ;  /* 0x2f800000ff1c7424 */ /* 0x000fc800078e00ff */
[----:B------:R-:W-:-:S05]  /*5920*/  FFMA.FTZ R27, R27, R28, 1.1641532182693481445e-10 ;  /* 0x2f0000001b1b7423 */ /* 0x000fca000001001c */
[----:B------:R-:W-:Y:S01]  /*5930*/  FSETP.GTU.FTZ.AND P1, PT, R27, UR8, PT ;  /* 0x000000081b007c0b */ /* 0x000fe2000bf3c000 */
[----:B-----5:R-:W-:-:S05]  /*5940*/  HADD2.F32 R27, -RZ, R56.H0_H0 ;  /* 0x20000038ff1b7230 */ /* 0x020fca0000004100 */
[----:B------:R-:W-:-:S04]  /*5950*/  FMUL.FTZ R27, R27, UR11 ;  /* 0x0000000b1b1b7c20 */ /* 0x000fc80008410000 */
[----:B------:R-:W-:Y:S01]  /*5960*/  FMUL.FTZ R29, R27, UR10 ;  /* 0x0000000a1b1d7c20 */ /* 0x000fe20008410000 */
[----:B------:R-:W-:-:S04]  /*5970*/  SEL R27, RZ, 0x1, P1 ;  /* 0x00000001ff1b7807 */ /* 0x000fc80000800000 */
[----:B------:R-:W-:Y:S02]  /*5980*/  FSEL R29, R29, RZ, !P1 ;  /* 0x000000ff1d1d7208 */ /* 0x000fe40004800000 */
[----:B------:R-:W-:-:S07]  /*5990*/  PRMT R28, R27, 0x7610, R28 ;  /* 0x000076101b1c7816 */ /* 0x000fce000000001c */
.L_x_46113:
[----:B------:R-:W-:Y:S05]  /*59a0*/  BSYNC.RECONVERGENT B1 ;  /* 0x0000000000017941 */ /* 0x000fea0003800200 */
.L_x_46112:
        /* <DEDUP_REMOVED lines=18> */
.L_x_46123:
        /* <DEDUP_REMOVED lines=13> */
.L_x_46125:
[----:B------:R-:W-:Y:S05]  /*5ba0*/  BSYNC.RECONVERGENT B3 ;  /* 0x0000000000037941 */ /* 0x000fea0003800200 */
.L_x_46124:
        /* <DEDUP_REMOVED lines=57> */
[----:B------:R-:W-:Y:S01]  /*5f40*/  IMAD.MOV.U32 R30, RZ, RZ, R34 ;  /* 0x000000ffff1e7224 */ /* 0x000fe200078e0022 */
[----:B------:R-:W-:Y:S01]  /*5f50*/  MOV R27, R152 ;  /* 0x00000098001b7202 */ /* 0x000fe20000000f00 */
[----:B------:R-:W-:Y:S02]  /*5f60*/  IMAD.MOV.U32 R152, RZ, RZ, R26 ;  /* 0x000000ffff987224 */ /* 0x000fe400078e001a */
[----:B------:R-:W-:-:S07]  /*5f70*/  IMAD.MOV.U32 R34, RZ, RZ, RZ ;  /* 0x000000ffff227224 */ /* 0x000fce00078e00ff */
.L_x_46122:
[----:B------:R-:W-:Y:S05]  /*5f80*/  BSYNC.RECONVERGENT B2 ;  /* 0x0000000000027941 */ /* 0x000fea0003800200 */
.L_x_46121:
[----:B------:R-:W-:Y:S01]  /*5f90*/  I2FP.F32.U32 R26, R27 ;  /* 0x0000001b001a7245 */ /* 0x000fe20000201000 */
[----:B------:R-:W-:-:S05]  /*5fa0*/  HFMA2 R27, -RZ, RZ, 0.1171875, 0 ;  /* 0x2f800000ff1b7431 */ /* 0x000fca00000001ff */
[----:B------:R-:W-:-:S05]  /*5fb0*/  FFMA.FTZ R26, R26, R27, 1.1641532182693481445e-10 ;  /* 0x2f0000001a1a7423 */ /* 0x000fca000001001b */
[----:B------:R-:W-:Y:S01]  /*5fc0*/  FSETP.GTU.FTZ.AND P1, PT, R26, UR8, PT ;  /* 0x000000081a007c0b */ /* 0x000fe2000bf3c000 */
[----:B-----5:R-:W-:-:S05]  /*5fd0*/  HADD2.F32 R26, -RZ, R56.H1_H1 ;  /* 0x30000038ff1a7230 */ /* 0x020fca0000004100 */
[----:B------:R-:W-:-:S04]  /*5fe0*/  FMUL.FTZ R26, R26, UR11 ;  /* 0x0000000b1a1a7c20 */ /* 0x000fc80008410000 */
[----:B------:R-:W-:Y:S01]  /*5ff0*/  FMUL.FTZ R27, R26, UR10 ;  /* 0x0000000a1a1b7c20 */ /* 0x000fe20008410000 */
[----:B------:R-:W-:-:S04]  /*6000*/  SEL R26, RZ, 0x1, P1 ;  /* 0x00000001ff1a7807 */ /* 0x000fc80000800000 */
[----:B------:R-:W-:-:S07]  /*6010*/  FSEL R27, R27, RZ, !P1 ;  /* 0x000000ff1b1b7208 */ /* 0x000fce0004800000 */
.L_x_46120:
[----:B------:R-:W-:Y:S05]  /*6020*/  BSYNC.RECONVERGENT B1 ;  /* 0x0000000000017941 */ /* 0x000fea0003800200 */
.L_x_46119:
        /* <DEDUP_REMOVED lines=18> */
.L_x_46130:
        /* <DEDUP_REMOVED lines=13> */
.L_x_46132:
[----:B------:R-:W-:Y:S05]  /*6220*/  BSYNC.RECONVERGENT B3 ;  /* 0x0000000000037941 */ /* 0x000fea0003800200 */
.L_x_46131:
        /* <DEDUP_REMOVED lines=61> */
.L_x_46129:
[----:B------:R-:W-:Y:S05]  /*6600*/  BSYNC.RECONVERGENT B2 ;  /* 0x0000000000027941 */ /* 0x000fea0003800200 */
.L_x_46128:
        /* <DEDUP_REMOVED lines=8> */
[----:B------:R-:W-:-:S07]  /*6690*/  FSEL R40, R34, RZ, !P1 ;  /* 0x000000ff22287208 */ /* 0x000fce0004800000 */
.L_x_46127:
[----:B------:R-:W-:Y:S05]  /*66a0*/  BSYNC.RECONVERGENT B1 ;  /* 0x0000000000017941 */ /* 0x000fea0003800200 */
.L_x_46126:
        /* <DEDUP_REMOVED lines=18> */
.L_x_46137:
        /* <DEDUP_REMOVED lines=13> */
.L_x_46139:
[----:B------:R-:W-:Y:S05]  /*68a0*/  BSYNC.RECONVERGENT B3 ;  /* 0x0000000000037941 */ /* 0x000fea0003800200 */
.L_x_46138:
        /* <DEDUP_REMOVED lines=61> */
.L_x_46136:
[----:B------:R-:W-:Y:S05]  /*6c80*/  BSYNC.RECONVERGENT B2 ;  /* 0x0000000000027941 */ /* 0x000fea0003800200 */
.L_x_46135:
[----:B------:R-:W-:Y:S01]  /*6c90*/  I2FP.F32.U32 R24, R24 ;  /* 0x0000001800187245 */ /* 0x000fe20000201000 */
[----:B------:R-:W-:-:S04]  /*6ca0*/  IMAD.MOV.U32 R41, RZ, RZ, 0x2f800000 ;  /* 0x2f800000ff297424 */ /* 0x000fc800078e00ff */
[----:B------:R-:W-:-:S05]  /*6cb0*/  FFMA.FTZ R24, R24, R41, 1.1641532182693481445e-10 ;  /* 0x2f00000018187423 */ /* 0x000fca0000010029 */
[----:B------:R-:W-:Y:S01]  /*6cc0*/  FSETP.GTU.FTZ.AND P1, PT, R24, UR8, PT ;  /* 0x0000000818007c0b */ /* 0x000fe2000bf3c000 */
[----:B-----5:R-:W-:-:S05]  /*6cd0*/  HADD2.F32 R24, -RZ, R57.H1_H1 ;  /* 0x30000039ff187230 */ /* 0x020fca0000004100 */
[----:B------:R-:W-:-:S04]  /*6ce0*/  FMUL.FTZ R24, R24, UR11 ;  /* 0x0000000b18187c20 */ /* 0x000fc80008410000 */
[----:B------:R-:W-:Y:S01]  /*6cf0*/  FMUL.FTZ R41, R24, UR10 ;  /* 0x0000000a18297c20 */ /* 0x000fe20008410000 */
[----:B------:R-:W-:-:S04]  /*6d00*/  SEL R24, RZ, 0x1, P1 ;  /* 0x00000001ff187807 */ /* 0x000fc80000800000 */
[----:B------:R-:W-:-:S07]  /*6d10*/  FSEL R41, R41, RZ, !P1 ;  /* 0x000000ff29297208 */ /* 0x000fce0004800000 */
.L_x_46134:
[----:B------:R-:W-:Y:S05]  /*6d20*/  BSYNC.RECONVERGENT B1 ;  /* 0x0000000000017941 */ /* 0x000fea0003800200 */
.L_x_46133:
        /* <DEDUP_REMOVED lines=18> */
.L_x_46144:
        /* <DEDUP_REMOVED lines=13> */
.L_x_46146:
[----:B------:R-:W-:Y:S05]  /*6f20*/  BSYNC.RECONVERGENT B3 ;  /* 0x0000000000037941 */ /* 0x000fea0003800200 */
.L_x_46145:
        /* <DEDUP_REMOVED lines=61> */
.L_x_46143:
[----:B------:R-:W-:Y:S05]  /*7300*/  BSYNC.RECONVERGENT B2 ;  /* 0x0000000000027941 */ /* 0x000fea0003800200 */
.L_x_46142:
[----:B------:R-:W-:Y:S01]  /*7310*/  I2FP.F32.U32 R23, R23 ;  /* 0x0000001700177245 */ /* 0x000fe20000201000 */
[----:B------:R-:W-:-:S05]  /*7320*/  HFMA2 R34, -RZ, RZ, 0.1171875, 0 ;  /* 0x2f800000ff227431 */ /* 0x000fca00000001ff */
[----:B------:R-:W-:-:S05]  /*7330*/  FFMA.FTZ R23, R23, R34, 1.1641532182693481445e-10 ;  /* 0x2f00000017177423 */ /* 0x000fca0000010022 */
[----:B------:R-:W-:Y:S01]  /*7340*/  FSETP.GTU.FTZ.AND P1, PT, R23, UR8, PT ;  /* 0x0000000817007c0b */ /* 0x000fe2000bf3c000 */
[----:B-----5:R-:W-:-:S05]  /*7350*/  HADD2.F32 R23, -RZ, R58.H0_H0 ;  /* 0x2000003aff177230 */ /* 0x020fca0000004100 */
[----:B------:R-:W-:-:S04]  /*7360*/  FMUL.FTZ R23, R23, UR11 ;  /* 0x0000000b17177c20 */ /* 0x000fc80008410000 */
[----:B------:R-:W-:Y:S01]  /*7370*/  FMUL.FTZ R34, R23, UR10 ;  /* 0x0000000a17227c20 */ /* 0x000fe20008410000 */
[----:B------:R-:W-:-:S04]  /*7380*/  SEL R23, RZ, 0x1, P1 ;  /* 0x00000001ff177807 */ /* 0x000fc80000800000 */
[----:B------:R-:W-:-:S07]  /*7390*/  FSEL R98, R34, RZ, !P1 ;  /* 0x000000ff22627208 */ /* 0x000fce0004800000 */
.L_x_46141:
[----:B------:R-:W-:Y:S05]  /*73a0*/  BSYNC.RECONVERGENT B1 ;  /* 0x0000000000017941 */ /* 0x000fea0003800200 */
.L_x_46140:
        /* <DEDUP_REMOVED lines=18> */
.L_x_46151:
        /* <DEDUP_REMOVED lines=13> */
.L_x_46153:
[----:B------:R-:W-:Y:S05]  /*75a0*/  BSYNC.RECONVERGENT B3 ;  /* 0x0000000000037941 */ /* 0x000fea0003800200 */
.L_x_46152:
        /* <DEDUP_REMOVED lines=61> */
.L_x_46150:
[----:B------:R-:W-:Y:S05]  /*7980*/  BSYNC.RECONVERGENT B2 ;  /* 0x0000000000027941 */ /* 0x000fea0003800200 */
.L_x_46149:
        /* <DEDUP_REMOVED lines=9> */
.L_x_46148:
[----:B------:R-:W-:Y:S05]  /*7a20*/  BSYNC.RECONVERGENT B1 ;  /* 0x0000000000017941 */ /* 0x000fea0003800200 */
.L_x_46147:
        /* <DEDUP_REMOVED lines=18> */
.L_x_46158:
        /* <DEDUP_REMOVED lines=13> */
.L_x_46160:
[----:B------:R-:W-:Y:S05]  /*7c20*/  BSYNC.RECONVERGENT B3 ;  /* 0x0000000000037941 */ /* 0x000fea0003800200 */
.L_x_46159:
        /* <DEDUP_REMOVED lines=61> */
.L_x_46157:
[----:B------:R-:W-:Y:S05]  /*8000*/  BSYNC.RECONVERGENT B2 ;  /* 0x0000000000027941 */ /* 0x000fea0003800200 */
.L_x_46156:
        /* <DEDUP_REMOVED lines=9> */
.L_x_46155:
[----:B------:R-:W-:Y:S05]  /*80a0*/  BSYNC.RECONVERGENT B1 ;  /* 0x0000000000017941 */ /* 0x000fea0003800200 */
.L_x_46154:
        /* <DEDUP_REMOVED lines=18> */
.L_x_46165:
        /* <DEDUP_REMOVED lines=13> */
.L_x_46167:
[----:B------:R-:W-:Y:S05]  /*82a0*/  BSYNC.RECONVERGENT B3 ;  /* 0x0000000000037941 */ /* 0x000fea0003800200 */
.L_x_46166:
        /* <DEDUP_REMOVED lines=61> */
.L_x_46164:
[----:B------:R-:W-:Y:S05]  /*8680*/  BSYNC.RECONVERGENT B2 ;  /* 0x0000000000027941 */ /* 0x000fea0003800200 */
.L_x_46163:
        /* <DEDUP_REMOVED lines=9> */
.L_x_46162:
[----:B------:R-:W-:Y:S05]  /*8720*/  BSYNC.RECONVERGENT B1 ;  /* 0x0000000000017941 */ /* 0x000fea0003800200 */
.L_x_46161:
[----:B------:R-:W-:Y:S02]  /*8730*/  F2FP.F16.F32.PACK_AB R146, RZ, R119 ;  /* 0x00000077ff92723e */ /* 0x000fe400000000ff */
[----:B------:R-:W-:Y:S02]  /*8740*/  PRMT R88, R88, 0x5410, R91 ;  /* 0x0000541058587816 */ /* 0x000fe4000000005b */
[----:B------:R-:W-:Y:S02]  /*8750*/  PRMT R90, R90, 0x5410, R153 ;  /* 0x000054105a5a7816 */ /* 0x000fe40000000099 */
[----:B------:R-:W-:Y:S02]  /*8760*/  PRMT R89, R89, 0x5410, R138 ;  /* 0x0000541059597816 */ /* 0x000fe4000000008a */
[----:B------:R-:W-:-:S07]  /*8770*/  PRMT R91, R208, 0x5410, R146 ;  /* 0x00005410d05b7816 */ /* 0x000fce0000000092 */
.L_x_46111:
        /* <DEDUP_REMOVED lines=26> */
.L_x_46169:
[----:B------:R-:W-:Y:S05]  /*8920*/  BSYNC.RECONVERGENT B1 ;  /* 0x0000000000017941 */ /* 0x000fea0003800200 */
.L_x_46168:
[----:B------:R-:W-:Y:S01]  /*8930*/  IADD3 R144, PT, PT, R144, 0x20, RZ ;  /* 0x0000002090907810 */ /* 0x000fe20007ffe0ff */
[----:B------:R-:W-:-:S07]  /*8940*/  VIADD R139, R139, 0x20 ;  /* 0x000000208b8b7836 */ /* 0x000fce0000000000 */
.L_x_46051:
[----:B------:R-:W-:Y:S05]  /*8950*/  BSYNC.RECONVERGENT B0 ;  /* 0x0000000000007941 */ /* 0x000fea0003800200 */
.L_x_46050:
        /* <DEDUP_REMOVED lines=10> */
.L_x_46173:
[----:B------:R-:W-:Y:S05]  /*8a00*/  BSYNC.RECONVERGENT B1 ;  /* 0x0000000000017941 */ /* 0x000fea0003800200 */
.L_x_46172:
        /* <DEDUP_REMOVED lines=28> */
.L_x_46179:
        /* <DEDUP_REMOVED lines=13> */
.L_x_46181:
[----:B------:R-:W-:Y:S05]  /*8ca0*/  BSYNC.RECONVERGENT B3 ;  /* 0x0000000000037941 */ /* 0x000fea0003800200 */
.L_x_46180:
        /* <DEDUP_REMOVED lines=61> */
.L_x_46178:
[----:B------:R-:W-:Y:S05]  /*9080*/  BSYNC.RECONVERGENT B2 ;  /* 0x0000000000027941 */ /* 0x000fea0003800200 */
.L_x_46177:
[----:B------:R-:W-:Y:S01]  /*9090*/  I2FP.F32.U32 R18, R18 ;  /* 0x0000001200127245 */ /* 0x000fe20000201000 */
[----:B------:R-:W-:-:S05]  /*90a0*/  HFMA2 R19, -RZ, RZ, 0.1171875, 0 ;  /* 0x2f800000ff137431 */ /* 0x000fca00000001ff */
[----:B------:R-:W-:-:S05]  /*90b0*/  FFMA.FTZ R18, R18, R19, 1.1641532182693481445e-10 ;  /* 0x2f00000012127423 */ /* 0x000fca0000010013 */
[----:B------:R-:W-:Y:S01]  /*90c0*/  FSETP.GTU.FTZ.AND P2, PT, R18, UR8, PT ;  /* 0x0000000812007c0b */ /* 0x000fe2000bf5c000 */
[----:B-----5:R-:W-:-:S05]  /*90d0*/  HADD2.F32 R18, -RZ, R56.H0_H0 ;  /* 0x20000038ff127230 */ /* 0x020fca0000004100 */
[----:B------:R-:W-:-:S04]  /*90e0*/  FMUL.FTZ R18, R18, UR11 ;  /* 0x0000000b12127c20 */ /* 0x000fc80008410000 */
[----:B------:R-:W-:-:S05]  /*90f0*/  FMUL.FTZ R18, R18, UR10 ;  /* 0x0000000a12127c20 */ /* 0x000fca0008410000 */
[----:B------:R-:W-:Y:S01]  /*9100*/  FSEL R19, R18, RZ, !P2 ;  /* 0x000000ff12137208 */ /* 0x000fe20005000000 */
[----:B------:R-:W-:-:S05]  /*9110*/  HADD2.F32 R18, -RZ, R88.H0_H0 ;  /* 0x20000058ff127230 */ /* 0x000fca0000004100 */
[----:B------:R-:W-:Y:S01]  /*9120*/  FADD.FTZ R19, R18, R19 ;  /* 0x0000001312137221 */ /* 0x000fe20000010000 */
[----:B------:R-:W-:-:S04]  /*9130*/  SEL R18, RZ, 0x1, P2 ;  /* 0x00000001ff127807 */ /* 0x000fc80001000000 */
[----:B------:R-:W-:-:S07]  /*9140*/  PRMT R28, R18, 0x7610, R28 ;  /* 0x00007610121c7816 */ /* 0x000fce000000001c */
.L_x_46176:
[----:B------:R-:W-:Y:S05]  /*9150*/  BSYNC.RECONVERGENT B1 ;  /* 0x0000000000017941 */ /* 0x000fea0003800200 */
.L_x_46175:
        /* <DEDUP_REMOVED lines=22> */
.L_x_46186:
        /* <DEDUP_REMOVED lines=13> */
.L_x_46188:
[----:B------:R-:W-:Y:S05]  /*9390*/  BSYNC.RECONVERGENT B3 ;  /* 0x0000000000037941 */ /* 0x000fea0003800200 */
.L_x_46187:
        /* <DEDUP_REMOVED lines=61> */
.L_x_46185:
[----:B------:R-:W-:Y:S05]  /*9770*/  BSYNC.RECONVERGENT B2 ;  /* 0x0000000000027941 */ /* 0x000fea0003800200 */
.L_x_46184:
        /* <DEDUP_REMOVED lines=11> */
.L_x_46183:
[----:B------:R-:W-:Y:S05]  /*9830*/  BSYNC.RECONVERGENT B1 ;  /* 0x0000000000017941 */ /* 0x000fea0003800200 */
.L_x_46182:
        /* <DEDUP_REMOVED lines=22> */
.L_x_46193:
        /* <DEDUP_REMOVED lines=13> */
.L_x_46195:
[----:B------:R-:W-:Y:S05]  /*9a70*/  BSYNC.RECONVERGENT B3 ;  /* 0x0000000000037941 */ /* 0x000fea0003800200 */
.L_x_46194:
        /* <DEDUP_REMOVED lines=61> */
.L_x_46192:
[----:B------:R-:W-:Y:S05]  /*9e50*/  BSYNC.RECONVERGENT B2 ;  /* 0x0000000000027941 */ /* 0x000fea0003800200 */
.L_x_46191:
        /* <DEDUP_REMOVED lines=11> */
.L_x_46190:
[----:B------:R-:W-:Y:S05]  /*9f10*/  BSYNC.RECONVERGENT B1 ;  /* 0x0000000000017941 */ /* 0x000fea0003800200 */
.L_x_46189:
        /* <DEDUP_REMOVED lines=22> */
.L_x_46200:
        /* <DEDUP_REMOVED lines=13> */
.L_x_46202:
[----:B------:R-:W-:Y:S05]  /*a150*/  BSYNC.RECONVERGENT B3 ;  /* 0x0000000000037941 */ /* 0x000fea0003800200 */
.L_x_46201:
        /* <DEDUP_REMOVED lines=61> */
.L_x_46199:
[----:B------:R-:W-:Y:S05]  /*a530*/  BSYNC.RECONVERGENT B2 ;  /* 0x0000000000027941 */ /* 0x000fea0003800200 */
.L_x_46198:
        /* <DEDUP_REMOVED lines=11> */
.L_x_46197:
[----:B------:R-:W-:Y:S05]  /*a5f0*/  BSYNC.RECONVERGENT B1 ;  /* 0x0000000000017941 */ /* 0x000fea0003800200 */
.L_x_46196:
        /* <DEDUP_REMOVED lines=22> */
.L_x_46207:
        /* <DEDUP_REMOVED lines=13> */
.L_x_46209:
[----:B------:R-:W-:Y:S05]  /*a830*/  BSYNC.RECONVERGENT B3 ;  /* 0x0000000000037941 */ /* 0x000fea0003800200 */
.L_x_46208:
        /* <DEDUP_REMOVED lines=61> */
.L_x_46206:
[----:B------:R-:W-:Y:S05]  /*ac10*/  BSYNC.RECONVERGENT B2 ;  /* 0x0000000000027941 */ /* 0x000fea0003800200 */
.L_x_46205:
        /* <DEDUP_REMOVED lines=11> */
.L_x_46204:
[----:B------:R-:W-:Y:S05]  /*acd0*/  BSYNC.RECONVERGENT B1 ;  /* 0x0000000000017941 */ /* 0x000fea0003800200 */
.L_x_46203:
        /* <DEDUP_REMOVED lines=22> */
.L_x_46214:
        /* <DEDUP_REMOVED lines=13> */
.L_x_46216:
[----:B------:R-:W-:Y:S05]  /*af10*/  BSYNC.RECONVERGENT B3 ;  /* 0x0000000000037941 */ /* 0x000fea0003800200 */
.L_x_46215:
        /* <DEDUP_REMOVED lines=61> */
.L_x_46213:
[----:B------:R-:W-:Y:S05]  /*b2f0*/  BSYNC.RECONVERGENT B2 ;  /* 0x0000000000027941 */ /* 0x000fea0003800200 */
.L_x_46212:
        /* <DEDUP_REMOVED lines=11> */
.L_x_46211:
[----:B------:R-:W-:Y:S05]  /*b3b0*/  BSYNC.RECONVERGENT B1 ;  /* 0x0000000000017941 */ /* 0x000fea0003800200 */
.L_x_46210:
        /* <DEDUP_REMOVED lines=22> */
.L_x_46221:
        /* <DEDUP_REMOVED lines=13> */
.L_x_46223:
[----:B------:R-:W-:Y:S05]  /*b5f0*/  BSYNC.RECONVERGENT B3 ;  /* 0x0000000000037941 */ /* 0x000fea0003800200 */
.L_x_46222:
        /* <DEDUP_REMOVED lines=61> */
.L_x_46220:
[----:B------:R-:W-:Y:S05]  /*b9d0*/  BSYNC.RECONVERGENT B2 ;  /* 0x0000000000027941 */ /* 0x000fea0003800200 */
.L_x_46219:
        /* <DEDUP_REMOVED lines=11> */
.L_x_46218:
[----:B------:R-:W-:Y:S05]  /*ba90*/  BSYNC.RECONVERGENT B1 ;  /* 0x0000000000017941 */ /* 0x000fea0003800200 */
.L_x_46217:
        /* <DEDUP_REMOVED lines=22> */
.L_x_46228:
        /* <DEDUP_REMOVED lines=13> */
.L_x_46230:
[----:B------:R-:W-:Y:S05]  /*bcd0*/  BSYNC.RECONVERGENT B3 ;  /* 0x0000000000037941 */ /* 0x000fea0003800200 */
.L_x_46229:
        /* <DEDUP_REMOVED lines=60> */
.L_x_46227:
[----:B------:R-:W-:Y:S05]  /*c0a0*/  BSYNC.RECONVERGENT B2 ;  /* 0x0000000000027941 */ /* 0x000fea0003800200 */
.L_x_46226:
        /* <DEDUP_REMOVED lines=11> */
.L_x_46225:
[----:B------:R-:W-:Y:S05]  /*c160*/  BSYNC.RECONVERGENT B1 ;  /* 0x0000000000017941 */ /* 0x000fea0003800200 */
.L_x_46224:
[----:B------:R-:W-:Y:S02]  /*c170*/  F2FP.F16.F32.PACK_AB R91, RZ, R121 ;  /* 0x00000079ff5b723e */ /* 0x000fe400000000ff */
[----:B------:R-:W-:Y:S02]  /*c180*/  PRMT R90, R147, 0x5410, R90 ;  /* 0x00005410935a7816 */ /* 0x000fe4000000005a */
[----:B------:R-:W-:Y:S02]  /*c190*/  PRMT R89, R146, 0x5410, R89 ;  /* 0x0000541092597816 */ /* 0x000fe40000000059 */
[----:B------:R-:W-:Y:S02]  /*c1a0*/  PRMT R88, R138, 0x5410, R88 ;  /* 0x000054108a587816 */ /* 0x000fe40000000058 */
[----:B------:R-:W-:Y:S01]  /*c1b0*/  PRMT R91, R208, 0x5410, R91 ;  /* 0x00005410d05b7816 */ /* 0x000fe2000000005b */
[----:B------:R-:W-:Y:S06]  /*c1c0*/  BRA `(.L_x_46231) ;  /* 0x0000003400247947 */ /* 0x000fec0003800000 */
.L_x_46174:
        /* <DEDUP_REMOVED lines=21> */
.L_x_46236:
        /* <DEDUP_REMOVED lines=13> */
.L_x_46238:
[----:B------:R-:W-:Y:S05]  /*c3f0*/  BSYNC.RECONVERGENT B3 ;  /* 0x0000000000037941 */ /* 0x000fea0003800200 */
.L_x_46237:
[----:B------:R-:W-:Y:S01]  /*c400*/  LOP3.LUT R30, R31, R43, R55, 0x96, !PT ;  /* 0x0000002b1f1e7212 */ /* 0x000fe200078e9637 */
[----:B------:R-:W-:Y:S01]  /*c410*/  IMAD.WIDE.U32 R18, R32, -0x326172a9, RZ ;  /* 0xcd9e8d5720127825 */ /* 0x000fe200078e00ff */
[----:B------:R-:W-:-:S03]  /*c420*/  IADD3 R28, PT, PT, R54, -0x61c88647, RZ ;  /* 0x9e3779b9361c7810 */ /* 0x000fc60007ffe0ff */
[----:B------:R-:W-:Y:S01]  /*c430*/  IMAD.WIDE.U32 R34, R30, -0x326172a9, RZ ;  /* 0xcd9e8d571e227825 */ /* 0x000fe200078e00ff */
[----:B------:R-:W-:-:S03]  /*c440*/  LOP3.LUT R19, R33, R19, R54, 0x96, !PT ;  /* 0x0000001321137212 */ /* 0x000fc600078e9636 */
[----:B------:R-:W-:Y:S01]  /*c450*/  VIADD R30, R55, 0xbb67ae85 ;  /* 0xbb67ae85371e7836 */ /* 0x000fe20000000000 */
[----:B------:R-:W-:Y:S01]  /*c460*/  LOP3.LUT R28, R28, R18, R35, 0x96, !PT ;  /* 0x000000121c1c7212 */ /* 0x000fe200078e9623 */
[----:B------:R-:W-:-:S05]  /*c470*/  IMAD.WIDE.U32 R18, R19, -0x2daee0ad, RZ ;  /* 0xd2511f5313127825 */ /* 0x000fca00078e00ff */
        /* <DEDUP_REMOVED lines=27> */
[----:B------:R-:W-:Y:S01]  /*c630*/  VIADD R28, R55, 0x646e171e ;  /* 0x646e171e371c7836 */ /* 0x000fe20000000000 */
        /* <DEDUP_REMOVED lines=23> */
[----:B------:R-:W-:Y:S01]  /*c7b0*/  LOP3.LUT R36, R28, R42, R19, 0x96, !PT ;  /* 0x0000002a1c247212 */ /* 0x000fe200078e9613 */
[----:B------:R-:W-:-:S07]  /*c7c0*/  HFMA2 R42, -RZ, RZ, 0, 0 ;  /* 0x00000000ff2a7431 */ /* 0x000fce00000001ff */
.L_x_46235:
[----:B------:R-:W-:Y:S05]  /*c7d0*/  BSYNC.RECONVERGENT B2 ;  /* 0x0000000000027941 */ /* 0x000fea0003800200 */
.L_x_46234:
        /* <DEDUP_REMOVED lines=10> */
.L_x_46233:
[----:B------:R-:W-:Y:S05]  /*c880*/  BSYNC.RECONVERGENT B1 ;  /* 0x0000000000017941 */ /* 0x000fea0003800200 */
.L_x_46232:
[----:B------:R-:W-:Y:S01]  /*c890*/  BSSY.RECONVERGENT B1, `(.L_x_46239) ;  /* 0x0000067000017945 */ /* 0x000fe20003800200 */
[----:B01----:R-:W-:Y:S01]  /*c8a0*/  F2FP.F16.F32.PACK_AB R88, RZ, R19 ;  /* 0x00000013ff58723e */ /* 0x003fe200000000ff */
        /* <DEDUP_REMOVED lines=16> */
.L_x_46243:
        /* <DEDUP_REMOVED lines=13> */
.L_x_46245:
[----:B------:R-:W-:Y:S05]  /*ca80*/  BSYNC.RECONVERGENT B3 ;  /* 0x0000000000037941 */ /* 0x000fea0003800200 */
.L_x_46244:
        /* <DEDUP_REMOVED lines=61> */
.L_x_46242:
[----:B------:R-:W-:Y:S05]  /*ce60*/  BSYNC.RECONVERGENT B2 ;  /* 0x0000000000027941 */ /* 0x000fea0003800200 */
.L_x_46241:
[----:B------:R-:W-:Y:S01]  /*ce70*/  I2FP.F32.U32 R18, R18 ;  /* 0x0000001200127245 */ /* 0x000fe20000201000 */
[----:B------:R-:W-:-:S05]  /*ce80*/  HFMA2 R26, -RZ, RZ, 0.1171875, 0 ;  /* 0x2f800000ff1a7431 */ /* 0x000fca00000001ff */
[----:B------:R-:W-:-:S05]  /*ce90*/  FFMA.FTZ R18, R18, R26, 1.1641532182693481445e-10 ;  /* 0x2f00000012127423 */ /* 0x000fca000001001a */
[----:B------:R-:W-:Y:S01]  /*cea0*/  FSETP.GTU.FTZ.AND P1, PT, R18, UR8, PT ;  /* 0x0000000812007c0b */ /* 0x000fe2000bf3c000 */
[----:B-----5:R-:W-:-:S03]  /*ceb0*/  HADD2.F32 R18, -RZ, R56.H1_H1 ;  /* 0x30000038ff127230 */ /* 0x020fc60000004100 */
[----:B------:R-:W-:Y:S02]  /*cec0*/  SEL R26, RZ, 0x1, P1 ;  /* 0x00000001ff1a7807 */ /* 0x000fe40000800000 */
[----:B------:R-:W-:-:S04]  /*ced0*/  FMUL.FTZ R18, R18, UR11 ;  /* 0x0000000b12127c20 */ /* 0x000fc80008410000 */
[----:B------:R-:W-:-:S05]  /*cee0*/  FMUL.FTZ R18, R18, UR10 ;  /* 0x0000000a12127c20 */ /* 0x000fca0008410000 */
[----:B------:R-:W-:-:S07]  /*cef0*/  FSEL R18, R18, RZ, !P1 ;  /* 0x000000ff12127208 */ /* 0x000fce0004800000 */
.L_x_46240:
[----:B------:R-:W-:Y:S05]  /*cf00*/  BSYNC.RECONVERGENT B1 ;  /* 0x0000000000017941 */ /* 0x000fea0003800200 */
.L_x_46239:
        /* <DEDUP_REMOVED lines=18> */
.L_x_46250:
        /* <DEDUP_REMOVED lines=13> */
.L_x_46252:
[----:B------:R-:W-:Y:S05]  /*d100*/  BSYNC.RECONVERGENT B3 ;  /* 0x0000000000037941 */ /* 0x000fea0003800200 */
.L_x_46251:
        /* <DEDUP_REMOVED lines=61> */
.L_x_46249:
[----:B------:R-:W-:Y:S05]  /*d4e0*/  BSYNC.RECONVERGENT B2 ;  /* 0x0000000000027941 */ /* 0x000fea0003800200 */
.L_x_46248:
        /* <DEDUP_REMOVED lines=9> */
.L_x_46247:
[----:B------:R-:W-:Y:S05]  /*d580*/  BSYNC.RECONVERGENT B1 ;  /* 0x0000000000017941 */ /* 0x000fea0003800200 */
.L_x_46246:
        /* <DEDUP_REMOVED lines=18> */
.L_x_46257:
        /* <DEDUP_REMOVED lines=13> */
.L_x_46259:
[----:B------:R-:W-:Y:S05]  /*d780*/  BSYNC.RECONVERGENT B3 ;  /* 0x0000000000037941 */ /* 0x000fea0003800200 */
.L_x_46258:
        /* <DEDUP_REMOVED lines=61> */
.L_x_46256:
[----:B------:R-:W-:Y:S05]  /*db60*/  BSYNC.RECONVERGENT B2 ;  /* 0x0000000000027941 */ /* 0x000fea0003800200 */
.L_x_46255:
        /* <DEDUP_REMOVED lines=9> */
.L_x_46254:
[----:B------:R-:W-:Y:S05]  /*dc00*/  BSYNC.RECONVERGENT B1 ;  /* 0x0000000000017941 */ /* 0x000fea0003800200 */
.L_x_46253:
        /* <DEDUP_REMOVED lines=18> */
.L_x_46264:
        /* <DEDUP_REMOVED lines=13> */
.L_x_46266:
[----:B------:R-:W-:Y:S05]  /*de00*/  BSYNC.RECONVERGENT B3 ;  /* 0x0000000000037941 */ /* 0x000fea0003800200 */
.L_x_46265:
        /* <DEDUP_REMOVED lines=61> */
.L_x_46263:
[----:B------:R-:W-:Y:S05]  /*e1e0*/  BSYNC.RECONVERGENT B2 ;  /* 0x0000000000027941 */ /* 0x000fea0003800200 */
.L_x_46262:
        /* <DEDUP_REMOVED lines=9> */
.L_x_46261:
[----:B------:R-:W-:Y:S05]  /*e280*/  BSYNC.RECONVERGENT B1 ;  /* 0x0000000000017941 */ /* 0x000fea0003800200 */
.L_x_46260:
        /* <DEDUP_REMOVED lines=18> */
.L_x_46271:
        /* <DEDUP_REMOVED lines=13> */
.L_x_46273:
[----:B------:R-:W-:Y:S05]  /*e480*/  BSYNC.RECONVERGENT B3 ;  /* 0x0000000000037941 */ /* 0x000fea0003800200 */
.L_x_46272:
        /* <DEDUP_REMOVED lines=61> */
.L_x_46270:
[----:B------:R-:W-:Y:S05]  /*e860*/  BSYNC.RECONVERGENT B2 ;  /* 0x0000000000027941 */ /* 0x000fea0003800200 */
.L_x_46269:
        /* <DEDUP_REMOVED lines=9> */
.L_x_46268:
[----:B------:R-:W-:Y:S05]  /*e900*/  BSYNC.RECONVERGENT B1 ;  /* 0x0000000000017941 */ /* 0x000fea0003800200 */
.L_x_46267:
        /* <DEDUP_REMOVED lines=18> */
.L_x_46278:
        /* <DEDUP_REMOVED lines=13> */
.L_x_46280:
[----:B------:R-:W-:Y:S05]  /*eb00*/  BSYNC.RECONVERGENT B3 ;  /* 0x0000000000037941 */ /* 0x000fea0003800200 */
.L_x_46279:
        /* <DEDUP_REMOVED lines=61> */
.L_x_46277:
[----:B------:R-:W-:Y:S05]  /*eee0*/  BSYNC.RECONVERGENT B2 ;  /* 0x0000000000027941 */ /* 0x000fea0003800200 */
.L_x_46276:
        /* <DEDUP_REMOVED lines=9> */
.L_x_46275:
[----:B------:R-:W-:Y:S05]  /*ef80*/  BSYNC.RECONVERGENT B1 ;  /* 0x0000000000017941 */ /* 0x000fea0003800200 */
.L_x_46274:
        /* <DEDUP_REMOVED lines=18> */
.L_x_46285:
        /* <DEDUP_REMOVED lines=13> */
.L_x_46287:
[----:B------:R-:W-:Y:S05]  /*f180*/  BSYNC.RECONVERGENT B3 ;  /* 0x0000000000037941 */ /* 0x000fea0003800200 */
.L_x_46286:
        /* <DEDUP_REMOVED lines=61> */
.L_x_46284:
[----:B------:R-:W-:Y:S05]  /*f560*/  BSYNC.RECONVERGENT B2 ;  /* 0x0000000000027941 */ /* 0x000fea0003800200 */
.L_x_46283:
        /* <DEDUP_REMOVED lines=9> */
.L_x_46282:
[----:B------:R-:W-:Y:S05]  /*f600*/  BSYNC.RECONVERGENT B1 ;  /* 0x0000000000017941 */ /* 0x000fea0003800200 */
.L_x_46281:
[----:B------:R-:W-:Y:S02]  /*f610*/  F2FP.F16.F32.PACK_AB R146, RZ, R121 ;  /* 0x00000079ff92723e */ /* 0x000fe400000000ff */
[----:B------:R-:W-:Y:S02]  /*f620*/  PRMT R88, R88, 0x5410, R91 ;  /* 0x0000541058587816 */ /* 0x000fe4000000005b */
[----:B------:R-:W-:Y:S02]  /*f630*/  PRMT R90, R90, 0x5410, R153 ;  /* 0x000054105a5a7816 */ /* 0x000fe40000000099 */
[----:B------:R-:W-:Y:S02]  /*f640*/  PRMT R89, R89, 0x5410, R138 ;  /* 0x0000541059597816 */ /* 0x000fe4000000008a */
[----:B------:R-:W-:-:S07]  /*f650*/  PRMT R91, R208, 0x5410, R146 ;  /* 0x00005410d05b7816 */ /* 0x000fce0000000092 */
.L_x_46231:
        /* <DEDUP_REMOVED lines=26> */
.L_x_46289:
[----:B------:R-:W-:Y:S05]  /*f800*/  BSYNC.RECONVERGENT B1 ;  /* 0x0000000000017941 */ /* 0x000fea0003800200 */
.L_x_46288:
[----:B------:R-:W-:Y:S01]  /*f810*/  IADD3 R144, PT, PT, R144, 0x20, RZ ;  /* 0x0000002090907810 */ /* 0x000fe20007ffe0ff */
[----:B------:R-:W-:-:S07]  /*f820*/  VIADD R139, R139, 0x20 ;  /* 0x000000208b8b7836 */ /* 0x000fce0000000000 */
.L_x_46171:
[----:B------:R-:W-:Y:S05]  /*f830*/  BSYNC.RECONVERGENT B0 ;  /* 0x0000000000007941 */ /* 0x000fea0003800200 */
.L_x_46170:
        /* <DEDUP_REMOVED lines=10> */
.L_x_46293:
[----:B------:R-:W-:Y:S05]  /*f8e0*/  BSYNC.RECONVERGENT B1 ;  /* 0x0000000000017941 */ /* 0x000fea0003800200 */
.L_x_46292:
        /* <DEDUP_REMOVED lines=28> */
.L_x_46299:
        /* <DEDUP_REMOVED lines=13> */
.L_x_46301:
[----:B------:R-:W-:Y:S05]  /*fb80*/  BSYNC.RECONVERGENT B3 ;  /* 0x0000000000037941 */ /* 0x000fea0003800200 */
.L_x_46300:
        /* <DEDUP_REMOVED lines=61> */
.L_x_46298:
[----:B------:R-:W-:Y:S05]  /*ff60*/  BSYNC.RECONVERGENT B2 ;  /* 0x0000000000027941 */ /* 0x000fea0003800200 */
.L_x_46297:
        /* <DEDUP_REMOVED lines=12> */
.L_x_46296:
[----:B------:R-:W-:Y:S05]  /*10030*/  BSYNC.RECONVERGENT B1 ;  /* 0x0000000000017941 */ /* 0x000fea0003800200 */
.L_x_46295:
        /* <DEDUP_REMOVED lines=22> */
.L_x_46306:
        /* <DEDUP_REMOVED lines=13> */
.L_x_46308:
[----:B------:R-:W-:Y:S05]  /*10270*/  BSYNC.RECONVERGENT B3 ;  /* 0x0000000000037941 */ /* 0x000fea0003800200 */
.L_x_46307:
        /* <DEDUP_REMOVED lines=61> */
.L_x_46305:
[----:B------:R-:W-:Y:S05]  /*10650*/  BSYNC.RECONVERGENT B2 ;  /* 0x0000000000027941 */ /* 0x000fea0003800200 */
.L_x_46304:
        /* <DEDUP_REMOVED lines=11> */
.L_x_46303:
[----:B------:R-:W-:Y:S05]  /*10710*/  BSYNC.RECONVERGENT B1 ;  /* 0x0000000000017941 */ /* 0x000fea0003800200 */
.L_x_46302:
        /* <DEDUP_REMOVED lines=22> */
.L_x_46313:
        /* <DEDUP_REMOVED lines=13> */
.L_x_46315:
[----:B------:R-:W-:Y:S05]  /*10950*/  BSYNC.RECONVERGENT B3 ;  /* 0x0000000000037941 */ /* 0x000fea0003800200 */
.L_x_46314:
        /* <DEDUP_REMOVED lines=61> */
.L_x_46312:
[----:B------:R-:W-:Y:S05]  /*10d30*/  BSYNC.RECONVERGENT B2 ;  /* 0x0000000000027941 */ /* 0x000fea0003800200 */
.L_x_46311:
        /* <DEDUP_REMOVED lines=11> */
.L_x_46310:
[----:B------:R-:W-:Y:S05]  /*10df0*/  BSYNC.RECONVERGENT B1 ;  /* 0x0000000000017941 */ /* 0x000fea0003800200 */
.L_x_46309:
        /* <DEDUP_REMOVED lines=22> */
.L_x_46320:
        /* <DEDUP_REMOVED lines=13> */
.L_x_46322:
[----:B------:R-:W-:Y:S05]  /*11030*/  BSYNC.RECONVERGENT B3 ;  /* 0x0000000000037941 */ /* 0x000fea0003800200 */
.L_x_46321:
        /* <DEDUP_REMOVED lines=61> */
.L_x_46319:
[----:B------:R-:W-:Y:S05]  /*11410*/  BSYNC.RECONVERGENT B2 ;  /* 0x0000000000027941 */ /* 0x000fea0003800200 */
.L_x_46318:
        /* <DEDUP_REMOVED lines=11> */
.L_x_46317:
[----:B------:R-:W-:Y:S05]  /*114d0*/  BSYNC.RECONVERGENT B1 ;  /* 0x0000000000017941 */ /* 0x000fea0003800200 */
.L_x_46316:
        /* <DEDUP_REMOVED lines=22> */
.L_x_46327:
        /* <DEDUP_REMOVED lines=13> */
.L_x_46329:
[----:B------:R-:W-:Y:S05]  /*11710*/  BSYNC.RECONVERGENT B3 ;  /* 0x0000000000037941 */ /* 0x000fea0003800200 */
.L_x_46328:
        /* <DEDUP_REMOVED lines=61> */
.L_x_46326:
[----:B------:R-:W-:Y:S05]  /*11af0*/  BSYNC.RECONVERGENT B2 ;  /* 0x0000000000027941 */ /* 0x000fea0003800200 */
.L_x_46325:
        /* <DEDUP_REMOVED lines=11> */
.L_x_46324:
[----:B------:R-:W-:Y:S05]  /*11bb0*/  BSYNC.RECONVERGENT B1 ;  /* 0x0000000000017941 */ /* 0x000fea0003800200 */
.L_x_46323:
        /* <DEDUP_REMOVED lines=22> */
.L_x_46334:
        /* <DEDUP_REMOVED lines=13> */
.L_x_46336:
[----:B------:R-:W-:Y:S05]  /*11df0*/  BSYNC.RECONVERGENT B3 ;  /* 0x0000000000037941 */ /* 0x000fea0003800200 */
.L_x_46335:
        /* <DEDUP_REMOVED lines=61> */
.L_x_46333:
[----:B------:R-:W-:Y:S05]  /*121d0*/  BSYNC.RECONVERGENT B2 ;  /* 0x0000000000027941 */ /* 0x000fea0003800200 */
.L_x_46332:
        /* <DEDUP_REMOVED lines=11> */
.L_x_46331:
[----:B------:R-:W-:Y:S05]  /*12290*/  BSYNC.RECONVERGENT B1 ;  /* 0x0000000000017941 */ /* 0x000fea0003800200 */
.L_x_46330:
        /* <DEDUP_REMOVED lines=22> */
.L_x_46341:
        /* <DEDUP_REMOVED lines=13> */
.L_x_46343:
[----:B------:R-:W-:Y:S05]  /*124d0*/  BSYNC.RECONVERGENT B3 ;  /* 0x0000000000037941 */ /* 0x000fea0003800200 */
.L_x_46342:
        /* <DEDUP_REMOVED lines=61> */
.L_x_46340:
[----:B------:R-:W-:Y:S05]  /*128b0*/  BSYNC.RECONVERGENT B2 ;  /* 0x0000000000027941 */ /* 0x000fea0003800200 */
.L_x_46339:
        /* <DEDUP_REMOVED lines=11> */
.L_x_46338:
[----:B------:R-:W-:Y:S05]  /*12970*/  BSYNC.RECONVERGENT B1 ;  /* 0x0000000000017941 */ /* 0x000fea0003800200 */
.L_x_46337:
        /* <DEDUP_REMOVED lines=22> */
.L_x_46348:
        /* <DEDUP_REMOVED lines=13> */
.L_x_46350:
[----:B------:R-:W-:Y:S05]  /*12bb0*/  BSYNC.RECONVERGENT B3 ;  /* 0x0000000000037941 */ /* 0x000fea0003800200 */
.L_x_46349:
        /* <DEDUP_REMOVED lines=60> */
.L_x_46347:
[----:B------:R-:W-:Y:S05]  /*12f80*/  BSYNC.RECONVERGENT B2 ;  /* 0x0000000000027941 */ /* 0x000fea0003800200 */
.L_x_46346:
[----:B------:R-:W-:Y:S01]  /*12f90*/  I2FP.F32.U32 R20, R20 ;  /* 0x0000001400147245 */ /* 0x000fe20000201000 */
[----:B------:R-:W-:Y:S02]  /*12fa0*/  HFMA2 R123, -RZ, RZ, 0.1171875, 0 ;  /* 0x2f800000ff7b7431 */ /* 0x000fe400000001ff */
[----:B------:R-:W-:-:S03]  /*12fb0*/  HADD2.F32 R91, -RZ, R91.H1_H1 ;  /* 0x3000005bff5b7230 */ /* 0x000fc60000004100 */
        /* <DEDUP_REMOVED lines=8> */
.L_x_46345:
[----:B------:R-:W-:Y:S05]  /*13040*/  BSYNC.RECONVERGENT B1 ;  /* 0x0000000000017941 */ /* 0x000fea0003800200 */
.L_x_46344:
[----:B------:R-:W-:Y:S02]  /*13050*/  F2FP.F16.F32.PACK_AB R91, RZ, R123 ;  /* 0x0000007bff5b723e */ /* 0x000fe400000000ff */
[----:B------:R-:W-:Y:S02]  /*13060*/  PRMT R90, R147, 0x5410, R90 ;  /* 0x00005410935a7816 */ /* 0x000fe4000000005a */
[----:B------:R-:W-:Y:S02]  /*13070*/  PRMT R89, R146, 0x5410, R89 ;  /* 0x0000541092597816 */ /* 0x000fe40000000059 */
[----:B------:R-:W-:Y:S02]  /*13080*/  PRMT R88, R138, 0x5410, R88 ;  /* 0x000054108a587816 */ /* 0x000fe40000000058 */
[----:B------:R-:W-:Y:S01]  /*13090*/  PRMT R91, R208, 0x5410, R91 ;  /* 0x00005410d05b7816 */ /* 0x000fe2000000005b */
[----:B------:R-:W-:Y:S06]  /*130a0*/  BRA `(.L_x_46351) ;  /* 0x0000003400247947 */ /* 0x000fec0003800000 */
.L_x_46294:
        /* <DEDUP_REMOVED lines=21> */
.L_x_46356:
        /* <DEDUP_REMOVED lines=13> */
.L_x_46358:
[----:B------:R-:W-:Y:S05]  /*132d0*/  BSYNC.RECONVERGENT B3 ;  /* 0x0000000000037941 */ /* 0x000fea0003800200 */
.L_x_46357:
        /* <DEDUP_REMOVED lines=61> */
.L_x_46355:
[----:B------:R-:W-:Y:S05]  /*136b0*/  BSYNC.RECONVERGENT B2 ;  /* 0x0000000000027941 */ /* 0x000fea0003800200 */
.L_x_46354:
        /* <DEDUP_REMOVED lines=10> */
.L_x_46353:
[----:B------:R-:W-:Y:S05]  /*13760*/  BSYNC.RECONVERGENT B1 ;  /* 0x0000000000017941 */ /* 0x000fea0003800200 */
.L_x_46352:
[----:B------:R-:W-:Y:S01]  /*13770*/  BSSY.RECONVERGENT B1, `(.L_x_46359) ;  /* 0x0000067000017945 */ /* 0x000fe20003800200 */
[----:B01----:R-:W-:Y:S01]  /*13780*/  F2FP.F16.F32.PACK_AB R88, RZ, R16 ;  /* 0x00000010ff58723e */ /* 0x003fe200000000ff */
        /* <DEDUP_REMOVED lines=16> */
.L_x_46363:
        /* <DEDUP_REMOVED lines=13> */
.L_x_46365:
[----:B------:R-:W-:Y:S05]  /*13960*/  BSYNC.RECONVERGENT B3 ;  /* 0x0000000000037941 */ /* 0x000fea0003800200 */
.L_x_46364:
        /* <DEDUP_REMOVED lines=61> */
.L_x_46362:
[----:B------:R-:W-:Y:S05]  /*13d40*/  BSYNC.RECONVERGENT B2 ;  /* 0x0000000000027941 */ /* 0x000fea0003800200 */
.L_x_46361:
        /* <DEDUP_REMOVED lines=9> */
.L_x_46360:
[----:B------:R-:W-:Y:S05]  /*13de0*/  BSYNC.RECONVERGENT B1 ;  /* 0x0000000000017941 */ /* 0x000fea0003800200 */
.L_x_46359:
        /* <DEDUP_REMOVED lines=18> */
.L_x_46370:
        /* <DEDUP_REMOVED lines=13> */
.L_x_46372:
[----:B------:R-:W-:Y:S05]  /*13fe0*/  BSYNC.RECONVERGENT B3 ;  /* 0x0000000000037941 */ /* 0x000fea0003800200 */
.L_x_46371:
        /* <DEDUP_REMOVED lines=61> */
.L_x_46369:
[----:B------:R-:W-:Y:S05]  /*143c0*/  BSYNC.RECONVERGENT B2 ;  /* 0x0000000000027941 */ /* 0x000fea0003800200 */
.L_x_46368:
        /* <DEDUP_REMOVED lines=9> */
.L_x_46367:
[----:B------:R-:W-:Y:S05]  /*14460*/  BSYNC.RECONVERGENT B1 ;  /* 0x0000000000017941 */ /* 0x000fea0003800200 */
.L_x_46366:
        /* <DEDUP_REMOVED lines=18> */
.L_x_46377:
        /* <DEDUP_REMOVED lines=13> */
.L_x_46379:
[----:B------:R-:W-:Y:S05]  /*14660*/  BSYNC.RECONVERGENT B3 ;  /* 0x0000000000037941 */ /* 0x000fea0003800200 */
.L_x_46378:
        /* <DEDUP_REMOVED lines=61> */
.L_x_46376:
[----:B------:R-:W-:Y:S05]  /*14a40*/  BSYNC.RECONVERGENT B2 ;  /* 0x0000000000027941 */ /* 0x000fea0003800200 */
.L_x_46375:
        /* <DEDUP_REMOVED lines=9> */
.L_x_46374:
[----:B------:R-:W-:Y:S05]  /*14ae0*/  BSYNC.RECONVERGENT B1 ;  /* 0x0000000000017941 */ /* 0x000fea0003800200 */
.L_x_46373:
        /* <DEDUP_REMOVED lines=18> */
.L_x_46384:
        /* <DEDUP_REMOVED lines=13> */
.L_x_46386:
[----:B------:R-:W-:Y:S05]  /*14ce0*/  BSYNC.RECONVERGENT B3 ;  /* 0x0000000000037941 */ /* 0x000fea0003800200 */
.L_x_46385:
        /* <DEDUP_REMOVED lines=61> */
.L_x_46383:
[----:B------:R-:W-:Y:S05]  /*150c0*/  BSYNC.RECONVERGENT B2 ;  /* 0x0000000000027941 */ /* 0x000fea0003800200 */
.L_x_46382:
        /* <DEDUP_REMOVED lines=9> */
.L_x_46381:
[----:B------:R-:W-:Y:S05]  /*15160*/  BSYNC.RECONVERGENT B1 ;  /* 0x0000000000017941 */ /* 0x000fea0003800200 */
.L_x_46380:
        /* <DEDUP_REMOVED lines=18> */
.L_x_46391:
        /* <DEDUP_REMOVED lines=13> */
.L_x_46393:
[----:B------:R-:W-:Y:S05]  /*15360*/  BSYNC.RECONVERGENT B3 ;  /* 0x0000000000037941 */ /* 0x000fea0003800200 */
.L_x_46392:
        /* <DEDUP_REMOVED lines=61> */
.L_x_46390:
[----:B------:R-:W-:Y:S05]  /*15740*/  BSYNC.RECONVERGENT B2 ;  /* 0x0000000000027941 */ /* 0x000fea0003800200 */
.L_x_46389:
        /* <DEDUP_REMOVED lines=9> */
.L_x_46388:
[----:B------:R-:W-:Y:S05]  /*157e0*/  BSYNC.RECONVERGENT B1 ;  /* 0x0000000000017941 */ /* 0x000fea0003800200 */
.L_x_46387:
        /* <DEDUP_REMOVED lines=18> */
.L_x_46398:
        /* <DEDUP_REMOVED lines=13> */
.L_x_46400:
[----:B------:R-:W-:Y:S05]  /*159e0*/  BSYNC.RECONVERGENT B3 ;  /* 0x0000000000037941 */ /* 0x000fea0003800200 */
.L_x_46399:
        /* <DEDUP_REMOVED lines=61> */
.L_x_46397:
[----:B------:R-:W-:Y:S05]  /*15dc0*/  BSYNC.RECONVERGENT B2 ;  /* 0x0000000000027941 */ /* 0x000fea0003800200 */
.L_x_46396:
        /* <DEDUP_REMOVED lines=9> */
.L_x_46395:
[----:B------:R-:W-:Y:S05]  /*15e60*/  BSYNC.RECONVERGENT B1 ;  /* 0x0000000000017941 */ /* 0x000fea0003800200 */
.L_x_46394:
        /* <DEDUP_REMOVED lines=18> */
.L_x_46405:
        /* <DEDUP_REMOVED lines=13> */
.L_x_46407:
[----:B------:R-:W-:Y:S05]  /*16060*/  BSYNC.RECONVERGENT B3 ;  /* 0x0000000000037941 */ /* 0x000fea0003800200 */
.L_x_46406:
        /* <DEDUP_REMOVED lines=61> */
.L_x_46404:
[----:B------:R-:W-:Y:S05]  /*16440*/  BSYNC.RECONVERGENT B2 ;  /* 0x0000000000027941 */ /* 0x000fea0003800200 */
.L_x_46403:
        /* <DEDUP_REMOVED lines=9> */
.L_x_46402:
[----:B------:R-:W-:Y:S05]  /*164e0*/  BSYNC.RECONVERGENT B1 ;  /* 0x0000000000017941 */ /* 0x000fea0003800200 */
.L_x_46401:
[----:B------:R-:W-:Y:S02]  /*164f0*/  F2FP.F16.F32.PACK_AB R146, RZ, R123 ;  /* 0x0000007bff92723e */ /* 0x000fe400000000ff */
[----:B------:R-:W-:Y:S02]  /*16500*/  PRMT R88, R88, 0x5410, R91 ;  /* 0x0000541058587816 */ /* 0x000fe4000000005b */
[----:B------:R-:W-:Y:S02]  /*16510*/  PRMT R90, R90, 0x5410, R153 ;  /* 0x000054105a5a7816 */ /* 0x000fe40000000099 */
[----:B------:R-:W-:Y:S02]  /*16520*/  PRMT R89, R89, 0x5410, R138 ;  /* 0x0000541059597816 */ /* 0x000fe4000000008a */
[----:B------:R-:W-:-:S07]  /*16530*/  PRMT R91, R208, 0x5410, R146 ;  /* 0x00005410d05b7816 */ /* 0x000fce0000000092 */
.L_x_46351:
        /* <DEDUP_REMOVED lines=26> */
.L_x_46409:
[----:B------:R-:W-:Y:S05]  /*166e0*/  BSYNC.RECONVERGENT B1 ;  /* 0x0000000000017941 */ /* 0x000fea0003800200 */
.L_x_46408:
[----:B------:R-:W-:Y:S01]  /*166f0*/  VIADD R144, R144, 0x20 ;  /* 0x0000002090907836 */ /* 0x000fe20000000000 */
[----:B------:R-:W-:-:S07]  /*16700*/  IADD3 R139, PT, PT, R139, 0x20, RZ ;  /* 0x000000208b8b7810 */ /* 0x000fce0007ffe0ff */
.L_x_46291:
[----:B------:R-:W-:Y:S05]  /*16710*/  BSYNC.RECONVERGENT B0 ;  /* 0x0000000000007941 */ /* 0x000fea0003800200 */
.L_x_46290:
        /* <DEDUP_REMOVED lines=10> */
.L_x_46413:
[----:B------:R-:W-:Y:S05]  /*167c0*/  BSYNC.RECONVERGENT B1 ;  /* 0x0000000000017941 */ /* 0x000fea0003800200 */
.L_x_46412:
        /* <DEDUP_REMOVED lines=28> */
.L_x_46419:
        /* <DEDUP_REMOVED lines=13> */
.L_x_46421:
[----:B------:R-:W-:Y:S05]  /*16a60*/  BSYNC.RECONVERGENT B3 ;  /* 0x0000000000037941 */ /* 0x000fea0003800200 */
.L_x_46420:
        /* <DEDUP_REMOVED lines=61> */
.L_x_46418:
[----:B------:R-:W-:Y:S05]  /*16e40*/  BSYNC.RECONVERGENT B2 ;  /* 0x0000000000027941 */ /* 0x000fea0003800200 */
.L_x_46417:
[----:B------:R-:W-:Y:S01]  /*16e50*/  I2FP.F32.U32 R13, R13 ;  /* 0x0000000d000d7245 */ /* 0x000fe20000201000 */
[----:B------:R-:W-:-:S04]  /*16e60*/  IMAD.MOV.U32 R14, RZ, RZ, 0x2f800000 ;  /* 0x2f800000ff0e7424 */ /* 0x000fc800078e00ff */
        /* <DEDUP_REMOVED lines=10> */
.L_x_46416:
[----:B------:R-:W-:Y:S05]  /*16f10*/  BSYNC.RECONVERGENT B1 ;  /* 0x0000000000017941 */ /* 0x000fea0003800200 */
.L_x_46415:
        /* <DEDUP_REMOVED lines=22> */
.L_x_46426:
        /* <DEDUP_REMOVED lines=13> */
.L_x_46428:
[----:B------:R-:W-:Y:S05]  /*17150*/  BSYNC.RECONVERGENT B3 ;  /* 0x0000000000037941 */ /* 0x000fea0003800200 */
.L_x_46427:
        /* <DEDUP_REMOVED lines=61> */
.L_x_46425:
[----:B------:R-:W-:Y:S05]  /*17530*/  BSYNC.RECONVERGENT B2 ;  /* 0x0000000000027941 */ /* 0x000fea0003800200 */
.L_x_46424:
        /* <DEDUP_REMOVED lines=11> */
.L_x_46423:
[----:B------:R-:W-:Y:S05]  /*175f0*/  BSYNC.RECONVERGENT B1 ;  /* 0x0000000000017941 */ /* 0x000fea0003800200 */
.L_x_46422:
        /* <DEDUP_REMOVED lines=22> */
.L_x_46433:
        /* <DEDUP_REMOVED lines=13> */
.L_x_46435:
[----:B------:R-:W-:Y:S05]  /*17830*/  BSYNC.RECONVERGENT B3 ;  /* 0x0000000000037941 */ /* 0x000fea0003800200 */
.L_x_46434:
        /* <DEDUP_REMOVED lines=61> */
.L_x_46432:
[----:B------:R-:W-:Y:S05]  /*17c10*/  BSYNC.RECONVERGENT B2 ;  /* 0x0000000000027941 */ /* 0x000fea0003800200 */
.L_x_46431:
        /* <DEDUP_REMOVED lines=11> */
.L_x_46430:
[----:B------:R-:W-:Y:S05]  /*17cd0*/  BSYNC.RECONVERGENT B1 ;  /* 0x0000000000017941 */ /* 0x000fea0003800200 */
.L_x_46429:
        /* <DEDUP_REMOVED lines=22> */
.L_x_46440:
        /* <DEDUP_REMOVED lines=13> */
.L_x_46442:
[----:B------:R-:W-:Y:S05]  /*17f10*/  BSYNC.RECONVERGENT B3 ;  /* 0x0000000000037941 */ /* 0x000fea0003800200 */
.L_x_46441:
        /* <DEDUP_REMOVED lines=61> */
.L_x_46439:
[----:B------:R-:W-:Y:S05]  /*182f0*/  BSYNC.RECONVERGENT B2 ;  /* 0x0000000000027941 */ /* 0x000fea0003800200 */
.L_x_46438:
        /* <DEDUP_REMOVED lines=11> */
.L_x_46437:
[----:B------:R-:W-:Y:S05]  /*183b0*/  BSYNC.RECONVERGENT B1 ;  /* 0x0000000000017941 */ /* 0x000fea0003800200 */
.L_x_46436:
        /* <DEDUP_REMOVED lines=22> */
.L_x_46447:
        /* <DEDUP_REMOVED lines=13> */
.L_x_46449:
[----:B------:R-:W-:Y:S05]  /*185f0*/  BSYNC.RECONVERGENT B3 ;  /* 0x0000000000037941 */ /* 0x000fea0003800200 */
.L_x_46448:
        /* <DEDUP_REMOVED lines=61> */
.L_x_46446:
[----:B------:R-:W-:Y:S05]  /*189d0*/  BSYNC.RECONVERGENT B2 ;  /* 0x0000000000027941 */ /* 0x000fea0003800200 */
.L_x_46445:
        /* <DEDUP_REMOVED lines=11> */
.L_x_46444:
[----:B------:R-:W-:Y:S05]  /*18a90*/  BSYNC.RECONVERGENT B1 ;  /* 0x0000000000017941 */ /* 0x000fea0003800200 */
.L_x_46443:
        /* <DEDUP_REMOVED lines=22> */
.L_x_46454:
        /* <DEDUP_REMOVED lines=13> */
.L_x_46456:
[----:B------:R-:W-:Y:S05]  /*18cd0*/  BSYNC.RECONVERGENT B3 ;  /* 0x0000000000037941 */ /* 0x000fea0003800200 */
.L_x_46455:
        /* <DEDUP_REMOVED lines=61> */
.L_x_46453:
[----:B------:R-:W-:Y:S05]  /*190b0*/  BSYNC.RECONVERGENT B2 ;  /* 0x0000000000027941 */ /* 0x000fea0003800200 */
.L_x_46452:
        /* <DEDUP_REMOVED lines=11> */
.L_x_46451:
[----:B------:R-:W-:Y:S05]  /*19170*/  BSYNC.RECONVERGENT B1 ;  /* 0x0000000000017941 */ /* 0x000fea0003800200 */
.L_x_46450:
        /* <DEDUP_REMOVED lines=22> */
.L_x_46461:
        /* <DEDUP_REMOVED lines=13> */
.L_x_46463:
[----:B------:R-:W-:Y:S05]  /*193b0*/  BSYNC.RECONVERGENT B3 ;  /* 0x0000000000037941 */ /* 0x000fea0003800200 */
.L_x_46462:
        /* <DEDUP_REMOVED lines=61> */
.L_x_46460:
[----:B------:R-:W-:Y:S05]  /*19790*/  BSYNC.RECONVERGENT B2 ;  /* 0x0000000000027941 */ /* 0x000fea0003800200 */
.L_x_46459:
        /* <DEDUP_REMOVED lines=11> */
.L_x_46458:
[----:B------:R-:W-:Y:S05]  /*19850*/  BSYNC.RECONVERGENT B1 ;  /* 0x0000000000017941 */ /* 0x000fea0003800200 */
.L_x_46457:
        /* <DEDUP_REMOVED lines=22> */
.L_x_46468:
        /* <DEDUP_REMOVED lines=13> */
.L_x_46470:
[----:B------:R-:W-:Y:S05]  /*19a90*/  BSYNC.RECONVERGENT B3 ;  /* 0x0000000000037941 */ /* 0x000fea0003800200 */
.L_x_46469:
        /* <DEDUP_REMOVED lines=60> */
.L_x_46467:
[----:B------:R-:W-:Y:S05]  /*19e60*/  BSYNC.RECONVERGENT B2 ;  /* 0x0000000000027941 */ /* 0x000fea0003800200 */
.L_x_46466:
        /* <DEDUP_REMOVED lines=11> */
.L_x_46465:
[----:B------:R-:W-:Y:S05]  /*19f20*/  BSYNC.RECONVERGENT B1 ;  /* 0x0000000000017941 */ /* 0x000fea0003800200 */
.L_x_46464:
[----:B------:R-:W-:Y:S02]  /*19f30*/  F2FP.F16.F32.PACK_AB R91, RZ, R125 ;  /* 0x0000007dff5b723e */ /* 0x000fe400000000ff */
[----:B------:R-:W-:Y:S02]  /*19f40*/  PRMT R90, R147, 0x5410, R90 ;  /* 0x00005410935a7816 */ /* 0x000fe4000000005a */
[----:B------:R-:W-:Y:S02]  /*19f50*/  PRMT R89, R146, 0x5410, R89 ;  /* 0x0000541092597816 */ /* 0x000fe40000000059 */
[----:B------:R-:W-:Y:S02]  /*19f60*/  PRMT R88, R138, 0x5410, R88 ;  /* 0x000054108a587816 */ /* 0x000fe40000000058 */
[----:B------:R-:W-:Y:S01]  /*19f70*/  PRMT R91, R208, 0x5410, R91 ;  /* 0x00005410d05b7816 */ /* 0x000fe2000000005b */
[----:B------:R-:W-:Y:S06]  /*19f80*/  BRA `(.L_x_46471) ;  /* 0x0000003400247947 */ /* 0x000fec0003800000 */
.L_x_46414:
        /* <DEDUP_REMOVED lines=21> */
.L_x_46476:
        /* <DEDUP_REMOVED lines=13> */
.L_x_46478:
[----:B------:R-:W-:Y:S05]  /*1a1b0*/  BSYNC.RECONVERGENT B3 ;  /* 0x0000000000037941 */ /* 0x000fea0003800200 */
.L_x_46477:
        /* <DEDUP_REMOVED lines=61> */
.L_x_46475:
[----:B------:R-:W-:Y:S05]  /*1a590*/  BSYNC.RECONVERGENT B2 ;  /* 0x0000000000027941 */ /* 0x000fea0003800200 */
.L_x_46474:
        /* <DEDUP_REMOVED lines=10> */
.L_x_46473:
[----:B------:R-:W-:Y:S05]  /*1a640*/  BSYNC.RECONVERGENT B1 ;  /* 0x0000000000017941 */ /* 0x000fea0003800200 */
.L_x_46472:
[----:B------:R-:W-:Y:S01]  /*1a650*/  BSSY.RECONVERGENT B1, `(.L_x_46479) ;  /* 0x0000067000017945 */ /* 0x000fe20003800200 */
[----:B01----:R-:W-:Y:S01]  /*1a660*/  F2FP.F16.F32.PACK_AB R88, RZ, R14 ;  /* 0x0000000eff58723e */ /* 0x003fe200000000ff */
        /* <DEDUP_REMOVED lines=16> */
.L_x_46483:
        /* <DEDUP_REMOVED lines=13> */
.L_x_46485:
[----:B------:R-:W-:Y:S05]  /*1a840*/  BSYNC.RECONVERGENT B3 ;  /* 0x0000000000037941 */ /* 0x000fea0003800200 */
.L_x_46484:
        /* <DEDUP_REMOVED lines=61> */
.L_x_46482:
[----:B------:R-:W-:Y:S05]  /*1ac20*/  BSYNC.RECONVERGENT B2 ;  /* 0x0000000000027941 */ /* 0x000fea0003800200 */
.L_x_46481:
[----:B------:R-:W-:Y:S01]  /*1ac30*/  I2FP.F32.U32 R13, R13 ;  /* 0x0000000d000d7245 */ /* 0x000fe20000201000 */
[----:B------:R-:W-:-:S04]  /*1ac40*/  IMAD.MOV.U32 R26, RZ, RZ, 0x2f800000 ;  /* 0x2f800000ff1a7424 */ /* 0x000fc800078e00ff */
[----:B------:R-:W-:-:S05]  /*1ac50*/  FFMA.FTZ R13, R13, R26, 1.1641532182693481445e-10 ;  /* 0x2f0000000d0d7423 */ /* 0x000fca000001001a */
[----:B------:R-:W-:Y:S01]  /*1ac60*/  FSETP.GTU.FTZ.AND P1, PT, R13, UR8, PT ;  /* 0x000000080d007c0b */ /* 0x000fe2000bf3c000 */
[----:B-----5:R-:W-:-:S03]  /*1ac70*/  HADD2.F32 R13, -RZ, R56.H1_H1 ;  /* 0x30000038ff0d7230 */ /* 0x020fc60000004100 */
[----:B------:R-:W-:Y:S02]  /*1ac80*/  SEL R26, RZ, 0x1, P1 ;  /* 0x00000001ff1a7807 */ /* 0x000fe40000800000 */
[----:B------:R-:W-:-:S04]  /*1ac90*/  FMUL.FTZ R13, R13, UR11 ;  /* 0x0000000b0d0d7c20 */ /* 0x000fc80008410000 */
[----:B------:R-:W-:-:S05]  /*1aca0*/  FMUL.FTZ R13, R13, UR10 ;  /* 0x0000000a0d0d7c20 */ /* 0x000fca0008410000 */
[----:B------:R-:W-:-:S07]  /*1acb0*/  FSEL R13, R13, RZ, !P1 ;  /* 0x000000ff0d0d7208 */ /* 0x000fce0004800000 */
.L_x_46480:
[----:B------:R-:W-:Y:S05]  /*1acc0*/  BSYNC.RECONVERGENT B1 ;  /* 0x0000000000017941 */ /* 0x000fea0003800200 */
.L_x_46479:
        /* <DEDUP_REMOVED lines=18> */
.L_x_46490:
        /* <DEDUP_REMOVED lines=13> */
.L_x_46492:
[----:B------:R-:W-:Y:S05]  /*1aec0*/  BSYNC.RECONVERGENT B3 ;  /* 0x0000000000037941 */ /* 0x000fea0003800200 */
.L_x_46491:
        /* <DEDUP_REMOVED lines=61> */
.L_x_46489:
[----:B------:R-:W-:Y:S05]  /*1b2a0*/  BSYNC.RECONVERGENT B2 ;  /* 0x0000000000027941 */ /* 0x000fea0003800200 */
.L_x_46488:
        /* <DEDUP_REMOVED lines=9> */
.L_x_46487:
[----:B------:R-:W-:Y:S05]  /*1b340*/  BSYNC.RECONVERGENT B1 ;  /* 0x0000000000017941 */ /* 0x000fea0003800200 */
.L_x_46486:
        /* <DEDUP_REMOVED lines=18> */
.L_x_46497:
        /* <DEDUP_REMOVED lines=13> */
.L_x_46499:
[----:B------:R-:W-:Y:S05]  /*1b540*/  BSYNC.RECONVERGENT B3 ;  /* 0x0000000000037941 */ /* 0x000fea0003800200 */
.L_x_46498:
        /* <DEDUP_REMOVED lines=61> */
.L_x_46496:
[----:B------:R-:W-:Y:S05]  /*1b920*/  BSYNC.RECONVERGENT B2 ;  /* 0x0000000000027941 */ /* 0x000fea0003800200 */
.L_x_46495:
        /* <DEDUP_REMOVED lines=9> */
.L_x_46494:
[----:B------:R-:W-:Y:S05]  /*1b9c0*/  BSYNC.RECONVERGENT B1 ;  /* 0x0000000000017941 */ /* 0x000fea0003800200 */
.L_x_46493:
        /* <DEDUP_REMOVED lines=18> */
.L_x_46504:
        /* <DEDUP_REMOVED lines=13> */
.L_x_46506:
[----:B------:R-:W-:Y:S05]  /*1bbc0*/  BSYNC.RECONVERGENT B3 ;  /* 0x0000000000037941 */ /* 0x000fea0003800200 */
.L_x_46505:
        /* <DEDUP_REMOVED lines=61> */
.L_x_46503:
[----:B------:R-:W-:Y:S05]  /*1bfa0*/  BSYNC.RECONVERGENT B2 ;  /* 0x0000000000027941 */ /* 0x000fea0003800200 */
.L_x_46502:
        /* <DEDUP_REMOVED lines=9> */
.L_x_46501:
[----:B------:R-:W-:Y:S05]  /*1c040*/  BSYNC.RECONVERGENT B1 ;  /* 0x0000000000017941 */ /* 0x000fea0003800200 */
.L_x_46500:
        /* <DEDUP_REMOVED lines=18> */
.L_x_46511:
        /* <DEDUP_REMOVED lines=13> */
.L_x_46513:
[----:B------:R-:W-:Y:S05]  /*1c240*/  BSYNC.RECONVERGENT B3 ;  /* 0x0000000000037941 */ /* 0x000fea0003800200 */
.L_x_46512:
        /* <DEDUP_REMOVED lines=61> */
.L_x_46510:
[----:B------:R-:W-:Y:S05]  /*1c620*/  BSYNC.RECONVERGENT B2 ;  /* 0x0000000000027941 */ /* 0x000fea0003800200 */
.L_x_46509:
        /* <DEDUP_REMOVED lines=9> */
.L_x_46508:
[----:B------:R-:W-:Y:S05]  /*1c6c0*/  BSYNC.RECONVERGENT B1 ;  /* 0x0000000000017941 */ /* 0x000fea0003800200 */
.L_x_46507:
        /* <DEDUP_REMOVED lines=18> */
.L_x_46518:
        /* <DEDUP_REMOVED lines=13> */
.L_x_46520:
[----:B------:R-:W-:Y:S05]  /*1c8c0*/  BSYNC.RECONVERGENT B3 ;  /* 0x0000000000037941 */ /* 0x000fea0003800200 */
.L_x_46519:
        /* <DEDUP_REMOVED lines=61> */
.L_x_46517:
[----:B------:R-:W-:Y:S05]  /*1cca0*/  BSYNC.RECONVERGENT B2 ;  /* 0x0000000000027941 */ /* 0x000fea0003800200 */
.L_x_46516:
        /* <DEDUP_REMOVED lines=9> */
.L_x_46515:
[----:B------:R-:W-:Y:S05]  /*1cd40*/  BSYNC.RECONVERGENT B1 ;  /* 0x0000000000017941 */ /* 0x000fea0003800200 */
.L_x_46514:
        /* <DEDUP_REMOVED lines=18> */
.L_x_46525:
        /* <DEDUP_REMOVED lines=13> */
.L_x_46527:
[----:B------:R-:W-:Y:S05]  /*1cf40*/  BSYNC.RECONVERGENT B3 ;  /* 0x0000000000037941 */ /* 0x000fea0003800200 */
.L_x_46526:
        /* <DEDUP_REMOVED lines=61> */
.L_x_46524:
[----:B------:R-:W-:Y:S05]  /*1d320*/  BSYNC.RECONVERGENT B2 ;  /* 0x0000000000027941 */ /* 0x000fea0003800200 */
.L_x_46523:
        /* <DEDUP_REMOVED lines=9> */
.L_x_46522:
[----:B------:R-:W-:Y:S05]  /*1d3c0*/  BSYNC.RECONVERGENT B1 ;  /* 0x0000000000017941 */ /* 0x000fea0003800200 */
.L_x_46521:
[----:B------:R-:W-:Y:S02]  /*1d3d0*/  F2FP.F16.F32.PACK_AB R146, RZ, R125 ;  /* 0x0000007dff92723e */ /* 0x000fe400000000ff */
[----:B------:R-:W-:Y:S02]  /*1d3e0*/  PRMT R88, R88, 0x5410, R91 ;  /* 0x0000541058587816 */ /* 0x000fe4000000005b */
[----:B------:R-:W-:Y:S02]  /*1d3f0*/  PRMT R90, R90, 0x5410, R153 ;  /* 0x000054105a5a7816 */ /* 0x000fe40000000099 */
[----:B------:R-:W-:Y:S02]  /*1d400*/  PRMT R89, R89, 0x5410, R138 ;  /* 0x0000541059597816 */ /* 0x000fe4000000008a */
[----:B------:R-:W-:-:S07]  /*1d410*/  PRMT R91, R208, 0x5410, R146 ;  /* 0x00005410d05b7816 */ /* 0x000fce0000000092 */
.L_x_46471:
        /* <DEDUP_REMOVED lines=26> */
.L_x_46529:
[----:B------:R-:W-:Y:S05]  /*1d5c0*/  BSYNC.RECONVERGENT B1 ;  /* 0x0000000000017941 */ /* 0x000fea0003800200 */
.L_x_46528:
[----:B------:R-:W-:Y:S01]  /*1d5d0*/  IADD3 R144, PT, PT, R144, 0x20, RZ ;  /* 0x0000002090907810 */ /* 0x000fe20007ffe0ff */
[----:B------:R-:W-:-:S07]  /*1d5e0*/  VIADD R139, R139, 0x20 ;  /* 0x000000208b8b7836 */ /* 0x000fce0000000000 */
.L_x_46411:
[----:B------:R-:W-:Y:S05]  /*1d5f0*/  BSYNC.RECONVERGENT B0 ;  /* 0x0000000000007941 */ /* 0x000fea0003800200 */
.L_x_46410:
        /* <DEDUP_REMOVED lines=10> */
.L_x_46533:
[----:B------:R-:W-:Y:S05]  /*1d6a0*/  BSYNC.RECONVERGENT B1 ;  /* 0x0000000000017941 */ /* 0x000fea0003800200 */
.L_x_46532:
        /* <DEDUP_REMOVED lines=28> */
.L_x_46539:
        /* <DEDUP_REMOVED lines=13> */
.L_x_46541:
[----:B------:R-:W-:Y:S05]  /*1d940*/  BSYNC.RECONVERGENT B3 ;  /* 0x0000000000037941 */ /* 0x000fea0003800200 */
.L_x_46540:
        /* <DEDUP_REMOVED lines=61> */
.L_x_46538:
[----:B------:R-:W-:Y:S05]  /*1dd20*/  BSYNC.RECONVERGENT B2 ;  /* 0x0000000000027941 */ /* 0x000fea0003800200 */
.L_x_46537:
        /* <DEDUP_REMOVED lines=12> */
.L_x_46536:
[----:B------:R-:W-:Y:S05]  /*1ddf0*/  BSYNC.RECONVERGENT B1 ;  /* 0x0000000000017941 */ /* 0x000fea0003800200 */
.L_x_46535:
        /* <DEDUP_REMOVED lines=22> */
.L_x_46546:
        /* <DEDUP_REMOVED lines=13> */
.L_x_46548:
[----:B------:R-:W-:Y:S05]  /*1e030*/  BSYNC.RECONVERGENT B3 ;  /* 0x0000000000037941 */ /* 0x000fea0003800200 */
.L_x_46547:
        /* <DEDUP_REMOVED lines=61> */
.L_x_46545:
[----:B------:R-:W-:Y:S05]  /*1e410*/  BSYNC.RECONVERGENT B2 ;  /* 0x0000000000027941 */ /* 0x000fea0003800200 */
.L_x_46544:
        /* <DEDUP_REMOVED lines=11> */
.L_x_46543:
[----:B------:R-:W-:Y:S05]  /*1e4d0*/  BSYNC.RECONVERGENT B1 ;  /* 0x0000000000017941 */ /* 0x000fea0003800200 */
.L_x_46542:
        /* <DEDUP_REMOVED lines=22> */
.L_x_46553:
        /* <DEDUP_REMOVED lines=13> */
.L_x_46555:
[----:B------:R-:W-:Y:S05]  /*1e710*/  BSYNC.RECONVERGENT B3 ;  /* 0x0000000000037941 */ /* 0x000fea0003800200 */
.L_x_46554:
        /* <DEDUP_REMOVED lines=61> */
.L_x_46552:
[----:B------:R-:W-:Y:S05]  /*1eaf0*/  BSYNC.RECONVERGENT B2 ;  /* 0x0000000000027941 */ /* 0x000fea0003800200 */
.L_x_46551:
        /* <DEDUP_REMOVED lines=11> */
.L_x_46550:
[----:B------:R-:W-:Y:S05]  /*1ebb0*/  BSYNC.RECONVERGENT B1 ;  /* 0x0000000000017941 */ /* 0x000fea0003800200 */
.L_x_46549:
        /* <DEDUP_REMOVED lines=22> */
.L_x_46560:
        /* <DEDUP_REMOVED lines=13> */
.L_x_46562:
[----:B------:R-:W-:Y:S05]  /*1edf0*/  BSYNC.RECONVERGENT B3 ;  /* 0x0000000000037941 */ /* 0x000fea0003800200 */
.L_x_46561:
        /* <DEDUP_REMOVED lines=61> */
.L_x_46559:
[----:B------:R-:W-:Y:S05]  /*1f1d0*/  BSYNC.RECONVERGENT B2 ;  /* 0x0000000000027941 */ /* 0x000fea0003800200 */
.L_x_46558:
        /* <DEDUP_REMOVED lines=11> */
.L_x_46557:
[----:B------:R-:W-:Y:S05]  /*1f290*/  BSYNC.RECONVERGENT B1 ;  /* 0x0000000000017941 */ /* 0x000fea0003800200 */
.L_x_46556:
        /* <DEDUP_REMOVED lines=22> */
.L_x_46567:
        /* <DEDUP_REMOVED lines=13> */
.L_x_46569:
[----:B------:R-:W-:Y:S05]  /*1f4d0*/  BSYNC.RECONVERGENT B3 ;  /* 0x0000000000037941 */ /* 0x000fea0003800200 */
.L_x_46568:
        /* <DEDUP_REMOVED lines=61> */
.L_x_46566:
[----:B------:R-:W-:Y:S05]  /*1f8b0*/  BSYNC.RECONVERGENT B2 ;  /* 0x0000000000027941 */ /* 0x000fea0003800200 */
.L_x_46565:
        /* <DEDUP_REMOVED lines=11> */
.L_x_46564:
[----:B------:R-:W-:Y:S05]  /*1f970*/  BSYNC.RECONVERGENT B1 ;  /* 0x0000000000017941 */ /* 0x000fea0003800200 */
.L_x_46563:
        /* <DEDUP_REMOVED lines=22> */
.L_x_46574:
        /* <DEDUP_REMOVED lines=13> */
.L_x_46576:
[----:B------:R-:W-:Y:S05]  /*1fbb0*/  BSYNC.RECONVERGENT B3 ;  /* 0x0000000000037941 */ /* 0x000fea0003800200 */
.L_x_46575:
        /* <DEDUP_REMOVED lines=61> */
.L_x_46573:
[----:B------:R-:W-:Y:S05]  /*1ff90*/  BSYNC.RECONVERGENT B2 ;  /* 0x0000000000027941 */ /* 0x000fea0003800200 */
.L_x_46572:
        /* <DEDUP_REMOVED lines=11> */
.L_x_46571:
[----:B------:R-:W-:Y:S05]  /*20050*/  BSYNC.RECONVERGENT B1 ;  /* 0x0000000000017941 */ /* 0x000fea0003800200 */
.L_x_46570:
        /* <DEDUP_REMOVED lines=22> */
.L_x_46581:
        /* <DEDUP_REMOVED lines=13> */
.L_x_46583:
[----:B------:R-:W-:Y:S05]  /*20290*/  BSYNC.RECONVERGENT B3 ;  /* 0x0000000000037941 */ /* 0x000fea0003800200 */
.L_x_46582:
        /* <DEDUP_REMOVED lines=61> */
.L_x_46580:
[----:B------:R-:W-:Y:S05]  /*20670*/  BSYNC.RECONVERGENT B2 ;  /* 0x0000000000027941 */ /* 0x000fea0003800200 */
.L_x_46579:
        /* <DEDUP_REMOVED lines=11> */
.L_x_46578:
[----:B------:R-:W-:Y:S05]  /*20730*/  BSYNC.RECONVERGENT B1 ;  /* 0x0000000000017941 */ /* 0x000fea0003800200 */
.L_x_46577:
        /* <DEDUP_REMOVED lines=22> */
.L_x_46588:
        /* <DEDUP_REMOVED lines=13> */
.L_x_46590:
[----:B------:R-:W-:Y:S05]  /*20970*/  BSYNC.RECONVERGENT B3 ;  /* 0x0000000000037941 */ /* 0x000fea0003800200 */
.L_x_46589:
        /* <DEDUP_REMOVED lines=60> */
.L_x_46587:
[----:B------:R-:W-:Y:S05]  /*20d40*/  BSYNC.RECONVERGENT B2 ;  /* 0x0000000000027941 */ /* 0x000fea0003800200 */
.L_x_46586:
        /* <DEDUP_REMOVED lines=11> */
.L_x_46585:
[----:B------:R-:W-:Y:S05]  /*20e00*/  BSYNC.RECONVERGENT B1 ;  /* 0x0000000000017941 */ /* 0x000fea0003800200 */
.L_x_46584:
[----:B------:R-:W-:Y:S02]  /*20e10*/  F2FP.F16.F32.PACK_AB R91, RZ, R127 ;  /* 0x0000007fff5b723e */ /* 0x000fe400000000ff */
[----:B------:R-:W-:Y:S02]  /*20e20*/  PRMT R90, R147, 0x5410, R90 ;  /* 0x00005410935a7816 */ /* 0x000fe4000000005a */
[----:B------:R-:W-:Y:S02]  /*20e30*/  PRMT R89, R146, 0x5410, R89 ;  /* 0x0000541092597816 */ /* 0x000fe40000000059 */
[----:B------:R-:W-:Y:S02]  /*20e40*/  PRMT R88, R138, 0x5410, R88 ;  /* 0x000054108a587816 */ /* 0x000fe40000000058 */
[----:B------:R-:W-:Y:S01]  /*20e50*/  PRMT R91, R208, 0x5410, R91 ;  /* 0x00005410d05b7816 */ /* 0x000fe2000000005b */
[----:B------:R-:W-:Y:S06]  /*20e60*/  BRA `(.L_x_46591) ;  /* 0x0000003400247947 */ /* 0x000fec0003800000 */
.L_x_46534:
        /* <DEDUP_REMOVED lines=21> */
.L_x_46596:
        /* <DEDUP_REMOVED lines=13> */
.L_x_46598:
[----:B------:R-:W-:Y:S05]  /*21090*/  BSYNC.RECONVERGENT B3 ;  /* 0x0000000000037941 */ /* 0x000fea0003800200 */
.L_x_46597:
        /* <DEDUP_REMOVED lines=61> */
.L_x_46595:
[----:B------:R-:W-:Y:S05]  /*21470*/  BSYNC.RECONVERGENT B2 ;  /* 0x0000000000027941 */ /* 0x000fea0003800200 */
.L_x_46594:
[----:B------:R-:W-:Y:S01]  /*21480*/  I2FP.F32.U32 R11, R11 ;  /* 0x0000000b000b7245 */ /* 0x000fe20000201000 */
[----:B------:R-:W-:-:S05]  /*21490*/  HFMA2 R12, -RZ, RZ, 0.1171875, 0 ;  /* 0x2f800000ff0c7431 */ /* 0x000fca00000001ff */
[----:B------:R-:W-:-:S05]  /*214a0*/  FFMA.FTZ R11, R11, R12, 1.1641532182693481445e-10 ;  /* 0x2f0000000b0b7423 */ /* 0x000fca000001000c */
[----:B------:R-:W-:Y:S01]  /*214b0*/  FSETP.GTU.FTZ.AND P1, PT, R11, UR8, PT ;  /* 0x000000080b007c0b */ /* 0x000fe2000bf3c000 */
[----:B-----5:R-:W-:-:S05]  /*214c0*/  HADD2.F32 R11, -RZ, R56.H0_H0 ;  /* 0x20000038ff0b7230 */ /* 0x020fca0000004100 */
[----:B------:R-:W-:-:S04]  /*214d0*/  FMUL.FTZ R11, R11, UR11 ;  /* 0x0000000b0b0b7c20 */ /* 0x000fc80008410000 */
[----:B------:R-:W-:-:S05]  /*214e0*/  FMUL.FTZ R11, R11, UR10 ;  /* 0x0000000a0b0b7c20 */ /* 0x000fca0008410000 */
[----:B------:R-:W-:Y:S02]  /*214f0*/  FSEL R12, R11, RZ, !P1 ;  /* 0x000000ff0b0c7208 */ /* 0x000fe40004800000 */
[----:B------:R-:W-:-:S04]  /*21500*/  SEL R11, RZ, 0x1, P1 ;  /* 0x00000001ff0b7807 */ /* 0x000fc80000800000 */
[----:B------:R-:W-:-:S07]  /*21510*/  PRMT R28, R11, 0x7610, R28 ;  /* 0x000076100b1c7816 */ /* 0x000fce000000001c */
.L_x_46593:
[----:B------:R-:W-:Y:S05]  /*21520*/  BSYNC.RECONVERGENT B1 ;  /* 0x0000000000017941 */ /* 0x000fea0003800200 */
.L_x_46592:
        /* <DEDUP_REMOVED lines=18> */
.L_x_46603:
        /* <DEDUP_REMOVED lines=13> */
.L_x_46605:
[----:B------:R-:W-:Y:S05]  /*21720*/  BSYNC.RECONVERGENT B3 ;  /* 0x0000000000037941 */ /* 0x000fea0003800200 */
.L_x_46604:
        /* <DEDUP_REMOVED lines=61> */
.L_x_46602:
[----:B------:R-:W-:Y:S05]  /*21b00*/  BSYNC.RECONVERGENT B2 ;  /* 0x0000000000027941 */ /* 0x000fea0003800200 */
.L_x_46601:
        /* <DEDUP_REMOVED lines=9> */
.L_x_46600:
[----:B------:R-:W-:Y:S05]  /*21ba0*/  BSYNC.RECONVERGENT B1 ;  /* 0x0000000000017941 */ /* 0x000fea0003800200 */
.L_x_46599:
        /* <DEDUP_REMOVED lines=18> */
.L_x_46610:
        /* <DEDUP_REMOVED lines=13> */
.L_x_46612:
[----:B------:R-:W-:Y:S05]  /*21da0*/  BSYNC.RECONVERGENT B3 ;  /* 0x0000000000037941 */ /* 0x000fea0003800200 */
.L_x_46611:
        /* <DEDUP_REMOVED lines=61> */
.L_x_46609:
[----:B------:R-:W-:Y:S05]  /*22180*/  BSYNC.RECONVERGENT B2 ;  /* 0x0000000000027941 */ /* 0x000fea0003800200 */
.L_x_46608:
        /* <DEDUP_REMOVED lines=8> */
[----:B------:R-:W-:-:S07]  /*22210*/  SEL R25, RZ, 0x1, P1 ;  /* 0x00000001ff197807 */ /* 0x000fce0000800000 */
.L_x_46607:
[----:B------:R-:W-:Y:S05]  /*22220*/  BSYNC.RECONVERGENT B1 ;  /* 0x0000000000017941 */ /* 0x000fea0003800200 */
.L_x_46606:
        /* <DEDUP_REMOVED lines=18> */
.L_x_46617:
        /* <DEDUP_REMOVED lines=13> */
.L_x_46619:
[----:B------:R-:W-:Y:S05]  /*22420*/  BSYNC.RECONVERGENT B3 ;  /* 0x0000000000037941 */ /* 0x000fea0003800200 */
.L_x_46618:
        /* <DEDUP_REMOVED lines=61> */
.L_x_46616:
[----:B------:R-:W-:Y:S05]  /*22800*/  BSYNC.RECONVERGENT B2 ;  /* 0x0000000000027941 */ /* 0x000fea0003800200 */
.L_x_46615:
[----:B------:R-:W-:Y:S01]  /*22810*/  I2FP.F32.U32 R24, R24 ;  /* 0x0000001800187245 */ /* 0x000fe20000201000 */
[----:B------:R-:W-:-:S05]  /*22820*/  HFMA2 R49, -RZ, RZ, 0.1171875, 0 ;  /* 0x2f800000ff317431 */ /* 0x000fca00000001ff */
[----:B------:R-:W-:-:S05]  /*22830*/  FFMA.FTZ R24, R24, R49, 1.1641532182693481445e-10 ;  /* 0x2f00000018187423 */ /* 0x000fca0000010031 */
[----:B------:R-:W-:Y:S01]  /*22840*/  FSETP.GTU.FTZ.AND P1, PT, R24, UR8, PT ;  /* 0x0000000818007c0b */ /* 0x000fe2000bf3c000 */
[----:B-----5:R-:W-:-:S05]  /*22850*/  HADD2.F32 R24, -RZ, R57.H1_H1 ;  /* 0x30000039ff187230 */ /* 0x020fca0000004100 */
[----:B------:R-:W-:-:S04]  /*22860*/  FMUL.FTZ R24, R24, UR11 ;  /* 0x0000000b18187c20 */ /* 0x000fc80008410000 */
[----:B------:R-:W-:-:S05]  /*22870*/  FMUL.FTZ R24, R24, UR10 ;  /* 0x0000000a18187c20 */ /* 0x000fca0008410000 */
[----:B------:R-:W-:Y:S02]  /*22880*/  FSEL R49, R24, RZ, !P1 ;  /* 0x000000ff18317208 */ /* 0x000fe40004800000 */
[----:B------:R-:W-:-:S07]  /*22890*/  SEL R24, RZ, 0x1, P1 ;  /* 0x00000001ff187807 */ /* 0x000fce0000800000 */
.L_x_46614:
[----:B------:R-:W-:Y:S05]  /*228a0*/  BSYNC.RECONVERGENT B1 ;  /* 0x0000000000017941 */ /* 0x000fea0003800200 */
.L_x_46613:
        /* <DEDUP_REMOVED lines=18> */
.L_x_46624:
        /* <DEDUP_REMOVED lines=13> */
.L_x_46626:
[----:B------:R-:W-:Y:S05]  /*22aa0*/  BSYNC.RECONVERGENT B3 ;  /* 0x0000000000037941 */ /* 0x000fea0003800200 */
.L_x_46625:
        /* <DEDUP_REMOVED lines=61> */
.L_x_46623:
[----:B------:R-:W-:Y:S05]  /*22e80*/  BSYNC.RECONVERGENT B2 ;  /* 0x0000000000027941 */ /* 0x000fea0003800200 */
.L_x_46622:
        /* <DEDUP_REMOVED lines=9> */
.L_x_46621:
[----:B------:R-:W-:Y:S05]  /*22f20*/  BSYNC.RECONVERGENT B1 ;  /* 0x0000000000017941 */ /* 0x000fea0003800200 */
.L_x_46620:
        /* <DEDUP_REMOVED lines=18> */
.L_x_46631:
        /* <DEDUP_REMOVED lines=13> */
.L_x_46633:
[----:B------:R-:W-:Y:S05]  /*23120*/  BSYNC.RECONVERGENT B3 ;  /* 0x0000000000037941 */ /* 0x000fea0003800200 */
.L_x_46632:
        /* <DEDUP_REMOVED lines=61> */
.L_x_46630:
[----:B------:R-:W-:Y:S05]  /*23500*/  BSYNC.RECONVERGENT B2 ;  /* 0x0000000000027941 */ /* 0x000fea0003800200 */
.L_x_46629:
        /* <DEDUP_REMOVED lines=9> */
.L_x_46628:
[----:B------:R-:W-:Y:S05]  /*235a0*/  BSYNC.RECONVERGENT B1 ;  /* 0x0000000000017941 */ /* 0x000fea0003800200 */
.L_x_46627:
        /* <DEDUP_REMOVED lines=18> */
.L_x_46638:
        /* <DEDUP_REMOVED lines=13> */
.L_x_46640:
[----:B------:R-:W-:Y:S05]  /*237a0*/  BSYNC.RECONVERGENT B3 ;  /* 0x0000000000037941 */ /* 0x000fea0003800200 */
.L_x_46639:
        /* <DEDUP_REMOVED lines=61> */
.L_x_46637:
[----:B------:R-:W-:Y:S05]  /*23b80*/  BSYNC.RECONVERGENT B2 ;  /* 0x0000000000027941 */ /* 0x000fea0003800200 */
.L_x_46636:
        /* <DEDUP_REMOVED lines=9> */
.L_x_46635:
[----:B------:R-:W-:Y:S05]  /*23c20*/  BSYNC.RECONVERGENT B1 ;  /* 0x0000000000017941 */ /* 0x000fea0003800200 */
.L_x_46634:
        /* <DEDUP_REMOVED lines=18> */
.L_x_46645:
        /* <DEDUP_REMOVED lines=13> */
.L_x_46647:
[----:B------:R-:W-:Y:S05]  /*23e20*/  BSYNC.RECONVERGENT B3 ;  /* 0x0000000000037941 */ /* 0x000fea0003800200 */
.L_x_46646:
        /* <DEDUP_REMOVED lines=61> */
.L_x_46644:
[----:B------:R-:W-:Y:S05]  /*24200*/  BSYNC.RECONVERGENT B2 ;  /* 0x0000000000027941 */ /* 0x000fea0003800200 */
.L_x_46643:
        /* <DEDUP_REMOVED lines=9> */
.L_x_46642:
[----:B------:R-:W-:Y:S05]  /*242a0*/  BSYNC.RECONVERGENT B1 ;  /* 0x0000000000017941 */ /* 0x000fea0003800200 */
.L_x_46641:
[----:B------:R-:W-:Y:S02]  /*242b0*/  F2FP.F16.F32.PACK_AB R146, RZ, R127 ;  /* 0x0000007fff92723e */ /* 0x000fe400000000ff */
[----:B------:R-:W-:Y:S02]  /*242c0*/  PRMT R88, R88, 0x5410, R91 ;  /* 0x0000541058587816 */ /* 0x000fe4000000005b */
[----:B------:R-:W-:Y:S02]  /*242d0*/  PRMT R90, R90, 0x5410, R153 ;  /* 0x000054105a5a7816 */ /* 0x000fe40000000099 */
[----:B------:R-:W-:Y:S02]  /*242e0*/  PRMT R89, R89, 0x5410, R138 ;  /* 0x0000541059597816 */ /* 0x000fe4000000008a */
[----:B------:R-:W-:-:S07]  /*242f0*/  PRMT R91, R208, 0x5410, R146 ;  /* 0x00005410d05b7816 */ /* 0x000fce0000000092 */
.L_x_46591:
        /* <DEDUP_REMOVED lines=26> */
.L_x_46649:
[----:B------:R-:W-:Y:S05]  /*244a0*/  BSYNC.RECONVERGENT B1 ;  /* 0x0000000000017941 */ /* 0x000fea0003800200 */
.L_x_46648:
[----:B------:R-:W-:Y:S01]  /*244b0*/  VIADD R144, R144, 0x20 ;  /* 0x0000002090907836 */ /* 0x000fe20000000000 */
[----:B------:R-:W-:-:S07]  /*244c0*/  IADD3 R139, PT, PT, R139, 0x20, RZ ;  /* 0x000000208b8b7810 */ /* 0x000fce0007ffe0ff */
.L_x_46531:
[----:B------:R-:W-:Y:S05]  /*244d0*/  BSYNC.RECONVERGENT B0 ;  /* 0x0000000000007941 */ /* 0x000fea0003800200 */
.L_x_46530:
        /* <DEDUP_REMOVED lines=10> */
.L_x_46653:
[----:B------:R-:W-:Y:S05]  /*24580*/  BSYNC.RECONVERGENT B1 ;  /* 0x0000000000017941 */ /* 0x000fea0003800200 */
.L_x_46652:
        /* <DEDUP_REMOVED lines=28> */
.L_x_46659:
        /* <DEDUP_REMOVED lines=13> */
.L_x_46661:
[----:B------:R-:W-:Y:S05]  /*24820*/  BSYNC.RECONVERGENT B3 ;  /* 0x0000000000037941 */ /* 0x000fea0003800200 */
.L_x_46660:
        /* <DEDUP_REMOVED lines=61> */
.L_x_46658:
[----:B------:R-:W-:Y:S05]  /*24c00*/  BSYNC.RECONVERGENT B2 ;  /* 0x0000000000027941 */ /* 0x000fea0003800200 */
.L_x_46657:
        /* <DEDUP_REMOVED lines=12> */
.L_x_46656:
[----:B------:R-:W-:Y:S05]  /*24cd0*/  BSYNC.RECONVERGENT B1 ;  /* 0x0000000000017941 */ /* 0x000fea0003800200 */
.L_x_46655:
        /* <DEDUP_REMOVED lines=22> */
.L_x_46666:
        /* <DEDUP_REMOVED lines=13> */
.L_x_46668:
[----:B------:R-:W-:Y:S05]  /*24f10*/  BSYNC.RECONVERGENT B3 ;  /* 0x0000000000037941 */ /* 0x000fea0003800200 */
.L_x_46667:
        /* <DEDUP_REMOVED lines=61> */
.L_x_46665:
[----:B------:R-:W-:Y:S05]  /*252f0*/  BSYNC.RECONVERGENT B2 ;  /* 0x0000000000027941 */ /* 0x000fea0003800200 */
.L_x_46664:
        /* <DEDUP_REMOVED lines=11> */
.L_x_46663:
[----:B------:R-:W-:Y:S05]  /*253b0*/  BSYNC.RECONVERGENT B1 ;  /* 0x0000000000017941 */ /* 0x000fea0003800200 */
.L_x_46662:
        /* <DEDUP_REMOVED lines=22> */
.L_x_46673:
        /* <DEDUP_REMOVED lines=13> */
.L_x_46675:
[----:B------:R-:W-:Y:S05]  /*255f0*/  BSYNC.RECONVERGENT B3 ;  /* 0x0000000000037941 */ /* 0x000fea0003800200 */
.L_x_46674:
        /* <DEDUP_REMOVED lines=61> */
.L_x_46672:
[----:B------:R-:W-:Y:S05]  /*259d0*/  BSYNC.RECONVERGENT B2 ;  /* 0x0000000000027941 */ /* 0x000fea0003800200 */
.L_x_46671:
        /* <DEDUP_REMOVED lines=11> */
.L_x_46670:
[----:B------:R-:W-:Y:S05]  /*25a90*/  BSYNC.RECONVERGENT B1 ;  /* 0x0000000000017941 */ /* 0x000fea0003800200 */
.L_x_46669:
        /* <DEDUP_REMOVED lines=22> */
.L_x_46680:
        /* <DEDUP_REMOVED lines=13> */
.L_x_46682:
[----:B------:R-:W-:Y:S05]  /*25cd0*/  BSYNC.RECONVERGENT B3 ;  /* 0x0000000000037941 */ /* 0x000fea0003800200 */
.L_x_46681:
        /* <DEDUP_REMOVED lines=61> */
.L_x_46679:
[----:B------:R-:W-:Y:S05]  /*260b0*/  BSYNC.RECONVERGENT B2 ;  /* 0x0000000000027941 */ /* 0x000fea0003800200 */
.L_x_46678:
        /* <DEDUP_REMOVED lines=11> */
.L_x_46677:
[----:B------:R-:W-:Y:S05]  /*26170*/  BSYNC.RECONVERGENT B1 ;  /* 0x0000000000017941 */ /* 0x000fea0003800200 */
.L_x_46676:
        /* <DEDUP_REMOVED lines=22> */
.L_x_46687:
        /* <DEDUP_REMOVED lines=13> */
.L_x_46689:
[----:B------:R-:W-:Y:S05]  /*263b0*/  BSYNC.RECONVERGENT B3 ;  /* 0x0000000000037941 */ /* 0x000fea0003800200 */
.L_x_46688:
        /* <DEDUP_REMOVED lines=61> */
.L_x_46686:
[----:B------:R-:W-:Y:S05]  /*26790*/  BSYNC.RECONVERGENT B2 ;  /* 0x0000000000027941 */ /* 0x000fea0003800200 */
.L_x_46685:
        /* <DEDUP_REMOVED lines=11> */
.L_x_46684:
[----:B------:R-:W-:Y:S05]  /*26850*/  BSYNC.RECONVERGENT B1 ;  /* 0x0000000000017941 */ /* 0x000fea0003800200 */
.L_x_46683:
        /* <DEDUP_REMOVED lines=22> */
.L_x_46694:
        /* <DEDUP_REMOVED lines=13> */
.L_x_46696:
[----:B------:R-:W-:Y:S05]  /*26a90*/  BSYNC.RECONVERGENT B3 ;  /* 0x0000000000037941 */ /* 0x000fea0003800200 */
.L_x_46695:
        /* <DEDUP_REMOVED lines=61> */
.L_x_46693:
[----:B------:R-:W-:Y:S05]  /*26e70*/  BSYNC.RECONVERGENT B2 ;  /* 0x0000000000027941 */ /* 0x000fea0003800200 */
.L_x_46692:
        /* <DEDUP_REMOVED lines=11> */
.L_x_46691:
[----:B------:R-:W-:Y:S05]  /*26f30*/  BSYNC.RECONVERGENT B1 ;  /* 0x0000000000017941 */ /* 0x000fea0003800200 */
.L_x_46690:
        /* <DEDUP_REMOVED lines=22> */
.L_x_46701:
        /* <DEDUP_REMOVED lines=13> */
.L_x_46703:
[----:B------:R-:W-:Y:S05]  /*27170*/  BSYNC.RECONVERGENT B3 ;  /* 0x0000000000037941 */ /* 0x000fea0003800200 */
.L_x_46702:
        /* <DEDUP_REMOVED lines=61> */
.L_x_46700:
[----:B------:R-:W-:Y:S05]  /*27550*/  BSYNC.RECONVERGENT B2 ;  /* 0x0000000000027941 */ /* 0x000fea0003800200 */
.L_x_46699:
        /* <DEDUP_REMOVED lines=11> */
.L_x_46698:
[----:B------:R-:W-:Y:S05]  /*27610*/  BSYNC.RECONVERGENT B1 ;  /* 0x0000000000017941 */ /* 0x000fea0003800200 */
.L_x_46697:
        /* <DEDUP_REMOVED lines=22> */
.L_x_46708:
        /* <DEDUP_REMOVED lines=13> */
.L_x_46710:
[----:B------:R-:W-:Y:S05]  /*27850*/  BSYNC.RECONVERGENT B3 ;  /* 0x0000000000037941 */ /* 0x000fea0003800200 */
.L_x_46709:
        /* <DEDUP_REMOVED lines=60> */
.L_x_46707:
[----:B------:R-:W-:Y:S05]  /*27c20*/  BSYNC.RECONVERGENT B2 ;  /* 0x0000000000027941 */ /* 0x000fea0003800200 */
.L_x_46706:
        /* <DEDUP_REMOVED lines=11> */
.L_x_46705:
[----:B------:R-:W-:Y:S05]  /*27ce0*/  BSYNC.RECONVERGENT B1 ;  /* 0x0000000000017941 */ /* 0x000fea0003800200 */
.L_x_46704:
[----:B------:R-:W-:Y:S02]  /*27cf0*/  F2FP.F16.F32.PACK_AB R91, RZ, R129 ;  /* 0x00000081ff5b723e */ /* 0x000fe400000000ff */
[----:B------:R-:W-:Y:S02]  /*27d00*/  PRMT R90, R147, 0x5410, R90 ;  /* 0x00005410935a7816 */ /* 0x000fe4000000005a */
[----:B------:R-:W-:Y:S02]  /*27d10*/  PRMT R89, R146, 0x5410, R89 ;  /* 0x0000541092597816 */ /* 0x000fe40000000059 */
[----:B------:R-:W-:Y:S02]  /*27d20*/  PRMT R88, R138, 0x5410, R88 ;  /* 0x000054108a587816 */ /* 0x000fe40000000058 */
[----:B------:R-:W-:Y:S01]  /*27d30*/  PRMT R91, R208, 0x5410, R91 ;  /* 0x00005410d05b7816 */ /* 0x000fe2000000005b */
[----:B------:R-:W-:Y:S06]  /*27d40*/  BRA `(.L_x_46711) ;  /* 0x0000003400247947 */ /* 0x000fec0003800000 */
.L_x_46654:
        /* <DEDUP_REMOVED lines=21> */
.L_x_46716:
        /* <DEDUP_REMOVED lines=13> */
.L_x_46718:
[----:B------:R-:W-:Y:S05]  /*27f70*/  BSYNC.RECONVERGENT B3 ;  /* 0x0000000000037941 */ /* 0x000fea0003800200 */
.L_x_46717:
        /* <DEDUP_REMOVED lines=61> */
.L_x_46715:
[----:B------:R-:W-:Y:S05]  /*28350*/  BSYNC.RECONVERGENT B2 ;  /* 0x0000000000027941 */ /* 0x000fea0003800200 */
.L_x_46714:
        /* <DEDUP_REMOVED lines=10> */
.L_x_46713:
[----:B------:R-:W-:Y:S05]  /*28400*/  BSYNC.RECONVERGENT B1 ;  /* 0x0000000000017941 */ /* 0x000fea0003800200 */
.L_x_46712:
        /* <DEDUP_REMOVED lines=18> */
.L_x_46723:
        /* <DEDUP_REMOVED lines=13> */
.L_x_46725:
[----:B------:R-:W-:Y:S05]  /*28600*/  BSYNC.RECONVERGENT B3 ;  /* 0x0000000000037941 */ /* 0x000fea0003800200 */
.L_x_46724:
        /* <DEDUP_REMOVED lines=61> */
.L_x_46722:
[----:B------:R-:W-:Y:S05]  /*289e0*/  BSYNC.RECONVERGENT B2 ;  /* 0x0000000000027941 */ /* 0x000fea0003800200 */
.L_x_46721:
        /* <DEDUP_REMOVED lines=9> */
.L_x_46720:
[----:B------:R-:W-:Y:S05]  /*28a80*/  BSYNC.RECONVERGENT B1 ;  /* 0x0000000000017941 */ /* 0x000fea0003800200 */
.L_x_46719:
        /* <DEDUP_REMOVED lines=18> */
.L_x_46730:
        /* <DEDUP_REMOVED lines=13> */
.L_x_46732:
[----:B------:R-:W-:Y:S05]  /*28c80*/  BSYNC.RECONVERGENT B3 ;  /* 0x0000000000037941 */ /* 0x000fea0003800200 */
.L_x_46731:
        /* <DEDUP_REMOVED lines=61> */
.L_x_46729:
[----:B------:R-:W-:Y:S05]  /*29060*/  BSYNC.RECONVERGENT B2 ;  /* 0x0000000000027941 */ /* 0x000fea0003800200 */
.L_x_46728:
        /* <DEDUP_REMOVED lines=9> */
.L_x_46727:
[----:B------:R-:W-:Y:S05]  /*29100*/  BSYNC.RECONVERGENT B1 ;  /* 0x0000000000017941 */ /* 0x000fea0003800200 */
.L_x_46726:
        /* <DEDUP_REMOVED lines=18> */
.L_x_46737:
        /* <DEDUP_REMOVED lines=13> */
.L_x_46739:
[----:B------:R-:W-:Y:S05]  /*29300*/  BSYNC.RECONVERGENT B3 ;  /* 0x0000000000037941 */ /* 0x000fea0003800200 */
.L_x_46738:
        /* <DEDUP_REMOVED lines=61> */
.L_x_46736:
[----:B------:R-:W-:Y:S05]  /*296e0*/  BSYNC.RECONVERGENT B2 ;  /* 0x0000000000027941 */ /* 0x000fea0003800200 */
.L_x_46735:
        /* <DEDUP_REMOVED lines=9> */
.L_x_46734:
[----:B------:R-:W-:Y:S05]  /*29780*/  BSYNC.RECONVERGENT B1 ;  /* 0x0000000000017941 */ /* 0x000fea0003800200 */
.L_x_46733:
        /* <DEDUP_REMOVED lines=18> */
.L_x_46744:
        /* <DEDUP_REMOVED lines=13> */
.L_x_46746:
[----:B------:R-:W-:Y:S05]  /*29980*/  BSYNC.RECONVERGENT B3 ;  /* 0x0000000000037941 */ /* 0x000fea0003800200 */
.L_x_46745:
        /* <DEDUP_REMOVED lines=61> */
.L_x_46743:
[----:B------:R-:W-:Y:S05]  /*29d60*/  BSYNC.RECONVERGENT B2 ;  /* 0x0000000000027941 */ /* 0x000fea0003800200 */
.L_x_46742:
        /* <DEDUP_REMOVED lines=9> */
.L_x_46741:
[----:B------:R-:W-:Y:S05]  /*29e00*/  BSYNC.RECONVERGENT B1 ;  /* 0x0000000000017941 */ /* 0x000fea0003800200 */
.L_x_46740:
        /* <DEDUP_REMOVED lines=18> */
.L_x_46751:
        /* <DEDUP_REMOVED lines=13> */
.L_x_46753:
[----:B------:R-:W-:Y:S05]  /*2a000*/  BSYNC.RECONVERGENT B3 ;  /* 0x0000000000037941 */ /* 0x000fea0003800200 */
.L_x_46752:
        /* <DEDUP_REMOVED lines=61> */
.L_x_46750:
[----:B------:R-:W-:Y:S05]  /*2a3e0*/  BSYNC.RECONVERGENT B2 ;  /* 0x0000000000027941 */ /* 0x000fea0003800200 */
.L_x_46749:
        /* <DEDUP_REMOVED lines=9> */
.L_x_46748:
[----:B------:R-:W-:Y:S05]  /*2a480*/  BSYNC.RECONVERGENT B1 ;  /* 0x0000000000017941 */ /* 0x000fea0003800200 */
.L_x_46747:
        /* <DEDUP_REMOVED lines=18> */
.L_x_46758:
        /* <DEDUP_REMOVED lines=13> */
.L_x_46760:
[----:B------:R-:W-:Y:S05]  /*2a680*/  BSYNC.RECONVERGENT B3 ;  /* 0x0000000000037941 */ /* 0x000fea0003800200 */
.L_x_46759:
        /* <DEDUP_REMOVED lines=61> */
.L_x_46757:
[----:B------:R-:W-:Y:S05]  /*2aa60*/  BSYNC.RECONVERGENT B2 ;  /* 0x0000000000027941 */ /* 0x000fea0003800200 */
.L_x_46756:
        /* <DEDUP_REMOVED lines=9> */
.L_x_46755:
[----:B------:R-:W-:Y:S05]  /*2ab00*/  BSYNC.RECONVERGENT B1 ;  /* 0x0000000000017941 */ /* 0x000fea0003800200 */
.L_x_46754:
        /* <DEDUP_REMOVED lines=18> */
.L_x_46765:
        /* <DEDUP_REMOVED lines=13> */
.L_x_46767:
[----:B------:R-:W-:Y:S05]  /*2ad00*/  BSYNC.RECONVERGENT B3 ;  /* 0x0000000000037941 */ /* 0x000fea0003800200 */
.L_x_46766:
        /* <DEDUP_REMOVED lines=61> */
.L_x_46764:
[----:B------:R-:W-:Y:S05]  /*2b0e0*/  BSYNC.RECONVERGENT B2 ;  /* 0x0000000000027941 */ /* 0x000fea0003800200 */
.L_x_46763:
        /* <DEDUP_REMOVED lines=9> */
.L_x_46762:
[----:B------:R-:W-:Y:S05]  /*2b180*/  BSYNC.RECONVERGENT B1 ;  /* 0x0000000000017941 */ /* 0x000fea0003800200 */
.L_x_46761:
[----:B------:R-:W-:Y:S02]  /*2b190*/  F2FP.F16.F32.PACK_AB R146, RZ, R129 ;  /* 0x00000081ff92723e */ /* 0x000fe400000000ff */
[----:B------:R-:W-:Y:S02]  /*2b1a0*/  PRMT R88, R88, 0x5410, R91 ;  /* 0x0000541058587816 */ /* 0x000fe4000000005b */
[----:B------:R-:W-:Y:S02]  /*2b1b0*/  PRMT R90, R90, 0x5410, R153 ;  /* 0x000054105a5a7816 */ /* 0x000fe40000000099 */
[----:B------:R-:W-:Y:S02]  /*2b1c0*/  PRMT R89, R89, 0x5410, R138 ;  /* 0x0000541059597816 */ /* 0x000fe4000000008a */
[----:B------:R-:W-:-:S07]  /*2b1d0*/  PRMT R91, R208, 0x5410, R146 ;  /* 0x00005410d05b7816 */ /* 0x000fce0000000092 */
.L_x_46711:
        /* <DEDUP_REMOVED lines=26> */
.L_x_46769:
[----:B------:R-:W-:Y:S05]  /*2b380*/  BSYNC.RECONVERGENT B1 ;  /* 0x0000000000017941 */ /* 0x000fea0003800200 */
.L_x_46768:
[----:B------:R-:W-:Y:S01]  /*2b390*/  IADD3 R144, PT, PT, R144, 0x20, RZ ;  /* 0x0000002090907810 */ /* 0x000fe20007ffe0ff */
[----:B------:R-:W-:-:S07]  /*2b3a0*/  VIADD R139, R139, 0x20 ;  /* 0x000000208b8b7836 */ /* 0x000fce0000000000 */
.L_x_46651:
[----:B------:R-:W-:Y:S05]  /*2b3b0*/  BSYNC.RECONVERGENT B0 ;  /* 0x0000000000007941 */ /* 0x000fea0003800200 */
.L_x_46650:
        /* <DEDUP_REMOVED lines=10> */
.L_x_46773:
[----:B------:R-:W-:Y:S05]  /*2b460*/  BSYNC.RECONVERGENT B1 ;  /* 0x0000000000017941 */ /* 0x000fea0003800200 */
.L_x_46772:
        /* <DEDUP_REMOVED lines=28> */
.L_x_46779:
        /* <DEDUP_REMOVED lines=13> */
.L_x_46781:
[----:B------:R-:W-:Y:S05]  /*2b700*/  BSYNC.RECONVERGENT B3 ;  /* 0x0000000000037941 */ /* 0x000fea0003800200 */
.L_x_46780:
        /* <DEDUP_REMOVED lines=61> */
.L_x_46778:
[----:B------:R-:W-:Y:S05]  /*2bae0*/  BSYNC.RECONVERGENT B2 ;  /* 0x0000000000027941 */ /* 0x000fea0003800200 */
.L_x_46777:
        /* <DEDUP_REMOVED lines=12> */
.L_x_46776:
[----:B------:R-:W-:Y:S05]  /*2bbb0*/  BSYNC.RECONVERGENT B1 ;  /* 0x0000000000017941 */ /* 0x000fea0003800200 */
.L_x_46775:
        /* <DEDUP_REMOVED lines=22> */
.L_x_46786:
        /* <DEDUP_REMOVED lines=13> */
.L_x_46788:
[----:B------:R-:W-:Y:S05]  /*2bdf0*/  BSYNC.RECONVERGENT B3 ;  /* 0x0000000000037941 */ /* 0x000fea0003800200 */
.L_x_46787:
        /* <DEDUP_REMOVED lines=61> */
.L_x_46785:
[----:B------:R-:W-:Y:S05]  /*2c1d0*/  BSYNC.RECONVERGENT B2 ;  /* 0x0000000000027941 */ /* 0x000fea0003800200 */
.L_x_46784:
        /* <DEDUP_REMOVED lines=11> */
.L_x_46783:
[----:B------:R-:W-:Y:S05]  /*2c290*/  BSYNC.RECONVERGENT B1 ;  /* 0x0000000000017941 */ /* 0x000fea0003800200 */
.L_x_46782:
        /* <DEDUP_REMOVED lines=22> */
.L_x_46793:
        /* <DEDUP_REMOVED lines=13> */
.L_x_46795:
[----:B------:R-:W-:Y:S05]  /*2c4d0*/  BSYNC.RECONVERGENT B3 ;  /* 0x0000000000037941 */ /* 0x000fea0003800200 */
.L_x_46794:
        /* <DEDUP_REMOVED lines=61> */
.L_x_46792:
[----:B------:R-:W-:Y:S05]  /*2c8b0*/  BSYNC.RECONVERGENT B2 ;  /* 0x0000000000027941 */ /* 0x000fea0003800200 */
.L_x_46791:
        /* <DEDUP_REMOVED lines=11> */
.L_x_46790:
[----:B------:R-:W-:Y:S05]  /*2c970*/  BSYNC.RECONVERGENT B1 ;  /* 0x0000000000017941 */ /* 0x000fea0003800200 */
.L_x_46789:
        /* <DEDUP_REMOVED lines=22> */
.L_x_46800:
        /* <DEDUP_REMOVED lines=13> */
.L_x_46802:
[----:B------:R-:W-:Y:S05]  /*2cbb0*/  BSYNC.RECONVERGENT B3 ;  /* 0x0000000000037941 */ /* 0x000fea0003800200 */
.L_x_46801:
        /* <DEDUP_REMOVED lines=61> */
.L_x_46799:
[----:B------:R-:W-:Y:S05]  /*2cf90*/  BSYNC.RECONVERGENT B2 ;  /* 0x0000000000027941 */ /* 0x000fea0003800200 */
.L_x_46798:
        /* <DEDUP_REMOVED lines=11> */
.L_x_46797:
[----:B------:R-:W-:Y:S05]  /*2d050*/  BSYNC.RECONVERGENT B1 ;  /* 0x0000000000017941 */ /* 0x000fea0003800200 */
.L_x_46796:
        /* <DEDUP_REMOVED lines=22> */
.L_x_46807:
        /* <DEDUP_REMOVED lines=13> */
.L_x_46809:
[----:B------:R-:W-:Y:S05]  /*2d290*/  BSYNC.RECONVERGENT B3 ;  /* 0x0000000000037941 */ /* 0x000fea0003800200 */
.L_x_46808:
        /* <DEDUP_REMOVED lines=61> */
.L_x_46806:
[----:B------:R-:W-:Y:S05]  /*2d670*/  BSYNC.RECONVERGENT B2 ;  /* 0x0000000000027941 */ /* 0x000fea0003800200 */
.L_x_46805:
        /* <DEDUP_REMOVED lines=11> */
.L_x_46804:
[----:B------:R-:W-:Y:S05]  /*2d730*/  BSYNC.RECONVERGENT B1 ;  /* 0x0000000000017941 */ /* 0x000fea0003800200 */
.L_x_46803:
        /* <DEDUP_REMOVED lines=22> */
.L_x_46814:
        /* <DEDUP_REMOVED lines=13> */
.L_x_46816:
[----:B------:R-:W-:Y:S05]  /*2d970*/  BSYNC.RECONVERGENT B3 ;  /* 0x0000000000037941 */ /* 0x000fea0003800200 */
.L_x_46815:
        /* <DEDUP_REMOVED lines=61> */
.L_x_46813:
[----:B------:R-:W-:Y:S05]  /*2dd50*/  BSYNC.RECONVERGENT B2 ;  /* 0x0000000000027941 */ /* 0x000fea0003800200 */
.L_x_46812:
        /* <DEDUP_REMOVED lines=11> */
.L_x_46811:
[----:B------:R-:W-:Y:S05]  /*2de10*/  BSYNC.RECONVERGENT B1 ;  /* 0x0000000000017941 */ /* 0x000fea0003800200 */
.L_x_46810:
        /* <DEDUP_REMOVED lines=22> */
.L_x_46821:
        /* <DEDUP_REMOVED lines=13> */
.L_x_46823:
[----:B------:R-:W-:Y:S05]  /*2e050*/  BSYNC.RECONVERGENT B3 ;  /* 0x0000000000037941 */ /* 0x000fea0003800200 */
.L_x_46822:
        /* <DEDUP_REMOVED lines=61> */
.L_x_46820:
[----:B------:R-:W-:Y:S05]  /*2e430*/  BSYNC.RECONVERGENT B2 ;  /* 0x0000000000027941 */ /* 0x000fea0003800200 */
.L_x_46819:
        /* <DEDUP_REMOVED lines=11> */
.L_x_46818:
[----:B------:R-:W-:Y:S05]  /*2e4f0*/  BSYNC.RECONVERGENT B1 ;  /* 0x0000000000017941 */ /* 0x000fea0003800200 */
.L_x_46817:
        /* <DEDUP_REMOVED lines=22> */
.L_x_46828:
        /* <DEDUP_REMOVED lines=13> */
.L_x_46830:
[----:B------:R-:W-:Y:S05]  /*2e730*/  BSYNC.RECONVERGENT B3 ;  /* 0x0000000000037941 */ /* 0x000fea0003800200 */
.L_x_46829:
        /* <DEDUP_REMOVED lines=60> */
.L_x_46827:
[----:B------:R-:W-:Y:S05]  /*2eb00*/  BSYNC.RECONVERGENT B2 ;  /* 0x0000000000027941 */ /* 0x000fea0003800200 */
.L_x_46826:
        /* <DEDUP_REMOVED lines=11> */
.L_x_46825:
[----:B------:R-:W-:Y:S05]  /*2ebc0*/  BSYNC.RECONVERGENT B1 ;  /* 0x0000000000017941 */ /* 0x000fea0003800200 */
.L_x_46824:
[----:B------:R-:W-:Y:S02]  /*2ebd0*/  F2FP.F16.F32.PACK_AB R91, RZ, R131 ;  /* 0x00000083ff5b723e */ /* 0x000fe400000000ff */
[----:B------:R-:W-:Y:S02]  /*2ebe0*/  PRMT R90, R147, 0x5410, R90 ;  /* 0x00005410935a7816 */ /* 0x000fe4000000005a */
[----:B------:R-:W-:Y:S02]  /*2ebf0*/  PRMT R89, R146, 0x5410, R89 ;  /* 0x0000541092597816 */ /* 0x000fe40000000059 */
[----:B------:R-:W-:Y:S02]  /*2ec00*/  PRMT R88, R138, 0x5410, R88 ;  /* 0x000054108a587816 */ /* 0x000fe40000000058 */
[----:B------:R-:W-:Y:S01]  /*2ec10*/  PRMT R91, R208, 0x5410, R91 ;  /* 0x00005410d05b7816 */ /* 0x000fe2000000005b */
[----:B------:R-:W-:Y:S06]  /*2ec20*/  BRA `(.L_x_46831) ;  /* 0x0000003400247947 */ /* 0x000fec0003800000 */
.L_x_46774:
        /* <DEDUP_REMOVED lines=21> */
.L_x_46836:
        /* <DEDUP_REMOVED lines=13> */
.L_x_46838:
[----:B------:R-:W-:Y:S05]  /*2ee50*/  BSYNC.RECONVERGENT B3 ;  /* 0x0000000000037941 */ /* 0x000fea0003800200 */
.L_x_46837:
        /* <DEDUP_REMOVED lines=61> */
.L_x_46835:
[----:B------:R-:W-:Y:S05]  /*2f230*/  BSYNC.RECONVERGENT B2 ;  /* 0x0000000000027941 */ /* 0x000fea0003800200 */
.L_x_46834:
        /* <DEDUP_REMOVED lines=10> */
.L_x_46833:
[----:B------:R-:W-:Y:S05]  /*2f2e0*/  BSYNC.RECONVERGENT B1 ;  /* 0x0000000000017941 */ /* 0x000fea0003800200 */
.L_x_46832:
        /* <DEDUP_REMOVED lines=18> */
.L_x_46843:
        /* <DEDUP_REMOVED lines=13> */
.L_x_46845:
[----:B------:R-:W-:Y:S05]  /*2f4e0*/  BSYNC.RECONVERGENT B3 ;  /* 0x0000000000037941 */ /* 0x000fea0003800200 */
.L_x_46844:
        /* <DEDUP_REMOVED lines=61> */
.L_x_46842:
[----:B------:R-:W-:Y:S05]  /*2f8c0*/  BSYNC.RECONVERGENT B2 ;  /* 0x0000000000027941 */ /* 0x000fea0003800200 */
.L_x_46841:
        /* <DEDUP_REMOVED lines=9> */
.L_x_46840:
[----:B------:R-:W-:Y:S05]  /*2f960*/  BSYNC.RECONVERGENT B1 ;  /* 0x0000000000017941 */ /* 0x000fea0003800200 */
.L_x_46839:
        /* <DEDUP_REMOVED lines=18> */
.L_x_46850:
        /* <DEDUP_REMOVED lines=13> */
.L_x_46852:
[----:B------:R-:W-:Y:S05]  /*2fb60*/  BSYNC.RECONVERGENT B3 ;  /* 0x0000000000037941 */ /* 0x000fea0003800200 */
.L_x_46851:
        /* <DEDUP_REMOVED lines=61> */
.L_x_46849:
[----:B------:R-:W-:Y:S05]  /*2ff40*/  BSYNC.RECONVERGENT B2 ;  /* 0x0000000000027941 */ /* 0x000fea0003800200 */
.L_x_46848:
        /* <DEDUP_REMOVED lines=9> */
.L_x_46847:
[----:B------:R-:W-:Y:S05]  /*2ffe0*/  BSYNC.RECONVERGENT B1 ;  /* 0x0000000000017941 */ /* 0x000fea0003800200 */
.L_x_46846:
        /* <DEDUP_REMOVED lines=18> */
.L_x_46857:
        /* <DEDUP_REMOVED lines=13> */
.L_x_46859:
[----:B------:R-:W-:Y:S05]  /*301e0*/  BSYNC.RECONVERGENT B3 ;  /* 0x0000000000037941 */ /* 0x000fea0003800200 */
.L_x_46858:
        /* <DEDUP_REMOVED lines=61> */
.L_x_46856:
[----:B------:R-:W-:Y:S05]  /*305c0*/  BSYNC.RECONVERGENT B2 ;  /* 0x0000000000027941 */ /* 0x000fea0003800200 */
.L_x_46855:
        /* <DEDUP_REMOVED lines=9> */
.L_x_46854:
[----:B------:R-:W-:Y:S05]  /*30660*/  BSYNC.RECONVERGENT B1 ;  /* 0x0000000000017941 */ /* 0x000fea0003800200 */
.L_x_46853:
        /* <DEDUP_REMOVED lines=18> */
.L_x_46864:
        /* <DEDUP_REMOVED lines=13> */
.L_x_46866:
[----:B------:R-:W-:Y:S05]  /*30860*/  BSYNC.RECONVERGENT B3 ;  /* 0x0000000000037941 */ /* 0x000fea0003800200 */
.L_x_46865:
        /* <DEDUP_REMOVED lines=61> */
.L_x_46863:
[----:B------:R-:W-:Y:S05]  /*30c40*/  BSYNC.RECONVERGENT B2 ;  /* 0x0000000000027941 */ /* 0x000fea0003800200 */
.L_x_46862:
        /* <DEDUP_REMOVED lines=9> */
.L_x_46861:
[----:B------:R-:W-:Y:S05]  /*30ce0*/  BSYNC.RECONVERGENT B1 ;  /* 0x0000000000017941 */ /* 0x000fea0003800200 */
.L_x_46860:
        /* <DEDUP_REMOVED lines=18> */
.L_x_46871:
        /* <DEDUP_REMOVED lines=13> */
.L_x_46873:
[----:B------:R-:W-:Y:S05]  /*30ee0*/  BSYNC.RECONVERGENT B3 ;  /* 0x0000000000037941 */ /* 0x000fea0003800200 */
.L_x_46872:
        /* <DEDUP_REMOVED lines=61> */
.L_x_46870:
[----:B------:R-:W-:Y:S05]  /*312c0*/  BSYNC.RECONVERGENT B2 ;  /* 0x0000000000027941 */ /* 0x000fea0003800200 */
.L_x_46869:
        /* <DEDUP_REMOVED lines=9> */
.L_x_46868:
[----:B------:R-:W-:Y:S05]  /*31360*/  BSYNC.RECONVERGENT B1 ;  /* 0x0000000000017941 */ /* 0x000fea0003800200 */
.L_x_46867:
        /* <DEDUP_REMOVED lines=18> */
.L_x_46878:
        /* <DEDUP_REMOVED lines=13> */
.L_x_46880:
[----:B------:R-:W-:Y:S05]  /*31560*/  BSYNC.RECONVERGENT B3 ;  /* 0x0000000000037941 */ /* 0x000fea0003800200 */
.L_x_46879:
        /* <DEDUP_REMOVED lines=61> */
.L_x_46877:
[----:B------:R-:W-:Y:S05]  /*31940*/  BSYNC.RECONVERGENT B2 ;  /* 0x0000000000027941 */ /* 0x000fea0003800200 */
.L_x_46876:
        /* <DEDUP_REMOVED lines=9> */
.L_x_46875:
[----:B------:R-:W-:Y:S05]  /*319e0*/  BSYNC.RECONVERGENT B1 ;  /* 0x0000000000017941 */ /* 0x000fea0003800200 */
.L_x_46874:
        /* <DEDUP_REMOVED lines=18> */
.L_x_46885:
        /* <DEDUP_REMOVED lines=13> */
.L_x_46887:
[----:B------:R-:W-:Y:S05]  /*31be0*/  BSYNC.RECONVERGENT B3 ;  /* 0x0000000000037941 */ /* 0x000fea0003800200 */
.L_x_46886:
        /* <DEDUP_REMOVED lines=61> */
.L_x_46884:
[----:B------:R-:W-:Y:S05]  /*31fc0*/  BSYNC.RECONVERGENT B2 ;  /* 0x0000000000027941 */ /* 0x000fea0003800200 */
.L_x_46883:
        /* <DEDUP_REMOVED lines=9> */
.L_x_46882:
[----:B------:R-:W-:Y:S05]  /*32060*/  BSYNC.RECONVERGENT B1 ;  /* 0x0000000000017941 */ /* 0x000fea0003800200 */
.L_x_46881:
[----:B------:R-:W-:Y:S02]  /*32070*/  F2FP.F16.F32.PACK_AB R146, RZ, R131 ;  /* 0x00000083ff92723e */ /* 0x000fe400000000ff */
[----:B------:R-:W-:Y:S02]  /*32080*/  PRMT R88, R88, 0x5410, R91 ;  /* 0x0000541058587816 */ /* 0x000fe4000000005b */
[----:B------:R-:W-:Y:S02]  /*32090*/  PRMT R90, R90, 0x5410, R153 ;  /* 0x000054105a5a7816 */ /* 0x000fe40000000099 */
[----:B------:R-:W-:Y:S02]  /*320a0*/  PRMT R89, R89, 0x5410, R138 ;  /* 0x0000541059597816 */ /* 0x000fe4000000008a */
[----:B------:R-:W-:-:S07]  /*320b0*/  PRMT R91, R208, 0x5410, R146 ;  /* 0x00005410d05b7816 */ /* 0x000fce0000000092 */
.L_x_46831:
        /* <DEDUP_REMOVED lines=26> */
.L_x_46889:
[----:B------:R-:W-:Y:S05]  /*32260*/  BSYNC.RECONVERGENT B1 ;  /* 0x0000000000017941 */ /* 0x000fea0003800200 */
.L_x_46888:
[----:B------:R-:W-:Y:S01]  /*32270*/  VIADD R144, R144, 0x20 ;  /* 0x0000002090907836 */ /* 0x000fe20000000000 */
[----:B------:R-:W-:-:S07]  /*32280*/  IADD3 R139, PT, PT, R139, 0x20, RZ ;  /* 0x000000208b8b7810 */ /* 0x000fce0007ffe0ff */
.L_x_46771:
[----:B------:R-:W-:Y:S05]  /*32290*/  BSYNC.RECONVERGENT B0 ;  /* 0x0000000000007941 */ /* 0x000fea0003800200 */
.L_x_46770:
        /* <DEDUP_REMOVED lines=10> */
.L_x_46893:
[----:B------:R-:W-:Y:S05]  /*32340*/  BSYNC.RECONVERGENT B1 ;  /* 0x0000000000017941 */ /* 0x000fea0003800200 */
.L_x_46892:
        /* <DEDUP_REMOVED lines=28> */
.L_x_46899:
        /* <DEDUP_REMOVED lines=13> */
.L_x_46901:
[----:B------:R-:W-:Y:S05]  /*325e0*/  BSYNC.RECONVERGENT B3 ;  /* 0x0000000000037941 */ /* 0x000fea0003800200 */
.L_x_46900:
        /* <DEDUP_REMOVED lines=61> */
.L_x_46898:
[----:B------:R-:W-:Y:S05]  /*329c0*/  BSYNC.RECONVERGENT B2 ;  /* 0x0000000000027941 */ /* 0x000fea0003800200 */
.L_x_46897:
        /* <DEDUP_REMOVED lines=12> */
.L_x_46896:
[----:B------:R-:W-:Y:S05]  /*32a90*/  BSYNC.RECONVERGENT B1 ;  /* 0x0000000000017941 */ /* 0x000fea0003800200 */
.L_x_46895:
        /* <DEDUP_REMOVED lines=22> */
.L_x_46906:
        /* <DEDUP_REMOVED lines=13> */
.L_x_46908:
[----:B------:R-:W-:Y:S05]  /*32cd0*/  BSYNC.RECONVERGENT B3 ;  /* 0x0000000000037941 */ /* 0x000fea0003800200 */
.L_x_46907:
        /* <DEDUP_REMOVED lines=61> */
.L_x_46905:
[----:B------:R-:W-:Y:S05]  /*330b0*/  BSYNC.RECONVERGENT B2 ;  /* 0x0000000000027941 */ /* 0x000fea0003800200 */
.L_x_46904:
        /* <DEDUP_REMOVED lines=11> */
.L_x_46903:
[----:B------:R-:W-:Y:S05]  /*33170*/  BSYNC.RECONVERGENT B1 ;  /* 0x0000000000017941 */ /* 0x000fea0003800200 */
.L_x_46902:
        /* <DEDUP_REMOVED lines=22> */
.L_x_46913:
        /* <DEDUP_REMOVED lines=13> */
.L_x_46915:
[----:B------:R-:W-:Y:S05]  /*333b0*/  BSYNC.RECONVERGENT B3 ;  /* 0x0000000000037941 */ /* 0x000fea0003800200 */
.L_x_46914:
        /* <DEDUP_REMOVED lines=61> */
.L_x_46912:
[----:B------:R-:W-:Y:S05]  /*33790*/  BSYNC.RECONVERGENT B2 ;  /* 0x0000000000027941 */ /* 0x000fea0003800200 */
.L_x_46911:
        /* <DEDUP_REMOVED lines=11> */
.L_x_46910:
[----:B------:R-:W-:Y:S05]  /*33850*/  BSYNC.RECONVERGENT B1 ;  /* 0x0000000000017941 */ /* 0x000fea0003800200 */
.L_x_46909:
        /* <DEDUP_REMOVED lines=22> */
.L_x_46920:
        /* <DEDUP_REMOVED lines=13> */
.L_x_46922:
[----:B------:R-:W-:Y:S05]  /*33a90*/  BSYNC.RECONVERGENT B3 ;  /* 0x0000000000037941 */ /* 0x000fea0003800200 */
.L_x_46921:
        /* <DEDUP_REMOVED lines=61> */
.L_x_46919:
[----:B------:R-:W-:Y:S05]  /*33e70*/  BSYNC.RECONVERGENT B2 ;  /* 0x0000000000027941 */ /* 0x000fea0003800200 */
.L_x_46918:
        /* <DEDUP_REMOVED lines=11> */
.L_x_46917:
[----:B------:R-:W-:Y:S05]  /*33f30*/  BSYNC.RECONVERGENT B1 ;  /* 0x0000000000017941 */ /* 0x000fea0003800200 */
.L_x_46916:
        /* <DEDUP_REMOVED lines=22> */
.L_x_46927:
        /* <DEDUP_REMOVED lines=13> */
.L_x_46929:
[----:B------:R-:W-:Y:S05]  /*34170*/  BSYNC.RECONVERGENT B3 ;  /* 0x0000000000037941 */ /* 0x000fea0003800200 */
.L_x_46928:
        /* <DEDUP_REMOVED lines=61> */
.L_x_46926:
[----:B------:R-:W-:Y:S05]  /*34550*/  BSYNC.RECONVERGENT B2 ;  /* 0x0000000000027941 */ /* 0x000fea0003800200 */
.L_x_46925:
        /* <DEDUP_REMOVED lines=11> */
.L_x_46924:
[----:B------:R-:W-:Y:S05]  /*34610*/  BSYNC.RECONVERGENT B1 ;  /* 0x0000000000017941 */ /* 0x000fea0003800200 */
.L_x_46923:
        /* <DEDUP_REMOVED lines=22> */
.L_x_46934:
        /* <DEDUP_REMOVED lines=13> */
.L_x_46936:
[----:B------:R-:W-:Y:S05]  /*34850*/  BSYNC.RECONVERGENT B3 ;  /* 0x0000000000037941 */ /* 0x000fea0003800200 */
.L_x_46935:
        /* <DEDUP_REMOVED lines=61> */
.L_x_46933:
[----:B------:R-:W-:Y:S05]  /*34c30*/  BSYNC.RECONVERGENT B2 ;  /* 0x0000000000027941 */ /* 0x000fea0003800200 */
.L_x_46932:
        /* <DEDUP_REMOVED lines=11> */
.L_x_46931:
[----:B------:R-:W-:Y:S05]  /*34cf0*/  BSYNC.RECONVERGENT B1 ;  /* 0x0000000000017941 */ /* 0x000fea0003800200 */
.L_x_46930:
        /* <DEDUP_REMOVED lines=22> */
.L_x_46941:
        /* <DEDUP_REMOVED lines=13> */
.L_x_46943:
[----:B------:R-:W-:Y:S05]  /*34f30*/  BSYNC.RECONVERGENT B3 ;  /* 0x0000000000037941 */ /* 0x000fea0003800200 */
.L_x_46942:
        /* <DEDUP_REMOVED lines=61> */
.L_x_46940:
[----:B------:R-:W-:Y:S05]  /*35310*/  BSYNC.RECONVERGENT B2 ;  /* 0x0000000000027941 */ /* 0x000fea0003800200 */
.L_x_46939:
        /* <DEDUP_REMOVED lines=11> */
.L_x_46938:
[----:B------:R-:W-:Y:S05]  /*353d0*/  BSYNC.RECONVERGENT B1 ;  /* 0x0000000000017941 */ /* 0x000fea0003800200 */
.L_x_46937:
        /* <DEDUP_REMOVED lines=22> */
.L_x_46948:
        /* <DEDUP_REMOVED lines=13> */
.L_x_46950:
[----:B------:R-:W-:Y:S05]  /*35610*/  BSYNC.RECONVERGENT B3 ;  /* 0x0000000000037941 */ /* 0x000fea0003800200 */
.L_x_46949:
        /* <DEDUP_REMOVED lines=60> */
.L_x_46947:
[----:B------:R-:W-:Y:S05]  /*359e0*/  BSYNC.RECONVERGENT B2 ;  /* 0x0000000000027941 */ /* 0x000fea0003800200 */
.L_x_46946:
        /* <DEDUP_REMOVED lines=11> */
.L_x_46945:
[----:B------:R-:W-:Y:S05]  /*35aa0*/  BSYNC.RECONVERGENT B1 ;  /* 0x0000000000017941 */ /* 0x000fea0003800200 */
.L_x_46944:
[----:B------:R-:W-:Y:S02]  /*35ab0*/  F2FP.F16.F32.PACK_AB R91, RZ, R133 ;  /* 0x00000085ff5b723e */ /* 0x000fe400000000ff */
[----:B------:R-:W-:Y:S02]  /*35ac0*/  PRMT R90, R147, 0x5410, R90 ;  /* 0x00005410935a7816 */ /* 0x000fe4000000005a */
[----:B------:R-:W-:Y:S02]  /*35ad0*/  PRMT R89, R146, 0x5410, R89 ;  /* 0x0000541092597816 */ /* 0x000fe40000000059 */
[----:B------:R-:W-:Y:S02]  /*35ae0*/  PRMT R88, R138, 0x5410, R88 ;  /* 0x000054108a587816 */ /* 0x000fe40000000058 */
[----:B------:R-:W-:Y:S01]  /*35af0*/  PRMT R91, R208, 0x5410, R91 ;  /* 0x00005410d05b7816 */ /* 0x000fe2000000005b */
[----:B------:R-:W-:Y:S06]  /*35b00*/  BRA `(.L_x_46951) ;  /* 0x0000003400247947 */ /* 0x000fec0003800000 */
.L_x_46894:
        /* <DEDUP_REMOVED lines=21> */
.L_x_46956:
        /* <DEDUP_REMOVED lines=13> */
.L_x_46958:
[----:B------:R-:W-:Y:S05]  /*35d30*/  BSYNC.RECONVERGENT B3 ;  /* 0x0000000000037941 */ /* 0x000fea0003800200 */
.L_x_46957:
        /* <DEDUP_REMOVED lines=61> */
.L_x_46955:
[----:B------:R-:W-:Y:S05]  /*36110*/  BSYNC.RECONVERGENT B2 ;  /* 0x0000000000027941 */ /* 0x000fea0003800200 */
.L_x_46954:
        /* <DEDUP_REMOVED lines=10> */
.L_x_46953:
[----:B------:R-:W-:Y:S05]  /*361c0*/  BSYNC.RECONVERGENT B1 ;  /* 0x0000000000017941 */ /* 0x000fea0003800200 */
.L_x_46952:
        /* <DEDUP_REMOVED lines=18> */
.L_x_46963:
        /* <DEDUP_REMOVED lines=13> */
.L_x_46965:
[----:B------:R-:W-:Y:S05]  /*363c0*/  BSYNC.RECONVERGENT B3 ;  /* 0x0000000000037941 */ /* 0x000fea0003800200 */
.L_x_46964:
        /* <DEDUP_REMOVED lines=61> */
.L_x_46962:
[----:B------:R-:W-:Y:S05]  /*367a0*/  BSYNC.RECONVERGENT B2 ;  /* 0x0000000000027941 */ /* 0x000fea0003800200 */
.L_x_46961:
        /* <DEDUP_REMOVED lines=9> */
.L_x_46960:
[----:B------:R-:W-:Y:S05]  /*36840*/  BSYNC.RECONVERGENT B1 ;  /* 0x0000000000017941 */ /* 0x000fea0003800200 */
.L_x_46959:
        /* <DEDUP_REMOVED lines=18> */
.L_x_46970:
        /* <DEDUP_REMOVED lines=13> */
.L_x_46972:
[----:B------:R-:W-:Y:S05]  /*36a40*/  BSYNC.RECONVERGENT B3 ;  /* 0x0000000000037941 */ /* 0x000fea0003800200 */
.L_x_46971:
        /* <DEDUP_REMOVED lines=61> */
.L_x_46969:
[----:B------:R-:W-:Y:S05]  /*36e20*/  BSYNC.RECONVERGENT B2 ;  /* 0x0000000000027941 */ /* 0x000fea0003800200 */
.L_x_46968:
        /* <DEDUP_REMOVED lines=9> */
.L_x_46967:
[----:B------:R-:W-:Y:S05]  /*36ec0*/  BSYNC.RECONVERGENT B1 ;  /* 0x0000000000017941 */ /* 0x000fea0003800200 */
.L_x_46966:
        /* <DEDUP_REMOVED lines=18> */
.L_x_46977:
        /* <DEDUP_REMOVED lines=13> */
.L_x_46979:
[----:B------:R-:W-:Y:S05]  /*370c0*/  BSYNC.RECONVERGENT B3 ;  /* 0x0000000000037941 */ /* 0x000fea0003800200 */
.L_x_46978:
        /* <DEDUP_REMOVED lines=61> */
.L_x_46976:
[----:B------:R-:W-:Y:S05]  /*374a0*/  BSYNC.RECONVERGENT B2 ;  /* 0x0000000000027941 */ /* 0x000fea0003800200 */
.L_x_46975:
        /* <DEDUP_REMOVED lines=9> */
.L_x_46974:
[----:B------:R-:W-:Y:S05]  /*37540*/  BSYNC.RECONVERGENT B1 ;  /* 0x0000000000017941 */ /* 0x000fea0003800200 */
.L_x_46973:
        /* <DEDUP_REMOVED lines=18> */
.L_x_46984:
        /* <DEDUP_REMOVED lines=13> */
.L_x_46986:
[----:B------:R-:W-:Y:S05]  /*37740*/  BSYNC.RECONVERGENT B3 ;  /* 0x0000000000037941 */ /* 0x000fea0003800200 */
.L_x_46985:
        /* <DEDUP_REMOVED lines=61> */
.L_x_46983:
[----:B------:R-:W-:Y:S05]  /*37b20*/  BSYNC.RECONVERGENT B2 ;  /* 0x0000000000027941 */ /* 0x000fea0003800200 */
.L_x_46982:
        /* <DEDUP_REMOVED lines=9> */
.L_x_46981:
[----:B------:R-:W-:Y:S05]  /*37bc0*/  BSYNC.RECONVERGENT B1 ;  /* 0x0000000000017941 */ /* 0x000fea0003800200 */
.L_x_46980:
        /* <DEDUP_REMOVED lines=18> */
.L_x_46991:
        /* <DEDUP_REMOVED lines=13> */
.L_x_46993:
[----:B------:R-:W-:Y:S05]  /*37dc0*/  BSYNC.RECONVERGENT B3 ;  /* 0x0000000000037941 */ /* 0x000fea0003800200 */
.L_x_46992:
        /* <DEDUP_REMOVED lines=61> */
.L_x_46990:
[----:B------:R-:W-:Y:S05]  /*381a0*/  BSYNC.RECONVERGENT B2 ;  /* 0x0000000000027941 */ /* 0x000fea0003800200 */
.L_x_46989:
        /* <DEDUP_REMOVED lines=9> */
.L_x_46988:
[----:B------:R-:W-:Y:S05]  /*38240*/  BSYNC.RECONVERGENT B1 ;  /* 0x0000000000017941 */ /* 0x000fea0003800200 */
.L_x_46987:
        /* <DEDUP_REMOVED lines=18> */
.L_x_46998:
        /* <DEDUP_REMOVED lines=13> */
.L_x_47000:
[----:B------:R-:W-:Y:S05]  /*38440*/  BSYNC.RECONVERGENT B3 ;  /* 0x0000000000037941 */ /* 0x000fea0003800200 */
.L_x_46999:
        /* <DEDUP_REMOVED lines=61> */
.L_x_46997:
[----:B------:R-:W-:Y:S05]  /*38820*/  BSYNC.RECONVERGENT B2 ;  /* 0x0000000000027941 */ /* 0x000fea0003800200 */
.L_x_46996:
        /* <DEDUP_REMOVED lines=9> */
.L_x_46995:
[----:B------:R-:W-:Y:S05]  /*388c0*/  BSYNC.RECONVERGENT B1 ;  /* 0x0000000000017941 */ /* 0x000fea0003800200 */
.L_x_46994:
        /* <DEDUP_REMOVED lines=18> */
.L_x_47005:
        /* <DEDUP_REMOVED lines=13> */
.L_x_47007:
[----:B------:R-:W-:Y:S05]  /*38ac0*/  BSYNC.RECONVERGENT B3 ;  /* 0x0000000000037941 */ /* 0x000fea0003800200 */
.L_x_47006:
        /* <DEDUP_REMOVED lines=61> */
.L_x_47004:
[----:B------:R-:W-:Y:S05]  /*38ea0*/  BSYNC.RECONVERGENT B2 ;  /* 0x0000000000027941 */ /* 0x000fea0003800200 */
.L_x_47003:
        /* <DEDUP_REMOVED lines=9> */
.L_x_47002:
[----:B------:R-:W-:Y:S05]  /*38f40*/  BSYNC.RECONVERGENT B1 ;  /* 0x0000000000017941 */ /* 0x000fea0003800200 */
.L_x_47001:
[----:B------:R-:W-:Y:S02]  /*38f50*/  F2FP.F16.F32.PACK_AB R146, RZ, R133 ;  /* 0x00000085ff92723e */ /* 0x000fe400000000ff */
[----:B------:R-:W-:Y:S02]  /*38f60*/  PRMT R88, R88, 0x5410, R91 ;  /* 0x0000541058587816 */ /* 0x000fe4000000005b */
[----:B------:R-:W-:Y:S02]  /*38f70*/  PRMT R90, R90, 0x5410, R153 ;  /* 0x000054105a5a7816 */ /* 0x000fe40000000099 */
[----:B------:R-:W-:Y:S02]  /*38f80*/  PRMT R89, R89, 0x5410, R138 ;  /* 0x0000541059597816 */ /* 0x000fe4000000008a */
[----:B------:R-:W-:-:S07]  /*38f90*/  PRMT R91, R208, 0x5410, R146 ;  /* 0x00005410d05b7816 */ /* 0x000fce0000000092 */
.L_x_46951:
        /* <DEDUP_REMOVED lines=26> */
.L_x_47009:
[----:B------:R-:W-:Y:S05]  /*39140*/  BSYNC.RECONVERGENT B1 ;  /* 0x0000000000017941 */ /* 0x000fea0003800200 */
.L_x_47008:
[----:B------:R-:W-:Y:S01]  /*39150*/  IADD3 R144, PT, PT, R144, 0x20, RZ ;  /* 0x0000002090907810 */ /* 0x000fe20007ffe0ff */
[----:B------:R-:W-:-:S07]  /*39160*/  VIADD R139, R139, 0x20 ;  /* 0x000000208b8b7836 */ /* 0x000fce0000000000 */
.L_x_46891:
[----:B------:R-:W-:Y:S05]  /*39170*/  BSYNC.RECONVERGENT B0 ;  /* 0x0000000000007941 */ /* 0x000fea0003800200 */
.L_x_46890:
        /* <DEDUP_REMOVED lines=10> */
.L_x_47013:
[----:B------:R-:W-:Y:S05]  /*39220*/  BSYNC.RECONVERGENT B1 ;  /* 0x0000000000017941 */ /* 0x000fea0003800200 */
.L_x_47012:
        /* <DEDUP_REMOVED lines=28> */
.L_x_47019:
        /* <DEDUP_REMOVED lines=13> */
.L_x_47021:
[----:B------:R-:W-:Y:S05]  /*394c0*/  BSYNC.RECONVERGENT B3 ;  /* 0x0000000000037941 */ /* 0x000fea0003800200 */
.L_x_47020:
        /* <DEDUP_REMOVED lines=61> */
.L_x_47018:
[----:B------:R-:W-:Y:S05]  /*398a0*/  BSYNC.RECONVERGENT B2 ;  /* 0x0000000000027941 */ /* 0x000fea0003800200 */
.L_x_47017:
        /* <DEDUP_REMOVED lines=12> */
.L_x_47016:
[----:B------:R-:W-:Y:S05]  /*39970*/  BSYNC.RECONVERGENT B1 ;  /* 0x0000000000017941 */ /* 0x000fea0003800200 */
.L_x_47015:
        /* <DEDUP_REMOVED lines=22> */
.L_x_47026:
        /* <DEDUP_REMOVED lines=13> */
.L_x_47028:
[----:B------:R-:W-:Y:S05]  /*39bb0*/  BSYNC.RECONVERGENT B3 ;  /* 0x0000000000037941 */ /* 0x000fea0003800200 */
.L_x_47027:
        /* <DEDUP_REMOVED lines=61> */
.L_x_47025:
[----:B------:R-:W-:Y:S05]  /*39f90*/  BSYNC.RECONVERGENT B2 ;  /* 0x0000000000027941 */ /* 0x000fea0003800200 */
.L_x_47024:
        /* <DEDUP_REMOVED lines=11> */
.L_x_47023:
[----:B------:R-:W-:Y:S05]  /*3a050*/  BSYNC.RECONVERGENT B1 ;  /* 0x0000000000017941 */ /* 0x000fea0003800200 */
.L_x_47022:
        /* <DEDUP_REMOVED lines=22> */
.L_x_47033:
        /* <DEDUP_REMOVED lines=13> */
.L_x_47035:
[----:B------:R-:W-:Y:S05]  /*3a290*/  BSYNC.RECONVERGENT B3 ;  /* 0x0000000000037941 */ /* 0x000fea0003800200 */
.L_x_47034:
        /* <DEDUP_REMOVED lines=61> */
.L_x_47032:
[----:B------:R-:W-:Y:S05]  /*3a670*/  BSYNC.RECONVERGENT B2 ;  /* 0x0000000000027941 */ /* 0x000fea0003800200 */
.L_x_47031:
        /* <DEDUP_REMOVED lines=11> */
.L_x_47030:
[----:B------:R-:W-:Y:S05]  /*3a730*/  BSYNC.RECONVERGENT B1 ;  /* 0x0000000000017941 */ /* 0x000fea0003800200 */
.L_x_47029:
        /* <DEDUP_REMOVED lines=22> */
.L_x_47040:
        /* <DEDUP_REMOVED lines=13> */
.L_x_47042:
[----:B------:R-:W-:Y:S05]  /*3a970*/  BSYNC.RECONVERGENT B3 ;  /* 0x0000000000037941 */ /* 0x000fea0003800200 */
.L_x_47041:
        /* <DEDUP_REMOVED lines=61> */
.L_x_47039:
[----:B------:R-:W-:Y:S05]  /*3ad50*/  BSYNC.RECONVERGENT B2 ;  /* 0x0000000000027941 */ /* 0x000fea0003800200 */
.L_x_47038:
        /* <DEDUP_REMOVED lines=11> */
.L_x_47037:
[----:B------:R-:W-:Y:S05]  /*3ae10*/  BSYNC.RECONVERGENT B1 ;  /* 0x0000000000017941 */ /* 0x000fea0003800200 */
.L_x_47036:
        /* <DEDUP_REMOVED lines=22> */
.L_x_47047:
        /* <DEDUP_REMOVED lines=13> */
.L_x_47049:
[----:B------:R-:W-:Y:S05]  /*3b050*/  BSYNC.RECONVERGENT B3 ;  /* 0x0000000000037941 */ /* 0x000fea0003800200 */
.L_x_47048:
        /* <DEDUP_REMOVED lines=61> */
.L_x_47046:
[----:B------:R-:W-:Y:S05]  /*3b430*/  BSYNC.RECONVERGENT B2 ;  /* 0x0000000000027941 */ /* 0x000fea0003800200 */
.L_x_47045:
        /* <DEDUP_REMOVED lines=11> */
.L_x_47044:
[----:B------:R-:W-:Y:S05]  /*3b4f0*/  BSYNC.RECONVERGENT B1 ;  /* 0x0000000000017941 */ /* 0x000fea0003800200 */
.L_x_47043:
        /* <DEDUP_REMOVED lines=22> */
.L_x_47054:
        /* <DEDUP_REMOVED lines=13> */
.L_x_47056:
[----:B------:R-:W-:Y:S05]  /*3b730*/  BSYNC.RECONVERGENT B3 ;  /* 0x0000000000037941 */ /* 0x000fea0003800200 */
.L_x_47055:
        /* <DEDUP_REMOVED lines=61> */
.L_x_47053:
[----:B------:R-:W-:Y:S05]  /*3bb10*/  BSYNC.RECONVERGENT B2 ;  /* 0x0000000000027941 */ /* 0x000fea0003800200 */
.L_x_47052:
        /* <DEDUP_REMOVED lines=11> */
.L_x_47051:
[----:B------:R-:W-:Y:S05]  /*3bbd0*/  BSYNC.RECONVERGENT B1 ;  /* 0x0000000000017941 */ /* 0x000fea0003800200 */
.L_x_47050:
        /* <DEDUP_REMOVED lines=22> */
.L_x_47061:
        /* <DEDUP_REMOVED lines=13> */
.L_x_47063:
[----:B------:R-:W-:Y:S05]  /*3be10*/  BSYNC.RECONVERGENT B3 ;  /* 0x0000000000037941 */ /* 0x000fea0003800200 */
.L_x_47062:
        /* <DEDUP_REMOVED lines=61> */
.L_x_47060:
[----:B------:R-:W-:Y:S05]  /*3c1f0*/  BSYNC.RECONVERGENT B2 ;  /* 0x0000000000027941 */ /* 0x000fea0003800200 */
.L_x_47059:
        /* <DEDUP_REMOVED lines=11> */
.L_x_47058:
[----:B------:R-:W-:Y:S05]  /*3c2b0*/  BSYNC.RECONVERGENT B1 ;  /* 0x0000000000017941 */ /* 0x000fea0003800200 */
.L_x_47057:
        /* <DEDUP_REMOVED lines=22> */
.L_x_47068:
        /* <DEDUP_REMOVED lines=13> */
.L_x_47070:
[----:B------:R-:W-:Y:S05]  /*3c4f0*/  BSYNC.RECONVERGENT B3 ;  /* 0x0000000000037941 */ /* 0x000fea0003800200 */
.L_x_47069:
        /* <DEDUP_REMOVED lines=60> */
.L_x_47067:
[----:B------:R-:W-:Y:S05]  /*3c8c0*/  BSYNC.RECONVERGENT B2 ;  /* 0x0000000000027941 */ /* 0x000fea0003800200 */
.L_x_47066:
        /* <DEDUP_REMOVED lines=11> */
.L_x_47065:
[----:B------:R-:W-:Y:S05]  /*3c980*/  BSYNC.RECONVERGENT B1 ;  /* 0x0000000000017941 */ /* 0x000fea0003800200 */
.L_x_47064:
[----:B------:R-:W-:Y:S02]  /*3c990*/  F2FP.F16.F32.PACK_AB R91, RZ, R135 ;  /* 0x00000087ff5b723e */ /* 0x000fe400000000ff */
[----:B------:R-:W-:Y:S02]  /*3c9a0*/  PRMT R90, R147, 0x5410, R90 ;  /* 0x00005410935a7816 */ /* 0x000fe4000000005a */
[----:B------:R-:W-:Y:S02]  /*3c9b0*/  PRMT R89, R146, 0x5410, R89 ;  /* 0x0000541092597816 */ /* 0x000fe40000000059 */
[----:B------:R-:W-:Y:S02]  /*3c9c0*/  PRMT R88, R138, 0x5410, R88 ;  /* 0x000054108a587816 */ /* 0x000fe40000000058 */
[----:B------:R-:W-:Y:S01]  /*3c9d0*/  PRMT R91, R208, 0x5410, R91 ;  /* 0x00005410d05b7816 */ /* 0x000fe2000000005b */
[----:B------:R-:W-:Y:S06]  /*3c9e0*/  BRA `(.L_x_47071) ;  /* 0x0000003400247947 */ /* 0x000fec0003800000 */
.L_x_47014:
        /* <DEDUP_REMOVED lines=21> */
.L_x_47076:
        /* <DEDUP_REMOVED lines=13> */
.L_x_47078:
[----:B------:R-:W-:Y:S05]  /*3cc10*/  BSYNC.RECONVERGENT B3 ;  /* 0x0000000000037941 */ /* 0x000fea0003800200 */
.L_x_47077:
        /* <DEDUP_REMOVED lines=61> */
.L_x_47075:
[----:B------:R-:W-:Y:S05]  /*3cff0*/  BSYNC.RECONVERGENT B2 ;  /* 0x0000000000027941 */ /* 0x000fea0003800200 */
.L_x_47074:
        /* <DEDUP_REMOVED lines=10> */
.L_x_47073:
[----:B------:R-:W-:Y:S05]  /*3d0a0*/  BSYNC.RECONVERGENT B1 ;  /* 0x0000000000017941 */ /* 0x000fea0003800200 */
.L_x_47072:
        /* <DEDUP_REMOVED lines=18> */
.L_x_47083:
        /* <DEDUP_REMOVED lines=13> */
.L_x_47085:
[----:B------:R-:W-:Y:S05]  /*3d2a0*/  BSYNC.RECONVERGENT B3 ;  /* 0x0000000000037941 */ /* 0x000fea0003800200 */
.L_x_47084:
        /* <DEDUP_REMOVED lines=61> */
.L_x_47082:
[----:B------:R-:W-:Y:S05]  /*3d680*/  BSYNC.RECONVERGENT B2 ;  /* 0x0000000000027941 */ /* 0x000fea0003800200 */
.L_x_47081:
        /* <DEDUP_REMOVED lines=9> */
.L_x_47080:
[----:B------:R-:W-:Y:S05]  /*3d720*/  BSYNC.RECONVERGENT B1 ;  /* 0x0000000000017941 */ /* 0x000fea0003800200 */
.L_x_47079:
        /* <DEDUP_REMOVED lines=18> */
.L_x_47090:
        /* <DEDUP_REMOVED lines=13> */
.L_x_47092:
[----:B------:R-:W-:Y:S05]  /*3d920*/  BSYNC.RECONVERGENT B3 ;  /* 0x0000000000037941 */ /* 0x000fea0003800200 */
.L_x_47091:
        /* <DEDUP_REMOVED lines=61> */
.L_x_47089:
[----:B------:R-:W-:Y:S05]  /*3dd00*/  BSYNC.RECONVERGENT B2 ;  /* 0x0000000000027941 */ /* 0x000fea0003800200 */
.L_x_47088:
        /* <DEDUP_REMOVED lines=9> */
.L_x_47087:
[----:B------:R-:W-:Y:S05]  /*3dda0*/  BSYNC.RECONVERGENT B1 ;  /* 0x0000000000017941 */ /* 0x000fea0003800200 */
.L_x_47086:
        /* <DEDUP_REMOVED lines=18> */
.L_x_47097:
        /* <DEDUP_REMOVED lines=13> */
.L_x_47099:
[----:B------:R-:W-:Y:S05]  /*3dfa0*/  BSYNC.RECONVERGENT B3 ;  /* 0x0000000000037941 */ /* 0x000fea0003800200 */
.L_x_47098:
        /* <DEDUP_REMOVED lines=61> */
.L_x_47096:
[----:B------:R-:W-:Y:S05]  /*3e380*/  BSYNC.RECONVERGENT B2 ;  /* 0x0000000000027941 */ /* 0x000fea0003800200 */
.L_x_47095:
        /* <DEDUP_REMOVED lines=9> */
.L_x_47094:
[----:B------:R-:W-:Y:S05]  /*3e420*/  BSYNC.RECONVERGENT B1 ;  /* 0x0000000000017941 */ /* 0x000fea0003800200 */
.L_x_47093:
        /* <DEDUP_REMOVED lines=18> */
.L_x_47104:
        /* <DEDUP_REMOVED lines=13> */
.L_x_47106:
[----:B------:R-:W-:Y:S05]  /*3e620*/  BSYNC.RECONVERGENT B3 ;  /* 0x0000000000037941 */ /* 0x000fea0003800200 */
.L_x_47105:
        /* <DEDUP_REMOVED lines=61> */
.L_x_47103:
[----:B------:R-:W-:Y:S05]  /*3ea00*/  BSYNC.RECONVERGENT B2 ;  /* 0x0000000000027941 */ /* 0x000fea0003800200 */
.L_x_47102:
        /* <DEDUP_REMOVED lines=9> */
.L_x_47101:
[----:B------:R-:W-:Y:S05]  /*3eaa0*/  BSYNC.RECONVERGENT B1 ;  /* 0x0000000000017941 */ /* 0x000fea0003800200 */
.L_x_47100:
        /* <DEDUP_REMOVED lines=18> */
.L_x_47111:
        /* <DEDUP_REMOVED lines=13> */
.L_x_47113:
[----:B------:R-:W-:Y:S05]  /*3eca0*/  BSYNC.RECONVERGENT B3 ;  /* 0x0000000000037941 */ /* 0x000fea0003800200 */
.L_x_47112:
        /* <DEDUP_REMOVED lines=61> */
.L_x_47110:
[----:B------:R-:W-:Y:S05]  /*3f080*/  BSYNC.RECONVERGENT B2 ;  /* 0x0000000000027941 */ /* 0x000fea0003800200 */
.L_x_47109:
        /* <DEDUP_REMOVED lines=9> */
.L_x_47108:
[----:B------:R-:W-:Y:S05]  /*3f120*/  BSYNC.RECONVERGENT B1 ;  /* 0x0000000000017941 */ /* 0x000fea0003800200 */
.L_x_47107:
        /* <DEDUP_REMOVED lines=18> */
.L_x_47118:
        /* <DEDUP_REMOVED lines=13> */
.L_x_47120:
[----:B------:R-:W-:Y:S05]  /*3f320*/  BSYNC.RECONVERGENT B3 ;  /* 0x0000000000037941 */ /* 0x000fea0003800200 */
.L_x_47119:
        /* <DEDUP_REMOVED lines=61> */
.L_x_47117:
[----:B------:R-:W-:Y:S05]  /*3f700*/  BSYNC.RECONVERGENT B2 ;  /* 0x0000000000027941 */ /* 0x000fea0003800200 */
.L_x_47116:
        /* <DEDUP_REMOVED lines=9> */
.L_x_47115:
[----:B------:R-:W-:Y:S05]  /*3f7a0*/  BSYNC.RECONVERGENT B1 ;  /* 0x0000000000017941 */ /* 0x000fea0003800200 */
.L_x_47114:
        /* <DEDUP_REMOVED lines=18> */
.L_x_47125:
        /* <DEDUP_REMOVED lines=13> */
.L_x_47127:
[----:B------:R-:W-:Y:S05]  /*3f9a0*/  BSYNC.RECONVERGENT B3 ;  /* 0x0000000000037941 */ /* 0x000fea0003800200 */
.L_x_47126:
        /* <DEDUP_REMOVED lines=61> */
.L_x_47124:
[----:B------:R-:W-:Y:S05]  /*3fd80*/  BSYNC.RECONVERGENT B2 ;  /* 0x0000000000027941 */ /* 0x000fea0003800200 */
.L_x_47123:
        /* <DEDUP_REMOVED lines=9> */
.L_x_47122:
[----:B------:R-:W-:Y:S05]  /*3fe20*/  BSYNC.RECONVERGENT B1 ;  /* 0x0000000000017941 */ /* 0x000fea0003800200 */
.L_x_47121:
[----:B------:R-:W-:Y:S02]  /*3fe30*/  F2FP.F16.F32.PACK_AB R146, RZ, R135 ;  /* 0x00000087ff92723e */ /* 0x000fe400000000ff */
[----:B------:R-:W-:Y:S02]  /*3fe40*/  PRMT R88, R88, 0x5410, R91 ;  /* 0x0000541058587816 */ /* 0x000fe4000000005b */
[----:B------:R-:W-:Y:S02]  /*3fe50*/  PRMT R90, R90, 0x5410, R153 ;  /* 0x000054105a5a7816 */ /* 0x000fe40000000099 */
[----:B------:R-:W-:Y:S02]  /*3fe60*/  PRMT R89, R89, 0x5410, R138 ;  /* 0x0000541059597816 */ /* 0x000fe4000000008a */
[----:B------:R-:W-:-:S07]  /*3fe70*/  PRMT R91, R208, 0x5410, R146 ;  /* 0x00005410d05b7816 */ /* 0x000fce0000000092 */
.L_x_47071:
        /* <DEDUP_REMOVED lines=26> */
.L_x_47129:
[----:B------:R-:W-:Y:S05]  /*40020*/  BSYNC.RECONVERGENT B1 ;  /* 0x0000000000017941 */ /* 0x000fea0003800200 */
.L_x_47128:
[----:B------:R-:W-:Y:S01]  /*40030*/  VIADD R144, R144, 0x20 ;  /* 0x0000002090907836 */ /* 0x000fe20000000000 */
[----:B------:R-:W-:-:S07]  /*40040*/  IADD3 R139, PT, PT, R139, 0x20, RZ ;  /* 0x000000208b8b7810 */ /* 0x000fce0007ffe0ff */
.L_x_47011:
[----:B------:R-:W-:Y:S05]  /*40050*/  BSYNC.RECONVERGENT B0 ;  /* 0x0000000000007941 */ /* 0x000fea0003800200 */
.L_x_47010:
        /* <DEDUP_REMOVED lines=10> */
.L_x_47133:
[----:B------:R-:W-:Y:S05]  /*40100*/  BSYNC.RECONVERGENT B1 ;  /* 0x0000000000017941 */ /* 0x000fea0003800200 */
.L_x_47132:
        /* <DEDUP_REMOVED lines=28> */
.L_x_47139:
        /* <DEDUP_REMOVED lines=13> */
.L_x_47141:
[----:B------:R-:W-:Y:S05]  /*403a0*/  BSYNC.RECONVERGENT B3 ;  /* 0x0000000000037941 */ /* 0x000fea0003800200 */
.L_x_47140:
        /* <DEDUP_REMOVED lines=61> */
.L_x_47138:
[----:B------:R-:W-:Y:S05]  /*40780*/  BSYNC.RECONVERGENT B2 ;  /* 0x0000000000027941 */ /* 0x000fea0003800200 */
.L_x_47137:
        /* <DEDUP_REMOVED lines=12> */
.L_x_47136:
[----:B------:R-:W-:Y:S05]  /*40850*/  BSYNC.RECONVERGENT B1 ;  /* 0x0000000000017941 */ /* 0x000fea0003800200 */
.L_x_47135:
        /* <DEDUP_REMOVED lines=22> */
.L_x_47146:
        /* <DEDUP_REMOVED lines=13> */
.L_x_47148:
[----:B------:R-:W-:Y:S05]  /*40a90*/  BSYNC.RECONVERGENT B3 ;  /* 0x0000000000037941 */ /* 0x000fea0003800200 */
.L_x_47147:
        /* <DEDUP_REMOVED lines=61> */
.L_x_47145:
[----:B------:R-:W-:Y:S05]  /*40e70*/  BSYNC.RECONVERGENT B2 ;  /* 0x0000000000027941 */ /* 0x000fea0003800200 */
.L_x_47144:
        /* <DEDUP_REMOVED lines=11> */
.L_x_47143:
[----:B------:R-:W-:Y:S05]  /*40f30*/  BSYNC.RECONVERGENT B1 ;  /* 0x0000000000017941 */ /* 0x000fea0003800200 */
.L_x_47142:
        /* <DEDUP_REMOVED lines=22> */
.L_x_47153:
        /* <DEDUP_REMOVED lines=13> */
.L_x_47155:
[----:B------:R-:W-:Y:S05]  /*41170*/  BSYNC.RECONVERGENT B3 ;  /* 0x0000000000037941 */ /* 0x000fea0003800200 */
.L_x_47154:
        /* <DEDUP_REMOVED lines=61> */
.L_x_47152:
[----:B------:R-:W-:Y:S05]  /*41550*/  BSYNC.RECONVERGENT B2 ;  /* 0x0000000000027941 */ /* 0x000fea0003800200 */
.L_x_47151:
        /* <DEDUP_REMOVED lines=11> */
.L_x_47150:
[----:B------:R-:W-:Y:S05]  /*41610*/  BSYNC.RECONVERGENT B1 ;  /* 0x0000000000017941 */ /* 0x000fea0003800200 */
.L_x_47149:
        /* <DEDUP_REMOVED lines=22> */
.L_x_47160:
        /* <DEDUP_REMOVED lines=13> */
.L_x_47162:
[----:B------:R-:W-:Y:S05]  /*41850*/  BSYNC.RECONVERGENT B3 ;  /* 0x0000000000037941 */ /* 0x000fea0003800200 */
.L_x_47161:
        /* <DEDUP_REMOVED lines=61> */
.L_x_47159:
[----:B------:R-:W-:Y:S05]  /*41c30*/  BSYNC.RECONVERGENT B2 ;  /* 0x0000000000027941 */ /* 0x000fea0003800200 */
.L_x_47158:
        /* <DEDUP_REMOVED lines=11> */
.L_x_47157:
[----:B------:R-:W-:Y:S05]  /*41cf0*/  BSYNC.RECONVERGENT B1 ;  /* 0x0000000000017941 */ /* 0x000fea0003800200 */
.L_x_47156:
        /* <DEDUP_REMOVED lines=22> */
.L_x_47167:
        /* <DEDUP_REMOVED lines=13> */
.L_x_47169:
[----:B------:R-:W-:Y:S05]  /*41f30*/  BSYNC.RECONVERGENT B3 ;  /* 0x0000000000037941 */ /* 0x000fea0003800200 */
.L_x_47168:
        /* <DEDUP_REMOVED lines=61> */
.L_x_47166:
[----:B------:R-:W-:Y:S05]  /*42310*/  BSYNC.RECONVERGENT B2 ;  /* 0x0000000000027941 */ /* 0x000fea0003800200 */
.L_x_47165:
        /* <DEDUP_REMOVED lines=11> */
.L_x_47164:
[----:B------:R-:W-:Y:S05]  /*423d0*/  BSYNC.RECONVERGENT B1 ;  /* 0x0000000000017941 */ /* 0x000fea0003800200 */
.L_x_47163:
        /* <DEDUP_REMOVED lines=22> */
.L_x_47174:
        /* <DEDUP_REMOVED lines=13> */
.L_x_47176:
[----:B------:R-:W-:Y:S05]  /*42610*/  BSYNC.RECONVERGENT B3 ;  /* 0x0000000000037941 */ /* 0x000fea0003800200 */
.L_x_47175:
        /* <DEDUP_REMOVED lines=61> */
.L_x_47173:
[----:B------:R-:W-:Y:S05]  /*429f0*/  BSYNC.RECONVERGENT B2 ;  /* 0x0000000000027941 */ /* 0x000fea0003800200 */
.L_x_47172:
        /* <DEDUP_REMOVED lines=11> */
.L_x_47171:
[----:B------:R-:W-:Y:S05]  /*42ab0*/  BSYNC.RECONVERGENT B1 ;  /* 0x0000000000017941 */ /* 0x000fea0003800200 */
.L_x_47170:
        /* <DEDUP_REMOVED lines=22> */
.L_x_47181:
        /* <DEDUP_REMOVED lines=13> */
.L_x_47183:
[----:B------:R-:W-:Y:S05]  /*42cf0*/  BSYNC.RECONVERGENT B3 ;  /* 0x0000000000037941 */ /* 0x000fea0003800200 */
.L_x_47182:
        /* <DEDUP_REMOVED lines=61> */
.L_x_47180:
[----:B------:R-:W-:Y:S05]  /*430d0*/  BSYNC.RECONVERGENT B2 ;  /* 0x0000000000027941 */ /* 0x000fea0003800200 */
.L_x_47179:
        /* <DEDUP_REMOVED lines=11> */
.L_x_47178:
[----:B------:R-:W-:Y:S05]  /*43190*/  BSYNC.RECONVERGENT B1 ;  /* 0x0000000000017941 */ /* 0x000fea0003800200 */
.L_x_47177:
        /* <DEDUP_REMOVED lines=22> */
.L_x_47188:
        /* <DEDUP_REMOVED lines=13> */
.L_x_47190:
[----:B------:R-:W-:Y:S05]  /*433d0*/  BSYNC.RECONVERGENT B3 ;  /* 0x0000000000037941 */ /* 0x000fea0003800200 */
.L_x_47189:
        /* <DEDUP_REMOVED lines=61> */
.L_x_47187:
[----:B------:R-:W-:Y:S05]  /*437b0*/  BSYNC.RECONVERGENT B2 ;  /* 0x0000000000027941 */ /* 0x000fea0003800200 */
.L_x_47186:
        /* <DEDUP_REMOVED lines=11> */
.L_x_47185:
[----:B------:R-:W-:Y:S05]  /*43870*/  BSYNC.RECONVERGENT B1 ;  /* 0x0000000000017941 */ /* 0x000fea0003800200 */
.L_x_47184:
[----:B------:R-:W-:Y:S02]  /*43880*/  F2FP.F16.F32.PACK_AB R91, RZ, R137 ;  /* 0x00000089ff5b723e */ /* 0x000fe400000000ff */
[----:B------:R-:W-:Y:S02]  /*43890*/  PRMT R90, R155, 0x5410, R90 ;  /* 0x000054109b5a7816 */ /* 0x000fe4000000005a */
[----:B------:R-:W-:Y:S02]  /*438a0*/  PRMT R89, R154, 0x5410, R89 ;  /* 0x000054109a597816 */ /* 0x000fe40000000059 */
[----:B------:R-:W-:Y:S02]  /*438b0*/  PRMT R88, R145, 0x5410, R88 ;  /* 0x0000541091587816 */ /* 0x000fe40000000058 */
[----:B------:R-:W-:Y:S01]  /*438c0*/  PRMT R91, R208, 0x5410, R91 ;  /* 0x00005410d05b7816 */ /* 0x000fe2000000005b */
[----:B------:R-:W-:Y:S06]  /*438d0*/  BRA `(.L_x_47191) ;  /* 0x0000003400287947 */ /* 0x000fec0003800000 */
.L_x_47134:
        /* <DEDUP_REMOVED lines=21> */
.L_x_47196:
        /* <DEDUP_REMOVED lines=13> */
.L_x_47198:
[----:B------:R-:W-:Y:S05]  /*43b00*/  BSYNC.RECONVERGENT B3 ;  /* 0x0000000000037941 */ /* 0x000fea0003800200 */
.L_x_47197:
        /* <DEDUP_REMOVED lines=61> */
.L_x_47195:
[----:B------:R-:W-:Y:S05]  /*43ee0*/  BSYNC.RECONVERGENT B2 ;  /* 0x0000000000027941 */ /* 0x000fea0003800200 */
.L_x_47194:
        /* <DEDUP_REMOVED lines=10> */
.L_x_47193:
[----:B------:R-:W-:Y:S05]  /*43f90*/  BSYNC.RECONVERGENT B1 ;  /* 0x0000000000017941 */ /* 0x000fea0003800200 */
.L_x_47192:
        /* <DEDUP_REMOVED lines=18> */
.L_x_47203:
        /* <DEDUP_REMOVED lines=13> */
.L_x_47205:
[----:B------:R-:W-:Y:S05]  /*44190*/  BSYNC.RECONVERGENT B3 ;  /* 0x0000000000037941 */ /* 0x000fea0003800200 */
.L_x_47204:
        /* <DEDUP_REMOVED lines=61> */
.L_x_47202:
[----:B------:R-:W-:Y:S05]  /*44570*/  BSYNC.RECONVERGENT B2 ;  /* 0x0000000000027941 */ /* 0x000fea0003800200 */
.L_x_47201:
        /* <DEDUP_REMOVED lines=9> */
.L_x_47200:
[----:B------:R-:W-:Y:S05]  /*44610*/  BSYNC.RECONVERGENT B1 ;  /* 0x0000000000017941 */ /* 0x000fea0003800200 */
.L_x_47199:
        /* <DEDUP_REMOVED lines=18> */
.L_x_47210:
        /* <DEDUP_REMOVED lines=13> */
.L_x_47212:
[----:B------:R-:W-:Y:S05]  /*44810*/  BSYNC.RECONVERGENT B3 ;  /* 0x0000000000037941 */ /* 0x000fea0003800200 */
.L_x_47211:
        /* <DEDUP_REMOVED lines=61> */
.L_x_47209:
[----:B------:R-:W-:Y:S05]  /*44bf0*/  BSYNC.RECONVERGENT B2 ;  /* 0x0000000000027941 */ /* 0x000fea0003800200 */
.L_x_47208:
        /* <DEDUP_REMOVED lines=9> */
.L_x_47207:
[----:B------:R-:W-:Y:S05]  /*44c90*/  BSYNC.RECONVERGENT B1 ;  /* 0x0000000000017941 */ /* 0x000fea0003800200 */
.L_x_47206:
        /* <DEDUP_REMOVED lines=18> */
.L_x_47217:
        /* <DEDUP_REMOVED lines=13> */
.L_x_47219:
[----:B------:R-:W-:Y:S05]  /*44e90*/  BSYNC.RECONVERGENT B3 ;  /* 0x0000000000037941 */ /* 0x000fea0003800200 */
.L_x_47218:
        /* <DEDUP_REMOVED lines=61> */
.L_x_47216:
[----:B------:R-:W-:Y:S05]  /*45270*/  BSYNC.RECONVERGENT B2 ;  /* 0x0000000000027941 */ /* 0x000fea0003800200 */
.L_x_47215:
        /* <DEDUP_REMOVED lines=9> */
.L_x_47214:
[----:B------:R-:W-:Y:S05]  /*45310*/  BSYNC.RECONVERGENT B1 ;  /* 0x0000000000017941 */ /* 0x000fea0003800200 */
.L_x_47213:
        /* <DEDUP_REMOVED lines=18> */
.L_x_47224:
        /* <DEDUP_REMOVED lines=13> */
.L_x_47226:
[----:B------:R-:W-:Y:S05]  /*45510*/  BSYNC.RECONVERGENT B3 ;  /* 0x0000000000037941 */ /* 0x000fea0003800200 */
.L_x_47225:
        /* <DEDUP_REMOVED lines=61> */
.L_x_47223:
[----:B------:R-:W-:Y:S05]  /*458f0*/  BSYNC.RECONVERGENT B2 ;  /* 0x0000000000027941 */ /* 0x000fea0003800200 */
.L_x_47222:
        /* <DEDUP_REMOVED lines=9> */
.L_x_47221:
[----:B------:R-:W-:Y:S05]  /*45990*/  BSYNC.RECONVERGENT B1 ;  /* 0x0000000000017941 */ /* 0x000fea0003800200 */
.L_x_47220:
        /* <DEDUP_REMOVED lines=18> */
.L_x_47231:
        /* <DEDUP_REMOVED lines=13> */
.L_x_47233:
[----:B------:R-:W-:Y:S05]  /*45b90*/  BSYNC.RECONVERGENT B3 ;  /* 0x0000000000037941 */ /* 0x000fea0003800200 */
.L_x_47232:
        /* <DEDUP_REMOVED lines=61> */
.L_x_47230:
[----:B------:R-:W-:Y:S05]  /*45f70*/  BSYNC.RECONVERGENT B2 ;  /* 0x0000000000027941 */ /* 0x000fea0003800200 */
.L_x_47229:
        /* <DEDUP_REMOVED lines=9> */
.L_x_47228:
[----:B------:R-:W-:Y:S05]  /*46010*/  BSYNC.RECONVERGENT B1 ;  /* 0x0000000000017941 */ /* 0x000fea0003800200 */
.L_x_47227:
        /* <DEDUP_REMOVED lines=18> */
.L_x_47238:
        /* <DEDUP_REMOVED lines=13> */
.L_x_47240:
[----:B------:R-:W-:Y:S05]  /*46210*/  BSYNC.RECONVERGENT B3 ;  /* 0x0000000000037941 */ /* 0x000fea0003800200 */
.L_x_47239:
        /* <DEDUP_REMOVED lines=61> */
.L_x_47237:
[----:B------:R-:W-:Y:S05]  /*465f0*/  BSYNC.RECONVERGENT B2 ;  /* 0x0000000000027941 */ /* 0x000fea0003800200 */
.L_x_47236:
        /* <DEDUP_REMOVED lines=9> */
.L_x_47235:
[----:B------:R-:W-:Y:S05]  /*46690*/  BSYNC.RECONVERGENT B1 ;  /* 0x0000000000017941 */ /* 0x000fea0003800200 */
.L_x_47234:
        /* <DEDUP_REMOVED lines=18> */
.L_x_47245:
        /* <DEDUP_REMOVED lines=13> */
.L_x_47247:
[----:B------:R-:W-:Y:S05]  /*46890*/  BSYNC.RECONVERGENT B3 ;  /* 0x0000000000037941 */ /* 0x000fea0003800200 */
.L_x_47246:
        /* <DEDUP_REMOVED lines=61> */
.L_x_47244:
[----:B------:R-:W-:Y:S05]  /*46c70*/  BSYNC.RECONVERGENT B2 ;  /* 0x0000000000027941 */ /* 0x000fea0003800200 */
.L_x_47243:
        /* <DEDUP_REMOVED lines=9> */
.L_x_47242:
[----:B------:R-:W-:Y:S05]  /*46d10*/  BSYNC.RECONVERGENT B1 ;  /* 0x0000000000017941 */ /* 0x000fea0003800200 */
.L_x_47241:
[----:B------:R-:W-:Y:S01]  /*46d20*/  F2FP.F16.F32.PACK_AB R146, RZ, R137 ;  /* 0x00000089ff92723e */ /* 0x000fe200000000ff */
[----:B------:R-:W-:Y:S01]  /*46d30*/  IMAD.MOV.U32 R138, RZ, RZ, R154 ;  /* 0x000000ffff8a7224 */ /* 0x000fe200078e009a */
[----:B------:R-:W-:Y:S02]  /*46d40*/  PRMT R88, R88, 0x5410, R91 ;  /* 0x0000541058587816 */ /* 0x000fe4000000005b */
[----:B------:R-:W-:Y:S02]  /*46d50*/  PRMT R90, R90, 0x5410, R155 ;  /* 0x000054105a5a7816 */ /* 0x000fe4000000009b */
[----:B------:R-:W-:Y:S02]  /*46d60*/  PRMT R89, R89, 0x5410, R145 ;  /* 0x0000541059597816 */ /* 0x000fe40000000091 */
[----:B------:R-:W-:-:S07]  /*46d70*/  PRMT R91, R208, 0x5410, R146 ;  /* 0x00005410d05b7816 */ /* 0x000fce0000000092 */
.L_x_47191:
        /* <DEDUP_REMOVED lines=24> */
.L_x_47131:
[----:B------:R-:W-:Y:S05]  /*46f00*/  BSYNC.RECONVERGENT B0 ;  /* 0x0000000000007941 */ /* 0x000fea0003800200 */
.L_x_47130:
        /* <DEDUP_REMOVED lines=289> */
.L_x_47281:
        /* <DEDUP_REMOVED lines=46> */
[----:B------:R-:W-:Y:S01]  /*48400*/  F2FP.F16.F32.PACK_AB R88, R88, R89 ;  /* 0x000000595858723e */ /* 0x000fe200000000ff */
[----:B------:R-:W-:Y:S01]  /*48410*/  FADD.FTZ R89, R40, -R147 ;  /* 0x8000009328597221 */ /* 0x000fe20000010000 */
[----:B-----5:R-:W-:-:S03]  /*48420*/  FFMA.FTZ R90, R90, R155, R87 ;  /* 0x0000009b5a5a7223 */ /* 0x020fc60000010057 */
[----:B------:R-:W-:Y:S01]  /*48430*/  FMUL.FTZ R89, R139, R89 ;  /* 0x000000598b597220 */ /* 0x000fe20000410000 */
[----:B----4-:R-:W-:-:S03]  /*48440*/  FFMA.FTZ R91, R91, R154, R80 ;  /* 0x0000009a5b5b7223 */ /* 0x010fc60000010050 */
[----:B------:R-:W-:-:S05]  /*48450*/  FFMA.FTZ R89, R89, R208, R86 ;  /* 0x000000d059597223 */ /* 0x000fca0000010056 */
[----:B------:R-:W-:Y:S01]  /*48460*/  F2FP.F16.F32.PACK_AB R89, R90, R89 ;  /* 0x000000595a59723e */ /* 0x000fe200000000ff */
[----:B------:R-:W-:Y:S01]  /*48470*/  FADD.FTZ R90, R99, -R147 ;  /* 0x80000093635a7221 */ /* 0x000fe20000010000 */
[----:B------:R-:W-:-:S03]  /*48480*/  FFMA.FTZ R144, R144, R152, R82 ;  /* 0x0000009890907223 */ /* 0x000fc60000010052 */
        /* <DEDUP_REMOVED lines=11> */
.L_x_47252:
[----:B------:R-:W-:Y:S05]  /*48540*/  BSYNC.RECONVERGENT B1 ;  /* 0x0000000000017941 */ /* 0x000fea0003800200 */
.L_x_47251:
        /* <DEDUP_REMOVED lines=18> */
[----:B------:R-:W-:Y:S01]  /*48670*/  F2FP.F16.F32.PACK_AB R88, R88, R89 ;  /* 0x000000595858723e */ /* 0x000fe200000000ff */
[----:B------:R-:W-:Y:S01]  /*48680*/  FADD.FTZ R89, R42, -R147 ;  /* 0x800000932a597221 */ /* 0x000fe20000010000 */
[----:B------:R-:W-:-:S03]  /*48690*/  FMUL.FTZ R90, R139, R90 ;  /* 0x0000005a8b5a7220 */ /* 0x000fc60000410000 */
[----:B------:R-:W-:Y:S01]  /*486a0*/  FMUL.FTZ R89, R139, R89 ;  /* 0x000000598b597220 */ /* 0x000fe20000410000 */
[----:B-----5:R-:W-:Y:S01]  /*486b0*/  FFMA.FTZ R90, R90, R91, R79 ;  /* 0x0000005b5a5a7223 */ /* 0x020fe2000001004f */
[----:B------:R-:W-:Y:S02]  /*486c0*/  FADD.FTZ R91, R100, -R147 ;  /* 0x80000093645b7221 */ /* 0x000fe40000010000 */
[----:B----4-:R-:W-:Y:S02]  /*486d0*/  FFMA.FTZ R89, R89, R154, R78 ;  /* 0x0000009a59597223 */ /* 0x010fe4000001004e */
[----:B------:R-:W-:-:S03]  /*486e0*/  FMUL.FTZ R91, R139, R91 ;  /* 0x0000005b8b5b7220 */ /* 0x000fc60000410000 */
[----:B------:R-:W-:Y:S01]  /*486f0*/  F2FP.F16.F32.PACK_AB R89, R90, R89 ;  /* 0x000000595a59723e */ /* 0x000fe200000000ff */
[----:B------:R-:W-:Y:S01]  /*48700*/  FADD.FTZ R90, R101, -R147 ;  /* 0x80000093655a7221 */ /* 0x000fe20000010000 */
[----:B------:R-:W-:-:S03]  /*48710*/  FFMA.FTZ R91, R91, R153, R140 ;  /* 0x000000995b5b7223 */ /* 0x000fc6000001008c */
[----:B------:R-:W-:-:S04]  /*48720*/  FMUL.FTZ R90, R139, R90 ;  /* 0x0000005a8b5a7220 */ /* 0x000fc80000410000 */
        /* <DEDUP_REMOVED lines=13> */
.L_x_47254:
[----:B------:R-:W-:Y:S05]  /*48800*/  BSYNC.RECONVERGENT B1 ;  /* 0x0000000000017941 */ /* 0x000fea0003800200 */
.L_x_47253:
        /* <DEDUP_REMOVED lines=40> */
[C---:B0-----:R-:W-:Y:S01]  /*48a90*/  IMAD.WIDE.U32 R144, R146.reuse, 0x10, R144 ;  /* 0x0000001092907825 */ /* 0x041fe200078e0090 */
[----:B------:R-:W-:-:S04]  /*48aa0*/  IADD3 R146, PT, PT, R146, 0x20, RZ ;  /* 0x0000002092927810 */ /* 0x000fc80007ffe0ff */
[----:B------:R2:W-:Y:S03]  /*48ab0*/  STG.E.128 desc[UR6][R144.64], R88 ;  /* 0x0000005890007986 */ /* 0x0005e6000c101d06 */
.L_x_47256:
[----:B------:R-:W-:Y:S05]  /*48ac0*/  BSYNC.RECONVERGENT B1 ;  /* 0x0000000000017941 */ /* 0x000fea0003800200 */
.L_x_47255:
        /* <DEDUP_REMOVED lines=43> */
.L_x_47258:
[----:B------:R-:W-:Y:S05]  /*48d80*/  BSYNC.RECONVERGENT B1 ;  /* 0x0000000000017941 */ /* 0x000fea0003800200 */
.L_x_47257:
        /* <DEDUP_REMOVED lines=35> */
.L_x_47260:
[----:B------:R-:W-:Y:S05]  /*48fc0*/  BSYNC.RECONVERGENT B1 ;  /* 0x0000000000017941 */ /* 0x000fea0003800200 */
.L_x_47259:
        /* <DEDUP_REMOVED lines=35> */
.L_x_47262:
[----:B------:R-:W-:Y:S05]  /*49200*/  BSYNC.RECONVERGENT B1 ;  /* 0x0000000000017941 */ /* 0x000fea0003800200 */
.L_x_47261:
        /* <DEDUP_REMOVED lines=35> */
.L_x_47264:
[----:B------:R-:W-:Y:S05]  /*49440*/  BSYNC.RECONVERGENT B1 ;  /* 0x0000000000017941 */ /* 0x000fea0003800200 */
.L_x_47263:
        /* <DEDUP_REMOVED lines=35> */
.L_x_47266:
[----:B------:R-:W-:Y:S05]  /*49680*/  BSYNC.RECONVERGENT B1 ;  /* 0x0000000000017941 */ /* 0x000fea0003800200 */
.L_x_47265:
        /* <DEDUP_REMOVED lines=35> */
.L_x_47268:
[----:B------:R-:W-:Y:S05]  /*498c0*/  BSYNC.RECONVERGENT B1 ;  /* 0x0000000000017941 */ /* 0x000fea0003800200 */
.L_x_47267:
        /* <DEDUP_REMOVED lines=33> */
.L_x_47250:
[----:B------:R-:W-:Y:S05]  /*49ae0*/  BSYNC.RECONVERGENT B0 ;  /* 0x0000000000007941 */ /* 0x000fea0003800200 */
.L_x_47249:
[----:B01234-:R-:W0:Y:S02]  /*49af0*/  LDC.64 R88, c[0x0][0x380] ;  /* 0x0000e000ff587b82 */ /* 0x01fe240000000a00 */
[----:B0-----:R-:W-:-:S05]  /*49b00*/  IMAD R38, R88, 0x4, R38 ;  /* 0x0000000458267824 */ /* 0x001fca00078e0226 */
[----:B------:R-:W-:-:S13]  /*49b10*/  ISETP.GE.AND P0, PT, R38, R89, PT ;  /* 0x000000592600720c */ /* 0x000fda0003f06270 */
[----:B------:R-:W-:Y:S05]  /*49b20*/  @!P0 BRA `(.L_x_47269) ;  /* 0xfffffb7c008c8947 */ /* 0x000fea000383ffff */
[----:B------:R-:W-:Y:S05]  /*49b30*/  EXIT ;  /* 0x000000000000794d */ /* 0x000fea0003800000 */
.L_x_47248:
        /* <DEDUP_REMOVED lines=8> */
.L_x_47271:
[----:B------:R-:W-:Y:S05]  /*49bc0*/  BSYNC B0 ;  /* 0x0000000000007941 */ /* 0x000fea0003800000 */
.L_x_47270:
        /* <DEDUP_REMOVED lines=9> */
.L_x_47272:
[----:B------:R-:W-:Y:S02]  /*49c60*/  IMAD.MOV.U32 R90, RZ, RZ, 0x4 ;  /* 0x00000004ff5a7424 */ /* 0x000fe400078e00ff */
[----:B------:R-:W-:Y:S01]  /*49c70*/  FADD.FTZ R91, R91, R88 ;  /* 0x000000585b5b7221 */ /* 0x000fe20000010000 */
[----:B------:R-:W-:-:S04]  /*49c80*/  MOV R88, 0xffffffff ;  /* 0xffffffff00587802 */ /* 0x000fc80000000f00 */
[----:B------:R-:W-:-:S07]  /*49c90*/  MOV R145, R91 ;  /* 0x0000005b00917202 */ /* 0x000fce0000000f00 */
[----:B------:R-:W-:Y:S05]  /*49ca0*/  WARPSYNC.COLLECTIVE R88, `(.L_x_47273) ;  /* 0x0000000058087348 */ /* 0x000fea0003c00000 */
[----:B------:R0:W1:Y:S02]  /*49cb0*/  SHFL.BFLY P6, R88, R145, R90, R89 ;  /* 0x0c00005a91587389 */ /* 0x00006400000c0059 */
[----:B01----:R-:W-:Y:S05]  /*49cc0*/  ENDCOLLECTIVE ;  /* 0x000000000000791b */ /* 0x003fea0003800000 */
.L_x_47273:
[----:B------:R-:W-:Y:S02]  /*49cd0*/  HFMA2 R90, -RZ, RZ, 0, 4.76837158203125e-07 ;  /* 0x00000008ff5a7431 */ /* 0x000fe400000001ff */
[----:B------:R-:W-:Y:S01]  /*49ce0*/  FADD.FTZ R91, R91, R88 ;  /* 0x000000585b5b7221 */ /* 0x000fe20000010000 */
[----:B------:R-:W-:-:S03]  /*49cf0*/  IMAD.MOV.U32 R88, RZ, RZ, -0x1 ;  /* 0xffffffffff587424 */ /* 0x000fc600078e00ff */
[----:B------:R-:W-:-:S07]  /*49d00*/  IMAD.MOV.U32 R145, RZ, RZ, R91 ;  /* 0x000000ffff917224 */ /* 0x000fce00078e005b */
[----:B------:R-:W-:Y:S05]  /*49d10*/  WARPSYNC.COLLECTIVE R88, `(.L_x_47274) ;  /* 0x0000000058087348 */ /* 0x000fea0003c00000 */
[----:B------:R0:W1:Y:S02]  /*49d20*/  SHFL.BFLY P6, R88, R145, R90, R89 ;  /* 0x0c00005a91587389 */ /* 0x00006400000c0059 */
[----:B01----:R-:W-:Y:S05]  /*49d30*/  ENDCOLLECTIVE ;  /* 0x000000000000791b */ /* 0x003fea0003800000 */
.L_x_47274:
[----:B------:R-:W-:Y:S02]  /*49d40*/  IMAD.MOV.U32 R90, RZ, RZ, 0x10 ;  /* 0x00000010ff5a7424 */ /* 0x000fe400078e00ff */
[----:B------:R-:W-:Y:S01]  /*49d50*/  FADD.FTZ R91, R91, R88 ;  /* 0x000000585b5b7221 */ /* 0x000fe20000010000 */
[----:B------:R-:W-:-:S04]  /*49d60*/  MOV R88, 0xffffffff ;  /* 0xffffffff00587802 */ /* 0x000fc80000000f00 */
[----:B------:R-:W-:-:S07]  /*49d70*/  MOV R145, R91 ;  /* 0x0000005b00917202 */ /* 0x000fce0000000f00 */
[----:B------:R-:W-:Y:S05]  /*49d80*/  WARPSYNC.COLLECTIVE R88, `(.L_x_47275) ;  /* 0x0000000058087348 */ /* 0x000fea0003c00000 */
[----:B------:R0:W1:Y:S02]  /*49d90*/  SHFL.BFLY P6, R88, R145, R90, R89 ;  /* 0x0c00005a91587389 */ /* 0x00006400000c0059 */
[----:B01----:R-:W-:Y:S05]  /*49da0*/  ENDCOLLECTIVE ;  /* 0x000000000000791b */ /* 0x003fea0003800000 */
.L_x_47275:
        /* <DEDUP_REMOVED lines=174> */
.L_x_47276:
[----:B------:R-:W-:Y:S02]  /*4a890*/  HFMA2 R90, -RZ, RZ, 0, 1.1920928955078125e-07 ;  /* 0x00000002ff5a7431 */ /* 0x000fe400000001ff */
[----:B------:R-:W-:Y:S01]  /*4a8a0*/  FADD.FTZ R139, R139, R88 ;  /* 0x000000588b8b7221 */ /* 0x000fe20000010000 */
[----:B------:R-:W-:-:S03]  /*4a8b0*/  IMAD.MOV.U32 R88, RZ, RZ, -0x1 ;  /* 0xffffffffff587424 */ /* 0x000fc600078e00ff */
[----:B------:R-:W-:-:S07]  /*4a8c0*/  IMAD.MOV.U32 R145, RZ, RZ, R139 ;  /* 0x000000ffff917224 */ /* 0x000fce00078e008b */
[----:B------:R-:W-:Y:S05]  /*4a8d0*/  WARPSYNC.COLLECTIVE R88, `(.L_x_47277) ;  /* 0x0000000058087348 */ /* 0x000fea0003c00000 */
[----:B------:R0:W1:Y:S02]  /*4a8e0*/  SHFL.BFLY P6, R88, R145, R90, R89 ;  /* 0x0c00005a91587389 */ /* 0x00006400000c0059 */
[----:B01----:R-:W-:Y:S05]  /*4a8f0*/  ENDCOLLECTIVE ;  /* 0x000000000000791b */ /* 0x003fea0003800000 */
.L_x_47277:
[----:B------:R-:W-:Y:S02]  /*4a900*/  IMAD.MOV.U32 R90, RZ, RZ, 0x4 ;  /* 0x00000004ff5a7424 */ /* 0x000fe400078e00ff */
[----:B------:R-:W-:Y:S01]  /*4a910*/  FADD.FTZ R139, R139, R88 ;  /* 0x000000588b8b7221 */ /* 0x000fe20000010000 */
[----:B------:R-:W-:-:S04]  /*4a920*/  MOV R88, 0xffffffff ;  /* 0xffffffff00587802 */ /* 0x000fc80000000f00 */
[----:B------:R-:W-:-:S07]  /*4a930*/  MOV R145, R139 ;  /* 0x0000008b00917202 */ /* 0x000fce0000000f00 */
[----:B------:R-:W-:Y:S05]  /*4a940*/  WARPSYNC.COLLECTIVE R88, `(.L_x_47278) ;  /* 0x0000000058087348 */ /* 0x000fea0003c00000 */
[----:B------:R0:W1:Y:S02]  /*4a950*/  SHFL.BFLY P6, R88, R145, R90, R89 ;  /* 0x0c00005a91587389 */ /* 0x00006400000c0059 */
[----:B01----:R-:W-:Y:S05]  /*4a960*/  ENDCOLLECTIVE ;  /* 0x000000000000791b */ /* 0x003fea0003800000 */
.L_x_47278:
[----:B------:R-:W-:Y:S02]  /*4a970*/  HFMA2 R90, -RZ, RZ, 0, 4.76837158203125e-07 ;  /* 0x00000008ff5a7431 */ /* 0x000fe400000001ff */
[----:B------:R-:W-:Y:S01]  /*4a980*/  FADD.FTZ R139, R139, R88 ;  /* 0x000000588b8b7221 */ /* 0x000fe20000010000 */
[----:B------:R-:W-:-:S03]  /*4a990*/  IMAD.MOV.U32 R88, RZ, RZ, -0x1 ;  /* 0xffffffffff587424 */ /* 0x000fc600078e00ff */
[----:B------:R-:W-:-:S07]  /*4a9a0*/  IMAD.MOV.U32 R145, RZ, RZ, R139 ;  /* 0x000000ffff917224 */ /* 0x000fce00078e008b */
[----:B------:R-:W-:Y:S05]  /*4a9b0*/  WARPSYNC.COLLECTIVE R88, `(.L_x_47279) ;  /* 0x0000000058087348 */ /* 0x000fea0003c00000 */
[----:B------:R0:W1:Y:S02]  /*4a9c0*/  SHFL.BFLY P6, R88, R145, R90, R89 ;  /* 0x0c00005a91587389 */ /* 0x00006400000c0059 */
[----:B01----:R-:W-:Y:S05]  /*4a9d0*/  ENDCOLLECTIVE ;  /* 0x000000000000791b */ /* 0x003fea0003800000 */
.L_x_47279:
[----:B------:R-:W-:Y:S02]  /*4a9e0*/  IMAD.MOV.U32 R90, RZ, RZ, 0x10 ;  /* 0x00000010ff5a7424 */ /* 0x000fe400078e00ff */
[----:B------:R-:W-:Y:S01]  /*4a9f0*/  FADD.FTZ R139, R139, R88 ;  /* 0x000000588b8b7221 */ /* 0x000fe20000010000 */
[----:B------:R-:W-:-:S04]  /*4aa00*/  MOV R88, 0xffffffff ;  /* 0xffffffff00587802 */ /* 0x000fc80000000f00 */
[----:B------:R-:W-:-:S07]  /*4aa10*/  MOV R145, R139 ;  /* 0x0000008b00917202 */ /* 0x000fce0000000f00 */
[----:B------:R-:W-:Y:S05]  /*4aa20*/  WARPSYNC.COLLECTIVE R88, `(.L_x_47280) ;  /* 0x0000000058087348 */ /* 0x000fea0003c00000 */
[----:B------:R0:W1:Y:S02]  /*4aa30*/  SHFL.BFLY P6, R88, R145, R90, R89 ;  /* 0x0c00005a91587389 */ /* 0x00006400000c0059 */
[----:B01----:R-:W-:Y:S05]  /*4aa40*/  ENDCOLLECTIVE ;  /* 0x000000000000791b */ /* 0x003fea0003800000 */
.L_x_47280:
[----:B------:R-:W-:Y:S05]  /*4aa50*/  BRA `(.L_x_47281) ;  /* 0xffffffd400b07947 */ /* 0x000fea000383ffff */
.L_x_47282:
        /* <DEDUP_REMOVED lines=10> */
.L_x_88506:


//--------------------- .text._ZN10layer_norm13ln_fwd_kernelINS_13Kernel_traitsIf6__halfS2_S2_fjLj2560ELj1ELj4ELj1ELj16ENS_18Kernel_traits_baseILj2560EfS2_S2_S2_fjLj128EEEEELb1ELb0ELb1ELb1EEEvNS_9FwdParamsE --------------------------
	.section	.text._ZN10layer_norm13ln_fwd_kernelINS_13Kernel_traitsIf6__halfS2_S2_fjLj2560ELj1ELj4ELj1ELj16ENS_18Kernel_traits_baseILj2560EfS2_S2_S2_fjLj128EEEEELb1ELb0ELb1ELb1EEEvNS_9FwdParamsE,"ax",@progbits
	.align	128
        .global         _ZN10layer_norm13ln_fwd_kernelINS_13Kernel_traitsIf6__halfS2_S2_fjLj2560ELj1ELj4ELj1ELj16ENS_18Kernel_traits_baseILj2560EfS2_S2_S2_fjLj128EEEEELb1ELb0ELb1ELb1EEEvNS_9FwdParamsE
        .type           _ZN10layer_norm13ln_fwd_kernelINS_13Kernel_traitsIf6__halfS2_S2_fjLj2560ELj1ELj4ELj1ELj16ENS_18Kernel_traits_baseILj2560EfS2_S2_S2_fjLj128EEEEELb1ELb0ELb1ELb1EEEvNS_9FwdParamsE,@function
        .size           _ZN10layer_norm13ln_fwd_kernelINS_13Kernel_traitsIf6__halfS2_S2_fjLj2560ELj1ELj4ELj1ELj16ENS_18Kernel_traits_baseILj2560EfS2_S2_S2_fjLj128EEEEELb1ELb0ELb1ELb1EEEvNS_9FwdParamsE,(.L_x_88507 - _ZN10layer_norm13ln_fwd_kernelINS_13Kernel_traitsIf6__halfS2_S2_fjLj2560ELj1ELj4ELj1ELj16ENS_18Kernel_traits_baseILj2560EfS2_S2_S2_fjLj128EEEEELb1ELb0ELb1ELb1EEEvNS_9FwdParamsE)
        .other          _ZN10layer_norm13ln_fwd_kernelINS_13Kernel_traitsIf6__halfS2_S2_fjLj2560ELj1ELj4ELj1ELj16ENS_18Kernel_traits_baseILj2560EfS2_S2_S2_fjLj128EEEEELb1ELb0ELb1ELb1EEEvNS_9FwdParamsE,@"STO_CUDA_ENTRY STV_DEFAULT"
_ZN10layer_norm13ln_fwd_kernelINS_13Kernel_traitsIf6__halfS2_S2_fjLj2560ELj1ELj4ELj1ELj16ENS_18Kernel_traits_baseILj2560EfS2_S2_S2_fjLj128EEEEELb1ELb0ELb1ELb1EEEvNS_9FwdParamsE:
.text._ZN10layer_norm13ln_fwd_kernelINS_13Kernel_traitsIf6__halfS2_S2_fjLj2560ELj1ELj4ELj1ELj16ENS_18Kernel_traits_baseILj2560EfS2_S2_S2_fjLj128EEEEELb1ELb0ELb1ELb1EEEvNS_9FwdParamsE:
        /* <DEDUP_REMOVED lines=118> */
.L_x_47283:
        /* <DEDUP_REMOVED lines=84> */
.L_x_47284:
        /* <DEDUP_REMOVED lines=72> */
.L_x_48466:
[----:B0-----:R-:W0:Y:S08]  /*1120*/  LDC.64 R136, c[0x0][0x3f0] ;  /* 0x0000fc00ff887b82 */ /* 0x001e300000000a00 */
[----:B------:R-:W1:Y:S08]  /*1130*/  LDC R211, c[0x0][0x388] ;  /* 0x0000e200ffd37b82 */ /* 0x000e700000000800 */
[----:B------:R-:W2:Y:S01]  /*1140*/  LDC.64 R12, c[0x0][0x3f8] ;  /* 0x0000fe00ff0c7b82 */ /* 0x000ea20000000a00 */
[----:B0-----:R-:W-:-:S06]  /*1150*/  IMAD.WIDE R136, R0, 0x4, R136 ;  /* 0x0000000400887825 */ /* 0x001fcc00078e0288 */
[----:B------:R-:W3:Y:S01]  /*1160*/  LDG.E R136, desc[UR8][R136.64] ;  /* 0x0000000888887981 */ /* 0x000ee2000c1e1900 */
[----:B------:R-:W-:Y:S02]  /*1170*/  IMAD.MOV.U32 R143, RZ, RZ, RZ ;  /* 0x000000ffff8f7224 */ /* 0x000fe400078e00ff */
[----:B--2---:R-:W-:-:S05]  /*1180*/  IMAD.WIDE R12, R0, 0x4, R12 ;  /* 0x00000004000c7825 */ /* 0x004fca00078e020c */
[----:B-----5:R0:W5:Y:S01]  /*1190*/  LDG.E R210, desc[UR8][R12.64] ;  /* 0x000000080cd27981 */ /* 0x020162000c1e1900 */
[----:B---3--:R-:W-:-:S13]  /*11a0*/  ISETP.GE.AND P1, PT, R136, 0x1, PT ;  /* 0x000000018800780c */ /* 0x008fda0003f26270 */
[----:B------:R-:W2:Y:S01]  /*11b0*/  @P1 LDC.64 R14, c[0x0][0x390] ;  /* 0x0000e400ff0e1b82 */ /* 0x000ea20000000a00 */
[----:B------:R-:W-:-:S04]  /*11c0*/  @P1 VIADD R16, R136, 0xffffffff ;  /* 0xffffffff88101836 */ /* 0x000fc80000000000 */
[----:B-1----:R-:W-:-:S05]  /*11d0*/  @P1 IMAD R16, R16, R211, RZ ;  /* 0x000000d310101224 */ /* 0x002fca00078e02ff */
[----:B------:R-:W-:-:S04]  /*11e0*/  @P1 SHF.R.S32.HI R11, RZ, 0x1f, R16 ;  /* 0x0000001fff0b1819 */ /* 0x000fc80000011410 */
[----:B------:R-:W-:-:S04]  /*11f0*/  @P1 LEA.HI R16, R11, R16, RZ, 0x3 ;  /* 0x000000100b101211 */ /* 0x000fc800078f18ff */
[----:B------:R-:W-:-:S05]  /*1200*/  @P1 LEA.HI.SX32 R143, R16, R209, 0x1d ;  /* 0x000000d1108f1211 */ /* 0x000fca00078feaff */
[----:B--2---:R-:W-:-:S05]  /*1210*/  @P1 IMAD.WIDE.U32 R14, R143, 0x10, R14 ;  /* 0x000000108f0e1825 */ /* 0x004fca00078e000e */
[----:B------:R0:W5:Y:S01]  /*1220*/  @P1 LDG.E.128 R56, desc[UR8][R14.64] ;  /* 0x000000080e381981 */ /* 0x000162000c1e1d00 */
[----:B------:R-:W-:Y:S01]  /*1230*/  ISETP.NE.U32.AND P0, PT, RZ, UR4, PT ;  /* 0x00000004ff007c0c */ /* 0x000fe2000bf05070 */
[----:B------:R-:W-:-:S03]  /*1240*/  IMAD R11, R0, R211, RZ ;  /* 0x000000d3000b7224 */ /* 0x000fc600078e02ff */
[----:B------:R-:W-:Y:S02]  /*1250*/  ISETP.NE.AND.EX P0, PT, RZ, UR5, PT, P0 ;  /* 0x00000005ff007c0c */ /* 0x000fe4000bf05300 */
        /* <DEDUP_REMOVED lines=15> */
[----:B------:R-:W-:-:S02]  /*1350*/  IMAD.U32 R45, RZ, RZ, UR6 ;  /* 0x00000006ff2d7e24 */ /* 0x000fc4000f8e00ff */
[----:B------:R-:W-:Y:S02]  /*1360*/  IMAD.U32 R47, RZ, RZ, UR7 ;  /* 0x00000007ff2f7e24 */ /* 0x000fe4000f8e00ff */
[----:B------:R-:W-:Y:S02]  /*1370*/  IMAD.U32 R48, RZ, RZ, UR6 ;  /* 0x00000006ff307e24 */ /* 0x000fe4000f8e00ff */
[----:B------:R-:W-:Y:S02]  /*1380*/  IMAD.U32 R50, RZ, RZ, UR6 ;  /* 0x00000006ff327e24 */ /* 0x000fe4000f8e00ff */
[----:B------:R-:W-:Y:S01]  /*1390*/  IMAD.U32 R51, RZ, RZ, UR7 ;  /* 0x00000007ff337e24 */ /* 0x000fe2000f8e00ff */
[----:B------:R-:W-:Y:S01]  /*13a0*/  IADD3 R34, PT, PT, R34, 0x646e171e, RZ ;  /* 0x646e171e22227810 */ /* 0x000fe20007ffe0ff */
[----:B------:R-:W-:Y:S01]  /*13b0*/  VIADD R35, R35, 0x1fd5c5a3 ;  /* 0x1fd5c5a323237836 */ /* 0x000fe20000000000 */
[----:B------:R-:W-:Y:S01]  /*13c0*/  IADD3 R37, PT, PT, R37, -0x61c88647, RZ ;  /* 0x9e3779b925257810 */ /* 0x000fe20007ffe0ff */
[----:B------:R-:W-:Y:S01]  /*13d0*/  VIADD R36, R36, 0xf1bbcdc8 ;  /* 0xf1bbcdc824247836 */ /* 0x000fe20000000000 */
        /* <DEDUP_REMOVED lines=14> */
[----:B------:R-:W-:Y:S01]  /*14c0*/  VIADD R51, R51, 0x96a522ad ;  /* 0x96a522ad33337836 */ /* 0x000fe20000000000 */
        /* <DEDUP_REMOVED lines=26> */
.L_x_47290:
        /* <DEDUP_REMOVED lines=13> */
.L_x_47292:
[----:B------:R-:W-:Y:S05]  /*1740*/  BSYNC.RECONVERGENT B2 ;  /* 0x0000000000027941 */ /* 0x000fea0003800200 */
.L_x_47291:
        /* <DEDUP_REMOVED lines=42> */
[----:B------:R-:W-:-:S07]  /*19f0*/  IMAD.MOV.U32 R17, RZ, RZ, R16 ;  /* 0x000000ffff117224 */ /* 0x000fce00078e0010 */
.L_x_47289:
[----:B------:R-:W-:Y:S05]  /*1a00*/  BSYNC.RECONVERGENT B1 ;  /* 0x0000000000017941 */ /* 0x000fea0003800200 */
.L_x_47288:
        /* <DEDUP_REMOVED lines=11> */
.L_x_47287:
[----:B------:R-:W-:Y:S05]  /*1ac0*/  BSYNC.RECONVERGENT B0 ;  /* 0x0000000000007941 */ /* 0x000fea0003800200 */
.L_x_47286:
        /* <DEDUP_REMOVED lines=22> */
.L_x_47297:
        /* <DEDUP_REMOVED lines=13> */
.L_x_47299:
[----:B------:R-:W-:Y:S05]  /*1d00*/  BSYNC.RECONVERGENT B2 ;  /* 0x0000000000027941 */ /* 0x000fea0003800200 */
.L_x_47298:
        /* <DEDUP_REMOVED lines=43> */
.L_x_47296:
[----:B------:R-:W-:Y:S05]  /*1fc0*/  BSYNC.RECONVERGENT B1 ;  /* 0x0000000000017941 */ /* 0x000fea0003800200 */
.L_x_47295:
        /* <DEDUP_REMOVED lines=11> */
.L_x_47294:
[----:B------:R-:W-:Y:S05]  /*2080*/  BSYNC.RECONVERGENT B0 ;  /* 0x0000000000007941 */ /* 0x000fea0003800200 */
.L_x_47293:
        /* <DEDUP_REMOVED lines=22> */
.L_x_47304:
        /* <DEDUP_REMOVED lines=13> */
.L_x_47306:
[----:B------:R-:W-:Y:S05]  /*22c0*/  BSYNC.RECONVERGENT B2 ;  /* 0x0000000000027941 */ /* 0x000fea0003800200 */
.L_x_47305:
        /* <DEDUP_REMOVED lines=43> */
.L_x_47303:
[----:B------:R-:W-:Y:S05]  /*2580*/  BSYNC.RECONVERGENT B1 ;  /* 0x0000000000017941 */ /* 0x000fea0003800200 */
.L_x_47302:
        /* <DEDUP_REMOVED lines=11> */
.L_x_47301:
[----:B------:R-:W-:Y:S05]  /*2640*/  BSYNC.RECONVERGENT B0 ;  /* 0x0000000000007941 */ /* 0x000fea0003800200 */
.L_x_47300:
        /* <DEDUP_REMOVED lines=22> */
.L_x_47311:
        /* <DEDUP_REMOVED lines=13> */
.L_x_47313:
[----:B------:R-:W-:Y:S05]  /*2880*/  BSYNC.RECONVERGENT B2 ;  /* 0x0000000000027941 */ /* 0x000fea0003800200 */
.L_x_47312:
        /* <DEDUP_REMOVED lines=43> */
.L_x_47310:
[----:B------:R-:W-:Y:S05]  /*2b40*/  BSYNC.RECONVERGENT B1 ;  /* 0x0000000000017941 */ /* 0x000fea0003800200 */
.L_x_47309:
        /* <DEDUP_REMOVED lines=11> */
.L_x_47308:
[----:B------:R-:W-:Y:S05]  /*2c00*/  BSYNC.RECONVERGENT B0 ;  /* 0x0000000000007941 */ /* 0x000fea0003800200 */
.L_x_47307:
        /* <DEDUP_REMOVED lines=22> */
.L_x_47318:
        /* <DEDUP_REMOVED lines=13> */
.L_x_47320:
[----:B------:R-:W-:Y:S05]  /*2e40*/  BSYNC.RECONVERGENT B2 ;  /* 0x0000000000027941 */ /* 0x000fea0003800200 */
.L_x_47319:
        /* <DEDUP_REMOVED lines=43> */
.L_x_47317:
[----:B------:R-:W-:Y:S05]  /*3100*/  BSYNC.RECONVERGENT B1 ;  /* 0x0000000000017941 */ /* 0x000fea0003800200 */
.L_x_47316:
        /* <DEDUP_REMOVED lines=11> */
.L_x_47315:
[----:B------:R-:W-:Y:S05]  /*31c0*/  BSYNC.RECONVERGENT B0 ;  /* 0x0000000000007941 */ /* 0x000fea0003800200 */
.L_x_47314:
        /* <DEDUP_REMOVED lines=22> */
.L_x_47325:
        /* <DEDUP_REMOVED lines=13> */
.L_x_47327:
[----:B------:R-:W-:Y:S05]  /*3400*/  BSYNC.RECONVERGENT B2 ;  /* 0x0000000000027941 */ /* 0x000fea0003800200 */
.L_x_47326:
        /* <DEDUP_REMOVED lines=43> */
.L_x_47324:
[----:B------:R-:W-:Y:S05]  /*36c0*/  BSYNC.RECONVERGENT B1 ;  /* 0x0000000000017941 */ /* 0x000fea0003800200 */
.L_x_47323:
        /* <DEDUP_REMOVED lines=11> */
.L_x_47322:
[----:B------:R-:W-:Y:S05]  /*3780*/  BSYNC.RECONVERGENT B0 ;  /* 0x0000000000007941 */ /* 0x000fea0003800200 */
.L_x_47321:
        /* <DEDUP_REMOVED lines=22> */
.L_x_47332:
        /* <DEDUP_REMOVED lines=13> */
.L_x_47334:
[----:B------:R-:W-:Y:S05]  /*39c0*/  BSYNC.RECONVERGENT B2 ;  /* 0x0000000000027941 */ /* 0x000fea0003800200 */
.L_x_47333:
        /* <DEDUP_REMOVED lines=43> */
.L_x_47331:
[----:B------:R-:W-:Y:S05]  /*3c80*/  BSYNC.RECONVERGENT B1 ;  /* 0x0000000000017941 */ /* 0x000fea0003800200 */
.L_x_47330:
        /* <DEDUP_REMOVED lines=11> */
.L_x_47329:
[----:B------:R-:W-:Y:S05]  /*3d40*/  BSYNC.RECONVERGENT B0 ;  /* 0x0000000000007941 */ /* 0x000fea0003800200 */
.L_x_47328:
        /* <DEDUP_REMOVED lines=22> */
.L_x_47339:
        /* <DEDUP_REMOVED lines=13> */
.L_x_47341:
[----:B------:R-:W-:Y:S05]  /*3f80*/  BSYNC.RECONVERGENT B2 ;  /* 0x0000000000027941 */ /* 0x000fea0003800200 */
.L_x_47340:
        /* <DEDUP_REMOVED lines=42> */
.L_x_47338:
[----:B------:R-:W-:Y:S05]  /*4230*/  BSYNC.RECONVERGENT B1 ;  /* 0x0000000000017941 */ /* 0x000fea0003800200 */
.L_x_47337:
        /* <DEDUP_REMOVED lines=11> */
.L_x_47336:
[----:B------:R-:W-:Y:S05]  /*42f0*/  BSYNC.RECONVERGENT B0 ;  /* 0x0000000000007941 */ /* 0x000fea0003800200 */
.L_x_47335:
[----:B------:R-:W-:Y:S02]  /*4300*/  F2FP.F16.F32.PACK_AB R15, RZ, R33 ;  /* 0x00000021ff0f723e */ /* 0x000fe400000000ff */
[----:B------:R-:W-:Y:S02]  /*4310*/  PRMT R14, R17, 0x5410, R14 ;  /* 0x00005410110e7816 */ /* 0x000fe4000000000e */
[----:B------:R-:W-:Y:S02]  /*4320*/  PRMT R13, R16, 0x5410, R13 ;  /* 0x00005410100d7816 */ /* 0x000fe4000000000d */
[----:B------:R-:W-:Y:S02]  /*4330*/  PRMT R12, R11, 0x5410, R12 ;  /* 0x000054100b0c7816 */ /* 0x000fe4000000000c */
[----:B------:R-:W-:Y:S01]  /*4340*/  PRMT R15, R55, 0x5410, R15 ;  /* 0x00005410370f7816 */ /* 0x000fe2000000000f */
[----:B------:R-:W-:Y:S06]  /*4350*/  BRA `(.L_x_47342) ;  /* 0x0000002800dc7947 */ /* 0x000fec0003800000 */
.L_x_47285:
        /* <DEDUP_REMOVED lines=21> */
.L_x_47347:
        /* <DEDUP_REMOVED lines=13> */
.L_x_47349:
[----:B------:R-:W-:Y:S05]  /*4580*/  BSYNC.RECONVERGENT B2 ;  /* 0x0000000000027941 */ /* 0x000fea0003800200 */
.L_x_47348:
        /* <DEDUP_REMOVED lines=42> */
.L_x_47346:
[----:B------:R-:W-:Y:S05]  /*4830*/  BSYNC.RECONVERGENT B1 ;  /* 0x0000000000017941 */ /* 0x000fea0003800200 */
.L_x_47345:
        /* <DEDUP_REMOVED lines=9> */
.L_x_47344:
[----:B------:R-:W-:Y:S05]  /*48d0*/  BSYNC.RECONVERGENT B0 ;  /* 0x0000000000007941 */ /* 0x000fea0003800200 */
.L_x_47343:
        /* <DEDUP_REMOVED lines=18> */
.L_x_47354:
        /* <DEDUP_REMOVED lines=13> */
.L_x_47356:
[----:B------:R-:W-:Y:S05]  /*4ad0*/  BSYNC.RECONVERGENT B2 ;  /* 0x0000000000027941 */ /* 0x000fea0003800200 */
.L_x_47355:
        /* <DEDUP_REMOVED lines=43> */
.L_x_47353:
[----:B------:R-:W-:Y:S05]  /*4d90*/  BSYNC.RECONVERGENT B1 ;  /* 0x0000000000017941 */ /* 0x000fea0003800200 */
.L_x_47352:
        /* <DEDUP_REMOVED lines=9> */
.L_x_47351:
[----:B------:R-:W-:Y:S05]  /*4e30*/  BSYNC.RECONVERGENT B0 ;  /* 0x0000000000007941 */ /* 0x000fea0003800200 */
.L_x_47350:
        /* <DEDUP_REMOVED lines=18> */
.L_x_47361:
        /* <DEDUP_REMOVED lines=13> */
.L_x_47363:
[----:B------:R-:W-:Y:S05]  /*5030*/  BSYNC.RECONVERGENT B2 ;  /* 0x0000000000027941 */ /* 0x000fea0003800200 */
.L_x_47362:
        /* <DEDUP_REMOVED lines=43> */
.L_x_47360:
[----:B------:R-:W-:Y:S05]  /*52f0*/  BSYNC.RECONVERGENT B1 ;  /* 0x0000000000017941 */ /* 0x000fea0003800200 */
.L_x_47359:
        /* <DEDUP_REMOVED lines=9> */
.L_x_47358:
[----:B------:R-:W-:Y:S05]  /*5390*/  BSYNC.RECONVERGENT B0 ;  /* 0x0000000000007941 */ /* 0x000fea0003800200 */
.L_x_47357:
        /* <DEDUP_REMOVED lines=18> */
.L_x_47368:
        /* <DEDUP_REMOVED lines=13> */
.L_x_47370:
[----:B------:R-:W-:Y:S05]  /*5590*/  BSYNC.RECONVERGENT B2 ;  /* 0x0000000000027941 */ /* 0x000fea0003800200 */
.L_x_47369:
        /* <DEDUP_REMOVED lines=43> */
.L_x_47367:
[----:B------:R-:W-:Y:S05]  /*5850*/  BSYNC.RECONVERGENT B1 ;  /* 0x0000000000017941 */ /* 0x000fea0003800200 */
.L_x_47366:
        /* <DEDUP_REMOVED lines=9> */
.L_x_47365:
[----:B------:R-:W-:Y:S05]  /*58f0*/  BSYNC.RECONVERGENT B0 ;  /* 0x0000000000007941 */ /* 0x000fea0003800200 */
.L_x_47364:
        /* <DEDUP_REMOVED lines=18> */
.L_x_47375:
        /* <DEDUP_REMOVED lines=13> */
.L_x_47377:
[----:B------:R-:W-:Y:S05]  /*5af0*/  BSYNC.RECONVERGENT B2 ;  /* 0x0000000000027941 */ /* 0x000fea0003800200 */
.L_x_47376:
        /* <DEDUP_REMOVED lines=43> */
.L_x_47374:
[----:B------:R-:W-:Y:S05]  /*5db0*/  BSYNC.RECONVERGENT B1 ;  /* 0x0000000000017941 */ /* 0x000fea0003800200 */
.L_x_47373:
        /* <DEDUP_REMOVED lines=9> */
.L_x_47372:
[----:B------:R-:W-:Y:S05]  /*5e50*/  BSYNC.RECONVERGENT B0 ;  /* 0x0000000000007941 */ /* 0x000fea0003800200 */
.L_x_47371:
        /* <DEDUP_REMOVED lines=18> */
.L_x_47382:
        /* <DEDUP_REMOVED lines=13> */
.L_x_47384:
[----:B------:R-:W-:Y:S05]  /*6050*/  BSYNC.RECONVERGENT B2 ;  /* 0x0000000000027941 */ /* 0x000fea0003800200 */
.L_x_47383:
        /* <DEDUP_REMOVED lines=43> */
.L_x_47381:
[----:B------:R-:W-:Y:S05]  /*6310*/  BSYNC.RECONVERGENT B1 ;  /* 0x0000000000017941 */ /* 0x000fea0003800200 */
.L_x_47380:
        /* <DEDUP_REMOVED lines=9> */
.L_x_47379:
[----:B------:R-:W-:Y:S05]  /*63b0*/  BSYNC.RECONVERGENT B0 ;  /* 0x0000000000007941 */ /* 0x000fea0003800200 */
.L_x_47378:
        /* <DEDUP_REMOVED lines=18> */
.L_x_47389:
        /* <DEDUP_REMOVED lines=13> */
.L_x_47391:
[----:B------:R-:W-:Y:S05]  /*65b0*/  BSYNC.RECONVERGENT B2 ;  /* 0x0000000000027941 */ /* 0x000fea0003800200 */
.L_x_47390:
        /* <DEDUP_REMOVED lines=43> */
.L_x_47388:
[----:B------:R-:W-:Y:S05]  /*6870*/  BSYNC.RECONVERGENT B1 ;  /* 0x0000000000017941 */ /* 0x000fea0003800200 */
.L_x_47387:
        /* <DEDUP_REMOVED lines=9> */
.L_x_47386:
[----:B------:R-:W-:Y:S05]  /*6910*/  BSYNC.RECONVERGENT B0 ;  /* 0x0000000000007941 */ /* 0x000fea0003800200 */
.L_x_47385:
        /* <DEDUP_REMOVED lines=18> */
.L_x_47396:
        /* <DEDUP_REMOVED lines=13> */
.L_x_47398:
[----:B------:R-:W-:Y:S05]  /*6b10*/  BSYNC.RECONVERGENT B2 ;  /* 0x0000000000027941 */ /* 0x000fea0003800200 */
.L_x_47397:
        /* <DEDUP_REMOVED lines=43> */
.L_x_47395:
[----:B------:R-:W-:Y:S05]  /*6dd0*/  BSYNC.RECONVERGENT B1 ;  /* 0x0000000000017941 */ /* 0x000fea0003800200 */
.L_x_47394:
        /* <DEDUP_REMOVED lines=9> */
.L_x_47393:
[----:B------:R-:W-:Y:S05]  /*6e70*/  BSYNC.RECONVERGENT B0 ;  /* 0x0000000000007941 */ /* 0x000fea0003800200 */
.L_x_47392:
[----:B------:R-:W-:Y:S02]  /*6e80*/  F2FP.F16.F32.PACK_AB R16, RZ, R33 ;  /* 0x00000021ff10723e */ /* 0x000fe400000000ff */
[----:B------:R-:W-:Y:S02]  /*6e90*/  PRMT R13, R13, 0x5410, R15 ;  /* 0x000054100d0d7816 */ /* 0x000fe4000000000f */
[----:B------:R-:W-:Y:S02]  /*6ea0*/  PRMT R14, R14, 0x5410, R19 ;  /* 0x000054100e0e7816 */ /* 0x000fe40000000013 */
[----:B------:R-:W-:Y:S02]  /*6eb0*/  PRMT R12, R11, 0x5410, R12 ;  /* 0x000054100b0c7816 */ /* 0x000fe4000000000c */
[----:B------:R-:W-:-:S07]  /*6ec0*/  PRMT R15, R55, 0x5410, R16 ;  /* 0x00005410370f7816 */ /* 0x000fce0000000010 */
.L_x_47342:
        /* <DEDUP_REMOVED lines=21> */
[----:B------:R-:W-:Y:S01]  /*7020*/  LOP3.LUT R19, R16, R12, R14, 0xfe, !PT ;  /* 0x0000000c10137212 */ /* 0x000fe200078efe0e */
[----:B0-----:R-:W-:Y:S01]  /*7030*/  IMAD.WIDE.U32 R14, R143, 0x8, R22 ;  /* 0x000000088f0e7825 */ /* 0x001fe200078e0016 */
[----:B------:R-:W-:Y:S02]  /*7040*/  LOP3.LUT R13, R13, R17, RZ, 0xfc, !PT ;  /* 0x000000110d0d7212 */ /* 0x000fe400078efcff */
[----:B------:R-:W-:-:S05]  /*7050*/  LOP3.LUT R12, R19, 0xff, R6, 0xf8, !PT ;  /* 0x000000ff130c7812 */ /* 0x000fca00078ef806 */
[----:B------:R1:W-:Y:S02]  /*7060*/  STG.E.64 desc[UR8][R14.64], R12 ;  /* 0x0000000c0e007986 */ /* 0x0003e4000c101b08 */
.L_x_47400:
[----:B------:R-:W-:Y:S05]  /*7070*/  BSYNC.RECONVERGENT B0 ;  /* 0x0000000000007941 */ /* 0x000fea0003800200 */
.L_x_47399:
[----:B------:R-:W-:Y:S04]  /*7080*/  BSSY.RECONVERGENT B0, `(.L_x_47401) ;  /* 0x0000005000007945 */ /* 0x000fe80003800200 */
[----:B------:R-:W-:Y:S05]  /*7090*/  @!P1 BRA `(.L_x_47402) ;  /* 0x00000000000c9947 */ /* 0x000fea0003800000 */
[----:B01----:R-:W0:Y:S02]  /*70a0*/  LDC.64 R12, c[0x0][0x390] ;  /* 0x0000e400ff0c7b82 */ /* 0x003e240000000a00 */
[----:B0-----:R-:W-:-:S05]  /*70b0*/  IMAD.WIDE.U32 R12, R11, 0x10, R12 ;  /* 0x000000100b0c7825 */ /* 0x001fca00078e000c */
[----:B-----5:R2:W5:Y:S02]  /*70c0*/  LDG.E.128 R56, desc[UR8][R12.64] ;  /* 0x000000080c387981 */ /* 0x020564000c1e1d00 */
.L_x_47402:
[----:B------:R-:W-:Y:S05]  /*70d0*/  BSYNC.RECONVERGENT B0 ;  /* 0x0000000000007941 */ /* 0x000fea0003800200 */
.L_x_47401:
[----:B------:R-:W-:Y:S05]  /*70e0*/  @!P0 BRA `(.L_x_47403) ;  /* 0x0000002c00a88947 */ /* 0x000fea0003800000 */
[----:B012---:R-:W0:Y:S01]  /*70f0*/  LDC.64 R12, c[0x0][0x3a0] ;  /* 0x0000e800ff0c7b82 */ /* 0x007e220000000a00 */
        /* <DEDUP_REMOVED lines=25> */
.L_x_47408:
        /* <DEDUP_REMOVED lines=13> */
.L_x_47410:
[----:B------:R-:W-:Y:S05]  /*7360*/  BSYNC.RECONVERGENT B2 ;  /* 0x0000000000027941 */ /* 0x000fea0003800200 */
.L_x_47409:
        /* <DEDUP_REMOVED lines=43> */
.L_x_47407:
[----:B------:R-:W-:Y:S05]  /*7620*/  BSYNC.RECONVERGENT B1 ;  /* 0x0000000000017941 */ /* 0x000fea0003800200 */
.L_x_47406:
        /* <DEDUP_REMOVED lines=11> */
.L_x_47405:
[----:B------:R-:W-:Y:S05]  /*76e0*/  BSYNC.RECONVERGENT B0 ;  /* 0x0000000000007941 */ /* 0x000fea0003800200 */
.L_x_47404:
        /* <DEDUP_REMOVED lines=22> */
.L_x_47415:
        /* <DEDUP_REMOVED lines=13> */
.L_x_47417:
[----:B------:R-:W-:Y:S05]  /*7920*/  BSYNC.RECONVERGENT B2 ;  /* 0x0000000000027941 */ /* 0x000fea0003800200 */
.L_x_47416:
        /* <DEDUP_REMOVED lines=43> */
.L_x_47414:
[----:B------:R-:W-:Y:S05]  /*7be0*/  BSYNC.RECONVERGENT B1 ;  /* 0x0000000000017941 */ /* 0x000fea0003800200 */
.L_x_47413:
        /* <DEDUP_REMOVED lines=11> */
.L_x_47412:
[----:B------:R-:W-:Y:S05]  /*7ca0*/  BSYNC.RECONVERGENT B0 ;  /* 0x0000000000007941 */ /* 0x000fea0003800200 */
.L_x_47411:
        /* <DEDUP_REMOVED lines=22> */
.L_x_47422:
        /* <DEDUP_REMOVED lines=13> */
.L_x_47424:
[----:B------:R-:W-:Y:S05]  /*7ee0*/  BSYNC.RECONVERGENT B2 ;  /* 0x0000000000027941 */ /* 0x000fea0003800200 */
.L_x_47423:
        /* <DEDUP_REMOVED lines=43> */
.L_x_47421:
[----:B------:R-:W-:Y:S05]  /*81a0*/  BSYNC.RECONVERGENT B1 ;  /* 0x0000000000017941 */ /* 0x000fea0003800200 */
.L_x_47420:
        /* <DEDUP_REMOVED lines=11> */
.L_x_47419:
[----:B------:R-:W-:Y:S05]  /*8260*/  BSYNC.RECONVERGENT B0 ;  /* 0x0000000000007941 */ /* 0x000fea0003800200 */
.L_x_47418:
        /* <DEDUP_REMOVED lines=22> */
.L_x_47429:
        /* <DEDUP_REMOVED lines=13> */
.L_x_47431:
[----:B------:R-:W-:Y:S05]  /*84a0*/  BSYNC.RECONVERGENT B2 ;  /* 0x0000000000027941 */ /* 0x000fea0003800200 */
.L_x_47430:
        /* <DEDUP_REMOVED lines=43> */
.L_x_47428:
[----:B------:R-:W-:Y:S05]  /*8760*/  BSYNC.RECONVERGENT B1 ;  /* 0x0000000000017941 */ /* 0x000fea0003800200 */
.L_x_47427:
        /* <DEDUP_REMOVED lines=11> */
.L_x_47426:
[----:B------:R-:W-:Y:S05]  /*8820*/  BSYNC.RECONVERGENT B0 ;  /* 0x0000000000007941 */ /* 0x000fea0003800200 */
.L_x_47425:
        /* <DEDUP_REMOVED lines=22> */
.L_x_47436:
        /* <DEDUP_REMOVED lines=13> */
.L_x_47438:
[----:B------:R-:W-:Y:S05]  /*8a60*/  BSYNC.RECONVERGENT B2 ;  /* 0x0000000000027941 */ /* 0x000fea0003800200 */
.L_x_47437:
        /* <DEDUP_REMOVED lines=43> */
.L_x_47435:
[----:B------:R-:W-:Y:S05]  /*8d20*/  BSYNC.RECONVERGENT B1 ;  /* 0x0000000000017941 */ /* 0x000fea0003800200 */
.L_x_47434:
        /* <DEDUP_REMOVED lines=11> */
.L_x_47433:
[----:B------:R-:W-:Y:S05]  /*8de0*/  BSYNC.RECONVERGENT B0 ;  /* 0x0000000000007941 */ /* 0x000fea0003800200 */
.L_x_47432:
        /* <DEDUP_REMOVED lines=22> */
.L_x_47443:
        /* <DEDUP_REMOVED lines=13> */
.L_x_47445:
[----:B------:R-:W-:Y:S05]  /*9020*/  BSYNC.RECONVERGENT B2 ;  /* 0x0000000000027941 */ /* 0x000fea0003800200 */
.L_x_47444:
        /* <DEDUP_REMOVED lines=43> */
.L_x_47442:
[----:B------:R-:W-:Y:S05]  /*92e0*/  BSYNC.RECONVERGENT B1 ;  /* 0x0000000000017941 */ /* 0x000fea0003800200 */
.L_x_47441:
        /* <DEDUP_REMOVED lines=11> */
.L_x_47440:
[----:B------:R-:W-:Y:S05]  /*93a0*/  BSYNC.RECONVERGENT B0 ;  /* 0x0000000000007941 */ /* 0x000fea0003800200 */
.L_x_47439:
        /* <DEDUP_REMOVED lines=22> */
.L_x_47450:
        /* <DEDUP_REMOVED lines=13> */
.L_x_47452:
[----:B------:R-:W-:Y:S05]  /*95e0*/  BSYNC.RECONVERGENT B2 ;  /* 0x0000000000027941 */ /* 0x000fea0003800200 */
.L_x_47451:
        /* <DEDUP_REMOVED lines=43> */
.L_x_47449:
[----:B------:R-:W-:Y:S05]  /*98a0*/  BSYNC.RECONVERGENT B1 ;  /* 0x0000000000017941 */ /* 0x000fea0003800200 */
.L_x_47448:
        /* <DEDUP_REMOVED lines=11> */
.L_x_47447:
[----:B------:R-:W-:Y:S05]  /*9960*/  BSYNC.RECONVERGENT B0 ;  /* 0x0000000000007941 */ /* 0x000fea0003800200 */
.L_x_47446:
        /* <DEDUP_REMOVED lines=22> */
.L_x_47457:
        /* <DEDUP_REMOVED lines=13> */
.L_x_47459:
[----:B------:R-:W-:Y:S05]  /*9ba0*/  BSYNC.RECONVERGENT B2 ;  /* 0x0000000000027941 */ /* 0x000fea0003800200 */
.L_x_47458:
        /* <DEDUP_REMOVED lines=43> */
.L_x_47456:
[----:B------:R-:W-:Y:S05]  /*9e60*/  BSYNC.RECONVERGENT B1 ;  /* 0x0000000000017941 */ /* 0x000fea0003800200 */
.L_x_47455:
        /* <DEDUP_REMOVED lines=11> */
.L_x_47454:
[----:B------:R-:W-:Y:S05]  /*9f20*/  BSYNC.RECONVERGENT B0 ;  /* 0x0000000000007941 */ /* 0x000fea0003800200 */
.L_x_47453:
[----:B------:R-:W-:Y:S02]  /*9f30*/  F2FP.F16.F32.PACK_AB R15, RZ, R24 ;  /* 0x00000018ff0f723e */ /* 0x000fe400000000ff */
[----:B------:R-:W-:Y:S02]  /*9f40*/  PRMT R14, R84, 0x5410, R14 ;  /* 0x00005410540e7816 */ /* 0x000fe4000000000e */
[----:B------:R-:W-:Y:S02]  /*9f50*/  PRMT R13, R55, 0x5410, R13 ;  /* 0x00005410370d7816 */ /* 0x000fe4000000000d */
[----:B------:R-:W-:Y:S02]  /*9f60*/  PRMT R12, R25, 0x5410, R12 ;  /* 0x00005410190c7816 */ /* 0x000fe4000000000c */
[----:B------:R-:W-:Y:S01]  /*9f70*/  PRMT R15, R85, 0x5410, R15 ;  /* 0x00005410550f7816 */ /* 0x000fe2000000000f */
[----:B------:R-:W-:Y:S06]  /*9f80*/  BRA `(.L_x_47460) ;  /* 0x0000002800e07947 */ /* 0x000fec0003800000 */
.L_x_47403:
[----:B------:R-:W-:Y:S01]  /*9f90*/  BSSY.RECONVERGENT B0, `(.L_x_47461) ;  /* 0x0000058000007945 */ /* 0x000fe20003800200 */
[----:B0-----:R-:W-:Y:S01]  /*9fa0*/  IMAD.MOV.U32 R17, RZ, RZ, RZ ;  /* 0x000000ffff117224 */ /* 0x001fe200078e00ff */
[----:B------:R-:W-:Y:S01]  /*9fb0*/  MOV R16, R18 ;  /* 0x0000001200107202 */ /* 0x000fe20000000f00 */
[----:B-12---:R-:W-:Y:S01]  /*9fc0*/  IMAD.MOV.U32 R13, RZ, RZ, R20 ;  /* 0x000000ffff0d7224 */ /* 0x006fe200078e0014 */
        /* <DEDUP_REMOVED lines=17> */
.L_x_47465:
        /* <DEDUP_REMOVED lines=13> */
.L_x_47467:
[----:B------:R-:W-:Y:S05]  /*a1b0*/  BSYNC.RECONVERGENT B2 ;  /* 0x0000000000027941 */ /* 0x000fea0003800200 */
.L_x_47466:
        /* <DEDUP_REMOVED lines=43> */
.L_x_47464:
[----:B------:R-:W-:Y:S05]  /*a470*/  BSYNC.RECONVERGENT B1 ;  /* 0x0000000000017941 */ /* 0x000fea0003800200 */
.L_x_47463:
        /* <DEDUP_REMOVED lines=9> */
.L_x_47462:
[----:B------:R-:W-:Y:S05]  /*a510*/  BSYNC.RECONVERGENT B0 ;  /* 0x0000000000007941 */ /* 0x000fea0003800200 */
.L_x_47461:
        /* <DEDUP_REMOVED lines=18> */
.L_x_47472:
        /* <DEDUP_REMOVED lines=13> */
.L_x_47474:
[----:B------:R-:W-:Y:S05]  /*a710*/  BSYNC.RECONVERGENT B2 ;  /* 0x0000000000027941 */ /* 0x000fea0003800200 */
.L_x_47473:
        /* <DEDUP_REMOVED lines=43> */
.L_x_47471:
[----:B------:R-:W-:Y:S05]  /*a9d0*/  BSYNC.RECONVERGENT B1 ;  /* 0x0000000000017941 */ /* 0x000fea0003800200 */
.L_x_47470:
        /* <DEDUP_REMOVED lines=9> */
.L_x_47469:
[----:B------:R-:W-:Y:S05]  /*aa70*/  BSYNC.RECONVERGENT B0 ;  /* 0x0000000000007941 */ /* 0x000fea0003800200 */
.L_x_47468:
        /* <DEDUP_REMOVED lines=18> */
.L_x_47479:
        /* <DEDUP_REMOVED lines=13> */
.L_x_47481:
[----:B------:R-:W-:Y:S05]  /*ac70*/  BSYNC.RECONVERGENT B2 ;  /* 0x0000000000027941 */ /* 0x000fea0003800200 */
.L_x_47480:
        /* <DEDUP_REMOVED lines=43> */
.L_x_47478:
[----:B------:R-:W-:Y:S05]  /*af30*/  BSYNC.RECONVERGENT B1 ;  /* 0x0000000000017941 */ /* 0x000fea0003800200 */
.L_x_47477:
        /* <DEDUP_REMOVED lines=9> */
.L_x_47476:
[----:B------:R-:W-:Y:S05]  /*afd0*/  BSYNC.RECONVERGENT B0 ;  /* 0x0000000000007941 */ /* 0x000fea0003800200 */
.L_x_47475:
        /* <DEDUP_REMOVED lines=18> */
.L_x_47486:
        /* <DEDUP_REMOVED lines=13> */
.L_x_47488:
[----:B------:R-:W-:Y:S05]  /*b1d0*/  BSYNC.RECONVERGENT B2 ;  /* 0x0000000000027941 */ /* 0x000fea0003800200 */
.L_x_47487:
        /* <DEDUP_REMOVED lines=43> */
.L_x_47485:
[----:B------:R-:W-:Y:S05]  /*b490*/  BSYNC.RECONVERGENT B1 ;  /* 0x0000000000017941 */ /* 0x000fea0003800200 */
.L_x_47484:
        /* <DEDUP_REMOVED lines=9> */
.L_x_47483:
[----:B------:R-:W-:Y:S05]  /*b530*/  BSYNC.RECONVERGENT B0 ;  /* 0x0000000000007941 */ /* 0x000fea0003800200 */
.L_x_47482:
        /* <DEDUP_REMOVED lines=18> */
.L_x_47493:
        /* <DEDUP_REMOVED lines=13> */
.L_x_47495:
[----:B------:R-:W-:Y:S05]  /*b730*/  BSYNC.RECONVERGENT B2 ;  /* 0x0000000000027941 */ /* 0x000fea0003800200 */
.L_x_47494:
        /* <DEDUP_REMOVED lines=43> */
.L_x_47492:
[----:B------:R-:W-:Y:S05]  /*b9f0*/  BSYNC.RECONVERGENT B1 ;  /* 0x0000000000017941 */ /* 0x000fea0003800200 */
.L_x_47491:
        /* <DEDUP_REMOVED lines=9> */
.L_x_47490:
[----:B------:R-:W-:Y:S05]  /*ba90*/  BSYNC.RECONVERGENT B0 ;  /* 0x0000000000007941 */ /* 0x000fea0003800200 */
.L_x_47489:
        /* <DEDUP_REMOVED lines=18> */
.L_x_47500:
        /* <DEDUP_REMOVED lines=13> */
.L_x_47502:
[----:B------:R-:W-:Y:S05]  /*bc90*/  BSYNC.RECONVERGENT B2 ;  /* 0x0000000000027941 */ /* 0x000fea0003800200 */
.L_x_47501:
        /* <DEDUP_REMOVED lines=43> */
.L_x_47499:
[----:B------:R-:W-:Y:S05]  /*bf50*/  BSYNC.RECONVERGENT B1 ;  /* 0x0000000000017941 */ /* 0x000fea0003800200 */
.L_x_47498:
[----:B------:R-:W-:Y:S01]  /*bf60*/  I2FP.F32.U32 R22, R52 ;  /* 0x0000003400167245 */ /* 0x000fe20000201000 */
[----:B------:R-:W-:Y:S02]  /*bf70*/  IMAD.MOV.U32 R23, RZ, RZ, 0x2f800000 ;  /* 0x2f800000ff177424 */ /* 0x000fe400078e00ff */
[----:B-----5:R-:W-:Y:S02]  /*bf80*/  HADD2.F32 R52, -RZ, R58.H1_H1 ;  /* 0x3000003aff347230 */ /* 0x020fe40000004100 */
[----:B------:R-:W-:-:S03]  /*bf90*/  FFMA.FTZ R22, R22, R23, 1.1641532182693481445e-10 ;  /* 0x2f00000016167423 */ /* 0x000fc60000010017 */
[----:B------:R-:W-:Y:S02]  /*bfa0*/  FMUL.FTZ R52, R52, UR13 ;  /* 0x0000000d34347c20 */ /* 0x000fe40008410000 */
[----:B------:R-:W-:Y:S02]  /*bfb0*/  FSETP.GTU.FTZ.AND P2, PT, R22, UR10, PT ;  /* 0x0000000a16007c0b */ /* 0x000fe4000bf5c000 */
[----:B------:R-:W-:Y:S02]  /*bfc0*/  FMUL.FTZ R22, R52, UR12 ;  /* 0x0000000c34167c20 */ /* 0x000fe40008410000 */
[----:B------:R-:W-:-:S03]  /*bfd0*/  SEL R52, RZ, 0x1, P2 ;  /* 0x00000001ff347807 */ /* 0x000fc60001000000 */
[----:B------:R-:W-:-:S07]  /*bfe0*/  FSEL R22, R22, RZ, !P2 ;  /* 0x000000ff16167208 */ /* 0x000fce0005000000 */
.L_x_47497:
[----:B------:R-:W-:Y:S05]  /*bff0*/  BSYNC.RECONVERGENT B0 ;  /* 0x0000000000007941 */ /* 0x000fea0003800200 */
.L_x_47496:
        /* <DEDUP_REMOVED lines=18> */
.L_x_47507:
        /* <DEDUP_REMOVED lines=13> */
.L_x_47509:
[----:B------:R-:W-:Y:S05]  /*c1f0*/  BSYNC.RECONVERGENT B2 ;  /* 0x0000000000027941 */ /* 0x000fea0003800200 */
.L_x_47508:
        /* <DEDUP_REMOVED lines=43> */
.L_x_47506:
[----:B------:R-:W-:Y:S05]  /*c4b0*/  BSYNC.RECONVERGENT B1 ;  /* 0x0000000000017941 */ /* 0x000fea0003800200 */
.L_x_47505:
[----:B------:R-:W-:Y:S01]  /*c4c0*/  I2FP.F32.U32 R23, R23 ;  /* 0x0000001700177245 */ /* 0x000fe20000201000 */
[----:B------:R-:W-:Y:S02]  /*c4d0*/  IMAD.MOV.U32 R24, RZ, RZ, 0x2f800000 ;  /* 0x2f800000ff187424 */ /* 0x000fe400078e00ff */
[----:B-----5:R-:W-:Y:S02]  /*c4e0*/  HADD2.F32 R53, -RZ, R59.H0_H0 ;  /* 0x2000003bff357230 */ /* 0x020fe40000004100 */
[----:B------:R-:W-:-:S03]  /*c4f0*/  FFMA.FTZ R23, R23, R24, 1.1641532182693481445e-10 ;  /* 0x2f00000017177423 */ /* 0x000fc60000010018 */
[----:B------:R-:W-:Y:S02]  /*c500*/  FMUL.FTZ R53, R53, UR13 ;  /* 0x0000000d35357c20 */ /* 0x000fe40008410000 */
[----:B------:R-:W-:Y:S02]  /*c510*/  FSETP.GTU.FTZ.AND P2, PT, R23, UR10, PT ;  /* 0x0000000a17007c0b */ /* 0x000fe4000bf5c000 */
[----:B------:R-:W-:Y:S02]  /*c520*/  FMUL.FTZ R23, R53, UR12 ;  /* 0x0000000c35177c20 */ /* 0x000fe40008410000 */
[----:B------:R-:W-:-:S03]  /*c530*/  SEL R53, RZ, 0x1, P2 ;  /* 0x00000001ff357807 */ /* 0x000fc60001000000 */
[----:B------:R-:W-:-:S07]  /*c540*/  FSEL R23, R23, RZ, !P2 ;  /* 0x000000ff17177208 */ /* 0x000fce0005000000 */
.L_x_47504:
[----:B------:R-:W-:Y:S05]  /*c550*/  BSYNC.RECONVERGENT B0 ;  /* 0x0000000000007941 */ /* 0x000fea0003800200 */
.L_x_47503:
        /* <DEDUP_REMOVED lines=18> */
.L_x_47514:
        /* <DEDUP_REMOVED lines=13> */
.L_x_47516:
[----:B------:R-:W-:Y:S05]  /*c750*/  BSYNC.RECONVERGENT B2 ;  /* 0x0000000000027941 */ /* 0x000fea0003800200 */
.L_x_47515:
        /* <DEDUP_REMOVED lines=43> */
.L_x_47513:
[----:B------:R-:W-:Y:S05]  /*ca10*/  BSYNC.RECONVERGENT B1 ;  /* 0x0000000000017941 */ /* 0x000fea0003800200 */
.L_x_47512:
        /* <DEDUP_REMOVED lines=9> */
.L_x_47511:
[----:B------:R-:W-:Y:S05]  /*cab0*/  BSYNC.RECONVERGENT B0 ;  /* 0x0000000000007941 */ /* 0x000fea0003800200 */
.L_x_47510:
[----:B------:R-:W-:Y:S02]  /*cac0*/  F2FP.F16.F32.PACK_AB R84, RZ, R24 ;  /* 0x00000018ff54723e */ /* 0x000fe400000000ff */
[----:B------:R-:W-:Y:S02]  /*cad0*/  PRMT R12, R12, 0x5410, R15 ;  /* 0x000054100c0c7816 */ /* 0x000fe4000000000f */
[----:B------:R-:W-:Y:S02]  /*cae0*/  PRMT R14, R14, 0x5410, R55 ;  /* 0x000054100e0e7816 */ /* 0x000fe40000000037 */
[----:B------:R-:W-:Y:S02]  /*caf0*/  PRMT R13, R13, 0x5410, R25 ;  /* 0x000054100d0d7816 */ /* 0x000fe40000000019 */
[----:B------:R-:W-:-:S07]  /*cb00*/  PRMT R15, R92, 0x5410, R84 ;  /* 0x000054105c0f7816 */ /* 0x000fce0000000054 */
.L_x_47460:
        /* <DEDUP_REMOVED lines=25> */
.L_x_47518:
[----:B------:R-:W-:Y:S05]  /*cca0*/  BSYNC.RECONVERGENT B0 ;  /* 0x0000000000007941 */ /* 0x000fea0003800200 */
.L_x_47517:
[----:B------:R-:W-:Y:S04]  /*ccb0*/  BSSY.RECONVERGENT B0, `(.L_x_47519) ;  /* 0x0000006000007945 */ /* 0x000fe80003800200 */
[----:B------:R-:W-:Y:S05]  /*ccc0*/  @!P1 BRA `(.L_x_47520) ;  /* 0x0000000000109947 */ /* 0x000fea0003800000 */
[----:B01----:R-:W0:Y:S01]  /*ccd0*/  LDC.64 R12, c[0x0][0x390] ;  /* 0x0000e400ff0c7b82 */ /* 0x003e220000000a00 */
[----:B------:R-:W-:-:S05]  /*cce0*/  IADD3 R11, PT, PT, R143, 0x40, RZ ;  /* 0x000000408f0b7810 */ /* 0x000fca0007ffe0ff */
[----:B0-----:R-:W-:-:S05]  /*ccf0*/  IMAD.WIDE.U32 R12, R11, 0x10, R12 ;  /* 0x000000100b0c7825 */ /* 0x001fca00078e000c */
[----:B-----5:R2:W5:Y:S02]  /*cd00*/  LDG.E.128 R56, desc[UR8][R12.64] ;  /* 0x000000080c387981 */ /* 0x020564000c1e1d00 */
.L_x_47520:
[----:B------:R-:W-:Y:S05]  /*cd10*/  BSYNC.RECONVERGENT B0 ;  /* 0x0000000000007941 */ /* 0x000fea0003800200 */
.L_x_47519:
        /* <DEDUP_REMOVED lines=27> */
.L_x_47526:
        /* <DEDUP_REMOVED lines=13> */
.L_x_47528:
[----:B------:R-:W-:Y:S05]  /*cfa0*/  BSYNC.RECONVERGENT B2 ;  /* 0x0000000000027941 */ /* 0x000fea0003800200 */
.L_x_47527:
        /* <DEDUP_REMOVED lines=43> */
.L_x_47525:
[----:B------:R-:W-:Y:S05]  /*d260*/  BSYNC.RECONVERGENT B1 ;  /* 0x0000000000017941 */ /* 0x000fea0003800200 */
.L_x_47524:
        /* <DEDUP_REMOVED lines=11> */
.L_x_47523:
[----:B------:R-:W-:Y:S05]  /*d320*/  BSYNC.RECONVERGENT B0 ;  /* 0x0000000000007941 */ /* 0x000fea0003800200 */
.L_x_47522:
        /* <DEDUP_REMOVED lines=22> */
.L_x_47533:
        /* <DEDUP_REMOVED lines=13> */
.L_x_47535:
[----:B------:R-:W-:Y:S05]  /*d560*/  BSYNC.RECONVERGENT B2 ;  /* 0x0000000000027941 */ /* 0x000fea0003800200 */
.L_x_47534:
        /* <DEDUP_REMOVED lines=43> */
.L_x_47532:
[----:B------:R-:W-:Y:S05]  /*d820*/  BSYNC.RECONVERGENT B1 ;  /* 0x0000000000017941 */ /* 0x000fea0003800200 */
.L_x_47531:
        /* <DEDUP_REMOVED lines=11> */
.L_x_47530:
[----:B------:R-:W-:Y:S05]  /*d8e0*/  BSYNC.RECONVERGENT B0 ;  /* 0x0000000000007941 */ /* 0x000fea0003800200 */
.L_x_47529:
        /* <DEDUP_REMOVED lines=22> */
.L_x_47540:
        /* <DEDUP_REMOVED lines=13> */
.L_x_47542:
[----:B------:R-:W-:Y:S05]  /*db20*/  BSYNC.RECONVERGENT B2 ;  /* 0x0000000000027941 */ /* 0x000fea0003800200 */
.L_x_47541:
        /* <DEDUP_REMOVED lines=43> */
.L_x_47539:
[----:B------:R-:W-:Y:S05]  /*dde0*/  BSYNC.RECONVERGENT B1 ;  /* 0x0000000000017941 */ /* 0x000fea0003800200 */
.L_x_47538:
        /* <DEDUP_REMOVED lines=11> */
.L_x_47537:
[----:B------:R-:W-:Y:S05]  /*dea0*/  BSYNC.RECONVERGENT B0 ;  /* 0x0000000000007941 */ /* 0x000fea0003800200 */
.L_x_47536:
        /* <DEDUP_REMOVED lines=22> */
.L_x_47547:
        /* <DEDUP_REMOVED lines=13> */
.L_x_47549:
[----:B------:R-:W-:Y:S05]  /*e0e0*/  BSYNC.RECONVERGENT B2 ;  /* 0x0000000000027941 */ /* 0x000fea0003800200 */
.L_x_47548:
        /* <DEDUP_REMOVED lines=43> */
.L_x_47546:
[----:B------:R-:W-:Y:S05]  /*e3a0*/  BSYNC.RECONVERGENT B1 ;  /* 0x0000000000017941 */ /* 0x000fea0003800200 */
.L_x_47545:
        /* <DEDUP_REMOVED lines=11> */
.L_x_47544:
[----:B------:R-:W-:Y:S05]  /*e460*/  BSYNC.RECONVERGENT B0 ;  /* 0x0000000000007941 */ /* 0x000fea0003800200 */
.L_x_47543:
        /* <DEDUP_REMOVED lines=22> */
.L_x_47554:
        /* <DEDUP_REMOVED lines=13> */
.L_x_47556:
[----:B------:R-:W-:Y:S05]  /*e6a0*/  BSYNC.RECONVERGENT B2 ;  /* 0x0000000000027941 */ /* 0x000fea0003800200 */
.L_x_47555:
        /* <DEDUP_REMOVED lines=43> */
.L_x_47553:
[----:B------:R-:W-:Y:S05]  /*e960*/  BSYNC.RECONVERGENT B1 ;  /* 0x0000000000017941 */ /* 0x000fea0003800200 */
.L_x_47552:
        /* <DEDUP_REMOVED lines=11> */
.L_x_47551:
[----:B------:R-:W-:Y:S05]  /*ea20*/  BSYNC.RECONVERGENT B0 ;  /* 0x0000000000007941 */ /* 0x000fea0003800200 */
.L_x_47550:
        /* <DEDUP_REMOVED lines=22> */
.L_x_47561:
        /* <DEDUP_REMOVED lines=13> */
.L_x_47563:
[----:B------:R-:W-:Y:S05]  /*ec60*/  BSYNC.RECONVERGENT B2 ;  /* 0x0000000000027941 */ /* 0x000fea0003800200 */
.L_x_47562:
        /* <DEDUP_REMOVED lines=43> */
.L_x_47560:
[----:B------:R-:W-:Y:S05]  /*ef20*/  BSYNC.RECONVERGENT B1 ;  /* 0x0000000000017941 */ /* 0x000fea0003800200 */
.L_x_47559:
[----:B------:R-:W-:Y:S01]  /*ef30*/  I2FP.F32.U32 R16, R16 ;  /* 0x0000001000107245 */ /* 0x000fe20000201000 */
[----:B------:R-:W-:-:S04]  /*ef40*/  IMAD.MOV.U32 R25, RZ, RZ, 0x2f800000 ;  /* 0x2f800000ff197424 */ /* 0x000fc800078e00ff */
[----:B------:R-:W-:Y:S01]  /*ef50*/  FFMA.FTZ R16, R16, R25, 1.1641532182693481445e-10 ;  /* 0x2f00000010107423 */ /* 0x000fe20000010019 */
[----:B-----5:R-:W-:-:S04]  /*ef60*/  HADD2.F32 R25, -RZ, R58.H1_H1 ;  /* 0x3000003aff197230 */ /* 0x020fc80000004100 */
[----:B------:R-:W-:Y:S01]  /*ef70*/  FSETP.GTU.FTZ.AND P3, PT, R16, UR10, PT ;  /* 0x0000000a10007c0b */ /* 0x000fe2000bf7c000 */
[----:B------:R-:W-:-:S03]  /*ef80*/  FMUL.FTZ R25, R25, UR13 ;  /* 0x0000000d19197c20 */ /* 0x000fc60008410000 */
[----:B------:R-:W-:Y:S01]  /*ef90*/  SEL R52, RZ, 0x1, P3 ;  /* 0x00000001ff347807 */ /* 0x000fe20001800000 */
[----:B------:R-:W-:Y:S01]  /*efa0*/  FMUL.FTZ R16, R25, UR12 ;  /* 0x0000000c19107c20 */ /* 0x000fe20008410000 */
[----:B------:R-:W-:-:S04]  /*efb0*/  HADD2.F32 R25, -RZ, R86.H1_H1 ;  /* 0x30000056ff197230 */ /* 0x000fc80000004100 */
[----:B------:R-:W-:-:S05]  /*efc0*/  FSEL R16, R16, RZ, !P3 ;  /* 0x000000ff10107208 */ /* 0x000fca0005800000 */
[----:B------:R-:W-:-:S07]  /*efd0*/  FADD.FTZ R16, R25, R16 ;  /* 0x0000001019107221 */ /* 0x000fce0000010000 */
.L_x_47558:
[----:B------:R-:W-:Y:S05]  /*efe0*/  BSYNC.RECONVERGENT B0 ;  /* 0x0000000000007941 */ /* 0x000fea0003800200 */
.L_x_47557:
        /* <DEDUP_REMOVED lines=22> */
.L_x_47568:
        /* <DEDUP_REMOVED lines=13> */
.L_x_47570:
[----:B------:R-:W-:Y:S05]  /*f220*/  BSYNC.RECONVERGENT B2 ;  /* 0x0000000000027941 */ /* 0x000fea0003800200 */
.L_x_47569:
        /* <DEDUP_REMOVED lines=43> */
.L_x_47567:
[----:B------:R-:W-:Y:S05]  /*f4e0*/  BSYNC.RECONVERGENT B1 ;  /* 0x0000000000017941 */ /* 0x000fea0003800200 */
.L_x_47566:
[----:B------:R-:W-:Y:S01]  /*f4f0*/  I2FP.F32.U32 R25, R25 ;  /* 0x0000001900197245 */ /* 0x000fe20000201000 */
[----:B------:R-:W-:Y:S02]  /*f500*/  HFMA2 R92, -RZ, RZ, 0.1171875, 0 ;  /* 0x2f800000ff5c7431 */ /* 0x000fe400000001ff */
[----:B-----5:R-:W-:-:S03]  /*f510*/  HADD2.F32 R53, -RZ, R59.H0_H0 ;  /* 0x2000003bff357230 */ /* 0x020fc60000004100 */
[----:B------:R-:W-:Y:S02]  /*f520*/  FFMA.FTZ R25, R25, R92, 1.1641532182693481445e-10 ;  /* 0x2f00000019197423 */ /* 0x000fe4000001005c */
[----:B------:R-:W-:Y:S01]  /*f530*/  FMUL.FTZ R53, R53, UR13 ;  /* 0x0000000d35357c20 */ /* 0x000fe20008410000 */
[----:B------:R-:W-:Y:S02]  /*f540*/  HADD2.F32 R92, -RZ, R87.H0_H0 ;  /* 0x20000057ff5c7230 */ /* 0x000fe40000004100 */
[----:B------:R-:W-:Y:S01]  /*f550*/  FSETP.GTU.FTZ.AND P3, PT, R25, UR10, PT ;  /* 0x0000000a19007c0b */ /* 0x000fe2000bf7c000 */
[----:B------:R-:W-:-:S03]  /*f560*/  FMUL.FTZ R25, R53, UR12 ;  /* 0x0000000c35197c20 */ /* 0x000fc60008410000 */
[----:B------:R-:W-:Y:S02]  /*f570*/  SEL R53, RZ, 0x1, P3 ;  /* 0x00000001ff357807 */ /* 0x000fe40001800000 */
[----:B------:R-:W-:-:S05]  /*f580*/  FSEL R25, R25, RZ, !P3 ;  /* 0x000000ff19197208 */ /* 0x000fca0005800000 */
[----:B------:R-:W-:-:S07]  /*f590*/  FADD.FTZ R25, R92, R25 ;  /* 0x000000195c197221 */ /* 0x000fce0000010000 */
.L_x_47565:
[----:B------:R-:W-:Y:S05]  /*f5a0*/  BSYNC.RECONVERGENT B0 ;  /* 0x0000000000007941 */ /* 0x000fea0003800200 */
.L_x_47564:
        /* <DEDUP_REMOVED lines=22> */
.L_x_47575:
        /* <DEDUP_REMOVED lines=13> */
.L_x_47577:
[----:B------:R-:W-:Y:S05]  /*f7e0*/  BSYNC.RECONVERGENT B2 ;  /* 0x0000000000027941 */ /* 0x000fea0003800200 */
.L_x_47576:
        /* <DEDUP_REMOVED lines=43> */
.L_x_47574:
[----:B------:R-:W-:Y:S05]  /*faa0*/  BSYNC.RECONVERGENT B1 ;  /* 0x0000000000017941 */ /* 0x000fea0003800200 */
.L_x_47573:
[----:B------:R-:W-:Y:S01]  /*fab0*/  I2FP.F32.U32 R10, R10 ;  /* 0x0000000a000a7245 */ /* 0x000fe20000201000 */
[----:B------:R-:W-:-:S04]  /*fac0*/  IMAD.MOV.U32 R55, RZ, RZ, 0x2f800000 ;  /* 0x2f800000ff377424 */ /* 0x000fc800078e00ff */
[----:B------:R-:W-:Y:S01]  /*fad0*/  FFMA.FTZ R10, R10, R55, 1.1641532182693481445e-10 ;  /* 0x2f0000000a0a7423 */ /* 0x000fe20000010037 */
[----:B-----5:R-:W-:-:S04]  /*fae0*/  HADD2.F32 R55, -RZ, R59.H1_H1 ;  /* 0x3000003bff377230 */ /* 0x020fc80000004100 */
[----:B------:R-:W-:Y:S01]  /*faf0*/  FSETP.GTU.FTZ.AND P2, PT, R10, UR10, PT ;  /* 0x0000000a0a007c0b */ /* 0x000fe2000bf5c000 */
[----:B------:R-:W-:Y:S01]  /*fb00*/  FMUL.FTZ R55, R55, UR13 ;  /* 0x0000000d37377c20 */ /* 0x000fe20008410000 */
[----:B------:R-:W-:-:S03]  /*fb10*/  HADD2.F32 R10, -RZ, R87.H1_H1 ;  /* 0x30000057ff0a7230 */ /* 0x000fc60000004100 */
[----:B------:R-:W-:-:S05]  /*fb20*/  FMUL.FTZ R55, R55, UR12 ;  /* 0x0000000c37377c20 */ /* 0x000fca0008410000 */
[----:B------:R-:W-:-:S05]  /*fb30*/  FSEL R55, R55, RZ, !P2 ;  /* 0x000000ff37377208 */ /* 0x000fca0005000000 */
[----:B------:R-:W-:Y:S01]  /*fb40*/  FADD.FTZ R55, R10, R55 ;  /* 0x000000370a377221 */ /* 0x000fe20000010000 */
[----:B------:R-:W-:-:S07]  /*fb50*/  SEL R10, RZ, 0x1, P2 ;  /* 0x00000001ff0a7807 */ /* 0x000fce0001000000 */
.L_x_47572:
[----:B------:R-:W-:Y:S05]  /*fb60*/  BSYNC.RECONVERGENT B0 ;  /* 0x0000000000007941 */ /* 0x000fea0003800200 */
.L_x_47571:
[----:B------:R-:W-:Y:S02]  /*fb70*/  F2FP.F16.F32.PACK_AB R87, RZ, R55 ;  /* 0x00000037ff57723e */ /* 0x000fe400000000ff */
[----:B------:R-:W-:Y:S02]  /*fb80*/  PRMT R86, R91, 0x5410, R86 ;  /* 0x000054105b567816 */ /* 0x000fe40000000056 */
[----:B------:R-:W-:Y:S02]  /*fb90*/  PRMT R85, R90, 0x5410, R85 ;  /* 0x000054105a557816 */ /* 0x000fe40000000055 */
[----:B------:R-:W-:Y:S02]  /*fba0*/  PRMT R84, R88, 0x5410, R84 ;  /* 0x0000541058547816 */ /* 0x000fe40000000054 */
[----:B------:R-:W-:Y:S01]  /*fbb0*/  PRMT R87, R98, 0x5410, R87 ;  /* 0x0000541062577816 */ /* 0x000fe20000000057 */
[----:B------:R-:W-:Y:S06]  /*fbc0*/  BRA `(.L_x_47578) ;  /* 0x0000002800e07947 */ /* 0x000fec0003800000 */
.L_x_47521:
[----:B------:R-:W-:Y:S01]  /*fbd0*/  BSSY.RECONVERGENT B0, `(.L_x_47579) ;  /* 0x0000058000007945 */ /* 0x000fe20003800200 */
[----:B------:R-:W-:Y:S02]  /*fbe0*/  HFMA2 R11, -RZ, RZ, 0, 0 ;  /* 0x00000000ff0b7431 */ /* 0x000fe400000001ff */
[----:B------:R-:W-:Y:S02]  /*fbf0*/  IMAD.MOV.U32 R89, RZ, RZ, R16 ;  /* 0x000000ffff597224 */ /* 0x000fe400078e0010 */
[----:B012---:R-:W-:Y:S01]  /*fc00*/  IMAD.MOV.U32 R13, RZ, RZ, R88 ;  /* 0x000000ffff0d7224 */ /* 0x007fe200078e0058 */
        /* <DEDUP_REMOVED lines=17> */
.L_x_47583:
        /* <DEDUP_REMOVED lines=13> */
.L_x_47585:
[----:B------:R-:W-:Y:S05]  /*fdf0*/  BSYNC.RECONVERGENT B2 ;  /* 0x0000000000027941 */ /* 0x000fea0003800200 */
.L_x_47584:
        /* <DEDUP_REMOVED lines=43> */
.L_x_47582:
[----:B------:R-:W-:Y:S05]  /*100b0*/  BSYNC.RECONVERGENT B1 ;  /* 0x0000000000017941 */ /* 0x000fea0003800200 */
.L_x_47581:
        /* <DEDUP_REMOVED lines=9> */
.L_x_47580:
[----:B------:R-:W-:Y:S05]  /*10150*/  BSYNC.RECONVERGENT B0 ;  /* 0x0000000000007941 */ /* 0x000fea0003800200 */
.L_x_47579:
        /* <DEDUP_REMOVED lines=18> */
.L_x_47590:
        /* <DEDUP_REMOVED lines=13> */
.L_x_47592:
[----:B------:R-:W-:Y:S05]  /*10350*/  BSYNC.RECONVERGENT B2 ;  /* 0x0000000000027941 */ /* 0x000fea0003800200 */
.L_x_47591:
        /* <DEDUP_REMOVED lines=43> */
.L_x_47589:
[----:B------:R-:W-:Y:S05]  /*10610*/  BSYNC.RECONVERGENT B1 ;  /* 0x0000000000017941 */ /* 0x000fea0003800200 */
.L_x_47588:
        /* <DEDUP_REMOVED lines=9> */
.L_x_47587:
[----:B------:R-:W-:Y:S05]  /*106b0*/  BSYNC.RECONVERGENT B0 ;  /* 0x0000000000007941 */ /* 0x000fea0003800200 */
.L_x_47586:
        /* <DEDUP_REMOVED lines=18> */
.L_x_47597:
        /* <DEDUP_REMOVED lines=13> */
.L_x_47599:
[----:B------:R-:W-:Y:S05]  /*108b0*/  BSYNC.RECONVERGENT B2 ;  /* 0x0000000000027941 */ /* 0x000fea0003800200 */
.L_x_47598:
        /* <DEDUP_REMOVED lines=43> */
.L_x_47596:
[----:B------:R-:W-:Y:S05]  /*10b70*/  BSYNC.RECONVERGENT B1 ;  /* 0x0000000000017941 */ /* 0x000fea0003800200 */
.L_x_47595:
        /* <DEDUP_REMOVED lines=9> */
.L_x_47594:
[----:B------:R-:W-:Y:S05]  /*10c10*/  BSYNC.RECONVERGENT B0 ;  /* 0x0000000000007941 */ /* 0x000fea0003800200 */
.L_x_47593:
        /* <DEDUP_REMOVED lines=18> */
.L_x_47604:
        /* <DEDUP_REMOVED lines=13> */
.L_x_47606:
[----:B------:R-:W-:Y:S05]  /*10e10*/  BSYNC.RECONVERGENT B2 ;  /* 0x0000000000027941 */ /* 0x000fea0003800200 */
.L_x_47605:
        /* <DEDUP_REMOVED lines=43> */
.L_x_47603:
[----:B------:R-:W-:Y:S05]  /*110d0*/  BSYNC.RECONVERGENT B1 ;  /* 0x0000000000017941 */ /* 0x000fea0003800200 */
.L_x_47602:
        /* <DEDUP_REMOVED lines=9> */
.L_x_47601:
[----:B------:R-:W-:Y:S05]  /*11170*/  BSYNC.RECONVERGENT B0 ;  /* 0x0000000000007941 */ /* 0x000fea0003800200 */
.L_x_47600:
        /* <DEDUP_REMOVED lines=18> */
.L_x_47611:
        /* <DEDUP_REMOVED lines=13> */
.L_x_47613:
[----:B------:R-:W-:Y:S05]  /*11370*/  BSYNC.RECONVERGENT B2 ;  /* 0x0000000000027941 */ /* 0x000fea0003800200 */
.L_x_47612:
        /* <DEDUP_REMOVED lines=43> */
.L_x_47610:
[----:B------:R-:W-:Y:S05]  /*11630*/  BSYNC.RECONVERGENT B1 ;  /* 0x0000000000017941 */ /* 0x000fea0003800200 */
.L_x_47609:
        /* <DEDUP_REMOVED lines=9> */
.L_x_47608:
[----:B------:R-:W-:Y:S05]  /*116d0*/  BSYNC.RECONVERGENT B0 ;  /* 0x0000000000007941 */ /* 0x000fea0003800200 */
.L_x_47607:
        /* <DEDUP_REMOVED lines=18> */
.L_x_47618:
        /* <DEDUP_REMOVED lines=13> */
.L_x_47620:
[----:B------:R-:W-:Y:S05]  /*118d0*/  BSYNC.RECONVERGENT B2 ;  /* 0x0000000000027941 */ /* 0x000fea0003800200 */
.L_x_47619:
        /* <DEDUP_REMOVED lines=43> */
.L_x_47617:
[----:B------:R-:W-:Y:S05]  /*11b90*/  BSYNC.RECONVERGENT B1 ;  /* 0x0000000000017941 */ /* 0x000fea0003800200 */
.L_x_47616:
[----:B------:R-:W-:Y:S01]  /*11ba0*/  I2FP.F32.U32 R16, R16 ;  /* 0x0000001000107245 */ /* 0x000fe20000201000 */
[----:B------:R-:W-:Y:S02]  /*11bb0*/  HFMA2 R25, -RZ, RZ, 0.1171875, 0 ;  /* 0x2f800000ff197431 */ /* 0x000fe400000001ff */
[----:B-----5:R-:W-:-:S03]  /*11bc0*/  HADD2.F32 R52, -RZ, R58.H1_H1 ;  /* 0x3000003aff347230 */ /* 0x020fc60000004100 */
[----:B------:R-:W-:Y:S02]  /*11bd0*/  FFMA.FTZ R16, R16, R25, 1.1641532182693481445e-10 ;  /* 0x2f00000010107423 */ /* 0x000fe40000010019 */
[----:B------:R-:W-:-:S03]  /*11be0*/  FMUL.FTZ R52, R52, UR13 ;  /* 0x0000000d34347c20 */ /* 0x000fc60008410000 */
[----:B------:R-:W-:Y:S01]  /*11bf0*/  FSETP.GTU.FTZ.AND P2, PT, R16, UR10, PT ;  /* 0x0000000a10007c0b */ /* 0x000fe2000bf5c000 */
[----:B------:R-:W-:-:S03]  /*11c00*/  FMUL.FTZ R16, R52, UR12 ;  /* 0x0000000c34107c20 */ /* 0x000fc60008410000 */
[----:B------:R-:W-:Y:S02]  /*11c10*/  SEL R52, RZ, 0x1, P2 ;  /* 0x00000001ff347807 */ /* 0x000fe40001000000 */
[----:B------:R-:W-:-:S07]  /*11c20*/  FSEL R16, R16, RZ, !P2 ;  /* 0x000000ff10107208 */ /* 0x000fce0005000000 */
.L_x_47615:
[----:B------:R-:W-:Y:S05]  /*11c30*/  BSYNC.RECONVERGENT B0 ;  /* 0x0000000000007941 */ /* 0x000fea0003800200 */
.L_x_47614:
        /* <DEDUP_REMOVED lines=18> */
.L_x_47625:
        /* <DEDUP_REMOVED lines=13> */
.L_x_47627:
[----:B------:R-:W-:Y:S05]  /*11e30*/  BSYNC.RECONVERGENT B2 ;  /* 0x0000000000027941 */ /* 0x000fea0003800200 */
.L_x_47626:
        /* <DEDUP_REMOVED lines=43> */
.L_x_47624:
[----:B------:R-:W-:Y:S05]  /*120f0*/  BSYNC.RECONVERGENT B1 ;  /* 0x0000000000017941 */ /* 0x000fea0003800200 */
.L_x_47623:
        /* <DEDUP_REMOVED lines=9> */
.L_x_47622:
[----:B------:R-:W-:Y:S05]  /*12190*/  BSYNC.RECONVERGENT B0 ;  /* 0x0000000000007941 */ /* 0x000fea0003800200 */
.L_x_47621:
        /* <DEDUP_REMOVED lines=18> */
.L_x_47632:
        /* <DEDUP_REMOVED lines=13> */
.L_x_47634:
[----:B------:R-:W-:Y:S05]  /*12390*/  BSYNC.RECONVERGENT B2 ;  /* 0x0000000000027941 */ /* 0x000fea0003800200 */
.L_x_47633:
        /* <DEDUP_REMOVED lines=43> */
.L_x_47631:
[----:B------:R-:W-:Y:S05]  /*12650*/  BSYNC.RECONVERGENT B1 ;  /* 0x0000000000017941 */ /* 0x000fea0003800200 */
.L_x_47630:
        /* <DEDUP_REMOVED lines=9> */
.L_x_47629:
[----:B------:R-:W-:Y:S05]  /*126f0*/  BSYNC.RECONVERGENT B0 ;  /* 0x0000000000007941 */ /* 0x000fea0003800200 */
.L_x_47628:
[----:B------:R-:W-:Y:S02]  /*12700*/  F2FP.F16.F32.PACK_AB R90, RZ, R55 ;  /* 0x00000037ff5a723e */ /* 0x000fe400000000ff */
[----:B------:R-:W-:Y:S02]  /*12710*/  PRMT R84, R84, 0x5410, R87 ;  /* 0x0000541054547816 */ /* 0x000fe40000000057 */
[----:B------:R-:W-:Y:S02]  /*12720*/  PRMT R86, R86, 0x5410, R96 ;  /* 0x0000541056567816 */ /* 0x000fe40000000060 */
[----:B------:R-:W-:Y:S02]  /*12730*/  PRMT R85, R85, 0x5410, R88 ;  /* 0x0000541055557816 */ /* 0x000fe40000000058 */
[----:B------:R-:W-:-:S07]  /*12740*/  PRMT R87, R97, 0x5410, R90 ;  /* 0x0000541061577816 */ /* 0x000fce000000005a */
.L_x_47578:
        /* <DEDUP_REMOVED lines=26> */
.L_x_47636:
[----:B------:R-:W-:Y:S05]  /*128f0*/  BSYNC.RECONVERGENT B0 ;  /* 0x0000000000007941 */ /* 0x000fea0003800200 */
.L_x_47635:
[----:B------:R-:W-:Y:S04]  /*12900*/  BSSY.RECONVERGENT B0, `(.L_x_47637) ;  /* 0x0000006000007945 */ /* 0x000fe80003800200 */
[----:B------:R-:W-:Y:S05]  /*12910*/  @!P1 BRA `(.L_x_47638) ;  /* 0x0000000000109947 */ /* 0x000fea0003800000 */
[----:B-----5:R-:W2:Y:S01]  /*12920*/  LDC.64 R56, c[0x0][0x390] ;  /* 0x0000e400ff387b82 */ /* 0x020ea20000000a00 */
[----:B------:R-:W-:-:S04]  /*12930*/  VIADD R59, R143, 0x60 ;  /* 0x000000608f3b7836 */ /* 0x000fc80000000000 */
[----:B--2---:R-:W-:-:S06]  /*12940*/  IMAD.WIDE.U32 R56, R59, 0x10, R56 ;  /* 0x000000103b387825 */ /* 0x004fcc00078e0038 */
[----:B------:R-:W5:Y:S02]  /*12950*/  LDG.E.128 R56, desc[UR8][R56.64] ;  /* 0x0000000838387981 */ /* 0x000f64000c1e1d00 */
.L_x_47638:
[----:B------:R-:W-:Y:S05]  /*12960*/  BSYNC.RECONVERGENT B0 ;  /* 0x0000000000007941 */ /* 0x000fea0003800200 */
.L_x_47637:
        /* <DEDUP_REMOVED lines=27> */
.L_x_47644:
        /* <DEDUP_REMOVED lines=13> */
.L_x_47646:
[----:B------:R-:W-:Y:S05]  /*12bf0*/  BSYNC.RECONVERGENT B2 ;  /* 0x0000000000027941 */ /* 0x000fea0003800200 */
.L_x_47645:
        /* <DEDUP_REMOVED lines=43> */
.L_x_47643:
[----:B------:R-:W-:Y:S05]  /*12eb0*/  BSYNC.RECONVERGENT B1 ;  /* 0x0000000000017941 */ /* 0x000fea0003800200 */
.L_x_47642:
        /* <DEDUP_REMOVED lines=11> */
.L_x_47641:
[----:B------:R-:W-:Y:S05]  /*12f70*/  BSYNC.RECONVERGENT B0 ;  /* 0x0000000000007941 */ /* 0x000fea0003800200 */
.L_x_47640:
        /* <DEDUP_REMOVED lines=22> */
.L_x_47651:
        /* <DEDUP_REMOVED lines=13> */
.L_x_47653:
[----:B------:R-:W-:Y:S05]  /*131b0*/  BSYNC.RECONVERGENT B2 ;  /* 0x0000000000027941 */ /* 0x000fea0003800200 */
.L_x_47652:
        /* <DEDUP_REMOVED lines=43> */
.L_x_47650:
[----:B------:R-:W-:Y:S05]  /*13470*/  BSYNC.RECONVERGENT B1 ;  /* 0x0000000000017941 */ /* 0x000fea0003800200 */
.L_x_47649:
        /* <DEDUP_REMOVED lines=11> */
.L_x_47648:
[----:B------:R-:W-:Y:S05]  /*13530*/  BSYNC.RECONVERGENT B0 ;  /* 0x0000000000007941 */ /* 0x000fea0003800200 */
.L_x_47647:
        /* <DEDUP_REMOVED lines=22> */
.L_x_47658:
        /* <DEDUP_REMOVED lines=13> */
.L_x_47660:
[----:B------:R-:W-:Y:S05]  /*13770*/  BSYNC.RECONVERGENT B2 ;  /* 0x0000000000027941 */ /* 0x000fea0003800200 */
.L_x_47659:
        /* <DEDUP_REMOVED lines=43> */
.L_x_47657:
[----:B------:R-:W-:Y:S05]  /*13a30*/  BSYNC.RECONVERGENT B1 ;  /* 0x0000000000017941 */ /* 0x000fea0003800200 */
.L_x_47656:
        /* <DEDUP_REMOVED lines=11> */
.L_x_47655:
[----:B------:R-:W-:Y:S05]  /*13af0*/  BSYNC.RECONVERGENT B0 ;  /* 0x0000000000007941 */ /* 0x000fea0003800200 */
.L_x_47654:
        /* <DEDUP_REMOVED lines=22> */
.L_x_47665:
        /* <DEDUP_REMOVED lines=13> */
.L_x_47667:
[----:B------:R-:W-:Y:S05]  /*13d30*/  BSYNC.RECONVERGENT B2 ;  /* 0x0000000000027941 */ /* 0x000fea0003800200 */
.L_x_47666:
        /* <DEDUP_REMOVED lines=43> */
.L_x_47664:
[----:B------:R-:W-:Y:S05]  /*13ff0*/  BSYNC.RECONVERGENT B1 ;  /* 0x0000000000017941 */ /* 0x000fea0003800200 */
.L_x_47663:
        /* <DEDUP_REMOVED lines=11> */
.L_x_47662:
[----:B------:R-:W-:Y:S05]  /*140b0*/  BSYNC.RECONVERGENT B0 ;  /* 0x0000000000007941 */ /* 0x000fea0003800200 */
.L_x_47661:
        /* <DEDUP_REMOVED lines=22> */
.L_x_47672:
        /* <DEDUP_REMOVED lines=13> */
.L_x_47674:
[----:B------:R-:W-:Y:S05]  /*142f0*/  BSYNC.RECONVERGENT B2 ;  /* 0x0000000000027941 */ /* 0x000fea0003800200 */
.L_x_47673:
        /* <DEDUP_REMOVED lines=43> */
.L_x_47671:
[----:B------:R-:W-:Y:S05]  /*145b0*/  BSYNC.RECONVERGENT B1 ;  /* 0x0000000000017941 */ /* 0x000fea0003800200 */
.L_x_47670:
        /* <DEDUP_REMOVED lines=11> */
.L_x_47669:
[----:B------:R-:W-:Y:S05]  /*14670*/  BSYNC.RECONVERGENT B0 ;  /* 0x0000000000007941 */ /* 0x000fea0003800200 */
.L_x_47668:
        /* <DEDUP_REMOVED lines=22> */
.L_x_47679:
        /* <DEDUP_REMOVED lines=13> */
.L_x_47681:
[----:B------:R-:W-:Y:S05]  /*148b0*/  BSYNC.RECONVERGENT B2 ;  /* 0x0000000000027941 */ /* 0x000fea0003800200 */
.L_x_47680:
        /* <DEDUP_REMOVED lines=43> */
.L_x_47678:
[----:B------:R-:W-:Y:S05]  /*14b70*/  BSYNC.RECONVERGENT B1 ;  /* 0x0000000000017941 */ /* 0x000fea0003800200 */
.L_x_47677:
[----:B------:R-:W-:Y:S01]  /*14b80*/  I2FP.F32.U32 R52, R52 ;  /* 0x0000003400347245 */ /* 0x000fe20000201000 */
[----:B------:R-:W-:Y:S02]  /*14b90*/  HFMA2 R93, -RZ, RZ, 0.1171875, 0 ;  /* 0x2f800000ff5d7431 */ /* 0x000fe400000001ff */
[----:B------:R-:W-:-:S03]  /*14ba0*/  HADD2.F32 R86, -RZ, R86.H1_H1 ;  /* 0x30000056ff567230 */ /* 0x000fc60000004100 */
[----:B------:R-:W-:Y:S01]  /*14bb0*/  FFMA.FTZ R52, R52, R93, 1.1641532182693481445e-10 ;  /* 0x2f00000034347423 */ /* 0x000fe2000001005d */
[----:B-----5:R-:W-:-:S04]  /*14bc0*/  HADD2.F32 R93, -RZ, R58.H1_H1 ;  /* 0x3000003aff5d7230 */ /* 0x020fc80000004100 */
[----:B------:R-:W-:Y:S01]  /*14bd0*/  FSETP.GTU.FTZ.AND P3, PT, R52, UR10, PT ;  /* 0x0000000a34007c0b */ /* 0x000fe2000bf7c000 */
[----:B------:R-:W-:-:S03]  /*14be0*/  FMUL.FTZ R93, R93, UR13 ;  /* 0x0000000d5d5d7c20 */ /* 0x000fc60008410000 */
[----:B------:R-:W-:Y:S01]  /*14bf0*/  SEL R52, RZ, 0x1, P3 ;  /* 0x00000001ff347807 */ /* 0x000fe20001800000 */
[----:B------:R-:W-:-:S05]  /*14c00*/  FMUL.FTZ R93, R93, UR12 ;  /* 0x0000000c5d5d7c20 */ /* 0x000fca0008410000 */
[----:B------:R-:W-:-:S05]  /*14c10*/  FSEL R93, R93, RZ, !P3 ;  /* 0x000000ff5d5d7208 */ /* 0x000fca0005800000 */
[----:B------:R-:W-:-:S07]  /*14c20*/  FADD.FTZ R93, R86, R93 ;  /* 0x0000005d565d7221 */ /* 0x000fce0000010000 */
.L_x_47676:
[----:B------:R-:W-:Y:S05]  /*14c30*/  BSYNC.RECONVERGENT B0 ;  /* 0x0000000000007941 */ /* 0x000fea0003800200 */
.L_x_47675:
        /* <DEDUP_REMOVED lines=22> */
.L_x_47686:
        /* <DEDUP_REMOVED lines=13> */
.L_x_47688:
[----:B------:R-:W-:Y:S05]  /*14e70*/  BSYNC.RECONVERGENT B2 ;  /* 0x0000000000027941 */ /* 0x000fea0003800200 */
.L_x_47687:
        /* <DEDUP_REMOVED lines=43> */
.L_x_47685:
[----:B------:R-:W-:Y:S05]  /*15130*/  BSYNC.RECONVERGENT B1 ;  /* 0x0000000000017941 */ /* 0x000fea0003800200 */
.L_x_47684:
[----:B------:R-:W-:Y:S01]  /*15140*/  I2FP.F32.U32 R53, R53 ;  /* 0x0000003500357245 */ /* 0x000fe20000201000 */
[----:B------:R-:W-:-:S04]  /*15150*/  IMAD.MOV.U32 R94, RZ, RZ, 0x2f800000 ;  /* 0x2f800000ff5e7424 */ /* 0x000fc800078e00ff */
[----:B------:R-:W-:Y:S01]  /*15160*/  FFMA.FTZ R53, R53, R94, 1.1641532182693481445e-10 ;  /* 0x2f00000035357423 */ /* 0x000fe2000001005e */
[----:B-----5:R-:W-:-:S04]  /*15170*/  HADD2.F32 R94, -RZ, R59.H0_H0 ;  /* 0x2000003bff5e7230 */ /* 0x020fc80000004100 */
[----:B------:R-:W-:Y:S01]  /*15180*/  FSETP.GTU.FTZ.AND P3, PT, R53, UR10, PT ;  /* 0x0000000a35007c0b */ /* 0x000fe2000bf7c000 */
[----:B------:R-:W-:Y:S01]  /*15190*/  FMUL.FTZ R94, R94, UR13 ;  /* 0x0000000d5e5e7c20 */ /* 0x000fe20008410000 */
[----:B------:R-:W-:-:S03]  /*151a0*/  HADD2.F32 R53, -RZ, R87.H0_H0 ;  /* 0x20000057ff357230 */ /* 0x000fc60000004100 */
[----:B------:R-:W-:-:S05]  /*151b0*/  FMUL.FTZ R94, R94, UR12 ;  /* 0x0000000c5e5e7c20 */ /* 0x000fca0008410000 */
[----:B------:R-:W-:-:S05]  /*151c0*/  FSEL R94, R94, RZ, !P3 ;  /* 0x000000ff5e5e7208 */ /* 0x000fca0005800000 */
[----:B------:R-:W-:Y:S01]  /*151d0*/  FADD.FTZ R94, R53, R94 ;  /* 0x0000005e355e7221 */ /* 0x000fe20000010000 */
[----:B------:R-:W-:-:S07]  /*151e0*/  SEL R53, RZ, 0x1, P3 ;  /* 0x00000001ff357807 */ /* 0x000fce0001800000 */
.L_x_47683:
[----:B------:R-:W-:Y:S05]  /*151f0*/  BSYNC.RECONVERGENT B0 ;  /* 0x0000000000007941 */ /* 0x000fea0003800200 */
.L_x_47682:
        /* <DEDUP_REMOVED lines=22> */
.L_x_47693:
        /* <DEDUP_REMOVED lines=13> */
.L_x_47695:
[----:B------:R-:W-:Y:S05]  /*15430*/  BSYNC.RECONVERGENT B2 ;  /* 0x0000000000027941 */ /* 0x000fea0003800200 */
.L_x_47694:
        /* <DEDUP_REMOVED lines=42> */
.L_x_47692:
[----:B------:R-:W-:Y:S05]  /*156e0*/  BSYNC.RECONVERGENT B1 ;  /* 0x0000000000017941 */ /* 0x000fea0003800200 */
.L_x_47691:
        /* <DEDUP_REMOVED lines=11> */
.L_x_47690:
[----:B------:R-:W-:Y:S05]  /*157a0*/  BSYNC.RECONVERGENT B0 ;  /* 0x0000000000007941 */ /* 0x000fea0003800200 */
.L_x_47689:
[----:B------:R-:W-:Y:S02]  /*157b0*/  F2FP.F16.F32.PACK_AB R87, RZ, R95 ;  /* 0x0000005fff57723e */ /* 0x000fe400000000ff */
[----:B------:R-:W-:Y:S02]  /*157c0*/  PRMT R86, R102, 0x5410, R86 ;  /* 0x0000541066567816 */ /* 0x000fe40000000056 */
[----:B------:R-:W-:Y:S02]  /*157d0*/  PRMT R85, R97, 0x5410, R85 ;  /* 0x0000541061557816 */ /* 0x000fe40000000055 */
[----:B------:R-:W-:Y:S02]  /*157e0*/  PRMT R84, R96, 0x5410, R84 ;  /* 0x0000541060547816 */ /* 0x000fe40000000054 */
[----:B------:R-:W-:Y:S01]  /*157f0*/  PRMT R87, R103, 0x5410, R87 ;  /* 0x0000541067577816 */ /* 0x000fe20000000057 */
[----:B------:R-:W-:Y:S06]  /*15800*/  BRA `(.L_x_47696) ;  /* 0x0000002800e07947 */ /* 0x000fec0003800000 */
.L_x_47639:
        /* <DEDUP_REMOVED lines=21> */
.L_x_47701:
        /* <DEDUP_REMOVED lines=13> */
.L_x_47703:
[----:B------:R-:W-:Y:S05]  /*15a30*/  BSYNC.RECONVERGENT B2 ;  /* 0x0000000000027941 */ /* 0x000fea0003800200 */
.L_x_47702:
        /* <DEDUP_REMOVED lines=43> */
.L_x_47700:
[----:B------:R-:W-:Y:S05]  /*15cf0*/  BSYNC.RECONVERGENT B1 ;  /* 0x0000000000017941 */ /* 0x000fea0003800200 */
.L_x_47699:
        /* <DEDUP_REMOVED lines=9> */
.L_x_47698:
[----:B------:R-:W-:Y:S05]  /*15d90*/  BSYNC.RECONVERGENT B0 ;  /* 0x0000000000007941 */ /* 0x000fea0003800200 */
.L_x_47697:
        /* <DEDUP_REMOVED lines=18> */
.L_x_47708:
        /* <DEDUP_REMOVED lines=13> */
.L_x_47710:
[----:B------:R-:W-:Y:S05]  /*15f90*/  BSYNC.RECONVERGENT B2 ;  /* 0x0000000000027941 */ /* 0x000fea0003800200 */
.L_x_47709:
        /* <DEDUP_REMOVED lines=40> */
[----:B------:R-:W-:Y:S01]  /*16220*/  MOV R98, R86 ;  /* 0x0000005600627202 */ /* 0x000fe20000000f00 */
[----:B------:R-:W-:Y:S01]  /*16230*/  IMAD.MOV.U32 R86, RZ, RZ, RZ ;  /* 0x000000ffff567224 */ /* 0x000fe200078e00ff */
[----:B------:R-:W-:-:S07]  /*16240*/  LOP3.LUT R141, R51, R90, R87, 0x96, !PT ;  /* 0x0000005a338d7212 */ /* 0x000fce00078e9657 */
.L_x_47707:
[----:B------:R-:W-:Y:S05]  /*16250*/  BSYNC.RECONVERGENT B1 ;  /* 0x0000000000017941 */ /* 0x000fea0003800200 */
.L_x_47706:
        /* <DEDUP_REMOVED lines=9> */
.L_x_47705:
[----:B------:R-:W-:Y:S05]  /*162f0*/  BSYNC.RECONVERGENT B0 ;  /* 0x0000000000007941 */ /* 0x000fea0003800200 */
.L_x_47704:
        /* <DEDUP_REMOVED lines=18> */
.L_x_47715:
        /* <DEDUP_REMOVED lines=13> */
.L_x_47717:
[----:B------:R-:W-:Y:S05]  /*164f0*/  BSYNC.RECONVERGENT B2 ;  /* 0x0000000000027941 */ /* 0x000fea0003800200 */
.L_x_47716:
        /* <DEDUP_REMOVED lines=43> */
.L_x_47714:
[----:B------:R-:W-:Y:S05]  /*167b0*/  BSYNC.RECONVERGENT B1 ;  /* 0x0000000000017941 */ /* 0x000fea0003800200 */
.L_x_47713:
        /* <DEDUP_REMOVED lines=9> */
.L_x_47712:
[----:B------:R-:W-:Y:S05]  /*16850*/  BSYNC.RECONVERGENT B0 ;  /* 0x0000000000007941 */ /* 0x000fea0003800200 */
.L_x_47711:
        /* <DEDUP_REMOVED lines=18> */
.L_x_47722:
        /* <DEDUP_REMOVED lines=13> */
.L_x_47724:
[----:B------:R-:W-:Y:S05]  /*16a50*/  BSYNC.RECONVERGENT B2 ;  /* 0x0000000000027941 */ /* 0x000fea0003800200 */
.L_x_47723:
        /* <DEDUP_REMOVED lines=43> */
.L_x_47721:
[----:B------:R-:W-:Y:S05]  /*16d10*/  BSYNC.RECONVERGENT B1 ;  /* 0x0000000000017941 */ /* 0x000fea0003800200 */
.L_x_47720:
        /* <DEDUP_REMOVED lines=9> */
.L_x_47719:
[----:B------:R-:W-:Y:S05]  /*16db0*/  BSYNC.RECONVERGENT B0 ;  /* 0x0000000000007941 */ /* 0x000fea0003800200 */
.L_x_47718:
        /* <DEDUP_REMOVED lines=18> */
.L_x_47729:
        /* <DEDUP_REMOVED lines=13> */
.L_x_47731:
[----:B------:R-:W-:Y:S05]  /*16fb0*/  BSYNC.RECONVERGENT B2 ;  /* 0x0000000000027941 */ /* 0x000fea0003800200 */
.L_x_47730:
        /* <DEDUP_REMOVED lines=43> */
.L_x_47728:
[----:B------:R-:W-:Y:S05]  /*17270*/  BSYNC.RECONVERGENT B1 ;  /* 0x0000000000017941 */ /* 0x000fea0003800200 */
.L_x_47727:
        /* <DEDUP_REMOVED lines=9> */
.L_x_47726:
[----:B------:R-:W-:Y:S05]  /*17310*/  BSYNC.RECONVERGENT B0 ;  /* 0x0000000000007941 */ /* 0x000fea0003800200 */
.L_x_47725:
        /* <DEDUP_REMOVED lines=18> */
.L_x_47736:
        /* <DEDUP_REMOVED lines=13> */
.L_x_47738:
[----:B------:R-:W-:Y:S05]  /*17510*/  BSYNC.RECONVERGENT B2 ;  /* 0x0000000000027941 */ /* 0x000fea0003800200 */
.L_x_47737:
        /* <DEDUP_REMOVED lines=43> */
.L_x_47735:
[----:B------:R-:W-:Y:S05]  /*177d0*/  BSYNC.RECONVERGENT B1 ;  /* 0x0000000000017941 */ /* 0x000fea0003800200 */
.L_x_47734:
        /* <DEDUP_REMOVED lines=9> */
.L_x_47733:
[----:B------:R-:W-:Y:S05]  /*17870*/  BSYNC.RECONVERGENT B0 ;  /* 0x0000000000007941 */ /* 0x000fea0003800200 */
.L_x_47732:
        /* <DEDUP_REMOVED lines=18> */
.L_x_47743:
        /* <DEDUP_REMOVED lines=13> */
.L_x_47745:
[----:B------:R-:W-:Y:S05]  /*17a70*/  BSYNC.RECONVERGENT B2 ;  /* 0x0000000000027941 */ /* 0x000fea0003800200 */
.L_x_47744:
        /* <DEDUP_REMOVED lines=43> */
.L_x_47742:
[----:B------:R-:W-:Y:S05]  /*17d30*/  BSYNC.RECONVERGENT B1 ;  /* 0x0000000000017941 */ /* 0x000fea0003800200 */
.L_x_47741:
        /* <DEDUP_REMOVED lines=9> */
.L_x_47740:
[----:B------:R-:W-:Y:S05]  /*17dd0*/  BSYNC.RECONVERGENT B0 ;  /* 0x0000000000007941 */ /* 0x000fea0003800200 */
.L_x_47739:
        /* <DEDUP_REMOVED lines=18> */
.L_x_47750:
        /* <DEDUP_REMOVED lines=13> */
.L_x_47752:
[----:B------:R-:W-:Y:S05]  /*17fd0*/  BSYNC.RECONVERGENT B2 ;  /* 0x0000000000027941 */ /* 0x000fea0003800200 */
.L_x_47751:
        /* <DEDUP_REMOVED lines=43> */
.L_x_47749:
[----:B------:R-:W-:Y:S05]  /*18290*/  BSYNC.RECONVERGENT B1 ;  /* 0x0000000000017941 */ /* 0x000fea0003800200 */
.L_x_47748:
        /* <DEDUP_REMOVED lines=9> */
.L_x_47747:
[----:B------:R-:W-:Y:S05]  /*18330*/  BSYNC.RECONVERGENT B0 ;  /* 0x0000000000007941 */ /* 0x000fea0003800200 */
.L_x_47746:
[----:B------:R-:W-:Y:S02]  /*18340*/  F2FP.F16.F32.PACK_AB R101, RZ, R95 ;  /* 0x0000005fff65723e */ /* 0x000fe400000000ff */
[----:B------:R-:W-:Y:S02]  /*18350*/  PRMT R84, R84, 0x5410, R87 ;  /* 0x0000541054547816 */ /* 0x000fe40000000057 */
[----:B------:R-:W-:Y:S02]  /*18360*/  PRMT R86, R86, 0x5410, R97 ;  /* 0x0000541056567816 */ /* 0x000fe40000000061 */
[----:B------:R-:W-:Y:S02]  /*18370*/  PRMT R85, R85, 0x5410, R96 ;  /* 0x0000541055557816 */ /* 0x000fe40000000060 */
[----:B------:R-:W-:-:S07]  /*18380*/  PRMT R87, R99, 0x5410, R101 ;  /* 0x0000541063577816 */ /* 0x000fce0000000065 */
.L_x_47696:
        /* <DEDUP_REMOVED lines=26> */
.L_x_47754:
[----:B------:R-:W-:Y:S05]  /*18530*/  BSYNC.RECONVERGENT B0 ;  /* 0x0000000000007941 */ /* 0x000fea0003800200 */
.L_x_47753:
[----:B------:R-:W-:Y:S04]  /*18540*/  BSSY.RECONVERGENT B0, `(.L_x_47755) ;  /* 0x0000006000007945 */ /* 0x000fe80003800200 */
[----:B------:R-:W-:Y:S05]  /*18550*/  @!P1 BRA `(.L_x_47756) ;  /* 0x0000000000109947 */ /* 0x000fea0003800000 */
[----:B-----5:R-:W2:Y:S01]  /*18560*/  LDC.64 R56, c[0x0][0x390] ;  /* 0x0000e400ff387b82 */ /* 0x020ea20000000a00 */
[----:B------:R-:W-:-:S05]  /*18570*/  IADD3 R59, PT, PT, R143, 0x80, RZ ;  /* 0x000000808f3b7810 */ /* 0x000fca0007ffe0ff */
[----:B--2---:R-:W-:-:S06]  /*18580*/  IMAD.WIDE.U32 R56, R59, 0x10, R56 ;  /* 0x000000103b387825 */ /* 0x004fcc00078e0038 */
[----:B------:R-:W5:Y:S02]  /*18590*/  LDG.E.128 R56, desc[UR8][R56.64] ;  /* 0x0000000838387981 */ /* 0x000f64000c1e1d00 */
.L_x_47756:
[----:B------:R-:W-:Y:S05]  /*185a0*/  BSYNC.RECONVERGENT B0 ;  /* 0x0000000000007941 */ /* 0x000fea0003800200 */
.L_x_47755:
        /* <DEDUP_REMOVED lines=27> */
.L_x_47762:
        /* <DEDUP_REMOVED lines=13> */
.L_x_47764:
[----:B------:R-:W-:Y:S05]  /*18830*/  BSYNC.RECONVERGENT B2 ;  /* 0x0000000000027941 */ /* 0x000fea0003800200 */
.L_x_47763:
        /* <DEDUP_REMOVED lines=39> */
[----:B------:R-:W-:Y:S01]  /*18ab0*/  IMAD.WIDE.U32 R96, R6, -0x2daee0ad, RZ ;  /* 0xd2511f5306607825 */ /* 0x000fe200078e00ff */
[----:B------:R-:W-:-:S03]  /*18ac0*/  MOV R6, R98 ;  /* 0x0000006200067202 */ /* 0x000fc60000000f00 */
[----:B------:R-:W-:Y:S01]  /*18ad0*/  IMAD.MOV.U32 R106, RZ, RZ, R96 ;  /* 0x000000ffff6a7224 */ /* 0x000fe200078e0060 */
[----:B------:R-:W-:-:S07]  /*18ae0*/  LOP3.LUT R141, R51, R100, R97, 0x96, !PT ;  /* 0x00000064338d7212 */ /* 0x000fce00078e9661 */
.L_x_47761:
[----:B------:R-:W-:Y:S05]  /*18af0*/  BSYNC.RECONVERGENT B1 ;  /* 0x0000000000017941 */ /* 0x000fea0003800200 */
.L_x_47760:
        /* <DEDUP_REMOVED lines=11> */
.L_x_47759:
[----:B------:R-:W-:Y:S05]  /*18bb0*/  BSYNC.RECONVERGENT B0 ;  /* 0x0000000000007941 */ /* 0x000fea0003800200 */
.L_x_47758:
        /* <DEDUP_REMOVED lines=22> */
.L_x_47769:
        /* <DEDUP_REMOVED lines=13> */
.L_x_47771:
[----:B------:R-:W-:Y:S05]  /*18df0*/  BSYNC.RECONVERGENT B2 ;  /* 0x0000000000027941 */ /* 0x000fea0003800200 */
.L_x_47770:
        /* <DEDUP_REMOVED lines=43> */
.L_x_47768:
[----:B------:R-:W-:Y:S05]  /*190b0*/  BSYNC.RECONVERGENT B1 ;  /* 0x0000000000017941 */ /* 0x000fea0003800200 */
.L_x_47767:
        /* <DEDUP_REMOVED lines=11> */
.L_x_47766:
[----:B------:R-:W-:Y:S05]  /*19170*/  BSYNC.RECONVERGENT B0 ;  /* 0x0000000000007941 */ /* 0x000fea0003800200 */
.L_x_47765:
        /* <DEDUP_REMOVED lines=22> */
.L_x_47776:
        /* <DEDUP_REMOVED lines=13> */
.L_x_47778:
[----:B------:R-:W-:Y:S05]  /*193b0*/  BSYNC.RECONVERGENT B2 ;  /* 0x0000000000027941 */ /* 0x000fea0003800200 */
.L_x_47777:
        /* <DEDUP_REMOVED lines=43> */
.L_x_47775:
[----:B------:R-:W-:Y:S05]  /*19670*/  BSYNC.RECONVERGENT B1 ;  /* 0x0000000000017941 */ /* 0x000fea0003800200 */
.L_x_47774:
        /* <DEDUP_REMOVED lines=11> */
.L_x_47773:
[----:B------:R-:W-:Y:S05]  /*19730*/  BSYNC.RECONVERGENT B0 ;  /* 0x0000000000007941 */ /* 0x000fea0003800200 */
.L_x_47772:
        /* <DEDUP_REMOVED lines=22> */
.L_x_47783:
        /* <DEDUP_REMOVED lines=13> */
.L_x_47785:
[----:B------:R-:W-:Y:S05]  /*19970*/  BSYNC.RECONVERGENT B2 ;  /* 0x0000000000027941 */ /* 0x000fea0003800200 */
.L_x_47784:
        /* <DEDUP_REMOVED lines=43> */
.L_x_47782:
[----:B------:R-:W-:Y:S05]  /*19c30*/  BSYNC.RECONVERGENT B1 ;  /* 0x0000000000017941 */ /* 0x000fea0003800200 */
.L_x_47781:
        /* <DEDUP_REMOVED lines=11> */
.L_x_47780:
[----:B------:R-:W-:Y:S05]  /*19cf0*/  BSYNC.RECONVERGENT B0 ;  /* 0x0000000000007941 */ /* 0x000fea0003800200 */
.L_x_47779:
        /* <DEDUP_REMOVED lines=22> */
.L_x_47790:
        /* <DEDUP_REMOVED lines=13> */
.L_x_47792:
[----:B------:R-:W-:Y:S05]  /*19f30*/  BSYNC.RECONVERGENT B2 ;  /* 0x0000000000027941 */ /* 0x000fea0003800200 */
.L_x_47791:
        /* <DEDUP_REMOVED lines=43> */
.L_x_47789:
[----:B------:R-:W-:Y:S05]  /*1a1f0*/  BSYNC.RECONVERGENT B1 ;  /* 0x0000000000017941 */ /* 0x000fea0003800200 */
.L_x_47788:
        /* <DEDUP_REMOVED lines=11> */
.L_x_47787:
[----:B------:R-:W-:Y:S05]  /*1a2b0*/  BSYNC.RECONVERGENT B0 ;  /* 0x0000000000007941 */ /* 0x000fea0003800200 */
.L_x_47786:
        /* <DEDUP_REMOVED lines=22> */
.L_x_47797:
        /* <DEDUP_REMOVED lines=13> */
.L_x_47799:
[----:B------:R-:W-:Y:S05]  /*1a4f0*/  BSYNC.RECONVERGENT B2 ;  /* 0x0000000000027941 */ /* 0x000fea0003800200 */
.L_x_47798:
        /* <DEDUP_REMOVED lines=43> */
.L_x_47796:
[----:B------:R-:W-:Y:S05]  /*1a7b0*/  BSYNC.RECONVERGENT B1 ;  /* 0x0000000000017941 */ /* 0x000fea0003800200 */
.L_x_47795:
        /* <DEDUP_REMOVED lines=8> */
[----:B------:R-:W-:Y:S02]  /*1a840*/  FSEL R101, R52, RZ, !P3 ;  /* 0x000000ff34657208 */ /* 0x000fe40005800000 */
[----:B------:R-:W-:-:S03]  /*1a850*/  SEL R52, RZ, 0x1, P3 ;  /* 0x00000001ff347807 */ /* 0x000fc60001800000 */
[----:B------:R-:W-:-:S07]  /*1a860*/  FADD.FTZ R101, R86, R101 ;  /* 0x0000006556657221 */ /* 0x000fce0000010000 */
.L_x_47794:
[----:B------:R-:W-:Y:S05]  /*1a870*/  BSYNC.RECONVERGENT B0 ;  /* 0x0000000000007941 */ /* 0x000fea0003800200 */
.L_x_47793:
        /* <DEDUP_REMOVED lines=22> */
.L_x_47804:
        /* <DEDUP_REMOVED lines=13> */
.L_x_47806:
[----:B------:R-:W-:Y:S05]  /*1aab0*/  BSYNC.RECONVERGENT B2 ;  /* 0x0000000000027941 */ /* 0x000fea0003800200 */
.L_x_47805:
        /* <DEDUP_REMOVED lines=43> */
.L_x_47803:
[----:B------:R-:W-:Y:S05]  /*1ad70*/  BSYNC.RECONVERGENT B1 ;  /* 0x0000000000017941 */ /* 0x000fea0003800200 */
.L_x_47802:
        /* <DEDUP_REMOVED lines=10> */
[----:B------:R-:W-:-:S07]  /*1ae20*/  SEL R53, RZ, 0x1, P3 ;  /* 0x00000001ff357807 */ /* 0x000fce0001800000 */
.L_x_47801:
[----:B------:R-:W-:Y:S05]  /*1ae30*/  BSYNC.RECONVERGENT B0 ;  /* 0x0000000000007941 */ /* 0x000fea0003800200 */
.L_x_47800:
        /* <DEDUP_REMOVED lines=22> */
.L_x_47811:
        /* <DEDUP_REMOVED lines=13> */
.L_x_47813:
[----:B------:R-:W-:Y:S05]  /*1b070*/  BSYNC.RECONVERGENT B2 ;  /* 0x0000000000027941 */ /* 0x000fea0003800200 */
.L_x_47812:
        /* <DEDUP_REMOVED lines=43> */
.L_x_47810:
[----:B------:R-:W-:Y:S05]  /*1b330*/  BSYNC.RECONVERGENT B1 ;  /* 0x0000000000017941 */ /* 0x000fea0003800200 */
.L_x_47809:
        /* <DEDUP_REMOVED lines=11> */
.L_x_47808:
[----:B------:R-:W-:Y:S05]  /*1b3f0*/  BSYNC.RECONVERGENT B0 ;  /* 0x0000000000007941 */ /* 0x000fea0003800200 */
.L_x_47807:
[----:B------:R-:W-:Y:S02]  /*1b400*/  F2FP.F16.F32.PACK_AB R87, RZ, R103 ;  /* 0x00000067ff57723e */ /* 0x000fe400000000ff */
[----:B------:R-:W-:Y:S02]  /*1b410*/  PRMT R86, R106, 0x5410, R86 ;  /* 0x000054106a567816 */ /* 0x000fe40000000056 */
[----:B------:R-:W-:Y:S02]  /*1b420*/  PRMT R85, R105, 0x5410, R85 ;  /* 0x0000541069557816 */ /* 0x000fe40000000055 */
[----:B------:R-:W-:Y:S02]  /*1b430*/  PRMT R84, R104, 0x5410, R84 ;  /* 0x0000541068547816 */ /* 0x000fe40000000054 */
[----:B------:R-:W-:Y:S01]  /*1b440*/  PRMT R87, R115, 0x5410, R87 ;  /* 0x0000541073577816 */ /* 0x000fe20000000057 */
[----:B------:R-:W-:Y:S06]  /*1b450*/  BRA `(.L_x_47814) ;  /* 0x0000002800e07947 */ /* 0x000fec0003800000 */
.L_x_47757:
        /* <DEDUP_REMOVED lines=21> */
.L_x_47819:
        /* <DEDUP_REMOVED lines=13> */
.L_x_47821:
[----:B------:R-:W-:Y:S05]  /*1b680*/  BSYNC.RECONVERGENT B2 ;  /* 0x0000000000027941 */ /* 0x000fea0003800200 */
.L_x_47820:
        /* <DEDUP_REMOVED lines=43> */
.L_x_47818:
[----:B------:R-:W-:Y:S05]  /*1b940*/  BSYNC.RECONVERGENT B1 ;  /* 0x0000000000017941 */ /* 0x000fea0003800200 */
.L_x_47817:
        /* <DEDUP_REMOVED lines=9> */
.L_x_47816:
[----:B------:R-:W-:Y:S05]  /*1b9e0*/  BSYNC.RECONVERGENT B0 ;  /* 0x0000000000007941 */ /* 0x000fea0003800200 */
.L_x_47815:
        /* <DEDUP_REMOVED lines=18> */
.L_x_47826:
        /* <DEDUP_REMOVED lines=13> */
.L_x_47828:
[----:B------:R-:W-:Y:S05]  /*1bbe0*/  BSYNC.RECONVERGENT B2 ;  /* 0x0000000000027941 */ /* 0x000fea0003800200 */
.L_x_47827:
        /* <DEDUP_REMOVED lines=43> */
.L_x_47825:
[----:B------:R-:W-:Y:S05]  /*1bea0*/  BSYNC.RECONVERGENT B1 ;  /* 0x0000000000017941 */ /* 0x000fea0003800200 */
.L_x_47824:
        /* <DEDUP_REMOVED lines=9> */
.L_x_47823:
[----:B------:R-:W-:Y:S05]  /*1bf40*/  BSYNC.RECONVERGENT B0 ;  /* 0x0000000000007941 */ /* 0x000fea0003800200 */
.L_x_47822:
        /* <DEDUP_REMOVED lines=18> */
.L_x_47833:
        /* <DEDUP_REMOVED lines=13> */
.L_x_47835:
[----:B------:R-:W-:Y:S05]  /*1c140*/  BSYNC.RECONVERGENT B2 ;  /* 0x0000000000027941 */ /* 0x000fea0003800200 */
.L_x_47834:
        /* <DEDUP_REMOVED lines=43> */
.L_x_47832:
[----:B------:R-:W-:Y:S05]  /*1c400*/  BSYNC.RECONVERGENT B1 ;  /* 0x0000000000017941 */ /* 0x000fea0003800200 */
.L_x_47831:
        /* <DEDUP_REMOVED lines=9> */
.L_x_47830:
[----:B------:R-:W-:Y:S05]  /*1c4a0*/  BSYNC.RECONVERGENT B0 ;  /* 0x0000000000007941 */ /* 0x000fea0003800200 */
.L_x_47829:
        /* <DEDUP_REMOVED lines=18> */
.L_x_47840:
        /* <DEDUP_REMOVED lines=13> */
.L_x_47842:
[----:B------:R-:W-:Y:S05]  /*1c6a0*/  BSYNC.RECONVERGENT B2 ;  /* 0x0000000000027941 */ /* 0x000fea0003800200 */
.L_x_47841:
        /* <DEDUP_REMOVED lines=43> */
.L_x_47839:
[----:B------:R-:W-:Y:S05]  /*1c960*/  BSYNC.RECONVERGENT B1 ;  /* 0x0000000000017941 */ /* 0x000fea0003800200 */
.L_x_47838:
        /* <DEDUP_REMOVED lines=9> */
.L_x_47837:
[----:B------:R-:W-:Y:S05]  /*1ca00*/  BSYNC.RECONVERGENT B0 ;  /* 0x0000000000007941 */ /* 0x000fea0003800200 */
.L_x_47836:
        /* <DEDUP_REMOVED lines=18> */
.L_x_47847:
        /* <DEDUP_REMOVED lines=13> */
.L_x_47849:
[----:B------:R-:W-:Y:S05]  /*1cc00*/  BSYNC.RECONVERGENT B2 ;  /* 0x0000000000027941 */ /* 0x000fea0003800200 */
.L_x_47848:
        /* <DEDUP_REMOVED lines=43> */
.L_x_47846:
[----:B------:R-:W-:Y:S05]  /*1cec0*/  BSYNC.RECONVERGENT B1 ;  /* 0x0000000000017941 */ /* 0x000fea0003800200 */
.L_x_47845:
        /* <DEDUP_REMOVED lines=9> */
.L_x_47844:
[----:B------:R-:W-:Y:S05]  /*1cf60*/  BSYNC.RECONVERGENT B0 ;  /* 0x0000000000007941 */ /* 0x000fea0003800200 */
.L_x_47843:
        /* <DEDUP_REMOVED lines=18> */
.L_x_47854:
        /* <DEDUP_REMOVED lines=13> */
.L_x_47856:
[----:B------:R-:W-:Y:S05]  /*1d160*/  BSYNC.RECONVERGENT B2 ;  /* 0x0000000000027941 */ /* 0x000fea0003800200 */
.L_x_47855:
        /* <DEDUP_REMOVED lines=43> */
.L_x_47853:
[----:B------:R-:W-:Y:S05]  /*1d420*/  BSYNC.RECONVERGENT B1 ;  /* 0x0000000000017941 */ /* 0x000fea0003800200 */
.L_x_47852:
        /* <DEDUP_REMOVED lines=9> */
.L_x_47851:
[----:B------:R-:W-:Y:S05]  /*1d4c0*/  BSYNC.RECONVERGENT B0 ;  /* 0x0000000000007941 */ /* 0x000fea0003800200 */
.L_x_47850:
        /* <DEDUP_REMOVED lines=18> */
.L_x_47861:
        /* <DEDUP_REMOVED lines=13> */
.L_x_47863:
[----:B------:R-:W-:Y:S05]  /*1d6c0*/  BSYNC.RECONVERGENT B2 ;  /* 0x0000000000027941 */ /* 0x000fea0003800200 */
.L_x_47862:
        /* <DEDUP_REMOVED lines=36> */
[----:B------:R-:W-:-:S04]  /*1d910*/  HFMA2 R109, -RZ, RZ, 0, 0 ;  /* 0x00000000ff6d7431 */ /* 0x000fc800000001ff */
[----:B------:R-:W-:-:S05]  /*1d920*/  IMAD.WIDE.U32 R102, R102, -0x2daee0ad, RZ ;  /* 0xd2511f5366667825 */ /* 0x000fca00078e00ff */
[----:B------:R-:W-:Y:S02]  /*1d930*/  LOP3.LUT R141, R51, R110, R103, 0x96, !PT ;  /* 0x0000006e338d7212 */ /* 0x000fe400078e9667 */
[----:B------:R-:W-:Y:S01]  /*1d940*/  MOV R107, R102 ;  /* 0x00000066006b7202 */ /* 0x000fe20000000f00 */
[----:B------:R-:W-:-:S04]  /*1d950*/  IMAD.WIDE.U32 R102, R106, -0x326172a9, RZ ;  /* 0xcd9e8d576a667825 */ /* 0x000fc800078e00ff */
[----:B------:R-:W-:Y:S01]  /*1d960*/  IMAD.MOV.U32 R142, RZ, RZ, R102 ;  /* 0x000000ffff8e7224 */ /* 0x000fe200078e0066 */
[----:B------:R-:W-:-:S07]  /*1d970*/  LOP3.LUT R140, R48, R108, R103, 0x96, !PT ;  /* 0x0000006c308c7212 */ /* 0x000fce00078e9667 */
.L_x_47860:
[----:B------:R-:W-:Y:S05]  /*1d980*/  BSYNC.RECONVERGENT B1 ;  /* 0x0000000000017941 */ /* 0x000fea0003800200 */
.L_x_47859:
        /* <DEDUP_REMOVED lines=9> */
.L_x_47858:
[----:B------:R-:W-:Y:S05]  /*1da20*/  BSYNC.RECONVERGENT B0 ;  /* 0x0000000000007941 */ /* 0x000fea0003800200 */
.L_x_47857:
        /* <DEDUP_REMOVED lines=18> */
.L_x_47868:
        /* <DEDUP_REMOVED lines=13> */
.L_x_47870:
[----:B------:R-:W-:Y:S05]  /*1dc20*/  BSYNC.RECONVERGENT B2 ;  /* 0x0000000000027941 */ /* 0x000fea0003800200 */
.L_x_47869:
        /* <DEDUP_REMOVED lines=43> */
.L_x_47867:
[----:B------:R-:W-:Y:S05]  /*1dee0*/  BSYNC.RECONVERGENT B1 ;  /* 0x0000000000017941 */ /* 0x000fea0003800200 */
.L_x_47866:
        /* <DEDUP_REMOVED lines=9> */
.L_x_47865:
[----:B------:R-:W-:Y:S05]  /*1df80*/  BSYNC.RECONVERGENT B0 ;  /* 0x0000000000007941 */ /* 0x000fea0003800200 */
.L_x_47864:
[----:B------:R-:W-:Y:S02]  /*1df90*/  F2FP.F16.F32.PACK_AB R109, RZ, R103 ;  /* 0x00000067ff6d723e */ /* 0x000fe400000000ff */
[----:B------:R-:W-:Y:S02]  /*1dfa0*/  PRMT R84, R87, 0x5410, R84 ;  /* 0x0000541057547816 */ /* 0x000fe40000000054 */
[----:B------:R-:W-:Y:S02]  /*1dfb0*/  PRMT R86, R105, 0x5410, R86 ;  /* 0x0000541069567816 */ /* 0x000fe40000000056 */
[----:B------:R-:W-:Y:S02]  /*1dfc0*/  PRMT R85, R85, 0x5410, R104 ;  /* 0x0000541055557816 */ /* 0x000fe40000000068 */
[----:B------:R-:W-:-:S07]  /*1dfd0*/  PRMT R87, R106, 0x5410, R109 ;  /* 0x000054106a577816 */ /* 0x000fce000000006d */
.L_x_47814:
        /* <DEDUP_REMOVED lines=26> */
.L_x_47872:
[----:B------:R-:W-:Y:S05]  /*1e180*/  BSYNC.RECONVERGENT B0 ;  /* 0x0000000000007941 */ /* 0x000fea0003800200 */
.L_x_47871:
[----:B------:R-:W-:Y:S04]  /*1e190*/  BSSY.RECONVERGENT B0, `(.L_x_47873) ;  /* 0x0000006000007945 */ /* 0x000fe80003800200 */
[----:B------:R-:W-:Y:S05]  /*1e1a0*/  @!P1 BRA `(.L_x_47874) ;  /* 0x0000000000109947 */ /* 0x000fea0003800000 */
[----:B-----5:R-:W2:Y:S01]  /*1e1b0*/  LDC.64 R56, c[0x0][0x390] ;  /* 0x0000e400ff387b82 */ /* 0x020ea20000000a00 */
[----:B------:R-:W-:-:S04]  /*1e1c0*/  VIADD R59, R143, 0xa0 ;  /* 0x000000a08f3b7836 */ /* 0x000fc80000000000 */
[----:B--2---:R-:W-:-:S06]  /*1e1d0*/  IMAD.WIDE.U32 R56, R59, 0x10, R56 ;  /* 0x000000103b387825 */ /* 0x004fcc00078e0038 */
[----:B------:R-:W5:Y:S02]  /*1e1e0*/  LDG.E.128 R56, desc[UR8][R56.64] ;  /* 0x0000000838387981 */ /* 0x000f64000c1e1d00 */
.L_x_47874:
[----:B------:R-:W-:Y:S05]  /*1e1f0*/  BSYNC.RECONVERGENT B0 ;  /* 0x0000000000007941 */ /* 0x000fea0003800200 */
.L_x_47873:
        /* <DEDUP_REMOVED lines=27> */
.L_x_47880:
        /* <DEDUP_REMOVED lines=13> */
.L_x_47882:
[----:B------:R-:W-:Y:S05]  /*1e480*/  BSYNC.RECONVERGENT B2 ;  /* 0x0000000000027941 */ /* 0x000fea0003800200 */
.L_x_47881:
        /* <DEDUP_REMOVED lines=43> */
.L_x_47879:
[----:B------:R-:W-:Y:S05]  /*1e740*/  BSYNC.RECONVERGENT B1 ;  /* 0x0000000000017941 */ /* 0x000fea0003800200 */
.L_x_47878:
        /* <DEDUP_REMOVED lines=11> */
.L_x_47877:
[----:B------:R-:W-:Y:S05]  /*1e800*/  BSYNC.RECONVERGENT B0 ;  /* 0x0000000000007941 */ /* 0x000fea0003800200 */
.L_x_47876:
        /* <DEDUP_REMOVED lines=22> */
.L_x_47887:
        /* <DEDUP_REMOVED lines=13> */
.L_x_47889:
[----:B------:R-:W-:Y:S05]  /*1ea40*/  BSYNC.RECONVERGENT B2 ;  /* 0x0000000000027941 */ /* 0x000fea0003800200 */
.L_x_47888:
        /* <DEDUP_REMOVED lines=43> */
.L_x_47886:
[----:B------:R-:W-:Y:S05]  /*1ed00*/  BSYNC.RECONVERGENT B1 ;  /* 0x0000000000017941 */ /* 0x000fea0003800200 */
.L_x_47885:
        /* <DEDUP_REMOVED lines=11> */
.L_x_47884:
[----:B------:R-:W-:Y:S05]  /*1edc0*/  BSYNC.RECONVERGENT B0 ;  /* 0x0000000000007941 */ /* 0x000fea0003800200 */
.L_x_47883:
        /* <DEDUP_REMOVED lines=22> */
.L_x_47894:
        /* <DEDUP_REMOVED lines=13> */
.L_x_47896:
[----:B------:R-:W-:Y:S05]  /*1f000*/  BSYNC.RECONVERGENT B2 ;  /* 0x0000000000027941 */ /* 0x000fea0003800200 */
.L_x_47895:
        /* <DEDUP_REMOVED lines=43> */
.L_x_47893:
[----:B------:R-:W-:Y:S05]  /*1f2c0*/  BSYNC.RECONVERGENT B1 ;  /* 0x0000000000017941 */ /* 0x000fea0003800200 */
.L_x_47892:
        /* <DEDUP_REMOVED lines=11> */
.L_x_47891:
[----:B------:R-:W-:Y:S05]  /*1f380*/  BSYNC.RECONVERGENT B0 ;  /* 0x0000000000007941 */ /* 0x000fea0003800200 */
.L_x_47890:
        /* <DEDUP_REMOVED lines=22> */
.L_x_47901:
        /* <DEDUP_REMOVED lines=13> */
.L_x_47903:
[----:B------:R-:W-:Y:S05]  /*1f5c0*/  BSYNC.RECONVERGENT B2 ;  /* 0x0000000000027941 */ /* 0x000fea0003800200 */
.L_x_47902:
        /* <DEDUP_REMOVED lines=43> */
.L_x_47900:
[----:B------:R-:W-:Y:S05]  /*1f880*/  BSYNC.RECONVERGENT B1 ;  /* 0x0000000000017941 */ /* 0x000fea0003800200 */
.L_x_47899:
        /* <DEDUP_REMOVED lines=11> */
.L_x_47898:
[----:B------:R-:W-:Y:S05]  /*1f940*/  BSYNC.RECONVERGENT B0 ;  /* 0x0000000000007941 */ /* 0x000fea0003800200 */
.L_x_47897:
        /* <DEDUP_REMOVED lines=22> */
.L_x_47908:
        /* <DEDUP_REMOVED lines=13> */
.L_x_47910:
[----:B------:R-:W-:Y:S05]  /*1fb80*/  BSYNC.RECONVERGENT B2 ;  /* 0x0000000000027941 */ /* 0x000fea0003800200 */
.L_x_47909:
        /* <DEDUP_REMOVED lines=43> */
.L_x_47907:
[----:B------:R-:W-:Y:S05]  /*1fe40*/  BSYNC.RECONVERGENT B1 ;  /* 0x0000000000017941 */ /* 0x000fea0003800200 */
.L_x_47906:
        /* <DEDUP_REMOVED lines=11> */
.L_x_47905:
[----:B------:R-:W-:Y:S05]  /*1ff00*/  BSYNC.RECONVERGENT B0 ;  /* 0x0000000000007941 */ /* 0x000fea0003800200 */
.L_x_47904:
        /* <DEDUP_REMOVED lines=22> */
.L_x_47915:
        /* <DEDUP_REMOVED lines=13> */
.L_x_47917:
[----:B------:R-:W-:Y:S05]  /*20140*/  BSYNC.RECONVERGENT B2 ;  /* 0x0000000000027941 */ /* 0x000fea0003800200 */
.L_x_47916:
        /* <DEDUP_REMOVED lines=43> */
.L_x_47914:
[----:B------:R-:W-:Y:S05]  /*20400*/  BSYNC.RECONVERGENT B1 ;  /* 0x0000000000017941 */ /* 0x000fea0003800200 */
.L_x_47913:
        /* <DEDUP_REMOVED lines=11> */
.L_x_47912:
[----:B------:R-:W-:Y:S05]  /*204c0*/  BSYNC.RECONVERGENT B0 ;  /* 0x0000000000007941 */ /* 0x000fea0003800200 */
.L_x_47911:
        /* <DEDUP_REMOVED lines=22> */
.L_x_47922:
        /* <DEDUP_REMOVED lines=13> */
.L_x_47924:
[----:B------:R-:W-:Y:S05]  /*20700*/  BSYNC.RECONVERGENT B2 ;  /* 0x0000000000027941 */ /* 0x000fea0003800200 */
.L_x_47923:
        /* <DEDUP_REMOVED lines=43> */
.L_x_47921:
[----:B------:R-:W-:Y:S05]  /*209c0*/  BSYNC.RECONVERGENT B1 ;  /* 0x0000000000017941 */ /* 0x000fea0003800200 */
.L_x_47920:
        /* <DEDUP_REMOVED lines=11> */
.L_x_47919:
[----:B------:R-:W-:Y:S05]  /*20a80*/  BSYNC.RECONVERGENT B0 ;  /* 0x0000000000007941 */ /* 0x000fea0003800200 */
.L_x_47918:
        /* <DEDUP_REMOVED lines=22> */
.L_x_47929:
        /* <DEDUP_REMOVED lines=13> */
.L_x_47931:
[----:B------:R-:W-:Y:S05]  /*20cc0*/  BSYNC.RECONVERGENT B2 ;  /* 0x0000000000027941 */ /* 0x000fea0003800200 */
.L_x_47930:
        /* <DEDUP_REMOVED lines=43> */
.L_x_47928:
[----:B------:R-:W-:Y:S05]  /*20f80*/  BSYNC.RECONVERGENT B1 ;  /* 0x0000000000017941 */ /* 0x000fea0003800200 */
.L_x_47927:
        /* <DEDUP_REMOVED lines=11> */
.L_x_47926:
[----:B------:R-:W-:Y:S05]  /*21040*/  BSYNC.RECONVERGENT B0 ;  /* 0x0000000000007941 */ /* 0x000fea0003800200 */
.L_x_47925:
[----:B------:R-:W-:Y:S02]  /*21050*/  F2FP.F16.F32.PACK_AB R87, RZ, R111 ;  /* 0x0000006fff57723e */ /* 0x000fe400000000ff */
[----:B------:R-:W-:Y:S02]  /*21060*/  PRMT R86, R120, 0x5410, R86 ;  /* 0x0000541078567816 */ /* 0x000fe40000000056 */
[----:B------:R-:W-:Y:S02]  /*21070*/  PRMT R85, R113, 0x5410, R85 ;  /* 0x0000541071557816 */ /* 0x000fe40000000055 */
[----:B------:R-:W-:Y:S02]  /*21080*/  PRMT R84, R112, 0x5410, R84 ;  /* 0x0000541070547816 */ /* 0x000fe40000000054 */
[----:B------:R-:W-:Y:S01]  /*21090*/  PRMT R87, R122, 0x5410, R87 ;  /* 0x000054107a577816 */ /* 0x000fe20000000057 */
[----:B------:R-:W-:Y:S06]  /*210a0*/  BRA `(.L_x_47932) ;  /* 0x0000002800e07947 */ /* 0x000fec0003800000 */
.L_x_47875:
        /* <DEDUP_REMOVED lines=21> */
.L_x_47937:
        /* <DEDUP_REMOVED lines=13> */
.L_x_47939:
[----:B------:R-:W-:Y:S05]  /*212d0*/  BSYNC.RECONVERGENT B2 ;  /* 0x0000000000027941 */ /* 0x000fea0003800200 */
.L_x_47938:
        /* <DEDUP_REMOVED lines=43> */
.L_x_47936:
[----:B------:R-:W-:Y:S05]  /*21590*/  BSYNC.RECONVERGENT B1 ;  /* 0x0000000000017941 */ /* 0x000fea0003800200 */
.L_x_47935:
        /* <DEDUP_REMOVED lines=9> */
.L_x_47934:
[----:B------:R-:W-:Y:S05]  /*21630*/  BSYNC.RECONVERGENT B0 ;  /* 0x0000000000007941 */ /* 0x000fea0003800200 */
.L_x_47933:
        /* <DEDUP_REMOVED lines=18> */
.L_x_47944:
        /* <DEDUP_REMOVED lines=13> */
.L_x_47946:
[----:B------:R-:W-:Y:S05]  /*21830*/  BSYNC.RECONVERGENT B2 ;  /* 0x0000000000027941 */ /* 0x000fea0003800200 */
.L_x_47945:
        /* <DEDUP_REMOVED lines=43> */
.L_x_47943:
[----:B------:R-:W-:Y:S05]  /*21af0*/  BSYNC.RECONVERGENT B1 ;  /* 0x0000000000017941 */ /* 0x000fea0003800200 */
.L_x_47942:
        /* <DEDUP_REMOVED lines=9> */
.L_x_47941:
[----:B------:R-:W-:Y:S05]  /*21b90*/  BSYNC.RECONVERGENT B0 ;  /* 0x0000000000007941 */ /* 0x000fea0003800200 */
.L_x_47940:
        /* <DEDUP_REMOVED lines=18> */
.L_x_47951:
        /* <DEDUP_REMOVED lines=13> */
.L_x_47953:
[----:B------:R-:W-:Y:S05]  /*21d90*/  BSYNC.RECONVERGENT B2 ;  /* 0x0000000000027941 */ /* 0x000fea0003800200 */
.L_x_47952:
        /* <DEDUP_REMOVED lines=43> */
.L_x_47950:
[----:B------:R-:W-:Y:S05]  /*22050*/  BSYNC.RECONVERGENT B1 ;  /* 0x0000000000017941 */ /* 0x000fea0003800200 */
.L_x_47949:
        /* <DEDUP_REMOVED lines=9> */
.L_x_47948:
[----:B------:R-:W-:Y:S05]  /*220f0*/  BSYNC.RECONVERGENT B0 ;  /* 0x0000000000007941 */ /* 0x000fea0003800200 */
.L_x_47947:
        /* <DEDUP_REMOVED lines=18> */
.L_x_47958:
        /* <DEDUP_REMOVED lines=13> */
.L_x_47960:
[----:B------:R-:W-:Y:S05]  /*222f0*/  BSYNC.RECONVERGENT B2 ;  /* 0x0000000000027941 */ /* 0x000fea0003800200 */
.L_x_47959:
        /* <DEDUP_REMOVED lines=43> */
.L_x_47957:
[----:B------:R-:W-:Y:S05]  /*225b0*/  BSYNC.RECONVERGENT B1 ;  /* 0x0000000000017941 */ /* 0x000fea0003800200 */
.L_x_47956:
        /* <DEDUP_REMOVED lines=9> */
.L_x_47955:
[----:B------:R-:W-:Y:S05]  /*22650*/  BSYNC.RECONVERGENT B0 ;  /* 0x0000000000007941 */ /* 0x000fea0003800200 */
.L_x_47954:
        /* <DEDUP_REMOVED lines=18> */
.L_x_47965:
        /* <DEDUP_REMOVED lines=13> */
.L_x_47967:
[----:B------:R-:W-:Y:S05]  /*22850*/  BSYNC.RECONVERGENT B2 ;  /* 0x0000000000027941 */ /* 0x000fea0003800200 */
.L_x_47966:
        /* <DEDUP_REMOVED lines=43> */
.L_x_47964:
[----:B------:R-:W-:Y:S05]  /*22b10*/  BSYNC.RECONVERGENT B1 ;  /* 0x0000000000017941 */ /* 0x000fea0003800200 */
.L_x_47963:
        /* <DEDUP_REMOVED lines=9> */
.L_x_47962:
[----:B------:R-:W-:Y:S05]  /*22bb0*/  BSYNC.RECONVERGENT B0 ;  /* 0x0000000000007941 */ /* 0x000fea0003800200 */
.L_x_47961:
        /* <DEDUP_REMOVED lines=18> */
.L_x_47972:
        /* <DEDUP_REMOVED lines=13> */
.L_x_47974:
[----:B------:R-:W-:Y:S05]  /*22db0*/  BSYNC.RECONVERGENT B2 ;  /* 0x0000000000027941 */ /* 0x000fea0003800200 */
.L_x_47973:
        /* <DEDUP_REMOVED lines=43> */
.L_x_47971:
[----:B------:R-:W-:Y:S05]  /*23070*/  BSYNC.RECONVERGENT B1 ;  /* 0x0000000000017941 */ /* 0x000fea0003800200 */
.L_x_47970:
        /* <DEDUP_REMOVED lines=9> */
.L_x_47969:
[----:B------:R-:W-:Y:S05]  /*23110*/  BSYNC.RECONVERGENT B0 ;  /* 0x0000000000007941 */ /* 0x000fea0003800200 */
.L_x_47968:
        /* <DEDUP_REMOVED lines=18> */
.L_x_47979:
        /* <DEDUP_REMOVED lines=13> */
.L_x_47981:
[----:B------:R-:W-:Y:S05]  /*23310*/  BSYNC.RECONVERGENT B2 ;  /* 0x0000000000027941 */ /* 0x000fea0003800200 */
.L_x_47980:
        /* <DEDUP_REMOVED lines=43> */
.L_x_47978:
[----:B------:R-:W-:Y:S05]  /*235d0*/  BSYNC.RECONVERGENT B1 ;  /* 0x0000000000017941 */ /* 0x000fea0003800200 */
.L_x_47977:
        /* <DEDUP_REMOVED lines=9> */
.L_x_47976:
[----:B------:R-:W-:Y:S05]  /*23670*/  BSYNC.RECONVERGENT B0 ;  /* 0x0000000000007941 */ /* 0x000fea0003800200 */
.L_x_47975:
        /* <DEDUP_REMOVED lines=18> */
.L_x_47986:
        /* <DEDUP_REMOVED lines=13> */
.L_x_47988:
[----:B------:R-:W-:Y:S05]  /*23870*/  BSYNC.RECONVERGENT B2 ;  /* 0x0000000000027941 */ /* 0x000fea0003800200 */
.L_x_47987:
        /* <DEDUP_REMOVED lines=43> */
.L_x_47985:
[----:B------:R-:W-:Y:S05]  /*23b30*/  BSYNC.RECONVERGENT B1 ;  /* 0x0000000000017941 */ /* 0x000fea0003800200 */
.L_x_47984:
        /* <DEDUP_REMOVED lines=9> */
.L_x_47983:
[----:B------:R-:W-:Y:S05]  /*23bd0*/  BSYNC.RECONVERGENT B0 ;  /* 0x0000000000007941 */ /* 0x000fea0003800200 */
.L_x_47982:
[----:B------:R-:W-:Y:S02]  /*23be0*/  F2FP.F16.F32.PACK_AB R112, RZ, R111 ;  /* 0x0000006fff70723e */ /* 0x000fe400000000ff */
[----:B------:R-:W-:Y:S02]  /*23bf0*/  PRMT R84, R84, 0x5410, R87 ;  /* 0x0000541054547816 */ /* 0x000fe40000000057 */
[----:B------:R-:W-:Y:S02]  /*23c00*/  PRMT R86, R86, 0x5410, R120 ;  /* 0x0000541056567816 */ /* 0x000fe40000000078 */
[----:B------:R-:W-:Y:S02]  /*23c10*/  PRMT R85, R85, 0x5410, R116 ;  /* 0x0000541055557816 */ /* 0x000fe40000000074 */
[----:B------:R-:W-:-:S07]  /*23c20*/  PRMT R87, R121, 0x5410, R112 ;  /* 0x0000541079577816 */ /* 0x000fce0000000070 */
.L_x_47932:
        /* <DEDUP_REMOVED lines=26> */
.L_x_47990:
[----:B------:R-:W-:Y:S05]  /*23dd0*/  BSYNC.RECONVERGENT B0 ;  /* 0x0000000000007941 */ /* 0x000fea0003800200 */
.L_x_47989:
[----:B------:R-:W-:Y:S04]  /*23de0*/  BSSY.RECONVERGENT B0, `(.L_x_47991) ;  /* 0x0000006000007945 */ /* 0x000fe80003800200 */
[----:B------:R-:W-:Y:S05]  /*23df0*/  @!P1 BRA `(.L_x_47992) ;  /* 0x0000000000109947 */ /* 0x000fea0003800000 */
[----:B-----5:R-:W2:Y:S01]  /*23e00*/  LDC.64 R56, c[0x0][0x390] ;  /* 0x0000e400ff387b82 */ /* 0x020ea20000000a00 */
[----:B------:R-:W-:-:S05]  /*23e10*/  IADD3 R58, PT, PT, R143, 0xc0, RZ ;  /* 0x000000c08f3a7810 */ /* 0x000fca0007ffe0ff */
[----:B--2---:R-:W-:-:S06]  /*23e20*/  IMAD.WIDE.U32 R56, R58, 0x10, R56 ;  /* 0x000000103a387825 */ /* 0x004fcc00078e0038 */
[----:B------:R-:W5:Y:S02]  /*23e30*/  LDG.E.128 R56, desc[UR8][R56.64] ;  /* 0x0000000838387981 */ /* 0x000f64000c1e1d00 */
.L_x_47992:
[----:B------:R-:W-:Y:S05]  /*23e40*/  BSYNC.RECONVERGENT B0 ;  /* 0x0000000000007941 */ /* 0x000fea0003800200 */
.L_x_47991:
        /* <DEDUP_REMOVED lines=27> */
.L_x_47998:
        /* <DEDUP_REMOVED lines=13> */
.L_x_48000:
[----:B------:R-:W-:Y:S05]  /*240d0*/  BSYNC.RECONVERGENT B2 ;  /* 0x0000000000027941 */ /* 0x000fea0003800200 */
.L_x_47999:
        /* <DEDUP_REMOVED lines=43> */
.L_x_47997:
[----:B------:R-:W-:Y:S05]  /*24390*/  BSYNC.RECONVERGENT B1 ;  /* 0x0000000000017941 */ /* 0x000fea0003800200 */
.L_x_47996:
        /* <DEDUP_REMOVED lines=11> */
.L_x_47995:
[----:B------:R-:W-:Y:S05]  /*24450*/  BSYNC.RECONVERGENT B0 ;  /* 0x0000000000007941 */ /* 0x000fea0003800200 */
.L_x_47994:
        /* <DEDUP_REMOVED lines=22> */
.L_x_48005:
        /* <DEDUP_REMOVED lines=13> */
.L_x_48007:
[----:B------:R-:W-:Y:S05]  /*24690*/  BSYNC.RECONVERGENT B2 ;  /* 0x0000000000027941 */ /* 0x000fea0003800200 */
.L_x_48006:
        /* <DEDUP_REMOVED lines=43> */
.L_x_48004:
[----:B------:R-:W-:Y:S05]  /*24950*/  BSYNC.RECONVERGENT B1 ;  /* 0x0000000000017941 */ /* 0x000fea0003800200 */
.L_x_48003:
        /* <DEDUP_REMOVED lines=11> */
.L_x_48002:
[----:B------:R-:W-:Y:S05]  /*24a10*/  BSYNC.RECONVERGENT B0 ;  /* 0x0000000000007941 */ /* 0x000fea0003800200 */
.L_x_48001:
        /* <DEDUP_REMOVED lines=22> */
.L_x_48012:
        /* <DEDUP_REMOVED lines=13> */
.L_x_48014:
[----:B------:R-:W-:Y:S05]  /*24c50*/  BSYNC.RECONVERGENT B2 ;  /* 0x0000000000027941 */ /* 0x000fea0003800200 */
.L_x_48013:
        /* <DEDUP_REMOVED lines=43> */
.L_x_48011:
[----:B------:R-:W-:Y:S05]  /*24f10*/  BSYNC.RECONVERGENT B1 ;  /* 0x0000000000017941 */ /* 0x000fea0003800200 */
.L_x_48010:
        /* <DEDUP_REMOVED lines=11> */
.L_x_48009:
[----:B------:R-:W-:Y:S05]  /*24fd0*/  BSYNC.RECONVERGENT B0 ;  /* 0x0000000000007941 */ /* 0x000fea0003800200 */
.L_x_48008:
        /* <DEDUP_REMOVED lines=22> */
.L_x_48019:
        /* <DEDUP_REMOVED lines=13> */
.L_x_48021:
[----:B------:R-:W-:Y:S05]  /*25210*/  BSYNC.RECONVERGENT B2 ;  /* 0x0000000000027941 */ /* 0x000fea0003800200 */
.L_x_48020:
        /* <DEDUP_REMOVED lines=43> */
.L_x_48018:
[----:B------:R-:W-:Y:S05]  /*254d0*/  BSYNC.RECONVERGENT B1 ;  /* 0x0000000000017941 */ /* 0x000fea0003800200 */
.L_x_48017:
        /* <DEDUP_REMOVED lines=11> */
.L_x_48016:
[----:B------:R-:W-:Y:S05]  /*25590*/  BSYNC.RECONVERGENT B0 ;  /* 0x0000000000007941 */ /* 0x000fea0003800200 */
.L_x_48015:
        /* <DEDUP_REMOVED lines=22> */
.L_x_48026:
        /* <DEDUP_REMOVED lines=13> */
.L_x_48028:
[----:B------:R-:W-:Y:S05]  /*257d0*/  BSYNC.RECONVERGENT B2 ;  /* 0x0000000000027941 */ /* 0x000fea0003800200 */
.L_x_48027:
        /* <DEDUP_REMOVED lines=43> */
.L_x_48025:
[----:B------:R-:W-:Y:S05]  /*25a90*/  BSYNC.RECONVERGENT B1 ;  /* 0x0000000000017941 */ /* 0x000fea0003800200 */
.L_x_48024:
        /* <DEDUP_REMOVED lines=11> */
.L_x_48023:
[----:B------:R-:W-:Y:S05]  /*25b50*/  BSYNC.RECONVERGENT B0 ;  /* 0x0000000000007941 */ /* 0x000fea0003800200 */
.L_x_48022:
        /* <DEDUP_REMOVED lines=22> */
.L_x_48033:
        /* <DEDUP_REMOVED lines=13> */
.L_x_48035:
[----:B------:R-:W-:Y:S05]  /*25d90*/  BSYNC.RECONVERGENT B2 ;  /* 0x0000000000027941 */ /* 0x000fea0003800200 */
.L_x_48034:
        /* <DEDUP_REMOVED lines=43> */
.L_x_48032:
[----:B------:R-:W-:Y:S05]  /*26050*/  BSYNC.RECONVERGENT B1 ;  /* 0x0000000000017941 */ /* 0x000fea0003800200 */
.L_x_48031:
        /* <DEDUP_REMOVED lines=11> */
.L_x_48030:
[----:B------:R-:W-:Y:S05]  /*26110*/  BSYNC.RECONVERGENT B0 ;  /* 0x0000000000007941 */ /* 0x000fea0003800200 */
.L_x_48029:
        /* <DEDUP_REMOVED lines=22> */
.L_x_48040:
        /* <DEDUP_REMOVED lines=13> */
.L_x_48042:
[----:B------:R-:W-:Y:S05]  /*26350*/  BSYNC.RECONVERGENT B2 ;  /* 0x0000000000027941 */ /* 0x000fea0003800200 */
.L_x_48041:
        /* <DEDUP_REMOVED lines=43> */
.L_x_48039:
[----:B------:R-:W-:Y:S05]  /*26610*/  BSYNC.RECONVERGENT B1 ;  /* 0x0000000000017941 */ /* 0x000fea0003800200 */
.L_x_48038:
        /* <DEDUP_REMOVED lines=11> */
.L_x_48037:
[----:B------:R-:W-:Y:S05]  /*266d0*/  BSYNC.RECONVERGENT B0 ;  /* 0x0000000000007941 */ /* 0x000fea0003800200 */
.L_x_48036:
        /* <DEDUP_REMOVED lines=22> */
.L_x_48047:
        /* <DEDUP_REMOVED lines=13> */
.L_x_48049:
[----:B------:R-:W-:Y:S05]  /*26910*/  BSYNC.RECONVERGENT B2 ;  /* 0x0000000000027941 */ /* 0x000fea0003800200 */
.L_x_48048:
        /* <DEDUP_REMOVED lines=43> */
.L_x_48046:
[----:B------:R-:W-:Y:S05]  /*26bd0*/  BSYNC.RECONVERGENT B1 ;  /* 0x0000000000017941 */ /* 0x000fea0003800200 */
.L_x_48045:
        /* <DEDUP_REMOVED lines=11> */
.L_x_48044:
[----:B------:R-:W-:Y:S05]  /*26c90*/  BSYNC.RECONVERGENT B0 ;  /* 0x0000000000007941 */ /* 0x000fea0003800200 */
.L_x_48043:
[----:B------:R-:W-:Y:S02]  /*26ca0*/  F2FP.F16.F32.PACK_AB R87, RZ, R119 ;  /* 0x00000077ff57723e */ /* 0x000fe400000000ff */
[----:B------:R-:W-:Y:S02]  /*26cb0*/  PRMT R86, R128, 0x5410, R86 ;  /* 0x0000541080567816 */ /* 0x000fe40000000056 */
[----:B------:R-:W-:Y:S02]  /*26cc0*/  PRMT R85, R121, 0x5410, R85 ;  /* 0x0000541079557816 */ /* 0x000fe40000000055 */
[----:B------:R-:W-:Y:S02]  /*26cd0*/  PRMT R84, R120, 0x5410, R84 ;  /* 0x0000541078547816 */ /* 0x000fe40000000054 */
[----:B------:R-:W-:Y:S01]  /*26ce0*/  PRMT R87, R130, 0x5410, R87 ;  /* 0x0000541082577816 */ /* 0x000fe20000000057 */
[----:B------:R-:W-:Y:S06]  /*26cf0*/  BRA `(.L_x_48050) ;  /* 0x0000002800e07947 */ /* 0x000fec0003800000 */
.L_x_47993:
        /* <DEDUP_REMOVED lines=21> */
.L_x_48055:
        /* <DEDUP_REMOVED lines=13> */
.L_x_48057:
[----:B------:R-:W-:Y:S05]  /*26f20*/  BSYNC.RECONVERGENT B2 ;  /* 0x0000000000027941 */ /* 0x000fea0003800200 */
.L_x_48056:
        /* <DEDUP_REMOVED lines=43> */
.L_x_48054:
[----:B------:R-:W-:Y:S05]  /*271e0*/  BSYNC.RECONVERGENT B1 ;  /* 0x0000000000017941 */ /* 0x000fea0003800200 */
.L_x_48053:
        /* <DEDUP_REMOVED lines=9> */
.L_x_48052:
[----:B------:R-:W-:Y:S05]  /*27280*/  BSYNC.RECONVERGENT B0 ;  /* 0x0000000000007941 */ /* 0x000fea0003800200 */
.L_x_48051:
        /* <DEDUP_REMOVED lines=18> */
.L_x_48062:
        /* <DEDUP_REMOVED lines=13> */
.L_x_48064:
[----:B------:R-:W-:Y:S05]  /*27480*/  BSYNC.RECONVERGENT B2 ;  /* 0x0000000000027941 */ /* 0x000fea0003800200 */
.L_x_48063:
        /* <DEDUP_REMOVED lines=43> */
.L_x_48061:
[----:B------:R-:W-:Y:S05]  /*27740*/  BSYNC.RECONVERGENT B1 ;  /* 0x0000000000017941 */ /* 0x000fea0003800200 */
.L_x_48060:
        /* <DEDUP_REMOVED lines=9> */
.L_x_48059:
[----:B------:R-:W-:Y:S05]  /*277e0*/  BSYNC.RECONVERGENT B0 ;  /* 0x0000000000007941 */ /* 0x000fea0003800200 */
.L_x_48058:
        /* <DEDUP_REMOVED lines=18> */
.L_x_48069:
        /* <DEDUP_REMOVED lines=13> */
.L_x_48071:
[----:B------:R-:W-:Y:S05]  /*279e0*/  BSYNC.RECONVERGENT B2 ;  /* 0x0000000000027941 */ /* 0x000fea0003800200 */
.L_x_48070:
        /* <DEDUP_REMOVED lines=43> */
.L_x_48068:
[----:B------:R-:W-:Y:S05]  /*27ca0*/  BSYNC.RECONVERGENT B1 ;  /* 0x0000000000017941 */ /* 0x000fea0003800200 */
.L_x_48067:
        /* <DEDUP_REMOVED lines=9> */
.L_x_48066:
[----:B------:R-:W-:Y:S05]  /*27d40*/  BSYNC.RECONVERGENT B0 ;  /* 0x0000000000007941 */ /* 0x000fea0003800200 */
.L_x_48065:
        /* <DEDUP_REMOVED lines=18> */
.L_x_48076:
        /* <DEDUP_REMOVED lines=13> */
.L_x_48078:
[----:B------:R-:W-:Y:S05]  /*27f40*/  BSYNC.RECONVERGENT B2 ;  /* 0x0000000000027941 */ /* 0x000fea0003800200 */
.L_x_48077:
        /* <DEDUP_REMOVED lines=43> */
.L_x_48075:
[----:B------:R-:W-:Y:S05]  /*28200*/  BSYNC.RECONVERGENT B1 ;  /* 0x0000000000017941 */ /* 0x000fea0003800200 */
.L_x_48074:
        /* <DEDUP_REMOVED lines=9> */
.L_x_48073:
[----:B------:R-:W-:Y:S05]  /*282a0*/  BSYNC.RECONVERGENT B0 ;  /* 0x0000000000007941 */ /* 0x000fea0003800200 */
.L_x_48072:
        /* <DEDUP_REMOVED lines=18> */
.L_x_48083:
        /* <DEDUP_REMOVED lines=13> */
.L_x_48085:
[----:B------:R-:W-:Y:S05]  /*284a0*/  BSYNC.RECONVERGENT B2 ;  /* 0x0000000000027941 */ /* 0x000fea0003800200 */
.L_x_48084:
        /* <DEDUP_REMOVED lines=43> */
.L_x_48082:
[----:B------:R-:W-:Y:S05]  /*28760*/  BSYNC.RECONVERGENT B1 ;  /* 0x0000000000017941 */ /* 0x000fea0003800200 */
.L_x_48081:
        /* <DEDUP_REMOVED lines=9> */
.L_x_48080:
[----:B------:R-:W-:Y:S05]  /*28800*/  BSYNC.RECONVERGENT B0 ;  /* 0x0000000000007941 */ /* 0x000fea0003800200 */
.L_x_48079:
        /* <DEDUP_REMOVED lines=18> */
.L_x_48090:
        /* <DEDUP_REMOVED lines=13> */
.L_x_48092:
[----:B------:R-:W-:Y:S05]  /*28a00*/  BSYNC.RECONVERGENT B2 ;  /* 0x0000000000027941 */ /* 0x000fea0003800200 */
.L_x_48091:
        /* <DEDUP_REMOVED lines=43> */
.L_x_48089:
[----:B------:R-:W-:Y:S05]  /*28cc0*/  BSYNC.RECONVERGENT B1 ;  /* 0x0000000000017941 */ /* 0x000fea0003800200 */
.L_x_48088:
        /* <DEDUP_REMOVED lines=9> */
.L_x_48087:
[----:B------:R-:W-:Y:S05]  /*28d60*/  BSYNC.RECONVERGENT B0 ;  /* 0x0000000000007941 */ /* 0x000fea0003800200 */
.L_x_48086:
        /* <DEDUP_REMOVED lines=18> */
.L_x_48097:
        /* <DEDUP_REMOVED lines=13> */
.L_x_48099:
[----:B------:R-:W-:Y:S05]  /*28f60*/  BSYNC.RECONVERGENT B2 ;  /* 0x0000000000027941 */ /* 0x000fea0003800200 */
.L_x_48098:
        /* <DEDUP_REMOVED lines=43> */
.L_x_48096:
[----:B------:R-:W-:Y:S05]  /*29220*/  BSYNC.RECONVERGENT B1 ;  /* 0x0000000000017941 */ /* 0x000fea0003800200 */
.L_x_48095:
        /* <DEDUP_REMOVED lines=9> */
.L_x_48094:
[----:B------:R-:W-:Y:S05]  /*292c0*/  BSYNC.RECONVERGENT B0 ;  /* 0x0000000000007941 */ /* 0x000fea0003800200 */
.L_x_48093:
        /* <DEDUP_REMOVED lines=18> */
.L_x_48104:
        /* <DEDUP_REMOVED lines=13> */
.L_x_48106:
[----:B------:R-:W-:Y:S05]  /*294c0*/  BSYNC.RECONVERGENT B2 ;  /* 0x0000000000027941 */ /* 0x000fea0003800200 */
.L_x_48105:
        /* <DEDUP_REMOVED lines=43> */
.L_x_48103:
[----:B------:R-:W-:Y:S05]  /*29780*/  BSYNC.RECONVERGENT B1 ;  /* 0x0000000000017941 */ /* 0x000fea0003800200 */
.L_x_48102:
        /* <DEDUP_REMOVED lines=9> */
.L_x_48101:
[----:B------:R-:W-:Y:S05]  /*29820*/  BSYNC.RECONVERGENT B0 ;  /* 0x0000000000007941 */ /* 0x000fea0003800200 */
.L_x_48100:
[----:B------:R-:W-:Y:S02]  /*29830*/  F2FP.F16.F32.PACK_AB R120, RZ, R119 ;  /* 0x00000077ff78723e */ /* 0x000fe400000000ff */
[----:B------:R-:W-:Y:S02]  /*29840*/  PRMT R84, R84, 0x5410, R87 ;  /* 0x0000541054547816 */ /* 0x000fe40000000057 */
[----:B------:R-:W-:Y:S02]  /*29850*/  PRMT R86, R86, 0x5410, R128 ;  /* 0x0000541056567816 */ /* 0x000fe40000000080 */
[----:B------:R-:W-:Y:S02]  /*29860*/  PRMT R85, R85, 0x5410, R124 ;  /* 0x0000541055557816 */ /* 0x000fe4000000007c */
[----:B------:R-:W-:-:S07]  /*29870*/  PRMT R87, R129, 0x5410, R120 ;  /* 0x0000541081577816 */ /* 0x000fce0000000078 */
.L_x_48050:
        /* <DEDUP_REMOVED lines=26> */
.L_x_48108:
[----:B------:R-:W-:Y:S05]  /*29a20*/  BSYNC.RECONVERGENT B0 ;  /* 0x0000000000007941 */ /* 0x000fea0003800200 */
.L_x_48107:
[----:B------:R-:W-:Y:S04]  /*29a30*/  BSSY.RECONVERGENT B0, `(.L_x_48109) ;  /* 0x0000006000007945 */ /* 0x000fe80003800200 */
[----:B------:R-:W-:Y:S05]  /*29a40*/  @!P1 BRA `(.L_x_48110) ;  /* 0x0000000000109947 */ /* 0x000fea0003800000 */
[----:B-----5:R-:W2:Y:S01]  /*29a50*/  LDC.64 R58, c[0x0][0x390] ;  /* 0x0000e400ff3a7b82 */ /* 0x020ea20000000a00 */
[----:B------:R-:W-:-:S04]  /*29a60*/  VIADD R56, R143, 0xe0 ;  /* 0x000000e08f387836 */ /* 0x000fc80000000000 */
[----:B--2---:R-:W-:-:S06]  /*29a70*/  IMAD.WIDE.U32 R56, R56, 0x10, R58 ;  /* 0x0000001038387825 */ /* 0x004fcc00078e003a */
[----:B------:R-:W5:Y:S02]  /*29a80*/  LDG.E.128 R56, desc[UR8][R56.64] ;  /* 0x0000000838387981 */ /* 0x000f64000c1e1d00 */
.L_x_48110:
[----:B------:R-:W-:Y:S05]  /*29a90*/  BSYNC.RECONVERGENT B0 ;  /* 0x0000000000007941 */ /* 0x000fea0003800200 */
.L_x_48109:
        /* <DEDUP_REMOVED lines=27> */
.L_x_48116:
        /* <DEDUP_REMOVED lines=13> */
.L_x_48118:
[----:B------:R-:W-:Y:S05]  /*29d20*/  BSYNC.RECONVERGENT B2 ;  /* 0x0000000000027941 */ /* 0x000fea0003800200 */
.L_x_48117:
        /* <DEDUP_REMOVED lines=43> */
.L_x_48115:
[----:B------:R-:W-:Y:S05]  /*29fe0*/  BSYNC.RECONVERGENT B1 ;  /* 0x0000000000017941 */ /* 0x000fea0003800200 */
.L_x_48114:
        /* <DEDUP_REMOVED lines=11> */
.L_x_48113:
[----:B------:R-:W-:Y:S05]  /*2a0a0*/  BSYNC.RECONVERGENT B0 ;  /* 0x0000000000007941 */ /* 0x000fea0003800200 */
.L_x_48112:
        /* <DEDUP_REMOVED lines=22> */
.L_x_48123:
        /* <DEDUP_REMOVED lines=13> */
.L_x_48125:
[----:B------:R-:W-:Y:S05]  /*2a2e0*/  BSYNC.RECONVERGENT B2 ;  /* 0x0000000000027941 */ /* 0x000fea0003800200 */
.L_x_48124:
        /* <DEDUP_REMOVED lines=43> */
.L_x_48122:
[----:B------:R-:W-:Y:S05]  /*2a5a0*/  BSYNC.RECONVERGENT B1 ;  /* 0x0000000000017941 */ /* 0x000fea0003800200 */
.L_x_48121:
        /* <DEDUP_REMOVED lines=11> */
.L_x_48120:
[----:B------:R-:W-:Y:S05]  /*2a660*/  BSYNC.RECONVERGENT B0 ;  /* 0x0000000000007941 */ /* 0x000fea0003800200 */
.L_x_48119:
        /* <DEDUP_REMOVED lines=22> */
.L_x_48130:
        /* <DEDUP_REMOVED lines=13> */
.L_x_48132:
[----:B------:R-:W-:Y:S05]  /*2a8a0*/  BSYNC.RECONVERGENT B2 ;  /* 0x0000000000027941 */ /* 0x000fea0003800200 */
.L_x_48131:
        /* <DEDUP_REMOVED lines=43> */
.L_x_48129:
[----:B------:R-:W-:Y:S05]  /*2ab60*/  BSYNC.RECONVERGENT B1 ;  /* 0x0000000000017941 */ /* 0x000fea0003800200 */
.L_x_48128:
        /* <DEDUP_REMOVED lines=11> */
.L_x_48127:
[----:B------:R-:W-:Y:S05]  /*2ac20*/  BSYNC.RECONVERGENT B0 ;  /* 0x0000000000007941 */ /* 0x000fea0003800200 */
.L_x_48126:
        /* <DEDUP_REMOVED lines=22> */
.L_x_48137:
        /* <DEDUP_REMOVED lines=13> */
.L_x_48139:
[----:B------:R-:W-:Y:S05]  /*2ae60*/  BSYNC.RECONVERGENT B2 ;  /* 0x0000000000027941 */ /* 0x000fea0003800200 */
.L_x_48138:
        /* <DEDUP_REMOVED lines=43> */
.L_x_48136:
[----:B------:R-:W-:Y:S05]  /*2b120*/  BSYNC.RECONVERGENT B1 ;  /* 0x0000000000017941 */ /* 0x000fea0003800200 */
.L_x_48135:
        /* <DEDUP_REMOVED lines=11> */
.L_x_48134:
[----:B------:R-:W-:Y:S05]  /*2b1e0*/  BSYNC.RECONVERGENT B0 ;  /* 0x0000000000007941 */ /* 0x000fea0003800200 */
.L_x_48133:
        /* <DEDUP_REMOVED lines=22> */
.L_x_48144:
        /* <DEDUP_REMOVED lines=13> */
.L_x_48146:
[----:B------:R-:W-:Y:S05]  /*2b420*/  BSYNC.RECONVERGENT B2 ;  /* 0x0000000000027941 */ /* 0x000fea0003800200 */
.L_x_48145:
        /* <DEDUP_REMOVED lines=43> */
.L_x_48143:
[----:B------:R-:W-:Y:S05]  /*2b6e0*/  BSYNC.RECONVERGENT B1 ;  /* 0x0000000000017941 */ /* 0x000fea0003800200 */
.L_x_48142:
        /* <DEDUP_REMOVED lines=11> */
.L_x_48141:
[----:B------:R-:W-:Y:S05]  /*2b7a0*/  BSYNC.RECONVERGENT B0 ;  /* 0x0000000000007941 */ /* 0x000fea0003800200 */
.L_x_48140:
        /* <DEDUP_REMOVED lines=22> */
.L_x_48151:
        /* <DEDUP_REMOVED lines=13> */
.L_x_48153:
[----:B------:R-:W-:Y:S05]  /*2b9e0*/  BSYNC.RECONVERGENT B2 ;  /* 0x0000000000027941 */ /* 0x000fea0003800200 */
.L_x_48152:
        /* <DEDUP_REMOVED lines=43> */
.L_x_48150:
[----:B------:R-:W-:Y:S05]  /*2bca0*/  BSYNC.RECONVERGENT B1 ;  /* 0x0000000000017941 */ /* 0x000fea0003800200 */
.L_x_48149:
        /* <DEDUP_REMOVED lines=11> */
.L_x_48148:
[----:B------:R-:W-:Y:S05]  /*2bd60*/  BSYNC.RECONVERGENT B0 ;  /* 0x0000000000007941 */ /* 0x000fea0003800200 */
.L_x_48147:
        /* <DEDUP_REMOVED lines=22> */
.L_x_48158:
        /* <DEDUP_REMOVED lines=13> */
.L_x_48160:
[----:B------:R-:W-:Y:S05]  /*2bfa0*/  BSYNC.RECONVERGENT B2 ;  /* 0x0000000000027941 */ /* 0x000fea0003800200 */
.L_x_48159:
        /* <DEDUP_REMOVED lines=43> */
.L_x_48157:
[----:B------:R-:W-:Y:S05]  /*2c260*/  BSYNC.RECONVERGENT B1 ;  /* 0x0000000000017941 */ /* 0x000fea0003800200 */
.L_x_48156:
        /* <DEDUP_REMOVED lines=11> */
.L_x_48155:
[----:B------:R-:W-:Y:S05]  /*2c320*/  BSYNC.RECONVERGENT B0 ;  /* 0x0000000000007941 */ /* 0x000fea0003800200 */
.L_x_48154:
        /* <DEDUP_REMOVED lines=22> */
.L_x_48165:
        /* <DEDUP_REMOVED lines=13> */
.L_x_48167:
[----:B------:R-:W-:Y:S05]  /*2c560*/  BSYNC.RECONVERGENT B2 ;  /* 0x0000000000027941 */ /* 0x000fea0003800200 */
.L_x_48166:
        /* <DEDUP_REMOVED lines=43> */
.L_x_48164:
[----:B------:R-:W-:Y:S05]  /*2c820*/  BSYNC.RECONVERGENT B1 ;  /* 0x0000000000017941 */ /* 0x000fea0003800200 */
.L_x_48163:
        /* <DEDUP_REMOVED lines=11> */
.L_x_48162:
[----:B------:R-:W-:Y:S05]  /*2c8e0*/  BSYNC.RECONVERGENT B0 ;  /* 0x0000000000007941 */ /* 0x000fea0003800200 */
.L_x_48161:
[----:B------:R-:W-:Y:S02]  /*2c8f0*/  F2FP.F16.F32.PACK_AB R87, RZ, R127 ;  /* 0x0000007fff57723e */ /* 0x000fe400000000ff */
[----:B------:R-:W-:Y:S02]  /*2c900*/  PRMT R86, R138, 0x5410, R86 ;  /* 0x000054108a567816 */ /* 0x000fe40000000056 */
[----:B------:R-:W-:Y:S02]  /*2c910*/  PRMT R85, R129, 0x5410, R85 ;  /* 0x0000541081557816 */ /* 0x000fe40000000055 */
[----:B------:R-:W-:Y:S02]  /*2c920*/  PRMT R84, R128, 0x5410, R84 ;  /* 0x0000541080547816 */ /* 0x000fe40000000054 */
[----:B------:R-:W-:Y:S01]  /*2c930*/  PRMT R87, R144, 0x5410, R87 ;  /* 0x0000541090577816 */ /* 0x000fe20000000057 */
[----:B------:R-:W-:Y:S06]  /*2c940*/  BRA `(.L_x_48168) ;  /* 0x0000002800e07947 */ /* 0x000fec0003800000 */
.L_x_48111:
        /* <DEDUP_REMOVED lines=21> */
.L_x_48173:
        /* <DEDUP_REMOVED lines=13> */
.L_x_48175:
[----:B------:R-:W-:Y:S05]  /*2cb70*/  BSYNC.RECONVERGENT B2 ;  /* 0x0000000000027941 */ /* 0x000fea0003800200 */
.L_x_48174:
        /* <DEDUP_REMOVED lines=43> */
.L_x_48172:
[----:B------:R-:W-:Y:S05]  /*2ce30*/  BSYNC.RECONVERGENT B1 ;  /* 0x0000000000017941 */ /* 0x000fea0003800200 */
.L_x_48171:
        /* <DEDUP_REMOVED lines=9> */
.L_x_48170:
[----:B------:R-:W-:Y:S05]  /*2ced0*/  BSYNC.RECONVERGENT B0 ;  /* 0x0000000000007941 */ /* 0x000fea0003800200 */
.L_x_48169:
        /* <DEDUP_REMOVED lines=18> */
.L_x_48180:
        /* <DEDUP_REMOVED lines=13> */
.L_x_48182:
[----:B------:R-:W-:Y:S05]  /*2d0d0*/  BSYNC.RECONVERGENT B2 ;  /* 0x0000000000027941 */ /* 0x000fea0003800200 */
.L_x_48181:
        /* <DEDUP_REMOVED lines=43> */
.L_x_48179:
[----:B------:R-:W-:Y:S05]  /*2d390*/  BSYNC.RECONVERGENT B1 ;  /* 0x0000000000017941 */ /* 0x000fea0003800200 */
.L_x_48178:
        /* <DEDUP_REMOVED lines=9> */
.L_x_48177:
[----:B------:R-:W-:Y:S05]  /*2d430*/  BSYNC.RECONVERGENT B0 ;  /* 0x0000000000007941 */ /* 0x000fea0003800200 */
.L_x_48176:
        /* <DEDUP_REMOVED lines=18> */
.L_x_48187:
        /* <DEDUP_REMOVED lines=13> */
.L_x_48189:
[----:B------:R-:W-:Y:S05]  /*2d630*/  BSYNC.RECONVERGENT B2 ;  /* 0x0000000000027941 */ /* 0x000fea0003800200 */
.L_x_48188:
        /* <DEDUP_REMOVED lines=43> */
.L_x_48186:
[----:B------:R-:W-:Y:S05]  /*2d8f0*/  BSYNC.RECONVERGENT B1 ;  /* 0x0000000000017941 */ /* 0x000fea0003800200 */
.L_x_48185:
        /* <DEDUP_REMOVED lines=9> */
.L_x_48184:
[----:B------:R-:W-:Y:S05]  /*2d990*/  BSYNC.RECONVERGENT B0 ;  /* 0x0000000000007941 */ /* 0x000fea0003800200 */
.L_x_48183:
        /* <DEDUP_REMOVED lines=18> */
.L_x_48194:
        /* <DEDUP_REMOVED lines=13> */
.L_x_48196:
[----:B------:R-:W-:Y:S05]  /*2db90*/  BSYNC.RECONVERGENT B2 ;  /* 0x0000000000027941 */ /* 0x000fea0003800200 */
.L_x_48195:
        /* <DEDUP_REMOVED lines=43> */
.L_x_48193:
[----:B------:R-:W-:Y:S05]  /*2de50*/  BSYNC.RECONVERGENT B1 ;  /* 0x0000000000017941 */ /* 0x000fea0003800200 */
.L_x_48192:
        /* <DEDUP_REMOVED lines=9> */
.L_x_48191:
[----:B------:R-:W-:Y:S05]  /*2def0*/  BSYNC.RECONVERGENT B0 ;  /* 0x0000000000007941 */ /* 0x000fea0003800200 */
.L_x_48190:
        /* <DEDUP_REMOVED lines=18> */
.L_x_48201:
        /* <DEDUP_REMOVED lines=13> */
.L_x_48203:
[----:B------:R-:W-:Y:S05]  /*2e0f0*/  BSYNC.RECONVERGENT B2 ;  /* 0x0000000000027941 */ /* 0x000fea0003800200 */
.L_x_48202:
        /* <DEDUP_REMOVED lines=43> */
.L_x_48200:
[----:B------:R-:W-:Y:S05]  /*2e3b0*/  BSYNC.RECONVERGENT B1 ;  /* 0x0000000000017941 */ /* 0x000fea0003800200 */
.L_x_48199:
        /* <DEDUP_REMOVED lines=9> */
.L_x_48198:
[----:B------:R-:W-:Y:S05]  /*2e450*/  BSYNC.RECONVERGENT B0 ;  /* 0x0000000000007941 */ /* 0x000fea0003800200 */
.L_x_48197:
        /* <DEDUP_REMOVED lines=18> */
.L_x_48208:
        /* <DEDUP_REMOVED lines=13> */
.L_x_48210:
[----:B------:R-:W-:Y:S05]  /*2e650*/  BSYNC.RECONVERGENT B2 ;  /* 0x0000000000027941 */ /* 0x000fea0003800200 */
.L_x_48209:
        /* <DEDUP_REMOVED lines=43> */
.L_x_48207:
[----:B------:R-:W-:Y:S05]  /*2e910*/  BSYNC.RECONVERGENT B1 ;  /* 0x0000000000017941 */ /* 0x000fea0003800200 */
.L_x_48206:
        /* <DEDUP_REMOVED lines=9> */
.L_x_48205:
[----:B------:R-:W-:Y:S05]  /*2e9b0*/  BSYNC.RECONVERGENT B0 ;  /* 0x0000000000007941 */ /* 0x000fea0003800200 */
.L_x_48204:
        /* <DEDUP_REMOVED lines=18> */
.L_x_48215:
        /* <DEDUP_REMOVED lines=13> */
.L_x_48217:
[----:B------:R-:W-:Y:S05]  /*2ebb0*/  BSYNC.RECONVERGENT B2 ;  /* 0x0000000000027941 */ /* 0x000fea0003800200 */
.L_x_48216:
        /* <DEDUP_REMOVED lines=43> */
.L_x_48214:
[----:B------:R-:W-:Y:S05]  /*2ee70*/  BSYNC.RECONVERGENT B1 ;  /* 0x0000000000017941 */ /* 0x000fea0003800200 */
.L_x_48213:
        /* <DEDUP_REMOVED lines=9> */
.L_x_48212:
[----:B------:R-:W-:Y:S05]  /*2ef10*/  BSYNC.RECONVERGENT B0 ;  /* 0x0000000000007941 */ /* 0x000fea0003800200 */
.L_x_48211:
        /* <DEDUP_REMOVED lines=18> */
.L_x_48222:
        /* <DEDUP_REMOVED lines=13> */
.L_x_48224:
[----:B------:R-:W-:Y:S05]  /*2f110*/  BSYNC.RECONVERGENT B2 ;  /* 0x0000000000027941 */ /* 0x000fea0003800200 */
.L_x_48223:
        /* <DEDUP_REMOVED lines=43> */
.L_x_48221:
[----:B------:R-:W-:Y:S05]  /*2f3d0*/  BSYNC.RECONVERGENT B1 ;  /* 0x0000000000017941 */ /* 0x000fea0003800200 */
.L_x_48220:
        /* <DEDUP_REMOVED lines=9> */
.L_x_48219:
[----:B------:R-:W-:Y:S05]  /*2f470*/  BSYNC.RECONVERGENT B0 ;  /* 0x0000000000007941 */ /* 0x000fea0003800200 */
.L_x_48218:
[----:B------:R-:W-:Y:S02]  /*2f480*/  F2FP.F16.F32.PACK_AB R128, RZ, R127 ;  /* 0x0000007fff80723e */ /* 0x000fe400000000ff */
[----:B------:R-:W-:Y:S02]  /*2f490*/  PRMT R84, R84, 0x5410, R87 ;  /* 0x0000541054547816 */ /* 0x000fe40000000057 */
[----:B------:R-:W-:Y:S02]  /*2f4a0*/  PRMT R86, R86, 0x5410, R138 ;  /* 0x0000541056567816 */ /* 0x000fe4000000008a */
[----:B------:R-:W-:Y:S02]  /*2f4b0*/  PRMT R85, R85, 0x5410, R132 ;  /* 0x0000541055557816 */ /* 0x000fe40000000084 */
[----:B------:R-:W-:-:S07]  /*2f4c0*/  PRMT R87, R139, 0x5410, R128 ;  /* 0x000054108b577816 */ /* 0x000fce0000000080 */
.L_x_48168:
        /* <DEDUP_REMOVED lines=26> */
.L_x_48226:
[----:B------:R-:W-:Y:S05]  /*2f670*/  BSYNC.RECONVERGENT B0 ;  /* 0x0000000000007941 */ /* 0x000fea0003800200 */
.L_x_48225:
[----:B------:R-:W-:Y:S04]  /*2f680*/  BSSY.RECONVERGENT B0, `(.L_x_48227) ;  /* 0x0000006000007945 */ /* 0x000fe80003800200 */
[----:B------:R-:W-:Y:S05]  /*2f690*/  @!P1 BRA `(.L_x_48228) ;  /* 0x0000000000109947 */ /* 0x000fea0003800000 */
[----:B-----5:R-:W2:Y:S01]  /*2f6a0*/  LDC.64 R58, c[0x0][0x390] ;  /* 0x0000e400ff3a7b82 */ /* 0x020ea20000000a00 */
[----:B------:R-:W-:-:S05]  /*2f6b0*/  IADD3 R56, PT, PT, R143, 0x100, RZ ;  /* 0x000001008f387810 */ /* 0x000fca0007ffe0ff */
[----:B--2---:R-:W-:-:S06]  /*2f6c0*/  IMAD.WIDE.U32 R56, R56, 0x10, R58 ;  /* 0x0000001038387825 */ /* 0x004fcc00078e003a */
[----:B------:R-:W5:Y:S02]  /*2f6d0*/  LDG.E.128 R56, desc[UR8][R56.64] ;  /* 0x0000000838387981 */ /* 0x000f64000c1e1d00 */
.L_x_48228:
[----:B------:R-:W-:Y:S05]  /*2f6e0*/  BSYNC.RECONVERGENT B0 ;  /* 0x0000000000007941 */ /* 0x000fea0003800200 */
.L_x_48227:
        /* <DEDUP_REMOVED lines=27> */
.L_x_48234:
        /* <DEDUP_REMOVED lines=13> */
.L_x_48236:
[----:B------:R-:W-:Y:S05]  /*2f970*/  BSYNC.RECONVERGENT B2 ;  /* 0x0000000000027941 */ /* 0x000fea0003800200 */
.L_x_48235:
        /* <DEDUP_REMOVED lines=43> */
.L_x_48233:
[----:B------:R-:W-:Y:S05]  /*2fc30*/  BSYNC.RECONVERGENT B1 ;  /* 0x0000000000017941 */ /* 0x000fea0003800200 */
.L_x_48232:
        /* <DEDUP_REMOVED lines=11> */
.L_x_48231:
[----:B------:R-:W-:Y:S05]  /*2fcf0*/  BSYNC.RECONVERGENT B0 ;  /* 0x0000000000007941 */ /* 0x000fea0003800200 */
.L_x_48230:
        /* <DEDUP_REMOVED lines=22> */
.L_x_48241:
        /* <DEDUP_REMOVED lines=13> */
.L_x_48243:
[----:B------:R-:W-:Y:S05]  /*2ff30*/  BSYNC.RECONVERGENT B2 ;  /* 0x0000000000027941 */ /* 0x000fea0003800200 */
.L_x_48242:
        /* <DEDUP_REMOVED lines=43> */
.L_x_48240:
[----:B------:R-:W-:Y:S05]  /*301f0*/  BSYNC.RECONVERGENT B1 ;  /* 0x0000000000017941 */ /* 0x000fea0003800200 */
.L_x_48239:
        /* <DEDUP_REMOVED lines=11> */
.L_x_48238:
[----:B------:R-:W-:Y:S05]  /*302b0*/  BSYNC.RECONVERGENT B0 ;  /* 0x0000000000007941 */ /* 0x000fea0003800200 */
.L_x_48237:
        /* <DEDUP_REMOVED lines=22> */
.L_x_48248:
        /* <DEDUP_REMOVED lines=13> */
.L_x_48250:
[----:B------:R-:W-:Y:S05]  /*304f0*/  BSYNC.RECONVERGENT B2 ;  /* 0x0000000000027941 */ /* 0x000fea0003800200 */
.L_x_48249:
        /* <DEDUP_REMOVED lines=43> */
.L_x_48247:
[----:B------:R-:W-:Y:S05]  /*307b0*/  BSYNC.RECONVERGENT B1 ;  /* 0x0000000000017941 */ /* 0x000fea0003800200 */
.L_x_48246:
        /* <DEDUP_REMOVED lines=11> */
.L_x_48245:
[----:B------:R-:W-:Y:S05]  /*30870*/  BSYNC.RECONVERGENT B0 ;  /* 0x0000000000007941 */ /* 0x000fea0003800200 */
.L_x_48244:
        /* <DEDUP_REMOVED lines=22> */
.L_x_48255:
        /* <DEDUP_REMOVED lines=13> */
.L_x_48257:
[----:B------:R-:W-:Y:S05]  /*30ab0*/  BSYNC.RECONVERGENT B2 ;  /* 0x0000000000027941 */ /* 0x000fea0003800200 */
.L_x_48256:
        /* <DEDUP_REMOVED lines=43> */
.L_x_48254:
[----:B------:R-:W-:Y:S05]  /*30d70*/  BSYNC.RECONVERGENT B1 ;  /* 0x0000000000017941 */ /* 0x000fea0003800200 */
.L_x_48253:
        /* <DEDUP_REMOVED lines=11> */
.L_x_48252:
[----:B------:R-:W-:Y:S05]  /*30e30*/  BSYNC.RECONVERGENT B0 ;  /* 0x0000000000007941 */ /* 0x000fea0003800200 */
.L_x_48251:
        /* <DEDUP_REMOVED lines=22> */
.L_x_48262:
        /* <DEDUP_REMOVED lines=13> */
.L_x_48264:
[----:B------:R-:W-:Y:S05]  /*31070*/  BSYNC.RECONVERGENT B2 ;  /* 0x0000000000027941 */ /* 0x000fea0003800200 */
.L_x_48263:
        /* <DEDUP_REMOVED lines=43> */
.L_x_48261:
[----:B------:R-:W-:Y:S05]  /*31330*/  BSYNC.RECONVERGENT B1 ;  /* 0x0000000000017941 */ /* 0x000fea0003800200 */
.L_x_48260:
        /* <DEDUP_REMOVED lines=11> */
.L_x_48259:
[----:B------:R-:W-:Y:S05]  /*313f0*/  BSYNC.RECONVERGENT B0 ;  /* 0x0000000000007941 */ /* 0x000fea0003800200 */
.L_x_48258:
        /* <DEDUP_REMOVED lines=22> */
.L_x_48269:
        /* <DEDUP_REMOVED lines=13> */
.L_x_48271:
[----:B------:R-:W-:Y:S05]  /*31630*/  BSYNC.RECONVERGENT B2 ;  /* 0x0000000000027941 */ /* 0x000fea0003800200 */
.L_x_48270:
        /* <DEDUP_REMOVED lines=43> */
.L_x_48268:
[----:B------:R-:W-:Y:S05]  /*318f0*/  BSYNC.RECONVERGENT B1 ;  /* 0x0000000000017941 */ /* 0x000fea0003800200 */
.L_x_48267:
        /* <DEDUP_REMOVED lines=11> */
.L_x_48266:
[----:B------:R-:W-:Y:S05]  /*319b0*/  BSYNC.RECONVERGENT B0 ;  /* 0x0000000000007941 */ /* 0x000fea0003800200 */
.L_x_48265:
        /* <DEDUP_REMOVED lines=22> */
.L_x_48276:
        /* <DEDUP_REMOVED lines=13> */
.L_x_48278:
[----:B------:R-:W-:Y:S05]  /*31bf0*/  BSYNC.RECONVERGENT B2 ;  /* 0x0000000000027941 */ /* 0x000fea0003800200 */
.L_x_48277:
        /* <DEDUP_REMOVED lines=43> */
.L_x_48275:
[----:B------:R-:W-:Y:S05]  /*31eb0*/  BSYNC.RECONVERGENT B1 ;  /* 0x0000000000017941 */ /* 0x000fea0003800200 */
.L_x_48274:
        /* <DEDUP_REMOVED lines=10> */
[----:B------:R-:W-:-:S07]  /*31f60*/  SEL R53, RZ, 0x1, P3 ;  /* 0x00000001ff357807 */ /* 0x000fce0001800000 */
.L_x_48273:
[----:B------:R-:W-:Y:S05]  /*31f70*/  BSYNC.RECONVERGENT B0 ;  /* 0x0000000000007941 */ /* 0x000fea0003800200 */
.L_x_48272:
        /* <DEDUP_REMOVED lines=22> */
.L_x_48283:
        /* <DEDUP_REMOVED lines=13> */
.L_x_48285:
[----:B------:R-:W-:Y:S05]  /*321b0*/  BSYNC.RECONVERGENT B2 ;  /* 0x0000000000027941 */ /* 0x000fea0003800200 */
.L_x_48284:
        /* <DEDUP_REMOVED lines=43> */
.L_x_48282:
[----:B------:R-:W-:Y:S05]  /*32470*/  BSYNC.RECONVERGENT B1 ;  /* 0x0000000000017941 */ /* 0x000fea0003800200 */
.L_x_48281:
        /* <DEDUP_REMOVED lines=11> */
.L_x_48280:
[----:B------:R-:W-:Y:S05]  /*32530*/  BSYNC.RECONVERGENT B0 ;  /* 0x0000000000007941 */ /* 0x000fea0003800200 */
.L_x_48279:
[----:B------:R-:W-:Y:S02]  /*32540*/  F2FP.F16.F32.PACK_AB R87, RZ, R134 ;  /* 0x00000086ff57723e */ /* 0x000fe400000000ff */
[----:B------:R-:W-:Y:S02]  /*32550*/  PRMT R86, R148, 0x5410, R86 ;  /* 0x0000541094567816 */ /* 0x000fe40000000056 */
[----:B------:R-:W-:Y:S02]  /*32560*/  PRMT R85, R139, 0x5410, R85 ;  /* 0x000054108b557816 */ /* 0x000fe40000000055 */
[----:B------:R-:W-:Y:S02]  /*32570*/  PRMT R84, R138, 0x5410, R84 ;  /* 0x000054108a547816 */ /* 0x000fe40000000054 */
[----:B------:R-:W-:Y:S01]  /*32580*/  PRMT R87, R150, 0x5410, R87 ;  /* 0x0000541096577816 */ /* 0x000fe20000000057 */
[----:B------:R-:W-:Y:S06]  /*32590*/  BRA `(.L_x_48286) ;  /* 0x0000002800e07947 */ /* 0x000fec0003800000 */
.L_x_48229:
        /* <DEDUP_REMOVED lines=21> */
.L_x_48291:
        /* <DEDUP_REMOVED lines=13> */
.L_x_48293:
[----:B------:R-:W-:Y:S05]  /*327c0*/  BSYNC.RECONVERGENT B2 ;  /* 0x0000000000027941 */ /* 0x000fea0003800200 */
.L_x_48292:
        /* <DEDUP_REMOVED lines=43> */
.L_x_48290:
[----:B------:R-:W-:Y:S05]  /*32a80*/  BSYNC.RECONVERGENT B1 ;  /* 0x0000000000017941 */ /* 0x000fea0003800200 */
.L_x_48289:
        /* <DEDUP_REMOVED lines=9> */
.L_x_48288:
[----:B------:R-:W-:Y:S05]  /*32b20*/  BSYNC.RECONVERGENT B0 ;  /* 0x0000000000007941 */ /* 0x000fea0003800200 */
.L_x_48287:
        /* <DEDUP_REMOVED lines=18> */
.L_x_48298:
        /* <DEDUP_REMOVED lines=13> */
.L_x_48300:
[----:B------:R-:W-:Y:S05]  /*32d20*/  BSYNC.RECONVERGENT B2 ;  /* 0x0000000000027941 */ /* 0x000fea0003800200 */
.L_x_48299:
        /* <DEDUP_REMOVED lines=43> */
.L_x_48297:
[----:B------:R-:W-:Y:S05]  /*32fe0*/  BSYNC.RECONVERGENT B1 ;  /* 0x0000000000017941 */ /* 0x000fea0003800200 */
.L_x_48296:
        /* <DEDUP_REMOVED lines=9> */
.L_x_48295:
[----:B------:R-:W-:Y:S05]  /*33080*/  BSYNC.RECONVERGENT B0 ;  /* 0x0000000000007941 */ /* 0x000fea0003800200 */
.L_x_48294:
        /* <DEDUP_REMOVED lines=18> */
.L_x_48305:
        /* <DEDUP_REMOVED lines=13> */
.L_x_48307:
[----:B------:R-:W-:Y:S05]  /*33280*/  BSYNC.RECONVERGENT B2 ;  /* 0x0000000000027941 */ /* 0x000fea0003800200 */
.L_x_48306:
        /* <DEDUP_REMOVED lines=43> */
.L_x_48304:
[----:B------:R-:W-:Y:S05]  /*33540*/  BSYNC.RECONVERGENT B1 ;  /* 0x0000000000017941 */ /* 0x000fea0003800200 */
.L_x_48303:
        /* <DEDUP_REMOVED lines=9> */
.L_x_48302:
[----:B------:R-:W-:Y:S05]  /*335e0*/  BSYNC.RECONVERGENT B0 ;  /* 0x0000000000007941 */ /* 0x000fea0003800200 */
.L_x_48301:
        /* <DEDUP_REMOVED lines=18> */
.L_x_48312:
        /* <DEDUP_REMOVED lines=13> */
.L_x_48314:
[----:B------:R-:W-:Y:S05]  /*337e0*/  BSYNC.RECONVERGENT B2 ;  /* 0x0000000000027941 */ /* 0x000fea0003800200 */
.L_x_48313:
        /* <DEDUP_REMOVED lines=43> */
.L_x_48311:
[----:B------:R-:W-:Y:S05]  /*33aa0*/  BSYNC.RECONVERGENT B1 ;  /* 0x0000000000017941 */ /* 0x000fea0003800200 */
.L_x_48310:
        /* <DEDUP_REMOVED lines=9> */
.L_x_48309:
[----:B------:R-:W-:Y:S05]  /*33b40*/  BSYNC.RECONVERGENT B0 ;  /* 0x0000000000007941 */ /* 0x000fea0003800200 */
.L_x_48308:
        /* <DEDUP_REMOVED lines=18> */
.L_x_48319:
        /* <DEDUP_REMOVED lines=13> */
.L_x_48321:
[----:B------:R-:W-:Y:S05]  /*33d40*/  BSYNC.RECONVERGENT B2 ;  /* 0x0000000000027941 */ /* 0x000fea0003800200 */
.L_x_48320:
        /* <DEDUP_REMOVED lines=43> */
.L_x_48318:
[----:B------:R-:W-:Y:S05]  /*34000*/  BSYNC.RECONVERGENT B1 ;  /* 0x0000000000017941 */ /* 0x000fea0003800200 */
.L_x_48317:
        /* <DEDUP_REMOVED lines=9> */
.L_x_48316:
[----:B------:R-:W-:Y:S05]  /*340a0*/  BSYNC.RECONVERGENT B0 ;  /* 0x0000000000007941 */ /* 0x000fea0003800200 */
.L_x_48315:
        /* <DEDUP_REMOVED lines=18> */
.L_x_48326:
        /* <DEDUP_REMOVED lines=13> */
.L_x_48328:
[----:B------:R-:W-:Y:S05]  /*342a0*/  BSYNC.RECONVERGENT B2 ;  /* 0x0000000000027941 */ /* 0x000fea0003800200 */
.L_x_48327:
        /* <DEDUP_REMOVED lines=43> */
.L_x_48325:
[----:B------:R-:W-:Y:S05]  /*34560*/  BSYNC.RECONVERGENT B1 ;  /* 0x0000000000017941 */ /* 0x000fea0003800200 */
.L_x_48324:
        /* <DEDUP_REMOVED lines=9> */
.L_x_48323:
[----:B------:R-:W-:Y:S05]  /*34600*/  BSYNC.RECONVERGENT B0 ;  /* 0x0000000000007941 */ /* 0x000fea0003800200 */
.L_x_48322:
        /* <DEDUP_REMOVED lines=18> */
.L_x_48333:
        /* <DEDUP_REMOVED lines=13> */
.L_x_48335:
[----:B------:R-:W-:Y:S05]  /*34800*/  BSYNC.RECONVERGENT B2 ;  /* 0x0000000000027941 */ /* 0x000fea0003800200 */
.L_x_48334:
        /* <DEDUP_REMOVED lines=43> */
.L_x_48332:
[----:B------:R-:W-:Y:S05]  /*34ac0*/  BSYNC.RECONVERGENT B1 ;  /* 0x0000000000017941 */ /* 0x000fea0003800200 */
.L_x_48331:
        /* <DEDUP_REMOVED lines=9> */
.L_x_48330:
[----:B------:R-:W-:Y:S05]  /*34b60*/  BSYNC.RECONVERGENT B0 ;  /* 0x0000000000007941 */ /* 0x000fea0003800200 */
.L_x_48329:
        /* <DEDUP_REMOVED lines=18> */
.L_x_48340:
        /* <DEDUP_REMOVED lines=13> */
.L_x_48342:
[----:B------:R-:W-:Y:S05]  /*34d60*/  BSYNC.RECONVERGENT B2 ;  /* 0x0000000000027941 */ /* 0x000fea0003800200 */
.L_x_48341:
        /* <DEDUP_REMOVED lines=38> */
[----:B------:R-:W-:Y:S02]  /*34fd0*/  LOP3.LUT R141, R51, R144, R139, 0x96, !PT ;  /* 0x00000090338d7212 */ /* 0x000fe400078e968b */
[----:B------:R-:W-:Y:S01]  /*34fe0*/  MOV R146, R138 ;  /* 0x0000008a00927202 */ /* 0x000fe20000000f00 */
[----:B------:R-:W-:-:S04]  /*34ff0*/  IMAD.WIDE.U32 R138, R134, -0x326172a9, RZ ;  /* 0xcd9e8d57868a7825 */ /* 0x000fc800078e00ff */
[----:B------:R-:W-:Y:S01]  /*35000*/  IMAD.MOV.U32 R142, RZ, RZ, R138 ;  /* 0x000000ffff8e7224 */ /* 0x000fe200078e008a */
[----:B------:R-:W-:-:S07]  /*35010*/  LOP3.LUT R140, R48, R140, R139, 0x96, !PT ;  /* 0x0000008c308c7212 */ /* 0x000fce00078e968b */
.L_x_48339:
[----:B------:R-:W-:Y:S05]  /*35020*/  BSYNC.RECONVERGENT B1 ;  /* 0x0000000000017941 */ /* 0x000fea0003800200 */
.L_x_48338:
        /* <DEDUP_REMOVED lines=9> */
.L_x_48337:
[----:B------:R-:W-:Y:S05]  /*350c0*/  BSYNC.RECONVERGENT B0 ;  /* 0x0000000000007941 */ /* 0x000fea0003800200 */
.L_x_48336:
[----:B------:R-:W-:Y:S02]  /*350d0*/  F2FP.F16.F32.PACK_AB R138, RZ, R134 ;  /* 0x00000086ff8a723e */ /* 0x000fe400000000ff */
[----:B------:R-:W-:Y:S02]  /*350e0*/  PRMT R84, R84, 0x5410, R87 ;  /* 0x0000541054547816 */ /* 0x000fe40000000057 */
[----:B------:R-:W-:Y:S02]  /*350f0*/  PRMT R86, R86, 0x5410, R148 ;  /* 0x0000541056567816 */ /* 0x000fe40000000094 */
[----:B------:R-:W-:Y:S02]  /*35100*/  PRMT R85, R85, 0x5410, R147 ;  /* 0x0000541055557816 */ /* 0x000fe40000000093 */
[----:B------:R-:W-:-:S07]  /*35110*/  PRMT R87, R149, 0x5410, R138 ;  /* 0x0000541095577816 */ /* 0x000fce000000008a */
.L_x_48286:
        /* <DEDUP_REMOVED lines=26> */
.L_x_48344:
[----:B------:R-:W-:Y:S05]  /*352c0*/  BSYNC.RECONVERGENT B0 ;  /* 0x0000000000007941 */ /* 0x000fea0003800200 */
.L_x_48343:
[----:B------:R-:W-:Y:S01]  /*352d0*/  BSSY.RECONVERGENT B0, `(.L_x_48345) ;  /* 0x0000006000007945 */ /* 0x000fe20003800200 */
[----:B------:R-:W-:-:S03]  /*352e0*/  VIADD R151, R143, 0x120 ;  /* 0x000001208f977836 */ /* 0x000fc60000000000 */
[----:B------:R-:W-:Y:S05]  /*352f0*/  @!P1 BRA `(.L_x_48346) ;  /* 0x00000000000c9947 */ /* 0x000fea0003800000 */
[----:B-----5:R-:W2:Y:S02]  /*35300*/  LDC.64 R56, c[0x0][0x390] ;  /* 0x0000e400ff387b82 */ /* 0x020ea40000000a00 */
[----:B--2---:R-:W-:-:S06]  /*35310*/  IMAD.WIDE.U32 R56, R151, 0x10, R56 ;  /* 0x0000001097387825 */ /* 0x004fcc00078e0038 */
[----:B------:R-:W5:Y:S02]  /*35320*/  LDG.E.128 R56, desc[UR8][R56.64] ;  /* 0x0000000838387981 */ /* 0x000f64000c1e1d00 */
.L_x_48346:
[----:B------:R-:W-:Y:S05]  /*35330*/  BSYNC.RECONVERGENT B0 ;  /* 0x0000000000007941 */ /* 0x000fea0003800200 */
.L_x_48345:
        /* <DEDUP_REMOVED lines=27> */
.L_x_48352:
        /* <DEDUP_REMOVED lines=13> */
.L_x_48354:
[----:B------:R-:W-:Y:S05]  /*355c0*/  BSYNC.RECONVERGENT B2 ;  /* 0x0000000000027941 */ /* 0x000fea0003800200 */
.L_x_48353:
        /* <DEDUP_REMOVED lines=43> */
.L_x_48351:
[----:B------:R-:W-:Y:S05]  /*35880*/  BSYNC.RECONVERGENT B1 ;  /* 0x0000000000017941 */ /* 0x000fea0003800200 */
.L_x_48350:
[----:B------:R-:W-:Y:S01]  /*35890*/  I2FP.F32.U32 R6, R6 ;  /* 0x0000000600067245 */ /* 0x000fe20000201000 */
[----:B------:R-:W-:Y:S02]  /*358a0*/  IMAD.MOV.U32 R136, RZ, RZ, 0x2f800000 ;  /* 0x2f800000ff887424 */ /* 0x000fe400078e00ff */
[----:B------:R-:W-:Y:S02]  /*358b0*/  HADD2.F32 R137, -RZ, R84.H0_H0 ;  /* 0x20000054ff897230 */ /* 0x000fe40000004100 */
        /* <DEDUP_REMOVED lines=8> */
.L_x_48349:
[----:B------:R-:W-:Y:S05]  /*35940*/  BSYNC.RECONVERGENT B0 ;  /* 0x0000000000007941 */ /* 0x000fea0003800200 */
.L_x_48348:
        /* <DEDUP_REMOVED lines=22> */
.L_x_48359:
        /* <DEDUP_REMOVED lines=13> */
.L_x_48361:
[----:B------:R-:W-:Y:S05]  /*35b80*/  BSYNC.RECONVERGENT B2 ;  /* 0x0000000000027941 */ /* 0x000fea0003800200 */
.L_x_48360:
        /* <DEDUP_REMOVED lines=43> */
.L_x_48358:
[----:B------:R-:W-:Y:S05]  /*35e40*/  BSYNC.RECONVERGENT B1 ;  /* 0x0000000000017941 */ /* 0x000fea0003800200 */
.L_x_48357:
        /* <DEDUP_REMOVED lines=11> */
.L_x_48356:
[----:B------:R-:W-:Y:S05]  /*35f00*/  BSYNC.RECONVERGENT B0 ;  /* 0x0000000000007941 */ /* 0x000fea0003800200 */
.L_x_48355:
        /* <DEDUP_REMOVED lines=22> */
.L_x_48366:
        /* <DEDUP_REMOVED lines=13> */
.L_x_48368:
[----:B------:R-:W-:Y:S05]  /*36140*/  BSYNC.RECONVERGENT B2 ;  /* 0x0000000000027941 */ /* 0x000fea0003800200 */
.L_x_48367:
        /* <DEDUP_REMOVED lines=40> */
[----:B------:R-:W-:-:S04]  /*363d0*/  MOV R8, R145 ;  /* 0x0000009100087202 */ /* 0x000fc80000000f00 */
[----:B------:R-:W-:-:S07]  /*363e0*/  LOP3.LUT R140, R48, R138, R143, 0x96, !PT ;  /* 0x0000008a308c7212 */ /* 0x000fce00078e968f */
.L_x_48365:
[----:B------:R-:W-:Y:S05]  /*363f0*/  BSYNC.RECONVERGENT B1 ;  /* 0x0000000000017941 */ /* 0x000fea0003800200 */
.L_x_48364:
        /* <DEDUP_REMOVED lines=11> */
.L_x_48363:
[----:B------:R-:W-:Y:S05]  /*364b0*/  BSYNC.RECONVERGENT B0 ;  /* 0x0000000000007941 */ /* 0x000fea0003800200 */
.L_x_48362:
        /* <DEDUP_REMOVED lines=22> */
.L_x_48373:
        /* <DEDUP_REMOVED lines=13> */
.L_x_48375:
[----:B------:R-:W-:Y:S05]  /*366f0*/  BSYNC.RECONVERGENT B2 ;  /* 0x0000000000027941 */ /* 0x000fea0003800200 */
.L_x_48374:
        /* <DEDUP_REMOVED lines=42> */
.L_x_48372:
[----:B------:R-:W-:Y:S05]  /*369a0*/  BSYNC.RECONVERGENT B1 ;  /* 0x0000000000017941 */ /* 0x000fea0003800200 */
.L_x_48371:
        /* <DEDUP_REMOVED lines=11> */
.L_x_48370:
[----:B------:R-:W-:Y:S05]  /*36a60*/  BSYNC.RECONVERGENT B0 ;  /* 0x0000000000007941 */ /* 0x000fea0003800200 */
.L_x_48369:
        /* <DEDUP_REMOVED lines=22> */
.L_x_48380:
        /* <DEDUP_REMOVED lines=13> */
.L_x_48382:
[----:B------:R-:W-:Y:S05]  /*36ca0*/  BSYNC.RECONVERGENT B2 ;  /* 0x0000000000027941 */ /* 0x000fea0003800200 */
.L_x_48381:
        /* <DEDUP_REMOVED lines=40> */
[----:B------:R-:W-:Y:S01]  /*36f30*/  IMAD.MOV.U32 R144, RZ, RZ, RZ ;  /* 0x000000ffff907224 */ /* 0x000fe200078e00ff */
[----:B------:R-:W-:-:S07]  /*36f40*/  LOP3.LUT R140, R48, R140, R143, 0x96, !PT ;  /* 0x0000008c308c7212 */ /* 0x000fce00078e968f */
.L_x_48379:
[----:B------:R-:W-:Y:S05]  /*36f50*/  BSYNC.RECONVERGENT B1 ;  /* 0x0000000000017941 */ /* 0x000fea0003800200 */
.L_x_48378:
        /* <DEDUP_REMOVED lines=11> */
.L_x_48377:
[----:B------:R-:W-:Y:S05]  /*37010*/  BSYNC.RECONVERGENT B0 ;  /* 0x0000000000007941 */ /* 0x000fea0003800200 */
.L_x_48376:
        /* <DEDUP_REMOVED lines=22> */
.L_x_48387:
        /* <DEDUP_REMOVED lines=13> */
.L_x_48389:
[----:B------:R-:W-:Y:S05]  /*37250*/  BSYNC.RECONVERGENT B2 ;  /* 0x0000000000027941 */ /* 0x000fea0003800200 */
.L_x_48388:
        /* <DEDUP_REMOVED lines=42> */
.L_x_48386:
[----:B------:R-:W-:Y:S05]  /*37500*/  BSYNC.RECONVERGENT B1 ;  /* 0x0000000000017941 */ /* 0x000fea0003800200 */
.L_x_48385:
        /* <DEDUP_REMOVED lines=11> */
.L_x_48384:
[----:B------:R-:W-:Y:S05]  /*375c0*/  BSYNC.RECONVERGENT B0 ;  /* 0x0000000000007941 */ /* 0x000fea0003800200 */
.L_x_48383:
        /* <DEDUP_REMOVED lines=22> */
.L_x_48394:
        /* <DEDUP_REMOVED lines=13> */
.L_x_48396:
[----:B------:R-:W-:Y:S05]  /*37800*/  BSYNC.RECONVERGENT B2 ;  /* 0x0000000000027941 */ /* 0x000fea0003800200 */
.L_x_48395:
        /* <DEDUP_REMOVED lines=39> */
[----:B------:R-:W-:Y:S01]  /*37a80*/  IMAD.WIDE.U32 R142, R53, -0x326172a9, RZ ;  /* 0xcd9e8d57358e7825 */ /* 0x000fe200078e00ff */
[----:B------:R-:W-:-:S04]  /*37a90*/  MOV R53, R85 ;  /* 0x0000005500357202 */ /* 0x000fc80000000f00 */
[----:B------:R-:W-:-:S07]  /*37aa0*/  LOP3.LUT R140, R48, R140, R143, 0x96, !PT ;  /* 0x0000008c308c7212 */ /* 0x000fce00078e968f */
.L_x_48393:
[----:B------:R-:W-:Y:S05]  /*37ab0*/  BSYNC.RECONVERGENT B1 ;  /* 0x0000000000017941 */ /* 0x000fea0003800200 */
.L_x_48392:
        /* <DEDUP_REMOVED lines=11> */
.L_x_48391:
[----:B------:R-:W-:Y:S05]  /*37b70*/  BSYNC.RECONVERGENT B0 ;  /* 0x0000000000007941 */ /* 0x000fea0003800200 */
.L_x_48390:
        /* <DEDUP_REMOVED lines=22> */
.L_x_48401:
        /* <DEDUP_REMOVED lines=13> */
.L_x_48403:
[----:B------:R-:W-:Y:S05]  /*37db0*/  BSYNC.RECONVERGENT B2 ;  /* 0x0000000000027941 */ /* 0x000fea0003800200 */
.L_x_48402:
        /* <DEDUP_REMOVED lines=43> */
.L_x_48400:
[----:B------:R-:W-:Y:S05]  /*38070*/  BSYNC.RECONVERGENT B1 ;  /* 0x0000000000017941 */ /* 0x000fea0003800200 */
.L_x_48399:
        /* <DEDUP_REMOVED lines=11> */
.L_x_48398:
[----:B------:R-:W-:Y:S05]  /*38130*/  BSYNC.RECONVERGENT B0 ;  /* 0x0000000000007941 */ /* 0x000fea0003800200 */
.L_x_48397:
[----:B------:R-:W-:Y:S02]  /*38140*/  F2FP.F16.F32.PACK_AB R34, RZ, R143 ;  /* 0x0000008fff22723e */ /* 0x000fe400000000ff */
[----:B------:R-:W-:Y:S02]  /*38150*/  PRMT R38, R153, 0x5410, R86 ;  /* 0x0000541099267816 */ /* 0x000fe40000000056 */
[----:B------:R-:W-:Y:S02]  /*38160*/  PRMT R37, R148, 0x5410, R147 ;  /* 0x0000541094257816 */ /* 0x000fe40000000093 */
[----:B------:R-:W-:Y:S02]  /*38170*/  PRMT R36, R150, 0x5410, R149 ;  /* 0x0000541096247816 */ /* 0x000fe40000000095 */
[----:B------:R-:W-:Y:S01]  /*38180*/  PRMT R39, R208, 0x5410, R34 ;  /* 0x00005410d0277816 */ /* 0x000fe20000000022 */
[----:B------:R-:W-:Y:S06]  /*38190*/  BRA `(.L_x_48404) ;  /* 0x0000002800d07947 */ /* 0x000fec0003800000 */
.L_x_48347:
        /* <DEDUP_REMOVED lines=21> */
.L_x_48409:
        /* <DEDUP_REMOVED lines=13> */
.L_x_48411:
[----:B------:R-:W-:Y:S05]  /*383c0*/  BSYNC.RECONVERGENT B2 ;  /* 0x0000000000027941 */ /* 0x000fea0003800200 */
.L_x_48410:
        /* <DEDUP_REMOVED lines=43> */
.L_x_48408:
[----:B------:R-:W-:Y:S05]  /*38680*/  BSYNC.RECONVERGENT B1 ;  /* 0x0000000000017941 */ /* 0x000fea0003800200 */
.L_x_48407:
        /* <DEDUP_REMOVED lines=9> */
.L_x_48406:
[----:B------:R-:W-:Y:S05]  /*38720*/  BSYNC.RECONVERGENT B0 ;  /* 0x0000000000007941 */ /* 0x000fea0003800200 */
.L_x_48405:
        /* <DEDUP_REMOVED lines=18> */
.L_x_48416:
        /* <DEDUP_REMOVED lines=13> */
.L_x_48418:
[----:B------:R-:W-:Y:S05]  /*38920*/  BSYNC.RECONVERGENT B2 ;  /* 0x0000000000027941 */ /* 0x000fea0003800200 */
.L_x_48417:
        /* <DEDUP_REMOVED lines=43> */
.L_x_48415:
[----:B------:R-:W-:Y:S05]  /*38be0*/  BSYNC.RECONVERGENT B1 ;  /* 0x0000000000017941 */ /* 0x000fea0003800200 */
.L_x_48414:
        /* <DEDUP_REMOVED lines=9> */
.L_x_48413:
[----:B------:R-:W-:Y:S05]  /*38c80*/  BSYNC.RECONVERGENT B0 ;  /* 0x0000000000007941 */ /* 0x000fea0003800200 */
.L_x_48412:
        /* <DEDUP_REMOVED lines=18> */
.L_x_48423:
        /* <DEDUP_REMOVED lines=13> */
.L_x_48425:
[----:B------:R-:W-:Y:S05]  /*38e80*/  BSYNC.RECONVERGENT B2 ;  /* 0x0000000000027941 */ /* 0x000fea0003800200 */
.L_x_48424:
        /* <DEDUP_REMOVED lines=43> */
.L_x_48422:
[----:B------:R-:W-:Y:S05]  /*39140*/  BSYNC.RECONVERGENT B1 ;  /* 0x0000000000017941 */ /* 0x000fea0003800200 */
.L_x_48421:
        /* <DEDUP_REMOVED lines=9> */
.L_x_48420:
[----:B------:R-:W-:Y:S05]  /*391e0*/  BSYNC.RECONVERGENT B0 ;  /* 0x0000000000007941 */ /* 0x000fea0003800200 */
.L_x_48419:
        /* <DEDUP_REMOVED lines=18> */
.L_x_48430:
        /* <DEDUP_REMOVED lines=13> */
.L_x_48432:
[----:B------:R-:W-:Y:S05]  /*393e0*/  BSYNC.RECONVERGENT B2 ;  /* 0x0000000000027941 */ /* 0x000fea0003800200 */
.L_x_48431:
        /* <DEDUP_REMOVED lines=42> */
.L_x_48429:
[----:B------:R-:W-:Y:S05]  /*39690*/  BSYNC.RECONVERGENT B1 ;  /* 0x0000000000017941 */ /* 0x000fea0003800200 */
.L_x_48428:
        /* <DEDUP_REMOVED lines=9> */
.L_x_48427:
[----:B------:R-:W-:Y:S05]  /*39730*/  BSYNC.RECONVERGENT B0 ;  /* 0x0000000000007941 */ /* 0x000fea0003800200 */
.L_x_48426:
        /* <DEDUP_REMOVED lines=18> */
.L_x_48437:
        /* <DEDUP_REMOVED lines=13> */
.L_x_48439:
[----:B------:R-:W-:Y:S05]  /*39930*/  BSYNC.RECONVERGENT B2 ;  /* 0x0000000000027941 */ /* 0x000fea0003800200 */
.L_x_48438:
        /* <DEDUP_REMOVED lines=42> */
.L_x_48436:
[----:B------:R-:W-:Y:S05]  /*39be0*/  BSYNC.RECONVERGENT B1 ;  /* 0x0000000000017941 */ /* 0x000fea0003800200 */
.L_x_48435:
        /* <DEDUP_REMOVED lines=9> */
.L_x_48434:
[----:B------:R-:W-:Y:S05]  /*39c80*/  BSYNC.RECONVERGENT B0 ;  /* 0x0000000000007941 */ /* 0x000fea0003800200 */
.L_x_48433:
        /* <DEDUP_REMOVED lines=18> */
.L_x_48444:
        /* <DEDUP_REMOVED lines=13> */
.L_x_48446:
[----:B------:R-:W-:Y:S05]  /*39e80*/  BSYNC.RECONVERGENT B2 ;  /* 0x0000000000027941 */ /* 0x000fea0003800200 */
.L_x_48445:
        /* <DEDUP_REMOVED lines=39> */
[----:B------:R-:W-:-:S05]  /*3a100*/  IMAD.WIDE.U32 R142, R145, -0x326172a9, RZ ;  /* 0xcd9e8d57918e7825 */ /* 0x000fca00078e00ff */
[----:B------:R-:W-:Y:S01]  /*3a110*/  LOP3.LUT R140, R48, R140, R143, 0x96, !PT ;  /* 0x0000008c308c7212 */ /* 0x000fe200078e968f */
[----:B------:R-:W-:-:S07]  /*3a120*/  IMAD.MOV.U32 R143, RZ, RZ, RZ ;  /* 0x000000ffff8f7224 */ /* 0x000fce00078e00ff */
.L_x_48443:
[----:B------:R-:W-:Y:S05]  /*3a130*/  BSYNC.RECONVERGENT B1 ;  /* 0x0000000000017941 */ /* 0x000fea0003800200 */
.L_x_48442:
        /* <DEDUP_REMOVED lines=9> */
.L_x_48441:
[----:B------:R-:W-:Y:S05]  /*3a1d0*/  BSYNC.RECONVERGENT B0 ;  /* 0x0000000000007941 */ /* 0x000fea0003800200 */
.L_x_48440:
        /* <DEDUP_REMOVED lines=18> */
.L_x_48451:
        /* <DEDUP_REMOVED lines=13> */
.L_x_48453:
[----:B------:R-:W-:Y:S05]  /*3a3d0*/  BSYNC.RECONVERGENT B2 ;  /* 0x0000000000027941 */ /* 0x000fea0003800200 */
.L_x_48452:
        /* <DEDUP_REMOVED lines=42> */
.L_x_48450:
[----:B------:R-:W-:Y:S05]  /*3a680*/  BSYNC.RECONVERGENT B1 ;  /* 0x0000000000017941 */ /* 0x000fea0003800200 */
.L_x_48449:
        /* <DEDUP_REMOVED lines=9> */
.L_x_48448:
[----:B------:R-:W-:Y:S05]  /*3a720*/  BSYNC.RECONVERGENT B0 ;  /* 0x0000000000007941 */ /* 0x000fea0003800200 */
.L_x_48447:
        /* <DEDUP_REMOVED lines=18> */
.L_x_48458:
        /* <DEDUP_REMOVED lines=13> */
.L_x_48460:
[----:B------:R-:W-:Y:S05]  /*3a920*/  BSYNC.RECONVERGENT B2 ;  /* 0x0000000000027941 */ /* 0x000fea0003800200 */
.L_x_48459:
        /* <DEDUP_REMOVED lines=43> */
.L_x_48457:
[----:B------:R-:W-:Y:S05]  /*3abe0*/  BSYNC.RECONVERGENT B1 ;  /* 0x0000000000017941 */ /* 0x000fea0003800200 */
.L_x_48456:
        /* <DEDUP_REMOVED lines=9> */
.L_x_48455:
[----:B------:R-:W-:Y:S05]  /*3ac80*/  BSYNC.RECONVERGENT B0 ;  /* 0x0000000000007941 */ /* 0x000fea0003800200 */
.L_x_48454:
[----:B------:R-:W-:Y:S02]  /*3ac90*/  F2FP.F16.F32.PACK_AB R34, RZ, R143 ;  /* 0x0000008fff22723e */ /* 0x000fe400000000ff */
[----:B------:R-:W-:Y:S02]  /*3aca0*/  PRMT R38, R149, 0x5410, R150 ;  /* 0x0000541095267816 */ /* 0x000fe40000000096 */
[----:B------:R-:W-:Y:S02]  /*3acb0*/  PRMT R37, R87, 0x5410, R86 ;  /* 0x0000541057257816 */ /* 0x000fe40000000056 */
[----:B------:R-:W-:Y:S02]  /*3acc0*/  PRMT R36, R148, 0x5410, R147 ;  /* 0x0000541094247816 */ /* 0x000fe40000000093 */
[----:B------:R-:W-:-:S07]  /*3acd0*/  PRMT R39, R153, 0x5410, R34 ;  /* 0x0000541099277816 */ /* 0x000fce0000000022 */
.L_x_48404:
        /* <DEDUP_REMOVED lines=25> */
.L_x_48462:
[----:B------:R-:W-:Y:S05]  /*3ae70*/  BSYNC.RECONVERGENT B0 ;  /* 0x0000000000007941 */ /* 0x000fea0003800200 */
.L_x_48461:
        /* <DEDUP_REMOVED lines=265> */
.L_x_48478:
        /* <DEDUP_REMOVED lines=83> */
[----:B------:R-:W-:Y:S01]  /*3c440*/  F2FP.F16.F32.PACK_AB R35, R33, R32 ;  /* 0x000000202123723e */ /* 0x000fe200000000ff */
[----:B------:R-:W-:Y:S01]  /*3c450*/  FMUL.FTZ R29, R36, R29 ;  /* 0x0000001d241d7220 */ /* 0x000fe20000410000 */
[----:B------:R-:W4:Y:S01]  /*3c460*/  LDL R46, [R1+0x88] ;  /* 0x00008800012e7983 */ /* 0x000f220000100800 */
[----:B------:R-:W-:Y:S01]  /*3c470*/  FFMA.FTZ R31, R31, R43, R77 ;  /* 0x0000002b1f1f7223 */ /* 0x000fe2000001004d */
[----:B------:R-:W-:Y:S02]  /*3c480*/  F2FP.F16.F32.PACK_AB R32, R27, R26 ;  /* 0x0000001a1b20723e */ /* 0x000fe400000000ff */
[----:B------:R-:W-:Y:S01]  /*3c490*/  SHF.R.S32.HI R26, RZ, 0x1f, R38 ;  /* 0x0000001fff1a7819 */ /* 0x000fe20000011426 */
[----:B------:R-:W-:Y:S01]  /*3c4a0*/  FFMA.FTZ R29, R29, R42, R83 ;  /* 0x0000002a1d1d7223 */ /* 0x000fe20000010053 */
[----:B------:R-:W-:Y:S01]  /*3c4b0*/  F2FP.F16.F32.PACK_AB R34, R31, R30 ;  /* 0x0000001e1f22723e */ /* 0x000fe200000000ff */
[----:B------:R-:W5:Y:S01]  /*3c4c0*/  LDL R43, [R1+0x8c] ;  /* 0x00008c00012b7983 */ /* 0x000f620000100800 */
[----:B------:R-:W-:-:S02]  /*3c4d0*/  LEA.HI R30, R26, R38, RZ, 0x3 ;  /* 0x000000261a1e7211 */ /* 0x000fc400078f18ff */
[----:B------:R-:W0:Y:S01]  /*3c4e0*/  LDC.64 R26, c[0x0][0x428] ;  /* 0x00010a00ff1a7b82 */ /* 0x000e220000000a00 */
[----:B------:R-:W5:Y:S01]  /*3c4f0*/  LDL R47, [R1+0x80] ;  /* 0x00008000012f7983 */ /* 0x000f620000100800 */
[----:B------:R-:W-:-:S03]  /*3c500*/  LEA.HI.SX32 R30, R30, R209, 0x1d ;  /* 0x000000d11e1e7211 */ /* 0x000fc600078feaff */
[----:B------:R-:W5:Y:S01]  /*3c510*/  LDL R42, [R1+0x84] ;  /* 0x00008400012a7983 */ /* 0x000f620000100800 */
[----:B------:R-:W-:-:S03]  /*3c520*/  F2FP.F16.F32.PACK_AB R33, R29, R28 ;  /* 0x0000001c1d21723e */ /* 0x000fc600000000ff */
        /* <DEDUP_REMOVED lines=23> */
[----:B------:R-:W-:Y:S01]  /*3c6a0*/  F2FP.F16.F32.PACK_AB R22, R22, R21 ;  /* 0x000000151616723e */ /* 0x000fe200000000ff */
[----:B----4-:R-:W-:Y:S01]  /*3c6b0*/  FFMA.FTZ R19, R19, R46, R74 ;  /* 0x0000002e13137223 */ /* 0x010fe2000001004a */
[----:B------:R-:W-:Y:S01]  /*3c6c0*/  FFMA.FTZ R23, R23, R49, R70 ;  /* 0x0000003117177223 */ /* 0x000fe20000010046 */
[----:B------:R-:W-:Y:S01]  /*3c6d0*/  FFMA.FTZ R24, R24, R48, R71 ;  /* 0x0000003018187223 */ /* 0x000fe20000010047 */
[----:B-----5:R-:W-:Y:S01]  /*3c6e0*/  FFMA.FTZ R20, R20, R43, R75 ;  /* 0x0000002b14147223 */ /* 0x020fe2000001004b */
[----:B------:R-:W-:Y:S01]  /*3c6f0*/  FFMA.FTZ R17, R17, R47, R72 ;  /* 0x0000002f11117223 */ /* 0x000fe20000010048 */
[----:B------:R-:W-:-:S03]  /*3c700*/  FFMA.FTZ R18, R18, R42, R73 ;  /* 0x0000002a12127223 */ /* 0x000fc60000010049 */
[----:B------:R-:W-:Y:S01]  /*3c710*/  F2FP.F16.F32.PACK_AB R21, R20, R19 ;  /* 0x000000131415723e */ /* 0x000fe200000000ff */
[C---:B------:R-:W-:Y:S01]  /*3c720*/  FMUL.FTZ R13, R36.reuse, R13 ;  /* 0x0000000d240d7220 */ /* 0x040fe20000410000 */
[----:B------:R-:W-:Y:S01]  /*3c730*/  FMUL.FTZ R14, R36, R14 ;  /* 0x0000000e240e7220 */ /* 0x000fe20000410000 */
[----:B------:R-:W-:Y:S02]  /*3c740*/  F2FP.F16.F32.PACK_AB R20, R18, R17 ;  /* 0x000000111214723e */ /* 0x000fe400000000ff */
[----:B------:R-:W-:Y:S01]  /*3c750*/  IADD3 R18, PT, PT, R30, 0x20, RZ ;  /* 0x000000201e127810 */ /* 0x000fe20007ffe0ff */
[C---:B------:R-:W-:Y:S01]  /*3c760*/  FMUL.FTZ R15, R36.reuse, R15 ;  /* 0x0000000f240f7220 */ /* 0x040fe20000410000 */
[----:B------:R-:W-:Y:S01]  /*3c770*/  FMUL.FTZ R16, R36, R16 ;  /* 0x0000001024107220 */ /* 0x000fe20000410000 */
[----:B------:R-:W-:Y:S01]  /*3c780*/  F2FP.F16.F32.PACK_AB R23, R24, R23 ;  /* 0x000000171817723e */ /* 0x000fe200000000ff */
        /* <DEDUP_REMOVED lines=14> */
[----:B------:R-:W-:Y:S01]  /*3c870*/  F2FP.F16.F32.PACK_AB R17, R14, R13 ;  /* 0x0000000d0e11723e */ /* 0x000fe200000000ff */
[----:B------:R-:W-:Y:S02]  /*3c880*/  VIADD R13, R30, 0x40 ;  /* 0x000000401e0d7836 */ /* 0x000fe40000000000 */
[----:B------:R-:W-:Y:S01]  /*3c890*/  FFMA.FTZ R11, R11, R34, R64 ;  /* 0x000000220b0b7223 */ /* 0x000fe20000010040 */
[----:B------:R-:W-:Y:S01]  /*3c8a0*/  FFMA.FTZ R12, R12, R28, R65 ;  /* 0x0000001c0c0c7223 */ /* 0x000fe20000010041 */
[----:B0-----:R-:W-:Y:S02]  /*3c8b0*/  F2FP.F16.F32.PACK_AB R18, R16, R15 ;  /* 0x0000000f1012723e */ /* 0x001fe400000000ff */
[----:B------:R-:W-:Y:S02]  /*3c8c0*/  F2FP.F16.F32.PACK_AB R19, R24, R25 ;  /* 0x000000191813723e */ /* 0x000fe400000000ff */
[----:B------:R-:W-:Y:S01]  /*3c8d0*/  F2FP.F16.F32.PACK_AB R16, R12, R11 ;  /* 0x0000000b0c10723e */ /* 0x000fe200000000ff */
        /* <DEDUP_REMOVED lines=87> */
[----:B------:R-:W-:Y:S01]  /*3ce50*/  F2FP.F16.F32.PACK_AB R14, R17, R46 ;  /* 0x0000002e110e723e */ /* 0x000fe200000000ff */
[----:B------:R-:W-:Y:S01]  /*3ce60*/  FADD.FTZ R37, -R37, R143 ;  /* 0x0000008f25257221 */ /* 0x000fe20000010100 */
[C---:B------:R-:W-:Y:S01]  /*3ce70*/  FMUL.FTZ R103, R36.reuse, R22 ;  /* 0x0000001624677220 */ /* 0x040fe20000410000 */
[C---:B------:R-:W-:Y:S01]  /*3ce80*/  FMUL.FTZ R104, R36.reuse, R23 ;  /* 0x0000001724687220 */ /* 0x040fe20000410000 */
[C---:B------:R-:W-:Y:S01]  /*3ce90*/  FMUL.FTZ R105, R36.reuse, R24 ;  /* 0x0000001824697220 */ /* 0x040fe20000410000 */
[----:B------:R-:W-:Y:S01]  /*3cea0*/  FMUL.FTZ R45, R36, R89 ;  /* 0x00000059242d7220 */ /* 0x000fe20000410000 */
[----:B------:R-:W-:Y:S01]  /*3ceb0*/  F2FP.F16.F32.PACK_AB R13, R16, R13 ;  /* 0x0000000d100d723e */ /* 0x000fe200000000ff */
        /* <DEDUP_REMOVED lines=41> */
[----:B------:R-:W-:Y:S01]  /*3d150*/  F2FP.F16.F32.PACK_AB R12, R12, R11 ;  /* 0x0000000b0c0c723e */ /* 0x000fe200000000ff */
[C---:B------:R-:W-:Y:S01]  /*3d160*/  VIADD R91, R30.reuse, 0x80 ;  /* 0x000000801e5b7836 */ /* 0x040fe20000000000 */
[----:B------:R-:W-:Y:S01]  /*3d170*/  F2FP.F16.F32.PACK_AB R16, R21, R16 ;  /* 0x000000101510723e */ /* 0x000fe200000000ff */
[----:B------:R-:W-:Y:S01]  /*3d180*/  IMAD.WIDE.U32 R88, R89, 0x10, R26 ;  /* 0x0000001059587825 */ /* 0x000fe200078e001a */
[----:B------:R-:W-:-:S02]  /*3d190*/  IADD3 R21, PT, PT, R30, 0xa0, RZ ;  /* 0x000000a01e157810 */ /* 0x000fc40007ffe0ff */
[C---:B------:R-:W-:Y:S01]  /*3d1a0*/  IADD3 R47, PT, PT, R30.reuse, 0xe0, RZ ;  /* 0x000000e01e2f7810 */ /* 0x040fe20007ffe0ff */
[C---:B------:R-:W-:Y:S01]  /*3d1b0*/  VIADD R49, R30.reuse, 0xc0 ;  /* 0x000000c01e317836 */ /* 0x040fe20000000000 */
[C---:B------:R-:W-:Y:S01]  /*3d1c0*/  IADD3 R51, PT, PT, R30.reuse, 0x120, RZ ;  /* 0x000001201e337810 */ /* 0x040fe20007ffe0ff */
[----:B------:R-:W-:Y:S01]  /*3d1d0*/  VIADD R37, R30, 0x100 ;  /* 0x000001001e257836 */ /* 0x000fe20000000000 */
[----:B------:R-:W-:Y:S01]  /*3d1e0*/  F2FP.F16.F32.PACK_AB R19, R114, R19 ;  /* 0x000000137213723e */ /* 0x000fe200000000ff */
[----:B------:R-:W-:Y:S01]  /*3d1f0*/  IMAD.WIDE.U32 R90, R91, 0x10, R26 ;  /* 0x000000105b5a7825 */ /* 0x000fe200078e001a */
[----:B------:R-:W-:Y:S01]  /*3d200*/  F2FP.F16.F32.PACK_AB R18, R105, R18 ;  /* 0x000000126912723e */ /* 0x000fe200000000ff */
[----:B------:R0:W-:Y:S01]  /*3d210*/  STG.E.128 desc[UR8][R88.64], R12 ;  /* 0x0000000c58007986 */ /* 0x0001e2000c101d08 */
[----:B------:R-:W-:Y:S01]  /*3d220*/  F2FP.F16.F32.PACK_AB R17, R36, R17 ;  /* 0x000000112411723e */ /* 0x000fe200000000ff */
        /* <DEDUP_REMOVED lines=15> */
[----:B0-----:R-:W-:Y:S01]  /*3d320*/  F2FP.F16.F32.PACK_AB R15, R32, R31 ;  /* 0x0000001f200f723e */ /* 0x001fe200000000ff */
[----:B------:R-:W-:Y:S01]  /*3d330*/  FFMA.FTZ R31, R95, R226, R202 ;  /* 0x000000e25f1f7223 */ /* 0x000fe200000100ca */
[----:B------:R-:W-:Y:S01]  /*3d340*/  F2FP.F16.F32.PACK_AB R14, R29, R28 ;  /* 0x0000001c1d0e723e */ /* 0x000fe200000000ff */
[----:B------:R-:W-:Y:S01]  /*3d350*/  FFMA.FTZ R28, R115, R227, R203 ;  /* 0x000000e3731c7223 */ /* 0x000fe200000100cb */
[----:B------:R-:W-:Y:S01]  /*3d360*/  FFMA.FTZ R29, R86, R230, R198 ;  /* 0x000000e6561d7223 */ /* 0x000fe200000100c6 */
[----:B-1----:R-:W-:Y:S01]  /*3d370*/  F2FP.F16.F32.PACK_AB R19, R11, R106 ;  /* 0x0000006a0b13723e */ /* 0x002fe200000000ff */
        /* <DEDUP_REMOVED lines=28> */
[----:B------:R-:W-:Y:S02]  /*3d540*/  F2FP.F16.F32.PACK_AB R28, R55, R28 ;  /* 0x0000001c371c723e */ /* 0x000fe400000000ff */
[----:B------:R-:W-:Y:S02]  /*3d550*/  F2FP.F16.F32.PACK_AB R35, R100, R35 ;  /* 0x000000236423723e */ /* 0x000fe400000000ff */
[----:B------:R-:W-:-:S02]  /*3d560*/  F2FP.F16.F32.PACK_AB R34, R97, R34 ;  /* 0x000000226122723e */ /* 0x000fc400000000ff */
[----:B------:R-:W-:Y:S01]  /*3d570*/  F2FP.F16.F32.PACK_AB R32, R93, R32 ;  /* 0x000000205d20723e */ /* 0x000fe200000000ff */
[----:B---3--:R-:W-:Y:S01]  /*3d580*/  FFMA.FTZ R22, R22, R117, R172 ;  /* 0x0000007516167223 */ /* 0x008fe200000100ac */
[----:B--2---:R-:W-:-:S05]  /*3d590*/  FFMA.FTZ R23, R23, R116, R173 ;  /* 0x0000007417177223 */ /* 0x004fca00000100ad */
[----:B------:R-:W-:Y:S01]  /*3d5a0*/  F2FP.F16.F32.PACK_AB R12, R23, R22 ;  /* 0x00000016170c723e */ /* 0x000fe200000000ff */
[----:B------:R-:W-:Y:S01]  /*3d5b0*/  FFMA.FTZ R22, R113, R235, R195 ;  /* 0x000000eb71167223 */ /* 0x000fe200000100c3 */
[----:B------:R-:W-:-:S04]  /*3d5c0*/  FFMA.FTZ R23, R40, R241, R185 ;  /* 0x000000f128177223 */ /* 0x000fc800000100b9 */
[----:B------:R-:W-:Y:S01]  /*3d5d0*/  F2FP.F16.F32.PACK_AB R27, R22, R27 ;  /* 0x0000001b161b723e */ /* 0x000fe200000000ff */
[----:B------:R-:W-:Y:S01]  /*3d5e0*/  FFMA.FTZ R22, R87, R231, R199 ;  /* 0x000000e757167223 */ /* 0x000fe200000100c7 */
[----:B------:R-:W-:Y:S01]  /*3d5f0*/  F2FP.F16.F32.PACK_AB R18, R23, R18 ;  /* 0x000000121712723e */ /* 0x000fe200000000ff */
[----:B------:R-:W-:-:S03]  /*3d600*/  FFMA.FTZ R23, R94, R225, R201 ;  /* 0x000000e15e177223 */ /* 0x000fc600000100c9 */
[----:B------:R-:W-:Y:S01]  /*3d610*/  F2FP.F16.F32.PACK_AB R29, R22, R29 ;  /* 0x0000001d161d723e */ /* 0x000fe200000000ff */
[----:B------:R-:W-:Y:S01]  /*3d620*/  FFMA.FTZ R22, R99, R223, R207 ;  /* 0x000000df63167223 */ /* 0x000fe200000100cf */
[----:B------:R-:W-:Y:S01]  /*3d630*/  F2FP.F16.F32.PACK_AB R30, R23, R30 ;  /* 0x0000001e171e723e */ /* 0x000fe200000000ff */
[----:B------:R1:W-:Y:S03]  /*3d640*/  STG.E.128 desc[UR8][R20.64], R12 ;  /* 0x0000000c14007986 */ /* 0x0003e6000c101d08 */
[----:B------:R-:W-:Y:S01]  /*3d650*/  F2FP.F16.F32.PACK_AB R33, R22, R33 ;  /* 0x000000211621723e */ /* 0x000fe200000000ff */
[----:B------:R1:W-:Y:S04]  /*3d660*/  STG.E.128 desc[UR8][R48.64], R16 ;  /* 0x0000001030007986 */ /* 0x0003e8000c101d08 */
[----:B------:R1:W-:Y:S04]  /*3d670*/  STG.E.128 desc[UR8][R46.64], R24 ;  /* 0x000000182e007986 */ /* 0x0003e8000c101d08 */
[----:B------:R1:W-:Y:S04]  /*3d680*/  STG.E.128 desc[UR8][R36.64], R28 ;  /* 0x0000001c24007986 */ /* 0x0003e8000c101d08 */
[----:B------:R1:W-:Y:S02]  /*3d690*/  STG.E.128 desc[UR8][R50.64], R32 ;  /* 0x0000002032007986 */ /* 0x0003e4000c101d08 */
.L_x_48465:
[----:B------:R-:W-:Y:S05]  /*3d6a0*/  BSYNC.RECONVERGENT B0 ;  /* 0x0000000000007941 */ /* 0x000fea0003800200 */
.L_x_48464:
[----:B-1----:R-:W1:Y:S02]  /*3d6b0*/  LDC.64 R12, c[0x0][0x380] ;  /* 0x0000e000ff0c7b82 */ /* 0x002e640000000a00 */
[----:B-1----:R-:W-:-:S05]  /*3d6c0*/  IMAD R0, R12, 0x4, R0 ;  /* 0x000000040c007824 */ /* 0x002fca00078e0200 */
[----:B------:R-:W-:-:S13]  /*3d6d0*/  ISETP.GE.AND P0, PT, R0, R13, PT ;  /* 0x0000000d0000720c */ /* 0x000fda0003f06270 */
[----:B------:R-:W-:Y:S05]  /*3d6e0*/  @!P0 BRA `(.L_x_48466) ;  /* 0xfffffc38008c8947 */ /* 0x000fea000383ffff */
[----:B------:R-:W-:Y:S05]  /*3d6f0*/  EXIT ;  /* 0x000000000000794d */ /* 0x000fea0003800000 */
.L_x_48463:
        /* <DEDUP_REMOVED lines=8> */
.L_x_48468:
[----:B------:R-:W-:Y:S05]  /*3d780*/  BSYNC B0 ;  /* 0x0000000000007941 */ /* 0x000fea0003800000 */
.L_x_48467:
        /* <DEDUP_REMOVED lines=9> */
.L_x_48469:
[----:B------:R-:W-:Y:S01]  /*3d820*/  FADD.FTZ R37, R37, R34 ;  /* 0x0000002225257221 */ /* 0x000fe20000010000 */
[----:B------:R-:W-:-:S04]  /*3d830*/  IMAD.MOV.U32 R34, RZ, RZ, 0x4 ;  /* 0x00000004ff227424 */ /* 0x000fc800078e00ff */
[----:B------:R-:W-:-:S07]  /*3d840*/  MOV R39, R37 ;  /* 0x0000002500277202 */ /* 0x000fce0000000f00 */
[----:B------:R-:W-:Y:S05]  /*3d850*/  WARPSYNC.COLLECTIVE R36, `(.L_x_48470) ;  /* 0x0000000024087348 */ /* 0x000fea0003c00000 */
[----:B------:R0:W1:Y:S02]  /*3d860*/  SHFL.BFLY P1, R34, R39, R34, R35 ;  /* 0x0c00002227227389 */ /* 0x0000640000020023 */
[----:B01----:R-:W-:Y:S05]  /*3d870*/  ENDCOLLECTIVE ;  /* 0x000000000000791b */ /* 0x003fea0003800000 */
.L_x_48470:
[----:B------:R-:W-:Y:S01]  /*3d880*/  FADD.FTZ R37, R37, R34 ;  /* 0x0000002225257221 */ /* 0x000fe20000010000 */
[----:B------:R-:W-:-:S04]  /*3d890*/  IMAD.MOV.U32 R34, RZ, RZ, 0x8 ;  /* 0x00000008ff227424 */ /* 0x000fc800078e00ff */
[----:B------:R-:W-:-:S07]  /*3d8a0*/  MOV R39, R37 ;  /* 0x0000002500277202 */ /* 0x000fce0000000f00 */
[----:B------:R-:W-:Y:S05]  /*3d8b0*/  WARPSYNC.COLLECTIVE R36, `(.L_x_48471) ;  /* 0x0000000024087348 */ /* 0x000fea0003c00000 */
[----:B------:R0:W1:Y:S02]  /*3d8c0*/  SHFL.BFLY P1, R34, R39, R34, R35 ;  /* 0x0c00002227227389 */ /* 0x0000640000020023 */
[----:B01----:R-:W-:Y:S05]  /*3d8d0*/  ENDCOLLECTIVE ;  /* 0x000000000000791b */ /* 0x003fea0003800000 */
.L_x_48471:
[----:B------:R-:W-:Y:S01]  /*3d8e0*/  FADD.FTZ R37, R37, R34 ;  /* 0x0000002225257221 */ /* 0x000fe20000010000 */
[----:B------:R-:W-:-:S04]  /*3d8f0*/  IMAD.MOV.U32 R34, RZ, RZ, 0x10 ;  /* 0x00000010ff227424 */ /* 0x000fc800078e00ff */
[----:B------:R-:W-:-:S07]  /*3d900*/  MOV R39, R37 ;  /* 0x0000002500277202 */ /* 0x000fce0000000f00 */
[----:B------:R-:W-:Y:S05]  /*3d910*/  WARPSYNC.COLLECTIVE R36, `(.L_x_48472) ;  /* 0x0000000024087348 */ /* 0x000fea0003c00000 */
[----:B------:R0:W1:Y:S02]  /*3d920*/  SHFL.BFLY P1, R34, R39, R34, R35 ;  /* 0x0c00002227227389 */ /* 0x0000640000020023 */
[----:B01----:R-:W-:Y:S05]  /*3d930*/  ENDCOLLECTIVE ;  /* 0x000000000000791b */ /* 0x003fea0003800000 */
.L_x_48472:
        /* <DEDUP_REMOVED lines=168> */
.L_x_48473:
[----:B------:R-:W-:Y:S01]  /*3e3c0*/  FADD.FTZ R38, R38, R34 ;  /* 0x0000002226267221 */ /* 0x000fe20000010000 */
[----:B------:R-:W-:-:S03]  /*3e3d0*/  MOV R34, 0x2 ;  /* 0x0000000200227802 */ /* 0x000fc60000000f00 */
[----:B------:R-:W-:-:S07]  /*3e3e0*/  IMAD.MOV.U32 R39, RZ, RZ, R38 ;  /* 0x000000ffff277224 */ /* 0x000fce00078e0026 */
[----:B------:R-:W-:Y:S05]  /*3e3f0*/  WARPSYNC.COLLECTIVE R36, `(.L_x_48474) ;  /* 0x0000000024087348 */ /* 0x000fea0003c00000 */
[----:B------:R0:W1:Y:S02]  /*3e400*/  SHFL.BFLY P1, R34, R39, R34, R35 ;  /* 0x0c00002227227389 */ /* 0x0000640000020023 */
[----:B01----:R-:W-:Y:S05]  /*3e410*/  ENDCOLLECTIVE ;  /* 0x000000000000791b */ /* 0x003fea0003800000 */
.L_x_48474:
[----:B------:R-:W-:Y:S01]  /*3e420*/  FADD.FTZ R38, R38, R34 ;  /* 0x0000002226267221 */ /* 0x000fe20000010000 */
[----:B------:R-:W-:-:S03]  /*3e430*/  HFMA2 R34, -RZ, RZ, 0, 2.384185791015625e-07 ;  /* 0x00000004ff227431 */ /* 0x000fc600000001ff */
[----:B------:R-:W-:-:S07]  /*3e440*/  IMAD.MOV.U32 R39, RZ, RZ, R38 ;  /* 0x000000ffff277224 */ /* 0x000fce00078e0026 */
[----:B------:R-:W-:Y:S05]  /*3e450*/  WARPSYNC.COLLECTIVE R36, `(.L_x_48475) ;  /* 0x0000000024087348 */ /* 0x000fea0003c00000 */
[----:B------:R0:W1:Y:S02]  /*3e460*/  SHFL.BFLY P1, R34, R39, R34, R35 ;  /* 0x0c00002227227389 */ /* 0x0000640000020023 */
[----:B01----:R-:W-:Y:S05]  /*3e470*/  ENDCOLLECTIVE ;  /* 0x000000000000791b */ /* 0x003fea0003800000 */
.L_x_48475:
[----:B------:R-:W-:Y:S01]  /*3e480*/  FADD.FTZ R38, R38, R34 ;  /* 0x0000002226267221 */ /* 0x000fe20000010000 */
[----:B------:R-:W-:-:S03]  /*3e490*/  MOV R34, 0x8 ;  /* 0x0000000800227802 */ /* 0x000fc60000000f00 */
[----:B------:R-:W-:-:S07]  /*3e4a0*/  IMAD.MOV.U32 R39, RZ, RZ, R38 ;  /* 0x000000ffff277224 */ /* 0x000fce00078e0026 */
[----:B------:R-:W-:Y:S05]  /*3e4b0*/  WARPSYNC.COLLECTIVE R36, `(.L_x_48476) ;  /* 0x0000000024087348 */ /* 0x000fea0003c00000 */
[----:B------:R0:W1:Y:S02]  /*3e4c0*/  SHFL.BFLY P1, R34, R39, R34, R35 ;  /* 0x0c00002227227389 */ /* 0x0000640000020023 */
[----:B01----:R-:W-:Y:S05]  /*3e4d0*/  ENDCOLLECTIVE ;  /* 0x000000000000791b */ /* 0x003fea0003800000 */
.L_x_48476:
[----:B------:R-:W-:Y:S01]  /*3e4e0*/  FADD.FTZ R38, R38, R34 ;  /* 0x0000002226267221 */ /* 0x000fe20000010000 */
[----:B------:R-:W-:-:S03]  /*3e4f0*/  HFMA2 R34, -RZ, RZ, 0, 9.5367431640625e-07 ;  /* 0x00000010ff227431 */ /* 0x000fc600000001ff */
[----:B------:R-:W-:-:S07]  /*3e500*/  IMAD.MOV.U32 R39, RZ, RZ, R38 ;  /* 0x000000ffff277224 */ /* 0x000fce00078e0026 */
[----:B------:R-:W-:Y:S05]  /*3e510*/  WARPSYNC.COLLECTIVE R36, `(.L_x_48477) ;  /* 0x0000000024087348 */ /* 0x000fea0003c00000 */
[----:B------:R0:W1:Y:S02]  /*3e520*/  SHFL.BFLY P1, R34, R39, R34, R35 ;  /* 0x0c00002227227389 */ /* 0x0000640000020023 */
[----:B01----:R-:W-:Y:S05]  /*3e530*/  ENDCOLLECTIVE ;  /* 0x000000000000791b */ /* 0x003fea0003800000 */
.L_x_48477:
[----:B------:R-:W-:Y:S05]  /*3e540*/  BRA `(.L_x_48478) ;  /* 0xffffffd800707947 */ /* 0x000fea000383ffff */
.L_x_48479:
        /* <DEDUP_REMOVED lines=11> */
.L_x_88507:


//--------------------- .text._ZN10layer_norm13ln_fwd_kernelINS_13Kernel_traitsIf6__halfS2_S2_fjLj2560ELj1ELj4ELj1ELj16ENS_18Kernel_traits_baseILj2560EfS2_S2_S2_fjLj128EEEEELb1ELb1ELb0ELb0EEEvNS_9FwdParamsE --------------------------
	.section	.text._ZN10layer_norm13ln_fwd_kernelINS_13Kernel_traitsIf6__halfS2_S2_fjLj2560ELj1ELj4ELj1ELj16ENS_18Kernel_traits_baseILj2560EfS2_S2_S2_fjLj128EEEEELb1ELb1ELb0ELb0EEEvNS_9FwdParamsE,"ax",@progbits
	.align	128
        .global         _ZN10layer_norm13ln_fwd_kernelINS_13Kernel_traitsIf6__halfS2_S2_fjLj2560ELj1ELj4ELj1ELj16ENS_18Kernel_traits_baseILj2560EfS2_S2_S2_fjLj128EEEEELb1ELb1ELb0ELb0EEEvNS_9FwdParamsE
        .type           _ZN10layer_norm13ln_fwd_kernelINS_13Kernel_traitsIf6__halfS2_S2_fjLj2560ELj1ELj4ELj1ELj16ENS_18Kernel_traits_baseILj2560EfS2_S2_S2_fjLj128EEEEELb1ELb1ELb0ELb0EEEvNS_9FwdParamsE,@function
        .size           _ZN10layer_norm13ln_fwd_kernelINS_13Kernel_traitsIf6__halfS2_S2_fjLj2560ELj1ELj4ELj1ELj16ENS_18Kernel_traits_baseILj2560EfS2_S2_S2_fjLj128EEEEELb1ELb1ELb0ELb0EEEvNS_9FwdParamsE,(.L_x_88508 - _ZN10layer_norm13ln_fwd_kernelINS_13Kernel_traitsIf6__halfS2_S2_fjLj2560ELj1ELj4ELj1ELj16ENS_18Kernel_traits_baseILj2560EfS2_S2_S2_fjLj128EEEEELb1ELb1ELb0ELb0EEEvNS_9FwdParamsE)
        .other          _ZN10layer_norm13ln_fwd_kernelINS_13Kernel_traitsIf6__halfS2_S2_fjLj2560ELj1ELj4ELj1ELj16ENS_18Kernel_traits_baseILj2560EfS2_S2_S2_fjLj128EEEEELb1ELb1ELb0ELb0EEEvNS_9FwdParamsE,@"STO_CUDA_ENTRY STV_DEFAULT"
_ZN10layer_norm13ln_fwd_kernelINS_13Kernel_traitsIf6__halfS2_S2_fjLj2560ELj1ELj4ELj1ELj16ENS_18Kernel_traits_baseILj2560EfS2_S2_S2_fjLj128EEEEELb1ELb1ELb0ELb0EEEvNS_9FwdParamsE:
.text._ZN10layer_norm13ln_fwd_kernelINS_13Kernel_traitsIf6__halfS2_S2_fjLj2560ELj1ELj4ELj1ELj16ENS_18Kernel_traits_baseILj2560EfS2_S2_S2_fjLj128EEEEELb1ELb1ELb0ELb0EEEvNS_9FwdParamsE:
        /* <DEDUP_REMOVED lines=279> */
.L_x_48481:
        /* <DEDUP_REMOVED lines=349> */
.L_x_48482:
[----:B------:R-:W-:Y:S05]  /*2740*/  BSYNC.RECONVERGENT B0 ;  /* 0x0000000000007941 */ /* 0x000fea0003800200 */
.L_x_48480:
        /* <DEDUP_REMOVED lines=99> */
.L_x_49343:
        /* <DEDUP_REMOVED lines=31> */
[----:B0-----:R-:W-:-:S05]  /*2f70*/  IMAD.WIDE.U32 R22, R2, 0x10, R22 ;  /* 0x0000001002167825 */ /* 0x001fca00078e0016 */
[----:B------:R0:W5:Y:S02]  /*2f80*/  LDG.E.128 R44, desc[UR8][R22.64] ;  /* 0x00000008162c7981 */ /* 0x000164000c1e1d00 */
[----:B0-----:R-:W-:Y:S02]  /*2f90*/  IMAD.MOV.U32 R23, RZ, RZ, 0x2 ;  /* 0x00000002ff177424 */ /* 0x001fe400078e00ff */
[----:B------:R-:W-:Y:S01]  /*2fa0*/  IMAD.MOV.U32 R22, RZ, RZ, R6 ;  /* 0x000000ffff167224 */ /* 0x000fe200078e0006 */
[----:B------:R-:W-:Y:S06]  /*2fb0*/  @!P0 BRA `(.L_x_48487) ;  /* 0x0000000400648947 */ /* 0x000fec0003800000 */
[----:B------:R-:W-:-:S05]  /*2fc0*/  IMAD.MOV.U32 R22, RZ, RZ, 0x2 ;  /* 0x00000002ff167424 */ /* 0x000fca00078e00ff */
[----:B------:R-:W-:-:S05]  /*2fd0*/  VIADDMNMX.U32 R22, R3, 0xfffffffe, R22, PT ;  /* 0xfffffffe03167846 */ /* 0x000fca0003800016 */
[----:B------:R-:W-:-:S06]  /*2fe0*/  IMAD.SHL.U32 R22, R22, 0x4, RZ ;  /* 0x0000000416167824 */ /* 0x000fcc00078e00ff */
[----:B------:R-:W0:Y:S02]  /*2ff0*/  LDC R22, c[0x2][R22] ;  /* 0x0080000016167b82 */ /* 0x000e240000000800 */
[----:B0-----:R-:W-:-:S04]  /*3000*/  SHF.R.S32.HI R23, RZ, 0x1f, R22 ;  /* 0x0000001fff177819 */ /* 0x001fc80000011416 */
.L_x_88344:
[----:B------:R-:W-:Y:S05]  /*3010*/  BRX R22 -0x3020                                        (*"BRANCH_TARGETS .L_x_88345,.L_x_88346,.L_x_88347"*) ;  /* 0xffffffcc16f87949 */ /* 0x000fea000383ffff */
.L_x_88347:
[----:B------:R-:W-:Y:S01]  /*3020*/  IADD3 R23, PT, PT, R3, 0x1, RZ ;  /* 0x0000000103177810 */ /* 0x000fe20007ffe0ff */
[----:B------:R-:W-:Y:S02]  /*3030*/  IMAD.MOV.U32 R170, RZ, RZ, R172 ;  /* 0x000000ffffaa7224 */ /* 0x000fe400078e00ac */
[----:B------:R-:W-:Y:S01]  /*3040*/  IMAD.MOV.U32 R22, RZ, RZ, R8 ;  /* 0x000000ffff167224 */ /* 0x000fe200078e0008 */
[----:B------:R-:W-:Y:S06]  /*3050*/  BRA `(.L_x_48487) ;  /* 0x00000004003c7947 */ /* 0x000fec0003800000 */
.L_x_88345:
[----:B------:R-:W-:Y:S01]  /*3060*/  MOV R170, R172 ;  /* 0x000000ac00aa7202 */ /* 0x000fe20000000f00 */
[----:B------:R-:W-:Y:S02]  /*3070*/  IMAD.MOV.U32 R23, RZ, RZ, 0x3 ;  /* 0x00000003ff177424 */ /* 0x000fe400078e00ff */
[----:B------:R-:W-:Y:S01]  /*3080*/  IMAD.MOV.U32 R22, RZ, RZ, R9 ;  /* 0x000000ffff167224 */ /* 0x000fe200078e0009 */
[----:B------:R-:W-:Y:S06]  /*3090*/  BRA `(.L_x_48487) ;  /* 0x00000004002c7947 */ /* 0x000fec0003800000 */
.L_x_88346:
        /* <DEDUP_REMOVED lines=12> */
.L_x_48489:
[----:B------:R-:W-:Y:S05]  /*3160*/  BSYNC.RECONVERGENT B2 ;  /* 0x0000000000027941 */ /* 0x000fea0003800200 */
.L_x_48488:
        /* <DEDUP_REMOVED lines=62> */
.L_x_48487:
[----:B------:R-:W-:Y:S05]  /*3550*/  BSYNC.RECONVERGENT B1 ;  /* 0x0000000000017941 */ /* 0x000fea0003800200 */
.L_x_48486:
        /* <DEDUP_REMOVED lines=11> */
[----:B0-----:R-:W-:Y:S02]  /*3610*/  FMUL.FTZ R3, R3, R171 ;  /* 0x000000ab03037220 */ /* 0x001fe40000410000 */
[----:B-1----:R-:W-:Y:S01]  /*3620*/  FSETP.GTU.FTZ.AND P0, PT, R22, R190, PT ;  /* 0x000000be1600720b */ /* 0x002fe20003f1c000 */
[----:B------:R-:W-:-:S03]  /*3630*/  HADD2.F32 R22, -RZ, R44.H0_H0 ;  /* 0x2000002cff167230 */ /* 0x000fc60000004100 */
[----:B------:R-:W-:Y:S02]  /*3640*/  FSEL R3, R3, RZ, !P0 ;  /* 0x000000ff03037208 */ /* 0x000fe40004000000 */
        /* <DEDUP_REMOVED lines=14> */
.L_x_48492:
        /* <DEDUP_REMOVED lines=12> */
.L_x_48494:
[----:B------:R-:W-:Y:S05]  /*37f0*/  BSYNC.RECONVERGENT B2 ;  /* 0x0000000000027941 */ /* 0x000fea0003800200 */
.L_x_48493:
        /* <DEDUP_REMOVED lines=62> */
.L_x_48491:
[----:B------:R-:W-:Y:S05]  /*3be0*/  BSYNC.RECONVERGENT B1 ;  /* 0x0000000000017941 */ /* 0x000fea0003800200 */
.L_x_48490:
[----:B------:R-:W-:Y:S01]  /*3bf0*/  I2FP.F32.U32 R3, R43 ;  /* 0x0000002b00037245 */ /* 0x000fe20000201000 */
[----:B------:R-:W-:Y:S01]  /*3c00*/  HADD2.F32 R23, -RZ, R128.H1_H1 ;  /* 0x30000080ff177230 */ /* 0x000fe20000004100 */
[----:B------:R-:W-:Y:S01]  /*3c10*/  ISETP.NE.AND P1, PT, R22, 0x1, PT ;  /* 0x000000011600780c */ /* 0x000fe20003f25270 */
[----:B------:R-:W-:Y:S02]  /*3c20*/  BSSY.RECONVERGENT B1, `(.L_x_48495) ;  /* 0x0000060000017945 */ /* 0x000fe40003800200 */
[----:B------:R-:W-:Y:S01]  /*3c30*/  FFMA.FTZ R3, R3, R191, 1.1641532182693481445e-10 ;  /* 0x2f00000003037423 */ /* 0x000fe200000100bf */
[----:B------:R-:W-:-:S04]  /*3c40*/  FMUL.FTZ R23, R23, R169 ;  /* 0x000000a917177220 */ /* 0x000fc80000410000 */
[----:B------:R-:W-:Y:S01]  /*3c50*/  FSETP.GTU.FTZ.AND P0, PT, R3, R190, PT ;  /* 0x000000be0300720b */ /* 0x000fe20003f1c000 */
[----:B------:R-:W-:Y:S01]  /*3c60*/  FMUL.FTZ R3, R23, R171 ;  /* 0x000000ab17037220 */ /* 0x000fe20000410000 */
[----:B------:R-:W-:-:S04]  /*3c70*/  HADD2.F32 R23, -RZ, R44.H1_H1 ;  /* 0x3000002cff177230 */ /* 0x000fc80000004100 */
        /* <DEDUP_REMOVED lines=15> */
.L_x_48497:
        /* <DEDUP_REMOVED lines=12> */
.L_x_48499:
[----:B------:R-:W-:Y:S05]  /*3e30*/  BSYNC.RECONVERGENT B2 ;  /* 0x0000000000027941 */ /* 0x000fea0003800200 */
.L_x_48498:
        /* <DEDUP_REMOVED lines=62> */
.L_x_48496:
[----:B------:R-:W-:Y:S05]  /*4220*/  BSYNC.RECONVERGENT B1 ;  /* 0x0000000000017941 */ /* 0x000fea0003800200 */
.L_x_48495:
        /* <DEDUP_REMOVED lines=24> */
.L_x_48502:
        /* <DEDUP_REMOVED lines=12> */
.L_x_48504:
[----:B------:R-:W-:Y:S05]  /*4470*/  BSYNC.RECONVERGENT B2 ;  /* 0x0000000000027941 */ /* 0x000fea0003800200 */
.L_x_48503:
        /* <DEDUP_REMOVED lines=62> */
.L_x_48501:
[----:B------:R-:W-:Y:S05]  /*4860*/  BSYNC.RECONVERGENT B1 ;  /* 0x0000000000017941 */ /* 0x000fea0003800200 */
.L_x_48500:
[----:B------:R-:W-:Y:S01]  /*4870*/  I2FP.F32.U32 R3, R3 ;  /* 0x0000000300037245 */ /* 0x000fe20000201000 */
[----:B------:R-:W-:Y:S01]  /*4880*/  HADD2.F32 R23, -RZ, R129.H1_H1 ;  /* 0x30000081ff177230 */ /* 0x000fe20000004100 */
[----:B------:R-:W-:Y:S01]  /*4890*/  ISETP.NE.AND P3, PT, R22, 0x1, PT ;  /* 0x000000011600780c */ /* 0x000fe20003f65270 */
[----:B------:R-:W-:Y:S01]  /*48a0*/  BSSY.RECONVERGENT B1, `(.L_x_48505) ;  /* 0x000005f000017945 */ /* 0x000fe20003800200 */
[----:B------:R-:W-:Y:S02]  /*48b0*/  HFMA2 R129, -RZ, RZ, 0, 1.1920928955078125e-07 ;  /* 0x00000002ff817431 */ /* 0x000fe400000001ff */
        /* <DEDUP_REMOVED lines=18> */
.L_x_48507:
        /* <DEDUP_REMOVED lines=12> */
.L_x_48509:
[----:B------:R-:W-:Y:S05]  /*4aa0*/  BSYNC.RECONVERGENT B2 ;  /* 0x0000000000027941 */ /* 0x000fea0003800200 */
.L_x_48508:
        /* <DEDUP_REMOVED lines=62> */
.L_x_48506:
[----:B------:R-:W-:Y:S05]  /*4e90*/  BSYNC.RECONVERGENT B1 ;  /* 0x0000000000017941 */ /* 0x000fea0003800200 */
.L_x_48505:
        /* <DEDUP_REMOVED lines=23> */
.L_x_48512:
        /* <DEDUP_REMOVED lines=12> */
.L_x_48514:
[----:B------:R-:W-:Y:S05]  /*50d0*/  BSYNC.RECONVERGENT B2 ;  /* 0x0000000000027941 */ /* 0x000fea0003800200 */
.L_x_48513:
        /* <DEDUP_REMOVED lines=62> */
.L_x_48511:
[----:B------:R-:W-:Y:S05]  /*54c0*/  BSYNC.RECONVERGENT B1 ;  /* 0x0000000000017941 */ /* 0x000fea0003800200 */
.L_x_48510:
        /* <DEDUP_REMOVED lines=24> */
.L_x_48517:
        /* <DEDUP_REMOVED lines=12> */
.L_x_48519:
[----:B------:R-:W-:Y:S05]  /*5710*/  BSYNC.RECONVERGENT B2 ;  /* 0x0000000000027941 */ /* 0x000fea0003800200 */
.L_x_48518:
        /* <DEDUP_REMOVED lines=62> */
.L_x_48516:
[----:B------:R-:W-:Y:S05]  /*5b00*/  BSYNC.RECONVERGENT B1 ;  /* 0x0000000000017941 */ /* 0x000fea0003800200 */
.L_x_48515:
        /* <DEDUP_REMOVED lines=23> */
.L_x_48522:
        /* <DEDUP_REMOVED lines=15> */
.L_x_48524:
[----:B------:R-:W-:Y:S05]  /*5d70*/  BSYNC.RECONVERGENT B2 ;  /* 0x0000000000027941 */ /* 0x000fea0003800200 */
.L_x_48523:
        /* <DEDUP_REMOVED lines=62> */
.L_x_48521:
[----:B------:R-:W-:Y:S05]  /*6160*/  BSYNC.RECONVERGENT B1 ;  /* 0x0000000000017941 */ /* 0x000fea0003800200 */
.L_x_48520:
[----:B------:R-:W-:Y:S01]  /*6170*/  I2FP.F32.U32 R130, R130 ;  /* 0x0000008200827245 */ /* 0x000fe20000201000 */
[----:B------:R-:W-:-:S04]  /*6180*/  HADD2.F32 R131, -RZ, R131.H1_H1 ;  /* 0x30000083ff837230 */ /* 0x000fc80000004100 */
        /* <DEDUP_REMOVED lines=8> */
[----:B------:R-:W-:Y:S02]  /*6210*/  F2FP.F16.F32.PACK_AB R130, R129, R22 ;  /* 0x000000168182723e */ /* 0x000fe400000000ff */
[----:B------:R-:W-:Y:S02]  /*6220*/  F2FP.F16.F32.PACK_AB R129, R23, R128 ;  /* 0x000000801781723e */ /* 0x000fe400000000ff */
[----:B------:R-:W-:Y:S02]  /*6230*/  F2FP.F16.F32.PACK_AB R128, R43, R42 ;  /* 0x0000002a2b80723e */ /* 0x000fe400000000ff */
[----:B------:R-:W-:Y:S01]  /*6240*/  F2FP.F16.F32.PACK_AB R131, R137, R132 ;  /* 0x000000848983723e */ /* 0x000fe200000000ff */
[----:B------:R-:W-:Y:S06]  /*6250*/  BRA `(.L_x_48525) ;  /* 0x00000030008c7947 */ /* 0x000fec0003800000 */
.L_x_48485:
        /* <DEDUP_REMOVED lines=16> */
.L_x_48528:
        /* <DEDUP_REMOVED lines=12> */
.L_x_48530:
[----:B------:R-:W-:Y:S05]  /*6420*/  BSYNC.RECONVERGENT B2 ;  /* 0x0000000000027941 */ /* 0x000fea0003800200 */
.L_x_48529:
        /* <DEDUP_REMOVED lines=62> */
.L_x_48527:
[----:B------:R-:W-:Y:S05]  /*6810*/  BSYNC.RECONVERGENT B1 ;  /* 0x0000000000017941 */ /* 0x000fea0003800200 */
.L_x_48526:
        /* <DEDUP_REMOVED lines=13> */
[----:B------:R-:W-:-:S03]  /*68f0*/  HFMA2 R22, -RZ, RZ, 0, 1.1920928955078125e-07 ;  /* 0x00000002ff167431 */ /* 0x000fc600000001ff */
        /* <DEDUP_REMOVED lines=14> */
.L_x_48533:
        /* <DEDUP_REMOVED lines=12> */
.L_x_48535:
[----:B------:R-:W-:Y:S05]  /*6aa0*/  BSYNC.RECONVERGENT B2 ;  /* 0x0000000000027941 */ /* 0x000fea0003800200 */
.L_x_48534:
        /* <DEDUP_REMOVED lines=62> */
.L_x_48532:
[----:B------:R-:W-:Y:S05]  /*6e90*/  BSYNC.RECONVERGENT B1 ;  /* 0x0000000000017941 */ /* 0x000fea0003800200 */
.L_x_48531:
        /* <DEDUP_REMOVED lines=8> */
[----:B------:R-:W-:-:S04]  /*6f20*/  HFMA2 R23, -RZ, RZ, 0, 1.1920928955078125e-07 ;  /* 0x00000002ff177431 */ /* 0x000fc800000001ff */
        /* <DEDUP_REMOVED lines=14> */
.L_x_48538:
        /* <DEDUP_REMOVED lines=12> */
.L_x_48540:
[----:B------:R-:W-:Y:S05]  /*70d0*/  BSYNC.RECONVERGENT B2 ;  /* 0x0000000000027941 */ /* 0x000fea0003800200 */
.L_x_48539:
        /* <DEDUP_REMOVED lines=62> */
.L_x_48537:
[----:B------:R-:W-:Y:S05]  /*74c0*/  BSYNC.RECONVERGENT B1 ;  /* 0x0000000000017941 */ /* 0x000fea0003800200 */
.L_x_48536:
        /* <DEDUP_REMOVED lines=23> */
.L_x_48543:
        /* <DEDUP_REMOVED lines=12> */
.L_x_48545:
[----:B------:R-:W-:Y:S05]  /*7700*/  BSYNC.RECONVERGENT B2 ;  /* 0x0000000000027941 */ /* 0x000fea0003800200 */
.L_x_48544:
        /* <DEDUP_REMOVED lines=62> */
.L_x_48542:
[----:B------:R-:W-:Y:S05]  /*7af0*/  BSYNC.RECONVERGENT B1 ;  /* 0x0000000000017941 */ /* 0x000fea0003800200 */
.L_x_48541:
        /* <DEDUP_REMOVED lines=22> */
.L_x_48548:
        /* <DEDUP_REMOVED lines=12> */
.L_x_48550:
[----:B------:R-:W-:Y:S05]  /*7d20*/  BSYNC.RECONVERGENT B2 ;  /* 0x0000000000027941 */ /* 0x000fea0003800200 */
.L_x_48549:
        /* <DEDUP_REMOVED lines=62> */
.L_x_48547:
[----:B------:R-:W-:Y:S05]  /*8110*/  BSYNC.RECONVERGENT B1 ;  /* 0x0000000000017941 */ /* 0x000fea0003800200 */
.L_x_48546:
        /* <DEDUP_REMOVED lines=22> */
.L_x_48553:
        /* <DEDUP_REMOVED lines=12> */
.L_x_48555:
[----:B------:R-:W-:Y:S05]  /*8340*/  BSYNC.RECONVERGENT B2 ;  /* 0x0000000000027941 */ /* 0x000fea0003800200 */
.L_x_48554:
        /* <DEDUP_REMOVED lines=62> */
.L_x_48552:
[----:B------:R-:W-:Y:S05]  /*8730*/  BSYNC.RECONVERGENT B1 ;  /* 0x0000000000017941 */ /* 0x000fea0003800200 */
.L_x_48551:
        /* <DEDUP_REMOVED lines=23> */
.L_x_48558:
        /* <DEDUP_REMOVED lines=12> */
.L_x_48560:
[----:B------:R-:W-:Y:S05]  /*8970*/  BSYNC.RECONVERGENT B2 ;  /* 0x0000000000027941 */ /* 0x000fea0003800200 */
.L_x_48559:
        /* <DEDUP_REMOVED lines=62> */
.L_x_48557:
[----:B------:R-:W-:Y:S05]  /*8d60*/  BSYNC.RECONVERGENT B1 ;  /* 0x0000000000017941 */ /* 0x000fea0003800200 */
.L_x_48556:
        /* <DEDUP_REMOVED lines=22> */
.L_x_48563:
        /* <DEDUP_REMOVED lines=15> */
.L_x_48565:
[----:B------:R-:W-:Y:S05]  /*8fc0*/  BSYNC.RECONVERGENT B2 ;  /* 0x0000000000027941 */ /* 0x000fea0003800200 */
.L_x_48564:
        /* <DEDUP_REMOVED lines=62> */
.L_x_48562:
[----:B------:R-:W-:Y:S05]  /*93b0*/  BSYNC.RECONVERGENT B1 ;  /* 0x0000000000017941 */ /* 0x000fea0003800200 */
.L_x_48561:
        /* <DEDUP_REMOVED lines=10> */
[----:B------:R-:W-:Y:S01]  /*9460*/  FMUL.FTZ R137, R131, R123 ;  /* 0x0000007b83897220 */ /* 0x000fe20000410000 */
[----:B------:R-:W-:-:S04]  /*9470*/  F2FP.F16.F32.PACK_AB R128, R43, R42 ;  /* 0x0000002a2b80723e */ /* 0x000fc800000000ff */
[----:B------:R-:W-:-:S07]  /*9480*/  F2FP.F16.F32.PACK_AB R131, R137, R132 ;  /* 0x000000848983723e */ /* 0x000fce00000000ff */
.L_x_48525:
[----:B------:R-:W0:Y:S01]  /*9490*/  LDC.64 R42, c[0x0][0x3a8] ;  /* 0x0000ea00ff2a7b82 */ /* 0x000e220000000a00 */
[----:B------:R-:W-:Y:S01]  /*94a0*/  MOV R172, R170 ;  /* 0x000000aa00ac7202 */ /* 0x000fe20000000f00 */
        /* <DEDUP_REMOVED lines=19> */
.L_x_48484:
[----:B-1----:R-:W-:Y:S05]  /*95e0*/  BSYNC.RECONVERGENT B0 ;  /* 0x0000000000007941 */ /* 0x002fea0003800200 */
.L_x_48483:
        /* <DEDUP_REMOVED lines=30> */
.L_x_48571:
        /* <DEDUP_REMOVED lines=12> */
.L_x_48573:
[----:B------:R-:W-:Y:S05]  /*9890*/  BSYNC.RECONVERGENT B2 ;  /* 0x0000000000027941 */ /* 0x000fea0003800200 */
.L_x_48572:
        /* <DEDUP_REMOVED lines=62> */
.L_x_48570:
[----:B------:R-:W-:Y:S05]  /*9c80*/  BSYNC.RECONVERGENT B1 ;  /* 0x0000000000017941 */ /* 0x000fea0003800200 */
.L_x_48569:
        /* <DEDUP_REMOVED lines=9> */
[----:B------:R-:W-:Y:S02]  /*9d20*/  FFMA.FTZ R20, R20, R191, 1.1641532182693481445e-10 ;  /* 0x2f00000014147423 */ /* 0x000fe400000100bf */
[----:B0-----:R-:W-:-:S03]  /*9d30*/  FMUL.FTZ R3, R3, R190 ;  /* 0x000000be03037220 */ /* 0x001fc60000410000 */
[----:B-1----:R-:W-:Y:S01]  /*9d40*/  FSETP.GTU.FTZ.AND P0, PT, R20, R252, PT ;  /* 0x000000fc1400720b */ /* 0x002fe20003f1c000 */
[----:B------:R-:W-:-:S03]  /*9d50*/  HADD2.F32 R20, -RZ, R44.H0_H0 ;  /* 0x2000002cff147230 */ /* 0x000fc60000004100 */
[----:B------:R-:W-:Y:S02]  /*9d60*/  FSEL R3, R3, RZ, !P0 ;  /* 0x000000ff03037208 */ /* 0x000fe40004000000 */
[----:B------:R-:W-:-:S03]  /*9d70*/  PLOP3.LUT P0, PT, P0, PT, PT, 0x8, 0x80 ;  /* 0x000000000080781c */ /* 0x000fc6000070e170 */
[----:B------:R-:W-:Y:S01]  /*9d80*/  FFMA.FTZ R128, R3, R116, R20 ;  /* 0x0000007403807223 */ /* 0x000fe20000010014 */
[----:B------:R-:W-:Y:S01]  /*9d90*/  IMAD.MOV.U32 R20, RZ, RZ, 0x2 ;  /* 0x00000002ff147424 */ /* 0x000fe200078e00ff */
[----:B------:R-:W-:Y:S02]  /*9da0*/  MOV R3, R6 ;  /* 0x0000000600037202 */ /* 0x000fe40000000f00 */
        /* <DEDUP_REMOVED lines=11> */
.L_x_48576:
        /* <DEDUP_REMOVED lines=12> */
.L_x_48578:
[----:B------:R-:W-:Y:S05]  /*9f20*/  BSYNC.RECONVERGENT B2 ;  /* 0x0000000000027941 */ /* 0x000fea0003800200 */
.L_x_48577:
        /* <DEDUP_REMOVED lines=62> */
.L_x_48575:
[----:B------:R-:W-:Y:S05]  /*a310*/  BSYNC.RECONVERGENT B1 ;  /* 0x0000000000017941 */ /* 0x000fea0003800200 */
.L_x_48574:
[----:B------:R-:W-:Y:S01]  /*a320*/  I2FP.F32.U32 R3, R3 ;  /* 0x0000000300037245 */ /* 0x000fe20000201000 */
[----:B------:R-:W-:Y:S01]  /*a330*/  HADD2.F32 R21, -RZ, R40.H1_H1 ;  /* 0x30000028ff157230 */ /* 0x000fe20000004100 */
[----:B------:R-:W-:Y:S01]  /*a340*/  ISETP.NE.AND P1, PT, R20, 0x1, PT ;  /* 0x000000011400780c */ /* 0x000fe20003f25270 */
[----:B------:R-:W-:Y:S01]  /*a350*/  BSSY.RECONVERGENT B1, `(.L_x_48579) ;  /* 0x0000060000017945 */ /* 0x000fe20003800200 */
[----:B------:R-:W-:Y:S01]  /*a360*/  MOV R39, R6 ;  /* 0x0000000600277202 */ /* 0x000fe20000000f00 */
        /* <DEDUP_REMOVED lines=19> */
.L_x_48581:
        /* <DEDUP_REMOVED lines=12> */
.L_x_48583:
[----:B------:R-:W-:Y:S05]  /*a560*/  BSYNC.RECONVERGENT B2 ;  /* 0x0000000000027941 */ /* 0x000fea0003800200 */
.L_x_48582:
        /* <DEDUP_REMOVED lines=62> */
.L_x_48580:
[----:B------:R-:W-:Y:S05]  /*a950*/  BSYNC.RECONVERGENT B1 ;  /* 0x0000000000017941 */ /* 0x000fea0003800200 */
.L_x_48579:
        /* <DEDUP_REMOVED lines=24> */
.L_x_48586:
        /* <DEDUP_REMOVED lines=12> */
.L_x_48588:
[----:B------:R-:W-:Y:S05]  /*aba0*/  BSYNC.RECONVERGENT B2 ;  /* 0x0000000000027941 */ /* 0x000fea0003800200 */
.L_x_48587:
        /* <DEDUP_REMOVED lines=62> */
.L_x_48585:
[----:B------:R-:W-:Y:S05]  /*af90*/  BSYNC.RECONVERGENT B1 ;  /* 0x0000000000017941 */ /* 0x000fea0003800200 */
.L_x_48584:
        /* <DEDUP_REMOVED lines=23> */
.L_x_48591:
        /* <DEDUP_REMOVED lines=12> */
.L_x_48593:
[----:B------:R-:W-:Y:S05]  /*b1d0*/  BSYNC.RECONVERGENT B2 ;  /* 0x0000000000027941 */ /* 0x000fea0003800200 */
.L_x_48592:
        /* <DEDUP_REMOVED lines=62> */
.L_x_48590:
[----:B------:R-:W-:Y:S05]  /*b5c0*/  BSYNC.RECONVERGENT B1 ;  /* 0x0000000000017941 */ /* 0x000fea0003800200 */
.L_x_48589:
        /* <DEDUP_REMOVED lines=23> */
.L_x_48596:
        /* <DEDUP_REMOVED lines=12> */
.L_x_48598:
[----:B------:R-:W-:Y:S05]  /*b800*/  BSYNC.RECONVERGENT B2 ;  /* 0x0000000000027941 */ /* 0x000fea0003800200 */
.L_x_48597:
        /* <DEDUP_REMOVED lines=62> */
.L_x_48595:
[----:B------:R-:W-:Y:S05]  /*bbf0*/  BSYNC.RECONVERGENT B1 ;  /* 0x0000000000017941 */ /* 0x000fea0003800200 */
.L_x_48594:
        /* <DEDUP_REMOVED lines=12> */
[----:B------:R-:W-:Y:S01]  /*bcc0*/  FFMA.FTZ R40, R3, R113, R39 ;  /* 0x0000007103287223 */ /* 0x000fe20000010027 */
        /* <DEDUP_REMOVED lines=10> */
.L_x_48601:
        /* <DEDUP_REMOVED lines=12> */
.L_x_48603:
[----:B------:R-:W-:Y:S05]  /*be30*/  BSYNC.RECONVERGENT B2 ;  /* 0x0000000000027941 */ /* 0x000fea0003800200 */
.L_x_48602:
        /* <DEDUP_REMOVED lines=62> */
.L_x_48600:
[----:B------:R-:W-:Y:S05]  /*c220*/  BSYNC.RECONVERGENT B1 ;  /* 0x0000000000017941 */ /* 0x000fea0003800200 */
.L_x_48599:
[----:B------:R-:W-:Y:S01]  /*c230*/  I2FP.F32.U32 R39, R3 ;  /* 0x0000000300277245 */ /* 0x000fe20000201000 */
[----:B------:R-:W-:Y:S01]  /*c240*/  HADD2.F32 R3, -RZ, R43.H0_H0 ;  /* 0x2000002bff037230 */ /* 0x000fe20000004100 */
[----:B------:R-:W-:Y:S01]  /*c250*/  ISETP.NE.AND P6, PT, R42, 0x1, PT ;  /* 0x000000012a00780c */ /* 0x000fe20003fc5270 */
[----:B------:R-:W-:Y:S01]  /*c260*/  BSSY.RECONVERGENT B1, `(.L_x_48604) ;  /* 0x0000062000017945 */ /* 0x000fe20003800200 */
[----:B------:R-:W-:Y:S01]  /*c270*/  MOV R41, R6 ;  /* 0x0000000600297202 */ /* 0x000fe20000000f00 */
        /* <DEDUP_REMOVED lines=18> */
.L_x_48606:
        /* <DEDUP_REMOVED lines=15> */
.L_x_48608:
[----:B------:R-:W-:Y:S05]  /*c490*/  BSYNC.RECONVERGENT B2 ;  /* 0x0000000000027941 */ /* 0x000fea0003800200 */
.L_x_48607:
        /* <DEDUP_REMOVED lines=62> */
.L_x_48605:
[----:B------:R-:W-:Y:S05]  /*c880*/  BSYNC.RECONVERGENT B1 ;  /* 0x0000000000017941 */ /* 0x000fea0003800200 */
.L_x_48604:
        /* <DEDUP_REMOVED lines=8> */
[----:B------:R-:W-:Y:S01]  /*c910*/  FSETP.GTU.FTZ.AND P6, PT, R41, R252, PT ;  /* 0x000000fc2900720b */ /* 0x000fe20003fdc000 */
[----:B------:R-:W-:-:S03]  /*c920*/  HADD2.F32 R41, -RZ, R47.H1_H1 ;  /* 0x3000002fff297230 */ /* 0x000fc60000004100 */
[----:B------:R-:W-:Y:S02]  /*c930*/  FSEL R43, R43, RZ, !P6 ;  /* 0x000000ff2b2b7208 */ /* 0x000fe40007000000 */
[----:B------:R-:W-:-:S03]  /*c940*/  PLOP3.LUT P6, PT, P6, PT, PT, 0x8, 0x80 ;  /* 0x000000000080781c */ /* 0x000fc600037ce170 */
[----:B------:R-:W-:-:S05]  /*c950*/  FFMA.FTZ R41, R43, R115, R41 ;  /* 0x000000732b297223 */ /* 0x000fca0000010029 */
[----:B------:R-:W-:Y:S01]  /*c960*/  F2FP.F16.F32.PACK_AB R131, R41, R39 ;  /* 0x000000272983723e */ /* 0x000fe200000000ff */
[----:B------:R-:W-:Y:S06]  /*c970*/  BRA `(.L_x_48609) ;  /* 0x0000003000887947 */ /* 0x000fec0003800000 */
.L_x_48568:
        /* <DEDUP_REMOVED lines=16> */
.L_x_48612:
        /* <DEDUP_REMOVED lines=12> */
.L_x_48614:
[----:B------:R-:W-:Y:S05]  /*cb40*/  BSYNC.RECONVERGENT B2 ;  /* 0x0000000000027941 */ /* 0x000fea0003800200 */
.L_x_48613:
        /* <DEDUP_REMOVED lines=62> */
.L_x_48611:
[----:B------:R-:W-:Y:S05]  /*cf30*/  BSYNC.RECONVERGENT B1 ;  /* 0x0000000000017941 */ /* 0x000fea0003800200 */
.L_x_48610:
        /* <DEDUP_REMOVED lines=28> */
.L_x_48617:
        /* <DEDUP_REMOVED lines=12> */
.L_x_48619:
[----:B------:R-:W-:Y:S05]  /*d1c0*/  BSYNC.RECONVERGENT B2 ;  /* 0x0000000000027941 */ /* 0x000fea0003800200 */
.L_x_48618:
        /* <DEDUP_REMOVED lines=62> */
.L_x_48616:
[----:B------:R-:W-:Y:S05]  /*d5b0*/  BSYNC.RECONVERGENT B1 ;  /* 0x0000000000017941 */ /* 0x000fea0003800200 */
.L_x_48615:
[----:B------:R-:W-:Y:S01]  /*d5c0*/  I2FP.F32.U32 R3, R3 ;  /* 0x0000000300037245 */ /* 0x000fe20000201000 */
[----:B------:R-:W-:Y:S01]  /*d5d0*/  HADD2.F32 R21, -RZ, R40.H1_H1 ;  /* 0x30000028ff157230 */ /* 0x000fe20000004100 */
[----:B------:R-:W-:Y:S01]  /*d5e0*/  ISETP.NE.AND P1, PT, R20, 0x1, PT ;  /* 0x000000011400780c */ /* 0x000fe20003f25270 */
[----:B------:R-:W-:Y:S01]  /*d5f0*/  BSSY.RECONVERGENT B1, `(.L_x_48620) ;  /* 0x000005f000017945 */ /* 0x000fe20003800200 */
[----:B------:R-:W-:Y:S02]  /*d600*/  IMAD.MOV.U32 R39, RZ, RZ, R6 ;  /* 0x000000ffff277224 */ /* 0x000fe400078e0006 */
[----:B------:R-:W-:Y:S01]  /*d610*/  FFMA.FTZ R3, R3, R191, 1.1641532182693481445e-10 ;  /* 0x2f00000003037423 */ /* 0x000fe200000100bf */
[----:B------:R-:W-:-:S04]  /*d620*/  FMUL.FTZ R21, R21, R169 ;  /* 0x000000a915157220 */ /* 0x000fc80000410000 */
[----:B------:R-:W-:Y:S01]  /*d630*/  FSETP.GTU.FTZ.AND P0, PT, R3, R252, PT ;  /* 0x000000fc0300720b */ /* 0x000fe20003f1c000 */
[----:B------:R-:W-:Y:S01]  /*d640*/  FMUL.FTZ R3, R21, R190 ;  /* 0x000000be15037220 */ /* 0x000fe20000410000 */
[----:B------:R-:W-:-:S04]  /*d650*/  IMAD.MOV.U32 R21, RZ, RZ, 0x2 ;  /* 0x00000002ff157424 */ /* 0x000fc800078e00ff */
        /* <DEDUP_REMOVED lines=13> */
.L_x_48622:
        /* <DEDUP_REMOVED lines=12> */
.L_x_48624:
[----:B------:R-:W-:Y:S05]  /*d7f0*/  BSYNC.RECONVERGENT B2 ;  /* 0x0000000000027941 */ /* 0x000fea0003800200 */
.L_x_48623:
        /* <DEDUP_REMOVED lines=62> */
.L_x_48621:
[----:B------:R-:W-:Y:S05]  /*dbe0*/  BSYNC.RECONVERGENT B1 ;  /* 0x0000000000017941 */ /* 0x000fea0003800200 */
.L_x_48620:
        /* <DEDUP_REMOVED lines=23> */
.L_x_48627:
        /* <DEDUP_REMOVED lines=12> */
.L_x_48629:
[----:B------:R-:W-:Y:S05]  /*de20*/  BSYNC.RECONVERGENT B2 ;  /* 0x0000000000027941 */ /* 0x000fea0003800200 */
.L_x_48628:
        /* <DEDUP_REMOVED lines=62> */
.L_x_48626:
[----:B------:R-:W-:Y:S05]  /*e210*/  BSYNC.RECONVERGENT B1 ;  /* 0x0000000000017941 */ /* 0x000fea0003800200 */
.L_x_48625:
        /* <DEDUP_REMOVED lines=22> */
.L_x_48632:
        /* <DEDUP_REMOVED lines=12> */
.L_x_48634:
[----:B------:R-:W-:Y:S05]  /*e440*/  BSYNC.RECONVERGENT B2 ;  /* 0x0000000000027941 */ /* 0x000fea0003800200 */
.L_x_48633:
        /* <DEDUP_REMOVED lines=62> */
.L_x_48631:
[----:B------:R-:W-:Y:S05]  /*e830*/  BSYNC.RECONVERGENT B1 ;  /* 0x0000000000017941 */ /* 0x000fea0003800200 */
.L_x_48630:
        /* <DEDUP_REMOVED lines=22> */
.L_x_48637:
        /* <DEDUP_REMOVED lines=12> */
.L_x_48639:
[----:B------:R-:W-:Y:S05]  /*ea60*/  BSYNC.RECONVERGENT B2 ;  /* 0x0000000000027941 */ /* 0x000fea0003800200 */
.L_x_48638:
        /* <DEDUP_REMOVED lines=62> */
.L_x_48636:
[----:B------:R-:W-:Y:S05]  /*ee50*/  BSYNC.RECONVERGENT B1 ;  /* 0x0000000000017941 */ /* 0x000fea0003800200 */
.L_x_48635:
        /* <DEDUP_REMOVED lines=22> */
.L_x_48642:
        /* <DEDUP_REMOVED lines=12> */
.L_x_48644:
[----:B------:R-:W-:Y:S05]  /*f080*/  BSYNC.RECONVERGENT B2 ;  /* 0x0000000000027941 */ /* 0x000fea0003800200 */
.L_x_48643:
        /* <DEDUP_REMOVED lines=62> */
.L_x_48641:
[----:B------:R-:W-:Y:S05]  /*f470*/  BSYNC.RECONVERGENT B1 ;  /* 0x0000000000017941 */ /* 0x000fea0003800200 */
.L_x_48640:
        /* <DEDUP_REMOVED lines=22> */
.L_x_48647:
        /* <DEDUP_REMOVED lines=15> */
.L_x_48649:
[----:B------:R-:W-:Y:S05]  /*f6d0*/  BSYNC.RECONVERGENT B2 ;  /* 0x0000000000027941 */ /* 0x000fea0003800200 */
.L_x_48648:
        /* <DEDUP_REMOVED lines=62> */
.L_x_48646:
[----:B------:R-:W-:Y:S05]  /*fac0*/  BSYNC.RECONVERGENT B1 ;  /* 0x0000000000017941 */ /* 0x000fea0003800200 */
.L_x_48645:
        /* <DEDUP_REMOVED lines=13> */
.L_x_48609:
        /* <DEDUP_REMOVED lines=21> */
.L_x_48567:
[----:B------:R-:W-:Y:S05]  /*fcf0*/  BSYNC.RECONVERGENT B0 ;  /* 0x0000000000007941 */ /* 0x000fea0003800200 */
.L_x_48566:
        /* <DEDUP_REMOVED lines=30> */
.L_x_48655:
        /* <DEDUP_REMOVED lines=12> */
.L_x_48657:
[----:B------:R-:W-:Y:S05]  /*ffa0*/  BSYNC.RECONVERGENT B2 ;  /* 0x0000000000027941 */ /* 0x000fea0003800200 */
.L_x_48656:
        /* <DEDUP_REMOVED lines=62> */
.L_x_48654:
[----:B------:R-:W-:Y:S05]  /*10390*/  BSYNC.RECONVERGENT B1 ;  /* 0x0000000000017941 */ /* 0x000fea0003800200 */
.L_x_48653:
        /* <DEDUP_REMOVED lines=29> */
.L_x_48660:
        /* <DEDUP_REMOVED lines=12> */
.L_x_48662:
[----:B------:R-:W-:Y:S05]  /*10630*/  BSYNC.RECONVERGENT B2 ;  /* 0x0000000000027941 */ /* 0x000fea0003800200 */
.L_x_48661:
        /* <DEDUP_REMOVED lines=62> */
.L_x_48659:
[----:B------:R-:W-:Y:S05]  /*10a20*/  BSYNC.RECONVERGENT B1 ;  /* 0x0000000000017941 */ /* 0x000fea0003800200 */
.L_x_48658:
        /* <DEDUP_REMOVED lines=24> */
.L_x_48665:
        /* <DEDUP_REMOVED lines=12> */
.L_x_48667:
[----:B------:R-:W-:Y:S05]  /*10c70*/  BSYNC.RECONVERGENT B2 ;  /* 0x0000000000027941 */ /* 0x000fea0003800200 */
.L_x_48666:
        /* <DEDUP_REMOVED lines=62> */
.L_x_48664:
[----:B------:R-:W-:Y:S05]  /*11060*/  BSYNC.RECONVERGENT B1 ;  /* 0x0000000000017941 */ /* 0x000fea0003800200 */
.L_x_48663:
        /* <DEDUP_REMOVED lines=24> */
.L_x_48670:
        /* <DEDUP_REMOVED lines=12> */
.L_x_48672:
[----:B------:R-:W-:Y:S05]  /*112b0*/  BSYNC.RECONVERGENT B2 ;  /* 0x0000000000027941 */ /* 0x000fea0003800200 */
.L_x_48671:
        /* <DEDUP_REMOVED lines=62> */
.L_x_48669:
[----:B------:R-:W-:Y:S05]  /*116a0*/  BSYNC.RECONVERGENT B1 ;  /* 0x0000000000017941 */ /* 0x000fea0003800200 */
.L_x_48668:
        /* <DEDUP_REMOVED lines=23> */
.L_x_48675:
        /* <DEDUP_REMOVED lines=12> */
.L_x_48677:
[----:B------:R-:W-:Y:S05]  /*118e0*/  BSYNC.RECONVERGENT B2 ;  /* 0x0000000000027941 */ /* 0x000fea0003800200 */
.L_x_48676:
        /* <DEDUP_REMOVED lines=62> */
.L_x_48674:
[----:B------:R-:W-:Y:S05]  /*11cd0*/  BSYNC.RECONVERGENT B1 ;  /* 0x0000000000017941 */ /* 0x000fea0003800200 */
.L_x_48673:
        /* <DEDUP_REMOVED lines=10> */
[----:B------:R-:W-:Y:S01]  /*11d80*/  FSEL R3, R18, RZ, !P3 ;  /* 0x000000ff12037208 */ /* 0x000fe20005800000 */
[----:B------:R-:W-:Y:S01]  /*11d90*/  HADD2.F32 R18, -RZ, R46.H0_H0 ;  /* 0x2000002eff127230 */ /* 0x000fe20000004100 */
[----:B------:R-:W-:-:S04]  /*11da0*/  PLOP3.LUT P3, PT, P3, PT, PT, 0x8, 0x80 ;  /* 0x000000000080781c */ /* 0x000fc80001f6e170 */
[----:B------:R-:W-:Y:S01]  /*11db0*/  FFMA.FTZ R18, R3, R104, R18 ;  /* 0x0000006803127223 */ /* 0x000fe20000010012 */
        /* <DEDUP_REMOVED lines=9> */
.L_x_48680:
        /* <DEDUP_REMOVED lines=12> */
.L_x_48682:
[----:B------:R-:W-:Y:S05]  /*11f10*/  BSYNC.RECONVERGENT B2 ;  /* 0x0000000000027941 */ /* 0x000fea0003800200 */
.L_x_48681:
        /* <DEDUP_REMOVED lines=62> */
.L_x_48679:
[----:B------:R-:W-:Y:S05]  /*12300*/  BSYNC.RECONVERGENT B1 ;  /* 0x0000000000017941 */ /* 0x000fea0003800200 */
.L_x_48678:
        /* <DEDUP_REMOVED lines=23> */
.L_x_48685:
        /* <DEDUP_REMOVED lines=12> */
.L_x_48687:
[----:B------:R-:W-:Y:S05]  /*12540*/  BSYNC.RECONVERGENT B2 ;  /* 0x0000000000027941 */ /* 0x000fea0003800200 */
.L_x_48686:
        /* <DEDUP_REMOVED lines=62> */
.L_x_48684:
[----:B------:R-:W-:Y:S05]  /*12930*/  BSYNC.RECONVERGENT B1 ;  /* 0x0000000000017941 */ /* 0x000fea0003800200 */
.L_x_48683:
        /* <DEDUP_REMOVED lines=23> */
.L_x_48690:
        /* <DEDUP_REMOVED lines=15> */
.L_x_48692:
[----:B------:R-:W-:Y:S05]  /*12ba0*/  BSYNC.RECONVERGENT B2 ;  /* 0x0000000000027941 */ /* 0x000fea0003800200 */
.L_x_48691:
        /* <DEDUP_REMOVED lines=62> */
.L_x_48689:
[----:B------:R-:W-:Y:S05]  /*12f90*/  BSYNC.RECONVERGENT B1 ;  /* 0x0000000000017941 */ /* 0x000fea0003800200 */
.L_x_48688:
[----:B------:R-:W-:Y:S01]  /*12fa0*/  I2FP.F32.U32 R129, R129 ;  /* 0x0000008100817245 */ /* 0x000fe20000201000 */
[----:B------:R-:W-:Y:S01]  /*12fb0*/  HADD2.F32 R131, -RZ, R131.H1_H1 ;  /* 0x30000083ff837230 */ /* 0x000fe20000004100 */
[----:B------:R-:W-:-:S03]  /*12fc0*/  F2FP.F16.F32.PACK_AB R130, R38, R18 ;  /* 0x000000122682723e */ /* 0x000fc600000000ff */
        /* <DEDUP_REMOVED lines=10> */
[----:B------:R-:W-:Y:S01]  /*13070*/  F2FP.F16.F32.PACK_AB R131, R136, R37 ;  /* 0x000000258883723e */ /* 0x000fe200000000ff */
[----:B------:R-:W-:Y:S06]  /*13080*/  BRA `(.L_x_48693) ;  /* 0x0000003000887947 */ /* 0x000fec0003800000 */
.L_x_48652:
        /* <DEDUP_REMOVED lines=16> */
.L_x_48696:
        /* <DEDUP_REMOVED lines=12> */
.L_x_48698:
[----:B------:R-:W-:Y:S05]  /*13250*/  BSYNC.RECONVERGENT B2 ;  /* 0x0000000000027941 */ /* 0x000fea0003800200 */
.L_x_48697:
        /* <DEDUP_REMOVED lines=62> */
.L_x_48695:
[----:B------:R-:W-:Y:S05]  /*13640*/  BSYNC.RECONVERGENT B1 ;  /* 0x0000000000017941 */ /* 0x000fea0003800200 */
.L_x_48694:
        /* <DEDUP_REMOVED lines=28> */
.L_x_48701:
        /* <DEDUP_REMOVED lines=12> */
.L_x_48703:
[----:B------:R-:W-:Y:S05]  /*138d0*/  BSYNC.RECONVERGENT B2 ;  /* 0x0000000000027941 */ /* 0x000fea0003800200 */
.L_x_48702:
        /* <DEDUP_REMOVED lines=62> */
.L_x_48700:
[----:B------:R-:W-:Y:S05]  /*13cc0*/  BSYNC.RECONVERGENT B1 ;  /* 0x0000000000017941 */ /* 0x000fea0003800200 */
.L_x_48699:
        /* <DEDUP_REMOVED lines=23> */
.L_x_48706:
        /* <DEDUP_REMOVED lines=12> */
.L_x_48708:
[----:B------:R-:W-:Y:S05]  /*13f00*/  BSYNC.RECONVERGENT B2 ;  /* 0x0000000000027941 */ /* 0x000fea0003800200 */
.L_x_48707:
        /* <DEDUP_REMOVED lines=62> */
.L_x_48705:
[----:B------:R-:W-:Y:S05]  /*142f0*/  BSYNC.RECONVERGENT B1 ;  /* 0x0000000000017941 */ /* 0x000fea0003800200 */
.L_x_48704:
        /* <DEDUP_REMOVED lines=23> */
.L_x_48711:
        /* <DEDUP_REMOVED lines=12> */
.L_x_48713:
[----:B------:R-:W-:Y:S05]  /*14530*/  BSYNC.RECONVERGENT B2 ;  /* 0x0000000000027941 */ /* 0x000fea0003800200 */
.L_x_48712:
        /* <DEDUP_REMOVED lines=62> */
.L_x_48710:
[----:B------:R-:W-:Y:S05]  /*14920*/  BSYNC.RECONVERGENT B1 ;  /* 0x0000000000017941 */ /* 0x000fea0003800200 */
.L_x_48709:
        /* <DEDUP_REMOVED lines=22> */
.L_x_48716:
        /* <DEDUP_REMOVED lines=12> */
.L_x_48718:
[----:B------:R-:W-:Y:S05]  /*14b50*/  BSYNC.RECONVERGENT B2 ;  /* 0x0000000000027941 */ /* 0x000fea0003800200 */
.L_x_48717:
        /* <DEDUP_REMOVED lines=62> */
.L_x_48715:
[----:B------:R-:W-:Y:S05]  /*14f40*/  BSYNC.RECONVERGENT B1 ;  /* 0x0000000000017941 */ /* 0x000fea0003800200 */
.L_x_48714:
        /* <DEDUP_REMOVED lines=22> */
.L_x_48721:
        /* <DEDUP_REMOVED lines=12> */
.L_x_48723:
[----:B------:R-:W-:Y:S05]  /*15170*/  BSYNC.RECONVERGENT B2 ;  /* 0x0000000000027941 */ /* 0x000fea0003800200 */
.L_x_48722:
        /* <DEDUP_REMOVED lines=62> */
.L_x_48720:
[----:B------:R-:W-:Y:S05]  /*15560*/  BSYNC.RECONVERGENT B1 ;  /* 0x0000000000017941 */ /* 0x000fea0003800200 */
.L_x_48719:
        /* <DEDUP_REMOVED lines=22> */
.L_x_48726:
        /* <DEDUP_REMOVED lines=12> */
.L_x_48728:
[----:B------:R-:W-:Y:S05]  /*15790*/  BSYNC.RECONVERGENT B2 ;  /* 0x0000000000027941 */ /* 0x000fea0003800200 */
.L_x_48727:
        /* <DEDUP_REMOVED lines=62> */
.L_x_48725:
[----:B------:R-:W-:Y:S05]  /*15b80*/  BSYNC.RECONVERGENT B1 ;  /* 0x0000000000017941 */ /* 0x000fea0003800200 */
.L_x_48724:
        /* <DEDUP_REMOVED lines=22> */
.L_x_48731:
        /* <DEDUP_REMOVED lines=15> */
.L_x_48733:
[----:B------:R-:W-:Y:S05]  /*15de0*/  BSYNC.RECONVERGENT B2 ;  /* 0x0000000000027941 */ /* 0x000fea0003800200 */
.L_x_48732:
        /* <DEDUP_REMOVED lines=62> */
.L_x_48730:
[----:B------:R-:W-:Y:S05]  /*161d0*/  BSYNC.RECONVERGENT B1 ;  /* 0x0000000000017941 */ /* 0x000fea0003800200 */
.L_x_48729:
        /* <DEDUP_REMOVED lines=13> */
.L_x_48693:
        /* <DEDUP_REMOVED lines=21> */
.L_x_48651:
[----:B------:R-:W-:Y:S05]  /*16400*/  BSYNC.RECONVERGENT B0 ;  /* 0x0000000000007941 */ /* 0x000fea0003800200 */
.L_x_48650:
        /* <DEDUP_REMOVED lines=30> */
.L_x_48739:
        /* <DEDUP_REMOVED lines=12> */
.L_x_48741:
[----:B------:R-:W-:Y:S05]  /*166b0*/  BSYNC.RECONVERGENT B2 ;  /* 0x0000000000027941 */ /* 0x000fea0003800200 */
.L_x_48740:
        /* <DEDUP_REMOVED lines=62> */
.L_x_48738:
[----:B------:R-:W-:Y:S05]  /*16aa0*/  BSYNC.RECONVERGENT B1 ;  /* 0x0000000000017941 */ /* 0x000fea0003800200 */
.L_x_48737:
        /* <DEDUP_REMOVED lines=29> */
.L_x_48744:
        /* <DEDUP_REMOVED lines=12> */
.L_x_48746:
[----:B------:R-:W-:Y:S05]  /*16d40*/  BSYNC.RECONVERGENT B2 ;  /* 0x0000000000027941 */ /* 0x000fea0003800200 */
.L_x_48745:
        /* <DEDUP_REMOVED lines=62> */
.L_x_48743:
[----:B------:R-:W-:Y:S05]  /*17130*/  BSYNC.RECONVERGENT B1 ;  /* 0x0000000000017941 */ /* 0x000fea0003800200 */
.L_x_48742:
        /* <DEDUP_REMOVED lines=24> */
.L_x_48749:
        /* <DEDUP_REMOVED lines=12> */
.L_x_48751:
[----:B------:R-:W-:Y:S05]  /*17380*/  BSYNC.RECONVERGENT B2 ;  /* 0x0000000000027941 */ /* 0x000fea0003800200 */
.L_x_48750:
        /* <DEDUP_REMOVED lines=62> */
.L_x_48748:
[----:B------:R-:W-:Y:S05]  /*17770*/  BSYNC.RECONVERGENT B1 ;  /* 0x0000000000017941 */ /* 0x000fea0003800200 */
.L_x_48747:
        /* <DEDUP_REMOVED lines=24> */
.L_x_48754:
        /* <DEDUP_REMOVED lines=12> */
.L_x_48756:
[----:B------:R-:W-:Y:S05]  /*179c0*/  BSYNC.RECONVERGENT B2 ;  /* 0x0000000000027941 */ /* 0x000fea0003800200 */
.L_x_48755:
        /* <DEDUP_REMOVED lines=62> */
.L_x_48753:
[----:B------:R-:W-:Y:S05]  /*17db0*/  BSYNC.RECONVERGENT B1 ;  /* 0x0000000000017941 */ /* 0x000fea0003800200 */
.L_x_48752:
        /* <DEDUP_REMOVED lines=23> */
.L_x_48759:
        /* <DEDUP_REMOVED lines=12> */
.L_x_48761:
[----:B------:R-:W-:Y:S05]  /*17ff0*/  BSYNC.RECONVERGENT B2 ;  /* 0x0000000000027941 */ /* 0x000fea0003800200 */
.L_x_48760:
        /* <DEDUP_REMOVED lines=62> */
.L_x_48758:
[----:B------:R-:W-:Y:S05]  /*183e0*/  BSYNC.RECONVERGENT B1 ;  /* 0x0000000000017941 */ /* 0x000fea0003800200 */
.L_x_48757:
        /* <DEDUP_REMOVED lines=23> */
.L_x_48764:
        /* <DEDUP_REMOVED lines=12> */
.L_x_48766:
[----:B------:R-:W-:Y:S05]  /*18620*/  BSYNC.RECONVERGENT B2 ;  /* 0x0000000000027941 */ /* 0x000fea0003800200 */
.L_x_48765:
        /* <DEDUP_REMOVED lines=62> */
.L_x_48763:
[----:B------:R-:W-:Y:S05]  /*18a10*/  BSYNC.RECONVERGENT B1 ;  /* 0x0000000000017941 */ /* 0x000fea0003800200 */
.L_x_48762:
        /* <DEDUP_REMOVED lines=23> */
.L_x_48769:
        /* <DEDUP_REMOVED lines=12> */
.L_x_48771:
[----:B------:R-:W-:Y:S05]  /*18c50*/  BSYNC.RECONVERGENT B2 ;  /* 0x0000000000027941 */ /* 0x000fea0003800200 */
.L_x_48770:
        /* <DEDUP_REMOVED lines=62> */
.L_x_48768:
[----:B------:R-:W-:Y:S05]  /*19040*/  BSYNC.RECONVERGENT B1 ;  /* 0x0000000000017941 */ /* 0x000fea0003800200 */
.L_x_48767:
        /* <DEDUP_REMOVED lines=23> */
.L_x_48774:
        /* <DEDUP_REMOVED lines=15> */
.L_x_48776:
[----:B------:R-:W-:Y:S05]  /*192b0*/  BSYNC.RECONVERGENT B2 ;  /* 0x0000000000027941 */ /* 0x000fea0003800200 */
.L_x_48775:
        /* <DEDUP_REMOVED lines=62> */
.L_x_48773:
[----:B------:R-:W-:Y:S05]  /*196a0*/  BSYNC.RECONVERGENT B1 ;  /* 0x0000000000017941 */ /* 0x000fea0003800200 */
.L_x_48772:
        /* <DEDUP_REMOVED lines=15> */
.L_x_48736:
        /* <DEDUP_REMOVED lines=16> */
.L_x_48780:
        /* <DEDUP_REMOVED lines=12> */
.L_x_48782:
[----:B------:R-:W-:Y:S05]  /*19960*/  BSYNC.RECONVERGENT B2 ;  /* 0x0000000000027941 */ /* 0x000fea0003800200 */
.L_x_48781:
        /* <DEDUP_REMOVED lines=62> */
.L_x_48779:
[----:B------:R-:W-:Y:S05]  /*19d50*/  BSYNC.RECONVERGENT B1 ;  /* 0x0000000000017941 */ /* 0x000fea0003800200 */
.L_x_48778:
        /* <DEDUP_REMOVED lines=28> */
.L_x_48785:
        /* <DEDUP_REMOVED lines=12> */
.L_x_48787:
[----:B------:R-:W-:Y:S05]  /*19fe0*/  BSYNC.RECONVERGENT B2 ;  /* 0x0000000000027941 */ /* 0x000fea0003800200 */
.L_x_48786:
        /* <DEDUP_REMOVED lines=62> */
.L_x_48784:
[----:B------:R-:W-:Y:S05]  /*1a3d0*/  BSYNC.RECONVERGENT B1 ;  /* 0x0000000000017941 */ /* 0x000fea0003800200 */
.L_x_48783:
        /* <DEDUP_REMOVED lines=23> */
.L_x_48790:
        /* <DEDUP_REMOVED lines=12> */
.L_x_48792:
[----:B------:R-:W-:Y:S05]  /*1a610*/  BSYNC.RECONVERGENT B2 ;  /* 0x0000000000027941 */ /* 0x000fea0003800200 */
.L_x_48791:
        /* <DEDUP_REMOVED lines=62> */
.L_x_48789:
[----:B------:R-:W-:Y:S05]  /*1aa00*/  BSYNC.RECONVERGENT B1 ;  /* 0x0000000000017941 */ /* 0x000fea0003800200 */
.L_x_48788:
        /* <DEDUP_REMOVED lines=23> */
.L_x_48795:
        /* <DEDUP_REMOVED lines=12> */
.L_x_48797:
[----:B------:R-:W-:Y:S05]  /*1ac40*/  BSYNC.RECONVERGENT B2 ;  /* 0x0000000000027941 */ /* 0x000fea0003800200 */
.L_x_48796:
        /* <DEDUP_REMOVED lines=62> */
.L_x_48794:
[----:B------:R-:W-:Y:S05]  /*1b030*/  BSYNC.RECONVERGENT B1 ;  /* 0x0000000000017941 */ /* 0x000fea0003800200 */
.L_x_48793:
        /* <DEDUP_REMOVED lines=22> */
.L_x_48800:
        /* <DEDUP_REMOVED lines=12> */
.L_x_48802:
[----:B------:R-:W-:Y:S05]  /*1b260*/  BSYNC.RECONVERGENT B2 ;  /* 0x0000000000027941 */ /* 0x000fea0003800200 */
.L_x_48801:
        /* <DEDUP_REMOVED lines=62> */
.L_x_48799:
[----:B------:R-:W-:Y:S05]  /*1b650*/  BSYNC.RECONVERGENT B1 ;  /* 0x0000000000017941 */ /* 0x000fea0003800200 */
.L_x_48798:
        /* <DEDUP_REMOVED lines=22> */
.L_x_48805:
        /* <DEDUP_REMOVED lines=12> */
.L_x_48807:
[----:B------:R-:W-:Y:S05]  /*1b880*/  BSYNC.RECONVERGENT B2 ;  /* 0x0000000000027941 */ /* 0x000fea0003800200 */
.L_x_48806:
        /* <DEDUP_REMOVED lines=62> */
.L_x_48804:
[----:B------:R-:W-:Y:S05]  /*1bc70*/  BSYNC.RECONVERGENT B1 ;  /* 0x0000000000017941 */ /* 0x000fea0003800200 */
.L_x_48803:
        /* <DEDUP_REMOVED lines=22> */
.L_x_48810:
        /* <DEDUP_REMOVED lines=12> */
.L_x_48812:
[----:B------:R-:W-:Y:S05]  /*1bea0*/  BSYNC.RECONVERGENT B2 ;  /* 0x0000000000027941 */ /* 0x000fea0003800200 */
.L_x_48811:
        /* <DEDUP_REMOVED lines=62> */
.L_x_48809:
[----:B------:R-:W-:Y:S05]  /*1c290*/  BSYNC.RECONVERGENT B1 ;  /* 0x0000000000017941 */ /* 0x000fea0003800200 */
.L_x_48808:
        /* <DEDUP_REMOVED lines=22> */
.L_x_48815:
        /* <DEDUP_REMOVED lines=15> */
.L_x_48817:
[----:B------:R-:W-:Y:S05]  /*1c4f0*/  BSYNC.RECONVERGENT B2 ;  /* 0x0000000000027941 */ /* 0x000fea0003800200 */
.L_x_48816:
        /* <DEDUP_REMOVED lines=62> */
.L_x_48814:
[----:B------:R-:W-:Y:S05]  /*1c8e0*/  BSYNC.RECONVERGENT B1 ;  /* 0x0000000000017941 */ /* 0x000fea0003800200 */
.L_x_48813:
        /* <DEDUP_REMOVED lines=13> */
.L_x_48777:
        /* <DEDUP_REMOVED lines=21> */
.L_x_48735:
[----:B------:R-:W-:Y:S05]  /*1cb10*/  BSYNC.RECONVERGENT B0 ;  /* 0x0000000000007941 */ /* 0x000fea0003800200 */
.L_x_48734:
        /* <DEDUP_REMOVED lines=30> */
.L_x_48823:
        /* <DEDUP_REMOVED lines=12> */
.L_x_48825:
[----:B------:R-:W-:Y:S05]  /*1cdc0*/  BSYNC.RECONVERGENT B2 ;  /* 0x0000000000027941 */ /* 0x000fea0003800200 */
.L_x_48824:
        /* <DEDUP_REMOVED lines=62> */
.L_x_48822:
[----:B------:R-:W-:Y:S05]  /*1d1b0*/  BSYNC.RECONVERGENT B1 ;  /* 0x0000000000017941 */ /* 0x000fea0003800200 */
.L_x_48821:
        /* <DEDUP_REMOVED lines=29> */
.L_x_48828:
        /* <DEDUP_REMOVED lines=12> */
.L_x_48830:
[----:B------:R-:W-:Y:S05]  /*1d450*/  BSYNC.RECONVERGENT B2 ;  /* 0x0000000000027941 */ /* 0x000fea0003800200 */
.L_x_48829:
        /* <DEDUP_REMOVED lines=62> */
.L_x_48827:
[----:B------:R-:W-:Y:S05]  /*1d840*/  BSYNC.RECONVERGENT B1 ;  /* 0x0000000000017941 */ /* 0x000fea0003800200 */
.L_x_48826:
        /* <DEDUP_REMOVED lines=24> */
.L_x_48833:
        /* <DEDUP_REMOVED lines=12> */
.L_x_48835:
[----:B------:R-:W-:Y:S05]  /*1da90*/  BSYNC.RECONVERGENT B2 ;  /* 0x0000000000027941 */ /* 0x000fea0003800200 */
.L_x_48834:
        /* <DEDUP_REMOVED lines=62> */
.L_x_48832:
[----:B------:R-:W-:Y:S05]  /*1de80*/  BSYNC.RECONVERGENT B1 ;  /* 0x0000000000017941 */ /* 0x000fea0003800200 */
.L_x_48831:
[----:B------:R-:W-:Y:S01]  /*1de90*/  I2FP.F32.U32 R3, R33 ;  /* 0x0000002100037245 */ /* 0x000fe20000201000 */
[----:B------:R-:W-:Y:S01]  /*1dea0*/  HADD2.F32 R14, -RZ, R129.H0_H0 ;  /* 0x20000081ff0e7230 */ /* 0x000fe20000004100 */
[----:B------:R-:W-:Y:S01]  /*1deb0*/  ISETP.NE.AND P2, PT, R15, 0x1, PT ;  /* 0x000000010f00780c */ /* 0x000fe20003f45270 */
[----:B------:R-:W-:Y:S02]  /*1dec0*/  BSSY.RECONVERGENT B1, `(.L_x_48836) ;  /* 0x0000060000017945 */ /* 0x000fe40003800200 */
[----:B------:R-:W-:Y:S01]  /*1ded0*/  FFMA.FTZ R3, R3, R190, 1.1641532182693481445e-10 ;  /* 0x2f00000003037423 */ /* 0x000fe200000100be */
[----:B------:R-:W-:-:S04]  /*1dee0*/  FMUL.FTZ R14, R14, R169 ;  /* 0x000000a90e0e7220 */ /* 0x000fc80000410000 */
[----:B------:R-:W-:Y:S01]  /*1def0*/  FMUL.FTZ R14, R14, R134 ;  /* 0x000000860e0e7220 */ /* 0x000fe20000410000 */
[----:B------:R-:W-:-:S04]  /*1df00*/  FSETP.GTU.FTZ.AND P1, PT, R3, R191, PT ;  /* 0x000000bf0300720b */ /* 0x000fc80003f3c000 */
[----:B------:R-:W-:Y:S01]  /*1df10*/  FSEL R3, R14, RZ, !P1 ;  /* 0x000000ff0e037208 */ /* 0x000fe20004800000 */
[----:B------:R-:W-:Y:S01]  /*1df20*/  HADD2.F32 R14, -RZ, R45.H0_H0 ;  /* 0x2000002dff0e7230 */ /* 0x000fe20000004100 */
[----:B------:R-:W-:-:S04]  /*1df30*/  PLOP3.LUT P1, PT, P1, PT, PT, 0x8, 0x80 ;  /* 0x000000000080781c */ /* 0x000fc80000f2e170 */
        /* <DEDUP_REMOVED lines=13> */
.L_x_48838:
        /* <DEDUP_REMOVED lines=12> */
.L_x_48840:
[----:B------:R-:W-:Y:S05]  /*1e0d0*/  BSYNC.RECONVERGENT B2 ;  /* 0x0000000000027941 */ /* 0x000fea0003800200 */
.L_x_48839:
        /* <DEDUP_REMOVED lines=62> */
.L_x_48837:
[----:B------:R-:W-:Y:S05]  /*1e4c0*/  BSYNC.RECONVERGENT B1 ;  /* 0x0000000000017941 */ /* 0x000fea0003800200 */
.L_x_48836:
        /* <DEDUP_REMOVED lines=23> */
.L_x_48843:
        /* <DEDUP_REMOVED lines=12> */
.L_x_48845:
[----:B------:R-:W-:Y:S05]  /*1e700*/  BSYNC.RECONVERGENT B2 ;  /* 0x0000000000027941 */ /* 0x000fea0003800200 */
.L_x_48844:
        /* <DEDUP_REMOVED lines=62> */
.L_x_48842:
[----:B------:R-:W-:Y:S05]  /*1eaf0*/  BSYNC.RECONVERGENT B1 ;  /* 0x0000000000017941 */ /* 0x000fea0003800200 */
.L_x_48841:
        /* <DEDUP_REMOVED lines=23> */
.L_x_48848:
        /* <DEDUP_REMOVED lines=12> */
.L_x_48850:
[----:B------:R-:W-:Y:S05]  /*1ed30*/  BSYNC.RECONVERGENT B2 ;  /* 0x0000000000027941 */ /* 0x000fea0003800200 */
.L_x_48849:
        /* <DEDUP_REMOVED lines=62> */
.L_x_48847:
[----:B------:R-:W-:Y:S05]  /*1f120*/  BSYNC.RECONVERGENT B1 ;  /* 0x0000000000017941 */ /* 0x000fea0003800200 */
.L_x_48846:
        /* <DEDUP_REMOVED lines=23> */
.L_x_48853:
        /* <DEDUP_REMOVED lines=12> */
.L_x_48855:
[----:B------:R-:W-:Y:S05]  /*1f360*/  BSYNC.RECONVERGENT B2 ;  /* 0x0000000000027941 */ /* 0x000fea0003800200 */
.L_x_48854:
        /* <DEDUP_REMOVED lines=62> */
.L_x_48852:
[----:B------:R-:W-:Y:S05]  /*1f750*/  BSYNC.RECONVERGENT B1 ;  /* 0x0000000000017941 */ /* 0x000fea0003800200 */
.L_x_48851:
        /* <DEDUP_REMOVED lines=23> */
.L_x_48858:
        /* <DEDUP_REMOVED lines=15> */
.L_x_48860:
[----:B------:R-:W-:Y:S05]  /*1f9c0*/  BSYNC.RECONVERGENT B2 ;  /* 0x0000000000027941 */ /* 0x000fea0003800200 */
.L_x_48859:
        /* <DEDUP_REMOVED lines=62> */
.L_x_48857:
[----:B------:R-:W-:Y:S05]  /*1fdb0*/  BSYNC.RECONVERGENT B1 ;  /* 0x0000000000017941 */ /* 0x000fea0003800200 */
.L_x_48856:
        /* <DEDUP_REMOVED lines=15> */
.L_x_48820:
        /* <DEDUP_REMOVED lines=16> */
.L_x_48864:
        /* <DEDUP_REMOVED lines=12> */
.L_x_48866:
[----:B------:R-:W-:Y:S05]  /*20070*/  BSYNC.RECONVERGENT B2 ;  /* 0x0000000000027941 */ /* 0x000fea0003800200 */
.L_x_48865:
        /* <DEDUP_REMOVED lines=62> */
.L_x_48863:
[----:B------:R-:W-:Y:S05]  /*20460*/  BSYNC.RECONVERGENT B1 ;  /* 0x0000000000017941 */ /* 0x000fea0003800200 */
.L_x_48862:
        /* <DEDUP_REMOVED lines=28> */
.L_x_48869:
        /* <DEDUP_REMOVED lines=12> */
.L_x_48871:
[----:B------:R-:W-:Y:S05]  /*206f0*/  BSYNC.RECONVERGENT B2 ;  /* 0x0000000000027941 */ /* 0x000fea0003800200 */
.L_x_48870:
        /* <DEDUP_REMOVED lines=62> */
.L_x_48868:
[----:B------:R-:W-:Y:S05]  /*20ae0*/  BSYNC.RECONVERGENT B1 ;  /* 0x0000000000017941 */ /* 0x000fea0003800200 */
.L_x_48867:
        /* <DEDUP_REMOVED lines=9> */
[----:B------:R-:W-:-:S04]  /*20b80*/  IMAD.MOV.U32 R15, RZ, RZ, 0x2 ;  /* 0x00000002ff0f7424 */ /* 0x000fc800078e00ff */
        /* <DEDUP_REMOVED lines=13> */
.L_x_48874:
        /* <DEDUP_REMOVED lines=12> */
.L_x_48876:
[----:B------:R-:W-:Y:S05]  /*20d20*/  BSYNC.RECONVERGENT B2 ;  /* 0x0000000000027941 */ /* 0x000fea0003800200 */
.L_x_48875:
        /* <DEDUP_REMOVED lines=62> */
.L_x_48873:
[----:B------:R-:W-:Y:S05]  /*21110*/  BSYNC.RECONVERGENT B1 ;  /* 0x0000000000017941 */ /* 0x000fea0003800200 */
.L_x_48872:
        /* <DEDUP_REMOVED lines=9> */
[----:B------:R-:W-:Y:S01]  /*211b0*/  IMAD.MOV.U32 R14, RZ, RZ, 0x2 ;  /* 0x00000002ff0e7424 */ /* 0x000fe200078e00ff */
        /* <DEDUP_REMOVED lines=13> */
.L_x_48879:
        /* <DEDUP_REMOVED lines=12> */
.L_x_48881:
[----:B------:R-:W-:Y:S05]  /*21350*/  BSYNC.RECONVERGENT B2 ;  /* 0x0000000000027941 */ /* 0x000fea0003800200 */
.L_x_48880:
        /* <DEDUP_REMOVED lines=62> */
.L_x_48878:
[----:B------:R-:W-:Y:S05]  /*21740*/  BSYNC.RECONVERGENT B1 ;  /* 0x0000000000017941 */ /* 0x000fea0003800200 */
.L_x_48877:
        /* <DEDUP_REMOVED lines=22> */
.L_x_48884:
        /* <DEDUP_REMOVED lines=12> */
.L_x_48886:
[----:B------:R-:W-:Y:S05]  /*21970*/  BSYNC.RECONVERGENT B2 ;  /* 0x0000000000027941 */ /* 0x000fea0003800200 */
.L_x_48885:
        /* <DEDUP_REMOVED lines=62> */
.L_x_48883:
[----:B------:R-:W-:Y:S05]  /*21d60*/  BSYNC.RECONVERGENT B1 ;  /* 0x0000000000017941 */ /* 0x000fea0003800200 */
.L_x_48882:
        /* <DEDUP_REMOVED lines=22> */
.L_x_48889:
        /* <DEDUP_REMOVED lines=12> */
.L_x_48891:
[----:B------:R-:W-:Y:S05]  /*21f90*/  BSYNC.RECONVERGENT B2 ;  /* 0x0000000000027941 */ /* 0x000fea0003800200 */
.L_x_48890:
        /* <DEDUP_REMOVED lines=62> */
.L_x_48888:
[----:B------:R-:W-:Y:S05]  /*22380*/  BSYNC.RECONVERGENT B1 ;  /* 0x0000000000017941 */ /* 0x000fea0003800200 */
.L_x_48887:
        /* <DEDUP_REMOVED lines=22> */
.L_x_48894:
        /* <DEDUP_REMOVED lines=12> */
.L_x_48896:
[----:B------:R-:W-:Y:S05]  /*225b0*/  BSYNC.RECONVERGENT B2 ;  /* 0x0000000000027941 */ /* 0x000fea0003800200 */
.L_x_48895:
        /* <DEDUP_REMOVED lines=62> */
.L_x_48893:
[----:B------:R-:W-:Y:S05]  /*229a0*/  BSYNC.RECONVERGENT B1 ;  /* 0x0000000000017941 */ /* 0x000fea0003800200 */
.L_x_48892:
        /* <DEDUP_REMOVED lines=22> */
.L_x_48899:
        /* <DEDUP_REMOVED lines=15> */
.L_x_48901:
[----:B------:R-:W-:Y:S05]  /*22c00*/  BSYNC.RECONVERGENT B2 ;  /* 0x0000000000027941 */ /* 0x000fea0003800200 */
.L_x_48900:
        /* <DEDUP_REMOVED lines=62> */
.L_x_48898:
[----:B------:R-:W-:Y:S05]  /*22ff0*/  BSYNC.RECONVERGENT B1 ;  /* 0x0000000000017941 */ /* 0x000fea0003800200 */
.L_x_48897:
        /* <DEDUP_REMOVED lines=13> */
.L_x_48861:
        /* <DEDUP_REMOVED lines=21> */
.L_x_48819:
[----:B------:R-:W-:Y:S05]  /*23220*/  BSYNC.RECONVERGENT B0 ;  /* 0x0000000000007941 */ /* 0x000fea0003800200 */
.L_x_48818:
        /* <DEDUP_REMOVED lines=11> */
[----:B0-----:R-:W-:-:S05]  /*232e0*/  IMAD.WIDE.U32 R42, R170, 0x10, R42 ;  /* 0x00000010aa2a7825 */ /* 0x001fca00078e002a */
[----:B------:R0:W5:Y:S01]  /*232f0*/  LDG.E.128 R128, desc[UR8][R42.64] ;  /* 0x000000082a807981 */ /* 0x000162000c1e1d00 */
        /* <DEDUP_REMOVED lines=17> */
.L_x_48907:
        /* <DEDUP_REMOVED lines=12> */
.L_x_48909:
[----:B------:R-:W-:Y:S05]  /*234d0*/  BSYNC.RECONVERGENT B2 ;  /* 0x0000000000027941 */ /* 0x000fea0003800200 */
.L_x_48908:
[----:B------:R-:W-:Y:S01]  /*234e0*/  IMAD.WIDE.U32 R174, R11, -0x2daee0ad, RZ ;  /* 0xd2511f530bae7825 */ /* 0x000fe200078e00ff */
[----:B------:R-:W-:-:S03]  /*234f0*/  UIADD3 UR4, UPT, UPT, UR10, -0x61c88647, URZ ;  /* 0x9e3779b90a047890 */ /* 0x000fc6000fffe0ff */
[----:B------:R-:W-:Y:S02]  /*23500*/  HFMA2 R13, -RZ, RZ, 0, 0 ;  /* 0x00000000ff0d7431 */ /* 0x000fe400000001ff */
[----:B------:R-:W-:Y:S01]  /*23510*/  IMAD.WIDE.U32 R8, R10, -0x326172a9, RZ ;  /* 0xcd9e8d570a087825 */ /* 0x000fe200078e00ff */
[----:B------:R-:W-:-:S03]  /*23520*/  LOP3.LUT R3, R5, UR11, R175, 0x96, !PT ;  /* 0x0000000b05037c12 */ /* 0x000fc6000f8e96af */
[----:B------:R-:W-:Y:S01]  /*23530*/  IMAD.MOV.U32 R31, RZ, RZ, R172 ;  /* 0x000000ffff1f7224 */ /* 0x000fe200078e00ac */
[----:B------:R-:W-:Y:S01]  /*23540*/  LOP3.LUT R6, R4, UR10, R9, 0x96, !PT ;  /* 0x0000000a04067c12 */ /* 0x000fe2000f8e9609 */
[----:B0-----:R-:W-:-:S05]  /*23550*/  IMAD.WIDE.U32 R42, R3, -0x326172a9, RZ ;  /* 0xcd9e8d57032a7825 */ /* 0x001fca00078e00ff */
        /* <DEDUP_REMOVED lines=54> */
.L_x_48906:
[----:B------:R-:W-:Y:S05]  /*238c0*/  BSYNC.RECONVERGENT B1 ;  /* 0x0000000000017941 */ /* 0x000fea0003800200 */
.L_x_48905:
[----:B------:R-:W1:Y:S01]  /*238d0*/  LDC R190, c[0x0][0x408] ;  /* 0x00010200ffbe7b82 */ /* 0x000e620000000800 */
[----:B------:R-:W-:Y:S01]  /*238e0*/  I2FP.F32.U32 R31, R31 ;  /* 0x0000001f001f7245 */ /* 0x000fe20000201000 */
[----:B-----5:R-:W-:Y:S01]  /*238f0*/  HADD2.F32 R3, -RZ, R128.H0_H0 ;  /* 0x20000080ff037230 */ /* 0x020fe20000004100 */
[----:B------:R-:W-:Y:S01]  /*23900*/  LOP3.LUT R0, R0, 0xfffffffd, RZ, 0xc0, !PT ;  /* 0xfffffffd00007812 */ /* 0x000fe200078ec0ff */
[----:B------:R-:W-:Y:S01]  /*23910*/  IMAD.MOV.U32 R191, RZ, RZ, 0x2f800000 ;  /* 0x2f800000ffbf7424 */ /* 0x000fe200078e00ff */
[----:B------:R-:W-:Y:S02]  /*23920*/  BSSY.RECONVERGENT B1, `(.L_x_48910) ;  /* 0x0000063000017945 */ /* 0x000fe40003800200 */
[----:B------:R-:W-:Y:S01]  /*23930*/  FMUL.FTZ R3, R3, R169 ;  /* 0x000000a903037220 */ /* 0x000fe20000410000 */
[----:B------:R-:W2:Y:S01]  /*23940*/  LDC R252, c[0x0][0x404] ;  /* 0x00010100fffc7b82 */ /* 0x000ea20000000800 */
[----:B------:R-:W-:Y:S02]  /*23950*/  FFMA.FTZ R31, R31, R191, 1.1641532182693481445e-10 ;  /* 0x2f0000001f1f7423 */ /* 0x000fe400000100bf */
[----:B-1----:R-:W-:-:S03]  /*23960*/  FMUL.FTZ R3, R3, R190 ;  /* 0x000000be03037220 */ /* 0x002fc60000410000 */
[----:B--2---:R-:W-:Y:S01]  /*23970*/  FSETP.GTU.FTZ.AND P0, PT, R31, R252, PT ;  /* 0x000000fc1f00720b */ /* 0x004fe20003f1c000 */
[----:B------:R-:W-:-:S03]  /*23980*/  HADD2.F32 R31, -RZ, R44.H0_H0 ;  /* 0x2000002cff1f7230 */ /* 0x000fc60000004100 */
[----:B------:R-:W-:Y:S02]  /*23990*/  FSEL R3, R3, RZ, !P0 ;  /* 0x000000ff03037208 */ /* 0x000fe40004000000 */
[----:B------:R-:W-:-:S03]  /*239a0*/  PLOP3.LUT P0, PT, P0, PT, PT, 0x8, 0x80 ;  /* 0x000000000080781c */ /* 0x000fc6000070e170 */
[----:B0-----:R-:W-:Y:S01]  /*239b0*/  FFMA.FTZ R42, R3, R84, R31 ;  /* 0x00000054032a7223 */ /* 0x001fe2000001001f */
[----:B------:R-:W-:Y:S02]  /*239c0*/  HFMA2 R31, -RZ, RZ, 0, 1.1920928955078125e-07 ;  /* 0x00000002ff1f7431 */ /* 0x000fe400000001ff */
        /* <DEDUP_REMOVED lines=13> */
.L_x_48912:
        /* <DEDUP_REMOVED lines=12> */
.L_x_48914:
[----:B------:R-:W-:Y:S05]  /*23b60*/  BSYNC.RECONVERGENT B2 ;  /* 0x0000000000027941 */ /* 0x000fea0003800200 */
.L_x_48913:
        /* <DEDUP_REMOVED lines=62> */
.L_x_48911:
[----:B------:R-:W-:Y:S05]  /*23f50*/  BSYNC.RECONVERGENT B1 ;  /* 0x0000000000017941 */ /* 0x000fea0003800200 */
.L_x_48910:
        /* <DEDUP_REMOVED lines=24> */
.L_x_48917:
        /* <DEDUP_REMOVED lines=12> */
.L_x_48919:
[----:B------:R-:W-:Y:S05]  /*241a0*/  BSYNC.RECONVERGENT B2 ;  /* 0x0000000000027941 */ /* 0x000fea0003800200 */
.L_x_48918:
        /* <DEDUP_REMOVED lines=62> */
.L_x_48916:
[----:B------:R-:W-:Y:S05]  /*24590*/  BSYNC.RECONVERGENT B1 ;  /* 0x0000000000017941 */ /* 0x000fea0003800200 */
.L_x_48915:
        /* <DEDUP_REMOVED lines=24> */
.L_x_48922:
        /* <DEDUP_REMOVED lines=12> */
.L_x_48924:
[----:B------:R-:W-:Y:S05]  /*247e0*/  BSYNC.RECONVERGENT B2 ;  /* 0x0000000000027941 */ /* 0x000fea0003800200 */
.L_x_48923:
        /* <DEDUP_REMOVED lines=62> */
.L_x_48921:
[----:B------:R-:W-:Y:S05]  /*24bd0*/  BSYNC.RECONVERGENT B1 ;  /* 0x0000000000017941 */ /* 0x000fea0003800200 */
.L_x_48920:
        /* <DEDUP_REMOVED lines=23> */
.L_x_48927:
        /* <DEDUP_REMOVED lines=12> */
.L_x_48929:
[----:B------:R-:W-:Y:S05]  /*24e10*/  BSYNC.RECONVERGENT B2 ;  /* 0x0000000000027941 */ /* 0x000fea0003800200 */
.L_x_48928:
        /* <DEDUP_REMOVED lines=62> */
.L_x_48926:
[----:B------:R-:W-:Y:S05]  /*25200*/  BSYNC.RECONVERGENT B1 ;  /* 0x0000000000017941 */ /* 0x000fea0003800200 */
.L_x_48925:
        /* <DEDUP_REMOVED lines=24> */
.L_x_48932:
        /* <DEDUP_REMOVED lines=12> */
.L_x_48934:
[----:B------:R-:W-:Y:S05]  /*25450*/  BSYNC.RECONVERGENT B2 ;  /* 0x0000000000027941 */ /* 0x000fea0003800200 */
.L_x_48933:
        /* <DEDUP_REMOVED lines=62> */
.L_x_48931:
[----:B------:R-:W-:Y:S05]  /*25840*/  BSYNC.RECONVERGENT B1 ;  /* 0x0000000000017941 */ /* 0x000fea0003800200 */
.L_x_48930:
        /* <DEDUP_REMOVED lines=23> */
.L_x_48937:
        /* <DEDUP_REMOVED lines=12> */
.L_x_48939:
[----:B------:R-:W-:Y:S05]  /*25a80*/  BSYNC.RECONVERGENT B2 ;  /* 0x0000000000027941 */ /* 0x000fea0003800200 */
.L_x_48938:
        /* <DEDUP_REMOVED lines=62> */
.L_x_48936:
[----:B------:R-:W-:Y:S05]  /*25e70*/  BSYNC.RECONVERGENT B1 ;  /* 0x0000000000017941 */ /* 0x000fea0003800200 */
.L_x_48935:
        /* <DEDUP_REMOVED lines=23> */
.L_x_48942:
        /* <DEDUP_REMOVED lines=15> */
.L_x_48944:
[----:B------:R-:W-:Y:S05]  /*260e0*/  BSYNC.RECONVERGENT B2 ;  /* 0x0000000000027941 */ /* 0x000fea0003800200 */
.L_x_48943:
        /* <DEDUP_REMOVED lines=62> */
.L_x_48941:
[----:B------:R-:W-:Y:S05]  /*264d0*/  BSYNC.RECONVERGENT B1 ;  /* 0x0000000000017941 */ /* 0x000fea0003800200 */
.L_x_48940:
        /* <DEDUP_REMOVED lines=15> */
.L_x_48904:
        /* <DEDUP_REMOVED lines=16> */
.L_x_48948:
        /* <DEDUP_REMOVED lines=12> */
.L_x_48950:
[----:B------:R-:W-:Y:S05]  /*26790*/  BSYNC.RECONVERGENT B2 ;  /* 0x0000000000027941 */ /* 0x000fea0003800200 */
.L_x_48949:
        /* <DEDUP_REMOVED lines=62> */
.L_x_48947:
[----:B------:R-:W-:Y:S05]  /*26b80*/  BSYNC.RECONVERGENT B1 ;  /* 0x0000000000017941 */ /* 0x000fea0003800200 */
.L_x_48946:
        /* <DEDUP_REMOVED lines=11> */
[----:B------:R-:W-:-:S03]  /*26c40*/  HFMA2 R31, -RZ, RZ, 0, 1.1920928955078125e-07 ;  /* 0x00000002ff1f7431 */ /* 0x000fc600000001ff */
[----:B------:R-:W-:Y:S02]  /*26c50*/  FSEL R3, R3, RZ, !P0 ;  /* 0x000000ff03037208 */ /* 0x000fe40004000000 */
[----:B------:R-:W-:-:S03]  /*26c60*/  PLOP3.LUT P0, PT, P0, PT, PT, 0x8, 0x80 ;  /* 0x000000000080781c */ /* 0x000fc6000070e170 */
[----:B0-----:R-:W-:Y:S01]  /*26c70*/  FMUL.FTZ R42, R3, R84 ;  /* 0x00000054032a7220 */ /* 0x001fe20000410000 */
[----:B------:R-:W-:-:S04]  /*26c80*/  IMAD.MOV.U32 R3, RZ, RZ, R6 ;  /* 0x000000ffff037224 */ /* 0x000fc800078e0006 */
        /* <DEDUP_REMOVED lines=12> */
.L_x_48953:
        /* <DEDUP_REMOVED lines=12> */
.L_x_48955:
[----:B------:R-:W-:Y:S05]  /*26e10*/  BSYNC.RECONVERGENT B2 ;  /* 0x0000000000027941 */ /* 0x000fea0003800200 */
.L_x_48954:
        /* <DEDUP_REMOVED lines=62> */
.L_x_48952:
[----:B------:R-:W-:Y:S05]  /*27200*/  BSYNC.RECONVERGENT B1 ;  /* 0x0000000000017941 */ /* 0x000fea0003800200 */
.L_x_48951:
        /* <DEDUP_REMOVED lines=23> */
.L_x_48958:
        /* <DEDUP_REMOVED lines=12> */
.L_x_48960:
[----:B------:R-:W-:Y:S05]  /*27440*/  BSYNC.RECONVERGENT B2 ;  /* 0x0000000000027941 */ /* 0x000fea0003800200 */
.L_x_48959:
        /* <DEDUP_REMOVED lines=62> */
.L_x_48957:
[----:B------:R-:W-:Y:S05]  /*27830*/  BSYNC.RECONVERGENT B1 ;  /* 0x0000000000017941 */ /* 0x000fea0003800200 */
.L_x_48956:
        /* <DEDUP_REMOVED lines=23> */
.L_x_48963:
        /* <DEDUP_REMOVED lines=12> */
.L_x_48965:
[----:B------:R-:W-:Y:S05]  /*27a70*/  BSYNC.RECONVERGENT B2 ;  /* 0x0000000000027941 */ /* 0x000fea0003800200 */
.L_x_48964:
        /* <DEDUP_REMOVED lines=62> */
.L_x_48962:
[----:B------:R-:W-:Y:S05]  /*27e60*/  BSYNC.RECONVERGENT B1 ;  /* 0x0000000000017941 */ /* 0x000fea0003800200 */
.L_x_48961:
        /* <DEDUP_REMOVED lines=22> */
.L_x_48968:
        /* <DEDUP_REMOVED lines=12> */
.L_x_48970:
[----:B------:R-:W-:Y:S05]  /*28090*/  BSYNC.RECONVERGENT B2 ;  /* 0x0000000000027941 */ /* 0x000fea0003800200 */
.L_x_48969:
        /* <DEDUP_REMOVED lines=62> */
.L_x_48967:
[----:B------:R-:W-:Y:S05]  /*28480*/  BSYNC.RECONVERGENT B1 ;  /* 0x0000000000017941 */ /* 0x000fea0003800200 */
.L_x_48966:
        /* <DEDUP_REMOVED lines=23> */
.L_x_48973:
        /* <DEDUP_REMOVED lines=12> */
.L_x_48975:
[----:B------:R-:W-:Y:S05]  /*286c0*/  BSYNC.RECONVERGENT B2 ;  /* 0x0000000000027941 */ /* 0x000fea0003800200 */
.L_x_48974:
        /* <DEDUP_REMOVED lines=62> */
.L_x_48972:
[----:B------:R-:W-:Y:S05]  /*28ab0*/  BSYNC.RECONVERGENT B1 ;  /* 0x0000000000017941 */ /* 0x000fea0003800200 */
.L_x_48971:
        /* <DEDUP_REMOVED lines=22> */
.L_x_48978:
        /* <DEDUP_REMOVED lines=12> */
.L_x_48980:
[----:B------:R-:W-:Y:S05]  /*28ce0*/  BSYNC.RECONVERGENT B2 ;  /* 0x0000000000027941 */ /* 0x000fea0003800200 */
.L_x_48979:
        /* <DEDUP_REMOVED lines=62> */
.L_x_48977:
[----:B------:R-:W-:Y:S05]  /*290d0*/  BSYNC.RECONVERGENT B1 ;  /* 0x0000000000017941 */ /* 0x000fea0003800200 */
.L_x_48976:
        /* <DEDUP_REMOVED lines=22> */
.L_x_48983:
        /* <DEDUP_REMOVED lines=15> */
.L_x_48985:
[----:B------:R-:W-:Y:S05]  /*29330*/  BSYNC.RECONVERGENT B2 ;  /* 0x0000000000027941 */ /* 0x000fea0003800200 */
.L_x_48984:
        /* <DEDUP_REMOVED lines=62> */
.L_x_48982:
[----:B------:R-:W-:Y:S05]  /*29720*/  BSYNC.RECONVERGENT B1 ;  /* 0x0000000000017941 */ /* 0x000fea0003800200 */
.L_x_48981:
        /* <DEDUP_REMOVED lines=13> */
.L_x_48945:
        /* <DEDUP_REMOVED lines=21> */
.L_x_48903:
[----:B------:R-:W-:Y:S05]  /*29950*/  BSYNC.RECONVERGENT B0 ;  /* 0x0000000000007941 */ /* 0x000fea0003800200 */
.L_x_48902:
        /* <DEDUP_REMOVED lines=30> */
.L_x_48991:
        /* <DEDUP_REMOVED lines=12> */
.L_x_48993:
[----:B------:R-:W-:Y:S05]  /*29c00*/  BSYNC.RECONVERGENT B2 ;  /* 0x0000000000027941 */ /* 0x000fea0003800200 */
.L_x_48992:
        /* <DEDUP_REMOVED lines=62> */
.L_x_48990:
[----:B------:R-:W-:Y:S05]  /*29ff0*/  BSYNC.RECONVERGENT B1 ;  /* 0x0000000000017941 */ /* 0x000fea0003800200 */
.L_x_48989:
[----:B------:R-:W1:Y:S01]  /*2a000*/  LDC R190, c[0x0][0x408] ;  /* 0x00010200ffbe7b82 */ /* 0x000e620000000800 */
[----:B------:R-:W-:Y:S01]  /*2a010*/  I2FP.F32.U32 R30, R30 ;  /* 0x0000001e001e7245 */ /* 0x000fe20000201000 */
[----:B-----5:R-:W-:Y:S01]  /*2a020*/  HADD2.F32 R3, -RZ, R128.H0_H0 ;  /* 0x20000080ff037230 */ /* 0x020fe20000004100 */
[----:B------:R-:W-:Y:S01]  /*2a030*/  LOP3.LUT R0, R0, 0xfffffffd, RZ, 0xc0, !PT ;  /* 0xfffffffd00007812 */ /* 0x000fe200078ec0ff */
[----:B------:R-:W-:Y:S01]  /*2a040*/  IMAD.MOV.U32 R191, RZ, RZ, 0x2f800000 ;  /* 0x2f800000ffbf7424 */ /* 0x000fe200078e00ff */
[----:B------:R-:W-:Y:S01]  /*2a050*/  BSSY.RECONVERGENT B1, `(.L_x_48994) ;  /* 0x0000063000017945 */ /* 0x000fe20003800200 */
[----:B------:R-:W-:Y:S02]  /*2a060*/  HFMA2 R139, -RZ, RZ, 0, 1.1920928955078125e-07 ;  /* 0x00000002ff8b7431 */ /* 0x000fe400000001ff */
[----:B------:R-:W-:Y:S01]  /*2a070*/  FMUL.FTZ R3, R3, R169 ;  /* 0x000000a903037220 */ /* 0x000fe20000410000 */
[----:B------:R-:W2:Y:S01]  /*2a080*/  LDC R252, c[0x0][0x404] ;  /* 0x00010100fffc7b82 */ /* 0x000ea20000000800 */
[----:B------:R-:W-:-:S02]  /*2a090*/  FFMA.FTZ R30, R30, R191, 1.1641532182693481445e-10 ;  /* 0x2f0000001e1e7423 */ /* 0x000fc400000100bf */
[----:B-1----:R-:W-:-:S03]  /*2a0a0*/  FMUL.FTZ R3, R3, R190 ;  /* 0x000000be03037220 */ /* 0x002fc60000410000 */
[----:B--2---:R-:W-:Y:S01]  /*2a0b0*/  FSETP.GTU.FTZ.AND P0, PT, R30, R252, PT ;  /* 0x000000fc1e00720b */ /* 0x004fe20003f1c000 */
[----:B------:R-:W-:-:S03]  /*2a0c0*/  HADD2.F32 R30, -RZ, R44.H0_H0 ;  /* 0x2000002cff1e7230 */ /* 0x000fc60000004100 */
[----:B------:R-:W-:Y:S02]  /*2a0d0*/  FSEL R3, R3, RZ, !P0 ;  /* 0x000000ff03037208 */ /* 0x000fe40004000000 */
[----:B------:R-:W-:-:S03]  /*2a0e0*/  PLOP3.LUT P0, PT, P0, PT, PT, 0x8, 0x80 ;  /* 0x000000000080781c */ /* 0x000fc6000070e170 */
[----:B0-----:R-:W-:Y:S01]  /*2a0f0*/  FFMA.FTZ R42, R3, R76, R30 ;  /* 0x0000004c032a7223 */ /* 0x001fe2000001001e */
        /* <DEDUP_REMOVED lines=13> */
.L_x_48996:
        /* <DEDUP_REMOVED lines=12> */
.L_x_48998:
[----:B------:R-:W-:Y:S05]  /*2a290*/  BSYNC.RECONVERGENT B2 ;  /* 0x0000000000027941 */ /* 0x000fea0003800200 */
.L_x_48997:
        /* <DEDUP_REMOVED lines=62> */
.L_x_48995:
[----:B------:R-:W-:Y:S05]  /*2a680*/  BSYNC.RECONVERGENT B1 ;  /* 0x0000000000017941 */ /* 0x000fea0003800200 */
.L_x_48994:
        /* <DEDUP_REMOVED lines=24> */
.L_x_49001:
        /* <DEDUP_REMOVED lines=12> */
.L_x_49003:
[----:B------:R-:W-:Y:S05]  /*2a8d0*/  BSYNC.RECONVERGENT B2 ;  /* 0x0000000000027941 */ /* 0x000fea0003800200 */
.L_x_49002:
        /* <DEDUP_REMOVED lines=62> */
.L_x_49000:
[----:B------:R-:W-:Y:S05]  /*2acc0*/  BSYNC.RECONVERGENT B1 ;  /* 0x0000000000017941 */ /* 0x000fea0003800200 */
.L_x_48999:
        /* <DEDUP_REMOVED lines=24> */
.L_x_49006:
        /* <DEDUP_REMOVED lines=12> */
.L_x_49008:
[----:B------:R-:W-:Y:S05]  /*2af10*/  BSYNC.RECONVERGENT B2 ;  /* 0x0000000000027941 */ /* 0x000fea0003800200 */
.L_x_49007:
        /* <DEDUP_REMOVED lines=62> */
.L_x_49005:
[----:B------:R-:W-:Y:S05]  /*2b300*/  BSYNC.RECONVERGENT B1 ;  /* 0x0000000000017941 */ /* 0x000fea0003800200 */
.L_x_49004:
[----:B------:R-:W-:Y:S01]  /*2b310*/  I2FP.F32.U32 R3, R3 ;  /* 0x0000000300037245 */ /* 0x000fe20000201000 */
[----:B------:R-:W-:Y:S01]  /*2b320*/  HADD2.F32 R30, -RZ, R129.H1_H1 ;  /* 0x30000081ff1e7230 */ /* 0x000fe20000004100 */
[----:B------:R-:W-:Y:S01]  /*2b330*/  ISETP.NE.AND P3, PT, R29, 0x1, PT ;  /* 0x000000011d00780c */ /* 0x000fe20003f65270 */
[----:B------:R-:W-:Y:S02]  /*2b340*/  BSSY.RECONVERGENT B1, `(.L_x_49009) ;  /* 0x0000060000017945 */ /* 0x000fe40003800200 */
        /* <DEDUP_REMOVED lines=20> */
.L_x_49011:
        /* <DEDUP_REMOVED lines=12> */
.L_x_49013:
[----:B------:R-:W-:Y:S05]  /*2b550*/  BSYNC.RECONVERGENT B2 ;  /* 0x0000000000027941 */ /* 0x000fea0003800200 */
.L_x_49012:
        /* <DEDUP_REMOVED lines=62> */
.L_x_49010:
[----:B------:R-:W-:Y:S05]  /*2b940*/  BSYNC.RECONVERGENT B1 ;  /* 0x0000000000017941 */ /* 0x000fea0003800200 */
.L_x_49009:
        /* <DEDUP_REMOVED lines=23> */
.L_x_49016:
        /* <DEDUP_REMOVED lines=12> */
.L_x_49018:
[----:B------:R-:W-:Y:S05]  /*2bb80*/  BSYNC.RECONVERGENT B2 ;  /* 0x0000000000027941 */ /* 0x000fea0003800200 */
.L_x_49017:
        /* <DEDUP_REMOVED lines=62> */
.L_x_49015:
[----:B------:R-:W-:Y:S05]  /*2bf70*/  BSYNC.RECONVERGENT B1 ;  /* 0x0000000000017941 */ /* 0x000fea0003800200 */
.L_x_49014:
        /* <DEDUP_REMOVED lines=23> */
.L_x_49021:
        /* <DEDUP_REMOVED lines=12> */
.L_x_49023:
[----:B------:R-:W-:Y:S05]  /*2c1b0*/  BSYNC.RECONVERGENT B2 ;  /* 0x0000000000027941 */ /* 0x000fea0003800200 */
.L_x_49022:
        /* <DEDUP_REMOVED lines=62> */
.L_x_49020:
[----:B------:R-:W-:Y:S05]  /*2c5a0*/  BSYNC.RECONVERGENT B1 ;  /* 0x0000000000017941 */ /* 0x000fea0003800200 */
.L_x_49019:
        /* <DEDUP_REMOVED lines=23> */
.L_x_49026:
        /* <DEDUP_REMOVED lines=15> */
.L_x_49028:
[----:B------:R-:W-:Y:S05]  /*2c810*/  BSYNC.RECONVERGENT B2 ;  /* 0x0000000000027941 */ /* 0x000fea0003800200 */
.L_x_49027:
        /* <DEDUP_REMOVED lines=62> */
.L_x_49025:
[----:B------:R-:W-:Y:S05]  /*2cc00*/  BSYNC.RECONVERGENT B1 ;  /* 0x0000000000017941 */ /* 0x000fea0003800200 */
.L_x_49024:
        /* <DEDUP_REMOVED lines=15> */
.L_x_48988:
        /* <DEDUP_REMOVED lines=16> */
.L_x_49032:
        /* <DEDUP_REMOVED lines=12> */
.L_x_49034:
[----:B------:R-:W-:Y:S05]  /*2cec0*/  BSYNC.RECONVERGENT B2 ;  /* 0x0000000000027941 */ /* 0x000fea0003800200 */
.L_x_49033:
        /* <DEDUP_REMOVED lines=62> */
.L_x_49031:
[----:B------:R-:W-:Y:S05]  /*2d2b0*/  BSYNC.RECONVERGENT B1 ;  /* 0x0000000000017941 */ /* 0x000fea0003800200 */
.L_x_49030:
        /* <DEDUP_REMOVED lines=11> */
[----:B--2---:R-:W-:-:S04]  /*2d370*/  FSETP.GTU.FTZ.AND P0, PT, R30, R252, PT ;  /* 0x000000fc1e00720b */ /* 0x004fc80003f1c000 */
        /* <DEDUP_REMOVED lines=16> */
.L_x_49037:
        /* <DEDUP_REMOVED lines=12> */
.L_x_49039:
[----:B------:R-:W-:Y:S05]  /*2d540*/  BSYNC.RECONVERGENT B2 ;  /* 0x0000000000027941 */ /* 0x000fea0003800200 */
.L_x_49038:
        /* <DEDUP_REMOVED lines=62> */
.L_x_49036:
[----:B------:R-:W-:Y:S05]  /*2d930*/  BSYNC.RECONVERGENT B1 ;  /* 0x0000000000017941 */ /* 0x000fea0003800200 */
.L_x_49035:
        /* <DEDUP_REMOVED lines=23> */
.L_x_49042:
        /* <DEDUP_REMOVED lines=12> */
.L_x_49044:
[----:B------:R-:W-:Y:S05]  /*2db70*/  BSYNC.RECONVERGENT B2 ;  /* 0x0000000000027941 */ /* 0x000fea0003800200 */
.L_x_49043:
        /* <DEDUP_REMOVED lines=62> */
.L_x_49041:
[----:B------:R-:W-:Y:S05]  /*2df60*/  BSYNC.RECONVERGENT B1 ;  /* 0x0000000000017941 */ /* 0x000fea0003800200 */
.L_x_49040:
        /* <DEDUP_REMOVED lines=23> */
.L_x_49047:
        /* <DEDUP_REMOVED lines=12> */
.L_x_49049:
[----:B------:R-:W-:Y:S05]  /*2e1a0*/  BSYNC.RECONVERGENT B2 ;  /* 0x0000000000027941 */ /* 0x000fea0003800200 */
.L_x_49048:
        /* <DEDUP_REMOVED lines=62> */
.L_x_49046:
[----:B------:R-:W-:Y:S05]  /*2e590*/  BSYNC.RECONVERGENT B1 ;  /* 0x0000000000017941 */ /* 0x000fea0003800200 */
.L_x_49045:
        /* <DEDUP_REMOVED lines=23> */
.L_x_49052:
        /* <DEDUP_REMOVED lines=12> */
.L_x_49054:
[----:B------:R-:W-:Y:S05]  /*2e7d0*/  BSYNC.RECONVERGENT B2 ;  /* 0x0000000000027941 */ /* 0x000fea0003800200 */
.L_x_49053:
        /* <DEDUP_REMOVED lines=62> */
.L_x_49051:
[----:B------:R-:W-:Y:S05]  /*2ebc0*/  BSYNC.RECONVERGENT B1 ;  /* 0x0000000000017941 */ /* 0x000fea0003800200 */
.L_x_49050:
        /* <DEDUP_REMOVED lines=23> */
.L_x_49057:
        /* <DEDUP_REMOVED lines=12> */
.L_x_49059:
[----:B------:R-:W-:Y:S05]  /*2ee00*/  BSYNC.RECONVERGENT B2 ;  /* 0x0000000000027941 */ /* 0x000fea0003800200 */
.L_x_49058:
        /* <DEDUP_REMOVED lines=62> */
.L_x_49056:
[----:B------:R-:W-:Y:S05]  /*2f1f0*/  BSYNC.RECONVERGENT B1 ;  /* 0x0000000000017941 */ /* 0x000fea0003800200 */
.L_x_49055:
        /* <DEDUP_REMOVED lines=22> */
.L_x_49062:
        /* <DEDUP_REMOVED lines=12> */
.L_x_49064:
[----:B------:R-:W-:Y:S05]  /*2f420*/  BSYNC.RECONVERGENT B2 ;  /* 0x0000000000027941 */ /* 0x000fea0003800200 */
.L_x_49063:
        /* <DEDUP_REMOVED lines=62> */
.L_x_49061:
[----:B------:R-:W-:Y:S05]  /*2f810*/  BSYNC.RECONVERGENT B1 ;  /* 0x0000000000017941 */ /* 0x000fea0003800200 */
.L_x_49060:
        /* <DEDUP_REMOVED lines=22> */
.L_x_49067:
        /* <DEDUP_REMOVED lines=15> */
.L_x_49069:
[----:B------:R-:W-:Y:S05]  /*2fa70*/  BSYNC.RECONVERGENT B2 ;  /* 0x0000000000027941 */ /* 0x000fea0003800200 */
.L_x_49068:
        /* <DEDUP_REMOVED lines=62> */
.L_x_49066:
[----:B------:R-:W-:Y:S05]  /*2fe60*/  BSYNC.RECONVERGENT B1 ;  /* 0x0000000000017941 */ /* 0x000fea0003800200 */
.L_x_49065:
        /* <DEDUP_REMOVED lines=13> */
.L_x_49029:
        /* <DEDUP_REMOVED lines=17> */
[----:B------:R-:W0:Y:S02]  /*30050*/  LDC.64 R128, c[0x0][0x3b0] ;  /* 0x0000ec00ff807b82 */ /* 0x000e240000000a00 */
[----:B0-----:R-:W-:-:S04]  /*30060*/  IMAD.WIDE.U32 R128, R170, 0x8, R128 ;  /* 0x00000008aa807825 */ /* 0x001fc800078e0080 */
[----:B------:R-:W-:Y:S01]  /*30070*/  VIADD R170, R170, 0x20 ;  /* 0x00000020aaaa7836 */ /* 0x000fe20000000000 */
[----:B------:R0:W-:Y:S06]  /*30080*/  STG.E.64 desc[UR8][R128.64], R42 ;  /* 0x0000002a80007986 */ /* 0x0001ec000c101b08 */
.L_x_48987:
[----:B------:R-:W-:Y:S05]  /*30090*/  BSYNC.RECONVERGENT B0 ;  /* 0x0000000000007941 */ /* 0x000fea0003800200 */
.L_x_48986:
        /* <DEDUP_REMOVED lines=30> */
.L_x_49075:
        /* <DEDUP_REMOVED lines=12> */
.L_x_49077:
[----:B------:R-:W-:Y:S05]  /*30340*/  BSYNC.RECONVERGENT B2 ;  /* 0x0000000000027941 */ /* 0x000fea0003800200 */
.L_x_49076:
[----:B------:R-:W-:Y:S01]  /*30350*/  IMAD.WIDE.U32 R146, R11, -0x2daee0ad, RZ ;  /* 0xd2511f530b927825 */ /* 0x000fe200078e00ff */
[----:B------:R-:W-:Y:S01]  /*30360*/  UIADD3 UR4, UPT, UPT, UR10, -0x61c88647, URZ ;  /* 0x9e3779b90a047890 */ /* 0x000fe2000fffe0ff */
[----:B------:R-:W-:Y:S02]  /*30370*/  MOV R28, R172 ;  /* 0x000000ac001c7202 */ /* 0x000fe40000000f00 */
[----:B------:R-:W-:Y:S01]  /*30380*/  IMAD.WIDE.U32 R8, R10, -0x326172a9, RZ ;  /* 0xcd9e8d570a087825 */ /* 0x000fe200078e00ff */
[----:B------:R-:W-:-:S03]  /*30390*/  LOP3.LUT R3, R5, UR11, R147, 0x96, !PT ;  /* 0x0000000b05037c12 */ /* 0x000fc6000f8e9693 */
[----:B------:R-:W-:Y:S01]  /*303a0*/  IMAD.MOV.U32 R27, RZ, RZ, RZ ;  /* 0x000000ffff1b7224 */ /* 0x000fe200078e00ff */
        /* <DEDUP_REMOVED lines=56> */
.L_x_49074:
[----:B------:R-:W-:Y:S05]  /*30730*/  BSYNC.RECONVERGENT B1 ;  /* 0x0000000000017941 */ /* 0x000fea0003800200 */
.L_x_49073:
[----:B------:R-:W1:Y:S01]  /*30740*/  LDC R190, c[0x0][0x408] ;  /* 0x00010200ffbe7b82 */ /* 0x000e620000000800 */
[----:B------:R-:W-:Y:S01]  /*30750*/  I2FP.F32.U32 R28, R28 ;  /* 0x0000001c001c7245 */ /* 0x000fe20000201000 */
[----:B------:R-:W-:Y:S02]  /*30760*/  HFMA2 R191, -RZ, RZ, 0.1171875, 0 ;  /* 0x2f800000ffbf7431 */ /* 0x000fe400000001ff */
[----:B-----5:R-:W-:Y:S01]  /*30770*/  HADD2.F32 R3, -RZ, R128.H0_H0 ;  /* 0x20000080ff037230 */ /* 0x020fe20000004100 */
[----:B------:R-:W-:Y:S01]  /*30780*/  LOP3.LUT R0, R0, 0xfffffffd, RZ, 0xc0, !PT ;  /* 0xfffffffd00007812 */ /* 0x000fe200078ec0ff */
[----:B------:R-:W-:Y:S01]  /*30790*/  BSSY.RECONVERGENT B1, `(.L_x_49078) ;  /* 0x0000063000017945 */ /* 0x000fe20003800200 */
[----:B------:R-:W-:Y:S02]  /*307a0*/  IMAD.MOV.U32 R140, RZ, RZ, 0x2 ;  /* 0x00000002ff8c7424 */ /* 0x000fe400078e00ff */
[----:B------:R-:W-:Y:S01]  /*307b0*/  FFMA.FTZ R28, R28, R191, 1.1641532182693481445e-10 ;  /* 0x2f0000001c1c7423 */ /* 0x000fe200000100bf */
[----:B------:R-:W2:Y:S01]  /*307c0*/  LDC R252, c[0x0][0x404] ;  /* 0x00010100fffc7b82 */ /* 0x000ea20000000800 */
[----:B------:R-:W-:-:S04]  /*307d0*/  FMUL.FTZ R3, R3, R169 ;  /* 0x000000a903037220 */ /* 0x000fc80000410000 */
[----:B-1----:R-:W-:Y:S01]  /*307e0*/  FMUL.FTZ R3, R3, R190 ;  /* 0x000000be03037220 */ /* 0x002fe20000410000 */
[----:B--2---:R-:W-:Y:S01]  /*307f0*/  FSETP.GTU.FTZ.AND P0, PT, R28, R252, PT ;  /* 0x000000fc1c00720b */ /* 0x004fe20003f1c000 */
[----:B------:R-:W-:-:S03]  /*30800*/  HADD2.F32 R28, -RZ, R44.H0_H0 ;  /* 0x2000002cff1c7230 */ /* 0x000fc60000004100 */
[----:B------:R-:W-:Y:S02]  /*30810*/  FSEL R3, R3, RZ, !P0 ;  /* 0x000000ff03037208 */ /* 0x000fe40004000000 */
[----:B------:R-:W-:-:S03]  /*30820*/  PLOP3.LUT P0, PT, P0, PT, PT, 0x8, 0x80 ;  /* 0x000000000080781c */ /* 0x000fc6000070e170 */
[----:B0-----:R-:W-:Y:S01]  /*30830*/  FFMA.FTZ R42, R3, R68, R28 ;  /* 0x00000044032a7223 */ /* 0x001fe2000001001c */
[----:B------:R-:W-:-:S03]  /*30840*/  MOV R3, R6 ;  /* 0x0000000600037202 */ /* 0x000fc60000000f00 */
[----:B------:R-:W-:-:S06]  /*30850*/  IMAD.MOV.U32 R187, RZ, RZ, R42 ;  /* 0x000000ffffbb7224 */ /* 0x000fcc00078e002a */
        /* <DEDUP_REMOVED lines=11> */
.L_x_49080:
        /* <DEDUP_REMOVED lines=12> */
.L_x_49082:
[----:B------:R-:W-:Y:S05]  /*309d0*/  BSYNC.RECONVERGENT B2 ;  /* 0x0000000000027941 */ /* 0x000fea0003800200 */
.L_x_49081:
        /* <DEDUP_REMOVED lines=62> */
.L_x_49079:
[----:B------:R-:W-:Y:S05]  /*30dc0*/  BSYNC.RECONVERGENT B1 ;  /* 0x0000000000017941 */ /* 0x000fea0003800200 */
.L_x_49078:
        /* <DEDUP_REMOVED lines=24> */
.L_x_49085:
        /* <DEDUP_REMOVED lines=12> */
.L_x_49087:
[----:B------:R-:W-:Y:S05]  /*31010*/  BSYNC.RECONVERGENT B2 ;  /* 0x0000000000027941 */ /* 0x000fea0003800200 */
.L_x_49086:
        /* <DEDUP_REMOVED lines=62> */
.L_x_49084:
[----:B------:R-:W-:Y:S05]  /*31400*/  BSYNC.RECONVERGENT B1 ;  /* 0x0000000000017941 */ /* 0x000fea0003800200 */
.L_x_49083:
        /* <DEDUP_REMOVED lines=24> */
.L_x_49090:
        /* <DEDUP_REMOVED lines=12> */
.L_x_49092:
[----:B------:R-:W-:Y:S05]  /*31650*/  BSYNC.RECONVERGENT B2 ;  /* 0x0000000000027941 */ /* 0x000fea0003800200 */
.L_x_49091:
        /* <DEDUP_REMOVED lines=62> */
.L_x_49089:
[----:B------:R-:W-:Y:S05]  /*31a40*/  BSYNC.RECONVERGENT B1 ;  /* 0x0000000000017941 */ /* 0x000fea0003800200 */
.L_x_49088:
        /* <DEDUP_REMOVED lines=24> */
.L_x_49095:
        /* <DEDUP_REMOVED lines=12> */
.L_x_49097:
[----:B------:R-:W-:Y:S05]  /*31c90*/  BSYNC.RECONVERGENT B2 ;  /* 0x0000000000027941 */ /* 0x000fea0003800200 */
.L_x_49096:
        /* <DEDUP_REMOVED lines=62> */
.L_x_49094:
[----:B------:R-:W-:Y:S05]  /*32080*/  BSYNC.RECONVERGENT B1 ;  /* 0x0000000000017941 */ /* 0x000fea0003800200 */
.L_x_49093:
        /* <DEDUP_REMOVED lines=23> */
.L_x_49100:
        /* <DEDUP_REMOVED lines=12> */
.L_x_49102:
[----:B------:R-:W-:Y:S05]  /*322c0*/  BSYNC.RECONVERGENT B2 ;  /* 0x0000000000027941 */ /* 0x000fea0003800200 */
.L_x_49101:
        /* <DEDUP_REMOVED lines=62> */
.L_x_49099:
[----:B------:R-:W-:Y:S05]  /*326b0*/  BSYNC.RECONVERGENT B1 ;  /* 0x0000000000017941 */ /* 0x000fea0003800200 */
.L_x_49098:
        /* <DEDUP_REMOVED lines=23> */
.L_x_49105:
        /* <DEDUP_REMOVED lines=12> */
.L_x_49107:
[----:B------:R-:W-:Y:S05]  /*328f0*/  BSYNC.RECONVERGENT B2 ;  /* 0x0000000000027941 */ /* 0x000fea0003800200 */
.L_x_49106:
        /* <DEDUP_REMOVED lines=62> */
.L_x_49104:
[----:B------:R-:W-:Y:S05]  /*32ce0*/  BSYNC.RECONVERGENT B1 ;  /* 0x0000000000017941 */ /* 0x000fea0003800200 */
.L_x_49103:
        /* <DEDUP_REMOVED lines=23> */
.L_x_49110:
        /* <DEDUP_REMOVED lines=15> */
.L_x_49112:
[----:B------:R-:W-:Y:S05]  /*32f50*/  BSYNC.RECONVERGENT B2 ;  /* 0x0000000000027941 */ /* 0x000fea0003800200 */
.L_x_49111:
        /* <DEDUP_REMOVED lines=62> */
.L_x_49109:
[----:B------:R-:W-:Y:S05]  /*33340*/  BSYNC.RECONVERGENT B1 ;  /* 0x0000000000017941 */ /* 0x000fea0003800200 */
.L_x_49108:
        /* <DEDUP_REMOVED lines=15> */
.L_x_49072:
        /* <DEDUP_REMOVED lines=16> */
.L_x_49116:
        /* <DEDUP_REMOVED lines=12> */
.L_x_49118:
[----:B------:R-:W-:Y:S05]  /*33600*/  BSYNC.RECONVERGENT B2 ;  /* 0x0000000000027941 */ /* 0x000fea0003800200 */
.L_x_49117:
        /* <DEDUP_REMOVED lines=62> */
.L_x_49115:
[----:B------:R-:W-:Y:S05]  /*339f0*/  BSYNC.RECONVERGENT B1 ;  /* 0x0000000000017941 */ /* 0x000fea0003800200 */
.L_x_49114:
        /* <DEDUP_REMOVED lines=11> */
[----:B--2---:R-:W-:-:S04]  /*33ab0*/  FSETP.GTU.FTZ.AND P0, PT, R28, R252, PT ;  /* 0x000000fc1c00720b */ /* 0x004fc80003f1c000 */
[----:B------:R-:W-:Y:S02]  /*33ac0*/  FSEL R3, R3, RZ, !P0 ;  /* 0x000000ff03037208 */ /* 0x000fe40004000000 */
[----:B------:R-:W-:-:S03]  /*33ad0*/  PLOP3.LUT P0, PT, P0, PT, PT, 0x8, 0x80 ;  /* 0x000000000080781c */ /* 0x000fc6000070e170 */
[----:B0-----:R-:W-:Y:S01]  /*33ae0*/  FMUL.FTZ R42, R3, R68 ;  /* 0x00000044032a7220 */ /* 0x001fe20000410000 */
        /* <DEDUP_REMOVED lines=13> */
.L_x_49121:
        /* <DEDUP_REMOVED lines=12> */
.L_x_49123:
[----:B------:R-:W-:Y:S05]  /*33c80*/  BSYNC.RECONVERGENT B2 ;  /* 0x0000000000027941 */ /* 0x000fea0003800200 */
.L_x_49122:
        /* <DEDUP_REMOVED lines=62> */
.L_x_49120:
[----:B------:R-:W-:Y:S05]  /*34070*/  BSYNC.RECONVERGENT B1 ;  /* 0x0000000000017941 */ /* 0x000fea0003800200 */
.L_x_49119:
        /* <DEDUP_REMOVED lines=23> */
.L_x_49126:
        /* <DEDUP_REMOVED lines=12> */
.L_x_49128:
[----:B------:R-:W-:Y:S05]  /*342b0*/  BSYNC.RECONVERGENT B2 ;  /* 0x0000000000027941 */ /* 0x000fea0003800200 */
.L_x_49127:
        /* <DEDUP_REMOVED lines=62> */
.L_x_49125:
[----:B------:R-:W-:Y:S05]  /*346a0*/  BSYNC.RECONVERGENT B1 ;  /* 0x0000000000017941 */ /* 0x000fea0003800200 */
.L_x_49124:
        /* <DEDUP_REMOVED lines=23> */
.L_x_49131:
        /* <DEDUP_REMOVED lines=12> */
.L_x_49133:
[----:B------:R-:W-:Y:S05]  /*348e0*/  BSYNC.RECONVERGENT B2 ;  /* 0x0000000000027941 */ /* 0x000fea0003800200 */
.L_x_49132:
        /* <DEDUP_REMOVED lines=62> */
.L_x_49130:
[----:B------:R-:W-:Y:S05]  /*34cd0*/  BSYNC.RECONVERGENT B1 ;  /* 0x0000000000017941 */ /* 0x000fea0003800200 */
.L_x_49129:
        /* <DEDUP_REMOVED lines=23> */
.L_x_49136:
        /* <DEDUP_REMOVED lines=12> */
.L_x_49138:
[----:B------:R-:W-:Y:S05]  /*34f10*/  BSYNC.RECONVERGENT B2 ;  /* 0x0000000000027941 */ /* 0x000fea0003800200 */
.L_x_49137:
        /* <DEDUP_REMOVED lines=62> */
.L_x_49135:
[----:B------:R-:W-:Y:S05]  /*35300*/  BSYNC.RECONVERGENT B1 ;  /* 0x0000000000017941 */ /* 0x000fea0003800200 */
.L_x_49134:
        /* <DEDUP_REMOVED lines=23> */
.L_x_49141:
        /* <DEDUP_REMOVED lines=12> */
.L_x_49143:
[----:B------:R-:W-:Y:S05]  /*35540*/  BSYNC.RECONVERGENT B2 ;  /* 0x0000000000027941 */ /* 0x000fea0003800200 */
.L_x_49142:
        /* <DEDUP_REMOVED lines=62> */
.L_x_49140:
[----:B------:R-:W-:Y:S05]  /*35930*/  BSYNC.RECONVERGENT B1 ;  /* 0x0000000000017941 */ /* 0x000fea0003800200 */
.L_x_49139:
        /* <DEDUP_REMOVED lines=22> */
.L_x_49146:
        /* <DEDUP_REMOVED lines=12> */
.L_x_49148:
[----:B------:R-:W-:Y:S05]  /*35b60*/  BSYNC.RECONVERGENT B2 ;  /* 0x0000000000027941 */ /* 0x000fea0003800200 */
.L_x_49147:
        /* <DEDUP_REMOVED lines=62> */
.L_x_49145:
[----:B------:R-:W-:Y:S05]  /*35f50*/  BSYNC.RECONVERGENT B1 ;  /* 0x0000000000017941 */ /* 0x000fea0003800200 */
.L_x_49144:
        /* <DEDUP_REMOVED lines=22> */
.L_x_49151:
        /* <DEDUP_REMOVED lines=15> */
.L_x_49153:
[----:B------:R-:W-:Y:S05]  /*361b0*/  BSYNC.RECONVERGENT B2 ;  /* 0x0000000000027941 */ /* 0x000fea0003800200 */
.L_x_49152:
        /* <DEDUP_REMOVED lines=62> */
.L_x_49150:
[----:B------:R-:W-:Y:S05]  /*365a0*/  BSYNC.RECONVERGENT B1 ;  /* 0x0000000000017941 */ /* 0x000fea0003800200 */
.L_x_49149:
        /* <DEDUP_REMOVED lines=13> */
.L_x_49113:
        /* <DEDUP_REMOVED lines=21> */
.L_x_49071:
[----:B------:R-:W-:Y:S05]  /*367d0*/  BSYNC.RECONVERGENT B0 ;  /* 0x0000000000007941 */ /* 0x000fea0003800200 */
.L_x_49070:
        /* <DEDUP_REMOVED lines=30> */
.L_x_49159:
        /* <DEDUP_REMOVED lines=12> */
.L_x_49161:
[----:B------:R-:W-:Y:S05]  /*36a80*/  BSYNC.RECONVERGENT B2 ;  /* 0x0000000000027941 */ /* 0x000fea0003800200 */
.L_x_49160:
        /* <DEDUP_REMOVED lines=62> */
.L_x_49158:
[----:B------:R-:W-:Y:S05]  /*36e70*/  BSYNC.RECONVERGENT B1 ;  /* 0x0000000000017941 */ /* 0x000fea0003800200 */
.L_x_49157:
        /* <DEDUP_REMOVED lines=29> */
.L_x_49164:
        /* <DEDUP_REMOVED lines=12> */
.L_x_49166:
[----:B------:R-:W-:Y:S05]  /*37110*/  BSYNC.RECONVERGENT B2 ;  /* 0x0000000000027941 */ /* 0x000fea0003800200 */
.L_x_49165:
        /* <DEDUP_REMOVED lines=62> */
.L_x_49163:
[----:B------:R-:W-:Y:S05]  /*37500*/  BSYNC.RECONVERGENT B1 ;  /* 0x0000000000017941 */ /* 0x000fea0003800200 */
.L_x_49162:
        /* <DEDUP_REMOVED lines=24> */
.L_x_49169:
        /* <DEDUP_REMOVED lines=12> */
.L_x_49171:
[----:B------:R-:W-:Y:S05]  /*37750*/  BSYNC.RECONVERGENT B2 ;  /* 0x0000000000027941 */ /* 0x000fea0003800200 */
.L_x_49170:
        /* <DEDUP_REMOVED lines=62> */
.L_x_49168:
[----:B------:R-:W-:Y:S05]  /*37b40*/  BSYNC.RECONVERGENT B1 ;  /* 0x0000000000017941 */ /* 0x000fea0003800200 */
.L_x_49167:
        /* <DEDUP_REMOVED lines=24> */
.L_x_49174:
        /* <DEDUP_REMOVED lines=12> */
.L_x_49176:
[----:B------:R-:W-:Y:S05]  /*37d90*/  BSYNC.RECONVERGENT B2 ;  /* 0x0000000000027941 */ /* 0x000fea0003800200 */
.L_x_49175:
        /* <DEDUP_REMOVED lines=62> */
.L_x_49173:
[----:B------:R-:W-:Y:S05]  /*38180*/  BSYNC.RECONVERGENT B1 ;  /* 0x0000000000017941 */ /* 0x000fea0003800200 */
.L_x_49172:
        /* <DEDUP_REMOVED lines=24> */
.L_x_49179:
        /* <DEDUP_REMOVED lines=12> */
.L_x_49181:
[----:B------:R-:W-:Y:S05]  /*383d0*/  BSYNC.RECONVERGENT B2 ;  /* 0x0000000000027941 */ /* 0x000fea0003800200 */
.L_x_49180:
        /* <DEDUP_REMOVED lines=62> */
.L_x_49178:
[----:B------:R-:W-:Y:S05]  /*387c0*/  BSYNC.RECONVERGENT B1 ;  /* 0x0000000000017941 */ /* 0x000fea0003800200 */
.L_x_49177:
        /* <DEDUP_REMOVED lines=23> */
.L_x_49184:
        /* <DEDUP_REMOVED lines=12> */
.L_x_49186:
[----:B------:R-:W-:Y:S05]  /*38a00*/  BSYNC.RECONVERGENT B2 ;  /* 0x0000000000027941 */ /* 0x000fea0003800200 */
.L_x_49185:
        /* <DEDUP_REMOVED lines=62> */
.L_x_49183:
[----:B------:R-:W-:Y:S05]  /*38df0*/  BSYNC.RECONVERGENT B1 ;  /* 0x0000000000017941 */ /* 0x000fea0003800200 */
.L_x_49182:
        /* <DEDUP_REMOVED lines=23> */
.L_x_49189:
        /* <DEDUP_REMOVED lines=12> */
.L_x_49191:
[----:B------:R-:W-:Y:S05]  /*39030*/  BSYNC.RECONVERGENT B2 ;  /* 0x0000000000027941 */ /* 0x000fea0003800200 */
.L_x_49190:
        /* <DEDUP_REMOVED lines=62> */
.L_x_49188:
[----:B------:R-:W-:Y:S05]  /*39420*/  BSYNC.RECONVERGENT B1 ;  /* 0x0000000000017941 */ /* 0x000fea0003800200 */
.L_x_49187:
        /* <DEDUP_REMOVED lines=23> */
.L_x_49194:
        /* <DEDUP_REMOVED lines=15> */
.L_x_49196:
[----:B------:R-:W-:Y:S05]  /*39690*/  BSYNC.RECONVERGENT B2 ;  /* 0x0000000000027941 */ /* 0x000fea0003800200 */
.L_x_49195:
        /* <DEDUP_REMOVED lines=62> */
.L_x_49193:
[----:B------:R-:W-:Y:S05]  /*39a80*/  BSYNC.RECONVERGENT B1 ;  /* 0x0000000000017941 */ /* 0x000fea0003800200 */
.L_x_49192:
        /* <DEDUP_REMOVED lines=15> */
.L_x_49156:
        /* <DEDUP_REMOVED lines=16> */
.L_x_49200:
        /* <DEDUP_REMOVED lines=12> */
.L_x_49202:
[----:B------:R-:W-:Y:S05]  /*39d40*/  BSYNC.RECONVERGENT B2 ;  /* 0x0000000000027941 */ /* 0x000fea0003800200 */
.L_x_49201:
        /* <DEDUP_REMOVED lines=62> */
.L_x_49199:
[----:B------:R-:W-:Y:S05]  /*3a130*/  BSYNC.RECONVERGENT B1 ;  /* 0x0000000000017941 */ /* 0x000fea0003800200 */
.L_x_49198:
        /* <DEDUP_REMOVED lines=28> */
.L_x_49205:
        /* <DEDUP_REMOVED lines=12> */
.L_x_49207:
[----:B------:R-:W-:Y:S05]  /*3a3c0*/  BSYNC.RECONVERGENT B2 ;  /* 0x0000000000027941 */ /* 0x000fea0003800200 */
.L_x_49206:
        /* <DEDUP_REMOVED lines=62> */
.L_x_49204:
[----:B------:R-:W-:Y:S05]  /*3a7b0*/  BSYNC.RECONVERGENT B1 ;  /* 0x0000000000017941 */ /* 0x000fea0003800200 */
.L_x_49203:
        /* <DEDUP_REMOVED lines=23> */
.L_x_49210:
        /* <DEDUP_REMOVED lines=12> */
.L_x_49212:
[----:B------:R-:W-:Y:S05]  /*3a9f0*/  BSYNC.RECONVERGENT B2 ;  /* 0x0000000000027941 */ /* 0x000fea0003800200 */
.L_x_49211:
        /* <DEDUP_REMOVED lines=62> */
.L_x_49209:
[----:B------:R-:W-:Y:S05]  /*3ade0*/  BSYNC.RECONVERGENT B1 ;  /* 0x0000000000017941 */ /* 0x000fea0003800200 */
.L_x_49208:
        /* <DEDUP_REMOVED lines=23> */
.L_x_49215:
        /* <DEDUP_REMOVED lines=12> */
.L_x_49217:
[----:B------:R-:W-:Y:S05]  /*3b020*/  BSYNC.RECONVERGENT B2 ;  /* 0x0000000000027941 */ /* 0x000fea0003800200 */
.L_x_49216:
        /* <DEDUP_REMOVED lines=62> */
.L_x_49214:
[----:B------:R-:W-:Y:S05]  /*3b410*/  BSYNC.RECONVERGENT B1 ;  /* 0x0000000000017941 */ /* 0x000fea0003800200 */
.L_x_49213:
        /* <DEDUP_REMOVED lines=23> */
.L_x_49220:
        /* <DEDUP_REMOVED lines=12> */
.L_x_49222:
[----:B------:R-:W-:Y:S05]  /*3b650*/  BSYNC.RECONVERGENT B2 ;  /* 0x0000000000027941 */ /* 0x000fea0003800200 */
.L_x_49221:
        /* <DEDUP_REMOVED lines=62> */
.L_x_49219:
[----:B------:R-:W-:Y:S05]  /*3ba40*/  BSYNC.RECONVERGENT B1 ;  /* 0x0000000000017941 */ /* 0x000fea0003800200 */
.L_x_49218:
        /* <DEDUP_REMOVED lines=23> */
.L_x_49225:
        /* <DEDUP_REMOVED lines=12> */
.L_x_49227:
[----:B------:R-:W-:Y:S05]  /*3bc80*/  BSYNC.RECONVERGENT B2 ;  /* 0x0000000000027941 */ /* 0x000fea0003800200 */
.L_x_49226:
        /* <DEDUP_REMOVED lines=62> */
.L_x_49224:
[----:B------:R-:W-:Y:S05]  /*3c070*/  BSYNC.RECONVERGENT B1 ;  /* 0x0000000000017941 */ /* 0x000fea0003800200 */
.L_x_49223:
        /* <DEDUP_REMOVED lines=22> */
.L_x_49230:
        /* <DEDUP_REMOVED lines=12> */
.L_x_49232:
[----:B------:R-:W-:Y:S05]  /*3c2a0*/  BSYNC.RECONVERGENT B2 ;  /* 0x0000000000027941 */ /* 0x000fea0003800200 */
.L_x_49231:
        /* <DEDUP_REMOVED lines=62> */
.L_x_49229:
[----:B------:R-:W-:Y:S05]  /*3c690*/  BSYNC.RECONVERGENT B1 ;  /* 0x0000000000017941 */ /* 0x000fea0003800200 */
.L_x_49228:
        /* <DEDUP_REMOVED lines=22> */
.L_x_49235:
        /* <DEDUP_REMOVED lines=15> */
.L_x_49237:
[----:B------:R-:W-:Y:S05]  /*3c8f0*/  BSYNC.RECONVERGENT B2 ;  /* 0x0000000000027941 */ /* 0x000fea0003800200 */
.L_x_49236:
        /* <DEDUP_REMOVED lines=62> */
.L_x_49234:
[----:B------:R-:W-:Y:S05]  /*3cce0*/  BSYNC.RECONVERGENT B1 ;  /* 0x0000000000017941 */ /* 0x000fea0003800200 */
.L_x_49233:
        /* <DEDUP_REMOVED lines=13> */
.L_x_49197:
        /* <DEDUP_REMOVED lines=21> */
.L_x_49155:
[----:B------:R-:W-:Y:S05]  /*3cf10*/  BSYNC.RECONVERGENT B0 ;  /* 0x0000000000007941 */ /* 0x000fea0003800200 */
.L_x_49154:
        /* <DEDUP_REMOVED lines=30> */
.L_x_49243:
        /* <DEDUP_REMOVED lines=12> */
.L_x_49245:
[----:B------:R-:W-:Y:S05]  /*3d1c0*/  BSYNC.RECONVERGENT B2 ;  /* 0x0000000000027941 */ /* 0x000fea0003800200 */
.L_x_49244:
        /* <DEDUP_REMOVED lines=59> */
[----:B------:R-:W-:Y:S02]  /*3d580*/  LOP3.LUT R8, R8, UR4, R151, 0x96, !PT ;  /* 0x0000000408087c12 */ /* 0x000fe4000f8e9697 */
[----:B------:R-:W-:-:S07]  /*3d590*/  MOV R6, R150 ;  /* 0x0000009600067202 */ /* 0x000fce0000000f00 */
.L_x_49242:
[----:B------:R-:W-:Y:S05]  /*3d5a0*/  BSYNC.RECONVERGENT B1 ;  /* 0x0000000000017941 */ /* 0x000fea0003800200 */
.L_x_49241:
        /* <DEDUP_REMOVED lines=15> */
[----:B------:R-:W-:Y:S01]  /*3d6a0*/  FFMA.FTZ R43, R3, R52, R43 ;  /* 0x00000034032b7223 */ /* 0x000fe2000001002b */
        /* <DEDUP_REMOVED lines=13> */
.L_x_49248:
        /* <DEDUP_REMOVED lines=12> */
.L_x_49250:
[----:B------:R-:W-:Y:S05]  /*3d840*/  BSYNC.RECONVERGENT B2 ;  /* 0x0000000000027941 */ /* 0x000fea0003800200 */
.L_x_49249:
        /* <DEDUP_REMOVED lines=62> */
.L_x_49247:
[----:B------:R-:W-:Y:S05]  /*3dc30*/  BSYNC.RECONVERGENT B1 ;  /* 0x0000000000017941 */ /* 0x000fea0003800200 */
.L_x_49246:
        /* <DEDUP_REMOVED lines=24> */
.L_x_49253:
        /* <DEDUP_REMOVED lines=12> */
.L_x_49255:
[----:B------:R-:W-:Y:S05]  /*3de80*/  BSYNC.RECONVERGENT B2 ;  /* 0x0000000000027941 */ /* 0x000fea0003800200 */
.L_x_49254:
        /* <DEDUP_REMOVED lines=62> */
.L_x_49252:
[----:B------:R-:W-:Y:S05]  /*3e270*/  BSYNC.RECONVERGENT B1 ;  /* 0x0000000000017941 */ /* 0x000fea0003800200 */
.L_x_49251:
        /* <DEDUP_REMOVED lines=24> */
.L_x_49258:
        /* <DEDUP_REMOVED lines=12> */
.L_x_49260:
[----:B------:R-:W-:Y:S05]  /*3e4c0*/  BSYNC.RECONVERGENT B2 ;  /* 0x0000000000027941 */ /* 0x000fea0003800200 */
.L_x_49259:
        /* <DEDUP_REMOVED lines=62> */
.L_x_49257:
[----:B------:R-:W-:Y:S05]  /*3e8b0*/  BSYNC.RECONVERGENT B1 ;  /* 0x0000000000017941 */ /* 0x000fea0003800200 */
.L_x_49256:
        /* <DEDUP_REMOVED lines=24> */
.L_x_49263:
        /* <DEDUP_REMOVED lines=12> */
.L_x_49265:
[----:B------:R-:W-:Y:S05]  /*3eb00*/  BSYNC.RECONVERGENT B2 ;  /* 0x0000000000027941 */ /* 0x000fea0003800200 */
.L_x_49264:
        /* <DEDUP_REMOVED lines=62> */
.L_x_49262:
[----:B------:R-:W-:Y:S05]  /*3eef0*/  BSYNC.RECONVERGENT B1 ;  /* 0x0000000000017941 */ /* 0x000fea0003800200 */
.L_x_49261:
        /* <DEDUP_REMOVED lines=23> */
.L_x_49268:
        /* <DEDUP_REMOVED lines=12> */
.L_x_49270:
[----:B------:R-:W-:Y:S05]  /*3f130*/  BSYNC.RECONVERGENT B2 ;  /* 0x0000000000027941 */ /* 0x000fea0003800200 */
.L_x_49269:
        /* <DEDUP_REMOVED lines=62> */
.L_x_49267:
[----:B------:R-:W-:Y:S05]  /*3f520*/  BSYNC.RECONVERGENT B1 ;  /* 0x0000000000017941 */ /* 0x000fea0003800200 */
.L_x_49266:
        /* <DEDUP_REMOVED lines=23> */
.L_x_49273:
        /* <DEDUP_REMOVED lines=12> */
.L_x_49275:
[----:B------:R-:W-:Y:S05]  /*3f760*/  BSYNC.RECONVERGENT B2 ;  /* 0x0000000000027941 */ /* 0x000fea0003800200 */
.L_x_49274:
        /* <DEDUP_REMOVED lines=62> */
.L_x_49272:
[----:B------:R-:W-:Y:S05]  /*3fb50*/  BSYNC.RECONVERGENT B1 ;  /* 0x0000000000017941 */ /* 0x000fea0003800200 */
.L_x_49271:
        /* <DEDUP_REMOVED lines=23> */
.L_x_49278:
        /* <DEDUP_REMOVED lines=15> */
.L_x_49280:
[----:B------:R-:W-:Y:S05]  /*3fdc0*/  BSYNC.RECONVERGENT B2 ;  /* 0x0000000000027941 */ /* 0x000fea0003800200 */
.L_x_49279:
        /* <DEDUP_REMOVED lines=62> */
.L_x_49277:
[----:B------:R-:W-:Y:S05]  /*401b0*/  BSYNC.RECONVERGENT B1 ;  /* 0x0000000000017941 */ /* 0x000fea0003800200 */
.L_x_49276:
        /* <DEDUP_REMOVED lines=15> */
.L_x_49240:
        /* <DEDUP_REMOVED lines=16> */
.L_x_49284:
        /* <DEDUP_REMOVED lines=12> */
.L_x_49286:
[----:B------:R-:W-:Y:S05]  /*40470*/  BSYNC.RECONVERGENT B2 ;  /* 0x0000000000027941 */ /* 0x000fea0003800200 */
.L_x_49285:
        /* <DEDUP_REMOVED lines=60> */
[----:B------:R-:W-:-:S07]  /*40840*/  LOP3.LUT R8, R8, UR4, R151, 0x96, !PT ;  /* 0x0000000408087c12 */ /* 0x000fce000f8e9697 */
.L_x_49283:
[----:B------:R-:W-:Y:S05]  /*40850*/  BSYNC.RECONVERGENT B1 ;  /* 0x0000000000017941 */ /* 0x000fea0003800200 */
.L_x_49282:
        /* <DEDUP_REMOVED lines=13> */
[----:B------:R-:W-:-:S03]  /*40930*/  PLOP3.LUT P0, PT, P0, PT, PT, 0x8, 0x80 ;  /* 0x000000000080781c */ /* 0x000fc6000070e170 */
[----:B------:R-:W-:Y:S01]  /*40940*/  FMUL.FTZ R43, R3, R52 ;  /* 0x00000034032b7220 */ /* 0x000fe20000410000 */
        /* <DEDUP_REMOVED lines=13> */
.L_x_49289:
        /* <DEDUP_REMOVED lines=12> */
.L_x_49291:
[----:B------:R-:W-:Y:S05]  /*40ae0*/  BSYNC.RECONVERGENT B2 ;  /* 0x0000000000027941 */ /* 0x000fea0003800200 */
.L_x_49290:
        /* <DEDUP_REMOVED lines=62> */
.L_x_49288:
[----:B------:R-:W-:Y:S05]  /*40ed0*/  BSYNC.RECONVERGENT B1 ;  /* 0x0000000000017941 */ /* 0x000fea0003800200 */
.L_x_49287:
        /* <DEDUP_REMOVED lines=23> */
.L_x_49294:
        /* <DEDUP_REMOVED lines=12> */
.L_x_49296:
[----:B------:R-:W-:Y:S05]  /*41110*/  BSYNC.RECONVERGENT B2 ;  /* 0x0000000000027941 */ /* 0x000fea0003800200 */
.L_x_49295:
        /* <DEDUP_REMOVED lines=62> */
.L_x_49293:
[----:B------:R-:W-:Y:S05]  /*41500*/  BSYNC.RECONVERGENT B1 ;  /* 0x0000000000017941 */ /* 0x000fea0003800200 */
.L_x_49292:
        /* <DEDUP_REMOVED lines=23> */
.L_x_49299:
        /* <DEDUP_REMOVED lines=12> */
.L_x_49301:
[----:B------:R-:W-:Y:S05]  /*41740*/  BSYNC.RECONVERGENT B2 ;  /* 0x0000000000027941 */ /* 0x000fea0003800200 */
.L_x_49300:
        /* <DEDUP_REMOVED lines=62> */
.L_x_49298:
[----:B------:R-:W-:Y:S05]  /*41b30*/  BSYNC.RECONVERGENT B1 ;  /* 0x0000000000017941 */ /* 0x000fea0003800200 */
.L_x_49297:
        /* <DEDUP_REMOVED lines=23> */
.L_x_49304:
        /* <DEDUP_REMOVED lines=12> */
.L_x_49306:
[----:B------:R-:W-:Y:S05]  /*41d70*/  BSYNC.RECONVERGENT B2 ;  /* 0x0000000000027941 */ /* 0x000fea0003800200 */
.L_x_49305:
        /* <DEDUP_REMOVED lines=62> */
.L_x_49303:
[----:B------:R-:W-:Y:S05]  /*42160*/  BSYNC.RECONVERGENT B1 ;  /* 0x0000000000017941 */ /* 0x000fea0003800200 */
.L_x_49302:
        /* <DEDUP_REMOVED lines=23> */
.L_x_49309:
        /* <DEDUP_REMOVED lines=12> */
.L_x_49311:
[----:B------:R-:W-:Y:S05]  /*423a0*/  BSYNC.RECONVERGENT B2 ;  /* 0x0000000000027941 */ /* 0x000fea0003800200 */
.L_x_49310:
        /* <DEDUP_REMOVED lines=62> */
.L_x_49308:
[----:B------:R-:W-:Y:S05]  /*42790*/  BSYNC.RECONVERGENT B1 ;  /* 0x0000000000017941 */ /* 0x000fea0003800200 */
.L_x_49307:
        /* <DEDUP_REMOVED lines=22> */
.L_x_49314:
        /* <DEDUP_REMOVED lines=12> */
.L_x_49316:
[----:B------:R-:W-:Y:S05]  /*429c0*/  BSYNC.RECONVERGENT B2 ;  /* 0x0000000000027941 */ /* 0x000fea0003800200 */
.L_x_49315:
        /* <DEDUP_REMOVED lines=62> */
.L_x_49313:
[----:B------:R-:W-:Y:S05]  /*42db0*/  BSYNC.RECONVERGENT B1 ;  /* 0x0000000000017941 */ /* 0x000fea0003800200 */
.L_x_49312:
        /* <DEDUP_REMOVED lines=22> */
.L_x_49319:
        /* <DEDUP_REMOVED lines=15> */
.L_x_49321:
[----:B------:R-:W-:Y:S05]  /*43010*/  BSYNC.RECONVERGENT B2 ;  /* 0x0000000000027941 */ /* 0x000fea0003800200 */
.L_x_49320:
        /* <DEDUP_REMOVED lines=62> */
.L_x_49318:
[----:B------:R-:W-:Y:S05]  /*43400*/  BSYNC.RECONVERGENT B1 ;  /* 0x0000000000017941 */ /* 0x000fea0003800200 */
.L_x_49317:
        /* <DEDUP_REMOVED lines=13> */
.L_x_49281:
        /* <DEDUP_REMOVED lines=13> */
[----:B------:R-:W-:Y:S02]  /*435b0*/  LOP3.LUT R43, R131, R43, R128, 0xfe, !PT ;  /* 0x0000002b832b7212 */ /* 0x000fe400078efe80 */
[----:B------:R-:W0:Y:S01]  /*435c0*/  LDC.64 R130, c[0x0][0x3b0] ;  /* 0x0000ec00ff827b82 */ /* 0x000e220000000a00 */
[----:B------:R-:W-:-:S04]  /*435d0*/  LOP3.LUT P6, RZ, R0, 0x2, RZ, 0xc0, !PT ;  /* 0x0000000200ff7812 */ /* 0x000fc800078cc0ff */
[----:B------:R-:W-:-:S04]  /*435e0*/  SEL R128, RZ, 0x1, !P6 ;  /* 0x00000001ff807807 */ /* 0x000fc80007000000 */
[----:B------:R-:W-:Y:S01]  /*435f0*/  LOP3.LUT R128, R43, R128, RZ, 0xfc, !PT ;  /* 0x000000802b807212 */ /* 0x000fe200078efcff */
[----:B0-----:R-:W-:-:S05]  /*43600*/  IMAD.WIDE.U32 R130, R170, 0x8, R130 ;  /* 0x00000008aa827825 */ /* 0x001fca00078e0082 */
[----:B------:R0:W-:Y:S02]  /*43610*/  STG.E.64 desc[UR8][R130.64], R128 ;  /* 0x0000008082007986 */ /* 0x0001e4000c101b08 */
.L_x_49239:
[----:B------:R-:W-:Y:S05]  /*43620*/  BSYNC.RECONVERGENT B0 ;  /* 0x0000000000007941 */ /* 0x000fea0003800200 */
.L_x_49238:
[----:B01234-:R-:W-:Y:S01]  /*43630*/  FADD.FTZ R42, RZ, R185 ;  /* 0x000000b9ff2a7221 */ /* 0x01ffe20000010000 */
[----:B------:R-:W-:Y:S01]  /*43640*/  LOP3.LUT P0, RZ, R0, 0x80, RZ, 0xc0, !PT ;  /* 0x0000008000ff7812 */ /* 0x000fe2000780c0ff */
[----:B------:R-:W0:Y:S01]  /*43650*/  S2R R170, SR_TID.X ;  /* 0x0000000000aa7919 */ /* 0x000e220000002100 */
[----:B------:R-:W-:Y:S01]  /*43660*/  ISETP.GT.U32.AND P5, PT, R12, 0x3f, PT ;  /* 0x0000003f0c00780c */ /* 0x000fe20003fa4070 */
        /* <DEDUP_REMOVED lines=285> */
.L_x_49355:
        /* <DEDUP_REMOVED lines=28> */
[----:B------:R-:W-:-:S02]  /*44a00*/  FADD.FTZ R43, R23, -R170 ;  /* 0x800000aa172b7221 */ /* 0x000fc40000010000 */
[C---:B------:R-:W-:Y:S01]  /*44a10*/  FMUL.FTZ R128, R169.reuse, R42 ;  /* 0x0000002aa9807220 */ /* 0x040fe20000410000 */
[----:B------:R-:W-:Y:S01]  /*44a20*/  FADD.FTZ R42, R176, -R170 ;  /* 0x800000aab02a7221 */ /* 0x000fe20000010000 */
[C---:B------:R-:W-:Y:S01]  /*44a30*/  FMUL.FTZ R129, R169.reuse, R129 ;  /* 0x00000081a9817220 */ /* 0x040fe20000410000 */
[C---:B------:R-:W-:Y:S02]  /*44a40*/  FMUL.FTZ R43, R169.reuse, R43 ;  /* 0x0000002ba92b7220 */ /* 0x040fe40000410000 */
[----:B------:R-:W-:Y:S01]  /*44a50*/  FMUL.FTZ R42, R169, R42 ;  /* 0x0000002aa92a7220 */ /* 0x000fe20000410000 */
[----:B--2--5:R-:W-:Y:S01]  /*44a60*/  FFMA.FTZ R128, R128, R252, R208 ;  /* 0x000000fc80807223 */ /* 0x024fe200000100d0 */
[----:B---3--:R-:W-:Y:S02]  /*44a70*/  FFMA.FTZ R129, R129, R191, R209 ;  /* 0x000000bf81817223 */ /* 0x008fe400000100d1 */
[----:B----4-:R-:W-:-:S03]  /*44a80*/  FFMA.FTZ R42, R42, R190, R210 ;  /* 0x000000be2a2a7223 */ /* 0x010fc600000100d2 */
[----:B------:R-:W-:Y:S01]  /*44a90*/  F2FP.F16.F32.PACK_AB R128, R129, R128 ;  /* 0x000000808180723e */ /* 0x000fe200000000ff */
        /* <DEDUP_REMOVED lines=8> */
[----:B0-----:R-:W-:Y:S01]  /*44b20*/  F2FP.F16.F32.PACK_AB R130, R42, R43 ;  /* 0x0000002b2a82723e */ /* 0x001fe200000000ff */
[--C-:B------:R-:W-:Y:S01]  /*44b30*/  FADD.FTZ R42, R132, -R170.reuse ;  /* 0x800000aa842a7221 */ /* 0x100fe20000010000 */
[----:B------:R-:W-:-:S03]  /*44b40*/  FADD.FTZ R43, R137, -R170 ;  /* 0x800000aa892b7221 */ /* 0x000fc60000010000 */
[C---:B------:R-:W-:Y:S01]  /*44b50*/  FMUL.FTZ R42, R169.reuse, R42 ;  /* 0x0000002aa92a7220 */ /* 0x040fe20000410000 */
[----:B------:R-:W-:-:S03]  /*44b60*/  FMUL.FTZ R43, R169, R43 ;  /* 0x0000002ba92b7220 */ /* 0x000fc60000410000 */
[----:B------:R-:W-:Y:S01]  /*44b70*/  FFMA.FTZ R42, R42, R171, R214 ;  /* 0x000000ab2a2a7223 */ /* 0x000fe200000100d6 */
[----:B------:R-:W-:-:S05]  /*44b80*/  FFMA.FTZ R43, R43, R131, R215 ;  /* 0x000000832b2b7223 */ /* 0x000fca00000100d7 */
[----:B------:R-:W-:Y:S02]  /*44b90*/  F2FP.F16.F32.PACK_AB R131, R43, R42 ;  /* 0x0000002a2b83723e */ /* 0x000fe400000000ff */
[----:B------:R-:W0:Y:S02]  /*44ba0*/  LDC.64 R42, c[0x0][0x428] ;  /* 0x00010a00ff2a7b82 */ /* 0x000e240000000a00 */
[C---:B0-----:R-:W-:Y:S01]  /*44bb0*/  IMAD.WIDE.U32 R42, R2.reuse, 0x10, R42 ;  /* 0x00000010022a7825 */ /* 0x041fe200078e002a */
[----:B------:R-:W-:-:S04]  /*44bc0*/  IADD3 R2, PT, PT, R2, 0x20, RZ ;  /* 0x0000002002027810 */ /* 0x000fc80007ffe0ff */
[----:B------:R2:W-:Y:S03]  /*44bd0*/  STG.E.128 desc[UR8][R42.64], R128 ;  /* 0x000000802a007986 */ /* 0x0005e6000c101d08 */
.L_x_49324:
[----:B------:R-:W-:Y:S05]  /*44be0*/  BSYNC.RECONVERGENT B0 ;  /* 0x0000000000007941 */ /* 0x000fea0003800200 */
.L_x_49323:
        /* <DEDUP_REMOVED lines=8> */
[----:B0-2---:R-:W2:Y:S04]  /*44c70*/  LDL R130, [R1+0x154] ;  /* 0x0001540001827983 */ /* 0x005ea80000100800 */
[----:B------:R-:W2:Y:S04]  /*44c80*/  LDL R171, [R1+0x158] ;  /* 0x0001580001ab7983 */ /* 0x000ea80000100800 */
[----:B------:R-:W2:Y:S01]  /*44c90*/  LDL R131, [R1+0x15c] ;  /* 0x00015c0001837983 */ /* 0x000ea20000100800 */
        /* <DEDUP_REMOVED lines=8> */
[----:B---3-5:R-:W-:Y:S01]  /*44d20*/  FFMA.FTZ R128, R128, R191, R216 ;  /* 0x000000bf80807223 */ /* 0x028fe200000100d8 */
[----:B----4-:R-:W-:Y:S02]  /*44d30*/  FFMA.FTZ R129, R129, R190, R217 ;  /* 0x000000be81817223 */ /* 0x010fe400000100d9 */
[----:B------:R-:W-:-:S03]  /*44d40*/  FFMA.FTZ R42, R42, R175, R218 ;  /* 0x000000af2a2a7223 */ /* 0x000fc600000100da */
        /* <DEDUP_REMOVED lines=8> */
[----:B--2---:R-:W-:-:S05]  /*44dd0*/  FFMA.FTZ R42, R42, R130, R221 ;  /* 0x000000822a2a7223 */ /* 0x004fca00000100dd */
[----:B------:R-:W-:Y:S01]  /*44de0*/  F2FP.F16.F32.PACK_AB R130, R42, R43 ;  /* 0x0000002b2a82723e */ /* 0x000fe200000000ff */
        /* <DEDUP_REMOVED lines=8> */
[----:B0-----:R-:W-:-:S04]  /*44e70*/  IMAD.WIDE.U32 R42, R2, 0x10, R42 ;  /* 0x00000010022a7825 */ /* 0x001fc800078e002a */
[----:B------:R-:W-:Y:S01]  /*44e80*/  VIADD R2, R2, 0x20 ;  /* 0x0000002002027836 */ /* 0x000fe20000000000 */
[----:B------:R3:W-:Y:S06]  /*44e90*/  STG.E.128 desc[UR8][R42.64], R128 ;  /* 0x000000802a007986 */ /* 0x0007ec000c101d08 */
.L_x_49326:
[----:B------:R-:W-:Y:S05]  /*44ea0*/  BSYNC.RECONVERGENT B0 ;  /* 0x0000000000007941 */ /* 0x000fea0003800200 */
.L_x_49325:
        /* <DEDUP_REMOVED lines=8> */
[----:B0-23--:R-:W2:Y:S04]  /*44f30*/  LDL R130, [R1+0x134] ;  /* 0x0001340001827983 */ /* 0x00dea80000100800 */
[----:B------:R-:W3:Y:S04]  /*44f40*/  LDL R171, [R1+0x138] ;  /* 0x0001380001ab7983 */ /* 0x000ee80000100800 */
[----:B------:R-:W3:Y:S01]  /*44f50*/  LDL R131, [R1+0x13c] ;  /* 0x00013c0001837983 */ /* 0x000ee20000100800 */
        /* <DEDUP_REMOVED lines=8> */
[----:B----45:R-:W-:Y:S01]  /*44fe0*/  FFMA.FTZ R128, R128, R191, R224 ;  /* 0x000000bf80807223 */ /* 0x030fe200000100e0 */
[----:B------:R-:W-:Y:S02]  /*44ff0*/  FFMA.FTZ R129, R129, R190, R225 ;  /* 0x000000be81817223 */ /* 0x000fe400000100e1 */
        /* <DEDUP_REMOVED lines=15> */
[----:B---3--:R-:W-:Y:S01]  /*450f0*/  FFMA.FTZ R42, R42, R171, R230 ;  /* 0x000000ab2a2a7223 */ /* 0x008fe200000100e6 */
[----:B------:R-:W-:-:S05]  /*45100*/  FFMA.FTZ R43, R43, R131, R231 ;  /* 0x000000832b2b7223 */ /* 0x000fca00000100e7 */
[----:B------:R-:W-:Y:S02]  /*45110*/  F2FP.F16.F32.PACK_AB R131, R43, R42 ;  /* 0x0000002a2b83723e */ /* 0x000fe400000000ff */
[----:B------:R-:W0:Y:S02]  /*45120*/  LDC.64 R42, c[0x0][0x428] ;  /* 0x00010a00ff2a7b82 */ /* 0x000e240000000a00 */
[C---:B0-----:R-:W-:Y:S01]  /*45130*/  IMAD.WIDE.U32 R42, R2.reuse, 0x10, R42 ;  /* 0x00000010022a7825 */ /* 0x041fe200078e002a */
[----:B------:R-:W-:-:S04]  /*45140*/  IADD3 R2, PT, PT, R2, 0x20, RZ ;  /* 0x0000002002027810 */ /* 0x000fc80007ffe0ff */
[----:B------:R4:W-:Y:S03]  /*45150*/  STG.E.128 desc[UR8][R42.64], R128 ;  /* 0x000000802a007986 */ /* 0x0009e6000c101d08 */
.L_x_49328:
[----:B------:R-:W-:Y:S05]  /*45160*/  BSYNC.RECONVERGENT B0 ;  /* 0x0000000000007941 */ /* 0x000fea0003800200 */
.L_x_49327:
        /* <DEDUP_REMOVED lines=8> */
[----:B0-234-:R-:W2:Y:S04]  /*451f0*/  LDL R130, [R1+0x114] ;  /* 0x0001140001827983 */ /* 0x01dea80000100800 */
[----:B------:R-:W3:Y:S04]  /*45200*/  LDL R171, [R1+0x118] ;  /* 0x0001180001ab7983 */ /* 0x000ee80000100800 */
        /* <DEDUP_REMOVED lines=9> */
[----:B-----5:R-:W-:Y:S01]  /*452a0*/  FFMA.FTZ R128, R128, R191, R232 ;  /* 0x000000bf80807223 */ /* 0x020fe200000100e8 */
        /* <DEDUP_REMOVED lines=17> */
[----:B----4-:R-:W-:-:S05]  /*453c0*/  FFMA.FTZ R43, R43, R131, R239 ;  /* 0x000000832b2b7223 */ /* 0x010fca00000100ef */
[----:B------:R-:W-:Y:S02]  /*453d0*/  F2FP.F16.F32.PACK_AB R131, R43, R42 ;  /* 0x0000002a2b83723e */ /* 0x000fe400000000ff */
[----:B------:R-:W0:Y:S02]  /*453e0*/  LDC.64 R42, c[0x0][0x428] ;  /* 0x00010a00ff2a7b82 */ /* 0x000e240000000a00 */
[----:B0-----:R-:W-:-:S04]  /*453f0*/  IMAD.WIDE.U32 R42, R2, 0x10, R42 ;  /* 0x00000010022a7825 */ /* 0x001fc800078e002a */
[----:B------:R-:W-:Y:S01]  /*45400*/  VIADD R2, R2, 0x20 ;  /* 0x0000002002027836 */ /* 0x000fe20000000000 */
[----:B------:R0:W-:Y:S06]  /*45410*/  STG.E.128 desc[UR8][R42.64], R128 ;  /* 0x000000802a007986 */ /* 0x0001ec000c101d08 */
.L_x_49330:
[----:B------:R-:W-:Y:S05]  /*45420*/  BSYNC.RECONVERGENT B0 ;  /* 0x0000000000007941 */ /* 0x000fea0003800200 */
.L_x_49329:
        /* <DEDUP_REMOVED lines=40> */
[C---:B0-----:R-:W-:Y:S01]  /*456b0*/  IMAD.WIDE.U32 R42, R2.reuse, 0x10, R42 ;  /* 0x00000010022a7825 */ /* 0x041fe200078e002a */
[----:B------:R-:W-:-:S04]  /*456c0*/  IADD3 R2, PT, PT, R2, 0x20, RZ ;  /* 0x0000002002027810 */ /* 0x000fc80007ffe0ff */
[----:B------:R0:W-:Y:S03]  /*456d0*/  STG.E.128 desc[UR8][R42.64], R128 ;  /* 0x000000802a007986 */ /* 0x0001e6000c101d08 */
.L_x_49332:
[----:B------:R-:W-:Y:S05]  /*456e0*/  BSYNC.RECONVERGENT B0 ;  /* 0x0000000000007941 */ /* 0x000fea0003800200 */
.L_x_49331:
        /* <DEDUP_REMOVED lines=13> */
[----:B--234-:R-:W2:Y:S04]  /*457c0*/  LDL R130, [R1+0xd4] ;  /* 0x0000d40001827983 */ /* 0x01cea80000100800 */
[----:B------:R-:W3:Y:S04]  /*457d0*/  LDL R174, [R1+0x8] ;  /* 0x0000080001ae7983 */ /* 0x000ee80000100800 */
[----:B------:R-:W3:Y:S04]  /*457e0*/  LDL R173, [R1+0xd8] ;  /* 0x0000d80001ad7983 */ /* 0x000ee80000100800 */
[----:B------:R-:W4:Y:S04]  /*457f0*/  LDL R171, [R1+0xc] ;  /* 0x00000c0001ab7983 */ /* 0x000f280000100800 */
[----:B------:R-:W4:Y:S01]  /*45800*/  LDL R131, [R1+0xdc] ;  /* 0x0000dc0001837983 */ /* 0x000f220000100800 */
[--C-:B-1----:R-:W-:Y:S01]  /*45810*/  FADD.FTZ R42, R184, -R170.reuse ;  /* 0x800000aab82a7221 */ /* 0x102fe20000010000 */
[----:B------:R-:W-:-:S03]  /*45820*/  FADD.FTZ R129, R161, -R170 ;  /* 0x800000aaa1817221 */ /* 0x000fc60000010000 */
[C---:B------:R-:W-:Y:S01]  /*45830*/  FMUL.FTZ R128, R169.reuse, R42 ;  /* 0x0000002aa9807220 */ /* 0x040fe20000410000 */
[----:B------:R-:W-:Y:S01]  /*45840*/  FADD.FTZ R42, R162, -R170 ;  /* 0x800000aaa22a7221 */ /* 0x000fe20000010000 */
[----:B------:R-:W-:-:S03]  /*45850*/  FMUL.FTZ R129, R169, R129 ;  /* 0x00000081a9817220 */ /* 0x000fc60000410000 */
        /* <DEDUP_REMOVED lines=10> */
[----:B------:R-:W-:-:S04]  /*45900*/  F2FP.F16.F32.PACK_AB R128, R129, R128 ;  /* 0x000000808180723e */ /* 0x000fc800000000ff */
        /* <DEDUP_REMOVED lines=15> */
[----:B------:R-:W1:Y:S02]  /*45a00*/  LDC.64 R42, c[0x0][0x428] ;  /* 0x00010a00ff2a7b82 */ /* 0x000e640000000a00 */
[----:B-1----:R-:W-:-:S05]  /*45a10*/  IMAD.WIDE.U32 R42, R2, 0x10, R42 ;  /* 0x00000010022a7825 */ /* 0x002fca00078e002a */
[----:B------:R0:W-:Y:S01]  /*45a20*/  STG.E.128 desc[UR8][R42.64], R128 ;  /* 0x000000802a007986 */ /* 0x0001e2000c101d08 */
[----:B------:R-:W-:-:S07]  /*45a30*/  VIADD R2, R2, 0x20 ;  /* 0x0000002002027836 */ /* 0x000fce0000000000 */
.L_x_49334:
[----:B------:R-:W-:Y:S05]  /*45a40*/  BSYNC.RECONVERGENT B0 ;  /* 0x0000000000007941 */ /* 0x000fea0003800200 */
.L_x_49333:
        /* <DEDUP_REMOVED lines=29> */
[--C-:B------:R-:W-:Y:S01]  /*45c20*/  FADD.FTZ R42, R164, -R170.reuse ;  /* 0x800000aaa42a7221 */ /* 0x100fe20000010000 */
[----:B------:R-:W-:Y:S01]  /*45c30*/  FADD.FTZ R43, R144, -R170 ;  /* 0x800000aa902b7221 */ /* 0x000fe20000010000 */
[C---:B------:R-:W-:Y:S02]  /*45c40*/  FMUL.FTZ R129, R169.reuse, R129 ;  /* 0x00000081a9817220 */ /* 0x040fe40000410000 */
[C---:B------:R-:W-:Y:S01]  /*45c50*/  FMUL.FTZ R42, R169.reuse, R42 ;  /* 0x0000002aa92a7220 */ /* 0x040fe20000410000 */
        /* <DEDUP_REMOVED lines=12> */
[----:B------:R-:W-:Y:S02]  /*45d20*/  F2FP.F16.F32.PACK_AB R128, R129, R128 ;  /* 0x000000808180723e */ /* 0x000fe400000000ff */
        /* <DEDUP_REMOVED lines=18> */
[----:B------:R-:W-:-:S07]  /*45e50*/  IADD3 R2, PT, PT, R2, 0x20, RZ ;  /* 0x0000002002027810 */ /* 0x000fce0007ffe0ff */
.L_x_49336:
[----:B------:R-:W-:Y:S05]  /*45e60*/  BSYNC.RECONVERGENT B0 ;  /* 0x0000000000007941 */ /* 0x000fea0003800200 */
.L_x_49335:
        /* <DEDUP_REMOVED lines=65> */
.L_x_49338:
[----:B------:R-:W-:Y:S05]  /*46280*/  BSYNC.RECONVERGENT B0 ;  /* 0x0000000000007941 */ /* 0x000fea0003800200 */
.L_x_49337:
        /* <DEDUP_REMOVED lines=28> */
[----:B------:R-:W-:Y:S01]  /*46450*/  FMUL.FTZ R128, R169, R42 ;  /* 0x0000002aa9807220 */ /* 0x000fe20000410000 */
        /* <DEDUP_REMOVED lines=36> */
.L_x_49340:
[----:B------:R-:W-:Y:S05]  /*466a0*/  BSYNC.RECONVERGENT B0 ;  /* 0x0000000000007941 */ /* 0x000fea0003800200 */
.L_x_49339:
[----:B-----5:R-:W-:Y:S01]  /*466b0*/  LOP3.LUT P0, RZ, R0, 0x10, RZ, 0xc0, !PT ;  /* 0x0000001000ff7812 */ /* 0x020fe2000780c0ff */
        /* <DEDUP_REMOVED lines=31> */
[----:B0-----:R-:W-:-:S05]  /*468b0*/  IMAD.WIDE.U32 R42, R2, 0x10, R42 ;  /* 0x00000010022a7825 */ /* 0x001fca00078e002a */
[----:B------:R0:W-:Y:S02]  /*468c0*/  STG.E.128 desc[UR8][R42.64], R128 ;  /* 0x000000802a007986 */ /* 0x0001e4000c101d08 */
.L_x_49342:
[----:B------:R-:W-:Y:S05]  /*468d0*/  BSYNC.RECONVERGENT B0 ;  /* 0x0000000000007941 */ /* 0x000fea0003800200 */
.L_x_49341:
[----:B01234-:R-:W0:Y:S02]  /*468e0*/  LDC.64 R42, c[0x0][0x380] ;  /* 0x0000e000ff2a7b82 */ /* 0x01fe240000000a00 */
[----:B0-----:R-:W-:-:S05]  /*468f0*/  IMAD R7, R42, 0x4, R7 ;  /* 0x000000042a077824 */ /* 0x001fca00078e0207 */
[----:B------:R-:W-:-:S13]  /*46900*/  ISETP.GE.AND P0, PT, R7, R43, PT ;  /* 0x0000002b0700720c */ /* 0x000fda0003f06270 */
[----:B------:R-:W-:Y:S05]  /*46910*/  @!P0 BRA `(.L_x_49343) ;  /* 0xfffffbc400188947 */ /* 0x000fea000383ffff */
[----:B------:R-:W-:Y:S05]  /*46920*/  EXIT ;  /* 0x000000000000794d */ /* 0x000fea0003800000 */
.L_x_49322:
        /* <DEDUP_REMOVED lines=8> */
.L_x_49345:
[----:B------:R-:W-:Y:S05]  /*469b0*/  BSYNC B0 ;  /* 0x0000000000007941 */ /* 0x000fea0003800000 */
.L_x_49344:
        /* <DEDUP_REMOVED lines=9> */
.L_x_49346:
[----:B------:R-:W-:Y:S02]  /*46a50*/  IMAD.MOV.U32 R128, RZ, RZ, 0x4 ;  /* 0x00000004ff807424 */ /* 0x000fe400078e00ff */
[----:B------:R-:W-:Y:S01]  /*46a60*/  FADD.FTZ R129, R129, R42 ;  /* 0x0000002a81817221 */ /* 0x000fe20000010000 */
[----:B------:R-:W-:-:S04]  /*46a70*/  MOV R42, 0xffffffff ;  /* 0xffffffff002a7802 */ /* 0x000fc80000000f00 */
[----:B------:R-:W-:-:S07]  /*46a80*/  MOV R131, R129 ;  /* 0x0000008100837202 */ /* 0x000fce0000000f00 */
[----:B------:R-:W-:Y:S05]  /*46a90*/  WARPSYNC.COLLECTIVE R42, `(.L_x_49347) ;  /* 0x000000002a087348 */ /* 0x000fea0003c00000 */
[----:B------:R0:W1:Y:S02]  /*46aa0*/  SHFL.BFLY P6, R42, R131, R128, R43 ;  /* 0x0c000080832a7389 */ /* 0x00006400000c002b */
[----:B01----:R-:W-:Y:S05]  /*46ab0*/  ENDCOLLECTIVE ;  /* 0x000000000000791b */ /* 0x003fea0003800000 */
.L_x_49347:
[----:B------:R-:W-:Y:S02]  /*46ac0*/  HFMA2 R128, -RZ, RZ, 0, 4.76837158203125e-07 ;  /* 0x00000008ff807431 */ /* 0x000fe400000001ff */
[----:B------:R-:W-:Y:S01]  /*46ad0*/  FADD.FTZ R129, R129, R42 ;  /* 0x0000002a81817221 */ /* 0x000fe20000010000 */
[----:B------:R-:W-:-:S03]  /*46ae0*/  IMAD.MOV.U32 R42, RZ, RZ, -0x1 ;  /* 0xffffffffff2a7424 */ /* 0x000fc600078e00ff */
[----:B------:R-:W-:-:S07]  /*46af0*/  IMAD.MOV.U32 R131, RZ, RZ, R129 ;  /* 0x000000ffff837224 */ /* 0x000fce00078e0081 */
[----:B------:R-:W-:Y:S05]  /*46b00*/  WARPSYNC.COLLECTIVE R42, `(.L_x_49348) ;  /* 0x000000002a087348 */ /* 0x000fea0003c00000 */
[----:B------:R0:W1:Y:S02]  /*46b10*/  SHFL.BFLY P6, R42, R131, R128, R43 ;  /* 0x0c000080832a7389 */ /* 0x00006400000c002b */
[----:B01----:R-:W-:Y:S05]  /*46b20*/  ENDCOLLECTIVE ;  /* 0x000000000000791b */ /* 0x003fea0003800000 */
.L_x_49348:
[----:B------:R-:W-:Y:S02]  /*46b30*/  IMAD.MOV.U32 R128, RZ, RZ, 0x10 ;  /* 0x00000010ff807424 */ /* 0x000fe400078e00ff */
[----:B------:R-:W-:Y:S01]  /*46b40*/  FADD.FTZ R129, R129, R42 ;  /* 0x0000002a81817221 */ /* 0x000fe20000010000 */
[----:B------:R-:W-:-:S04]  /*46b50*/  MOV R42, 0xffffffff ;  /* 0xffffffff002a7802 */ /* 0x000fc80000000f00 */
[----:B------:R-:W-:-:S07]  /*46b60*/  MOV R131, R129 ;  /* 0x0000008100837202 */ /* 0x000fce0000000f00 */
[----:B------:R-:W-:Y:S05]  /*46b70*/  WARPSYNC.COLLECTIVE R42, `(.L_x_49349) ;  /* 0x000000002a087348 */ /* 0x000fea0003c00000 */
[----:B------:R0:W1:Y:S02]  /*46b80*/  SHFL.BFLY P6, R42, R131, R128, R43 ;  /* 0x0c000080832a7389 */ /* 0x00006400000c002b */
[----:B01----:R-:W-:Y:S05]  /*46b90*/  ENDCOLLECTIVE ;  /* 0x000000000000791b */ /* 0x003fea0003800000 */
.L_x_49349:
        /* <DEDUP_REMOVED lines=174> */
.L_x_49350:
[----:B------:R-:W-:Y:S02]  /*47680*/  HFMA2 R128, -RZ, RZ, 0, 1.1920928955078125e-07 ;  /* 0x00000002ff807431 */ /* 0x000fe400000001ff */
[----:B------:R-:W-:Y:S01]  /*47690*/  FADD.FTZ R130, R130, R42 ;  /* 0x0000002a82827221 */ /* 0x000fe20000010000 */
[----:B------:R-:W-:-:S03]  /*476a0*/  IMAD.MOV.U32 R42, RZ, RZ, -0x1 ;  /* 0xffffffffff2a7424 */ /* 0x000fc600078e00ff */
[----:B------:R-:W-:-:S07]  /*476b0*/  IMAD.MOV.U32 R131, RZ, RZ, R130 ;  /* 0x000000ffff837224 */ /* 0x000fce00078e0082 */
[----:B------:R-:W-:Y:S05]  /*476c0*/  WARPSYNC.COLLECTIVE R42, `(.L_x_49351) ;  /* 0x000000002a087348 */ /* 0x000fea0003c00000 */
[----:B------:R0:W1:Y:S02]  /*476d0*/  SHFL.BFLY P6, R42, R131, R128, R43 ;  /* 0x0c000080832a7389 */ /* 0x00006400000c002b */
[----:B01----:R-:W-:Y:S05]  /*476e0*/  ENDCOLLECTIVE ;  /* 0x000000000000791b */ /* 0x003fea0003800000 */
.L_x_49351:
[----:B------:R-:W-:Y:S02]  /*476f0*/  IMAD.MOV.U32 R128, RZ, RZ, 0x4 ;  /* 0x00000004ff807424 */ /* 0x000fe400078e00ff */
[----:B------:R-:W-:Y:S01]  /*47700*/  FADD.FTZ R130, R130, R42 ;  /* 0x0000002a82827221 */ /* 0x000fe20000010000 */
[----:B------:R-:W-:-:S04]  /*47710*/  MOV R42, 0xffffffff ;  /* 0xffffffff002a7802 */ /* 0x000fc80000000f00 */
[----:B------:R-:W-:-:S07]  /*47720*/  MOV R131, R130 ;  /* 0x0000008200837202 */ /* 0x000fce0000000f00 */
[----:B------:R-:W-:Y:S05]  /*47730*/  WARPSYNC.COLLECTIVE R42, `(.L_x_49352) ;  /* 0x000000002a087348 */ /* 0x000fea0003c00000 */
[----:B------:R0:W1:Y:S02]  /*47740*/  SHFL.BFLY P6, R42, R131, R128, R43 ;  /* 0x0c000080832a7389 */ /* 0x00006400000c002b */
[----:B01----:R-:W-:Y:S05]  /*47750*/  ENDCOLLECTIVE ;  /* 0x000000000000791b */ /* 0x003fea0003800000 */
.L_x_49352:
[----:B------:R-:W-:Y:S02]  /*47760*/  HFMA2 R128, -RZ, RZ, 0, 4.76837158203125e-07 ;  /* 0x00000008ff807431 */ /* 0x000fe400000001ff */
[----:B------:R-:W-:Y:S01]  /*47770*/  FADD.FTZ R130, R130, R42 ;  /* 0x0000002a82827221 */ /* 0x000fe20000010000 */
[----:B------:R-:W-:-:S03]  /*47780*/  IMAD.MOV.U32 R42, RZ, RZ, -0x1 ;  /* 0xffffffffff2a7424 */ /* 0x000fc600078e00ff */
[----:B------:R-:W-:-:S07]  /*47790*/  IMAD.MOV.U32 R131, RZ, RZ, R130 ;  /* 0x000000ffff837224 */ /* 0x000fce00078e0082 */
[----:B------:R-:W-:Y:S05]  /*477a0*/  WARPSYNC.COLLECTIVE R42, `(.L_x_49353) ;  /* 0x000000002a087348 */ /* 0x000fea0003c00000 */
[----:B------:R0:W1:Y:S02]  /*477b0*/  SHFL.BFLY P6, R42, R131, R128, R43 ;  /* 0x0c000080832a7389 */ /* 0x00006400000c002b */
[----:B01----:R-:W-:Y:S05]  /*477c0*/  ENDCOLLECTIVE ;  /* 0x000000000000791b */ /* 0x003fea0003800000 */
.L_x_49353:
[----:B------:R-:W-:Y:S02]  /*477d0*/  IMAD.MOV.U32 R128, RZ, RZ, 0x10 ;  /* 0x00000010ff807424 */ /* 0x000fe400078e00ff */
[----:B------:R-:W-:Y:S01]  /*477e0*/  FADD.FTZ R130, R130, R42 ;  /* 0x0000002a82827221 */ /* 0x000fe20000010000 */
[----:B------:R-:W-:-:S04]  /*477f0*/  MOV R42, 0xffffffff ;  /* 0xffffffff002a7802 */ /* 0x000fc80000000f00 */
[----:B------:R-:W-:-:S07]  /*47800*/  MOV R131, R130 ;  /* 0x0000008200837202 */ /* 0x000fce0000000f00 */
[----:B------:R-:W-:Y:S05]  /*47810*/  WARPSYNC.COLLECTIVE R42, `(.L_x_49354) ;  /* 0x000000002a087348 */ /* 0x000fea0003c00000 */
[----:B------:R0:W1:Y:S02]  /*47820*/  SHFL.BFLY P6, R42, R131, R128, R43 ;  /* 0x0c000080832a7389 */ /* 0x00006400000c002b */
[----:B01----:R-:W-:Y:S05]  /*47830*/  ENDCOLLECTIVE ;  /* 0x000000000000791b */ /* 0x003fea0003800000 */
.L_x_49354:
[----:B------:R-:W-:Y:S05]  /*47840*/  BRA `(.L_x_49355) ;  /* 0xffffffcc00fc7947 */ /* 0x000fea000383ffff */
.L_x_49356:
        /* <DEDUP_REMOVED lines=11> */
.L_x_88508:


//--------------------- .text._ZN10layer_norm13ln_fwd_kernelINS_13Kernel_traitsIf6__halfS2_S2_fjLj2560ELj1ELj4ELj1ELj16ENS_18Kernel_traits_baseILj2560EfS2_S2_S2_fjLj128EEEEELb1ELb1ELb0ELb1EEEvNS_9FwdParamsE --------------------------
	.section	.text._ZN10layer_norm13ln_fwd_kernelINS_13Kernel_traitsIf6__halfS2_S2_fjLj2560ELj1ELj4ELj1ELj16ENS_18Kernel_traits_baseILj2560EfS2_S2_S2_fjLj128EEEEELb1ELb1ELb0ELb1EEEvNS_9FwdParamsE,"ax",@progbits
	.align	128
        .global         _ZN10layer_norm13ln_fwd_kernelINS_13Kernel_traitsIf6__halfS2_S2_fjLj2560ELj1ELj4ELj1ELj16ENS_18Kernel_traits_baseILj2560EfS2_S2_S2_fjLj128EEEEELb1ELb1ELb0ELb1EEEvNS_9FwdParamsE
        .type           _ZN10layer_norm13ln_fwd_kernelINS_13Kernel_traitsIf6__halfS2_S2_fjLj2560ELj1ELj4ELj1ELj16ENS_18Kernel_traits_baseILj2560EfS2_S2_S2_fjLj128EEEEELb1ELb1ELb0ELb1EEEvNS_9FwdParamsE,@function
        .size           _ZN10layer_norm13ln_fwd_kernelINS_13Kernel_traitsIf6__halfS2_S2_fjLj2560ELj1ELj4ELj1ELj16ENS_18Kernel_traits_baseILj2560EfS2_S2_S2_fjLj128EEEEELb1ELb1ELb0ELb1EEEvNS_9FwdParamsE,(.L_x_88509 - _ZN10layer_norm13ln_fwd_kernelINS_13Kernel_traitsIf6__halfS2_S2_fjLj2560ELj1ELj4ELj1ELj16ENS_18Kernel_traits_baseILj2560EfS2_S2_S2_fjLj128EEEEELb1ELb1ELb0ELb1EEEvNS_9FwdParamsE)
        .other          _ZN10layer_norm13ln_fwd_kernelINS_13Kernel_traitsIf6__halfS2_S2_fjLj2560ELj1ELj4ELj1ELj16ENS_18Kernel_traits_baseILj2560EfS2_S2_S2_fjLj128EEEEELb1ELb1ELb0ELb1EEEvNS_9FwdParamsE,@"STO_CUDA_ENTRY STV_DEFAULT"
_ZN10layer_norm13ln_fwd_kernelINS_13Kernel_traitsIf6__halfS2_S2_fjLj2560ELj1ELj4ELj1ELj16ENS_18Kernel_traits_baseILj2560EfS2_S2_S2_fjLj128EEEEELb1ELb1ELb0ELb1EEEvNS_9FwdParamsE:
.text._ZN10layer_norm13ln_fwd_kernelINS_13Kernel_traitsIf6__halfS2_S2_fjLj2560ELj1ELj4ELj1ELj16ENS_18Kernel_traits_baseILj2560EfS2_S2_S2_fjLj128EEEEELb1ELb1ELb0ELb1EEEvNS_9FwdParamsE:
        /* <DEDUP_REMOVED lines=17> */
[----:B---3--:R-:W-:Y:S02]  /*0110*/  @P0 R2UR UR5, R5 ;  /* 0x00000000050502ca */ /* 0x008fe400000e0000 */
[----:B0-----:R-:W-:-:S05]  /*0120*/  @P0 IADD3 R6, P1, PT, R8, R3, RZ ;  /* 0x0000000308060210 */ /* 0x001fca0007f3e0ff */
[----:B------:R-:W-:Y:S01]  /*0130*/  @P0 IMAD.X R7, RZ, RZ, R9, P1 ;  /* 0x000000ffff070224 */ /* 0x000fe200008e0609 */
[----:B------:R-:W-:Y:S02]  /*0140*/  @P0 R2UR UR4, R4 ;  /* 0x00000000040402ca */ /* 0x000fe400000e0000 */
[----:B--2---:R-:W-:Y:S02]  /*0150*/  LOP3.LUT R3, R2, 0x1f, RZ, 0xc0, !PT ;  /* 0x0000001f02037812 */ /* 0x004fe400078ec0ff */
[--C-:B------:R-:W-:Y:S02]  /*0160*/  SHF.R.U64 R0, R6, 0x2, R7.reuse ;  /* 0x0000000206007819 */ /* 0x100fe40000001207 */
[----:B------:R-:W-:Y:S01]  /*0170*/  SHF.R.U32.HI R4, RZ, 0x2, R7 ;  /* 0x00000002ff047819 */ /* 0x000fe20000011607 */
[----:B------:R-:W-:Y:S08]  /*0180*/  BRA.U !UP0, `(.L_x_49357) ;  /* 0x0000000508ec7547 */ /* 0x000ff0000b800000 */
        /* <DEDUP_REMOVED lines=8> */
[----:B------:R-:W-:-:S03]  /*0210*/  IADD3.X R9, PT, PT, RZ, UR11, RZ, P0, !PT ;  /* 0x0000000bff097c10 */ /* 0x000fc600087fe4ff */
[----:B------:R0:W5:Y:S01]  /*0220*/  LDG.E.128 R200, desc[UR6][R10.64+0x10] ;  /* 0x000010060ac87981 */ /* 0x000162000c1e1d00 */
[----:B-1----:R-:W-:-:S03]  /*0230*/  IADD3 R12, P2, PT, R3, UR12, RZ ;  /* 0x0000000c030c7c10 */ /* 0x002fc6000ff5e0ff */
[----:B------:R-:W2:Y:S02]  /*0240*/  LDG.E.128 R92, desc[UR6][R8.64] ;  /* 0x00000006085c7981 */ /* 0x000ea4000c1e1d00 */
[----:B------:R-:W-:Y:S02]  /*0250*/  IMAD.X R13, RZ, RZ, UR13, P2 ;  /* 0x0000000dff0d7e24 */ /* 0x000fe400090e06ff */
        /* <DEDUP_REMOVED lines=55> */
[----:B-1----:R-:W4:Y:S04]  /*05d0*/  LDG.E.128 R32, desc[UR6][R10.64+0x1c00] ;  /* 0x001c00060a207981 */ /* 0x002f28000c1e1d00 */
[----:B--2---:R-:W2:Y:S04]  /*05e0*/  LDG.E.128 R28, desc[UR6][R10.64+0x1c10] ;  /* 0x001c10060a1c7981 */ /* 0x004ea8000c1e1d00 */
[----:B---3--:R-:W3:Y:S04]  /*05f0*/  LDG.E.128 R24, desc[UR6][R10.64+0x2000] ;  /* 0x002000060a187981 */ /* 0x008ee8000c1e1d00 */
[----:B----4-:R-:W4:Y:S04]  /*0600*/  LDG.E.128 R20, desc[UR6][R10.64+0x2010] ;  /* 0x002010060a147981 */ /* 0x010f28000c1e1d00 */
[----:B0-----:R-:W2:Y:S04]  /*0610*/  LDG.E.128 R16, desc[UR6][R10.64+0x2400] ;  /* 0x002400060a107981 */ /* 0x001ea8000c1e1d00 */
        /* <DEDUP_REMOVED lines=39> */
[----:B--2---:R1:W-:Y:S04]  /*0890*/  STL.64 [R1+0x40], R16 ;  /* 0x0000401001007387 */ /* 0x0043e80000100a00 */
        /* <DEDUP_REMOVED lines=10> */
.L_x_49357:
        /* <DEDUP_REMOVED lines=136> */
.L_x_49358:
        /* <DEDUP_REMOVED lines=11> */
[----:B------:R-:W2:Y:S01]  /*1270*/  LDCU.64 UR18, c[0x0][0x3e0] ;  /* 0x00007c00ff1277ac */ /* 0x000ea20008000a00 */
[----:B-1----:R-:W-:Y:S01]  /*1280*/  IMAD R10, R0, -0x2daee0ad, RZ ;  /* 0xd2511f53000a7824 */ /* 0x002fe200078e02ff */
[----:B------:R-:W-:Y:S01]  /*1290*/  LOP3.LUT R5, R5, UR5, RZ, 0x3c, !PT ;  /* 0x0000000505057c12 */ /* 0x000fe2000f8e3cff */
[----:B------:R-:W-:Y:S02]  /*12a0*/  UIADD3 UR15, UPT, UPT, UR5, -0x695add53, URZ ;  /* 0x96a522ad050f7890 */ /* 0x000fe4000fffe0ff */
[----:B------:R-:W-:Y:S02]  /*12b0*/  UIADD3 UR16, UPT, UPT, UR4, -0x700cb87f, URZ ;  /* 0x8ff3478104107890 */ /* 0x000fe4000fffe0ff */
[----:B------:R-:W-:Y:S01]  /*12c0*/  IMAD.HI.U32 R8, R5, -0x326172a9, RZ ;  /* 0xcd9e8d5705087827 */ /* 0x000fe200078e00ff */
[----:B------:R-:W1:Y:S01]  /*12d0*/  LDCU UR10, c[0x0][0x404] ;  /* 0x00008080ff0a77ac */ /* 0x000e620008000800 */
[----:B------:R-:W3:Y:S01]  /*12e0*/  LDCU UR11, c[0x0][0x408] ;  /* 0x00008100ff0b77ac */ /* 0x000ee20008000800 */
        /* <DEDUP_REMOVED lines=11> */
[----:B------:R-:W-:Y:S01]  /*13a0*/  IMAD.HI.U32 R9, R7, -0x2daee0ad, RZ ;  /* 0xd2511f5307097827 */ /* 0x000fe200078e00ff */
[----:B------:R-:W-:-:S03]  /*13b0*/  UISETP.NE.AND.EX UP0, UPT, UR19, URZ, UPT, UP0 ;  /* 0x000000ff1300728c */ /* 0x000fc6000bf05300 */
[----:B------:R-:W-:Y:S01]  /*13c0*/  IMAD R7, R7, -0x2daee0ad, RZ ;  /* 0xd2511f5307077824 */ /* 0x000fe200078e02ff */
[----:B------:R-:W-:Y:S01]  /*13d0*/  LOP3.LUT R9, R10, UR8, R9, 0x96, !PT ;  /* 0x000000080a097c12 */ /* 0x000fe2000f8e9609 */
[----:B------:R-:W-:Y:S01]  /*13e0*/  UIADD3 UR8, UPT, UPT, UR4, 0x3c6ef372, URZ ;  /* 0x3c6ef37204087890 */ /* 0x000fe2000fffe0ff */
[----:B------:R-:W-:-:S03]  /*13f0*/  IMAD R10, R5, -0x326172a9, RZ ;  /* 0xcd9e8d57050a7824 */ /* 0x000fc600078e02ff */
[----:B------:R-:W-:-:S04]  /*1400*/  IMAD.HI.U32 R5, R9, -0x326172a9, RZ ;  /* 0xcd9e8d5709057827 */ /* 0x000fc800078e00ff */
[----:B------:R-:W-:Y:S01]  /*1410*/  IMAD R12, R9, -0x326172a9, RZ ;  /* 0xcd9e8d57090c7824 */ /* 0x000fe200078e02ff */
[----:B------:R-:W-:Y:S01]  /*1420*/  LOP3.LUT R5, R10, UR8, R5, 0x96, !PT ;  /* 0x000000080a057c12 */ /* 0x000fe2000f8e9605 */
[----:B------:R-:W-:Y:S01]  /*1430*/  UIADD3 UR8, UPT, UPT, UR5, 0x76cf5d0a, URZ ;  /* 0x76cf5d0a05087890 */ /* 0x000fe2000fffe0ff */
[----:B------:R-:W-:-:S04]  /*1440*/  IMAD.HI.U32 R10, R8, -0x2daee0ad, RZ ;  /* 0xd2511f53080a7827 */ /* 0x000fc800078e00ff */
[----:B------:R-:W-:Y:S01]  /*1450*/  IMAD R8, R8, -0x2daee0ad, RZ ;  /* 0xd2511f5308087824 */ /* 0x000fe200078e02ff */
[----:B------:R-:W-:Y:S01]  /*1460*/  LOP3.LUT R10, R7, UR8, R10, 0x96, !PT ;  /* 0x00000008070a7c12 */ /* 0x000fe2000f8e960a */
[----:B------:R-:W-:Y:S01]  /*1470*/  UIADD3 UR8, UPT, UPT, UR4, -0x255992d5, URZ ;  /* 0xdaa66d2b04087890 */ /* 0x000fe2000fffe0ff */
        /* <DEDUP_REMOVED lines=8> */
[----:B------:R-:W-:-:S04]  /*1500*/  UIADD3 UR8, UPT, UPT, UR4, 0x78dde6e4, URZ ;  /* 0x78dde6e404087890 */ /* 0x000fc8000fffe0ff */
[----:B------:R-:W-:-:S04]  /*1510*/  IMAD.HI.U32 R8, R9, -0x326172a9, RZ ;  /* 0xcd9e8d5709087827 */ /* 0x000fc800078e00ff */
[----:B------:R-:W-:Y:S01]  /*1520*/  IMAD R12, R9, -0x326172a9, RZ ;  /* 0xcd9e8d57090c7824 */ /* 0x000fe200078e02ff */
[----:B------:R-:W-:Y:S01]  /*1530*/  LOP3.LUT R8, R11, UR8, R8, 0x96, !PT ;  /* 0x000000080b087c12 */ /* 0x000fe2000f8e9608 */
[----:B------:R-:W-:-:S04]  /*1540*/  UIADD3 UR8, UPT, UPT, UR5, -0x126145ec, URZ ;  /* 0xed9eba1405087890 */ /* 0x000fc8000fffe0ff */
        /* <DEDUP_REMOVED lines=8> */
[----:B------:R-:W-:-:S03]  /*15d0*/  IMAD R12, R7, -0x2daee0ad, RZ ;  /* 0xd2511f53070c7824 */ /* 0x000fc600078e02ff */
[----:B------:R-:W-:Y:S02]  /*15e0*/  IMAD.HI.U32 R8, R5, -0x2daee0ad, RZ ;  /* 0xd2511f5305087827 */ /* 0x000fe400078e00ff */
[----:B------:R-:W-:Y:S01]  /*15f0*/  LOP3.LUT R9, R12, UR8, R9, 0x96, !PT ;  /* 0x000000080c097c12 */ /* 0x000fe2000f8e9609 */
[----:B------:R-:W-:-:S04]  /*1600*/  UIADD3 UR8, UPT, UPT, UR4, -0x4ab325aa, URZ ;  /* 0xb54cda5604087890 */ /* 0x000fc8000fffe0ff */
        /* <DEDUP_REMOVED lines=14> */
[----:B------:R-:W-:Y:S01]  /*16f0*/  UIADD3 UR8, UPT, UPT, UR4, -0xe443238, URZ ;  /* 0xf1bbcdc804087890 */ /* 0x000fe2000fffe0ff */
[----:B------:R-:W-:-:S04]  /*1700*/  IMAD.HI.U32 R170, R9, -0x2daee0ad, RZ ;  /* 0xd2511f5309aa7827 */ /* 0x000fc800078e00ff */
[----:B------:R-:W-:Y:S01]  /*1710*/  IMAD.HI.U32 R160, R5, -0x326172a9, RZ ;  /* 0xcd9e8d5705a07827 */ /* 0x000fe200078e00ff */
[----:B------:R-:W-:-:S03]  /*1720*/  LOP3.LUT R170, R7, UR9, R170, 0x96, !PT ;  /* 0x0000000907aa7c12 */ /* 0x000fc6000f8e96aa */
[----:B------:R-:W-:Y:S01]  /*1730*/  IMAD R9, R9, -0x2daee0ad, RZ ;  /* 0xd2511f5309097824 */ /* 0x000fe200078e02ff */
[----:B------:R-:W-:Y:S01]  /*1740*/  LOP3.LUT R160, R11, UR8, R160, 0x96, !PT ;  /* 0x000000080ba07c12 */ /* 0x000fe2000f8e96a0 */
[----:B------:R-:W-:Y:S02]  /*1750*/  IMAD R8, R5, -0x326172a9, RZ ;  /* 0xcd9e8d5705087824 */ /* 0x000fe400078e02ff */
[----:B------:R-:W-:Y:S02]  /*1760*/  HFMA2 R5, -RZ, RZ, 0, 0 ;  /* 0x00000000ff057431 */ /* 0x000fe400000001ff */
[----:B------:R-:W-:Y:S01]  /*1770*/  IMAD.HI.U32 R171, R170, -0x326172a9, RZ ;  /* 0xcd9e8d57aaab7827 */ /* 0x000fe200078e00ff */
[----:B------:R-:W0:Y:S03]  /*1780*/  LDCU.64 UR8, c[0x0][0x3a0] ;  /* 0x00007400ff0877ac */ /* 0x000e260008000a00 */
[----:B------:R-:W-:Y:S01]  /*1790*/  IMAD.HI.U32 R168, R160, -0x2daee0ad, RZ ;  /* 0xd2511f53a0a87827 */ /* 0x000fe200078e00ff */
[----:B------:R-:W-:-:S03]  /*17a0*/  LOP3.LUT R171, R8, UR16, R171, 0x96, !PT ;  /* 0x0000001008ab7c12 */ /* 0x000fc6000f8e96ab */
[----:B------:R-:W-:Y:S01]  /*17b0*/  IMAD R170, R170, -0x326172a9, RZ ;  /* 0xcd9e8d57aaaa7824 */ /* 0x000fe200078e02ff */
[----:B------:R-:W-:Y:S01]  /*17c0*/  LOP3.LUT R168, R9, UR15, R168, 0x96, !PT ;  /* 0x0000000f09a87c12 */ /* 0x000fe2000f8e96a8 */
[----:B-1234-:R-:W-:-:S07]  /*17d0*/  IMAD R160, R160, -0x2daee0ad, RZ ;  /* 0xd2511f53a0a07824 */ /* 0x01efce00078e02ff */
.L_x_50179:
[----:B-1----:R-:W1:Y:S01]  /*17e0*/  @UP0 LDCU.64 UR16, c[0x0][0x3e0] ;  /* 0x00007c00ff1007ac */ /* 0x002e620008000a00 */
[----:B------:R-:W2:Y:S01]  /*17f0*/  S2R R195, SR_TID.X ;  /* 0x0000000000c37919 */ /* 0x000ea20000002100 */
[----:B------:R-:W-:Y:S01]  /*1800*/  PLOP3.LUT P0, PT, PT, PT, UP0, 0x80, 0x8 ;  /* 0x000000000008781c */ /* 0x000fe20003f0f008 */
[----:B------:R-:W-:Y:S01]  /*1810*/  IMAD.MOV.U32 R8, RZ, RZ, 0x2 ;  /* 0x00000002ff087424 */ /* 0x000fe200078e00ff */
        /* <DEDUP_REMOVED lines=14> */
[----:B----4-:R-:W-:Y:S01]  /*1900*/  @P0 HADD2.F32 R132, -RZ, R7.H0_H0 ;  /* 0x20000007ff840230 */ /* 0x010fe20000004100 */
        /* <DEDUP_REMOVED lines=17> */
.L_x_88348:
[----:B------:R-:W-:Y:S05]  /*1a20*/  BRX R12 -0x1a30                                        (*"BRANCH_TARGETS .L_x_88349,.L_x_88350,.L_x_88351"*) ;  /* 0xffffffe40c747949 */ /* 0x000fea000383ffff */
.L_x_88351:
[----:B------:R-:W-:Y:S01]  /*1a30*/  IADD3 R15, PT, PT, R169, 0x1, RZ ;  /* 0x00000001a90f7810 */ /* 0x000fe20007ffe0ff */
[----:B------:R-:W-:Y:S02]  /*1a40*/  IMAD.MOV.U32 R12, RZ, RZ, R160 ;  /* 0x000000ffff0c7224 */ /* 0x000fe400078e00a0 */
[----:B------:R-:W-:Y:S01]  /*1a50*/  IMAD.MOV.U32 R7, RZ, RZ, R171 ;  /* 0x000000ffff077224 */ /* 0x000fe200078e00ab */
[----:B------:R-:W-:Y:S06]  /*1a60*/  BRA `(.L_x_49361) ;  /* 0x0000000400387947 */ /* 0x000fec0003800000 */
.L_x_88349:
[----:B------:R-:W-:Y:S01]  /*1a70*/  MOV R12, R160 ;  /* 0x000000a0000c7202 */ /* 0x000fe20000000f00 */
[----:B------:R-:W-:Y:S02]  /*1a80*/  IMAD.MOV.U32 R15, RZ, RZ, 0x3 ;  /* 0x00000003ff0f7424 */ /* 0x000fe400078e00ff */
[----:B------:R-:W-:Y:S01]  /*1a90*/  IMAD.MOV.U32 R7, RZ, RZ, R168 ;  /* 0x000000ffff077224 */ /* 0x000fe200078e00a8 */
[----:B------:R-:W-:Y:S06]  /*1aa0*/  BRA `(.L_x_49361) ;  /* 0x0000000400287947 */ /* 0x000fec0003800000 */
.L_x_88350:
        /* <DEDUP_REMOVED lines=12> */
.L_x_49363:
[----:B------:R-:W-:Y:S05]  /*1b70*/  BSYNC.RECONVERGENT B1 ;  /* 0x0000000000017941 */ /* 0x000fea0003800200 */
.L_x_49362:
        /* <DEDUP_REMOVED lines=61> */
.L_x_49361:
[----:B------:R-:W-:Y:S05]  /*1f50*/  BSYNC.RECONVERGENT B0 ;  /* 0x0000000000007941 */ /* 0x000fea0003800200 */
.L_x_49360:
[----:B------:R-:W-:Y:S01]  /*1f60*/  I2FP.F32.U32 R7, R7 ;  /* 0x0000000700077245 */ /* 0x000fe20000201000 */
[----:B------:R-:W-:Y:S01]  /*1f70*/  IMAD.U32 R133, RZ, RZ, UR10 ;  /* 0x0000000aff857e24 */ /* 0x000fe2000f8e00ff */
[----:B------:R-:W-:Y:S01]  /*1f80*/  ISETP.NE.AND P2, PT, R15, 0x1, PT ;  /* 0x000000010f00780c */ /* 0x000fe20003f45270 */
[----:B-----5:R-:W-:Y:S01]  /*1f90*/  HADD2.F32 R13, -RZ, R8.H0_H0 ;  /* 0x20000008ff0d7230 */ /* 0x020fe20000004100 */
[----:B------:R-:W-:Y:S01]  /*1fa0*/  LOP3.LUT R6, R6, 0xfffffffb, RZ, 0xc0, !PT ;  /* 0xfffffffb06067812 */ /* 0x000fe200078ec0ff */
[----:B------:R-:W-:Y:S01]  /*1fb0*/  FFMA.FTZ R7, R7, R194, 1.1641532182693481445e-10 ;  /* 0x2f00000007077423 */ /* 0x000fe200000100c2 */
[----:B------:R-:W-:Y:S01]  /*1fc0*/  IMAD.U32 R134, RZ, RZ, UR11 ;  /* 0x0000000bff867e24 */ /* 0x000fe2000f8e00ff */
[----:B------:R-:W-:Y:S01]  /*1fd0*/  BSSY.RECONVERGENT B0, `(.L_x_49364) ;  /* 0x0000060000007945 */ /* 0x000fe20003800200 */
[----:B------:R-:W-:Y:S02]  /*1fe0*/  HFMA2 R14, -RZ, RZ, 0, 1.1920928955078125e-07 ;  /* 0x00000002ff0e7431 */ /* 0x000fe400000001ff */
[----:B------:R-:W-:Y:S01]  /*1ff0*/  FSETP.GTU.FTZ.AND P1, PT, R7, R133, PT ;  /* 0x000000850700720b */ /* 0x000fe20003f3c000 */
[----:B------:R-:W-:Y:S01]  /*2000*/  FMUL.FTZ R7, R13, R132 ;  /* 0x000000840d077220 */ /* 0x000fe20000410000 */
[----:B------:R-:W-:-:S03]  /*2010*/  HADD2.F32 R13, -RZ, R44.H0_H0 ;  /* 0x2000002cff0d7230 */ /* 0x000fc60000004100 */
[----:B------:R-:W-:-:S05]  /*2020*/  FMUL.FTZ R7, R7, R134 ;  /* 0x0000008607077220 */ /* 0x000fca0000410000 */
        /* <DEDUP_REMOVED lines=15> */
.L_x_49366:
        /* <DEDUP_REMOVED lines=12> */
.L_x_49368:
[----:B------:R-:W-:Y:S05]  /*21e0*/  BSYNC.RECONVERGENT B1 ;  /* 0x0000000000017941 */ /* 0x000fea0003800200 */
.L_x_49367:
        /* <DEDUP_REMOVED lines=62> */
.L_x_49365:
[----:B------:R-:W-:Y:S05]  /*25d0*/  BSYNC.RECONVERGENT B0 ;  /* 0x0000000000007941 */ /* 0x000fea0003800200 */
.L_x_49364:
[----:B------:R-:W-:Y:S01]  /*25e0*/  I2FP.F32.U32 R13, R13 ;  /* 0x0000000d000d7245 */ /* 0x000fe20000201000 */
[----:B------:R-:W-:Y:S01]  /*25f0*/  HADD2.F32 R8, -RZ, R8.H1_H1 ;  /* 0x30000008ff087230 */ /* 0x000fe20000004100 */
[----:B------:R-:W-:Y:S01]  /*2600*/  ISETP.NE.AND P2, PT, R14, 0x1, PT ;  /* 0x000000010e00780c */ /* 0x000fe20003f45270 */
[----:B------:R-:W-:Y:S01]  /*2610*/  BSSY.RECONVERGENT B0, `(.L_x_49369) ;  /* 0x0000062000007945 */ /* 0x000fe20003800200 */
[----:B------:R-:W-:Y:S01]  /*2620*/  LOP3.LUT R6, R6, 0xfffffffd, RZ, 0xc0, !PT ;  /* 0xfffffffd06067812 */ /* 0x000fe200078ec0ff */
[----:B------:R-:W-:Y:S01]  /*2630*/  FFMA.FTZ R13, R13, R194, 1.1641532182693481445e-10 ;  /* 0x2f0000000d0d7423 */ /* 0x000fe200000100c2 */
[----:B------:R-:W-:Y:S01]  /*2640*/  FMUL.FTZ R8, R8, R132 ;  /* 0x0000008408087220 */ /* 0x000fe20000410000 */
[----:B------:R-:W-:-:S03]  /*2650*/  IMAD.MOV.U32 R17, RZ, RZ, R170 ;  /* 0x000000ffff117224 */ /* 0x000fc600078e00aa */
[----:B------:R-:W-:Y:S01]  /*2660*/  FMUL.FTZ R8, R8, R134 ;  /* 0x0000008608087220 */ /* 0x000fe20000410000 */
[----:B------:R-:W-:Y:S01]  /*2670*/  FSETP.GTU.FTZ.AND P1, PT, R13, R133, PT ;  /* 0x000000850d00720b */ /* 0x000fe20003f3c000 */
[----:B------:R-:W-:-:S03]  /*2680*/  HADD2.F32 R13, -RZ, R44.H1_H1 ;  /* 0x3000002cff0d7230 */ /* 0x000fc60000004100 */
        /* <DEDUP_REMOVED lines=15> */
.L_x_49371:
        /* <DEDUP_REMOVED lines=12> */
.L_x_49373:
[----:B------:R-:W-:Y:S05]  /*2840*/  BSYNC.RECONVERGENT B1 ;  /* 0x0000000000017941 */ /* 0x000fea0003800200 */
.L_x_49372:
        /* <DEDUP_REMOVED lines=62> */
.L_x_49370:
[----:B------:R-:W-:Y:S05]  /*2c30*/  BSYNC.RECONVERGENT B0 ;  /* 0x0000000000007941 */ /* 0x000fea0003800200 */
.L_x_49369:
        /* <DEDUP_REMOVED lines=24> */
.L_x_49376:
        /* <DEDUP_REMOVED lines=12> */
.L_x_49378:
[----:B------:R-:W-:Y:S05]  /*2e80*/  BSYNC.RECONVERGENT B1 ;  /* 0x0000000000017941 */ /* 0x000fea0003800200 */
.L_x_49377:
        /* <DEDUP_REMOVED lines=62> */
.L_x_49375:
[----:B------:R-:W-:Y:S05]  /*3270*/  BSYNC.RECONVERGENT B0 ;  /* 0x0000000000007941 */ /* 0x000fea0003800200 */
.L_x_49374:
        /* <DEDUP_REMOVED lines=24> */
.L_x_49381:
        /* <DEDUP_REMOVED lines=12> */
.L_x_49383:
[----:B------:R-:W-:Y:S05]  /*34c0*/  BSYNC.RECONVERGENT B1 ;  /* 0x0000000000017941 */ /* 0x000fea0003800200 */
.L_x_49382:
        /* <DEDUP_REMOVED lines=62> */
.L_x_49380:
[----:B------:R-:W-:Y:S05]  /*38b0*/  BSYNC.RECONVERGENT B0 ;  /* 0x0000000000007941 */ /* 0x000fea0003800200 */
.L_x_49379:
        /* <DEDUP_REMOVED lines=10> */
[----:B------:R-:W-:Y:S01]  /*3960*/  HADD2.F32 R13, -RZ, R46.H0_H0 ;  /* 0x2000002eff0d7230 */ /* 0x000fe20000004100 */
[----:B------:R-:W-:-:S04]  /*3970*/  PLOP3.LUT P3, PT, P3, PT, PT, 0x8, 0x80 ;  /* 0x000000000080781c */ /* 0x000fc80001f6e170 */
        /* <DEDUP_REMOVED lines=12> */
.L_x_49386:
        /* <DEDUP_REMOVED lines=12> */
.L_x_49388:
[----:B------:R-:W-:Y:S05]  /*3b00*/  BSYNC.RECONVERGENT B1 ;  /* 0x0000000000017941 */ /* 0x000fea0003800200 */
.L_x_49387:
        /* <DEDUP_REMOVED lines=62> */
.L_x_49385:
[----:B------:R-:W-:Y:S05]  /*3ef0*/  BSYNC.RECONVERGENT B0 ;  /* 0x0000000000007941 */ /* 0x000fea0003800200 */
.L_x_49384:
        /* <DEDUP_REMOVED lines=24> */
.L_x_49391:
        /* <DEDUP_REMOVED lines=12> */
.L_x_49393:
[----:B------:R-:W-:Y:S05]  /*4140*/  BSYNC.RECONVERGENT B1 ;  /* 0x0000000000017941 */ /* 0x000fea0003800200 */
.L_x_49392:
        /* <DEDUP_REMOVED lines=62> */
.L_x_49390:
[----:B------:R-:W-:Y:S05]  /*4530*/  BSYNC.RECONVERGENT B0 ;  /* 0x0000000000007941 */ /* 0x000fea0003800200 */
.L_x_49389:
        /* <DEDUP_REMOVED lines=24> */
.L_x_49396:
        /* <DEDUP_REMOVED lines=15> */
.L_x_49398:
[----:B------:R-:W-:Y:S05]  /*47b0*/  BSYNC.RECONVERGENT B1 ;  /* 0x0000000000017941 */ /* 0x000fea0003800200 */
.L_x_49397:
        /* <DEDUP_REMOVED lines=62> */
.L_x_49395:
[----:B------:R-:W-:Y:S05]  /*4ba0*/  BSYNC.RECONVERGENT B0 ;  /* 0x0000000000007941 */ /* 0x000fea0003800200 */
.L_x_49394:
        /* <DEDUP_REMOVED lines=12> */
[----:B------:R-:W-:-:S05]  /*4c70*/  FFMA.FTZ R41, R11, R123, R14 ;  /* 0x0000007b0b297223 */ /* 0x000fca000001000e */
[----:B------:R-:W-:Y:S01]  /*4c80*/  F2FP.F16.F32.PACK_AB R11, R41, R13 ;  /* 0x0000000d290b723e */ /* 0x000fe200000000ff */
[----:B------:R-:W-:Y:S06]  /*4c90*/  BRA `(.L_x_49399) ;  /* 0x0000003000987947 */ /* 0x000fec0003800000 */
.L_x_49359:
        /* <DEDUP_REMOVED lines=16> */
.L_x_49402:
        /* <DEDUP_REMOVED lines=12> */
.L_x_49404:
[----:B------:R-:W-:Y:S05]  /*4e60*/  BSYNC.RECONVERGENT B1 ;  /* 0x0000000000017941 */ /* 0x000fea0003800200 */
.L_x_49403:
        /* <DEDUP_REMOVED lines=61> */
.L_x_49401:
[----:B------:R-:W-:Y:S05]  /*5240*/  BSYNC.RECONVERGENT B0 ;  /* 0x0000000000007941 */ /* 0x000fea0003800200 */
.L_x_49400:
        /* <DEDUP_REMOVED lines=11> */
[----:B------:R-:W-:-:S03]  /*5300*/  IMAD.MOV.U32 R13, RZ, RZ, R170 ;  /* 0x000000ffff0d7224 */ /* 0x000fc600078e00aa */
        /* <DEDUP_REMOVED lines=15> */
.L_x_49407:
        /* <DEDUP_REMOVED lines=12> */
.L_x_49409:
[----:B------:R-:W-:Y:S05]  /*54c0*/  BSYNC.RECONVERGENT B1 ;  /* 0x0000000000017941 */ /* 0x000fea0003800200 */
.L_x_49408:
        /* <DEDUP_REMOVED lines=62> */
.L_x_49406:
[----:B------:R-:W-:Y:S05]  /*58b0*/  BSYNC.RECONVERGENT B0 ;  /* 0x0000000000007941 */ /* 0x000fea0003800200 */
.L_x_49405:
        /* <DEDUP_REMOVED lines=25> */
.L_x_49412:
        /* <DEDUP_REMOVED lines=12> */
.L_x_49414:
[----:B------:R-:W-:Y:S05]  /*5b10*/  BSYNC.RECONVERGENT B1 ;  /* 0x0000000000017941 */ /* 0x000fea0003800200 */
.L_x_49413:
        /* <DEDUP_REMOVED lines=62> */
.L_x_49411:
[----:B------:R-:W-:Y:S05]  /*5f00*/  BSYNC.RECONVERGENT B0 ;  /* 0x0000000000007941 */ /* 0x000fea0003800200 */
.L_x_49410:
[----:B------:R-:W-:Y:S01]  /*5f10*/  I2FP.F32.U32 R14, R17 ;  /* 0x00000011000e7245 */ /* 0x000fe20000201000 */
[----:B------:R-:W-:Y:S01]  /*5f20*/  BSSY.RECONVERGENT B0, `(.L_x_49415) ;  /* 0x0000061000007945 */ /* 0x000fe20003800200 */
[----:B------:R-:W-:Y:S01]  /*5f30*/  ISETP.NE.AND P2, PT, R13, 0x1, PT ;  /* 0x000000010d00780c */ /* 0x000fe20003f45270 */
[----:B------:R-:W-:Y:S02]  /*5f40*/  HFMA2 R16, -RZ, RZ, 0, 1.1920928955078125e-07 ;  /* 0x00000002ff107431 */ /* 0x000fe400000001ff */
        /* <DEDUP_REMOVED lines=19> */
.L_x_49417:
        /* <DEDUP_REMOVED lines=12> */
.L_x_49419:
[----:B------:R-:W-:Y:S05]  /*6140*/  BSYNC.RECONVERGENT B1 ;  /* 0x0000000000017941 */ /* 0x000fea0003800200 */
.L_x_49418:
        /* <DEDUP_REMOVED lines=62> */
.L_x_49416:
[----:B------:R-:W-:Y:S05]  /*6530*/  BSYNC.RECONVERGENT B0 ;  /* 0x0000000000007941 */ /* 0x000fea0003800200 */
.L_x_49415:
        /* <DEDUP_REMOVED lines=23> */
.L_x_49422:
        /* <DEDUP_REMOVED lines=12> */
.L_x_49424:
[----:B------:R-:W-:Y:S05]  /*6770*/  BSYNC.RECONVERGENT B1 ;  /* 0x0000000000017941 */ /* 0x000fea0003800200 */
.L_x_49423:
        /* <DEDUP_REMOVED lines=62> */
.L_x_49421:
[----:B------:R-:W-:Y:S05]  /*6b60*/  BSYNC.RECONVERGENT B0 ;  /* 0x0000000000007941 */ /* 0x000fea0003800200 */
.L_x_49420:
        /* <DEDUP_REMOVED lines=23> */
.L_x_49427:
        /* <DEDUP_REMOVED lines=12> */
.L_x_49429:
[----:B------:R-:W-:Y:S05]  /*6da0*/  BSYNC.RECONVERGENT B1 ;  /* 0x0000000000017941 */ /* 0x000fea0003800200 */
.L_x_49428:
        /* <DEDUP_REMOVED lines=62> */
.L_x_49426:
[----:B------:R-:W-:Y:S05]  /*7190*/  BSYNC.RECONVERGENT B0 ;  /* 0x0000000000007941 */ /* 0x000fea0003800200 */
.L_x_49425:
        /* <DEDUP_REMOVED lines=23> */
.L_x_49432:
        /* <DEDUP_REMOVED lines=12> */
.L_x_49434:
[----:B------:R-:W-:Y:S05]  /*73d0*/  BSYNC.RECONVERGENT B1 ;  /* 0x0000000000017941 */ /* 0x000fea0003800200 */
.L_x_49433:
        /* <DEDUP_REMOVED lines=62> */
.L_x_49431:
[----:B------:R-:W-:Y:S05]  /*77c0*/  BSYNC.RECONVERGENT B0 ;  /* 0x0000000000007941 */ /* 0x000fea0003800200 */
.L_x_49430:
        /* <DEDUP_REMOVED lines=23> */
.L_x_49437:
        /* <DEDUP_REMOVED lines=15> */
.L_x_49439:
[----:B------:R-:W-:Y:S05]  /*7a30*/  BSYNC.RECONVERGENT B1 ;  /* 0x0000000000017941 */ /* 0x000fea0003800200 */
.L_x_49438:
        /* <DEDUP_REMOVED lines=62> */
.L_x_49436:
[----:B------:R-:W-:Y:S05]  /*7e20*/  BSYNC.RECONVERGENT B0 ;  /* 0x0000000000007941 */ /* 0x000fea0003800200 */
.L_x_49435:
        /* <DEDUP_REMOVED lines=13> */
.L_x_49399:
        /* <DEDUP_REMOVED lines=43> */
.L_x_49443:
        /* <DEDUP_REMOVED lines=12> */
.L_x_49445:
[----:B------:R-:W-:Y:S05]  /*8270*/  BSYNC.RECONVERGENT B1 ;  /* 0x0000000000017941 */ /* 0x000fea0003800200 */
.L_x_49444:
        /* <DEDUP_REMOVED lines=62> */
.L_x_49442:
[----:B------:R-:W-:Y:S05]  /*8660*/  BSYNC.RECONVERGENT B0 ;  /* 0x0000000000007941 */ /* 0x000fea0003800200 */
.L_x_49441:
[----:B------:R-:W-:Y:S01]  /*8670*/  I2FP.F32.U32 R12, R14 ;  /* 0x0000000e000c7245 */ /* 0x000fe20000201000 */
[----:B-----5:R-:W-:Y:S01]  /*8680*/  HADD2.F32 R14, -RZ, R44.H0_H0 ;  /* 0x2000002cff0e7230 */ /* 0x020fe20000004100 */
[----:B------:R-:W-:Y:S01]  /*8690*/  ISETP.NE.AND P2, PT, R13, 0x1, PT ;  /* 0x000000010d00780c */ /* 0x000fe20003f45270 */
[----:B------:R-:W-:Y:S01]  /*86a0*/  BSSY.RECONVERGENT B0, `(.L_x_49446) ;  /* 0x0000062000007945 */ /* 0x000fe20003800200 */
[----:B------:R-:W-:Y:S01]  /*86b0*/  LOP3.LUT R6, R6, 0xfffffffb, RZ, 0xc0, !PT ;  /* 0xfffffffb06067812 */ /* 0x000fe200078ec0ff */
        /* <DEDUP_REMOVED lines=21> */
.L_x_49448:
        /* <DEDUP_REMOVED lines=12> */
.L_x_49450:
[----:B------:R-:W-:Y:S05]  /*88d0*/  BSYNC.RECONVERGENT B1 ;  /* 0x0000000000017941 */ /* 0x000fea0003800200 */
.L_x_49449:
        /* <DEDUP_REMOVED lines=62> */
.L_x_49447:
[----:B------:R-:W-:Y:S05]  /*8cc0*/  BSYNC.RECONVERGENT B0 ;  /* 0x0000000000007941 */ /* 0x000fea0003800200 */
.L_x_49446:
[----:B------:R-:W-:Y:S01]  /*8cd0*/  I2FP.F32.U32 R13, R17 ;  /* 0x00000011000d7245 */ /* 0x000fe20000201000 */
[----:B------:R-:W-:Y:S01]  /*8ce0*/  HADD2.F32 R8, -RZ, R8.H1_H1 ;  /* 0x30000008ff087230 */ /* 0x000fe20000004100 */
        /* <DEDUP_REMOVED lines=24> */
.L_x_49453:
        /* <DEDUP_REMOVED lines=12> */
.L_x_49455:
[----:B------:R-:W-:Y:S05]  /*8f30*/  BSYNC.RECONVERGENT B1 ;  /* 0x0000000000017941 */ /* 0x000fea0003800200 */
.L_x_49454:
        /* <DEDUP_REMOVED lines=62> */
.L_x_49452:
[----:B------:R-:W-:Y:S05]  /*9320*/  BSYNC.RECONVERGENT B0 ;  /* 0x0000000000007941 */ /* 0x000fea0003800200 */
.L_x_49451:
        /* <DEDUP_REMOVED lines=24> */
.L_x_49458:
        /* <DEDUP_REMOVED lines=12> */
.L_x_49460:
[----:B------:R-:W-:Y:S05]  /*9570*/  BSYNC.RECONVERGENT B1 ;  /* 0x0000000000017941 */ /* 0x000fea0003800200 */
.L_x_49459:
        /* <DEDUP_REMOVED lines=62> */
.L_x_49457:
[----:B------:R-:W-:Y:S05]  /*9960*/  BSYNC.RECONVERGENT B0 ;  /* 0x0000000000007941 */ /* 0x000fea0003800200 */
.L_x_49456:
        /* <DEDUP_REMOVED lines=24> */
.L_x_49463:
        /* <DEDUP_REMOVED lines=12> */
.L_x_49465:
[----:B------:R-:W-:Y:S05]  /*9bb0*/  BSYNC.RECONVERGENT B1 ;  /* 0x0000000000017941 */ /* 0x000fea0003800200 */
.L_x_49464:
        /* <DEDUP_REMOVED lines=62> */
.L_x_49462:
[----:B------:R-:W-:Y:S05]  /*9fa0*/  BSYNC.RECONVERGENT B0 ;  /* 0x0000000000007941 */ /* 0x000fea0003800200 */
.L_x_49461:
        /* <DEDUP_REMOVED lines=24> */
.L_x_49468:
        /* <DEDUP_REMOVED lines=12> */
.L_x_49470:
[----:B------:R-:W-:Y:S05]  /*a1f0*/  BSYNC.RECONVERGENT B1 ;  /* 0x0000000000017941 */ /* 0x000fea0003800200 */
.L_x_49469:
        /* <DEDUP_REMOVED lines=62> */
.L_x_49467:
[----:B------:R-:W-:Y:S05]  /*a5e0*/  BSYNC.RECONVERGENT B0 ;  /* 0x0000000000007941 */ /* 0x000fea0003800200 */
.L_x_49466:
        /* <DEDUP_REMOVED lines=24> */
.L_x_49473:
        /* <DEDUP_REMOVED lines=12> */
.L_x_49475:
[----:B------:R-:W-:Y:S05]  /*a830*/  BSYNC.RECONVERGENT B1 ;  /* 0x0000000000017941 */ /* 0x000fea0003800200 */
.L_x_49474:
        /* <DEDUP_REMOVED lines=62> */
.L_x_49472:
[----:B------:R-:W-:Y:S05]  /*ac20*/  BSYNC.RECONVERGENT B0 ;  /* 0x0000000000007941 */ /* 0x000fea0003800200 */
.L_x_49471:
        /* <DEDUP_REMOVED lines=24> */
.L_x_49478:
        /* <DEDUP_REMOVED lines=15> */
.L_x_49480:
[----:B------:R-:W-:Y:S05]  /*aea0*/  BSYNC.RECONVERGENT B1 ;  /* 0x0000000000017941 */ /* 0x000fea0003800200 */
.L_x_49479:
        /* <DEDUP_REMOVED lines=62> */
.L_x_49477:
[----:B------:R-:W-:Y:S05]  /*b290*/  BSYNC.RECONVERGENT B0 ;  /* 0x0000000000007941 */ /* 0x000fea0003800200 */
.L_x_49476:
        /* <DEDUP_REMOVED lines=15> */
.L_x_49440:
        /* <DEDUP_REMOVED lines=16> */
.L_x_49484:
        /* <DEDUP_REMOVED lines=12> */
.L_x_49486:
[----:B------:R-:W-:Y:S05]  /*b550*/  BSYNC.RECONVERGENT B1 ;  /* 0x0000000000017941 */ /* 0x000fea0003800200 */
.L_x_49485:
        /* <DEDUP_REMOVED lines=62> */
.L_x_49483:
[----:B------:R-:W-:Y:S05]  /*b940*/  BSYNC.RECONVERGENT B0 ;  /* 0x0000000000007941 */ /* 0x000fea0003800200 */
.L_x_49482:
        /* <DEDUP_REMOVED lines=8> */
[----:B-----5:R-:W-:-:S05]  /*b9d0*/  HADD2.F32 R12, -RZ, R8.H0_H0 ;  /* 0x20000008ff0c7230 */ /* 0x020fca0000004100 */
        /* <DEDUP_REMOVED lines=16> */
.L_x_49489:
        /* <DEDUP_REMOVED lines=12> */
.L_x_49491:
[----:B------:R-:W-:Y:S05]  /*bba0*/  BSYNC.RECONVERGENT B1 ;  /* 0x0000000000017941 */ /* 0x000fea0003800200 */
.L_x_49490:
        /* <DEDUP_REMOVED lines=62> */
.L_x_49488:
[----:B------:R-:W-:Y:S05]  /*bf90*/  BSYNC.RECONVERGENT B0 ;  /* 0x0000000000007941 */ /* 0x000fea0003800200 */
.L_x_49487:
[----:B------:R-:W-:Y:S01]  /*bfa0*/  I2FP.F32.U32 R13, R17 ;  /* 0x00000011000d7245 */ /* 0x000fe20000201000 */
[----:B------:R-:W-:Y:S01]  /*bfb0*/  HADD2.F32 R8, -RZ, R8.H1_H1 ;  /* 0x30000008ff087230 */ /* 0x000fe20000004100 */
        /* <DEDUP_REMOVED lines=23> */
.L_x_49494:
        /* <DEDUP_REMOVED lines=12> */
.L_x_49496:
[----:B------:R-:W-:Y:S05]  /*c1f0*/  BSYNC.RECONVERGENT B1 ;  /* 0x0000000000017941 */ /* 0x000fea0003800200 */
.L_x_49495:
        /* <DEDUP_REMOVED lines=62> */
.L_x_49493:
[----:B------:R-:W-:Y:S05]  /*c5e0*/  BSYNC.RECONVERGENT B0 ;  /* 0x0000000000007941 */ /* 0x000fea0003800200 */
.L_x_49492:
        /* <DEDUP_REMOVED lines=23> */
.L_x_49499:
        /* <DEDUP_REMOVED lines=12> */
.L_x_49501:
[----:B------:R-:W-:Y:S05]  /*c820*/  BSYNC.RECONVERGENT B1 ;  /* 0x0000000000017941 */ /* 0x000fea0003800200 */
.L_x_49500:
        /* <DEDUP_REMOVED lines=62> */
.L_x_49498:
[----:B------:R-:W-:Y:S05]  /*cc10*/  BSYNC.RECONVERGENT B0 ;  /* 0x0000000000007941 */ /* 0x000fea0003800200 */
.L_x_49497:
        /* <DEDUP_REMOVED lines=23> */
.L_x_49504:
        /* <DEDUP_REMOVED lines=12> */
.L_x_49506:
[----:B------:R-:W-:Y:S05]  /*ce50*/  BSYNC.RECONVERGENT B1 ;  /* 0x0000000000017941 */ /* 0x000fea0003800200 */
.L_x_49505:
        /* <DEDUP_REMOVED lines=62> */
.L_x_49503:
[----:B------:R-:W-:Y:S05]  /*d240*/  BSYNC.RECONVERGENT B0 ;  /* 0x0000000000007941 */ /* 0x000fea0003800200 */
.L_x_49502:
        /* <DEDUP_REMOVED lines=23> */
.L_x_49509:
        /* <DEDUP_REMOVED lines=12> */
.L_x_49511:
[----:B------:R-:W-:Y:S05]  /*d480*/  BSYNC.RECONVERGENT B1 ;  /* 0x0000000000017941 */ /* 0x000fea0003800200 */
.L_x_49510:
        /* <DEDUP_REMOVED lines=62> */
.L_x_49508:
[----:B------:R-:W-:Y:S05]  /*d870*/  BSYNC.RECONVERGENT B0 ;  /* 0x0000000000007941 */ /* 0x000fea0003800200 */
.L_x_49507:
        /* <DEDUP_REMOVED lines=23> */
.L_x_49514:
        /* <DEDUP_REMOVED lines=12> */
.L_x_49516:
[----:B------:R-:W-:Y:S05]  /*dab0*/  BSYNC.RECONVERGENT B1 ;  /* 0x0000000000017941 */ /* 0x000fea0003800200 */
.L_x_49515:
        /* <DEDUP_REMOVED lines=62> */
.L_x_49513:
[----:B------:R-:W-:Y:S05]  /*dea0*/  BSYNC.RECONVERGENT B0 ;  /* 0x0000000000007941 */ /* 0x000fea0003800200 */
.L_x_49512:
        /* <DEDUP_REMOVED lines=23> */
.L_x_49519:
        /* <DEDUP_REMOVED lines=15> */
.L_x_49521:
[----:B------:R-:W-:Y:S05]  /*e110*/  BSYNC.RECONVERGENT B1 ;  /* 0x0000000000017941 */ /* 0x000fea0003800200 */
.L_x_49520:
        /* <DEDUP_REMOVED lines=62> */
.L_x_49518:
[----:B------:R-:W-:Y:S05]  /*e500*/  BSYNC.RECONVERGENT B0 ;  /* 0x0000000000007941 */ /* 0x000fea0003800200 */
.L_x_49517:
        /* <DEDUP_REMOVED lines=13> */
.L_x_49481:
        /* <DEDUP_REMOVED lines=41> */
.L_x_49525:
        /* <DEDUP_REMOVED lines=12> */
.L_x_49527:
[----:B------:R-:W-:Y:S05]  /*e930*/  BSYNC.RECONVERGENT B1 ;  /* 0x0000000000017941 */ /* 0x000fea0003800200 */
.L_x_49526:
        /* <DEDUP_REMOVED lines=61> */
.L_x_49524:
[----:B------:R-:W-:Y:S05]  /*ed10*/  BSYNC.RECONVERGENT B0 ;  /* 0x0000000000007941 */ /* 0x000fea0003800200 */
.L_x_49523:
        /* <DEDUP_REMOVED lines=26> */
.L_x_49530:
        /* <DEDUP_REMOVED lines=12> */
.L_x_49532:
[----:B------:R-:W-:Y:S05]  /*ef80*/  BSYNC.RECONVERGENT B1 ;  /* 0x0000000000017941 */ /* 0x000fea0003800200 */
.L_x_49531:
        /* <DEDUP_REMOVED lines=62> */
.L_x_49529:
[----:B------:R-:W-:Y:S05]  /*f370*/  BSYNC.RECONVERGENT B0 ;  /* 0x0000000000007941 */ /* 0x000fea0003800200 */
.L_x_49528:
[----:B------:R-:W-:Y:S01]  /*f380*/  I2FP.F32.U32 R7, R7 ;  /* 0x0000000700077245 */ /* 0x000fe20000201000 */
[----:B------:R-:W-:Y:S01]  /*f390*/  BSSY.RECONVERGENT B0, `(.L_x_49533) ;  /* 0x0000064000007945 */ /* 0x000fe20003800200 */
[----:B------:R-:W-:Y:S01]  /*f3a0*/  ISETP.NE.AND P2, PT, R14, 0x1, PT ;  /* 0x000000010e00780c */ /* 0x000fe20003f45270 */
[----:B------:R-:W-:Y:S01]  /*f3b0*/  IMAD.MOV.U32 R15, RZ, RZ, 0x2 ;  /* 0x00000002ff0f7424 */ /* 0x000fe200078e00ff */
[----:B------:R-:W-:Y:S01]  /*f3c0*/  LOP3.LUT R6, R6, 0xfffffffd, RZ, 0xc0, !PT ;  /* 0xfffffffd06067812 */ /* 0x000fe200078ec0ff */
[----:B------:R-:W-:Y:S01]  /*f3d0*/  FFMA.FTZ R7, R7, R194, 1.1641532182693481445e-10 ;  /* 0x2f00000007077423 */ /* 0x000fe200000100c2 */
[----:B------:R-:W-:-:S04]  /*f3e0*/  IMAD.MOV.U32 R17, RZ, RZ, R170 ;  /* 0x000000ffff117224 */ /* 0x000fc800078e00aa */
[----:B------:R-:W-:Y:S01]  /*f3f0*/  FSETP.GTU.FTZ.AND P1, PT, R7, R133, PT ;  /* 0x000000850700720b */ /* 0x000fe20003f3c000 */
[----:B------:R-:W-:Y:S02]  /*f400*/  HADD2.F32 R7, -RZ, R8.H1_H1 ;  /* 0x30000008ff077230 */ /* 0x000fe40000004100 */
[----:B------:R-:W-:-:S03]  /*f410*/  HADD2.F32 R8, -RZ, R44.H1_H1 ;  /* 0x3000002cff087230 */ /* 0x000fc60000004100 */
[----:B------:R-:W-:-:S04]  /*f420*/  FMUL.FTZ R7, R7, R132 ;  /* 0x0000008407077220 */ /* 0x000fc80000410000 */
[----:B------:R-:W-:-:S05]  /*f430*/  FMUL.FTZ R7, R7, R134 ;  /* 0x0000008607077220 */ /* 0x000fca0000410000 */
[----:B------:R-:W-:Y:S02]  /*f440*/  FSEL R7, R7, RZ, !P1 ;  /* 0x000000ff07077208 */ /* 0x000fe40004800000 */
[----:B------:R-:W-:-:S03]  /*f450*/  PLOP3.LUT P1, PT, P1, PT, PT, 0x8, 0x80 ;  /* 0x000000000080781c */ /* 0x000fc60000f2e170 */
[----:B------:R-:W-:-:S05]  /*f460*/  FFMA.FTZ R8, R7, R109, R8 ;  /* 0x0000006d07087223 */ /* 0x000fca0000010008 */
        /* <DEDUP_REMOVED lines=11> */
.L_x_49535:
        /* <DEDUP_REMOVED lines=12> */
.L_x_49537:
[----:B------:R-:W-:Y:S05]  /*f5e0*/  BSYNC.RECONVERGENT B1 ;  /* 0x0000000000017941 */ /* 0x000fea0003800200 */
.L_x_49536:
        /* <DEDUP_REMOVED lines=62> */
.L_x_49534:
[----:B------:R-:W-:Y:S05]  /*f9d0*/  BSYNC.RECONVERGENT B0 ;  /* 0x0000000000007941 */ /* 0x000fea0003800200 */
.L_x_49533:
        /* <DEDUP_REMOVED lines=24> */
.L_x_49540:
        /* <DEDUP_REMOVED lines=12> */
.L_x_49542:
[----:B------:R-:W-:Y:S05]  /*fc20*/  BSYNC.RECONVERGENT B1 ;  /* 0x0000000000017941 */ /* 0x000fea0003800200 */
.L_x_49541:
        /* <DEDUP_REMOVED lines=62> */
.L_x_49539:
[----:B------:R-:W-:Y:S05]  /*10010*/  BSYNC.RECONVERGENT B0 ;  /* 0x0000000000007941 */ /* 0x000fea0003800200 */
.L_x_49538:
        /* <DEDUP_REMOVED lines=24> */
.L_x_49545:
        /* <DEDUP_REMOVED lines=12> */
.L_x_49547:
[----:B------:R-:W-:Y:S05]  /*10260*/  BSYNC.RECONVERGENT B1 ;  /* 0x0000000000017941 */ /* 0x000fea0003800200 */
.L_x_49546:
        /* <DEDUP_REMOVED lines=62> */
.L_x_49544:
[----:B------:R-:W-:Y:S05]  /*10650*/  BSYNC.RECONVERGENT B0 ;  /* 0x0000000000007941 */ /* 0x000fea0003800200 */
.L_x_49543:
        /* <DEDUP_REMOVED lines=24> */
.L_x_49550:
        /* <DEDUP_REMOVED lines=12> */
.L_x_49552:
[----:B------:R-:W-:Y:S05]  /*108a0*/  BSYNC.RECONVERGENT B1 ;  /* 0x0000000000017941 */ /* 0x000fea0003800200 */
.L_x_49551:
        /* <DEDUP_REMOVED lines=62> */
.L_x_49549:
[----:B------:R-:W-:Y:S05]  /*10c90*/  BSYNC.RECONVERGENT B0 ;  /* 0x0000000000007941 */ /* 0x000fea0003800200 */
.L_x_49548:
        /* <DEDUP_REMOVED lines=24> */
.L_x_49555:
        /* <DEDUP_REMOVED lines=12> */
.L_x_49557:
[----:B------:R-:W-:Y:S05]  /*10ee0*/  BSYNC.RECONVERGENT B1 ;  /* 0x0000000000017941 */ /* 0x000fea0003800200 */
.L_x_49556:
        /* <DEDUP_REMOVED lines=62> */
.L_x_49554:
[----:B------:R-:W-:Y:S05]  /*112d0*/  BSYNC.RECONVERGENT B0 ;  /* 0x0000000000007941 */ /* 0x000fea0003800200 */
.L_x_49553:
        /* <DEDUP_REMOVED lines=24> */
.L_x_49560:
        /* <DEDUP_REMOVED lines=15> */
.L_x_49562:
[----:B------:R-:W-:Y:S05]  /*11550*/  BSYNC.RECONVERGENT B1 ;  /* 0x0000000000017941 */ /* 0x000fea0003800200 */
.L_x_49561:
        /* <DEDUP_REMOVED lines=62> */
.L_x_49559:
[----:B------:R-:W-:Y:S05]  /*11940*/  BSYNC.RECONVERGENT B0 ;  /* 0x0000000000007941 */ /* 0x000fea0003800200 */
.L_x_49558:
        /* <DEDUP_REMOVED lines=9> */
[----:B------:R-:W-:Y:S01]  /*119e0*/  FSEL R7, R11, RZ, !P6 ;  /* 0x000000ff0b077208 */ /* 0x000fe20007000000 */
[----:B------:R-:W-:Y:S01]  /*119f0*/  HADD2.F32 R11, -RZ, R47.H1_H1 ;  /* 0x3000002fff0b7230 */ /* 0x000fe20000004100 */
[----:B------:R-:W-:-:S04]  /*11a00*/  PLOP3.LUT P6, PT, P6, PT, PT, 0x8, 0x80 ;  /* 0x000000000080781c */ /* 0x000fc800037ce170 */
[----:B------:R-:W-:-:S05]  /*11a10*/  FFMA.FTZ R7, R7, R107, R11 ;  /* 0x0000006b07077223 */ /* 0x000fca000001000b */
[----:B------:R-:W-:Y:S01]  /*11a20*/  F2FP.F16.F32.PACK_AB R11, R7, R15 ;  /* 0x0000000f070b723e */ /* 0x000fe200000000ff */
[----:B------:R-:W-:Y:S06]  /*11a30*/  BRA `(.L_x_49563) ;  /* 0x0000003000907947 */ /* 0x000fec0003800000 */
.L_x_49522:
        /* <DEDUP_REMOVED lines=16> */
.L_x_49566:
        /* <DEDUP_REMOVED lines=12> */
.L_x_49568:
[----:B------:R-:W-:Y:S05]  /*11c00*/  BSYNC.RECONVERGENT B1 ;  /* 0x0000000000017941 */ /* 0x000fea0003800200 */
.L_x_49567:
        /* <DEDUP_REMOVED lines=61> */
.L_x_49565:
[----:B------:R-:W-:Y:S05]  /*11fe0*/  BSYNC.RECONVERGENT B0 ;  /* 0x0000000000007941 */ /* 0x000fea0003800200 */
.L_x_49564:
[----:B------:R-:W-:Y:S01]  /*11ff0*/  I2FP.F32.U32 R7, R13 ;  /* 0x0000000d00077245 */ /* 0x000fe20000201000 */
[----:B------:R-:W-:Y:S01]  /*12000*/  BSSY.RECONVERGENT B0, `(.L_x_49569) ;  /* 0x0000063000007945 */ /* 0x000fe20003800200 */
[----:B------:R-:W-:Y:S01]  /*12010*/  ISETP.NE.AND P2, PT, R15, 0x1, PT ;  /* 0x000000010f00780c */ /* 0x000fe20003f45270 */
[----:B------:R-:W-:Y:S01]  /*12020*/  IMAD.MOV.U32 R14, RZ, RZ, 0x2 ;  /* 0x00000002ff0e7424 */ /* 0x000fe200078e00ff */
[----:B------:R-:W-:Y:S01]  /*12030*/  LOP3.LUT R6, R6, 0xfffffffb, RZ, 0xc0, !PT ;  /* 0xfffffffb06067812 */ /* 0x000fe200078ec0ff */
[----:B------:R-:W-:-:S05]  /*12040*/  FFMA.FTZ R7, R7, R194, 1.1641532182693481445e-10 ;  /* 0x2f00000007077423 */ /* 0x000fca00000100c2 */
[----:B------:R-:W-:Y:S01]  /*12050*/  FSETP.GTU.FTZ.AND P1, PT, R7, R133, PT ;  /* 0x000000850700720b */ /* 0x000fe20003f3c000 */
[----:B-----5:R-:W-:-:S05]  /*12060*/  HADD2.F32 R7, -RZ, R8.H0_H0 ;  /* 0x20000008ff077230 */ /* 0x020fca0000004100 */
[----:B------:R-:W-:-:S04]  /*12070*/  FMUL.FTZ R7, R7, R132 ;  /* 0x0000008407077220 */ /* 0x000fc80000410000 */
[----:B------:R-:W-:-:S05]  /*12080*/  FMUL.FTZ R7, R7, R134 ;  /* 0x0000008607077220 */ /* 0x000fca0000410000 */
        /* <DEDUP_REMOVED lines=15> */
.L_x_49571:
        /* <DEDUP_REMOVED lines=12> */
.L_x_49573:
[----:B------:R-:W-:Y:S05]  /*12240*/  BSYNC.RECONVERGENT B1 ;  /* 0x0000000000017941 */ /* 0x000fea0003800200 */
.L_x_49572:
        /* <DEDUP_REMOVED lines=62> */
.L_x_49570:
[----:B------:R-:W-:Y:S05]  /*12630*/  BSYNC.RECONVERGENT B0 ;  /* 0x0000000000007941 */ /* 0x000fea0003800200 */
.L_x_49569:
        /* <DEDUP_REMOVED lines=8> */
[----:B------:R-:W-:-:S05]  /*126c0*/  HADD2.F32 R7, -RZ, R8.H1_H1 ;  /* 0x30000008ff077230 */ /* 0x000fca0000004100 */
        /* <DEDUP_REMOVED lines=16> */
.L_x_49576:
        /* <DEDUP_REMOVED lines=12> */
.L_x_49578:
[----:B------:R-:W-:Y:S05]  /*12890*/  BSYNC.RECONVERGENT B1 ;  /* 0x0000000000017941 */ /* 0x000fea0003800200 */
.L_x_49577:
        /* <DEDUP_REMOVED lines=62> */
.L_x_49575:
[----:B------:R-:W-:Y:S05]  /*12c80*/  BSYNC.RECONVERGENT B0 ;  /* 0x0000000000007941 */ /* 0x000fea0003800200 */
.L_x_49574:
        /* <DEDUP_REMOVED lines=23> */
.L_x_49581:
        /* <DEDUP_REMOVED lines=12> */
.L_x_49583:
[----:B------:R-:W-:Y:S05]  /*12ec0*/  BSYNC.RECONVERGENT B1 ;  /* 0x0000000000017941 */ /* 0x000fea0003800200 */
.L_x_49582:
        /* <DEDUP_REMOVED lines=62> */
.L_x_49580:
[----:B------:R-:W-:Y:S05]  /*132b0*/  BSYNC.RECONVERGENT B0 ;  /* 0x0000000000007941 */ /* 0x000fea0003800200 */
.L_x_49579:
        /* <DEDUP_REMOVED lines=23> */
.L_x_49586:
        /* <DEDUP_REMOVED lines=12> */
.L_x_49588:
[----:B------:R-:W-:Y:S05]  /*134f0*/  BSYNC.RECONVERGENT B1 ;  /* 0x0000000000017941 */ /* 0x000fea0003800200 */
.L_x_49587:
        /* <DEDUP_REMOVED lines=62> */
.L_x_49585:
[----:B------:R-:W-:Y:S05]  /*138e0*/  BSYNC.RECONVERGENT B0 ;  /* 0x0000000000007941 */ /* 0x000fea0003800200 */
.L_x_49584:
        /* <DEDUP_REMOVED lines=23> */
.L_x_49591:
        /* <DEDUP_REMOVED lines=12> */
.L_x_49593:
[----:B------:R-:W-:Y:S05]  /*13b20*/  BSYNC.RECONVERGENT B1 ;  /* 0x0000000000017941 */ /* 0x000fea0003800200 */
.L_x_49592:
        /* <DEDUP_REMOVED lines=62> */
.L_x_49590:
[----:B------:R-:W-:Y:S05]  /*13f10*/  BSYNC.RECONVERGENT B0 ;  /* 0x0000000000007941 */ /* 0x000fea0003800200 */
.L_x_49589:
        /* <DEDUP_REMOVED lines=23> */
.L_x_49596:
        /* <DEDUP_REMOVED lines=12> */
.L_x_49598:
[----:B------:R-:W-:Y:S05]  /*14150*/  BSYNC.RECONVERGENT B1 ;  /* 0x0000000000017941 */ /* 0x000fea0003800200 */
.L_x_49597:
        /* <DEDUP_REMOVED lines=62> */
.L_x_49595:
[----:B------:R-:W-:Y:S05]  /*14540*/  BSYNC.RECONVERGENT B0 ;  /* 0x0000000000007941 */ /* 0x000fea0003800200 */
.L_x_49594:
        /* <DEDUP_REMOVED lines=23> */
.L_x_49601:
        /* <DEDUP_REMOVED lines=15> */
.L_x_49603:
[----:B------:R-:W-:Y:S05]  /*147b0*/  BSYNC.RECONVERGENT B1 ;  /* 0x0000000000017941 */ /* 0x000fea0003800200 */
.L_x_49602:
        /* <DEDUP_REMOVED lines=62> */
.L_x_49600:
[----:B------:R-:W-:Y:S05]  /*14ba0*/  BSYNC.RECONVERGENT B0 ;  /* 0x0000000000007941 */ /* 0x000fea0003800200 */
.L_x_49599:
        /* <DEDUP_REMOVED lines=13> */
.L_x_49563:
        /* <DEDUP_REMOVED lines=41> */
.L_x_49607:
        /* <DEDUP_REMOVED lines=12> */
.L_x_49609:
[----:B------:R-:W-:Y:S05]  /*14fd0*/  BSYNC.RECONVERGENT B1 ;  /* 0x0000000000017941 */ /* 0x000fea0003800200 */
.L_x_49608:
        /* <DEDUP_REMOVED lines=62> */
.L_x_49606:
[----:B------:R-:W-:Y:S05]  /*153c0*/  BSYNC.RECONVERGENT B0 ;  /* 0x0000000000007941 */ /* 0x000fea0003800200 */
.L_x_49605:
[----:B------:R-:W-:Y:S01]  /*153d0*/  I2FP.F32.U32 R12, R13 ;  /* 0x0000000d000c7245 */ /* 0x000fe20000201000 */
[----:B-----5:R-:W-:Y:S01]  /*153e0*/  HADD2.F32 R13, -RZ, R44.H0_H0 ;  /* 0x2000002cff0d7230 */ /* 0x020fe20000004100 */
[----:B------:R-:W-:Y:S01]  /*153f0*/  ISETP.NE.AND P2, PT, R14, 0x1, PT ;  /* 0x000000010e00780c */ /* 0x000fe20003f45270 */
[----:B------:R-:W-:Y:S01]  /*15400*/  BSSY.RECONVERGENT B0, `(.L_x_49610) ;  /* 0x0000062000007945 */ /* 0x000fe20003800200 */
[----:B------:R-:W-:Y:S01]  /*15410*/  LOP3.LUT R6, R6, 0xfffffffb, RZ, 0xc0, !PT ;  /* 0xfffffffb06067812 */ /* 0x000fe200078ec0ff */
[----:B------:R-:W-:Y:S01]  /*15420*/  FFMA.FTZ R12, R12, R194, 1.1641532182693481445e-10 ;  /* 0x2f0000000c0c7423 */ /* 0x000fe200000100c2 */
[----:B------:R-:W-:-:S04]  /*15430*/  MOV R17, R170 ;  /* 0x000000aa00117202 */ /* 0x000fc80000000f00 */
[----:B------:R-:W-:Y:S01]  /*15440*/  FSETP.GTU.FTZ.AND P1, PT, R12, R133, PT ;  /* 0x000000850c00720b */ /* 0x000fe20003f3c000 */
[----:B------:R-:W-:-:S05]  /*15450*/  HADD2.F32 R12, -RZ, R8.H0_H0 ;  /* 0x20000008ff0c7230 */ /* 0x000fca0000004100 */
        /* <DEDUP_REMOVED lines=17> */
.L_x_49612:
        /* <DEDUP_REMOVED lines=12> */
.L_x_49614:
[----:B------:R-:W-:Y:S05]  /*15630*/  BSYNC.RECONVERGENT B1 ;  /* 0x0000000000017941 */ /* 0x000fea0003800200 */
.L_x_49613:
        /* <DEDUP_REMOVED lines=62> */
.L_x_49611:
[----:B------:R-:W-:Y:S05]  /*15a20*/  BSYNC.RECONVERGENT B0 ;  /* 0x0000000000007941 */ /* 0x000fea0003800200 */
.L_x_49610:
[----:B------:R-:W-:Y:S01]  /*15a30*/  I2FP.F32.U32 R14, R17 ;  /* 0x00000011000e7245 */ /* 0x000fe20000201000 */
[----:B------:R-:W-:Y:S01]  /*15a40*/  HADD2.F32 R8, -RZ, R8.H1_H1 ;  /* 0x30000008ff087230 */ /* 0x000fe20000004100 */
[----:B------:R-:W-:Y:S01]  /*15a50*/  ISETP.NE.AND P2, PT, R13, 0x1, PT ;  /* 0x000000010d00780c */ /* 0x000fe20003f45270 */
[----:B------:R-:W-:Y:S01]  /*15a60*/  HADD2.F32 R15, -RZ, R44.H1_H1 ;  /* 0x3000002cff0f7230 */ /* 0x000fe20000004100 */
[----:B------:R-:W-:Y:S01]  /*15a70*/  LOP3.LUT R6, R6, 0xfffffffd, RZ, 0xc0, !PT ;  /* 0xfffffffd06067812 */ /* 0x000fe200078ec0ff */
[----:B------:R-:W-:Y:S01]  /*15a80*/  FFMA.FTZ R14, R14, R194, 1.1641532182693481445e-10 ;  /* 0x2f0000000e0e7423 */ /* 0x000fe200000100c2 */
[----:B------:R-:W-:Y:S01]  /*15a90*/  FMUL.FTZ R8, R8, R132 ;  /* 0x0000008408087220 */ /* 0x000fe20000410000 */
[----:B------:R-:W-:Y:S03]  /*15aa0*/  BSSY.RECONVERGENT B0, `(.L_x_49615) ;  /* 0x000005e000007945 */ /* 0x000fe60003800200 */
[----:B------:R-:W-:Y:S01]  /*15ab0*/  FMUL.FTZ R8, R8, R134 ;  /* 0x0000008608087220 */ /* 0x000fe20000410000 */
[----:B------:R-:W-:Y:S01]  /*15ac0*/  FSETP.GTU.FTZ.AND P1, PT, R14, R133, PT ;  /* 0x000000850e00720b */ /* 0x000fe20003f3c000 */
[----:B------:R-:W-:-:S03]  /*15ad0*/  IMAD.MOV.U32 R14, RZ, RZ, 0x2 ;  /* 0x00000002ff0e7424 */ /* 0x000fc600078e00ff */
        /* <DEDUP_REMOVED lines=15> */
.L_x_49617:
        /* <DEDUP_REMOVED lines=12> */
.L_x_49619:
[----:B------:R-:W-:Y:S05]  /*15c90*/  BSYNC.RECONVERGENT B1 ;  /* 0x0000000000017941 */ /* 0x000fea0003800200 */
.L_x_49618:
        /* <DEDUP_REMOVED lines=62> */
.L_x_49616:
[----:B------:R-:W-:Y:S05]  /*16080*/  BSYNC.RECONVERGENT B0 ;  /* 0x0000000000007941 */ /* 0x000fea0003800200 */
.L_x_49615:
        /* <DEDUP_REMOVED lines=24> */
.L_x_49622:
        /* <DEDUP_REMOVED lines=12> */
.L_x_49624:
[----:B------:R-:W-:Y:S05]  /*162d0*/  BSYNC.RECONVERGENT B1 ;  /* 0x0000000000017941 */ /* 0x000fea0003800200 */
.L_x_49623:
        /* <DEDUP_REMOVED lines=62> */
.L_x_49621:
[----:B------:R-:W-:Y:S05]  /*166c0*/  BSYNC.RECONVERGENT B0 ;  /* 0x0000000000007941 */ /* 0x000fea0003800200 */
.L_x_49620:
        /* <DEDUP_REMOVED lines=24> */
.L_x_49627:
        /* <DEDUP_REMOVED lines=12> */
.L_x_49629:
[----:B------:R-:W-:Y:S05]  /*16910*/  BSYNC.RECONVERGENT B1 ;  /* 0x0000000000017941 */ /* 0x000fea0003800200 */
.L_x_49628:
        /* <DEDUP_REMOVED lines=62> */
.L_x_49626:
[----:B------:R-:W-:Y:S05]  /*16d00*/  BSYNC.RECONVERGENT B0 ;  /* 0x0000000000007941 */ /* 0x000fea0003800200 */
.L_x_49625:
[----:B------:R-:W-:Y:S01]  /*16d10*/  I2FP.F32.U32 R13, R14 ;  /* 0x0000000e000d7245 */ /* 0x000fe20000201000 */
[----:B------:R-:W-:Y:S01]  /*16d20*/  HADD2.F32 R14, -RZ, R46.H0_H0 ;  /* 0x2000002eff0e7230 */ /* 0x000fe20000004100 */
[----:B------:R-:W-:Y:S01]  /*16d30*/  ISETP.NE.AND P4, PT, R19, 0x1, PT ;  /* 0x000000011300780c */ /* 0x000fe20003f85270 */
[----:B------:R-:W-:Y:S01]  /*16d40*/  BSSY.RECONVERGENT B0, `(.L_x_49630) ;  /* 0x0000060000007945 */ /* 0x000fe20003800200 */
[----:B------:R-:W-:Y:S02]  /*16d50*/  IMAD.MOV.U32 R18, RZ, RZ, 0x2 ;  /* 0x00000002ff127424 */ /* 0x000fe400078e00ff */
        /* <DEDUP_REMOVED lines=19> */
.L_x_49632:
        /* <DEDUP_REMOVED lines=12> */
.L_x_49634:
[----:B------:R-:W-:Y:S05]  /*16f50*/  BSYNC.RECONVERGENT B1 ;  /* 0x0000000000017941 */ /* 0x000fea0003800200 */
.L_x_49633:
        /* <DEDUP_REMOVED lines=62> */
.L_x_49631:
[----:B------:R-:W-:Y:S05]  /*17340*/  BSYNC.RECONVERGENT B0 ;  /* 0x0000000000007941 */ /* 0x000fea0003800200 */
.L_x_49630:
        /* <DEDUP_REMOVED lines=24> */
.L_x_49637:
        /* <DEDUP_REMOVED lines=12> */
.L_x_49639:
[----:B------:R-:W-:Y:S05]  /*17590*/  BSYNC.RECONVERGENT B1 ;  /* 0x0000000000017941 */ /* 0x000fea0003800200 */
.L_x_49638:
        /* <DEDUP_REMOVED lines=62> */
.L_x_49636:
[----:B------:R-:W-:Y:S05]  /*17980*/  BSYNC.RECONVERGENT B0 ;  /* 0x0000000000007941 */ /* 0x000fea0003800200 */
.L_x_49635:
        /* <DEDUP_REMOVED lines=24> */
.L_x_49642:
        /* <DEDUP_REMOVED lines=15> */
.L_x_49644:
[----:B------:R-:W-:Y:S05]  /*17c00*/  BSYNC.RECONVERGENT B1 ;  /* 0x0000000000017941 */ /* 0x000fea0003800200 */
.L_x_49643:
        /* <DEDUP_REMOVED lines=62> */
.L_x_49641:
[----:B------:R-:W-:Y:S05]  /*17ff0*/  BSYNC.RECONVERGENT B0 ;  /* 0x0000000000007941 */ /* 0x000fea0003800200 */
.L_x_49640:
        /* <DEDUP_REMOVED lines=8> */
[----:B------:R-:W-:Y:S01]  /*18080*/  F2FP.F16.F32.PACK_AB R13, R9, R8 ;  /* 0x00000008090d723e */ /* 0x000fe200000000ff */
[----:B------:R-:W-:Y:S01]  /*18090*/  HADD2.F32 R8, -RZ, R47.H1_H1 ;  /* 0x3000002fff087230 */ /* 0x000fe20000004100 */
[----:B------:R-:W-:Y:S02]  /*180a0*/  FSEL R11, R11, RZ, !P6 ;  /* 0x000000ff0b0b7208 */ /* 0x000fe40007000000 */
[----:B------:R-:W-:-:S03]  /*180b0*/  PLOP3.LUT P6, PT, P6, PT, PT, 0x8, 0x80 ;  /* 0x000000000080781c */ /* 0x000fc600037ce170 */
[----:B------:R-:W-:-:S05]  /*180c0*/  FFMA.FTZ R8, R11, R99, R8 ;  /* 0x000000630b087223 */ /* 0x000fca0000010008 */
[----:B------:R-:W-:Y:S01]  /*180d0*/  F2FP.F16.F32.PACK_AB R15, R8, R17 ;  /* 0x00000011080f723e */ /* 0x000fe200000000ff */
[----:B------:R-:W-:Y:S06]  /*180e0*/  BRA `(.L_x_49645) ;  /* 0x0000003000947947 */ /* 0x000fec0003800000 */
.L_x_49604:
        /* <DEDUP_REMOVED lines=16> */
.L_x_49648:
        /* <DEDUP_REMOVED lines=12> */
.L_x_49650:
[----:B------:R-:W-:Y:S05]  /*182b0*/  BSYNC.RECONVERGENT B1 ;  /* 0x0000000000017941 */ /* 0x000fea0003800200 */
.L_x_49649:
        /* <DEDUP_REMOVED lines=62> */
.L_x_49647:
[----:B------:R-:W-:Y:S05]  /*186a0*/  BSYNC.RECONVERGENT B0 ;  /* 0x0000000000007941 */ /* 0x000fea0003800200 */
.L_x_49646:
        /* <DEDUP_REMOVED lines=8> */
[----:B-----5:R-:W-:-:S05]  /*18730*/  HADD2.F32 R12, -RZ, R8.H0_H0 ;  /* 0x20000008ff0c7230 */ /* 0x020fca0000004100 */
        /* <DEDUP_REMOVED lines=16> */
.L_x_49653:
        /* <DEDUP_REMOVED lines=12> */
.L_x_49655:
[----:B------:R-:W-:Y:S05]  /*18900*/  BSYNC.RECONVERGENT B1 ;  /* 0x0000000000017941 */ /* 0x000fea0003800200 */
.L_x_49654:
        /* <DEDUP_REMOVED lines=62> */
.L_x_49652:
[----:B------:R-:W-:Y:S05]  /*18cf0*/  BSYNC.RECONVERGENT B0 ;  /* 0x0000000000007941 */ /* 0x000fea0003800200 */
.L_x_49651:
[----:B------:R-:W-:Y:S01]  /*18d00*/  I2FP.F32.U32 R14, R17 ;  /* 0x00000011000e7245 */ /* 0x000fe20000201000 */
[----:B------:R-:W-:Y:S01]  /*18d10*/  HADD2.F32 R8, -RZ, R8.H1_H1 ;  /* 0x30000008ff087230 */ /* 0x000fe20000004100 */
        /* <DEDUP_REMOVED lines=23> */
.L_x_49658:
        /* <DEDUP_REMOVED lines=12> */
.L_x_49660:
[----:B------:R-:W-:Y:S05]  /*18f50*/  BSYNC.RECONVERGENT B1 ;  /* 0x0000000000017941 */ /* 0x000fea0003800200 */
.L_x_49659:
        /* <DEDUP_REMOVED lines=62> */
.L_x_49657:
[----:B------:R-:W-:Y:S05]  /*19340*/  BSYNC.RECONVERGENT B0 ;  /* 0x0000000000007941 */ /* 0x000fea0003800200 */
.L_x_49656:
[----:B------:R-:W-:Y:S01]  /*19350*/  I2FP.F32.U32 R8, R8 ;  /* 0x0000000800087245 */ /* 0x000fe20000201000 */
[----:B------:R-:W-:Y:S01]  /*19360*/  BSSY.RECONVERGENT B0, `(.L_x_49661) ;  /* 0x0000061000007945 */ /* 0x000fe20003800200 */
[----:B------:R-:W-:Y:S01]  /*19370*/  ISETP.NE.AND P2, PT, R14, 0x1, PT ;  /* 0x000000010e00780c */ /* 0x000fe20003f45270 */
[----:B------:R-:W-:Y:S02]  /*19380*/  IMAD.MOV.U32 R17, RZ, RZ, 0x2 ;  /* 0x00000002ff117424 */ /* 0x000fe400078e00ff */
        /* <DEDUP_REMOVED lines=19> */
.L_x_49663:
        /* <DEDUP_REMOVED lines=12> */
.L_x_49665:
[----:B------:R-:W-:Y:S05]  /*19580*/  BSYNC.RECONVERGENT B1 ;  /* 0x0000000000017941 */ /* 0x000fea0003800200 */
.L_x_49664:
        /* <DEDUP_REMOVED lines=62> */
.L_x_49662:
[----:B------:R-:W-:Y:S05]  /*19970*/  BSYNC.RECONVERGENT B0 ;  /* 0x0000000000007941 */ /* 0x000fea0003800200 */
.L_x_49661:
        /* <DEDUP_REMOVED lines=23> */
.L_x_49668:
        /* <DEDUP_REMOVED lines=12> */
.L_x_49670:
[----:B------:R-:W-:Y:S05]  /*19bb0*/  BSYNC.RECONVERGENT B1 ;  /* 0x0000000000017941 */ /* 0x000fea0003800200 */
.L_x_49669:
        /* <DEDUP_REMOVED lines=62> */
.L_x_49667:
[----:B------:R-:W-:Y:S05]  /*19fa0*/  BSYNC.RECONVERGENT B0 ;  /* 0x0000000000007941 */ /* 0x000fea0003800200 */
.L_x_49666:
        /* <DEDUP_REMOVED lines=23> */
.L_x_49673:
        /* <DEDUP_REMOVED lines=12> */
.L_x_49675:
[----:B------:R-:W-:Y:S05]  /*1a1e0*/  BSYNC.RECONVERGENT B1 ;  /* 0x0000000000017941 */ /* 0x000fea0003800200 */
.L_x_49674:
        /* <DEDUP_REMOVED lines=62> */
.L_x_49672:
[----:B------:R-:W-:Y:S05]  /*1a5d0*/  BSYNC.RECONVERGENT B0 ;  /* 0x0000000000007941 */ /* 0x000fea0003800200 */
.L_x_49671:
        /* <DEDUP_REMOVED lines=23> */
.L_x_49678:
        /* <DEDUP_REMOVED lines=12> */
.L_x_49680:
[----:B------:R-:W-:Y:S05]  /*1a810*/  BSYNC.RECONVERGENT B1 ;  /* 0x0000000000017941 */ /* 0x000fea0003800200 */
.L_x_49679:
        /* <DEDUP_REMOVED lines=62> */
.L_x_49677:
[----:B------:R-:W-:Y:S05]  /*1ac00*/  BSYNC.RECONVERGENT B0 ;  /* 0x0000000000007941 */ /* 0x000fea0003800200 */
.L_x_49676:
        /* <DEDUP_REMOVED lines=23> */
.L_x_49683:
        /* <DEDUP_REMOVED lines=15> */
.L_x_49685:
[----:B------:R-:W-:Y:S05]  /*1ae70*/  BSYNC.RECONVERGENT B1 ;  /* 0x0000000000017941 */ /* 0x000fea0003800200 */
.L_x_49684:
        /* <DEDUP_REMOVED lines=62> */
.L_x_49682:
[----:B------:R-:W-:Y:S05]  /*1b260*/  BSYNC.RECONVERGENT B0 ;  /* 0x0000000000007941 */ /* 0x000fea0003800200 */
.L_x_49681:
        /* <DEDUP_REMOVED lines=11> */
[----:B------:R-:W-:-:S05]  /*1b320*/  FMUL.FTZ R8, R11, R99 ;  /* 0x000000630b087220 */ /* 0x000fca0000410000 */
[----:B------:R-:W-:-:S07]  /*1b330*/  F2FP.F16.F32.PACK_AB R15, R8, R17 ;  /* 0x00000011080f723e */ /* 0x000fce00000000ff */
.L_x_49645:
        /* <DEDUP_REMOVED lines=41> */
.L_x_49689:
        /* <DEDUP_REMOVED lines=12> */
.L_x_49691:
[----:B------:R-:W-:Y:S05]  /*1b690*/  BSYNC.RECONVERGENT B1 ;  /* 0x0000000000017941 */ /* 0x000fea0003800200 */
.L_x_49690:
        /* <DEDUP_REMOVED lines=62> */
.L_x_49688:
[----:B------:R-:W-:Y:S05]  /*1ba80*/  BSYNC.RECONVERGENT B0 ;  /* 0x0000000000007941 */ /* 0x000fea0003800200 */
.L_x_49687:
[----:B------:R-:W-:Y:S01]  /*1ba90*/  I2FP.F32.U32 R9, R9 ;  /* 0x0000000900097245 */ /* 0x000fe20000201000 */
[----:B-----5:R-:W-:Y:S01]  /*1baa0*/  HADD2.F32 R10, -RZ, R44.H0_H0 ;  /* 0x2000002cff0a7230 */ /* 0x020fe20000004100 */
[----:B------:R-:W-:Y:S01]  /*1bab0*/  ISETP.NE.AND P2, PT, R11, 0x1, PT ;  /* 0x000000010b00780c */ /* 0x000fe20003f45270 */
[----:B------:R-:W-:Y:S01]  /*1bac0*/  BSSY.RECONVERGENT B0, `(.L_x_49692) ;  /* 0x0000062000007945 */ /* 0x000fe20003800200 */
[----:B------:R-:W-:Y:S01]  /*1bad0*/  LOP3.LUT R6, R6, 0xfffffffb, RZ, 0xc0, !PT ;  /* 0xfffffffb06067812 */ /* 0x000fe200078ec0ff */
        /* <DEDUP_REMOVED lines=21> */
.L_x_49694:
        /* <DEDUP_REMOVED lines=12> */
.L_x_49696:
[----:B------:R-:W-:Y:S05]  /*1bcf0*/  BSYNC.RECONVERGENT B1 ;  /* 0x0000000000017941 */ /* 0x000fea0003800200 */
.L_x_49695:
        /* <DEDUP_REMOVED lines=62> */
.L_x_49693:
[----:B------:R-:W-:Y:S05]  /*1c0e0*/  BSYNC.RECONVERGENT B0 ;  /* 0x0000000000007941 */ /* 0x000fea0003800200 */
.L_x_49692:
[----:B------:R-:W-:Y:S01]  /*1c0f0*/  I2FP.F32.U32 R9, R9 ;  /* 0x0000000900097245 */ /* 0x000fe20000201000 */
[----:B------:R-:W-:Y:S01]  /*1c100*/  HADD2.F32 R11, -RZ, R44.H1_H1 ;  /* 0x3000002cff0b7230 */ /* 0x000fe20000004100 */
[----:B------:R-:W-:Y:S01]  /*1c110*/  ISETP.NE.AND P2, PT, R10, 0x1, PT ;  /* 0x000000010a00780c */ /* 0x000fe20003f45270 */
[----:B------:R-:W-:Y:S01]  /*1c120*/  BSSY.RECONVERGENT B0, `(.L_x_49697) ;  /* 0x0000061000007945 */ /* 0x000fe20003800200 */
[----:B------:R-:W-:Y:S01]  /*1c130*/  LOP3.LUT R6, R6, 0xfffffffd, RZ, 0xc0, !PT ;  /* 0xfffffffd06067812 */ /* 0x000fe200078ec0ff */
[----:B------:R-:W-:Y:S01]  /*1c140*/  FFMA.FTZ R9, R9, R194, 1.1641532182693481445e-10 ;  /* 0x2f00000009097423 */ /* 0x000fe200000100c2 */
[----:B------:R-:W-:-:S04]  /*1c150*/  IMAD.MOV.U32 R17, RZ, RZ, R170 ;  /* 0x000000ffff117224 */ /* 0x000fc800078e00aa */
[----:B------:R-:W-:Y:S01]  /*1c160*/  FSETP.GTU.FTZ.AND P1, PT, R9, R133, PT ;  /* 0x000000850900720b */ /* 0x000fe20003f3c000 */
[----:B------:R-:W-:-:S05]  /*1c170*/  HADD2.F32 R9, -RZ, R12.H1_H1 ;  /* 0x3000000cff097230 */ /* 0x000fca0000004100 */
        /* <DEDUP_REMOVED lines=16> */
.L_x_49699:
        /* <DEDUP_REMOVED lines=12> */
.L_x_49701:
[----:B------:R-:W-:Y:S05]  /*1c340*/  BSYNC.RECONVERGENT B1 ;  /* 0x0000000000017941 */ /* 0x000fea0003800200 */
.L_x_49700:
        /* <DEDUP_REMOVED lines=62> */
.L_x_49698:
[----:B------:R-:W-:Y:S05]  /*1c730*/  BSYNC.RECONVERGENT B0 ;  /* 0x0000000000007941 */ /* 0x000fea0003800200 */
.L_x_49697:
        /* <DEDUP_REMOVED lines=23> */
.L_x_49704:
        /* <DEDUP_REMOVED lines=12> */
.L_x_49706:
[----:B------:R-:W-:Y:S05]  /*1c970*/  BSYNC.RECONVERGENT B1 ;  /* 0x0000000000017941 */ /* 0x000fea0003800200 */
.L_x_49705:
        /* <DEDUP_REMOVED lines=62> */
.L_x_49703:
[----:B------:R-:W-:Y:S05]  /*1cd60*/  BSYNC.RECONVERGENT B0 ;  /* 0x0000000000007941 */ /* 0x000fea0003800200 */
.L_x_49702:
[----:B------:R-:W-:Y:S01]  /*1cd70*/  I2FP.F32.U32 R11, R12 ;  /* 0x0000000c000b7245 */ /* 0x000fe20000201000 */
[----:B------:R-:W-:Y:S01]  /*1cd80*/  HADD2.F32 R12, -RZ, R45.H1_H1 ;  /* 0x3000002dff0c7230 */ /* 0x000fe20000004100 */
[----:B------:R-:W-:Y:S01]  /*1cd90*/  ISETP.NE.AND P3, PT, R19, 0x1, PT ;  /* 0x000000011300780c */ /* 0x000fe20003f65270 */
[----:B------:R-:W-:Y:S01]  /*1cda0*/  BSSY.RECONVERGENT B0, `(.L_x_49707) ;  /* 0x000005f000007945 */ /* 0x000fe20003800200 */
[----:B------:R-:W-:Y:S02]  /*1cdb0*/  IMAD.MOV.U32 R18, RZ, RZ, 0x2 ;  /* 0x00000002ff127424 */ /* 0x000fe400078e00ff */
        /* <DEDUP_REMOVED lines=18> */
.L_x_49709:
        /* <DEDUP_REMOVED lines=12> */
.L_x_49711:
[----:B------:R-:W-:Y:S05]  /*1cfa0*/  BSYNC.RECONVERGENT B1 ;  /* 0x0000000000017941 */ /* 0x000fea0003800200 */
.L_x_49710:
        /* <DEDUP_REMOVED lines=62> */
.L_x_49708:
[----:B------:R-:W-:Y:S05]  /*1d390*/  BSYNC.RECONVERGENT B0 ;  /* 0x0000000000007941 */ /* 0x000fea0003800200 */
.L_x_49707:
        /* <DEDUP_REMOVED lines=23> */
.L_x_49714:
        /* <DEDUP_REMOVED lines=12> */
.L_x_49716:
[----:B------:R-:W-:Y:S05]  /*1d5d0*/  BSYNC.RECONVERGENT B1 ;  /* 0x0000000000017941 */ /* 0x000fea0003800200 */
.L_x_49715:
        /* <DEDUP_REMOVED lines=62> */
.L_x_49713:
[----:B------:R-:W-:Y:S05]  /*1d9c0*/  BSYNC.RECONVERGENT B0 ;  /* 0x0000000000007941 */ /* 0x000fea0003800200 */
.L_x_49712:
        /* <DEDUP_REMOVED lines=10> */
[----:B------:R-:W-:-:S04]  /*1da70*/  HADD2.F32 R14, -RZ, R46.H1_H1 ;  /* 0x3000002eff0e7230 */ /* 0x000fc80000004100 */
        /* <DEDUP_REMOVED lines=12> */
.L_x_49719:
        /* <DEDUP_REMOVED lines=12> */
.L_x_49721:
[----:B------:R-:W-:Y:S05]  /*1dc00*/  BSYNC.RECONVERGENT B1 ;  /* 0x0000000000017941 */ /* 0x000fea0003800200 */
.L_x_49720:
        /* <DEDUP_REMOVED lines=62> */
.L_x_49718:
[----:B------:R-:W-:Y:S05]  /*1dff0*/  BSYNC.RECONVERGENT B0 ;  /* 0x0000000000007941 */ /* 0x000fea0003800200 */
.L_x_49717:
        /* <DEDUP_REMOVED lines=23> */
.L_x_49724:
        /* <DEDUP_REMOVED lines=15> */
.L_x_49726:
[----:B------:R-:W-:Y:S05]  /*1e260*/  BSYNC.RECONVERGENT B1 ;  /* 0x0000000000017941 */ /* 0x000fea0003800200 */
.L_x_49725:
        /* <DEDUP_REMOVED lines=62> */
.L_x_49723:
[----:B------:R-:W-:Y:S05]  /*1e650*/  BSYNC.RECONVERGENT B0 ;  /* 0x0000000000007941 */ /* 0x000fea0003800200 */
.L_x_49722:
        /* <DEDUP_REMOVED lines=15> */
.L_x_49686:
        /* <DEDUP_REMOVED lines=16> */
.L_x_49730:
        /* <DEDUP_REMOVED lines=12> */
.L_x_49732:
[----:B------:R-:W-:Y:S05]  /*1e910*/  BSYNC.RECONVERGENT B1 ;  /* 0x0000000000017941 */ /* 0x000fea0003800200 */
.L_x_49731:
        /* <DEDUP_REMOVED lines=62> */
.L_x_49729:
[----:B------:R-:W-:Y:S05]  /*1ed00*/  BSYNC.RECONVERGENT B0 ;  /* 0x0000000000007941 */ /* 0x000fea0003800200 */
.L_x_49728:
[----:B------:R-:W-:Y:S01]  /*1ed10*/  I2FP.F32.U32 R9, R9 ;  /* 0x0000000900097245 */ /* 0x000fe20000201000 */
[----:B------:R-:W-:Y:S01]  /*1ed20*/  BSSY.RECONVERGENT B0, `(.L_x_49733) ;  /* 0x0000063000007945 */ /* 0x000fe20003800200 */
[----:B------:R-:W-:Y:S01]  /*1ed30*/  ISETP.NE.AND P2, PT, R11, 0x1, PT ;  /* 0x000000010b00780c */ /* 0x000fe20003f45270 */
[----:B------:R-:W-:Y:S01]  /*1ed40*/  HFMA2 R10, -RZ, RZ, 0, 1.1920928955078125e-07 ;  /* 0x00000002ff0a7431 */ /* 0x000fe200000001ff */
        /* <DEDUP_REMOVED lines=21> */
.L_x_49735:
        /* <DEDUP_REMOVED lines=12> */
.L_x_49737:
[----:B------:R-:W-:Y:S05]  /*1ef60*/  BSYNC.RECONVERGENT B1 ;  /* 0x0000000000017941 */ /* 0x000fea0003800200 */
.L_x_49736:
        /* <DEDUP_REMOVED lines=62> */
.L_x_49734:
[----:B------:R-:W-:Y:S05]  /*1f350*/  BSYNC.RECONVERGENT B0 ;  /* 0x0000000000007941 */ /* 0x000fea0003800200 */
.L_x_49733:
        /* <DEDUP_REMOVED lines=24> */
.L_x_49740:
        /* <DEDUP_REMOVED lines=12> */
.L_x_49742:
[----:B------:R-:W-:Y:S05]  /*1f5a0*/  BSYNC.RECONVERGENT B1 ;  /* 0x0000000000017941 */ /* 0x000fea0003800200 */
.L_x_49741:
        /* <DEDUP_REMOVED lines=62> */
.L_x_49739:
[----:B------:R-:W-:Y:S05]  /*1f990*/  BSYNC.RECONVERGENT B0 ;  /* 0x0000000000007941 */ /* 0x000fea0003800200 */
.L_x_49738:
        /* <DEDUP_REMOVED lines=22> */
.L_x_49745:
        /* <DEDUP_REMOVED lines=12> */
.L_x_49747:
[----:B------:R-:W-:Y:S05]  /*1fbc0*/  BSYNC.RECONVERGENT B1 ;  /* 0x0000000000017941 */ /* 0x000fea0003800200 */
.L_x_49746:
        /* <DEDUP_REMOVED lines=62> */
.L_x_49744:
[----:B------:R-:W-:Y:S05]  /*1ffb0*/  BSYNC.RECONVERGENT B0 ;  /* 0x0000000000007941 */ /* 0x000fea0003800200 */
.L_x_49743:
[----:B------:R-:W-:Y:S01]  /*1ffc0*/  I2FP.F32.U32 R11, R12 ;  /* 0x0000000c000b7245 */ /* 0x000fe20000201000 */
[----:B------:R-:W-:Y:S01]  /*1ffd0*/  BSSY.RECONVERGENT B0, `(.L_x_49748) ;  /* 0x0000060000007945 */ /* 0x000fe20003800200 */
[----:B------:R-:W-:Y:S01]  /*1ffe0*/  ISETP.NE.AND P3, PT, R19, 0x1, PT ;  /* 0x000000011300780c */ /* 0x000fe20003f65270 */
[----:B------:R-:W-:Y:S02]  /*1fff0*/  HFMA2 R18, -RZ, RZ, 0, 1.1920928955078125e-07 ;  /* 0x00000002ff127431 */ /* 0x000fe400000001ff */
[----:B------:R-:W-:Y:S02]  /*20000*/  IMAD.MOV.U32 R17, RZ, RZ, R170 ;  /* 0x000000ffff117224 */ /* 0x000fe400078e00aa */
[----:B------:R-:W-:-:S05]  /*20010*/  FFMA.FTZ R11, R11, R194, 1.1641532182693481445e-10 ;  /* 0x2f0000000b0b7423 */ /* 0x000fca00000100c2 */
[----:B------:R-:W-:Y:S01]  /*20020*/  FSETP.GTU.FTZ.AND P2, PT, R11, R133, PT ;  /* 0x000000850b00720b */ /* 0x000fe20003f5c000 */
[----:B------:R-:W-:-:S05]  /*20030*/  HADD2.F32 R11, -RZ, R13.H1_H1 ;  /* 0x3000000dff0b7230 */ /* 0x000fca0000004100 */
        /* <DEDUP_REMOVED lines=14> */
.L_x_49750:
        /* <DEDUP_REMOVED lines=12> */
.L_x_49752:
[----:B------:R-:W-:Y:S05]  /*201e0*/  BSYNC.RECONVERGENT B1 ;  /* 0x0000000000017941 */ /* 0x000fea0003800200 */
.L_x_49751:
        /* <DEDUP_REMOVED lines=62> */
.L_x_49749:
[----:B------:R-:W-:Y:S05]  /*205d0*/  BSYNC.RECONVERGENT B0 ;  /* 0x0000000000007941 */ /* 0x000fea0003800200 */
.L_x_49748:
        /* <DEDUP_REMOVED lines=22> */
.L_x_49755:
        /* <DEDUP_REMOVED lines=12> */
.L_x_49757:
[----:B------:R-:W-:Y:S05]  /*20800*/  BSYNC.RECONVERGENT B1 ;  /* 0x0000000000017941 */ /* 0x000fea0003800200 */
.L_x_49756:
        /* <DEDUP_REMOVED lines=62> */
.L_x_49754:
[----:B------:R-:W-:Y:S05]  /*20bf0*/  BSYNC.RECONVERGENT B0 ;  /* 0x0000000000007941 */ /* 0x000fea0003800200 */
.L_x_49753:
        /* <DEDUP_REMOVED lines=22> */
.L_x_49760:
        /* <DEDUP_REMOVED lines=12> */
.L_x_49762:
[----:B------:R-:W-:Y:S05]  /*20e20*/  BSYNC.RECONVERGENT B1 ;  /* 0x0000000000017941 */ /* 0x000fea0003800200 */
.L_x_49761:
        /* <DEDUP_REMOVED lines=62> */
.L_x_49759:
[----:B------:R-:W-:Y:S05]  /*21210*/  BSYNC.RECONVERGENT B0 ;  /* 0x0000000000007941 */ /* 0x000fea0003800200 */
.L_x_49758:
        /* <DEDUP_REMOVED lines=22> */
.L_x_49765:
        /* <DEDUP_REMOVED lines=15> */
.L_x_49767:
[----:B------:R-:W-:Y:S05]  /*21470*/  BSYNC.RECONVERGENT B1 ;  /* 0x0000000000017941 */ /* 0x000fea0003800200 */
.L_x_49766:
        /* <DEDUP_REMOVED lines=62> */
.L_x_49764:
[----:B------:R-:W-:Y:S05]  /*21860*/  BSYNC.RECONVERGENT B0 ;  /* 0x0000000000007941 */ /* 0x000fea0003800200 */
.L_x_49763:
        /* <DEDUP_REMOVED lines=13> */
.L_x_49727:
        /* <DEDUP_REMOVED lines=41> */
.L_x_49771:
        /* <DEDUP_REMOVED lines=12> */
.L_x_49773:
[----:B------:R-:W-:Y:S05]  /*21c90*/  BSYNC.RECONVERGENT B1 ;  /* 0x0000000000017941 */ /* 0x000fea0003800200 */
.L_x_49772:
        /* <DEDUP_REMOVED lines=62> */
.L_x_49770:
[----:B------:R-:W-:Y:S05]  /*22080*/  BSYNC.RECONVERGENT B0 ;  /* 0x0000000000007941 */ /* 0x000fea0003800200 */
.L_x_49769:
        /* <DEDUP_REMOVED lines=25> */
.L_x_49776:
        /* <DEDUP_REMOVED lines=12> */
.L_x_49778:
[----:B------:R-:W-:Y:S05]  /*222e0*/  BSYNC.RECONVERGENT B1 ;  /* 0x0000000000017941 */ /* 0x000fea0003800200 */
.L_x_49777:
        /* <DEDUP_REMOVED lines=62> */
.L_x_49775:
[----:B------:R-:W-:Y:S05]  /*226d0*/  BSYNC.RECONVERGENT B0 ;  /* 0x0000000000007941 */ /* 0x000fea0003800200 */
.L_x_49774:
        /* <DEDUP_REMOVED lines=10> */
[----:B------:R-:W-:-:S04]  /*22780*/  HADD2.F32 R19, -RZ, R44.H1_H1 ;  /* 0x3000002cff137230 */ /* 0x000fc80000004100 */
        /* <DEDUP_REMOVED lines=14> */
.L_x_49781:
        /* <DEDUP_REMOVED lines=12> */
.L_x_49783:
[----:B------:R-:W-:Y:S05]  /*22930*/  BSYNC.RECONVERGENT B1 ;  /* 0x0000000000017941 */ /* 0x000fea0003800200 */
.L_x_49782:
        /* <DEDUP_REMOVED lines=62> */
.L_x_49780:
[----:B------:R-:W-:Y:S05]  /*22d20*/  BSYNC.RECONVERGENT B0 ;  /* 0x0000000000007941 */ /* 0x000fea0003800200 */
.L_x_49779:
        /* <DEDUP_REMOVED lines=23> */
.L_x_49786:
        /* <DEDUP_REMOVED lines=12> */
.L_x_49788:
[----:B------:R-:W-:Y:S05]  /*22f60*/  BSYNC.RECONVERGENT B1 ;  /* 0x0000000000017941 */ /* 0x000fea0003800200 */
.L_x_49787:
        /* <DEDUP_REMOVED lines=62> */
.L_x_49785:
[----:B------:R-:W-:Y:S05]  /*23350*/  BSYNC.RECONVERGENT B0 ;  /* 0x0000000000007941 */ /* 0x000fea0003800200 */
.L_x_49784:
        /* <DEDUP_REMOVED lines=23> */
.L_x_49791:
        /* <DEDUP_REMOVED lines=12> */
.L_x_49793:
[----:B------:R-:W-:Y:S05]  /*23590*/  BSYNC.RECONVERGENT B1 ;  /* 0x0000000000017941 */ /* 0x000fea0003800200 */
.L_x_49792:
        /* <DEDUP_REMOVED lines=62> */
.L_x_49790:
[----:B------:R-:W-:Y:S05]  /*23980*/  BSYNC.RECONVERGENT B0 ;  /* 0x0000000000007941 */ /* 0x000fea0003800200 */
.L_x_49789:
        /* <DEDUP_REMOVED lines=23> */
.L_x_49796:
        /* <DEDUP_REMOVED lines=12> */
.L_x_49798:
[----:B------:R-:W-:Y:S05]  /*23bc0*/  BSYNC.RECONVERGENT B1 ;  /* 0x0000000000017941 */ /* 0x000fea0003800200 */
.L_x_49797:
        /* <DEDUP_REMOVED lines=62> */
.L_x_49795:
[----:B------:R-:W-:Y:S05]  /*23fb0*/  BSYNC.RECONVERGENT B0 ;  /* 0x0000000000007941 */ /* 0x000fea0003800200 */
.L_x_49794:
        /* <DEDUP_REMOVED lines=23> */
.L_x_49801:
        /* <DEDUP_REMOVED lines=12> */
.L_x_49803:
[----:B------:R-:W-:Y:S05]  /*241f0*/  BSYNC.RECONVERGENT B1 ;  /* 0x0000000000017941 */ /* 0x000fea0003800200 */
.L_x_49802:
        /* <DEDUP_REMOVED lines=62> */
.L_x_49800:
[----:B------:R-:W-:Y:S05]  /*245e0*/  BSYNC.RECONVERGENT B0 ;  /* 0x0000000000007941 */ /* 0x000fea0003800200 */
.L_x_49799:
        /* <DEDUP_REMOVED lines=23> */
.L_x_49806:
        /* <DEDUP_REMOVED lines=15> */
.L_x_49808:
[----:B------:R-:W-:Y:S05]  /*24850*/  BSYNC.RECONVERGENT B1 ;  /* 0x0000000000017941 */ /* 0x000fea0003800200 */
.L_x_49807:
        /* <DEDUP_REMOVED lines=62> */
.L_x_49805:
[----:B------:R-:W-:Y:S05]  /*24c40*/  BSYNC.RECONVERGENT B0 ;  /* 0x0000000000007941 */ /* 0x000fea0003800200 */
.L_x_49804:
[----:B------:R-:W-:Y:S01]  /*24c50*/  I2FP.F32.U32 R33, R33 ;  /* 0x0000002100217245 */ /* 0x000fe20000201000 */
[----:B------:R-:W-:Y:S01]  /*24c60*/  HADD2.F32 R42, -RZ, R47.H1_H1 ;  /* 0x3000002fff2a7230 */ /* 0x000fe20000004100 */
[----:B------:R-:W-:Y:S02]  /*24c70*/  F2FP.F16.F32.PACK_AB R130, R31, R21 ;  /* 0x000000151f82723e */ /* 0x000fe400000000ff */
[----:B------:R-:W-:Y:S01]  /*24c80*/  F2FP.F16.F32.PACK_AB R129, R20, R19 ;  /* 0x000000131481723e */ /* 0x000fe200000000ff */
[----:B------:R-:W-:Y:S01]  /*24c90*/  FFMA.FTZ R33, R33, R194, 1.1641532182693481445e-10 ;  /* 0x2f00000021217423 */ /* 0x000fe200000100c2 */
[----:B------:R-:W-:-:S04]  /*24ca0*/  F2FP.F16.F32.PACK_AB R128, R18, R17 ;  /* 0x000000111280723e */ /* 0x000fc800000000ff */
[----:B------:R-:W-:Y:S01]  /*24cb0*/  FSETP.GTU.FTZ.AND P6, PT, R33, R133, PT ;  /* 0x000000852100720b */ /* 0x000fe20003fdc000 */
[----:B------:R-:W-:-:S05]  /*24cc0*/  HADD2.F32 R33, -RZ, R131.H1_H1 ;  /* 0x30000083ff217230 */ /* 0x000fca0000004100 */
[----:B------:R-:W-:-:S04]  /*24cd0*/  FMUL.FTZ R33, R33, R132 ;  /* 0x0000008421217220 */ /* 0x000fc80000410000 */
[----:B------:R-:W-:-:S05]  /*24ce0*/  FMUL.FTZ R33, R33, R134 ;  /* 0x0000008621217220 */ /* 0x000fca0000410000 */
[----:B------:R-:W-:Y:S02]  /*24cf0*/  FSEL R33, R33, RZ, !P6 ;  /* 0x000000ff21217208 */ /* 0x000fe40007000000 */
[----:B------:R-:W-:-:S03]  /*24d00*/  PLOP3.LUT P6, PT, P6, PT, PT, 0x8, 0x80 ;  /* 0x000000000080781c */ /* 0x000fc600037ce170 */
[----:B------:R-:W-:-:S05]  /*24d10*/  FFMA.FTZ R33, R33, R83, R42 ;  /* 0x0000005321217223 */ /* 0x000fca000001002a */
[----:B------:R-:W-:Y:S01]  /*24d20*/  F2FP.F16.F32.PACK_AB R131, R33, R32 ;  /* 0x000000202183723e */ /* 0x000fe200000000ff */
[----:B------:R-:W-:Y:S06]  /*24d30*/  BRA `(.L_x_49809) ;  /* 0x0000003000787947 */ /* 0x000fec0003800000 */
.L_x_49768:
        /* <DEDUP_REMOVED lines=16> */
.L_x_49812:
        /* <DEDUP_REMOVED lines=12> */
.L_x_49814:
[----:B------:R-:W-:Y:S05]  /*24f00*/  BSYNC.RECONVERGENT B1 ;  /* 0x0000000000017941 */ /* 0x000fea0003800200 */
.L_x_49813:
        /* <DEDUP_REMOVED lines=62> */
.L_x_49811:
[----:B------:R-:W-:Y:S05]  /*252f0*/  BSYNC.RECONVERGENT B0 ;  /* 0x0000000000007941 */ /* 0x000fea0003800200 */
.L_x_49810:
        /* <DEDUP_REMOVED lines=24> */
.L_x_49817:
        /* <DEDUP_REMOVED lines=12> */
.L_x_49819:
[----:B------:R-:W-:Y:S05]  /*25540*/  BSYNC.RECONVERGENT B1 ;  /* 0x0000000000017941 */ /* 0x000fea0003800200 */
.L_x_49818:
        /* <DEDUP_REMOVED lines=62> */
.L_x_49816:
[----:B------:R-:W-:Y:S05]  /*25930*/  BSYNC.RECONVERGENT B0 ;  /* 0x0000000000007941 */ /* 0x000fea0003800200 */
.L_x_49815:
        /* <DEDUP_REMOVED lines=24> */
.L_x_49822:
        /* <DEDUP_REMOVED lines=12> */
.L_x_49824:
[----:B------:R-:W-:Y:S05]  /*25b80*/  BSYNC.RECONVERGENT B1 ;  /* 0x0000000000017941 */ /* 0x000fea0003800200 */
.L_x_49823:
        /* <DEDUP_REMOVED lines=62> */
.L_x_49821:
[----:B------:R-:W-:Y:S05]  /*25f70*/  BSYNC.RECONVERGENT B0 ;  /* 0x0000000000007941 */ /* 0x000fea0003800200 */
.L_x_49820:
        /* <DEDUP_REMOVED lines=22> */
.L_x_49827:
        /* <DEDUP_REMOVED lines=12> */
.L_x_49829:
[----:B------:R-:W-:Y:S05]  /*261a0*/  BSYNC.RECONVERGENT B1 ;  /* 0x0000000000017941 */ /* 0x000fea0003800200 */
.L_x_49828:
        /* <DEDUP_REMOVED lines=62> */
.L_x_49826:
[----:B------:R-:W-:Y:S05]  /*26590*/  BSYNC.RECONVERGENT B0 ;  /* 0x0000000000007941 */ /* 0x000fea0003800200 */
.L_x_49825:
        /* <DEDUP_REMOVED lines=22> */
.L_x_49832:
        /* <DEDUP_REMOVED lines=12> */
.L_x_49834:
[----:B------:R-:W-:Y:S05]  /*267c0*/  BSYNC.RECONVERGENT B1 ;  /* 0x0000000000017941 */ /* 0x000fea0003800200 */
.L_x_49833:
        /* <DEDUP_REMOVED lines=62> */
.L_x_49831:
[----:B------:R-:W-:Y:S05]  /*26bb0*/  BSYNC.RECONVERGENT B0 ;  /* 0x0000000000007941 */ /* 0x000fea0003800200 */
.L_x_49830:
        /* <DEDUP_REMOVED lines=22> */
.L_x_49837:
        /* <DEDUP_REMOVED lines=12> */
.L_x_49839:
[----:B------:R-:W-:Y:S05]  /*26de0*/  BSYNC.RECONVERGENT B1 ;  /* 0x0000000000017941 */ /* 0x000fea0003800200 */
.L_x_49838:
        /* <DEDUP_REMOVED lines=62> */
.L_x_49836:
[----:B------:R-:W-:Y:S05]  /*271d0*/  BSYNC.RECONVERGENT B0 ;  /* 0x0000000000007941 */ /* 0x000fea0003800200 */
.L_x_49835:
        /* <DEDUP_REMOVED lines=22> */
.L_x_49842:
        /* <DEDUP_REMOVED lines=12> */
.L_x_49844:
[----:B------:R-:W-:Y:S05]  /*27400*/  BSYNC.RECONVERGENT B1 ;  /* 0x0000000000017941 */ /* 0x000fea0003800200 */
.L_x_49843:
        /* <DEDUP_REMOVED lines=62> */
.L_x_49841:
[----:B------:R-:W-:Y:S05]  /*277f0*/  BSYNC.RECONVERGENT B0 ;  /* 0x0000000000007941 */ /* 0x000fea0003800200 */
.L_x_49840:
        /* <DEDUP_REMOVED lines=22> */
.L_x_49847:
        /* <DEDUP_REMOVED lines=15> */
.L_x_49849:
[----:B------:R-:W-:Y:S05]  /*27a50*/  BSYNC.RECONVERGENT B1 ;  /* 0x0000000000017941 */ /* 0x000fea0003800200 */
.L_x_49848:
        /* <DEDUP_REMOVED lines=62> */
.L_x_49846:
[----:B------:R-:W-:Y:S05]  /*27e40*/  BSYNC.RECONVERGENT B0 ;  /* 0x0000000000007941 */ /* 0x000fea0003800200 */
.L_x_49845:
[----:B------:R-:W-:Y:S02]  /*27e50*/  I2FP.F32.U32 R33, R33 ;  /* 0x0000002100217245 */ /* 0x000fe40000201000 */
        /* <DEDUP_REMOVED lines=10> */
[----:B------:R-:W-:-:S05]  /*27f00*/  FMUL.FTZ R33, R33, R83 ;  /* 0x0000005321217220 */ /* 0x000fca0000410000 */
[----:B------:R-:W-:-:S07]  /*27f10*/  F2FP.F16.F32.PACK_AB R131, R33, R32 ;  /* 0x000000202183723e */ /* 0x000fce00000000ff */
.L_x_49809:
[----:B------:R-:W-:Y:S01]  /*27f20*/  IMAD.WIDE.U32 R136, R16, 0x10, R160 ;  /* 0x0000001010887825 */ /* 0x000fe200078e00a0 */
[----:B------:R-:W-:Y:S02]  /*27f30*/  SEL R42, RZ, 0x1000000, !P6 ;  /* 0x01000000ff2a7807 */ /* 0x000fe40007000000 */
[C---:B------:R-:W-:Y:S02]  /*27f40*/  LOP3.LUT P6, RZ, R6.reuse, 0x4, RZ, 0xc0, !PT ;  /* 0x0000000406ff7812 */ /* 0x040fe400078cc0ff */
[----:B------:R0:W-:Y:S02]  /*27f50*/  STG.E.128 desc[UR6][R136.64], R128 ;  /* 0x0000008088007986 */ /* 0x0001e4000c101d06 */
[----:B0-----:R-:W-:Y:S02]  /*27f60*/  SEL R128, RZ, 0x10000, !P5 ;  /* 0x00010000ff807807 */ /* 0x001fe40006800000 */
[----:B------:R-:W-:Y:S02]  /*27f70*/  SEL R129, RZ, 0x100, !P4 ;  /* 0x00000100ff817807 */ /* 0x000fe40006000000 */
[----:B------:R-:W-:-:S02]  /*27f80*/  LOP3.LUT P5, RZ, R6, 0x2, RZ, 0xc0, !PT ;  /* 0x0000000206ff7812 */ /* 0x000fc400078ac0ff */
[----:B------:R-:W-:Y:S02]  /*27f90*/  LOP3.LUT R128, R129, R42, R128, 0xfe, !PT ;  /* 0x0000002a81807212 */ /* 0x000fe400078efe80 */
[----:B------:R-:W-:Y:S02]  /*27fa0*/  SEL R42, RZ, 0x1000000, !P2 ;  /* 0x01000000ff2a7807 */ /* 0x000fe40005000000 */
        /* <DEDUP_REMOVED lines=32> */
.L_x_49853:
        /* <DEDUP_REMOVED lines=12> */
.L_x_49855:
[----:B------:R-:W-:Y:S05]  /*28270*/  BSYNC.RECONVERGENT B1 ;  /* 0x0000000000017941 */ /* 0x000fea0003800200 */
.L_x_49854:
        /* <DEDUP_REMOVED lines=62> */
.L_x_49852:
[----:B------:R-:W-:Y:S05]  /*28660*/  BSYNC.RECONVERGENT B0 ;  /* 0x0000000000007941 */ /* 0x000fea0003800200 */
.L_x_49851:
        /* <DEDUP_REMOVED lines=25> */
.L_x_49858:
        /* <DEDUP_REMOVED lines=12> */
.L_x_49860:
[----:B------:R-:W-:Y:S05]  /*288c0*/  BSYNC.RECONVERGENT B1 ;  /* 0x0000000000017941 */ /* 0x000fea0003800200 */
.L_x_49859:
        /* <DEDUP_REMOVED lines=62> */
.L_x_49857:
[----:B------:R-:W-:Y:S05]  /*28cb0*/  BSYNC.RECONVERGENT B0 ;  /* 0x0000000000007941 */ /* 0x000fea0003800200 */
.L_x_49856:
[----:B------:R-:W-:Y:S01]  /*28cc0*/  I2FP.F32.U32 R135, R135 ;  /* 0x0000008700877245 */ /* 0x000fe20000201000 */
[----:B------:R-:W-:Y:S01]  /*28cd0*/  HADD2.F32 R128, -RZ, R128.H1_H1 ;  /* 0x30000080ff807230 */ /* 0x000fe20000004100 */
        /* <DEDUP_REMOVED lines=9> */
[----:B------:R-:W-:-:S03]  /*28d70*/  HADD2.F32 R135, -RZ, R44.H1_H1 ;  /* 0x3000002cff877230 */ /* 0x000fc60000004100 */
[----:B------:R-:W-:Y:S02]  /*28d80*/  FSEL R128, R128, RZ, !P1 ;  /* 0x000000ff80807208 */ /* 0x000fe40004800000 */
[----:B------:R-:W-:-:S03]  /*28d90*/  PLOP3.LUT P1, PT, P1, PT, PT, 0x8, 0x80 ;  /* 0x000000000080781c */ /* 0x000fc60000f2e170 */
[----:B------:R-:W-:-:S04]  /*28da0*/  FFMA.FTZ R128, R128, R77, R135 ;  /* 0x0000004d80807223 */ /* 0x000fc80000010087 */
        /* <DEDUP_REMOVED lines=11> */
.L_x_49863:
        /* <DEDUP_REMOVED lines=12> */
.L_x_49865:
[----:B------:R-:W-:Y:S05]  /*28f20*/  BSYNC.RECONVERGENT B1 ;  /* 0x0000000000017941 */ /* 0x000fea0003800200 */
.L_x_49864:
        /* <DEDUP_REMOVED lines=62> */
.L_x_49862:
[----:B------:R-:W-:Y:S05]  /*29310*/  BSYNC.RECONVERGENT B0 ;  /* 0x0000000000007941 */ /* 0x000fea0003800200 */
.L_x_49861:
        /* <DEDUP_REMOVED lines=23> */
.L_x_49868:
        /* <DEDUP_REMOVED lines=12> */
.L_x_49870:
[----:B------:R-:W-:Y:S05]  /*29550*/  BSYNC.RECONVERGENT B1 ;  /* 0x0000000000017941 */ /* 0x000fea0003800200 */
.L_x_49869:
        /* <DEDUP_REMOVED lines=62> */
.L_x_49867:
[----:B------:R-:W-:Y:S05]  /*29940*/  BSYNC.RECONVERGENT B0 ;  /* 0x0000000000007941 */ /* 0x000fea0003800200 */
.L_x_49866:
        /* <DEDUP_REMOVED lines=24> */
.L_x_49873:
        /* <DEDUP_REMOVED lines=12> */
.L_x_49875:
[----:B------:R-:W-:Y:S05]  /*29b90*/  BSYNC.RECONVERGENT B1 ;  /* 0x0000000000017941 */ /* 0x000fea0003800200 */
.L_x_49874:
        /* <DEDUP_REMOVED lines=62> */
.L_x_49872:
[----:B------:R-:W-:Y:S05]  /*29f80*/  BSYNC.RECONVERGENT B0 ;  /* 0x0000000000007941 */ /* 0x000fea0003800200 */
.L_x_49871:
        /* <DEDUP_REMOVED lines=23> */
.L_x_49878:
        /* <DEDUP_REMOVED lines=12> */
.L_x_49880:
[----:B------:R-:W-:Y:S05]  /*2a1c0*/  BSYNC.RECONVERGENT B1 ;  /* 0x0000000000017941 */ /* 0x000fea0003800200 */
.L_x_49879:
        /* <DEDUP_REMOVED lines=62> */
.L_x_49877:
[----:B------:R-:W-:Y:S05]  /*2a5b0*/  BSYNC.RECONVERGENT B0 ;  /* 0x0000000000007941 */ /* 0x000fea0003800200 */
.L_x_49876:
        /* <DEDUP_REMOVED lines=24> */
.L_x_49883:
        /* <DEDUP_REMOVED lines=12> */
.L_x_49885:
[----:B------:R-:W-:Y:S05]  /*2a800*/  BSYNC.RECONVERGENT B1 ;  /* 0x0000000000017941 */ /* 0x000fea0003800200 */
.L_x_49884:
        /* <DEDUP_REMOVED lines=62> */
.L_x_49882:
[----:B------:R-:W-:Y:S05]  /*2abf0*/  BSYNC.RECONVERGENT B0 ;  /* 0x0000000000007941 */ /* 0x000fea0003800200 */
.L_x_49881:
        /* <DEDUP_REMOVED lines=23> */
.L_x_49888:
        /* <DEDUP_REMOVED lines=15> */
.L_x_49890:
[----:B------:R-:W-:Y:S05]  /*2ae60*/  BSYNC.RECONVERGENT B1 ;  /* 0x0000000000017941 */ /* 0x000fea0003800200 */
.L_x_49889:
        /* <DEDUP_REMOVED lines=62> */
.L_x_49887:
[----:B------:R-:W-:Y:S05]  /*2b250*/  BSYNC.RECONVERGENT B0 ;  /* 0x0000000000007941 */ /* 0x000fea0003800200 */
.L_x_49886:
        /* <DEDUP_REMOVED lines=15> */
.L_x_49850:
        /* <DEDUP_REMOVED lines=16> */
.L_x_49894:
        /* <DEDUP_REMOVED lines=12> */
.L_x_49896:
[----:B------:R-:W-:Y:S05]  /*2b510*/  BSYNC.RECONVERGENT B1 ;  /* 0x0000000000017941 */ /* 0x000fea0003800200 */
.L_x_49895:
        /* <DEDUP_REMOVED lines=62> */
.L_x_49893:
[----:B------:R-:W-:Y:S05]  /*2b900*/  BSYNC.RECONVERGENT B0 ;  /* 0x0000000000007941 */ /* 0x000fea0003800200 */
.L_x_49892:
        /* <DEDUP_REMOVED lines=24> */
.L_x_49899:
        /* <DEDUP_REMOVED lines=12> */
.L_x_49901:
[----:B------:R-:W-:Y:S05]  /*2bb50*/  BSYNC.RECONVERGENT B1 ;  /* 0x0000000000017941 */ /* 0x000fea0003800200 */
.L_x_49900:
        /* <DEDUP_REMOVED lines=62> */
.L_x_49898:
[----:B------:R-:W-:Y:S05]  /*2bf40*/  BSYNC.RECONVERGENT B0 ;  /* 0x0000000000007941 */ /* 0x000fea0003800200 */
.L_x_49897:
        /* <DEDUP_REMOVED lines=25> */
.L_x_49904:
        /* <DEDUP_REMOVED lines=12> */
.L_x_49906:
[----:B------:R-:W-:Y:S05]  /*2c1a0*/  BSYNC.RECONVERGENT B1 ;  /* 0x0000000000017941 */ /* 0x000fea0003800200 */
.L_x_49905:
        /* <DEDUP_REMOVED lines=62> */
.L_x_49903:
[----:B------:R-:W-:Y:S05]  /*2c590*/  BSYNC.RECONVERGENT B0 ;  /* 0x0000000000007941 */ /* 0x000fea0003800200 */
.L_x_49902:
        /* <DEDUP_REMOVED lines=22> */
.L_x_49909:
        /* <DEDUP_REMOVED lines=12> */
.L_x_49911:
[----:B------:R-:W-:Y:S05]  /*2c7c0*/  BSYNC.RECONVERGENT B1 ;  /* 0x0000000000017941 */ /* 0x000fea0003800200 */
.L_x_49910:
        /* <DEDUP_REMOVED lines=62> */
.L_x_49908:
[----:B------:R-:W-:Y:S05]  /*2cbb0*/  BSYNC.RECONVERGENT B0 ;  /* 0x0000000000007941 */ /* 0x000fea0003800200 */
.L_x_49907:
        /* <DEDUP_REMOVED lines=23> */
.L_x_49914:
        /* <DEDUP_REMOVED lines=12> */
.L_x_49916:
[----:B------:R-:W-:Y:S05]  /*2cdf0*/  BSYNC.RECONVERGENT B1 ;  /* 0x0000000000017941 */ /* 0x000fea0003800200 */
.L_x_49915:
        /* <DEDUP_REMOVED lines=62> */
.L_x_49913:
[----:B------:R-:W-:Y:S05]  /*2d1e0*/  BSYNC.RECONVERGENT B0 ;  /* 0x0000000000007941 */ /* 0x000fea0003800200 */
.L_x_49912:
        /* <DEDUP_REMOVED lines=22> */
.L_x_49919:
        /* <DEDUP_REMOVED lines=12> */
.L_x_49921:
[----:B------:R-:W-:Y:S05]  /*2d410*/  BSYNC.RECONVERGENT B1 ;  /* 0x0000000000017941 */ /* 0x000fea0003800200 */
.L_x_49920:
        /* <DEDUP_REMOVED lines=62> */
.L_x_49918:
[----:B------:R-:W-:Y:S05]  /*2d800*/  BSYNC.RECONVERGENT B0 ;  /* 0x0000000000007941 */ /* 0x000fea0003800200 */
.L_x_49917:
        /* <DEDUP_REMOVED lines=23> */
.L_x_49924:
        /* <DEDUP_REMOVED lines=12> */
.L_x_49926:
[----:B------:R-:W-:Y:S05]  /*2da40*/  BSYNC.RECONVERGENT B1 ;  /* 0x0000000000017941 */ /* 0x000fea0003800200 */
.L_x_49925:
        /* <DEDUP_REMOVED lines=62> */
.L_x_49923:
[----:B------:R-:W-:Y:S05]  /*2de30*/  BSYNC.RECONVERGENT B0 ;  /* 0x0000000000007941 */ /* 0x000fea0003800200 */
.L_x_49922:
        /* <DEDUP_REMOVED lines=22> */
.L_x_49929:
        /* <DEDUP_REMOVED lines=15> */
.L_x_49931:
[----:B------:R-:W-:Y:S05]  /*2e090*/  BSYNC.RECONVERGENT B1 ;  /* 0x0000000000017941 */ /* 0x000fea0003800200 */
.L_x_49930:
        /* <DEDUP_REMOVED lines=62> */
.L_x_49928:
[----:B------:R-:W-:Y:S05]  /*2e480*/  BSYNC.RECONVERGENT B0 ;  /* 0x0000000000007941 */ /* 0x000fea0003800200 */
.L_x_49927:
        /* <DEDUP_REMOVED lines=13> */
.L_x_49891:
        /* <DEDUP_REMOVED lines=41> */
.L_x_49935:
        /* <DEDUP_REMOVED lines=12> */
.L_x_49937:
[----:B------:R-:W-:Y:S05]  /*2e8b0*/  BSYNC.RECONVERGENT B1 ;  /* 0x0000000000017941 */ /* 0x000fea0003800200 */
.L_x_49936:
        /* <DEDUP_REMOVED lines=62> */
.L_x_49934:
[----:B------:R-:W-:Y:S05]  /*2eca0*/  BSYNC.RECONVERGENT B0 ;  /* 0x0000000000007941 */ /* 0x000fea0003800200 */
.L_x_49933:
        /* <DEDUP_REMOVED lines=25> */
.L_x_49940:
        /* <DEDUP_REMOVED lines=12> */
.L_x_49942:
[----:B------:R-:W-:Y:S05]  /*2ef00*/  BSYNC.RECONVERGENT B1 ;  /* 0x0000000000017941 */ /* 0x000fea0003800200 */
.L_x_49941:
        /* <DEDUP_REMOVED lines=62> */
.L_x_49939:
[----:B------:R-:W-:Y:S05]  /*2f2f0*/  BSYNC.RECONVERGENT B0 ;  /* 0x0000000000007941 */ /* 0x000fea0003800200 */
.L_x_49938:
[----:B------:R-:W-:Y:S01]  /*2f300*/  I2FP.F32.U32 R144, R147 ;  /* 0x0000009300907245 */ /* 0x000fe20000201000 */
[----:B------:R-:W-:Y:S01]  /*2f310*/  HADD2.F32 R128, -RZ, R128.H1_H1 ;  /* 0x30000080ff807230 */ /* 0x000fe20000004100 */
        /* <DEDUP_REMOVED lines=9> */
[----:B------:R-:W-:-:S03]  /*2f3b0*/  HADD2.F32 R144, -RZ, R44.H1_H1 ;  /* 0x3000002cff907230 */ /* 0x000fc60000004100 */
        /* <DEDUP_REMOVED lines=14> */
.L_x_49945:
        /* <DEDUP_REMOVED lines=12> */
.L_x_49947:
[----:B------:R-:W-:Y:S05]  /*2f560*/  BSYNC.RECONVERGENT B1 ;  /* 0x0000000000017941 */ /* 0x000fea0003800200 */
.L_x_49946:
        /* <DEDUP_REMOVED lines=62> */
.L_x_49944:
[----:B------:R-:W-:Y:S05]  /*2f950*/  BSYNC.RECONVERGENT B0 ;  /* 0x0000000000007941 */ /* 0x000fea0003800200 */
.L_x_49943:
        /* <DEDUP_REMOVED lines=23> */
.L_x_49950:
        /* <DEDUP_REMOVED lines=12> */
.L_x_49952:
[----:B------:R-:W-:Y:S05]  /*2fb90*/  BSYNC.RECONVERGENT B1 ;  /* 0x0000000000017941 */ /* 0x000fea0003800200 */
.L_x_49951:
        /* <DEDUP_REMOVED lines=62> */
.L_x_49949:
[----:B------:R-:W-:Y:S05]  /*2ff80*/  BSYNC.RECONVERGENT B0 ;  /* 0x0000000000007941 */ /* 0x000fea0003800200 */
.L_x_49948:
        /* <DEDUP_REMOVED lines=24> */
.L_x_49955:
        /* <DEDUP_REMOVED lines=12> */
.L_x_49957:
[----:B------:R-:W-:Y:S05]  /*301d0*/  BSYNC.RECONVERGENT B1 ;  /* 0x0000000000017941 */ /* 0x000fea0003800200 */
.L_x_49956:
        /* <DEDUP_REMOVED lines=62> */
.L_x_49954:
[----:B------:R-:W-:Y:S05]  /*305c0*/  BSYNC.RECONVERGENT B0 ;  /* 0x0000000000007941 */ /* 0x000fea0003800200 */
.L_x_49953:
        /* <DEDUP_REMOVED lines=23> */
.L_x_49960:
        /* <DEDUP_REMOVED lines=12> */
.L_x_49962:
[----:B------:R-:W-:Y:S05]  /*30800*/  BSYNC.RECONVERGENT B1 ;  /* 0x0000000000017941 */ /* 0x000fea0003800200 */
.L_x_49961:
        /* <DEDUP_REMOVED lines=62> */
.L_x_49959:
[----:B------:R-:W-:Y:S05]  /*30bf0*/  BSYNC.RECONVERGENT B0 ;  /* 0x0000000000007941 */ /* 0x000fea0003800200 */
.L_x_49958:
        /* <DEDUP_REMOVED lines=24> */
.L_x_49965:
        /* <DEDUP_REMOVED lines=12> */
.L_x_49967:
[----:B------:R-:W-:Y:S05]  /*30e40*/  BSYNC.RECONVERGENT B1 ;  /* 0x0000000000017941 */ /* 0x000fea0003800200 */
.L_x_49966:
        /* <DEDUP_REMOVED lines=62> */
.L_x_49964:
[----:B------:R-:W-:Y:S05]  /*31230*/  BSYNC.RECONVERGENT B0 ;  /* 0x0000000000007941 */ /* 0x000fea0003800200 */
.L_x_49963:
        /* <DEDUP_REMOVED lines=23> */
.L_x_49970:
        /* <DEDUP_REMOVED lines=15> */
.L_x_49972:
[----:B------:R-:W-:Y:S05]  /*314a0*/  BSYNC.RECONVERGENT B1 ;  /* 0x0000000000017941 */ /* 0x000fea0003800200 */
.L_x_49971:
        /* <DEDUP_REMOVED lines=62> */
.L_x_49969:
[----:B------:R-:W-:Y:S05]  /*31890*/  BSYNC.RECONVERGENT B0 ;  /* 0x0000000000007941 */ /* 0x000fea0003800200 */
.L_x_49968:
        /* <DEDUP_REMOVED lines=15> */
.L_x_49932:
        /* <DEDUP_REMOVED lines=16> */
.L_x_49976:
        /* <DEDUP_REMOVED lines=12> */
.L_x_49978:
[----:B------:R-:W-:Y:S05]  /*31b50*/  BSYNC.RECONVERGENT B1 ;  /* 0x0000000000017941 */ /* 0x000fea0003800200 */
.L_x_49977:
        /* <DEDUP_REMOVED lines=62> */
.L_x_49975:
[----:B------:R-:W-:Y:S05]  /*31f40*/  BSYNC.RECONVERGENT B0 ;  /* 0x0000000000007941 */ /* 0x000fea0003800200 */
.L_x_49974:
        /* <DEDUP_REMOVED lines=24> */
.L_x_49981:
        /* <DEDUP_REMOVED lines=12> */
.L_x_49983:
[----:B------:R-:W-:Y:S05]  /*32190*/  BSYNC.RECONVERGENT B1 ;  /* 0x0000000000017941 */ /* 0x000fea0003800200 */
.L_x_49982:
        /* <DEDUP_REMOVED lines=62> */
.L_x_49980:
[----:B------:R-:W-:Y:S05]  /*32580*/  BSYNC.RECONVERGENT B0 ;  /* 0x0000000000007941 */ /* 0x000fea0003800200 */
.L_x_49979:
        /* <DEDUP_REMOVED lines=25> */
.L_x_49986:
        /* <DEDUP_REMOVED lines=12> */
.L_x_49988:
[----:B------:R-:W-:Y:S05]  /*327e0*/  BSYNC.RECONVERGENT B1 ;  /* 0x0000000000017941 */ /* 0x000fea0003800200 */
.L_x_49987:
        /* <DEDUP_REMOVED lines=62> */
.L_x_49985:
[----:B------:R-:W-:Y:S05]  /*32bd0*/  BSYNC.RECONVERGENT B0 ;  /* 0x0000000000007941 */ /* 0x000fea0003800200 */
.L_x_49984:
        /* <DEDUP_REMOVED lines=22> */
.L_x_49991:
        /* <DEDUP_REMOVED lines=12> */
.L_x_49993:
[----:B------:R-:W-:Y:S05]  /*32e00*/  BSYNC.RECONVERGENT B1 ;  /* 0x0000000000017941 */ /* 0x000fea0003800200 */
.L_x_49992:
        /* <DEDUP_REMOVED lines=62> */
.L_x_49990:
[----:B------:R-:W-:Y:S05]  /*331f0*/  BSYNC.RECONVERGENT B0 ;  /* 0x0000000000007941 */ /* 0x000fea0003800200 */
.L_x_49989:
        /* <DEDUP_REMOVED lines=23> */
.L_x_49996:
        /* <DEDUP_REMOVED lines=12> */
.L_x_49998:
[----:B------:R-:W-:Y:S05]  /*33430*/  BSYNC.RECONVERGENT B1 ;  /* 0x0000000000017941 */ /* 0x000fea0003800200 */
.L_x_49997:
        /* <DEDUP_REMOVED lines=62> */
.L_x_49995:
[----:B------:R-:W-:Y:S05]  /*33820*/  BSYNC.RECONVERGENT B0 ;  /* 0x0000000000007941 */ /* 0x000fea0003800200 */
.L_x_49994:
        /* <DEDUP_REMOVED lines=22> */
.L_x_50001:
        /* <DEDUP_REMOVED lines=12> */
.L_x_50003:
[----:B------:R-:W-:Y:S05]  /*33a50*/  BSYNC.RECONVERGENT B1 ;  /* 0x0000000000017941 */ /* 0x000fea0003800200 */
.L_x_50002:
        /* <DEDUP_REMOVED lines=62> */
.L_x_50000:
[----:B------:R-:W-:Y:S05]  /*33e40*/  BSYNC.RECONVERGENT B0 ;  /* 0x0000000000007941 */ /* 0x000fea0003800200 */
.L_x_49999:
        /* <DEDUP_REMOVED lines=23> */
.L_x_50006:
        /* <DEDUP_REMOVED lines=12> */
.L_x_50008:
[----:B------:R-:W-:Y:S05]  /*34080*/  BSYNC.RECONVERGENT B1 ;  /* 0x0000000000017941 */ /* 0x000fea0003800200 */
.L_x_50007:
        /* <DEDUP_REMOVED lines=62> */
.L_x_50005:
[----:B------:R-:W-:Y:S05]  /*34470*/  BSYNC.RECONVERGENT B0 ;  /* 0x0000000000007941 */ /* 0x000fea0003800200 */
.L_x_50004:
        /* <DEDUP_REMOVED lines=22> */
.L_x_50011:
        /* <DEDUP_REMOVED lines=15> */
.L_x_50013:
[----:B------:R-:W-:Y:S05]  /*346d0*/  BSYNC.RECONVERGENT B1 ;  /* 0x0000000000017941 */ /* 0x000fea0003800200 */
.L_x_50012:
        /* <DEDUP_REMOVED lines=62> */
.L_x_50010:
[----:B------:R-:W-:Y:S05]  /*34ac0*/  BSYNC.RECONVERGENT B0 ;  /* 0x0000000000007941 */ /* 0x000fea0003800200 */
.L_x_50009:
        /* <DEDUP_REMOVED lines=13> */
.L_x_49973:
        /* <DEDUP_REMOVED lines=41> */
.L_x_50017:
        /* <DEDUP_REMOVED lines=12> */
.L_x_50019:
[----:B------:R-:W-:Y:S05]  /*34ef0*/  BSYNC.RECONVERGENT B1 ;  /* 0x0000000000017941 */ /* 0x000fea0003800200 */
.L_x_50018:
        /* <DEDUP_REMOVED lines=62> */
.L_x_50016:
[----:B------:R-:W-:Y:S05]  /*352e0*/  BSYNC.RECONVERGENT B0 ;  /* 0x0000000000007941 */ /* 0x000fea0003800200 */
.L_x_50015:
        /* <DEDUP_REMOVED lines=25> */
.L_x_50022:
        /* <DEDUP_REMOVED lines=12> */
.L_x_50024:
[----:B------:R-:W-:Y:S05]  /*35540*/  BSYNC.RECONVERGENT B1 ;  /* 0x0000000000017941 */ /* 0x000fea0003800200 */
.L_x_50023:
        /* <DEDUP_REMOVED lines=62> */
.L_x_50021:
[----:B------:R-:W-:Y:S05]  /*35930*/  BSYNC.RECONVERGENT B0 ;  /* 0x0000000000007941 */ /* 0x000fea0003800200 */
.L_x_50020:
        /* <DEDUP_REMOVED lines=26> */
.L_x_50027:
        /* <DEDUP_REMOVED lines=12> */
.L_x_50029:
[----:B------:R-:W-:Y:S05]  /*35ba0*/  BSYNC.RECONVERGENT B1 ;  /* 0x0000000000017941 */ /* 0x000fea0003800200 */
.L_x_50028:
        /* <DEDUP_REMOVED lines=62> */
.L_x_50026:
[----:B------:R-:W-:Y:S05]  /*35f90*/  BSYNC.RECONVERGENT B0 ;  /* 0x0000000000007941 */ /* 0x000fea0003800200 */
.L_x_50025:
        /* <DEDUP_REMOVED lines=23> */
.L_x_50032:
        /* <DEDUP_REMOVED lines=12> */
.L_x_50034:
[----:B------:R-:W-:Y:S05]  /*361d0*/  BSYNC.RECONVERGENT B1 ;  /* 0x0000000000017941 */ /* 0x000fea0003800200 */
.L_x_50033:
        /* <DEDUP_REMOVED lines=62> */
.L_x_50031:
[----:B------:R-:W-:Y:S05]  /*365c0*/  BSYNC.RECONVERGENT B0 ;  /* 0x0000000000007941 */ /* 0x000fea0003800200 */
.L_x_50030:
        /* <DEDUP_REMOVED lines=24> */
.L_x_50037:
        /* <DEDUP_REMOVED lines=12> */
.L_x_50039:
[----:B------:R-:W-:Y:S05]  /*36810*/  BSYNC.RECONVERGENT B1 ;  /* 0x0000000000017941 */ /* 0x000fea0003800200 */
.L_x_50038:
        /* <DEDUP_REMOVED lines=62> */
.L_x_50036:
[----:B------:R-:W-:Y:S05]  /*36c00*/  BSYNC.RECONVERGENT B0 ;  /* 0x0000000000007941 */ /* 0x000fea0003800200 */
.L_x_50035:
        /* <DEDUP_REMOVED lines=23> */
.L_x_50042:
        /* <DEDUP_REMOVED lines=12> */
.L_x_50044:
[----:B------:R-:W-:Y:S05]  /*36e40*/  BSYNC.RECONVERGENT B1 ;  /* 0x0000000000017941 */ /* 0x000fea0003800200 */
.L_x_50043:
        /* <DEDUP_REMOVED lines=62> */
.L_x_50041:
[----:B------:R-:W-:Y:S05]  /*37230*/  BSYNC.RECONVERGENT B0 ;  /* 0x0000000000007941 */ /* 0x000fea0003800200 */
.L_x_50040:
        /* <DEDUP_REMOVED lines=24> */
.L_x_50047:
        /* <DEDUP_REMOVED lines=12> */
.L_x_50049:
[----:B------:R-:W-:Y:S05]  /*37480*/  BSYNC.RECONVERGENT B1 ;  /* 0x0000000000017941 */ /* 0x000fea0003800200 */
.L_x_50048:
        /* <DEDUP_REMOVED lines=62> */
.L_x_50046:
[----:B------:R-:W-:Y:S05]  /*37870*/  BSYNC.RECONVERGENT B0 ;  /* 0x0000000000007941 */ /* 0x000fea0003800200 */
.L_x_50045:
        /* <DEDUP_REMOVED lines=23> */
.L_x_50052:
        /* <DEDUP_REMOVED lines=15> */
.L_x_50054:
[----:B------:R-:W-:Y:S05]  /*37ae0*/  BSYNC.RECONVERGENT B1 ;  /* 0x0000000000017941 */ /* 0x000fea0003800200 */
.L_x_50053:
        /* <DEDUP_REMOVED lines=62> */
.L_x_50051:
[----:B------:R-:W-:Y:S05]  /*37ed0*/  BSYNC.RECONVERGENT B0 ;  /* 0x0000000000007941 */ /* 0x000fea0003800200 */
.L_x_50050:
        /* <DEDUP_REMOVED lines=15> */
.L_x_50014:
        /* <DEDUP_REMOVED lines=16> */
.L_x_50058:
        /* <DEDUP_REMOVED lines=12> */
.L_x_50060:
[----:B------:R-:W-:Y:S05]  /*38190*/  BSYNC.RECONVERGENT B1 ;  /* 0x0000000000017941 */ /* 0x000fea0003800200 */
.L_x_50059:
        /* <DEDUP_REMOVED lines=62> */
.L_x_50057:
[----:B------:R-:W-:Y:S05]  /*38580*/  BSYNC.RECONVERGENT B0 ;  /* 0x0000000000007941 */ /* 0x000fea0003800200 */
.L_x_50056:
        /* <DEDUP_REMOVED lines=24> */
.L_x_50063:
        /* <DEDUP_REMOVED lines=12> */
.L_x_50065:
[----:B------:R-:W-:Y:S05]  /*387d0*/  BSYNC.RECONVERGENT B1 ;  /* 0x0000000000017941 */ /* 0x000fea0003800200 */
.L_x_50064:
        /* <DEDUP_REMOVED lines=62> */
.L_x_50062:
[----:B------:R-:W-:Y:S05]  /*38bc0*/  BSYNC.RECONVERGENT B0 ;  /* 0x0000000000007941 */ /* 0x000fea0003800200 */
.L_x_50061:
        /* <DEDUP_REMOVED lines=25> */
.L_x_50068:
        /* <DEDUP_REMOVED lines=12> */
.L_x_50070:
[----:B------:R-:W-:Y:S05]  /*38e20*/  BSYNC.RECONVERGENT B1 ;  /* 0x0000000000017941 */ /* 0x000fea0003800200 */
.L_x_50069:
        /* <DEDUP_REMOVED lines=62> */
.L_x_50067:
[----:B------:R-:W-:Y:S05]  /*39210*/  BSYNC.RECONVERGENT B0 ;  /* 0x0000000000007941 */ /* 0x000fea0003800200 */
.L_x_50066:
        /* <DEDUP_REMOVED lines=22> */
.L_x_50073:
        /* <DEDUP_REMOVED lines=12> */
.L_x_50075:
[----:B------:R-:W-:Y:S05]  /*39440*/  BSYNC.RECONVERGENT B1 ;  /* 0x0000000000017941 */ /* 0x000fea0003800200 */
.L_x_50074:
        /* <DEDUP_REMOVED lines=62> */
.L_x_50072:
[----:B------:R-:W-:Y:S05]  /*39830*/  BSYNC.RECONVERGENT B0 ;  /* 0x0000000000007941 */ /* 0x000fea0003800200 */
.L_x_50071:
        /* <DEDUP_REMOVED lines=23> */
.L_x_50078:
        /* <DEDUP_REMOVED lines=12> */
.L_x_50080:
[----:B------:R-:W-:Y:S05]  /*39a70*/  BSYNC.RECONVERGENT B1 ;  /* 0x0000000000017941 */ /* 0x000fea0003800200 */
.L_x_50079:
        /* <DEDUP_REMOVED lines=62> */
.L_x_50077:
[----:B------:R-:W-:Y:S05]  /*39e60*/  BSYNC.RECONVERGENT B0 ;  /* 0x0000000000007941 */ /* 0x000fea0003800200 */
.L_x_50076:
        /* <DEDUP_REMOVED lines=22> */
.L_x_50083:
        /* <DEDUP_REMOVED lines=12> */
.L_x_50085:
[----:B------:R-:W-:Y:S05]  /*3a090*/  BSYNC.RECONVERGENT B1 ;  /* 0x0000000000017941 */ /* 0x000fea0003800200 */
.L_x_50084:
        /* <DEDUP_REMOVED lines=62> */
.L_x_50082:
[----:B------:R-:W-:Y:S05]  /*3a480*/  BSYNC.RECONVERGENT B0 ;  /* 0x0000000000007941 */ /* 0x000fea0003800200 */
.L_x_50081:
        /* <DEDUP_REMOVED lines=23> */
.L_x_50088:
        /* <DEDUP_REMOVED lines=12> */
.L_x_50090:
[----:B------:R-:W-:Y:S05]  /*3a6c0*/  BSYNC.RECONVERGENT B1 ;  /* 0x0000000000017941 */ /* 0x000fea0003800200 */
.L_x_50089:
        /* <DEDUP_REMOVED lines=62> */
.L_x_50087:
[----:B------:R-:W-:Y:S05]  /*3aab0*/  BSYNC.RECONVERGENT B0 ;  /* 0x0000000000007941 */ /* 0x000fea0003800200 */
.L_x_50086:
        /* <DEDUP_REMOVED lines=22> */
.L_x_50093:
        /* <DEDUP_REMOVED lines=15> */
.L_x_50095:
[----:B------:R-:W-:Y:S05]  /*3ad10*/  BSYNC.RECONVERGENT B1 ;  /* 0x0000000000017941 */ /* 0x000fea0003800200 */
.L_x_50094:
        /* <DEDUP_REMOVED lines=62> */
.L_x_50092:
[----:B------:R-:W-:Y:S05]  /*3b100*/  BSYNC.RECONVERGENT B0 ;  /* 0x0000000000007941 */ /* 0x000fea0003800200 */
.L_x_50091:
        /* <DEDUP_REMOVED lines=13> */
.L_x_50055:
[----:B------:R-:W0:Y:S08]  /*3b1e0*/  LDC.64 R160, c[0x0][0x3a8] ;  /* 0x0000ea00ffa07b82 */ /* 0x000e300000000a00 */
[----:B------:R-:W1:Y:S01]  /*3b1f0*/  LDC.64 R164, c[0x0][0x3b0] ;  /* 0x0000ec00ffa47b82 */ /* 0x000e620000000a00 */
[----:B0-----:R-:W-:-:S05]  /*3b200*/  IMAD.WIDE.U32 R160, R151, 0x10, R160 ;  /* 0x0000001097a07825 */ /* 0x001fca00078e00a0 */
        /* <DEDUP_REMOVED lines=11> */
[----:B------:R-:W-:-:S02]  /*3b2c0*/  SEL R130, RZ, 0x1, !P3 ;  /* 0x00000001ff827807 */ /* 0x000fc40005800000 */
[----:B------:R-:W-:Y:S02]  /*3b2d0*/  IADD3 R161, PT, PT, R22, 0x120, RZ ;  /* 0x0000012016a17810 */ /* 0x000fe40007ffe0ff */
[----:B------:R-:W-:Y:S02]  /*3b2e0*/  LOP3.LUT R129, R129, R130, RZ, 0xfc, !PT ;  /* 0x0000008281817212 */ /* 0x000fe400078efcff */
[----:B------:R-:W-:-:S04]  /*3b2f0*/  SEL R130, RZ, 0x1, !P6 ;  /* 0x00000001ff827807 */ /* 0x000fc80007000000 */
[----:B------:R-:W-:Y:S01]  /*3b300*/  LOP3.LUT R128, R128, R130, RZ, 0xfc, !PT ;  /* 0x0000008280807212 */ /* 0x000fe200078efcff */
[----:B-1----:R-:W-:-:S05]  /*3b310*/  IMAD.WIDE.U32 R130, R151, 0x8, R164 ;  /* 0x0000000897827825 */ /* 0x002fca00078e00a4 */
        /* <DEDUP_REMOVED lines=23> */
.L_x_50099:
        /* <DEDUP_REMOVED lines=12> */
.L_x_50101:
[----:B------:R-:W-:Y:S05]  /*3b550*/  BSYNC.RECONVERGENT B1 ;  /* 0x0000000000017941 */ /* 0x000fea0003800200 */
.L_x_50100:
        /* <DEDUP_REMOVED lines=62> */
.L_x_50098:
[----:B------:R-:W-:Y:S05]  /*3b940*/  BSYNC.RECONVERGENT B0 ;  /* 0x0000000000007941 */ /* 0x000fea0003800200 */
.L_x_50097:
[----:B------:R-:W-:Y:S01]  /*3b950*/  I2FP.F32.U32 R164, R164 ;  /* 0x000000a400a47245 */ /* 0x000fe20000201000 */
[----:B-----5:R-:W-:Y:S01]  /*3b960*/  HADD2.F32 R162, -RZ, R128.H0_H0 ;  /* 0x20000080ffa27230 */ /* 0x020fe20000004100 */
[----:B------:R-:W-:Y:S01]  /*3b970*/  ISETP.NE.AND P1, PT, R163, 0x1, PT ;  /* 0x00000001a300780c */ /* 0x000fe20003f25270 */
[----:B------:R-:W-:Y:S01]  /*3b980*/  BSSY.RECONVERGENT B0, `(.L_x_50102) ;  /* 0x0000061000007945 */ /* 0x000fe20003800200 */
[----:B------:R-:W-:Y:S01]  /*3b990*/  LOP3.LUT R6, R6, 0xfffffffd, RZ, 0xc0, !PT ;  /* 0xfffffffd06067812 */ /* 0x000fe200078ec0ff */
        /* <DEDUP_REMOVED lines=20> */
.L_x_50104:
        /* <DEDUP_REMOVED lines=12> */
.L_x_50106:
[----:B------:R-:W-:Y:S05]  /*3bba0*/  BSYNC.RECONVERGENT B1 ;  /* 0x0000000000017941 */ /* 0x000fea0003800200 */
.L_x_50105:
        /* <DEDUP_REMOVED lines=62> */
.L_x_50103:
[----:B------:R-:W-:Y:S05]  /*3bf90*/  BSYNC.RECONVERGENT B0 ;  /* 0x0000000000007941 */ /* 0x000fea0003800200 */
.L_x_50102:
        /* <DEDUP_REMOVED lines=23> */
.L_x_50109:
        /* <DEDUP_REMOVED lines=12> */
.L_x_50111:
[----:B------:R-:W-:Y:S05]  /*3c1d0*/  BSYNC.RECONVERGENT B1 ;  /* 0x0000000000017941 */ /* 0x000fea0003800200 */
.L_x_50110:
        /* <DEDUP_REMOVED lines=62> */
.L_x_50108:
[----:B------:R-:W-:Y:S05]  /*3c5c0*/  BSYNC.RECONVERGENT B0 ;  /* 0x0000000000007941 */ /* 0x000fea0003800200 */
.L_x_50107:
        /* <DEDUP_REMOVED lines=23> */
.L_x_50114:
        /* <DEDUP_REMOVED lines=12> */
.L_x_50116:
[----:B------:R-:W-:Y:S05]  /*3c800*/  BSYNC.RECONVERGENT B1 ;  /* 0x0000000000017941 */ /* 0x000fea0003800200 */
.L_x_50115:
        /* <DEDUP_REMOVED lines=61> */
.L_x_50113:
[----:B------:R-:W-:Y:S05]  /*3cbe0*/  BSYNC.RECONVERGENT B0 ;  /* 0x0000000000007941 */ /* 0x000fea0003800200 */
.L_x_50112:
        /* <DEDUP_REMOVED lines=23> */
.L_x_50119:
        /* <DEDUP_REMOVED lines=12> */
.L_x_50121:
[----:B------:R-:W-:Y:S05]  /*3ce20*/  BSYNC.RECONVERGENT B1 ;  /* 0x0000000000017941 */ /* 0x000fea0003800200 */
.L_x_50120:
        /* <DEDUP_REMOVED lines=62> */
.L_x_50118:
[----:B------:R-:W-:Y:S05]  /*3d210*/  BSYNC.RECONVERGENT B0 ;  /* 0x0000000000007941 */ /* 0x000fea0003800200 */
.L_x_50117:
        /* <DEDUP_REMOVED lines=23> */
.L_x_50124:
        /* <DEDUP_REMOVED lines=12> */
.L_x_50126:
[----:B------:R-:W-:Y:S05]  /*3d450*/  BSYNC.RECONVERGENT B1 ;  /* 0x0000000000017941 */ /* 0x000fea0003800200 */
.L_x_50125:
        /* <DEDUP_REMOVED lines=62> */
.L_x_50123:
[----:B------:R-:W-:Y:S05]  /*3d840*/  BSYNC.RECONVERGENT B0 ;  /* 0x0000000000007941 */ /* 0x000fea0003800200 */
.L_x_50122:
        /* <DEDUP_REMOVED lines=24> */
.L_x_50129:
        /* <DEDUP_REMOVED lines=12> */
.L_x_50131:
[----:B------:R-:W-:Y:S05]  /*3da90*/  BSYNC.RECONVERGENT B1 ;  /* 0x0000000000017941 */ /* 0x000fea0003800200 */
.L_x_50130:
        /* <DEDUP_REMOVED lines=62> */
.L_x_50128:
[----:B------:R-:W-:Y:S05]  /*3de80*/  BSYNC.RECONVERGENT B0 ;  /* 0x0000000000007941 */ /* 0x000fea0003800200 */
.L_x_50127:
        /* <DEDUP_REMOVED lines=23> */
.L_x_50134:
        /* <DEDUP_REMOVED lines=15> */
.L_x_50136:
[----:B------:R-:W-:Y:S05]  /*3e0f0*/  BSYNC.RECONVERGENT B1 ;  /* 0x0000000000017941 */ /* 0x000fea0003800200 */
.L_x_50135:
        /* <DEDUP_REMOVED lines=62> */
.L_x_50133:
[----:B------:R-:W-:Y:S05]  /*3e4e0*/  BSYNC.RECONVERGENT B0 ;  /* 0x0000000000007941 */ /* 0x000fea0003800200 */
.L_x_50132:
        /* <DEDUP_REMOVED lines=15> */
.L_x_50096:
        /* <DEDUP_REMOVED lines=16> */
.L_x_50140:
        /* <DEDUP_REMOVED lines=12> */
.L_x_50142:
[----:B------:R-:W-:Y:S05]  /*3e7a0*/  BSYNC.RECONVERGENT B1 ;  /* 0x0000000000017941 */ /* 0x000fea0003800200 */
.L_x_50141:
        /* <DEDUP_REMOVED lines=62> */
.L_x_50139:
[----:B------:R-:W-:Y:S05]  /*3eb90*/  BSYNC.RECONVERGENT B0 ;  /* 0x0000000000007941 */ /* 0x000fea0003800200 */
.L_x_50138:
        /* <DEDUP_REMOVED lines=24> */
.L_x_50145:
        /* <DEDUP_REMOVED lines=12> */
.L_x_50147:
[----:B------:R-:W-:Y:S05]  /*3ede0*/  BSYNC.RECONVERGENT B1 ;  /* 0x0000000000017941 */ /* 0x000fea0003800200 */
.L_x_50146:
        /* <DEDUP_REMOVED lines=62> */
.L_x_50144:
[----:B------:R-:W-:Y:S05]  /*3f1d0*/  BSYNC.RECONVERGENT B0 ;  /* 0x0000000000007941 */ /* 0x000fea0003800200 */
.L_x_50143:
        /* <DEDUP_REMOVED lines=22> */
.L_x_50150:
        /* <DEDUP_REMOVED lines=12> */
.L_x_50152:
[----:B------:R-:W-:Y:S05]  /*3f400*/  BSYNC.RECONVERGENT B1 ;  /* 0x0000000000017941 */ /* 0x000fea0003800200 */
.L_x_50151:
        /* <DEDUP_REMOVED lines=62> */
.L_x_50149:
[----:B------:R-:W-:Y:S05]  /*3f7f0*/  BSYNC.RECONVERGENT B0 ;  /* 0x0000000000007941 */ /* 0x000fea0003800200 */
.L_x_50148:
        /* <DEDUP_REMOVED lines=22> */
.L_x_50155:
        /* <DEDUP_REMOVED lines=12> */
.L_x_50157:
[----:B------:R-:W-:Y:S05]  /*3fa20*/  BSYNC.RECONVERGENT B1 ;  /* 0x0000000000017941 */ /* 0x000fea0003800200 */
.L_x_50156:
        /* <DEDUP_REMOVED lines=61> */
.L_x_50154:
[----:B------:R-:W-:Y:S05]  /*3fe00*/  BSYNC.RECONVERGENT B0 ;  /* 0x0000000000007941 */ /* 0x000fea0003800200 */
.L_x_50153:
        /* <DEDUP_REMOVED lines=22> */
.L_x_50160:
        /* <DEDUP_REMOVED lines=12> */
.L_x_50162:
[----:B------:R-:W-:Y:S05]  /*40030*/  BSYNC.RECONVERGENT B1 ;  /* 0x0000000000017941 */ /* 0x000fea0003800200 */
.L_x_50161:
        /* <DEDUP_REMOVED lines=62> */
.L_x_50159:
[----:B------:R-:W-:Y:S05]  /*40420*/  BSYNC.RECONVERGENT B0 ;  /* 0x0000000000007941 */ /* 0x000fea0003800200 */
.L_x_50158:
        /* <DEDUP_REMOVED lines=22> */
.L_x_50165:
        /* <DEDUP_REMOVED lines=12> */
.L_x_50167:
[----:B------:R-:W-:Y:S05]  /*40650*/  BSYNC.RECONVERGENT B1 ;  /* 0x0000000000017941 */ /* 0x000fea0003800200 */
.L_x_50166:
        /* <DEDUP_REMOVED lines=62> */
.L_x_50164:
[----:B------:R-:W-:Y:S05]  /*40a40*/  BSYNC.RECONVERGENT B0 ;  /* 0x0000000000007941 */ /* 0x000fea0003800200 */
.L_x_50163:
        /* <DEDUP_REMOVED lines=23> */
.L_x_50170:
        /* <DEDUP_REMOVED lines=12> */
.L_x_50172:
[----:B------:R-:W-:Y:S05]  /*40c80*/  BSYNC.RECONVERGENT B1 ;  /* 0x0000000000017941 */ /* 0x000fea0003800200 */
.L_x_50171:
        /* <DEDUP_REMOVED lines=62> */
.L_x_50169:
[----:B------:R-:W-:Y:S05]  /*41070*/  BSYNC.RECONVERGENT B0 ;  /* 0x0000000000007941 */ /* 0x000fea0003800200 */
.L_x_50168:
        /* <DEDUP_REMOVED lines=22> */
.L_x_50175:
        /* <DEDUP_REMOVED lines=15> */
.L_x_50177:
[----:B------:R-:W-:Y:S05]  /*412d0*/  BSYNC.RECONVERGENT B1 ;  /* 0x0000000000017941 */ /* 0x000fea0003800200 */
.L_x_50176:
        /* <DEDUP_REMOVED lines=59> */
[----:B------:R-:W-:Y:S01]  /*41690*/  HFMA2 R169, -RZ, RZ, 0, 0 ;  /* 0x00000000ffa97431 */ /* 0x000fe200000001ff */
[----:B------:R-:W-:Y:S01]  /*416a0*/  LOP3.LUT R171, R170, UR15, R129, 0x96, !PT ;  /* 0x0000000faaab7c12 */ /* 0x000fe2000f8e9681 */
[----:B------:R-:W-:-:S07]  /*416b0*/  IMAD.MOV.U32 R170, RZ, RZ, R128 ;  /* 0x000000ffffaa7224 */ /* 0x000fce00078e0080 */
.L_x_50174:
[----:B------:R-:W-:Y:S05]  /*416c0*/  BSYNC.RECONVERGENT B0 ;  /* 0x0000000000007941 */ /* 0x000fea0003800200 */
.L_x_50173:
        /* <DEDUP_REMOVED lines=13> */
.L_x_50137:
        /* <DEDUP_REMOVED lines=283> */
.L_x_50191:
        /* <DEDUP_REMOVED lines=10> */
[----:B------:R-:W5:Y:S04]  /*429f0*/  LDL R176, [R1+0x184] ;  /* 0x0001840001b07983 */ /* 0x000f680000100800 */
[----:B------:R-:W5:Y:S01]  /*42a00*/  LDL R130, [R1+0x19c] ;  /* 0x00019c0001827983 */ /* 0x000f620000100800 */
[----:B0-----:R-:W0:Y:S01]  /*42a10*/  MUFU.RSQ R132, R129 ;  /* 0x0000008100847308 */ /* 0x001e220000001400 */
[----:B------:R-:W-:-:S02]  /*42a20*/  FSEL R133, R128, RZ, !P0 ;  /* 0x000000ff80857208 */ /* 0x000fc40004000000 */
[----:B------:R-:W5:Y:S03]  /*42a30*/  LDL R252, [R1+0x178] ;  /* 0x0001780001fc7983 */ /* 0x000f660000100800 */
        /* <DEDUP_REMOVED lines=12> */
[----:B--2---:R-:W-:-:S02]  /*42b00*/  FFMA.FTZ R40, R40, R195, R202 ;  /* 0x000000c328287223 */ /* 0x004fc400000100ca */
[----:B------:R-:W2:Y:S01]  /*42b10*/  LDL R195, [R1+0x160] ;  /* 0x0001600001c37983 */ /* 0x000ea20000100800 */
[----:B---3--:R-:W-:Y:S01]  /*42b20*/  FFMA.FTZ R41, R41, R131, R203 ;  /* 0x0000008329297223 */ /* 0x008fe200000100cb */
[----:B----4-:R-:W-:-:S04]  /*42b30*/  FFMA.FTZ R36, R36, R194, R198 ;  /* 0x000000c224247223 */ /* 0x010fc800000100c6 */
[----:B------:R-:W-:Y:S01]  /*42b40*/  F2FP.F16.F32.PACK_AB R131, R41, R40 ;  /* 0x000000282983723e */ /* 0x000fe200000000ff */
[----:B------:R-:W3:Y:S01]  /*42b50*/  LDL R194, [R1+0x164] ;  /* 0x0001640001c27983 */ /* 0x000ee20000100800 */
[----:B------:R-:W0:Y:S01]  /*42b60*/  @!P5 LDC.64 R40, c[0x0][0x3c0] ;  /* 0x0000f000ff28db82 */ /* 0x000e220000000a00 */
[----:B-----5:R-:W-:Y:S02]  /*42b70*/  FFMA.FTZ R38, R38, R177, R200 ;  /* 0x000000b126267223 */ /* 0x020fe400000100c8 */
[----:B------:R-:W4:Y:S01]  /*42b80*/  LDL R177, [R1+0x17c] ;  /* 0x00017c0001b17983 */ /* 0x000f220000100800 */
[----:B------:R-:W-:-:S03]  /*42b90*/  FFMA.FTZ R39, R39, R176, R201 ;  /* 0x000000b027277223 */ /* 0x000fc600000100c9 */
[----:B------:R-:W5:Y:S01]  /*42ba0*/  LDL R176, [R1+0x174] ;  /* 0x0001740001b07983 */ /* 0x000f620000100800 */
[----:B------:R-:W-:-:S05]  /*42bb0*/  FFMA.FTZ R37, R37, R130, R199 ;  /* 0x0000008225257223 */ /* 0x000fca00000100c7 */
[----:B------:R-:W-:Y:S02]  /*42bc0*/  F2FP.F16.F32.PACK_AB R129, R37, R36 ;  /* 0x000000242581723e */ /* 0x000fe400000000ff */
[----:B------:R-:W2:Y:S01]  /*42bd0*/  LDL R36, [R1+0x190] ;  /* 0x0001900001247983 */ /* 0x000ea20000100800 */
[----:B0-----:R-:W-:Y:S01]  /*42be0*/  @!P5 IMAD.WIDE R40, R3, 0x4, R40 ;  /* 0x000000040328d825 */ /* 0x001fe200078e0228 */
[----:B------:R-:W-:Y:S02]  /*42bf0*/  F2FP.F16.F32.PACK_AB R130, R39, R38 ;  /* 0x000000262782723e */ /* 0x000fe400000000ff */
[----:B------:R-:W3:Y:S04]  /*42c00*/  LDL R37, [R1+0x168] ;  /* 0x0001680001257983 */ /* 0x000ee80000100800 */
[----:B------:R0:W-:Y:S04]  /*42c10*/  @!P5 STG.E desc[UR6][R40.64], R128 ;  /* 0x000000802800d986 */ /* 0x0001e8000c101906 */
[----:B------:R-:W4:Y:S04]  /*42c20*/  LDL R39, [R1+0x16c] ;  /* 0x00016c0001277983 */ /* 0x000f280000100800 */
[----:B------:R-:W5:Y:S04]  /*42c30*/  LDL R38, [R1+0x170] ;  /* 0x0001700001267983 */ /* 0x000f680000100800 */
[----:B0-----:R-:W3:Y:S01]  /*42c40*/  LDL R128, [R1+0x194] ;  /* 0x0001940001807983 */ /* 0x001ee20000100800 */
[----:B------:R-:W0:Y:S01]  /*42c50*/  @!P5 LDC.64 R40, c[0x0][0x3c8] ;  /* 0x0000f200ff28db82 */ /* 0x000e220000000a00 */
[C---:B------:R-:W-:Y:S01]  /*42c60*/  FADD.FTZ R34, -R133.reuse, R34 ;  /* 0x0000002285227221 */ /* 0x040fe20000010100 */
[----:B------:R-:W-:Y:S01]  /*42c70*/  FADD.FTZ R35, -R133, R35 ;  /* 0x0000002385237221 */ /* 0x000fe20000010100 */
[----:B0-----:R-:W-:-:S05]  /*42c80*/  @!P5 IMAD.WIDE R40, R3, 0x4, R40 ;  /* 0x000000040328d825 */ /* 0x001fca00078e0228 */
[----:B------:R0:W-:Y:S02]  /*42c90*/  @!P5 STG.E desc[UR6][R40.64], R132 ;  /* 0x000000842800d986 */ /* 0x0001e4000c101906 */
[----:B0-----:R-:W0:Y:S01]  /*42ca0*/  LDC.64 R40, c[0x0][0x428] ;  /* 0x00010a00ff287b82 */ /* 0x001e220000000a00 */
[C---:B------:R-:W-:Y:S01]  /*42cb0*/  FMUL.FTZ R34, R132.reuse, R34 ;  /* 0x0000002284227220 */ /* 0x040fe20000410000 */
[----:B------:R-:W-:Y:S01]  /*42cc0*/  FMUL.FTZ R35, R132, R35 ;  /* 0x0000002384237220 */ /* 0x000fe20000410000 */
[----:B------:R-:W-:-:S04]  /*42cd0*/  FADD.FTZ R30, -R133, R30 ;  /* 0x0000001e851e7221 */ /* 0x000fc80000010100 */
[C---:B------:R-:W-:Y:S01]  /*42ce0*/  FMUL.FTZ R30, R132.reuse, R30 ;  /* 0x0000001e841e7220 */ /* 0x040fe20000410000 */
[C---:B------:R-:W-:Y:S01]  /*42cf0*/  FADD.FTZ R23, -R133.reuse, R23 ;  /* 0x0000001785177221 */ /* 0x040fe20000010100 */
[C---:B------:R-:W-:Y:S01]  /*42d00*/  FADD.FTZ R25, -R133.reuse, R25 ;  /* 0x0000001985197221 */ /* 0x040fe20000010100 */
[C---:B------:R-:W-:Y:S01]  /*42d10*/  FADD.FTZ R26, -R133.reuse, R26 ;  /* 0x0000001a851a7221 */ /* 0x040fe20000010100 */
[----:B------:R-:W-:Y:S01]  /*42d20*/  FADD.FTZ R27, -R133, R27 ;  /* 0x0000001b851b7221 */ /* 0x000fe20000010100 */
[C---:B------:R-:W-:Y:S01]  /*42d30*/  FMUL.FTZ R23, R132.reuse, R23 ;  /* 0x0000001784177220 */ /* 0x040fe20000410000 */
[C---:B------:R-:W-:Y:S01]  /*42d40*/  FMUL.FTZ R25, R132.reuse, R25 ;  /* 0x0000001984197220 */ /* 0x040fe20000410000 */
[C---:B------:R-:W-:Y:S01]  /*42d50*/  FMUL.FTZ R26, R132.reuse, R26 ;  /* 0x0000001a841a7220 */ /* 0x040fe20000410000 */
[----:B------:R-:W-:Y:S02]  /*42d60*/  FMUL.FTZ R27, R132, R27 ;  /* 0x0000001b841b7220 */ /* 0x000fe40000410000 */
        /* <DEDUP_REMOVED lines=20> */
[----:B--2---:R-:W-:Y:S01]  /*42eb0*/  FFMA.FTZ R34, R34, R36, R196 ;  /* 0x0000002422227223 */ /* 0x004fe200000100c4 */
[----:B---3--:R-:W-:-:S05]  /*42ec0*/  FFMA.FTZ R35, R35, R128, R197 ;  /* 0x0000008023237223 */ /* 0x008fca00000100c5 */
[----:B------:R-:W-:Y:S01]  /*42ed0*/  F2FP.F16.F32.PACK_AB R128, R35, R34 ;  /* 0x000000222380723e */ /* 0x000fe200000000ff */
[----:B0-----:R-:W-:-:S04]  /*42ee0*/  IMAD.WIDE.U32 R34, R22, 0x10, R40 ;  /* 0x0000001016227825 */ /* 0x001fc800078e0028 */
[----:B------:R-:W-:-:S04]  /*42ef0*/  FADD.FTZ R22, -R133, R29 ;  /* 0x0000001d85167221 */ /* 0x000fc80000010100 */
[----:B------:R-:W-:Y:S01]  /*42f00*/  FMUL.FTZ R22, R132, R22 ;  /* 0x0000001684167220 */ /* 0x000fe20000410000 */
[----:B----4-:R-:W-:-:S03]  /*42f10*/  FFMA.FTZ R30, R30, R39, R211 ;  /* 0x000000271e1e7223 */ /* 0x010fc600000100d3 */
[----:B------:R-:W-:-:S05]  /*42f20*/  FFMA.FTZ R22, R22, R37, R210 ;  /* 0x0000002516167223 */ /* 0x000fca00000100d2 */
[----:B------:R-:W-:Y:S01]  /*42f30*/  F2FP.F16.F32.PACK_AB R39, R30, R22 ;  /* 0x000000161e27723e */ /* 0x000fe200000000ff */
[C---:B------:R-:W-:Y:S01]  /*42f40*/  FADD.FTZ R22, -R133.reuse, R24 ;  /* 0x0000001885167221 */ /* 0x040fe20000010100 */
[----:B------:R-:W-:-:S03]  /*42f50*/  FADD.FTZ R24, -R133, R28 ;  /* 0x0000001c85187221 */ /* 0x000fc60000010100 */
[C---:B------:R-:W-:Y:S01]  /*42f60*/  FMUL.FTZ R22, R132.reuse, R22 ;  /* 0x0000001684167220 */ /* 0x040fe20000410000 */
[----:B------:R-:W-:Y:S01]  /*42f70*/  FMUL.FTZ R24, R132, R24 ;  /* 0x0000001884187220 */ /* 0x000fe20000410000 */
[----:B-----5:R-:W-:Y:S01]  /*42f80*/  FFMA.FTZ R23, R23, R38, R204 ;  /* 0x0000002617177223 */ /* 0x020fe200000100cc */
[----:B------:R-:W-:Y:S01]  /*42f90*/  FFMA.FTZ R27, R27, R195, R208 ;  /* 0x000000c31b1b7223 */ /* 0x000fe200000100d0 */
[----:B------:R-:W-:Y:S01]  /*42fa0*/  FFMA.FTZ R22, R22, R176, R205 ;  /* 0x000000b016167223 */ /* 0x000fe200000100cd */
[----:B------:R-:W-:Y:S01]  /*42fb0*/  FFMA.FTZ R24, R24, R194, R209 ;  /* 0x000000c218187223 */ /* 0x000fe200000100d1 */
[----:B------:R-:W-:Y:S01]  /*42fc0*/  FFMA.FTZ R26, R26, R177, R207 ;  /* 0x000000b11a1a7223 */ /* 0x000fe200000100cf */
[----:B------:R0:W-:Y:S02]  /*42fd0*/  STG.E.128 desc[UR6][R34.64], R128 ;  /* 0x0000008022007986 */ /* 0x0001e4000c101d06 */
[----:B------:R-:W-:Y:S01]  /*42fe0*/  F2FP.F16.F32.PACK_AB R36, R22, R23 ;  /* 0x000000171624723e */ /* 0x000fe200000000ff */
[----:B------:R-:W-:Y:S01]  /*42ff0*/  IMAD.WIDE.U32 R22, R192, 0x10, R40 ;  /* 0x00000010c0167825 */ /* 0x000fe200078e0028 */
[----:B------:R-:W-:-:S03]  /*43000*/  F2FP.F16.F32.PACK_AB R38, R24, R27 ;  /* 0x0000001b1826723e */ /* 0x000fc600000000ff */
[C---:B------:R-:W-:Y:S01]  /*43010*/  FADD.FTZ R28, -R133.reuse, R185 ;  /* 0x000000b9851c7221 */ /* 0x040fe20000010100 */
[----:B------:R-:W-:Y:S01]  /*43020*/  F2FP.F16.F32.PACK_AB R37, R26, R25 ;  /* 0x000000191a25723e */ /* 0x000fe200000000ff */
[C---:B------:R-:W-:Y:S01]  /*43030*/  FADD.FTZ R24, -R133.reuse, R189 ;  /* 0x000000bd85187221 */ /* 0x040fe20000010100 */
[C---:B------:R-:W-:Y:S01]  /*43040*/  FADD.FTZ R25, -R133.reuse, R188 ;  /* 0x000000bc85197221 */ /* 0x040fe20000010100 */
[C---:B------:R-:W-:Y:S01]  /*43050*/  FADD.FTZ R26, -R133.reuse, R187 ;  /* 0x000000bb851a7221 */ /* 0x040fe20000010100 */
[C---:B------:R-:W-:Y:S01]  /*43060*/  FADD.FTZ R27, -R133.reuse, R186 ;  /* 0x000000ba851b7221 */ /* 0x040fe20000010100 */
[----:B------:R1:W-:Y:S01]  /*43070*/  STG.E.128 desc[UR6][R22.64], R36 ;  /* 0x0000002416007986 */ /* 0x0003e2000c101d06 */
[C---:B------:R-:W-:Y:S01]  /*43080*/  FADD.FTZ R29, -R133.reuse, R183 ;  /* 0x000000b7851d7221 */ /* 0x040fe20000010100 */
[C---:B------:R-:W-:Y:S02]  /*43090*/  FADD.FTZ R30, -R133.reuse, R182 ;  /* 0x000000b6851e7221 */ /* 0x040fe40000010100 */
[----:B------:R-:W2:Y:S01]  /*430a0*/  LDL R186, [R1+0x13c] ;  /* 0x00013c0001ba7983 */ /* 0x000ea20000100800 */
        /* <DEDUP_REMOVED lines=41> */
[----:B------:R-:W3:Y:S04]  /*43340*/  LDL R8, [R1+0x14c] ;  /* 0x00014c0001087983 */ /* 0x000ee80000100800 */
[----:B------:R-:W4:Y:S01]  /*43350*/  LDL R11, [R1+0x148] ;  /* 0x00014800010b7983 */ /* 0x000f220000100800 */
[C---:B------:R-:W-:Y:S01]  /*43360*/  FMUL.FTZ R173, R132.reuse, R21 ;  /* 0x0000001584ad7220 */ /* 0x040fe20000410000 */
[----:B------:R-:W-:-:S02]  /*43370*/  FMUL.FTZ R165, R132, R9 ;  /* 0x0000000984a57220 */ /* 0x000fc40000410000 */
[----:B------:R-:W5:Y:S01]  /*43380*/  LDL R21, [R1+0x150] ;  /* 0x0001500001157983 */ /* 0x000f620000100800 */
[----:B------:R-:W-:-:S03]  /*43390*/  FMUL.FTZ R172, R132, R15 ;  /* 0x0000000f84ac7220 */ /* 0x000fc60000410000 */
[----:B------:R-:W2:Y:S04]  /*433a0*/  LDL R178, [R1+0x15c] ;  /* 0x00015c0001b27983 */ /* 0x000ea80000100800 */
[----:B------:R-:W2:Y:S01]  /*433b0*/  LDL R9, [R1+0x158] ;  /* 0x0001580001097983 */ /* 0x000ea20000100800 */
[C---:B------:R-:W-:Y:S01]  /*433c0*/  FMUL.FTZ R15, R132.reuse, R17 ;  /* 0x00000011840f7220 */ /* 0x040fe20000410000 */
[C---:B------:R-:W-:Y:S01]  /*433d0*/  FMUL.FTZ R166, R132.reuse, R10 ;  /* 0x0000000a84a67220 */ /* 0x040fe20000410000 */
[C---:B------:R-:W-:Y:S01]  /*433e0*/  FMUL.FTZ R17, R132.reuse, R20 ;  /* 0x0000001484117220 */ /* 0x040fe20000410000 */
        /* <DEDUP_REMOVED lines=37> */
[----:B----4-:R-:W-:-:S05]  /*43640*/  FFMA.FTZ R11, R28, R11, R218 ;  /* 0x0000000b1c0b7223 */ /* 0x010fca00000100da */
[----:B------:R-:W-:Y:S01]  /*43650*/  F2FP.F16.F32.PACK_AB R11, R8, R11 ;  /* 0x0000000b080b723e */ /* 0x000fe200000000ff */
[----:B-----5:R-:W-:Y:S01]  /*43660*/  FFMA.FTZ R8, R22, R21, R212 ;  /* 0x0000001516087223 */ /* 0x020fe200000100d4 */
[----:B--2---:R-:W-:Y:S01]  /*43670*/  FFMA.FTZ R21, R25, R178, R215 ;  /* 0x000000b219157223 */ /* 0x004fe200000100d7 */
[----:B------:R-:W-:Y:S01]  /*43680*/  FFMA.FTZ R9, R24, R9, R214 ;  /* 0x0000000918097223 */ /* 0x000fe200000100d6 */
[----:B------:R-:W-:Y:S01]  /*43690*/  FFMA.FTZ R25, R35, R186, R223 ;  /* 0x000000ba23197223 */ /* 0x000fe200000100df */
[----:B------:R-:W2:Y:S03]  /*436a0*/  LDL R178, [R1+0xa0] ;  /* 0x0000a00001b27983 */ /* 0x000ea60000100800 */
[----:B------:R-:W-:Y:S01]  /*436b0*/  F2FP.F16.F32.PACK_AB R9, R21, R9 ;  /* 0x000000091509723e */ /* 0x000fe200000000ff */
[----:B------:R-:W-:Y:S01]  /*436c0*/  FFMA.FTZ R21, R34, R180, R222 ;  /* 0x000000b422157223 */ /* 0x000fe200000100de */
[----:B------:R-:W3:Y:S01]  /*436d0*/  LDL R186, [R1+0xd0] ;  /* 0x0000d00001ba7983 */ /* 0x000ee20000100800 */
[----:B------:R-:W-:Y:S01]  /*436e0*/  FFMA.FTZ R10, R26, R10, R216 ;  /* 0x0000000a1a0a7223 */ /* 0x000fe200000100d8 */
[----:B------:R-:W-:Y:S01]  /*436f0*/  FFMA.FTZ R20, R27, R20, R217 ;  /* 0x000000141b147223 */ /* 0x000fe200000100d9 */
[----:B------:R-:W-:-:S04]  /*43700*/  FFMA.FTZ R23, R23, R179, R213 ;  /* 0x000000b317177223 */ /* 0x000fc800000100d5 */
[----:B------:R-:W-:Y:S01]  /*43710*/  F2FP.F16.F32.PACK_AB R10, R20, R10 ;  /* 0x0000000a140a723e */ /* 0x000fe200000000ff */
[----:B------:R-:W4:Y:S01]  /*43720*/  LDL R180, [R1+0xc4] ;  /* 0x0000c40001b47983 */ /* 0x000f220000100800 */
[----:B------:R-:W-:Y:S01]  /*43730*/  F2FP.F16.F32.PACK_AB R21, R25, R21 ;  /* 0x000000151915723e */ /* 0x000fe200000000ff */
[----:B------:R-:W-:Y:S01]  /*43740*/  FFMA.FTZ R25, R166, R190, R230 ;  /* 0x000000bea6197223 */ /* 0x000fe200000100e6 */
[----:B------:R-:W-:Y:S01]  /*43750*/  F2FP.F16.F32.PACK_AB R8, R23, R8 ;  /* 0x000000081708723e */ /* 0x000fe200000000ff */
[----:B------:R-:W5:Y:S01]  /*43760*/  LDL R190, [R1+0xe4] ;  /* 0x0000e40001be7983 */ /* 0x000f620000100800 */
[----:B------:R-:W-:-:S03]  /*43770*/  FFMA.FTZ R26, R30, R188, R221 ;  /* 0x000000bc1e1a7223 */ /* 0x000fc600000100dd */
[----:B------:R-:W2:Y:S01]  /*43780*/  LDL R30, [R1+0xa4] ;  /* 0x0000a400011e7983 */ /* 0x000ea20000100800 */
[----:B------:R-:W-:-:S03]  /*43790*/  FFMA.FTZ R20, R134, R183, R227 ;  /* 0x000000b786147223 */ /* 0x000fc600000100e3 */
[----:B------:R-:W2:Y:S01]  /*437a0*/  LDL R134, [R1+0x14] ;  /* 0x0000140001867983 */ /* 0x000ea20000100800 */
[----:B------:R-:W-:Y:S01]  /*437b0*/  FFMA.FTZ R23, R38, R182, R226 ;  /* 0x000000b626177223 */ /* 0x000fe200000100e2 */
[----:B------:R-:W-:Y:S01]  /*437c0*/  FFMA.FTZ R28, R167, R194, R231 ;  /* 0x000000c2a71c7223 */ /* 0x000fe200000100e7 */
[----:B------:R-:W-:Y:S01]  /*437d0*/  FFMA.FTZ R24, R37, R185, R225 ;  /* 0x000000b925187223 */ /* 0x000fe200000100e1 */
[----:B------:R-:W3:Y:S01]  /*437e0*/  LDL R194, [R1+0xe0] ;  /* 0x0000e00001c27983 */ /* 0x000ee20000100800 */
[----:B------:R-:W-:Y:S01]  /*437f0*/  FFMA.FTZ R22, R36, R181, R224 ;  /* 0x000000b524167223 */ /* 0x000fe200000100e0 */
[----:B------:R-:W-:Y:S01]  /*43800*/  F2FP.F16.F32.PACK_AB R23, R20, R23 ;  /* 0x000000171417723e */ /* 0x000fe200000000ff */
[----:B------:R-:W-:Y:S01]  /*43810*/  FFMA.FTZ R27, R172, R252, R235 ;  /* 0x000000fcac1b7223 */ /* 0x000fe200000100eb */
[----:B------:R-:W3:Y:S01]  /*43820*/  LDL R181, [R1+0xc0] ;  /* 0x0000c00001b57983 */ /* 0x000ee20000100800 */
[----:B------:R-:W-:Y:S01]  /*43830*/  FFMA.FTZ R13, R13, R195, R233 ;  /* 0x000000c30d0d7223 */ /* 0x000fe200000100e9 */
[----:B------:R-:W-:-:S02]  /*43840*/  F2FP.F16.F32.PACK_AB R22, R24, R22 ;  /* 0x000000161816723e */ /* 0x000fc400000000ff */
[----:B------:R-:W3:Y:S01]  /*43850*/  LDL R252, [R1+0xf4] ;  /* 0x0000f40001fc7983 */ /* 0x000ee20000100800 */
[----:B------:R-:W-:-:S03]  /*43860*/  FFMA.FTZ R20, R29, R187, R220 ;  /* 0x000000bb1d147223 */ /* 0x000fc600000100dc */
        /* <DEDUP_REMOVED lines=19> */
[----:B------:R-:W-:Y:S01]  /*439a0*/  F2FP.F16.F32.PACK_AB R20, R26, R20 ;  /* 0x000000141a14723e */ /* 0x000fe200000000ff */
[----:B------:R-:W-:Y:S01]  /*439b0*/  FMUL.FTZ R175, R132, R155 ;  /* 0x0000009b84af7220 */ /* 0x000fe20000410000 */
[----:B------:R-:W-:Y:S01]  /*439c0*/  F2FP.F16.F32.PACK_AB R26, R13, R12 ;  /* 0x0000000c0d1a723e */ /* 0x000fe200000000ff */
[----:B------:R-:W-:-:S04]  /*439d0*/  IMAD.WIDE.U32 R12, R193, 0x10, R40 ;  /* 0x00000010c10c7825 */ /* 0x000fc800078e0028 */
[C---:B------:R-:W-:Y:S01]  /*439e0*/  FMUL.FTZ R155, R132.reuse, R156 ;  /* 0x0000009c849b7220 */ /* 0x040fe20000410000 */
[C---:B------:R-:W-:Y:S01]  /*439f0*/  FMUL.FTZ R176, R132.reuse, R157 ;  /* 0x0000009d84b07220 */ /* 0x040fe20000410000 */
[----:B------:R-:W-:Y:S01]  /*43a00*/  FMUL.FTZ R31, R132, R31 ;  /* 0x0000001f841f7220 */ /* 0x000fe20000410000 */
[----:B------:R-:W-:Y:S01]  /*43a10*/  IMAD.WIDE.U32 R38, R184, 0x10, R40 ;  /* 0x00000010b8267825 */ /* 0x000fe200078e0028 */
[----:B------:R-:W-:-:S03]  /*43a20*/  F2FP.F16.F32.PACK_AB R27, R27, R14 ;  /* 0x0000000e1b1b723e */ /* 0x000fc600000000ff */
[----:B------:R-:W-:Y:S01]  /*43a30*/  FMUL.FTZ R144, R132, R144 ;  /* 0x0000009084907220 */ /* 0x000fe20000410000 */
[----:B------:R-:W-:Y:S01]  /*43a40*/  F2FP.F16.F32.PACK_AB R25, R28, R25 ;  /* 0x000000191c19723e */ /* 0x000fe200000000ff */
[----:B------:R-:W-:Y:S01]  /*43a50*/  IMAD.WIDE.U32 R156, R174, 0x10, R40 ;  /* 0x00000010ae9c7825 */ /* 0x000fe200078e0028 */
[----:B------:R-:W-:Y:S01]  /*43a60*/  F2FP.F16.F32.PACK_AB R24, R29, R24 ;  /* 0x000000181d18723e */ /* 0x000fe200000000ff */
[----:B------:R-:W-:Y:S04]  /*43a70*/  STG.E.128 desc[UR6][R12.64], R8 ;  /* 0x000000080c007986 */ /* 0x000fe8000c101d06 */
[----:B------:R-:W-:Y:S01]  /*43a80*/  STG.E.128 desc[UR6][R38.64], R20 ;  /* 0x0000001426007986 */ /* 0x000fe2000c101d06 */
[----:B------:R-:W-:-:S03]  /*43a90*/  FMUL.FTZ R18, R132, R18 ;  /* 0x0000001284127220 */ /* 0x000fc60000410000 */
[----:B------:R0:W-:Y:S01]  /*43aa0*/  STG.E.128 desc[UR6][R156.64], R24 ;  /* 0x000000189c007986 */ /* 0x0001e2000c101d06 */
        /* <DEDUP_REMOVED lines=17> */
[----:B0-----:R-:W3:Y:S04]  /*43bc0*/  LDL R26, [R1+0x84] ;  /* 0x00008400011a7983 */ /* 0x001ee80000100800 */
        /* <DEDUP_REMOVED lines=15> */
[--C-:B------:R-:W-:Y:S01]  /*43cc0*/  IMAD.WIDE.U32 R28, R16, 0x10, R40.reuse ;  /* 0x00000010101c7825 */ /* 0x100fe200078e0028 */
[----:B------:R-:W3:Y:S03]  /*43cd0*/  LDL R174, [R1+0xb8] ;  /* 0x0000b80001ae7983 */ /* 0x000ee60000100800 */
[--C-:B------:R-:W-:Y:S01]  /*43ce0*/  IMAD.WIDE.U32 R34, R42, 0x10, R40.reuse ;  /* 0x000000102a227825 */ /* 0x100fe200078e0028 */
[----:B------:R-:W3:Y:S03]  /*43cf0*/  LDL R23, [R1+0xbc] ;  /* 0x0000bc0001177983 */ /* 0x000ee60000100800 */
[--C-:B------:R-:W-:Y:S01]  /*43d00*/  IMAD.WIDE.U32 R36, R142, 0x10, R40.reuse ;  /* 0x000000108e247825 */ /* 0x100fe200078e0028 */
[----:B------:R-:W3:Y:S03]  /*43d10*/  LDL R24, [R1+0x88] ;  /* 0x0000880001187983 */ /* 0x000ee60000100800 */
[--C-:B------:R-:W-:Y:S01]  /*43d20*/  IMAD.WIDE.U32 R132, R151, 0x10, R40.reuse ;  /* 0x0000001097847825 */ /* 0x100fe200078e0028 */
[----:B------:R-:W3:Y:S03]  /*43d30*/  LDL R157, [R1+0x3c] ;  /* 0x00003c00019d7983 */ /* 0x000ee60000100800 */
[----:B------:R-:W-:Y:S01]  /*43d40*/  IMAD.WIDE.U32 R40, R161, 0x10, R40 ;  /* 0x00000010a1287825 */ /* 0x000fe200078e0028 */
        /* <DEDUP_REMOVED lines=8> */
[----:B-----5:R-:W-:-:S03]  /*43dd0*/  FFMA.FTZ R14, R31, R190, R241 ;  /* 0x000000be1f0e7223 */ /* 0x020fc600000100f1 */
[----:B------:R-:W5:Y:S01]  /*43de0*/  LDL R31, [R1+0x34] ;  /* 0x00003400011f7983 */ /* 0x000f620000100800 */
[----:B--2---:R-:W-:-:S03]  /*43df0*/  FFMA.FTZ R22, R144, R30, R134 ;  /* 0x0000001e90167223 */ /* 0x004fc60000010086 */
[----:B------:R-:W2:Y:S01]  /*43e00*/  LDL R30, [R1+0x2c] ;  /* 0x00002c00011e7983 */ /* 0x000ea20000100800 */
[----:B----4-:R-:W-:-:S03]  /*43e10*/  FFMA.FTZ R20, R135, R180, R249 ;  /* 0x000000b487147223 */ /* 0x010fc600000100f9 */
[----:B------:R-:W4:Y:S04]  /*43e20*/  LDL R180, [R1+0xb0] ;  /* 0x0000b00001b47983 */ /* 0x000f280000100800 */
[----:B------:R-:W4:Y:S01]  /*43e30*/  LDL R135, [R1+0x50] ;  /* 0x0000500001877983 */ /* 0x000f220000100800 */
[----:B---3--:R-:W-:-:S03]  /*43e40*/  FFMA.FTZ R10, R173, R194, R240 ;  /* 0x000000c2ad0a7223 */ /* 0x008fc600000100f0 */
[----:B------:R-:W3:Y:S02]  /*43e50*/  LDL R173, [R1+0xc] ;  /* 0x00000c0001ad7983 */ /* 0x000ee40000100800 */
[----:B------:R-:W-:Y:S01]  /*43e60*/  F2FP.F16.F32.PACK_AB R10, R14, R10 ;  /* 0x0000000a0e0a723e */ /* 0x000fe200000000ff */
[----:B------:R-:W-:Y:S01]  /*43e70*/  FFMA.FTZ R14, R131, R181, R248 ;  /* 0x000000b5830e7223 */ /* 0x000fe200000100f8 */
[----:B------:R-:W4:Y:S01]  /*43e80*/  LDL R134, [R1+0x60] ;  /* 0x0000600001867983 */ /* 0x000f220000100800 */
[----:B------:R-:W-:-:S03]  /*43e90*/  FFMA.FTZ R12, R18, R252, R237 ;  /* 0x000000fc120c7223 */ /* 0x000fc600000100ed */
[----:B------:R-:W4:Y:S01]  /*43ea0*/  LDL R181, [R1] ;  /* 0x0000000001b57983 */ /* 0x000f220000100800 */
        /* <DEDUP_REMOVED lines=15> */
[----:B------:R-:W-:Y:S01]  /*43fa0*/  FFMA.FTZ R17, R17, R189, R239 ;  /* 0x000000bd11117223 */ /* 0x000fe200000100ef */
[----:B------:R-:W-:Y:S01]  /*43fb0*/  FFMA.FTZ R15, R136, R188, R250 ;  /* 0x000000bc880f7223 */ /* 0x000fe200000100fa */
[----:B------:R-:W-:Y:S02]  /*43fc0*/  FFMA.FTZ R16, R137, R187, R251 ;  /* 0x000000bb89107223 */ /* 0x000fe400000100fb */
[----:B------:R-:W-:Y:S01]  /*43fd0*/  F2FP.F16.F32.PACK_AB R11, R13, R11 ;  /* 0x0000000b0d0b723e */ /* 0x000fe200000000ff */
[----:B------:R-:W4:Y:S01]  /*43fe0*/  LDL R146, [R1+0x24] ;  /* 0x0000240001927983 */ /* 0x000f220000100800 */
[----:B------:R-:W-:Y:S02]  /*43ff0*/  F2FP.F16.F32.PACK_AB R9, R17, R9 ;  /* 0x000000091109723e */ /* 0x000fe400000000ff */
[----:B------:R-:W-:Y:S01]  /*44000*/  F2FP.F16.F32.PACK_AB R8, R12, R8 ;  /* 0x000000080c08723e */ /* 0x000fe200000000ff */
[----:B------:R-:W-:Y:S01]  /*44010*/  FFMA.FTZ R12, R43, R186, R244 ;  /* 0x000000ba2b0c7223 */ /* 0x000fe200000100f4 */
[----:B------:R-:W-:Y:S01]  /*44020*/  F2FP.F16.F32.PACK_AB R15, R16, R15 ;  /* 0x0000000f100f723e */ /* 0x000fe200000000ff */
[----:B------:R-:W-:Y:S01]  /*44030*/  FFMA.FTZ R16, R128, R185, R245 ;  /* 0x000000b980107223 */ /* 0x000fe200000100f5 */
[----:B------:R-:W-:Y:S01]  /*44040*/  FFMA.FTZ R13, R129, R183, R246 ;  /* 0x000000b7810d7223 */ /* 0x000fe200000100f6 */
        /* <DEDUP_REMOVED lines=11> */
[----:B------:R-:W-:-:S02]  /*44100*/  F2FP.F16.F32.PACK_AB R14, R20, R14 ;  /* 0x0000000e140e723e */ /* 0x000fc400000000ff */
[----:B------:R-:W-:Y:S02]  /*44110*/  F2FP.F16.F32.PACK_AB R13, R17, R13 ;  /* 0x0000000d110d723e */ /* 0x000fe400000000ff */
[----:B------:R-:W-:Y:S02]  /*44120*/  F2FP.F16.F32.PACK_AB R12, R16, R12 ;  /* 0x0000000c100c723e */ /* 0x000fe400000000ff */
[----:B------:R-:W-:Y:S02]  /*44130*/  F2FP.F16.F32.PACK_AB R18, R22, R18 ;  /* 0x000000121612723e */ /* 0x000fe400000000ff */
[----:B------:R-:W-:Y:S01]  /*44140*/  F2FP.F16.F32.PACK_AB R19, R21, R19 ;  /* 0x000000131513723e */ /* 0x000fe200000000ff */
[----:B------:R1:W-:Y:S04]  /*44150*/  STG.E.128 desc[UR6][R28.64], R8 ;  /* 0x000000081c007986 */ /* 0x0003e8000c101d06 */
[----:B------:R1:W-:Y:S01]  /*44160*/  STG.E.128 desc[UR6][R34.64], R12 ;  /* 0x0000000c22007986 */ /* 0x0003e2000c101d06 */
[----:B------:R-:W-:Y:S01]  /*44170*/  FFMA.FTZ R25, R175, R25, R157 ;  /* 0x00000019af197223 */ /* 0x000fe2000001009d */
[----:B------:R-:W-:Y:S01]  /*44180*/  FFMA.FTZ R24, R154, R24, R161 ;  /* 0x000000189a187223 */ /* 0x000fe200000100a1 */
[----:B------:R-:W-:Y:S01]  /*44190*/  FFMA.FTZ R39, R176, R39, R42 ;  /* 0x00000027b0277223 */ /* 0x000fe2000001002a */
[----:B-----5:R-:W-:Y:S01]  /*441a0*/  FFMA.FTZ R26, R153, R26, R31 ;  /* 0x0000001a991a7223 */ /* 0x020fe2000001001f */
[----:B--2---:R-:W-:-:S02]  /*441b0*/  FFMA.FTZ R27, R150, R27, R30 ;  /* 0x0000001b961b7223 */ /* 0x004fc4000001001e */
[----:B------:R-:W0:Y:S01]  /*441c0*/  LDC.64 R30, c[0x0][0x380] ;  /* 0x0000e000ff1e7b82 */ /* 0x000e220000000a00 */
[----:B---3--:R-:W-:Y:S01]  /*441d0*/  FFMA.FTZ R23, R141, R23, R173 ;  /* 0x000000178d177223 */ /* 0x008fe200000100ad */
[----:B----4-:R-:W-:Y:S01]  /*441e0*/  FFMA.FTZ R16, R138, R180, R181 ;  /* 0x000000b48a107223 */ /* 0x010fe200000100b5 */
[----:B------:R-:W-:Y:S01]  /*441f0*/  FFMA.FTZ R7, R7, R134, R135 ;  /* 0x0000008607077223 */ /* 0x000fe20000010087 */
[----:B------:R-:W-:Y:S01]  /*44200*/  FFMA.FTZ R20, R139, R178, R179 ;  /* 0x000000b28b147223 */ /* 0x000fe200000100b3 */
[----:B------:R-:W-:-:S04]  /*44210*/  FFMA.FTZ R17, R140, R174, R177 ;  /* 0x000000ae8c117223 */ /* 0x000fc800000100b1 */
[----:B------:R-:W-:Y:S01]  /*44220*/  F2FP.F16.F32.PACK_AB R16, R20, R16 ;  /* 0x000000101410723e */ /* 0x000fe200000000ff */
[----:B------:R-:W-:Y:S01]  /*44230*/  FFMA.FTZ R20, R147, R151, R156 ;  /* 0x0000009793147223 */ /* 0x000fe2000001009c */
[----:B------:R-:W-:Y:S01]  /*44240*/  FFMA.FTZ R22, R152, R165, R166 ;  /* 0x000000a598167223 */ /* 0x000fe200000100a6 */
[----:B------:R-:W-:Y:S01]  /*44250*/  FFMA.FTZ R21, R149, R167, R172 ;  /* 0x000000a795157223 */ /* 0x000fe200000100ac */
[----:B------:R-:W-:-:S03]  /*44260*/  F2FP.F16.F32.PACK_AB R17, R23, R17 ;  /* 0x000000111711723e */ /* 0x000fc600000000ff */
[----:B------:R-:W-:Y:S02]  /*44270*/  F2FP.F16.F32.PACK_AB R22, R26, R22 ;  /* 0x000000161a16723e */ /* 0x000fe400000000ff */
[----:B------:R-:W-:Y:S02]  /*44280*/  F2FP.F16.F32.PACK_AB R23, R25, R24 ;  /* 0x000000181917723e */ /* 0x000fe400000000ff */
[----:B------:R-:W-:Y:S01]  /*44290*/  F2FP.F16.F32.PACK_AB R21, R27, R21 ;  /* 0x000000151b15723e */ /* 0x000fe200000000ff */
[----:B------:R1:W-:Y:S01]  /*442a0*/  STG.E.128 desc[UR6][R36.64], R16 ;  /* 0x0000001024007986 */ /* 0x0003e2000c101d06 */
[----:B0-----:R-:W-:Y:S02]  /*442b0*/  IMAD R3, R30, 0x4, R3 ;  /* 0x000000041e037824 */ /* 0x001fe400078e0203 */
[----:B------:R-:W-:Y:S01]  /*442c0*/  FFMA.FTZ R26, R148, R145, R146 ;  /* 0x00000091941a7223 */ /* 0x000fe20000010092 */
[----:B------:R-:W-:-:S04]  /*442d0*/  FFMA.FTZ R24, R155, R142, R143 ;  /* 0x0000008e9b187223 */ /* 0x000fc8000001008f */
[----:B------:R-:W-:Y:S01]  /*442e0*/  F2FP.F16.F32.PACK_AB R20, R26, R20 ;  /* 0x000000141a14723e */ /* 0x000fe200000000ff */
[----:B------:R-:W-:Y:S01]  /*442f0*/  FFMA.FTZ R25, R158, R136, R137 ;  /* 0x000000889e197223 */ /* 0x000fe20000010089 */
[----:B------:R-:W-:Y:S01]  /*44300*/  FFMA.FTZ R27, R162, R130, R131 ;  /* 0x00000082a21b7223 */ /* 0x000fe20000010083 */
[----:B------:R-:W-:Y:S01]  /*44310*/  F2FP.F16.F32.PACK_AB R24, R39, R24 ;  /* 0x000000182718723e */ /* 0x000fe200000000ff */
[----:B------:R-:W-:Y:S01]  /*44320*/  FFMA.FTZ R32, R164, R32, R129 ;  /* 0x00000020a4207223 */ /* 0x000fe20000010081 */
[----:B------:R-:W-:Y:S01]  /*44330*/  FFMA.FTZ R33, R163, R33, R128 ;  /* 0x00000021a3217223 */ /* 0x000fe20000010080 */
[----:B------:R-:W-:-:S03]  /*44340*/  FFMA.FTZ R38, R159, R38, R43 ;  /* 0x000000269f267223 */ /* 0x000fc6000001002b */
[----:B------:R-:W-:Y:S02]  /*44350*/  F2FP.F16.F32.PACK_AB R27, R32, R27 ;  /* 0x0000001b201b723e */ /* 0x000fe400000000ff */
[----:B------:R-:W-:Y:S02]  /*44360*/  F2FP.F16.F32.PACK_AB R26, R33, R7 ;  /* 0x00000007211a723e */ /* 0x000fe400000000ff */
[----:B------:R-:W-:Y:S01]  /*44370*/  F2FP.F16.F32.PACK_AB R25, R38, R25 ;  /* 0x000000192619723e */ /* 0x000fe200000000ff */
[----:B------:R1:W-:Y:S04]  /*44380*/  STG.E.128 desc[UR6][R132.64], R20 ;  /* 0x0000001484007986 */ /* 0x0003e8000c101d06 */
[----:B------:R1:W-:Y:S01]  /*44390*/  STG.E.128 desc[UR6][R40.64], R24 ;  /* 0x0000001828007986 */ /* 0x0003e2000c101d06 */
[----:B------:R-:W-:-:S13]  /*443a0*/  ISETP.GE.AND P0, PT, R3, R31, PT ;  /* 0x0000001f0300720c */ /* 0x000fda0003f06270 */
[----:B------:R-:W-:Y:S05]  /*443b0*/  @!P0 BRA `(.L_x_50179) ;  /* 0xfffffbd400088947 */ /* 0x000fea000383ffff */
[----:B------:R-:W-:Y:S05]  /*443c0*/  EXIT ;  /* 0x000000000000794d */ /* 0x000fea0003800000 */
.L_x_50178:
        /* <DEDUP_REMOVED lines=8> */
.L_x_50181:
[----:B------:R-:W-:Y:S05]  /*44450*/  BSYNC B0 ;  /* 0x0000000000007941 */ /* 0x000fea0003800000 */
.L_x_50180:
        /* <DEDUP_REMOVED lines=9> */
.L_x_50182:
[----:B------:R-:W-:Y:S02]  /*444f0*/  IMAD.MOV.U32 R131, RZ, RZ, 0x4 ;  /* 0x00000004ff837424 */ /* 0x000fe400078e00ff */
[----:B------:R-:W-:Y:S01]  /*44500*/  FADD.FTZ R128, R128, R129 ;  /* 0x0000008180807221 */ /* 0x000fe20000010000 */
[----:B------:R-:W-:-:S04]  /*44510*/  MOV R129, 0xffffffff ;  /* 0xffffffff00817802 */ /* 0x000fc80000000f00 */
[----:B------:R-:W-:-:S07]  /*44520*/  MOV R176, R128 ;  /* 0x0000008000b07202 */ /* 0x000fce0000000f00 */
[----:B------:R-:W-:Y:S05]  /*44530*/  WARPSYNC.COLLECTIVE R129, `(.L_x_50183) ;  /* 0x0000000081087348 */ /* 0x000fea0003c00000 */
[----:B------:R0:W1:Y:S02]  /*44540*/  SHFL.BFLY P0, R129, R176, R131, R130 ;  /* 0x0c000083b0817389 */ /* 0x0000640000000082 */
[----:B01----:R-:W-:Y:S05]  /*44550*/  ENDCOLLECTIVE ;  /* 0x000000000000791b */ /* 0x003fea0003800000 */
.L_x_50183:
[----:B------:R-:W-:Y:S02]  /*44560*/  HFMA2 R131, -RZ, RZ, 0, 4.76837158203125e-07 ;  /* 0x00000008ff837431 */ /* 0x000fe400000001ff */
[----:B------:R-:W-:Y:S01]  /*44570*/  FADD.FTZ R128, R128, R129 ;  /* 0x0000008180807221 */ /* 0x000fe20000010000 */
[----:B------:R-:W-:-:S03]  /*44580*/  IMAD.MOV.U32 R129, RZ, RZ, -0x1 ;  /* 0xffffffffff817424 */ /* 0x000fc600078e00ff */
[----:B------:R-:W-:-:S07]  /*44590*/  IMAD.MOV.U32 R176, RZ, RZ, R128 ;  /* 0x000000ffffb07224 */ /* 0x000fce00078e0080 */
[----:B------:R-:W-:Y:S05]  /*445a0*/  WARPSYNC.COLLECTIVE R129, `(.L_x_50184) ;  /* 0x0000000081087348 */ /* 0x000fea0003c00000 */
[----:B------:R0:W1:Y:S02]  /*445b0*/  SHFL.BFLY P0, R129, R176, R131, R130 ;  /* 0x0c000083b0817389 */ /* 0x0000640000000082 */
[----:B01----:R-:W-:Y:S05]  /*445c0*/  ENDCOLLECTIVE ;  /* 0x000000000000791b */ /* 0x003fea0003800000 */
.L_x_50184:
[----:B------:R-:W-:Y:S02]  /*445d0*/  IMAD.MOV.U32 R131, RZ, RZ, 0x10 ;  /* 0x00000010ff837424 */ /* 0x000fe400078e00ff */
[----:B------:R-:W-:Y:S01]  /*445e0*/  FADD.FTZ R128, R128, R129 ;  /* 0x0000008180807221 */ /* 0x000fe20000010000 */
[----:B------:R-:W-:-:S04]  /*445f0*/  MOV R129, 0xffffffff ;  /* 0xffffffff00817802 */ /* 0x000fc80000000f00 */
[----:B------:R-:W-:-:S07]  /*44600*/  MOV R176, R128 ;  /* 0x0000008000b07202 */ /* 0x000fce0000000f00 */
[----:B------:R-:W-:Y:S05]  /*44610*/  WARPSYNC.COLLECTIVE R129, `(.L_x_50185) ;  /* 0x0000000081087348 */ /* 0x000fea0003c00000 */
[----:B------:R0:W1:Y:S02]  /*44620*/  SHFL.BFLY P0, R129, R176, R131, R130 ;  /* 0x0c000083b0817389 */ /* 0x0000640000000082 */
[----:B01----:R-:W-:Y:S05]  /*44630*/  ENDCOLLECTIVE ;  /* 0x000000000000791b */ /* 0x003fea0003800000 */
.L_x_50185:
        /* <DEDUP_REMOVED lines=169> */
.L_x_50186:
[----:B------:R-:W-:Y:S02]  /*450d0*/  HFMA2 R131, -RZ, RZ, 0, 1.1920928955078125e-07 ;  /* 0x00000002ff837431 */ /* 0x000fe400000001ff */
[----:B------:R-:W-:Y:S01]  /*450e0*/  FADD.FTZ R132, R132, R129 ;  /* 0x0000008184847221 */ /* 0x000fe20000010000 */
[----:B------:R-:W-:-:S03]  /*450f0*/  IMAD.MOV.U32 R129, RZ, RZ, -0x1 ;  /* 0xffffffffff817424 */ /* 0x000fc600078e00ff */
[----:B------:R-:W-:-:S07]  /*45100*/  IMAD.MOV.U32 R176, RZ, RZ, R132 ;  /* 0x000000ffffb07224 */ /* 0x000fce00078e0084 */
[----:B------:R-:W-:Y:S05]  /*45110*/  WARPSYNC.COLLECTIVE R129, `(.L_x_50187) ;  /* 0x0000000081087348 */ /* 0x000fea0003c00000 */
[----:B------:R0:W1:Y:S02]  /*45120*/  SHFL.BFLY P0, R129, R176, R131, R130 ;  /* 0x0c000083b0817389 */ /* 0x0000640000000082 */
[----:B01----:R-:W-:Y:S05]  /*45130*/  ENDCOLLECTIVE ;  /* 0x000000000000791b */ /* 0x003fea0003800000 */
.L_x_50187:
[----:B------:R-:W-:Y:S02]  /*45140*/  IMAD.MOV.U32 R131, RZ, RZ, 0x4 ;  /* 0x00000004ff837424 */ /* 0x000fe400078e00ff */
[----:B------:R-:W-:Y:S01]  /*45150*/  FADD.FTZ R132, R132, R129 ;  /* 0x0000008184847221 */ /* 0x000fe20000010000 */
[----:B------:R-:W-:-:S04]  /*45160*/  MOV R129, 0xffffffff ;  /* 0xffffffff00817802 */ /* 0x000fc80000000f00 */
[----:B------:R-:W-:-:S07]  /*45170*/  MOV R176, R132 ;  /* 0x0000008400b07202 */ /* 0x000fce0000000f00 */
[----:B------:R-:W-:Y:S05]  /*45180*/  WARPSYNC.COLLECTIVE R129, `(.L_x_50188) ;  /* 0x0000000081087348 */ /* 0x000fea0003c00000 */
[----:B------:R0:W1:Y:S02]  /*45190*/  SHFL.BFLY P0, R129, R176, R131, R130 ;  /* 0x0c000083b0817389 */ /* 0x0000640000000082 */
[----:B01----:R-:W-:Y:S05]  /*451a0*/  ENDCOLLECTIVE ;  /* 0x000000000000791b */ /* 0x003fea0003800000 */
.L_x_50188:
[----:B------:R-:W-:Y:S02]  /*451b0*/  HFMA2 R131, -RZ, RZ, 0, 4.76837158203125e-07 ;  /* 0x00000008ff837431 */ /* 0x000fe400000001ff */
[----:B------:R-:W-:Y:S01]  /*451c0*/  FADD.FTZ R132, R132, R129 ;  /* 0x0000008184847221 */ /* 0x000fe20000010000 */
[----:B------:R-:W-:-:S03]  /*451d0*/  IMAD.MOV.U32 R129, RZ, RZ, -0x1 ;  /* 0xffffffffff817424 */ /* 0x000fc600078e00ff */
[----:B------:R-:W-:-:S07]  /*451e0*/  IMAD.MOV.U32 R176, RZ, RZ, R132 ;  /* 0x000000ffffb07224 */ /* 0x000fce00078e0084 */
[----:B------:R-:W-:Y:S05]  /*451f0*/  WARPSYNC.COLLECTIVE R129, `(.L_x_50189) ;  /* 0x0000000081087348 */ /* 0x000fea0003c00000 */
[----:B------:R0:W1:Y:S02]  /*45200*/  SHFL.BFLY P0, R129, R176, R131, R130 ;  /* 0x0c000083b0817389 */ /* 0x0000640000000082 */
[----:B01----:R-:W-:Y:S05]  /*45210*/  ENDCOLLECTIVE ;  /* 0x000000000000791b */ /* 0x003fea0003800000 */
.L_x_50189:
[----:B------:R-:W-:Y:S02]  /*45220*/  IMAD.MOV.U32 R131, RZ, RZ, 0x10 ;  /* 0x00000010ff837424 */ /* 0x000fe400078e00ff */
[----:B------:R-:W-:Y:S01]  /*45230*/  FADD.FTZ R132, R132, R129 ;  /* 0x0000008184847221 */ /* 0x000fe20000010000 */
[----:B------:R-:W-:-:S04]  /*45240*/  MOV R129, 0xffffffff ;  /* 0xffffffff00817802 */ /* 0x000fc80000000f00 */
[----:B------:R-:W-:-:S07]  /*45250*/  MOV R176, R132 ;  /* 0x0000008400b07202 */ /* 0x000fce0000000f00 */
[----:B------:R-:W-:Y:S05]  /*45260*/  WARPSYNC.COLLECTIVE R129, `(.L_x_50190) ;  /* 0x0000000081087348 */ /* 0x000fea0003c00000 */
[----:B------:R0:W1:Y:S02]  /*45270*/  SHFL.BFLY P0, R129, R176, R131, R130 ;  /* 0x0c000083b0817389 */ /* 0x0000640000000082 */
[----:B01----:R-:W-:Y:S05]  /*45280*/  ENDCOLLECTIVE ;  /* 0x000000000000791b */ /* 0x003fea0003800000 */
.L_x_50190:
[----:B------:R-:W-:Y:S05]  /*45290*/  BRA `(.L_x_50191) ;  /* 0xffffffd400ac7947 */ /* 0x000fea000383ffff */
.L_x_50192:
        /* <DEDUP_REMOVED lines=14> */
.L_x_88509:


//--------------------- .text._ZN10layer_norm13ln_fwd_kernelINS_13Kernel_traitsIf6__halfS2_S2_fjLj2560ELj1ELj4ELj1ELj16ENS_18Kernel_traits_baseILj2560EfS2_S2_S2_fjLj128EEEEELb1ELb1ELb1ELb0EEEvNS_9FwdParamsE --------------------------
	.section	.text._ZN10layer_norm13ln_fwd_kernelINS_13Kernel_traitsIf6__halfS2_S2_fjLj2560ELj1ELj4ELj1ELj16ENS_18Kernel_traits_baseILj2560EfS2_S2_S2_fjLj128EEEEELb1ELb1ELb1ELb0EEEvNS_9FwdParamsE,"ax",@progbits
	.align	128
        .global         _ZN10layer_norm13ln_fwd_kernelINS_13Kernel_traitsIf6__halfS2_S2_fjLj2560ELj1ELj4ELj1ELj16ENS_18Kernel_traits_baseILj2560EfS2_S2_S2_fjLj128EEEEELb1ELb1ELb1ELb0EEEvNS_9FwdParamsE
        .type           _ZN10layer_norm13ln_fwd_kernelINS_13Kernel_traitsIf6__halfS2_S2_fjLj2560ELj1ELj4ELj1ELj16ENS_18Kernel_traits_baseILj2560EfS2_S2_S2_fjLj128EEEEELb1ELb1ELb1ELb0EEEvNS_9FwdParamsE,@function
        .size           _ZN10layer_norm13ln_fwd_kernelINS_13Kernel_traitsIf6__halfS2_S2_fjLj2560ELj1ELj4ELj1ELj16ENS_18Kernel_traits_baseILj2560EfS2_S2_S2_fjLj128EEEEELb1ELb1ELb1ELb0EEEvNS_9FwdParamsE,(.L_x_88510 - _ZN10layer_norm13ln_fwd_kernelINS_13Kernel_traitsIf6__halfS2_S2_fjLj2560ELj1ELj4ELj1ELj16ENS_18Kernel_traits_baseILj2560EfS2_S2_S2_fjLj128EEEEELb1ELb1ELb1ELb0EEEvNS_9FwdParamsE)
        .other          _ZN10layer_norm13ln_fwd_kernelINS_13Kernel_traitsIf6__halfS2_S2_fjLj2560ELj1ELj4ELj1ELj16ENS_18Kernel_traits_baseILj2560EfS2_S2_S2_fjLj128EEEEELb1ELb1ELb1ELb0EEEvNS_9FwdParamsE,@"STO_CUDA_ENTRY STV_DEFAULT"
_ZN10layer_norm13ln_fwd_kernelINS_13Kernel_traitsIf6__halfS2_S2_fjLj2560ELj1ELj4ELj1ELj16ENS_18Kernel_traits_baseILj2560EfS2_S2_S2_fjLj128EEEEELb1ELb1ELb1ELb0EEEvNS_9FwdParamsE:
.text._ZN10layer_norm13ln_fwd_kernelINS_13Kernel_traitsIf6__halfS2_S2_fjLj2560ELj1ELj4ELj1ELj16ENS_18Kernel_traits_baseILj2560EfS2_S2_S2_fjLj128EEEEELb1ELb1ELb1ELb0EEEvNS_9FwdParamsE:
        /* <DEDUP_REMOVED lines=286> */
.L_x_50194:
        /* <DEDUP_REMOVED lines=365> */
.L_x_50195:
[----:B------:R-:W-:Y:S05]  /*28b0*/  BSYNC.RECONVERGENT B0 ;  /* 0x0000000000007941 */ /* 0x000fea0003800200 */
.L_x_50193:
        /* <DEDUP_REMOVED lines=95> */
.L_x_51397:
        /* <DEDUP_REMOVED lines=28> */
.L_x_50199:
[----:B------:R-:W-:Y:S05]  /*3070*/  BSYNC.RECONVERGENT B1 ;  /* 0x0000000000017941 */ /* 0x000fea0003800200 */
.L_x_50198:
        /* <DEDUP_REMOVED lines=28> */
.L_x_50205:
        /* <DEDUP_REMOVED lines=13> */
.L_x_50207:
[----:B------:R-:W-:Y:S05]  /*3310*/  BSYNC.RECONVERGENT B3 ;  /* 0x0000000000037941 */ /* 0x000fea0003800200 */
.L_x_50206:
[----:B------:R-:W-:Y:S01]  /*3320*/  LOP3.LUT R6, R9, R5, R113, 0x96, !PT ;  /* 0x0000000509067212 */ /* 0x000fe200078e9671 */
[----:B------:R-:W-:-:S04]  /*3330*/  IMAD.WIDE.U32 R10, R3, -0x326172a9, RZ ;  /* 0xcd9e8d57030a7825 */ /* 0x000fc800078e00ff */
[----:B------:R-:W-:Y:S02]  /*3340*/  VIADD R5, R112, 0x9e3779b9 ;  /* 0x9e3779b970057836 */ /* 0x000fe40000000000 */
[----:B------:R-:W-:Y:S01]  /*3350*/  IMAD.WIDE.U32 R96, R6, -0x326172a9, RZ ;  /* 0xcd9e8d5706607825 */ /* 0x000fe200078e00ff */
[----:B------:R-:W-:-:S03]  /*3360*/  LOP3.LUT R6, R7, R11, R112, 0x96, !PT ;  /* 0x0000000b07067212 */ /* 0x000fc600078e9670 */
[----:B------:R-:W-:Y:S01]  /*3370*/  VIADD R8, R112, 0x78dde6e4 ;  /* 0x78dde6e470087836 */ /* 0x000fe20000000000 */
[----:B------:R-:W-:Y:S01]  /*3380*/  LOP3.LUT R5, R5, R10, R97, 0x96, !PT ;  /* 0x0000000a05057212 */ /* 0x000fe200078e9661 */
[----:B------:R-:W-:-:S04]  /*3390*/  IMAD.WIDE.U32 R10, R6, -0x2daee0ad, RZ ;  /* 0xd2511f53060a7825 */ /* 0x000fc800078e00ff */
[----:B------:R-:W-:Y:S02]  /*33a0*/  VIADD R6, R113, 0xbb67ae85 ;  /* 0xbb67ae8571067836 */ /* 0x000fe40000000000 */
[----:B------:R-:W-:-:S03]  /*33b0*/  IMAD.MOV.U32 R18, RZ, RZ, RZ ;  /* 0x000000ffff127224 */ /* 0x000fc600078e00ff */
        /* <DEDUP_REMOVED lines=16> */
[----:B------:R-:W-:Y:S02]  /*34c0*/  VIADD R6, R113, 0xed9eba14 ;  /* 0xed9eba1471067836 */ /* 0x000fe40000000000 */
[----:B------:R-:W-:-:S03]  /*34d0*/  VIADD R8, R112, 0x5384540f ;  /* 0x5384540f70087836 */ /* 0x000fc60000000000 */
        /* <DEDUP_REMOVED lines=11> */
[----:B------:R-:W-:-:S05]  /*3590*/  IMAD.WIDE.U32 R10, R11, -0x2daee0ad, RZ ;  /* 0xd2511f530b0a7825 */ /* 0x000fca00078e00ff */
        /* <DEDUP_REMOVED lines=19> */
[----:B------:R-:W-:Y:S02]  /*36d0*/  LOP3.LUT R4, R6, R4, R11, 0x96, !PT ;  /* 0x0000000406047212 */ /* 0x000fe400078e960b */
[----:B------:R-:W-:-:S07]  /*36e0*/  MOV R10, R149 ;  /* 0x00000095000a7202 */ /* 0x000fce0000000f00 */
.L_x_50204:
[----:B------:R-:W-:Y:S05]  /*36f0*/  BSYNC.RECONVERGENT B2 ;  /* 0x0000000000027941 */ /* 0x000fea0003800200 */
.L_x_50203:
        /* <DEDUP_REMOVED lines=9> */
[----:B------:R-:W-:Y:S01]  /*3790*/  FFMA.FTZ R10, R6, R200, R10 ;  /* 0x000000c8060a7223 */ /* 0x000fe2000001000a */
[----:B------:R-:W-:-:S04]  /*37a0*/  SEL R6, RZ, 0x1, P2 ;  /* 0x00000001ff067807 */ /* 0x000fc80001000000 */
[----:B------:R-:W-:-:S07]  /*37b0*/  PRMT R11, R6, 0x7610, R11 ;  /* 0x00007610060b7816 */ /* 0x000fce000000000b */
.L_x_50202:
[----:B------:R-:W-:Y:S05]  /*37c0*/  BSYNC.RECONVERGENT B1 ;  /* 0x0000000000017941 */ /* 0x000fea0003800200 */
.L_x_50201:
        /* <DEDUP_REMOVED lines=22> */
.L_x_50212:
        /* <DEDUP_REMOVED lines=13> */
.L_x_50214:
[----:B------:R-:W-:Y:S05]  /*3a00*/  BSYNC.RECONVERGENT B3 ;  /* 0x0000000000037941 */ /* 0x000fea0003800200 */
.L_x_50213:
        /* <DEDUP_REMOVED lines=61> */
.L_x_50211:
[----:B------:R-:W-:Y:S05]  /*3de0*/  BSYNC.RECONVERGENT B2 ;  /* 0x0000000000027941 */ /* 0x000fea0003800200 */
.L_x_50210:
        /* <DEDUP_REMOVED lines=9> */
[----:B------:R-:W-:Y:S01]  /*3e80*/  FFMA.FTZ R12, R12, R201, R13 ;  /* 0x000000c90c0c7223 */ /* 0x000fe2000001000d */
[----:B------:R-:W-:-:S07]  /*3e90*/  SEL R13, RZ, 0x1, P2 ;  /* 0x00000001ff0d7807 */ /* 0x000fce0001000000 */
.L_x_50209:
[----:B------:R-:W-:Y:S05]  /*3ea0*/  BSYNC.RECONVERGENT B1 ;  /* 0x0000000000017941 */ /* 0x000fea0003800200 */
.L_x_50208:
        /* <DEDUP_REMOVED lines=22> */
.L_x_50219:
        /* <DEDUP_REMOVED lines=13> */
.L_x_50221:
[----:B------:R-:W-:Y:S05]  /*40e0*/  BSYNC.RECONVERGENT B3 ;  /* 0x0000000000037941 */ /* 0x000fea0003800200 */
.L_x_50220:
        /* <DEDUP_REMOVED lines=61> */
.L_x_50218:
[----:B------:R-:W-:Y:S05]  /*44c0*/  BSYNC.RECONVERGENT B2 ;  /* 0x0000000000027941 */ /* 0x000fea0003800200 */
.L_x_50217:
        /* <DEDUP_REMOVED lines=12> */
.L_x_50216:
[----:B------:R-:W-:Y:S05]  /*4590*/  BSYNC.RECONVERGENT B1 ;  /* 0x0000000000017941 */ /* 0x000fea0003800200 */
.L_x_50215:
        /* <DEDUP_REMOVED lines=22> */
.L_x_50226:
        /* <DEDUP_REMOVED lines=13> */
.L_x_50228:
[----:B------:R-:W-:Y:S05]  /*47d0*/  BSYNC.RECONVERGENT B3 ;  /* 0x0000000000037941 */ /* 0x000fea0003800200 */
.L_x_50227:
        /* <DEDUP_REMOVED lines=61> */
.L_x_50225:
[----:B------:R-:W-:Y:S05]  /*4bb0*/  BSYNC.RECONVERGENT B2 ;  /* 0x0000000000027941 */ /* 0x000fea0003800200 */
.L_x_50224:
        /* <DEDUP_REMOVED lines=11> */
.L_x_50223:
[----:B------:R-:W-:Y:S05]  /*4c70*/  BSYNC.RECONVERGENT B1 ;  /* 0x0000000000017941 */ /* 0x000fea0003800200 */
.L_x_50222:
        /* <DEDUP_REMOVED lines=22> */
.L_x_50233:
        /* <DEDUP_REMOVED lines=13> */
.L_x_50235:
[----:B------:R-:W-:Y:S05]  /*4eb0*/  BSYNC.RECONVERGENT B3 ;  /* 0x0000000000037941 */ /* 0x000fea0003800200 */
.L_x_50234:
        /* <DEDUP_REMOVED lines=59> */
[----:B------:R-:W-:Y:S01]  /*5270*/  MOV R8, R150 ;  /* 0x0000009600087202 */ /* 0x000fe20000000f00 */
[----:B------:R-:W-:-:S07]  /*5280*/  HFMA2 R150, -RZ, RZ, 0, 0 ;  /* 0x00000000ff967431 */ /* 0x000fce00000001ff */
.L_x_50232:
[----:B------:R-:W-:Y:S05]  /*5290*/  BSYNC.RECONVERGENT B2 ;  /* 0x0000000000027941 */ /* 0x000fea0003800200 */
.L_x_50231:
        /* <DEDUP_REMOVED lines=12> */
.L_x_50230:
[----:B------:R-:W-:Y:S05]  /*5360*/  BSYNC.RECONVERGENT B1 ;  /* 0x0000000000017941 */ /* 0x000fea0003800200 */
.L_x_50229:
        /* <DEDUP_REMOVED lines=22> */
.L_x_50240:
        /* <DEDUP_REMOVED lines=13> */
.L_x_50242:
[----:B------:R-:W-:Y:S05]  /*55a0*/  BSYNC.RECONVERGENT B3 ;  /* 0x0000000000037941 */ /* 0x000fea0003800200 */
.L_x_50241:
        /* <DEDUP_REMOVED lines=61> */
.L_x_50239:
[----:B------:R-:W-:Y:S05]  /*5980*/  BSYNC.RECONVERGENT B2 ;  /* 0x0000000000027941 */ /* 0x000fea0003800200 */
.L_x_50238:
        /* <DEDUP_REMOVED lines=11> */
.L_x_50237:
[----:B------:R-:W-:Y:S05]  /*5a40*/  BSYNC.RECONVERGENT B1 ;  /* 0x0000000000017941 */ /* 0x000fea0003800200 */
.L_x_50236:
        /* <DEDUP_REMOVED lines=22> */
.L_x_50247:
        /* <DEDUP_REMOVED lines=13> */
.L_x_50249:
[----:B------:R-:W-:Y:S05]  /*5c80*/  BSYNC.RECONVERGENT B3 ;  /* 0x0000000000037941 */ /* 0x000fea0003800200 */
.L_x_50248:
        /* <DEDUP_REMOVED lines=61> */
.L_x_50246:
[----:B------:R-:W-:Y:S05]  /*6060*/  BSYNC.RECONVERGENT B2 ;  /* 0x0000000000027941 */ /* 0x000fea0003800200 */
.L_x_50245:
        /* <DEDUP_REMOVED lines=12> */
.L_x_50244:
[----:B------:R-:W-:Y:S05]  /*6130*/  BSYNC.RECONVERGENT B1 ;  /* 0x0000000000017941 */ /* 0x000fea0003800200 */
.L_x_50243:
        /* <DEDUP_REMOVED lines=22> */
.L_x_50254:
        /* <DEDUP_REMOVED lines=13> */
.L_x_50256:
[----:B------:R-:W-:Y:S05]  /*6370*/  BSYNC.RECONVERGENT B3 ;  /* 0x0000000000037941 */ /* 0x000fea0003800200 */
.L_x_50255:
        /* <DEDUP_REMOVED lines=61> */
.L_x_50253:
[----:B------:R-:W-:Y:S05]  /*6750*/  BSYNC.RECONVERGENT B2 ;  /* 0x0000000000027941 */ /* 0x000fea0003800200 */
.L_x_50252:
        /* <DEDUP_REMOVED lines=11> */
.L_x_50251:
[----:B------:R-:W-:Y:S05]  /*6810*/  BSYNC.RECONVERGENT B1 ;  /* 0x0000000000017941 */ /* 0x000fea0003800200 */
.L_x_50250:
[----:B------:R-:W-:Y:S02]  /*6820*/  F2FP.F16.F32.PACK_AB R150, RZ, R24 ;  /* 0x00000018ff96723e */ /* 0x000fe400000000ff */
[----:B------:R-:W-:Y:S02]  /*6830*/  PRMT R96, R96, 0x5410, R99 ;  /* 0x0000541060607816 */ /* 0x000fe40000000063 */
[----:B------:R-:W-:Y:S02]  /*6840*/  PRMT R98, R98, 0x5410, R156 ;  /* 0x0000541062627816 */ /* 0x000fe4000000009c */
[----:B------:R-:W-:Y:S02]  /*6850*/  PRMT R97, R97, 0x5410, R149 ;  /* 0x0000541061617816 */ /* 0x000fe40000000095 */
[----:B------:R-:W-:Y:S01]  /*6860*/  PRMT R99, R157, 0x5410, R150 ;  /* 0x000054109d637816 */ /* 0x000fe20000000096 */
[----:B------:R-:W-:Y:S06]  /*6870*/  BRA `(.L_x_50257) ;  /* 0x0000003400507947 */ /* 0x000fec0003800000 */
.L_x_50200:
        /* <DEDUP_REMOVED lines=21> */
.L_x_50262:
        /* <DEDUP_REMOVED lines=13> */
.L_x_50264:
[----:B------:R-:W-:Y:S05]  /*6aa0*/  BSYNC.RECONVERGENT B3 ;  /* 0x0000000000037941 */ /* 0x000fea0003800200 */
.L_x_50263:
        /* <DEDUP_REMOVED lines=61> */
.L_x_50261:
[----:B------:R-:W-:Y:S05]  /*6e80*/  BSYNC.RECONVERGENT B2 ;  /* 0x0000000000027941 */ /* 0x000fea0003800200 */
.L_x_50260:
[----:B------:R-:W-:Y:S01]  /*6e90*/  I2FP.F32.U32 R6, R10 ;  /* 0x0000000a00067245 */ /* 0x000fe20000201000 */
[----:B------:R-:W-:-:S04]  /*6ea0*/  IMAD.MOV.U32 R10, RZ, RZ, 0x2f800000 ;  /* 0x2f800000ff0a7424 */ /* 0x000fc800078e00ff */
[----:B------:R-:W-:-:S05]  /*6eb0*/  FFMA.FTZ R6, R6, R10, 1.1641532182693481445e-10 ;  /* 0x2f00000006067423 */ /* 0x000fca000001000a */
[----:B------:R-:W-:Y:S01]  /*6ec0*/  FSETP.GTU.FTZ.AND P1, PT, R6, UR8, PT ;  /* 0x0000000806007c0b */ /* 0x000fe2000bf3c000 */
[----:B-----5:R-:W-:-:S05]  /*6ed0*/  HADD2.F32 R6, -RZ, R56.H0_H0 ;  /* 0x20000038ff067230 */ /* 0x020fca0000004100 */
[----:B------:R-:W-:-:S04]  /*6ee0*/  FMUL.FTZ R6, R6, UR11 ;  /* 0x0000000b06067c20 */ /* 0x000fc80008410000 */
[----:B------:R-:W-:-:S05]  /*6ef0*/  FMUL.FTZ R6, R6, UR10 ;  /* 0x0000000a06067c20 */ /* 0x000fca0008410000 */
[----:B------:R-:W-:Y:S02]  /*6f00*/  FSEL R10, R6, RZ, !P1 ;  /* 0x000000ff060a7208 */ /* 0x000fe40004800000 */
[----:B------:R-:W-:-:S03]  /*6f10*/  SEL R6, RZ, 0x1, P1 ;  /* 0x00000001ff067807 */ /* 0x000fc60000800000 */
[----:B------:R-:W-:Y:S01]  /*6f20*/  FMUL.FTZ R10, R10, R200 ;  /* 0x000000c80a0a7220 */ /* 0x000fe20000410000 */
[----:B------:R-:W-:-:S07]  /*6f30*/  PRMT R11, R6, 0x7610, R11 ;  /* 0x00007610060b7816 */ /* 0x000fce000000000b */
.L_x_50259:
[----:B------:R-:W-:Y:S05]  /*6f40*/  BSYNC.RECONVERGENT B1 ;  /* 0x0000000000017941 */ /* 0x000fea0003800200 */
.L_x_50258:
        /* <DEDUP_REMOVED lines=18> */
.L_x_50269:
        /* <DEDUP_REMOVED lines=13> */
.L_x_50271:
[----:B------:R-:W-:Y:S05]  /*7140*/  BSYNC.RECONVERGENT B3 ;  /* 0x0000000000037941 */ /* 0x000fea0003800200 */
.L_x_50270:
        /* <DEDUP_REMOVED lines=59> */
[----:B------:R-:W-:Y:S01]  /*7500*/  MOV R13, R155 ;  /* 0x0000009b000d7202 */ /* 0x000fe20000000f00 */
[----:B------:R-:W-:-:S07]  /*7510*/  IMAD.MOV.U32 R155, RZ, RZ, R12 ;  /* 0x000000ffff9b7224 */ /* 0x000fce00078e000c */
.L_x_50268:
[----:B------:R-:W-:Y:S05]  /*7520*/  BSYNC.RECONVERGENT B2 ;  /* 0x0000000000027941 */ /* 0x000fea0003800200 */
.L_x_50267:
        /* <DEDUP_REMOVED lines=8> */
[----:B------:R-:W-:-:S05]  /*75b0*/  FSEL R12, R12, RZ, !P1 ;  /* 0x000000ff0c0c7208 */ /* 0x000fca0004800000 */
[----:B------:R-:W-:-:S07]  /*75c0*/  FMUL.FTZ R12, R12, R201 ;  /* 0x000000c90c0c7220 */ /* 0x000fce0000410000 */
.L_x_50266:
[----:B------:R-:W-:Y:S05]  /*75d0*/  BSYNC.RECONVERGENT B1 ;  /* 0x0000000000017941 */ /* 0x000fea0003800200 */
.L_x_50265:
        /* <DEDUP_REMOVED lines=18> */
.L_x_50276:
        /* <DEDUP_REMOVED lines=13> */
.L_x_50278:
[----:B------:R-:W-:Y:S05]  /*77d0*/  BSYNC.RECONVERGENT B3 ;  /* 0x0000000000037941 */ /* 0x000fea0003800200 */
.L_x_50277:
        /* <DEDUP_REMOVED lines=61> */
.L_x_50275:
[----:B------:R-:W-:Y:S05]  /*7bb0*/  BSYNC.RECONVERGENT B2 ;  /* 0x0000000000027941 */ /* 0x000fea0003800200 */
.L_x_50274:
        /* <DEDUP_REMOVED lines=11> */
.L_x_50273:
[----:B------:R-:W-:Y:S05]  /*7c70*/  BSYNC.RECONVERGENT B1 ;  /* 0x0000000000017941 */ /* 0x000fea0003800200 */
.L_x_50272:
        /* <DEDUP_REMOVED lines=18> */
.L_x_50283:
        /* <DEDUP_REMOVED lines=13> */
.L_x_50285:
[----:B------:R-:W-:Y:S05]  /*7e70*/  BSYNC.RECONVERGENT B3 ;  /* 0x0000000000037941 */ /* 0x000fea0003800200 */
.L_x_50284:
        /* <DEDUP_REMOVED lines=61> */
.L_x_50282:
[----:B------:R-:W-:Y:S05]  /*8250*/  BSYNC.RECONVERGENT B2 ;  /* 0x0000000000027941 */ /* 0x000fea0003800200 */
.L_x_50281:
        /* <DEDUP_REMOVED lines=10> */
.L_x_50280:
[----:B------:R-:W-:Y:S05]  /*8300*/  BSYNC.RECONVERGENT B1 ;  /* 0x0000000000017941 */ /* 0x000fea0003800200 */
.L_x_50279:
        /* <DEDUP_REMOVED lines=18> */
.L_x_50290:
        /* <DEDUP_REMOVED lines=13> */
.L_x_50292:
[----:B------:R-:W-:Y:S05]  /*8500*/  BSYNC.RECONVERGENT B3 ;  /* 0x0000000000037941 */ /* 0x000fea0003800200 */
.L_x_50291:
        /* <DEDUP_REMOVED lines=61> */
.L_x_50289:
[----:B------:R-:W-:Y:S05]  /*88e0*/  BSYNC.RECONVERGENT B2 ;  /* 0x0000000000027941 */ /* 0x000fea0003800200 */
.L_x_50288:
        /* <DEDUP_REMOVED lines=11> */
.L_x_50287:
[----:B------:R-:W-:Y:S05]  /*89a0*/  BSYNC.RECONVERGENT B1 ;  /* 0x0000000000017941 */ /* 0x000fea0003800200 */
.L_x_50286:
        /* <DEDUP_REMOVED lines=18> */
.L_x_50297:
        /* <DEDUP_REMOVED lines=13> */
.L_x_50299:
[----:B------:R-:W-:Y:S05]  /*8ba0*/  BSYNC.RECONVERGENT B3 ;  /* 0x0000000000037941 */ /* 0x000fea0003800200 */
.L_x_50298:
        /* <DEDUP_REMOVED lines=59> */
[----:B------:R-:W-:Y:S01]  /*8f60*/  MOV R155, R20 ;  /* 0x00000014009b7202 */ /* 0x000fe20000000f00 */
[----:B------:R-:W-:-:S07]  /*8f70*/  IMAD.MOV.U32 R6, RZ, RZ, RZ ;  /* 0x000000ffff067224 */ /* 0x000fce00078e00ff */
.L_x_50296:
[----:B------:R-:W-:Y:S05]  /*8f80*/  BSYNC.RECONVERGENT B2 ;  /* 0x0000000000027941 */ /* 0x000fea0003800200 */
.L_x_50295:
        /* <DEDUP_REMOVED lines=10> */
.L_x_50294:
[----:B------:R-:W-:Y:S05]  /*9030*/  BSYNC.RECONVERGENT B1 ;  /* 0x0000000000017941 */ /* 0x000fea0003800200 */
.L_x_50293:
        /* <DEDUP_REMOVED lines=18> */
.L_x_50304:
        /* <DEDUP_REMOVED lines=13> */
.L_x_50306:
[----:B------:R-:W-:Y:S05]  /*9230*/  BSYNC.RECONVERGENT B3 ;  /* 0x0000000000037941 */ /* 0x000fea0003800200 */
.L_x_50305:
        /* <DEDUP_REMOVED lines=61> */
.L_x_50303:
[----:B------:R-:W-:Y:S05]  /*9610*/  BSYNC.RECONVERGENT B2 ;  /* 0x0000000000027941 */ /* 0x000fea0003800200 */
.L_x_50302:
        /* <DEDUP_REMOVED lines=11> */
.L_x_50301:
[----:B------:R-:W-:Y:S05]  /*96d0*/  BSYNC.RECONVERGENT B1 ;  /* 0x0000000000017941 */ /* 0x000fea0003800200 */
.L_x_50300:
        /* <DEDUP_REMOVED lines=18> */
.L_x_50311:
        /* <DEDUP_REMOVED lines=13> */
.L_x_50313:
[----:B------:R-:W-:Y:S05]  /*98d0*/  BSYNC.RECONVERGENT B3 ;  /* 0x0000000000037941 */ /* 0x000fea0003800200 */
.L_x_50312:
        /* <DEDUP_REMOVED lines=61> */
.L_x_50310:
[----:B------:R-:W-:Y:S05]  /*9cb0*/  BSYNC.RECONVERGENT B2 ;  /* 0x0000000000027941 */ /* 0x000fea0003800200 */
.L_x_50309:
        /* <DEDUP_REMOVED lines=10> */
.L_x_50308:
[----:B------:R-:W-:Y:S05]  /*9d60*/  BSYNC.RECONVERGENT B1 ;  /* 0x0000000000017941 */ /* 0x000fea0003800200 */
.L_x_50307:
[----:B------:R-:W-:Y:S02]  /*9d70*/  F2FP.F16.F32.PACK_AB R150, RZ, R24 ;  /* 0x00000018ff96723e */ /* 0x000fe400000000ff */
[----:B------:R-:W-:Y:S02]  /*9d80*/  PRMT R96, R96, 0x5410, R99 ;  /* 0x0000541060607816 */ /* 0x000fe40000000063 */
[----:B------:R-:W-:Y:S02]  /*9d90*/  PRMT R98, R98, 0x5410, R156 ;  /* 0x0000541062627816 */ /* 0x000fe4000000009c */
[----:B------:R-:W-:Y:S02]  /*9da0*/  PRMT R97, R97, 0x5410, R149 ;  /* 0x0000541061617816 */ /* 0x000fe40000000095 */
[----:B------:R-:W-:-:S07]  /*9db0*/  PRMT R99, R157, 0x5410, R150 ;  /* 0x000054109d637816 */ /* 0x000fce0000000096 */
.L_x_50257:
        /* <DEDUP_REMOVED lines=26> */
.L_x_50315:
[----:B------:R-:W-:Y:S05]  /*9f60*/  BSYNC.RECONVERGENT B1 ;  /* 0x0000000000017941 */ /* 0x000fea0003800200 */
.L_x_50314:
[----:B------:R-:W-:Y:S01]  /*9f70*/  IADD3 R153, PT, PT, R153, 0x20, RZ ;  /* 0x0000002099997810 */ /* 0x000fe20007ffe0ff */
[----:B------:R-:W-:-:S07]  /*9f80*/  VIADD R152, R152, 0x20 ;  /* 0x0000002098987836 */ /* 0x000fce0000000000 */
.L_x_50197:
[----:B------:R-:W-:Y:S05]  /*9f90*/  BSYNC.RECONVERGENT B0 ;  /* 0x0000000000007941 */ /* 0x000fea0003800200 */
.L_x_50196:
        /* <DEDUP_REMOVED lines=16> */
[----:B--2--5:R-:W-:Y:S01]  /*a0a0*/  @!P1 HADD2.F32 R26, -RZ, R52.H0_H0 ;  /* 0x20000034ff1a9230 */ /* 0x024fe20000004100 */
        /* <DEDUP_REMOVED lines=19> */
.L_x_50323:
        /* <DEDUP_REMOVED lines=13> */
.L_x_50325:
[----:B------:R-:W-:Y:S05]  /*a2b0*/  BSYNC.RECONVERGENT B3 ;  /* 0x0000000000037941 */ /* 0x000fea0003800200 */
.L_x_50324:
        /* <DEDUP_REMOVED lines=61> */
.L_x_50322:
[----:B------:R-:W-:Y:S05]  /*a690*/  BSYNC.RECONVERGENT B2 ;  /* 0x0000000000027941 */ /* 0x000fea0003800200 */
.L_x_50321:
[----:B------:R-:W-:Y:S01]  /*a6a0*/  I2FP.F32.U32 R6, R11 ;  /* 0x0000000b00067245 */ /* 0x000fe20000201000 */
[----:B------:R-:W-:-:S05]  /*a6b0*/  HFMA2 R11, -RZ, RZ, 0.1171875, 0 ;  /* 0x2f800000ff0b7431 */ /* 0x000fca00000001ff */
[----:B------:R-:W-:Y:S01]  /*a6c0*/  FFMA.FTZ R6, R6, R11, 1.1641532182693481445e-10 ;  /* 0x2f00000006067423 */ /* 0x000fe2000001000b */
[----:B------:R-:W-:-:S04]  /*a6d0*/  HADD2.F32 R11, -RZ, R52.H0_H0 ;  /* 0x20000034ff0b7230 */ /* 0x000fc80000004100 */
[----:B------:R-:W-:Y:S01]  /*a6e0*/  FSETP.GTU.FTZ.AND P2, PT, R6, UR8, PT ;  /* 0x0000000806007c0b */ /* 0x000fe2000bf5c000 */
[----:B------:R-:W-:-:S05]  /*a6f0*/  HADD2.F32 R6, -RZ, R56.H0_H0 ;  /* 0x20000038ff067230 */ /* 0x000fca0000004100 */
[----:B------:R-:W-:-:S04]  /*a700*/  FMUL.FTZ R6, R6, UR11 ;  /* 0x0000000b06067c20 */ /* 0x000fc80008410000 */
[----:B------:R-:W-:-:S05]  /*a710*/  FMUL.FTZ R6, R6, UR10 ;  /* 0x0000000a06067c20 */ /* 0x000fca0008410000 */
[----:B------:R-:W-:-:S05]  /*a720*/  FSEL R6, R6, RZ, !P2 ;  /* 0x000000ff06067208 */ /* 0x000fca0005000000 */
[----:B------:R-:W-:Y:S01]  /*a730*/  FFMA.FTZ R26, R6, R192, R11 ;  /* 0x000000c0061a7223 */ /* 0x000fe2000001000b */
[----:B------:R-:W-:-:S04]  /*a740*/  SEL R6, RZ, 0x1, P2 ;  /* 0x00000001ff067807 */ /* 0x000fc80001000000 */
[----:B------:R-:W-:-:S07]  /*a750*/  PRMT R11, R6, 0x7610, R11 ;  /* 0x00007610060b7816 */ /* 0x000fce000000000b */
.L_x_50320:
[----:B------:R-:W-:Y:S05]  /*a760*/  BSYNC.RECONVERGENT B1 ;  /* 0x0000000000017941 */ /* 0x000fea0003800200 */
.L_x_50319:
[----:B------:R-:W-:Y:S01]  /*a770*/  BSSY.RECONVERGENT B1, `(.L_x_50326) ;  /* 0x000006d000017945 */ /* 0x000fe20003800200 */
[----:B01----:R-:W-:Y:S01]  /*a780*/  F2FP.F16.F32.PACK_AB R96, RZ, R26 ;  /* 0x0000001aff60723e */ /* 0x003fe200000000ff */
        /* <DEDUP_REMOVED lines=20> */
.L_x_50330:
        /* <DEDUP_REMOVED lines=13> */
.L_x_50332:
[----:B------:R-:W-:Y:S05]  /*a9a0*/  BSYNC.RECONVERGENT B3 ;  /* 0x0000000000037941 */ /* 0x000fea0003800200 */
.L_x_50331:
        /* <DEDUP_REMOVED lines=61> */
.L_x_50329:
[----:B------:R-:W-:Y:S05]  /*ad80*/  BSYNC.RECONVERGENT B2 ;  /* 0x0000000000027941 */ /* 0x000fea0003800200 */
.L_x_50328:
[----:B------:R-:W-:Y:S01]  /*ad90*/  I2FP.F32.U32 R13, R13 ;  /* 0x0000000d000d7245 */ /* 0x000fe20000201000 */
[----:B------:R-:W-:-:S04]  /*ada0*/  IMAD.MOV.U32 R27, RZ, RZ, 0x2f800000 ;  /* 0x2f800000ff1b7424 */ /* 0x000fc800078e00ff */
[----:B------:R-:W-:Y:S01]  /*adb0*/  FFMA.FTZ R13, R13, R27, 1.1641532182693481445e-10 ;  /* 0x2f0000000d0d7423 */ /* 0x000fe2000001001b */
[----:B------:R-:W-:-:S04]  /*adc0*/  HADD2.F32 R27, -RZ, R52.H1_H1 ;  /* 0x30000034ff1b7230 */ /* 0x000fc80000004100 */
[----:B------:R-:W-:Y:S01]  /*add0*/  FSETP.GTU.FTZ.AND P2, PT, R13, UR8, PT ;  /* 0x000000080d007c0b */ /* 0x000fe2000bf5c000 */
[----:B------:R-:W-:-:S05]  /*ade0*/  HADD2.F32 R13, -RZ, R56.H1_H1 ;  /* 0x30000038ff0d7230 */ /* 0x000fca0000004100 */
[----:B------:R-:W-:-:S04]  /*adf0*/  FMUL.FTZ R13, R13, UR11 ;  /* 0x0000000b0d0d7c20 */ /* 0x000fc80008410000 */
[----:B------:R-:W-:-:S05]  /*ae00*/  FMUL.FTZ R13, R13, UR10 ;  /* 0x0000000a0d0d7c20 */ /* 0x000fca0008410000 */
[----:B------:R-:W-:-:S05]  /*ae10*/  FSEL R13, R13, RZ, !P2 ;  /* 0x000000ff0d0d7208 */ /* 0x000fca0005000000 */
[----:B------:R-:W-:Y:S01]  /*ae20*/  FFMA.FTZ R27, R13, R193, R27 ;  /* 0x000000c10d1b7223 */ /* 0x000fe2000001001b */
[----:B------:R-:W-:-:S07]  /*ae30*/  SEL R13, RZ, 0x1, P2 ;  /* 0x00000001ff0d7807 */ /* 0x000fce0001000000 */
.L_x_50327:
[----:B------:R-:W-:Y:S05]  /*ae40*/  BSYNC.RECONVERGENT B1 ;  /* 0x0000000000017941 */ /* 0x000fea0003800200 */
.L_x_50326:
        /* <DEDUP_REMOVED lines=22> */
.L_x_50337:
        /* <DEDUP_REMOVED lines=13> */
.L_x_50339:
[----:B------:R-:W-:Y:S05]  /*b080*/  BSYNC.RECONVERGENT B3 ;  /* 0x0000000000037941 */ /* 0x000fea0003800200 */
.L_x_50338:
        /* <DEDUP_REMOVED lines=61> */
.L_x_50336:
[----:B------:R-:W-:Y:S05]  /*b460*/  BSYNC.RECONVERGENT B2 ;  /* 0x0000000000027941 */ /* 0x000fea0003800200 */
.L_x_50335:
[----:B------:R-:W-:Y:S01]  /*b470*/  I2FP.F32.U32 R6, R15 ;  /* 0x0000000f00067245 */ /* 0x000fe20000201000 */
[----:B------:R-:W-:-:S04]  /*b480*/  IMAD.MOV.U32 R15, RZ, RZ, 0x2f800000 ;  /* 0x2f800000ff0f7424 */ /* 0x000fc800078e00ff */
        /* <DEDUP_REMOVED lines=10> */
.L_x_50334:
[----:B------:R-:W-:Y:S05]  /*b530*/  BSYNC.RECONVERGENT B1 ;  /* 0x0000000000017941 */ /* 0x000fea0003800200 */
.L_x_50333:
        /* <DEDUP_REMOVED lines=22> */
.L_x_50344:
        /* <DEDUP_REMOVED lines=13> */
.L_x_50346:
[----:B------:R-:W-:Y:S05]  /*b770*/  BSYNC.RECONVERGENT B3 ;  /* 0x0000000000037941 */ /* 0x000fea0003800200 */
.L_x_50345:
        /* <DEDUP_REMOVED lines=61> */
.L_x_50343:
[----:B------:R-:W-:Y:S05]  /*bb50*/  BSYNC.RECONVERGENT B2 ;  /* 0x0000000000027941 */ /* 0x000fea0003800200 */
.L_x_50342:
[----:B------:R-:W-:Y:S01]  /*bb60*/  I2FP.F32.U32 R17, R17 ;  /* 0x0000001100117245 */ /* 0x000fe20000201000 */
[----:B------:R-:W-:-:S05]  /*bb70*/  HFMA2 R29, -RZ, RZ, 0.1171875, 0 ;  /* 0x2f800000ff1d7431 */ /* 0x000fca00000001ff */
        /* <DEDUP_REMOVED lines=9> */
.L_x_50341:
[----:B------:R-:W-:Y:S05]  /*bc10*/  BSYNC.RECONVERGENT B1 ;  /* 0x0000000000017941 */ /* 0x000fea0003800200 */
.L_x_50340:
        /* <DEDUP_REMOVED lines=22> */
.L_x_50351:
        /* <DEDUP_REMOVED lines=13> */
.L_x_50353:
[----:B------:R-:W-:Y:S05]  /*be50*/  BSYNC.RECONVERGENT B3 ;  /* 0x0000000000037941 */ /* 0x000fea0003800200 */
.L_x_50352:
        /* <DEDUP_REMOVED lines=61> */
.L_x_50350:
[----:B------:R-:W-:Y:S05]  /*c230*/  BSYNC.RECONVERGENT B2 ;  /* 0x0000000000027941 */ /* 0x000fea0003800200 */
.L_x_50349:
        /* <DEDUP_REMOVED lines=12> */
.L_x_50348:
[----:B------:R-:W-:Y:S05]  /*c300*/  BSYNC.RECONVERGENT B1 ;  /* 0x0000000000017941 */ /* 0x000fea0003800200 */
.L_x_50347:
        /* <DEDUP_REMOVED lines=22> */
.L_x_50358:
        /* <DEDUP_REMOVED lines=13> */
.L_x_50360:
[----:B------:R-:W-:Y:S05]  /*c540*/  BSYNC.RECONVERGENT B3 ;  /* 0x0000000000037941 */ /* 0x000fea0003800200 */
.L_x_50359:
        /* <DEDUP_REMOVED lines=61> */
.L_x_50357:
[----:B------:R-:W-:Y:S05]  /*c920*/  BSYNC.RECONVERGENT B2 ;  /* 0x0000000000027941 */ /* 0x000fea0003800200 */
.L_x_50356:
        /* <DEDUP_REMOVED lines=11> */
.L_x_50355:
[----:B------:R-:W-:Y:S05]  /*c9e0*/  BSYNC.RECONVERGENT B1 ;  /* 0x0000000000017941 */ /* 0x000fea0003800200 */
.L_x_50354:
        /* <DEDUP_REMOVED lines=22> */
.L_x_50365:
        /* <DEDUP_REMOVED lines=13> */
.L_x_50367:
[----:B------:R-:W-:Y:S05]  /*cc20*/  BSYNC.RECONVERGENT B3 ;  /* 0x0000000000037941 */ /* 0x000fea0003800200 */
.L_x_50366:
        /* <DEDUP_REMOVED lines=61> */
.L_x_50364:
[----:B------:R-:W-:Y:S05]  /*d000*/  BSYNC.RECONVERGENT B2 ;  /* 0x0000000000027941 */ /* 0x000fea0003800200 */
.L_x_50363:
        /* <DEDUP_REMOVED lines=12> */
.L_x_50362:
[----:B------:R-:W-:Y:S05]  /*d0d0*/  BSYNC.RECONVERGENT B1 ;  /* 0x0000000000017941 */ /* 0x000fea0003800200 */
.L_x_50361:
        /* <DEDUP_REMOVED lines=22> */
.L_x_50372:
        /* <DEDUP_REMOVED lines=13> */
.L_x_50374:
[----:B------:R-:W-:Y:S05]  /*d310*/  BSYNC.RECONVERGENT B3 ;  /* 0x0000000000037941 */ /* 0x000fea0003800200 */
.L_x_50373:
        /* <DEDUP_REMOVED lines=61> */
.L_x_50371:
[----:B------:R-:W-:Y:S05]  /*d6f0*/  BSYNC.RECONVERGENT B2 ;  /* 0x0000000000027941 */ /* 0x000fea0003800200 */
.L_x_50370:
        /* <DEDUP_REMOVED lines=11> */
.L_x_50369:
[----:B------:R-:W-:Y:S05]  /*d7b0*/  BSYNC.RECONVERGENT B1 ;  /* 0x0000000000017941 */ /* 0x000fea0003800200 */
.L_x_50368:
[----:B------:R-:W-:Y:S02]  /*d7c0*/  F2FP.F16.F32.PACK_AB R150, RZ, R33 ;  /* 0x00000021ff96723e */ /* 0x000fe400000000ff */
[----:B------:R-:W-:Y:S02]  /*d7d0*/  PRMT R96, R96, 0x5410, R99 ;  /* 0x0000541060607816 */ /* 0x000fe40000000063 */
[----:B------:R-:W-:Y:S02]  /*d7e0*/  PRMT R98, R98, 0x5410, R158 ;  /* 0x0000541062627816 */ /* 0x000fe4000000009e */
[----:B------:R-:W-:Y:S02]  /*d7f0*/  PRMT R97, R97, 0x5410, R149 ;  /* 0x0000541061617816 */ /* 0x000fe40000000095 */
[----:B------:R-:W-:Y:S01]  /*d800*/  PRMT R99, R212, 0x5410, R150 ;  /* 0x00005410d4637816 */ /* 0x000fe20000000096 */
[----:B------:R-:W-:Y:S06]  /*d810*/  BRA `(.L_x_50375) ;  /* 0x0000003400507947 */ /* 0x000fec0003800000 */
.L_x_50318:
[----:B------:R-:W-:Y:S01]  /*d820*/  BSSY.RECONVERGENT B1, `(.L_x_50376) ;  /* 0x000006c000017945 */ /* 0x000fe20003800200 */
[----:B--2---:R-:W-:Y:S02]  /*d830*/  HFMA2 R26, -RZ, RZ, 0, 0 ;  /* 0x00000000ff1a7431 */ /* 0x004fe400000001ff */
        /* <DEDUP_REMOVED lines=19> */
.L_x_50380:
        /* <DEDUP_REMOVED lines=13> */
.L_x_50382:
[----:B------:R-:W-:Y:S05]  /*da40*/  BSYNC.RECONVERGENT B3 ;  /* 0x0000000000037941 */ /* 0x000fea0003800200 */
.L_x_50381:
        /* <DEDUP_REMOVED lines=60> */
[----:B------:R-:W-:-:S07]  /*de10*/  LOP3.LUT R4, R6, R4, R27, 0x96, !PT ;  /* 0x0000000406047212 */ /* 0x000fce00078e961b */
.L_x_50379:
[----:B------:R-:W-:Y:S05]  /*de20*/  BSYNC.RECONVERGENT B2 ;  /* 0x0000000000027941 */ /* 0x000fea0003800200 */
.L_x_50378:
        /* <DEDUP_REMOVED lines=11> */
.L_x_50377:
[----:B------:R-:W-:Y:S05]  /*dee0*/  BSYNC.RECONVERGENT B1 ;  /* 0x0000000000017941 */ /* 0x000fea0003800200 */
.L_x_50376:
[----:B------:R-:W-:Y:S01]  /*def0*/  BSSY.RECONVERGENT B1, `(.L_x_50383) ;  /* 0x0000068000017945 */ /* 0x000fe20003800200 */
[----:B------:R-:W-:Y:S01]  /*df00*/  HFMA2 R27, -RZ, RZ, 0, 0 ;  /* 0x00000000ff1b7431 */ /* 0x000fe200000001ff */
[----:B01----:R-:W-:Y:S01]  /*df10*/  F2FP.F16.F32.PACK_AB R96, RZ, R26 ;  /* 0x0000001aff60723e */ /* 0x003fe200000000ff */
        /* <DEDUP_REMOVED lines=15> */
.L_x_50387:
        /* <DEDUP_REMOVED lines=13> */
.L_x_50389:
[----:B------:R-:W-:Y:S05]  /*e0e0*/  BSYNC.RECONVERGENT B3 ;  /* 0x0000000000037941 */ /* 0x000fea0003800200 */
.L_x_50388:
        /* <DEDUP_REMOVED lines=61> */
.L_x_50386:
[----:B------:R-:W-:Y:S05]  /*e4c0*/  BSYNC.RECONVERGENT B2 ;  /* 0x0000000000027941 */ /* 0x000fea0003800200 */
.L_x_50385:
[----:B------:R-:W-:Y:S01]  /*e4d0*/  I2FP.F32.U32 R13, R13 ;  /* 0x0000000d000d7245 */ /* 0x000fe20000201000 */
[----:B------:R-:W-:-:S04]  /*e4e0*/  IMAD.MOV.U32 R27, RZ, RZ, 0x2f800000 ;  /* 0x2f800000ff1b7424 */ /* 0x000fc800078e00ff */
[----:B------:R-:W-:-:S05]  /*e4f0*/  FFMA.FTZ R13, R13, R27, 1.1641532182693481445e-10 ;  /* 0x2f0000000d0d7423 */ /* 0x000fca000001001b */
[----:B------:R-:W-:Y:S01]  /*e500*/  FSETP.GTU.FTZ.AND P1, PT, R13, UR8, PT ;  /* 0x000000080d007c0b */ /* 0x000fe2000bf3c000 */
[----:B-----5:R-:W-:-:S05]  /*e510*/  HADD2.F32 R13, -RZ, R56.H1_H1 ;  /* 0x30000038ff0d7230 */ /* 0x020fca0000004100 */
[----:B------:R-:W-:-:S04]  /*e520*/  FMUL.FTZ R13, R13, UR11 ;  /* 0x0000000b0d0d7c20 */ /* 0x000fc80008410000 */
[----:B------:R-:W-:-:S05]  /*e530*/  FMUL.FTZ R13, R13, UR10 ;  /* 0x0000000a0d0d7c20 */ /* 0x000fca0008410000 */
[----:B------:R-:W-:Y:S02]  /*e540*/  FSEL R27, R13, RZ, !P1 ;  /* 0x000000ff0d1b7208 */ /* 0x000fe40004800000 */
[----:B------:R-:W-:-:S03]  /*e550*/  SEL R13, RZ, 0x1, P1 ;  /* 0x00000001ff0d7807 */ /* 0x000fc60000800000 */
[----:B------:R-:W-:-:S07]  /*e560*/  FMUL.FTZ R27, R27, R193 ;  /* 0x000000c11b1b7220 */ /* 0x000fce0000410000 */
.L_x_50384:
[----:B------:R-:W-:Y:S05]  /*e570*/  BSYNC.RECONVERGENT B1 ;  /* 0x0000000000017941 */ /* 0x000fea0003800200 */
.L_x_50383:
        /* <DEDUP_REMOVED lines=18> */
.L_x_50394:
        /* <DEDUP_REMOVED lines=13> */
.L_x_50396:
[----:B------:R-:W-:Y:S05]  /*e770*/  BSYNC.RECONVERGENT B3 ;  /* 0x0000000000037941 */ /* 0x000fea0003800200 */
.L_x_50395:
        /* <DEDUP_REMOVED lines=58> */
[----:B------:R-:W-:Y:S02]  /*eb20*/  IMAD.MOV.U32 R155, RZ, RZ, R28 ;  /* 0x000000ffff9b7224 */ /* 0x000fe400078e001c */
[----:B------:R-:W-:Y:S01]  /*eb30*/  IMAD.MOV.U32 R30, RZ, RZ, RZ ;  /* 0x000000ffff1e7224 */ /* 0x000fe200078e00ff */
[----:B------:R-:W-:-:S07]  /*eb40*/  LOP3.LUT R4, R6, R4, R29, 0x96, !PT ;  /* 0x0000000406047212 */ /* 0x000fce00078e961d */
.L_x_50393:
[----:B------:R-:W-:Y:S05]  /*eb50*/  BSYNC.RECONVERGENT B2 ;  /* 0x0000000000027941 */ /* 0x000fea0003800200 */
.L_x_50392:
        /* <DEDUP_REMOVED lines=11> */
.L_x_50391:
[----:B------:R-:W-:Y:S05]  /*ec10*/  BSYNC.RECONVERGENT B1 ;  /* 0x0000000000017941 */ /* 0x000fea0003800200 */
.L_x_50390:
        /* <DEDUP_REMOVED lines=18> */
.L_x_50401:
        /* <DEDUP_REMOVED lines=13> */
.L_x_50403:
[----:B------:R-:W-:Y:S05]  /*ee10*/  BSYNC.RECONVERGENT B3 ;  /* 0x0000000000037941 */ /* 0x000fea0003800200 */
.L_x_50402:
[----:B------:R-:W-:Y:S01]  /*ee20*/  LOP3.LUT R6, R9, R5, R113, 0x96, !PT ;  /* 0x0000000509067212 */ /* 0x000fe200078e9671 */
[----:B------:R-:W-:-:S04]  /*ee30*/  IMAD.WIDE.U32 R30, R3, -0x326172a9, RZ ;  /* 0xcd9e8d57031e7825 */ /* 0x000fc800078e00ff */
[----:B------:R-:W-:Y:S02]  /*ee40*/  VIADD R5, R112, 0x9e3779b9 ;  /* 0x9e3779b970057836 */ /* 0x000fe40000000000 */
        /* <DEDUP_REMOVED lines=56> */
[----:B------:R-:W-:Y:S01]  /*f1d0*/  IMAD.MOV.U32 R6, RZ, RZ, RZ ;  /* 0x000000ffff067224 */ /* 0x000fe200078e00ff */
[----:B------:R-:W-:-:S07]  /*f1e0*/  MOV R155, R30 ;  /* 0x0000001e009b7202 */ /* 0x000fce0000000f00 */
.L_x_50400:
[----:B------:R-:W-:Y:S05]  /*f1f0*/  BSYNC.RECONVERGENT B2 ;  /* 0x0000000000027941 */ /* 0x000fea0003800200 */
.L_x_50399:
        /* <DEDUP_REMOVED lines=10> */
.L_x_50398:
[----:B------:R-:W-:Y:S05]  /*f2a0*/  BSYNC.RECONVERGENT B1 ;  /* 0x0000000000017941 */ /* 0x000fea0003800200 */
.L_x_50397:
        /* <DEDUP_REMOVED lines=18> */
.L_x_50408:
        /* <DEDUP_REMOVED lines=13> */
.L_x_50410:
[----:B------:R-:W-:Y:S05]  /*f4a0*/  BSYNC.RECONVERGENT B3 ;  /* 0x0000000000037941 */ /* 0x000fea0003800200 */
.L_x_50409:
        /* <DEDUP_REMOVED lines=61> */
.L_x_50407:
[----:B------:R-:W-:Y:S05]  /*f880*/  BSYNC.RECONVERGENT B2 ;  /* 0x0000000000027941 */ /* 0x000fea0003800200 */
.L_x_50406:
        /* <DEDUP_REMOVED lines=11> */
.L_x_50405:
[----:B------:R-:W-:Y:S05]  /*f940*/  BSYNC.RECONVERGENT B1 ;  /* 0x0000000000017941 */ /* 0x000fea0003800200 */
.L_x_50404:
        /* <DEDUP_REMOVED lines=18> */
.L_x_50415:
        /* <DEDUP_REMOVED lines=13> */
.L_x_50417:
[----:B------:R-:W-:Y:S05]  /*fb40*/  BSYNC.RECONVERGENT B3 ;  /* 0x0000000000037941 */ /* 0x000fea0003800200 */
.L_x_50416:
        /* <DEDUP_REMOVED lines=58> */
[----:B------:R-:W-:-:S03]  /*fef0*/  IMAD.MOV.U32 R155, RZ, RZ, R32 ;  /* 0x000000ffff9b7224 */ /* 0x000fc600078e0020 */
[----:B------:R-:W-:Y:S01]  /*ff00*/  LOP3.LUT R4, R6, R4, R33, 0x96, !PT ;  /* 0x0000000406047212 */ /* 0x000fe200078e9621 */
[----:B------:R-:W-:-:S07]  /*ff10*/  IMAD.MOV.U32 R6, RZ, RZ, RZ ;  /* 0x000000ffff067224 */ /* 0x000fce00078e00ff */
.L_x_50414:
[----:B------:R-:W-:Y:S05]  /*ff20*/  BSYNC.RECONVERGENT B2 ;  /* 0x0000000000027941 */ /* 0x000fea0003800200 */
.L_x_50413:
        /* <DEDUP_REMOVED lines=10> */
.L_x_50412:
[----:B------:R-:W-:Y:S05]  /*ffd0*/  BSYNC.RECONVERGENT B1 ;  /* 0x0000000000017941 */ /* 0x000fea0003800200 */
.L_x_50411:
        /* <DEDUP_REMOVED lines=18> */
.L_x_50422:
        /* <DEDUP_REMOVED lines=13> */
.L_x_50424:
[----:B------:R-:W-:Y:S05]  /*101d0*/  BSYNC.RECONVERGENT B3 ;  /* 0x0000000000037941 */ /* 0x000fea0003800200 */
.L_x_50423:
        /* <DEDUP_REMOVED lines=61> */
.L_x_50421:
[----:B------:R-:W-:Y:S05]  /*105b0*/  BSYNC.RECONVERGENT B2 ;  /* 0x0000000000027941 */ /* 0x000fea0003800200 */
.L_x_50420:
        /* <DEDUP_REMOVED lines=11> */
.L_x_50419:
[----:B------:R-:W-:Y:S05]  /*10670*/  BSYNC.RECONVERGENT B1 ;  /* 0x0000000000017941 */ /* 0x000fea0003800200 */
.L_x_50418:
        /* <DEDUP_REMOVED lines=18> */
.L_x_50429:
        /* <DEDUP_REMOVED lines=13> */
.L_x_50431:
[----:B------:R-:W-:Y:S05]  /*10870*/  BSYNC.RECONVERGENT B3 ;  /* 0x0000000000037941 */ /* 0x000fea0003800200 */
.L_x_50430:
        /* <DEDUP_REMOVED lines=61> */
.L_x_50428:
[----:B------:R-:W-:Y:S05]  /*10c50*/  BSYNC.RECONVERGENT B2 ;  /* 0x0000000000027941 */ /* 0x000fea0003800200 */
.L_x_50427:
        /* <DEDUP_REMOVED lines=10> */
.L_x_50426:
[----:B------:R-:W-:Y:S05]  /*10d00*/  BSYNC.RECONVERGENT B1 ;  /* 0x0000000000017941 */ /* 0x000fea0003800200 */
.L_x_50425:
[----:B------:R-:W-:Y:S02]  /*10d10*/  F2FP.F16.F32.PACK_AB R150, RZ, R33 ;  /* 0x00000021ff96723e */ /* 0x000fe400000000ff */
[----:B------:R-:W-:Y:S02]  /*10d20*/  PRMT R96, R96, 0x5410, R99 ;  /* 0x0000541060607816 */ /* 0x000fe40000000063 */
[----:B------:R-:W-:Y:S02]  /*10d30*/  PRMT R98, R98, 0x5410, R158 ;  /* 0x0000541062627816 */ /* 0x000fe4000000009e */
[----:B------:R-:W-:Y:S02]  /*10d40*/  PRMT R97, R97, 0x5410, R149 ;  /* 0x0000541061617816 */ /* 0x000fe40000000095 */
[----:B------:R-:W-:-:S07]  /*10d50*/  PRMT R99, R212, 0x5410, R150 ;  /* 0x00005410d4637816 */ /* 0x000fce0000000096 */
.L_x_50375:
        /* <DEDUP_REMOVED lines=26> */
.L_x_50433:
[----:B------:R-:W-:Y:S05]  /*10f00*/  BSYNC.RECONVERGENT B1 ;  /* 0x0000000000017941 */ /* 0x000fea0003800200 */
.L_x_50432:
[----:B------:R-:W-:Y:S01]  /*10f10*/  IADD3 R153, PT, PT, R153, 0x20, RZ ;  /* 0x0000002099997810 */ /* 0x000fe20007ffe0ff */
[----:B------:R-:W-:-:S07]  /*10f20*/  VIADD R152, R152, 0x20 ;  /* 0x0000002098987836 */ /* 0x000fce0000000000 */
.L_x_50317:
[----:B------:R-:W-:Y:S05]  /*10f30*/  BSYNC.RECONVERGENT B0 ;  /* 0x0000000000007941 */ /* 0x000fea0003800200 */
.L_x_50316:
        /* <DEDUP_REMOVED lines=36> */
.L_x_50441:
        /* <DEDUP_REMOVED lines=13> */
.L_x_50443:
[----:B------:R-:W-:Y:S05]  /*11250*/  BSYNC.RECONVERGENT B3 ;  /* 0x0000000000037941 */ /* 0x000fea0003800200 */
.L_x_50442:
[----:B------:R-:W-:Y:S01]  /*11260*/  LOP3.LUT R6, R9, R5, R113, 0x96, !PT ;  /* 0x0000000509067212 */ /* 0x000fe200078e9671 */
[----:B------:R-:W-:Y:S01]  /*11270*/  IMAD.WIDE.U32 R36, R3, -0x326172a9, RZ ;  /* 0xcd9e8d5703247825 */ /* 0x000fe200078e00ff */
[----:B------:R-:W-:Y:S02]  /*11280*/  IADD3 R5, PT, PT, R112, -0x61c88647, RZ ;  /* 0x9e3779b970057810 */ /* 0x000fe40007ffe0ff */
[----:B------:R-:W-:Y:S01]  /*11290*/  MOV R11, R149 ;  /* 0x00000095000b7202 */ /* 0x000fe20000000f00 */
        /* <DEDUP_REMOVED lines=56> */
[----:B------:R-:W-:-:S07]  /*11620*/  IMAD.MOV.U32 R37, RZ, RZ, RZ ;  /* 0x000000ffff257224 */ /* 0x000fce00078e00ff */
.L_x_50440:
[----:B------:R-:W-:Y:S05]  /*11630*/  BSYNC.RECONVERGENT B2 ;  /* 0x0000000000027941 */ /* 0x000fea0003800200 */
.L_x_50439:
        /* <DEDUP_REMOVED lines=12> */
.L_x_50438:
[----:B------:R-:W-:Y:S05]  /*11700*/  BSYNC.RECONVERGENT B1 ;  /* 0x0000000000017941 */ /* 0x000fea0003800200 */
.L_x_50437:
[----:B------:R-:W-:Y:S01]  /*11710*/  BSSY.RECONVERGENT B1, `(.L_x_50444) ;  /* 0x000006d000017945 */ /* 0x000fe20003800200 */
[----:B01----:R-:W-:Y:S01]  /*11720*/  F2FP.F16.F32.PACK_AB R96, RZ, R35 ;  /* 0x00000023ff60723e */ /* 0x003fe200000000ff */
        /* <DEDUP_REMOVED lines=20> */
.L_x_50448:
        /* <DEDUP_REMOVED lines=13> */
.L_x_50450:
[----:B------:R-:W-:Y:S05]  /*11940*/  BSYNC.RECONVERGENT B3 ;  /* 0x0000000000037941 */ /* 0x000fea0003800200 */
.L_x_50449:
        /* <DEDUP_REMOVED lines=61> */
.L_x_50447:
[----:B------:R-:W-:Y:S05]  /*11d20*/  BSYNC.RECONVERGENT B2 ;  /* 0x0000000000027941 */ /* 0x000fea0003800200 */
.L_x_50446:
        /* <DEDUP_REMOVED lines=11> */
.L_x_50445:
[----:B------:R-:W-:Y:S05]  /*11de0*/  BSYNC.RECONVERGENT B1 ;  /* 0x0000000000017941 */ /* 0x000fea0003800200 */
.L_x_50444:
        /* <DEDUP_REMOVED lines=22> */
.L_x_50455:
        /* <DEDUP_REMOVED lines=13> */
.L_x_50457:
[----:B------:R-:W-:Y:S05]  /*12020*/  BSYNC.RECONVERGENT B3 ;  /* 0x0000000000037941 */ /* 0x000fea0003800200 */
.L_x_50456:
        /* <DEDUP_REMOVED lines=37> */
[----:B------:R-:W-:-:S03]  /*12280*/  IADD3 R15, PT, PT, R112, 0x5384540f, RZ ;  /* 0x5384540f700f7810 */ /* 0x000fc60007ffe0ff */
[----:B------:R-:W-:-:S05]  /*12290*/  VIADD R5, R113, 0x646e171e ;  /* 0x646e171e71057836 */ /* 0x000fca0000000000 */
        /* <DEDUP_REMOVED lines=21> */
[----:B------:R-:W-:-:S07]  /*123f0*/  MOV R8, R40 ;  /* 0x0000002800087202 */ /* 0x000fce0000000f00 */
.L_x_50454:
[----:B------:R-:W-:Y:S05]  /*12400*/  BSYNC.RECONVERGENT B2 ;  /* 0x0000000000027941 */ /* 0x000fea0003800200 */
.L_x_50453:
        /* <DEDUP_REMOVED lines=12> */
.L_x_50452:
[----:B------:R-:W-:Y:S05]  /*124d0*/  BSYNC.RECONVERGENT B1 ;  /* 0x0000000000017941 */ /* 0x000fea0003800200 */
.L_x_50451:
        /* <DEDUP_REMOVED lines=22> */
.L_x_50462:
        /* <DEDUP_REMOVED lines=13> */
.L_x_50464:
[----:B------:R-:W-:Y:S05]  /*12710*/  BSYNC.RECONVERGENT B3 ;  /* 0x0000000000037941 */ /* 0x000fea0003800200 */
.L_x_50463:
        /* <DEDUP_REMOVED lines=61> */
.L_x_50461:
[----:B------:R-:W-:Y:S05]  /*12af0*/  BSYNC.RECONVERGENT B2 ;  /* 0x0000000000027941 */ /* 0x000fea0003800200 */
.L_x_50460:
        /* <DEDUP_REMOVED lines=11> */
.L_x_50459:
[----:B------:R-:W-:Y:S05]  /*12bb0*/  BSYNC.RECONVERGENT B1 ;  /* 0x0000000000017941 */ /* 0x000fea0003800200 */
.L_x_50458:
        /* <DEDUP_REMOVED lines=22> */
.L_x_50469:
        /* <DEDUP_REMOVED lines=13> */
.L_x_50471:
[----:B------:R-:W-:Y:S05]  /*12df0*/  BSYNC.RECONVERGENT B3 ;  /* 0x0000000000037941 */ /* 0x000fea0003800200 */
.L_x_50470:
        /* <DEDUP_REMOVED lines=61> */
.L_x_50468:
[----:B------:R-:W-:Y:S05]  /*131d0*/  BSYNC.RECONVERGENT B2 ;  /* 0x0000000000027941 */ /* 0x000fea0003800200 */
.L_x_50467:
        /* <DEDUP_REMOVED lines=12> */
.L_x_50466:
[----:B------:R-:W-:Y:S05]  /*132a0*/  BSYNC.RECONVERGENT B1 ;  /* 0x0000000000017941 */ /* 0x000fea0003800200 */
.L_x_50465:
        /* <DEDUP_REMOVED lines=22> */
.L_x_50476:
        /* <DEDUP_REMOVED lines=13> */
.L_x_50478:
[----:B------:R-:W-:Y:S05]  /*134e0*/  BSYNC.RECONVERGENT B3 ;  /* 0x0000000000037941 */ /* 0x000fea0003800200 */
.L_x_50477:
        /* <DEDUP_REMOVED lines=61> */
.L_x_50475:
[----:B------:R-:W-:Y:S05]  /*138c0*/  BSYNC.RECONVERGENT B2 ;  /* 0x0000000000027941 */ /* 0x000fea0003800200 */
.L_x_50474:
        /* <DEDUP_REMOVED lines=11> */
.L_x_50473:
[----:B------:R-:W-:Y:S05]  /*13980*/  BSYNC.RECONVERGENT B1 ;  /* 0x0000000000017941 */ /* 0x000fea0003800200 */
.L_x_50472:
        /* <DEDUP_REMOVED lines=22> */
.L_x_50483:
        /* <DEDUP_REMOVED lines=13> */
.L_x_50485:
[----:B------:R-:W-:Y:S05]  /*13bc0*/  BSYNC.RECONVERGENT B3 ;  /* 0x0000000000037941 */ /* 0x000fea0003800200 */
.L_x_50484:
        /* <DEDUP_REMOVED lines=61> */
.L_x_50482:
[----:B------:R-:W-:Y:S05]  /*13fa0*/  BSYNC.RECONVERGENT B2 ;  /* 0x0000000000027941 */ /* 0x000fea0003800200 */
.L_x_50481:
        /* <DEDUP_REMOVED lines=12> */
.L_x_50480:
[----:B------:R-:W-:Y:S05]  /*14070*/  BSYNC.RECONVERGENT B1 ;  /* 0x0000000000017941 */ /* 0x000fea0003800200 */
.L_x_50479:
        /* <DEDUP_REMOVED lines=22> */
.L_x_50490:
        /* <DEDUP_REMOVED lines=13> */
.L_x_50492:
[----:B------:R-:W-:Y:S05]  /*142b0*/  BSYNC.RECONVERGENT B3 ;  /* 0x0000000000037941 */ /* 0x000fea0003800200 */
.L_x_50491:
        /* <DEDUP_REMOVED lines=61> */
.L_x_50489:
[----:B------:R-:W-:Y:S05]  /*14690*/  BSYNC.RECONVERGENT B2 ;  /* 0x0000000000027941 */ /* 0x000fea0003800200 */
.L_x_50488:
        /* <DEDUP_REMOVED lines=11> */
.L_x_50487:
[----:B------:R-:W-:Y:S05]  /*14750*/  BSYNC.RECONVERGENT B1 ;  /* 0x0000000000017941 */ /* 0x000fea0003800200 */
.L_x_50486:
[----:B------:R-:W-:Y:S02]  /*14760*/  F2FP.F16.F32.PACK_AB R150, RZ, R42 ;  /* 0x0000002aff96723e */ /* 0x000fe400000000ff */
[----:B------:R-:W-:Y:S02]  /*14770*/  PRMT R96, R96, 0x5410, R99 ;  /* 0x0000541060607816 */ /* 0x000fe40000000063 */
[----:B------:R-:W-:Y:S02]  /*14780*/  PRMT R98, R98, 0x5410, R158 ;  /* 0x0000541062627816 */ /* 0x000fe4000000009e */
[----:B------:R-:W-:Y:S02]  /*14790*/  PRMT R97, R97, 0x5410, R149 ;  /* 0x0000541061617816 */ /* 0x000fe40000000095 */
[----:B------:R-:W-:Y:S01]  /*147a0*/  PRMT R99, R212, 0x5410, R150 ;  /* 0x00005410d4637816 */ /* 0x000fe20000000096 */
[----:B------:R-:W-:Y:S06]  /*147b0*/  BRA `(.L_x_50493) ;  /* 0x0000003400507947 */ /* 0x000fec0003800000 */
.L_x_50436:
        /* <DEDUP_REMOVED lines=21> */
.L_x_50498:
        /* <DEDUP_REMOVED lines=13> */
.L_x_50500:
[----:B------:R-:W-:Y:S05]  /*149e0*/  BSYNC.RECONVERGENT B3 ;  /* 0x0000000000037941 */ /* 0x000fea0003800200 */
.L_x_50499:
        /* <DEDUP_REMOVED lines=61> */
.L_x_50497:
[----:B------:R-:W-:Y:S05]  /*14dc0*/  BSYNC.RECONVERGENT B2 ;  /* 0x0000000000027941 */ /* 0x000fea0003800200 */
.L_x_50496:
        /* <DEDUP_REMOVED lines=11> */
.L_x_50495:
[----:B------:R-:W-:Y:S05]  /*14e80*/  BSYNC.RECONVERGENT B1 ;  /* 0x0000000000017941 */ /* 0x000fea0003800200 */
.L_x_50494:
        /* <DEDUP_REMOVED lines=18> */
.L_x_50505:
        /* <DEDUP_REMOVED lines=13> */
.L_x_50507:
[----:B------:R-:W-:Y:S05]  /*15080*/  BSYNC.RECONVERGENT B3 ;  /* 0x0000000000037941 */ /* 0x000fea0003800200 */
.L_x_50506:
        /* <DEDUP_REMOVED lines=61> */
.L_x_50504:
[----:B------:R-:W-:Y:S05]  /*15460*/  BSYNC.RECONVERGENT B2 ;  /* 0x0000000000027941 */ /* 0x000fea0003800200 */
.L_x_50503:
        /* <DEDUP_REMOVED lines=10> */
.L_x_50502:
[----:B------:R-:W-:Y:S05]  /*15510*/  BSYNC.RECONVERGENT B1 ;  /* 0x0000000000017941 */ /* 0x000fea0003800200 */
.L_x_50501:
        /* <DEDUP_REMOVED lines=18> */
.L_x_50512:
        /* <DEDUP_REMOVED lines=13> */
.L_x_50514:
[----:B------:R-:W-:Y:S05]  /*15710*/  BSYNC.RECONVERGENT B3 ;  /* 0x0000000000037941 */ /* 0x000fea0003800200 */
.L_x_50513:
        /* <DEDUP_REMOVED lines=61> */
.L_x_50511:
[----:B------:R-:W-:Y:S05]  /*15af0*/  BSYNC.RECONVERGENT B2 ;  /* 0x0000000000027941 */ /* 0x000fea0003800200 */
.L_x_50510:
        /* <DEDUP_REMOVED lines=11> */
.L_x_50509:
[----:B------:R-:W-:Y:S05]  /*15bb0*/  BSYNC.RECONVERGENT B1 ;  /* 0x0000000000017941 */ /* 0x000fea0003800200 */
.L_x_50508:
        /* <DEDUP_REMOVED lines=18> */
.L_x_50519:
        /* <DEDUP_REMOVED lines=13> */
.L_x_50521:
[----:B------:R-:W-:Y:S05]  /*15db0*/  BSYNC.RECONVERGENT B3 ;  /* 0x0000000000037941 */ /* 0x000fea0003800200 */
.L_x_50520:
        /* <DEDUP_REMOVED lines=61> */
.L_x_50518:
[----:B------:R-:W-:Y:S05]  /*16190*/  BSYNC.RECONVERGENT B2 ;  /* 0x0000000000027941 */ /* 0x000fea0003800200 */
.L_x_50517:
        /* <DEDUP_REMOVED lines=10> */
.L_x_50516:
[----:B------:R-:W-:Y:S05]  /*16240*/  BSYNC.RECONVERGENT B1 ;  /* 0x0000000000017941 */ /* 0x000fea0003800200 */
.L_x_50515:
        /* <DEDUP_REMOVED lines=18> */
.L_x_50526:
        /* <DEDUP_REMOVED lines=13> */
.L_x_50528:
[----:B------:R-:W-:Y:S05]  /*16440*/  BSYNC.RECONVERGENT B3 ;  /* 0x0000000000037941 */ /* 0x000fea0003800200 */
.L_x_50527:
        /* <DEDUP_REMOVED lines=61> */
.L_x_50525:
[----:B------:R-:W-:Y:S05]  /*16820*/  BSYNC.RECONVERGENT B2 ;  /* 0x0000000000027941 */ /* 0x000fea0003800200 */
.L_x_50524:
        /* <DEDUP_REMOVED lines=11> */
.L_x_50523:
[----:B------:R-:W-:Y:S05]  /*168e0*/  BSYNC.RECONVERGENT B1 ;  /* 0x0000000000017941 */ /* 0x000fea0003800200 */
.L_x_50522:
        /* <DEDUP_REMOVED lines=18> */
.L_x_50533:
        /* <DEDUP_REMOVED lines=13> */
.L_x_50535:
[----:B------:R-:W-:Y:S05]  /*16ae0*/  BSYNC.RECONVERGENT B3 ;  /* 0x0000000000037941 */ /* 0x000fea0003800200 */
.L_x_50534:
        /* <DEDUP_REMOVED lines=61> */
.L_x_50532:
[----:B------:R-:W-:Y:S05]  /*16ec0*/  BSYNC.RECONVERGENT B2 ;  /* 0x0000000000027941 */ /* 0x000fea0003800200 */
.L_x_50531:
        /* <DEDUP_REMOVED lines=10> */
.L_x_50530:
[----:B------:R-:W-:Y:S05]  /*16f70*/  BSYNC.RECONVERGENT B1 ;  /* 0x0000000000017941 */ /* 0x000fea0003800200 */
.L_x_50529:
        /* <DEDUP_REMOVED lines=18> */
.L_x_50540:
        /* <DEDUP_REMOVED lines=13> */
.L_x_50542:
[----:B------:R-:W-:Y:S05]  /*17170*/  BSYNC.RECONVERGENT B3 ;  /* 0x0000000000037941 */ /* 0x000fea0003800200 */
.L_x_50541:
        /* <DEDUP_REMOVED lines=61> */
.L_x_50539:
[----:B------:R-:W-:Y:S05]  /*17550*/  BSYNC.RECONVERGENT B2 ;  /* 0x0000000000027941 */ /* 0x000fea0003800200 */
.L_x_50538:
        /* <DEDUP_REMOVED lines=11> */
.L_x_50537:
[----:B------:R-:W-:Y:S05]  /*17610*/  BSYNC.RECONVERGENT B1 ;  /* 0x0000000000017941 */ /* 0x000fea0003800200 */
.L_x_50536:
        /* <DEDUP_REMOVED lines=18> */
.L_x_50547:
        /* <DEDUP_REMOVED lines=13> */
.L_x_50549:
[----:B------:R-:W-:Y:S05]  /*17810*/  BSYNC.RECONVERGENT B3 ;  /* 0x0000000000037941 */ /* 0x000fea0003800200 */
.L_x_50548:
        /* <DEDUP_REMOVED lines=61> */
.L_x_50546:
[----:B------:R-:W-:Y:S05]  /*17bf0*/  BSYNC.RECONVERGENT B2 ;  /* 0x0000000000027941 */ /* 0x000fea0003800200 */
.L_x_50545:
        /* <DEDUP_REMOVED lines=10> */
.L_x_50544:
[----:B------:R-:W-:Y:S05]  /*17ca0*/  BSYNC.RECONVERGENT B1 ;  /* 0x0000000000017941 */ /* 0x000fea0003800200 */
.L_x_50543:
[----:B------:R-:W-:Y:S02]  /*17cb0*/  F2FP.F16.F32.PACK_AB R150, RZ, R42 ;  /* 0x0000002aff96723e */ /* 0x000fe400000000ff */
[----:B------:R-:W-:Y:S02]  /*17cc0*/  PRMT R96, R96, 0x5410, R99 ;  /* 0x0000541060607816 */ /* 0x000fe40000000063 */
[----:B------:R-:W-:Y:S02]  /*17cd0*/  PRMT R98, R98, 0x5410, R158 ;  /* 0x0000541062627816 */ /* 0x000fe4000000009e */
[----:B------:R-:W-:Y:S02]  /*17ce0*/  PRMT R97, R97, 0x5410, R149 ;  /* 0x0000541061617816 */ /* 0x000fe40000000095 */
[----:B------:R-:W-:-:S07]  /*17cf0*/  PRMT R99, R212, 0x5410, R150 ;  /* 0x00005410d4637816 */ /* 0x000fce0000000096 */
.L_x_50493:
        /* <DEDUP_REMOVED lines=26> */
.L_x_50551:
[----:B------:R-:W-:Y:S05]  /*17ea0*/  BSYNC.RECONVERGENT B1 ;  /* 0x0000000000017941 */ /* 0x000fea0003800200 */
.L_x_50550:
[----:B------:R-:W-:Y:S01]  /*17eb0*/  IADD3 R153, PT, PT, R153, 0x20, RZ ;  /* 0x0000002099997810 */ /* 0x000fe20007ffe0ff */
[----:B------:R-:W-:-:S07]  /*17ec0*/  VIADD R152, R152, 0x20 ;  /* 0x0000002098987836 */ /* 0x000fce0000000000 */
.L_x_50435:
[----:B------:R-:W-:Y:S05]  /*17ed0*/  BSYNC.RECONVERGENT B0 ;  /* 0x0000000000007941 */ /* 0x000fea0003800200 */
.L_x_50434:
        /* <DEDUP_REMOVED lines=36> */
.L_x_50559:
        /* <DEDUP_REMOVED lines=13> */
.L_x_50561:
[----:B------:R-:W-:Y:S05]  /*181f0*/  BSYNC.RECONVERGENT B3 ;  /* 0x0000000000037941 */ /* 0x000fea0003800200 */
.L_x_50560:
        /* <DEDUP_REMOVED lines=61> */
.L_x_50558:
[----:B------:R-:W-:Y:S05]  /*185d0*/  BSYNC.RECONVERGENT B2 ;  /* 0x0000000000027941 */ /* 0x000fea0003800200 */
.L_x_50557:
        /* <DEDUP_REMOVED lines=12> */
.L_x_50556:
[----:B------:R-:W-:Y:S05]  /*186a0*/  BSYNC.RECONVERGENT B1 ;  /* 0x0000000000017941 */ /* 0x000fea0003800200 */
.L_x_50555:
        /* <DEDUP_REMOVED lines=22> */
.L_x_50566:
        /* <DEDUP_REMOVED lines=13> */
.L_x_50568:
[----:B------:R-:W-:Y:S05]  /*188e0*/  BSYNC.RECONVERGENT B3 ;  /* 0x0000000000037941 */ /* 0x000fea0003800200 */
.L_x_50567:
        /* <DEDUP_REMOVED lines=61> */
.L_x_50565:
[----:B------:R-:W-:Y:S05]  /*18cc0*/  BSYNC.RECONVERGENT B2 ;  /* 0x0000000000027941 */ /* 0x000fea0003800200 */
.L_x_50564:
        /* <DEDUP_REMOVED lines=11> */
.L_x_50563:
[----:B------:R-:W-:Y:S05]  /*18d80*/  BSYNC.RECONVERGENT B1 ;  /* 0x0000000000017941 */ /* 0x000fea0003800200 */
.L_x_50562:
        /* <DEDUP_REMOVED lines=22> */
.L_x_50573:
        /* <DEDUP_REMOVED lines=13> */
.L_x_50575:
[----:B------:R-:W-:Y:S05]  /*18fc0*/  BSYNC.RECONVERGENT B3 ;  /* 0x0000000000037941 */ /* 0x000fea0003800200 */
.L_x_50574:
        /* <DEDUP_REMOVED lines=61> */
.L_x_50572:
[----:B------:R-:W-:Y:S05]  /*193a0*/  BSYNC.RECONVERGENT B2 ;  /* 0x0000000000027941 */ /* 0x000fea0003800200 */
.L_x_50571:
        /* <DEDUP_REMOVED lines=12> */
.L_x_50570:
[----:B------:R-:W-:Y:S05]  /*19470*/  BSYNC.RECONVERGENT B1 ;  /* 0x0000000000017941 */ /* 0x000fea0003800200 */
.L_x_50569:
        /* <DEDUP_REMOVED lines=22> */
.L_x_50580:
        /* <DEDUP_REMOVED lines=13> */
.L_x_50582:
[----:B------:R-:W-:Y:S05]  /*196b0*/  BSYNC.RECONVERGENT B3 ;  /* 0x0000000000037941 */ /* 0x000fea0003800200 */
.L_x_50581:
        /* <DEDUP_REMOVED lines=61> */
.L_x_50579:
[----:B------:R-:W-:Y:S05]  /*19a90*/  BSYNC.RECONVERGENT B2 ;  /* 0x0000000000027941 */ /* 0x000fea0003800200 */
.L_x_50578:
        /* <DEDUP_REMOVED lines=11> */
.L_x_50577:
[----:B------:R-:W-:Y:S05]  /*19b50*/  BSYNC.RECONVERGENT B1 ;  /* 0x0000000000017941 */ /* 0x000fea0003800200 */
.L_x_50576:
        /* <DEDUP_REMOVED lines=22> */
.L_x_50587:
        /* <DEDUP_REMOVED lines=13> */
.L_x_50589:
[----:B------:R-:W-:Y:S05]  /*19d90*/  BSYNC.RECONVERGENT B3 ;  /* 0x0000000000037941 */ /* 0x000fea0003800200 */
.L_x_50588:
        /* <DEDUP_REMOVED lines=61> */
.L_x_50586:
[----:B------:R-:W-:Y:S05]  /*1a170*/  BSYNC.RECONVERGENT B2 ;  /* 0x0000000000027941 */ /* 0x000fea0003800200 */
.L_x_50585:
        /* <DEDUP_REMOVED lines=12> */
.L_x_50584:
[----:B------:R-:W-:Y:S05]  /*1a240*/  BSYNC.RECONVERGENT B1 ;  /* 0x0000000000017941 */ /* 0x000fea0003800200 */
.L_x_50583:
        /* <DEDUP_REMOVED lines=22> */
.L_x_50594:
        /* <DEDUP_REMOVED lines=13> */
.L_x_50596:
[----:B------:R-:W-:Y:S05]  /*1a480*/  BSYNC.RECONVERGENT B3 ;  /* 0x0000000000037941 */ /* 0x000fea0003800200 */
.L_x_50595:
        /* <DEDUP_REMOVED lines=61> */
.L_x_50593:
[----:B------:R-:W-:Y:S05]  /*1a860*/  BSYNC.RECONVERGENT B2 ;  /* 0x0000000000027941 */ /* 0x000fea0003800200 */
.L_x_50592:
        /* <DEDUP_REMOVED lines=11> */
.L_x_50591:
[----:B------:R-:W-:Y:S05]  /*1a920*/  BSYNC.RECONVERGENT B1 ;  /* 0x0000000000017941 */ /* 0x000fea0003800200 */
.L_x_50590:
        /* <DEDUP_REMOVED lines=22> */
.L_x_50601:
        /* <DEDUP_REMOVED lines=13> */
.L_x_50603:
[----:B------:R-:W-:Y:S05]  /*1ab60*/  BSYNC.RECONVERGENT B3 ;  /* 0x0000000000037941 */ /* 0x000fea0003800200 */
.L_x_50602:
        /* <DEDUP_REMOVED lines=61> */
.L_x_50600:
[----:B------:R-:W-:Y:S05]  /*1af40*/  BSYNC.RECONVERGENT B2 ;  /* 0x0000000000027941 */ /* 0x000fea0003800200 */
.L_x_50599:
        /* <DEDUP_REMOVED lines=12> */
.L_x_50598:
[----:B------:R-:W-:Y:S05]  /*1b010*/  BSYNC.RECONVERGENT B1 ;  /* 0x0000000000017941 */ /* 0x000fea0003800200 */
.L_x_50597:
        /* <DEDUP_REMOVED lines=22> */
.L_x_50608:
        /* <DEDUP_REMOVED lines=13> */
.L_x_50610:
[----:B------:R-:W-:Y:S05]  /*1b250*/  BSYNC.RECONVERGENT B3 ;  /* 0x0000000000037941 */ /* 0x000fea0003800200 */
.L_x_50609:
        /* <DEDUP_REMOVED lines=61> */
.L_x_50607:
[----:B------:R-:W-:Y:S05]  /*1b630*/  BSYNC.RECONVERGENT B2 ;  /* 0x0000000000027941 */ /* 0x000fea0003800200 */
.L_x_50606:
        /* <DEDUP_REMOVED lines=11> */
.L_x_50605:
[----:B------:R-:W-:Y:S05]  /*1b6f0*/  BSYNC.RECONVERGENT B1 ;  /* 0x0000000000017941 */ /* 0x000fea0003800200 */
.L_x_50604:
[----:B------:R-:W-:Y:S02]  /*1b700*/  F2FP.F16.F32.PACK_AB R150, RZ, R50 ;  /* 0x00000032ff96723e */ /* 0x000fe400000000ff */
[----:B------:R-:W-:Y:S02]  /*1b710*/  PRMT R96, R96, 0x5410, R99 ;  /* 0x0000541060607816 */ /* 0x000fe40000000063 */
[----:B------:R-:W-:Y:S02]  /*1b720*/  PRMT R98, R98, 0x5410, R158 ;  /* 0x0000541062627816 */ /* 0x000fe4000000009e */
[----:B------:R-:W-:Y:S02]  /*1b730*/  PRMT R97, R97, 0x5410, R149 ;  /* 0x0000541061617816 */ /* 0x000fe40000000095 */
[----:B------:R-:W-:Y:S01]  /*1b740*/  PRMT R99, R212, 0x5410, R150 ;  /* 0x00005410d4637816 */ /* 0x000fe20000000096 */
[----:B------:R-:W-:Y:S06]  /*1b750*/  BRA `(.L_x_50611) ;  /* 0x0000003400507947 */ /* 0x000fec0003800000 */
.L_x_50554:
        /* <DEDUP_REMOVED lines=21> */
.L_x_50616:
        /* <DEDUP_REMOVED lines=13> */
.L_x_50618:
[----:B------:R-:W-:Y:S05]  /*1b980*/  BSYNC.RECONVERGENT B3 ;  /* 0x0000000000037941 */ /* 0x000fea0003800200 */
.L_x_50617:
        /* <DEDUP_REMOVED lines=61> */
.L_x_50615:
[----:B------:R-:W-:Y:S05]  /*1bd60*/  BSYNC.RECONVERGENT B2 ;  /* 0x0000000000027941 */ /* 0x000fea0003800200 */
.L_x_50614:
        /* <DEDUP_REMOVED lines=11> */
.L_x_50613:
[----:B------:R-:W-:Y:S05]  /*1be20*/  BSYNC.RECONVERGENT B1 ;  /* 0x0000000000017941 */ /* 0x000fea0003800200 */
.L_x_50612:
        /* <DEDUP_REMOVED lines=18> */
.L_x_50623:
        /* <DEDUP_REMOVED lines=13> */
.L_x_50625:
[----:B------:R-:W-:Y:S05]  /*1c020*/  BSYNC.RECONVERGENT B3 ;  /* 0x0000000000037941 */ /* 0x000fea0003800200 */
.L_x_50624:
        /* <DEDUP_REMOVED lines=61> */
.L_x_50622:
[----:B------:R-:W-:Y:S05]  /*1c400*/  BSYNC.RECONVERGENT B2 ;  /* 0x0000000000027941 */ /* 0x000fea0003800200 */
.L_x_50621:
        /* <DEDUP_REMOVED lines=10> */
.L_x_50620:
[----:B------:R-:W-:Y:S05]  /*1c4b0*/  BSYNC.RECONVERGENT B1 ;  /* 0x0000000000017941 */ /* 0x000fea0003800200 */
.L_x_50619:
        /* <DEDUP_REMOVED lines=18> */
.L_x_50630:
        /* <DEDUP_REMOVED lines=13> */
.L_x_50632:
[----:B------:R-:W-:Y:S05]  /*1c6b0*/  BSYNC.RECONVERGENT B3 ;  /* 0x0000000000037941 */ /* 0x000fea0003800200 */
.L_x_50631:
        /* <DEDUP_REMOVED lines=61> */
.L_x_50629:
[----:B------:R-:W-:Y:S05]  /*1ca90*/  BSYNC.RECONVERGENT B2 ;  /* 0x0000000000027941 */ /* 0x000fea0003800200 */
.L_x_50628:
        /* <DEDUP_REMOVED lines=11> */
.L_x_50627:
[----:B------:R-:W-:Y:S05]  /*1cb50*/  BSYNC.RECONVERGENT B1 ;  /* 0x0000000000017941 */ /* 0x000fea0003800200 */
.L_x_50626:
        /* <DEDUP_REMOVED lines=18> */
.L_x_50637:
        /* <DEDUP_REMOVED lines=13> */
.L_x_50639:
[----:B------:R-:W-:Y:S05]  /*1cd50*/  BSYNC.RECONVERGENT B3 ;  /* 0x0000000000037941 */ /* 0x000fea0003800200 */
.L_x_50638:
        /* <DEDUP_REMOVED lines=61> */
.L_x_50636:
[----:B------:R-:W-:Y:S05]  /*1d130*/  BSYNC.RECONVERGENT B2 ;  /* 0x0000000000027941 */ /* 0x000fea0003800200 */
.L_x_50635:
        /* <DEDUP_REMOVED lines=10> */
.L_x_50634:
[----:B------:R-:W-:Y:S05]  /*1d1e0*/  BSYNC.RECONVERGENT B1 ;  /* 0x0000000000017941 */ /* 0x000fea0003800200 */
.L_x_50633:
        /* <DEDUP_REMOVED lines=18> */
.L_x_50644:
        /* <DEDUP_REMOVED lines=13> */
.L_x_50646:
[----:B------:R-:W-:Y:S05]  /*1d3e0*/  BSYNC.RECONVERGENT B3 ;  /* 0x0000000000037941 */ /* 0x000fea0003800200 */
.L_x_50645:
        /* <DEDUP_REMOVED lines=61> */
.L_x_50643:
[----:B------:R-:W-:Y:S05]  /*1d7c0*/  BSYNC.RECONVERGENT B2 ;  /* 0x0000000000027941 */ /* 0x000fea0003800200 */
.L_x_50642:
        /* <DEDUP_REMOVED lines=11> */
.L_x_50641:
[----:B------:R-:W-:Y:S05]  /*1d880*/  BSYNC.RECONVERGENT B1 ;  /* 0x0000000000017941 */ /* 0x000fea0003800200 */
.L_x_50640:
        /* <DEDUP_REMOVED lines=18> */
.L_x_50651:
        /* <DEDUP_REMOVED lines=13> */
.L_x_50653:
[----:B------:R-:W-:Y:S05]  /*1da80*/  BSYNC.RECONVERGENT B3 ;  /* 0x0000000000037941 */ /* 0x000fea0003800200 */
.L_x_50652:
        /* <DEDUP_REMOVED lines=61> */
.L_x_50650:
[----:B------:R-:W-:Y:S05]  /*1de60*/  BSYNC.RECONVERGENT B2 ;  /* 0x0000000000027941 */ /* 0x000fea0003800200 */
.L_x_50649:
        /* <DEDUP_REMOVED lines=10> */
.L_x_50648:
[----:B------:R-:W-:Y:S05]  /*1df10*/  BSYNC.RECONVERGENT B1 ;  /* 0x0000000000017941 */ /* 0x000fea0003800200 */
.L_x_50647:
        /* <DEDUP_REMOVED lines=18> */
.L_x_50658:
        /* <DEDUP_REMOVED lines=13> */
.L_x_50660:
[----:B------:R-:W-:Y:S05]  /*1e110*/  BSYNC.RECONVERGENT B3 ;  /* 0x0000000000037941 */ /* 0x000fea0003800200 */
.L_x_50659:
        /* <DEDUP_REMOVED lines=61> */
.L_x_50657:
[----:B------:R-:W-:Y:S05]  /*1e4f0*/  BSYNC.RECONVERGENT B2 ;  /* 0x0000000000027941 */ /* 0x000fea0003800200 */
.L_x_50656:
        /* <DEDUP_REMOVED lines=11> */
.L_x_50655:
[----:B------:R-:W-:Y:S05]  /*1e5b0*/  BSYNC.RECONVERGENT B1 ;  /* 0x0000000000017941 */ /* 0x000fea0003800200 */
.L_x_50654:
        /* <DEDUP_REMOVED lines=18> */
.L_x_50665:
        /* <DEDUP_REMOVED lines=13> */
.L_x_50667:
[----:B------:R-:W-:Y:S05]  /*1e7b0*/  BSYNC.RECONVERGENT B3 ;  /* 0x0000000000037941 */ /* 0x000fea0003800200 */
.L_x_50666:
        /* <DEDUP_REMOVED lines=61> */
.L_x_50664:
[----:B------:R-:W-:Y:S05]  /*1eb90*/  BSYNC.RECONVERGENT B2 ;  /* 0x0000000000027941 */ /* 0x000fea0003800200 */
.L_x_50663:
        /* <DEDUP_REMOVED lines=10> */
.L_x_50662:
[----:B------:R-:W-:Y:S05]  /*1ec40*/  BSYNC.RECONVERGENT B1 ;  /* 0x0000000000017941 */ /* 0x000fea0003800200 */
.L_x_50661:
[----:B------:R-:W-:Y:S02]  /*1ec50*/  F2FP.F16.F32.PACK_AB R150, RZ, R50 ;  /* 0x00000032ff96723e */ /* 0x000fe400000000ff */
[----:B------:R-:W-:Y:S02]  /*1ec60*/  PRMT R96, R96, 0x5410, R99 ;  /* 0x0000541060607816 */ /* 0x000fe40000000063 */
[----:B------:R-:W-:Y:S02]  /*1ec70*/  PRMT R98, R98, 0x5410, R158 ;  /* 0x0000541062627816 */ /* 0x000fe4000000009e */
[----:B------:R-:W-:Y:S02]  /*1ec80*/  PRMT R97, R97, 0x5410, R149 ;  /* 0x0000541061617816 */ /* 0x000fe40000000095 */
[----:B------:R-:W-:-:S07]  /*1ec90*/  PRMT R99, R212, 0x5410, R150 ;  /* 0x00005410d4637816 */ /* 0x000fce0000000096 */
.L_x_50611:
        /* <DEDUP_REMOVED lines=26> */
.L_x_50669:
[----:B------:R-:W-:Y:S05]  /*1ee40*/  BSYNC.RECONVERGENT B1 ;  /* 0x0000000000017941 */ /* 0x000fea0003800200 */
.L_x_50668:
[----:B------:R-:W-:Y:S01]  /*1ee50*/  IADD3 R153, PT, PT, R153, 0x20, RZ ;  /* 0x0000002099997810 */ /* 0x000fe20007ffe0ff */
[----:B------:R-:W-:-:S07]  /*1ee60*/  VIADD R152, R152, 0x20 ;  /* 0x0000002098987836 */ /* 0x000fce0000000000 */
.L_x_50553:
[----:B------:R-:W-:Y:S05]  /*1ee70*/  BSYNC.RECONVERGENT B0 ;  /* 0x0000000000007941 */ /* 0x000fea0003800200 */
.L_x_50552:
        /* <DEDUP_REMOVED lines=36> */
.L_x_50677:
        /* <DEDUP_REMOVED lines=13> */
.L_x_50679:
[----:B------:R-:W-:Y:S05]  /*1f190*/  BSYNC.RECONVERGENT B3 ;  /* 0x0000000000037941 */ /* 0x000fea0003800200 */
.L_x_50678:
        /* <DEDUP_REMOVED lines=60> */
[----:B------:R-:W-:-:S07]  /*1f560*/  IMAD.MOV.U32 R97, RZ, RZ, R96 ;  /* 0x000000ffff617224 */ /* 0x000fce00078e0060 */
.L_x_50676:
[----:B------:R-:W-:Y:S05]  /*1f570*/  BSYNC.RECONVERGENT B2 ;  /* 0x0000000000027941 */ /* 0x000fea0003800200 */
.L_x_50675:
        /* <DEDUP_REMOVED lines=12> */
.L_x_50674:
[----:B------:R-:W-:Y:S05]  /*1f640*/  BSYNC.RECONVERGENT B1 ;  /* 0x0000000000017941 */ /* 0x000fea0003800200 */
.L_x_50673:
        /* <DEDUP_REMOVED lines=22> */
.L_x_50684:
        /* <DEDUP_REMOVED lines=13> */
.L_x_50686:
[----:B------:R-:W-:Y:S05]  /*1f880*/  BSYNC.RECONVERGENT B3 ;  /* 0x0000000000037941 */ /* 0x000fea0003800200 */
.L_x_50685:
        /* <DEDUP_REMOVED lines=61> */
.L_x_50683:
[----:B------:R-:W-:Y:S05]  /*1fc60*/  BSYNC.RECONVERGENT B2 ;  /* 0x0000000000027941 */ /* 0x000fea0003800200 */
.L_x_50682:
        /* <DEDUP_REMOVED lines=11> */
.L_x_50681:
[----:B------:R-:W-:Y:S05]  /*1fd20*/  BSYNC.RECONVERGENT B1 ;  /* 0x0000000000017941 */ /* 0x000fea0003800200 */
.L_x_50680:
        /* <DEDUP_REMOVED lines=22> */
.L_x_50691:
        /* <DEDUP_REMOVED lines=13> */
.L_x_50693:
[----:B------:R-:W-:Y:S05]  /*1ff60*/  BSYNC.RECONVERGENT B3 ;  /* 0x0000000000037941 */ /* 0x000fea0003800200 */
.L_x_50692:
        /* <DEDUP_REMOVED lines=61> */
.L_x_50690:
[----:B------:R-:W-:Y:S05]  /*20340*/  BSYNC.RECONVERGENT B2 ;  /* 0x0000000000027941 */ /* 0x000fea0003800200 */
.L_x_50689:
        /* <DEDUP_REMOVED lines=12> */
.L_x_50688:
[----:B------:R-:W-:Y:S05]  /*20410*/  BSYNC.RECONVERGENT B1 ;  /* 0x0000000000017941 */ /* 0x000fea0003800200 */
.L_x_50687:
        /* <DEDUP_REMOVED lines=22> */
.L_x_50698:
        /* <DEDUP_REMOVED lines=13> */
.L_x_50700:
[----:B------:R-:W-:Y:S05]  /*20650*/  BSYNC.RECONVERGENT B3 ;  /* 0x0000000000037941 */ /* 0x000fea0003800200 */
.L_x_50699:
        /* <DEDUP_REMOVED lines=61> */
.L_x_50697:
[----:B------:R-:W-:Y:S05]  /*20a30*/  BSYNC.RECONVERGENT B2 ;  /* 0x0000000000027941 */ /* 0x000fea0003800200 */
.L_x_50696:
        /* <DEDUP_REMOVED lines=11> */
.L_x_50695:
[----:B------:R-:W-:Y:S05]  /*20af0*/  BSYNC.RECONVERGENT B1 ;  /* 0x0000000000017941 */ /* 0x000fea0003800200 */
.L_x_50694:
        /* <DEDUP_REMOVED lines=22> */
.L_x_50705:
        /* <DEDUP_REMOVED lines=13> */
.L_x_50707:
[----:B------:R-:W-:Y:S05]  /*20d30*/  BSYNC.RECONVERGENT B3 ;  /* 0x0000000000037941 */ /* 0x000fea0003800200 */
.L_x_50706:
        /* <DEDUP_REMOVED lines=61> */
.L_x_50704:
[----:B------:R-:W-:Y:S05]  /*21110*/  BSYNC.RECONVERGENT B2 ;  /* 0x0000000000027941 */ /* 0x000fea0003800200 */
.L_x_50703:
        /* <DEDUP_REMOVED lines=12> */
.L_x_50702:
[----:B------:R-:W-:Y:S05]  /*211e0*/  BSYNC.RECONVERGENT B1 ;  /* 0x0000000000017941 */ /* 0x000fea0003800200 */
.L_x_50701:
        /* <DEDUP_REMOVED lines=22> */
.L_x_50712:
        /* <DEDUP_REMOVED lines=13> */
.L_x_50714:
[----:B------:R-:W-:Y:S05]  /*21420*/  BSYNC.RECONVERGENT B3 ;  /* 0x0000000000037941 */ /* 0x000fea0003800200 */
.L_x_50713:
        /* <DEDUP_REMOVED lines=61> */
.L_x_50711:
[----:B------:R-:W-:Y:S05]  /*21800*/  BSYNC.RECONVERGENT B2 ;  /* 0x0000000000027941 */ /* 0x000fea0003800200 */
.L_x_50710:
        /* <DEDUP_REMOVED lines=11> */
.L_x_50709:
[----:B------:R-:W-:Y:S05]  /*218c0*/  BSYNC.RECONVERGENT B1 ;  /* 0x0000000000017941 */ /* 0x000fea0003800200 */
.L_x_50708:
        /* <DEDUP_REMOVED lines=22> */
.L_x_50719:
        /* <DEDUP_REMOVED lines=13> */
.L_x_50721:
[----:B------:R-:W-:Y:S05]  /*21b00*/  BSYNC.RECONVERGENT B3 ;  /* 0x0000000000037941 */ /* 0x000fea0003800200 */
.L_x_50720:
        /* <DEDUP_REMOVED lines=61> */
.L_x_50718:
[----:B------:R-:W-:Y:S05]  /*21ee0*/  BSYNC.RECONVERGENT B2 ;  /* 0x0000000000027941 */ /* 0x000fea0003800200 */
.L_x_50717:
        /* <DEDUP_REMOVED lines=12> */
.L_x_50716:
[----:B------:R-:W-:Y:S05]  /*21fb0*/  BSYNC.RECONVERGENT B1 ;  /* 0x0000000000017941 */ /* 0x000fea0003800200 */
.L_x_50715:
        /* <DEDUP_REMOVED lines=22> */
.L_x_50726:
        /* <DEDUP_REMOVED lines=13> */
.L_x_50728:
[----:B------:R-:W-:Y:S05]  /*221f0*/  BSYNC.RECONVERGENT B3 ;  /* 0x0000000000037941 */ /* 0x000fea0003800200 */
.L_x_50727:
        /* <DEDUP_REMOVED lines=61> */
.L_x_50725:
[----:B------:R-:W-:Y:S05]  /*225d0*/  BSYNC.RECONVERGENT B2 ;  /* 0x0000000000027941 */ /* 0x000fea0003800200 */
.L_x_50724:
        /* <DEDUP_REMOVED lines=11> */
.L_x_50723:
[----:B------:R-:W-:Y:S05]  /*22690*/  BSYNC.RECONVERGENT B1 ;  /* 0x0000000000017941 */ /* 0x000fea0003800200 */
.L_x_50722:
[----:B------:R-:W-:Y:S02]  /*226a0*/  F2FP.F16.F32.PACK_AB R150, RZ, R106 ;  /* 0x0000006aff96723e */ /* 0x000fe400000000ff */
[----:B------:R-:W-:Y:S02]  /*226b0*/  PRMT R96, R96, 0x5410, R99 ;  /* 0x0000541060607816 */ /* 0x000fe40000000063 */
[----:B------:R-:W-:Y:S02]  /*226c0*/  PRMT R98, R98, 0x5410, R158 ;  /* 0x0000541062627816 */ /* 0x000fe4000000009e */
[----:B------:R-:W-:Y:S02]  /*226d0*/  PRMT R97, R97, 0x5410, R149 ;  /* 0x0000541061617816 */ /* 0x000fe40000000095 */
[----:B------:R-:W-:Y:S01]  /*226e0*/  PRMT R99, R212, 0x5410, R150 ;  /* 0x00005410d4637816 */ /* 0x000fe20000000096 */
[----:B------:R-:W-:Y:S06]  /*226f0*/  BRA `(.L_x_50729) ;  /* 0x0000003400507947 */ /* 0x000fec0003800000 */
.L_x_50672:
        /* <DEDUP_REMOVED lines=21> */
.L_x_50734:
        /* <DEDUP_REMOVED lines=13> */
.L_x_50736:
[----:B------:R-:W-:Y:S05]  /*22920*/  BSYNC.RECONVERGENT B3 ;  /* 0x0000000000037941 */ /* 0x000fea0003800200 */
.L_x_50735:
        /* <DEDUP_REMOVED lines=61> */
.L_x_50733:
[----:B------:R-:W-:Y:S05]  /*22d00*/  BSYNC.RECONVERGENT B2 ;  /* 0x0000000000027941 */ /* 0x000fea0003800200 */
.L_x_50732:
        /* <DEDUP_REMOVED lines=11> */
.L_x_50731:
[----:B------:R-:W-:Y:S05]  /*22dc0*/  BSYNC.RECONVERGENT B1 ;  /* 0x0000000000017941 */ /* 0x000fea0003800200 */
.L_x_50730:
        /* <DEDUP_REMOVED lines=18> */
.L_x_50741:
        /* <DEDUP_REMOVED lines=13> */
.L_x_50743:
[----:B------:R-:W-:Y:S05]  /*22fc0*/  BSYNC.RECONVERGENT B3 ;  /* 0x0000000000037941 */ /* 0x000fea0003800200 */
.L_x_50742:
        /* <DEDUP_REMOVED lines=61> */
.L_x_50740:
[----:B------:R-:W-:Y:S05]  /*233a0*/  BSYNC.RECONVERGENT B2 ;  /* 0x0000000000027941 */ /* 0x000fea0003800200 */
.L_x_50739:
        /* <DEDUP_REMOVED lines=10> */
.L_x_50738:
[----:B------:R-:W-:Y:S05]  /*23450*/  BSYNC.RECONVERGENT B1 ;  /* 0x0000000000017941 */ /* 0x000fea0003800200 */
.L_x_50737:
        /* <DEDUP_REMOVED lines=18> */
.L_x_50748:
        /* <DEDUP_REMOVED lines=13> */
.L_x_50750:
[----:B------:R-:W-:Y:S05]  /*23650*/  BSYNC.RECONVERGENT B3 ;  /* 0x0000000000037941 */ /* 0x000fea0003800200 */
.L_x_50749:
        /* <DEDUP_REMOVED lines=61> */
.L_x_50747:
[----:B------:R-:W-:Y:S05]  /*23a30*/  BSYNC.RECONVERGENT B2 ;  /* 0x0000000000027941 */ /* 0x000fea0003800200 */
.L_x_50746:
        /* <DEDUP_REMOVED lines=11> */
.L_x_50745:
[----:B------:R-:W-:Y:S05]  /*23af0*/  BSYNC.RECONVERGENT B1 ;  /* 0x0000000000017941 */ /* 0x000fea0003800200 */
.L_x_50744:
        /* <DEDUP_REMOVED lines=18> */
.L_x_50755:
        /* <DEDUP_REMOVED lines=13> */
.L_x_50757:
[----:B------:R-:W-:Y:S05]  /*23cf0*/  BSYNC.RECONVERGENT B3 ;  /* 0x0000000000037941 */ /* 0x000fea0003800200 */
.L_x_50756:
        /* <DEDUP_REMOVED lines=61> */
.L_x_50754:
[----:B------:R-:W-:Y:S05]  /*240d0*/  BSYNC.RECONVERGENT B2 ;  /* 0x0000000000027941 */ /* 0x000fea0003800200 */
.L_x_50753:
        /* <DEDUP_REMOVED lines=10> */
.L_x_50752:
[----:B------:R-:W-:Y:S05]  /*24180*/  BSYNC.RECONVERGENT B1 ;  /* 0x0000000000017941 */ /* 0x000fea0003800200 */
.L_x_50751:
        /* <DEDUP_REMOVED lines=18> */
.L_x_50762:
        /* <DEDUP_REMOVED lines=13> */
.L_x_50764:
[----:B------:R-:W-:Y:S05]  /*24380*/  BSYNC.RECONVERGENT B3 ;  /* 0x0000000000037941 */ /* 0x000fea0003800200 */
.L_x_50763:
        /* <DEDUP_REMOVED lines=61> */
.L_x_50761:
[----:B------:R-:W-:Y:S05]  /*24760*/  BSYNC.RECONVERGENT B2 ;  /* 0x0000000000027941 */ /* 0x000fea0003800200 */
.L_x_50760:
        /* <DEDUP_REMOVED lines=11> */
.L_x_50759:
[----:B------:R-:W-:Y:S05]  /*24820*/  BSYNC.RECONVERGENT B1 ;  /* 0x0000000000017941 */ /* 0x000fea0003800200 */
.L_x_50758:
        /* <DEDUP_REMOVED lines=18> */
.L_x_50769:
        /* <DEDUP_REMOVED lines=13> */
.L_x_50771:
[----:B------:R-:W-:Y:S05]  /*24a20*/  BSYNC.RECONVERGENT B3 ;  /* 0x0000000000037941 */ /* 0x000fea0003800200 */
.L_x_50770:
        /* <DEDUP_REMOVED lines=61> */
.L_x_50768:
[----:B------:R-:W-:Y:S05]  /*24e00*/  BSYNC.RECONVERGENT B2 ;  /* 0x0000000000027941 */ /* 0x000fea0003800200 */
.L_x_50767:
        /* <DEDUP_REMOVED lines=10> */
.L_x_50766:
[----:B------:R-:W-:Y:S05]  /*24eb0*/  BSYNC.RECONVERGENT B1 ;  /* 0x0000000000017941 */ /* 0x000fea0003800200 */
.L_x_50765:
        /* <DEDUP_REMOVED lines=18> */
.L_x_50776:
        /* <DEDUP_REMOVED lines=13> */
.L_x_50778:
[----:B------:R-:W-:Y:S05]  /*250b0*/  BSYNC.RECONVERGENT B3 ;  /* 0x0000000000037941 */ /* 0x000fea0003800200 */
.L_x_50777:
        /* <DEDUP_REMOVED lines=61> */
.L_x_50775:
[----:B------:R-:W-:Y:S05]  /*25490*/  BSYNC.RECONVERGENT B2 ;  /* 0x0000000000027941 */ /* 0x000fea0003800200 */
.L_x_50774:
        /* <DEDUP_REMOVED lines=11> */
.L_x_50773:
[----:B------:R-:W-:Y:S05]  /*25550*/  BSYNC.RECONVERGENT B1 ;  /* 0x0000000000017941 */ /* 0x000fea0003800200 */
.L_x_50772:
        /* <DEDUP_REMOVED lines=18> */
.L_x_50783:
        /* <DEDUP_REMOVED lines=13> */
.L_x_50785:
[----:B------:R-:W-:Y:S05]  /*25750*/  BSYNC.RECONVERGENT B3 ;  /* 0x0000000000037941 */ /* 0x000fea0003800200 */
.L_x_50784:
        /* <DEDUP_REMOVED lines=61> */
.L_x_50782:
[----:B------:R-:W-:Y:S05]  /*25b30*/  BSYNC.RECONVERGENT B2 ;  /* 0x0000000000027941 */ /* 0x000fea0003800200 */
.L_x_50781:
        /* <DEDUP_REMOVED lines=10> */
.L_x_50780:
[----:B------:R-:W-:Y:S05]  /*25be0*/  BSYNC.RECONVERGENT B1 ;  /* 0x0000000000017941 */ /* 0x000fea0003800200 */
.L_x_50779:
[----:B------:R-:W-:Y:S02]  /*25bf0*/  F2FP.F16.F32.PACK_AB R150, RZ, R106 ;  /* 0x0000006aff96723e */ /* 0x000fe400000000ff */
[----:B------:R-:W-:Y:S02]  /*25c00*/  PRMT R96, R96, 0x5410, R99 ;  /* 0x0000541060607816 */ /* 0x000fe40000000063 */
[----:B------:R-:W-:Y:S02]  /*25c10*/  PRMT R98, R98, 0x5410, R158 ;  /* 0x0000541062627816 */ /* 0x000fe4000000009e */
[----:B------:R-:W-:Y:S02]  /*25c20*/  PRMT R97, R97, 0x5410, R149 ;  /* 0x0000541061617816 */ /* 0x000fe40000000095 */
[----:B------:R-:W-:-:S07]  /*25c30*/  PRMT R99, R212, 0x5410, R150 ;  /* 0x00005410d4637816 */ /* 0x000fce0000000096 */
.L_x_50729:
        /* <DEDUP_REMOVED lines=26> */
.L_x_50787:
[----:B------:R-:W-:Y:S05]  /*25de0*/  BSYNC.RECONVERGENT B1 ;  /* 0x0000000000017941 */ /* 0x000fea0003800200 */
.L_x_50786:
[----:B------:R-:W-:Y:S01]  /*25df0*/  IADD3 R153, PT, PT, R153, 0x20, RZ ;  /* 0x0000002099997810 */ /* 0x000fe20007ffe0ff */
[----:B------:R-:W-:-:S07]  /*25e00*/  VIADD R152, R152, 0x20 ;  /* 0x0000002098987836 */ /* 0x000fce0000000000 */
.L_x_50671:
[----:B------:R-:W-:Y:S05]  /*25e10*/  BSYNC.RECONVERGENT B0 ;  /* 0x0000000000007941 */ /* 0x000fea0003800200 */
.L_x_50670:
        /* <DEDUP_REMOVED lines=36> */
.L_x_50795:
        /* <DEDUP_REMOVED lines=13> */
.L_x_50797:
[----:B------:R-:W-:Y:S05]  /*26130*/  BSYNC.RECONVERGENT B3 ;  /* 0x0000000000037941 */ /* 0x000fea0003800200 */
.L_x_50796:
        /* <DEDUP_REMOVED lines=61> */
.L_x_50794:
[----:B------:R-:W-:Y:S05]  /*26510*/  BSYNC.RECONVERGENT B2 ;  /* 0x0000000000027941 */ /* 0x000fea0003800200 */
.L_x_50793:
        /* <DEDUP_REMOVED lines=12> */
.L_x_50792:
[----:B------:R-:W-:Y:S05]  /*265e0*/  BSYNC.RECONVERGENT B1 ;  /* 0x0000000000017941 */ /* 0x000fea0003800200 */
.L_x_50791:
        /* <DEDUP_REMOVED lines=22> */
.L_x_50802:
        /* <DEDUP_REMOVED lines=13> */
.L_x_50804:
[----:B------:R-:W-:Y:S05]  /*26820*/  BSYNC.RECONVERGENT B3 ;  /* 0x0000000000037941 */ /* 0x000fea0003800200 */
.L_x_50803:
        /* <DEDUP_REMOVED lines=61> */
.L_x_50801:
[----:B------:R-:W-:Y:S05]  /*26c00*/  BSYNC.RECONVERGENT B2 ;  /* 0x0000000000027941 */ /* 0x000fea0003800200 */
.L_x_50800:
        /* <DEDUP_REMOVED lines=11> */
.L_x_50799:
[----:B------:R-:W-:Y:S05]  /*26cc0*/  BSYNC.RECONVERGENT B1 ;  /* 0x0000000000017941 */ /* 0x000fea0003800200 */
.L_x_50798:
        /* <DEDUP_REMOVED lines=22> */
.L_x_50809:
        /* <DEDUP_REMOVED lines=13> */
.L_x_50811:
[----:B------:R-:W-:Y:S05]  /*26f00*/  BSYNC.RECONVERGENT B3 ;  /* 0x0000000000037941 */ /* 0x000fea0003800200 */
.L_x_50810:
        /* <DEDUP_REMOVED lines=61> */
.L_x_50808:
[----:B------:R-:W-:Y:S05]  /*272e0*/  BSYNC.RECONVERGENT B2 ;  /* 0x0000000000027941 */ /* 0x000fea0003800200 */
.L_x_50807:
        /* <DEDUP_REMOVED lines=12> */
.L_x_50806:
[----:B------:R-:W-:Y:S05]  /*273b0*/  BSYNC.RECONVERGENT B1 ;  /* 0x0000000000017941 */ /* 0x000fea0003800200 */
.L_x_50805:
        /* <DEDUP_REMOVED lines=22> */
.L_x_50816:
        /* <DEDUP_REMOVED lines=13> */
.L_x_50818:
[----:B------:R-:W-:Y:S05]  /*275f0*/  BSYNC.RECONVERGENT B3 ;  /* 0x0000000000037941 */ /* 0x000fea0003800200 */
.L_x_50817:
        /* <DEDUP_REMOVED lines=61> */
.L_x_50815:
[----:B------:R-:W-:Y:S05]  /*279d0*/  BSYNC.RECONVERGENT B2 ;  /* 0x0000000000027941 */ /* 0x000fea0003800200 */
.L_x_50814:
        /* <DEDUP_REMOVED lines=11> */
.L_x_50813:
[----:B------:R-:W-:Y:S05]  /*27a90*/  BSYNC.RECONVERGENT B1 ;  /* 0x0000000000017941 */ /* 0x000fea0003800200 */
.L_x_50812:
        /* <DEDUP_REMOVED lines=22> */
.L_x_50823:
        /* <DEDUP_REMOVED lines=13> */
.L_x_50825:
[----:B------:R-:W-:Y:S05]  /*27cd0*/  BSYNC.RECONVERGENT B3 ;  /* 0x0000000000037941 */ /* 0x000fea0003800200 */
.L_x_50824:
        /* <DEDUP_REMOVED lines=61> */
.L_x_50822:
[----:B------:R-:W-:Y:S05]  /*280b0*/  BSYNC.RECONVERGENT B2 ;  /* 0x0000000000027941 */ /* 0x000fea0003800200 */
.L_x_50821:
        /* <DEDUP_REMOVED lines=12> */
.L_x_50820:
[----:B------:R-:W-:Y:S05]  /*28180*/  BSYNC.RECONVERGENT B1 ;  /* 0x0000000000017941 */ /* 0x000fea0003800200 */
.L_x_50819:
        /* <DEDUP_REMOVED lines=22> */
.L_x_50830:
        /* <DEDUP_REMOVED lines=13> */
.L_x_50832:
[----:B------:R-:W-:Y:S05]  /*283c0*/  BSYNC.RECONVERGENT B3 ;  /* 0x0000000000037941 */ /* 0x000fea0003800200 */
.L_x_50831:
        /* <DEDUP_REMOVED lines=61> */
.L_x_50829:
[----:B------:R-:W-:Y:S05]  /*287a0*/  BSYNC.RECONVERGENT B2 ;  /* 0x0000000000027941 */ /* 0x000fea0003800200 */
.L_x_50828:
        /* <DEDUP_REMOVED lines=11> */
.L_x_50827:
[----:B------:R-:W-:Y:S05]  /*28860*/  BSYNC.RECONVERGENT B1 ;  /* 0x0000000000017941 */ /* 0x000fea0003800200 */
.L_x_50826:
        /* <DEDUP_REMOVED lines=22> */
.L_x_50837:
        /* <DEDUP_REMOVED lines=13> */
.L_x_50839:
[----:B------:R-:W-:Y:S05]  /*28aa0*/  BSYNC.RECONVERGENT B3 ;  /* 0x0000000000037941 */ /* 0x000fea0003800200 */
.L_x_50838:
        /* <DEDUP_REMOVED lines=61> */
.L_x_50836:
[----:B------:R-:W-:Y:S05]  /*28e80*/  BSYNC.RECONVERGENT B2 ;  /* 0x0000000000027941 */ /* 0x000fea0003800200 */
.L_x_50835:
        /* <DEDUP_REMOVED lines=12> */
.L_x_50834:
[----:B------:R-:W-:Y:S05]  /*28f50*/  BSYNC.RECONVERGENT B1 ;  /* 0x0000000000017941 */ /* 0x000fea0003800200 */
.L_x_50833:
        /* <DEDUP_REMOVED lines=22> */
.L_x_50844:
        /* <DEDUP_REMOVED lines=13> */
.L_x_50846:
[----:B------:R-:W-:Y:S05]  /*29190*/  BSYNC.RECONVERGENT B3 ;  /* 0x0000000000037941 */ /* 0x000fea0003800200 */
.L_x_50845:
        /* <DEDUP_REMOVED lines=61> */
.L_x_50843:
[----:B------:R-:W-:Y:S05]  /*29570*/  BSYNC.RECONVERGENT B2 ;  /* 0x0000000000027941 */ /* 0x000fea0003800200 */
.L_x_50842:
        /* <DEDUP_REMOVED lines=11> */
.L_x_50841:
[----:B------:R-:W-:Y:S05]  /*29630*/  BSYNC.RECONVERGENT B1 ;  /* 0x0000000000017941 */ /* 0x000fea0003800200 */
.L_x_50840:
[----:B------:R-:W-:Y:S02]  /*29640*/  F2FP.F16.F32.PACK_AB R150, RZ, R116 ;  /* 0x00000074ff96723e */ /* 0x000fe400000000ff */
[----:B------:R-:W-:Y:S02]  /*29650*/  PRMT R96, R96, 0x5410, R99 ;  /* 0x0000541060607816 */ /* 0x000fe40000000063 */
[----:B------:R-:W-:Y:S02]  /*29660*/  PRMT R98, R98, 0x5410, R158 ;  /* 0x0000541062627816 */ /* 0x000fe4000000009e */
[----:B------:R-:W-:Y:S02]  /*29670*/  PRMT R97, R97, 0x5410, R149 ;  /* 0x0000541061617816 */ /* 0x000fe40000000095 */
[----:B------:R-:W-:Y:S01]  /*29680*/  PRMT R99, R212, 0x5410, R150 ;  /* 0x00005410d4637816 */ /* 0x000fe20000000096 */
[----:B------:R-:W-:Y:S06]  /*29690*/  BRA `(.L_x_50847) ;  /* 0x0000003400507947 */ /* 0x000fec0003800000 */
.L_x_50790:
        /* <DEDUP_REMOVED lines=21> */
.L_x_50852:
        /* <DEDUP_REMOVED lines=13> */
.L_x_50854:
[----:B------:R-:W-:Y:S05]  /*298c0*/  BSYNC.RECONVERGENT B3 ;  /* 0x0000000000037941 */ /* 0x000fea0003800200 */
.L_x_50853:
        /* <DEDUP_REMOVED lines=61> */
.L_x_50851:
[----:B------:R-:W-:Y:S05]  /*29ca0*/  BSYNC.RECONVERGENT B2 ;  /* 0x0000000000027941 */ /* 0x000fea0003800200 */
.L_x_50850:
        /* <DEDUP_REMOVED lines=11> */
.L_x_50849:
[----:B------:R-:W-:Y:S05]  /*29d60*/  BSYNC.RECONVERGENT B1 ;  /* 0x0000000000017941 */ /* 0x000fea0003800200 */
.L_x_50848:
        /* <DEDUP_REMOVED lines=18> */
.L_x_50859:
        /* <DEDUP_REMOVED lines=13> */
.L_x_50861:
[----:B------:R-:W-:Y:S05]  /*29f60*/  BSYNC.RECONVERGENT B3 ;  /* 0x0000000000037941 */ /* 0x000fea0003800200 */
.L_x_50860:
        /* <DEDUP_REMOVED lines=61> */
.L_x_50858:
[----:B------:R-:W-:Y:S05]  /*2a340*/  BSYNC.RECONVERGENT B2 ;  /* 0x0000000000027941 */ /* 0x000fea0003800200 */
.L_x_50857:
        /* <DEDUP_REMOVED lines=10> */
.L_x_50856:
[----:B------:R-:W-:Y:S05]  /*2a3f0*/  BSYNC.RECONVERGENT B1 ;  /* 0x0000000000017941 */ /* 0x000fea0003800200 */
.L_x_50855:
        /* <DEDUP_REMOVED lines=18> */
.L_x_50866:
        /* <DEDUP_REMOVED lines=13> */
.L_x_50868:
[----:B------:R-:W-:Y:S05]  /*2a5f0*/  BSYNC.RECONVERGENT B3 ;  /* 0x0000000000037941 */ /* 0x000fea0003800200 */
.L_x_50867:
        /* <DEDUP_REMOVED lines=61> */
.L_x_50865:
[----:B------:R-:W-:Y:S05]  /*2a9d0*/  BSYNC.RECONVERGENT B2 ;  /* 0x0000000000027941 */ /* 0x000fea0003800200 */
.L_x_50864:
        /* <DEDUP_REMOVED lines=11> */
.L_x_50863:
[----:B------:R-:W-:Y:S05]  /*2aa90*/  BSYNC.RECONVERGENT B1 ;  /* 0x0000000000017941 */ /* 0x000fea0003800200 */
.L_x_50862:
        /* <DEDUP_REMOVED lines=18> */
.L_x_50873:
        /* <DEDUP_REMOVED lines=13> */
.L_x_50875:
[----:B------:R-:W-:Y:S05]  /*2ac90*/  BSYNC.RECONVERGENT B3 ;  /* 0x0000000000037941 */ /* 0x000fea0003800200 */
.L_x_50874:
        /* <DEDUP_REMOVED lines=61> */
.L_x_50872:
[----:B------:R-:W-:Y:S05]  /*2b070*/  BSYNC.RECONVERGENT B2 ;  /* 0x0000000000027941 */ /* 0x000fea0003800200 */
.L_x_50871:
        /* <DEDUP_REMOVED lines=10> */
.L_x_50870:
[----:B------:R-:W-:Y:S05]  /*2b120*/  BSYNC.RECONVERGENT B1 ;  /* 0x0000000000017941 */ /* 0x000fea0003800200 */
.L_x_50869:
        /* <DEDUP_REMOVED lines=18> */
.L_x_50880:
        /* <DEDUP_REMOVED lines=13> */
.L_x_50882:
[----:B------:R-:W-:Y:S05]  /*2b320*/  BSYNC.RECONVERGENT B3 ;  /* 0x0000000000037941 */ /* 0x000fea0003800200 */
.L_x_50881:
        /* <DEDUP_REMOVED lines=61> */
.L_x_50879:
[----:B------:R-:W-:Y:S05]  /*2b700*/  BSYNC.RECONVERGENT B2 ;  /* 0x0000000000027941 */ /* 0x000fea0003800200 */
.L_x_50878:
        /* <DEDUP_REMOVED lines=11> */
.L_x_50877:
[----:B------:R-:W-:Y:S05]  /*2b7c0*/  BSYNC.RECONVERGENT B1 ;  /* 0x0000000000017941 */ /* 0x000fea0003800200 */
.L_x_50876:
        /* <DEDUP_REMOVED lines=18> */
.L_x_50887:
        /* <DEDUP_REMOVED lines=13> */
.L_x_50889:
[----:B------:R-:W-:Y:S05]  /*2b9c0*/  BSYNC.RECONVERGENT B3 ;  /* 0x0000000000037941 */ /* 0x000fea0003800200 */
.L_x_50888:
        /* <DEDUP_REMOVED lines=61> */
.L_x_50886:
[----:B------:R-:W-:Y:S05]  /*2bda0*/  BSYNC.RECONVERGENT B2 ;  /* 0x0000000000027941 */ /* 0x000fea0003800200 */
.L_x_50885:
        /* <DEDUP_REMOVED lines=10> */
.L_x_50884:
[----:B------:R-:W-:Y:S05]  /*2be50*/  BSYNC.RECONVERGENT B1 ;  /* 0x0000000000017941 */ /* 0x000fea0003800200 */
.L_x_50883:
        /* <DEDUP_REMOVED lines=18> */
.L_x_50894:
        /* <DEDUP_REMOVED lines=13> */
.L_x_50896:
[----:B------:R-:W-:Y:S05]  /*2c050*/  BSYNC.RECONVERGENT B3 ;  /* 0x0000000000037941 */ /* 0x000fea0003800200 */
.L_x_50895:
        /* <DEDUP_REMOVED lines=61> */
.L_x_50893:
[----:B------:R-:W-:Y:S05]  /*2c430*/  BSYNC.RECONVERGENT B2 ;  /* 0x0000000000027941 */ /* 0x000fea0003800200 */
.L_x_50892:
        /* <DEDUP_REMOVED lines=11> */
.L_x_50891:
[----:B------:R-:W-:Y:S05]  /*2c4f0*/  BSYNC.RECONVERGENT B1 ;  /* 0x0000000000017941 */ /* 0x000fea0003800200 */
.L_x_50890:
        /* <DEDUP_REMOVED lines=18> */
.L_x_50901:
        /* <DEDUP_REMOVED lines=13> */
.L_x_50903:
[----:B------:R-:W-:Y:S05]  /*2c6f0*/  BSYNC.RECONVERGENT B3 ;  /* 0x0000000000037941 */ /* 0x000fea0003800200 */
.L_x_50902:
        /* <DEDUP_REMOVED lines=61> */
.L_x_50900:
[----:B------:R-:W-:Y:S05]  /*2cad0*/  BSYNC.RECONVERGENT B2 ;  /* 0x0000000000027941 */ /* 0x000fea0003800200 */
.L_x_50899:
        /* <DEDUP_REMOVED lines=10> */
.L_x_50898:
[----:B------:R-:W-:Y:S05]  /*2cb80*/  BSYNC.RECONVERGENT B1 ;  /* 0x0000000000017941 */ /* 0x000fea0003800200 */
.L_x_50897:
[----:B------:R-:W-:Y:S02]  /*2cb90*/  F2FP.F16.F32.PACK_AB R150, RZ, R116 ;  /* 0x00000074ff96723e */ /* 0x000fe400000000ff */
[----:B------:R-:W-:Y:S02]  /*2cba0*/  PRMT R96, R96, 0x5410, R99 ;  /* 0x0000541060607816 */ /* 0x000fe40000000063 */
[----:B------:R-:W-:Y:S02]  /*2cbb0*/  PRMT R98, R98, 0x5410, R158 ;  /* 0x0000541062627816 */ /* 0x000fe4000000009e */
[----:B------:R-:W-:Y:S02]  /*2cbc0*/  PRMT R97, R97, 0x5410, R149 ;  /* 0x0000541061617816 */ /* 0x000fe40000000095 */
[----:B------:R-:W-:-:S07]  /*2cbd0*/  PRMT R99, R212, 0x5410, R150 ;  /* 0x00005410d4637816 */ /* 0x000fce0000000096 */
.L_x_50847:
        /* <DEDUP_REMOVED lines=26> */
.L_x_50905:
[----:B------:R-:W-:Y:S05]  /*2cd80*/  BSYNC.RECONVERGENT B1 ;  /* 0x0000000000017941 */ /* 0x000fea0003800200 */
.L_x_50904:
[----:B------:R-:W-:Y:S01]  /*2cd90*/  IADD3 R153, PT, PT, R153, 0x20, RZ ;  /* 0x0000002099997810 */ /* 0x000fe20007ffe0ff */
[----:B------:R-:W-:-:S07]  /*2cda0*/  VIADD R152, R152, 0x20 ;  /* 0x0000002098987836 */ /* 0x000fce0000000000 */
.L_x_50789:
[----:B------:R-:W-:Y:S05]  /*2cdb0*/  BSYNC.RECONVERGENT B0 ;  /* 0x0000000000007941 */ /* 0x000fea0003800200 */
.L_x_50788:
        /* <DEDUP_REMOVED lines=36> */
.L_x_50913:
        /* <DEDUP_REMOVED lines=13> */
.L_x_50915:
[----:B------:R-:W-:Y:S05]  /*2d0d0*/  BSYNC.RECONVERGENT B3 ;  /* 0x0000000000037941 */ /* 0x000fea0003800200 */
.L_x_50914:
        /* <DEDUP_REMOVED lines=61> */
.L_x_50912:
[----:B------:R-:W-:Y:S05]  /*2d4b0*/  BSYNC.RECONVERGENT B2 ;  /* 0x0000000000027941 */ /* 0x000fea0003800200 */
.L_x_50911:
        /* <DEDUP_REMOVED lines=12> */
.L_x_50910:
[----:B------:R-:W-:Y:S05]  /*2d580*/  BSYNC.RECONVERGENT B1 ;  /* 0x0000000000017941 */ /* 0x000fea0003800200 */
.L_x_50909:
        /* <DEDUP_REMOVED lines=22> */
.L_x_50920:
        /* <DEDUP_REMOVED lines=13> */
.L_x_50922:
[----:B------:R-:W-:Y:S05]  /*2d7c0*/  BSYNC.RECONVERGENT B3 ;  /* 0x0000000000037941 */ /* 0x000fea0003800200 */
.L_x_50921:
        /* <DEDUP_REMOVED lines=61> */
.L_x_50919:
[----:B------:R-:W-:Y:S05]  /*2dba0*/  BSYNC.RECONVERGENT B2 ;  /* 0x0000000000027941 */ /* 0x000fea0003800200 */
.L_x_50918:
        /* <DEDUP_REMOVED lines=11> */
.L_x_50917:
[----:B------:R-:W-:Y:S05]  /*2dc60*/  BSYNC.RECONVERGENT B1 ;  /* 0x0000000000017941 */ /* 0x000fea0003800200 */
.L_x_50916:
        /* <DEDUP_REMOVED lines=22> */
.L_x_50927:
        /* <DEDUP_REMOVED lines=13> */
.L_x_50929:
[----:B------:R-:W-:Y:S05]  /*2dea0*/  BSYNC.RECONVERGENT B3 ;  /* 0x0000000000037941 */ /* 0x000fea0003800200 */
.L_x_50928:
        /* <DEDUP_REMOVED lines=61> */
.L_x_50926:
[----:B------:R-:W-:Y:S05]  /*2e280*/  BSYNC.RECONVERGENT B2 ;  /* 0x0000000000027941 */ /* 0x000fea0003800200 */
.L_x_50925:
        /* <DEDUP_REMOVED lines=12> */
.L_x_50924:
[----:B------:R-:W-:Y:S05]  /*2e350*/  BSYNC.RECONVERGENT B1 ;  /* 0x0000000000017941 */ /* 0x000fea0003800200 */
.L_x_50923:
        /* <DEDUP_REMOVED lines=22> */
.L_x_50934:
        /* <DEDUP_REMOVED lines=13> */
.L_x_50936:
[----:B------:R-:W-:Y:S05]  /*2e590*/  BSYNC.RECONVERGENT B3 ;  /* 0x0000000000037941 */ /* 0x000fea0003800200 */
.L_x_50935:
        /* <DEDUP_REMOVED lines=61> */
.L_x_50933:
[----:B------:R-:W-:Y:S05]  /*2e970*/  BSYNC.RECONVERGENT B2 ;  /* 0x0000000000027941 */ /* 0x000fea0003800200 */
.L_x_50932:
        /* <DEDUP_REMOVED lines=11> */
.L_x_50931:
[----:B------:R-:W-:Y:S05]  /*2ea30*/  BSYNC.RECONVERGENT B1 ;  /* 0x0000000000017941 */ /* 0x000fea0003800200 */
.L_x_50930:
        /* <DEDUP_REMOVED lines=22> */
.L_x_50941:
        /* <DEDUP_REMOVED lines=13> */
.L_x_50943:
[----:B------:R-:W-:Y:S05]  /*2ec70*/  BSYNC.RECONVERGENT B3 ;  /* 0x0000000000037941 */ /* 0x000fea0003800200 */
.L_x_50942:
        /* <DEDUP_REMOVED lines=61> */
.L_x_50940:
[----:B------:R-:W-:Y:S05]  /*2f050*/  BSYNC.RECONVERGENT B2 ;  /* 0x0000000000027941 */ /* 0x000fea0003800200 */
.L_x_50939:
        /* <DEDUP_REMOVED lines=12> */
.L_x_50938:
[----:B------:R-:W-:Y:S05]  /*2f120*/  BSYNC.RECONVERGENT B1 ;  /* 0x0000000000017941 */ /* 0x000fea0003800200 */
.L_x_50937:
        /* <DEDUP_REMOVED lines=22> */
.L_x_50948:
        /* <DEDUP_REMOVED lines=13> */
.L_x_50950:
[----:B------:R-:W-:Y:S05]  /*2f360*/  BSYNC.RECONVERGENT B3 ;  /* 0x0000000000037941 */ /* 0x000fea0003800200 */
.L_x_50949:
        /* <DEDUP_REMOVED lines=61> */
.L_x_50947:
[----:B------:R-:W-:Y:S05]  /*2f740*/  BSYNC.RECONVERGENT B2 ;  /* 0x0000000000027941 */ /* 0x000fea0003800200 */
.L_x_50946:
        /* <DEDUP_REMOVED lines=11> */
.L_x_50945:
[----:B------:R-:W-:Y:S05]  /*2f800*/  BSYNC.RECONVERGENT B1 ;  /* 0x0000000000017941 */ /* 0x000fea0003800200 */
.L_x_50944:
        /* <DEDUP_REMOVED lines=22> */
.L_x_50955:
        /* <DEDUP_REMOVED lines=13> */
.L_x_50957:
[----:B------:R-:W-:Y:S05]  /*2fa40*/  BSYNC.RECONVERGENT B3 ;  /* 0x0000000000037941 */ /* 0x000fea0003800200 */
.L_x_50956:
        /* <DEDUP_REMOVED lines=61> */
.L_x_50954:
[----:B------:R-:W-:Y:S05]  /*2fe20*/  BSYNC.RECONVERGENT B2 ;  /* 0x0000000000027941 */ /* 0x000fea0003800200 */
.L_x_50953:
        /* <DEDUP_REMOVED lines=12> */
.L_x_50952:
[----:B------:R-:W-:Y:S05]  /*2fef0*/  BSYNC.RECONVERGENT B1 ;  /* 0x0000000000017941 */ /* 0x000fea0003800200 */
.L_x_50951:
        /* <DEDUP_REMOVED lines=22> */
.L_x_50962:
        /* <DEDUP_REMOVED lines=13> */
.L_x_50964:
[----:B------:R-:W-:Y:S05]  /*30130*/  BSYNC.RECONVERGENT B3 ;  /* 0x0000000000037941 */ /* 0x000fea0003800200 */
.L_x_50963:
        /* <DEDUP_REMOVED lines=61> */
.L_x_50961:
[----:B------:R-:W-:Y:S05]  /*30510*/  BSYNC.RECONVERGENT B2 ;  /* 0x0000000000027941 */ /* 0x000fea0003800200 */
.L_x_50960:
        /* <DEDUP_REMOVED lines=11> */
.L_x_50959:
[----:B------:R-:W-:Y:S05]  /*305d0*/  BSYNC.RECONVERGENT B1 ;  /* 0x0000000000017941 */ /* 0x000fea0003800200 */
.L_x_50958:
[----:B------:R-:W-:Y:S02]  /*305e0*/  F2FP.F16.F32.PACK_AB R150, RZ, R124 ;  /* 0x0000007cff96723e */ /* 0x000fe400000000ff */
[----:B------:R-:W-:Y:S02]  /*305f0*/  PRMT R96, R96, 0x5410, R99 ;  /* 0x0000541060607816 */ /* 0x000fe40000000063 */
[----:B------:R-:W-:Y:S02]  /*30600*/  PRMT R98, R98, 0x5410, R158 ;  /* 0x0000541062627816 */ /* 0x000fe4000000009e */
[----:B------:R-:W-:Y:S02]  /*30610*/  PRMT R97, R97, 0x5410, R149 ;  /* 0x0000541061617816 */ /* 0x000fe40000000095 */
[----:B------:R-:W-:Y:S01]  /*30620*/  PRMT R99, R212, 0x5410, R150 ;  /* 0x00005410d4637816 */ /* 0x000fe20000000096 */
[----:B------:R-:W-:Y:S06]  /*30630*/  BRA `(.L_x_50965) ;  /* 0x0000003400507947 */ /* 0x000fec0003800000 */
.L_x_50908:
        /* <DEDUP_REMOVED lines=21> */
.L_x_50970:
        /* <DEDUP_REMOVED lines=13> */
.L_x_50972:
[----:B------:R-:W-:Y:S05]  /*30860*/  BSYNC.RECONVERGENT B3 ;  /* 0x0000000000037941 */ /* 0x000fea0003800200 */
.L_x_50971:
        /* <DEDUP_REMOVED lines=61> */
.L_x_50969:
[----:B------:R-:W-:Y:S05]  /*30c40*/  BSYNC.RECONVERGENT B2 ;  /* 0x0000000000027941 */ /* 0x000fea0003800200 */
.L_x_50968:
        /* <DEDUP_REMOVED lines=11> */
.L_x_50967:
[----:B------:R-:W-:Y:S05]  /*30d00*/  BSYNC.RECONVERGENT B1 ;  /* 0x0000000000017941 */ /* 0x000fea0003800200 */
.L_x_50966:
        /* <DEDUP_REMOVED lines=18> */
.L_x_50977:
        /* <DEDUP_REMOVED lines=13> */
.L_x_50979:
[----:B------:R-:W-:Y:S05]  /*30f00*/  BSYNC.RECONVERGENT B3 ;  /* 0x0000000000037941 */ /* 0x000fea0003800200 */
.L_x_50978:
        /* <DEDUP_REMOVED lines=61> */
.L_x_50976:
[----:B------:R-:W-:Y:S05]  /*312e0*/  BSYNC.RECONVERGENT B2 ;  /* 0x0000000000027941 */ /* 0x000fea0003800200 */
.L_x_50975:
        /* <DEDUP_REMOVED lines=10> */
.L_x_50974:
[----:B------:R-:W-:Y:S05]  /*31390*/  BSYNC.RECONVERGENT B1 ;  /* 0x0000000000017941 */ /* 0x000fea0003800200 */
.L_x_50973:
        /* <DEDUP_REMOVED lines=18> */
.L_x_50984:
        /* <DEDUP_REMOVED lines=13> */
.L_x_50986:
[----:B------:R-:W-:Y:S05]  /*31590*/  BSYNC.RECONVERGENT B3 ;  /* 0x0000000000037941 */ /* 0x000fea0003800200 */
.L_x_50985:
        /* <DEDUP_REMOVED lines=61> */
.L_x_50983:
[----:B------:R-:W-:Y:S05]  /*31970*/  BSYNC.RECONVERGENT B2 ;  /* 0x0000000000027941 */ /* 0x000fea0003800200 */
.L_x_50982:
        /* <DEDUP_REMOVED lines=11> */
.L_x_50981:
[----:B------:R-:W-:Y:S05]  /*31a30*/  BSYNC.RECONVERGENT B1 ;  /* 0x0000000000017941 */ /* 0x000fea0003800200 */
.L_x_50980:
        /* <DEDUP_REMOVED lines=18> */
.L_x_50991:
        /* <DEDUP_REMOVED lines=13> */
.L_x_50993:
[----:B------:R-:W-:Y:S05]  /*31c30*/  BSYNC.RECONVERGENT B3 ;  /* 0x0000000000037941 */ /* 0x000fea0003800200 */
.L_x_50992:
        /* <DEDUP_REMOVED lines=61> */
.L_x_50990:
[----:B------:R-:W-:Y:S05]  /*32010*/  BSYNC.RECONVERGENT B2 ;  /* 0x0000000000027941 */ /* 0x000fea0003800200 */
.L_x_50989:
        /* <DEDUP_REMOVED lines=10> */
.L_x_50988:
[----:B------:R-:W-:Y:S05]  /*320c0*/  BSYNC.RECONVERGENT B1 ;  /* 0x0000000000017941 */ /* 0x000fea0003800200 */
.L_x_50987:
        /* <DEDUP_REMOVED lines=18> */
.L_x_50998:
        /* <DEDUP_REMOVED lines=13> */
.L_x_51000:
[----:B------:R-:W-:Y:S05]  /*322c0*/  BSYNC.RECONVERGENT B3 ;  /* 0x0000000000037941 */ /* 0x000fea0003800200 */
.L_x_50999:
        /* <DEDUP_REMOVED lines=61> */
.L_x_50997:
[----:B------:R-:W-:Y:S05]  /*326a0*/  BSYNC.RECONVERGENT B2 ;  /* 0x0000000000027941 */ /* 0x000fea0003800200 */
.L_x_50996:
        /* <DEDUP_REMOVED lines=11> */
.L_x_50995:
[----:B------:R-:W-:Y:S05]  /*32760*/  BSYNC.RECONVERGENT B1 ;  /* 0x0000000000017941 */ /* 0x000fea0003800200 */
.L_x_50994:
        /* <DEDUP_REMOVED lines=18> */
.L_x_51005:
        /* <DEDUP_REMOVED lines=13> */
.L_x_51007:
[----:B------:R-:W-:Y:S05]  /*32960*/  BSYNC.RECONVERGENT B3 ;  /* 0x0000000000037941 */ /* 0x000fea0003800200 */
.L_x_51006:
        /* <DEDUP_REMOVED lines=61> */
.L_x_51004:
[----:B------:R-:W-:Y:S05]  /*32d40*/  BSYNC.RECONVERGENT B2 ;  /* 0x0000000000027941 */ /* 0x000fea0003800200 */
.L_x_51003:
        /* <DEDUP_REMOVED lines=10> */
.L_x_51002:
[----:B------:R-:W-:Y:S05]  /*32df0*/  BSYNC.RECONVERGENT B1 ;  /* 0x0000000000017941 */ /* 0x000fea0003800200 */
.L_x_51001:
        /* <DEDUP_REMOVED lines=18> */
.L_x_51012:
        /* <DEDUP_REMOVED lines=13> */
.L_x_51014:
[----:B------:R-:W-:Y:S05]  /*32ff0*/  BSYNC.RECONVERGENT B3 ;  /* 0x0000000000037941 */ /* 0x000fea0003800200 */
.L_x_51013:
        /* <DEDUP_REMOVED lines=61> */
.L_x_51011:
[----:B------:R-:W-:Y:S05]  /*333d0*/  BSYNC.RECONVERGENT B2 ;  /* 0x0000000000027941 */ /* 0x000fea0003800200 */
.L_x_51010:
        /* <DEDUP_REMOVED lines=11> */
.L_x_51009:
[----:B------:R-:W-:Y:S05]  /*33490*/  BSYNC.RECONVERGENT B1 ;  /* 0x0000000000017941 */ /* 0x000fea0003800200 */
.L_x_51008:
        /* <DEDUP_REMOVED lines=18> */
.L_x_51019:
        /* <DEDUP_REMOVED lines=13> */
.L_x_51021:
[----:B------:R-:W-:Y:S05]  /*33690*/  BSYNC.RECONVERGENT B3 ;  /* 0x0000000000037941 */ /* 0x000fea0003800200 */
.L_x_51020:
        /* <DEDUP_REMOVED lines=61> */
.L_x_51018:
[----:B------:R-:W-:Y:S05]  /*33a70*/  BSYNC.RECONVERGENT B2 ;  /* 0x0000000000027941 */ /* 0x000fea0003800200 */
.L_x_51017:
        /* <DEDUP_REMOVED lines=10> */
.L_x_51016:
[----:B------:R-:W-:Y:S05]  /*33b20*/  BSYNC.RECONVERGENT B1 ;  /* 0x0000000000017941 */ /* 0x000fea0003800200 */
.L_x_51015:
[----:B------:R-:W-:Y:S02]  /*33b30*/  F2FP.F16.F32.PACK_AB R150, RZ, R124 ;  /* 0x0000007cff96723e */ /* 0x000fe400000000ff */
[----:B------:R-:W-:Y:S02]  /*33b40*/  PRMT R96, R96, 0x5410, R99 ;  /* 0x0000541060607816 */ /* 0x000fe40000000063 */
[----:B------:R-:W-:Y:S02]  /*33b50*/  PRMT R98, R98, 0x5410, R158 ;  /* 0x0000541062627816 */ /* 0x000fe4000000009e */
[----:B------:R-:W-:Y:S02]  /*33b60*/  PRMT R97, R97, 0x5410, R149 ;  /* 0x0000541061617816 */ /* 0x000fe40000000095 */
[----:B------:R-:W-:-:S07]  /*33b70*/  PRMT R99, R212, 0x5410, R150 ;  /* 0x00005410d4637816 */ /* 0x000fce0000000096 */
.L_x_50965:
        /* <DEDUP_REMOVED lines=26> */
.L_x_51023:
[----:B------:R-:W-:Y:S05]  /*33d20*/  BSYNC.RECONVERGENT B1 ;  /* 0x0000000000017941 */ /* 0x000fea0003800200 */
.L_x_51022:
[----:B------:R-:W-:Y:S01]  /*33d30*/  IADD3 R153, PT, PT, R153, 0x20, RZ ;  /* 0x0000002099997810 */ /* 0x000fe20007ffe0ff */
[----:B------:R-:W-:-:S07]  /*33d40*/  VIADD R152, R152, 0x20 ;  /* 0x0000002098987836 */ /* 0x000fce0000000000 */
.L_x_50907:
[----:B------:R-:W-:Y:S05]  /*33d50*/  BSYNC.RECONVERGENT B0 ;  /* 0x0000000000007941 */ /* 0x000fea0003800200 */
.L_x_50906:
        /* <DEDUP_REMOVED lines=36> */
.L_x_51031:
        /* <DEDUP_REMOVED lines=13> */
.L_x_51033:
[----:B------:R-:W-:Y:S05]  /*34070*/  BSYNC.RECONVERGENT B3 ;  /* 0x0000000000037941 */ /* 0x000fea0003800200 */
.L_x_51032:
        /* <DEDUP_REMOVED lines=61> */
.L_x_51030:
[----:B------:R-:W-:Y:S05]  /*34450*/  BSYNC.RECONVERGENT B2 ;  /* 0x0000000000027941 */ /* 0x000fea0003800200 */
.L_x_51029:
        /* <DEDUP_REMOVED lines=12> */
.L_x_51028:
[----:B------:R-:W-:Y:S05]  /*34520*/  BSYNC.RECONVERGENT B1 ;  /* 0x0000000000017941 */ /* 0x000fea0003800200 */
.L_x_51027:
        /* <DEDUP_REMOVED lines=22> */
.L_x_51038:
        /* <DEDUP_REMOVED lines=13> */
.L_x_51040:
[----:B------:R-:W-:Y:S05]  /*34760*/  BSYNC.RECONVERGENT B3 ;  /* 0x0000000000037941 */ /* 0x000fea0003800200 */
.L_x_51039:
        /* <DEDUP_REMOVED lines=61> */
.L_x_51037:
[----:B------:R-:W-:Y:S05]  /*34b40*/  BSYNC.RECONVERGENT B2 ;  /* 0x0000000000027941 */ /* 0x000fea0003800200 */
.L_x_51036:
        /* <DEDUP_REMOVED lines=11> */
.L_x_51035:
[----:B------:R-:W-:Y:S05]  /*34c00*/  BSYNC.RECONVERGENT B1 ;  /* 0x0000000000017941 */ /* 0x000fea0003800200 */
.L_x_51034:
        /* <DEDUP_REMOVED lines=22> */
.L_x_51045:
        /* <DEDUP_REMOVED lines=13> */
.L_x_51047:
[----:B------:R-:W-:Y:S05]  /*34e40*/  BSYNC.RECONVERGENT B3 ;  /* 0x0000000000037941 */ /* 0x000fea0003800200 */
.L_x_51046:
        /* <DEDUP_REMOVED lines=61> */
.L_x_51044:
[----:B------:R-:W-:Y:S05]  /*35220*/  BSYNC.RECONVERGENT B2 ;  /* 0x0000000000027941 */ /* 0x000fea0003800200 */
.L_x_51043:
        /* <DEDUP_REMOVED lines=12> */
.L_x_51042:
[----:B------:R-:W-:Y:S05]  /*352f0*/  BSYNC.RECONVERGENT B1 ;  /* 0x0000000000017941 */ /* 0x000fea0003800200 */
.L_x_51041:
        /* <DEDUP_REMOVED lines=22> */
.L_x_51052:
        /* <DEDUP_REMOVED lines=13> */
.L_x_51054:
[----:B------:R-:W-:Y:S05]  /*35530*/  BSYNC.RECONVERGENT B3 ;  /* 0x0000000000037941 */ /* 0x000fea0003800200 */
.L_x_51053:
        /* <DEDUP_REMOVED lines=61> */
.L_x_51051:
[----:B------:R-:W-:Y:S05]  /*35910*/  BSYNC.RECONVERGENT B2 ;  /* 0x0000000000027941 */ /* 0x000fea0003800200 */
.L_x_51050:
        /* <DEDUP_REMOVED lines=11> */
.L_x_51049:
[----:B------:R-:W-:Y:S05]  /*359d0*/  BSYNC.RECONVERGENT B1 ;  /* 0x0000000000017941 */ /* 0x000fea0003800200 */
.L_x_51048:
        /* <DEDUP_REMOVED lines=22> */
.L_x_51059:
        /* <DEDUP_REMOVED lines=13> */
.L_x_51061:
[----:B------:R-:W-:Y:S05]  /*35c10*/  BSYNC.RECONVERGENT B3 ;  /* 0x0000000000037941 */ /* 0x000fea0003800200 */
.L_x_51060:
        /* <DEDUP_REMOVED lines=61> */
.L_x_51058:
[----:B------:R-:W-:Y:S05]  /*35ff0*/  BSYNC.RECONVERGENT B2 ;  /* 0x0000000000027941 */ /* 0x000fea0003800200 */
.L_x_51057:
        /* <DEDUP_REMOVED lines=12> */
.L_x_51056:
[----:B------:R-:W-:Y:S05]  /*360c0*/  BSYNC.RECONVERGENT B1 ;  /* 0x0000000000017941 */ /* 0x000fea0003800200 */
.L_x_51055:
        /* <DEDUP_REMOVED lines=22> */
.L_x_51066:
        /* <DEDUP_REMOVED lines=13> */
.L_x_51068:
[----:B------:R-:W-:Y:S05]  /*36300*/  BSYNC.RECONVERGENT B3 ;  /* 0x0000000000037941 */ /* 0x000fea0003800200 */
.L_x_51067:
        /* <DEDUP_REMOVED lines=61> */
.L_x_51065:
[----:B------:R-:W-:Y:S05]  /*366e0*/  BSYNC.RECONVERGENT B2 ;  /* 0x0000000000027941 */ /* 0x000fea0003800200 */
.L_x_51064:
        /* <DEDUP_REMOVED lines=11> */
.L_x_51063:
[----:B------:R-:W-:Y:S05]  /*367a0*/  BSYNC.RECONVERGENT B1 ;  /* 0x0000000000017941 */ /* 0x000fea0003800200 */
.L_x_51062:
        /* <DEDUP_REMOVED lines=22> */
.L_x_51073:
        /* <DEDUP_REMOVED lines=13> */
.L_x_51075:
[----:B------:R-:W-:Y:S05]  /*369e0*/  BSYNC.RECONVERGENT B3 ;  /* 0x0000000000037941 */ /* 0x000fea0003800200 */
.L_x_51074:
        /* <DEDUP_REMOVED lines=61> */
.L_x_51072:
[----:B------:R-:W-:Y:S05]  /*36dc0*/  BSYNC.RECONVERGENT B2 ;  /* 0x0000000000027941 */ /* 0x000fea0003800200 */
.L_x_51071:
        /* <DEDUP_REMOVED lines=12> */
.L_x_51070:
[----:B------:R-:W-:Y:S05]  /*36e90*/  BSYNC.RECONVERGENT B1 ;  /* 0x0000000000017941 */ /* 0x000fea0003800200 */
.L_x_51069:
        /* <DEDUP_REMOVED lines=22> */
.L_x_51080:
        /* <DEDUP_REMOVED lines=13> */
.L_x_51082:
[----:B------:R-:W-:Y:S05]  /*370d0*/  BSYNC.RECONVERGENT B3 ;  /* 0x0000000000037941 */ /* 0x000fea0003800200 */
.L_x_51081:
        /* <DEDUP_REMOVED lines=61> */
.L_x_51079:
[----:B------:R-:W-:Y:S05]  /*374b0*/  BSYNC.RECONVERGENT B2 ;  /* 0x0000000000027941 */ /* 0x000fea0003800200 */
.L_x_51078:
        /* <DEDUP_REMOVED lines=11> */
.L_x_51077:
[----:B------:R-:W-:Y:S05]  /*37570*/  BSYNC.RECONVERGENT B1 ;  /* 0x0000000000017941 */ /* 0x000fea0003800200 */
.L_x_51076:
[----:B------:R-:W-:Y:S02]  /*37580*/  F2FP.F16.F32.PACK_AB R150, RZ, R132 ;  /* 0x00000084ff96723e */ /* 0x000fe400000000ff */
[----:B------:R-:W-:Y:S02]  /*37590*/  PRMT R96, R96, 0x5410, R99 ;  /* 0x0000541060607816 */ /* 0x000fe40000000063 */
[----:B------:R-:W-:Y:S02]  /*375a0*/  PRMT R98, R98, 0x5410, R158 ;  /* 0x0000541062627816 */ /* 0x000fe4000000009e */
[----:B------:R-:W-:Y:S02]  /*375b0*/  PRMT R97, R97, 0x5410, R149 ;  /* 0x0000541061617816 */ /* 0x000fe40000000095 */
[----:B------:R-:W-:Y:S01]  /*375c0*/  PRMT R99, R212, 0x5410, R150 ;  /* 0x00005410d4637816 */ /* 0x000fe20000000096 */
[----:B------:R-:W-:Y:S06]  /*375d0*/  BRA `(.L_x_51083) ;  /* 0x0000003400507947 */ /* 0x000fec0003800000 */
.L_x_51026:
        /* <DEDUP_REMOVED lines=21> */
.L_x_51088:
        /* <DEDUP_REMOVED lines=13> */
.L_x_51090:
[----:B------:R-:W-:Y:S05]  /*37800*/  BSYNC.RECONVERGENT B3 ;  /* 0x0000000000037941 */ /* 0x000fea0003800200 */
.L_x_51089:
        /* <DEDUP_REMOVED lines=61> */
.L_x_51087:
[----:B------:R-:W-:Y:S05]  /*37be0*/  BSYNC.RECONVERGENT B2 ;  /* 0x0000000000027941 */ /* 0x000fea0003800200 */
.L_x_51086:
        /* <DEDUP_REMOVED lines=11> */
.L_x_51085:
[----:B------:R-:W-:Y:S05]  /*37ca0*/  BSYNC.RECONVERGENT B1 ;  /* 0x0000000000017941 */ /* 0x000fea0003800200 */
.L_x_51084:
        /* <DEDUP_REMOVED lines=18> */
.L_x_51095:
        /* <DEDUP_REMOVED lines=13> */
.L_x_51097:
[----:B------:R-:W-:Y:S05]  /*37ea0*/  BSYNC.RECONVERGENT B3 ;  /* 0x0000000000037941 */ /* 0x000fea0003800200 */
.L_x_51096:
        /* <DEDUP_REMOVED lines=61> */
.L_x_51094:
[----:B------:R-:W-:Y:S05]  /*38280*/  BSYNC.RECONVERGENT B2 ;  /* 0x0000000000027941 */ /* 0x000fea0003800200 */
.L_x_51093:
        /* <DEDUP_REMOVED lines=10> */
.L_x_51092:
[----:B------:R-:W-:Y:S05]  /*38330*/  BSYNC.RECONVERGENT B1 ;  /* 0x0000000000017941 */ /* 0x000fea0003800200 */
.L_x_51091:
        /* <DEDUP_REMOVED lines=18> */
.L_x_51102:
        /* <DEDUP_REMOVED lines=13> */
.L_x_51104:
[----:B------:R-:W-:Y:S05]  /*38530*/  BSYNC.RECONVERGENT B3 ;  /* 0x0000000000037941 */ /* 0x000fea0003800200 */
.L_x_51103:
        /* <DEDUP_REMOVED lines=61> */
.L_x_51101:
[----:B------:R-:W-:Y:S05]  /*38910*/  BSYNC.RECONVERGENT B2 ;  /* 0x0000000000027941 */ /* 0x000fea0003800200 */
.L_x_51100:
        /* <DEDUP_REMOVED lines=11> */
.L_x_51099:
[----:B------:R-:W-:Y:S05]  /*389d0*/  BSYNC.RECONVERGENT B1 ;  /* 0x0000000000017941 */ /* 0x000fea0003800200 */
.L_x_51098:
        /* <DEDUP_REMOVED lines=18> */
.L_x_51109:
        /* <DEDUP_REMOVED lines=13> */
.L_x_51111:
[----:B------:R-:W-:Y:S05]  /*38bd0*/  BSYNC.RECONVERGENT B3 ;  /* 0x0000000000037941 */ /* 0x000fea0003800200 */
.L_x_51110:
        /* <DEDUP_REMOVED lines=61> */
.L_x_51108:
[----:B------:R-:W-:Y:S05]  /*38fb0*/  BSYNC.RECONVERGENT B2 ;  /* 0x0000000000027941 */ /* 0x000fea0003800200 */
.L_x_51107:
        /* <DEDUP_REMOVED lines=10> */
.L_x_51106:
[----:B------:R-:W-:Y:S05]  /*39060*/  BSYNC.RECONVERGENT B1 ;  /* 0x0000000000017941 */ /* 0x000fea0003800200 */
.L_x_51105:
        /* <DEDUP_REMOVED lines=18> */
.L_x_51116:
        /* <DEDUP_REMOVED lines=13> */
.L_x_51118:
[----:B------:R-:W-:Y:S05]  /*39260*/  BSYNC.RECONVERGENT B3 ;  /* 0x0000000000037941 */ /* 0x000fea0003800200 */
.L_x_51117:
        /* <DEDUP_REMOVED lines=61> */
.L_x_51115:
[----:B------:R-:W-:Y:S05]  /*39640*/  BSYNC.RECONVERGENT B2 ;  /* 0x0000000000027941 */ /* 0x000fea0003800200 */
.L_x_51114:
        /* <DEDUP_REMOVED lines=11> */
.L_x_51113:
[----:B------:R-:W-:Y:S05]  /*39700*/  BSYNC.RECONVERGENT B1 ;  /* 0x0000000000017941 */ /* 0x000fea0003800200 */
.L_x_51112:
        /* <DEDUP_REMOVED lines=18> */
.L_x_51123:
        /* <DEDUP_REMOVED lines=13> */
.L_x_51125:
[----:B------:R-:W-:Y:S05]  /*39900*/  BSYNC.RECONVERGENT B3 ;  /* 0x0000000000037941 */ /* 0x000fea0003800200 */
.L_x_51124:
        /* <DEDUP_REMOVED lines=61> */
.L_x_51122:
[----:B------:R-:W-:Y:S05]  /*39ce0*/  BSYNC.RECONVERGENT B2 ;  /* 0x0000000000027941 */ /* 0x000fea0003800200 */
.L_x_51121:
        /* <DEDUP_REMOVED lines=10> */
.L_x_51120:
[----:B------:R-:W-:Y:S05]  /*39d90*/  BSYNC.RECONVERGENT B1 ;  /* 0x0000000000017941 */ /* 0x000fea0003800200 */
.L_x_51119:
        /* <DEDUP_REMOVED lines=18> */
.L_x_51130:
        /* <DEDUP_REMOVED lines=13> */
.L_x_51132:
[----:B------:R-:W-:Y:S05]  /*39f90*/  BSYNC.RECONVERGENT B3 ;  /* 0x0000000000037941 */ /* 0x000fea0003800200 */
.L_x_51131:
        /* <DEDUP_REMOVED lines=61> */
.L_x_51129:
[----:B------:R-:W-:Y:S05]  /*3a370*/  BSYNC.RECONVERGENT B2 ;  /* 0x0000000000027941 */ /* 0x000fea0003800200 */
.L_x_51128:
        /* <DEDUP_REMOVED lines=11> */
.L_x_51127:
[----:B------:R-:W-:Y:S05]  /*3a430*/  BSYNC.RECONVERGENT B1 ;  /* 0x0000000000017941 */ /* 0x000fea0003800200 */
.L_x_51126:
        /* <DEDUP_REMOVED lines=18> */
.L_x_51137:
        /* <DEDUP_REMOVED lines=13> */
.L_x_51139:
[----:B------:R-:W-:Y:S05]  /*3a630*/  BSYNC.RECONVERGENT B3 ;  /* 0x0000000000037941 */ /* 0x000fea0003800200 */
.L_x_51138:
        /* <DEDUP_REMOVED lines=61> */
.L_x_51136:
[----:B------:R-:W-:Y:S05]  /*3aa10*/  BSYNC.RECONVERGENT B2 ;  /* 0x0000000000027941 */ /* 0x000fea0003800200 */
.L_x_51135:
        /* <DEDUP_REMOVED lines=10> */
.L_x_51134:
[----:B------:R-:W-:Y:S05]  /*3aac0*/  BSYNC.RECONVERGENT B1 ;  /* 0x0000000000017941 */ /* 0x000fea0003800200 */
.L_x_51133:
[----:B------:R-:W-:Y:S02]  /*3aad0*/  F2FP.F16.F32.PACK_AB R150, RZ, R132 ;  /* 0x00000084ff96723e */ /* 0x000fe400000000ff */
[----:B------:R-:W-:Y:S02]  /*3aae0*/  PRMT R96, R96, 0x5410, R99 ;  /* 0x0000541060607816 */ /* 0x000fe40000000063 */
[----:B------:R-:W-:Y:S02]  /*3aaf0*/  PRMT R98, R98, 0x5410, R158 ;  /* 0x0000541062627816 */ /* 0x000fe4000000009e */
[----:B------:R-:W-:Y:S02]  /*3ab00*/  PRMT R97, R97, 0x5410, R149 ;  /* 0x0000541061617816 */ /* 0x000fe40000000095 */
[----:B------:R-:W-:-:S07]  /*3ab10*/  PRMT R99, R212, 0x5410, R150 ;  /* 0x00005410d4637816 */ /* 0x000fce0000000096 */
.L_x_51083:
        /* <DEDUP_REMOVED lines=26> */
.L_x_51141:
[----:B------:R-:W-:Y:S05]  /*3acc0*/  BSYNC.RECONVERGENT B1 ;  /* 0x0000000000017941 */ /* 0x000fea0003800200 */
.L_x_51140:
[----:B------:R-:W-:Y:S01]  /*3acd0*/  IADD3 R153, PT, PT, R153, 0x20, RZ ;  /* 0x0000002099997810 */ /* 0x000fe20007ffe0ff */
[----:B------:R-:W-:-:S07]  /*3ace0*/  VIADD R152, R152, 0x20 ;  /* 0x0000002098987836 */ /* 0x000fce0000000000 */
.L_x_51025:
[----:B------:R-:W-:Y:S05]  /*3acf0*/  BSYNC.RECONVERGENT B0 ;  /* 0x0000000000007941 */ /* 0x000fea0003800200 */
.L_x_51024:
        /* <DEDUP_REMOVED lines=36> */
.L_x_51149:
        /* <DEDUP_REMOVED lines=13> */
.L_x_51151:
[----:B------:R-:W-:Y:S05]  /*3b010*/  BSYNC.RECONVERGENT B3 ;  /* 0x0000000000037941 */ /* 0x000fea0003800200 */
.L_x_51150:
        /* <DEDUP_REMOVED lines=61> */
.L_x_51148:
[----:B------:R-:W-:Y:S05]  /*3b3f0*/  BSYNC.RECONVERGENT B2 ;  /* 0x0000000000027941 */ /* 0x000fea0003800200 */
.L_x_51147:
        /* <DEDUP_REMOVED lines=12> */
.L_x_51146:
[----:B------:R-:W-:Y:S05]  /*3b4c0*/  BSYNC.RECONVERGENT B1 ;  /* 0x0000000000017941 */ /* 0x000fea0003800200 */
.L_x_51145:
        /* <DEDUP_REMOVED lines=22> */
.L_x_51156:
        /* <DEDUP_REMOVED lines=13> */
.L_x_51158:
[----:B------:R-:W-:Y:S05]  /*3b700*/  BSYNC.RECONVERGENT B3 ;  /* 0x0000000000037941 */ /* 0x000fea0003800200 */
.L_x_51157:
        /* <DEDUP_REMOVED lines=61> */
.L_x_51155:
[----:B------:R-:W-:Y:S05]  /*3bae0*/  BSYNC.RECONVERGENT B2 ;  /* 0x0000000000027941 */ /* 0x000fea0003800200 */
.L_x_51154:
        /* <DEDUP_REMOVED lines=11> */
.L_x_51153:
[----:B------:R-:W-:Y:S05]  /*3bba0*/  BSYNC.RECONVERGENT B1 ;  /* 0x0000000000017941 */ /* 0x000fea0003800200 */
.L_x_51152:
        /* <DEDUP_REMOVED lines=22> */
.L_x_51163:
        /* <DEDUP_REMOVED lines=13> */
.L_x_51165:
[----:B------:R-:W-:Y:S05]  /*3bde0*/  BSYNC.RECONVERGENT B3 ;  /* 0x0000000000037941 */ /* 0x000fea0003800200 */
.L_x_51164:
        /* <DEDUP_REMOVED lines=61> */
.L_x_51162:
[----:B------:R-:W-:Y:S05]  /*3c1c0*/  BSYNC.RECONVERGENT B2 ;  /* 0x0000000000027941 */ /* 0x000fea0003800200 */
.L_x_51161:
        /* <DEDUP_REMOVED lines=12> */
.L_x_51160:
[----:B------:R-:W-:Y:S05]  /*3c290*/  BSYNC.RECONVERGENT B1 ;  /* 0x0000000000017941 */ /* 0x000fea0003800200 */
.L_x_51159:
        /* <DEDUP_REMOVED lines=22> */
.L_x_51170:
        /* <DEDUP_REMOVED lines=13> */
.L_x_51172:
[----:B------:R-:W-:Y:S05]  /*3c4d0*/  BSYNC.RECONVERGENT B3 ;  /* 0x0000000000037941 */ /* 0x000fea0003800200 */
.L_x_51171:
        /* <DEDUP_REMOVED lines=61> */
.L_x_51169:
[----:B------:R-:W-:Y:S05]  /*3c8b0*/  BSYNC.RECONVERGENT B2 ;  /* 0x0000000000027941 */ /* 0x000fea0003800200 */
.L_x_51168:
        /* <DEDUP_REMOVED lines=11> */
.L_x_51167:
[----:B------:R-:W-:Y:S05]  /*3c970*/  BSYNC.RECONVERGENT B1 ;  /* 0x0000000000017941 */ /* 0x000fea0003800200 */
.L_x_51166:
        /* <DEDUP_REMOVED lines=22> */
.L_x_51177:
        /* <DEDUP_REMOVED lines=13> */
.L_x_51179:
[----:B------:R-:W-:Y:S05]  /*3cbb0*/  BSYNC.RECONVERGENT B3 ;  /* 0x0000000000037941 */ /* 0x000fea0003800200 */
.L_x_51178:
        /* <DEDUP_REMOVED lines=61> */
.L_x_51176:
[----:B------:R-:W-:Y:S05]  /*3cf90*/  BSYNC.RECONVERGENT B2 ;  /* 0x0000000000027941 */ /* 0x000fea0003800200 */
.L_x_51175:
        /* <DEDUP_REMOVED lines=12> */
.L_x_51174:
[----:B------:R-:W-:Y:S05]  /*3d060*/  BSYNC.RECONVERGENT B1 ;  /* 0x0000000000017941 */ /* 0x000fea0003800200 */
.L_x_51173:
        /* <DEDUP_REMOVED lines=22> */
.L_x_51184:
        /* <DEDUP_REMOVED lines=13> */
.L_x_51186:
[----:B------:R-:W-:Y:S05]  /*3d2a0*/  BSYNC.RECONVERGENT B3 ;  /* 0x0000000000037941 */ /* 0x000fea0003800200 */
.L_x_51185:
        /* <DEDUP_REMOVED lines=61> */
.L_x_51183:
[----:B------:R-:W-:Y:S05]  /*3d680*/  BSYNC.RECONVERGENT B2 ;  /* 0x0000000000027941 */ /* 0x000fea0003800200 */
.L_x_51182:
        /* <DEDUP_REMOVED lines=11> */
.L_x_51181:
[----:B------:R-:W-:Y:S05]  /*3d740*/  BSYNC.RECONVERGENT B1 ;  /* 0x0000000000017941 */ /* 0x000fea0003800200 */
.L_x_51180:
        /* <DEDUP_REMOVED lines=22> */
.L_x_51191:
        /* <DEDUP_REMOVED lines=13> */
.L_x_51193:
[----:B------:R-:W-:Y:S05]  /*3d980*/  BSYNC.RECONVERGENT B3 ;  /* 0x0000000000037941 */ /* 0x000fea0003800200 */
.L_x_51192:
        /* <DEDUP_REMOVED lines=61> */
.L_x_51190:
[----:B------:R-:W-:Y:S05]  /*3dd60*/  BSYNC.RECONVERGENT B2 ;  /* 0x0000000000027941 */ /* 0x000fea0003800200 */
.L_x_51189:
        /* <DEDUP_REMOVED lines=12> */
.L_x_51188:
[----:B------:R-:W-:Y:S05]  /*3de30*/  BSYNC.RECONVERGENT B1 ;  /* 0x0000000000017941 */ /* 0x000fea0003800200 */
.L_x_51187:
        /* <DEDUP_REMOVED lines=22> */
.L_x_51198:
        /* <DEDUP_REMOVED lines=13> */
.L_x_51200:
[----:B------:R-:W-:Y:S05]  /*3e070*/  BSYNC.RECONVERGENT B3 ;  /* 0x0000000000037941 */ /* 0x000fea0003800200 */
.L_x_51199:
        /* <DEDUP_REMOVED lines=61> */
.L_x_51197:
[----:B------:R-:W-:Y:S05]  /*3e450*/  BSYNC.RECONVERGENT B2 ;  /* 0x0000000000027941 */ /* 0x000fea0003800200 */
.L_x_51196:
        /* <DEDUP_REMOVED lines=11> */
.L_x_51195:
[----:B------:R-:W-:Y:S05]  /*3e510*/  BSYNC.RECONVERGENT B1 ;  /* 0x0000000000017941 */ /* 0x000fea0003800200 */
.L_x_51194:
[----:B------:R-:W-:Y:S02]  /*3e520*/  F2FP.F16.F32.PACK_AB R150, RZ, R140 ;  /* 0x0000008cff96723e */ /* 0x000fe400000000ff */
[----:B------:R-:W-:Y:S02]  /*3e530*/  PRMT R96, R96, 0x5410, R99 ;  /* 0x0000541060607816 */ /* 0x000fe40000000063 */
[----:B------:R-:W-:Y:S02]  /*3e540*/  PRMT R98, R98, 0x5410, R158 ;  /* 0x0000541062627816 */ /* 0x000fe4000000009e */
[----:B------:R-:W-:Y:S02]  /*3e550*/  PRMT R97, R97, 0x5410, R149 ;  /* 0x0000541061617816 */ /* 0x000fe40000000095 */
[----:B------:R-:W-:Y:S01]  /*3e560*/  PRMT R99, R212, 0x5410, R150 ;  /* 0x00005410d4637816 */ /* 0x000fe20000000096 */
[----:B------:R-:W-:Y:S06]  /*3e570*/  BRA `(.L_x_51201) ;  /* 0x0000003400507947 */ /* 0x000fec0003800000 */
.L_x_51144:
        /* <DEDUP_REMOVED lines=21> */
.L_x_51206:
        /* <DEDUP_REMOVED lines=13> */
.L_x_51208:
[----:B------:R-:W-:Y:S05]  /*3e7a0*/  BSYNC.RECONVERGENT B3 ;  /* 0x0000000000037941 */ /* 0x000fea0003800200 */
.L_x_51207:
        /* <DEDUP_REMOVED lines=61> */
.L_x_51205:
[----:B------:R-:W-:Y:S05]  /*3eb80*/  BSYNC.RECONVERGENT B2 ;  /* 0x0000000000027941 */ /* 0x000fea0003800200 */
.L_x_51204:
        /* <DEDUP_REMOVED lines=11> */
.L_x_51203:
[----:B------:R-:W-:Y:S05]  /*3ec40*/  BSYNC.RECONVERGENT B1 ;  /* 0x0000000000017941 */ /* 0x000fea0003800200 */
.L_x_51202:
        /* <DEDUP_REMOVED lines=18> */
.L_x_51213:
        /* <DEDUP_REMOVED lines=13> */
.L_x_51215:
[----:B------:R-:W-:Y:S05]  /*3ee40*/  BSYNC.RECONVERGENT B3 ;  /* 0x0000000000037941 */ /* 0x000fea0003800200 */
.L_x_51214:
        /* <DEDUP_REMOVED lines=61> */
.L_x_51212:
[----:B------:R-:W-:Y:S05]  /*3f220*/  BSYNC.RECONVERGENT B2 ;  /* 0x0000000000027941 */ /* 0x000fea0003800200 */
.L_x_51211:
        /* <DEDUP_REMOVED lines=10> */
.L_x_51210:
[----:B------:R-:W-:Y:S05]  /*3f2d0*/  BSYNC.RECONVERGENT B1 ;  /* 0x0000000000017941 */ /* 0x000fea0003800200 */
.L_x_51209:
        /* <DEDUP_REMOVED lines=18> */
.L_x_51220:
        /* <DEDUP_REMOVED lines=13> */
.L_x_51222:
[----:B------:R-:W-:Y:S05]  /*3f4d0*/  BSYNC.RECONVERGENT B3 ;  /* 0x0000000000037941 */ /* 0x000fea0003800200 */
.L_x_51221:
        /* <DEDUP_REMOVED lines=61> */
.L_x_51219:
[----:B------:R-:W-:Y:S05]  /*3f8b0*/  BSYNC.RECONVERGENT B2 ;  /* 0x0000000000027941 */ /* 0x000fea0003800200 */
.L_x_51218:
        /* <DEDUP_REMOVED lines=11> */
.L_x_51217:
[----:B------:R-:W-:Y:S05]  /*3f970*/  BSYNC.RECONVERGENT B1 ;  /* 0x0000000000017941 */ /* 0x000fea0003800200 */
.L_x_51216:
        /* <DEDUP_REMOVED lines=18> */
.L_x_51227:
        /* <DEDUP_REMOVED lines=13> */
.L_x_51229:
[----:B------:R-:W-:Y:S05]  /*3fb70*/  BSYNC.RECONVERGENT B3 ;  /* 0x0000000000037941 */ /* 0x000fea0003800200 */
.L_x_51228:
        /* <DEDUP_REMOVED lines=61> */
.L_x_51226:
[----:B------:R-:W-:Y:S05]  /*3ff50*/  BSYNC.RECONVERGENT B2 ;  /* 0x0000000000027941 */ /* 0x000fea0003800200 */
.L_x_51225:
        /* <DEDUP_REMOVED lines=10> */
.L_x_51224:
[----:B------:R-:W-:Y:S05]  /*40000*/  BSYNC.RECONVERGENT B1 ;  /* 0x0000000000017941 */ /* 0x000fea0003800200 */
.L_x_51223:
        /* <DEDUP_REMOVED lines=18> */
.L_x_51234:
        /* <DEDUP_REMOVED lines=13> */
.L_x_51236:
[----:B------:R-:W-:Y:S05]  /*40200*/  BSYNC.RECONVERGENT B3 ;  /* 0x0000000000037941 */ /* 0x000fea0003800200 */
.L_x_51235:
        /* <DEDUP_REMOVED lines=61> */
.L_x_51233:
[----:B------:R-:W-:Y:S05]  /*405e0*/  BSYNC.RECONVERGENT B2 ;  /* 0x0000000000027941 */ /* 0x000fea0003800200 */
.L_x_51232:
        /* <DEDUP_REMOVED lines=11> */
.L_x_51231:
[----:B------:R-:W-:Y:S05]  /*406a0*/  BSYNC.RECONVERGENT B1 ;  /* 0x0000000000017941 */ /* 0x000fea0003800200 */
.L_x_51230:
        /* <DEDUP_REMOVED lines=18> */
.L_x_51241:
        /* <DEDUP_REMOVED lines=13> */
.L_x_51243:
[----:B------:R-:W-:Y:S05]  /*408a0*/  BSYNC.RECONVERGENT B3 ;  /* 0x0000000000037941 */ /* 0x000fea0003800200 */
.L_x_51242:
        /* <DEDUP_REMOVED lines=61> */
.L_x_51240:
[----:B------:R-:W-:Y:S05]  /*40c80*/  BSYNC.RECONVERGENT B2 ;  /* 0x0000000000027941 */ /* 0x000fea0003800200 */
.L_x_51239:
        /* <DEDUP_REMOVED lines=10> */
.L_x_51238:
[----:B------:R-:W-:Y:S05]  /*40d30*/  BSYNC.RECONVERGENT B1 ;  /* 0x0000000000017941 */ /* 0x000fea0003800200 */
.L_x_51237:
        /* <DEDUP_REMOVED lines=18> */
.L_x_51248:
        /* <DEDUP_REMOVED lines=13> */
.L_x_51250:
[----:B------:R-:W-:Y:S05]  /*40f30*/  BSYNC.RECONVERGENT B3 ;  /* 0x0000000000037941 */ /* 0x000fea0003800200 */
.L_x_51249:
        /* <DEDUP_REMOVED lines=61> */
.L_x_51247:
[----:B------:R-:W-:Y:S05]  /*41310*/  BSYNC.RECONVERGENT B2 ;  /* 0x0000000000027941 */ /* 0x000fea0003800200 */
.L_x_51246:
        /* <DEDUP_REMOVED lines=11> */
.L_x_51245:
[----:B------:R-:W-:Y:S05]  /*413d0*/  BSYNC.RECONVERGENT B1 ;  /* 0x0000000000017941 */ /* 0x000fea0003800200 */
.L_x_51244:
        /* <DEDUP_REMOVED lines=18> */
.L_x_51255:
        /* <DEDUP_REMOVED lines=13> */
.L_x_51257:
[----:B------:R-:W-:Y:S05]  /*415d0*/  BSYNC.RECONVERGENT B3 ;  /* 0x0000000000037941 */ /* 0x000fea0003800200 */
.L_x_51256:
        /* <DEDUP_REMOVED lines=61> */
.L_x_51254:
[----:B------:R-:W-:Y:S05]  /*419b0*/  BSYNC.RECONVERGENT B2 ;  /* 0x0000000000027941 */ /* 0x000fea0003800200 */
.L_x_51253:
        /* <DEDUP_REMOVED lines=10> */
.L_x_51252:
[----:B------:R-:W-:Y:S05]  /*41a60*/  BSYNC.RECONVERGENT B1 ;  /* 0x0000000000017941 */ /* 0x000fea0003800200 */
.L_x_51251:
[----:B------:R-:W-:Y:S02]  /*41a70*/  F2FP.F16.F32.PACK_AB R150, RZ, R140 ;  /* 0x0000008cff96723e */ /* 0x000fe400000000ff */
[----:B------:R-:W-:Y:S02]  /*41a80*/  PRMT R96, R96, 0x5410, R99 ;  /* 0x0000541060607816 */ /* 0x000fe40000000063 */
[----:B------:R-:W-:Y:S02]  /*41a90*/  PRMT R98, R98, 0x5410, R158 ;  /* 0x0000541062627816 */ /* 0x000fe4000000009e */
[----:B------:R-:W-:Y:S02]  /*41aa0*/  PRMT R97, R97, 0x5410, R149 ;  /* 0x0000541061617816 */ /* 0x000fe40000000095 */
[----:B------:R-:W-:-:S07]  /*41ab0*/  PRMT R99, R212, 0x5410, R150 ;  /* 0x00005410d4637816 */ /* 0x000fce0000000096 */
.L_x_51201:
        /* <DEDUP_REMOVED lines=26> */
.L_x_51259:
[----:B------:R-:W-:Y:S05]  /*41c60*/  BSYNC.RECONVERGENT B1 ;  /* 0x0000000000017941 */ /* 0x000fea0003800200 */
.L_x_51258:
[----:B------:R-:W-:Y:S01]  /*41c70*/  IADD3 R153, PT, PT, R153, 0x20, RZ ;  /* 0x0000002099997810 */ /* 0x000fe20007ffe0ff */
[----:B------:R-:W-:-:S07]  /*41c80*/  VIADD R152, R152, 0x20 ;  /* 0x0000002098987836 */ /* 0x000fce0000000000 */
.L_x_51143:
[----:B------:R-:W-:Y:S05]  /*41c90*/  BSYNC.RECONVERGENT B0 ;  /* 0x0000000000007941 */ /* 0x000fea0003800200 */
.L_x_51142:
        /* <DEDUP_REMOVED lines=36> */
.L_x_51267:
        /* <DEDUP_REMOVED lines=13> */
.L_x_51269:
[----:B------:R-:W-:Y:S05]  /*41fb0*/  BSYNC.RECONVERGENT B3 ;  /* 0x0000000000037941 */ /* 0x000fea0003800200 */
.L_x_51268:
        /* <DEDUP_REMOVED lines=61> */
.L_x_51266:
[----:B------:R-:W-:Y:S05]  /*42390*/  BSYNC.RECONVERGENT B2 ;  /* 0x0000000000027941 */ /* 0x000fea0003800200 */
.L_x_51265:
        /* <DEDUP_REMOVED lines=12> */
.L_x_51264:
[----:B------:R-:W-:Y:S05]  /*42460*/  BSYNC.RECONVERGENT B1 ;  /* 0x0000000000017941 */ /* 0x000fea0003800200 */
.L_x_51263:
        /* <DEDUP_REMOVED lines=22> */
.L_x_51274:
        /* <DEDUP_REMOVED lines=13> */
.L_x_51276:
[----:B------:R-:W-:Y:S05]  /*426a0*/  BSYNC.RECONVERGENT B3 ;  /* 0x0000000000037941 */ /* 0x000fea0003800200 */
.L_x_51275:
        /* <DEDUP_REMOVED lines=61> */
.L_x_51273:
[----:B------:R-:W-:Y:S05]  /*42a80*/  BSYNC.RECONVERGENT B2 ;  /* 0x0000000000027941 */ /* 0x000fea0003800200 */
.L_x_51272:
        /* <DEDUP_REMOVED lines=11> */
.L_x_51271:
[----:B------:R-:W-:Y:S05]  /*42b40*/  BSYNC.RECONVERGENT B1 ;  /* 0x0000000000017941 */ /* 0x000fea0003800200 */
.L_x_51270:
        /* <DEDUP_REMOVED lines=22> */
.L_x_51281:
        /* <DEDUP_REMOVED lines=13> */
.L_x_51283:
[----:B------:R-:W-:Y:S05]  /*42d80*/  BSYNC.RECONVERGENT B3 ;  /* 0x0000000000037941 */ /* 0x000fea0003800200 */
.L_x_51282:
        /* <DEDUP_REMOVED lines=61> */
.L_x_51280:
[----:B------:R-:W-:Y:S05]  /*43160*/  BSYNC.RECONVERGENT B2 ;  /* 0x0000000000027941 */ /* 0x000fea0003800200 */
.L_x_51279:
        /* <DEDUP_REMOVED lines=12> */
.L_x_51278:
[----:B------:R-:W-:Y:S05]  /*43230*/  BSYNC.RECONVERGENT B1 ;  /* 0x0000000000017941 */ /* 0x000fea0003800200 */
.L_x_51277:
        /* <DEDUP_REMOVED lines=22> */
.L_x_51288:
        /* <DEDUP_REMOVED lines=13> */
.L_x_51290:
[----:B------:R-:W-:Y:S05]  /*43470*/  BSYNC.RECONVERGENT B3 ;  /* 0x0000000000037941 */ /* 0x000fea0003800200 */
.L_x_51289:
        /* <DEDUP_REMOVED lines=61> */
.L_x_51287:
[----:B------:R-:W-:Y:S05]  /*43850*/  BSYNC.RECONVERGENT B2 ;  /* 0x0000000000027941 */ /* 0x000fea0003800200 */
.L_x_51286:
        /* <DEDUP_REMOVED lines=11> */
.L_x_51285:
[----:B------:R-:W-:Y:S05]  /*43910*/  BSYNC.RECONVERGENT B1 ;  /* 0x0000000000017941 */ /* 0x000fea0003800200 */
.L_x_51284:
        /* <DEDUP_REMOVED lines=22> */
.L_x_51295:
        /* <DEDUP_REMOVED lines=13> */
.L_x_51297:
[----:B------:R-:W-:Y:S05]  /*43b50*/  BSYNC.RECONVERGENT B3 ;  /* 0x0000000000037941 */ /* 0x000fea0003800200 */
.L_x_51296:
        /* <DEDUP_REMOVED lines=61> */
.L_x_51294:
[----:B------:R-:W-:Y:S05]  /*43f30*/  BSYNC.RECONVERGENT B2 ;  /* 0x0000000000027941 */ /* 0x000fea0003800200 */
.L_x_51293:
        /* <DEDUP_REMOVED lines=12> */
.L_x_51292:
[----:B------:R-:W-:Y:S05]  /*44000*/  BSYNC.RECONVERGENT B1 ;  /* 0x0000000000017941 */ /* 0x000fea0003800200 */
.L_x_51291:
        /* <DEDUP_REMOVED lines=22> */
.L_x_51302:
        /* <DEDUP_REMOVED lines=13> */
.L_x_51304:
[----:B------:R-:W-:Y:S05]  /*44240*/  BSYNC.RECONVERGENT B3 ;  /* 0x0000000000037941 */ /* 0x000fea0003800200 */
.L_x_51303:
        /* <DEDUP_REMOVED lines=61> */
.L_x_51301:
[----:B------:R-:W-:Y:S05]  /*44620*/  BSYNC.RECONVERGENT B2 ;  /* 0x0000000000027941 */ /* 0x000fea0003800200 */
.L_x_51300:
        /* <DEDUP_REMOVED lines=11> */
.L_x_51299:
[----:B------:R-:W-:Y:S05]  /*446e0*/  BSYNC.RECONVERGENT B1 ;  /* 0x0000000000017941 */ /* 0x000fea0003800200 */
.L_x_51298:
        /* <DEDUP_REMOVED lines=22> */
.L_x_51309:
        /* <DEDUP_REMOVED lines=13> */
.L_x_51311:
[----:B------:R-:W-:Y:S05]  /*44920*/  BSYNC.RECONVERGENT B3 ;  /* 0x0000000000037941 */ /* 0x000fea0003800200 */
.L_x_51310:
        /* <DEDUP_REMOVED lines=60> */
[----:B------:R-:W-:-:S07]  /*44cf0*/  IMAD.MOV.U32 R150, RZ, RZ, RZ ;  /* 0x000000ffff967224 */ /* 0x000fce00078e00ff */
.L_x_51308:
[----:B------:R-:W-:Y:S05]  /*44d00*/  BSYNC.RECONVERGENT B2 ;  /* 0x0000000000027941 */ /* 0x000fea0003800200 */
.L_x_51307:
        /* <DEDUP_REMOVED lines=12> */
.L_x_51306:
[----:B------:R-:W-:Y:S05]  /*44dd0*/  BSYNC.RECONVERGENT B1 ;  /* 0x0000000000017941 */ /* 0x000fea0003800200 */
.L_x_51305:
        /* <DEDUP_REMOVED lines=22> */
.L_x_51316:
        /* <DEDUP_REMOVED lines=13> */
.L_x_51318:
[----:B------:R-:W-:Y:S05]  /*45010*/  BSYNC.RECONVERGENT B3 ;  /* 0x0000000000037941 */ /* 0x000fea0003800200 */
.L_x_51317:
        /* <DEDUP_REMOVED lines=61> */
.L_x_51315:
[----:B------:R-:W-:Y:S05]  /*453f0*/  BSYNC.RECONVERGENT B2 ;  /* 0x0000000000027941 */ /* 0x000fea0003800200 */
.L_x_51314:
        /* <DEDUP_REMOVED lines=11> */
.L_x_51313:
[----:B------:R-:W-:Y:S05]  /*454b0*/  BSYNC.RECONVERGENT B1 ;  /* 0x0000000000017941 */ /* 0x000fea0003800200 */
.L_x_51312:
[----:B------:R-:W-:Y:S02]  /*454c0*/  F2FP.F16.F32.PACK_AB R150, RZ, R148 ;  /* 0x00000094ff96723e */ /* 0x000fe400000000ff */
[----:B------:R-:W-:Y:S02]  /*454d0*/  PRMT R96, R96, 0x5410, R99 ;  /* 0x0000541060607816 */ /* 0x000fe40000000063 */
[----:B------:R-:W-:Y:S02]  /*454e0*/  PRMT R98, R98, 0x5410, R155 ;  /* 0x0000541062627816 */ /* 0x000fe4000000009b */
[----:B------:R-:W-:Y:S02]  /*454f0*/  PRMT R97, R97, 0x5410, R154 ;  /* 0x0000541061617816 */ /* 0x000fe4000000009a */
[----:B------:R-:W-:Y:S01]  /*45500*/  PRMT R99, R156, 0x5410, R150 ;  /* 0x000054109c637816 */ /* 0x000fe20000000096 */
[----:B------:R-:W-:Y:S06]  /*45510*/  BRA `(.L_x_51319) ;  /* 0x0000003400507947 */ /* 0x000fec0003800000 */
.L_x_51262:
        /* <DEDUP_REMOVED lines=21> */
.L_x_51324:
        /* <DEDUP_REMOVED lines=13> */
.L_x_51326:
[----:B------:R-:W-:Y:S05]  /*45740*/  BSYNC.RECONVERGENT B3 ;  /* 0x0000000000037941 */ /* 0x000fea0003800200 */
.L_x_51325:
        /* <DEDUP_REMOVED lines=60> */
.L_x_51323:
[----:B------:R-:W-:Y:S05]  /*45b10*/  BSYNC.RECONVERGENT B2 ;  /* 0x0000000000027941 */ /* 0x000fea0003800200 */
.L_x_51322:
        /* <DEDUP_REMOVED lines=11> */
.L_x_51321:
[----:B------:R-:W-:Y:S05]  /*45bd0*/  BSYNC.RECONVERGENT B1 ;  /* 0x0000000000017941 */ /* 0x000fea0003800200 */
.L_x_51320:
        /* <DEDUP_REMOVED lines=18> */
.L_x_51331:
        /* <DEDUP_REMOVED lines=13> */
.L_x_51333:
[----:B------:R-:W-:Y:S05]  /*45dd0*/  BSYNC.RECONVERGENT B3 ;  /* 0x0000000000037941 */ /* 0x000fea0003800200 */
.L_x_51332:
        /* <DEDUP_REMOVED lines=61> */
.L_x_51330:
[----:B------:R-:W-:Y:S05]  /*461b0*/  BSYNC.RECONVERGENT B2 ;  /* 0x0000000000027941 */ /* 0x000fea0003800200 */
.L_x_51329:
        /* <DEDUP_REMOVED lines=10> */
.L_x_51328:
[----:B------:R-:W-:Y:S05]  /*46260*/  BSYNC.RECONVERGENT B1 ;  /* 0x0000000000017941 */ /* 0x000fea0003800200 */
.L_x_51327:
        /* <DEDUP_REMOVED lines=18> */
.L_x_51338:
        /* <DEDUP_REMOVED lines=13> */
.L_x_51340:
[----:B------:R-:W-:Y:S05]  /*46460*/  BSYNC.RECONVERGENT B3 ;  /* 0x0000000000037941 */ /* 0x000fea0003800200 */
.L_x_51339:
        /* <DEDUP_REMOVED lines=61> */
.L_x_51337:
[----:B------:R-:W-:Y:S05]  /*46840*/  BSYNC.RECONVERGENT B2 ;  /* 0x0000000000027941 */ /* 0x000fea0003800200 */
.L_x_51336:
        /* <DEDUP_REMOVED lines=11> */
.L_x_51335:
[----:B------:R-:W-:Y:S05]  /*46900*/  BSYNC.RECONVERGENT B1 ;  /* 0x0000000000017941 */ /* 0x000fea0003800200 */
.L_x_51334:
        /* <DEDUP_REMOVED lines=18> */
.L_x_51345:
        /* <DEDUP_REMOVED lines=13> */
.L_x_51347:
[----:B------:R-:W-:Y:S05]  /*46b00*/  BSYNC.RECONVERGENT B3 ;  /* 0x0000000000037941 */ /* 0x000fea0003800200 */
.L_x_51346:
        /* <DEDUP_REMOVED lines=61> */
.L_x_51344:
[----:B------:R-:W-:Y:S05]  /*46ee0*/  BSYNC.RECONVERGENT B2 ;  /* 0x0000000000027941 */ /* 0x000fea0003800200 */
.L_x_51343:
        /* <DEDUP_REMOVED lines=10> */
.L_x_51342:
[----:B------:R-:W-:Y:S05]  /*46f90*/  BSYNC.RECONVERGENT B1 ;  /* 0x0000000000017941 */ /* 0x000fea0003800200 */
.L_x_51341:
        /* <DEDUP_REMOVED lines=18> */
.L_x_51352:
        /* <DEDUP_REMOVED lines=13> */
.L_x_51354:
[----:B------:R-:W-:Y:S05]  /*47190*/  BSYNC.RECONVERGENT B3 ;  /* 0x0000000000037941 */ /* 0x000fea0003800200 */
.L_x_51353:
        /* <DEDUP_REMOVED lines=61> */
.L_x_51351:
[----:B------:R-:W-:Y:S05]  /*47570*/  BSYNC.RECONVERGENT B2 ;  /* 0x0000000000027941 */ /* 0x000fea0003800200 */
.L_x_51350:
        /* <DEDUP_REMOVED lines=11> */
.L_x_51349:
[----:B------:R-:W-:Y:S05]  /*47630*/  BSYNC.RECONVERGENT B1 ;  /* 0x0000000000017941 */ /* 0x000fea0003800200 */
.L_x_51348:
        /* <DEDUP_REMOVED lines=18> */
.L_x_51359:
        /* <DEDUP_REMOVED lines=13> */
.L_x_51361:
[----:B------:R-:W-:Y:S05]  /*47830*/  BSYNC.RECONVERGENT B3 ;  /* 0x0000000000037941 */ /* 0x000fea0003800200 */
.L_x_51360:
        /* <DEDUP_REMOVED lines=61> */
.L_x_51358:
[----:B------:R-:W-:Y:S05]  /*47c10*/  BSYNC.RECONVERGENT B2 ;  /* 0x0000000000027941 */ /* 0x000fea0003800200 */
.L_x_51357:
        /* <DEDUP_REMOVED lines=10> */
.L_x_51356:
[----:B------:R-:W-:Y:S05]  /*47cc0*/  BSYNC.RECONVERGENT B1 ;  /* 0x0000000000017941 */ /* 0x000fea0003800200 */
.L_x_51355:
        /* <DEDUP_REMOVED lines=18> */
.L_x_51366:
        /* <DEDUP_REMOVED lines=13> */
.L_x_51368:
[----:B------:R-:W-:Y:S05]  /*47ec0*/  BSYNC.RECONVERGENT B3 ;  /* 0x0000000000037941 */ /* 0x000fea0003800200 */
.L_x_51367:
        /* <DEDUP_REMOVED lines=61> */
.L_x_51365:
[----:B------:R-:W-:Y:S05]  /*482a0*/  BSYNC.RECONVERGENT B2 ;  /* 0x0000000000027941 */ /* 0x000fea0003800200 */
.L_x_51364:
        /* <DEDUP_REMOVED lines=11> */
.L_x_51363:
[----:B------:R-:W-:Y:S05]  /*48360*/  BSYNC.RECONVERGENT B1 ;  /* 0x0000000000017941 */ /* 0x000fea0003800200 */
.L_x_51362:
        /* <DEDUP_REMOVED lines=18> */
.L_x_51373:
        /* <DEDUP_REMOVED lines=13> */
.L_x_51375:
[----:B------:R-:W-:Y:S05]  /*48560*/  BSYNC.RECONVERGENT B3 ;  /* 0x0000000000037941 */ /* 0x000fea0003800200 */
.L_x_51374:
        /* <DEDUP_REMOVED lines=61> */
.L_x_51372:
[----:B------:R-:W-:Y:S05]  /*48940*/  BSYNC.RECONVERGENT B2 ;  /* 0x0000000000027941 */ /* 0x000fea0003800200 */
.L_x_51371:
        /* <DEDUP_REMOVED lines=10> */
.L_x_51370:
[----:B------:R-:W-:Y:S05]  /*489f0*/  BSYNC.RECONVERGENT B1 ;  /* 0x0000000000017941 */ /* 0x000fea0003800200 */
.L_x_51369:
[----:B------:R-:W-:Y:S01]  /*48a00*/  F2FP.F16.F32.PACK_AB R154, RZ, R148 ;  /* 0x00000094ff9a723e */ /* 0x000fe200000000ff */
[----:B------:R-:W-:Y:S01]  /*48a10*/  IMAD.MOV.U32 R149, RZ, RZ, R98 ;  /* 0x000000ffff957224 */ /* 0x000fe200078e0062 */
[----:B------:R-:W-:Y:S02]  /*48a20*/  PRMT R96, R96, 0x5410, R99 ;  /* 0x0000541060607816 */ /* 0x000fe40000000063 */
[----:B------:R-:W-:Y:S02]  /*48a30*/  PRMT R98, R151, 0x5410, R156 ;  /* 0x0000541097627816 */ /* 0x000fe4000000009c */
[----:B------:R-:W-:Y:S02]  /*48a40*/  PRMT R97, R97, 0x5410, R150 ;  /* 0x0000541061617816 */ /* 0x000fe40000000096 */
[----:B------:R-:W-:-:S07]  /*48a50*/  PRMT R99, R157, 0x5410, R154 ;  /* 0x000054109d637816 */ /* 0x000fce000000009a */
.L_x_51319:
        /* <DEDUP_REMOVED lines=24> */
.L_x_51261:
[----:B------:R-:W-:Y:S05]  /*48be0*/  BSYNC.RECONVERGENT B0 ;  /* 0x0000000000007941 */ /* 0x000fea0003800200 */
.L_x_51260:
        /* <DEDUP_REMOVED lines=289> */
.L_x_51409:
        /* <DEDUP_REMOVED lines=47> */
[----:B------:R-:W-:Y:S01]  /*4a0f0*/  F2FP.F16.F32.PACK_AB R96, R99, R96 ;  /* 0x000000606360723e */ /* 0x000fe200000000ff */
[----:B------:R-:W-:Y:S01]  /*4a100*/  FADD.FTZ R99, R18, -R154 ;  /* 0x8000009a12637221 */ /* 0x000fe20000010000 */
[----:B-----5:R-:W-:-:S03]  /*4a110*/  FFMA.FTZ R98, R98, R158, R227 ;  /* 0x0000009e62627223 */ /* 0x020fc600000100e3 */
[----:B------:R-:W-:Y:S02]  /*4a120*/  FMUL.FTZ R99, R152, R99 ;  /* 0x0000006398637220 */ /* 0x000fe40000410000 */
[----:B------:R-:W-:Y:S01]  /*4a130*/  F2FP.F16.F32.PACK_AB R97, R98, R97 ;  /* 0x000000616261723e */ /* 0x000fe200000000ff */
[----:B------:R-:W-:Y:S01]  /*4a140*/  FADD.FTZ R98, R20, -R154 ;  /* 0x8000009a14627221 */ /* 0x000fe20000010000 */
[----:B------:R-:W-:-:S03]  /*4a150*/  FFMA.FTZ R99, R99, R157, R228 ;  /* 0x0000009d63637223 */ /* 0x000fc600000100e4 */
        /* <DEDUP_REMOVED lines=12> */
.L_x_51380:
[----:B------:R-:W-:Y:S05]  /*4a220*/  BSYNC.RECONVERGENT B1 ;  /* 0x0000000000017941 */ /* 0x000fea0003800200 */
.L_x_51379:
        /* <DEDUP_REMOVED lines=43> */
.L_x_51382:
[----:B------:R-:W-:Y:S05]  /*4a4e0*/  BSYNC.RECONVERGENT B1 ;  /* 0x0000000000017941 */ /* 0x000fea0003800200 */
.L_x_51381:
        /* <DEDUP_REMOVED lines=22> */
[----:B------:R-:W-:Y:S01]  /*4a650*/  F2FP.F16.F32.PACK_AB R96, R99, R96 ;  /* 0x000000606360723e */ /* 0x000fe200000000ff */
[----:B------:R-:W-:Y:S01]  /*4a660*/  FADD.FTZ R99, R39, -R154 ;  /* 0x8000009a27637221 */ /* 0x000fe20000010000 */
[----:B------:R-:W-:-:S03]  /*4a670*/  FFMA.FTZ R98, R98, R157, R243 ;  /* 0x0000009d62627223 */ /* 0x000fc600000100f3 */
[----:B------:R-:W-:Y:S02]  /*4a680*/  FMUL.FTZ R99, R152, R99 ;  /* 0x0000006398637220 */ /* 0x000fe40000410000 */
[----:B------:R-:W-:Y:S01]  /*4a690*/  F2FP.F16.F32.PACK_AB R97, R98, R97 ;  /* 0x000000616261723e */ /* 0x000fe200000000ff */
[----:B------:R-:W-:Y:S01]  /*4a6a0*/  FADD.FTZ R98, R40, -R154 ;  /* 0x8000009a28627221 */ /* 0x000fe20000010000 */
[----:B------:R-:W-:-:S03]  /*4a6b0*/  FFMA.FTZ R99, R99, R156, R244 ;  /* 0x0000009c63637223 */ /* 0x000fc600000100f4 */
        /* <DEDUP_REMOVED lines=14> */
.L_x_51384:
[----:B------:R-:W-:Y:S05]  /*4a7a0*/  BSYNC.RECONVERGENT B1 ;  /* 0x0000000000017941 */ /* 0x000fea0003800200 */
.L_x_51383:
        /* <DEDUP_REMOVED lines=29> */
[----:B------:R-:W-:Y:S01]  /*4a980*/  F2FP.F16.F32.PACK_AB R96, R99, R96 ;  /* 0x000000606360723e */ /* 0x000fe200000000ff */
[--C-:B------:R-:W-:Y:S01]  /*4a990*/  FADD.FTZ R99, R47, -R154.reuse ;  /* 0x8000009a2f637221 */ /* 0x100fe20000010000 */
[----:B------:R-:W-:Y:S01]  /*4a9a0*/  F2FP.F16.F32.PACK_AB R97, R98, R97 ;  /* 0x000000616261723e */ /* 0x000fe200000000ff */
[----:B------:R-:W-:Y:S02]  /*4a9b0*/  FADD.FTZ R98, R48, -R154 ;  /* 0x8000009a30627221 */ /* 0x000fe40000010000 */
[C---:B------:R-:W-:Y:S02]  /*4a9c0*/  FMUL.FTZ R99, R152.reuse, R99 ;  /* 0x0000006398637220 */ /* 0x040fe40000410000 */
[----:B------:R-:W-:Y:S02]  /*4a9d0*/  FMUL.FTZ R98, R152, R98 ;  /* 0x0000006298627220 */ /* 0x000fe40000410000 */
[----:B------:R-:W-:Y:S02]  /*4a9e0*/  FFMA.FTZ R99, R99, R212, R213 ;  /* 0x000000d463637223 */ /* 0x000fe400000100d5 */
        /* <DEDUP_REMOVED lines=12> */
[----:B------:R-:W-:-:S07]  /*4aab0*/  VIADD R153, R153, 0x20 ;  /* 0x0000002099997836 */ /* 0x000fce0000000000 */
.L_x_51386:
[----:B------:R-:W-:Y:S05]  /*4aac0*/  BSYNC.RECONVERGENT B1 ;  /* 0x0000000000017941 */ /* 0x000fea0003800200 */
.L_x_51385:
        /* <DEDUP_REMOVED lines=55> */
[----:B----4-:R-:W-:-:S05]  /*4ae40*/  FFMA.FTZ R99, R99, R151, R155 ;  /* 0x0000009763637223 */ /* 0x010fca000001009b */
[----:B------:R-:W-:Y:S02]  /*4ae50*/  F2FP.F16.F32.PACK_AB R99, R99, R150 ;  /* 0x000000966363723e */ /* 0x000fe400000000ff */
[----:B------:R-:W1:Y:S02]  /*4ae60*/  LDC.64 R150, c[0x0][0x428] ;  /* 0x00010a00ff967b82 */ /* 0x000e640000000a00 */
[----:B-1----:R-:W-:-:S05]  /*4ae70*/  IMAD.WIDE.U32 R150, R153, 0x10, R150 ;  /* 0x0000001099967825 */ /* 0x002fca00078e0096 */
[----:B------:R0:W-:Y:S01]  /*4ae80*/  STG.E.128 desc[UR6][R150.64], R96 ;  /* 0x0000006096007986 */ /* 0x0001e2000c101d06 */
[----:B------:R-:W-:-:S07]  /*4ae90*/  IADD3 R153, PT, PT, R153, 0x20, RZ ;  /* 0x0000002099997810 */ /* 0x000fce0007ffe0ff */
.L_x_51388:
[----:B------:R-:W-:Y:S05]  /*4aea0*/  BSYNC.RECONVERGENT B1 ;  /* 0x0000000000017941 */ /* 0x000fea0003800200 */
.L_x_51387:
        /* <DEDUP_REMOVED lines=60> */
[----:B------:R-:W-:-:S07]  /*4b270*/  VIADD R153, R153, 0x20 ;  /* 0x0000002099997836 */ /* 0x000fce0000000000 */
.L_x_51390:
[----:B------:R-:W-:Y:S05]  /*4b280*/  BSYNC.RECONVERGENT B1 ;  /* 0x0000000000017941 */ /* 0x000fea0003800200 */
.L_x_51389:
        /* <DEDUP_REMOVED lines=61> */
.L_x_51392:
[----:B------:R-:W-:Y:S05]  /*4b660*/  BSYNC.RECONVERGENT B1 ;  /* 0x0000000000017941 */ /* 0x000fea0003800200 */
.L_x_51391:
        /* <DEDUP_REMOVED lines=61> */
.L_x_51394:
[----:B------:R-:W-:Y:S05]  /*4ba40*/  BSYNC.RECONVERGENT B1 ;  /* 0x0000000000017941 */ /* 0x000fea0003800200 */
.L_x_51393:
        /* <DEDUP_REMOVED lines=61> */
.L_x_51396:
[----:B------:R-:W-:Y:S05]  /*4be20*/  BSYNC.RECONVERGENT B1 ;  /* 0x0000000000017941 */ /* 0x000fea0003800200 */
.L_x_51395:
        /* <DEDUP_REMOVED lines=33> */
.L_x_51378:
[----:B------:R-:W-:Y:S05]  /*4c040*/  BSYNC.RECONVERGENT B0 ;  /* 0x0000000000007941 */ /* 0x000fea0003800200 */
.L_x_51377:
[----:B01234-:R-:W0:Y:S02]  /*4c050*/  LDC.64 R96, c[0x0][0x380] ;  /* 0x0000e000ff607b82 */ /* 0x01fe240000000a00 */
[----:B0-----:R-:W-:-:S05]  /*4c060*/  IMAD R159, R96, 0x4, R159 ;  /* 0x00000004609f7824 */ /* 0x001fca00078e029f */
[----:B------:R-:W-:-:S13]  /*4c070*/  ISETP.GE.AND P0, PT, R159, R97, PT ;  /* 0x000000619f00720c */ /* 0x000fda0003f06270 */
[----:B------:R-:W-:Y:S05]  /*4c080*/  @!P0 BRA `(.L_x_51397) ;  /* 0xfffffb6c00888947 */ /* 0x000fea000383ffff */
[----:B------:R-:W-:Y:S05]  /*4c090*/  EXIT ;  /* 0x000000000000794d */ /* 0x000fea0003800000 */
.L_x_51376:
        /* <DEDUP_REMOVED lines=8> */
.L_x_51399:
[----:B------:R-:W-:Y:S05]  /*4c120*/  BSYNC B0 ;  /* 0x0000000000007941 */ /* 0x000fea0003800000 */
.L_x_51398:
        /* <DEDUP_REMOVED lines=9> */
.L_x_51400:
[----:B------:R-:W-:Y:S02]  /*4c1c0*/  IMAD.MOV.U32 R98, RZ, RZ, 0x4 ;  /* 0x00000004ff627424 */ /* 0x000fe400078e00ff */
[----:B------:R-:W-:Y:S01]  /*4c1d0*/  FADD.FTZ R99, R99, R96 ;  /* 0x0000006063637221 */ /* 0x000fe20000010000 */
[----:B------:R-:W-:-:S04]  /*4c1e0*/  MOV R96, 0xffffffff ;  /* 0xffffffff00607802 */ /* 0x000fc80000000f00 */
[----:B------:R-:W-:-:S07]  /*4c1f0*/  MOV R151, R99 ;  /* 0x0000006300977202 */ /* 0x000fce0000000f00 */
[----:B------:R-:W-:Y:S05]  /*4c200*/  WARPSYNC.COLLECTIVE R96, `(.L_x_51401) ;  /* 0x0000000060087348 */ /* 0x000fea0003c00000 */
[----:B------:R0:W1:Y:S02]  /*4c210*/  SHFL.BFLY P6, R96, R151, R98, R97 ;  /* 0x0c00006297607389 */ /* 0x00006400000c0061 */
[----:B01----:R-:W-:Y:S05]  /*4c220*/  ENDCOLLECTIVE ;  /* 0x000000000000791b */ /* 0x003fea0003800000 */
.L_x_51401:
[----:B------:R-:W-:Y:S02]  /*4c230*/  HFMA2 R98, -RZ, RZ, 0, 4.76837158203125e-07 ;  /* 0x00000008ff627431 */ /* 0x000fe400000001ff */
[----:B------:R-:W-:Y:S01]  /*4c240*/  FADD.FTZ R99, R99, R96 ;  /* 0x0000006063637221 */ /* 0x000fe20000010000 */
[----:B------:R-:W-:-:S03]  /*4c250*/  IMAD.MOV.U32 R96, RZ, RZ, -0x1 ;  /* 0xffffffffff607424 */ /* 0x000fc600078e00ff */
[----:B------:R-:W-:-:S07]  /*4c260*/  IMAD.MOV.U32 R151, RZ, RZ, R99 ;  /* 0x000000ffff977224 */ /* 0x000fce00078e0063 */
[----:B------:R-:W-:Y:S05]  /*4c270*/  WARPSYNC.COLLECTIVE R96, `(.L_x_51402) ;  /* 0x0000000060087348 */ /* 0x000fea0003c00000 */
[----:B------:R0:W1:Y:S02]  /*4c280*/  SHFL.BFLY P6, R96, R151, R98, R97 ;  /* 0x0c00006297607389 */ /* 0x00006400000c0061 */
[----:B01----:R-:W-:Y:S05]  /*4c290*/  ENDCOLLECTIVE ;  /* 0x000000000000791b */ /* 0x003fea0003800000 */
.L_x_51402:
[----:B------:R-:W-:Y:S02]  /*4c2a0*/  IMAD.MOV.U32 R98, RZ, RZ, 0x10 ;  /* 0x00000010ff627424 */ /* 0x000fe400078e00ff */
[----:B------:R-:W-:Y:S01]  /*4c2b0*/  FADD.FTZ R99, R99, R96 ;  /* 0x0000006063637221 */ /* 0x000fe20000010000 */
[----:B------:R-:W-:-:S04]  /*4c2c0*/  MOV R96, 0xffffffff ;  /* 0xffffffff00607802 */ /* 0x000fc80000000f00 */
[----:B------:R-:W-:-:S07]  /*4c2d0*/  MOV R151, R99 ;  /* 0x0000006300977202 */ /* 0x000fce0000000f00 */
[----:B------:R-:W-:Y:S05]  /*4c2e0*/  WARPSYNC.COLLECTIVE R96, `(.L_x_51403) ;  /* 0x0000000060087348 */ /* 0x000fea0003c00000 */
[----:B------:R0:W1:Y:S02]  /*4c2f0*/  SHFL.BFLY P6, R96, R151, R98, R97 ;  /* 0x0c00006297607389 */ /* 0x00006400000c0061 */
[----:B01----:R-:W-:Y:S05]  /*4c300*/  ENDCOLLECTIVE ;  /* 0x000000000000791b */ /* 0x003fea0003800000 */
.L_x_51403:
        /* <DEDUP_REMOVED lines=174> */
.L_x_51404:
[----:B------:R-:W-:Y:S02]  /*4cdf0*/  HFMA2 R98, -RZ, RZ, 0, 1.1920928955078125e-07 ;  /* 0x00000002ff627431 */ /* 0x000fe400000001ff */
[----:B------:R-:W-:Y:S01]  /*4ce00*/  FADD.FTZ R150, R150, R96 ;  /* 0x0000006096967221 */ /* 0x000fe20000010000 */
[----:B------:R-:W-:-:S03]  /*4ce10*/  IMAD.MOV.U32 R96, RZ, RZ, -0x1 ;  /* 0xffffffffff607424 */ /* 0x000fc600078e00ff */
[----:B------:R-:W-:-:S07]  /*4ce20*/  IMAD.MOV.U32 R151, RZ, RZ, R150 ;  /* 0x000000ffff977224 */ /* 0x000fce00078e0096 */
[----:B------:R-:W-:Y:S05]  /*4ce30*/  WARPSYNC.COLLECTIVE R96, `(.L_x_51405) ;  /* 0x0000000060087348 */ /* 0x000fea0003c00000 */
[----:B------:R0:W1:Y:S02]  /*4ce40*/  SHFL.BFLY P6, R96, R151, R98, R97 ;  /* 0x0c00006297607389 */ /* 0x00006400000c0061 */
[----:B01----:R-:W-:Y:S05]  /*4ce50*/  ENDCOLLECTIVE ;  /* 0x000000000000791b */ /* 0x003fea0003800000 */
.L_x_51405:
[----:B------:R-:W-:Y:S02]  /*4ce60*/  IMAD.MOV.U32 R98, RZ, RZ, 0x4 ;  /* 0x00000004ff627424 */ /* 0x000fe400078e00ff */
[----:B------:R-:W-:Y:S01]  /*4ce70*/  FADD.FTZ R150, R150, R96 ;  /* 0x0000006096967221 */ /* 0x000fe20000010000 */
[----:B------:R-:W-:-:S04]  /*4ce80*/  MOV R96, 0xffffffff ;  /* 0xffffffff00607802 */ /* 0x000fc80000000f00 */
[----:B------:R-:W-:-:S07]  /*4ce90*/  MOV R151, R150 ;  /* 0x0000009600977202 */ /* 0x000fce0000000f00 */
[----:B------:R-:W-:Y:S05]  /*4cea0*/  WARPSYNC.COLLECTIVE R96, `(.L_x_51406) ;  /* 0x0000000060087348 */ /* 0x000fea0003c00000 */
[----:B------:R0:W1:Y:S02]  /*4ceb0*/  SHFL.BFLY P6, R96, R151, R98, R97 ;  /* 0x0c00006297607389 */ /* 0x00006400000c0061 */
[----:B01----:R-:W-:Y:S05]  /*4cec0*/  ENDCOLLECTIVE ;  /* 0x000000000000791b */ /* 0x003fea0003800000 */
.L_x_51406:
[----:B------:R-:W-:Y:S02]  /*4ced0*/  HFMA2 R98, -RZ, RZ, 0, 4.76837158203125e-07 ;  /* 0x00000008ff627431 */ /* 0x000fe400000001ff */
[----:B------:R-:W-:Y:S01]  /*4cee0*/  FADD.FTZ R150, R150, R96 ;  /* 0x0000006096967221 */ /* 0x000fe20000010000 */
[----:B------:R-:W-:-:S03]  /*4cef0*/  IMAD.MOV.U32 R96, RZ, RZ, -0x1 ;  /* 0xffffffffff607424 */ /* 0x000fc600078e00ff */
[----:B------:R-:W-:-:S07]  /*4cf00*/  IMAD.MOV.U32 R151, RZ, RZ, R150 ;  /* 0x000000ffff977224 */ /* 0x000fce00078e0096 */
[----:B------:R-:W-:Y:S05]  /*4cf10*/  WARPSYNC.COLLECTIVE R96, `(.L_x_51407) ;  /* 0x0000000060087348 */ /* 0x000fea0003c00000 */
[----:B------:R0:W1:Y:S02]  /*4cf20*/  SHFL.BFLY P6, R96, R151, R98, R97 ;  /* 0x0c00006297607389 */ /* 0x00006400000c0061 */
[----:B01----:R-:W-:Y:S05]  /*4cf30*/  ENDCOLLECTIVE ;  /* 0x000000000000791b */ /* 0x003fea0003800000 */
.L_x_51407:
[----:B------:R-:W-:Y:S02]  /*4cf40*/  IMAD.MOV.U32 R98, RZ, RZ, 0x10 ;  /* 0x00000010ff627424 */ /* 0x000fe400078e00ff */
[----:B------:R-:W-:Y:S01]  /*4cf50*/  FADD.FTZ R150, R150, R96 ;  /* 0x0000006096967221 */ /* 0x000fe20000010000 */
[----:B------:R-:W-:-:S04]  /*4cf60*/  MOV R96, 0xffffffff ;  /* 0xffffffff00607802 */ /* 0x000fc80000000f00 */
[----:B------:R-:W-:-:S07]  /*4cf70*/  MOV R151, R150 ;  /* 0x0000009600977202 */ /* 0x000fce0000000f00 */
[----:B------:R-:W-:Y:S05]  /*4cf80*/  WARPSYNC.COLLECTIVE R96, `(.L_x_51408) ;  /* 0x0000000060087348 */ /* 0x000fea0003c00000 */
[----:B------:R0:W1:Y:S02]  /*4cf90*/  SHFL.BFLY P6, R96, R151, R98, R97 ;  /* 0x0c00006297607389 */ /* 0x00006400000c0061 */
[----:B01----:R-:W-:Y:S05]  /*4cfa0*/  ENDCOLLECTIVE ;  /* 0x000000000000791b */ /* 0x003fea0003800000 */
.L_x_51408:
[----:B------:R-:W-:Y:S05]  /*4cfb0*/  BRA `(.L_x_51409) ;  /* 0xffffffcc00907947 */ /* 0x000fea000383ffff */
.L_x_51410:
        /* <DEDUP_REMOVED lines=12> */
.L_x_88510:


//--------------------- .text._ZN10layer_norm13ln_fwd_kernelINS_13Kernel_traitsIf6__halfS2_S2_fjLj2560ELj1ELj4ELj1ELj16ENS_18Kernel_traits_baseILj2560EfS2_S2_S2_fjLj128EEEEELb1ELb1ELb1ELb1EEEvNS_9FwdParamsE --------------------------
	.section	.text._ZN10layer_norm13ln_fwd_kernelINS_13Kernel_traitsIf6__halfS2_S2_fjLj2560ELj1ELj4ELj1ELj16ENS_18Kernel_traits_baseILj2560EfS2_S2_S2_fjLj128EEEEELb1ELb1ELb1ELb1EEEvNS_9FwdParamsE,"ax",@progbits
	.align	128
        .global         _ZN10layer_norm13ln_fwd_kernelINS_13Kernel_traitsIf6__halfS2_S2_fjLj2560ELj1ELj4ELj1ELj16ENS_18Kernel_traits_baseILj2560EfS2_S2_S2_fjLj128EEEEELb1ELb1ELb1ELb1EEEvNS_9FwdParamsE
        .type           _ZN10layer_norm13ln_fwd_kernelINS_13Kernel_traitsIf6__halfS2_S2_fjLj2560ELj1ELj4ELj1ELj16ENS_18Kernel_traits_baseILj2560EfS2_S2_S2_fjLj128EEEEELb1ELb1ELb1ELb1EEEvNS_9FwdParamsE,@function
        .size           _ZN10layer_norm13ln_fwd_kernelINS_13Kernel_traitsIf6__halfS2_S2_fjLj2560ELj1ELj4ELj1ELj16ENS_18Kernel_traits_baseILj2560EfS2_S2_S2_fjLj128EEEEELb1ELb1ELb1ELb1EEEvNS_9FwdParamsE,(.L_x_88511 - _ZN10layer_norm13ln_fwd_kernelINS_13Kernel_traitsIf6__halfS2_S2_fjLj2560ELj1ELj4ELj1ELj16ENS_18Kernel_traits_baseILj2560EfS2_S2_S2_fjLj128EEEEELb1ELb1ELb1ELb1EEEvNS_9FwdParamsE)
        .other          _ZN10layer_norm13ln_fwd_kernelINS_13Kernel_traitsIf6__halfS2_S2_fjLj2560ELj1ELj4ELj1ELj16ENS_18Kernel_traits_baseILj2560EfS2_S2_S2_fjLj128EEEEELb1ELb1ELb1ELb1EEEvNS_9FwdParamsE,@"STO_CUDA_ENTRY STV_DEFAULT"
_ZN10layer_norm13ln_fwd_kernelINS_13Kernel_traitsIf6__halfS2_S2_fjLj2560ELj1ELj4ELj1ELj16ENS_18Kernel_traits_baseILj2560EfS2_S2_S2_fjLj128EEEEELb1ELb1ELb1ELb1EEEvNS_9FwdParamsE:
.text._ZN10layer_norm13ln_fwd_kernelINS_13Kernel_traitsIf6__halfS2_S2_fjLj2560ELj1ELj4ELj1ELj16ENS_18Kernel_traits_baseILj2560EfS2_S2_S2_fjLj128EEEEELb1ELb1ELb1ELb1EEEvNS_9FwdParamsE:
        /* <DEDUP_REMOVED lines=152> */
.L_x_51411:
        /* <DEDUP_REMOVED lines=140> */
.L_x_51412:
        /* <DEDUP_REMOVED lines=94> */
.L_x_52576:
        /* <DEDUP_REMOVED lines=51> */
.L_x_51418:
        /* <DEDUP_REMOVED lines=12> */
.L_x_51420:
[----:B0-----:R-:W-:Y:S05]  /*1c10*/  BSYNC.RECONVERGENT B2 ;  /* 0x0000000000027941 */ /* 0x001fea0003800200 */
.L_x_51419:
        /* <DEDUP_REMOVED lines=62> */
.L_x_51417:
[----:B0-----:R-:W-:Y:S05]  /*2000*/  BSYNC.RECONVERGENT B1 ;  /* 0x0000000000017941 */ /* 0x001fea0003800200 */
.L_x_51416:
        /* <DEDUP_REMOVED lines=10> */
[----:B------:R-:W-:-:S07]  /*20b0*/  SEL R5, RZ, 0x1, P3 ;  /* 0x00000001ff057807 */ /* 0x000fce0001800000 */
.L_x_51415:
[----:B0-----:R-:W-:Y:S05]  /*20c0*/  BSYNC.RECONVERGENT B0 ;  /* 0x0000000000007941 */ /* 0x001fea0003800200 */
.L_x_51414:
        /* <DEDUP_REMOVED lines=22> */
.L_x_51425:
        /* <DEDUP_REMOVED lines=12> */
.L_x_51427:
[----:B------:R-:W-:Y:S05]  /*22f0*/  BSYNC.RECONVERGENT B2 ;  /* 0x0000000000027941 */ /* 0x000fea0003800200 */
.L_x_51426:
        /* <DEDUP_REMOVED lines=62> */
.L_x_51424:
[----:B------:R-:W-:Y:S05]  /*26e0*/  BSYNC.RECONVERGENT B1 ;  /* 0x0000000000017941 */ /* 0x000fea0003800200 */
.L_x_51423:
        /* <DEDUP_REMOVED lines=11> */
.L_x_51422:
[----:B------:R-:W-:Y:S05]  /*27a0*/  BSYNC.RECONVERGENT B0 ;  /* 0x0000000000007941 */ /* 0x000fea0003800200 */
.L_x_51421:
        /* <DEDUP_REMOVED lines=22> */
.L_x_51432:
        /* <DEDUP_REMOVED lines=12> */
.L_x_51434:
[----:B------:R-:W-:Y:S05]  /*29d0*/  BSYNC.RECONVERGENT B2 ;  /* 0x0000000000027941 */ /* 0x000fea0003800200 */
.L_x_51433:
        /* <DEDUP_REMOVED lines=62> */
.L_x_51431:
[----:B------:R-:W-:Y:S05]  /*2dc0*/  BSYNC.RECONVERGENT B1 ;  /* 0x0000000000017941 */ /* 0x000fea0003800200 */
.L_x_51430:
        /* <DEDUP_REMOVED lines=11> */
.L_x_51429:
[----:B------:R-:W-:Y:S05]  /*2e80*/  BSYNC.RECONVERGENT B0 ;  /* 0x0000000000007941 */ /* 0x000fea0003800200 */
.L_x_51428:
        /* <DEDUP_REMOVED lines=22> */
.L_x_51439:
        /* <DEDUP_REMOVED lines=12> */
.L_x_51441:
[----:B------:R-:W-:Y:S05]  /*30b0*/  BSYNC.RECONVERGENT B2 ;  /* 0x0000000000027941 */ /* 0x000fea0003800200 */
.L_x_51440:
        /* <DEDUP_REMOVED lines=62> */
.L_x_51438:
[----:B------:R-:W-:Y:S05]  /*34a0*/  BSYNC.RECONVERGENT B1 ;  /* 0x0000000000017941 */ /* 0x000fea0003800200 */
.L_x_51437:
        /* <DEDUP_REMOVED lines=11> */
.L_x_51436:
[----:B------:R-:W-:Y:S05]  /*3560*/  BSYNC.RECONVERGENT B0 ;  /* 0x0000000000007941 */ /* 0x000fea0003800200 */
.L_x_51435:
        /* <DEDUP_REMOVED lines=22> */
.L_x_51446:
        /* <DEDUP_REMOVED lines=12> */
.L_x_51448:
[----:B------:R-:W-:Y:S05]  /*3790*/  BSYNC.RECONVERGENT B2 ;  /* 0x0000000000027941 */ /* 0x000fea0003800200 */
.L_x_51447:
        /* <DEDUP_REMOVED lines=62> */
.L_x_51445:
[----:B------:R-:W-:Y:S05]  /*3b80*/  BSYNC.RECONVERGENT B1 ;  /* 0x0000000000017941 */ /* 0x000fea0003800200 */
.L_x_51444:
        /* <DEDUP_REMOVED lines=11> */
.L_x_51443:
[----:B------:R-:W-:Y:S05]  /*3c40*/  BSYNC.RECONVERGENT B0 ;  /* 0x0000000000007941 */ /* 0x000fea0003800200 */
.L_x_51442:
        /* <DEDUP_REMOVED lines=22> */
.L_x_51453:
        /* <DEDUP_REMOVED lines=12> */
.L_x_51455:
[----:B------:R-:W-:Y:S05]  /*3e70*/  BSYNC.RECONVERGENT B2 ;  /* 0x0000000000027941 */ /* 0x000fea0003800200 */
.L_x_51454:
        /* <DEDUP_REMOVED lines=62> */
.L_x_51452:
[----:B------:R-:W-:Y:S05]  /*4260*/  BSYNC.RECONVERGENT B1 ;  /* 0x0000000000017941 */ /* 0x000fea0003800200 */
.L_x_51451:
        /* <DEDUP_REMOVED lines=11> */
.L_x_51450:
[----:B------:R-:W-:Y:S05]  /*4320*/  BSYNC.RECONVERGENT B0 ;  /* 0x0000000000007941 */ /* 0x000fea0003800200 */
.L_x_51449:
        /* <DEDUP_REMOVED lines=22> */
.L_x_51460:
        /* <DEDUP_REMOVED lines=12> */
.L_x_51462:
[----:B------:R-:W-:Y:S05]  /*4550*/  BSYNC.RECONVERGENT B2 ;  /* 0x0000000000027941 */ /* 0x000fea0003800200 */
.L_x_51461:
        /* <DEDUP_REMOVED lines=62> */
.L_x_51459:
[----:B------:R-:W-:Y:S05]  /*4940*/  BSYNC.RECONVERGENT B1 ;  /* 0x0000000000017941 */ /* 0x000fea0003800200 */
.L_x_51458:
        /* <DEDUP_REMOVED lines=12> */
.L_x_51457:
[----:B------:R-:W-:Y:S05]  /*4a10*/  BSYNC.RECONVERGENT B0 ;  /* 0x0000000000007941 */ /* 0x000fea0003800200 */
.L_x_51456:
        /* <DEDUP_REMOVED lines=22> */
.L_x_51467:
        /* <DEDUP_REMOVED lines=12> */
.L_x_51469:
[----:B------:R-:W-:Y:S05]  /*4c40*/  BSYNC.RECONVERGENT B2 ;  /* 0x0000000000027941 */ /* 0x000fea0003800200 */
.L_x_51468:
        /* <DEDUP_REMOVED lines=62> */
.L_x_51466:
[----:B------:R-:W-:Y:S05]  /*5030*/  BSYNC.RECONVERGENT B1 ;  /* 0x0000000000017941 */ /* 0x000fea0003800200 */
.L_x_51465:
        /* <DEDUP_REMOVED lines=10> */
[----:B------:R-:W-:-:S04]  /*50e0*/  SEL R19, RZ, 0x1, P2 ;  /* 0x00000001ff137807 */ /* 0x000fc80001000000 */
[----:B------:R-:W-:-:S07]  /*50f0*/  PRMT R162, R19, 0x7610, R162 ;  /* 0x0000761013a27816 */ /* 0x000fce00000000a2 */
.L_x_51464:
[----:B------:R-:W-:Y:S05]  /*5100*/  BSYNC.RECONVERGENT B0 ;  /* 0x0000000000007941 */ /* 0x000fea0003800200 */
.L_x_51463:
[----:B------:R-:W-:Y:S02]  /*5110*/  F2FP.F16.F32.PACK_AB R19, RZ, R135 ;  /* 0x00000087ff13723e */ /* 0x000fe400000000ff */
[----:B------:R-:W-:Y:S02]  /*5120*/  PRMT R12, R12, 0x5410, R15 ;  /* 0x000054100c0c7816 */ /* 0x000fe4000000000f */
[----:B------:R-:W-:Y:S02]  /*5130*/  PRMT R14, R14, 0x5410, R18 ;  /* 0x000054100e0e7816 */ /* 0x000fe40000000012 */
[----:B------:R-:W-:Y:S02]  /*5140*/  PRMT R13, R13, 0x5410, R17 ;  /* 0x000054100d0d7816 */ /* 0x000fe40000000011 */
[----:B------:R-:W-:Y:S01]  /*5150*/  PRMT R15, R11, 0x5410, R19 ;  /* 0x000054100b0f7816 */ /* 0x000fe20000000013 */
[----:B------:R-:W-:Y:S06]  /*5160*/  BRA `(.L_x_51470) ;  /* 0x0000003400487947 */ /* 0x000fec0003800000 */
.L_x_51413:
        /* <DEDUP_REMOVED lines=21> */
.L_x_51475:
        /* <DEDUP_REMOVED lines=12> */
.L_x_51477:
[----:B0-----:R-:W-:Y:S05]  /*5380*/  BSYNC.RECONVERGENT B2 ;  /* 0x0000000000027941 */ /* 0x001fea0003800200 */
.L_x_51476:
        /* <DEDUP_REMOVED lines=62> */
.L_x_51474:
[----:B0-----:R-:W-:Y:S05]  /*5770*/  BSYNC.RECONVERGENT B1 ;  /* 0x0000000000017941 */ /* 0x001fea0003800200 */
.L_x_51473:
        /* <DEDUP_REMOVED lines=9> */
[----:B------:R-:W-:-:S07]  /*5810*/  FMUL.FTZ R128, R12, R192 ;  /* 0x000000c00c807220 */ /* 0x000fce0000410000 */
.L_x_51472:
[----:B0-----:R-:W-:Y:S05]  /*5820*/  BSYNC.RECONVERGENT B0 ;  /* 0x0000000000007941 */ /* 0x001fea0003800200 */
.L_x_51471:
        /* <DEDUP_REMOVED lines=18> */
.L_x_51482:
        /* <DEDUP_REMOVED lines=12> */
.L_x_51484:
[----:B------:R-:W-:Y:S05]  /*5a10*/  BSYNC.RECONVERGENT B2 ;  /* 0x0000000000027941 */ /* 0x000fea0003800200 */
.L_x_51483:
        /* <DEDUP_REMOVED lines=62> */
.L_x_51481:
[----:B------:R-:W-:Y:S05]  /*5e00*/  BSYNC.RECONVERGENT B1 ;  /* 0x0000000000017941 */ /* 0x000fea0003800200 */
.L_x_51480:
        /* <DEDUP_REMOVED lines=10> */
.L_x_51479:
[----:B------:R-:W-:Y:S05]  /*5eb0*/  BSYNC.RECONVERGENT B0 ;  /* 0x0000000000007941 */ /* 0x000fea0003800200 */
.L_x_51478:
        /* <DEDUP_REMOVED lines=18> */
.L_x_51489:
        /* <DEDUP_REMOVED lines=12> */
.L_x_51491:
[----:B------:R-:W-:Y:S05]  /*60a0*/  BSYNC.RECONVERGENT B2 ;  /* 0x0000000000027941 */ /* 0x000fea0003800200 */
.L_x_51490:
        /* <DEDUP_REMOVED lines=62> */
.L_x_51488:
[----:B------:R-:W-:Y:S05]  /*6490*/  BSYNC.RECONVERGENT B1 ;  /* 0x0000000000017941 */ /* 0x000fea0003800200 */
.L_x_51487:
        /* <DEDUP_REMOVED lines=10> */
.L_x_51486:
[----:B------:R-:W-:Y:S05]  /*6540*/  BSYNC.RECONVERGENT B0 ;  /* 0x0000000000007941 */ /* 0x000fea0003800200 */
.L_x_51485:
        /* <DEDUP_REMOVED lines=18> */
.L_x_51496:
        /* <DEDUP_REMOVED lines=12> */
.L_x_51498:
[----:B------:R-:W-:Y:S05]  /*6730*/  BSYNC.RECONVERGENT B2 ;  /* 0x0000000000027941 */ /* 0x000fea0003800200 */
.L_x_51497:
        /* <DEDUP_REMOVED lines=62> */
.L_x_51495:
[----:B------:R-:W-:Y:S05]  /*6b20*/  BSYNC.RECONVERGENT B1 ;  /* 0x0000000000017941 */ /* 0x000fea0003800200 */
.L_x_51494:
        /* <DEDUP_REMOVED lines=10> */
.L_x_51493:
[----:B------:R-:W-:Y:S05]  /*6bd0*/  BSYNC.RECONVERGENT B0 ;  /* 0x0000000000007941 */ /* 0x000fea0003800200 */
.L_x_51492:
        /* <DEDUP_REMOVED lines=18> */
.L_x_51503:
        /* <DEDUP_REMOVED lines=12> */
.L_x_51505:
[----:B------:R-:W-:Y:S05]  /*6dc0*/  BSYNC.RECONVERGENT B2 ;  /* 0x0000000000027941 */ /* 0x000fea0003800200 */
.L_x_51504:
        /* <DEDUP_REMOVED lines=62> */
.L_x_51502:
[----:B------:R-:W-:Y:S05]  /*71b0*/  BSYNC.RECONVERGENT B1 ;  /* 0x0000000000017941 */ /* 0x000fea0003800200 */
.L_x_51501:
        /* <DEDUP_REMOVED lines=10> */
.L_x_51500:
[----:B------:R-:W-:Y:S05]  /*7260*/  BSYNC.RECONVERGENT B0 ;  /* 0x0000000000007941 */ /* 0x000fea0003800200 */
.L_x_51499:
        /* <DEDUP_REMOVED lines=18> */
.L_x_51510:
        /* <DEDUP_REMOVED lines=12> */
.L_x_51512:
[----:B------:R-:W-:Y:S05]  /*7450*/  BSYNC.RECONVERGENT B2 ;  /* 0x0000000000027941 */ /* 0x000fea0003800200 */
.L_x_51511:
        /* <DEDUP_REMOVED lines=62> */
.L_x_51509:
[----:B------:R-:W-:Y:S05]  /*7840*/  BSYNC.RECONVERGENT B1 ;  /* 0x0000000000017941 */ /* 0x000fea0003800200 */
.L_x_51508:
        /* <DEDUP_REMOVED lines=10> */
.L_x_51507:
[----:B------:R-:W-:Y:S05]  /*78f0*/  BSYNC.RECONVERGENT B0 ;  /* 0x0000000000007941 */ /* 0x000fea0003800200 */
.L_x_51506:
        /* <DEDUP_REMOVED lines=18> */
.L_x_51517:
        /* <DEDUP_REMOVED lines=12> */
.L_x_51519:
[----:B------:R-:W-:Y:S05]  /*7ae0*/  BSYNC.RECONVERGENT B2 ;  /* 0x0000000000027941 */ /* 0x000fea0003800200 */
.L_x_51518:
        /* <DEDUP_REMOVED lines=62> */
.L_x_51516:
[----:B------:R-:W-:Y:S05]  /*7ed0*/  BSYNC.RECONVERGENT B1 ;  /* 0x0000000000017941 */ /* 0x000fea0003800200 */
.L_x_51515:
        /* <DEDUP_REMOVED lines=11> */
.L_x_51514:
[----:B------:R-:W-:Y:S05]  /*7f90*/  BSYNC.RECONVERGENT B0 ;  /* 0x0000000000007941 */ /* 0x000fea0003800200 */
.L_x_51513:
        /* <DEDUP_REMOVED lines=18> */
.L_x_51524:
        /* <DEDUP_REMOVED lines=12> */
.L_x_51526:
[----:B------:R-:W-:Y:S05]  /*8180*/  BSYNC.RECONVERGENT B2 ;  /* 0x0000000000027941 */ /* 0x000fea0003800200 */
.L_x_51525:
        /* <DEDUP_REMOVED lines=62> */
.L_x_51523:
[----:B------:R-:W-:Y:S05]  /*8570*/  BSYNC.RECONVERGENT B1 ;  /* 0x0000000000017941 */ /* 0x000fea0003800200 */
.L_x_51522:
        /* <DEDUP_REMOVED lines=9> */
[----:B------:R-:W-:Y:S01]  /*8610*/  FMUL.FTZ R135, R21, R191 ;  /* 0x000000bf15877220 */ /* 0x000fe20000410000 */
[----:B------:R-:W-:-:S07]  /*8620*/  PRMT R162, R19, 0x7610, R162 ;  /* 0x0000761013a27816 */ /* 0x000fce00000000a2 */
.L_x_51521:
[----:B------:R-:W-:Y:S05]  /*8630*/  BSYNC.RECONVERGENT B0 ;  /* 0x0000000000007941 */ /* 0x000fea0003800200 */
.L_x_51520:
[----:B------:R-:W-:Y:S02]  /*8640*/  F2FP.F16.F32.PACK_AB R19, RZ, R135 ;  /* 0x00000087ff13723e */ /* 0x000fe400000000ff */
[----:B------:R-:W-:Y:S02]  /*8650*/  PRMT R12, R12, 0x5410, R15 ;  /* 0x000054100c0c7816 */ /* 0x000fe4000000000f */
[----:B------:R-:W-:Y:S02]  /*8660*/  PRMT R14, R14, 0x5410, R18 ;  /* 0x000054100e0e7816 */ /* 0x000fe40000000012 */
[----:B------:R-:W-:Y:S02]  /*8670*/  PRMT R13, R13, 0x5410, R17 ;  /* 0x000054100d0d7816 */ /* 0x000fe40000000011 */
[----:B------:R-:W-:-:S07]  /*8680*/  PRMT R15, R11, 0x5410, R19 ;  /* 0x000054100b0f7816 */ /* 0x000fce0000000013 */
.L_x_51470:
[----:B------:R-:W0:Y:S01]  /*8690*/  LDC.64 R198, c[0x0][0x3a8] ;  /* 0x0000ea00ffc67b82 */ /* 0x000e220000000a00 */
[----:B------:R-:W-:Y:S01]  /*86a0*/  BSSY.RECONVERGENT B0, `(.L_x_51527) ;  /* 0x0000018000007945 */ /* 0x000fe20003800200 */
[----:B0-----:R-:W-:-:S05]  /*86b0*/  IMAD.WIDE.U32 R18, R155, 0x10, R198 ;  /* 0x000000109b127825 */ /* 0x001fca00078e00c6 */
        /* <DEDUP_REMOVED lines=22> */
.L_x_51528:
[----:B------:R-:W-:Y:S05]  /*8820*/  BSYNC.RECONVERGENT B0 ;  /* 0x0000000000007941 */ /* 0x000fea0003800200 */
.L_x_51527:
        /* <DEDUP_REMOVED lines=31> */
.L_x_51534:
        /* <DEDUP_REMOVED lines=12> */
.L_x_51536:
[----:B------:R-:W-:Y:S05]  /*8ae0*/  BSYNC.RECONVERGENT B2 ;  /* 0x0000000000027941 */ /* 0x000fea0003800200 */
.L_x_51535:
        /* <DEDUP_REMOVED lines=62> */
.L_x_51533:
[----:B------:R-:W-:Y:S05]  /*8ed0*/  BSYNC.RECONVERGENT B1 ;  /* 0x0000000000017941 */ /* 0x000fea0003800200 */
.L_x_51532:
        /* <DEDUP_REMOVED lines=10> */
[----:B------:R-:W-:-:S07]  /*8f80*/  SEL R5, RZ, 0x1, P3 ;  /* 0x00000001ff057807 */ /* 0x000fce0001800000 */
.L_x_51531:
[----:B------:R-:W-:Y:S05]  /*8f90*/  BSYNC.RECONVERGENT B0 ;  /* 0x0000000000007941 */ /* 0x000fea0003800200 */
.L_x_51530:
        /* <DEDUP_REMOVED lines=22> */
.L_x_51541:
        /* <DEDUP_REMOVED lines=12> */
.L_x_51543:
[----:B------:R-:W-:Y:S05]  /*91c0*/  BSYNC.RECONVERGENT B2 ;  /* 0x0000000000027941 */ /* 0x000fea0003800200 */
.L_x_51542:
        /* <DEDUP_REMOVED lines=62> */
.L_x_51540:
[----:B------:R-:W-:Y:S05]  /*95b0*/  BSYNC.RECONVERGENT B1 ;  /* 0x0000000000017941 */ /* 0x000fea0003800200 */
.L_x_51539:
        /* <DEDUP_REMOVED lines=11> */
.L_x_51538:
[----:B------:R-:W-:Y:S05]  /*9670*/  BSYNC.RECONVERGENT B0 ;  /* 0x0000000000007941 */ /* 0x000fea0003800200 */
.L_x_51537:
        /* <DEDUP_REMOVED lines=22> */
.L_x_51548:
        /* <DEDUP_REMOVED lines=12> */
.L_x_51550:
[----:B------:R-:W-:Y:S05]  /*98a0*/  BSYNC.RECONVERGENT B2 ;  /* 0x0000000000027941 */ /* 0x000fea0003800200 */
.L_x_51549:
        /* <DEDUP_REMOVED lines=62> */
.L_x_51547:
[----:B------:R-:W-:Y:S05]  /*9c90*/  BSYNC.RECONVERGENT B1 ;  /* 0x0000000000017941 */ /* 0x000fea0003800200 */
.L_x_51546:
        /* <DEDUP_REMOVED lines=11> */
.L_x_51545:
[----:B------:R-:W-:Y:S05]  /*9d50*/  BSYNC.RECONVERGENT B0 ;  /* 0x0000000000007941 */ /* 0x000fea0003800200 */
.L_x_51544:
        /* <DEDUP_REMOVED lines=22> */
.L_x_51555:
        /* <DEDUP_REMOVED lines=12> */
.L_x_51557:
[----:B------:R-:W-:Y:S05]  /*9f80*/  BSYNC.RECONVERGENT B2 ;  /* 0x0000000000027941 */ /* 0x000fea0003800200 */
.L_x_51556:
        /* <DEDUP_REMOVED lines=62> */
.L_x_51554:
[----:B------:R-:W-:Y:S05]  /*a370*/  BSYNC.RECONVERGENT B1 ;  /* 0x0000000000017941 */ /* 0x000fea0003800200 */
.L_x_51553:
        /* <DEDUP_REMOVED lines=11> */
.L_x_51552:
[----:B------:R-:W-:Y:S05]  /*a430*/  BSYNC.RECONVERGENT B0 ;  /* 0x0000000000007941 */ /* 0x000fea0003800200 */
.L_x_51551:
        /* <DEDUP_REMOVED lines=22> */
.L_x_51562:
        /* <DEDUP_REMOVED lines=12> */
.L_x_51564:
[----:B------:R-:W-:Y:S05]  /*a660*/  BSYNC.RECONVERGENT B2 ;  /* 0x0000000000027941 */ /* 0x000fea0003800200 */
.L_x_51563:
        /* <DEDUP_REMOVED lines=62> */
.L_x_51561:
[----:B------:R-:W-:Y:S05]  /*aa50*/  BSYNC.RECONVERGENT B1 ;  /* 0x0000000000017941 */ /* 0x000fea0003800200 */
.L_x_51560:
        /* <DEDUP_REMOVED lines=11> */
.L_x_51559:
[----:B------:R-:W-:Y:S05]  /*ab10*/  BSYNC.RECONVERGENT B0 ;  /* 0x0000000000007941 */ /* 0x000fea0003800200 */
.L_x_51558:
        /* <DEDUP_REMOVED lines=22> */
.L_x_51569:
        /* <DEDUP_REMOVED lines=12> */
.L_x_51571:
[----:B------:R-:W-:Y:S05]  /*ad40*/  BSYNC.RECONVERGENT B2 ;  /* 0x0000000000027941 */ /* 0x000fea0003800200 */
.L_x_51570:
        /* <DEDUP_REMOVED lines=62> */
.L_x_51568:
[----:B------:R-:W-:Y:S05]  /*b130*/  BSYNC.RECONVERGENT B1 ;  /* 0x0000000000017941 */ /* 0x000fea0003800200 */
.L_x_51567:
        /* <DEDUP_REMOVED lines=11> */
.L_x_51566:
[----:B------:R-:W-:Y:S05]  /*b1f0*/  BSYNC.RECONVERGENT B0 ;  /* 0x0000000000007941 */ /* 0x000fea0003800200 */
.L_x_51565:
        /* <DEDUP_REMOVED lines=22> */
.L_x_51576:
        /* <DEDUP_REMOVED lines=12> */
.L_x_51578:
[----:B------:R-:W-:Y:S05]  /*b420*/  BSYNC.RECONVERGENT B2 ;  /* 0x0000000000027941 */ /* 0x000fea0003800200 */
.L_x_51577:
        /* <DEDUP_REMOVED lines=62> */
.L_x_51575:
[----:B------:R-:W-:Y:S05]  /*b810*/  BSYNC.RECONVERGENT B1 ;  /* 0x0000000000017941 */ /* 0x000fea0003800200 */
.L_x_51574:
        /* <DEDUP_REMOVED lines=12> */
.L_x_51573:
[----:B------:R-:W-:Y:S05]  /*b8e0*/  BSYNC.RECONVERGENT B0 ;  /* 0x0000000000007941 */ /* 0x000fea0003800200 */
.L_x_51572:
        /* <DEDUP_REMOVED lines=22> */
.L_x_51583:
        /* <DEDUP_REMOVED lines=12> */
.L_x_51585:
[----:B------:R-:W-:Y:S05]  /*bb10*/  BSYNC.RECONVERGENT B2 ;  /* 0x0000000000027941 */ /* 0x000fea0003800200 */
.L_x_51584:
        /* <DEDUP_REMOVED lines=62> */
.L_x_51582:
[----:B------:R-:W-:Y:S05]  /*bf00*/  BSYNC.RECONVERGENT B1 ;  /* 0x0000000000017941 */ /* 0x000fea0003800200 */
.L_x_51581:
        /* <DEDUP_REMOVED lines=10> */
[----:B------:R-:W-:-:S04]  /*bfb0*/  SEL R19, RZ, 0x1, P2 ;  /* 0x00000001ff137807 */ /* 0x000fc80001000000 */
[----:B------:R-:W-:-:S07]  /*bfc0*/  PRMT R162, R19, 0x7610, R162 ;  /* 0x0000761013a27816 */ /* 0x000fce00000000a2 */
.L_x_51580:
[----:B------:R-:W-:Y:S05]  /*bfd0*/  BSYNC.RECONVERGENT B0 ;  /* 0x0000000000007941 */ /* 0x000fea0003800200 */
.L_x_51579:
[----:B------:R-:W-:Y:S02]  /*bfe0*/  F2FP.F16.F32.PACK_AB R19, RZ, R127 ;  /* 0x0000007fff13723e */ /* 0x000fe400000000ff */
[----:B------:R-:W-:Y:S02]  /*bff0*/  PRMT R14, R14, 0x5410, R18 ;  /* 0x000054100e0e7816 */ /* 0x000fe40000000012 */
[----:B------:R-:W-:Y:S02]  /*c000*/  PRMT R13, R13, 0x5410, R17 ;  /* 0x000054100d0d7816 */ /* 0x000fe40000000011 */
[----:B------:R-:W-:Y:S02]  /*c010*/  PRMT R12, R12, 0x5410, R16 ;  /* 0x000054100c0c7816 */ /* 0x000fe40000000010 */
[----:B------:R-:W-:Y:S01]  /*c020*/  PRMT R15, R15, 0x5410, R19 ;  /* 0x000054100f0f7816 */ /* 0x000fe20000000013 */
[----:B------:R-:W-:Y:S06]  /*c030*/  BRA `(.L_x_51586) ;  /* 0x0000003400487947 */ /* 0x000fec0003800000 */
.L_x_51529:
        /* <DEDUP_REMOVED lines=21> */
.L_x_51591:
        /* <DEDUP_REMOVED lines=12> */
.L_x_51593:
[----:B------:R-:W-:Y:S05]  /*c250*/  BSYNC.RECONVERGENT B2 ;  /* 0x0000000000027941 */ /* 0x000fea0003800200 */
.L_x_51592:
        /* <DEDUP_REMOVED lines=62> */
.L_x_51590:
[----:B------:R-:W-:Y:S05]  /*c640*/  BSYNC.RECONVERGENT B1 ;  /* 0x0000000000017941 */ /* 0x000fea0003800200 */
.L_x_51589:
        /* <DEDUP_REMOVED lines=10> */
.L_x_51588:
[----:B------:R-:W-:Y:S05]  /*c6f0*/  BSYNC.RECONVERGENT B0 ;  /* 0x0000000000007941 */ /* 0x000fea0003800200 */
.L_x_51587:
        /* <DEDUP_REMOVED lines=18> */
.L_x_51598:
        /* <DEDUP_REMOVED lines=12> */
.L_x_51600:
[----:B------:R-:W-:Y:S05]  /*c8e0*/  BSYNC.RECONVERGENT B2 ;  /* 0x0000000000027941 */ /* 0x000fea0003800200 */
.L_x_51599:
        /* <DEDUP_REMOVED lines=62> */
.L_x_51597:
[----:B------:R-:W-:Y:S05]  /*ccd0*/  BSYNC.RECONVERGENT B1 ;  /* 0x0000000000017941 */ /* 0x000fea0003800200 */
.L_x_51596:
        /* <DEDUP_REMOVED lines=10> */
.L_x_51595:
[----:B------:R-:W-:Y:S05]  /*cd80*/  BSYNC.RECONVERGENT B0 ;  /* 0x0000000000007941 */ /* 0x000fea0003800200 */
.L_x_51594:
        /* <DEDUP_REMOVED lines=18> */
.L_x_51605:
        /* <DEDUP_REMOVED lines=12> */
.L_x_51607:
[----:B------:R-:W-:Y:S05]  /*cf70*/  BSYNC.RECONVERGENT B2 ;  /* 0x0000000000027941 */ /* 0x000fea0003800200 */
.L_x_51606:
        /* <DEDUP_REMOVED lines=62> */
.L_x_51604:
[----:B------:R-:W-:Y:S05]  /*d360*/  BSYNC.RECONVERGENT B1 ;  /* 0x0000000000017941 */ /* 0x000fea0003800200 */
.L_x_51603:
        /* <DEDUP_REMOVED lines=10> */
.L_x_51602:
[----:B------:R-:W-:Y:S05]  /*d410*/  BSYNC.RECONVERGENT B0 ;  /* 0x0000000000007941 */ /* 0x000fea0003800200 */
.L_x_51601:
        /* <DEDUP_REMOVED lines=18> */
.L_x_51612:
        /* <DEDUP_REMOVED lines=12> */
.L_x_51614:
[----:B------:R-:W-:Y:S05]  /*d600*/  BSYNC.RECONVERGENT B2 ;  /* 0x0000000000027941 */ /* 0x000fea0003800200 */
.L_x_51613:
        /* <DEDUP_REMOVED lines=62> */
.L_x_51611:
[----:B------:R-:W-:Y:S05]  /*d9f0*/  BSYNC.RECONVERGENT B1 ;  /* 0x0000000000017941 */ /* 0x000fea0003800200 */
.L_x_51610:
        /* <DEDUP_REMOVED lines=10> */
.L_x_51609:
[----:B------:R-:W-:Y:S05]  /*daa0*/  BSYNC.RECONVERGENT B0 ;  /* 0x0000000000007941 */ /* 0x000fea0003800200 */
.L_x_51608:
        /* <DEDUP_REMOVED lines=18> */
.L_x_51619:
        /* <DEDUP_REMOVED lines=12> */
.L_x_51621:
[----:B------:R-:W-:Y:S05]  /*dc90*/  BSYNC.RECONVERGENT B2 ;  /* 0x0000000000027941 */ /* 0x000fea0003800200 */
.L_x_51620:
        /* <DEDUP_REMOVED lines=62> */
.L_x_51618:
[----:B------:R-:W-:Y:S05]  /*e080*/  BSYNC.RECONVERGENT B1 ;  /* 0x0000000000017941 */ /* 0x000fea0003800200 */
.L_x_51617:
        /* <DEDUP_REMOVED lines=10> */
.L_x_51616:
[----:B------:R-:W-:Y:S05]  /*e130*/  BSYNC.RECONVERGENT B0 ;  /* 0x0000000000007941 */ /* 0x000fea0003800200 */
.L_x_51615:
        /* <DEDUP_REMOVED lines=18> */
.L_x_51626:
        /* <DEDUP_REMOVED lines=12> */
.L_x_51628:
[----:B------:R-:W-:Y:S05]  /*e320*/  BSYNC.RECONVERGENT B2 ;  /* 0x0000000000027941 */ /* 0x000fea0003800200 */
.L_x_51627:
        /* <DEDUP_REMOVED lines=62> */
.L_x_51625:
[----:B------:R-:W-:Y:S05]  /*e710*/  BSYNC.RECONVERGENT B1 ;  /* 0x0000000000017941 */ /* 0x000fea0003800200 */
.L_x_51624:
        /* <DEDUP_REMOVED lines=10> */
.L_x_51623:
[----:B------:R-:W-:Y:S05]  /*e7c0*/  BSYNC.RECONVERGENT B0 ;  /* 0x0000000000007941 */ /* 0x000fea0003800200 */
.L_x_51622:
        /* <DEDUP_REMOVED lines=18> */
.L_x_51633:
        /* <DEDUP_REMOVED lines=12> */
.L_x_51635:
[----:B------:R-:W-:Y:S05]  /*e9b0*/  BSYNC.RECONVERGENT B2 ;  /* 0x0000000000027941 */ /* 0x000fea0003800200 */
.L_x_51634:
        /* <DEDUP_REMOVED lines=62> */
.L_x_51632:
[----:B------:R-:W-:Y:S05]  /*eda0*/  BSYNC.RECONVERGENT B1 ;  /* 0x0000000000017941 */ /* 0x000fea0003800200 */
.L_x_51631:
        /* <DEDUP_REMOVED lines=11> */
.L_x_51630:
[----:B------:R-:W-:Y:S05]  /*ee60*/  BSYNC.RECONVERGENT B0 ;  /* 0x0000000000007941 */ /* 0x000fea0003800200 */
.L_x_51629:
        /* <DEDUP_REMOVED lines=18> */
.L_x_51640:
        /* <DEDUP_REMOVED lines=12> */
.L_x_51642:
[----:B------:R-:W-:Y:S05]  /*f050*/  BSYNC.RECONVERGENT B2 ;  /* 0x0000000000027941 */ /* 0x000fea0003800200 */
.L_x_51641:
        /* <DEDUP_REMOVED lines=62> */
.L_x_51639:
[----:B------:R-:W-:Y:S05]  /*f440*/  BSYNC.RECONVERGENT B1 ;  /* 0x0000000000017941 */ /* 0x000fea0003800200 */
.L_x_51638:
        /* <DEDUP_REMOVED lines=11> */
.L_x_51637:
[----:B------:R-:W-:Y:S05]  /*f500*/  BSYNC.RECONVERGENT B0 ;  /* 0x0000000000007941 */ /* 0x000fea0003800200 */
.L_x_51636:
[----:B------:R-:W-:Y:S02]  /*f510*/  F2FP.F16.F32.PACK_AB R19, RZ, R127 ;  /* 0x0000007fff13723e */ /* 0x000fe400000000ff */
[----:B------:R-:W-:Y:S02]  /*f520*/  PRMT R14, R14, 0x5410, R18 ;  /* 0x000054100e0e7816 */ /* 0x000fe40000000012 */
[----:B------:R-:W-:Y:S02]  /*f530*/  PRMT R13, R13, 0x5410, R17 ;  /* 0x000054100d0d7816 */ /* 0x000fe40000000011 */
[----:B------:R-:W-:Y:S02]  /*f540*/  PRMT R12, R12, 0x5410, R16 ;  /* 0x000054100c0c7816 */ /* 0x000fe40000000010 */
[----:B------:R-:W-:-:S07]  /*f550*/  PRMT R15, R15, 0x5410, R19 ;  /* 0x000054100f0f7816 */ /* 0x000fce0000000013 */
.L_x_51586:
        /* <DEDUP_REMOVED lines=26> */
.L_x_51644:
[----:B------:R-:W-:Y:S05]  /*f700*/  BSYNC.RECONVERGENT B0 ;  /* 0x0000000000007941 */ /* 0x000fea0003800200 */
.L_x_51643:
        /* <DEDUP_REMOVED lines=31> */
.L_x_51650:
        /* <DEDUP_REMOVED lines=12> */
.L_x_51652:
[----:B------:R-:W-:Y:S05]  /*f9c0*/  BSYNC.RECONVERGENT B2 ;  /* 0x0000000000027941 */ /* 0x000fea0003800200 */
.L_x_51651:
        /* <DEDUP_REMOVED lines=62> */
.L_x_51649:
[----:B------:R-:W-:Y:S05]  /*fdb0*/  BSYNC.RECONVERGENT B1 ;  /* 0x0000000000017941 */ /* 0x000fea0003800200 */
.L_x_51648:
        /* <DEDUP_REMOVED lines=11> */
.L_x_51647:
[----:B------:R-:W-:Y:S05]  /*fe70*/  BSYNC.RECONVERGENT B0 ;  /* 0x0000000000007941 */ /* 0x000fea0003800200 */
.L_x_51646:
        /* <DEDUP_REMOVED lines=22> */
.L_x_51657:
        /* <DEDUP_REMOVED lines=12> */
.L_x_51659:
[----:B------:R-:W-:Y:S05]  /*100a0*/  BSYNC.RECONVERGENT B2 ;  /* 0x0000000000027941 */ /* 0x000fea0003800200 */
.L_x_51658:
        /* <DEDUP_REMOVED lines=62> */
.L_x_51656:
[----:B------:R-:W-:Y:S05]  /*10490*/  BSYNC.RECONVERGENT B1 ;  /* 0x0000000000017941 */ /* 0x000fea0003800200 */
.L_x_51655:
        /* <DEDUP_REMOVED lines=11> */
.L_x_51654:
[----:B------:R-:W-:Y:S05]  /*10550*/  BSYNC.RECONVERGENT B0 ;  /* 0x0000000000007941 */ /* 0x000fea0003800200 */
.L_x_51653:
        /* <DEDUP_REMOVED lines=22> */
.L_x_51664:
        /* <DEDUP_REMOVED lines=12> */
.L_x_51666:
[----:B------:R-:W-:Y:S05]  /*10780*/  BSYNC.RECONVERGENT B2 ;  /* 0x0000000000027941 */ /* 0x000fea0003800200 */
.L_x_51665:
        /* <DEDUP_REMOVED lines=62> */
.L_x_51663:
[----:B------:R-:W-:Y:S05]  /*10b70*/  BSYNC.RECONVERGENT B1 ;  /* 0x0000000000017941 */ /* 0x000fea0003800200 */
.L_x_51662:
        /* <DEDUP_REMOVED lines=11> */
.L_x_51661:
[----:B------:R-:W-:Y:S05]  /*10c30*/  BSYNC.RECONVERGENT B0 ;  /* 0x0000000000007941 */ /* 0x000fea0003800200 */
.L_x_51660:
        /* <DEDUP_REMOVED lines=22> */
.L_x_51671:
        /* <DEDUP_REMOVED lines=12> */
.L_x_51673:
[----:B------:R-:W-:Y:S05]  /*10e60*/  BSYNC.RECONVERGENT B2 ;  /* 0x0000000000027941 */ /* 0x000fea0003800200 */
.L_x_51672:
        /* <DEDUP_REMOVED lines=62> */
.L_x_51670:
[----:B------:R-:W-:Y:S05]  /*11250*/  BSYNC.RECONVERGENT B1 ;  /* 0x0000000000017941 */ /* 0x000fea0003800200 */
.L_x_51669:
        /* <DEDUP_REMOVED lines=11> */
.L_x_51668:
[----:B------:R-:W-:Y:S05]  /*11310*/  BSYNC.RECONVERGENT B0 ;  /* 0x0000000000007941 */ /* 0x000fea0003800200 */
.L_x_51667:
        /* <DEDUP_REMOVED lines=22> */
.L_x_51678:
        /* <DEDUP_REMOVED lines=12> */
.L_x_51680:
[----:B------:R-:W-:Y:S05]  /*11540*/  BSYNC.RECONVERGENT B2 ;  /* 0x0000000000027941 */ /* 0x000fea0003800200 */
.L_x_51679:
        /* <DEDUP_REMOVED lines=62> */
.L_x_51677:
[----:B------:R-:W-:Y:S05]  /*11930*/  BSYNC.RECONVERGENT B1 ;  /* 0x0000000000017941 */ /* 0x000fea0003800200 */
.L_x_51676:
        /* <DEDUP_REMOVED lines=11> */
.L_x_51675:
[----:B------:R-:W-:Y:S05]  /*119f0*/  BSYNC.RECONVERGENT B0 ;  /* 0x0000000000007941 */ /* 0x000fea0003800200 */
.L_x_51674:
        /* <DEDUP_REMOVED lines=22> */
.L_x_51685:
        /* <DEDUP_REMOVED lines=12> */
.L_x_51687:
[----:B------:R-:W-:Y:S05]  /*11c20*/  BSYNC.RECONVERGENT B2 ;  /* 0x0000000000027941 */ /* 0x000fea0003800200 */
.L_x_51686:
        /* <DEDUP_REMOVED lines=62> */
.L_x_51684:
[----:B------:R-:W-:Y:S05]  /*12010*/  BSYNC.RECONVERGENT B1 ;  /* 0x0000000000017941 */ /* 0x000fea0003800200 */
.L_x_51683:
        /* <DEDUP_REMOVED lines=11> */
.L_x_51682:
[----:B------:R-:W-:Y:S05]  /*120d0*/  BSYNC.RECONVERGENT B0 ;  /* 0x0000000000007941 */ /* 0x000fea0003800200 */
.L_x_51681:
        /* <DEDUP_REMOVED lines=22> */
.L_x_51692:
        /* <DEDUP_REMOVED lines=12> */
.L_x_51694:
[----:B------:R-:W-:Y:S05]  /*12300*/  BSYNC.RECONVERGENT B2 ;  /* 0x0000000000027941 */ /* 0x000fea0003800200 */
.L_x_51693:
        /* <DEDUP_REMOVED lines=62> */
.L_x_51691:
[----:B------:R-:W-:Y:S05]  /*126f0*/  BSYNC.RECONVERGENT B1 ;  /* 0x0000000000017941 */ /* 0x000fea0003800200 */
.L_x_51690:
        /* <DEDUP_REMOVED lines=12> */
.L_x_51689:
[----:B------:R-:W-:Y:S05]  /*127c0*/  BSYNC.RECONVERGENT B0 ;  /* 0x0000000000007941 */ /* 0x000fea0003800200 */
.L_x_51688:
        /* <DEDUP_REMOVED lines=22> */
.L_x_51699:
        /* <DEDUP_REMOVED lines=12> */
.L_x_51701:
[----:B------:R-:W-:Y:S05]  /*129f0*/  BSYNC.RECONVERGENT B2 ;  /* 0x0000000000027941 */ /* 0x000fea0003800200 */
.L_x_51700:
        /* <DEDUP_REMOVED lines=62> */
.L_x_51698:
[----:B------:R-:W-:Y:S05]  /*12de0*/  BSYNC.RECONVERGENT B1 ;  /* 0x0000000000017941 */ /* 0x000fea0003800200 */
.L_x_51697:
        /* <DEDUP_REMOVED lines=12> */
.L_x_51696:
[----:B------:R-:W-:Y:S05]  /*12eb0*/  BSYNC.RECONVERGENT B0 ;  /* 0x0000000000007941 */ /* 0x000fea0003800200 */
.L_x_51695:
[----:B------:R-:W-:Y:S02]  /*12ec0*/  F2FP.F16.F32.PACK_AB R19, RZ, R119 ;  /* 0x00000077ff13723e */ /* 0x000fe400000000ff */
[----:B------:R-:W-:Y:S02]  /*12ed0*/  PRMT R12, R12, 0x5410, R15 ;  /* 0x000054100c0c7816 */ /* 0x000fe4000000000f */
[----:B------:R-:W-:Y:S02]  /*12ee0*/  PRMT R14, R14, 0x5410, R17 ;  /* 0x000054100e0e7816 */ /* 0x000fe40000000011 */
[----:B------:R-:W-:Y:S02]  /*12ef0*/  PRMT R13, R13, 0x5410, R16 ;  /* 0x000054100d0d7816 */ /* 0x000fe40000000010 */
[----:B------:R-:W-:Y:S01]  /*12f00*/  PRMT R15, R11, 0x5410, R19 ;  /* 0x000054100b0f7816 */ /* 0x000fe20000000013 */
[----:B------:R-:W-:Y:S06]  /*12f10*/  BRA `(.L_x_51702) ;  /* 0x0000003400487947 */ /* 0x000fec0003800000 */
.L_x_51645:
        /* <DEDUP_REMOVED lines=21> */
.L_x_51707:
        /* <DEDUP_REMOVED lines=12> */
.L_x_51709:
[----:B------:R-:W-:Y:S05]  /*13130*/  BSYNC.RECONVERGENT B2 ;  /* 0x0000000000027941 */ /* 0x000fea0003800200 */
.L_x_51708:
        /* <DEDUP_REMOVED lines=62> */
.L_x_51706:
[----:B------:R-:W-:Y:S05]  /*13520*/  BSYNC.RECONVERGENT B1 ;  /* 0x0000000000017941 */ /* 0x000fea0003800200 */
.L_x_51705:
        /* <DEDUP_REMOVED lines=10> */
.L_x_51704:
[----:B------:R-:W-:Y:S05]  /*135d0*/  BSYNC.RECONVERGENT B0 ;  /* 0x0000000000007941 */ /* 0x000fea0003800200 */
.L_x_51703:
        /* <DEDUP_REMOVED lines=18> */
.L_x_51714:
        /* <DEDUP_REMOVED lines=12> */
.L_x_51716:
[----:B------:R-:W-:Y:S05]  /*137c0*/  BSYNC.RECONVERGENT B2 ;  /* 0x0000000000027941 */ /* 0x000fea0003800200 */
.L_x_51715:
        /* <DEDUP_REMOVED lines=62> */
.L_x_51713:
[----:B------:R-:W-:Y:S05]  /*13bb0*/  BSYNC.RECONVERGENT B1 ;  /* 0x0000000000017941 */ /* 0x000fea0003800200 */
.L_x_51712:
        /* <DEDUP_REMOVED lines=10> */
.L_x_51711:
[----:B------:R-:W-:Y:S05]  /*13c60*/  BSYNC.RECONVERGENT B0 ;  /* 0x0000000000007941 */ /* 0x000fea0003800200 */
.L_x_51710:
        /* <DEDUP_REMOVED lines=18> */
.L_x_51721:
        /* <DEDUP_REMOVED lines=12> */
.L_x_51723:
[----:B------:R-:W-:Y:S05]  /*13e50*/  BSYNC.RECONVERGENT B2 ;  /* 0x0000000000027941 */ /* 0x000fea0003800200 */
.L_x_51722:
        /* <DEDUP_REMOVED lines=62> */
.L_x_51720:
[----:B------:R-:W-:Y:S05]  /*14240*/  BSYNC.RECONVERGENT B1 ;  /* 0x0000000000017941 */ /* 0x000fea0003800200 */
.L_x_51719:
        /* <DEDUP_REMOVED lines=10> */
.L_x_51718:
[----:B------:R-:W-:Y:S05]  /*142f0*/  BSYNC.RECONVERGENT B0 ;  /* 0x0000000000007941 */ /* 0x000fea0003800200 */
.L_x_51717:
        /* <DEDUP_REMOVED lines=18> */
.L_x_51728:
        /* <DEDUP_REMOVED lines=12> */
.L_x_51730:
[----:B------:R-:W-:Y:S05]  /*144e0*/  BSYNC.RECONVERGENT B2 ;  /* 0x0000000000027941 */ /* 0x000fea0003800200 */
.L_x_51729:
        /* <DEDUP_REMOVED lines=62> */
.L_x_51727:
[----:B------:R-:W-:Y:S05]  /*148d0*/  BSYNC.RECONVERGENT B1 ;  /* 0x0000000000017941 */ /* 0x000fea0003800200 */
.L_x_51726:
        /* <DEDUP_REMOVED lines=10> */
.L_x_51725:
[----:B------:R-:W-:Y:S05]  /*14980*/  BSYNC.RECONVERGENT B0 ;  /* 0x0000000000007941 */ /* 0x000fea0003800200 */
.L_x_51724:
        /* <DEDUP_REMOVED lines=18> */
.L_x_51735:
        /* <DEDUP_REMOVED lines=12> */
.L_x_51737:
[----:B------:R-:W-:Y:S05]  /*14b70*/  BSYNC.RECONVERGENT B2 ;  /* 0x0000000000027941 */ /* 0x000fea0003800200 */
.L_x_51736:
        /* <DEDUP_REMOVED lines=62> */
.L_x_51734:
[----:B------:R-:W-:Y:S05]  /*14f60*/  BSYNC.RECONVERGENT B1 ;  /* 0x0000000000017941 */ /* 0x000fea0003800200 */
.L_x_51733:
        /* <DEDUP_REMOVED lines=10> */
.L_x_51732:
[----:B------:R-:W-:Y:S05]  /*15010*/  BSYNC.RECONVERGENT B0 ;  /* 0x0000000000007941 */ /* 0x000fea0003800200 */
.L_x_51731:
        /* <DEDUP_REMOVED lines=18> */
.L_x_51742:
        /* <DEDUP_REMOVED lines=12> */
.L_x_51744:
[----:B------:R-:W-:Y:S05]  /*15200*/  BSYNC.RECONVERGENT B2 ;  /* 0x0000000000027941 */ /* 0x000fea0003800200 */
.L_x_51743:
        /* <DEDUP_REMOVED lines=62> */
.L_x_51741:
[----:B------:R-:W-:Y:S05]  /*155f0*/  BSYNC.RECONVERGENT B1 ;  /* 0x0000000000017941 */ /* 0x000fea0003800200 */
.L_x_51740:
        /* <DEDUP_REMOVED lines=10> */
.L_x_51739:
[----:B------:R-:W-:Y:S05]  /*156a0*/  BSYNC.RECONVERGENT B0 ;  /* 0x0000000000007941 */ /* 0x000fea0003800200 */
.L_x_51738:
        /* <DEDUP_REMOVED lines=18> */
.L_x_51749:
        /* <DEDUP_REMOVED lines=12> */
.L_x_51751:
[----:B------:R-:W-:Y:S05]  /*15890*/  BSYNC.RECONVERGENT B2 ;  /* 0x0000000000027941 */ /* 0x000fea0003800200 */
.L_x_51750:
        /* <DEDUP_REMOVED lines=62> */
.L_x_51748:
[----:B------:R-:W-:Y:S05]  /*15c80*/  BSYNC.RECONVERGENT B1 ;  /* 0x0000000000017941 */ /* 0x000fea0003800200 */
.L_x_51747:
        /* <DEDUP_REMOVED lines=11> */
.L_x_51746:
[----:B------:R-:W-:Y:S05]  /*15d40*/  BSYNC.RECONVERGENT B0 ;  /* 0x0000000000007941 */ /* 0x000fea0003800200 */
.L_x_51745:
        /* <DEDUP_REMOVED lines=18> */
.L_x_51756:
        /* <DEDUP_REMOVED lines=12> */
.L_x_51758:
[----:B------:R-:W-:Y:S05]  /*15f30*/  BSYNC.RECONVERGENT B2 ;  /* 0x0000000000027941 */ /* 0x000fea0003800200 */
.L_x_51757:
        /* <DEDUP_REMOVED lines=62> */
.L_x_51755:
[----:B------:R-:W-:Y:S05]  /*16320*/  BSYNC.RECONVERGENT B1 ;  /* 0x0000000000017941 */ /* 0x000fea0003800200 */
.L_x_51754:
        /* <DEDUP_REMOVED lines=11> */
.L_x_51753:
[----:B------:R-:W-:Y:S05]  /*163e0*/  BSYNC.RECONVERGENT B0 ;  /* 0x0000000000007941 */ /* 0x000fea0003800200 */
.L_x_51752:
[----:B------:R-:W-:Y:S02]  /*163f0*/  F2FP.F16.F32.PACK_AB R19, RZ, R119 ;  /* 0x00000077ff13723e */ /* 0x000fe400000000ff */
[----:B------:R-:W-:Y:S02]  /*16400*/  PRMT R12, R12, 0x5410, R15 ;  /* 0x000054100c0c7816 */ /* 0x000fe4000000000f */
[----:B------:R-:W-:Y:S02]  /*16410*/  PRMT R14, R14, 0x5410, R17 ;  /* 0x000054100e0e7816 */ /* 0x000fe40000000011 */
[----:B------:R-:W-:Y:S02]  /*16420*/  PRMT R13, R13, 0x5410, R16 ;  /* 0x000054100d0d7816 */ /* 0x000fe40000000010 */
[----:B------:R-:W-:-:S07]  /*16430*/  PRMT R15, R11, 0x5410, R19 ;  /* 0x000054100b0f7816 */ /* 0x000fce0000000013 */
.L_x_51702:
        /* <DEDUP_REMOVED lines=26> */
.L_x_51760:
[----:B------:R-:W-:Y:S05]  /*165e0*/  BSYNC.RECONVERGENT B0 ;  /* 0x0000000000007941 */ /* 0x000fea0003800200 */
.L_x_51759:
        /* <DEDUP_REMOVED lines=11> */
[----:B-----5:R-:W-:Y:S02]  /*166a0*/  @!P2 HADD2.F32 R11, -RZ, R48.H0_H0 ;  /* 0x20000030ff0ba230 */ /* 0x020fe40000004100 */
        /* <DEDUP_REMOVED lines=19> */
.L_x_51766:
        /* <DEDUP_REMOVED lines=12> */
.L_x_51768:
[----:B------:R-:W-:Y:S05]  /*168a0*/  BSYNC.RECONVERGENT B2 ;  /* 0x0000000000027941 */ /* 0x000fea0003800200 */
.L_x_51767:
        /* <DEDUP_REMOVED lines=62> */
.L_x_51765:
[----:B------:R-:W-:Y:S05]  /*16c90*/  BSYNC.RECONVERGENT B1 ;  /* 0x0000000000017941 */ /* 0x000fea0003800200 */
.L_x_51764:
        /* <DEDUP_REMOVED lines=11> */
.L_x_51763:
[----:B------:R-:W-:Y:S05]  /*16d50*/  BSYNC.RECONVERGENT B0 ;  /* 0x0000000000007941 */ /* 0x000fea0003800200 */
.L_x_51762:
        /* <DEDUP_REMOVED lines=22> */
.L_x_51773:
        /* <DEDUP_REMOVED lines=12> */
.L_x_51775:
[----:B------:R-:W-:Y:S05]  /*16f80*/  BSYNC.RECONVERGENT B2 ;  /* 0x0000000000027941 */ /* 0x000fea0003800200 */
.L_x_51774:
        /* <DEDUP_REMOVED lines=62> */
.L_x_51772:
[----:B------:R-:W-:Y:S05]  /*17370*/  BSYNC.RECONVERGENT B1 ;  /* 0x0000000000017941 */ /* 0x000fea0003800200 */
.L_x_51771:
        /* <DEDUP_REMOVED lines=11> */
.L_x_51770:
[----:B------:R-:W-:Y:S05]  /*17430*/  BSYNC.RECONVERGENT B0 ;  /* 0x0000000000007941 */ /* 0x000fea0003800200 */
.L_x_51769:
        /* <DEDUP_REMOVED lines=22> */
.L_x_51780:
        /* <DEDUP_REMOVED lines=12> */
.L_x_51782:
[----:B------:R-:W-:Y:S05]  /*17660*/  BSYNC.RECONVERGENT B2 ;  /* 0x0000000000027941 */ /* 0x000fea0003800200 */
.L_x_51781:
        /* <DEDUP_REMOVED lines=62> */
.L_x_51779:
[----:B------:R-:W-:Y:S05]  /*17a50*/  BSYNC.RECONVERGENT B1 ;  /* 0x0000000000017941 */ /* 0x000fea0003800200 */
.L_x_51778:
        /* <DEDUP_REMOVED lines=11> */
.L_x_51777:
[----:B------:R-:W-:Y:S05]  /*17b10*/  BSYNC.RECONVERGENT B0 ;  /* 0x0000000000007941 */ /* 0x000fea0003800200 */
.L_x_51776:
        /* <DEDUP_REMOVED lines=22> */
.L_x_51787:
        /* <DEDUP_REMOVED lines=12> */
.L_x_51789:
[----:B------:R-:W-:Y:S05]  /*17d40*/  BSYNC.RECONVERGENT B2 ;  /* 0x0000000000027941 */ /* 0x000fea0003800200 */
.L_x_51788:
        /* <DEDUP_REMOVED lines=62> */
.L_x_51786:
[----:B------:R-:W-:Y:S05]  /*18130*/  BSYNC.RECONVERGENT B1 ;  /* 0x0000000000017941 */ /* 0x000fea0003800200 */
.L_x_51785:
        /* <DEDUP_REMOVED lines=11> */
.L_x_51784:
[----:B------:R-:W-:Y:S05]  /*181f0*/  BSYNC.RECONVERGENT B0 ;  /* 0x0000000000007941 */ /* 0x000fea0003800200 */
.L_x_51783:
        /* <DEDUP_REMOVED lines=22> */
.L_x_51794:
        /* <DEDUP_REMOVED lines=12> */
.L_x_51796:
[----:B------:R-:W-:Y:S05]  /*18420*/  BSYNC.RECONVERGENT B2 ;  /* 0x0000000000027941 */ /* 0x000fea0003800200 */
.L_x_51795:
        /* <DEDUP_REMOVED lines=62> */
.L_x_51793:
[----:B------:R-:W-:Y:S05]  /*18810*/  BSYNC.RECONVERGENT B1 ;  /* 0x0000000000017941 */ /* 0x000fea0003800200 */
.L_x_51792:
        /* <DEDUP_REMOVED lines=11> */
.L_x_51791:
[----:B------:R-:W-:Y:S05]  /*188d0*/  BSYNC.RECONVERGENT B0 ;  /* 0x0000000000007941 */ /* 0x000fea0003800200 */
.L_x_51790:
        /* <DEDUP_REMOVED lines=22> */
.L_x_51801:
        /* <DEDUP_REMOVED lines=12> */
.L_x_51803:
[----:B------:R-:W-:Y:S05]  /*18b00*/  BSYNC.RECONVERGENT B2 ;  /* 0x0000000000027941 */ /* 0x000fea0003800200 */
.L_x_51802:
        /* <DEDUP_REMOVED lines=62> */
.L_x_51800:
[----:B------:R-:W-:Y:S05]  /*18ef0*/  BSYNC.RECONVERGENT B1 ;  /* 0x0000000000017941 */ /* 0x000fea0003800200 */
.L_x_51799:
        /* <DEDUP_REMOVED lines=11> */
.L_x_51798:
[----:B------:R-:W-:Y:S05]  /*18fb0*/  BSYNC.RECONVERGENT B0 ;  /* 0x0000000000007941 */ /* 0x000fea0003800200 */
.L_x_51797:
        /* <DEDUP_REMOVED lines=22> */
.L_x_51808:
        /* <DEDUP_REMOVED lines=12> */
.L_x_51810:
[----:B------:R-:W-:Y:S05]  /*191e0*/  BSYNC.RECONVERGENT B2 ;  /* 0x0000000000027941 */ /* 0x000fea0003800200 */
.L_x_51809:
        /* <DEDUP_REMOVED lines=62> */
.L_x_51807:
[----:B------:R-:W-:Y:S05]  /*195d0*/  BSYNC.RECONVERGENT B1 ;  /* 0x0000000000017941 */ /* 0x000fea0003800200 */
.L_x_51806:
        /* <DEDUP_REMOVED lines=12> */
.L_x_51805:
[----:B------:R-:W-:Y:S05]  /*196a0*/  BSYNC.RECONVERGENT B0 ;  /* 0x0000000000007941 */ /* 0x000fea0003800200 */
.L_x_51804:
        /* <DEDUP_REMOVED lines=22> */
.L_x_51815:
        /* <DEDUP_REMOVED lines=12> */
.L_x_51817:
[----:B------:R-:W-:Y:S05]  /*198d0*/  BSYNC.RECONVERGENT B2 ;  /* 0x0000000000027941 */ /* 0x000fea0003800200 */
.L_x_51816:
        /* <DEDUP_REMOVED lines=62> */
.L_x_51814:
[----:B------:R-:W-:Y:S05]  /*19cc0*/  BSYNC.RECONVERGENT B1 ;  /* 0x0000000000017941 */ /* 0x000fea0003800200 */
.L_x_51813:
        /* <DEDUP_REMOVED lines=12> */
.L_x_51812:
[----:B------:R-:W-:Y:S05]  /*19d90*/  BSYNC.RECONVERGENT B0 ;  /* 0x0000000000007941 */ /* 0x000fea0003800200 */
.L_x_51811:
[----:B------:R-:W-:Y:S02]  /*19da0*/  F2FP.F16.F32.PACK_AB R26, RZ, R18 ;  /* 0x00000012ff1a723e */ /* 0x000fe400000000ff */
[----:B------:R-:W-:Y:S02]  /*19db0*/  PRMT R21, R21, 0x5410, R23 ;  /* 0x0000541015157816 */ /* 0x000fe40000000017 */
[----:B------:R-:W-:Y:S02]  /*19dc0*/  PRMT R22, R22, 0x5410, R25 ;  /* 0x0000541016167816 */ /* 0x000fe40000000019 */
[----:B------:R-:W-:Y:S02]  /*19dd0*/  PRMT R20, R19, 0x5410, R20 ;  /* 0x0000541013147816 */ /* 0x000fe40000000014 */
[----:B------:R-:W-:Y:S01]  /*19de0*/  PRMT R23, R29, 0x5410, R26 ;  /* 0x000054101d177816 */ /* 0x000fe2000000001a */
[----:B------:R-:W-:Y:S06]  /*19df0*/  BRA `(.L_x_51818) ;  /* 0x0000003400487947 */ /* 0x000fec0003800000 */
.L_x_51761:
        /* <DEDUP_REMOVED lines=21> */
.L_x_51823:
        /* <DEDUP_REMOVED lines=12> */
.L_x_51825:
[----:B------:R-:W-:Y:S05]  /*1a010*/  BSYNC.RECONVERGENT B2 ;  /* 0x0000000000027941 */ /* 0x000fea0003800200 */
.L_x_51824:
        /* <DEDUP_REMOVED lines=62> */
.L_x_51822:
[----:B------:R-:W-:Y:S05]  /*1a400*/  BSYNC.RECONVERGENT B1 ;  /* 0x0000000000017941 */ /* 0x000fea0003800200 */
.L_x_51821:
        /* <DEDUP_REMOVED lines=10> */
.L_x_51820:
[----:B------:R-:W-:Y:S05]  /*1a4b0*/  BSYNC.RECONVERGENT B0 ;  /* 0x0000000000007941 */ /* 0x000fea0003800200 */
.L_x_51819:
        /* <DEDUP_REMOVED lines=18> */
.L_x_51830:
        /* <DEDUP_REMOVED lines=12> */
.L_x_51832:
[----:B------:R-:W-:Y:S05]  /*1a6a0*/  BSYNC.RECONVERGENT B2 ;  /* 0x0000000000027941 */ /* 0x000fea0003800200 */
.L_x_51831:
        /* <DEDUP_REMOVED lines=62> */
.L_x_51829:
[----:B------:R-:W-:Y:S05]  /*1aa90*/  BSYNC.RECONVERGENT B1 ;  /* 0x0000000000017941 */ /* 0x000fea0003800200 */
.L_x_51828:
        /* <DEDUP_REMOVED lines=10> */
.L_x_51827:
[----:B------:R-:W-:Y:S05]  /*1ab40*/  BSYNC.RECONVERGENT B0 ;  /* 0x0000000000007941 */ /* 0x000fea0003800200 */
.L_x_51826:
        /* <DEDUP_REMOVED lines=18> */
.L_x_51837:
        /* <DEDUP_REMOVED lines=12> */
.L_x_51839:
[----:B------:R-:W-:Y:S05]  /*1ad30*/  BSYNC.RECONVERGENT B2 ;  /* 0x0000000000027941 */ /* 0x000fea0003800200 */
.L_x_51838:
        /* <DEDUP_REMOVED lines=62> */
.L_x_51836:
[----:B------:R-:W-:Y:S05]  /*1b120*/  BSYNC.RECONVERGENT B1 ;  /* 0x0000000000017941 */ /* 0x000fea0003800200 */
.L_x_51835:
        /* <DEDUP_REMOVED lines=10> */
.L_x_51834:
[----:B------:R-:W-:Y:S05]  /*1b1d0*/  BSYNC.RECONVERGENT B0 ;  /* 0x0000000000007941 */ /* 0x000fea0003800200 */
.L_x_51833:
        /* <DEDUP_REMOVED lines=18> */
.L_x_51844:
        /* <DEDUP_REMOVED lines=12> */
.L_x_51846:
[----:B------:R-:W-:Y:S05]  /*1b3c0*/  BSYNC.RECONVERGENT B2 ;  /* 0x0000000000027941 */ /* 0x000fea0003800200 */
.L_x_51845:
        /* <DEDUP_REMOVED lines=62> */
.L_x_51843:
[----:B------:R-:W-:Y:S05]  /*1b7b0*/  BSYNC.RECONVERGENT B1 ;  /* 0x0000000000017941 */ /* 0x000fea0003800200 */
.L_x_51842:
        /* <DEDUP_REMOVED lines=10> */
.L_x_51841:
[----:B------:R-:W-:Y:S05]  /*1b860*/  BSYNC.RECONVERGENT B0 ;  /* 0x0000000000007941 */ /* 0x000fea0003800200 */
.L_x_51840:
        /* <DEDUP_REMOVED lines=18> */
.L_x_51851:
        /* <DEDUP_REMOVED lines=12> */
.L_x_51853:
[----:B------:R-:W-:Y:S05]  /*1ba50*/  BSYNC.RECONVERGENT B2 ;  /* 0x0000000000027941 */ /* 0x000fea0003800200 */
.L_x_51852:
        /* <DEDUP_REMOVED lines=62> */
.L_x_51850:
[----:B------:R-:W-:Y:S05]  /*1be40*/  BSYNC.RECONVERGENT B1 ;  /* 0x0000000000017941 */ /* 0x000fea0003800200 */
.L_x_51849:
        /* <DEDUP_REMOVED lines=10> */
.L_x_51848:
[----:B------:R-:W-:Y:S05]  /*1bef0*/  BSYNC.RECONVERGENT B0 ;  /* 0x0000000000007941 */ /* 0x000fea0003800200 */
.L_x_51847:
        /* <DEDUP_REMOVED lines=18> */
.L_x_51858:
        /* <DEDUP_REMOVED lines=12> */
.L_x_51860:
[----:B------:R-:W-:Y:S05]  /*1c0e0*/  BSYNC.RECONVERGENT B2 ;  /* 0x0000000000027941 */ /* 0x000fea0003800200 */
.L_x_51859:
        /* <DEDUP_REMOVED lines=62> */
.L_x_51857:
[----:B------:R-:W-:Y:S05]  /*1c4d0*/  BSYNC.RECONVERGENT B1 ;  /* 0x0000000000017941 */ /* 0x000fea0003800200 */
.L_x_51856:
        /* <DEDUP_REMOVED lines=10> */
.L_x_51855:
[----:B------:R-:W-:Y:S05]  /*1c580*/  BSYNC.RECONVERGENT B0 ;  /* 0x0000000000007941 */ /* 0x000fea0003800200 */
.L_x_51854:
        /* <DEDUP_REMOVED lines=18> */
.L_x_51865:
        /* <DEDUP_REMOVED lines=12> */
.L_x_51867:
[----:B------:R-:W-:Y:S05]  /*1c770*/  BSYNC.RECONVERGENT B2 ;  /* 0x0000000000027941 */ /* 0x000fea0003800200 */
.L_x_51866:
        /* <DEDUP_REMOVED lines=62> */
.L_x_51864:
[----:B------:R-:W-:Y:S05]  /*1cb60*/  BSYNC.RECONVERGENT B1 ;  /* 0x0000000000017941 */ /* 0x000fea0003800200 */
.L_x_51863:
[----:B------:R-:W-:Y:S01]  /*1cb70*/  I2FP.F32.U32 R17, R17 ;  /* 0x0000001100117245 */ /* 0x000fe20000201000 */
[----:B------:R-:W-:-:S05]  /*1cb80*/  HFMA2 R18, -RZ, RZ, 0.1171875, 0 ;  /* 0x2f800000ff127431 */ /* 0x000fca00000001ff */
[----:B------:R-:W-:-:S05]  /*1cb90*/  FFMA.FTZ R17, R17, R18, 1.1641532182693481445e-10 ;  /* 0x2f00000011117423 */ /* 0x000fca0000010012 */
[----:B------:R-:W-:Y:S01]  /*1cba0*/  FSETP.GTU.FTZ.AND P2, PT, R17, UR12, PT ;  /* 0x0000000c11007c0b */ /* 0x000fe2000bf5c000 */
[----:B-----5:R-:W-:-:S03]  /*1cbb0*/  HADD2.F32 R17, -RZ, R55.H0_H0 ;  /* 0x20000037ff117230 */ /* 0x020fc60000004100 */
[----:B------:R-:W-:Y:S02]  /*1cbc0*/  SEL R18, RZ, 0x1, P2 ;  /* 0x00000001ff127807 */ /* 0x000fe40001000000 */
[----:B------:R-:W-:Y:S02]  /*1cbd0*/  FMUL.FTZ R17, R17, UR9 ;  /* 0x0000000911117c20 */ /* 0x000fe40008410000 */
[----:B------:R-:W-:Y:S02]  /*1cbe0*/  PRMT R37, R18, 0x7610, R37 ;  /* 0x0000761012257816 */ /* 0x000fe40000000025 */
[----:B------:R-:W-:-:S05]  /*1cbf0*/  FMUL.FTZ R17, R17, UR8 ;  /* 0x0000000811117c20 */ /* 0x000fca0008410000 */
[----:B------:R-:W-:-:S05]  /*1cc00*/  FSEL R17, R17, RZ, !P2 ;  /* 0x000000ff11117208 */ /* 0x000fca0005000000 */
[----:B------:R-:W-:-:S07]  /*1cc10*/  FMUL.FTZ R17, R17, R106 ;  /* 0x0000006a11117220 */ /* 0x000fce0000410000 */
.L_x_51862:
[----:B------:R-:W-:Y:S05]  /*1cc20*/  BSYNC.RECONVERGENT B0 ;  /* 0x0000000000007941 */ /* 0x000fea0003800200 */
.L_x_51861:
        /* <DEDUP_REMOVED lines=18> */
.L_x_51872:
        /* <DEDUP_REMOVED lines=12> */
.L_x_51874:
[----:B------:R-:W-:Y:S05]  /*1ce10*/  BSYNC.RECONVERGENT B2 ;  /* 0x0000000000027941 */ /* 0x000fea0003800200 */
.L_x_51873:
        /* <DEDUP_REMOVED lines=62> */
.L_x_51871:
[----:B------:R-:W-:Y:S05]  /*1d200*/  BSYNC.RECONVERGENT B1 ;  /* 0x0000000000017941 */ /* 0x000fea0003800200 */
.L_x_51870:
[----:B------:R-:W-:Y:S01]  /*1d210*/  I2FP.F32.U32 R18, R18 ;  /* 0x0000001200127245 */ /* 0x000fe20000201000 */
[----:B------:R-:W-:-:S05]  /*1d220*/  HFMA2 R29, -RZ, RZ, 0.1171875, 0 ;  /* 0x2f800000ff1d7431 */ /* 0x000fca00000001ff */
[----:B------:R-:W-:-:S05]  /*1d230*/  FFMA.FTZ R18, R18, R29, 1.1641532182693481445e-10 ;  /* 0x2f00000012127423 */ /* 0x000fca000001001d */
[----:B------:R-:W-:Y:S01]  /*1d240*/  FSETP.GTU.FTZ.AND P2, PT, R18, UR12, PT ;  /* 0x0000000c12007c0b */ /* 0x000fe2000bf5c000 */
[----:B-----5:R-:W-:-:S03]  /*1d250*/  HADD2.F32 R18, -RZ, R55.H1_H1 ;  /* 0x30000037ff127230 */ /* 0x020fc60000004100 */
[----:B------:R-:W-:Y:S02]  /*1d260*/  SEL R29, RZ, 0x1, P2 ;  /* 0x00000001ff1d7807 */ /* 0x000fe40001000000 */
[----:B------:R-:W-:Y:S02]  /*1d270*/  FMUL.FTZ R18, R18, UR9 ;  /* 0x0000000912127c20 */ /* 0x000fe40008410000 */
[----:B------:R-:W-:Y:S02]  /*1d280*/  PRMT R162, R29, 0x7610, R162 ;  /* 0x000076101da27816 */ /* 0x000fe400000000a2 */
[----:B------:R-:W-:-:S05]  /*1d290*/  FMUL.FTZ R18, R18, UR8 ;  /* 0x0000000812127c20 */ /* 0x000fca0008410000 */
[----:B------:R-:W-:-:S05]  /*1d2a0*/  FSEL R18, R18, RZ, !P2 ;  /* 0x000000ff12127208 */ /* 0x000fca0005000000 */
[----:B------:R-:W-:-:S07]  /*1d2b0*/  FMUL.FTZ R18, R18, R107 ;  /* 0x0000006b12127220 */ /* 0x000fce0000410000 */
.L_x_51869:
[----:B------:R-:W-:Y:S05]  /*1d2c0*/  BSYNC.RECONVERGENT B0 ;  /* 0x0000000000007941 */ /* 0x000fea0003800200 */
.L_x_51868:
[----:B------:R-:W-:Y:S02]  /*1d2d0*/  F2FP.F16.F32.PACK_AB R29, RZ, R18 ;  /* 0x00000012ff1d723e */ /* 0x000fe400000000ff */
[----:B------:R-:W-:Y:S02]  /*1d2e0*/  PRMT R21, R21, 0x5410, R23 ;  /* 0x0000541015157816 */ /* 0x000fe40000000017 */
[----:B------:R-:W-:Y:S02]  /*1d2f0*/  PRMT R22, R22, 0x5410, R25 ;  /* 0x0000541016167816 */ /* 0x000fe40000000019 */
[----:B------:R-:W-:Y:S02]  /*1d300*/  PRMT R20, R19, 0x5410, R20 ;  /* 0x0000541013147816 */ /* 0x000fe40000000014 */
[----:B------:R-:W-:-:S07]  /*1d310*/  PRMT R23, R26, 0x5410, R29 ;  /* 0x000054101a177816 */ /* 0x000fce000000001d */
.L_x_51818:
        /* <DEDUP_REMOVED lines=26> */
.L_x_51876:
[----:B------:R-:W-:Y:S05]  /*1d4c0*/  BSYNC.RECONVERGENT B0 ;  /* 0x0000000000007941 */ /* 0x000fea0003800200 */
.L_x_51875:
        /* <DEDUP_REMOVED lines=31> */
.L_x_51882:
        /* <DEDUP_REMOVED lines=12> */
.L_x_51884:
[----:B------:R-:W-:Y:S05]  /*1d780*/  BSYNC.RECONVERGENT B2 ;  /* 0x0000000000027941 */ /* 0x000fea0003800200 */
.L_x_51883:
        /* <DEDUP_REMOVED lines=62> */
.L_x_51881:
[----:B------:R-:W-:Y:S05]  /*1db70*/  BSYNC.RECONVERGENT B1 ;  /* 0x0000000000017941 */ /* 0x000fea0003800200 */
.L_x_51880:
        /* <DEDUP_REMOVED lines=11> */
.L_x_51879:
[----:B------:R-:W-:Y:S05]  /*1dc30*/  BSYNC.RECONVERGENT B0 ;  /* 0x0000000000007941 */ /* 0x000fea0003800200 */
.L_x_51878:
        /* <DEDUP_REMOVED lines=22> */
.L_x_51889:
        /* <DEDUP_REMOVED lines=12> */
.L_x_51891:
[----:B------:R-:W-:Y:S05]  /*1de60*/  BSYNC.RECONVERGENT B2 ;  /* 0x0000000000027941 */ /* 0x000fea0003800200 */
.L_x_51890:
        /* <DEDUP_REMOVED lines=62> */
.L_x_51888:
[----:B------:R-:W-:Y:S05]  /*1e250*/  BSYNC.RECONVERGENT B1 ;  /* 0x0000000000017941 */ /* 0x000fea0003800200 */
.L_x_51887:
        /* <DEDUP_REMOVED lines=11> */
.L_x_51886:
[----:B------:R-:W-:Y:S05]  /*1e310*/  BSYNC.RECONVERGENT B0 ;  /* 0x0000000000007941 */ /* 0x000fea0003800200 */
.L_x_51885:
        /* <DEDUP_REMOVED lines=22> */
.L_x_51896:
        /* <DEDUP_REMOVED lines=12> */
.L_x_51898:
[----:B------:R-:W-:Y:S05]  /*1e540*/  BSYNC.RECONVERGENT B2 ;  /* 0x0000000000027941 */ /* 0x000fea0003800200 */
.L_x_51897:
        /* <DEDUP_REMOVED lines=62> */
.L_x_51895:
[----:B------:R-:W-:Y:S05]  /*1e930*/  BSYNC.RECONVERGENT B1 ;  /* 0x0000000000017941 */ /* 0x000fea0003800200 */
.L_x_51894:
        /* <DEDUP_REMOVED lines=11> */
.L_x_51893:
[----:B------:R-:W-:Y:S05]  /*1e9f0*/  BSYNC.RECONVERGENT B0 ;  /* 0x0000000000007941 */ /* 0x000fea0003800200 */
.L_x_51892:
        /* <DEDUP_REMOVED lines=22> */
.L_x_51903:
        /* <DEDUP_REMOVED lines=12> */
.L_x_51905:
[----:B------:R-:W-:Y:S05]  /*1ec20*/  BSYNC.RECONVERGENT B2 ;  /* 0x0000000000027941 */ /* 0x000fea0003800200 */
.L_x_51904:
        /* <DEDUP_REMOVED lines=62> */
.L_x_51902:
[----:B------:R-:W-:Y:S05]  /*1f010*/  BSYNC.RECONVERGENT B1 ;  /* 0x0000000000017941 */ /* 0x000fea0003800200 */
.L_x_51901:
        /* <DEDUP_REMOVED lines=11> */
.L_x_51900:
[----:B------:R-:W-:Y:S05]  /*1f0d0*/  BSYNC.RECONVERGENT B0 ;  /* 0x0000000000007941 */ /* 0x000fea0003800200 */
.L_x_51899:
        /* <DEDUP_REMOVED lines=22> */
.L_x_51910:
        /* <DEDUP_REMOVED lines=12> */
.L_x_51912:
[----:B------:R-:W-:Y:S05]  /*1f300*/  BSYNC.RECONVERGENT B2 ;  /* 0x0000000000027941 */ /* 0x000fea0003800200 */
.L_x_51911:
        /* <DEDUP_REMOVED lines=62> */
.L_x_51909:
[----:B------:R-:W-:Y:S05]  /*1f6f0*/  BSYNC.RECONVERGENT B1 ;  /* 0x0000000000017941 */ /* 0x000fea0003800200 */
.L_x_51908:
        /* <DEDUP_REMOVED lines=11> */
.L_x_51907:
[----:B------:R-:W-:Y:S05]  /*1f7b0*/  BSYNC.RECONVERGENT B0 ;  /* 0x0000000000007941 */ /* 0x000fea0003800200 */
.L_x_51906:
        /* <DEDUP_REMOVED lines=22> */
.L_x_51917:
        /* <DEDUP_REMOVED lines=12> */
.L_x_51919:
[----:B------:R-:W-:Y:S05]  /*1f9e0*/  BSYNC.RECONVERGENT B2 ;  /* 0x0000000000027941 */ /* 0x000fea0003800200 */
.L_x_51918:
        /* <DEDUP_REMOVED lines=62> */
.L_x_51916:
[----:B------:R-:W-:Y:S05]  /*1fdd0*/  BSYNC.RECONVERGENT B1 ;  /* 0x0000000000017941 */ /* 0x000fea0003800200 */
.L_x_51915:
        /* <DEDUP_REMOVED lines=11> */
.L_x_51914:
[----:B------:R-:W-:Y:S05]  /*1fe90*/  BSYNC.RECONVERGENT B0 ;  /* 0x0000000000007941 */ /* 0x000fea0003800200 */
.L_x_51913:
        /* <DEDUP_REMOVED lines=22> */
.L_x_51924:
        /* <DEDUP_REMOVED lines=12> */
.L_x_51926:
[----:B------:R-:W-:Y:S05]  /*200c0*/  BSYNC.RECONVERGENT B2 ;  /* 0x0000000000027941 */ /* 0x000fea0003800200 */
.L_x_51925:
        /* <DEDUP_REMOVED lines=62> */
.L_x_51923:
[----:B------:R-:W-:Y:S05]  /*204b0*/  BSYNC.RECONVERGENT B1 ;  /* 0x0000000000017941 */ /* 0x000fea0003800200 */
.L_x_51922:
        /* <DEDUP_REMOVED lines=12> */
.L_x_51921:
[----:B------:R-:W-:Y:S05]  /*20580*/  BSYNC.RECONVERGENT B0 ;  /* 0x0000000000007941 */ /* 0x000fea0003800200 */
.L_x_51920:
        /* <DEDUP_REMOVED lines=22> */
.L_x_51931:
        /* <DEDUP_REMOVED lines=12> */
.L_x_51933:
[----:B------:R-:W-:Y:S05]  /*207b0*/  BSYNC.RECONVERGENT B2 ;  /* 0x0000000000027941 */ /* 0x000fea0003800200 */
.L_x_51932:
        /* <DEDUP_REMOVED lines=62> */
.L_x_51930:
[----:B------:R-:W-:Y:S05]  /*20ba0*/  BSYNC.RECONVERGENT B1 ;  /* 0x0000000000017941 */ /* 0x000fea0003800200 */
.L_x_51929:
        /* <DEDUP_REMOVED lines=12> */
.L_x_51928:
[----:B------:R-:W-:Y:S05]  /*20c70*/  BSYNC.RECONVERGENT B0 ;  /* 0x0000000000007941 */ /* 0x000fea0003800200 */
.L_x_51927:
[----:B------:R-:W-:Y:S02]  /*20c80*/  F2FP.F16.F32.PACK_AB R38, RZ, R26 ;  /* 0x0000001aff26723e */ /* 0x000fe400000000ff */
[----:B------:R-:W-:Y:S02]  /*20c90*/  PRMT R34, R34, 0x5410, R35 ;  /* 0x0000541022227816 */ /* 0x000fe40000000023 */
[----:B------:R-:W-:Y:S02]  /*20ca0*/  PRMT R33, R33, 0x5410, R32 ;  /* 0x0000541021217816 */ /* 0x000fe40000000020 */
[----:B------:R-:W-:Y:S02]  /*20cb0*/  PRMT R32, R29, 0x5410, R31 ;  /* 0x000054101d207816 */ /* 0x000fe4000000001f */
[----:B------:R-:W-:Y:S01]  /*20cc0*/  PRMT R35, R36, 0x5410, R38 ;  /* 0x0000541024237816 */ /* 0x000fe20000000026 */
[----:B------:R-:W-:Y:S06]  /*20cd0*/  BRA `(.L_x_51934) ;  /* 0x0000003400487947 */ /* 0x000fec0003800000 */
.L_x_51877:
        /* <DEDUP_REMOVED lines=21> */
.L_x_51939:
        /* <DEDUP_REMOVED lines=12> */
.L_x_51941:
[----:B------:R-:W-:Y:S05]  /*20ef0*/  BSYNC.RECONVERGENT B2 ;  /* 0x0000000000027941 */ /* 0x000fea0003800200 */
.L_x_51940:
        /* <DEDUP_REMOVED lines=60> */
[----:B------:R-:W-:Y:S01]  /*212c0*/  HFMA2 R21, -RZ, RZ, 0, 0 ;  /* 0x00000000ff157431 */ /* 0x000fe200000001ff */
[----:B------:R-:W-:-:S07]  /*212d0*/  MOV R174, R20 ;  /* 0x0000001400ae7202 */ /* 0x000fce0000000f00 */
.L_x_51938:
[----:B------:R-:W-:Y:S05]  /*212e0*/  BSYNC.RECONVERGENT B1 ;  /* 0x0000000000017941 */ /* 0x000fea0003800200 */
.L_x_51937:
        /* <DEDUP_REMOVED lines=10> */
.L_x_51936:
[----:B------:R-:W-:Y:S05]  /*21390*/  BSYNC.RECONVERGENT B0 ;  /* 0x0000000000007941 */ /* 0x000fea0003800200 */
.L_x_51935:
        /* <DEDUP_REMOVED lines=18> */
.L_x_51946:
        /* <DEDUP_REMOVED lines=12> */
.L_x_51948:
[----:B------:R-:W-:Y:S05]  /*21580*/  BSYNC.RECONVERGENT B2 ;  /* 0x0000000000027941 */ /* 0x000fea0003800200 */
.L_x_51947:
        /* <DEDUP_REMOVED lines=62> */
.L_x_51945:
[----:B------:R-:W-:Y:S05]  /*21970*/  BSYNC.RECONVERGENT B1 ;  /* 0x0000000000017941 */ /* 0x000fea0003800200 */
.L_x_51944:
        /* <DEDUP_REMOVED lines=10> */
.L_x_51943:
[----:B------:R-:W-:Y:S05]  /*21a20*/  BSYNC.RECONVERGENT B0 ;  /* 0x0000000000007941 */ /* 0x000fea0003800200 */
.L_x_51942:
        /* <DEDUP_REMOVED lines=18> */
.L_x_51953:
        /* <DEDUP_REMOVED lines=12> */
.L_x_51955:
[----:B------:R-:W-:Y:S05]  /*21c10*/  BSYNC.RECONVERGENT B2 ;  /* 0x0000000000027941 */ /* 0x000fea0003800200 */
.L_x_51954:
        /* <DEDUP_REMOVED lines=62> */
.L_x_51952:
[----:B------:R-:W-:Y:S05]  /*22000*/  BSYNC.RECONVERGENT B1 ;  /* 0x0000000000017941 */ /* 0x000fea0003800200 */
.L_x_51951:
        /* <DEDUP_REMOVED lines=10> */
.L_x_51950:
[----:B------:R-:W-:Y:S05]  /*220b0*/  BSYNC.RECONVERGENT B0 ;  /* 0x0000000000007941 */ /* 0x000fea0003800200 */
.L_x_51949:
        /* <DEDUP_REMOVED lines=18> */
.L_x_51960:
        /* <DEDUP_REMOVED lines=12> */
.L_x_51962:
[----:B------:R-:W-:Y:S05]  /*222a0*/  BSYNC.RECONVERGENT B2 ;  /* 0x0000000000027941 */ /* 0x000fea0003800200 */
.L_x_51961:
        /* <DEDUP_REMOVED lines=62> */
.L_x_51959:
[----:B------:R-:W-:Y:S05]  /*22690*/  BSYNC.RECONVERGENT B1 ;  /* 0x0000000000017941 */ /* 0x000fea0003800200 */
.L_x_51958:
        /* <DEDUP_REMOVED lines=10> */
.L_x_51957:
[----:B------:R-:W-:Y:S05]  /*22740*/  BSYNC.RECONVERGENT B0 ;  /* 0x0000000000007941 */ /* 0x000fea0003800200 */
.L_x_51956:
        /* <DEDUP_REMOVED lines=18> */
.L_x_51967:
        /* <DEDUP_REMOVED lines=12> */
.L_x_51969:
[----:B------:R-:W-:Y:S05]  /*22930*/  BSYNC.RECONVERGENT B2 ;  /* 0x0000000000027941 */ /* 0x000fea0003800200 */
.L_x_51968:
        /* <DEDUP_REMOVED lines=62> */
.L_x_51966:
[----:B------:R-:W-:Y:S05]  /*22d20*/  BSYNC.RECONVERGENT B1 ;  /* 0x0000000000017941 */ /* 0x000fea0003800200 */
.L_x_51965:
        /* <DEDUP_REMOVED lines=10> */
.L_x_51964:
[----:B------:R-:W-:Y:S05]  /*22dd0*/  BSYNC.RECONVERGENT B0 ;  /* 0x0000000000007941 */ /* 0x000fea0003800200 */
.L_x_51963:
        /* <DEDUP_REMOVED lines=18> */
.L_x_51974:
        /* <DEDUP_REMOVED lines=12> */
.L_x_51976:
[----:B------:R-:W-:Y:S05]  /*22fc0*/  BSYNC.RECONVERGENT B2 ;  /* 0x0000000000027941 */ /* 0x000fea0003800200 */
.L_x_51975:
        /* <DEDUP_REMOVED lines=62> */
.L_x_51973:
[----:B------:R-:W-:Y:S05]  /*233b0*/  BSYNC.RECONVERGENT B1 ;  /* 0x0000000000017941 */ /* 0x000fea0003800200 */
.L_x_51972:
        /* <DEDUP_REMOVED lines=10> */
.L_x_51971:
[----:B------:R-:W-:Y:S05]  /*23460*/  BSYNC.RECONVERGENT B0 ;  /* 0x0000000000007941 */ /* 0x000fea0003800200 */
.L_x_51970:
        /* <DEDUP_REMOVED lines=18> */
.L_x_51981:
        /* <DEDUP_REMOVED lines=12> */
.L_x_51983:
[----:B------:R-:W-:Y:S05]  /*23650*/  BSYNC.RECONVERGENT B2 ;  /* 0x0000000000027941 */ /* 0x000fea0003800200 */
.L_x_51982:
        /* <DEDUP_REMOVED lines=62> */
.L_x_51980:
[----:B------:R-:W-:Y:S05]  /*23a40*/  BSYNC.RECONVERGENT B1 ;  /* 0x0000000000017941 */ /* 0x000fea0003800200 */
.L_x_51979:
[----:B------:R-:W-:Y:S01]  /*23a50*/  I2FP.F32.U32 R25, R25 ;  /* 0x0000001900197245 */ /* 0x000fe20000201000 */
[----:B------:R-:W-:-:S04]  /*23a60*/  IMAD.MOV.U32 R26, RZ, RZ, 0x2f800000 ;  /* 0x2f800000ff1a7424 */ /* 0x000fc800078e00ff */
        /* <DEDUP_REMOVED lines=9> */
.L_x_51978:
[----:B------:R-:W-:Y:S05]  /*23b00*/  BSYNC.RECONVERGENT B0 ;  /* 0x0000000000007941 */ /* 0x000fea0003800200 */
.L_x_51977:
        /* <DEDUP_REMOVED lines=18> */
.L_x_51988:
        /* <DEDUP_REMOVED lines=12> */
.L_x_51990:
[----:B------:R-:W-:Y:S05]  /*23cf0*/  BSYNC.RECONVERGENT B2 ;  /* 0x0000000000027941 */ /* 0x000fea0003800200 */
.L_x_51989:
        /* <DEDUP_REMOVED lines=62> */
.L_x_51987:
[----:B------:R-:W-:Y:S05]  /*240e0*/  BSYNC.RECONVERGENT B1 ;  /* 0x0000000000017941 */ /* 0x000fea0003800200 */
.L_x_51986:
[----:B------:R-:W-:Y:S01]  /*240f0*/  I2FP.F32.U32 R26, R26 ;  /* 0x0000001a001a7245 */ /* 0x000fe20000201000 */
[----:B------:R-:W-:-:S04]  /*24100*/  IMAD.MOV.U32 R38, RZ, RZ, 0x2f800000 ;  /* 0x2f800000ff267424 */ /* 0x000fc800078e00ff */
        /* <DEDUP_REMOVED lines=9> */
.L_x_51985:
[----:B------:R-:W-:Y:S05]  /*241a0*/  BSYNC.RECONVERGENT B0 ;  /* 0x0000000000007941 */ /* 0x000fea0003800200 */
.L_x_51984:
[----:B------:R-:W-:Y:S02]  /*241b0*/  F2FP.F16.F32.PACK_AB R38, RZ, R26 ;  /* 0x0000001aff26723e */ /* 0x000fe400000000ff */
[----:B------:R-:W-:Y:S02]  /*241c0*/  PRMT R34, R34, 0x5410, R35 ;  /* 0x0000541022227816 */ /* 0x000fe40000000023 */
[----:B------:R-:W-:Y:S02]  /*241d0*/  PRMT R33, R33, 0x5410, R32 ;  /* 0x0000541021217816 */ /* 0x000fe40000000020 */
[----:B------:R-:W-:Y:S02]  /*241e0*/  PRMT R32, R29, 0x5410, R31 ;  /* 0x000054101d207816 */ /* 0x000fe4000000001f */
[----:B------:R-:W-:-:S07]  /*241f0*/  PRMT R35, R36, 0x5410, R38 ;  /* 0x0000541024237816 */ /* 0x000fce0000000026 */
.L_x_51934:
        /* <DEDUP_REMOVED lines=26> */
.L_x_51992:
[----:B------:R-:W-:Y:S05]  /*243a0*/  BSYNC.RECONVERGENT B0 ;  /* 0x0000000000007941 */ /* 0x000fea0003800200 */
.L_x_51991:
        /* <DEDUP_REMOVED lines=31> */
.L_x_51998:
        /* <DEDUP_REMOVED lines=12> */
.L_x_52000:
[----:B------:R-:W-:Y:S05]  /*24660*/  BSYNC.RECONVERGENT B2 ;  /* 0x0000000000027941 */ /* 0x000fea0003800200 */
.L_x_51999:
[----:B------:R-:W-:Y:S01]  /*24670*/  IMAD.WIDE.U32 R38, R0, -0x2daee0ad, RZ ;  /* 0xd2511f5300267825 */ /* 0x000fe200078e00ff */
[----:B------:R-:W-:-:S03]  /*24680*/  UIADD3 UR15, UPT, UPT, UR4, -0x61c88647, URZ ;  /* 0x9e3779b9040f7890 */ /* 0x000fc6000fffe0ff */
[----:B------:R-:W-:Y:S02]  /*24690*/  HFMA2 R31, -RZ, RZ, 0, 0 ;  /* 0x00000000ff1f7431 */ /* 0x000fe400000001ff */
[----:B0-----:R-:W-:Y:S01]  /*246a0*/  IMAD.WIDE.U32 R34, R2, -0x326172a9, RZ ;  /* 0xcd9e8d5702227825 */ /* 0x001fe200078e00ff */
        /* <DEDUP_REMOVED lines=58> */
.L_x_51997:
[----:B------:R-:W-:Y:S05]  /*24a50*/  BSYNC.RECONVERGENT B1 ;  /* 0x0000000000017941 */ /* 0x000fea0003800200 */
.L_x_51996:
        /* <DEDUP_REMOVED lines=11> */
.L_x_51995:
[----:B------:R-:W-:Y:S05]  /*24b10*/  BSYNC.RECONVERGENT B0 ;  /* 0x0000000000007941 */ /* 0x000fea0003800200 */
.L_x_51994:
[----:B------:R-:W-:Y:S01]  /*24b20*/  BSSY.RECONVERGENT B0, `(.L_x_52001) ;  /* 0x000006d000007945 */ /* 0x000fe20003800200 */
[----:B------:R-:W-:Y:S01]  /*24b30*/  F2FP.F16.F32.PACK_AB R38, RZ, R29 ;  /* 0x0000001dff26723e */ /* 0x000fe200000000ff */
[----:B------:R-:W-:Y:S01]  /*24b40*/  @!P2 HADD2.F32 R30, -RZ, R48.H1_H1 ;  /* 0x30000030ff1ea230 */ /* 0x000fe20000004100 */
        /* <DEDUP_REMOVED lines=19> */
.L_x_52005:
        /* <DEDUP_REMOVED lines=12> */
.L_x_52007:
[----:B------:R-:W-:Y:S05]  /*24d40*/  BSYNC.RECONVERGENT B2 ;  /* 0x0000000000027941 */ /* 0x000fea0003800200 */
.L_x_52006:
        /* <DEDUP_REMOVED lines=62> */
.L_x_52004:
[----:B------:R-:W-:Y:S05]  /*25130*/  BSYNC.RECONVERGENT B1 ;  /* 0x0000000000017941 */ /* 0x000fea0003800200 */
.L_x_52003:
        /* <DEDUP_REMOVED lines=11> */
.L_x_52002:
[----:B------:R-:W-:Y:S05]  /*251f0*/  BSYNC.RECONVERGENT B0 ;  /* 0x0000000000007941 */ /* 0x000fea0003800200 */
.L_x_52001:
        /* <DEDUP_REMOVED lines=22> */
.L_x_52012:
        /* <DEDUP_REMOVED lines=12> */
.L_x_52014:
[----:B------:R-:W-:Y:S05]  /*25420*/  BSYNC.RECONVERGENT B2 ;  /* 0x0000000000027941 */ /* 0x000fea0003800200 */
.L_x_52013:
        /* <DEDUP_REMOVED lines=62> */
.L_x_52011:
[----:B------:R-:W-:Y:S05]  /*25810*/  BSYNC.RECONVERGENT B1 ;  /* 0x0000000000017941 */ /* 0x000fea0003800200 */
.L_x_52010:
        /* <DEDUP_REMOVED lines=11> */
.L_x_52009:
[----:B------:R-:W-:Y:S05]  /*258d0*/  BSYNC.RECONVERGENT B0 ;  /* 0x0000000000007941 */ /* 0x000fea0003800200 */
.L_x_52008:
        /* <DEDUP_REMOVED lines=22> */
.L_x_52019:
        /* <DEDUP_REMOVED lines=12> */
.L_x_52021:
[----:B------:R-:W-:Y:S05]  /*25b00*/  BSYNC.RECONVERGENT B2 ;  /* 0x0000000000027941 */ /* 0x000fea0003800200 */
.L_x_52020:
        /* <DEDUP_REMOVED lines=62> */
.L_x_52018:
[----:B------:R-:W-:Y:S05]  /*25ef0*/  BSYNC.RECONVERGENT B1 ;  /* 0x0000000000017941 */ /* 0x000fea0003800200 */
.L_x_52017:
        /* <DEDUP_REMOVED lines=11> */
.L_x_52016:
[----:B------:R-:W-:Y:S05]  /*25fb0*/  BSYNC.RECONVERGENT B0 ;  /* 0x0000000000007941 */ /* 0x000fea0003800200 */
.L_x_52015:
        /* <DEDUP_REMOVED lines=22> */
.L_x_52026:
        /* <DEDUP_REMOVED lines=12> */
.L_x_52028:
[----:B------:R-:W-:Y:S05]  /*261e0*/  BSYNC.RECONVERGENT B2 ;  /* 0x0000000000027941 */ /* 0x000fea0003800200 */
.L_x_52027:
        /* <DEDUP_REMOVED lines=62> */
.L_x_52025:
[----:B------:R-:W-:Y:S05]  /*265d0*/  BSYNC.RECONVERGENT B1 ;  /* 0x0000000000017941 */ /* 0x000fea0003800200 */
.L_x_52024:
        /* <DEDUP_REMOVED lines=11> */
.L_x_52023:
[----:B------:R-:W-:Y:S05]  /*26690*/  BSYNC.RECONVERGENT B0 ;  /* 0x0000000000007941 */ /* 0x000fea0003800200 */
.L_x_52022:
        /* <DEDUP_REMOVED lines=22> */
.L_x_52033:
        /* <DEDUP_REMOVED lines=12> */
.L_x_52035:
[----:B------:R-:W-:Y:S05]  /*268c0*/  BSYNC.RECONVERGENT B2 ;  /* 0x0000000000027941 */ /* 0x000fea0003800200 */
.L_x_52034:
        /* <DEDUP_REMOVED lines=62> */
.L_x_52032:
[----:B------:R-:W-:Y:S05]  /*26cb0*/  BSYNC.RECONVERGENT B1 ;  /* 0x0000000000017941 */ /* 0x000fea0003800200 */
.L_x_52031:
        /* <DEDUP_REMOVED lines=11> */
.L_x_52030:
[----:B------:R-:W-:Y:S05]  /*26d70*/  BSYNC.RECONVERGENT B0 ;  /* 0x0000000000007941 */ /* 0x000fea0003800200 */
.L_x_52029:
        /* <DEDUP_REMOVED lines=22> */
.L_x_52040:
        /* <DEDUP_REMOVED lines=12> */
.L_x_52042:
[----:B------:R-:W-:Y:S05]  /*26fa0*/  BSYNC.RECONVERGENT B2 ;  /* 0x0000000000027941 */ /* 0x000fea0003800200 */
.L_x_52041:
        /* <DEDUP_REMOVED lines=62> */
.L_x_52039:
[----:B------:R-:W-:Y:S05]  /*27390*/  BSYNC.RECONVERGENT B1 ;  /* 0x0000000000017941 */ /* 0x000fea0003800200 */
.L_x_52038:
[----:B------:R-:W-:Y:S01]  /*273a0*/  I2FP.F32.U32 R35, R35 ;  /* 0x0000002300237245 */ /* 0x000fe20000201000 */
[----:B------:R-:W-:-:S04]  /*273b0*/  IMAD.MOV.U32 R36, RZ, RZ, 0x2f800000 ;  /* 0x2f800000ff247424 */ /* 0x000fc800078e00ff */
[----:B------:R-:W-:Y:S01]  /*273c0*/  FFMA.FTZ R35, R35, R36, 1.1641532182693481445e-10 ;  /* 0x2f00000023237423 */ /* 0x000fe20000010024 */
[----:B------:R-:W-:-:S04]  /*273d0*/  HADD2.F32 R36, -RZ, R51.H0_H0 ;  /* 0x20000033ff247230 */ /* 0x000fc80000004100 */
[----:B------:R-:W-:Y:S01]  /*273e0*/  FSETP.GTU.FTZ.AND P3, PT, R35, UR12, PT ;  /* 0x0000000c23007c0b */ /* 0x000fe2000bf7c000 */
[----:B------:R-:W-:-:S03]  /*273f0*/  HADD2.F32 R35, -RZ, R55.H0_H0 ;  /* 0x20000037ff237230 */ /* 0x000fc60000004100 */
[----:B------:R-:W-:Y:S02]  /*27400*/  SEL R37, RZ, 0x1, P3 ;  /* 0x00000001ff257807 */ /* 0x000fe40001800000 */
[----:B------:R-:W-:-:S04]  /*27410*/  FMUL.FTZ R35, R35, UR9 ;  /* 0x0000000923237c20 */ /* 0x000fc80008410000 */
[----:B------:R-:W-:-:S05]  /*27420*/  FMUL.FTZ R35, R35, UR8 ;  /* 0x0000000823237c20 */ /* 0x000fca0008410000 */
[----:B------:R-:W-:-:S05]  /*27430*/  FSEL R35, R35, RZ, !P3 ;  /* 0x000000ff23237208 */ /* 0x000fca0005800000 */
[----:B------:R-:W-:-:S07]  /*27440*/  FFMA.FTZ R35, R35, R90, R36 ;  /* 0x0000005a23237223 */ /* 0x000fce0000010024 */
.L_x_52037:
[----:B------:R-:W-:Y:S05]  /*27450*/  BSYNC.RECONVERGENT B0 ;  /* 0x0000000000007941 */ /* 0x000fea0003800200 */
.L_x_52036:
        /* <DEDUP_REMOVED lines=22> */
.L_x_52047:
        /* <DEDUP_REMOVED lines=12> */
.L_x_52049:
[----:B------:R-:W-:Y:S05]  /*27680*/  BSYNC.RECONVERGENT B2 ;  /* 0x0000000000027941 */ /* 0x000fea0003800200 */
.L_x_52048:
        /* <DEDUP_REMOVED lines=62> */
.L_x_52046:
[----:B------:R-:W-:Y:S05]  /*27a70*/  BSYNC.RECONVERGENT B1 ;  /* 0x0000000000017941 */ /* 0x000fea0003800200 */
.L_x_52045:
        /* <DEDUP_REMOVED lines=12> */
.L_x_52044:
[----:B------:R-:W-:Y:S05]  /*27b40*/  BSYNC.RECONVERGENT B0 ;  /* 0x0000000000007941 */ /* 0x000fea0003800200 */
.L_x_52043:
[----:B------:R-:W-:Y:S02]  /*27b50*/  F2FP.F16.F32.PACK_AB R44, RZ, R36 ;  /* 0x00000024ff2c723e */ /* 0x000fe400000000ff */
[----:B------:R-:W-:Y:S02]  /*27b60*/  PRMT R41, R41, 0x5410, R43 ;  /* 0x0000541029297816 */ /* 0x000fe4000000002b */
[----:B------:R-:W-:Y:S02]  /*27b70*/  PRMT R42, R42, 0x5410, R114 ;  /* 0x000054102a2a7816 */ /* 0x000fe40000000072 */
[----:B------:R-:W-:Y:S02]  /*27b80*/  PRMT R40, R38, 0x5410, R40 ;  /* 0x0000541026287816 */ /* 0x000fe40000000028 */
[----:B------:R-:W-:Y:S01]  /*27b90*/  PRMT R43, R138, 0x5410, R44 ;  /* 0x000054108a2b7816 */ /* 0x000fe2000000002c */
[----:B------:R-:W-:Y:S06]  /*27ba0*/  BRA `(.L_x_52050) ;  /* 0x0000003400447947 */ /* 0x000fec0003800000 */
.L_x_51993:
[----:B------:R-:W-:Y:S01]  /*27bb0*/  BSSY.RECONVERGENT B0, `(.L_x_52051) ;  /* 0x000006b000007945 */ /* 0x000fe20003800200 */
[----:B------:R-:W-:Y:S01]  /*27bc0*/  IMAD.MOV.U32 R29, RZ, RZ, RZ ;  /* 0x000000ffff1d7224 */ /* 0x000fe200078e00ff */
        /* <DEDUP_REMOVED lines=19> */
.L_x_52055:
        /* <DEDUP_REMOVED lines=12> */
.L_x_52057:
[----:B------:R-:W-:Y:S05]  /*27dc0*/  BSYNC.RECONVERGENT B2 ;  /* 0x0000000000027941 */ /* 0x000fea0003800200 */
.L_x_52056:
        /* <DEDUP_REMOVED lines=62> */
.L_x_52054:
[----:B------:R-:W-:Y:S05]  /*281b0*/  BSYNC.RECONVERGENT B1 ;  /* 0x0000000000017941 */ /* 0x000fea0003800200 */
.L_x_52053:
        /* <DEDUP_REMOVED lines=10> */
.L_x_52052:
[----:B------:R-:W-:Y:S05]  /*28260*/  BSYNC.RECONVERGENT B0 ;  /* 0x0000000000007941 */ /* 0x000fea0003800200 */
.L_x_52051:
[----:B------:R-:W-:Y:S01]  /*28270*/  BSSY.RECONVERGENT B0, `(.L_x_52058) ;  /* 0x0000068000007945 */ /* 0x000fe20003800200 */
[----:B------:R-:W-:Y:S01]  /*28280*/  F2FP.F16.F32.PACK_AB R38, RZ, R29 ;  /* 0x0000001dff26723e */ /* 0x000fe200000000ff */
[----:B------:R-:W-:Y:S01]  /*28290*/  IMAD.MOV.U32 R30, RZ, RZ, RZ ;  /* 0x000000ffff1e7224 */ /* 0x000fe200078e00ff */
[----:B0-----:R-:W-:Y:S01]  /*282a0*/  MOV R32, R31 ;  /* 0x0000001f00207202 */ /* 0x001fe20000000f00 */
        /* <DEDUP_REMOVED lines=14> */
.L_x_52062:
        /* <DEDUP_REMOVED lines=12> */
.L_x_52064:
[----:B------:R-:W-:Y:S05]  /*28450*/  BSYNC.RECONVERGENT B2 ;  /* 0x0000000000027941 */ /* 0x000fea0003800200 */
.L_x_52063:
        /* <DEDUP_REMOVED lines=62> */
.L_x_52061:
[----:B------:R-:W-:Y:S05]  /*28840*/  BSYNC.RECONVERGENT B1 ;  /* 0x0000000000017941 */ /* 0x000fea0003800200 */
.L_x_52060:
        /* <DEDUP_REMOVED lines=10> */
.L_x_52059:
[----:B------:R-:W-:Y:S05]  /*288f0*/  BSYNC.RECONVERGENT B0 ;  /* 0x0000000000007941 */ /* 0x000fea0003800200 */
.L_x_52058:
        /* <DEDUP_REMOVED lines=18> */
.L_x_52069:
        /* <DEDUP_REMOVED lines=12> */
.L_x_52071:
[----:B------:R-:W-:Y:S05]  /*28ae0*/  BSYNC.RECONVERGENT B2 ;  /* 0x0000000000027941 */ /* 0x000fea0003800200 */
.L_x_52070:
        /* <DEDUP_REMOVED lines=62> */
.L_x_52068:
[----:B------:R-:W-:Y:S05]  /*28ed0*/  BSYNC.RECONVERGENT B1 ;  /* 0x0000000000017941 */ /* 0x000fea0003800200 */
.L_x_52067:
        /* <DEDUP_REMOVED lines=10> */
.L_x_52066:
[----:B------:R-:W-:Y:S05]  /*28f80*/  BSYNC.RECONVERGENT B0 ;  /* 0x0000000000007941 */ /* 0x000fea0003800200 */
.L_x_52065:
        /* <DEDUP_REMOVED lines=18> */
.L_x_52076:
        /* <DEDUP_REMOVED lines=12> */
.L_x_52078:
[----:B------:R-:W-:Y:S05]  /*29170*/  BSYNC.RECONVERGENT B2 ;  /* 0x0000000000027941 */ /* 0x000fea0003800200 */
.L_x_52077:
        /* <DEDUP_REMOVED lines=62> */
.L_x_52075:
[----:B------:R-:W-:Y:S05]  /*29560*/  BSYNC.RECONVERGENT B1 ;  /* 0x0000000000017941 */ /* 0x000fea0003800200 */
.L_x_52074:
        /* <DEDUP_REMOVED lines=10> */
.L_x_52073:
[----:B------:R-:W-:Y:S05]  /*29610*/  BSYNC.RECONVERGENT B0 ;  /* 0x0000000000007941 */ /* 0x000fea0003800200 */
.L_x_52072:
        /* <DEDUP_REMOVED lines=18> */
.L_x_52083:
        /* <DEDUP_REMOVED lines=12> */
.L_x_52085:
[----:B------:R-:W-:Y:S05]  /*29800*/  BSYNC.RECONVERGENT B2 ;  /* 0x0000000000027941 */ /* 0x000fea0003800200 */
.L_x_52084:
        /* <DEDUP_REMOVED lines=62> */
.L_x_52082:
[----:B------:R-:W-:Y:S05]  /*29bf0*/  BSYNC.RECONVERGENT B1 ;  /* 0x0000000000017941 */ /* 0x000fea0003800200 */
.L_x_52081:
        /* <DEDUP_REMOVED lines=10> */
.L_x_52080:
[----:B------:R-:W-:Y:S05]  /*29ca0*/  BSYNC.RECONVERGENT B0 ;  /* 0x0000000000007941 */ /* 0x000fea0003800200 */
.L_x_52079:
        /* <DEDUP_REMOVED lines=18> */
.L_x_52090:
        /* <DEDUP_REMOVED lines=12> */
.L_x_52092:
[----:B------:R-:W-:Y:S05]  /*29e90*/  BSYNC.RECONVERGENT B2 ;  /* 0x0000000000027941 */ /* 0x000fea0003800200 */
.L_x_52091:
        /* <DEDUP_REMOVED lines=62> */
.L_x_52089:
[----:B------:R-:W-:Y:S05]  /*2a280*/  BSYNC.RECONVERGENT B1 ;  /* 0x0000000000017941 */ /* 0x000fea0003800200 */
.L_x_52088:
        /* <DEDUP_REMOVED lines=10> */
.L_x_52087:
[----:B------:R-:W-:Y:S05]  /*2a330*/  BSYNC.RECONVERGENT B0 ;  /* 0x0000000000007941 */ /* 0x000fea0003800200 */
.L_x_52086:
        /* <DEDUP_REMOVED lines=18> */
.L_x_52097:
        /* <DEDUP_REMOVED lines=12> */
.L_x_52099:
[----:B------:R-:W-:Y:S05]  /*2a520*/  BSYNC.RECONVERGENT B2 ;  /* 0x0000000000027941 */ /* 0x000fea0003800200 */
.L_x_52098:
        /* <DEDUP_REMOVED lines=62> */
.L_x_52096:
[----:B------:R-:W-:Y:S05]  /*2a910*/  BSYNC.RECONVERGENT B1 ;  /* 0x0000000000017941 */ /* 0x000fea0003800200 */
.L_x_52095:
[----:B------:R-:W-:Y:S01]  /*2a920*/  I2FP.F32.U32 R35, R35 ;  /* 0x0000002300237245 */ /* 0x000fe20000201000 */
[----:B------:R-:W-:-:S05]  /*2a930*/  HFMA2 R36, -RZ, RZ, 0.1171875, 0 ;  /* 0x2f800000ff247431 */ /* 0x000fca00000001ff */
[----:B------:R-:W-:-:S05]  /*2a940*/  FFMA.FTZ R35, R35, R36, 1.1641532182693481445e-10 ;  /* 0x2f00000023237423 */ /* 0x000fca0000010024 */
[----:B------:R-:W-:Y:S01]  /*2a950*/  FSETP.GTU.FTZ.AND P2, PT, R35, UR12, PT ;  /* 0x0000000c23007c0b */ /* 0x000fe2000bf5c000 */
[----:B-----5:R-:W-:-:S03]  /*2a960*/  HADD2.F32 R35, -RZ, R55.H0_H0 ;  /* 0x20000037ff237230 */ /* 0x020fc60000004100 */
[----:B------:R-:W-:Y:S02]  /*2a970*/  SEL R37, RZ, 0x1, P2 ;  /* 0x00000001ff257807 */ /* 0x000fe40001000000 */
[----:B------:R-:W-:-:S04]  /*2a980*/  FMUL.FTZ R35, R35, UR9 ;  /* 0x0000000923237c20 */ /* 0x000fc80008410000 */
[----:B------:R-:W-:-:S05]  /*2a990*/  FMUL.FTZ R35, R35, UR8 ;  /* 0x0000000823237c20 */ /* 0x000fca0008410000 */
[----:B------:R-:W-:-:S05]  /*2a9a0*/  FSEL R35, R35, RZ, !P2 ;  /* 0x000000ff23237208 */ /* 0x000fca0005000000 */
[----:B------:R-:W-:-:S07]  /*2a9b0*/  FMUL.FTZ R35, R35, R90 ;  /* 0x0000005a23237220 */ /* 0x000fce0000410000 */
.L_x_52094:
[----:B------:R-:W-:Y:S05]  /*2a9c0*/  BSYNC.RECONVERGENT B0 ;  /* 0x0000000000007941 */ /* 0x000fea0003800200 */
.L_x_52093:
        /* <DEDUP_REMOVED lines=18> */
.L_x_52104:
        /* <DEDUP_REMOVED lines=12> */
.L_x_52106:
[----:B------:R-:W-:Y:S05]  /*2abb0*/  BSYNC.RECONVERGENT B2 ;  /* 0x0000000000027941 */ /* 0x000fea0003800200 */
.L_x_52105:
        /* <DEDUP_REMOVED lines=62> */
.L_x_52103:
[----:B------:R-:W-:Y:S05]  /*2afa0*/  BSYNC.RECONVERGENT B1 ;  /* 0x0000000000017941 */ /* 0x000fea0003800200 */
.L_x_52102:
        /* <DEDUP_REMOVED lines=11> */
.L_x_52101:
[----:B------:R-:W-:Y:S05]  /*2b060*/  BSYNC.RECONVERGENT B0 ;  /* 0x0000000000007941 */ /* 0x000fea0003800200 */
.L_x_52100:
[----:B------:R-:W-:Y:S02]  /*2b070*/  F2FP.F16.F32.PACK_AB R44, RZ, R36 ;  /* 0x00000024ff2c723e */ /* 0x000fe400000000ff */
[----:B------:R-:W-:Y:S02]  /*2b080*/  PRMT R41, R41, 0x5410, R43 ;  /* 0x0000541029297816 */ /* 0x000fe4000000002b */
[----:B------:R-:W-:Y:S02]  /*2b090*/  PRMT R42, R42, 0x5410, R136 ;  /* 0x000054102a2a7816 */ /* 0x000fe40000000088 */
[----:B------:R-:W-:Y:S02]  /*2b0a0*/  PRMT R40, R38, 0x5410, R40 ;  /* 0x0000541026287816 */ /* 0x000fe40000000028 */
[----:B------:R-:W-:-:S07]  /*2b0b0*/  PRMT R43, R137, 0x5410, R44 ;  /* 0x00005410892b7816 */ /* 0x000fce000000002c */
.L_x_52050:
        /* <DEDUP_REMOVED lines=26> */
.L_x_52108:
[----:B------:R-:W-:Y:S05]  /*2b260*/  BSYNC.RECONVERGENT B0 ;  /* 0x0000000000007941 */ /* 0x000fea0003800200 */
.L_x_52107:
        /* <DEDUP_REMOVED lines=31> */
.L_x_52114:
        /* <DEDUP_REMOVED lines=12> */
.L_x_52116:
[----:B------:R-:W-:Y:S05]  /*2b520*/  BSYNC.RECONVERGENT B2 ;  /* 0x0000000000027941 */ /* 0x000fea0003800200 */
.L_x_52115:
        /* <DEDUP_REMOVED lines=62> */
.L_x_52113:
[----:B------:R-:W-:Y:S05]  /*2b910*/  BSYNC.RECONVERGENT B1 ;  /* 0x0000000000017941 */ /* 0x000fea0003800200 */
.L_x_52112:
        /* <DEDUP_REMOVED lines=11> */
.L_x_52111:
[----:B------:R-:W-:Y:S05]  /*2b9d0*/  BSYNC.RECONVERGENT B0 ;  /* 0x0000000000007941 */ /* 0x000fea0003800200 */
.L_x_52110:
        /* <DEDUP_REMOVED lines=22> */
.L_x_52121:
        /* <DEDUP_REMOVED lines=12> */
.L_x_52123:
[----:B------:R-:W-:Y:S05]  /*2bc00*/  BSYNC.RECONVERGENT B2 ;  /* 0x0000000000027941 */ /* 0x000fea0003800200 */
.L_x_52122:
        /* <DEDUP_REMOVED lines=62> */
.L_x_52120:
[----:B------:R-:W-:Y:S05]  /*2bff0*/  BSYNC.RECONVERGENT B1 ;  /* 0x0000000000017941 */ /* 0x000fea0003800200 */
.L_x_52119:
        /* <DEDUP_REMOVED lines=11> */
.L_x_52118:
[----:B------:R-:W-:Y:S05]  /*2c0b0*/  BSYNC.RECONVERGENT B0 ;  /* 0x0000000000007941 */ /* 0x000fea0003800200 */
.L_x_52117:
        /* <DEDUP_REMOVED lines=22> */
.L_x_52128:
        /* <DEDUP_REMOVED lines=12> */
.L_x_52130:
[----:B------:R-:W-:Y:S05]  /*2c2e0*/  BSYNC.RECONVERGENT B2 ;  /* 0x0000000000027941 */ /* 0x000fea0003800200 */
.L_x_52129:
        /* <DEDUP_REMOVED lines=62> */
.L_x_52127:
[----:B------:R-:W-:Y:S05]  /*2c6d0*/  BSYNC.RECONVERGENT B1 ;  /* 0x0000000000017941 */ /* 0x000fea0003800200 */
.L_x_52126:
        /* <DEDUP_REMOVED lines=11> */
.L_x_52125:
[----:B------:R-:W-:Y:S05]  /*2c790*/  BSYNC.RECONVERGENT B0 ;  /* 0x0000000000007941 */ /* 0x000fea0003800200 */
.L_x_52124:
        /* <DEDUP_REMOVED lines=22> */
.L_x_52135:
        /* <DEDUP_REMOVED lines=12> */
.L_x_52137:
[----:B------:R-:W-:Y:S05]  /*2c9c0*/  BSYNC.RECONVERGENT B2 ;  /* 0x0000000000027941 */ /* 0x000fea0003800200 */
.L_x_52136:
        /* <DEDUP_REMOVED lines=62> */
.L_x_52134:
[----:B------:R-:W-:Y:S05]  /*2cdb0*/  BSYNC.RECONVERGENT B1 ;  /* 0x0000000000017941 */ /* 0x000fea0003800200 */
.L_x_52133:
        /* <DEDUP_REMOVED lines=11> */
.L_x_52132:
[----:B------:R-:W-:Y:S05]  /*2ce70*/  BSYNC.RECONVERGENT B0 ;  /* 0x0000000000007941 */ /* 0x000fea0003800200 */
.L_x_52131:
        /* <DEDUP_REMOVED lines=22> */
.L_x_52142:
        /* <DEDUP_REMOVED lines=12> */
.L_x_52144:
[----:B------:R-:W-:Y:S05]  /*2d0a0*/  BSYNC.RECONVERGENT B2 ;  /* 0x0000000000027941 */ /* 0x000fea0003800200 */
.L_x_52143:
        /* <DEDUP_REMOVED lines=62> */
.L_x_52141:
[----:B------:R-:W-:Y:S05]  /*2d490*/  BSYNC.RECONVERGENT B1 ;  /* 0x0000000000017941 */ /* 0x000fea0003800200 */
.L_x_52140:
        /* <DEDUP_REMOVED lines=11> */
.L_x_52139:
[----:B------:R-:W-:Y:S05]  /*2d550*/  BSYNC.RECONVERGENT B0 ;  /* 0x0000000000007941 */ /* 0x000fea0003800200 */
.L_x_52138:
        /* <DEDUP_REMOVED lines=22> */
.L_x_52149:
        /* <DEDUP_REMOVED lines=12> */
.L_x_52151:
[----:B------:R-:W-:Y:S05]  /*2d780*/  BSYNC.RECONVERGENT B2 ;  /* 0x0000000000027941 */ /* 0x000fea0003800200 */
.L_x_52150:
        /* <DEDUP_REMOVED lines=62> */
.L_x_52148:
[----:B------:R-:W-:Y:S05]  /*2db70*/  BSYNC.RECONVERGENT B1 ;  /* 0x0000000000017941 */ /* 0x000fea0003800200 */
.L_x_52147:
        /* <DEDUP_REMOVED lines=11> */
.L_x_52146:
[----:B------:R-:W-:Y:S05]  /*2dc30*/  BSYNC.RECONVERGENT B0 ;  /* 0x0000000000007941 */ /* 0x000fea0003800200 */
.L_x_52145:
        /* <DEDUP_REMOVED lines=22> */
.L_x_52156:
        /* <DEDUP_REMOVED lines=12> */
.L_x_52158:
[----:B------:R-:W-:Y:S05]  /*2de60*/  BSYNC.RECONVERGENT B2 ;  /* 0x0000000000027941 */ /* 0x000fea0003800200 */
.L_x_52157:
        /* <DEDUP_REMOVED lines=62> */
.L_x_52155:
[----:B------:R-:W-:Y:S05]  /*2e250*/  BSYNC.RECONVERGENT B1 ;  /* 0x0000000000017941 */ /* 0x000fea0003800200 */
.L_x_52154:
        /* <DEDUP_REMOVED lines=11> */
.L_x_52153:
[----:B------:R-:W-:Y:S05]  /*2e310*/  BSYNC.RECONVERGENT B0 ;  /* 0x0000000000007941 */ /* 0x000fea0003800200 */
.L_x_52152:
        /* <DEDUP_REMOVED lines=22> */
.L_x_52163:
        /* <DEDUP_REMOVED lines=12> */
.L_x_52165:
[----:B------:R-:W-:Y:S05]  /*2e540*/  BSYNC.RECONVERGENT B2 ;  /* 0x0000000000027941 */ /* 0x000fea0003800200 */
.L_x_52164:
        /* <DEDUP_REMOVED lines=62> */
.L_x_52162:
[----:B------:R-:W-:Y:S05]  /*2e930*/  BSYNC.RECONVERGENT B1 ;  /* 0x0000000000017941 */ /* 0x000fea0003800200 */
.L_x_52161:
        /* <DEDUP_REMOVED lines=12> */
.L_x_52160:
[----:B------:R-:W-:Y:S05]  /*2ea00*/  BSYNC.RECONVERGENT B0 ;  /* 0x0000000000007941 */ /* 0x000fea0003800200 */
.L_x_52159:
[----:B------:R-:W-:Y:S02]  /*2ea10*/  F2FP.F16.F32.PACK_AB R138, RZ, R45 ;  /* 0x0000002dff8a723e */ /* 0x000fe400000000ff */
[----:B------:R-:W-:Y:S02]  /*2ea20*/  PRMT R112, R112, 0x5410, R115 ;  /* 0x0000541070707816 */ /* 0x000fe40000000073 */
[----:B------:R-:W-:Y:S02]  /*2ea30*/  PRMT R114, R142, 0x5410, R114 ;  /* 0x000054108e727816 */ /* 0x000fe40000000072 */
[----:B------:R-:W-:Y:S02]  /*2ea40*/  PRMT R113, R113, 0x5410, R136 ;  /* 0x0000541071717816 */ /* 0x000fe40000000088 */
[----:B------:R-:W-:Y:S01]  /*2ea50*/  PRMT R115, R146, 0x5410, R138 ;  /* 0x0000541092737816 */ /* 0x000fe2000000008a */
[----:B------:R-:W-:Y:S06]  /*2ea60*/  BRA `(.L_x_52166) ;  /* 0x0000003400447947 */ /* 0x000fec0003800000 */
.L_x_52109:
        /* <DEDUP_REMOVED lines=21> */
.L_x_52171:
        /* <DEDUP_REMOVED lines=12> */
.L_x_52173:
[----:B------:R-:W-:Y:S05]  /*2ec80*/  BSYNC.RECONVERGENT B2 ;  /* 0x0000000000027941 */ /* 0x000fea0003800200 */
.L_x_52172:
        /* <DEDUP_REMOVED lines=62> */
.L_x_52170:
[----:B------:R-:W-:Y:S05]  /*2f070*/  BSYNC.RECONVERGENT B1 ;  /* 0x0000000000017941 */ /* 0x000fea0003800200 */
.L_x_52169:
        /* <DEDUP_REMOVED lines=10> */
.L_x_52168:
[----:B------:R-:W-:Y:S05]  /*2f120*/  BSYNC.RECONVERGENT B0 ;  /* 0x0000000000007941 */ /* 0x000fea0003800200 */
.L_x_52167:
        /* <DEDUP_REMOVED lines=18> */
.L_x_52178:
        /* <DEDUP_REMOVED lines=12> */
.L_x_52180:
[----:B------:R-:W-:Y:S05]  /*2f310*/  BSYNC.RECONVERGENT B2 ;  /* 0x0000000000027941 */ /* 0x000fea0003800200 */
.L_x_52179:
        /* <DEDUP_REMOVED lines=62> */
.L_x_52177:
[----:B------:R-:W-:Y:S05]  /*2f700*/  BSYNC.RECONVERGENT B1 ;  /* 0x0000000000017941 */ /* 0x000fea0003800200 */
.L_x_52176:
        /* <DEDUP_REMOVED lines=10> */
.L_x_52175:
[----:B------:R-:W-:Y:S05]  /*2f7b0*/  BSYNC.RECONVERGENT B0 ;  /* 0x0000000000007941 */ /* 0x000fea0003800200 */
.L_x_52174:
        /* <DEDUP_REMOVED lines=18> */
.L_x_52185:
        /* <DEDUP_REMOVED lines=12> */
.L_x_52187:
[----:B------:R-:W-:Y:S05]  /*2f9a0*/  BSYNC.RECONVERGENT B2 ;  /* 0x0000000000027941 */ /* 0x000fea0003800200 */
.L_x_52186:
        /* <DEDUP_REMOVED lines=62> */
.L_x_52184:
[----:B------:R-:W-:Y:S05]  /*2fd90*/  BSYNC.RECONVERGENT B1 ;  /* 0x0000000000017941 */ /* 0x000fea0003800200 */
.L_x_52183:
        /* <DEDUP_REMOVED lines=10> */
.L_x_52182:
[----:B------:R-:W-:Y:S05]  /*2fe40*/  BSYNC.RECONVERGENT B0 ;  /* 0x0000000000007941 */ /* 0x000fea0003800200 */
.L_x_52181:
        /* <DEDUP_REMOVED lines=18> */
.L_x_52192:
        /* <DEDUP_REMOVED lines=12> */
.L_x_52194:
[----:B------:R-:W-:Y:S05]  /*30030*/  BSYNC.RECONVERGENT B2 ;  /* 0x0000000000027941 */ /* 0x000fea0003800200 */
.L_x_52193:
        /* <DEDUP_REMOVED lines=62> */
.L_x_52191:
[----:B------:R-:W-:Y:S05]  /*30420*/  BSYNC.RECONVERGENT B1 ;  /* 0x0000000000017941 */ /* 0x000fea0003800200 */
.L_x_52190:
        /* <DEDUP_REMOVED lines=10> */
.L_x_52189:
[----:B------:R-:W-:Y:S05]  /*304d0*/  BSYNC.RECONVERGENT B0 ;  /* 0x0000000000007941 */ /* 0x000fea0003800200 */
.L_x_52188:
        /* <DEDUP_REMOVED lines=18> */
.L_x_52199:
        /* <DEDUP_REMOVED lines=12> */
.L_x_52201:
[----:B------:R-:W-:Y:S05]  /*306c0*/  BSYNC.RECONVERGENT B2 ;  /* 0x0000000000027941 */ /* 0x000fea0003800200 */
.L_x_52200:
        /* <DEDUP_REMOVED lines=62> */
.L_x_52198:
[----:B------:R-:W-:Y:S05]  /*30ab0*/  BSYNC.RECONVERGENT B1 ;  /* 0x0000000000017941 */ /* 0x000fea0003800200 */
.L_x_52197:
        /* <DEDUP_REMOVED lines=10> */
.L_x_52196:
[----:B------:R-:W-:Y:S05]  /*30b60*/  BSYNC.RECONVERGENT B0 ;  /* 0x0000000000007941 */ /* 0x000fea0003800200 */
.L_x_52195:
        /* <DEDUP_REMOVED lines=18> */
.L_x_52206:
        /* <DEDUP_REMOVED lines=12> */
.L_x_52208:
[----:B------:R-:W-:Y:S05]  /*30d50*/  BSYNC.RECONVERGENT B2 ;  /* 0x0000000000027941 */ /* 0x000fea0003800200 */
.L_x_52207:
        /* <DEDUP_REMOVED lines=62> */
.L_x_52205:
[----:B------:R-:W-:Y:S05]  /*31140*/  BSYNC.RECONVERGENT B1 ;  /* 0x0000000000017941 */ /* 0x000fea0003800200 */
.L_x_52204:
        /* <DEDUP_REMOVED lines=10> */
.L_x_52203:
[----:B------:R-:W-:Y:S05]  /*311f0*/  BSYNC.RECONVERGENT B0 ;  /* 0x0000000000007941 */ /* 0x000fea0003800200 */
.L_x_52202:
        /* <DEDUP_REMOVED lines=18> */
.L_x_52213:
        /* <DEDUP_REMOVED lines=12> */
.L_x_52215:
[----:B------:R-:W-:Y:S05]  /*313e0*/  BSYNC.RECONVERGENT B2 ;  /* 0x0000000000027941 */ /* 0x000fea0003800200 */
.L_x_52214:
        /* <DEDUP_REMOVED lines=62> */
.L_x_52212:
[----:B------:R-:W-:Y:S05]  /*317d0*/  BSYNC.RECONVERGENT B1 ;  /* 0x0000000000017941 */ /* 0x000fea0003800200 */
.L_x_52211:
        /* <DEDUP_REMOVED lines=10> */
.L_x_52210:
[----:B------:R-:W-:Y:S05]  /*31880*/  BSYNC.RECONVERGENT B0 ;  /* 0x0000000000007941 */ /* 0x000fea0003800200 */
.L_x_52209:
        /* <DEDUP_REMOVED lines=18> */
.L_x_52220:
        /* <DEDUP_REMOVED lines=12> */
.L_x_52222:
[----:B------:R-:W-:Y:S05]  /*31a70*/  BSYNC.RECONVERGENT B2 ;  /* 0x0000000000027941 */ /* 0x000fea0003800200 */
.L_x_52221:
        /* <DEDUP_REMOVED lines=62> */
.L_x_52219:
[----:B------:R-:W-:Y:S05]  /*31e60*/  BSYNC.RECONVERGENT B1 ;  /* 0x0000000000017941 */ /* 0x000fea0003800200 */
.L_x_52218:
        /* <DEDUP_REMOVED lines=11> */
.L_x_52217:
[----:B------:R-:W-:Y:S05]  /*31f20*/  BSYNC.RECONVERGENT B0 ;  /* 0x0000000000007941 */ /* 0x000fea0003800200 */
.L_x_52216:
[----:B------:R-:W-:Y:S02]  /*31f30*/  F2FP.F16.F32.PACK_AB R138, RZ, R45 ;  /* 0x0000002dff8a723e */ /* 0x000fe400000000ff */
[----:B------:R-:W-:Y:S02]  /*31f40*/  PRMT R112, R112, 0x5410, R115 ;  /* 0x0000541070707816 */ /* 0x000fe40000000073 */
[----:B------:R-:W-:Y:S02]  /*31f50*/  PRMT R114, R144, 0x5410, R114 ;  /* 0x0000541090727816 */ /* 0x000fe40000000072 */
[----:B------:R-:W-:Y:S02]  /*31f60*/  PRMT R113, R113, 0x5410, R136 ;  /* 0x0000541071717816 */ /* 0x000fe40000000088 */
[----:B------:R-:W-:-:S07]  /*31f70*/  PRMT R115, R145, 0x5410, R138 ;  /* 0x0000541091737816 */ /* 0x000fce000000008a */
.L_x_52166:
        /* <DEDUP_REMOVED lines=26> */
.L_x_52224:
[----:B------:R-:W-:Y:S05]  /*32120*/  BSYNC.RECONVERGENT B0 ;  /* 0x0000000000007941 */ /* 0x000fea0003800200 */
.L_x_52223:
        /* <DEDUP_REMOVED lines=31> */
.L_x_52230:
        /* <DEDUP_REMOVED lines=12> */
.L_x_52232:
[----:B------:R-:W-:Y:S05]  /*323e0*/  BSYNC.RECONVERGENT B2 ;  /* 0x0000000000027941 */ /* 0x000fea0003800200 */
.L_x_52231:
        /* <DEDUP_REMOVED lines=62> */
.L_x_52229:
[----:B------:R-:W-:Y:S05]  /*327d0*/  BSYNC.RECONVERGENT B1 ;  /* 0x0000000000017941 */ /* 0x000fea0003800200 */
.L_x_52228:
        /* <DEDUP_REMOVED lines=11> */
.L_x_52227:
[----:B------:R-:W-:Y:S05]  /*32890*/  BSYNC.RECONVERGENT B0 ;  /* 0x0000000000007941 */ /* 0x000fea0003800200 */
.L_x_52226:
        /* <DEDUP_REMOVED lines=22> */
.L_x_52237:
        /* <DEDUP_REMOVED lines=12> */
.L_x_52239:
[----:B------:R-:W-:Y:S05]  /*32ac0*/  BSYNC.RECONVERGENT B2 ;  /* 0x0000000000027941 */ /* 0x000fea0003800200 */
.L_x_52238:
        /* <DEDUP_REMOVED lines=62> */
.L_x_52236:
[----:B------:R-:W-:Y:S05]  /*32eb0*/  BSYNC.RECONVERGENT B1 ;  /* 0x0000000000017941 */ /* 0x000fea0003800200 */
.L_x_52235:
        /* <DEDUP_REMOVED lines=11> */
.L_x_52234:
[----:B------:R-:W-:Y:S05]  /*32f70*/  BSYNC.RECONVERGENT B0 ;  /* 0x0000000000007941 */ /* 0x000fea0003800200 */
.L_x_52233:
        /* <DEDUP_REMOVED lines=22> */
.L_x_52244:
        /* <DEDUP_REMOVED lines=12> */
.L_x_52246:
[----:B------:R-:W-:Y:S05]  /*331a0*/  BSYNC.RECONVERGENT B2 ;  /* 0x0000000000027941 */ /* 0x000fea0003800200 */
.L_x_52245:
        /* <DEDUP_REMOVED lines=62> */
.L_x_52243:
[----:B------:R-:W-:Y:S05]  /*33590*/  BSYNC.RECONVERGENT B1 ;  /* 0x0000000000017941 */ /* 0x000fea0003800200 */
.L_x_52242:
        /* <DEDUP_REMOVED lines=11> */
.L_x_52241:
[----:B------:R-:W-:Y:S05]  /*33650*/  BSYNC.RECONVERGENT B0 ;  /* 0x0000000000007941 */ /* 0x000fea0003800200 */
.L_x_52240:
        /* <DEDUP_REMOVED lines=22> */
.L_x_52251:
        /* <DEDUP_REMOVED lines=12> */
.L_x_52253:
[----:B------:R-:W-:Y:S05]  /*33880*/  BSYNC.RECONVERGENT B2 ;  /* 0x0000000000027941 */ /* 0x000fea0003800200 */
.L_x_52252:
        /* <DEDUP_REMOVED lines=62> */
.L_x_52250:
[----:B------:R-:W-:Y:S05]  /*33c70*/  BSYNC.RECONVERGENT B1 ;  /* 0x0000000000017941 */ /* 0x000fea0003800200 */
.L_x_52249:
        /* <DEDUP_REMOVED lines=11> */
.L_x_52248:
[----:B------:R-:W-:Y:S05]  /*33d30*/  BSYNC.RECONVERGENT B0 ;  /* 0x0000000000007941 */ /* 0x000fea0003800200 */
.L_x_52247:
        /* <DEDUP_REMOVED lines=22> */
.L_x_52258:
        /* <DEDUP_REMOVED lines=12> */
.L_x_52260:
[----:B------:R-:W-:Y:S05]  /*33f60*/  BSYNC.RECONVERGENT B2 ;  /* 0x0000000000027941 */ /* 0x000fea0003800200 */
.L_x_52259:
        /* <DEDUP_REMOVED lines=62> */
.L_x_52257:
[----:B------:R-:W-:Y:S05]  /*34350*/  BSYNC.RECONVERGENT B1 ;  /* 0x0000000000017941 */ /* 0x000fea0003800200 */
.L_x_52256:
        /* <DEDUP_REMOVED lines=11> */
.L_x_52255:
[----:B------:R-:W-:Y:S05]  /*34410*/  BSYNC.RECONVERGENT B0 ;  /* 0x0000000000007941 */ /* 0x000fea0003800200 */
.L_x_52254:
        /* <DEDUP_REMOVED lines=22> */
.L_x_52265:
        /* <DEDUP_REMOVED lines=12> */
.L_x_52267:
[----:B------:R-:W-:Y:S05]  /*34640*/  BSYNC.RECONVERGENT B2 ;  /* 0x0000000000027941 */ /* 0x000fea0003800200 */
.L_x_52266:
        /* <DEDUP_REMOVED lines=62> */
.L_x_52264:
[----:B------:R-:W-:Y:S05]  /*34a30*/  BSYNC.RECONVERGENT B1 ;  /* 0x0000000000017941 */ /* 0x000fea0003800200 */
.L_x_52263:
        /* <DEDUP_REMOVED lines=11> */
.L_x_52262:
[----:B------:R-:W-:Y:S05]  /*34af0*/  BSYNC.RECONVERGENT B0 ;  /* 0x0000000000007941 */ /* 0x000fea0003800200 */
.L_x_52261:
        /* <DEDUP_REMOVED lines=22> */
.L_x_52272:
        /* <DEDUP_REMOVED lines=12> */
.L_x_52274:
[----:B------:R-:W-:Y:S05]  /*34d20*/  BSYNC.RECONVERGENT B2 ;  /* 0x0000000000027941 */ /* 0x000fea0003800200 */
.L_x_52273:
        /* <DEDUP_REMOVED lines=62> */
.L_x_52271:
[----:B------:R-:W-:Y:S05]  /*35110*/  BSYNC.RECONVERGENT B1 ;  /* 0x0000000000017941 */ /* 0x000fea0003800200 */
.L_x_52270:
        /* <DEDUP_REMOVED lines=11> */
.L_x_52269:
[----:B------:R-:W-:Y:S05]  /*351d0*/  BSYNC.RECONVERGENT B0 ;  /* 0x0000000000007941 */ /* 0x000fea0003800200 */
.L_x_52268:
        /* <DEDUP_REMOVED lines=22> */
.L_x_52279:
        /* <DEDUP_REMOVED lines=12> */
.L_x_52281:
[----:B------:R-:W-:Y:S05]  /*35400*/  BSYNC.RECONVERGENT B2 ;  /* 0x0000000000027941 */ /* 0x000fea0003800200 */
.L_x_52280:
        /* <DEDUP_REMOVED lines=61> */
.L_x_52278:
[----:B------:R-:W-:Y:S05]  /*357e0*/  BSYNC.RECONVERGENT B1 ;  /* 0x0000000000017941 */ /* 0x000fea0003800200 */
.L_x_52277:
        /* <DEDUP_REMOVED lines=12> */
.L_x_52276:
[----:B------:R-:W-:Y:S05]  /*358b0*/  BSYNC.RECONVERGENT B0 ;  /* 0x0000000000007941 */ /* 0x000fea0003800200 */
.L_x_52275:
[----:B------:R-:W-:Y:S02]  /*358c0*/  F2FP.F16.F32.PACK_AB R147, RZ, R143 ;  /* 0x0000008fff93723e */ /* 0x000fe400000000ff */
[----:B------:R-:W-:Y:S02]  /*358d0*/  PRMT R112, R112, 0x5410, R115 ;  /* 0x0000541070707816 */ /* 0x000fe40000000073 */
[----:B------:R-:W-:Y:S02]  /*358e0*/  PRMT R114, R114, 0x5410, R145 ;  /* 0x0000541072727816 */ /* 0x000fe40000000091 */
[----:B------:R-:W-:Y:S02]  /*358f0*/  PRMT R113, R113, 0x5410, R144 ;  /* 0x0000541071717816 */ /* 0x000fe40000000090 */
[----:B------:R-:W-:Y:S01]  /*35900*/  PRMT R115, R153, 0x5410, R147 ;  /* 0x0000541099737816 */ /* 0x000fe20000000093 */
[----:B------:R-:W-:Y:S06]  /*35910*/  BRA `(.L_x_52282) ;  /* 0x0000003400447947 */ /* 0x000fec0003800000 */
.L_x_52225:
        /* <DEDUP_REMOVED lines=21> */
.L_x_52287:
        /* <DEDUP_REMOVED lines=12> */
.L_x_52289:
[----:B------:R-:W-:Y:S05]  /*35b30*/  BSYNC.RECONVERGENT B2 ;  /* 0x0000000000027941 */ /* 0x000fea0003800200 */
.L_x_52288:
        /* <DEDUP_REMOVED lines=62> */
.L_x_52286:
[----:B------:R-:W-:Y:S05]  /*35f20*/  BSYNC.RECONVERGENT B1 ;  /* 0x0000000000017941 */ /* 0x000fea0003800200 */
.L_x_52285:
        /* <DEDUP_REMOVED lines=10> */
.L_x_52284:
[----:B------:R-:W-:Y:S05]  /*35fd0*/  BSYNC.RECONVERGENT B0 ;  /* 0x0000000000007941 */ /* 0x000fea0003800200 */
.L_x_52283:
        /* <DEDUP_REMOVED lines=18> */
.L_x_52294:
        /* <DEDUP_REMOVED lines=12> */
.L_x_52296:
[----:B------:R-:W-:Y:S05]  /*361c0*/  BSYNC.RECONVERGENT B2 ;  /* 0x0000000000027941 */ /* 0x000fea0003800200 */
.L_x_52295:
        /* <DEDUP_REMOVED lines=62> */
.L_x_52293:
[----:B------:R-:W-:Y:S05]  /*365b0*/  BSYNC.RECONVERGENT B1 ;  /* 0x0000000000017941 */ /* 0x000fea0003800200 */
.L_x_52292:
        /* <DEDUP_REMOVED lines=10> */
.L_x_52291:
[----:B------:R-:W-:Y:S05]  /*36660*/  BSYNC.RECONVERGENT B0 ;  /* 0x0000000000007941 */ /* 0x000fea0003800200 */
.L_x_52290:
        /* <DEDUP_REMOVED lines=18> */
.L_x_52301:
        /* <DEDUP_REMOVED lines=12> */
.L_x_52303:
[----:B------:R-:W-:Y:S05]  /*36850*/  BSYNC.RECONVERGENT B2 ;  /* 0x0000000000027941 */ /* 0x000fea0003800200 */
.L_x_52302:
        /* <DEDUP_REMOVED lines=62> */
.L_x_52300:
[----:B------:R-:W-:Y:S05]  /*36c40*/  BSYNC.RECONVERGENT B1 ;  /* 0x0000000000017941 */ /* 0x000fea0003800200 */
.L_x_52299:
        /* <DEDUP_REMOVED lines=10> */
.L_x_52298:
[----:B------:R-:W-:Y:S05]  /*36cf0*/  BSYNC.RECONVERGENT B0 ;  /* 0x0000000000007941 */ /* 0x000fea0003800200 */
.L_x_52297:
        /* <DEDUP_REMOVED lines=18> */
.L_x_52308:
        /* <DEDUP_REMOVED lines=12> */
.L_x_52310:
[----:B------:R-:W-:Y:S05]  /*36ee0*/  BSYNC.RECONVERGENT B2 ;  /* 0x0000000000027941 */ /* 0x000fea0003800200 */
.L_x_52309:
        /* <DEDUP_REMOVED lines=62> */
.L_x_52307:
[----:B------:R-:W-:Y:S05]  /*372d0*/  BSYNC.RECONVERGENT B1 ;  /* 0x0000000000017941 */ /* 0x000fea0003800200 */
.L_x_52306:
        /* <DEDUP_REMOVED lines=10> */
.L_x_52305:
[----:B------:R-:W-:Y:S05]  /*37380*/  BSYNC.RECONVERGENT B0 ;  /* 0x0000000000007941 */ /* 0x000fea0003800200 */
.L_x_52304:
        /* <DEDUP_REMOVED lines=18> */
.L_x_52315:
        /* <DEDUP_REMOVED lines=12> */
.L_x_52317:
[----:B------:R-:W-:Y:S05]  /*37570*/  BSYNC.RECONVERGENT B2 ;  /* 0x0000000000027941 */ /* 0x000fea0003800200 */
.L_x_52316:
        /* <DEDUP_REMOVED lines=62> */
.L_x_52314:
[----:B------:R-:W-:Y:S05]  /*37960*/  BSYNC.RECONVERGENT B1 ;  /* 0x0000000000017941 */ /* 0x000fea0003800200 */
.L_x_52313:
        /* <DEDUP_REMOVED lines=10> */
.L_x_52312:
[----:B------:R-:W-:Y:S05]  /*37a10*/  BSYNC.RECONVERGENT B0 ;  /* 0x0000000000007941 */ /* 0x000fea0003800200 */
.L_x_52311:
        /* <DEDUP_REMOVED lines=18> */
.L_x_52322:
        /* <DEDUP_REMOVED lines=12> */
.L_x_52324:
[----:B------:R-:W-:Y:S05]  /*37c00*/  BSYNC.RECONVERGENT B2 ;  /* 0x0000000000027941 */ /* 0x000fea0003800200 */
.L_x_52323:
        /* <DEDUP_REMOVED lines=62> */
.L_x_52321:
[----:B------:R-:W-:Y:S05]  /*37ff0*/  BSYNC.RECONVERGENT B1 ;  /* 0x0000000000017941 */ /* 0x000fea0003800200 */
.L_x_52320:
        /* <DEDUP_REMOVED lines=10> */
.L_x_52319:
[----:B------:R-:W-:Y:S05]  /*380a0*/  BSYNC.RECONVERGENT B0 ;  /* 0x0000000000007941 */ /* 0x000fea0003800200 */
.L_x_52318:
        /* <DEDUP_REMOVED lines=18> */
.L_x_52329:
        /* <DEDUP_REMOVED lines=12> */
.L_x_52331:
[----:B------:R-:W-:Y:S05]  /*38290*/  BSYNC.RECONVERGENT B2 ;  /* 0x0000000000027941 */ /* 0x000fea0003800200 */
.L_x_52330:
        /* <DEDUP_REMOVED lines=62> */
.L_x_52328:
[----:B------:R-:W-:Y:S05]  /*38680*/  BSYNC.RECONVERGENT B1 ;  /* 0x0000000000017941 */ /* 0x000fea0003800200 */
.L_x_52327:
        /* <DEDUP_REMOVED lines=10> */
.L_x_52326:
[----:B------:R-:W-:Y:S05]  /*38730*/  BSYNC.RECONVERGENT B0 ;  /* 0x0000000000007941 */ /* 0x000fea0003800200 */
.L_x_52325:
        /* <DEDUP_REMOVED lines=18> */
.L_x_52336:
        /* <DEDUP_REMOVED lines=12> */
.L_x_52338:
[----:B------:R-:W-:Y:S05]  /*38920*/  BSYNC.RECONVERGENT B2 ;  /* 0x0000000000027941 */ /* 0x000fea0003800200 */
.L_x_52337:
        /* <DEDUP_REMOVED lines=62> */
.L_x_52335:
[----:B------:R-:W-:Y:S05]  /*38d10*/  BSYNC.RECONVERGENT B1 ;  /* 0x0000000000017941 */ /* 0x000fea0003800200 */
.L_x_52334:
        /* <DEDUP_REMOVED lines=11> */
.L_x_52333:
[----:B------:R-:W-:Y:S05]  /*38dd0*/  BSYNC.RECONVERGENT B0 ;  /* 0x0000000000007941 */ /* 0x000fea0003800200 */
.L_x_52332:
[----:B------:R-:W-:Y:S02]  /*38de0*/  F2FP.F16.F32.PACK_AB R149, RZ, R143 ;  /* 0x0000008fff95723e */ /* 0x000fe400000000ff */
[----:B------:R-:W-:Y:S02]  /*38df0*/  PRMT R112, R112, 0x5410, R115 ;  /* 0x0000541070707816 */ /* 0x000fe40000000073 */
[----:B------:R-:W-:Y:S02]  /*38e00*/  PRMT R114, R114, 0x5410, R145 ;  /* 0x0000541072727816 */ /* 0x000fe40000000091 */
[----:B------:R-:W-:Y:S02]  /*38e10*/  PRMT R113, R113, 0x5410, R144 ;  /* 0x0000541071717816 */ /* 0x000fe40000000090 */
[----:B------:R-:W-:-:S07]  /*38e20*/  PRMT R115, R147, 0x5410, R149 ;  /* 0x0000541093737816 */ /* 0x000fce0000000095 */
.L_x_52282:
        /* <DEDUP_REMOVED lines=26> */
.L_x_52340:
[----:B------:R-:W-:Y:S05]  /*38fd0*/  BSYNC.RECONVERGENT B0 ;  /* 0x0000000000007941 */ /* 0x000fea0003800200 */
.L_x_52339:
        /* <DEDUP_REMOVED lines=31> */
.L_x_52346:
        /* <DEDUP_REMOVED lines=12> */
.L_x_52348:
[----:B------:R-:W-:Y:S05]  /*39290*/  BSYNC.RECONVERGENT B2 ;  /* 0x0000000000027941 */ /* 0x000fea0003800200 */
.L_x_52347:
        /* <DEDUP_REMOVED lines=62> */
.L_x_52345:
[----:B------:R-:W-:Y:S05]  /*39680*/  BSYNC.RECONVERGENT B1 ;  /* 0x0000000000017941 */ /* 0x000fea0003800200 */
.L_x_52344:
        /* <DEDUP_REMOVED lines=11> */
.L_x_52343:
[----:B------:R-:W-:Y:S05]  /*39740*/  BSYNC.RECONVERGENT B0 ;  /* 0x0000000000007941 */ /* 0x000fea0003800200 */
.L_x_52342:
        /* <DEDUP_REMOVED lines=22> */
.L_x_52353:
        /* <DEDUP_REMOVED lines=12> */
.L_x_52355:
[----:B------:R-:W-:Y:S05]  /*39970*/  BSYNC.RECONVERGENT B2 ;  /* 0x0000000000027941 */ /* 0x000fea0003800200 */
.L_x_52354:
        /* <DEDUP_REMOVED lines=62> */
.L_x_52352:
[----:B------:R-:W-:Y:S05]  /*39d60*/  BSYNC.RECONVERGENT B1 ;  /* 0x0000000000017941 */ /* 0x000fea0003800200 */
.L_x_52351:
        /* <DEDUP_REMOVED lines=11> */
.L_x_52350:
[----:B------:R-:W-:Y:S05]  /*39e20*/  BSYNC.RECONVERGENT B0 ;  /* 0x0000000000007941 */ /* 0x000fea0003800200 */
.L_x_52349:
        /* <DEDUP_REMOVED lines=22> */
.L_x_52360:
        /* <DEDUP_REMOVED lines=12> */
.L_x_52362:
[----:B------:R-:W-:Y:S05]  /*3a050*/  BSYNC.RECONVERGENT B2 ;  /* 0x0000000000027941 */ /* 0x000fea0003800200 */
.L_x_52361:
        /* <DEDUP_REMOVED lines=62> */
.L_x_52359:
[----:B------:R-:W-:Y:S05]  /*3a440*/  BSYNC.RECONVERGENT B1 ;  /* 0x0000000000017941 */ /* 0x000fea0003800200 */
.L_x_52358:
        /* <DEDUP_REMOVED lines=11> */
.L_x_52357:
[----:B------:R-:W-:Y:S05]  /*3a500*/  BSYNC.RECONVERGENT B0 ;  /* 0x0000000000007941 */ /* 0x000fea0003800200 */
.L_x_52356:
        /* <DEDUP_REMOVED lines=22> */
.L_x_52367:
        /* <DEDUP_REMOVED lines=12> */
.L_x_52369:
[----:B------:R-:W-:Y:S05]  /*3a730*/  BSYNC.RECONVERGENT B2 ;  /* 0x0000000000027941 */ /* 0x000fea0003800200 */
.L_x_52368:
        /* <DEDUP_REMOVED lines=62> */
.L_x_52366:
[----:B------:R-:W-:Y:S05]  /*3ab20*/  BSYNC.RECONVERGENT B1 ;  /* 0x0000000000017941 */ /* 0x000fea0003800200 */
.L_x_52365:
        /* <DEDUP_REMOVED lines=11> */
.L_x_52364:
[----:B------:R-:W-:Y:S05]  /*3abe0*/  BSYNC.RECONVERGENT B0 ;  /* 0x0000000000007941 */ /* 0x000fea0003800200 */
.L_x_52363:
        /* <DEDUP_REMOVED lines=22> */
.L_x_52374:
        /* <DEDUP_REMOVED lines=12> */
.L_x_52376:
[----:B------:R-:W-:Y:S05]  /*3ae10*/  BSYNC.RECONVERGENT B2 ;  /* 0x0000000000027941 */ /* 0x000fea0003800200 */
.L_x_52375:
        /* <DEDUP_REMOVED lines=62> */
.L_x_52373:
[----:B------:R-:W-:Y:S05]  /*3b200*/  BSYNC.RECONVERGENT B1 ;  /* 0x0000000000017941 */ /* 0x000fea0003800200 */
.L_x_52372:
        /* <DEDUP_REMOVED lines=11> */
.L_x_52371:
[----:B------:R-:W-:Y:S05]  /*3b2c0*/  BSYNC.RECONVERGENT B0 ;  /* 0x0000000000007941 */ /* 0x000fea0003800200 */
.L_x_52370:
        /* <DEDUP_REMOVED lines=22> */
.L_x_52381:
        /* <DEDUP_REMOVED lines=12> */
.L_x_52383:
[----:B------:R-:W-:Y:S05]  /*3b4f0*/  BSYNC.RECONVERGENT B2 ;  /* 0x0000000000027941 */ /* 0x000fea0003800200 */
.L_x_52382:
        /* <DEDUP_REMOVED lines=62> */
.L_x_52380:
[----:B------:R-:W-:Y:S05]  /*3b8e0*/  BSYNC.RECONVERGENT B1 ;  /* 0x0000000000017941 */ /* 0x000fea0003800200 */
.L_x_52379:
        /* <DEDUP_REMOVED lines=11> */
.L_x_52378:
[----:B------:R-:W-:Y:S05]  /*3b9a0*/  BSYNC.RECONVERGENT B0 ;  /* 0x0000000000007941 */ /* 0x000fea0003800200 */
.L_x_52377:
        /* <DEDUP_REMOVED lines=22> */
.L_x_52388:
        /* <DEDUP_REMOVED lines=12> */
.L_x_52390:
[----:B------:R-:W-:Y:S05]  /*3bbd0*/  BSYNC.RECONVERGENT B2 ;  /* 0x0000000000027941 */ /* 0x000fea0003800200 */
.L_x_52389:
        /* <DEDUP_REMOVED lines=62> */
.L_x_52387:
[----:B------:R-:W-:Y:S05]  /*3bfc0*/  BSYNC.RECONVERGENT B1 ;  /* 0x0000000000017941 */ /* 0x000fea0003800200 */
.L_x_52386:
        /* <DEDUP_REMOVED lines=11> */
.L_x_52385:
[----:B------:R-:W-:Y:S05]  /*3c080*/  BSYNC.RECONVERGENT B0 ;  /* 0x0000000000007941 */ /* 0x000fea0003800200 */
.L_x_52384:
        /* <DEDUP_REMOVED lines=22> */
.L_x_52395:
        /* <DEDUP_REMOVED lines=12> */
.L_x_52397:
[----:B------:R-:W-:Y:S05]  /*3c2b0*/  BSYNC.RECONVERGENT B2 ;  /* 0x0000000000027941 */ /* 0x000fea0003800200 */
.L_x_52396:
        /* <DEDUP_REMOVED lines=62> */
.L_x_52394:
[----:B------:R-:W-:Y:S05]  /*3c6a0*/  BSYNC.RECONVERGENT B1 ;  /* 0x0000000000017941 */ /* 0x000fea0003800200 */
.L_x_52393:
        /* <DEDUP_REMOVED lines=12> */
.L_x_52392:
[----:B------:R-:W-:Y:S05]  /*3c770*/  BSYNC.RECONVERGENT B0 ;  /* 0x0000000000007941 */ /* 0x000fea0003800200 */
.L_x_52391:
[----:B------:R-:W-:Y:S02]  /*3c780*/  F2FP.F16.F32.PACK_AB R115, RZ, R151 ;  /* 0x00000097ff73723e */ /* 0x000fe400000000ff */
[----:B------:R-:W-:Y:S02]  /*3c790*/  PRMT R114, R158, 0x5410, R161 ;  /* 0x000054109e727816 */ /* 0x000fe400000000a1 */
[----:B------:R-:W-:Y:S02]  /*3c7a0*/  PRMT R113, R160, 0x5410, R159 ;  /* 0x00005410a0717816 */ /* 0x000fe4000000009f */
[----:B------:R-:W-:Y:S02]  /*3c7b0*/  PRMT R112, R175, 0x5410, R173 ;  /* 0x00005410af707816 */ /* 0x000fe400000000ad */
[----:B------:R-:W-:Y:S01]  /*3c7c0*/  PRMT R115, R181, 0x5410, R115 ;  /* 0x00005410b5737816 */ /* 0x000fe20000000073 */
[----:B------:R-:W-:Y:S06]  /*3c7d0*/  BRA `(.L_x_52398) ;  /* 0x0000003400447947 */ /* 0x000fec0003800000 */
.L_x_52341:
        /* <DEDUP_REMOVED lines=21> */
.L_x_52403:
        /* <DEDUP_REMOVED lines=12> */
.L_x_52405:
[----:B------:R-:W-:Y:S05]  /*3c9f0*/  BSYNC.RECONVERGENT B2 ;  /* 0x0000000000027941 */ /* 0x000fea0003800200 */
.L_x_52404:
        /* <DEDUP_REMOVED lines=62> */
.L_x_52402:
[----:B------:R-:W-:Y:S05]  /*3cde0*/  BSYNC.RECONVERGENT B1 ;  /* 0x0000000000017941 */ /* 0x000fea0003800200 */
.L_x_52401:
        /* <DEDUP_REMOVED lines=10> */
.L_x_52400:
[----:B------:R-:W-:Y:S05]  /*3ce90*/  BSYNC.RECONVERGENT B0 ;  /* 0x0000000000007941 */ /* 0x000fea0003800200 */
.L_x_52399:
        /* <DEDUP_REMOVED lines=18> */
.L_x_52410:
        /* <DEDUP_REMOVED lines=12> */
.L_x_52412:
[----:B------:R-:W-:Y:S05]  /*3d080*/  BSYNC.RECONVERGENT B2 ;  /* 0x0000000000027941 */ /* 0x000fea0003800200 */
.L_x_52411:
        /* <DEDUP_REMOVED lines=62> */
.L_x_52409:
[----:B------:R-:W-:Y:S05]  /*3d470*/  BSYNC.RECONVERGENT B1 ;  /* 0x0000000000017941 */ /* 0x000fea0003800200 */
.L_x_52408:
        /* <DEDUP_REMOVED lines=10> */
.L_x_52407:
[----:B------:R-:W-:Y:S05]  /*3d520*/  BSYNC.RECONVERGENT B0 ;  /* 0x0000000000007941 */ /* 0x000fea0003800200 */
.L_x_52406:
        /* <DEDUP_REMOVED lines=18> */
.L_x_52417:
        /* <DEDUP_REMOVED lines=12> */
.L_x_52419:
[----:B------:R-:W-:Y:S05]  /*3d710*/  BSYNC.RECONVERGENT B2 ;  /* 0x0000000000027941 */ /* 0x000fea0003800200 */
.L_x_52418:
        /* <DEDUP_REMOVED lines=62> */
.L_x_52416:
[----:B------:R-:W-:Y:S05]  /*3db00*/  BSYNC.RECONVERGENT B1 ;  /* 0x0000000000017941 */ /* 0x000fea0003800200 */
.L_x_52415:
        /* <DEDUP_REMOVED lines=10> */
.L_x_52414:
[----:B------:R-:W-:Y:S05]  /*3dbb0*/  BSYNC.RECONVERGENT B0 ;  /* 0x0000000000007941 */ /* 0x000fea0003800200 */
.L_x_52413:
        /* <DEDUP_REMOVED lines=18> */
.L_x_52424:
        /* <DEDUP_REMOVED lines=12> */
.L_x_52426:
[----:B------:R-:W-:Y:S05]  /*3dda0*/  BSYNC.RECONVERGENT B2 ;  /* 0x0000000000027941 */ /* 0x000fea0003800200 */
.L_x_52425:
        /* <DEDUP_REMOVED lines=62> */
.L_x_52423:
[----:B------:R-:W-:Y:S05]  /*3e190*/  BSYNC.RECONVERGENT B1 ;  /* 0x0000000000017941 */ /* 0x000fea0003800200 */
.L_x_52422:
        /* <DEDUP_REMOVED lines=10> */
.L_x_52421:
[----:B------:R-:W-:Y:S05]  /*3e240*/  BSYNC.RECONVERGENT B0 ;  /* 0x0000000000007941 */ /* 0x000fea0003800200 */
.L_x_52420:
        /* <DEDUP_REMOVED lines=18> */
.L_x_52431:
        /* <DEDUP_REMOVED lines=12> */
.L_x_52433:
[----:B------:R-:W-:Y:S05]  /*3e430*/  BSYNC.RECONVERGENT B2 ;  /* 0x0000000000027941 */ /* 0x000fea0003800200 */
.L_x_52432:
        /* <DEDUP_REMOVED lines=62> */
.L_x_52430:
[----:B------:R-:W-:Y:S05]  /*3e820*/  BSYNC.RECONVERGENT B1 ;  /* 0x0000000000017941 */ /* 0x000fea0003800200 */
.L_x_52429:
        /* <DEDUP_REMOVED lines=10> */
.L_x_52428:
[----:B------:R-:W-:Y:S05]  /*3e8d0*/  BSYNC.RECONVERGENT B0 ;  /* 0x0000000000007941 */ /* 0x000fea0003800200 */
.L_x_52427:
        /* <DEDUP_REMOVED lines=18> */
.L_x_52438:
        /* <DEDUP_REMOVED lines=12> */
.L_x_52440:
[----:B------:R-:W-:Y:S05]  /*3eac0*/  BSYNC.RECONVERGENT B2 ;  /* 0x0000000000027941 */ /* 0x000fea0003800200 */
.L_x_52439:
        /* <DEDUP_REMOVED lines=62> */
.L_x_52437:
[----:B------:R-:W-:Y:S05]  /*3eeb0*/  BSYNC.RECONVERGENT B1 ;  /* 0x0000000000017941 */ /* 0x000fea0003800200 */
.L_x_52436:
        /* <DEDUP_REMOVED lines=10> */
.L_x_52435:
[----:B------:R-:W-:Y:S05]  /*3ef60*/  BSYNC.RECONVERGENT B0 ;  /* 0x0000000000007941 */ /* 0x000fea0003800200 */
.L_x_52434:
        /* <DEDUP_REMOVED lines=18> */
.L_x_52445:
        /* <DEDUP_REMOVED lines=12> */
.L_x_52447:
[----:B------:R-:W-:Y:S05]  /*3f150*/  BSYNC.RECONVERGENT B2 ;  /* 0x0000000000027941 */ /* 0x000fea0003800200 */
.L_x_52446:
        /* <DEDUP_REMOVED lines=62> */
.L_x_52444:
[----:B------:R-:W-:Y:S05]  /*3f540*/  BSYNC.RECONVERGENT B1 ;  /* 0x0000000000017941 */ /* 0x000fea0003800200 */
.L_x_52443:
        /* <DEDUP_REMOVED lines=10> */
.L_x_52442:
[----:B------:R-:W-:Y:S05]  /*3f5f0*/  BSYNC.RECONVERGENT B0 ;  /* 0x0000000000007941 */ /* 0x000fea0003800200 */
.L_x_52441:
        /* <DEDUP_REMOVED lines=18> */
.L_x_52452:
        /* <DEDUP_REMOVED lines=12> */
.L_x_52454:
[----:B------:R-:W-:Y:S05]  /*3f7e0*/  BSYNC.RECONVERGENT B2 ;  /* 0x0000000000027941 */ /* 0x000fea0003800200 */
.L_x_52453:
        /* <DEDUP_REMOVED lines=62> */
.L_x_52451:
[----:B------:R-:W-:Y:S05]  /*3fbd0*/  BSYNC.RECONVERGENT B1 ;  /* 0x0000000000017941 */ /* 0x000fea0003800200 */
.L_x_52450:
        /* <DEDUP_REMOVED lines=11> */
.L_x_52449:
[----:B------:R-:W-:Y:S05]  /*3fc90*/  BSYNC.RECONVERGENT B0 ;  /* 0x0000000000007941 */ /* 0x000fea0003800200 */
.L_x_52448:
[----:B------:R-:W-:Y:S02]  /*3fca0*/  F2FP.F16.F32.PACK_AB R115, RZ, R151 ;  /* 0x00000097ff73723e */ /* 0x000fe400000000ff */
[----:B------:R-:W-:Y:S02]  /*3fcb0*/  PRMT R114, R158, 0x5410, R160 ;  /* 0x000054109e727816 */ /* 0x000fe400000000a0 */
[----:B------:R-:W-:Y:S02]  /*3fcc0*/  PRMT R113, R161, 0x5410, R159 ;  /* 0x00005410a1717816 */ /* 0x000fe4000000009f */
[----:B------:R-:W-:Y:S02]  /*3fcd0*/  PRMT R112, R175, 0x5410, R173 ;  /* 0x00005410af707816 */ /* 0x000fe400000000ad */
[----:B------:R-:W-:-:S07]  /*3fce0*/  PRMT R115, R180, 0x5410, R115 ;  /* 0x00005410b4737816 */ /* 0x000fce0000000073 */
.L_x_52398:
        /* <DEDUP_REMOVED lines=26> */
.L_x_52456:
[----:B------:R-:W-:Y:S05]  /*3fe90*/  BSYNC.RECONVERGENT B0 ;  /* 0x0000000000007941 */ /* 0x000fea0003800200 */
.L_x_52455:
        /* <DEDUP_REMOVED lines=31> */
.L_x_52462:
        /* <DEDUP_REMOVED lines=12> */
.L_x_52464:
[----:B------:R-:W-:Y:S05]  /*40150*/  BSYNC.RECONVERGENT B2 ;  /* 0x0000000000027941 */ /* 0x000fea0003800200 */
.L_x_52463:
        /* <DEDUP_REMOVED lines=62> */
.L_x_52461:
[----:B------:R-:W-:Y:S05]  /*40540*/  BSYNC.RECONVERGENT B1 ;  /* 0x0000000000017941 */ /* 0x000fea0003800200 */
.L_x_52460:
        /* <DEDUP_REMOVED lines=11> */
.L_x_52459:
[----:B------:R-:W-:Y:S05]  /*40600*/  BSYNC.RECONVERGENT B0 ;  /* 0x0000000000007941 */ /* 0x000fea0003800200 */
.L_x_52458:
        /* <DEDUP_REMOVED lines=22> */
.L_x_52469:
        /* <DEDUP_REMOVED lines=12> */
.L_x_52471:
[----:B------:R-:W-:Y:S05]  /*40830*/  BSYNC.RECONVERGENT B2 ;  /* 0x0000000000027941 */ /* 0x000fea0003800200 */
.L_x_52470:
        /* <DEDUP_REMOVED lines=62> */
.L_x_52468:
[----:B------:R-:W-:Y:S05]  /*40c20*/  BSYNC.RECONVERGENT B1 ;  /* 0x0000000000017941 */ /* 0x000fea0003800200 */
.L_x_52467:
        /* <DEDUP_REMOVED lines=11> */
.L_x_52466:
[----:B------:R-:W-:Y:S05]  /*40ce0*/  BSYNC.RECONVERGENT B0 ;  /* 0x0000000000007941 */ /* 0x000fea0003800200 */
.L_x_52465:
        /* <DEDUP_REMOVED lines=22> */
.L_x_52476:
        /* <DEDUP_REMOVED lines=12> */
.L_x_52478:
[----:B------:R-:W-:Y:S05]  /*40f10*/  BSYNC.RECONVERGENT B2 ;  /* 0x0000000000027941 */ /* 0x000fea0003800200 */
.L_x_52477:
        /* <DEDUP_REMOVED lines=62> */
.L_x_52475:
[----:B------:R-:W-:Y:S05]  /*41300*/  BSYNC.RECONVERGENT B1 ;  /* 0x0000000000017941 */ /* 0x000fea0003800200 */
.L_x_52474:
        /* <DEDUP_REMOVED lines=11> */
.L_x_52473:
[----:B------:R-:W-:Y:S05]  /*413c0*/  BSYNC.RECONVERGENT B0 ;  /* 0x0000000000007941 */ /* 0x000fea0003800200 */
.L_x_52472:
        /* <DEDUP_REMOVED lines=22> */
.L_x_52483:
        /* <DEDUP_REMOVED lines=12> */
.L_x_52485:
[----:B------:R-:W-:Y:S05]  /*415f0*/  BSYNC.RECONVERGENT B2 ;  /* 0x0000000000027941 */ /* 0x000fea0003800200 */
.L_x_52484:
        /* <DEDUP_REMOVED lines=62> */
.L_x_52482:
[----:B------:R-:W-:Y:S05]  /*419e0*/  BSYNC.RECONVERGENT B1 ;  /* 0x0000000000017941 */ /* 0x000fea0003800200 */
.L_x_52481:
        /* <DEDUP_REMOVED lines=11> */
.L_x_52480:
[----:B------:R-:W-:Y:S05]  /*41aa0*/  BSYNC.RECONVERGENT B0 ;  /* 0x0000000000007941 */ /* 0x000fea0003800200 */
.L_x_52479:
        /* <DEDUP_REMOVED lines=22> */
.L_x_52490:
        /* <DEDUP_REMOVED lines=12> */
.L_x_52492:
[----:B------:R-:W-:Y:S05]  /*41cd0*/  BSYNC.RECONVERGENT B2 ;  /* 0x0000000000027941 */ /* 0x000fea0003800200 */
.L_x_52491:
        /* <DEDUP_REMOVED lines=62> */
.L_x_52489:
[----:B------:R-:W-:Y:S05]  /*420c0*/  BSYNC.RECONVERGENT B1 ;  /* 0x0000000000017941 */ /* 0x000fea0003800200 */
.L_x_52488:
        /* <DEDUP_REMOVED lines=11> */
.L_x_52487:
[----:B------:R-:W-:Y:S05]  /*42180*/  BSYNC.RECONVERGENT B0 ;  /* 0x0000000000007941 */ /* 0x000fea0003800200 */
.L_x_52486:
        /* <DEDUP_REMOVED lines=22> */
.L_x_52497:
        /* <DEDUP_REMOVED lines=12> */
.L_x_52499:
[----:B------:R-:W-:Y:S05]  /*423b0*/  BSYNC.RECONVERGENT B2 ;  /* 0x0000000000027941 */ /* 0x000fea0003800200 */
.L_x_52498:
        /* <DEDUP_REMOVED lines=62> */
.L_x_52496:
[----:B------:R-:W-:Y:S05]  /*427a0*/  BSYNC.RECONVERGENT B1 ;  /* 0x0000000000017941 */ /* 0x000fea0003800200 */
.L_x_52495:
        /* <DEDUP_REMOVED lines=11> */
.L_x_52494:
[----:B------:R-:W-:Y:S05]  /*42860*/  BSYNC.RECONVERGENT B0 ;  /* 0x0000000000007941 */ /* 0x000fea0003800200 */
.L_x_52493:
        /* <DEDUP_REMOVED lines=22> */
.L_x_52504:
        /* <DEDUP_REMOVED lines=12> */
.L_x_52506:
[----:B------:R-:W-:Y:S05]  /*42a90*/  BSYNC.RECONVERGENT B2 ;  /* 0x0000000000027941 */ /* 0x000fea0003800200 */
.L_x_52505:
        /* <DEDUP_REMOVED lines=62> */
.L_x_52503:
[----:B------:R-:W-:Y:S05]  /*42e80*/  BSYNC.RECONVERGENT B1 ;  /* 0x0000000000017941 */ /* 0x000fea0003800200 */
.L_x_52502:
        /* <DEDUP_REMOVED lines=11> */
.L_x_52501:
[----:B------:R-:W-:Y:S05]  /*42f40*/  BSYNC.RECONVERGENT B0 ;  /* 0x0000000000007941 */ /* 0x000fea0003800200 */
.L_x_52500:
        /* <DEDUP_REMOVED lines=22> */
.L_x_52511:
        /* <DEDUP_REMOVED lines=12> */
.L_x_52513:
[----:B------:R-:W-:Y:S05]  /*43170*/  BSYNC.RECONVERGENT B2 ;  /* 0x0000000000027941 */ /* 0x000fea0003800200 */
.L_x_52512:
        /* <DEDUP_REMOVED lines=62> */
.L_x_52510:
[----:B------:R-:W-:Y:S05]  /*43560*/  BSYNC.RECONVERGENT B1 ;  /* 0x0000000000017941 */ /* 0x000fea0003800200 */
.L_x_52509:
        /* <DEDUP_REMOVED lines=12> */
.L_x_52508:
[----:B------:R-:W-:Y:S05]  /*43630*/  BSYNC.RECONVERGENT B0 ;  /* 0x0000000000007941 */ /* 0x000fea0003800200 */
.L_x_52507:
[----:B------:R-:W-:Y:S02]  /*43640*/  F2FP.F16.F32.PACK_AB R115, RZ, R212 ;  /* 0x000000d4ff73723e */ /* 0x000fe400000000ff */
[----:B------:R-:W-:Y:S02]  /*43650*/  PRMT R114, R175, 0x5410, R173 ;  /* 0x00005410af727816 */ /* 0x000fe400000000ad */
[----:B------:R-:W-:Y:S02]  /*43660*/  PRMT R113, R181, 0x5410, R180 ;  /* 0x00005410b5717816 */ /* 0x000fe400000000b4 */
[----:B------:R-:W-:Y:S02]  /*43670*/  PRMT R112, R183, 0x5410, R182 ;  /* 0x00005410b7707816 */ /* 0x000fe400000000b6 */
[----:B------:R-:W-:Y:S01]  /*43680*/  PRMT R115, R214, 0x5410, R115 ;  /* 0x00005410d6737816 */ /* 0x000fe20000000073 */
[----:B------:R-:W-:Y:S06]  /*43690*/  BRA `(.L_x_52514) ;  /* 0x0000003400447947 */ /* 0x000fec0003800000 */
.L_x_52457:
        /* <DEDUP_REMOVED lines=21> */
.L_x_52519:
        /* <DEDUP_REMOVED lines=12> */
.L_x_52521:
[----:B------:R-:W-:Y:S05]  /*438b0*/  BSYNC.RECONVERGENT B2 ;  /* 0x0000000000027941 */ /* 0x000fea0003800200 */
.L_x_52520:
        /* <DEDUP_REMOVED lines=62> */
.L_x_52518:
[----:B------:R-:W-:Y:S05]  /*43ca0*/  BSYNC.RECONVERGENT B1 ;  /* 0x0000000000017941 */ /* 0x000fea0003800200 */
.L_x_52517:
        /* <DEDUP_REMOVED lines=10> */
.L_x_52516:
[----:B------:R-:W-:Y:S05]  /*43d50*/  BSYNC.RECONVERGENT B0 ;  /* 0x0000000000007941 */ /* 0x000fea0003800200 */
.L_x_52515:
        /* <DEDUP_REMOVED lines=18> */
.L_x_52526:
        /* <DEDUP_REMOVED lines=12> */
.L_x_52528:
[----:B------:R-:W-:Y:S05]  /*43f40*/  BSYNC.RECONVERGENT B2 ;  /* 0x0000000000027941 */ /* 0x000fea0003800200 */
.L_x_52527:
        /* <DEDUP_REMOVED lines=62> */
.L_x_52525:
[----:B------:R-:W-:Y:S05]  /*44330*/  BSYNC.RECONVERGENT B1 ;  /* 0x0000000000017941 */ /* 0x000fea0003800200 */
.L_x_52524:
        /* <DEDUP_REMOVED lines=10> */
.L_x_52523:
[----:B------:R-:W-:Y:S05]  /*443e0*/  BSYNC.RECONVERGENT B0 ;  /* 0x0000000000007941 */ /* 0x000fea0003800200 */
.L_x_52522:
        /* <DEDUP_REMOVED lines=18> */
.L_x_52533:
        /* <DEDUP_REMOVED lines=12> */
.L_x_52535:
[----:B------:R-:W-:Y:S05]  /*445d0*/  BSYNC.RECONVERGENT B2 ;  /* 0x0000000000027941 */ /* 0x000fea0003800200 */
.L_x_52534:
        /* <DEDUP_REMOVED lines=62> */
.L_x_52532:
[----:B------:R-:W-:Y:S05]  /*449c0*/  BSYNC.RECONVERGENT B1 ;  /* 0x0000000000017941 */ /* 0x000fea0003800200 */
.L_x_52531:
        /* <DEDUP_REMOVED lines=10> */
.L_x_52530:
[----:B------:R-:W-:Y:S05]  /*44a70*/  BSYNC.RECONVERGENT B0 ;  /* 0x0000000000007941 */ /* 0x000fea0003800200 */
.L_x_52529:
        /* <DEDUP_REMOVED lines=18> */
.L_x_52540:
        /* <DEDUP_REMOVED lines=12> */
.L_x_52542:
[----:B------:R-:W-:Y:S05]  /*44c60*/  BSYNC.RECONVERGENT B2 ;  /* 0x0000000000027941 */ /* 0x000fea0003800200 */
.L_x_52541:
        /* <DEDUP_REMOVED lines=62> */
.L_x_52539:
[----:B------:R-:W-:Y:S05]  /*45050*/  BSYNC.RECONVERGENT B1 ;  /* 0x0000000000017941 */ /* 0x000fea0003800200 */
.L_x_52538:
        /* <DEDUP_REMOVED lines=10> */
.L_x_52537:
[----:B------:R-:W-:Y:S05]  /*45100*/  BSYNC.RECONVERGENT B0 ;  /* 0x0000000000007941 */ /* 0x000fea0003800200 */
.L_x_52536:
        /* <DEDUP_REMOVED lines=18> */
.L_x_52547:
        /* <DEDUP_REMOVED lines=12> */
.L_x_52549:
[----:B------:R-:W-:Y:S05]  /*452f0*/  BSYNC.RECONVERGENT B2 ;  /* 0x0000000000027941 */ /* 0x000fea0003800200 */
.L_x_52548:
        /* <DEDUP_REMOVED lines=62> */
.L_x_52546:
[----:B------:R-:W-:Y:S05]  /*456e0*/  BSYNC.RECONVERGENT B1 ;  /* 0x0000000000017941 */ /* 0x000fea0003800200 */
.L_x_52545:
        /* <DEDUP_REMOVED lines=10> */
.L_x_52544:
[----:B------:R-:W-:Y:S05]  /*45790*/  BSYNC.RECONVERGENT B0 ;  /* 0x0000000000007941 */ /* 0x000fea0003800200 */
.L_x_52543:
        /* <DEDUP_REMOVED lines=18> */
.L_x_52554:
        /* <DEDUP_REMOVED lines=12> */
.L_x_52556:
[----:B------:R-:W-:Y:S05]  /*45980*/  BSYNC.RECONVERGENT B2 ;  /* 0x0000000000027941 */ /* 0x000fea0003800200 */
.L_x_52555:
        /* <DEDUP_REMOVED lines=62> */
.L_x_52553:
[----:B------:R-:W-:Y:S05]  /*45d70*/  BSYNC.RECONVERGENT B1 ;  /* 0x0000000000017941 */ /* 0x000fea0003800200 */
.L_x_52552:
        /* <DEDUP_REMOVED lines=10> */
.L_x_52551:
[----:B------:R-:W-:Y:S05]  /*45e20*/  BSYNC.RECONVERGENT B0 ;  /* 0x0000000000007941 */ /* 0x000fea0003800200 */
.L_x_52550:
        /* <DEDUP_REMOVED lines=18> */
.L_x_52561:
        /* <DEDUP_REMOVED lines=12> */
.L_x_52563:
[----:B------:R-:W-:Y:S05]  /*46010*/  BSYNC.RECONVERGENT B2 ;  /* 0x0000000000027941 */ /* 0x000fea0003800200 */
.L_x_52562:
        /* <DEDUP_REMOVED lines=62> */
.L_x_52560:
[----:B------:R-:W-:Y:S05]  /*46400*/  BSYNC.RECONVERGENT B1 ;  /* 0x0000000000017941 */ /* 0x000fea0003800200 */
.L_x_52559:
        /* <DEDUP_REMOVED lines=10> */
.L_x_52558:
[----:B------:R-:W-:Y:S05]  /*464b0*/  BSYNC.RECONVERGENT B0 ;  /* 0x0000000000007941 */ /* 0x000fea0003800200 */
.L_x_52557:
        /* <DEDUP_REMOVED lines=18> */
.L_x_52568:
        /* <DEDUP_REMOVED lines=12> */
.L_x_52570:
[----:B------:R-:W-:Y:S05]  /*466a0*/  BSYNC.RECONVERGENT B2 ;  /* 0x0000000000027941 */ /* 0x000fea0003800200 */
.L_x_52569:
        /* <DEDUP_REMOVED lines=62> */
.L_x_52567:
[----:B------:R-:W-:Y:S05]  /*46a90*/  BSYNC.RECONVERGENT B1 ;  /* 0x0000000000017941 */ /* 0x000fea0003800200 */
.L_x_52566:
        /* <DEDUP_REMOVED lines=11> */
.L_x_52565:
[----:B------:R-:W-:Y:S05]  /*46b50*/  BSYNC.RECONVERGENT B0 ;  /* 0x0000000000007941 */ /* 0x000fea0003800200 */
.L_x_52564:
[----:B------:R-:W-:Y:S02]  /*46b60*/  F2FP.F16.F32.PACK_AB R115, RZ, R212 ;  /* 0x000000d4ff73723e */ /* 0x000fe400000000ff */
[----:B------:R-:W-:Y:S02]  /*46b70*/  PRMT R114, R175, 0x5410, R173 ;  /* 0x00005410af727816 */ /* 0x000fe400000000ad */
[----:B------:R-:W-:Y:S02]  /*46b80*/  PRMT R113, R181, 0x5410, R180 ;  /* 0x00005410b5717816 */ /* 0x000fe400000000b4 */
[----:B------:R-:W-:Y:S02]  /*46b90*/  PRMT R112, R183, 0x5410, R182 ;  /* 0x00005410b7707816 */ /* 0x000fe400000000b6 */
[----:B------:R-:W-:-:S07]  /*46ba0*/  PRMT R115, R213, 0x5410, R115 ;  /* 0x00005410d5737816 */ /* 0x000fce0000000073 */
.L_x_52514:
        /* <DEDUP_REMOVED lines=105> */
.L_x_52572:
[----:B------:R-:W-:Y:S05]  /*47240*/  BSYNC.RECONVERGENT B0 ;  /* 0x0000000000007941 */ /* 0x000fea0003800200 */
.L_x_52571:
        /* <DEDUP_REMOVED lines=185> */
.L_x_52588:
        /* <DEDUP_REMOVED lines=57> */
[----:B------:R-:W-:Y:S01]  /*48170*/  F2FP.F16.F32.PACK_AB R115, R114, R113 ;  /* 0x000000717273723e */ /* 0x000fe200000000ff */
[C---:B------:R-:W-:Y:S01]  /*48180*/  FADD.FTZ R113, -R173.reuse, R130 ;  /* 0x00000082ad717221 */ /* 0x040fe20000010100 */
[----:B------:R-:W4:Y:S02]  /*48190*/  LDL R183, [R1+0x190] ;  /* 0x0001900001b77983 */ /* 0x000f240000100800 */
[----:B------:R-:W-:Y:S01]  /*481a0*/  F2FP.F16.F32.PACK_AB R114, R132, R112 ;  /* 0x000000708472723e */ /* 0x000fe200000000ff */
        /* <DEDUP_REMOVED lines=13> */
[----:B------:R-:W-:Y:S02]  /*48280*/  F2FP.F16.F32.PACK_AB R112, R129, R112 ;  /* 0x000000708170723e */ /* 0x000fe400000000ff */
[----:B------:R-:W-:Y:S01]  /*48290*/  F2FP.F16.F32.PACK_AB R113, R131, R113 ;  /* 0x000000718371723e */ /* 0x000fe200000000ff */
        /* <DEDUP_REMOVED lines=23> */
[----:B------:R-:W-:Y:S01]  /*48410*/  F2FP.F16.F32.PACK_AB R115, R113, R112 ;  /* 0x000000707173723e */ /* 0x000fe200000000ff */
        /* <DEDUP_REMOVED lines=13> */
[----:B------:R-:W-:Y:S01]  /*484f0*/  F2FP.F16.F32.PACK_AB R112, R120, R112 ;  /* 0x000000707870723e */ /* 0x000fe200000000ff */
[----:B------:R-:W4:Y:S01]  /*48500*/  LDL R125, [R1+0x17c] ;  /* 0x00017c00017d7983 */ /* 0x000f220000100800 */
[----:B------:R-:W-:-:S02]  /*48510*/  IADD3 R120, PT, PT, R161, 0x20, RZ ;  /* 0x00000020a1787810 */ /* 0x000fc40007ffe0ff */
[----:B------:R-:W-:Y:S01]  /*48520*/  F2FP.F16.F32.PACK_AB R114, R121, R114 ;  /* 0x000000727972723e */ /* 0x000fe200000000ff */
[----:B------:R-:W2:Y:S01]  /*48530*/  LDL R181, [R1+0x124] ;  /* 0x0001240001b57983 */ /* 0x000ea20000100800 */
[----:B------:R-:W-:Y:S01]  /*48540*/  F2FP.F16.F32.PACK_AB R113, R123, R122 ;  /* 0x0000007a7b71723e */ /* 0x000fe200000000ff */
        /* <DEDUP_REMOVED lines=21> */
[----:B------:R-:W-:Y:S01]  /*486a0*/  F2FP.F16.F32.PACK_AB R115, R113, R112 ;  /* 0x000000707173723e */ /* 0x000fe200000000ff */
        /* <DEDUP_REMOVED lines=14> */
[----:B------:R-:W-:Y:S01]  /*48790*/  F2FP.F16.F32.PACK_AB R114, R113, R112 ;  /* 0x000000707172723e */ /* 0x000fe200000000ff */
        /* <DEDUP_REMOVED lines=67> */
[----:B------:R-:W-:Y:S01]  /*48bd0*/  F2FP.F16.F32.PACK_AB R112, R28, R27 ;  /* 0x0000001b1c70723e */ /* 0x000fe200000000ff */
[----:B------:R-:W-:Y:S01]  /*48be0*/  VIADD R27, R161, 0x40 ;  /* 0x00000040a11b7836 */ /* 0x000fe20000000000 */
[----:B------:R-:W-:-:S03]  /*48bf0*/  F2FP.F16.F32.PACK_AB R113, R47, R46 ;  /* 0x0000002e2f71723e */ /* 0x000fc600000000ff */
        /* <DEDUP_REMOVED lines=64> */
[----:B------:R-:W-:-:S03]  /*49000*/  F2FP.F16.F32.PACK_AB R15, R18, R15 ;  /* 0x0000000f120f723e */ /* 0x000fc600000000ff */
        /* <DEDUP_REMOVED lines=17> */
[----:B------:R-:W-:Y:S01]  /*49120*/  F2FP.F16.F32.PACK_AB R18, R24, R18 ;  /* 0x000000121812723e */ /* 0x000fe200000000ff */
[----:B------:R-:W4:Y:S01]  /*49130*/  LDL R198, [R1+0x38] ;  /* 0x0000380001c67983 */ /* 0x000f220000100800 */
[----:B------:R-:W-:-:S02]  /*49140*/  F2FP.F16.F32.PACK_AB R14, R16, R115 ;  /* 0x00000073100e723e */ /* 0x000fc400000000ff */
[----:B------:R-:W-:Y:S01]  /*49150*/  IADD3 R16, PT, PT, R161, 0x60, RZ ;  /* 0x00000060a1107810 */ /* 0x000fe20007ffe0ff */
[----:B------:R-:W4:Y:S01]  /*49160*/  LDL R197, [R1+0x3c] ;  /* 0x00003c0001c57983 */ /* 0x000f220000100800 */
[----:B------:R-:W-:Y:S02]  /*49170*/  F2FP.F16.F32.PACK_AB R13, R17, R13 ;  /* 0x0000000d110d723e */ /* 0x000fe400000000ff */
[----:B------:R-:W-:Y:S01]  /*49180*/  F2FP.F16.F32.PACK_AB R12, R12, R114 ;  /* 0x000000720c0c723e */ /* 0x000fe200000000ff */
[----:B------:R-:W-:-:S04]  /*49190*/  IMAD.WIDE.U32 R16, R16, 0x10, R132 ;  /* 0x0000001010107825 */ /* 0x000fc800078e0084 */
[----:B------:R-:W-:Y:S01]  /*491a0*/  FFMA.FTZ R114, R19, R213, R236 ;  /* 0x000000d513727223 */ /* 0x000fe200000100ec */
[----:B------:R-:W-:Y:S01]  /*491b0*/  FFMA.FTZ R19, R25, R183, R242 ;  /* 0x000000b719137223 */ /* 0x000fe200000100f2 */
[----:B------:R-:W4:Y:S04]  /*491c0*/  LDL R182, [R1+0x20] ;  /* 0x0000200001b67983 */ /* 0x000f280000100800 */
[----:B------:R0:W-:Y:S01]  /*491d0*/  STG.E.128 desc[UR6][R16.64], R12 ;  /* 0x0000000c10007986 */ /* 0x0001e2000c101d06 */
[----:B------:R-:W-:-:S03]  /*491e0*/  F2FP.F16.F32.PACK_AB R19, R23, R19 ;  /* 0x000000131713723e */ /* 0x000fc600000000ff */
[----:B------:R-:W4:Y:S04]  /*491f0*/  LDL R23, [R1+0xc8] ;  /* 0x0000c80001177983 */ /* 0x000f280000100800 */
[----:B------:R-:W4:Y:S01]  /*49200*/  LDL R183, [R1+0x34] ;  /* 0x0000340001b77983 */ /* 0x000f220000100800 */
[C---:B0-----:R-:W-:Y:S01]  /*49210*/  VIADD R12, R161.reuse, 0x80 ;  /* 0x00000080a10c7836 */ /* 0x041fe20000000000 */
[----:B------:R-:W-:Y:S02]  /*49220*/  F2FP.F16.F32.PACK_AB R16, R20, R114 ;  /* 0x000000721410723e */ /* 0x000fe400000000ff */
[----:B------:R-:W-:Y:S01]  /*49230*/  F2FP.F16.F32.PACK_AB R17, R22, R21 ;  /* 0x000000151611723e */ /* 0x000fe200000000ff */
        /* <DEDUP_REMOVED lines=33> */
[----:B------:R-:W-:Y:S01]  /*49450*/  F2FP.F16.F32.PACK_AB R12, R16, R12 ;  /* 0x0000000c100c723e */ /* 0x000fe200000000ff */
        /* <DEDUP_REMOVED lines=16> */
[----:B------:R-:W-:-:S03]  /*49560*/  F2FP.F16.F32.PACK_AB R15, R17, R15 ;  /* 0x0000000f110f723e */ /* 0x000fc600000000ff */
[----:B------:R-:W4:Y:S01]  /*49570*/  LDL R175, [R1+0xd4] ;  /* 0x0000d40001af7983 */ /* 0x000f220000100800 */
[----:B------:R-:W-:Y:S01]  /*49580*/  F2FP.F16.F32.PACK_AB R14, R18, R14 ;  /* 0x0000000e120e723e */ /* 0x000fe200000000ff */
[----:B------:R-:W-:Y:S01]  /*49590*/  FFMA.FTZ R17, R36, R146, R147 ;  /* 0x0000009224117223 */ /* 0x000fe20000010093 */
[----:B------:R-:W-:Y:S01]  /*495a0*/  F2FP.F16.F32.PACK_AB R13, R20, R13 ;  /* 0x0000000d140d723e */ /* 0x000fe200000000ff */
[----:B------:R-:W-:Y:S01]  /*495b0*/  FFMA.FTZ R20, R39, R148, R149 ;  /* 0x0000009427147223 */ /* 0x000fe20000010095 */
[----:B------:R-:W-:Y:S01]  /*495c0*/  F2FP.F16.F32.PACK_AB R19, R21, R19 ;  /* 0x000000131513723e */ /* 0x000fe200000000ff */
        /* <DEDUP_REMOVED lines=19> */
[----:B------:R-:W-:-:S02]  /*49700*/  F2FP.F16.F32.PACK_AB R17, R21, R17 ;  /* 0x000000111511723e */ /* 0x000fc400000000ff */
[----:B------:R-:W-:Y:S02]  /*49710*/  F2FP.F16.F32.PACK_AB R18, R26, R18 ;  /* 0x000000121a12723e */ /* 0x000fe400000000ff */
[----:B------:R-:W-:Y:S01]  /*49720*/  F2FP.F16.F32.PACK_AB R16, R20, R16 ;  /* 0x000000101410723e */ /* 0x000fe200000000ff */
[----:B------:R-:W-:Y:S01]  /*49730*/  FFMA.FTZ R28, R136, R28, R183 ;  /* 0x0000001c881c7223 */ /* 0x000fe200000100b7 */
[----:B------:R-:W-:-:S05]  /*49740*/  FFMA.FTZ R22, R44, R22, R212 ;  /* 0x000000162c167223 */ /* 0x000fca00000100d4 */
[----:B------:R-:W-:Y:S01]  /*49750*/  F2FP.F16.F32.PACK_AB R22, R28, R22 ;  /* 0x000000161c16723e */ /* 0x000fe200000000ff */
[----:B------:R0:W-:Y:S04]  /*49760*/  STG.E.128 desc[UR6][R24.64], R12 ;  /* 0x0000000c18007986 */ /* 0x0001e8000c101d06 */
[----:B------:R0:W-:Y:S01]  /*49770*/  STG.E.128 desc[UR6][R118.64], R16 ;  /* 0x0000001076007986 */ /* 0x0001e2000c101d06 */
[----:B------:R-:W-:Y:S01]  /*49780*/  FFMA.FTZ R34, R124, R34, R134 ;  /* 0x000000227c227223 */ /* 0x000fe20000010086 */
[----:B--2---:R-:W-:Y:S01]  /*49790*/  FFMA.FTZ R27, R140, R27, R197 ;  /* 0x0000001b8c1b7223 */ /* 0x004fe200000100c5 */
[----:B---3--:R-:W-:-:S04]  /*497a0*/  FFMA.FTZ R30, R139, R30, R155 ;  /* 0x0000001e8b1e7223 */ /* 0x008fc8000001009b */
[----:B------:R-:W-:Y:S01]  /*497b0*/  F2FP.F16.F32.PACK_AB R23, R27, R23 ;  /* 0x000000171b17723e */ /* 0x000fe200000000ff */
        /* <DEDUP_REMOVED lines=8> */
[----:B------:R-:W-:Y:S01]  /*49840*/  F2FP.F16.F32.PACK_AB R31, R29, R31 ;  /* 0x0000001f1d1f723e */ /* 0x000fe200000000ff */
[----:B------:R-:W-:Y:S01]  /*49850*/  FFMA.FTZ R26, R41, R175, R180 ;  /* 0x000000af291a7223 */ /* 0x000fe200000100b4 */
[----:B------:R-:W-:Y:S02]  /*49860*/  F2FP.F16.F32.PACK_AB R21, R28, R21 ;  /* 0x000000151c15723e */ /* 0x000fe400000000ff */
        /* <DEDUP_REMOVED lines=8> */
[----:B------:R-:W-:Y:S01]  /*498f0*/  F2FP.F16.F32.PACK_AB R34, R33, R34 ;  /* 0x000000222122723e */ /* 0x000fe200000000ff */
[----:B------:R-:W-:Y:S01]  /*49900*/  FFMA.FTZ R27, R126, R135, R144 ;  /* 0x000000877e1b7223 */ /* 0x000fe20000010090 */
[----:B------:R-:W-:Y:S01]  /*49910*/  FFMA.FTZ R35, R130, R35, R133 ;  /* 0x0000002382237223 */ /* 0x000fe20000010085 */
[----:B------:R-:W-:Y:S01]  /*49920*/  FFMA.FTZ R11, R11, R131, R132 ;  /* 0x000000830b0b7223 */ /* 0x000fe20000010084 */
[----:B------:R-:W-:-:S04]  /*49930*/  FFMA.FTZ R36, R127, R36, R42 ;  /* 0x000000247f247223 */ /* 0x000fc8000001002a */
[----:B------:R-:W-:Y:S01]  /*49940*/  F2FP.F16.F32.PACK_AB R35, R11, R35 ;  /* 0x000000230b23723e */ /* 0x000fe200000000ff */
[----:B------:R-:W-:Y:S01]  /*49950*/  FFMA.FTZ R38, R123, R38, R39 ;  /* 0x000000267b267223 */ /* 0x000fe20000010027 */
[----:B------:R-:W-:Y:S01]  /*49960*/  F2FP.F16.F32.PACK_AB R33, R36, R27 ;  /* 0x0000001b2421723e */ /* 0x000fe200000000ff */
[----:B------:R0:W-:Y:S03]  /*49970*/  STG.E.128 desc[UR6][R116.64], R20 ;  /* 0x0000001474007986 */ /* 0x0001e6000c101d06 */
[----:B------:R-:W-:Y:S01]  /*49980*/  F2FP.F16.F32.PACK_AB R32, R38, R26 ;  /* 0x0000001a2620723e */ /* 0x000fe200000000ff */
[----:B------:R0:W-:Y:S04]  /*49990*/  STG.E.128 desc[UR6][R114.64], R28 ;  /* 0x0000001c72007986 */ /* 0x0001e8000c101d06 */
[----:B------:R0:W-:Y:S02]  /*499a0*/  STG.E.128 desc[UR6][R120.64], R32 ;  /* 0x0000002078007986 */ /* 0x0001e4000c101d06 */
.L_x_52575:
[----:B------:R-:W-:Y:S05]  /*499b0*/  BSYNC.RECONVERGENT B0 ;  /* 0x0000000000007941 */ /* 0x000fea0003800200 */
.L_x_52574:
[----:B0-----:R-:W0:Y:S02]  /*499c0*/  LDC.64 R12, c[0x0][0x380] ;  /* 0x0000e000ff0c7b82 */ /* 0x001e240000000a00 */
[----:B0-----:R-:W-:-:S05]  /*499d0*/  IMAD R196, R12, 0x4, R196 ;  /* 0x000000040cc47824 */ /* 0x001fca00078e02c4 */
[----:B------:R-:W-:-:S13]  /*499e0*/  ISETP.GE.AND P0, PT, R196, R13, PT ;  /* 0x0000000dc400720c */ /* 0x000fda0003f06270 */
[----:B------:R-:W-:Y:S05]  /*499f0*/  @!P0 BRA `(.L_x_52576) ;  /* 0xfffffb7c00888947 */ /* 0x000fea000383ffff */
[----:B------:R-:W-:Y:S05]  /*49a00*/  EXIT ;  /* 0x000000000000794d */ /* 0x000fea0003800000 */
.L_x_52573:
        /* <DEDUP_REMOVED lines=8> */
.L_x_52578:
[----:B------:R-:W-:Y:S05]  /*49a90*/  BSYNC B0 ;  /* 0x0000000000007941 */ /* 0x000fea0003800000 */
.L_x_52577:
        /* <DEDUP_REMOVED lines=9> */
.L_x_52579:
[----:B------:R-:W-:Y:S02]  /*49b30*/  IMAD.MOV.U32 R114, RZ, RZ, 0x4 ;  /* 0x00000004ff727424 */ /* 0x000fe400078e00ff */
[----:B------:R-:W-:Y:S01]  /*49b40*/  FADD.FTZ R115, R115, R112 ;  /* 0x0000007073737221 */ /* 0x000fe20000010000 */
[----:B------:R-:W-:-:S04]  /*49b50*/  MOV R112, 0xffffffff ;  /* 0xffffffff00707802 */ /* 0x000fc80000000f00 */
[----:B------:R-:W-:-:S07]  /*49b60*/  MOV R161, R115 ;  /* 0x0000007300a17202 */ /* 0x000fce0000000f00 */
[----:B------:R-:W-:Y:S05]  /*49b70*/  WARPSYNC.COLLECTIVE R112, `(.L_x_52580) ;  /* 0x0000000070087348 */ /* 0x000fea0003c00000 */
[----:B------:R0:W1:Y:S02]  /*49b80*/  SHFL.BFLY P1, R112, R161, R114, R113 ;  /* 0x0c000072a1707389 */ /* 0x0000640000020071 */
[----:B01----:R-:W-:Y:S05]  /*49b90*/  ENDCOLLECTIVE ;  /* 0x000000000000791b */ /* 0x003fea0003800000 */
.L_x_52580:
[----:B------:R-:W-:Y:S02]  /*49ba0*/  HFMA2 R114, -RZ, RZ, 0, 4.76837158203125e-07 ;  /* 0x00000008ff727431 */ /* 0x000fe400000001ff */
[----:B------:R-:W-:Y:S01]  /*49bb0*/  FADD.FTZ R115, R115, R112 ;  /* 0x0000007073737221 */ /* 0x000fe20000010000 */
[----:B------:R-:W-:-:S03]  /*49bc0*/  IMAD.MOV.U32 R112, RZ, RZ, -0x1 ;  /* 0xffffffffff707424 */ /* 0x000fc600078e00ff */
[----:B------:R-:W-:-:S07]  /*49bd0*/  IMAD.MOV.U32 R161, RZ, RZ, R115 ;  /* 0x000000ffffa17224 */ /* 0x000fce00078e0073 */
[----:B------:R-:W-:Y:S05]  /*49be0*/  WARPSYNC.COLLECTIVE R112, `(.L_x_52581) ;  /* 0x0000000070087348 */ /* 0x000fea0003c00000 */
[----:B------:R0:W1:Y:S02]  /*49bf0*/  SHFL.BFLY P1, R112, R161, R114, R113 ;  /* 0x0c000072a1707389 */ /* 0x0000640000020071 */
[----:B01----:R-:W-:Y:S05]  /*49c00*/  ENDCOLLECTIVE ;  /* 0x000000000000791b */ /* 0x003fea0003800000 */
.L_x_52581:
[----:B------:R-:W-:Y:S02]  /*49c10*/  IMAD.MOV.U32 R114, RZ, RZ, 0x10 ;  /* 0x00000010ff727424 */ /* 0x000fe400078e00ff */
[----:B------:R-:W-:Y:S01]  /*49c20*/  FADD.FTZ R115, R115, R112 ;  /* 0x0000007073737221 */ /* 0x000fe20000010000 */
[----:B------:R-:W-:-:S04]  /*49c30*/  MOV R112, 0xffffffff ;  /* 0xffffffff00707802 */ /* 0x000fc80000000f00 */
[----:B------:R-:W-:-:S07]  /*49c40*/  MOV R161, R115 ;  /* 0x0000007300a17202 */ /* 0x000fce0000000f00 */
[----:B------:R-:W-:Y:S05]  /*49c50*/  WARPSYNC.COLLECTIVE R112, `(.L_x_52582) ;  /* 0x0000000070087348 */ /* 0x000fea0003c00000 */
[----:B------:R0:W1:Y:S02]  /*49c60*/  SHFL.BFLY P1, R112, R161, R114, R113 ;  /* 0x0c000072a1707389 */ /* 0x0000640000020071 */
[----:B01----:R-:W-:Y:S05]  /*49c70*/  ENDCOLLECTIVE ;  /* 0x000000000000791b */ /* 0x003fea0003800000 */
.L_x_52582:
        /* <DEDUP_REMOVED lines=169> */
.L_x_52583:
[----:B------:R-:W-:Y:S02]  /*4a710*/  HFMA2 R114, -RZ, RZ, 0, 1.1920928955078125e-07 ;  /* 0x00000002ff727431 */ /* 0x000fe400000001ff */
[----:B------:R-:W-:Y:S01]  /*4a720*/  FADD.FTZ R160, R160, R112 ;  /* 0x00000070a0a07221 */ /* 0x000fe20000010000 */
[----:B------:R-:W-:-:S03]  /*4a730*/  IMAD.MOV.U32 R112, RZ, RZ, -0x1 ;  /* 0xffffffffff707424 */ /* 0x000fc600078e00ff */
[----:B------:R-:W-:-:S07]  /*4a740*/  IMAD.MOV.U32 R161, RZ, RZ, R160 ;  /* 0x000000ffffa17224 */ /* 0x000fce00078e00a0 */
[----:B------:R-:W-:Y:S05]  /*4a750*/  WARPSYNC.COLLECTIVE R112, `(.L_x_52584) ;  /* 0x0000000070087348 */ /* 0x000fea0003c00000 */
[----:B------:R0:W1:Y:S02]  /*4a760*/  SHFL.BFLY P1, R112, R161, R114, R113 ;  /* 0x0c000072a1707389 */ /* 0x0000640000020071 */
[----:B01----:R-:W-:Y:S05]  /*4a770*/  ENDCOLLECTIVE ;  /* 0x000000000000791b */ /* 0x003fea0003800000 */
.L_x_52584:
[----:B------:R-:W-:Y:S02]  /*4a780*/  IMAD.MOV.U32 R114, RZ, RZ, 0x4 ;  /* 0x00000004ff727424 */ /* 0x000fe400078e00ff */
[----:B------:R-:W-:Y:S01]  /*4a790*/  FADD.FTZ R160, R160, R112 ;  /* 0x00000070a0a07221 */ /* 0x000fe20000010000 */
[----:B------:R-:W-:-:S04]  /*4a7a0*/  MOV R112, 0xffffffff ;  /* 0xffffffff00707802 */ /* 0x000fc80000000f00 */
[----:B------:R-:W-:-:S07]  /*4a7b0*/  MOV R161, R160 ;  /* 0x000000a000a17202 */ /* 0x000fce0000000f00 */
[----:B------:R-:W-:Y:S05]  /*4a7c0*/  WARPSYNC.COLLECTIVE R112, `(.L_x_52585) ;  /* 0x0000000070087348 */ /* 0x000fea0003c00000 */
[----:B------:R0:W1:Y:S02]  /*4a7d0*/  SHFL.BFLY P1, R112, R161, R114, R113 ;  /* 0x0c000072a1707389 */ /* 0x0000640000020071 */
[----:B01----:R-:W-:Y:S05]  /*4a7e0*/  ENDCOLLECTIVE ;  /* 0x000000000000791b */ /* 0x003fea0003800000 */
.L_x_52585:
[----:B------:R-:W-:Y:S02]  /*4a7f0*/  HFMA2 R114, -RZ, RZ, 0, 4.76837158203125e-07 ;  /* 0x00000008ff727431 */ /* 0x000fe400000001ff */
[----:B------:R-:W-:Y:S01]  /*4a800*/  FADD.FTZ R160, R160, R112 ;  /* 0x00000070a0a07221 */ /* 0x000fe20000010000 */
[----:B------:R-:W-:-:S03]  /*4a810*/  IMAD.MOV.U32 R112, RZ, RZ, -0x1 ;  /* 0xffffffffff707424 */ /* 0x000fc600078e00ff */
[----:B------:R-:W-:-:S07]  /*4a820*/  IMAD.MOV.U32 R161, RZ, RZ, R160 ;  /* 0x000000ffffa17224 */ /* 0x000fce00078e00a0 */
[----:B------:R-:W-:Y:S05]  /*4a830*/  WARPSYNC.COLLECTIVE R112, `(.L_x_52586) ;  /* 0x0000000070087348 */ /* 0x000fea0003c00000 */
[----:B------:R0:W1:Y:S02]  /*4a840*/  SHFL.BFLY P1, R112, R161, R114, R113 ;  /* 0x0c000072a1707389 */ /* 0x0000640000020071 */
[----:B01----:R-:W-:Y:S05]  /*4a850*/  ENDCOLLECTIVE ;  /* 0x000000000000791b */ /* 0x003fea0003800000 */
.L_x_52586:
[----:B------:R-:W-:Y:S02]  /*4a860*/  IMAD.MOV.U32 R114, RZ, RZ, 0x10 ;  /* 0x00000010ff727424 */ /* 0x000fe400078e00ff */
[----:B------:R-:W-:Y:S01]  /*4a870*/  FADD.FTZ R160, R160, R112 ;  /* 0x00000070a0a07221 */ /* 0x000fe20000010000 */
[----:B------:R-:W-:-:S04]  /*4a880*/  MOV R112, 0xffffffff ;  /* 0xffffffff00707802 */ /* 0x000fc80000000f00 */
[----:B------:R-:W-:-:S07]  /*4a890*/  MOV R161, R160 ;  /* 0x000000a000a17202 */ /* 0x000fce0000000f00 */
[----:B------:R-:W-:Y:S05]  /*4a8a0*/  WARPSYNC.COLLECTIVE R112, `(.L_x_52587) ;  /* 0x0000000070087348 */ /* 0x000fea0003c00000 */
[----:B------:R0:W1:Y:S02]  /*4a8b0*/  SHFL.BFLY P1, R112, R161, R114, R113 ;  /* 0x0c000072a1707389 */ /* 0x0000640000020071 */
[----:B01----:R-:W-:Y:S05]  /*4a8c0*/  ENDCOLLECTIVE ;  /* 0x000000000000791b */ /* 0x003fea0003800000 */
.L_x_52587:
[----:B------:R-:W-:Y:S05]  /*4a8d0*/  BRA `(.L_x_52588) ;  /* 0xffffffd400407947 */ /* 0x000fea000383ffff */
.L_x_52589:
        /* <DEDUP_REMOVED lines=10> */
.L_x_88511:


//--------------------- .text._ZN10layer_norm13ln_fwd_kernelINS_13Kernel_traitsI6__halfS2_fS2_fjLj2560ELj1ELj4ELj1ELj16ENS_18Kernel_traits_baseILj2560ES2_S2_fS2_fjLj128EEEEELb0ELb0ELb0ELb0EEEvNS_9FwdParamsE --------------------------
	.section	.text._ZN10layer_norm13ln_fwd_kernelINS_13Kernel_traitsI6__halfS2_fS2_fjLj2560ELj1ELj4ELj1ELj16ENS_18Kernel_traits_baseILj2560ES2_S2_fS2_fjLj128EEEEELb0ELb0ELb0ELb0EEEvNS_9FwdParamsE,"ax",@progbits
	.align	128
        .global         _ZN10layer_norm13ln_fwd_kernelINS_13Kernel_traitsI6__halfS2_fS2_fjLj2560ELj1ELj4ELj1ELj16ENS_18Kernel_traits_baseILj2560ES2_S2_fS2_fjLj128EEEEELb0ELb0ELb0ELb0EEEvNS_9FwdParamsE
        .type           _ZN10layer_norm13ln_fwd_kernelINS_13Kernel_traitsI6__halfS2_fS2_fjLj2560ELj1ELj4ELj1ELj16ENS_18Kernel_traits_baseILj2560ES2_S2_fS2_fjLj128EEEEELb0ELb0ELb0ELb0EEEvNS_9FwdParamsE,@function
        .size           _ZN10layer_norm13ln_fwd_kernelINS_13Kernel_traitsI6__halfS2_fS2_fjLj2560ELj1ELj4ELj1ELj16ENS_18Kernel_traits_baseILj2560ES2_S2_fS2_fjLj128EEEEELb0ELb0ELb0ELb0EEEvNS_9FwdParamsE,(.L_x_88512 - _ZN10layer_norm13ln_fwd_kernelINS_13Kernel_traitsI6__halfS2_fS2_fjLj2560ELj1ELj4ELj1ELj16ENS_18Kernel_traits_baseILj2560ES2_S2_fS2_fjLj128EEEEELb0ELb0ELb0ELb0EEEvNS_9FwdParamsE)
        .other          _ZN10layer_norm13ln_fwd_kernelINS_13Kernel_traitsI6__halfS2_fS2_fjLj2560ELj1ELj4ELj1ELj16ENS_18Kernel_traits_baseILj2560ES2_S2_fS2_fjLj128EEEEELb0ELb0ELb0ELb0EEEvNS_9FwdParamsE,@"STO_CUDA_ENTRY STV_DEFAULT"
_ZN10layer_norm13ln_fwd_kernelINS_13Kernel_traitsI6__halfS2_fS2_fjLj2560ELj1ELj4ELj1ELj16ENS_18Kernel_traits_baseILj2560ES2_S2_fS2_fjLj128EEEEELb0ELb0ELb0ELb0EEEvNS_9FwdParamsE:
.text._ZN10layer_norm13ln_fwd_kernelINS_13Kernel_traitsI6__halfS2_fS2_fjLj2560ELj1ELj4ELj1ELj16ENS_18Kernel_traits_baseILj2560ES2_S2_fS2_fjLj128EEEEELb0ELb0ELb0ELb0EEEvNS_9FwdParamsE:
        /* <DEDUP_REMOVED lines=35> */
[----:B-1----:R-:W-:Y:S01]  /*0230*/  @P6 IMAD.WIDE.U32 R10, R97, 0x10, R10 ;  /* 0x00000010610a6825 */ /* 0x002fe200078e000a */
[----:B------:R-:W5:Y:S03]  /*0240*/  @P6 LDG.E.128 R68, desc[UR6][R8.64] ;  /* 0x0000000608446981 */ /* 0x000f66000c1e1d00 */
[----:B--2---:R-:W-:Y:S01]  /*0250*/  @P5 IMAD.WIDE.U32 R4, R3, 0x10, R4 ;  /* 0x0000001003045825 */ /* 0x004fe200078e0004 */
        /* <DEDUP_REMOVED lines=62> */
.L_x_52591:
        /* <DEDUP_REMOVED lines=16> */
[----:B------:R-:W0:Y:S01]  /*0740*/  @P4 LDC.64 R20, c[0x0][0x3d0] ;  /* 0x0000f400ff144b82 */ /* 0x000e220000000a00 */
[C---:B-1----:R-:W-:Y:S01]  /*0750*/  @P6 IMAD.WIDE.U32 R4, R77.reuse, 0x10, R8 ;  /* 0x000000104d046825 */ /* 0x042fe200078e0008 */
[C---:B------:R-:W-:Y:S02]  /*0760*/  ISETP.GE.U32.AND P1, PT, R2.reuse, 0x100, PT ;  /* 0x000001000200780c */ /* 0x040fe40003f26070 */
[----:B------:R-:W-:Y:S02]  /*0770*/  @P6 IADD3 R77, PT, PT, R77, 0x20, RZ ;  /* 0x000000204d4d6810 */ /* 0x000fe40007ffe0ff */
[----:B------:R1:W5:Y:S02]  /*0780*/  @P6 LDG.E.128 R68, desc[UR6][R4.64] ;  /* 0x0000000604446981 */ /* 0x000364000c1e1d00 */
[----:B------:R-:W4:Y:S01]  /*0790*/  @P3 LDC.64 R8, c[0x0][0x3d0] ;  /* 0x0000f400ff083b82 */ /* 0x000f220000000a00 */
[----:B------:R-:W-:Y:S01]  /*07a0*/  @P6 MOV R67, RZ ;  /* 0x000000ff00436202 */ /* 0x000fe20000000f00 */
[----:B--2---:R-:W-:Y:S01]  /*07b0*/  @P5 IMAD.WIDE.U32 R10, R77, 0x10, R10 ;  /* 0x000000104d0a5825 */ /* 0x004fe200078e000a */
[----:B------:R-:W-:-:S02]  /*07c0*/  ISETP.GE.U32.AND P6, PT, R2, 0x120, PT ;  /* 0x000001200200780c */ /* 0x000fc40003fc6070 */
[----:B------:R-:W-:Y:S02]  /*07d0*/  @P5 IADD3 R77, PT, PT, R77, 0x20, RZ ;  /* 0x000000204d4d5810 */ /* 0x000fe40007ffe0ff */
[----:B------:R-:W5:Y:S01]  /*07e0*/  @P5 LDG.E.128 R164, desc[UR6][R10.64] ;  /* 0x000000060aa45981 */ /* 0x000f62000c1e1d00 */
[----:B------:R-:W2:Y:S02]  /*07f0*/  @P2 LDC.64 R28, c[0x0][0x3d0] ;  /* 0x0000f400ff1c2b82 */ /* 0x000ea40000000a00 */
[C---:B---3--:R-:W-:Y:S01]  /*0800*/  @P0 IMAD.WIDE.U32 R6, R77.reuse, 0x10, R12 ;  /* 0x000000104d060825 */ /* 0x048fe200078e000c */
[----:B------:R-:W-:-:S04]  /*0810*/  @P0 IADD3 R77, PT, PT, R77, 0x20, RZ ;  /* 0x000000204d4d0810 */ /* 0x000fc80007ffe0ff */
[----:B------:R-:W5:Y:S01]  /*0820*/  @P0 LDG.E.128 R56, desc[UR6][R6.64] ;  /* 0x0000000606380981 */ /* 0x000f62000c1e1d00 */
[----:B------:R-:W3:Y:S01]  /*0830*/  @P1 LDC.64 R36, c[0x0][0x3d0] ;  /* 0x0000f400ff241b82 */ /* 0x000ee20000000a00 */
[C---:B0-----:R-:W-:Y:S01]  /*0840*/  @P4 IMAD.WIDE.U32 R20, R77.reuse, 0x10, R20 ;  /* 0x000000104d144825 */ /* 0x041fe200078e0014 */
[----:B------:R-:W-:Y:S02]  /*0850*/  @P4 IADD3 R77, PT, PT, R77, 0x20, RZ ;  /* 0x000000204d4d4810 */ /* 0x000fe40007ffe0ff */
[----:B------:R-:W-:Y:S01]  /*0860*/  @P5 MOV R63, RZ ;  /* 0x000000ff003f5202 */ /* 0x000fe20000000f00 */
[----:B------:R-:W-:Y:S01]  /*0870*/  HFMA2 R14, -RZ, RZ, 0, 0 ;  /* 0x00000000ff0e7431 */ /* 0x000fe200000001ff */
[----:B------:R0:W5:Y:S02]  /*0880*/  @P4 LDG.E.128 R48, desc[UR6][R20.64] ;  /* 0x0000000614304981 */ /* 0x000164000c1e1d00 */
[----:B------:R-:W1:Y:S01]  /*0890*/  @P6 LDC.64 R12, c[0x0][0x3d0] ;  /* 0x0000f400ff0c6b82 */ /* 0x000e620000000a00 */
[C---:B----4-:R-:W-:Y:S01]  /*08a0*/  @P3 IMAD.WIDE.U32 R8, R77.reuse, 0x10, R8 ;  /* 0x000000104d083825 */ /* 0x050fe200078e0008 */
[----:B------:R-:W-:-:S04]  /*08b0*/  @P3 IADD3 R77, PT, PT, R77, 0x20, RZ ;  /* 0x000000204d4d3810 */ /* 0x000fc80007ffe0ff */
[----:B------:R-:W5:Y:S01]  /*08c0*/  @P3 LDG.E.128 R40, desc[UR6][R8.64] ;  /* 0x0000000608283981 */ /* 0x000f62000c1e1d00 */
[C---:B--2---:R-:W-:Y:S01]  /*08d0*/  @P2 IMAD.WIDE.U32 R28, R77.reuse, 0x10, R28 ;  /* 0x000000104d1c2825 */ /* 0x044fe200078e001c */
[----:B------:R-:W-:Y:S02]  /*08e0*/  @P2 IADD3 R77, PT, PT, R77, 0x20, RZ ;  /* 0x000000204d4d2810 */ /* 0x000fe40007ffe0ff */
[----:B------:R-:W-:Y:S01]  /*08f0*/  ISETP.GE.U32.AND P5, PT, R2, 0x140, PT ;  /* 0x000001400200780c */ /* 0x000fe20003fa6070 */
[----:B------:R-:W-:Y:S01]  /*0900*/  HFMA2 R30, -RZ, RZ, 0, 0 ;  /* 0x00000000ff1e7431 */ /* 0x000fe200000001ff */
[----:B------:R2:W5:Y:S01]  /*0910*/  @P2 LDG.E.128 R32, desc[UR6][R28.64] ;  /* 0x000000061c202981 */ /* 0x000562000c1e1d00 */
[C---:B---3--:R-:W-:Y:S01]  /*0920*/  @P1 IMAD.WIDE.U32 R36, R77.reuse, 0x10, R36 ;  /* 0x000000104d241825 */ /* 0x048fe200078e0024 */
[----:B------:R-:W-:-:S03]  /*0930*/  @P1 IADD3 R77, PT, PT, R77, 0x20, RZ ;  /* 0x000000204d4d1810 */ /* 0x000fc60007ffe0ff */
[----:B------:R-:W-:Y:S02]  /*0940*/  HFMA2 R46, -RZ, RZ, 0, 0 ;  /* 0x00000000ff2e7431 */ /* 0x000fe400000001ff */
[----:B------:R-:W-:Y:S01]  /*0950*/  HFMA2 R62, -RZ, RZ, 0, 0 ;  /* 0x00000000ff3e7431 */ /* 0x000fe200000001ff */
[----:B------:R3:W5:Y:S01]  /*0960*/  @P1 LDG.E.128 R24, desc[UR6][R36.64] ;  /* 0x0000000624181981 */ /* 0x000762000c1e1d00 */
[----:B-1----:R-:W-:-:S05]  /*0970*/  @P6 IMAD.WIDE.U32 R4, R77, 0x10, R12 ;  /* 0x000000104d046825 */ /* 0x002fca00078e000c */
[----:B------:R1:W5:Y:S01]  /*0980*/  @P6 LDG.E.128 R16, desc[UR6][R4.64] ;  /* 0x0000000604106981 */ /* 0x000362000c1e1d00 */
[----:B------:R-:W-:Y:S01]  /*0990*/  HFMA2 R74, -RZ, RZ, 0, 0 ;  /* 0x00000000ff4a7431 */ /* 0x000fe200000001ff */
[----:B------:R-:W-:Y:S02]  /*09a0*/  CS2R R12, SRZ ;  /* 0x00000000000c7805 */ /* 0x000fe4000001ff00 */
[----:B------:R-:W-:Y:S02]  /*09b0*/  MOV R22, RZ ;  /* 0x000000ff00167202 */ /* 0x000fe40000000f00 */
[----:B0-----:R-:W-:Y:S02]  /*09c0*/  CS2R R20, SRZ ;  /* 0x0000000000147805 */ /* 0x001fe4000001ff00 */
[----:B--2---:R-:W-:Y:S02]  /*09d0*/  CS2R R28, SRZ ;  /* 0x00000000001c7805 */ /* 0x004fe4000001ff00 */
[----:B------:R-:W-:-:S02]  /*09e0*/  MOV R38, RZ ;  /* 0x000000ff00267202 */ /* 0x000fc40000000f00 */
[----:B---3--:R-:W-:Y:S02]  /*09f0*/  CS2R R36, SRZ ;  /* 0x0000000000247805 */ /* 0x008fe4000001ff00 */
[----:B------:R-:W-:Y:S02]  /*0a00*/  CS2R R44, SRZ ;  /* 0x00000000002c7805 */ /* 0x000fe4000001ff00 */
[----:B------:R-:W-:Y:S02]  /*0a10*/  MOV R54, RZ ;  /* 0x000000ff00367202 */ /* 0x000fe40000000f00 */
[----:B------:R-:W-:Y:S02]  /*0a20*/  CS2R R52, SRZ ;  /* 0x0000000000347805 */ /* 0x000fe4000001ff00 */
[----:B------:R-:W-:Y:S02]  /*0a30*/  CS2R R60, SRZ ;  /* 0x00000000003c7805 */ /* 0x000fe4000001ff00 */
[----:B------:R-:W-:-:S02]  /*0a40*/  MOV R66, RZ ;  /* 0x000000ff00427202 */ /* 0x000fc40000000f00 */
[----:B------:R-:W-:Y:S02]  /*0a50*/  CS2R R64, SRZ ;  /* 0x0000000000407805 */ /* 0x000fe4000001ff00 */
[----:B------:R-:W-:Y:S02]  /*0a60*/  CS2R R72, SRZ ;  /* 0x0000000000487805 */ /* 0x000fe4000001ff00 */
[----:B------:R-:W-:Y:S02]  /*0a70*/  @P0 MOV R55, RZ ;  /* 0x000000ff00370202 */ /* 0x000fe40000000f00 */
[----:B------:R-:W-:Y:S02]  /*0a80*/  @P4 MOV R47, RZ ;  /* 0x000000ff002f4202 */ /* 0x000fe40000000f00 */
[----:B------:R-:W-:Y:S02]  /*0a90*/  @P3 MOV R39, RZ ;  /* 0x000000ff00273202 */ /* 0x000fe40000000f00 */
[----:B------:R-:W-:-:S02]  /*0aa0*/  @P2 MOV R31, RZ ;  /* 0x000000ff001f2202 */ /* 0x000fc40000000f00 */
[----:B------:R-:W-:Y:S02]  /*0ab0*/  @P1 MOV R23, RZ ;  /* 0x000000ff00171202 */ /* 0x000fe40000000f00 */
[----:B------:R-:W-:Y:S02]  /*0ac0*/  @P6 MOV R15, RZ ;  /* 0x000000ff000f6202 */ /* 0x000fe40000000f00 */
[----:B------:R-:W-:Y:S01]  /*0ad0*/  @P6 IADD3 R77, PT, PT, R77, 0x20, RZ ;  /* 0x000000204d4d6810 */ /* 0x000fe20007ffe0ff */
[----:B-1----:R-:W-:Y:S06]  /*0ae0*/  @!P5 BRA `(.L_x_52592) ;  /* 0x00000000005cd947 */ /* 0x002fec0003800000 */
        /* <DEDUP_REMOVED lines=23> */
.L_x_52592:
[----:B------:R-:W-:Y:S05]  /*0c60*/  BSYNC.RECONVERGENT B0 ;  /* 0x0000000000007941 */ /* 0x000fea0003800200 */
.L_x_52590:
[----:B------:R-:W0:Y:S02]  /*0c70*/  LDCU UR4, c[0x0][0x384] ;  /* 0x00007080ff0477ac */ /* 0x000e240008000800 */
[----:B0-----:R-:W-:-:S13]  /*0c80*/  ISETP.GE.AND P0, PT, R156, UR4, PT ;  /* 0x000000049c007c0c */ /* 0x001fda000bf06270 */
[----:B------:R-:W-:Y:S05]  /*0c90*/  @P0 EXIT ;  /* 0x000000000000094d */ /* 0x000fea0003800000 */
[----:B------:R-:W0:Y:S01]  /*0ca0*/  LDCU.64 UR4, c[0x0][0x3e0] ;  /* 0x00007c00ff0477ac */ /* 0x000e220008000a00 */
[----:B------:R-:W1:Y:S01]  /*0cb0*/  LDCU UR12, c[0x0][0x388] ;  /* 0x00007100ff0c77ac */ /* 0x000e620008000800 */
[----:B------:R-:W2:Y:S01]  /*0cc0*/  LDCU.U8 UR10, c[0x0][0x410] ;  /* 0x00008200ff0a77ac */ /* 0x000ea20008000000 */
[----:B------:R-:W3:Y:S01]  /*0cd0*/  LDCU UR11, c[0x0][0x448] ;  /* 0x00008900ff0b77ac */ /* 0x000ee20008000800 */
[----:B------:R-:W4:Y:S01]  /*0ce0*/  LDCU.64 UR8, c[0x0][0x3a0] ;  /* 0x00007400ff0877ac */ /* 0x000f220008000a00 */
[----:B0-----:R-:W-:-:S04]  /*0cf0*/  ISETP.NE.U32.AND P4, PT, RZ, UR4, PT ;  /* 0x00000004ff007c0c */ /* 0x001fc8000bf85070 */
[----:B-1234-:R-:W-:-:S13]  /*0d00*/  ISETP.NE.AND.EX P4, PT, RZ, UR5, PT, P4 ;  /* 0x00000005ff007c0c */ /* 0x01efda000bf85340 */
.L_x_52654:
[----:B0-234-:R-:W0:Y:S02]  /*0d10*/  @P4 LDC.64 R160, c[0x0][0x3e0] ;  /* 0x0000f800ffa04b82 */ /* 0x01de240000000a00 */
[----:B0-----:R-:W-:-:S06]  /*0d20*/  @P4 IMAD.WIDE R160, R156, 0x2, R160 ;  /* 0x000000029ca04825 */ /* 0x001fcc00078e02a0 */
[----:B------:R-:W2:Y:S01]  /*0d30*/  @P4 LDG.E.U16 R160, desc[UR6][R160.64] ;  /* 0x00000006a0a04981 */ /* 0x000ea2000c1e1500 */
[----:B------:R-:W-:Y:S01]  /*0d40*/  IMAD R0, R156, UR12, RZ ;  /* 0x0000000c9c007c24 */ /* 0x000fe2000f8e02ff */
[----:B------:R-:W-:Y:S01]  /*0d50*/  ISETP.GE.U32.AND P3, PT, R2, 0x20, PT ;  /* 0x000000200200780c */ /* 0x000fe20003f66070 */
[----:B------:R-:W-:Y:S03]  /*0d60*/  BSSY.RECONVERGENT B0, `(.L_x_52593) ;  /* 0x0000038000007945 */ /* 0x000fe60003800200 */
[----:B------:R-:W-:-:S04]  /*0d70*/  SHF.R.S32.HI R157, RZ, 0x1f, R0 ;  /* 0x0000001fff9d7819 */ /* 0x000fc80000011400 */
[----:B------:R-:W-:Y:S01]  /*0d80*/  LEA.HI R158, R157, R0, RZ, 0x3 ;  /* 0x000000009d9e7211 */ /* 0x000fe200078f18ff */
[----:B------:R-:W-:-:S03]  /*0d90*/  HFMA2 R0, -RZ, RZ, 1.875, 0 ;  /* 0x3f800000ff007431 */ /* 0x000fc600000001ff */
[----:B------:R-:W-:-:S04]  /*0da0*/  LEA.HI.SX32 R157, R158, R3, 0x1d ;  /* 0x000000039e9d7211 */ /* 0x000fc800078feaff */
[----:B------:R-:W-:Y:S01]  /*0db0*/  MOV R158, R157 ;  /* 0x0000009d009e7202 */ /* 0x000fe20000000f00 */
[----:B--2---:R-:W-:Y:S01]  /*0dc0*/  @P4 HADD2.F32 R0, -RZ, R160.H0_H0 ;  /* 0x200000a0ff004230 */ /* 0x004fe20000004100 */
        /* <DEDUP_REMOVED lines=10> */
[----:B------:R0:W3:Y:S01]  /*0e70*/  LDG.E.128 R176, desc[UR6][R154.64+0x10] ;  /* 0x000010069ab07981 */ /* 0x0000e2000c1e1d00 */
[--C-:B-----5:R-:W-:Y:S02]  /*0e80*/  HADD2.F32 R153, -RZ, R148.reuse.H0_H0 ;  /* 0x20000094ff997230 */ /* 0x120fe40000004100 */
[----:B------:R-:W-:Y:S02]  /*0e90*/  HADD2.F32 R148, -RZ, R148.H1_H1 ;  /* 0x30000094ff947230 */ /* 0x000fe40000004100 */
[--C-:B------:R-:W-:Y:S02]  /*0ea0*/  HADD2.F32 R159, -RZ, R149.reuse.H0_H0 ;  /* 0x20000095ff9f7230 */ /* 0x100fe40000004100 */
[----:B------:R-:W-:-:S02]  /*0eb0*/  HADD2.F32 R158, -RZ, R149.H1_H1 ;  /* 0x30000095ff9e7230 */ /* 0x000fc40000004100 */
[--C-:B------:R-:W-:Y:S02]  /*0ec0*/  HADD2.F32 R149, -RZ, R150.reuse.H0_H0 ;  /* 0x20000096ff957230 */ /* 0x100fe40000004100 */
[----:B------:R-:W-:Y:S02]  /*0ed0*/  HADD2.F32 R150, -RZ, R150.H1_H1 ;  /* 0x30000096ff967230 */ /* 0x000fe40000004100 */
[--C-:B------:R-:W-:Y:S02]  /*0ee0*/  HADD2.F32 R173, -RZ, R151.reuse.H0_H0 ;  /* 0x20000097ffad7230 */ /* 0x100fe40000004100 */
[----:B------:R-:W-:Y:S02]  /*0ef0*/  HADD2.F32 R174, -RZ, R151.H1_H1 ;  /* 0x30000097ffae7230 */ /* 0x000fe40000004100 */
[-C--:B--2---:R-:W-:Y:S01]  /*0f00*/  FFMA.FTZ R152, R153, R0.reuse, R160 ;  /* 0x0000000099987223 */ /* 0x084fe200000100a0 */
[-C--:B------:R-:W-:Y:S01]  /*0f10*/  FFMA.FTZ R153, R148, R0.reuse, R161 ;  /* 0x0000000094997223 */ /* 0x080fe200000100a1 */
[-C--:B0-----:R-:W-:Y:S01]  /*0f20*/  FFMA.FTZ R154, R159, R0.reuse, R162 ;  /* 0x000000009f9a7223 */ /* 0x081fe200000100a2 */
[-C--:B------:R-:W-:Y:S01]  /*0f30*/  FFMA.FTZ R155, R158, R0.reuse, R163 ;  /* 0x000000009e9b7223 */ /* 0x080fe200000100a3 */
[-C--:B---3--:R-:W-:Y:S01]  /*0f40*/  FFMA.FTZ R148, R149, R0.reuse, R176 ;  /* 0x0000000095947223 */ /* 0x088fe200000100b0 */
[-C--:B------:R-:W-:Y:S01]  /*0f50*/  FFMA.FTZ R149, R150, R0.reuse, R177 ;  /* 0x0000000096957223 */ /* 0x080fe200000100b1 */
[-C--:B------:R-:W-:Y:S01]  /*0f60*/  FFMA.FTZ R150, R173, R0.reuse, R178 ;  /* 0x00000000ad967223 */ /* 0x080fe200000100b2 */
[----:B------:R-:W-:Y:S01]  /*0f70*/  FFMA.FTZ R151, R174, R0, R179 ;  /* 0x00000000ae977223 */ /* 0x000fe200000100b3 */
[----:B------:R-:W-:Y:S06]  /*0f80*/  BRA `(.L_x_52596) ;  /* 0x0000000000407947 */ /* 0x000fec0003800000 */
.L_x_52595:
        /* <DEDUP_REMOVED lines=16> */
.L_x_52596:
[----:B------:R-:W0:Y:S01]  /*1090*/  LDC.64 R160, c[0x0][0x3a8] ;  /* 0x0000ea00ffa07b82 */ /* 0x000e220000000a00 */
[C---:B------:R-:W-:Y:S01]  /*10a0*/  IADD3 R158, PT, PT, R157.reuse, 0x20, RZ ;  /* 0x000000209d9e7810 */ /* 0x040fe20007ffe0ff */
[----:B0-----:R-:W-:-:S05]  /*10b0*/  IMAD.WIDE.U32 R160, R157, 0x20, R160 ;  /* 0x000000209da07825 */ /* 0x001fca00078e00a0 */
[----:B------:R0:W-:Y:S04]  /*10c0*/  STG.E.128 desc[UR6][R160.64], R152 ;  /* 0x00000098a0007986 */ /* 0x0001e8000c101d06 */
[----:B------:R0:W-:Y:S02]  /*10d0*/  STG.E.128 desc[UR6][R160.64+0x10], R148 ;  /* 0x00001094a0007986 */ /* 0x0001e4000c101d06 */
.L_x_52594:
[----:B------:R-:W-:Y:S05]  /*10e0*/  BSYNC.RECONVERGENT B0 ;  /* 0x0000000000007941 */ /* 0x000fea0003800200 */
.L_x_52593:
        /* <DEDUP_REMOVED lines=11> */
[----:B------:R-:W1:Y:S02]  /*11a0*/  LDC.64 R146, c[0x0][0x3a0] ;  /* 0x0000e800ff927b82 */ /* 0x000e640000000a00 */
[----:B-1----:R-:W-:-:S05]  /*11b0*/  IMAD.WIDE.U32 R146, R158, 0x20, R146 ;  /* 0x000000209e927825 */ /* 0x002fca00078e0092 */
[----:B0-----:R-:W2:Y:S04]  /*11c0*/  LDG.E.128 R160, desc[UR6][R146.64] ;  /* 0x0000000692a07981 */ /* 0x001ea8000c1e1d00 */
        /* <DEDUP_REMOVED lines=18> */
.L_x_52599:
        /* <DEDUP_REMOVED lines=8> */
[--C-:B0-----:R-:W-:Y:S02]  /*1370*/  HADD2.F32 R161, -RZ, R142.reuse.H0_H0 ;  /* 0x2000008effa17230 */ /* 0x101fe40000004100 */
[-C--:B------:R-:W-:Y:S01]  /*1380*/  FMUL.FTZ R147, R141, R0.reuse ;  /* 0x000000008d937220 */ /* 0x080fe20000410000 */
[----:B------:R-:W-:Y:S02]  /*1390*/  HADD2.F32 R163, -RZ, R142.H1_H1 ;  /* 0x3000008effa37230 */ /* 0x000fe40000004100 */
[-C--:B------:R-:W-:Y:S01]  /*13a0*/  FMUL.FTZ R142, R173, R0.reuse ;  /* 0x00000000ad8e7220 */ /* 0x080fe20000410000 */
[----:B------:R-:W-:Y:S02]  /*13b0*/  HADD2.F32 R143, -RZ, R143.H1_H1 ;  /* 0x3000008fff8f7230 */ /* 0x000fe40000004100 */
[-C--:B------:R-:W-:Y:S01]  /*13c0*/  FMUL.FTZ R140, R161, R0.reuse ;  /* 0x00000000a18c7220 */ /* 0x080fe20000410000 */
[----:B------:R-:W-:-:S02]  /*13d0*/  FMUL.FTZ R141, R163, R0 ;  /* 0x00000000a38d7220 */ /* 0x000fc40000410000 */
[----:B------:R-:W-:-:S07]  /*13e0*/  FMUL.FTZ R143, R143, R0 ;  /* 0x000000008f8f7220 */ /* 0x000fce0000410000 */
.L_x_52600:
[----:B------:R-:W0:Y:S02]  /*13f0*/  LDC.64 R160, c[0x0][0x3a8] ;  /* 0x0000ea00ffa07b82 */ /* 0x000e240000000a00 */
[C---:B0-----:R-:W-:Y:S01]  /*1400*/  IMAD.WIDE.U32 R160, R158.reuse, 0x20, R160 ;  /* 0x000000209ea07825 */ /* 0x041fe200078e00a0 */
[----:B------:R-:W-:-:S04]  /*1410*/  IADD3 R158, PT, PT, R158, 0x20, RZ ;  /* 0x000000209e9e7810 */ /* 0x000fc80007ffe0ff */
[----:B------:R1:W-:Y:S04]  /*1420*/  STG.E.128 desc[UR6][R160.64], R144 ;  /* 0x00000090a0007986 */ /* 0x0003e8000c101d06 */
[----:B------:R1:W-:Y:S02]  /*1430*/  STG.E.128 desc[UR6][R160.64+0x10], R140 ;  /* 0x0000108ca0007986 */ /* 0x0003e4000c101d06 */
.L_x_52598:
[----:B------:R-:W-:Y:S05]  /*1440*/  BSYNC.RECONVERGENT B0 ;  /* 0x0000000000007941 */ /* 0x000fea0003800200 */
.L_x_52597:
        /* <DEDUP_REMOVED lines=13> */
[----:B01----:R-:W2:Y:S04]  /*1520*/  LDG.E.128 R160, desc[UR6][R138.64] ;  /* 0x000000068aa07981 */ /* 0x003ea8000c1e1d00 */
        /* <DEDUP_REMOVED lines=18> */
.L_x_52603:
        /* <DEDUP_REMOVED lines=8> */
[--C-:B01----:R-:W-:Y:S02]  /*16d0*/  HADD2.F32 R161, -RZ, R134.reuse.H0_H0 ;  /* 0x20000086ffa17230 */ /* 0x103fe40000004100 */
[-C--:B------:R-:W-:Y:S01]  /*16e0*/  FMUL.FTZ R139, R133, R0.reuse ;  /* 0x00000000858b7220 */ /* 0x080fe20000410000 */
[----:B------:R-:W-:Y:S02]  /*16f0*/  HADD2.F32 R163, -RZ, R134.H1_H1 ;  /* 0x30000086ffa37230 */ /* 0x000fe40000004100 */
[-C--:B------:R-:W-:Y:S01]  /*1700*/  FMUL.FTZ R134, R173, R0.reuse ;  /* 0x00000000ad867220 */ /* 0x080fe20000410000 */
[----:B------:R-:W-:Y:S02]  /*1710*/  HADD2.F32 R135, -RZ, R135.H1_H1 ;  /* 0x30000087ff877230 */ /* 0x000fe40000004100 */
[-C--:B------:R-:W-:Y:S01]  /*1720*/  FMUL.FTZ R132, R161, R0.reuse ;  /* 0x00000000a1847220 */ /* 0x080fe20000410000 */
[----:B------:R-:W-:-:S02]  /*1730*/  FMUL.FTZ R133, R163, R0 ;  /* 0x00000000a3857220 */ /* 0x000fc40000410000 */
[----:B------:R-:W-:-:S07]  /*1740*/  FMUL.FTZ R135, R135, R0 ;  /* 0x0000000087877220 */ /* 0x000fce0000410000 */
.L_x_52604:
[----:B------:R-:W0:Y:S02]  /*1750*/  LDC.64 R160, c[0x0][0x3a8] ;  /* 0x0000ea00ffa07b82 */ /* 0x000e240000000a00 */
[C---:B0-----:R-:W-:Y:S01]  /*1760*/  IMAD.WIDE.U32 R160, R158.reuse, 0x20, R160 ;  /* 0x000000209ea07825 */ /* 0x041fe200078e00a0 */
[----:B------:R-:W-:-:S04]  /*1770*/  IADD3 R158, PT, PT, R158, 0x20, RZ ;  /* 0x000000209e9e7810 */ /* 0x000fc80007ffe0ff */
[----:B------:R2:W-:Y:S04]  /*1780*/  STG.E.128 desc[UR6][R160.64], R136 ;  /* 0x00000088a0007986 */ /* 0x0005e8000c101d06 */
[----:B------:R2:W-:Y:S02]  /*1790*/  STG.E.128 desc[UR6][R160.64+0x10], R132 ;  /* 0x00001084a0007986 */ /* 0x0005e4000c101d06 */
.L_x_52602:
[----:B------:R-:W-:Y:S05]  /*17a0*/  BSYNC.RECONVERGENT B0 ;  /* 0x0000000000007941 */ /* 0x000fea0003800200 */
.L_x_52601:
        /* <DEDUP_REMOVED lines=13> */
[----:B012---:R-:W2:Y:S04]  /*1880*/  LDG.E.128 R160, desc[UR6][R130.64] ;  /* 0x0000000682a07981 */ /* 0x007ea8000c1e1d00 */
        /* <DEDUP_REMOVED lines=18> */
.L_x_52607:
        /* <DEDUP_REMOVED lines=8> */
[--C-:B012---:R-:W-:Y:S02]  /*1a30*/  HADD2.F32 R161, -RZ, R126.reuse.H0_H0 ;  /* 0x2000007effa17230 */ /* 0x107fe40000004100 */
[-C--:B------:R-:W-:Y:S01]  /*1a40*/  FMUL.FTZ R131, R125, R0.reuse ;  /* 0x000000007d837220 */ /* 0x080fe20000410000 */
[----:B------:R-:W-:Y:S02]  /*1a50*/  HADD2.F32 R163, -RZ, R126.H1_H1 ;  /* 0x3000007effa37230 */ /* 0x000fe40000004100 */
[-C--:B------:R-:W-:Y:S01]  /*1a60*/  FMUL.FTZ R126, R173, R0.reuse ;  /* 0x00000000ad7e7220 */ /* 0x080fe20000410000 */
[----:B------:R-:W-:Y:S02]  /*1a70*/  HADD2.F32 R127, -RZ, R127.H1_H1 ;  /* 0x3000007fff7f7230 */ /* 0x000fe40000004100 */
[-C--:B------:R-:W-:Y:S01]  /*1a80*/  FMUL.FTZ R124, R161, R0.reuse ;  /* 0x00000000a17c7220 */ /* 0x080fe20000410000 */
[----:B------:R-:W-:-:S02]  /*1a90*/  FMUL.FTZ R125, R163, R0 ;  /* 0x00000000a37d7220 */ /* 0x000fc40000410000 */
[----:B------:R-:W-:-:S07]  /*1aa0*/  FMUL.FTZ R127, R127, R0 ;  /* 0x000000007f7f7220 */ /* 0x000fce0000410000 */
.L_x_52608:
[----:B------:R-:W0:Y:S02]  /*1ab0*/  LDC.64 R160, c[0x0][0x3a8] ;  /* 0x0000ea00ffa07b82 */ /* 0x000e240000000a00 */
[C---:B0-----:R-:W-:Y:S01]  /*1ac0*/  IMAD.WIDE.U32 R160, R158.reuse, 0x20, R160 ;  /* 0x000000209ea07825 */ /* 0x041fe200078e00a0 */
[----:B------:R-:W-:-:S04]  /*1ad0*/  IADD3 R158, PT, PT, R158, 0x20, RZ ;  /* 0x000000209e9e7810 */ /* 0x000fc80007ffe0ff */
[----:B------:R3:W-:Y:S04]  /*1ae0*/  STG.E.128 desc[UR6][R160.64], R128 ;  /* 0x00000080a0007986 */ /* 0x0007e8000c101d06 */
[----:B------:R3:W-:Y:S02]  /*1af0*/  STG.E.128 desc[UR6][R160.64+0x10], R124 ;  /* 0x0000107ca0007986 */ /* 0x0007e4000c101d06 */
.L_x_52606:
[----:B------:R-:W-:Y:S05]  /*1b00*/  BSYNC.RECONVERGENT B0 ;  /* 0x0000000000007941 */ /* 0x000fea0003800200 */
.L_x_52605:
        /* <DEDUP_REMOVED lines=13> */
[----:B0123--:R-:W2:Y:S04]  /*1be0*/  LDG.E.128 R160, desc[UR6][R122.64] ;  /* 0x000000067aa07981 */ /* 0x00fea8000c1e1d00 */
        /* <DEDUP_REMOVED lines=18> */
.L_x_52611:
        /* <DEDUP_REMOVED lines=8> */
[--C-:B0123--:R-:W-:Y:S02]  /*1d90*/  HADD2.F32 R161, -RZ, R118.reuse.H0_H0 ;  /* 0x20000076ffa17230 */ /* 0x10ffe40000004100 */
[-C--:B------:R-:W-:Y:S01]  /*1da0*/  FMUL.FTZ R123, R117, R0.reuse ;  /* 0x00000000757b7220 */ /* 0x080fe20000410000 */
[----:B------:R-:W-:Y:S02]  /*1db0*/  HADD2.F32 R163, -RZ, R118.H1_H1 ;  /* 0x30000076ffa37230 */ /* 0x000fe40000004100 */
[-C--:B------:R-:W-:Y:S01]  /*1dc0*/  FMUL.FTZ R118, R173, R0.reuse ;  /* 0x00000000ad767220 */ /* 0x080fe20000410000 */
[----:B------:R-:W-:Y:S02]  /*1dd0*/  HADD2.F32 R119, -RZ, R119.H1_H1 ;  /* 0x30000077ff777230 */ /* 0x000fe40000004100 */
[-C--:B------:R-:W-:Y:S01]  /*1de0*/  FMUL.FTZ R116, R161, R0.reuse ;  /* 0x00000000a1747220 */ /* 0x080fe20000410000 */
[----:B------:R-:W-:-:S02]  /*1df0*/  FMUL.FTZ R117, R163, R0 ;  /* 0x00000000a3757220 */ /* 0x000fc40000410000 */
[----:B------:R-:W-:-:S07]  /*1e00*/  FMUL.FTZ R119, R119, R0 ;  /* 0x0000000077777220 */ /* 0x000fce0000410000 */
.L_x_52612:
[----:B------:R-:W0:Y:S02]  /*1e10*/  LDC.64 R160, c[0x0][0x3a8] ;  /* 0x0000ea00ffa07b82 */ /* 0x000e240000000a00 */
[C---:B0-----:R-:W-:Y:S01]  /*1e20*/  IMAD.WIDE.U32 R160, R158.reuse, 0x20, R160 ;  /* 0x000000209ea07825 */ /* 0x041fe200078e00a0 */
[----:B------:R-:W-:-:S04]  /*1e30*/  IADD3 R158, PT, PT, R158, 0x20, RZ ;  /* 0x000000209e9e7810 */ /* 0x000fc80007ffe0ff */
[----:B------:R4:W-:Y:S04]  /*1e40*/  STG.E.128 desc[UR6][R160.64], R120 ;  /* 0x00000078a0007986 */ /* 0x0009e8000c101d06 */
[----:B------:R4:W-:Y:S02]  /*1e50*/  STG.E.128 desc[UR6][R160.64+0x10], R116 ;  /* 0x00001074a0007986 */ /* 0x0009e4000c101d06 */
.L_x_52610:
[----:B------:R-:W-:Y:S05]  /*1e60*/  BSYNC.RECONVERGENT B0 ;  /* 0x0000000000007941 */ /* 0x000fea0003800200 */
.L_x_52609:
        /* <DEDUP_REMOVED lines=13> */
[----:B-1234-:R-:W2:Y:S04]  /*1f40*/  LDG.E.128 R160, desc[UR6][R114.64] ;  /* 0x0000000672a07981 */ /* 0x01eea8000c1e1d00 */
        /* <DEDUP_REMOVED lines=18> */
.L_x_52615:
        /* <DEDUP_REMOVED lines=8> */
[--C-:B-1234-:R-:W-:Y:S02]  /*20f0*/  HADD2.F32 R161, -RZ, R110.reuse.H0_H0 ;  /* 0x2000006effa17230 */ /* 0x11efe40000004100 */
[-C--:B------:R-:W-:Y:S01]  /*2100*/  FMUL.FTZ R115, R109, R0.reuse ;  /* 0x000000006d737220 */ /* 0x080fe20000410000 */
[----:B------:R-:W-:Y:S02]  /*2110*/  HADD2.F32 R163, -RZ, R110.H1_H1 ;  /* 0x3000006effa37230 */ /* 0x000fe40000004100 */
[-C--:B------:R-:W-:Y:S01]  /*2120*/  FMUL.FTZ R110, R173, R0.reuse ;  /* 0x00000000ad6e7220 */ /* 0x080fe20000410000 */
[----:B------:R-:W-:Y:S02]  /*2130*/  HADD2.F32 R111, -RZ, R111.H1_H1 ;  /* 0x3000006fff6f7230 */ /* 0x000fe40000004100 */
[-C--:B------:R-:W-:Y:S01]  /*2140*/  FMUL.FTZ R108, R161, R0.reuse ;  /* 0x00000000a16c7220 */ /* 0x080fe20000410000 */
[----:B------:R-:W-:-:S02]  /*2150*/  FMUL.FTZ R109, R163, R0 ;  /* 0x00000000a36d7220 */ /* 0x000fc40000410000 */
[----:B------:R-:W-:-:S07]  /*2160*/  FMUL.FTZ R111, R111, R0 ;  /* 0x000000006f6f7220 */ /* 0x000fce0000410000 */
.L_x_52616:
[----:B------:R-:W0:Y:S02]  /*2170*/  LDC.64 R160, c[0x0][0x3a8] ;  /* 0x0000ea00ffa07b82 */ /* 0x000e240000000a00 */
[C---:B0-----:R-:W-:Y:S01]  /*2180*/  IMAD.WIDE.U32 R160, R158.reuse, 0x20, R160 ;  /* 0x000000209ea07825 */ /* 0x041fe200078e00a0 */
[----:B------:R-:W-:-:S04]  /*2190*/  IADD3 R158, PT, PT, R158, 0x20, RZ ;  /* 0x000000209e9e7810 */ /* 0x000fc80007ffe0ff */
[----:B------:R0:W-:Y:S04]  /*21a0*/  STG.E.128 desc[UR6][R160.64], R112 ;  /* 0x00000070a0007986 */ /* 0x0001e8000c101d06 */
[----:B------:R0:W-:Y:S02]  /*21b0*/  STG.E.128 desc[UR6][R160.64+0x10], R108 ;  /* 0x0000106ca0007986 */ /* 0x0001e4000c101d06 */
.L_x_52614:
[----:B------:R-:W-:Y:S05]  /*21c0*/  BSYNC.RECONVERGENT B0 ;  /* 0x0000000000007941 */ /* 0x000fea0003800200 */
.L_x_52613:
        /* <DEDUP_REMOVED lines=32> */
.L_x_52619:
        /* <DEDUP_REMOVED lines=16> */
.L_x_52620:
[----:B------:R-:W0:Y:S02]  /*24d0*/  LDC.64 R160, c[0x0][0x3a8] ;  /* 0x0000ea00ffa07b82 */ /* 0x000e240000000a00 */
[C---:B0-----:R-:W-:Y:S01]  /*24e0*/  IMAD.WIDE.U32 R160, R158.reuse, 0x20, R160 ;  /* 0x000000209ea07825 */ /* 0x041fe200078e00a0 */
[----:B------:R-:W-:-:S04]  /*24f0*/  IADD3 R158, PT, PT, R158, 0x20, RZ ;  /* 0x000000209e9e7810 */ /* 0x000fc80007ffe0ff */
[----:B------:R0:W-:Y:S04]  /*2500*/  STG.E.128 desc[UR6][R160.64], R104 ;  /* 0x00000068a0007986 */ /* 0x0001e8000c101d06 */
[----:B------:R0:W-:Y:S02]  /*2510*/  STG.E.128 desc[UR6][R160.64+0x10], R100 ;  /* 0x00001064a0007986 */ /* 0x0001e4000c101d06 */
.L_x_52618:
[----:B------:R-:W-:Y:S05]  /*2520*/  BSYNC.RECONVERGENT B0 ;  /* 0x0000000000007941 */ /* 0x000fea0003800200 */
.L_x_52617:
        /* <DEDUP_REMOVED lines=32> */
.L_x_52623:
        /* <DEDUP_REMOVED lines=16> */
.L_x_52624:
[----:B------:R-:W0:Y:S02]  /*2830*/  LDC.64 R160, c[0x0][0x3a8] ;  /* 0x0000ea00ffa07b82 */ /* 0x000e240000000a00 */
[C---:B0-----:R-:W-:Y:S01]  /*2840*/  IMAD.WIDE.U32 R160, R158.reuse, 0x20, R160 ;  /* 0x000000209ea07825 */ /* 0x041fe200078e00a0 */
[----:B------:R-:W-:-:S04]  /*2850*/  IADD3 R158, PT, PT, R158, 0x20, RZ ;  /* 0x000000209e9e7810 */ /* 0x000fc80007ffe0ff */
[----:B------:R0:W-:Y:S04]  /*2860*/  STG.E.128 desc[UR6][R160.64], R96 ;  /* 0x00000060a0007986 */ /* 0x0001e8000c101d06 */
[----:B------:R0:W-:Y:S02]  /*2870*/  STG.E.128 desc[UR6][R160.64+0x10], R92 ;  /* 0x0000105ca0007986 */ /* 0x0001e4000c101d06 */
.L_x_52622:
[----:B------:R-:W-:Y:S05]  /*2880*/  BSYNC.RECONVERGENT B0 ;  /* 0x0000000000007941 */ /* 0x000fea0003800200 */
.L_x_52621:
        /* <DEDUP_REMOVED lines=32> */
.L_x_52627:
        /* <DEDUP_REMOVED lines=16> */
.L_x_52628:
[----:B------:R-:W0:Y:S02]  /*2b90*/  LDC.64 R160, c[0x0][0x3a8] ;  /* 0x0000ea00ffa07b82 */ /* 0x000e240000000a00 */
[C---:B0-----:R-:W-:Y:S01]  /*2ba0*/  IMAD.WIDE.U32 R160, R158.reuse, 0x20, R160 ;  /* 0x000000209ea07825 */ /* 0x041fe200078e00a0 */
[----:B------:R-:W-:-:S04]  /*2bb0*/  IADD3 R158, PT, PT, R158, 0x20, RZ ;  /* 0x000000209e9e7810 */ /* 0x000fc80007ffe0ff */
[----:B------:R0:W-:Y:S04]  /*2bc0*/  STG.E.128 desc[UR6][R160.64], R88 ;  /* 0x00000058a0007986 */ /* 0x0001e8000c101d06 */
[----:B------:R0:W-:Y:S02]  /*2bd0*/  STG.E.128 desc[UR6][R160.64+0x10], R84 ;  /* 0x00001054a0007986 */ /* 0x0001e4000c101d06 */
.L_x_52626:
[----:B------:R-:W-:Y:S05]  /*2be0*/  BSYNC.RECONVERGENT B0 ;  /* 0x0000000000007941 */ /* 0x000fea0003800200 */
.L_x_52625:
        /* <DEDUP_REMOVED lines=14> */
[----:B------:R-:W3:Y:S01]  /*2cd0*/  LDG.E.128 R176, desc[UR6][R80.64+0x10] ;  /* 0x0000100650b07981 */ /* 0x000ee2000c1e1d00 */
        /* <DEDUP_REMOVED lines=10> */
[-C--:B------:R-:W-:Y:S01]  /*2d80*/  FFMA.FTZ R78, R159, R0.reuse, R162 ;  /* 0x000000009f4e7223 */ /* 0x080fe200000100a2 */
[-C--:B------:R-:W-:Y:S01]  /*2d90*/  FFMA.FTZ R79, R174, R0.reuse, R163 ;  /* 0x00000000ae4f7223 */ /* 0x080fe200000100a3 */
[-C--:B---3--:R-:W-:Y:S01]  /*2da0*/  FFMA.FTZ R80, R173, R0.reuse, R176 ;  /* 0x00000000ad507223 */ /* 0x088fe200000100b0 */
[-C--:B------:R-:W-:Y:S01]  /*2db0*/  FFMA.FTZ R81, R180, R0.reuse, R177 ;  /* 0x00000000b4517223 */ /* 0x080fe200000100b1 */
[-C--:B------:R-:W-:Y:S01]  /*2dc0*/  FFMA.FTZ R82, R175, R0.reuse, R178 ;  /* 0x00000000af527223 */ /* 0x080fe200000100b2 */
[----:B------:R-:W-:Y:S01]  /*2dd0*/  FFMA.FTZ R83, R182, R0, R179 ;  /* 0x00000000b6537223 */ /* 0x000fe200000100b3 */
[----:B------:R-:W-:Y:S06]  /*2de0*/  BRA `(.L_x_52632) ;  /* 0x0000000000407947 */ /* 0x000fec0003800000 */
.L_x_52631:
        /* <DEDUP_REMOVED lines=8> */
[----:B-1234-:R-:W-:Y:S02]  /*2e70*/  HADD2.F32 R161, -RZ, R77.H1_H1 ;  /* 0x3000004dffa17230 */ /* 0x01efe40000004100 */
[-C--:B------:R-:W-:Y:S01]  /*2e80*/  FMUL.FTZ R77, R81, R0.reuse ;  /* 0x00000000514d7220 */ /* 0x080fe20000410000 */
[--C-:B------:R-:W-:Y:S02]  /*2e90*/  HADD2.F32 R163, -RZ, R78.reuse.H0_H0 ;  /* 0x2000004effa37230 */ /* 0x100fe40000004100 */
[----:B------:R-:W-:Y:S02]  /*2ea0*/  HADD2.F32 R173, -RZ, R78.H1_H1 ;  /* 0x3000004effad7230 */ /* 0x000fe40000004100 */
[-C--:B------:R-:W-:Y:S01]  /*2eb0*/  FMUL.FTZ R78, R159, R0.reuse ;  /* 0x000000009f4e7220 */ /* 0x080fe20000410000 */
[-C--:B------:R-:W-:Y:S01]  /*2ec0*/  FMUL.FTZ R79, R161, R0.reuse ;  /* 0x00000000a14f7220 */ /* 0x080fe20000410000 */
[-C--:B------:R-:W-:Y:S01]  /*2ed0*/  FMUL.FTZ R80, R163, R0.reuse ;  /* 0x00000000a3507220 */ /* 0x080fe20000410000 */
[----:B------:R-:W-:-:S07]  /*2ee0*/  FMUL.FTZ R81, R173, R0 ;  /* 0x00000000ad517220 */ /* 0x000fce0000410000 */
.L_x_52632:
[----:B------:R-:W0:Y:S02]  /*2ef0*/  LDC.64 R160, c[0x0][0x3a8] ;  /* 0x0000ea00ffa07b82 */ /* 0x000e240000000a00 */
[----:B0-----:R-:W-:-:S05]  /*2f00*/  IMAD.WIDE.U32 R158, R158, 0x20, R160 ;  /* 0x000000209e9e7825 */ /* 0x001fca00078e00a0 */
[----:B------:R0:W-:Y:S04]  /*2f10*/  STG.E.128 desc[UR6][R158.64], R76 ;  /* 0x0000004c9e007986 */ /* 0x0001e8000c101d06 */
[----:B------:R0:W-:Y:S02]  /*2f20*/  STG.E.128 desc[UR6][R158.64+0x10], R80 ;  /* 0x000010509e007986 */ /* 0x0001e4000c101d06 */
.L_x_52630:
[----:B------:R-:W-:Y:S05]  /*2f30*/  BSYNC.RECONVERGENT B0 ;  /* 0x0000000000007941 */ /* 0x000fea0003800200 */
.L_x_52629:
[----:B------:R-:W-:Y:S01]  /*2f40*/  FADD.FTZ R0, RZ, R152 ;  /* 0x00000098ff007221 */ /* 0x000fe20000010000 */
[C---:B------:R-:W-:Y:S01]  /*2f50*/  ISETP.GT.U32.AND P2, PT, R2.reuse, 0x3f, PT ;  /* 0x0000003f0200780c */ /* 0x040fe20003f44070 */
[----:B------:R-:W-:Y:S01]  /*2f60*/  UMOV UR4, 0xffffffff ;  /* 0xffffffff00047882 */ /* 0x000fe20000000000 */
[C---:B------:R-:W-:Y:S01]  /*2f70*/  ISETP.GT.U32.AND P1, PT, R2.reuse, 0x5f, PT ;  /* 0x0000005f0200780c */ /* 0x040fe20003f24070 */
[----:B0-----:R-:W-:Y:S01]  /*2f80*/  FADD.FTZ R159, R153, R0 ;  /* 0x00000000999f7221 */ /* 0x001fe20000010000 */
        /* <DEDUP_REMOVED lines=9> */
[----:B------:R-:W-:-:S03]  /*3020*/  LOP3.LUT R172, R172, 0xfffffffd, RZ, 0xc0, !PT ;  /* 0xfffffffdacac7812 */ /* 0x000fc600078ec0ff */
[----:B------:R-:W-:-:S05]  /*3030*/  FADD.FTZ R0, R151, R0 ;  /* 0x0000000097007221 */ /* 0x000fca0000010000 */
[----:B-1234-:R-:W-:-:S05]  /*3040*/  FSEL R161, R0, RZ, P3 ;  /* 0x000000ff00a17208 */ /* 0x01efca0001800000 */
        /* <DEDUP_REMOVED lines=89> */
[----:B------:R-:W-:Y:S01]  /*35e0*/  ISETP.GT.U32.AND P6, PT, R2, 0x9f, PT ;  /* 0x0000009f0200780c */ /* 0x000fe20003fc4070 */
        /* <DEDUP_REMOVED lines=17> */
[----:B------:R-:W-:Y:S02]  /*3700*/  FADD.FTZ R162, R146, -R158 ;  /* 0x8000009e92a27221 */ /* 0x000fe40000010000 */
        /* <DEDUP_REMOVED lines=168> */
.L_x_52666:
[----:B------:R-:W-:Y:S01]  /*4190*/  FMUL.FTZ R0, R158, R158 ;  /* 0x0000009e9e007220 */ /* 0x000fe20000410000 */
[----:B------:R-:W-:Y:S01]  /*41a0*/  ISETP.NE.AND P0, PT, RZ, UR10, PT ;  /* 0x0000000aff007c0c */ /* 0x000fe2000bf05270 */
[----:B-1----:R-:W-:Y:S01]  /*41b0*/  FADD.FTZ R176, R162, R173 ;  /* 0x000000ada2b07221 */ /* 0x002fe20000010000 */
[----:B------:R-:W1:Y:S01]  /*41c0*/  @!P5 LDC.64 R160, c[0x0][0x3c0] ;  /* 0x0000f000ffa0db82 */ /* 0x000e620000000a00 */
[----:B------:R-:W-:Y:S01]  /*41d0*/  BSSY.RECONVERGENT B0, `(.L_x_52634) ;  /* 0x000003c000007945 */ /* 0x000fe20003800200 */
[----:B------:R-:W-:Y:S01]  /*41e0*/  FSEL R174, R0, RZ, P0 ;  /* 0x000000ff00ae7208 */ /* 0x000fe20000000000 */
[----:B------:R-:W-:Y:S01]  /*41f0*/  FFMA.FTZ R159, R176, R159, UR11 ;  /* 0x0000000bb09f7e23 */ /* 0x000fe2000801009f */
[----:B------:R-:W-:-:S03]  /*4200*/  FSEL R0, R158, RZ, !P0 ;  /* 0x000000ff9e007208 */ /* 0x000fc60004000000 */
[----:B------:R-:W-:Y:S01]  /*4210*/  FADD.FTZ R159, R159, R174 ;  /* 0x000000ae9f9f7221 */ /* 0x000fe20000010000 */
[----:B0-----:R-:W0:Y:S05]  /*4220*/  @!P5 LDC.64 R162, c[0x0][0x3c8] ;  /* 0x0000f200ffa2db82 */ /* 0x001e2a0000000a00 */
[----:B------:R-:W2:Y:S01]  /*4230*/  MUFU.RSQ R159, R159 ;  /* 0x0000009f009f7308 */ /* 0x000ea20000001400 */
[----:B-1----:R-:W-:-:S05]  /*4240*/  @!P5 IMAD.WIDE R160, R156, 0x4, R160 ;  /* 0x000000049ca0d825 */ /* 0x002fca00078e02a0 */
[----:B------:R1:W-:Y:S01]  /*4250*/  @!P5 STG.E desc[UR6][R160.64], R158 ;  /* 0x0000009ea000d986 */ /* 0x0003e2000c101906 */
[----:B0-----:R-:W-:-:S05]  /*4260*/  @!P5 IMAD.WIDE R162, R156, 0x4, R162 ;  /* 0x000000049ca2d825 */ /* 0x001fca00078e02a2 */
[----:B--2---:R1:W-:Y:S01]  /*4270*/  @!P5 STG.E desc[UR6][R162.64], R159 ;  /* 0x0000009fa200d986 */ /* 0x0043e2000c101906 */
        /* <DEDUP_REMOVED lines=49> */
.L_x_52635:
[----:B------:R-:W-:Y:S05]  /*4590*/  BSYNC.RECONVERGENT B0 ;  /* 0x0000000000007941 */ /* 0x000fea0003800200 */
.L_x_52634:
[----:B------:R-:W-:Y:S01]  /*45a0*/  ISETP.GE.U32.AND P0, PT, R2, 0x40, PT ;  /* 0x000000400200780c */ /* 0x000fe20003f06070 */
        /* <DEDUP_REMOVED lines=50> */
.L_x_52637:
[----:B------:R-:W-:Y:S05]  /*48d0*/  BSYNC.RECONVERGENT B0 ;  /* 0x0000000000007941 */ /* 0x000fea0003800200 */
.L_x_52636:
[----:B------:R-:W-:Y:S01]  /*48e0*/  ISETP.GE.U32.AND P0, PT, R2, 0x60, PT ;  /* 0x000000600200780c */ /* 0x000fe20003f06070 */
        /* <DEDUP_REMOVED lines=50> */
.L_x_52639:
[----:B------:R-:W-:Y:S05]  /*4c10*/  BSYNC.RECONVERGENT B0 ;  /* 0x0000000000007941 */ /* 0x000fea0003800200 */
.L_x_52638:
[----:B------:R-:W-:Y:S01]  /*4c20*/  ISETP.GE.U32.AND P0, PT, R2, 0x80, PT ;  /* 0x000000800200780c */ /* 0x000fe20003f06070 */
        /* <DEDUP_REMOVED lines=50> */
.L_x_52641:
[----:B------:R-:W-:Y:S05]  /*4f50*/  BSYNC.RECONVERGENT B0 ;  /* 0x0000000000007941 */ /* 0x000fea0003800200 */
.L_x_52640:
        /* <DEDUP_REMOVED lines=51> */
.L_x_52643:
[----:B------:R-:W-:Y:S05]  /*5290*/  BSYNC.RECONVERGENT B0 ;  /* 0x0000000000007941 */ /* 0x000fea0003800200 */
.L_x_52642:
        /* <DEDUP_REMOVED lines=51> */
.L_x_52645:
[----:B------:R-:W-:Y:S05]  /*55d0*/  BSYNC.RECONVERGENT B0 ;  /* 0x0000000000007941 */ /* 0x000fea0003800200 */
.L_x_52644:
        /* <DEDUP_REMOVED lines=51> */
.L_x_52647:
[----:B------:R-:W-:Y:S05]  /*5910*/  BSYNC.RECONVERGENT B0 ;  /* 0x0000000000007941 */ /* 0x000fea0003800200 */
.L_x_52646:
        /* <DEDUP_REMOVED lines=51> */
.L_x_52649:
[----:B------:R-:W-:Y:S05]  /*5c50*/  BSYNC.RECONVERGENT B0 ;  /* 0x0000000000007941 */ /* 0x000fea0003800200 */
.L_x_52648:
        /* <DEDUP_REMOVED lines=51> */
.L_x_52651:
[----:B------:R-:W-:Y:S05]  /*5f90*/  BSYNC.RECONVERGENT B0 ;  /* 0x0000000000007941 */ /* 0x000fea0003800200 */
.L_x_52650:
        /* <DEDUP_REMOVED lines=10> */
[----:B------:R-:W-:Y:S01]  /*6040*/  FADD.FTZ R176, R79, -R0 ;  /* 0x800000004fb07221 */ /* 0x000fe20000010000 */
[----:B------:R-:W-:-:S02]  /*6050*/  HADD2.F32 R179, -RZ, R10.H0_H0 ;  /* 0x2000000affb37230 */ /* 0x000fc40000004100 */
[--C-:B------:R-:W-:Y:S01]  /*6060*/  FADD.FTZ R180, R81, -R0.reuse ;  /* 0x8000000051b47221 */ /* 0x100fe20000010000 */
[----:B------:R-:W-:Y:S02]  /*6070*/  HADD2.F32 R181, -RZ, R6.H0_H0 ;  /* 0x20000006ffb57230 */ /* 0x000fe40000004100 */
        /* <DEDUP_REMOVED lines=20> */
[----:B------:R-:W-:Y:S02]  /*61c0*/  HADD2.F32 R181, -RZ, R11.H0_H0 ;  /* 0x2000000bffb57230 */ /* 0x000fe40000004100 */
[----:B------:R-:W-:Y:S02]  /*61d0*/  HADD2.F32 R183, -RZ, R7.H0_H0 ;  /* 0x20000007ffb77230 */ /* 0x000fe40000004100 */
[----:B------:R-:W-:Y:S01]  /*61e0*/  HADD2.F32 R185, -RZ, R11.H1_H1 ;  /* 0x3000000bffb97230 */ /* 0x000fe20000004100 */
[----:B------:R-:W-:Y:S01]  /*61f0*/  F2FP.F16.F32.PACK_AB R178, R177, R178 ;  /* 0x000000b2b1b2723e */ /* 0x000fe200000000ff */
[----:B------:R-:W-:-:S02]  /*6200*/  HADD2.F32 R187, -RZ, R7.H1_H1 ;  /* 0x30000007ffbb7230 */ /* 0x000fc40000004100 */
[----:B------:R-:W-:Y:S01]  /*6210*/  FFMA.FTZ R181, R182, R181, R183 ;  /* 0x000000b5b6b57223 */ /* 0x000fe200000100b7 */
[----:B------:R-:W-:Y:S02]  /*6220*/  HADD2.F32 R175, -RZ, R5.H1_H1 ;  /* 0x30000005ffaf7230 */ /* 0x000fe40000004100 */
[----:B------:R-:W-:Y:S02]  /*6230*/  HADD2.F32 R163, -RZ, R4.H1_H1 ;  /* 0x30000004ffa37230 */ /* 0x000fe40000004100 */
[----:B------:R-:W-:Y:S01]  /*6240*/  FFMA.FTZ R0, R0, R185, R187 ;  /* 0x000000b900007223 */ /* 0x000fe200000100bb */
[----:B0-----:R-:W-:-:S04]  /*6250*/  IMAD.WIDE.U32 R160, R157, 0x10, R160 ;  /* 0x000000109da07825 */ /* 0x001fc800078e00a0 */
[----:B------:R-:W-:Y:S01]  /*6260*/  FFMA.FTZ R173, R176, R173, R175 ;  /* 0x000000adb0ad7223 */ /* 0x000fe200000100af */
[----:B------:R-:W-:Y:S01]  /*6270*/  FFMA.FTZ R159, R162, R159, R163 ;  /* 0x0000009fa29f7223 */ /* 0x000fe200000100a3 */
[----:B------:R-:W-:-:S03]  /*6280*/  F2FP.F16.F32.PACK_AB R179, R0, R181 ;  /* 0x000000b500b3723e */ /* 0x000fc600000000ff */
[----:B------:R-:W-:Y:S02]  /*6290*/  F2FP.F16.F32.PACK_AB R177, R173, R174 ;  /* 0x000000aeadb1723e */ /* 0x000fe400000000ff */
[----:B------:R-:W-:-:S05]  /*62a0*/  F2FP.F16.F32.PACK_AB R176, R159, R158 ;  /* 0x0000009e9fb0723e */ /* 0x000fca00000000ff */
[----:B------:R0:W-:Y:S02]  /*62b0*/  STG.E.128 desc[UR6][R160.64], R176 ;  /* 0x000000b0a0007986 */ /* 0x0001e4000c101d06 */
.L_x_52653:
[----:B------:R-:W-:Y:S05]  /*62c0*/  BSYNC.RECONVERGENT B0 ;  /* 0x0000000000007941 */ /* 0x000fea0003800200 */
.L_x_52652:
[----:B-1----:R-:W1:Y:S02]  /*62d0*/  LDC.64 R158, c[0x0][0x380] ;  /* 0x0000e000ff9e7b82 */ /* 0x002e640000000a00 */
[----:B-1----:R-:W-:-:S04]  /*62e0*/  LEA R156, R158, R156, 0x2 ;  /* 0x0000009c9e9c7211 */ /* 0x002fc800078e10ff */
[----:B------:R-:W-:-:S13]  /*62f0*/  ISETP.GE.AND P0, PT, R156, R159, PT ;  /* 0x0000009f9c00720c */ /* 0x000fda0003f06270 */
[----:B------:R-:W-:Y:S05]  /*6300*/  @!P0 BRA `(.L_x_52654) ;  /* 0xffffffa800808947 */ /* 0x000fea000383ffff */
[----:B------:R-:W-:Y:S05]  /*6310*/  EXIT ;  /* 0x000000000000794d */ /* 0x000fea0003800000 */
.L_x_52633:
        /* <DEDUP_REMOVED lines=8> */
.L_x_52656:
[----:B------:R-:W-:Y:S05]  /*63a0*/  BSYNC B0 ;  /* 0x0000000000007941 */ /* 0x000fea0003800000 */
.L_x_52655:
        /* <DEDUP_REMOVED lines=9> */
.L_x_52657:
[----:B------:R-:W-:Y:S01]  /*6440*/  HFMA2 R176, -RZ, RZ, 0, 2.384185791015625e-07 ;  /* 0x00000004ffb07431 */ /* 0x000fe200000001ff */
[----:B------:R-:W-:-:S05]  /*6450*/  MOV R159, R175 ;  /* 0x000000af009f7202 */ /* 0x000fca0000000f00 */
[----:B------:R-:W-:-:S05]  /*6460*/  FADD.FTZ R162, R160, R159 ;  /* 0x0000009fa0a27221 */ /* 0x000fca0000010000 */
[----:B------:R-:W-:-:S07]  /*6470*/  MOV R177, R162 ;  /* 0x000000a200b17202 */ /* 0x000fce0000000f00 */
[----:B------:R-:W-:Y:S05]  /*6480*/  WARPSYNC.COLLECTIVE R174, `(.L_x_52658) ;  /* 0x00000000ae087348 */ /* 0x000fea0003c00000 */
[----:B------:R0:W1:Y:S02]  /*6490*/  SHFL.BFLY P6, R175, R177, R176, R179 ;  /* 0x0c0000b0b1af7389 */ /* 0x00006400000c00b3 */
[----:B01----:R-:W-:Y:S05]  /*64a0*/  ENDCOLLECTIVE ;  /* 0x000000000000791b */ /* 0x003fea0003800000 */
.L_x_52658:
[----:B------:R-:W-:Y:S01]  /*64b0*/  HFMA2 R176, -RZ, RZ, 0, 4.76837158203125e-07 ;  /* 0x00000008ffb07431 */ /* 0x000fe200000001ff */
[----:B------:R-:W-:-:S05]  /*64c0*/  MOV R159, R175 ;  /* 0x000000af009f7202 */ /* 0x000fca0000000f00 */
[----:B------:R-:W-:Y:S02]  /*64d0*/  FADD.FTZ R163, R162, R159 ;  /* 0x0000009fa2a37221 */ /* 0x000fe40000010000 */
[----:B------:R-:W0:Y:S03]  /*64e0*/  LDC R159, c[0x0][0x400] ;  /* 0x00010000ff9f7b82 */ /* 0x000e260000000800 */
[----:B------:R-:W-:-:S07]  /*64f0*/  MOV R177, R163 ;  /* 0x000000a300b17202 */ /* 0x000fce0000000f00 */
[----:B0-----:R-:W-:Y:S05]  /*6500*/  WARPSYNC.COLLECTIVE R174, `(.L_x_52659) ;  /* 0x00000000ae087348 */ /* 0x001fea0003c00000 */
[----:B------:R1:W2:Y:S02]  /*6510*/  SHFL.BFLY P6, R175, R177, R176, R179 ;  /* 0x0c0000b0b1af7389 */ /* 0x0002a400000c00b3 */
[----:B012---:R-:W-:Y:S05]  /*6520*/  ENDCOLLECTIVE ;  /* 0x000000000000791b */ /* 0x007fea0003800000 */
.L_x_52659:
[----:B------:R-:W-:Y:S01]  /*6530*/  HFMA2 R176, -RZ, RZ, 0, 9.5367431640625e-07 ;  /* 0x00000010ffb07431 */ /* 0x000fe200000001ff */
[----:B------:R-:W-:-:S05]  /*6540*/  MOV R0, R175 ;  /* 0x000000af00007202 */ /* 0x000fca0000000f00 */
[----:B------:R-:W-:-:S05]  /*6550*/  FADD.FTZ R173, R163, R0 ;  /* 0x00000000a3ad7221 */ /* 0x000fca0000010000 */
[----:B------:R-:W-:-:S07]  /*6560*/  MOV R177, R173 ;  /* 0x000000ad00b17202 */ /* 0x000fce0000000f00 */
[----:B------:R-:W-:Y:S05]  /*6570*/  WARPSYNC.COLLECTIVE R174, `(.L_x_52660) ;  /* 0x00000000ae087348 */ /* 0x000fea0003c00000 */
[----:B------:R0:W1:Y:S02]  /*6580*/  SHFL.BFLY P6, R175, R177, R176, R179 ;  /* 0x0c0000b0b1af7389 */ /* 0x00006400000c00b3 */
[----:B01----:R-:W-:Y:S05]  /*6590*/  ENDCOLLECTIVE ;  /* 0x000000000000791b */ /* 0x003fea0003800000 */
.L_x_52660:
        /* <DEDUP_REMOVED lines=175> */
.L_x_52661:
[----:B------:R-:W-:Y:S01]  /*7090*/  HFMA2 R176, -RZ, RZ, 0, 1.1920928955078125e-07 ;  /* 0x00000002ffb07431 */ /* 0x000fe200000001ff */
[----:B------:R-:W-:-:S05]  /*70a0*/  MOV R161, R175 ;  /* 0x000000af00a17202 */ /* 0x000fca0000000f00 */
[----:B------:R-:W-:-:S05]  /*70b0*/  FADD.FTZ R161, R0, R161 ;  /* 0x000000a100a17221 */ /* 0x000fca0000010000 */
[----:B------:R-:W-:-:S07]  /*70c0*/  MOV R177, R161 ;  /* 0x000000a100b17202 */ /* 0x000fce0000000f00 */
[----:B------:R-:W-:Y:S05]  /*70d0*/  WARPSYNC.COLLECTIVE R174, `(.L_x_52662) ;  /* 0x00000000ae087348 */ /* 0x000fea0003c00000 */
[----:B------:R0:W1:Y:S02]  /*70e0*/  SHFL.BFLY P6, R175, R177, R176, R179 ;  /* 0x0c0000b0b1af7389 */ /* 0x00006400000c00b3 */
[----:B01----:R-:W-:Y:S05]  /*70f0*/  ENDCOLLECTIVE ;  /* 0x000000000000791b */ /* 0x003fea0003800000 */
.L_x_52662:
[----:B------:R-:W-:Y:S01]  /*7100*/  HFMA2 R176, -RZ, RZ, 0, 2.384185791015625e-07 ;  /* 0x00000004ffb07431 */ /* 0x000fe200000001ff */
[----:B------:R-:W-:-:S05]  /*7110*/  MOV R160, R175 ;  /* 0x000000af00a07202 */ /* 0x000fca0000000f00 */
[----:B------:R-:W-:-:S05]  /*7120*/  FADD.FTZ R160, R161, R160 ;  /* 0x000000a0a1a07221 */ /* 0x000fca0000010000 */
[----:B------:R-:W-:-:S07]  /*7130*/  MOV R177, R160 ;  /* 0x000000a000b17202 */ /* 0x000fce0000000f00 */
[----:B------:R-:W-:Y:S05]  /*7140*/  WARPSYNC.COLLECTIVE R174, `(.L_x_52663) ;  /* 0x00000000ae087348 */ /* 0x000fea0003c00000 */
[----:B------:R0:W1:Y:S02]  /*7150*/  SHFL.BFLY P6, R175, R177, R176, R179 ;  /* 0x0c0000b0b1af7389 */ /* 0x00006400000c00b3 */
[----:B01----:R-:W-:Y:S05]  /*7160*/  ENDCOLLECTIVE ;  /* 0x000000000000791b */ /* 0x003fea0003800000 */
.L_x_52663:
[----:B------:R-:W-:Y:S01]  /*7170*/  HFMA2 R176, -RZ, RZ, 0, 4.76837158203125e-07 ;  /* 0x00000008ffb07431 */ /* 0x000fe200000001ff */
[----:B------:R-:W-:-:S05]  /*7180*/  MOV R163, R175 ;  /* 0x000000af00a37202 */ /* 0x000fca0000000f00 */
[----:B------:R-:W-:-:S05]  /*7190*/  FADD.FTZ R163, R160, R163 ;  /* 0x000000a3a0a37221 */ /* 0x000fca0000010000 */
[----:B------:R-:W-:-:S07]  /*71a0*/  MOV R177, R163 ;  /* 0x000000a300b17202 */ /* 0x000fce0000000f00 */
[----:B------:R-:W-:Y:S05]  /*71b0*/  WARPSYNC.COLLECTIVE R174, `(.L_x_52664) ;  /* 0x00000000ae087348 */ /* 0x000fea0003c00000 */
[----:B------:R0:W1:Y:S02]  /*71c0*/  SHFL.BFLY P6, R175, R177, R176, R179 ;  /* 0x0c0000b0b1af7389 */ /* 0x00006400000c00b3 */
[----:B01----:R-:W-:Y:S05]  /*71d0*/  ENDCOLLECTIVE ;  /* 0x000000000000791b */ /* 0x003fea0003800000 */
.L_x_52664:
[----:B------:R-:W-:Y:S01]  /*71e0*/  HFMA2 R176, -RZ, RZ, 0, 9.5367431640625e-07 ;  /* 0x00000010ffb07431 */ /* 0x000fe200000001ff */
[----:B------:R-:W-:-:S05]  /*71f0*/  MOV R162, R175 ;  /* 0x000000af00a27202 */ /* 0x000fca0000000f00 */
[----:B------:R-:W-:-:S05]  /*7200*/  FADD.FTZ R162, R163, R162 ;  /* 0x000000a2a3a27221 */ /* 0x000fca0000010000 */
[----:B------:R-:W-:-:S07]  /*7210*/  MOV R177, R162 ;  /* 0x000000a200b17202 */ /* 0x000fce0000000f00 */
[----:B------:R-:W-:Y:S05]  /*7220*/  WARPSYNC.COLLECTIVE R174, `(.L_x_52665) ;  /* 0x00000000ae087348 */ /* 0x000fea0003c00000 */
[----:B------:R0:W1:Y:S02]  /*7230*/  SHFL.BFLY P6, R175, R177, R176, R179 ;  /* 0x0c0000b0b1af7389 */ /* 0x00006400000c00b3 */
[----:B01----:R-:W-:Y:S05]  /*7240*/  ENDCOLLECTIVE ;  /* 0x000000000000791b */ /* 0x003fea0003800000 */
.L_x_52665:
[----:B------:R-:W-:Y:S01]  /*7250*/  MOV R173, R175 ;  /* 0x000000af00ad7202 */ /* 0x000fe20000000f00 */
[----:B------:R-:W-:Y:S06]  /*7260*/  BRA `(.L_x_52666) ;  /* 0xffffffcc00c87947 */ /* 0x000fec000383ffff */
.L_x_52667:
        /* <DEDUP_REMOVED lines=9> */
.L_x_88512:


//--------------------- .text._ZN10layer_norm13ln_fwd_kernelINS_13Kernel_traitsI6__halfS2_fS2_fjLj2560ELj1ELj4ELj1ELj16ENS_18Kernel_traits_baseILj2560ES2_S2_fS2_fjLj128EEEEELb0ELb0ELb0ELb1EEEvNS_9FwdParamsE --------------------------
	.section	.text._ZN10layer_norm13ln_fwd_kernelINS_13Kernel_traitsI6__halfS2_fS2_fjLj2560ELj1ELj4ELj1ELj16ENS_18Kernel_traits_baseILj2560ES2_S2_fS2_fjLj128EEEEELb0ELb0ELb0ELb1EEEvNS_9FwdParamsE,"ax",@progbits
	.align	128
        .global         _ZN10layer_norm13ln_fwd_kernelINS_13Kernel_traitsI6__halfS2_fS2_fjLj2560ELj1ELj4ELj1ELj16ENS_18Kernel_traits_baseILj2560ES2_S2_fS2_fjLj128EEEEELb0ELb0ELb0ELb1EEEvNS_9FwdParamsE
        .type           _ZN10layer_norm13ln_fwd_kernelINS_13Kernel_traitsI6__halfS2_fS2_fjLj2560ELj1ELj4ELj1ELj16ENS_18Kernel_traits_baseILj2560ES2_S2_fS2_fjLj128EEEEELb0ELb0ELb0ELb1EEEvNS_9FwdParamsE,@function
        .size           _ZN10layer_norm13ln_fwd_kernelINS_13Kernel_traitsI6__halfS2_fS2_fjLj2560ELj1ELj4ELj1ELj16ENS_18Kernel_traits_baseILj2560ES2_S2_fS2_fjLj128EEEEELb0ELb0ELb0ELb1EEEvNS_9FwdParamsE,(.L_x_88513 - _ZN10layer_norm13ln_fwd_kernelINS_13Kernel_traitsI6__halfS2_fS2_fjLj2560ELj1ELj4ELj1ELj16ENS_18Kernel_traits_baseILj2560ES2_S2_fS2_fjLj128EEEEELb0ELb0ELb0ELb1EEEvNS_9FwdParamsE)
        .other          _ZN10layer_norm13ln_fwd_kernelINS_13Kernel_traitsI6__halfS2_fS2_fjLj2560ELj1ELj4ELj1ELj16ENS_18Kernel_traits_baseILj2560ES2_S2_fS2_fjLj128EEEEELb0ELb0ELb0ELb1EEEvNS_9FwdParamsE,@"STO_CUDA_ENTRY STV_DEFAULT"
_ZN10layer_norm13ln_fwd_kernelINS_13Kernel_traitsI6__halfS2_fS2_fjLj2560ELj1ELj4ELj1ELj16ENS_18Kernel_traits_baseILj2560ES2_S2_fS2_fjLj128EEEEELb0ELb0ELb0ELb1EEEvNS_9FwdParamsE:
.text._ZN10layer_norm13ln_fwd_kernelINS_13Kernel_traitsI6__halfS2_fS2_fjLj2560ELj1ELj4ELj1ELj16ENS_18Kernel_traits_baseILj2560ES2_S2_fS2_fjLj128EEEEELb0ELb0ELb0ELb1EEEvNS_9FwdParamsE:
        /* <DEDUP_REMOVED lines=33> */
.L_x_52668:
[----:B------:R-:W0:Y:S01]  /*0210*/  LDC.64 R4, c[0x0][0x3d0] ;  /* 0x0000f400ff047b82 */ /* 0x000e220000000a00 */
        /* <DEDUP_REMOVED lines=17> */
[----:B------:R-:W-:Y:S01]  /*0330*/  CS2R R40, SRZ ;  /* 0x0000000000287805 */ /* 0x000fe2000001ff00 */
[----:B0-----:R-:W-:Y:S01]  /*0340*/  IMAD.WIDE.U32 R12, R3, 0x10, R4 ;  /* 0x00000010030c7825 */ /* 0x001fe200078e0004 */
[----:B------:R-:W-:-:S04]  /*0350*/  CS2R R4, SRZ ;  /* 0x0000000000047805 */ /* 0x000fc8000001ff00 */
[----:B------:R-:W5:Y:S04]  /*0360*/  LDG.E.128 R176, desc[UR6][R12.64] ;  /* 0x000000060cb07981 */ /* 0x000f68000c1e1d00 */
        /* <DEDUP_REMOVED lines=8> */
[----:B------:R0:W5:Y:S02]  /*03f0*/  LDG.E.128 R44, desc[UR6][R12.64+0x1200] ;  /* 0x001200060c2c7981 */ /* 0x000164000c1e1d00 */
[----:B0-----:R-:W-:-:S07]  /*0400*/  CS2R R12, SRZ ;  /* 0x00000000000c7805 */ /* 0x001fce000001ff00 */
.L_x_52669:
        /* <DEDUP_REMOVED lines=19> */
.L_x_52693:
[----:B0-----:R-:W0:Y:S01]  /*0540*/  LDC.64 R82, c[0x0][0x390] ;  /* 0x0000e400ff527b82 */ /* 0x001e220000000a00 */
[----:B------:R-:W-:-:S05]  /*0550*/  IMAD R0, R2, UR8, RZ ;  /* 0x0000000802007c24 */ /* 0x000fca000f8e02ff */
[----:B------:R-:W-:-:S04]  /*0560*/  SHF.R.S32.HI R81, RZ, 0x1f, R0 ;  /* 0x0000001fff517819 */ /* 0x000fc80000011400 */
[----:B------:R-:W-:-:S04]  /*0570*/  LEA.HI R174, R81, R0, RZ, 0x3 ;  /* 0x0000000051ae7211 */ /* 0x000fc800078f18ff */
[----:B------:R-:W-:-:S05]  /*0580*/  LEA.HI.SX32 R174, R174, R3, 0x1d ;  /* 0x00000003aeae7211 */ /* 0x000fca00078feaff */
[----:B0-----:R-:W-:-:S05]  /*0590*/  IMAD.WIDE.U32 R80, R174, 0x10, R82 ;  /* 0x00000010ae507825 */ /* 0x001fca00078e0052 */
[----:B-----5:R0:W5:Y:S01]  /*05a0*/  LDG.E.128 R92, desc[UR6][R80.64] ;  /* 0x00000006505c7981 */ /* 0x020162000c1e1d00 */
[----:B------:R-:W-:Y:S04]  /*05b0*/  BSSY.RECONVERGENT B0, `(.L_x_52671) ;  /* 0x000001f000007945 */ /* 0x000fe80003800200 */
[----:B------:R-:W-:Y:S05]  /*05c0*/  @!P1 BRA `(.L_x_52672) ;  /* 0x0000000000549947 */ /* 0x000fea0003800000 */
[----:B0-----:R-:W0:Y:S02]  /*05d0*/  LDC.64 R80, c[0x0][0x3a0] ;  /* 0x0000e800ff507b82 */ /* 0x001e240000000a00 */
[----:B0-----:R-:W-:-:S05]  /*05e0*/  IMAD.WIDE.U32 R80, R174, 0x20, R80 ;  /* 0x00000020ae507825 */ /* 0x001fca00078e0050 */
[----:B------:R-:W2:Y:S04]  /*05f0*/  LDG.E.128 R160, desc[UR6][R80.64] ;  /* 0x0000000650a07981 */ /* 0x000ea8000c1e1d00 */
        /* <DEDUP_REMOVED lines=18> */
.L_x_52672:
[--C-:B-----5:R-:W-:Y:S02]  /*0720*/  HADD2.F32 R160, -RZ, R92.reuse.H0_H0 ;  /* 0x2000005cffa07230 */ /* 0x120fe40000004100 */
[----:B------:R-:W-:Y:S02]  /*0730*/  HADD2.F32 R161, -RZ, R92.H1_H1 ;  /* 0x3000005cffa17230 */ /* 0x000fe40000004100 */
[--C-:B------:R-:W-:Y:S02]  /*0740*/  HADD2.F32 R162, -RZ, R93.reuse.H0_H0 ;  /* 0x2000005dffa27230 */ /* 0x100fe40000004100 */
[----:B------:R-:W-:Y:S02]  /*0750*/  HADD2.F32 R163, -RZ, R93.H1_H1 ;  /* 0x3000005dffa37230 */ /* 0x000fe40000004100 */
[--C-:B------:R-:W-:Y:S02]  /*0760*/  HADD2.F32 R156, -RZ, R94.reuse.H0_H0 ;  /* 0x2000005eff9c7230 */ /* 0x100fe40000004100 */
[----:B------:R-:W-:-:S02]  /*0770*/  HADD2.F32 R157, -RZ, R94.H1_H1 ;  /* 0x3000005eff9d7230 */ /* 0x000fc40000004100 */
[--C-:B------:R-:W-:Y:S02]  /*0780*/  HADD2.F32 R158, -RZ, R95.reuse.H0_H0 ;  /* 0x2000005fff9e7230 */ /* 0x100fe40000004100 */
[----:B------:R-:W-:-:S07]  /*0790*/  HADD2.F32 R159, -RZ, R95.H1_H1 ;  /* 0x3000005fff9f7230 */ /* 0x000fce0000004100 */
.L_x_52673:
[----:B-1--4-:R-:W-:Y:S05]  /*07a0*/  BSYNC.RECONVERGENT B0 ;  /* 0x0000000000007941 */ /* 0x012fea0003800200 */
.L_x_52671:
[----:B0-----:R-:W0:Y:S01]  /*07b0*/  LDC.64 R80, c[0x0][0x3a8] ;  /* 0x0000ea00ff507b82 */ /* 0x001e220000000a00 */
[----:B------:R-:W-:-:S05]  /*07c0*/  IADD3 R172, PT, PT, R174, 0x20, RZ ;  /* 0x00000020aeac7810 */ /* 0x000fca0007ffe0ff */
[----:B------:R-:W-:-:S04]  /*07d0*/  IMAD.WIDE.U32 R86, R172, 0x10, R82 ;  /* 0x00000010ac567825 */ /* 0x000fc800078e0052 */
[----:B0-----:R-:W-:-:S05]  /*07e0*/  IMAD.WIDE.U32 R84, R174, 0x20, R80 ;  /* 0x00000020ae547825 */ /* 0x001fca00078e0050 */
[----:B------:R0:W-:Y:S04]  /*07f0*/  STG.E.128 desc[UR6][R84.64], R160 ;  /* 0x000000a054007986 */ /* 0x0001e8000c101d06 */
[----:B------:R0:W-:Y:S04]  /*0800*/  STG.E.128 desc[UR6][R84.64+0x10], R156 ;  /* 0x0000109c54007986 */ /* 0x0001e8000c101d06 */
[----:B------:R0:W5:Y:S01]  /*0810*/  LDG.E.128 R92, desc[UR6][R86.64] ;  /* 0x00000006565c7981 */ /* 0x000162000c1e1d00 */
        /* <DEDUP_REMOVED lines=25> */
.L_x_52674:
        /* <DEDUP_REMOVED lines=8> */
.L_x_52675:
[----:B------:R-:W-:Y:S01]  /*0a30*/  IADD3 R171, PT, PT, R174, 0x40, RZ ;  /* 0x00000040aeab7810 */ /* 0x000fe20007ffe0ff */
[----:B------:R-:W-:-:S04]  /*0a40*/  IMAD.WIDE.U32 R84, R172, 0x20, R80 ;  /* 0x00000020ac547825 */ /* 0x000fc800078e0050 */
[----:B------:R-:W-:Y:S01]  /*0a50*/  IMAD.WIDE.U32 R86, R171, 0x10, R82 ;  /* 0x00000010ab567825 */ /* 0x000fe200078e0052 */
[----:B------:R0:W-:Y:S04]  /*0a60*/  STG.E.128 desc[UR6][R84.64], R152 ;  /* 0x0000009854007986 */ /* 0x0001e8000c101d06 */
[----:B------:R0:W-:Y:S04]  /*0a70*/  STG.E.128 desc[UR6][R84.64+0x10], R148 ;  /* 0x0000109454007986 */ /* 0x0001e8000c101d06 */
[----:B------:R0:W5:Y:S01]  /*0a80*/  LDG.E.128 R92, desc[UR6][R86.64] ;  /* 0x00000006565c7981 */ /* 0x000162000c1e1d00 */
        /* <DEDUP_REMOVED lines=22> */
.L_x_52676:
        /* <DEDUP_REMOVED lines=8> */
.L_x_52677:
[----:B------:R-:W-:Y:S01]  /*0c70*/  IADD3 R170, PT, PT, R174, 0x60, RZ ;  /* 0x00000060aeaa7810 */ /* 0x000fe20007ffe0ff */
[----:B0-----:R-:W-:-:S04]  /*0c80*/  IMAD.WIDE.U32 R84, R171, 0x20, R80 ;  /* 0x00000020ab547825 */ /* 0x001fc800078e0050 */
        /* <DEDUP_REMOVED lines=26> */
.L_x_52678:
        /* <DEDUP_REMOVED lines=8> */
.L_x_52679:
        /* <DEDUP_REMOVED lines=28> */
.L_x_52680:
        /* <DEDUP_REMOVED lines=8> */
.L_x_52681:
        /* <DEDUP_REMOVED lines=28> */
.L_x_52682:
        /* <DEDUP_REMOVED lines=8> */
.L_x_52683:
        /* <DEDUP_REMOVED lines=28> */
.L_x_52684:
        /* <DEDUP_REMOVED lines=8> */
.L_x_52685:
        /* <DEDUP_REMOVED lines=28> */
.L_x_52686:
        /* <DEDUP_REMOVED lines=8> */
.L_x_52687:
        /* <DEDUP_REMOVED lines=21> */
[----:B0-----:R-:W-:Y:S01]  /*1900*/  FADD.FTZ R86, R90, R97 ;  /* 0x000000615a567221 */ /* 0x001fe20000010000 */
[----:B------:R-:W-:Y:S01]  /*1910*/  FADD.FTZ R87, R91, R96 ;  /* 0x000000605b577221 */ /* 0x000fe20000010000 */
[----:B---3--:R-:W-:Y:S01]  /*1920*/  FADD.FTZ R92, R92, R99 ;  /* 0x000000635c5c7221 */ /* 0x008fe20000010000 */
[----:B------:R-:W-:Y:S01]  /*1930*/  FADD.FTZ R93, R93, R98 ;  /* 0x000000625d5d7221 */ /* 0x000fe20000010000 */
[----:B------:R-:W-:Y:S01]  /*1940*/  FADD.FTZ R94, R94, R173 ;  /* 0x000000ad5e5e7221 */ /* 0x000fe20000010000 */
[----:B------:R-:W-:Y:S01]  /*1950*/  FADD.FTZ R95, R95, R164 ;  /* 0x000000a45f5f7221 */ /* 0x000fe20000010000 */
[----:B------:R-:W-:Y:S06]  /*1960*/  BRA `(.L_x_52689) ;  /* 0x0000000000207947 */ /* 0x000fec0003800000 */
.L_x_52688:
[--C-:B0----5:R-:W-:Y:S02]  /*1970*/  HADD2.F32 R84, -RZ, R180.reuse.H0_H0 ;  /* 0x200000b4ff547230 */ /* 0x121fe40000004100 */
[----:B------:R-:W-:Y:S02]  /*1980*/  HADD2.F32 R85, -RZ, R180.H1_H1 ;  /* 0x300000b4ff557230 */ /* 0x000fe40000004100 */
[--C-:B------:R-:W-:Y:S02]  /*1990*/  HADD2.F32 R86, -RZ, R181.reuse.H0_H0 ;  /* 0x200000b5ff567230 */ /* 0x100fe40000004100 */
[----:B------:R-:W-:Y:S02]  /*19a0*/  HADD2.F32 R87, -RZ, R181.H1_H1 ;  /* 0x300000b5ff577230 */ /* 0x000fe40000004100 */
[--C-:B------:R-:W-:Y:S02]  /*19b0*/  HADD2.F32 R92, -RZ, R182.reuse.H0_H0 ;  /* 0x200000b6ff5c7230 */ /* 0x100fe40000004100 */
[----:B------:R-:W-:-:S02]  /*19c0*/  HADD2.F32 R93, -RZ, R182.H1_H1 ;  /* 0x300000b6ff5d7230 */ /* 0x000fc40000004100 */
[--C-:B------:R-:W-:Y:S02]  /*19d0*/  HADD2.F32 R94, -RZ, R183.reuse.H0_H0 ;  /* 0x200000b7ff5e7230 */ /* 0x100fe40000004100 */
[----:B------:R-:W-:-:S07]  /*19e0*/  HADD2.F32 R95, -RZ, R183.H1_H1 ;  /* 0x300000b7ff5f7230 */ /* 0x000fce0000004100 */
.L_x_52689:
        /* <DEDUP_REMOVED lines=9> */
[----:B0-----:R-:W2:Y:S04]  /*1a80*/  LDG.E.128 R88, desc[UR6][R82.64] ;  /* 0x0000000652587981 */ /* 0x001ea8000c1e1d00 */
        /* <DEDUP_REMOVED lines=18> */
.L_x_52690:
        /* <DEDUP_REMOVED lines=8> */
.L_x_52691:
[----:B------:R-:W-:Y:S01]  /*1c30*/  FADD.FTZ R0, RZ, R160 ;  /* 0x000000a0ff007221 */ /* 0x000fe20000010000 */
[----:B------:R-:W0:Y:S01]  /*1c40*/  S2R R175, SR_TID.X ;  /* 0x0000000000af7919 */ /* 0x000e220000002100 */
[----:B------:R-:W-:Y:S01]  /*1c50*/  IMAD.WIDE.U32 R80, R164, 0x20, R80 ;  /* 0x00000020a4507825 */ /* 0x000fe200078e0050 */
[----:B------:R-:W-:-:S03]  /*1c60*/  UMOV UR9, 0xffffffff ;  /* 0xffffffff00097882 */ /* 0x000fc60000000000 */
[----:B------:R-:W-:Y:S01]  /*1c70*/  FADD.FTZ R83, R0, R161 ;  /* 0x000000a100537221 */ /* 0x000fe20000010000 */
[----:B------:R1:W-:Y:S03]  /*1c80*/  STG.E.128 desc[UR6][R80.64], R88 ;  /* 0x0000005850007986 */ /* 0x0003e6000c101d06 */
        /* <DEDUP_REMOVED lines=262> */
.L_x_52728:
[----:B-1----:R-:W-:Y:S01]  /*2cf0*/  FADD.FTZ R81, R184, R0 ;  /* 0x00000000b8517221 */ /* 0x002fe20000010000 */
[----:B------:R-:W-:Y:S01]  /*2d00*/  FMUL.FTZ R0, R173, R173 ;  /* 0x000000adad007220 */ /* 0x000fe20000410000 */
[----:B------:R-:W-:Y:S01]  /*2d10*/  ISETP.NE.AND P0, PT, RZ, UR4, PT ;  /* 0x00000004ff007c0c */ /* 0x000fe2000bf05270 */
[----:B------:R-:W-:Y:S02]  /*2d20*/  HADD2.F32 R190, -RZ, R7.H0_H0 ;  /* 0x20000007ffbe7230 */ /* 0x000fe40000004100 */
[----:B------:R-:W-:Y:S01]  /*2d30*/  FFMA.FTZ R180, R81, R180, UR5 ;  /* 0x0000000551b47e23 */ /* 0x000fe200080100b4 */
[----:B------:R-:W-:Y:S01]  /*2d40*/  HADD2.F32 R192, -RZ, R47.H1_H1 ;  /* 0x3000002fffc07230 */ /* 0x000fe20000004100 */
[----:B------:R-:W-:Y:S01]  /*2d50*/  FSEL R81, R0, RZ, P0 ;  /* 0x000000ff00517208 */ /* 0x000fe20000000000 */
[----:B------:R-:W-:Y:S01]  /*2d60*/  HADD2.F32 R194, -RZ, R7.H1_H1 ;  /* 0x30000007ffc27230 */ /* 0x000fe20000004100 */
[----:B------:R-:W-:Y:S02]  /*2d70*/  FSEL R0, R173, RZ, !P0 ;  /* 0x000000ffad007208 */ /* 0x000fe40004000000 */
[----:B------:R-:W-:Y:S01]  /*2d80*/  ISETP.NE.AND P0, PT, R175, RZ, PT ;  /* 0x000000ffaf00720c */ /* 0x000fe20003f05270 */
[----:B------:R-:W-:-:S02]  /*2d90*/  FADD.FTZ R82, R180, R81 ;  /* 0x00000051b4527221 */ /* 0x000fc40000010000 */
[C---:B------:R-:W-:Y:S01]  /*2da0*/  FADD.FTZ R193, -R0.reuse, R160 ;  /* 0x000000a000c17221 */ /* 0x040fe20000010100 */
[C---:B------:R-:W-:Y:S01]  /*2db0*/  FADD.FTZ R235, -R0.reuse, R103 ;  /* 0x0000006700eb7221 */ /* 0x040fe20000010100 */
[C---:B------:R-:W-:Y:S01]  /*2dc0*/  FADD.FTZ R103, -R0.reuse, R85 ;  /* 0x0000005500677221 */ /* 0x040fe20000010100 */
[C---:B------:R-:W-:Y:S01]  /*2dd0*/  FADD.FTZ R231, -R0.reuse, R87 ;  /* 0x0000005700e77221 */ /* 0x040fe20000010100 */
[----:B------:R-:W1:Y:S01]  /*2de0*/  MUFU.RSQ R82, R82 ;  /* 0x0000005200527308 */ /* 0x000e620000001400 */
[C---:B------:R-:W-:Y:S01]  /*2df0*/  FADD.FTZ R80, -R0.reuse, R84 ;  /* 0x0000005400507221 */ /* 0x040fe20000010100 */
[----:B------:R-:W-:Y:S02]  /*2e00*/  HADD2.F32 R85, -RZ, R176.H0_H0 ;  /* 0x200000b0ff557230 */ /* 0x000fe40000004100 */
        /* <DEDUP_REMOVED lines=15> */
[----:B-1----:R-:W-:Y:S01]  /*2f00*/  FMUL.FTZ R84, R82, R193 ;  /* 0x000000c152547220 */ /* 0x002fe20000410000 */
        /* <DEDUP_REMOVED lines=211> */
[----:B------:R-:W-:Y:S01]  /*3c40*/  FFMA.FTZ R121, R121, R96, R98 ;  /* 0x0000006079797223 */ /* 0x000fe20000010062 */
        /* <DEDUP_REMOVED lines=133> */
[----:B0-----:R-:W-:Y:S01]  /*44a0*/  FFMA.FTZ R184, R104, R97, R99 ;  /* 0x0000006168b87223 */ /* 0x001fe20000010063 */
[----:B------:R-:W-:Y:S01]  /*44b0*/  HADD2.F32 R81, -RZ, R51.H0_H0 ;  /* 0x20000033ff517230 */ /* 0x000fe20000004100 */
[----:B------:R-:W0:Y:S01]  /*44c0*/  @!P2 LDC.64 R98, c[0x0][0x3c0] ;  /* 0x0000f000ff62ab82 */ /* 0x000e220000000a00 */
[----:B------:R-:W-:Y:S02]  /*44d0*/  HADD2.F32 R83, -RZ, R11.H0_H0 ;  /* 0x2000000bff537230 */ /* 0x000fe40000004100 */
[----:B------:R-:W-:Y:S01]  /*44e0*/  FFMA.FTZ R187, R187, R80, R96 ;  /* 0x00000050bbbb7223 */ /* 0x000fe20000010060 */
[----:B------:R-:W-:Y:S02]  /*44f0*/  HADD2.F32 R102, -RZ, R44.H1_H1 ;  /* 0x3000002cff667230 */ /* 0x000fe40000004100 */
[----:B------:R-:W-:Y:S01]  /*4500*/  FMUL.FTZ R183, R82, R183 ;  /* 0x000000b752b77220 */ /* 0x000fe20000410000 */
[----:B------:R-:W-:-:S02]  /*4510*/  HADD2.F32 R104, -RZ, R4.H1_H1 ;  /* 0x30000004ff687230 */ /* 0x000fc40000004100 */
[----:B------:R-:W-:Y:S01]  /*4520*/  FFMA.FTZ R182, R182, R81, R83 ;  /* 0x00000051b6b67223 */ /* 0x000fe20000010053 */
[----:B------:R-:W-:Y:S01]  /*4530*/  HADD2.F32 R110, -RZ, R45.H0_H0 ;  /* 0x2000002dff6e7230 */ /* 0x000fe20000004100 */
[----:B------:R-:W1:Y:S01]  /*4540*/  @!P0 LDC.64 R96, c[0x0][0x3c8] ;  /* 0x0000f200ff608b82 */ /* 0x000e620000000a00 */
[----:B------:R-:W-:Y:S02]  /*4550*/  HADD2.F32 R124, -RZ, R5.H0_H0 ;  /* 0x20000005ff7c7230 */ /* 0x000fe40000004100 */
[C---:B------:R-:W-:Y:S01]  /*4560*/  FMUL.FTZ R185, R82.reuse, R185 ;  /* 0x000000b952b97220 */ /* 0x040fe20000410000 */
[----:B------:R-:W-:Y:S01]  /*4570*/  FFMA.FTZ R183, R183, R102, R104 ;  /* 0x00000066b7b77223 */ /* 0x000fe20000010068 */
[----:B------:R-:W-:Y:S02]  /*4580*/  HADD2.F32 R83, -RZ, R45.H1_H1 ;  /* 0x3000002dff537230 */ /* 0x000fe40000004100 */
[----:B------:R-:W-:Y:S01]  /*4590*/  FMUL.FTZ R186, R82, R189 ;  /* 0x000000bd52ba7220 */ /* 0x000fe20000410000 */
[----:B------:R-:W-:Y:S01]  /*45a0*/  FFMA.FTZ R185, R185, R110, R124 ;  /* 0x0000006eb9b97223 */ /* 0x000fe2000001007c */
[----:B------:R-:W-:Y:S01]  /*45b0*/  HADD2.F32 R103, -RZ, R5.H1_H1 ;  /* 0x30000005ff677230 */ /* 0x000fe20000004100 */
[----:B------:R-:W2:Y:S01]  /*45c0*/  LDC.64 R80, c[0x0][0x428] ;  /* 0x00010a00ff507b82 */ /* 0x000ea20000000a00 */
        /* <DEDUP_REMOVED lines=10> */
[----:B0-----:R-:W-:-:S04]  /*4670*/  @!P2 IMAD.WIDE R124, R2, 0x4, R98 ;  /* 0x00000004027ca825 */ /* 0x001fc800078e0262 */
[----:B------:R-:W-:Y:S01]  /*4680*/  FFMA.FTZ R189, R193, R102, R104 ;  /* 0x00000066c1bd7223 */ /* 0x000fe20000010068 */
[----:B------:R-:W-:Y:S01]  /*4690*/  FMUL.FTZ R199, R82, R199 ;  /* 0x000000c752c77220 */ /* 0x000fe20000410000 */
[----:B------:R-:W-:Y:S01]  /*46a0*/  FFMA.FTZ R190, R197, R110, R190 ;  /* 0x0000006ec5be7223 */ /* 0x000fe200000100be */
[----:B------:R-:W-:Y:S01]  /*46b0*/  F2FP.F16.F32.PACK_AB R83, R95, R100 ;  /* 0x000000645f53723e */ /* 0x000fe200000000ff */
[----:B-1----:R-:W-:Y:S01]  /*46c0*/  @!P0 IMAD.WIDE R134, R2, 0x4, R96 ;  /* 0x0000000402868825 */ /* 0x002fe200078e0260 */
[----:B------:R-:W-:Y:S01]  /*46d0*/  @!P2 STG.E desc[UR6][R124.64], R173 ;  /* 0x000000ad7c00a986 */ /* 0x000fe2000c101906 */
[----:B------:R-:W-:Y:S02]  /*46e0*/  F2FP.F16.F32.PACK_AB R84, R89, R84 ;  /* 0x000000545954723e */ /* 0x000fe400000000ff */
[----:B------:R-:W-:Y:S01]  /*46f0*/  FFMA.FTZ R199, R199, R192, R194 ;  /* 0x000000c0c7c77223 */ /* 0x000fe200000100c2 */
[----:B------:R-:W-:Y:S01]  /*4700*/  F2FP.F16.F32.PACK_AB R89, R108, R123 ;  /* 0x0000007b6c59723e */ /* 0x000fe200000000ff */
[----:B------:R0:W-:Y:S01]  /*4710*/  @!P0 STG.E desc[UR6][R134.64], R82 ;  /* 0x0000005286008986 */ /* 0x0001e2000c101906 */
[----:B------:R-:W-:Y:S01]  /*4720*/  F2FP.F16.F32.PACK_AB R95, R132, R143 ;  /* 0x0000008f845f723e */ /* 0x000fe200000000ff */
[----:B--2---:R-:W-:Y:S01]  /*4730*/  IMAD.WIDE.U32 R98, R171, 0x10, R80 ;  /* 0x00000010ab627825 */ /* 0x004fe200078e0050 */
[----:B------:R-:W-:-:S02]  /*4740*/  F2FP.F16.F32.PACK_AB R115, R140, R155 ;  /* 0x0000009b8c73723e */ /* 0x000fc400000000ff */
[----:B------:R-:W-:Y:S01]  /*4750*/  F2FP.F16.F32.PACK_AB R113, R128, R133 ;  /* 0x000000858071723e */ /* 0x000fe200000000ff */
[--C-:B------:R-:W-:Y:S01]  /*4760*/  IMAD.WIDE.U32 R102, R169, 0x10, R80.reuse ;  /* 0x00000010a9667825 */ /* 0x100fe200078e0050 */
[----:B------:R-:W-:Y:S02]  /*4770*/  F2FP.F16.F32.PACK_AB R138, R157, R138 ;  /* 0x0000008a9d8a723e */ /* 0x000fe400000000ff */
[----:B------:R-:W-:Y:S01]  /*4780*/  F2FP.F16.F32.PACK_AB R146, R109, R146 ;  /* 0x000000926d92723e */ /* 0x000fe200000000ff */
[--C-:B------:R-:W-:Y:S01]  /*4790*/  IMAD.WIDE.U32 R104, R167, 0x10, R80.reuse ;  /* 0x00000010a7687825 */ /* 0x100fe200078e0050 */
[----:B0-----:R-:W-:Y:S02]  /*47a0*/  F2FP.F16.F32.PACK_AB R82, R93, R88 ;  /* 0x000000585d52723e */ /* 0x001fe400000000ff */
        /* <DEDUP_REMOVED lines=21> */
[----:B------:R-:W-:Y:S02]  /*4900*/  F2FP.F16.F32.PACK_AB R80, R85, R0 ;  /* 0x000000005550723e */ /* 0x000fe400000000ff */
        /* <DEDUP_REMOVED lines=15> */
[----:B0-----:R-:W0:Y:S01]  /*4a00*/  LDC.64 R80, c[0x0][0x380] ;  /* 0x0000e000ff507b82 */ /* 0x001e220000000a00 */
[----:B------:R-:W-:Y:S01]  /*4a10*/  F2FP.F16.F32.PACK_AB R144, R142, R117 ;  /* 0x000000758e90723e */ /* 0x000fe200000000ff */
[----:B------:R2:W-:Y:S01]  /*4a20*/  STG.E.128 desc[UR6][R102.64], R112 ;  /* 0x0000007066007986 */ /* 0x0005e2000c101d06 */
[----:B------:R-:W-:-:S02]  /*4a30*/  F2FP.F16.F32.PACK_AB R199, R199, R190 ;  /* 0x000000bec7c7723e */ /* 0x000fc400000000ff */
[----:B------:R-:W-:Y:S01]  /*4a40*/  F2FP.F16.F32.PACK_AB R198, R189, R188 ;  /* 0x000000bcbdc6723e */ /* 0x000fe200000000ff */
[----:B------:R2:W-:Y:S01]  /*4a50*/  STG.E.128 desc[UR6][R168.64], R136 ;  /* 0x00000088a8007986 */ /* 0x0005e2000c101d06 */
[----:B------:R-:W-:Y:S02]  /*4a60*/  F2FP.F16.F32.PACK_AB R197, R186, R185 ;  /* 0x000000b9bac5723e */ /* 0x000fe400000000ff */
[----:B------:R-:W-:Y:S01]  /*4a70*/  F2FP.F16.F32.PACK_AB R196, R183, R184 ;  /* 0x000000b8b7c4723e */ /* 0x000fe200000000ff */
[----:B------:R2:W-:Y:S04]  /*4a80*/  STG.E.128 desc[UR6][R104.64], R144 ;  /* 0x0000009068007986 */ /* 0x0005e8000c101d06 */
[----:B------:R2:W-:Y:S04]  /*4a90*/  STG.E.128 desc[UR6][R166.64], R124 ;  /* 0x0000007ca6007986 */ /* 0x0005e8000c101d06 */
[----:B------:R2:W-:Y:S04]  /*4aa0*/  STG.E.128 desc[UR6][R110.64], R192 ;  /* 0x000000c06e007986 */ /* 0x0005e8000c101d06 */
[----:B------:R2:W-:Y:S01]  /*4ab0*/  STG.E.128 desc[UR6][R164.64], R196 ;  /* 0x000000c4a4007986 */ /* 0x0005e2000c101d06 */
[----:B0-----:R-:W-:-:S04]  /*4ac0*/  LEA R2, R80, R2, 0x2 ;  /* 0x0000000250027211 */ /* 0x001fc800078e10ff */
[----:B------:R-:W-:-:S13]  /*4ad0*/  ISETP.GE.AND P0, PT, R2, R81, PT ;  /* 0x000000510200720c */ /* 0x000fda0003f06270 */
[----:B--2---:R-:W-:Y:S05]  /*4ae0*/  @!P0 BRA `(.L_x_52693) ;  /* 0xffffffb800948947 */ /* 0x004fea000383ffff */
[----:B------:R-:W-:Y:S05]  /*4af0*/  EXIT ;  /* 0x000000000000794d */ /* 0x000fea0003800000 */
.L_x_52670:
        /* <DEDUP_REMOVED lines=8> */
.L_x_52716:
[----:B0-----:R-:W0:Y:S01]  /*4b80*/  LDC.64 R80, c[0x0][0x3e0] ;  /* 0x0000f800ff507b82 */ /* 0x001e220000000a00 */
[----:B------:R-:W-:-:S05]  /*4b90*/  IMAD R0, R2, UR8, RZ ;  /* 0x0000000802007c24 */ /* 0x000fca000f8e02ff */
[----:B------:R-:W-:Y:S02]  /*4ba0*/  SHF.R.S32.HI R83, RZ, 0x1f, R0 ;  /* 0x0000001fff537819 */ /* 0x000fe40000011400 */
        /* <DEDUP_REMOVED lines=31> */
.L_x_52695:
[----:B-----5:R-:W-:Y:S02]  /*4da0*/  HADD2.F32 R172, -RZ, R92.H0_H0 ;  /* 0x2000005cffac7230 */ /* 0x020fe40000004100 */
[----:B------:R-:W-:Y:S02]  /*4db0*/  HADD2.F32 R156, -RZ, R94.H0_H0 ;  /* 0x2000005eff9c7230 */ /* 0x000fe40000004100 */
        /* <DEDUP_REMOVED lines=12> */
[----:B------:R-:W-:-:S02]  /*4e80*/  FMUL.FTZ R158, R83, R158 ;  /* 0x0000009e539e7220 */ /* 0x000fc40000410000 */
[----:B------:R-:W-:-:S07]  /*4e90*/  FMUL.FTZ R159, R83, R80 ;  /* 0x00000050539f7220 */ /* 0x000fce0000410000 */
.L_x_52696:
[----:B-1----:R-:W-:Y:S05]  /*4ea0*/  BSYNC.RECONVERGENT B0 ;  /* 0x0000000000007941 */ /* 0x002fea0003800200 */
.L_x_52694:
[----:B------:R-:W0:Y:S01]  /*4eb0*/  LDC.64 R80, c[0x0][0x3a8] ;  /* 0x0000ea00ff507b82 */ /* 0x000e220000000a00 */
        /* <DEDUP_REMOVED lines=31> */
.L_x_52697:
        /* <DEDUP_REMOVED lines=16> */
.L_x_52698:
        /* <DEDUP_REMOVED lines=28> */
.L_x_52699:
        /* <DEDUP_REMOVED lines=16> */
.L_x_52700:
        /* <DEDUP_REMOVED lines=28> */
.L_x_52701:
        /* <DEDUP_REMOVED lines=16> */
.L_x_52702:
        /* <DEDUP_REMOVED lines=28> */
.L_x_52703:
        /* <DEDUP_REMOVED lines=16> */
.L_x_52704:
        /* <DEDUP_REMOVED lines=28> */
.L_x_52705:
        /* <DEDUP_REMOVED lines=16> */
.L_x_52706:
        /* <DEDUP_REMOVED lines=11> */
[--C-:B-----5:R-:W-:Y:S02]  /*5d60*/  HADD2.F32 R93, -RZ, R89.reuse.H0_H0 ;  /* 0x20000059ff5d7230 */ /* 0x120fe40000004100 */
[----:B------:R-:W-:Y:S02]  /*5d70*/  HADD2.F32 R82, -RZ, R89.H1_H1 ;  /* 0x30000059ff527230 */ /* 0x000fe40000004100 */
[----:B------:R-:W-:Y:S02]  /*5d80*/  HADD2.F32 R0, -RZ, R88.H0_H0 ;  /* 0x20000058ff007230 */ /* 0x000fe40000004100 */
[----:B------:R-:W-:-:S02]  /*5d90*/  HADD2.F32 R89, -RZ, R90.H0_H0 ;  /* 0x2000005aff597230 */ /* 0x000fc40000004100 */
[----:B------:R-:W-:Y:S02]  /*5da0*/  HADD2.F32 R88, -RZ, R88.H1_H1 ;  /* 0x30000058ff587230 */ /* 0x000fe40000004100 */
        /* <DEDUP_REMOVED lines=12> */
.L_x_52707:
        /* <DEDUP_REMOVED lines=16> */
.L_x_52708:
        /* <DEDUP_REMOVED lines=28> */
.L_x_52709:
        /* <DEDUP_REMOVED lines=16> */
.L_x_52710:
        /* <DEDUP_REMOVED lines=28> */
.L_x_52711:
[--C-:B-----5:R-:W-:Y:S02]  /*63f0*/  HADD2.F32 R92, -RZ, R89.reuse.H1_H1 ;  /* 0x30000059ff5c7230 */ /* 0x120fe40000004100 */
[----:B------:R-:W-:Y:S02]  /*6400*/  HADD2.F32 R94, -RZ, R90.H0_H0 ;  /* 0x2000005aff5e7230 */ /* 0x000fe40000004100 */
[--C-:B------:R-:W-:Y:S02]  /*6410*/  HADD2.F32 R0, -RZ, R88.reuse.H0_H0 ;  /* 0x20000058ff007230 */ /* 0x100fe40000004100 */
[----:B------:R-:W-:Y:S02]  /*6420*/  HADD2.F32 R82, -RZ, R88.H1_H1 ;  /* 0x30000058ff527230 */ /* 0x000fe40000004100 */
[----:B0-----:R-:W-:Y:S02]  /*6430*/  HADD2.F32 R86, -RZ, R89.H0_H0 ;  /* 0x20000059ff567230 */ /* 0x001fe40000004100 */
[----:B------:R-:W-:Y:S01]  /*6440*/  FMUL.FTZ R88, R83, R0 ;  /* 0x0000000053587220 */ /* 0x000fe20000410000 */
[----:B------:R-:W-:-:S02]  /*6450*/  HADD2.F32 R96, -RZ, R90.H1_H1 ;  /* 0x3000005aff607230 */ /* 0x000fc40000004100 */
[C---:B------:R-:W-:Y:S01]  /*6460*/  FMUL.FTZ R89, R83.reuse, R82 ;  /* 0x0000005253597220 */ /* 0x040fe20000410000 */
[--C-:B------:R-:W-:Y:S02]  /*6470*/  HADD2.F32 R98, -RZ, R91.reuse.H0_H0 ;  /* 0x2000005bff627230 */ /* 0x100fe40000004100 */
[C---:B------:R-:W-:Y:S01]  /*6480*/  FMUL.FTZ R90, R83.reuse, R86 ;  /* 0x00000056535a7220 */ /* 0x040fe20000410000 */
[----:B------:R-:W-:Y:S02]  /*6490*/  HADD2.F32 R160, -RZ, R91.H1_H1 ;  /* 0x3000005bffa07230 */ /* 0x000fe40000004100 */
[C---:B------:R-:W-:Y:S01]  /*64a0*/  FMUL.FTZ R91, R83.reuse, R92 ;  /* 0x0000005c535b7220 */ /* 0x040fe20000410000 */
[C---:B------:R-:W-:Y:S01]  /*64b0*/  FMUL.FTZ R92, R83.reuse, R94 ;  /* 0x0000005e535c7220 */ /* 0x040fe20000410000 */
[C---:B------:R-:W-:Y:S01]  /*64c0*/  FMUL.FTZ R93, R83.reuse, R96 ;  /* 0x00000060535d7220 */ /* 0x040fe20000410000 */
[C---:B------:R-:W-:Y:S01]  /*64d0*/  FMUL.FTZ R94, R83.reuse, R98 ;  /* 0x00000062535e7220 */ /* 0x040fe20000410000 */
[----:B------:R-:W-:-:S07]  /*64e0*/  FMUL.FTZ R95, R83, R160 ;  /* 0x000000a0535f7220 */ /* 0x000fce0000410000 */
.L_x_52712:
        /* <DEDUP_REMOVED lines=28> */
.L_x_52713:
[--C-:B0----5:R-:W-:Y:S02]  /*66b0*/  HADD2.F32 R96, -RZ, R84.reuse.H0_H0 ;  /* 0x20000054ff607230 */ /* 0x121fe40000004100 */
[----:B------:R-:W-:Y:S02]  /*66c0*/  HADD2.F32 R84, -RZ, R84.H1_H1 ;  /* 0x30000054ff547230 */ /* 0x000fe40000004100 */
[--C-:B------:R-:W-:Y:S02]  /*66d0*/  HADD2.F32 R182, -RZ, R87.reuse.H0_H0 ;  /* 0x20000057ffb67230 */ /* 0x100fe40000004100 */
[C---:B------:R-:W-:Y:S01]  /*66e0*/  FMUL.FTZ R96, R83.reuse, R96 ;  /* 0x0000006053607220 */ /* 0x040fe20000410000 */
[----:B------:R-:W-:Y:S02]  /*66f0*/  HADD2.F32 R184, -RZ, R87.H1_H1 ;  /* 0x30000057ffb87230 */ /* 0x000fe40000004100 */
[----:B------:R-:W-:Y:S01]  /*6700*/  FMUL.FTZ R97, R83, R84 ;  /* 0x0000005453617220 */ /* 0x000fe20000410000 */
[----:B------:R-:W-:-:S02]  /*6710*/  HADD2.F32 R98, -RZ, R85.H0_H0 ;  /* 0x20000055ff627230 */ /* 0x000fc40000004100 */
[----:B------:R-:W-:Y:S02]  /*6720*/  HADD2.F32 R0, -RZ, R85.H1_H1 ;  /* 0x30000055ff007230 */ /* 0x000fe40000004100 */
[C---:B------:R-:W-:Y:S01]  /*6730*/  FMUL.FTZ R87, R83.reuse, R184 ;  /* 0x000000b853577220 */ /* 0x040fe20000410000 */
[--C-:B------:R-:W-:Y:S02]  /*6740*/  HADD2.F32 R82, -RZ, R86.reuse.H0_H0 ;  /* 0x20000056ff527230 */ /* 0x100fe40000004100 */
[C---:B------:R-:W-:Y:S01]  /*6750*/  FMUL.FTZ R98, R83.reuse, R98 ;  /* 0x0000006253627220 */ /* 0x040fe20000410000 */
[----:B------:R-:W-:Y:S02]  /*6760*/  HADD2.F32 R180, -RZ, R86.H1_H1 ;  /* 0x30000056ffb47230 */ /* 0x000fe40000004100 */
[C---:B------:R-:W-:Y:S01]  /*6770*/  FMUL.FTZ R86, R83.reuse, R182 ;  /* 0x000000b653567220 */ /* 0x040fe20000410000 */
[C---:B------:R-:W-:Y:S01]  /*6780*/  FMUL.FTZ R99, R83.reuse, R0 ;  /* 0x0000000053637220 */ /* 0x040fe20000410000 */
[C---:B------:R-:W-:Y:S01]  /*6790*/  FMUL.FTZ R84, R83.reuse, R82 ;  /* 0x0000005253547220 */ /* 0x040fe20000410000 */
[----:B------:R-:W-:-:S07]  /*67a0*/  FMUL.FTZ R85, R83, R180 ;  /* 0x000000b453557220 */ /* 0x000fce0000410000 */
.L_x_52714:
        /* <DEDUP_REMOVED lines=268> */
.L_x_52740:
[----:B-1----:R-:W-:Y:S01]  /*7870*/  FADD.FTZ R80, R183, R0 ;  /* 0x00000000b7507221 */ /* 0x002fe20000010000 */
[C---:B------:R-:W-:Y:S01]  /*7880*/  FMUL.FTZ R0, R169.reuse, R169 ;  /* 0x000000a9a9007220 */ /* 0x040fe20000410000 */
[----:B------:R-:W-:Y:S01]  /*7890*/  ISETP.NE.AND P0, PT, RZ, UR9, PT ;  /* 0x00000009ff007c0c */ /* 0x000fe2000bf05270 */
[----:B------:R-:W-:Y:S02]  /*78a0*/  HADD2.F32 R180, -RZ, R10.H0_H0 ;  /* 0x2000000affb47230 */ /* 0x000fe40000004100 */
[----:B------:R-:W-:Y:S01]  /*78b0*/  FFMA.FTZ R171, R80, R171, UR10 ;  /* 0x0000000a50ab7e23 */ /* 0x000fe200080100ab */
[----:B------:R-:W-:Y:S01]  /*78c0*/  HADD2.F32 R182, -RZ, R4.H0_H0 ;  /* 0x20000004ffb67230 */ /* 0x000fe20000004100 */
[----:B------:R-:W-:Y:S01]  /*78d0*/  FSEL R80, R0, RZ, P0 ;  /* 0x000000ff00507208 */ /* 0x000fe20000000000 */
[----:B------:R-:W-:Y:S01]  /*78e0*/  HADD2.F32 R188, -RZ, R46.H1_H1 ;  /* 0x3000002effbc7230 */ /* 0x000fe20000004100 */
[----:B------:R-:W-:Y:S01]  /*78f0*/  FSEL R0, R169, RZ, !P0 ;  /* 0x000000ffa9007208 */ /* 0x000fe20004000000 */
[----:B------:R-:W-:-:S02]  /*7900*/  HADD2.F32 R190, -RZ, R47.H1_H1 ;  /* 0x3000002fffbe7230 */ /* 0x000fc40000004100 */
[----:B------:R-:W-:Y:S02]  /*7910*/  FADD.FTZ R82, R171, R80 ;  /* 0x00000050ab527221 */ /* 0x000fe40000010000 */
[C---:B------:R-:W-:Y:S01]  /*7920*/  FADD.FTZ R209, -R0.reuse, R172 ;  /* 0x000000ac00d17221 */ /* 0x040fe20000010100 */
[C---:B------:R-:W-:Y:S01]  /*7930*/  FADD.FTZ R247, -R0.reuse, R108 ;  /* 0x0000006c00f77221 */ /* 0x040fe20000010100 */
[C---:B------:R-:W-:Y:S01]  /*7940*/  FADD.FTZ R241, -R0.reuse, R103 ;  /* 0x0000006700f17221 */ /* 0x040fe20000010100 */
[C---:B------:R-:W-:Y:S01]  /*7950*/  FADD.FTZ R217, -R0.reuse, R151 ;  /* 0x0000009700d97221 */ /* 0x040fe20000010100 */
[----:B------:R-:W1:Y:S01]  /*7960*/  MUFU.RSQ R82, R82 ;  /* 0x0000005200527308 */ /* 0x000e620000001400 */
[C---:B------:R-:W-:Y:S01]  /*7970*/  FADD.FTZ R108, -R0.reuse, R88 ;  /* 0x00000058006c7221 */ /* 0x040fe20000010100 */
[C---:B------:R-:W-:Y:S01]  /*7980*/  FADD.FTZ R103, -R0.reuse, R89 ;  /* 0x0000005900677221 */ /* 0x040fe20000010100 */
[----:B------:R-:W-:Y:S02]  /*7990*/  HADD2.F32 R89, -RZ, R176.H0_H0 ;  /* 0x200000b0ff597230 */ /* 0x000fe40000004100 */
[----:B------:R-:W-:Y:S01]  /*79a0*/  FADD.FTZ R151, -R0, R84 ;  /* 0x0000005400977221 */ /* 0x000fe20000010100 */
[----:B------:R-:W-:-:S02]  /*79b0*/  HADD2.F32 R88, -RZ, R40.H0_H0 ;  /* 0x20000028ff587230 */ /* 0x000fc40000004100 */
        /* <DEDUP_REMOVED lines=352> */
[----:B------:R-:W-:Y:S01]  /*8fc0*/  FFMA.FTZ R184, R97, R184, R98 ;  /* 0x000000b861b87223 */ /* 0x000fe20000010062 */
[----:B------:R-:W-:Y:S02]  /*8fd0*/  HADD2.F32 R81, -RZ, R10.H1_H1 ;  /* 0x3000000aff517230 */ /* 0x000fe40000004100 */
[----:B------:R-:W-:Y:S01]  /*8fe0*/  FFMA.FTZ R182, R99, R96, R182 ;  /* 0x0000006063b67223 */ /* 0x000fe200000100b6 */
[----:B------:R-:W-:Y:S01]  /*8ff0*/  FMUL.FTZ R143, R82, R143 ;  /* 0x0000008f528f7220 */ /* 0x000fe20000410000 */
[----:B------:R-:W0:Y:S01]  /*9000*/  @!P2 LDC.64 R98, c[0x0][0x3c0] ;  /* 0x0000f000ff62ab82 */ /* 0x000e220000000a00 */
[----:B------:R-:W-:-:S02]  /*9010*/  HADD2.F32 R195, -RZ, R51.H1_H1 ;  /* 0x30000033ffc37230 */ /* 0x000fc40000004100 */
[----:B------:R-:W-:Y:S01]  /*9020*/  FMUL.FTZ R102, R82, R102 ;  /* 0x0000006652667220 */ /* 0x000fe20000410000 */
[----:B------:R-:W-:Y:S01]  /*9030*/  FFMA.FTZ R143, R80, R143, R81 ;  /* 0x0000008f508f7223 */ /* 0x000fe20000010051 */
[----:B------:R-:W-:Y:S02]  /*9040*/  HADD2.F32 R104, -RZ, R11.H1_H1 ;  /* 0x3000000bff687230 */ /* 0x000fe40000004100 */
[C---:B------:R-:W-:Y:S01]  /*9050*/  FMUL.FTZ R131, R82.reuse, R131 ;  /* 0x0000008352837220 */ /* 0x040fe20000410000 */
[----:B------:R-:W-:Y:S02]  /*9060*/  HADD2.F32 R103, -RZ, R4.H1_H1 ;  /* 0x30000004ff677230 */ /* 0x000fe40000004100 */
[----:B------:R-:W-:Y:S01]  /*9070*/  FMUL.FTZ R135, R82, R135 ;  /* 0x0000008752877220 */ /* 0x000fe20000410000 */
[----:B------:R-:W1:Y:S01]  /*9080*/  @!P2 LDC.64 R96, c[0x0][0x3c8] ;  /* 0x0000f200ff60ab82 */ /* 0x000e620000000a00 */
[----:B------:R-:W-:Y:S01]  /*9090*/  FFMA.FTZ R195, R195, R102, R104 ;  /* 0x00000066c3c37223 */ /* 0x000fe20000010068 */
[----:B------:R-:W-:-:S02]  /*90a0*/  HADD2.F32 R102, -RZ, R44.H1_H1 ;  /* 0x3000002cff667230 */ /* 0x000fc40000004100 */
[C---:B------:R-:W-:Y:S01]  /*90b0*/  FMUL.FTZ R186, R82.reuse, R147 ;  /* 0x0000009352ba7220 */ /* 0x040fe20000410000 */
[----:B------:R-:W-:Y:S02]  /*90c0*/  HADD2.F32 R104, -RZ, R45.H0_H0 ;  /* 0x2000002dff687230 */ /* 0x000fe40000004100 */
[----:B------:R-:W-:Y:S01]  /*90d0*/  FMUL.FTZ R151, R82, R151 ;  /* 0x0000009752977220 */ /* 0x000fe20000410000 */
[----:B------:R-:W-:Y:S02]  /*90e0*/  HADD2.F32 R105, -RZ, R5.H0_H0 ;  /* 0x20000005ff697230 */ /* 0x000fe40000004100 */
[----:B------:R-:W-:Y:S01]  /*90f0*/  FFMA.FTZ R131, R102, R131, R103 ;  /* 0x0000008366837223 */ /* 0x000fe20000010067 */
[----:B------:R-:W2:Y:S01]  /*9100*/  LDC.64 R80, c[0x0][0x428] ;  /* 0x00010a00ff507b82 */ /* 0x000ea20000000a00 */
[----:B------:R-:W-:Y:S02]  /*9110*/  HADD2.F32 R109, -RZ, R45.H1_H1 ;  /* 0x3000002dff6d7230 */ /* 0x000fe40000004100 */
[----:B------:R-:W-:Y:S01]  /*9120*/  FMUL.FTZ R139, R82, R139 ;  /* 0x0000008b528b7220 */ /* 0x000fe20000410000 */
[----:B------:R-:W-:-:S02]  /*9130*/  HADD2.F32 R108, -RZ, R5.H1_H1 ;  /* 0x30000005ff6c7230 */ /* 0x000fc40000004100 */
[----:B------:R-:W-:Y:S01]  /*9140*/  FFMA.FTZ R147, R104, R135, R105 ;  /* 0x0000008768937223 */ /* 0x000fe20000010069 */
[----:B------:R-:W-:Y:S02]  /*9150*/  HADD2.F32 R124, -RZ, R46.H0_H0 ;  /* 0x2000002eff7c7230 */ /* 0x000fe40000004100 */
[C---:B------:R-:W-:Y:S01]  /*9160*/  FMUL.FTZ R155, R82.reuse, R155 ;  /* 0x0000009b529b7220 */ /* 0x040fe20000410000 */
[--C-:B------:R-:W-:Y:S02]  /*9170*/  HADD2.F32 R113, -RZ, R6.reuse.H0_H0 ;  /* 0x20000006ff717230 */ /* 0x100fe40000004100 */
[----:B------:R-:W-:Y:S01]  /*9180*/  FFMA.FTZ R186, R109, R186, R108 ;  /* 0x000000ba6dba7223 */ /* 0x000fe2000001006c */
[----:B------:R-:W-:Y:S02]  /*9190*/  HADD2.F32 R103, -RZ, R6.H1_H1 ;  /* 0x30000006ff677230 */ /* 0x000fe40000004100 */
[----:B------:R-:W-:Y:S01]  /*91a0*/  FMUL.FTZ R209, R82, R209 ;  /* 0x000000d152d17220 */ /* 0x000fe20000410000 */
[----:B------:R-:W-:-:S02]  /*91b0*/  HADD2.F32 R102, -RZ, R47.H0_H0 ;  /* 0x2000002fff667230 */ /* 0x000fc40000004100 */
[----:B------:R-:W-:Y:S01]  /*91c0*/  FFMA.FTZ R151, R124, R151, R113 ;  /* 0x000000977c977223 */ /* 0x000fe20000010071 */
[--C-:B------:R-:W-:Y:S02]  /*91d0*/  HADD2.F32 R105, -RZ, R7.reuse.H0_H0 ;  /* 0x20000007ff697230 */ /* 0x100fe40000004100 */
[----:B------:R-:W-:Y:S01]  /*91e0*/  FFMA.FTZ R188, R188, R139, R103 ;  /* 0x0000008bbcbc7223 */ /* 0x000fe20000010067 */
[----:B------:R-:W-:Y:S01]  /*91f0*/  HADD2.F32 R109, -RZ, R7.H1_H1 ;  /* 0x30000007ff6d7230 */ /* 0x000fe20000004100 */
[----:B------:R-:W-:Y:S01]  /*9200*/  F2FP.F16.F32.PACK_AB R83, R83, R100 ;  /* 0x000000645353723e */ /* 0x000fe200000000ff */
[----:B0-----:R-:W-:-:S04]  /*9210*/  @!P2 IMAD.WIDE R124, R2, 0x4, R98 ;  /* 0x00000004027ca825 */ /* 0x001fc800078e0262 */
[----:B------:R-:W-:Y:S01]  /*9220*/  FFMA.FTZ R155, R102, R155, R105 ;  /* 0x0000009b669b7223 */ /* 0x000fe20000010069 */
[----:B------:R-:W-:Y:S01]  /*9230*/  F2FP.F16.F32.PACK_AB R84, R89, R84 ;  /* 0x000000545954723e */ /* 0x000fe200000000ff */
[----:B------:R-:W-:Y:S01]  /*9240*/  FFMA.FTZ R190, R190, R209, R109 ;  /* 0x000000d1bebe7223 */ /* 0x000fe2000001006d */
[----:B-1----:R-:W-:Y:S01]  /*9250*/  @!P2 IMAD.WIDE R134, R2, 0x4, R96 ;  /* 0x000000040286a825 */ /* 0x002fe200078e0260 */
[----:B------:R-:W-:Y:S01]  /*9260*/  @!P2 STG.E desc[UR6][R124.64], R169 ;  /* 0x000000a97c00a986 */ /* 0x000fe2000c101906 */
[----:B------:R-:W-:Y:S02]  /*9270*/  F2FP.F16.F32.PACK_AB R89, R106, R107 ;  /* 0x0000006b6a59723e */ /* 0x000fe400000000ff */
[--C-:B--2---:R-:W-:Y:S01]  /*9280*/  IMAD.WIDE.U32 R98, R167, 0x10, R80.reuse ;  /* 0x00000010a7627825 */ /* 0x104fe200078e0050 */
[----:B------:R0:W-:Y:S01]  /*9290*/  @!P2 STG.E desc[UR6][R134.64], R82 ;  /* 0x000000528600a986 */ /* 0x0001e2000c101906 */
[----:B------:R-:W-:Y:S02]  /*92a0*/  F2FP.F16.F32.PACK_AB R113, R128, R133 ;  /* 0x000000858071723e */ /* 0x000fe400000000ff */
[----:B------:R-:W-:Y:S01]  /*92b0*/  IMAD.WIDE.U32 R102, R165, 0x10, R80 ;  /* 0x00000010a5667825 */ /* 0x000fe200078e0050 */
        /* <DEDUP_REMOVED lines=18> */
[----:B------:R-:W-:-:S03]  /*93e0*/  F2FP.F16.F32.PACK_AB R155, R190, R155 ;  /* 0x0000009bbe9b723e */ /* 0x000fc600000000ff */
[----:B------:R-:W-:-:S04]  /*93f0*/  IMAD.WIDE.U32 R162, R162, 0x10, R80 ;  /* 0x00000010a2a27825 */ /* 0x000fc800078e0050 */
[----:B------:R-:W-:Y:S01]  /*9400*/  IMAD.WIDE.U32 R160, R160, 0x10, R80 ;  /* 0x00000010a0a07825 */ /* 0x000fe200078e0050 */
[----:B------:R-:W-:Y:S02]  /*9410*/  F2FP.F16.F32.PACK_AB R81, R86, R87 ;  /* 0x000000575651723e */ /* 0x000fe400000000ff */
[----:B------:R-:W-:Y:S02]  /*9420*/  F2FP.F16.F32.PACK_AB R80, R85, R0 ;  /* 0x000000005550723e */ /* 0x000fe400000000ff */
[----:B------:R-:W-:Y:S02]  /*9430*/  F2FP.F16.F32.PACK_AB R87, R112, R115 ;  /* 0x000000737057723e */ /* 0x000fe400000000ff */
[----:B------:R-:W-:Y:S01]  /*9440*/  F2FP.F16.F32.PACK_AB R86, R111, R94 ;  /* 0x0000005e6f56723e */ /* 0x000fe200000000ff */
[----:B------:R-:W-:Y:S01]  /*9450*/  STG.E.128 desc[UR6][R170.64], R80 ;  /* 0x00000050aa007986 */ /* 0x000fe2000c101d06 */
[----:B------:R-:W-:Y:S02]  /*9460*/  F2FP.F16.F32.PACK_AB R85, R90, R91 ;  /* 0x0000005b5a55723e */ /* 0x000fe400000000ff */
        /* <DEDUP_REMOVED lines=15> */
[----:B------:R-:W-:Y:S01]  /*9560*/  F2FP.F16.F32.PACK_AB R120, R142, R117 ;  /* 0x000000758e78723e */ /* 0x000fe200000000ff */
[----:B0-----:R-:W0:Y:S01]  /*9570*/  LDC.64 R84, c[0x0][0x380] ;  /* 0x0000e000ff547b82 */ /* 0x001e220000000a00 */
        /* <DEDUP_REMOVED lines=8> */
[----:B------:R-:W-:-:S03]  /*9600*/  F2FP.F16.F32.PACK_AB R152, R131, R182 ;  /* 0x000000b68398723e */ /* 0x000fc600000000ff */
[----:B------:R2:W-:Y:S04]  /*9610*/  STG.E.128 desc[UR6][R108.64], R192 ;  /* 0x000000c06c007986 */ /* 0x0005e8000c101d06 */
[----:B------:R2:W-:Y:S01]  /*9620*/  STG.E.128 desc[UR6][R160.64], R152 ;  /* 0x00000098a0007986 */ /* 0x0005e2000c101d06 */
[----:B0-----:R-:W-:-:S04]  /*9630*/  LEA R2, R84, R2, 0x2 ;  /* 0x0000000254027211 */ /* 0x001fc800078e10ff */
[----:B------:R-:W-:-:S13]  /*9640*/  ISETP.GE.AND P0, PT, R2, R85, PT ;  /* 0x000000550200720c */ /* 0x000fda0003f06270 */
[----:B--2---:R-:W-:Y:S05]  /*9650*/  @!P0 BRA `(.L_x_52716) ;  /* 0xffffffb400488947 */ /* 0x004fea000383ffff */
[----:B------:R-:W-:Y:S05]  /*9660*/  EXIT ;  /* 0x000000000000794d */ /* 0x000fea0003800000 */
.L_x_52692:
[----:B------:R-:W-:Y:S01]  /*9670*/  HFMA2 R82, -RZ, RZ, 0, 5.9604644775390625e-08 ;  /* 0x00000001ff527431 */ /* 0x000fe200000001ff */
[----:B------:R-:W-:Y:S01]  /*9680*/  BSSY B0, `(.L_x_52717) ;  /* 0x0000006000007945 */ /* 0x000fe20003800000 */
[----:B------:R-:W-:Y:S02]  /*9690*/  MOV R81, 0x1f ;  /* 0x0000001f00517802 */ /* 0x000fe40000000f00 */
[----:B------:R-:W-:-:S07]  /*96a0*/  MOV R80, 0xffffffff ;  /* 0xffffffff00507802 */ /* 0x000fce0000000f00 */
[----:B------:R-:W-:Y:S05]  /*96b0*/  WARPSYNC.COLLECTIVE R80, `(.L_x_52718) ;  /* 0x0000000050087348 */ /* 0x000fea0003c00000 */
[----:B------:R0:W1:Y:S02]  /*96c0*/  SHFL.BFLY P0, R0, R83, R82, R81 ;  /* 0x0c00005253007389 */ /* 0x0000640000000051 */
[----:B01----:R-:W-:Y:S05]  /*96d0*/  ENDCOLLECTIVE ;  /* 0x000000000000791b */ /* 0x003fea0003800000 */
.L_x_52718:
[----:B------:R-:W-:Y:S05]  /*96e0*/  BSYNC B0 ;  /* 0x0000000000007941 */ /* 0x000fea0003800000 */
.L_x_52717:
        /* <DEDUP_REMOVED lines=8> */
.L_x_52719:
[----:B------:R-:W-:Y:S02]  /*9770*/  HFMA2 R82, -RZ, RZ, 0, 2.384185791015625e-07 ;  /* 0x00000004ff527431 */ /* 0x000fe400000001ff */
[----:B------:R-:W-:-:S05]  /*9780*/  FADD.FTZ R181, R83, R0 ;  /* 0x0000000053b57221 */ /* 0x000fca0000010000 */
[----:B------:R-:W-:-:S07]  /*9790*/  MOV R83, R181 ;  /* 0x000000b500537202 */ /* 0x000fce0000000f00 */
[----:B------:R-:W-:Y:S05]  /*97a0*/  WARPSYNC.COLLECTIVE R80, `(.L_x_52720) ;  /* 0x0000000050087348 */ /* 0x000fea0003c00000 */
[----:B------:R0:W1:Y:S02]  /*97b0*/  SHFL.BFLY P0, R0, R83, R82, R81 ;  /* 0x0c00005253007389 */ /* 0x0000640000000051 */
[----:B01----:R-:W-:Y:S05]  /*97c0*/  ENDCOLLECTIVE ;  /* 0x000000000000791b */ /* 0x003fea0003800000 */
.L_x_52720:
[----:B------:R-:W-:Y:S02]  /*97d0*/  HFMA2 R82, -RZ, RZ, 0, 4.76837158203125e-07 ;  /* 0x00000008ff527431 */ /* 0x000fe400000001ff */
[----:B------:R-:W-:-:S05]  /*97e0*/  FADD.FTZ R182, R181, R0 ;  /* 0x00000000b5b67221 */ /* 0x000fca0000010000 */
[----:B------:R-:W-:-:S07]  /*97f0*/  MOV R83, R182 ;  /* 0x000000b600537202 */ /* 0x000fce0000000f00 */
[----:B------:R-:W-:Y:S05]  /*9800*/  WARPSYNC.COLLECTIVE R80, `(.L_x_52721) ;  /* 0x0000000050087348 */ /* 0x000fea0003c00000 */
[----:B------:R0:W1:Y:S02]  /*9810*/  SHFL.BFLY P0, R0, R83, R82, R81 ;  /* 0x0c00005253007389 */ /* 0x0000640000000051 */
[----:B01----:R-:W-:Y:S05]  /*9820*/  ENDCOLLECTIVE ;  /* 0x000000000000791b */ /* 0x003fea0003800000 */
.L_x_52721:
[----:B------:R-:W-:Y:S02]  /*9830*/  HFMA2 R82, -RZ, RZ, 0, 9.5367431640625e-07 ;  /* 0x00000010ff527431 */ /* 0x000fe400000001ff */
[----:B------:R-:W-:-:S05]  /*9840*/  FADD.FTZ R183, R182, R0 ;  /* 0x00000000b6b77221 */ /* 0x000fca0000010000 */
[----:B------:R-:W-:-:S07]  /*9850*/  MOV R83, R183 ;  /* 0x000000b700537202 */ /* 0x000fce0000000f00 */
[----:B------:R-:W-:Y:S05]  /*9860*/  WARPSYNC.COLLECTIVE R80, `(.L_x_52722) ;  /* 0x0000000050087348 */ /* 0x000fea0003c00000 */
[----:B------:R0:W1:Y:S02]  /*9870*/  SHFL.BFLY P0, R0, R83, R82, R81 ;  /* 0x0c00005253007389 */ /* 0x0000640000000051 */
[----:B01----:R-:W-:Y:S05]  /*9880*/  ENDCOLLECTIVE ;  /* 0x000000000000791b */ /* 0x003fea0003800000 */
.L_x_52722:
[----:B------:R-:W-:Y:S01]  /*9890*/  MOV R82, 0x1 ;  /* 0x0000000100527802 */ /* 0x000fe20000000f00 */
[----:B------:R-:W-:-:S04]  /*98a0*/  FADD.FTZ R173, R183, R0 ;  /* 0x00000000b7ad7221 */ /* 0x000fc80000010000 */
[----:B------:R-:W-:-:S04]  /*98b0*/  FMUL.FTZ R173, R173, R180 ;  /* 0x000000b4adad7220 */ /* 0x000fc80000410000 */
[C---:B------:R-:W-:Y:S01]  /*98c0*/  FADD.FTZ R0, -R173.reuse, R160 ;  /* 0x000000a0ad007221 */ /* 0x040fe20000010100 */
[C---:B------:R-:W-:Y:S01]  /*98d0*/  FADD.FTZ R181, -R173.reuse, R161 ;  /* 0x000000a1adb57221 */ /* 0x040fe20000010100 */
[C---:B------:R-:W-:Y:S01]  /*98e0*/  FADD.FTZ R183, -R173.reuse, R162 ;  /* 0x000000a2adb77221 */ /* 0x040fe20000010100 */
[C---:B------:R-:W-:Y:S01]  /*98f0*/  FADD.FTZ R81, -R173.reuse, R156 ;  /* 0x0000009cad517221 */ /* 0x040fe20000010100 */
[----:B------:R-:W-:Y:S01]  /*9900*/  FFMA.FTZ R0, R0, R0, RZ ;  /* 0x0000000000007223 */ /* 0x000fe200000100ff */
[----:B------:R-:W-:-:S03]  /*9910*/  FADD.FTZ R83, -R173, R157 ;  /* 0x0000009dad537221 */ /* 0x000fc60000010100 */
[----:B------:R-:W-:Y:S01]  /*9920*/  FFMA.FTZ R0, R181, R181, R0 ;  /* 0x000000b5b5007223 */ /* 0x000fe20000010000 */
[----:B------:R-:W-:-:S03]  /*9930*/  FADD.FTZ R181, -R173, R163 ;  /* 0x000000a3adb57221 */ /* 0x000fc60000010100 */
[----:B------:R-:W-:-:S04]  /*9940*/  FFMA.FTZ R0, R183, R183, R0 ;  /* 0x000000b7b7007223 */ /* 0x000fc80000010000 */
        /* <DEDUP_REMOVED lines=150> */
[----:B------:R-:W-:-:S03]  /*a2b0*/  HFMA2 R81, -RZ, RZ, 0, 1.847743988037109375e-06 ;  /* 0x0000001fff517431 */ /* 0x000fc600000001ff */
[----:B------:R-:W-:-:S07]  /*a2c0*/  FFMA.FTZ R83, R83, R83, R0 ;  /* 0x0000005353537223 */ /* 0x000fce0000010000 */
[----:B------:R-:W-:Y:S05]  /*a2d0*/  WARPSYNC.COLLECTIVE R80, `(.L_x_52723) ;  /* 0x0000000050087348 */ /* 0x000fea0003c00000 */
[----:B------:R0:W1:Y:S02]  /*a2e0*/  SHFL.BFLY P0, R0, R83, R82, R81 ;  /* 0x0c00005253007389 */ /* 0x0000640000000051 */
[----:B01----:R-:W-:Y:S05]  /*a2f0*/  ENDCOLLECTIVE ;  /* 0x000000000000791b */ /* 0x003fea0003800000 */
.L_x_52723:
[----:B------:R-:W-:Y:S02]  /*a300*/  HFMA2 R82, -RZ, RZ, 0, 1.1920928955078125e-07 ;  /* 0x00000002ff527431 */ /* 0x000fe400000001ff */
[----:B------:R-:W-:-:S05]  /*a310*/  FADD.FTZ R181, R83, R0 ;  /* 0x0000000053b57221 */ /* 0x000fca0000010000 */
[----:B------:R-:W-:-:S07]  /*a320*/  MOV R83, R181 ;  /* 0x000000b500537202 */ /* 0x000fce0000000f00 */
[----:B------:R-:W-:Y:S05]  /*a330*/  WARPSYNC.COLLECTIVE R80, `(.L_x_52724) ;  /* 0x0000000050087348 */ /* 0x000fea0003c00000 */
[----:B------:R0:W1:Y:S02]  /*a340*/  SHFL.BFLY P0, R0, R83, R82, R81 ;  /* 0x0c00005253007389 */ /* 0x0000640000000051 */
[----:B01----:R-:W-:Y:S05]  /*a350*/  ENDCOLLECTIVE ;  /* 0x000000000000791b */ /* 0x003fea0003800000 */
.L_x_52724:
[----:B------:R-:W-:Y:S02]  /*a360*/  HFMA2 R82, -RZ, RZ, 0, 2.384185791015625e-07 ;  /* 0x00000004ff527431 */ /* 0x000fe400000001ff */
[----:B------:R-:W-:-:S05]  /*a370*/  FADD.FTZ R182, R181, R0 ;  /* 0x00000000b5b67221 */ /* 0x000fca0000010000 */
[----:B------:R-:W-:-:S07]  /*a380*/  MOV R83, R182 ;  /* 0x000000b600537202 */ /* 0x000fce0000000f00 */
[----:B------:R-:W-:Y:S05]  /*a390*/  WARPSYNC.COLLECTIVE R80, `(.L_x_52725) ;  /* 0x0000000050087348 */ /* 0x000fea0003c00000 */
[----:B------:R0:W1:Y:S02]  /*a3a0*/  SHFL.BFLY P0, R0, R83, R82, R81 ;  /* 0x0c00005253007389 */ /* 0x0000640000000051 */
[----:B01----:R-:W-:Y:S05]  /*a3b0*/  ENDCOLLECTIVE ;  /* 0x000000000000791b */ /* 0x003fea0003800000 */
.L_x_52725:
[----:B------:R-:W-:Y:S02]  /*a3c0*/  HFMA2 R82, -RZ, RZ, 0, 4.76837158203125e-07 ;  /* 0x00000008ff527431 */ /* 0x000fe400000001ff */
[----:B------:R-:W-:-:S05]  /*a3d0*/  FADD.FTZ R183, R182, R0 ;  /* 0x00000000b6b77221 */ /* 0x000fca0000010000 */
[----:B------:R-:W-:-:S07]  /*a3e0*/  MOV R83, R183 ;  /* 0x000000b700537202 */ /* 0x000fce0000000f00 */
[----:B------:R-:W-:Y:S05]  /*a3f0*/  WARPSYNC.COLLECTIVE R80, `(.L_x_52726) ;  /* 0x0000000050087348 */ /* 0x000fea0003c00000 */
[----:B------:R0:W1:Y:S02]  /*a400*/  SHFL.BFLY P0, R0, R83, R82, R81 ;  /* 0x0c00005253007389 */ /* 0x0000640000000051 */
[----:B01----:R-:W-:Y:S05]  /*a410*/  ENDCOLLECTIVE ;  /* 0x000000000000791b */ /* 0x003fea0003800000 */
.L_x_52726:
[----:B------:R-:W-:Y:S02]  /*a420*/  HFMA2 R82, -RZ, RZ, 0, 9.5367431640625e-07 ;  /* 0x00000010ff527431 */ /* 0x000fe400000001ff */
[----:B------:R-:W-:-:S05]  /*a430*/  FADD.FTZ R184, R183, R0 ;  /* 0x00000000b7b87221 */ /* 0x000fca0000010000 */
[----:B------:R-:W-:-:S07]  /*a440*/  MOV R83, R184 ;  /* 0x000000b800537202 */ /* 0x000fce0000000f00 */
[----:B------:R-:W-:Y:S05]  /*a450*/  WARPSYNC.COLLECTIVE R80, `(.L_x_52727) ;  /* 0x0000000050087348 */ /* 0x000fea0003c00000 */
[----:B------:R0:W1:Y:S02]  /*a460*/  SHFL.BFLY P0, R0, R83, R82, R81 ;  /* 0x0c00005253007389 */ /* 0x0000640000000051 */
[----:B01----:R-:W-:Y:S05]  /*a470*/  ENDCOLLECTIVE ;  /* 0x000000000000791b */ /* 0x003fea0003800000 */
.L_x_52727:
[----:B------:R-:W-:Y:S05]  /*a480*/  BRA `(.L_x_52728) ;  /* 0xffffff8800187947 */ /* 0x000fea000383ffff */
.L_x_52715:
[----:B------:R-:W-:Y:S01]  /*a490*/  HFMA2 R81, -RZ, RZ, 0, 1.847743988037109375e-06 ;  /* 0x0000001fff517431 */ /* 0x000fe200000001ff */
[----:B------:R-:W-:Y:S01]  /*a4a0*/  BSSY B0, `(.L_x_52729) ;  /* 0x0000006000007945 */ /* 0x000fe20003800000 */
[----:B------:R-:W-:Y:S02]  /*a4b0*/  MOV R82, 0x1 ;  /* 0x0000000100527802 */ /* 0x000fe40000000f00 */
[----:B------:R-:W-:-:S07]  /*a4c0*/  MOV R80, 0xffffffff ;  /* 0xffffffff00507802 */ /* 0x000fce0000000f00 */
[----:B------:R-:W-:Y:S05]  /*a4d0*/  WARPSYNC.COLLECTIVE R80, `(.L_x_52730) ;  /* 0x0000000050087348 */ /* 0x000fea0003c00000 */
[----:B------:R0:W1:Y:S02]  /*a4e0*/  SHFL.BFLY P0, R0, R83, R82, R81 ;  /* 0x0c00005253007389 */ /* 0x0000640000000051 */
[----:B01----:R-:W-:Y:S05]  /*a4f0*/  ENDCOLLECTIVE ;  /* 0x000000000000791b */ /* 0x003fea0003800000 */
.L_x_52730:
[----:B------:R-:W-:Y:S05]  /*a500*/  BSYNC B0 ;  /* 0x0000000000007941 */ /* 0x000fea0003800000 */
.L_x_52729:
        /* <DEDUP_REMOVED lines=8> */
.L_x_52731:
[----:B------:R-:W-:Y:S02]  /*a590*/  HFMA2 R82, -RZ, RZ, 0, 2.384185791015625e-07 ;  /* 0x00000004ff527431 */ /* 0x000fe400000001ff */
[----:B------:R-:W-:-:S05]  /*a5a0*/  FADD.FTZ R180, R83, R0 ;  /* 0x0000000053b47221 */ /* 0x000fca0000010000 */
[----:B------:R-:W-:-:S07]  /*a5b0*/  MOV R83, R180 ;  /* 0x000000b400537202 */ /* 0x000fce0000000f00 */
[----:B------:R-:W-:Y:S05]  /*a5c0*/  WARPSYNC.COLLECTIVE R80, `(.L_x_52732) ;  /* 0x0000000050087348 */ /* 0x000fea0003c00000 */
[----:B------:R0:W1:Y:S02]  /*a5d0*/  SHFL.BFLY P0, R0, R83, R82, R81 ;  /* 0x0c00005253007389 */ /* 0x0000640000000051 */
[----:B01----:R-:W-:Y:S05]  /*a5e0*/  ENDCOLLECTIVE ;  /* 0x000000000000791b */ /* 0x003fea0003800000 */
.L_x_52732:
[----:B------:R-:W-:Y:S02]  /*a5f0*/  HFMA2 R82, -RZ, RZ, 0, 4.76837158203125e-07 ;  /* 0x00000008ff527431 */ /* 0x000fe400000001ff */
[----:B------:R-:W-:-:S05]  /*a600*/  FADD.FTZ R181, R180, R0 ;  /* 0x00000000b4b57221 */ /* 0x000fca0000010000 */
[----:B------:R-:W-:-:S07]  /*a610*/  MOV R83, R181 ;  /* 0x000000b500537202 */ /* 0x000fce0000000f00 */
[----:B------:R-:W-:Y:S05]  /*a620*/  WARPSYNC.COLLECTIVE R80, `(.L_x_52733) ;  /* 0x0000000050087348 */ /* 0x000fea0003c00000 */
[----:B------:R0:W1:Y:S02]  /*a630*/  SHFL.BFLY P0, R0, R83, R82, R81 ;  /* 0x0c00005253007389 */ /* 0x0000640000000051 */
[----:B01----:R-:W-:Y:S05]  /*a640*/  ENDCOLLECTIVE ;  /* 0x000000000000791b */ /* 0x003fea0003800000 */
.L_x_52733:
[----:B------:R-:W-:Y:S02]  /*a650*/  HFMA2 R82, -RZ, RZ, 0, 9.5367431640625e-07 ;  /* 0x00000010ff527431 */ /* 0x000fe400000001ff */
[----:B------:R-:W-:-:S05]  /*a660*/  FADD.FTZ R182, R181, R0 ;  /* 0x00000000b5b67221 */ /* 0x000fca0000010000 */
[----:B------:R-:W-:-:S07]  /*a670*/  MOV R83, R182 ;  /* 0x000000b600537202 */ /* 0x000fce0000000f00 */
[----:B------:R-:W-:Y:S05]  /*a680*/  WARPSYNC.COLLECTIVE R80, `(.L_x_52734) ;  /* 0x0000000050087348 */ /* 0x000fea0003c00000 */
[----:B------:R0:W1:Y:S02]  /*a690*/  SHFL.BFLY P0, R0, R83, R82, R81 ;  /* 0x0c00005253007389 */ /* 0x0000640000000051 */
[----:B01----:R-:W-:Y:S05]  /*a6a0*/  ENDCOLLECTIVE ;  /* 0x000000000000791b */ /* 0x003fea0003800000 */
.L_x_52734:
        /* <DEDUP_REMOVED lines=167> */
.L_x_52735:
[----:B------:R-:W-:Y:S02]  /*b120*/  HFMA2 R82, -RZ, RZ, 0, 1.1920928955078125e-07 ;  /* 0x00000002ff527431 */ /* 0x000fe400000001ff */
[----:B------:R-:W-:-:S05]  /*b130*/  FADD.FTZ R180, R83, R0 ;  /* 0x0000000053b47221 */ /* 0x000fca0000010000 */
[----:B------:R-:W-:-:S07]  /*b140*/  MOV R83, R180 ;  /* 0x000000b400537202 */ /* 0x000fce0000000f00 */
[----:B------:R-:W-:Y:S05]  /*b150*/  WARPSYNC.COLLECTIVE R80, `(.L_x_52736) ;  /* 0x0000000050087348 */ /* 0x000fea0003c00000 */
[----:B------:R0:W1:Y:S02]  /*b160*/  SHFL.BFLY P0, R0, R83, R82, R81 ;  /* 0x0c00005253007389 */ /* 0x0000640000000051 */
[----:B01----:R-:W-:Y:S05]  /*b170*/  ENDCOLLECTIVE ;  /* 0x000000000000791b */ /* 0x003fea0003800000 */
.L_x_52736:
[----:B------:R-:W-:Y:S02]  /*b180*/  HFMA2 R82, -RZ, RZ, 0, 2.384185791015625e-07 ;  /* 0x00000004ff527431 */ /* 0x000fe400000001ff */
[----:B------:R-:W-:-:S05]  /*b190*/  FADD.FTZ R181, R180, R0 ;  /* 0x00000000b4b57221 */ /* 0x000fca0000010000 */
[----:B------:R-:W-:-:S07]  /*b1a0*/  MOV R83, R181 ;  /* 0x000000b500537202 */ /* 0x000fce0000000f00 */
[----:B------:R-:W-:Y:S05]  /*b1b0*/  WARPSYNC.COLLECTIVE R80, `(.L_x_52737) ;  /* 0x0000000050087348 */ /* 0x000fea0003c00000 */
[----:B------:R0:W1:Y:S02]  /*b1c0*/  SHFL.BFLY P0, R0, R83, R82, R81 ;  /* 0x0c00005253007389 */ /* 0x0000640000000051 */
[----:B01----:R-:W-:Y:S05]  /*b1d0*/  ENDCOLLECTIVE ;  /* 0x000000000000791b */ /* 0x003fea0003800000 */
.L_x_52737:
[----:B------:R-:W-:Y:S02]  /*b1e0*/  HFMA2 R82, -RZ, RZ, 0, 4.76837158203125e-07 ;  /* 0x00000008ff527431 */ /* 0x000fe400000001ff */
[----:B------:R-:W-:-:S05]  /*b1f0*/  FADD.FTZ R182, R181, R0 ;  /* 0x00000000b5b67221 */ /* 0x000fca0000010000 */
[----:B------:R-:W-:-:S07]  /*b200*/  MOV R83, R182 ;  /* 0x000000b600537202 */ /* 0x000fce0000000f00 */
[----:B------:R-:W-:Y:S05]  /*b210*/  WARPSYNC.COLLECTIVE R80, `(.L_x_52738) ;  /* 0x0000000050087348 */ /* 0x000fea0003c00000 */
[----:B------:R0:W1:Y:S02]  /*b220*/  SHFL.BFLY P0, R0, R83, R82, R81 ;  /* 0x0c00005253007389 */ /* 0x0000640000000051 */
[----:B01----:R-:W-:Y:S05]  /*b230*/  ENDCOLLECTIVE ;  /* 0x000000000000791b */ /* 0x003fea0003800000 */
.L_x_52738:
[----:B------:R-:W-:Y:S02]  /*b240*/  HFMA2 R82, -RZ, RZ, 0, 9.5367431640625e-07 ;  /* 0x00000010ff527431 */ /* 0x000fe400000001ff */
[----:B------:R-:W-:-:S05]  /*b250*/  FADD.FTZ R183, R182, R0 ;  /* 0x00000000b6b77221 */ /* 0x000fca0000010000 */
[----:B------:R-:W-:-:S07]  /*b260*/  MOV R83, R183 ;  /* 0x000000b700537202 */ /* 0x000fce0000000f00 */
[----:B------:R-:W-:Y:S05]  /*b270*/  WARPSYNC.COLLECTIVE R80, `(.L_x_52739) ;  /* 0x0000000050087348 */ /* 0x000fea0003c00000 */
[----:B------:R0:W1:Y:S02]  /*b280*/  SHFL.BFLY P0, R0, R83, R82, R81 ;  /* 0x0c00005253007389 */ /* 0x0000640000000051 */
[----:B01----:R-:W-:Y:S05]  /*b290*/  ENDCOLLECTIVE ;  /* 0x000000000000791b */ /* 0x003fea0003800000 */
.L_x_52739:
[----:B------:R-:W-:Y:S05]  /*b2a0*/  BRA `(.L_x_52740) ;  /* 0xffffffc400707947 */ /* 0x000fea000383ffff */
.L_x_52741:
        /* <DEDUP_REMOVED lines=13> */
.L_x_88513:


//--------------------- .text._ZN10layer_norm13ln_fwd_kernelINS_13Kernel_traitsI6__halfS2_fS2_fjLj2560ELj1ELj4ELj1ELj16ENS_18Kernel_traits_baseILj2560ES2_S2_fS2_fjLj128EEEEELb0ELb0ELb1ELb0EEEvNS_9FwdParamsE --------------------------
	.section	.text._ZN10layer_norm13ln_fwd_kernelINS_13Kernel_traitsI6__halfS2_fS2_fjLj2560ELj1ELj4ELj1ELj16ENS_18Kernel_traits_baseILj2560ES2_S2_fS2_fjLj128EEEEELb0ELb0ELb1ELb0EEEvNS_9FwdParamsE,"ax",@progbits
	.align	128
        .global         _ZN10layer_norm13ln_fwd_kernelINS_13Kernel_traitsI6__halfS2_fS2_fjLj2560ELj1ELj4ELj1ELj16ENS_18Kernel_traits_baseILj2560ES2_S2_fS2_fjLj128EEEEELb0ELb0ELb1ELb0EEEvNS_9FwdParamsE
        .type           _ZN10layer_norm13ln_fwd_kernelINS_13Kernel_traitsI6__halfS2_fS2_fjLj2560ELj1ELj4ELj1ELj16ENS_18Kernel_traits_baseILj2560ES2_S2_fS2_fjLj128EEEEELb0ELb0ELb1ELb0EEEvNS_9FwdParamsE,@function
        .size           _ZN10layer_norm13ln_fwd_kernelINS_13Kernel_traitsI6__halfS2_fS2_fjLj2560ELj1ELj4ELj1ELj16ENS_18Kernel_traits_baseILj2560ES2_S2_fS2_fjLj128EEEEELb0ELb0ELb1ELb0EEEvNS_9FwdParamsE,(.L_x_88514 - _ZN10layer_norm13ln_fwd_kernelINS_13Kernel_traitsI6__halfS2_fS2_fjLj2560ELj1ELj4ELj1ELj16ENS_18Kernel_traits_baseILj2560ES2_S2_fS2_fjLj128EEEEELb0ELb0ELb1ELb0EEEvNS_9FwdParamsE)
        .other          _ZN10layer_norm13ln_fwd_kernelINS_13Kernel_traitsI6__halfS2_fS2_fjLj2560ELj1ELj4ELj1ELj16ENS_18Kernel_traits_baseILj2560ES2_S2_fS2_fjLj128EEEEELb0ELb0ELb1ELb0EEEvNS_9FwdParamsE,@"STO_CUDA_ENTRY STV_DEFAULT"
_ZN10layer_norm13ln_fwd_kernelINS_13Kernel_traitsI6__halfS2_fS2_fjLj2560ELj1ELj4ELj1ELj16ENS_18Kernel_traits_baseILj2560ES2_S2_fS2_fjLj128EEEEELb0ELb0ELb1ELb0EEEvNS_9FwdParamsE:
.text._ZN10layer_norm13ln_fwd_kernelINS_13Kernel_traitsI6__halfS2_fS2_fjLj2560ELj1ELj4ELj1ELj16ENS_18Kernel_traits_baseILj2560ES2_S2_fS2_fjLj128EEEEELb0ELb0ELb1ELb0EEEvNS_9FwdParamsE:
        /* <DEDUP_REMOVED lines=100> */
.L_x_52743:
        /* <DEDUP_REMOVED lines=19> */
[----:B------:R-:W5:Y:S02]  /*0770*/  @P6 LDG.E.128 R8, desc[UR6][R12.64] ;  /* 0x000000060c086981 */ /* 0x000f64000c1e1d00 */
[----:B------:R-:W1:Y:S01]  /*0780*/  @P3 LDC.64 R40, c[0x0][0x3d0] ;  /* 0x0000f400ff283b82 */ /* 0x000e620000000a00 */
[----:B------:R-:W-:Y:S01]  /*0790*/  @P6 MOV R15, RZ ;  /* 0x000000ff000f6202 */ /* 0x000fe20000000f00 */
[----:B--2---:R-:W-:Y:S01]  /*07a0*/  @P5 IMAD.WIDE.U32 R16, R97, 0x10, R16 ;  /* 0x0000001061105825 */ /* 0x004fe200078e0010 */
[----:B------:R-:W-:-:S02]  /*07b0*/  ISETP.GE.U32.AND P6, PT, R3, 0x120, PT ;  /* 0x000001200300780c */ /* 0x000fc40003fc6070 */
[----:B------:R-:W-:Y:S02]  /*07c0*/  @P5 IADD3 R97, PT, PT, R97, 0x20, RZ ;  /* 0x0000002061615810 */ /* 0x000fe40007ffe0ff */
[----:B------:R-:W5:Y:S01]  /*07d0*/  @P5 LDG.E.128 R172, desc[UR6][R16.64] ;  /* 0x0000000610ac5981 */ /* 0x000f62000c1e1d00 */
[----:B------:R-:W2:Y:S02]  /*07e0*/  @P2 LDC.64 R48, c[0x0][0x3d0] ;  /* 0x0000f400ff302b82 */ /* 0x000ea40000000a00 */
[C---:B---3--:R-:W-:Y:S01]  /*07f0*/  @P0 IMAD.WIDE.U32 R24, R97.reuse, 0x10, R24 ;  /* 0x0000001061180825 */ /* 0x048fe200078e0018 */
[----:B------:R-:W-:Y:S02]  /*0800*/  @P0 IADD3 R97, PT, PT, R97, 0x20, RZ ;  /* 0x0000002061610810 */ /* 0x000fe40007ffe0ff */
[----:B------:R-:W-:Y:S01]  /*0810*/  @P5 MOV R19, RZ ;  /* 0x000000ff00135202 */ /* 0x000fe20000000f00 */
[----:B------:R-:W-:Y:S01]  /*0820*/  HFMA2 R66, -RZ, RZ, 0, 0 ;  /* 0x00000000ff427431 */ /* 0x000fe200000001ff */
[----:B------:R-:W5:Y:S01]  /*0830*/  @P0 LDG.E.128 R20, desc[UR6][R24.64] ;  /* 0x0000000618140981 */ /* 0x000f62000c1e1d00 */
[----:B0-----:R-:W0:Y:S01]  /*0840*/  @P1 LDC.64 R4, c[0x0][0x3d0] ;  /* 0x0000f400ff041b82 */ /* 0x001e220000000a00 */
[C---:B----4-:R-:W-:Y:S01]  /*0850*/  @P4 IMAD.WIDE.U32 R32, R97.reuse, 0x10, R32 ;  /* 0x0000001061204825 */ /* 0x050fe200078e0020 */
[----:B------:R-:W-:-:S06]  /*0860*/  @P4 IADD3 R97, PT, PT, R97, 0x20, RZ ;  /* 0x0000002061614810 */ /* 0x000fcc0007ffe0ff */
[----:B------:R-:W3:Y:S01]  /*0870*/  @P6 LDC.64 R56, c[0x0][0x3d0] ;  /* 0x0000f400ff386b82 */ /* 0x000ee20000000a00 */
[C---:B-1----:R-:W-:Y:S01]  /*0880*/  @P3 IMAD.WIDE.U32 R40, R97.reuse, 0x10, R40 ;  /* 0x0000001061283825 */ /* 0x042fe200078e0028 */
[----:B------:R-:W-:-:S03]  /*0890*/  @P3 IADD3 R97, PT, PT, R97, 0x20, RZ ;  /* 0x0000002061613810 */ /* 0x000fc60007ffe0ff */
[----:B------:R-:W-:Y:S01]  /*08a0*/  HFMA2 R50, -RZ, RZ, 0, 0 ;  /* 0x00000000ff327431 */ /* 0x000fe200000001ff */
[----:B------:R-:W-:Y:S01]  /*08b0*/  ISETP.GE.U32.AND P5, PT, R3, 0x140, PT ;  /* 0x000001400300780c */ /* 0x000fe20003fa6070 */
[----:B------:R-:W-:Y:S01]  /*08c0*/  HFMA2 R34, -RZ, RZ, 0, 0 ;  /* 0x00000000ff227431 */ /* 0x000fe200000001ff */
[----:B------:R1:W5:Y:S01]  /*08d0*/  @P4 LDG.E.128 R28, desc[UR6][R32.64] ;  /* 0x00000006201c4981 */ /* 0x000362000c1e1d00 */
[C---:B--2---:R-:W-:Y:S01]  /*08e0*/  @P2 IMAD.WIDE.U32 R48, R97.reuse, 0x10, R48 ;  /* 0x0000001061302825 */ /* 0x044fe200078e0030 */
[----:B------:R-:W-:-:S03]  /*08f0*/  @P2 IADD3 R97, PT, PT, R97, 0x20, RZ ;  /* 0x0000002061612810 */ /* 0x000fc60007ffe0ff */
[----:B------:R-:W-:Y:S01]  /*0900*/  HFMA2 R18, -RZ, RZ, 0, 0 ;  /* 0x00000000ff127431 */ /* 0x000fe200000001ff */
[----:B------:R-:W5:Y:S01]  /*0910*/  @P3 LDG.E.128 R36, desc[UR6][R40.64] ;  /* 0x0000000628243981 */ /* 0x000f62000c1e1d00 */
[----:B------:R-:W-:Y:S01]  /*0920*/  HFMA2 R6, -RZ, RZ, 0, 0 ;  /* 0x00000000ff067431 */ /* 0x000fe200000001ff */
[----:B------:R-:W-:Y:S02]  /*0930*/  CS2R R64, SRZ ;  /* 0x0000000000407805 */ /* 0x000fe4000001ff00 */
[----:B------:R-:W-:Y:S01]  /*0940*/  MOV R58, RZ ;  /* 0x000000ff003a7202 */ /* 0x000fe20000000f00 */
[----:B------:R2:W5:Y:S01]  /*0950*/  @P2 LDG.E.128 R44, desc[UR6][R48.64] ;  /* 0x00000006302c2981 */ /* 0x000562000c1e1d00 */
[C---:B0-----:R-:W-:Y:S01]  /*0960*/  @P1 IMAD.WIDE.U32 R4, R97.reuse, 0x10, R4 ;  /* 0x0000001061041825 */ /* 0x041fe200078e0004 */
[----:B------:R-:W-:Y:S02]  /*0970*/  @P1 IADD3 R97, PT, PT, R97, 0x20, RZ ;  /* 0x0000002061611810 */ /* 0x000fe40007ffe0ff */
[----:B-1----:R-:W-:-:S02]  /*0980*/  CS2R R32, SRZ ;  /* 0x0000000000207805 */ /* 0x002fc4000001ff00 */
[----:B------:R-:W-:Y:S02]  /*0990*/  MOV R42, RZ ;  /* 0x000000ff002a7202 */ /* 0x000fe40000000f00 */
[----:B------:R-:W-:Y:S01]  /*09a0*/  CS2R R24, SRZ ;  /* 0x0000000000187805 */ /* 0x000fe2000001ff00 */
[----:B------:R0:W5:Y:S01]  /*09b0*/  @P1 LDG.E.128 R52, desc[UR6][R4.64] ;  /* 0x0000000604341981 */ /* 0x000162000c1e1d00 */
[----:B---3--:R-:W-:Y:S01]  /*09c0*/  @P6 IMAD.WIDE.U32 R12, R97, 0x10, R56 ;  /* 0x00000010610c6825 */ /* 0x008fe200078e0038 */
[----:B------:R-:W-:Y:S02]  /*09d0*/  CS2R R56, SRZ ;  /* 0x0000000000387805 */ /* 0x000fe4000001ff00 */
[----:B--2---:R-:W-:Y:S02]  /*09e0*/  CS2R R48, SRZ ;  /* 0x0000000000307805 */ /* 0x004fe4000001ff00 */
[----:B------:R-:W-:Y:S02]  /*09f0*/  CS2R R40, SRZ ;  /* 0x0000000000287805 */ /* 0x000fe4000001ff00 */
[----:B------:R-:W-:Y:S01]  /*0a00*/  MOV R26, RZ ;  /* 0x000000ff001a7202 */ /* 0x000fe20000000f00 */
[----:B------:R1:W5:Y:S01]  /*0a10*/  @P6 LDG.E.128 R60, desc[UR6][R12.64] ;  /* 0x000000060c3c6981 */ /* 0x000362000c1e1d00 */
[----:B------:R-:W-:-:S02]  /*0a20*/  CS2R R16, SRZ ;  /* 0x0000000000107805 */ /* 0x000fc4000001ff00 */
[----:B------:R-:W-:Y:S02]  /*0a30*/  MOV R14, RZ ;  /* 0x000000ff000e7202 */ /* 0x000fe40000000f00 */
[----:B0-----:R-:W-:Y:S02]  /*0a40*/  CS2R R4, SRZ ;  /* 0x0000000000047805 */ /* 0x001fe4000001ff00 */
[----:B------:R-:W-:Y:S02]  /*0a50*/  @P0 MOV R27, RZ ;  /* 0x000000ff001b0202 */ /* 0x000fe40000000f00 */
[----:B------:R-:W-:Y:S02]  /*0a60*/  @P4 MOV R35, RZ ;  /* 0x000000ff00234202 */ /* 0x000fe40000000f00 */
[----:B------:R-:W-:Y:S02]  /*0a70*/  @P3 MOV R43, RZ ;  /* 0x000000ff002b3202 */ /* 0x000fe40000000f00 */
[----:B-1----:R-:W-:-:S02]  /*0a80*/  CS2R R12, SRZ ;  /* 0x00000000000c7805 */ /* 0x002fc4000001ff00 */
[----:B------:R-:W-:Y:S02]  /*0a90*/  @P2 MOV R51, RZ ;  /* 0x000000ff00332202 */ /* 0x000fe40000000f00 */
[----:B------:R-:W-:Y:S02]  /*0aa0*/  @P1 MOV R59, RZ ;  /* 0x000000ff003b1202 */ /* 0x000fe40000000f00 */
[----:B------:R-:W-:Y:S02]  /*0ab0*/  @P6 MOV R67, RZ ;  /* 0x000000ff00436202 */ /* 0x000fe40000000f00 */
[----:B------:R-:W-:Y:S01]  /*0ac0*/  @P6 IADD3 R97, PT, PT, R97, 0x20, RZ ;  /* 0x0000002061616810 */ /* 0x000fe20007ffe0ff */
[----:B------:R-:W-:Y:S06]  /*0ad0*/  @!P5 BRA `(.L_x_52744) ;  /* 0x00000000005cd947 */ /* 0x000fec0003800000 */
        /* <DEDUP_REMOVED lines=23> */
.L_x_52744:
[----:B------:R-:W-:Y:S05]  /*0c50*/  BSYNC.RECONVERGENT B0 ;  /* 0x0000000000007941 */ /* 0x000fea0003800200 */
.L_x_52742:
[----:B------:R-:W0:Y:S01]  /*0c60*/  LDCU UR4, c[0x0][0x384] ;  /* 0x00007080ff0477ac */ /* 0x000e220008000800 */
[----:B------:R-:W1:Y:S01]  /*0c70*/  LDCU.U8 UR5, c[0x0][0x410] ;  /* 0x00008200ff0577ac */ /* 0x000e620008000000 */
[----:B------:R-:W2:Y:S01]  /*0c80*/  LDCU UR10, c[0x0][0x448] ;  /* 0x00008900ff0a77ac */ /* 0x000ea20008000800 */
[----:B------:R-:W3:Y:S01]  /*0c90*/  LDCU.64 UR8, c[0x0][0x3a0] ;  /* 0x00007400ff0877ac */ /* 0x000ee20008000a00 */
[----:B0-----:R-:W-:-:S13]  /*0ca0*/  ISETP.GE.AND P0, PT, R160, UR4, PT ;  /* 0x00000004a0007c0c */ /* 0x001fda000bf06270 */
[----:B-123--:R-:W-:Y:S05]  /*0cb0*/  @P0 EXIT ;  /* 0x000000000000094d */ /* 0x00efea0003800000 */
.L_x_52826:
[----:B------:R-:W0:Y:S08]  /*0cc0*/  LDC.64 R164, c[0x0][0x3f0] ;  /* 0x0000fc00ffa47b82 */ /* 0x000e300000000a00 */
[----:B------:R-:W1:Y:S08]  /*0cd0*/  LDC.64 R176, c[0x0][0x3f8] ;  /* 0x0000fe00ffb07b82 */ /* 0x000e700000000a00 */
[----:B------:R-:W2:Y:S01]  /*0ce0*/  LDC R163, c[0x0][0x388] ;  /* 0x0000e200ffa37b82 */ /* 0x000ea20000000800 */
[----:B0-----:R-:W-:-:S05]  /*0cf0*/  IMAD.WIDE R164, R160, 0x4, R164 ;  /* 0x00000004a0a47825 */ /* 0x001fca00078e02a4 */
[----:B------:R0:W3:Y:S01]  /*0d00*/  LDG.E R162, desc[UR6][R164.64] ;  /* 0x00000006a4a27981 */ /* 0x0000e2000c1e1900 */
[----:B-1----:R-:W-:-:S05]  /*0d10*/  IMAD.WIDE R176, R160, 0x4, R176 ;  /* 0x00000004a0b07825 */ /* 0x002fca00078e02b0 */
[----:B-----5:R1:W5:Y:S01]  /*0d20*/  LDG.E R161, desc[UR6][R176.64] ;  /* 0x00000006b0a17981 */ /* 0x020362000c1e1900 */
[----:B------:R-:W-:Y:S01]  /*0d30*/  ISETP.GE.U32.AND P5, PT, R3, 0x20, PT ;  /* 0x000000200300780c */ /* 0x000fe20003fa6070 */
[----:B------:R-:W-:Y:S01]  /*0d40*/  BSSY.RECONVERGENT B0, `(.L_x_52745) ;  /* 0x0000059000007945 */ /* 0x000fe20003800200 */
[----:B--2---:R-:W-:Y:S02]  /*0d50*/  IMAD R0, R160, R163, RZ ;  /* 0x000000a3a0007224 */ /* 0x004fe400078e02ff */
[----:B0-----:R-:W-:-:S03]  /*0d60*/  HFMA2 R164, -RZ, RZ, 0, 0 ;  /* 0x00000000ffa47431 */ /* 0x001fc600000001ff */
[----:B------:R-:W-:-:S04]  /*0d70*/  SHF.R.S32.HI R167, RZ, 0x1f, R0 ;  /* 0x0000001fffa77819 */ /* 0x000fc80000011400 */
[----:B------:R-:W-:-:S04]  /*0d80*/  LEA.HI R167, R167, R0, RZ, 0x3 ;  /* 0x00000000a7a77211 */ /* 0x000fc800078f18ff */
[----:B------:R-:W-:Y:S02]  /*0d90*/  LEA.HI.SX32 R0, R167, R2, 0x1d ;  /* 0x00000002a7007211 */ /* 0x000fe400078feaff */
[----:B---3--:R-:W-:-:S13]  /*0da0*/  ISETP.GE.AND P0, PT, R162, 0x1, PT ;  /* 0x00000001a200780c */ /* 0x008fda0003f06270 */
[----:B------:R-:W0:Y:S01]  /*0db0*/  @P0 S2R R179, SR_TID.X ;  /* 0x0000000000b30919 */ /* 0x000e220000002100 */
[----:B------:R-:W-:-:S05]  /*0dc0*/  @P0 IADD3 R178, PT, PT, R162, -0x1, RZ ;  /* 0xffffffffa2b20810 */ /* 0x000fca0007ffe0ff */
[----:B------:R-:W-:-:S05]  /*0dd0*/  @P0 IMAD R178, R178, R163, RZ ;  /* 0x000000a3b2b20224 */ /* 0x000fca00078e02ff */
[----:B------:R-:W-:-:S04]  /*0de0*/  @P0 SHF.R.S32.HI R165, RZ, 0x1f, R178 ;  /* 0x0000001fffa50819 */ /* 0x000fc800000114b2 */
[----:B------:R-:W-:Y:S02]  /*0df0*/  @P0 LEA.HI R165, R165, R178, RZ, 0x3 ;  /* 0x000000b2a5a50211 */ /* 0x000fe400078f18ff */
[----:B0-----:R-:W-:-:S04]  /*0e00*/  @P0 LOP3.LUT R2, R179, 0x1f, RZ, 0xc0, !PT ;  /* 0x0000001fb3020812 */ /* 0x001fc800078ec0ff */
[----:B------:R-:W-:Y:S01]  /*0e10*/  @P0 LEA.HI.SX32 R164, R165, R2, 0x1d ;  /* 0x00000002a5a40211 */ /* 0x000fe200078feaff */
[----:B-1----:R-:W-:Y:S06]  /*0e20*/  @!P5 BRA `(.L_x_52746) ;  /* 0x000000040028d947 */ /* 0x002fec0003800000 */
[----:B------:R-:W-:Y:S04]  /*0e30*/  BSSY.RECONVERGENT B1, `(.L_x_52747) ;  /* 0x0000005000017945 */ /* 0x000fe80003800200 */
[----:B------:R-:W-:Y:S05]  /*0e40*/  @!P0 BRA `(.L_x_52748) ;  /* 0x00000000000c8947 */ /* 0x000fea0003800000 */
[----:B------:R-:W0:Y:S02]  /*0e50*/  LDC.64 R76, c[0x0][0x390] ;  /* 0x0000e400ff4c7b82 */ /* 0x000e240000000a00 */
[----:B0-----:R-:W-:-:S06]  /*0e60*/  IMAD.WIDE.U32 R76, R164, 0x10, R76 ;  /* 0x00000010a44c7825 */ /* 0x001fcc00078e004c */
[----:B------:R-:W5:Y:S02]  /*0e70*/  LDG.E.128 R76, desc[UR6][R76.64] ;  /* 0x000000064c4c7981 */ /* 0x000f64000c1e1d00 */
.L_x_52748:
[----:B------:R-:W-:Y:S05]  /*0e80*/  BSYNC.RECONVERGENT B1 ;  /* 0x0000000000017941 */ /* 0x000fea0003800200 */
.L_x_52747:
        /* <DEDUP_REMOVED lines=9> */
[--C-:B-----5:R-:W-:Y:S02]  /*0f20*/  @P1 HADD2.F32 R165, -RZ, R76.reuse.H0_H0 ;  /* 0x2000004cffa51230 */ /* 0x120fe40000004100 */
[----:B------:R-:W-:Y:S02]  /*0f30*/  @P1 HADD2.F32 R178, -RZ, R76.H1_H1 ;  /* 0x3000004cffb21230 */ /* 0x000fe40000004100 */
[--C-:B------:R-:W-:Y:S02]  /*0f40*/  @P1 HADD2.F32 R167, -RZ, R77.reuse.H0_H0 ;  /* 0x2000004dffa71230 */ /* 0x100fe40000004100 */
[----:B0-----:R-:W-:Y:S01]  /*0f50*/  @P1 HADD2.F32 R176, -RZ, R77.H1_H1 ;  /* 0x3000004dffb01230 */ /* 0x001fe20000004100 */
[----:B------:R-:W0:Y:S08]  /*0f60*/  @P1 LDC R180, c[0x0][0x40c] ;  /* 0x00010300ffb41b82 */ /* 0x000e300000000800 */
[----:B------:R-:W1:Y:S08]  /*0f70*/  @P1 LDC R181, c[0x0][0x40c] ;  /* 0x00010300ffb51b82 */ /* 0x000e700000000800 */
[----:B------:R-:W4:Y:S08]  /*0f80*/  @P1 LDC R182, c[0x0][0x40c] ;  /* 0x00010300ffb61b82 */ /* 0x000f300000000800 */
[----:B------:R-:W3:Y:S08]  /*0f90*/  @P1 LDC R183, c[0x0][0x40c] ;  /* 0x00010300ffb71b82 */ /* 0x000ef00000000800 */
[----:B------:R-:W3:Y:S08]  /*0fa0*/  @P1 LDC R184, c[0x0][0x40c] ;  /* 0x00010300ffb81b82 */ /* 0x000ef00000000800 */
[----:B------:R-:W3:Y:S08]  /*0fb0*/  @P1 LDC R185, c[0x0][0x40c] ;  /* 0x00010300ffb91b82 */ /* 0x000ef00000000800 */
[----:B------:R-:W3:Y:S01]  /*0fc0*/  @P1 LDC R177, c[0x0][0x40c] ;  /* 0x00010300ffb11b82 */ /* 0x000ee20000000800 */
[----:B--2---:R-:W-:Y:S01]  /*0fd0*/  @P1 FFMA.FTZ R144, R165, R179, R144 ;  /* 0x000000b3a5901223 */ /* 0x004fe20000010090 */
[----:B0-----:R-:W-:Y:S01]  /*0fe0*/  @P1 FFMA.FTZ R145, R178, R180, R145 ;  /* 0x000000b4b2911223 */ /* 0x001fe20000010091 */
[----:B-1----:R-:W-:Y:S01]  /*0ff0*/  @P1 FFMA.FTZ R146, R167, R181, R146 ;  /* 0x000000b5a7921223 */ /* 0x002fe20000010092 */
[----:B------:R-:W-:-:S02]  /*1000*/  @P1 HADD2.F32 R165, -RZ, R78.H0_H0 ;  /* 0x2000004effa51230 */ /* 0x000fc40000004100 */
[----:B----4-:R-:W-:Y:S01]  /*1010*/  @P1 FFMA.FTZ R147, R176, R182, R147 ;  /* 0x000000b6b0931223 */ /* 0x010fe20000010093 */
[----:B------:R-:W-:Y:S02]  /*1020*/  @P1 HADD2.F32 R178, -RZ, R78.H1_H1 ;  /* 0x3000004effb21230 */ /* 0x000fe40000004100 */
[--C-:B------:R-:W-:Y:S02]  /*1030*/  @P1 HADD2.F32 R167, -RZ, R79.reuse.H0_H0 ;  /* 0x2000004fffa71230 */ /* 0x100fe40000004100 */
[----:B---3--:R-:W-:Y:S01]  /*1040*/  @P1 FFMA.FTZ R148, R165, R183, R148 ;  /* 0x000000b7a5941223 */ /* 0x008fe20000010094 */
[----:B------:R-:W-:Y:S02]  /*1050*/  @P1 HADD2.F32 R180, -RZ, R79.H1_H1 ;  /* 0x3000004fffb41230 */ /* 0x000fe40000004100 */
[----:B------:R-:W-:Y:S01]  /*1060*/  @P1 FFMA.FTZ R149, R178, R184, R149 ;  /* 0x000000b8b2951223 */ /* 0x000fe20000010095 */
[----:B------:R-:W-:Y:S02]  /*1070*/  @P1 FFMA.FTZ R150, R167, R185, R150 ;  /* 0x000000b9a7961223 */ /* 0x000fe40000010096 */
[----:B------:R-:W-:Y:S01]  /*1080*/  @P1 FFMA.FTZ R151, R180, R177, R151 ;  /* 0x000000b1b4971223 */ /* 0x000fe20000010097 */
[----:B------:R-:W-:Y:S06]  /*1090*/  BRA `(.L_x_52750) ;  /* 0x0000000000747947 */ /* 0x000fec0003800000 */
.L_x_52749:
[----:B------:R-:W0:Y:S01]  /*10a0*/  @P0 LDC R176, c[0x0][0x40c] ;  /* 0x00010300ffb00b82 */ /* 0x000e220000000800 */
[--C-:B-----5:R-:W-:Y:S01]  /*10b0*/  @P0 HADD2.F32 R151, -RZ, R77.reuse.H0_H0 ;  /* 0x2000004dff970230 */ /* 0x120fe20000004100 */
[----:B------:R-:W-:Y:S01]  /*10c0*/  MOV R146, RZ ;  /* 0x000000ff00927202 */ /* 0x000fe20000000f00 */
[--C-:B------:R-:W-:Y:S01]  /*10d0*/  @P0 HADD2.F32 R147, -RZ, R76.reuse.H0_H0 ;  /* 0x2000004cff930230 */ /* 0x100fe20000004100 */
[----:B------:R-:W-:Y:S01]  /*10e0*/  CS2R R144, SRZ ;  /* 0x0000000000907805 */ /* 0x000fe2000001ff00 */
[----:B------:R-:W-:Y:S02]  /*10f0*/  @P0 HADD2.F32 R149, -RZ, R76.H1_H1 ;  /* 0x3000004cff950230 */ /* 0x000fe40000004100 */
[----:B------:R-:W-:Y:S01]  /*1100*/  @P0 HADD2.F32 R165, -RZ, R77.H1_H1 ;  /* 0x3000004dffa50230 */ /* 0x000fe20000004100 */
[----:B------:R-:W1:Y:S01]  /*1110*/  @P0 LDC R148, c[0x0][0x40c] ;  /* 0x00010300ff940b82 */ /* 0x000e620000000800 */
[----:B------:R-:W-:Y:S02]  /*1120*/  @P0 HADD2.F32 R167, -RZ, R78.H0_H0 ;  /* 0x2000004effa70230 */ /* 0x000fe40000004100 */
[----:B------:R-:W-:-:S02]  /*1130*/  @P0 HADD2.F32 R179, -RZ, R79.H0_H0 ;  /* 0x2000004fffb30230 */ /* 0x000fc40000004100 */
[----:B------:R-:W-:-:S03]  /*1140*/  @P0 HADD2.F32 R181, -RZ, R79.H1_H1 ;  /* 0x3000004fffb50230 */ /* 0x000fc60000004100 */
[----:B------:R-:W2:Y:S08]  /*1150*/  @P0 LDC R150, c[0x0][0x40c] ;  /* 0x00010300ff960b82 */ /* 0x000eb00000000800 */
[----:B------:R-:W3:Y:S01]  /*1160*/  @P0 LDC R178, c[0x0][0x40c] ;  /* 0x00010300ffb20b82 */ /* 0x000ee20000000800 */
[----:B0-----:R-:W-:Y:S01]  /*1170*/  @P0 FMUL.FTZ R146, R151, R176 ;  /* 0x000000b097920220 */ /* 0x001fe20000410000 */
[----:B------:R-:W-:-:S06]  /*1180*/  @P0 HADD2.F32 R176, -RZ, R78.H1_H1 ;  /* 0x3000004effb00230 */ /* 0x000fcc0000004100 */
[----:B------:R-:W0:Y:S01]  /*1190*/  @P0 LDC R180, c[0x0][0x40c] ;  /* 0x00010300ffb40b82 */ /* 0x000e220000000800 */
[----:B-1----:R-:W-:Y:S01]  /*11a0*/  @P0 FMUL.FTZ R144, R147, R148 ;  /* 0x0000009493900220 */ /* 0x002fe20000410000 */
[----:B------:R-:W-:-:S06]  /*11b0*/  HFMA2 R147, -RZ, RZ, 0, 0 ;  /* 0x00000000ff937431 */ /* 0x000fcc00000001ff */
[----:B------:R-:W1:Y:S01]  /*11c0*/  @P0 LDC R177, c[0x0][0x40c] ;  /* 0x00010300ffb10b82 */ /* 0x000e620000000800 */
[----:B--2---:R-:W-:Y:S01]  /*11d0*/  @P0 FMUL.FTZ R145, R149, R150 ;  /* 0x0000009695910220 */ /* 0x004fe20000410000 */
[----:B------:R-:W-:Y:S02]  /*11e0*/  CS2R R148, SRZ ;  /* 0x0000000000947805 */ /* 0x000fe4000001ff00 */
[----:B------:R-:W-:-:S04]  /*11f0*/  CS2R R150, SRZ ;  /* 0x0000000000967805 */ /* 0x000fc8000001ff00 */
[----:B------:R-:W2:Y:S01]  /*1200*/  @P0 LDC R182, c[0x0][0x40c] ;  /* 0x00010300ffb60b82 */ /* 0x000ea20000000800 */
[----:B---3--:R-:W-:-:S07]  /*1210*/  @P0 FMUL.FTZ R147, R165, R178 ;  /* 0x000000b2a5930220 */ /* 0x008fce0000410000 */
[----:B------:R-:W3:Y:S01]  /*1220*/  @P0 LDC R184, c[0x0][0x40c] ;  /* 0x00010300ffb80b82 */ /* 0x000ee20000000800 */
[----:B0-----:R-:W-:Y:S01]  /*1230*/  @P0 FMUL.FTZ R148, R167, R180 ;  /* 0x000000b4a7940220 */ /* 0x001fe20000410000 */
[----:B-1----:R-:W-:Y:S01]  /*1240*/  @P0 FMUL.FTZ R149, R176, R177 ;  /* 0x000000b1b0950220 */ /* 0x002fe20000410000 */
[----:B--2---:R-:W-:Y:S01]  /*1250*/  @P0 FMUL.FTZ R150, R179, R182 ;  /* 0x000000b6b3960220 */ /* 0x004fe20000410000 */
[----:B---3--:R-:W-:-:S07]  /*1260*/  @P0 FMUL.FTZ R151, R181, R184 ;  /* 0x000000b8b5970220 */ /* 0x008fce0000410000 */
.L_x_52750:
[----:B------:R-:W0:Y:S01]  /*1270*/  LDC.64 R176, c[0x0][0x3a8] ;  /* 0x0000ea00ffb07b82 */ /* 0x000e220000000a00 */
[----:B------:R-:W-:Y:S01]  /*1280*/  IADD3 R164, PT, PT, R164, 0x20, RZ ;  /* 0x00000020a4a47810 */ /* 0x000fe20007ffe0ff */
[C---:B0-----:R-:W-:Y:S01]  /*1290*/  IMAD.WIDE.U32 R176, R0.reuse, 0x20, R176 ;  /* 0x0000002000b07825 */ /* 0x041fe200078e00b0 */
[----:B------:R-:W-:-:S04]  /*12a0*/  IADD3 R0, PT, PT, R0, 0x20, RZ ;  /* 0x0000002000007810 */ /* 0x000fc80007ffe0ff */
[----:B------:R0:W-:Y:S04]  /*12b0*/  STG.E.128 desc[UR6][R176.64], R144 ;  /* 0x00000090b0007986 */ /* 0x0001e8000c101d06 */
[----:B------:R0:W-:Y:S02]  /*12c0*/  STG.E.128 desc[UR6][R176.64+0x10], R148 ;  /* 0x00001094b0007986 */ /* 0x0001e4000c101d06 */
.L_x_52746:
[----:B------:R-:W-:Y:S05]  /*12d0*/  BSYNC.RECONVERGENT B0 ;  /* 0x0000000000007941 */ /* 0x000fea0003800200 */
.L_x_52745:
        /* <DEDUP_REMOVED lines=10> */
.L_x_52754:
[----:B------:R-:W-:Y:S05]  /*1380*/  BSYNC.RECONVERGENT B1 ;  /* 0x0000000000017941 */ /* 0x000fea0003800200 */
.L_x_52753:
        /* <DEDUP_REMOVED lines=11> */
[--C-:B0-----:R-:W-:Y:S02]  /*1440*/  @P1 HADD2.F32 R177, -RZ, R77.reuse.H0_H0 ;  /* 0x2000004dffb11230 */ /* 0x101fe40000004100 */
[----:B------:R-:W-:Y:S01]  /*1450*/  @P1 HADD2.F32 R176, -RZ, R77.H1_H1 ;  /* 0x3000004dffb01230 */ /* 0x000fe20000004100 */
        /* <DEDUP_REMOVED lines=20> */
.L_x_52755:
[----:B0-----:R-:W0:Y:S01]  /*15a0*/  @P0 LDC R176, c[0x0][0x40c] ;  /* 0x00010300ffb00b82 */ /* 0x001e220000000800 */
        /* <DEDUP_REMOVED lines=28> */
.L_x_52756:
[----:B------:R-:W0:Y:S01]  /*1770*/  LDC.64 R176, c[0x0][0x3a8] ;  /* 0x0000ea00ffb07b82 */ /* 0x000e220000000a00 */
[----:B------:R-:W-:Y:S01]  /*1780*/  IADD3 R164, PT, PT, R164, 0x20, RZ ;  /* 0x00000020a4a47810 */ /* 0x000fe20007ffe0ff */
[C---:B0-----:R-:W-:Y:S01]  /*1790*/  IMAD.WIDE.U32 R176, R0.reuse, 0x20, R176 ;  /* 0x0000002000b07825 */ /* 0x041fe200078e00b0 */
[----:B------:R-:W-:-:S04]  /*17a0*/  IADD3 R0, PT, PT, R0, 0x20, RZ ;  /* 0x0000002000007810 */ /* 0x000fc80007ffe0ff */
[----:B------:R1:W-:Y:S04]  /*17b0*/  STG.E.128 desc[UR6][R176.64], R152 ;  /* 0x00000098b0007986 */ /* 0x0003e8000c101d06 */
[----:B------:R1:W-:Y:S02]  /*17c0*/  STG.E.128 desc[UR6][R176.64+0x10], R156 ;  /* 0x0000109cb0007986 */ /* 0x0003e4000c101d06 */
.L_x_52752:
[----:B------:R-:W-:Y:S05]  /*17d0*/  BSYNC.RECONVERGENT B0 ;  /* 0x0000000000007941 */ /* 0x000fea0003800200 */
.L_x_52751:
        /* <DEDUP_REMOVED lines=10> */
.L_x_52760:
[----:B------:R-:W-:Y:S05]  /*1880*/  BSYNC.RECONVERGENT B1 ;  /* 0x0000000000017941 */ /* 0x000fea0003800200 */
.L_x_52759:
[----:B------:R-:W-:-:S04]  /*1890*/  UISETP.NE.U32.AND UP0, UPT, UR8, URZ, UPT ;  /* 0x000000ff0800728c */ /* 0x000fc8000bf05070 */
[----:B------:R-:W-:-:S09]  /*18a0*/  UISETP.NE.AND.EX UP0, UPT, UR9, URZ, UPT, UP0 ;  /* 0x000000ff0900728c */ /* 0x000fd2000bf05300 */
[----:B------:R-:W-:Y:S05]  /*18b0*/  BRA.U !UP0, `(.L_x_52761) ;  /* 0x0000000108787547 */ /* 0x000fea000b800000 */
[----:B------:R-:W0:Y:S02]  /*18c0*/  LDC.64 R80, c[0x0][0x3a0] ;  /* 0x0000e800ff507b82 */ /* 0x000e240000000a00 */
[----:B01----:R-:W-:-:S05]  /*18d0*/  IMAD.WIDE.U32 R176, R0, 0x20, R80 ;  /* 0x0000002000b07825 */ /* 0x003fca00078e0050 */
        /* <DEDUP_REMOVED lines=28> */
.L_x_52761:
[----:B01----:R-:W0:Y:S01]  /*1aa0*/  @P0 LDC R176, c[0x0][0x40c] ;  /* 0x00010300ffb00b82 */ /* 0x003e220000000800 */
        /* <DEDUP_REMOVED lines=28> */
.L_x_52762:
[----:B------:R-:W0:Y:S01]  /*1c70*/  LDC.64 R176, c[0x0][0x3a8] ;  /* 0x0000ea00ffb07b82 */ /* 0x000e220000000a00 */
[----:B------:R-:W-:Y:S01]  /*1c80*/  IADD3 R164, PT, PT, R164, 0x20, RZ ;  /* 0x00000020a4a47810 */ /* 0x000fe20007ffe0ff */
[C---:B0-----:R-:W-:Y:S01]  /*1c90*/  IMAD.WIDE.U32 R176, R0.reuse, 0x20, R176 ;  /* 0x0000002000b07825 */ /* 0x041fe200078e00b0 */
[----:B------:R-:W-:-:S04]  /*1ca0*/  IADD3 R0, PT, PT, R0, 0x20, RZ ;  /* 0x0000002000007810 */ /* 0x000fc80007ffe0ff */
[----:B------:R2:W-:Y:S04]  /*1cb0*/  STG.E.128 desc[UR6][R176.64], R80 ;  /* 0x00000050b0007986 */ /* 0x0005e8000c101d06 */
[----:B------:R2:W-:Y:S02]  /*1cc0*/  STG.E.128 desc[UR6][R176.64+0x10], R84 ;  /* 0x00001054b0007986 */ /* 0x0005e4000c101d06 */
.L_x_52758:
[----:B------:R-:W-:Y:S05]  /*1cd0*/  BSYNC.RECONVERGENT B0 ;  /* 0x0000000000007941 */ /* 0x000fea0003800200 */
.L_x_52757:
        /* <DEDUP_REMOVED lines=10> */
.L_x_52766:
[----:B------:R-:W-:Y:S05]  /*1d80*/  BSYNC.RECONVERGENT B1 ;  /* 0x0000000000017941 */ /* 0x000fea0003800200 */
.L_x_52765:
[----:B------:R-:W-:-:S04]  /*1d90*/  UISETP.NE.U32.AND UP0, UPT, UR8, URZ, UPT ;  /* 0x000000ff0800728c */ /* 0x000fc8000bf05070 */
[----:B------:R-:W-:-:S09]  /*1da0*/  UISETP.NE.AND.EX UP0, UPT, UR9, URZ, UPT, UP0 ;  /* 0x000000ff0900728c */ /* 0x000fd2000bf05300 */
[----:B------:R-:W-:Y:S05]  /*1db0*/  BRA.U !UP0, `(.L_x_52767) ;  /* 0x0000000108787547 */ /* 0x000fea000b800000 */
[----:B------:R-:W0:Y:S02]  /*1dc0*/  LDC.64 R88, c[0x0][0x3a0] ;  /* 0x0000e800ff587b82 */ /* 0x000e240000000a00 */
[----:B012---:R-:W-:-:S05]  /*1dd0*/  IMAD.WIDE.U32 R176, R0, 0x20, R88 ;  /* 0x0000002000b07825 */ /* 0x007fca00078e0058 */
        /* <DEDUP_REMOVED lines=28> */
.L_x_52767:
[----:B012---:R-:W0:Y:S01]  /*1fa0*/  @P0 LDC R176, c[0x0][0x40c] ;  /* 0x00010300ffb00b82 */ /* 0x007e220000000800 */
        /* <DEDUP_REMOVED lines=28> */
.L_x_52768:
[----:B------:R-:W0:Y:S01]  /*2170*/  LDC.64 R176, c[0x0][0x3a8] ;  /* 0x0000ea00ffb07b82 */ /* 0x000e220000000a00 */
[----:B------:R-:W-:Y:S01]  /*2180*/  IADD3 R164, PT, PT, R164, 0x20, RZ ;  /* 0x00000020a4a47810 */ /* 0x000fe20007ffe0ff */
[C---:B0-----:R-:W-:Y:S01]  /*2190*/  IMAD.WIDE.U32 R176, R0.reuse, 0x20, R176 ;  /* 0x0000002000b07825 */ /* 0x041fe200078e00b0 */
[----:B------:R-:W-:-:S04]  /*21a0*/  IADD3 R0, PT, PT, R0, 0x20, RZ ;  /* 0x0000002000007810 */ /* 0x000fc80007ffe0ff */
[----:B------:R3:W-:Y:S04]  /*21b0*/  STG.E.128 desc[UR6][R176.64], R88 ;  /* 0x00000058b0007986 */ /* 0x0007e8000c101d06 */
[----:B------:R3:W-:Y:S02]  /*21c0*/  STG.E.128 desc[UR6][R176.64+0x10], R92 ;  /* 0x0000105cb0007986 */ /* 0x0007e4000c101d06 */
.L_x_52764:
[----:B------:R-:W-:Y:S05]  /*21d0*/  BSYNC.RECONVERGENT B0 ;  /* 0x0000000000007941 */ /* 0x000fea0003800200 */
.L_x_52763:
        /* <DEDUP_REMOVED lines=10> */
.L_x_52772:
[----:B------:R-:W-:Y:S05]  /*2280*/  BSYNC.RECONVERGENT B1 ;  /* 0x0000000000017941 */ /* 0x000fea0003800200 */
.L_x_52771:
[----:B------:R-:W-:-:S04]  /*2290*/  UISETP.NE.U32.AND UP0, UPT, UR8, URZ, UPT ;  /* 0x000000ff0800728c */ /* 0x000fc8000bf05070 */
[----:B------:R-:W-:-:S09]  /*22a0*/  UISETP.NE.AND.EX UP0, UPT, UR9, URZ, UPT, UP0 ;  /* 0x000000ff0900728c */ /* 0x000fd2000bf05300 */
[----:B------:R-:W-:Y:S05]  /*22b0*/  BRA.U !UP0, `(.L_x_52773) ;  /* 0x0000000108787547 */ /* 0x000fea000b800000 */
[----:B------:R-:W0:Y:S02]  /*22c0*/  LDC.64 R96, c[0x0][0x3a0] ;  /* 0x0000e800ff607b82 */ /* 0x000e240000000a00 */
[----:B0123--:R-:W-:-:S05]  /*22d0*/  IMAD.WIDE.U32 R176, R0, 0x20, R96 ;  /* 0x0000002000b07825 */ /* 0x00ffca00078e0060 */
        /* <DEDUP_REMOVED lines=28> */
.L_x_52773:
[----:B0123--:R-:W0:Y:S01]  /*24a0*/  @P0 LDC R176, c[0x0][0x40c] ;  /* 0x00010300ffb00b82 */ /* 0x00fe220000000800 */
        /* <DEDUP_REMOVED lines=28> */
.L_x_52774:
[----:B------:R-:W0:Y:S01]  /*2670*/  LDC.64 R176, c[0x0][0x3a8] ;  /* 0x0000ea00ffb07b82 */ /* 0x000e220000000a00 */
[----:B------:R-:W-:Y:S01]  /*2680*/  IADD3 R164, PT, PT, R164, 0x20, RZ ;  /* 0x00000020a4a47810 */ /* 0x000fe20007ffe0ff */
[C---:B0-----:R-:W-:Y:S01]  /*2690*/  IMAD.WIDE.U32 R176, R0.reuse, 0x20, R176 ;  /* 0x0000002000b07825 */ /* 0x041fe200078e00b0 */
[----:B------:R-:W-:-:S04]  /*26a0*/  IADD3 R0, PT, PT, R0, 0x20, RZ ;  /* 0x0000002000007810 */ /* 0x000fc80007ffe0ff */
[----:B------:R4:W-:Y:S04]  /*26b0*/  STG.E.128 desc[UR6][R176.64], R96 ;  /* 0x00000060b0007986 */ /* 0x0009e8000c101d06 */
[----:B------:R4:W-:Y:S02]  /*26c0*/  STG.E.128 desc[UR6][R176.64+0x10], R100 ;  /* 0x00001064b0007986 */ /* 0x0009e4000c101d06 */
.L_x_52770:
[----:B------:R-:W-:Y:S05]  /*26d0*/  BSYNC.RECONVERGENT B0 ;  /* 0x0000000000007941 */ /* 0x000fea0003800200 */
.L_x_52769:
        /* <DEDUP_REMOVED lines=10> */
.L_x_52778:
[----:B------:R-:W-:Y:S05]  /*2780*/  BSYNC.RECONVERGENT B1 ;  /* 0x0000000000017941 */ /* 0x000fea0003800200 */
.L_x_52777:
[----:B------:R-:W-:-:S04]  /*2790*/  UISETP.NE.U32.AND UP0, UPT, UR8, URZ, UPT ;  /* 0x000000ff0800728c */ /* 0x000fc8000bf05070 */
[----:B------:R-:W-:-:S09]  /*27a0*/  UISETP.NE.AND.EX UP0, UPT, UR9, URZ, UPT, UP0 ;  /* 0x000000ff0900728c */ /* 0x000fd2000bf05300 */
[----:B------:R-:W-:Y:S05]  /*27b0*/  BRA.U !UP0, `(.L_x_52779) ;  /* 0x0000000108787547 */ /* 0x000fea000b800000 */
[----:B------:R-:W0:Y:S02]  /*27c0*/  LDC.64 R104, c[0x0][0x3a0] ;  /* 0x0000e800ff687b82 */ /* 0x000e240000000a00 */
[----:B01234-:R-:W-:-:S05]  /*27d0*/  IMAD.WIDE.U32 R176, R0, 0x20, R104 ;  /* 0x0000002000b07825 */ /* 0x01ffca00078e0068 */
        /* <DEDUP_REMOVED lines=28> */
.L_x_52779:
[----:B01234-:R-:W0:Y:S01]  /*29a0*/  @P0 LDC R176, c[0x0][0x40c] ;  /* 0x00010300ffb00b82 */ /* 0x01fe220000000800 */
        /* <DEDUP_REMOVED lines=28> */
.L_x_52780:
[----:B------:R-:W0:Y:S01]  /*2b70*/  LDC.64 R176, c[0x0][0x3a8] ;  /* 0x0000ea00ffb07b82 */ /* 0x000e220000000a00 */
[----:B------:R-:W-:Y:S01]  /*2b80*/  IADD3 R164, PT, PT, R164, 0x20, RZ ;  /* 0x00000020a4a47810 */ /* 0x000fe20007ffe0ff */
[C---:B0-----:R-:W-:Y:S01]  /*2b90*/  IMAD.WIDE.U32 R176, R0.reuse, 0x20, R176 ;  /* 0x0000002000b07825 */ /* 0x041fe200078e00b0 */
[----:B------:R-:W-:-:S04]  /*2ba0*/  IADD3 R0, PT, PT, R0, 0x20, RZ ;  /* 0x0000002000007810 */ /* 0x000fc80007ffe0ff */
[----:B------:R0:W-:Y:S04]  /*2bb0*/  STG.E.128 desc[UR6][R176.64], R104 ;  /* 0x00000068b0007986 */ /* 0x0001e8000c101d06 */
[----:B------:R0:W-:Y:S02]  /*2bc0*/  STG.E.128 desc[UR6][R176.64+0x10], R108 ;  /* 0x0000106cb0007986 */ /* 0x0001e4000c101d06 */
.L_x_52776:
[----:B------:R-:W-:Y:S05]  /*2bd0*/  BSYNC.RECONVERGENT B0 ;  /* 0x0000000000007941 */ /* 0x000fea0003800200 */
.L_x_52775:
        /* <DEDUP_REMOVED lines=10> */
.L_x_52784:
[----:B------:R-:W-:Y:S05]  /*2c80*/  BSYNC.RECONVERGENT B1 ;  /* 0x0000000000017941 */ /* 0x000fea0003800200 */
.L_x_52783:
        /* <DEDUP_REMOVED lines=33> */
.L_x_52785:
        /* <DEDUP_REMOVED lines=29> */
.L_x_52786:
[----:B------:R-:W0:Y:S01]  /*3070*/  LDC.64 R176, c[0x0][0x3a8] ;  /* 0x0000ea00ffb07b82 */ /* 0x000e220000000a00 */
[----:B------:R-:W-:Y:S01]  /*3080*/  IADD3 R164, PT, PT, R164, 0x20, RZ ;  /* 0x00000020a4a47810 */ /* 0x000fe20007ffe0ff */
[C---:B0-----:R-:W-:Y:S01]  /*3090*/  IMAD.WIDE.U32 R176, R0.reuse, 0x20, R176 ;  /* 0x0000002000b07825 */ /* 0x041fe200078e00b0 */
[----:B------:R-:W-:-:S04]  /*30a0*/  IADD3 R0, PT, PT, R0, 0x20, RZ ;  /* 0x0000002000007810 */ /* 0x000fc80007ffe0ff */
[----:B------:R0:W-:Y:S04]  /*30b0*/  STG.E.128 desc[UR6][R176.64], R112 ;  /* 0x00000070b0007986 */ /* 0x0001e8000c101d06 */
[----:B------:R0:W-:Y:S02]  /*30c0*/  STG.E.128 desc[UR6][R176.64+0x10], R116 ;  /* 0x00001074b0007986 */ /* 0x0001e4000c101d06 */
.L_x_52782:
[----:B------:R-:W-:Y:S05]  /*30d0*/  BSYNC.RECONVERGENT B0 ;  /* 0x0000000000007941 */ /* 0x000fea0003800200 */
.L_x_52781:
        /* <DEDUP_REMOVED lines=10> */
.L_x_52790:
[----:B------:R-:W-:Y:S05]  /*3180*/  BSYNC.RECONVERGENT B1 ;  /* 0x0000000000017941 */ /* 0x000fea0003800200 */
.L_x_52789:
        /* <DEDUP_REMOVED lines=33> */
.L_x_52791:
        /* <DEDUP_REMOVED lines=29> */
.L_x_52792:
[----:B------:R-:W0:Y:S01]  /*3570*/  LDC.64 R176, c[0x0][0x3a8] ;  /* 0x0000ea00ffb07b82 */ /* 0x000e220000000a00 */
[----:B------:R-:W-:Y:S01]  /*3580*/  IADD3 R164, PT, PT, R164, 0x20, RZ ;  /* 0x00000020a4a47810 */ /* 0x000fe20007ffe0ff */
[C---:B0-----:R-:W-:Y:S01]  /*3590*/  IMAD.WIDE.U32 R176, R0.reuse, 0x20, R176 ;  /* 0x0000002000b07825 */ /* 0x041fe200078e00b0 */
[----:B------:R-:W-:-:S04]  /*35a0*/  IADD3 R0, PT, PT, R0, 0x20, RZ ;  /* 0x0000002000007810 */ /* 0x000fc80007ffe0ff */
[----:B------:R0:W-:Y:S04]  /*35b0*/  STG.E.128 desc[UR6][R176.64], R120 ;  /* 0x00000078b0007986 */ /* 0x0001e8000c101d06 */
[----:B------:R0:W-:Y:S02]  /*35c0*/  STG.E.128 desc[UR6][R176.64+0x10], R124 ;  /* 0x0000107cb0007986 */ /* 0x0001e4000c101d06 */
.L_x_52788:
[----:B------:R-:W-:Y:S05]  /*35d0*/  BSYNC.RECONVERGENT B0 ;  /* 0x0000000000007941 */ /* 0x000fea0003800200 */
.L_x_52787:
        /* <DEDUP_REMOVED lines=10> */
.L_x_52796:
[----:B------:R-:W-:Y:S05]  /*3680*/  BSYNC.RECONVERGENT B1 ;  /* 0x0000000000017941 */ /* 0x000fea0003800200 */
.L_x_52795:
        /* <DEDUP_REMOVED lines=33> */
.L_x_52797:
        /* <DEDUP_REMOVED lines=29> */
.L_x_52798:
[----:B------:R-:W0:Y:S01]  /*3a70*/  LDC.64 R176, c[0x0][0x3a8] ;  /* 0x0000ea00ffb07b82 */ /* 0x000e220000000a00 */
[----:B------:R-:W-:Y:S01]  /*3a80*/  IADD3 R164, PT, PT, R164, 0x20, RZ ;  /* 0x00000020a4a47810 */ /* 0x000fe20007ffe0ff */
[C---:B0-----:R-:W-:Y:S01]  /*3a90*/  IMAD.WIDE.U32 R176, R0.reuse, 0x20, R176 ;  /* 0x0000002000b07825 */ /* 0x041fe200078e00b0 */
[----:B------:R-:W-:-:S04]  /*3aa0*/  IADD3 R0, PT, PT, R0, 0x20, RZ ;  /* 0x0000002000007810 */ /* 0x000fc80007ffe0ff */
[----:B------:R0:W-:Y:S04]  /*3ab0*/  STG.E.128 desc[UR6][R176.64], R128 ;  /* 0x00000080b0007986 */ /* 0x0001e8000c101d06 */
[----:B------:R0:W-:Y:S02]  /*3ac0*/  STG.E.128 desc[UR6][R176.64+0x10], R132 ;  /* 0x00001084b0007986 */ /* 0x0001e4000c101d06 */
.L_x_52794:
[----:B------:R-:W-:Y:S05]  /*3ad0*/  BSYNC.RECONVERGENT B0 ;  /* 0x0000000000007941 */ /* 0x000fea0003800200 */
.L_x_52793:
        /* <DEDUP_REMOVED lines=10> */
.L_x_52802:
[----:B------:R-:W-:Y:S05]  /*3b80*/  BSYNC.RECONVERGENT B1 ;  /* 0x0000000000017941 */ /* 0x000fea0003800200 */
.L_x_52801:
        /* <DEDUP_REMOVED lines=8> */
[----:B------:R-:W0:Y:S01]  /*3c10*/  @P0 LDC R162, c[0x0][0x40c] ;  /* 0x00010300ffa20b82 */ /* 0x000e220000000800 */
[--C-:B-----5:R-:W-:Y:S02]  /*3c20*/  @P0 HADD2.F32 R167, -RZ, R76.reuse.H0_H0 ;  /* 0x2000004cffa70230 */ /* 0x120fe40000004100 */
[----:B-1234-:R-:W-:Y:S02]  /*3c30*/  @P0 HADD2.F32 R176, -RZ, R76.H1_H1 ;  /* 0x3000004cffb00230 */ /* 0x01efe40000004100 */
[--C-:B0-----:R-:W-:Y:S02]  /*3c40*/  @P0 HADD2.F32 R165, -RZ, R77.reuse.H0_H0 ;  /* 0x2000004dffa50230 */ /* 0x101fe40000004100 */
[----:B------:R-:W-:Y:S01]  /*3c50*/  @P0 HADD2.F32 R164, -RZ, R78.H1_H1 ;  /* 0x3000004effa40230 */ /* 0x000fe20000004100 */
[----:B------:R-:W0:Y:S08]  /*3c60*/  @P0 LDC R177, c[0x0][0x40c] ;  /* 0x00010300ffb10b82 */ /* 0x000e300000000800 */
[----:B------:R-:W1:Y:S08]  /*3c70*/  @P0 LDC R178, c[0x0][0x40c] ;  /* 0x00010300ffb20b82 */ /* 0x000e700000000800 */
[----:B------:R-:W2:Y:S08]  /*3c80*/  @P0 LDC R179, c[0x0][0x40c] ;  /* 0x00010300ffb30b82 */ /* 0x000eb00000000800 */
[----:B------:R-:W3:Y:S08]  /*3c90*/  @P0 LDC R180, c[0x0][0x40c] ;  /* 0x00010300ffb40b82 */ /* 0x000ef00000000800 */
[----:B------:R-:W4:Y:S08]  /*3ca0*/  @P0 LDC R181, c[0x0][0x40c] ;  /* 0x00010300ffb50b82 */ /* 0x000f300000000800 */
[----:B------:R-:W3:Y:S08]  /*3cb0*/  @P0 LDC R182, c[0x0][0x40c] ;  /* 0x00010300ffb60b82 */ /* 0x000ef00000000800 */
[----:B------:R-:W3:Y:S01]  /*3cc0*/  @P0 LDC R183, c[0x0][0x40c] ;  /* 0x00010300ffb70b82 */ /* 0x000ee20000000800 */
[----:B------:R-:W-:Y:S01]  /*3cd0*/  @P0 FFMA.FTZ R136, R167, R162, R136 ;  /* 0x000000a2a7880223 */ /* 0x000fe20000010088 */
[----:B0-----:R-:W-:Y:S01]  /*3ce0*/  @P0 FFMA.FTZ R137, R176, R177, R137 ;  /* 0x000000b1b0890223 */ /* 0x001fe20000010089 */
[----:B-1----:R-:W-:Y:S01]  /*3cf0*/  @P0 FFMA.FTZ R138, R165, R178, R138 ;  /* 0x000000b2a58a0223 */ /* 0x002fe2000001008a */
[----:B------:R-:W-:-:S02]  /*3d00*/  @P0 HADD2.F32 R162, -RZ, R77.H1_H1 ;  /* 0x3000004dffa20230 */ /* 0x000fc40000004100 */
[----:B----4-:R-:W-:Y:S01]  /*3d10*/  @P0 FFMA.FTZ R141, R164, R181, R141 ;  /* 0x000000b5a48d0223 */ /* 0x010fe2000001008d */
[----:B------:R-:W-:Y:S02]  /*3d20*/  @P0 HADD2.F32 R165, -RZ, R78.H0_H0 ;  /* 0x2000004effa50230 */ /* 0x000fe40000004100 */
[--C-:B------:R-:W-:Y:S02]  /*3d30*/  @P0 HADD2.F32 R167, -RZ, R79.reuse.H0_H0 ;  /* 0x2000004fffa70230 */ /* 0x100fe40000004100 */
[----:B--2---:R-:W-:Y:S01]  /*3d40*/  @P0 FFMA.FTZ R139, R162, R179, R139 ;  /* 0x000000b3a28b0223 */ /* 0x004fe2000001008b */
[----:B------:R-:W-:Y:S02]  /*3d50*/  @P0 HADD2.F32 R176, -RZ, R79.H1_H1 ;  /* 0x3000004fffb00230 */ /* 0x000fe40000004100 */
[----:B---3--:R-:W-:Y:S01]  /*3d60*/  @P0 FFMA.FTZ R140, R165, R180, R140 ;  /* 0x000000b4a58c0223 */ /* 0x008fe2000001008c */
[----:B------:R-:W-:Y:S02]  /*3d70*/  @P0 FFMA.FTZ R142, R167, R182, R142 ;  /* 0x000000b6a78e0223 */ /* 0x000fe4000001008e */
[----:B------:R-:W-:Y:S01]  /*3d80*/  @P0 FFMA.FTZ R143, R176, R183, R143 ;  /* 0x000000b7b08f0223 */ /* 0x000fe2000001008f */
[----:B------:R-:W-:Y:S06]  /*3d90*/  BRA `(.L_x_52804) ;  /* 0x0000000000747947 */ /* 0x000fec0003800000 */
.L_x_52803:
[----:B------:R-:W0:Y:S01]  /*3da0*/  @P0 LDC R162, c[0x0][0x40c] ;  /* 0x00010300ffa20b82 */ /* 0x000e220000000800 */
[----:B-----5:R-:W-:Y:S01]  /*3db0*/  @P0 HADD2.F32 R143, -RZ, R77.H0_H0 ;  /* 0x2000004dff8f0230 */ /* 0x020fe20000004100 */
[----:B------:R-:W-:Y:S01]  /*3dc0*/  MOV R138, RZ ;  /* 0x000000ff008a7202 */ /* 0x000fe20000000f00 */
[--C-:B------:R-:W-:Y:S01]  /*3dd0*/  @P0 HADD2.F32 R139, -RZ, R76.reuse.H0_H0 ;  /* 0x2000004cff8b0230 */ /* 0x100fe20000004100 */
[----:B------:R-:W-:Y:S01]  /*3de0*/  CS2R R136, SRZ ;  /* 0x0000000000887805 */ /* 0x000fe2000001ff00 */
[----:B------:R-:W-:Y:S02]  /*3df0*/  @P0 HADD2.F32 R141, -RZ, R76.H1_H1 ;  /* 0x3000004cff8d0230 */ /* 0x000fe40000004100 */
[--C-:B------:R-:W-:Y:S01]  /*3e00*/  @P0 HADD2.F32 R164, -RZ, R78.reuse.H0_H0 ;  /* 0x2000004effa40230 */ /* 0x100fe20000004100 */
[----:B------:R-:W0:Y:S02]  /*3e10*/  @P0 LDC R140, c[0x0][0x40c] ;  /* 0x00010300ff8c0b82 */ /* 0x000e240000000800 */
[----:B01234-:R-:W-:-:S02]  /*3e20*/  @P0 HADD2.F32 R176, -RZ, R78.H1_H1 ;  /* 0x3000004effb00230 */ /* 0x01ffc40000004100 */
[--C-:B------:R-:W-:Y:S02]  /*3e30*/  @P0 HADD2.F32 R178, -RZ, R79.reuse.H0_H0 ;  /* 0x2000004fffb20230 */ /* 0x100fe40000004100 */
[----:B------:R-:W-:Y:S02]  /*3e40*/  @P0 HADD2.F32 R180, -RZ, R79.H1_H1 ;  /* 0x3000004fffb40230 */ /* 0x000fe40000004100 */
[----:B------:R-:W0:Y:S08]  /*3e50*/  @P0 LDC R142, c[0x0][0x40c] ;  /* 0x00010300ff8e0b82 */ /* 0x000e300000000800 */
[----:B------:R-:W1:Y:S01]  /*3e60*/  @P0 LDC R165, c[0x0][0x40c] ;  /* 0x00010300ffa50b82 */ /* 0x000e620000000800 */
[----:B------:R-:W-:Y:S01]  /*3e70*/  @P0 FMUL.FTZ R138, R143, R162 ;  /* 0x000000a28f8a0220 */ /* 0x000fe20000410000 */
[----:B------:R-:W-:-:S06]  /*3e80*/  @P0 HADD2.F32 R162, -RZ, R77.H1_H1 ;  /* 0x3000004dffa20230 */ /* 0x000fcc0000004100 */
[----:B------:R-:W2:Y:S01]  /*3e90*/  @P0 LDC R167, c[0x0][0x40c] ;  /* 0x00010300ffa70b82 */ /* 0x000ea20000000800 */
[----:B------:R-:W-:Y:S01]  /*3ea0*/  @P0 FMUL.FTZ R136, R139, R140 ;  /* 0x0000008c8b880220 */ /* 0x000fe20000410000 */
[----:B------:R-:W-:-:S06]  /*3eb0*/  HFMA2 R139, -RZ, RZ, 0, 0 ;  /* 0x00000000ff8b7431 */ /* 0x000fcc00000001ff */
[----:B------:R-:W3:Y:S01]  /*3ec0*/  @P0 LDC R177, c[0x0][0x40c] ;  /* 0x00010300ffb10b82 */ /* 0x000ee20000000800 */
[----:B0-----:R-:W-:Y:S01]  /*3ed0*/  @P0 FMUL.FTZ R137, R141, R142 ;  /* 0x0000008e8d890220 */ /* 0x001fe20000410000 */
[----:B------:R-:W-:Y:S02]  /*3ee0*/  CS2R R140, SRZ ;  /* 0x00000000008c7805 */ /* 0x000fe4000001ff00 */
[----:B------:R-:W-:-:S04]  /*3ef0*/  CS2R R142, SRZ ;  /* 0x00000000008e7805 */ /* 0x000fc8000001ff00 */
[----:B------:R-:W0:Y:S01]  /*3f00*/  @P0 LDC R179, c[0x0][0x40c] ;  /* 0x00010300ffb30b82 */ /* 0x000e220000000800 */
[----:B-1----:R-:W-:-:S07]  /*3f10*/  @P0 FMUL.FTZ R139, R162, R165 ;  /* 0x000000a5a28b0220 */ /* 0x002fce0000410000 */
[----:B------:R-:W1:Y:S01]  /*3f20*/  @P0 LDC R181, c[0x0][0x40c] ;  /* 0x00010300ffb50b82 */ /* 0x000e620000000800 */
[----:B--2---:R-:W-:Y:S01]  /*3f30*/  @P0 FMUL.FTZ R140, R164, R167 ;  /* 0x000000a7a48c0220 */ /* 0x004fe20000410000 */
[----:B---3--:R-:W-:Y:S01]  /*3f40*/  @P0 FMUL.FTZ R141, R176, R177 ;  /* 0x000000b1b08d0220 */ /* 0x008fe20000410000 */
[----:B0-----:R-:W-:Y:S01]  /*3f50*/  @P0 FMUL.FTZ R142, R178, R179 ;  /* 0x000000b3b28e0220 */ /* 0x001fe20000410000 */
[----:B-1----:R-:W-:-:S07]  /*3f60*/  @P0 FMUL.FTZ R143, R180, R181 ;  /* 0x000000b5b48f0220 */ /* 0x002fce0000410000 */
.L_x_52804:
[----:B------:R-:W0:Y:S02]  /*3f70*/  LDC.64 R164, c[0x0][0x3a8] ;  /* 0x0000ea00ffa47b82 */ /* 0x000e240000000a00 */
[----:B0-----:R-:W-:-:S05]  /*3f80*/  IMAD.WIDE.U32 R164, R0, 0x20, R164 ;  /* 0x0000002000a47825 */ /* 0x001fca00078e00a4 */
[----:B------:R0:W-:Y:S04]  /*3f90*/  STG.E.128 desc[UR6][R164.64], R136 ;  /* 0x00000088a4007986 */ /* 0x0001e8000c101d06 */
[----:B------:R0:W-:Y:S02]  /*3fa0*/  STG.E.128 desc[UR6][R164.64+0x10], R140 ;  /* 0x0000108ca4007986 */ /* 0x0001e4000c101d06 */
.L_x_52800:
[----:B------:R-:W-:Y:S05]  /*3fb0*/  BSYNC.RECONVERGENT B0 ;  /* 0x0000000000007941 */ /* 0x000fea0003800200 */
.L_x_52799:
[----:B------:R-:W-:Y:S01]  /*3fc0*/  FADD.FTZ R0, RZ, R144 ;  /* 0x00000090ff007221 */ /* 0x000fe20000010000 */
[C---:B------:R-:W-:Y:S01]  /*3fd0*/  ISETP.GT.U32.AND P4, PT, R3.reuse, 0x3f, PT ;  /* 0x0000003f0300780c */ /* 0x040fe20003f84070 */
[----:B------:R-:W1:Y:S01]  /*3fe0*/  S2R R162, SR_TID.X ;  /* 0x0000000000a27919 */ /* 0x000e620000002100 */
[----:B------:R-:W-:Y:S01]  /*3ff0*/  ISETP.GT.U32.AND P3, PT, R3, 0x5f, PT ;  /* 0x0000005f0300780c */ /* 0x000fe20003f64070 */
[----:B0-----:R-:W-:Y:S01]  /*4000*/  FADD.FTZ R165, R145, R0 ;  /* 0x0000000091a57221 */ /* 0x001fe20000010000 */
        /* <DEDUP_REMOVED lines=99> */
[----:B------:R-:W2:Y:S01]  /*4640*/  SHFL.BFLY PT, R0, R167, 0x1, 0x1f ;  /* 0x0c201f00a7007f89 */ /* 0x000ea200000e0000 */
[----:B------:R-:W-:Y:S01]  /*4650*/  LOP3.LUT P6, RZ, R166, 0x2, RZ, 0xc0, !PT ;  /* 0x00000002a6ff7812 */ /* 0x000fe200078cc0ff */
[----:B--234-:R-:W-:-:S05]  /*4660*/  FADD.FTZ R176, R167, R0 ;  /* 0x00000000a7b07221 */ /* 0x01cfca0000010000 */
        /* <DEDUP_REMOVED lines=183> */
.L_x_52838:
[----:B------:R-:W-:Y:S01]  /*51e0*/  LOP3.LUT P1, RZ, R162, 0x1f, RZ, 0xc0, !PT ;  /* 0x0000001fa2ff7812 */ /* 0x000fe2000782c0ff */
[----:B------:R-:W-:Y:S01]  /*51f0*/  FMUL.FTZ R0, R164, R164 ;  /* 0x000000a4a4007220 */ /* 0x000fe20000410000 */
[----:B------:R-:W-:Y:S01]  /*5200*/  ISETP.NE.AND P0, PT, RZ, UR5, PT ;  /* 0x00000005ff007c0c */ /* 0x000fe2000bf05270 */
[----:B-1----:R-:W-:Y:S01]  /*5210*/  FADD.FTZ R180, R178, R179 ;  /* 0x000000b3b2b47221 */ /* 0x002fe20000010000 */
[----:B------:R-:W-:Y:S02]  /*5220*/  BSSY.RECONVERGENT B0, `(.L_x_52806) ;  /* 0x0000218000007945 */ /* 0x000fe40003800200 */
[----:B------:R-:W-:Y:S01]  /*5230*/  FSEL R0, R0, RZ, P0 ;  /* 0x000000ff00007208 */ /* 0x000fe20000000000 */
[----:B------:R-:W-:-:S04]  /*5240*/  FFMA.FTZ R165, R180, R165, UR10 ;  /* 0x0000000ab4a57e23 */ /* 0x000fc800080100a5 */
[----:B------:R-:W-:Y:S02]  /*5250*/  FADD.FTZ R0, R165, R0 ;  /* 0x00000000a5007221 */ /* 0x000fe40000010000 */
[----:B------:R-:W1:Y:S04]  /*5260*/  @!P1 LDC.64 R176, c[0x0][0x3c0] ;  /* 0x0000f000ffb09b82 */ /* 0x000e680000000a00 */
[----:B------:R-:W2:Y:S04]  /*5270*/  MUFU.RSQ R0, R0 ;  /* 0x0000000000007308 */ /* 0x000ea80000001400 */
[----:B0-----:R-:W0:Y:S01]  /*5280*/  @!P1 LDC.64 R178, c[0x0][0x3c8] ;  /* 0x0000f200ffb29b82 */ /* 0x001e220000000a00 */
[----:B-1----:R-:W-:-:S05]  /*5290*/  @!P1 IMAD.WIDE R176, R160, 0x4, R176 ;  /* 0x00000004a0b09825 */ /* 0x002fca00078e02b0 */
[----:B------:R1:W-:Y:S01]  /*52a0*/  @!P1 STG.E desc[UR6][R176.64], R164 ;  /* 0x000000a4b0009986 */ /* 0x0003e2000c101906 */
[----:B0-----:R-:W-:-:S05]  /*52b0*/  @!P1 IMAD.WIDE R178, R160, 0x4, R178 ;  /* 0x00000004a0b29825 */ /* 0x001fca00078e02b2 */
[----:B--2---:R1:W-:Y:S01]  /*52c0*/  @!P1 STG.E desc[UR6][R178.64], R0 ;  /* 0x00000000b2009986 */ /* 0x0043e2000c101906 */
[----:B-----5:R-:W-:-:S13]  /*52d0*/  ISETP.GE.AND P1, PT, R161, 0x1, PT ;  /* 0x00000001a100780c */ /* 0x020fda0003f26270 */
[----:B-1----:R-:W-:Y:S05]  /*52e0*/  @!P1 BRA `(.L_x_52807) ;  /* 0x00000020002c9947 */ /* 0x002fea0003800000 */
[----:B------:R-:W-:Y:S01]  /*52f0*/  IADD3 R2, PT, PT, R161, -0x1, RZ ;  /* 0xffffffffa1027810 */ /* 0x000fe20007ffe0ff */
[----:B------:R-:W-:Y:S01]  /*5300*/  BSSY.RECONVERGENT B1, `(.L_x_52808) ;  /* 0x0000038000017945 */ /* 0x000fe20003800200 */
[----:B------:R-:W-:-:S03]  /*5310*/  FSEL R164, R164, RZ, !P0 ;  /* 0x000000ffa4a47208 */ /* 0x000fc60004000000 */
[----:B------:R-:W-:Y:S01]  /*5320*/  IMAD R163, R2, R163, RZ ;  /* 0x000000a302a37224 */ /* 0x000fe200078e02ff */
[----:B------:R-:W-:-:S04]  /*5330*/  LOP3.LUT R2, R162, 0x1f, RZ, 0xc0, !PT ;  /* 0x0000001fa2027812 */ /* 0x000fc800078ec0ff */
        /* <DEDUP_REMOVED lines=25> */
[----:B------:R-:W-:Y:S01]  /*54d0*/  FADD.FTZ R177, R147, -R164 ;  /* 0x800000a493b17221 */ /* 0x000fe20000010000 */
        /* <DEDUP_REMOVED lines=26> */
.L_x_52809:
[----:B------:R-:W-:Y:S05]  /*5680*/  BSYNC.RECONVERGENT B1 ;  /* 0x0000000000017941 */ /* 0x000fea0003800200 */
.L_x_52808:
[----:B------:R-:W-:Y:S01]  /*5690*/  LOP3.LUT P0, RZ, R166, 0x800, RZ, 0xc0, !PT ;  /* 0x00000800a6ff7812 */ /* 0x000fe2000780c0ff */
[----:B------:R-:W-:-:S12]  /*56a0*/  BSSY.RECONVERGENT B1, `(.L_x_52810) ;  /* 0x0000032000017945 */ /* 0x000fd80003800200 */
[----:B------:R-:W-:Y:S05]  /*56b0*/  @!P0 BRA `(.L_x_52811) ;  /* 0x0000000000c08947 */ /* 0x000fea0003800000 */
[--C-:B0-----:R-:W-:Y:S01]  /*56c0*/  FADD.FTZ R163, R152, -R164.reuse ;  /* 0x800000a498a37221 */ /* 0x101fe20000010000 */
        /* <DEDUP_REMOVED lines=47> */
.L_x_52811:
[----:B------:R-:W-:Y:S05]  /*59c0*/  BSYNC.RECONVERGENT B1 ;  /* 0x0000000000017941 */ /* 0x000fea0003800200 */
.L_x_52810:
[----:B------:R-:W-:Y:S01]  /*59d0*/  LOP3.LUT P0, RZ, R166, 0x1000, RZ, 0xc0, !PT ;  /* 0x00001000a6ff7812 */ /* 0x000fe2000780c0ff */
[----:B------:R-:W-:-:S12]  /*59e0*/  BSSY.RECONVERGENT B1, `(.L_x_52812) ;  /* 0x0000032000017945 */ /* 0x000fd80003800200 */
[----:B------:R-:W-:Y:S05]  /*59f0*/  @!P0 BRA `(.L_x_52813) ;  /* 0x0000000000c08947 */ /* 0x000fea0003800000 */
[--C-:B01----:R-:W-:Y:S01]  /*5a00*/  FADD.FTZ R163, R80, -R164.reuse ;  /* 0x800000a450a37221 */ /* 0x103fe20000010000 */
        /* <DEDUP_REMOVED lines=47> */
.L_x_52813:
[----:B------:R-:W-:Y:S05]  /*5d00*/  BSYNC.RECONVERGENT B1 ;  /* 0x0000000000017941 */ /* 0x000fea0003800200 */
.L_x_52812:
[----:B------:R-:W-:Y:S01]  /*5d10*/  LOP3.LUT P0, RZ, R166, 0x2000, RZ, 0xc0, !PT ;  /* 0x00002000a6ff7812 */ /* 0x000fe2000780c0ff */
[----:B------:R-:W-:-:S12]  /*5d20*/  BSSY.RECONVERGENT B1, `(.L_x_52814) ;  /* 0x0000032000017945 */ /* 0x000fd80003800200 */
[----:B------:R-:W-:Y:S05]  /*5d30*/  @!P0 BRA `(.L_x_52815) ;  /* 0x0000000000c08947 */ /* 0x000fea0003800000 */
[--C-:B012---:R-:W-:Y:S01]  /*5d40*/  FADD.FTZ R163, R88, -R164.reuse ;  /* 0x800000a458a37221 */ /* 0x107fe20000010000 */
        /* <DEDUP_REMOVED lines=47> */
.L_x_52815:
[----:B------:R-:W-:Y:S05]  /*6040*/  BSYNC.RECONVERGENT B1 ;  /* 0x0000000000017941 */ /* 0x000fea0003800200 */
.L_x_52814:
[----:B------:R-:W-:Y:S01]  /*6050*/  LOP3.LUT P0, RZ, R166, 0x200, RZ, 0xc0, !PT ;  /* 0x00000200a6ff7812 */ /* 0x000fe2000780c0ff */
[----:B------:R-:W-:-:S12]  /*6060*/  BSSY.RECONVERGENT B1, `(.L_x_52816) ;  /* 0x0000032000017945 */ /* 0x000fd80003800200 */
[----:B------:R-:W-:Y:S05]  /*6070*/  @!P0 BRA `(.L_x_52817) ;  /* 0x0000000000c08947 */ /* 0x000fea0003800000 */
[--C-:B0123--:R-:W-:Y:S01]  /*6080*/  FADD.FTZ R163, R96, -R164.reuse ;  /* 0x800000a460a37221 */ /* 0x10ffe20000010000 */
        /* <DEDUP_REMOVED lines=47> */
.L_x_52817:
[----:B------:R-:W-:Y:S05]  /*6380*/  BSYNC.RECONVERGENT B1 ;  /* 0x0000000000017941 */ /* 0x000fea0003800200 */
.L_x_52816:
        /* <DEDUP_REMOVED lines=51> */
.L_x_52819:
[----:B------:R-:W-:Y:S05]  /*66c0*/  BSYNC.RECONVERGENT B1 ;  /* 0x0000000000017941 */ /* 0x000fea0003800200 */
.L_x_52818:
        /* <DEDUP_REMOVED lines=51> */
.L_x_52821:
[----:B------:R-:W-:Y:S05]  /*6a00*/  BSYNC.RECONVERGENT B1 ;  /* 0x0000000000017941 */ /* 0x000fea0003800200 */
.L_x_52820:
        /* <DEDUP_REMOVED lines=51> */
.L_x_52823:
[----:B------:R-:W-:Y:S05]  /*6d40*/  BSYNC.RECONVERGENT B1 ;  /* 0x0000000000017941 */ /* 0x000fea0003800200 */
.L_x_52822:
        /* <DEDUP_REMOVED lines=51> */
.L_x_52825:
[----:B------:R-:W-:Y:S05]  /*7080*/  BSYNC.RECONVERGENT B1 ;  /* 0x0000000000017941 */ /* 0x000fea0003800200 */
.L_x_52824:
        /* <DEDUP_REMOVED lines=18> */
[----:B------:R-:W-:Y:S01]  /*71b0*/  FFMA.FTZ R181, R181, R182, R184 ;  /* 0x000000b6b5b57223 */ /* 0x000fe200000100b8 */
        /* <DEDUP_REMOVED lines=16> */
[----:B------:R-:W-:Y:S01]  /*72c0*/  HADD2.F32 R190, -RZ, R71.H1_H1 ;  /* 0x30000047ffbe7230 */ /* 0x000fe20000004100 */
[----:B------:R-:W-:Y:S01]  /*72d0*/  F2FP.F16.F32.PACK_AB R182, R182, R181 ;  /* 0x000000b5b6b6723e */ /* 0x000fe200000000ff */
        /* <DEDUP_REMOVED lines=12> */
.L_x_52807:
[----:B------:R-:W-:Y:S05]  /*73a0*/  BSYNC.RECONVERGENT B0 ;  /* 0x0000000000007941 */ /* 0x000fea0003800200 */
.L_x_52806:
[----:B01234-:R-:W0:Y:S02]  /*73b0*/  LDC.64 R162, c[0x0][0x380] ;  /* 0x0000e000ffa27b82 */ /* 0x01fe240000000a00 */
[----:B0-----:R-:W-:-:S04]  /*73c0*/  LEA R160, R162, R160, 0x2 ;  /* 0x000000a0a2a07211 */ /* 0x001fc800078e10ff */
[----:B------:R-:W-:-:S13]  /*73d0*/  ISETP.GE.AND P0, PT, R160, R163, PT ;  /* 0x000000a3a000720c */ /* 0x000fda0003f06270 */
[----:B------:R-:W-:Y:S05]  /*73e0*/  @!P0 BRA `(.L_x_52826) ;  /* 0xffffff9800348947 */ /* 0x000fea000383ffff */
[----:B------:R-:W-:Y:S05]  /*73f0*/  EXIT ;  /* 0x000000000000794d */ /* 0x000fea0003800000 */
.L_x_52805:
        /* <DEDUP_REMOVED lines=8> */
.L_x_52828:
[----:B------:R-:W-:Y:S05]  /*7480*/  BSYNC B0 ;  /* 0x0000000000007941 */ /* 0x000fea0003800000 */
.L_x_52827:
        /* <DEDUP_REMOVED lines=9> */
.L_x_52829:
[----:B------:R-:W-:Y:S01]  /*7520*/  HFMA2 R182, -RZ, RZ, 0, 2.384185791015625e-07 ;  /* 0x00000004ffb67431 */ /* 0x000fe200000001ff */
[----:B------:R-:W-:-:S05]  /*7530*/  MOV R165, R181 ;  /* 0x000000b500a57202 */ /* 0x000fca0000000f00 */
[----:B------:R-:W-:-:S05]  /*7540*/  FADD.FTZ R177, R176, R165 ;  /* 0x000000a5b0b17221 */ /* 0x000fca0000010000 */
[----:B------:R-:W-:-:S07]  /*7550*/  MOV R183, R177 ;  /* 0x000000b100b77202 */ /* 0x000fce0000000f00 */
[----:B------:R-:W-:Y:S05]  /*7560*/  WARPSYNC.COLLECTIVE R180, `(.L_x_52830) ;  /* 0x00000000b4087348 */ /* 0x000fea0003c00000 */
[----:B------:R0:W1:Y:S02]  /*7570*/  SHFL.BFLY P6, R181, R183, R182, R185 ;  /* 0x0c0000b6b7b57389 */ /* 0x00006400000c00b9 */
[----:B01----:R-:W-:Y:S05]  /*7580*/  ENDCOLLECTIVE ;  /* 0x000000000000791b */ /* 0x003fea0003800000 */
.L_x_52830:
[----:B------:R-:W-:Y:S01]  /*7590*/  HFMA2 R182, -RZ, RZ, 0, 4.76837158203125e-07 ;  /* 0x00000008ffb67431 */ /* 0x000fe200000001ff */
[----:B------:R-:W-:-:S05]  /*75a0*/  MOV R0, R181 ;  /* 0x000000b500007202 */ /* 0x000fca0000000f00 */
[----:B------:R-:W-:-:S05]  /*75b0*/  FADD.FTZ R178, R177, R0 ;  /* 0x00000000b1b27221 */ /* 0x000fca0000010000 */
[----:B------:R-:W-:-:S07]  /*75c0*/  MOV R183, R178 ;  /* 0x000000b200b77202 */ /* 0x000fce0000000f00 */
[----:B------:R-:W-:Y:S05]  /*75d0*/  WARPSYNC.COLLECTIVE R180, `(.L_x_52831) ;  /* 0x00000000b4087348 */ /* 0x000fea0003c00000 */
[----:B------:R0:W1:Y:S02]  /*75e0*/  SHFL.BFLY P6, R181, R183, R182, R185 ;  /* 0x0c0000b6b7b57389 */ /* 0x00006400000c00b9 */
[----:B01----:R-:W-:Y:S05]  /*75f0*/  ENDCOLLECTIVE ;  /* 0x000000000000791b */ /* 0x003fea0003800000 */
.L_x_52831:
        /* <DEDUP_REMOVED lines=8> */
.L_x_52832:
        /* <DEDUP_REMOVED lines=173> */
.L_x_52833:
[----:B------:R-:W-:Y:S01]  /*8150*/  HFMA2 R182, -RZ, RZ, 0, 1.1920928955078125e-07 ;  /* 0x00000002ffb67431 */ /* 0x000fe200000001ff */
[----:B------:R-:W-:-:S05]  /*8160*/  MOV R167, R181 ;  /* 0x000000b500a77202 */ /* 0x000fca0000000f00 */
[----:B------:R-:W-:-:S05]  /*8170*/  FADD.FTZ R167, R0, R167 ;  /* 0x000000a700a77221 */ /* 0x000fca0000010000 */
[----:B------:R-:W-:-:S07]  /*8180*/  MOV R183, R167 ;  /* 0x000000a700b77202 */ /* 0x000fce0000000f00 */
[----:B------:R-:W-:Y:S05]  /*8190*/  WARPSYNC.COLLECTIVE R180, `(.L_x_52834) ;  /* 0x00000000b4087348 */ /* 0x000fea0003c00000 */
[----:B------:R0:W1:Y:S02]  /*81a0*/  SHFL.BFLY P6, R181, R183, R182, R185 ;  /* 0x0c0000b6b7b57389 */ /* 0x00006400000c00b9 */
[----:B01----:R-:W-:Y:S05]  /*81b0*/  ENDCOLLECTIVE ;  /* 0x000000000000791b */ /* 0x003fea0003800000 */
.L_x_52834:
[----:B------:R-:W-:Y:S01]  /*81c0*/  HFMA2 R182, -RZ, RZ, 0, 2.384185791015625e-07 ;  /* 0x00000004ffb67431 */ /* 0x000fe200000001ff */
[----:B------:R-:W-:-:S05]  /*81d0*/  MOV R176, R181 ;  /* 0x000000b500b07202 */ /* 0x000fca0000000f00 */
[----:B------:R-:W-:-:S05]  /*81e0*/  FADD.FTZ R176, R167, R176 ;  /* 0x000000b0a7b07221 */ /* 0x000fca0000010000 */
[----:B------:R-:W-:-:S07]  /*81f0*/  MOV R183, R176 ;  /* 0x000000b000b77202 */ /* 0x000fce0000000f00 */
[----:B------:R-:W-:Y:S05]  /*8200*/  WARPSYNC.COLLECTIVE R180, `(.L_x_52835) ;  /* 0x00000000b4087348 */ /* 0x000fea0003c00000 */
[----:B------:R0:W1:Y:S02]  /*8210*/  SHFL.BFLY P6, R181, R183, R182, R185 ;  /* 0x0c0000b6b7b57389 */ /* 0x00006400000c00b9 */
[----:B01----:R-:W-:Y:S05]  /*8220*/  ENDCOLLECTIVE ;  /* 0x000000000000791b */ /* 0x003fea0003800000 */
.L_x_52835:
[----:B------:R-:W-:Y:S01]  /*8230*/  HFMA2 R182, -RZ, RZ, 0, 4.76837158203125e-07 ;  /* 0x00000008ffb67431 */ /* 0x000fe200000001ff */
[----:B------:R-:W-:-:S05]  /*8240*/  MOV R177, R181 ;  /* 0x000000b500b17202 */ /* 0x000fca0000000f00 */
[----:B------:R-:W-:-:S05]  /*8250*/  FADD.FTZ R177, R176, R177 ;  /* 0x000000b1b0b17221 */ /* 0x000fca0000010000 */
[----:B------:R-:W-:-:S07]  /*8260*/  MOV R183, R177 ;  /* 0x000000b100b77202 */ /* 0x000fce0000000f00 */
[----:B------:R-:W-:Y:S05]  /*8270*/  WARPSYNC.COLLECTIVE R180, `(.L_x_52836) ;  /* 0x00000000b4087348 */ /* 0x000fea0003c00000 */
[----:B------:R0:W1:Y:S02]  /*8280*/  SHFL.BFLY P6, R181, R183, R182, R185 ;  /* 0x0c0000b6b7b57389 */ /* 0x00006400000c00b9 */
[----:B01----:R-:W-:Y:S05]  /*8290*/  ENDCOLLECTIVE ;  /* 0x000000000000791b */ /* 0x003fea0003800000 */
.L_x_52836:
[----:B------:R-:W-:Y:S01]  /*82a0*/  HFMA2 R182, -RZ, RZ, 0, 9.5367431640625e-07 ;  /* 0x00000010ffb67431 */ /* 0x000fe200000001ff */
[----:B------:R-:W-:-:S05]  /*82b0*/  MOV R178, R181 ;  /* 0x000000b500b27202 */ /* 0x000fca0000000f00 */
[----:B------:R-:W-:-:S05]  /*82c0*/  FADD.FTZ R178, R177, R178 ;  /* 0x000000b2b1b27221 */ /* 0x000fca0000010000 */
[----:B------:R-:W-:-:S07]  /*82d0*/  MOV R183, R178 ;  /* 0x000000b200b77202 */ /* 0x000fce0000000f00 */
[----:B------:R-:W-:Y:S05]  /*82e0*/  WARPSYNC.COLLECTIVE R180, `(.L_x_52837) ;  /* 0x00000000b4087348 */ /* 0x000fea0003c00000 */
[----:B------:R0:W1:Y:S02]  /*82f0*/  SHFL.BFLY P6, R181, R183, R182, R185 ;  /* 0x0c0000b6b7b57389 */ /* 0x00006400000c00b9 */
[----:B01----:R-:W-:Y:S05]  /*8300*/  ENDCOLLECTIVE ;  /* 0x000000000000791b */ /* 0x003fea0003800000 */
.L_x_52837:
[----:B------:R-:W-:Y:S01]  /*8310*/  MOV R179, R181 ;  /* 0x000000b500b37202 */ /* 0x000fe20000000f00 */
[----:B------:R-:W-:Y:S06]  /*8320*/  BRA `(.L_x_52838) ;  /* 0xffffffcc00ac7947 */ /* 0x000fec000383ffff */
.L_x_52839:
        /* <DEDUP_REMOVED lines=13> */
.L_x_88514:


//--------------------- .text._ZN10layer_norm13ln_fwd_kernelINS_13Kernel_traitsI6__halfS2_fS2_fjLj2560ELj1ELj4ELj1ELj16ENS_18Kernel_traits_baseILj2560ES2_S2_fS2_fjLj128EEEEELb0ELb0ELb1ELb1EEEvNS_9FwdParamsE --------------------------
	.section	.text._ZN10layer_norm13ln_fwd_kernelINS_13Kernel_traitsI6__halfS2_fS2_fjLj2560ELj1ELj4ELj1ELj16ENS_18Kernel_traits_baseILj2560ES2_S2_fS2_fjLj128EEEEELb0ELb0ELb1ELb1EEEvNS_9FwdParamsE,"ax",@progbits
	.align	128
        .global         _ZN10layer_norm13ln_fwd_kernelINS_13Kernel_traitsI6__halfS2_fS2_fjLj2560ELj1ELj4ELj1ELj16ENS_18Kernel_traits_baseILj2560ES2_S2_fS2_fjLj128EEEEELb0ELb0ELb1ELb1EEEvNS_9FwdParamsE
        .type           _ZN10layer_norm13ln_fwd_kernelINS_13Kernel_traitsI6__halfS2_fS2_fjLj2560ELj1ELj4ELj1ELj16ENS_18Kernel_traits_baseILj2560ES2_S2_fS2_fjLj128EEEEELb0ELb0ELb1ELb1EEEvNS_9FwdParamsE,@function
        .size           _ZN10layer_norm13ln_fwd_kernelINS_13Kernel_traitsI6__halfS2_fS2_fjLj2560ELj1ELj4ELj1ELj16ENS_18Kernel_traits_baseILj2560ES2_S2_fS2_fjLj128EEEEELb0ELb0ELb1ELb1EEEvNS_9FwdParamsE,(.L_x_88515 - _ZN10layer_norm13ln_fwd_kernelINS_13Kernel_traitsI6__halfS2_fS2_fjLj2560ELj1ELj4ELj1ELj16ENS_18Kernel_traits_baseILj2560ES2_S2_fS2_fjLj128EEEEELb0ELb0ELb1ELb1EEEvNS_9FwdParamsE)
        .other          _ZN10layer_norm13ln_fwd_kernelINS_13Kernel_traitsI6__halfS2_fS2_fjLj2560ELj1ELj4ELj1ELj16ENS_18Kernel_traits_baseILj2560ES2_S2_fS2_fjLj128EEEEELb0ELb0ELb1ELb1EEEvNS_9FwdParamsE,@"STO_CUDA_ENTRY STV_DEFAULT"
_ZN10layer_norm13ln_fwd_kernelINS_13Kernel_traitsI6__halfS2_fS2_fjLj2560ELj1ELj4ELj1ELj16ENS_18Kernel_traits_baseILj2560ES2_S2_fS2_fjLj128EEEEELb0ELb0ELb1ELb1EEEvNS_9FwdParamsE:
.text._ZN10layer_norm13ln_fwd_kernelINS_13Kernel_traitsI6__halfS2_fS2_fjLj2560ELj1ELj4ELj1ELj16ENS_18Kernel_traits_baseILj2560ES2_S2_fS2_fjLj128EEEEELb0ELb0ELb1ELb1EEEvNS_9FwdParamsE:
        /* <DEDUP_REMOVED lines=37> */
.L_x_52840:
        /* <DEDUP_REMOVED lines=32> */
.L_x_52841:
[----:B------:R-:W1:Y:S01]  /*0450*/  LDCU UR4, c[0x0][0x384] ;  /* 0x00007080ff0477ac */ /* 0x000e620008000800 */
[----:B------:R-:W2:Y:S01]  /*0460*/  LDCU.U8 UR5, c[0x0][0x410] ;  /* 0x00008200ff0577ac */ /* 0x000ea20008000000 */
[----:B------:R-:W3:Y:S01]  /*0470*/  LDCU UR10, c[0x0][0x448] ;  /* 0x00008900ff0a77ac */ /* 0x000ee20008000800 */
[----:B------:R-:W4:Y:S01]  /*0480*/  LDCU.64 UR8, c[0x0][0x3a0] ;  /* 0x00007400ff0877ac */ /* 0x000f220008000a00 */
[----:B-1----:R-:W-:-:S13]  /*0490*/  ISETP.GE.AND P0, PT, R2, UR4, PT ;  /* 0x0000000402007c0c */ /* 0x002fda000bf06270 */
[----:B--234-:R-:W-:Y:S05]  /*04a0*/  @P0 EXIT ;  /* 0x000000000000094d */ /* 0x01cfea0003800000 */
.L_x_52883:
[----:B------:R-:W1:Y:S08]  /*04b0*/  LDC.64 R84, c[0x0][0x3f0] ;  /* 0x0000fc00ff547b82 */ /* 0x000e700000000a00 */
[----:B------:R-:W2:Y:S08]  /*04c0*/  LDC R93, c[0x0][0x388] ;  /* 0x0000e200ff5d7b82 */ /* 0x000eb00000000800 */
[----:B------:R-:W3:Y:S01]  /*04d0*/  LDC.64 R86, c[0x0][0x3f8] ;  /* 0x0000fe00ff567b82 */ /* 0x000ee20000000a00 */
[----:B-1----:R-:W-:-:S05]  /*04e0*/  IMAD.WIDE R84, R2, 0x4, R84 ;  /* 0x0000000402547825 */ /* 0x002fca00078e0254 */
[----:B------:R3:W4:Y:S02]  /*04f0*/  LDG.E R0, desc[UR6][R84.64] ;  /* 0x0000000654007981 */ /* 0x000724000c1e1900 */
[----:B---3--:R-:W-:-:S05]  /*0500*/  IMAD.WIDE R84, R2, 0x4, R86 ;  /* 0x0000000402547825 */ /* 0x008fca00078e0256 */
[----:B-----5:R1:W5:Y:S01]  /*0510*/  LDG.E R152, desc[UR6][R84.64] ;  /* 0x0000000654987981 */ /* 0x020362000c1e1900 */
[----:B----4-:R-:W-:-:S13]  /*0520*/  ISETP.GE.AND P1, PT, R0, 0x1, PT ;  /* 0x000000010000780c */ /* 0x010fda0003f26270 */
[----:B------:R-:W3:Y:S01]  /*0530*/  @P1 LDC.64 R88, c[0x0][0x390] ;  /* 0x0000e400ff581b82 */ /* 0x000ee20000000a00 */
[----:B------:R-:W-:-:S05]  /*0540*/  @P1 IADD3 R90, PT, PT, R0, -0x1, RZ ;  /* 0xffffffff005a1810 */ /* 0x000fca0007ffe0ff */
[----:B--2---:R-:W-:-:S05]  /*0550*/  @P1 IMAD R90, R90, R93, RZ ;  /* 0x0000005d5a5a1224 */ /* 0x004fca00078e02ff */
[----:B------:R-:W-:-:S04]  /*0560*/  @P1 SHF.R.S32.HI R3, RZ, 0x1f, R90 ;  /* 0x0000001fff031819 */ /* 0x000fc8000001145a */
[----:B------:R-:W-:Y:S01]  /*0570*/  @P1 LEA.HI R91, R3, R90, RZ, 0x3 ;  /* 0x0000005a035b1211 */ /* 0x000fe200078f18ff */
[----:B------:R-:W-:-:S03]  /*0580*/  HFMA2 R3, -RZ, RZ, 0, 0 ;  /* 0x00000000ff037431 */ /* 0x000fc600000001ff */
[----:B------:R-:W-:-:S05]  /*0590*/  @P1 LEA.HI.SX32 R3, R91, R92, 0x1d ;  /* 0x0000005c5b031211 */ /* 0x000fca00078feaff */
[----:B---3--:R-:W-:-:S05]  /*05a0*/  @P1 IMAD.WIDE.U32 R86, R3, 0x10, R88 ;  /* 0x0000001003561825 */ /* 0x008fca00078e0058 */
[----:B0-----:R1:W5:Y:S01]  /*05b0*/  @P1 LDG.E.128 R4, desc[UR6][R86.64] ;  /* 0x0000000656041981 */ /* 0x001362000c1e1d00 */
        /* <DEDUP_REMOVED lines=8> */
[----:B0-----:R-:W-:-:S05]  /*0640*/  IMAD.WIDE.U32 R84, R153, 0x20, R84 ;  /* 0x0000002099547825 */ /* 0x001fca00078e0054 */
[----:B------:R-:W2:Y:S04]  /*0650*/  LDG.E.128 R96, desc[UR6][R84.64] ;  /* 0x0000000654607981 */ /* 0x000ea8000c1e1d00 */
[----:B------:R2:W3:Y:S01]  /*0660*/  LDG.E.128 R100, desc[UR6][R84.64+0x10] ;  /* 0x0000100654647981 */ /* 0x0004e2000c1e1d00 */
[----:B------:R-:W-:-:S13]  /*0670*/  ISETP.GT.AND P2, PT, R0, RZ, PT ;  /* 0x000000ff0000720c */ /* 0x000fda0003f44270 */
[----:B------:R-:W0:Y:S01]  /*0680*/  @P2 LDC R90, c[0x0][0x40c] ;  /* 0x00010300ff5a2b82 */ /* 0x000e220000000800 */
[--C-:B-----5:R-:W-:Y:S02]  /*0690*/  @P2 HADD2.F32 R87, -RZ, R4.reuse.H0_H0 ;  /* 0x20000004ff572230 */ /* 0x120fe40000004100 */
[----:B------:R-:W-:Y:S02]  /*06a0*/  @P2 HADD2.F32 R88, -RZ, R4.H1_H1 ;  /* 0x30000004ff582230 */ /* 0x000fe40000004100 */
[--C-:B------:R-:W-:Y:S02]  /*06b0*/  @P2 HADD2.F32 R89, -RZ, R5.reuse.H0_H0 ;  /* 0x20000005ff592230 */ /* 0x100fe40000004100 */
[--C-:B------:R-:W-:Y:S01]  /*06c0*/  @P2 HADD2.F32 R95, -RZ, R6.reuse.H0_H0 ;  /* 0x20000006ff5f2230 */ /* 0x100fe20000004100 */
[----:B------:R-:W1:Y:S08]  /*06d0*/  @P2 LDC R91, c[0x0][0x40c] ;  /* 0x00010300ff5b2b82 */ /* 0x000e700000000800 */
[----:B------:R-:W4:Y:S08]  /*06e0*/  @P2 LDC R94, c[0x0][0x40c] ;  /* 0x00010300ff5e2b82 */ /* 0x000f300000000800 */
[----:B------:R-:W3:Y:S08]  /*06f0*/  @P2 LDC R104, c[0x0][0x40c] ;  /* 0x00010300ff682b82 */ /* 0x000ef00000000800 */
        /* <DEDUP_REMOVED lines=8> */
[----:B------:R-:W-:Y:S01]  /*0780*/  @!P2 MOV R86, R98 ;  /* 0x000000620056a202 */ /* 0x000fe20000000f00 */
[----:B----4-:R-:W-:Y:S01]  /*0790*/  @P2 FFMA.FTZ R86, R89, R94, R98 ;  /* 0x0000005e59562223 */ /* 0x010fe20000010062 */
[----:B------:R-:W-:Y:S01]  /*07a0*/  @P2 HADD2.F32 R94, -RZ, R5.H1_H1 ;  /* 0x30000005ff5e2230 */ /* 0x000fe20000004100 */
[----:B------:R-:W-:Y:S01]  /*07b0*/  @!P2 MOV R87, R99 ;  /* 0x000000630057a202 */ /* 0x000fe20000000f00 */
[----:B------:R-:W-:Y:S01]  /*07c0*/  @P2 HADD2.F32 R96, -RZ, R6.H1_H1 ;  /* 0x30000006ff602230 */ /* 0x000fe20000004100 */
[----:B---3--:R-:W-:Y:S01]  /*07d0*/  @!P2 MOV R88, R100 ;  /* 0x000000640058a202 */ /* 0x008fe20000000f00 */
[--C-:B------:R-:W-:Y:S01]  /*07e0*/  @P2 HADD2.F32 R97, -RZ, R7.reuse.H0_H0 ;  /* 0x20000007ff612230 */ /* 0x100fe20000004100 */
[----:B------:R-:W-:Y:S01]  /*07f0*/  @!P2 MOV R89, R101 ;  /* 0x000000650059a202 */ /* 0x000fe20000000f00 */
[----:B------:R-:W-:Y:S01]  /*0800*/  @P2 HADD2.F32 R98, -RZ, R7.H1_H1 ;  /* 0x30000007ff622230 */ /* 0x000fe20000004100 */
[----:B------:R-:W-:Y:S01]  /*0810*/  @!P2 MOV R90, R102 ;  /* 0x00000066005aa202 */ /* 0x000fe20000000f00 */
[----:B------:R-:W-:Y:S01]  /*0820*/  @P2 FFMA.FTZ R87, R94, R104, R99 ;  /* 0x000000685e572223 */ /* 0x000fe20000010063 */
[----:B------:R-:W-:Y:S01]  /*0830*/  @!P2 MOV R91, R103 ;  /* 0x00000067005ba202 */ /* 0x000fe20000000f00 */
[----:B------:R-:W-:Y:S01]  /*0840*/  @P2 FFMA.FTZ R88, R95, R105, R100 ;  /* 0x000000695f582223 */ /* 0x000fe20000010064 */
[----:B------:R-:W-:Y:S01]  /*0850*/  @P2 FFMA.FTZ R89, R96, R106, R101 ;  /* 0x0000006a60592223 */ /* 0x000fe20000010065 */
[----:B------:R-:W-:Y:S01]  /*0860*/  @P2 FFMA.FTZ R90, R97, R107, R102 ;  /* 0x0000006b615a2223 */ /* 0x000fe20000010066 */
[----:B------:R-:W-:Y:S01]  /*0870*/  @P2 FFMA.FTZ R91, R98, R108, R103 ;  /* 0x0000006c625b2223 */ /* 0x000fe20000010067 */
[----:B------:R-:W-:Y:S06]  /*0880*/  BRA `(.L_x_52843) ;  /* 0x0000000000747947 */ /* 0x000fec0003800000 */
.L_x_52842:
[----:B------:R-:W0:Y:S01]  /*0890*/  @P1 LDC R94, c[0x0][0x40c] ;  /* 0x00010300ff5e1b82 */ /* 0x000e220000000800 */
[----:B-----5:R-:W-:Y:S01]  /*08a0*/  @P1 HADD2.F32 R91, -RZ, R5.H0_H0 ;  /* 0x20000005ff5b1230 */ /* 0x020fe20000004100 */
[----:B------:R-:W-:Y:S01]  /*08b0*/  MOV R86, RZ ;  /* 0x000000ff00567202 */ /* 0x000fe20000000f00 */
[--C-:B------:R-:W-:Y:S01]  /*08c0*/  @P1 HADD2.F32 R87, -RZ, R4.reuse.H0_H0 ;  /* 0x20000004ff571230 */ /* 0x100fe20000004100 */
[----:B------:R-:W-:Y:S01]  /*08d0*/  CS2R R84, SRZ ;  /* 0x0000000000547805 */ /* 0x000fe2000001ff00 */
[----:B------:R-:W-:Y:S02]  /*08e0*/  @P1 HADD2.F32 R89, -RZ, R4.H1_H1 ;  /* 0x30000004ff591230 */ /* 0x000fe40000004100 */
[--C-:B------:R-:W-:Y:S01]  /*08f0*/  @P1 HADD2.F32 R96, -RZ, R6.reuse.H0_H0 ;  /* 0x20000006ff601230 */ /* 0x100fe20000004100 */
[----:B------:R-:W1:Y:S01]  /*0900*/  @P1 LDC R88, c[0x0][0x40c] ;  /* 0x00010300ff581b82 */ /* 0x000e620000000800 */
[----:B------:R-:W-:Y:S02]  /*0910*/  @P1 HADD2.F32 R98, -RZ, R6.H1_H1 ;  /* 0x30000006ff621230 */ /* 0x000fe40000004100 */
        /* <DEDUP_REMOVED lines=20> */
.L_x_52843:
[----:B------:R-:W0:Y:S01]  /*0a60*/  LDC.64 R94, c[0x0][0x3a8] ;  /* 0x0000ea00ff5e7b82 */ /* 0x000e220000000a00 */
[----:B------:R-:W-:Y:S01]  /*0a70*/  BSSY.RECONVERGENT B0, `(.L_x_52844) ;  /* 0x0000009000007945 */ /* 0x000fe20003800200 */
        /* <DEDUP_REMOVED lines=8> */
.L_x_52845:
[----:B------:R-:W-:Y:S05]  /*0b00*/  BSYNC.RECONVERGENT B0 ;  /* 0x0000000000007941 */ /* 0x000fea0003800200 */
.L_x_52844:
[----:B------:R-:W-:Y:S01]  /*0b10*/  IADD3 R105, PT, PT, R153, 0x20, RZ ;  /* 0x0000002099697810 */ /* 0x000fe20007ffe0ff */
[----:B------:R-:W-:Y:S06]  /*0b20*/  @!P0 BRA `(.L_x_52846) ;  /* 0x0000000000888947 */ /* 0x000fec0003800000 */
[----:B0-----:R-:W0:Y:S02]  /*0b30*/  LDC.64 R96, c[0x0][0x3a0] ;  /* 0x0000e800ff607b82 */ /* 0x001e240000000a00 */
[----:B0-----:R-:W-:-:S05]  /*0b40*/  IMAD.WIDE.U32 R96, R105, 0x20, R96 ;  /* 0x0000002069607825 */ /* 0x001fca00078e0060 */
[----:B------:R-:W2:Y:S04]  /*0b50*/  LDG.E.128 R108, desc[UR6][R96.64] ;  /* 0x00000006606c7981 */ /* 0x000ea8000c1e1d00 */
[----:B------:R2:W3:Y:S01]  /*0b60*/  LDG.E.128 R100, desc[UR6][R96.64+0x10] ;  /* 0x0000100660647981 */ /* 0x0004e2000c1e1d00 */
[----:B------:R-:W-:-:S13]  /*0b70*/  ISETP.GT.AND P2, PT, R0, RZ, PT ;  /* 0x000000ff0000720c */ /* 0x000fda0003f44270 */
[----:B------:R-:W0:Y:S01]  /*0b80*/  @P2 LDC R104, c[0x0][0x40c] ;  /* 0x00010300ff682b82 */ /* 0x000e220000000800 */
[--C-:B-----5:R-:W-:Y:S02]  /*0b90*/  @P2 HADD2.F32 R99, -RZ, R4.reuse.H0_H0 ;  /* 0x20000004ff632230 */ /* 0x120fe40000004100 */
[----:B------:R-:W-:Y:S02]  /*0ba0*/  @P2 HADD2.F32 R106, -RZ, R4.H1_H1 ;  /* 0x30000004ff6a2230 */ /* 0x000fe40000004100 */
[----:B------:R-:W-:-:S03]  /*0bb0*/  @P2 HADD2.F32 R113, -RZ, R5.H0_H0 ;  /* 0x20000005ff712230 */ /* 0x000fc60000004100 */
[----:B------:R-:W1:Y:S08]  /*0bc0*/  @P2 LDC R107, c[0x0][0x40c] ;  /* 0x00010300ff6b2b82 */ /* 0x000e700000000800 */
        /* <DEDUP_REMOVED lines=10> */
[----:B------:R-:W-:Y:S01]  /*0c70*/  @P2 HADD2.F32 R104, -RZ, R5.H1_H1 ;  /* 0x30000005ff682230 */ /* 0x000fe20000004100 */
[----:B------:R-:W-:Y:S01]  /*0c80*/  @!P2 MOV R98, R110 ;  /* 0x0000006e0062a202 */ /* 0x000fe20000000f00 */
[--C-:B------:R-:W-:Y:S01]  /*0c90*/  @P2 HADD2.F32 R107, -RZ, R6.reuse.H0_H0 ;  /* 0x20000006ff6b2230 */ /* 0x100fe20000004100 */
[----:B------:R-:W-:Y:S01]  /*0ca0*/  @!P2 MOV R99, R111 ;  /* 0x0000006f0063a202 */ /* 0x000fe20000000f00 */
[----:B------:R-:W-:-:S02]  /*0cb0*/  @P2 HADD2.F32 R106, -RZ, R6.H1_H1 ;  /* 0x30000006ff6a2230 */ /* 0x000fc40000004100 */
[----:B----4-:R-:W-:Y:S01]  /*0cc0*/  @P2 FFMA.FTZ R98, R113, R112, R110 ;  /* 0x0000007071622223 */ /* 0x010fe2000001006e */
[--C-:B------:R-:W-:Y:S02]  /*0cd0*/  @P2 HADD2.F32 R109, -RZ, R7.reuse.H0_H0 ;  /* 0x20000007ff6d2230 */ /* 0x100fe40000004100 */
[----:B------:R-:W-:Y:S01]  /*0ce0*/  @P2 FFMA.FTZ R99, R104, R114, R111 ;  /* 0x0000007268632223 */ /* 0x000fe2000001006f */
[----:B------:R-:W-:Y:S02]  /*0cf0*/  @P2 HADD2.F32 R108, -RZ, R7.H1_H1 ;  /* 0x30000007ff6c2230 */ /* 0x000fe40000004100 */
[----:B---3--:R-:W-:Y:S01]  /*0d00*/  @P2 FFMA.FTZ R100, R107, R115, R100 ;  /* 0x000000736b642223 */ /* 0x008fe20000010064 */
[----:B------:R-:W-:Y:S01]  /*0d10*/  @P2 FFMA.FTZ R101, R106, R116, R101 ;  /* 0x000000746a652223 */ /* 0x000fe20000010065 */
[----:B------:R-:W-:Y:S01]  /*0d20*/  @P2 FFMA.FTZ R102, R109, R117, R102 ;  /* 0x000000756d662223 */ /* 0x000fe20000010066 */
[----:B------:R-:W-:Y:S01]  /*0d30*/  @P2 FFMA.FTZ R103, R108, R118, R103 ;  /* 0x000000766c672223 */ /* 0x000fe20000010067 */
[----:B------:R-:W-:Y:S06]  /*0d40*/  BRA `(.L_x_52847) ;  /* 0x0000000000747947 */ /* 0x000fec0003800000 */
.L_x_52846:
[----:B------:R-:W1:Y:S01]  /*0d50*/  @P1 LDC R104, c[0x0][0x40c] ;  /* 0x00010300ff681b82 */ /* 0x000e620000000800 */
[----:B-----5:R-:W-:Y:S02]  /*0d60*/  @P1 HADD2.F32 R103, -RZ, R5.H0_H0 ;  /* 0x20000005ff671230 */ /* 0x020fe40000004100 */
[----:B------:R-:W-:Y:S02]  /*0d70*/  HFMA2 R98, -RZ, RZ, 0, 0 ;  /* 0x00000000ff627431 */ /* 0x000fe400000001ff */
[--C-:B------:R-:W-:Y:S01]  /*0d80*/  @P1 HADD2.F32 R99, -RZ, R4.reuse.H0_H0 ;  /* 0x20000004ff631230 */ /* 0x100fe20000004100 */
[----:B0-----:R-:W-:Y:S01]  /*0d90*/  CS2R R96, SRZ ;  /* 0x0000000000607805 */ /* 0x001fe2000001ff00 */
[----:B------:R-:W-:Y:S02]  /*0da0*/  @P1 HADD2.F32 R101, -RZ, R4.H1_H1 ;  /* 0x30000004ff651230 */ /* 0x000fe40000004100 */
[--C-:B------:R-:W-:Y:S01]  /*0db0*/  @P1 HADD2.F32 R106, -RZ, R6.reuse.H0_H0 ;  /* 0x20000006ff6a1230 */ /* 0x100fe20000004100 */
[----:B------:R-:W0:Y:S01]  /*0dc0*/  @P1 LDC R100, c[0x0][0x40c] ;  /* 0x00010300ff641b82 */ /* 0x000e220000000800 */
[----:B------:R-:W-:-:S02]  /*0dd0*/  @P1 HADD2.F32 R108, -RZ, R6.H1_H1 ;  /* 0x30000006ff6c1230 */ /* 0x000fc40000004100 */
[--C-:B------:R-:W-:Y:S02]  /*0de0*/  @P1 HADD2.F32 R110, -RZ, R7.reuse.H0_H0 ;  /* 0x20000007ff6e1230 */ /* 0x100fe40000004100 */
[----:B------:R-:W-:-:S03]  /*0df0*/  @P1 HADD2.F32 R112, -RZ, R7.H1_H1 ;  /* 0x30000007ff701230 */ /* 0x000fc60000004100 */
[----:B------:R-:W2:Y:S08]  /*0e00*/  @P1 LDC R102, c[0x0][0x40c] ;  /* 0x00010300ff661b82 */ /* 0x000eb00000000800 */
[----:B------:R-:W3:Y:S01]  /*0e10*/  @P1 LDC R107, c[0x0][0x40c] ;  /* 0x00010300ff6b1b82 */ /* 0x000ee20000000800 */
[----:B-1----:R-:W-:Y:S01]  /*0e20*/  @P1 FMUL.FTZ R98, R103, R104 ;  /* 0x0000006867621220 */ /* 0x002fe20000410000 */
[----:B------:R-:W-:-:S06]  /*0e30*/  @P1 HADD2.F32 R104, -RZ, R5.H1_H1 ;  /* 0x30000005ff681230 */ /* 0x000fcc0000004100 */
[----:B------:R-:W1:Y:S01]  /*0e40*/  @P1 LDC R109, c[0x0][0x40c] ;  /* 0x00010300ff6d1b82 */ /* 0x000e620000000800 */
[----:B0-----:R-:W-:Y:S01]  /*0e50*/  @P1 FMUL.FTZ R96, R99, R100 ;  /* 0x0000006463601220 */ /* 0x001fe20000410000 */
[----:B------:R-:W-:-:S06]  /*0e60*/  MOV R99, RZ ;  /* 0x000000ff00637202 */ /* 0x000fcc0000000f00 */
[----:B------:R-:W0:Y:S01]  /*0e70*/  @P1 LDC R111, c[0x0][0x40c] ;  /* 0x00010300ff6f1b82 */ /* 0x000e220000000800 */
[----:B--2---:R-:W-:Y:S01]  /*0e80*/  @P1 FMUL.FTZ R97, R101, R102 ;  /* 0x0000006665611220 */ /* 0x004fe20000410000 */
[----:B------:R-:W-:Y:S02]  /*0e90*/  CS2R R100, SRZ ;  /* 0x0000000000647805 */ /* 0x000fe4000001ff00 */
[----:B------:R-:W-:-:S04]  /*0ea0*/  CS2R R102, SRZ ;  /* 0x0000000000667805 */ /* 0x000fc8000001ff00 */
[----:B------:R-:W2:Y:S01]  /*0eb0*/  @P1 LDC R113, c[0x0][0x40c] ;  /* 0x00010300ff711b82 */ /* 0x000ea20000000800 */
[----:B---3--:R-:W-:-:S07]  /*0ec0*/  @P1 FMUL.FTZ R99, R104, R107 ;  /* 0x0000006b68631220 */ /* 0x008fce0000410000 */
[----:B------:R-:W3:Y:S01]  /*0ed0*/  @P1 LDC R115, c[0x0][0x40c] ;  /* 0x00010300ff731b82 */ /* 0x000ee20000000800 */
[----:B-1----:R-:W-:Y:S01]  /*0ee0*/  @P1 FMUL.FTZ R100, R106, R109 ;  /* 0x0000006d6a641220 */ /* 0x002fe20000410000 */
[----:B0-----:R-:W-:Y:S01]  /*0ef0*/  @P1 FMUL.FTZ R101, R108, R111 ;  /* 0x0000006f6c651220 */ /* 0x001fe20000410000 */
[----:B--2---:R-:W-:Y:S01]  /*0f00*/  @P1 FMUL.FTZ R102, R110, R113 ;  /* 0x000000716e661220 */ /* 0x004fe20000410000 */
[----:B---3--:R-:W-:-:S07]  /*0f10*/  @P1 FMUL.FTZ R103, R112, R115 ;  /* 0x0000007370671220 */ /* 0x008fce0000410000 */
.L_x_52847:
        /* <DEDUP_REMOVED lines=9> */
.L_x_52849:
[----:B------:R-:W-:Y:S05]  /*0fb0*/  BSYNC.RECONVERGENT B0 ;  /* 0x0000000000007941 */ /* 0x000fea0003800200 */
.L_x_52848:
        /* <DEDUP_REMOVED lines=36> */
.L_x_52850:
        /* <DEDUP_REMOVED lines=29> */
.L_x_52851:
        /* <DEDUP_REMOVED lines=9> */
.L_x_52853:
[----:B------:R-:W-:Y:S05]  /*1460*/  BSYNC.RECONVERGENT B0 ;  /* 0x0000000000007941 */ /* 0x000fea0003800200 */
.L_x_52852:
        /* <DEDUP_REMOVED lines=36> */
.L_x_52854:
        /* <DEDUP_REMOVED lines=29> */
.L_x_52855:
        /* <DEDUP_REMOVED lines=9> */
.L_x_52857:
[----:B------:R-:W-:Y:S05]  /*1910*/  BSYNC.RECONVERGENT B0 ;  /* 0x0000000000007941 */ /* 0x000fea0003800200 */
.L_x_52856:
        /* <DEDUP_REMOVED lines=36> */
.L_x_52858:
        /* <DEDUP_REMOVED lines=29> */
.L_x_52859:
        /* <DEDUP_REMOVED lines=9> */
.L_x_52861:
[----:B------:R-:W-:Y:S05]  /*1dc0*/  BSYNC.RECONVERGENT B0 ;  /* 0x0000000000007941 */ /* 0x000fea0003800200 */
.L_x_52860:
        /* <DEDUP_REMOVED lines=36> */
.L_x_52862:
        /* <DEDUP_REMOVED lines=29> */
.L_x_52863:
        /* <DEDUP_REMOVED lines=9> */
.L_x_52865:
[----:B------:R-:W-:Y:S05]  /*2270*/  BSYNC.RECONVERGENT B0 ;  /* 0x0000000000007941 */ /* 0x000fea0003800200 */
.L_x_52864:
[----:B------:R-:W-:Y:S05]  /*2280*/  @!P0 BRA `(.L_x_52866) ;  /* 0x00000000008c8947 */ /* 0x000fea0003800000 */
[----:B0-----:R-:W0:Y:S01]  /*2290*/  LDC.64 R136, c[0x0][0x3a0] ;  /* 0x0000e800ff887b82 */ /* 0x001e220000000a00 */
[----:B------:R-:W-:-:S05]  /*22a0*/  IADD3 R139, PT, PT, R153, 0xc0, RZ ;  /* 0x000000c0998b7810 */ /* 0x000fca0007ffe0ff */
        /* <DEDUP_REMOVED lines=23> */
[----:B------:R-:W-:-:S02]  /*2420*/  @P2 HADD2.F32 R145, -RZ, R6.H0_H0 ;  /* 0x20000006ff912230 */ /* 0x000fc40000004100 */
[----:B------:R-:W-:Y:S02]  /*2430*/  @P2 HADD2.F32 R146, -RZ, R6.H1_H1 ;  /* 0x30000006ff922230 */ /* 0x000fe40000004100 */
[----:B------:R-:W-:Y:S01]  /*2440*/  @P2 FFMA.FTZ R139, R144, R155, R147 ;  /* 0x0000009b908b2223 */ /* 0x000fe20000010093 */
[--C-:B------:R-:W-:Y:S02]  /*2450*/  @P2 HADD2.F32 R149, -RZ, R7.reuse.H0_H0 ;  /* 0x20000007ff952230 */ /* 0x100fe40000004100 */
[----:B---3--:R-:W-:Y:S01]  /*2460*/  @P2 FFMA.FTZ R140, R145, R156, R140 ;  /* 0x0000009c918c2223 */ /* 0x008fe2000001008c */
[----:B------:R-:W-:Y:S02]  /*2470*/  @P2 HADD2.F32 R148, -RZ, R7.H1_H1 ;  /* 0x30000007ff942230 */ /* 0x000fe40000004100 */
[----:B------:R-:W-:Y:S01]  /*2480*/  @P2 FFMA.FTZ R141, R146, R157, R141 ;  /* 0x0000009d928d2223 */ /* 0x000fe2000001008d */
[----:B------:R-:W-:Y:S02]  /*2490*/  @P2 FFMA.FTZ R142, R149, R158, R142 ;  /* 0x0000009e958e2223 */ /* 0x000fe4000001008e */
[----:B------:R-:W-:Y:S01]  /*24a0*/  @P2 FFMA.FTZ R143, R148, R159, R143 ;  /* 0x0000009f948f2223 */ /* 0x000fe2000001008f */
[----:B------:R-:W-:Y:S06]  /*24b0*/  BRA `(.L_x_52867) ;  /* 0x0000000000747947 */ /* 0x000fec0003800000 */
.L_x_52866:
        /* <DEDUP_REMOVED lines=29> */
.L_x_52867:
        /* <DEDUP_REMOVED lines=10> */
.L_x_52869:
[----:B------:R-:W-:Y:S05]  /*2730*/  BSYNC.RECONVERGENT B0 ;  /* 0x0000000000007941 */ /* 0x000fea0003800200 */
.L_x_52868:
        /* <DEDUP_REMOVED lines=8> */
[--C-:B-----5:R-:W-:Y:S02]  /*27c0*/  @P2 HADD2.F32 R155, -RZ, R4.reuse.H0_H0 ;  /* 0x20000004ff9b2230 */ /* 0x120fe40000004100 */
[----:B------:R-:W-:Y:S02]  /*27d0*/  @P2 HADD2.F32 R156, -RZ, R4.H1_H1 ;  /* 0x30000004ff9c2230 */ /* 0x000fe40000004100 */
[----:B------:R-:W-:-:S03]  /*27e0*/  @P2 HADD2.F32 R159, -RZ, R5.H0_H0 ;  /* 0x20000005ff9f2230 */ /* 0x000fc60000004100 */
        /* <DEDUP_REMOVED lines=10> */
[----:B------:R-:W-:-:S02]  /*2890*/  @P2 HADD2.F32 R154, -RZ, R5.H1_H1 ;  /* 0x30000005ff9a2230 */ /* 0x000fc40000004100 */
[--C-:B------:R-:W-:Y:S02]  /*28a0*/  @P2 HADD2.F32 R155, -RZ, R6.reuse.H0_H0 ;  /* 0x20000006ff9b2230 */ /* 0x100fe40000004100 */
[----:B------:R-:W-:Y:S02]  /*28b0*/  @P2 HADD2.F32 R156, -RZ, R6.H1_H1 ;  /* 0x30000006ff9c2230 */ /* 0x000fe40000004100 */
[----:B----4-:R-:W-:Y:S01]  /*28c0*/  @P2 FFMA.FTZ R151, R154, R160, R151 ;  /* 0x000000a09a972223 */ /* 0x010fe20000010097 */
[--C-:B------:R-:W-:Y:S02]  /*28d0*/  @P2 HADD2.F32 R157, -RZ, R7.reuse.H0_H0 ;  /* 0x20000007ff9d2230 */ /* 0x100fe40000004100 */
[----:B---3--:R-:W-:Y:S01]  /*28e0*/  @P2 FFMA.FTZ R144, R155, R161, R144 ;  /* 0x000000a19b902223 */ /* 0x008fe20000010090 */
[----:B------:R-:W-:Y:S02]  /*28f0*/  @P2 HADD2.F32 R158, -RZ, R7.H1_H1 ;  /* 0x30000007ff9e2230 */ /* 0x000fe40000004100 */
[----:B------:R-:W-:Y:S01]  /*2900*/  @P2 FFMA.FTZ R145, R156, R162, R145 ;  /* 0x000000a29c912223 */ /* 0x000fe20000010091 */
[----:B------:R-:W-:-:S02]  /*2910*/  @P2 FFMA.FTZ R146, R157, R163, R146 ;  /* 0x000000a39d922223 */ /* 0x000fc40000010092 */
[----:B------:R-:W-:Y:S01]  /*2920*/  @P2 FFMA.FTZ R147, R158, R164, R147 ;  /* 0x000000a49e932223 */ /* 0x000fe20000010093 */
[----:B------:R-:W-:Y:S06]  /*2930*/  BRA `(.L_x_52871) ;  /* 0x0000000000747947 */ /* 0x000fec0003800000 */
.L_x_52870:
[----:B------:R-:W1:Y:S01]  /*2940*/  @P1 LDC R154, c[0x0][0x40c] ;  /* 0x00010300ff9a1b82 */ /* 0x000e620000000800 */
[----:B-----5:R-:W-:Y:S02]  /*2950*/  @P1 HADD2.F32 R151, -RZ, R5.H0_H0 ;  /* 0x20000005ff971230 */ /* 0x020fe40000004100 */
[----:B------:R-:W-:Y:S02]  /*2960*/  HFMA2 R150, -RZ, RZ, 0, 0 ;  /* 0x00000000ff967431 */ /* 0x000fe400000001ff */
[--C-:B0-----:R-:W-:Y:S01]  /*2970*/  @P1 HADD2.F32 R144, -RZ, R4.reuse.H0_H0 ;  /* 0x20000004ff901230 */ /* 0x101fe20000004100 */
[----:B------:R-:W-:Y:S01]  /*2980*/  CS2R R148, SRZ ;  /* 0x0000000000947805 */ /* 0x000fe2000001ff00 */
        /* <DEDUP_REMOVED lines=9> */
[----:B------:R-:W-:Y:S01]  /*2a20*/  @P1 HADD2.F32 R154, -RZ, R5.H1_H1 ;  /* 0x30000005ff9a1230 */ /* 0x000fe20000004100 */
[----:B------:R-:W-:-:S05]  /*2a30*/  MOV R151, RZ ;  /* 0x000000ff00977202 */ /* 0x000fca0000000f00 */
[----:B------:R-:W1:Y:S01]  /*2a40*/  @P1 LDC R157, c[0x0][0x40c] ;  /* 0x00010300ff9d1b82 */ /* 0x000e620000000800 */
[----:B0-----:R-:W-:Y:S01]  /*2a50*/  @P1 FMUL.FTZ R148, R144, R145 ;  /* 0x0000009190941220 */ /* 0x001fe20000410000 */
[----:B------:R-:W-:-:S06]  /*2a60*/  CS2R R144, SRZ ;  /* 0x0000000000907805 */ /* 0x000fcc000001ff00 */
[----:B------:R-:W0:Y:S01]  /*2a70*/  @P1 LDC R159, c[0x0][0x40c] ;  /* 0x00010300ff9f1b82 */ /* 0x000e220000000800 */
[----:B--2---:R-:W-:Y:S01]  /*2a80*/  @P1 FMUL.FTZ R149, R146, R147 ;  /* 0x0000009392951220 */ /* 0x004fe20000410000 */
[----:B------:R-:W-:-:S06]  /*2a90*/  CS2R R146, SRZ ;  /* 0x0000000000927805 */ /* 0x000fcc000001ff00 */
[----:B------:R-:W2:Y:S01]  /*2aa0*/  @P1 LDC R161, c[0x0][0x40c] ;  /* 0x00010300ffa11b82 */ /* 0x000ea20000000800 */
[----:B---3--:R-:W-:-:S07]  /*2ab0*/  @P1 FMUL.FTZ R151, R154, R155 ;  /* 0x0000009b9a971220 */ /* 0x008fce0000410000 */
[----:B------:R-:W3:Y:S01]  /*2ac0*/  @P1 LDC R163, c[0x0][0x40c] ;  /* 0x00010300ffa31b82 */ /* 0x000ee20000000800 */
[----:B-1----:R-:W-:Y:S01]  /*2ad0*/  @P1 FMUL.FTZ R144, R156, R157 ;  /* 0x0000009d9c901220 */ /* 0x002fe20000410000 */
[----:B0-----:R-:W-:Y:S01]  /*2ae0*/  @P1 FMUL.FTZ R145, R158, R159 ;  /* 0x0000009f9e911220 */ /* 0x001fe20000410000 */
[----:B--2---:R-:W-:Y:S01]  /*2af0*/  @P1 FMUL.FTZ R146, R160, R161 ;  /* 0x000000a1a0921220 */ /* 0x004fe20000410000 */
[----:B---3--:R-:W-:-:S07]  /*2b00*/  @P1 FMUL.FTZ R147, R162, R163 ;  /* 0x000000a3a2931220 */ /* 0x008fce0000410000 */
.L_x_52871:
        /* <DEDUP_REMOVED lines=10> */
.L_x_52873:
[----:B------:R-:W-:Y:S05]  /*2bb0*/  BSYNC.RECONVERGENT B0 ;  /* 0x0000000000007941 */ /* 0x000fea0003800200 */
.L_x_52872:
[----:B------:R-:W-:Y:S05]  /*2bc0*/  @!P0 BRA `(.L_x_52874) ;  /* 0x00000000007c8947 */ /* 0x000fea0003800000 */
[----:B0-----:R-:W0:Y:S01]  /*2bd0*/  LDC.64 R154, c[0x0][0x3a0] ;  /* 0x0000e800ff9a7b82 */ /* 0x001e220000000a00 */
[----:B------:R-:W-:-:S05]  /*2be0*/  IADD3 R157, PT, PT, R153, 0x100, RZ ;  /* 0x00000100999d7810 */ /* 0x000fca0007ffe0ff */
        /* <DEDUP_REMOVED lines=29> */
.L_x_52874:
[----:B0-----:R-:W0:Y:S01]  /*2dc0*/  @P1 LDC R155, c[0x0][0x40c] ;  /* 0x00010300ff9b1b82 */ /* 0x001e220000000800 */
        /* <DEDUP_REMOVED lines=12> */
[----:B------:R-:W-:-:S02]  /*2e90*/  @P1 HADD2.F32 R154, -RZ, R5.H1_H1 ;  /* 0x30000005ff9a1230 */ /* 0x000fc40000004100 */
[----:B------:R-:W-:-:S04]  /*2ea0*/  @P1 HADD2.F32 R155, -RZ, R6.H0_H0 ;  /* 0x20000006ff9b1230 */ /* 0x000fc80000004100 */
        /* <DEDUP_REMOVED lines=14> */
.L_x_52875:
        /* <DEDUP_REMOVED lines=10> */
.L_x_52877:
[----:B------:R-:W-:Y:S05]  /*3030*/  BSYNC.RECONVERGENT B0 ;  /* 0x0000000000007941 */ /* 0x000fea0003800200 */
.L_x_52876:
[----:B------:R-:W-:Y:S01]  /*3040*/  IADD3 R153, PT, PT, R153, 0x120, RZ ;  /* 0x0000012099997810 */ /* 0x000fe20007ffe0ff */
[----:B------:R-:W-:Y:S06]  /*3050*/  @!P0 BRA `(.L_x_52878) ;  /* 0x0000000000788947 */ /* 0x000fec0003800000 */
[----:B0-----:R-:W0:Y:S02]  /*3060*/  LDC.64 R154, c[0x0][0x3a0] ;  /* 0x0000e800ff9a7b82 */ /* 0x001e240000000a00 */
        /* <DEDUP_REMOVED lines=12> */
[----:B------:R-:W4:Y:S08]  /*3130*/  @P0 LDC R180, c[0x0][0x40c] ;  /* 0x00010300ffb40b82 */ /* 0x000f300000000800 */
[----:B------:R-:W3:Y:S08]  /*3140*/  @P0 LDC R181, c[0x0][0x40c] ;  /* 0x00010300ffb50b82 */ /* 0x000ef00000000800 */
[----:B------:R-:W4:Y:S08]  /*3150*/  @P0 LDC R182, c[0x0][0x40c] ;  /* 0x00010300ffb60b82 */ /* 0x000f300000000800 */
[----:B------:R-:W4:Y:S01]  /*3160*/  @P0 LDC R183, c[0x0][0x40c] ;  /* 0x00010300ffb70b82 */ /* 0x000f220000000800 */
[----:B--2---:R-:W-:Y:S01]  /*3170*/  @P0 FFMA.FTZ R164, R3, R0, R164 ;  /* 0x0000000003a40223 */ /* 0x004fe200000100a4 */
[----:B0-----:R-:W-:Y:S01]  /*3180*/  @P0 FFMA.FTZ R165, R176, R177, R165 ;  /* 0x000000b1b0a50223 */ /* 0x001fe200000100a5 */
[----:B-1----:R-:W-:Y:S01]  /*3190*/  @P0 FFMA.FTZ R166, R155, R178, R166 ;  /* 0x000000b29ba60223 */ /* 0x002fe200000100a6 */
[----:B------:R-:W-:-:S02]  /*31a0*/  @P0 HADD2.F32 R0, -RZ, R5.H1_H1 ;  /* 0x30000005ff000230 */ /* 0x000fc40000004100 */
[----:B---3--:R-:W-:Y:S01]  /*31b0*/  @P0 FFMA.FTZ R169, R154, R181, R169 ;  /* 0x000000b59aa90223 */ /* 0x008fe200000100a9 */
[----:B------:R-:W-:Y:S02]  /*31c0*/  @P0 HADD2.F32 R3, -RZ, R6.H0_H0 ;  /* 0x20000006ff030230 */ /* 0x000fe40000004100 */
[--C-:B------:R-:W-:Y:S02]  /*31d0*/  @P0 HADD2.F32 R155, -RZ, R7.reuse.H0_H0 ;  /* 0x20000007ff9b0230 */ /* 0x100fe40000004100 */
[----:B----4-:R-:W-:Y:S01]  /*31e0*/  @P0 FFMA.FTZ R167, R0, R179, R167 ;  /* 0x000000b300a70223 */ /* 0x010fe200000100a7 */
[----:B------:R-:W-:Y:S02]  /*31f0*/  @P0 HADD2.F32 R176, -RZ, R7.H1_H1 ;  /* 0x30000007ffb00230 */ /* 0x000fe40000004100 */
[----:B------:R-:W-:Y:S01]  /*3200*/  @P0 FFMA.FTZ R168, R3, R180, R168 ;  /* 0x000000b403a80223 */ /* 0x000fe200000100a8 */
[----:B------:R-:W-:Y:S02]  /*3210*/  @P0 FFMA.FTZ R170, R155, R182, R170 ;  /* 0x000000b69baa0223 */ /* 0x000fe400000100aa */
[----:B------:R-:W-:Y:S01]  /*3220*/  @P0 FFMA.FTZ R171, R176, R183, R171 ;  /* 0x000000b7b0ab0223 */ /* 0x000fe200000100ab */
[----:B------:R-:W-:Y:S06]  /*3230*/  BRA `(.L_x_52879) ;  /* 0x0000000000747947 */ /* 0x000fec0003800000 */
.L_x_52878:
[----:B------:R-:W1:Y:S01]  /*3240*/  @P1 LDC R3, c[0x0][0x40c] ;  /* 0x00010300ff031b82 */ /* 0x000e620000000800 */
[--C-:B-----5:R-:W-:Y:S01]  /*3250*/  @P1 HADD2.F32 R0, -RZ, R4.reuse.H0_H0 ;  /* 0x20000004ff001230 */ /* 0x120fe20000004100 */
[----:B------:R-:W-:Y:S01]  /*3260*/  CS2R R164, SRZ ;  /* 0x0000000000a47805 */ /* 0x000fe2000001ff00 */
[----:B0-----:R-:W-:Y:S02]  /*3270*/  @P1 HADD2.F32 R154, -RZ, R4.H1_H1 ;  /* 0x30000004ff9a1230 */ /* 0x001fe40000004100 */
[----:B------:R-:W-:Y:S02]  /*3280*/  HFMA2 R166, -RZ, RZ, 0, 0 ;  /* 0x00000000ffa67431 */ /* 0x000fe400000001ff */
[----:B------:R-:W-:Y:S01]  /*3290*/  @P1 HADD2.F32 R167, -RZ, R5.H0_H0 ;  /* 0x20000005ffa71230 */ /* 0x000fe20000004100 */
[----:B------:R-:W-:Y:S01]  /*32a0*/  CS2R R170, SRZ ;  /* 0x0000000000aa7805 */ /* 0x000fe2000001ff00 */
[----:B------:R-:W-:Y:S01]  /*32b0*/  @P1 HADD2.F32 R180, -RZ, R7.H1_H1 ;  /* 0x30000007ffb41230 */ /* 0x000fe20000004100 */
[----:B------:R-:W0:Y:S08]  /*32c0*/  @P1 LDC R155, c[0x0][0x40c] ;  /* 0x00010300ff9b1b82 */ /* 0x000e300000000800 */
[----:B------:R-:W2:Y:S08]  /*32d0*/  @P1 LDC R168, c[0x0][0x40c] ;  /* 0x00010300ffa81b82 */ /* 0x000eb00000000800 */
[----:B------:R-:W3:Y:S01]  /*32e0*/  @P1 LDC R177, c[0x0][0x40c] ;  /* 0x00010300ffb11b82 */ /* 0x000ee20000000800 */
[----:B-1----:R-:W-:Y:S01]  /*32f0*/  @P1 FMUL.FTZ R164, R0, R3 ;  /* 0x0000000300a41220 */ /* 0x002fe20000410000 */
[----:B------:R-:W-:-:S02]  /*3300*/  @P1 HADD2.F32 R0, -RZ, R5.H1_H1 ;  /* 0x30000005ff001230 */ /* 0x000fc40000004100 */
[----:B------:R-:W-:-:S04]  /*3310*/  @P1 HADD2.F32 R3, -RZ, R6.H0_H0 ;  /* 0x20000006ff031230 */ /* 0x000fc80000004100 */
[----:B------:R-:W1:Y:S01]  /*3320*/  @P1 LDC R176, c[0x0][0x40c] ;  /* 0x00010300ffb01b82 */ /* 0x000e620000000800 */
[----:B0-----:R-:W-:Y:S01]  /*3330*/  @P1 FMUL.FTZ R165, R154, R155 ;  /* 0x0000009b9aa51220 */ /* 0x001fe20000410000 */
[----:B------:R-:W-:Y:S02]  /*3340*/  @P1 HADD2.F32 R154, -RZ, R6.H1_H1 ;  /* 0x30000006ff9a1230 */ /* 0x000fe40000004100 */
[----:B------:R-:W-:-:S04]  /*3350*/  @P1 HADD2.F32 R155, -RZ, R7.H0_H0 ;  /* 0x20000007ff9b1230 */ /* 0x000fc80000004100 */
[----:B------:R-:W0:Y:S01]  /*3360*/  @P1 LDC R179, c[0x0][0x40c] ;  /* 0x00010300ffb31b82 */ /* 0x000e220000000800 */
[----:B--2---:R-:W-:Y:S01]  /*3370*/  @P1 FMUL.FTZ R166, R167, R168 ;  /* 0x000000a8a7a61220 */ /* 0x004fe20000410000 */
[----:B------:R-:W-:Y:S02]  /*3380*/  CS2R R168, SRZ ;  /* 0x0000000000a87805 */ /* 0x000fe4000001ff00 */
[----:B------:R-:W-:-:S04]  /*3390*/  MOV R167, RZ ;  /* 0x000000ff00a77202 */ /* 0x000fc80000000f00 */
[----:B------:R-:W2:Y:S01]  /*33a0*/  @P1 LDC R178, c[0x0][0x40c] ;  /* 0x00010300ffb21b82 */ /* 0x000ea20000000800 */
[----:B---3--:R-:W-:-:S07]  /*33b0*/  @P1 FMUL.FTZ R167, R0, R177 ;  /* 0x000000b100a71220 */ /* 0x008fce0000410000 */
[----:B------:R-:W3:Y:S01]  /*33c0*/  @P1 LDC R181, c[0x0][0x40c] ;  /* 0x00010300ffb51b82 */ /* 0x000ee20000000800 */
[----:B-1----:R-:W-:Y:S01]  /*33d0*/  @P1 FMUL.FTZ R168, R3, R176 ;  /* 0x000000b003a81220 */ /* 0x002fe20000410000 */
[----:B0-----:R-:W-:Y:S01]  /*33e0*/  @P1 FMUL.FTZ R169, R154, R179 ;  /* 0x000000b39aa91220 */ /* 0x001fe20000410000 */
[----:B--2---:R-:W-:Y:S01]  /*33f0*/  @P1 FMUL.FTZ R170, R155, R178 ;  /* 0x000000b29baa1220 */ /* 0x004fe20000410000 */
[----:B---3--:R-:W-:-:S07]  /*3400*/  @P1 FMUL.FTZ R171, R180, R181 ;  /* 0x000000b5b4ab1220 */ /* 0x008fce0000410000 */
.L_x_52879:
[----:B------:R-:W-:Y:S01]  /*3410*/  FADD.FTZ R0, RZ, R84 ;  /* 0x00000054ff007221 */ /* 0x000fe20000010000 */
        /* <DEDUP_REMOVED lines=267> */
.L_x_52895:
        /* <DEDUP_REMOVED lines=14> */
[----:B------:R-:W-:-:S13]  /*45b0*/  ISETP.GE.AND P0, PT, R152, 0x1, PT ;  /* 0x000000019800780c */ /* 0x000fda0003f06270 */
[----:B-1----:R-:W-:Y:S05]  /*45c0*/  @!P0 BRA `(.L_x_52882) ;  /* 0x0000001c00748947 */ /* 0x002fea0003800000 */
        /* <DEDUP_REMOVED lines=8> */
[----:B------:R-:W-:Y:S02]  /*4650*/  HADD2.F32 R165, -RZ, R172.H0_H0 ;  /* 0x200000acffa57230 */ /* 0x000fe40000004100 */
[C---:B------:R-:W-:Y:S01]  /*4660*/  FADD.FTZ R155, -R95.reuse, R86 ;  /* 0x000000565f9b7221 */ /* 0x040fe20000010100 */
[----:B------:R-:W-:Y:S02]  /*4670*/  HADD2.F32 R167, -RZ, R44.H0_H0 ;  /* 0x2000002cffa77230 */ /* 0x000fe40000004100 */
[----:B------:R-:W-:Y:S01]  /*4680*/  FADD.FTZ R89, -R95, R89 ;  /* 0x000000595f597221 */ /* 0x000fe20000010100 */
[----:B------:R-:W-:-:S02]  /*4690*/  IMAD R0, R0, R93, RZ ;  /* 0x0000005d00007224 */ /* 0x000fc400078e02ff */
        /* <DEDUP_REMOVED lines=159> */
[----:B------:R-:W-:Y:S01]  /*5090*/  FFMA.FTZ R96, R96, R165, R167 ;  /* 0x000000a560607223 */ /* 0x000fe200000100a7 */
        /* <DEDUP_REMOVED lines=197> */
[----:B------:R-:W-:Y:S01]  /*5cf0*/  HADD2.F32 R177, -RZ, R54.H1_H1 ;  /* 0x30000036ffb17230 */ /* 0x000fe20000004100 */
[----:B------:R-:W0:Y:S01]  /*5d00*/  LDC.64 R94, c[0x0][0x428] ;  /* 0x00010a00ff5e7b82 */ /* 0x000e220000000a00 */
        /* <DEDUP_REMOVED lines=16> */
[----:B------:R-:W-:Y:S01]  /*5e10*/  HADD2.F32 R179, -RZ, R48.H1_H1 ;  /* 0x30000030ffb37230 */ /* 0x000fe20000004100 */
[----:B------:R-:W-:Y:S01]  /*5e20*/  SHF.R.S32.HI R87, RZ, 0x1f, R0 ;  /* 0x0000001fff577819 */ /* 0x000fe20000011400 */
[----:B------:R-:W-:Y:S02]  /*5e30*/  HADD2.F32 R97, -RZ, R8.H1_H1 ;  /* 0x30000008ff617230 */ /* 0x000fe40000004100 */
[----:B------:R-:W-:Y:S01]  /*5e40*/  FFMA.FTZ R182, R84, R99, R103 ;  /* 0x0000006354b67223 */ /* 0x000fe20000010067 */
[----:B------:R-:W-:Y:S01]  /*5e50*/  F2FP.F16.F32.PACK_AB R84, R93, R92 ;  /* 0x0000005c5d54723e */ /* 0x000fe200000000ff */
[----:B------:R-:W-:Y:S01]  /*5e60*/  HADD2.F32 R100, -RZ, R49.H0_H0 ;  /* 0x20000031ff647230 */ /* 0x000fe20000004100 */
[----:B------:R-:W-:Y:S01]  /*5e70*/  LOP3.LUT R92, R3, 0x1f, RZ, 0xc0, !PT ;  /* 0x0000001f035c7812 */ /* 0x000fe200078ec0ff */
[----:B------:R-:W-:Y:S01]  /*5e80*/  FFMA.FTZ R179, R86, R179, R97 ;  /* 0x000000b356b37223 */ /* 0x000fe20000010061 */
[----:B------:R-:W-:Y:S01]  /*5e90*/  LEA.HI R97, R87, R0, RZ, 0x3 ;  /* 0x0000000057617211 */ /* 0x000fe200078f18ff */
[----:B------:R-:W-:Y:S01]  /*5ea0*/  HADD2.F32 R102, -RZ, R9.H0_H0 ;  /* 0x20000009ff667230 */ /* 0x000fe20000004100 */
[----:B------:R-:W-:Y:S01]  /*5eb0*/  F2FP.F16.F32.PACK_AB R87, R120, R115 ;  /* 0x000000737857723e */ /* 0x000fe200000000ff */
[----:B------:R-:W-:Y:S01]  /*5ec0*/  HADD2.F32 R103, -RZ, R11.H0_H0 ;  /* 0x2000000bff677230 */ /* 0x000fe20000004100 */
[----:B------:R-:W-:Y:S01]  /*5ed0*/  LEA.HI.SX32 R3, R97, R92, 0x1d ;  /* 0x0000005c61037211 */ /* 0x000fe200078feaff */
[----:B------:R-:W-:-:S02]  /*5ee0*/  HADD2.F32 R97, -RZ, R51.H0_H0 ;  /* 0x20000033ff617230 */ /* 0x000fc40000004100 */
[----:B------:R-:W-:Y:S01]  /*5ef0*/  FFMA.FTZ R181, R85, R100, R102 ;  /* 0x0000006455b57223 */ /* 0x000fe20000010066 */
[----:B------:R-:W-:Y:S01]  /*5f00*/  F2FP.F16.F32.PACK_AB R85, R101, R96 ;  /* 0x000000606555723e */ /* 0x000fe200000000ff */
[----:B------:R-:W-:Y:S01]  /*5f10*/  HADD2.F32 R0, -RZ, R50.H0_H0 ;  /* 0x20000032ff007230 */ /* 0x000fe20000004100 */
[----:B------:R-:W-:Y:S01]  /*5f20*/  F2FP.F16.F32.PACK_AB R86, R110, R105 ;  /* 0x000000696e56723e */ /* 0x000fe200000000ff */
[----:B0-----:R-:W-:-:S04]  /*5f30*/  IMAD.WIDE.U32 R100, R3, 0x10, R94 ;  /* 0x0000001003647825 */ /* 0x001fc800078e005e */
[----:B------:R-:W-:Y:S01]  /*5f40*/  FFMA.FTZ R110, R88, R97, R103 ;  /* 0x00000061586e7223 */ /* 0x000fe20000010067 */
[----:B------:R-:W-:Y:S01]  /*5f50*/  F2FP.F16.F32.PACK_AB R97, R151, R148 ;  /* 0x000000949761723e */ /* 0x000fe200000000ff */
[----:B------:R-:W-:Y:S01]  /*5f60*/  HADD2.F32 R96, -RZ, R10.H0_H0 ;  /* 0x2000000aff607230 */ /* 0x000fe20000004100 */
[----:B------:R0:W-:Y:S01]  /*5f70*/  STG.E.128 desc[UR6][R100.64], R84 ;  /* 0x0000005464007986 */ /* 0x0001e2000c101d06 */
[----:B------:R-:W-:Y:S01]  /*5f80*/  HADD2.F32 R93, -RZ, R50.H1_H1 ;  /* 0x30000032ff5d7230 */ /* 0x000fe20000004100 */
[----:B------:R-:W-:Y:S01]  /*5f90*/  IADD3 R151, PT, PT, R3, 0x80, RZ ;  /* 0x0000008003977810 */ /* 0x000fe20007ffe0ff */
[----:B------:R-:W-:Y:S02]  /*5fa0*/  HADD2.F32 R99, -RZ, R10.H1_H1 ;  /* 0x3000000aff637230 */ /* 0x000fe40000004100 */
[----:B------:R-:W-:Y:S01]  /*5fb0*/  FFMA.FTZ R0, R89, R0, R96 ;  /* 0x0000000059007223 */ /* 0x000fe20000010060 */
[----:B------:R-:W-:Y:S01]  /*5fc0*/  HADD2.F32 R98, -RZ, R51.H1_H1 ;  /* 0x30000033ff627230 */ /* 0x000fe20000004100 */
[----:B------:R-:W-:Y:S01]  /*5fd0*/  F2FP.F16.F32.PACK_AB R96, R142, R137 ;  /* 0x000000898e60723e */ /* 0x000fe200000000ff */
[----:B------:R-:W-:-:S02]  /*5fe0*/  HADD2.F32 R102, -RZ, R11.H1_H1 ;  /* 0x3000000bff667230 */ /* 0x000fc40000004100 */
[----:B------:R-:W-:Y:S01]  /*5ff0*/  FFMA.FTZ R93, R90, R93, R99 ;  /* 0x0000005d5a5d7223 */ /* 0x000fe20000010063 */
[----:B------:R-:W-:Y:S02]  /*6000*/  F2FP.F16.F32.PACK_AB R90, R132, R129 ;  /* 0x00000081845a723e */ /* 0x000fe400000000ff */
[----:B------:R-:W-:Y:S01]  /*6010*/  F2FP.F16.F32.PACK_AB R89, R124, R119 ;  /* 0x000000777c59723e */ /* 0x000fe200000000ff */
[----:B------:R-:W-:Y:S01]  /*6020*/  FFMA.FTZ R115, R91, R98, R102 ;  /* 0x000000625b737223 */ /* 0x000fe20000010066 */
[----:B------:R-:W-:Y:S02]  /*6030*/  F2FP.F16.F32.PACK_AB R91, R144, R139 ;  /* 0x0000008b905b723e */ /* 0x000fe400000000ff */
[----:B------:R-:W-:Y:S02]  /*6040*/  F2FP.F16.F32.PACK_AB R88, R113, R108 ;  /* 0x0000006c7158723e */ /* 0x000fe400000000ff */
[----:B------:R-:W-:Y:S02]  /*6050*/  F2FP.F16.F32.PACK_AB R99, R161, R160 ;  /* 0x000000a0a163723e */ /* 0x000fe400000000ff */
[----:B0-----:R-:W-:-:S02]  /*6060*/  F2FP.F16.F32.PACK_AB R87, R166, R143 ;  /* 0x0000008fa657723e */ /* 0x001fc400000000ff */
[----:B------:R-:W-:Y:S02]  /*6070*/  F2FP.F16.F32.PACK_AB R86, R145, R146 ;  /* 0x000000929156723e */ /* 0x000fe400000000ff */
[----:B------:R-:W-:Y:S02]  /*6080*/  IADD3 R143, PT, PT, R3, 0x20, RZ ;  /* 0x00000020038f7810 */ /* 0x000fe40007ffe0ff */
[----:B------:R-:W-:Y:S01]  /*6090*/  F2FP.F16.F32.PACK_AB R85, R150, R149 ;  /* 0x000000959655723e */ /* 0x000fe200000000ff */
[--C-:B------:R-:W-:Y:S01]  /*60a0*/  IMAD.WIDE.U32 R150, R151, 0x10, R94.reuse ;  /* 0x0000001097967825 */ /* 0x100fe200078e005e */
[C---:B------:R-:W-:Y:S02]  /*60b0*/  IADD3 R145, PT, PT, R3.reuse, 0x40, RZ ;  /* 0x0000004003917810 */ /* 0x040fe40007ffe0ff */
[----:B------:R-:W-:Y:S01]  /*60c0*/  IADD3 R149, PT, PT, R3, 0x60, RZ ;  /* 0x0000006003957810 */ /* 0x000fe20007ffe0ff */
[----:B------:R-:W-:Y:S01]  /*60d0*/  IMAD.WIDE.U32 R142, R143, 0x10, R94 ;  /* 0x000000108f8e7825 */ /* 0x000fe200078e005e */
[----:B------:R-:W-:-:S02]  /*60e0*/  F2FP.F16.F32.PACK_AB R84, R153, R152 ;  /* 0x000000989954723e */ /* 0x000fc400000000ff */
[----:B------:R-:W-:Y:S01]  /*60f0*/  F2FP.F16.F32.PACK_AB R98, R159, R158 ;  /* 0x0000009e9f62723e */ /* 0x000fe200000000ff */
[--C-:B------:R-:W-:Y:S01]  /*6100*/  IMAD.WIDE.U32 R144, R145, 0x10, R94.reuse ;  /* 0x0000001091907825 */ /* 0x100fe200078e005e */
[----:B------:R-:W-:Y:S01]  /*6110*/  F2FP.F16.F32.PACK_AB R103, R155, R154 ;  /* 0x0000009a9b67723e */ /* 0x000fe200000000ff */
[----:B------:R0:W-:Y:S01]  /*6120*/  STG.E.128 desc[UR6][R142.64], R88 ;  /* 0x000000588e007986 */ /* 0x0001e2000c101d06 */
[----:B------:R-:W-:Y:S01]  /*6130*/  IADD3 R153, PT, PT, R3, 0xa0, RZ ;  /* 0x000000a003997810 */ /* 0x000fe20007ffe0ff */
[--C-:B------:R-:W-:Y:S01]  /*6140*/  IMAD.WIDE.U32 R148, R149, 0x10, R94.reuse ;  /* 0x0000001095947825 */ /* 0x100fe200078e005e */
[----:B------:R-:W-:Y:S01]  /*6150*/  F2FP.F16.F32.PACK_AB R102, R156, R157 ;  /* 0x0000009d9c66723e */ /* 0x000fe200000000ff */
[----:B------:R-:W-:Y:S01]  /*6160*/  STG.E.128 desc[UR6][R144.64], R96 ;  /* 0x0000006090007986 */ /* 0x000fe2000c101d06 */
[----:B------:R-:W-:Y:S01]  /*6170*/  F2FP.F16.F32.PACK_AB R101, R165, R164 ;  /* 0x000000a4a565723e */ /* 0x000fe200000000ff */
[----:B------:R-:W-:Y:S01]  /*6180*/  IMAD.WIDE.U32 R152, R153, 0x10, R94 ;  /* 0x0000001099987825 */ /* 0x000fe200078e005e */
[----:B------:R-:W-:-:S02]  /*6190*/  F2FP.F16.F32.PACK_AB R100, R163, R162 ;  /* 0x000000a2a364723e */ /* 0x000fc400000000ff */
[C---:B------:R-:W-:Y:S02]  /*61a0*/  IADD3 R155, PT, PT, R3.reuse, 0xc0, RZ ;  /* 0x000000c0039b7810 */ /* 0x040fe40007ffe0ff */
[C---:B------:R-:W-:Y:S01]  /*61b0*/  IADD3 R157, PT, PT, R3.reuse, 0xe0, RZ ;  /* 0x000000e0039d7810 */ /* 0x040fe20007ffe0ff */
[----:B------:R-:W-:Y:S01]  /*61c0*/  STG.E.128 desc[UR6][R148.64], R100 ;  /* 0x0000006494007986 */ /* 0x000fe2000c101d06 */
[----:B------:R-:W-:Y:S01]  /*61d0*/  IADD3 R159, PT, PT, R3, 0x100, RZ ;  /* 0x00000100039f7810 */ /* 0x000fe20007ffe0ff */
[--C-:B------:R-:W-:Y:S01]  /*61e0*/  IMAD.WIDE.U32 R154, R155, 0x10, R94.reuse ;  /* 0x000000109b9a7825 */ /* 0x100fe200078e005e */
[----:B------:R-:W-:Y:S01]  /*61f0*/  IADD3 R3, PT, PT, R3, 0x120, RZ ;  /* 0x0000012003037810 */ /* 0x000fe20007ffe0ff */
        /* <DEDUP_REMOVED lines=9> */
[----:B------:R-:W-:Y:S01]  /*6290*/  IMAD.WIDE.U32 R94, R3, 0x10, R94 ;  /* 0x00000010035e7825 */ /* 0x000fe200078e005e */
[----:B0-----:R-:W-:Y:S02]  /*62a0*/  F2FP.F16.F32.PACK_AB R91, R168, R109 ;  /* 0x0000006da85b723e */ /* 0x001fe400000000ff */
[----:B------:R-:W-:Y:S01]  /*62b0*/  F2FP.F16.F32.PACK_AB R90, R112, R111 ;  /* 0x0000006f705a723e */ /* 0x000fe200000000ff */
[----:B------:R2:W-:Y:S01]  /*62c0*/  STG.E.128 desc[UR6][R154.64], R128 ;  /* 0x000000809a007986 */ /* 0x0005e2000c101d06 */
[----:B------:R-:W-:-:S02]  /*62d0*/  F2FP.F16.F32.PACK_AB R89, R147, R114 ;  /* 0x000000729359723e */ /* 0x000fc400000000ff */
[----:B------:R-:W-:Y:S02]  /*62e0*/  F2FP.F16.F32.PACK_AB R88, R116, R117 ;  /* 0x000000757458723e */ /* 0x000fe400000000ff */
[----:B-1----:R-:W-:Y:S02]  /*62f0*/  F2FP.F16.F32.PACK_AB R87, R180, R177 ;  /* 0x000000b1b457723e */ /* 0x002fe400000000ff */
[----:B------:R-:W-:Y:S01]  /*6300*/  F2FP.F16.F32.PACK_AB R86, R176, R171 ;  /* 0x000000abb056723e */ /* 0x000fe200000000ff */
[----:B------:R2:W-:Y:S01]  /*6310*/  STG.E.128 desc[UR6][R156.64], R88 ;  /* 0x000000589c007986 */ /* 0x0005e2000c101d06 */
[----:B------:R-:W-:Y:S02]  /*6320*/  F2FP.F16.F32.PACK_AB R85, R170, R169 ;  /* 0x000000a9aa55723e */ /* 0x000fe400000000ff */
[----:B------:R-:W-:Y:S02]  /*6330*/  F2FP.F16.F32.PACK_AB R84, R167, R138 ;  /* 0x0000008aa754723e */ /* 0x000fe400000000ff */
[----:B------:R-:W-:-:S02]  /*6340*/  F2FP.F16.F32.PACK_AB R115, R115, R110 ;  /* 0x0000006e7373723e */ /* 0x000fc400000000ff */
[----:B------:R-:W-:Y:S01]  /*6350*/  F2FP.F16.F32.PACK_AB R114, R93, R0 ;  /* 0x000000005d72723e */ /* 0x000fe200000000ff */
[----:B------:R2:W-:Y:S01]  /*6360*/  STG.E.128 desc[UR6][R158.64], R84 ;  /* 0x000000549e007986 */ /* 0x0005e2000c101d06 */
[----:B------:R-:W-:Y:S02]  /*6370*/  F2FP.F16.F32.PACK_AB R113, R182, R181 ;  /* 0x000000b5b671723e */ /* 0x000fe400000000ff */
[----:B------:R-:W-:-:S05]  /*6380*/  F2FP.F16.F32.PACK_AB R112, R179, R178 ;  /* 0x000000b2b370723e */ /* 0x000fca00000000ff */
[----:B------:R2:W-:Y:S02]  /*6390*/  STG.E.128 desc[UR6][R94.64], R112 ;  /* 0x000000705e007986 */ /* 0x0005e4000c101d06 */
.L_x_52882:
[----:B------:R-:W-:Y:S05]  /*63a0*/  BSYNC.RECONVERGENT B0 ;  /* 0x0000000000007941 */ /* 0x000fea0003800200 */
.L_x_52881:
[----:B--2---:R-:W0:Y:S02]  /*63b0*/  LDC.64 R84, c[0x0][0x380] ;  /* 0x0000e000ff547b82 */ /* 0x004e240000000a00 */
[----:B0-----:R-:W-:-:S04]  /*63c0*/  LEA R2, R84, R2, 0x2 ;  /* 0x0000000254027211 */ /* 0x001fc800078e10ff */
[----:B------:R-:W-:-:S13]  /*63d0*/  ISETP.GE.AND P0, PT, R2, R85, PT ;  /* 0x000000550200720c */ /* 0x000fda0003f06270 */
[----:B------:R-:W-:Y:S05]  /*63e0*/  @!P0 BRA `(.L_x_52883) ;  /* 0xffffffa000308947 */ /* 0x000fea000383ffff */
[----:B------:R-:W-:Y:S05]  /*63f0*/  EXIT ;  /* 0x000000000000794d */ /* 0x000fea0003800000 */
.L_x_52880:
        /* <DEDUP_REMOVED lines=8> */
.L_x_52885:
[----:B------:R-:W-:Y:S05]  /*6480*/  BSYNC B0 ;  /* 0x0000000000007941 */ /* 0x000fea0003800000 */
.L_x_52884:
        /* <DEDUP_REMOVED lines=9> */
.L_x_52886:
[----:B------:R-:W-:Y:S01]  /*6520*/  HFMA2 R180, -RZ, RZ, 0, 2.384185791015625e-07 ;  /* 0x00000004ffb47431 */ /* 0x000fe200000001ff */
[----:B------:R-:W-:-:S05]  /*6530*/  MOV R94, R177 ;  /* 0x000000b1005e7202 */ /* 0x000fca0000000f00 */
[----:B------:R-:W-:-:S05]  /*6540*/  FADD.FTZ R154, R153, R94 ;  /* 0x0000005e999a7221 */ /* 0x000fca0000010000 */
[----:B------:R-:W-:-:S07]  /*6550*/  MOV R179, R154 ;  /* 0x0000009a00b37202 */ /* 0x000fce0000000f00 */
[----:B------:R-:W-:Y:S05]  /*6560*/  WARPSYNC.COLLECTIVE R178, `(.L_x_52887) ;  /* 0x00000000b2087348 */ /* 0x000fea0003c00000 */
[----:B------:R0:W1:Y:S02]  /*6570*/  SHFL.BFLY P1, R177, R179, R180, R181 ;  /* 0x0c0000b4b3b17389 */ /* 0x00006400000200b5 */
[----:B01----:R-:W-:Y:S05]  /*6580*/  ENDCOLLECTIVE ;  /* 0x000000000000791b */ /* 0x003fea0003800000 */
.L_x_52887:
[----:B------:R-:W-:Y:S01]  /*6590*/  HFMA2 R180, -RZ, RZ, 0, 4.76837158203125e-07 ;  /* 0x00000008ffb47431 */ /* 0x000fe200000001ff */
[----:B------:R-:W-:-:S05]  /*65a0*/  MOV R95, R177 ;  /* 0x000000b1005f7202 */ /* 0x000fca0000000f00 */
[----:B------:R-:W-:-:S05]  /*65b0*/  FADD.FTZ R155, R154, R95 ;  /* 0x0000005f9a9b7221 */ /* 0x000fca0000010000 */
[----:B------:R-:W-:-:S07]  /*65c0*/  MOV R179, R155 ;  /* 0x0000009b00b37202 */ /* 0x000fce0000000f00 */
[----:B------:R-:W-:Y:S05]  /*65d0*/  WARPSYNC.COLLECTIVE R178, `(.L_x_52888) ;  /* 0x00000000b2087348 */ /* 0x000fea0003c00000 */
[----:B------:R0:W1:Y:S02]  /*65e0*/  SHFL.BFLY P1, R177, R179, R180, R181 ;  /* 0x0c0000b4b3b17389 */ /* 0x00006400000200b5 */
[----:B01----:R-:W-:Y:S05]  /*65f0*/  ENDCOLLECTIVE ;  /* 0x000000000000791b */ /* 0x003fea0003800000 */
.L_x_52888:
        /* <DEDUP_REMOVED lines=8> */
.L_x_52889:
        /* <DEDUP_REMOVED lines=168> */
.L_x_52890:
[----:B------:R-:W-:Y:S01]  /*7100*/  HFMA2 R180, -RZ, RZ, 0, 1.1920928955078125e-07 ;  /* 0x00000002ffb47431 */ /* 0x000fe200000001ff */
[----:B------:R-:W-:-:S05]  /*7110*/  MOV R153, R177 ;  /* 0x000000b100997202 */ /* 0x000fca0000000f00 */
[----:B------:R-:W-:-:S05]  /*7120*/  FADD.FTZ R153, R0, R153 ;  /* 0x0000009900997221 */ /* 0x000fca0000010000 */
[----:B------:R-:W-:-:S07]  /*7130*/  MOV R179, R153 ;  /* 0x0000009900b37202 */ /* 0x000fce0000000f00 */
[----:B------:R-:W-:Y:S05]  /*7140*/  WARPSYNC.COLLECTIVE R178, `(.L_x_52891) ;  /* 0x00000000b2087348 */ /* 0x000fea0003c00000 */
[----:B------:R0:W1:Y:S02]  /*7150*/  SHFL.BFLY P1, R177, R179, R180, R181 ;  /* 0x0c0000b4b3b17389 */ /* 0x00006400000200b5 */
[----:B01----:R-:W-:Y:S05]  /*7160*/  ENDCOLLECTIVE ;  /* 0x000000000000791b */ /* 0x003fea0003800000 */
.L_x_52891:
[----:B------:R-:W-:Y:S01]  /*7170*/  HFMA2 R180, -RZ, RZ, 0, 2.384185791015625e-07 ;  /* 0x00000004ffb47431 */ /* 0x000fe200000001ff */
[----:B------:R-:W-:-:S05]  /*7180*/  MOV R154, R177 ;  /* 0x000000b1009a7202 */ /* 0x000fca0000000f00 */
[----:B------:R-:W-:-:S05]  /*7190*/  FADD.FTZ R154, R153, R154 ;  /* 0x0000009a999a7221 */ /* 0x000fca0000010000 */
[----:B------:R-:W-:-:S07]  /*71a0*/  MOV R179, R154 ;  /* 0x0000009a00b37202 */ /* 0x000fce0000000f00 */
[----:B------:R-:W-:Y:S05]  /*71b0*/  WARPSYNC.COLLECTIVE R178, `(.L_x_52892) ;  /* 0x00000000b2087348 */ /* 0x000fea0003c00000 */
[----:B------:R0:W1:Y:S02]  /*71c0*/  SHFL.BFLY P1, R177, R179, R180, R181 ;  /* 0x0c0000b4b3b17389 */ /* 0x00006400000200b5 */
[----:B01----:R-:W-:Y:S05]  /*71d0*/  ENDCOLLECTIVE ;  /* 0x000000000000791b */ /* 0x003fea0003800000 */
.L_x_52892:
[----:B------:R-:W-:Y:S01]  /*71e0*/  HFMA2 R180, -RZ, RZ, 0, 4.76837158203125e-07 ;  /* 0x00000008ffb47431 */ /* 0x000fe200000001ff */
[----:B------:R-:W-:-:S05]  /*71f0*/  MOV R155, R177 ;  /* 0x000000b1009b7202 */ /* 0x000fca0000000f00 */
[----:B------:R-:W-:-:S05]  /*7200*/  FADD.FTZ R155, R154, R155 ;  /* 0x0000009b9a9b7221 */ /* 0x000fca0000010000 */
[----:B------:R-:W-:-:S07]  /*7210*/  MOV R179, R155 ;  /* 0x0000009b00b37202 */ /* 0x000fce0000000f00 */
[----:B------:R-:W-:Y:S05]  /*7220*/  WARPSYNC.COLLECTIVE R178, `(.L_x_52893) ;  /* 0x00000000b2087348 */ /* 0x000fea0003c00000 */
[----:B------:R0:W1:Y:S02]  /*7230*/  SHFL.BFLY P1, R177, R179, R180, R181 ;  /* 0x0c0000b4b3b17389 */ /* 0x00006400000200b5 */
[----:B01----:R-:W-:Y:S05]  /*7240*/  ENDCOLLECTIVE ;  /* 0x000000000000791b */ /* 0x003fea0003800000 */
.L_x_52893:
[----:B------:R-:W-:Y:S01]  /*7250*/  HFMA2 R180, -RZ, RZ, 0, 9.5367431640625e-07 ;  /* 0x00000010ffb47431 */ /* 0x000fe200000001ff */
[----:B------:R-:W-:-:S05]  /*7260*/  MOV R176, R177 ;  /* 0x000000b100b07202 */ /* 0x000fca0000000f00 */
[----:B------:R-:W-:-:S05]  /*7270*/  FADD.FTZ R176, R155, R176 ;  /* 0x000000b09bb07221 */ /* 0x000fca0000010000 */
[----:B------:R-:W-:-:S07]  /*7280*/  MOV R179, R176 ;  /* 0x000000b000b37202 */ /* 0x000fce0000000f00 */
[----:B------:R-:W-:Y:S05]  /*7290*/  WARPSYNC.COLLECTIVE R178, `(.L_x_52894) ;  /* 0x00000000b2087348 */ /* 0x000fea0003c00000 */
[----:B------:R0:W1:Y:S02]  /*72a0*/  SHFL.BFLY P1, R177, R179, R180, R181 ;  /* 0x0c0000b4b3b17389 */ /* 0x00006400000200b5 */
[----:B01----:R-:W-:Y:S05]  /*72b0*/  ENDCOLLECTIVE ;  /* 0x000000000000791b */ /* 0x003fea0003800000 */
.L_x_52894:
[----:B------:R-:W-:Y:S05]  /*72c0*/  BRA `(.L_x_52895) ;  /* 0xffffffd000807947 */ /* 0x000fea000383ffff */
.L_x_52896:
        /* <DEDUP_REMOVED lines=11> */
.L_x_88515:


//--------------------- .text._ZN10layer_norm13ln_fwd_kernelINS_13Kernel_traitsI6__halfS2_fS2_fjLj2560ELj1ELj4ELj1ELj16ENS_18Kernel_traits_baseILj2560ES2_S2_fS2_fjLj128EEEEELb0ELb1ELb0ELb0EEEvNS_9FwdParamsE --------------------------
	.section	.text._ZN10layer_norm13ln_fwd_kernelINS_13Kernel_traitsI6__halfS2_fS2_fjLj2560ELj1ELj4ELj1ELj16ENS_18Kernel_traits_baseILj2560ES2_S2_fS2_fjLj128EEEEELb0ELb1ELb0ELb0EEEvNS_9FwdParamsE,"ax",@progbits
	.align	128
        .global         _ZN10layer_norm13ln_fwd_kernelINS_13Kernel_traitsI6__halfS2_fS2_fjLj2560ELj1ELj4ELj1ELj16ENS_18Kernel_traits_baseILj2560ES2_S2_fS2_fjLj128EEEEELb0ELb1ELb0ELb0EEEvNS_9FwdParamsE
        .type           _ZN10layer_norm13ln_fwd_kernelINS_13Kernel_traitsI6__halfS2_fS2_fjLj2560ELj1ELj4ELj1ELj16ENS_18Kernel_traits_baseILj2560ES2_S2_fS2_fjLj128EEEEELb0ELb1ELb0ELb0EEEvNS_9FwdParamsE,@function
        .size           _ZN10layer_norm13ln_fwd_kernelINS_13Kernel_traitsI6__halfS2_fS2_fjLj2560ELj1ELj4ELj1ELj16ENS_18Kernel_traits_baseILj2560ES2_S2_fS2_fjLj128EEEEELb0ELb1ELb0ELb0EEEvNS_9FwdParamsE,(.L_x_88516 - _ZN10layer_norm13ln_fwd_kernelINS_13Kernel_traitsI6__halfS2_fS2_fjLj2560ELj1ELj4ELj1ELj16ENS_18Kernel_traits_baseILj2560ES2_S2_fS2_fjLj128EEEEELb0ELb1ELb0ELb0EEEvNS_9FwdParamsE)
        .other          _ZN10layer_norm13ln_fwd_kernelINS_13Kernel_traitsI6__halfS2_fS2_fjLj2560ELj1ELj4ELj1ELj16ENS_18Kernel_traits_baseILj2560ES2_S2_fS2_fjLj128EEEEELb0ELb1ELb0ELb0EEEvNS_9FwdParamsE,@"STO_CUDA_ENTRY STV_DEFAULT"
_ZN10layer_norm13ln_fwd_kernelINS_13Kernel_traitsI6__halfS2_fS2_fjLj2560ELj1ELj4ELj1ELj16ENS_18Kernel_traits_baseILj2560ES2_S2_fS2_fjLj128EEEEELb0ELb1ELb0ELb0EEEvNS_9FwdParamsE:
.text._ZN10layer_norm13ln_fwd_kernelINS_13Kernel_traitsI6__halfS2_fS2_fjLj2560ELj1ELj4ELj1ELj16ENS_18Kernel_traits_baseILj2560ES2_S2_fS2_fjLj128EEEEELb0ELb1ELb0ELb0EEEvNS_9FwdParamsE:
        /* <DEDUP_REMOVED lines=10> */
[C---:B0-----:R-:W-:Y:S02]  /*00a0*/  LOP3.LUT R5, R0.reuse, 0x1f, RZ, 0xc, !PT ;  /* 0x0000001f00057812 */ /* 0x041fe400078e0cff */
[----:B------:R-:W-:Y:S02]  /*00b0*/  LOP3.LUT R3, R0, 0x1f, RZ, 0xc0, !PT ;  /* 0x0000001f00037812 */ /* 0x000fe400078ec0ff */
        /* <DEDUP_REMOVED lines=107> */
[----:B0-----:R-:W-:-:S04]  /*0770*/  IMAD.WIDE.U32 R110, R108, 0x10, R110 ;  /* 0x000000106c6e7825 */ /* 0x001fc800078e006e */
[----:B-1----:R-:W-:-:S06]  /*0780*/  IMAD.WIDE.U32 R112, R108, 0x10, R112 ;  /* 0x000000106c707825 */ /* 0x002fcc00078e0070 */
[----:B------:R-:W5:Y:S01]  /*0790*/  LDG.E.128 R112, desc[UR6][R112.64] ;  /* 0x0000000670707981 */ /* 0x000f62000c1e1d00 */
[----:B--2---:R-:W-:-:S03]  /*07a0*/  IMAD.WIDE.U32 R116, R108, 0x10, R116 ;  /* 0x000000106c747825 */ /* 0x004fc600078e0074 */
[----:B------:R-:W5:Y:S04]  /*07b0*/  LDG.E.128 R108, desc[UR6][R110.64] ;  /* 0x000000066e6c7981 */ /* 0x000f68000c1e1d00 */
[----:B------:R-:W5:Y:S01]  /*07c0*/  LD.E.128 R116, desc[UR6][R116.64] ;  /* 0x0000000674747980 */ /* 0x000f62000c101d00 */
[----:B------:R-:W-:Y:S05]  /*07d0*/  BRA `(.L_x_52899) ;  /* 0x0000000400fc7947 */ /* 0x000fea0003800000 */
.L_x_52898:
        /* <DEDUP_REMOVED lines=56> */
[C---:B0-----:R-:W-:Y:S01]  /*0b60*/  @P3 IMAD.WIDE.U32 R4, R108.reuse, 0x10, R4 ;  /* 0x000000106c043825 */ /* 0x041fe200078e0004 */
[----:B------:R-:W5:Y:S06]  /*0b70*/  @P4 LDG.E.128 R56, desc[UR6][R110.64] ;  /* 0x000000066e384981 */ /* 0x000f6c000c1e1d00 */
[----:B------:R-:W0:Y:S01]  /*0b80*/  @P6 LDC.64 R118, c[0x0][0x3e8] ;  /* 0x0000fa00ff766b82 */ /* 0x000e220000000a00 */
[C---:B-1----:R-:W-:Y:S01]  /*0b90*/  @P3 IMAD.WIDE.U32 R16, R108.reuse, 0x10, R16 ;  /* 0x000000106c103825 */ /* 0x042fe200078e0010 */
[----:B------:R-:W-:-:S03]  /*0ba0*/  @P3 IADD3 R108, PT, PT, R108, 0x20, RZ ;  /* 0x000000206c6c3810 */ /* 0x000fc60007ffe0ff */
[----:B------:R-:W-:Y:S01]  /*0bb0*/  HFMA2 R6, -RZ, RZ, 0, 0 ;  /* 0x00000000ff067431 */ /* 0x000fe200000001ff */
[----:B------:R-:W-:Y:S01]  /*0bc0*/  ISETP.GE.U32.AND P5, PT, R2, 0x140, PT ;  /* 0x000001400200780c */ /* 0x000fe20003fa6070 */
[----:B------:R1:W5:Y:S01]  /*0bd0*/  @P4 LDG.E.128 R48, desc[UR6][R100.64] ;  /* 0x0000000664304981 */ /* 0x000362000c1e1d00 */
[C---:B----4-:R-:W-:Y:S01]  /*0be0*/  @P2 IMAD.WIDE.U32 R28, R108.reuse, 0x10, R28 ;  /* 0x000000106c1c2825 */ /* 0x050fe200078e001c */
[----:B------:R-:W-:Y:S02]  /*0bf0*/  MOV R90, RZ ;  /* 0x000000ff005a7202 */ /* 0x000fe40000000f00 */
[----:B------:R-:W5:Y:S01]  /*0c00*/  @P3 LDG.E.128 R60, desc[UR6][R4.64] ;  /* 0x00000006043c3981 */ /* 0x000f62000c1e1d00 */
[C---:B------:R-:W-:Y:S01]  /*0c10*/  @P2 IMAD.WIDE.U32 R40, R108.reuse, 0x10, R40 ;  /* 0x000000106c282825 */ /* 0x040fe200078e0028 */
[----:B------:R-:W-:Y:S02]  /*0c20*/  @P2 IADD3 R108, PT, PT, R108, 0x20, RZ ;  /* 0x000000206c6c2810 */ /* 0x000fe40007ffe0ff */
[----:B------:R-:W5:Y:S03]  /*0c30*/  @P3 LDG.E.128 R68, desc[UR6][R16.64] ;  /* 0x0000000610443981 */ /* 0x000f66000c1e1d00 */
[C---:B------:R-:W-:Y:S01]  /*0c40*/  @P1 IMAD.WIDE.U32 R112, R108.reuse, 0x10, R112 ;  /* 0x000000106c701825 */ /* 0x040fe200078e0070 */
[----:B------:R4:W5:Y:S03]  /*0c50*/  @P2 LDG.E.128 R72, desc[UR6][R28.64] ;  /* 0x000000061c482981 */ /* 0x000966000c1e1d00 */
[C---:B--2---:R-:W-:Y:S01]  /*0c60*/  @P1 IMAD.WIDE.U32 R114, R108.reuse, 0x10, R114 ;  /* 0x000000106c721825 */ /* 0x044fe200078e0072 */
[----:B------:R-:W-:Y:S01]  /*0c70*/  @P1 IADD3 R108, PT, PT, R108, 0x20, RZ ;  /* 0x000000206c6c1810 */ /* 0x000fe20007ffe0ff */
[----:B------:R-:W5:Y:S04]  /*0c80*/  @P1 LDG.E.128 R84, desc[UR6][R112.64] ;  /* 0x0000000670541981 */ /* 0x000f68000c1e1d00 */
[C---:B---3--:R-:W-:Y:S01]  /*0c90*/  @P6 IMAD.WIDE.U32 R116, R108.reuse, 0x10, R116 ;  /* 0x000000106c746825 */ /* 0x048fe200078e0074 */
[----:B------:R-:W5:Y:S03]  /*0ca0*/  @P1 LDG.E.128 R92, desc[UR6][R114.64] ;  /* 0x00000006725c1981 */ /* 0x000f66000c1e1d00 */
[----:B0-----:R-:W-:Y:S01]  /*0cb0*/  @P6 IMAD.WIDE.U32 R118, R108, 0x10, R118 ;  /* 0x000000106c766825 */ /* 0x001fe200078e0076 */
[----:B------:R-:W5:Y:S04]  /*0cc0*/  @P6 LDG.E.128 R96, desc[UR6][R116.64] ;  /* 0x0000000674606981 */ /* 0x000f68000c1e1d00 */
[----:B------:R-:W5:Y:S01]  /*0cd0*/  @P6 LDG.E.128 R104, desc[UR6][R118.64] ;  /* 0x0000000676686981 */ /* 0x000f62000c1e1d00 */
[----:B-1----:R-:W-:-:S02]  /*0ce0*/  CS2R R100, SRZ ;  /* 0x0000000000647805 */ /* 0x002fc4000001ff00 */
[----:B------:R-:W-:Y:S02]  /*0cf0*/  CS2R R88, SRZ ;  /* 0x0000000000587805 */ /* 0x000fe4000001ff00 */
[----:B------:R-:W-:Y:S01]  /*0d00*/  CS2R R76, SRZ ;  /* 0x00000000004c7805 */ /* 0x000fe2000001ff00 */
[----:B------:R0:W5:Y:S01]  /*0d10*/  @P2 LDG.E.128 R80, desc[UR6][R40.64] ;  /* 0x0000000628502981 */ /* 0x000162000c1e1d00 */
[----:B------:R-:W-:Y:S02]  /*0d20*/  MOV R66, RZ ;  /* 0x000000ff00427202 */ /* 0x000fe40000000f00 */
[----:B------:R-:W-:Y:S02]  /*0d30*/  CS2R R64, SRZ ;  /* 0x0000000000407805 */ /* 0x000fe4000001ff00 */
[----:B------:R-:W-:Y:S02]  /*0d40*/  CS2R R52, SRZ ;  /* 0x0000000000347805 */ /* 0x000fe4000001ff00 */
[----:B------:R-:W-:-:S02]  /*0d50*/  MOV R42, RZ ;  /* 0x000000ff002a7202 */ /* 0x000fc40000000f00 */
[----:B----4-:R-:W-:Y:S02]  /*0d60*/  CS2R R28, SRZ ;  /* 0x00000000001c7805 */ /* 0x010fe4000001ff00 */
[----:B------:R-:W-:Y:S02]  /*0d70*/  MOV R18, RZ ;  /* 0x000000ff00127202 */ /* 0x000fe40000000f00 */
[----:B------:R-:W-:Y:S02]  /*0d80*/  CS2R R16, SRZ ;  /* 0x0000000000107805 */ /* 0x000fe4000001ff00 */
[----:B------:R-:W-:Y:S02]  /*0d90*/  CS2R R4, SRZ ;  /* 0x0000000000047805 */ /* 0x000fe4000001ff00 */
[----:B------:R-:W-:Y:S02]  /*0da0*/  @P0 MOV R43, RZ ;  /* 0x000000ff002b0202 */ /* 0x000fe40000000f00 */
[----:B0-----:R-:W-:-:S02]  /*0db0*/  CS2R R40, SRZ ;  /* 0x0000000000287805 */ /* 0x001fc4000001ff00 */
[----:B------:R-:W-:Y:S02]  /*0dc0*/  @P4 MOV R55, RZ ;  /* 0x000000ff00374202 */ /* 0x000fe40000000f00 */
[----:B------:R-:W-:Y:S02]  /*0dd0*/  @P3 MOV R67, RZ ;  /* 0x000000ff00433202 */ /* 0x000fe40000000f00 */
[----:B------:R-:W-:Y:S02]  /*0de0*/  @P2 MOV R79, RZ ;  /* 0x000000ff004f2202 */ /* 0x000fe40000000f00 */
[----:B------:R-:W-:Y:S02]  /*0df0*/  @P1 MOV R91, RZ ;  /* 0x000000ff005b1202 */ /* 0x000fe40000000f00 */
[----:B------:R-:W-:Y:S02]  /*0e00*/  @P6 MOV R103, RZ ;  /* 0x000000ff00676202 */ /* 0x000fe40000000f00 */
[----:B------:R-:W-:Y:S01]  /*0e10*/  @P6 IADD3 R108, PT, PT, R108, 0x20, RZ ;  /* 0x000000206c6c6810 */ /* 0x000fe20007ffe0ff */
[----:B------:R-:W-:Y:S06]  /*0e20*/  @!P5 BRA `(.L_x_52899) ;  /* 0x000000000068d947 */ /* 0x000fec0003800000 */
[----:B------:R-:W0:Y:S08]  /*0e30*/  LDC.64 R110, c[0x0][0x3e8] ;  /* 0x0000fa00ff6e7b82 */ /* 0x000e300000000a00 */
[----:B------:R-:W1:Y:S01]  /*0e40*/  LDC.64 R112, c[0x0][0x3d0] ;  /* 0x0000f400ff707b82 */ /* 0x000e620000000a00 */
[----:B0-----:R-:W-:-:S04]  /*0e50*/  IMAD.WIDE.U32 R110, R108, 0x10, R110 ;  /* 0x000000106c6e7825 */ /* 0x001fc800078e006e */
[----:B-1----:R-:W-:Y:S02]  /*0e60*/  IMAD.WIDE.U32 R112, R108, 0x10, R112 ;  /* 0x000000106c707825 */ /* 0x002fe400078e0070 */
[----:B------:R-:W5:Y:S04]  /*0e70*/  LDG.E.128 R108, desc[UR6][R110.64] ;  /* 0x000000066e6c7981 */ /* 0x000f68000c1e1d00 */
[----:B------:R-:W5:Y:S01]  /*0e80*/  LDG.E.128 R112, desc[UR6][R112.64] ;  /* 0x0000000670707981 */ /* 0x000f62000c1e1d00 */
[----:B------:R-:W-:Y:S02]  /*0e90*/  CS2R R118, SRZ ;  /* 0x0000000000767805 */ /* 0x000fe4000001ff00 */
        /* <DEDUP_REMOVED lines=18> */
[----:B------:R-:W-:-:S07]  /*0fc0*/  CS2R R4, SRZ ;  /* 0x0000000000047805 */ /* 0x000fce000001ff00 */
.L_x_52899:
[----:B------:R-:W-:Y:S05]  /*0fd0*/  BSYNC.RECONVERGENT B0 ;  /* 0x0000000000007941 */ /* 0x000fea0003800200 */
.L_x_52897:
[----:B------:R-:W0:Y:S01]  /*0fe0*/  S2UR UR4, SR_CTAID.X ;  /* 0x00000000000479c3 */ /* 0x000e220000002500 */
[----:B------:R-:W1:Y:S01]  /*0ff0*/  LDCU UR5, c[0x0][0x384] ;  /* 0x00007080ff0577ac */ /* 0x000e620008000800 */
[----:B------:R-:W-:Y:S01]  /*1000*/  SHF.R.U32.HI R0, RZ, 0x5, R0 ;  /* 0x00000005ff007819 */ /* 0x000fe20000011600 */
[----:B0-----:R-:W-:-:S06]  /*1010*/  USHF.L.U32 UR4, UR4, 0x2, URZ ;  /* 0x0000000204047899 */ /* 0x001fcc00080006ff */
[----:B------:R-:W-:-:S04]  /*1020*/  LOP3.LUT R208, R0, UR4, RZ, 0xfc, !PT ;  /* 0x0000000400d07c12 */ /* 0x000fc8000f8efcff */
[----:B-1----:R-:W-:-:S13]  /*1030*/  ISETP.GE.AND P0, PT, R208, UR5, PT ;  /* 0x00000005d0007c0c */ /* 0x002fda000bf06270 */
        /* <DEDUP_REMOVED lines=8> */
.L_x_52961:
[----:B------:R-:W0:Y:S02]  /*10c0*/  @P5 LDC.64 R216, c[0x0][0x3e0] ;  /* 0x0000f800ffd85b82 */ /* 0x000e240000000a00 */
        /* <DEDUP_REMOVED lines=22> */
[--C-:B-----5:R-:W-:Y:S02]  /*1230*/  HADD2.F32 R217, -RZ, R128.reuse.H1_H1 ;  /* 0x30000080ffd97230 */ /* 0x120fe40000004100 */
[--C-:B------:R-:W-:Y:S02]  /*1240*/  HADD2.F32 R219, -RZ, R129.reuse.H0_H0 ;  /* 0x20000081ffdb7230 */ /* 0x100fe40000004100 */
[----:B------:R-:W-:Y:S02]  /*1250*/  HADD2.F32 R221, -RZ, R129.H1_H1 ;  /* 0x30000081ffdd7230 */ /* 0x000fe40000004100 */
[----:B------:R-:W-:-:S02]  /*1260*/  HADD2.F32 R135, -RZ, R128.H0_H0 ;  /* 0x20000080ff877230 */ /* 0x000fc40000004100 */
[-C--:B------:R-:W-:Y:S01]  /*1270*/  FMUL.FTZ R219, R219, R0.reuse ;  /* 0x00000000dbdb7220 */ /* 0x080fe20000410000 */
[--C-:B------:R-:W-:Y:S02]  /*1280*/  HADD2.F32 R223, -RZ, R130.reuse.H0_H0 ;  /* 0x20000082ffdf7230 */ /* 0x100fe40000004100 */
[-C--:B0-----:R-:W-:Y:S01]  /*1290*/  FMUL.FTZ R132, R221, R0.reuse ;  /* 0x00000000dd847220 */ /* 0x081fe20000410000 */
[----:B------:R-:W-:Y:S02]  /*12a0*/  HADD2.F32 R225, -RZ, R130.H1_H1 ;  /* 0x30000082ffe17230 */ /* 0x000fe40000004100 */
[-C--:B------:R-:W-:Y:S01]  /*12b0*/  FMUL.FTZ R130, R217, R0.reuse ;  /* 0x00000000d9827220 */ /* 0x080fe20000410000 */
[--C-:B------:R-:W-:Y:S02]  /*12c0*/  HADD2.F32 R227, -RZ, R131.reuse.H0_H0 ;  /* 0x20000083ffe37230 */ /* 0x100fe40000004100 */
[----:B------:R-:W-:Y:S01]  /*12d0*/  FMUL.FTZ R135, R135, R0 ;  /* 0x0000000087877220 */ /* 0x000fe20000410000 */
[----:B------:R-:W-:-:S02]  /*12e0*/  HADD2.F32 R229, -RZ, R131.H1_H1 ;  /* 0x30000083ffe57230 */ /* 0x000fc40000004100 */
[-C--:B------:R-:W-:Y:S01]  /*12f0*/  FMUL.FTZ R134, R225, R0.reuse ;  /* 0x00000000e1867220 */ /* 0x080fe20000410000 */
[--C-:B------:R-:W-:Y:S02]  /*1300*/  HADD2.F32 R129, -RZ, R8.reuse.H1_H1 ;  /* 0x30000008ff817230 */ /* 0x100fe40000004100 */
[-C--:B------:R-:W-:Y:S01]  /*1310*/  FMUL.FTZ R227, R227, R0.reuse ;  /* 0x00000000e3e37220 */ /* 0x080fe20000410000 */
[--C-:B------:R-:W-:Y:S02]  /*1320*/  HADD2.F32 R131, -RZ, R9.reuse.H0_H0 ;  /* 0x20000009ff837230 */ /* 0x100fe40000004100 */
[-C--:B------:R-:W-:Y:S01]  /*1330*/  FMUL.FTZ R223, R223, R0.reuse ;  /* 0x00000000dfdf7220 */ /* 0x080fe20000410000 */
[----:B------:R-:W-:Y:S02]  /*1340*/  HADD2.F32 R133, -RZ, R9.H1_H1 ;  /* 0x30000009ff857230 */ /* 0x000fe40000004100 */
[----:B------:R-:W-:Y:S01]  /*1350*/  FMUL.FTZ R210, R229, R0 ;  /* 0x00000000e5d27220 */ /* 0x000fe20000410000 */
[----:B------:R-:W-:-:S02]  /*1360*/  HADD2.F32 R128, -RZ, R8.H0_H0 ;  /* 0x20000008ff807230 */ /* 0x000fc40000004100 */
[--C-:B------:R-:W-:Y:S02]  /*1370*/  HADD2.F32 R216, -RZ, R11.reuse.H1_H1 ;  /* 0x3000000bffd87230 */ /* 0x100fe40000004100 */
[----:B--2---:R-:W-:Y:S01]  /*1380*/  FFMA.FTZ R129, R130, R129, R121 ;  /* 0x0000008182817223 */ /* 0x004fe20000010079 */
[----:B------:R-:W-:Y:S01]  /*1390*/  FFMA.FTZ R130, R219, R131, R122 ;  /* 0x00000083db827223 */ /* 0x000fe2000001007a */
[----:B------:R-:W-:Y:S01]  /*13a0*/  FFMA.FTZ R131, R132, R133, R123 ;  /* 0x0000008584837223 */ /* 0x000fe2000001007b */
[----:B------:R-:W-:Y:S01]  /*13b0*/  FFMA.FTZ R128, R135, R128, R120 ;  /* 0x0000008087807223 */ /* 0x000fe20000010078 */
[--C-:B------:R-:W-:Y:S02]  /*13c0*/  HADD2.F32 R133, -RZ, R10.reuse.H1_H1 ;  /* 0x3000000aff857230 */ /* 0x100fe40000004100 */
[----:B------:R-:W-:Y:S02]  /*13d0*/  HADD2.F32 R135, -RZ, R11.H0_H0 ;  /* 0x2000000bff877230 */ /* 0x000fe40000004100 */
[----:B------:R-:W-:-:S02]  /*13e0*/  HADD2.F32 R132, -RZ, R10.H0_H0 ;  /* 0x2000000aff847230 */ /* 0x000fc40000004100 */
[----:B---3--:R-:W-:Y:S01]  /*13f0*/  FFMA.FTZ R133, R134, R133, R125 ;  /* 0x0000008586857223 */ /* 0x008fe2000001007d */
[----:B------:R-:W-:Y:S01]  /*1400*/  FFMA.FTZ R134, R227, R135, R126 ;  /* 0x00000087e3867223 */ /* 0x000fe2000001007e */
[----:B------:R-:W-:Y:S01]  /*1410*/  FFMA.FTZ R135, R210, R216, R127 ;  /* 0x000000d8d2877223 */ /* 0x000fe2000001007f */
[----:B------:R-:W-:Y:S01]  /*1420*/  FFMA.FTZ R132, R223, R132, R124 ;  /* 0x00000084df847223 */ /* 0x000fe2000001007c */
[----:B------:R-:W-:Y:S06]  /*1430*/  BRA `(.L_x_52903) ;  /* 0x0000000000807947 */ /* 0x000fec0003800000 */
.L_x_52902:
[--C-:B-----5:R-:W-:Y:S02]  /*1440*/  HADD2.F32 R217, -RZ, R129.reuse.H0_H0 ;  /* 0x20000081ffd97230 */ /* 0x120fe40000004100 */
[----:B------:R-:W-:Y:S02]  /*1450*/  HADD2.F32 R135, -RZ, R128.H1_H1 ;  /* 0x30000080ff877230 */ /* 0x000fe40000004100 */
[----:B------:R-:W-:Y:S02]  /*1460*/  HADD2.F32 R129, -RZ, R129.H1_H1 ;  /* 0x30000081ff817230 */ /* 0x000fe40000004100 */
[-C--:B------:R-:W-:Y:S01]  /*1470*/  FMUL.FTZ R217, R217, R0.reuse ;  /* 0x00000000d9d97220 */ /* 0x080fe20000410000 */
[--C-:B------:R-:W-:Y:S02]  /*1480*/  HADD2.F32 R219, -RZ, R130.reuse.H0_H0 ;  /* 0x20000082ffdb7230 */ /* 0x100fe40000004100 */
[----:B------:R-:W-:Y:S01]  /*1490*/  FMUL.FTZ R135, R135, R0 ;  /* 0x0000000087877220 */ /* 0x000fe20000410000 */
[----:B------:R-:W-:-:S02]  /*14a0*/  HADD2.F32 R221, -RZ, R130.H1_H1 ;  /* 0x30000082ffdd7230 */ /* 0x000fc40000004100 */
[--C-:B------:R-:W-:Y:S02]  /*14b0*/  HADD2.F32 R223, -RZ, R131.reuse.H0_H0 ;  /* 0x20000083ffdf7230 */ /* 0x100fe40000004100 */
        /* <DEDUP_REMOVED lines=8> */
[----:B------:R-:W-:Y:S01]  /*1540*/  FMUL.FTZ R129, R135, R130 ;  /* 0x0000008287817220 */ /* 0x000fe20000410000 */
        /* <DEDUP_REMOVED lines=8> */
[--C-:B------:R-:W-:Y:S02]  /*15d0*/  HADD2.F32 R210, -RZ, R11.reuse.H0_H0 ;  /* 0x2000000bffd27230 */ /* 0x100fe40000004100 */
[----:B------:R-:W-:Y:S01]  /*15e0*/  FMUL.FTZ R128, R133, R128 ;  /* 0x0000008085807220 */ /* 0x000fe20000410000 */
[----:B------:R-:W-:Y:S02]  /*15f0*/  HADD2.F32 R216, -RZ, R11.H1_H1 ;  /* 0x3000000bffd87230 */ /* 0x000fe40000004100 */
[----:B------:R-:W-:Y:S01]  /*1600*/  FMUL.FTZ R133, R221, R134 ;  /* 0x00000086dd857220 */ /* 0x000fe20000410000 */
[----:B------:R-:W-:Y:S01]  /*1610*/  FMUL.FTZ R132, R219, R132 ;  /* 0x00000084db847220 */ /* 0x000fe20000410000 */
[----:B------:R-:W-:Y:S01]  /*1620*/  FMUL.FTZ R134, R223, R210 ;  /* 0x000000d2df867220 */ /* 0x000fe20000410000 */
[----:B------:R-:W-:-:S07]  /*1630*/  FMUL.FTZ R135, R225, R216 ;  /* 0x000000d8e1877220 */ /* 0x000fce0000410000 */
.L_x_52903:
[----:B------:R-:W0:Y:S01]  /*1640*/  LDC.64 R216, c[0x0][0x3a8] ;  /* 0x0000ea00ffd87b82 */ /* 0x000e220000000a00 */
[C---:B------:R-:W-:Y:S01]  /*1650*/  IADD3 R210, PT, PT, R209.reuse, 0x20, RZ ;  /* 0x00000020d1d27810 */ /* 0x040fe20007ffe0ff */
[----:B0-----:R-:W-:-:S05]  /*1660*/  IMAD.WIDE.U32 R216, R209, 0x20, R216 ;  /* 0x00000020d1d87825 */ /* 0x001fca00078e00d8 */
[----:B------:R0:W-:Y:S04]  /*1670*/  STG.E.128 desc[UR6][R216.64], R128 ;  /* 0x00000080d8007986 */ /* 0x0001e8000c101d06 */
[----:B------:R0:W-:Y:S02]  /*1680*/  STG.E.128 desc[UR6][R216.64+0x10], R132 ;  /* 0x00001084d8007986 */ /* 0x0001e4000c101d06 */
.L_x_52901:
[----:B------:R-:W-:Y:S05]  /*1690*/  BSYNC.RECONVERGENT B0 ;  /* 0x0000000000007941 */ /* 0x000fea0003800200 */
.L_x_52900:
        /* <DEDUP_REMOVED lines=15> */
[--C-:B-----5:R-:W-:Y:S02]  /*1790*/  HADD2.F32 R143, -RZ, R136.reuse.H1_H1 ;  /* 0x30000088ff8f7230 */ /* 0x120fe40000004100 */
[----:B-1----:R-:W-:Y:S02]  /*17a0*/  HADD2.F32 R141, -RZ, R136.H0_H0 ;  /* 0x20000088ff8d7230 */ /* 0x002fe40000004100 */
        /* <DEDUP_REMOVED lines=11> */
[--C-:B------:R-:W-:Y:S02]  /*1860*/  HADD2.F32 R137, -RZ, R20.reuse.H1_H1 ;  /* 0x30000014ff897230 */ /* 0x100fe40000004100 */
[----:B------:R-:W-:Y:S01]  /*1870*/  FMUL.FTZ R225, R225, R0 ;  /* 0x00000000e1e17220 */ /* 0x000fe20000410000 */
[----:B------:R-:W-:-:S02]  /*1880*/  HADD2.F32 R136, -RZ, R20.H0_H0 ;  /* 0x20000014ff887230 */ /* 0x000fc40000004100 */
[----:B------:R-:W-:Y:S01]  /*1890*/  FMUL.FTZ R216, R227, R0 ;  /* 0x00000000e3d87220 */ /* 0x000fe20000410000 */
[--C-:B------:R-:W-:Y:S02]  /*18a0*/  HADD2.F32 R139, -RZ, R21.reuse.H0_H0 ;  /* 0x20000015ff8b7230 */ /* 0x100fe40000004100 */
[----:B------:R-:W-:Y:S01]  /*18b0*/  FFMA.FTZ R137, R138, R137, R121 ;  /* 0x000000898a897223 */ /* 0x000fe20000010079 */
[----:B------:R-:W-:Y:S02]  /*18c0*/  HADD2.F32 R142, -RZ, R21.H1_H1 ;  /* 0x30000015ff8e7230 */ /* 0x000fe40000004100 */
[----:B------:R-:W-:Y:S01]  /*18d0*/  FFMA.FTZ R136, R141, R136, R120 ;  /* 0x000000888d887223 */ /* 0x000fe20000010078 */
[----:B------:R-:W-:Y:S02]  /*18e0*/  HADD2.F32 R141, -RZ, R22.H1_H1 ;  /* 0x30000016ff8d7230 */ /* 0x000fe40000004100 */
[----:B------:R-:W-:Y:S01]  /*18f0*/  FFMA.FTZ R138, R217, R139, R122 ;  /* 0x0000008bd98a7223 */ /* 0x000fe2000001007a */
[----:B------:R-:W-:-:S02]  /*1900*/  HADD2.F32 R143, -RZ, R23.H0_H0 ;  /* 0x20000017ff8f7230 */ /* 0x000fc40000004100 */
[----:B------:R-:W-:Y:S01]  /*1910*/  FFMA.FTZ R139, R140, R142, R123 ;  /* 0x0000008e8c8b7223 */ /* 0x000fe2000001007b */
[----:B------:R-:W-:Y:S01]  /*1920*/  FMUL.FTZ R142, R223, R0 ;  /* 0x00000000df8e7220 */ /* 0x000fe20000410000 */
[----:B------:R-:W-:Y:S02]  /*1930*/  HADD2.F32 R140, -RZ, R22.H0_H0 ;  /* 0x20000016ff8c7230 */ /* 0x000fe40000004100 */
[----:B------:R-:W-:Y:S02]  /*1940*/  HADD2.F32 R217, -RZ, R23.H1_H1 ;  /* 0x30000017ffd97230 */ /* 0x000fe40000004100 */
[----:B------:R-:W-:Y:S01]  /*1950*/  FFMA.FTZ R141, R142, R141, R125 ;  /* 0x0000008d8e8d7223 */ /* 0x000fe2000001007d */
[----:B------:R-:W-:Y:S01]  /*1960*/  FFMA.FTZ R142, R225, R143, R126 ;  /* 0x0000008fe18e7223 */ /* 0x000fe2000001007e */
[----:B------:R-:W-:Y:S01]  /*1970*/  FFMA.FTZ R140, R221, R140, R124 ;  /* 0x0000008cdd8c7223 */ /* 0x000fe2000001007c */
[----:B------:R-:W-:Y:S01]  /*1980*/  FFMA.FTZ R143, R216, R217, R127 ;  /* 0x000000d9d88f7223 */ /* 0x000fe2000001007f */
[----:B------:R-:W-:Y:S06]  /*1990*/  BRA `(.L_x_52907) ;  /* 0x0000000000807947 */ /* 0x000fec0003800000 */
.L_x_52906:
[--C-:B0----5:R-:W-:Y:S02]  /*19a0*/  HADD2.F32 R217, -RZ, R137.reuse.H0_H0 ;  /* 0x20000089ffd97230 */ /* 0x121fe40000004100 */
        /* <DEDUP_REMOVED lines=14> */
[----:B-1----:R-:W-:-:S02]  /*1a90*/  HADD2.F32 R141, -RZ, R136.H0_H0 ;  /* 0x20000088ff8d7230 */ /* 0x002fc40000004100 */
        /* <DEDUP_REMOVED lines=16> */
.L_x_52907:
[----:B------:R-:W0:Y:S02]  /*1ba0*/  LDC.64 R216, c[0x0][0x3a8] ;  /* 0x0000ea00ffd87b82 */ /* 0x000e240000000a00 */
[C---:B0-----:R-:W-:Y:S01]  /*1bb0*/  IMAD.WIDE.U32 R216, R210.reuse, 0x20, R216 ;  /* 0x00000020d2d87825 */ /* 0x041fe200078e00d8 */
[----:B------:R-:W-:-:S04]  /*1bc0*/  IADD3 R210, PT, PT, R210, 0x20, RZ ;  /* 0x00000020d2d27810 */ /* 0x000fc80007ffe0ff */
[----:B------:R1:W-:Y:S04]  /*1bd0*/  STG.E.128 desc[UR6][R216.64], R136 ;  /* 0x00000088d8007986 */ /* 0x0003e8000c101d06 */
[----:B------:R1:W-:Y:S02]  /*1be0*/  STG.E.128 desc[UR6][R216.64+0x10], R140 ;  /* 0x0000108cd8007986 */ /* 0x0003e4000c101d06 */
.L_x_52905:
[----:B------:R-:W-:Y:S05]  /*1bf0*/  BSYNC.RECONVERGENT B0 ;  /* 0x0000000000007941 */ /* 0x000fea0003800200 */
.L_x_52904:
        /* <DEDUP_REMOVED lines=9> */
[----:B--2---:R-:W-:-:S04]  /*1c90*/  IMAD.WIDE.U32 R144, R210, 0x10, R144 ;  /* 0x00000010d2907825 */ /* 0x004fc800078e0090 */
[----:B---3--:R-:W-:Y:S02]  /*1ca0*/  @P0 IMAD.WIDE.U32 R148, R210, 0x20, R146 ;  /* 0x00000020d2940825 */ /* 0x008fe400078e0092 */
[----:B------:R-:W5:Y:S04]  /*1cb0*/  LDG.E.128 R144, desc[UR6][R144.64] ;  /* 0x0000000690907981 */ /* 0x000f68000c1e1d00 */
[----:B------:R2:W5:Y:S04]  /*1cc0*/  @P0 LDG.E.128 R120, desc[UR6][R148.64] ;  /* 0x0000000694780981 */ /* 0x000568000c1e1d00 */
[----:B------:R2:W5:Y:S01]  /*1cd0*/  @P0 LDG.E.128 R124, desc[UR6][R148.64+0x10] ;  /* 0x00001006947c0981 */ /* 0x000562000c1e1d00 */
[----:B------:R-:W-:Y:S05]  /*1ce0*/  @!P0 BRA `(.L_x_52910) ;  /* 0x0000000000848947 */ /* 0x000fea0003800000 */
[--C-:B-----5:R-:W-:Y:S02]  /*1cf0*/  HADD2.F32 R151, -RZ, R144.reuse.H1_H1 ;  /* 0x30000090ff977230 */ /* 0x120fe40000004100 */
[----:B--2---:R-:W-:Y:S02]  /*1d00*/  HADD2.F32 R149, -RZ, R144.H0_H0 ;  /* 0x20000090ff957230 */ /* 0x004fe40000004100 */
[--C-:B01----:R-:W-:Y:S02]  /*1d10*/  HADD2.F32 R217, -RZ, R145.reuse.H0_H0 ;  /* 0x20000091ffd97230 */ /* 0x103fe40000004100 */
        /* <DEDUP_REMOVED lines=30> */
.L_x_52910:
[--C-:B01---5:R-:W-:Y:S02]  /*1f00*/  HADD2.F32 R217, -RZ, R145.reuse.H0_H0 ;  /* 0x20000091ffd97230 */ /* 0x123fe40000004100 */
        /* <DEDUP_REMOVED lines=14> */
[----:B--2---:R-:W-:-:S02]  /*1ff0*/  HADD2.F32 R149, -RZ, R144.H0_H0 ;  /* 0x20000090ff957230 */ /* 0x004fc40000004100 */
        /* <DEDUP_REMOVED lines=16> */
.L_x_52911:
[----:B------:R-:W0:Y:S02]  /*2100*/  LDC.64 R216, c[0x0][0x3a8] ;  /* 0x0000ea00ffd87b82 */ /* 0x000e240000000a00 */
[C---:B0-----:R-:W-:Y:S01]  /*2110*/  IMAD.WIDE.U32 R216, R210.reuse, 0x20, R216 ;  /* 0x00000020d2d87825 */ /* 0x041fe200078e00d8 */
[----:B------:R-:W-:-:S04]  /*2120*/  IADD3 R210, PT, PT, R210, 0x20, RZ ;  /* 0x00000020d2d27810 */ /* 0x000fc80007ffe0ff */
[----:B------:R2:W-:Y:S04]  /*2130*/  STG.E.128 desc[UR6][R216.64], R144 ;  /* 0x00000090d8007986 */ /* 0x0005e8000c101d06 */
[----:B------:R2:W-:Y:S02]  /*2140*/  STG.E.128 desc[UR6][R216.64+0x10], R148 ;  /* 0x00001094d8007986 */ /* 0x0005e4000c101d06 */
.L_x_52909:
[----:B------:R-:W-:Y:S05]  /*2150*/  BSYNC.RECONVERGENT B0 ;  /* 0x0000000000007941 */ /* 0x000fea0003800200 */
.L_x_52908:
        /* <DEDUP_REMOVED lines=9> */
[----:B---3--:R-:W-:-:S04]  /*21f0*/  IMAD.WIDE.U32 R152, R210, 0x10, R152 ;  /* 0x00000010d2987825 */ /* 0x008fc800078e0098 */
[----:B----4-:R-:W-:Y:S02]  /*2200*/  @P0 IMAD.WIDE.U32 R156, R210, 0x20, R154 ;  /* 0x00000020d29c0825 */ /* 0x010fe400078e009a */
[----:B------:R-:W5:Y:S04]  /*2210*/  LDG.E.128 R152, desc[UR6][R152.64] ;  /* 0x0000000698987981 */ /* 0x000f68000c1e1d00 */
[----:B------:R3:W5:Y:S04]  /*2220*/  @P0 LDG.E.128 R120, desc[UR6][R156.64] ;  /* 0x000000069c780981 */ /* 0x000768000c1e1d00 */
[----:B------:R3:W5:Y:S01]  /*2230*/  @P0 LDG.E.128 R124, desc[UR6][R156.64+0x10] ;  /* 0x000010069c7c0981 */ /* 0x000762000c1e1d00 */
[----:B------:R-:W-:Y:S05]  /*2240*/  @!P0 BRA `(.L_x_52914) ;  /* 0x0000000000848947 */ /* 0x000fea0003800000 */
[--C-:B-----5:R-:W-:Y:S02]  /*2250*/  HADD2.F32 R159, -RZ, R152.reuse.H1_H1 ;  /* 0x30000098ff9f7230 */ /* 0x120fe40000004100 */
[----:B---3--:R-:W-:Y:S02]  /*2260*/  HADD2.F32 R157, -RZ, R152.H0_H0 ;  /* 0x20000098ff9d7230 */ /* 0x008fe40000004100 */
[--C-:B012---:R-:W-:Y:S02]  /*2270*/  HADD2.F32 R217, -RZ, R153.reuse.H0_H0 ;  /* 0x20000099ffd97230 */ /* 0x107fe40000004100 */
        /* <DEDUP_REMOVED lines=30> */
.L_x_52914:
[--C-:B012--5:R-:W-:Y:S02]  /*2460*/  HADD2.F32 R217, -RZ, R153.reuse.H0_H0 ;  /* 0x20000099ffd97230 */ /* 0x127fe40000004100 */
        /* <DEDUP_REMOVED lines=14> */
[----:B---3--:R-:W-:-:S02]  /*2550*/  HADD2.F32 R157, -RZ, R152.H0_H0 ;  /* 0x20000098ff9d7230 */ /* 0x008fc40000004100 */
        /* <DEDUP_REMOVED lines=16> */
.L_x_52915:
[----:B------:R-:W0:Y:S02]  /*2660*/  LDC.64 R216, c[0x0][0x3a8] ;  /* 0x0000ea00ffd87b82 */ /* 0x000e240000000a00 */
[C---:B0-----:R-:W-:Y:S01]  /*2670*/  IMAD.WIDE.U32 R216, R210.reuse, 0x20, R216 ;  /* 0x00000020d2d87825 */ /* 0x041fe200078e00d8 */
[----:B------:R-:W-:-:S04]  /*2680*/  IADD3 R210, PT, PT, R210, 0x20, RZ ;  /* 0x00000020d2d27810 */ /* 0x000fc80007ffe0ff */
[----:B------:R3:W-:Y:S04]  /*2690*/  STG.E.128 desc[UR6][R216.64], R152 ;  /* 0x00000098d8007986 */ /* 0x0007e8000c101d06 */
[----:B------:R3:W-:Y:S02]  /*26a0*/  STG.E.128 desc[UR6][R216.64+0x10], R156 ;  /* 0x0000109cd8007986 */ /* 0x0007e4000c101d06 */
.L_x_52913:
[----:B------:R-:W-:Y:S05]  /*26b0*/  BSYNC.RECONVERGENT B0 ;  /* 0x0000000000007941 */ /* 0x000fea0003800200 */
.L_x_52912:
        /* <DEDUP_REMOVED lines=9> */
[----:B----4-:R-:W-:-:S04]  /*2750*/  IMAD.WIDE.U32 R160, R210, 0x10, R160 ;  /* 0x00000010d2a07825 */ /* 0x010fc800078e00a0 */
[----:B0-----:R-:W-:Y:S02]  /*2760*/  @P0 IMAD.WIDE.U32 R164, R210, 0x20, R162 ;  /* 0x00000020d2a40825 */ /* 0x001fe400078e00a2 */
[----:B------:R-:W5:Y:S04]  /*2770*/  LDG.E.128 R160, desc[UR6][R160.64] ;  /* 0x00000006a0a07981 */ /* 0x000f68000c1e1d00 */
[----:B------:R0:W5:Y:S04]  /*2780*/  @P0 LDG.E.128 R120, desc[UR6][R164.64] ;  /* 0x00000006a4780981 */ /* 0x000168000c1e1d00 */
[----:B------:R0:W5:Y:S01]  /*2790*/  @P0 LDG.E.128 R124, desc[UR6][R164.64+0x10] ;  /* 0x00001006a47c0981 */ /* 0x000162000c1e1d00 */
[----:B------:R-:W-:Y:S05]  /*27a0*/  @!P0 BRA `(.L_x_52918) ;  /* 0x0000000000848947 */ /* 0x000fea0003800000 */
[--C-:B-----5:R-:W-:Y:S02]  /*27b0*/  HADD2.F32 R167, -RZ, R160.reuse.H1_H1 ;  /* 0x300000a0ffa77230 */ /* 0x120fe40000004100 */
[----:B0-----:R-:W-:Y:S02]  /*27c0*/  HADD2.F32 R165, -RZ, R160.H0_H0 ;  /* 0x200000a0ffa57230 */ /* 0x001fe40000004100 */
[--C-:B-123--:R-:W-:Y:S02]  /*27d0*/  HADD2.F32 R217, -RZ, R161.reuse.H0_H0 ;  /* 0x200000a1ffd97230 */ /* 0x10efe40000004100 */
        /* <DEDUP_REMOVED lines=30> */
.L_x_52918:
[--C-:B-123-5:R-:W-:Y:S02]  /*29c0*/  HADD2.F32 R217, -RZ, R161.reuse.H0_H0 ;  /* 0x200000a1ffd97230 */ /* 0x12efe40000004100 */
        /* <DEDUP_REMOVED lines=14> */
[----:B0-----:R-:W-:-:S02]  /*2ab0*/  HADD2.F32 R165, -RZ, R160.H0_H0 ;  /* 0x200000a0ffa57230 */ /* 0x001fc40000004100 */
        /* <DEDUP_REMOVED lines=16> */
.L_x_52919:
[----:B------:R-:W0:Y:S02]  /*2bc0*/  LDC.64 R216, c[0x0][0x3a8] ;  /* 0x0000ea00ffd87b82 */ /* 0x000e240000000a00 */
[C---:B0-----:R-:W-:Y:S01]  /*2bd0*/  IMAD.WIDE.U32 R216, R210.reuse, 0x20, R216 ;  /* 0x00000020d2d87825 */ /* 0x041fe200078e00d8 */
[----:B------:R-:W-:-:S04]  /*2be0*/  IADD3 R210, PT, PT, R210, 0x20, RZ ;  /* 0x00000020d2d27810 */ /* 0x000fc80007ffe0ff */
[----:B------:R4:W-:Y:S04]  /*2bf0*/  STG.E.128 desc[UR6][R216.64], R160 ;  /* 0x000000a0d8007986 */ /* 0x0009e8000c101d06 */
[----:B------:R4:W-:Y:S02]  /*2c00*/  STG.E.128 desc[UR6][R216.64+0x10], R164 ;  /* 0x000010a4d8007986 */ /* 0x0009e4000c101d06 */
.L_x_52917:
[----:B------:R-:W-:Y:S05]  /*2c10*/  BSYNC.RECONVERGENT B0 ;  /* 0x0000000000007941 */ /* 0x000fea0003800200 */
.L_x_52916:
        /* <DEDUP_REMOVED lines=9> */
[----:B0-----:R-:W-:-:S04]  /*2cb0*/  IMAD.WIDE.U32 R168, R210, 0x10, R168 ;  /* 0x00000010d2a87825 */ /* 0x001fc800078e00a8 */
[----:B-1----:R-:W-:Y:S02]  /*2cc0*/  @P0 IMAD.WIDE.U32 R172, R210, 0x20, R170 ;  /* 0x00000020d2ac0825 */ /* 0x002fe400078e00aa */
[----:B------:R-:W5:Y:S04]  /*2cd0*/  LDG.E.128 R168, desc[UR6][R168.64] ;  /* 0x00000006a8a87981 */ /* 0x000f68000c1e1d00 */
[----:B------:R0:W5:Y:S04]  /*2ce0*/  @P0 LDG.E.128 R120, desc[UR6][R172.64] ;  /* 0x00000006ac780981 */ /* 0x000168000c1e1d00 */
[----:B------:R0:W5:Y:S01]  /*2cf0*/  @P0 LDG.E.128 R124, desc[UR6][R172.64+0x10] ;  /* 0x00001006ac7c0981 */ /* 0x000162000c1e1d00 */
[----:B------:R-:W-:Y:S05]  /*2d00*/  @!P0 BRA `(.L_x_52922) ;  /* 0x0000000000848947 */ /* 0x000fea0003800000 */
[--C-:B-----5:R-:W-:Y:S02]  /*2d10*/  HADD2.F32 R175, -RZ, R168.reuse.H1_H1 ;  /* 0x300000a8ffaf7230 */ /* 0x120fe40000004100 */
[----:B0-----:R-:W-:Y:S02]  /*2d20*/  HADD2.F32 R173, -RZ, R168.H0_H0 ;  /* 0x200000a8ffad7230 */ /* 0x001fe40000004100 */
[--C-:B--234-:R-:W-:Y:S02]  /*2d30*/  HADD2.F32 R217, -RZ, R169.reuse.H0_H0 ;  /* 0x200000a9ffd97230 */ /* 0x11cfe40000004100 */
        /* <DEDUP_REMOVED lines=30> */
.L_x_52922:
[--C-:B--2345:R-:W-:Y:S02]  /*2f20*/  HADD2.F32 R217, -RZ, R169.reuse.H0_H0 ;  /* 0x200000a9ffd97230 */ /* 0x13cfe40000004100 */
        /* <DEDUP_REMOVED lines=31> */
.L_x_52923:
[----:B------:R-:W0:Y:S02]  /*3120*/  LDC.64 R216, c[0x0][0x3a8] ;  /* 0x0000ea00ffd87b82 */ /* 0x000e240000000a00 */
[C---:B0-----:R-:W-:Y:S01]  /*3130*/  IMAD.WIDE.U32 R216, R210.reuse, 0x20, R216 ;  /* 0x00000020d2d87825 */ /* 0x041fe200078e00d8 */
[----:B------:R-:W-:-:S04]  /*3140*/  IADD3 R210, PT, PT, R210, 0x20, RZ ;  /* 0x00000020d2d27810 */ /* 0x000fc80007ffe0ff */
[----:B------:R0:W-:Y:S04]  /*3150*/  STG.E.128 desc[UR6][R216.64], R168 ;  /* 0x000000a8d8007986 */ /* 0x0001e8000c101d06 */
[----:B------:R0:W-:Y:S02]  /*3160*/  STG.E.128 desc[UR6][R216.64+0x10], R172 ;  /* 0x000010acd8007986 */ /* 0x0001e4000c101d06 */
.L_x_52921:
[----:B------:R-:W-:Y:S05]  /*3170*/  BSYNC.RECONVERGENT B0 ;  /* 0x0000000000007941 */ /* 0x000fea0003800200 */
.L_x_52920:
        /* <DEDUP_REMOVED lines=48> */
.L_x_52926:
        /* <DEDUP_REMOVED lines=32> */
.L_x_52927:
[----:B------:R-:W0:Y:S02]  /*3680*/  LDC.64 R216, c[0x0][0x3a8] ;  /* 0x0000ea00ffd87b82 */ /* 0x000e240000000a00 */
[C---:B0-----:R-:W-:Y:S01]  /*3690*/  IMAD.WIDE.U32 R216, R210.reuse, 0x20, R216 ;  /* 0x00000020d2d87825 */ /* 0x041fe200078e00d8 */
[----:B------:R-:W-:-:S04]  /*36a0*/  IADD3 R210, PT, PT, R210, 0x20, RZ ;  /* 0x00000020d2d27810 */ /* 0x000fc80007ffe0ff */
[----:B------:R0:W-:Y:S04]  /*36b0*/  STG.E.128 desc[UR6][R216.64], R176 ;  /* 0x000000b0d8007986 */ /* 0x0001e8000c101d06 */
[----:B------:R0:W-:Y:S02]  /*36c0*/  STG.E.128 desc[UR6][R216.64+0x10], R180 ;  /* 0x000010b4d8007986 */ /* 0x0001e4000c101d06 */
.L_x_52925:
[----:B------:R-:W-:Y:S05]  /*36d0*/  BSYNC.RECONVERGENT B0 ;  /* 0x0000000000007941 */ /* 0x000fea0003800200 */
.L_x_52924:
        /* <DEDUP_REMOVED lines=48> */
.L_x_52930:
        /* <DEDUP_REMOVED lines=32> */
.L_x_52931:
[----:B------:R-:W0:Y:S02]  /*3be0*/  LDC.64 R216, c[0x0][0x3a8] ;  /* 0x0000ea00ffd87b82 */ /* 0x000e240000000a00 */
[C---:B0-----:R-:W-:Y:S01]  /*3bf0*/  IMAD.WIDE.U32 R216, R210.reuse, 0x20, R216 ;  /* 0x00000020d2d87825 */ /* 0x041fe200078e00d8 */
[----:B------:R-:W-:-:S04]  /*3c00*/  IADD3 R210, PT, PT, R210, 0x20, RZ ;  /* 0x00000020d2d27810 */ /* 0x000fc80007ffe0ff */
[----:B------:R0:W-:Y:S04]  /*3c10*/  STG.E.128 desc[UR6][R216.64], R184 ;  /* 0x000000b8d8007986 */ /* 0x0001e8000c101d06 */
[----:B------:R0:W-:Y:S02]  /*3c20*/  STG.E.128 desc[UR6][R216.64+0x10], R188 ;  /* 0x000010bcd8007986 */ /* 0x0001e4000c101d06 */
.L_x_52929:
[----:B------:R-:W-:Y:S05]  /*3c30*/  BSYNC.RECONVERGENT B0 ;  /* 0x0000000000007941 */ /* 0x000fea0003800200 */
.L_x_52928:
        /* <DEDUP_REMOVED lines=48> */
.L_x_52934:
        /* <DEDUP_REMOVED lines=32> */
.L_x_52935:
[----:B------:R-:W0:Y:S02]  /*4140*/  LDC.64 R216, c[0x0][0x3a8] ;  /* 0x0000ea00ffd87b82 */ /* 0x000e240000000a00 */
[C---:B0-----:R-:W-:Y:S01]  /*4150*/  IMAD.WIDE.U32 R216, R210.reuse, 0x20, R216 ;  /* 0x00000020d2d87825 */ /* 0x041fe200078e00d8 */
[----:B------:R-:W-:-:S04]  /*4160*/  IADD3 R210, PT, PT, R210, 0x20, RZ ;  /* 0x00000020d2d27810 */ /* 0x000fc80007ffe0ff */
[----:B------:R0:W-:Y:S04]  /*4170*/  STG.E.128 desc[UR6][R216.64], R192 ;  /* 0x000000c0d8007986 */ /* 0x0001e8000c101d06 */
[----:B------:R0:W-:Y:S02]  /*4180*/  STG.E.128 desc[UR6][R216.64+0x10], R196 ;  /* 0x000010c4d8007986 */ /* 0x0001e4000c101d06 */
.L_x_52933:
[----:B------:R-:W-:Y:S05]  /*4190*/  BSYNC.RECONVERGENT B0 ;  /* 0x0000000000007941 */ /* 0x000fea0003800200 */
.L_x_52932:
        /* <DEDUP_REMOVED lines=15> */
[--C-:B0----5:R-:W-:Y:S02]  /*4290*/  HADD2.F32 R205, -RZ, R200.reuse.H0_H0 ;  /* 0x200000c8ffcd7230 */ /* 0x121fe40000004100 */
[----:B------:R-:W-:Y:S02]  /*42a0*/  HADD2.F32 R207, -RZ, R200.H1_H1 ;  /* 0x300000c8ffcf7230 */ /* 0x000fe40000004100 */
[--C-:B--234-:R-:W-:Y:S02]  /*42b0*/  HADD2.F32 R217, -RZ, R201.reuse.H0_H0 ;  /* 0x200000c9ffd97230 */ /* 0x11cfe40000004100 */
[-C--:B------:R-:W-:Y:S01]  /*42c0*/  FMUL.FTZ R205, R205, R0.reuse ;  /* 0x00000000cdcd7220 */ /* 0x080fe20000410000 */
[----:B------:R-:W-:Y:S02]  /*42d0*/  HADD2.F32 R219, -RZ, R201.H1_H1 ;  /* 0x300000c9ffdb7230 */ /* 0x000fe40000004100 */
        /* <DEDUP_REMOVED lines=8> */
[--C-:B------:R-:W-:Y:S02]  /*4360*/  HADD2.F32 R200, -RZ, R108.reuse.H0_H0 ;  /* 0x2000006cffc87230 */ /* 0x100fe40000004100 */
[----:B------:R-:W-:Y:S01]  /*4370*/  FMUL.FTZ R206, R223, R0 ;  /* 0x00000000dfce7220 */ /* 0x000fe20000410000 */
[----:B------:R-:W-:-:S02]  /*4380*/  HADD2.F32 R201, -RZ, R108.H1_H1 ;  /* 0x3000006cffc97230 */ /* 0x000fc40000004100 */
[----:B------:R-:W-:Y:S01]  /*4390*/  FMUL.FTZ R225, R225, R0 ;  /* 0x00000000e1e17220 */ /* 0x000fe20000410000 */
[--C-:B------:R-:W-:Y:S02]  /*43a0*/  HADD2.F32 R203, -RZ, R109.reuse.H0_H0 ;  /* 0x2000006dffcb7230 */ /* 0x100fe40000004100 */
[----:B------:R-:W-:Y:S01]  /*43b0*/  FFMA.FTZ R200, R205, R200, R120 ;  /* 0x000000c8cdc87223 */ /* 0x000fe20000010078 */
[----:B------:R-:W-:Y:S02]  /*43c0*/  HADD2.F32 R205, -RZ, R110.H1_H1 ;  /* 0x3000006effcd7230 */ /* 0x000fe40000004100 */
[----:B------:R-:W-:Y:S01]  /*43d0*/  FFMA.FTZ R201, R202, R201, R121 ;  /* 0x000000c9cac97223 */ /* 0x000fe20000010079 */
[----:B------:R-:W-:Y:S01]  /*43e0*/  FMUL.FTZ R216, R227, R0 ;  /* 0x00000000e3d87220 */ /* 0x000fe20000410000 */
[----:B------:R-:W-:Y:S01]  /*43f0*/  FFMA.FTZ R202, R217, R203, R122 ;  /* 0x000000cbd9ca7223 */ /* 0x000fe2000001007a */
[----:B------:R-:W-:Y:S02]  /*4400*/  HADD2.F32 R203, -RZ, R109.H1_H1 ;  /* 0x3000006dffcb7230 */ /* 0x000fe40000004100 */
[----:B------:R-:W-:Y:S01]  /*4410*/  FFMA.FTZ R205, R206, R205, R125 ;  /* 0x000000cdcecd7223 */ /* 0x000fe2000001007d */
[----:B------:R-:W-:-:S02]  /*4420*/  HADD2.F32 R207, -RZ, R111.H0_H0 ;  /* 0x2000006fffcf7230 */ /* 0x000fc40000004100 */
[----:B------:R-:W-:Y:S02]  /*4430*/  HADD2.F32 R0, -RZ, R110.H0_H0 ;  /* 0x2000006eff007230 */ /* 0x000fe40000004100 */
[----:B------:R-:W-:Y:S01]  /*4440*/  FFMA.FTZ R203, R204, R203, R123 ;  /* 0x000000cbcccb7223 */ /* 0x000fe2000001007b */
[----:B------:R-:W-:Y:S02]  /*4450*/  HADD2.F32 R217, -RZ, R111.H1_H1 ;  /* 0x3000006fffd97230 */ /* 0x000fe40000004100 */
[----:B------:R-:W-:Y:S01]  /*4460*/  FFMA.FTZ R206, R225, R207, R126 ;  /* 0x000000cfe1ce7223 */ /* 0x000fe2000001007e */
[----:B------:R-:W-:Y:S02]  /*4470*/  FFMA.FTZ R204, R221, R0, R124 ;  /* 0x00000000ddcc7223 */ /* 0x000fe4000001007c */
[----:B------:R-:W-:Y:S01]  /*4480*/  FFMA.FTZ R207, R216, R217, R127 ;  /* 0x000000d9d8cf7223 */ /* 0x000fe2000001007f */
[----:B------:R-:W-:Y:S06]  /*4490*/  BRA `(.L_x_52939) ;  /* 0x0000000000807947 */ /* 0x000fec0003800000 */
.L_x_52938:
[----:B-----5:R-:W-:Y:S02]  /*44a0*/  HADD2.F32 R207, -RZ, R200.H1_H1 ;  /* 0x300000c8ffcf7230 */ /* 0x020fe40000004100 */
[--C-:B--234-:R-:W-:Y:S02]  /*44b0*/  HADD2.F32 R217, -RZ, R201.reuse.H0_H0 ;  /* 0x200000c9ffd97230 */ /* 0x11cfe40000004100 */
[----:B------:R-:W-:Y:S02]  /*44c0*/  HADD2.F32 R201, -RZ, R201.H1_H1 ;  /* 0x300000c9ffc97230 */ /* 0x000fe40000004100 */
[-C--:B------:R-:W-:Y:S01]  /*44d0*/  FMUL.FTZ R207, R207, R0.reuse ;  /* 0x00000000cfcf7220 */ /* 0x080fe20000410000 */
[--C-:B------:R-:W-:Y:S02]  /*44e0*/  HADD2.F32 R219, -RZ, R202.reuse.H0_H0 ;  /* 0x200000caffdb7230 */ /* 0x100fe40000004100 */
[----:B------:R-:W-:Y:S01]  /*44f0*/  FMUL.FTZ R217, R217, R0 ;  /* 0x00000000d9d97220 */ /* 0x000fe20000410000 */
[----:B------:R-:W-:-:S02]  /*4500*/  HADD2.F32 R221, -RZ, R202.H1_H1 ;  /* 0x300000caffdd7230 */ /* 0x000fc40000004100 */
[----:B------:R-:W-:Y:S02]  /*4510*/  HADD2.F32 R202, -RZ, R108.H1_H1 ;  /* 0x3000006cffca7230 */ /* 0x000fe40000004100 */
[-C--:B------:R-:W-:Y:S01]  /*4520*/  FMUL.FTZ R219, R219, R0.reuse ;  /* 0x00000000dbdb7220 */ /* 0x080fe20000410000 */
[----:B0-----:R-:W-:Y:S02]  /*4530*/  HADD2.F32 R205, -RZ, R200.H0_H0 ;  /* 0x200000c8ffcd7230 */ /* 0x001fe40000004100 */
[-C--:B------:R-:W-:Y:S01]  /*4540*/  FMUL.FTZ R221, R221, R0.reuse ;  /* 0x00000000dddd7220 */ /* 0x080fe20000410000 */
[--C-:B------:R-:W-:Y:S02]  /*4550*/  HADD2.F32 R223, -RZ, R203.reuse.H0_H0 ;  /* 0x200000cbffdf7230 */ /* 0x100fe40000004100 */
[----:B------:R-:W-:Y:S02]  /*4560*/  HADD2.F32 R225, -RZ, R203.H1_H1 ;  /* 0x300000cbffe17230 */ /* 0x000fe40000004100 */
[----:B------:R-:W-:Y:S01]  /*4570*/  FMUL.FTZ R203, R201, R0 ;  /* 0x00000000c9cb7220 */ /* 0x000fe20000410000 */
[----:B------:R-:W-:-:S02]  /*4580*/  HADD2.F32 R204, -RZ, R109.H0_H0 ;  /* 0x2000006dffcc7230 */ /* 0x000fc40000004100 */
[----:B------:R-:W-:Y:S01]  /*4590*/  FMUL.FTZ R201, R207, R202 ;  /* 0x000000cacfc97220 */ /* 0x000fe20000410000 */
[----:B------:R-:W-:Y:S02]  /*45a0*/  HADD2.F32 R200, -RZ, R108.H0_H0 ;  /* 0x2000006cffc87230 */ /* 0x000fe40000004100 */
[-C--:B------:R-:W-:Y:S01]  /*45b0*/  FMUL.FTZ R205, R205, R0.reuse ;  /* 0x00000000cdcd7220 */ /* 0x080fe20000410000 */
[-C--:B------:R-:W-:Y:S01]  /*45c0*/  FMUL.FTZ R223, R223, R0.reuse ;  /* 0x00000000dfdf7220 */ /* 0x080fe20000410000 */
[----:B------:R-:W-:Y:S01]  /*45d0*/  FMUL.FTZ R225, R225, R0 ;  /* 0x00000000e1e17220 */ /* 0x000fe20000410000 */
[----:B------:R-:W-:Y:S01]  /*45e0*/  FMUL.FTZ R202, R217, R204 ;  /* 0x000000ccd9ca7220 */ /* 0x000fe20000410000 */
[----:B------:R-:W-:Y:S02]  /*45f0*/  HADD2.F32 R206, -RZ, R110.H1_H1 ;  /* 0x3000006effce7230 */ /* 0x000fe40000004100 */
[----:B------:R-:W-:Y:S01]  /*4600*/  FMUL.FTZ R200, R205, R200 ;  /* 0x000000c8cdc87220 */ /* 0x000fe20000410000 */
[----:B------:R-:W-:-:S02]  /*4610*/  HADD2.F32 R0, -RZ, R109.H1_H1 ;  /* 0x3000006dff007230 */ /* 0x000fc40000004100 */
[----:B------:R-:W-:Y:S02]  /*4620*/  HADD2.F32 R204, -RZ, R110.H0_H0 ;  /* 0x2000006effcc7230 */ /* 0x000fe40000004100 */
[----:B------:R-:W-:Y:S01]  /*4630*/  FMUL.FTZ R205, R221, R206 ;  /* 0x000000ceddcd7220 */ /* 0x000fe20000410000 */
[--C-:B------:R-:W-:Y:S02]  /*4640*/  HADD2.F32 R216, -RZ, R111.reuse.H0_H0 ;  /* 0x2000006fffd87230 */ /* 0x100fe40000004100 */
[----:B------:R-:W-:Y:S01]  /*4650*/  FMUL.FTZ R203, R203, R0 ;  /* 0x00000000cbcb7220 */ /* 0x000fe20000410000 */
[----:B------:R-:W-:Y:S02]  /*4660*/  HADD2.F32 R218, -RZ, R111.H1_H1 ;  /* 0x3000006fffda7230 */ /* 0x000fe40000004100 */
[----:B------:R-:W-:Y:S01]  /*4670*/  FMUL.FTZ R204, R219, R204 ;  /* 0x000000ccdbcc7220 */ /* 0x000fe20000410000 */
[----:B------:R-:W-:Y:S02]  /*4680*/  FMUL.FTZ R206, R223, R216 ;  /* 0x000000d8dfce7220 */ /* 0x000fe40000410000 */
[----:B------:R-:W-:-:S07]  /*4690*/  FMUL.FTZ R207, R225, R218 ;  /* 0x000000dae1cf7220 */ /* 0x000fce0000410000 */
.L_x_52939:
[----:B------:R-:W0:Y:S02]  /*46a0*/  LDC.64 R216, c[0x0][0x3a8] ;  /* 0x0000ea00ffd87b82 */ /* 0x000e240000000a00 */
[----:B0-----:R-:W-:-:S05]  /*46b0*/  IMAD.WIDE.U32 R216, R210, 0x20, R216 ;  /* 0x00000020d2d87825 */ /* 0x001fca00078e00d8 */
[----:B------:R0:W-:Y:S04]  /*46c0*/  STG.E.128 desc[UR6][R216.64], R200 ;  /* 0x000000c8d8007986 */ /* 0x0001e8000c101d06 */
[----:B------:R0:W-:Y:S02]  /*46d0*/  STG.E.128 desc[UR6][R216.64+0x10], R204 ;  /* 0x000010ccd8007986 */ /* 0x0001e4000c101d06 */
.L_x_52937:
[----:B------:R-:W-:Y:S05]  /*46e0*/  BSYNC.RECONVERGENT B0 ;  /* 0x0000000000007941 */ /* 0x000fea0003800200 */
.L_x_52936:
[----:B------:R-:W-:Y:S01]  /*46f0*/  FADD.FTZ R0, RZ, R128 ;  /* 0x00000080ff007221 */ /* 0x000fe20000010000 */
[C---:B------:R-:W-:Y:S01]  /*4700*/  ISETP.GT.U32.AND P3, PT, R2.reuse, 0x3f, PT ;  /* 0x0000003f0200780c */ /* 0x040fe20003f64070 */
[----:B------:R-:W0:Y:S01]  /*4710*/  S2R R222, SR_TID.X ;  /* 0x0000000000de7919 */ /* 0x000e220000002100 */
[C---:B------:R-:W-:Y:S01]  /*4720*/  ISETP.GT.U32.AND P2, PT, R2.reuse, 0x5f, PT ;  /* 0x0000005f0200780c */ /* 0x040fe20003f44070 */
[----:B01234-:R-:W-:Y:S01]  /*4730*/  FADD.FTZ R217, R129, R0 ;  /* 0x0000000081d97221 */ /* 0x01ffe20000010000 */
        /* <DEDUP_REMOVED lines=288> */
.L_x_52973:
[----:B------:R-:W-:Y:S01]  /*5940*/  LOP3.LUT P1, RZ, R222, 0x1f, RZ, 0xc0, !PT ;  /* 0x0000001fdeff7812 */ /* 0x000fe2000782c0ff */
[----:B------:R-:W-:Y:S01]  /*5950*/  FMUL.FTZ R0, R216, R216 ;  /* 0x000000d8d8007220 */ /* 0x000fe20000410000 */
[----:B------:R-:W-:Y:S01]  /*5960*/  ISETP.NE.AND P0, PT, RZ, UR10, PT ;  /* 0x0000000aff007c0c */ /* 0x000fe2000bf05270 */
[----:B-1----:R-:W-:Y:S01]  /*5970*/  FADD.FTZ R223, R220, R221 ;  /* 0x000000dddcdf7221 */ /* 0x002fe20000010000 */
[----:B------:R-:W-:Y:S02]  /*5980*/  BSSY.RECONVERGENT B0, `(.L_x_52941) ;  /* 0x000003d000007945 */ /* 0x000fe40003800200 */
[----:B------:R-:W-:Y:S01]  /*5990*/  FSEL R217, R0, RZ, P0 ;  /* 0x000000ff00d97208 */ /* 0x000fe20000000000 */
[----:B------:R-:W-:Y:S01]  /*59a0*/  FFMA.FTZ R210, R223, R210, UR11 ;  /* 0x0000000bdfd27e23 */ /* 0x000fe200080100d2 */
[----:B------:R-:W-:-:S03]  /*59b0*/  FSEL R0, R216, RZ, !P0 ;  /* 0x000000ffd8007208 */ /* 0x000fc60004000000 */
        /* <DEDUP_REMOVED lines=8> */
[----:B------:R-:W-:Y:S05]  /*5a40*/  @!P4 BRA `(.L_x_52942) ;  /* 0x0000000000c0c947 */ /* 0x000fea0003800000 */
[--C-:B------:R-:W-:Y:S01]  /*5a50*/  FADD.FTZ R217, R128, -R0.reuse ;  /* 0x8000000080d97221 */ /* 0x100fe20000010000 */
[--C-:B------:R-:W-:Y:S01]  /*5a60*/  FADD.FTZ R223, R130, -R0.reuse ;  /* 0x8000000082df7221 */ /* 0x100fe20000010000 */
[----:B-1---5:R-:W-:Y:S02]  /*5a70*/  HADD2.F32 R219, -RZ, R212.H0_H0 ;  /* 0x200000d4ffdb7230 */ /* 0x022fe40000004100 */
[----:B------:R-:W-:Y:S01]  /*5a80*/  FADD.FTZ R225, R132, -R0 ;  /* 0x8000000084e17221 */ /* 0x000fe20000010000 */
[----:B------:R-:W-:Y:S02]  /*5a90*/  HADD2.F32 R221, -RZ, R4.H0_H0 ;  /* 0x20000004ffdd7230 */ /* 0x000fe40000004100 */
[C---:B------:R-:W-:Y:S01]  /*5aa0*/  FMUL.FTZ R216, R210.reuse, R217 ;  /* 0x000000d9d2d87220 */ /* 0x040fe20000410000 */
[----:B------:R-:W-:Y:S02]  /*5ab0*/  HADD2.F32 R218, -RZ, R213.H0_H0 ;  /* 0x200000d5ffda7230 */ /* 0x000fe40000004100 */
[----:B------:R-:W-:Y:S01]  /*5ac0*/  FMUL.FTZ R223, R210, R223 ;  /* 0x000000dfd2df7220 */ /* 0x000fe20000410000 */
[----:B------:R-:W-:-:S02]  /*5ad0*/  HADD2.F32 R220, -RZ, R5.H0_H0 ;  /* 0x20000005ffdc7230 */ /* 0x000fc40000004100 */
[----:B------:R-:W-:Y:S01]  /*5ae0*/  FFMA.FTZ R216, R216, R219, R221 ;  /* 0x000000dbd8d87223 */ /* 0x000fe200000100dd */
[----:B------:R-:W-:Y:S01]  /*5af0*/  FADD.FTZ R227, R134, -R0 ;  /* 0x8000000086e37221 */ /* 0x000fe20000010000 */
[----:B------:R-:W-:Y:S02]  /*5b00*/  HADD2.F32 R222, -RZ, R214.H0_H0 ;  /* 0x200000d6ffde7230 */ /* 0x000fe40000004100 */
[C---:B------:R-:W-:Y:S01]  /*5b10*/  FMUL.FTZ R225, R210.reuse, R225 ;  /* 0x000000e1d2e17220 */ /* 0x040fe20000410000 */
[----:B------:R-:W-:Y:S01]  /*5b20*/  FFMA.FTZ R224, R223, R218, R220 ;  /* 0x000000dadfe07223 */ /* 0x000fe200000100dc */
[----:B------:R-:W-:Y:S01]  /*5b30*/  HADD2.F32 R226, -RZ, R6.H0_H0 ;  /* 0x20000006ffe27230 */ /* 0x000fe20000004100 */
[----:B------:R-:W0:Y:S01]  /*5b40*/  LDC.64 R220, c[0x0][0x428] ;  /* 0x00010a00ffdc7b82 */ /* 0x000e220000000a00 */
[----:B------:R-:W-:Y:S02]  /*5b50*/  HADD2.F32 R228, -RZ, R215.H0_H0 ;  /* 0x200000d7ffe47230 */ /* 0x000fe40000004100 */
[----:B------:R-:W-:Y:S01]  /*5b60*/  FMUL.FTZ R217, R210, R227 ;  /* 0x000000e3d2d97220 */ /* 0x000fe20000410000 */
[----:B------:R-:W-:-:S02]  /*5b70*/  HADD2.F32 R230, -RZ, R7.H0_H0 ;  /* 0x20000007ffe67230 */ /* 0x000fc40000004100 */
[----:B------:R-:W-:Y:S01]  /*5b80*/  FFMA.FTZ R227, R225, R222, R226 ;  /* 0x000000dee1e37223 */ /* 0x000fe200000100e2 */
[--C-:B------:R-:W-:Y:S01]  /*5b90*/  FADD.FTZ R223, R133, -R0.reuse ;  /* 0x8000000085df7221 */ /* 0x100fe20000010000 */
[--C-:B------:R-:W-:Y:S01]  /*5ba0*/  FADD.FTZ R225, R135, -R0.reuse ;  /* 0x8000000087e17221 */ /* 0x100fe20000010000 */
[----:B------:R-:W-:Y:S01]  /*5bb0*/  FADD.FTZ R219, R131, -R0 ;  /* 0x8000000083db7221 */ /* 0x000fe20000010000 */
[----:B------:R-:W-:Y:S01]  /*5bc0*/  FFMA.FTZ R229, R217, R228, R230 ;  /* 0x000000e4d9e57223 */ /* 0x000fe200000100e6 */
[----:B------:R-:W-:Y:S01]  /*5bd0*/  FADD.FTZ R217, R129, -R0 ;  /* 0x8000000081d97221 */ /* 0x000fe20000010000 */
        /* <DEDUP_REMOVED lines=23> */
.L_x_52942:
[----:B------:R-:W-:Y:S05]  /*5d50*/  BSYNC.RECONVERGENT B0 ;  /* 0x0000000000007941 */ /* 0x000fea0003800200 */
.L_x_52941:
[----:B------:R-:W-:Y:S01]  /*5d60*/  ISETP.GE.U32.AND P0, PT, R2, 0x40, PT ;  /* 0x000000400200780c */ /* 0x000fe20003f06070 */
[----:B------:R-:W-:-:S12]  /*5d70*/  BSSY.RECONVERGENT B0, `(.L_x_52943) ;  /* 0x0000032000007945 */ /* 0x000fd80003800200 */
[----:B------:R-:W-:Y:S05]  /*5d80*/  @!P0 BRA `(.L_x_52944) ;  /* 0x0000000000c08947 */ /* 0x000fea0003800000 */
[--C-:B0-----:R-:W-:Y:S01]  /*5d90*/  FADD.FTZ R217, R136, -R0.reuse ;  /* 0x8000000088d97221 */ /* 0x101fe20000010000 */
        /* <DEDUP_REMOVED lines=47> */
.L_x_52944:
[----:B------:R-:W-:Y:S05]  /*6090*/  BSYNC.RECONVERGENT B0 ;  /* 0x0000000000007941 */ /* 0x000fea0003800200 */
.L_x_52943:
[----:B------:R-:W-:Y:S01]  /*60a0*/  ISETP.GE.U32.AND P0, PT, R2, 0x60, PT ;  /* 0x000000600200780c */ /* 0x000fe20003f06070 */
[----:B------:R-:W-:-:S12]  /*60b0*/  BSSY.RECONVERGENT B0, `(.L_x_52945) ;  /* 0x0000032000007945 */ /* 0x000fd80003800200 */
[----:B------:R-:W-:Y:S05]  /*60c0*/  @!P0 BRA `(.L_x_52946) ;  /* 0x0000000000c08947 */ /* 0x000fea0003800000 */
[--C-:B0-2---:R-:W-:Y:S01]  /*60d0*/  FADD.FTZ R217, R144, -R0.reuse ;  /* 0x8000000090d97221 */ /* 0x105fe20000010000 */
        /* <DEDUP_REMOVED lines=47> */
.L_x_52946:
[----:B------:R-:W-:Y:S05]  /*63d0*/  BSYNC.RECONVERGENT B0 ;  /* 0x0000000000007941 */ /* 0x000fea0003800200 */
.L_x_52945:
[----:B------:R-:W-:Y:S01]  /*63e0*/  ISETP.GE.U32.AND P0, PT, R2, 0x80, PT ;  /* 0x000000800200780c */ /* 0x000fe20003f06070 */
[----:B------:R-:W-:-:S12]  /*63f0*/  BSSY.RECONVERGENT B0, `(.L_x_52947) ;  /* 0x0000032000007945 */ /* 0x000fd80003800200 */
[----:B------:R-:W-:Y:S05]  /*6400*/  @!P0 BRA `(.L_x_52948) ;  /* 0x0000000000c08947 */ /* 0x000fea0003800000 */
[--C-:B0-23--:R-:W-:Y:S01]  /*6410*/  FADD.FTZ R217, R152, -R0.reuse ;  /* 0x8000000098d97221 */ /* 0x10dfe20000010000 */
        /* <DEDUP_REMOVED lines=47> */
.L_x_52948:
[----:B------:R-:W-:Y:S05]  /*6710*/  BSYNC.RECONVERGENT B0 ;  /* 0x0000000000007941 */ /* 0x000fea0003800200 */
.L_x_52947:
[----:B------:R-:W-:Y:S01]  /*6720*/  ISETP.GE.U32.AND P0, PT, R2, 0xa0, PT ;  /* 0x000000a00200780c */ /* 0x000fe20003f06070 */
[----:B------:R-:W-:-:S12]  /*6730*/  BSSY.RECONVERGENT B0, `(.L_x_52949) ;  /* 0x0000032000007945 */ /* 0x000fd80003800200 */
[----:B------:R-:W-:Y:S05]  /*6740*/  @!P0 BRA `(.L_x_52950) ;  /* 0x0000000000c08947 */ /* 0x000fea0003800000 */
[--C-:B0-234-:R-:W-:Y:S01]  /*6750*/  FADD.FTZ R217, R160, -R0.reuse ;  /* 0x80000000a0d97221 */ /* 0x11dfe20000010000 */
        /* <DEDUP_REMOVED lines=47> */
.L_x_52950:
[----:B------:R-:W-:Y:S05]  /*6a50*/  BSYNC.RECONVERGENT B0 ;  /* 0x0000000000007941 */ /* 0x000fea0003800200 */
.L_x_52949:
        /* <DEDUP_REMOVED lines=51> */
.L_x_52952:
[----:B------:R-:W-:Y:S05]  /*6d90*/  BSYNC.RECONVERGENT B0 ;  /* 0x0000000000007941 */ /* 0x000fea0003800200 */
.L_x_52951:
        /* <DEDUP_REMOVED lines=51> */
.L_x_52954:
[----:B------:R-:W-:Y:S05]  /*70d0*/  BSYNC.RECONVERGENT B0 ;  /* 0x0000000000007941 */ /* 0x000fea0003800200 */
.L_x_52953:
        /* <DEDUP_REMOVED lines=51> */
.L_x_52956:
[----:B------:R-:W-:Y:S05]  /*7410*/  BSYNC.RECONVERGENT B0 ;  /* 0x0000000000007941 */ /* 0x000fea0003800200 */
.L_x_52955:
        /* <DEDUP_REMOVED lines=51> */
.L_x_52958:
[----:B------:R-:W-:Y:S05]  /*7750*/  BSYNC.RECONVERGENT B0 ;  /* 0x0000000000007941 */ /* 0x000fea0003800200 */
.L_x_52957:
        /* <DEDUP_REMOVED lines=42> */
[----:B------:R-:W-:Y:S02]  /*7a00*/  FFMA.FTZ R225, R225, R218, R220 ;  /* 0x000000dae1e17223 */ /* 0x000fe400000100dc */
[----:B------:R-:W-:Y:S01]  /*7a10*/  FFMA.FTZ R223, R0, R219, R221 ;  /* 0x000000db00df7223 */ /* 0x000fe200000100dd */
[----:B0-----:R-:W-:Y:S01]  /*7a20*/  IMAD.WIDE.U32 R220, R209, 0x10, R216 ;  /* 0x00000010d1dc7825 */ /* 0x001fe200078e00d8 */
[----:B------:R-:W-:Y:S02]  /*7a30*/  F2FP.F16.F32.PACK_AB R219, R233, R230 ;  /* 0x000000e6e9db723e */ /* 0x000fe400000000ff */
[----:B------:R-:W-:-:S02]  /*7a40*/  F2FP.F16.F32.PACK_AB R218, R229, R226 ;  /* 0x000000e2e5da723e */ /* 0x000fc400000000ff */
[----:B------:R-:W-:Y:S02]  /*7a50*/  F2FP.F16.F32.PACK_AB R217, R225, R222 ;  /* 0x000000dee1d9723e */ /* 0x000fe400000000ff */
[----:B------:R-:W-:-:S05]  /*7a60*/  F2FP.F16.F32.PACK_AB R216, R223, R210 ;  /* 0x000000d2dfd8723e */ /* 0x000fca00000000ff */
[----:B------:R0:W-:Y:S02]  /*7a70*/  STG.E.128 desc[UR6][R220.64], R216 ;  /* 0x000000d8dc007986 */ /* 0x0001e4000c101d06 */
.L_x_52960:
[----:B------:R-:W-:Y:S05]  /*7a80*/  BSYNC.RECONVERGENT B0 ;  /* 0x0000000000007941 */ /* 0x000fea0003800200 */
.L_x_52959:
[----:B01234-:R-:W0:Y:S02]  /*7a90*/  LDC.64 R216, c[0x0][0x380] ;  /* 0x0000e000ffd87b82 */ /* 0x01fe240000000a00 */
[----:B0-----:R-:W-:-:S04]  /*7aa0*/  LEA R208, R216, R208, 0x2 ;  /* 0x000000d0d8d07211 */ /* 0x001fc800078e10ff */
[----:B------:R-:W-:-:S13]  /*7ab0*/  ISETP.GE.AND P0, PT, R208, R217, PT ;  /* 0x000000d9d000720c */ /* 0x000fda0003f06270 */
[----:B------:R-:W-:Y:S05]  /*7ac0*/  @!P0 BRA `(.L_x_52961) ;  /* 0xffffff94007c8947 */ /* 0x000fea000383ffff */
[----:B------:R-:W-:Y:S05]  /*7ad0*/  EXIT ;  /* 0x000000000000794d */ /* 0x000fea0003800000 */
.L_x_52940:
        /* <DEDUP_REMOVED lines=8> */
.L_x_52963:
[----:B------:R-:W-:Y:S05]  /*7b60*/  BSYNC B0 ;  /* 0x0000000000007941 */ /* 0x000fea0003800000 */
.L_x_52962:
        /* <DEDUP_REMOVED lines=10> */
.L_x_52964:
[----:B------:R-:W-:Y:S01]  /*7c10*/  HFMA2 R225, -RZ, RZ, 0, 2.384185791015625e-07 ;  /* 0x00000004ffe17431 */ /* 0x000fe200000001ff */
[----:B------:R-:W-:-:S05]  /*7c20*/  MOV R219, R224 ;  /* 0x000000e000db7202 */ /* 0x000fca0000000f00 */
[----:B------:R-:W-:-:S05]  /*7c30*/  FADD.FTZ R219, R218, R219 ;  /* 0x000000dbdadb7221 */ /* 0x000fca0000010000 */
[----:B------:R-:W-:-:S07]  /*7c40*/  MOV R226, R219 ;  /* 0x000000db00e27202 */ /* 0x000fce0000000f00 */
[----:B------:R-:W-:Y:S05]  /*7c50*/  WARPSYNC.COLLECTIVE R223, `(.L_x_52965) ;  /* 0x00000000df087348 */ /* 0x000fea0003c00000 */
[----:B------:R0:W1:Y:S02]  /*7c60*/  SHFL.BFLY P6, R224, R226, R225, R228 ;  /* 0x0c0000e1e2e07389 */ /* 0x00006400000c00e4 */
[----:B01----:R-:W-:Y:S05]  /*7c70*/  ENDCOLLECTIVE ;  /* 0x000000000000791b */ /* 0x003fea0003800000 */
.L_x_52965:
[----:B------:R-:W-:Y:S01]  /*7c80*/  HFMA2 R225, -RZ, RZ, 0, 4.76837158203125e-07 ;  /* 0x00000008ffe17431 */ /* 0x000fe200000001ff */
[----:B------:R-:W-:-:S05]  /*7c90*/  MOV R0, R224 ;  /* 0x000000e000007202 */ /* 0x000fca0000000f00 */
[----:B------:R-:W-:-:S05]  /*7ca0*/  FADD.FTZ R220, R219, R0 ;  /* 0x00000000dbdc7221 */ /* 0x000fca0000010000 */
[----:B------:R-:W-:-:S07]  /*7cb0*/  MOV R226, R220 ;  /* 0x000000dc00e27202 */ /* 0x000fce0000000f00 */
[----:B------:R-:W-:Y:S05]  /*7cc0*/  WARPSYNC.COLLECTIVE R223, `(.L_x_52966) ;  /* 0x00000000df087348 */ /* 0x000fea0003c00000 */
[----:B------:R0:W1:Y:S02]  /*7cd0*/  SHFL.BFLY P6, R224, R226, R225, R228 ;  /* 0x0c0000e1e2e07389 */ /* 0x00006400000c00e4 */
[----:B01----:R-:W-:Y:S05]  /*7ce0*/  ENDCOLLECTIVE ;  /* 0x000000000000791b */ /* 0x003fea0003800000 */
.L_x_52966:
[----:B------:R-:W-:Y:S01]  /*7cf0*/  HFMA2 R225, -RZ, RZ, 0, 9.5367431640625e-07 ;  /* 0x00000010ffe17431 */ /* 0x000fe200000001ff */
[----:B------:R-:W-:-:S05]  /*7d00*/  MOV R221, R224 ;  /* 0x000000e000dd7202 */ /* 0x000fca0000000f00 */
[----:B------:R-:W-:-:S05]  /*7d10*/  FADD.FTZ R221, R220, R221 ;  /* 0x000000dddcdd7221 */ /* 0x000fca0000010000 */
[----:B------:R-:W-:-:S07]  /*7d20*/  MOV R226, R221 ;  /* 0x000000dd00e27202 */ /* 0x000fce0000000f00 */
[----:B------:R-:W-:Y:S05]  /*7d30*/  WARPSYNC.COLLECTIVE R223, `(.L_x_52967) ;  /* 0x00000000df087348 */ /* 0x000fea0003c00000 */
[----:B------:R0:W1:Y:S02]  /*7d40*/  SHFL.BFLY P6, R224, R226, R225, R228 ;  /* 0x0c0000e1e2e07389 */ /* 0x00006400000c00e4 */
[----:B01----:R-:W-:Y:S05]  /*7d50*/  ENDCOLLECTIVE ;  /* 0x000000000000791b */ /* 0x003fea0003800000 */
.L_x_52967:
        /* <DEDUP_REMOVED lines=174> */
.L_x_52968:
[----:B------:R-:W-:Y:S01]  /*8840*/  HFMA2 R225, -RZ, RZ, 0, 1.1920928955078125e-07 ;  /* 0x00000002ffe17431 */ /* 0x000fe200000001ff */
[----:B------:R-:W-:-:S05]  /*8850*/  MOV R217, R224 ;  /* 0x000000e000d97202 */ /* 0x000fca0000000f00 */
[----:B------:R-:W-:-:S05]  /*8860*/  FADD.FTZ R217, R0, R217 ;  /* 0x000000d900d97221 */ /* 0x000fca0000010000 */
[----:B------:R-:W-:-:S07]  /*8870*/  MOV R226, R217 ;  /* 0x000000d900e27202 */ /* 0x000fce0000000f00 */
[----:B------:R-:W-:Y:S05]  /*8880*/  WARPSYNC.COLLECTIVE R223, `(.L_x_52969) ;  /* 0x00000000df087348 */ /* 0x000fea0003c00000 */
[----:B------:R0:W1:Y:S02]  /*8890*/  SHFL.BFLY P6, R224, R226, R225, R228 ;  /* 0x0c0000e1e2e07389 */ /* 0x00006400000c00e4 */
[----:B01----:R-:W-:Y:S05]  /*88a0*/  ENDCOLLECTIVE ;  /* 0x000000000000791b */ /* 0x003fea0003800000 */
.L_x_52969:
[----:B------:R-:W-:Y:S01]  /*88b0*/  HFMA2 R225, -RZ, RZ, 0, 2.384185791015625e-07 ;  /* 0x00000004ffe17431 */ /* 0x000fe200000001ff */
[----:B------:R-:W-:-:S05]  /*88c0*/  MOV R218, R224 ;  /* 0x000000e000da7202 */ /* 0x000fca0000000f00 */
[----:B------:R-:W-:-:S05]  /*88d0*/  FADD.FTZ R218, R217, R218 ;  /* 0x000000dad9da7221 */ /* 0x000fca0000010000 */
[----:B------:R-:W-:-:S07]  /*88e0*/  MOV R226, R218 ;  /* 0x000000da00e27202 */ /* 0x000fce0000000f00 */
[----:B------:R-:W-:Y:S05]  /*88f0*/  WARPSYNC.COLLECTIVE R223, `(.L_x_52970) ;  /* 0x00000000df087348 */ /* 0x000fea0003c00000 */
[----:B------:R0:W1:Y:S02]  /*8900*/  SHFL.BFLY P6, R224, R226, R225, R228 ;  /* 0x0c0000e1e2e07389 */ /* 0x00006400000c00e4 */
[----:B01----:R-:W-:Y:S05]  /*8910*/  ENDCOLLECTIVE ;  /* 0x000000000000791b */ /* 0x003fea0003800000 */
.L_x_52970:
[----:B------:R-:W-:Y:S01]  /*8920*/  HFMA2 R225, -RZ, RZ, 0, 4.76837158203125e-07 ;  /* 0x00000008ffe17431 */ /* 0x000fe200000001ff */
[----:B------:R-:W-:-:S05]  /*8930*/  MOV R219, R224 ;  /* 0x000000e000db7202 */ /* 0x000fca0000000f00 */
[----:B------:R-:W-:-:S05]  /*8940*/  FADD.FTZ R219, R218, R219 ;  /* 0x000000dbdadb7221 */ /* 0x000fca0000010000 */
[----:B------:R-:W-:-:S07]  /*8950*/  MOV R226, R219 ;  /* 0x000000db00e27202 */ /* 0x000fce0000000f00 */
[----:B------:R-:W-:Y:S05]  /*8960*/  WARPSYNC.COLLECTIVE R223, `(.L_x_52971) ;  /* 0x00000000df087348 */ /* 0x000fea0003c00000 */
[----:B------:R0:W1:Y:S02]  /*8970*/  SHFL.BFLY P6, R224, R226, R225, R228 ;  /* 0x0c0000e1e2e07389 */ /* 0x00006400000c00e4 */
[----:B01----:R-:W-:Y:S05]  /*8980*/  ENDCOLLECTIVE ;  /* 0x000000000000791b */ /* 0x003fea0003800000 */
.L_x_52971:
[----:B------:R-:W-:Y:S01]  /*8990*/  HFMA2 R225, -RZ, RZ, 0, 9.5367431640625e-07 ;  /* 0x00000010ffe17431 */ /* 0x000fe200000001ff */
[----:B------:R-:W-:-:S05]  /*89a0*/  MOV R220, R224 ;  /* 0x000000e000dc7202 */ /* 0x000fca0000000f00 */
[----:B------:R-:W-:-:S05]  /*89b0*/  FADD.FTZ R220, R219, R220 ;  /* 0x000000dcdbdc7221 */ /* 0x000fca0000010000 */
[----:B------:R-:W-:-:S07]  /*89c0*/  MOV R226, R220 ;  /* 0x000000dc00e27202 */ /* 0x000fce0000000f00 */
[----:B------:R-:W-:Y:S05]  /*89d0*/  WARPSYNC.COLLECTIVE R223, `(.L_x_52972) ;  /* 0x00000000df087348 */ /* 0x000fea0003c00000 */
[----:B------:R0:W1:Y:S02]  /*89e0*/  SHFL.BFLY P6, R224, R226, R225, R228 ;  /* 0x0c0000e1e2e07389 */ /* 0x00006400000c00e4 */
[----:B01----:R-:W-:Y:S05]  /*89f0*/  ENDCOLLECTIVE ;  /* 0x000000000000791b */ /* 0x003fea0003800000 */
.L_x_52972:
[----:B------:R-:W-:Y:S01]  /*8a00*/  MOV R221, R224 ;  /* 0x000000e000dd7202 */ /* 0x000fe20000000f00 */
[----:B------:R-:W-:Y:S06]  /*8a10*/  BRA `(.L_x_52973) ;  /* 0xffffffcc00c87947 */ /* 0x000fec000383ffff */
.L_x_52974:
        /* <DEDUP_REMOVED lines=14> */
.L_x_88516:


//--------------------- .text._ZN10layer_norm13ln_fwd_kernelINS_13Kernel_traitsI6__halfS2_fS2_fjLj2560ELj1ELj4ELj1ELj16ENS_18Kernel_traits_baseILj2560ES2_S2_fS2_fjLj128EEEEELb0ELb1ELb0ELb1EEEvNS_9FwdParamsE --------------------------
	.section	.text._ZN10layer_norm13ln_fwd_kernelINS_13Kernel_traitsI6__halfS2_fS2_fjLj2560ELj1ELj4ELj1ELj16ENS_18Kernel_traits_baseILj2560ES2_S2_fS2_fjLj128EEEEELb0ELb1ELb0ELb1EEEvNS_9FwdParamsE,"ax",@progbits
	.align	128
        .global         _ZN10layer_norm13ln_fwd_kernelINS_13Kernel_traitsI6__halfS2_fS2_fjLj2560ELj1ELj4ELj1ELj16ENS_18Kernel_traits_baseILj2560ES2_S2_fS2_fjLj128EEEEELb0ELb1ELb0ELb1EEEvNS_9FwdParamsE
        .type           _ZN10layer_norm13ln_fwd_kernelINS_13Kernel_traitsI6__halfS2_fS2_fjLj2560ELj1ELj4ELj1ELj16ENS_18Kernel_traits_baseILj2560ES2_S2_fS2_fjLj128EEEEELb0ELb1ELb0ELb1EEEvNS_9FwdParamsE,@function
        .size           _ZN10layer_norm13ln_fwd_kernelINS_13Kernel_traitsI6__halfS2_fS2_fjLj2560ELj1ELj4ELj1ELj16ENS_18Kernel_traits_baseILj2560ES2_S2_fS2_fjLj128EEEEELb0ELb1ELb0ELb1EEEvNS_9FwdParamsE,(.L_x_88517 - _ZN10layer_norm13ln_fwd_kernelINS_13Kernel_traitsI6__halfS2_fS2_fjLj2560ELj1ELj4ELj1ELj16ENS_18Kernel_traits_baseILj2560ES2_S2_fS2_fjLj128EEEEELb0ELb1ELb0ELb1EEEvNS_9FwdParamsE)
        .other          _ZN10layer_norm13ln_fwd_kernelINS_13Kernel_traitsI6__halfS2_fS2_fjLj2560ELj1ELj4ELj1ELj16ENS_18Kernel_traits_baseILj2560ES2_S2_fS2_fjLj128EEEEELb0ELb1ELb0ELb1EEEvNS_9FwdParamsE,@"STO_CUDA_ENTRY STV_DEFAULT"
_ZN10layer_norm13ln_fwd_kernelINS_13Kernel_traitsI6__halfS2_fS2_fjLj2560ELj1ELj4ELj1ELj16ENS_18Kernel_traits_baseILj2560ES2_S2_fS2_fjLj128EEEEELb0ELb1ELb0ELb1EEEvNS_9FwdParamsE:
.text._ZN10layer_norm13ln_fwd_kernelINS_13Kernel_traitsI6__halfS2_fS2_fjLj2560ELj1ELj4ELj1ELj16ENS_18Kernel_traits_baseILj2560ES2_S2_fS2_fjLj128EEEEELb0ELb1ELb0ELb1EEEvNS_9FwdParamsE:
        /* <DEDUP_REMOVED lines=45> */
.L_x_52975:
        /* <DEDUP_REMOVED lines=44> */
.L_x_52976:
[----:B------:R-:W1:Y:S01]  /*0590*/  S2UR UR4, SR_CTAID.X ;  /* 0x00000000000479c3 */ /* 0x000e620000002500 */
[----:B------:R-:W2:Y:S01]  /*05a0*/  LDCU UR5, c[0x0][0x384] ;  /* 0x00007080ff0577ac */ /* 0x000ea20008000800 */
[----:B0-----:R-:W-:Y:S01]  /*05b0*/  SHF.R.U32.HI R2, RZ, 0x5, R8 ;  /* 0x00000005ff027819 */ /* 0x001fe20000011608 */
[----:B-1----:R-:W-:-:S06]  /*05c0*/  USHF.L.U32 UR4, UR4, 0x2, URZ ;  /* 0x0000000204047899 */ /* 0x002fcc00080006ff */
[----:B------:R-:W-:-:S04]  /*05d0*/  LOP3.LUT R2, R2, UR4, RZ, 0xfc, !PT ;  /* 0x0000000402027c12 */ /* 0x000fc8000f8efcff */
[----:B--2---:R-:W-:-:S13]  /*05e0*/  ISETP.GE.AND P0, PT, R2, UR5, PT ;  /* 0x0000000502007c0c */ /* 0x004fda000bf06270 */
        /* <DEDUP_REMOVED lines=8> */
.L_x_52998:
[----:B--2---:R-:W0:Y:S01]  /*0670*/  @P0 LDC.64 R4, c[0x0][0x3e0] ;  /* 0x0000f800ff040b82 */ /* 0x004e220000000a00 */
[----:B------:R-:W-:-:S05]  /*0680*/  IMAD R3, R2, UR10, RZ ;  /* 0x0000000a02037c24 */ /* 0x000fca000f8e02ff */
[----:B------:R-:W-:Y:S02]  /*0690*/  SHF.R.S32.HI R6, RZ, 0x1f, R3 ;  /* 0x0000001fff067819 */ /* 0x000fe40000011403 */
[----:B------:R-:W1:Y:S02]  /*06a0*/  LDC.64 R212, c[0x0][0x390] ;  /* 0x0000e400ffd47b82 */ /* 0x000e640000000a00 */
[----:B------:R-:W-:-:S04]  /*06b0*/  LEA.HI R3, R6, R3, RZ, 0x3 ;  /* 0x0000000306037211 */ /* 0x000fc800078f18ff */
[----:B------:R-:W-:Y:S01]  /*06c0*/  LEA.HI.SX32 R220, R3, R0, 0x1d ;  /* 0x0000000003dc7211 */ /* 0x000fe200078feaff */
[----:B0-----:R-:W-:-:S06]  /*06d0*/  @P0 IMAD.WIDE R4, R2, 0x2, R4 ;  /* 0x0000000202040825 */ /* 0x001fcc00078e0204 */
[----:B------:R-:W2:Y:S01]  /*06e0*/  @P0 LDG.E.U16 R4, desc[UR6][R4.64] ;  /* 0x0000000604040981 */ /* 0x000ea2000c1e1500 */
[----:B-1----:R-:W-:-:S05]  /*06f0*/  IMAD.WIDE.U32 R6, R220, 0x10, R212 ;  /* 0x00000010dc067825 */ /* 0x002fca00078e00d4 */
[----:B-----5:R0:W5:Y:S01]  /*0700*/  LDG.E.128 R16, desc[UR6][R6.64] ;  /* 0x0000000606107981 */ /* 0x020162000c1e1d00 */
[----:B------:R-:W-:Y:S01]  /*0710*/  ISETP.NE.U32.AND P1, PT, RZ, UR8, PT ;  /* 0x00000008ff007c0c */ /* 0x000fe2000bf25070 */
[----:B------:R-:W-:-:S03]  /*0720*/  HFMA2 R216, -RZ, RZ, 1.875, 0 ;  /* 0x3f800000ffd87431 */ /* 0x000fc600000001ff */
[----:B------:R-:W-:Y:S01]  /*0730*/  ISETP.NE.AND.EX P1, PT, RZ, UR9, PT, P1 ;  /* 0x00000009ff007c0c */ /* 0x000fe2000bf25310 */
[----:B--2---:R-:W-:-:S12]  /*0740*/  @P0 HADD2.F32 R216, -RZ, R4.H0_H0 ;  /* 0x20000004ffd80230 */ /* 0x004fd80000004100 */
[----:B0-----:R-:W-:Y:S05]  /*0750*/  @!P1 BRA `(.L_x_52977) ;  /* 0x0000000000949947 */ /* 0x001fea0003800000 */
[----:B------:R-:W0:Y:S02]  /*0760*/  LDC.64 R4, c[0x0][0x3a0] ;  /* 0x0000e800ff047b82 */ /* 0x000e240000000a00 */
[----:B0-----:R-:W-:-:S05]  /*0770*/  IMAD.WIDE.U32 R4, R220, 0x20, R4 ;  /* 0x00000020dc047825 */ /* 0x001fca00078e0004 */
[----:B------:R-:W2:Y:S04]  /*0780*/  LDG.E.128 R88, desc[UR6][R4.64] ;  /* 0x0000000604587981 */ /* 0x000ea8000c1e1d00 */
[----:B------:R0:W3:Y:S01]  /*0790*/  LDG.E.128 R84, desc[UR6][R4.64+0x10] ;  /* 0x0000100604547981 */ /* 0x0000e2000c1e1d00 */
[----:B-----5:R-:W-:Y:S02]  /*07a0*/  HADD2.F32 R7, -RZ, R16.H1_H1 ;  /* 0x30000010ff077230 */ /* 0x020fe40000004100 */
[--C-:B------:R-:W-:Y:S02]  /*07b0*/  HADD2.F32 R11, -RZ, R17.reuse.H1_H1 ;  /* 0x30000011ff0b7230 */ /* 0x100fe40000004100 */
[----:B------:R-:W-:Y:S02]  /*07c0*/  HADD2.F32 R9, -RZ, R17.H0_H0 ;  /* 0x20000011ff097230 */ /* 0x000fe40000004100 */
[----:B------:R-:W-:-:S02]  /*07d0*/  HADD2.F32 R17, -RZ, R19.H0_H0 ;  /* 0x20000013ff117230 */ /* 0x000fc40000004100 */
[-C--:B------:R-:W-:Y:S01]  /*07e0*/  FMUL.FTZ R6, R11, R216.reuse ;  /* 0x000000d80b067220 */ /* 0x080fe20000410000 */
[----:B------:R-:W-:Y:S02]  /*07f0*/  HADD2.F32 R81, -RZ, R128.H1_H1 ;  /* 0x30000080ff517230 */ /* 0x000fe40000004100 */
[-C--:B0-----:R-:W-:Y:S01]  /*0800*/  FMUL.FTZ R4, R7, R216.reuse ;  /* 0x000000d807047220 */ /* 0x081fe20000410000 */
[----:B------:R-:W-:Y:S02]  /*0810*/  HADD2.F32 R83, -RZ, R129.H1_H1 ;  /* 0x30000081ff537230 */ /* 0x000fe40000004100 */
[-C--:B------:R-:W-:Y:S01]  /*0820*/  FMUL.FTZ R9, R9, R216.reuse ;  /* 0x000000d809097220 */ /* 0x080fe20000410000 */
[----:B------:R-:W-:Y:S02]  /*0830*/  HADD2.F32 R3, -RZ, R16.H0_H0 ;  /* 0x20000010ff037230 */ /* 0x000fe40000004100 */
[----:B------:R-:W-:Y:S01]  /*0840*/  FMUL.FTZ R17, R17, R216 ;  /* 0x000000d811117220 */ /* 0x000fe20000410000 */
[----:B------:R-:W-:-:S02]  /*0850*/  HADD2.F32 R13, -RZ, R18.H0_H0 ;  /* 0x20000012ff0d7230 */ /* 0x000fc40000004100 */
[----:B------:R-:W-:Y:S02]  /*0860*/  HADD2.F32 R15, -RZ, R18.H1_H1 ;  /* 0x30000012ff0f7230 */ /* 0x000fe40000004100 */
[-C--:B------:R-:W-:Y:S01]  /*0870*/  FMUL.FTZ R3, R3, R216.reuse ;  /* 0x000000d803037220 */ /* 0x080fe20000410000 */
[----:B------:R-:W-:Y:S02]  /*0880*/  HADD2.F32 R19, -RZ, R19.H1_H1 ;  /* 0x30000013ff137230 */ /* 0x000fe40000004100 */
[----:B------:R-:W-:Y:S01]  /*0890*/  FMUL.FTZ R13, R13, R216 ;  /* 0x000000d80d0d7220 */ /* 0x000fe20000410000 */
[----:B------:R-:W-:Y:S02]  /*08a0*/  HADD2.F32 R80, -RZ, R128.H0_H0 ;  /* 0x20000080ff507230 */ /* 0x000fe40000004100 */
[----:B------:R-:W-:Y:S02]  /*08b0*/  HADD2.F32 R82, -RZ, R129.H0_H0 ;  /* 0x20000081ff527230 */ /* 0x000fe40000004100 */
[----:B------:R-:W-:-:S02]  /*08c0*/  HADD2.F32 R76, -RZ, R130.H0_H0 ;  /* 0x20000082ff4c7230 */ /* 0x000fc40000004100 */
[----:B------:R-:W-:Y:S02]  /*08d0*/  HADD2.F32 R77, -RZ, R130.H1_H1 ;  /* 0x30000082ff4d7230 */ /* 0x000fe40000004100 */
[--C-:B------:R-:W-:Y:S02]  /*08e0*/  HADD2.F32 R78, -RZ, R131.reuse.H0_H0 ;  /* 0x20000083ff4e7230 */ /* 0x100fe40000004100 */
[----:B------:R-:W-:Y:S02]  /*08f0*/  HADD2.F32 R79, -RZ, R131.H1_H1 ;  /* 0x30000083ff4f7230 */ /* 0x000fe40000004100 */
[----:B--2---:R-:W-:Y:S01]  /*0900*/  FFMA.FTZ R81, R4, R81, R89 ;  /* 0x0000005104517223 */ /* 0x004fe20000010059 */
[----:B------:R-:W-:Y:S01]  /*0910*/  FFMA.FTZ R83, R6, R83, R91 ;  /* 0x0000005306537223 */ /* 0x000fe2000001005b */
[-C--:B------:R-:W-:Y:S01]  /*0920*/  FMUL.FTZ R4, R15, R216.reuse ;  /* 0x000000d80f047220 */ /* 0x080fe20000410000 */
[----:B------:R-:W-:Y:S01]  /*0930*/  FMUL.FTZ R6, R19, R216 ;  /* 0x000000d813067220 */ /* 0x000fe20000410000 */
[----:B------:R-:W-:Y:S01]  /*0940*/  FFMA.FTZ R80, R3, R80, R88 ;  /* 0x0000005003507223 */ /* 0x000fe20000010058 */
[----:B------:R-:W-:Y:S01]  /*0950*/  FFMA.FTZ R82, R9, R82, R90 ;  /* 0x0000005209527223 */ /* 0x000fe2000001005a */
[----:B---3--:R-:W-:Y:S01]  /*0960*/  FFMA.FTZ R76, R13, R76, R84 ;  /* 0x0000004c0d4c7223 */ /* 0x008fe20000010054 */
[----:B------:R-:W-:Y:S01]  /*0970*/  FFMA.FTZ R77, R4, R77, R85 ;  /* 0x0000004d044d7223 */ /* 0x000fe20000010055 */
[----:B------:R-:W-:Y:S01]  /*0980*/  FFMA.FTZ R78, R17, R78, R86 ;  /* 0x0000004e114e7223 */ /* 0x000fe20000010056 */
[----:B------:R-:W-:Y:S01]  /*0990*/  FFMA.FTZ R79, R6, R79, R87 ;  /* 0x0000004f064f7223 */ /* 0x000fe20000010057 */
[----:B------:R-:W-:Y:S06]  /*09a0*/  BRA `(.L_x_52978) ;  /* 0x0000000000807947 */ /* 0x000fec0003800000 */
.L_x_52977:
[--C-:B-----5:R-:W-:Y:S02]  /*09b0*/  HADD2.F32 R7, -RZ, R17.reuse.H0_H0 ;  /* 0x20000011ff077230 */ /* 0x120fe40000004100 */
[----:B------:R-:W-:Y:S02]  /*09c0*/  HADD2.F32 R5, -RZ, R16.H1_H1 ;  /* 0x30000010ff057230 */ /* 0x000fe40000004100 */
[----:B------:R-:W-:Y:S02]  /*09d0*/  HADD2.F32 R17, -RZ, R17.H1_H1 ;  /* 0x30000011ff117230 */ /* 0x000fe40000004100 */
[-C--:B------:R-:W-:Y:S01]  /*09e0*/  FMUL.FTZ R7, R7, R216.reuse ;  /* 0x000000d807077220 */ /* 0x080fe20000410000 */
[----:B------:R-:W-:Y:S02]  /*09f0*/  HADD2.F32 R4, -RZ, R128.H1_H1 ;  /* 0x30000080ff047230 */ /* 0x000fe40000004100 */
[----:B------:R-:W-:Y:S01]  /*0a00*/  FMUL.FTZ R5, R5, R216 ;  /* 0x000000d805057220 */ /* 0x000fe20000410000 */
[----:B------:R-:W-:-:S02]  /*0a10*/  HADD2.F32 R6, -RZ, R129.H1_H1 ;  /* 0x30000081ff067230 */ /* 0x000fc40000004100 */
[----:B------:R-:W-:Y:S01]  /*0a20*/  FMUL.FTZ R17, R17, R216 ;  /* 0x000000d811117220 */ /* 0x000fe20000410000 */
[----:B------:R-:W-:Y:S02]  /*0a30*/  HADD2.F32 R13, -RZ, R19.H0_H0 ;  /* 0x20000013ff0d7230 */ /* 0x000fe40000004100 */
[----:B------:R-:W-:Y:S01]  /*0a40*/  FMUL.FTZ R81, R5, R4 ;  /* 0x0000000405517220 */ /* 0x000fe20000410000 */
[----:B------:R-:W-:Y:S02]  /*0a50*/  HADD2.F32 R3, -RZ, R16.H0_H0 ;  /* 0x20000010ff037230 */ /* 0x000fe40000004100 */
[----:B------:R-:W-:Y:S01]  /*0a60*/  FMUL.FTZ R83, R17, R6 ;  /* 0x0000000611537220 */ /* 0x000fe20000410000 */
[--C-:B------:R-:W-:Y:S02]  /*0a70*/  HADD2.F32 R9, -RZ, R18.reuse.H0_H0 ;  /* 0x20000012ff097230 */ /* 0x100fe40000004100 */
        /* <DEDUP_REMOVED lines=10> */
[----:B------:R-:W-:Y:S01]  /*0b20*/  FMUL.FTZ R80, R3, R80 ;  /* 0x0000005003507220 */ /* 0x000fe20000410000 */
[----:B------:R-:W-:Y:S02]  /*0b30*/  HADD2.F32 R4, -RZ, R130.H1_H1 ;  /* 0x30000082ff047230 */ /* 0x000fe40000004100 */
[----:B------:R-:W-:Y:S01]  /*0b40*/  FMUL.FTZ R82, R7, R82 ;  /* 0x0000005207527220 */ /* 0x000fe20000410000 */
[--C-:B------:R-:W-:Y:S02]  /*0b50*/  HADD2.F32 R78, -RZ, R131.reuse.H0_H0 ;  /* 0x20000083ff4e7230 */ /* 0x100fe40000004100 */
[----:B------:R-:W-:Y:S01]  /*0b60*/  FMUL.FTZ R76, R9, R76 ;  /* 0x0000004c094c7220 */ /* 0x000fe20000410000 */
[----:B------:R-:W-:Y:S02]  /*0b70*/  HADD2.F32 R6, -RZ, R131.H1_H1 ;  /* 0x30000083ff067230 */ /* 0x000fe40000004100 */
[----:B------:R-:W-:Y:S01]  /*0b80*/  FMUL.FTZ R77, R11, R4 ;  /* 0x000000040b4d7220 */ /* 0x000fe20000410000 */
[----:B------:R-:W-:-:S02]  /*0b90*/  FMUL.FTZ R78, R13, R78 ;  /* 0x0000004e0d4e7220 */ /* 0x000fc40000410000 */
[----:B------:R-:W-:-:S07]  /*0ba0*/  FMUL.FTZ R79, R19, R6 ;  /* 0x00000006134f7220 */ /* 0x000fce0000410000 */
.L_x_52978:
[----:B------:R-:W0:Y:S01]  /*0bb0*/  LDC.64 R222, c[0x0][0x3a8] ;  /* 0x0000ea00ffde7b82 */ /* 0x000e220000000a00 */
[----:B------:R-:W-:-:S05]  /*0bc0*/  IADD3 R6, PT, PT, R220, 0x20, RZ ;  /* 0x00000020dc067810 */ /* 0x000fca0007ffe0ff */
[----:B------:R-:W-:Y:S02]  /*0bd0*/  IMAD.WIDE.U32 R8, R6, 0x10, R212 ;  /* 0x0000001006087825 */ /* 0x000fe400078e00d4 */
[----:B------:R-:W1:Y:S02]  /*0be0*/  @P1 LDC.64 R10, c[0x0][0x3a0] ;  /* 0x0000e800ff0a1b82 */ /* 0x000e640000000a00 */
[----:B0-----:R-:W-:-:S05]  /*0bf0*/  IMAD.WIDE.U32 R4, R220, 0x20, R222 ;  /* 0x00000020dc047825 */ /* 0x001fca00078e00de */
[----:B------:R0:W-:Y:S01]  /*0c00*/  STG.E.128 desc[UR6][R4.64], R80 ;  /* 0x0000005004007986 */ /* 0x0001e2000c101d06 */
[----:B-1----:R-:W-:-:S03]  /*0c10*/  @P1 IMAD.WIDE.U32 R10, R6, 0x20, R10 ;  /* 0x00000020060a1825 */ /* 0x002fc600078e000a */
[----:B------:R0:W-:Y:S04]  /*0c20*/  STG.E.128 desc[UR6][R4.64+0x10], R76 ;  /* 0x0000104c04007986 */ /* 0x0001e8000c101d06 */
[----:B------:R0:W5:Y:S04]  /*0c30*/  @P1 LDG.E.128 R88, desc[UR6][R10.64] ;  /* 0x000000060a581981 */ /* 0x000168000c1e1d00 */
[----:B------:R0:W5:Y:S04]  /*0c40*/  @P1 LDG.E.128 R84, desc[UR6][R10.64+0x10] ;  /* 0x000010060a541981 */ /* 0x000168000c1e1d00 */
[----:B------:R0:W5:Y:S01]  /*0c50*/  LDG.E.128 R16, desc[UR6][R8.64] ;  /* 0x0000000608107981 */ /* 0x000162000c1e1d00 */
[----:B------:R-:W-:Y:S05]  /*0c60*/  @!P1 BRA `(.L_x_52979) ;  /* 0x0000000000849947 */ /* 0x000fea0003800000 */
[----:B0----5:R-:W-:Y:S02]  /*0c70*/  HADD2.F32 R5, -RZ, R16.H1_H1 ;  /* 0x30000010ff057230 */ /* 0x021fe40000004100 */
[--C-:B------:R-:W-:Y:S02]  /*0c80*/  HADD2.F32 R9, -RZ, R17.reuse.H1_H1 ;  /* 0x30000011ff097230 */ /* 0x100fe40000004100 */
[----:B------:R-:W-:Y:S02]  /*0c90*/  HADD2.F32 R7, -RZ, R17.H0_H0 ;  /* 0x20000011ff077230 */ /* 0x000fe40000004100 */
[-C--:B------:R-:W-:Y:S01]  /*0ca0*/  FMUL.FTZ R4, R5, R216.reuse ;  /* 0x000000d805047220 */ /* 0x080fe20000410000 */
[----:B------:R-:W-:Y:S02]  /*0cb0*/  HADD2.F32 R73, -RZ, R124.H1_H1 ;  /* 0x3000007cff497230 */ /* 0x000fe40000004100 */
[----:B------:R-:W-:Y:S01]  /*0cc0*/  FMUL.FTZ R8, R9, R216 ;  /* 0x000000d809087220 */ /* 0x000fe20000410000 */
[----:B------:R-:W-:-:S02]  /*0cd0*/  HADD2.F32 R75, -RZ, R125.H1_H1 ;  /* 0x3000007dff4b7230 */ /* 0x000fc40000004100 */
[-C--:B------:R-:W-:Y:S01]  /*0ce0*/  FMUL.FTZ R7, R7, R216.reuse ;  /* 0x000000d807077220 */ /* 0x080fe20000410000 */
[----:B------:R-:W-:Y:S02]  /*0cf0*/  HADD2.F32 R3, -RZ, R16.H0_H0 ;  /* 0x20000010ff037230 */ /* 0x000fe40000004100 */
[----:B------:R-:W-:Y:S01]  /*0d00*/  FFMA.FTZ R73, R4, R73, R89 ;  /* 0x0000004904497223 */ /* 0x000fe20000010059 */
[--C-:B------:R-:W-:Y:S02]  /*0d10*/  HADD2.F32 R11, -RZ, R18.reuse.H0_H0 ;  /* 0x20000012ff0b7230 */ /* 0x100fe40000004100 */
[----:B------:R-:W-:Y:S01]  /*0d20*/  FFMA.FTZ R75, R8, R75, R91 ;  /* 0x0000004b084b7223 */ /* 0x000fe2000001005b */
[----:B------:R-:W-:Y:S02]  /*0d30*/  HADD2.F32 R13, -RZ, R18.H1_H1 ;  /* 0x30000012ff0d7230 */ /* 0x000fe40000004100 */
        /* <DEDUP_REMOVED lines=10> */
[----:B------:R-:W-:Y:S01]  /*0de0*/  FFMA.FTZ R72, R3, R72, R88 ;  /* 0x0000004803487223 */ /* 0x000fe20000010058 */
[----:B------:R-:W-:Y:S02]  /*0df0*/  HADD2.F32 R69, -RZ, R126.H1_H1 ;  /* 0x3000007eff457230 */ /* 0x000fe40000004100 */
[----:B------:R-:W-:Y:S01]  /*0e00*/  FFMA.FTZ R74, R7, R74, R90 ;  /* 0x0000004a074a7223 */ /* 0x000fe2000001005a */
[--C-:B------:R-:W-:Y:S02]  /*0e10*/  HADD2.F32 R70, -RZ, R127.reuse.H0_H0 ;  /* 0x2000007fff467230 */ /* 0x100fe40000004100 */
[----:B------:R-:W-:Y:S01]  /*0e20*/  FFMA.FTZ R68, R11, R68, R84 ;  /* 0x000000440b447223 */ /* 0x000fe20000010054 */
[----:B------:R-:W-:Y:S02]  /*0e30*/  HADD2.F32 R71, -RZ, R127.H1_H1 ;  /* 0x3000007fff477230 */ /* 0x000fe40000004100 */
[----:B------:R-:W-:Y:S01]  /*0e40*/  FFMA.FTZ R69, R4, R69, R85 ;  /* 0x0000004504457223 */ /* 0x000fe20000010055 */
[----:B------:R-:W-:-:S02]  /*0e50*/  FFMA.FTZ R70, R15, R70, R86 ;  /* 0x000000460f467223 */ /* 0x000fc40000010056 */
[----:B------:R-:W-:Y:S01]  /*0e60*/  FFMA.FTZ R71, R8, R71, R87 ;  /* 0x0000004708477223 */ /* 0x000fe20000010057 */
[----:B------:R-:W-:Y:S06]  /*0e70*/  BRA `(.L_x_52980) ;  /* 0x0000000000807947 */ /* 0x000fec0003800000 */
.L_x_52979:
[--C-:B-----5:R-:W-:Y:S02]  /*0e80*/  HADD2.F32 R7, -RZ, R17.reuse.H0_H0 ;  /* 0x20000011ff077230 */ /* 0x120fe40000004100 */
[----:B0-----:R-:W-:Y:S02]  /*0e90*/  HADD2.F32 R5, -RZ, R16.H1_H1 ;  /* 0x30000010ff057230 */ /* 0x001fe40000004100 */
        /* <DEDUP_REMOVED lines=30> */
.L_x_52980:
[----:B------:R-:W0:Y:S01]  /*1080*/  @P1 LDC.64 R12, c[0x0][0x3a0] ;  /* 0x0000e800ff0c1b82 */ /* 0x000e220000000a00 */
[----:B------:R-:W-:Y:S01]  /*1090*/  IADD3 R10, PT, PT, R220, 0x40, RZ ;  /* 0x00000040dc0a7810 */ /* 0x000fe20007ffe0ff */
[----:B------:R-:W-:-:S04]  /*10a0*/  IMAD.WIDE.U32 R4, R6, 0x20, R222 ;  /* 0x0000002006047825 */ /* 0x000fc800078e00de */
[C---:B------:R-:W-:Y:S01]  /*10b0*/  IMAD.WIDE.U32 R8, R10.reuse, 0x10, R212 ;  /* 0x000000100a087825 */ /* 0x040fe200078e00d4 */
[----:B------:R1:W-:Y:S04]  /*10c0*/  STG.E.128 desc[UR6][R4.64], R72 ;  /* 0x0000004804007986 */ /* 0x0003e8000c101d06 */
[----:B------:R1:W-:Y:S04]  /*10d0*/  STG.E.128 desc[UR6][R4.64+0x10], R68 ;  /* 0x0000104404007986 */ /* 0x0003e8000c101d06 */
[----:B------:R1:W5:Y:S01]  /*10e0*/  LDG.E.128 R16, desc[UR6][R8.64] ;  /* 0x0000000608107981 */ /* 0x000362000c1e1d00 */
[----:B0-----:R-:W-:-:S05]  /*10f0*/  @P1 IMAD.WIDE.U32 R12, R10, 0x20, R12 ;  /* 0x000000200a0c1825 */ /* 0x001fca00078e000c */
[----:B------:R1:W5:Y:S04]  /*1100*/  @P1 LDG.E.128 R88, desc[UR6][R12.64] ;  /* 0x000000060c581981 */ /* 0x000368000c1e1d00 */
[----:B------:R1:W5:Y:S01]  /*1110*/  @P1 LDG.E.128 R84, desc[UR6][R12.64+0x10] ;  /* 0x000010060c541981 */ /* 0x000362000c1e1d00 */
[----:B------:R-:W-:Y:S05]  /*1120*/  @!P1 BRA `(.L_x_52981) ;  /* 0x0000000000849947 */ /* 0x000fea0003800000 */
[----:B-1---5:R-:W-:Y:S02]  /*1130*/  HADD2.F32 R5, -RZ, R16.H1_H1 ;  /* 0x30000010ff057230 */ /* 0x022fe40000004100 */
        /* <DEDUP_REMOVED lines=32> */
.L_x_52981:
[--C-:B-----5:R-:W-:Y:S02]  /*1340*/  HADD2.F32 R7, -RZ, R17.reuse.H0_H0 ;  /* 0x20000011ff077230 */ /* 0x120fe40000004100 */
[----:B-1----:R-:W-:Y:S02]  /*1350*/  HADD2.F32 R5, -RZ, R16.H1_H1 ;  /* 0x30000010ff057230 */ /* 0x002fe40000004100 */
        /* <DEDUP_REMOVED lines=30> */
.L_x_52982:
        /* <DEDUP_REMOVED lines=15> */
[----:B------:R-:W-:Y:S02]  /*1630*/  HADD2.F32 R17, -RZ, R19.H0_H0 ;  /* 0x20000013ff117230 */ /* 0x000fe40000004100 */
[----:B------:R-:W-:Y:S01]  /*1640*/  FMUL.FTZ R8, R11, R216 ;  /* 0x000000d80b087220 */ /* 0x000fe20000410000 */
[----:B------:R-:W-:-:S02]  /*1650*/  HADD2.F32 R57, -RZ, R116.H1_H1 ;  /* 0x30000074ff397230 */ /* 0x000fc40000004100 */
[-C--:B------:R-:W-:Y:S01]  /*1660*/  FMUL.FTZ R7, R7, R216.reuse ;  /* 0x000000d807077220 */ /* 0x080fe20000410000 */
[----:B------:R-:W-:Y:S02]  /*1670*/  HADD2.F32 R59, -RZ, R117.H1_H1 ;  /* 0x30000075ff3b7230 */ /* 0x000fe40000004100 */
[----:B------:R-:W-:Y:S01]  /*1680*/  FMUL.FTZ R17, R17, R216 ;  /* 0x000000d811117220 */ /* 0x000fe20000410000 */
[----:B------:R-:W-:Y:S02]  /*1690*/  HADD2.F32 R3, -RZ, R16.H0_H0 ;  /* 0x20000010ff037230 */ /* 0x000fe40000004100 */
[----:B------:R-:W-:Y:S01]  /*16a0*/  FFMA.FTZ R57, R4, R57, R89 ;  /* 0x0000003904397223 */ /* 0x000fe20000010059 */
[--C-:B------:R-:W-:Y:S02]  /*16b0*/  HADD2.F32 R13, -RZ, R18.reuse.H0_H0 ;  /* 0x20000012ff0d7230 */ /* 0x100fe40000004100 */
[----:B------:R-:W-:Y:S01]  /*16c0*/  FFMA.FTZ R59, R8, R59, R91 ;  /* 0x0000003b083b7223 */ /* 0x000fe2000001005b */
        /* <DEDUP_REMOVED lines=19> */
.L_x_52983:
        /* <DEDUP_REMOVED lines=32> */
.L_x_52984:
[----:B------:R-:W0:Y:S01]  /*1a00*/  @P1 LDC.64 R16, c[0x0][0x3a0] ;  /* 0x0000e800ff101b82 */ /* 0x000e220000000a00 */
[----:B------:R-:W-:Y:S01]  /*1a10*/  IADD3 R8, PT, PT, R220, 0x80, RZ ;  /* 0x00000080dc087810 */ /* 0x000fe20007ffe0ff */
[----:B------:R-:W-:-:S04]  /*1a20*/  IMAD.WIDE.U32 R4, R9, 0x20, R222 ;  /* 0x0000002009047825 */ /* 0x000fc800078e00de */
[C---:B------:R-:W-:Y:S01]  /*1a30*/  IMAD.WIDE.U32 R12, R8.reuse, 0x10, R212 ;  /* 0x00000010080c7825 */ /* 0x040fe200078e00d4 */
[----:B------:R1:W-:Y:S04]  /*1a40*/  STG.E.128 desc[UR6][R4.64], R56 ;  /* 0x0000003804007986 */ /* 0x0003e8000c101d06 */
[----:B------:R1:W-:Y:S04]  /*1a50*/  STG.E.128 desc[UR6][R4.64+0x10], R52 ;  /* 0x0000103404007986 */ /* 0x0003e8000c101d06 */
[----:B------:R-:W5:Y:S01]  /*1a60*/  LDG.E.128 R12, desc[UR6][R12.64] ;  /* 0x000000060c0c7981 */ /* 0x000f62000c1e1d00 */
[----:B0-----:R-:W-:-:S05]  /*1a70*/  @P1 IMAD.WIDE.U32 R16, R8, 0x20, R16 ;  /* 0x0000002008101825 */ /* 0x001fca00078e0010 */
[----:B------:R1:W5:Y:S04]  /*1a80*/  @P1 LDG.E.128 R88, desc[UR6][R16.64] ;  /* 0x0000000610581981 */ /* 0x000368000c1e1d00 */
[----:B------:R1:W5:Y:S01]  /*1a90*/  @P1 LDG.E.128 R84, desc[UR6][R16.64+0x10] ;  /* 0x0000100610541981 */ /* 0x000362000c1e1d00 */
[----:B------:R-:W-:Y:S05]  /*1aa0*/  @!P1 BRA `(.L_x_52985) ;  /* 0x0000000000849947 */ /* 0x000fea0003800000 */
[--C-:B-----5:R-:W-:Y:S02]  /*1ab0*/  HADD2.F32 R7, -RZ, R13.reuse.H0_H0 ;  /* 0x2000000dff077230 */ /* 0x120fe40000004100 */
[--C-:B-1----:R-:W-:Y:S02]  /*1ac0*/  HADD2.F32 R5, -RZ, R12.reuse.H1_H1 ;  /* 0x3000000cff057230 */ /* 0x102fe40000004100 */
        /* <DEDUP_REMOVED lines=9> */
[----:B------:R-:W-:Y:S01]  /*1b60*/  FMUL.FTZ R19, R19, R216 ;  /* 0x000000d813137220 */ /* 0x000fe20000410000 */
[--C-:B------:R-:W-:Y:S02]  /*1b70*/  HADD2.F32 R11, -RZ, R14.reuse.H0_H0 ;  /* 0x2000000eff0b7230 */ /* 0x100fe40000004100 */
[----:B------:R-:W-:Y:S01]  /*1b80*/  FFMA.FTZ R49, R4, R49, R89 ;  /* 0x0000003104317223 */ /* 0x000fe20000010059 */
[----:B------:R-:W-:-:S02]  /*1b90*/  HADD2.F32 R17, -RZ, R14.H1_H1 ;  /* 0x3000000eff117230 */ /* 0x000fc40000004100 */
[----:B------:R-:W-:Y:S01]  /*1ba0*/  FFMA.FTZ R51, R12, R51, R91 ;  /* 0x000000330c337223 */ /* 0x000fe2000001005b */
        /* <DEDUP_REMOVED lines=17> */
.L_x_52985:
[--C-:B-----5:R-:W-:Y:S02]  /*1cc0*/  HADD2.F32 R7, -RZ, R13.reuse.H0_H0 ;  /* 0x2000000dff077230 */ /* 0x120fe40000004100 */
[--C-:B-1----:R-:W-:Y:S02]  /*1cd0*/  HADD2.F32 R5, -RZ, R12.reuse.H1_H1 ;  /* 0x3000000cff057230 */ /* 0x102fe40000004100 */
[----:B------:R-:W-:Y:S02]  /*1ce0*/  HADD2.F32 R13, -RZ, R13.H1_H1 ;  /* 0x3000000dff0d7230 */ /* 0x000fe40000004100 */
        /* <DEDUP_REMOVED lines=29> */
.L_x_52986:
        /* <DEDUP_REMOVED lines=44> */
.L_x_52987:
        /* <DEDUP_REMOVED lines=32> */
.L_x_52988:
        /* <DEDUP_REMOVED lines=11> */
[--C-:B-1---5:R-:W-:Y:S02]  /*2430*/  HADD2.F32 R17, -RZ, R13.reuse.H0_H0 ;  /* 0x2000000dff117230 */ /* 0x122fe40000004100 */
[--C-:B------:R-:W-:Y:S02]  /*2440*/  HADD2.F32 R11, -RZ, R12.reuse.H1_H1 ;  /* 0x3000000cff0b7230 */ /* 0x100fe40000004100 */
        /* <DEDUP_REMOVED lines=31> */
.L_x_52989:
[--C-:B-1---5:R-:W-:Y:S02]  /*2640*/  HADD2.F32 R17, -RZ, R13.reuse.H0_H0 ;  /* 0x2000000dff117230 */ /* 0x122fe40000004100 */
[--C-:B------:R-:W-:Y:S02]  /*2650*/  HADD2.F32 R11, -RZ, R12.reuse.H1_H1 ;  /* 0x3000000cff0b7230 */ /* 0x100fe40000004100 */
        /* <DEDUP_REMOVED lines=30> */
.L_x_52990:
        /* <DEDUP_REMOVED lines=12> */
[--C-:B-1----:R-:W-:Y:S02]  /*2900*/  HADD2.F32 R19, -RZ, R13.reuse.H0_H0 ;  /* 0x2000000dff137230 */ /* 0x102fe40000004100 */
        /* <DEDUP_REMOVED lines=9> */
[----:B------:R-:W-:Y:S01]  /*29a0*/  FFMA.FTZ R24, R11, R24, R88 ;  /* 0x000000180b187223 */ /* 0x000fe20000010058 */
[----:B------:R-:W-:Y:S02]  /*29b0*/  HADD2.F32 R25, -RZ, R100.H1_H1 ;  /* 0x30000064ff197230 */ /* 0x000fe40000004100 */
[----:B------:R-:W-:Y:S01]  /*29c0*/  FMUL.FTZ R21, R21, R216 ;  /* 0x000000d815157220 */ /* 0x000fe20000410000 */
[----:B------:R-:W-:-:S02]  /*29d0*/  HADD2.F32 R27, -RZ, R101.H1_H1 ;  /* 0x30000065ff1b7230 */ /* 0x000fc40000004100 */
[-C--:B------:R-:W-:Y:S01]  /*29e0*/  FMUL.FTZ R215, R215, R216.reuse ;  /* 0x000000d8d7d77220 */ /* 0x080fe20000410000 */
[----:B------:R-:W-:Y:S02]  /*29f0*/  HADD2.F32 R23, -RZ, R14.H1_H1 ;  /* 0x3000000eff177230 */ /* 0x000fe40000004100 */
[----:B------:R-:W-:Y:S01]  /*2a00*/  FFMA.FTZ R25, R4, R25, R89 ;  /* 0x0000001904197223 */ /* 0x000fe20000010059 */
        /* <DEDUP_REMOVED lines=15> */
.L_x_52991:
[--C-:B-1---5:R-:W-:Y:S02]  /*2b00*/  HADD2.F32 R17, -RZ, R12.reuse.H1_H1 ;  /* 0x3000000cff117230 */ /* 0x122fe40000004100 */
[--C-:B------:R-:W-:Y:S02]  /*2b10*/  HADD2.F32 R19, -RZ, R13.reuse.H0_H0 ;  /* 0x2000000dff137230 */ /* 0x100fe40000004100 */
[----:B------:R-:W-:Y:S02]  /*2b20*/  HADD2.F32 R13, -RZ, R13.H1_H1 ;  /* 0x3000000dff0d7230 */ /* 0x000fe40000004100 */
[-C--:B------:R-:W-:Y:S01]  /*2b30*/  FMUL.FTZ R17, R17, R216.reuse ;  /* 0x000000d811117220 */ /* 0x080fe20000410000 */
[----:B------:R-:W-:Y:S02]  /*2b40*/  HADD2.F32 R11, -RZ, R12.H0_H0 ;  /* 0x2000000cff0b7230 */ /* 0x000fe40000004100 */
[----:B------:R-:W-:Y:S01]  /*2b50*/  FMUL.FTZ R19, R19, R216 ;  /* 0x000000d813137220 */ /* 0x000fe20000410000 */
[----:B------:R-:W-:-:S02]  /*2b60*/  HADD2.F32 R4, -RZ, R100.H1_H1 ;  /* 0x30000064ff047230 */ /* 0x000fc40000004100 */
[-C--:B------:R-:W-:Y:S01]  /*2b70*/  FMUL.FTZ R13, R13, R216.reuse ;  /* 0x000000d80d0d7220 */ /* 0x080fe20000410000 */
[--C-:B------:R-:W-:Y:S02]  /*2b80*/  HADD2.F32 R21, -RZ, R14.reuse.H0_H0 ;  /* 0x2000000eff157230 */ /* 0x100fe40000004100 */
[----:B------:R-:W-:Y:S01]  /*2b90*/  FMUL.FTZ R11, R11, R216 ;  /* 0x000000d80b0b7220 */ /* 0x000fe20000410000 */
[----:B------:R-:W-:Y:S02]  /*2ba0*/  HADD2.F32 R12, -RZ, R101.H1_H1 ;  /* 0x30000065ff0c7230 */ /* 0x000fe40000004100 */
[----:B------:R-:W-:Y:S01]  /*2bb0*/  FMUL.FTZ R25, R17, R4 ;  /* 0x0000000411197220 */ /* 0x000fe20000410000 */
[----:B------:R-:W-:Y:S02]  /*2bc0*/  HADD2.F32 R23, -RZ, R14.H1_H1 ;  /* 0x3000000eff177230 */ /* 0x000fe40000004100 */
[----:B------:R-:W-:Y:S01]  /*2bd0*/  FMUL.FTZ R21, R21, R216 ;  /* 0x000000d815157220 */ /* 0x000fe20000410000 */
[----:B------:R-:W-:-:S02]  /*2be0*/  HADD2.F32 R215, -RZ, R15.H0_H0 ;  /* 0x2000000fffd77230 */ /* 0x000fc40000004100 */
[----:B------:R-:W-:Y:S01]  /*2bf0*/  FMUL.FTZ R27, R13, R12 ;  /* 0x0000000c0d1b7220 */ /* 0x000fe20000410000 */
[----:B------:R-:W-:Y:S02]  /*2c00*/  HADD2.F32 R15, -RZ, R15.H1_H1 ;  /* 0x3000000fff0f7230 */ /* 0x000fe40000004100 */
[-C--:B------:R-:W-:Y:S01]  /*2c10*/  FMUL.FTZ R23, R23, R216.reuse ;  /* 0x000000d817177220 */ /* 0x080fe20000410000 */
[--C-:B------:R-:W-:Y:S02]  /*2c20*/  HADD2.F32 R20, -RZ, R102.reuse.H0_H0 ;  /* 0x20000066ff147230 */ /* 0x100fe40000004100 */
[-C--:B------:R-:W-:Y:S01]  /*2c30*/  FMUL.FTZ R215, R215, R216.reuse ;  /* 0x000000d8d7d77220 */ /* 0x080fe20000410000 */
[----:B------:R-:W-:Y:S02]  /*2c40*/  HADD2.F32 R4, -RZ, R102.H1_H1 ;  /* 0x30000066ff047230 */ /* 0x000fe40000004100 */
[----:B------:R-:W-:Y:S01]  /*2c50*/  FMUL.FTZ R15, R15, R216 ;  /* 0x000000d80f0f7220 */ /* 0x000fe20000410000 */
[----:B------:R-:W-:-:S02]  /*2c60*/  HADD2.F32 R24, -RZ, R100.H0_H0 ;  /* 0x20000064ff187230 */ /* 0x000fc40000004100 */
[----:B------:R-:W-:Y:S01]  /*2c70*/  FMUL.FTZ R20, R21, R20 ;  /* 0x0000001415147220 */ /* 0x000fe20000410000 */
[----:B------:R-:W-:Y:S02]  /*2c80*/  HADD2.F32 R26, -RZ, R101.H0_H0 ;  /* 0x20000065ff1a7230 */ /* 0x000fe40000004100 */
[----:B------:R-:W-:Y:S01]  /*2c90*/  FMUL.FTZ R21, R23, R4 ;  /* 0x0000000417157220 */ /* 0x000fe20000410000 */
[--C-:B------:R-:W-:Y:S02]  /*2ca0*/  HADD2.F32 R22, -RZ, R103.reuse.H0_H0 ;  /* 0x20000067ff167230 */ /* 0x100fe40000004100 */
[----:B------:R-:W-:Y:S01]  /*2cb0*/  FMUL.FTZ R24, R11, R24 ;  /* 0x000000180b187220 */ /* 0x000fe20000410000 */
[----:B------:R-:W-:Y:S02]  /*2cc0*/  HADD2.F32 R12, -RZ, R103.H1_H1 ;  /* 0x30000067ff0c7230 */ /* 0x000fe40000004100 */
[----:B------:R-:W-:Y:S01]  /*2cd0*/  FMUL.FTZ R26, R19, R26 ;  /* 0x0000001a131a7220 */ /* 0x000fe20000410000 */
[----:B------:R-:W-:-:S02]  /*2ce0*/  FMUL.FTZ R22, R215, R22 ;  /* 0x00000016d7167220 */ /* 0x000fc40000410000 */
[----:B------:R-:W-:-:S07]  /*2cf0*/  FMUL.FTZ R23, R15, R12 ;  /* 0x0000000c0f177220 */ /* 0x000fce0000410000 */
.L_x_52992:
        /* <DEDUP_REMOVED lines=11> */
[--C-:B-1---5:R-:W-:Y:S02]  /*2db0*/  HADD2.F32 R17, -RZ, R12.reuse.H1_H1 ;  /* 0x3000000cff117230 */ /* 0x122fe40000004100 */
[--C-:B------:R-:W-:Y:S02]  /*2dc0*/  HADD2.F32 R19, -RZ, R13.reuse.H0_H0 ;  /* 0x2000000dff137230 */ /* 0x100fe40000004100 */
[----:B------:R-:W-:Y:S02]  /*2dd0*/  HADD2.F32 R11, -RZ, R12.H0_H0 ;  /* 0x2000000cff0b7230 */ /* 0x000fe40000004100 */
[-C--:B------:R-:W-:Y:S01]  /*2de0*/  FMUL.FTZ R12, R17, R216.reuse ;  /* 0x000000d8110c7220 */ /* 0x080fe20000410000 */
[----:B------:R-:W-:Y:S02]  /*2df0*/  HADD2.F32 R215, -RZ, R13.H1_H1 ;  /* 0x3000000dffd77230 */ /* 0x000fe40000004100 */
[----:B------:R-:W-:Y:S01]  /*2e00*/  FMUL.FTZ R19, R19, R216 ;  /* 0x000000d813137220 */ /* 0x000fe20000410000 */
[----:B------:R-:W-:-:S02]  /*2e10*/  HADD2.F32 R221, -RZ, R15.H0_H0 ;  /* 0x2000000fffdd7230 */ /* 0x000fc40000004100 */
[-C--:B------:R-:W-:Y:S01]  /*2e20*/  FMUL.FTZ R11, R11, R216.reuse ;  /* 0x000000d80b0b7220 */ /* 0x080fe20000410000 */
[----:B------:R-:W-:Y:S02]  /*2e30*/  HADD2.F32 R225, -RZ, R15.H1_H1 ;  /* 0x3000000fffe17230 */ /* 0x000fe40000004100 */
[----:B------:R-:W-:Y:S02]  /*2e40*/  HADD2.F32 R13, -RZ, R96.H1_H1 ;  /* 0x30000060ff0d7230 */ /* 0x000fe40000004100 */
[-C--:B------:R-:W-:Y:S01]  /*2e50*/  FMUL.FTZ R221, R221, R216.reuse ;  /* 0x000000d8dddd7220 */ /* 0x080fe20000410000 */
        /* <DEDUP_REMOVED lines=9> */
[----:B------:R-:W-:Y:S01]  /*2ef0*/  FMUL.FTZ R217, R217, R216 ;  /* 0x000000d8d9d97220 */ /* 0x000fe20000410000 */
[--C-:B------:R-:W-:Y:S02]  /*2f00*/  HADD2.F32 R13, -RZ, R98.reuse.H1_H1 ;  /* 0x30000062ff0d7230 */ /* 0x100fe40000004100 */
[----:B------:R-:W-:Y:S01]  /*2f10*/  FFMA.FTZ R16, R11, R16, R88 ;  /* 0x000000100b107223 */ /* 0x000fe20000010058 */
[----:B------:R-:W-:-:S02]  /*2f20*/  HADD2.F32 R12, -RZ, R98.H0_H0 ;  /* 0x20000062ff0c7230 */ /* 0x000fc40000004100 */
[----:B------:R-:W-:Y:S01]  /*2f30*/  FFMA.FTZ R19, R14, R15, R91 ;  /* 0x0000000f0e137223 */ /* 0x000fe2000001005b */
[--C-:B------:R-:W-:Y:S02]  /*2f40*/  HADD2.F32 R11, -RZ, R99.reuse.H0_H0 ;  /* 0x20000063ff0b7230 */ /* 0x100fe40000004100 */
[----:B------:R-:W-:Y:S01]  /*2f50*/  FMUL.FTZ R14, R219, R216 ;  /* 0x000000d8db0e7220 */ /* 0x000fe20000410000 */
[----:B------:R-:W-:Y:S02]  /*2f60*/  HADD2.F32 R15, -RZ, R99.H1_H1 ;  /* 0x30000063ff0f7230 */ /* 0x000fe40000004100 */
[----:B------:R-:W-:Y:S01]  /*2f70*/  FFMA.FTZ R12, R217, R12, R84 ;  /* 0x0000000cd90c7223 */ /* 0x000fe20000010054 */
[----:B------:R-:W-:Y:S01]  /*2f80*/  FFMA.FTZ R13, R14, R13, R85 ;  /* 0x0000000d0e0d7223 */ /* 0x000fe20000010055 */
[----:B------:R-:W-:Y:S01]  /*2f90*/  FFMA.FTZ R14, R221, R11, R86 ;  /* 0x0000000bdd0e7223 */ /* 0x000fe20000010056 */
[----:B------:R-:W-:Y:S01]  /*2fa0*/  FFMA.FTZ R15, R214, R15, R87 ;  /* 0x0000000fd60f7223 */ /* 0x000fe20000010057 */
[----:B------:R-:W-:Y:S06]  /*2fb0*/  BRA `(.L_x_52994) ;  /* 0x0000000000807947 */ /* 0x000fec0003800000 */
.L_x_52993:
[--C-:B-1---5:R-:W-:Y:S02]  /*2fc0*/  HADD2.F32 R19, -RZ, R13.reuse.H0_H0 ;  /* 0x2000000dff137230 */ /* 0x122fe40000004100 */
[----:B------:R-:W-:Y:S02]  /*2fd0*/  HADD2.F32 R13, -RZ, R13.H1_H1 ;  /* 0x3000000dff0d7230 */ /* 0x000fe40000004100 */
        /* <DEDUP_REMOVED lines=8> */
[----:B------:R-:W-:Y:S02]  /*3060*/  HADD2.F32 R11, -RZ, R12.H0_H0 ;  /* 0x2000000cff0b7230 */ /* 0x000fe40000004100 */
[----:B------:R-:W-:Y:S01]  /*3070*/  FMUL.FTZ R217, R217, R216 ;  /* 0x000000d8d9d97220 */ /* 0x000fe20000410000 */
[----:B------:R-:W-:Y:S02]  /*3080*/  HADD2.F32 R14, -RZ, R97.H1_H1 ;  /* 0x30000061ff0e7230 */ /* 0x000fe40000004100 */
[----:B------:R-:W-:Y:S01]  /*3090*/  FMUL.FTZ R18, R19, R18 ;  /* 0x0000001213127220 */ /* 0x000fe20000410000 */
[----:B------:R-:W-:-:S02]  /*30a0*/  HADD2.F32 R12, -RZ, R96.H1_H1 ;  /* 0x30000060ff0c7230 */ /* 0x000fc40000004100 */
[----:B------:R-:W-:Y:S01]  /*30b0*/  FMUL.FTZ R11, R11, R216 ;  /* 0x000000d80b0b7220 */ /* 0x000fe20000410000 */
        /* <DEDUP_REMOVED lines=16> */
.L_x_52994:
        /* <DEDUP_REMOVED lines=29> */
[----:B------:R-:W-:Y:S01]  /*3390*/  FFMA.FTZ R213, R214, R213, R89 ;  /* 0x000000d5d6d57223 */ /* 0x000fe20000010059 */
[----:B------:R-:W-:Y:S01]  /*33a0*/  FMUL.FTZ R226, R233, R216 ;  /* 0x000000d8e9e27220 */ /* 0x000fe20000410000 */
[----:B------:R-:W-:Y:S01]  /*33b0*/  FFMA.FTZ R214, R221, R215, R90 ;  /* 0x000000d7ddd67223 */ /* 0x000fe2000001005a */
[----:B------:R-:W-:Y:S02]  /*33c0*/  HADD2.F32 R215, -RZ, R93.H1_H1 ;  /* 0x3000005dffd77230 */ /* 0x000fe40000004100 */
[----:B------:R-:W-:Y:S01]  /*33d0*/  FFMA.FTZ R212, R217, R212, R88 ;  /* 0x000000d4d9d47223 */ /* 0x000fe20000010058 */
[----:B------:R-:W-:Y:S02]  /*33e0*/  HADD2.F32 R219, -RZ, R95.H0_H0 ;  /* 0x2000005fffdb7230 */ /* 0x000fe40000004100 */
[----:B------:R-:W-:-:S02]  /*33f0*/  HADD2.F32 R216, -RZ, R94.H0_H0 ;  /* 0x2000005effd87230 */ /* 0x000fc40000004100 */
[----:B------:R-:W-:Y:S01]  /*3400*/  FFMA.FTZ R215, R218, R215, R91 ;  /* 0x000000d7dad77223 */ /* 0x000fe2000001005b */
[----:B------:R-:W-:Y:S02]  /*3410*/  HADD2.F32 R217, -RZ, R94.H1_H1 ;  /* 0x3000005effd97230 */ /* 0x000fe40000004100 */
[----:B------:R-:W-:Y:S01]  /*3420*/  FFMA.FTZ R218, R231, R219, R86 ;  /* 0x000000dbe7da7223 */ /* 0x000fe20000010056 */
[----:B------:R-:W-:Y:S02]  /*3430*/  HADD2.F32 R221, -RZ, R95.H1_H1 ;  /* 0x3000005fffdd7230 */ /* 0x000fe40000004100 */
[----:B------:R-:W-:Y:S01]  /*3440*/  FFMA.FTZ R216, R227, R216, R84 ;  /* 0x000000d8e3d87223 */ /* 0x000fe20000010054 */
[----:B------:R-:W-:Y:S02]  /*3450*/  FFMA.FTZ R217, R224, R217, R85 ;  /* 0x000000d9e0d97223 */ /* 0x000fe40000010055 */
[----:B------:R-:W-:Y:S01]  /*3460*/  FFMA.FTZ R219, R226, R221, R87 ;  /* 0x000000dde2db7223 */ /* 0x000fe20000010057 */
[----:B------:R-:W-:Y:S06]  /*3470*/  BRA `(.L_x_52996) ;  /* 0x0000000000807947 */ /* 0x000fec0003800000 */
.L_x_52995:
[----:B-1---5:R-:W-:Y:S02]  /*3480*/  HADD2.F32 R219, -RZ, R212.H1_H1 ;  /* 0x300000d4ffdb7230 */ /* 0x022fe40000004100 */
[--C-:B------:R-:W-:Y:S02]  /*3490*/  HADD2.F32 R221, -RZ, R213.reuse.H0_H0 ;  /* 0x200000d5ffdd7230 */ /* 0x100fe40000004100 */
[----:B------:R-:W-:Y:S02]  /*34a0*/  HADD2.F32 R213, -RZ, R213.H1_H1 ;  /* 0x300000d5ffd57230 */ /* 0x000fe40000004100 */
[-C--:B------:R-:W-:Y:S01]  /*34b0*/  FMUL.FTZ R219, R219, R216.reuse ;  /* 0x000000d8dbdb7220 */ /* 0x080fe20000410000 */
[--C-:B------:R-:W-:Y:S02]  /*34c0*/  HADD2.F32 R225, -RZ, R214.reuse.H0_H0 ;  /* 0x200000d6ffe17230 */ /* 0x100fe40000004100 */
[----:B------:R-:W-:Y:S01]  /*34d0*/  FMUL.FTZ R221, R221, R216 ;  /* 0x000000d8dddd7220 */ /* 0x000fe20000410000 */
[----:B------:R-:W-:-:S02]  /*34e0*/  HADD2.F32 R227, -RZ, R214.H1_H1 ;  /* 0x300000d6ffe37230 */ /* 0x000fc40000004100 */
[----:B------:R-:W-:Y:S02]  /*34f0*/  HADD2.F32 R217, -RZ, R212.H0_H0 ;  /* 0x200000d4ffd97230 */ /* 0x000fe40000004100 */
        /* <DEDUP_REMOVED lines=9> */
[----:B------:R-:W-:Y:S01]  /*3590*/  FMUL.FTZ R231, R231, R216 ;  /* 0x000000d8e7e77220 */ /* 0x000fe20000410000 */
[----:B------:R-:W-:Y:S01]  /*35a0*/  FMUL.FTZ R213, R219, R214 ;  /* 0x000000d6dbd57220 */ /* 0x000fe20000410000 */
[----:B------:R-:W-:Y:S02]  /*35b0*/  HADD2.F32 R216, -RZ, R93.H1_H1 ;  /* 0x3000005dffd87230 */ /* 0x000fe40000004100 */
[----:B------:R-:W-:Y:S01]  /*35c0*/  FMUL.FTZ R214, R221, R218 ;  /* 0x000000daddd67220 */ /* 0x000fe20000410000 */
[----:B------:R-:W-:Y:S02]  /*35d0*/  HADD2.F32 R212, -RZ, R92.H0_H0 ;  /* 0x2000005cffd47230 */ /* 0x000fe40000004100 */
[--C-:B------:R-:W-:Y:S02]  /*35e0*/  HADD2.F32 R218, -RZ, R94.reuse.H0_H0 ;  /* 0x2000005effda7230 */ /* 0x100fe40000004100 */
[----:B------:R-:W-:Y:S01]  /*35f0*/  FMUL.FTZ R215, R215, R216 ;  /* 0x000000d8d7d77220 */ /* 0x000fe20000410000 */
[----:B------:R-:W-:-:S02]  /*3600*/  HADD2.F32 R224, -RZ, R94.H1_H1 ;  /* 0x3000005effe07230 */ /* 0x000fc40000004100 */
[----:B------:R-:W-:Y:S01]  /*3610*/  FMUL.FTZ R212, R217, R212 ;  /* 0x000000d4d9d47220 */ /* 0x000fe20000410000 */
[--C-:B------:R-:W-:Y:S02]  /*3620*/  HADD2.F32 R226, -RZ, R95.reuse.H0_H0 ;  /* 0x2000005fffe27230 */ /* 0x100fe40000004100 */
[----:B------:R-:W-:Y:S01]  /*3630*/  FMUL.FTZ R216, R225, R218 ;  /* 0x000000dae1d87220 */ /* 0x000fe20000410000 */
[----:B------:R-:W-:Y:S02]  /*3640*/  HADD2.F32 R228, -RZ, R95.H1_H1 ;  /* 0x3000005fffe47230 */ /* 0x000fe40000004100 */
[----:B------:R-:W-:Y:S01]  /*3650*/  FMUL.FTZ R217, R227, R224 ;  /* 0x000000e0e3d97220 */ /* 0x000fe20000410000 */
[----:B------:R-:W-:Y:S02]  /*3660*/  FMUL.FTZ R218, R229, R226 ;  /* 0x000000e2e5da7220 */ /* 0x000fe40000410000 */
[----:B------:R-:W-:-:S07]  /*3670*/  FMUL.FTZ R219, R231, R228 ;  /* 0x000000e4e7db7220 */ /* 0x000fce0000410000 */
.L_x_52996:
        /* <DEDUP_REMOVED lines=268> */
.L_x_53010:
        /* <DEDUP_REMOVED lines=18> */
[--C-:B------:R-:W-:Y:S02]  /*4860*/  HADD2.F32 R15, -RZ, R168.reuse.H0_H0 ;  /* 0x200000a8ff0f7230 */ /* 0x100fe40000004100 */
[----:B------:R-:W-:Y:S01]  /*4870*/  FADD.FTZ R76, -R223, R76 ;  /* 0x0000004cdf4c7221 */ /* 0x000fe20000010100 */
[----:B------:R-:W-:-:S02]  /*4880*/  HADD2.F32 R236, -RZ, R168.H1_H1 ;  /* 0x300000a8ffec7230 */ /* 0x000fc40000004100 */
[C---:B------:R-:W-:Y:S01]  /*4890*/  FADD.FTZ R77, -R223.reuse, R77 ;  /* 0x0000004ddf4d7221 */ /* 0x040fe20000010100 */
[C---:B------:R-:W-:Y:S01]  /*48a0*/  FADD.FTZ R83, -R223.reuse, R83 ;  /* 0x00000053df537221 */ /* 0x040fe20000010100 */
[C---:B------:R-:W-:Y:S01]  /*48b0*/  FADD.FTZ R78, -R223.reuse, R78 ;  /* 0x0000004edf4e7221 */ /* 0x040fe20000010100 */
[----:B------:R-:W-:Y:S02]  /*48c0*/  HADD2.F32 R242, -RZ, R210.H1_H1 ;  /* 0x300000d2fff27230 */ /* 0x000fe40000004100 */
[C---:B------:R-:W-:Y:S01]  /*48d0*/  FADD.FTZ R226, -R223.reuse, R19 ;  /* 0x00000013dfe27221 */ /* 0x040fe20000010100 */
[----:B------:R-:W-:Y:S02]  /*48e0*/  HADD2.F32 R244, -RZ, R170.H1_H1 ;  /* 0x300000aafff47230 */ /* 0x000fe40000004100 */
        /* <DEDUP_REMOVED lines=10> */
[----:B------:R-:W-:Y:S01]  /*4990*/  FFMA.FTZ R15, R17, R238, R240 ;  /* 0x000000ee110f7223 */ /* 0x000fe200000100f0 */
[----:B------:R-:W-:-:S02]  /*49a0*/  HADD2.F32 R238, -RZ, R210.H0_H0 ;  /* 0x200000d2ffee7230 */ /* 0x000fc40000004100 */
[----:B------:R-:W-:Y:S01]  /*49b0*/  FFMA.FTZ R13, R81, R234, R236 ;  /* 0x000000ea510d7223 */ /* 0x000fe200000100ec */
[----:B------:R-:W-:Y:S02]  /*49c0*/  HADD2.F32 R240, -RZ, R170.H0_H0 ;  /* 0x200000aafff07230 */ /* 0x000fe40000004100 */
[C---:B------:R-:W-:Y:S01]  /*49d0*/  FMUL.FTZ R17, R221.reuse, R76 ;  /* 0x0000004cdd117220 */ /* 0x040fe20000410000 */
[----:B------:R-:W-:Y:S02]  /*49e0*/  HADD2.F32 R234, -RZ, R209.H1_H1 ;  /* 0x300000d1ffea7230 */ /* 0x000fe40000004100 */
[C---:B------:R-:W-:Y:S01]  /*49f0*/  FMUL.FTZ R83, R221.reuse, R83 ;  /* 0x00000053dd537220 */ /* 0x040fe20000410000 */
[----:B------:R-:W-:Y:S02]  /*4a00*/  HADD2.F32 R236, -RZ, R169.H1_H1 ;  /* 0x300000a9ffec7230 */ /* 0x000fe40000004100 */
        /* <DEDUP_REMOVED lines=11> */
[----:B------:R-:W-:-:S02]  /*4ac0*/  HADD2.F32 R238, -RZ, R204.H1_H1 ;  /* 0x300000ccffee7230 */ /* 0x000fc40000004100 */
[C---:B------:R-:W-:Y:S01]  /*4ad0*/  FADD.FTZ R232, -R223.reuse, R213 ;  /* 0x000000d5dfe87221 */ /* 0x040fe20000010100 */
[----:B------:R-:W-:Y:S02]  /*4ae0*/  HADD2.F32 R240, -RZ, R164.H1_H1 ;  /* 0x300000a4fff07230 */ /* 0x000fe40000004100 */
[C---:B------:R-:W-:Y:S01]  /*4af0*/  FADD.FTZ R82, -R223.reuse, R215 ;  /* 0x000000d7df527221 */ /* 0x040fe20000010100 */
[C---:B------:R-:W-:Y:S01]  /*4b00*/  FADD.FTZ R68, -R223.reuse, R68 ;  /* 0x00000044df447221 */ /* 0x040fe20000010100 */
[----:B------:R-:W-:Y:S02]  /*4b10*/  HADD2.F32 R213, -RZ, R205.H0_H0 ;  /* 0x200000cdffd57230 */ /* 0x000fe40000004100 */
[----:B------:R-:W-:Y:S01]  /*4b20*/  FFMA.FTZ R73, R72, R77, R81 ;  /* 0x0000004d48497223 */ /* 0x000fe20000010051 */
[----:B------:R-:W-:Y:S02]  /*4b30*/  HADD2.F32 R215, -RZ, R165.H0_H0 ;  /* 0x200000a5ffd77230 */ /* 0x000fe40000004100 */
[----:B------:R-:W-:Y:S01]  /*4b40*/  FADD.FTZ R69, -R223, R69 ;  /* 0x00000045df457221 */ /* 0x000fe20000010100 */
[----:B------:R-:W-:Y:S01]  /*4b50*/  FMUL.FTZ R74, R221, R74 ;  /* 0x0000004add4a7220 */ /* 0x000fe20000410000 */
[----:B------:R-:W-:Y:S01]  /*4b60*/  FFMA.FTZ R234, R79, R234, R236 ;  /* 0x000000ea4fea7223 */ /* 0x000fe200000100ec */
[----:B------:R-:W-:Y:S01]  /*4b70*/  FFMA.FTZ R72, R83, R238, R240 ;  /* 0x000000ee53487223 */ /* 0x000fe200000100f0 */
[----:B------:R-:W-:-:S02]  /*4b80*/  HADD2.F32 R236, -RZ, R205.H1_H1 ;  /* 0x300000cdffec7230 */ /* 0x000fc40000004100 */
[----:B------:R-:W-:Y:S01]  /*4b90*/  FADD.FTZ R70, -R223, R70 ;  /* 0x00000046df467221 */ /* 0x000fe20000010100 */
[----:B------:R-:W-:Y:S02]  /*4ba0*/  HADD2.F32 R238, -RZ, R165.H1_H1 ;  /* 0x300000a5ffee7230 */ /* 0x000fe40000004100 */
[C---:B------:R-:W-:Y:S01]  /*4bb0*/  FMUL.FTZ R75, R221.reuse, R75 ;  /* 0x0000004bdd4b7220 */ /* 0x040fe20000410000 */
[----:B------:R-:W-:Y:S02]  /*4bc0*/  HADD2.F32 R77, -RZ, R206.H0_H0 ;  /* 0x200000ceff4d7230 */ /* 0x000fe40000004100 */
[----:B------:R-:W-:Y:S01]  /*4bd0*/  FMUL.FTZ R68, R221, R68 ;  /* 0x00000044dd447220 */ /* 0x000fe20000410000 */
[----:B------:R-:W-:Y:S02]  /*4be0*/  HADD2.F32 R79, -RZ, R166.H0_H0 ;  /* 0x200000a6ff4f7230 */ /* 0x000fe40000004100 */
[----:B------:R-:W-:Y:S01]  /*4bf0*/  FADD.FTZ R71, -R223, R71 ;  /* 0x00000047df477221 */ /* 0x000fe20000010100 */
[----:B------:R-:W-:-:S02]  /*4c00*/  HADD2.F32 R240, -RZ, R206.H1_H1 ;  /* 0x300000cefff07230 */ /* 0x000fc40000004100 */
[----:B------:R-:W-:Y:S01]  /*4c10*/  FFMA.FTZ R74, R74, R213, R215 ;  /* 0x000000d54a4a7223 */ /* 0x000fe200000100d7 */
[----:B------:R-:W-:Y:S02]  /*4c20*/  HADD2.F32 R242, -RZ, R166.H1_H1 ;  /* 0x300000a6fff27230 */ /* 0x000fe40000004100 */
[----:B------:R-:W-:Y:S01]  /*4c30*/  FMUL.FTZ R81, R221, R69 ;  /* 0x00000045dd517220 */ /* 0x000fe20000410000 */
[C---:B------:R-:W-:Y:S01]  /*4c40*/  FADD.FTZ R64, -R223.reuse, R64 ;  /* 0x00000040df407221 */ /* 0x040fe20000010100 */
[----:B------:R-:W-:Y:S02]  /*4c50*/  HADD2.F32 R83, -RZ, R207.H0_H0 ;  /* 0x200000cfff537230 */ /* 0x000fe40000004100 */
[----:B------:R-:W-:Y:S01]  /*4c60*/  FADD.FTZ R65, -R223, R65 ;  /* 0x00000041df417221 */ /* 0x000fe20000010100 */
[----:B------:R-:W-:Y:S02]  /*4c70*/  HADD2.F32 R213, -RZ, R167.H0_H0 ;  /* 0x200000a7ffd57230 */ /* 0x000fe40000004100 */
[----:B------:R-:W-:Y:S01]  /*4c80*/  FMUL.FTZ R70, R221, R70 ;  /* 0x00000046dd467220 */ /* 0x000fe20000410000 */
[----:B------:R-:W-:Y:S01]  /*4c90*/  FFMA.FTZ R69, R75, R236, R238 ;  /* 0x000000ec4b457223 */ /* 0x000fe200000100ee */
[----:B------:R-:W-:Y:S01]  /*4ca0*/  FFMA.FTZ R75, R68, R77, R79 ;  /* 0x0000004d444b7223 */ /* 0x000fe2000001004f */
[----:B------:R-:W-:-:S02]  /*4cb0*/  HADD2.F32 R236, -RZ, R207.H1_H1 ;  /* 0x300000cfffec7230 */ /* 0x000fc40000004100 */
[----:B------:R-:W-:Y:S01]  /*4cc0*/  FADD.FTZ R66, -R223, R66 ;  /* 0x00000042df427221 */ /* 0x000fe20000010100 */
[----:B------:R-:W-:Y:S02]  /*4cd0*/  HADD2.F32 R238, -RZ, R167.H1_H1 ;  /* 0x300000a7ffee7230 */ /* 0x000fe40000004100 */
[----:B------:R-:W-:Y:S01]  /*4ce0*/  FFMA.FTZ R68, R81, R240, R242 ;  /* 0x000000f051447223 */ /* 0x000fe200000100f2 */
[----:B------:R-:W-:Y:S02]  /*4cf0*/  HADD2.F32 R77, -RZ, R200.H0_H0 ;  /* 0x200000c8ff4d7230 */ /* 0x000fe40000004100 */
[C---:B------:R-:W-:Y:S01]  /*4d00*/  FMUL.FTZ R71, R221.reuse, R71 ;  /* 0x00000047dd477220 */ /* 0x040fe20000410000 */
[----:B------:R-:W-:Y:S02]  /*4d10*/  HADD2.F32 R79, -RZ, R160.H0_H0 ;  /* 0x200000a0ff4f7230 */ /* 0x000fe40000004100 */
[----:B------:R-:W-:Y:S01]  /*4d20*/  FMUL.FTZ R64, R221, R64 ;  /* 0x00000040dd407220 */ /* 0x000fe20000410000 */
[----:B------:R-:W-:-:S02]  /*4d30*/  HADD2.F32 R240, -RZ, R200.H1_H1 ;  /* 0x300000c8fff07230 */ /* 0x000fc40000004100 */
[----:B------:R-:W-:Y:S01]  /*4d40*/  FADD.FTZ R67, -R223, R67 ;  /* 0x00000043df437221 */ /* 0x000fe20000010100 */
[----:B------:R-:W-:Y:S02]  /*4d50*/  HADD2.F32 R242, -RZ, R160.H1_H1 ;  /* 0x300000a0fff27230 */ /* 0x000fe40000004100 */
[----:B------:R-:W-:Y:S01]  /*4d60*/  FFMA.FTZ R70, R70, R83, R213 ;  /* 0x0000005346467223 */ /* 0x000fe200000100d5 */
        /* <DEDUP_REMOVED lines=219> */
[----:B------:R-:W-:Y:S01]  /*5b20*/  FMUL.FTZ R21, R221, R21 ;  /* 0x00000015dd157220 */ /* 0x000fe20000410000 */
[----:B------:R-:W-:Y:S02]  /*5b30*/  HADD2.F32 R81, -RZ, R183.H0_H0 ;  /* 0x200000b7ff517230 */ /* 0x000fe40000004100 */
[----:B------:R-:W-:Y:S01]  /*5b40*/  FADD.FTZ R16, -R223, R16 ;  /* 0x00000010df107221 */ /* 0x000fe20000010100 */
[----:B------:R-:W-:Y:S02]  /*5b50*/  HADD2.F32 R83, -RZ, R143.H0_H0 ;  /* 0x2000008fff537230 */ /* 0x000fe40000004100 */
[----:B------:R-:W-:Y:S01]  /*5b60*/  FMUL.FTZ R22, R221, R22 ;  /* 0x00000016dd167220 */ /* 0x000fe20000410000 */
[----:B------:R-:W-:Y:S01]  /*5b70*/  FFMA.FTZ R27, R27, R236, R238 ;  /* 0x000000ec1b1b7223 */ /* 0x000fe200000100ee */
[----:B------:R-:W-:Y:S01]  /*5b80*/  FFMA.FTZ R236, R20, R77, R79 ;  /* 0x0000004d14ec7223 */ /* 0x000fe2000001004f */
[----:B------:R-:W-:Y:S01]  /*5b90*/  FADD.FTZ R18, -R223, R18 ;  /* 0x00000012df127221 */ /* 0x000fe20000010100 */
        /* <DEDUP_REMOVED lines=12> */
[----:B------:R-:W-:Y:S01]  /*5c60*/  FADD.FTZ R12, -R223, R12 ;  /* 0x0000000cdf0c7221 */ /* 0x000fe20000010100 */
[----:B------:R-:W-:Y:S01]  /*5c70*/  FFMA.FTZ R79, R81, R240, R242 ;  /* 0x000000f0514f7223 */ /* 0x000fe200000100f2 */
[C---:B------:R-:W-:Y:S01]  /*5c80*/  FADD.FTZ R23, -R223.reuse, R23 ;  /* 0x00000017df177221 */ /* 0x040fe20000010100 */
[----:B------:R-:W-:Y:S01]  /*5c90*/  FADD.FTZ R14, -R223, R14 ;  /* 0x0000000edf0e7221 */ /* 0x000fe20000010100 */
[----:B------:R-:W-:Y:S01]  /*5ca0*/  FFMA.FTZ R81, R18, R83, R213 ;  /* 0x0000005312517223 */ /* 0x000fe200000100d5 */
[----:B------:R-:W-:Y:S02]  /*5cb0*/  HADD2.F32 R21, -RZ, R177.H1_H1 ;  /* 0x300000b1ff157230 */ /* 0x000fe40000004100 */
[----:B------:R-:W-:Y:S01]  /*5cc0*/  FMUL.FTZ R226, R221, R226 ;  /* 0x000000e2dde27220 */ /* 0x000fe20000410000 */
[----:B------:R-:W-:-:S02]  /*5cd0*/  HADD2.F32 R83, -RZ, R137.H1_H1 ;  /* 0x30000089ff537230 */ /* 0x000fc40000004100 */
[C---:B------:R-:W-:Y:S01]  /*5ce0*/  FMUL.FTZ R16, R221.reuse, R12 ;  /* 0x0000000cdd107220 */ /* 0x040fe20000410000 */
[----:B------:R-:W-:Y:S02]  /*5cf0*/  HADD2.F32 R213, -RZ, R178.H0_H0 ;  /* 0x200000b2ffd57230 */ /* 0x000fe40000004100 */
[C---:B------:R-:W-:Y:S01]  /*5d00*/  FMUL.FTZ R228, R221.reuse, R228 ;  /* 0x000000e4dde47220 */ /* 0x040fe20000410000 */
[----:B------:R-:W-:Y:S02]  /*5d10*/  HADD2.F32 R215, -RZ, R138.H0_H0 ;  /* 0x2000008affd77230 */ /* 0x000fe40000004100 */
[C---:B------:R-:W-:Y:S01]  /*5d20*/  FMUL.FTZ R23, R221.reuse, R23 ;  /* 0x00000017dd177220 */ /* 0x040fe20000410000 */
[----:B------:R-:W-:Y:S02]  /*5d30*/  HADD2.F32 R225, -RZ, R178.H1_H1 ;  /* 0x300000b2ffe17230 */ /* 0x000fe40000004100 */
[----:B------:R-:W-:Y:S01]  /*5d40*/  FMUL.FTZ R18, R221, R14 ;  /* 0x0000000edd127220 */ /* 0x000fe20000410000 */
[----:B0-----:R-:W-:-:S02]  /*5d50*/  HADD2.F32 R227, -RZ, R138.H1_H1 ;  /* 0x3000008affe37230 */ /* 0x001fc40000004100 */
[----:B------:R-:W-:Y:S01]  /*5d60*/  FADD.FTZ R212, -R223, R212 ;  /* 0x000000d4dfd47221 */ /* 0x000fe20000010100 */
[----:B------:R-:W-:Y:S02]  /*5d70*/  HADD2.F32 R20, -RZ, R183.H1_H1 ;  /* 0x300000b7ff147230 */ /* 0x000fe40000004100 */
[----:B------:R-:W-:Y:S01]  /*5d80*/  FFMA.FTZ R12, R226, R21, R83 ;  /* 0x00000015e20c7223 */ /* 0x000fe20000010053 */
[----:B------:R-:W-:Y:S02]  /*5d90*/  HADD2.F32 R238, -RZ, R143.H1_H1 ;  /* 0x3000008fffee7230 */ /* 0x000fe40000004100 */
[----:B------:R-:W-:Y:S01]  /*5da0*/  FFMA.FTZ R83, R16, R213, R215 ;  /* 0x000000d510537223 */ /* 0x000fe200000100d7 */
[----:B------:R-:W-:Y:S02]  /*5db0*/  HADD2.F32 R229, -RZ, R179.H0_H0 ;  /* 0x200000b3ffe57230 */ /* 0x000fe40000004100 */
[----:B------:R-:W-:Y:S01]  /*5dc0*/  FFMA.FTZ R14, R228, R225, R227 ;  /* 0x000000e1e40e7223 */ /* 0x000fe200000100e3 */
[----:B------:R-:W-:-:S02]  /*5dd0*/  HADD2.F32 R231, -RZ, R139.H0_H0 ;  /* 0x2000008bffe77230 */ /* 0x000fc40000004100 */
[----:B------:R-:W-:Y:S01]  /*5de0*/  FADD.FTZ R214, -R223, R214 ;  /* 0x000000d6dfd67221 */ /* 0x000fe20000010100 */
[----:B------:R-:W-:Y:S01]  /*5df0*/  FFMA.FTZ R23, R23, R20, R238 ;  /* 0x0000001417177223 */ /* 0x000fe200000100ee */
[----:B------:R-:W-:Y:S01]  /*5e00*/  HADD2.F32 R215, -RZ, R179.H1_H1 ;  /* 0x300000b3ffd77230 */ /* 0x000fe20000004100 */
[----:B------:R-:W0:Y:S01]  /*5e10*/  @!P1 LDC.64 R20, c[0x0][0x3c0] ;  /* 0x0000f000ff149b82 */ /* 0x000e220000000a00 */
[----:B------:R-:W-:Y:S01]  /*5e20*/  FFMA.FTZ R213, R18, R229, R231 ;  /* 0x000000e512d57223 */ /* 0x000fe200000100e7 */
[----:B------:R-:W-:Y:S02]  /*5e30*/  HADD2.F32 R225, -RZ, R139.H1_H1 ;  /* 0x3000008bffe17230 */ /* 0x000fe40000004100 */
[C---:B------:R-:W-:Y:S01]  /*5e40*/  FMUL.FTZ R230, R221.reuse, R230 ;  /* 0x000000e6dde67220 */ /* 0x040fe20000410000 */
[----:B------:R-:W-:Y:S02]  /*5e50*/  HADD2.F32 R227, -RZ, R172.H0_H0 ;  /* 0x200000acffe37230 */ /* 0x000fe40000004100 */
[----:B------:R-:W-:Y:S01]  /*5e60*/  FMUL.FTZ R212, R221, R212 ;  /* 0x000000d4ddd47220 */ /* 0x000fe20000410000 */
[----:B------:R-:W-:-:S02]  /*5e70*/  HADD2.F32 R229, -RZ, R132.H0_H0 ;  /* 0x20000084ffe57230 */ /* 0x000fc40000004100 */
[C---:B------:R-:W-:Y:S01]  /*5e80*/  FMUL.FTZ R16, R221.reuse, R214 ;  /* 0x000000d6dd107220 */ /* 0x040fe20000410000 */
[----:B------:R-:W-:Y:S01]  /*5e90*/  FFMA.FTZ R214, R230, R215, R225 ;  /* 0x000000d7e6d67223 */ /* 0x000fe200000100e1 */
[----:B------:R-:W1:Y:S01]  /*5ea0*/  LDC.64 R240, c[0x0][0x428] ;  /* 0x00010a00fff07b82 */ /* 0x000e620000000a00 */
[----:B------:R-:W-:Y:S02]  /*5eb0*/  HADD2.F32 R231, -RZ, R172.H1_H1 ;  /* 0x300000acffe77230 */ /* 0x000fe40000004100 */
[----:B------:R-:W-:Y:S01]  /*5ec0*/  FFMA.FTZ R215, R212, R227, R229 ;  /* 0x000000e3d4d77223 */ /* 0x000fe200000100e5 */
[----:B------:R-:W-:Y:S02]  /*5ed0*/  HADD2.F32 R233, -RZ, R132.H1_H1 ;  /* 0x30000084ffe97230 */ /* 0x000fe40000004100 */
[----:B------:R-:W-:Y:S01]  /*5ee0*/  FMUL.FTZ R232, R221, R232 ;  /* 0x000000e8dde87220 */ /* 0x000fe20000410000 */
[----:B------:R-:W-:Y:S02]  /*5ef0*/  HADD2.F32 R235, -RZ, R173.H0_H0 ;  /* 0x200000adffeb7230 */ /* 0x000fe40000004100 */
[----:B------:R-:W-:Y:S01]  /*5f00*/  FADD.FTZ R216, -R223, R216 ;  /* 0x000000d8dfd87221 */ /* 0x000fe20000010100 */
[----:B------:R-:W-:Y:S01]  /*5f10*/  HADD2.F32 R237, -RZ, R133.H0_H0 ;  /* 0x20000085ffed7230 */ /* 0x000fe20000004100 */
[----:B------:R-:W2:Y:S01]  /*5f20*/  @!P1 LDC.64 R226, c[0x0][0x3c8] ;  /* 0x0000f200ffe29b82 */ /* 0x000ea20000000a00 */
[----:B------:R-:W-:-:S02]  /*5f30*/  HADD2.F32 R246, -RZ, R211.H0_H0 ;  /* 0x200000d3fff67230 */ /* 0x000fc40000004100 */
[----:B------:R-:W-:Y:S01]  /*5f40*/  FFMA.FTZ R212, R232, R231, R233 ;  /* 0x000000e7e8d47223 */ /* 0x000fe200000100e9 */
[----:B------:R-:W-:Y:S02]  /*5f50*/  HADD2.F32 R248, -RZ, R171.H0_H0 ;  /* 0x200000abfff87230 */ /* 0x000fe40000004100 */
[----:B------:R-:W-:Y:S01]  /*5f60*/  FFMA.FTZ R225, R16, R235, R237 ;  /* 0x000000eb10e17223 */ /* 0x000fe200000100ed */
[----:B------:R-:W-:Y:S02]  /*5f70*/  HADD2.F32 R229, -RZ, R173.H1_H1 ;  /* 0x300000adffe57230 */ /* 0x000fe40000004100 */
[C---:B------:R-:W-:Y:S01]  /*5f80*/  FMUL.FTZ R82, R221.reuse, R82 ;  /* 0x00000052dd527220 */ /* 0x040fe20000410000 */
[----:B------:R-:W-:Y:S02]  /*5f90*/  HADD2.F32 R231, -RZ, R133.H1_H1 ;  /* 0x30000085ffe77230 */ /* 0x000fe40000004100 */
[----:B------:R-:W-:Y:S01]  /*5fa0*/  FMUL.FTZ R216, R221, R216 ;  /* 0x000000d8ddd87220 */ /* 0x000fe20000410000 */
[----:B------:R-:W-:-:S02]  /*5fb0*/  HADD2.F32 R233, -RZ, R174.H0_H0 ;  /* 0x200000aeffe97230 */ /* 0x000fc40000004100 */
[C---:B------:R-:W-:Y:S01]  /*5fc0*/  FADD.FTZ R16, -R223.reuse, R217 ;  /* 0x000000d9df107221 */ /* 0x040fe20000010100 */
[----:B------:R-:W-:Y:S02]  /*5fd0*/  HADD2.F32 R235, -RZ, R134.H0_H0 ;  /* 0x20000086ffeb7230 */ /* 0x000fe40000004100 */
[C---:B------:R-:W-:Y:S01]  /*5fe0*/  FADD.FTZ R218, -R223.reuse, R218 ;  /* 0x000000dadfda7221 */ /* 0x040fe20000010100 */
[----:B------:R-:W-:Y:S01]  /*5ff0*/  FADD.FTZ R18, -R223, R219 ;  /* 0x000000dbdf127221 */ /* 0x000fe20000010100 */
[----:B------:R-:W-:Y:S01]  /*6000*/  FFMA.FTZ R19, R19, R246, R248 ;  /* 0x000000f613137223 */ /* 0x000fe200000100f8 */
[----:B------:R-:W-:Y:S01]  /*6010*/  FFMA.FTZ R82, R82, R229, R231 ;  /* 0x000000e552527223 */ /* 0x000fe200000100e7 */
[----:B------:R-:W-:Y:S01]  /*6020*/  FFMA.FTZ R219, R216, R233, R235 ;  /* 0x000000e9d8db7223 */ /* 0x000fe200000100eb */
[----:B------:R-:W-:Y:S02]  /*6030*/  HADD2.F32 R217, -RZ, R174.H1_H1 ;  /* 0x300000aeffd97230 */ /* 0x000fe40000004100 */
[----:B------:R-:W-:Y:S01]  /*6040*/  FMUL.FTZ R16, R221, R16 ;  /* 0x00000010dd107220 */ /* 0x000fe20000410000 */
[----:B------:R-:W-:-:S02]  /*6050*/  HADD2.F32 R223, -RZ, R134.H1_H1 ;  /* 0x30000086ffdf7230 */ /* 0x000fc40000004100 */
[----:B------:R-:W-:Y:S01]  /*6060*/  FMUL.FTZ R218, R221, R218 ;  /* 0x000000daddda7220 */ /* 0x000fe20000410000 */
[----:B0-----:R-:W-:-:S04]  /*6070*/  @!P1 IMAD.WIDE R246, R2, 0x4, R20 ;  /* 0x0000000402f69825 */ /* 0x001fc800078e0214 */
[----:B------:R-:W-:Y:S01]  /*6080*/  FMUL.FTZ R18, R221, R18 ;  /* 0x00000012dd127220 */ /* 0x000fe20000410000 */
[----:B------:R-:W-:Y:S01]  /*6090*/  F2FP.F16.F32.PACK_AB R71, R71, R70 ;  /* 0x000000464747723e */ /* 0x000fe200000000ff */
[----:B------:R-:W-:Y:S01]  /*60a0*/  FFMA.FTZ R216, R16, R217, R223 ;  /* 0x000000d910d87223 */ /* 0x000fe200000100df */
[----:B------:R-:W-:Y:S01]  /*60b0*/  HADD2.F32 R229, -RZ, R175.H0_H0 ;  /* 0x200000afffe57230 */ /* 0x000fe20000004100 */
[----:B------:R-:W-:Y:S01]  /*60c0*/  F2FP.F16.F32.PACK_AB R19, R234, R19 ;  /* 0x00000013ea13723e */ /* 0x000fe200000000ff */
[----:B------:R-:W-:Y:S01]  /*60d0*/  HADD2.F32 R231, -RZ, R135.H0_H0 ;  /* 0x20000087ffe77230 */ /* 0x000fe20000004100 */
[----:B------:R-:W-:Y:S01]  /*60e0*/  F2FP.F16.F32.PACK_AB R16, R13, R80 ;  /* 0x000000500d10723e */ /* 0x000fe200000000ff */
[----:B------:R-:W-:Y:S01]  /*60f0*/  HADD2.F32 R233, -RZ, R175.H1_H1 ;  /* 0x300000afffe97230 */ /* 0x000fe20000004100 */
[----:B------:R-:W-:Y:S01]  /*6100*/  F2FP.F16.F32.PACK_AB R70, R68, R75 ;  /* 0x0000004b4446723e */ /* 0x000fe200000000ff */
[----:B------:R-:W-:Y:S02]  /*6110*/  HADD2.F32 R21, -RZ, R135.H1_H1 ;  /* 0x30000087ff157230 */ /* 0x000fe40000004100 */
[----:B------:R-:W-:Y:S01]  /*6120*/  FFMA.FTZ R218, R218, R229, R231 ;  /* 0x000000e5dada7223 */ /* 0x000fe200000100e7 */
[----:B--2---:R-:W-:Y:S01]  /*6130*/  @!P1 IMAD.WIDE R248, R2, 0x4, R226 ;  /* 0x0000000402f89825 */ /* 0x004fe200078e02e2 */
[----:B------:R-:W-:Y:S01]  /*6140*/  F2FP.F16.F32.PACK_AB R63, R63, R62 ;  /* 0x0000003e3f3f723e */ /* 0x000fe200000000ff */
[----:B------:R-:W-:Y:S02]  /*6150*/  @!P1 STG.E desc[UR6][R246.64], R222 ;  /* 0x000000def6009986 */ /* 0x000fe4000c101906 */
[----:B------:R-:W-:Y:S01]  /*6160*/  FFMA.FTZ R217, R18, R233, R21 ;  /* 0x000000e912d97223 */ /* 0x000fe20000010015 */
[--C-:B-1----:R-:W-:Y:S01]  /*6170*/  IMAD.WIDE.U32 R242, R9, 0x10, R240.reuse ;  /* 0x0000001009f27825 */ /* 0x102fe200078e00f0 */
[----:B------:R-:W-:Y:S01]  /*6180*/  F2FP.F16.F32.PACK_AB R18, R17, R78 ;  /* 0x0000004e1112723e */ /* 0x000fe200000000ff */
[----:B------:R-:W-:Y:S01]  /*6190*/  @!P1 STG.E desc[UR6][R248.64], R221 ;  /* 0x000000ddf8009986 */ /* 0x000fe2000c101906 */
        /* <DEDUP_REMOVED lines=31> */
[----:B------:R-:W3:Y:S01]  /*6390*/  LDC.64 R10, c[0x0][0x380] ;  /* 0x0000e000ff0a7b82 */ /* 0x000ee20000000a00 */
[----:B------:R-:W-:Y:S01]  /*63a0*/  F2FP.F16.F32.PACK_AB R7, R25, R30 ;  /* 0x0000001e1907723e */ /* 0x000fe200000000ff */
[----:B------:R2:W-:Y:S01]  /*63b0*/  STG.E.128 desc[UR6][R244.64], R44 ;  /* 0x0000002cf4007986 */ /* 0x0005e2000c101d06 */
[----:B------:R-:W-:-:S02]  /*63c0*/  F2FP.F16.F32.PACK_AB R6, R28, R35 ;  /* 0x000000231c06723e */ /* 0x000fc400000000ff */
[----:B------:R-:W-:Y:S01]  /*63d0*/  F2FP.F16.F32.PACK_AB R5, R29, R34 ;  /* 0x000000221d05723e */ /* 0x000fe200000000ff */
[----:B------:R2:W-:Y:S01]  /*63e0*/  STG.E.128 desc[UR6][R8.64], R36 ;  /* 0x0000002408007986 */ /* 0x0005e2000c101d06 */
[----:B------:R-:W-:Y:S02]  /*63f0*/  F2FP.F16.F32.PACK_AB R4, R32, R33 ;  /* 0x000000212004723e */ /* 0x000fe400000000ff */
[----:B------:R-:W-:Y:S02]  /*6400*/  F2FP.F16.F32.PACK_AB R23, R23, R22 ;  /* 0x000000161717723e */ /* 0x000fe400000000ff */
[----:B------:R-:W-:Y:S01]  /*6410*/  F2FP.F16.F32.PACK_AB R22, R77, R236 ;  /* 0x000000ec4d16723e */ /* 0x000fe200000000ff */
[----:B------:R2:W-:Y:S01]  /*6420*/  STG.E.128 desc[UR6][R228.64], R4 ;  /* 0x00000004e4007986 */ /* 0x0005e2000c101d06 */
[----:B0-----:R-:W-:Y:S02]  /*6430*/  F2FP.F16.F32.PACK_AB R21, R27, R26 ;  /* 0x0000001a1b15723e */ /* 0x001fe400000000ff */
[----:B------:R-:W-:-:S02]  /*6440*/  F2FP.F16.F32.PACK_AB R20, R24, R31 ;  /* 0x0000001f1814723e */ /* 0x000fc400000000ff */
[----:B------:R-:W-:Y:S02]  /*6450*/  F2FP.F16.F32.PACK_AB R13, R12, R81 ;  /* 0x000000510c0d723e */ /* 0x000fe400000000ff */
[----:B------:R-:W-:Y:S01]  /*6460*/  F2FP.F16.F32.PACK_AB R15, R214, R213 ;  /* 0x000000d5d60f723e */ /* 0x000fe200000000ff */
[----:B------:R2:W-:Y:S01]  /*6470*/  STG.E.128 desc[UR6][R230.64], R20 ;  /* 0x00000014e6007986 */ /* 0x0005e2000c101d06 */
[----:B------:R-:W-:Y:S02]  /*6480*/  F2FP.F16.F32.PACK_AB R14, R14, R83 ;  /* 0x000000530e0e723e */ /* 0x000fe400000000ff */
[----:B------:R-:W-:Y:S02]  /*6490*/  F2FP.F16.F32.PACK_AB R12, R79, R224 ;  /* 0x000000e04f0c723e */ /* 0x000fe400000000ff */
[----:B-1----:R-:W-:Y:S02]  /*64a0*/  F2FP.F16.F32.PACK_AB R227, R217, R218 ;  /* 0x000000dad9e3723e */ /* 0x002fe400000000ff */
[----:B------:R-:W-:Y:S01]  /*64b0*/  F2FP.F16.F32.PACK_AB R226, R216, R219 ;  /* 0x000000dbd8e2723e */ /* 0x000fe200000000ff */
[----:B------:R2:W-:Y:S01]  /*64c0*/  STG.E.128 desc[UR6][R232.64], R12 ;  /* 0x0000000ce8007986 */ /* 0x0005e2000c101d06 */
[----:B------:R-:W-:-:S02]  /*64d0*/  F2FP.F16.F32.PACK_AB R225, R82, R225 ;  /* 0x000000e152e1723e */ /* 0x000fc400000000ff */
[----:B------:R-:W-:Y:S02]  /*64e0*/  F2FP.F16.F32.PACK_AB R224, R212, R215 ;  /* 0x000000d7d4e0723e */ /* 0x000fe400000000ff */
[----:B---3--:R-:W-:-:S03]  /*64f0*/  LEA R2, R10, R2, 0x2 ;  /* 0x000000020a027211 */ /* 0x008fc600078e10ff */
[----:B------:R2:W-:Y:S01]  /*6500*/  STG.E.128 desc[UR6][R240.64], R224 ;  /* 0x000000e0f0007986 */ /* 0x0005e2000c101d06 */
[----:B------:R-:W-:-:S13]  /*6510*/  ISETP.GE.AND P1, PT, R2, R11, PT ;  /* 0x0000000b0200720c */ /* 0x000fda0003f26270 */
[----:B------:R-:W-:Y:S05]  /*6520*/  @!P1 BRA `(.L_x_52998) ;  /* 0xffffffa000509947 */ /* 0x000fea000383ffff */
[----:B------:R-:W-:Y:S05]  /*6530*/  EXIT ;  /* 0x000000000000794d */ /* 0x000fea0003800000 */
.L_x_52997:
        /* <DEDUP_REMOVED lines=8> */
.L_x_53000:
[----:B------:R-:W-:Y:S05]  /*65c0*/  BSYNC B0 ;  /* 0x0000000000007941 */ /* 0x000fea0003800000 */
.L_x_52999:
        /* <DEDUP_REMOVED lines=10> */
.L_x_53001:
[----:B------:R-:W-:Y:S01]  /*6670*/  HFMA2 R231, -RZ, RZ, 0, 2.384185791015625e-07 ;  /* 0x00000004ffe77431 */ /* 0x000fe200000001ff */
[----:B------:R-:W-:-:S05]  /*6680*/  MOV R222, R230 ;  /* 0x000000e600de7202 */ /* 0x000fca0000000f00 */
[----:B------:R-:W-:-:S05]  /*6690*/  FADD.FTZ R226, R225, R222 ;  /* 0x000000dee1e27221 */ /* 0x000fca0000010000 */
[----:B------:R-:W-:-:S07]  /*66a0*/  MOV R232, R226 ;  /* 0x000000e200e87202 */ /* 0x000fce0000000f00 */
[----:B------:R-:W-:Y:S05]  /*66b0*/  WARPSYNC.COLLECTIVE R229, `(.L_x_53002) ;  /* 0x00000000e5087348 */ /* 0x000fea0003c00000 */
[----:B------:R0:W1:Y:S02]  /*66c0*/  SHFL.BFLY P2, R230, R232, R231, R234 ;  /* 0x0c0000e7e8e67389 */ /* 0x00006400000400ea */
[----:B01----:R-:W-:Y:S05]  /*66d0*/  ENDCOLLECTIVE ;  /* 0x000000000000791b */ /* 0x003fea0003800000 */
.L_x_53002:
[----:B------:R-:W-:Y:S01]  /*66e0*/  HFMA2 R231, -RZ, RZ, 0, 4.76837158203125e-07 ;  /* 0x00000008ffe77431 */ /* 0x000fe200000001ff */
[----:B------:R-:W-:-:S05]  /*66f0*/  MOV R221, R230 ;  /* 0x000000e600dd7202 */ /* 0x000fca0000000f00 */
[----:B------:R-:W-:-:S05]  /*6700*/  FADD.FTZ R227, R226, R221 ;  /* 0x000000dde2e37221 */ /* 0x000fca0000010000 */
[----:B------:R-:W-:-:S07]  /*6710*/  MOV R232, R227 ;  /* 0x000000e300e87202 */ /* 0x000fce0000000f00 */
[----:B------:R-:W-:Y:S05]  /*6720*/  WARPSYNC.COLLECTIVE R229, `(.L_x_53003) ;  /* 0x00000000e5087348 */ /* 0x000fea0003c00000 */
[----:B------:R0:W1:Y:S02]  /*6730*/  SHFL.BFLY P2, R230, R232, R231, R234 ;  /* 0x0c0000e7e8e67389 */ /* 0x00006400000400ea */
[----:B01----:R-:W-:Y:S05]  /*6740*/  ENDCOLLECTIVE ;  /* 0x000000000000791b */ /* 0x003fea0003800000 */
.L_x_53003:
[----:B------:R-:W-:Y:S01]  /*6750*/  HFMA2 R231, -RZ, RZ, 0, 9.5367431640625e-07 ;  /* 0x00000010ffe77431 */ /* 0x000fe200000001ff */
[----:B------:R-:W-:-:S05]  /*6760*/  MOV R222, R230 ;  /* 0x000000e600de7202 */ /* 0x000fca0000000f00 */
[----:B------:R-:W-:-:S05]  /*6770*/  FADD.FTZ R228, R227, R222 ;  /* 0x000000dee3e47221 */ /* 0x000fca0000010000 */
[----:B------:R-:W-:-:S07]  /*6780*/  MOV R232, R228 ;  /* 0x000000e400e87202 */ /* 0x000fce0000000f00 */
[----:B------:R-:W-:Y:S05]  /*6790*/  WARPSYNC.COLLECTIVE R229, `(.L_x_53004) ;  /* 0x00000000e5087348 */ /* 0x000fea0003c00000 */
[----:B------:R0:W1:Y:S02]  /*67a0*/  SHFL.BFLY P2, R230, R232, R231, R234 ;  /* 0x0c0000e7e8e67389 */ /* 0x00006400000400ea */
[----:B01----:R-:W-:Y:S05]  /*67b0*/  ENDCOLLECTIVE ;  /* 0x000000000000791b */ /* 0x003fea0003800000 */
.L_x_53004:
        /* <DEDUP_REMOVED lines=168> */
.L_x_53005:
[----:B------:R-:W-:Y:S01]  /*7240*/  HFMA2 R231, -RZ, RZ, 0, 1.1920928955078125e-07 ;  /* 0x00000002ffe77431 */ /* 0x000fe200000001ff */
[----:B------:R-:W-:-:S05]  /*7250*/  MOV R224, R230 ;  /* 0x000000e600e07202 */ /* 0x000fca0000000f00 */
[----:B------:R-:W-:-:S05]  /*7260*/  FADD.FTZ R224, R221, R224 ;  /* 0x000000e0dde07221 */ /* 0x000fca0000010000 */
[----:B------:R-:W-:-:S07]  /*7270*/  MOV R232, R224 ;  /* 0x000000e000e87202 */ /* 0x000fce0000000f00 */
[----:B------:R-:W-:Y:S05]  /*7280*/  WARPSYNC.COLLECTIVE R229, `(.L_x_53006) ;  /* 0x00000000e5087348 */ /* 0x000fea0003c00000 */
[----:B------:R0:W1:Y:S02]  /*7290*/  SHFL.BFLY P2, R230, R232, R231, R234 ;  /* 0x0c0000e7e8e67389 */ /* 0x00006400000400ea */
[----:B01----:R-:W-:Y:S05]  /*72a0*/  ENDCOLLECTIVE ;  /* 0x000000000000791b */ /* 0x003fea0003800000 */
.L_x_53006:
[----:B------:R-:W-:Y:S01]  /*72b0*/  HFMA2 R231, -RZ, RZ, 0, 2.384185791015625e-07 ;  /* 0x00000004ffe77431 */ /* 0x000fe200000001ff */
[----:B------:R-:W-:-:S05]  /*72c0*/  MOV R225, R230 ;  /* 0x000000e600e17202 */ /* 0x000fca0000000f00 */
[----:B------:R-:W-:-:S05]  /*72d0*/  FADD.FTZ R225, R224, R225 ;  /* 0x000000e1e0e17221 */ /* 0x000fca0000010000 */
[----:B------:R-:W-:-:S07]  /*72e0*/  MOV R232, R225 ;  /* 0x000000e100e87202 */ /* 0x000fce0000000f00 */
[----:B------:R-:W-:Y:S05]  /*72f0*/  WARPSYNC.COLLECTIVE R229, `(.L_x_53007) ;  /* 0x00000000e5087348 */ /* 0x000fea0003c00000 */
[----:B------:R0:W1:Y:S02]  /*7300*/  SHFL.BFLY P2, R230, R232, R231, R234 ;  /* 0x0c0000e7e8e67389 */ /* 0x00006400000400ea */
[----:B01----:R-:W-:Y:S05]  /*7310*/  ENDCOLLECTIVE ;  /* 0x000000000000791b */ /* 0x003fea0003800000 */
.L_x_53007:
[----:B------:R-:W-:Y:S01]  /*7320*/  HFMA2 R231, -RZ, RZ, 0, 4.76837158203125e-07 ;  /* 0x00000008ffe77431 */ /* 0x000fe200000001ff */
[----:B------:R-:W-:-:S05]  /*7330*/  MOV R226, R230 ;  /* 0x000000e600e27202 */ /* 0x000fca0000000f00 */
[----:B------:R-:W-:-:S05]  /*7340*/  FADD.FTZ R226, R225, R226 ;  /* 0x000000e2e1e27221 */ /* 0x000fca0000010000 */
[----:B------:R-:W-:-:S07]  /*7350*/  MOV R232, R226 ;  /* 0x000000e200e87202 */ /* 0x000fce0000000f00 */
[----:B------:R-:W-:Y:S05]  /*7360*/  WARPSYNC.COLLECTIVE R229, `(.L_x_53008) ;  /* 0x00000000e5087348 */ /* 0x000fea0003c00000 */
[----:B------:R0:W1:Y:S02]  /*7370*/  SHFL.BFLY P2, R230, R232, R231, R234 ;  /* 0x0c0000e7e8e67389 */ /* 0x00006400000400ea */
[----:B01----:R-:W-:Y:S05]  /*7380*/  ENDCOLLECTIVE ;  /* 0x000000000000791b */ /* 0x003fea0003800000 */
.L_x_53008:
[----:B------:R-:W-:Y:S01]  /*7390*/  HFMA2 R231, -RZ, RZ, 0, 9.5367431640625e-07 ;  /* 0x00000010ffe77431 */ /* 0x000fe200000001ff */
[----:B------:R-:W-:-:S05]  /*73a0*/  MOV R227, R230 ;  /* 0x000000e600e37202 */ /* 0x000fca0000000f00 */
[----:B------:R-:W-:-:S05]  /*73b0*/  FADD.FTZ R227, R226, R227 ;  /* 0x000000e3e2e37221 */ /* 0x000fca0000010000 */
[----:B------:R-:W-:-:S07]  /*73c0*/  MOV R232, R227 ;  /* 0x000000e300e87202 */ /* 0x000fce0000000f00 */
[----:B------:R-:W-:Y:S05]  /*73d0*/  WARPSYNC.COLLECTIVE R229, `(.L_x_53009) ;  /* 0x00000000e5087348 */ /* 0x000fea0003c00000 */
[----:B------:R0:W1:Y:S02]  /*73e0*/  SHFL.BFLY P2, R230, R232, R231, R234 ;  /* 0x0c0000e7e8e67389 */ /* 0x00006400000400ea */
[----:B01----:R-:W-:Y:S05]  /*73f0*/  ENDCOLLECTIVE ;  /* 0x000000000000791b */ /* 0x003fea0003800000 */
.L_x_53009:
[----:B------:R-:W-:Y:S01]  /*7400*/  MOV R228, R230 ;  /* 0x000000e600e47202 */ /* 0x000fe20000000f00 */
[----:B------:R-:W-:Y:S06]  /*7410*/  BRA `(.L_x_53010) ;  /* 0xffffffd000c87947 */ /* 0x000fec000383ffff */
.L_x_53011:
        /* <DEDUP_REMOVED lines=14> */
.L_x_88517:


//--------------------- .text._ZN10layer_norm13ln_fwd_kernelINS_13Kernel_traitsI6__halfS2_fS2_fjLj2560ELj1ELj4ELj1ELj16ENS_18Kernel_traits_baseILj2560ES2_S2_fS2_fjLj128EEEEELb0ELb1ELb1ELb0EEEvNS_9FwdParamsE --------------------------
	.section	.text._ZN10layer_norm13ln_fwd_kernelINS_13Kernel_traitsI6__halfS2_fS2_fjLj2560ELj1ELj4ELj1ELj16ENS_18Kernel_traits_baseILj2560ES2_S2_fS2_fjLj128EEEEELb0ELb1ELb1ELb0EEEvNS_9FwdParamsE,"ax",@progbits
	.align	128
        .global         _ZN10layer_norm13ln_fwd_kernelINS_13Kernel_traitsI6__halfS2_fS2_fjLj2560ELj1ELj4ELj1ELj16ENS_18Kernel_traits_baseILj2560ES2_S2_fS2_fjLj128EEEEELb0ELb1ELb1ELb0EEEvNS_9FwdParamsE
        .type           _ZN10layer_norm13ln_fwd_kernelINS_13Kernel_traitsI6__halfS2_fS2_fjLj2560ELj1ELj4ELj1ELj16ENS_18Kernel_traits_baseILj2560ES2_S2_fS2_fjLj128EEEEELb0ELb1ELb1ELb0EEEvNS_9FwdParamsE,@function
        .size           _ZN10layer_norm13ln_fwd_kernelINS_13Kernel_traitsI6__halfS2_fS2_fjLj2560ELj1ELj4ELj1ELj16ENS_18Kernel_traits_baseILj2560ES2_S2_fS2_fjLj128EEEEELb0ELb1ELb1ELb0EEEvNS_9FwdParamsE,(.L_x_88518 - _ZN10layer_norm13ln_fwd_kernelINS_13Kernel_traitsI6__halfS2_fS2_fjLj2560ELj1ELj4ELj1ELj16ENS_18Kernel_traits_baseILj2560ES2_S2_fS2_fjLj128EEEEELb0ELb1ELb1ELb0EEEvNS_9FwdParamsE)
        .other          _ZN10layer_norm13ln_fwd_kernelINS_13Kernel_traitsI6__halfS2_fS2_fjLj2560ELj1ELj4ELj1ELj16ENS_18Kernel_traits_baseILj2560ES2_S2_fS2_fjLj128EEEEELb0ELb1ELb1ELb0EEEvNS_9FwdParamsE,@"STO_CUDA_ENTRY STV_DEFAULT"
_ZN10layer_norm13ln_fwd_kernelINS_13Kernel_traitsI6__halfS2_fS2_fjLj2560ELj1ELj4ELj1ELj16ENS_18Kernel_traits_baseILj2560ES2_S2_fS2_fjLj128EEEEELb0ELb1ELb1ELb0EEEvNS_9FwdParamsE:
.text._ZN10layer_norm13ln_fwd_kernelINS_13Kernel_traitsI6__halfS2_fS2_fjLj2560ELj1ELj4ELj1ELj16ENS_18Kernel_traits_baseILj2560ES2_S2_fS2_fjLj128EEEEELb0ELb1ELb1ELb0EEEvNS_9FwdParamsE:
        /* <DEDUP_REMOVED lines=11> */
[----:B------:R-:W-:Y:S02]  /*00b0*/  LOP3.LUT R4, R2, 0x1f, RZ, 0x3c, !PT ;  /* 0x0000001f02047812 */ /* 0x000fe400078e3cff */
[----:B------:R-:W-:Y:S02]  /*00c0*/  MOV R108, R2 ;  /* 0x00000002006c7202 */ /* 0x000fe40000000f00 */
[----:B------:R-:W-:Y:S01]  /*00d0*/  LEA.HI.SX32 R3, R3, R4, 0x1d ;  /* 0x0000000403037211 */ /* 0x000fe200078feaff */
        /* <DEDUP_REMOVED lines=112> */
.L_x_53013:
        /* <DEDUP_REMOVED lines=127> */
.L_x_53014:
[----:B------:R-:W-:Y:S05]  /*0fd0*/  BSYNC.RECONVERGENT B0 ;  /* 0x0000000000007941 */ /* 0x000fea0003800200 */
.L_x_53012:
[----:B------:R-:W0:Y:S01]  /*0fe0*/  S2UR UR4, SR_CTAID.X ;  /* 0x00000000000479c3 */ /* 0x000e220000002500 */
[----:B------:R-:W1:Y:S01]  /*0ff0*/  LDCU UR5, c[0x0][0x384] ;  /* 0x00007080ff0577ac */ /* 0x000e620008000800 */
[----:B------:R-:W-:Y:S01]  /*1000*/  SHF.R.U32.HI R0, RZ, 0x5, R0 ;  /* 0x00000005ff007819 */ /* 0x000fe20000011600 */
[----:B0-----:R-:W-:-:S06]  /*1010*/  USHF.L.U32 UR4, UR4, 0x2, URZ ;  /* 0x0000000204047899 */ /* 0x001fcc00080006ff */
[----:B------:R-:W-:-:S04]  /*1020*/  LOP3.LUT R212, R0, UR4, RZ, 0xfc, !PT ;  /* 0x0000000400d47c12 */ /* 0x000fc8000f8efcff */
[----:B-1----:R-:W-:-:S13]  /*1030*/  ISETP.GE.AND P0, PT, R212, UR5, PT ;  /* 0x00000005d4007c0c */ /* 0x002fda000bf06270 */
[----:B------:R-:W-:Y:S05]  /*1040*/  @P0 EXIT ;  /* 0x000000000000094d */ /* 0x000fea0003800000 */
[----:B------:R-:W0:Y:S01]  /*1050*/  LDCU UR10, c[0x0][0x40c] ;  /* 0x00008180ff0a77ac */ /* 0x000e220008000800 */
[----:B------:R-:W1:Y:S01]  /*1060*/  LDCU.U8 UR8, c[0x0][0x410] ;  /* 0x00008200ff0877ac */ /* 0x000e620008000000 */
[----:B------:R-:W2:Y:S01]  /*1070*/  LDCU UR9, c[0x0][0x448] ;  /* 0x00008900ff0977ac */ /* 0x000ea20008000800 */
[----:B------:R-:W3:Y:S02]  /*1080*/  LDCU.64 UR4, c[0x0][0x3a0] ;  /* 0x00007400ff0477ac */ /* 0x000ee40008000a00 */
.L_x_53088:
[----:B------:R-:W4:Y:S08]  /*1090*/  LDC.64 R218, c[0x0][0x3f0] ;  /* 0x0000fc00ffda7b82 */ /* 0x000f300000000a00 */
[----:B------:R-:W0:Y:S08]  /*10a0*/  LDC.64 R224, c[0x0][0x3f8] ;  /* 0x0000fe00ffe07b82 */ /* 0x000e300000000a00 */
[----:B------:R-:W1:Y:S01]  /*10b0*/  LDC R217, c[0x0][0x388] ;  /* 0x0000e200ffd97b82 */ /* 0x000e620000000800 */
[----:B----4-:R-:W-:-:S05]  /*10c0*/  IMAD.WIDE R218, R212, 0x4, R218 ;  /* 0x00000004d4da7825 */ /* 0x010fca00078e02da */
[----:B------:R-:W4:Y:S01]  /*10d0*/  LDG.E R0, desc[UR6][R218.64] ;  /* 0x00000006da007981 */ /* 0x000f22000c1e1900 */
[----:B0-----:R-:W-:-:S05]  /*10e0*/  IMAD.WIDE R224, R212, 0x4, R224 ;  /* 0x00000004d4e07825 */ /* 0x001fca00078e02e0 */
[----:B-----5:R0:W5:Y:S01]  /*10f0*/  LDG.E R214, desc[UR6][R224.64] ;  /* 0x00000006e0d67981 */ /* 0x020162000c1e1900 */
[----:B------:R-:W-:Y:S01]  /*1100*/  ISETP.GE.U32.AND P5, PT, R3, 0x20, PT ;  /* 0x000000200300780c */ /* 0x000fe20003fa6070 */
[----:B------:R-:W-:Y:S01]  /*1110*/  BSSY.RECONVERGENT B0, `(.L_x_53015) ;  /* 0x0000083000007945 */ /* 0x000fe20003800200 */
[----:B-1----:R-:W-:-:S05]  /*1120*/  IMAD R213, R212, R217, RZ ;  /* 0x000000d9d4d57224 */ /* 0x002fca00078e02ff */
[----:B------:R-:W-:-:S04]  /*1130*/  SHF.R.S32.HI R216, RZ, 0x1f, R213 ;  /* 0x0000001fffd87819 */ /* 0x000fc800000114d5 */
[----:B------:R-:W-:Y:S01]  /*1140*/  LEA.HI R213, R216, R213, RZ, 0x3 ;  /* 0x000000d5d8d57211 */ /* 0x000fe200078f18ff */
[----:B------:R-:W-:-:S03]  /*1150*/  HFMA2 R216, -RZ, RZ, 0, 0 ;  /* 0x00000000ffd87431 */ /* 0x000fc600000001ff */
[----:B------:R-:W-:Y:S02]  /*1160*/  LEA.HI.SX32 R213, R213, R2, 0x1d ;  /* 0x00000002d5d57211 */ /* 0x000fe400078feaff */
[----:B----4-:R-:W-:-:S13]  /*1170*/  ISETP.GE.AND P0, PT, R0, 0x1, PT ;  /* 0x000000010000780c */ /* 0x010fda0003f06270 */
[----:B------:R-:W1:Y:S01]  /*1180*/  @P0 S2R R227, SR_TID.X ;  /* 0x0000000000e30919 */ /* 0x000e620000002100 */
[----:B------:R-:W-:-:S05]  /*1190*/  @P0 IADD3 R226, PT, PT, R0, -0x1, RZ ;  /* 0xffffffff00e20810 */ /* 0x000fca0007ffe0ff */
[----:B------:R-:W-:-:S05]  /*11a0*/  @P0 IMAD R226, R226, R217, RZ ;  /* 0x000000d9e2e20224 */ /* 0x000fca00078e02ff */
        /* <DEDUP_REMOVED lines=10> */
.L_x_53018:
[----:B--23--:R-:W-:Y:S05]  /*1250*/  BSYNC.RECONVERGENT B1 ;  /* 0x0000000000017941 */ /* 0x00cfea0003800200 */
.L_x_53017:
[----:B------:R-:W-:Y:S01]  /*1260*/  UISETP.NE.U32.AND UP0, UPT, UR4, URZ, UPT ;  /* 0x000000ff0400728c */ /* 0x000fe2000bf05070 */
[----:B------:R-:W-:Y:S03]  /*1270*/  BSSY.RECONVERGENT B1, `(.L_x_53019) ;  /* 0x0000066000017945 */ /* 0x000fe60003800200 */
[----:B------:R-:W-:-:S09]  /*1280*/  UISETP.NE.AND.EX UP0, UPT, UR5, URZ, UPT, UP0 ;  /* 0x000000ff0500728c */ /* 0x000fd2000bf05300 */
[----:B------:R-:W-:Y:S05]  /*1290*/  BRA.U !UP0, `(.L_x_53020) ;  /* 0x0000000108d87547 */ /* 0x000fea000b800000 */
[----:B------:R-:W0:Y:S02]  /*12a0*/  LDC.64 R132, c[0x0][0x3a0] ;  /* 0x0000e800ff847b82 */ /* 0x000e240000000a00 */
[----:B0-----:R-:W-:-:S05]  /*12b0*/  IMAD.WIDE.U32 R132, R213, 0x20, R132 ;  /* 0x00000020d5847825 */ /* 0x001fca00078e0084 */
[----:B------:R-:W2:Y:S04]  /*12c0*/  LDG.E.128 R124, desc[UR6][R132.64] ;  /* 0x00000006847c7981 */ /* 0x000ea8000c1e1d00 */
[----:B------:R0:W3:Y:S01]  /*12d0*/  LDG.E.128 R128, desc[UR6][R132.64+0x10] ;  /* 0x0000100684807981 */ /* 0x0000e2000c1e1d00 */
[----:B------:R-:W-:-:S13]  /*12e0*/  ISETP.GT.AND P1, PT, R0, RZ, PT ;  /* 0x000000ff0000720c */ /* 0x000fda0003f24270 */
[----:B------:R-:W1:Y:S01]  /*12f0*/  @P1 LDC R135, c[0x0][0x40c] ;  /* 0x00010300ff871b82 */ /* 0x000e620000000800 */
[--C-:B-----5:R-:W-:Y:S02]  /*1300*/  @P1 HADD2.F32 R134, -RZ, R120.reuse.H0_H0 ;  /* 0x20000078ff861230 */ /* 0x120fe40000004100 */
[----:B------:R-:W-:Y:S02]  /*1310*/  @P1 HADD2.F32 R136, -RZ, R120.H1_H1 ;  /* 0x30000078ff881230 */ /* 0x000fe40000004100 */
[----:B------:R-:W-:Y:S02]  /*1320*/  @P1 HADD2.F32 R218, -RZ, R122.H1_H1 ;  /* 0x3000007affda1230 */ /* 0x000fe40000004100 */
[----:B------:R-:W-:Y:S01]  /*1330*/  @P1 HADD2.F32 R219, -RZ, R123.H0_H0 ;  /* 0x2000007bffdb1230 */ /* 0x000fe20000004100 */
[----:B------:R-:W4:Y:S01]  /*1340*/  @P1 LDC R137, c[0x0][0x40c] ;  /* 0x00010300ff891b82 */ /* 0x000f220000000800 */
[--C-:B0-----:R-:W-:Y:S02]  /*1350*/  @P1 HADD2.F32 R132, -RZ, R121.reuse.H0_H0 ;  /* 0x20000079ff841230 */ /* 0x101fe40000004100 */
[----:B------:R-:W-:-:S02]  /*1360*/  @P1 HADD2.F32 R133, -RZ, R121.H1_H1 ;  /* 0x30000079ff851230 */ /* 0x000fc40000004100 */
[----:B------:R-:W-:Y:S02]  /*1370*/  @P1 HADD2.F32 R138, -RZ, R122.H0_H0 ;  /* 0x2000007aff8a1230 */ /* 0x000fe40000004100 */
[----:B------:R-:W-:Y:S01]  /*1380*/  @P1 HADD2.F32 R230, -RZ, R11.H0_H0 ;  /* 0x2000000bffe61230 */ /* 0x000fe20000004100 */
[----:B------:R-:W0:Y:S08]  /*1390*/  @P1 LDC R227, c[0x0][0x40c] ;  /* 0x00010300ffe31b82 */ /* 0x000e300000000800 */
[----:B------:R-:W0:Y:S01]  /*13a0*/  @P1 LDC R226, c[0x0][0x40c] ;  /* 0x00010300ffe21b82 */ /* 0x000e220000000800 */
[----:B-1----:R-:W-:Y:S01]  /*13b0*/  @P1 FMUL.FTZ R135, R134, R135 ;  /* 0x0000008786871220 */ /* 0x002fe20000410000 */
[----:B------:R-:W-:-:S06]  /*13c0*/  @P1 HADD2.F32 R134, -RZ, R8.H0_H0 ;  /* 0x20000008ff861230 */ /* 0x000fcc0000004100 */
[----:B------:R-:W1:Y:S01]  /*13d0*/  @P1 LDC R139, c[0x0][0x40c] ;  /* 0x00010300ff8b1b82 */ /* 0x000e620000000800 */
[----:B----4-:R-:W-:Y:S01]  /*13e0*/  @P1 FMUL.FTZ R136, R136, R137 ;  /* 0x0000008988881220 */ /* 0x010fe20000410000 */
[----:B------:R-:W-:-:S06]  /*13f0*/  @P1 HADD2.F32 R137, -RZ, R8.H1_H1 ;  /* 0x30000008ff891230 */ /* 0x000fcc0000004100 */
[----:B------:R-:W4:Y:S01]  /*1400*/  @P1 LDC R224, c[0x0][0x40c] ;  /* 0x00010300ffe01b82 */ /* 0x000f220000000800 */
[----:B0-----:R-:W-:Y:S01]  /*1410*/  @P1 FMUL.FTZ R228, R218, R227 ;  /* 0x000000e3dae41220 */ /* 0x001fe20000410000 */
[----:B------:R-:W-:Y:S02]  /*1420*/  @P1 HADD2.F32 R218, -RZ, R9.H0_H0 ;  /* 0x20000009ffda1230 */ /* 0x000fe40000004100 */
[----:B------:R-:W-:-:S04]  /*1430*/  @P1 HADD2.F32 R227, -RZ, R10.H1_H1 ;  /* 0x3000000affe31230 */ /* 0x000fc80000004100 */
[----:B------:R-:W0:Y:S01]  /*1440*/  @P1 LDC R225, c[0x0][0x40c] ;  /* 0x00010300ffe11b82 */ /* 0x000e220000000800 */
[----:B------:R-:W-:Y:S01]  /*1450*/  @P1 FMUL.FTZ R229, R219, R226 ;  /* 0x000000e2dbe51220 */ /* 0x000fe20000410000 */
[----:B------:R-:W-:Y:S02]  /*1460*/  @P1 HADD2.F32 R219, -RZ, R9.H1_H1 ;  /* 0x30000009ffdb1230 */ /* 0x000fe40000004100 */
[----:B------:R-:W-:Y:S02]  /*1470*/  @P1 HADD2.F32 R226, -RZ, R10.H0_H0 ;  /* 0x2000000affe21230 */ /* 0x000fe40000004100 */
[----:B-1----:R-:W-:Y:S01]  /*1480*/  @P1 FMUL.FTZ R139, R132, R139 ;  /* 0x0000008b848b1220 */ /* 0x002fe20000410000 */
[----:B----4-:R-:W-:Y:S01]  /*1490*/  @P1 FMUL.FTZ R224, R133, R224 ;  /* 0x000000e085e01220 */ /* 0x010fe20000410000 */
[----:B0-----:R-:W-:Y:S01]  /*14a0*/  @P1 FMUL.FTZ R225, R138, R225 ;  /* 0x000000e18ae11220 */ /* 0x001fe20000410000 */
[----:B--2---:R-:W-:Y:S01]  /*14b0*/  @!P1 MOV R132, R124 ;  /* 0x0000007c00849202 */ /* 0x004fe20000000f00 */
[----:B------:R-:W-:Y:S01]  /*14c0*/  @P1 FFMA.FTZ R132, R135, R134, R124 ;  /* 0x0000008687841223 */ /* 0x000fe2000001007c */
[----:B------:R-:W-:Y:S01]  /*14d0*/  MOV R133, R125 ;  /* 0x0000007d00857202 */ /* 0x000fe20000000f00 */
[----:B------:R-:W-:Y:S01]  /*14e0*/  @P1 FFMA.FTZ R133, R136, R137, R125 ;  /* 0x0000008988851223 */ /* 0x000fe2000001007d */
[----:B------:R-:W-:Y:S01]  /*14f0*/  MOV R134, R126 ;  /* 0x0000007e00867202 */ /* 0x000fe20000000f00 */
[----:B------:R-:W-:Y:S01]  /*1500*/  @P1 FFMA.FTZ R134, R139, R218, R126 ;  /* 0x000000da8b861223 */ /* 0x000fe2000001007e */
[----:B------:R-:W-:Y:S01]  /*1510*/  MOV R135, R127 ;  /* 0x0000007f00877202 */ /* 0x000fe20000000f00 */
[----:B------:R-:W-:Y:S01]  /*1520*/  @P1 FFMA.FTZ R135, R224, R219, R127 ;  /* 0x000000dbe0871223 */ /* 0x000fe2000001007f */
[----:B---3--:R-:W-:Y:S01]  /*1530*/  MOV R136, R128 ;  /* 0x0000008000887202 */ /* 0x008fe20000000f00 */
[----:B------:R-:W-:Y:S01]  /*1540*/  @P1 FFMA.FTZ R136, R225, R226, R128 ;  /* 0x000000e2e1881223 */ /* 0x000fe20000010080 */
[----:B------:R-:W-:Y:S01]  /*1550*/  MOV R137, R129 ;  /* 0x0000008100897202 */ /* 0x000fe20000000f00 */
[----:B------:R-:W-:Y:S01]  /*1560*/  @P1 FFMA.FTZ R137, R228, R227, R129 ;  /* 0x000000e3e4891223 */ /* 0x000fe20000010081 */
[----:B------:R-:W-:Y:S01]  /*1570*/  MOV R138, R130 ;  /* 0x00000082008a7202 */ /* 0x000fe20000000f00 */
[----:B------:R-:W-:Y:S01]  /*1580*/  @P1 FFMA.FTZ R138, R229, R230, R130 ;  /* 0x000000e6e58a1223 */ /* 0x000fe20000010082 */
[----:B------:R-:W-:Y:S01]  /*1590*/  MOV R139, R131 ;  /* 0x00000083008b7202 */ /* 0x000fe20000000f00 */
[----:B------:R-:W-:Y:S06]  /*15a0*/  @!P1 BRA `(.L_x_53021) ;  /* 0x0000000000c89947 */ /* 0x000fec0003800000 */
[----:B------:R-:W-:Y:S02]  /*15b0*/  HADD2.F32 R139, -RZ, R123.H1_H1 ;  /* 0x3000007bff8b7230 */ /* 0x000fe40000004100 */
[----:B------:R-:W-:-:S03]  /*15c0*/  HADD2.F32 R219, -RZ, R11.H1_H1 ;  /* 0x3000000bffdb7230 */ /* 0x000fc60000004100 */
[----:B------:R-:W-:-:S04]  /*15d0*/  FMUL.FTZ R218, R139, UR10 ;  /* 0x0000000a8bda7c20 */ /* 0x000fc80008410000 */
[----:B------:R-:W-:Y:S01]  /*15e0*/  FFMA.FTZ R139, R218, R219, R131 ;  /* 0x000000dbda8b7223 */ /* 0x000fe20000010083 */
[----:B------:R-:W-:Y:S06]  /*15f0*/  BRA `(.L_x_53021) ;  /* 0x0000000000b47947 */ /* 0x000fec0003800000 */
.L_x_53020:
[----:B------:R-:W0:Y:S01]  /*1600*/  @P0 LDC R133, c[0x0][0x40c] ;  /* 0x00010300ff850b82 */ /* 0x000e220000000800 */
[----:B-----5:R-:W-:Y:S02]  /*1610*/  @P0 HADD2.F32 R132, -RZ, R120.H0_H0 ;  /* 0x20000078ff840230 */ /* 0x020fe40000004100 */
[--C-:B------:R-:W-:Y:S02]  /*1620*/  @P0 HADD2.F32 R218, -RZ, R122.reuse.H1_H1 ;  /* 0x3000007affda0230 */ /* 0x100fe40000004100 */
[----:B------:R-:W-:Y:S02]  /*1630*/  @P0 HADD2.F32 R136, -RZ, R121.H1_H1 ;  /* 0x30000079ff880230 */ /* 0x000fe40000004100 */
[----:B------:R-:W-:Y:S01]  /*1640*/  @P0 HADD2.F32 R138, -RZ, R122.H0_H0 ;  /* 0x2000007aff8a0230 */ /* 0x000fe20000004100 */
[----:B------:R-:W1:Y:S01]  /*1650*/  @P0 LDC R227, c[0x0][0x40c] ;  /* 0x00010300ffe30b82 */ /* 0x000e620000000800 */
[--C-:B------:R-:W-:Y:S02]  /*1660*/  @P0 HADD2.F32 R224, -RZ, R123.reuse.H0_H0 ;  /* 0x2000007bffe00230 */ /* 0x100fe40000004100 */
[----:B------:R-:W-:-:S02]  /*1670*/  @P0 HADD2.F32 R226, -RZ, R123.H1_H1 ;  /* 0x3000007bffe20230 */ /* 0x000fc40000004100 */
[--C-:B------:R-:W-:Y:S02]  /*1680*/  @P0 HADD2.F32 R228, -RZ, R11.reuse.H0_H0 ;  /* 0x2000000bffe40230 */ /* 0x100fe40000004100 */
[----:B------:R-:W-:Y:S01]  /*1690*/  @P0 HADD2.F32 R230, -RZ, R11.H1_H1 ;  /* 0x3000000bffe60230 */ /* 0x000fe20000004100 */
        /* <DEDUP_REMOVED lines=10> */
[----:B------:R-:W-:-:S03]  /*1740*/  HFMA2 R134, -RZ, RZ, 0, 0 ;  /* 0x00000000ff867431 */ /* 0x000fc600000001ff */
[----:B------:R-:W-:Y:S01]  /*1750*/  @P0 FMUL.FTZ R134, R139, R218 ;  /* 0x000000da8b860220 */ /* 0x000fe20000410000 */
[----:B------:R-:W-:Y:S02]  /*1760*/  @P0 HADD2.F32 R218, -RZ, R9.H1_H1 ;  /* 0x30000009ffda0230 */ /* 0x000fe40000004100 */
[----:B------:R-:W2:Y:S01]  /*1770*/  @P0 LDC R229, c[0x0][0x40c] ;  /* 0x00010300ffe50b82 */ /* 0x000ea20000000800 */
[----:B---3--:R-:W-:Y:S01]  /*1780*/  @P0 FMUL.FTZ R219, R136, R219 ;  /* 0x000000db88db0220 */ /* 0x008fe20000410000 */
[----:B------:R-:W-:-:S06]  /*1790*/  @P0 HADD2.F32 R136, -RZ, R8.H0_H0 ;  /* 0x20000008ff880230 */ /* 0x000fcc0000004100 */
[----:B------:R-:W3:Y:S01]  /*17a0*/  @P0 LDC R231, c[0x0][0x40c] ;  /* 0x00010300ffe70b82 */ /* 0x000ee20000000800 */
[----:B0-----:R-:W-:Y:S01]  /*17b0*/  @P0 FMUL.FTZ R225, R138, R225 ;  /* 0x000000e18ae10220 */ /* 0x001fe20000410000 */
[----:B------:R-:W-:Y:S02]  /*17c0*/  @P0 HADD2.F32 R138, -RZ, R8.H1_H1 ;  /* 0x30000008ff8a0230 */ /* 0x000fe40000004100 */
[----:B-1----:R-:W-:Y:S01]  /*17d0*/  @P0 FMUL.FTZ R137, R132, R137 ;  /* 0x0000008984890220 */ /* 0x002fe20000410000 */
[----:B------:R-:W-:Y:S02]  /*17e0*/  CS2R R132, SRZ ;  /* 0x0000000000847805 */ /* 0x000fe4000001ff00 */
[----:B------:R-:W-:Y:S01]  /*17f0*/  @P0 FMUL.FTZ R132, R135, R136 ;  /* 0x0000008887840220 */ /* 0x000fe20000410000 */
[----:B------:R-:W-:Y:S01]  /*1800*/  @P0 FMUL.FTZ R133, R137, R138 ;  /* 0x0000008a89850220 */ /* 0x000fe20000410000 */
[----:B------:R-:W-:Y:S02]  /*1810*/  CS2R R136, SRZ ;  /* 0x0000000000887805 */ /* 0x000fe4000001ff00 */
[----:B------:R-:W-:-:S02]  /*1820*/  CS2R R138, SRZ ;  /* 0x00000000008a7805 */ /* 0x000fc4000001ff00 */
[----:B------:R-:W-:Y:S01]  /*1830*/  MOV R135, RZ ;  /* 0x000000ff00877202 */ /* 0x000fe20000000f00 */
[----:B--2---:R-:W-:Y:S01]  /*1840*/  @P0 FMUL.FTZ R229, R224, R229 ;  /* 0x000000e5e0e50220 */ /* 0x004fe20000410000 */
[--C-:B------:R-:W-:Y:S02]  /*1850*/  @P0 HADD2.F32 R224, -RZ, R10.reuse.H0_H0 ;  /* 0x2000000affe00230 */ /* 0x100fe40000004100 */
[----:B------:R-:W-:Y:S01]  /*1860*/  @P0 FMUL.FTZ R135, R219, R218 ;  /* 0x000000dadb870220 */ /* 0x000fe20000410000 */
[----:B------:R-:W-:Y:S02]  /*1870*/  @P0 FMUL.FTZ R138, R229, R228 ;  /* 0x000000e4e58a0220 */ /* 0x000fe40000410000 */
[----:B------:R-:W-:Y:S01]  /*1880*/  @P0 FMUL.FTZ R136, R225, R224 ;  /* 0x000000e0e1880220 */ /* 0x000fe20000410000 */
[----:B---3--:R-:W-:Y:S01]  /*1890*/  @P0 FMUL.FTZ R231, R226, R231 ;  /* 0x000000e7e2e70220 */ /* 0x008fe20000410000 */
[----:B------:R-:W-:-:S03]  /*18a0*/  @P0 HADD2.F32 R226, -RZ, R10.H1_H1 ;  /* 0x3000000affe20230 */ /* 0x000fc60000004100 */
[----:B------:R-:W-:Y:S02]  /*18b0*/  @P0 FMUL.FTZ R139, R231, R230 ;  /* 0x000000e6e78b0220 */ /* 0x000fe40000410000 */
[----:B------:R-:W-:-:S07]  /*18c0*/  @P0 FMUL.FTZ R137, R227, R226 ;  /* 0x000000e2e3890220 */ /* 0x000fce0000410000 */
.L_x_53021:
[----:B------:R-:W-:Y:S05]  /*18d0*/  BSYNC.RECONVERGENT B1 ;  /* 0x0000000000017941 */ /* 0x000fea0003800200 */
.L_x_53019:
[----:B------:R-:W0:Y:S01]  /*18e0*/  LDC.64 R218, c[0x0][0x3a8] ;  /* 0x0000ea00ffda7b82 */ /* 0x000e220000000a00 */
[----:B------:R-:W-:Y:S01]  /*18f0*/  IADD3 R216, PT, PT, R216, 0x20, RZ ;  /* 0x00000020d8d87810 */ /* 0x000fe20007ffe0ff */
[C---:B0-----:R-:W-:Y:S01]  /*1900*/  IMAD.WIDE.U32 R218, R213.reuse, 0x20, R218 ;  /* 0x00000020d5da7825 */ /* 0x041fe200078e00da */
[----:B------:R-:W-:-:S04]  /*1910*/  IADD3 R213, PT, PT, R213, 0x20, RZ ;  /* 0x00000020d5d57810 */ /* 0x000fc80007ffe0ff */
[----:B------:R0:W-:Y:S04]  /*1920*/  STG.E.128 desc[UR6][R218.64], R132 ;  /* 0x00000084da007986 */ /* 0x0001e8000c101d06 */
[----:B------:R0:W-:Y:S02]  /*1930*/  STG.E.128 desc[UR6][R218.64+0x10], R136 ;  /* 0x00001088da007986 */ /* 0x0001e4000c101d06 */
.L_x_53016:
[----:B--23--:R-:W-:Y:S05]  /*1940*/  BSYNC.RECONVERGENT B0 ;  /* 0x0000000000007941 */ /* 0x00cfea0003800200 */
.L_x_53015:
[----:B------:R-:W-:Y:S01]  /*1950*/  ISETP.GE.U32.AND P1, PT, R3, 0x40, PT ;  /* 0x000000400300780c */ /* 0x000fe20003f26070 */
[----:B------:R-:W-:Y:S01]  /*1960*/  BSSY.RECONVERGENT B0, `(.L_x_53022) ;  /* 0x0000075000007945 */ /* 0x000fe20003800200 */
[----:B------:R-:W-:-:S11]  /*1970*/  LOP3.LUT R215, R215, 0xfffff7ff, RZ, 0xc0, !PT ;  /* 0xfffff7ffd7d77812 */ /* 0x000fd600078ec0ff */
[----:B------:R-:W-:Y:S01]  /*1980*/  @P1 LOP3.LUT R215, R215, 0x800, RZ, 0xfc, !PT ;  /* 0x00000800d7d71812 */ /* 0x000fe200078efcff */
[----:B------:R-:W-:Y:S06]  /*1990*/  @!P1 BRA `(.L_x_53023) ;  /* 0x0000000400c49947 */ /* 0x000fec0003800000 */
[----:B------:R-:W-:Y:S01]  /*19a0*/  ISETP.NE.U32.AND P1, PT, RZ, UR4, PT ;  /* 0x00000004ff007c0c */ /* 0x000fe2000bf25070 */
[----:B------:R-:W1:Y:S03]  /*19b0*/  @P0 LDC.64 R140, c[0x0][0x390] ;  /* 0x0000e400ff8c0b82 */ /* 0x000e660000000a00 */
[----:B------:R-:W-:-:S13]  /*19c0*/  ISETP.NE.AND.EX P1, PT, RZ, UR5, PT, P1 ;  /* 0x00000005ff007c0c */ /* 0x000fda000bf25310 */
[----:B------:R-:W2:Y:S01]  /*19d0*/  @P1 LDC.64 R142, c[0x0][0x3a0] ;  /* 0x0000e800ff8e1b82 */ /* 0x000ea20000000a00 */
[----:B-1----:R-:W-:-:S05]  /*19e0*/  @P0 IMAD.WIDE.U32 R140, R216, 0x10, R140 ;  /* 0x00000010d88c0825 */ /* 0x002fca00078e008c */
[----:B------:R1:W5:Y:S01]  /*19f0*/  @P0 LDG.E.128 R120, desc[UR6][R140.64] ;  /* 0x000000068c780981 */ /* 0x000362000c1e1d00 */
[----:B--2---:R-:W-:-:S05]  /*1a00*/  @P1 IMAD.WIDE.U32 R142, R213, 0x20, R142 ;  /* 0x00000020d58e1825 */ /* 0x004fca00078e008e */
[----:B------:R1:W5:Y:S04]  /*1a10*/  @P1 LDG.E.128 R124, desc[UR6][R142.64] ;  /* 0x000000068e7c1981 */ /* 0x000368000c1e1d00 */
[----:B------:R1:W5:Y:S01]  /*1a20*/  @P1 LDG.E.128 R128, desc[UR6][R142.64+0x10] ;  /* 0x000010068e801981 */ /* 0x000362000c1e1d00 */
[----:B------:R-:W-:Y:S04]  /*1a30*/  BSSY.RECONVERGENT B1, `(.L_x_53024) ;  /* 0x0000061000017945 */ /* 0x000fe80003800200 */
[----:B------:R-:W-:Y:S05]  /*1a40*/  @!P1 BRA `(.L_x_53025) ;  /* 0x0000000000c89947 */ /* 0x000fea0003800000 */
[----:B------:R-:W-:-:S13]  /*1a50*/  ISETP.GT.AND P1, PT, R0, RZ, PT ;  /* 0x000000ff0000720c */ /* 0x000fda0003f24270 */
[----:B------:R-:W2:Y:S01]  /*1a60*/  @P1 LDC R147, c[0x0][0x40c] ;  /* 0x00010300ff931b82 */ /* 0x000ea20000000800 */
[--C-:B-----5:R-:W-:Y:S02]  /*1a70*/  @P1 HADD2.F32 R146, -RZ, R121.reuse.H0_H0 ;  /* 0x20000079ff921230 */ /* 0x120fe40000004100 */
[----:B0-----:R-:W-:Y:S02]  /*1a80*/  @P1 HADD2.F32 R218, -RZ, R121.H1_H1 ;  /* 0x30000079ffda1230 */ /* 0x001fe40000004100 */
[--C-:B-1----:R-:W-:Y:S02]  /*1a90*/  @P1 HADD2.F32 R142, -RZ, R120.reuse.H1_H1 ;  /* 0x30000078ff8e1230 */ /* 0x102fe40000004100 */
[----:B------:R-:W-:Y:S01]  /*1aa0*/  @P1 HADD2.F32 R140, -RZ, R120.H0_H0 ;  /* 0x20000078ff8c1230 */ /* 0x000fe20000004100 */
[----:B------:R-:W0:Y:S08]  /*1ab0*/  @P1 LDC R219, c[0x0][0x40c] ;  /* 0x00010300ffdb1b82 */ /* 0x000e300000000800 */
[----:B------:R-:W1:Y:S08]  /*1ac0*/  @P1 LDC R143, c[0x0][0x40c] ;  /* 0x00010300ff8f1b82 */ /* 0x000e700000000800 */
[----:B------:R-:W3:Y:S01]  /*1ad0*/  @P1 LDC R224, c[0x0][0x40c] ;  /* 0x00010300ffe01b82 */ /* 0x000ee20000000800 */
[----:B--2---:R-:W-:Y:S01]  /*1ae0*/  @P1 FMUL.FTZ R227, R146, R147 ;  /* 0x0000009392e31220 */ /* 0x004fe20000410000 */
[----:B------:R-:W-:-:S02]  /*1af0*/  @P1 HADD2.F32 R147, -RZ, R122.H1_H1 ;  /* 0x3000007aff931230 */ /* 0x000fc40000004100 */
[----:B------:R-:W-:-:S04]  /*1b00*/  @P1 HADD2.F32 R146, -RZ, R122.H0_H0 ;  /* 0x2000007aff921230 */ /* 0x000fc80000004100 */
[----:B------:R-:W2:Y:S01]  /*1b10*/  @P1 LDC R141, c[0x0][0x40c] ;  /* 0x00010300ff8d1b82 */ /* 0x000ea20000000800 */
[----:B0-----:R-:W-:Y:S01]  /*1b20*/  @P1 FMUL.FTZ R226, R218, R219 ;  /* 0x000000dbdae21220 */ /* 0x001fe20000410000 */
[----:B------:R-:W-:Y:S02]  /*1b30*/  @P1 HADD2.F32 R218, -RZ, R123.H0_H0 ;  /* 0x2000007bffda1230 */ /* 0x000fe40000004100 */
[----:B------:R-:W-:-:S04]  /*1b40*/  @P1 HADD2.F32 R219, -RZ, R22.H0_H0 ;  /* 0x20000016ffdb1230 */ /* 0x000fc80000004100 */
[----:B------:R-:W0:Y:S01]  /*1b50*/  @P1 LDC R225, c[0x0][0x40c] ;  /* 0x00010300ffe11b82 */ /* 0x000e220000000800 */
[----:B-1----:R-:W-:Y:S01]  /*1b60*/  @P1 FMUL.FTZ R144, R142, R143 ;  /* 0x0000008f8e901220 */ /* 0x002fe20000410000 */
[--C-:B------:R-:W-:Y:S02]  /*1b70*/  @P1 HADD2.F32 R142, -RZ, R20.reuse.H1_H1 ;  /* 0x30000014ff8e1230 */ /* 0x100fe40000004100 */
[----:B------:R-:W-:-:S04]  /*1b80*/  @P1 HADD2.F32 R143, -RZ, R20.H0_H0 ;  /* 0x20000014ff8f1230 */ /* 0x000fc80000004100 */
[----:B------:R-:W1:Y:S01]  /*1b90*/  @P1 LDC R231, c[0x0][0x40c] ;  /* 0x00010300ffe71b82 */ /* 0x000e620000000800 */
[----:B---3--:R-:W-:Y:S01]  /*1ba0*/  @P1 FMUL.FTZ R228, R147, R224 ;  /* 0x000000e093e41220 */ /* 0x008fe20000410000 */
[----:B------:R-:W-:Y:S02]  /*1bb0*/  @P1 HADD2.F32 R147, -RZ, R21.H0_H0 ;  /* 0x20000015ff931230 */ /* 0x000fe40000004100 */
[----:B------:R-:W-:Y:S02]  /*1bc0*/  @P1 HADD2.F32 R224, -RZ, R22.H1_H1 ;  /* 0x30000016ffe01230 */ /* 0x000fe40000004100 */
[----:B--2---:R-:W-:Y:S01]  /*1bd0*/  @P1 FMUL.FTZ R145, R140, R141 ;  /* 0x0000008d8c911220 */ /* 0x004fe20000410000 */
[----:B------:R-:W-:Y:S01]  /*1be0*/  MOV R141, R125 ;  /* 0x0000007d008d7202 */ /* 0x000fe20000000f00 */
[----:B------:R-:W-:Y:S01]  /*1bf0*/  @P1 FFMA.FTZ R141, R144, R142, R125 ;  /* 0x0000008e908d1223 */ /* 0x000fe2000001007d */
[----:B------:R-:W-:Y:S01]  /*1c00*/  MOV R140, R124 ;  /* 0x0000007c008c7202 */ /* 0x000fe20000000f00 */
[----:B------:R-:W-:Y:S01]  /*1c10*/  @P1 FFMA.FTZ R140, R145, R143, R124 ;  /* 0x0000008f918c1223 */ /* 0x000fe2000001007c */
[----:B------:R-:W-:Y:S01]  /*1c20*/  MOV R142, R126 ;  /* 0x0000007e008e7202 */ /* 0x000fe20000000f00 */
[----:B------:R-:W-:Y:S01]  /*1c30*/  @P1 FFMA.FTZ R142, R227, R147, R126 ;  /* 0x00000093e38e1223 */ /* 0x000fe2000001007e */
[----:B------:R-:W-:Y:S01]  /*1c40*/  MOV R143, R127 ;  /* 0x0000007f008f7202 */ /* 0x000fe20000000f00 */
[----:B0-----:R-:W-:Y:S01]  /*1c50*/  @P1 FMUL.FTZ R229, R146, R225 ;  /* 0x000000e192e51220 */ /* 0x001fe20000410000 */
[----:B------:R-:W-:Y:S01]  /*1c60*/  @P1 HADD2.F32 R225, -RZ, R23.H0_H0 ;  /* 0x20000017ffe11230 */ /* 0x000fe20000004100 */
[----:B------:R-:W-:-:S02]  /*1c70*/  MOV R144, R128 ;  /* 0x0000008000907202 */ /* 0x000fc40000000f00 */
[----:B------:R-:W-:Y:S01]  /*1c80*/  MOV R145, R129 ;  /* 0x0000008100917202 */ /* 0x000fe20000000f00 */
[----:B------:R-:W-:Y:S01]  /*1c90*/  @P1 FFMA.FTZ R144, R229, R219, R128 ;  /* 0x000000dbe5901223 */ /* 0x000fe20000010080 */
[----:B------:R-:W-:Y:S01]  /*1ca0*/  MOV R146, R130 ;  /* 0x0000008200927202 */ /* 0x000fe20000000f00 */
[----:B------:R-:W-:Y:S01]  /*1cb0*/  @P1 FFMA.FTZ R145, R228, R224, R129 ;  /* 0x000000e0e4911223 */ /* 0x000fe20000010081 */
[----:B-1----:R-:W-:Y:S01]  /*1cc0*/  @P1 FMUL.FTZ R231, R218, R231 ;  /* 0x000000e7dae71220 */ /* 0x002fe20000410000 */
[----:B------:R-:W-:Y:S01]  /*1cd0*/  @P1 HADD2.F32 R218, -RZ, R21.H1_H1 ;  /* 0x30000015ffda1230 */ /* 0x000fe20000004100 */
[----:B------:R-:W-:Y:S02]  /*1ce0*/  MOV R147, R131 ;  /* 0x0000008300937202 */ /* 0x000fe40000000f00 */
[----:B------:R-:W-:Y:S02]  /*1cf0*/  @P1 FFMA.FTZ R146, R231, R225, R130 ;  /* 0x000000e1e7921223 */ /* 0x000fe40000010082 */
[----:B------:R-:W-:Y:S01]  /*1d00*/  @P1 FFMA.FTZ R143, R226, R218, R127 ;  /* 0x000000dae28f1223 */ /* 0x000fe2000001007f */
[----:B------:R-:W-:Y:S06]  /*1d10*/  @!P1 BRA `(.L_x_53026) ;  /* 0x0000000000c89947 */ /* 0x000fec0003800000 */
[----:B------:R-:W-:Y:S02]  /*1d20*/  HADD2.F32 R147, -RZ, R123.H1_H1 ;  /* 0x3000007bff937230 */ /* 0x000fe40000004100 */
[----:B------:R-:W-:-:S03]  /*1d30*/  HADD2.F32 R218, -RZ, R23.H1_H1 ;  /* 0x30000017ffda7230 */ /* 0x000fc60000004100 */
[----:B------:R-:W-:-:S04]  /*1d40*/  FMUL.FTZ R224, R147, UR10 ;  /* 0x0000000a93e07c20 */ /* 0x000fc80008410000 */
[----:B------:R-:W-:Y:S01]  /*1d50*/  FFMA.FTZ R147, R224, R218, R131 ;  /* 0x000000dae0937223 */ /* 0x000fe20000010083 */
[----:B------:R-:W-:Y:S06]  /*1d60*/  BRA `(.L_x_53026) ;  /* 0x0000000000b47947 */ /* 0x000fec0003800000 */
.L_x_53025:
[----:B-1----:R-:W1:Y:S01]  /*1d70*/  @P0 LDC R141, c[0x0][0x40c] ;  /* 0x00010300ff8d0b82 */ /* 0x002e620000000800 */
[----:B-----5:R-:W-:Y:S02]  /*1d80*/  @P0 HADD2.F32 R140, -RZ, R120.H0_H0 ;  /* 0x20000078ff8c0230 */ /* 0x020fe40000004100 */
[--C-:B0-----:R-:W-:Y:S02]  /*1d90*/  @P0 HADD2.F32 R218, -RZ, R122.reuse.H1_H1 ;  /* 0x3000007affda0230 */ /* 0x101fe40000004100 */
[----:B------:R-:W-:Y:S02]  /*1da0*/  @P0 HADD2.F32 R144, -RZ, R121.H1_H1 ;  /* 0x30000079ff900230 */ /* 0x000fe40000004100 */
[----:B------:R-:W-:Y:S01]  /*1db0*/  @P0 HADD2.F32 R146, -RZ, R122.H0_H0 ;  /* 0x2000007aff920230 */ /* 0x000fe20000004100 */
[----:B------:R-:W0:Y:S01]  /*1dc0*/  @P0 LDC R227, c[0x0][0x40c] ;  /* 0x00010300ffe30b82 */ /* 0x000e220000000800 */
[--C-:B------:R-:W-:Y:S02]  /*1dd0*/  @P0 HADD2.F32 R224, -RZ, R123.reuse.H0_H0 ;  /* 0x2000007bffe00230 */ /* 0x100fe40000004100 */
[----:B------:R-:W-:-:S02]  /*1de0*/  @P0 HADD2.F32 R226, -RZ, R123.H1_H1 ;  /* 0x3000007bffe20230 */ /* 0x000fc40000004100 */
[--C-:B------:R-:W-:Y:S02]  /*1df0*/  @P0 HADD2.F32 R228, -RZ, R23.reuse.H0_H0 ;  /* 0x20000017ffe40230 */ /* 0x100fe40000004100 */
[----:B------:R-:W-:Y:S01]  /*1e00*/  @P0 HADD2.F32 R230, -RZ, R23.H1_H1 ;  /* 0x30000017ffe60230 */ /* 0x000fe20000004100 */
[----:B------:R-:W2:Y:S08]  /*1e10*/  @P0 LDC R142, c[0x0][0x40c] ;  /* 0x00010300ff8e0b82 */ /* 0x000eb00000000800 */
[----:B------:R-:W3:Y:S01]  /*1e20*/  @P0 LDC R219, c[0x0][0x40c] ;  /* 0x00010300ffdb0b82 */ /* 0x000ee20000000800 */
[----:B-1----:R-:W-:Y:S01]  /*1e30*/  @P0 FMUL.FTZ R143, R140, R141 ;  /* 0x0000008d8c8f0220 */ /* 0x002fe20000410000 */
[----:B------:R-:W-:-:S02]  /*1e40*/  @P0 HADD2.F32 R141, -RZ, R121.H0_H0 ;  /* 0x20000079ff8d0230 */ /* 0x000fc40000004100 */
[----:B------:R-:W-:-:S04]  /*1e50*/  @P0 HADD2.F32 R140, -RZ, R120.H1_H1 ;  /* 0x30000078ff8c0230 */ /* 0x000fc80000004100 */
[----:B------:R-:W1:Y:S01]  /*1e60*/  @P0 LDC R225, c[0x0][0x40c] ;  /* 0x00010300ffe10b82 */ /* 0x000e620000000800 */
[----:B0-----:R-:W-:Y:S01]  /*1e70*/  @P0 FMUL.FTZ R227, R218, R227 ;  /* 0x000000e3dae30220 */ /* 0x001fe20000410000 */
[----:B------:R-:W-:-:S06]  /*1e80*/  @P0 HADD2.F32 R218, -RZ, R21.H0_H0 ;  /* 0x20000015ffda0230 */ /* 0x000fcc0000004100 */
[----:B------:R-:W0:Y:S01]  /*1e90*/  @P0 LDC R145, c[0x0][0x40c] ;  /* 0x00010300ff910b82 */ /* 0x000e220000000800 */
        /* <DEDUP_REMOVED lines=8> */
[----:B-1----:R-:W-:Y:S01]  /*1f20*/  @P0 FMUL.FTZ R225, R146, R225 ;  /* 0x000000e192e10220 */ /* 0x002fe20000410000 */
[----:B------:R-:W-:Y:S02]  /*1f30*/  @P0 HADD2.F32 R146, -RZ, R20.H1_H1 ;  /* 0x30000014ff920230 */ /* 0x000fe40000004100 */
[----:B0-----:R-:W-:Y:S01]  /*1f40*/  @P0 FMUL.FTZ R145, R140, R145 ;  /* 0x000000918c910220 */ /* 0x001fe20000410000 */
        /* <DEDUP_REMOVED lines=15> */
.L_x_53026:
[----:B------:R-:W-:Y:S05]  /*2040*/  BSYNC.RECONVERGENT B1 ;  /* 0x0000000000017941 */ /* 0x000fea0003800200 */
.L_x_53024:
[----:B------:R-:W0:Y:S01]  /*2050*/  LDC.64 R218, c[0x0][0x3a8] ;  /* 0x0000ea00ffda7b82 */ /* 0x000e220000000a00 */
[----:B------:R-:W-:Y:S01]  /*2060*/  IADD3 R216, PT, PT, R216, 0x20, RZ ;  /* 0x00000020d8d87810 */ /* 0x000fe20007ffe0ff */
[C---:B0-----:R-:W-:Y:S01]  /*2070*/  IMAD.WIDE.U32 R218, R213.reuse, 0x20, R218 ;  /* 0x00000020d5da7825 */ /* 0x041fe200078e00da */
[----:B------:R-:W-:-:S04]  /*2080*/  IADD3 R213, PT, PT, R213, 0x20, RZ ;  /* 0x00000020d5d57810 */ /* 0x000fc80007ffe0ff */
[----:B------:R1:W-:Y:S04]  /*2090*/  STG.E.128 desc[UR6][R218.64], R140 ;  /* 0x0000008cda007986 */ /* 0x0003e8000c101d06 */
[----:B------:R1:W-:Y:S02]  /*20a0*/  STG.E.128 desc[UR6][R218.64+0x10], R144 ;  /* 0x00001090da007986 */ /* 0x0003e4000c101d06 */
.L_x_53023:
[----:B------:R-:W-:Y:S05]  /*20b0*/  BSYNC.RECONVERGENT B0 ;  /* 0x0000000000007941 */ /* 0x000fea0003800200 */
.L_x_53022:
        /* <DEDUP_REMOVED lines=12> */
[----:B------:R2:W5:Y:S04]  /*2180*/  @P1 LDG.E.128 R124, desc[UR6][R150.64] ;  /* 0x00000006967c1981 */ /* 0x000568000c1e1d00 */
[----:B------:R2:W5:Y:S01]  /*2190*/  @P1 LDG.E.128 R128, desc[UR6][R150.64+0x10] ;  /* 0x0000100696801981 */ /* 0x000562000c1e1d00 */
[----:B------:R-:W-:Y:S04]  /*21a0*/  BSSY.RECONVERGENT B1, `(.L_x_53029) ;  /* 0x0000061000017945 */ /* 0x000fe80003800200 */
[----:B------:R-:W-:Y:S05]  /*21b0*/  @!P1 BRA `(.L_x_53030) ;  /* 0x0000000000c89947 */ /* 0x000fea0003800000 */
[----:B------:R-:W-:-:S13]  /*21c0*/  ISETP.GT.AND P1, PT, R0, RZ, PT ;  /* 0x000000ff0000720c */ /* 0x000fda0003f24270 */
[----:B------:R-:W3:Y:S01]  /*21d0*/  @P1 LDC R155, c[0x0][0x40c] ;  /* 0x00010300ff9b1b82 */ /* 0x000ee20000000800 */
[--C-:B-----5:R-:W-:Y:S02]  /*21e0*/  @P1 HADD2.F32 R154, -RZ, R121.reuse.H0_H0 ;  /* 0x20000079ff9a1230 */ /* 0x120fe40000004100 */
[----:B01----:R-:W-:Y:S02]  /*21f0*/  @P1 HADD2.F32 R218, -RZ, R121.H1_H1 ;  /* 0x30000079ffda1230 */ /* 0x003fe40000004100 */
[--C-:B--2---:R-:W-:Y:S02]  /*2200*/  @P1 HADD2.F32 R150, -RZ, R120.reuse.H1_H1 ;  /* 0x30000078ff961230 */ /* 0x104fe40000004100 */
[----:B------:R-:W-:Y:S01]  /*2210*/  @P1 HADD2.F32 R148, -RZ, R120.H0_H0 ;  /* 0x20000078ff941230 */ /* 0x000fe20000004100 */
[----:B------:R-:W0:Y:S08]  /*2220*/  @P1 LDC R219, c[0x0][0x40c] ;  /* 0x00010300ffdb1b82 */ /* 0x000e300000000800 */
[----:B------:R-:W1:Y:S08]  /*2230*/  @P1 LDC R151, c[0x0][0x40c] ;  /* 0x00010300ff971b82 */ /* 0x000e700000000800 */
[----:B------:R-:W2:Y:S01]  /*2240*/  @P1 LDC R224, c[0x0][0x40c] ;  /* 0x00010300ffe01b82 */ /* 0x000ea20000000800 */
[----:B---3--:R-:W-:Y:S01]  /*2250*/  @P1 FMUL.FTZ R227, R154, R155 ;  /* 0x0000009b9ae31220 */ /* 0x008fe20000410000 */
[----:B------:R-:W-:-:S02]  /*2260*/  @P1 HADD2.F32 R155, -RZ, R122.H1_H1 ;  /* 0x3000007aff9b1230 */ /* 0x000fc40000004100 */
[----:B------:R-:W-:-:S04]  /*2270*/  @P1 HADD2.F32 R154, -RZ, R122.H0_H0 ;  /* 0x2000007aff9a1230 */ /* 0x000fc80000004100 */
[----:B------:R-:W3:Y:S01]  /*2280*/  @P1 LDC R149, c[0x0][0x40c] ;  /* 0x00010300ff951b82 */ /* 0x000ee20000000800 */
        /* <DEDUP_REMOVED lines=8> */
[----:B--2---:R-:W-:Y:S01]  /*2310*/  @P1 FMUL.FTZ R228, R155, R224 ;  /* 0x000000e09be41220 */ /* 0x004fe20000410000 */
[----:B------:R-:W-:Y:S02]  /*2320*/  @P1 HADD2.F32 R155, -RZ, R33.H0_H0 ;  /* 0x20000021ff9b1230 */ /* 0x000fe40000004100 */
[----:B------:R-:W-:Y:S02]  /*2330*/  @P1 HADD2.F32 R224, -RZ, R34.H1_H1 ;  /* 0x30000022ffe01230 */ /* 0x000fe40000004100 */
[----:B---3--:R-:W-:Y:S01]  /*2340*/  @P1 FMUL.FTZ R153, R148, R149 ;  /* 0x0000009594991220 */ /* 0x008fe20000410000 */
        /* <DEDUP_REMOVED lines=25> */
.L_x_53030:
[----:B--2---:R-:W2:Y:S01]  /*24e0*/  @P0 LDC R149, c[0x0][0x40c] ;  /* 0x00010300ff950b82 */ /* 0x004ea20000000800 */
[----:B-----5:R-:W-:Y:S02]  /*24f0*/  @P0 HADD2.F32 R148, -RZ, R120.H0_H0 ;  /* 0x20000078ff940230 */ /* 0x020fe40000004100 */
[--C-:B01----:R-:W-:Y:S02]  /*2500*/  @P0 HADD2.F32 R218, -RZ, R122.reuse.H1_H1 ;  /* 0x3000007affda0230 */ /* 0x103fe40000004100 */
[----:B------:R-:W-:Y:S02]  /*2510*/  @P0 HADD2.F32 R152, -RZ, R121.H1_H1 ;  /* 0x30000079ff980230 */ /* 0x000fe40000004100 */
[----:B------:R-:W-:Y:S01]  /*2520*/  @P0 HADD2.F32 R154, -RZ, R122.H0_H0 ;  /* 0x2000007aff9a0230 */ /* 0x000fe20000004100 */
[----:B------:R-:W0:Y:S01]  /*2530*/  @P0 LDC R227, c[0x0][0x40c] ;  /* 0x00010300ffe30b82 */ /* 0x000e220000000800 */
[--C-:B------:R-:W-:Y:S02]  /*2540*/  @P0 HADD2.F32 R224, -RZ, R123.reuse.H0_H0 ;  /* 0x2000007bffe00230 */ /* 0x100fe40000004100 */
[----:B------:R-:W-:-:S02]  /*2550*/  @P0 HADD2.F32 R226, -RZ, R123.H1_H1 ;  /* 0x3000007bffe20230 */ /* 0x000fc40000004100 */
[--C-:B------:R-:W-:Y:S02]  /*2560*/  @P0 HADD2.F32 R228, -RZ, R35.reuse.H0_H0 ;  /* 0x20000023ffe40230 */ /* 0x100fe40000004100 */
[----:B------:R-:W-:Y:S01]  /*2570*/  @P0 HADD2.F32 R230, -RZ, R35.H1_H1 ;  /* 0x30000023ffe60230 */ /* 0x000fe20000004100 */
[----:B------:R-:W1:Y:S08]  /*2580*/  @P0 LDC R150, c[0x0][0x40c] ;  /* 0x00010300ff960b82 */ /* 0x000e700000000800 */
[----:B------:R-:W3:Y:S01]  /*2590*/  @P0 LDC R219, c[0x0][0x40c] ;  /* 0x00010300ffdb0b82 */ /* 0x000ee20000000800 */
[----:B--2---:R-:W-:Y:S01]  /*25a0*/  @P0 FMUL.FTZ R151, R148, R149 ;  /* 0x0000009594970220 */ /* 0x004fe20000410000 */
[----:B------:R-:W-:-:S02]  /*25b0*/  @P0 HADD2.F32 R149, -RZ, R121.H0_H0 ;  /* 0x20000079ff950230 */ /* 0x000fc40000004100 */
[----:B------:R-:W-:-:S04]  /*25c0*/  @P0 HADD2.F32 R148, -RZ, R120.H1_H1 ;  /* 0x30000078ff940230 */ /* 0x000fc80000004100 */
[----:B------:R-:W2:Y:S01]  /*25d0*/  @P0 LDC R225, c[0x0][0x40c] ;  /* 0x00010300ffe10b82 */ /* 0x000ea20000000800 */
[----:B0-----:R-:W-:Y:S01]  /*25e0*/  @P0 FMUL.FTZ R227, R218, R227 ;  /* 0x000000e3dae30220 */ /* 0x001fe20000410000 */
[----:B------:R-:W-:-:S06]  /*25f0*/  @P0 HADD2.F32 R218, -RZ, R33.H0_H0 ;  /* 0x20000021ffda0230 */ /* 0x000fcc0000004100 */
[----:B------:R-:W0:Y:S01]  /*2600*/  @P0 LDC R153, c[0x0][0x40c] ;  /* 0x00010300ff990b82 */ /* 0x000e220000000800 */
[----:B-1----:R-:W-:Y:S01]  /*2610*/  @P0 FMUL.FTZ R155, R149, R150 ;  /* 0x00000096959b0220 */ /* 0x002fe20000410000 */
[----:B------:R-:W-:-:S03]  /*2620*/  HFMA2 R150, -RZ, RZ, 0, 0 ;  /* 0x00000000ff967431 */ /* 0x000fc600000001ff */
[----:B------:R-:W-:Y:S01]  /*2630*/  @P0 FMUL.FTZ R150, R155, R218 ;  /* 0x000000da9b960220 */ /* 0x000fe20000410000 */
[----:B------:R-:W-:Y:S02]  /*2640*/  @P0 HADD2.F32 R218, -RZ, R33.H1_H1 ;  /* 0x30000021ffda0230 */ /* 0x000fe40000004100 */
[----:B------:R-:W1:Y:S01]  /*2650*/  @P0 LDC R229, c[0x0][0x40c] ;  /* 0x00010300ffe50b82 */ /* 0x000e620000000800 */
[----:B---3--:R-:W-:Y:S01]  /*2660*/  @P0 FMUL.FTZ R219, R152, R219 ;  /* 0x000000db98db0220 */ /* 0x008fe20000410000 */
[----:B------:R-:W-:-:S06]  /*2670*/  @P0 HADD2.F32 R152, -RZ, R32.H0_H0 ;  /* 0x20000020ff980230 */ /* 0x000fcc0000004100 */
[----:B------:R-:W3:Y:S01]  /*2680*/  @P0 LDC R231, c[0x0][0x40c] ;  /* 0x00010300ffe70b82 */ /* 0x000ee20000000800 */
[----:B--2---:R-:W-:Y:S01]  /*2690*/  @P0 FMUL.FTZ R225, R154, R225 ;  /* 0x000000e19ae10220 */ /* 0x004fe20000410000 */
        /* <DEDUP_REMOVED lines=8> */
[----:B-1----:R-:W-:Y:S01]  /*2720*/  @P0 FMUL.FTZ R229, R224, R229 ;  /* 0x000000e5e0e50220 */ /* 0x002fe20000410000 */
        /* <DEDUP_REMOVED lines=8> */
.L_x_53031:
[----:B------:R-:W-:Y:S05]  /*27b0*/  BSYNC.RECONVERGENT B1 ;  /* 0x0000000000017941 */ /* 0x000fea0003800200 */
.L_x_53029:
[----:B------:R-:W0:Y:S01]  /*27c0*/  LDC.64 R218, c[0x0][0x3a8] ;  /* 0x0000ea00ffda7b82 */ /* 0x000e220000000a00 */
[----:B------:R-:W-:Y:S01]  /*27d0*/  IADD3 R216, PT, PT, R216, 0x20, RZ ;  /* 0x00000020d8d87810 */ /* 0x000fe20007ffe0ff */
[C---:B0-----:R-:W-:Y:S01]  /*27e0*/  IMAD.WIDE.U32 R218, R213.reuse, 0x20, R218 ;  /* 0x00000020d5da7825 */ /* 0x041fe200078e00da */
[----:B------:R-:W-:-:S04]  /*27f0*/  IADD3 R213, PT, PT, R213, 0x20, RZ ;  /* 0x00000020d5d57810 */ /* 0x000fc80007ffe0ff */
[----:B------:R2:W-:Y:S04]  /*2800*/  STG.E.128 desc[UR6][R218.64], R148 ;  /* 0x00000094da007986 */ /* 0x0005e8000c101d06 */
[----:B------:R2:W-:Y:S02]  /*2810*/  STG.E.128 desc[UR6][R218.64+0x10], R152 ;  /* 0x00001098da007986 */ /* 0x0005e4000c101d06 */
.L_x_53028:
[----:B------:R-:W-:Y:S05]  /*2820*/  BSYNC.RECONVERGENT B0 ;  /* 0x0000000000007941 */ /* 0x000fea0003800200 */
.L_x_53027:
        /* <DEDUP_REMOVED lines=12> */
[----:B------:R3:W5:Y:S04]  /*28f0*/  @P1 LDG.E.128 R124, desc[UR6][R158.64] ;  /* 0x000000069e7c1981 */ /* 0x000768000c1e1d00 */
[----:B------:R3:W5:Y:S01]  /*2900*/  @P1 LDG.E.128 R128, desc[UR6][R158.64+0x10] ;  /* 0x000010069e801981 */ /* 0x000762000c1e1d00 */
[----:B------:R-:W-:Y:S04]  /*2910*/  BSSY.RECONVERGENT B1, `(.L_x_53034) ;  /* 0x0000061000017945 */ /* 0x000fe80003800200 */
[----:B------:R-:W-:Y:S05]  /*2920*/  @!P1 BRA `(.L_x_53035) ;  /* 0x0000000000c89947 */ /* 0x000fea0003800000 */
[----:B------:R-:W-:-:S13]  /*2930*/  ISETP.GT.AND P1, PT, R0, RZ, PT ;  /* 0x000000ff0000720c */ /* 0x000fda0003f24270 */
[----:B------:R-:W4:Y:S01]  /*2940*/  @P1 LDC R163, c[0x0][0x40c] ;  /* 0x00010300ffa31b82 */ /* 0x000f220000000800 */
[--C-:B-----5:R-:W-:Y:S02]  /*2950*/  @P1 HADD2.F32 R162, -RZ, R121.reuse.H0_H0 ;  /* 0x20000079ffa21230 */ /* 0x120fe40000004100 */
[----:B012---:R-:W-:Y:S02]  /*2960*/  @P1 HADD2.F32 R218, -RZ, R121.H1_H1 ;  /* 0x30000079ffda1230 */ /* 0x007fe40000004100 */
[--C-:B---3--:R-:W-:Y:S02]  /*2970*/  @P1 HADD2.F32 R158, -RZ, R120.reuse.H1_H1 ;  /* 0x30000078ff9e1230 */ /* 0x108fe40000004100 */
[----:B------:R-:W-:Y:S01]  /*2980*/  @P1 HADD2.F32 R156, -RZ, R120.H0_H0 ;  /* 0x20000078ff9c1230 */ /* 0x000fe20000004100 */
[----:B------:R-:W0:Y:S08]  /*2990*/  @P1 LDC R219, c[0x0][0x40c] ;  /* 0x00010300ffdb1b82 */ /* 0x000e300000000800 */
[----:B------:R-:W1:Y:S08]  /*29a0*/  @P1 LDC R159, c[0x0][0x40c] ;  /* 0x00010300ff9f1b82 */ /* 0x000e700000000800 */
[----:B------:R-:W2:Y:S01]  /*29b0*/  @P1 LDC R224, c[0x0][0x40c] ;  /* 0x00010300ffe01b82 */ /* 0x000ea20000000800 */
[----:B----4-:R-:W-:Y:S01]  /*29c0*/  @P1 FMUL.FTZ R227, R162, R163 ;  /* 0x000000a3a2e31220 */ /* 0x010fe20000410000 */
        /* <DEDUP_REMOVED lines=40> */
.L_x_53035:
[----:B---3--:R-:W3:Y:S01]  /*2c50*/  @P0 LDC R157, c[0x0][0x40c] ;  /* 0x00010300ff9d0b82 */ /* 0x008ee20000000800 */
[----:B-----5:R-:W-:Y:S02]  /*2c60*/  @P0 HADD2.F32 R156, -RZ, R120.H0_H0 ;  /* 0x20000078ff9c0230 */ /* 0x020fe40000004100 */
[--C-:B012---:R-:W-:Y:S02]  /*2c70*/  @P0 HADD2.F32 R218, -RZ, R122.reuse.H1_H1 ;  /* 0x3000007affda0230 */ /* 0x107fe40000004100 */
        /* <DEDUP_REMOVED lines=8> */
[----:B------:R-:W2:Y:S01]  /*2d00*/  @P0 LDC R219, c[0x0][0x40c] ;  /* 0x00010300ffdb0b82 */ /* 0x000ea20000000800 */
[----:B---3--:R-:W-:Y:S01]  /*2d10*/  @P0 FMUL.FTZ R159, R156, R157 ;  /* 0x0000009d9c9f0220 */ /* 0x008fe20000410000 */
[----:B------:R-:W-:-:S02]  /*2d20*/  @P0 HADD2.F32 R157, -RZ, R121.H0_H0 ;  /* 0x20000079ff9d0230 */ /* 0x000fc40000004100 */
[----:B------:R-:W-:-:S04]  /*2d30*/  @P0 HADD2.F32 R156, -RZ, R120.H1_H1 ;  /* 0x30000078ff9c0230 */ /* 0x000fc80000004100 */
[----:B------:R-:W3:Y:S01]  /*2d40*/  @P0 LDC R225, c[0x0][0x40c] ;  /* 0x00010300ffe10b82 */ /* 0x000ee20000000800 */
        /* <DEDUP_REMOVED lines=8> */
[----:B--2---:R-:W-:Y:S01]  /*2dd0*/  @P0 FMUL.FTZ R219, R160, R219 ;  /* 0x000000dba0db0220 */ /* 0x004fe20000410000 */
[----:B------:R-:W-:-:S06]  /*2de0*/  @P0 HADD2.F32 R160, -RZ, R44.H0_H0 ;  /* 0x2000002cffa00230 */ /* 0x000fcc0000004100 */
[----:B------:R-:W2:Y:S01]  /*2df0*/  @P0 LDC R231, c[0x0][0x40c] ;  /* 0x00010300ffe70b82 */ /* 0x000ea20000000800 */
[----:B---3--:R-:W-:Y:S01]  /*2e00*/  @P0 FMUL.FTZ R225, R162, R225 ;  /* 0x000000e1a2e10220 */ /* 0x008fe20000410000 */
        /* <DEDUP_REMOVED lines=13> */
[----:B--2---:R-:W-:Y:S01]  /*2ee0*/  @P0 FMUL.FTZ R231, R226, R231 ;  /* 0x000000e7e2e70220 */ /* 0x004fe20000410000 */
[----:B------:R-:W-:-:S03]  /*2ef0*/  @P0 HADD2.F32 R226, -RZ, R46.H1_H1 ;  /* 0x3000002effe20230 */ /* 0x000fc60000004100 */
[----:B------:R-:W-:Y:S02]  /*2f00*/  @P0 FMUL.FTZ R163, R231, R230 ;  /* 0x000000e6e7a30220 */ /* 0x000fe40000410000 */
[----:B------:R-:W-:-:S07]  /*2f10*/  @P0 FMUL.FTZ R161, R227, R226 ;  /* 0x000000e2e3a10220 */ /* 0x000fce0000410000 */
.L_x_53036:
[----:B------:R-:W-:Y:S05]  /*2f20*/  BSYNC.RECONVERGENT B1 ;  /* 0x0000000000017941 */ /* 0x000fea0003800200 */
.L_x_53034:
[----:B------:R-:W0:Y:S01]  /*2f30*/  LDC.64 R218, c[0x0][0x3a8] ;  /* 0x0000ea00ffda7b82 */ /* 0x000e220000000a00 */
[----:B------:R-:W-:Y:S01]  /*2f40*/  IADD3 R216, PT, PT, R216, 0x20, RZ ;  /* 0x00000020d8d87810 */ /* 0x000fe20007ffe0ff */
[C---:B0-----:R-:W-:Y:S01]  /*2f50*/  IMAD.WIDE.U32 R218, R213.reuse, 0x20, R218 ;  /* 0x00000020d5da7825 */ /* 0x041fe200078e00da */
[----:B------:R-:W-:-:S04]  /*2f60*/  IADD3 R213, PT, PT, R213, 0x20, RZ ;  /* 0x00000020d5d57810 */ /* 0x000fc80007ffe0ff */
[----:B------:R3:W-:Y:S04]  /*2f70*/  STG.E.128 desc[UR6][R218.64], R156 ;  /* 0x0000009cda007986 */ /* 0x0007e8000c101d06 */
[----:B------:R3:W-:Y:S02]  /*2f80*/  STG.E.128 desc[UR6][R218.64+0x10], R160 ;  /* 0x000010a0da007986 */ /* 0x0007e4000c101d06 */
.L_x_53033:
[----:B------:R-:W-:Y:S05]  /*2f90*/  BSYNC.RECONVERGENT B0 ;  /* 0x0000000000007941 */ /* 0x000fea0003800200 */
.L_x_53032:
        /* <DEDUP_REMOVED lines=12> */
[----:B------:R4:W5:Y:S04]  /*3060*/  @P1 LDG.E.128 R124, desc[UR6][R166.64] ;  /* 0x00000006a67c1981 */ /* 0x000968000c1e1d00 */
[----:B------:R4:W5:Y:S01]  /*3070*/  @P1 LDG.E.128 R128, desc[UR6][R166.64+0x10] ;  /* 0x00001006a6801981 */ /* 0x000962000c1e1d00 */
[----:B------:R-:W-:Y:S04]  /*3080*/  BSSY.RECONVERGENT B1, `(.L_x_53039) ;  /* 0x0000061000017945 */ /* 0x000fe80003800200 */
[----:B------:R-:W-:Y:S05]  /*3090*/  @!P1 BRA `(.L_x_53040) ;  /* 0x0000000000c89947 */ /* 0x000fea0003800000 */
[----:B------:R-:W-:-:S13]  /*30a0*/  ISETP.GT.AND P1, PT, R0, RZ, PT ;  /* 0x000000ff0000720c */ /* 0x000fda0003f24270 */
[----:B------:R-:W0:Y:S01]  /*30b0*/  @P1 LDC R171, c[0x0][0x40c] ;  /* 0x00010300ffab1b82 */ /* 0x000e220000000800 */
[--C-:B-----5:R-:W-:Y:S02]  /*30c0*/  @P1 HADD2.F32 R170, -RZ, R121.reuse.H0_H0 ;  /* 0x20000079ffaa1230 */ /* 0x120fe40000004100 */
[----:B-123--:R-:W-:Y:S02]  /*30d0*/  @P1 HADD2.F32 R218, -RZ, R121.H1_H1 ;  /* 0x30000079ffda1230 */ /* 0x00efe40000004100 */
[--C-:B----4-:R-:W-:Y:S02]  /*30e0*/  @P1 HADD2.F32 R166, -RZ, R120.reuse.H1_H1 ;  /* 0x30000078ffa61230 */ /* 0x110fe40000004100 */
[----:B------:R-:W-:Y:S01]  /*30f0*/  @P1 HADD2.F32 R164, -RZ, R120.H0_H0 ;  /* 0x20000078ffa41230 */ /* 0x000fe20000004100 */
        /* <DEDUP_REMOVED lines=9> */
[----:B------:R-:W-:-:S04]  /*3190*/  @P1 HADD2.F32 R219, -RZ, R58.H0_H0 ;  /* 0x2000003affdb1230 */ /* 0x000fc80000004100 */
[----:B------:R-:W1:Y:S01]  /*31a0*/  @P1 LDC R225, c[0x0][0x40c] ;  /* 0x00010300ffe11b82 */ /* 0x000e620000000800 */
[----:B--2---:R-:W-:Y:S01]  /*31b0*/  @P1 FMUL.FTZ R168, R166, R167 ;  /* 0x000000a7a6a81220 */ /* 0x004fe20000410000 */
[--C-:B------:R-:W-:Y:S02]  /*31c0*/  @P1 HADD2.F32 R166, -RZ, R56.reuse.H1_H1 ;  /* 0x30000038ffa61230 */ /* 0x100fe40000004100 */
[----:B------:R-:W-:-:S04]  /*31d0*/  @P1 HADD2.F32 R167, -RZ, R56.H0_H0 ;  /* 0x20000038ffa71230 */ /* 0x000fc80000004100 */
[----:B------:R-:W2:Y:S01]  /*31e0*/  @P1 LDC R231, c[0x0][0x40c] ;  /* 0x00010300ffe71b82 */ /* 0x000ea20000000800 */
[----:B---3--:R-:W-:Y:S01]  /*31f0*/  @P1 FMUL.FTZ R228, R171, R224 ;  /* 0x000000e0abe41220 */ /* 0x008fe20000410000 */
[----:B------:R-:W-:Y:S02]  /*3200*/  @P1 HADD2.F32 R171, -RZ, R57.H0_H0 ;  /* 0x20000039ffab1230 */ /* 0x000fe40000004100 */
[----:B------:R-:W-:Y:S02]  /*3210*/  @P1 HADD2.F32 R224, -RZ, R58.H1_H1 ;  /* 0x3000003affe01230 */ /* 0x000fe40000004100 */
[----:B0-----:R-:W-:Y:S01]  /*3220*/  @P1 FMUL.FTZ R169, R164, R165 ;  /* 0x000000a5a4a91220 */ /* 0x001fe20000410000 */
[----:B------:R-:W-:Y:S01]  /*3230*/  MOV R165, R125 ;  /* 0x0000007d00a57202 */ /* 0x000fe20000000f00 */
[----:B------:R-:W-:Y:S01]  /*3240*/  @P1 FFMA.FTZ R165, R168, R166, R125 ;  /* 0x000000a6a8a51223 */ /* 0x000fe2000001007d */
[----:B------:R-:W-:Y:S01]  /*3250*/  MOV R164, R124 ;  /* 0x0000007c00a47202 */ /* 0x000fe20000000f00 */
[----:B------:R-:W-:Y:S01]  /*3260*/  @P1 FFMA.FTZ R164, R169, R167, R124 ;  /* 0x000000a7a9a41223 */ /* 0x000fe2000001007c */
[----:B------:R-:W-:Y:S01]  /*3270*/  MOV R166, R126 ;  /* 0x0000007e00a67202 */ /* 0x000fe20000000f00 */
[----:B------:R-:W-:Y:S01]  /*3280*/  @P1 FFMA.FTZ R166, R227, R171, R126 ;  /* 0x000000abe3a61223 */ /* 0x000fe2000001007e */
[----:B------:R-:W-:Y:S01]  /*3290*/  MOV R167, R127 ;  /* 0x0000007f00a77202 */ /* 0x000fe20000000f00 */
[----:B-1----:R-:W-:Y:S01]  /*32a0*/  @P1 FMUL.FTZ R229, R170, R225 ;  /* 0x000000e1aae51220 */ /* 0x002fe20000410000 */
[----:B------:R-:W-:Y:S01]  /*32b0*/  @P1 HADD2.F32 R225, -RZ, R59.H0_H0 ;  /* 0x2000003bffe11230 */ /* 0x000fe20000004100 */
[----:B------:R-:W-:-:S02]  /*32c0*/  MOV R168, R128 ;  /* 0x0000008000a87202 */ /* 0x000fc40000000f00 */
[----:B------:R-:W-:Y:S01]  /*32d0*/  MOV R169, R129 ;  /* 0x0000008100a97202 */ /* 0x000fe20000000f00 */
[----:B------:R-:W-:Y:S01]  /*32e0*/  @P1 FFMA.FTZ R168, R229, R219, R128 ;  /* 0x000000dbe5a81223 */ /* 0x000fe20000010080 */
[----:B------:R-:W-:Y:S01]  /*32f0*/  MOV R170, R130 ;  /* 0x0000008200aa7202 */ /* 0x000fe20000000f00 */
[----:B------:R-:W-:Y:S01]  /*3300*/  @P1 FFMA.FTZ R169, R228, R224, R129 ;  /* 0x000000e0e4a91223 */ /* 0x000fe20000010081 */
[----:B--2---:R-:W-:Y:S01]  /*3310*/  @P1 FMUL.FTZ R231, R218, R231 ;  /* 0x000000e7dae71220 */ /* 0x004fe20000410000 */
        /* <DEDUP_REMOVED lines=10> */
.L_x_53040:
[----:B----4-:R-:W0:Y:S01]  /*33c0*/  @P0 LDC R165, c[0x0][0x40c] ;  /* 0x00010300ffa50b82 */ /* 0x010e220000000800 */
[----:B-----5:R-:W-:Y:S02]  /*33d0*/  @P0 HADD2.F32 R164, -RZ, R120.H0_H0 ;  /* 0x20000078ffa40230 */ /* 0x020fe40000004100 */
[--C-:B-123--:R-:W-:Y:S02]  /*33e0*/  @P0 HADD2.F32 R218, -RZ, R122.reuse.H1_H1 ;  /* 0x3000007affda0230 */ /* 0x10efe40000004100 */
        /* <DEDUP_REMOVED lines=42> */
.L_x_53041:
[----:B------:R-:W-:Y:S05]  /*3690*/  BSYNC.RECONVERGENT B1 ;  /* 0x0000000000017941 */ /* 0x000fea0003800200 */
.L_x_53039:
[----:B------:R-:W0:Y:S01]  /*36a0*/  LDC.64 R218, c[0x0][0x3a8] ;  /* 0x0000ea00ffda7b82 */ /* 0x000e220000000a00 */
[----:B------:R-:W-:Y:S01]  /*36b0*/  IADD3 R216, PT, PT, R216, 0x20, RZ ;  /* 0x00000020d8d87810 */ /* 0x000fe20007ffe0ff */
[C---:B0-----:R-:W-:Y:S01]  /*36c0*/  IMAD.WIDE.U32 R218, R213.reuse, 0x20, R218 ;  /* 0x00000020d5da7825 */ /* 0x041fe200078e00da */
[----:B------:R-:W-:-:S04]  /*36d0*/  IADD3 R213, PT, PT, R213, 0x20, RZ ;  /* 0x00000020d5d57810 */ /* 0x000fc80007ffe0ff */
[----:B------:R4:W-:Y:S04]  /*36e0*/  STG.E.128 desc[UR6][R218.64], R164 ;  /* 0x000000a4da007986 */ /* 0x0009e8000c101d06 */
[----:B------:R4:W-:Y:S02]  /*36f0*/  STG.E.128 desc[UR6][R218.64+0x10], R168 ;  /* 0x000010a8da007986 */ /* 0x0009e4000c101d06 */
.L_x_53038:
[----:B------:R-:W-:Y:S05]  /*3700*/  BSYNC.RECONVERGENT B0 ;  /* 0x0000000000007941 */ /* 0x000fea0003800200 */
.L_x_53037:
[----:B------:R-:W-:Y:S01]  /*3710*/  ISETP.GE.U32.AND P1, PT, R3, 0xc0, PT ;  /* 0x000000c00300780c */ /* 0x000fe20003f26070 */
[----:B------:R-:W-:Y:S01]  /*3720*/  BSSY.RECONVERGENT B0, `(.L_x_53042) ;  /* 0x0000075000007945 */ /* 0x000fe20003800200 */
[----:B------:R-:W-:-:S11]  /*3730*/  LOP3.LUT R215, R215, 0xfffffeff, RZ, 0xc0, !PT ;  /* 0xfffffeffd7d77812 */ /* 0x000fd600078ec0ff */
[----:B------:R-:W-:Y:S01]  /*3740*/  @P1 LOP3.LUT R215, R215, 0x100, RZ, 0xfc, !PT ;  /* 0x00000100d7d71812 */ /* 0x000fe200078efcff */
[----:B------:R-:W-:Y:S06]  /*3750*/  @!P1 BRA `(.L_x_53043) ;  /* 0x0000000400c49947 */ /* 0x000fec0003800000 */
[----:B------:R-:W-:Y:S01]  /*3760*/  ISETP.NE.U32.AND P1, PT, RZ, UR4, PT ;  /* 0x00000004ff007c0c */ /* 0x000fe2000bf25070 */
[----:B------:R-:W0:Y:S03]  /*3770*/  @P0 LDC.64 R172, c[0x0][0x390] ;  /* 0x0000e400ffac0b82 */ /* 0x000e260000000a00 */
[----:B------:R-:W-:-:S13]  /*3780*/  ISETP.NE.AND.EX P1, PT, RZ, UR5, PT, P1 ;  /* 0x00000005ff007c0c */ /* 0x000fda000bf25310 */
[----:B------:R-:W1:Y:S01]  /*3790*/  @P1 LDC.64 R174, c[0x0][0x3a0] ;  /* 0x0000e800ffae1b82 */ /* 0x000e620000000a00 */
[----:B0-----:R-:W-:-:S05]  /*37a0*/  @P0 IMAD.WIDE.U32 R172, R216, 0x10, R172 ;  /* 0x00000010d8ac0825 */ /* 0x001fca00078e00ac */
[----:B------:R0:W5:Y:S01]  /*37b0*/  @P0 LDG.E.128 R120, desc[UR6][R172.64] ;  /* 0x00000006ac780981 */ /* 0x000162000c1e1d00 */
[----:B-1----:R-:W-:-:S05]  /*37c0*/  @P1 IMAD.WIDE.U32 R174, R213, 0x20, R174 ;  /* 0x00000020d5ae1825 */ /* 0x002fca00078e00ae */
[----:B------:R0:W5:Y:S04]  /*37d0*/  @P1 LDG.E.128 R124, desc[UR6][R174.64] ;  /* 0x00000006ae7c1981 */ /* 0x000168000c1e1d00 */
[----:B------:R0:W5:Y:S01]  /*37e0*/  @P1 LDG.E.128 R128, desc[UR6][R174.64+0x10] ;  /* 0x00001006ae801981 */ /* 0x000162000c1e1d00 */
[----:B------:R-:W-:Y:S04]  /*37f0*/  BSSY.RECONVERGENT B1, `(.L_x_53044) ;  /* 0x0000061000017945 */ /* 0x000fe80003800200 */
[----:B------:R-:W-:Y:S05]  /*3800*/  @!P1 BRA `(.L_x_53045) ;  /* 0x0000000000c89947 */ /* 0x000fea0003800000 */
[----:B------:R-:W-:-:S13]  /*3810*/  ISETP.GT.AND P1, PT, R0, RZ, PT ;  /* 0x000000ff0000720c */ /* 0x000fda0003f24270 */
[----:B------:R-:W1:Y:S01]  /*3820*/  @P1 LDC R179, c[0x0][0x40c] ;  /* 0x00010300ffb31b82 */ /* 0x000e620000000800 */
[--C-:B-----5:R-:W-:Y:S02]  /*3830*/  @P1 HADD2.F32 R178, -RZ, R121.reuse.H0_H0 ;  /* 0x20000079ffb21230 */ /* 0x120fe40000004100 */
[----:B--234-:R-:W-:Y:S02]  /*3840*/  @P1 HADD2.F32 R218, -RZ, R121.H1_H1 ;  /* 0x30000079ffda1230 */ /* 0x01cfe40000004100 */
[--C-:B0-----:R-:W-:Y:S02]  /*3850*/  @P1 HADD2.F32 R174, -RZ, R120.reuse.H1_H1 ;  /* 0x30000078ffae1230 */ /* 0x101fe40000004100 */
[----:B------:R-:W-:Y:S01]  /*3860*/  @P1 HADD2.F32 R172, -RZ, R120.H0_H0 ;  /* 0x20000078ffac1230 */ /* 0x000fe20000004100 */
        /* <DEDUP_REMOVED lines=8> */
[----:B------:R-:W-:Y:S02]  /*38f0*/  @P1 HADD2.F32 R218, -RZ, R123.H0_H0 ;  /* 0x2000007bffda1230 */ /* 0x000fe40000004100 */
[----:B------:R-:W-:-:S04]  /*3900*/  @P1 HADD2.F32 R219, -RZ, R70.H0_H0 ;  /* 0x20000046ffdb1230 */ /* 0x000fc80000004100 */
[----:B------:R-:W0:Y:S01]  /*3910*/  @P1 LDC R225, c[0x0][0x40c] ;  /* 0x00010300ffe11b82 */ /* 0x000e220000000800 */
[----:B--2---:R-:W-:Y:S01]  /*3920*/  @P1 FMUL.FTZ R176, R174, R175 ;  /* 0x000000afaeb01220 */ /* 0x004fe20000410000 */
[--C-:B------:R-:W-:Y:S02]  /*3930*/  @P1 HADD2.F32 R174, -RZ, R68.reuse.H1_H1 ;  /* 0x30000044ffae1230 */ /* 0x100fe40000004100 */
[----:B------:R-:W-:-:S04]  /*3940*/  @P1 HADD2.F32 R175, -RZ, R68.H0_H0 ;  /* 0x20000044ffaf1230 */ /* 0x000fc80000004100 */
[----:B------:R-:W2:Y:S01]  /*3950*/  @P1 LDC R231, c[0x0][0x40c] ;  /* 0x00010300ffe71b82 */ /* 0x000ea20000000800 */
[----:B---3--:R-:W-:Y:S01]  /*3960*/  @P1 FMUL.FTZ R228, R179, R224 ;  /* 0x000000e0b3e41220 */ /* 0x008fe20000410000 */
[----:B------:R-:W-:Y:S02]  /*3970*/  @P1 HADD2.F32 R179, -RZ, R69.H0_H0 ;  /* 0x20000045ffb31230 */ /* 0x000fe40000004100 */
[----:B------:R-:W-:Y:S02]  /*3980*/  @P1 HADD2.F32 R224, -RZ, R70.H1_H1 ;  /* 0x30000046ffe01230 */ /* 0x000fe40000004100 */
[----:B-1----:R-:W-:Y:S01]  /*3990*/  @P1 FMUL.FTZ R177, R172, R173 ;  /* 0x000000adacb11220 */ /* 0x002fe20000410000 */
        /* <DEDUP_REMOVED lines=25> */
.L_x_53045:
[----:B0-----:R-:W0:Y:S01]  /*3b30*/  @P0 LDC R173, c[0x0][0x40c] ;  /* 0x00010300ffad0b82 */ /* 0x001e220000000800 */
[----:B-----5:R-:W-:Y:S02]  /*3b40*/  @P0 HADD2.F32 R172, -RZ, R120.H0_H0 ;  /* 0x20000078ffac0230 */ /* 0x020fe40000004100 */
[--C-:B--234-:R-:W-:Y:S02]  /*3b50*/  @P0 HADD2.F32 R218, -RZ, R122.reuse.H1_H1 ;  /* 0x3000007affda0230 */ /* 0x11cfe40000004100 */
        /* <DEDUP_REMOVED lines=42> */
.L_x_53046:
[----:B------:R-:W-:Y:S05]  /*3e00*/  BSYNC.RECONVERGENT B1 ;  /* 0x0000000000017941 */ /* 0x000fea0003800200 */
.L_x_53044:
[----:B------:R-:W0:Y:S01]  /*3e10*/  LDC.64 R218, c[0x0][0x3a8] ;  /* 0x0000ea00ffda7b82 */ /* 0x000e220000000a00 */
[----:B------:R-:W-:Y:S01]  /*3e20*/  IADD3 R216, PT, PT, R216, 0x20, RZ ;  /* 0x00000020d8d87810 */ /* 0x000fe20007ffe0ff */
[C---:B0-----:R-:W-:Y:S01]  /*3e30*/  IMAD.WIDE.U32 R218, R213.reuse, 0x20, R218 ;  /* 0x00000020d5da7825 */ /* 0x041fe200078e00da */
[----:B------:R-:W-:-:S04]  /*3e40*/  IADD3 R213, PT, PT, R213, 0x20, RZ ;  /* 0x00000020d5d57810 */ /* 0x000fc80007ffe0ff */
[----:B------:R0:W-:Y:S04]  /*3e50*/  STG.E.128 desc[UR6][R218.64], R172 ;  /* 0x000000acda007986 */ /* 0x0001e8000c101d06 */
[----:B------:R0:W-:Y:S02]  /*3e60*/  STG.E.128 desc[UR6][R218.64+0x10], R176 ;  /* 0x000010b0da007986 */ /* 0x0001e4000c101d06 */
.L_x_53043:
[----:B------:R-:W-:Y:S05]  /*3e70*/  BSYNC.RECONVERGENT B0 ;  /* 0x0000000000007941 */ /* 0x000fea0003800200 */
.L_x_53042:
        /* <DEDUP_REMOVED lines=66> */
.L_x_53050:
        /* <DEDUP_REMOVED lines=45> */
.L_x_53051:
[----:B------:R-:W-:Y:S05]  /*4570*/  BSYNC.RECONVERGENT B1 ;  /* 0x0000000000017941 */ /* 0x000fea0003800200 */
.L_x_53049:
[----:B------:R-:W0:Y:S01]  /*4580*/  LDC.64 R218, c[0x0][0x3a8] ;  /* 0x0000ea00ffda7b82 */ /* 0x000e220000000a00 */
[----:B------:R-:W-:Y:S01]  /*4590*/  IADD3 R216, PT, PT, R216, 0x20, RZ ;  /* 0x00000020d8d87810 */ /* 0x000fe20007ffe0ff */
[C---:B0-----:R-:W-:Y:S01]  /*45a0*/  IMAD.WIDE.U32 R218, R213.reuse, 0x20, R218 ;  /* 0x00000020d5da7825 */ /* 0x041fe200078e00da */
[----:B------:R-:W-:-:S04]  /*45b0*/  IADD3 R213, PT, PT, R213, 0x20, RZ ;  /* 0x00000020d5d57810 */ /* 0x000fc80007ffe0ff */
[----:B------:R0:W-:Y:S04]  /*45c0*/  STG.E.128 desc[UR6][R218.64], R180 ;  /* 0x000000b4da007986 */ /* 0x0001e8000c101d06 */
[----:B------:R0:W-:Y:S02]  /*45d0*/  STG.E.128 desc[UR6][R218.64+0x10], R184 ;  /* 0x000010b8da007986 */ /* 0x0001e4000c101d06 */
.L_x_53048:
[----:B------:R-:W-:Y:S05]  /*45e0*/  BSYNC.RECONVERGENT B0 ;  /* 0x0000000000007941 */ /* 0x000fea0003800200 */
.L_x_53047:
        /* <DEDUP_REMOVED lines=66> */
.L_x_53055:
        /* <DEDUP_REMOVED lines=45> */
.L_x_53056:
[----:B------:R-:W-:Y:S05]  /*4ce0*/  BSYNC.RECONVERGENT B1 ;  /* 0x0000000000017941 */ /* 0x000fea0003800200 */
.L_x_53054:
[----:B------:R-:W0:Y:S01]  /*4cf0*/  LDC.64 R218, c[0x0][0x3a8] ;  /* 0x0000ea00ffda7b82 */ /* 0x000e220000000a00 */
[----:B------:R-:W-:Y:S01]  /*4d00*/  IADD3 R216, PT, PT, R216, 0x20, RZ ;  /* 0x00000020d8d87810 */ /* 0x000fe20007ffe0ff */
[C---:B0-----:R-:W-:Y:S01]  /*4d10*/  IMAD.WIDE.U32 R218, R213.reuse, 0x20, R218 ;  /* 0x00000020d5da7825 */ /* 0x041fe200078e00da */
[----:B------:R-:W-:-:S04]  /*4d20*/  IADD3 R213, PT, PT, R213, 0x20, RZ ;  /* 0x00000020d5d57810 */ /* 0x000fc80007ffe0ff */
[----:B------:R0:W-:Y:S04]  /*4d30*/  STG.E.128 desc[UR6][R218.64], R188 ;  /* 0x000000bcda007986 */ /* 0x0001e8000c101d06 */
[----:B------:R0:W-:Y:S02]  /*4d40*/  STG.E.128 desc[UR6][R218.64+0x10], R192 ;  /* 0x000010c0da007986 */ /* 0x0001e4000c101d06 */
.L_x_53053:
[----:B------:R-:W-:Y:S05]  /*4d50*/  BSYNC.RECONVERGENT B0 ;  /* 0x0000000000007941 */ /* 0x000fea0003800200 */
.L_x_53052:
        /* <DEDUP_REMOVED lines=66> */
.L_x_53060:
        /* <DEDUP_REMOVED lines=45> */
.L_x_53061:
[----:B------:R-:W-:Y:S05]  /*5450*/  BSYNC.RECONVERGENT B1 ;  /* 0x0000000000017941 */ /* 0x000fea0003800200 */
.L_x_53059:
[----:B------:R-:W0:Y:S01]  /*5460*/  LDC.64 R218, c[0x0][0x3a8] ;  /* 0x0000ea00ffda7b82 */ /* 0x000e220000000a00 */
[----:B------:R-:W-:Y:S01]  /*5470*/  IADD3 R216, PT, PT, R216, 0x20, RZ ;  /* 0x00000020d8d87810 */ /* 0x000fe20007ffe0ff */
[C---:B0-----:R-:W-:Y:S01]  /*5480*/  IMAD.WIDE.U32 R218, R213.reuse, 0x20, R218 ;  /* 0x00000020d5da7825 */ /* 0x041fe200078e00da */
[----:B------:R-:W-:-:S04]  /*5490*/  IADD3 R213, PT, PT, R213, 0x20, RZ ;  /* 0x00000020d5d57810 */ /* 0x000fc80007ffe0ff */
[----:B------:R0:W-:Y:S04]  /*54a0*/  STG.E.128 desc[UR6][R218.64], R196 ;  /* 0x000000c4da007986 */ /* 0x0001e8000c101d06 */
[----:B------:R0:W-:Y:S02]  /*54b0*/  STG.E.128 desc[UR6][R218.64+0x10], R200 ;  /* 0x000010c8da007986 */ /* 0x0001e4000c101d06 */
.L_x_53058:
[----:B------:R-:W-:Y:S05]  /*54c0*/  BSYNC.RECONVERGENT B0 ;  /* 0x0000000000007941 */ /* 0x000fea0003800200 */
.L_x_53057:
        /* <DEDUP_REMOVED lines=17> */
[----:B--234-:R-:W1:Y:S01]  /*55e0*/  @P0 LDC R219, c[0x0][0x40c] ;  /* 0x00010300ffdb0b82 */ /* 0x01ce620000000800 */
[--C-:B-----5:R-:W-:Y:S02]  /*55f0*/  @P0 HADD2.F32 R210, -RZ, R121.reuse.H1_H1 ;  /* 0x30000079ffd20230 */ /* 0x120fe40000004100 */
[----:B------:R-:W-:Y:S02]  /*5600*/  @P0 HADD2.F32 R208, -RZ, R121.H0_H0 ;  /* 0x20000079ffd00230 */ /* 0x000fe40000004100 */
[--C-:B------:R-:W-:Y:S02]  /*5610*/  @P0 HADD2.F32 R0, -RZ, R120.reuse.H0_H0 ;  /* 0x20000078ff000230 */ /* 0x100fe40000004100 */
[----:B0-----:R-:W-:Y:S01]  /*5620*/  @P0 HADD2.F32 R204, -RZ, R120.H1_H1 ;  /* 0x30000078ffcc0230 */ /* 0x001fe20000004100 */
        /* <DEDUP_REMOVED lines=12> */
[----:B------:R-:W-:Y:S01]  /*56f0*/  @P0 HADD2.F32 R0, -RZ, R108.H1_H1 ;  /* 0x3000006cff000230 */ /* 0x000fe20000004100 */
[----:B------:R-:W-:-:S05]  /*5700*/  MOV R205, R125 ;  /* 0x0000007d00cd7202 */ /* 0x000fca0000000f00 */
[----:B------:R-:W2:Y:S01]  /*5710*/  @P0 LDC R225, c[0x0][0x40c] ;  /* 0x00010300ffe10b82 */ /* 0x000ea20000000800 */
[----:B---3--:R-:W-:Y:S01]  /*5720*/  @P0 FMUL.FTZ R206, R204, R207 ;  /* 0x000000cfccce0220 */ /* 0x008fe20000410000 */
[----:B------:R-:W-:Y:S01]  /*5730*/  @P0 HADD2.F32 R207, -RZ, R108.H0_H0 ;  /* 0x2000006cffcf0230 */ /* 0x000fe20000004100 */
[----:B------:R-:W-:Y:S02]  /*5740*/  MOV R204, R124 ;  /* 0x0000007c00cc7202 */ /* 0x000fe40000000f00 */
[----:B------:R-:W-:Y:S01]  /*5750*/  @P0 FFMA.FTZ R205, R206, R0, R125 ;  /* 0x00000000cecd0223 */ /* 0x000fe2000001007d */
[----:B------:R-:W-:Y:S02]  /*5760*/  @P0 HADD2.F32 R0, -RZ, R109.H1_H1 ;  /* 0x3000006dff000230 */ /* 0x000fe40000004100 */
[----:B------:R-:W-:Y:S01]  /*5770*/  @P0 FFMA.FTZ R204, R209, R207, R124 ;  /* 0x000000cfd1cc0223 */ /* 0x000fe2000001007c */
[----:B-1----:R-:W-:Y:S01]  /*5780*/  @P0 FMUL.FTZ R224, R210, R231 ;  /* 0x000000e7d2e00220 */ /* 0x002fe20000410000 */
[----:B------:R-:W-:-:S02]  /*5790*/  MOV R206, R126 ;  /* 0x0000007e00ce7202 */ /* 0x000fc40000000f00 */
[----:B------:R-:W-:Y:S01]  /*57a0*/  MOV R207, R127 ;  /* 0x0000007f00cf7202 */ /* 0x000fe20000000f00 */
[----:B------:R-:W-:Y:S01]  /*57b0*/  @P0 FFMA.FTZ R207, R218, R0, R127 ;  /* 0x00000000dacf0223 */ /* 0x000fe2000001007f */
[----:B------:R-:W-:Y:S02]  /*57c0*/  MOV R209, R129 ;  /* 0x0000008100d17202 */ /* 0x000fe40000000f00 */
[----:B------:R-:W-:Y:S01]  /*57d0*/  MOV R210, R130 ;  /* 0x0000008200d27202 */ /* 0x000fe20000000f00 */
[----:B0-----:R-:W-:Y:S01]  /*57e0*/  @P0 FMUL.FTZ R231, R211, R216 ;  /* 0x000000d8d3e70220 */ /* 0x001fe20000410000 */
[----:B------:R-:W-:Y:S02]  /*57f0*/  @P0 HADD2.F32 R211, -RZ, R109.H0_H0 ;  /* 0x2000006dffd30230 */ /* 0x000fe40000004100 */
[----:B------:R-:W-:-:S03]  /*5800*/  @P0 HADD2.F32 R216, -RZ, R110.H1_H1 ;  /* 0x3000006effd80230 */ /* 0x000fc60000004100 */
[----:B------:R-:W-:Y:S01]  /*5810*/  @P0 FFMA.FTZ R206, R227, R211, R126 ;  /* 0x000000d3e3ce0223 */ /* 0x000fe2000001007e */
[----:B------:R-:W-:Y:S01]  /*5820*/  MOV R211, R131 ;  /* 0x0000008300d37202 */ /* 0x000fe20000000f00 */
[----:B--2---:R-:W-:Y:S01]  /*5830*/  @P0 FMUL.FTZ R229, R208, R225 ;  /* 0x000000e1d0e50220 */ /* 0x004fe20000410000 */
[----:B------:R-:W-:Y:S01]  /*5840*/  @P0 HADD2.F32 R225, -RZ, R111.H0_H0 ;  /* 0x2000006fffe10230 */ /* 0x000fe20000004100 */
[----:B------:R-:W-:Y:S01]  /*5850*/  MOV R208, R128 ;  /* 0x0000008000d07202 */ /* 0x000fe20000000f00 */
[----:B------:R-:W-:Y:S01]  /*5860*/  @P0 FFMA.FTZ R209, R224, R216, R129 ;  /* 0x000000d8e0d10223 */ /* 0x000fe20000010081 */
        /* <DEDUP_REMOVED lines=8> */
.L_x_53065:
[----:B0-----:R-:W0:Y:S01]  /*58f0*/  @P0 LDC R205, c[0x0][0x40c] ;  /* 0x00010300ffcd0b82 */ /* 0x001e220000000800 */
[----:B-----5:R-:W-:Y:S02]  /*5900*/  @P0 HADD2.F32 R0, -RZ, R120.H0_H0 ;  /* 0x20000078ff000230 */ /* 0x020fe40000004100 */
[--C-:B--234-:R-:W-:Y:S02]  /*5910*/  @P0 HADD2.F32 R219, -RZ, R122.reuse.H1_H1 ;  /* 0x3000007affdb0230 */ /* 0x11cfe40000004100 */
[----:B------:R-:W-:Y:S02]  /*5920*/  @P0 HADD2.F32 R209, -RZ, R121.H1_H1 ;  /* 0x30000079ffd10230 */ /* 0x000fe40000004100 */
[----:B------:R-:W-:Y:S01]  /*5930*/  @P0 HADD2.F32 R211, -RZ, R122.H0_H0 ;  /* 0x2000007affd30230 */ /* 0x000fe20000004100 */
[----:B------:R-:W1:Y:S01]  /*5940*/  @P0 LDC R224, c[0x0][0x40c] ;  /* 0x00010300ffe00b82 */ /* 0x000e620000000800 */
[----:B------:R-:W-:Y:S02]  /*5950*/  @P0 HADD2.F32 R204, -RZ, R120.H1_H1 ;  /* 0x30000078ffcc0230 */ /* 0x000fe40000004100 */
[----:B------:R-:W-:-:S02]  /*5960*/  @P0 HADD2.F32 R225, -RZ, R123.H1_H1 ;  /* 0x3000007bffe10230 */ /* 0x000fc40000004100 */
[----:B------:R-:W-:Y:S02]  /*5970*/  @P0 HADD2.F32 R227, -RZ, R110.H1_H1 ;  /* 0x3000006effe30230 */ /* 0x000fe40000004100 */
[--C-:B------:R-:W-:Y:S01]  /*5980*/  @P0 HADD2.F32 R229, -RZ, R111.reuse.H0_H0 ;  /* 0x2000006fffe50230 */ /* 0x100fe20000004100 */
[----:B------:R-:W2:Y:S01]  /*5990*/  @P0 LDC R216, c[0x0][0x40c] ;  /* 0x00010300ffd80b82 */ /* 0x000ea20000000800 */
[----:B------:R-:W-:-:S07]  /*59a0*/  @P0 HADD2.F32 R231, -RZ, R111.H1_H1 ;  /* 0x3000006fffe70230 */ /* 0x000fce0000004100 */
[----:B------:R-:W3:Y:S01]  /*59b0*/  @P0 LDC R218, c[0x0][0x40c] ;  /* 0x00010300ffda0b82 */ /* 0x000ee20000000800 */
[----:B0-----:R-:W-:Y:S01]  /*59c0*/  @P0 FMUL.FTZ R0, R0, R205 ;  /* 0x000000cd00000220 */ /* 0x001fe20000410000 */
[----:B------:R-:W-:-:S06]  /*59d0*/  @P0 HADD2.F32 R205, -RZ, R121.H0_H0 ;  /* 0x20000079ffcd0230 */ /* 0x000fcc0000004100 */
        /* <DEDUP_REMOVED lines=8> */
[----:B------:R-:W-:-:S06]  /*5a60*/  @P0 HADD2.F32 R211, -RZ, R109.H0_H0 ;  /* 0x2000006dffd30230 */ /* 0x000fcc0000004100 */
[----:B------:R-:W3:Y:S01]  /*5a70*/  @P0 LDC R228, c[0x0][0x40c] ;  /* 0x00010300ffe40b82 */ /* 0x000ee20000000800 */
[----:B0-----:R-:W-:Y:S01]  /*5a80*/  @P0 FMUL.FTZ R208, R204, R207 ;  /* 0x000000cfccd00220 */ /* 0x001fe20000410000 */
[----:B------:R-:W-:Y:S02]  /*5a90*/  @P0 HADD2.F32 R207, -RZ, R108.H0_H0 ;  /* 0x2000006cffcf0230 */ /* 0x000fe40000004100 */
[----:B-1----:R-:W-:Y:S01]  /*5aa0*/  @P0 FMUL.FTZ R210, R205, R206 ;  /* 0x000000cecdd20220 */ /* 0x002fe20000410000 */
[----:B------:R-:W-:Y:S01]  /*5ab0*/  CS2R R204, SRZ ;  /* 0x0000000000cc7805 */ /* 0x000fe2000001ff00 */
[----:B------:R-:W-:Y:S02]  /*5ac0*/  HFMA2 R206, -RZ, RZ, 0, 0 ;  /* 0x00000000ffce7431 */ /* 0x000fe400000001ff */
[----:B------:R-:W-:Y:S01]  /*5ad0*/  @P0 FMUL.FTZ R205, R208, R209 ;  /* 0x000000d1d0cd0220 */ /* 0x000fe20000410000 */
[----:B------:R-:W-:Y:S01]  /*5ae0*/  @P0 FMUL.FTZ R206, R210, R211 ;  /* 0x000000d3d2ce0220 */ /* 0x000fe20000410000 */
[----:B------:R-:W-:Y:S01]  /*5af0*/  @P0 FMUL.FTZ R204, R0, R207 ;  /* 0x000000cf00cc0220 */ /* 0x000fe20000410000 */
[----:B------:R-:W-:-:S02]  /*5b00*/  CS2R R208, SRZ ;  /* 0x0000000000d07805 */ /* 0x000fc4000001ff00 */
[----:B------:R-:W-:Y:S01]  /*5b10*/  CS2R R210, SRZ ;  /* 0x0000000000d27805 */ /* 0x000fe2000001ff00 */
[----:B--2---:R-:W-:Y:S01]  /*5b20*/  @P0 FMUL.FTZ R226, R219, R226 ;  /* 0x000000e2dbe20220 */ /* 0x004fe20000410000 */
[----:B------:R-:W-:Y:S01]  /*5b30*/  @P0 HADD2.F32 R219, -RZ, R109.H1_H1 ;  /* 0x3000006dffdb0230 */ /* 0x000fe20000004100 */
[----:B------:R-:W-:Y:S01]  /*5b40*/  MOV R207, RZ ;  /* 0x000000ff00cf7202 */ /* 0x000fe20000000f00 */
[----:B------:R-:W-:Y:S01]  /*5b50*/  @P0 FMUL.FTZ R209, R224, R227 ;  /* 0x000000e3e0d10220 */ /* 0x000fe20000410000 */
[----:B------:R-:W-:Y:S02]  /*5b60*/  @P0 FMUL.FTZ R210, R226, R229 ;  /* 0x000000e5e2d20220 */ /* 0x000fe40000410000 */
[----:B------:R-:W-:Y:S01]  /*5b70*/  @P0 FMUL.FTZ R207, R216, R219 ;  /* 0x000000dbd8cf0220 */ /* 0x000fe20000410000 */
[----:B---3--:R-:W-:Y:S01]  /*5b80*/  @P0 FMUL.FTZ R228, R225, R228 ;  /* 0x000000e4e1e40220 */ /* 0x008fe20000410000 */
[----:B------:R-:W-:-:S03]  /*5b90*/  @P0 HADD2.F32 R225, -RZ, R110.H0_H0 ;  /* 0x2000006effe10230 */ /* 0x000fc60000004100 */
[----:B------:R-:W-:Y:S02]  /*5ba0*/  @P0 FMUL.FTZ R211, R228, R231 ;  /* 0x000000e7e4d30220 */ /* 0x000fe40000410000 */
[----:B------:R-:W-:-:S07]  /*5bb0*/  @P0 FMUL.FTZ R208, R218, R225 ;  /* 0x000000e1dad00220 */ /* 0x000fce0000410000 */
.L_x_53066:
[----:B------:R-:W-:Y:S05]  /*5bc0*/  BSYNC.RECONVERGENT B1 ;  /* 0x0000000000017941 */ /* 0x000fea0003800200 */
.L_x_53064:
[----:B------:R-:W0:Y:S02]  /*5bd0*/  LDC.64 R218, c[0x0][0x3a8] ;  /* 0x0000ea00ffda7b82 */ /* 0x000e240000000a00 */
[----:B0-----:R-:W-:-:S05]  /*5be0*/  IMAD.WIDE.U32 R218, R213, 0x20, R218 ;  /* 0x00000020d5da7825 */ /* 0x001fca00078e00da */
[----:B------:R0:W-:Y:S04]  /*5bf0*/  STG.E.128 desc[UR6][R218.64], R204 ;  /* 0x000000ccda007986 */ /* 0x0001e8000c101d06 */
[----:B------:R0:W-:Y:S02]  /*5c00*/  STG.E.128 desc[UR6][R218.64+0x10], R208 ;  /* 0x000010d0da007986 */ /* 0x0001e4000c101d06 */
.L_x_53063:
[----:B------:R-:W-:Y:S05]  /*5c10*/  BSYNC.RECONVERGENT B0 ;  /* 0x0000000000007941 */ /* 0x000fea0003800200 */
.L_x_53062:
[----:B------:R-:W-:Y:S01]  /*5c20*/  FADD.FTZ R0, RZ, R132 ;  /* 0x00000084ff007221 */ /* 0x000fe20000010000 */
        /* <DEDUP_REMOVED lines=20> */
[----:B01234-:R-:W-:-:S04]  /*5d70*/  FADD.FTZ R219, R141, R0 ;  /* 0x000000008ddb7221 */ /* 0x01ffc80000010000 */
        /* <DEDUP_REMOVED lines=268> */
.L_x_53100:
        /* <DEDUP_REMOVED lines=39> */
[----:B------:R-:W-:Y:S02]  /*70b0*/  HADD2.F32 R218, -RZ, R222.H0_H0 ;  /* 0x200000deffda7230 */ /* 0x000fe40000004100 */
[C---:B------:R-:W-:Y:S01]  /*70c0*/  FMUL.FTZ R219, R0.reuse, R219 ;  /* 0x000000db00db7220 */ /* 0x040fe20000410000 */
[----:B------:R-:W-:Y:S02]  /*70d0*/  HADD2.F32 R224, -RZ, R6.H0_H0 ;  /* 0x20000006ffe07230 */ /* 0x000fe40000004100 */
[C---:B------:R-:W-:Y:S01]  /*70e0*/  FMUL.FTZ R228, R0.reuse, R229 ;  /* 0x000000e500e47220 */ /* 0x040fe20000410000 */
[----:B------:R-:W-:Y:S01]  /*70f0*/  FMUL.FTZ R226, R0, R225 ;  /* 0x000000e100e27220 */ /* 0x000fe20000410000 */
[----:B------:R-:W-:-:S02]  /*7100*/  HADD2.F32 R227, -RZ, R223.H0_H0 ;  /* 0x200000dfffe37230 */ /* 0x000fc40000004100 */
[----:B------:R-:W-:Y:S01]  /*7110*/  FFMA.FTZ R229, R219, R218, R224 ;  /* 0x000000dadbe57223 */ /* 0x000fe200000100e0 */
[----:B------:R-:W-:Y:S01]  /*7120*/  HADD2.F32 R231, -RZ, R7.H0_H0 ;  /* 0x20000007ffe77230 */ /* 0x000fe20000004100 */
[----:B------:R-:W0:Y:S01]  /*7130*/  LDC.64 R224, c[0x0][0x428] ;  /* 0x00010a00ffe07b82 */ /* 0x000e220000000a00 */
[----:B------:R-:W-:Y:S02]  /*7140*/  HADD2.F32 R235, -RZ, R223.H1_H1 ;  /* 0x300000dfffeb7230 */ /* 0x000fe40000004100 */
[----:B------:R-:W-:Y:S01]  /*7150*/  FADD.FTZ R219, R133, -R213 ;  /* 0x800000d585db7221 */ /* 0x000fe20000010000 */
[----:B------:R-:W-:Y:S02]  /*7160*/  HADD2.F32 R237, -RZ, R7.H1_H1 ;  /* 0x30000007ffed7230 */ /* 0x000fe40000004100 */
[----:B------:R-:W-:Y:S01]  /*7170*/  FFMA.FTZ R233, R226, R227, R231 ;  /* 0x000000e3e2e97223 */ /* 0x000fe200000100e7 */
[--C-:B------:R-:W-:Y:S01]  /*7180*/  FADD.FTZ R227, R135, -R213.reuse ;  /* 0x800000d587e37221 */ /* 0x100fe20000010000 */
[----:B------:R-:W-:Y:S01]  /*7190*/  FADD.FTZ R231, R137, -R213 ;  /* 0x800000d589e77221 */ /* 0x000fe20000010000 */
        /* <DEDUP_REMOVED lines=11> */
[----:B------:R-:W-:Y:S02]  /*7250*/  FFMA.FTZ R232, R231, R232, R234 ;  /* 0x000000e8e7e87223 */ /* 0x000fe400000100ea */
[----:B------:R-:W-:Y:S01]  /*7260*/  F2FP.F16.F32.PACK_AB R217, R228, R217 ;  /* 0x000000d9e4d9723e */ /* 0x000fe200000000ff */
[----:B------:R-:W-:Y:S01]  /*7270*/  FFMA.FTZ R227, R219, R218, R226 ;  /* 0x000000dadbe37223 */ /* 0x000fe200000100e2 */
[----:B------:R-:W-:Y:S01]  /*7280*/  F2FP.F16.F32.PACK_AB R219, R236, R233 ;  /* 0x000000e9ecdb723e */ /* 0x000fe200000000ff */
[----:B0-----:R-:W-:Y:S01]  /*7290*/  IMAD.WIDE.U32 R224, R214, 0x10, R224 ;  /* 0x00000010d6e07825 */ /* 0x001fe200078e00e0 */
[----:B------:R-:W-:Y:S02]  /*72a0*/  F2FP.F16.F32.PACK_AB R218, R232, R229 ;  /* 0x000000e5e8da723e */ /* 0x000fe400000000ff */
[----:B------:R-:W-:-:S02]  /*72b0*/  F2FP.F16.F32.PACK_AB R216, R227, R216 ;  /* 0x000000d8e3d8723e */ /* 0x000fc400000000ff */
[----:B------:R-:W-:-:S03]  /*72c0*/  IADD3 R214, PT, PT, R214, 0x20, RZ ;  /* 0x00000020d6d67810 */ /* 0x000fc60007ffe0ff */
[----:B------:R0:W-:Y:S04]  /*72d0*/  STG.E.128 desc[UR6][R224.64], R216 ;  /* 0x000000d8e0007986 */ /* 0x0001e8000c101d06 */
.L_x_53071:
[----:B------:R-:W-:Y:S05]  /*72e0*/  BSYNC.RECONVERGENT B1 ;  /* 0x0000000000017941 */ /* 0x000fea0003800200 */
.L_x_53070:
[----:B------:R-:W-:Y:S01]  /*72f0*/  LOP3.LUT P0, RZ, R215, 0x800, RZ, 0xc0, !PT ;  /* 0x00000800d7ff7812 */ /* 0x000fe2000780c0ff */
[----:B------:R-:W-:-:S12]  /*7300*/  BSSY.RECONVERGENT B1, `(.L_x_53072) ;  /* 0x0000032000017945 */ /* 0x000fd80003800200 */
[----:B------:R-:W-:Y:S05]  /*7310*/  @!P0 BRA `(.L_x_53073) ;  /* 0x0000000000c08947 */ /* 0x000fea0003800000 */
[--C-:B0-----:R-:W-:Y:S01]  /*7320*/  FADD.FTZ R217, R140, -R213.reuse ;  /* 0x800000d58cd97221 */ /* 0x101fe20000010000 */
        /* <DEDUP_REMOVED lines=47> */
.L_x_53073:
[----:B------:R-:W-:Y:S05]  /*7620*/  BSYNC.RECONVERGENT B1 ;  /* 0x0000000000017941 */ /* 0x000fea0003800200 */
.L_x_53072:
[----:B------:R-:W-:Y:S01]  /*7630*/  LOP3.LUT P0, RZ, R215, 0x1000, RZ, 0xc0, !PT ;  /* 0x00001000d7ff7812 */ /* 0x000fe2000780c0ff */
[----:B------:R-:W-:-:S12]  /*7640*/  BSSY.RECONVERGENT B1, `(.L_x_53074) ;  /* 0x0000032000017945 */ /* 0x000fd80003800200 */
[----:B------:R-:W-:Y:S05]  /*7650*/  @!P0 BRA `(.L_x_53075) ;  /* 0x0000000000c08947 */ /* 0x000fea0003800000 */
[--C-:B01----:R-:W-:Y:S01]  /*7660*/  FADD.FTZ R217, R148, -R213.reuse ;  /* 0x800000d594d97221 */ /* 0x103fe20000010000 */
        /* <DEDUP_REMOVED lines=47> */
.L_x_53075:
[----:B------:R-:W-:Y:S05]  /*7960*/  BSYNC.RECONVERGENT B1 ;  /* 0x0000000000017941 */ /* 0x000fea0003800200 */
.L_x_53074:
[----:B------:R-:W-:Y:S01]  /*7970*/  LOP3.LUT P0, RZ, R215, 0x2000, RZ, 0xc0, !PT ;  /* 0x00002000d7ff7812 */ /* 0x000fe2000780c0ff */
[----:B------:R-:W-:-:S12]  /*7980*/  BSSY.RECONVERGENT B1, `(.L_x_53076) ;  /* 0x0000032000017945 */ /* 0x000fd80003800200 */
[----:B------:R-:W-:Y:S05]  /*7990*/  @!P0 BRA `(.L_x_53077) ;  /* 0x0000000000c08947 */ /* 0x000fea0003800000 */
[--C-:B012---:R-:W-:Y:S01]  /*79a0*/  FADD.FTZ R217, R156, -R213.reuse ;  /* 0x800000d59cd97221 */ /* 0x107fe20000010000 */
        /* <DEDUP_REMOVED lines=47> */
.L_x_53077:
[----:B------:R-:W-:Y:S05]  /*7ca0*/  BSYNC.RECONVERGENT B1 ;  /* 0x0000000000017941 */ /* 0x000fea0003800200 */
.L_x_53076:
[----:B------:R-:W-:Y:S01]  /*7cb0*/  LOP3.LUT P0, RZ, R215, 0x400, RZ, 0xc0, !PT ;  /* 0x00000400d7ff7812 */ /* 0x000fe2000780c0ff */
[----:B------:R-:W-:-:S12]  /*7cc0*/  BSSY.RECONVERGENT B1, `(.L_x_53078) ;  /* 0x0000032000017945 */ /* 0x000fd80003800200 */
[----:B------:R-:W-:Y:S05]  /*7cd0*/  @!P0 BRA `(.L_x_53079) ;  /* 0x0000000000c08947 */ /* 0x000fea0003800000 */
[--C-:B0123--:R-:W-:Y:S01]  /*7ce0*/  FADD.FTZ R217, R164, -R213.reuse ;  /* 0x800000d5a4d97221 */ /* 0x10ffe20000010000 */
        /* <DEDUP_REMOVED lines=47> */
.L_x_53079:
[----:B------:R-:W-:Y:S05]  /*7fe0*/  BSYNC.RECONVERGENT B1 ;  /* 0x0000000000017941 */ /* 0x000fea0003800200 */
.L_x_53078:
[----:B------:R-:W-:Y:S01]  /*7ff0*/  LOP3.LUT P0, RZ, R215, 0x100, RZ, 0xc0, !PT ;  /* 0x00000100d7ff7812 */ /* 0x000fe2000780c0ff */
[----:B------:R-:W-:-:S12]  /*8000*/  BSSY.RECONVERGENT B1, `(.L_x_53080) ;  /* 0x0000032000017945 */ /* 0x000fd80003800200 */
[----:B------:R-:W-:Y:S05]  /*8010*/  @!P0 BRA `(.L_x_53081) ;  /* 0x0000000000c08947 */ /* 0x000fea0003800000 */
[--C-:B01234-:R-:W-:Y:S01]  /*8020*/  FADD.FTZ R217, R172, -R213.reuse ;  /* 0x800000d5acd97221 */ /* 0x11ffe20000010000 */
        /* <DEDUP_REMOVED lines=47> */
.L_x_53081:
[----:B------:R-:W-:Y:S05]  /*8320*/  BSYNC.RECONVERGENT B1 ;  /* 0x0000000000017941 */ /* 0x000fea0003800200 */
.L_x_53080:
        /* <DEDUP_REMOVED lines=51> */
.L_x_53083:
[----:B------:R-:W-:Y:S05]  /*8660*/  BSYNC.RECONVERGENT B1 ;  /* 0x0000000000017941 */ /* 0x000fea0003800200 */
.L_x_53082:
        /* <DEDUP_REMOVED lines=51> */
.L_x_53085:
[----:B------:R-:W-:Y:S05]  /*89a0*/  BSYNC.RECONVERGENT B1 ;  /* 0x0000000000017941 */ /* 0x000fea0003800200 */
.L_x_53084:
        /* <DEDUP_REMOVED lines=51> */
.L_x_53087:
[----:B------:R-:W-:Y:S05]  /*8ce0*/  BSYNC.RECONVERGENT B1 ;  /* 0x0000000000017941 */ /* 0x000fea0003800200 */
.L_x_53086:
[----:B------:R-:W-:-:S13]  /*8cf0*/  LOP3.LUT P0, RZ, R215, 0x10, RZ, 0xc0, !PT ;  /* 0x00000010d7ff7812 */ /* 0x000fda000780c0ff */
[----:B------:R-:W-:Y:S05]  /*8d00*/  @!P0 BRA `(.L_x_53069) ;  /* 0x0000000000bc8947 */ /* 0x000fea0003800000 */
[--C-:B01234-:R-:W-:Y:S01]  /*8d10*/  FADD.FTZ R217, R204, -R213.reuse ;  /* 0x800000d5ccd97221 */ /* 0x11ffe20000010000 */
[----:B------:R-:W-:Y:S02]  /*8d20*/  HADD2.F32 R224, -RZ, R112.H0_H0 ;  /* 0x20000070ffe07230 */ /* 0x000fe40000004100 */
[--C-:B------:R-:W-:Y:S01]  /*8d30*/  FADD.FTZ R225, R206, -R213.reuse ;  /* 0x800000d5cee17221 */ /* 0x100fe20000010000 */
[----:B------:R-:W-:Y:S02]  /*8d40*/  HADD2.F32 R216, -RZ, R116.H0_H0 ;  /* 0x20000074ffd87230 */ /* 0x000fe40000004100 */
[----:B------:R-:W-:Y:S01]  /*8d50*/  FMUL.FTZ R217, R0, R217 ;  /* 0x000000d900d97220 */ /* 0x000fe20000410000 */
[--C-:B------:R-:W-:Y:S01]  /*8d60*/  FADD.FTZ R229, R208, -R213.reuse ;  /* 0x800000d5d0e57221 */ /* 0x100fe20000010000 */
[--C-:B------:R-:W-:Y:S01]  /*8d70*/  FADD.FTZ R233, R210, -R213.reuse ;  /* 0x800000d5d2e97221 */ /* 0x100fe20000010000 */
[----:B------:R-:W-:Y:S01]  /*8d80*/  FADD.FTZ R219, R205, -R213 ;  /* 0x800000d5cddb7221 */ /* 0x000fe20000010000 */
[----:B------:R-:W-:Y:S01]  /*8d90*/  FFMA.FTZ R224, R217, R224, R216 ;  /* 0x000000e0d9e07223 */ /* 0x000fe200000100d8 */
[----:B------:R-:W-:Y:S01]  /*8da0*/  HADD2.F32 R218, -RZ, R113.H0_H0 ;  /* 0x20000071ffda7230 */ /* 0x000fe20000004100 */
[----:B------:R-:W0:Y:S01]  /*8db0*/  LDC.64 R216, c[0x0][0x428] ;  /* 0x00010a00ffd87b82 */ /* 0x000e220000000a00 */
[----:B------:R-:W-:-:S02]  /*8dc0*/  HADD2.F32 R226, -RZ, R117.H0_H0 ;  /* 0x20000075ffe27230 */ /* 0x000fc40000004100 */
[--C-:B------:R-:W-:Y:S01]  /*8dd0*/  FADD.FTZ R227, R207, -R213.reuse ;  /* 0x800000d5cfe37221 */ /* 0x100fe20000010000 */
[----:B------:R-:W-:Y:S02]  /*8de0*/  HADD2.F32 R228, -RZ, R114.H0_H0 ;  /* 0x20000072ffe47230 */ /* 0x000fe40000004100 */
[--C-:B------:R-:W-:Y:S01]  /*8df0*/  FADD.FTZ R231, R209, -R213.reuse ;  /* 0x800000d5d1e77221 */ /* 0x100fe20000010000 */
[----:B------:R-:W-:Y:S02]  /*8e00*/  HADD2.F32 R230, -RZ, R118.H0_H0 ;  /* 0x20000076ffe67230 */ /* 0x000fe40000004100 */
[----:B------:R-:W-:Y:S01]  /*8e10*/  FADD.FTZ R235, R211, -R213 ;  /* 0x800000d5d3eb7221 */ /* 0x000fe20000010000 */
[----:B------:R-:W-:Y:S02]  /*8e20*/  HADD2.F32 R232, -RZ, R115.H0_H0 ;  /* 0x20000073ffe87230 */ /* 0x000fe40000004100 */
[----:B------:R-:W-:Y:S01]  /*8e30*/  FMUL.FTZ R225, R0, R225 ;  /* 0x000000e100e17220 */ /* 0x000fe20000410000 */
[----:B------:R-:W-:-:S02]  /*8e40*/  HADD2.F32 R234, -RZ, R119.H0_H0 ;  /* 0x20000077ffea7230 */ /* 0x000fc40000004100 */
        /* <DEDUP_REMOVED lines=20> */
[----:B0-----:R-:W-:-:S04]  /*8f90*/  IMAD.WIDE.U32 R226, R214, 0x10, R216 ;  /* 0x00000010d6e27825 */ /* 0x001fc800078e00d8 */
[----:B------:R-:W-:Y:S01]  /*8fa0*/  FFMA.FTZ R213, R213, R0, R218 ;  /* 0x00000000d5d57223 */ /* 0x000fe200000100da */
[----:B------:R-:W-:Y:S02]  /*8fb0*/  F2FP.F16.F32.PACK_AB R219, R234, R219 ;  /* 0x000000dbeadb723e */ /* 0x000fe400000000ff */
[----:B------:R-:W-:Y:S02]  /*8fc0*/  F2FP.F16.F32.PACK_AB R218, R230, R229 ;  /* 0x000000e5e6da723e */ /* 0x000fe400000000ff */
[----:B------:R-:W-:Y:S02]  /*8fd0*/  F2FP.F16.F32.PACK_AB R217, R228, R225 ;  /* 0x000000e1e4d9723e */ /* 0x000fe400000000ff */
[----:B------:R-:W-:-:S05]  /*8fe0*/  F2FP.F16.F32.PACK_AB R216, R213, R224 ;  /* 0x000000e0d5d8723e */ /* 0x000fca00000000ff */
[----:B------:R0:W-:Y:S02]  /*8ff0*/  STG.E.128 desc[UR6][R226.64], R216 ;  /* 0x000000d8e2007986 */ /* 0x0001e4000c101d06 */
.L_x_53069:
[----:B------:R-:W-:Y:S05]  /*9000*/  BSYNC.RECONVERGENT B0 ;  /* 0x0000000000007941 */ /* 0x000fea0003800200 */
.L_x_53068:
[----:B01234-:R-:W0:Y:S02]  /*9010*/  LDC.64 R216, c[0x0][0x380] ;  /* 0x0000e000ffd87b82 */ /* 0x01fe240000000a00 */
[----:B0-----:R-:W-:-:S04]  /*9020*/  LEA R212, R216, R212, 0x2 ;  /* 0x000000d4d8d47211 */ /* 0x001fc800078e10ff */
[----:B------:R-:W-:-:S13]  /*9030*/  ISETP.GE.AND P0, PT, R212, R217, PT ;  /* 0x000000d9d400720c */ /* 0x000fda0003f06270 */
[----:B------:R-:W-:Y:S05]  /*9040*/  @!P0 BRA `(.L_x_53088) ;  /* 0xffffff8000108947 */ /* 0x000fea000383ffff */
[----:B------:R-:W-:Y:S05]  /*9050*/  EXIT ;  /* 0x000000000000794d */ /* 0x000fea0003800000 */
.L_x_53067:
        /* <DEDUP_REMOVED lines=8> */
.L_x_53090:
[----:B------:R-:W-:Y:S05]  /*90e0*/  BSYNC B0 ;  /* 0x0000000000007941 */ /* 0x000fea0003800000 */
.L_x_53089:
        /* <DEDUP_REMOVED lines=10> */
.L_x_53091:
[----:B------:R-:W-:Y:S01]  /*9190*/  HFMA2 R230, -RZ, RZ, 0, 2.384185791015625e-07 ;  /* 0x00000004ffe67431 */ /* 0x000fe200000001ff */
[----:B------:R-:W-:-:S05]  /*91a0*/  MOV R0, R227 ;  /* 0x000000e300007202 */ /* 0x000fca0000000f00 */
[----:B------:R-:W-:-:S05]  /*91b0*/  FADD.FTZ R224, R219, R0 ;  /* 0x00000000dbe07221 */ /* 0x000fca0000010000 */
[----:B------:R-:W-:-:S07]  /*91c0*/  MOV R229, R224 ;  /* 0x000000e000e57202 */ /* 0x000fce0000000f00 */
[----:B------:R-:W-:Y:S05]  /*91d0*/  WARPSYNC.COLLECTIVE R228, `(.L_x_53092) ;  /* 0x00000000e4087348 */ /* 0x000fea0003c00000 */
[----:B------:R0:W1:Y:S02]  /*91e0*/  SHFL.BFLY P6, R227, R229, R230, R231 ;  /* 0x0c0000e6e5e37389 */ /* 0x00006400000c00e7 */
[----:B01----:R-:W-:Y:S05]  /*91f0*/  ENDCOLLECTIVE ;  /* 0x000000000000791b */ /* 0x003fea0003800000 */
.L_x_53092:
[----:B------:R-:W-:Y:S01]  /*9200*/  HFMA2 R230, -RZ, RZ, 0, 4.76837158203125e-07 ;  /* 0x00000008ffe67431 */ /* 0x000fe200000001ff */
[----:B------:R-:W-:-:S05]  /*9210*/  MOV R225, R227 ;  /* 0x000000e300e17202 */ /* 0x000fca0000000f00 */
[----:B------:R-:W-:-:S05]  /*9220*/  FADD.FTZ R225, R224, R225 ;  /* 0x000000e1e0e17221 */ /* 0x000fca0000010000 */
[----:B------:R-:W-:-:S07]  /*9230*/  MOV R229, R225 ;  /* 0x000000e100e57202 */ /* 0x000fce0000000f00 */
[----:B------:R-:W-:Y:S05]  /*9240*/  WARPSYNC.COLLECTIVE R228, `(.L_x_53093) ;  /* 0x00000000e4087348 */ /* 0x000fea0003c00000 */
[----:B------:R0:W1:Y:S02]  /*9250*/  SHFL.BFLY P6, R227, R229, R230, R231 ;  /* 0x0c0000e6e5e37389 */ /* 0x00006400000c00e7 */
[----:B01----:R-:W-:Y:S05]  /*9260*/  ENDCOLLECTIVE ;  /* 0x000000000000791b */ /* 0x003fea0003800000 */
.L_x_53093:
[----:B------:R-:W-:Y:S01]  /*9270*/  HFMA2 R230, -RZ, RZ, 0, 9.5367431640625e-07 ;  /* 0x00000010ffe67431 */ /* 0x000fe200000001ff */
[----:B------:R-:W-:-:S05]  /*9280*/  MOV R0, R227 ;  /* 0x000000e300007202 */ /* 0x000fca0000000f00 */
[----:B------:R-:W-:-:S05]  /*9290*/  FADD.FTZ R226, R225, R0 ;  /* 0x00000000e1e27221 */ /* 0x000fca0000010000 */
[----:B------:R-:W-:-:S07]  /*92a0*/  MOV R229, R226 ;  /* 0x000000e200e57202 */ /* 0x000fce0000000f00 */
[----:B------:R-:W-:Y:S05]  /*92b0*/  WARPSYNC.COLLECTIVE R228, `(.L_x_53094) ;  /* 0x00000000e4087348 */ /* 0x000fea0003c00000 */
[----:B------:R0:W1:Y:S02]  /*92c0*/  SHFL.BFLY P6, R227, R229, R230, R231 ;  /* 0x0c0000e6e5e37389 */ /* 0x00006400000c00e7 */
[----:B01----:R-:W-:Y:S05]  /*92d0*/  ENDCOLLECTIVE ;  /* 0x000000000000791b */ /* 0x003fea0003800000 */
.L_x_53094:
[----:B------:R-:W-:Y:S02]  /*92e0*/  HFMA2 R230, -RZ, RZ, 0, 5.9604644775390625e-08 ;  /* 0x00000001ffe67431 */ /* 0x000fe400000001ff */
        /* <DEDUP_REMOVED lines=171> */
.L_x_53095:
[----:B------:R-:W-:Y:S01]  /*9da0*/  HFMA2 R230, -RZ, RZ, 0, 1.1920928955078125e-07 ;  /* 0x00000002ffe67431 */ /* 0x000fe200000001ff */
[----:B------:R-:W-:-:S05]  /*9db0*/  MOV R219, R227 ;  /* 0x000000e300db7202 */ /* 0x000fca0000000f00 */
[----:B------:R-:W-:-:S05]  /*9dc0*/  FADD.FTZ R219, R0, R219 ;  /* 0x000000db00db7221 */ /* 0x000fca0000010000 */
[----:B------:R-:W-:-:S07]  /*9dd0*/  MOV R229, R219 ;  /* 0x000000db00e57202 */ /* 0x000fce0000000f00 */
[----:B------:R-:W-:Y:S05]  /*9de0*/  WARPSYNC.COLLECTIVE R228, `(.L_x_53096) ;  /* 0x00000000e4087348 */ /* 0x000fea0003c00000 */
[----:B------:R0:W1:Y:S02]  /*9df0*/  SHFL.BFLY P6, R227, R229, R230, R231 ;  /* 0x0c0000e6e5e37389 */ /* 0x00006400000c00e7 */
[----:B01----:R-:W-:Y:S05]  /*9e00*/  ENDCOLLECTIVE ;  /* 0x000000000000791b */ /* 0x003fea0003800000 */
.L_x_53096:
[----:B------:R-:W-:Y:S01]  /*9e10*/  HFMA2 R230, -RZ, RZ, 0, 2.384185791015625e-07 ;  /* 0x00000004ffe67431 */ /* 0x000fe200000001ff */
[----:B------:R-:W-:-:S05]  /*9e20*/  MOV R224, R227 ;  /* 0x000000e300e07202 */ /* 0x000fca0000000f00 */
[----:B------:R-:W-:-:S05]  /*9e30*/  FADD.FTZ R224, R219, R224 ;  /* 0x000000e0dbe07221 */ /* 0x000fca0000010000 */
[----:B------:R-:W-:-:S07]  /*9e40*/  MOV R229, R224 ;  /* 0x000000e000e57202 */ /* 0x000fce0000000f00 */
[----:B------:R-:W-:Y:S05]  /*9e50*/  WARPSYNC.COLLECTIVE R228, `(.L_x_53097) ;  /* 0x00000000e4087348 */ /* 0x000fea0003c00000 */
[----:B------:R0:W1:Y:S02]  /*9e60*/  SHFL.BFLY P6, R227, R229, R230, R231 ;  /* 0x0c0000e6e5e37389 */ /* 0x00006400000c00e7 */
[----:B01----:R-:W-:Y:S05]  /*9e70*/  ENDCOLLECTIVE ;  /* 0x000000000000791b */ /* 0x003fea0003800000 */
.L_x_53097:
[----:B------:R-:W-:Y:S01]  /*9e80*/  HFMA2 R230, -RZ, RZ, 0, 4.76837158203125e-07 ;  /* 0x00000008ffe67431 */ /* 0x000fe200000001ff */
[----:B------:R-:W-:-:S05]  /*9e90*/  MOV R225, R227 ;  /* 0x000000e300e17202 */ /* 0x000fca0000000f00 */
[----:B------:R-:W-:-:S05]  /*9ea0*/  FADD.FTZ R225, R224, R225 ;  /* 0x000000e1e0e17221 */ /* 0x000fca0000010000 */
[----:B------:R-:W-:-:S07]  /*9eb0*/  MOV R229, R225 ;  /* 0x000000e100e57202 */ /* 0x000fce0000000f00 */
[----:B------:R-:W-:Y:S05]  /*9ec0*/  WARPSYNC.COLLECTIVE R228, `(.L_x_53098) ;  /* 0x00000000e4087348 */ /* 0x000fea0003c00000 */
[----:B------:R0:W1:Y:S02]  /*9ed0*/  SHFL.BFLY P6, R227, R229, R230, R231 ;  /* 0x0c0000e6e5e37389 */ /* 0x00006400000c00e7 */
[----:B01----:R-:W-:Y:S05]  /*9ee0*/  ENDCOLLECTIVE ;  /* 0x000000000000791b */ /* 0x003fea0003800000 */
.L_x_53098:
[----:B------:R-:W-:Y:S01]  /*9ef0*/  HFMA2 R230, -RZ, RZ, 0, 9.5367431640625e-07 ;  /* 0x00000010ffe67431 */ /* 0x000fe200000001ff */
[----:B------:R-:W-:-:S05]  /*9f00*/  MOV R226, R227 ;  /* 0x000000e300e27202 */ /* 0x000fca0000000f00 */
[----:B------:R-:W-:-:S05]  /*9f10*/  FADD.FTZ R226, R225, R226 ;  /* 0x000000e2e1e27221 */ /* 0x000fca0000010000 */
[----:B------:R-:W-:-:S07]  /*9f20*/  MOV R229, R226 ;  /* 0x000000e200e57202 */ /* 0x000fce0000000f00 */
[----:B------:R-:W-:Y:S05]  /*9f30*/  WARPSYNC.COLLECTIVE R228, `(.L_x_53099) ;  /* 0x00000000e4087348 */ /* 0x000fea0003c00000 */
[----:B------:R0:W1:Y:S02]  /*9f40*/  SHFL.BFLY P6, R227, R229, R230, R231 ;  /* 0x0c0000e6e5e37389 */ /* 0x00006400000c00e7 */
[----:B01----:R-:W-:Y:S05]  /*9f50*/  ENDCOLLECTIVE ;  /* 0x000000000000791b */ /* 0x003fea0003800000 */
.L_x_53099:
[----:B------:R-:W-:Y:S05]  /*9f60*/  BRA `(.L_x_53100) ;  /* 0xffffffcc00b47947 */ /* 0x000fea000383ffff */
.L_x_53101:
        /* <DEDUP_REMOVED lines=9> */
.L_x_88518:


//--------------------- .text._ZN10layer_norm13ln_fwd_kernelINS_13Kernel_traitsI6__halfS2_fS2_fjLj2560ELj1ELj4ELj1ELj16ENS_18Kernel_traits_baseILj2560ES2_S2_fS2_fjLj128EEEEELb0ELb1ELb1ELb1EEEvNS_9FwdParamsE --------------------------
	.section	.text._ZN10layer_norm13ln_fwd_kernelINS_13Kernel_traitsI6__halfS2_fS2_fjLj2560ELj1ELj4ELj1ELj16ENS_18Kernel_traits_baseILj2560ES2_S2_fS2_fjLj128EEEEELb0ELb1ELb1ELb1EEEvNS_9FwdParamsE,"ax",@progbits
	.align	128
        .global         _ZN10layer_norm13ln_fwd_kernelINS_13Kernel_traitsI6__halfS2_fS2_fjLj2560ELj1ELj4ELj1ELj16ENS_18Kernel_traits_baseILj2560ES2_S2_fS2_fjLj128EEEEELb0ELb1ELb1ELb1EEEvNS_9FwdParamsE
        .type           _ZN10layer_norm13ln_fwd_kernelINS_13Kernel_traitsI6__halfS2_fS2_fjLj2560ELj1ELj4ELj1ELj16ENS_18Kernel_traits_baseILj2560ES2_S2_fS2_fjLj128EEEEELb0ELb1ELb1ELb1EEEvNS_9FwdParamsE,@function
        .size           _ZN10layer_norm13ln_fwd_kernelINS_13Kernel_traitsI6__halfS2_fS2_fjLj2560ELj1ELj4ELj1ELj16ENS_18Kernel_traits_baseILj2560ES2_S2_fS2_fjLj128EEEEELb0ELb1ELb1ELb1EEEvNS_9FwdParamsE,(.L_x_88519 - _ZN10layer_norm13ln_fwd_kernelINS_13Kernel_traitsI6__halfS2_fS2_fjLj2560ELj1ELj4ELj1ELj16ENS_18Kernel_traits_baseILj2560ES2_S2_fS2_fjLj128EEEEELb0ELb1ELb1ELb1EEEvNS_9FwdParamsE)
        .other          _ZN10layer_norm13ln_fwd_kernelINS_13Kernel_traitsI6__halfS2_fS2_fjLj2560ELj1ELj4ELj1ELj16ENS_18Kernel_traits_baseILj2560ES2_S2_fS2_fjLj128EEEEELb0ELb1ELb1ELb1EEEvNS_9FwdParamsE,@"STO_CUDA_ENTRY STV_DEFAULT"
_ZN10layer_norm13ln_fwd_kernelINS_13Kernel_traitsI6__halfS2_fS2_fjLj2560ELj1ELj4ELj1ELj16ENS_18Kernel_traits_baseILj2560ES2_S2_fS2_fjLj128EEEEELb0ELb1ELb1ELb1EEEvNS_9FwdParamsE:
.text._ZN10layer_norm13ln_fwd_kernelINS_13Kernel_traitsI6__halfS2_fS2_fjLj2560ELj1ELj4ELj1ELj16ENS_18Kernel_traits_baseILj2560ES2_S2_fS2_fjLj128EEEEELb0ELb1ELb1ELb1EEEvNS_9FwdParamsE:
        /* <DEDUP_REMOVED lines=45> */
.L_x_53102:
[----:B------:R-:W0:Y:S08]  /*02d0*/  LDC.64 R4, c[0x0][0x3d0] ;  /* 0x0000f400ff047b82 */ /* 0x000e300000000a00 */
[----:B------:R-:W1:Y:S01]  /*02e0*/  LDC.64 R6, c[0x0][0x3e8] ;  /* 0x0000fa00ff067b82 */ /* 0x000e620000000a00 */
        /* <DEDUP_REMOVED lines=9> */
[----:B------:R-:W-:Y:S01]  /*0380*/  CS2R R64, SRZ ;  /* 0x0000000000407805 */ /* 0x000fe2000001ff00 */
[C---:B0-----:R-:W-:Y:S01]  /*0390*/  IMAD.WIDE.U32 R44, R2.reuse, 0x10, R4 ;  /* 0x00000010022c7825 */ /* 0x041fe200078e0004 */
[----:B------:R-:W-:Y:S02]  /*03a0*/  CS2R R62, SRZ ;  /* 0x00000000003e7805 */ /* 0x000fe4000001ff00 */
[----:B------:R-:W-:Y:S02]  /*03b0*/  CS2R R60, SRZ ;  /* 0x00000000003c7805 */ /* 0x000fe4000001ff00 */
[----:B------:R-:W-:Y:S02]  /*03c0*/  CS2R R58, SRZ ;  /* 0x00000000003a7805 */ /* 0x000fe4000001ff00 */
[----:B------:R-:W-:Y:S01]  /*03d0*/  CS2R R56, SRZ ;  /* 0x0000000000387805 */ /* 0x000fe2000001ff00 */
[----:B------:R-:W5:Y:S01]  /*03e0*/  LDG.E.128 R8, desc[UR6][R44.64+0x200] ;  /* 0x000200062c087981 */ /* 0x000f62000c1e1d00 */
[----:B-1----:R-:W-:-:S03]  /*03f0*/  IMAD.WIDE.U32 R46, R2, 0x10, R6 ;  /* 0x00000010022e7825 */ /* 0x002fc600078e0006 */
[----:B------:R-:W5:Y:S01]  /*0400*/  LDG.E.128 R12, desc[UR6][R44.64+0x400] ;  /* 0x000400062c0c7981 */ /* 0x000f62000c1e1d00 */
[----:B------:R-:W-:Y:S02]  /*0410*/  CS2R R54, SRZ ;  /* 0x0000000000367805 */ /* 0x000fe4000001ff00 */
[----:B------:R-:W-:Y:S02]  /*0420*/  CS2R R52, SRZ ;  /* 0x0000000000347805 */ /* 0x000fe4000001ff00 */
[----:B------:R-:W-:Y:S01]  /*0430*/  CS2R R50, SRZ ;  /* 0x0000000000327805 */ /* 0x000fe2000001ff00 */
[----:B------:R-:W5:Y:S01]  /*0440*/  LDG.E.128 R4, desc[UR6][R44.64] ;  /* 0x000000062c047981 */ /* 0x000f62000c1e1d00 */
[----:B------:R-:W-:-:S03]  /*0450*/  CS2R R48, SRZ ;  /* 0x0000000000307805 */ /* 0x000fc6000001ff00 */
[----:B------:R-:W5:Y:S04]  /*0460*/  LDG.E.128 R16, desc[UR6][R44.64+0x600] ;  /* 0x000600062c107981 */ /* 0x000f68000c1e1d00 */
[----:B------:R-:W5:Y:S04]  /*0470*/  LDG.E.128 R20, desc[UR6][R44.64+0x800] ;  /* 0x000800062c147981 */ /* 0x000f68000c1e1d00 */
[----:B------:R-:W5:Y:S04]  /*0480*/  LDG.E.128 R24, desc[UR6][R44.64+0xa00] ;  /* 0x000a00062c187981 */ /* 0x000f68000c1e1d00 */
[----:B------:R-:W5:Y:S04]  /*0490*/  LDG.E.128 R28, desc[UR6][R44.64+0xc00] ;  /* 0x000c00062c1c7981 */ /* 0x000f68000c1e1d00 */
[----:B------:R-:W5:Y:S04]  /*04a0*/  LDG.E.128 R32, desc[UR6][R44.64+0xe00] ;  /* 0x000e00062c207981 */ /* 0x000f68000c1e1d00 */
[----:B------:R-:W5:Y:S04]  /*04b0*/  LDG.E.128 R36, desc[UR6][R44.64+0x1000] ;  /* 0x001000062c247981 */ /* 0x000f68000c1e1d00 */
[----:B------:R0:W5:Y:S04]  /*04c0*/  LDG.E.128 R40, desc[UR6][R44.64+0x1200] ;  /* 0x001200062c287981 */ /* 0x000168000c1e1d00 */
[----:B------:R-:W5:Y:S04]  /*04d0*/  LDG.E.128 R84, desc[UR6][R46.64] ;  /* 0x000000062e547981 */ /* 0x000f68000c1e1d00 */
[----:B------:R-:W5:Y:S01]  /*04e0*/  LDG.E.128 R88, desc[UR6][R46.64+0x200] ;  /* 0x000200062e587981 */ /* 0x000f62000c1e1d00 */
[----:B0-----:R-:W-:-:S03]  /*04f0*/  CS2R R44, SRZ ;  /* 0x00000000002c7805 */ /* 0x001fc6000001ff00 */
        /* <DEDUP_REMOVED lines=9> */
.L_x_53103:
[----:B------:R-:W1:Y:S01]  /*0590*/  S2UR UR4, SR_CTAID.X ;  /* 0x00000000000479c3 */ /* 0x000e620000002500 */
[----:B------:R-:W2:Y:S01]  /*05a0*/  LDCU UR5, c[0x0][0x384] ;  /* 0x00007080ff0577ac */ /* 0x000ea20008000800 */
[----:B------:R-:W-:Y:S01]  /*05b0*/  SHF.R.U32.HI R0, RZ, 0x5, R0 ;  /* 0x00000005ff007819 */ /* 0x000fe20000011600 */
[----:B-1----:R-:W-:-:S06]  /*05c0*/  USHF.L.U32 UR4, UR4, 0x2, URZ ;  /* 0x0000000204047899 */ /* 0x002fcc00080006ff */
[----:B------:R-:W-:-:S04]  /*05d0*/  LOP3.LUT R0, R0, UR4, RZ, 0xfc, !PT ;  /* 0x0000000400007c12 */ /* 0x000fc8000f8efcff */
[----:B--2---:R-:W-:-:S13]  /*05e0*/  ISETP.GE.AND P0, PT, R0, UR5, PT ;  /* 0x0000000500007c0c */ /* 0x004fda000bf06270 */
[----:B------:R-:W-:Y:S05]  /*05f0*/  @P0 EXIT ;  /* 0x000000000000094d */ /* 0x000fea0003800000 */
[----:B------:R-:W1:Y:S01]  /*0600*/  LDCU UR10, c[0x0][0x40c] ;  /* 0x00008180ff0a77ac */ /* 0x000e620008000800 */
[----:B------:R-:W2:Y:S01]  /*0610*/  LDCU.U8 UR8, c[0x0][0x410] ;  /* 0x00008200ff0877ac */ /* 0x000ea20008000000 */
[----:B------:R-:W3:Y:S01]  /*0620*/  LDCU UR9, c[0x0][0x448] ;  /* 0x00008900ff0977ac */ /* 0x000ee20008000800 */
[----:B------:R-:W4:Y:S02]  /*0630*/  LDCU.64 UR4, c[0x0][0x3a0] ;  /* 0x00007400ff0477ac */ /* 0x000f240008000a00 */
.L_x_53137:
[----:B------:R-:W0:Y:S08]  /*0640*/  LDC.64 R136, c[0x0][0x3f0] ;  /* 0x0000fc00ff887b82 */ /* 0x000e300000000a00 */
[----:B------:R-:W1:Y:S08]  /*0650*/  LDC R221, c[0x0][0x388] ;  /* 0x0000e200ffdd7b82 */ /* 0x000e700000000800 */
[----:B------:R-:W2:Y:S01]  /*0660*/  LDC.64 R212, c[0x0][0x3f8] ;  /* 0x0000fe00ffd47b82 */ /* 0x000ea20000000a00 */
[----:B0-----:R-:W-:-:S05]  /*0670*/  IMAD.WIDE R136, R0, 0x4, R136 ;  /* 0x0000000400887825 */ /* 0x001fca00078e0288 */
[----:B------:R0:W3:Y:S01]  /*0680*/  LDG.E R3, desc[UR6][R136.64] ;  /* 0x0000000688037981 */ /* 0x0000e2000c1e1900 */
[----:B-1----:R-:W-:-:S05]  /*0690*/  IMAD R140, R0, R221, RZ ;  /* 0x000000dd008c7224 */ /* 0x002fca00078e02ff */
[----:B------:R-:W-:Y:S01]  /*06a0*/  SHF.R.S32.HI R141, RZ, 0x1f, R140 ;  /* 0x0000001fff8d7819 */ /* 0x000fe2000001148c */
[----:B0-----:R-:W-:Y:S02]  /*06b0*/  HFMA2 R136, -RZ, RZ, 0, 0 ;  /* 0x00000000ff887431 */ /* 0x001fe400000001ff */
[----:B--2---:R-:W-:Y:S01]  /*06c0*/  IMAD.WIDE R212, R0, 0x4, R212 ;  /* 0x0000000400d47825 */ /* 0x004fe200078e02d4 */
[----:B------:R-:W-:-:S04]  /*06d0*/  LEA.HI R141, R141, R140, RZ, 0x3 ;  /* 0x0000008c8d8d7211 */ /* 0x000fc800078f18ff */
[----:B------:R-:W-:Y:S01]  /*06e0*/  LEA.HI.SX32 R137, R141, R2, 0x1d ;  /* 0x000000028d897211 */ /* 0x000fe200078feaff */
[----:B-----5:R0:W5:Y:S01]  /*06f0*/  LDG.E R212, desc[UR6][R212.64] ;  /* 0x00000006d4d47981 */ /* 0x020162000c1e1900 */
[----:B---3--:R-:W-:-:S13]  /*0700*/  ISETP.GE.AND P1, PT, R3, 0x1, PT ;  /* 0x000000010300780c */ /* 0x008fda0003f26270 */
[----:B------:R-:W1:Y:S01]  /*0710*/  @P1 S2R R144, SR_TID.X ;  /* 0x0000000000901919 */ /* 0x000e620000002100 */
[----:B------:R-:W2:Y:S01]  /*0720*/  @P1 LDC.64 R138, c[0x0][0x390] ;  /* 0x0000e400ff8a1b82 */ /* 0x000ea20000000a00 */
[----:B------:R-:W-:-:S05]  /*0730*/  @P1 IADD3 R142, PT, PT, R3, -0x1, RZ ;  /* 0xffffffff038e1810 */ /* 0x000fca0007ffe0ff */
[----:B------:R-:W-:-:S05]  /*0740*/  @P1 IMAD R142, R142, R221, RZ ;  /* 0x000000dd8e8e1224 */ /* 0x000fca00078e02ff */
[----:B------:R-:W-:-:S04]  /*0750*/  @P1 SHF.R.S32.HI R143, RZ, 0x1f, R142 ;  /* 0x0000001fff8f1819 */ /* 0x000fc8000001148e */
[----:B------:R-:W-:Y:S02]  /*0760*/  @P1 LEA.HI R143, R143, R142, RZ, 0x3 ;  /* 0x0000008e8f8f1211 */ /* 0x000fe400078f18ff */
[----:B-1----:R-:W-:-:S04]  /*0770*/  @P1 LOP3.LUT R2, R144, 0x1f, RZ, 0xc0, !PT ;  /* 0x0000001f90021812 */ /* 0x002fc800078ec0ff */
[----:B------:R-:W-:-:S05]  /*0780*/  @P1 LEA.HI.SX32 R136, R143, R2, 0x1d ;  /* 0x000000028f881211 */ /* 0x000fca00078feaff */
[----:B--2---:R-:W-:-:S05]  /*0790*/  @P1 IMAD.WIDE.U32 R138, R136, 0x10, R138 ;  /* 0x00000010888a1825 */ /* 0x004fca00078e008a */
[----:B------:R0:W5:Y:S01]  /*07a0*/  @P1 LDG.E.128 R124, desc[UR6][R138.64] ;  /* 0x000000068a7c1981 */ /* 0x000162000c1e1d00 */
[----:B----4-:R-:W-:-:S04]  /*07b0*/  ISETP.NE.U32.AND P0, PT, RZ, UR4, PT ;  /* 0x00000004ff007c0c */ /* 0x010fc8000bf05070 */
[----:B------:R-:W-:Y:S01]  /*07c0*/  ISETP.NE.AND.EX P0, PT, RZ, UR5, PT, P0 ;  /* 0x00000005ff007c0c */ /* 0x000fe2000bf05300 */
[----:B------:R-:W-:-:S12]  /*07d0*/  BSSY.RECONVERGENT B0, `(.L_x_53104) ;  /* 0x0000064000007945 */ /* 0x000fd80003800200 */
[----:B0-----:R-:W-:Y:S05]  /*07e0*/  @!P0 BRA `(.L_x_53105) ;  /* 0x0000000000d88947 */ /* 0x001fea0003800000 */
        /* <DEDUP_REMOVED lines=8> */
[--C-:B0-----:R-:W-:Y:S02]  /*0870*/  @P2 HADD2.F32 R138, -RZ, R125.reuse.H0_H0 ;  /* 0x2000007dff8a2230 */ /* 0x101fe40000004100 */
[----:B------:R-:W-:Y:S01]  /*0880*/  @P2 HADD2.F32 R142, -RZ, R125.H1_H1 ;  /* 0x3000007dff8e2230 */ /* 0x000fe20000004100 */
[----:B------:R-:W0:Y:S01]  /*0890*/  @P2 LDC R144, c[0x0][0x40c] ;  /* 0x00010300ff902b82 */ /* 0x000e220000000800 */
[----:B------:R-:W-:-:S07]  /*08a0*/  @P2 HADD2.F32 R146, -RZ, R126.H1_H1 ;  /* 0x3000007eff922230 */ /* 0x000fce0000004100 */
[----:B------:R-:W4:Y:S08]  /*08b0*/  @P2 LDC R145, c[0x0][0x40c] ;  /* 0x00010300ff912b82 */ /* 0x000f300000000800 */
[----:B------:R-:W4:Y:S01]  /*08c0*/  @P2 LDC R147, c[0x0][0x40c] ;  /* 0x00010300ff932b82 */ /* 0x000f220000000800 */
[----:B-1----:R-:W-:-:S07]  /*08d0*/  @P2 FMUL.FTZ R139, R140, R143 ;  /* 0x0000008f8c8b2220 */ /* 0x002fce0000410000 */
[----:B------:R-:W1:Y:S01]  /*08e0*/  @P2 LDC R149, c[0x0][0x40c] ;  /* 0x00010300ff952b82 */ /* 0x000e620000000800 */
[----:B0-----:R-:W-:Y:S01]  /*08f0*/  @P2 FMUL.FTZ R140, R141, R144 ;  /* 0x000000908d8c2220 */ /* 0x001fe20000410000 */
[----:B------:R-:W-:Y:S02]  /*0900*/  @P2 HADD2.F32 R141, -RZ, R84.H1_H1 ;  /* 0x30000054ff8d2230 */ /* 0x000fe40000004100 */
[----:B------:R-:W-:-:S04]  /*0910*/  @P2 HADD2.F32 R144, -RZ, R126.H0_H0 ;  /* 0x2000007eff902230 */ /* 0x000fc80000004100 */
[----:B------:R-:W0:Y:S01]  /*0920*/  @P2 LDC R151, c[0x0][0x40c] ;  /* 0x00010300ff972b82 */ /* 0x000e220000000800 */
[----:B----4-:R-:W-:Y:S01]  /*0930*/  @P2 FMUL.FTZ R143, R138, R145 ;  /* 0x000000918a8f2220 */ /* 0x010fe20000410000 */
[----:B------:R-:W-:-:S06]  /*0940*/  @P2 HADD2.F32 R138, -RZ, R84.H0_H0 ;  /* 0x20000054ff8a2230 */ /* 0x000fcc0000004100 */
[----:B------:R-:W4:Y:S01]  /*0950*/  @P2 LDC R148, c[0x0][0x40c] ;  /* 0x00010300ff942b82 */ /* 0x000f220000000800 */
[----:B------:R-:W-:Y:S01]  /*0960*/  @P2 FMUL.FTZ R142, R142, R147 ;  /* 0x000000938e8e2220 */ /* 0x000fe20000410000 */
[----:B------:R-:W-:Y:S02]  /*0970*/  @P2 HADD2.F32 R147, -RZ, R127.H0_H0 ;  /* 0x2000007fff932230 */ /* 0x000fe40000004100 */
[----:B-1----:R-:W-:Y:S01]  /*0980*/  @P2 FMUL.FTZ R145, R144, R149 ;  /* 0x0000009590912220 */ /* 0x002fe20000410000 */
[----:B------:R-:W-:Y:S02]  /*0990*/  @P2 HADD2.F32 R144, -RZ, R87.H0_H0 ;  /* 0x20000057ff902230 */ /* 0x000fe40000004100 */
[----:B0-----:R-:W-:Y:S01]  /*09a0*/  @P2 FMUL.FTZ R146, R146, R151 ;  /* 0x0000009792922220 */ /* 0x001fe20000410000 */
[----:B----4-:R-:W-:Y:S01]  /*09b0*/  @P2 FMUL.FTZ R147, R147, R148 ;  /* 0x0000009493932220 */ /* 0x010fe20000410000 */
[----:B--2---:R-:W-:Y:S01]  /*09c0*/  @!P2 MOV R216, R128 ;  /* 0x0000008000d8a202 */ /* 0x004fe20000000f00 */
[----:B------:R-:W-:Y:S01]  /*09d0*/  @P2 FFMA.FTZ R216, R139, R138, R128 ;  /* 0x0000008a8bd82223 */ /* 0x000fe20000010080 */
[----:B------:R-:W-:Y:S01]  /*09e0*/  MOV R217, R129 ;  /* 0x0000008100d97202 */ /* 0x000fe20000000f00 */
[----:B------:R-:W-:Y:S01]  /*09f0*/  @P2 FFMA.FTZ R217, R140, R141, R129 ;  /* 0x0000008d8cd92223 */ /* 0x000fe20000010081 */
[--C-:B------:R-:W-:Y:S01]  /*0a00*/  @P2 HADD2.F32 R138, -RZ, R85.reuse.H0_H0 ;  /* 0x20000055ff8a2230 */ /* 0x100fe20000004100 */
[----:B------:R-:W-:Y:S01]  /*0a10*/  MOV R218, R130 ;  /* 0x0000008200da7202 */ /* 0x000fe20000000f00 */
[----:B------:R-:W-:Y:S01]  /*0a20*/  @P2 HADD2.F32 R139, -RZ, R85.H1_H1 ;  /* 0x30000055ff8b2230 */ /* 0x000fe20000004100 */
[----:B------:R-:W-:Y:S01]  /*0a30*/  MOV R219, R131 ;  /* 0x0000008300db7202 */ /* 0x000fe20000000f00 */
[--C-:B------:R-:W-:Y:S01]  /*0a40*/  @P2 HADD2.F32 R140, -RZ, R86.reuse.H0_H0 ;  /* 0x20000056ff8c2230 */ /* 0x100fe20000004100 */
[----:B---3--:R-:W-:Y:S01]  /*0a50*/  MOV R208, R132 ;  /* 0x0000008400d07202 */ /* 0x008fe20000000f00 */
[----:B------:R-:W-:Y:S01]  /*0a60*/  @P2 HADD2.F32 R141, -RZ, R86.H1_H1 ;  /* 0x30000056ff8d2230 */ /* 0x000fe20000004100 */
[----:B------:R-:W-:Y:S01]  /*0a70*/  MOV R209, R133 ;  /* 0x0000008500d17202 */ /* 0x000fe20000000f00 */
[----:B------:R-:W-:Y:S01]  /*0a80*/  @P2 FFMA.FTZ R218, R143, R138, R130 ;  /* 0x0000008a8fda2223 */ /* 0x000fe20000010082 */
[----:B------:R-:W-:Y:S01]  /*0a90*/  MOV R210, R134 ;  /* 0x0000008600d27202 */ /* 0x000fe20000000f00 */
[----:B------:R-:W-:Y:S01]  /*0aa0*/  @P2 FFMA.FTZ R219, R142, R139, R131 ;  /* 0x0000008b8edb2223 */ /* 0x000fe20000010083 */
[----:B------:R-:W-:Y:S01]  /*0ab0*/  @P2 FFMA.FTZ R208, R145, R140, R132 ;  /* 0x0000008c91d02223 */ /* 0x000fe20000010084 */
[----:B------:R-:W-:Y:S01]  /*0ac0*/  @P2 FFMA.FTZ R209, R146, R141, R133 ;  /* 0x0000008d92d12223 */ /* 0x000fe20000010085 */
        /* <DEDUP_REMOVED lines=8> */
.L_x_53105:
[----:B------:R-:W0:Y:S01]  /*0b50*/  @P1 LDC R139, c[0x0][0x40c] ;  /* 0x00010300ff8b1b82 */ /* 0x000e220000000800 */
[----:B-----5:R-:W-:Y:S01]  /*0b60*/  @P1 HADD2.F32 R138, -RZ, R124.H0_H0 ;  /* 0x2000007cff8a1230 */ /* 0x020fe20000004100 */
[----:B------:R-:W-:Y:S01]  /*0b70*/  CS2R R216, SRZ ;  /* 0x0000000000d87805 */ /* 0x000fe2000001ff00 */
[--C-:B------:R-:W-:Y:S01]  /*0b80*/  @P1 HADD2.F32 R141, -RZ, R125.reuse.H0_H0 ;  /* 0x2000007dff8d1230 */ /* 0x100fe20000004100 */
[----:B------:R-:W-:Y:S01]  /*0b90*/  CS2R R218, SRZ ;  /* 0x0000000000da7805 */ /* 0x000fe2000001ff00 */
[----:B------:R-:W-:Y:S01]  /*0ba0*/  @P1 HADD2.F32 R143, -RZ, R125.H1_H1 ;  /* 0x3000007dff8f1230 */ /* 0x000fe20000004100 */
[----:B------:R-:W-:Y:S01]  /*0bb0*/  CS2R R208, SRZ ;  /* 0x0000000000d07805 */ /* 0x000fe2000001ff00 */
[--C-:B------:R-:W-:Y:S01]  /*0bc0*/  @P1 HADD2.F32 R145, -RZ, R126.reuse.H0_H0 ;  /* 0x2000007eff911230 */ /* 0x100fe20000004100 */
[----:B------:R-:W1:Y:S01]  /*0bd0*/  @P1 LDC R140, c[0x0][0x40c] ;  /* 0x00010300ff8c1b82 */ /* 0x000e620000000800 */
[----:B------:R-:W-:Y:S01]  /*0be0*/  @P1 HADD2.F32 R147, -RZ, R126.H1_H1 ;  /* 0x3000007eff931230 */ /* 0x000fe20000004100 */
[----:B------:R-:W-:-:S06]  /*0bf0*/  CS2R R210, SRZ ;  /* 0x0000000000d27805 */ /* 0x000fcc000001ff00 */
[----:B------:R-:W2:Y:S08]  /*0c00*/  @P1 LDC R142, c[0x0][0x40c] ;  /* 0x00010300ff8e1b82 */ /* 0x000eb00000000800 */
[----:B------:R-:W3:Y:S01]  /*0c10*/  @P1 LDC R144, c[0x0][0x40c] ;  /* 0x00010300ff901b82 */ /* 0x000ee20000000800 */
[----:B0-----:R-:W-:Y:S01]  /*0c20*/  @P1 FMUL.FTZ R138, R138, R139 ;  /* 0x0000008b8a8a1220 */ /* 0x001fe20000410000 */
[----:B------:R-:W-:-:S06]  /*0c30*/  @P1 HADD2.F32 R139, -RZ, R124.H1_H1 ;  /* 0x3000007cff8b1230 */ /* 0x000fcc0000004100 */
[----:B------:R-:W0:Y:S01]  /*0c40*/  @P1 LDC R146, c[0x0][0x40c] ;  /* 0x00010300ff921b82 */ /* 0x000e220000000800 */
[----:B-1----:R-:W-:Y:S01]  /*0c50*/  @P1 FMUL.FTZ R140, R139, R140 ;  /* 0x0000008c8b8c1220 */ /* 0x002fe20000410000 */
[----:B------:R-:W-:-:S05]  /*0c60*/  @P1 HADD2.F32 R139, -RZ, R84.H0_H0 ;  /* 0x20000054ff8b1230 */ /* 0x000fca0000004100 */
[----:B------:R-:W-:Y:S01]  /*0c70*/  @P1 FMUL.FTZ R216, R138, R139 ;  /* 0x0000008b8ad81220 */ /* 0x000fe20000410000 */
[----:B------:R-:W1:Y:S01]  /*0c80*/  @P1 LDC R148, c[0x0][0x40c] ;  /* 0x00010300ff941b82 */ /* 0x000e620000000800 */
[----:B--2---:R-:W-:Y:S01]  /*0c90*/  @P1 FMUL.FTZ R142, R141, R142 ;  /* 0x0000008e8d8e1220 */ /* 0x004fe20000410000 */
[----:B------:R-:W-:Y:S02]  /*0ca0*/  @P1 HADD2.F32 R141, -RZ, R84.H1_H1 ;  /* 0x30000054ff8d1230 */ /* 0x000fe40000004100 */
[--C-:B------:R-:W-:Y:S02]  /*0cb0*/  @P1 HADD2.F32 R139, -RZ, R85.reuse.H1_H1 ;  /* 0x30000055ff8b1230 */ /* 0x100fe40000004100 */
[----:B------:R-:W-:Y:S02]  /*0cc0*/  @P1 HADD2.F32 R138, -RZ, R86.H0_H0 ;  /* 0x20000056ff8a1230 */ /* 0x000fe40000004100 */
[----:B------:R-:W-:Y:S01]  /*0cd0*/  @P1 FMUL.FTZ R217, R140, R141 ;  /* 0x0000008d8cd91220 */ /* 0x000fe20000410000 */
[----:B------:R-:W2:Y:S01]  /*0ce0*/  @P1 LDC R149, c[0x0][0x40c] ;  /* 0x00010300ff951b82 */ /* 0x000ea20000000800 */
[----:B---3--:R-:W-:Y:S01]  /*0cf0*/  @P1 FMUL.FTZ R144, R143, R144 ;  /* 0x000000908f901220 */ /* 0x008fe20000410000 */
[----:B------:R-:W-:-:S02]  /*0d00*/  @P1 HADD2.F32 R143, -RZ, R85.H0_H0 ;  /* 0x20000055ff8f1230 */ /* 0x000fc40000004100 */
[----:B------:R-:W-:Y:S02]  /*0d10*/  @P1 HADD2.F32 R140, -RZ, R86.H1_H1 ;  /* 0x30000056ff8c1230 */ /* 0x000fe40000004100 */
[----:B------:R-:W-:Y:S01]  /*0d20*/  @P1 FMUL.FTZ R219, R144, R139 ;  /* 0x0000008b90db1220 */ /* 0x000fe20000410000 */
[----:B------:R-:W-:Y:S02]  /*0d30*/  @P1 HADD2.F32 R141, -RZ, R87.H0_H0 ;  /* 0x20000057ff8d1230 */ /* 0x000fe40000004100 */
[----:B------:R-:W-:Y:S01]  /*0d40*/  @P1 FMUL.FTZ R218, R142, R143 ;  /* 0x0000008f8eda1220 */ /* 0x000fe20000410000 */
[----:B------:R-:W3:Y:S01]  /*0d50*/  @P1 LDC R151, c[0x0][0x40c] ;  /* 0x00010300ff971b82 */ /* 0x000ee20000000800 */
[----:B0-----:R-:W-:Y:S01]  /*0d60*/  @P1 FMUL.FTZ R145, R145, R146 ;  /* 0x0000009291911220 */ /* 0x001fe20000410000 */
[----:B------:R-:W-:Y:S02]  /*0d70*/  @P1 HADD2.F32 R146, -RZ, R127.H0_H0 ;  /* 0x2000007fff921230 */ /* 0x000fe40000004100 */
[----:B------:R-:W-:-:S02]  /*0d80*/  @P1 HADD2.F32 R143, -RZ, R87.H1_H1 ;  /* 0x30000057ff8f1230 */ /* 0x000fc40000004100 */
[----:B------:R-:W-:Y:S01]  /*0d90*/  @P1 FMUL.FTZ R208, R145, R138 ;  /* 0x0000008a91d01220 */ /* 0x000fe20000410000 */
[----:B-1----:R-:W-:Y:S01]  /*0da0*/  @P1 FMUL.FTZ R147, R147, R148 ;  /* 0x0000009493931220 */ /* 0x002fe20000410000 */
[----:B------:R-:W-:-:S03]  /*0db0*/  @P1 HADD2.F32 R148, -RZ, R127.H1_H1 ;  /* 0x3000007fff941230 */ /* 0x000fc60000004100 */
[----:B------:R-:W-:Y:S01]  /*0dc0*/  @P1 FMUL.FTZ R209, R147, R140 ;  /* 0x0000008c93d11220 */ /* 0x000fe20000410000 */
[----:B--2---:R-:W-:-:S04]  /*0dd0*/  @P1 FMUL.FTZ R146, R146, R149 ;  /* 0x0000009592921220 */ /* 0x004fc80000410000 */
[----:B------:R-:W-:Y:S01]  /*0de0*/  @P1 FMUL.FTZ R210, R146, R141 ;  /* 0x0000008d92d21220 */ /* 0x000fe20000410000 */
[----:B---3--:R-:W-:-:S04]  /*0df0*/  @P1 FMUL.FTZ R148, R148, R151 ;  /* 0x0000009794941220 */ /* 0x008fc80000410000 */
[----:B------:R-:W-:-:S07]  /*0e00*/  @P1 FMUL.FTZ R211, R148, R143 ;  /* 0x0000008f94d31220 */ /* 0x000fce0000410000 */
.L_x_53106:
[----:B------:R-:W-:Y:S05]  /*0e10*/  BSYNC.RECONVERGENT B0 ;  /* 0x0000000000007941 */ /* 0x000fea0003800200 */
.L_x_53104:
[----:B------:R-:W0:Y:S01]  /*0e20*/  LDC.64 R214, c[0x0][0x3a8] ;  /* 0x0000ea00ffd67b82 */ /* 0x000e220000000a00 */
[----:B------:R-:W-:Y:S02]  /*0e30*/  @P1 IADD3 R145, PT, PT, R136, 0x20, RZ ;  /* 0x0000002088911810 */ /* 0x000fe40007ffe0ff */
[----:B------:R-:W-:-:S05]  /*0e40*/  @P0 IADD3 R147, PT, PT, R137, 0x20, RZ ;  /* 0x0000002089930810 */ /* 0x000fca0007ffe0ff */
[----:B------:R-:W1:Y:S08]  /*0e50*/  @P1 LDC.64 R140, c[0x0][0x390] ;  /* 0x0000e400ff8c1b82 */ /* 0x000e700000000a00 */
[----:B------:R-:W2:Y:S01]  /*0e60*/  @P0 LDC.64 R142, c[0x0][0x3a0] ;  /* 0x0000e800ff8e0b82 */ /* 0x000ea20000000a00 */
[----:B0-----:R-:W-:-:S05]  /*0e70*/  IMAD.WIDE.U32 R138, R137, 0x20, R214 ;  /* 0x00000020898a7825 */ /* 0x001fca00078e00d6 */
[----:B------:R0:W-:Y:S01]  /*0e80*/  STG.E.128 desc[UR6][R138.64], R216 ;  /* 0x000000d88a007986 */ /* 0x0001e2000c101d06 */
[----:B-1----:R-:W-:-:S03]  /*0e90*/  @P1 IMAD.WIDE.U32 R140, R145, 0x10, R140 ;  /* 0x00000010918c1825 */ /* 0x002fc600078e008c */
[----:B------:R0:W-:Y:S04]  /*0ea0*/  STG.E.128 desc[UR6][R138.64+0x10], R208 ;  /* 0x000010d08a007986 */ /* 0x0001e8000c101d06 */
[----:B------:R0:W5:Y:S01]  /*0eb0*/  @P1 LDG.E.128 R124, desc[UR6][R140.64] ;  /* 0x000000068c7c1981 */ /* 0x000162000c1e1d00 */
[----:B--2---:R-:W-:-:S05]  /*0ec0*/  @P0 IMAD.WIDE.U32 R142, R147, 0x20, R142 ;  /* 0x00000020938e0825 */ /* 0x004fca00078e008e */
        /* <DEDUP_REMOVED lines=11> */
[----:B0-----:R-:W0:Y:S01]  /*0f80*/  @P2 LDC R139, c[0x0][0x40c] ;  /* 0x00010300ff8b2b82 */ /* 0x001e220000000800 */
[--C-:B------:R-:W-:Y:S01]  /*0f90*/  @P2 HADD2.F32 R138, -RZ, R124.reuse.H0_H0 ;  /* 0x2000007cff8a2230 */ /* 0x100fe20000004100 */
[----:B------:R-:W-:Y:S01]  /*0fa0*/  MOV R198, R134 ;  /* 0x0000008600c67202 */ /* 0x000fe20000000f00 */
[----:B------:R-:W-:Y:S01]  /*0fb0*/  @P2 HADD2.F32 R140, -RZ, R124.H1_H1 ;  /* 0x3000007cff8c2230 */ /* 0x000fe20000004100 */
[----:B------:R-:W-:Y:S01]  /*0fc0*/  MOV R199, R135 ;  /* 0x0000008700c77202 */ /* 0x000fe20000000f00 */
[--C-:B------:R-:W-:Y:S02]  /*0fd0*/  @P2 HADD2.F32 R142, -RZ, R125.reuse.H0_H0 ;  /* 0x2000007dff8e2230 */ /* 0x100fe40000004100 */
[----:B------:R-:W-:Y:S01]  /*0fe0*/  @P2 HADD2.F32 R144, -RZ, R125.H1_H1 ;  /* 0x3000007dff902230 */ /* 0x000fe20000004100 */
        /* <DEDUP_REMOVED lines=8> */
[----:B-1----:R-:W-:Y:S01]  /*1070*/  @P2 FMUL.FTZ R140, R140, R143 ;  /* 0x0000008f8c8c2220 */ /* 0x002fe20000410000 */
[--C-:B------:R-:W-:Y:S02]  /*1080*/  @P2 HADD2.F32 R143, -RZ, R126.reuse.H1_H1 ;  /* 0x3000007eff8f2230 */ /* 0x100fe40000004100 */
[--C-:B------:R-:W-:Y:S02]  /*1090*/  @P2 HADD2.F32 R139, -RZ, R89.reuse.H0_H0 ;  /* 0x20000059ff8b2230 */ /* 0x100fe40000004100 */
[----:B------:R-:W-:Y:S01]  /*10a0*/  @P2 FFMA.FTZ R205, R140, R138, R129 ;  /* 0x0000008a8ccd2223 */ /* 0x000fe20000010081 */
[----:B------:R-:W-:Y:S01]  /*10b0*/  @P2 HADD2.F32 R138, -RZ, R89.H1_H1 ;  /* 0x30000059ff8a2230 */ /* 0x000fe20000004100 */
[----:B------:R-:W1:Y:S01]  /*10c0*/  @P2 LDC R149, c[0x0][0x40c] ;  /* 0x00010300ff952b82 */ /* 0x000e620000000800 */
[----:B--2---:R-:W-:Y:S01]  /*10d0*/  @P2 FMUL.FTZ R145, R142, R145 ;  /* 0x000000918e912220 */ /* 0x004fe20000410000 */
[----:B------:R-:W-:-:S02]  /*10e0*/  @P2 HADD2.F32 R142, -RZ, R126.H0_H0 ;  /* 0x2000007eff8e2230 */ /* 0x000fc40000004100 */
[--C-:B------:R-:W-:Y:S02]  /*10f0*/  @P2 HADD2.F32 R141, -RZ, R90.reuse.H0_H0 ;  /* 0x2000005aff8d2230 */ /* 0x100fe40000004100 */
[----:B------:R-:W-:Y:S01]  /*1100*/  @P2 FFMA.FTZ R206, R145, R139, R130 ;  /* 0x0000008b91ce2223 */ /* 0x000fe20000010082 */
[----:B------:R-:W-:Y:S01]  /*1110*/  @P2 HADD2.F32 R140, -RZ, R90.H1_H1 ;  /* 0x3000005aff8c2230 */ /* 0x000fe20000004100 */
[----:B------:R-:W2:Y:S01]  /*1120*/  @P2 LDC R148, c[0x0][0x40c] ;  /* 0x00010300ff942b82 */ /* 0x000ea20000000800 */
[----:B---3--:R-:W-:Y:S01]  /*1130*/  @P2 FMUL.FTZ R144, R144, R147 ;  /* 0x0000009390902220 */ /* 0x008fe20000410000 */
[----:B------:R-:W-:-:S03]  /*1140*/  @P2 HADD2.F32 R147, -RZ, R127.H0_H0 ;  /* 0x2000007fff932230 */ /* 0x000fc60000004100 */
[----:B------:R-:W-:Y:S01]  /*1150*/  @P2 FFMA.FTZ R207, R144, R138, R131 ;  /* 0x0000008a90cf2223 */ /* 0x000fe20000010083 */
[----:B0-----:R-:W-:Y:S01]  /*1160*/  @P2 FMUL.FTZ R146, R143, R146 ;  /* 0x000000928f922220 */ /* 0x001fe20000410000 */
[----:B------:R-:W-:-:S03]  /*1170*/  @P2 HADD2.F32 R143, -RZ, R91.H0_H0 ;  /* 0x2000005bff8f2230 */ /* 0x000fc60000004100 */
[----:B------:R-:W-:Y:S01]  /*1180*/  @P2 FFMA.FTZ R197, R146, R140, R133 ;  /* 0x0000008c92c52223 */ /* 0x000fe20000010085 */
[----:B-1----:R-:W-:-:S04]  /*1190*/  @P2 FMUL.FTZ R149, R142, R149 ;  /* 0x000000958e952220 */ /* 0x002fc80000410000 */
[----:B------:R-:W-:Y:S01]  /*11a0*/  @P2 FFMA.FTZ R196, R149, R141, R132 ;  /* 0x0000008d95c42223 */ /* 0x000fe20000010084 */
[----:B--2---:R-:W-:-:S04]  /*11b0*/  @P2 FMUL.FTZ R147, R147, R148 ;  /* 0x0000009493932220 */ /* 0x004fc80000410000 */
[----:B------:R-:W-:Y:S01]  /*11c0*/  @P2 FFMA.FTZ R198, R147, R143, R134 ;  /* 0x0000008f93c62223 */ /* 0x000fe20000010086 */
[----:B------:R-:W-:Y:S06]  /*11d0*/  @!P2 BRA `(.L_x_53109) ;  /* 0x0000000000c4a947 */ /* 0x000fec0003800000 */
[----:B------:R-:W-:Y:S02]  /*11e0*/  HADD2.F32 R139, -RZ, R127.H1_H1 ;  /* 0x3000007fff8b7230 */ /* 0x000fe40000004100 */
[----:B------:R-:W-:-:S03]  /*11f0*/  HADD2.F32 R138, -RZ, R91.H1_H1 ;  /* 0x3000005bff8a7230 */ /* 0x000fc60000004100 */
[----:B------:R-:W-:-:S04]  /*1200*/  FMUL.FTZ R140, R139, UR10 ;  /* 0x0000000a8b8c7c20 */ /* 0x000fc80008410000 */
[----:B------:R-:W-:Y:S01]  /*1210*/  FFMA.FTZ R199, R140, R138, R135 ;  /* 0x0000008a8cc77223 */ /* 0x000fe20000010087 */
[----:B------:R-:W-:Y:S06]  /*1220*/  BRA `(.L_x_53109) ;  /* 0x0000000000b07947 */ /* 0x000fec0003800000 */
.L_x_53108:
[----:B0-----:R-:W0:Y:S01]  /*1230*/  @P1 LDC R139, c[0x0][0x40c] ;  /* 0x00010300ff8b1b82 */ /* 0x001e220000000800 */
        /* <DEDUP_REMOVED lines=43> */
.L_x_53109:
[----:B------:R-:W-:Y:S05]  /*14f0*/  BSYNC.RECONVERGENT B0 ;  /* 0x0000000000007941 */ /* 0x000fea0003800200 */
.L_x_53107:
[----:B------:R-:W0:Y:S01]  /*1500*/  @P1 LDC.64 R140, c[0x0][0x390] ;  /* 0x0000e400ff8c1b82 */ /* 0x000e220000000a00 */
[C---:B------:R-:W-:Y:S02]  /*1510*/  IADD3 R139, PT, PT, R137.reuse, 0x20, RZ ;  /* 0x00000020898b7810 */ /* 0x040fe40007ffe0ff */
[----:B------:R-:W-:Y:S02]  /*1520*/  @P1 IADD3 R145, PT, PT, R136, 0x40, RZ ;  /* 0x0000004088911810 */ /* 0x000fe40007ffe0ff */
[----:B------:R-:W-:Y:S01]  /*1530*/  @P0 IADD3 R147, PT, PT, R137, 0x40, RZ ;  /* 0x0000004089930810 */ /* 0x000fe20007ffe0ff */
[----:B------:R-:W-:Y:S02]  /*1540*/  IMAD.WIDE.U32 R138, R139, 0x20, R214 ;  /* 0x000000208b8a7825 */ /* 0x000fe400078e00d6 */
[----:B------:R-:W1:Y:S03]  /*1550*/  @P0 LDC.64 R142, c[0x0][0x3a0] ;  /* 0x0000e800ff8e0b82 */ /* 0x000e660000000a00 */
[----:B------:R2:W-:Y:S04]  /*1560*/  STG.E.128 desc[UR6][R138.64], R204 ;  /* 0x000000cc8a007986 */ /* 0x0005e8000c101d06 */
[----:B------:R2:W-:Y:S01]  /*1570*/  STG.E.128 desc[UR6][R138.64+0x10], R196 ;  /* 0x000010c48a007986 */ /* 0x0005e2000c101d06 */
[----:B0-----:R-:W-:-:S05]  /*1580*/  @P1 IMAD.WIDE.U32 R140, R145, 0x10, R140 ;  /* 0x00000010918c1825 */ /* 0x001fca00078e008c */
[----:B------:R2:W5:Y:S01]  /*1590*/  @P1 LDG.E.128 R124, desc[UR6][R140.64] ;  /* 0x000000068c7c1981 */ /* 0x000562000c1e1d00 */
[----:B-1----:R-:W-:-:S05]  /*15a0*/  @P0 IMAD.WIDE.U32 R142, R147, 0x20, R142 ;  /* 0x00000020938e0825 */ /* 0x002fca00078e008e */
        /* <DEDUP_REMOVED lines=11> */
[----:B--2---:R-:W0:Y:S01]  /*1660*/  @P2 LDC R139, c[0x0][0x40c] ;  /* 0x00010300ff8b2b82 */ /* 0x004e220000000800 */
        /* <DEDUP_REMOVED lines=42> */
.L_x_53111:
[----:B--2---:R-:W0:Y:S01]  /*1910*/  @P1 LDC R139, c[0x0][0x40c] ;  /* 0x00010300ff8b1b82 */ /* 0x004e220000000800 */
        /* <DEDUP_REMOVED lines=43> */
.L_x_53112:
[----:B------:R-:W-:Y:S05]  /*1bd0*/  BSYNC.RECONVERGENT B0 ;  /* 0x0000000000007941 */ /* 0x000fea0003800200 */
.L_x_53110:
        /* <DEDUP_REMOVED lines=65> */
.L_x_53114:
        /* <DEDUP_REMOVED lines=44> */
.L_x_53115:
[----:B------:R-:W-:Y:S05]  /*22b0*/  BSYNC.RECONVERGENT B0 ;  /* 0x0000000000007941 */ /* 0x000fea0003800200 */
.L_x_53113:
        /* <DEDUP_REMOVED lines=65> */
.L_x_53117:
        /* <DEDUP_REMOVED lines=44> */
.L_x_53118:
[----:B------:R-:W-:Y:S05]  /*2990*/  BSYNC.RECONVERGENT B0 ;  /* 0x0000000000007941 */ /* 0x000fea0003800200 */
.L_x_53116:
        /* <DEDUP_REMOVED lines=65> */
.L_x_53120:
        /* <DEDUP_REMOVED lines=44> */
.L_x_53121:
[----:B------:R-:W-:Y:S05]  /*3070*/  BSYNC.RECONVERGENT B0 ;  /* 0x0000000000007941 */ /* 0x000fea0003800200 */
.L_x_53119:
        /* <DEDUP_REMOVED lines=65> */
.L_x_53123:
        /* <DEDUP_REMOVED lines=44> */
.L_x_53124:
[----:B------:R-:W-:Y:S05]  /*3750*/  BSYNC.RECONVERGENT B0 ;  /* 0x0000000000007941 */ /* 0x000fea0003800200 */
.L_x_53122:
        /* <DEDUP_REMOVED lines=21> */
[----:B--2---:R-:W0:Y:S01]  /*38b0*/  @P2 LDC R143, c[0x0][0x40c] ;  /* 0x00010300ff8f2b82 */ /* 0x004e220000000800 */
[--C-:B------:R-:W-:Y:S02]  /*38c0*/  @P2 HADD2.F32 R140, -RZ, R124.reuse.H1_H1 ;  /* 0x3000007cff8c2230 */ /* 0x100fe40000004100 */
[----:B------:R-:W-:Y:S02]  /*38d0*/  @P2 HADD2.F32 R138, -RZ, R124.H0_H0 ;  /* 0x2000007cff8a2230 */ /* 0x000fe40000004100 */
[--C-:B------:R-:W-:Y:S02]  /*38e0*/  @P2 HADD2.F32 R142, -RZ, R125.reuse.H0_H0 ;  /* 0x2000007dff8e2230 */ /* 0x100fe40000004100 */
[----:B------:R-:W-:Y:S01]  /*38f0*/  @P2 HADD2.F32 R144, -RZ, R125.H1_H1 ;  /* 0x3000007dff902230 */ /* 0x000fe20000004100 */
[----:B------:R-:W1:Y:S01]  /*3900*/  @P2 LDC R139, c[0x0][0x40c] ;  /* 0x00010300ff8b2b82 */ /* 0x000e620000000800 */
[----:B------:R-:W-:-:S07]  /*3910*/  @P2 HADD2.F32 R148, -RZ, R127.H0_H0 ;  /* 0x2000007fff942230 */ /* 0x000fce0000004100 */
[----:B------:R-:W2:Y:S08]  /*3920*/  @P2 LDC R145, c[0x0][0x40c] ;  /* 0x00010300ff912b82 */ /* 0x000eb00000000800 */
[----:B------:R-:W3:Y:S01]  /*3930*/  @P2 LDC R146, c[0x0][0x40c] ;  /* 0x00010300ff922b82 */ /* 0x000ee20000000800 */
[----:B0-----:R-:W-:Y:S01]  /*3940*/  @P2 FMUL.FTZ R140, R140, R143 ;  /* 0x0000008f8c8c2220 */ /* 0x001fe20000410000 */
[----:B------:R-:W-:-:S06]  /*3950*/  @P2 HADD2.F32 R143, -RZ, R126.H1_H1 ;  /* 0x3000007eff8f2230 */ /* 0x000fcc0000004100 */
[----:B------:R-:W0:Y:S01]  /*3960*/  @P2 LDC R147, c[0x0][0x40c] ;  /* 0x00010300ff932b82 */ /* 0x000e220000000800 */
[----:B-1----:R-:W-:Y:S01]  /*3970*/  @P2 FMUL.FTZ R141, R138, R139 ;  /* 0x0000008b8a8d2220 */ /* 0x002fe20000410000 */
[--C-:B------:R-:W-:Y:S02]  /*3980*/  @P2 HADD2.F32 R139, -RZ, R112.reuse.H0_H0 ;  /* 0x20000070ff8b2230 */ /* 0x100fe40000004100 */
[----:B------:R-:W-:-:S03]  /*3990*/  @P2 HADD2.F32 R138, -RZ, R112.H1_H1 ;  /* 0x30000070ff8a2230 */ /* 0x000fc60000004100 */
[----:B------:R-:W-:Y:S01]  /*39a0*/  @P2 FFMA.FTZ R156, R141, R139, R128 ;  /* 0x0000008b8d9c2223 */ /* 0x000fe20000010080 */
[----:B------:R-:W1:Y:S01]  /*39b0*/  @P2 LDC R151, c[0x0][0x40c] ;  /* 0x00010300ff972b82 */ /* 0x000e620000000800 */
[----:B--2---:R-:W-:Y:S01]  /*39c0*/  @P2 FMUL.FTZ R145, R142, R145 ;  /* 0x000000918e912220 */ /* 0x004fe20000410000 */
[----:B------:R-:W-:Y:S02]  /*39d0*/  @P2 HADD2.F32 R142, -RZ, R126.H0_H0 ;  /* 0x2000007eff8e2230 */ /* 0x000fe40000004100 */
[----:B------:R-:W-:Y:S01]  /*39e0*/  @P2 FFMA.FTZ R157, R140, R138, R129 ;  /* 0x0000008a8c9d2223 */ /* 0x000fe20000010081 */
[--C-:B------:R-:W-:Y:S02]  /*39f0*/  @P2 HADD2.F32 R139, -RZ, R113.reuse.H0_H0 ;  /* 0x20000071ff8b2230 */ /* 0x100fe40000004100 */
[----:B------:R-:W-:Y:S01]  /*3a00*/  @P2 HADD2.F32 R138, -RZ, R113.H1_H1 ;  /* 0x30000071ff8a2230 */ /* 0x000fe20000004100 */
[----:B------:R-:W2:Y:S01]  /*3a10*/  @P2 LDC R149, c[0x0][0x40c] ;  /* 0x00010300ff952b82 */ /* 0x000ea20000000800 */
[----:B---3--:R-:W-:Y:S01]  /*3a20*/  @P2 FMUL.FTZ R146, R143, R146 ;  /* 0x000000928f922220 */ /* 0x008fe20000410000 */
[----:B------:R-:W-:-:S02]  /*3a30*/  @P2 HADD2.F32 R143, -RZ, R115.H0_H0 ;  /* 0x20000073ff8f2230 */ /* 0x000fc40000004100 */
[----:B------:R-:W-:Y:S01]  /*3a40*/  @P2 FFMA.FTZ R158, R145, R139, R130 ;  /* 0x0000008b919e2223 */ /* 0x000fe20000010082 */
[--C-:B------:R-:W-:Y:S02]  /*3a50*/  @P2 HADD2.F32 R141, -RZ, R114.reuse.H0_H0 ;  /* 0x20000072ff8d2230 */ /* 0x100fe40000004100 */
[----:B------:R-:W-:Y:S02]  /*3a60*/  @P2 HADD2.F32 R140, -RZ, R114.H1_H1 ;  /* 0x30000072ff8c2230 */ /* 0x000fe40000004100 */
[----:B0-----:R-:W-:-:S04]  /*3a70*/  @P2 FMUL.FTZ R144, R144, R147 ;  /* 0x0000009390902220 */ /* 0x001fc80000410000 */
[----:B------:R-:W-:Y:S01]  /*3a80*/  @P2 FFMA.FTZ R159, R144, R138, R131 ;  /* 0x0000008a909f2223 */ /* 0x000fe20000010083 */
[----:B-1----:R-:W-:Y:S01]  /*3a90*/  @P2 FMUL.FTZ R151, R148, R151 ;  /* 0x0000009794972220 */ /* 0x002fe20000410000 */
[----:B------:R-:W-:-:S03]  /*3aa0*/  MOV R148, R132 ;  /* 0x0000008400947202 */ /* 0x000fc60000000f00 */
[----:B------:R-:W-:Y:S01]  /*3ab0*/  @P2 FFMA.FTZ R150, R151, R143, R134 ;  /* 0x0000008f97962223 */ /* 0x000fe20000010086 */
[----:B------:R-:W-:Y:S01]  /*3ac0*/  MOV R151, R135 ;  /* 0x0000008700977202 */ /* 0x000fe20000000f00 */
[----:B--2---:R-:W-:Y:S01]  /*3ad0*/  @P2 FMUL.FTZ R147, R142, R149 ;  /* 0x000000958e932220 */ /* 0x004fe20000410000 */
[----:B------:R-:W-:Y:S01]  /*3ae0*/  MOV R149, R133 ;  /* 0x0000008500957202 */ /* 0x000fe20000000f00 */
        /* <DEDUP_REMOVED lines=8> */
.L_x_53126:
[----:B--2---:R-:W0:Y:S01]  /*3b70*/  @P1 LDC R139, c[0x0][0x40c] ;  /* 0x00010300ff8b1b82 */ /* 0x004e220000000800 */
[----:B-----5:R-:W-:Y:S01]  /*3b80*/  @P1 HADD2.F32 R138, -RZ, R124.H0_H0 ;  /* 0x2000007cff8a1230 */ /* 0x020fe20000004100 */
[----:B------:R-:W-:Y:S01]  /*3b90*/  CS2R R156, SRZ ;  /* 0x00000000009c7805 */ /* 0x000fe2000001ff00 */
[--C-:B------:R-:W-:Y:S01]  /*3ba0*/  @P1 HADD2.F32 R141, -RZ, R125.reuse.H0_H0 ;  /* 0x2000007dff8d1230 */ /* 0x100fe20000004100 */
[----:B------:R-:W-:Y:S01]  /*3bb0*/  CS2R R158, SRZ ;  /* 0x00000000009e7805 */ /* 0x000fe2000001ff00 */
[----:B------:R-:W-:Y:S02]  /*3bc0*/  @P1 HADD2.F32 R143, -RZ, R125.H1_H1 ;  /* 0x3000007dff8f1230 */ /* 0x000fe40000004100 */
        /* <DEDUP_REMOVED lines=28> */
[----:B-1----:R-:W-:Y:S01]  /*3d90*/  @P1 FMUL.FTZ R147, R147, R148 ;  /* 0x0000009493931220 */ /* 0x002fe20000410000 */
[----:B------:R-:W-:Y:S02]  /*3da0*/  @P1 HADD2.F32 R148, -RZ, R127.H1_H1 ;  /* 0x3000007fff941230 */ /* 0x000fe40000004100 */
[----:B--2---:R-:W-:-:S03]  /*3db0*/  @P1 FMUL.FTZ R146, R146, R149 ;  /* 0x0000009592921220 */ /* 0x004fc60000410000 */
[----:B---3--:R-:W-:Y:S01]  /*3dc0*/  @P1 FMUL.FTZ R152, R148, R151 ;  /* 0x0000009794981220 */ /* 0x008fe20000410000 */
[----:B------:R-:W-:Y:S02]  /*3dd0*/  CS2R R148, SRZ ;  /* 0x0000000000947805 */ /* 0x000fe4000001ff00 */
[----:B------:R-:W-:Y:S01]  /*3de0*/  CS2R R150, SRZ ;  /* 0x0000000000967805 */ /* 0x000fe2000001ff00 */
[----:B------:R-:W-:Y:S01]  /*3df0*/  @P1 FMUL.FTZ R148, R145, R138 ;  /* 0x0000008a91941220 */ /* 0x000fe20000410000 */
[----:B------:R-:W-:Y:S01]  /*3e00*/  @P1 FMUL.FTZ R149, R147, R140 ;  /* 0x0000008c93951220 */ /* 0x000fe20000410000 */
[----:B------:R-:W-:Y:S01]  /*3e10*/  @P1 FMUL.FTZ R150, R146, R141 ;  /* 0x0000008d92961220 */ /* 0x000fe20000410000 */
[----:B------:R-:W-:-:S07]  /*3e20*/  @P1 FMUL.FTZ R151, R152, R143 ;  /* 0x0000008f98971220 */ /* 0x000fce0000410000 */
.L_x_53127:
[----:B------:R-:W-:Y:S05]  /*3e30*/  BSYNC.RECONVERGENT B0 ;  /* 0x0000000000007941 */ /* 0x000fea0003800200 */
.L_x_53125:
        /* <DEDUP_REMOVED lines=16> */
[----:B-----5:R-:W-:-:S11]  /*3f40*/  MOV R152, R128 ;  /* 0x0000008000987202 */ /* 0x020fd60000000f00 */
[----:B--2---:R-:W0:Y:S01]  /*3f50*/  @P2 LDC R143, c[0x0][0x40c] ;  /* 0x00010300ff8f2b82 */ /* 0x004e220000000800 */
[--C-:B------:R-:W-:Y:S02]  /*3f60*/  @P2 HADD2.F32 R140, -RZ, R124.reuse.H1_H1 ;  /* 0x3000007cff8c2230 */ /* 0x100fe40000004100 */
[----:B------:R-:W-:Y:S02]  /*3f70*/  @P2 HADD2.F32 R138, -RZ, R124.H0_H0 ;  /* 0x2000007cff8a2230 */ /* 0x000fe40000004100 */
[--C-:B------:R-:W-:Y:S02]  /*3f80*/  @P2 HADD2.F32 R144, -RZ, R125.reuse.H1_H1 ;  /* 0x3000007dff902230 */ /* 0x100fe40000004100 */
[----:B------:R-:W-:Y:S01]  /*3f90*/  @P2 HADD2.F32 R142, -RZ, R125.H0_H0 ;  /* 0x2000007dff8e2230 */ /* 0x000fe20000004100 */
[----:B------:R-:W1:Y:S08]  /*3fa0*/  @P2 LDC R139, c[0x0][0x40c] ;  /* 0x00010300ff8b2b82 */ /* 0x000e700000000800 */
        /* <DEDUP_REMOVED lines=11> */
[----:B------:R-:W-:Y:S01]  /*4060*/  @P2 HADD2.F32 R144, -RZ, R127.H0_H0 ;  /* 0x2000007fff902230 */ /* 0x000fe20000004100 */
[----:B------:R-:W-:Y:S01]  /*4070*/  MOV R153, R129 ;  /* 0x0000008100997202 */ /* 0x000fe20000000f00 */
[----:B------:R-:W-:Y:S01]  /*4080*/  @P2 FFMA.FTZ R153, R140, R138, R129 ;  /* 0x0000008a8c992223 */ /* 0x000fe20000010081 */
[--C-:B------:R-:W-:Y:S01]  /*4090*/  @P2 HADD2.F32 R139, -RZ, R117.reuse.H0_H0 ;  /* 0x20000075ff8b2230 */ /* 0x100fe20000004100 */
[----:B------:R-:W-:Y:S01]  /*40a0*/  MOV R140, R132 ;  /* 0x00000084008c7202 */ /* 0x000fe20000000f00 */
[----:B------:R-:W-:Y:S01]  /*40b0*/  @P2 HADD2.F32 R138, -RZ, R117.H1_H1 ;  /* 0x30000075ff8a2230 */ /* 0x000fe20000004100 */
[----:B------:R-:W2:Y:S01]  /*40c0*/  @P2 LDC R155, c[0x0][0x40c] ;  /* 0x00010300ff9b2b82 */ /* 0x000ea20000000800 */
[----:B---3--:R-:W-:Y:S01]  /*40d0*/  @P2 FMUL.FTZ R147, R142, R145 ;  /* 0x000000918e932220 */ /* 0x008fe20000410000 */
[----:B------:R-:W-:Y:S01]  /*40e0*/  @P2 HADD2.F32 R142, -RZ, R126.H0_H0 ;  /* 0x2000007eff8e2230 */ /* 0x000fe20000004100 */
[----:B------:R-:W-:Y:S01]  /*40f0*/  MOV R141, R133 ;  /* 0x00000085008d7202 */ /* 0x000fe20000000f00 */
[----:B------:R-:W-:-:S02]  /*4100*/  @P2 HADD2.F32 R145, -RZ, R119.H0_H0 ;  /* 0x20000077ff912230 */ /* 0x000fc40000004100 */
[----:B0-----:R-:W-:Y:S01]  /*4110*/  @P2 FMUL.FTZ R220, R143, R154 ;  /* 0x0000009a8fdc2220 */ /* 0x001fe20000410000 */
[--C-:B------:R-:W-:Y:S01]  /*4120*/  @P2 HADD2.F32 R143, -RZ, R118.reuse.H0_H0 ;  /* 0x20000076ff8f2230 */ /* 0x100fe20000004100 */
[----:B------:R-:W-:Y:S01]  /*4130*/  MOV R154, R130 ;  /* 0x00000082009a7202 */ /* 0x000fe20000000f00 */
[----:B------:R-:W-:Y:S01]  /*4140*/  @P2 FFMA.FTZ R154, R147, R139, R130 ;  /* 0x0000008b939a2223 */ /* 0x000fe20000010082 */
[----:B-1----:R-:W-:Y:S01]  /*4150*/  @P2 FMUL.FTZ R223, R144, R223 ;  /* 0x000000df90df2220 */ /* 0x002fe20000410000 */
[----:B------:R-:W-:-:S05]  /*4160*/  @P2 HADD2.F32 R144, -RZ, R118.H1_H1 ;  /* 0x30000076ff902230 */ /* 0x000fca0000004100 */
[----:B------:R-:W-:Y:S01]  /*4170*/  @P2 FFMA.FTZ R141, R220, R144, R133 ;  /* 0x00000090dc8d2223 */ /* 0x000fe20000010085 */
[----:B--2---:R-:W-:Y:S01]  /*4180*/  @P2 FMUL.FTZ R213, R142, R155 ;  /* 0x0000009b8ed52220 */ /* 0x004fe20000410000 */
[----:B------:R-:W-:Y:S01]  /*4190*/  MOV R155, R131 ;  /* 0x00000083009b7202 */ /* 0x000fe20000000f00 */
[----:B------:R-:W-:Y:S01]  /*41a0*/  @P2 FFMA.FTZ R155, R146, R138, R131 ;  /* 0x0000008a929b2223 */ /* 0x000fe20000010083 */
[----:B------:R-:W-:Y:S01]  /*41b0*/  MOV R142, R134 ;  /* 0x00000086008e7202 */ /* 0x000fe20000000f00 */
        /* <DEDUP_REMOVED lines=9> */
.L_x_53129:
[----:B--2---:R-:W0:Y:S01]  /*4250*/  @P1 LDC R139, c[0x0][0x40c] ;  /* 0x00010300ff8b1b82 */ /* 0x004e220000000800 */
[----:B-----5:R-:W-:Y:S02]  /*4260*/  @P1 HADD2.F32 R138, -RZ, R124.H0_H0 ;  /* 0x2000007cff8a1230 */ /* 0x020fe40000004100 */
[----:B------:R-:W-:Y:S02]  /*4270*/  HFMA2 R154, -RZ, RZ, 0, 0 ;  /* 0x00000000ff9a7431 */ /* 0x000fe400000001ff */
[--C-:B------:R-:W-:Y:S02]  /*4280*/  @P1 HADD2.F32 R145, -RZ, R126.reuse.H0_H0 ;  /* 0x2000007eff911230 */ /* 0x100fe40000004100 */
[--C-:B------:R-:W-:Y:S02]  /*4290*/  @P1 HADD2.F32 R141, -RZ, R125.reuse.H0_H0 ;  /* 0x2000007dff8d1230 */ /* 0x100fe40000004100 */
[----:B------:R-:W-:Y:S01]  /*42a0*/  @P1 HADD2.F32 R143, -RZ, R125.H1_H1 ;  /* 0x3000007dff8f1230 */ /* 0x000fe20000004100 */
[----:B------:R-:W1:Y:S01]  /*42b0*/  @P1 LDC R140, c[0x0][0x40c] ;  /* 0x00010300ff8c1b82 */ /* 0x000e620000000800 */
[----:B------:R-:W-:-:S02]  /*42c0*/  @P1 HADD2.F32 R147, -RZ, R126.H1_H1 ;  /* 0x3000007eff931230 */ /* 0x000fc40000004100 */
[----:B------:R-:W-:Y:S02]  /*42d0*/  @P1 HADD2.F32 R220, -RZ, R127.H1_H1 ;  /* 0x3000007fffdc1230 */ /* 0x000fe40000004100 */
[----:B------:R-:W-:-:S03]  /*42e0*/  @P1 HADD2.F32 R222, -RZ, R119.H1_H1 ;  /* 0x30000077ffde1230 */ /* 0x000fc60000004100 */
[----:B------:R-:W2:Y:S08]  /*42f0*/  @P1 LDC R146, c[0x0][0x40c] ;  /* 0x00010300ff921b82 */ /* 0x000eb00000000800 */
[----:B------:R-:W3:Y:S01]  /*4300*/  @P1 LDC R142, c[0x0][0x40c] ;  /* 0x00010300ff8e1b82 */ /* 0x000ee20000000800 */
[----:B0-----:R-:W-:Y:S01]  /*4310*/  @P1 FMUL.FTZ R138, R138, R139 ;  /* 0x0000008b8a8a1220 */ /* 0x001fe20000410000 */
[----:B------:R-:W-:-:S06]  /*4320*/  @P1 HADD2.F32 R139, -RZ, R124.H1_H1 ;  /* 0x3000007cff8b1230 */ /* 0x000fcc0000004100 */
[----:B------:R-:W0:Y:S01]  /*4330*/  @P1 LDC R144, c[0x0][0x40c] ;  /* 0x00010300ff901b82 */ /* 0x000e220000000800 */
[----:B-1----:R-:W-:Y:S01]  /*4340*/  @P1 FMUL.FTZ R140, R139, R140 ;  /* 0x0000008c8b8c1220 */ /* 0x002fe20000410000 */
[----:B------:R-:W-:-:S06]  /*4350*/  @P1 HADD2.F32 R139, -RZ, R116.H0_H0 ;  /* 0x20000074ff8b1230 */ /* 0x000fcc0000004100 */
[----:B------:R-:W1:Y:S01]  /*4360*/  @P1 LDC R152, c[0x0][0x40c] ;  /* 0x00010300ff981b82 */ /* 0x000e620000000800 */
[----:B--2---:R-:W-:Y:S01]  /*4370*/  @P1 FMUL.FTZ R145, R145, R146 ;  /* 0x0000009291911220 */ /* 0x004fe20000410000 */
[----:B------:R-:W-:-:S06]  /*4380*/  @P1 HADD2.F32 R146, -RZ, R127.H0_H0 ;  /* 0x2000007fff921230 */ /* 0x000fcc0000004100 */
[----:B------:R-:W2:Y:S01]  /*4390*/  @P1 LDC R155, c[0x0][0x40c] ;  /* 0x00010300ff9b1b82 */ /* 0x000ea20000000800 */
[----:B---3--:R-:W-:Y:S01]  /*43a0*/  @P1 FMUL.FTZ R142, R141, R142 ;  /* 0x0000008e8d8e1220 */ /* 0x008fe20000410000 */
[----:B------:R-:W-:-:S06]  /*43b0*/  @P1 HADD2.F32 R141, -RZ, R116.H1_H1 ;  /* 0x30000074ff8d1230 */ /* 0x000fcc0000004100 */
[----:B------:R-:W3:Y:S01]  /*43c0*/  @P1 LDC R223, c[0x0][0x40c] ;  /* 0x00010300ffdf1b82 */ /* 0x000ee20000000800 */
[----:B0-----:R-:W-:Y:S01]  /*43d0*/  @P1 FMUL.FTZ R144, R143, R144 ;  /* 0x000000908f901220 */ /* 0x001fe20000410000 */
[----:B------:R-:W-:-:S05]  /*43e0*/  @P1 HADD2.F32 R143, -RZ, R117.H0_H0 ;  /* 0x20000075ff8f1230 */ /* 0x000fca0000004100 */
[----:B------:R-:W-:Y:S01]  /*43f0*/  @P1 FMUL.FTZ R154, R142, R143 ;  /* 0x0000008f8e9a1220 */ /* 0x000fe20000410000 */
[----:B-1----:R-:W-:Y:S01]  /*4400*/  @P1 FMUL.FTZ R147, R147, R152 ;  /* 0x0000009893931220 */ /* 0x002fe20000410000 */
[----:B------:R-:W-:Y:S02]  /*4410*/  CS2R R152, SRZ ;  /* 0x0000000000987805 */ /* 0x000fe4000001ff00 */
[----:B------:R-:W-:Y:S01]  /*4420*/  CS2R R142, SRZ ;  /* 0x00000000008e7805 */ /* 0x000fe2000001ff00 */
[----:B------:R-:W-:Y:S01]  /*4430*/  @P1 FMUL.FTZ R152, R138, R139 ;  /* 0x0000008b8a981220 */ /* 0x000fe20000410000 */
[----:B------:R-:W-:Y:S02]  /*4440*/  @P1 HADD2.F32 R139, -RZ, R117.H1_H1 ;  /* 0x30000075ff8b1230 */ /* 0x000fe40000004100 */
[----:B------:R-:W-:Y:S01]  /*4450*/  @P1 FMUL.FTZ R153, R140, R141 ;  /* 0x0000008d8c991220 */ /* 0x000fe20000410000 */
[--C-:B------:R-:W-:Y:S01]  /*4460*/  @P1 HADD2.F32 R138, -RZ, R118.reuse.H0_H0 ;  /* 0x20000076ff8a1230 */ /* 0x100fe20000004100 */
[----:B------:R-:W-:Y:S01]  /*4470*/  CS2R R140, SRZ ;  /* 0x00000000008c7805 */ /* 0x000fe2000001ff00 */
[----:B--2---:R-:W-:Y:S01]  /*4480*/  @P1 FMUL.FTZ R213, R146, R155 ;  /* 0x0000009b92d51220 */ /* 0x004fe20000410000 */
[----:B------:R-:W-:Y:S01]  /*4490*/  @P1 HADD2.F32 R146, -RZ, R118.H1_H1 ;  /* 0x30000076ff921230 */ /* 0x000fe20000004100 */
[----:B------:R-:W-:Y:S01]  /*44a0*/  MOV R155, RZ ;  /* 0x000000ff009b7202 */ /* 0x000fe20000000f00 */
[----:B------:R-:W-:Y:S01]  /*44b0*/  @P1 FMUL.FTZ R155, R144, R139 ;  /* 0x0000008b909b1220 */ /* 0x000fe20000410000 */
[----:B------:R-:W-:-:S02]  /*44c0*/  @P1 FMUL.FTZ R140, R145, R138 ;  /* 0x0000008a918c1220 */ /* 0x000fc40000410000 */
[----:B------:R-:W-:Y:S01]  /*44d0*/  @P1 FMUL.FTZ R141, R147, R146 ;  /* 0x00000092938d1220 */ /* 0x000fe20000410000 */
[----:B---3--:R-:W-:Y:S01]  /*44e0*/  @P1 FMUL.FTZ R223, R220, R223 ;  /* 0x000000dfdcdf1220 */ /* 0x008fe20000410000 */
[----:B------:R-:W-:-:S03]  /*44f0*/  @P1 HADD2.F32 R220, -RZ, R119.H0_H0 ;  /* 0x20000077ffdc1230 */ /* 0x000fc60000004100 */
[----:B------:R-:W-:Y:S02]  /*4500*/  @P1 FMUL.FTZ R143, R223, R222 ;  /* 0x000000dedf8f1220 */ /* 0x000fe40000410000 */
[----:B------:R-:W-:-:S07]  /*4510*/  @P1 FMUL.FTZ R142, R213, R220 ;  /* 0x000000dcd58e1220 */ /* 0x000fce0000410000 */
.L_x_53130:
[----:B------:R-:W-:Y:S05]  /*4520*/  BSYNC.RECONVERGENT B0 ;  /* 0x0000000000007941 */ /* 0x000fea0003800200 */
.L_x_53128:
[----:B------:R-:W0:Y:S01]  /*4530*/  @P1 LDC.64 R138, c[0x0][0x390] ;  /* 0x0000e400ff8a1b82 */ /* 0x000e220000000a00 */
[C---:B------:R-:W-:Y:S02]  /*4540*/  IADD3 R213, PT, PT, R137.reuse, 0x100, RZ ;  /* 0x0000010089d57810 */ /* 0x040fe40007ffe0ff */
[----:B------:R-:W-:Y:S02]  /*4550*/  @P1 IADD3 R147, PT, PT, R136, 0x120, RZ ;  /* 0x0000012088931810 */ /* 0x000fe40007ffe0ff */
[----:B------:R-:W-:Y:S01]  /*4560*/  IADD3 R223, PT, PT, R137, 0x120, RZ ;  /* 0x0000012089df7810 */ /* 0x000fe20007ffe0ff */
        /* <DEDUP_REMOVED lines=12> */
[----:B--2---:R-:W0:Y:S01]  /*4630*/  @P0 LDC R139, c[0x0][0x40c] ;  /* 0x00010300ff8b0b82 */ /* 0x004e220000000800 */
[--C-:B-----5:R-:W-:Y:S02]  /*4640*/  @P0 HADD2.F32 R138, -RZ, R124.reuse.H1_H1 ;  /* 0x3000007cff8a0230 */ /* 0x120fe40000004100 */
[----:B------:R-:W-:Y:S02]  /*4650*/  @P0 HADD2.F32 R3, -RZ, R124.H0_H0 ;  /* 0x2000007cff030230 */ /* 0x000fe40000004100 */
[--C-:B------:R-:W-:Y:S02]  /*4660*/  @P0 HADD2.F32 R146, -RZ, R125.reuse.H1_H1 ;  /* 0x3000007dff920230 */ /* 0x100fe40000004100 */
[----:B------:R-:W-:Y:S01]  /*4670*/  @P0 HADD2.F32 R144, -RZ, R125.H0_H0 ;  /* 0x2000007dff900230 */ /* 0x000fe20000004100 */
[----:B------:R-:W1:Y:S08]  /*4680*/  @P0 LDC R136, c[0x0][0x40c] ;  /* 0x00010300ff880b82 */ /* 0x000e700000000800 */
[----:B------:R-:W2:Y:S08]  /*4690*/  @P0 LDC R147, c[0x0][0x40c] ;  /* 0x00010300ff930b82 */ /* 0x000eb00000000800 */
[----:B------:R-:W3:Y:S01]  /*46a0*/  @P0 LDC R145, c[0x0][0x40c] ;  /* 0x00010300ff910b82 */ /* 0x000ee20000000800 */
[----:B0-----:R-:W-:Y:S01]  /*46b0*/  @P0 FMUL.FTZ R138, R138, R139 ;  /* 0x0000008b8a8a0220 */ /* 0x001fe20000410000 */
[----:B------:R-:W-:-:S06]  /*46c0*/  @P0 HADD2.F32 R139, -RZ, R126.H0_H0 ;  /* 0x2000007eff8b0230 */ /* 0x000fcc0000004100 */
[----:B------:R-:W0:Y:S01]  /*46d0*/  @P0 LDC R220, c[0x0][0x40c] ;  /* 0x00010300ffdc0b82 */ /* 0x000e220000000800 */
[----:B-1----:R-:W-:Y:S01]  /*46e0*/  @P0 FMUL.FTZ R137, R3, R136 ;  /* 0x0000008803890220 */ /* 0x002fe20000410000 */
[--C-:B------:R-:W-:Y:S02]  /*46f0*/  @P0 HADD2.F32 R3, -RZ, R120.reuse.H0_H0 ;  /* 0x20000078ff030230 */ /* 0x100fe40000004100 */
[----:B------:R-:W-:-:S04]  /*4700*/  @P0 HADD2.F32 R136, -RZ, R120.H1_H1 ;  /* 0x30000078ff880230 */ /* 0x000fc80000004100 */
[----:B------:R-:W1:Y:S01]  /*4710*/  @P0 LDC R213, c[0x0][0x40c] ;  /* 0x00010300ffd50b82 */ /* 0x000e620000000800 */
[----:B--2---:R-:W-:Y:S01]  /*4720*/  @P0 FMUL.FTZ R224, R146, R147 ;  /* 0x0000009392e00220 */ /* 0x004fe20000410000 */
[----:B------:R-:W-:Y:S02]  /*4730*/  @P0 HADD2.F32 R146, -RZ, R126.H1_H1 ;  /* 0x3000007eff920230 */ /* 0x000fe40000004100 */
[----:B------:R-:W-:-:S04]  /*4740*/  @P0 HADD2.F32 R147, -RZ, R127.H0_H0 ;  /* 0x2000007fff930230 */ /* 0x000fc80000004100 */
[----:B------:R-:W2:Y:S01]  /*4750*/  @P0 LDC R222, c[0x0][0x40c] ;  /* 0x00010300ffde0b82 */ /* 0x000ea20000000800 */
[----:B---3--:R-:W-:Y:S01]  /*4760*/  @P0 FMUL.FTZ R225, R144, R145 ;  /* 0x0000009190e10220 */ /* 0x008fe20000410000 */
[----:B------:R-:W-:Y:S01]  /*4770*/  MOV R144, R128 ;  /* 0x0000008000907202 */ /* 0x000fe20000000f00 */
[----:B------:R-:W-:Y:S01]  /*4780*/  @P0 FFMA.FTZ R144, R137, R3, R128 ;  /* 0x0000000389900223 */ /* 0x000fe20000010080 */
[--C-:B------:R-:W-:Y:S01]  /*4790*/  @P0 HADD2.F32 R3, -RZ, R121.reuse.H0_H0 ;  /* 0x20000079ff030230 */ /* 0x100fe20000004100 */
[----:B------:R-:W-:Y:S01]  /*47a0*/  MOV R145, R129 ;  /* 0x0000008100917202 */ /* 0x000fe20000000f00 */
[----:B------:R-:W-:Y:S01]  /*47b0*/  @P0 FFMA.FTZ R145, R138, R136, R129 ;  /* 0x000000888a910223 */ /* 0x000fe20000010081 */
[----:B------:R-:W-:Y:S01]  /*47c0*/  MOV R136, R132 ;  /* 0x0000008400887202 */ /* 0x000fe20000000f00 */
[----:B0-----:R-:W-:Y:S01]  /*47d0*/  @P0 FMUL.FTZ R227, R139, R220 ;  /* 0x000000dc8be30220 */ /* 0x001fe20000410000 */
[----:B------:R-:W-:Y:S01]  /*47e0*/  @P0 HADD2.F32 R139, -RZ, R122.H0_H0 ;  /* 0x2000007aff8b0230 */ /* 0x000fe20000004100 */
[----:B------:R-:W-:Y:S01]  /*47f0*/  MOV R137, R133 ;  /* 0x0000008500897202 */ /* 0x000fe20000000f00 */
[----:B------:R-:W-:Y:S01]  /*4800*/  @P0 HADD2.F32 R220, -RZ, R121.H1_H1 ;  /* 0x30000079ffdc0230 */ /* 0x000fe20000004100 */
[----:B------:R-:W-:-:S02]  /*4810*/  MOV R138, R134 ;  /* 0x00000086008a7202 */ /* 0x000fc40000000f00 */
[----:B------:R-:W-:Y:S01]  /*4820*/  @P0 FFMA.FTZ R136, R227, R139, R132 ;  /* 0x0000008be3880223 */ /* 0x000fe20000010084 */
[----:B------:R-:W-:Y:S01]  /*4830*/  MOV R139, R135 ;  /* 0x00000087008b7202 */ /* 0x000fe20000000f00 */
[----:B-1----:R-:W-:Y:S01]  /*4840*/  @P0 FMUL.FTZ R226, R146, R213 ;  /* 0x000000d592e20220 */ /* 0x002fe20000410000 */
[----:B------:R-:W-:Y:S01]  /*4850*/  @P0 HADD2.F32 R213, -RZ, R123.H0_H0 ;  /* 0x2000007bffd50230 */ /* 0x000fe20000004100 */
[----:B------:R-:W-:Y:S01]  /*4860*/  MOV R146, R130 ;  /* 0x0000008200927202 */ /* 0x000fe20000000f00 */
[----:B------:R-:W-:Y:S01]  /*4870*/  @P0 FFMA.FTZ R146, R225, R3, R130 ;  /* 0x00000003e1920223 */ /* 0x000fe20000010082 */
[----:B--2---:R-:W-:Y:S01]  /*4880*/  @P0 FMUL.FTZ R229, R147, R222 ;  /* 0x000000de93e50220 */ /* 0x004fe20000410000 */
[----:B------:R-:W-:Y:S01]  /*4890*/  @P0 HADD2.F32 R222, -RZ, R122.H1_H1 ;  /* 0x3000007affde0230 */ /* 0x000fe20000004100 */
[----:B------:R-:W-:Y:S01]  /*48a0*/  MOV R147, R131 ;  /* 0x0000008300937202 */ /* 0x000fe20000000f00 */
[----:B------:R-:W-:Y:S01]  /*48b0*/  @P0 FFMA.FTZ R147, R224, R220, R131 ;  /* 0x000000dce0930223 */ /* 0x000fe20000010083 */
[----:B------:R-:W-:-:S02]  /*48c0*/  @P0 FFMA.FTZ R138, R229, R213, R134 ;  /* 0x000000d5e58a0223 */ /* 0x000fc40000010086 */
[----:B------:R-:W-:Y:S01]  /*48d0*/  @P0 FFMA.FTZ R137, R226, R222, R133 ;  /* 0x000000dee2890223 */ /* 0x000fe20000010085 */
[----:B------:R-:W-:Y:S06]  /*48e0*/  @!P0 BRA `(.L_x_53133) ;  /* 0x0000000000c88947 */ /* 0x000fec0003800000 */
[----:B------:R-:W-:Y:S02]  /*48f0*/  HADD2.F32 R3, -RZ, R127.H1_H1 ;  /* 0x3000007fff037230 */ /* 0x000fe40000004100 */
[----:B------:R-:W-:-:S03]  /*4900*/  HADD2.F32 R220, -RZ, R123.H1_H1 ;  /* 0x3000007bffdc7230 */ /* 0x000fc60000004100 */
[----:B------:R-:W-:-:S04]  /*4910*/  FMUL.FTZ R222, R3, UR10 ;  /* 0x0000000a03de7c20 */ /* 0x000fc80008410000 */
[----:B------:R-:W-:Y:S01]  /*4920*/  FFMA.FTZ R139, R222, R220, R135 ;  /* 0x000000dcde8b7223 */ /* 0x000fe20000010087 */
[----:B------:R-:W-:Y:S06]  /*4930*/  BRA `(.L_x_53133) ;  /* 0x0000000000b47947 */ /* 0x000fec0003800000 */
.L_x_53132:
[----:B--2---:R-:W0:Y:S01]  /*4940*/  @P1 LDC R136, c[0x0][0x40c] ;  /* 0x00010300ff881b82 */ /* 0x004e220000000800 */
[----:B-----5:R-:W-:Y:S02]  /*4950*/  @P1 HADD2.F32 R3, -RZ, R124.H0_H0 ;  /* 0x2000007cff031230 */ /* 0x020fe40000004100 */
[--C-:B------:R-:W-:Y:S02]  /*4960*/  @P1 HADD2.F32 R146, -RZ, R126.reuse.H0_H0 ;  /* 0x2000007eff921230 */ /* 0x100fe40000004100 */
[----:B------:R-:W-:Y:S02]  /*4970*/  @P1 HADD2.F32 R220, -RZ, R126.H1_H1 ;  /* 0x3000007effdc1230 */ /* 0x000fe40000004100 */
[--C-:B------:R-:W-:Y:S01]  /*4980*/  @P1 HADD2.F32 R138, -RZ, R125.reuse.H0_H0 ;  /* 0x2000007dff8a1230 */ /* 0x100fe20000004100 */
[----:B------:R-:W1:Y:S01]  /*4990*/  @P1 LDC R137, c[0x0][0x40c] ;  /* 0x00010300ff891b82 */ /* 0x000e620000000800 */
[----:B------:R-:W-:Y:S02]  /*49a0*/  @P1 HADD2.F32 R144, -RZ, R125.H1_H1 ;  /* 0x3000007dff901230 */ /* 0x000fe40000004100 */
[----:B------:R-:W-:-:S02]  /*49b0*/  @P1 HADD2.F32 R227, -RZ, R127.H1_H1 ;  /* 0x3000007fffe31230 */ /* 0x000fc40000004100 */
        /* <DEDUP_REMOVED lines=10> */
[----:B------:R-:W-:Y:S02]  /*4a60*/  @P1 HADD2.F32 R147, -RZ, R127.H0_H0 ;  /* 0x2000007fff931230 */ /* 0x000fe40000004100 */
[----:B------:R-:W-:-:S04]  /*4a70*/  HFMA2 R146, -RZ, RZ, 0, 0 ;  /* 0x00000000ff927431 */ /* 0x000fc800000001ff */
[----:B------:R-:W2:Y:S01]  /*4a80*/  @P1 LDC R224, c[0x0][0x40c] ;  /* 0x00010300ffe01b82 */ /* 0x000ea20000000800 */
[----:B---3--:R-:W-:Y:S01]  /*4a90*/  @P1 FMUL.FTZ R225, R220, R225 ;  /* 0x000000e1dce11220 */ /* 0x008fe20000410000 */
[----:B------:R-:W-:-:S06]  /*4aa0*/  @P1 HADD2.F32 R220, -RZ, R121.H0_H0 ;  /* 0x20000079ffdc1230 */ /* 0x000fcc0000004100 */
[----:B------:R-:W3:Y:S01]  /*4ab0*/  @P1 LDC R228, c[0x0][0x40c] ;  /* 0x00010300ffe41b82 */ /* 0x000ee20000000800 */
[----:B0-----:R-:W-:Y:S01]  /*4ac0*/  @P1 FMUL.FTZ R139, R138, R139 ;  /* 0x0000008b8a8b1220 */ /* 0x001fe20000410000 */
[----:B------:R-:W-:-:S03]  /*4ad0*/  @P1 HADD2.F32 R138, -RZ, R120.H1_H1 ;  /* 0x30000078ff8a1230 */ /* 0x000fc60000004100 */
[----:B------:R-:W-:Y:S01]  /*4ae0*/  @P1 FMUL.FTZ R146, R139, R220 ;  /* 0x000000dc8b921220 */ /* 0x000fe20000410000 */
[----:B------:R-:W-:Y:S02]  /*4af0*/  @P1 HADD2.F32 R220, -RZ, R121.H1_H1 ;  /* 0x30000079ffdc1230 */ /* 0x000fe40000004100 */
[----:B-1----:R-:W-:Y:S01]  /*4b00*/  @P1 FMUL.FTZ R213, R144, R145 ;  /* 0x0000009190d51220 */ /* 0x002fe20000410000 */
[----:B------:R-:W-:Y:S02]  /*4b10*/  CS2R R144, SRZ ;  /* 0x0000000000907805 */ /* 0x000fe4000001ff00 */
[----:B------:R-:W-:Y:S01]  /*4b20*/  @P1 FMUL.FTZ R144, R3, R136 ;  /* 0x0000008803901220 */ /* 0x000fe20000410000 */
[----:B------:R-:W-:Y:S02]  /*4b30*/  @P1 HADD2.F32 R3, -RZ, R122.H0_H0 ;  /* 0x2000007aff031230 */ /* 0x000fe40000004100 */
        /* <DEDUP_REMOVED lines=13> */
.L_x_53133:
[----:B------:R-:W-:Y:S05]  /*4c10*/  BSYNC.RECONVERGENT B0 ;  /* 0x0000000000007941 */ /* 0x000fea0003800200 */
.L_x_53131:
        /* <DEDUP_REMOVED lines=268> */
.L_x_53149:
        /* <DEDUP_REMOVED lines=16> */
[----:B------:R-:W-:Y:S01]  /*5de0*/  FSEL R215, R215, RZ, !P1 ;  /* 0x000000ffd7d77208 */ /* 0x000fe20004800000 */
[----:B------:R-:W-:Y:S01]  /*5df0*/  HADD2.F32 R223, -RZ, R59.H1_H1 ;  /* 0x3000003bffdf7230 */ /* 0x000fe20000004100 */
[----:B------:R-:W-:Y:S01]  /*5e00*/  IADD3 R2, PT, PT, R212, -0x1, RZ ;  /* 0xffffffffd4027810 */ /* 0x000fe20007ffe0ff */
        /* <DEDUP_REMOVED lines=167> */
[----:B------:R-:W-:-:S02]  /*6880*/  HADD2.F32 R3, -RZ, R5.H0_H0 ;  /* 0x20000005ff037230 */ /* 0x000fc40000004100 */
[----:B------:R-:W-:Y:S02]  /*6890*/  HADD2.F32 R179, -RZ, R45.H0_H0 ;  /* 0x2000002dffb37230 */ /* 0x000fe40000004100 */
        /* <DEDUP_REMOVED lines=74> */
[----:B------:R-:W-:Y:S01]  /*6d40*/  HADD2.F32 R205, -RZ, R18.H0_H0 ;  /* 0x20000012ffcd7230 */ /* 0x000fe20000004100 */
[----:B------:R-:W-:Y:S01]  /*6d50*/  F2FP.F16.F32.PACK_AB R203, R203, R190 ;  /* 0x000000becbcb723e */ /* 0x000fe200000000ff */
[----:B------:R-:W-:-:S02]  /*6d60*/  HADD2.F32 R207, -RZ, R58.H0_H0 ;  /* 0x2000003affcf7230 */ /* 0x000fc40000004100 */
[----:B------:R-:W-:Y:S01]  /*6d70*/  FFMA.FTZ R194, R194, R217, R219 ;  /* 0x000000d9c2c27223 */ /* 0x000fe200000100db */
[----:B------:R-:W-:Y:S02]  /*6d80*/  IMAD R2, R2, R221, RZ ;  /* 0x000000dd02027224 */ /* 0x000fe400078e02ff */
[----:B------:R-:W-:Y:S02]  /*6d90*/  HADD2.F32 R197, -RZ, R17.H1_H1 ;  /* 0x30000011ffc57230 */ /* 0x000fe40000004100 */
[----:B------:R-:W-:Y:S01]  /*6da0*/  FFMA.FTZ R180, R180, R205, R207 ;  /* 0x000000cdb4b47223 */ /* 0x000fe200000100cf */
[----:B------:R-:W-:Y:S02]  /*6db0*/  HADD2.F32 R199, -RZ, R57.H1_H1 ;  /* 0x30000039ffc77230 */ /* 0x000fe40000004100 */
[----:B------:R-:W-:Y:S02]  /*6dc0*/  HADD2.F32 R209, -RZ, R18.H1_H1 ;  /* 0x30000012ffd17230 */ /* 0x000fe40000004100 */
        /* <DEDUP_REMOVED lines=82> */
[----:B------:R-:W-:Y:S01]  /*72f0*/  HADD2.F32 R222, -RZ, R34.H1_H1 ;  /* 0x30000022ffde7230 */ /* 0x000fe20000004100 */
[----:B------:R-:W-:Y:S01]  /*7300*/  F2FP.F16.F32.PACK_AB R166, R165, R164 ;  /* 0x000000a4a5a6723e */ /* 0x000fe200000000ff */
[----:B------:R-:W-:Y:S02]  /*7310*/  HADD2.F32 R224, -RZ, R74.H1_H1 ;  /* 0x3000004affe07230 */ /* 0x000fe40000004100 */
        /* <DEDUP_REMOVED lines=53> */
[----:B------:R-:W-:Y:S01]  /*7670*/  F2FP.F16.F32.PACK_AB R143, R189, R210 ;  /* 0x000000d2bd8f723e */ /* 0x000fe200000000ff */
[----:B------:R-:W-:Y:S02]  /*7680*/  HADD2.F32 R227, -RZ, R77.H0_H0 ;  /* 0x2000004dffe37230 */ /* 0x000fe40000004100 */
[----:B------:R-:W-:Y:S01]  /*7690*/  FFMA.FTZ R223, R145, R140, R142 ;  /* 0x0000008c91df7223 */ /* 0x000fe2000001008e */
[----:B------:R-:W-:Y:S01]  /*76a0*/  LEA.HI R145, R141, R2, RZ, 0x3 ;  /* 0x000000028d917211 */ /* 0x000fe200078f18ff */
[--C-:B------:R-:W-:Y:S01]  /*76b0*/  HADD2.F32 R202, -RZ, R41.reuse.H1_H1 ;  /* 0x30000029ffca7230 */ /* 0x100fe20000004100 */
[----:B------:R-:W-:Y:S01]  /*76c0*/  LOP3.LUT R2, R213, 0x1f, RZ, 0xc0, !PT ;  /* 0x0000001fd5027812 */ /* 0x000fe200078ec0ff */
[----:B------:R-:W-:Y:S01]  /*76d0*/  FFMA.FTZ R154, R154, R225, R227 ;  /* 0x000000e19a9a7223 */ /* 0x000fe200000100e3 */
[----:B------:R-:W-:Y:S01]  /*76e0*/  F2FP.F16.F32.PACK_AB R142, R181, R208 ;  /* 0x000000d0b58e723e */ /* 0x000fe200000000ff */
[----:B------:R-:W-:Y:S01]  /*76f0*/  HADD2.F32 R225, -RZ, R41.H0_H0 ;  /* 0x20000029ffe17230 */ /* 0x000fe20000004100 */
[----:B------:R-:W-:Y:S01]  /*7700*/  LEA.HI.SX32 R181, R145, R2, 0x1d ;  /* 0x0000000291b57211 */ /* 0x000fe200078feaff */
[--C-:B------:R-:W-:Y:S01]  /*7710*/  HADD2.F32 R227, -RZ, R81.reuse.H0_H0 ;  /* 0x20000051ffe37230 */ /* 0x100fe20000004100 */
[----:B------:R-:W-:Y:S01]  /*7720*/  F2FP.F16.F32.PACK_AB R141, R179, R218 ;  /* 0x000000dab38d723e */ /* 0x000fe200000000ff */
[----:B------:R-:W-:Y:S01]  /*7730*/  HADD2.F32 R226, -RZ, R81.H1_H1 ;  /* 0x30000051ffe27230 */ /* 0x000fe20000004100 */
[----:B------:R-:W-:Y:S01]  /*7740*/  F2FP.F16.F32.PACK_AB R140, R212, R139 ;  /* 0x0000008bd48c723e */ /* 0x000fe200000000ff */
[----:B0-----:R-:W-:-:S04]  /*7750*/  IMAD.WIDE.U32 R144, R181, 0x10, R148 ;  /* 0x00000010b5907825 */ /* 0x001fc800078e0094 */
[----:B------:R-:W-:Y:S01]  /*7760*/  FFMA.FTZ R224, R146, R225, R227 ;  /* 0x000000e192e07223 */ /* 0x000fe200000100e3 */
[----:B------:R-:W-:Y:S01]  /*7770*/  IADD3 R185, PT, PT, R181, 0xc0, RZ ;  /* 0x000000c0b5b97810 */ /* 0x000fe20007ffe0ff */
[----:B------:R-:W-:Y:S01]  /*7780*/  FFMA.FTZ R225, R147, R202, R226 ;  /* 0x000000ca93e17223 */ /* 0x000fe200000100e2 */
[----:B------:R-:W-:Y:S01]  /*7790*/  HADD2.F32 R179, -RZ, R42.H0_H0 ;  /* 0x2000002affb37230 */ /* 0x000fe20000004100 */
[----:B------:R0:W-:Y:S01]  /*77a0*/  STG.E.128 desc[UR6][R144.64], R140 ;  /* 0x0000008c90007986 */ /* 0x0001e2000c101d06 */
[----:B------:R-:W-:Y:S01]  /*77b0*/  HADD2.F32 R139, -RZ, R82.H0_H0 ;  /* 0x20000052ff8b7230 */ /* 0x000fe20000004100 */
[----:B------:R-:W-:Y:S01]  /*77c0*/  F2FP.F16.F32.PACK_AB R163, R163, R162 ;  /* 0x000000a2a3a3723e */ /* 0x000fe200000000ff */
        /* <DEDUP_REMOVED lines=10> */
[----:B------:R-:W-:Y:S01]  /*7870*/  HADD2.F32 R147, -RZ, R83.H0_H0 ;  /* 0x20000053ff937230 */ /* 0x000fe20000004100 */
[----:B------:R-:W-:Y:S01]  /*7880*/  IADD3 R193, PT, PT, R181, 0x60, RZ ;  /* 0x00000060b5c17810 */ /* 0x000fe20007ffe0ff */
[----:B------:R-:W-:Y:S01]  /*7890*/  FFMA.FTZ R208, R137, R208, R146 ;  /* 0x000000d089d07223 */ /* 0x000fe20000010092 */
[----:B------:R-:W-:Y:S02]  /*78a0*/  IADD3 R195, PT, PT, R181, 0x80, RZ ;  /* 0x00000080b5c37810 */ /* 0x000fe40007ffe0ff */
[----:B0-----:R-:W-:Y:S01]  /*78b0*/  F2FP.F16.F32.PACK_AB R145, R197, R194 ;  /* 0x000000c2c591723e */ /* 0x001fe200000000ff */
[----:B------:R-:W-:Y:S01]  /*78c0*/  FFMA.FTZ R189, R138, R189, R147 ;  /* 0x000000bd8abd7223 */ /* 0x000fe20000010093 */
[----:B------:R-:W-:Y:S01]  /*78d0*/  F2FP.F16.F32.PACK_AB R144, R191, R192 ;  /* 0x000000c0bf90723e */ /* 0x000fe200000000ff */
[----:B------:R-:W-:Y:S01]  /*78e0*/  IMAD.WIDE.U32 R192, R193, 0x10, R148 ;  /* 0x00000010c1c07825 */ /* 0x000fe200078e0094 */
[----:B------:R-:W-:-:S02]  /*78f0*/  IADD3 R197, PT, PT, R181, 0x20, RZ ;  /* 0x00000020b5c57810 */ /* 0x000fc40007ffe0ff */
[----:B------:R-:W-:Y:S01]  /*7900*/  IADD3 R191, PT, PT, R181, 0x40, RZ ;  /* 0x00000040b5bf7810 */ /* 0x000fe20007ffe0ff */
[--C-:B------:R-:W-:Y:S01]  /*7910*/  IMAD.WIDE.U32 R194, R195, 0x10, R148.reuse ;  /* 0x00000010c3c27825 */ /* 0x100fe200078e0094 */
[----:B------:R-:W-:Y:S02]  /*7920*/  F2FP.F16.F32.PACK_AB R143, R173, R174 ;  /* 0x000000aead8f723e */ /* 0x000fe400000000ff */
[----:B------:R-:W-:Y:S01]  /*7930*/  F2FP.F16.F32.PACK_AB R138, R187, R196 ;  /* 0x000000c4bb8a723e */ /* 0x000fe200000000ff */
[--C-:B------:R-:W-:Y:S01]  /*7940*/  IMAD.WIDE.U32 R196, R197, 0x10, R148.reuse ;  /* 0x00000010c5c47825 */ /* 0x100fe200078e0094 */
[----:B------:R-:W-:Y:S02]  /*7950*/  F2FP.F16.F32.PACK_AB R137, R183, R206 ;  /* 0x000000ceb789723e */ /* 0x000fe400000000ff */
[----:B------:R-:W-:Y:S01]  /*7960*/  F2FP.F16.F32.PACK_AB R136, R3, R204 ;  /* 0x000000cc0388723e */ /* 0x000fe200000000ff */
[----:B------:R-:W-:Y:S01]  /*7970*/  IMAD.WIDE.U32 R190, R191, 0x10, R148 ;  /* 0x00000010bfbe7825 */ /* 0x000fe200078e0094 */
[----:B------:R-:W-:-:S02]  /*7980*/  IADD3 R173, PT, PT, R181, 0xa0, RZ ;  /* 0x000000a0b5ad7810 */ /* 0x000fc40007ffe0ff */
[C---:B------:R-:W-:Y:S01]  /*7990*/  IADD3 R183, PT, PT, R181.reuse, 0xe0, RZ ;  /* 0x000000e0b5b77810 */ /* 0x040fe20007ffe0ff */
[----:B------:R0:W-:Y:S01]  /*79a0*/  STG.E.128 desc[UR6][R196.64], R136 ;  /* 0x00000088c4007986 */ /* 0x0001e2000c101d06 */
[C---:B------:R-:W-:Y:S02]  /*79b0*/  IADD3 R3, PT, PT, R181.reuse, 0x100, RZ ;  /* 0x00000100b5037810 */ /* 0x040fe40007ffe0ff */
[----:B------:R-:W-:Y:S01]  /*79c0*/  IADD3 R187, PT, PT, R181, 0x120, RZ ;  /* 0x00000120b5bb7810 */ /* 0x000fe20007ffe0ff */
[----:B------:R1:W-:Y:S01]  /*79d0*/  STG.E.128 desc[UR6][R190.64], R200 ;  /* 0x000000c8be007986 */ /* 0x0003e2000c101d06 */
        /* <DEDUP_REMOVED lines=12> */
[----:B0-----:R-:W-:Y:S01]  /*7aa0*/  F2FP.F16.F32.PACK_AB R139, R221, R220 ;  /* 0x000000dcdd8b723e */ /* 0x001fe200000000ff */
[----:B------:R1:W-:Y:S01]  /*7ab0*/  STG.E.128 desc[UR6][R194.64], R140 ;  /* 0x0000008cc2007986 */ /* 0x0003e2000c101d06 */
[----:B------:R-:W-:Y:S01]  /*7ac0*/  F2FP.F16.F32.PACK_AB R138, R219, R216 ;  /* 0x000000d8db8a723e */ /* 0x000fe200000000ff */
[----:B------:R-:W-:Y:S01]  /*7ad0*/  IMAD.WIDE.U32 R186, R187, 0x10, R148 ;  /* 0x00000010bbba7825 */ /* 0x000fe200078e0094 */
        /* <DEDUP_REMOVED lines=11> */
[----:B------:R-:W-:-:S05]  /*7b90*/  F2FP.F16.F32.PACK_AB R224, R223, R222 ;  /* 0x000000dedfe0723e */ /* 0x000fca00000000ff */
[----:B------:R1:W-:Y:S02]  /*7ba0*/  STG.E.128 desc[UR6][R186.64], R224 ;  /* 0x000000e0ba007986 */ /* 0x0003e4000c101d06 */
.L_x_53136:
[----:B------:R-:W-:Y:S05]  /*7bb0*/  BSYNC.RECONVERGENT B0 ;  /* 0x0000000000007941 */ /* 0x000fea0003800200 */
.L_x_53135:
[----:B-1----:R-:W0:Y:S02]  /*7bc0*/  LDC.64 R136, c[0x0][0x380] ;  /* 0x0000e000ff887b82 */ /* 0x002e240000000a00 */
[----:B0-----:R-:W-:-:S04]  /*7bd0*/  LEA R0, R136, R0, 0x2 ;  /* 0x0000000088007211 */ /* 0x001fc800078e10ff */
[----:B------:R-:W-:-:S13]  /*7be0*/  ISETP.GE.AND P0, PT, R0, R137, PT ;  /* 0x000000890000720c */ /* 0x000fda0003f06270 */
[----:B------:R-:W-:Y:S05]  /*7bf0*/  @!P0 BRA `(.L_x_53137) ;  /* 0xffffff8800908947 */ /* 0x000fea000383ffff */
[----:B------:R-:W-:Y:S05]  /*7c00*/  EXIT ;  /* 0x000000000000794d */ /* 0x000fea0003800000 */
.L_x_53134:
        /* <DEDUP_REMOVED lines=8> */
.L_x_53139:
[----:B------:R-:W-:Y:S05]  /*7c90*/  BSYNC B0 ;  /* 0x0000000000007941 */ /* 0x000fea0003800000 */
.L_x_53138:
        /* <DEDUP_REMOVED lines=9> */
.L_x_53140:
[----:B------:R-:W-:Y:S01]  /*7d30*/  HFMA2 R229, -RZ, RZ, 0, 2.384185791015625e-07 ;  /* 0x00000004ffe57431 */ /* 0x000fe200000001ff */
[----:B------:R-:W-:-:S05]  /*7d40*/  MOV R3, R226 ;  /* 0x000000e200037202 */ /* 0x000fca0000000f00 */
[----:B------:R-:W-:-:S05]  /*7d50*/  FADD.FTZ R223, R222, R3 ;  /* 0x00000003dedf7221 */ /* 0x000fca0000010000 */
[----:B------:R-:W-:-:S07]  /*7d60*/  MOV R228, R223 ;  /* 0x000000df00e47202 */ /* 0x000fce0000000f00 */
[----:B------:R-:W-:Y:S05]  /*7d70*/  WARPSYNC.COLLECTIVE R227, `(.L_x_53141) ;  /* 0x00000000e3087348 */ /* 0x000fea0003c00000 */
[----:B------:R0:W1:Y:S02]  /*7d80*/  SHFL.BFLY P1, R226, R228, R229, R230 ;  /* 0x0c0000e5e4e27389 */ /* 0x00006400000200e6 */
[----:B01----:R-:W-:Y:S05]  /*7d90*/  ENDCOLLECTIVE ;  /* 0x000000000000791b */ /* 0x003fea0003800000 */
.L_x_53141:
        /* <DEDUP_REMOVED lines=8> */
.L_x_53142:
[----:B------:R-:W-:Y:S01]  /*7e20*/  HFMA2 R229, -RZ, RZ, 0, 9.5367431640625e-07 ;  /* 0x00000010ffe57431 */ /* 0x000fe200000001ff */
[----:B------:R-:W-:-:S05]  /*7e30*/  MOV R3, R226 ;  /* 0x000000e200037202 */ /* 0x000fca0000000f00 */
[----:B------:R-:W-:-:S05]  /*7e40*/  FADD.FTZ R225, R224, R3 ;  /* 0x00000003e0e17221 */ /* 0x000fca0000010000 */
[----:B------:R-:W-:-:S07]  /*7e50*/  MOV R228, R225 ;  /* 0x000000e100e47202 */ /* 0x000fce0000000f00 */
[----:B------:R-:W-:Y:S05]  /*7e60*/  WARPSYNC.COLLECTIVE R227, `(.L_x_53143) ;  /* 0x00000000e3087348 */ /* 0x000fea0003c00000 */
[----:B------:R0:W1:Y:S02]  /*7e70*/  SHFL.BFLY P1, R226, R228, R229, R230 ;  /* 0x0c0000e5e4e27389 */ /* 0x00006400000200e6 */
[----:B01----:R-:W-:Y:S05]  /*7e80*/  ENDCOLLECTIVE ;  /* 0x000000000000791b */ /* 0x003fea0003800000 */
.L_x_53143:
        /* <DEDUP_REMOVED lines=167> */
.L_x_53144:
[----:B------:R-:W-:Y:S01]  /*8900*/  HFMA2 R229, -RZ, RZ, 0, 1.1920928955078125e-07 ;  /* 0x00000002ffe57431 */ /* 0x000fe200000001ff */
[----:B------:R-:W-:-:S05]  /*8910*/  MOV R220, R226 ;  /* 0x000000e200dc7202 */ /* 0x000fca0000000f00 */
[----:B------:R-:W-:-:S05]  /*8920*/  FADD.FTZ R220, R3, R220 ;  /* 0x000000dc03dc7221 */ /* 0x000fca0000010000 */
[----:B------:R-:W-:-:S07]  /*8930*/  MOV R228, R220 ;  /* 0x000000dc00e47202 */ /* 0x000fce0000000f00 */
[----:B------:R-:W-:Y:S05]  /*8940*/  WARPSYNC.COLLECTIVE R227, `(.L_x_53145) ;  /* 0x00000000e3087348 */ /* 0x000fea0003c00000 */
[----:B------:R0:W1:Y:S02]  /*8950*/  SHFL.BFLY P1, R226, R228, R229, R230 ;  /* 0x0c0000e5e4e27389 */ /* 0x00006400000200e6 */
[----:B01----:R-:W-:Y:S05]  /*8960*/  ENDCOLLECTIVE ;  /* 0x000000000000791b */ /* 0x003fea0003800000 */
.L_x_53145:
[----:B------:R-:W-:Y:S01]  /*8970*/  HFMA2 R229, -RZ, RZ, 0, 2.384185791015625e-07 ;  /* 0x00000004ffe57431 */ /* 0x000fe200000001ff */
[----:B------:R-:W-:-:S05]  /*8980*/  MOV R223, R226 ;  /* 0x000000e200df7202 */ /* 0x000fca0000000f00 */
[----:B------:R-:W-:-:S05]  /*8990*/  FADD.FTZ R223, R220, R223 ;  /* 0x000000dfdcdf7221 */ /* 0x000fca0000010000 */
[----:B------:R-:W-:-:S07]  /*89a0*/  MOV R228, R223 ;  /* 0x000000df00e47202 */ /* 0x000fce0000000f00 */
[----:B------:R-:W-:Y:S05]  /*89b0*/  WARPSYNC.COLLECTIVE R227, `(.L_x_53146) ;  /* 0x00000000e3087348 */ /* 0x000fea0003c00000 */
[----:B------:R0:W1:Y:S02]  /*89c0*/  SHFL.BFLY P1, R226, R228, R229, R230 ;  /* 0x0c0000e5e4e27389 */ /* 0x00006400000200e6 */
[----:B01----:R-:W-:Y:S05]  /*89d0*/  ENDCOLLECTIVE ;  /* 0x000000000000791b */ /* 0x003fea0003800000 */
.L_x_53146:
[----:B------:R-:W-:Y:S01]  /*89e0*/  HFMA2 R229, -RZ, RZ, 0, 4.76837158203125e-07 ;  /* 0x00000008ffe57431 */ /* 0x000fe200000001ff */
[----:B------:R-:W-:-:S05]  /*89f0*/  MOV R222, R226 ;  /* 0x000000e200de7202 */ /* 0x000fca0000000f00 */
[----:B------:R-:W-:-:S05]  /*8a00*/  FADD.FTZ R222, R223, R222 ;  /* 0x000000dedfde7221 */ /* 0x000fca0000010000 */
[----:B------:R-:W-:-:S07]  /*8a10*/  MOV R228, R222 ;  /* 0x000000de00e47202 */ /* 0x000fce0000000f00 */
[----:B------:R-:W-:Y:S05]  /*8a20*/  WARPSYNC.COLLECTIVE R227, `(.L_x_53147) ;  /* 0x00000000e3087348 */ /* 0x000fea0003c00000 */
[----:B------:R0:W1:Y:S02]  /*8a30*/  SHFL.BFLY P1, R226, R228, R229, R230 ;  /* 0x0c0000e5e4e27389 */ /* 0x00006400000200e6 */
[----:B01----:R-:W-:Y:S05]  /*8a40*/  ENDCOLLECTIVE ;  /* 0x000000000000791b */ /* 0x003fea0003800000 */
.L_x_53147:
[----:B------:R-:W-:Y:S01]  /*8a50*/  HFMA2 R229, -RZ, RZ, 0, 9.5367431640625e-07 ;  /* 0x00000010ffe57431 */ /* 0x000fe200000001ff */
[----:B------:R-:W-:-:S05]  /*8a60*/  MOV R225, R226 ;  /* 0x000000e200e17202 */ /* 0x000fca0000000f00 */
[----:B------:R-:W-:-:S05]  /*8a70*/  FADD.FTZ R225, R222, R225 ;  /* 0x000000e1dee17221 */ /* 0x000fca0000010000 */
[----:B------:R-:W-:-:S07]  /*8a80*/  MOV R228, R225 ;  /* 0x000000e100e47202 */ /* 0x000fce0000000f00 */
[----:B------:R-:W-:Y:S05]  /*8a90*/  WARPSYNC.COLLECTIVE R227, `(.L_x_53148) ;  /* 0x00000000e3087348 */ /* 0x000fea0003c00000 */
[----:B------:R0:W1:Y:S02]  /*8aa0*/  SHFL.BFLY P1, R226, R228, R229, R230 ;  /* 0x0c0000e5e4e27389 */ /* 0x00006400000200e6 */
[----:B01----:R-:W-:Y:S05]  /*8ab0*/  ENDCOLLECTIVE ;  /* 0x000000000000791b */ /* 0x003fea0003800000 */
.L_x_53148:
[----:B------:R-:W-:Y:S01]  /*8ac0*/  MOV R224, R226 ;  /* 0x000000e200e07202 */ /* 0x000fe20000000f00 */
[----:B------:R-:W-:Y:S06]  /*8ad0*/  BRA `(.L_x_53149) ;  /* 0xffffffd000807947 */ /* 0x000fec000383ffff */
.L_x_53150:
        /* <DEDUP_REMOVED lines=10> */
.L_x_88519:


//--------------------- .text._ZN10layer_norm13ln_fwd_kernelINS_13Kernel_traitsI6__halfS2_fS2_fjLj2560ELj1ELj4ELj1ELj16ENS_18Kernel_traits_baseILj2560ES2_S2_fS2_fjLj128EEEEELb1ELb0ELb0ELb0EEEvNS_9FwdParamsE --------------------------
	.section	.text._ZN10layer_norm13ln_fwd_kernelINS_13Kernel_traitsI6__halfS2_fS2_fjLj2560ELj1ELj4ELj1ELj16ENS_18Kernel_traits_baseILj2560ES2_S2_fS2_fjLj128EEEEELb1ELb0ELb0ELb0EEEvNS_9FwdParamsE,"ax",@progbits
	.align	128
        .global         _ZN10layer_norm13ln_fwd_kernelINS_13Kernel_traitsI6__halfS2_fS2_fjLj2560ELj1ELj4ELj1ELj16ENS_18Kernel_traits_baseILj2560ES2_S2_fS2_fjLj128EEEEELb1ELb0ELb0ELb0EEEvNS_9FwdParamsE
        .type           _ZN10layer_norm13ln_fwd_kernelINS_13Kernel_traitsI6__halfS2_fS2_fjLj2560ELj1ELj4ELj1ELj16ENS_18Kernel_traits_baseILj2560ES2_S2_fS2_fjLj128EEEEELb1ELb0ELb0ELb0EEEvNS_9FwdParamsE,@function
        .size           _ZN10layer_norm13ln_fwd_kernelINS_13Kernel_traitsI6__halfS2_fS2_fjLj2560ELj1ELj4ELj1ELj16ENS_18Kernel_traits_baseILj2560ES2_S2_fS2_fjLj128EEEEELb1ELb0ELb0ELb0EEEvNS_9FwdParamsE,(.L_x_88520 - _ZN10layer_norm13ln_fwd_kernelINS_13Kernel_traitsI6__halfS2_fS2_fjLj2560ELj1ELj4ELj1ELj16ENS_18Kernel_traits_baseILj2560ES2_S2_fS2_fjLj128EEEEELb1ELb0ELb0ELb0EEEvNS_9FwdParamsE)
        .other          _ZN10layer_norm13ln_fwd_kernelINS_13Kernel_traitsI6__halfS2_fS2_fjLj2560ELj1ELj4ELj1ELj16ENS_18Kernel_traits_baseILj2560ES2_S2_fS2_fjLj128EEEEELb1ELb0ELb0ELb0EEEvNS_9FwdParamsE,@"STO_CUDA_ENTRY STV_DEFAULT"
_ZN10layer_norm13ln_fwd_kernelINS_13Kernel_traitsI6__halfS2_fS2_fjLj2560ELj1ELj4ELj1ELj16ENS_18Kernel_traits_baseILj2560ES2_S2_fS2_fjLj128EEEEELb1ELb0ELb0ELb0EEEvNS_9FwdParamsE:
.text._ZN10layer_norm13ln_fwd_kernelINS_13Kernel_traitsI6__halfS2_fS2_fjLj2560ELj1ELj4ELj1ELj16ENS_18Kernel_traits_baseILj2560ES2_S2_fS2_fjLj128EEEEELb1ELb0ELb0ELb0EEEvNS_9FwdParamsE:
        /* <DEDUP_REMOVED lines=135> */
.L_x_53152:
        /* <DEDUP_REMOVED lines=12> */
[----:B------:R-:W-:-:S04]  /*0930*/  @P1 LOP3.LUT R13, R13, 0x20, RZ, 0xfc, !PT ;  /* 0x000000200d0d1812 */ /* 0x000fc800078efcff */
[----:B------:R0:W5:Y:S02]  /*0940*/  @P1 LDG.E.128 R180, desc[UR6][R14.64] ;  /* 0x000000060eb41981 */ /* 0x000164000c1e1d00 */
[----:B------:R-:W4:Y:S01]  /*0950*/  @P4 LDC.64 R22, c[0x0][0x3d0] ;  /* 0x0000f400ff164b82 */ /* 0x000f220000000a00 */
[C---:B-1----:R-:W-:Y:S01]  /*0960*/  @P6 IMAD.WIDE.U32 R16, R13.reuse, 0x10, R16 ;  /* 0x000000100d106825 */ /* 0x042fe200078e0010 */
[----:B------:R-:W-:-:S04]  /*0970*/  @P6 IADD3 R13, PT, PT, R13, 0x20, RZ ;  /* 0x000000200d0d6810 */ /* 0x000fc80007ffe0ff */
[----:B------:R1:W5:Y:S02]  /*0980*/  @P6 LDG.E.128 R80, desc[UR6][R16.64] ;  /* 0x0000000610506981 */ /* 0x000364000c1e1d00 */
[----:B------:R-:W0:Y:S01]  /*0990*/  @P3 LDC.64 R24, c[0x0][0x3d0] ;  /* 0x0000f400ff183b82 */ /* 0x000e220000000a00 */
[----:B--2---:R-:W-:-:S07]  /*09a0*/  @P5 IMAD.WIDE.U32 R18, R13, 0x10, R18 ;  /* 0x000000100d125825 */ /* 0x004fce00078e0012 */
[----:B------:R-:W1:Y:S01]  /*09b0*/  @P2 LDC.64 R32, c[0x0][0x3d0] ;  /* 0x0000f400ff202b82 */ /* 0x000e620000000a00 */
[----:B------:R-:W-:Y:S01]  /*09c0*/  @P5 VIADD R13, R13, 0x20 ;  /* 0x000000200d0d5836 */ /* 0x000fe20000000000 */
[----:B------:R-:W5:Y:S03]  /*09d0*/  @P5 LDG.E.128 R176, desc[UR6][R18.64] ;  /* 0x0000000612b05981 */ /* 0x000f66000c1e1d00 */
[C---:B---3--:R-:W-:Y:S01]  /*09e0*/  @P0 IMAD.WIDE.U32 R20, R13.reuse, 0x10, R20 ;  /* 0x000000100d140825 */ /* 0x048fe200078e0014 */
[----:B------:R-:W-:-:S04]  /*09f0*/  @P0 IADD3 R13, PT, PT, R13, 0x20, RZ ;  /* 0x000000200d0d0810 */ /* 0x000fc80007ffe0ff */
[----:B------:R-:W5:Y:S01]  /*0a00*/  @P0 LDG.E.128 R68, desc[UR6][R20.64] ;  /* 0x0000000614440981 */ /* 0x000f62000c1e1d00 */
[----:B----4-:R-:W-:-:S04]  /*0a10*/  @P4 IMAD.WIDE.U32 R22, R13, 0x10, R22 ;  /* 0x000000100d164825 */ /* 0x010fc800078e0016 */
[----:B------:R-:W-:Y:S01]  /*0a20*/  @P4 VIADD R13, R13, 0x20 ;  /* 0x000000200d0d4836 */ /* 0x000fe20000000000 */
[----:B------:R-:W5:Y:S03]  /*0a30*/  @P4 LDG.E.128 R60, desc[UR6][R22.64] ;  /* 0x00000006163c4981 */ /* 0x000f66000c1e1d00 */
[----:B0-----:R-:W-:-:S04]  /*0a40*/  @P3 IMAD.WIDE.U32 R14, R13, 0x10, R24 ;  /* 0x000000100d0e3825 */ /* 0x001fc800078e0018 */
[----:B------:R-:W-:Y:S01]  /*0a50*/  @P3 VIADD R13, R13, 0x20 ;  /* 0x000000200d0d3836 */ /* 0x000fe20000000000 */
[----:B------:R-:W5:Y:S03]  /*0a60*/  @P3 LDG.E.128 R52, desc[UR6][R14.64] ;  /* 0x000000060e343981 */ /* 0x000f66000c1e1d00 */
[----:B-1----:R-:W-:-:S05]  /*0a70*/  @P2 IMAD.WIDE.U32 R16, R13, 0x10, R32 ;  /* 0x000000100d102825 */ /* 0x002fca00078e0020 */
[----:B------:R-:W5:Y:S01]  /*0a80*/  @P2 LDG.E.128 R44, desc[UR6][R16.64] ;  /* 0x00000006102c2981 */ /* 0x000f62000c1e1d00 */
[----:B------:R-:W-:Y:S01]  /*0a90*/  @P1 IMAD.MOV.U32 R87, RZ, RZ, RZ ;  /* 0x000000ffff571224 */ /* 0x000fe200078e00ff */
[C---:B------:R-:W-:Y:S01]  /*0aa0*/  ISETP.GE.U32.AND P1, PT, R166.reuse, 0x100, PT ;  /* 0x00000100a600780c */ /* 0x040fe20003f26070 */
[----:B------:R-:W-:Y:S01]  /*0ab0*/  @P6 IMAD.MOV.U32 R79, RZ, RZ, RZ ;  /* 0x000000ffff4f6224 */ /* 0x000fe200078e00ff */
[----:B------:R-:W-:-:S11]  /*0ac0*/  ISETP.GE.U32.AND P6, PT, R166, 0x120, PT ;  /* 0x00000120a600780c */ /* 0x000fd60003fc6070 */
[----:B------:R-:W0:Y:S08]  /*0ad0*/  @P1 LDC.64 R40, c[0x0][0x3d0] ;  /* 0x0000f400ff281b82 */ /* 0x000e300000000a00 */
[----:B------:R-:W1:Y:S01]  /*0ae0*/  @P6 LDC.64 R48, c[0x0][0x3d0] ;  /* 0x0000f400ff306b82 */ /* 0x000e620000000a00 */
[----:B------:R-:W-:Y:S01]  /*0af0*/  @P2 IADD3 R13, PT, PT, R13, 0x20, RZ ;  /* 0x000000200d0d2810 */ /* 0x000fe20007ffe0ff */
[----:B------:R-:W-:Y:S01]  /*0b00*/  @P5 IMAD.MOV.U32 R75, RZ, RZ, RZ ;  /* 0x000000ffff4b5224 */ /* 0x000fe200078e00ff */
[----:B------:R-:W-:Y:S01]  /*0b10*/  ISETP.GE.U32.AND P5, PT, R166, 0x140, PT ;  /* 0x00000140a600780c */ /* 0x000fe20003fa6070 */
[----:B------:R-:W-:-:S02]  /*0b20*/  HFMA2 R26, -RZ, RZ, 0, 0 ;  /* 0x00000000ff1a7431 */ /* 0x000fc400000001ff */
[----:B------:R-:W-:Y:S02]  /*0b30*/  HFMA2 R74, -RZ, RZ, 0, 0 ;  /* 0x00000000ff4a7431 */ /* 0x000fe400000001ff */
[----:B0-----:R-:W-:-:S04]  /*0b40*/  @P1 IMAD.WIDE.U32 R40, R13, 0x10, R40 ;  /* 0x000000100d281825 */ /* 0x001fc800078e0028 */
[----:B------:R-:W-:Y:S01]  /*0b50*/  @P1 VIADD R13, R13, 0x20 ;  /* 0x000000200d0d1836 */ /* 0x000fe20000000000 */
[----:B------:R0:W5:Y:S03]  /*0b60*/  @P1 LDG.E.128 R36, desc[UR6][R40.64] ;  /* 0x0000000628241981 */ /* 0x000166000c1e1d00 */
[----:B-1----:R-:W-:Y:S01]  /*0b70*/  @P6 IMAD.WIDE.U32 R48, R13, 0x10, R48 ;  /* 0x000000100d306825 */ /* 0x002fe200078e0030 */
[----:B------:R-:W-:Y:S02]  /*0b80*/  CS2R R24, SRZ ;  /* 0x0000000000187805 */ /* 0x000fe4000001ff00 */
[----:B------:R-:W-:Y:S02]  /*0b90*/  CS2R R32, SRZ ;  /* 0x0000000000207805 */ /* 0x000fe4000001ff00 */
[----:B------:R-:W-:Y:S01]  /*0ba0*/  MOV R50, RZ ;  /* 0x000000ff00327202 */ /* 0x000fe20000000f00 */
[----:B------:R-:W-:Y:S01]  /*0bb0*/  IMAD.MOV.U32 R34, RZ, RZ, RZ ;  /* 0x000000ffff227224 */ /* 0x000fe200078e00ff */
[----:B------:R1:W5:Y:S01]  /*0bc0*/  @P6 LDG.E.128 R28, desc[UR6][R48.64] ;  /* 0x00000006301c6981 */ /* 0x000362000c1e1d00 */
[----:B------:R-:W-:Y:S01]  /*0bd0*/  IMAD.MOV.U32 R42, RZ, RZ, RZ ;  /* 0x000000ffff2a7224 */ /* 0x000fe200078e00ff */
[----:B0-----:R-:W-:Y:S01]  /*0be0*/  CS2R R40, SRZ ;  /* 0x0000000000287805 */ /* 0x001fe2000001ff00 */
[----:B------:R-:W-:Y:S01]  /*0bf0*/  IMAD.MOV.U32 R58, RZ, RZ, RZ ;  /* 0x000000ffff3a7224 */ /* 0x000fe200078e00ff */
[----:B------:R-:W-:Y:S01]  /*0c00*/  CS2R R56, SRZ ;  /* 0x0000000000387805 */ /* 0x000fe2000001ff00 */
[----:B------:R-:W-:Y:S01]  /*0c10*/  IMAD.MOV.U32 R66, RZ, RZ, RZ ;  /* 0x000000ffff427224 */ /* 0x000fe200078e00ff */
[----:B------:R-:W-:-:S02]  /*0c20*/  CS2R R64, SRZ ;  /* 0x0000000000407805 */ /* 0x000fc4000001ff00 */
[----:B------:R-:W-:Y:S01]  /*0c30*/  CS2R R72, SRZ ;  /* 0x0000000000487805 */ /* 0x000fe2000001ff00 */
[----:B------:R-:W-:Y:S01]  /*0c40*/  IMAD.MOV.U32 R78, RZ, RZ, RZ ;  /* 0x000000ffff4e7224 */ /* 0x000fe200078e00ff */
[----:B------:R-:W-:Y:S02]  /*0c50*/  CS2R R76, SRZ ;  /* 0x00000000004c7805 */ /* 0x000fe4000001ff00 */
[----:B-1----:R-:W-:Y:S01]  /*0c60*/  CS2R R48, SRZ ;  /* 0x0000000000307805 */ /* 0x002fe2000001ff00 */
[----:B------:R-:W-:Y:S01]  /*0c70*/  IMAD.MOV.U32 R86, RZ, RZ, RZ ;  /* 0x000000ffff567224 */ /* 0x000fe200078e00ff */
[----:B------:R-:W-:Y:S02]  /*0c80*/  CS2R R84, SRZ ;  /* 0x0000000000547805 */ /* 0x000fe4000001ff00 */
[----:B------:R-:W-:Y:S01]  /*0c90*/  @P0 MOV R67, RZ ;  /* 0x000000ff00430202 */ /* 0x000fe20000000f00 */
[----:B------:R-:W-:Y:S01]  /*0ca0*/  @P4 IMAD.MOV.U32 R59, RZ, RZ, RZ ;  /* 0x000000ffff3b4224 */ /* 0x000fe200078e00ff */
[----:B------:R-:W-:Y:S01]  /*0cb0*/  @P2 MOV R43, RZ ;  /* 0x000000ff002b2202 */ /* 0x000fe20000000f00 */
[----:B------:R-:W-:Y:S01]  /*0cc0*/  @P3 IMAD.MOV.U32 R51, RZ, RZ, RZ ;  /* 0x000000ffff333224 */ /* 0x000fe200078e00ff */
[----:B------:R-:W-:Y:S01]  /*0cd0*/  @P6 IADD3 R13, PT, PT, R13, 0x20, RZ ;  /* 0x000000200d0d6810 */ /* 0x000fe20007ffe0ff */
[----:B------:R-:W-:-:S02]  /*0ce0*/  @P1 IMAD.MOV.U32 R35, RZ, RZ, RZ ;  /* 0x000000ffff231224 */ /* 0x000fc400078e00ff */
[----:B------:R-:W-:Y:S01]  /*0cf0*/  @P6 IMAD.MOV.U32 R27, RZ, RZ, RZ ;  /* 0x000000ffff1b6224 */ /* 0x000fe200078e00ff */
[----:B------:R-:W-:Y:S06]  /*0d00*/  @!P5 BRA `(.L_x_53153) ;  /* 0x00000000005cd947 */ /* 0x000fec0003800000 */
        /* <DEDUP_REMOVED lines=23> */
.L_x_53153:
[----:B------:R-:W-:Y:S05]  /*0e80*/  BSYNC.RECONVERGENT B0 ;  /* 0x0000000000007941 */ /* 0x000fea0003800200 */
.L_x_53151:
[----:B------:R-:W0:Y:S02]  /*0e90*/  LDCU UR4, c[0x0][0x384] ;  /* 0x00007080ff0477ac */ /* 0x000e240008000800 */
[----:B0-----:R-:W-:-:S13]  /*0ea0*/  ISETP.GE.AND P0, PT, R165, UR4, PT ;  /* 0x00000004a5007c0c */ /* 0x001fda000bf06270 */
[----:B------:R-:W-:Y:S05]  /*0eb0*/  @P0 EXIT ;  /* 0x000000000000094d */ /* 0x000fea0003800000 */
[----:B------:R-:W-:Y:S01]  /*0ec0*/  IMAD.HI.U32 R13, R167, -0x326172a9, RZ ;  /* 0xcd9e8d57a70d7827 */ /* 0x000fe200078e00ff */
[----:B------:R-:W0:Y:S01]  /*0ed0*/  LDCU.64 UR4, c[0x0][0x3e0] ;  /* 0x00007c00ff0477ac */ /* 0x000e220008000a00 */
[----:B------:R-:W-:Y:S02]  /*0ee0*/  LOP3.LUT R169, R169, 0xfffffbff, RZ, 0xc0, !PT ;  /* 0xfffffbffa9a97812 */ /* 0x000fe400078ec0ff */
[----:B------:R-:W-:Y:S01]  /*0ef0*/  IMAD.HI.U32 R15, R170, -0x2daee0ad, RZ ;  /* 0xd2511f53aa0f7827 */ /* 0x000fe200078e00ff */
[----:B------:R-:W-:Y:S01]  /*0f00*/  LOP3.LUT R13, R161, R13, R2, 0x96, !PT ;  /* 0x0000000da10d7212 */ /* 0x000fe200078e9602 */
[----:B------:R-:W1:Y:S01]  /*0f10*/  LDCU UR12, c[0x0][0x388] ;  /* 0x00007100ff0c77ac */ /* 0x000e620008000800 */
[----:B------:R-:W-:Y:S01]  /*0f20*/  LOP3.LUT R162, R162, 0x3, RZ, 0xc0, !PT ;  /* 0x00000003a2a27812 */ /* 0x000fe200078ec0ff */
[----:B------:R-:W-:Y:S01]  /*0f30*/  IMAD R91, R170, -0x2daee0ad, RZ ;  /* 0xd2511f53aa5b7824 */ /* 0x000fe200078e02ff */
[----:B------:R-:W-:Y:S01]  /*0f40*/  LOP3.LUT R15, R15, R3, RZ, 0x3c, !PT ;  /* 0x000000030f0f7212 */ /* 0x000fe200078e3cff */
[----:B------:R-:W-:Y:S01]  /*0f50*/  IMAD R89, R167, -0x326172a9, RZ ;  /* 0xcd9e8d57a7597824 */ /* 0x000fe200078e02ff */
[----:B------:R-:W2:Y:S01]  /*0f60*/  LDCU.U8 UR10, c[0x0][0x410] ;  /* 0x00008200ff0a77ac */ /* 0x000ea20008000000 */
        /* <DEDUP_REMOVED lines=59> */
[----:B0123--:R-:W-:-:S07]  /*1320*/  IMAD R158, R5, -0x2daee0ad, RZ ;  /* 0xd2511f53059e7824 */ /* 0x00ffce00078e02ff */
.L_x_54014:
[----:B------:R-:W-:-:S13]  /*1330*/  LOP3.LUT P1, RZ, R169, 0x400, RZ, 0xc0, !PT ;  /* 0x00000400a9ff7812 */ /* 0x000fda000782c0ff */
[----:B0-234-:R-:W0:Y:S02]  /*1340*/  @P1 LDC.64 R172, c[0x0][0x3e0] ;  /* 0x0000f800ffac1b82 */ /* 0x01de240000000a00 */
[----:B0-----:R-:W-:-:S06]  /*1350*/  @P1 IMAD.WIDE R172, R165, 0x2, R172 ;  /* 0x00000002a5ac1825 */ /* 0x001fcc00078e02ac */
[----:B------:R-:W2:Y:S01]  /*1360*/  @P1 LDG.E.U16 R172, desc[UR6][R172.64] ;  /* 0x00000006acac1981 */ /* 0x000ea2000c1e1500 */
[----:B------:R-:W-:Y:S01]  /*1370*/  IMAD R0, R165, UR12, RZ ;  /* 0x0000000ca5007c24 */ /* 0x000fe2000f8e02ff */
[----:B------:R-:W-:Y:S01]  /*1380*/  ISETP.GE.U32.AND P0, PT, R166, 0x20, PT ;  /* 0x00000020a600780c */ /* 0x000fe20003f06070 */
[----:B------:R-:W-:Y:S01]  /*1390*/  BSSY.RECONVERGENT B0, `(.L_x_53154) ;  /* 0x0000657000007945 */ /* 0x000fe20003800200 */
[----:B------:R-:W0:Y:S01]  /*13a0*/  S2R R157, SR_TID.X ;  /* 0x00000000009d7919 */ /* 0x000e220000002100 */
[----:B------:R-:W-:Y:S02]  /*13b0*/  LOP3.LUT R169, R169, 0xffffff7f, RZ, 0xc0, !PT ;  /* 0xffffff7fa9a97812 */ /* 0x000fe400078ec0ff */
[----:B------:R-:W-:-:S04]  /*13c0*/  SHF.R.S32.HI R171, RZ, 0x1f, R0 ;  /* 0x0000001fffab7819 */ /* 0x000fc80000011400 */
[----:B------:R-:W-:Y:S01]  /*13d0*/  LEA.HI R171, R171, R0, RZ, 0x3 ;  /* 0x00000000abab7211 */ /* 0x000fe200078f18ff */
[----:B------:R-:W-:-:S03]  /*13e0*/  IMAD.MOV.U32 R0, RZ, RZ, 0x3f800000 ;  /* 0x3f800000ff007424 */ /* 0x000fc600078e00ff */
[----:B------:R-:W-:Y:S02]  /*13f0*/  @P0 LOP3.LUT R169, R169, 0x80, RZ, 0xfc, !PT ;  /* 0x00000080a9a90812 */ /* 0x000fe400078efcff */
[----:B0-----:R-:W-:-:S04]  /*1400*/  LOP3.LUT R156, R157, 0x1f, RZ, 0xc0, !PT ;  /* 0x0000001f9d9c7812 */ /* 0x001fc800078ec0ff */
        /* <DEDUP_REMOVED lines=25> */
.L_x_88352:
[----:B------:R-:W-:Y:S05]  /*15a0*/  BRX R184 -0x15b0                                       (*"BRANCH_TARGETS .L_x_88353,.L_x_88354,.L_x_88355"*) ;  /* 0xffffffe8b8947949 */ /* 0x000fea000383ffff */
.L_x_88355:
[----:B------:R-:W-:Y:S01]  /*15b0*/  IADD3 R186, PT, PT, R162, 0x1, RZ ;  /* 0x00000001a2ba7810 */ /* 0x000fe20007ffe0ff */
[----:B------:R-:W-:Y:S02]  /*15c0*/  IMAD.MOV.U32 R168, RZ, RZ, R158 ;  /* 0x000000ffffa87224 */ /* 0x000fe400078e009e */
[----:B------:R-:W-:Y:S01]  /*15d0*/  IMAD.MOV.U32 R187, RZ, RZ, R163 ;  /* 0x000000ffffbb7224 */ /* 0x000fe200078e00a3 */
[----:B------:R-:W-:Y:S06]  /*15e0*/  BRA `(.L_x_53158) ;  /* 0x00000004003c7947 */ /* 0x000fec0003800000 */
.L_x_88353:
[----:B------:R-:W-:Y:S01]  /*15f0*/  MOV R168, R158 ;  /* 0x0000009e00a87202 */ /* 0x000fe20000000f00 */
[----:B------:R-:W-:Y:S02]  /*1600*/  IMAD.MOV.U32 R186, RZ, RZ, 0x3 ;  /* 0x00000003ffba7424 */ /* 0x000fe400078e00ff */
[----:B------:R-:W-:Y:S01]  /*1610*/  IMAD.MOV.U32 R187, RZ, RZ, R164 ;  /* 0x000000ffffbb7224 */ /* 0x000fe200078e00a4 */
[----:B------:R-:W-:Y:S06]  /*1620*/  BRA `(.L_x_53158) ;  /* 0x00000004002c7947 */ /* 0x000fec0003800000 */
.L_x_88354:
        /* <DEDUP_REMOVED lines=13> */
.L_x_53160:
[----:B------:R-:W-:Y:S05]  /*1700*/  BSYNC.RECONVERGENT B2 ;  /* 0x0000000000027941 */ /* 0x000fea0003800200 */
.L_x_53159:
        /* <DEDUP_REMOVED lines=59> */
[----:B------:R-:W-:Y:S01]  /*1ac0*/  MOV R187, R158 ;  /* 0x0000009e00bb7202 */ /* 0x000fe20000000f00 */
[----:B------:R-:W-:-:S07]  /*1ad0*/  IMAD.MOV.U32 R186, RZ, RZ, RZ ;  /* 0x000000ffffba7224 */ /* 0x000fce00078e00ff */
.L_x_53158:
[----:B------:R-:W-:Y:S05]  /*1ae0*/  BSYNC.RECONVERGENT B1 ;  /* 0x0000000000017941 */ /* 0x000fea0003800200 */
.L_x_53157:
        /* <DEDUP_REMOVED lines=13> */
[----:B------:R-:W-:-:S03]  /*1bc0*/  IMAD.MOV.U32 R162, RZ, RZ, R160 ;  /* 0x000000ffffa27224 */ /* 0x000fc600078e00a0 */
        /* <DEDUP_REMOVED lines=13> */
.L_x_53163:
        /* <DEDUP_REMOVED lines=13> */
.L_x_53165:
[----:B------:R-:W-:Y:S05]  /*1d70*/  BSYNC.RECONVERGENT B2 ;  /* 0x0000000000027941 */ /* 0x000fea0003800200 */
.L_x_53164:
        /* <DEDUP_REMOVED lines=18> */
[----:B------:R-:W-:Y:S02]  /*1ea0*/  IADD3 R185, PT, PT, R3, 0x32370b8f, RZ ;  /* 0x32370b8f03b97810 */ /* 0x000fe40007ffe0ff */
        /* <DEDUP_REMOVED lines=17> */
[C---:B------:R-:W-:Y:S02]  /*1fc0*/  IADD3 R185, PT, PT, R2.reuse, -0x4ab325aa, RZ ;  /* 0xb54cda5602b97810 */ /* 0x040fe40007ffe0ff */
        /* <DEDUP_REMOVED lines=24> */
.L_x_53162:
[----:B------:R-:W-:Y:S05]  /*2150*/  BSYNC.RECONVERGENT B1 ;  /* 0x0000000000017941 */ /* 0x000fea0003800200 */
.L_x_53161:
        /* <DEDUP_REMOVED lines=22> */
.L_x_53168:
        /* <DEDUP_REMOVED lines=13> */
.L_x_53170:
[----:B------:R-:W-:Y:S05]  /*2390*/  BSYNC.RECONVERGENT B2 ;  /* 0x0000000000027941 */ /* 0x000fea0003800200 */
.L_x_53169:
        /* <DEDUP_REMOVED lines=8> */
[----:B------:R-:W-:Y:S01]  /*2420*/  IMAD.MOV.U32 R140, RZ, RZ, R168 ;  /* 0x000000ffff8c7224 */ /* 0x000fe200078e00a8 */
[----:B------:R-:W-:Y:S01]  /*2430*/  LOP3.LUT R185, R185, R162, R189, 0x96, !PT ;  /* 0x000000a2b9b97212 */ /* 0x000fe200078e96bd */
[----:B------:R-:W-:-:S04]  /*2440*/  IMAD.WIDE.U32 R162, R163, -0x2daee0ad, RZ ;  /* 0xd2511f53a3a27825 */ /* 0x000fc800078e00ff */
[----:B------:R-:W-:Y:S02]  /*2450*/  VIADD R189, R3, 0x76cf5d0a ;  /* 0x76cf5d0a03bd7836 */ /* 0x000fe40000000000 */
[----:B------:R-:W-:Y:S01]  /*2460*/  IMAD.WIDE.U32 R186, R185, -0x326172a9, RZ ;  /* 0xcd9e8d57b9ba7825 */ /* 0x000fe200078e00ff */
[C---:B------:R-:W-:Y:S02]  /*2470*/  IADD3 R185, PT, PT, R2.reuse, 0x3c6ef372, RZ ;  /* 0x3c6ef37202b97810 */ /* 0x040fe40007ffe0ff */
        /* <DEDUP_REMOVED lines=44> */
[----:B------:R-:W-:-:S03]  /*2740*/  IMAD.MOV.U32 R168, RZ, RZ, R188 ;  /* 0x000000ffffa87224 */ /* 0x000fc600078e00bc */
[----:B------:R-:W-:Y:S01]  /*2750*/  LOP3.LUT R164, R185, R162, R189, 0x96, !PT ;  /* 0x000000a2b9a47212 */ /* 0x000fe200078e96bd */
[----:B------:R-:W-:-:S07]  /*2760*/  HFMA2 R162, -RZ, RZ, 0, 0 ;  /* 0x00000000ffa27431 */ /* 0x000fce00000001ff */
.L_x_53167:
[----:B------:R-:W-:Y:S05]  /*2770*/  BSYNC.RECONVERGENT B1 ;  /* 0x0000000000017941 */ /* 0x000fea0003800200 */
.L_x_53166:
        /* <DEDUP_REMOVED lines=22> */
.L_x_53173:
        /* <DEDUP_REMOVED lines=13> */
.L_x_53175:
[----:B------:R-:W-:Y:S05]  /*29b0*/  BSYNC.RECONVERGENT B2 ;  /* 0x0000000000027941 */ /* 0x000fea0003800200 */
.L_x_53174:
        /* <DEDUP_REMOVED lines=57> */
[----:B------:R-:W-:Y:S02]  /*2d50*/  IMAD.MOV.U32 R160, RZ, RZ, R190 ;  /* 0x000000ffffa07224 */ /* 0x000fe400078e00be */
[----:B------:R-:W-:Y:S01]  /*2d60*/  IMAD.MOV.U32 R168, RZ, RZ, R188 ;  /* 0x000000ffffa87224 */ /* 0x000fe200078e00bc */
[----:B------:R-:W-:Y:S01]  /*2d70*/  LOP3.LUT R164, R185, R162, R189, 0x96, !PT ;  /* 0x000000a2b9a47212 */ /* 0x000fe200078e96bd */
[----:B------:R-:W-:-:S07]  /*2d80*/  IMAD.MOV.U32 R186, RZ, RZ, RZ ;  /* 0x000000ffffba7224 */ /* 0x000fce00078e00ff */
.L_x_53172:
[----:B------:R-:W-:Y:S05]  /*2d90*/  BSYNC.RECONVERGENT B1 ;  /* 0x0000000000017941 */ /* 0x000fea0003800200 */
.L_x_53171:
        /* <DEDUP_REMOVED lines=22> */
.L_x_53178:
        /* <DEDUP_REMOVED lines=13> */
.L_x_53180:
[----:B------:R-:W-:Y:S05]  /*2fd0*/  BSYNC.RECONVERGENT B2 ;  /* 0x0000000000027941 */ /* 0x000fea0003800200 */
.L_x_53179:
        /* <DEDUP_REMOVED lines=43> */
[----:B------:R-:W-:-:S03]  /*3290*/  LOP3.LUT R141, R141, R162, R189, 0x96, !PT ;  /* 0x000000a28d8d7212 */ /* 0x000fc600078e96bd */
[----:B------:R-:W-:Y:S01]  /*32a0*/  VIADD R185, R2, 0xf1bbcdc8 ;  /* 0xf1bbcdc802b97836 */ /* 0x000fe20000000000 */
[----:B------:R-:W-:Y:S01]  /*32b0*/  LOP3.LUT R163, R163, R140, R187, 0x96, !PT ;  /* 0x0000008ca3a37212 */ /* 0x000fe200078e96bb */
[----:B------:R-:W-:Y:S01]  /*32c0*/  IMAD.WIDE.U32 R140, R141, -0x2daee0ad, RZ ;  /* 0xd2511f538d8c7825 */ /* 0x000fe200078e00ff */
[----:B------:R-:W-:-:S03]  /*32d0*/  IADD3 R187, PT, PT, R3, -0x24c28bd8, RZ ;  /* 0xdb3d742803bb7810 */ /* 0x000fc60007ffe0ff */
[----:B------:R-:W-:Y:S01]  /*32e0*/  IMAD.WIDE.U32 R162, R163, -0x326172a9, RZ ;  /* 0xcd9e8d57a3a27825 */ /* 0x000fe200078e00ff */
[----:B------:R-:W-:Y:S02]  /*32f0*/  LOP3.LUT R187, R187, R186, R141, 0x96, !PT ;  /* 0x000000babbbb7212 */ /* 0x000fe400078e968d */
[----:B------:R-:W-:Y:S02]  /*3300*/  IADD3 R141, PT, PT, R3, -0x695add53, RZ ;  /* 0x96a522ad038d7810 */ /* 0x000fe40007ffe0ff */
[----:B------:R-:W-:Y:S01]  /*3310*/  LOP3.LUT R185, R185, R188, R163, 0x96, !PT ;  /* 0x000000bcb9b97212 */ /* 0x000fe200078e96a3 */
[----:B------:R-:W-:-:S04]  /*3320*/  IMAD.WIDE.U32 R188, R187, -0x326172a9, RZ ;  /* 0xcd9e8d57bbbc7825 */ /* 0x000fc800078e00ff */
[----:B------:R-:W-:-:S04]  /*3330*/  IMAD.WIDE.U32 R186, R185, -0x2daee0ad, RZ ;  /* 0xd2511f53b9ba7825 */ /* 0x000fc800078e00ff */
[----:B------:R-:W-:Y:S01]  /*3340*/  VIADD R163, R2, 0x8ff34781 ;  /* 0x8ff3478102a37836 */ /* 0x000fe20000000000 */
[----:B------:R-:W-:Y:S01]  /*3350*/  LOP3.LUT R164, R141, R140, R187, 0x96, !PT ;  /* 0x0000008c8da47212 */ /* 0x000fe200078e96bb */
[----:B------:R-:W-:Y:S01]  /*3360*/  IMAD.MOV.U32 R140, RZ, RZ, R168 ;  /* 0x000000ffff8c7224 */ /* 0x000fe200078e00a8 */
[----:B------:R-:W-:Y:S01]  /*3370*/  MOV R168, R186 ;  /* 0x000000ba00a87202 */ /* 0x000fe20000000f00 */
[----:B------:R-:W-:Y:S01]  /*3380*/  IMAD.MOV.U32 R160, RZ, RZ, R188 ;  /* 0x000000ffffa07224 */ /* 0x000fe200078e00bc */
[----:B------:R-:W-:Y:S01]  /*3390*/  LOP3.LUT R163, R163, R162, R189, 0x96, !PT ;  /* 0x000000a2a3a37212 */ /* 0x000fe200078e96bd */
[----:B------:R-:W-:-:S07]  /*33a0*/  IMAD.MOV.U32 R162, RZ, RZ, RZ ;  /* 0x000000ffffa27224 */ /* 0x000fce00078e00ff */
.L_x_53177:
[----:B------:R-:W-:Y:S05]  /*33b0*/  BSYNC.RECONVERGENT B1 ;  /* 0x0000000000017941 */ /* 0x000fea0003800200 */
.L_x_53176:
        /* <DEDUP_REMOVED lines=22> */
.L_x_53183:
        /* <DEDUP_REMOVED lines=13> */
.L_x_53185:
[----:B------:R-:W-:Y:S05]  /*35f0*/  BSYNC.RECONVERGENT B2 ;  /* 0x0000000000027941 */ /* 0x000fea0003800200 */
.L_x_53184:
        /* <DEDUP_REMOVED lines=55> */
[----:B------:R-:W-:Y:S01]  /*3970*/  HFMA2 R186, -RZ, RZ, 0, 0 ;  /* 0x00000000ffba7431 */ /* 0x000fe200000001ff */
[----:B------:R-:W-:Y:S01]  /*3980*/  MOV R160, R190 ;  /* 0x000000be00a07202 */ /* 0x000fe20000000f00 */
[----:B------:R-:W-:-:S05]  /*3990*/  VIADD R141, R3, 0x96a522ad ;  /* 0x96a522ad038d7836 */ /* 0x000fca0000000000 */
[----:B------:R-:W-:Y:S01]  /*39a0*/  LOP3.LUT R164, R141, R162, R189, 0x96, !PT ;  /* 0x000000a28da47212 */ /* 0x000fe200078e96bd */
[----:B------:R-:W-:Y:S02]  /*39b0*/  IMAD.MOV.U32 R141, RZ, RZ, R168 ;  /* 0x000000ffff8d7224 */ /* 0x000fe400078e00a8 */
[----:B------:R-:W-:-:S07]  /*39c0*/  IMAD.MOV.U32 R168, RZ, RZ, R188 ;  /* 0x000000ffffa87224 */ /* 0x000fce00078e00bc */
.L_x_53182:
[----:B------:R-:W-:Y:S05]  /*39d0*/  BSYNC.RECONVERGENT B1 ;  /* 0x0000000000017941 */ /* 0x000fea0003800200 */
.L_x_53181:
        /* <DEDUP_REMOVED lines=22> */
.L_x_53188:
        /* <DEDUP_REMOVED lines=13> */
.L_x_53190:
[----:B------:R-:W-:Y:S05]  /*3c10*/  BSYNC.RECONVERGENT B2 ;  /* 0x0000000000027941 */ /* 0x000fea0003800200 */
.L_x_53189:
        /* <DEDUP_REMOVED lines=16> */
[----:B------:R-:W-:Y:S01]  /*3d20*/  IADD3 R163, PT, PT, R2, -0x255992d5, RZ ;  /* 0xdaa66d2b02a37810 */ /* 0x000fe20007ffe0ff */
[----:B------:R-:W-:-:S04]  /*3d30*/  IMAD.WIDE.U32 R188, R187, -0x326172a9, RZ ;  /* 0xcd9e8d57bbbc7825 */ /* 0x000fc800078e00ff */
[----:B------:R-:W-:Y:S01]  /*3d40*/  IMAD.WIDE.U32 R186, R185, -0x2daee0ad, RZ ;  /* 0xd2511f53b9ba7825 */ /* 0x000fe200078e00ff */
[----:B------:R-:W-:Y:S02]  /*3d50*/  LOP3.LUT R163, R163, R172, R189, 0x96, !PT ;  /* 0x000000aca3a37212 */ /* 0x000fe400078e96bd */
[----:B------:R-:W-:Y:S02]  /*3d60*/  IADD3 R185, PT, PT, R2, 0x78dde6e4, RZ ;  /* 0x78dde6e402b97810 */ /* 0x000fe40007ffe0ff */
        /* <DEDUP_REMOVED lines=40> */
.L_x_53187:
[----:B------:R-:W-:Y:S05]  /*3ff0*/  BSYNC.RECONVERGENT B1 ;  /* 0x0000000000017941 */ /* 0x000fea0003800200 */
.L_x_53186:
        /* <DEDUP_REMOVED lines=22> */
.L_x_53193:
        /* <DEDUP_REMOVED lines=15> */
.L_x_53195:
[----:B------:R-:W-:Y:S05]  /*4250*/  BSYNC.RECONVERGENT B2 ;  /* 0x0000000000027941 */ /* 0x000fea0003800200 */
.L_x_53194:
        /* <DEDUP_REMOVED lines=61> */
.L_x_53192:
[----:B------:R-:W-:Y:S05]  /*4630*/  BSYNC.RECONVERGENT B1 ;  /* 0x0000000000017941 */ /* 0x000fea0003800200 */
.L_x_53191:
[----:B------:R-:W-:Y:S01]  /*4640*/  I2FP.F32.U32 R173, R172 ;  /* 0x000000ac00ad7245 */ /* 0x000fe20000201000 */
[----:B------:R-:W-:-:S04]  /*4650*/  HADD2.F32 R143, -RZ, R143.H1_H1 ;  /* 0x3000008fff8f7230 */ /* 0x000fc80000004100 */
        /* <DEDUP_REMOVED lines=8> */
.L_x_53156:
        /* <DEDUP_REMOVED lines=16> */
.L_x_53199:
        /* <DEDUP_REMOVED lines=13> */
.L_x_53201:
[----:B------:R-:W-:Y:S05]  /*48b0*/  BSYNC.RECONVERGENT B2 ;  /* 0x0000000000027941 */ /* 0x000fea0003800200 */
.L_x_53200:
[----:B------:R-:W-:Y:S01]  /*48c0*/  IMAD.WIDE.U32 R14, R167, -0x326172a9, RZ ;  /* 0xcd9e8d57a70e7825 */ /* 0x000fe200078e00ff */
[----:B------:R-:W-:Y:S02]  /*48d0*/  LOP3.LUT R172, R159, R13, R3, 0x96, !PT ;  /* 0x0000000d9fac7212 */ /* 0x000fe400078e9603 */
[----:B------:R-:W-:Y:S01]  /*48e0*/  IADD3 R13, PT, PT, R2, -0x61c88647, RZ ;  /* 0x9e3779b9020d7810 */ /* 0x000fe20007ffe0ff */
        /* <DEDUP_REMOVED lines=11> */
[----:B------:R-:W-:Y:S01]  /*49a0*/  VIADD R13, R2, 0xdaa66d2b ;  /* 0xdaa66d2b020d7836 */ /* 0x000fe20000000000 */
[----:B------:R-:W-:Y:S01]  /*49b0*/  LOP3.LUT R163, R163, R172, R15, 0x96, !PT ;  /* 0x000000aca3a37212 */ /* 0x000fe200078e960f */
[----:B------:R-:W-:Y:S02]  /*49c0*/  VIADD R15, R3, 0x32370b8f ;  /* 0x32370b8f030f7836 */ /* 0x000fe40000000000 */
[----:B------:R-:W-:Y:S01]  /*49d0*/  IMAD.WIDE.U32 R172, R171, -0x326172a9, RZ ;  /* 0xcd9e8d57abac7825 */ /* 0x000fe200078e00ff */
[----:B------:R-:W-:-:S03]  /*49e0*/  IADD3 R171, PT, PT, R3, -0x126145ec, RZ ;  /* 0xed9eba1403ab7810 */ /* 0x000fc60007ffe0ff */
[----:B------:R-:W-:Y:S01]  /*49f0*/  IMAD.WIDE.U32 R162, R163, -0x2daee0ad, RZ ;  /* 0xd2511f53a3a27825 */ /* 0x000fe200078e00ff */
[----:B------:R-:W-:-:S04]  /*4a00*/  LOP3.LUT R13, R13, R14, R173, 0x96, !PT ;  /* 0x0000000e0d0d7212 */ /* 0x000fc800078e96ad */
        /* <DEDUP_REMOVED lines=13> */
[----:B------:R-:W-:Y:S02]  /*4ae0*/  VIADD R163, R2, 0xb54cda56 ;  /* 0xb54cda5602a37836 */ /* 0x000fe40000000000 */
[----:B------:R-:W-:-:S04]  /*4af0*/  IMAD.WIDE.U32 R12, R13, -0x2daee0ad, RZ ;  /* 0xd2511f530d0c7825 */ /* 0x000fc800078e00ff */
[----:B------:R-:W-:Y:S01]  /*4b00*/  IMAD.WIDE.U32 R14, R15, -0x326172a9, RZ ;  /* 0xcd9e8d570f0e7825 */ /* 0x000fe200078e00ff */
[----:B------:R-:W-:Y:S02]  /*4b10*/  LOP3.LUT R171, R171, R162, R13, 0x96, !PT ;  /* 0x000000a2abab7212 */ /* 0x000fe400078e960d */
[----:B------:R-:W-:Y:S02]  /*4b20*/  IADD3 R13, PT, PT, R2, 0x5384540f, RZ ;  /* 0x5384540f020d7810 */ /* 0x000fe40007ffe0ff */
        /* <DEDUP_REMOVED lines=11> */
[----:B------:R-:W-:Y:S02]  /*4be0*/  HFMA2 R171, -RZ, RZ, 0, 0 ;  /* 0x00000000ffab7431 */ /* 0x000fe400000001ff */
[----:B------:R-:W-:Y:S01]  /*4bf0*/  VIADD R13, R2, 0x8ff34781 ;  /* 0x8ff34781020d7836 */ /* 0x000fe20000000000 */
[----:B------:R-:W-:Y:S01]  /*4c00*/  LOP3.LUT R172, R163, R172, R15, 0x96, !PT ;  /* 0x000000aca3ac7212 */ /* 0x000fe200078e960f */
[----:B------:R-:W-:Y:S02]  /*4c10*/  VIADD R15, R3, 0x96a522ad ;  /* 0x96a522ad030f7836 */ /* 0x000fe40000000000 */
[----:B------:R-:W-:-:S04]  /*4c20*/  IMAD.WIDE.U32 R162, R162, -0x326172a9, RZ ;  /* 0xcd9e8d57a2a27825 */ /* 0x000fc800078e00ff */
[----:B------:R-:W-:Y:S01]  /*4c30*/  IMAD.WIDE.U32 R172, R172, -0x2daee0ad, RZ ;  /* 0xd2511f53acac7825 */ /* 0x000fe200078e00ff */
[----:B------:R-:W-:Y:S02]  /*4c40*/  LOP3.LUT R163, R13, R14, R163, 0x96, !PT ;  /* 0x0000000e0da37212 */ /* 0x000fe400078e96a3 */
[----:B------:R-:W-:Y:S01]  /*4c50*/  MOV R160, R162 ;  /* 0x000000a200a07202 */ /* 0x000fe20000000f00 */
[----:B------:R-:W-:Y:S01]  /*4c60*/  IMAD.MOV.U32 R168, RZ, RZ, R172 ;  /* 0x000000ffffa87224 */ /* 0x000fe200078e00ac */
[----:B------:R-:W-:Y:S01]  /*4c70*/  LOP3.LUT R164, R15, R12, R173, 0x96, !PT ;  /* 0x0000000c0fa47212 */ /* 0x000fe200078e96ad */
[----:B------:R-:W-:-:S07]  /*4c80*/  IMAD.MOV.U32 R12, RZ, RZ, R158 ;  /* 0x000000ffff0c7224 */ /* 0x000fce00078e009e */
.L_x_53198:
[----:B------:R-:W-:Y:S05]  /*4c90*/  BSYNC.RECONVERGENT B1 ;  /* 0x0000000000017941 */ /* 0x000fea0003800200 */
.L_x_53197:
[----:B------:R-:W0:Y:S01]  /*4ca0*/  LDC R13, c[0x0][0x404] ;  /* 0x00010100ff0d7b82 */ /* 0x000e220000000800 */
[----:B------:R-:W-:Y:S01]  /*4cb0*/  I2FP.F32.U32 R15, R12 ;  /* 0x0000000c000f7245 */ /* 0x000fe20000201000 */
[----:B------:R-:W-:Y:S01]  /*4cc0*/  IMAD.MOV.U32 R12, RZ, RZ, 0x2f800000 ;  /* 0x2f800000ff0c7424 */ /* 0x000fe200078e00ff */
[----:B------:R-:W-:Y:S01]  /*4cd0*/  ISETP.NE.AND P0, PT, R171, 0x1, PT ;  /* 0x00000001ab00780c */ /* 0x000fe20003f05270 */
[----:B------:R-:W-:Y:S01]  /*4ce0*/  BSSY.RECONVERGENT B1, `(.L_x_53202) ;  /* 0x000005f000017945 */ /* 0x000fe20003800200 */
[----:B------:R-:W-:Y:S01]  /*4cf0*/  LOP3.LUT R169, R169, 0xfffffffd, RZ, 0xc0, !PT ;  /* 0xfffffffda9a97812 */ /* 0x000fe200078ec0ff */
[----:B------:R-:W-:Y:S01]  /*4d00*/  FFMA.FTZ R158, R15, R12, 1.1641532182693481445e-10 ;  /* 0x2f0000000f9e7423 */ /* 0x000fe2000001000c */
[----:B-----5:R-:W-:Y:S01]  /*4d10*/  HADD2.F32 R15, -RZ, R140.H0_H0 ;  /* 0x2000008cff0f7230 */ /* 0x020fe20000004100 */
[----:B------:R-:W1:Y:S01]  /*4d20*/  LDC R14, c[0x0][0x408] ;  /* 0x00010200ff0e7b82 */ /* 0x000e620000000800 */
[----:B------:R-:W-:-:S03]  /*4d30*/  IMAD.MOV.U32 R162, RZ, RZ, 0x2 ;  /* 0x00000002ffa27424 */ /* 0x000fc600078e00ff */
[----:B------:R-:W-:Y:S01]  /*4d40*/  FMUL.FTZ R15, R15, R0 ;  /* 0x000000000f0f7220 */ /* 0x000fe20000410000 */
[----:B0-----:R-:W-:Y:S02]  /*4d50*/  FSETP.LE.FTZ.AND P1, PT, R158, R13, PT ;  /* 0x0000000d9e00720b */ /* 0x001fe40003f33000 */
[----:B------:R-:W-:Y:S01]  /*4d60*/  MOV R158, R160 ;  /* 0x000000a0009e7202 */ /* 0x000fe20000000f00 */
[----:B-1----:R-:W-:-:S10]  /*4d70*/  FMUL.FTZ R15, R15, R14 ;  /* 0x0000000e0f0f7220 */ /* 0x002fd40000410000 */
        /* <DEDUP_REMOVED lines=10> */
.L_x_53204:
        /* <DEDUP_REMOVED lines=13> */
.L_x_53206:
[----:B------:R-:W-:Y:S05]  /*4ef0*/  BSYNC.RECONVERGENT B2 ;  /* 0x0000000000027941 */ /* 0x000fea0003800200 */
.L_x_53205:
        /* <DEDUP_REMOVED lines=61> */
.L_x_53203:
[----:B------:R-:W-:Y:S05]  /*52d0*/  BSYNC.RECONVERGENT B1 ;  /* 0x0000000000017941 */ /* 0x000fea0003800200 */
.L_x_53202:
[----:B------:R-:W-:Y:S01]  /*52e0*/  I2FP.F32.U32 R171, R158 ;  /* 0x0000009e00ab7245 */ /* 0x000fe20000201000 */
[----:B------:R-:W-:Y:S01]  /*52f0*/  BSSY.RECONVERGENT B1, `(.L_x_53207) ;  /* 0x000005d000017945 */ /* 0x000fe20003800200 */
[----:B------:R-:W-:Y:S01]  /*5300*/  ISETP.NE.AND P1, PT, R162, 0x1, PT ;  /* 0x00000001a200780c */ /* 0x000fe20003f25270 */
[----:B------:R-:W-:Y:S02]  /*5310*/  IMAD.MOV.U32 R172, RZ, RZ, 0x2 ;  /* 0x00000002ffac7424 */ /* 0x000fe400078e00ff */
[----:B------:R-:W-:Y:S01]  /*5320*/  FFMA.FTZ R158, R171, R12, 1.1641532182693481445e-10 ;  /* 0x2f000000ab9e7423 */ /* 0x000fe2000001000c */
[----:B------:R-:W-:-:S04]  /*5330*/  HADD2.F32 R171, -RZ, R140.H1_H1 ;  /* 0x3000008cffab7230 */ /* 0x000fc80000004100 */
[----:B------:R-:W-:Y:S01]  /*5340*/  FSETP.LE.FTZ.AND P0, PT, R158, R13, PT ;  /* 0x0000000d9e00720b */ /* 0x000fe20003f13000 */
[----:B------:R-:W-:Y:S01]  /*5350*/  FMUL.FTZ R171, R171, R0 ;  /* 0x00000000abab7220 */ /* 0x000fe20000410000 */
[----:B------:R-:W-:-:S03]  /*5360*/  IMAD.MOV.U32 R158, RZ, RZ, R160 ;  /* 0x000000ffff9e7224 */ /* 0x000fc600078e00a0 */
        /* <DEDUP_REMOVED lines=10> */
.L_x_53209:
        /* <DEDUP_REMOVED lines=13> */
.L_x_53211:
[----:B------:R-:W-:Y:S05]  /*54e0*/  BSYNC.RECONVERGENT B2 ;  /* 0x0000000000027941 */ /* 0x000fea0003800200 */
.L_x_53210:
        /* <DEDUP_REMOVED lines=61> */
.L_x_53208:
[----:B------:R-:W-:Y:S05]  /*58c0*/  BSYNC.RECONVERGENT B1 ;  /* 0x0000000000017941 */ /* 0x000fea0003800200 */
.L_x_53207:
[----:B------:R-:W-:Y:S01]  /*58d0*/  I2FP.F32.U32 R171, R158 ;  /* 0x0000009e00ab7245 */ /* 0x000fe20000201000 */
[----:B------:R-:W-:Y:S01]  /*58e0*/  BSSY.RECONVERGENT B1, `(.L_x_53212) ;  /* 0x000005d000017945 */ /* 0x000fe20003800200 */
[----:B------:R-:W-:Y:S01]  /*58f0*/  ISETP.NE.AND P2, PT, R172, 0x1, PT ;  /* 0x00000001ac00780c */ /* 0x000fe20003f45270 */
[----:B------:R-:W-:Y:S02]  /*5900*/  HFMA2 R173, -RZ, RZ, 0, 1.1920928955078125e-07 ;  /* 0x00000002ffad7431 */ /* 0x000fe400000001ff */
[----:B------:R-:W-:Y:S02]  /*5910*/  IMAD.MOV.U32 R162, RZ, RZ, R160 ;  /* 0x000000ffffa27224 */ /* 0x000fe400078e00a0 */
[----:B------:R-:W-:Y:S01]  /*5920*/  FFMA.FTZ R158, R171, R12, 1.1641532182693481445e-10 ;  /* 0x2f000000ab9e7423 */ /* 0x000fe2000001000c */
[----:B------:R-:W-:-:S04]  /*5930*/  HADD2.F32 R171, -RZ, R141.H0_H0 ;  /* 0x2000008dffab7230 */ /* 0x000fc80000004100 */
[----:B------:R-:W-:Y:S01]  /*5940*/  FSETP.LE.FTZ.AND P1, PT, R158, R13, PT ;  /* 0x0000000d9e00720b */ /* 0x000fe20003f33000 */
[----:B------:R-:W-:-:S04]  /*5950*/  FMUL.FTZ R171, R171, R0 ;  /* 0x00000000abab7220 */ /* 0x000fc80000410000 */
        /* <DEDUP_REMOVED lines=10> */
.L_x_53214:
        /* <DEDUP_REMOVED lines=13> */
.L_x_53216:
[----:B------:R-:W-:Y:S05]  /*5ad0*/  BSYNC.RECONVERGENT B2 ;  /* 0x0000000000027941 */ /* 0x000fea0003800200 */
.L_x_53215:
        /* <DEDUP_REMOVED lines=61> */
.L_x_53213:
[----:B------:R-:W-:Y:S05]  /*5eb0*/  BSYNC.RECONVERGENT B1 ;  /* 0x0000000000017941 */ /* 0x000fea0003800200 */
.L_x_53212:
        /* <DEDUP_REMOVED lines=19> */
.L_x_53219:
        /* <DEDUP_REMOVED lines=13> */
.L_x_53221:
[----:B------:R-:W-:Y:S05]  /*60c0*/  BSYNC.RECONVERGENT B2 ;  /* 0x0000000000027941 */ /* 0x000fea0003800200 */
.L_x_53220:
[----:B------:R-:W-:Y:S01]  /*60d0*/  IMAD.WIDE.U32 R172, R167, -0x326172a9, RZ ;  /* 0xcd9e8d57a7ac7825 */ /* 0x000fe200078e00ff */
[----:B------:R-:W-:Y:S02]  /*60e0*/  LOP3.LUT R184, R159, R163, R3, 0x96, !PT ;  /* 0x000000a39fb87212 */ /* 0x000fe400078e9603 */
[----:B------:R-:W-:Y:S01]  /*60f0*/  IADD3 R163, PT, PT, R2, -0x61c88647, RZ ;  /* 0x9e3779b902a37810 */ /* 0x000fe20007ffe0ff */
[----:B------:R-:W-:Y:S01]  /*6100*/  VIADD R171, R3, 0xbb67ae85 ;  /* 0xbb67ae8503ab7836 */ /* 0x000fe20000000000 */
[----:B------:R-:W-:Y:S01]  /*6110*/  LOP3.LUT R174, R161, R173, R2, 0x96, !PT ;  /* 0x000000ada1ae7212 */ /* 0x000fe200078e9602 */
[----:B------:R-:W-:-:S04]  /*6120*/  IMAD.WIDE.U32 R184, R184, -0x326172a9, RZ ;  /* 0xcd9e8d57b8b87825 */ /* 0x000fc800078e00ff */
[----:B------:R-:W-:Y:S01]  /*6130*/  IMAD.WIDE.U32 R174, R174, -0x2daee0ad, RZ ;  /* 0xd2511f53aeae7825 */ /* 0x000fe200078e00ff */
[----:B------:R-:W-:-:S04]  /*6140*/  LOP3.LUT R163, R163, R172, R185, 0x96, !PT ;  /* 0x000000aca3a37212 */ /* 0x000fc800078e96b9 */
        /* <DEDUP_REMOVED lines=53> */
.L_x_53218:
[----:B------:R-:W-:Y:S05]  /*64a0*/  BSYNC.RECONVERGENT B1 ;  /* 0x0000000000017941 */ /* 0x000fea0003800200 */
.L_x_53217:
[----:B------:R-:W-:Y:S01]  /*64b0*/  ISETP.NE.AND P4, PT, R172, 0x1, PT ;  /* 0x00000001ac00780c */ /* 0x000fe20003f85270 */
[----:B------:R-:W-:Y:S01]  /*64c0*/  HADD2.F32 R173, -RZ, R142.H0_H0 ;  /* 0x2000008effad7230 */ /* 0x000fe20000004100 */
[----:B------:R-:W-:Y:S01]  /*64d0*/  I2FP.F32.U32 R171, R162 ;  /* 0x000000a200ab7245 */ /* 0x000fe20000201000 */
[----:B------:R-:W-:Y:S01]  /*64e0*/  BSSY.RECONVERGENT B1, `(.L_x_53222) ;  /* 0x000005b000017945 */ /* 0x000fe20003800200 */
[----:B------:R-:W-:-:S03]  /*64f0*/  IMAD.MOV.U32 R174, RZ, RZ, 0x2 ;  /* 0x00000002ffae7424 */ /* 0x000fc600078e00ff */
[----:B------:R-:W-:Y:S01]  /*6500*/  FFMA.FTZ R162, R171, R12, 1.1641532182693481445e-10 ;  /* 0x2f000000aba27423 */ /* 0x000fe2000001000c */
[----:B------:R-:W-:-:S04]  /*6510*/  FMUL.FTZ R171, R173, R0 ;  /* 0x00000000adab7220 */ /* 0x000fc80000410000 */
[----:B------:R-:W-:Y:S01]  /*6520*/  FSETP.LE.FTZ.AND P3, PT, R162, R13, PT ;  /* 0x0000000da200720b */ /* 0x000fe20003f73000 */
[----:B------:R-:W-:Y:S02]  /*6530*/  IMAD.MOV.U32 R162, RZ, RZ, R160 ;  /* 0x000000ffffa27224 */ /* 0x000fe400078e00a0 */
        /* <DEDUP_REMOVED lines=10> */
.L_x_53224:
        /* <DEDUP_REMOVED lines=13> */
.L_x_53226:
[----:B------:R-:W-:Y:S05]  /*66b0*/  BSYNC.RECONVERGENT B2 ;  /* 0x0000000000027941 */ /* 0x000fea0003800200 */
.L_x_53225:
        /* <DEDUP_REMOVED lines=14> */
[----:B------:R-:W-:Y:S02]  /*67a0*/  IADD3 R163, PT, PT, R2, -0x255992d5, RZ ;  /* 0xdaa66d2b02a37810 */ /* 0x000fe40007ffe0ff */
        /* <DEDUP_REMOVED lines=46> */
.L_x_53223:
[----:B------:R-:W-:Y:S05]  /*6a90*/  BSYNC.RECONVERGENT B1 ;  /* 0x0000000000017941 */ /* 0x000fea0003800200 */
.L_x_53222:
        /* <DEDUP_REMOVED lines=19> */
.L_x_53229:
        /* <DEDUP_REMOVED lines=13> */
.L_x_53231:
[----:B------:R-:W-:Y:S05]  /*6ca0*/  BSYNC.RECONVERGENT B2 ;  /* 0x0000000000027941 */ /* 0x000fea0003800200 */
.L_x_53230:
        /* <DEDUP_REMOVED lines=61> */
.L_x_53228:
[----:B------:R-:W-:Y:S05]  /*7080*/  BSYNC.RECONVERGENT B1 ;  /* 0x0000000000017941 */ /* 0x000fea0003800200 */
.L_x_53227:
[----:B------:R-:W-:Y:S01]  /*7090*/  ISETP.NE.AND P6, PT, R184, 0x1, PT ;  /* 0x00000001b800780c */ /* 0x000fe20003fc5270 */
[----:B------:R-:W-:Y:S01]  /*70a0*/  HADD2.F32 R175, -RZ, R143.H0_H0 ;  /* 0x2000008fffaf7230 */ /* 0x000fe20000004100 */
[----:B------:R-:W-:Y:S01]  /*70b0*/  I2FP.F32.U32 R173, R172 ;  /* 0x000000ac00ad7245 */ /* 0x000fe20000201000 */
[----:B------:R-:W-:Y:S01]  /*70c0*/  BSSY.RECONVERGENT B1, `(.L_x_53232) ;  /* 0x000005d000017945 */ /* 0x000fe20003800200 */
[----:B------:R-:W-:Y:S02]  /*70d0*/  IMAD.MOV.U32 R162, RZ, RZ, 0x2 ;  /* 0x00000002ffa27424 */ /* 0x000fe400078e00ff */
[----:B------:R-:W-:Y:S01]  /*70e0*/  FMUL.FTZ R175, R175, R0 ;  /* 0x00000000afaf7220 */ /* 0x000fe20000410000 */
[----:B------:R-:W-:Y:S01]  /*70f0*/  FFMA.FTZ R174, R173, R12, 1.1641532182693481445e-10 ;  /* 0x2f000000adae7423 */ /* 0x000fe2000001000c */
[----:B------:R-:W-:Y:S02]  /*7100*/  MOV R173, R160 ;  /* 0x000000a000ad7202 */ /* 0x000fe40000000f00 */
        /* <DEDUP_REMOVED lines=11> */
.L_x_53234:
        /* <DEDUP_REMOVED lines=15> */
.L_x_53236:
[----:B------:R-:W-:Y:S05]  /*72b0*/  BSYNC.RECONVERGENT B2 ;  /* 0x0000000000027941 */ /* 0x000fea0003800200 */
.L_x_53235:
        /* <DEDUP_REMOVED lines=61> */
.L_x_53233:
[----:B------:R-:W-:Y:S05]  /*7690*/  BSYNC.RECONVERGENT B1 ;  /* 0x0000000000017941 */ /* 0x000fea0003800200 */
.L_x_53232:
[----:B------:R-:W-:Y:S01]  /*76a0*/  I2FP.F32.U32 R173, R173 ;  /* 0x000000ad00ad7245 */ /* 0x000fe20000201000 */
[----:B------:R-:W-:Y:S01]  /*76b0*/  HADD2.F32 R143, -RZ, R143.H1_H1 ;  /* 0x3000008fff8f7230 */ /* 0x000fe20000004100 */
[----:B------:R-:W-:-:S03]  /*76c0*/  LOP3.LUT P6, RZ, R169, 0x2, RZ, 0xc0, !PT ;  /* 0x00000002a9ff7812 */ /* 0x000fc600078cc0ff */
[----:B------:R-:W-:Y:S01]  /*76d0*/  FFMA.FTZ R174, R173, R12, 1.1641532182693481445e-10 ;  /* 0x2f000000adae7423 */ /* 0x000fe2000001000c */
[----:B------:R-:W-:Y:S01]  /*76e0*/  FMUL.FTZ R143, R143, R0 ;  /* 0x000000008f8f7220 */ /* 0x000fe20000410000 */
[----:B------:R-:W-:Y:S02]  /*76f0*/  FSEL R12, R15, RZ, P6 ;  /* 0x000000ff0f0c7208 */ /* 0x000fe40003000000 */
[----:B------:R-:W-:Y:S01]  /*7700*/  FSEL R15, R141, RZ, P2 ;  /* 0x000000ff8d0f7208 */ /* 0x000fe20001000000 */
[----:B------:R-:W-:Y:S01]  /*7710*/  FMUL.FTZ R143, R143, R14 ;  /* 0x0000000e8f8f7220 */ /* 0x000fe20000410000 */
[----:B------:R-:W-:Y:S02]  /*7720*/  FSETP.GTU.FTZ.AND P6, PT, R174, R13, PT ;  /* 0x0000000dae00720b */ /* 0x000fe40003fdc000 */
[----:B------:R-:W-:Y:S02]  /*7730*/  FSEL R13, R140, RZ, P0 ;  /* 0x000000ff8c0d7208 */ /* 0x000fe40000000000 */
[----:B------:R-:W-:-:S02]  /*7740*/  FSEL R143, R143, RZ, !P6 ;  /* 0x000000ff8f8f7208 */ /* 0x000fc40007000000 */
[----:B------:R-:W-:Y:S02]  /*7750*/  FSEL R141, R142, RZ, P4 ;  /* 0x000000ff8e8d7208 */ /* 0x000fe40002000000 */
[----:B------:R-:W-:Y:S02]  /*7760*/  PLOP3.LUT P6, PT, P6, PT, PT, 0x8, 0x80 ;  /* 0x000000000080781c */ /* 0x000fe400037ce170 */
[----:B------:R-:W-:Y:S02]  /*7770*/  FSEL R14, R158, RZ, P1 ;  /* 0x000000ff9e0e7208 */ /* 0x000fe40000800000 */
[----:B------:R-:W-:Y:S02]  /*7780*/  FSEL R140, R171, RZ, P3 ;  /* 0x000000ffab8c7208 */ /* 0x000fe40001800000 */
[----:B------:R-:W-:-:S07]  /*7790*/  FSEL R142, R172, RZ, P5 ;  /* 0x000000ffac8e7208 */ /* 0x000fce0002800000 */
.L_x_53196:
        /* <DEDUP_REMOVED lines=18> */
[C---:B------:R-:W-:Y:S02]  /*78c0*/  VIADD R168, R156.reuse, 0x20 ;  /* 0x000000209ca87836 */ /* 0x040fe40000000000 */
[----:B-1----:R-:W-:Y:S01]  /*78d0*/  IMAD.WIDE.U32 R174, R156, 0x8, R174 ;  /* 0x000000089cae7825 */ /* 0x002fe200078e00ae */
[----:B------:R0:W-:Y:S04]  /*78e0*/  STG.E.128 desc[UR6][R172.64+0x10], R140 ;  /* 0x0000108cac007986 */ /* 0x0001e8000c101d06 */
[----:B------:R0:W-:Y:S02]  /*78f0*/  STG.E.64 desc[UR6][R174.64], R184 ;  /* 0x000000b8ae007986 */ /* 0x0001e4000c101b06 */
.L_x_53155:
[----:B------:R-:W-:Y:S05]  /*7900*/  BSYNC.RECONVERGENT B0 ;  /* 0x0000000000007941 */ /* 0x000fea0003800200 */
.L_x_53154:
        /* <DEDUP_REMOVED lines=31> */
.L_x_53242:
        /* <DEDUP_REMOVED lines=13> */
.L_x_53244:
[----:B------:R-:W-:Y:S05]  /*7bd0*/  BSYNC.RECONVERGENT B2 ;  /* 0x0000000000027941 */ /* 0x000fea0003800200 */
.L_x_53243:
        /* <DEDUP_REMOVED lines=53> */
[----:B------:R-:W-:-:S03]  /*7f30*/  MOV R185, R158 ;  /* 0x0000009e00b97202 */ /* 0x000fc60000000f00 */
[----:B------:R-:W-:Y:S01]  /*7f40*/  IMAD.WIDE.U32 R186, R171, -0x2daee0ad, RZ ;  /* 0xd2511f53abba7825 */ /* 0x000fe200078e00ff */
[----:B------:R-:W-:Y:S02]  /*7f50*/  IADD3 R171, PT, PT, R3, -0x695add53, RZ ;  /* 0x96a522ad03ab7810 */ /* 0x000fe40007ffe0ff */
[----:B------:R-:W-:Y:S01]  /*7f60*/  LOP3.LUT R163, R163, R184, R189, 0x96, !PT ;  /* 0x000000b8a3a37212 */ /* 0x000fe200078e96bd */
[----:B------:R-:W-:Y:S01]  /*7f70*/  IMAD.MOV.U32 R160, RZ, RZ, R188 ;  /* 0x000000ffffa07224 */ /* 0x000fe200078e00bc */
[----:B------:R-:W-:Y:S01]  /*7f80*/  LOP3.LUT R164, R171, R162, R187, 0x96, !PT ;  /* 0x000000a2aba47212 */ /* 0x000fe200078e96bb */
[----:B------:R-:W-:Y:S02]  /*7f90*/  IMAD.MOV.U32 R184, RZ, RZ, R186 ;  /* 0x000000ffffb87224 */ /* 0x000fe400078e00ba */
[----:B------:R-:W-:-:S07]  /*7fa0*/  IMAD.MOV.U32 R188, RZ, RZ, RZ ;  /* 0x000000ffffbc7224 */ /* 0x000fce00078e00ff */
.L_x_53241:
[----:B------:R-:W-:Y:S05]  /*7fb0*/  BSYNC.RECONVERGENT B1 ;  /* 0x0000000000017941 */ /* 0x000fea0003800200 */
.L_x_53240:
        /* <DEDUP_REMOVED lines=27> */
.L_x_53247:
        /* <DEDUP_REMOVED lines=13> */
.L_x_53249:
[----:B------:R-:W-:Y:S05]  /*8240*/  BSYNC.RECONVERGENT B2 ;  /* 0x0000000000027941 */ /* 0x000fea0003800200 */
.L_x_53248:
        /* <DEDUP_REMOVED lines=61> */
.L_x_53246:
[----:B------:R-:W-:Y:S05]  /*8620*/  BSYNC.RECONVERGENT B1 ;  /* 0x0000000000017941 */ /* 0x000fea0003800200 */
.L_x_53245:
        /* <DEDUP_REMOVED lines=22> */
.L_x_53252:
        /* <DEDUP_REMOVED lines=13> */
.L_x_53254:
[----:B------:R-:W-:Y:S05]  /*8860*/  BSYNC.RECONVERGENT B2 ;  /* 0x0000000000027941 */ /* 0x000fea0003800200 */
.L_x_53253:
[----:B------:R-:W-:Y:S01]  /*8870*/  IMAD.WIDE.U32 R186, R167, -0x326172a9, RZ ;  /* 0xcd9e8d57a7ba7825 */ /* 0x000fe200078e00ff */
[----:B------:R-:W-:-:S03]  /*8880*/  LOP3.LUT R190, R159, R163, R3, 0x96, !PT ;  /* 0x000000a39fbe7212 */ /* 0x000fc600078e9603 */
[----:B------:R-:W-:Y:S01]  /*8890*/  HFMA2 R172, -RZ, RZ, 0, 0 ;  /* 0x00000000ffac7431 */ /* 0x000fe200000001ff */
        /* <DEDUP_REMOVED lines=54> */
[----:B------:R-:W-:Y:S02]  /*8c00*/  MOV R160, R190 ;  /* 0x000000be00a07202 */ /* 0x000fe40000000f00 */
[----:B------:R-:W-:Y:S01]  /*8c10*/  LOP3.LUT R164, R187, R162, R189, 0x96, !PT ;  /* 0x000000a2bba47212 */ /* 0x000fe200078e96bd */
[----:B------:R-:W-:Y:S02]  /*8c20*/  IMAD.MOV.U32 R162, RZ, RZ, R184 ;  /* 0x000000ffffa27224 */ /* 0x000fe400078e00b8 */
[----:B------:R-:W-:-:S07]  /*8c30*/  IMAD.MOV.U32 R184, RZ, RZ, R188 ;  /* 0x000000ffffb87224 */ /* 0x000fce00078e00bc */
.L_x_53251:
[----:B------:R-:W-:Y:S05]  /*8c40*/  BSYNC.RECONVERGENT B1 ;  /* 0x0000000000017941 */ /* 0x000fea0003800200 */
.L_x_53250:
        /* <DEDUP_REMOVED lines=22> */
.L_x_53257:
        /* <DEDUP_REMOVED lines=13> */
.L_x_53259:
[----:B------:R-:W-:Y:S05]  /*8e80*/  BSYNC.RECONVERGENT B2 ;  /* 0x0000000000027941 */ /* 0x000fea0003800200 */
.L_x_53258:
        /* <DEDUP_REMOVED lines=61> */
.L_x_53256:
[----:B------:R-:W-:Y:S05]  /*9260*/  BSYNC.RECONVERGENT B1 ;  /* 0x0000000000017941 */ /* 0x000fea0003800200 */
.L_x_53255:
        /* <DEDUP_REMOVED lines=22> */
.L_x_53262:
        /* <DEDUP_REMOVED lines=13> */
.L_x_53264:
[----:B------:R-:W-:Y:S05]  /*94a0*/  BSYNC.RECONVERGENT B2 ;  /* 0x0000000000027941 */ /* 0x000fea0003800200 */
.L_x_53263:
        /* <DEDUP_REMOVED lines=61> */
.L_x_53261:
[----:B------:R-:W-:Y:S05]  /*9880*/  BSYNC.RECONVERGENT B1 ;  /* 0x0000000000017941 */ /* 0x000fea0003800200 */
.L_x_53260:
        /* <DEDUP_REMOVED lines=22> */
.L_x_53267:
        /* <DEDUP_REMOVED lines=11> */
[----:B------:R-:W-:-:S04]  /*9aa0*/  @P5 IADD3 R160, PT, PT, R159, RZ, RZ ;  /* 0x000000ff9fa05210 */ /* 0x000fc80007ffe0ff */
[----:B------:R-:W-:-:S07]  /*9ab0*/  @!P4 MOV R159, R160 ;  /* 0x000000a0009fc202 */ /* 0x000fce0000000f00 */
.L_x_53269:
[----:B------:R-:W-:Y:S05]  /*9ac0*/  BSYNC.RECONVERGENT B2 ;  /* 0x0000000000027941 */ /* 0x000fea0003800200 */
.L_x_53268:
        /* <DEDUP_REMOVED lines=57> */
[----:B------:R-:W-:Y:S02]  /*9e60*/  LOP3.LUT R164, R173, R162, R187, 0x96, !PT ;  /* 0x000000a2ada47212 */ /* 0x000fe400078e96bb */
[----:B------:R-:W-:Y:S01]  /*9e70*/  MOV R162, R184 ;  /* 0x000000b800a27202 */ /* 0x000fe20000000f00 */
[----:B------:R-:W-:Y:S02]  /*9e80*/  IMAD.MOV.U32 R184, RZ, RZ, R186 ;  /* 0x000000ffffb87224 */ /* 0x000fe400078e00ba */
[----:B------:R-:W-:-:S07]  /*9e90*/  HFMA2 R186, -RZ, RZ, 0, 0 ;  /* 0x00000000ffba7431 */ /* 0x000fce00000001ff */
.L_x_53266:
[----:B------:R-:W-:Y:S05]  /*9ea0*/  BSYNC.RECONVERGENT B1 ;  /* 0x0000000000017941 */ /* 0x000fea0003800200 */
.L_x_53265:
        /* <DEDUP_REMOVED lines=22> */
.L_x_53272:
        /* <DEDUP_REMOVED lines=13> */
.L_x_53274:
[----:B------:R-:W-:Y:S05]  /*a0e0*/  BSYNC.RECONVERGENT B2 ;  /* 0x0000000000027941 */ /* 0x000fea0003800200 */
.L_x_53273:
[----:B------:R-:W-:Y:S01]  /*a0f0*/  IMAD.WIDE.U32 R172, R167, -0x326172a9, RZ ;  /* 0xcd9e8d57a7ac7825 */ /* 0x000fe200078e00ff */
[----:B------:R-:W-:Y:S02]  /*a100*/  LOP3.LUT R188, R159, R163, R3, 0x96, !PT ;  /* 0x000000a39fbc7212 */ /* 0x000fe400078e9603 */
[----:B------:R-:W-:Y:S01]  /*a110*/  IADD3 R163, PT, PT, R2, -0x61c88647, RZ ;  /* 0x9e3779b902a37810 */ /* 0x000fe20007ffe0ff */
[----:B------:R-:W-:Y:S01]  /*a120*/  IMAD.MOV.U32 R174, RZ, RZ, RZ ;  /* 0x000000ffffae7224 */ /* 0x000fe200078e00ff */
        /* <DEDUP_REMOVED lines=52> */
[----:B------:R-:W-:Y:S01]  /*a470*/  MOV R160, R188 ;  /* 0x000000bc00a07202 */ /* 0x000fe20000000f00 */
[----:B------:R-:W-:Y:S02]  /*a480*/  VIADD R173, R3, 0x96a522ad ;  /* 0x96a522ad03ad7836 */ /* 0x000fe40000000000 */
[----:B------:R-:W-:Y:S01]  /*a490*/  IMAD.MOV.U32 R172, RZ, RZ, R184 ;  /* 0x000000ffffac7224 */ /* 0x000fe200078e00b8 */
[----:B------:R-:W-:Y:S02]  /*a4a0*/  MOV R184, R186 ;  /* 0x000000ba00b87202 */ /* 0x000fe40000000f00 */
[----:B------:R-:W-:-:S07]  /*a4b0*/  LOP3.LUT R164, R173, R162, R187, 0x96, !PT ;  /* 0x000000a2ada47212 */ /* 0x000fce00078e96bb */
.L_x_53271:
[----:B------:R-:W-:Y:S05]  /*a4c0*/  BSYNC.RECONVERGENT B1 ;  /* 0x0000000000017941 */ /* 0x000fea0003800200 */
.L_x_53270:
        /* <DEDUP_REMOVED lines=22> */
.L_x_53277:
        /* <DEDUP_REMOVED lines=15> */
.L_x_53279:
[----:B------:R-:W-:Y:S05]  /*a720*/  BSYNC.RECONVERGENT B2 ;  /* 0x0000000000027941 */ /* 0x000fea0003800200 */
.L_x_53278:
        /* <DEDUP_REMOVED lines=56> */
[----:B------:R-:W-:Y:S01]  /*aab0*/  MOV R172, R184 ;  /* 0x000000b800ac7202 */ /* 0x000fe20000000f00 */
[----:B------:R-:W-:Y:S01]  /*aac0*/  IMAD.MOV.U32 R160, RZ, RZ, R188 ;  /* 0x000000ffffa07224 */ /* 0x000fe200078e00bc */
[----:B------:R-:W-:Y:S01]  /*aad0*/  LOP3.LUT R164, R173, R162, R187, 0x96, !PT ;  /* 0x000000a2ada47212 */ /* 0x000fe200078e96bb */
[----:B------:R-:W-:Y:S02]  /*aae0*/  HFMA2 R162, -RZ, RZ, 0, 0 ;  /* 0x00000000ffa27431 */ /* 0x000fe400000001ff */
[----:B------:R-:W-:-:S07]  /*aaf0*/  IMAD.MOV.U32 R184, RZ, RZ, R186 ;  /* 0x000000ffffb87224 */ /* 0x000fce00078e00ba */
.L_x_53276:
[----:B------:R-:W-:Y:S05]  /*ab00*/  BSYNC.RECONVERGENT B1 ;  /* 0x0000000000017941 */ /* 0x000fea0003800200 */
.L_x_53275:
        /* <DEDUP_REMOVED lines=10> */
.L_x_53239:
        /* <DEDUP_REMOVED lines=16> */
.L_x_53283:
        /* <DEDUP_REMOVED lines=13> */
.L_x_53285:
[----:B------:R-:W-:Y:S05]  /*ad80*/  BSYNC.RECONVERGENT B2 ;  /* 0x0000000000027941 */ /* 0x000fea0003800200 */
.L_x_53284:
        /* <DEDUP_REMOVED lines=60> */
.L_x_53282:
[----:B------:R-:W-:Y:S05]  /*b150*/  BSYNC.RECONVERGENT B1 ;  /* 0x0000000000017941 */ /* 0x000fea0003800200 */
.L_x_53281:
        /* <DEDUP_REMOVED lines=8> */
[----:B------:R-:W1:Y:S01]  /*b1e0*/  LDC R10, c[0x0][0x408] ;  /* 0x00010200ff0a7b82 */ /* 0x000e620000000800 */
[----:B-----5:R-:W-:-:S05]  /*b1f0*/  HADD2.F32 R11, -RZ, R172.H0_H0 ;  /* 0x200000acff0b7230 */ /* 0x020fca0000004100 */
        /* <DEDUP_REMOVED lines=14> */
.L_x_53288:
        /* <DEDUP_REMOVED lines=13> */
.L_x_53290:
[----:B------:R-:W-:Y:S05]  /*b3b0*/  BSYNC.RECONVERGENT B2 ;  /* 0x0000000000027941 */ /* 0x000fea0003800200 */
.L_x_53289:
[----:B------:R-:W-:Y:S01]  /*b3c0*/  IMAD.WIDE.U32 R154, R167, -0x326172a9, RZ ;  /* 0xcd9e8d57a79a7825 */ /* 0x000fe200078e00ff */
[----:B------:R-:W-:Y:S02]  /*b3d0*/  LOP3.LUT R186, R159, R153, R3, 0x96, !PT ;  /* 0x000000999fba7212 */ /* 0x000fe400078e9603 */
[----:B------:R-:W-:Y:S02]  /*b3e0*/  IADD3 R153, PT, PT, R2, -0x61c88647, RZ ;  /* 0x9e3779b902997810 */ /* 0x000fe40007ffe0ff */
[----:B------:R-:W-:Y:S01]  /*b3f0*/  LOP3.LUT R162, R161, R155, R2, 0x96, !PT ;  /* 0x0000009ba1a27212 */ /* 0x000fe200078e9602 */
[C---:B------:R-:W-:Y:S01]  /*b400*/  VIADD R155, R3.reuse, 0xbb67ae85 ;  /* 0xbb67ae85039b7836 */ /* 0x040fe20000000000 */
[----:B------:R-:W-:Y:S01]  /*b410*/  IADD3 R171, PT, PT, R3, 0x76cf5d0a, RZ ;  /* 0x76cf5d0a03ab7810 */ /* 0x000fe20007ffe0ff */
[----:B------:R-:W-:-:S04]  /*b420*/  IMAD.WIDE.U32 R186, R186, -0x326172a9, RZ ;  /* 0xcd9e8d57baba7825 */ /* 0x000fc800078e00ff */
[----:B------:R-:W-:Y:S01]  /*b430*/  IMAD.WIDE.U32 R162, R162, -0x2daee0ad, RZ ;  /* 0xd2511f53a2a27825 */ /* 0x000fe200078e00ff */
[----:B------:R-:W-:-:S04]  /*b440*/  LOP3.LUT R153, R153, R154, R187, 0x96, !PT ;  /* 0x0000009a99997212 */ /* 0x000fc800078e96bb */
        /* <DEDUP_REMOVED lines=20> */
[----:B------:R-:W-:Y:S01]  /*b590*/  IMAD.WIDE.U32 R186, R171, -0x326172a9, RZ ;  /* 0xcd9e8d57abba7825 */ /* 0x000fe200078e00ff */
[----:B------:R-:W-:-:S03]  /*b5a0*/  IADD3 R171, PT, PT, R3, 0x646e171e, RZ ;  /* 0x646e171e03ab7810 */ /* 0x000fc60007ffe0ff */
        /* <DEDUP_REMOVED lines=30> */
.L_x_53287:
[----:B------:R-:W-:Y:S05]  /*b790*/  BSYNC.RECONVERGENT B1 ;  /* 0x0000000000017941 */ /* 0x000fea0003800200 */
.L_x_53286:
[----:B------:R-:W-:Y:S01]  /*b7a0*/  I2FP.F32.U32 R153, R152 ;  /* 0x0000009800997245 */ /* 0x000fe20000201000 */
[----:B------:R-:W-:Y:S01]  /*b7b0*/  BSSY.RECONVERGENT B1, `(.L_x_53291) ;  /* 0x000005d000017945 */ /* 0x000fe20003800200 */
[----:B------:R-:W-:Y:S01]  /*b7c0*/  ISETP.NE.AND P1, PT, R154, 0x1, PT ;  /* 0x000000019a00780c */ /* 0x000fe20003f25270 */
[----:B------:R-:W-:Y:S02]  /*b7d0*/  HFMA2 R158, -RZ, RZ, 0, 1.1920928955078125e-07 ;  /* 0x00000002ff9e7431 */ /* 0x000fe400000001ff */
        /* <DEDUP_REMOVED lines=15> */
.L_x_53293:
        /* <DEDUP_REMOVED lines=13> */
.L_x_53295:
[----:B------:R-:W-:Y:S05]  /*b9a0*/  BSYNC.RECONVERGENT B2 ;  /* 0x0000000000027941 */ /* 0x000fea0003800200 */
.L_x_53294:
        /* <DEDUP_REMOVED lines=26> */
[----:B------:R-:W-:Y:S01]  /*bb50*/  LOP3.LUT R171, R171, R186, R155, 0x96, !PT ;  /* 0x000000baabab7212 */ /* 0x000fe200078e969b */
[----:B------:R-:W-:Y:S01]  /*bb60*/  VIADD R155, R2, 0x1715609d ;  /* 0x1715609d029b7836 */ /* 0x000fe20000000000 */
[----:B------:R-:W-:-:S03]  /*bb70*/  LOP3.LUT R153, R153, R188, R163, 0x96, !PT ;  /* 0x000000bc99997212 */ /* 0x000fc600078e96a3 */
        /* <DEDUP_REMOVED lines=29> */
[----:B------:R-:W-:Y:S02]  /*bd50*/  LOP3.LUT R164, R153, R154, R187, 0x96, !PT ;  /* 0x0000009a99a47212 */ /* 0x000fe400078e96bb */
[----:B------:R-:W-:Y:S01]  /*bd60*/  MOV R153, R184 ;  /* 0x000000b800997202 */ /* 0x000fe20000000f00 */
[----:B------:R-:W-:-:S07]  /*bd70*/  IMAD.MOV.U32 R184, RZ, RZ, R186 ;  /* 0x000000ffffb87224 */ /* 0x000fce00078e00ba */
.L_x_53292:
[----:B------:R-:W-:Y:S05]  /*bd80*/  BSYNC.RECONVERGENT B1 ;  /* 0x0000000000017941 */ /* 0x000fea0003800200 */
.L_x_53291:
[----:B------:R-:W-:Y:S01]  /*bd90*/  I2FP.F32.U32 R153, R153 ;  /* 0x0000009900997245 */ /* 0x000fe20000201000 */
[----:B------:R-:W-:Y:S01]  /*bda0*/  BSSY.RECONVERGENT B1, `(.L_x_53296) ;  /* 0x000005d000017945 */ /* 0x000fe20003800200 */
[----:B------:R-:W-:Y:S01]  /*bdb0*/  ISETP.NE.AND P2, PT, R158, 0x1, PT ;  /* 0x000000019e00780c */ /* 0x000fe20003f45270 */
[----:B------:R-:W-:Y:S02]  /*bdc0*/  IMAD.MOV.U32 R162, RZ, RZ, 0x2 ;  /* 0x00000002ffa27424 */ /* 0x000fe400078e00ff */
[----:B------:R-:W-:Y:S01]  /*bdd0*/  FFMA.FTZ R154, R153, R8, 1.1641532182693481445e-10 ;  /* 0x2f000000999a7423 */ /* 0x000fe20000010008 */
[----:B------:R-:W-:-:S04]  /*bde0*/  HADD2.F32 R153, -RZ, R173.H0_H0 ;  /* 0x200000adff997230 */ /* 0x000fc80000004100 */
[----:B------:R-:W-:Y:S01]  /*bdf0*/  FSETP.LE.FTZ.AND P1, PT, R154, R9, PT ;  /* 0x000000099a00720b */ /* 0x000fe20003f33000 */
[----:B------:R-:W-:Y:S01]  /*be00*/  FMUL.FTZ R153, R153, R0 ;  /* 0x0000000099997220 */ /* 0x000fe20000410000 */
[----:B------:R-:W-:-:S03]  /*be10*/  MOV R154, R160 ;  /* 0x000000a0009a7202 */ /* 0x000fc60000000f00 */
[----:B------:R-:W-:Y:S01]  /*be20*/  FMUL.FTZ R153, R153, R10 ;  /* 0x0000000a99997220 */ /* 0x000fe20000410000 */
        /* <DEDUP_REMOVED lines=9> */
.L_x_53298:
        /* <DEDUP_REMOVED lines=13> */
.L_x_53300:
[----:B------:R-:W-:Y:S05]  /*bf90*/  BSYNC.RECONVERGENT B2 ;  /* 0x0000000000027941 */ /* 0x000fea0003800200 */
.L_x_53299:
[----:B------:R-:W-:Y:S01]  /*bfa0*/  IMAD.WIDE.U32 R162, R167, -0x326172a9, RZ ;  /* 0xcd9e8d57a7a27825 */ /* 0x000fe200078e00ff */
[----:B------:R-:W-:Y:S02]  /*bfb0*/  LOP3.LUT R188, R159, R155, R3, 0x96, !PT ;  /* 0x0000009b9fbc7212 */ /* 0x000fe400078e9603 */
[C---:B------:R-:W-:Y:S01]  /*bfc0*/  IADD3 R155, PT, PT, R2.reuse, -0x61c88647, RZ ;  /* 0x9e3779b9029b7810 */ /* 0x040fe20007ffe0ff */
[----:B------:R-:W-:Y:S01]  /*bfd0*/  VIADD R171, R2, 0x3c6ef372 ;  /* 0x3c6ef37202ab7836 */ /* 0x000fe20000000000 */
[----:B------:R-:W-:Y:S01]  /*bfe0*/  LOP3.LUT R186, R161, R163, R2, 0x96, !PT ;  /* 0x000000a3a1ba7212 */ /* 0x000fe200078e9602 */
[C---:B------:R-:W-:Y:S01]  /*bff0*/  VIADD R163, R3.reuse, 0xbb67ae85 ;  /* 0xbb67ae8503a37836 */ /* 0x040fe20000000000 */
[----:B------:R-:W-:Y:S01]  /*c000*/  IADD3 R185, PT, PT, R3, 0x76cf5d0a, RZ ;  /* 0x76cf5d0a03b97810 */ /* 0x000fe20007ffe0ff */
[----:B------:R-:W-:-:S04]  /*c010*/  IMAD.WIDE.U32 R188, R188, -0x326172a9, RZ ;  /* 0xcd9e8d57bcbc7825 */ /* 0x000fc800078e00ff */
[----:B------:R-:W-:Y:S01]  /*c020*/  IMAD.WIDE.U32 R186, R186, -0x2daee0ad, RZ ;  /* 0xd2511f53baba7825 */ /* 0x000fe200078e00ff */
[----:B------:R-:W-:-:S04]  /*c030*/  LOP3.LUT R155, R155, R162, R189, 0x96, !PT ;  /* 0x000000a29b9b7212 */ /* 0x000fc800078e96bd */
[----:B------:R-:W-:Y:S01]  /*c040*/  LOP3.LUT R163, R163, R154, R187, 0x96, !PT ;  /* 0x0000009aa3a37212 */ /* 0x000fe200078e96bb */
        /* <DEDUP_REMOVED lines=46> */
[----:B------:R-:W-:Y:S01]  /*c330*/  IMAD.MOV.U32 R162, RZ, RZ, RZ ;  /* 0x000000ffffa27224 */ /* 0x000fe200078e00ff */
[----:B------:R-:W-:Y:S01]  /*c340*/  LOP3.LUT R164, R155, R154, R187, 0x96, !PT ;  /* 0x0000009a9ba47212 */ /* 0x000fe200078e96bb */
[----:B------:R-:W-:Y:S01]  /*c350*/  IMAD.MOV.U32 R154, RZ, RZ, R184 ;  /* 0x000000ffff9a7224 */ /* 0x000fe200078e00b8 */
[----:B------:R-:W-:-:S07]  /*c360*/  MOV R184, R186 ;  /* 0x000000ba00b87202 */ /* 0x000fce0000000f00 */
.L_x_53297:
[----:B------:R-:W-:Y:S05]  /*c370*/  BSYNC.RECONVERGENT B1 ;  /* 0x0000000000017941 */ /* 0x000fea0003800200 */
.L_x_53296:
[----:B------:R-:W-:Y:S01]  /*c380*/  ISETP.NE.AND P3, PT, R162, 0x1, PT ;  /* 0x00000001a200780c */ /* 0x000fe20003f65270 */
[----:B------:R-:W-:Y:S01]  /*c390*/  HADD2.F32 R173, -RZ, R173.H1_H1 ;  /* 0x300000adffad7230 */ /* 0x000fe20000004100 */
[----:B------:R-:W-:Y:S01]  /*c3a0*/  I2FP.F32.U32 R155, R154 ;  /* 0x0000009a009b7245 */ /* 0x000fe20000201000 */
[----:B------:R-:W-:Y:S01]  /*c3b0*/  BSSY.RECONVERGENT B1, `(.L_x_53301) ;  /* 0x000005b000017945 */ /* 0x000fe20003800200 */
[----:B------:R-:W-:Y:S02]  /*c3c0*/  HFMA2 R172, -RZ, RZ, 0, 1.1920928955078125e-07 ;  /* 0x00000002ffac7431 */ /* 0x000fe400000001ff */
[----:B------:R-:W-:Y:S01]  /*c3d0*/  FMUL.FTZ R173, R173, R0 ;  /* 0x00000000adad7220 */ /* 0x000fe20000410000 */
        /* <DEDUP_REMOVED lines=13> */
.L_x_53303:
        /* <DEDUP_REMOVED lines=13> */
.L_x_53305:
[----:B------:R-:W-:Y:S05]  /*c580*/  BSYNC.RECONVERGENT B2 ;  /* 0x0000000000027941 */ /* 0x000fea0003800200 */
.L_x_53304:
        /* <DEDUP_REMOVED lines=61> */
.L_x_53302:
[----:B------:R-:W-:Y:S05]  /*c960*/  BSYNC.RECONVERGENT B1 ;  /* 0x0000000000017941 */ /* 0x000fea0003800200 */
.L_x_53301:
        /* <DEDUP_REMOVED lines=19> */
.L_x_53308:
        /* <DEDUP_REMOVED lines=13> */
.L_x_53310:
[----:B------:R-:W-:Y:S05]  /*cb70*/  BSYNC.RECONVERGENT B2 ;  /* 0x0000000000027941 */ /* 0x000fea0003800200 */
.L_x_53309:
[----:B------:R-:W-:Y:S01]  /*cb80*/  IMAD.WIDE.U32 R172, R167, -0x326172a9, RZ ;  /* 0xcd9e8d57a7ac7825 */ /* 0x000fe200078e00ff */
[----:B------:R-:W-:Y:S02]  /*cb90*/  LOP3.LUT R188, R159, R163, R3, 0x96, !PT ;  /* 0x000000a39fbc7212 */ /* 0x000fe400078e9603 */
[----:B------:R-:W-:Y:S01]  /*cba0*/  IADD3 R155, PT, PT, R2, -0x61c88647, RZ ;  /* 0x9e3779b9029b7810 */ /* 0x000fe20007ffe0ff */
        /* <DEDUP_REMOVED lines=8> */
[----:B------:R-:W-:Y:S01]  /*cc30*/  IMAD.WIDE.U32 R172, R172, -0x326172a9, RZ ;  /* 0xcd9e8d57acac7825 */ /* 0x000fe200078e00ff */
[----:B------:R-:W-:Y:S02]  /*cc40*/  LOP3.LUT R171, R171, R186, R163, 0x96, !PT ;  /* 0x000000baabab7212 */ /* 0x000fe400078e96a3 */
[C---:B------:R-:W-:Y:S01]  /*cc50*/  IADD3 R163, PT, PT, R2.reuse, -0x255992d5, RZ ;  /* 0xdaa66d2b02a37810 */ /* 0x040fe20007ffe0ff */
        /* <DEDUP_REMOVED lines=47> */
.L_x_53307:
[----:B------:R-:W-:Y:S05]  /*cf50*/  BSYNC.RECONVERGENT B1 ;  /* 0x0000000000017941 */ /* 0x000fea0003800200 */
.L_x_53306:
[----:B------:R-:W-:Y:S01]  /*cf60*/  ISETP.NE.AND P5, PT, R173, 0x1, PT ;  /* 0x00000001ad00780c */ /* 0x000fe20003fa5270 */
[----:B------:R-:W-:Y:S01]  /*cf70*/  HADD2.F32 R171, -RZ, R174.H1_H1 ;  /* 0x300000aeffab7230 */ /* 0x000fe20000004100 */
[----:B------:R-:W-:Y:S01]  /*cf80*/  I2FP.F32.U32 R155, R155 ;  /* 0x0000009b009b7245 */ /* 0x000fe20000201000 */
[----:B------:R-:W-:Y:S01]  /*cf90*/  BSSY.RECONVERGENT B1, `(.L_x_53311) ;  /* 0x000005b000017945 */ /* 0x000fe20003800200 */
[----:B------:R-:W-:Y:S02]  /*cfa0*/  HFMA2 R185, -RZ, RZ, 0, 1.1920928955078125e-07 ;  /* 0x00000002ffb97431 */ /* 0x000fe400000001ff */
[----:B------:R-:W-:Y:S01]  /*cfb0*/  FMUL.FTZ R171, R171, R0 ;  /* 0x00000000abab7220 */ /* 0x000fe20000410000 */
        /* <DEDUP_REMOVED lines=13> */
.L_x_53313:
        /* <DEDUP_REMOVED lines=13> */
.L_x_53315:
[----:B------:R-:W-:Y:S05]  /*d160*/  BSYNC.RECONVERGENT B2 ;  /* 0x0000000000027941 */ /* 0x000fea0003800200 */
.L_x_53314:
        /* <DEDUP_REMOVED lines=53> */
[----:B------:R-:W-:Y:S02]  /*d4c0*/  HFMA2 R185, -RZ, RZ, 0, 0 ;  /* 0x00000000ffb97431 */ /* 0x000fe400000001ff */
[----:B------:R-:W-:Y:S01]  /*d4d0*/  IMAD.WIDE.U32 R186, R155, -0x2daee0ad, RZ ;  /* 0xd2511f539bba7825 */ /* 0x000fe200078e00ff */
[----:B------:R-:W-:Y:S02]  /*d4e0*/  IADD3 R155, PT, PT, R3, -0x695add53, RZ ;  /* 0x96a522ad039b7810 */ /* 0x000fe40007ffe0ff */
[----:B------:R-:W-:Y:S01]  /*d4f0*/  LOP3.LUT R163, R163, R172, R189, 0x96, !PT ;  /* 0x000000aca3a37212 */ /* 0x000fe200078e96bd */
[----:B------:R-:W-:Y:S01]  /*d500*/  IMAD.MOV.U32 R160, RZ, RZ, R188 ;  /* 0x000000ffffa07224 */ /* 0x000fe200078e00bc */
[----:B------:R-:W-:Y:S02]  /*d510*/  LOP3.LUT R164, R155, R162, R187, 0x96, !PT ;  /* 0x000000a29ba47212 */ /* 0x000fe400078e96bb */
[----:B------:R-:W-:Y:S01]  /*d520*/  MOV R155, R184 ;  /* 0x000000b8009b7202 */ /* 0x000fe20000000f00 */
[----:B------:R-:W-:-:S07]  /*d530*/  IMAD.MOV.U32 R184, RZ, RZ, R186 ;  /* 0x000000ffffb87224 */ /* 0x000fce00078e00ba */
.L_x_53312:
[----:B------:R-:W-:Y:S05]  /*d540*/  BSYNC.RECONVERGENT B1 ;  /* 0x0000000000017941 */ /* 0x000fea0003800200 */
.L_x_53311:
        /* <DEDUP_REMOVED lines=19> */
.L_x_53318:
        /* <DEDUP_REMOVED lines=15> */
.L_x_53320:
[----:B------:R-:W-:Y:S05]  /*d770*/  BSYNC.RECONVERGENT B2 ;  /* 0x0000000000027941 */ /* 0x000fea0003800200 */
.L_x_53319:
        /* <DEDUP_REMOVED lines=56> */
[----:B------:R-:W-:-:S05]  /*db00*/  VIADD R155, R3, 0x96a522ad ;  /* 0x96a522ad039b7836 */ /* 0x000fca0000000000 */
[----:B------:R-:W-:Y:S01]  /*db10*/  LOP3.LUT R164, R155, R162, R189, 0x96, !PT ;  /* 0x000000a29ba47212 */ /* 0x000fe200078e96bd */
[----:B------:R-:W-:Y:S01]  /*db20*/  IMAD.MOV.U32 R155, RZ, RZ, R184 ;  /* 0x000000ffff9b7224 */ /* 0x000fe200078e00b8 */
[----:B------:R-:W-:Y:S01]  /*db30*/  MOV R184, R188 ;  /* 0x000000bc00b87202 */ /* 0x000fe20000000f00 */
[----:B------:R-:W-:-:S07]  /*db40*/  IMAD.MOV.U32 R162, RZ, RZ, RZ ;  /* 0x000000ffffa27224 */ /* 0x000fce00078e00ff */
.L_x_53317:
[----:B------:R-:W-:Y:S05]  /*db50*/  BSYNC.RECONVERGENT B1 ;  /* 0x0000000000017941 */ /* 0x000fea0003800200 */
.L_x_53316:
        /* <DEDUP_REMOVED lines=16> */
.L_x_53280:
        /* <DEDUP_REMOVED lines=15> */
[----:B------:R-:W-:-:S02]  /*dd50*/  LOP3.LUT R186, R158, R171, RZ, 0xfc, !PT ;  /* 0x000000ab9eba7212 */ /* 0x000fc400078efcff */
[----:B------:R-:W-:Y:S02]  /*dd60*/  MOV R158, R184 ;  /* 0x000000b8009e7202 */ /* 0x000fe40000000f00 */
[----:B------:R2:W-:Y:S01]  /*dd70*/  STG.E.128 desc[UR6][R172.64], R8 ;  /* 0x00000008ac007986 */ /* 0x0005e2000c101d06 */
[----:B-1----:R-:W-:-:S03]  /*dd80*/  IMAD.WIDE.U32 R174, R168, 0x8, R174 ;  /* 0x00000008a8ae7825 */ /* 0x002fc600078e00ae */
[----:B------:R2:W-:Y:S01]  /*dd90*/  STG.E.128 desc[UR6][R172.64+0x10], R152 ;  /* 0x00001098ac007986 */ /* 0x0005e2000c101d06 */
[----:B------:R-:W-:-:S03]  /*dda0*/  VIADD R168, R168, 0x20 ;  /* 0x00000020a8a87836 */ /* 0x000fc60000000000 */
[----:B------:R2:W-:Y:S04]  /*ddb0*/  STG.E.64 desc[UR6][R174.64], R186 ;  /* 0x000000baae007986 */ /* 0x0005e8000c101b06 */
.L_x_53238:
[----:B------:R-:W-:Y:S05]  /*ddc0*/  BSYNC.RECONVERGENT B0 ;  /* 0x0000000000007941 */ /* 0x000fea0003800200 */
.L_x_53237:
[----:B------:R-:W-:Y:S01]  /*ddd0*/  ISETP.GE.U32.AND P0, PT, R166, 0x60, PT ;  /* 0x00000060a600780c */ /* 0x000fe20003f06070 */
[----:B------:R-:W-:Y:S01]  /*dde0*/  BSSY.RECONVERGENT B0, `(.L_x_53321) ;  /* 0x000064a000007945 */ /* 0x000fe20003800200 */
[----:B------:R-:W-:-:S11]  /*ddf0*/  LOP3.LUT R169, R169, 0xffffdfff, RZ, 0xc0, !PT ;  /* 0xffffdfffa9a97812 */ /* 0x000fd600078ec0ff */
[----:B------:R-:W-:Y:S01]  /*de00*/  @P0 LOP3.LUT R169, R169, 0x2000, RZ, 0xfc, !PT ;  /* 0x00002000a9a90812 */ /* 0x000fe200078efcff */
[----:B------:R-:W-:Y:S06]  /*de10*/  @!P0 BRA `(.L_x_53322) ;  /* 0x0000006400188947 */ /* 0x000fec0003800000 */
[----:B------:R-:W1:Y:S02]  /*de20*/  LDC.64 R4, c[0x0][0x390] ;  /* 0x0000e400ff047b82 */ /* 0x000e640000000a00 */
[----:B-1----:R-:W-:-:S05]  /*de30*/  IMAD.WIDE.U32 R4, R168, 0x10, R4 ;  /* 0x00000010a8047825 */ /* 0x002fca00078e0004 */
[----:B0-2---:R0:W5:Y:S01]  /*de40*/  LDG.E.128 R172, desc[UR6][R4.64] ;  /* 0x0000000604ac7981 */ /* 0x005162000c1e1d00 */
[----:B------:R-:W-:-:S04]  /*de50*/  UISETP.NE.U32.AND UP0, UPT, UR8, URZ, UPT ;  /* 0x000000ff0800728c */ /* 0x000fc8000bf05070 */
[----:B------:R-:W-:-:S09]  /*de60*/  UISETP.NE.AND.EX UP0, UPT, UR9, URZ, UPT, UP0 ;  /* 0x000000ff0900728c */ /* 0x000fd2000bf05300 */
[----:B0-----:R-:W-:Y:S05]  /*de70*/  BRA.U !UP0, `(.L_x_53323) ;  /* 0x00000031087c7547 */ /* 0x001fea000b800000 */
[----:B------:R-:W0:Y:S02]  /*de80*/  LDC.64 R4, c[0x0][0x3a0] ;  /* 0x0000e800ff047b82 */ /* 0x000e240000000a00 */
[----:B0-----:R-:W-:-:S05]  /*de90*/  IMAD.WIDE.U32 R186, R168, 0x20, R4 ;  /* 0x00000020a8ba7825 */ /* 0x001fca00078e0004 */
[----:B------:R0:W5:Y:S04]  /*dea0*/  LDG.E.128 R4, desc[UR6][R186.64] ;  /* 0x00000006ba047981 */ /* 0x000168000c1e1d00 */
[----:B------:R0:W5:Y:S01]  /*deb0*/  LDG.E.128 R148, desc[UR6][R186.64+0x10] ;  /* 0x00001006ba947981 */ /* 0x000162000c1e1d00 */
        /* <DEDUP_REMOVED lines=16> */
.L_x_53326:
        /* <DEDUP_REMOVED lines=13> */
.L_x_53328:
[----:B------:R-:W-:Y:S05]  /*e090*/  BSYNC.RECONVERGENT B2 ;  /* 0x0000000000027941 */ /* 0x000fea0003800200 */
.L_x_53327:
        /* <DEDUP_REMOVED lines=52> */
[----:B------:R-:W-:Y:S01]  /*e3e0*/  IMAD.WIDE.U32 R188, R187, -0x326172a9, RZ ;  /* 0xcd9e8d57bbbc7825 */ /* 0x000fe200078e00ff */
[----:B------:R-:W-:-:S03]  /*e3f0*/  MOV R185, R158 ;  /* 0x0000009e00b97202 */ /* 0x000fc60000000f00 */
[----:B------:R-:W-:Y:S01]  /*e400*/  IMAD.WIDE.U32 R186, R171, -0x2daee0ad, RZ ;  /* 0xd2511f53abba7825 */ /* 0x000fe200078e00ff */
[----:B------:R-:W-:Y:S02]  /*e410*/  LOP3.LUT R163, R163, R184, R189, 0x96, !PT ;  /* 0x000000b8a3a37212 */ /* 0x000fe400078e96bd */
[----:B------:R-:W-:Y:S01]  /*e420*/  MOV R160, R188 ;  /* 0x000000bc00a07202 */ /* 0x000fe20000000f00 */
[----:B------:R-:W-:Y:S02]  /*e430*/  VIADD R171, R3, 0x96a522ad ;  /* 0x96a522ad03ab7836 */ /* 0x000fe40000000000 */
[----:B------:R-:W-:Y:S02]  /*e440*/  IMAD.MOV.U32 R184, RZ, RZ, R186 ;  /* 0x000000ffffb87224 */ /* 0x000fe400078e00ba */
[----:B------:R-:W-:Y:S01]  /*e450*/  IMAD.MOV.U32 R188, RZ, RZ, RZ ;  /* 0x000000ffffbc7224 */ /* 0x000fe200078e00ff */
[----:B------:R-:W-:-:S07]  /*e460*/  LOP3.LUT R164, R171, R162, R187, 0x96, !PT ;  /* 0x000000a2aba47212 */ /* 0x000fce00078e96bb */
.L_x_53325:
[----:B------:R-:W-:Y:S05]  /*e470*/  BSYNC.RECONVERGENT B1 ;  /* 0x0000000000017941 */ /* 0x000fea0003800200 */
.L_x_53324:
        /* <DEDUP_REMOVED lines=27> */
.L_x_53331:
        /* <DEDUP_REMOVED lines=13> */
.L_x_53333:
[----:B------:R-:W-:Y:S05]  /*e700*/  BSYNC.RECONVERGENT B2 ;  /* 0x0000000000027941 */ /* 0x000fea0003800200 */
.L_x_53332:
        /* <DEDUP_REMOVED lines=61> */
.L_x_53330:
[----:B------:R-:W-:Y:S05]  /*eae0*/  BSYNC.RECONVERGENT B1 ;  /* 0x0000000000017941 */ /* 0x000fea0003800200 */
.L_x_53329:
        /* <DEDUP_REMOVED lines=22> */
.L_x_53336:
        /* <DEDUP_REMOVED lines=13> */
.L_x_53338:
[----:B------:R-:W-:Y:S05]  /*ed20*/  BSYNC.RECONVERGENT B2 ;  /* 0x0000000000027941 */ /* 0x000fea0003800200 */
.L_x_53337:
        /* <DEDUP_REMOVED lines=60> */
[----:B------:R-:W-:-:S07]  /*f0f0*/  IMAD.MOV.U32 R184, RZ, RZ, R188 ;  /* 0x000000ffffb87224 */ /* 0x000fce00078e00bc */
.L_x_53335:
[----:B------:R-:W-:Y:S05]  /*f100*/  BSYNC.RECONVERGENT B1 ;  /* 0x0000000000017941 */ /* 0x000fea0003800200 */
.L_x_53334:
        /* <DEDUP_REMOVED lines=22> */
.L_x_53341:
        /* <DEDUP_REMOVED lines=13> */
.L_x_53343:
[----:B------:R-:W-:Y:S05]  /*f340*/  BSYNC.RECONVERGENT B2 ;  /* 0x0000000000027941 */ /* 0x000fea0003800200 */
.L_x_53342:
        /* <DEDUP_REMOVED lines=61> */
.L_x_53340:
[----:B------:R-:W-:Y:S05]  /*f720*/  BSYNC.RECONVERGENT B1 ;  /* 0x0000000000017941 */ /* 0x000fea0003800200 */
.L_x_53339:
        /* <DEDUP_REMOVED lines=22> */
.L_x_53346:
        /* <DEDUP_REMOVED lines=13> */
.L_x_53348:
[----:B------:R-:W-:Y:S05]  /*f960*/  BSYNC.RECONVERGENT B2 ;  /* 0x0000000000027941 */ /* 0x000fea0003800200 */
.L_x_53347:
        /* <DEDUP_REMOVED lines=61> */
.L_x_53345:
[----:B------:R-:W-:Y:S05]  /*fd40*/  BSYNC.RECONVERGENT B1 ;  /* 0x0000000000017941 */ /* 0x000fea0003800200 */
.L_x_53344:
        /* <DEDUP_REMOVED lines=22> */
.L_x_53351:
        /* <DEDUP_REMOVED lines=13> */
.L_x_53353:
[----:B------:R-:W-:Y:S05]  /*ff80*/  BSYNC.RECONVERGENT B2 ;  /* 0x0000000000027941 */ /* 0x000fea0003800200 */
.L_x_53352:
        /* <DEDUP_REMOVED lines=61> */
.L_x_53350:
[----:B------:R-:W-:Y:S05]  /*10360*/  BSYNC.RECONVERGENT B1 ;  /* 0x0000000000017941 */ /* 0x000fea0003800200 */
.L_x_53349:
        /* <DEDUP_REMOVED lines=22> */
.L_x_53356:
        /* <DEDUP_REMOVED lines=13> */
.L_x_53358:
[----:B------:R-:W-:Y:S05]  /*105a0*/  BSYNC.RECONVERGENT B2 ;  /* 0x0000000000027941 */ /* 0x000fea0003800200 */
.L_x_53357:
        /* <DEDUP_REMOVED lines=60> */
[----:B------:R-:W-:-:S07]  /*10970*/  IMAD.MOV.U32 R184, RZ, RZ, R186 ;  /* 0x000000ffffb87224 */ /* 0x000fce00078e00ba */
.L_x_53355:
[----:B------:R-:W-:Y:S05]  /*10980*/  BSYNC.RECONVERGENT B1 ;  /* 0x0000000000017941 */ /* 0x000fea0003800200 */
.L_x_53354:
        /* <DEDUP_REMOVED lines=22> */
.L_x_53361:
        /* <DEDUP_REMOVED lines=15> */
.L_x_53363:
[----:B------:R-:W-:Y:S05]  /*10be0*/  BSYNC.RECONVERGENT B2 ;  /* 0x0000000000027941 */ /* 0x000fea0003800200 */
.L_x_53362:
        /* <DEDUP_REMOVED lines=59> */
[----:B------:R-:W-:Y:S01]  /*10fa0*/  LOP3.LUT R164, R173, R162, R187, 0x96, !PT ;  /* 0x000000a2ada47212 */ /* 0x000fe200078e96bb */
[----:B------:R-:W-:-:S07]  /*10fb0*/  IMAD.MOV.U32 R162, RZ, RZ, RZ ;  /* 0x000000ffffa27224 */ /* 0x000fce00078e00ff */
.L_x_53360:
[----:B------:R-:W-:Y:S05]  /*10fc0*/  BSYNC.RECONVERGENT B1 ;  /* 0x0000000000017941 */ /* 0x000fea0003800200 */
.L_x_53359:
        /* <DEDUP_REMOVED lines=10> */
.L_x_53323:
        /* <DEDUP_REMOVED lines=16> */
.L_x_53367:
        /* <DEDUP_REMOVED lines=13> */
.L_x_53369:
[----:B------:R-:W-:Y:S05]  /*11240*/  BSYNC.RECONVERGENT B2 ;  /* 0x0000000000027941 */ /* 0x000fea0003800200 */
.L_x_53368:
[----:B------:R-:W-:Y:S01]  /*11250*/  IMAD.WIDE.U32 R6, R167, -0x326172a9, RZ ;  /* 0xcd9e8d57a7067825 */ /* 0x000fe200078e00ff */
[----:B------:R-:W-:Y:S02]  /*11260*/  LOP3.LUT R150, R159, R5, R3, 0x96, !PT ;  /* 0x000000059f967212 */ /* 0x000fe400078e9603 */
[----:B------:R-:W-:Y:S02]  /*11270*/  IADD3 R5, PT, PT, R2, -0x61c88647, RZ ;  /* 0x9e3779b902057810 */ /* 0x000fe40007ffe0ff */
        /* <DEDUP_REMOVED lines=48> */
[----:B------:R-:W-:-:S03]  /*11580*/  VIADD R5, R3, 0x96a522ad ;  /* 0x96a522ad03057836 */ /* 0x000fc60000000000 */
[----:B------:R-:W-:Y:S01]  /*11590*/  LOP3.LUT R184, R149, R150, R7, 0x96, !PT ;  /* 0x0000009695b87212 */ /* 0x000fe200078e9607 */
[----:B------:R-:W-:-:S04]  /*115a0*/  IMAD.WIDE.U32 R148, R148, -0x326172a9, RZ ;  /* 0xcd9e8d5794947825 */ /* 0x000fc800078e00ff */
[----:B------:R-:W-:Y:S01]  /*115b0*/  IMAD.WIDE.U32 R184, R184, -0x2daee0ad, RZ ;  /* 0xd2511f53b8b87825 */ /* 0x000fe200078e00ff */
[----:B------:R-:W-:-:S03]  /*115c0*/  LOP3.LUT R163, R163, R6, R149, 0x96, !PT ;  /* 0x00000006a3a37212 */ /* 0x000fc600078e9695 */
[----:B------:R-:W-:Y:S01]  /*115d0*/  HFMA2 R149, -RZ, RZ, 0, 0 ;  /* 0x00000000ff957431 */ /* 0x000fe200000001ff */
[----:B------:R-:W-:Y:S02]  /*115e0*/  MOV R160, R148 ;  /* 0x0000009400a07202 */ /* 0x000fe40000000f00 */
[----:B------:R-:W-:Y:S01]  /*115f0*/  LOP3.LUT R164, R5, R4, R185, 0x96, !PT ;  /* 0x0000000405a47212 */ /* 0x000fe200078e96b9 */
[----:B------:R-:W-:-:S07]  /*11600*/  IMAD.MOV.U32 R4, RZ, RZ, R158 ;  /* 0x000000ffff047224 */ /* 0x000fce00078e009e */
.L_x_53366:
[----:B------:R-:W-:Y:S05]  /*11610*/  BSYNC.RECONVERGENT B1 ;  /* 0x0000000000017941 */ /* 0x000fea0003800200 */
.L_x_53365:
        /* <DEDUP_REMOVED lines=9> */
[----:B------:R-:W-:-:S03]  /*116b0*/  MOV R150, 0x2 ;  /* 0x0000000200967802 */ /* 0x000fc60000000f00 */
[----:B------:R-:W-:Y:S01]  /*116c0*/  FMUL.FTZ R7, R7, R0 ;  /* 0x0000000007077220 */ /* 0x000fe20000410000 */
[----:B0-----:R-:W-:Y:S01]  /*116d0*/  FSETP.LE.FTZ.AND P1, PT, R148, R5, PT ;  /* 0x000000059400720b */ /* 0x001fe20003f33000 */
[----:B------:R-:W-:Y:S02]  /*116e0*/  IMAD.MOV.U32 R148, RZ, RZ, R160 ;  /* 0x000000ffff947224 */ /* 0x000fe400078e00a0 */
[----:B-1----:R-:W-:-:S10]  /*116f0*/  FMUL.FTZ R7, R7, R6 ;  /* 0x0000000607077220 */ /* 0x002fd40000410000 */
        /* <DEDUP_REMOVED lines=10> */
.L_x_53372:
        /* <DEDUP_REMOVED lines=13> */
.L_x_53374:
[----:B------:R-:W-:Y:S05]  /*11870*/  BSYNC.RECONVERGENT B2 ;  /* 0x0000000000027941 */ /* 0x000fea0003800200 */
.L_x_53373:
        /* <DEDUP_REMOVED lines=57> */
[----:B------:R-:W-:Y:S01]  /*11c10*/  IMAD.MOV.U32 R160, RZ, RZ, R162 ;  /* 0x000000ffffa07224 */ /* 0x000fe200078e00a2 */
[----:B------:R-:W-:Y:S02]  /*11c20*/  LOP3.LUT R164, R151, R148, R187, 0x96, !PT ;  /* 0x0000009497a47212 */ /* 0x000fe400078e96bb */
[----:B------:R-:W-:Y:S01]  /*11c30*/  MOV R148, R184 ;  /* 0x000000b800947202 */ /* 0x000fe20000000f00 */
[----:B------:R-:W-:-:S07]  /*11c40*/  IMAD.MOV.U32 R184, RZ, RZ, R186 ;  /* 0x000000ffffb87224 */ /* 0x000fce00078e00ba */
.L_x_53371:
[----:B------:R-:W-:Y:S05]  /*11c50*/  BSYNC.RECONVERGENT B1 ;  /* 0x0000000000017941 */ /* 0x000fea0003800200 */
.L_x_53370:
        /* <DEDUP_REMOVED lines=19> */
.L_x_53377:
        /* <DEDUP_REMOVED lines=13> */
.L_x_53379:
[----:B------:R-:W-:Y:S05]  /*11e60*/  BSYNC.RECONVERGENT B2 ;  /* 0x0000000000027941 */ /* 0x000fea0003800200 */
.L_x_53378:
        /* <DEDUP_REMOVED lines=8> */
[----:B------:R-:W-:-:S03]  /*11ef0*/  LOP3.LUT R149, R149, R162, R189, 0x96, !PT ;  /* 0x000000a295957212 */ /* 0x000fc600078e96bd */
[----:B------:R-:W-:Y:S01]  /*11f00*/  IMAD.MOV.U32 R158, RZ, RZ, RZ ;  /* 0x000000ffff9e7224 */ /* 0x000fe200078e00ff */
        /* <DEDUP_REMOVED lines=49> */
[----:B------:R-:W-:Y:S01]  /*12220*/  IMAD.MOV.U32 R149, RZ, RZ, R184 ;  /* 0x000000ffff957224 */ /* 0x000fe200078e00b8 */
[----:B------:R-:W-:-:S07]  /*12230*/  MOV R184, R186 ;  /* 0x000000ba00b87202 */ /* 0x000fce0000000f00 */
.L_x_53376:
[----:B------:R-:W-:Y:S05]  /*12240*/  BSYNC.RECONVERGENT B1 ;  /* 0x0000000000017941 */ /* 0x000fea0003800200 */
.L_x_53375:
[----:B------:R-:W-:Y:S01]  /*12250*/  ISETP.NE.AND P2, PT, R158, 0x1, PT ;  /* 0x000000019e00780c */ /* 0x000fe20003f45270 */
[----:B------:R-:W-:Y:S01]  /*12260*/  HADD2.F32 R151, -RZ, R173.H0_H0 ;  /* 0x200000adff977230 */ /* 0x000fe20000004100 */
[----:B------:R-:W-:Y:S01]  /*12270*/  I2FP.F32.U32 R149, R149 ;  /* 0x0000009500957245 */ /* 0x000fe20000201000 */
[----:B------:R-:W-:Y:S01]  /*12280*/  BSSY.RECONVERGENT B1, `(.L_x_53380) ;  /* 0x000005b000017945 */ /* 0x000fe20003800200 */
[----:B------:R-:W-:-:S03]  /*12290*/  HFMA2 R162, -RZ, RZ, 0, 1.1920928955078125e-07 ;  /* 0x00000002ffa27431 */ /* 0x000fc600000001ff */
        /* <DEDUP_REMOVED lines=14> */
.L_x_53382:
        /* <DEDUP_REMOVED lines=13> */
.L_x_53384:
[----:B------:R-:W-:Y:S05]  /*12450*/  BSYNC.RECONVERGENT B2 ;  /* 0x0000000000027941 */ /* 0x000fea0003800200 */
.L_x_53383:
[----:B------:R-:W-:Y:S01]  /*12460*/  IMAD.WIDE.U32 R162, R167, -0x326172a9, RZ ;  /* 0xcd9e8d57a7a27825 */ /* 0x000fe200078e00ff */
[----:B------:R-:W-:Y:S02]  /*12470*/  LOP3.LUT R188, R159, R151, R3, 0x96, !PT ;  /* 0x000000979fbc7212 */ /* 0x000fe400078e9603 */
[C---:B------:R-:W-:Y:S01]  /*12480*/  IADD3 R171, PT, PT, R2.reuse, 0x3c6ef372, RZ ;  /* 0x3c6ef37202ab7810 */ /* 0x040fe20007ffe0ff */
        /* <DEDUP_REMOVED lines=53> */
[----:B------:R-:W-:Y:S01]  /*127e0*/  HFMA2 R162, -RZ, RZ, 0, 0 ;  /* 0x00000000ffa27431 */ /* 0x000fe200000001ff */
[----:B------:R-:W-:Y:S01]  /*127f0*/  LOP3.LUT R164, R151, R150, R187, 0x96, !PT ;  /* 0x0000009697a47212 */ /* 0x000fe200078e96bb */
[----:B------:R-:W-:Y:S01]  /*12800*/  IMAD.MOV.U32 R160, RZ, RZ, R188 ;  /* 0x000000ffffa07224 */ /* 0x000fe200078e00bc */
[----:B------:R-:W-:Y:S01]  /*12810*/  MOV R150, R184 ;  /* 0x000000b800967202 */ /* 0x000fe20000000f00 */
[----:B------:R-:W-:-:S07]  /*12820*/  IMAD.MOV.U32 R184, RZ, RZ, R186 ;  /* 0x000000ffffb87224 */ /* 0x000fce00078e00ba */
.L_x_53381:
[----:B------:R-:W-:Y:S05]  /*12830*/  BSYNC.RECONVERGENT B1 ;  /* 0x0000000000017941 */ /* 0x000fea0003800200 */
.L_x_53380:
[----:B------:R-:W-:Y:S01]  /*12840*/  ISETP.NE.AND P3, PT, R162, 0x1, PT ;  /* 0x00000001a200780c */ /* 0x000fe20003f65270 */
[----:B------:R-:W-:Y:S01]  /*12850*/  HADD2.F32 R173, -RZ, R173.H1_H1 ;  /* 0x300000adffad7230 */ /* 0x000fe20000004100 */
        /* <DEDUP_REMOVED lines=17> */
.L_x_53387:
        /* <DEDUP_REMOVED lines=13> */
.L_x_53389:
[----:B------:R-:W-:Y:S05]  /*12a40*/  BSYNC.RECONVERGENT B2 ;  /* 0x0000000000027941 */ /* 0x000fea0003800200 */
.L_x_53388:
        /* <DEDUP_REMOVED lines=61> */
.L_x_53386:
[----:B------:R-:W-:Y:S05]  /*12e20*/  BSYNC.RECONVERGENT B1 ;  /* 0x0000000000017941 */ /* 0x000fea0003800200 */
.L_x_53385:
[----:B------:R-:W-:Y:S01]  /*12e30*/  ISETP.NE.AND P4, PT, R172, 0x1, PT ;  /* 0x00000001ac00780c */ /* 0x000fe20003f85270 */
[----:B------:R-:W-:Y:S01]  /*12e40*/  HADD2.F32 R171, -RZ, R174.H0_H0 ;  /* 0x200000aeffab7230 */ /* 0x000fe20000004100 */
        /* <DEDUP_REMOVED lines=17> */
.L_x_53392:
        /* <DEDUP_REMOVED lines=13> */
.L_x_53394:
[----:B------:R-:W-:Y:S05]  /*13030*/  BSYNC.RECONVERGENT B2 ;  /* 0x0000000000027941 */ /* 0x000fea0003800200 */
.L_x_53393:
        /* <DEDUP_REMOVED lines=51> */
[----:B------:R-:W-:Y:S01]  /*13370*/  LOP3.LUT R151, R151, R188, R173, 0x96, !PT ;  /* 0x000000bc97977212 */ /* 0x000fe200078e96ad */
[----:B------:R-:W-:Y:S02]  /*13380*/  HFMA2 R173, -RZ, RZ, 0, 0 ;  /* 0x00000000ffad7431 */ /* 0x000fe400000001ff */
        /* <DEDUP_REMOVED lines=8> */
.L_x_53391:
[----:B------:R-:W-:Y:S05]  /*13410*/  BSYNC.RECONVERGENT B1 ;  /* 0x0000000000017941 */ /* 0x000fea0003800200 */
.L_x_53390:
        /* <DEDUP_REMOVED lines=19> */
.L_x_53397:
        /* <DEDUP_REMOVED lines=13> */
.L_x_53399:
[----:B------:R-:W-:Y:S05]  /*13620*/  BSYNC.RECONVERGENT B2 ;  /* 0x0000000000027941 */ /* 0x000fea0003800200 */
.L_x_53398:
        /* <DEDUP_REMOVED lines=61> */
.L_x_53396:
[----:B------:R-:W-:Y:S05]  /*13a00*/  BSYNC.RECONVERGENT B1 ;  /* 0x0000000000017941 */ /* 0x000fea0003800200 */
.L_x_53395:
        /* <DEDUP_REMOVED lines=19> */
.L_x_53402:
        /* <DEDUP_REMOVED lines=15> */
.L_x_53404:
[----:B------:R-:W-:Y:S05]  /*13c30*/  BSYNC.RECONVERGENT B2 ;  /* 0x0000000000027941 */ /* 0x000fea0003800200 */
.L_x_53403:
        /* <DEDUP_REMOVED lines=56> */
[----:B------:R-:W-:Y:S01]  /*13fc0*/  IMAD.MOV.U32 R160, RZ, RZ, R190 ;  /* 0x000000ffffa07224 */ /* 0x000fe200078e00be */
[----:B------:R-:W-:Y:S01]  /*13fd0*/  LOP3.LUT R164, R151, R162, R189, 0x96, !PT ;  /* 0x000000a297a47212 */ /* 0x000fe200078e96bd */
[----:B------:R-:W-:Y:S01]  /*13fe0*/  HFMA2 R162, -RZ, RZ, 0, 0 ;  /* 0x00000000ffa27431 */ /* 0x000fe200000001ff */
[----:B------:R-:W-:Y:S01]  /*13ff0*/  MOV R151, R184 ;  /* 0x000000b800977202 */ /* 0x000fe20000000f00 */
[----:B------:R-:W-:-:S07]  /*14000*/  IMAD.MOV.U32 R184, RZ, RZ, R188 ;  /* 0x000000ffffb87224 */ /* 0x000fce00078e00bc */
.L_x_53401:
[----:B------:R-:W-:Y:S05]  /*14010*/  BSYNC.RECONVERGENT B1 ;  /* 0x0000000000017941 */ /* 0x000fea0003800200 */
.L_x_53400:
        /* <DEDUP_REMOVED lines=16> */
.L_x_53364:
        /* <DEDUP_REMOVED lines=12> */
[----:B------:R-:W-:Y:S01]  /*141e0*/  SEL R171, RZ, 0x1, !P6 ;  /* 0x00000001ffab7807 */ /* 0x000fe20007000000 */
[----:B0-----:R-:W-:Y:S01]  /*141f0*/  IMAD.WIDE.U32 R174, R168, 0x20, R172 ;  /* 0x00000020a8ae7825 */ /* 0x001fe200078e00ac */
[----:B------:R-:W-:-:S02]  /*14200*/  LOP3.LUT R173, R188, R185, RZ, 0xfc, !PT ;  /* 0x000000b9bcad7212 */ /* 0x000fc400078efcff */
[----:B------:R-:W-:Y:S01]  /*14210*/  LOP3.LUT R172, R158, R171, RZ, 0xfc, !PT ;  /* 0x000000ab9eac7212 */ /* 0x000fe200078efcff */
[----:B------:R-:W-:Y:S01]  /*14220*/  IMAD.MOV.U32 R158, RZ, RZ, R184 ;  /* 0x000000ffff9e7224 */ /* 0x000fe200078e00b8 */
[----:B------:R3:W-:Y:S01]  /*14230*/  STG.E.128 desc[UR6][R174.64], R4 ;  /* 0x00000004ae007986 */ /* 0x0007e2000c101d06 */
[----:B-1----:R-:W-:-:S03]  /*14240*/  IMAD.WIDE.U32 R186, R168, 0x8, R186 ;  /* 0x00000008a8ba7825 */ /* 0x002fc600078e00ba */
[----:B------:R3:W-:Y:S01]  /*14250*/  STG.E.128 desc[UR6][R174.64+0x10], R148 ;  /* 0x00001094ae007986 */ /* 0x0007e2000c101d06 */
[----:B------:R-:W-:-:S03]  /*14260*/  IADD3 R168, PT, PT, R168, 0x20, RZ ;  /* 0x00000020a8a87810 */ /* 0x000fc60007ffe0ff */
[----:B------:R3:W-:Y:S04]  /*14270*/  STG.E.64 desc[UR6][R186.64], R172 ;  /* 0x000000acba007986 */ /* 0x0007e8000c101b06 */
.L_x_53322:
[----:B------:R-:W-:Y:S05]  /*14280*/  BSYNC.RECONVERGENT B0 ;  /* 0x0000000000007941 */ /* 0x000fea0003800200 */
.L_x_53321:
[----:B------:R-:W-:Y:S01]  /*14290*/  ISETP.GE.U32.AND P0, PT, R166, 0x80, PT ;  /* 0x00000080a600780c */ /* 0x000fe20003f06070 */
[----:B------:R-:W-:Y:S01]  /*142a0*/  BSSY.RECONVERGENT B0, `(.L_x_53405) ;  /* 0x000064a000007945 */ /* 0x000fe20003800200 */
[----:B------:R-:W-:-:S11]  /*142b0*/  LOP3.LUT R169, R169, 0xffffefff, RZ, 0xc0, !PT ;  /* 0xffffefffa9a97812 */ /* 0x000fd600078ec0ff */
[----:B------:R-:W-:Y:S01]  /*142c0*/  @P0 LOP3.LUT R169, R169, 0x1000, RZ, 0xfc, !PT ;  /* 0x00001000a9a90812 */ /* 0x000fe200078efcff */
[----:B------:R-:W-:Y:S06]  /*142d0*/  @!P0 BRA `(.L_x_53406) ;  /* 0x0000006400188947 */ /* 0x000fec0003800000 */
[----:B------:R-:W1:Y:S02]  /*142e0*/  LDC.64 R88, c[0x0][0x390] ;  /* 0x0000e400ff587b82 */ /* 0x000e640000000a00 */
[----:B-1----:R-:W-:-:S05]  /*142f0*/  IMAD.WIDE.U32 R88, R168, 0x10, R88 ;  /* 0x00000010a8587825 */ /* 0x002fca00078e0058 */
[----:B0-23--:R0:W5:Y:S01]  /*14300*/  LDG.E.128 R172, desc[UR6][R88.64] ;  /* 0x0000000658ac7981 */ /* 0x00d162000c1e1d00 */
        /* <DEDUP_REMOVED lines=23> */
.L_x_53410:
        /* <DEDUP_REMOVED lines=13> */
.L_x_53412:
[----:B------:R-:W-:Y:S05]  /*14550*/  BSYNC.RECONVERGENT B2 ;  /* 0x0000000000027941 */ /* 0x000fea0003800200 */
.L_x_53411:
        /* <DEDUP_REMOVED lines=51> */
[----:B------:R-:W-:Y:S01]  /*14890*/  LOP3.LUT R171, R171, R188, R185, 0x96, !PT ;  /* 0x000000bcabab7212 */ /* 0x000fe200078e96b9 */
[----:B------:R-:W-:Y:S02]  /*148a0*/  IMAD.MOV.U32 R185, RZ, RZ, R158 ;  /* 0x000000ffffb97224 */ /* 0x000fe400078e009e */
[----:B------:R-:W-:-:S04]  /*148b0*/  IMAD.WIDE.U32 R188, R187, -0x326172a9, RZ ;  /* 0xcd9e8d57bbbc7825 */ /* 0x000fc800078e00ff */
[----:B------:R-:W-:Y:S01]  /*148c0*/  IMAD.WIDE.U32 R186, R171, -0x2daee0ad, RZ ;  /* 0xd2511f53abba7825 */ /* 0x000fe200078e00ff */
[----:B------:R-:W-:Y:S02]  /*148d0*/  IADD3 R171, PT, PT, R3, -0x695add53, RZ ;  /* 0x96a522ad03ab7810 */ /* 0x000fe40007ffe0ff */
[----:B------:R-:W-:Y:S01]  /*148e0*/  LOP3.LUT R163, R163, R184, R189, 0x96, !PT ;  /* 0x000000b8a3a37212 */ /* 0x000fe200078e96bd */
[----:B------:R-:W-:Y:S02]  /*148f0*/  IMAD.MOV.U32 R160, RZ, RZ, R188 ;  /* 0x000000ffffa07224 */ /* 0x000fe400078e00bc */
[----:B------:R-:W-:Y:S01]  /*14900*/  HFMA2 R188, -RZ, RZ, 0, 0 ;  /* 0x00000000ffbc7431 */ /* 0x000fe200000001ff */
[----:B------:R-:W-:Y:S02]  /*14910*/  LOP3.LUT R164, R171, R162, R187, 0x96, !PT ;  /* 0x000000a2aba47212 */ /* 0x000fe400078e96bb */
[----:B------:R-:W-:-:S07]  /*14920*/  MOV R184, R186 ;  /* 0x000000ba00b87202 */ /* 0x000fce0000000f00 */
.L_x_53409:
[----:B------:R-:W-:Y:S05]  /*14930*/  BSYNC.RECONVERGENT B1 ;  /* 0x0000000000017941 */ /* 0x000fea0003800200 */
.L_x_53408:
        /* <DEDUP_REMOVED lines=27> */
.L_x_53415:
        /* <DEDUP_REMOVED lines=13> */
.L_x_53417:
[----:B------:R-:W-:Y:S05]  /*14bc0*/  BSYNC.RECONVERGENT B2 ;  /* 0x0000000000027941 */ /* 0x000fea0003800200 */
.L_x_53416:
        /* <DEDUP_REMOVED lines=61> */
.L_x_53414:
[----:B------:R-:W-:Y:S05]  /*14fa0*/  BSYNC.RECONVERGENT B1 ;  /* 0x0000000000017941 */ /* 0x000fea0003800200 */
.L_x_53413:
        /* <DEDUP_REMOVED lines=22> */
.L_x_53420:
        /* <DEDUP_REMOVED lines=13> */
.L_x_53422:
[----:B------:R-:W-:Y:S05]  /*151e0*/  BSYNC.RECONVERGENT B2 ;  /* 0x0000000000027941 */ /* 0x000fea0003800200 */
.L_x_53421:
[----:B------:R-:W-:Y:S01]  /*151f0*/  IMAD.WIDE.U32 R186, R167, -0x326172a9, RZ ;  /* 0xcd9e8d57a7ba7825 */ /* 0x000fe200078e00ff */
[----:B------:R-:W-:Y:S02]  /*15200*/  LOP3.LUT R190, R159, R163, R3, 0x96, !PT ;  /* 0x000000a39fbe7212 */ /* 0x000fe400078e9603 */
[----:B------:R-:W-:Y:S01]  /*15210*/  IADD3 R163, PT, PT, R2, -0x61c88647, RZ ;  /* 0x9e3779b902a37810 */ /* 0x000fe20007ffe0ff */
[----:B------:R-:W-:Y:S01]  /*15220*/  IMAD.MOV.U32 R172, RZ, RZ, R184 ;  /* 0x000000ffffac7224 */ /* 0x000fe200078e00b8 */
        /* <DEDUP_REMOVED lines=49> */
[----:B------:R-:W-:-:S04]  /*15540*/  IMAD.WIDE.U32 R190, R191, -0x326172a9, RZ ;  /* 0xcd9e8d57bfbe7825 */ /* 0x000fc800078e00ff */
[----:B------:R-:W-:Y:S01]  /*15550*/  IMAD.WIDE.U32 R188, R189, -0x2daee0ad, RZ ;  /* 0xd2511f53bdbc7825 */ /* 0x000fe200078e00ff */
[----:B------:R-:W-:Y:S02]  /*15560*/  LOP3.LUT R163, R163, R186, R191, 0x96, !PT ;  /* 0x000000baa3a37212 */ /* 0x000fe400078e96bf */
[----:B------:R-:W-:Y:S01]  /*15570*/  MOV R160, R190 ;  /* 0x000000be00a07202 */ /* 0x000fe20000000f00 */
[----:B------:R-:W-:Y:S01]  /*15580*/  VIADD R187, R3, 0x96a522ad ;  /* 0x96a522ad03bb7836 */ /* 0x000fe20000000000 */
[----:B------:R-:W-:Y:S01]  /*15590*/  MOV R184, R188 ;  /* 0x000000bc00b87202 */ /* 0x000fe20000000f00 */
[----:B------:R-:W-:-:S03]  /*155a0*/  IMAD.MOV.U32 R188, RZ, RZ, RZ ;  /* 0x000000ffffbc7224 */ /* 0x000fc600078e00ff */
[----:B------:R-:W-:-:S07]  /*155b0*/  LOP3.LUT R164, R187, R162, R189, 0x96, !PT ;  /* 0x000000a2bba47212 */ /* 0x000fce00078e96bd */
.L_x_53419:
[----:B------:R-:W-:Y:S05]  /*155c0*/  BSYNC.RECONVERGENT B1 ;  /* 0x0000000000017941 */ /* 0x000fea0003800200 */
.L_x_53418:
        /* <DEDUP_REMOVED lines=22> */
.L_x_53425:
        /* <DEDUP_REMOVED lines=13> */
.L_x_53427:
[----:B------:R-:W-:Y:S05]  /*15800*/  BSYNC.RECONVERGENT B2 ;  /* 0x0000000000027941 */ /* 0x000fea0003800200 */
.L_x_53426:
        /* <DEDUP_REMOVED lines=61> */
.L_x_53424:
[----:B------:R-:W-:Y:S05]  /*15be0*/  BSYNC.RECONVERGENT B1 ;  /* 0x0000000000017941 */ /* 0x000fea0003800200 */
.L_x_53423:
        /* <DEDUP_REMOVED lines=22> */
.L_x_53430:
        /* <DEDUP_REMOVED lines=13> */
.L_x_53432:
[----:B------:R-:W-:Y:S05]  /*15e20*/  BSYNC.RECONVERGENT B2 ;  /* 0x0000000000027941 */ /* 0x000fea0003800200 */
.L_x_53431:
        /* <DEDUP_REMOVED lines=61> */
.L_x_53429:
[----:B------:R-:W-:Y:S05]  /*16200*/  BSYNC.RECONVERGENT B1 ;  /* 0x0000000000017941 */ /* 0x000fea0003800200 */
.L_x_53428:
        /* <DEDUP_REMOVED lines=22> */
.L_x_53435:
        /* <DEDUP_REMOVED lines=13> */
.L_x_53437:
[----:B------:R-:W-:Y:S05]  /*16440*/  BSYNC.RECONVERGENT B2 ;  /* 0x0000000000027941 */ /* 0x000fea0003800200 */
.L_x_53436:
        /* <DEDUP_REMOVED lines=61> */
.L_x_53434:
[----:B------:R-:W-:Y:S05]  /*16820*/  BSYNC.RECONVERGENT B1 ;  /* 0x0000000000017941 */ /* 0x000fea0003800200 */
.L_x_53433:
        /* <DEDUP_REMOVED lines=22> */
.L_x_53440:
        /* <DEDUP_REMOVED lines=13> */
.L_x_53442:
[----:B------:R-:W-:Y:S05]  /*16a60*/  BSYNC.RECONVERGENT B2 ;  /* 0x0000000000027941 */ /* 0x000fea0003800200 */
.L_x_53441:
        /* <DEDUP_REMOVED lines=61> */
.L_x_53439:
[----:B------:R-:W-:Y:S05]  /*16e40*/  BSYNC.RECONVERGENT B1 ;  /* 0x0000000000017941 */ /* 0x000fea0003800200 */
.L_x_53438:
        /* <DEDUP_REMOVED lines=22> */
.L_x_53445:
        /* <DEDUP_REMOVED lines=15> */
.L_x_53447:
[----:B------:R-:W-:Y:S05]  /*170a0*/  BSYNC.RECONVERGENT B2 ;  /* 0x0000000000027941 */ /* 0x000fea0003800200 */
.L_x_53446:
        /* <DEDUP_REMOVED lines=61> */
.L_x_53444:
[----:B------:R-:W-:Y:S05]  /*17480*/  BSYNC.RECONVERGENT B1 ;  /* 0x0000000000017941 */ /* 0x000fea0003800200 */
.L_x_53443:
        /* <DEDUP_REMOVED lines=10> */
.L_x_53407:
        /* <DEDUP_REMOVED lines=16> */
.L_x_53451:
        /* <DEDUP_REMOVED lines=13> */
.L_x_53453:
[----:B------:R-:W-:Y:S05]  /*17700*/  BSYNC.RECONVERGENT B2 ;  /* 0x0000000000027941 */ /* 0x000fea0003800200 */
.L_x_53452:
        /* <DEDUP_REMOVED lines=60> */
.L_x_53450:
[----:B------:R-:W-:Y:S05]  /*17ad0*/  BSYNC.RECONVERGENT B1 ;  /* 0x0000000000017941 */ /* 0x000fea0003800200 */
.L_x_53449:
        /* <DEDUP_REMOVED lines=24> */
.L_x_53456:
        /* <DEDUP_REMOVED lines=13> */
.L_x_53458:
[----:B------:R-:W-:Y:S05]  /*17d30*/  BSYNC.RECONVERGENT B2 ;  /* 0x0000000000027941 */ /* 0x000fea0003800200 */
.L_x_53457:
        /* <DEDUP_REMOVED lines=61> */
.L_x_53455:
[----:B------:R-:W-:Y:S05]  /*18110*/  BSYNC.RECONVERGENT B1 ;  /* 0x0000000000017941 */ /* 0x000fea0003800200 */
.L_x_53454:
        /* <DEDUP_REMOVED lines=19> */
.L_x_53461:
        /* <DEDUP_REMOVED lines=13> */
.L_x_53463:
[----:B------:R-:W-:Y:S05]  /*18320*/  BSYNC.RECONVERGENT B2 ;  /* 0x0000000000027941 */ /* 0x000fea0003800200 */
.L_x_53462:
        /* <DEDUP_REMOVED lines=61> */
.L_x_53460:
[----:B------:R-:W-:Y:S05]  /*18700*/  BSYNC.RECONVERGENT B1 ;  /* 0x0000000000017941 */ /* 0x000fea0003800200 */
.L_x_53459:
[----:B------:R-:W-:Y:S01]  /*18710*/  ISETP.NE.AND P2, PT, R158, 0x1, PT ;  /* 0x000000019e00780c */ /* 0x000fe20003f45270 */
[----:B------:R-:W-:Y:S01]  /*18720*/  HADD2.F32 R147, -RZ, R173.H0_H0 ;  /* 0x200000adff937230 */ /* 0x000fe20000004100 */
[----:B------:R-:W-:Y:S01]  /*18730*/  I2FP.F32.U32 R145, R145 ;  /* 0x0000009100917245 */ /* 0x000fe20000201000 */
[----:B------:R-:W-:Y:S01]  /*18740*/  BSSY.RECONVERGENT B1, `(.L_x_53464) ;  /* 0x000005b000017945 */ /* 0x000fe20003800200 */
[----:B------:R-:W-:-:S03]  /*18750*/  IMAD.MOV.U32 R162, RZ, RZ, 0x2 ;  /* 0x00000002ffa27424 */ /* 0x000fc600078e00ff */
[----:B------:R-:W-:Y:S01]  /*18760*/  FFMA.FTZ R146, R145, R88, 1.1641532182693481445e-10 ;  /* 0x2f00000091927423 */ /* 0x000fe20000010058 */
[----:B------:R-:W-:Y:S01]  /*18770*/  FMUL.FTZ R145, R147, R0 ;  /* 0x0000000093917220 */ /* 0x000fe20000410000 */
[----:B------:R-:W-:-:S03]  /*18780*/  MOV R147, R160 ;  /* 0x000000a000937202 */ /* 0x000fc60000000f00 */
        /* <DEDUP_REMOVED lines=11> */
.L_x_53466:
        /* <DEDUP_REMOVED lines=13> */
.L_x_53468:
[----:B------:R-:W-:Y:S05]  /*18910*/  BSYNC.RECONVERGENT B2 ;  /* 0x0000000000027941 */ /* 0x000fea0003800200 */
.L_x_53467:
        /* <DEDUP_REMOVED lines=61> */
.L_x_53465:
[----:B------:R-:W-:Y:S05]  /*18cf0*/  BSYNC.RECONVERGENT B1 ;  /* 0x0000000000017941 */ /* 0x000fea0003800200 */
.L_x_53464:
        /* <DEDUP_REMOVED lines=19> */
.L_x_53471:
        /* <DEDUP_REMOVED lines=13> */
.L_x_53473:
[----:B------:R-:W-:Y:S05]  /*18f00*/  BSYNC.RECONVERGENT B2 ;  /* 0x0000000000027941 */ /* 0x000fea0003800200 */
.L_x_53472:
        /* <DEDUP_REMOVED lines=61> */
.L_x_53470:
[----:B------:R-:W-:Y:S05]  /*192e0*/  BSYNC.RECONVERGENT B1 ;  /* 0x0000000000017941 */ /* 0x000fea0003800200 */
.L_x_53469:
        /* <DEDUP_REMOVED lines=19> */
.L_x_53476:
        /* <DEDUP_REMOVED lines=13> */
.L_x_53478:
[----:B------:R-:W-:Y:S05]  /*194f0*/  BSYNC.RECONVERGENT B2 ;  /* 0x0000000000027941 */ /* 0x000fea0003800200 */
.L_x_53477:
        /* <DEDUP_REMOVED lines=61> */
.L_x_53475:
[----:B------:R-:W-:Y:S05]  /*198d0*/  BSYNC.RECONVERGENT B1 ;  /* 0x0000000000017941 */ /* 0x000fea0003800200 */
.L_x_53474:
        /* <DEDUP_REMOVED lines=19> */
.L_x_53481:
        /* <DEDUP_REMOVED lines=13> */
.L_x_53483:
[----:B------:R-:W-:Y:S05]  /*19ae0*/  BSYNC.RECONVERGENT B2 ;  /* 0x0000000000027941 */ /* 0x000fea0003800200 */
.L_x_53482:
        /* <DEDUP_REMOVED lines=61> */
.L_x_53480:
[----:B------:R-:W-:Y:S05]  /*19ec0*/  BSYNC.RECONVERGENT B1 ;  /* 0x0000000000017941 */ /* 0x000fea0003800200 */
.L_x_53479:
        /* <DEDUP_REMOVED lines=19> */
.L_x_53486:
        /* <DEDUP_REMOVED lines=15> */
.L_x_53488:
[----:B------:R-:W-:Y:S05]  /*1a0f0*/  BSYNC.RECONVERGENT B2 ;  /* 0x0000000000027941 */ /* 0x000fea0003800200 */
.L_x_53487:
        /* <DEDUP_REMOVED lines=61> */
.L_x_53485:
[----:B------:R-:W-:Y:S05]  /*1a4d0*/  BSYNC.RECONVERGENT B1 ;  /* 0x0000000000017941 */ /* 0x000fea0003800200 */
.L_x_53484:
        /* <DEDUP_REMOVED lines=16> */
.L_x_53448:
        /* <DEDUP_REMOVED lines=15> */
[----:B------:R-:W-:Y:S02]  /*1a6d0*/  LOP3.LUT R172, R158, R171, RZ, 0xfc, !PT ;  /* 0x000000ab9eac7212 */ /* 0x000fe400078efcff */
[----:B------:R4:W-:Y:S01]  /*1a6e0*/  STG.E.128 desc[UR6][R174.64], R88 ;  /* 0x00000058ae007986 */ /* 0x0009e2000c101d06 */
[----:B------:R-:W-:Y:S01]  /*1a6f0*/  MOV R158, R184 ;  /* 0x000000b8009e7202 */ /* 0x000fe20000000f00 */
[C---:B-1----:R-:W-:Y:S02]  /*1a700*/  IMAD.WIDE.U32 R186, R168.reuse, 0x8, R186 ;  /* 0x00000008a8ba7825 */ /* 0x042fe400078e00ba */
[----:B------:R4:W-:Y:S02]  /*1a710*/  STG.E.128 desc[UR6][R174.64+0x10], R144 ;  /* 0x00001090ae007986 */ /* 0x0009e4000c101d06 */
[----:B------:R-:W-:Y:S02]  /*1a720*/  VIADD R168, R168, 0x20 ;  /* 0x00000020a8a87836 */ /* 0x000fe40000000000 */
[----:B------:R4:W-:Y:S05]  /*1a730*/  STG.E.64 desc[UR6][R186.64], R172 ;  /* 0x000000acba007986 */ /* 0x0009ea000c101b06 */
.L_x_53406:
[----:B------:R-:W-:Y:S05]  /*1a740*/  BSYNC.RECONVERGENT B0 ;  /* 0x0000000000007941 */ /* 0x000fea0003800200 */
.L_x_53405:
        /* <DEDUP_REMOVED lines=31> */
.L_x_53494:
        /* <DEDUP_REMOVED lines=13> */
.L_x_53496:
[----:B------:R-:W-:Y:S05]  /*1aa10*/  BSYNC.RECONVERGENT B2 ;  /* 0x0000000000027941 */ /* 0x000fea0003800200 */
.L_x_53495:
        /* <DEDUP_REMOVED lines=61> */
.L_x_53493:
[----:B------:R-:W-:Y:S05]  /*1adf0*/  BSYNC.RECONVERGENT B1 ;  /* 0x0000000000017941 */ /* 0x000fea0003800200 */
.L_x_53492:
        /* <DEDUP_REMOVED lines=12> */
[----:B------:R-:W-:Y:S02]  /*1aec0*/  MOV R162, R160 ;  /* 0x000000a000a27202 */ /* 0x000fe40000000f00 */
        /* <DEDUP_REMOVED lines=14> */
.L_x_53499:
        /* <DEDUP_REMOVED lines=13> */
.L_x_53501:
[----:B------:R-:W-:Y:S05]  /*1b080*/  BSYNC.RECONVERGENT B2 ;  /* 0x0000000000027941 */ /* 0x000fea0003800200 */
.L_x_53500:
        /* <DEDUP_REMOVED lines=61> */
.L_x_53498:
[----:B------:R-:W-:Y:S05]  /*1b460*/  BSYNC.RECONVERGENT B1 ;  /* 0x0000000000017941 */ /* 0x000fea0003800200 */
.L_x_53497:
        /* <DEDUP_REMOVED lines=22> */
.L_x_53504:
        /* <DEDUP_REMOVED lines=13> */
.L_x_53506:
[----:B------:R-:W-:Y:S05]  /*1b6a0*/  BSYNC.RECONVERGENT B2 ;  /* 0x0000000000027941 */ /* 0x000fea0003800200 */
.L_x_53505:
        /* <DEDUP_REMOVED lines=57> */
[----:B------:R-:W-:Y:S02]  /*1ba40*/  IMAD.MOV.U32 R184, RZ, RZ, R188 ;  /* 0x000000ffffb87224 */ /* 0x000fe400078e00bc */
[----:B------:R-:W-:Y:S02]  /*1ba50*/  HFMA2 R188, -RZ, RZ, 0, 0 ;  /* 0x00000000ffbc7431 */ /* 0x000fe400000001ff */
[----:B------:R-:W-:Y:S01]  /*1ba60*/  IMAD.MOV.U32 R160, RZ, RZ, R190 ;  /* 0x000000ffffa07224 */ /* 0x000fe200078e00be */
[----:B------:R-:W-:-:S07]  /*1ba70*/  LOP3.LUT R164, R187, R162, R189, 0x96, !PT ;  /* 0x000000a2bba47212 */ /* 0x000fce00078e96bd */
.L_x_53503:
[----:B------:R-:W-:Y:S05]  /*1ba80*/  BSYNC.RECONVERGENT B1 ;  /* 0x0000000000017941 */ /* 0x000fea0003800200 */
.L_x_53502:
        /* <DEDUP_REMOVED lines=22> */
.L_x_53509:
        /* <DEDUP_REMOVED lines=13> */
.L_x_53511:
[----:B------:R-:W-:Y:S05]  /*1bcc0*/  BSYNC.RECONVERGENT B2 ;  /* 0x0000000000027941 */ /* 0x000fea0003800200 */
.L_x_53510:
        /* <DEDUP_REMOVED lines=61> */
.L_x_53508:
[----:B------:R-:W-:Y:S05]  /*1c0a0*/  BSYNC.RECONVERGENT B1 ;  /* 0x0000000000017941 */ /* 0x000fea0003800200 */
.L_x_53507:
        /* <DEDUP_REMOVED lines=22> */
.L_x_53514:
        /* <DEDUP_REMOVED lines=13> */
.L_x_53516:
[----:B------:R-:W-:Y:S05]  /*1c2e0*/  BSYNC.RECONVERGENT B2 ;  /* 0x0000000000027941 */ /* 0x000fea0003800200 */
.L_x_53515:
        /* <DEDUP_REMOVED lines=61> */
.L_x_53513:
[----:B------:R-:W-:Y:S05]  /*1c6c0*/  BSYNC.RECONVERGENT B1 ;  /* 0x0000000000017941 */ /* 0x000fea0003800200 */
.L_x_53512:
        /* <DEDUP_REMOVED lines=22> */
.L_x_53519:
        /* <DEDUP_REMOVED lines=13> */
.L_x_53521:
[----:B------:R-:W-:Y:S05]  /*1c900*/  BSYNC.RECONVERGENT B2 ;  /* 0x0000000000027941 */ /* 0x000fea0003800200 */
.L_x_53520:
        /* <DEDUP_REMOVED lines=61> */
.L_x_53518:
[----:B------:R-:W-:Y:S05]  /*1cce0*/  BSYNC.RECONVERGENT B1 ;  /* 0x0000000000017941 */ /* 0x000fea0003800200 */
.L_x_53517:
        /* <DEDUP_REMOVED lines=22> */
.L_x_53524:
        /* <DEDUP_REMOVED lines=13> */
.L_x_53526:
[----:B------:R-:W-:Y:S05]  /*1cf20*/  BSYNC.RECONVERGENT B2 ;  /* 0x0000000000027941 */ /* 0x000fea0003800200 */
.L_x_53525:
        /* <DEDUP_REMOVED lines=61> */
.L_x_53523:
[----:B------:R-:W-:Y:S05]  /*1d300*/  BSYNC.RECONVERGENT B1 ;  /* 0x0000000000017941 */ /* 0x000fea0003800200 */
.L_x_53522:
        /* <DEDUP_REMOVED lines=22> */
.L_x_53529:
        /* <DEDUP_REMOVED lines=15> */
.L_x_53531:
[----:B------:R-:W-:Y:S05]  /*1d560*/  BSYNC.RECONVERGENT B2 ;  /* 0x0000000000027941 */ /* 0x000fea0003800200 */
.L_x_53530:
        /* <DEDUP_REMOVED lines=61> */
.L_x_53528:
[----:B------:R-:W-:Y:S05]  /*1d940*/  BSYNC.RECONVERGENT B1 ;  /* 0x0000000000017941 */ /* 0x000fea0003800200 */
.L_x_53527:
        /* <DEDUP_REMOVED lines=10> */
.L_x_53491:
        /* <DEDUP_REMOVED lines=16> */
.L_x_53535:
        /* <DEDUP_REMOVED lines=13> */
.L_x_53537:
[----:B------:R-:W-:Y:S05]  /*1dbc0*/  BSYNC.RECONVERGENT B2 ;  /* 0x0000000000027941 */ /* 0x000fea0003800200 */
.L_x_53536:
[----:B------:R-:W-:Y:S01]  /*1dbd0*/  IMAD.WIDE.U32 R94, R167, -0x326172a9, RZ ;  /* 0xcd9e8d57a75e7825 */ /* 0x000fe200078e00ff */
[----:B------:R-:W-:Y:S02]  /*1dbe0*/  LOP3.LUT R98, R159, R93, R3, 0x96, !PT ;  /* 0x0000005d9f627212 */ /* 0x000fe400078e9603 */
[C---:B------:R-:W-:Y:S02]  /*1dbf0*/  IADD3 R93, PT, PT, R2.reuse, -0x61c88647, RZ ;  /* 0x9e3779b9025d7810 */ /* 0x040fe40007ffe0ff */
        /* <DEDUP_REMOVED lines=50> */
[----:B------:R-:W-:-:S04]  /*1df20*/  IMAD.WIDE.U32 R96, R96, -0x326172a9, RZ ;  /* 0xcd9e8d5760607825 */ /* 0x000fc800078e00ff */
[----:B------:R-:W-:Y:S02]  /*1df30*/  HFMA2 R98, -RZ, RZ, 0, 0 ;  /* 0x00000000ff627431 */ /* 0x000fe400000001ff */
[----:B------:R-:W-:Y:S01]  /*1df40*/  IMAD.WIDE.U32 R184, R184, -0x2daee0ad, RZ ;  /* 0xd2511f53b8b87825 */ /* 0x000fe200078e00ff */
[----:B------:R-:W-:Y:S02]  /*1df50*/  LOP3.LUT R163, R163, R94, R97, 0x96, !PT ;  /* 0x0000005ea3a37212 */ /* 0x000fe400078e9661 */
[----:B------:R-:W-:Y:S02]  /*1df60*/  MOV R160, R96 ;  /* 0x0000006000a07202 */ /* 0x000fe40000000f00 */
[----:B------:R-:W-:Y:S01]  /*1df70*/  LOP3.LUT R164, R93, R92, R185, 0x96, !PT ;  /* 0x0000005c5da47212 */ /* 0x000fe200078e96b9 */
[----:B------:R-:W-:-:S07]  /*1df80*/  IMAD.MOV.U32 R92, RZ, RZ, R158 ;  /* 0x000000ffff5c7224 */ /* 0x000fce00078e009e */
.L_x_53534:
[----:B------:R-:W-:Y:S05]  /*1df90*/  BSYNC.RECONVERGENT B1 ;  /* 0x0000000000017941 */ /* 0x000fea0003800200 */
.L_x_53533:
[----:B------:R-:W0:Y:S01]  /*1dfa0*/  LDC R93, c[0x0][0x404] ;  /* 0x00010100ff5d7b82 */ /* 0x000e220000000800 */
[----:B------:R-:W-:Y:S01]  /*1dfb0*/  I2FP.F32.U32 R95, R92 ;  /* 0x0000005c005f7245 */ /* 0x000fe20000201000 */
[----:B------:R-:W-:Y:S01]  /*1dfc0*/  IMAD.MOV.U32 R92, RZ, RZ, 0x2f800000 ;  /* 0x2f800000ff5c7424 */ /* 0x000fe200078e00ff */
[----:B------:R-:W-:Y:S01]  /*1dfd0*/  LOP3.LUT R169, R169, 0xfffffffd, RZ, 0xc0, !PT ;  /* 0xfffffffda9a97812 */ /* 0x000fe200078ec0ff */
[----:B-----5:R-:W-:Y:S01]  /*1dfe0*/  HADD2.F32 R97, -RZ, R172.H0_H0 ;  /* 0x200000acff617230 */ /* 0x020fe20000004100 */
[----:B------:R-:W-:Y:S01]  /*1dff0*/  BSSY.RECONVERGENT B1, `(.L_x_53538) ;  /* 0x000005e000017945 */ /* 0x000fe20003800200 */
[----:B------:R-:W-:Y:S01]  /*1e000*/  FFMA.FTZ R96, R95, R92, 1.1641532182693481445e-10 ;  /* 0x2f0000005f607423 */ /* 0x000fe2000001005c */
[----:B------:R-:W-:Y:S01]  /*1e010*/  MOV R158, 0x2 ;  /* 0x00000002009e7802 */ /* 0x000fe20000000f00 */
[----:B------:R-:W1:Y:S01]  /*1e020*/  LDC R94, c[0x0][0x408] ;  /* 0x00010200ff5e7b82 */ /* 0x000e620000000800 */
[----:B------:R-:W-:Y:S02]  /*1e030*/  FMUL.FTZ R95, R97, R0 ;  /* 0x00000000615f7220 */ /* 0x000fe40000410000 */
        /* <DEDUP_REMOVED lines=14> */
.L_x_53540:
        /* <DEDUP_REMOVED lines=13> */
.L_x_53542:
[----:B------:R-:W-:Y:S05]  /*1e1f0*/  BSYNC.RECONVERGENT B2 ;  /* 0x0000000000027941 */ /* 0x000fea0003800200 */
.L_x_53541:
        /* <DEDUP_REMOVED lines=61> */
.L_x_53539:
[----:B------:R-:W-:Y:S05]  /*1e5d0*/  BSYNC.RECONVERGENT B1 ;  /* 0x0000000000017941 */ /* 0x000fea0003800200 */
.L_x_53538:
        /* <DEDUP_REMOVED lines=19> */
.L_x_53545:
        /* <DEDUP_REMOVED lines=13> */
.L_x_53547:
[----:B------:R-:W-:Y:S05]  /*1e7e0*/  BSYNC.RECONVERGENT B2 ;  /* 0x0000000000027941 */ /* 0x000fea0003800200 */
.L_x_53546:
        /* <DEDUP_REMOVED lines=61> */
.L_x_53544:
[----:B------:R-:W-:Y:S05]  /*1ebc0*/  BSYNC.RECONVERGENT B1 ;  /* 0x0000000000017941 */ /* 0x000fea0003800200 */
.L_x_53543:
[----:B------:R-:W-:Y:S01]  /*1ebd0*/  ISETP.NE.AND P2, PT, R162, 0x1, PT ;  /* 0x00000001a200780c */ /* 0x000fe20003f45270 */
[----:B------:R-:W-:Y:S01]  /*1ebe0*/  HADD2.F32 R99, -RZ, R173.H0_H0 ;  /* 0x200000adff637230 */ /* 0x000fe20000004100 */
[----:B------:R-:W-:Y:S01]  /*1ebf0*/  I2FP.F32.U32 R97, R97 ;  /* 0x0000006100617245 */ /* 0x000fe20000201000 */
[----:B------:R-:W-:Y:S01]  /*1ec00*/  BSSY.RECONVERGENT B1, `(.L_x_53548) ;  /* 0x000005b000017945 */ /* 0x000fe20003800200 */
[----:B------:R-:W-:-:S03]  /*1ec10*/  HFMA2 R171, -RZ, RZ, 0, 1.1920928955078125e-07 ;  /* 0x00000002ffab7431 */ /* 0x000fc600000001ff */
[----:B------:R-:W-:Y:S01]  /*1ec20*/  FFMA.FTZ R98, R97, R92, 1.1641532182693481445e-10 ;  /* 0x2f00000061627423 */ /* 0x000fe2000001005c */
[----:B------:R-:W-:Y:S01]  /*1ec30*/  FMUL.FTZ R97, R99, R0 ;  /* 0x0000000063617220 */ /* 0x000fe20000410000 */
[----:B------:R-:W-:-:S03]  /*1ec40*/  IMAD.MOV.U32 R99, RZ, RZ, R160 ;  /* 0x000000ffff637224 */ /* 0x000fc600078e00a0 */
[----:B------:R-:W-:Y:S01]  /*1ec50*/  FMUL.FTZ R97, R97, R94 ;  /* 0x0000005e61617220 */ /* 0x000fe20000410000 */
        /* <DEDUP_REMOVED lines=10> */
.L_x_53550:
        /* <DEDUP_REMOVED lines=13> */
.L_x_53552:
[----:B------:R-:W-:Y:S05]  /*1edd0*/  BSYNC.RECONVERGENT B2 ;  /* 0x0000000000027941 */ /* 0x000fea0003800200 */
.L_x_53551:
        /* <DEDUP_REMOVED lines=53> */
[----:B------:R-:W-:-:S04]  /*1f130*/  IMAD.WIDE.U32 R186, R171, -0x2daee0ad, RZ ;  /* 0xd2511f53abba7825 */ /* 0x000fc800078e00ff */
[----:B------:R-:W-:Y:S02]  /*1f140*/  HFMA2 R171, -RZ, RZ, 0, 0 ;  /* 0x00000000ffab7431 */ /* 0x000fe400000001ff */
[----:B------:R-:W-:Y:S01]  /*1f150*/  VIADD R163, R2, 0x8ff34781 ;  /* 0x8ff3478102a37836 */ /* 0x000fe20000000000 */
[----:B------:R-:W-:Y:S01]  /*1f160*/  LOP3.LUT R164, R99, R98, R187, 0x96, !PT ;  /* 0x0000006263a47212 */ /* 0x000fe200078e96bb */
[----:B------:R-:W-:Y:S01]  /*1f170*/  IMAD.MOV.U32 R160, RZ, RZ, R188 ;  /* 0x000000ffffa07224 */ /* 0x000fe200078e00bc */
[----:B------:R-:W-:Y:S01]  /*1f180*/  MOV R99, R184 ;  /* 0x000000b800637202 */ /* 0x000fe20000000f00 */
[----:B------:R-:W-:Y:S01]  /*1f190*/  IMAD.MOV.U32 R184, RZ, RZ, R186 ;  /* 0x000000ffffb87224 */ /* 0x000fe200078e00ba */
[----:B------:R-:W-:-:S07]  /*1f1a0*/  LOP3.LUT R163, R163, R162, R189, 0x96, !PT ;  /* 0x000000a2a3a37212 */ /* 0x000fce00078e96bd */
.L_x_53549:
[----:B------:R-:W-:Y:S05]  /*1f1b0*/  BSYNC.RECONVERGENT B1 ;  /* 0x0000000000017941 */ /* 0x000fea0003800200 */
.L_x_53548:
        /* <DEDUP_REMOVED lines=19> */
.L_x_53555:
        /* <DEDUP_REMOVED lines=13> */
.L_x_53557:
[----:B------:R-:W-:Y:S05]  /*1f3c0*/  BSYNC.RECONVERGENT B2 ;  /* 0x0000000000027941 */ /* 0x000fea0003800200 */
.L_x_53556:
        /* <DEDUP_REMOVED lines=61> */
.L_x_53554:
[----:B------:R-:W-:Y:S05]  /*1f7a0*/  BSYNC.RECONVERGENT B1 ;  /* 0x0000000000017941 */ /* 0x000fea0003800200 */
.L_x_53553:
        /* <DEDUP_REMOVED lines=19> */
.L_x_53560:
        /* <DEDUP_REMOVED lines=13> */
.L_x_53562:
[----:B------:R-:W-:Y:S05]  /*1f9b0*/  BSYNC.RECONVERGENT B2 ;  /* 0x0000000000027941 */ /* 0x000fea0003800200 */
.L_x_53561:
        /* <DEDUP_REMOVED lines=61> */
.L_x_53559:
[----:B------:R-:W-:Y:S05]  /*1fd90*/  BSYNC.RECONVERGENT B1 ;  /* 0x0000000000017941 */ /* 0x000fea0003800200 */
.L_x_53558:
        /* <DEDUP_REMOVED lines=19> */
.L_x_53565:
        /* <DEDUP_REMOVED lines=13> */
.L_x_53567:
[----:B------:R-:W-:Y:S05]  /*1ffa0*/  BSYNC.RECONVERGENT B2 ;  /* 0x0000000000027941 */ /* 0x000fea0003800200 */
.L_x_53566:
        /* <DEDUP_REMOVED lines=61> */
.L_x_53564:
[----:B------:R-:W-:Y:S05]  /*20380*/  BSYNC.RECONVERGENT B1 ;  /* 0x0000000000017941 */ /* 0x000fea0003800200 */
.L_x_53563:
        /* <DEDUP_REMOVED lines=19> */
.L_x_53570:
        /* <DEDUP_REMOVED lines=15> */
.L_x_53572:
[----:B------:R-:W-:Y:S05]  /*205b0*/  BSYNC.RECONVERGENT B2 ;  /* 0x0000000000027941 */ /* 0x000fea0003800200 */
.L_x_53571:
        /* <DEDUP_REMOVED lines=61> */
.L_x_53569:
[----:B------:R-:W-:Y:S05]  /*20990*/  BSYNC.RECONVERGENT B1 ;  /* 0x0000000000017941 */ /* 0x000fea0003800200 */
.L_x_53568:
        /* <DEDUP_REMOVED lines=16> */
.L_x_53532:
        /* <DEDUP_REMOVED lines=22> */
.L_x_53490:
[----:B------:R-:W-:Y:S05]  /*20c00*/  BSYNC.RECONVERGENT B0 ;  /* 0x0000000000007941 */ /* 0x000fea0003800200 */
.L_x_53489:
        /* <DEDUP_REMOVED lines=31> */
.L_x_53578:
        /* <DEDUP_REMOVED lines=13> */
.L_x_53580:
[----:B------:R-:W-:Y:S05]  /*20ed0*/  BSYNC.RECONVERGENT B2 ;  /* 0x0000000000027941 */ /* 0x000fea0003800200 */
.L_x_53579:
        /* <DEDUP_REMOVED lines=61> */
.L_x_53577:
[----:B------:R-:W-:Y:S05]  /*212b0*/  BSYNC.RECONVERGENT B1 ;  /* 0x0000000000017941 */ /* 0x000fea0003800200 */
.L_x_53576:
        /* <DEDUP_REMOVED lines=12> */
[----:B------:R-:W-:-:S03]  /*21380*/  IMAD.MOV.U32 R162, RZ, RZ, R160 ;  /* 0x000000ffffa27224 */ /* 0x000fc600078e00a0 */
        /* <DEDUP_REMOVED lines=14> */
.L_x_53583:
        /* <DEDUP_REMOVED lines=13> */
.L_x_53585:
[----:B------:R-:W-:Y:S05]  /*21540*/  BSYNC.RECONVERGENT B2 ;  /* 0x0000000000027941 */ /* 0x000fea0003800200 */
.L_x_53584:
        /* <DEDUP_REMOVED lines=61> */
.L_x_53582:
[----:B------:R-:W-:Y:S05]  /*21920*/  BSYNC.RECONVERGENT B1 ;  /* 0x0000000000017941 */ /* 0x000fea0003800200 */
.L_x_53581:
        /* <DEDUP_REMOVED lines=22> */
.L_x_53588:
        /* <DEDUP_REMOVED lines=13> */
.L_x_53590:
[----:B------:R-:W-:Y:S05]  /*21b60*/  BSYNC.RECONVERGENT B2 ;  /* 0x0000000000027941 */ /* 0x000fea0003800200 */
.L_x_53589:
        /* <DEDUP_REMOVED lines=61> */
.L_x_53587:
[----:B------:R-:W-:Y:S05]  /*21f40*/  BSYNC.RECONVERGENT B1 ;  /* 0x0000000000017941 */ /* 0x000fea0003800200 */
.L_x_53586:
        /* <DEDUP_REMOVED lines=22> */
.L_x_53593:
        /* <DEDUP_REMOVED lines=13> */
.L_x_53595:
[----:B------:R-:W-:Y:S05]  /*22180*/  BSYNC.RECONVERGENT B2 ;  /* 0x0000000000027941 */ /* 0x000fea0003800200 */
.L_x_53594:
        /* <DEDUP_REMOVED lines=61> */
.L_x_53592:
[----:B------:R-:W-:Y:S05]  /*22560*/  BSYNC.RECONVERGENT B1 ;  /* 0x0000000000017941 */ /* 0x000fea0003800200 */
.L_x_53591:
        /* <DEDUP_REMOVED lines=22> */
.L_x_53598:
        /* <DEDUP_REMOVED lines=13> */
.L_x_53600:
[----:B------:R-:W-:Y:S05]  /*227a0*/  BSYNC.RECONVERGENT B2 ;  /* 0x0000000000027941 */ /* 0x000fea0003800200 */
.L_x_53599:
        /* <DEDUP_REMOVED lines=61> */
.L_x_53597:
[----:B------:R-:W-:Y:S05]  /*22b80*/  BSYNC.RECONVERGENT B1 ;  /* 0x0000000000017941 */ /* 0x000fea0003800200 */
.L_x_53596:
        /* <DEDUP_REMOVED lines=22> */
.L_x_53603:
        /* <DEDUP_REMOVED lines=13> */
.L_x_53605:
[----:B------:R-:W-:Y:S05]  /*22dc0*/  BSYNC.RECONVERGENT B2 ;  /* 0x0000000000027941 */ /* 0x000fea0003800200 */
.L_x_53604:
        /* <DEDUP_REMOVED lines=61> */
.L_x_53602:
[----:B------:R-:W-:Y:S05]  /*231a0*/  BSYNC.RECONVERGENT B1 ;  /* 0x0000000000017941 */ /* 0x000fea0003800200 */
.L_x_53601:
        /* <DEDUP_REMOVED lines=22> */
.L_x_53608:
        /* <DEDUP_REMOVED lines=13> */
.L_x_53610:
[----:B------:R-:W-:Y:S05]  /*233e0*/  BSYNC.RECONVERGENT B2 ;  /* 0x0000000000027941 */ /* 0x000fea0003800200 */
.L_x_53609:
        /* <DEDUP_REMOVED lines=61> */
.L_x_53607:
[----:B------:R-:W-:Y:S05]  /*237c0*/  BSYNC.RECONVERGENT B1 ;  /* 0x0000000000017941 */ /* 0x000fea0003800200 */
.L_x_53606:
        /* <DEDUP_REMOVED lines=22> */
.L_x_53613:
        /* <DEDUP_REMOVED lines=15> */
.L_x_53615:
[----:B------:R-:W-:Y:S05]  /*23a20*/  BSYNC.RECONVERGENT B2 ;  /* 0x0000000000027941 */ /* 0x000fea0003800200 */
.L_x_53614:
        /* <DEDUP_REMOVED lines=61> */
.L_x_53612:
[----:B------:R-:W-:Y:S05]  /*23e00*/  BSYNC.RECONVERGENT B1 ;  /* 0x0000000000017941 */ /* 0x000fea0003800200 */
.L_x_53611:
        /* <DEDUP_REMOVED lines=10> */
.L_x_53575:
        /* <DEDUP_REMOVED lines=16> */
.L_x_53619:
        /* <DEDUP_REMOVED lines=13> */
.L_x_53621:
[----:B------:R-:W-:Y:S05]  /*24080*/  BSYNC.RECONVERGENT B2 ;  /* 0x0000000000027941 */ /* 0x000fea0003800200 */
.L_x_53620:
        /* <DEDUP_REMOVED lines=60> */
.L_x_53618:
[----:B------:R-:W-:Y:S05]  /*24450*/  BSYNC.RECONVERGENT B1 ;  /* 0x0000000000017941 */ /* 0x000fea0003800200 */
.L_x_53617:
        /* <DEDUP_REMOVED lines=10> */
[----:B------:R-:W-:Y:S01]  /*24500*/  IMAD.MOV.U32 R158, RZ, RZ, 0x2 ;  /* 0x00000002ff9e7424 */ /* 0x000fe200078e00ff */
[----:B------:R-:W-:-:S02]  /*24510*/  MOV R104, R160 ;  /* 0x000000a000687202 */ /* 0x000fc40000000f00 */
[----:B0-----:R-:W-:Y:S01]  /*24520*/  FSETP.LE.FTZ.AND P1, PT, R105, R102, PT ;  /* 0x000000666900720b */ /* 0x001fe20003f33000 */
[----:B-1----:R-:W-:-:S12]  /*24530*/  FMUL.FTZ R103, R106, R101 ;  /* 0x000000656a677220 */ /* 0x002fd80000410000 */
        /* <DEDUP_REMOVED lines=10> */
.L_x_53624:
        /* <DEDUP_REMOVED lines=13> */
.L_x_53626:
[----:B------:R-:W-:Y:S05]  /*246b0*/  BSYNC.RECONVERGENT B2 ;  /* 0x0000000000027941 */ /* 0x000fea0003800200 */
.L_x_53625:
[----:B------:R-:W-:Y:S01]  /*246c0*/  IMAD.WIDE.U32 R106, R167, -0x326172a9, RZ ;  /* 0xcd9e8d57a76a7825 */ /* 0x000fe200078e00ff */
[----:B------:R-:W-:Y:S02]  /*246d0*/  LOP3.LUT R186, R159, R105, R3, 0x96, !PT ;  /* 0x000000699fba7212 */ /* 0x000fe400078e9603 */
[----:B------:R-:W-:Y:S01]  /*246e0*/  IADD3 R105, PT, PT, R2, -0x61c88647, RZ ;  /* 0x9e3779b902697810 */ /* 0x000fe20007ffe0ff */
[----:B------:R-:W-:Y:S01]  /*246f0*/  IMAD.MOV.U32 R158, RZ, RZ, RZ ;  /* 0x000000ffff9e7224 */ /* 0x000fe200078e00ff */
        /* <DEDUP_REMOVED lines=56> */
[----:B------:R-:W-:-:S07]  /*24a80*/  MOV R184, R186 ;  /* 0x000000ba00b87202 */ /* 0x000fce0000000f00 */
.L_x_53623:
[----:B------:R-:W-:Y:S05]  /*24a90*/  BSYNC.RECONVERGENT B1 ;  /* 0x0000000000017941 */ /* 0x000fea0003800200 */
.L_x_53622:
        /* <DEDUP_REMOVED lines=19> */
.L_x_53629:
        /* <DEDUP_REMOVED lines=13> */
.L_x_53631:
[----:B------:R-:W-:Y:S05]  /*24ca0*/  BSYNC.RECONVERGENT B2 ;  /* 0x0000000000027941 */ /* 0x000fea0003800200 */
.L_x_53630:
        /* <DEDUP_REMOVED lines=61> */
.L_x_53628:
[----:B------:R-:W-:Y:S05]  /*25080*/  BSYNC.RECONVERGENT B1 ;  /* 0x0000000000017941 */ /* 0x000fea0003800200 */
.L_x_53627:
[----:B------:R-:W-:Y:S01]  /*25090*/  ISETP.NE.AND P2, PT, R162, 0x1, PT ;  /* 0x00000001a200780c */ /* 0x000fe20003f45270 */
[----:B------:R-:W-:Y:S01]  /*250a0*/  HADD2.F32 R171, -RZ, R173.H0_H0 ;  /* 0x200000adffab7230 */ /* 0x000fe20000004100 */
[----:B------:R-:W-:Y:S01]  /*250b0*/  I2FP.F32.U32 R105, R106 ;  /* 0x0000006a00697245 */ /* 0x000fe20000201000 */
[----:B------:R-:W-:Y:S01]  /*250c0*/  BSSY.RECONVERGENT B1, `(.L_x_53632) ;  /* 0x000005b000017945 */ /* 0x000fe20003800200 */
[----:B------:R-:W-:Y:S02]  /*250d0*/  MOV R106, R160 ;  /* 0x000000a0006a7202 */ /* 0x000fe40000000f00 */
[----:B------:R-:W-:Y:S01]  /*250e0*/  FMUL.FTZ R158, R171, R0 ;  /* 0x00000000ab9e7220 */ /* 0x000fe20000410000 */
[----:B------:R-:W-:Y:S01]  /*250f0*/  FFMA.FTZ R107, R105, R100, 1.1641532182693481445e-10 ;  /* 0x2f000000696b7423 */ /* 0x000fe20000010064 */
[----:B------:R-:W-:Y:S02]  /*25100*/  IMAD.MOV.U32 R171, RZ, RZ, 0x2 ;  /* 0x00000002ffab7424 */ /* 0x000fe400078e00ff */
        /* <DEDUP_REMOVED lines=11> */
.L_x_53634:
        /* <DEDUP_REMOVED lines=13> */
.L_x_53636:
[----:B------:R-:W-:Y:S05]  /*25290*/  BSYNC.RECONVERGENT B2 ;  /* 0x0000000000027941 */ /* 0x000fea0003800200 */
.L_x_53635:
        /* <DEDUP_REMOVED lines=61> */
.L_x_53633:
[----:B------:R-:W-:Y:S05]  /*25670*/  BSYNC.RECONVERGENT B1 ;  /* 0x0000000000017941 */ /* 0x000fea0003800200 */
.L_x_53632:
        /* <DEDUP_REMOVED lines=19> */
.L_x_53639:
        /* <DEDUP_REMOVED lines=13> */
.L_x_53641:
[----:B------:R-:W-:Y:S05]  /*25880*/  BSYNC.RECONVERGENT B2 ;  /* 0x0000000000027941 */ /* 0x000fea0003800200 */
.L_x_53640:
        /* <DEDUP_REMOVED lines=57> */
[----:B------:R-:W-:Y:S02]  /*25c20*/  HFMA2 R172, -RZ, RZ, 0, 0 ;  /* 0x00000000ffac7431 */ /* 0x000fe400000001ff */
[----:B------:R-:W-:Y:S01]  /*25c30*/  IMAD.MOV.U32 R160, RZ, RZ, R188 ;  /* 0x000000ffffa07224 */ /* 0x000fe200078e00bc */
[----:B------:R-:W-:Y:S01]  /*25c40*/  LOP3.LUT R164, R107, R162, R187, 0x96, !PT ;  /* 0x000000a26ba47212 */ /* 0x000fe200078e96bb */
[----:B------:R-:W-:-:S07]  /*25c50*/  IMAD.MOV.U32 R184, RZ, RZ, R186 ;  /* 0x000000ffffb87224 */ /* 0x000fce00078e00ba */
.L_x_53638:
[----:B------:R-:W-:Y:S05]  /*25c60*/  BSYNC.RECONVERGENT B1 ;  /* 0x0000000000017941 */ /* 0x000fea0003800200 */
.L_x_53637:
[----:B------:R-:W-:Y:S01]  /*25c70*/  ISETP.NE.AND P4, PT, R172, 0x1, PT ;  /* 0x00000001ac00780c */ /* 0x000fe20003f85270 */
[----:B------:R-:W-:Y:S01]  /*25c80*/  HADD2.F32 R171, -RZ, R174.H0_H0 ;  /* 0x200000aeffab7230 */ /* 0x000fe20000004100 */
[----:B------:R-:W-:Y:S01]  /*25c90*/  I2FP.F32.U32 R107, R158 ;  /* 0x0000009e006b7245 */ /* 0x000fe20000201000 */
[----:B------:R-:W-:Y:S01]  /*25ca0*/  BSSY.RECONVERGENT B1, `(.L_x_53642) ;  /* 0x000005b000017945 */ /* 0x000fe20003800200 */
[----:B------:R-:W-:Y:S01]  /*25cb0*/  IMAD.MOV.U32 R173, RZ, RZ, 0x2 ;  /* 0x00000002ffad7424 */ /* 0x000fe200078e00ff */
[----:B------:R-:W-:Y:S01]  /*25cc0*/  MOV R162, R160 ;  /* 0x000000a000a27202 */ /* 0x000fe20000000f00 */
        /* <DEDUP_REMOVED lines=13> */
.L_x_53644:
        /* <DEDUP_REMOVED lines=13> */
.L_x_53646:
[----:B------:R-:W-:Y:S05]  /*25e70*/  BSYNC.RECONVERGENT B2 ;  /* 0x0000000000027941 */ /* 0x000fea0003800200 */
.L_x_53645:
        /* <DEDUP_REMOVED lines=61> */
.L_x_53643:
[----:B------:R-:W-:Y:S05]  /*26250*/  BSYNC.RECONVERGENT B1 ;  /* 0x0000000000017941 */ /* 0x000fea0003800200 */
.L_x_53642:
        /* <DEDUP_REMOVED lines=19> */
.L_x_53649:
        /* <DEDUP_REMOVED lines=13> */
.L_x_53651:
[----:B------:R-:W-:Y:S05]  /*26460*/  BSYNC.RECONVERGENT B2 ;  /* 0x0000000000027941 */ /* 0x000fea0003800200 */
.L_x_53650:
        /* <DEDUP_REMOVED lines=61> */
.L_x_53648:
[----:B------:R-:W-:Y:S05]  /*26840*/  BSYNC.RECONVERGENT B1 ;  /* 0x0000000000017941 */ /* 0x000fea0003800200 */
.L_x_53647:
        /* <DEDUP_REMOVED lines=19> */
.L_x_53654:
        /* <DEDUP_REMOVED lines=15> */
.L_x_53656:
[----:B------:R-:W-:Y:S05]  /*26a70*/  BSYNC.RECONVERGENT B2 ;  /* 0x0000000000027941 */ /* 0x000fea0003800200 */
.L_x_53655:
        /* <DEDUP_REMOVED lines=61> */
.L_x_53653:
[----:B------:R-:W-:Y:S05]  /*26e50*/  BSYNC.RECONVERGENT B1 ;  /* 0x0000000000017941 */ /* 0x000fea0003800200 */
.L_x_53652:
        /* <DEDUP_REMOVED lines=16> */
.L_x_53616:
        /* <DEDUP_REMOVED lines=12> */
[----:B------:R-:W-:Y:S01]  /*27020*/  LOP3.LUT R158, R158, R174, R175, 0xfe, !PT ;  /* 0x000000ae9e9e7212 */ /* 0x000fe200078efeaf */
        /* <DEDUP_REMOVED lines=9> */
.L_x_53574:
[----:B------:R-:W-:Y:S05]  /*270c0*/  BSYNC.RECONVERGENT B0 ;  /* 0x0000000000007941 */ /* 0x000fea0003800200 */
.L_x_53573:
        /* <DEDUP_REMOVED lines=31> */
.L_x_53662:
        /* <DEDUP_REMOVED lines=13> */
.L_x_53664:
[----:B------:R-:W-:Y:S05]  /*27390*/  BSYNC.RECONVERGENT B2 ;  /* 0x0000000000027941 */ /* 0x000fea0003800200 */
.L_x_53663:
        /* <DEDUP_REMOVED lines=61> */
.L_x_53661:
[----:B------:R-:W-:Y:S05]  /*27770*/  BSYNC.RECONVERGENT B1 ;  /* 0x0000000000017941 */ /* 0x000fea0003800200 */
.L_x_53660:
        /* <DEDUP_REMOVED lines=27> */
.L_x_53667:
        /* <DEDUP_REMOVED lines=13> */
.L_x_53669:
[----:B------:R-:W-:Y:S05]  /*27a00*/  BSYNC.RECONVERGENT B2 ;  /* 0x0000000000027941 */ /* 0x000fea0003800200 */
.L_x_53668:
        /* <DEDUP_REMOVED lines=61> */
.L_x_53666:
[----:B------:R-:W-:Y:S05]  /*27de0*/  BSYNC.RECONVERGENT B1 ;  /* 0x0000000000017941 */ /* 0x000fea0003800200 */
.L_x_53665:
        /* <DEDUP_REMOVED lines=22> */
.L_x_53672:
        /* <DEDUP_REMOVED lines=13> */
.L_x_53674:
[----:B------:R-:W-:Y:S05]  /*28020*/  BSYNC.RECONVERGENT B2 ;  /* 0x0000000000027941 */ /* 0x000fea0003800200 */
.L_x_53673:
        /* <DEDUP_REMOVED lines=61> */
.L_x_53671:
[----:B------:R-:W-:Y:S05]  /*28400*/  BSYNC.RECONVERGENT B1 ;  /* 0x0000000000017941 */ /* 0x000fea0003800200 */
.L_x_53670:
        /* <DEDUP_REMOVED lines=22> */
.L_x_53677:
        /* <DEDUP_REMOVED lines=13> */
.L_x_53679:
[----:B------:R-:W-:Y:S05]  /*28640*/  BSYNC.RECONVERGENT B2 ;  /* 0x0000000000027941 */ /* 0x000fea0003800200 */
.L_x_53678:
        /* <DEDUP_REMOVED lines=61> */
.L_x_53676:
[----:B------:R-:W-:Y:S05]  /*28a20*/  BSYNC.RECONVERGENT B1 ;  /* 0x0000000000017941 */ /* 0x000fea0003800200 */
.L_x_53675:
        /* <DEDUP_REMOVED lines=22> */
.L_x_53682:
        /* <DEDUP_REMOVED lines=13> */
.L_x_53684:
[----:B------:R-:W-:Y:S05]  /*28c60*/  BSYNC.RECONVERGENT B2 ;  /* 0x0000000000027941 */ /* 0x000fea0003800200 */
.L_x_53683:
        /* <DEDUP_REMOVED lines=61> */
.L_x_53681:
[----:B------:R-:W-:Y:S05]  /*29040*/  BSYNC.RECONVERGENT B1 ;  /* 0x0000000000017941 */ /* 0x000fea0003800200 */
.L_x_53680:
        /* <DEDUP_REMOVED lines=22> */
.L_x_53687:
        /* <DEDUP_REMOVED lines=13> */
.L_x_53689:
[----:B------:R-:W-:Y:S05]  /*29280*/  BSYNC.RECONVERGENT B2 ;  /* 0x0000000000027941 */ /* 0x000fea0003800200 */
.L_x_53688:
        /* <DEDUP_REMOVED lines=61> */
.L_x_53686:
[----:B------:R-:W-:Y:S05]  /*29660*/  BSYNC.RECONVERGENT B1 ;  /* 0x0000000000017941 */ /* 0x000fea0003800200 */
.L_x_53685:
        /* <DEDUP_REMOVED lines=22> */
.L_x_53692:
        /* <DEDUP_REMOVED lines=13> */
.L_x_53694:
[----:B------:R-:W-:Y:S05]  /*298a0*/  BSYNC.RECONVERGENT B2 ;  /* 0x0000000000027941 */ /* 0x000fea0003800200 */
.L_x_53693:
        /* <DEDUP_REMOVED lines=61> */
.L_x_53691:
[----:B------:R-:W-:Y:S05]  /*29c80*/  BSYNC.RECONVERGENT B1 ;  /* 0x0000000000017941 */ /* 0x000fea0003800200 */
.L_x_53690:
        /* <DEDUP_REMOVED lines=22> */
.L_x_53697:
        /* <DEDUP_REMOVED lines=15> */
.L_x_53699:
[----:B------:R-:W-:Y:S05]  /*29ee0*/  BSYNC.RECONVERGENT B2 ;  /* 0x0000000000027941 */ /* 0x000fea0003800200 */
.L_x_53698:
        /* <DEDUP_REMOVED lines=61> */
.L_x_53696:
[----:B------:R-:W-:Y:S05]  /*2a2c0*/  BSYNC.RECONVERGENT B1 ;  /* 0x0000000000017941 */ /* 0x000fea0003800200 */
.L_x_53695:
        /* <DEDUP_REMOVED lines=10> */
.L_x_53659:
        /* <DEDUP_REMOVED lines=16> */
.L_x_53703:
        /* <DEDUP_REMOVED lines=13> */
.L_x_53705:
[----:B------:R-:W-:Y:S05]  /*2a540*/  BSYNC.RECONVERGENT B2 ;  /* 0x0000000000027941 */ /* 0x000fea0003800200 */
.L_x_53704:
[----:B------:R-:W-:Y:S01]  /*2a550*/  IMAD.WIDE.U32 R110, R167, -0x326172a9, RZ ;  /* 0xcd9e8d57a76e7825 */ /* 0x000fe200078e00ff */
[----:B------:R-:W-:-:S03]  /*2a560*/  LOP3.LUT R114, R159, R109, R3, 0x96, !PT ;  /* 0x0000006d9f727212 */ /* 0x000fc600078e9603 */
[----:B------:R-:W-:Y:S01]  /*2a570*/  HFMA2 R171, -RZ, RZ, 0, 0 ;  /* 0x00000000ffab7431 */ /* 0x000fe200000001ff */
        /* <DEDUP_REMOVED lines=52> */
[----:B------:R-:W-:Y:S01]  /*2a8c0*/  IMAD.WIDE.U32 R184, R184, -0x2daee0ad, RZ ;  /* 0xd2511f53b8b87825 */ /* 0x000fe200078e00ff */
[----:B------:R-:W-:Y:S02]  /*2a8d0*/  LOP3.LUT R163, R163, R110, R113, 0x96, !PT ;  /* 0x0000006ea3a37212 */ /* 0x000fe400078e9671 */
[----:B------:R-:W-:Y:S02]  /*2a8e0*/  MOV R160, R112 ;  /* 0x0000007000a07202 */ /* 0x000fe40000000f00 */
[----:B------:R-:W-:Y:S01]  /*2a8f0*/  LOP3.LUT R164, R109, R108, R185, 0x96, !PT ;  /* 0x0000006c6da47212 */ /* 0x000fe200078e96b9 */
[----:B------:R-:W-:-:S07]  /*2a900*/  IMAD.MOV.U32 R108, RZ, RZ, R158 ;  /* 0x000000ffff6c7224 */ /* 0x000fce00078e009e */
.L_x_53702:
[----:B------:R-:W-:Y:S05]  /*2a910*/  BSYNC.RECONVERGENT B1 ;  /* 0x0000000000017941 */ /* 0x000fea0003800200 */
.L_x_53701:
        /* <DEDUP_REMOVED lines=10> */
[----:B------:R-:W-:Y:S01]  /*2a9c0*/  MOV R158, 0x2 ;  /* 0x00000002009e7802 */ /* 0x000fe20000000f00 */
[----:B------:R-:W-:Y:S01]  /*2a9d0*/  IMAD.MOV.U32 R112, RZ, RZ, R160 ;  /* 0x000000ffff707224 */ /* 0x000fe200078e00a0 */
[----:B0-----:R-:W-:Y:S01]  /*2a9e0*/  FSETP.LE.FTZ.AND P1, PT, R113, R110, PT ;  /* 0x0000006e7100720b */ /* 0x001fe20003f33000 */
[----:B-1----:R-:W-:-:S12]  /*2a9f0*/  FMUL.FTZ R111, R114, R109 ;  /* 0x0000006d726f7220 */ /* 0x002fd80000410000 */
        /* <DEDUP_REMOVED lines=10> */
.L_x_53708:
        /* <DEDUP_REMOVED lines=13> */
.L_x_53710:
[----:B------:R-:W-:Y:S05]  /*2ab70*/  BSYNC.RECONVERGENT B2 ;  /* 0x0000000000027941 */ /* 0x000fea0003800200 */
.L_x_53709:
        /* <DEDUP_REMOVED lines=61> */
.L_x_53707:
[----:B------:R-:W-:Y:S05]  /*2af50*/  BSYNC.RECONVERGENT B1 ;  /* 0x0000000000017941 */ /* 0x000fea0003800200 */
.L_x_53706:
        /* <DEDUP_REMOVED lines=19> */
.L_x_53713:
        /* <DEDUP_REMOVED lines=13> */
.L_x_53715:
[----:B------:R-:W-:Y:S05]  /*2b160*/  BSYNC.RECONVERGENT B2 ;  /* 0x0000000000027941 */ /* 0x000fea0003800200 */
.L_x_53714:
        /* <DEDUP_REMOVED lines=61> */
.L_x_53712:
[----:B------:R-:W-:Y:S05]  /*2b540*/  BSYNC.RECONVERGENT B1 ;  /* 0x0000000000017941 */ /* 0x000fea0003800200 */
.L_x_53711:
[----:B------:R-:W-:Y:S01]  /*2b550*/  ISETP.NE.AND P2, PT, R162, 0x1, PT ;  /* 0x00000001a200780c */ /* 0x000fe20003f45270 */
[----:B------:R-:W-:Y:S01]  /*2b560*/  HADD2.F32 R171, -RZ, R173.H0_H0 ;  /* 0x200000adffab7230 */ /* 0x000fe20000004100 */
[----:B------:R-:W-:Y:S01]  /*2b570*/  I2FP.F32.U32 R113, R114 ;  /* 0x0000007200717245 */ /* 0x000fe20000201000 */
[----:B------:R-:W-:Y:S01]  /*2b580*/  BSSY.RECONVERGENT B1, `(.L_x_53716) ;  /* 0x000005b000017945 */ /* 0x000fe20003800200 */
[----:B------:R-:W-:Y:S02]  /*2b590*/  IMAD.MOV.U32 R114, RZ, RZ, R160 ;  /* 0x000000ffff727224 */ /* 0x000fe400078e00a0 */
[----:B------:R-:W-:Y:S01]  /*2b5a0*/  FMUL.FTZ R158, R171, R0 ;  /* 0x00000000ab9e7220 */ /* 0x000fe20000410000 */
[----:B------:R-:W-:Y:S01]  /*2b5b0*/  FFMA.FTZ R115, R113, R108, 1.1641532182693481445e-10 ;  /* 0x2f00000071737423 */ /* 0x000fe2000001006c */
[----:B------:R-:W-:Y:S02]  /*2b5c0*/  HFMA2 R171, -RZ, RZ, 0, 1.1920928955078125e-07 ;  /* 0x00000002ffab7431 */ /* 0x000fe400000001ff */
        /* <DEDUP_REMOVED lines=11> */
.L_x_53718:
        /* <DEDUP_REMOVED lines=13> */
.L_x_53720:
[----:B------:R-:W-:Y:S05]  /*2b750*/  BSYNC.RECONVERGENT B2 ;  /* 0x0000000000027941 */ /* 0x000fea0003800200 */
.L_x_53719:
        /* <DEDUP_REMOVED lines=61> */
.L_x_53717:
[----:B------:R-:W-:Y:S05]  /*2bb30*/  BSYNC.RECONVERGENT B1 ;  /* 0x0000000000017941 */ /* 0x000fea0003800200 */
.L_x_53716:
        /* <DEDUP_REMOVED lines=19> */
.L_x_53723:
        /* <DEDUP_REMOVED lines=13> */
.L_x_53725:
[----:B------:R-:W-:Y:S05]  /*2bd40*/  BSYNC.RECONVERGENT B2 ;  /* 0x0000000000027941 */ /* 0x000fea0003800200 */
.L_x_53724:
        /* <DEDUP_REMOVED lines=9> */
[----:B------:R-:W-:Y:S01]  /*2bde0*/  IMAD.MOV.U32 R158, RZ, RZ, R184 ;  /* 0x000000ffff9e7224 */ /* 0x000fe200078e00b8 */
        /* <DEDUP_REMOVED lines=51> */
.L_x_53722:
[----:B------:R-:W-:Y:S05]  /*2c120*/  BSYNC.RECONVERGENT B1 ;  /* 0x0000000000017941 */ /* 0x000fea0003800200 */
.L_x_53721:
[----:B------:R-:W-:Y:S01]  /*2c130*/  ISETP.NE.AND P4, PT, R172, 0x1, PT ;  /* 0x00000001ac00780c */ /* 0x000fe20003f85270 */
[----:B------:R-:W-:Y:S01]  /*2c140*/  HADD2.F32 R171, -RZ, R174.H0_H0 ;  /* 0x200000aeffab7230 */ /* 0x000fe20000004100 */
        /* <DEDUP_REMOVED lines=17> */
.L_x_53728:
        /* <DEDUP_REMOVED lines=13> */
.L_x_53730:
[----:B------:R-:W-:Y:S05]  /*2c330*/  BSYNC.RECONVERGENT B2 ;  /* 0x0000000000027941 */ /* 0x000fea0003800200 */
.L_x_53729:
        /* <DEDUP_REMOVED lines=61> */
.L_x_53727:
[----:B------:R-:W-:Y:S05]  /*2c710*/  BSYNC.RECONVERGENT B1 ;  /* 0x0000000000017941 */ /* 0x000fea0003800200 */
.L_x_53726:
        /* <DEDUP_REMOVED lines=19> */
.L_x_53733:
        /* <DEDUP_REMOVED lines=13> */
.L_x_53735:
[----:B------:R-:W-:Y:S05]  /*2c920*/  BSYNC.RECONVERGENT B2 ;  /* 0x0000000000027941 */ /* 0x000fea0003800200 */
.L_x_53734:
        /* <DEDUP_REMOVED lines=60> */
[----:B------:R-:W-:-:S07]  /*2ccf0*/  MOV R184, R186 ;  /* 0x000000ba00b87202 */ /* 0x000fce0000000f00 */
.L_x_53732:
[----:B------:R-:W-:Y:S05]  /*2cd00*/  BSYNC.RECONVERGENT B1 ;  /* 0x0000000000017941 */ /* 0x000fea0003800200 */
.L_x_53731:
        /* <DEDUP_REMOVED lines=19> */
.L_x_53738:
        /* <DEDUP_REMOVED lines=15> */
.L_x_53740:
[----:B------:R-:W-:Y:S05]  /*2cf30*/  BSYNC.RECONVERGENT B2 ;  /* 0x0000000000027941 */ /* 0x000fea0003800200 */
.L_x_53739:
        /* <DEDUP_REMOVED lines=52> */
[----:B------:R-:W-:Y:S01]  /*2d280*/  IMAD.WIDE.U32 R190, R173, -0x326172a9, RZ ;  /* 0xcd9e8d57adbe7825 */ /* 0x000fe200078e00ff */
[----:B------:R-:W-:-:S03]  /*2d290*/  MOV R173, R184 ;  /* 0x000000b800ad7202 */ /* 0x000fc60000000f00 */
[----:B------:R-:W-:Y:S01]  /*2d2a0*/  IMAD.WIDE.U32 R188, R115, -0x2daee0ad, RZ ;  /* 0xd2511f5373bc7825 */ /* 0x000fe200078e00ff */
[----:B------:R-:W-:Y:S02]  /*2d2b0*/  IADD3 R115, PT, PT, R3, -0x695add53, RZ ;  /* 0x96a522ad03737810 */ /* 0x000fe40007ffe0ff */
[----:B------:R-:W-:Y:S01]  /*2d2c0*/  LOP3.LUT R163, R163, R186, R191, 0x96, !PT ;  /* 0x000000baa3a37212 */ /* 0x000fe200078e96bf */
[----:B------:R-:W-:Y:S01]  /*2d2d0*/  IMAD.MOV.U32 R160, RZ, RZ, R190 ;  /* 0x000000ffffa07224 */ /* 0x000fe200078e00be */
[----:B------:R-:W-:Y:S01]  /*2d2e0*/  LOP3.LUT R164, R115, R162, R189, 0x96, !PT ;  /* 0x000000a273a47212 */ /* 0x000fe200078e96bd */
[----:B------:R-:W-:Y:S02]  /*2d2f0*/  HFMA2 R162, -RZ, RZ, 0, 0 ;  /* 0x00000000ffa27431 */ /* 0x000fe400000001ff */
[----:B------:R-:W-:-:S07]  /*2d300*/  IMAD.MOV.U32 R184, RZ, RZ, R188 ;  /* 0x000000ffffb87224 */ /* 0x000fce00078e00bc */
.L_x_53737:
[----:B------:R-:W-:Y:S05]  /*2d310*/  BSYNC.RECONVERGENT B1 ;  /* 0x0000000000017941 */ /* 0x000fea0003800200 */
.L_x_53736:
        /* <DEDUP_REMOVED lines=16> */
.L_x_53700:
        /* <DEDUP_REMOVED lines=22> */
.L_x_53658:
[----:B------:R-:W-:Y:S05]  /*2d580*/  BSYNC.RECONVERGENT B0 ;  /* 0x0000000000007941 */ /* 0x000fea0003800200 */
.L_x_53657:
        /* <DEDUP_REMOVED lines=31> */
.L_x_53746:
        /* <DEDUP_REMOVED lines=13> */
.L_x_53748:
[----:B------:R-:W-:Y:S05]  /*2d850*/  BSYNC.RECONVERGENT B2 ;  /* 0x0000000000027941 */ /* 0x000fea0003800200 */
.L_x_53747:
        /* <DEDUP_REMOVED lines=61> */
.L_x_53745:
[----:B------:R-:W-:Y:S05]  /*2dc30*/  BSYNC.RECONVERGENT B1 ;  /* 0x0000000000017941 */ /* 0x000fea0003800200 */
.L_x_53744:
        /* <DEDUP_REMOVED lines=27> */
.L_x_53751:
        /* <DEDUP_REMOVED lines=13> */
.L_x_53753:
[----:B------:R-:W-:Y:S05]  /*2dec0*/  BSYNC.RECONVERGENT B2 ;  /* 0x0000000000027941 */ /* 0x000fea0003800200 */
.L_x_53752:
        /* <DEDUP_REMOVED lines=61> */
.L_x_53750:
[----:B------:R-:W-:Y:S05]  /*2e2a0*/  BSYNC.RECONVERGENT B1 ;  /* 0x0000000000017941 */ /* 0x000fea0003800200 */
.L_x_53749:
        /* <DEDUP_REMOVED lines=22> */
.L_x_53756:
        /* <DEDUP_REMOVED lines=13> */
.L_x_53758:
[----:B------:R-:W-:Y:S05]  /*2e4e0*/  BSYNC.RECONVERGENT B2 ;  /* 0x0000000000027941 */ /* 0x000fea0003800200 */
.L_x_53757:
        /* <DEDUP_REMOVED lines=61> */
.L_x_53755:
[----:B------:R-:W-:Y:S05]  /*2e8c0*/  BSYNC.RECONVERGENT B1 ;  /* 0x0000000000017941 */ /* 0x000fea0003800200 */
.L_x_53754:
        /* <DEDUP_REMOVED lines=22> */
.L_x_53761:
        /* <DEDUP_REMOVED lines=13> */
.L_x_53763:
[----:B------:R-:W-:Y:S05]  /*2eb00*/  BSYNC.RECONVERGENT B2 ;  /* 0x0000000000027941 */ /* 0x000fea0003800200 */
.L_x_53762:
        /* <DEDUP_REMOVED lines=61> */
.L_x_53760:
[----:B------:R-:W-:Y:S05]  /*2eee0*/  BSYNC.RECONVERGENT B1 ;  /* 0x0000000000017941 */ /* 0x000fea0003800200 */
.L_x_53759:
        /* <DEDUP_REMOVED lines=22> */
.L_x_53766:
        /* <DEDUP_REMOVED lines=13> */
.L_x_53768:
[----:B------:R-:W-:Y:S05]  /*2f120*/  BSYNC.RECONVERGENT B2 ;  /* 0x0000000000027941 */ /* 0x000fea0003800200 */
.L_x_53767:
        /* <DEDUP_REMOVED lines=61> */
.L_x_53765:
[----:B------:R-:W-:Y:S05]  /*2f500*/  BSYNC.RECONVERGENT B1 ;  /* 0x0000000000017941 */ /* 0x000fea0003800200 */
.L_x_53764:
        /* <DEDUP_REMOVED lines=22> */
.L_x_53771:
        /* <DEDUP_REMOVED lines=13> */
.L_x_53773:
[----:B------:R-:W-:Y:S05]  /*2f740*/  BSYNC.RECONVERGENT B2 ;  /* 0x0000000000027941 */ /* 0x000fea0003800200 */
.L_x_53772:
        /* <DEDUP_REMOVED lines=61> */
.L_x_53770:
[----:B------:R-:W-:Y:S05]  /*2fb20*/  BSYNC.RECONVERGENT B1 ;  /* 0x0000000000017941 */ /* 0x000fea0003800200 */
.L_x_53769:
        /* <DEDUP_REMOVED lines=22> */
.L_x_53776:
        /* <DEDUP_REMOVED lines=13> */
.L_x_53778:
[----:B------:R-:W-:Y:S05]  /*2fd60*/  BSYNC.RECONVERGENT B2 ;  /* 0x0000000000027941 */ /* 0x000fea0003800200 */
.L_x_53777:
        /* <DEDUP_REMOVED lines=61> */
.L_x_53775:
[----:B------:R-:W-:Y:S05]  /*30140*/  BSYNC.RECONVERGENT B1 ;  /* 0x0000000000017941 */ /* 0x000fea0003800200 */
.L_x_53774:
        /* <DEDUP_REMOVED lines=22> */
.L_x_53781:
        /* <DEDUP_REMOVED lines=15> */
.L_x_53783:
[----:B------:R-:W-:Y:S05]  /*303a0*/  BSYNC.RECONVERGENT B2 ;  /* 0x0000000000027941 */ /* 0x000fea0003800200 */
.L_x_53782:
        /* <DEDUP_REMOVED lines=61> */
.L_x_53780:
[----:B------:R-:W-:Y:S05]  /*30780*/  BSYNC.RECONVERGENT B1 ;  /* 0x0000000000017941 */ /* 0x000fea0003800200 */
.L_x_53779:
        /* <DEDUP_REMOVED lines=10> */
.L_x_53743:
        /* <DEDUP_REMOVED lines=16> */
.L_x_53787:
        /* <DEDUP_REMOVED lines=13> */
.L_x_53789:
[----:B------:R-:W-:Y:S05]  /*30a00*/  BSYNC.RECONVERGENT B2 ;  /* 0x0000000000027941 */ /* 0x000fea0003800200 */
.L_x_53788:
        /* <DEDUP_REMOVED lines=60> */
.L_x_53786:
[----:B------:R-:W-:Y:S05]  /*30dd0*/  BSYNC.RECONVERGENT B1 ;  /* 0x0000000000017941 */ /* 0x000fea0003800200 */
.L_x_53785:
        /* <DEDUP_REMOVED lines=24> */
.L_x_53792:
        /* <DEDUP_REMOVED lines=13> */
.L_x_53794:
[----:B------:R-:W-:Y:S05]  /*31030*/  BSYNC.RECONVERGENT B2 ;  /* 0x0000000000027941 */ /* 0x000fea0003800200 */
.L_x_53793:
        /* <DEDUP_REMOVED lines=61> */
.L_x_53791:
[----:B------:R-:W-:Y:S05]  /*31410*/  BSYNC.RECONVERGENT B1 ;  /* 0x0000000000017941 */ /* 0x000fea0003800200 */
.L_x_53790:
        /* <DEDUP_REMOVED lines=19> */
.L_x_53797:
        /* <DEDUP_REMOVED lines=13> */
.L_x_53799:
[----:B------:R-:W-:Y:S05]  /*31620*/  BSYNC.RECONVERGENT B2 ;  /* 0x0000000000027941 */ /* 0x000fea0003800200 */
.L_x_53798:
        /* <DEDUP_REMOVED lines=61> */
.L_x_53796:
[----:B------:R-:W-:Y:S05]  /*31a00*/  BSYNC.RECONVERGENT B1 ;  /* 0x0000000000017941 */ /* 0x000fea0003800200 */
.L_x_53795:
        /* <DEDUP_REMOVED lines=19> */
.L_x_53802:
        /* <DEDUP_REMOVED lines=13> */
.L_x_53804:
[----:B------:R-:W-:Y:S05]  /*31c10*/  BSYNC.RECONVERGENT B2 ;  /* 0x0000000000027941 */ /* 0x000fea0003800200 */
.L_x_53803:
        /* <DEDUP_REMOVED lines=61> */
.L_x_53801:
[----:B------:R-:W-:Y:S05]  /*31ff0*/  BSYNC.RECONVERGENT B1 ;  /* 0x0000000000017941 */ /* 0x000fea0003800200 */
.L_x_53800:
        /* <DEDUP_REMOVED lines=19> */
.L_x_53807:
        /* <DEDUP_REMOVED lines=13> */
.L_x_53809:
[----:B------:R-:W-:Y:S05]  /*32200*/  BSYNC.RECONVERGENT B2 ;  /* 0x0000000000027941 */ /* 0x000fea0003800200 */
.L_x_53808:
        /* <DEDUP_REMOVED lines=61> */
.L_x_53806:
[----:B------:R-:W-:Y:S05]  /*325e0*/  BSYNC.RECONVERGENT B1 ;  /* 0x0000000000017941 */ /* 0x000fea0003800200 */
.L_x_53805:
        /* <DEDUP_REMOVED lines=19> */
.L_x_53812:
        /* <DEDUP_REMOVED lines=13> */
.L_x_53814:
[----:B------:R-:W-:Y:S05]  /*327f0*/  BSYNC.RECONVERGENT B2 ;  /* 0x0000000000027941 */ /* 0x000fea0003800200 */
.L_x_53813:
        /* <DEDUP_REMOVED lines=61> */
.L_x_53811:
[----:B------:R-:W-:Y:S05]  /*32bd0*/  BSYNC.RECONVERGENT B1 ;  /* 0x0000000000017941 */ /* 0x000fea0003800200 */
.L_x_53810:
        /* <DEDUP_REMOVED lines=19> */
.L_x_53817:
        /* <DEDUP_REMOVED lines=13> */
.L_x_53819:
[----:B------:R-:W-:Y:S05]  /*32de0*/  BSYNC.RECONVERGENT B2 ;  /* 0x0000000000027941 */ /* 0x000fea0003800200 */
.L_x_53818:
        /* <DEDUP_REMOVED lines=61> */
.L_x_53816:
[----:B------:R-:W-:Y:S05]  /*331c0*/  BSYNC.RECONVERGENT B1 ;  /* 0x0000000000017941 */ /* 0x000fea0003800200 */
.L_x_53815:
        /* <DEDUP_REMOVED lines=19> */
.L_x_53822:
        /* <DEDUP_REMOVED lines=15> */
.L_x_53824:
[----:B------:R-:W-:Y:S05]  /*333f0*/  BSYNC.RECONVERGENT B2 ;  /* 0x0000000000027941 */ /* 0x000fea0003800200 */
.L_x_53823:
        /* <DEDUP_REMOVED lines=61> */
.L_x_53821:
[----:B------:R-:W-:Y:S05]  /*337d0*/  BSYNC.RECONVERGENT B1 ;  /* 0x0000000000017941 */ /* 0x000fea0003800200 */
.L_x_53820:
        /* <DEDUP_REMOVED lines=16> */
.L_x_53784:
        /* <DEDUP_REMOVED lines=22> */
.L_x_53742:
[----:B------:R-:W-:Y:S05]  /*33a40*/  BSYNC.RECONVERGENT B0 ;  /* 0x0000000000007941 */ /* 0x000fea0003800200 */
.L_x_53741:
        /* <DEDUP_REMOVED lines=31> */
.L_x_53830:
        /* <DEDUP_REMOVED lines=13> */
.L_x_53832:
[----:B------:R-:W-:Y:S05]  /*33d10*/  BSYNC.RECONVERGENT B2 ;  /* 0x0000000000027941 */ /* 0x000fea0003800200 */
.L_x_53831:
        /* <DEDUP_REMOVED lines=61> */
.L_x_53829:
[----:B------:R-:W-:Y:S05]  /*340f0*/  BSYNC.RECONVERGENT B1 ;  /* 0x0000000000017941 */ /* 0x000fea0003800200 */
.L_x_53828:
        /* <DEDUP_REMOVED lines=27> */
.L_x_53835:
        /* <DEDUP_REMOVED lines=13> */
.L_x_53837:
[----:B------:R-:W-:Y:S05]  /*34380*/  BSYNC.RECONVERGENT B2 ;  /* 0x0000000000027941 */ /* 0x000fea0003800200 */
.L_x_53836:
        /* <DEDUP_REMOVED lines=61> */
.L_x_53834:
[----:B------:R-:W-:Y:S05]  /*34760*/  BSYNC.RECONVERGENT B1 ;  /* 0x0000000000017941 */ /* 0x000fea0003800200 */
.L_x_53833:
        /* <DEDUP_REMOVED lines=22> */
.L_x_53840:
        /* <DEDUP_REMOVED lines=13> */
.L_x_53842:
[----:B------:R-:W-:Y:S05]  /*349a0*/  BSYNC.RECONVERGENT B2 ;  /* 0x0000000000027941 */ /* 0x000fea0003800200 */
.L_x_53841:
        /* <DEDUP_REMOVED lines=61> */
.L_x_53839:
[----:B------:R-:W-:Y:S05]  /*34d80*/  BSYNC.RECONVERGENT B1 ;  /* 0x0000000000017941 */ /* 0x000fea0003800200 */
.L_x_53838:
        /* <DEDUP_REMOVED lines=22> */
.L_x_53845:
        /* <DEDUP_REMOVED lines=13> */
.L_x_53847:
[----:B------:R-:W-:Y:S05]  /*34fc0*/  BSYNC.RECONVERGENT B2 ;  /* 0x0000000000027941 */ /* 0x000fea0003800200 */
.L_x_53846:
        /* <DEDUP_REMOVED lines=61> */
.L_x_53844:
[----:B------:R-:W-:Y:S05]  /*353a0*/  BSYNC.RECONVERGENT B1 ;  /* 0x0000000000017941 */ /* 0x000fea0003800200 */
.L_x_53843:
        /* <DEDUP_REMOVED lines=22> */
.L_x_53850:
        /* <DEDUP_REMOVED lines=13> */
.L_x_53852:
[----:B------:R-:W-:Y:S05]  /*355e0*/  BSYNC.RECONVERGENT B2 ;  /* 0x0000000000027941 */ /* 0x000fea0003800200 */
.L_x_53851:
        /* <DEDUP_REMOVED lines=61> */
.L_x_53849:
[----:B------:R-:W-:Y:S05]  /*359c0*/  BSYNC.RECONVERGENT B1 ;  /* 0x0000000000017941 */ /* 0x000fea0003800200 */
.L_x_53848:
        /* <DEDUP_REMOVED lines=22> */
.L_x_53855:
        /* <DEDUP_REMOVED lines=13> */
.L_x_53857:
[----:B------:R-:W-:Y:S05]  /*35c00*/  BSYNC.RECONVERGENT B2 ;  /* 0x0000000000027941 */ /* 0x000fea0003800200 */
.L_x_53856:
        /* <DEDUP_REMOVED lines=61> */
.L_x_53854:
[----:B------:R-:W-:Y:S05]  /*35fe0*/  BSYNC.RECONVERGENT B1 ;  /* 0x0000000000017941 */ /* 0x000fea0003800200 */
.L_x_53853:
        /* <DEDUP_REMOVED lines=22> */
.L_x_53860:
        /* <DEDUP_REMOVED lines=13> */
.L_x_53862:
[----:B------:R-:W-:Y:S05]  /*36220*/  BSYNC.RECONVERGENT B2 ;  /* 0x0000000000027941 */ /* 0x000fea0003800200 */
.L_x_53861:
        /* <DEDUP_REMOVED lines=61> */
.L_x_53859:
[----:B------:R-:W-:Y:S05]  /*36600*/  BSYNC.RECONVERGENT B1 ;  /* 0x0000000000017941 */ /* 0x000fea0003800200 */
.L_x_53858:
        /* <DEDUP_REMOVED lines=22> */
.L_x_53865:
        /* <DEDUP_REMOVED lines=15> */
.L_x_53867:
[----:B------:R-:W-:Y:S05]  /*36860*/  BSYNC.RECONVERGENT B2 ;  /* 0x0000000000027941 */ /* 0x000fea0003800200 */
.L_x_53866:
        /* <DEDUP_REMOVED lines=61> */
.L_x_53864:
[----:B------:R-:W-:Y:S05]  /*36c40*/  BSYNC.RECONVERGENT B1 ;  /* 0x0000000000017941 */ /* 0x000fea0003800200 */
.L_x_53863:
        /* <DEDUP_REMOVED lines=10> */
.L_x_53827:
        /* <DEDUP_REMOVED lines=16> */
.L_x_53871:
        /* <DEDUP_REMOVED lines=13> */
.L_x_53873:
[----:B------:R-:W-:Y:S05]  /*36ec0*/  BSYNC.RECONVERGENT B2 ;  /* 0x0000000000027941 */ /* 0x000fea0003800200 */
.L_x_53872:
        /* <DEDUP_REMOVED lines=60> */
.L_x_53870:
[----:B------:R-:W-:Y:S05]  /*37290*/  BSYNC.RECONVERGENT B1 ;  /* 0x0000000000017941 */ /* 0x000fea0003800200 */
.L_x_53869:
        /* <DEDUP_REMOVED lines=24> */
.L_x_53876:
        /* <DEDUP_REMOVED lines=13> */
.L_x_53878:
[----:B------:R-:W-:Y:S05]  /*374f0*/  BSYNC.RECONVERGENT B2 ;  /* 0x0000000000027941 */ /* 0x000fea0003800200 */
.L_x_53877:
        /* <DEDUP_REMOVED lines=61> */
.L_x_53875:
[----:B------:R-:W-:Y:S05]  /*378d0*/  BSYNC.RECONVERGENT B1 ;  /* 0x0000000000017941 */ /* 0x000fea0003800200 */
.L_x_53874:
        /* <DEDUP_REMOVED lines=19> */
.L_x_53881:
        /* <DEDUP_REMOVED lines=13> */
.L_x_53883:
[----:B------:R-:W-:Y:S05]  /*37ae0*/  BSYNC.RECONVERGENT B2 ;  /* 0x0000000000027941 */ /* 0x000fea0003800200 */
.L_x_53882:
        /* <DEDUP_REMOVED lines=61> */
.L_x_53880:
[----:B------:R-:W-:Y:S05]  /*37ec0*/  BSYNC.RECONVERGENT B1 ;  /* 0x0000000000017941 */ /* 0x000fea0003800200 */
.L_x_53879:
        /* <DEDUP_REMOVED lines=19> */
.L_x_53886:
        /* <DEDUP_REMOVED lines=13> */
.L_x_53888:
[----:B------:R-:W-:Y:S05]  /*380d0*/  BSYNC.RECONVERGENT B2 ;  /* 0x0000000000027941 */ /* 0x000fea0003800200 */
.L_x_53887:
        /* <DEDUP_REMOVED lines=61> */
.L_x_53885:
[----:B------:R-:W-:Y:S05]  /*384b0*/  BSYNC.RECONVERGENT B1 ;  /* 0x0000000000017941 */ /* 0x000fea0003800200 */
.L_x_53884:
        /* <DEDUP_REMOVED lines=19> */
.L_x_53891:
        /* <DEDUP_REMOVED lines=13> */
.L_x_53893:
[----:B------:R-:W-:Y:S05]  /*386c0*/  BSYNC.RECONVERGENT B2 ;  /* 0x0000000000027941 */ /* 0x000fea0003800200 */
.L_x_53892:
        /* <DEDUP_REMOVED lines=61> */
.L_x_53890:
[----:B------:R-:W-:Y:S05]  /*38aa0*/  BSYNC.RECONVERGENT B1 ;  /* 0x0000000000017941 */ /* 0x000fea0003800200 */
.L_x_53889:
        /* <DEDUP_REMOVED lines=19> */
.L_x_53896:
        /* <DEDUP_REMOVED lines=13> */
.L_x_53898:
[----:B------:R-:W-:Y:S05]  /*38cb0*/  BSYNC.RECONVERGENT B2 ;  /* 0x0000000000027941 */ /* 0x000fea0003800200 */
.L_x_53897:
        /* <DEDUP_REMOVED lines=61> */
.L_x_53895:
[----:B------:R-:W-:Y:S05]  /*39090*/  BSYNC.RECONVERGENT B1 ;  /* 0x0000000000017941 */ /* 0x000fea0003800200 */
.L_x_53894:
        /* <DEDUP_REMOVED lines=19> */
.L_x_53901:
        /* <DEDUP_REMOVED lines=13> */
.L_x_53903:
[----:B------:R-:W-:Y:S05]  /*392a0*/  BSYNC.RECONVERGENT B2 ;  /* 0x0000000000027941 */ /* 0x000fea0003800200 */
.L_x_53902:
        /* <DEDUP_REMOVED lines=61> */
.L_x_53900:
[----:B------:R-:W-:Y:S05]  /*39680*/  BSYNC.RECONVERGENT B1 ;  /* 0x0000000000017941 */ /* 0x000fea0003800200 */
.L_x_53899:
        /* <DEDUP_REMOVED lines=19> */
.L_x_53906:
        /* <DEDUP_REMOVED lines=15> */
.L_x_53908:
[----:B------:R-:W-:Y:S05]  /*398b0*/  BSYNC.RECONVERGENT B2 ;  /* 0x0000000000027941 */ /* 0x000fea0003800200 */
.L_x_53907:
        /* <DEDUP_REMOVED lines=61> */
.L_x_53905:
[----:B------:R-:W-:Y:S05]  /*39c90*/  BSYNC.RECONVERGENT B1 ;  /* 0x0000000000017941 */ /* 0x000fea0003800200 */
.L_x_53904:
        /* <DEDUP_REMOVED lines=16> */
.L_x_53868:
        /* <DEDUP_REMOVED lines=22> */
.L_x_53826:
[----:B------:R-:W-:Y:S05]  /*39f00*/  BSYNC.RECONVERGENT B0 ;  /* 0x0000000000007941 */ /* 0x000fea0003800200 */
.L_x_53825:
        /* <DEDUP_REMOVED lines=31> */
.L_x_53914:
        /* <DEDUP_REMOVED lines=13> */
.L_x_53916:
[----:B------:R-:W-:Y:S05]  /*3a1d0*/  BSYNC.RECONVERGENT B2 ;  /* 0x0000000000027941 */ /* 0x000fea0003800200 */
.L_x_53915:
        /* <DEDUP_REMOVED lines=61> */
.L_x_53913:
[----:B------:R-:W-:Y:S05]  /*3a5b0*/  BSYNC.RECONVERGENT B1 ;  /* 0x0000000000017941 */ /* 0x000fea0003800200 */
.L_x_53912:
        /* <DEDUP_REMOVED lines=27> */
.L_x_53919:
        /* <DEDUP_REMOVED lines=13> */
.L_x_53921:
[----:B------:R-:W-:Y:S05]  /*3a840*/  BSYNC.RECONVERGENT B2 ;  /* 0x0000000000027941 */ /* 0x000fea0003800200 */
.L_x_53920:
        /* <DEDUP_REMOVED lines=61> */
.L_x_53918:
[----:B------:R-:W-:Y:S05]  /*3ac20*/  BSYNC.RECONVERGENT B1 ;  /* 0x0000000000017941 */ /* 0x000fea0003800200 */
.L_x_53917:
        /* <DEDUP_REMOVED lines=22> */
.L_x_53924:
        /* <DEDUP_REMOVED lines=13> */
.L_x_53926:
[----:B------:R-:W-:Y:S05]  /*3ae60*/  BSYNC.RECONVERGENT B2 ;  /* 0x0000000000027941 */ /* 0x000fea0003800200 */
.L_x_53925:
        /* <DEDUP_REMOVED lines=61> */
.L_x_53923:
[----:B------:R-:W-:Y:S05]  /*3b240*/  BSYNC.RECONVERGENT B1 ;  /* 0x0000000000017941 */ /* 0x000fea0003800200 */
.L_x_53922:
        /* <DEDUP_REMOVED lines=22> */
.L_x_53929:
        /* <DEDUP_REMOVED lines=13> */
.L_x_53931:
[----:B------:R-:W-:Y:S05]  /*3b480*/  BSYNC.RECONVERGENT B2 ;  /* 0x0000000000027941 */ /* 0x000fea0003800200 */
.L_x_53930:
        /* <DEDUP_REMOVED lines=61> */
.L_x_53928:
[----:B------:R-:W-:Y:S05]  /*3b860*/  BSYNC.RECONVERGENT B1 ;  /* 0x0000000000017941 */ /* 0x000fea0003800200 */
.L_x_53927:
        /* <DEDUP_REMOVED lines=22> */
.L_x_53934:
        /* <DEDUP_REMOVED lines=13> */
.L_x_53936:
[----:B------:R-:W-:Y:S05]  /*3baa0*/  BSYNC.RECONVERGENT B2 ;  /* 0x0000000000027941 */ /* 0x000fea0003800200 */
.L_x_53935:
        /* <DEDUP_REMOVED lines=61> */
.L_x_53933:
[----:B------:R-:W-:Y:S05]  /*3be80*/  BSYNC.RECONVERGENT B1 ;  /* 0x0000000000017941 */ /* 0x000fea0003800200 */
.L_x_53932:
        /* <DEDUP_REMOVED lines=22> */
.L_x_53939:
        /* <DEDUP_REMOVED lines=13> */
.L_x_53941:
[----:B------:R-:W-:Y:S05]  /*3c0c0*/  BSYNC.RECONVERGENT B2 ;  /* 0x0000000000027941 */ /* 0x000fea0003800200 */
.L_x_53940:
        /* <DEDUP_REMOVED lines=61> */
.L_x_53938:
[----:B------:R-:W-:Y:S05]  /*3c4a0*/  BSYNC.RECONVERGENT B1 ;  /* 0x0000000000017941 */ /* 0x000fea0003800200 */
.L_x_53937:
        /* <DEDUP_REMOVED lines=22> */
.L_x_53944:
        /* <DEDUP_REMOVED lines=13> */
.L_x_53946:
[----:B------:R-:W-:Y:S05]  /*3c6e0*/  BSYNC.RECONVERGENT B2 ;  /* 0x0000000000027941 */ /* 0x000fea0003800200 */
.L_x_53945:
        /* <DEDUP_REMOVED lines=61> */
.L_x_53943:
[----:B------:R-:W-:Y:S05]  /*3cac0*/  BSYNC.RECONVERGENT B1 ;  /* 0x0000000000017941 */ /* 0x000fea0003800200 */
.L_x_53942:
        /* <DEDUP_REMOVED lines=22> */
.L_x_53949:
        /* <DEDUP_REMOVED lines=15> */
.L_x_53951:
[----:B------:R-:W-:Y:S05]  /*3cd20*/  BSYNC.RECONVERGENT B2 ;  /* 0x0000000000027941 */ /* 0x000fea0003800200 */
.L_x_53950:
        /* <DEDUP_REMOVED lines=61> */
.L_x_53948:
[----:B------:R-:W-:Y:S05]  /*3d100*/  BSYNC.RECONVERGENT B1 ;  /* 0x0000000000017941 */ /* 0x000fea0003800200 */
.L_x_53947:
        /* <DEDUP_REMOVED lines=10> */
.L_x_53911:
        /* <DEDUP_REMOVED lines=16> */
.L_x_53955:
        /* <DEDUP_REMOVED lines=13> */
.L_x_53957:
[----:B------:R-:W-:Y:S05]  /*3d380*/  BSYNC.RECONVERGENT B2 ;  /* 0x0000000000027941 */ /* 0x000fea0003800200 */
.L_x_53956:
        /* <DEDUP_REMOVED lines=60> */
.L_x_53954:
[----:B------:R-:W-:Y:S05]  /*3d750*/  BSYNC.RECONVERGENT B1 ;  /* 0x0000000000017941 */ /* 0x000fea0003800200 */
.L_x_53953:
        /* <DEDUP_REMOVED lines=24> */
.L_x_53960:
        /* <DEDUP_REMOVED lines=13> */
.L_x_53962:
[----:B------:R-:W-:Y:S05]  /*3d9b0*/  BSYNC.RECONVERGENT B2 ;  /* 0x0000000000027941 */ /* 0x000fea0003800200 */
.L_x_53961:
        /* <DEDUP_REMOVED lines=61> */
.L_x_53959:
[----:B------:R-:W-:Y:S05]  /*3dd90*/  BSYNC.RECONVERGENT B1 ;  /* 0x0000000000017941 */ /* 0x000fea0003800200 */
.L_x_53958:
        /* <DEDUP_REMOVED lines=19> */
.L_x_53965:
        /* <DEDUP_REMOVED lines=13> */
.L_x_53967:
[----:B------:R-:W-:Y:S05]  /*3dfa0*/  BSYNC.RECONVERGENT B2 ;  /* 0x0000000000027941 */ /* 0x000fea0003800200 */
.L_x_53966:
        /* <DEDUP_REMOVED lines=61> */
.L_x_53964:
[----:B------:R-:W-:Y:S05]  /*3e380*/  BSYNC.RECONVERGENT B1 ;  /* 0x0000000000017941 */ /* 0x000fea0003800200 */
.L_x_53963:
        /* <DEDUP_REMOVED lines=19> */
.L_x_53970:
        /* <DEDUP_REMOVED lines=13> */
.L_x_53972:
[----:B------:R-:W-:Y:S05]  /*3e590*/  BSYNC.RECONVERGENT B2 ;  /* 0x0000000000027941 */ /* 0x000fea0003800200 */
.L_x_53971:
        /* <DEDUP_REMOVED lines=61> */
.L_x_53969:
[----:B------:R-:W-:Y:S05]  /*3e970*/  BSYNC.RECONVERGENT B1 ;  /* 0x0000000000017941 */ /* 0x000fea0003800200 */
.L_x_53968:
        /* <DEDUP_REMOVED lines=19> */
.L_x_53975:
        /* <DEDUP_REMOVED lines=13> */
.L_x_53977:
[----:B------:R-:W-:Y:S05]  /*3eb80*/  BSYNC.RECONVERGENT B2 ;  /* 0x0000000000027941 */ /* 0x000fea0003800200 */
.L_x_53976:
        /* <DEDUP_REMOVED lines=61> */
.L_x_53974:
[----:B------:R-:W-:Y:S05]  /*3ef60*/  BSYNC.RECONVERGENT B1 ;  /* 0x0000000000017941 */ /* 0x000fea0003800200 */
.L_x_53973:
        /* <DEDUP_REMOVED lines=19> */
.L_x_53980:
        /* <DEDUP_REMOVED lines=13> */
.L_x_53982:
[----:B------:R-:W-:Y:S05]  /*3f170*/  BSYNC.RECONVERGENT B2 ;  /* 0x0000000000027941 */ /* 0x000fea0003800200 */
.L_x_53981:
        /* <DEDUP_REMOVED lines=61> */
.L_x_53979:
[----:B------:R-:W-:Y:S05]  /*3f550*/  BSYNC.RECONVERGENT B1 ;  /* 0x0000000000017941 */ /* 0x000fea0003800200 */
.L_x_53978:
        /* <DEDUP_REMOVED lines=19> */
.L_x_53985:
        /* <DEDUP_REMOVED lines=13> */
.L_x_53987:
[----:B------:R-:W-:Y:S05]  /*3f760*/  BSYNC.RECONVERGENT B2 ;  /* 0x0000000000027941 */ /* 0x000fea0003800200 */
.L_x_53986:
        /* <DEDUP_REMOVED lines=61> */
.L_x_53984:
[----:B------:R-:W-:Y:S05]  /*3fb40*/  BSYNC.RECONVERGENT B1 ;  /* 0x0000000000017941 */ /* 0x000fea0003800200 */
.L_x_53983:
        /* <DEDUP_REMOVED lines=19> */
.L_x_53990:
        /* <DEDUP_REMOVED lines=15> */
.L_x_53992:
[----:B------:R-:W-:Y:S05]  /*3fd70*/  BSYNC.RECONVERGENT B2 ;  /* 0x0000000000027941 */ /* 0x000fea0003800200 */
.L_x_53991:
        /* <DEDUP_REMOVED lines=61> */
.L_x_53989:
[----:B------:R-:W-:Y:S05]  /*40150*/  BSYNC.RECONVERGENT B1 ;  /* 0x0000000000017941 */ /* 0x000fea0003800200 */
.L_x_53988:
        /* <DEDUP_REMOVED lines=16> */
.L_x_53952:
[----:B------:R-:W0:Y:S01]  /*40260*/  LDC.64 R172, c[0x0][0x3a8] ;  /* 0x0000ea00ffac7b82 */ /* 0x000e220000000a00 */
[----:B------:R-:W-:Y:S02]  /*40270*/  SEL R189, RZ, 0x1000000, !P6 ;  /* 0x01000000ffbd7807 */ /* 0x000fe40007000000 */
[----:B------:R-:W-:Y:S02]  /*40280*/  SEL R188, RZ, 0x10000, !P5 ;  /* 0x00010000ffbc7807 */ /* 0x000fe40006800000 */
[----:B------:R-:W-:Y:S02]  /*40290*/  SEL R187, RZ, 0x100, !P4 ;  /* 0x00000100ffbb7807 */ /* 0x000fe40006000000 */
[----:B------:R-:W-:Y:S01]  /*402a0*/  LOP3.LUT P6, RZ, R169, 0x2, RZ, 0xc0, !PT ;  /* 0x00000002a9ff7812 */ /* 0x000fe200078cc0ff */
[----:B------:R-:W1:Y:S01]  /*402b0*/  LDC.64 R174, c[0x0][0x3b0] ;  /* 0x0000ec00ffae7b82 */ /* 0x000e620000000a00 */
[----:B------:R-:W-:Y:S02]  /*402c0*/  SEL R158, RZ, 0x1000000, !P2 ;  /* 0x01000000ff9e7807 */ /* 0x000fe40005000000 */
[----:B------:R-:W-:-:S02]  /*402d0*/  SEL R185, RZ, 0x10000, !P1 ;  /* 0x00010000ffb97807 */ /* 0x000fc40004800000 */
[----:B------:R-:W-:Y:S02]  /*402e0*/  SEL R0, RZ, 0x100, !P0 ;  /* 0x00000100ff007807 */ /* 0x000fe40004000000 */
[----:B------:R-:W-:Y:S02]  /*402f0*/  SEL R186, RZ, 0x1, !P3 ;  /* 0x00000001ffba7807 */ /* 0x000fe40005800000 */
[----:B------:R-:W-:Y:S02]  /*40300*/  LOP3.LUT R187, R187, R189, R188, 0xfe, !PT ;  /* 0x000000bdbbbb7212 */ /* 0x000fe400078efebc */
[----:B------:R-:W-:Y:S02]  /*40310*/  SEL R171, RZ, 0x1, !P6 ;  /* 0x00000001ffab7807 */ /* 0x000fe40007000000 */
[----:B------:R-:W-:Y:S02]  /*40320*/  LOP3.LUT R0, R0, R158, R185, 0xfe, !PT ;  /* 0x0000009e00007212 */ /* 0x000fe400078efeb9 */
[----:B------:R-:W-:Y:S01]  /*40330*/  LOP3.LUT R187, R187, R186, RZ, 0xfc, !PT ;  /* 0x000000babbbb7212 */ /* 0x000fe200078efcff */
[----:B0-----:R-:W-:Y:S01]  /*40340*/  IMAD.WIDE.U32 R172, R168, 0x20, R172 ;  /* 0x00000020a8ac7825 */ /* 0x001fe200078e00ac */
[----:B------:R-:W-:-:S02]  /*40350*/  LOP3.LUT R186, R0, R171, RZ, 0xfc, !PT ;  /* 0x000000ab00ba7212 */ /* 0x000fc400078efcff */
[----:B------:R-:W-:Y:S02]  /*40360*/  MOV R158, R184 ;  /* 0x000000b8009e7202 */ /* 0x000fe40000000f00 */
[----:B------:R0:W-:Y:S01]  /*40370*/  STG.E.128 desc[UR6][R172.64], R132 ;  /* 0x00000084ac007986 */ /* 0x0001e2000c101d06 */
[----:B-1----:R-:W-:-:S03]  /*40380*/  IMAD.WIDE.U32 R174, R168, 0x8, R174 ;  /* 0x00000008a8ae7825 */ /* 0x002fc600078e00ae */
[----:B------:R0:W-:Y:S04]  /*40390*/  STG.E.128 desc[UR6][R172.64+0x10], R136 ;  /* 0x00001088ac007986 */ /* 0x0001e8000c101d06 */
[----:B------:R0:W-:Y:S02]  /*403a0*/  STG.E.64 desc[UR6][R174.64], R186 ;  /* 0x000000baae007986 */ /* 0x0001e4000c101b06 */
.L_x_53910:
[----:B------:R-:W-:Y:S05]  /*403b0*/  BSYNC.RECONVERGENT B0 ;  /* 0x0000000000007941 */ /* 0x000fea0003800200 */
.L_x_53909:
        /* <DEDUP_REMOVED lines=19> */
[----:B0-234-:R-:W-:Y:S02]  /*404f0*/  FSEL R173, R0, RZ, P0 ;  /* 0x000000ff00ad7208 */ /* 0x01dfe40000000000 */
        /* <DEDUP_REMOVED lines=268> */
.L_x_54026:
        /* <DEDUP_REMOVED lines=19> */
[--C-:B-1----:R-:W-:Y:S01]  /*416f0*/  FADD.FTZ R173, R14, -R157.reuse ;  /* 0x8000009d0ead7221 */ /* 0x102fe20000010000 */
        /* <DEDUP_REMOVED lines=38> */
[----:B------:R-:W-:Y:S01]  /*41960*/  F2FP.F16.F32.PACK_AB R173, R186, R173 ;  /* 0x000000adbaad723e */ /* 0x000fe200000000ff */
[----:B0-----:R-:W-:Y:S01]  /*41970*/  IMAD.WIDE.U32 R184, R156, 0x10, R184 ;  /* 0x000000109cb87825 */ /* 0x001fe200078e00b8 */
[----:B------:R-:W-:-:S03]  /*41980*/  F2FP.F16.F32.PACK_AB R172, R171, R172 ;  /* 0x000000acabac723e */ /* 0x000fc600000000ff */
[----:B------:R-:W-:Y:S01]  /*41990*/  FFMA.FTZ R194, R193, R194, R196 ;  /* 0x000000c2c1c27223 */ /* 0x000fe200000100c4 */
[----:B------:R-:W-:Y:S01]  /*419a0*/  F2FP.F16.F32.PACK_AB R174, R190, R187 ;  /* 0x000000bbbeae723e */ /* 0x000fe200000000ff */
[----:B------:R-:W-:-:S03]  /*419b0*/  VIADD R156, R156, 0x20 ;  /* 0x000000209c9c7836 */ /* 0x000fc60000000000 */
[----:B------:R-:W-:-:S05]  /*419c0*/  F2FP.F16.F32.PACK_AB R175, R194, R191 ;  /* 0x000000bfc2af723e */ /* 0x000fca00000000ff */
[----:B------:R0:W-:Y:S02]  /*419d0*/  STG.E.128 desc[UR6][R184.64], R172 ;  /* 0x000000acb8007986 */ /* 0x0001e4000c101d06 */
.L_x_53995:
[----:B------:R-:W-:Y:S05]  /*419e0*/  BSYNC.RECONVERGENT B0 ;  /* 0x0000000000007941 */ /* 0x000fea0003800200 */
.L_x_53994:
[----:B------:R-:W-:Y:S01]  /*419f0*/  LOP3.LUT P0, RZ, R169, 0x4000, RZ, 0xc0, !PT ;  /* 0x00004000a9ff7812 */ /* 0x000fe2000780c0ff */
[----:B------:R-:W-:-:S12]  /*41a00*/  BSSY.RECONVERGENT B0, `(.L_x_53996) ;  /* 0x0000032000007945 */ /* 0x000fd80003800200 */
[----:B------:R-:W-:Y:S05]  /*41a10*/  @!P0 BRA `(.L_x_53997) ;  /* 0x0000000000c08947 */ /* 0x000fea0003800000 */
[--C-:B0-----:R-:W-:Y:S01]  /*41a20*/  FADD.FTZ R185, R154, -R157.reuse ;  /* 0x8000009d9ab97221 */ /* 0x101fe20000010000 */
        /* <DEDUP_REMOVED lines=47> */
.L_x_53997:
[----:B------:R-:W-:Y:S05]  /*41d20*/  BSYNC.RECONVERGENT B0 ;  /* 0x0000000000007941 */ /* 0x000fea0003800200 */
.L_x_53996:
[----:B------:R-:W-:Y:S01]  /*41d30*/  LOP3.LUT P0, RZ, R169, 0x2000, RZ, 0xc0, !PT ;  /* 0x00002000a9ff7812 */ /* 0x000fe2000780c0ff */
[----:B------:R-:W-:-:S12]  /*41d40*/  BSSY.RECONVERGENT B0, `(.L_x_53998) ;  /* 0x0000032000007945 */ /* 0x000fd80003800200 */
[----:B------:R-:W-:Y:S05]  /*41d50*/  @!P0 BRA `(.L_x_53999) ;  /* 0x0000000000c08947 */ /* 0x000fea0003800000 */
[--C-:B0-2---:R-:W-:Y:S01]  /*41d60*/  FADD.FTZ R185, R150, -R157.reuse ;  /* 0x8000009d96b97221 */ /* 0x105fe20000010000 */
        /* <DEDUP_REMOVED lines=47> */
.L_x_53999:
[----:B------:R-:W-:Y:S05]  /*42060*/  BSYNC.RECONVERGENT B0 ;  /* 0x0000000000007941 */ /* 0x000fea0003800200 */
.L_x_53998:
[----:B------:R-:W-:Y:S01]  /*42070*/  LOP3.LUT P0, RZ, R169, 0x1000, RZ, 0xc0, !PT ;  /* 0x00001000a9ff7812 */ /* 0x000fe2000780c0ff */
[----:B------:R-:W-:-:S12]  /*42080*/  BSSY.RECONVERGENT B0, `(.L_x_54000) ;  /* 0x0000032000007945 */ /* 0x000fd80003800200 */
[----:B------:R-:W-:Y:S05]  /*42090*/  @!P0 BRA `(.L_x_54001) ;  /* 0x0000000000c08947 */ /* 0x000fea0003800000 */
[--C-:B0-23--:R-:W-:Y:S01]  /*420a0*/  FADD.FTZ R185, R146, -R157.reuse ;  /* 0x8000009d92b97221 */ /* 0x10dfe20000010000 */
        /* <DEDUP_REMOVED lines=47> */
.L_x_54001:
[----:B------:R-:W-:Y:S05]  /*423a0*/  BSYNC.RECONVERGENT B0 ;  /* 0x0000000000007941 */ /* 0x000fea0003800200 */
.L_x_54000:
[----:B------:R-:W-:Y:S01]  /*423b0*/  LOP3.LUT P0, RZ, R169, 0x800, RZ, 0xc0, !PT ;  /* 0x00000800a9ff7812 */ /* 0x000fe2000780c0ff */
[----:B------:R-:W-:-:S12]  /*423c0*/  BSSY.RECONVERGENT B0, `(.L_x_54002) ;  /* 0x0000032000007945 */ /* 0x000fd80003800200 */
[----:B------:R-:W-:Y:S05]  /*423d0*/  @!P0 BRA `(.L_x_54003) ;  /* 0x0000000000c08947 */ /* 0x000fea0003800000 */
[--C-:B0-234-:R-:W-:Y:S01]  /*423e0*/  FADD.FTZ R185, R98, -R157.reuse ;  /* 0x8000009d62b97221 */ /* 0x11dfe20000010000 */
        /* <DEDUP_REMOVED lines=47> */
.L_x_54003:
[----:B------:R-:W-:Y:S05]  /*426e0*/  BSYNC.RECONVERGENT B0 ;  /* 0x0000000000007941 */ /* 0x000fea0003800200 */
.L_x_54002:
        /* <DEDUP_REMOVED lines=51> */
.L_x_54005:
[----:B------:R-:W-:Y:S05]  /*42a20*/  BSYNC.RECONVERGENT B0 ;  /* 0x0000000000007941 */ /* 0x000fea0003800200 */
.L_x_54004:
        /* <DEDUP_REMOVED lines=51> */
.L_x_54007:
[----:B------:R-:W-:Y:S05]  /*42d60*/  BSYNC.RECONVERGENT B0 ;  /* 0x0000000000007941 */ /* 0x000fea0003800200 */
.L_x_54006:
        /* <DEDUP_REMOVED lines=51> */
.L_x_54009:
[----:B------:R-:W-:Y:S05]  /*430a0*/  BSYNC.RECONVERGENT B0 ;  /* 0x0000000000007941 */ /* 0x000fea0003800200 */
.L_x_54008:
        /* <DEDUP_REMOVED lines=51> */
.L_x_54011:
[----:B------:R-:W-:Y:S05]  /*433e0*/  BSYNC.RECONVERGENT B0 ;  /* 0x0000000000007941 */ /* 0x000fea0003800200 */
.L_x_54010:
[----:B------:R-:W-:Y:S01]  /*433f0*/  LOP3.LUT P0, RZ, R169, 0x10, RZ, 0xc0, !PT ;  /* 0x00000010a9ff7812 */ /* 0x000fe2000780c0ff */
        /* <DEDUP_REMOVED lines=49> */
.L_x_54013:
[----:B------:R-:W-:Y:S05]  /*43710*/  BSYNC.RECONVERGENT B0 ;  /* 0x0000000000007941 */ /* 0x000fea0003800200 */
.L_x_54012:
[----:B------:R-:W1:Y:S02]  /*43720*/  LDC.64 R156, c[0x0][0x380] ;  /* 0x0000e000ff9c7b82 */ /* 0x000e640000000a00 */
[----:B-1----:R-:W-:-:S04]  /*43730*/  LEA R165, R156, R165, 0x2 ;  /* 0x000000a59ca57211 */ /* 0x002fc800078e10ff */
[----:B------:R-:W-:-:S13]  /*43740*/  ISETP.GE.AND P0, PT, R165, R157, PT ;  /* 0x0000009da500720c */ /* 0x000fda0003f06270 */
[----:B------:R-:W-:Y:S05]  /*43750*/  @!P0 BRA `(.L_x_54014) ;  /* 0xfffffbd800f48947 */ /* 0x000fea000383ffff */
[----:B------:R-:W-:Y:S05]  /*43760*/  EXIT ;  /* 0x000000000000794d */ /* 0x000fea0003800000 */
.L_x_53993:
        /* <DEDUP_REMOVED lines=8> */
.L_x_54016:
[----:B------:R-:W-:Y:S05]  /*437f0*/  BSYNC B0 ;  /* 0x0000000000007941 */ /* 0x000fea0003800000 */
.L_x_54015:
        /* <DEDUP_REMOVED lines=9> */
.L_x_54017:
[----:B------:R-:W-:Y:S01]  /*43890*/  HFMA2 R188, -RZ, RZ, 0, 2.384185791015625e-07 ;  /* 0x00000004ffbc7431 */ /* 0x000fe200000001ff */
[----:B------:R-:W-:-:S05]  /*438a0*/  MOV R171, R185 ;  /* 0x000000b900ab7202 */ /* 0x000fca0000000f00 */
[----:B------:R-:W-:-:S04]  /*438b0*/  FADD.FTZ R174, R172, R171 ;  /* 0x000000abacae7221 */ /* 0x000fc80000010000 */
[----:B------:R-:W-:-:S07]  /*438c0*/  IMAD.MOV.U32 R187, RZ, RZ, R174 ;  /* 0x000000ffffbb7224 */ /* 0x000fce00078e00ae */
[----:B------:R-:W-:Y:S05]  /*438d0*/  WARPSYNC.COLLECTIVE R186, `(.L_x_54018) ;  /* 0x00000000ba087348 */ /* 0x000fea0003c00000 */
[----:B------:R0:W1:Y:S02]  /*438e0*/  SHFL.BFLY P6, R185, R187, R188, R189 ;  /* 0x0c0000bcbbb97389 */ /* 0x00006400000c00bd */
[----:B01----:R-:W-:Y:S05]  /*438f0*/  ENDCOLLECTIVE ;  /* 0x000000000000791b */ /* 0x003fea0003800000 */
.L_x_54018:
        /* <DEDUP_REMOVED lines=8> */
.L_x_54019:
[----:B------:R-:W-:Y:S01]  /*43980*/  HFMA2 R188, -RZ, RZ, 0, 9.5367431640625e-07 ;  /* 0x00000010ffbc7431 */ /* 0x000fe200000001ff */
[----:B------:R-:W-:-:S05]  /*43990*/  MOV R0, R185 ;  /* 0x000000b900007202 */ /* 0x000fca0000000f00 */
[----:B------:R-:W-:-:S04]  /*439a0*/  FADD.FTZ R184, R175, R0 ;  /* 0x00000000afb87221 */ /* 0x000fc80000010000 */
[----:B------:R-:W-:-:S07]  /*439b0*/  IMAD.MOV.U32 R187, RZ, RZ, R184 ;  /* 0x000000ffffbb7224 */ /* 0x000fce00078e00b8 */
[----:B------:R-:W-:Y:S05]  /*439c0*/  WARPSYNC.COLLECTIVE R186, `(.L_x_54020) ;  /* 0x00000000ba087348 */ /* 0x000fea0003c00000 */
[----:B------:R0:W1:Y:S02]  /*439d0*/  SHFL.BFLY P6, R185, R187, R188, R189 ;  /* 0x0c0000bcbbb97389 */ /* 0x00006400000c00bd */
[----:B01----:R-:W-:Y:S05]  /*439e0*/  ENDCOLLECTIVE ;  /* 0x000000000000791b */ /* 0x003fea0003800000 */
.L_x_54020:
[----:B------:R-:W-:Y:S01]  /*439f0*/  MOV R188, 0x1 ;  /* 0x0000000100bc7802 */ /* 0x000fe20000000f00 */
[----:B------:R-:W-:Y:S01]  /*43a00*/  FADD.FTZ R168, R184, R185 ;  /* 0x000000b9b8a87221 */ /* 0x000fe20000010000 */
[----:B------:R-:W-:-:S03]  /*43a10*/  LOP3.LUT P6, RZ, R169, 0x80, RZ, 0xc0, !PT ;  /* 0x00000080a9ff7812 */ /* 0x000fc600078cc0ff */
        /* <DEDUP_REMOVED lines=169> */
.L_x_54021:
[----:B------:R-:W-:Y:S02]  /*444b0*/  IMAD.MOV.U32 R188, RZ, RZ, 0x2 ;  /* 0x00000002ffbc7424 */ /* 0x000fe400078e00ff */
[----:B------:R-:W-:-:S04]  /*444c0*/  IMAD.MOV.U32 R173, RZ, RZ, R185 ;  /* 0x000000ffffad7224 */ /* 0x000fc800078e00b9 */
[----:B------:R-:W-:-:S05]  /*444d0*/  FADD.FTZ R173, R0, R173 ;  /* 0x000000ad00ad7221 */ /* 0x000fca0000010000 */
[----:B------:R-:W-:-:S07]  /*444e0*/  MOV R187, R173 ;  /* 0x000000ad00bb7202 */ /* 0x000fce0000000f00 */
[----:B------:R-:W-:Y:S05]  /*444f0*/  WARPSYNC.COLLECTIVE R186, `(.L_x_54022) ;  /* 0x00000000ba087348 */ /* 0x000fea0003c00000 */
[----:B------:R0:W1:Y:S02]  /*44500*/  SHFL.BFLY P6, R185, R187, R188, R189 ;  /* 0x0c0000bcbbb97389 */ /* 0x00006400000c00bd */
[----:B01----:R-:W-:Y:S05]  /*44510*/  ENDCOLLECTIVE ;  /* 0x000000000000791b */ /* 0x003fea0003800000 */
.L_x_54022:
[----:B------:R-:W-:Y:S01]  /*44520*/  HFMA2 R188, -RZ, RZ, 0, 2.384185791015625e-07 ;  /* 0x00000004ffbc7431 */ /* 0x000fe200000001ff */
[----:B------:R-:W-:-:S05]  /*44530*/  MOV R172, R185 ;  /* 0x000000b900ac7202 */ /* 0x000fca0000000f00 */
[----:B------:R-:W-:-:S04]  /*44540*/  FADD.FTZ R172, R173, R172 ;  /* 0x000000acadac7221 */ /* 0x000fc80000010000 */
[----:B------:R-:W-:-:S07]  /*44550*/  IMAD.MOV.U32 R187, RZ, RZ, R172 ;  /* 0x000000ffffbb7224 */ /* 0x000fce00078e00ac */
[----:B------:R-:W-:Y:S05]  /*44560*/  WARPSYNC.COLLECTIVE R186, `(.L_x_54023) ;  /* 0x00000000ba087348 */ /* 0x000fea0003c00000 */
[----:B------:R0:W1:Y:S02]  /*44570*/  SHFL.BFLY P6, R185, R187, R188, R189 ;  /* 0x0c0000bcbbb97389 */ /* 0x00006400000c00bd */
[----:B01----:R-:W-:Y:S05]  /*44580*/  ENDCOLLECTIVE ;  /* 0x000000000000791b */ /* 0x003fea0003800000 */
.L_x_54023:
[----:B------:R-:W-:Y:S02]  /*44590*/  IMAD.MOV.U32 R188, RZ, RZ, 0x8 ;  /* 0x00000008ffbc7424 */ /* 0x000fe400078e00ff */
[----:B------:R-:W-:-:S04]  /*445a0*/  IMAD.MOV.U32 R175, RZ, RZ, R185 ;  /* 0x000000ffffaf7224 */ /* 0x000fc800078e00b9 */
[----:B------:R-:W-:-:S05]  /*445b0*/  FADD.FTZ R175, R172, R175 ;  /* 0x000000afacaf7221 */ /* 0x000fca0000010000 */
[----:B------:R-:W-:-:S07]  /*445c0*/  MOV R187, R175 ;  /* 0x000000af00bb7202 */ /* 0x000fce0000000f00 */
[----:B------:R-:W-:Y:S05]  /*445d0*/  WARPSYNC.COLLECTIVE R186, `(.L_x_54024) ;  /* 0x00000000ba087348 */ /* 0x000fea0003c00000 */
[----:B------:R0:W1:Y:S02]  /*445e0*/  SHFL.BFLY P6, R185, R187, R188, R189 ;  /* 0x0c0000bcbbb97389 */ /* 0x00006400000c00bd */
[----:B01----:R-:W-:Y:S05]  /*445f0*/  ENDCOLLECTIVE ;  /* 0x000000000000791b */ /* 0x003fea0003800000 */
.L_x_54024:
[----:B------:R-:W-:Y:S01]  /*44600*/  HFMA2 R188, -RZ, RZ, 0, 9.5367431640625e-07 ;  /* 0x00000010ffbc7431 */ /* 0x000fe200000001ff */
[----:B------:R-:W-:-:S05]  /*44610*/  MOV R174, R185 ;  /* 0x000000b900ae7202 */ /* 0x000fca0000000f00 */
[----:B------:R-:W-:-:S04]  /*44620*/  FADD.FTZ R174, R175, R174 ;  /* 0x000000aeafae7221 */ /* 0x000fc80000010000 */
[----:B------:R-:W-:-:S07]  /*44630*/  IMAD.MOV.U32 R187, RZ, RZ, R174 ;  /* 0x000000ffffbb7224 */ /* 0x000fce00078e00ae */
[----:B------:R-:W-:Y:S05]  /*44640*/  WARPSYNC.COLLECTIVE R186, `(.L_x_54025) ;  /* 0x00000000ba087348 */ /* 0x000fea0003c00000 */
[----:B------:R0:W1:Y:S02]  /*44650*/  SHFL.BFLY P6, R185, R187, R188, R189 ;  /* 0x0c0000bcbbb97389 */ /* 0x00006400000c00bd */
[----:B01----:R-:W-:Y:S05]  /*44660*/  ENDCOLLECTIVE ;  /* 0x000000000000791b */ /* 0x003fea0003800000 */
.L_x_54025:
[----:B------:R-:W-:Y:S05]  /*44670*/  BRA `(.L_x_54026) ;  /* 0xffffffcc00d07947 */ /* 0x000fea000383ffff */
.L_x_54027:
        /* <DEDUP_REMOVED lines=16> */
.L_x_88520:


//--------------------- .text._ZN10layer_norm13ln_fwd_kernelINS_13Kernel_traitsI6__halfS2_fS2_fjLj2560ELj1ELj4ELj1ELj16ENS_18Kernel_traits_baseILj2560ES2_S2_fS2_fjLj128EEEEELb1ELb0ELb0ELb1EEEvNS_9FwdParamsE --------------------------
	.section	.text._ZN10layer_norm13ln_fwd_kernelINS_13Kernel_traitsI6__halfS2_fS2_fjLj2560ELj1ELj4ELj1ELj16ENS_18Kernel_traits_baseILj2560ES2_S2_fS2_fjLj128EEEEELb1ELb0ELb0ELb1EEEvNS_9FwdParamsE,"ax",@progbits
	.align	128
        .global         _ZN10layer_norm13ln_fwd_kernelINS_13Kernel_traitsI6__halfS2_fS2_fjLj2560ELj1ELj4ELj1ELj16ENS_18Kernel_traits_baseILj2560ES2_S2_fS2_fjLj128EEEEELb1ELb0ELb0ELb1EEEvNS_9FwdParamsE
        .type           _ZN10layer_norm13ln_fwd_kernelINS_13Kernel_traitsI6__halfS2_fS2_fjLj2560ELj1ELj4ELj1ELj16ENS_18Kernel_traits_baseILj2560ES2_S2_fS2_fjLj128EEEEELb1ELb0ELb0ELb1EEEvNS_9FwdParamsE,@function
        .size           _ZN10layer_norm13ln_fwd_kernelINS_13Kernel_traitsI6__halfS2_fS2_fjLj2560ELj1ELj4ELj1ELj16ENS_18Kernel_traits_baseILj2560ES2_S2_fS2_fjLj128EEEEELb1ELb0ELb0ELb1EEEvNS_9FwdParamsE,(.L_x_88521 - _ZN10layer_norm13ln_fwd_kernelINS_13Kernel_traitsI6__halfS2_fS2_fjLj2560ELj1ELj4ELj1ELj16ENS_18Kernel_traits_baseILj2560ES2_S2_fS2_fjLj128EEEEELb1ELb0ELb0ELb1EEEvNS_9FwdParamsE)
        .other          _ZN10layer_norm13ln_fwd_kernelINS_13Kernel_traitsI6__halfS2_fS2_fjLj2560ELj1ELj4ELj1ELj16ENS_18Kernel_traits_baseILj2560ES2_S2_fS2_fjLj128EEEEELb1ELb0ELb0ELb1EEEvNS_9FwdParamsE,@"STO_CUDA_ENTRY STV_DEFAULT"
_ZN10layer_norm13ln_fwd_kernelINS_13Kernel_traitsI6__halfS2_fS2_fjLj2560ELj1ELj4ELj1ELj16ENS_18Kernel_traits_baseILj2560ES2_S2_fS2_fjLj128EEEEELb1ELb0ELb0ELb1EEEvNS_9FwdParamsE:
.text._ZN10layer_norm13ln_fwd_kernelINS_13Kernel_traitsI6__halfS2_fS2_fjLj2560ELj1ELj4ELj1ELj16ENS_18Kernel_traits_baseILj2560ES2_S2_fS2_fjLj128EEEEELb1ELb0ELb0ELb1EEEvNS_9FwdParamsE:
        /* <DEDUP_REMOVED lines=73> */
.L_x_54028:
        /* <DEDUP_REMOVED lines=32> */
.L_x_54029:
[----:B------:R-:W1:Y:S02]  /*0690*/  LDCU UR4, c[0x0][0x384] ;  /* 0x00007080ff0477ac */ /* 0x000e640008000800 */
[----:B-1----:R-:W-:-:S13]  /*06a0*/  ISETP.GE.AND P0, PT, R13, UR4, PT ;  /* 0x000000040d007c0c */ /* 0x002fda000bf06270 */
[----:B------:R-:W-:Y:S05]  /*06b0*/  @P0 EXIT ;  /* 0x000000000000094d */ /* 0x000fea0003800000 */
[----:B0-----:R-:W-:Y:S01]  /*06c0*/  IMAD.HI.U32 R3, R14, -0x326172a9, RZ ;  /* 0xcd9e8d570e037827 */ /* 0x001fe200078e00ff */
[----:B------:R-:W0:Y:S01]  /*06d0*/  LDCU.64 UR4, c[0x0][0x3e0] ;  /* 0x00007c00ff0477ac */ /* 0x000e220008000a00 */
[----:B------:R-:W-:Y:S02]  /*06e0*/  LOP3.LUT R30, R30, 0x3, RZ, 0xc0, !PT ;  /* 0x000000031e1e7812 */ /* 0x000fe400078ec0ff */
[----:B------:R-:W-:Y:S01]  /*06f0*/  IMAD.HI.U32 R5, R12, -0x2daee0ad, RZ ;  /* 0xd2511f530c057827 */ /* 0x000fe200078e00ff */
[----:B------:R-:W-:Y:S01]  /*0700*/  LOP3.LUT R3, R8, R3, R208, 0x96, !PT ;  /* 0x0000000308037212 */ /* 0x000fe200078e96d0 */
[----:B------:R-:W1:Y:S02]  /*0710*/  LDCU UR13, c[0x0][0x404] ;  /* 0x00008080ff0d77ac */ /* 0x000e640008000800 */
        /* <DEDUP_REMOVED lines=14> */
[----:B------:R-:W-:Y:S01]  /*0800*/  LOP3.LUT R9, R9, 0xfffffff7, RZ, 0xc0, !PT ;  /* 0xfffffff709097812 */ /* 0x000fe200078ec0ff */
[----:B------:R-:W0:Y:S02]  /*0810*/  LDCU.U8 UR11, c[0x0][0x410] ;  /* 0x00008200ff0b77ac */ /* 0x000e240008000000 */
        /* <DEDUP_REMOVED lines=38> */
[----:B------:R-:W-:Y:S02]  /*0a80*/  HFMA2 R7, -RZ, RZ, 0, 0 ;  /* 0x00000000ff077431 */ /* 0x000fe400000001ff */
        /* <DEDUP_REMOVED lines=12> */
.L_x_54850:
[----:B------:R-:W-:Y:S01]  /*0b50*/  LOP3.LUT P1, RZ, R9, 0x8, RZ, 0xc0, !PT ;  /* 0x0000000809ff7812 */ /* 0x000fe2000782c0ff */
[----:B------:R-:W0:Y:S01]  /*0b60*/  S2R R5, SR_TID.X ;  /* 0x0000000000057919 */ /* 0x000e220000002100 */
[----:B------:R-:W1:Y:S01]  /*0b70*/  LDC.64 R28, c[0x0][0x390] ;  /* 0x0000e400ff1c7b82 */ /* 0x000e620000000a00 */
        /* <DEDUP_REMOVED lines=23> */
[C---:B------:R-:W-:Y:S01]  /*0cf0*/  VIADD R188, R208.reuse, 0xb54cda56 ;  /* 0xb54cda56d0bc7836 */ /* 0x040fe20000000000 */
[C---:B------:R-:W-:Y:S01]  /*0d00*/  IADD3 R19, PT, PT, R209.reuse, 0x646e171e, RZ ;  /* 0x646e171ed1137810 */ /* 0x040fe20007ffe0ff */
[C---:B------:R-:W-:Y:S01]  /*0d10*/  VIADD R23, R208.reuse, 0x9e3779b9 ;  /* 0x9e3779b9d0177836 */ /* 0x040fe20000000000 */
[----:B------:R-:W-:Y:S01]  /*0d20*/  IADD3 R16, PT, PT, R208, 0x3c6ef372, RZ ;  /* 0x3c6ef372d0107810 */ /* 0x000fe20007ffe0ff */
        /* <DEDUP_REMOVED lines=10> */
[----:B0-----:R-:W-:-:S05]  /*0dd0*/  IMAD.WIDE.U32 R2, R4, 0x20, R2 ;  /* 0x0000002004027825 */ /* 0x001fca00078e0002 */
[----:B------:R0:W5:Y:S04]  /*0de0*/  LDG.E.128 R100, desc[UR6][R2.64] ;  /* 0x0000000602647981 */ /* 0x000168000c1e1d00 */
[----:B------:R0:W5:Y:S01]  /*0df0*/  LDG.E.128 R96, desc[UR6][R2.64+0x10] ;  /* 0x0000100602607981 */ /* 0x000162000c1e1d00 */
        /* <DEDUP_REMOVED lines=11> */
.L_x_88356:
[----:B------:R-:W-:Y:S05]  /*0eb0*/  BRX R2 -0xec0                                          (*"BRANCH_TARGETS .L_x_88357,.L_x_88358,.L_x_88359"*) ;  /* 0xfffffff002507949 */ /* 0x000fea000383ffff */
.L_x_88359:
[----:B------:R-:W-:Y:S01]  /*0ec0*/  VIADD R31, R30, 0x1 ;  /* 0x000000011e1f7836 */ /* 0x000fe20000000000 */
[----:B------:R-:W-:Y:S01]  /*0ed0*/  MOV R0, R210 ;  /* 0x000000d200007202 */ /* 0x000fe20000000f00 */
[----:B------:R-:W-:Y:S01]  /*0ee0*/  IMAD.MOV.U32 R32, RZ, RZ, R10 ;  /* 0x000000ffff207224 */ /* 0x000fe200078e000a */
[----:B------:R-:W-:Y:S06]  /*0ef0*/  BRA `(.L_x_54032) ;  /* 0x0000000000f47947 */ /* 0x000fec0003800000 */
.L_x_88357:
[----:B------:R-:W-:Y:S01]  /*0f00*/  IMAD.MOV.U32 R0, RZ, RZ, R210 ;  /* 0x000000ffff007224 */ /* 0x000fe200078e00d2 */
[----:B------:R-:W-:Y:S01]  /*0f10*/  MOV R31, 0x3 ;  /* 0x00000003001f7802 */ /* 0x000fe20000000f00 */
[----:B------:R-:W-:Y:S01]  /*0f20*/  IMAD.MOV.U32 R32, RZ, RZ, R11 ;  /* 0x000000ffff207224 */ /* 0x000fe200078e000b */
[----:B------:R-:W-:Y:S06]  /*0f30*/  BRA `(.L_x_54032) ;  /* 0x0000000000e47947 */ /* 0x000fec0003800000 */
.L_x_88358:
        /* <DEDUP_REMOVED lines=13> */
.L_x_54034:
[----:B------:R-:W-:Y:S05]  /*1010*/  BSYNC.RECONVERGENT B1 ;  /* 0x0000000000017941 */ /* 0x000fea0003800200 */
.L_x_54033:
        /* <DEDUP_REMOVED lines=41> */
[----:B------:R-:W-:Y:S02]  /*12b0*/  HFMA2 R31, -RZ, RZ, 0, 0 ;  /* 0x00000000ff1f7431 */ /* 0x000fe400000001ff */
[----:B------:R-:W-:-:S07]  /*12c0*/  IMAD.MOV.U32 R32, RZ, RZ, R210 ;  /* 0x000000ffff207224 */ /* 0x000fce00078e00d2 */
.L_x_54032:
[----:B------:R-:W-:Y:S05]  /*12d0*/  BSYNC.RECONVERGENT B0 ;  /* 0x0000000000007941 */ /* 0x000fea0003800200 */
.L_x_54031:
[----:B------:R-:W-:Y:S01]  /*12e0*/  I2FP.F32.U32 R2, R32 ;  /* 0x0000002000027245 */ /* 0x000fe20000201000 */
[----:B-----5:R-:W-:Y:S01]  /*12f0*/  HADD2.F32 R33, -RZ, R24.H0_H0 ;  /* 0x20000018ff217230 */ /* 0x020fe20000004100 */
[----:B------:R-:W-:Y:S01]  /*1300*/  ISETP.NE.AND P1, PT, R31, 0x1, PT ;  /* 0x000000011f00780c */ /* 0x000fe20003f25270 */
[----:B------:R-:W-:Y:S01]  /*1310*/  IMAD.U32 R197, RZ, RZ, UR14 ;  /* 0x0000000effc57e24 */ /* 0x000fe2000f8e00ff */
[----:B------:R-:W-:Y:S01]  /*1320*/  BSSY.RECONVERGENT B0, `(.L_x_54035) ;  /* 0x000004e000007945 */ /* 0x000fe20003800200 */
[----:B------:R-:W-:Y:S01]  /*1330*/  FFMA.FTZ R3, R2, R199, 1.1641532182693481445e-10 ;  /* 0x2f00000002037423 */ /* 0x000fe200000100c7 */
[----:B------:R-:W-:Y:S01]  /*1340*/  FMUL.FTZ R2, R33, R200 ;  /* 0x000000c821027220 */ /* 0x000fe20000410000 */
[----:B------:R-:W-:Y:S02]  /*1350*/  IMAD.U32 R198, RZ, RZ, UR13 ;  /* 0x0000000dffc67e24 */ /* 0x000fe4000f8e00ff */
[----:B------:R-:W-:Y:S02]  /*1360*/  HFMA2 R30, -RZ, RZ, 0, 1.1920928955078125e-07 ;  /* 0x00000002ff1e7431 */ /* 0x000fe400000001ff */
        /* <DEDUP_REMOVED lines=16> */
.L_x_54037:
        /* <DEDUP_REMOVED lines=13> */
.L_x_54039:
[----:B------:R-:W-:Y:S05]  /*1540*/  BSYNC.RECONVERGENT B1 ;  /* 0x0000000000017941 */ /* 0x000fea0003800200 */
.L_x_54038:
        /* <DEDUP_REMOVED lines=43> */
.L_x_54036:
[----:B------:R-:W-:Y:S05]  /*1800*/  BSYNC.RECONVERGENT B0 ;  /* 0x0000000000007941 */ /* 0x000fea0003800200 */
.L_x_54035:
        /* <DEDUP_REMOVED lines=22> */
.L_x_54042:
        /* <DEDUP_REMOVED lines=13> */
.L_x_54044:
[----:B------:R-:W-:Y:S05]  /*1a40*/  BSYNC.RECONVERGENT B1 ;  /* 0x0000000000017941 */ /* 0x000fea0003800200 */
.L_x_54043:
        /* <DEDUP_REMOVED lines=43> */
.L_x_54041:
[----:B------:R-:W-:Y:S05]  /*1d00*/  BSYNC.RECONVERGENT B0 ;  /* 0x0000000000007941 */ /* 0x000fea0003800200 */
.L_x_54040:
        /* <DEDUP_REMOVED lines=22> */
.L_x_54047:
        /* <DEDUP_REMOVED lines=13> */
.L_x_54049:
[----:B------:R-:W-:Y:S05]  /*1f40*/  BSYNC.RECONVERGENT B1 ;  /* 0x0000000000017941 */ /* 0x000fea0003800200 */
.L_x_54048:
        /* <DEDUP_REMOVED lines=43> */
.L_x_54046:
[----:B------:R-:W-:Y:S05]  /*2200*/  BSYNC.RECONVERGENT B0 ;  /* 0x0000000000007941 */ /* 0x000fea0003800200 */
.L_x_54045:
        /* <DEDUP_REMOVED lines=22> */
.L_x_54052:
        /* <DEDUP_REMOVED lines=13> */
.L_x_54054:
[----:B------:R-:W-:Y:S05]  /*2440*/  BSYNC.RECONVERGENT B1 ;  /* 0x0000000000017941 */ /* 0x000fea0003800200 */
.L_x_54053:
        /* <DEDUP_REMOVED lines=43> */
.L_x_54051:
[----:B------:R-:W-:Y:S05]  /*2700*/  BSYNC.RECONVERGENT B0 ;  /* 0x0000000000007941 */ /* 0x000fea0003800200 */
.L_x_54050:
        /* <DEDUP_REMOVED lines=22> */
.L_x_54057:
        /* <DEDUP_REMOVED lines=13> */
.L_x_54059:
[----:B------:R-:W-:Y:S05]  /*2940*/  BSYNC.RECONVERGENT B1 ;  /* 0x0000000000017941 */ /* 0x000fea0003800200 */
.L_x_54058:
        /* <DEDUP_REMOVED lines=43> */
.L_x_54056:
[----:B------:R-:W-:Y:S05]  /*2c00*/  BSYNC.RECONVERGENT B0 ;  /* 0x0000000000007941 */ /* 0x000fea0003800200 */
.L_x_54055:
        /* <DEDUP_REMOVED lines=22> */
.L_x_54062:
        /* <DEDUP_REMOVED lines=13> */
.L_x_54064:
[----:B------:R-:W-:Y:S05]  /*2e40*/  BSYNC.RECONVERGENT B1 ;  /* 0x0000000000017941 */ /* 0x000fea0003800200 */
.L_x_54063:
        /* <DEDUP_REMOVED lines=43> */
.L_x_54061:
[----:B------:R-:W-:Y:S05]  /*3100*/  BSYNC.RECONVERGENT B0 ;  /* 0x0000000000007941 */ /* 0x000fea0003800200 */
.L_x_54060:
        /* <DEDUP_REMOVED lines=22> */
.L_x_54067:
        /* <DEDUP_REMOVED lines=15> */
.L_x_54069:
[----:B------:R-:W-:Y:S05]  /*3360*/  BSYNC.RECONVERGENT B1 ;  /* 0x0000000000017941 */ /* 0x000fea0003800200 */
.L_x_54068:
        /* <DEDUP_REMOVED lines=43> */
.L_x_54066:
[----:B------:R-:W-:Y:S05]  /*3620*/  BSYNC.RECONVERGENT B0 ;  /* 0x0000000000007941 */ /* 0x000fea0003800200 */
.L_x_54065:
        /* <DEDUP_REMOVED lines=10> */
.L_x_54030:
        /* <DEDUP_REMOVED lines=16> */
.L_x_54073:
        /* <DEDUP_REMOVED lines=13> */
.L_x_54075:
[----:B------:R-:W-:Y:S05]  /*38a0*/  BSYNC.RECONVERGENT B1 ;  /* 0x0000000000017941 */ /* 0x000fea0003800200 */
.L_x_54074:
        /* <DEDUP_REMOVED lines=39> */
[----:B------:R-:W-:Y:S01]  /*3b20*/  LOP3.LUT R10, R191, R10, R33, 0x96, !PT ;  /* 0x0000000abf0a7212 */ /* 0x000fe200078e9621 */
[----:B------:R-:W-:Y:S01]  /*3b30*/  IMAD.MOV.U32 R0, RZ, RZ, R30 ;  /* 0x000000ffff007224 */ /* 0x000fe200078e001e */
[----:B------:R-:W-:Y:S01]  /*3b40*/  LOP3.LUT R11, R18, R2, R31, 0x96, !PT ;  /* 0x00000002120b7212 */ /* 0x000fe200078e961f */
[----:B------:R-:W-:-:S07]  /*3b50*/  IMAD.MOV.U32 R2, RZ, RZ, R210 ;  /* 0x000000ffff027224 */ /* 0x000fce00078e00d2 */
.L_x_54072:
[----:B------:R-:W-:Y:S05]  /*3b60*/  BSYNC.RECONVERGENT B0 ;  /* 0x0000000000007941 */ /* 0x000fea0003800200 */
.L_x_54071:
[----:B------:R-:W-:Y:S01]  /*3b70*/  ISETP.NE.AND P0, PT, R32, 0x1, PT ;  /* 0x000000012000780c */ /* 0x000fe20003f05270 */
[----:B------:R-:W-:Y:S01]  /*3b80*/  IMAD.U32 R198, RZ, RZ, UR13 ;  /* 0x0000000dffc67e24 */ /* 0x000fe2000f8e00ff */
[----:B------:R-:W-:Y:S01]  /*3b90*/  I2FP.F32.U32 R2, R2 ;  /* 0x0000000200027245 */ /* 0x000fe20000201000 */
[----:B-----5:R-:W-:Y:S01]  /*3ba0*/  HADD2.F32 R31, -RZ, R24.H0_H0 ;  /* 0x20000018ff1f7230 */ /* 0x020fe20000004100 */
[----:B------:R-:W-:Y:S01]  /*3bb0*/  BSSY.RECONVERGENT B0, `(.L_x_54076) ;  /* 0x000004b000007945 */ /* 0x000fe20003800200 */
[----:B------:R-:W-:Y:S01]  /*3bc0*/  IMAD.U32 R197, RZ, RZ, UR14 ;  /* 0x0000000effc57e24 */ /* 0x000fe2000f8e00ff */
[----:B------:R-:W-:Y:S01]  /*3bd0*/  MOV R30, 0x2 ;  /* 0x00000002001e7802 */ /* 0x000fe20000000f00 */
[----:B------:R-:W-:Y:S01]  /*3be0*/  FFMA.FTZ R3, R2, R199, 1.1641532182693481445e-10 ;  /* 0x2f00000002037423 */ /* 0x000fe200000100c7 */
[----:B------:R-:W-:Y:S01]  /*3bf0*/  FMUL.FTZ R100, R31, R200 ;  /* 0x000000c81f647220 */ /* 0x000fe20000410000 */
[----:B------:R-:W-:-:S03]  /*3c00*/  IMAD.MOV.U32 R2, RZ, RZ, R6 ;  /* 0x000000ffff027224 */ /* 0x000fc600078e0006 */
[----:B------:R-:W-:Y:S01]  /*3c10*/  FSETP.LE.FTZ.AND P1, PT, R3, R198, PT ;  /* 0x000000c60300720b */ /* 0x000fe20003f33000 */
[----:B------:R-:W-:-:S03]  /*3c20*/  FMUL.FTZ R100, R100, R197 ;  /* 0x000000c564647220 */ /* 0x000fc60000410000 */
        /* <DEDUP_REMOVED lines=10> */
.L_x_54078:
        /* <DEDUP_REMOVED lines=13> */
.L_x_54080:
[----:B------:R-:W-:Y:S05]  /*3da0*/  BSYNC.RECONVERGENT B1 ;  /* 0x0000000000017941 */ /* 0x000fea0003800200 */
.L_x_54079:
        /* <DEDUP_REMOVED lines=43> */
.L_x_54077:
[----:B------:R-:W-:Y:S05]  /*4060*/  BSYNC.RECONVERGENT B0 ;  /* 0x0000000000007941 */ /* 0x000fea0003800200 */
.L_x_54076:
        /* <DEDUP_REMOVED lines=19> */
.L_x_54083:
        /* <DEDUP_REMOVED lines=13> */
.L_x_54085:
[----:B------:R-:W-:Y:S05]  /*4270*/  BSYNC.RECONVERGENT B1 ;  /* 0x0000000000017941 */ /* 0x000fea0003800200 */
.L_x_54084:
        /* <DEDUP_REMOVED lines=43> */
.L_x_54082:
[----:B------:R-:W-:Y:S05]  /*4530*/  BSYNC.RECONVERGENT B0 ;  /* 0x0000000000007941 */ /* 0x000fea0003800200 */
.L_x_54081:
[----:B------:R-:W-:Y:S01]  /*4540*/  ISETP.NE.AND P2, PT, R32, 0x1, PT ;  /* 0x000000012000780c */ /* 0x000fe20003f45270 */
[----:B------:R-:W-:Y:S01]  /*4550*/  HADD2.F32 R31, -RZ, R25.H0_H0 ;  /* 0x20000019ff1f7230 */ /* 0x000fe20000004100 */
[----:B------:R-:W-:Y:S01]  /*4560*/  I2FP.F32.U32 R2, R2 ;  /* 0x0000000200027245 */ /* 0x000fe20000201000 */
[----:B------:R-:W-:Y:S01]  /*4570*/  BSSY.RECONVERGENT B0, `(.L_x_54086) ;  /* 0x0000049000007945 */ /* 0x000fe20003800200 */
[----:B------:R-:W-:Y:S02]  /*4580*/  IMAD.MOV.U32 R30, RZ, RZ, 0x2 ;  /* 0x00000002ff1e7424 */ /* 0x000fe400078e00ff */
        /* <DEDUP_REMOVED lines=14> */
.L_x_54088:
        /* <DEDUP_REMOVED lines=13> */
.L_x_54090:
[----:B------:R-:W-:Y:S05]  /*4740*/  BSYNC.RECONVERGENT B1 ;  /* 0x0000000000017941 */ /* 0x000fea0003800200 */
.L_x_54089:
        /* <DEDUP_REMOVED lines=43> */
.L_x_54087:
[----:B------:R-:W-:Y:S05]  /*4a00*/  BSYNC.RECONVERGENT B0 ;  /* 0x0000000000007941 */ /* 0x000fea0003800200 */
.L_x_54086:
        /* <DEDUP_REMOVED lines=19> */
.L_x_54093:
        /* <DEDUP_REMOVED lines=13> */
.L_x_54095:
[----:B------:R-:W-:Y:S05]  /*4c10*/  BSYNC.RECONVERGENT B1 ;  /* 0x0000000000017941 */ /* 0x000fea0003800200 */
.L_x_54094:
        /* <DEDUP_REMOVED lines=43> */
.L_x_54092:
[----:B------:R-:W-:Y:S05]  /*4ed0*/  BSYNC.RECONVERGENT B0 ;  /* 0x0000000000007941 */ /* 0x000fea0003800200 */
.L_x_54091:
        /* <DEDUP_REMOVED lines=19> */
.L_x_54098:
        /* <DEDUP_REMOVED lines=13> */
.L_x_54100:
[----:B------:R-:W-:Y:S05]  /*50e0*/  BSYNC.RECONVERGENT B1 ;  /* 0x0000000000017941 */ /* 0x000fea0003800200 */
.L_x_54099:
        /* <DEDUP_REMOVED lines=43> */
.L_x_54097:
[----:B------:R-:W-:Y:S05]  /*53a0*/  BSYNC.RECONVERGENT B0 ;  /* 0x0000000000007941 */ /* 0x000fea0003800200 */
.L_x_54096:
[----:B------:R-:W-:Y:S01]  /*53b0*/  ISETP.NE.AND P5, PT, R30, 0x1, PT ;  /* 0x000000011e00780c */ /* 0x000fe20003fa5270 */
[----:B------:R-:W-:Y:S01]  /*53c0*/  HADD2.F32 R25, -RZ, R26.H1_H1 ;  /* 0x3000001aff197230 */ /* 0x000fe20000004100 */
        /* <DEDUP_REMOVED lines=17> */
.L_x_54103:
        /* <DEDUP_REMOVED lines=13> */
.L_x_54105:
[----:B------:R-:W-:Y:S05]  /*55b0*/  BSYNC.RECONVERGENT B1 ;  /* 0x0000000000017941 */ /* 0x000fea0003800200 */
.L_x_54104:
        /* <DEDUP_REMOVED lines=43> */
.L_x_54102:
[----:B------:R-:W-:Y:S05]  /*5870*/  BSYNC.RECONVERGENT B0 ;  /* 0x0000000000007941 */ /* 0x000fea0003800200 */
.L_x_54101:
        /* <DEDUP_REMOVED lines=19> */
.L_x_54108:
        /* <DEDUP_REMOVED lines=15> */
.L_x_54110:
[----:B------:R-:W-:Y:S05]  /*5aa0*/  BSYNC.RECONVERGENT B1 ;  /* 0x0000000000017941 */ /* 0x000fea0003800200 */
.L_x_54109:
        /* <DEDUP_REMOVED lines=43> */
.L_x_54107:
[----:B------:R-:W-:Y:S05]  /*5d60*/  BSYNC.RECONVERGENT B0 ;  /* 0x0000000000007941 */ /* 0x000fea0003800200 */
.L_x_54106:
[----:B------:R-:W-:Y:S01]  /*5d70*/  I2FP.F32.U32 R2, R2 ;  /* 0x0000000200027245 */ /* 0x000fe20000201000 */
[----:B------:R-:W-:Y:S01]  /*5d80*/  HADD2.F32 R27, -RZ, R27.H1_H1 ;  /* 0x3000001bff1b7230 */ /* 0x000fe20000004100 */
        /* <DEDUP_REMOVED lines=14> */
.L_x_54070:
        /* <DEDUP_REMOVED lines=12> */
[C---:B------:R-:W-:Y:S01]  /*5f30*/  VIADD R3, R4.reuse, 0x20 ;  /* 0x0000002004037836 */ /* 0x040fe20000000000 */
[----:B------:R-:W-:Y:S02]  /*5f40*/  SEL R25, RZ, 0x1, !P5 ;  /* 0x00000001ff197807 */ /* 0x000fe40006800000 */
[----:B------:R-:W-:Y:S01]  /*5f50*/  LOP3.LUT R35, R35, R34, RZ, 0xfc, !PT ;  /* 0x0000002223237212 */ /* 0x000fe200078efcff */
[----:B0-----:R-:W-:Y:S01]  /*5f60*/  IMAD.WIDE.U32 R30, R4, 0x20, R206 ;  /* 0x00000020041e7825 */ /* 0x001fe200078e00ce */
[----:B------:R-:W-:-:S02]  /*5f70*/  LOP3.LUT R34, R2, R25, RZ, 0xfc, !PT ;  /* 0x0000001902227212 */ /* 0x000fc400078efcff */
[----:B------:R-:W-:Y:S01]  /*5f80*/  LOP3.LUT P6, RZ, R9, 0x4, RZ, 0xc0, !PT ;  /* 0x0000000409ff7812 */ /* 0x000fe200078cc0ff */
[----:B------:R-:W-:Y:S01]  /*5f90*/  IMAD.WIDE.U32 R24, R3, 0x10, R28 ;  /* 0x0000001003187825 */ /* 0x000fe200078e001c */
[----:B------:R0:W-:Y:S03]  /*5fa0*/  STG.E.128 desc[UR6][R30.64], R100 ;  /* 0x000000641e007986 */ /* 0x0001e6000c101d06 */
[----:B-1----:R-:W-:Y:S01]  /*5fb0*/  IMAD.WIDE.U32 R32, R4, 0x8, R204 ;  /* 0x0000000804207825 */ /* 0x002fe200078e00cc */
[----:B------:R0:W-:Y:S04]  /*5fc0*/  STG.E.128 desc[UR6][R30.64+0x10], R96 ;  /* 0x000010601e007986 */ /* 0x0001e8000c101d06 */
[----:B------:R0:W-:Y:S04]  /*5fd0*/  STG.E.64 desc[UR6][R32.64], R34 ;  /* 0x0000002220007986 */ /* 0x0001e8000c101b06 */
[----:B------:R-:W5:Y:S01]  /*5fe0*/  LDG.E.128 R24, desc[UR6][R24.64] ;  /* 0x0000000618187981 */ /* 0x000f62000c1e1d00 */
[----:B------:R-:W-:Y:S05]  /*5ff0*/  @!P6 BRA `(.L_x_54111) ;  /* 0x00000028002ce947 */ /* 0x000fea0003800000 */
[----:B0-----:R-:W0:Y:S02]  /*6000*/  LDC.64 R32, c[0x0][0x3a0] ;  /* 0x0000e800ff207b82 */ /* 0x001e240000000a00 */
        /* <DEDUP_REMOVED lines=19> */
.L_x_54114:
        /* <DEDUP_REMOVED lines=13> */
.L_x_54116:
[----:B------:R-:W-:Y:S05]  /*6210*/  BSYNC.RECONVERGENT B1 ;  /* 0x0000000000017941 */ /* 0x000fea0003800200 */
.L_x_54115:
        /* <DEDUP_REMOVED lines=42> */
[----:B------:R-:W-:-:S07]  /*64c0*/  IMAD.MOV.U32 R30, RZ, RZ, R32 ;  /* 0x000000ffff1e7224 */ /* 0x000fce00078e0020 */
.L_x_54113:
[----:B------:R-:W-:Y:S05]  /*64d0*/  BSYNC.RECONVERGENT B0 ;  /* 0x0000000000007941 */ /* 0x000fea0003800200 */
.L_x_54112:
[----:B------:R-:W-:Y:S01]  /*64e0*/  I2FP.F32.U32 R0, R31 ;  /* 0x0000001f00007245 */ /* 0x000fe20000201000 */
[----:B-----5:R-:W-:Y:S01]  /*64f0*/  HADD2.F32 R33, -RZ, R24.H0_H0 ;  /* 0x20000018ff217230 */ /* 0x020fe20000004100 */
        /* <DEDUP_REMOVED lines=21> */
.L_x_54119:
        /* <DEDUP_REMOVED lines=13> */
.L_x_54121:
[----:B------:R-:W-:Y:S05]  /*6720*/  BSYNC.RECONVERGENT B1 ;  /* 0x0000000000017941 */ /* 0x000fea0003800200 */
.L_x_54120:
        /* <DEDUP_REMOVED lines=43> */
.L_x_54118:
[----:B------:R-:W-:Y:S05]  /*69e0*/  BSYNC.RECONVERGENT B0 ;  /* 0x0000000000007941 */ /* 0x000fea0003800200 */
.L_x_54117:
        /* <DEDUP_REMOVED lines=22> */
.L_x_54124:
        /* <DEDUP_REMOVED lines=13> */
.L_x_54126:
[----:B------:R-:W-:Y:S05]  /*6c20*/  BSYNC.RECONVERGENT B1 ;  /* 0x0000000000017941 */ /* 0x000fea0003800200 */
.L_x_54125:
        /* <DEDUP_REMOVED lines=43> */
.L_x_54123:
[----:B------:R-:W-:Y:S05]  /*6ee0*/  BSYNC.RECONVERGENT B0 ;  /* 0x0000000000007941 */ /* 0x000fea0003800200 */
.L_x_54122:
        /* <DEDUP_REMOVED lines=22> */
.L_x_54129:
        /* <DEDUP_REMOVED lines=13> */
.L_x_54131:
[----:B------:R-:W-:Y:S05]  /*7120*/  BSYNC.RECONVERGENT B1 ;  /* 0x0000000000017941 */ /* 0x000fea0003800200 */
.L_x_54130:
        /* <DEDUP_REMOVED lines=43> */
.L_x_54128:
[----:B------:R-:W-:Y:S05]  /*73e0*/  BSYNC.RECONVERGENT B0 ;  /* 0x0000000000007941 */ /* 0x000fea0003800200 */
.L_x_54127:
        /* <DEDUP_REMOVED lines=22> */
.L_x_54134:
        /* <DEDUP_REMOVED lines=13> */
.L_x_54136:
[----:B------:R-:W-:Y:S05]  /*7620*/  BSYNC.RECONVERGENT B1 ;  /* 0x0000000000017941 */ /* 0x000fea0003800200 */
.L_x_54135:
        /* <DEDUP_REMOVED lines=43> */
.L_x_54133:
[----:B------:R-:W-:Y:S05]  /*78e0*/  BSYNC.RECONVERGENT B0 ;  /* 0x0000000000007941 */ /* 0x000fea0003800200 */
.L_x_54132:
        /* <DEDUP_REMOVED lines=22> */
.L_x_54139:
        /* <DEDUP_REMOVED lines=13> */
.L_x_54141:
[----:B------:R-:W-:Y:S05]  /*7b20*/  BSYNC.RECONVERGENT B1 ;  /* 0x0000000000017941 */ /* 0x000fea0003800200 */
.L_x_54140:
        /* <DEDUP_REMOVED lines=43> */
.L_x_54138:
[----:B------:R-:W-:Y:S05]  /*7de0*/  BSYNC.RECONVERGENT B0 ;  /* 0x0000000000007941 */ /* 0x000fea0003800200 */
.L_x_54137:
        /* <DEDUP_REMOVED lines=22> */
.L_x_54144:
        /* <DEDUP_REMOVED lines=13> */
.L_x_54146:
[----:B------:R-:W-:Y:S05]  /*8020*/  BSYNC.RECONVERGENT B1 ;  /* 0x0000000000017941 */ /* 0x000fea0003800200 */
.L_x_54145:
        /* <DEDUP_REMOVED lines=43> */
.L_x_54143:
[----:B------:R-:W-:Y:S05]  /*82e0*/  BSYNC.RECONVERGENT B0 ;  /* 0x0000000000007941 */ /* 0x000fea0003800200 */
.L_x_54142:
        /* <DEDUP_REMOVED lines=22> */
.L_x_54149:
        /* <DEDUP_REMOVED lines=15> */
.L_x_54151:
[----:B------:R-:W-:Y:S05]  /*8540*/  BSYNC.RECONVERGENT B1 ;  /* 0x0000000000017941 */ /* 0x000fea0003800200 */
.L_x_54150:
        /* <DEDUP_REMOVED lines=43> */
.L_x_54148:
[----:B------:R-:W-:Y:S05]  /*8800*/  BSYNC.RECONVERGENT B0 ;  /* 0x0000000000007941 */ /* 0x000fea0003800200 */
.L_x_54147:
        /* <DEDUP_REMOVED lines=10> */
.L_x_54111:
        /* <DEDUP_REMOVED lines=16> */
.L_x_54155:
        /* <DEDUP_REMOVED lines=13> */
.L_x_54157:
[----:B------:R-:W-:Y:S05]  /*8a80*/  BSYNC.RECONVERGENT B1 ;  /* 0x0000000000017941 */ /* 0x000fea0003800200 */
.L_x_54156:
        /* <DEDUP_REMOVED lines=43> */
.L_x_54154:
[----:B------:R-:W-:Y:S05]  /*8d40*/  BSYNC.RECONVERGENT B0 ;  /* 0x0000000000007941 */ /* 0x000fea0003800200 */
.L_x_54153:
[----:B------:R-:W-:Y:S01]  /*8d50*/  ISETP.NE.AND P0, PT, R32, 0x1, PT ;  /* 0x000000012000780c */ /* 0x000fe20003f05270 */
[----:B-----5:R-:W-:Y:S01]  /*8d60*/  HADD2.F32 R33, -RZ, R24.H0_H0 ;  /* 0x20000018ff217230 */ /* 0x020fe20000004100 */
[----:B------:R-:W-:Y:S01]  /*8d70*/  I2FP.F32.U32 R0, R2 ;  /* 0x0000000200007245 */ /* 0x000fe20000201000 */
[----:B------:R-:W-:Y:S01]  /*8d80*/  BSSY.RECONVERGENT B0, `(.L_x_54158) ;  /* 0x000004a000007945 */ /* 0x000fe20003800200 */
[----:B------:R-:W-:Y:S02]  /*8d90*/  HFMA2 R34, -RZ, RZ, 0, 1.1920928955078125e-07 ;  /* 0x00000002ff227431 */ /* 0x000fe400000001ff */
[----:B------:R-:W-:Y:S02]  /*8da0*/  IMAD.MOV.U32 R2, RZ, RZ, R6 ;  /* 0x000000ffff027224 */ /* 0x000fe400078e0006 */
[----:B------:R-:W-:Y:S01]  /*8db0*/  FMUL.FTZ R92, R33, R200 ;  /* 0x000000c8215c7220 */ /* 0x000fe20000410000 */
[----:B------:R-:W-:-:S03]  /*8dc0*/  FFMA.FTZ R31, R0, R199, 1.1641532182693481445e-10 ;  /* 0x2f000000001f7423 */ /* 0x000fc600000100c7 */
[----:B------:R-:W-:Y:S02]  /*8dd0*/  FMUL.FTZ R92, R92, R197 ;  /* 0x000000c55c5c7220 */ /* 0x000fe40000410000 */
        /* <DEDUP_REMOVED lines=11> */
.L_x_54160:
        /* <DEDUP_REMOVED lines=13> */
.L_x_54162:
[----:B------:R-:W-:Y:S05]  /*8f60*/  BSYNC.RECONVERGENT B1 ;  /* 0x0000000000017941 */ /* 0x000fea0003800200 */
.L_x_54161:
        /* <DEDUP_REMOVED lines=43> */
.L_x_54159:
[----:B------:R-:W-:Y:S05]  /*9220*/  BSYNC.RECONVERGENT B0 ;  /* 0x0000000000007941 */ /* 0x000fea0003800200 */
.L_x_54158:
        /* <DEDUP_REMOVED lines=19> */
.L_x_54165:
        /* <DEDUP_REMOVED lines=13> */
.L_x_54167:
[----:B------:R-:W-:Y:S05]  /*9430*/  BSYNC.RECONVERGENT B1 ;  /* 0x0000000000017941 */ /* 0x000fea0003800200 */
.L_x_54166:
        /* <DEDUP_REMOVED lines=43> */
.L_x_54164:
[----:B------:R-:W-:Y:S05]  /*96f0*/  BSYNC.RECONVERGENT B0 ;  /* 0x0000000000007941 */ /* 0x000fea0003800200 */
.L_x_54163:
[----:B------:R-:W-:Y:S01]  /*9700*/  ISETP.NE.AND P2, PT, R32, 0x1, PT ;  /* 0x000000012000780c */ /* 0x000fe20003f45270 */
[----:B------:R-:W-:Y:S01]  /*9710*/  HADD2.F32 R33, -RZ, R25.H0_H0 ;  /* 0x20000019ff217230 */ /* 0x000fe20000004100 */
[----:B------:R-:W-:Y:S01]  /*9720*/  I2FP.F32.U32 R2, R2 ;  /* 0x0000000200027245 */ /* 0x000fe20000201000 */
[----:B------:R-:W-:Y:S03]  /*9730*/  BSSY.RECONVERGENT B0, `(.L_x_54168) ;  /* 0x0000049000007945 */ /* 0x000fe60003800200 */
[----:B------:R-:W-:Y:S01]  /*9740*/  FMUL.FTZ R94, R33, R200 ;  /* 0x000000c8215e7220 */ /* 0x000fe20000410000 */
[----:B------:R-:W-:Y:S01]  /*9750*/  FFMA.FTZ R31, R2, R199, 1.1641532182693481445e-10 ;  /* 0x2f000000021f7423 */ /* 0x000fe200000100c7 */
[----:B------:R-:W-:Y:S02]  /*9760*/  IMAD.MOV.U32 R33, RZ, RZ, 0x2 ;  /* 0x00000002ff217424 */ /* 0x000fe400078e00ff */
[----:B------:R-:W-:-:S02]  /*9770*/  IMAD.MOV.U32 R2, RZ, RZ, R6 ;  /* 0x000000ffff027224 */ /* 0x000fc400078e0006 */
        /* <DEDUP_REMOVED lines=11> */
.L_x_54170:
        /* <DEDUP_REMOVED lines=13> */
.L_x_54172:
[----:B------:R-:W-:Y:S05]  /*9900*/  BSYNC.RECONVERGENT B1 ;  /* 0x0000000000017941 */ /* 0x000fea0003800200 */
.L_x_54171:
        /* <DEDUP_REMOVED lines=43> */
.L_x_54169:
[----:B------:R-:W-:Y:S05]  /*9bc0*/  BSYNC.RECONVERGENT B0 ;  /* 0x0000000000007941 */ /* 0x000fea0003800200 */
.L_x_54168:
        /* <DEDUP_REMOVED lines=19> */
.L_x_54175:
        /* <DEDUP_REMOVED lines=13> */
.L_x_54177:
[----:B------:R-:W-:Y:S05]  /*9dd0*/  BSYNC.RECONVERGENT B1 ;  /* 0x0000000000017941 */ /* 0x000fea0003800200 */
.L_x_54176:
        /* <DEDUP_REMOVED lines=43> */
.L_x_54174:
[----:B------:R-:W-:Y:S05]  /*a090*/  BSYNC.RECONVERGENT B0 ;  /* 0x0000000000007941 */ /* 0x000fea0003800200 */
.L_x_54173:
        /* <DEDUP_REMOVED lines=19> */
.L_x_54180:
        /* <DEDUP_REMOVED lines=13> */
.L_x_54182:
[----:B------:R-:W-:Y:S05]  /*a2a0*/  BSYNC.RECONVERGENT B1 ;  /* 0x0000000000017941 */ /* 0x000fea0003800200 */
.L_x_54181:
        /* <DEDUP_REMOVED lines=43> */
.L_x_54179:
[----:B------:R-:W-:Y:S05]  /*a560*/  BSYNC.RECONVERGENT B0 ;  /* 0x0000000000007941 */ /* 0x000fea0003800200 */
.L_x_54178:
        /* <DEDUP_REMOVED lines=19> */
.L_x_54185:
        /* <DEDUP_REMOVED lines=13> */
.L_x_54187:
[----:B------:R-:W-:Y:S05]  /*a770*/  BSYNC.RECONVERGENT B1 ;  /* 0x0000000000017941 */ /* 0x000fea0003800200 */
.L_x_54186:
        /* <DEDUP_REMOVED lines=43> */
.L_x_54184:
[----:B------:R-:W-:Y:S05]  /*aa30*/  BSYNC.RECONVERGENT B0 ;  /* 0x0000000000007941 */ /* 0x000fea0003800200 */
.L_x_54183:
        /* <DEDUP_REMOVED lines=19> */
.L_x_54190:
        /* <DEDUP_REMOVED lines=15> */
.L_x_54192:
[----:B------:R-:W-:Y:S05]  /*ac60*/  BSYNC.RECONVERGENT B1 ;  /* 0x0000000000017941 */ /* 0x000fea0003800200 */
.L_x_54191:
        /* <DEDUP_REMOVED lines=43> */
.L_x_54189:
[----:B------:R-:W-:Y:S05]  /*af20*/  BSYNC.RECONVERGENT B0 ;  /* 0x0000000000007941 */ /* 0x000fea0003800200 */
.L_x_54188:
        /* <DEDUP_REMOVED lines=16> */
.L_x_54152:
[----:B------:R-:W-:Y:S01]  /*b030*/  SEL R24, RZ, 0x10000, !P5 ;  /* 0x00010000ff187807 */ /* 0x000fe20006800000 */
[C---:B------:R-:W-:Y:S01]  /*b040*/  IMAD.WIDE.U32 R32, R3.reuse, 0x20, R206 ;  /* 0x0000002003207825 */ /* 0x040fe200078e00ce */
[----:B------:R-:W-:Y:S02]  /*b050*/  ISETP.NE.AND P5, PT, R0, RZ, PT ;  /* 0x000000ff0000720c */ /* 0x000fe40003fa5270 */
[----:B------:R-:W-:Y:S01]  /*b060*/  SEL R26, RZ, 0x1000000, !P6 ;  /* 0x01000000ff1a7807 */ /* 0x000fe20007000000 */
[----:B------:R-:W-:Y:S01]  /*b070*/  IMAD.WIDE.U32 R34, R3, 0x8, R204 ;  /* 0x0000000803227825 */ /* 0x000fe200078e00cc */
[----:B------:R-:W-:Y:S01]  /*b080*/  SEL R37, RZ, 0x100, !P4 ;  /* 0x00000100ff257807 */ /* 0x000fe20006000000 */
[----:B------:R0:W-:Y:S01]  /*b090*/  STG.E.128 desc[UR6][R32.64], R92 ;  /* 0x0000005c20007986 */ /* 0x0001e2000c101d06 */
[----:B------:R-:W-:Y:S02]  /*b0a0*/  SEL R2, RZ, 0x1000000, !P2 ;  /* 0x01000000ff027807 */ /* 0x000fe40005000000 */
[----:B------:R-:W-:Y:S01]  /*b0b0*/  SEL R25, RZ, 0x10000, !P1 ;  /* 0x00010000ff197807 */ /* 0x000fe20004800000 */
[----:B------:R0:W-:Y:S01]  /*b0c0*/  STG.E.128 desc[UR6][R32.64+0x10], R88 ;  /* 0x0000105820007986 */ /* 0x0001e2000c101d06 */
[----:B------:R-:W-:-:S02]  /*b0d0*/  SEL R0, RZ, 0x100, !P0 ;  /* 0x00000100ff007807 */ /* 0x000fc40004000000 */
[----:B------:R-:W-:Y:S02]  /*b0e0*/  LOP3.LUT R37, R37, R26, R24, 0xfe, !PT ;  /* 0x0000001a25257212 */ /* 0x000fe400078efe18 */
[----:B------:R-:W-:Y:S02]  /*b0f0*/  SEL R36, RZ, 0x1, !P3 ;  /* 0x00000001ff247807 */ /* 0x000fe40005800000 */
[----:B------:R-:W-:Y:S01]  /*b100*/  LOP3.LUT R0, R0, R2, R25, 0xfe, !PT ;  /* 0x0000000200007212 */ /* 0x000fe200078efe19 */
[----:B------:R-:W-:Y:S01]  /*b110*/  VIADD R2, R4, 0x40 ;  /* 0x0000004004027836 */ /* 0x000fe20000000000 */
[----:B------:R-:W-:Y:S02]  /*b120*/  SEL R25, RZ, 0x1, !P5 ;  /* 0x00000001ff197807 */ /* 0x000fe40006800000 */
        /* <DEDUP_REMOVED lines=27> */
.L_x_54196:
        /* <DEDUP_REMOVED lines=13> */
.L_x_54198:
[----:B------:R-:W-:Y:S05]  /*b3b0*/  BSYNC.RECONVERGENT B1 ;  /* 0x0000000000017941 */ /* 0x000fea0003800200 */
.L_x_54197:
        /* <DEDUP_REMOVED lines=43> */
.L_x_54195:
[----:B------:R-:W-:Y:S05]  /*b670*/  BSYNC.RECONVERGENT B0 ;  /* 0x0000000000007941 */ /* 0x000fea0003800200 */
.L_x_54194:
        /* <DEDUP_REMOVED lines=23> */
.L_x_54201:
        /* <DEDUP_REMOVED lines=13> */
.L_x_54203:
[----:B------:R-:W-:Y:S05]  /*b8c0*/  BSYNC.RECONVERGENT B1 ;  /* 0x0000000000017941 */ /* 0x000fea0003800200 */
.L_x_54202:
        /* <DEDUP_REMOVED lines=43> */
.L_x_54200:
[----:B------:R-:W-:Y:S05]  /*bb80*/  BSYNC.RECONVERGENT B0 ;  /* 0x0000000000007941 */ /* 0x000fea0003800200 */
.L_x_54199:
[----:B------:R-:W-:Y:S01]  /*bb90*/  I2FP.F32.U32 R30, R30 ;  /* 0x0000001e001e7245 */ /* 0x000fe20000201000 */
[----:B------:R-:W-:Y:S01]  /*bba0*/  HADD2.F32 R33, -RZ, R24.H1_H1 ;  /* 0x30000018ff217230 */ /* 0x000fe20000004100 */
[----:B------:R-:W-:Y:S01]  /*bbb0*/  ISETP.NE.AND P1, PT, R34, 0x1, PT ;  /* 0x000000012200780c */ /* 0x000fe20003f25270 */
[----:B------:R-:W-:Y:S02]  /*bbc0*/  BSSY.RECONVERGENT B0, `(.L_x_54204) ;  /* 0x000004c000007945 */ /* 0x000fe40003800200 */
        /* <DEDUP_REMOVED lines=18> */
.L_x_54206:
        /* <DEDUP_REMOVED lines=13> */
.L_x_54208:
[----:B------:R-:W-:Y:S05]  /*bdc0*/  BSYNC.RECONVERGENT B1 ;  /* 0x0000000000017941 */ /* 0x000fea0003800200 */
.L_x_54207:
        /* <DEDUP_REMOVED lines=43> */
.L_x_54205:
[----:B------:R-:W-:Y:S05]  /*c080*/  BSYNC.RECONVERGENT B0 ;  /* 0x0000000000007941 */ /* 0x000fea0003800200 */
.L_x_54204:
[----:B------:R-:W-:Y:S01]  /*c090*/  I2FP.F32.U32 R24, R24 ;  /* 0x0000001800187245 */ /* 0x000fe20000201000 */
[----:B------:R-:W-:Y:S01]  /*c0a0*/  HADD2.F32 R33, -RZ, R25.H0_H0 ;  /* 0x20000019ff217230 */ /* 0x000fe20000004100 */
[----:B------:R-:W-:Y:S01]  /*c0b0*/  ISETP.NE.AND P2, PT, R30, 0x1, PT ;  /* 0x000000011e00780c */ /* 0x000fe20003f45270 */
[----:B------:R-:W-:Y:S02]  /*c0c0*/  BSSY.RECONVERGENT B0, `(.L_x_54209) ;  /* 0x000004c000007945 */ /* 0x000fe40003800200 */
        /* <DEDUP_REMOVED lines=18> */
.L_x_54211:
        /* <DEDUP_REMOVED lines=13> */
.L_x_54213:
[----:B------:R-:W-:Y:S05]  /*c2c0*/  BSYNC.RECONVERGENT B1 ;  /* 0x0000000000017941 */ /* 0x000fea0003800200 */
.L_x_54212:
        /* <DEDUP_REMOVED lines=43> */
.L_x_54210:
[----:B------:R-:W-:Y:S05]  /*c580*/  BSYNC.RECONVERGENT B0 ;  /* 0x0000000000007941 */ /* 0x000fea0003800200 */
.L_x_54209:
        /* <DEDUP_REMOVED lines=22> */
.L_x_54216:
        /* <DEDUP_REMOVED lines=13> */
.L_x_54218:
[----:B------:R-:W-:Y:S05]  /*c7c0*/  BSYNC.RECONVERGENT B1 ;  /* 0x0000000000017941 */ /* 0x000fea0003800200 */
.L_x_54217:
        /* <DEDUP_REMOVED lines=43> */
.L_x_54215:
[----:B------:R-:W-:Y:S05]  /*ca80*/  BSYNC.RECONVERGENT B0 ;  /* 0x0000000000007941 */ /* 0x000fea0003800200 */
.L_x_54214:
        /* <DEDUP_REMOVED lines=22> */
.L_x_54221:
        /* <DEDUP_REMOVED lines=13> */
.L_x_54223:
[----:B------:R-:W-:Y:S05]  /*ccc0*/  BSYNC.RECONVERGENT B1 ;  /* 0x0000000000017941 */ /* 0x000fea0003800200 */
.L_x_54222:
        /* <DEDUP_REMOVED lines=43> */
.L_x_54220:
[----:B------:R-:W-:Y:S05]  /*cf80*/  BSYNC.RECONVERGENT B0 ;  /* 0x0000000000007941 */ /* 0x000fea0003800200 */
.L_x_54219:
        /* <DEDUP_REMOVED lines=22> */
.L_x_54226:
        /* <DEDUP_REMOVED lines=13> */
.L_x_54228:
[----:B------:R-:W-:Y:S05]  /*d1c0*/  BSYNC.RECONVERGENT B1 ;  /* 0x0000000000017941 */ /* 0x000fea0003800200 */
.L_x_54227:
        /* <DEDUP_REMOVED lines=43> */
.L_x_54225:
[----:B------:R-:W-:Y:S05]  /*d480*/  BSYNC.RECONVERGENT B0 ;  /* 0x0000000000007941 */ /* 0x000fea0003800200 */
.L_x_54224:
        /* <DEDUP_REMOVED lines=22> */
.L_x_54231:
        /* <DEDUP_REMOVED lines=15> */
.L_x_54233:
[----:B------:R-:W-:Y:S05]  /*d6e0*/  BSYNC.RECONVERGENT B1 ;  /* 0x0000000000017941 */ /* 0x000fea0003800200 */
.L_x_54232:
        /* <DEDUP_REMOVED lines=43> */
.L_x_54230:
[----:B------:R-:W-:Y:S05]  /*d9a0*/  BSYNC.RECONVERGENT B0 ;  /* 0x0000000000007941 */ /* 0x000fea0003800200 */
.L_x_54229:
        /* <DEDUP_REMOVED lines=10> */
.L_x_54193:
        /* <DEDUP_REMOVED lines=16> */
.L_x_54237:
        /* <DEDUP_REMOVED lines=13> */
.L_x_54239:
[----:B------:R-:W-:Y:S05]  /*dc20*/  BSYNC.RECONVERGENT B1 ;  /* 0x0000000000017941 */ /* 0x000fea0003800200 */
.L_x_54238:
        /* <DEDUP_REMOVED lines=42> */
[----:B------:R-:W-:-:S07]  /*ded0*/  IMAD.MOV.U32 R34, RZ, RZ, RZ ;  /* 0x000000ffff227224 */ /* 0x000fce00078e00ff */
.L_x_54236:
[----:B------:R-:W-:Y:S05]  /*dee0*/  BSYNC.RECONVERGENT B0 ;  /* 0x0000000000007941 */ /* 0x000fea0003800200 */
.L_x_54235:
        /* <DEDUP_REMOVED lines=20> */
.L_x_54242:
        /* <DEDUP_REMOVED lines=13> */
.L_x_54244:
[----:B------:R-:W-:Y:S05]  /*e100*/  BSYNC.RECONVERGENT B1 ;  /* 0x0000000000017941 */ /* 0x000fea0003800200 */
.L_x_54243:
        /* <DEDUP_REMOVED lines=43> */
.L_x_54241:
[----:B------:R-:W-:Y:S05]  /*e3c0*/  BSYNC.RECONVERGENT B0 ;  /* 0x0000000000007941 */ /* 0x000fea0003800200 */
.L_x_54240:
[----:B------:R-:W-:Y:S01]  /*e3d0*/  ISETP.NE.AND P1, PT, R35, 0x1, PT ;  /* 0x000000012300780c */ /* 0x000fe20003f25270 */
[----:B------:R-:W-:Y:S01]  /*e3e0*/  HADD2.F32 R33, -RZ, R24.H1_H1 ;  /* 0x30000018ff217230 */ /* 0x000fe20000004100 */
[----:B------:R-:W-:Y:S01]  /*e3f0*/  I2FP.F32.U32 R30, R30 ;  /* 0x0000001e001e7245 */ /* 0x000fe20000201000 */
[----:B------:R-:W-:Y:S01]  /*e400*/  BSSY.RECONVERGENT B0, `(.L_x_54245) ;  /* 0x0000049000007945 */ /* 0x000fe20003800200 */
[----:B------:R-:W-:Y:S01]  /*e410*/  IMAD.MOV.U32 R34, RZ, RZ, 0x2 ;  /* 0x00000002ff227424 */ /* 0x000fe200078e00ff */
[----:B------:R-:W-:Y:S02]  /*e420*/  MOV R24, R6 ;  /* 0x0000000600187202 */ /* 0x000fe40000000f00 */
        /* <DEDUP_REMOVED lines=13> */
.L_x_54247:
        /* <DEDUP_REMOVED lines=13> */
.L_x_54249:
[----:B------:R-:W-:Y:S05]  /*e5d0*/  BSYNC.RECONVERGENT B1 ;  /* 0x0000000000017941 */ /* 0x000fea0003800200 */
.L_x_54248:
        /* <DEDUP_REMOVED lines=43> */
.L_x_54246:
[----:B------:R-:W-:Y:S05]  /*e890*/  BSYNC.RECONVERGENT B0 ;  /* 0x0000000000007941 */ /* 0x000fea0003800200 */
.L_x_54245:
[----:B------:R-:W-:Y:S01]  /*e8a0*/  ISETP.NE.AND P2, PT, R34, 0x1, PT ;  /* 0x000000012200780c */ /* 0x000fe20003f45270 */
[----:B------:R-:W-:Y:S01]  /*e8b0*/  HADD2.F32 R33, -RZ, R25.H0_H0 ;  /* 0x20000019ff217230 */ /* 0x000fe20000004100 */
[----:B------:R-:W-:Y:S01]  /*e8c0*/  I2FP.F32.U32 R24, R24 ;  /* 0x0000001800187245 */ /* 0x000fe20000201000 */
[----:B------:R-:W-:Y:S03]  /*e8d0*/  BSSY.RECONVERGENT B0, `(.L_x_54250) ;  /* 0x0000049000007945 */ /* 0x000fe60003800200 */
[----:B------:R-:W-:Y:S01]  /*e8e0*/  FMUL.FTZ R86, R33, R200 ;  /* 0x000000c821567220 */ /* 0x000fe20000410000 */
[----:B------:R-:W-:Y:S01]  /*e8f0*/  FFMA.FTZ R31, R24, R199, 1.1641532182693481445e-10 ;  /* 0x2f000000181f7423 */ /* 0x000fe200000100c7 */
[----:B------:R-:W-:Y:S02]  /*e900*/  HFMA2 R33, -RZ, RZ, 0, 1.1920928955078125e-07 ;  /* 0x00000002ff217431 */ /* 0x000fe400000001ff */
        /* <DEDUP_REMOVED lines=12> */
.L_x_54252:
        /* <DEDUP_REMOVED lines=13> */
.L_x_54254:
[----:B------:R-:W-:Y:S05]  /*eaa0*/  BSYNC.RECONVERGENT B1 ;  /* 0x0000000000017941 */ /* 0x000fea0003800200 */
.L_x_54253:
        /* <DEDUP_REMOVED lines=43> */
.L_x_54251:
[----:B------:R-:W-:Y:S05]  /*ed60*/  BSYNC.RECONVERGENT B0 ;  /* 0x0000000000007941 */ /* 0x000fea0003800200 */
.L_x_54250:
        /* <DEDUP_REMOVED lines=19> */
.L_x_54257:
        /* <DEDUP_REMOVED lines=13> */
.L_x_54259:
[----:B------:R-:W-:Y:S05]  /*ef70*/  BSYNC.RECONVERGENT B1 ;  /* 0x0000000000017941 */ /* 0x000fea0003800200 */
.L_x_54258:
        /* <DEDUP_REMOVED lines=41> */
[----:B------:R-:W-:Y:S01]  /*f210*/  IMAD.MOV.U32 R24, RZ, RZ, R32 ;  /* 0x000000ffff187224 */ /* 0x000fe200078e0020 */
[----:B------:R-:W-:-:S07]  /*f220*/  MOV R32, R30 ;  /* 0x0000001e00207202 */ /* 0x000fce0000000f00 */
.L_x_54256:
[----:B------:R-:W-:Y:S05]  /*f230*/  BSYNC.RECONVERGENT B0 ;  /* 0x0000000000007941 */ /* 0x000fea0003800200 */
.L_x_54255:
        /* <DEDUP_REMOVED lines=19> */
.L_x_54262:
        /* <DEDUP_REMOVED lines=13> */
.L_x_54264:
[----:B------:R-:W-:Y:S05]  /*f440*/  BSYNC.RECONVERGENT B1 ;  /* 0x0000000000017941 */ /* 0x000fea0003800200 */
.L_x_54263:
        /* <DEDUP_REMOVED lines=43> */
.L_x_54261:
[----:B------:R-:W-:Y:S05]  /*f700*/  BSYNC.RECONVERGENT B0 ;  /* 0x0000000000007941 */ /* 0x000fea0003800200 */
.L_x_54260:
        /* <DEDUP_REMOVED lines=19> */
.L_x_54267:
        /* <DEDUP_REMOVED lines=13> */
.L_x_54269:
[----:B------:R-:W-:Y:S05]  /*f910*/  BSYNC.RECONVERGENT B1 ;  /* 0x0000000000017941 */ /* 0x000fea0003800200 */
.L_x_54268:
        /* <DEDUP_REMOVED lines=43> */
.L_x_54266:
[----:B------:R-:W-:Y:S05]  /*fbd0*/  BSYNC.RECONVERGENT B0 ;  /* 0x0000000000007941 */ /* 0x000fea0003800200 */
.L_x_54265:
        /* <DEDUP_REMOVED lines=19> */
.L_x_54272:
        /* <DEDUP_REMOVED lines=15> */
.L_x_54274:
[----:B------:R-:W-:Y:S05]  /*fe00*/  BSYNC.RECONVERGENT B1 ;  /* 0x0000000000017941 */ /* 0x000fea0003800200 */
.L_x_54273:
        /* <DEDUP_REMOVED lines=43> */
.L_x_54271:
[----:B------:R-:W-:Y:S05]  /*100c0*/  BSYNC.RECONVERGENT B0 ;  /* 0x0000000000007941 */ /* 0x000fea0003800200 */
.L_x_54270:
        /* <DEDUP_REMOVED lines=16> */
.L_x_54234:
[----:B------:R-:W-:Y:S01]  /*101d0*/  SEL R26, RZ, 0x10000, !P5 ;  /* 0x00010000ff1a7807 */ /* 0x000fe20006800000 */
[----:B------:R-:W-:Y:S01]  /*101e0*/  IMAD.WIDE.U32 R30, R2, 0x20, R206 ;  /* 0x00000020021e7825 */ /* 0x000fe200078e00ce */
        /* <DEDUP_REMOVED lines=41> */
.L_x_54278:
        /* <DEDUP_REMOVED lines=13> */
.L_x_54280:
[----:B------:R-:W-:Y:S05]  /*10550*/  BSYNC.RECONVERGENT B1 ;  /* 0x0000000000017941 */ /* 0x000fea0003800200 */
.L_x_54279:
        /* <DEDUP_REMOVED lines=39> */
[----:B------:R-:W-:Y:S02]  /*107d0*/  LOP3.LUT R10, R191, R36, R39, 0x96, !PT ;  /* 0x00000024bf0a7212 */ /* 0x000fe400078e9627 */
[----:B------:R-:W-:Y:S02]  /*107e0*/  MOV R6, R38 ;  /* 0x0000002600067202 */ /* 0x000fe40000000f00 */
[----:B------:R-:W-:Y:S01]  /*107f0*/  LOP3.LUT R11, R18, R30, R35, 0x96, !PT ;  /* 0x0000001e120b7212 */ /* 0x000fe200078e9623 */
[----:B------:R-:W-:-:S07]  /*10800*/  IMAD.MOV.U32 R30, RZ, RZ, R34 ;  /* 0x000000ffff1e7224 */ /* 0x000fce00078e0022 */
.L_x_54277:
[----:B------:R-:W-:Y:S05]  /*10810*/  BSYNC.RECONVERGENT B0 ;  /* 0x0000000000007941 */ /* 0x000fea0003800200 */
.L_x_54276:
        /* <DEDUP_REMOVED lines=23> */
.L_x_54283:
        /* <DEDUP_REMOVED lines=13> */
.L_x_54285:
[----:B------:R-:W-:Y:S05]  /*10a60*/  BSYNC.RECONVERGENT B1 ;  /* 0x0000000000017941 */ /* 0x000fea0003800200 */
.L_x_54284:
        /* <DEDUP_REMOVED lines=43> */
.L_x_54282:
[----:B------:R-:W-:Y:S05]  /*10d20*/  BSYNC.RECONVERGENT B0 ;  /* 0x0000000000007941 */ /* 0x000fea0003800200 */
.L_x_54281:
[----:B------:R-:W-:Y:S01]  /*10d30*/  I2FP.F32.U32 R32, R32 ;  /* 0x0000002000207245 */ /* 0x000fe20000201000 */
[----:B------:R-:W-:Y:S01]  /*10d40*/  HADD2.F32 R35, -RZ, R24.H1_H1 ;  /* 0x30000018ff237230 */ /* 0x000fe20000004100 */
        /* <DEDUP_REMOVED lines=20> */
.L_x_54288:
        /* <DEDUP_REMOVED lines=13> */
.L_x_54290:
[----:B------:R-:W-:Y:S05]  /*10f60*/  BSYNC.RECONVERGENT B1 ;  /* 0x0000000000017941 */ /* 0x000fea0003800200 */
.L_x_54289:
        /* <DEDUP_REMOVED lines=41> */
[----:B------:R-:W-:Y:S02]  /*11200*/  LOP3.LUT R11, R18, R38, R35, 0x96, !PT ;  /* 0x00000026120b7212 */ /* 0x000fe400078e9623 */
[----:B------:R-:W-:-:S07]  /*11210*/  MOV R30, R34 ;  /* 0x00000022001e7202 */ /* 0x000fce0000000f00 */
.L_x_54287:
[----:B------:R-:W-:Y:S05]  /*11220*/  BSYNC.RECONVERGENT B0 ;  /* 0x0000000000007941 */ /* 0x000fea0003800200 */
.L_x_54286:
        /* <DEDUP_REMOVED lines=22> */
.L_x_54293:
        /* <DEDUP_REMOVED lines=13> */
.L_x_54295:
[----:B------:R-:W-:Y:S05]  /*11460*/  BSYNC.RECONVERGENT B1 ;  /* 0x0000000000017941 */ /* 0x000fea0003800200 */
.L_x_54294:
        /* <DEDUP_REMOVED lines=43> */
.L_x_54292:
[----:B------:R-:W-:Y:S05]  /*11720*/  BSYNC.RECONVERGENT B0 ;  /* 0x0000000000007941 */ /* 0x000fea0003800200 */
.L_x_54291:
        /* <DEDUP_REMOVED lines=22> */
.L_x_54298:
        /* <DEDUP_REMOVED lines=13> */
.L_x_54300:
[----:B------:R-:W-:Y:S05]  /*11960*/  BSYNC.RECONVERGENT B1 ;  /* 0x0000000000017941 */ /* 0x000fea0003800200 */
.L_x_54299:
        /* <DEDUP_REMOVED lines=43> */
.L_x_54297:
[----:B------:R-:W-:Y:S05]  /*11c20*/  BSYNC.RECONVERGENT B0 ;  /* 0x0000000000007941 */ /* 0x000fea0003800200 */
.L_x_54296:
        /* <DEDUP_REMOVED lines=22> */
.L_x_54303:
        /* <DEDUP_REMOVED lines=13> */
.L_x_54305:
[----:B------:R-:W-:Y:S05]  /*11e60*/  BSYNC.RECONVERGENT B1 ;  /* 0x0000000000017941 */ /* 0x000fea0003800200 */
.L_x_54304:
        /* <DEDUP_REMOVED lines=43> */
.L_x_54302:
[----:B------:R-:W-:Y:S05]  /*12120*/  BSYNC.RECONVERGENT B0 ;  /* 0x0000000000007941 */ /* 0x000fea0003800200 */
.L_x_54301:
        /* <DEDUP_REMOVED lines=22> */
.L_x_54308:
        /* <DEDUP_REMOVED lines=13> */
.L_x_54310:
[----:B------:R-:W-:Y:S05]  /*12360*/  BSYNC.RECONVERGENT B1 ;  /* 0x0000000000017941 */ /* 0x000fea0003800200 */
.L_x_54309:
        /* <DEDUP_REMOVED lines=43> */
.L_x_54307:
[----:B------:R-:W-:Y:S05]  /*12620*/  BSYNC.RECONVERGENT B0 ;  /* 0x0000000000007941 */ /* 0x000fea0003800200 */
.L_x_54306:
        /* <DEDUP_REMOVED lines=22> */
.L_x_54313:
        /* <DEDUP_REMOVED lines=15> */
.L_x_54315:
[----:B------:R-:W-:Y:S05]  /*12880*/  BSYNC.RECONVERGENT B1 ;  /* 0x0000000000017941 */ /* 0x000fea0003800200 */
.L_x_54314:
        /* <DEDUP_REMOVED lines=43> */
.L_x_54312:
[----:B------:R-:W-:Y:S05]  /*12b40*/  BSYNC.RECONVERGENT B0 ;  /* 0x0000000000007941 */ /* 0x000fea0003800200 */
.L_x_54311:
        /* <DEDUP_REMOVED lines=10> */
.L_x_54275:
        /* <DEDUP_REMOVED lines=16> */
.L_x_54319:
        /* <DEDUP_REMOVED lines=13> */
.L_x_54321:
[----:B------:R-:W-:Y:S05]  /*12dc0*/  BSYNC.RECONVERGENT B1 ;  /* 0x0000000000017941 */ /* 0x000fea0003800200 */
.L_x_54320:
        /* <DEDUP_REMOVED lines=43> */
.L_x_54318:
[----:B------:R-:W-:Y:S05]  /*13080*/  BSYNC.RECONVERGENT B0 ;  /* 0x0000000000007941 */ /* 0x000fea0003800200 */
.L_x_54317:
[----:B------:R-:W-:Y:S01]  /*13090*/  ISETP.NE.AND P0, PT, R34, 0x1, PT ;  /* 0x000000012200780c */ /* 0x000fe20003f05270 */
[----:B-----5:R-:W-:Y:S01]  /*130a0*/  HADD2.F32 R33, -RZ, R24.H0_H0 ;  /* 0x20000018ff217230 */ /* 0x020fe20000004100 */
[----:B------:R-:W-:Y:S01]  /*130b0*/  I2FP.F32.U32 R32, R31 ;  /* 0x0000001f00207245 */ /* 0x000fe20000201000 */
[----:B------:R-:W-:Y:S01]  /*130c0*/  BSSY.RECONVERGENT B0, `(.L_x_54322) ;  /* 0x000004a000007945 */ /* 0x000fe20003800200 */
[----:B------:R-:W-:Y:S02]  /*130d0*/  IMAD.MOV.U32 R36, RZ, RZ, 0x2 ;  /* 0x00000002ff247424 */ /* 0x000fe400078e00ff */
[----:B------:R-:W-:Y:S01]  /*130e0*/  FMUL.FTZ R76, R33, R200 ;  /* 0x000000c8214c7220 */ /* 0x000fe20000410000 */
[----:B------:R-:W-:Y:S01]  /*130f0*/  FFMA.FTZ R31, R32, R199, 1.1641532182693481445e-10 ;  /* 0x2f000000201f7423 */ /* 0x000fe200000100c7 */
[----:B------:R-:W-:Y:S02]  /*13100*/  MOV R32, R6 ;  /* 0x0000000600207202 */ /* 0x000fe40000000f00 */
        /* <DEDUP_REMOVED lines=12> */
.L_x_54324:
        /* <DEDUP_REMOVED lines=13> */
.L_x_54326:
[----:B------:R-:W-:Y:S05]  /*132a0*/  BSYNC.RECONVERGENT B1 ;  /* 0x0000000000017941 */ /* 0x000fea0003800200 */
.L_x_54325:
        /* <DEDUP_REMOVED lines=43> */
.L_x_54323:
[----:B------:R-:W-:Y:S05]  /*13560*/  BSYNC.RECONVERGENT B0 ;  /* 0x0000000000007941 */ /* 0x000fea0003800200 */
.L_x_54322:
[----:B------:R-:W-:Y:S01]  /*13570*/  ISETP.NE.AND P1, PT, R36, 0x1, PT ;  /* 0x000000012400780c */ /* 0x000fe20003f25270 */
[----:B------:R-:W-:Y:S01]  /*13580*/  HADD2.F32 R35, -RZ, R24.H1_H1 ;  /* 0x30000018ff237230 */ /* 0x000fe20000004100 */
[----:B------:R-:W-:Y:S01]  /*13590*/  I2FP.F32.U32 R32, R32 ;  /* 0x0000002000207245 */ /* 0x000fe20000201000 */
[----:B------:R-:W-:Y:S01]  /*135a0*/  BSSY.RECONVERGENT B0, `(.L_x_54327) ;  /* 0x0000049000007945 */ /* 0x000fe20003800200 */
        /* <DEDUP_REMOVED lines=15> */
.L_x_54329:
        /* <DEDUP_REMOVED lines=13> */
.L_x_54331:
[----:B------:R-:W-:Y:S05]  /*13770*/  BSYNC.RECONVERGENT B1 ;  /* 0x0000000000017941 */ /* 0x000fea0003800200 */
.L_x_54330:
        /* <DEDUP_REMOVED lines=43> */
.L_x_54328:
[----:B------:R-:W-:Y:S05]  /*13a30*/  BSYNC.RECONVERGENT B0 ;  /* 0x0000000000007941 */ /* 0x000fea0003800200 */
.L_x_54327:
[----:B------:R-:W-:Y:S01]  /*13a40*/  ISETP.NE.AND P2, PT, R34, 0x1, PT ;  /* 0x000000012200780c */ /* 0x000fe20003f45270 */
[----:B------:R-:W-:Y:S01]  /*13a50*/  HADD2.F32 R35, -RZ, R25.H0_H0 ;  /* 0x20000019ff237230 */ /* 0x000fe20000004100 */
[----:B------:R-:W-:Y:S01]  /*13a60*/  I2FP.F32.U32 R24, R24 ;  /* 0x0000001800187245 */ /* 0x000fe20000201000 */
[----:B------:R-:W-:Y:S03]  /*13a70*/  BSSY.RECONVERGENT B0, `(.L_x_54332) ;  /* 0x0000049000007945 */ /* 0x000fe60003800200 */
[----:B------:R-:W-:Y:S01]  /*13a80*/  FMUL.FTZ R78, R35, R200 ;  /* 0x000000c8234e7220 */ /* 0x000fe20000410000 */
[----:B------:R-:W-:Y:S01]  /*13a90*/  FFMA.FTZ R33, R24, R199, 1.1641532182693481445e-10 ;  /* 0x2f00000018217423 */ /* 0x000fe200000100c7 */
[----:B------:R-:W-:Y:S01]  /*13aa0*/  IMAD.MOV.U32 R35, RZ, RZ, 0x2 ;  /* 0x00000002ff237424 */ /* 0x000fe200078e00ff */
[----:B------:R-:W-:Y:S01]  /*13ab0*/  MOV R24, R6 ;  /* 0x0000000600187202 */ /* 0x000fe20000000f00 */
        /* <DEDUP_REMOVED lines=11> */
.L_x_54334:
        /* <DEDUP_REMOVED lines=13> */
.L_x_54336:
[----:B------:R-:W-:Y:S05]  /*13c40*/  BSYNC.RECONVERGENT B1 ;  /* 0x0000000000017941 */ /* 0x000fea0003800200 */
.L_x_54335:
        /* <DEDUP_REMOVED lines=43> */
.L_x_54333:
[----:B------:R-:W-:Y:S05]  /*13f00*/  BSYNC.RECONVERGENT B0 ;  /* 0x0000000000007941 */ /* 0x000fea0003800200 */
.L_x_54332:
        /* <DEDUP_REMOVED lines=19> */
.L_x_54339:
        /* <DEDUP_REMOVED lines=13> */
.L_x_54341:
[----:B------:R-:W-:Y:S05]  /*14110*/  BSYNC.RECONVERGENT B1 ;  /* 0x0000000000017941 */ /* 0x000fea0003800200 */
.L_x_54340:
        /* <DEDUP_REMOVED lines=43> */
.L_x_54338:
[----:B------:R-:W-:Y:S05]  /*143d0*/  BSYNC.RECONVERGENT B0 ;  /* 0x0000000000007941 */ /* 0x000fea0003800200 */
.L_x_54337:
        /* <DEDUP_REMOVED lines=19> */
.L_x_54344:
        /* <DEDUP_REMOVED lines=13> */
.L_x_54346:
[----:B------:R-:W-:Y:S05]  /*145e0*/  BSYNC.RECONVERGENT B1 ;  /* 0x0000000000017941 */ /* 0x000fea0003800200 */
.L_x_54345:
        /* <DEDUP_REMOVED lines=43> */
.L_x_54343:
[----:B------:R-:W-:Y:S05]  /*148a0*/  BSYNC.RECONVERGENT B0 ;  /* 0x0000000000007941 */ /* 0x000fea0003800200 */
.L_x_54342:
        /* <DEDUP_REMOVED lines=19> */
.L_x_54349:
        /* <DEDUP_REMOVED lines=13> */
.L_x_54351:
[----:B------:R-:W-:Y:S05]  /*14ab0*/  BSYNC.RECONVERGENT B1 ;  /* 0x0000000000017941 */ /* 0x000fea0003800200 */
.L_x_54350:
        /* <DEDUP_REMOVED lines=43> */
.L_x_54348:
[----:B------:R-:W-:Y:S05]  /*14d70*/  BSYNC.RECONVERGENT B0 ;  /* 0x0000000000007941 */ /* 0x000fea0003800200 */
.L_x_54347:
        /* <DEDUP_REMOVED lines=19> */
.L_x_54354:
        /* <DEDUP_REMOVED lines=15> */
.L_x_54356:
[----:B------:R-:W-:Y:S05]  /*14fa0*/  BSYNC.RECONVERGENT B1 ;  /* 0x0000000000017941 */ /* 0x000fea0003800200 */
.L_x_54355:
        /* <DEDUP_REMOVED lines=43> */
.L_x_54353:
[----:B------:R-:W-:Y:S05]  /*15260*/  BSYNC.RECONVERGENT B0 ;  /* 0x0000000000007941 */ /* 0x000fea0003800200 */
.L_x_54352:
        /* <DEDUP_REMOVED lines=16> */
.L_x_54316:
        /* <DEDUP_REMOVED lines=15> */
[----:B------:R-:W-:Y:S01]  /*15460*/  LOP3.LUT R37, R37, R36, RZ, 0xfc, !PT ;  /* 0x0000002425257212 */ /* 0x000fe200078efcff */
[----:B------:R0:W-:Y:S01]  /*15470*/  STG.E.128 desc[UR6][R32.64+0x10], R72 ;  /* 0x0000104820007986 */ /* 0x0001e2000c101d06 */
        /* <DEDUP_REMOVED lines=26> */
.L_x_54360:
        /* <DEDUP_REMOVED lines=13> */
.L_x_54362:
[----:B------:R-:W-:Y:S05]  /*156f0*/  BSYNC.RECONVERGENT B1 ;  /* 0x0000000000017941 */ /* 0x000fea0003800200 */
.L_x_54361:
        /* <DEDUP_REMOVED lines=42> */
[----:B------:R-:W-:-:S07]  /*159a0*/  MOV R32, R34 ;  /* 0x0000002200207202 */ /* 0x000fce0000000f00 */
.L_x_54359:
[----:B------:R-:W-:Y:S05]  /*159b0*/  BSYNC.RECONVERGENT B0 ;  /* 0x0000000000007941 */ /* 0x000fea0003800200 */
.L_x_54358:
        /* <DEDUP_REMOVED lines=24> */
.L_x_54365:
        /* <DEDUP_REMOVED lines=13> */
.L_x_54367:
[----:B------:R-:W-:Y:S05]  /*15c10*/  BSYNC.RECONVERGENT B1 ;  /* 0x0000000000017941 */ /* 0x000fea0003800200 */
.L_x_54366:
        /* <DEDUP_REMOVED lines=43> */
.L_x_54364:
[----:B------:R-:W-:Y:S05]  /*15ed0*/  BSYNC.RECONVERGENT B0 ;  /* 0x0000000000007941 */ /* 0x000fea0003800200 */
.L_x_54363:
        /* <DEDUP_REMOVED lines=22> */
.L_x_54370:
        /* <DEDUP_REMOVED lines=13> */
.L_x_54372:
[----:B------:R-:W-:Y:S05]  /*16110*/  BSYNC.RECONVERGENT B1 ;  /* 0x0000000000017941 */ /* 0x000fea0003800200 */
.L_x_54371:
        /* <DEDUP_REMOVED lines=43> */
.L_x_54369:
[----:B------:R-:W-:Y:S05]  /*163d0*/  BSYNC.RECONVERGENT B0 ;  /* 0x0000000000007941 */ /* 0x000fea0003800200 */
.L_x_54368:
        /* <DEDUP_REMOVED lines=22> */
.L_x_54375:
        /* <DEDUP_REMOVED lines=13> */
.L_x_54377:
[----:B------:R-:W-:Y:S05]  /*16610*/  BSYNC.RECONVERGENT B1 ;  /* 0x0000000000017941 */ /* 0x000fea0003800200 */
.L_x_54376:
        /* <DEDUP_REMOVED lines=43> */
.L_x_54374:
[----:B------:R-:W-:Y:S05]  /*168d0*/  BSYNC.RECONVERGENT B0 ;  /* 0x0000000000007941 */ /* 0x000fea0003800200 */
.L_x_54373:
        /* <DEDUP_REMOVED lines=22> */
.L_x_54380:
        /* <DEDUP_REMOVED lines=13> */
.L_x_54382:
[----:B------:R-:W-:Y:S05]  /*16b10*/  BSYNC.RECONVERGENT B1 ;  /* 0x0000000000017941 */ /* 0x000fea0003800200 */
.L_x_54381:
        /* <DEDUP_REMOVED lines=40> */
[----:B------:R-:W-:Y:S02]  /*16da0*/  HFMA2 R30, -RZ, RZ, 0, 0 ;  /* 0x00000000ff1e7431 */ /* 0x000fe400000001ff */
[----:B------:R-:W-:Y:S01]  /*16db0*/  IMAD.MOV.U32 R6, RZ, RZ, R34 ;  /* 0x000000ffff067224 */ /* 0x000fe200078e0022 */
[----:B------:R-:W-:-:S07]  /*16dc0*/  LOP3.LUT R11, R18, R36, R31, 0x96, !PT ;  /* 0x00000024120b7212 */ /* 0x000fce00078e961f */
.L_x_54379:
[----:B------:R-:W-:Y:S05]  /*16dd0*/  BSYNC.RECONVERGENT B0 ;  /* 0x0000000000007941 */ /* 0x000fea0003800200 */
.L_x_54378:
        /* <DEDUP_REMOVED lines=22> */
.L_x_54385:
        /* <DEDUP_REMOVED lines=13> */
.L_x_54387:
[----:B------:R-:W-:Y:S05]  /*17010*/  BSYNC.RECONVERGENT B1 ;  /* 0x0000000000017941 */ /* 0x000fea0003800200 */
.L_x_54386:
        /* <DEDUP_REMOVED lines=43> */
.L_x_54384:
[----:B------:R-:W-:Y:S05]  /*172d0*/  BSYNC.RECONVERGENT B0 ;  /* 0x0000000000007941 */ /* 0x000fea0003800200 */
.L_x_54383:
        /* <DEDUP_REMOVED lines=22> */
.L_x_54390:
        /* <DEDUP_REMOVED lines=13> */
.L_x_54392:
[----:B------:R-:W-:Y:S05]  /*17510*/  BSYNC.RECONVERGENT B1 ;  /* 0x0000000000017941 */ /* 0x000fea0003800200 */
.L_x_54391:
        /* <DEDUP_REMOVED lines=43> */
.L_x_54389:
[----:B------:R-:W-:Y:S05]  /*177d0*/  BSYNC.RECONVERGENT B0 ;  /* 0x0000000000007941 */ /* 0x000fea0003800200 */
.L_x_54388:
        /* <DEDUP_REMOVED lines=22> */
.L_x_54395:
        /* <DEDUP_REMOVED lines=15> */
.L_x_54397:
[----:B------:R-:W-:Y:S05]  /*17a30*/  BSYNC.RECONVERGENT B1 ;  /* 0x0000000000017941 */ /* 0x000fea0003800200 */
.L_x_54396:
        /* <DEDUP_REMOVED lines=43> */
.L_x_54394:
[----:B------:R-:W-:Y:S05]  /*17cf0*/  BSYNC.RECONVERGENT B0 ;  /* 0x0000000000007941 */ /* 0x000fea0003800200 */
.L_x_54393:
        /* <DEDUP_REMOVED lines=10> */
.L_x_54357:
        /* <DEDUP_REMOVED lines=16> */
.L_x_54401:
        /* <DEDUP_REMOVED lines=13> */
.L_x_54403:
[----:B------:R-:W-:Y:S05]  /*17f70*/  BSYNC.RECONVERGENT B1 ;  /* 0x0000000000017941 */ /* 0x000fea0003800200 */
.L_x_54402:
        /* <DEDUP_REMOVED lines=42> */
.L_x_54400:
[----:B------:R-:W-:Y:S05]  /*18220*/  BSYNC.RECONVERGENT B0 ;  /* 0x0000000000007941 */ /* 0x000fea0003800200 */
.L_x_54399:
        /* <DEDUP_REMOVED lines=9> */
[----:B------:R-:W-:Y:S01]  /*182c0*/  FSETP.LE.FTZ.AND P1, PT, R31, R198, PT ;  /* 0x000000c61f00720b */ /* 0x000fe20003f33000 */
[----:B------:R-:W-:-:S12]  /*182d0*/  FMUL.FTZ R68, R68, R197 ;  /* 0x000000c544447220 */ /* 0x000fd80000410000 */
        /* <DEDUP_REMOVED lines=10> */
.L_x_54406:
        /* <DEDUP_REMOVED lines=13> */
.L_x_54408:
[----:B------:R-:W-:Y:S05]  /*18450*/  BSYNC.RECONVERGENT B1 ;  /* 0x0000000000017941 */ /* 0x000fea0003800200 */
.L_x_54407:
        /* <DEDUP_REMOVED lines=43> */
.L_x_54405:
[----:B------:R-:W-:Y:S05]  /*18710*/  BSYNC.RECONVERGENT B0 ;  /* 0x0000000000007941 */ /* 0x000fea0003800200 */
.L_x_54404:
        /* <DEDUP_REMOVED lines=19> */
.L_x_54411:
        /* <DEDUP_REMOVED lines=13> */
.L_x_54413:
[----:B------:R-:W-:Y:S05]  /*18920*/  BSYNC.RECONVERGENT B1 ;  /* 0x0000000000017941 */ /* 0x000fea0003800200 */
.L_x_54412:
        /* <DEDUP_REMOVED lines=43> */
.L_x_54410:
[----:B------:R-:W-:Y:S05]  /*18be0*/  BSYNC.RECONVERGENT B0 ;  /* 0x0000000000007941 */ /* 0x000fea0003800200 */
.L_x_54409:
        /* <DEDUP_REMOVED lines=19> */
.L_x_54416:
        /* <DEDUP_REMOVED lines=13> */
.L_x_54418:
[----:B------:R-:W-:Y:S05]  /*18df0*/  BSYNC.RECONVERGENT B1 ;  /* 0x0000000000017941 */ /* 0x000fea0003800200 */
.L_x_54417:
        /* <DEDUP_REMOVED lines=43> */
.L_x_54415:
[----:B------:R-:W-:Y:S05]  /*190b0*/  BSYNC.RECONVERGENT B0 ;  /* 0x0000000000007941 */ /* 0x000fea0003800200 */
.L_x_54414:
        /* <DEDUP_REMOVED lines=19> */
.L_x_54421:
        /* <DEDUP_REMOVED lines=13> */
.L_x_54423:
[----:B------:R-:W-:Y:S05]  /*192c0*/  BSYNC.RECONVERGENT B1 ;  /* 0x0000000000017941 */ /* 0x000fea0003800200 */
.L_x_54422:
        /* <DEDUP_REMOVED lines=43> */
.L_x_54420:
[----:B------:R-:W-:Y:S05]  /*19580*/  BSYNC.RECONVERGENT B0 ;  /* 0x0000000000007941 */ /* 0x000fea0003800200 */
.L_x_54419:
        /* <DEDUP_REMOVED lines=19> */
.L_x_54426:
        /* <DEDUP_REMOVED lines=13> */
.L_x_54428:
[----:B------:R-:W-:Y:S05]  /*19790*/  BSYNC.RECONVERGENT B1 ;  /* 0x0000000000017941 */ /* 0x000fea0003800200 */
.L_x_54427:
        /* <DEDUP_REMOVED lines=43> */
.L_x_54425:
[----:B------:R-:W-:Y:S05]  /*19a50*/  BSYNC.RECONVERGENT B0 ;  /* 0x0000000000007941 */ /* 0x000fea0003800200 */
.L_x_54424:
        /* <DEDUP_REMOVED lines=19> */
.L_x_54431:
        /* <DEDUP_REMOVED lines=13> */
.L_x_54433:
[----:B------:R-:W-:Y:S05]  /*19c60*/  BSYNC.RECONVERGENT B1 ;  /* 0x0000000000017941 */ /* 0x000fea0003800200 */
.L_x_54432:
        /* <DEDUP_REMOVED lines=43> */
.L_x_54430:
[----:B------:R-:W-:Y:S05]  /*19f20*/  BSYNC.RECONVERGENT B0 ;  /* 0x0000000000007941 */ /* 0x000fea0003800200 */
.L_x_54429:
        /* <DEDUP_REMOVED lines=19> */
.L_x_54436:
        /* <DEDUP_REMOVED lines=15> */
.L_x_54438:
[----:B------:R-:W-:Y:S05]  /*1a150*/  BSYNC.RECONVERGENT B1 ;  /* 0x0000000000017941 */ /* 0x000fea0003800200 */
.L_x_54437:
        /* <DEDUP_REMOVED lines=43> */
.L_x_54435:
[----:B------:R-:W-:Y:S05]  /*1a410*/  BSYNC.RECONVERGENT B0 ;  /* 0x0000000000007941 */ /* 0x000fea0003800200 */
.L_x_54434:
[----:B------:R-:W-:Y:S01]  /*1a420*/  I2FP.F32.U32 R24, R24 ;  /* 0x0000001800187245 */ /* 0x000fe20000201000 */
[----:B------:R-:W-:Y:S01]  /*1a430*/  HADD2.F32 R27, -RZ, R27.H1_H1 ;  /* 0x3000001bff1b7230 */ /* 0x000fe20000004100 */
        /* <DEDUP_REMOVED lines=14> */
.L_x_54398:
[----:B------:R-:W-:Y:S01]  /*1a520*/  SEL R27, RZ, 0x1000000, !P6 ;  /* 0x01000000ff1b7807 */ /* 0x000fe20007000000 */
[----:B------:R-:W-:Y:S01]  /*1a530*/  IMAD.WIDE.U32 R34, R201, 0x8, R204 ;  /* 0x00000008c9227825 */ /* 0x000fe200078e00cc */
[----:B------:R-:W-:Y:S02]  /*1a540*/  SEL R30, RZ, 0x10000, !P5 ;  /* 0x00010000ff1e7807 */ /* 0x000fe40006800000 */
[----:B------:R-:W-:Y:S02]  /*1a550*/  SEL R37, RZ, 0x100, !P4 ;  /* 0x00000100ff257807 */ /* 0x000fe40006000000 */
[----:B------:R-:W-:Y:S02]  /*1a560*/  SEL R26, RZ, 0x1000000, !P2 ;  /* 0x01000000ff1a7807 */ /* 0x000fe40005000000 */
[----:B------:R-:W-:Y:S02]  /*1a570*/  SEL R25, RZ, 0x10000, !P1 ;  /* 0x00010000ff197807 */ /* 0x000fe40004800000 */
[----:B------:R-:W-:-:S02]  /*1a580*/  SEL R24, RZ, 0x100, !P0 ;  /* 0x00000100ff187807 */ /* 0x000fc40004000000 */
[----:B------:R-:W-:Y:S02]  /*1a590*/  LOP3.LUT P5, RZ, R9, 0x2, RZ, 0xc0, !PT ;  /* 0x0000000209ff7812 */ /* 0x000fe400078ac0ff */
        /* <DEDUP_REMOVED lines=35> */
.L_x_54442:
        /* <DEDUP_REMOVED lines=13> */
.L_x_54444:
[----:B------:R-:W-:Y:S05]  /*1a8a0*/  BSYNC.RECONVERGENT B1 ;  /* 0x0000000000017941 */ /* 0x000fea0003800200 */
.L_x_54443:
        /* <DEDUP_REMOVED lines=43> */
.L_x_54441:
[----:B------:R-:W-:Y:S05]  /*1ab60*/  BSYNC.RECONVERGENT B0 ;  /* 0x0000000000007941 */ /* 0x000fea0003800200 */
.L_x_54440:
        /* <DEDUP_REMOVED lines=24> */
.L_x_54447:
        /* <DEDUP_REMOVED lines=13> */
.L_x_54449:
[----:B------:R-:W-:Y:S05]  /*1adc0*/  BSYNC.RECONVERGENT B1 ;  /* 0x0000000000017941 */ /* 0x000fea0003800200 */
.L_x_54448:
        /* <DEDUP_REMOVED lines=43> */
.L_x_54446:
[----:B------:R-:W-:Y:S05]  /*1b080*/  BSYNC.RECONVERGENT B0 ;  /* 0x0000000000007941 */ /* 0x000fea0003800200 */
.L_x_54445:
        /* <DEDUP_REMOVED lines=22> */
.L_x_54452:
        /* <DEDUP_REMOVED lines=13> */
.L_x_54454:
[----:B------:R-:W-:Y:S05]  /*1b2c0*/  BSYNC.RECONVERGENT B1 ;  /* 0x0000000000017941 */ /* 0x000fea0003800200 */
.L_x_54453:
        /* <DEDUP_REMOVED lines=43> */
.L_x_54451:
[----:B------:R-:W-:Y:S05]  /*1b580*/  BSYNC.RECONVERGENT B0 ;  /* 0x0000000000007941 */ /* 0x000fea0003800200 */
.L_x_54450:
        /* <DEDUP_REMOVED lines=22> */
.L_x_54457:
        /* <DEDUP_REMOVED lines=13> */
.L_x_54459:
[----:B------:R-:W-:Y:S05]  /*1b7c0*/  BSYNC.RECONVERGENT B1 ;  /* 0x0000000000017941 */ /* 0x000fea0003800200 */
.L_x_54458:
        /* <DEDUP_REMOVED lines=43> */
.L_x_54456:
[----:B------:R-:W-:Y:S05]  /*1ba80*/  BSYNC.RECONVERGENT B0 ;  /* 0x0000000000007941 */ /* 0x000fea0003800200 */
.L_x_54455:
        /* <DEDUP_REMOVED lines=22> */
.L_x_54462:
        /* <DEDUP_REMOVED lines=13> */
.L_x_54464:
[----:B------:R-:W-:Y:S05]  /*1bcc0*/  BSYNC.RECONVERGENT B1 ;  /* 0x0000000000017941 */ /* 0x000fea0003800200 */
.L_x_54463:
        /* <DEDUP_REMOVED lines=43> */
.L_x_54461:
[----:B------:R-:W-:Y:S05]  /*1bf80*/  BSYNC.RECONVERGENT B0 ;  /* 0x0000000000007941 */ /* 0x000fea0003800200 */
.L_x_54460:
        /* <DEDUP_REMOVED lines=22> */
.L_x_54467:
        /* <DEDUP_REMOVED lines=13> */
.L_x_54469:
[----:B------:R-:W-:Y:S05]  /*1c1c0*/  BSYNC.RECONVERGENT B1 ;  /* 0x0000000000017941 */ /* 0x000fea0003800200 */
.L_x_54468:
        /* <DEDUP_REMOVED lines=43> */
.L_x_54466:
[----:B------:R-:W-:Y:S05]  /*1c480*/  BSYNC.RECONVERGENT B0 ;  /* 0x0000000000007941 */ /* 0x000fea0003800200 */
.L_x_54465:
        /* <DEDUP_REMOVED lines=22> */
.L_x_54472:
        /* <DEDUP_REMOVED lines=13> */
.L_x_54474:
[----:B------:R-:W-:Y:S05]  /*1c6c0*/  BSYNC.RECONVERGENT B1 ;  /* 0x0000000000017941 */ /* 0x000fea0003800200 */
.L_x_54473:
        /* <DEDUP_REMOVED lines=43> */
.L_x_54471:
[----:B------:R-:W-:Y:S05]  /*1c980*/  BSYNC.RECONVERGENT B0 ;  /* 0x0000000000007941 */ /* 0x000fea0003800200 */
.L_x_54470:
        /* <DEDUP_REMOVED lines=22> */
.L_x_54477:
        /* <DEDUP_REMOVED lines=15> */
.L_x_54479:
[----:B------:R-:W-:Y:S05]  /*1cbe0*/  BSYNC.RECONVERGENT B1 ;  /* 0x0000000000017941 */ /* 0x000fea0003800200 */
.L_x_54478:
        /* <DEDUP_REMOVED lines=43> */
.L_x_54476:
[----:B------:R-:W-:Y:S05]  /*1cea0*/  BSYNC.RECONVERGENT B0 ;  /* 0x0000000000007941 */ /* 0x000fea0003800200 */
.L_x_54475:
        /* <DEDUP_REMOVED lines=10> */
.L_x_54439:
        /* <DEDUP_REMOVED lines=16> */
.L_x_54483:
        /* <DEDUP_REMOVED lines=13> */
.L_x_54485:
[----:B------:R-:W-:Y:S05]  /*1d120*/  BSYNC.RECONVERGENT B1 ;  /* 0x0000000000017941 */ /* 0x000fea0003800200 */
.L_x_54484:
        /* <DEDUP_REMOVED lines=42> */
.L_x_54482:
[----:B------:R-:W-:Y:S05]  /*1d3d0*/  BSYNC.RECONVERGENT B0 ;  /* 0x0000000000007941 */ /* 0x000fea0003800200 */
.L_x_54481:
        /* <DEDUP_REMOVED lines=8> */
[----:B------:R-:W-:Y:S01]  /*1d460*/  FSETP.LE.FTZ.AND P1, PT, R31, R198, PT ;  /* 0x000000c61f00720b */ /* 0x000fe20003f33000 */
[----:B------:R-:W-:Y:S01]  /*1d470*/  FMUL.FTZ R60, R60, R197 ;  /* 0x000000c53c3c7220 */ /* 0x000fe20000410000 */
[----:B------:R-:W-:-:S11]  /*1d480*/  MOV R31, R6 ;  /* 0x00000006001f7202 */ /* 0x000fd60000000f00 */
        /* <DEDUP_REMOVED lines=10> */
.L_x_54488:
        /* <DEDUP_REMOVED lines=13> */
.L_x_54490:
[----:B------:R-:W-:Y:S05]  /*1d600*/  BSYNC.RECONVERGENT B1 ;  /* 0x0000000000017941 */ /* 0x000fea0003800200 */
.L_x_54489:
        /* <DEDUP_REMOVED lines=43> */
.L_x_54487:
[----:B------:R-:W-:Y:S05]  /*1d8c0*/  BSYNC.RECONVERGENT B0 ;  /* 0x0000000000007941 */ /* 0x000fea0003800200 */
.L_x_54486:
        /* <DEDUP_REMOVED lines=19> */
.L_x_54493:
        /* <DEDUP_REMOVED lines=13> */
.L_x_54495:
[----:B------:R-:W-:Y:S05]  /*1dad0*/  BSYNC.RECONVERGENT B1 ;  /* 0x0000000000017941 */ /* 0x000fea0003800200 */
.L_x_54494:
        /* <DEDUP_REMOVED lines=43> */
.L_x_54492:
[----:B------:R-:W-:Y:S05]  /*1dd90*/  BSYNC.RECONVERGENT B0 ;  /* 0x0000000000007941 */ /* 0x000fea0003800200 */
.L_x_54491:
        /* <DEDUP_REMOVED lines=19> */
.L_x_54498:
        /* <DEDUP_REMOVED lines=13> */
.L_x_54500:
[----:B------:R-:W-:Y:S05]  /*1dfa0*/  BSYNC.RECONVERGENT B1 ;  /* 0x0000000000017941 */ /* 0x000fea0003800200 */
.L_x_54499:
        /* <DEDUP_REMOVED lines=43> */
.L_x_54497:
[----:B------:R-:W-:Y:S05]  /*1e260*/  BSYNC.RECONVERGENT B0 ;  /* 0x0000000000007941 */ /* 0x000fea0003800200 */
.L_x_54496:
        /* <DEDUP_REMOVED lines=19> */
.L_x_54503:
        /* <DEDUP_REMOVED lines=13> */
.L_x_54505:
[----:B------:R-:W-:Y:S05]  /*1e470*/  BSYNC.RECONVERGENT B1 ;  /* 0x0000000000017941 */ /* 0x000fea0003800200 */
.L_x_54504:
        /* <DEDUP_REMOVED lines=43> */
.L_x_54502:
[----:B------:R-:W-:Y:S05]  /*1e730*/  BSYNC.RECONVERGENT B0 ;  /* 0x0000000000007941 */ /* 0x000fea0003800200 */
.L_x_54501:
        /* <DEDUP_REMOVED lines=19> */
.L_x_54508:
        /* <DEDUP_REMOVED lines=13> */
.L_x_54510:
[----:B------:R-:W-:Y:S05]  /*1e940*/  BSYNC.RECONVERGENT B1 ;  /* 0x0000000000017941 */ /* 0x000fea0003800200 */
.L_x_54509:
        /* <DEDUP_REMOVED lines=43> */
.L_x_54507:
[----:B------:R-:W-:Y:S05]  /*1ec00*/  BSYNC.RECONVERGENT B0 ;  /* 0x0000000000007941 */ /* 0x000fea0003800200 */
.L_x_54506:
        /* <DEDUP_REMOVED lines=19> */
.L_x_54513:
        /* <DEDUP_REMOVED lines=13> */
.L_x_54515:
[----:B------:R-:W-:Y:S05]  /*1ee10*/  BSYNC.RECONVERGENT B1 ;  /* 0x0000000000017941 */ /* 0x000fea0003800200 */
.L_x_54514:
        /* <DEDUP_REMOVED lines=43> */
.L_x_54512:
[----:B------:R-:W-:Y:S05]  /*1f0d0*/  BSYNC.RECONVERGENT B0 ;  /* 0x0000000000007941 */ /* 0x000fea0003800200 */
.L_x_54511:
        /* <DEDUP_REMOVED lines=19> */
.L_x_54518:
        /* <DEDUP_REMOVED lines=15> */
.L_x_54520:
[----:B------:R-:W-:Y:S05]  /*1f300*/  BSYNC.RECONVERGENT B1 ;  /* 0x0000000000017941 */ /* 0x000fea0003800200 */
.L_x_54519:
        /* <DEDUP_REMOVED lines=43> */
.L_x_54517:
[----:B------:R-:W-:Y:S05]  /*1f5c0*/  BSYNC.RECONVERGENT B0 ;  /* 0x0000000000007941 */ /* 0x000fea0003800200 */
.L_x_54516:
        /* <DEDUP_REMOVED lines=16> */
.L_x_54480:
        /* <DEDUP_REMOVED lines=43> */
.L_x_54524:
        /* <DEDUP_REMOVED lines=13> */
.L_x_54526:
[----:B------:R-:W-:Y:S05]  /*1fa50*/  BSYNC.RECONVERGENT B1 ;  /* 0x0000000000017941 */ /* 0x000fea0003800200 */
.L_x_54525:
        /* <DEDUP_REMOVED lines=43> */
.L_x_54523:
[----:B------:R-:W-:Y:S05]  /*1fd10*/  BSYNC.RECONVERGENT B0 ;  /* 0x0000000000007941 */ /* 0x000fea0003800200 */
.L_x_54522:
        /* <DEDUP_REMOVED lines=24> */
.L_x_54529:
        /* <DEDUP_REMOVED lines=13> */
.L_x_54531:
[----:B------:R-:W-:Y:S05]  /*1ff70*/  BSYNC.RECONVERGENT B1 ;  /* 0x0000000000017941 */ /* 0x000fea0003800200 */
.L_x_54530:
        /* <DEDUP_REMOVED lines=43> */
.L_x_54528:
[----:B------:R-:W-:Y:S05]  /*20230*/  BSYNC.RECONVERGENT B0 ;  /* 0x0000000000007941 */ /* 0x000fea0003800200 */
.L_x_54527:
        /* <DEDUP_REMOVED lines=22> */
.L_x_54534:
        /* <DEDUP_REMOVED lines=13> */
.L_x_54536:
[----:B------:R-:W-:Y:S05]  /*20470*/  BSYNC.RECONVERGENT B1 ;  /* 0x0000000000017941 */ /* 0x000fea0003800200 */
.L_x_54535:
        /* <DEDUP_REMOVED lines=43> */
.L_x_54533:
[----:B------:R-:W-:Y:S05]  /*20730*/  BSYNC.RECONVERGENT B0 ;  /* 0x0000000000007941 */ /* 0x000fea0003800200 */
.L_x_54532:
        /* <DEDUP_REMOVED lines=22> */
.L_x_54539:
        /* <DEDUP_REMOVED lines=13> */
.L_x_54541:
[----:B------:R-:W-:Y:S05]  /*20970*/  BSYNC.RECONVERGENT B1 ;  /* 0x0000000000017941 */ /* 0x000fea0003800200 */
.L_x_54540:
        /* <DEDUP_REMOVED lines=43> */
.L_x_54538:
[----:B------:R-:W-:Y:S05]  /*20c30*/  BSYNC.RECONVERGENT B0 ;  /* 0x0000000000007941 */ /* 0x000fea0003800200 */
.L_x_54537:
        /* <DEDUP_REMOVED lines=22> */
.L_x_54544:
        /* <DEDUP_REMOVED lines=13> */
.L_x_54546:
[----:B------:R-:W-:Y:S05]  /*20e70*/  BSYNC.RECONVERGENT B1 ;  /* 0x0000000000017941 */ /* 0x000fea0003800200 */
.L_x_54545:
        /* <DEDUP_REMOVED lines=43> */
.L_x_54543:
[----:B------:R-:W-:Y:S05]  /*21130*/  BSYNC.RECONVERGENT B0 ;  /* 0x0000000000007941 */ /* 0x000fea0003800200 */
.L_x_54542:
        /* <DEDUP_REMOVED lines=22> */
.L_x_54549:
        /* <DEDUP_REMOVED lines=13> */
.L_x_54551:
[----:B------:R-:W-:Y:S05]  /*21370*/  BSYNC.RECONVERGENT B1 ;  /* 0x0000000000017941 */ /* 0x000fea0003800200 */
.L_x_54550:
        /* <DEDUP_REMOVED lines=43> */
.L_x_54548:
[----:B------:R-:W-:Y:S05]  /*21630*/  BSYNC.RECONVERGENT B0 ;  /* 0x0000000000007941 */ /* 0x000fea0003800200 */
.L_x_54547:
        /* <DEDUP_REMOVED lines=22> */
.L_x_54554:
        /* <DEDUP_REMOVED lines=13> */
.L_x_54556:
[----:B------:R-:W-:Y:S05]  /*21870*/  BSYNC.RECONVERGENT B1 ;  /* 0x0000000000017941 */ /* 0x000fea0003800200 */
.L_x_54555:
        /* <DEDUP_REMOVED lines=43> */
.L_x_54553:
[----:B------:R-:W-:Y:S05]  /*21b30*/  BSYNC.RECONVERGENT B0 ;  /* 0x0000000000007941 */ /* 0x000fea0003800200 */
.L_x_54552:
        /* <DEDUP_REMOVED lines=22> */
.L_x_54559:
        /* <DEDUP_REMOVED lines=15> */
.L_x_54561:
[----:B------:R-:W-:Y:S05]  /*21d90*/  BSYNC.RECONVERGENT B1 ;  /* 0x0000000000017941 */ /* 0x000fea0003800200 */
.L_x_54560:
        /* <DEDUP_REMOVED lines=43> */
.L_x_54558:
[----:B------:R-:W-:Y:S05]  /*22050*/  BSYNC.RECONVERGENT B0 ;  /* 0x0000000000007941 */ /* 0x000fea0003800200 */
.L_x_54557:
        /* <DEDUP_REMOVED lines=10> */
.L_x_54521:
        /* <DEDUP_REMOVED lines=16> */
.L_x_54565:
        /* <DEDUP_REMOVED lines=13> */
.L_x_54567:
[----:B------:R-:W-:Y:S05]  /*222d0*/  BSYNC.RECONVERGENT B1 ;  /* 0x0000000000017941 */ /* 0x000fea0003800200 */
.L_x_54566:
        /* <DEDUP_REMOVED lines=43> */
.L_x_54564:
[----:B------:R-:W-:Y:S05]  /*22590*/  BSYNC.RECONVERGENT B0 ;  /* 0x0000000000007941 */ /* 0x000fea0003800200 */
.L_x_54563:
        /* <DEDUP_REMOVED lines=8> */
[----:B------:R-:W-:Y:S01]  /*22620*/  IMAD.MOV.U32 R30, RZ, RZ, R6 ;  /* 0x000000ffff1e7224 */ /* 0x000fe200078e0006 */
[----:B------:R-:W-:Y:S01]  /*22630*/  FSETP.LE.FTZ.AND P1, PT, R31, R198, PT ;  /* 0x000000c61f00720b */ /* 0x000fe20003f33000 */
[----:B------:R-:W-:-:S12]  /*22640*/  FMUL.FTZ R52, R52, R197 ;  /* 0x000000c534347220 */ /* 0x000fd80000410000 */
        /* <DEDUP_REMOVED lines=10> */
.L_x_54570:
        /* <DEDUP_REMOVED lines=13> */
.L_x_54572:
[----:B------:R-:W-:Y:S05]  /*227c0*/  BSYNC.RECONVERGENT B1 ;  /* 0x0000000000017941 */ /* 0x000fea0003800200 */
.L_x_54571:
        /* <DEDUP_REMOVED lines=43> */
.L_x_54569:
[----:B------:R-:W-:Y:S05]  /*22a80*/  BSYNC.RECONVERGENT B0 ;  /* 0x0000000000007941 */ /* 0x000fea0003800200 */
.L_x_54568:
        /* <DEDUP_REMOVED lines=19> */
.L_x_54575:
        /* <DEDUP_REMOVED lines=13> */
.L_x_54577:
[----:B------:R-:W-:Y:S05]  /*22c90*/  BSYNC.RECONVERGENT B1 ;  /* 0x0000000000017941 */ /* 0x000fea0003800200 */
.L_x_54576:
        /* <DEDUP_REMOVED lines=43> */
.L_x_54574:
[----:B------:R-:W-:Y:S05]  /*22f50*/  BSYNC.RECONVERGENT B0 ;  /* 0x0000000000007941 */ /* 0x000fea0003800200 */
.L_x_54573:
        /* <DEDUP_REMOVED lines=19> */
.L_x_54580:
        /* <DEDUP_REMOVED lines=13> */
.L_x_54582:
[----:B------:R-:W-:Y:S05]  /*23160*/  BSYNC.RECONVERGENT B1 ;  /* 0x0000000000017941 */ /* 0x000fea0003800200 */
.L_x_54581:
        /* <DEDUP_REMOVED lines=43> */
.L_x_54579:
[----:B------:R-:W-:Y:S05]  /*23420*/  BSYNC.RECONVERGENT B0 ;  /* 0x0000000000007941 */ /* 0x000fea0003800200 */
.L_x_54578:
        /* <DEDUP_REMOVED lines=19> */
.L_x_54585:
        /* <DEDUP_REMOVED lines=13> */
.L_x_54587:
[----:B------:R-:W-:Y:S05]  /*23630*/  BSYNC.RECONVERGENT B1 ;  /* 0x0000000000017941 */ /* 0x000fea0003800200 */
.L_x_54586:
        /* <DEDUP_REMOVED lines=43> */
.L_x_54584:
[----:B------:R-:W-:Y:S05]  /*238f0*/  BSYNC.RECONVERGENT B0 ;  /* 0x0000000000007941 */ /* 0x000fea0003800200 */
.L_x_54583:
        /* <DEDUP_REMOVED lines=19> */
.L_x_54590:
        /* <DEDUP_REMOVED lines=13> */
.L_x_54592:
[----:B------:R-:W-:Y:S05]  /*23b00*/  BSYNC.RECONVERGENT B1 ;  /* 0x0000000000017941 */ /* 0x000fea0003800200 */
.L_x_54591:
        /* <DEDUP_REMOVED lines=43> */
.L_x_54589:
[----:B------:R-:W-:Y:S05]  /*23dc0*/  BSYNC.RECONVERGENT B0 ;  /* 0x0000000000007941 */ /* 0x000fea0003800200 */
.L_x_54588:
        /* <DEDUP_REMOVED lines=19> */
.L_x_54595:
        /* <DEDUP_REMOVED lines=13> */
.L_x_54597:
[----:B------:R-:W-:Y:S05]  /*23fd0*/  BSYNC.RECONVERGENT B1 ;  /* 0x0000000000017941 */ /* 0x000fea0003800200 */
.L_x_54596:
        /* <DEDUP_REMOVED lines=43> */
.L_x_54594:
[----:B------:R-:W-:Y:S05]  /*24290*/  BSYNC.RECONVERGENT B0 ;  /* 0x0000000000007941 */ /* 0x000fea0003800200 */
.L_x_54593:
        /* <DEDUP_REMOVED lines=19> */
.L_x_54600:
        /* <DEDUP_REMOVED lines=15> */
.L_x_54602:
[----:B------:R-:W-:Y:S05]  /*244c0*/  BSYNC.RECONVERGENT B1 ;  /* 0x0000000000017941 */ /* 0x000fea0003800200 */
.L_x_54601:
        /* <DEDUP_REMOVED lines=43> */
.L_x_54599:
[----:B------:R-:W-:Y:S05]  /*24780*/  BSYNC.RECONVERGENT B0 ;  /* 0x0000000000007941 */ /* 0x000fea0003800200 */
.L_x_54598:
        /* <DEDUP_REMOVED lines=16> */
.L_x_54562:
        /* <DEDUP_REMOVED lines=18> */
[----:B------:R0:W-:Y:S01]  /*249b0*/  STG.E.128 desc[UR6][R30.64+0x10], R48 ;  /* 0x000010301e007986 */ /* 0x0001e2000c101d06 */
        /* <DEDUP_REMOVED lines=24> */
.L_x_54606:
        /* <DEDUP_REMOVED lines=13> */
.L_x_54608:
[----:B------:R-:W-:Y:S05]  /*24c10*/  BSYNC.RECONVERGENT B1 ;  /* 0x0000000000017941 */ /* 0x000fea0003800200 */
.L_x_54607:
        /* <DEDUP_REMOVED lines=43> */
.L_x_54605:
[----:B------:R-:W-:Y:S05]  /*24ed0*/  BSYNC.RECONVERGENT B0 ;  /* 0x0000000000007941 */ /* 0x000fea0003800200 */
.L_x_54604:
        /* <DEDUP_REMOVED lines=24> */
.L_x_54611:
        /* <DEDUP_REMOVED lines=13> */
.L_x_54613:
[----:B------:R-:W-:Y:S05]  /*25130*/  BSYNC.RECONVERGENT B1 ;  /* 0x0000000000017941 */ /* 0x000fea0003800200 */
.L_x_54612:
        /* <DEDUP_REMOVED lines=40> */
[----:B------:R-:W-:Y:S02]  /*253c0*/  LOP3.LUT R11, R18, R30, R35, 0x96, !PT ;  /* 0x0000001e120b7212 */ /* 0x000fe400078e9623 */
[----:B------:R-:W-:Y:S01]  /*253d0*/  MOV R30, R210 ;  /* 0x000000d2001e7202 */ /* 0x000fe20000000f00 */
[----:B------:R-:W-:-:S07]  /*253e0*/  IMAD.MOV.U32 R210, RZ, RZ, R34 ;  /* 0x000000ffffd27224 */ /* 0x000fce00078e0022 */
.L_x_54610:
[----:B------:R-:W-:Y:S05]  /*253f0*/  BSYNC.RECONVERGENT B0 ;  /* 0x0000000000007941 */ /* 0x000fea0003800200 */
.L_x_54609:
        /* <DEDUP_REMOVED lines=22> */
.L_x_54616:
        /* <DEDUP_REMOVED lines=13> */
.L_x_54618:
[----:B------:R-:W-:Y:S05]  /*25630*/  BSYNC.RECONVERGENT B1 ;  /* 0x0000000000017941 */ /* 0x000fea0003800200 */
.L_x_54617:
        /* <DEDUP_REMOVED lines=43> */
.L_x_54615:
[----:B------:R-:W-:Y:S05]  /*258f0*/  BSYNC.RECONVERGENT B0 ;  /* 0x0000000000007941 */ /* 0x000fea0003800200 */
.L_x_54614:
        /* <DEDUP_REMOVED lines=22> */
.L_x_54621:
        /* <DEDUP_REMOVED lines=13> */
.L_x_54623:
[----:B------:R-:W-:Y:S05]  /*25b30*/  BSYNC.RECONVERGENT B1 ;  /* 0x0000000000017941 */ /* 0x000fea0003800200 */
.L_x_54622:
        /* <DEDUP_REMOVED lines=41> */
[----:B------:R-:W-:Y:S01]  /*25dd0*/  LOP3.LUT R11, R18, R30, R35, 0x96, !PT ;  /* 0x0000001e120b7212 */ /* 0x000fe200078e9623 */
[----:B------:R-:W-:-:S07]  /*25de0*/  IMAD.MOV.U32 R210, RZ, RZ, R34 ;  /* 0x000000ffffd27224 */ /* 0x000fce00078e0022 */
.L_x_54620:
[----:B------:R-:W-:Y:S05]  /*25df0*/  BSYNC.RECONVERGENT B0 ;  /* 0x0000000000007941 */ /* 0x000fea0003800200 */
.L_x_54619:
        /* <DEDUP_REMOVED lines=22> */
.L_x_54626:
        /* <DEDUP_REMOVED lines=13> */
.L_x_54628:
[----:B------:R-:W-:Y:S05]  /*26030*/  BSYNC.RECONVERGENT B1 ;  /* 0x0000000000017941 */ /* 0x000fea0003800200 */
.L_x_54627:
        /* <DEDUP_REMOVED lines=43> */
.L_x_54625:
[----:B------:R-:W-:Y:S05]  /*262f0*/  BSYNC.RECONVERGENT B0 ;  /* 0x0000000000007941 */ /* 0x000fea0003800200 */
.L_x_54624:
        /* <DEDUP_REMOVED lines=22> */
.L_x_54631:
        /* <DEDUP_REMOVED lines=13> */
.L_x_54633:
[----:B------:R-:W-:Y:S05]  /*26530*/  BSYNC.RECONVERGENT B1 ;  /* 0x0000000000017941 */ /* 0x000fea0003800200 */
.L_x_54632:
        /* <DEDUP_REMOVED lines=43> */
.L_x_54630:
[----:B------:R-:W-:Y:S05]  /*267f0*/  BSYNC.RECONVERGENT B0 ;  /* 0x0000000000007941 */ /* 0x000fea0003800200 */
.L_x_54629:
        /* <DEDUP_REMOVED lines=22> */
.L_x_54636:
        /* <DEDUP_REMOVED lines=13> */
.L_x_54638:
[----:B------:R-:W-:Y:S05]  /*26a30*/  BSYNC.RECONVERGENT B1 ;  /* 0x0000000000017941 */ /* 0x000fea0003800200 */
.L_x_54637:
        /* <DEDUP_REMOVED lines=41> */
[----:B------:R-:W-:Y:S02]  /*26cd0*/  LOP3.LUT R11, R18, R24, R31, 0x96, !PT ;  /* 0x00000018120b7212 */ /* 0x000fe400078e961f */
[----:B------:R-:W-:-:S07]  /*26ce0*/  MOV R210, R30 ;  /* 0x0000001e00d27202 */ /* 0x000fce0000000f00 */
.L_x_54635:
[----:B------:R-:W-:Y:S05]  /*26cf0*/  BSYNC.RECONVERGENT B0 ;  /* 0x0000000000007941 */ /* 0x000fea0003800200 */
.L_x_54634:
        /* <DEDUP_REMOVED lines=22> */
.L_x_54641:
        /* <DEDUP_REMOVED lines=15> */
.L_x_54643:
[----:B------:R-:W-:Y:S05]  /*26f50*/  BSYNC.RECONVERGENT B1 ;  /* 0x0000000000017941 */ /* 0x000fea0003800200 */
.L_x_54642:
        /* <DEDUP_REMOVED lines=43> */
.L_x_54640:
[----:B------:R-:W-:Y:S05]  /*27210*/  BSYNC.RECONVERGENT B0 ;  /* 0x0000000000007941 */ /* 0x000fea0003800200 */
.L_x_54639:
        /* <DEDUP_REMOVED lines=10> */
.L_x_54603:
        /* <DEDUP_REMOVED lines=16> */
.L_x_54647:
        /* <DEDUP_REMOVED lines=13> */
.L_x_54649:
[----:B------:R-:W-:Y:S05]  /*27490*/  BSYNC.RECONVERGENT B1 ;  /* 0x0000000000017941 */ /* 0x000fea0003800200 */
.L_x_54648:
        /* <DEDUP_REMOVED lines=43> */
.L_x_54646:
[----:B------:R-:W-:Y:S05]  /*27750*/  BSYNC.RECONVERGENT B0 ;  /* 0x0000000000007941 */ /* 0x000fea0003800200 */
.L_x_54645:
        /* <DEDUP_REMOVED lines=21> */
.L_x_54652:
        /* <DEDUP_REMOVED lines=13> */
.L_x_54654:
[----:B------:R-:W-:Y:S05]  /*27980*/  BSYNC.RECONVERGENT B1 ;  /* 0x0000000000017941 */ /* 0x000fea0003800200 */
.L_x_54653:
        /* <DEDUP_REMOVED lines=43> */
.L_x_54651:
[----:B------:R-:W-:Y:S05]  /*27c40*/  BSYNC.RECONVERGENT B0 ;  /* 0x0000000000007941 */ /* 0x000fea0003800200 */
.L_x_54650:
        /* <DEDUP_REMOVED lines=19> */
.L_x_54657:
        /* <DEDUP_REMOVED lines=13> */
.L_x_54659:
[----:B------:R-:W-:Y:S05]  /*27e50*/  BSYNC.RECONVERGENT B1 ;  /* 0x0000000000017941 */ /* 0x000fea0003800200 */
.L_x_54658:
        /* <DEDUP_REMOVED lines=43> */
.L_x_54656:
[----:B------:R-:W-:Y:S05]  /*28110*/  BSYNC.RECONVERGENT B0 ;  /* 0x0000000000007941 */ /* 0x000fea0003800200 */
.L_x_54655:
        /* <DEDUP_REMOVED lines=19> */
.L_x_54662:
        /* <DEDUP_REMOVED lines=13> */
.L_x_54664:
[----:B------:R-:W-:Y:S05]  /*28320*/  BSYNC.RECONVERGENT B1 ;  /* 0x0000000000017941 */ /* 0x000fea0003800200 */
.L_x_54663:
        /* <DEDUP_REMOVED lines=43> */
.L_x_54661:
[----:B------:R-:W-:Y:S05]  /*285e0*/  BSYNC.RECONVERGENT B0 ;  /* 0x0000000000007941 */ /* 0x000fea0003800200 */
.L_x_54660:
        /* <DEDUP_REMOVED lines=19> */
.L_x_54667:
        /* <DEDUP_REMOVED lines=13> */
.L_x_54669:
[----:B------:R-:W-:Y:S05]  /*287f0*/  BSYNC.RECONVERGENT B1 ;  /* 0x0000000000017941 */ /* 0x000fea0003800200 */
.L_x_54668:
        /* <DEDUP_REMOVED lines=43> */
.L_x_54666:
[----:B------:R-:W-:Y:S05]  /*28ab0*/  BSYNC.RECONVERGENT B0 ;  /* 0x0000000000007941 */ /* 0x000fea0003800200 */
.L_x_54665:
        /* <DEDUP_REMOVED lines=19> */
.L_x_54672:
        /* <DEDUP_REMOVED lines=13> */
.L_x_54674:
[----:B------:R-:W-:Y:S05]  /*28cc0*/  BSYNC.RECONVERGENT B1 ;  /* 0x0000000000017941 */ /* 0x000fea0003800200 */
.L_x_54673:
        /* <DEDUP_REMOVED lines=43> */
.L_x_54671:
[----:B------:R-:W-:Y:S05]  /*28f80*/  BSYNC.RECONVERGENT B0 ;  /* 0x0000000000007941 */ /* 0x000fea0003800200 */
.L_x_54670:
        /* <DEDUP_REMOVED lines=19> */
.L_x_54677:
        /* <DEDUP_REMOVED lines=13> */
.L_x_54679:
[----:B------:R-:W-:Y:S05]  /*29190*/  BSYNC.RECONVERGENT B1 ;  /* 0x0000000000017941 */ /* 0x000fea0003800200 */
.L_x_54678:
        /* <DEDUP_REMOVED lines=43> */
.L_x_54676:
[----:B------:R-:W-:Y:S05]  /*29450*/  BSYNC.RECONVERGENT B0 ;  /* 0x0000000000007941 */ /* 0x000fea0003800200 */
.L_x_54675:
        /* <DEDUP_REMOVED lines=19> */
.L_x_54682:
        /* <DEDUP_REMOVED lines=15> */
.L_x_54684:
[----:B------:R-:W-:Y:S05]  /*29680*/  BSYNC.RECONVERGENT B1 ;  /* 0x0000000000017941 */ /* 0x000fea0003800200 */
.L_x_54683:
        /* <DEDUP_REMOVED lines=43> */
.L_x_54681:
[----:B------:R-:W-:Y:S05]  /*29940*/  BSYNC.RECONVERGENT B0 ;  /* 0x0000000000007941 */ /* 0x000fea0003800200 */
.L_x_54680:
        /* <DEDUP_REMOVED lines=16> */
.L_x_54644:
        /* <DEDUP_REMOVED lines=43> */
.L_x_54688:
        /* <DEDUP_REMOVED lines=13> */
.L_x_54690:
[----:B------:R-:W-:Y:S05]  /*29dd0*/  BSYNC.RECONVERGENT B1 ;  /* 0x0000000000017941 */ /* 0x000fea0003800200 */
.L_x_54689:
        /* <DEDUP_REMOVED lines=43> */
.L_x_54687:
[----:B------:R-:W-:Y:S05]  /*2a090*/  BSYNC.RECONVERGENT B0 ;  /* 0x0000000000007941 */ /* 0x000fea0003800200 */
.L_x_54686:
        /* <DEDUP_REMOVED lines=24> */
.L_x_54693:
        /* <DEDUP_REMOVED lines=13> */
.L_x_54695:
[----:B------:R-:W-:Y:S05]  /*2a2f0*/  BSYNC.RECONVERGENT B1 ;  /* 0x0000000000017941 */ /* 0x000fea0003800200 */
.L_x_54694:
        /* <DEDUP_REMOVED lines=43> */
.L_x_54692:
[----:B------:R-:W-:Y:S05]  /*2a5b0*/  BSYNC.RECONVERGENT B0 ;  /* 0x0000000000007941 */ /* 0x000fea0003800200 */
.L_x_54691:
        /* <DEDUP_REMOVED lines=22> */
.L_x_54698:
        /* <DEDUP_REMOVED lines=13> */
.L_x_54700:
[----:B------:R-:W-:Y:S05]  /*2a7f0*/  BSYNC.RECONVERGENT B1 ;  /* 0x0000000000017941 */ /* 0x000fea0003800200 */
.L_x_54699:
        /* <DEDUP_REMOVED lines=43> */
.L_x_54697:
[----:B------:R-:W-:Y:S05]  /*2aab0*/  BSYNC.RECONVERGENT B0 ;  /* 0x0000000000007941 */ /* 0x000fea0003800200 */
.L_x_54696:
        /* <DEDUP_REMOVED lines=22> */
.L_x_54703:
        /* <DEDUP_REMOVED lines=13> */
.L_x_54705:
[----:B------:R-:W-:Y:S05]  /*2acf0*/  BSYNC.RECONVERGENT B1 ;  /* 0x0000000000017941 */ /* 0x000fea0003800200 */
.L_x_54704:
        /* <DEDUP_REMOVED lines=43> */
.L_x_54702:
[----:B------:R-:W-:Y:S05]  /*2afb0*/  BSYNC.RECONVERGENT B0 ;  /* 0x0000000000007941 */ /* 0x000fea0003800200 */
.L_x_54701:
        /* <DEDUP_REMOVED lines=22> */
.L_x_54708:
        /* <DEDUP_REMOVED lines=13> */
.L_x_54710:
[----:B------:R-:W-:Y:S05]  /*2b1f0*/  BSYNC.RECONVERGENT B1 ;  /* 0x0000000000017941 */ /* 0x000fea0003800200 */
.L_x_54709:
        /* <DEDUP_REMOVED lines=43> */
.L_x_54707:
[----:B------:R-:W-:Y:S05]  /*2b4b0*/  BSYNC.RECONVERGENT B0 ;  /* 0x0000000000007941 */ /* 0x000fea0003800200 */
.L_x_54706:
        /* <DEDUP_REMOVED lines=22> */
.L_x_54713:
        /* <DEDUP_REMOVED lines=13> */
.L_x_54715:
[----:B------:R-:W-:Y:S05]  /*2b6f0*/  BSYNC.RECONVERGENT B1 ;  /* 0x0000000000017941 */ /* 0x000fea0003800200 */
.L_x_54714:
        /* <DEDUP_REMOVED lines=43> */
.L_x_54712:
[----:B------:R-:W-:Y:S05]  /*2b9b0*/  BSYNC.RECONVERGENT B0 ;  /* 0x0000000000007941 */ /* 0x000fea0003800200 */
.L_x_54711:
        /* <DEDUP_REMOVED lines=22> */
.L_x_54718:
        /* <DEDUP_REMOVED lines=13> */
.L_x_54720:
[----:B------:R-:W-:Y:S05]  /*2bbf0*/  BSYNC.RECONVERGENT B1 ;  /* 0x0000000000017941 */ /* 0x000fea0003800200 */
.L_x_54719:
        /* <DEDUP_REMOVED lines=43> */
.L_x_54717:
[----:B------:R-:W-:Y:S05]  /*2beb0*/  BSYNC.RECONVERGENT B0 ;  /* 0x0000000000007941 */ /* 0x000fea0003800200 */
.L_x_54716:
        /* <DEDUP_REMOVED lines=22> */
.L_x_54723:
        /* <DEDUP_REMOVED lines=15> */
.L_x_54725:
[----:B------:R-:W-:Y:S05]  /*2c110*/  BSYNC.RECONVERGENT B1 ;  /* 0x0000000000017941 */ /* 0x000fea0003800200 */
.L_x_54724:
        /* <DEDUP_REMOVED lines=43> */
.L_x_54722:
[----:B------:R-:W-:Y:S05]  /*2c3d0*/  BSYNC.RECONVERGENT B0 ;  /* 0x0000000000007941 */ /* 0x000fea0003800200 */
.L_x_54721:
        /* <DEDUP_REMOVED lines=10> */
.L_x_54685:
        /* <DEDUP_REMOVED lines=16> */
.L_x_54729:
        /* <DEDUP_REMOVED lines=13> */
.L_x_54731:
[----:B------:R-:W-:Y:S05]  /*2c650*/  BSYNC.RECONVERGENT B1 ;  /* 0x0000000000017941 */ /* 0x000fea0003800200 */
.L_x_54730:
        /* <DEDUP_REMOVED lines=43> */
.L_x_54728:
[----:B------:R-:W-:Y:S05]  /*2c910*/  BSYNC.RECONVERGENT B0 ;  /* 0x0000000000007941 */ /* 0x000fea0003800200 */
.L_x_54727:
        /* <DEDUP_REMOVED lines=21> */
.L_x_54734:
        /* <DEDUP_REMOVED lines=13> */
.L_x_54736:
[----:B------:R-:W-:Y:S05]  /*2cb40*/  BSYNC.RECONVERGENT B1 ;  /* 0x0000000000017941 */ /* 0x000fea0003800200 */
.L_x_54735:
        /* <DEDUP_REMOVED lines=43> */
.L_x_54733:
[----:B------:R-:W-:Y:S05]  /*2ce00*/  BSYNC.RECONVERGENT B0 ;  /* 0x0000000000007941 */ /* 0x000fea0003800200 */
.L_x_54732:
        /* <DEDUP_REMOVED lines=19> */
.L_x_54739:
        /* <DEDUP_REMOVED lines=13> */
.L_x_54741:
[----:B------:R-:W-:Y:S05]  /*2d010*/  BSYNC.RECONVERGENT B1 ;  /* 0x0000000000017941 */ /* 0x000fea0003800200 */
.L_x_54740:
        /* <DEDUP_REMOVED lines=43> */
.L_x_54738:
[----:B------:R-:W-:Y:S05]  /*2d2d0*/  BSYNC.RECONVERGENT B0 ;  /* 0x0000000000007941 */ /* 0x000fea0003800200 */
.L_x_54737:
        /* <DEDUP_REMOVED lines=19> */
.L_x_54744:
        /* <DEDUP_REMOVED lines=13> */
.L_x_54746:
[----:B------:R-:W-:Y:S05]  /*2d4e0*/  BSYNC.RECONVERGENT B1 ;  /* 0x0000000000017941 */ /* 0x000fea0003800200 */
.L_x_54745:
        /* <DEDUP_REMOVED lines=43> */
.L_x_54743:
[----:B------:R-:W-:Y:S05]  /*2d7a0*/  BSYNC.RECONVERGENT B0 ;  /* 0x0000000000007941 */ /* 0x000fea0003800200 */
.L_x_54742:
        /* <DEDUP_REMOVED lines=19> */
.L_x_54749:
        /* <DEDUP_REMOVED lines=13> */
.L_x_54751:
[----:B------:R-:W-:Y:S05]  /*2d9b0*/  BSYNC.RECONVERGENT B1 ;  /* 0x0000000000017941 */ /* 0x000fea0003800200 */
.L_x_54750:
        /* <DEDUP_REMOVED lines=43> */
.L_x_54748:
[----:B------:R-:W-:Y:S05]  /*2dc70*/  BSYNC.RECONVERGENT B0 ;  /* 0x0000000000007941 */ /* 0x000fea0003800200 */
.L_x_54747:
        /* <DEDUP_REMOVED lines=19> */
.L_x_54754:
        /* <DEDUP_REMOVED lines=13> */
.L_x_54756:
[----:B------:R-:W-:Y:S05]  /*2de80*/  BSYNC.RECONVERGENT B1 ;  /* 0x0000000000017941 */ /* 0x000fea0003800200 */
.L_x_54755:
        /* <DEDUP_REMOVED lines=43> */
.L_x_54753:
[----:B------:R-:W-:Y:S05]  /*2e140*/  BSYNC.RECONVERGENT B0 ;  /* 0x0000000000007941 */ /* 0x000fea0003800200 */
.L_x_54752:
        /* <DEDUP_REMOVED lines=19> */
.L_x_54759:
        /* <DEDUP_REMOVED lines=13> */
.L_x_54761:
[----:B------:R-:W-:Y:S05]  /*2e350*/  BSYNC.RECONVERGENT B1 ;  /* 0x0000000000017941 */ /* 0x000fea0003800200 */
.L_x_54760:
        /* <DEDUP_REMOVED lines=43> */
.L_x_54758:
[----:B------:R-:W-:Y:S05]  /*2e610*/  BSYNC.RECONVERGENT B0 ;  /* 0x0000000000007941 */ /* 0x000fea0003800200 */
.L_x_54757:
        /* <DEDUP_REMOVED lines=19> */
.L_x_54764:
        /* <DEDUP_REMOVED lines=15> */
.L_x_54766:
[----:B------:R-:W-:Y:S05]  /*2e840*/  BSYNC.RECONVERGENT B1 ;  /* 0x0000000000017941 */ /* 0x000fea0003800200 */
.L_x_54765:
        /* <DEDUP_REMOVED lines=43> */
.L_x_54763:
[----:B------:R-:W-:Y:S05]  /*2eb00*/  BSYNC.RECONVERGENT B0 ;  /* 0x0000000000007941 */ /* 0x000fea0003800200 */
.L_x_54762:
        /* <DEDUP_REMOVED lines=16> */
.L_x_54726:
[----:B------:R-:W-:Y:S01]  /*2ec10*/  SEL R27, RZ, 0x1000000, !P6 ;  /* 0x01000000ff1b7807 */ /* 0x000fe20007000000 */
[----:B------:R-:W-:Y:S01]  /*2ec20*/  VIADD R215, R4, 0x120 ;  /* 0x0000012004d77836 */ /* 0x000fe20000000000 */
[----:B------:R-:W-:Y:S01]  /*2ec30*/  SEL R30, RZ, 0x10000, !P5 ;  /* 0x00010000ff1e7807 */ /* 0x000fe20006800000 */
[----:B------:R-:W-:Y:S01]  /*2ec40*/  IMAD.WIDE.U32 R184, R213, 0x20, R206 ;  /* 0x00000020d5b87825 */ /* 0x000fe200078e00ce */
[----:B------:R-:W-:Y:S02]  /*2ec50*/  SEL R31, RZ, 0x100, !P4 ;  /* 0x00000100ff1f7807 */ /* 0x000fe40006000000 */
[----:B------:R-:W-:Y:S01]  /*2ec60*/  LOP3.LUT P5, RZ, R9, 0x2, RZ, 0xc0, !PT ;  /* 0x0000000209ff7812 */ /* 0x000fe200078ac0ff */
[----:B------:R-:W-:Y:S01]  /*2ec70*/  IMAD.WIDE.U32 R28, R215, 0x10, R28 ;  /* 0x00000010d71c7825 */ /* 0x000fe200078e001c */
[----:B------:R-:W-:Y:S01]  /*2ec80*/  SEL R26, RZ, 0x1000000, !P2 ;  /* 0x01000000ff1a7807 */ /* 0x000fe20005000000 */
[----:B------:R0:W-:Y:S01]  /*2ec90*/  STG.E.128 desc[UR6][R184.64], R36 ;  /* 0x00000024b8007986 */ /* 0x0001e2000c101d06 */
[----:B------:R-:W-:-:S02]  /*2eca0*/  SEL R25, RZ, 0x10000, !P1 ;  /* 0x00010000ff197807 */ /* 0x000fc40004800000 */
[----:B------:R-:W-:Y:S01]  /*2ecb0*/  SEL R24, RZ, 0x100, !P0 ;  /* 0x00000100ff187807 */ /* 0x000fe20004000000 */
[----:B------:R0:W-:Y:S01]  /*2ecc0*/  STG.E.128 desc[UR6][R184.64+0x10], R32 ;  /* 0x00001020b8007986 */ /* 0x0001e2000c101d06 */
[----:B------:R-:W-:Y:S02]  /*2ecd0*/  LOP3.LUT R31, R31, R27, R30, 0xfe, !PT ;  /* 0x0000001b1f1f7212 */ /* 0x000fe400078efe1e */
[----:B------:R-:W-:Y:S02]  /*2ece0*/  LOP3.LUT R24, R24, R26, R25, 0xfe, !PT ;  /* 0x0000001a18187212 */ /* 0x000fe400078efe19 */
[----:B------:R-:W-:Y:S02]  /*2ecf0*/  SEL R27, RZ, 0x1, !P5 ;  /* 0x00000001ff1b7807 */ /* 0x000fe40006800000 */
[----:B------:R-:W-:Y:S02]  /*2ed00*/  SEL R30, RZ, 0x1, !P3 ;  /* 0x00000001ff1e7807 */ /* 0x000fe40005800000 */
[----:B------:R-:W-:Y:S01]  /*2ed10*/  LOP3.LUT R24, R24, R27, RZ, 0xfc, !PT ;  /* 0x0000001b18187212 */ /* 0x000fe200078efcff */
[----:B------:R-:W-:Y:S01]  /*2ed20*/  IMAD.WIDE.U32 R26, R213, 0x8, R204 ;  /* 0x00000008d51a7825 */ /* 0x000fe200078e00cc */
[----:B------:R-:W-:-:S02]  /*2ed30*/  LOP3.LUT R25, R31, R30, RZ, 0xfc, !PT ;  /* 0x0000001e1f197212 */ /* 0x000fc400078efcff */
[----:B------:R-:W-:-:S03]  /*2ed40*/  LOP3.LUT P6, RZ, R9, 0x4, RZ, 0xc0, !PT ;  /* 0x0000000409ff7812 */ /* 0x000fc600078cc0ff */
[----:B------:R0:W-:Y:S04]  /*2ed50*/  STG.E.64 desc[UR6][R26.64], R24 ;  /* 0x000000181a007986 */ /* 0x0001e8000c101b06 */
[----:B------:R-:W5:Y:S06]  /*2ed60*/  LDG.E.128 R28, desc[UR6][R28.64] ;  /* 0x000000061c1c7981 */ /* 0x000f6c000c1e1d00 */
[----:B------:R-:W-:Y:S05]  /*2ed70*/  @!P6 BRA `(.L_x_54767) ;  /* 0x000000280030e947 */ /* 0x000fea0003800000 */
[----:B------:R-:W1:Y:S02]  /*2ed80*/  LDC.64 R216, c[0x0][0x3a0] ;  /* 0x0000e800ffd87b82 */ /* 0x000e640000000a00 */
[----:B-1----:R-:W-:-:S05]  /*2ed90*/  IMAD.WIDE.U32 R216, R215, 0x20, R216 ;  /* 0x00000020d7d87825 */ /* 0x002fca00078e00d8 */
[----:B0-----:R0:W5:Y:S04]  /*2eda0*/  LDG.E.128 R184, desc[UR6][R216.64] ;  /* 0x00000006d8b87981 */ /* 0x001168000c1e1d00 */
        /* <DEDUP_REMOVED lines=17> */
.L_x_54770:
        /* <DEDUP_REMOVED lines=13> */
.L_x_54772:
[----:B------:R-:W-:Y:S05]  /*2ef90*/  BSYNC.RECONVERGENT B1 ;  /* 0x0000000000017941 */ /* 0x000fea0003800200 */
.L_x_54771:
        /* <DEDUP_REMOVED lines=40> */
[----:B------:R-:W-:Y:S01]  /*2f220*/  MOV R6, R220 ;  /* 0x000000dc00067202 */ /* 0x000fe20000000f00 */
[----:B------:R-:W-:Y:S01]  /*2f230*/  IMAD.MOV.U32 R210, RZ, RZ, R216 ;  /* 0x000000ffffd27224 */ /* 0x000fe200078e00d8 */
[----:B------:R-:W-:-:S07]  /*2f240*/  LOP3.LUT R11, R18, R218, R217, 0x96, !PT ;  /* 0x000000da120b7212 */ /* 0x000fce00078e96d9 */
.L_x_54769:
[----:B------:R-:W-:Y:S05]  /*2f250*/  BSYNC.RECONVERGENT B0 ;  /* 0x0000000000007941 */ /* 0x000fea0003800200 */
.L_x_54768:
        /* <DEDUP_REMOVED lines=24> */
.L_x_54775:
        /* <DEDUP_REMOVED lines=13> */
.L_x_54777:
[----:B------:R-:W-:Y:S05]  /*2f4b0*/  BSYNC.RECONVERGENT B1 ;  /* 0x0000000000017941 */ /* 0x000fea0003800200 */
.L_x_54776:
        /* <DEDUP_REMOVED lines=43> */
.L_x_54774:
[----:B------:R-:W-:Y:S05]  /*2f770*/  BSYNC.RECONVERGENT B0 ;  /* 0x0000000000007941 */ /* 0x000fea0003800200 */
.L_x_54773:
        /* <DEDUP_REMOVED lines=22> */
.L_x_54780:
        /* <DEDUP_REMOVED lines=13> */
.L_x_54782:
[----:B------:R-:W-:Y:S05]  /*2f9b0*/  BSYNC.RECONVERGENT B1 ;  /* 0x0000000000017941 */ /* 0x000fea0003800200 */
.L_x_54781:
        /* <DEDUP_REMOVED lines=43> */
.L_x_54779:
[----:B------:R-:W-:Y:S05]  /*2fc70*/  BSYNC.RECONVERGENT B0 ;  /* 0x0000000000007941 */ /* 0x000fea0003800200 */
.L_x_54778:
        /* <DEDUP_REMOVED lines=22> */
.L_x_54785:
        /* <DEDUP_REMOVED lines=13> */
.L_x_54787:
[----:B------:R-:W-:Y:S05]  /*2feb0*/  BSYNC.RECONVERGENT B1 ;  /* 0x0000000000017941 */ /* 0x000fea0003800200 */
.L_x_54786:
        /* <DEDUP_REMOVED lines=43> */
.L_x_54784:
[----:B------:R-:W-:Y:S05]  /*30170*/  BSYNC.RECONVERGENT B0 ;  /* 0x0000000000007941 */ /* 0x000fea0003800200 */
.L_x_54783:
        /* <DEDUP_REMOVED lines=22> */
.L_x_54790:
        /* <DEDUP_REMOVED lines=13> */
.L_x_54792:
[----:B------:R-:W-:Y:S05]  /*303b0*/  BSYNC.RECONVERGENT B1 ;  /* 0x0000000000017941 */ /* 0x000fea0003800200 */
.L_x_54791:
        /* <DEDUP_REMOVED lines=43> */
.L_x_54789:
[----:B------:R-:W-:Y:S05]  /*30670*/  BSYNC.RECONVERGENT B0 ;  /* 0x0000000000007941 */ /* 0x000fea0003800200 */
.L_x_54788:
        /* <DEDUP_REMOVED lines=22> */
.L_x_54795:
        /* <DEDUP_REMOVED lines=13> */
.L_x_54797:
[----:B------:R-:W-:Y:S05]  /*308b0*/  BSYNC.RECONVERGENT B1 ;  /* 0x0000000000017941 */ /* 0x000fea0003800200 */
.L_x_54796:
        /* <DEDUP_REMOVED lines=43> */
.L_x_54794:
[----:B------:R-:W-:Y:S05]  /*30b70*/  BSYNC.RECONVERGENT B0 ;  /* 0x0000000000007941 */ /* 0x000fea0003800200 */
.L_x_54793:
        /* <DEDUP_REMOVED lines=22> */
.L_x_54800:
        /* <DEDUP_REMOVED lines=13> */
.L_x_54802:
[----:B------:R-:W-:Y:S05]  /*30db0*/  BSYNC.RECONVERGENT B1 ;  /* 0x0000000000017941 */ /* 0x000fea0003800200 */
.L_x_54801:
        /* <DEDUP_REMOVED lines=43> */
.L_x_54799:
[----:B------:R-:W-:Y:S05]  /*31070*/  BSYNC.RECONVERGENT B0 ;  /* 0x0000000000007941 */ /* 0x000fea0003800200 */
.L_x_54798:
        /* <DEDUP_REMOVED lines=22> */
.L_x_54805:
        /* <DEDUP_REMOVED lines=15> */
.L_x_54807:
[----:B------:R-:W-:Y:S05]  /*312d0*/  BSYNC.RECONVERGENT B1 ;  /* 0x0000000000017941 */ /* 0x000fea0003800200 */
.L_x_54806:
        /* <DEDUP_REMOVED lines=43> */
.L_x_54804:
[----:B------:R-:W-:Y:S05]  /*31590*/  BSYNC.RECONVERGENT B0 ;  /* 0x0000000000007941 */ /* 0x000fea0003800200 */
.L_x_54803:
        /* <DEDUP_REMOVED lines=10> */
.L_x_54767:
        /* <DEDUP_REMOVED lines=16> */
.L_x_54811:
        /* <DEDUP_REMOVED lines=13> */
.L_x_54813:
[----:B------:R-:W-:Y:S05]  /*31810*/  BSYNC.RECONVERGENT B1 ;  /* 0x0000000000017941 */ /* 0x000fea0003800200 */
.L_x_54812:
        /* <DEDUP_REMOVED lines=43> */
.L_x_54810:
[----:B------:R-:W-:Y:S05]  /*31ad0*/  BSYNC.RECONVERGENT B0 ;  /* 0x0000000000007941 */ /* 0x000fea0003800200 */
.L_x_54809:
        /* <DEDUP_REMOVED lines=21> */
.L_x_54816:
        /* <DEDUP_REMOVED lines=13> */
.L_x_54818:
[----:B------:R-:W-:Y:S05]  /*31d00*/  BSYNC.RECONVERGENT B1 ;  /* 0x0000000000017941 */ /* 0x000fea0003800200 */
.L_x_54817:
        /* <DEDUP_REMOVED lines=43> */
.L_x_54815:
[----:B------:R-:W-:Y:S05]  /*31fc0*/  BSYNC.RECONVERGENT B0 ;  /* 0x0000000000007941 */ /* 0x000fea0003800200 */
.L_x_54814:
        /* <DEDUP_REMOVED lines=19> */
.L_x_54821:
        /* <DEDUP_REMOVED lines=13> */
.L_x_54823:
[----:B------:R-:W-:Y:S05]  /*321d0*/  BSYNC.RECONVERGENT B1 ;  /* 0x0000000000017941 */ /* 0x000fea0003800200 */
.L_x_54822:
        /* <DEDUP_REMOVED lines=43> */
.L_x_54820:
[----:B------:R-:W-:Y:S05]  /*32490*/  BSYNC.RECONVERGENT B0 ;  /* 0x0000000000007941 */ /* 0x000fea0003800200 */
.L_x_54819:
[----:B------:R-:W-:Y:S01]  /*324a0*/  ISETP.NE.AND P2, PT, R26, 0x1, PT ;  /* 0x000000011a00780c */ /* 0x000fe20003f45270 */
[----:B------:R-:W-:Y:S01]  /*324b0*/  HADD2.F32 R27, -RZ, R29.H0_H0 ;  /* 0x2000001dff1b7230 */ /* 0x000fe20000004100 */
[----:B------:R-:W-:Y:S01]  /*324c0*/  I2FP.F32.U32 R24, R25 ;  /* 0x0000001900187245 */ /* 0x000fe20000201000 */
[----:B------:R-:W-:Y:S03]  /*324d0*/  BSSY.RECONVERGENT B0, `(.L_x_54824) ;  /* 0x0000049000007945 */ /* 0x000fe60003800200 */
[----:B------:R-:W-:Y:S01]  /*324e0*/  FMUL.FTZ R186, R27, R200 ;  /* 0x000000c81bba7220 */ /* 0x000fe20000410000 */
[----:B------:R-:W-:Y:S01]  /*324f0*/  FFMA.FTZ R25, R24, R199, 1.1641532182693481445e-10 ;  /* 0x2f00000018197423 */ /* 0x000fe200000100c7 */
[----:B------:R-:W-:Y:S02]  /*32500*/  IMAD.MOV.U32 R27, RZ, RZ, 0x2 ;  /* 0x00000002ff1b7424 */ /* 0x000fe400078e00ff */
[----:B------:R-:W-:-:S02]  /*32510*/  FMUL.FTZ R186, R186, R197 ;  /* 0x000000c5baba7220 */ /* 0x000fc40000410000 */
        /* <DEDUP_REMOVED lines=11> */
.L_x_54826:
        /* <DEDUP_REMOVED lines=13> */
.L_x_54828:
[----:B------:R-:W-:Y:S05]  /*326a0*/  BSYNC.RECONVERGENT B1 ;  /* 0x0000000000017941 */ /* 0x000fea0003800200 */
.L_x_54827:
        /* <DEDUP_REMOVED lines=43> */
.L_x_54825:
[----:B------:R-:W-:Y:S05]  /*32960*/  BSYNC.RECONVERGENT B0 ;  /* 0x0000000000007941 */ /* 0x000fea0003800200 */
.L_x_54824:
[----:B------:R-:W-:Y:S01]  /*32970*/  ISETP.NE.AND P3, PT, R27, 0x1, PT ;  /* 0x000000011b00780c */ /* 0x000fe20003f65270 */
[----:B------:R-:W-:Y:S01]  /*32980*/  HADD2.F32 R29, -RZ, R29.H1_H1 ;  /* 0x3000001dff1d7230 */ /* 0x000fe20000004100 */
        /* <DEDUP_REMOVED lines=17> */
.L_x_54831:
        /* <DEDUP_REMOVED lines=13> */
.L_x_54833:
[----:B------:R-:W-:Y:S05]  /*32b70*/  BSYNC.RECONVERGENT B1 ;  /* 0x0000000000017941 */ /* 0x000fea0003800200 */
.L_x_54832:
        /* <DEDUP_REMOVED lines=43> */
.L_x_54830:
[----:B------:R-:W-:Y:S05]  /*32e30*/  BSYNC.RECONVERGENT B0 ;  /* 0x0000000000007941 */ /* 0x000fea0003800200 */
.L_x_54829:
        /* <DEDUP_REMOVED lines=19> */
.L_x_54836:
        /* <DEDUP_REMOVED lines=13> */
.L_x_54838:
[----:B------:R-:W-:Y:S05]  /*33040*/  BSYNC.RECONVERGENT B1 ;  /* 0x0000000000017941 */ /* 0x000fea0003800200 */
.L_x_54837:
        /* <DEDUP_REMOVED lines=43> */
.L_x_54835:
[----:B------:R-:W-:Y:S05]  /*33300*/  BSYNC.RECONVERGENT B0 ;  /* 0x0000000000007941 */ /* 0x000fea0003800200 */
.L_x_54834:
[----:B------:R-:W-:Y:S01]  /*33310*/  ISETP.NE.AND P5, PT, R28, 0x1, PT ;  /* 0x000000011c00780c */ /* 0x000fe20003fa5270 */
[----:B------:R-:W-:Y:S01]  /*33320*/  HADD2.F32 R27, -RZ, R30.H1_H1 ;  /* 0x3000001eff1b7230 */ /* 0x000fe20000004100 */
[----:B------:R-:W-:Y:S01]  /*33330*/  I2FP.F32.U32 R26, R25 ;  /* 0x00000019001a7245 */ /* 0x000fe20000201000 */
[----:B------:R-:W-:Y:S01]  /*33340*/  BSSY.RECONVERGENT B0, `(.L_x_54839) ;  /* 0x0000049000007945 */ /* 0x000fe20003800200 */
[----:B------:R-:W-:-:S03]  /*33350*/  HFMA2 R184, -RZ, RZ, 0, 1.1920928955078125e-07 ;  /* 0x00000002ffb87431 */ /* 0x000fc600000001ff */
[----:B------:R-:W-:Y:S01]  /*33360*/  FFMA.FTZ R25, R26, R199, 1.1641532182693481445e-10 ;  /* 0x2f0000001a197423 */ /* 0x000fe200000100c7 */
[----:B------:R-:W-:Y:S01]  /*33370*/  FMUL.FTZ R26, R27, R200 ;  /* 0x000000c81b1a7220 */ /* 0x000fe20000410000 */
[----:B------:R-:W-:-:S03]  /*33380*/  IMAD.MOV.U32 R27, RZ, RZ, R6 ;  /* 0x000000ffff1b7224 */ /* 0x000fc600078e0006 */
        /* <DEDUP_REMOVED lines=11> */
.L_x_54841:
        /* <DEDUP_REMOVED lines=13> */
.L_x_54843:
[----:B------:R-:W-:Y:S05]  /*33510*/  BSYNC.RECONVERGENT B1 ;  /* 0x0000000000017941 */ /* 0x000fea0003800200 */
.L_x_54842:
        /* <DEDUP_REMOVED lines=43> */
.L_x_54840:
[----:B------:R-:W-:Y:S05]  /*337d0*/  BSYNC.RECONVERGENT B0 ;  /* 0x0000000000007941 */ /* 0x000fea0003800200 */
.L_x_54839:
        /* <DEDUP_REMOVED lines=19> */
.L_x_54846:
        /* <DEDUP_REMOVED lines=15> */
.L_x_54848:
[----:B------:R-:W-:Y:S05]  /*33a00*/  BSYNC.RECONVERGENT B1 ;  /* 0x0000000000017941 */ /* 0x000fea0003800200 */
.L_x_54847:
        /* <DEDUP_REMOVED lines=43> */
.L_x_54845:
[----:B------:R-:W-:Y:S05]  /*33cc0*/  BSYNC.RECONVERGENT B0 ;  /* 0x0000000000007941 */ /* 0x000fea0003800200 */
.L_x_54844:
        /* <DEDUP_REMOVED lines=16> */
.L_x_54808:
        /* <DEDUP_REMOVED lines=11> */
[----:B------:R-:W-:Y:S01]  /*33e80*/  SEL R19, RZ, 0x100, !P0 ;  /* 0x00000100ff137807 */ /* 0x000fe20004000000 */
[----:B------:R-:W-:Y:S01]  /*33e90*/  FADD.FTZ R17, R18, R103 ;  /* 0x0000006712117221 */ /* 0x000fe20000010000 */
[----:B------:R-:W-:Y:S01]  /*33ea0*/  LOP3.LUT P6, RZ, R9, 0x2, RZ, 0xc0, !PT ;  /* 0x0000000209ff7812 */ /* 0x000fe200078cc0ff */
[----:B------:R0:W-:Y:S01]  /*33eb0*/  STG.E.128 desc[UR6][R206.64+0x10], R24 ;  /* 0x00001018ce007986 */ /* 0x0001e2000c101d06 */
[----:B------:R-:W-:Y:S01]  /*33ec0*/  LOP3.LUT R22, R22, R16, R15, 0xfe, !PT ;  /* 0x0000001016167212 */ /* 0x000fe200078efe0f */
[----:B------:R-:W-:Y:S01]  /*33ed0*/  FADD.FTZ R18, R17, R96 ;  /* 0x0000006011127221 */ /* 0x000fe20000010000 */
[----:B------:R-:W-:Y:S01]  /*33ee0*/  SEL R15, RZ, 0x1, !P3 ;  /* 0x00000001ff0f7807 */ /* 0x000fe20005800000 */
[----:B------:R-:W-:Y:S01]  /*33ef0*/  UMOV UR4, 0xffffffff ;  /* 0xffffffff00047882 */ /* 0x000fe20000000000 */
[----:B------:R-:W-:Y:S01]  /*33f00*/  LOP3.LUT P0, RZ, R5, 0x1f, RZ, 0xc0, !PT ;  /* 0x0000001f05ff7812 */ /* 0x000fe2000780c0ff */
        /* <DEDUP_REMOVED lines=67> */
[----:B------:R-:W-:Y:S02]  /*34340*/  LOP3.LUT R18, R19, R21, R20, 0xfe, !PT ;  /* 0x0000001513127212 */ /* 0x000fe400078efe14 */
[----:B------:R-:W-:Y:S01]  /*34350*/  SEL R19, RZ, 0x1, !P6 ;  /* 0x00000001ff137807 */ /* 0x000fe20007000000 */
[----:B------:R-:W-:Y:S01]  /*34360*/  FADD.FTZ R16, R17, R184 ;  /* 0x000000b811107221 */ /* 0x000fe20000010000 */
[----:B------:R-:W-:-:S03]  /*34370*/  LOP3.LUT R17, R22, R15, RZ, 0xfc, !PT ;  /* 0x0000000f16117212 */ /* 0x000fc600078efcff */
[----:B------:R-:W-:Y:S01]  /*34380*/  FADD.FTZ R15, R16, R185 ;  /* 0x000000b9100f7221 */ /* 0x000fe20000010000 */
[----:B------:R-:W-:-:S03]  /*34390*/  LOP3.LUT R16, R18, R19, RZ, 0xfc, !PT ;  /* 0x0000001312107212 */ /* 0x000fc600078efcff */
[----:B------:R-:W-:Y:S02]  /*343a0*/  FADD.FTZ R18, R15, R186 ;  /* 0x000000ba0f127221 */ /* 0x000fe40000010000 */
[----:B------:R0:W-:Y:S02]  /*343b0*/  STG.E.64 desc[UR6][R204.64], R16 ;  /* 0x00000010cc007986 */ /* 0x0001e4000c101b06 */
        /* <DEDUP_REMOVED lines=187> */
.L_x_54862:
[----:B------:R-:W-:Y:S01]  /*34f70*/  FMUL.FTZ R5, R15, R15 ;  /* 0x0000000f0f057220 */ /* 0x000fe20000410000 */
[----:B------:R-:W-:Y:S01]  /*34f80*/  ISETP.NE.AND P1, PT, RZ, UR11, PT ;  /* 0x0000000bff007c0c */ /* 0x000fe2000bf25270 */
[----:B01----:R-:W-:Y:S01]  /*34f90*/  FADD.FTZ R19, R19, R22 ;  /* 0x0000001613137221 */ /* 0x003fe20000010000 */
[----:B------:R-:W-:Y:S02]  /*34fa0*/  HADD2.F32 R21, -RZ, R140.H0_H0 ;  /* 0x2000008cff157230 */ /* 0x000fe40000004100 */
[----:B------:R-:W-:Y:S01]  /*34fb0*/  FSEL R17, R5, RZ, P1 ;  /* 0x000000ff05117208 */ /* 0x000fe20000800000 */
[----:B------:R-:W-:Y:S01]  /*34fc0*/  FFMA.FTZ R16, R19, R16, UR12 ;  /* 0x0000000c13107e23 */ /* 0x000fe20008010010 */
[----:B------:R-:W-:Y:S01]  /*34fd0*/  FSEL R5, R15, RZ, !P1 ;  /* 0x000000ff0f057208 */ /* 0x000fe20004800000 */
[--C-:B------:R-:W-:Y:S02]  /*34fe0*/  HADD2.F32 R19, -RZ, R180.reuse.H0_H0 ;  /* 0x200000b4ff137230 */ /* 0x100fe40000004100 */
        /* <DEDUP_REMOVED lines=93> */
[----:B------:R-:W-:-:S02]  /*355c0*/  HADD2.F32 R26, -RZ, R141.H1_H1 ;  /* 0x3000008dff1a7230 */ /* 0x000fc40000004100 */
[----:B------:R-:W-:Y:S01]  /*355d0*/  FFMA.FTZ R5, R5, R20, R22 ;  /* 0x0000001405057223 */ /* 0x000fe20000010016 */
[----:B------:R-:W-:Y:S02]  /*355e0*/  HADD2.F32 R32, -RZ, R182.H0_H0 ;  /* 0x200000b6ff207230 */ /* 0x000fe40000004100 */
[----:B------:R-:W-:Y:S01]  /*355f0*/  FFMA.FTZ R22, R102, R19, R21 ;  /* 0x0000001366167223 */ /* 0x000fe20000010015 */
[----:B------:R-:W-:Y:S02]  /*35600*/  HADD2.F32 R34, -RZ, R142.H0_H0 ;  /* 0x2000008eff227230 */ /* 0x000fe40000004100 */
[----:B------:R-:W-:Y:S01]  /*35610*/  FFMA.FTZ R21, R103, R24, R26 ;  /* 0x0000001867157223 */ /* 0x000fe2000001001a */
[----:B------:R-:W-:Y:S02]  /*35620*/  HADD2.F32 R20, -RZ, R183.H1_H1 ;  /* 0x300000b7ff147230 */ /* 0x000fe40000004100 */
[----:B------:R-:W-:Y:S01]  /*35630*/  FMUL.FTZ R33, R17, R99 ;  /* 0x0000006311217220 */ /* 0x000fe20000410000 */
        /* <DEDUP_REMOVED lines=26> */
[----:B------:R-:W-:Y:S01]  /*357e0*/  FFMA.FTZ R27, R27, R92, R96 ;  /* 0x0000005c1b1b7223 */ /* 0x000fe20000010060 */
[----:B------:R-:W-:Y:S02]  /*357f0*/  HADD2.F32 R24, -RZ, R178.H1_H1 ;  /* 0x300000b2ff187230 */ /* 0x000fe40000004100 */
[----:B------:R-:W-:Y:S01]  /*35800*/  FMUL.FTZ R89, R17, R89 ;  /* 0x0000005911597220 */ /* 0x000fe20000410000 */
[----:B------:R-:W-:Y:S02]  /*35810*/  HADD2.F32 R88, -RZ, R138.H1_H1 ;  /* 0x3000008aff587230 */ /* 0x000fe40000004100 */
        /* <DEDUP_REMOVED lines=8> */
[----:B------:R-:W-:Y:S01]  /*358a0*/  FFMA.FTZ R84, R89, R24, R88 ;  /* 0x0000001859547223 */ /* 0x000fe20000010058 */
[----:B------:R-:W-:Y:S02]  /*358b0*/  HADD2.F32 R96, -RZ, R172.H0_H0 ;  /* 0x200000acff607230 */ /* 0x000fe40000004100 */
[----:B------:R-:W-:Y:S01]  /*358c0*/  FFMA.FTZ R89, R90, R19, R29 ;  /* 0x000000135a597223 */ /* 0x000fe2000001001d */
[----:B------:R-:W-:-:S02]  /*358d0*/  HADD2.F32 R98, -RZ, R132.H0_H0 ;  /* 0x20000084ff627230 */ /* 0x000fc40000004100 */
        /* <DEDUP_REMOVED lines=71> */
[----:B------:R-:W-:Y:S01]  /*35d50*/  FMUL.FTZ R37, R17, R71 ;  /* 0x0000004711257220 */ /* 0x000fe20000410000 */
[----:B------:R-:W-:-:S02]  /*35d60*/  HADD2.F32 R29, -RZ, R125.H0_H0 ;  /* 0x2000007dff1d7230 */ /* 0x000fc40000004100 */
[----:B------:R-:W-:Y:S01]  /*35d70*/  FFMA.FTZ R74, R64, R39, R43 ;  /* 0x00000027404a7223 */ /* 0x000fe2000001002b */
[----:B------:R-:W-:Y:S01]  /*35d80*/  FFMA.FTZ R75, R75, R94, R96 ;  /* 0x0000005e4b4b7223 */ /* 0x000fe20000010060 */
[----:B------:R-:W-:Y:S02]  /*35d90*/  HADD2.F32 R64, -RZ, R166.H1_H1 ;  /* 0x300000a6ff407230 */ /* 0x000fe40000004100 */
[C---:B------:R-:W-:Y:S01]  /*35da0*/  FMUL.FTZ R65, R17.reuse, R65 ;  /* 0x0000004111417220 */ /* 0x040fe20000410000 */
[----:B------:R-:W-:Y:S01]  /*35db0*/  FFMA.FTZ R71, R70, R19, R29 ;  /* 0x0000001346477223 */ /* 0x000fe2000001001d */
[----:B------:R-:W-:Y:S02]  /*35dc0*/  HADD2.F32 R92, -RZ, R126.H1_H1 ;  /* 0x3000007eff5c7230 */ /* 0x000fe40000004100 */
[C---:B------:R-:W-:Y:S01]  /*35dd0*/  FMUL.FTZ R66, R17.reuse, R66 ;  /* 0x0000004211427220 */ /* 0x040fe20000410000 */
        /* <DEDUP_REMOVED lines=16> */
[----:B------:R-:W-:Y:S02]  /*35ee0*/  HADD2.F32 R65, -RZ, R161.H0_H0 ;  /* 0x200000a1ff417230 */ /* 0x000fe40000004100 */
[----:B------:R-:W-:Y:S01]  /*35ef0*/  FMUL.FTZ R56, R17, R56 ;  /* 0x0000003811387220 */ /* 0x000fe20000410000 */
[----:B------:R-:W-:-:S02]  /*35f00*/  HADD2.F32 R19, -RZ, R121.H0_H0 ;  /* 0x20000079ff137230 */ /* 0x000fc40000004100 */
[----:B------:R-:W-:Y:S01]  /*35f10*/  FFMA.FTZ R64, R60, R37, R39 ;  /* 0x000000253c407223 */ /* 0x000fe20000010027 */
        /* <DEDUP_REMOVED lines=60> */
[----:B------:R-:W-:Y:S02]  /*362e0*/  HADD2.F32 R185, -RZ, R155.H0_H0 ;  /* 0x2000009bffb97230 */ /* 0x000fe40000004100 */
[----:B------:R-:W-:Y:S01]  /*362f0*/  FMUL.FTZ R36, R17, R36 ;  /* 0x0000002411247220 */ /* 0x000fe20000410000 */
        /* <DEDUP_REMOVED lines=27> */
[----:B------:R-:W-:Y:S01]  /*364b0*/  FMUL.FTZ R195, R17, R220 ;  /* 0x000000dc11c37220 */ /* 0x000fe20000410000 */
[----:B------:R-:W-:Y:S02]  /*364c0*/  HADD2.F32 R29, -RZ, R108.H1_H1 ;  /* 0x3000006cff1d7230 */ /* 0x000fe40000004100 */
[----:B------:R-:W-:Y:S01]  /*364d0*/  FFMA.FTZ R191, R191, R36, R42 ;  /* 0x00000024bfbf7223 */ /* 0x000fe2000001002a */
[----:B------:R-:W-:Y:S02]  /*364e0*/  HADD2.F32 R18, -RZ, R149.H1_H1 ;  /* 0x30000095ff127230 */ /* 0x000fe40000004100 */
[----:B------:R-:W-:Y:S01]  /*364f0*/  FMUL.FTZ R196, R17, R204 ;  /* 0x000000cc11c47220 */ /* 0x000fe20000410000 */
[----:B------:R-:W-:-:S02]  /*36500*/  HADD2.F32 R28, -RZ, R109.H1_H1 ;  /* 0x3000006dff1c7230 */ /* 0x000fc40000004100 */
        /* <DEDUP_REMOVED lines=13> */
[----:B------:R-:W-:Y:S01]  /*365e0*/  HADD2.F32 R18, -RZ, R151.H0_H0 ;  /* 0x20000097ff127230 */ /* 0x000fe20000004100 */
[----:B------:R-:W0:Y:S01]  /*365f0*/  @!P0 LDC.64 R36, c[0x0][0x3c0] ;  /* 0x0000f000ff248b82 */ /* 0x000e220000000a00 */
[----:B------:R-:W-:Y:S02]  /*36600*/  HADD2.F32 R28, -RZ, R111.H0_H0 ;  /* 0x2000006fff1c7230 */ /* 0x000fe40000004100 */
[----:B------:R-:W-:Y:S01]  /*36610*/  FFMA.FTZ R196, R196, R19, R29 ;  /* 0x00000013c4c47223 */ /* 0x000fe2000001001d */
[----:B------:R-:W-:-:S02]  /*36620*/  HADD2.F32 R94, -RZ, R162.H1_H1 ;  /* 0x300000a2ff5e7230 */ /* 0x000fc40000004100 */
[----:B------:R-:W-:Y:S01]  /*36630*/  FMUL.FTZ R59, R17, R59 ;  /* 0x0000003b113b7220 */ /* 0x000fe20000410000 */
[----:B------:R-:W-:Y:S02]  /*36640*/  HADD2.F32 R56, -RZ, R122.H1_H1 ;  /* 0x3000007aff387230 */ /* 0x000fe40000004100 */
[----:B------:R-:W-:Y:S01]  /*36650*/  FFMA.FTZ R193, R193, R18, R28 ;  /* 0x00000012c1c17223 */ /* 0x000fe2000001001c */
[----:B------:R-:W-:Y:S01]  /*36660*/  HADD2.F32 R52, -RZ, R156.H1_H1 ;  /* 0x3000009cff347230 */ /* 0x000fe20000004100 */
[----:B------:R-:W1:Y:S01]  /*36670*/  @!P0 LDC.64 R28, c[0x0][0x3c8] ;  /* 0x0000f200ff1c8b82 */ /* 0x000e620000000a00 */
[----:B------:R-:W-:Y:S02]  /*36680*/  HADD2.F32 R96, -RZ, R163.H1_H1 ;  /* 0x300000a3ff607230 */ /* 0x000fe40000004100 */
[----:B------:R-:W-:Y:S01]  /*36690*/  FFMA.FTZ R94, R57, R94, R56 ;  /* 0x0000005e395e7223 */ /* 0x000fe20000010038 */
[----:B------:R-:W-:Y:S02]  /*366a0*/  HADD2.F32 R56, -RZ, R116.H1_H1 ;  /* 0x30000074ff387230 */ /* 0x000fe40000004100 */
[----:B------:R-:W-:Y:S01]  /*366b0*/  FMUL.FTZ R184, R17, R184 ;  /* 0x000000b811b87220 */ /* 0x000fe20000410000 */
[----:B------:R-:W-:-:S02]  /*366c0*/  HADD2.F32 R60, -RZ, R123.H1_H1 ;  /* 0x3000007bff3c7230 */ /* 0x000fc40000004100 */
[----:B------:R-:W-:Y:S01]  /*366d0*/  FMUL.FTZ R186, R17, R186 ;  /* 0x000000ba11ba7220 */ /* 0x000fe20000410000 */
[----:B------:R-:W-:Y:S01]  /*366e0*/  HADD2.F32 R50, -RZ, R154.H0_H0 ;  /* 0x2000009aff327230 */ /* 0x000fe20000004100 */
[----:B------:R-:W2:Y:S01]  /*366f0*/  LDC.64 R18, c[0x0][0x428] ;  /* 0x00010a00ff127b82 */ /* 0x000ea20000000a00 */
[----:B------:R-:W-:Y:S01]  /*36700*/  FFMA.FTZ R85, R53, R52, R56 ;  /* 0x0000003435557223 */ /* 0x000fe20000010038 */
[----:B------:R-:W-:Y:S01]  /*36710*/  FFMA.FTZ R96, R59, R96, R60 ;  /* 0x000000603b607223 */ /* 0x000fe2000001003c */
[----:B------:R-:W-:Y:S02]  /*36720*/  HADD2.F32 R52, -RZ, R114.H0_H0 ;  /* 0x20000072ff347230 */ /* 0x000fe40000004100 */
[C---:B------:R-:W-:Y:S01]  /*36730*/  FMUL.FTZ R55, R17.reuse, R55 ;  /* 0x0000003711377220 */ /* 0x040fe20000410000 */
        /* <DEDUP_REMOVED lines=20> */
[----:B------:R-:W-:Y:S01]  /*36880*/  HADD2.F32 R39, -RZ, R146.H1_H1 ;  /* 0x30000092ff277230 */ /* 0x000fe20000004100 */
[----:B------:R-:W-:Y:S01]  /*36890*/  F2FP.F16.F32.PACK_AB R16, R5, R16 ;  /* 0x000000100510723e */ /* 0x000fe200000000ff */
        /* <DEDUP_REMOVED lines=10> */
[----:B0-----:R-:W-:Y:S01]  /*36940*/  @!P0 IMAD.WIDE R52, R13, 0x4, R36 ;  /* 0x000000040d348825 */ /* 0x001fe200078e0224 */
[----:B------:R-:W-:-:S03]  /*36950*/  F2FP.F16.F32.PACK_AB R24, R35, R24 ;  /* 0x000000182318723e */ /* 0x000fc600000000ff */
[----:B------:R-:W-:Y:S01]  /*36960*/  FFMA.FTZ R205, R222, R57, R59 ;  /* 0x00000039decd7223 */ /* 0x000fe2000001003b */
[----:B-1----:R-:W-:Y:S01]  /*36970*/  @!P0 IMAD.WIDE R54, R13, 0x4, R28 ;  /* 0x000000040d368825 */ /* 0x002fe200078e021c */
[----:B------:R0:W-:Y:S01]  /*36980*/  @!P0 STG.E desc[UR6][R52.64], R15 ;  /* 0x0000000f34008986 */ /* 0x0001e2000c101906 */
        /* <DEDUP_REMOVED lines=8> */
[----:B0-----:R-:W-:Y:S02]  /*36a10*/  F2FP.F16.F32.PACK_AB R53, R70, R71 ;  /* 0x000000474635723e */ /* 0x001fe400000000ff */
[----:B------:R-:W-:Y:S01]  /*36a20*/  F2FP.F16.F32.PACK_AB R52, R69, R68 ;  /* 0x000000444534723e */ /* 0x000fe200000000ff */
[--C-:B------:R-:W-:Y:S01]  /*36a30*/  IMAD.WIDE.U32 R38, R0, 0x10, R18.reuse ;  /* 0x0000001000267825 */ /* 0x100fe200078e0012 */
[----:B-1----:R-:W-:Y:S02]  /*36a40*/  F2FP.F16.F32.PACK_AB R17, R21, R22 ;  /* 0x000000161511723e */ /* 0x002fe400000000ff */
        /* <DEDUP_REMOVED lines=16> */
[----:B------:R-:W-:Y:S01]  /*36b50*/  IMAD.WIDE.U32 R60, R215, 0x10, R18 ;  /* 0x00000010d73c7825 */ /* 0x000fe200078e0012 */
[----:B------:R-:W-:Y:S02]  /*36b60*/  F2FP.F16.F32.PACK_AB R19, R33, R34 ;  /* 0x000000222113723e */ /* 0x000fe400000000ff */
[----:B------:R-:W-:Y:S02]  /*36b70*/  F2FP.F16.F32.PACK_AB R18, R32, R23 ;  /* 0x000000172012723e */ /* 0x000fe400000000ff */
[----:B------:R-:W-:-:S02]  /*36b80*/  F2FP.F16.F32.PACK_AB R23, R88, R89 ;  /* 0x000000595817723e */ /* 0x000fc400000000ff */
[----:B------:R-:W-:Y:S01]  /*36b90*/  F2FP.F16.F32.PACK_AB R34, R73, R78 ;  /* 0x0000004e4922723e */ /* 0x000fe200000000ff */
[----:B------:R0:W-:Y:S01]  /*36ba0*/  STG.E.128 desc[UR6][R28.64], R16 ;  /* 0x000000101c007986 */ /* 0x0001e2000c101d06 */
[----:B------:R-:W-:Y:S02]  /*36bb0*/  F2FP.F16.F32.PACK_AB R33, R76, R77 ;  /* 0x0000004d4c21723e */ /* 0x000fe400000000ff */
[----:B------:R-:W-:Y:S01]  /*36bc0*/  F2FP.F16.F32.PACK_AB R32, R72, R41 ;  /* 0x000000294820723e */ /* 0x000fe200000000ff */
[----:B------:R-:W-:Y:S04]  /*36bd0*/  STG.E.128 desc[UR6][R36.64], R20 ;  /* 0x0000001424007986 */ /* 0x000fe8000c101d06 */
[----:B------:R1:W-:Y:S04]  /*36be0*/  STG.E.128 desc[UR6][R2.64], R24 ;  /* 0x0000001802007986 */ /* 0x0003e8000c101d06 */
[----:B------:R2:W-:Y:S04]  /*36bf0*/  STG.E.128 desc[UR6][R38.64], R32 ;  /* 0x0000002026007986 */ /* 0x0005e8000c101d06 */
[----:B------:R2:W-:Y:S01]  /*36c00*/  STG.E.128 desc[UR6][R42.64], R52 ;  /* 0x000000342a007986 */ /* 0x0005e2000c101d06 */
[----:B0-----:R-:W-:-:S02]  /*36c10*/  F2FP.F16.F32.PACK_AB R19, R188, R185 ;  /* 0x000000b9bc13723e */ /* 0x001fc400000000ff */
[----:B------:R-:W-:Y:S01]  /*36c20*/  F2FP.F16.F32.PACK_AB R18, R190, R99 ;  /* 0x00000063be12723e */ /* 0x000fe200000000ff */
[----:B------:R2:W-:Y:S01]  /*36c30*/  STG.E.128 desc[UR6][R46.64], R92 ;  /* 0x0000005c2e007986 */ /* 0x0005e2000c101d06 */
[----:B------:R-:W-:Y:S02]  /*36c40*/  F2FP.F16.F32.PACK_AB R17, R40, R103 ;  /* 0x000000672811723e */ /* 0x000fe400000000ff */
[----:B------:R-:W-:Y:S01]  /*36c50*/  F2FP.F16.F32.PACK_AB R16, R97, R44 ;  /* 0x0000002c6110723e */ /* 0x000fe200000000ff */
[----:B------:R2:W-:Y:S01]  /*36c60*/  STG.E.128 desc[UR6][R50.64], R68 ;  /* 0x0000004432007986 */ /* 0x0005e2000c101d06 */
[----:B-1----:R-:W0:Y:S01]  /*36c70*/  LDC.64 R2, c[0x0][0x380] ;  /* 0x0000e000ff027b82 */ /* 0x002e220000000a00 */
        /* <DEDUP_REMOVED lines=9> */
[----:B------:R-:W-:-:S05]  /*36d10*/  F2FP.F16.F32.PACK_AB R24, R184, R195 ;  /* 0x000000c3b818723e */ /* 0x000fca00000000ff */
[----:B------:R2:W-:Y:S01]  /*36d20*/  STG.E.128 desc[UR6][R60.64], R24 ;  /* 0x000000183c007986 */ /* 0x0005e2000c101d06 */
[----:B0-----:R-:W-:-:S04]  /*36d30*/  LEA R13, R2, R13, 0x2 ;  /* 0x0000000d020d7211 */ /* 0x001fc800078e10ff */
[----:B------:R-:W-:-:S13]  /*36d40*/  ISETP.GE.AND P0, PT, R13, R3, PT ;  /* 0x000000030d00720c */ /* 0x000fda0003f06270 */
[----:B--2---:R-:W-:Y:S05]  /*36d50*/  @!P0 BRA `(.L_x_54850) ;  /* 0xfffffc9c007c8947 */ /* 0x004fea000383ffff */
[----:B------:R-:W-:Y:S05]  /*36d60*/  EXIT ;  /* 0x000000000000794d */ /* 0x000fea0003800000 */
.L_x_54849:
        /* <DEDUP_REMOVED lines=8> */
.L_x_54852:
[----:B------:R-:W-:Y:S05]  /*36df0*/  BSYNC B0 ;  /* 0x0000000000007941 */ /* 0x000fea0003800000 */
.L_x_54851:
        /* <DEDUP_REMOVED lines=9> */
.L_x_54853:
[----:B------:R-:W-:Y:S01]  /*36e90*/  HFMA2 R29, -RZ, RZ, 0, 2.384185791015625e-07 ;  /* 0x00000004ff1d7431 */ /* 0x000fe200000001ff */
[----:B------:R-:W-:-:S05]  /*36ea0*/  MOV R16, R22 ;  /* 0x0000001600107202 */ /* 0x000fca0000000f00 */
[----:B------:R-:W-:-:S04]  /*36eb0*/  FADD.FTZ R19, R17, R16 ;  /* 0x0000001011137221 */ /* 0x000fc80000010000 */
[----:B------:R-:W-:-:S07]  /*36ec0*/  IMAD.MOV.U32 R28, RZ, RZ, R19 ;  /* 0x000000ffff1c7224 */ /* 0x000fce00078e0013 */
[----:B------:R-:W-:Y:S05]  /*36ed0*/  WARPSYNC.COLLECTIVE R23, `(.L_x_54854) ;  /* 0x0000000017087348 */ /* 0x000fea0003c00000 */
[----:B------:R0:W1:Y:S02]  /*36ee0*/  SHFL.BFLY P1, R22, R28, R29, R188 ;  /* 0x0c00001d1c167389 */ /* 0x00006400000200bc */
[----:B01----:R-:W-:Y:S05]  /*36ef0*/  ENDCOLLECTIVE ;  /* 0x000000000000791b */ /* 0x003fea0003800000 */
.L_x_54854:
        /* <DEDUP_REMOVED lines=8> */
.L_x_54855:
[----:B------:R-:W-:Y:S01]  /*36f80*/  HFMA2 R29, -RZ, RZ, 0, 9.5367431640625e-07 ;  /* 0x00000010ff1d7431 */ /* 0x000fe200000001ff */
[----:B------:R-:W-:-:S05]  /*36f90*/  MOV R5, R22 ;  /* 0x0000001600057202 */ /* 0x000fca0000000f00 */
[----:B------:R-:W-:-:S04]  /*36fa0*/  FADD.FTZ R21, R20, R5 ;  /* 0x0000000514157221 */ /* 0x000fc80000010000 */
[----:B------:R-:W-:-:S07]  /*36fb0*/  IMAD.MOV.U32 R28, RZ, RZ, R21 ;  /* 0x000000ffff1c7224 */ /* 0x000fce00078e0015 */
[----:B------:R-:W-:Y:S05]  /*36fc0*/  WARPSYNC.COLLECTIVE R23, `(.L_x_54856) ;  /* 0x0000000017087348 */ /* 0x000fea0003c00000 */
[----:B------:R0:W1:Y:S02]  /*36fd0*/  SHFL.BFLY P1, R22, R28, R29, R188 ;  /* 0x0c00001d1c167389 */ /* 0x00006400000200bc */
[----:B01----:R-:W-:Y:S05]  /*36fe0*/  ENDCOLLECTIVE ;  /* 0x000000000000791b */ /* 0x003fea0003800000 */
.L_x_54856:
        /* <DEDUP_REMOVED lines=167> */
.L_x_54857:
[----:B------:R-:W-:Y:S02]  /*37a60*/  IMAD.MOV.U32 R29, RZ, RZ, 0x2 ;  /* 0x00000002ff1d7424 */ /* 0x000fe400078e00ff */
[----:B------:R-:W-:-:S04]  /*37a70*/  IMAD.MOV.U32 R18, RZ, RZ, R22 ;  /* 0x000000ffff127224 */ /* 0x000fc800078e0016 */
[----:B------:R-:W-:-:S05]  /*37a80*/  FADD.FTZ R18, R5, R18 ;  /* 0x0000001205127221 */ /* 0x000fca0000010000 */
[----:B------:R-:W-:-:S07]  /*37a90*/  MOV R28, R18 ;  /* 0x00000012001c7202 */ /* 0x000fce0000000f00 */
[----:B------:R-:W-:Y:S05]  /*37aa0*/  WARPSYNC.COLLECTIVE R23, `(.L_x_54858) ;  /* 0x0000000017087348 */ /* 0x000fea0003c00000 */
[----:B------:R0:W1:Y:S02]  /*37ab0*/  SHFL.BFLY P1, R22, R28, R29, R188 ;  /* 0x0c00001d1c167389 */ /* 0x00006400000200bc */
[----:B01----:R-:W-:Y:S05]  /*37ac0*/  ENDCOLLECTIVE ;  /* 0x000000000000791b */ /* 0x003fea0003800000 */
.L_x_54858:
[----:B------:R-:W-:Y:S01]  /*37ad0*/  HFMA2 R29, -RZ, RZ, 0, 2.384185791015625e-07 ;  /* 0x00000004ff1d7431 */ /* 0x000fe200000001ff */
[----:B------:R-:W-:-:S05]  /*37ae0*/  MOV R17, R22 ;  /* 0x0000001600117202 */ /* 0x000fca0000000f00 */
[----:B------:R-:W-:-:S04]  /*37af0*/  FADD.FTZ R17, R18, R17 ;  /* 0x0000001112117221 */ /* 0x000fc80000010000 */
[----:B------:R-:W-:-:S07]  /*37b00*/  IMAD.MOV.U32 R28, RZ, RZ, R17 ;  /* 0x000000ffff1c7224 */ /* 0x000fce00078e0011 */
[----:B------:R-:W-:Y:S05]  /*37b10*/  WARPSYNC.COLLECTIVE R23, `(.L_x_54859) ;  /* 0x0000000017087348 */ /* 0x000fea0003c00000 */
[----:B------:R0:W1:Y:S02]  /*37b20*/  SHFL.BFLY P1, R22, R28, R29, R188 ;  /* 0x0c00001d1c167389 */ /* 0x00006400000200bc */
[----:B01----:R-:W-:Y:S05]  /*37b30*/  ENDCOLLECTIVE ;  /* 0x000000000000791b */ /* 0x003fea0003800000 */
.L_x_54859:
[----:B------:R-:W-:Y:S02]  /*37b40*/  IMAD.MOV.U32 R29, RZ, RZ, 0x8 ;  /* 0x00000008ff1d7424 */ /* 0x000fe400078e00ff */
[----:B------:R-:W-:-:S04]  /*37b50*/  IMAD.MOV.U32 R20, RZ, RZ, R22 ;  /* 0x000000ffff147224 */ /* 0x000fc800078e0016 */
[----:B------:R-:W-:-:S05]  /*37b60*/  FADD.FTZ R20, R17, R20 ;  /* 0x0000001411147221 */ /* 0x000fca0000010000 */
[----:B------:R-:W-:-:S07]  /*37b70*/  MOV R28, R20 ;  /* 0x00000014001c7202 */ /* 0x000fce0000000f00 */
[----:B------:R-:W-:Y:S05]  /*37b80*/  WARPSYNC.COLLECTIVE R23, `(.L_x_54860) ;  /* 0x0000000017087348 */ /* 0x000fea0003c00000 */
[----:B------:R0:W1:Y:S02]  /*37b90*/  SHFL.BFLY P1, R22, R28, R29, R188 ;  /* 0x0c00001d1c167389 */ /* 0x00006400000200bc */
[----:B01----:R-:W-:Y:S05]  /*37ba0*/  ENDCOLLECTIVE ;  /* 0x000000000000791b */ /* 0x003fea0003800000 */
.L_x_54860:
[----:B------:R-:W-:Y:S01]  /*37bb0*/  HFMA2 R29, -RZ, RZ, 0, 9.5367431640625e-07 ;  /* 0x00000010ff1d7431 */ /* 0x000fe200000001ff */
[----:B------:R-:W-:-:S05]  /*37bc0*/  MOV R19, R22 ;  /* 0x0000001600137202 */ /* 0x000fca0000000f00 */
[----:B------:R-:W-:-:S04]  /*37bd0*/  FADD.FTZ R19, R20, R19 ;  /* 0x0000001314137221 */ /* 0x000fc80000010000 */
[----:B------:R-:W-:-:S07]  /*37be0*/  IMAD.MOV.U32 R28, RZ, RZ, R19 ;  /* 0x000000ffff1c7224 */ /* 0x000fce00078e0013 */
[----:B------:R-:W-:Y:S05]  /*37bf0*/  WARPSYNC.COLLECTIVE R23, `(.L_x_54861) ;  /* 0x0000000017087348 */ /* 0x000fea0003c00000 */
[----:B------:R0:W1:Y:S02]  /*37c00*/  SHFL.BFLY P1, R22, R28, R29, R188 ;  /* 0x0c00001d1c167389 */ /* 0x00006400000200bc */
[----:B01----:R-:W-:Y:S05]  /*37c10*/  ENDCOLLECTIVE ;  /* 0x000000000000791b */ /* 0x003fea0003800000 */
.L_x_54861:
[----:B------:R-:W-:Y:S05]  /*37c20*/  BRA `(.L_x_54862) ;  /* 0xffffffd000d07947 */ /* 0x000fea000383ffff */
.L_x_54863:
        /* <DEDUP_REMOVED lines=13> */
.L_x_88521:


//--------------------- .text._ZN10layer_norm13ln_fwd_kernelINS_13Kernel_traitsI6__halfS2_fS2_fjLj2560ELj1ELj4ELj1ELj16ENS_18Kernel_traits_baseILj2560ES2_S2_fS2_fjLj128EEEEELb1ELb0ELb1ELb0EEEvNS_9FwdParamsE --------------------------
	.section	.text._ZN10layer_norm13ln_fwd_kernelINS_13Kernel_traitsI6__halfS2_fS2_fjLj2560ELj1ELj4ELj1ELj16ENS_18Kernel_traits_baseILj2560ES2_S2_fS2_fjLj128EEEEELb1ELb0ELb1ELb0EEEvNS_9FwdParamsE,"ax",@progbits
	.align	128
        .global         _ZN10layer_norm13ln_fwd_kernelINS_13Kernel_traitsI6__halfS2_fS2_fjLj2560ELj1ELj4ELj1ELj16ENS_18Kernel_traits_baseILj2560ES2_S2_fS2_fjLj128EEEEELb1ELb0ELb1ELb0EEEvNS_9FwdParamsE
        .type           _ZN10layer_norm13ln_fwd_kernelINS_13Kernel_traitsI6__halfS2_fS2_fjLj2560ELj1ELj4ELj1ELj16ENS_18Kernel_traits_baseILj2560ES2_S2_fS2_fjLj128EEEEELb1ELb0ELb1ELb0EEEvNS_9FwdParamsE,@function
        .size           _ZN10layer_norm13ln_fwd_kernelINS_13Kernel_traitsI6__halfS2_fS2_fjLj2560ELj1ELj4ELj1ELj16ENS_18Kernel_traits_baseILj2560ES2_S2_fS2_fjLj128EEEEELb1ELb0ELb1ELb0EEEvNS_9FwdParamsE,(.L_x_88522 - _ZN10layer_norm13ln_fwd_kernelINS_13Kernel_traitsI6__halfS2_fS2_fjLj2560ELj1ELj4ELj1ELj16ENS_18Kernel_traits_baseILj2560ES2_S2_fS2_fjLj128EEEEELb1ELb0ELb1ELb0EEEvNS_9FwdParamsE)
        .other          _ZN10layer_norm13ln_fwd_kernelINS_13Kernel_traitsI6__halfS2_fS2_fjLj2560ELj1ELj4ELj1ELj16ENS_18Kernel_traits_baseILj2560ES2_S2_fS2_fjLj128EEEEELb1ELb0ELb1ELb0EEEvNS_9FwdParamsE,@"STO_CUDA_ENTRY STV_DEFAULT"
_ZN10layer_norm13ln_fwd_kernelINS_13Kernel_traitsI6__halfS2_fS2_fjLj2560ELj1ELj4ELj1ELj16ENS_18Kernel_traits_baseILj2560ES2_S2_fS2_fjLj128EEEEELb1ELb0ELb1ELb0EEEvNS_9FwdParamsE:
.text._ZN10layer_norm13ln_fwd_kernelINS_13Kernel_traitsI6__halfS2_fS2_fjLj2560ELj1ELj4ELj1ELj16ENS_18Kernel_traits_baseILj2560ES2_S2_fS2_fjLj128EEEEELb1ELb0ELb1ELb0EEEvNS_9FwdParamsE:
        /* <DEDUP_REMOVED lines=25> */
[----:B------:R-:W-:-:S04]  /*0190*/  LOP3.LUT R21, R11, 0x1f, RZ, 0x3c, !PT ;  /* 0x0000001f0b157812 */ /* 0x000fc800078e3cff */
[----:B------:R-:W-:Y:S01]  /*01a0*/  LEA.HI.SX32 R21, R0, R21, 0x1d ;  /* 0x0000001500157211 */ /* 0x000fe200078feaff */
[----:B0-----:R-:W-:Y:S02]  /*01b0*/  USHF.L.U32 UR4, UR5, 0x2, URZ ;  /* 0x0000000205047899 */ /* 0x001fe400080006ff */
[--C-:B---3--:R-:W-:Y:S01]  /*01c0*/  IMAD R189, R189, UR5, R190.reuse ;  /* 0x00000005bdbd7c24 */ /* 0x108fe2000f8e02be */
[----:B------:R-:W-:-:S04]  /*01d0*/  SHF.R.U32.HI R190, RZ, 0x5, R190 ;  /* 0x00000005ffbe7819 */ /* 0x000fc800000116be */
[----:B------:R-:W-:Y:S02]  /*01e0*/  LOP3.LUT R190, R190, UR4, RZ, 0xfc, !PT ;  /* 0x00000004bebe7c12 */ /* 0x000fe4000f8efcff */
        /* <DEDUP_REMOVED lines=104> */
.L_x_54865:
        /* <DEDUP_REMOVED lines=97> */
.L_x_54866:
[----:B------:R-:W-:Y:S05]  /*0e80*/  BSYNC.RECONVERGENT B0 ;  /* 0x0000000000007941 */ /* 0x000fea0003800200 */
.L_x_54864:
[----:B------:R-:W0:Y:S02]  /*0e90*/  LDCU UR4, c[0x0][0x384] ;  /* 0x00007080ff0477ac */ /* 0x000e240008000800 */
[----:B0-----:R-:W-:-:S13]  /*0ea0*/  ISETP.GE.AND P0, PT, R190, UR4, PT ;  /* 0x00000004be007c0c */ /* 0x001fda000bf06270 */
[----:B------:R-:W-:Y:S05]  /*0eb0*/  @P0 EXIT ;  /* 0x000000000000094d */ /* 0x000fea0003800000 */
[----:B------:R-:W-:Y:S01]  /*0ec0*/  IMAD.HI.U32 R11, R189, -0x326172a9, RZ ;  /* 0xcd9e8d57bd0b7827 */ /* 0x000fe200078e00ff */
[----:B------:R-:W-:Y:S01]  /*0ed0*/  LOP3.LUT R20, R20, 0x3, RZ, 0xc0, !PT ;  /* 0x0000000314147812 */ /* 0x000fe200078ec0ff */
[----:B------:R-:W0:Y:S02]  /*0ee0*/  LDCU UR8, c[0x0][0x404] ;  /* 0x00008080ff0877ac */ /* 0x000e240008000800 */
[C---:B------:R-:W-:Y:S01]  /*0ef0*/  IMAD.HI.U32 R13, R188.reuse, -0x2daee0ad, RZ ;  /* 0xd2511f53bc0d7827 */ /* 0x040fe200078e00ff */
        /* <DEDUP_REMOVED lines=8> */
[C---:B------:R-:W-:Y:S01]  /*0f80*/  IMAD.HI.U32 R12, R13.reuse, -0x326172a9, RZ ;  /* 0xcd9e8d570d0c7827 */ /* 0x040fe200078e00ff */
        /* <DEDUP_REMOVED lines=54> */
.L_x_56056:
[----:B------:R-:W0:Y:S08]  /*12f0*/  LDC.64 R10, c[0x0][0x3f0] ;  /* 0x0000fc00ff0a7b82 */ /* 0x000e300000000a00 */
[----:B-1234-:R-:W1:Y:S08]  /*1300*/  LDC.64 R194, c[0x0][0x3f8] ;  /* 0x0000fe00ffc27b82 */ /* 0x01ee700000000a00 */
[----:B------:R-:W2:Y:S01]  /*1310*/  LDC R13, c[0x0][0x388] ;  /* 0x0000e200ff0d7b82 */ /* 0x000ea20000000800 */
[----:B0-----:R-:W-:-:S05]  /*1320*/  IMAD.WIDE R10, R190, 0x4, R10 ;  /* 0x00000004be0a7825 */ /* 0x001fca00078e020a */
[----:B------:R0:W3:Y:S01]  /*1330*/  LDG.E R15, desc[UR6][R10.64] ;  /* 0x000000060a0f7981 */ /* 0x0000e2000c1e1900 */
[----:B-1----:R-:W-:-:S05]  /*1340*/  IMAD.WIDE R194, R190, 0x4, R194 ;  /* 0x00000004bec27825 */ /* 0x002fca00078e02c2 */
[----:B-----5:R1:W5:Y:S01]  /*1350*/  LDG.E R14, desc[UR6][R194.64] ;  /* 0x00000006c20e7981 */ /* 0x020362000c1e1900 */
[----:B------:R-:W-:Y:S01]  /*1360*/  ISETP.GE.U32.AND P5, PT, R21, 0x20, PT ;  /* 0x000000201500780c */ /* 0x000fe20003fa6070 */
[----:B------:R-:W-:Y:S01]  /*1370*/  BSSY.RECONVERGENT B0, `(.L_x_54867) ;  /* 0x00006cc000007945 */ /* 0x000fe20003800200 */
[----:B--2---:R-:W-:Y:S01]  /*1380*/  IMAD R9, R190, R13, RZ ;  /* 0x0000000dbe097224 */ /* 0x004fe200078e02ff */
[----:B------:R-:W2:Y:S01]  /*1390*/  S2R R12, SR_TID.X ;  /* 0x00000000000c7919 */ /* 0x000ea20000002100 */
[----:B0-----:R-:W-:Y:S01]  /*13a0*/  HFMA2 R11, -RZ, RZ, 0, 0 ;  /* 0x00000000ff0b7431 */ /* 0x001fe200000001ff */
[----:B--2---:R-:W-:Y:S02]  /*13b0*/  LOP3.LUT R10, R12, 0x1f, RZ, 0xc0, !PT ;  /* 0x0000001f0c0a7812 */ /* 0x004fe400078ec0ff */
[----:B---3--:R-:W-:-:S13]  /*13c0*/  ISETP.GE.AND P0, PT, R15, 0x1, PT ;  /* 0x000000010f00780c */ /* 0x008fda0003f06270 */
[----:B------:R-:W-:-:S04]  /*13d0*/  @P0 VIADD R196, R15, 0xffffffff ;  /* 0xffffffff0fc40836 */ /* 0x000fc80000000000 */
[----:B------:R-:W-:-:S05]  /*13e0*/  @P0 IMAD R196, R196, R13, RZ ;  /* 0x0000000dc4c40224 */ /* 0x000fca00078e02ff */
[----:B------:R-:W-:-:S04]  /*13f0*/  @P0 SHF.R.S32.HI R197, RZ, 0x1f, R196 ;  /* 0x0000001fffc50819 */ /* 0x000fc800000114c4 */
[----:B------:R-:W-:Y:S02]  /*1400*/  @P0 LEA.HI R197, R197, R196, RZ, 0x3 ;  /* 0x000000c4c5c50211 */ /* 0x000fe400078f18ff */
[----:B------:R-:W-:Y:S02]  /*1410*/  SHF.R.S32.HI R196, RZ, 0x1f, R9 ;  /* 0x0000001fffc47819 */ /* 0x000fe40000011409 */
[----:B------:R-:W-:Y:S02]  /*1420*/  @P0 LEA.HI.SX32 R11, R197, R10, 0x1d ;  /* 0x0000000ac50b0211 */ /* 0x000fe400078feaff */
[----:B------:R-:W-:-:S04]  /*1430*/  LEA.HI R9, R196, R9, RZ, 0x3 ;  /* 0x00000009c4097211 */ /* 0x000fc800078f18ff */
[----:B------:R-:W-:Y:S01]  /*1440*/  LEA.HI.SX32 R9, R9, R10, 0x1d ;  /* 0x0000000a09097211 */ /* 0x000fe200078feaff */
[----:B-1----:R-:W-:Y:S06]  /*1450*/  @!P5 BRA `(.L_x_54868) ;  /* 0x0000006800f4d947 */ /* 0x002fec0003800000 */
[----:B------:R-:W-:Y:S04]  /*1460*/  BSSY.RECONVERGENT B1, `(.L_x_54869) ;  /* 0x0000005000017945 */ /* 0x000fe80003800200 */
[----:B------:R-:W-:Y:S05]  /*1470*/  @!P0 BRA `(.L_x_54870) ;  /* 0x00000000000c8947 */ /* 0x000fea0003800000 */
[----:B------:R-:W0:Y:S02]  /*1480*/  LDC.64 R24, c[0x0][0x390] ;  /* 0x0000e400ff187b82 */ /* 0x000e240000000a00 */
[----:B0-----:R-:W-:-:S06]  /*1490*/  IMAD.WIDE.U32 R24, R11, 0x10, R24 ;  /* 0x000000100b187825 */ /* 0x001fcc00078e0018 */
[----:B------:R-:W5:Y:S02]  /*14a0*/  LDG.E.128 R24, desc[UR6][R24.64] ;  /* 0x0000000618187981 */ /* 0x000f64000c1e1d00 */
.L_x_54870:
[----:B------:R-:W-:Y:S05]  /*14b0*/  BSYNC.RECONVERGENT B1 ;  /* 0x0000000000017941 */ /* 0x000fea0003800200 */
.L_x_54869:
[----:B------:R-:W-:Y:S01]  /*14c0*/  UISETP.NE.U32.AND UP0, UPT, UR4, URZ, UPT ;  /* 0x000000ff0400728c */ /* 0x000fe2000bf05070 */
[----:B------:R-:W-:Y:S03]  /*14d0*/  BSSY.RECONVERGENT B1, `(.L_x_54871) ;  /* 0x0000697000017945 */ /* 0x000fe60003800200 */
[----:B------:R-:W-:-:S09]  /*14e0*/  UISETP.NE.AND.EX UP0, UPT, UR5, URZ, UPT, UP0 ;  /* 0x000000ff0500728c */ /* 0x000fd2000bf05300 */
[----:B------:R-:W-:Y:S05]  /*14f0*/  BRA.U !UP0, `(.L_x_54872) ;  /* 0x00000035086c7547 */ /* 0x000fea000b800000 */
[----:B------:R-:W0:Y:S02]  /*1500*/  LDC.64 R196, c[0x0][0x3a0] ;  /* 0x0000e800ffc47b82 */ /* 0x000e240000000a00 */
        /* <DEDUP_REMOVED lines=24> */
.L_x_54877:
        /* <DEDUP_REMOVED lines=13> */
.L_x_54879:
[----:B------:R-:W-:Y:S05]  /*1760*/  BSYNC.RECONVERGENT B4 ;  /* 0x0000000000047941 */ /* 0x000fea0003800200 */
.L_x_54878:
        /* <DEDUP_REMOVED lines=50> */
[----:B------:R-:W-:Y:S01]  /*1a90*/  IADD3 R195, PT, PT, R193, -0x695add53, RZ ;  /* 0x96a522adc1c37810 */ /* 0x000fe20007ffe0ff */
[----:B------:R-:W-:-:S05]  /*1aa0*/  VIADD R197, R192, 0xf1bbcdc8 ;  /* 0xf1bbcdc8c0c57836 */ /* 0x000fca0000000000 */
[----:B------:R-:W-:Y:S01]  /*1ab0*/  LOP3.LUT R196, R197, R198, R23, 0x96, !PT ;  /* 0x000000c6c5c47212 */ /* 0x000fe200078e9617 */
[----:B------:R-:W-:-:S04]  /*1ac0*/  IMAD.WIDE.U32 R198, R199, -0x326172a9, RZ ;  /* 0xcd9e8d57c7c67825 */ /* 0x000fc800078e00ff */
[----:B------:R-:W-:Y:S02]  /*1ad0*/  VIADD R23, R192, 0x8ff34781 ;  /* 0x8ff34781c0177836 */ /* 0x000fe40000000000 */
[----:B------:R-:W-:-:S03]  /*1ae0*/  IMAD.WIDE.U32 R196, R196, -0x2daee0ad, RZ ;  /* 0xd2511f53c4c47825 */ /* 0x000fc600078e00ff */
[----:B------:R-:W-:Y:S01]  /*1af0*/  LOP3.LUT R22, R23, R22, R199, 0x96, !PT ;  /* 0x0000001617167212 */ /* 0x000fe200078e96c7 */
[----:B------:R-:W-:Y:S01]  /*1b00*/  IMAD.MOV.U32 R18, RZ, RZ, R198 ;  /* 0x000000ffff127224 */ /* 0x000fe200078e00c6 */
[----:B------:R-:W-:Y:S01]  /*1b10*/  LOP3.LUT R23, R195, R194, R197, 0x96, !PT ;  /* 0x000000c2c3177212 */ /* 0x000fe200078e96c5 */
[----:B------:R-:W-:Y:S02]  /*1b20*/  IMAD.MOV.U32 R194, RZ, RZ, R196 ;  /* 0x000000ffffc27224 */ /* 0x000fe400078e00c4 */
[----:B------:R-:W-:-:S07]  /*1b30*/  IMAD.MOV.U32 R195, RZ, RZ, RZ ;  /* 0x000000ffffc37224 */ /* 0x000fce00078e00ff */
.L_x_54876:
[----:B------:R-:W-:Y:S05]  /*1b40*/  BSYNC.RECONVERGENT B3 ;  /* 0x0000000000037941 */ /* 0x000fea0003800200 */
.L_x_54875:
[----:B------:R-:W-:Y:S01]  /*1b50*/  I2FP.F32.U32 R8, R8 ;  /* 0x0000000800087245 */ /* 0x000fe20000201000 */
[----:B-----5:R-:W-:Y:S02]  /*1b60*/  HADD2.F32 R16, -RZ, R24.H0_H0 ;  /* 0x20000018ff107230 */ /* 0x020fe40000004100 */
[----:B------:R-:W-:-:S03]  /*1b70*/  IMAD.MOV.U32 R197, RZ, RZ, 0x2f800000 ;  /* 0x2f800000ffc57424 */ /* 0x000fc600078e00ff */
[----:B------:R-:W-:Y:S01]  /*1b80*/  FMUL.FTZ R16, R16, UR11 ;  /* 0x0000000b10107c20 */ /* 0x000fe20008410000 */
[----:B------:R-:W-:-:S03]  /*1b90*/  FFMA.FTZ R8, R8, R197, 1.1641532182693481445e-10 ;  /* 0x2f00000008087423 */ /* 0x000fc600000100c5 */
[----:B------:R-:W-:Y:S02]  /*1ba0*/  FMUL.FTZ R16, R16, UR10 ;  /* 0x0000000a10107c20 */ /* 0x000fe40008410000 */
[----:B------:R-:W-:-:S04]  /*1bb0*/  FSETP.GTU.FTZ.AND P2, PT, R8, UR8, PT ;  /* 0x0000000808007c0b */ /* 0x000fc8000bf5c000 */
[----:B------:R-:W-:Y:S02]  /*1bc0*/  FSEL R197, R16, RZ, !P2 ;  /* 0x000000ff10c57208 */ /* 0x000fe40005000000 */
[----:B------:R-:W-:-:S03]  /*1bd0*/  SEL R8, RZ, 0x1, P2 ;  /* 0x00000001ff087807 */ /* 0x000fc60001000000 */
[----:B------:R-:W-:-:S07]  /*1be0*/  FADD.FTZ R108, R108, R197 ;  /* 0x000000c56c6c7221 */ /* 0x000fce0000010000 */
.L_x_54874:
[----:B------:R-:W-:Y:S05]  /*1bf0*/  BSYNC.RECONVERGENT B2 ;  /* 0x0000000000027941 */ /* 0x000fea0003800200 */
.L_x_54873:
        /* <DEDUP_REMOVED lines=20> */
.L_x_54884:
        /* <DEDUP_REMOVED lines=13> */
.L_x_54886:
[----:B------:R-:W-:Y:S05]  /*1e10*/  BSYNC.RECONVERGENT B4 ;  /* 0x0000000000047941 */ /* 0x000fea0003800200 */
.L_x_54885:
        /* <DEDUP_REMOVED lines=61> */
.L_x_54883:
[----:B------:R-:W-:Y:S05]  /*21f0*/  BSYNC.RECONVERGENT B3 ;  /* 0x0000000000037941 */ /* 0x000fea0003800200 */
.L_x_54882:
[----:B------:R-:W-:Y:S01]  /*2200*/  I2FP.F32.U32 R7, R7 ;  /* 0x0000000700077245 */ /* 0x000fe20000201000 */
[----:B-----5:R-:W-:Y:S02]  /*2210*/  HADD2.F32 R20, -RZ, R24.H1_H1 ;  /* 0x30000018ff147230 */ /* 0x020fe40000004100 */
        /* <DEDUP_REMOVED lines=8> */
.L_x_54881:
[----:B------:R-:W-:Y:S05]  /*22a0*/  BSYNC.RECONVERGENT B2 ;  /* 0x0000000000027941 */ /* 0x000fea0003800200 */
.L_x_54880:
        /* <DEDUP_REMOVED lines=20> */
.L_x_54891:
        /* <DEDUP_REMOVED lines=13> */
.L_x_54893:
[----:B------:R-:W-:Y:S05]  /*24c0*/  BSYNC.RECONVERGENT B4 ;  /* 0x0000000000047941 */ /* 0x000fea0003800200 */
.L_x_54892:
        /* <DEDUP_REMOVED lines=15> */
[----:B------:R-:W-:-:S03]  /*25c0*/  IMAD.MOV.U32 R6, RZ, RZ, R16 ;  /* 0x000000ffff067224 */ /* 0x000fc600078e0010 */
        /* <DEDUP_REMOVED lines=43> */
[----:B------:R-:W-:Y:S01]  /*2880*/  IMAD.MOV.U32 R194, RZ, RZ, RZ ;  /* 0x000000ffffc27224 */ /* 0x000fe200078e00ff */
[----:B------:R-:W-:-:S07]  /*2890*/  MOV R20, R196 ;  /* 0x000000c400147202 */ /* 0x000fce0000000f00 */
.L_x_54890:
[----:B------:R-:W-:Y:S05]  /*28a0*/  BSYNC.RECONVERGENT B3 ;  /* 0x0000000000037941 */ /* 0x000fea0003800200 */
.L_x_54889:
        /* <DEDUP_REMOVED lines=8> */
[----:B------:R-:W-:-:S03]  /*2930*/  SEL R6, RZ, 0x1, P2 ;  /* 0x00000001ff067807 */ /* 0x000fc60001000000 */
[----:B------:R-:W-:-:S07]  /*2940*/  FADD.FTZ R110, R110, R195 ;  /* 0x000000c36e6e7221 */ /* 0x000fce0000010000 */
.L_x_54888:
[----:B------:R-:W-:Y:S05]  /*2950*/  BSYNC.RECONVERGENT B2 ;  /* 0x0000000000027941 */ /* 0x000fea0003800200 */
.L_x_54887:
[----:B------:R-:W-:Y:S01]  /*2960*/  BSSY.RECONVERGENT B2, `(.L_x_54894) ;  /* 0x000006a000027945 */ /* 0x000fe20003800200 */
        /* <DEDUP_REMOVED lines=19> */
.L_x_54898:
        /* <DEDUP_REMOVED lines=13> */
.L_x_54900:
[----:B------:R-:W-:Y:S05]  /*2b70*/  BSYNC.RECONVERGENT B4 ;  /* 0x0000000000047941 */ /* 0x000fea0003800200 */
.L_x_54899:
        /* <DEDUP_REMOVED lines=49> */
[----:B------:R-:W-:-:S03]  /*2e90*/  LOP3.LUT R197, R197, R196, R195, 0x96, !PT ;  /* 0x000000c4c5c57212 */ /* 0x000fc600078e96c3 */
[----:B------:R-:W-:Y:S01]  /*2ea0*/  IMAD.MOV.U32 R195, RZ, RZ, RZ ;  /* 0x000000ffffc37224 */ /* 0x000fe200078e00ff */
        /* <DEDUP_REMOVED lines=10> */
.L_x_54897:
[----:B------:R-:W-:Y:S05]  /*2f50*/  BSYNC.RECONVERGENT B3 ;  /* 0x0000000000037941 */ /* 0x000fea0003800200 */
.L_x_54896:
        /* <DEDUP_REMOVED lines=10> */
.L_x_54895:
[----:B------:R-:W-:Y:S05]  /*3000*/  BSYNC.RECONVERGENT B2 ;  /* 0x0000000000027941 */ /* 0x000fea0003800200 */
.L_x_54894:
        /* <DEDUP_REMOVED lines=20> */
.L_x_54905:
        /* <DEDUP_REMOVED lines=13> */
.L_x_54907:
[----:B------:R-:W-:Y:S05]  /*3220*/  BSYNC.RECONVERGENT B4 ;  /* 0x0000000000047941 */ /* 0x000fea0003800200 */
.L_x_54906:
        /* <DEDUP_REMOVED lines=55> */
[----:B------:R-:W-:Y:S01]  /*35a0*/  MOV R18, R198 ;  /* 0x000000c600127202 */ /* 0x000fe20000000f00 */
[----:B------:R-:W-:-:S03]  /*35b0*/  IMAD.WIDE.U32 R196, R197, -0x2daee0ad, RZ ;  /* 0xd2511f53c5c47825 */ /* 0x000fc600078e00ff */
[----:B------:R-:W-:Y:S01]  /*35c0*/  LOP3.LUT R22, R23, R22, R199, 0x96, !PT ;  /* 0x0000001617167212 */ /* 0x000fe200078e96c7 */
[----:B------:R-:W-:Y:S01]  /*35d0*/  IMAD.MOV.U32 R20, RZ, RZ, R196 ;  /* 0x000000ffff147224 */ /* 0x000fe200078e00c4 */
[----:B------:R-:W-:Y:S01]  /*35e0*/  LOP3.LUT R23, R195, R194, R197, 0x96, !PT ;  /* 0x000000c2c3177212 */ /* 0x000fe200078e96c5 */
[----:B------:R-:W-:-:S07]  /*35f0*/  HFMA2 R194, -RZ, RZ, 0, 0 ;  /* 0x00000000ffc27431 */ /* 0x000fce00000001ff */
.L_x_54904:
[----:B------:R-:W-:Y:S05]  /*3600*/  BSYNC.RECONVERGENT B3 ;  /* 0x0000000000037941 */ /* 0x000fea0003800200 */
.L_x_54903:
        /* <DEDUP_REMOVED lines=10> */
.L_x_54902:
[----:B------:R-:W-:Y:S05]  /*36b0*/  BSYNC.RECONVERGENT B2 ;  /* 0x0000000000027941 */ /* 0x000fea0003800200 */
.L_x_54901:
        /* <DEDUP_REMOVED lines=20> */
.L_x_54912:
        /* <DEDUP_REMOVED lines=13> */
.L_x_54914:
[----:B------:R-:W-:Y:S05]  /*38d0*/  BSYNC.RECONVERGENT B4 ;  /* 0x0000000000047941 */ /* 0x000fea0003800200 */
.L_x_54913:
        /* <DEDUP_REMOVED lines=60> */
[----:B------:R-:W-:-:S07]  /*3ca0*/  IMAD.MOV.U32 R3, RZ, RZ, R20 ;  /* 0x000000ffff037224 */ /* 0x000fce00078e0014 */
.L_x_54911:
[----:B------:R-:W-:Y:S05]  /*3cb0*/  BSYNC.RECONVERGENT B3 ;  /* 0x0000000000037941 */ /* 0x000fea0003800200 */
.L_x_54910:
        /* <DEDUP_REMOVED lines=8> */
[----:B------:R-:W-:-:S03]  /*3d40*/  SEL R3, RZ, 0x1, P2 ;  /* 0x00000001ff037807 */ /* 0x000fc60001000000 */
[----:B------:R-:W-:-:S07]  /*3d50*/  FADD.FTZ R185, R185, R20 ;  /* 0x00000014b9b97221 */ /* 0x000fce0000010000 */
.L_x_54909:
[----:B------:R-:W-:Y:S05]  /*3d60*/  BSYNC.RECONVERGENT B2 ;  /* 0x0000000000027941 */ /* 0x000fea0003800200 */
.L_x_54908:
        /* <DEDUP_REMOVED lines=20> */
.L_x_54919:
        /* <DEDUP_REMOVED lines=13> */
.L_x_54921:
[----:B------:R-:W-:Y:S05]  /*3f80*/  BSYNC.RECONVERGENT B4 ;  /* 0x0000000000047941 */ /* 0x000fea0003800200 */
.L_x_54920:
        /* <DEDUP_REMOVED lines=59> */
[----:B------:R-:W-:-:S07]  /*4340*/  HFMA2 R197, -RZ, RZ, 0, 0 ;  /* 0x00000000ffc57431 */ /* 0x000fce00000001ff */
.L_x_54918:
[----:B------:R-:W-:Y:S05]  /*4350*/  BSYNC.RECONVERGENT B3 ;  /* 0x0000000000037941 */ /* 0x000fea0003800200 */
.L_x_54917:
        /* <DEDUP_REMOVED lines=10> */
.L_x_54916:
[----:B------:R-:W-:Y:S05]  /*4400*/  BSYNC.RECONVERGENT B2 ;  /* 0x0000000000027941 */ /* 0x000fea0003800200 */
.L_x_54915:
        /* <DEDUP_REMOVED lines=19> */
.L_x_54925:
        /* <DEDUP_REMOVED lines=13> */
.L_x_54927:
[----:B------:R-:W-:Y:S05]  /*4610*/  BSYNC.RECONVERGENT B3 ;  /* 0x0000000000037941 */ /* 0x000fea0003800200 */
.L_x_54926:
        /* <DEDUP_REMOVED lines=13> */
[----:B------:R-:W-:Y:S01]  /*46f0*/  LOP3.LUT R199, R199, R198, R23, 0x96, !PT ;  /* 0x000000c6c7c77212 */ /* 0x000fe200078e9617 */
[----:B------:R-:W-:Y:S01]  /*4700*/  IMAD.MOV.U32 R0, RZ, RZ, R196 ;  /* 0x000000ffff007224 */ /* 0x000fe200078e00c4 */
[----:B------:R-:W-:Y:S01]  /*4710*/  LOP3.LUT R197, R197, R200, R195, 0x96, !PT ;  /* 0x000000c8c5c57212 */ /* 0x000fe200078e96c3 */
[----:B------:R-:W-:Y:S01]  /*4720*/  VIADD R195, R193, 0x32370b8f ;  /* 0x32370b8fc1c37836 */ /* 0x000fe20000000000 */
[----:B------:R-:W-:Y:S01]  /*4730*/  IADD3 R23, PT, PT, R192, -0x255992d5, RZ ;  /* 0xdaa66d2bc0177810 */ /* 0x000fe20007ffe0ff */
[----:B------:R-:W-:-:S04]  /*4740*/  IMAD.WIDE.U32 R200, R199, -0x326172a9, RZ ;  /* 0xcd9e8d57c7c87825 */ /* 0x000fc800078e00ff */
[----:B------:R-:W-:Y:S01]  /*4750*/  IMAD.WIDE.U32 R198, R197, -0x2daee0ad, RZ ;  /* 0xd2511f53c5c67825 */ /* 0x000fe200078e00ff */
[----:B------:R-:W-:Y:S02]  /*4760*/  LOP3.LUT R23, R23, R194, R201, 0x96, !PT ;  /* 0x000000c217177212 */ /* 0x000fe400078e96c9 */
[----:B------:R-:W-:Y:S01]  /*4770*/  IADD3 R197, PT, PT, R192, 0x78dde6e4, RZ ;  /* 0x78dde6e4c0c57810 */ /* 0x000fe20007ffe0ff */
[----:B------:R-:W-:Y:S01]  /*4780*/  IMAD.MOV.U32 R20, RZ, RZ, RZ ;  /* 0x000000ffff147224 */ /* 0x000fe200078e00ff */
        /* <DEDUP_REMOVED lines=29> */
[----:B------:R-:W-:Y:S01]  /*4960*/  VIADD R195, R193, 0x96a522ad ;  /* 0x96a522adc1c37836 */ /* 0x000fe20000000000 */
[----:B------:R-:W-:Y:S02]  /*4970*/  LOP3.LUT R197, R197, R200, R23, 0x96, !PT ;  /* 0x000000c8c5c57212 */ /* 0x000fe400078e9617 */
[----:B------:R-:W-:Y:S01]  /*4980*/  IADD3 R23, PT, PT, R192, -0x700cb87f, RZ ;  /* 0x8ff34781c0177810 */ /* 0x000fe20007ffe0ff */
[----:B------:R-:W-:-:S04]  /*4990*/  IMAD.WIDE.U32 R200, R199, -0x326172a9, RZ ;  /* 0xcd9e8d57c7c87825 */ /* 0x000fc800078e00ff */
[----:B------:R-:W-:Y:S01]  /*49a0*/  IMAD.WIDE.U32 R198, R197, -0x2daee0ad, RZ ;  /* 0xd2511f53c5c67825 */ /* 0x000fe200078e00ff */
[----:B------:R-:W-:-:S03]  /*49b0*/  LOP3.LUT R22, R23, R22, R201, 0x96, !PT ;  /* 0x0000001617167212 */ /* 0x000fc600078e96c9 */
[----:B------:R-:W-:Y:S01]  /*49c0*/  IMAD.MOV.U32 R18, RZ, RZ, R200 ;  /* 0x000000ffff127224 */ /* 0x000fe200078e00c8 */
[----:B------:R-:W-:Y:S02]  /*49d0*/  LOP3.LUT R23, R195, R194, R199, 0x96, !PT ;  /* 0x000000c2c3177212 */ /* 0x000fe400078e96c7 */
[----:B------:R-:W-:-:S07]  /*49e0*/  MOV R194, R198 ;  /* 0x000000c600c27202 */ /* 0x000fce0000000f00 */
.L_x_54924:
[----:B------:R-:W-:Y:S05]  /*49f0*/  BSYNC.RECONVERGENT B2 ;  /* 0x0000000000027941 */ /* 0x000fea0003800200 */
.L_x_54923:
        /* <DEDUP_REMOVED lines=9> */
[----:B------:R-:W-:Y:S01]  /*4a90*/  FADD.FTZ R187, R187, R16 ;  /* 0x00000010bbbb7221 */ /* 0x000fe20000010000 */
[----:B------:R-:W-:Y:S06]  /*4aa0*/  BRA `(.L_x_54922) ;  /* 0x0000003000e47947 */ /* 0x000fec0003800000 */
.L_x_54872:
        /* <DEDUP_REMOVED lines=21> */
.L_x_54932:
        /* <DEDUP_REMOVED lines=13> */
.L_x_54934:
[----:B------:R-:W-:Y:S05]  /*4cd0*/  BSYNC.RECONVERGENT B4 ;  /* 0x0000000000047941 */ /* 0x000fea0003800200 */
.L_x_54933:
        /* <DEDUP_REMOVED lines=59> */
[----:B------:R-:W-:-:S07]  /*5090*/  IMAD.MOV.U32 R110, RZ, RZ, RZ ;  /* 0x000000ffff6e7224 */ /* 0x000fce00078e00ff */
.L_x_54931:
[----:B------:R-:W-:Y:S05]  /*50a0*/  BSYNC.RECONVERGENT B3 ;  /* 0x0000000000037941 */ /* 0x000fea0003800200 */
.L_x_54930:
        /* <DEDUP_REMOVED lines=9> */
.L_x_54929:
[----:B------:R-:W-:Y:S05]  /*5140*/  BSYNC.RECONVERGENT B2 ;  /* 0x0000000000027941 */ /* 0x000fea0003800200 */
.L_x_54928:
        /* <DEDUP_REMOVED lines=17> */
.L_x_54939:
        /* <DEDUP_REMOVED lines=13> */
.L_x_54941:
[----:B------:R-:W-:Y:S05]  /*5330*/  BSYNC.RECONVERGENT B4 ;  /* 0x0000000000047941 */ /* 0x000fea0003800200 */
.L_x_54940:
        /* <DEDUP_REMOVED lines=57> */
[----:B------:R-:W-:-:S05]  /*56d0*/  VIADD R7, R193, 0x96a522ad ;  /* 0x96a522adc1077836 */ /* 0x000fca0000000000 */
[----:B------:R-:W-:Y:S01]  /*56e0*/  LOP3.LUT R23, R7, R110, R185, 0x96, !PT ;  /* 0x0000006e07177212 */ /* 0x000fe200078e96b9 */
[----:B------:R-:W-:Y:S02]  /*56f0*/  IMAD.MOV.U32 R7, RZ, RZ, R194 ;  /* 0x000000ffff077224 */ /* 0x000fe400078e00c2 */
[----:B------:R-:W-:-:S07]  /*5700*/  IMAD.MOV.U32 R194, RZ, RZ, R184 ;  /* 0x000000ffffc27224 */ /* 0x000fce00078e00b8 */
.L_x_54938:
[----:B------:R-:W-:Y:S05]  /*5710*/  BSYNC.RECONVERGENT B3 ;  /* 0x0000000000037941 */ /* 0x000fea0003800200 */
.L_x_54937:
        /* <DEDUP_REMOVED lines=9> */
.L_x_54936:
[----:B------:R-:W-:Y:S05]  /*57b0*/  BSYNC.RECONVERGENT B2 ;  /* 0x0000000000027941 */ /* 0x000fea0003800200 */
.L_x_54935:
        /* <DEDUP_REMOVED lines=17> */
.L_x_54946:
        /* <DEDUP_REMOVED lines=13> */
.L_x_54948:
[----:B------:R-:W-:Y:S05]  /*59a0*/  BSYNC.RECONVERGENT B4 ;  /* 0x0000000000047941 */ /* 0x000fea0003800200 */
.L_x_54947:
        /* <DEDUP_REMOVED lines=60> */
[----:B------:R-:W-:-:S07]  /*5d70*/  IMAD.MOV.U32 R194, RZ, RZ, R184 ;  /* 0x000000ffffc27224 */ /* 0x000fce00078e00b8 */
.L_x_54945:
[----:B------:R-:W-:Y:S05]  /*5d80*/  BSYNC.RECONVERGENT B3 ;  /* 0x0000000000037941 */ /* 0x000fea0003800200 */
.L_x_54944:
        /* <DEDUP_REMOVED lines=9> */
.L_x_54943:
[----:B------:R-:W-:Y:S05]  /*5e20*/  BSYNC.RECONVERGENT B2 ;  /* 0x0000000000027941 */ /* 0x000fea0003800200 */
.L_x_54942:
        /* <DEDUP_REMOVED lines=17> */
.L_x_54953:
        /* <DEDUP_REMOVED lines=13> */
.L_x_54955:
[----:B------:R-:W-:Y:S05]  /*6010*/  BSYNC.RECONVERGENT B4 ;  /* 0x0000000000047941 */ /* 0x000fea0003800200 */
.L_x_54954:
        /* <DEDUP_REMOVED lines=41> */
[----:B------:R-:W-:Y:S01]  /*62b0*/  IMAD.WIDE.U32 R196, R111, -0x326172a9, RZ ;  /* 0xcd9e8d576fc47825 */ /* 0x000fe200078e00ff */
[----:B------:R-:W-:-:S03]  /*62c0*/  IADD3 R111, PT, PT, R193, -0x24c28bd8, RZ ;  /* 0xdb3d7428c16f7810 */ /* 0x000fc60007ffe0ff */
[----:B------:R-:W-:Y:S01]  /*62d0*/  IMAD.WIDE.U32 R186, R5, -0x2daee0ad, RZ ;  /* 0xd2511f5305ba7825 */ /* 0x000fe200078e00ff */
[----:B------:R-:W-:-:S03]  /*62e0*/  LOP3.LUT R184, R23, R184, R197, 0x96, !PT ;  /* 0x000000b817b87212 */ /* 0x000fc600078e96c5 */
[----:B------:R-:W-:Y:S02]  /*62f0*/  VIADD R5, R193, 0x1fd5c5a3 ;  /* 0x1fd5c5a3c1057836 */ /* 0x000fe40000000000 */
[----:B------:R-:W-:-:S03]  /*6300*/  IMAD.WIDE.U32 R184, R184, -0x2daee0ad, RZ ;  /* 0xd2511f53b8b87825 */ /* 0x000fc600078e00ff */
[----:B------:R-:W-:Y:S01]  /*6310*/  LOP3.LUT R22, R5, R22, R187, 0x96, !PT ;  /* 0x0000001605167212 */ /* 0x000fe200078e96bb */
[----:B------:R-:W-:Y:S01]  /*6320*/  VIADD R5, R192, 0xf1bbcdc8 ;  /* 0xf1bbcdc8c0057836 */ /* 0x000fe20000000000 */
[----:B------:R-:W-:-:S03]  /*6330*/  LOP3.LUT R111, R111, R186, R185, 0x96, !PT ;  /* 0x000000ba6f6f7212 */ /* 0x000fc600078e96b9 */
[----:B------:R-:W-:-:S05]  /*6340*/  IMAD.WIDE.U32 R22, R22, -0x326172a9, RZ ;  /* 0xcd9e8d5716167825 */ /* 0x000fca00078e00ff */
        /* <DEDUP_REMOVED lines=10> */
.L_x_54952:
[----:B------:R-:W-:Y:S05]  /*63f0*/  BSYNC.RECONVERGENT B3 ;  /* 0x0000000000037941 */ /* 0x000fea0003800200 */
.L_x_54951:
        /* <DEDUP_REMOVED lines=9> */
.L_x_54950:
[----:B------:R-:W-:Y:S05]  /*6490*/  BSYNC.RECONVERGENT B2 ;  /* 0x0000000000027941 */ /* 0x000fea0003800200 */
.L_x_54949:
        /* <DEDUP_REMOVED lines=17> */
.L_x_54960:
        /* <DEDUP_REMOVED lines=13> */
.L_x_54962:
[----:B------:R-:W-:Y:S05]  /*6680*/  BSYNC.RECONVERGENT B4 ;  /* 0x0000000000047941 */ /* 0x000fea0003800200 */
.L_x_54961:
        /* <DEDUP_REMOVED lines=60> */
[----:B------:R-:W-:-:S07]  /*6a50*/  LOP3.LUT R23, R185, R184, R187, 0x96, !PT ;  /* 0x000000b8b9177212 */ /* 0x000fce00078e96bb */
.L_x_54959:
[----:B------:R-:W-:Y:S05]  /*6a60*/  BSYNC.RECONVERGENT B3 ;  /* 0x0000000000037941 */ /* 0x000fea0003800200 */
.L_x_54958:
        /* <DEDUP_REMOVED lines=9> */
.L_x_54957:
[----:B------:R-:W-:Y:S05]  /*6b00*/  BSYNC.RECONVERGENT B2 ;  /* 0x0000000000027941 */ /* 0x000fea0003800200 */
.L_x_54956:
        /* <DEDUP_REMOVED lines=17> */
.L_x_54967:
        /* <DEDUP_REMOVED lines=13> */
.L_x_54969:
[----:B------:R-:W-:Y:S05]  /*6cf0*/  BSYNC.RECONVERGENT B4 ;  /* 0x0000000000047941 */ /* 0x000fea0003800200 */
.L_x_54968:
        /* <DEDUP_REMOVED lines=26> */
[----:B------:R-:W-:Y:S01]  /*6ea0*/  LOP3.LUT R185, R185, R196, R23, 0x96, !PT ;  /* 0x000000c4b9b97212 */ /* 0x000fe200078e9617 */
[----:B------:R-:W-:Y:S01]  /*6eb0*/  VIADD R23, R192, 0x1715609d ;  /* 0x1715609dc0177836 */ /* 0x000fe20000000000 */
[----:B------:R-:W-:-:S03]  /*6ec0*/  LOP3.LUT R3, R3, R198, R187, 0x96, !PT ;  /* 0x000000c603037212 */ /* 0x000fc600078e96bb */
        /* <DEDUP_REMOVED lines=32> */
.L_x_54966:
[----:B------:R-:W-:Y:S05]  /*70d0*/  BSYNC.RECONVERGENT B3 ;  /* 0x0000000000037941 */ /* 0x000fea0003800200 */
.L_x_54965:
        /* <DEDUP_REMOVED lines=9> */
.L_x_54964:
[----:B------:R-:W-:Y:S05]  /*7170*/  BSYNC.RECONVERGENT B2 ;  /* 0x0000000000027941 */ /* 0x000fea0003800200 */
.L_x_54963:
        /* <DEDUP_REMOVED lines=17> */
.L_x_54974:
        /* <DEDUP_REMOVED lines=13> */
.L_x_54976:
[----:B------:R-:W-:Y:S05]  /*7360*/  BSYNC.RECONVERGENT B4 ;  /* 0x0000000000047941 */ /* 0x000fea0003800200 */
.L_x_54975:
        /* <DEDUP_REMOVED lines=8> */
[----:B------:R-:W-:Y:S02]  /*73f0*/  VIADD R195, R192, 0x3c6ef372 ;  /* 0x3c6ef372c0c37836 */ /* 0x000fe40000000000 */
[----:B------:R-:W-:Y:S01]  /*7400*/  IMAD.MOV.U32 R2, RZ, RZ, R194 ;  /* 0x000000ffff027224 */ /* 0x000fe200078e00c2 */
        /* <DEDUP_REMOVED lines=47> */
[----:B------:R-:W-:Y:S01]  /*7700*/  IMAD.MOV.U32 R18, RZ, RZ, R198 ;  /* 0x000000ffff127224 */ /* 0x000fe200078e00c6 */
[----:B------:R-:W-:Y:S01]  /*7710*/  LOP3.LUT R23, R187, R186, R197, 0x96, !PT ;  /* 0x000000babb177212 */ /* 0x000fe200078e96c5 */
[----:B------:R-:W-:Y:S01]  /*7720*/  IMAD.MOV.U32 R195, RZ, RZ, RZ ;  /* 0x000000ffffc37224 */ /* 0x000fe200078e00ff */
[----:B------:R-:W-:-:S07]  /*7730*/  MOV R194, R196 ;  /* 0x000000c400c27202 */ /* 0x000fce0000000f00 */
.L_x_54973:
[----:B------:R-:W-:Y:S05]  /*7740*/  BSYNC.RECONVERGENT B3 ;  /* 0x0000000000037941 */ /* 0x000fea0003800200 */
.L_x_54972:
        /* <DEDUP_REMOVED lines=9> */
.L_x_54971:
[----:B------:R-:W-:Y:S05]  /*77e0*/  BSYNC.RECONVERGENT B2 ;  /* 0x0000000000027941 */ /* 0x000fea0003800200 */
.L_x_54970:
        /* <DEDUP_REMOVED lines=16> */
.L_x_54979:
        /* <DEDUP_REMOVED lines=13> */
.L_x_54981:
[----:B------:R-:W-:Y:S05]  /*79c0*/  BSYNC.RECONVERGENT B3 ;  /* 0x0000000000037941 */ /* 0x000fea0003800200 */
.L_x_54980:
        /* <DEDUP_REMOVED lines=13> */
[C---:B------:R-:W-:Y:S02]  /*7aa0*/  IADD3 R187, PT, PT, R192.reuse, 0x3c6ef372, RZ ;  /* 0x3c6ef372c0bb7810 */ /* 0x040fe40007ffe0ff */
[----:B------:R-:W-:Y:S01]  /*7ab0*/  LOP3.LUT R195, R195, R198, R23, 0x96, !PT ;  /* 0x000000c6c3c37212 */ /* 0x000fe200078e9617 */
[----:B------:R-:W-:Y:S01]  /*7ac0*/  VIADD R23, R192, 0xdaa66d2b ;  /* 0xdaa66d2bc0177836 */ /* 0x000fe20000000000 */
[----:B------:R-:W-:Y:S01]  /*7ad0*/  LOP3.LUT R187, R187, R200, R197, 0x96, !PT ;  /* 0x000000c8bbbb7212 */ /* 0x000fe200078e96c5 */
[----:B------:R-:W-:Y:S02]  /*7ae0*/  IMAD.MOV.U32 R0, RZ, RZ, R194 ;  /* 0x000000ffff007224 */ /* 0x000fe400078e00c2 */
        /* <DEDUP_REMOVED lines=42> */
[----:B------:R-:W-:-:S07]  /*7d90*/  LOP3.LUT R23, R187, R196, R199, 0x96, !PT ;  /* 0x000000c4bb177212 */ /* 0x000fce00078e96c7 */
.L_x_54978:
[----:B------:R-:W-:Y:S05]  /*7da0*/  BSYNC.RECONVERGENT B2 ;  /* 0x0000000000027941 */ /* 0x000fea0003800200 */
.L_x_54977:
        /* <DEDUP_REMOVED lines=9> */
.L_x_54922:
[----:B------:R-:W-:Y:S05]  /*7e40*/  BSYNC.RECONVERGENT B1 ;  /* 0x0000000000017941 */ /* 0x000fea0003800200 */
.L_x_54871:
[----:B------:R-:W0:Y:S01]  /*7e50*/  LDC.64 R196, c[0x0][0x3a8] ;  /* 0x0000ea00ffc47b82 */ /* 0x000e220000000a00 */
[----:B------:R-:W-:Y:S01]  /*7e60*/  BSSY.RECONVERGENT B1, `(.L_x_54982) ;  /* 0x000001a000017945 */ /* 0x000fe20003800200 */
[----:B------:R-:W-:Y:S02]  /*7e70*/  IMAD.MOV.U32 R16, RZ, RZ, R194 ;  /* 0x000000ffff107224 */ /* 0x000fe400078e00c2 */
[----:B0-----:R-:W-:-:S05]  /*7e80*/  IMAD.WIDE.U32 R196, R9, 0x20, R196 ;  /* 0x0000002009c47825 */ /* 0x001fca00078e00c4 */
        /* <DEDUP_REMOVED lines=23> */
.L_x_54983:
[----:B------:R-:W-:Y:S05]  /*8000*/  BSYNC.RECONVERGENT B1 ;  /* 0x0000000000017941 */ /* 0x000fea0003800200 */
.L_x_54982:
[----:B------:R-:W-:Y:S02]  /*8010*/  VIADD R9, R9, 0x20 ;  /* 0x0000002009097836 */ /* 0x000fe40000000000 */
[----:B------:R-:W-:-:S07]  /*8020*/  VIADD R11, R11, 0x20 ;  /* 0x000000200b0b7836 */ /* 0x000fce0000000000 */
.L_x_54868:
[----:B------:R-:W-:Y:S05]  /*8030*/  BSYNC.RECONVERGENT B0 ;  /* 0x0000000000007941 */ /* 0x000fea0003800200 */
.L_x_54867:
        /* <DEDUP_REMOVED lines=10> */
.L_x_54987:
[----:B------:R-:W-:Y:S05]  /*80e0*/  BSYNC.RECONVERGENT B1 ;  /* 0x0000000000017941 */ /* 0x000fea0003800200 */
.L_x_54986:
[----:B------:R-:W-:Y:S01]  /*80f0*/  UISETP.NE.U32.AND UP0, UPT, UR4, URZ, UPT ;  /* 0x000000ff0400728c */ /* 0x000fe2000bf05070 */
[----:B------:R-:W-:Y:S03]  /*8100*/  BSSY.RECONVERGENT B1, `(.L_x_54988) ;  /* 0x0000697000017945 */ /* 0x000fe60003800200 */
[----:B------:R-:W-:-:S09]  /*8110*/  UISETP.NE.AND.EX UP0, UPT, UR5, URZ, UPT, UP0 ;  /* 0x000000ff0500728c */ /* 0x000fd2000bf05300 */
[----:B------:R-:W-:Y:S05]  /*8120*/  BRA.U !UP0, `(.L_x_54989) ;  /* 0x00000035086c7547 */ /* 0x000fea000b800000 */
[----:B------:R-:W0:Y:S02]  /*8130*/  LDC.64 R112, c[0x0][0x3a0] ;  /* 0x0000e800ff707b82 */ /* 0x000e240000000a00 */
[----:B01----:R-:W-:-:S05]  /*8140*/  IMAD.WIDE.U32 R196, R9, 0x20, R112 ;  /* 0x0000002009c47825 */ /* 0x003fca00078e0070 */
[----:B------:R0:W5:Y:S04]  /*8150*/  LDG.E.128 R112, desc[UR6][R196.64] ;  /* 0x00000006c4707981 */ /* 0x000168000c1e1d00 */
[----:B------:R0:W5:Y:S01]  /*8160*/  LDG.E.128 R116, desc[UR6][R196.64+0x10] ;  /* 0x00001006c4747981 */ /* 0x000162000c1e1d00 */
        /* <DEDUP_REMOVED lines=21> */
.L_x_54994:
        /* <DEDUP_REMOVED lines=13> */
.L_x_54996:
[----:B------:R-:W-:Y:S05]  /*8390*/  BSYNC.RECONVERGENT B4 ;  /* 0x0000000000047941 */ /* 0x000fea0003800200 */
.L_x_54995:
        /* <DEDUP_REMOVED lines=56> */
[----:B------:R-:W-:Y:S02]  /*8720*/  LOP3.LUT R22, R23, R22, R199, 0x96, !PT ;  /* 0x0000001617167212 */ /* 0x000fe400078e96c7 */
[----:B------:R-:W-:Y:S02]  /*8730*/  MOV R18, R198 ;  /* 0x000000c600127202 */ /* 0x000fe40000000f00 */
[----:B------:R-:W-:Y:S01]  /*8740*/  LOP3.LUT R23, R195, R194, R197, 0x96, !PT ;  /* 0x000000c2c3177212 */ /* 0x000fe200078e96c5 */
[----:B------:R-:W-:Y:S02]  /*8750*/  IMAD.MOV.U32 R194, RZ, RZ, R196 ;  /* 0x000000ffffc27224 */ /* 0x000fe400078e00c4 */
[----:B------:R-:W-:-:S07]  /*8760*/  IMAD.MOV.U32 R195, RZ, RZ, RZ ;  /* 0x000000ffffc37224 */ /* 0x000fce00078e00ff */
.L_x_54993:
[----:B------:R-:W-:Y:S05]  /*8770*/  BSYNC.RECONVERGENT B3 ;  /* 0x0000000000037941 */ /* 0x000fea0003800200 */
.L_x_54992:
        /* <DEDUP_REMOVED lines=10> */
.L_x_54991:
[----:B------:R-:W-:Y:S05]  /*8820*/  BSYNC.RECONVERGENT B2 ;  /* 0x0000000000027941 */ /* 0x000fea0003800200 */
.L_x_54990:
        /* <DEDUP_REMOVED lines=20> */
.L_x_55001:
        /* <DEDUP_REMOVED lines=13> */
.L_x_55003:
[----:B------:R-:W-:Y:S05]  /*8a40*/  BSYNC.RECONVERGENT B4 ;  /* 0x0000000000047941 */ /* 0x000fea0003800200 */
.L_x_55002:
        /* <DEDUP_REMOVED lines=61> */
.L_x_55000:
[----:B------:R-:W-:Y:S05]  /*8e20*/  BSYNC.RECONVERGENT B3 ;  /* 0x0000000000037941 */ /* 0x000fea0003800200 */
.L_x_54999:
        /* <DEDUP_REMOVED lines=10> */
.L_x_54998:
[----:B------:R-:W-:Y:S05]  /*8ed0*/  BSYNC.RECONVERGENT B2 ;  /* 0x0000000000027941 */ /* 0x000fea0003800200 */
.L_x_54997:
        /* <DEDUP_REMOVED lines=20> */
.L_x_55008:
        /* <DEDUP_REMOVED lines=13> */
.L_x_55010:
[----:B------:R-:W-:Y:S05]  /*90f0*/  BSYNC.RECONVERGENT B4 ;  /* 0x0000000000047941 */ /* 0x000fea0003800200 */
.L_x_55009:
        /* <DEDUP_REMOVED lines=60> */
[----:B------:R-:W-:-:S07]  /*94c0*/  IMAD.MOV.U32 R194, RZ, RZ, RZ ;  /* 0x000000ffffc27224 */ /* 0x000fce00078e00ff */
.L_x_55007:
[----:B------:R-:W-:Y:S05]  /*94d0*/  BSYNC.RECONVERGENT B3 ;  /* 0x0000000000037941 */ /* 0x000fea0003800200 */
.L_x_55006:
        /* <DEDUP_REMOVED lines=10> */
.L_x_55005:
[----:B------:R-:W-:Y:S05]  /*9580*/  BSYNC.RECONVERGENT B2 ;  /* 0x0000000000027941 */ /* 0x000fea0003800200 */
.L_x_55004:
        /* <DEDUP_REMOVED lines=20> */
.L_x_55015:
        /* <DEDUP_REMOVED lines=13> */
.L_x_55017:
[----:B------:R-:W-:Y:S05]  /*97a0*/  BSYNC.RECONVERGENT B4 ;  /* 0x0000000000047941 */ /* 0x000fea0003800200 */
.L_x_55016:
        /* <DEDUP_REMOVED lines=11> */
[----:B------:R-:W-:Y:S02]  /*9860*/  VIADD R197, R193, 0x76cf5d0a ;  /* 0x76cf5d0ac1c57836 */ /* 0x000fe40000000000 */
[----:B------:R-:W-:-:S03]  /*9870*/  IMAD.WIDE.U32 R194, R194, -0x326172a9, RZ ;  /* 0xcd9e8d57c2c27825 */ /* 0x000fc600078e00ff */
        /* <DEDUP_REMOVED lines=32> */
[----:B------:R-:W-:Y:S01]  /*9a80*/  VIADD R197, R193, 0xdb3d7428 ;  /* 0xdb3d7428c1c57836 */ /* 0x000fe20000000000 */
[----:B------:R-:W-:Y:S01]  /*9a90*/  IADD3 R5, PT, PT, R192, -0xe443238, RZ ;  /* 0xf1bbcdc8c0057810 */ /* 0x000fe20007ffe0ff */
[----:B------:R-:W-:-:S04]  /*9aa0*/  IMAD.WIDE.U32 R194, R194, -0x2daee0ad, RZ ;  /* 0xd2511f53c2c27825 */ /* 0x000fc800078e00ff */
[----:B------:R-:W-:Y:S01]  /*9ab0*/  IMAD.WIDE.U32 R22, R22, -0x326172a9, RZ ;  /* 0xcd9e8d5716167825 */ /* 0x000fe200078e00ff */
[----:B------:R-:W-:-:S03]  /*9ac0*/  LOP3.LUT R197, R197, R196, R195, 0x96, !PT ;  /* 0x000000c4c5c57212 */ /* 0x000fc600078e96c3 */
[----:B------:R-:W-:Y:S01]  /*9ad0*/  HFMA2 R195, -RZ, RZ, 0, 0 ;  /* 0x00000000ffc37431 */ /* 0x000fe200000001ff */
        /* <DEDUP_REMOVED lines=10> */
.L_x_55014:
[----:B------:R-:W-:Y:S05]  /*9b80*/  BSYNC.RECONVERGENT B3 ;  /* 0x0000000000037941 */ /* 0x000fea0003800200 */
.L_x_55013:
        /* <DEDUP_REMOVED lines=10> */
.L_x_55012:
[----:B------:R-:W-:Y:S05]  /*9c30*/  BSYNC.RECONVERGENT B2 ;  /* 0x0000000000027941 */ /* 0x000fea0003800200 */
.L_x_55011:
        /* <DEDUP_REMOVED lines=20> */
.L_x_55022:
        /* <DEDUP_REMOVED lines=13> */
.L_x_55024:
[----:B------:R-:W-:Y:S05]  /*9e50*/  BSYNC.RECONVERGENT B4 ;  /* 0x0000000000047941 */ /* 0x000fea0003800200 */
.L_x_55023:
        /* <DEDUP_REMOVED lines=61> */
.L_x_55021:
[----:B------:R-:W-:Y:S05]  /*a230*/  BSYNC.RECONVERGENT B3 ;  /* 0x0000000000037941 */ /* 0x000fea0003800200 */
.L_x_55020:
        /* <DEDUP_REMOVED lines=10> */
.L_x_55019:
[----:B------:R-:W-:Y:S05]  /*a2e0*/  BSYNC.RECONVERGENT B2 ;  /* 0x0000000000027941 */ /* 0x000fea0003800200 */
.L_x_55018:
        /* <DEDUP_REMOVED lines=20> */
.L_x_55029:
        /* <DEDUP_REMOVED lines=13> */
.L_x_55031:
[----:B------:R-:W-:Y:S05]  /*a500*/  BSYNC.RECONVERGENT B4 ;  /* 0x0000000000047941 */ /* 0x000fea0003800200 */
.L_x_55030:
        /* <DEDUP_REMOVED lines=61> */
.L_x_55028:
[----:B------:R-:W-:Y:S05]  /*a8e0*/  BSYNC.RECONVERGENT B3 ;  /* 0x0000000000037941 */ /* 0x000fea0003800200 */
.L_x_55027:
        /* <DEDUP_REMOVED lines=10> */
.L_x_55026:
[----:B------:R-:W-:Y:S05]  /*a990*/  BSYNC.RECONVERGENT B2 ;  /* 0x0000000000027941 */ /* 0x000fea0003800200 */
.L_x_55025:
        /* <DEDUP_REMOVED lines=20> */
.L_x_55036:
        /* <DEDUP_REMOVED lines=13> */
.L_x_55038:
[----:B------:R-:W-:Y:S05]  /*abb0*/  BSYNC.RECONVERGENT B4 ;  /* 0x0000000000047941 */ /* 0x000fea0003800200 */
.L_x_55037:
        /* <DEDUP_REMOVED lines=59> */
[----:B------:R-:W-:-:S07]  /*af70*/  HFMA2 R197, -RZ, RZ, 0, 0 ;  /* 0x00000000ffc57431 */ /* 0x000fce00000001ff */
.L_x_55035:
[----:B------:R-:W-:Y:S05]  /*af80*/  BSYNC.RECONVERGENT B3 ;  /* 0x0000000000037941 */ /* 0x000fea0003800200 */
.L_x_55034:
        /* <DEDUP_REMOVED lines=10> */
.L_x_55033:
[----:B------:R-:W-:Y:S05]  /*b030*/  BSYNC.RECONVERGENT B2 ;  /* 0x0000000000027941 */ /* 0x000fea0003800200 */
.L_x_55032:
        /* <DEDUP_REMOVED lines=19> */
.L_x_55042:
        /* <DEDUP_REMOVED lines=13> */
.L_x_55044:
[----:B------:R-:W-:Y:S05]  /*b240*/  BSYNC.RECONVERGENT B3 ;  /* 0x0000000000037941 */ /* 0x000fea0003800200 */
.L_x_55043:
[----:B------:R-:W-:Y:S01]  /*b250*/  IMAD.WIDE.U32 R194, R189, -0x326172a9, RZ ;  /* 0xcd9e8d57bdc27825 */ /* 0x000fe200078e00ff */
[----:B------:R-:W-:Y:S02]  /*b260*/  LOP3.LUT R200, R17, R23, R193, 0x96, !PT ;  /* 0x0000001711c87212 */ /* 0x000fe400078e96c1 */
[C---:B------:R-:W-:Y:S01]  /*b270*/  IADD3 R23, PT, PT, R192.reuse, -0x61c88647, RZ ;  /* 0x9e3779b9c0177810 */ /* 0x040fe20007ffe0ff */
[----:B------:R-:W-:Y:S01]  /*b280*/  VIADD R197, R192, 0x3c6ef372 ;  /* 0x3c6ef372c0c57836 */ /* 0x000fe20000000000 */
[----:B------:R-:W-:Y:S01]  /*b290*/  LOP3.LUT R198, R19, R195, R192, 0x96, !PT ;  /* 0x000000c313c67212 */ /* 0x000fe200078e96c0 */
[----:B------:R-:W-:Y:S01]  /*b2a0*/  IMAD.WIDE.U32 R200, R200, -0x326172a9, RZ ;  /* 0xcd9e8d57c8c87825 */ /* 0x000fe200078e00ff */
[----:B------:R-:W-:-:S03]  /*b2b0*/  MOV R0, R196 ;  /* 0x000000c400007202 */ /* 0x000fc60000000f00 */
        /* <DEDUP_REMOVED lines=8> */
[----:B------:R-:W-:Y:S02]  /*b340*/  LOP3.LUT R199, R199, R198, R23, 0x96, !PT ;  /* 0x000000c6c7c77212 */ /* 0x000fe400078e9617 */
[----:B------:R-:W-:Y:S02]  /*b350*/  IADD3 R23, PT, PT, R192, -0x255992d5, RZ ;  /* 0xdaa66d2bc0177810 */ /* 0x000fe40007ffe0ff */
        /* <DEDUP_REMOVED lines=11> */
[----:B------:R-:W-:Y:S02]  /*b410*/  IADD3 R23, PT, PT, R192, 0x1715609d, RZ ;  /* 0x1715609dc0177810 */ /* 0x000fe40007ffe0ff */
        /* <DEDUP_REMOVED lines=29> */
[----:B------:R-:W-:Y:S02]  /*b5f0*/  MOV R18, R200 ;  /* 0x000000c800127202 */ /* 0x000fe40000000f00 */
[----:B------:R-:W-:Y:S01]  /*b600*/  LOP3.LUT R23, R195, R194, R199, 0x96, !PT ;  /* 0x000000c2c3177212 */ /* 0x000fe200078e96c7 */
[----:B------:R-:W-:-:S07]  /*b610*/  IMAD.MOV.U32 R194, RZ, RZ, R198 ;  /* 0x000000ffffc27224 */ /* 0x000fce00078e00c6 */
.L_x_55041:
[----:B------:R-:W-:Y:S05]  /*b620*/  BSYNC.RECONVERGENT B2 ;  /* 0x0000000000027941 */ /* 0x000fea0003800200 */
.L_x_55040:
        /* <DEDUP_REMOVED lines=11> */
.L_x_54989:
        /* <DEDUP_REMOVED lines=21> */
.L_x_55049:
        /* <DEDUP_REMOVED lines=13> */
.L_x_55051:
[----:B------:R-:W-:Y:S05]  /*b900*/  BSYNC.RECONVERGENT B4 ;  /* 0x0000000000047941 */ /* 0x000fea0003800200 */
.L_x_55050:
        /* <DEDUP_REMOVED lines=56> */
[----:B------:R-:W-:-:S03]  /*bc90*/  MOV R18, R114 ;  /* 0x0000007200127202 */ /* 0x000fc60000000f00 */
[----:B------:R-:W-:Y:S01]  /*bca0*/  HFMA2 R114, -RZ, RZ, 0, 0 ;  /* 0x00000000ff727431 */ /* 0x000fe200000001ff */
[----:B------:R-:W-:Y:S02]  /*bcb0*/  LOP3.LUT R22, R23, R22, R115, 0x96, !PT ;  /* 0x0000001617167212 */ /* 0x000fe400078e9673 */
[----:B------:R-:W-:-:S07]  /*bcc0*/  LOP3.LUT R23, R113, R112, R195, 0x96, !PT ;  /* 0x0000007071177212 */ /* 0x000fce00078e96c3 */
.L_x_55048:
[----:B------:R-:W-:Y:S05]  /*bcd0*/  BSYNC.RECONVERGENT B3 ;  /* 0x0000000000037941 */ /* 0x000fea0003800200 */
.L_x_55047:
        /* <DEDUP_REMOVED lines=9> */
.L_x_55046:
[----:B------:R-:W-:Y:S05]  /*bd70*/  BSYNC.RECONVERGENT B2 ;  /* 0x0000000000027941 */ /* 0x000fea0003800200 */
.L_x_55045:
        /* <DEDUP_REMOVED lines=17> */
.L_x_55056:
        /* <DEDUP_REMOVED lines=13> */
.L_x_55058:
[----:B------:R-:W-:Y:S05]  /*bf60*/  BSYNC.RECONVERGENT B4 ;  /* 0x0000000000047941 */ /* 0x000fea0003800200 */
.L_x_55057:
        /* <DEDUP_REMOVED lines=58> */
[----:B------:R-:W-:Y:S02]  /*c310*/  LOP3.LUT R23, R7, R114, R117, 0x96, !PT ;  /* 0x0000007207177212 */ /* 0x000fe400078e9675 */
[----:B------:R-:W-:Y:S01]  /*c320*/  MOV R7, R194 ;  /* 0x000000c200077202 */ /* 0x000fe20000000f00 */
[----:B------:R-:W-:-:S07]  /*c330*/  IMAD.MOV.U32 R194, RZ, RZ, R116 ;  /* 0x000000ffffc27224 */ /* 0x000fce00078e0074 */
.L_x_55055:
[----:B------:R-:W-:Y:S05]  /*c340*/  BSYNC.RECONVERGENT B3 ;  /* 0x0000000000037941 */ /* 0x000fea0003800200 */
.L_x_55054:
        /* <DEDUP_REMOVED lines=9> */
.L_x_55053:
[----:B------:R-:W-:Y:S05]  /*c3e0*/  BSYNC.RECONVERGENT B2 ;  /* 0x0000000000027941 */ /* 0x000fea0003800200 */
.L_x_55052:
        /* <DEDUP_REMOVED lines=17> */
.L_x_55063:
        /* <DEDUP_REMOVED lines=13> */
.L_x_55065:
[----:B------:R-:W-:Y:S05]  /*c5d0*/  BSYNC.RECONVERGENT B4 ;  /* 0x0000000000047941 */ /* 0x000fea0003800200 */
.L_x_55064:
[----:B------:R-:W-:Y:S01]  /*c5e0*/  IMAD.WIDE.U32 R114, R189, -0x326172a9, RZ ;  /* 0xcd9e8d57bd727825 */ /* 0x000fe200078e00ff */
[----:B------:R-:W-:-:S03]  /*c5f0*/  LOP3.LUT R118, R17, R23, R193, 0x96, !PT ;  /* 0x0000001711767212 */ /* 0x000fc600078e96c1 */
[----:B------:R-:W-:Y:S01]  /*c600*/  HFMA2 R20, -RZ, RZ, 0, 0 ;  /* 0x00000000ff147431 */ /* 0x000fe200000001ff */
        /* <DEDUP_REMOVED lines=57> */
[----:B------:R-:W-:-:S07]  /*c9a0*/  IMAD.MOV.U32 R194, RZ, RZ, R116 ;  /* 0x000000ffffc27224 */ /* 0x000fce00078e0074 */
.L_x_55062:
[----:B------:R-:W-:Y:S05]  /*c9b0*/  BSYNC.RECONVERGENT B3 ;  /* 0x0000000000037941 */ /* 0x000fea0003800200 */
.L_x_55061:
        /* <DEDUP_REMOVED lines=9> */
.L_x_55060:
[----:B------:R-:W-:Y:S05]  /*ca50*/  BSYNC.RECONVERGENT B2 ;  /* 0x0000000000027941 */ /* 0x000fea0003800200 */
.L_x_55059:
        /* <DEDUP_REMOVED lines=17> */
.L_x_55070:
        /* <DEDUP_REMOVED lines=13> */
.L_x_55072:
[----:B------:R-:W-:Y:S05]  /*cc40*/  BSYNC.RECONVERGENT B4 ;  /* 0x0000000000047941 */ /* 0x000fea0003800200 */
.L_x_55071:
[----:B------:R-:W-:Y:S01]  /*cc50*/  IMAD.WIDE.U32 R116, R189, -0x326172a9, RZ ;  /* 0xcd9e8d57bd747825 */ /* 0x000fe200078e00ff */
[----:B0-----:R-:W-:-:S03]  /*cc60*/  LOP3.LUT R196, R17, R23, R193, 0x96, !PT ;  /* 0x0000001711c47212 */ /* 0x001fc600078e96c1 */
        /* <DEDUP_REMOVED lines=59> */
.L_x_55069:
[----:B------:R-:W-:Y:S05]  /*d020*/  BSYNC.RECONVERGENT B3 ;  /* 0x0000000000037941 */ /* 0x000fea0003800200 */
.L_x_55068:
        /* <DEDUP_REMOVED lines=9> */
.L_x_55067:
[----:B------:R-:W-:Y:S05]  /*d0c0*/  BSYNC.RECONVERGENT B2 ;  /* 0x0000000000027941 */ /* 0x000fea0003800200 */
.L_x_55066:
        /* <DEDUP_REMOVED lines=17> */
.L_x_55077:
        /* <DEDUP_REMOVED lines=13> */
.L_x_55079:
[----:B------:R-:W-:Y:S05]  /*d2b0*/  BSYNC.RECONVERGENT B4 ;  /* 0x0000000000047941 */ /* 0x000fea0003800200 */
.L_x_55078:
[----:B------:R-:W-:Y:S01]  /*d2c0*/  IMAD.WIDE.U32 R116, R189, -0x326172a9, RZ ;  /* 0xcd9e8d57bd747825 */ /* 0x000fe200078e00ff */
[----:B0-----:R-:W-:-:S03]  /*d2d0*/  LOP3.LUT R196, R17, R23, R193, 0x96, !PT ;  /* 0x0000001711c47212 */ /* 0x001fc600078e96c1 */
        /* <DEDUP_REMOVED lines=59> */
.L_x_55076:
[----:B------:R-:W-:Y:S05]  /*d690*/  BSYNC.RECONVERGENT B3 ;  /* 0x0000000000037941 */ /* 0x000fea0003800200 */
.L_x_55075:
        /* <DEDUP_REMOVED lines=9> */
.L_x_55074:
[----:B------:R-:W-:Y:S05]  /*d730*/  BSYNC.RECONVERGENT B2 ;  /* 0x0000000000027941 */ /* 0x000fea0003800200 */
.L_x_55073:
        /* <DEDUP_REMOVED lines=17> */
.L_x_55084:
        /* <DEDUP_REMOVED lines=13> */
.L_x_55086:
[----:B------:R-:W-:Y:S05]  /*d920*/  BSYNC.RECONVERGENT B4 ;  /* 0x0000000000047941 */ /* 0x000fea0003800200 */
.L_x_55085:
[----:B------:R-:W-:Y:S01]  /*d930*/  IMAD.WIDE.U32 R118, R189, -0x326172a9, RZ ;  /* 0xcd9e8d57bd767825 */ /* 0x000fe200078e00ff */
[----:B------:R-:W-:-:S03]  /*d940*/  LOP3.LUT R198, R17, R23, R193, 0x96, !PT ;  /* 0x0000001711c67212 */ /* 0x000fc600078e96c1 */
[----:B------:R-:W-:Y:S01]  /*d950*/  HFMA2 R16, -RZ, RZ, 0, 0 ;  /* 0x00000000ff107431 */ /* 0x000fe200000001ff */
[----:B------:R-:W-:Y:S01]  /*d960*/  IADD3 R23, PT, PT, R193, -0x4498517b, RZ ;  /* 0xbb67ae85c1177810 */ /* 0x000fe20007ffe0ff */
[----:B------:R-:W-:Y:S01]  /*d970*/  VIADD R3, R192, 0x9e3779b9 ;  /* 0x9e3779b9c0037836 */ /* 0x000fe20000000000 */
[----:B0-----:R-:W-:Y:S01]  /*d980*/  LOP3.LUT R196, R19, R119, R192, 0x96, !PT ;  /* 0x0000007713c47212 */ /* 0x001fe200078e96c0 */
        /* <DEDUP_REMOVED lines=55> */
.L_x_55083:
[----:B------:R-:W-:Y:S05]  /*dd00*/  BSYNC.RECONVERGENT B3 ;  /* 0x0000000000037941 */ /* 0x000fea0003800200 */
.L_x_55082:
        /* <DEDUP_REMOVED lines=9> */
.L_x_55081:
[----:B------:R-:W-:Y:S05]  /*dda0*/  BSYNC.RECONVERGENT B2 ;  /* 0x0000000000027941 */ /* 0x000fea0003800200 */
.L_x_55080:
        /* <DEDUP_REMOVED lines=17> */
.L_x_55091:
        /* <DEDUP_REMOVED lines=13> */
.L_x_55093:
[----:B------:R-:W-:Y:S05]  /*df90*/  BSYNC.RECONVERGENT B4 ;  /* 0x0000000000047941 */ /* 0x000fea0003800200 */
.L_x_55092:
[----:B------:R-:W-:Y:S01]  /*dfa0*/  IMAD.WIDE.U32 R118, R189, -0x326172a9, RZ ;  /* 0xcd9e8d57bd767825 */ /* 0x000fe200078e00ff */
[----:B------:R-:W-:Y:S02]  /*dfb0*/  LOP3.LUT R198, R17, R23, R193, 0x96, !PT ;  /* 0x0000001711c67212 */ /* 0x000fe400078e96c1 */
[C---:B------:R-:W-:Y:S01]  /*dfc0*/  IADD3 R195, PT, PT, R192.reuse, 0x3c6ef372, RZ ;  /* 0x3c6ef372c0c37810 */ /* 0x040fe20007ffe0ff */
[----:B------:R-:W-:Y:S01]  /*dfd0*/  VIADD R23, R192, 0x9e3779b9 ;  /* 0x9e3779b9c0177836 */ /* 0x000fe20000000000 */
[----:B0-----:R-:W-:Y:S01]  /*dfe0*/  LOP3.LUT R196, R19, R119, R192, 0x96, !PT ;  /* 0x0000007713c47212 */ /* 0x001fe200078e96c0 */
[----:B------:R-:W-:Y:S01]  /*dff0*/  IMAD.WIDE.U32 R198, R198, -0x326172a9, RZ ;  /* 0xcd9e8d57c6c67825 */ /* 0x000fe200078e00ff */
[----:B------:R-:W-:Y:S02]  /*e000*/  IADD3 R119, PT, PT, R193, -0x4498517b, RZ ;  /* 0xbb67ae85c1777810 */ /* 0x000fe40007ffe0ff */
[----:B------:R-:W-:Y:S01]  /*e010*/  MOV R2, R194 ;  /* 0x000000c200027202 */ /* 0x000fe20000000f00 */
[----:B------:R-:W-:Y:S01]  /*e020*/  IMAD.WIDE.U32 R196, R196, -0x2daee0ad, RZ ;  /* 0xd2511f53c4c47825 */ /* 0x000fe200078e00ff */
[----:B------:R-:W-:-:S04]  /*e030*/  LOP3.LUT R23, R23, R118, R199, 0x96, !PT ;  /* 0x0000007617177212 */ /* 0x000fc800078e96c7 */
        /* <DEDUP_REMOVED lines=45> */
[----:B------:R-:W-:-:S04]  /*e310*/  IMAD.WIDE.U32 R196, R195, -0x2daee0ad, RZ ;  /* 0xd2511f53c3c47825 */ /* 0x000fc800078e00ff */
[----:B------:R-:W-:Y:S01]  /*e320*/  HFMA2 R195, -RZ, RZ, 0, 0 ;  /* 0x00000000ffc37431 */ /* 0x000fe200000001ff */
[----:B------:R-:W-:Y:S01]  /*e330*/  LOP3.LUT R22, R23, R22, R199, 0x96, !PT ;  /* 0x0000001617167212 */ /* 0x000fe200078e96c7 */
[----:B------:R-:W-:Y:S01]  /*e340*/  IMAD.MOV.U32 R18, RZ, RZ, R198 ;  /* 0x000000ffff127224 */ /* 0x000fe200078e00c6 */
[----:B------:R-:W-:Y:S01]  /*e350*/  LOP3.LUT R23, R119, R118, R197, 0x96, !PT ;  /* 0x0000007677177212 */ /* 0x000fe200078e96c5 */
[----:B------:R-:W-:-:S07]  /*e360*/  IMAD.MOV.U32 R194, RZ, RZ, R196 ;  /* 0x000000ffffc27224 */ /* 0x000fce00078e00c4 */
.L_x_55090:
[----:B------:R-:W-:Y:S05]  /*e370*/  BSYNC.RECONVERGENT B3 ;  /* 0x0000000000037941 */ /* 0x000fea0003800200 */
.L_x_55089:
        /* <DEDUP_REMOVED lines=9> */
.L_x_55088:
[----:B------:R-:W-:Y:S05]  /*e410*/  BSYNC.RECONVERGENT B2 ;  /* 0x0000000000027941 */ /* 0x000fea0003800200 */
.L_x_55087:
        /* <DEDUP_REMOVED lines=16> */
.L_x_55096:
        /* <DEDUP_REMOVED lines=13> */
.L_x_55098:
[----:B------:R-:W-:Y:S05]  /*e5f0*/  BSYNC.RECONVERGENT B3 ;  /* 0x0000000000037941 */ /* 0x000fea0003800200 */
.L_x_55097:
[----:B0-----:R-:W-:Y:S01]  /*e600*/  IMAD.WIDE.U32 R196, R189, -0x326172a9, RZ ;  /* 0xcd9e8d57bdc47825 */ /* 0x001fe200078e00ff */
[----:B------:R-:W-:-:S03]  /*e610*/  LOP3.LUT R200, R17, R23, R193, 0x96, !PT ;  /* 0x0000001711c87212 */ /* 0x000fc600078e96c1 */
[----:B------:R-:W-:Y:S01]  /*e620*/  HFMA2 R20, -RZ, RZ, 0, 0 ;  /* 0x00000000ff147431 */ /* 0x000fe200000001ff */
        /* <DEDUP_REMOVED lines=58> */
.L_x_55095:
[----:B------:R-:W-:Y:S05]  /*e9d0*/  BSYNC.RECONVERGENT B2 ;  /* 0x0000000000027941 */ /* 0x000fea0003800200 */
.L_x_55094:
        /* <DEDUP_REMOVED lines=9> */
.L_x_55039:
[----:B------:R-:W-:Y:S05]  /*ea70*/  BSYNC.RECONVERGENT B1 ;  /* 0x0000000000017941 */ /* 0x000fea0003800200 */
.L_x_54988:
[----:B0-----:R-:W0:Y:S01]  /*ea80*/  LDC.64 R196, c[0x0][0x3a8] ;  /* 0x0000ea00ffc47b82 */ /* 0x001e220000000a00 */
[----:B------:R-:W-:Y:S01]  /*ea90*/  BSSY.RECONVERGENT B1, `(.L_x_55099) ;  /* 0x000001a000017945 */ /* 0x000fe20003800200 */
[----:B------:R-:W-:Y:S01]  /*eaa0*/  MOV R16, R194 ;  /* 0x000000c200107202 */ /* 0x000fe20000000f00 */
[----:B0-----:R-:W-:-:S05]  /*eab0*/  IMAD.WIDE.U32 R196, R9, 0x20, R196 ;  /* 0x0000002009c47825 */ /* 0x001fca00078e00c4 */
[----:B-----5:R0:W-:Y:S04]  /*eac0*/  STG.E.128 desc[UR6][R196.64], R112 ;  /* 0x00000070c4007986 */ /* 0x0201e8000c101d06 */
        /* <DEDUP_REMOVED lines=22> */
.L_x_55100:
[----:B------:R-:W-:Y:S05]  /*ec30*/  BSYNC.RECONVERGENT B1 ;  /* 0x0000000000017941 */ /* 0x000fea0003800200 */
.L_x_55099:
[----:B------:R-:W-:Y:S01]  /*ec40*/  IADD3 R9, PT, PT, R9, 0x20, RZ ;  /* 0x0000002009097810 */ /* 0x000fe20007ffe0ff */
[----:B------:R-:W-:-:S07]  /*ec50*/  VIADD R11, R11, 0x20 ;  /* 0x000000200b0b7836 */ /* 0x000fce0000000000 */
.L_x_54985:
[----:B------:R-:W-:Y:S05]  /*ec60*/  BSYNC.RECONVERGENT B0 ;  /* 0x0000000000007941 */ /* 0x000fea0003800200 */
.L_x_54984:
        /* <DEDUP_REMOVED lines=10> */
.L_x_55104:
[----:B------:R-:W-:Y:S05]  /*ed10*/  BSYNC.RECONVERGENT B1 ;  /* 0x0000000000017941 */ /* 0x000fea0003800200 */
.L_x_55103:
        /* <DEDUP_REMOVED lines=29> */
.L_x_55111:
        /* <DEDUP_REMOVED lines=13> */
.L_x_55113:
[----:B------:R-:W-:Y:S05]  /*efc0*/  BSYNC.RECONVERGENT B4 ;  /* 0x0000000000047941 */ /* 0x000fea0003800200 */
.L_x_55112:
        /* <DEDUP_REMOVED lines=61> */
.L_x_55110:
[----:B------:R-:W-:Y:S05]  /*f3a0*/  BSYNC.RECONVERGENT B3 ;  /* 0x0000000000037941 */ /* 0x000fea0003800200 */
.L_x_55109:
        /* <DEDUP_REMOVED lines=10> */
.L_x_55108:
[----:B------:R-:W-:Y:S05]  /*f450*/  BSYNC.RECONVERGENT B2 ;  /* 0x0000000000027941 */ /* 0x000fea0003800200 */
.L_x_55107:
        /* <DEDUP_REMOVED lines=20> */
.L_x_55118:
        /* <DEDUP_REMOVED lines=13> */
.L_x_55120:
[----:B------:R-:W-:Y:S05]  /*f670*/  BSYNC.RECONVERGENT B4 ;  /* 0x0000000000047941 */ /* 0x000fea0003800200 */
.L_x_55119:
        /* <DEDUP_REMOVED lines=61> */
.L_x_55117:
[----:B------:R-:W-:Y:S05]  /*fa50*/  BSYNC.RECONVERGENT B3 ;  /* 0x0000000000037941 */ /* 0x000fea0003800200 */
.L_x_55116:
        /* <DEDUP_REMOVED lines=10> */
.L_x_55115:
[----:B------:R-:W-:Y:S05]  /*fb00*/  BSYNC.RECONVERGENT B2 ;  /* 0x0000000000027941 */ /* 0x000fea0003800200 */
.L_x_55114:
        /* <DEDUP_REMOVED lines=20> */
.L_x_55125:
        /* <DEDUP_REMOVED lines=13> */
.L_x_55127:
[----:B------:R-:W-:Y:S05]  /*fd20*/  BSYNC.RECONVERGENT B4 ;  /* 0x0000000000047941 */ /* 0x000fea0003800200 */
.L_x_55126:
        /* <DEDUP_REMOVED lines=61> */
.L_x_55124:
[----:B------:R-:W-:Y:S05]  /*10100*/  BSYNC.RECONVERGENT B3 ;  /* 0x0000000000037941 */ /* 0x000fea0003800200 */
.L_x_55123:
        /* <DEDUP_REMOVED lines=10> */
.L_x_55122:
[----:B------:R-:W-:Y:S05]  /*101b0*/  BSYNC.RECONVERGENT B2 ;  /* 0x0000000000027941 */ /* 0x000fea0003800200 */
.L_x_55121:
        /* <DEDUP_REMOVED lines=20> */
.L_x_55132:
        /* <DEDUP_REMOVED lines=13> */
.L_x_55134:
[----:B------:R-:W-:Y:S05]  /*103d0*/  BSYNC.RECONVERGENT B4 ;  /* 0x0000000000047941 */ /* 0x000fea0003800200 */
.L_x_55133:
        /* <DEDUP_REMOVED lines=61> */
.L_x_55131:
[----:B------:R-:W-:Y:S05]  /*107b0*/  BSYNC.RECONVERGENT B3 ;  /* 0x0000000000037941 */ /* 0x000fea0003800200 */
.L_x_55130:
        /* <DEDUP_REMOVED lines=10> */
.L_x_55129:
[----:B------:R-:W-:Y:S05]  /*10860*/  BSYNC.RECONVERGENT B2 ;  /* 0x0000000000027941 */ /* 0x000fea0003800200 */
.L_x_55128:
        /* <DEDUP_REMOVED lines=20> */
.L_x_55139:
        /* <DEDUP_REMOVED lines=13> */
.L_x_55141:
[----:B------:R-:W-:Y:S05]  /*10a80*/  BSYNC.RECONVERGENT B4 ;  /* 0x0000000000047941 */ /* 0x000fea0003800200 */
.L_x_55140:
        /* <DEDUP_REMOVED lines=61> */
.L_x_55138:
[----:B------:R-:W-:Y:S05]  /*10e60*/  BSYNC.RECONVERGENT B3 ;  /* 0x0000000000037941 */ /* 0x000fea0003800200 */
.L_x_55137:
        /* <DEDUP_REMOVED lines=10> */
.L_x_55136:
[----:B------:R-:W-:Y:S05]  /*10f10*/  BSYNC.RECONVERGENT B2 ;  /* 0x0000000000027941 */ /* 0x000fea0003800200 */
.L_x_55135:
        /* <DEDUP_REMOVED lines=20> */
.L_x_55146:
        /* <DEDUP_REMOVED lines=13> */
.L_x_55148:
[----:B------:R-:W-:Y:S05]  /*11130*/  BSYNC.RECONVERGENT B4 ;  /* 0x0000000000047941 */ /* 0x000fea0003800200 */
.L_x_55147:
        /* <DEDUP_REMOVED lines=61> */
.L_x_55145:
[----:B------:R-:W-:Y:S05]  /*11510*/  BSYNC.RECONVERGENT B3 ;  /* 0x0000000000037941 */ /* 0x000fea0003800200 */
.L_x_55144:
        /* <DEDUP_REMOVED lines=10> */
.L_x_55143:
[----:B------:R-:W-:Y:S05]  /*115c0*/  BSYNC.RECONVERGENT B2 ;  /* 0x0000000000027941 */ /* 0x000fea0003800200 */
.L_x_55142:
        /* <DEDUP_REMOVED lines=20> */
.L_x_55153:
        /* <DEDUP_REMOVED lines=13> */
.L_x_55155:
[----:B------:R-:W-:Y:S05]  /*117e0*/  BSYNC.RECONVERGENT B4 ;  /* 0x0000000000047941 */ /* 0x000fea0003800200 */
.L_x_55154:
        /* <DEDUP_REMOVED lines=60> */
.L_x_55152:
[----:B------:R-:W-:Y:S05]  /*11bb0*/  BSYNC.RECONVERGENT B3 ;  /* 0x0000000000037941 */ /* 0x000fea0003800200 */
.L_x_55151:
        /* <DEDUP_REMOVED lines=10> */
.L_x_55150:
[----:B------:R-:W-:Y:S05]  /*11c60*/  BSYNC.RECONVERGENT B2 ;  /* 0x0000000000027941 */ /* 0x000fea0003800200 */
.L_x_55149:
        /* <DEDUP_REMOVED lines=19> */
.L_x_55159:
        /* <DEDUP_REMOVED lines=13> */
.L_x_55161:
[----:B------:R-:W-:Y:S05]  /*11e70*/  BSYNC.RECONVERGENT B3 ;  /* 0x0000000000037941 */ /* 0x000fea0003800200 */
.L_x_55160:
        /* <DEDUP_REMOVED lines=61> */
.L_x_55158:
[----:B------:R-:W-:Y:S05]  /*12250*/  BSYNC.RECONVERGENT B2 ;  /* 0x0000000000027941 */ /* 0x000fea0003800200 */
.L_x_55157:
        /* <DEDUP_REMOVED lines=11> */
.L_x_55106:
        /* <DEDUP_REMOVED lines=21> */
.L_x_55166:
        /* <DEDUP_REMOVED lines=13> */
.L_x_55168:
[----:B------:R-:W-:Y:S05]  /*12530*/  BSYNC.RECONVERGENT B4 ;  /* 0x0000000000047941 */ /* 0x000fea0003800200 */
.L_x_55167:
        /* <DEDUP_REMOVED lines=60> */
.L_x_55165:
[----:B------:R-:W-:Y:S05]  /*12900*/  BSYNC.RECONVERGENT B3 ;  /* 0x0000000000037941 */ /* 0x000fea0003800200 */
.L_x_55164:
        /* <DEDUP_REMOVED lines=9> */
.L_x_55163:
[----:B------:R-:W-:Y:S05]  /*129a0*/  BSYNC.RECONVERGENT B2 ;  /* 0x0000000000027941 */ /* 0x000fea0003800200 */
.L_x_55162:
        /* <DEDUP_REMOVED lines=17> */
.L_x_55173:
        /* <DEDUP_REMOVED lines=13> */
.L_x_55175:
[----:B------:R-:W-:Y:S05]  /*12b90*/  BSYNC.RECONVERGENT B4 ;  /* 0x0000000000047941 */ /* 0x000fea0003800200 */
.L_x_55174:
        /* <DEDUP_REMOVED lines=61> */
.L_x_55172:
[----:B------:R-:W-:Y:S05]  /*12f70*/  BSYNC.RECONVERGENT B3 ;  /* 0x0000000000037941 */ /* 0x000fea0003800200 */
.L_x_55171:
        /* <DEDUP_REMOVED lines=9> */
.L_x_55170:
[----:B------:R-:W-:Y:S05]  /*13010*/  BSYNC.RECONVERGENT B2 ;  /* 0x0000000000027941 */ /* 0x000fea0003800200 */
.L_x_55169:
        /* <DEDUP_REMOVED lines=17> */
.L_x_55180:
        /* <DEDUP_REMOVED lines=13> */
.L_x_55182:
[----:B------:R-:W-:Y:S05]  /*13200*/  BSYNC.RECONVERGENT B4 ;  /* 0x0000000000047941 */ /* 0x000fea0003800200 */
.L_x_55181:
        /* <DEDUP_REMOVED lines=61> */
.L_x_55179:
[----:B------:R-:W-:Y:S05]  /*135e0*/  BSYNC.RECONVERGENT B3 ;  /* 0x0000000000037941 */ /* 0x000fea0003800200 */
.L_x_55178:
        /* <DEDUP_REMOVED lines=9> */
.L_x_55177:
[----:B------:R-:W-:Y:S05]  /*13680*/  BSYNC.RECONVERGENT B2 ;  /* 0x0000000000027941 */ /* 0x000fea0003800200 */
.L_x_55176:
        /* <DEDUP_REMOVED lines=17> */
.L_x_55187:
        /* <DEDUP_REMOVED lines=13> */
.L_x_55189:
[----:B------:R-:W-:Y:S05]  /*13870*/  BSYNC.RECONVERGENT B4 ;  /* 0x0000000000047941 */ /* 0x000fea0003800200 */
.L_x_55188:
        /* <DEDUP_REMOVED lines=61> */
.L_x_55186:
[----:B------:R-:W-:Y:S05]  /*13c50*/  BSYNC.RECONVERGENT B3 ;  /* 0x0000000000037941 */ /* 0x000fea0003800200 */
.L_x_55185:
        /* <DEDUP_REMOVED lines=9> */
.L_x_55184:
[----:B------:R-:W-:Y:S05]  /*13cf0*/  BSYNC.RECONVERGENT B2 ;  /* 0x0000000000027941 */ /* 0x000fea0003800200 */
.L_x_55183:
        /* <DEDUP_REMOVED lines=17> */
.L_x_55194:
        /* <DEDUP_REMOVED lines=13> */
.L_x_55196:
[----:B------:R-:W-:Y:S05]  /*13ee0*/  BSYNC.RECONVERGENT B4 ;  /* 0x0000000000047941 */ /* 0x000fea0003800200 */
.L_x_55195:
        /* <DEDUP_REMOVED lines=61> */
.L_x_55193:
[----:B------:R-:W-:Y:S05]  /*142c0*/  BSYNC.RECONVERGENT B3 ;  /* 0x0000000000037941 */ /* 0x000fea0003800200 */
.L_x_55192:
        /* <DEDUP_REMOVED lines=9> */
.L_x_55191:
[----:B------:R-:W-:Y:S05]  /*14360*/  BSYNC.RECONVERGENT B2 ;  /* 0x0000000000027941 */ /* 0x000fea0003800200 */
.L_x_55190:
        /* <DEDUP_REMOVED lines=17> */
.L_x_55201:
        /* <DEDUP_REMOVED lines=13> */
.L_x_55203:
[----:B------:R-:W-:Y:S05]  /*14550*/  BSYNC.RECONVERGENT B4 ;  /* 0x0000000000047941 */ /* 0x000fea0003800200 */
.L_x_55202:
        /* <DEDUP_REMOVED lines=61> */
.L_x_55200:
[----:B------:R-:W-:Y:S05]  /*14930*/  BSYNC.RECONVERGENT B3 ;  /* 0x0000000000037941 */ /* 0x000fea0003800200 */
.L_x_55199:
        /* <DEDUP_REMOVED lines=9> */
.L_x_55198:
[----:B------:R-:W-:Y:S05]  /*149d0*/  BSYNC.RECONVERGENT B2 ;  /* 0x0000000000027941 */ /* 0x000fea0003800200 */
.L_x_55197:
        /* <DEDUP_REMOVED lines=17> */
.L_x_55208:
        /* <DEDUP_REMOVED lines=13> */
.L_x_55210:
[----:B------:R-:W-:Y:S05]  /*14bc0*/  BSYNC.RECONVERGENT B4 ;  /* 0x0000000000047941 */ /* 0x000fea0003800200 */
.L_x_55209:
        /* <DEDUP_REMOVED lines=61> */
.L_x_55207:
[----:B------:R-:W-:Y:S05]  /*14fa0*/  BSYNC.RECONVERGENT B3 ;  /* 0x0000000000037941 */ /* 0x000fea0003800200 */
.L_x_55206:
        /* <DEDUP_REMOVED lines=9> */
.L_x_55205:
[----:B------:R-:W-:Y:S05]  /*15040*/  BSYNC.RECONVERGENT B2 ;  /* 0x0000000000027941 */ /* 0x000fea0003800200 */
.L_x_55204:
        /* <DEDUP_REMOVED lines=16> */
.L_x_55213:
        /* <DEDUP_REMOVED lines=13> */
.L_x_55215:
[----:B------:R-:W-:Y:S05]  /*15220*/  BSYNC.RECONVERGENT B3 ;  /* 0x0000000000037941 */ /* 0x000fea0003800200 */
.L_x_55214:
        /* <DEDUP_REMOVED lines=61> */
.L_x_55212:
[----:B------:R-:W-:Y:S05]  /*15600*/  BSYNC.RECONVERGENT B2 ;  /* 0x0000000000027941 */ /* 0x000fea0003800200 */
.L_x_55211:
        /* <DEDUP_REMOVED lines=9> */
.L_x_55156:
[----:B------:R-:W-:Y:S05]  /*156a0*/  BSYNC.RECONVERGENT B1 ;  /* 0x0000000000017941 */ /* 0x000fea0003800200 */
.L_x_55105:
        /* <DEDUP_REMOVED lines=27> */
.L_x_55217:
[----:B------:R-:W-:Y:S05]  /*15860*/  BSYNC.RECONVERGENT B1 ;  /* 0x0000000000017941 */ /* 0x000fea0003800200 */
.L_x_55216:
[----:B------:R-:W-:Y:S01]  /*15870*/  IADD3 R9, PT, PT, R9, 0x20, RZ ;  /* 0x0000002009097810 */ /* 0x000fe20007ffe0ff */
[----:B------:R-:W-:-:S07]  /*15880*/  VIADD R11, R11, 0x20 ;  /* 0x000000200b0b7836 */ /* 0x000fce0000000000 */
.L_x_55102:
[----:B------:R-:W-:Y:S05]  /*15890*/  BSYNC.RECONVERGENT B0 ;  /* 0x0000000000007941 */ /* 0x000fea0003800200 */
.L_x_55101:
        /* <DEDUP_REMOVED lines=10> */
.L_x_55221:
[----:B------:R-:W-:Y:S05]  /*15940*/  BSYNC.RECONVERGENT B1 ;  /* 0x0000000000017941 */ /* 0x000fea0003800200 */
.L_x_55220:
        /* <DEDUP_REMOVED lines=29> */
.L_x_55228:
        /* <DEDUP_REMOVED lines=13> */
.L_x_55230:
[----:B------:R-:W-:Y:S05]  /*15bf0*/  BSYNC.RECONVERGENT B4 ;  /* 0x0000000000047941 */ /* 0x000fea0003800200 */
.L_x_55229:
        /* <DEDUP_REMOVED lines=61> */
.L_x_55227:
[----:B------:R-:W-:Y:S05]  /*15fd0*/  BSYNC.RECONVERGENT B3 ;  /* 0x0000000000037941 */ /* 0x000fea0003800200 */
.L_x_55226:
        /* <DEDUP_REMOVED lines=10> */
.L_x_55225:
[----:B------:R-:W-:Y:S05]  /*16080*/  BSYNC.RECONVERGENT B2 ;  /* 0x0000000000027941 */ /* 0x000fea0003800200 */
.L_x_55224:
        /* <DEDUP_REMOVED lines=20> */
.L_x_55235:
        /* <DEDUP_REMOVED lines=13> */
.L_x_55237:
[----:B------:R-:W-:Y:S05]  /*162a0*/  BSYNC.RECONVERGENT B4 ;  /* 0x0000000000047941 */ /* 0x000fea0003800200 */
.L_x_55236:
        /* <DEDUP_REMOVED lines=61> */
.L_x_55234:
[----:B------:R-:W-:Y:S05]  /*16680*/  BSYNC.RECONVERGENT B3 ;  /* 0x0000000000037941 */ /* 0x000fea0003800200 */
.L_x_55233:
        /* <DEDUP_REMOVED lines=10> */
.L_x_55232:
[----:B------:R-:W-:Y:S05]  /*16730*/  BSYNC.RECONVERGENT B2 ;  /* 0x0000000000027941 */ /* 0x000fea0003800200 */
.L_x_55231:
        /* <DEDUP_REMOVED lines=20> */
.L_x_55242:
        /* <DEDUP_REMOVED lines=13> */
.L_x_55244:
[----:B------:R-:W-:Y:S05]  /*16950*/  BSYNC.RECONVERGENT B4 ;  /* 0x0000000000047941 */ /* 0x000fea0003800200 */
.L_x_55243:
        /* <DEDUP_REMOVED lines=61> */
.L_x_55241:
[----:B------:R-:W-:Y:S05]  /*16d30*/  BSYNC.RECONVERGENT B3 ;  /* 0x0000000000037941 */ /* 0x000fea0003800200 */
.L_x_55240:
        /* <DEDUP_REMOVED lines=10> */
.L_x_55239:
[----:B------:R-:W-:Y:S05]  /*16de0*/  BSYNC.RECONVERGENT B2 ;  /* 0x0000000000027941 */ /* 0x000fea0003800200 */
.L_x_55238:
        /* <DEDUP_REMOVED lines=20> */
.L_x_55249:
        /* <DEDUP_REMOVED lines=13> */
.L_x_55251:
[----:B------:R-:W-:Y:S05]  /*17000*/  BSYNC.RECONVERGENT B4 ;  /* 0x0000000000047941 */ /* 0x000fea0003800200 */
.L_x_55250:
        /* <DEDUP_REMOVED lines=61> */
.L_x_55248:
[----:B------:R-:W-:Y:S05]  /*173e0*/  BSYNC.RECONVERGENT B3 ;  /* 0x0000000000037941 */ /* 0x000fea0003800200 */
.L_x_55247:
        /* <DEDUP_REMOVED lines=10> */
.L_x_55246:
[----:B------:R-:W-:Y:S05]  /*17490*/  BSYNC.RECONVERGENT B2 ;  /* 0x0000000000027941 */ /* 0x000fea0003800200 */
.L_x_55245:
        /* <DEDUP_REMOVED lines=20> */
.L_x_55256:
        /* <DEDUP_REMOVED lines=13> */
.L_x_55258:
[----:B------:R-:W-:Y:S05]  /*176b0*/  BSYNC.RECONVERGENT B4 ;  /* 0x0000000000047941 */ /* 0x000fea0003800200 */
.L_x_55257:
        /* <DEDUP_REMOVED lines=61> */
.L_x_55255:
[----:B------:R-:W-:Y:S05]  /*17a90*/  BSYNC.RECONVERGENT B3 ;  /* 0x0000000000037941 */ /* 0x000fea0003800200 */
.L_x_55254:
        /* <DEDUP_REMOVED lines=10> */
.L_x_55253:
[----:B------:R-:W-:Y:S05]  /*17b40*/  BSYNC.RECONVERGENT B2 ;  /* 0x0000000000027941 */ /* 0x000fea0003800200 */
.L_x_55252:
        /* <DEDUP_REMOVED lines=20> */
.L_x_55263:
        /* <DEDUP_REMOVED lines=13> */
.L_x_55265:
[----:B------:R-:W-:Y:S05]  /*17d60*/  BSYNC.RECONVERGENT B4 ;  /* 0x0000000000047941 */ /* 0x000fea0003800200 */
.L_x_55264:
        /* <DEDUP_REMOVED lines=61> */
.L_x_55262:
[----:B------:R-:W-:Y:S05]  /*18140*/  BSYNC.RECONVERGENT B3 ;  /* 0x0000000000037941 */ /* 0x000fea0003800200 */
.L_x_55261:
        /* <DEDUP_REMOVED lines=10> */
.L_x_55260:
[----:B------:R-:W-:Y:S05]  /*181f0*/  BSYNC.RECONVERGENT B2 ;  /* 0x0000000000027941 */ /* 0x000fea0003800200 */
.L_x_55259:
        /* <DEDUP_REMOVED lines=20> */
.L_x_55270:
        /* <DEDUP_REMOVED lines=13> */
.L_x_55272:
[----:B------:R-:W-:Y:S05]  /*18410*/  BSYNC.RECONVERGENT B4 ;  /* 0x0000000000047941 */ /* 0x000fea0003800200 */
.L_x_55271:
        /* <DEDUP_REMOVED lines=60> */
.L_x_55269:
[----:B------:R-:W-:Y:S05]  /*187e0*/  BSYNC.RECONVERGENT B3 ;  /* 0x0000000000037941 */ /* 0x000fea0003800200 */
.L_x_55268:
        /* <DEDUP_REMOVED lines=10> */
.L_x_55267:
[----:B------:R-:W-:Y:S05]  /*18890*/  BSYNC.RECONVERGENT B2 ;  /* 0x0000000000027941 */ /* 0x000fea0003800200 */
.L_x_55266:
        /* <DEDUP_REMOVED lines=19> */
.L_x_55276:
        /* <DEDUP_REMOVED lines=13> */
.L_x_55278:
[----:B------:R-:W-:Y:S05]  /*18aa0*/  BSYNC.RECONVERGENT B3 ;  /* 0x0000000000037941 */ /* 0x000fea0003800200 */
.L_x_55277:
        /* <DEDUP_REMOVED lines=61> */
.L_x_55275:
[----:B------:R-:W-:Y:S05]  /*18e80*/  BSYNC.RECONVERGENT B2 ;  /* 0x0000000000027941 */ /* 0x000fea0003800200 */
.L_x_55274:
        /* <DEDUP_REMOVED lines=11> */
.L_x_55223:
        /* <DEDUP_REMOVED lines=21> */
.L_x_55283:
        /* <DEDUP_REMOVED lines=13> */
.L_x_55285:
[----:B------:R-:W-:Y:S05]  /*19160*/  BSYNC.RECONVERGENT B4 ;  /* 0x0000000000047941 */ /* 0x000fea0003800200 */
.L_x_55284:
        /* <DEDUP_REMOVED lines=60> */
.L_x_55282:
[----:B------:R-:W-:Y:S05]  /*19530*/  BSYNC.RECONVERGENT B3 ;  /* 0x0000000000037941 */ /* 0x000fea0003800200 */
.L_x_55281:
        /* <DEDUP_REMOVED lines=9> */
.L_x_55280:
[----:B------:R-:W-:Y:S05]  /*195d0*/  BSYNC.RECONVERGENT B2 ;  /* 0x0000000000027941 */ /* 0x000fea0003800200 */
.L_x_55279:
        /* <DEDUP_REMOVED lines=17> */
.L_x_55290:
        /* <DEDUP_REMOVED lines=13> */
.L_x_55292:
[----:B------:R-:W-:Y:S05]  /*197c0*/  BSYNC.RECONVERGENT B4 ;  /* 0x0000000000047941 */ /* 0x000fea0003800200 */
.L_x_55291:
        /* <DEDUP_REMOVED lines=61> */
.L_x_55289:
[----:B------:R-:W-:Y:S05]  /*19ba0*/  BSYNC.RECONVERGENT B3 ;  /* 0x0000000000037941 */ /* 0x000fea0003800200 */
.L_x_55288:
        /* <DEDUP_REMOVED lines=9> */
.L_x_55287:
[----:B------:R-:W-:Y:S05]  /*19c40*/  BSYNC.RECONVERGENT B2 ;  /* 0x0000000000027941 */ /* 0x000fea0003800200 */
.L_x_55286:
        /* <DEDUP_REMOVED lines=17> */
.L_x_55297:
        /* <DEDUP_REMOVED lines=13> */
.L_x_55299:
[----:B------:R-:W-:Y:S05]  /*19e30*/  BSYNC.RECONVERGENT B4 ;  /* 0x0000000000047941 */ /* 0x000fea0003800200 */
.L_x_55298:
        /* <DEDUP_REMOVED lines=61> */
.L_x_55296:
[----:B------:R-:W-:Y:S05]  /*1a210*/  BSYNC.RECONVERGENT B3 ;  /* 0x0000000000037941 */ /* 0x000fea0003800200 */
.L_x_55295:
        /* <DEDUP_REMOVED lines=9> */
.L_x_55294:
[----:B------:R-:W-:Y:S05]  /*1a2b0*/  BSYNC.RECONVERGENT B2 ;  /* 0x0000000000027941 */ /* 0x000fea0003800200 */
.L_x_55293:
        /* <DEDUP_REMOVED lines=17> */
.L_x_55304:
        /* <DEDUP_REMOVED lines=13> */
.L_x_55306:
[----:B------:R-:W-:Y:S05]  /*1a4a0*/  BSYNC.RECONVERGENT B4 ;  /* 0x0000000000047941 */ /* 0x000fea0003800200 */
.L_x_55305:
        /* <DEDUP_REMOVED lines=61> */
.L_x_55303:
[----:B------:R-:W-:Y:S05]  /*1a880*/  BSYNC.RECONVERGENT B3 ;  /* 0x0000000000037941 */ /* 0x000fea0003800200 */
.L_x_55302:
        /* <DEDUP_REMOVED lines=9> */
.L_x_55301:
[----:B------:R-:W-:Y:S05]  /*1a920*/  BSYNC.RECONVERGENT B2 ;  /* 0x0000000000027941 */ /* 0x000fea0003800200 */
.L_x_55300:
        /* <DEDUP_REMOVED lines=17> */
.L_x_55311:
        /* <DEDUP_REMOVED lines=13> */
.L_x_55313:
[----:B------:R-:W-:Y:S05]  /*1ab10*/  BSYNC.RECONVERGENT B4 ;  /* 0x0000000000047941 */ /* 0x000fea0003800200 */
.L_x_55312:
        /* <DEDUP_REMOVED lines=61> */
.L_x_55310:
[----:B------:R-:W-:Y:S05]  /*1aef0*/  BSYNC.RECONVERGENT B3 ;  /* 0x0000000000037941 */ /* 0x000fea0003800200 */
.L_x_55309:
        /* <DEDUP_REMOVED lines=9> */
.L_x_55308:
[----:B------:R-:W-:Y:S05]  /*1af90*/  BSYNC.RECONVERGENT B2 ;  /* 0x0000000000027941 */ /* 0x000fea0003800200 */
.L_x_55307:
        /* <DEDUP_REMOVED lines=17> */
.L_x_55318:
        /* <DEDUP_REMOVED lines=13> */
.L_x_55320:
[----:B------:R-:W-:Y:S05]  /*1b180*/  BSYNC.RECONVERGENT B4 ;  /* 0x0000000000047941 */ /* 0x000fea0003800200 */
.L_x_55319:
        /* <DEDUP_REMOVED lines=61> */
.L_x_55317:
[----:B------:R-:W-:Y:S05]  /*1b560*/  BSYNC.RECONVERGENT B3 ;  /* 0x0000000000037941 */ /* 0x000fea0003800200 */
.L_x_55316:
        /* <DEDUP_REMOVED lines=9> */
.L_x_55315:
[----:B------:R-:W-:Y:S05]  /*1b600*/  BSYNC.RECONVERGENT B2 ;  /* 0x0000000000027941 */ /* 0x000fea0003800200 */
.L_x_55314:
        /* <DEDUP_REMOVED lines=17> */
.L_x_55325:
        /* <DEDUP_REMOVED lines=13> */
.L_x_55327:
[----:B------:R-:W-:Y:S05]  /*1b7f0*/  BSYNC.RECONVERGENT B4 ;  /* 0x0000000000047941 */ /* 0x000fea0003800200 */
.L_x_55326:
        /* <DEDUP_REMOVED lines=61> */
.L_x_55324:
[----:B------:R-:W-:Y:S05]  /*1bbd0*/  BSYNC.RECONVERGENT B3 ;  /* 0x0000000000037941 */ /* 0x000fea0003800200 */
.L_x_55323:
        /* <DEDUP_REMOVED lines=9> */
.L_x_55322:
[----:B------:R-:W-:Y:S05]  /*1bc70*/  BSYNC.RECONVERGENT B2 ;  /* 0x0000000000027941 */ /* 0x000fea0003800200 */
.L_x_55321:
        /* <DEDUP_REMOVED lines=16> */
.L_x_55330:
        /* <DEDUP_REMOVED lines=13> */
.L_x_55332:
[----:B------:R-:W-:Y:S05]  /*1be50*/  BSYNC.RECONVERGENT B3 ;  /* 0x0000000000037941 */ /* 0x000fea0003800200 */
.L_x_55331:
        /* <DEDUP_REMOVED lines=61> */
.L_x_55329:
[----:B------:R-:W-:Y:S05]  /*1c230*/  BSYNC.RECONVERGENT B2 ;  /* 0x0000000000027941 */ /* 0x000fea0003800200 */
.L_x_55328:
        /* <DEDUP_REMOVED lines=9> */
.L_x_55273:
[----:B------:R-:W-:Y:S05]  /*1c2d0*/  BSYNC.RECONVERGENT B1 ;  /* 0x0000000000017941 */ /* 0x000fea0003800200 */
.L_x_55222:
        /* <DEDUP_REMOVED lines=27> */
.L_x_55334:
[----:B------:R-:W-:Y:S05]  /*1c490*/  BSYNC.RECONVERGENT B1 ;  /* 0x0000000000017941 */ /* 0x000fea0003800200 */
.L_x_55333:
[----:B------:R-:W-:Y:S01]  /*1c4a0*/  IADD3 R9, PT, PT, R9, 0x20, RZ ;  /* 0x0000002009097810 */ /* 0x000fe20007ffe0ff */
[----:B------:R-:W-:-:S07]  /*1c4b0*/  VIADD R11, R11, 0x20 ;  /* 0x000000200b0b7836 */ /* 0x000fce0000000000 */
.L_x_55219:
[----:B------:R-:W-:Y:S05]  /*1c4c0*/  BSYNC.RECONVERGENT B0 ;  /* 0x0000000000007941 */ /* 0x000fea0003800200 */
.L_x_55218:
        /* <DEDUP_REMOVED lines=10> */
.L_x_55338:
[----:B------:R-:W-:Y:S05]  /*1c570*/  BSYNC.RECONVERGENT B1 ;  /* 0x0000000000017941 */ /* 0x000fea0003800200 */
.L_x_55337:
        /* <DEDUP_REMOVED lines=29> */
.L_x_55345:
        /* <DEDUP_REMOVED lines=13> */
.L_x_55347:
[----:B------:R-:W-:Y:S05]  /*1c820*/  BSYNC.RECONVERGENT B4 ;  /* 0x0000000000047941 */ /* 0x000fea0003800200 */
.L_x_55346:
        /* <DEDUP_REMOVED lines=61> */
.L_x_55344:
[----:B------:R-:W-:Y:S05]  /*1cc00*/  BSYNC.RECONVERGENT B3 ;  /* 0x0000000000037941 */ /* 0x000fea0003800200 */
.L_x_55343:
        /* <DEDUP_REMOVED lines=10> */
.L_x_55342:
[----:B------:R-:W-:Y:S05]  /*1ccb0*/  BSYNC.RECONVERGENT B2 ;  /* 0x0000000000027941 */ /* 0x000fea0003800200 */
.L_x_55341:
        /* <DEDUP_REMOVED lines=20> */
.L_x_55352:
        /* <DEDUP_REMOVED lines=13> */
.L_x_55354:
[----:B------:R-:W-:Y:S05]  /*1ced0*/  BSYNC.RECONVERGENT B4 ;  /* 0x0000000000047941 */ /* 0x000fea0003800200 */
.L_x_55353:
        /* <DEDUP_REMOVED lines=61> */
.L_x_55351:
[----:B------:R-:W-:Y:S05]  /*1d2b0*/  BSYNC.RECONVERGENT B3 ;  /* 0x0000000000037941 */ /* 0x000fea0003800200 */
.L_x_55350:
        /* <DEDUP_REMOVED lines=10> */
.L_x_55349:
[----:B------:R-:W-:Y:S05]  /*1d360*/  BSYNC.RECONVERGENT B2 ;  /* 0x0000000000027941 */ /* 0x000fea0003800200 */
.L_x_55348:
        /* <DEDUP_REMOVED lines=20> */
.L_x_55359:
        /* <DEDUP_REMOVED lines=13> */
.L_x_55361:
[----:B------:R-:W-:Y:S05]  /*1d580*/  BSYNC.RECONVERGENT B4 ;  /* 0x0000000000047941 */ /* 0x000fea0003800200 */
.L_x_55360:
        /* <DEDUP_REMOVED lines=61> */
.L_x_55358:
[----:B------:R-:W-:Y:S05]  /*1d960*/  BSYNC.RECONVERGENT B3 ;  /* 0x0000000000037941 */ /* 0x000fea0003800200 */
.L_x_55357:
        /* <DEDUP_REMOVED lines=10> */
.L_x_55356:
[----:B------:R-:W-:Y:S05]  /*1da10*/  BSYNC.RECONVERGENT B2 ;  /* 0x0000000000027941 */ /* 0x000fea0003800200 */
.L_x_55355:
        /* <DEDUP_REMOVED lines=20> */
.L_x_55366:
        /* <DEDUP_REMOVED lines=13> */
.L_x_55368:
[----:B------:R-:W-:Y:S05]  /*1dc30*/  BSYNC.RECONVERGENT B4 ;  /* 0x0000000000047941 */ /* 0x000fea0003800200 */
.L_x_55367:
        /* <DEDUP_REMOVED lines=61> */
.L_x_55365:
[----:B------:R-:W-:Y:S05]  /*1e010*/  BSYNC.RECONVERGENT B3 ;  /* 0x0000000000037941 */ /* 0x000fea0003800200 */
.L_x_55364:
        /* <DEDUP_REMOVED lines=10> */
.L_x_55363:
[----:B------:R-:W-:Y:S05]  /*1e0c0*/  BSYNC.RECONVERGENT B2 ;  /* 0x0000000000027941 */ /* 0x000fea0003800200 */
.L_x_55362:
        /* <DEDUP_REMOVED lines=20> */
.L_x_55373:
        /* <DEDUP_REMOVED lines=13> */
.L_x_55375:
[----:B------:R-:W-:Y:S05]  /*1e2e0*/  BSYNC.RECONVERGENT B4 ;  /* 0x0000000000047941 */ /* 0x000fea0003800200 */
.L_x_55374:
        /* <DEDUP_REMOVED lines=61> */
.L_x_55372:
[----:B------:R-:W-:Y:S05]  /*1e6c0*/  BSYNC.RECONVERGENT B3 ;  /* 0x0000000000037941 */ /* 0x000fea0003800200 */
.L_x_55371:
        /* <DEDUP_REMOVED lines=10> */
.L_x_55370:
[----:B------:R-:W-:Y:S05]  /*1e770*/  BSYNC.RECONVERGENT B2 ;  /* 0x0000000000027941 */ /* 0x000fea0003800200 */
.L_x_55369:
        /* <DEDUP_REMOVED lines=20> */
.L_x_55380:
        /* <DEDUP_REMOVED lines=13> */
.L_x_55382:
[----:B------:R-:W-:Y:S05]  /*1e990*/  BSYNC.RECONVERGENT B4 ;  /* 0x0000000000047941 */ /* 0x000fea0003800200 */
.L_x_55381:
        /* <DEDUP_REMOVED lines=61> */
.L_x_55379:
[----:B------:R-:W-:Y:S05]  /*1ed70*/  BSYNC.RECONVERGENT B3 ;  /* 0x0000000000037941 */ /* 0x000fea0003800200 */
.L_x_55378:
        /* <DEDUP_REMOVED lines=10> */
.L_x_55377:
[----:B------:R-:W-:Y:S05]  /*1ee20*/  BSYNC.RECONVERGENT B2 ;  /* 0x0000000000027941 */ /* 0x000fea0003800200 */
.L_x_55376:
        /* <DEDUP_REMOVED lines=20> */
.L_x_55387:
        /* <DEDUP_REMOVED lines=13> */
.L_x_55389:
[----:B------:R-:W-:Y:S05]  /*1f040*/  BSYNC.RECONVERGENT B4 ;  /* 0x0000000000047941 */ /* 0x000fea0003800200 */
.L_x_55388:
        /* <DEDUP_REMOVED lines=60> */
.L_x_55386:
[----:B------:R-:W-:Y:S05]  /*1f410*/  BSYNC.RECONVERGENT B3 ;  /* 0x0000000000037941 */ /* 0x000fea0003800200 */
.L_x_55385:
        /* <DEDUP_REMOVED lines=10> */
.L_x_55384:
[----:B------:R-:W-:Y:S05]  /*1f4c0*/  BSYNC.RECONVERGENT B2 ;  /* 0x0000000000027941 */ /* 0x000fea0003800200 */
.L_x_55383:
        /* <DEDUP_REMOVED lines=19> */
.L_x_55393:
        /* <DEDUP_REMOVED lines=13> */
.L_x_55395:
[----:B------:R-:W-:Y:S05]  /*1f6d0*/  BSYNC.RECONVERGENT B3 ;  /* 0x0000000000037941 */ /* 0x000fea0003800200 */
.L_x_55394:
        /* <DEDUP_REMOVED lines=61> */
.L_x_55392:
[----:B------:R-:W-:Y:S05]  /*1fab0*/  BSYNC.RECONVERGENT B2 ;  /* 0x0000000000027941 */ /* 0x000fea0003800200 */
.L_x_55391:
        /* <DEDUP_REMOVED lines=11> */
.L_x_55340:
        /* <DEDUP_REMOVED lines=21> */
.L_x_55400:
        /* <DEDUP_REMOVED lines=13> */
.L_x_55402:
[----:B------:R-:W-:Y:S05]  /*1fd90*/  BSYNC.RECONVERGENT B4 ;  /* 0x0000000000047941 */ /* 0x000fea0003800200 */
.L_x_55401:
        /* <DEDUP_REMOVED lines=60> */
.L_x_55399:
[----:B------:R-:W-:Y:S05]  /*20160*/  BSYNC.RECONVERGENT B3 ;  /* 0x0000000000037941 */ /* 0x000fea0003800200 */
.L_x_55398:
        /* <DEDUP_REMOVED lines=8> */
[----:B------:R-:W-:-:S07]  /*201f0*/  SEL R8, RZ, 0x1, P1 ;  /* 0x00000001ff087807 */ /* 0x000fce0000800000 */
.L_x_55397:
[----:B------:R-:W-:Y:S05]  /*20200*/  BSYNC.RECONVERGENT B2 ;  /* 0x0000000000027941 */ /* 0x000fea0003800200 */
.L_x_55396:
        /* <DEDUP_REMOVED lines=17> */
.L_x_55407:
        /* <DEDUP_REMOVED lines=13> */
.L_x_55409:
[----:B------:R-:W-:Y:S05]  /*203f0*/  BSYNC.RECONVERGENT B4 ;  /* 0x0000000000047941 */ /* 0x000fea0003800200 */
.L_x_55408:
        /* <DEDUP_REMOVED lines=61> */
.L_x_55406:
[----:B------:R-:W-:Y:S05]  /*207d0*/  BSYNC.RECONVERGENT B3 ;  /* 0x0000000000037941 */ /* 0x000fea0003800200 */
.L_x_55405:
        /* <DEDUP_REMOVED lines=8> */
[----:B------:R-:W-:-:S07]  /*20860*/  SEL R7, RZ, 0x1, P1 ;  /* 0x00000001ff077807 */ /* 0x000fce0000800000 */
.L_x_55404:
[----:B------:R-:W-:Y:S05]  /*20870*/  BSYNC.RECONVERGENT B2 ;  /* 0x0000000000027941 */ /* 0x000fea0003800200 */
.L_x_55403:
        /* <DEDUP_REMOVED lines=17> */
.L_x_55414:
        /* <DEDUP_REMOVED lines=13> */
.L_x_55416:
[----:B------:R-:W-:Y:S05]  /*20a60*/  BSYNC.RECONVERGENT B4 ;  /* 0x0000000000047941 */ /* 0x000fea0003800200 */
.L_x_55415:
        /* <DEDUP_REMOVED lines=61> */
.L_x_55413:
[----:B------:R-:W-:Y:S05]  /*20e40*/  BSYNC.RECONVERGENT B3 ;  /* 0x0000000000037941 */ /* 0x000fea0003800200 */
.L_x_55412:
        /* <DEDUP_REMOVED lines=9> */
.L_x_55411:
[----:B------:R-:W-:Y:S05]  /*20ee0*/  BSYNC.RECONVERGENT B2 ;  /* 0x0000000000027941 */ /* 0x000fea0003800200 */
.L_x_55410:
        /* <DEDUP_REMOVED lines=17> */
.L_x_55421:
        /* <DEDUP_REMOVED lines=13> */
.L_x_55423:
[----:B------:R-:W-:Y:S05]  /*210d0*/  BSYNC.RECONVERGENT B4 ;  /* 0x0000000000047941 */ /* 0x000fea0003800200 */
.L_x_55422:
        /* <DEDUP_REMOVED lines=61> */
.L_x_55420:
[----:B------:R-:W-:Y:S05]  /*214b0*/  BSYNC.RECONVERGENT B3 ;  /* 0x0000000000037941 */ /* 0x000fea0003800200 */
.L_x_55419:
        /* <DEDUP_REMOVED lines=9> */
.L_x_55418:
[----:B------:R-:W-:Y:S05]  /*21550*/  BSYNC.RECONVERGENT B2 ;  /* 0x0000000000027941 */ /* 0x000fea0003800200 */
.L_x_55417:
        /* <DEDUP_REMOVED lines=17> */
.L_x_55428:
        /* <DEDUP_REMOVED lines=13> */
.L_x_55430:
[----:B------:R-:W-:Y:S05]  /*21740*/  BSYNC.RECONVERGENT B4 ;  /* 0x0000000000047941 */ /* 0x000fea0003800200 */
.L_x_55429:
        /* <DEDUP_REMOVED lines=61> */
.L_x_55427:
[----:B------:R-:W-:Y:S05]  /*21b20*/  BSYNC.RECONVERGENT B3 ;  /* 0x0000000000037941 */ /* 0x000fea0003800200 */
.L_x_55426:
        /* <DEDUP_REMOVED lines=9> */
.L_x_55425:
[----:B------:R-:W-:Y:S05]  /*21bc0*/  BSYNC.RECONVERGENT B2 ;  /* 0x0000000000027941 */ /* 0x000fea0003800200 */
.L_x_55424:
        /* <DEDUP_REMOVED lines=17> */
.L_x_55435:
        /* <DEDUP_REMOVED lines=13> */
.L_x_55437:
[----:B------:R-:W-:Y:S05]  /*21db0*/  BSYNC.RECONVERGENT B4 ;  /* 0x0000000000047941 */ /* 0x000fea0003800200 */
.L_x_55436:
        /* <DEDUP_REMOVED lines=61> */
.L_x_55434:
[----:B------:R-:W-:Y:S05]  /*22190*/  BSYNC.RECONVERGENT B3 ;  /* 0x0000000000037941 */ /* 0x000fea0003800200 */
.L_x_55433:
        /* <DEDUP_REMOVED lines=9> */
.L_x_55432:
[----:B------:R-:W-:Y:S05]  /*22230*/  BSYNC.RECONVERGENT B2 ;  /* 0x0000000000027941 */ /* 0x000fea0003800200 */
.L_x_55431:
        /* <DEDUP_REMOVED lines=17> */
.L_x_55442:
        /* <DEDUP_REMOVED lines=13> */
.L_x_55444:
[----:B------:R-:W-:Y:S05]  /*22420*/  BSYNC.RECONVERGENT B4 ;  /* 0x0000000000047941 */ /* 0x000fea0003800200 */
.L_x_55443:
        /* <DEDUP_REMOVED lines=61> */
.L_x_55441:
[----:B------:R-:W-:Y:S05]  /*22800*/  BSYNC.RECONVERGENT B3 ;  /* 0x0000000000037941 */ /* 0x000fea0003800200 */
.L_x_55440:
        /* <DEDUP_REMOVED lines=9> */
.L_x_55439:
[----:B------:R-:W-:Y:S05]  /*228a0*/  BSYNC.RECONVERGENT B2 ;  /* 0x0000000000027941 */ /* 0x000fea0003800200 */
.L_x_55438:
        /* <DEDUP_REMOVED lines=16> */
.L_x_55447:
        /* <DEDUP_REMOVED lines=13> */
.L_x_55449:
[----:B------:R-:W-:Y:S05]  /*22a80*/  BSYNC.RECONVERGENT B3 ;  /* 0x0000000000037941 */ /* 0x000fea0003800200 */
.L_x_55448:
        /* <DEDUP_REMOVED lines=61> */
.L_x_55446:
[----:B------:R-:W-:Y:S05]  /*22e60*/  BSYNC.RECONVERGENT B2 ;  /* 0x0000000000027941 */ /* 0x000fea0003800200 */
.L_x_55445:
        /* <DEDUP_REMOVED lines=9> */
.L_x_55390:
[----:B------:R-:W-:Y:S05]  /*22f00*/  BSYNC.RECONVERGENT B1 ;  /* 0x0000000000017941 */ /* 0x000fea0003800200 */
.L_x_55339:
        /* <DEDUP_REMOVED lines=27> */
.L_x_55451:
[----:B------:R-:W-:Y:S05]  /*230c0*/  BSYNC.RECONVERGENT B1 ;  /* 0x0000000000017941 */ /* 0x000fea0003800200 */
.L_x_55450:
[----:B------:R-:W-:Y:S01]  /*230d0*/  IADD3 R9, PT, PT, R9, 0x20, RZ ;  /* 0x0000002009097810 */ /* 0x000fe20007ffe0ff */
[----:B------:R-:W-:-:S07]  /*230e0*/  VIADD R11, R11, 0x20 ;  /* 0x000000200b0b7836 */ /* 0x000fce0000000000 */
.L_x_55336:
[----:B------:R-:W-:Y:S05]  /*230f0*/  BSYNC.RECONVERGENT B0 ;  /* 0x0000000000007941 */ /* 0x000fea0003800200 */
.L_x_55335:
        /* <DEDUP_REMOVED lines=10> */
.L_x_55455:
[----:B------:R-:W-:Y:S05]  /*231a0*/  BSYNC.RECONVERGENT B1 ;  /* 0x0000000000017941 */ /* 0x000fea0003800200 */
.L_x_55454:
        /* <DEDUP_REMOVED lines=29> */
.L_x_55462:
        /* <DEDUP_REMOVED lines=13> */
.L_x_55464:
[----:B------:R-:W-:Y:S05]  /*23450*/  BSYNC.RECONVERGENT B4 ;  /* 0x0000000000047941 */ /* 0x000fea0003800200 */
.L_x_55463:
        /* <DEDUP_REMOVED lines=61> */
.L_x_55461:
[----:B------:R-:W-:Y:S05]  /*23830*/  BSYNC.RECONVERGENT B3 ;  /* 0x0000000000037941 */ /* 0x000fea0003800200 */
.L_x_55460:
        /* <DEDUP_REMOVED lines=10> */
.L_x_55459:
[----:B------:R-:W-:Y:S05]  /*238e0*/  BSYNC.RECONVERGENT B2 ;  /* 0x0000000000027941 */ /* 0x000fea0003800200 */
.L_x_55458:
        /* <DEDUP_REMOVED lines=20> */
.L_x_55469:
        /* <DEDUP_REMOVED lines=13> */
.L_x_55471:
[----:B------:R-:W-:Y:S05]  /*23b00*/  BSYNC.RECONVERGENT B4 ;  /* 0x0000000000047941 */ /* 0x000fea0003800200 */
.L_x_55470:
        /* <DEDUP_REMOVED lines=61> */
.L_x_55468:
[----:B------:R-:W-:Y:S05]  /*23ee0*/  BSYNC.RECONVERGENT B3 ;  /* 0x0000000000037941 */ /* 0x000fea0003800200 */
.L_x_55467:
        /* <DEDUP_REMOVED lines=10> */
.L_x_55466:
[----:B------:R-:W-:Y:S05]  /*23f90*/  BSYNC.RECONVERGENT B2 ;  /* 0x0000000000027941 */ /* 0x000fea0003800200 */
.L_x_55465:
        /* <DEDUP_REMOVED lines=20> */
.L_x_55476:
        /* <DEDUP_REMOVED lines=13> */
.L_x_55478:
[----:B------:R-:W-:Y:S05]  /*241b0*/  BSYNC.RECONVERGENT B4 ;  /* 0x0000000000047941 */ /* 0x000fea0003800200 */
.L_x_55477:
        /* <DEDUP_REMOVED lines=61> */
.L_x_55475:
[----:B------:R-:W-:Y:S05]  /*24590*/  BSYNC.RECONVERGENT B3 ;  /* 0x0000000000037941 */ /* 0x000fea0003800200 */
.L_x_55474:
        /* <DEDUP_REMOVED lines=10> */
.L_x_55473:
[----:B------:R-:W-:Y:S05]  /*24640*/  BSYNC.RECONVERGENT B2 ;  /* 0x0000000000027941 */ /* 0x000fea0003800200 */
.L_x_55472:
        /* <DEDUP_REMOVED lines=20> */
.L_x_55483:
        /* <DEDUP_REMOVED lines=13> */
.L_x_55485:
[----:B------:R-:W-:Y:S05]  /*24860*/  BSYNC.RECONVERGENT B4 ;  /* 0x0000000000047941 */ /* 0x000fea0003800200 */
.L_x_55484:
        /* <DEDUP_REMOVED lines=61> */
.L_x_55482:
[----:B------:R-:W-:Y:S05]  /*24c40*/  BSYNC.RECONVERGENT B3 ;  /* 0x0000000000037941 */ /* 0x000fea0003800200 */
.L_x_55481:
        /* <DEDUP_REMOVED lines=10> */
.L_x_55480:
[----:B------:R-:W-:Y:S05]  /*24cf0*/  BSYNC.RECONVERGENT B2 ;  /* 0x0000000000027941 */ /* 0x000fea0003800200 */
.L_x_55479:
        /* <DEDUP_REMOVED lines=20> */
.L_x_55490:
        /* <DEDUP_REMOVED lines=13> */
.L_x_55492:
[----:B------:R-:W-:Y:S05]  /*24f10*/  BSYNC.RECONVERGENT B4 ;  /* 0x0000000000047941 */ /* 0x000fea0003800200 */
.L_x_55491:
        /* <DEDUP_REMOVED lines=61> */
.L_x_55489:
[----:B------:R-:W-:Y:S05]  /*252f0*/  BSYNC.RECONVERGENT B3 ;  /* 0x0000000000037941 */ /* 0x000fea0003800200 */
.L_x_55488:
        /* <DEDUP_REMOVED lines=10> */
.L_x_55487:
[----:B------:R-:W-:Y:S05]  /*253a0*/  BSYNC.RECONVERGENT B2 ;  /* 0x0000000000027941 */ /* 0x000fea0003800200 */
.L_x_55486:
        /* <DEDUP_REMOVED lines=20> */
.L_x_55497:
        /* <DEDUP_REMOVED lines=13> */
.L_x_55499:
[----:B------:R-:W-:Y:S05]  /*255c0*/  BSYNC.RECONVERGENT B4 ;  /* 0x0000000000047941 */ /* 0x000fea0003800200 */
.L_x_55498:
        /* <DEDUP_REMOVED lines=61> */
.L_x_55496:
[----:B------:R-:W-:Y:S05]  /*259a0*/  BSYNC.RECONVERGENT B3 ;  /* 0x0000000000037941 */ /* 0x000fea0003800200 */
.L_x_55495:
        /* <DEDUP_REMOVED lines=10> */
.L_x_55494:
[----:B------:R-:W-:Y:S05]  /*25a50*/  BSYNC.RECONVERGENT B2 ;  /* 0x0000000000027941 */ /* 0x000fea0003800200 */
.L_x_55493:
        /* <DEDUP_REMOVED lines=20> */
.L_x_55504:
        /* <DEDUP_REMOVED lines=13> */
.L_x_55506:
[----:B------:R-:W-:Y:S05]  /*25c70*/  BSYNC.RECONVERGENT B4 ;  /* 0x0000000000047941 */ /* 0x000fea0003800200 */
.L_x_55505:
        /* <DEDUP_REMOVED lines=60> */
.L_x_55503:
[----:B------:R-:W-:Y:S05]  /*26040*/  BSYNC.RECONVERGENT B3 ;  /* 0x0000000000037941 */ /* 0x000fea0003800200 */
.L_x_55502:
        /* <DEDUP_REMOVED lines=10> */
.L_x_55501:
[----:B------:R-:W-:Y:S05]  /*260f0*/  BSYNC.RECONVERGENT B2 ;  /* 0x0000000000027941 */ /* 0x000fea0003800200 */
.L_x_55500:
        /* <DEDUP_REMOVED lines=19> */
.L_x_55510:
        /* <DEDUP_REMOVED lines=13> */
.L_x_55512:
[----:B------:R-:W-:Y:S05]  /*26300*/  BSYNC.RECONVERGENT B3 ;  /* 0x0000000000037941 */ /* 0x000fea0003800200 */
.L_x_55511:
        /* <DEDUP_REMOVED lines=61> */
.L_x_55509:
[----:B------:R-:W-:Y:S05]  /*266e0*/  BSYNC.RECONVERGENT B2 ;  /* 0x0000000000027941 */ /* 0x000fea0003800200 */
.L_x_55508:
        /* <DEDUP_REMOVED lines=11> */
.L_x_55457:
        /* <DEDUP_REMOVED lines=21> */
.L_x_55517:
        /* <DEDUP_REMOVED lines=13> */
.L_x_55519:
[----:B------:R-:W-:Y:S05]  /*269c0*/  BSYNC.RECONVERGENT B4 ;  /* 0x0000000000047941 */ /* 0x000fea0003800200 */
.L_x_55518:
        /* <DEDUP_REMOVED lines=60> */
.L_x_55516:
[----:B------:R-:W-:Y:S05]  /*26d90*/  BSYNC.RECONVERGENT B3 ;  /* 0x0000000000037941 */ /* 0x000fea0003800200 */
.L_x_55515:
        /* <DEDUP_REMOVED lines=9> */
.L_x_55514:
[----:B------:R-:W-:Y:S05]  /*26e30*/  BSYNC.RECONVERGENT B2 ;  /* 0x0000000000027941 */ /* 0x000fea0003800200 */
.L_x_55513:
        /* <DEDUP_REMOVED lines=17> */
.L_x_55524:
        /* <DEDUP_REMOVED lines=13> */
.L_x_55526:
[----:B------:R-:W-:Y:S05]  /*27020*/  BSYNC.RECONVERGENT B4 ;  /* 0x0000000000047941 */ /* 0x000fea0003800200 */
.L_x_55525:
        /* <DEDUP_REMOVED lines=61> */
.L_x_55523:
[----:B------:R-:W-:Y:S05]  /*27400*/  BSYNC.RECONVERGENT B3 ;  /* 0x0000000000037941 */ /* 0x000fea0003800200 */
.L_x_55522:
        /* <DEDUP_REMOVED lines=9> */
.L_x_55521:
[----:B------:R-:W-:Y:S05]  /*274a0*/  BSYNC.RECONVERGENT B2 ;  /* 0x0000000000027941 */ /* 0x000fea0003800200 */
.L_x_55520:
        /* <DEDUP_REMOVED lines=17> */
.L_x_55531:
        /* <DEDUP_REMOVED lines=13> */
.L_x_55533:
[----:B------:R-:W-:Y:S05]  /*27690*/  BSYNC.RECONVERGENT B4 ;  /* 0x0000000000047941 */ /* 0x000fea0003800200 */
.L_x_55532:
        /* <DEDUP_REMOVED lines=61> */
.L_x_55530:
[----:B------:R-:W-:Y:S05]  /*27a70*/  BSYNC.RECONVERGENT B3 ;  /* 0x0000000000037941 */ /* 0x000fea0003800200 */
.L_x_55529:
        /* <DEDUP_REMOVED lines=9> */
.L_x_55528:
[----:B------:R-:W-:Y:S05]  /*27b10*/  BSYNC.RECONVERGENT B2 ;  /* 0x0000000000027941 */ /* 0x000fea0003800200 */
.L_x_55527:
        /* <DEDUP_REMOVED lines=17> */
.L_x_55538:
        /* <DEDUP_REMOVED lines=13> */
.L_x_55540:
[----:B------:R-:W-:Y:S05]  /*27d00*/  BSYNC.RECONVERGENT B4 ;  /* 0x0000000000047941 */ /* 0x000fea0003800200 */
.L_x_55539:
        /* <DEDUP_REMOVED lines=61> */
.L_x_55537:
[----:B------:R-:W-:Y:S05]  /*280e0*/  BSYNC.RECONVERGENT B3 ;  /* 0x0000000000037941 */ /* 0x000fea0003800200 */
.L_x_55536:
        /* <DEDUP_REMOVED lines=9> */
.L_x_55535:
[----:B------:R-:W-:Y:S05]  /*28180*/  BSYNC.RECONVERGENT B2 ;  /* 0x0000000000027941 */ /* 0x000fea0003800200 */
.L_x_55534:
        /* <DEDUP_REMOVED lines=17> */
.L_x_55545:
        /* <DEDUP_REMOVED lines=13> */
.L_x_55547:
[----:B------:R-:W-:Y:S05]  /*28370*/  BSYNC.RECONVERGENT B4 ;  /* 0x0000000000047941 */ /* 0x000fea0003800200 */
.L_x_55546:
        /* <DEDUP_REMOVED lines=61> */
.L_x_55544:
[----:B------:R-:W-:Y:S05]  /*28750*/  BSYNC.RECONVERGENT B3 ;  /* 0x0000000000037941 */ /* 0x000fea0003800200 */
.L_x_55543:
        /* <DEDUP_REMOVED lines=9> */
.L_x_55542:
[----:B------:R-:W-:Y:S05]  /*287f0*/  BSYNC.RECONVERGENT B2 ;  /* 0x0000000000027941 */ /* 0x000fea0003800200 */
.L_x_55541:
        /* <DEDUP_REMOVED lines=17> */
.L_x_55552:
        /* <DEDUP_REMOVED lines=13> */
.L_x_55554:
[----:B------:R-:W-:Y:S05]  /*289e0*/  BSYNC.RECONVERGENT B4 ;  /* 0x0000000000047941 */ /* 0x000fea0003800200 */
.L_x_55553:
        /* <DEDUP_REMOVED lines=61> */
.L_x_55551:
[----:B------:R-:W-:Y:S05]  /*28dc0*/  BSYNC.RECONVERGENT B3 ;  /* 0x0000000000037941 */ /* 0x000fea0003800200 */
.L_x_55550:
        /* <DEDUP_REMOVED lines=9> */
.L_x_55549:
[----:B------:R-:W-:Y:S05]  /*28e60*/  BSYNC.RECONVERGENT B2 ;  /* 0x0000000000027941 */ /* 0x000fea0003800200 */
.L_x_55548:
        /* <DEDUP_REMOVED lines=17> */
.L_x_55559:
        /* <DEDUP_REMOVED lines=13> */
.L_x_55561:
[----:B------:R-:W-:Y:S05]  /*29050*/  BSYNC.RECONVERGENT B4 ;  /* 0x0000000000047941 */ /* 0x000fea0003800200 */
.L_x_55560:
        /* <DEDUP_REMOVED lines=61> */
.L_x_55558:
[----:B------:R-:W-:Y:S05]  /*29430*/  BSYNC.RECONVERGENT B3 ;  /* 0x0000000000037941 */ /* 0x000fea0003800200 */
.L_x_55557:
        /* <DEDUP_REMOVED lines=9> */
.L_x_55556:
[----:B------:R-:W-:Y:S05]  /*294d0*/  BSYNC.RECONVERGENT B2 ;  /* 0x0000000000027941 */ /* 0x000fea0003800200 */
.L_x_55555:
        /* <DEDUP_REMOVED lines=16> */
.L_x_55564:
        /* <DEDUP_REMOVED lines=13> */
.L_x_55566:
[----:B------:R-:W-:Y:S05]  /*296b0*/  BSYNC.RECONVERGENT B3 ;  /* 0x0000000000037941 */ /* 0x000fea0003800200 */
.L_x_55565:
        /* <DEDUP_REMOVED lines=61> */
.L_x_55563:
[----:B------:R-:W-:Y:S05]  /*29a90*/  BSYNC.RECONVERGENT B2 ;  /* 0x0000000000027941 */ /* 0x000fea0003800200 */
.L_x_55562:
        /* <DEDUP_REMOVED lines=9> */
.L_x_55507:
[----:B------:R-:W-:Y:S05]  /*29b30*/  BSYNC.RECONVERGENT B1 ;  /* 0x0000000000017941 */ /* 0x000fea0003800200 */
.L_x_55456:
        /* <DEDUP_REMOVED lines=27> */
.L_x_55568:
[----:B------:R-:W-:Y:S05]  /*29cf0*/  BSYNC.RECONVERGENT B1 ;  /* 0x0000000000017941 */ /* 0x000fea0003800200 */
.L_x_55567:
[----:B------:R-:W-:Y:S01]  /*29d00*/  IADD3 R9, PT, PT, R9, 0x20, RZ ;  /* 0x0000002009097810 */ /* 0x000fe20007ffe0ff */
[----:B------:R-:W-:-:S07]  /*29d10*/  VIADD R11, R11, 0x20 ;  /* 0x000000200b0b7836 */ /* 0x000fce0000000000 */
.L_x_55453:
[----:B------:R-:W-:Y:S05]  /*29d20*/  BSYNC.RECONVERGENT B0 ;  /* 0x0000000000007941 */ /* 0x000fea0003800200 */
.L_x_55452:
        /* <DEDUP_REMOVED lines=10> */
.L_x_55572:
[----:B------:R-:W-:Y:S05]  /*29dd0*/  BSYNC.RECONVERGENT B1 ;  /* 0x0000000000017941 */ /* 0x000fea0003800200 */
.L_x_55571:
        /* <DEDUP_REMOVED lines=29> */
.L_x_55579:
        /* <DEDUP_REMOVED lines=13> */
.L_x_55581:
[----:B------:R-:W-:Y:S05]  /*2a080*/  BSYNC.RECONVERGENT B4 ;  /* 0x0000000000047941 */ /* 0x000fea0003800200 */
.L_x_55580:
        /* <DEDUP_REMOVED lines=61> */
.L_x_55578:
[----:B------:R-:W-:Y:S05]  /*2a460*/  BSYNC.RECONVERGENT B3 ;  /* 0x0000000000037941 */ /* 0x000fea0003800200 */
.L_x_55577:
        /* <DEDUP_REMOVED lines=10> */
.L_x_55576:
[----:B------:R-:W-:Y:S05]  /*2a510*/  BSYNC.RECONVERGENT B2 ;  /* 0x0000000000027941 */ /* 0x000fea0003800200 */
.L_x_55575:
        /* <DEDUP_REMOVED lines=20> */
.L_x_55586:
        /* <DEDUP_REMOVED lines=13> */
.L_x_55588:
[----:B------:R-:W-:Y:S05]  /*2a730*/  BSYNC.RECONVERGENT B4 ;  /* 0x0000000000047941 */ /* 0x000fea0003800200 */
.L_x_55587:
        /* <DEDUP_REMOVED lines=61> */
.L_x_55585:
[----:B------:R-:W-:Y:S05]  /*2ab10*/  BSYNC.RECONVERGENT B3 ;  /* 0x0000000000037941 */ /* 0x000fea0003800200 */
.L_x_55584:
        /* <DEDUP_REMOVED lines=10> */
.L_x_55583:
[----:B------:R-:W-:Y:S05]  /*2abc0*/  BSYNC.RECONVERGENT B2 ;  /* 0x0000000000027941 */ /* 0x000fea0003800200 */
.L_x_55582:
        /* <DEDUP_REMOVED lines=20> */
.L_x_55593:
        /* <DEDUP_REMOVED lines=13> */
.L_x_55595:
[----:B------:R-:W-:Y:S05]  /*2ade0*/  BSYNC.RECONVERGENT B4 ;  /* 0x0000000000047941 */ /* 0x000fea0003800200 */
.L_x_55594:
        /* <DEDUP_REMOVED lines=61> */
.L_x_55592:
[----:B------:R-:W-:Y:S05]  /*2b1c0*/  BSYNC.RECONVERGENT B3 ;  /* 0x0000000000037941 */ /* 0x000fea0003800200 */
.L_x_55591:
        /* <DEDUP_REMOVED lines=10> */
.L_x_55590:
[----:B------:R-:W-:Y:S05]  /*2b270*/  BSYNC.RECONVERGENT B2 ;  /* 0x0000000000027941 */ /* 0x000fea0003800200 */
.L_x_55589:
        /* <DEDUP_REMOVED lines=20> */
.L_x_55600:
        /* <DEDUP_REMOVED lines=13> */
.L_x_55602:
[----:B------:R-:W-:Y:S05]  /*2b490*/  BSYNC.RECONVERGENT B4 ;  /* 0x0000000000047941 */ /* 0x000fea0003800200 */
.L_x_55601:
        /* <DEDUP_REMOVED lines=61> */
.L_x_55599:
[----:B------:R-:W-:Y:S05]  /*2b870*/  BSYNC.RECONVERGENT B3 ;  /* 0x0000000000037941 */ /* 0x000fea0003800200 */
.L_x_55598:
        /* <DEDUP_REMOVED lines=10> */
.L_x_55597:
[----:B------:R-:W-:Y:S05]  /*2b920*/  BSYNC.RECONVERGENT B2 ;  /* 0x0000000000027941 */ /* 0x000fea0003800200 */
.L_x_55596:
        /* <DEDUP_REMOVED lines=20> */
.L_x_55607:
        /* <DEDUP_REMOVED lines=13> */
.L_x_55609:
[----:B------:R-:W-:Y:S05]  /*2bb40*/  BSYNC.RECONVERGENT B4 ;  /* 0x0000000000047941 */ /* 0x000fea0003800200 */
.L_x_55608:
        /* <DEDUP_REMOVED lines=61> */
.L_x_55606:
[----:B------:R-:W-:Y:S05]  /*2bf20*/  BSYNC.RECONVERGENT B3 ;  /* 0x0000000000037941 */ /* 0x000fea0003800200 */
.L_x_55605:
        /* <DEDUP_REMOVED lines=10> */
.L_x_55604:
[----:B------:R-:W-:Y:S05]  /*2bfd0*/  BSYNC.RECONVERGENT B2 ;  /* 0x0000000000027941 */ /* 0x000fea0003800200 */
.L_x_55603:
        /* <DEDUP_REMOVED lines=20> */
.L_x_55614:
        /* <DEDUP_REMOVED lines=13> */
.L_x_55616:
[----:B------:R-:W-:Y:S05]  /*2c1f0*/  BSYNC.RECONVERGENT B4 ;  /* 0x0000000000047941 */ /* 0x000fea0003800200 */
.L_x_55615:
        /* <DEDUP_REMOVED lines=61> */
.L_x_55613:
[----:B------:R-:W-:Y:S05]  /*2c5d0*/  BSYNC.RECONVERGENT B3 ;  /* 0x0000000000037941 */ /* 0x000fea0003800200 */
.L_x_55612:
        /* <DEDUP_REMOVED lines=10> */
.L_x_55611:
[----:B------:R-:W-:Y:S05]  /*2c680*/  BSYNC.RECONVERGENT B2 ;  /* 0x0000000000027941 */ /* 0x000fea0003800200 */
.L_x_55610:
        /* <DEDUP_REMOVED lines=20> */
.L_x_55621:
        /* <DEDUP_REMOVED lines=13> */
.L_x_55623:
[----:B------:R-:W-:Y:S05]  /*2c8a0*/  BSYNC.RECONVERGENT B4 ;  /* 0x0000000000047941 */ /* 0x000fea0003800200 */
.L_x_55622:
        /* <DEDUP_REMOVED lines=60> */
.L_x_55620:
[----:B------:R-:W-:Y:S05]  /*2cc70*/  BSYNC.RECONVERGENT B3 ;  /* 0x0000000000037941 */ /* 0x000fea0003800200 */
.L_x_55619:
        /* <DEDUP_REMOVED lines=10> */
.L_x_55618:
[----:B------:R-:W-:Y:S05]  /*2cd20*/  BSYNC.RECONVERGENT B2 ;  /* 0x0000000000027941 */ /* 0x000fea0003800200 */
.L_x_55617:
        /* <DEDUP_REMOVED lines=19> */
.L_x_55627:
        /* <DEDUP_REMOVED lines=13> */
.L_x_55629:
[----:B------:R-:W-:Y:S05]  /*2cf30*/  BSYNC.RECONVERGENT B3 ;  /* 0x0000000000037941 */ /* 0x000fea0003800200 */
.L_x_55628:
        /* <DEDUP_REMOVED lines=61> */
.L_x_55626:
[----:B------:R-:W-:Y:S05]  /*2d310*/  BSYNC.RECONVERGENT B2 ;  /* 0x0000000000027941 */ /* 0x000fea0003800200 */
.L_x_55625:
        /* <DEDUP_REMOVED lines=11> */
.L_x_55574:
        /* <DEDUP_REMOVED lines=21> */
.L_x_55634:
        /* <DEDUP_REMOVED lines=13> */
.L_x_55636:
[----:B------:R-:W-:Y:S05]  /*2d5f0*/  BSYNC.RECONVERGENT B4 ;  /* 0x0000000000047941 */ /* 0x000fea0003800200 */
.L_x_55635:
        /* <DEDUP_REMOVED lines=60> */
.L_x_55633:
[----:B------:R-:W-:Y:S05]  /*2d9c0*/  BSYNC.RECONVERGENT B3 ;  /* 0x0000000000037941 */ /* 0x000fea0003800200 */
.L_x_55632:
        /* <DEDUP_REMOVED lines=9> */
.L_x_55631:
[----:B------:R-:W-:Y:S05]  /*2da60*/  BSYNC.RECONVERGENT B2 ;  /* 0x0000000000027941 */ /* 0x000fea0003800200 */
.L_x_55630:
        /* <DEDUP_REMOVED lines=17> */
.L_x_55641:
        /* <DEDUP_REMOVED lines=13> */
.L_x_55643:
[----:B------:R-:W-:Y:S05]  /*2dc50*/  BSYNC.RECONVERGENT B4 ;  /* 0x0000000000047941 */ /* 0x000fea0003800200 */
.L_x_55642:
        /* <DEDUP_REMOVED lines=61> */
.L_x_55640:
[----:B------:R-:W-:Y:S05]  /*2e030*/  BSYNC.RECONVERGENT B3 ;  /* 0x0000000000037941 */ /* 0x000fea0003800200 */
.L_x_55639:
        /* <DEDUP_REMOVED lines=9> */
.L_x_55638:
[----:B------:R-:W-:Y:S05]  /*2e0d0*/  BSYNC.RECONVERGENT B2 ;  /* 0x0000000000027941 */ /* 0x000fea0003800200 */
.L_x_55637:
        /* <DEDUP_REMOVED lines=17> */
.L_x_55648:
        /* <DEDUP_REMOVED lines=13> */
.L_x_55650:
[----:B------:R-:W-:Y:S05]  /*2e2c0*/  BSYNC.RECONVERGENT B4 ;  /* 0x0000000000047941 */ /* 0x000fea0003800200 */
.L_x_55649:
        /* <DEDUP_REMOVED lines=61> */
.L_x_55647:
[----:B------:R-:W-:Y:S05]  /*2e6a0*/  BSYNC.RECONVERGENT B3 ;  /* 0x0000000000037941 */ /* 0x000fea0003800200 */
.L_x_55646:
        /* <DEDUP_REMOVED lines=9> */
.L_x_55645:
[----:B------:R-:W-:Y:S05]  /*2e740*/  BSYNC.RECONVERGENT B2 ;  /* 0x0000000000027941 */ /* 0x000fea0003800200 */
.L_x_55644:
        /* <DEDUP_REMOVED lines=17> */
.L_x_55655:
        /* <DEDUP_REMOVED lines=13> */
.L_x_55657:
[----:B------:R-:W-:Y:S05]  /*2e930*/  BSYNC.RECONVERGENT B4 ;  /* 0x0000000000047941 */ /* 0x000fea0003800200 */
.L_x_55656:
        /* <DEDUP_REMOVED lines=61> */
.L_x_55654:
[----:B------:R-:W-:Y:S05]  /*2ed10*/  BSYNC.RECONVERGENT B3 ;  /* 0x0000000000037941 */ /* 0x000fea0003800200 */
.L_x_55653:
        /* <DEDUP_REMOVED lines=9> */
.L_x_55652:
[----:B------:R-:W-:Y:S05]  /*2edb0*/  BSYNC.RECONVERGENT B2 ;  /* 0x0000000000027941 */ /* 0x000fea0003800200 */
.L_x_55651:
        /* <DEDUP_REMOVED lines=17> */
.L_x_55662:
        /* <DEDUP_REMOVED lines=13> */
.L_x_55664:
[----:B------:R-:W-:Y:S05]  /*2efa0*/  BSYNC.RECONVERGENT B4 ;  /* 0x0000000000047941 */ /* 0x000fea0003800200 */
.L_x_55663:
        /* <DEDUP_REMOVED lines=61> */
.L_x_55661:
[----:B------:R-:W-:Y:S05]  /*2f380*/  BSYNC.RECONVERGENT B3 ;  /* 0x0000000000037941 */ /* 0x000fea0003800200 */
.L_x_55660:
        /* <DEDUP_REMOVED lines=9> */
.L_x_55659:
[----:B------:R-:W-:Y:S05]  /*2f420*/  BSYNC.RECONVERGENT B2 ;  /* 0x0000000000027941 */ /* 0x000fea0003800200 */
.L_x_55658:
        /* <DEDUP_REMOVED lines=17> */
.L_x_55669:
        /* <DEDUP_REMOVED lines=13> */
.L_x_55671:
[----:B------:R-:W-:Y:S05]  /*2f610*/  BSYNC.RECONVERGENT B4 ;  /* 0x0000000000047941 */ /* 0x000fea0003800200 */
.L_x_55670:
        /* <DEDUP_REMOVED lines=61> */
.L_x_55668:
[----:B------:R-:W-:Y:S05]  /*2f9f0*/  BSYNC.RECONVERGENT B3 ;  /* 0x0000000000037941 */ /* 0x000fea0003800200 */
.L_x_55667:
        /* <DEDUP_REMOVED lines=9> */
.L_x_55666:
[----:B------:R-:W-:Y:S05]  /*2fa90*/  BSYNC.RECONVERGENT B2 ;  /* 0x0000000000027941 */ /* 0x000fea0003800200 */
.L_x_55665:
        /* <DEDUP_REMOVED lines=17> */
.L_x_55676:
        /* <DEDUP_REMOVED lines=13> */
.L_x_55678:
[----:B------:R-:W-:Y:S05]  /*2fc80*/  BSYNC.RECONVERGENT B4 ;  /* 0x0000000000047941 */ /* 0x000fea0003800200 */
.L_x_55677:
        /* <DEDUP_REMOVED lines=61> */
.L_x_55675:
[----:B------:R-:W-:Y:S05]  /*30060*/  BSYNC.RECONVERGENT B3 ;  /* 0x0000000000037941 */ /* 0x000fea0003800200 */
.L_x_55674:
        /* <DEDUP_REMOVED lines=9> */
.L_x_55673:
[----:B------:R-:W-:Y:S05]  /*30100*/  BSYNC.RECONVERGENT B2 ;  /* 0x0000000000027941 */ /* 0x000fea0003800200 */
.L_x_55672:
        /* <DEDUP_REMOVED lines=16> */
.L_x_55681:
        /* <DEDUP_REMOVED lines=13> */
.L_x_55683:
[----:B------:R-:W-:Y:S05]  /*302e0*/  BSYNC.RECONVERGENT B3 ;  /* 0x0000000000037941 */ /* 0x000fea0003800200 */
.L_x_55682:
        /* <DEDUP_REMOVED lines=61> */
.L_x_55680:
[----:B------:R-:W-:Y:S05]  /*306c0*/  BSYNC.RECONVERGENT B2 ;  /* 0x0000000000027941 */ /* 0x000fea0003800200 */
.L_x_55679:
        /* <DEDUP_REMOVED lines=9> */
.L_x_55624:
[----:B------:R-:W-:Y:S05]  /*30760*/  BSYNC.RECONVERGENT B1 ;  /* 0x0000000000017941 */ /* 0x000fea0003800200 */
.L_x_55573:
        /* <DEDUP_REMOVED lines=27> */
.L_x_55685:
[----:B------:R-:W-:Y:S05]  /*30920*/  BSYNC.RECONVERGENT B1 ;  /* 0x0000000000017941 */ /* 0x000fea0003800200 */
.L_x_55684:
[----:B------:R-:W-:Y:S01]  /*30930*/  IADD3 R9, PT, PT, R9, 0x20, RZ ;  /* 0x0000002009097810 */ /* 0x000fe20007ffe0ff */
[----:B------:R-:W-:-:S07]  /*30940*/  VIADD R11, R11, 0x20 ;  /* 0x000000200b0b7836 */ /* 0x000fce0000000000 */
.L_x_55570:
[----:B------:R-:W-:Y:S05]  /*30950*/  BSYNC.RECONVERGENT B0 ;  /* 0x0000000000007941 */ /* 0x000fea0003800200 */
.L_x_55569:
        /* <DEDUP_REMOVED lines=10> */
.L_x_55689:
[----:B------:R-:W-:Y:S05]  /*30a00*/  BSYNC.RECONVERGENT B1 ;  /* 0x0000000000017941 */ /* 0x000fea0003800200 */
.L_x_55688:
        /* <DEDUP_REMOVED lines=29> */
.L_x_55696:
        /* <DEDUP_REMOVED lines=13> */
.L_x_55698:
[----:B------:R-:W-:Y:S05]  /*30cb0*/  BSYNC.RECONVERGENT B4 ;  /* 0x0000000000047941 */ /* 0x000fea0003800200 */
.L_x_55697:
        /* <DEDUP_REMOVED lines=61> */
.L_x_55695:
[----:B------:R-:W-:Y:S05]  /*31090*/  BSYNC.RECONVERGENT B3 ;  /* 0x0000000000037941 */ /* 0x000fea0003800200 */
.L_x_55694:
        /* <DEDUP_REMOVED lines=10> */
.L_x_55693:
[----:B------:R-:W-:Y:S05]  /*31140*/  BSYNC.RECONVERGENT B2 ;  /* 0x0000000000027941 */ /* 0x000fea0003800200 */
.L_x_55692:
        /* <DEDUP_REMOVED lines=20> */
.L_x_55703:
        /* <DEDUP_REMOVED lines=13> */
.L_x_55705:
[----:B------:R-:W-:Y:S05]  /*31360*/  BSYNC.RECONVERGENT B4 ;  /* 0x0000000000047941 */ /* 0x000fea0003800200 */
.L_x_55704:
        /* <DEDUP_REMOVED lines=61> */
.L_x_55702:
[----:B------:R-:W-:Y:S05]  /*31740*/  BSYNC.RECONVERGENT B3 ;  /* 0x0000000000037941 */ /* 0x000fea0003800200 */
.L_x_55701:
        /* <DEDUP_REMOVED lines=10> */
.L_x_55700:
[----:B------:R-:W-:Y:S05]  /*317f0*/  BSYNC.RECONVERGENT B2 ;  /* 0x0000000000027941 */ /* 0x000fea0003800200 */
.L_x_55699:
        /* <DEDUP_REMOVED lines=20> */
.L_x_55710:
        /* <DEDUP_REMOVED lines=13> */
.L_x_55712:
[----:B------:R-:W-:Y:S05]  /*31a10*/  BSYNC.RECONVERGENT B4 ;  /* 0x0000000000047941 */ /* 0x000fea0003800200 */
.L_x_55711:
        /* <DEDUP_REMOVED lines=61> */
.L_x_55709:
[----:B------:R-:W-:Y:S05]  /*31df0*/  BSYNC.RECONVERGENT B3 ;  /* 0x0000000000037941 */ /* 0x000fea0003800200 */
.L_x_55708:
        /* <DEDUP_REMOVED lines=10> */
.L_x_55707:
[----:B------:R-:W-:Y:S05]  /*31ea0*/  BSYNC.RECONVERGENT B2 ;  /* 0x0000000000027941 */ /* 0x000fea0003800200 */
.L_x_55706:
        /* <DEDUP_REMOVED lines=20> */
.L_x_55717:
        /* <DEDUP_REMOVED lines=13> */
.L_x_55719:
[----:B------:R-:W-:Y:S05]  /*320c0*/  BSYNC.RECONVERGENT B4 ;  /* 0x0000000000047941 */ /* 0x000fea0003800200 */
.L_x_55718:
        /* <DEDUP_REMOVED lines=61> */
.L_x_55716:
[----:B------:R-:W-:Y:S05]  /*324a0*/  BSYNC.RECONVERGENT B3 ;  /* 0x0000000000037941 */ /* 0x000fea0003800200 */
.L_x_55715:
        /* <DEDUP_REMOVED lines=10> */
.L_x_55714:
[----:B------:R-:W-:Y:S05]  /*32550*/  BSYNC.RECONVERGENT B2 ;  /* 0x0000000000027941 */ /* 0x000fea0003800200 */
.L_x_55713:
        /* <DEDUP_REMOVED lines=20> */
.L_x_55724:
        /* <DEDUP_REMOVED lines=13> */
.L_x_55726:
[----:B------:R-:W-:Y:S05]  /*32770*/  BSYNC.RECONVERGENT B4 ;  /* 0x0000000000047941 */ /* 0x000fea0003800200 */
.L_x_55725:
        /* <DEDUP_REMOVED lines=61> */
.L_x_55723:
[----:B------:R-:W-:Y:S05]  /*32b50*/  BSYNC.RECONVERGENT B3 ;  /* 0x0000000000037941 */ /* 0x000fea0003800200 */
.L_x_55722:
        /* <DEDUP_REMOVED lines=10> */
.L_x_55721:
[----:B------:R-:W-:Y:S05]  /*32c00*/  BSYNC.RECONVERGENT B2 ;  /* 0x0000000000027941 */ /* 0x000fea0003800200 */
.L_x_55720:
        /* <DEDUP_REMOVED lines=20> */
.L_x_55731:
        /* <DEDUP_REMOVED lines=13> */
.L_x_55733:
[----:B------:R-:W-:Y:S05]  /*32e20*/  BSYNC.RECONVERGENT B4 ;  /* 0x0000000000047941 */ /* 0x000fea0003800200 */
.L_x_55732:
        /* <DEDUP_REMOVED lines=61> */
.L_x_55730:
[----:B------:R-:W-:Y:S05]  /*33200*/  BSYNC.RECONVERGENT B3 ;  /* 0x0000000000037941 */ /* 0x000fea0003800200 */
.L_x_55729:
        /* <DEDUP_REMOVED lines=10> */
.L_x_55728:
[----:B------:R-:W-:Y:S05]  /*332b0*/  BSYNC.RECONVERGENT B2 ;  /* 0x0000000000027941 */ /* 0x000fea0003800200 */
.L_x_55727:
        /* <DEDUP_REMOVED lines=20> */
.L_x_55738:
        /* <DEDUP_REMOVED lines=13> */
.L_x_55740:
[----:B------:R-:W-:Y:S05]  /*334d0*/  BSYNC.RECONVERGENT B4 ;  /* 0x0000000000047941 */ /* 0x000fea0003800200 */
.L_x_55739:
        /* <DEDUP_REMOVED lines=60> */
.L_x_55737:
[----:B------:R-:W-:Y:S05]  /*338a0*/  BSYNC.RECONVERGENT B3 ;  /* 0x0000000000037941 */ /* 0x000fea0003800200 */
.L_x_55736:
        /* <DEDUP_REMOVED lines=10> */
.L_x_55735:
[----:B------:R-:W-:Y:S05]  /*33950*/  BSYNC.RECONVERGENT B2 ;  /* 0x0000000000027941 */ /* 0x000fea0003800200 */
.L_x_55734:
        /* <DEDUP_REMOVED lines=19> */
.L_x_55744:
        /* <DEDUP_REMOVED lines=13> */
.L_x_55746:
[----:B------:R-:W-:Y:S05]  /*33b60*/  BSYNC.RECONVERGENT B3 ;  /* 0x0000000000037941 */ /* 0x000fea0003800200 */
.L_x_55745:
        /* <DEDUP_REMOVED lines=61> */
.L_x_55743:
[----:B------:R-:W-:Y:S05]  /*33f40*/  BSYNC.RECONVERGENT B2 ;  /* 0x0000000000027941 */ /* 0x000fea0003800200 */
.L_x_55742:
        /* <DEDUP_REMOVED lines=11> */
.L_x_55691:
        /* <DEDUP_REMOVED lines=21> */
.L_x_55751:
        /* <DEDUP_REMOVED lines=13> */
.L_x_55753:
[----:B------:R-:W-:Y:S05]  /*34220*/  BSYNC.RECONVERGENT B4 ;  /* 0x0000000000047941 */ /* 0x000fea0003800200 */
.L_x_55752:
        /* <DEDUP_REMOVED lines=60> */
.L_x_55750:
[----:B------:R-:W-:Y:S05]  /*345f0*/  BSYNC.RECONVERGENT B3 ;  /* 0x0000000000037941 */ /* 0x000fea0003800200 */
.L_x_55749:
        /* <DEDUP_REMOVED lines=9> */
.L_x_55748:
[----:B------:R-:W-:Y:S05]  /*34690*/  BSYNC.RECONVERGENT B2 ;  /* 0x0000000000027941 */ /* 0x000fea0003800200 */
.L_x_55747:
        /* <DEDUP_REMOVED lines=17> */
.L_x_55758:
        /* <DEDUP_REMOVED lines=13> */
.L_x_55760:
[----:B------:R-:W-:Y:S05]  /*34880*/  BSYNC.RECONVERGENT B4 ;  /* 0x0000000000047941 */ /* 0x000fea0003800200 */
.L_x_55759:
        /* <DEDUP_REMOVED lines=61> */
.L_x_55757:
[----:B------:R-:W-:Y:S05]  /*34c60*/  BSYNC.RECONVERGENT B3 ;  /* 0x0000000000037941 */ /* 0x000fea0003800200 */
.L_x_55756:
        /* <DEDUP_REMOVED lines=9> */
.L_x_55755:
[----:B------:R-:W-:Y:S05]  /*34d00*/  BSYNC.RECONVERGENT B2 ;  /* 0x0000000000027941 */ /* 0x000fea0003800200 */
.L_x_55754:
        /* <DEDUP_REMOVED lines=17> */
.L_x_55765:
        /* <DEDUP_REMOVED lines=13> */
.L_x_55767:
[----:B------:R-:W-:Y:S05]  /*34ef0*/  BSYNC.RECONVERGENT B4 ;  /* 0x0000000000047941 */ /* 0x000fea0003800200 */
.L_x_55766:
        /* <DEDUP_REMOVED lines=61> */
.L_x_55764:
[----:B------:R-:W-:Y:S05]  /*352d0*/  BSYNC.RECONVERGENT B3 ;  /* 0x0000000000037941 */ /* 0x000fea0003800200 */
.L_x_55763:
        /* <DEDUP_REMOVED lines=9> */
.L_x_55762:
[----:B------:R-:W-:Y:S05]  /*35370*/  BSYNC.RECONVERGENT B2 ;  /* 0x0000000000027941 */ /* 0x000fea0003800200 */
.L_x_55761:
        /* <DEDUP_REMOVED lines=17> */
.L_x_55772:
        /* <DEDUP_REMOVED lines=13> */
.L_x_55774:
[----:B------:R-:W-:Y:S05]  /*35560*/  BSYNC.RECONVERGENT B4 ;  /* 0x0000000000047941 */ /* 0x000fea0003800200 */
.L_x_55773:
        /* <DEDUP_REMOVED lines=61> */
.L_x_55771:
[----:B------:R-:W-:Y:S05]  /*35940*/  BSYNC.RECONVERGENT B3 ;  /* 0x0000000000037941 */ /* 0x000fea0003800200 */
.L_x_55770:
        /* <DEDUP_REMOVED lines=9> */
.L_x_55769:
[----:B------:R-:W-:Y:S05]  /*359e0*/  BSYNC.RECONVERGENT B2 ;  /* 0x0000000000027941 */ /* 0x000fea0003800200 */
.L_x_55768:
        /* <DEDUP_REMOVED lines=17> */
.L_x_55779:
        /* <DEDUP_REMOVED lines=13> */
.L_x_55781:
[----:B------:R-:W-:Y:S05]  /*35bd0*/  BSYNC.RECONVERGENT B4 ;  /* 0x0000000000047941 */ /* 0x000fea0003800200 */
.L_x_55780:
        /* <DEDUP_REMOVED lines=61> */
.L_x_55778:
[----:B------:R-:W-:Y:S05]  /*35fb0*/  BSYNC.RECONVERGENT B3 ;  /* 0x0000000000037941 */ /* 0x000fea0003800200 */
.L_x_55777:
        /* <DEDUP_REMOVED lines=9> */
.L_x_55776:
[----:B------:R-:W-:Y:S05]  /*36050*/  BSYNC.RECONVERGENT B2 ;  /* 0x0000000000027941 */ /* 0x000fea0003800200 */
.L_x_55775:
        /* <DEDUP_REMOVED lines=17> */
.L_x_55786:
        /* <DEDUP_REMOVED lines=13> */
.L_x_55788:
[----:B------:R-:W-:Y:S05]  /*36240*/  BSYNC.RECONVERGENT B4 ;  /* 0x0000000000047941 */ /* 0x000fea0003800200 */
.L_x_55787:
        /* <DEDUP_REMOVED lines=61> */
.L_x_55785:
[----:B------:R-:W-:Y:S05]  /*36620*/  BSYNC.RECONVERGENT B3 ;  /* 0x0000000000037941 */ /* 0x000fea0003800200 */
.L_x_55784:
        /* <DEDUP_REMOVED lines=9> */
.L_x_55783:
[----:B------:R-:W-:Y:S05]  /*366c0*/  BSYNC.RECONVERGENT B2 ;  /* 0x0000000000027941 */ /* 0x000fea0003800200 */
.L_x_55782:
        /* <DEDUP_REMOVED lines=17> */
.L_x_55793:
        /* <DEDUP_REMOVED lines=13> */
.L_x_55795:
[----:B------:R-:W-:Y:S05]  /*368b0*/  BSYNC.RECONVERGENT B4 ;  /* 0x0000000000047941 */ /* 0x000fea0003800200 */
.L_x_55794:
        /* <DEDUP_REMOVED lines=61> */
.L_x_55792:
[----:B------:R-:W-:Y:S05]  /*36c90*/  BSYNC.RECONVERGENT B3 ;  /* 0x0000000000037941 */ /* 0x000fea0003800200 */
.L_x_55791:
        /* <DEDUP_REMOVED lines=9> */
.L_x_55790:
[----:B------:R-:W-:Y:S05]  /*36d30*/  BSYNC.RECONVERGENT B2 ;  /* 0x0000000000027941 */ /* 0x000fea0003800200 */
.L_x_55789:
        /* <DEDUP_REMOVED lines=16> */
.L_x_55798:
        /* <DEDUP_REMOVED lines=13> */
.L_x_55800:
[----:B------:R-:W-:Y:S05]  /*36f10*/  BSYNC.RECONVERGENT B3 ;  /* 0x0000000000037941 */ /* 0x000fea0003800200 */
.L_x_55799:
        /* <DEDUP_REMOVED lines=61> */
.L_x_55797:
[----:B------:R-:W-:Y:S05]  /*372f0*/  BSYNC.RECONVERGENT B2 ;  /* 0x0000000000027941 */ /* 0x000fea0003800200 */
.L_x_55796:
        /* <DEDUP_REMOVED lines=9> */
.L_x_55741:
[----:B------:R-:W-:Y:S05]  /*37390*/  BSYNC.RECONVERGENT B1 ;  /* 0x0000000000017941 */ /* 0x000fea0003800200 */
.L_x_55690:
        /* <DEDUP_REMOVED lines=27> */
.L_x_55802:
[----:B------:R-:W-:Y:S05]  /*37550*/  BSYNC.RECONVERGENT B1 ;  /* 0x0000000000017941 */ /* 0x000fea0003800200 */
.L_x_55801:
[----:B------:R-:W-:Y:S01]  /*37560*/  IADD3 R9, PT, PT, R9, 0x20, RZ ;  /* 0x0000002009097810 */ /* 0x000fe20007ffe0ff */
[----:B------:R-:W-:-:S07]  /*37570*/  VIADD R11, R11, 0x20 ;  /* 0x000000200b0b7836 */ /* 0x000fce0000000000 */
.L_x_55687:
[----:B------:R-:W-:Y:S05]  /*37580*/  BSYNC.RECONVERGENT B0 ;  /* 0x0000000000007941 */ /* 0x000fea0003800200 */
.L_x_55686:
        /* <DEDUP_REMOVED lines=10> */
.L_x_55806:
[----:B------:R-:W-:Y:S05]  /*37630*/  BSYNC.RECONVERGENT B1 ;  /* 0x0000000000017941 */ /* 0x000fea0003800200 */
.L_x_55805:
        /* <DEDUP_REMOVED lines=29> */
.L_x_55813:
        /* <DEDUP_REMOVED lines=13> */
.L_x_55815:
[----:B------:R-:W-:Y:S05]  /*378e0*/  BSYNC.RECONVERGENT B4 ;  /* 0x0000000000047941 */ /* 0x000fea0003800200 */
.L_x_55814:
        /* <DEDUP_REMOVED lines=61> */
.L_x_55812:
[----:B------:R-:W-:Y:S05]  /*37cc0*/  BSYNC.RECONVERGENT B3 ;  /* 0x0000000000037941 */ /* 0x000fea0003800200 */
.L_x_55811:
        /* <DEDUP_REMOVED lines=10> */
.L_x_55810:
[----:B------:R-:W-:Y:S05]  /*37d70*/  BSYNC.RECONVERGENT B2 ;  /* 0x0000000000027941 */ /* 0x000fea0003800200 */
.L_x_55809:
        /* <DEDUP_REMOVED lines=20> */
.L_x_55820:
        /* <DEDUP_REMOVED lines=13> */
.L_x_55822:
[----:B------:R-:W-:Y:S05]  /*37f90*/  BSYNC.RECONVERGENT B4 ;  /* 0x0000000000047941 */ /* 0x000fea0003800200 */
.L_x_55821:
        /* <DEDUP_REMOVED lines=61> */
.L_x_55819:
[----:B------:R-:W-:Y:S05]  /*38370*/  BSYNC.RECONVERGENT B3 ;  /* 0x0000000000037941 */ /* 0x000fea0003800200 */
.L_x_55818:
        /* <DEDUP_REMOVED lines=10> */
.L_x_55817:
[----:B------:R-:W-:Y:S05]  /*38420*/  BSYNC.RECONVERGENT B2 ;  /* 0x0000000000027941 */ /* 0x000fea0003800200 */
.L_x_55816:
        /* <DEDUP_REMOVED lines=20> */
.L_x_55827:
        /* <DEDUP_REMOVED lines=13> */
.L_x_55829:
[----:B------:R-:W-:Y:S05]  /*38640*/  BSYNC.RECONVERGENT B4 ;  /* 0x0000000000047941 */ /* 0x000fea0003800200 */
.L_x_55828:
        /* <DEDUP_REMOVED lines=61> */
.L_x_55826:
[----:B------:R-:W-:Y:S05]  /*38a20*/  BSYNC.RECONVERGENT B3 ;  /* 0x0000000000037941 */ /* 0x000fea0003800200 */
.L_x_55825:
        /* <DEDUP_REMOVED lines=10> */
.L_x_55824:
[----:B------:R-:W-:Y:S05]  /*38ad0*/  BSYNC.RECONVERGENT B2 ;  /* 0x0000000000027941 */ /* 0x000fea0003800200 */
.L_x_55823:
        /* <DEDUP_REMOVED lines=20> */
.L_x_55834:
        /* <DEDUP_REMOVED lines=13> */
.L_x_55836:
[----:B------:R-:W-:Y:S05]  /*38cf0*/  BSYNC.RECONVERGENT B4 ;  /* 0x0000000000047941 */ /* 0x000fea0003800200 */
.L_x_55835:
        /* <DEDUP_REMOVED lines=61> */
.L_x_55833:
[----:B------:R-:W-:Y:S05]  /*390d0*/  BSYNC.RECONVERGENT B3 ;  /* 0x0000000000037941 */ /* 0x000fea0003800200 */
.L_x_55832:
        /* <DEDUP_REMOVED lines=10> */
.L_x_55831:
[----:B------:R-:W-:Y:S05]  /*39180*/  BSYNC.RECONVERGENT B2 ;  /* 0x0000000000027941 */ /* 0x000fea0003800200 */
.L_x_55830:
        /* <DEDUP_REMOVED lines=20> */
.L_x_55841:
        /* <DEDUP_REMOVED lines=13> */
.L_x_55843:
[----:B------:R-:W-:Y:S05]  /*393a0*/  BSYNC.RECONVERGENT B4 ;  /* 0x0000000000047941 */ /* 0x000fea0003800200 */
.L_x_55842:
        /* <DEDUP_REMOVED lines=61> */
.L_x_55840:
[----:B------:R-:W-:Y:S05]  /*39780*/  BSYNC.RECONVERGENT B3 ;  /* 0x0000000000037941 */ /* 0x000fea0003800200 */
.L_x_55839:
        /* <DEDUP_REMOVED lines=10> */
.L_x_55838:
[----:B------:R-:W-:Y:S05]  /*39830*/  BSYNC.RECONVERGENT B2 ;  /* 0x0000000000027941 */ /* 0x000fea0003800200 */
.L_x_55837:
        /* <DEDUP_REMOVED lines=20> */
.L_x_55848:
        /* <DEDUP_REMOVED lines=13> */
.L_x_55850:
[----:B------:R-:W-:Y:S05]  /*39a50*/  BSYNC.RECONVERGENT B4 ;  /* 0x0000000000047941 */ /* 0x000fea0003800200 */
.L_x_55849:
        /* <DEDUP_REMOVED lines=61> */
.L_x_55847:
[----:B------:R-:W-:Y:S05]  /*39e30*/  BSYNC.RECONVERGENT B3 ;  /* 0x0000000000037941 */ /* 0x000fea0003800200 */
.L_x_55846:
        /* <DEDUP_REMOVED lines=10> */
.L_x_55845:
[----:B------:R-:W-:Y:S05]  /*39ee0*/  BSYNC.RECONVERGENT B2 ;  /* 0x0000000000027941 */ /* 0x000fea0003800200 */
.L_x_55844:
        /* <DEDUP_REMOVED lines=20> */
.L_x_55855:
        /* <DEDUP_REMOVED lines=13> */
.L_x_55857:
[----:B------:R-:W-:Y:S05]  /*3a100*/  BSYNC.RECONVERGENT B4 ;  /* 0x0000000000047941 */ /* 0x000fea0003800200 */
.L_x_55856:
        /* <DEDUP_REMOVED lines=60> */
.L_x_55854:
[----:B------:R-:W-:Y:S05]  /*3a4d0*/  BSYNC.RECONVERGENT B3 ;  /* 0x0000000000037941 */ /* 0x000fea0003800200 */
.L_x_55853:
        /* <DEDUP_REMOVED lines=10> */
.L_x_55852:
[----:B------:R-:W-:Y:S05]  /*3a580*/  BSYNC.RECONVERGENT B2 ;  /* 0x0000000000027941 */ /* 0x000fea0003800200 */
.L_x_55851:
        /* <DEDUP_REMOVED lines=19> */
.L_x_55861:
        /* <DEDUP_REMOVED lines=13> */
.L_x_55863:
[----:B------:R-:W-:Y:S05]  /*3a790*/  BSYNC.RECONVERGENT B3 ;  /* 0x0000000000037941 */ /* 0x000fea0003800200 */
.L_x_55862:
        /* <DEDUP_REMOVED lines=61> */
.L_x_55860:
[----:B------:R-:W-:Y:S05]  /*3ab70*/  BSYNC.RECONVERGENT B2 ;  /* 0x0000000000027941 */ /* 0x000fea0003800200 */
.L_x_55859:
        /* <DEDUP_REMOVED lines=11> */
.L_x_55808:
        /* <DEDUP_REMOVED lines=21> */
.L_x_55868:
        /* <DEDUP_REMOVED lines=13> */
.L_x_55870:
[----:B------:R-:W-:Y:S05]  /*3ae50*/  BSYNC.RECONVERGENT B4 ;  /* 0x0000000000047941 */ /* 0x000fea0003800200 */
.L_x_55869:
        /* <DEDUP_REMOVED lines=60> */
.L_x_55867:
[----:B------:R-:W-:Y:S05]  /*3b220*/  BSYNC.RECONVERGENT B3 ;  /* 0x0000000000037941 */ /* 0x000fea0003800200 */
.L_x_55866:
        /* <DEDUP_REMOVED lines=9> */
.L_x_55865:
[----:B------:R-:W-:Y:S05]  /*3b2c0*/  BSYNC.RECONVERGENT B2 ;  /* 0x0000000000027941 */ /* 0x000fea0003800200 */
.L_x_55864:
        /* <DEDUP_REMOVED lines=17> */
.L_x_55875:
        /* <DEDUP_REMOVED lines=13> */
.L_x_55877:
[----:B------:R-:W-:Y:S05]  /*3b4b0*/  BSYNC.RECONVERGENT B4 ;  /* 0x0000000000047941 */ /* 0x000fea0003800200 */
.L_x_55876:
        /* <DEDUP_REMOVED lines=61> */
.L_x_55874:
[----:B------:R-:W-:Y:S05]  /*3b890*/  BSYNC.RECONVERGENT B3 ;  /* 0x0000000000037941 */ /* 0x000fea0003800200 */
.L_x_55873:
        /* <DEDUP_REMOVED lines=9> */
.L_x_55872:
[----:B------:R-:W-:Y:S05]  /*3b930*/  BSYNC.RECONVERGENT B2 ;  /* 0x0000000000027941 */ /* 0x000fea0003800200 */
.L_x_55871:
        /* <DEDUP_REMOVED lines=17> */
.L_x_55882:
        /* <DEDUP_REMOVED lines=13> */
.L_x_55884:
[----:B------:R-:W-:Y:S05]  /*3bb20*/  BSYNC.RECONVERGENT B4 ;  /* 0x0000000000047941 */ /* 0x000fea0003800200 */
.L_x_55883:
        /* <DEDUP_REMOVED lines=61> */
.L_x_55881:
[----:B------:R-:W-:Y:S05]  /*3bf00*/  BSYNC.RECONVERGENT B3 ;  /* 0x0000000000037941 */ /* 0x000fea0003800200 */
.L_x_55880:
        /* <DEDUP_REMOVED lines=9> */
.L_x_55879:
[----:B------:R-:W-:Y:S05]  /*3bfa0*/  BSYNC.RECONVERGENT B2 ;  /* 0x0000000000027941 */ /* 0x000fea0003800200 */
.L_x_55878:
        /* <DEDUP_REMOVED lines=17> */
.L_x_55889:
        /* <DEDUP_REMOVED lines=13> */
.L_x_55891:
[----:B------:R-:W-:Y:S05]  /*3c190*/  BSYNC.RECONVERGENT B4 ;  /* 0x0000000000047941 */ /* 0x000fea0003800200 */
.L_x_55890:
        /* <DEDUP_REMOVED lines=61> */
.L_x_55888:
[----:B------:R-:W-:Y:S05]  /*3c570*/  BSYNC.RECONVERGENT B3 ;  /* 0x0000000000037941 */ /* 0x000fea0003800200 */
.L_x_55887:
        /* <DEDUP_REMOVED lines=9> */
.L_x_55886:
[----:B------:R-:W-:Y:S05]  /*3c610*/  BSYNC.RECONVERGENT B2 ;  /* 0x0000000000027941 */ /* 0x000fea0003800200 */
.L_x_55885:
        /* <DEDUP_REMOVED lines=17> */
.L_x_55896:
        /* <DEDUP_REMOVED lines=13> */
.L_x_55898:
[----:B------:R-:W-:Y:S05]  /*3c800*/  BSYNC.RECONVERGENT B4 ;  /* 0x0000000000047941 */ /* 0x000fea0003800200 */
.L_x_55897:
        /* <DEDUP_REMOVED lines=61> */
.L_x_55895:
[----:B------:R-:W-:Y:S05]  /*3cbe0*/  BSYNC.RECONVERGENT B3 ;  /* 0x0000000000037941 */ /* 0x000fea0003800200 */
.L_x_55894:
        /* <DEDUP_REMOVED lines=9> */
.L_x_55893:
[----:B------:R-:W-:Y:S05]  /*3cc80*/  BSYNC.RECONVERGENT B2 ;  /* 0x0000000000027941 */ /* 0x000fea0003800200 */
.L_x_55892:
        /* <DEDUP_REMOVED lines=17> */
.L_x_55903:
        /* <DEDUP_REMOVED lines=13> */
.L_x_55905:
[----:B------:R-:W-:Y:S05]  /*3ce70*/  BSYNC.RECONVERGENT B4 ;  /* 0x0000000000047941 */ /* 0x000fea0003800200 */
.L_x_55904:
        /* <DEDUP_REMOVED lines=61> */
.L_x_55902:
[----:B------:R-:W-:Y:S05]  /*3d250*/  BSYNC.RECONVERGENT B3 ;  /* 0x0000000000037941 */ /* 0x000fea0003800200 */
.L_x_55901:
        /* <DEDUP_REMOVED lines=9> */
.L_x_55900:
[----:B------:R-:W-:Y:S05]  /*3d2f0*/  BSYNC.RECONVERGENT B2 ;  /* 0x0000000000027941 */ /* 0x000fea0003800200 */
.L_x_55899:
        /* <DEDUP_REMOVED lines=17> */
.L_x_55910:
        /* <DEDUP_REMOVED lines=13> */
.L_x_55912:
[----:B------:R-:W-:Y:S05]  /*3d4e0*/  BSYNC.RECONVERGENT B4 ;  /* 0x0000000000047941 */ /* 0x000fea0003800200 */
.L_x_55911:
        /* <DEDUP_REMOVED lines=61> */
.L_x_55909:
[----:B------:R-:W-:Y:S05]  /*3d8c0*/  BSYNC.RECONVERGENT B3 ;  /* 0x0000000000037941 */ /* 0x000fea0003800200 */
.L_x_55908:
        /* <DEDUP_REMOVED lines=9> */
.L_x_55907:
[----:B------:R-:W-:Y:S05]  /*3d960*/  BSYNC.RECONVERGENT B2 ;  /* 0x0000000000027941 */ /* 0x000fea0003800200 */
.L_x_55906:
        /* <DEDUP_REMOVED lines=16> */
.L_x_55915:
        /* <DEDUP_REMOVED lines=13> */
.L_x_55917:
[----:B------:R-:W-:Y:S05]  /*3db40*/  BSYNC.RECONVERGENT B3 ;  /* 0x0000000000037941 */ /* 0x000fea0003800200 */
.L_x_55916:
        /* <DEDUP_REMOVED lines=61> */
.L_x_55914:
[----:B------:R-:W-:Y:S05]  /*3df20*/  BSYNC.RECONVERGENT B2 ;  /* 0x0000000000027941 */ /* 0x000fea0003800200 */
.L_x_55913:
        /* <DEDUP_REMOVED lines=9> */
.L_x_55858:
[----:B------:R-:W-:Y:S05]  /*3dfc0*/  BSYNC.RECONVERGENT B1 ;  /* 0x0000000000017941 */ /* 0x000fea0003800200 */
.L_x_55807:
        /* <DEDUP_REMOVED lines=27> */
.L_x_55919:
[----:B------:R-:W-:Y:S05]  /*3e180*/  BSYNC.RECONVERGENT B1 ;  /* 0x0000000000017941 */ /* 0x000fea0003800200 */
.L_x_55918:
[----:B------:R-:W-:Y:S01]  /*3e190*/  IADD3 R9, PT, PT, R9, 0x20, RZ ;  /* 0x0000002009097810 */ /* 0x000fe20007ffe0ff */
[----:B------:R-:W-:-:S07]  /*3e1a0*/  VIADD R11, R11, 0x20 ;  /* 0x000000200b0b7836 */ /* 0x000fce0000000000 */
.L_x_55804:
[----:B------:R-:W-:Y:S05]  /*3e1b0*/  BSYNC.RECONVERGENT B0 ;  /* 0x0000000000007941 */ /* 0x000fea0003800200 */
.L_x_55803:
        /* <DEDUP_REMOVED lines=10> */
.L_x_55923:
[----:B------:R-:W-:Y:S05]  /*3e260*/  BSYNC.RECONVERGENT B1 ;  /* 0x0000000000017941 */ /* 0x000fea0003800200 */
.L_x_55922:
[----:B------:R-:W-:Y:S01]  /*3e270*/  UISETP.NE.U32.AND UP0, UPT, UR4, URZ, UPT ;  /* 0x000000ff0400728c */ /* 0x000fe2000bf05070 */
[----:B------:R-:W-:Y:S03]  /*3e280*/  BSSY.RECONVERGENT B1, `(.L_x_55924) ;  /* 0x000069c000017945 */ /* 0x000fe60003800200 */
[----:B------:R-:W-:-:S09]  /*3e290*/  UISETP.NE.AND.EX UP0, UPT, UR5, URZ, UPT, UP0 ;  /* 0x000000ff0500728c */ /* 0x000fd2000bf05300 */
[----:B------:R-:W-:Y:S05]  /*3e2a0*/  BRA.U !UP0, `(.L_x_55925) ;  /* 0x0000003508707547 */ /* 0x000fea000b800000 */
[----:B01----:R-:W0:Y:S02]  /*3e2b0*/  LDC.64 R196, c[0x0][0x3a0] ;  /* 0x0000e800ffc47b82 */ /* 0x003e240000000a00 */
[----:B0-----:R-:W-:-:S05]  /*3e2c0*/  IMAD.WIDE.U32 R196, R9, 0x20, R196 ;  /* 0x0000002009c47825 */ /* 0x001fca00078e00c4 */
        /* <DEDUP_REMOVED lines=23> */
.L_x_55930:
        /* <DEDUP_REMOVED lines=13> */
.L_x_55932:
[----:B------:R-:W-:Y:S05]  /*3e510*/  BSYNC.RECONVERGENT B4 ;  /* 0x0000000000047941 */ /* 0x000fea0003800200 */
.L_x_55931:
        /* <DEDUP_REMOVED lines=59> */
[----:B------:R-:W-:Y:S02]  /*3e8d0*/  IMAD.MOV.U32 R194, RZ, RZ, R196 ;  /* 0x000000ffffc27224 */ /* 0x000fe400078e00c4 */
[----:B------:R-:W-:-:S07]  /*3e8e0*/  IMAD.MOV.U32 R15, RZ, RZ, RZ ;  /* 0x000000ffff0f7224 */ /* 0x000fce00078e00ff */
.L_x_55929:
[----:B------:R-:W-:Y:S05]  /*3e8f0*/  BSYNC.RECONVERGENT B3 ;  /* 0x0000000000037941 */ /* 0x000fea0003800200 */
.L_x_55928:
        /* <DEDUP_REMOVED lines=10> */
.L_x_55927:
[----:B------:R-:W-:Y:S05]  /*3e9a0*/  BSYNC.RECONVERGENT B2 ;  /* 0x0000000000027941 */ /* 0x000fea0003800200 */
.L_x_55926:
        /* <DEDUP_REMOVED lines=20> */
.L_x_55937:
        /* <DEDUP_REMOVED lines=13> */
.L_x_55939:
[----:B------:R-:W-:Y:S05]  /*3ebc0*/  BSYNC.RECONVERGENT B4 ;  /* 0x0000000000047941 */ /* 0x000fea0003800200 */
.L_x_55938:
        /* <DEDUP_REMOVED lines=17> */
[----:B------:R-:W-:Y:S02]  /*3ece0*/  HFMA2 R195, -RZ, RZ, 0, 0 ;  /* 0x00000000ffc37431 */ /* 0x000fe400000001ff */
        /* <DEDUP_REMOVED lines=43> */
.L_x_55936:
[----:B------:R-:W-:Y:S05]  /*3efa0*/  BSYNC.RECONVERGENT B3 ;  /* 0x0000000000037941 */ /* 0x000fea0003800200 */
.L_x_55935:
        /* <DEDUP_REMOVED lines=10> */
.L_x_55934:
[----:B------:R-:W-:Y:S05]  /*3f050*/  BSYNC.RECONVERGENT B2 ;  /* 0x0000000000027941 */ /* 0x000fea0003800200 */
.L_x_55933:
        /* <DEDUP_REMOVED lines=20> */
.L_x_55944:
        /* <DEDUP_REMOVED lines=13> */
.L_x_55946:
[----:B------:R-:W-:Y:S05]  /*3f270*/  BSYNC.RECONVERGENT B4 ;  /* 0x0000000000047941 */ /* 0x000fea0003800200 */
.L_x_55945:
        /* <DEDUP_REMOVED lines=59> */
[----:B------:R-:W-:Y:S01]  /*3f630*/  LOP3.LUT R23, R15, R194, R197, 0x96, !PT ;  /* 0x000000c20f177212 */ /* 0x000fe200078e96c5 */
[----:B------:R-:W-:-:S07]  /*3f640*/  IMAD.MOV.U32 R15, RZ, RZ, RZ ;  /* 0x000000ffff0f7224 */ /* 0x000fce00078e00ff */
.L_x_55943:
[----:B------:R-:W-:Y:S05]  /*3f650*/  BSYNC.RECONVERGENT B3 ;  /* 0x0000000000037941 */ /* 0x000fea0003800200 */
.L_x_55942:
        /* <DEDUP_REMOVED lines=10> */
.L_x_55941:
[----:B------:R-:W-:Y:S05]  /*3f700*/  BSYNC.RECONVERGENT B2 ;  /* 0x0000000000027941 */ /* 0x000fea0003800200 */
.L_x_55940:
        /* <DEDUP_REMOVED lines=20> */
.L_x_55951:
        /* <DEDUP_REMOVED lines=13> */
.L_x_55953:
[----:B------:R-:W-:Y:S05]  /*3f920*/  BSYNC.RECONVERGENT B4 ;  /* 0x0000000000047941 */ /* 0x000fea0003800200 */
.L_x_55952:
        /* <DEDUP_REMOVED lines=37> */
[----:B------:R-:W-:-:S04]  /*3fb80*/  LOP3.LUT R5, R5, R198, R195, 0x96, !PT ;  /* 0x000000c605057212 */ /* 0x000fc800078e96c3 */
[----:B------:R-:W-:Y:S01]  /*3fb90*/  LOP3.LUT R15, R15, R196, R23, 0x96, !PT ;  /* 0x000000c40f0f7212 */ /* 0x000fe200078e9617 */
[----:B------:R-:W-:Y:S01]  /*3fba0*/  IMAD.WIDE.U32 R196, R5, -0x2daee0ad, RZ ;  /* 0xd2511f5305c47825 */ /* 0x000fe200078e00ff */
[----:B------:R-:W-:-:S03]  /*3fbb0*/  IADD3 R5, PT, PT, R193, 0x1fd5c5a3, RZ ;  /* 0x1fd5c5a3c1057810 */ /* 0x000fc60007ffe0ff */
[----:B------:R-:W-:Y:S01]  /*3fbc0*/  IMAD.WIDE.U32 R198, R15, -0x326172a9, RZ ;  /* 0xcd9e8d570fc67825 */ /* 0x000fe200078e00ff */
[----:B------:R-:W-:Y:S02]  /*3fbd0*/  LOP3.LUT R22, R5, R22, R197, 0x96, !PT ;  /* 0x0000001605167212 */ /* 0x000fe400078e96c5 */
[C---:B------:R-:W-:Y:S01]  /*3fbe0*/  IADD3 R5, PT, PT, R192.reuse, -0xe443238, RZ ;  /* 0xf1bbcdc8c0057810 */ /* 0x040fe20007ffe0ff */
[----:B------:R-:W-:Y:S02]  /*3fbf0*/  VIADD R15, R192, 0x5384540f ;  /* 0x5384540fc00f7836 */ /* 0x000fe40000000000 */
[----:B------:R-:W-:-:S03]  /*3fc00*/  IMAD.WIDE.U32 R22, R22, -0x326172a9, RZ ;  /* 0xcd9e8d5716167825 */ /* 0x000fc600078e00ff */
[----:B------:R-:W-:Y:S01]  /*3fc10*/  LOP3.LUT R194, R15, R194, R199, 0x96, !PT ;  /* 0x000000c20fc27212 */ /* 0x000fe200078e96c7 */
[----:B------:R-:W-:Y:S01]  /*3fc20*/  VIADD R15, R193, 0xdb3d7428 ;  /* 0xdb3d7428c10f7836 */ /* 0x000fe20000000000 */
[----:B------:R-:W-:Y:S02]  /*3fc30*/  LOP3.LUT R5, R5, R198, R23, 0x96, !PT ;  /* 0x000000c605057212 */ /* 0x000fe400078e9617 */
[----:B------:R-:W-:Y:S01]  /*3fc40*/  IADD3 R23, PT, PT, R193, -0x695add53, RZ ;  /* 0x96a522adc1177810 */ /* 0x000fe20007ffe0ff */
[----:B------:R-:W-:-:S05]  /*3fc50*/  IMAD.WIDE.U32 R194, R194, -0x2daee0ad, RZ ;  /* 0xd2511f53c2c27825 */ /* 0x000fca00078e00ff */
[----:B------:R-:W-:Y:S01]  /*3fc60*/  LOP3.LUT R15, R15, R196, R195, 0x96, !PT ;  /* 0x000000c40f0f7212 */ /* 0x000fe200078e96c3 */
[----:B------:R-:W-:-:S04]  /*3fc70*/  IMAD.WIDE.U32 R196, R5, -0x2daee0ad, RZ ;  /* 0xd2511f5305c47825 */ /* 0x000fc800078e00ff */
[----:B------:R-:W-:Y:S01]  /*3fc80*/  IMAD.WIDE.U32 R198, R15, -0x326172a9, RZ ;  /* 0xcd9e8d570fc67825 */ /* 0x000fe200078e00ff */
[----:B------:R-:W-:-:S03]  /*3fc90*/  LOP3.LUT R23, R23, R194, R197, 0x96, !PT ;  /* 0x000000c217177212 */ /* 0x000fc600078e96c5 */
[----:B------:R-:W-:Y:S01]  /*3fca0*/  HFMA2 R194, -RZ, RZ, 0, 0 ;  /* 0x00000000ffc27431 */ /* 0x000fe200000001ff */
[----:B------:R-:W-:Y:S01]  /*3fcb0*/  MOV R16, R196 ;  /* 0x000000c400107202 */ /* 0x000fe20000000f00 */
[----:B------:R-:W-:Y:S02]  /*3fcc0*/  VIADD R15, R192, 0x8ff34781 ;  /* 0x8ff34781c00f7836 */ /* 0x000fe40000000000 */
[----:B------:R-:W-:Y:S02]  /*3fcd0*/  IMAD.MOV.U32 R18, RZ, RZ, R198 ;  /* 0x000000ffff127224 */ /* 0x000fe400078e00c6 */
[----:B------:R-:W-:Y:S01]  /*3fce0*/  IMAD.MOV.U32 R5, RZ, RZ, R20 ;  /* 0x000000ffff057224 */ /* 0x000fe200078e0014 */
[----:B------:R-:W-:-:S07]  /*3fcf0*/  LOP3.LUT R22, R15, R22, R199, 0x96, !PT ;  /* 0x000000160f167212 */ /* 0x000fce00078e96c7 */
.L_x_55950:
[----:B------:R-:W-:Y:S05]  /*3fd00*/  BSYNC.RECONVERGENT B3 ;  /* 0x0000000000037941 */ /* 0x000fea0003800200 */
.L_x_55949:
        /* <DEDUP_REMOVED lines=10> */
.L_x_55948:
[----:B------:R-:W-:Y:S05]  /*3fdb0*/  BSYNC.RECONVERGENT B2 ;  /* 0x0000000000027941 */ /* 0x000fea0003800200 */
.L_x_55947:
        /* <DEDUP_REMOVED lines=20> */
.L_x_55958:
        /* <DEDUP_REMOVED lines=13> */
.L_x_55960:
[----:B------:R-:W-:Y:S05]  /*3ffd0*/  BSYNC.RECONVERGENT B4 ;  /* 0x0000000000047941 */ /* 0x000fea0003800200 */
.L_x_55959:
        /* <DEDUP_REMOVED lines=61> */
.L_x_55957:
[----:B------:R-:W-:Y:S05]  /*403b0*/  BSYNC.RECONVERGENT B3 ;  /* 0x0000000000037941 */ /* 0x000fea0003800200 */
.L_x_55956:
        /* <DEDUP_REMOVED lines=10> */
.L_x_55955:
[----:B------:R-:W-:Y:S05]  /*40460*/  BSYNC.RECONVERGENT B2 ;  /* 0x0000000000027941 */ /* 0x000fea0003800200 */
.L_x_55954:
        /* <DEDUP_REMOVED lines=20> */
.L_x_55965:
        /* <DEDUP_REMOVED lines=13> */
.L_x_55967:
[----:B------:R-:W-:Y:S05]  /*40680*/  BSYNC.RECONVERGENT B4 ;  /* 0x0000000000047941 */ /* 0x000fea0003800200 */
.L_x_55966:
        /* <DEDUP_REMOVED lines=49> */
[----:B------:R-:W-:-:S03]  /*409a0*/  LOP3.LUT R15, R15, R196, R195, 0x96, !PT ;  /* 0x000000c40f0f7212 */ /* 0x000fc600078e96c3 */
[----:B------:R-:W-:Y:S01]  /*409b0*/  HFMA2 R195, -RZ, RZ, 0, 0 ;  /* 0x00000000ffc37431 */ /* 0x000fe200000001ff */
        /* <DEDUP_REMOVED lines=10> */
.L_x_55964:
[----:B------:R-:W-:Y:S05]  /*40a60*/  BSYNC.RECONVERGENT B3 ;  /* 0x0000000000037941 */ /* 0x000fea0003800200 */
.L_x_55963:
        /* <DEDUP_REMOVED lines=10> */
.L_x_55962:
[----:B------:R-:W-:Y:S05]  /*40b10*/  BSYNC.RECONVERGENT B2 ;  /* 0x0000000000027941 */ /* 0x000fea0003800200 */
.L_x_55961:
        /* <DEDUP_REMOVED lines=20> */
.L_x_55972:
        /* <DEDUP_REMOVED lines=13> */
.L_x_55974:
[----:B------:R-:W-:Y:S05]  /*40d30*/  BSYNC.RECONVERGENT B4 ;  /* 0x0000000000047941 */ /* 0x000fea0003800200 */
.L_x_55973:
        /* <DEDUP_REMOVED lines=61> */
.L_x_55971:
[----:B------:R-:W-:Y:S05]  /*41110*/  BSYNC.RECONVERGENT B3 ;  /* 0x0000000000037941 */ /* 0x000fea0003800200 */
.L_x_55970:
        /* <DEDUP_REMOVED lines=10> */
.L_x_55969:
[----:B------:R-:W-:Y:S05]  /*411c0*/  BSYNC.RECONVERGENT B2 ;  /* 0x0000000000027941 */ /* 0x000fea0003800200 */
.L_x_55968:
        /* <DEDUP_REMOVED lines=19> */
.L_x_55978:
        /* <DEDUP_REMOVED lines=13> */
.L_x_55980:
[----:B------:R-:W-:Y:S05]  /*413d0*/  BSYNC.RECONVERGENT B3 ;  /* 0x0000000000037941 */ /* 0x000fea0003800200 */
.L_x_55979:
        /* <DEDUP_REMOVED lines=22> */
[----:B------:R-:W-:Y:S01]  /*41540*/  LOP3.LUT R15, R15, R22, R199, 0x96, !PT ;  /* 0x000000160f0f7212 */ /* 0x000fe200078e96c7 */
[----:B------:R-:W-:Y:S02]  /*41550*/  IMAD.MOV.U32 R0, RZ, RZ, R194 ;  /* 0x000000ffff007224 */ /* 0x000fe400078e00c2 */
        /* <DEDUP_REMOVED lines=36> */
[----:B------:R-:W-:-:S07]  /*417a0*/  MOV R16, R198 ;  /* 0x000000c600107202 */ /* 0x000fce0000000f00 */
.L_x_55977:
[----:B------:R-:W-:Y:S05]  /*417b0*/  BSYNC.RECONVERGENT B2 ;  /* 0x0000000000027941 */ /* 0x000fea0003800200 */
.L_x_55976:
        /* <DEDUP_REMOVED lines=9> */
[----:B------:R-:W-:Y:S01]  /*41850*/  FADD.FTZ R183, R183, R194 ;  /* 0x000000c2b7b77221 */ /* 0x000fe20000010000 */
[----:B------:R-:W-:Y:S06]  /*41860*/  BRA `(.L_x_55975) ;  /* 0x0000003000f47947 */ /* 0x000fec0003800000 */
.L_x_55925:
[----:B------:R-:W-:Y:S01]  /*41870*/  BSSY.RECONVERGENT B2, `(.L_x_55981) ;  /* 0x0000069000027945 */ /* 0x000fe20003800200 */
[----:B------:R-:W-:Y:S01]  /*41880*/  HFMA2 R176, -RZ, RZ, 0, 0 ;  /* 0x00000000ffb07431 */ /* 0x000fe200000001ff */
        /* <DEDUP_REMOVED lines=19> */
.L_x_55985:
        /* <DEDUP_REMOVED lines=13> */
.L_x_55987:
[----:B------:R-:W-:Y:S05]  /*41a90*/  BSYNC.RECONVERGENT B4 ;  /* 0x0000000000047941 */ /* 0x000fea0003800200 */
.L_x_55986:
        /* <DEDUP_REMOVED lines=59> */
[----:B------:R-:W-:-:S07]  /*41e50*/  IMAD.MOV.U32 R15, RZ, RZ, RZ ;  /* 0x000000ffff0f7224 */ /* 0x000fce00078e00ff */
.L_x_55984:
[----:B------:R-:W-:Y:S05]  /*41e60*/  BSYNC.RECONVERGENT B3 ;  /* 0x0000000000037941 */ /* 0x000fea0003800200 */
.L_x_55983:
        /* <DEDUP_REMOVED lines=9> */
.L_x_55982:
[----:B------:R-:W-:Y:S05]  /*41f00*/  BSYNC.RECONVERGENT B2 ;  /* 0x0000000000027941 */ /* 0x000fea0003800200 */
.L_x_55981:
        /* <DEDUP_REMOVED lines=17> */
.L_x_55992:
        /* <DEDUP_REMOVED lines=13> */
.L_x_55994:
[----:B------:R-:W-:Y:S05]  /*420f0*/  BSYNC.RECONVERGENT B4 ;  /* 0x0000000000047941 */ /* 0x000fea0003800200 */
.L_x_55993:
        /* <DEDUP_REMOVED lines=49> */
[----:B------:R-:W-:-:S03]  /*42410*/  LOP3.LUT R15, R15, R180, R179, 0x96, !PT ;  /* 0x000000b40f0f7212 */ /* 0x000fc600078e96b3 */
[----:B------:R-:W-:-:S05]  /*42420*/  IMAD.WIDE.U32 R22, R22, -0x326172a9, RZ ;  /* 0xcd9e8d5716167825 */ /* 0x000fca00078e00ff */
[----:B------:R-:W-:Y:S01]  /*42430*/  LOP3.LUT R7, R7, R182, R23, 0x96, !PT ;  /* 0x000000b607077212 */ /* 0x000fe200078e9617 */
[----:B------:R-:W-:Y:S01]  /*42440*/  IMAD.WIDE.U32 R182, R15, -0x326172a9, RZ ;  /* 0xcd9e8d570fb67825 */ /* 0x000fe200078e00ff */
[----:B------:R-:W-:-:S03]  /*42450*/  IADD3 R15, PT, PT, R192, -0x700cb87f, RZ ;  /* 0x8ff34781c00f7810 */ /* 0x000fc60007ffe0ff */
[----:B------:R-:W-:Y:S01]  /*42460*/  IMAD.WIDE.U32 R180, R7, -0x2daee0ad, RZ ;  /* 0xd2511f5307b47825 */ /* 0x000fe200078e00ff */
[----:B------:R-:W-:Y:S02]  /*42470*/  LOP3.LUT R22, R15, R22, R183, 0x96, !PT ;  /* 0x000000160f167212 */ /* 0x000fe400078e96b7 */
[----:B------:R-:W-:Y:S01]  /*42480*/  MOV R18, R182 ;  /* 0x000000b600127202 */ /* 0x000fe20000000f00 */
[----:B------:R-:W-:Y:S02]  /*42490*/  VIADD R23, R193, 0x96a522ad ;  /* 0x96a522adc1177836 */ /* 0x000fe40000000000 */
[----:B------:R-:W-:Y:S01]  /*424a0*/  IMAD.MOV.U32 R7, RZ, RZ, R194 ;  /* 0x000000ffff077224 */ /* 0x000fe200078e00c2 */
[----:B------:R-:W-:Y:S02]  /*424b0*/  MOV R194, R180 ;  /* 0x000000b400c27202 */ /* 0x000fe40000000f00 */
[----:B------:R-:W-:-:S07]  /*424c0*/  LOP3.LUT R23, R23, R178, R181, 0x96, !PT ;  /* 0x000000b217177212 */ /* 0x000fce00078e96b5 */
.L_x_55991:
[----:B------:R-:W-:Y:S05]  /*424d0*/  BSYNC.RECONVERGENT B3 ;  /* 0x0000000000037941 */ /* 0x000fea0003800200 */
.L_x_55990:
        /* <DEDUP_REMOVED lines=9> */
.L_x_55989:
[----:B------:R-:W-:Y:S05]  /*42570*/  BSYNC.RECONVERGENT B2 ;  /* 0x0000000000027941 */ /* 0x000fea0003800200 */
.L_x_55988:
        /* <DEDUP_REMOVED lines=17> */
.L_x_55999:
        /* <DEDUP_REMOVED lines=13> */
.L_x_56001:
[----:B------:R-:W-:Y:S05]  /*42760*/  BSYNC.RECONVERGENT B4 ;  /* 0x0000000000047941 */ /* 0x000fea0003800200 */
.L_x_56000:
        /* <DEDUP_REMOVED lines=57> */
[----:B------:R-:W-:Y:S01]  /*42b00*/  VIADD R15, R193, 0x96a522ad ;  /* 0x96a522adc10f7836 */ /* 0x000fe20000000000 */
[----:B------:R-:W-:-:S04]  /*42b10*/  MOV R194, R180 ;  /* 0x000000b400c27202 */ /* 0x000fc80000000f00 */
[----:B------:R-:W-:Y:S01]  /*42b20*/  LOP3.LUT R23, R15, R178, R181, 0x96, !PT ;  /* 0x000000b20f177212 */ /* 0x000fe200078e96b5 */
[----:B------:R-:W-:-:S07]  /*42b30*/  IMAD.MOV.U32 R15, RZ, RZ, RZ ;  /* 0x000000ffff0f7224 */ /* 0x000fce00078e00ff */
.L_x_55998:
[----:B------:R-:W-:Y:S05]  /*42b40*/  BSYNC.RECONVERGENT B3 ;  /* 0x0000000000037941 */ /* 0x000fea0003800200 */
.L_x_55997:
        /* <DEDUP_REMOVED lines=9> */
.L_x_55996:
[----:B------:R-:W-:Y:S05]  /*42be0*/  BSYNC.RECONVERGENT B2 ;  /* 0x0000000000027941 */ /* 0x000fea0003800200 */
.L_x_55995:
        /* <DEDUP_REMOVED lines=17> */
.L_x_56006:
        /* <DEDUP_REMOVED lines=13> */
.L_x_56008:
[----:B------:R-:W-:Y:S05]  /*42dd0*/  BSYNC.RECONVERGENT B4 ;  /* 0x0000000000047941 */ /* 0x000fea0003800200 */
.L_x_56007:
[----:B------:R-:W-:Y:S01]  /*42de0*/  IMAD.WIDE.U32 R180, R189, -0x326172a9, RZ ;  /* 0xcd9e8d57bdb47825 */ /* 0x000fe200078e00ff */
[----:B0-----:R-:W-:Y:S02]  /*42df0*/  LOP3.LUT R196, R17, R23, R193, 0x96, !PT ;  /* 0x0000001711c47212 */ /* 0x001fe400078e96c1 */
        /* <DEDUP_REMOVED lines=59> */
.L_x_56005:
[----:B------:R-:W-:Y:S05]  /*431b0*/  BSYNC.RECONVERGENT B3 ;  /* 0x0000000000037941 */ /* 0x000fea0003800200 */
.L_x_56004:
        /* <DEDUP_REMOVED lines=9> */
.L_x_56003:
[----:B------:R-:W-:Y:S05]  /*43250*/  BSYNC.RECONVERGENT B2 ;  /* 0x0000000000027941 */ /* 0x000fea0003800200 */
.L_x_56002:
        /* <DEDUP_REMOVED lines=17> */
.L_x_56013:
        /* <DEDUP_REMOVED lines=13> */
.L_x_56015:
[----:B------:R-:W-:Y:S05]  /*43440*/  BSYNC.RECONVERGENT B4 ;  /* 0x0000000000047941 */ /* 0x000fea0003800200 */
.L_x_56014:
[----:B------:R-:W-:Y:S01]  /*43450*/  IMAD.WIDE.U32 R180, R189, -0x326172a9, RZ ;  /* 0xcd9e8d57bdb47825 */ /* 0x000fe200078e00ff */
[----:B0-----:R-:W-:Y:S02]  /*43460*/  LOP3.LUT R196, R17, R23, R193, 0x96, !PT ;  /* 0x0000001711c47212 */ /* 0x001fe400078e96c1 */
        /* <DEDUP_REMOVED lines=59> */
.L_x_56012:
[----:B------:R-:W-:Y:S05]  /*43820*/  BSYNC.RECONVERGENT B3 ;  /* 0x0000000000037941 */ /* 0x000fea0003800200 */
.L_x_56011:
        /* <DEDUP_REMOVED lines=9> */
.L_x_56010:
[----:B------:R-:W-:Y:S05]  /*438c0*/  BSYNC.RECONVERGENT B2 ;  /* 0x0000000000027941 */ /* 0x000fea0003800200 */
.L_x_56009:
        /* <DEDUP_REMOVED lines=17> */
.L_x_56020:
        /* <DEDUP_REMOVED lines=13> */
.L_x_56022:
[----:B------:R-:W-:Y:S05]  /*43ab0*/  BSYNC.RECONVERGENT B4 ;  /* 0x0000000000047941 */ /* 0x000fea0003800200 */
.L_x_56021:
[----:B------:R-:W-:Y:S01]  /*43ac0*/  IMAD.WIDE.U32 R182, R189, -0x326172a9, RZ ;  /* 0xcd9e8d57bdb67825 */ /* 0x000fe200078e00ff */
[----:B------:R-:W-:Y:S02]  /*43ad0*/  LOP3.LUT R198, R17, R23, R193, 0x96, !PT ;  /* 0x0000001711c67212 */ /* 0x000fe400078e96c1 */
[----:B------:R-:W-:Y:S01]  /*43ae0*/  IADD3 R3, PT, PT, R192, -0x61c88647, RZ ;  /* 0x9e3779b9c0037810 */ /* 0x000fe20007ffe0ff */
[----:B------:R-:W-:Y:S01]  /*43af0*/  VIADD R15, R193, 0xbb67ae85 ;  /* 0xbb67ae85c10f7836 */ /* 0x000fe20000000000 */
[----:B0-----:R-:W-:Y:S01]  /*43b00*/  LOP3.LUT R196, R19, R183, R192, 0x96, !PT ;  /* 0x000000b713c47212 */ /* 0x001fe200078e96c0 */
        /* <DEDUP_REMOVED lines=56> */
.L_x_56019:
[----:B------:R-:W-:Y:S05]  /*43e90*/  BSYNC.RECONVERGENT B3 ;  /* 0x0000000000037941 */ /* 0x000fea0003800200 */
.L_x_56018:
        /* <DEDUP_REMOVED lines=9> */
.L_x_56017:
[----:B------:R-:W-:Y:S05]  /*43f30*/  BSYNC.RECONVERGENT B2 ;  /* 0x0000000000027941 */ /* 0x000fea0003800200 */
.L_x_56016:
        /* <DEDUP_REMOVED lines=17> */
.L_x_56027:
        /* <DEDUP_REMOVED lines=13> */
.L_x_56029:
[----:B------:R-:W-:Y:S05]  /*44120*/  BSYNC.RECONVERGENT B4 ;  /* 0x0000000000047941 */ /* 0x000fea0003800200 */
.L_x_56028:
        /* <DEDUP_REMOVED lines=61> */
.L_x_56026:
[----:B------:R-:W-:Y:S05]  /*44500*/  BSYNC.RECONVERGENT B3 ;  /* 0x0000000000037941 */ /* 0x000fea0003800200 */
.L_x_56025:
        /* <DEDUP_REMOVED lines=9> */
.L_x_56024:
[----:B------:R-:W-:Y:S05]  /*445a0*/  BSYNC.RECONVERGENT B2 ;  /* 0x0000000000027941 */ /* 0x000fea0003800200 */
.L_x_56023:
        /* <DEDUP_REMOVED lines=20> */
.L_x_56032:
        /* <DEDUP_REMOVED lines=13> */
.L_x_56034:
[----:B------:R-:W-:Y:S05]  /*447c0*/  BSYNC.RECONVERGENT B3 ;  /* 0x0000000000037941 */ /* 0x000fea0003800200 */
.L_x_56033:
[----:B0-----:R-:W-:Y:S01]  /*447d0*/  IMAD.WIDE.U32 R196, R189, -0x326172a9, RZ ;  /* 0xcd9e8d57bdc47825 */ /* 0x001fe200078e00ff */
[----:B------:R-:W-:Y:S02]  /*447e0*/  LOP3.LUT R200, R17, R23, R193, 0x96, !PT ;  /* 0x0000001711c87212 */ /* 0x000fe400078e96c1 */
[----:B------:R-:W-:Y:S01]  /*447f0*/  IADD3 R15, PT, PT, R192, -0x61c88647, RZ ;  /* 0x9e3779b9c00f7810 */ /* 0x000fe20007ffe0ff */
[----:B------:R-:W-:Y:S01]  /*44800*/  VIADD R23, R193, 0xbb67ae85 ;  /* 0xbb67ae85c1177836 */ /* 0x000fe20000000000 */
[----:B------:R-:W-:Y:S01]  /*44810*/  LOP3.LUT R198, R19, R197, R192, 0x96, !PT ;  /* 0x000000c513c67212 */ /* 0x000fe200078e96c0 */
[----:B------:R-:W-:Y:S01]  /*44820*/  IMAD.WIDE.U32 R200, R200, -0x326172a9, RZ ;  /* 0xcd9e8d57c8c87825 */ /* 0x000fe200078e00ff */
[----:B------:R-:W-:Y:S02]  /*44830*/  IADD3 R183, PT, PT, R193, 0x76cf5d0a, RZ ;  /* 0x76cf5d0ac1b77810 */ /* 0x000fe40007ffe0ff */
[----:B------:R-:W-:Y:S01]  /*44840*/  MOV R0, R194 ;  /* 0x000000c200007202 */ /* 0x000fe20000000f00 */
        /* <DEDUP_REMOVED lines=53> */
.L_x_56031:
[----:B------:R-:W-:Y:S05]  /*44ba0*/  BSYNC.RECONVERGENT B2 ;  /* 0x0000000000027941 */ /* 0x000fea0003800200 */
.L_x_56030:
        /* <DEDUP_REMOVED lines=9> */
.L_x_55975:
[----:B------:R-:W-:Y:S05]  /*44c40*/  BSYNC.RECONVERGENT B1 ;  /* 0x0000000000017941 */ /* 0x000fea0003800200 */
.L_x_55924:
[----:B------:R-:W1:Y:S02]  /*44c50*/  LDC.64 R194, c[0x0][0x3a8] ;  /* 0x0000ea00ffc27b82 */ /* 0x000e640000000a00 */
[----:B-1----:R-:W-:-:S05]  /*44c60*/  IMAD.WIDE.U32 R194, R9, 0x20, R194 ;  /* 0x0000002009c27825 */ /* 0x002fca00078e00c2 */
[----:B-----5:R2:W-:Y:S04]  /*44c70*/  STG.E.128 desc[UR6][R194.64], R176 ;  /* 0x000000b0c2007986 */ /* 0x0205e8000c101d06 */
[----:B------:R2:W-:Y:S01]  /*44c80*/  STG.E.128 desc[UR6][R194.64+0x10], R180 ;  /* 0x000010b4c2007986 */ /* 0x0005e2000c101d06 */
[----:B------:R-:W-:Y:S05]  /*44c90*/  @!P0 BRA `(.L_x_55921) ;  /* 0x0000000000508947 */ /* 0x000fea0003800000 */
[----:B------:R-:W-:Y:S01]  /*44ca0*/  IMAD.U32 R15, R2, 0x10000, RZ ;  /* 0x00010000020f7824 */ /* 0x000fe200078e00ff */
[----:B------:R-:W1:Y:S01]  /*44cb0*/  LDC.64 R200, c[0x0][0x3b0] ;  /* 0x0000ec00ffc87b82 */ /* 0x000e620000000a00 */
[----:B------:R-:W-:Y:S02]  /*44cc0*/  LOP3.LUT R9, R0, 0xffff, RZ, 0xc0, !PT ;  /* 0x0000ffff00097812 */ /* 0x000fe400078ec0ff */
[----:B0-----:R-:W-:Y:S02]  /*44cd0*/  PRMT R196, R3, 0x7104, RZ ;  /* 0x0000710403c47816 */ /* 0x001fe400000000ff */
[----:B--2---:R-:W-:Y:S02]  /*44ce0*/  LOP3.LUT R194, R15, 0xff0000, RZ, 0xc0, !PT ;  /* 0x00ff00000fc27812 */ /* 0x004fe400078ec0ff */
        /* <DEDUP_REMOVED lines=11> */
[----:B-1----:R-:W-:Y:S01]  /*44da0*/  IMAD.WIDE.U32 R194, R11, 0x8, R200 ;  /* 0x000000080bc27825 */ /* 0x002fe200078e00c8 */
[----:B------:R-:W-:Y:S02]  /*44db0*/  LOP3.LUT R197, R9, R199, RZ, 0xfc, !PT ;  /* 0x000000c709c57212 */ /* 0x000fe400078efcff */
[----:B------:R-:W-:-:S05]  /*44dc0*/  LOP3.LUT R196, R15, 0xff, R8, 0xf8, !PT ;  /* 0x000000ff0fc47812 */ /* 0x000fca00078ef808 */
[----:B------:R3:W-:Y:S02]  /*44dd0*/  STG.E.64 desc[UR6][R194.64], R196 ;  /* 0x000000c4c2007986 */ /* 0x0007e4000c101b06 */
.L_x_55921:
[----:B------:R-:W-:Y:S05]  /*44de0*/  BSYNC.RECONVERGENT B0 ;  /* 0x0000000000007941 */ /* 0x000fea0003800200 */
.L_x_55920:
[----:B-123--:R-:W-:Y:S01]  /*44df0*/  FADD.FTZ R194, RZ, R108 ;  /* 0x0000006cffc27221 */ /* 0x00efe20000010000 */
[C---:B------:R-:W-:Y:S01]  /*44e00*/  ISETP.GT.U32.AND P4, PT, R21.reuse, 0x3f, PT ;  /* 0x0000003f1500780c */ /* 0x040fe20003f84070 */
        /* <DEDUP_REMOVED lines=101> */
[----:B------:R-:W1:Y:S01]  /*45460*/  SHFL.BFLY PT, R194, R9, 0x1, 0x1f ;  /* 0x0c201f0009c27f89 */ /* 0x000e6200000e0000 */
[----:B------:R-:W2:Y:S01]  /*45470*/  LDC R15, c[0x0][0x400] ;  /* 0x00010000ff0f7b82 */ /* 0x000ea20000000800 */
[----:B------:R-:W-:Y:S01]  /*45480*/  LOP3.LUT P6, RZ, R191, 0x2, RZ, 0xc0, !PT ;  /* 0x00000002bfff7812 */ /* 0x000fe200078cc0ff */
[----:B-1----:R-:W-:-:S05]  /*45490*/  FADD.FTZ R194, R9, R194 ;  /* 0x000000c209c27221 */ /* 0x002fca0000010000 */
[----:B------:R-:W1:Y:S02]  /*454a0*/  SHFL.BFLY PT, R11, R194, 0x2, 0x1f ;  /* 0x0c401f00c20b7f89 */ /* 0x000e6400000e0000 */
[----:B-1----:R-:W-:-:S05]  /*454b0*/  FADD.FTZ R195, R194, R11 ;  /* 0x0000000bc2c37221 */ /* 0x002fca0000010000 */
[----:B0-----:R-:W0:Y:S02]  /*454c0*/  SHFL.BFLY PT, R196, R195, 0x4, 0x1f ;  /* 0x0c801f00c3c47f89 */ /* 0x001e2400000e0000 */
[----:B0-----:R-:W-:-:S05]  /*454d0*/  FADD.FTZ R196, R195, R196 ;  /* 0x000000c4c3c47221 */ /* 0x001fca0000010000 */
[----:B------:R-:W0:Y:S02]  /*454e0*/  SHFL.BFLY PT, R11, R196, 0x8, 0x1f ;  /* 0x0d001f00c40b7f89 */ /* 0x000e2400000e0000 */
[----:B0-----:R-:W-:-:S05]  /*454f0*/  FADD.FTZ R197, R196, R11 ;  /* 0x0000000bc4c57221 */ /* 0x001fca0000010000 */
[----:B------:R-:W0:Y:S02]  /*45500*/  SHFL.BFLY PT, R198, R197, 0x10, 0x1f ;  /* 0x0e001f00c5c67f89 */ /* 0x000e2400000e0000 */
[----:B0-----:R-:W-:-:S04]  /*45510*/  FADD.FTZ R198, R197, R198 ;  /* 0x000000c6c5c67221 */ /* 0x001fc80000010000 */
[----:B--2---:R-:W-:-:S04]  /*45520*/  FMUL.FTZ R11, R198, R15 ;  /* 0x0000000fc60b7220 */ /* 0x004fc80000410000 */
        /* <DEDUP_REMOVED lines=173> */
.L_x_56068:
        /* <DEDUP_REMOVED lines=73> */
.L_x_56039:
[----:B------:R-:W-:Y:S05]  /*46490*/  BSYNC.RECONVERGENT B1 ;  /* 0x0000000000017941 */ /* 0x000fea0003800200 */
.L_x_56038:
[----:B------:R-:W-:Y:S01]  /*464a0*/  LOP3.LUT P0, RZ, R191, 0x800, RZ, 0xc0, !PT ;  /* 0x00000800bfff7812 */ /* 0x000fe2000780c0ff */
[----:B------:R-:W-:-:S12]  /*464b0*/  BSSY.RECONVERGENT B1, `(.L_x_56040) ;  /* 0x0000032000017945 */ /* 0x000fd80003800200 */
[----:B------:R-:W-:Y:S05]  /*464c0*/  @!P0 BRA `(.L_x_56041) ;  /* 0x0000000000c08947 */ /* 0x000fea0003800000 */
[--C-:B0-----:R-:W-:Y:S01]  /*464d0*/  FADD.FTZ R194, R116, -R11.reuse ;  /* 0x8000000b74c27221 */ /* 0x101fe20000010000 */
        /* <DEDUP_REMOVED lines=47> */
.L_x_56041:
[----:B------:R-:W-:Y:S05]  /*467d0*/  BSYNC.RECONVERGENT B1 ;  /* 0x0000000000017941 */ /* 0x000fea0003800200 */
.L_x_56040:
[----:B------:R-:W-:Y:S01]  /*467e0*/  LOP3.LUT P0, RZ, R191, 0x1000, RZ, 0xc0, !PT ;  /* 0x00001000bfff7812 */ /* 0x000fe2000780c0ff */
[----:B------:R-:W-:-:S12]  /*467f0*/  BSSY.RECONVERGENT B1, `(.L_x_56042) ;  /* 0x0000032000017945 */ /* 0x000fd80003800200 */
[----:B------:R-:W-:Y:S05]  /*46800*/  @!P0 BRA `(.L_x_56043) ;  /* 0x0000000000c08947 */ /* 0x000fea0003800000 */
[--C-:B01----:R-:W-:Y:S01]  /*46810*/  FADD.FTZ R194, R124, -R11.reuse ;  /* 0x8000000b7cc27221 */ /* 0x103fe20000010000 */
        /* <DEDUP_REMOVED lines=47> */
.L_x_56043:
[----:B------:R-:W-:Y:S05]  /*46b10*/  BSYNC.RECONVERGENT B1 ;  /* 0x0000000000017941 */ /* 0x000fea0003800200 */
.L_x_56042:
[----:B------:R-:W-:Y:S01]  /*46b20*/  LOP3.LUT P0, RZ, R191, 0x2000, RZ, 0xc0, !PT ;  /* 0x00002000bfff7812 */ /* 0x000fe2000780c0ff */
[----:B------:R-:W-:-:S12]  /*46b30*/  BSSY.RECONVERGENT B1, `(.L_x_56044) ;  /* 0x0000032000017945 */ /* 0x000fd80003800200 */
[----:B------:R-:W-:Y:S05]  /*46b40*/  @!P0 BRA `(.L_x_56045) ;  /* 0x0000000000c08947 */ /* 0x000fea0003800000 */
[--C-:B012---:R-:W-:Y:S01]  /*46b50*/  FADD.FTZ R194, R132, -R11.reuse ;  /* 0x8000000b84c27221 */ /* 0x107fe20000010000 */
        /* <DEDUP_REMOVED lines=47> */
.L_x_56045:
[----:B------:R-:W-:Y:S05]  /*46e50*/  BSYNC.RECONVERGENT B1 ;  /* 0x0000000000017941 */ /* 0x000fea0003800200 */
.L_x_56044:
[----:B------:R-:W-:Y:S01]  /*46e60*/  LOP3.LUT P0, RZ, R191, 0x400, RZ, 0xc0, !PT ;  /* 0x00000400bfff7812 */ /* 0x000fe2000780c0ff */
[----:B------:R-:W-:-:S12]  /*46e70*/  BSSY.RECONVERGENT B1, `(.L_x_56046) ;  /* 0x0000032000017945 */ /* 0x000fd80003800200 */
[----:B------:R-:W-:Y:S05]  /*46e80*/  @!P0 BRA `(.L_x_56047) ;  /* 0x0000000000c08947 */ /* 0x000fea0003800000 */
[--C-:B0123--:R-:W-:Y:S01]  /*46e90*/  FADD.FTZ R194, R140, -R11.reuse ;  /* 0x8000000b8cc27221 */ /* 0x10ffe20000010000 */
        /* <DEDUP_REMOVED lines=47> */
.L_x_56047:
[----:B------:R-:W-:Y:S05]  /*47190*/  BSYNC.RECONVERGENT B1 ;  /* 0x0000000000017941 */ /* 0x000fea0003800200 */
.L_x_56046:
        /* <DEDUP_REMOVED lines=51> */
.L_x_56049:
[----:B------:R-:W-:Y:S05]  /*474d0*/  BSYNC.RECONVERGENT B1 ;  /* 0x0000000000017941 */ /* 0x000fea0003800200 */
.L_x_56048:
        /* <DEDUP_REMOVED lines=51> */
.L_x_56051:
[----:B------:R-:W-:Y:S05]  /*47810*/  BSYNC.RECONVERGENT B1 ;  /* 0x0000000000017941 */ /* 0x000fea0003800200 */
.L_x_56050:
        /* <DEDUP_REMOVED lines=51> */
.L_x_56053:
[----:B------:R-:W-:Y:S05]  /*47b50*/  BSYNC.RECONVERGENT B1 ;  /* 0x0000000000017941 */ /* 0x000fea0003800200 */
.L_x_56052:
        /* <DEDUP_REMOVED lines=51> */
.L_x_56055:
[----:B------:R-:W-:Y:S05]  /*47e90*/  BSYNC.RECONVERGENT B1 ;  /* 0x0000000000017941 */ /* 0x000fea0003800200 */
.L_x_56054:
        /* <DEDUP_REMOVED lines=49> */
.L_x_56037:
[----:B------:R-:W-:Y:S05]  /*481b0*/  BSYNC.RECONVERGENT B0 ;  /* 0x0000000000007941 */ /* 0x000fea0003800200 */
.L_x_56036:
[----:B0-----:R-:W0:Y:S02]  /*481c0*/  LDC.64 R10, c[0x0][0x380] ;  /* 0x0000e000ff0a7b82 */ /* 0x001e240000000a00 */
[----:B0-----:R-:W-:-:S04]  /*481d0*/  LEA R190, R10, R190, 0x2 ;  /* 0x000000be0abe7211 */ /* 0x001fc800078e10ff */
[----:B------:R-:W-:-:S13]  /*481e0*/  ISETP.GE.AND P0, PT, R190, R11, PT ;  /* 0x0000000bbe00720c */ /* 0x000fda0003f06270 */
[----:B------:R-:W-:Y:S05]  /*481f0*/  @!P0 BRA `(.L_x_56056) ;  /* 0xfffffb90003c8947 */ /* 0x000fea000383ffff */
[----:B------:R-:W-:Y:S05]  /*48200*/  EXIT ;  /* 0x000000000000794d */ /* 0x000fea0003800000 */
.L_x_56035:
[----:B------:R-:W-:Y:S01]  /*48210*/  HFMA2 R201, -RZ, RZ, 0, 5.9604644775390625e-08 ;  /* 0x00000001ffc97431 */ /* 0x000fe200000001ff */
[----:B------:R-:W-:Y:S01]  /*48220*/  BSSY B0, `(.L_x_56057) ;  /* 0x0000007000007945 */ /* 0x000fe20003800000 */
[----:B------:R-:W-:Y:S01]  /*48230*/  IMAD.MOV.U32 R200, RZ, RZ, R9 ;  /* 0x000000ffffc87224 */ /* 0x000fe200078e0009 */
[----:B------:R-:W-:Y:S01]  /*48240*/  MOV R199, 0xffffffff ;  /* 0xffffffff00c77802 */ /* 0x000fe20000000f00 */
[----:B------:R-:W-:-:S07]  /*48250*/  IMAD.MOV.U32 R202, RZ, RZ, 0x1f ;  /* 0x0000001fffca7424 */ /* 0x000fce00078e00ff */
[----:B0----5:R-:W-:Y:S05]  /*48260*/  WARPSYNC.COLLECTIVE R199, `(.L_x_56058) ;  /* 0x00000000c7087348 */ /* 0x021fea0003c00000 */
[----:B------:R1:W2:Y:S02]  /*48270*/  SHFL.BFLY P6, R198, R200, R201, R202 ;  /* 0x0c0000c9c8c67389 */ /* 0x0002a400000c00ca */
[----:B012--5:R-:W-:Y:S05]  /*48280*/  ENDCOLLECTIVE ;  /* 0x000000000000791b */ /* 0x027fea0003800000 */
.L_x_56058:
[----:B------:R-:W-:Y:S05]  /*48290*/  BSYNC B0 ;  /* 0x0000000000007941 */ /* 0x000fea0003800000 */
.L_x_56057:
        /* <DEDUP_REMOVED lines=10> */
.L_x_56059:
[----:B------:R-:W-:Y:S01]  /*48340*/  HFMA2 R201, -RZ, RZ, 0, 2.384185791015625e-07 ;  /* 0x00000004ffc97431 */ /* 0x000fe200000001ff */
[----:B------:R-:W-:-:S05]  /*48350*/  MOV R11, R198 ;  /* 0x000000c6000b7202 */ /* 0x000fca0000000f00 */
[----:B------:R-:W-:-:S04]  /*48360*/  FADD.FTZ R195, R194, R11 ;  /* 0x0000000bc2c37221 */ /* 0x000fc80000010000 */
[----:B------:R-:W-:-:S07]  /*48370*/  IMAD.MOV.U32 R200, RZ, RZ, R195 ;  /* 0x000000ffffc87224 */ /* 0x000fce00078e00c3 */
[----:B------:R-:W-:Y:S05]  /*48380*/  WARPSYNC.COLLECTIVE R199, `(.L_x_56060) ;  /* 0x00000000c7087348 */ /* 0x000fea0003c00000 */
[----:B------:R0:W1:Y:S02]  /*48390*/  SHFL.BFLY P6, R198, R200, R201, R202 ;  /* 0x0c0000c9c8c67389 */ /* 0x00006400000c00ca */
[----:B01----:R-:W-:Y:S05]  /*483a0*/  ENDCOLLECTIVE ;  /* 0x000000000000791b */ /* 0x003fea0003800000 */
.L_x_56060:
[----:B------:R-:W-:Y:S02]  /*483b0*/  IMAD.MOV.U32 R201, RZ, RZ, 0x8 ;  /* 0x00000008ffc97424 */ /* 0x000fe400078e00ff */
[----:B------:R-:W-:-:S04]  /*483c0*/  IMAD.MOV.U32 R196, RZ, RZ, R198 ;  /* 0x000000ffffc47224 */ /* 0x000fc800078e00c6 */
[----:B------:R-:W-:-:S05]  /*483d0*/  FADD.FTZ R196, R195, R196 ;  /* 0x000000c4c3c47221 */ /* 0x000fca0000010000 */
[----:B------:R-:W-:-:S07]  /*483e0*/  MOV R200, R196 ;  /* 0x000000c400c87202 */ /* 0x000fce0000000f00 */
[----:B------:R-:W-:Y:S05]  /*483f0*/  WARPSYNC.COLLECTIVE R199, `(.L_x_56061) ;  /* 0x00000000c7087348 */ /* 0x000fea0003c00000 */
[----:B------:R0:W1:Y:S02]  /*48400*/  SHFL.BFLY P6, R198, R200, R201, R202 ;  /* 0x0c0000c9c8c67389 */ /* 0x00006400000c00ca */
[----:B01----:R-:W-:Y:S05]  /*48410*/  ENDCOLLECTIVE ;  /* 0x000000000000791b */ /* 0x003fea0003800000 */
.L_x_56061:
[----:B------:R-:W-:Y:S01]  /*48420*/  HFMA2 R201, -RZ, RZ, 0, 9.5367431640625e-07 ;  /* 0x00000010ffc97431 */ /* 0x000fe200000001ff */
[----:B------:R-:W-:-:S05]  /*48430*/  MOV R11, R198 ;  /* 0x000000c6000b7202 */ /* 0x000fca0000000f00 */
[----:B------:R-:W-:-:S04]  /*48440*/  FADD.FTZ R197, R196, R11 ;  /* 0x0000000bc4c57221 */ /* 0x000fc80000010000 */
[----:B------:R-:W-:-:S07]  /*48450*/  IMAD.MOV.U32 R200, RZ, RZ, R197 ;  /* 0x000000ffffc87224 */ /* 0x000fce00078e00c5 */
[----:B------:R-:W-:Y:S05]  /*48460*/  WARPSYNC.COLLECTIVE R199, `(.L_x_56062) ;  /* 0x00000000c7087348 */ /* 0x000fea0003c00000 */
[----:B------:R0:W1:Y:S02]  /*48470*/  SHFL.BFLY P6, R198, R200, R201, R202 ;  /* 0x0c0000c9c8c67389 */ /* 0x00006400000c00ca */
[----:B01----:R-:W-:Y:S05]  /*48480*/  ENDCOLLECTIVE ;  /* 0x000000000000791b */ /* 0x003fea0003800000 */
.L_x_56062:
        /* <DEDUP_REMOVED lines=172> */
.L_x_56063:
[----:B------:R-:W-:Y:S02]  /*48f50*/  IMAD.MOV.U32 R201, RZ, RZ, 0x2 ;  /* 0x00000002ffc97424 */ /* 0x000fe400078e00ff */
[----:B------:R-:W-:-:S04]  /*48f60*/  IMAD.MOV.U32 R194, RZ, RZ, R198 ;  /* 0x000000ffffc27224 */ /* 0x000fc800078e00c6 */
[----:B------:R-:W-:-:S05]  /*48f70*/  FADD.FTZ R194, R9, R194 ;  /* 0x000000c209c27221 */ /* 0x000fca0000010000 */
[----:B------:R-:W-:-:S07]  /*48f80*/  MOV R200, R194 ;  /* 0x000000c200c87202 */ /* 0x000fce0000000f00 */
[----:B------:R-:W-:Y:S05]  /*48f90*/  WARPSYNC.COLLECTIVE R199, `(.L_x_56064) ;  /* 0x00000000c7087348 */ /* 0x000fea0003c00000 */
[----:B------:R0:W1:Y:S02]  /*48fa0*/  SHFL.BFLY P6, R198, R200, R201, R202 ;  /* 0x0c0000c9c8c67389 */ /* 0x00006400000c00ca */
[----:B01----:R-:W-:Y:S05]  /*48fb0*/  ENDCOLLECTIVE ;  /* 0x000000000000791b */ /* 0x003fea0003800000 */
.L_x_56064:
[----:B------:R-:W-:Y:S01]  /*48fc0*/  HFMA2 R201, -RZ, RZ, 0, 2.384185791015625e-07 ;  /* 0x00000004ffc97431 */ /* 0x000fe200000001ff */
[----:B------:R-:W-:-:S05]  /*48fd0*/  MOV R195, R198 ;  /* 0x000000c600c37202 */ /* 0x000fca0000000f00 */
[----:B------:R-:W-:-:S04]  /*48fe0*/  FADD.FTZ R195, R194, R195 ;  /* 0x000000c3c2c37221 */ /* 0x000fc80000010000 */
[----:B------:R-:W-:-:S07]  /*48ff0*/  IMAD.MOV.U32 R200, RZ, RZ, R195 ;  /* 0x000000ffffc87224 */ /* 0x000fce00078e00c3 */
[----:B------:R-:W-:Y:S05]  /*49000*/  WARPSYNC.COLLECTIVE R199, `(.L_x_56065) ;  /* 0x00000000c7087348 */ /* 0x000fea0003c00000 */
[----:B------:R0:W1:Y:S02]  /*49010*/  SHFL.BFLY P6, R198, R200, R201, R202 ;  /* 0x0c0000c9c8c67389 */ /* 0x00006400000c00ca */
[----:B01----:R-:W-:Y:S05]  /*49020*/  ENDCOLLECTIVE ;  /* 0x000000000000791b */ /* 0x003fea0003800000 */
.L_x_56065:
[----:B------:R-:W-:Y:S02]  /*49030*/  IMAD.MOV.U32 R201, RZ, RZ, 0x8 ;  /* 0x00000008ffc97424 */ /* 0x000fe400078e00ff */
[----:B------:R-:W-:-:S04]  /*49040*/  IMAD.MOV.U32 R196, RZ, RZ, R198 ;  /* 0x000000ffffc47224 */ /* 0x000fc800078e00c6 */
[----:B------:R-:W-:-:S05]  /*49050*/  FADD.FTZ R196, R195, R196 ;  /* 0x000000c4c3c47221 */ /* 0x000fca0000010000 */
[----:B------:R-:W-:-:S07]  /*49060*/  MOV R200, R196 ;  /* 0x000000c400c87202 */ /* 0x000fce0000000f00 */
[----:B------:R-:W-:Y:S05]  /*49070*/  WARPSYNC.COLLECTIVE R199, `(.L_x_56066) ;  /* 0x00000000c7087348 */ /* 0x000fea0003c00000 */
[----:B------:R0:W1:Y:S02]  /*49080*/  SHFL.BFLY P6, R198, R200, R201, R202 ;  /* 0x0c0000c9c8c67389 */ /* 0x00006400000c00ca */
[----:B01----:R-:W-:Y:S05]  /*49090*/  ENDCOLLECTIVE ;  /* 0x000000000000791b */ /* 0x003fea0003800000 */
.L_x_56066:
[----:B------:R-:W-:Y:S01]  /*490a0*/  HFMA2 R201, -RZ, RZ, 0, 9.5367431640625e-07 ;  /* 0x00000010ffc97431 */ /* 0x000fe200000001ff */
[----:B------:R-:W-:-:S05]  /*490b0*/  MOV R197, R198 ;  /* 0x000000c600c57202 */ /* 0x000fca0000000f00 */
[----:B------:R-:W-:-:S04]  /*490c0*/  FADD.FTZ R197, R196, R197 ;  /* 0x000000c5c4c57221 */ /* 0x000fc80000010000 */
[----:B------:R-:W-:-:S07]  /*490d0*/  IMAD.MOV.U32 R200, RZ, RZ, R197 ;  /* 0x000000ffffc87224 */ /* 0x000fce00078e00c5 */
[----:B------:R-:W-:Y:S05]  /*490e0*/  WARPSYNC.COLLECTIVE R199, `(.L_x_56067) ;  /* 0x00000000c7087348 */ /* 0x000fea0003c00000 */
[----:B------:R0:W1:Y:S02]  /*490f0*/  SHFL.BFLY P6, R198, R200, R201, R202 ;  /* 0x0c0000c9c8c67389 */ /* 0x00006400000c00ca */
[----:B01----:R-:W-:Y:S05]  /*49100*/  ENDCOLLECTIVE ;  /* 0x000000000000791b */ /* 0x003fea0003800000 */
.L_x_56067:
[----:B------:R-:W-:Y:S05]  /*49110*/  BRA `(.L_x_56068) ;  /* 0xffffffcc00b87947 */ /* 0x000fea000383ffff */
.L_x_56069:
        /* <DEDUP_REMOVED lines=14> */
.L_x_88522:


//--------------------- .text._ZN10layer_norm13ln_fwd_kernelINS_13Kernel_traitsI6__halfS2_fS2_fjLj2560ELj1ELj4ELj1ELj16ENS_18Kernel_traits_baseILj2560ES2_S2_fS2_fjLj128EEEEELb1ELb0ELb1ELb1EEEvNS_9FwdParamsE --------------------------
	.section	.text._ZN10layer_norm13ln_fwd_kernelINS_13Kernel_traitsI6__halfS2_fS2_fjLj2560ELj1ELj4ELj1ELj16ENS_18Kernel_traits_baseILj2560ES2_S2_fS2_fjLj128EEEEELb1ELb0ELb1ELb1EEEvNS_9FwdParamsE,"ax",@progbits
	.align	128
        .global         _ZN10layer_norm13ln_fwd_kernelINS_13Kernel_traitsI6__halfS2_fS2_fjLj2560ELj1ELj4ELj1ELj16ENS_18Kernel_traits_baseILj2560ES2_S2_fS2_fjLj128EEEEELb1ELb0ELb1ELb1EEEvNS_9FwdParamsE
        .type           _ZN10layer_norm13ln_fwd_kernelINS_13Kernel_traitsI6__halfS2_fS2_fjLj2560ELj1ELj4ELj1ELj16ENS_18Kernel_traits_baseILj2560ES2_S2_fS2_fjLj128EEEEELb1ELb0ELb1ELb1EEEvNS_9FwdParamsE,@function
        .size           _ZN10layer_norm13ln_fwd_kernelINS_13Kernel_traitsI6__halfS2_fS2_fjLj2560ELj1ELj4ELj1ELj16ENS_18Kernel_traits_baseILj2560ES2_S2_fS2_fjLj128EEEEELb1ELb0ELb1ELb1EEEvNS_9FwdParamsE,(.L_x_88523 - _ZN10layer_norm13ln_fwd_kernelINS_13Kernel_traitsI6__halfS2_fS2_fjLj2560ELj1ELj4ELj1ELj16ENS_18Kernel_traits_baseILj2560ES2_S2_fS2_fjLj128EEEEELb1ELb0ELb1ELb1EEEvNS_9FwdParamsE)
        .other          _ZN10layer_norm13ln_fwd_kernelINS_13Kernel_traitsI6__halfS2_fS2_fjLj2560ELj1ELj4ELj1ELj16ENS_18Kernel_traits_baseILj2560ES2_S2_fS2_fjLj128EEEEELb1ELb0ELb1ELb1EEEvNS_9FwdParamsE,@"STO_CUDA_ENTRY STV_DEFAULT"
_ZN10layer_norm13ln_fwd_kernelINS_13Kernel_traitsI6__halfS2_fS2_fjLj2560ELj1ELj4ELj1ELj16ENS_18Kernel_traits_baseILj2560ES2_S2_fS2_fjLj128EEEEELb1ELb0ELb1ELb1EEEvNS_9FwdParamsE:
.text._ZN10layer_norm13ln_fwd_kernelINS_13Kernel_traitsI6__halfS2_fS2_fjLj2560ELj1ELj4ELj1ELj16ENS_18Kernel_traits_baseILj2560ES2_S2_fS2_fjLj128EEEEELb1ELb0ELb1ELb1EEEvNS_9FwdParamsE:
        /* <DEDUP_REMOVED lines=38> */
[C---:B------:R-:W-:Y:S01]  /*0260*/  VIADD R16, R204.reuse, 0x1715609d ;  /* 0x1715609dcc107836 */ /* 0x040fe20000000000 */
        /* <DEDUP_REMOVED lines=34> */
.L_x_56070:
        /* <DEDUP_REMOVED lines=32> */
.L_x_56071:
[----:B------:R-:W1:Y:S02]  /*0690*/  LDCU UR4, c[0x0][0x384] ;  /* 0x00007080ff0477ac */ /* 0x000e640008000800 */
[----:B-1----:R-:W-:-:S13]  /*06a0*/  ISETP.GE.AND P0, PT, R201, UR4, PT ;  /* 0x00000004c9007c0c */ /* 0x002fda000bf06270 */
[----:B------:R-:W-:Y:S05]  /*06b0*/  @P0 EXIT ;  /* 0x000000000000094d */ /* 0x000fea0003800000 */
[----:B0-----:R-:W-:-:S04]  /*06c0*/  IMAD.HI.U32 R3, R199, -0x326172a9, RZ ;  /* 0xcd9e8d57c7037827 */ /* 0x001fc800078e00ff */
[----:B------:R-:W-:Y:S01]  /*06d0*/  HFMA2 R193, -RZ, RZ, 0, 0 ;  /* 0x00000000ffc17431 */ /* 0x000fe200000001ff */
[----:B------:R-:W-:Y:S01]  /*06e0*/  LOP3.LUT R203, R203, 0x3, RZ, 0xc0, !PT ;  /* 0x00000003cbcb7812 */ /* 0x000fe200078ec0ff */
[----:B------:R-:W0:Y:S01]  /*06f0*/  LDCU UR8, c[0x0][0x404] ;  /* 0x00008080ff0877ac */ /* 0x000e220008000800 */
        /* <DEDUP_REMOVED lines=62> */
[----:B01234-:R-:W-:-:S07]  /*0ae0*/  IMAD R208, R3, -0x2daee0ad, RZ ;  /* 0xd2511f5303d07824 */ /* 0x01ffce00078e02ff */
.L_x_57223:
[----:B------:R-:W0:Y:S08]  /*0af0*/  LDC.64 R10, c[0x0][0x3f0] ;  /* 0x0000fc00ff0a7b82 */ /* 0x000e300000000a00 */
[----:B------:R-:W1:Y:S08]  /*0b00*/  LDC R192, c[0x0][0x388] ;  /* 0x0000e200ffc07b82 */ /* 0x000e700000000800 */
[----:B------:R-:W2:Y:S01]  /*0b10*/  LDC.64 R12, c[0x0][0x3f8] ;  /* 0x0000fe00ff0c7b82 */ /* 0x000ea20000000a00 */
[----:B0-----:R-:W-:-:S05]  /*0b20*/  IMAD.WIDE R10, R201, 0x4, R10 ;  /* 0x00000004c90a7825 */ /* 0x001fca00078e020a */
[----:B------:R2:W3:Y:S01]  /*0b30*/  LDG.E R202, desc[UR6][R10.64] ;  /* 0x000000060aca7981 */ /* 0x0004e2000c1e1900 */
[----:B------:R-:W-:Y:S01]  /*0b40*/  ISETP.NE.U32.AND P0, PT, RZ, UR4, PT ;  /* 0x00000004ff007c0c */ /* 0x000fe2000bf05070 */
[----:B------:R-:W-:-:S03]  /*0b50*/  IMAD.MOV.U32 R181, RZ, RZ, RZ ;  /* 0x000000ffffb57224 */ /* 0x000fc600078e00ff */
[----:B------:R-:W-:Y:S01]  /*0b60*/  ISETP.NE.AND.EX P0, PT, RZ, UR5, PT, P0 ;  /* 0x00000005ff007c0c */ /* 0x000fe2000bf05300 */
[----:B--2---:R-:W-:Y:S01]  /*0b70*/  IMAD.WIDE R10, R201, 0x4, R12 ;  /* 0x00000004c90a7825 */ /* 0x004fe200078e020c */
[----:B------:R-:W-:Y:S01]  /*0b80*/  BSSY.RECONVERGENT B0, `(.L_x_56072) ;  /* 0x0000598000007945 */ /* 0x000fe20003800200 */
[C---:B------:R-:W-:Y:S02]  /*0b90*/  IADD3 R190, PT, PT, R205.reuse, -0x4498517b, RZ ;  /* 0xbb67ae85cdbe7810 */ /* 0x040fe40007ffe0ff */
[C---:B------:R-:W-:Y:S01]  /*0ba0*/  VIADD R189, R204.reuse, 0x9e3779b9 ;  /* 0x9e3779b9ccbd7836 */ /* 0x040fe20000000000 */
[----:B-----5:R0:W5:Y:S01]  /*0bb0*/  LDG.E R191, desc[UR6][R10.64] ;  /* 0x000000060abf7981 */ /* 0x020162000c1e1900 */
[C---:B------:R-:W-:Y:S01]  /*0bc0*/  VIADD R188, R205.reuse, 0xdb3d7428 ;  /* 0xdb3d7428cdbc7836 */ /* 0x040fe20000000000 */
[C---:B------:R-:W-:Y:S01]  /*0bd0*/  IADD3 R23, PT, PT, R205.reuse, -0x695add53, RZ ;  /* 0x96a522adcd177810 */ /* 0x040fe20007ffe0ff */
[C---:B------:R-:W-:Y:S01]  /*0be0*/  VIADD R22, R204.reuse, 0xb54cda56 ;  /* 0xb54cda56cc167836 */ /* 0x040fe20000000000 */
[C---:B------:R-:W-:Y:S01]  /*0bf0*/  IADD3 R20, PT, PT, R204.reuse, -0xe443238, RZ ;  /* 0xf1bbcdc8cc147810 */ /* 0x040fe20007ffe0ff */
[C---:B------:R-:W-:Y:S01]  /*0c00*/  VIADD R21, R205.reuse, 0x32370b8f ;  /* 0x32370b8fcd157836 */ /* 0x040fe20000000000 */
[----:B------:R-:W-:Y:S01]  /*0c10*/  IADD3 R17, PT, PT, R205, 0x76cf5d0a, RZ ;  /* 0x76cf5d0acd117810 */ /* 0x000fe20007ffe0ff */
[----:B------:R-:W-:-:S02]  /*0c20*/  VIADD R19, R204, 0x8ff34781 ;  /* 0x8ff34781cc137836 */ /* 0x000fc40000000000 */
[----:B------:R-:W-:Y:S01]  /*0c30*/  VIADD R18, R204, 0x78dde6e4 ;  /* 0x78dde6e4cc127836 */ /* 0x000fe20000000000 */
[C---:B0-----:R-:W-:Y:S01]  /*0c40*/  IADD3 R11, PT, PT, R205.reuse, 0x646e171e, RZ ;  /* 0x646e171ecd0b7810 */ /* 0x041fe20007ffe0ff */
[----:B------:R-:W-:Y:S01]  /*0c50*/  VIADD R10, R205, 0xa9066899 ;  /* 0xa9066899cd0a7836 */ /* 0x000fe20000000000 */
[----:B---3--:R-:W-:-:S13]  /*0c60*/  ISETP.GE.AND P1, PT, R202, 0x1, PT ;  /* 0x00000001ca00780c */ /* 0x008fda0003f26270 */
[----:B------:R-:W0:Y:S01]  /*0c70*/  @P1 LDC.64 R14, c[0x0][0x390] ;  /* 0x0000e400ff0e1b82 */ /* 0x000e220000000a00 */
[----:B------:R-:W-:-:S04]  /*0c80*/  @P1 VIADD R9, R202, 0xffffffff ;  /* 0xffffffffca091836 */ /* 0x000fc80000000000 */
[----:B-1----:R-:W-:-:S05]  /*0c90*/  @P1 IMAD R9, R9, R192, RZ ;  /* 0x000000c009091224 */ /* 0x002fca00078e02ff */
[----:B------:R-:W-:-:S04]  /*0ca0*/  @P1 SHF.R.S32.HI R16, RZ, 0x1f, R9 ;  /* 0x0000001fff101819 */ /* 0x000fc80000011409 */
[----:B------:R-:W-:-:S04]  /*0cb0*/  @P1 LEA.HI R9, R16, R9, RZ, 0x3 ;  /* 0x0000000910091211 */ /* 0x000fc800078f18ff */
[----:B------:R-:W-:Y:S01]  /*0cc0*/  @P1 LEA.HI.SX32 R181, R9, R200, 0x1d ;  /* 0x000000c809b51211 */ /* 0x000fe200078feaff */
[----:B------:R-:W-:-:S04]  /*0cd0*/  IMAD R9, R201, R192, RZ ;  /* 0x000000c0c9097224 */ /* 0x000fc800078e02ff */
[----:B0-----:R-:W-:Y:S01]  /*0ce0*/  @P1 IMAD.WIDE.U32 R12, R181, 0x10, R14 ;  /* 0x00000010b50c1825 */ /* 0x001fe200078e000e */
[----:B------:R-:W-:-:S04]  /*0cf0*/  SHF.R.S32.HI R14, RZ, 0x1f, R9 ;  /* 0x0000001fff0e7819 */ /* 0x000fc80000011409 */
[----:B------:R-:W-:Y:S01]  /*0d00*/  LEA.HI R25, R14, R9, RZ, 0x3 ;  /* 0x000000090e197211 */ /* 0x000fe200078f18ff */
[----:B------:R0:W5:Y:S01]  /*0d10*/  @P1 LDG.E.128 R96, desc[UR6][R12.64] ;  /* 0x000000060c601981 */ /* 0x000162000c1e1d00 */
[C---:B------:R-:W-:Y:S01]  /*0d20*/  VIADD R16, R205.reuse, 0xed9eba14 ;  /* 0xed9eba14cd107836 */ /* 0x040fe20000000000 */
[----:B------:R-:W-:Y:S01]  /*0d30*/  IADD3 R14, PT, PT, R205, 0x1fd5c5a3, RZ ;  /* 0x1fd5c5a3cd0e7810 */ /* 0x000fe20007ffe0ff */
[C---:B------:R-:W-:Y:S01]  /*0d40*/  VIADD R15, R204.reuse, 0x3c6ef372 ;  /* 0x3c6ef372cc0f7836 */ /* 0x040fe20000000000 */
[----:B------:R-:W-:Y:S01]  /*0d50*/  LEA.HI.SX32 R180, R25, R200, 0x1d ;  /* 0x000000c819b47211 */ /* 0x000fe200078feaff */
[C---:B------:R-:W-:Y:S02]  /*0d60*/  VIADD R9, R204.reuse, 0x1715609d ;  /* 0x1715609dcc097836 */ /* 0x040fe40000000000 */
[C---:B0-----:R-:W-:Y:S02]  /*0d70*/  VIADD R13, R204.reuse, 0xdaa66d2b ;  /* 0xdaa66d2bcc0d7836 */ /* 0x041fe40000000000 */
[----:B------:R-:W-:Y:S01]  /*0d80*/  VIADD R12, R204, 0x5384540f ;  /* 0x5384540fcc0c7836 */ /* 0x000fe20000000000 */
[----:B------:R-:W-:Y:S06]  /*0d90*/  @!P0 BRA `(.L_x_56073) ;  /* 0x0000002c00308947 */ /* 0x000fec0003800000 */
[----:B------:R-:W0:Y:S02]  /*0da0*/  LDC.64 R24, c[0x0][0x3a0] ;  /* 0x0000e800ff187b82 */ /* 0x000e240000000a00 */
        /* <DEDUP_REMOVED lines=24> */
.L_x_56078:
        /* <DEDUP_REMOVED lines=13> */
.L_x_56080:
[----:B------:R-:W-:Y:S05]  /*1000*/  BSYNC.RECONVERGENT B3 ;  /* 0x0000000000037941 */ /* 0x000fea0003800200 */
.L_x_56079:
        /* <DEDUP_REMOVED lines=43> */
.L_x_56077:
[----:B------:R-:W-:Y:S05]  /*12c0*/  BSYNC.RECONVERGENT B2 ;  /* 0x0000000000027941 */ /* 0x000fea0003800200 */
.L_x_56076:
        /* <DEDUP_REMOVED lines=10> */
.L_x_56075:
[----:B------:R-:W-:Y:S05]  /*1370*/  BSYNC.RECONVERGENT B1 ;  /* 0x0000000000017941 */ /* 0x000fea0003800200 */
.L_x_56074:
        /* <DEDUP_REMOVED lines=20> */
.L_x_56085:
        /* <DEDUP_REMOVED lines=13> */
.L_x_56087:
[----:B------:R-:W-:Y:S05]  /*1590*/  BSYNC.RECONVERGENT B3 ;  /* 0x0000000000037941 */ /* 0x000fea0003800200 */
.L_x_56086:
        /* <DEDUP_REMOVED lines=43> */
.L_x_56084:
[----:B------:R-:W-:Y:S05]  /*1850*/  BSYNC.RECONVERGENT B2 ;  /* 0x0000000000027941 */ /* 0x000fea0003800200 */
.L_x_56083:
        /* <DEDUP_REMOVED lines=10> */
.L_x_56082:
[----:B------:R-:W-:Y:S05]  /*1900*/  BSYNC.RECONVERGENT B1 ;  /* 0x0000000000017941 */ /* 0x000fea0003800200 */
.L_x_56081:
        /* <DEDUP_REMOVED lines=20> */
.L_x_56092:
        /* <DEDUP_REMOVED lines=13> */
.L_x_56094:
[----:B------:R-:W-:Y:S05]  /*1b20*/  BSYNC.RECONVERGENT B3 ;  /* 0x0000000000037941 */ /* 0x000fea0003800200 */
.L_x_56093:
        /* <DEDUP_REMOVED lines=43> */
.L_x_56091:
[----:B------:R-:W-:Y:S05]  /*1de0*/  BSYNC.RECONVERGENT B2 ;  /* 0x0000000000027941 */ /* 0x000fea0003800200 */
.L_x_56090:
        /* <DEDUP_REMOVED lines=10> */
.L_x_56089:
[----:B------:R-:W-:Y:S05]  /*1e90*/  BSYNC.RECONVERGENT B1 ;  /* 0x0000000000017941 */ /* 0x000fea0003800200 */
.L_x_56088:
        /* <DEDUP_REMOVED lines=20> */
.L_x_56099:
        /* <DEDUP_REMOVED lines=13> */
.L_x_56101:
[----:B------:R-:W-:Y:S05]  /*20b0*/  BSYNC.RECONVERGENT B3 ;  /* 0x0000000000037941 */ /* 0x000fea0003800200 */
.L_x_56100:
        /* <DEDUP_REMOVED lines=43> */
.L_x_56098:
[----:B------:R-:W-:Y:S05]  /*2370*/  BSYNC.RECONVERGENT B2 ;  /* 0x0000000000027941 */ /* 0x000fea0003800200 */
.L_x_56097:
        /* <DEDUP_REMOVED lines=10> */
.L_x_56096:
[----:B------:R-:W-:Y:S05]  /*2420*/  BSYNC.RECONVERGENT B1 ;  /* 0x0000000000017941 */ /* 0x000fea0003800200 */
.L_x_56095:
        /* <DEDUP_REMOVED lines=20> */
.L_x_56106:
        /* <DEDUP_REMOVED lines=13> */
.L_x_56108:
[----:B------:R-:W-:Y:S05]  /*2640*/  BSYNC.RECONVERGENT B3 ;  /* 0x0000000000037941 */ /* 0x000fea0003800200 */
.L_x_56107:
        /* <DEDUP_REMOVED lines=43> */
.L_x_56105:
[----:B------:R-:W-:Y:S05]  /*2900*/  BSYNC.RECONVERGENT B2 ;  /* 0x0000000000027941 */ /* 0x000fea0003800200 */
.L_x_56104:
        /* <DEDUP_REMOVED lines=10> */
.L_x_56103:
[----:B------:R-:W-:Y:S05]  /*29b0*/  BSYNC.RECONVERGENT B1 ;  /* 0x0000000000017941 */ /* 0x000fea0003800200 */
.L_x_56102:
        /* <DEDUP_REMOVED lines=20> */
.L_x_56113:
        /* <DEDUP_REMOVED lines=13> */
.L_x_56115:
[----:B------:R-:W-:Y:S05]  /*2bd0*/  BSYNC.RECONVERGENT B3 ;  /* 0x0000000000037941 */ /* 0x000fea0003800200 */
.L_x_56114:
        /* <DEDUP_REMOVED lines=43> */
.L_x_56112:
[----:B------:R-:W-:Y:S05]  /*2e90*/  BSYNC.RECONVERGENT B2 ;  /* 0x0000000000027941 */ /* 0x000fea0003800200 */
.L_x_56111:
        /* <DEDUP_REMOVED lines=10> */
.L_x_56110:
[----:B------:R-:W-:Y:S05]  /*2f40*/  BSYNC.RECONVERGENT B1 ;  /* 0x0000000000017941 */ /* 0x000fea0003800200 */
.L_x_56109:
        /* <DEDUP_REMOVED lines=20> */
.L_x_56120:
        /* <DEDUP_REMOVED lines=13> */
.L_x_56122:
[----:B------:R-:W-:Y:S05]  /*3160*/  BSYNC.RECONVERGENT B3 ;  /* 0x0000000000037941 */ /* 0x000fea0003800200 */
.L_x_56121:
        /* <DEDUP_REMOVED lines=43> */
.L_x_56119:
[----:B------:R-:W-:Y:S05]  /*3420*/  BSYNC.RECONVERGENT B2 ;  /* 0x0000000000027941 */ /* 0x000fea0003800200 */
.L_x_56118:
        /* <DEDUP_REMOVED lines=10> */
.L_x_56117:
[----:B------:R-:W-:Y:S05]  /*34d0*/  BSYNC.RECONVERGENT B1 ;  /* 0x0000000000017941 */ /* 0x000fea0003800200 */
.L_x_56116:
        /* <DEDUP_REMOVED lines=19> */
.L_x_56126:
        /* <DEDUP_REMOVED lines=13> */
.L_x_56128:
[----:B------:R-:W-:Y:S05]  /*36e0*/  BSYNC.RECONVERGENT B2 ;  /* 0x0000000000027941 */ /* 0x000fea0003800200 */
.L_x_56127:
        /* <DEDUP_REMOVED lines=43> */
.L_x_56125:
[----:B------:R-:W-:Y:S05]  /*39a0*/  BSYNC.RECONVERGENT B1 ;  /* 0x0000000000017941 */ /* 0x000fea0003800200 */
.L_x_56124:
        /* <DEDUP_REMOVED lines=11> */
.L_x_56073:
        /* <DEDUP_REMOVED lines=21> */
.L_x_56133:
        /* <DEDUP_REMOVED lines=13> */
.L_x_56135:
[----:B------:R-:W-:Y:S05]  /*3c80*/  BSYNC.RECONVERGENT B3 ;  /* 0x0000000000037941 */ /* 0x000fea0003800200 */
.L_x_56134:
        /* <DEDUP_REMOVED lines=43> */
.L_x_56132:
[----:B------:R-:W-:Y:S05]  /*3f40*/  BSYNC.RECONVERGENT B2 ;  /* 0x0000000000027941 */ /* 0x000fea0003800200 */
.L_x_56131:
        /* <DEDUP_REMOVED lines=9> */
.L_x_56130:
[----:B------:R-:W-:Y:S05]  /*3fe0*/  BSYNC.RECONVERGENT B1 ;  /* 0x0000000000017941 */ /* 0x000fea0003800200 */
.L_x_56129:
        /* <DEDUP_REMOVED lines=17> */
.L_x_56140:
        /* <DEDUP_REMOVED lines=13> */
.L_x_56142:
[----:B------:R-:W-:Y:S05]  /*41d0*/  BSYNC.RECONVERGENT B3 ;  /* 0x0000000000037941 */ /* 0x000fea0003800200 */
.L_x_56141:
        /* <DEDUP_REMOVED lines=43> */
.L_x_56139:
[----:B------:R-:W-:Y:S05]  /*4490*/  BSYNC.RECONVERGENT B2 ;  /* 0x0000000000027941 */ /* 0x000fea0003800200 */
.L_x_56138:
        /* <DEDUP_REMOVED lines=9> */
.L_x_56137:
[----:B------:R-:W-:Y:S05]  /*4530*/  BSYNC.RECONVERGENT B1 ;  /* 0x0000000000017941 */ /* 0x000fea0003800200 */
.L_x_56136:
        /* <DEDUP_REMOVED lines=17> */
.L_x_56147:
        /* <DEDUP_REMOVED lines=13> */
.L_x_56149:
[----:B------:R-:W-:Y:S05]  /*4720*/  BSYNC.RECONVERGENT B3 ;  /* 0x0000000000037941 */ /* 0x000fea0003800200 */
.L_x_56148:
        /* <DEDUP_REMOVED lines=43> */
.L_x_56146:
[----:B------:R-:W-:Y:S05]  /*49e0*/  BSYNC.RECONVERGENT B2 ;  /* 0x0000000000027941 */ /* 0x000fea0003800200 */
.L_x_56145:
        /* <DEDUP_REMOVED lines=9> */
.L_x_56144:
[----:B------:R-:W-:Y:S05]  /*4a80*/  BSYNC.RECONVERGENT B1 ;  /* 0x0000000000017941 */ /* 0x000fea0003800200 */
.L_x_56143:
        /* <DEDUP_REMOVED lines=17> */
.L_x_56154:
        /* <DEDUP_REMOVED lines=13> */
.L_x_56156:
[----:B------:R-:W-:Y:S05]  /*4c70*/  BSYNC.RECONVERGENT B3 ;  /* 0x0000000000037941 */ /* 0x000fea0003800200 */
.L_x_56155:
        /* <DEDUP_REMOVED lines=43> */
.L_x_56153:
[----:B------:R-:W-:Y:S05]  /*4f30*/  BSYNC.RECONVERGENT B2 ;  /* 0x0000000000027941 */ /* 0x000fea0003800200 */
.L_x_56152:
        /* <DEDUP_REMOVED lines=9> */
.L_x_56151:
[----:B------:R-:W-:Y:S05]  /*4fd0*/  BSYNC.RECONVERGENT B1 ;  /* 0x0000000000017941 */ /* 0x000fea0003800200 */
.L_x_56150:
        /* <DEDUP_REMOVED lines=17> */
.L_x_56161:
        /* <DEDUP_REMOVED lines=13> */
.L_x_56163:
[----:B------:R-:W-:Y:S05]  /*51c0*/  BSYNC.RECONVERGENT B3 ;  /* 0x0000000000037941 */ /* 0x000fea0003800200 */
.L_x_56162:
        /* <DEDUP_REMOVED lines=43> */
.L_x_56160:
[----:B------:R-:W-:Y:S05]  /*5480*/  BSYNC.RECONVERGENT B2 ;  /* 0x0000000000027941 */ /* 0x000fea0003800200 */
.L_x_56159:
        /* <DEDUP_REMOVED lines=9> */
.L_x_56158:
[----:B------:R-:W-:Y:S05]  /*5520*/  BSYNC.RECONVERGENT B1 ;  /* 0x0000000000017941 */ /* 0x000fea0003800200 */
.L_x_56157:
        /* <DEDUP_REMOVED lines=17> */
.L_x_56168:
        /* <DEDUP_REMOVED lines=13> */
.L_x_56170:
[----:B------:R-:W-:Y:S05]  /*5710*/  BSYNC.RECONVERGENT B3 ;  /* 0x0000000000037941 */ /* 0x000fea0003800200 */
.L_x_56169:
        /* <DEDUP_REMOVED lines=43> */
.L_x_56167:
[----:B------:R-:W-:Y:S05]  /*59d0*/  BSYNC.RECONVERGENT B2 ;  /* 0x0000000000027941 */ /* 0x000fea0003800200 */
.L_x_56166:
        /* <DEDUP_REMOVED lines=9> */
.L_x_56165:
[----:B------:R-:W-:Y:S05]  /*5a70*/  BSYNC.RECONVERGENT B1 ;  /* 0x0000000000017941 */ /* 0x000fea0003800200 */
.L_x_56164:
        /* <DEDUP_REMOVED lines=17> */
.L_x_56175:
        /* <DEDUP_REMOVED lines=13> */
.L_x_56177:
[----:B------:R-:W-:Y:S05]  /*5c60*/  BSYNC.RECONVERGENT B3 ;  /* 0x0000000000037941 */ /* 0x000fea0003800200 */
.L_x_56176:
        /* <DEDUP_REMOVED lines=43> */
.L_x_56174:
[----:B------:R-:W-:Y:S05]  /*5f20*/  BSYNC.RECONVERGENT B2 ;  /* 0x0000000000027941 */ /* 0x000fea0003800200 */
.L_x_56173:
        /* <DEDUP_REMOVED lines=9> */
.L_x_56172:
[----:B------:R-:W-:Y:S05]  /*5fc0*/  BSYNC.RECONVERGENT B1 ;  /* 0x0000000000017941 */ /* 0x000fea0003800200 */
.L_x_56171:
        /* <DEDUP_REMOVED lines=16> */
.L_x_56180:
        /* <DEDUP_REMOVED lines=13> */
.L_x_56182:
[----:B------:R-:W-:Y:S05]  /*61a0*/  BSYNC.RECONVERGENT B2 ;  /* 0x0000000000027941 */ /* 0x000fea0003800200 */
.L_x_56181:
        /* <DEDUP_REMOVED lines=43> */
.L_x_56179:
[----:B------:R-:W-:Y:S05]  /*6460*/  BSYNC.RECONVERGENT B1 ;  /* 0x0000000000017941 */ /* 0x000fea0003800200 */
.L_x_56178:
        /* <DEDUP_REMOVED lines=9> */
.L_x_56123:
[----:B------:R-:W-:Y:S05]  /*6500*/  BSYNC.RECONVERGENT B0 ;  /* 0x0000000000007941 */ /* 0x000fea0003800200 */
.L_x_56072:
[----:B------:R-:W0:Y:S01]  /*6510*/  LDC.64 R206, c[0x0][0x3a8] ;  /* 0x0000ea00ffce7b82 */ /* 0x000e220000000a00 */
[----:B------:R-:W-:Y:S01]  /*6520*/  BSSY.RECONVERGENT B0, `(.L_x_56183) ;  /* 0x000001a000007945 */ /* 0x000fe20003800200 */
[----:B------:R-:W-:Y:S01]  /*6530*/  IADD3 R25, PT, PT, R181, 0x20, RZ ;  /* 0x00000020b5197810 */ /* 0x000fe20007ffe0ff */
[----:B0-----:R-:W-:-:S05]  /*6540*/  IMAD.WIDE.U32 R26, R180, 0x20, R206 ;  /* 0x00000020b41a7825 */ /* 0x001fca00078e00ce */
[----:B-----5:R0:W-:Y:S04]  /*6550*/  STG.E.128 desc[UR6][R26.64], R92 ;  /* 0x0000005c1a007986 */ /* 0x0201e8000c101d06 */
        /* <DEDUP_REMOVED lines=22> */
.L_x_56184:
[----:B------:R-:W-:Y:S05]  /*66c0*/  BSYNC.RECONVERGENT B0 ;  /* 0x0000000000007941 */ /* 0x000fea0003800200 */
.L_x_56183:
[----:B------:R-:W-:Y:S04]  /*66d0*/  BSSY.RECONVERGENT B0, `(.L_x_56185) ;  /* 0x0000005000007945 */ /* 0x000fe80003800200 */
[----:B------:R-:W-:Y:S05]  /*66e0*/  @!P1 BRA `(.L_x_56186) ;  /* 0x00000000000c9947 */ /* 0x000fea0003800000 */
[----:B------:R-:W2:Y:S02]  /*66f0*/  LDC.64 R96, c[0x0][0x390] ;  /* 0x0000e400ff607b82 */ /* 0x000ea40000000a00 */
[----:B--2---:R-:W-:-:S06]  /*6700*/  IMAD.WIDE.U32 R96, R25, 0x10, R96 ;  /* 0x0000001019607825 */ /* 0x004fcc00078e0060 */
[----:B------:R-:W5:Y:S02]  /*6710*/  LDG.E.128 R96, desc[UR6][R96.64] ;  /* 0x0000000660607981 */ /* 0x000f64000c1e1d00 */
.L_x_56186:
[----:B------:R-:W-:Y:S05]  /*6720*/  BSYNC.RECONVERGENT B0 ;  /* 0x0000000000007941 */ /* 0x000fea0003800200 */
.L_x_56185:
[----:B------:R-:W-:Y:S04]  /*6730*/  BSSY.RECONVERGENT B0, `(.L_x_56187) ;  /* 0x0000579000007945 */ /* 0x000fe80003800200 */
[----:B------:R-:W-:Y:S05]  /*6740*/  @!P0 BRA `(.L_x_56188) ;  /* 0x0000002c00348947 */ /* 0x000fea0003800000 */
[----:B01----:R-:W0:Y:S01]  /*6750*/  LDC.64 R26, c[0x0][0x3a0] ;  /* 0x0000e800ff1a7b82 */ /* 0x003e220000000a00 */
[----:B------:R-:W-:-:S04]  /*6760*/  VIADD R29, R180, 0x20 ;  /* 0x00000020b41d7836 */ /* 0x000fc80000000000 */
        /* <DEDUP_REMOVED lines=24> */
.L_x_56193:
        /* <DEDUP_REMOVED lines=13> */
.L_x_56195:
[----:B------:R-:W-:Y:S05]  /*69c0*/  BSYNC.RECONVERGENT B3 ;  /* 0x0000000000037941 */ /* 0x000fea0003800200 */
.L_x_56194:
        /* <DEDUP_REMOVED lines=43> */
.L_x_56192:
[----:B------:R-:W-:Y:S05]  /*6c80*/  BSYNC.RECONVERGENT B2 ;  /* 0x0000000000027941 */ /* 0x000fea0003800200 */
.L_x_56191:
        /* <DEDUP_REMOVED lines=10> */
.L_x_56190:
[----:B------:R-:W-:Y:S05]  /*6d30*/  BSYNC.RECONVERGENT B1 ;  /* 0x0000000000017941 */ /* 0x000fea0003800200 */
.L_x_56189:
        /* <DEDUP_REMOVED lines=20> */
.L_x_56200:
        /* <DEDUP_REMOVED lines=13> */
.L_x_56202:
[----:B------:R-:W-:Y:S05]  /*6f50*/  BSYNC.RECONVERGENT B3 ;  /* 0x0000000000037941 */ /* 0x000fea0003800200 */
.L_x_56201:
        /* <DEDUP_REMOVED lines=43> */
.L_x_56199:
[----:B------:R-:W-:Y:S05]  /*7210*/  BSYNC.RECONVERGENT B2 ;  /* 0x0000000000027941 */ /* 0x000fea0003800200 */
.L_x_56198:
        /* <DEDUP_REMOVED lines=10> */
.L_x_56197:
[----:B------:R-:W-:Y:S05]  /*72c0*/  BSYNC.RECONVERGENT B1 ;  /* 0x0000000000017941 */ /* 0x000fea0003800200 */
.L_x_56196:
        /* <DEDUP_REMOVED lines=20> */
.L_x_56207:
        /* <DEDUP_REMOVED lines=13> */
.L_x_56209:
[----:B------:R-:W-:Y:S05]  /*74e0*/  BSYNC.RECONVERGENT B3 ;  /* 0x0000000000037941 */ /* 0x000fea0003800200 */
.L_x_56208:
        /* <DEDUP_REMOVED lines=43> */
.L_x_56206:
[----:B------:R-:W-:Y:S05]  /*77a0*/  BSYNC.RECONVERGENT B2 ;  /* 0x0000000000027941 */ /* 0x000fea0003800200 */
.L_x_56205:
        /* <DEDUP_REMOVED lines=10> */
.L_x_56204:
[----:B------:R-:W-:Y:S05]  /*7850*/  BSYNC.RECONVERGENT B1 ;  /* 0x0000000000017941 */ /* 0x000fea0003800200 */
.L_x_56203:
        /* <DEDUP_REMOVED lines=20> */
.L_x_56214:
        /* <DEDUP_REMOVED lines=13> */
.L_x_56216:
[----:B------:R-:W-:Y:S05]  /*7a70*/  BSYNC.RECONVERGENT B3 ;  /* 0x0000000000037941 */ /* 0x000fea0003800200 */
.L_x_56215:
        /* <DEDUP_REMOVED lines=43> */
.L_x_56213:
[----:B------:R-:W-:Y:S05]  /*7d30*/  BSYNC.RECONVERGENT B2 ;  /* 0x0000000000027941 */ /* 0x000fea0003800200 */
.L_x_56212:
        /* <DEDUP_REMOVED lines=10> */
.L_x_56211:
[----:B------:R-:W-:Y:S05]  /*7de0*/  BSYNC.RECONVERGENT B1 ;  /* 0x0000000000017941 */ /* 0x000fea0003800200 */
.L_x_56210:
        /* <DEDUP_REMOVED lines=20> */
.L_x_56221:
        /* <DEDUP_REMOVED lines=13> */
.L_x_56223:
[----:B------:R-:W-:Y:S05]  /*8000*/  BSYNC.RECONVERGENT B3 ;  /* 0x0000000000037941 */ /* 0x000fea0003800200 */
.L_x_56222:
        /* <DEDUP_REMOVED lines=43> */
.L_x_56220:
[----:B------:R-:W-:Y:S05]  /*82c0*/  BSYNC.RECONVERGENT B2 ;  /* 0x0000000000027941 */ /* 0x000fea0003800200 */
.L_x_56219:
        /* <DEDUP_REMOVED lines=10> */
.L_x_56218:
[----:B------:R-:W-:Y:S05]  /*8370*/  BSYNC.RECONVERGENT B1 ;  /* 0x0000000000017941 */ /* 0x000fea0003800200 */
.L_x_56217:
        /* <DEDUP_REMOVED lines=20> */
.L_x_56228:
        /* <DEDUP_REMOVED lines=13> */
.L_x_56230:
[----:B------:R-:W-:Y:S05]  /*8590*/  BSYNC.RECONVERGENT B3 ;  /* 0x0000000000037941 */ /* 0x000fea0003800200 */
.L_x_56229:
        /* <DEDUP_REMOVED lines=43> */
.L_x_56227:
[----:B------:R-:W-:Y:S05]  /*8850*/  BSYNC.RECONVERGENT B2 ;  /* 0x0000000000027941 */ /* 0x000fea0003800200 */
.L_x_56226:
        /* <DEDUP_REMOVED lines=10> */
.L_x_56225:
[----:B------:R-:W-:Y:S05]  /*8900*/  BSYNC.RECONVERGENT B1 ;  /* 0x0000000000017941 */ /* 0x000fea0003800200 */
.L_x_56224:
        /* <DEDUP_REMOVED lines=20> */
.L_x_56235:
        /* <DEDUP_REMOVED lines=13> */
.L_x_56237:
[----:B------:R-:W-:Y:S05]  /*8b20*/  BSYNC.RECONVERGENT B3 ;  /* 0x0000000000037941 */ /* 0x000fea0003800200 */
.L_x_56236:
        /* <DEDUP_REMOVED lines=40> */
[----:B------:R-:W-:Y:S01]  /*8db0*/  MOV R194, R30 ;  /* 0x0000001e00c27202 */ /* 0x000fe20000000f00 */
[----:B------:R-:W-:Y:S01]  /*8dc0*/  IMAD.MOV.U32 R34, RZ, RZ, R28 ;  /* 0x000000ffff227224 */ /* 0x000fe200078e001c */
[----:B------:R-:W-:-:S07]  /*8dd0*/  LOP3.LUT R197, R23, R26, R29, 0x96, !PT ;  /* 0x0000001a17c57212 */ /* 0x000fce00078e961d */
.L_x_56234:
[----:B------:R-:W-:Y:S05]  /*8de0*/  BSYNC.RECONVERGENT B2 ;  /* 0x0000000000027941 */ /* 0x000fea0003800200 */
.L_x_56233:
        /* <DEDUP_REMOVED lines=10> */
.L_x_56232:
[----:B------:R-:W-:Y:S05]  /*8e90*/  BSYNC.RECONVERGENT B1 ;  /* 0x0000000000017941 */ /* 0x000fea0003800200 */
.L_x_56231:
        /* <DEDUP_REMOVED lines=19> */
.L_x_56241:
        /* <DEDUP_REMOVED lines=13> */
.L_x_56243:
[----:B------:R-:W-:Y:S05]  /*90a0*/  BSYNC.RECONVERGENT B2 ;  /* 0x0000000000027941 */ /* 0x000fea0003800200 */
.L_x_56242:
        /* <DEDUP_REMOVED lines=43> */
.L_x_56240:
[----:B------:R-:W-:Y:S05]  /*9360*/  BSYNC.RECONVERGENT B1 ;  /* 0x0000000000017941 */ /* 0x000fea0003800200 */
.L_x_56239:
        /* <DEDUP_REMOVED lines=11> */
.L_x_56188:
[----:B------:R-:W-:Y:S01]  /*9420*/  BSSY.RECONVERGENT B1, `(.L_x_56244) ;  /* 0x0000058000017945 */ /* 0x000fe20003800200 */
[----:B------:R-:W-:Y:S01]  /*9430*/  HFMA2 R84, -RZ, RZ, 0, 0 ;  /* 0x00000000ff547431 */ /* 0x000fe200000001ff */
        /* <DEDUP_REMOVED lines=19> */
.L_x_56248:
        /* <DEDUP_REMOVED lines=13> */
.L_x_56250:
[----:B------:R-:W-:Y:S05]  /*9640*/  BSYNC.RECONVERGENT B3 ;  /* 0x0000000000037941 */ /* 0x000fea0003800200 */
.L_x_56249:
        /* <DEDUP_REMOVED lines=43> */
.L_x_56247:
[----:B------:R-:W-:Y:S05]  /*9900*/  BSYNC.RECONVERGENT B2 ;  /* 0x0000000000027941 */ /* 0x000fea0003800200 */
.L_x_56246:
        /* <DEDUP_REMOVED lines=9> */
.L_x_56245:
[----:B------:R-:W-:Y:S05]  /*99a0*/  BSYNC.RECONVERGENT B1 ;  /* 0x0000000000017941 */ /* 0x000fea0003800200 */
.L_x_56244:
        /* <DEDUP_REMOVED lines=17> */
.L_x_56255:
        /* <DEDUP_REMOVED lines=13> */
.L_x_56257:
[----:B------:R-:W-:Y:S05]  /*9b90*/  BSYNC.RECONVERGENT B3 ;  /* 0x0000000000037941 */ /* 0x000fea0003800200 */
.L_x_56256:
        /* <DEDUP_REMOVED lines=43> */
.L_x_56254:
[----:B------:R-:W-:Y:S05]  /*9e50*/  BSYNC.RECONVERGENT B2 ;  /* 0x0000000000027941 */ /* 0x000fea0003800200 */
.L_x_56253:
        /* <DEDUP_REMOVED lines=9> */
.L_x_56252:
[----:B------:R-:W-:Y:S05]  /*9ef0*/  BSYNC.RECONVERGENT B1 ;  /* 0x0000000000017941 */ /* 0x000fea0003800200 */
.L_x_56251:
        /* <DEDUP_REMOVED lines=17> */
.L_x_56262:
        /* <DEDUP_REMOVED lines=13> */
.L_x_56264:
[----:B------:R-:W-:Y:S05]  /*a0e0*/  BSYNC.RECONVERGENT B3 ;  /* 0x0000000000037941 */ /* 0x000fea0003800200 */
.L_x_56263:
        /* <DEDUP_REMOVED lines=43> */
.L_x_56261:
[----:B------:R-:W-:Y:S05]  /*a3a0*/  BSYNC.RECONVERGENT B2 ;  /* 0x0000000000027941 */ /* 0x000fea0003800200 */
.L_x_56260:
        /* <DEDUP_REMOVED lines=9> */
.L_x_56259:
[----:B------:R-:W-:Y:S05]  /*a440*/  BSYNC.RECONVERGENT B1 ;  /* 0x0000000000017941 */ /* 0x000fea0003800200 */
.L_x_56258:
        /* <DEDUP_REMOVED lines=17> */
.L_x_56269:
        /* <DEDUP_REMOVED lines=13> */
.L_x_56271:
[----:B------:R-:W-:Y:S05]  /*a630*/  BSYNC.RECONVERGENT B3 ;  /* 0x0000000000037941 */ /* 0x000fea0003800200 */
.L_x_56270:
        /* <DEDUP_REMOVED lines=43> */
.L_x_56268:
[----:B------:R-:W-:Y:S05]  /*a8f0*/  BSYNC.RECONVERGENT B2 ;  /* 0x0000000000027941 */ /* 0x000fea0003800200 */
.L_x_56267:
        /* <DEDUP_REMOVED lines=9> */
.L_x_56266:
[----:B------:R-:W-:Y:S05]  /*a990*/  BSYNC.RECONVERGENT B1 ;  /* 0x0000000000017941 */ /* 0x000fea0003800200 */
.L_x_56265:
        /* <DEDUP_REMOVED lines=17> */
.L_x_56276:
        /* <DEDUP_REMOVED lines=13> */
.L_x_56278:
[----:B------:R-:W-:Y:S05]  /*ab80*/  BSYNC.RECONVERGENT B3 ;  /* 0x0000000000037941 */ /* 0x000fea0003800200 */
.L_x_56277:
        /* <DEDUP_REMOVED lines=43> */
.L_x_56275:
[----:B------:R-:W-:Y:S05]  /*ae40*/  BSYNC.RECONVERGENT B2 ;  /* 0x0000000000027941 */ /* 0x000fea0003800200 */
.L_x_56274:
        /* <DEDUP_REMOVED lines=9> */
.L_x_56273:
[----:B------:R-:W-:Y:S05]  /*aee0*/  BSYNC.RECONVERGENT B1 ;  /* 0x0000000000017941 */ /* 0x000fea0003800200 */
.L_x_56272:
        /* <DEDUP_REMOVED lines=17> */
.L_x_56283:
        /* <DEDUP_REMOVED lines=13> */
.L_x_56285:
[----:B------:R-:W-:Y:S05]  /*b0d0*/  BSYNC.RECONVERGENT B3 ;  /* 0x0000000000037941 */ /* 0x000fea0003800200 */
.L_x_56284:
        /* <DEDUP_REMOVED lines=43> */
.L_x_56282:
[----:B------:R-:W-:Y:S05]  /*b390*/  BSYNC.RECONVERGENT B2 ;  /* 0x0000000000027941 */ /* 0x000fea0003800200 */
.L_x_56281:
        /* <DEDUP_REMOVED lines=9> */
.L_x_56280:
[----:B------:R-:W-:Y:S05]  /*b430*/  BSYNC.RECONVERGENT B1 ;  /* 0x0000000000017941 */ /* 0x000fea0003800200 */
.L_x_56279:
        /* <DEDUP_REMOVED lines=17> */
.L_x_56290:
        /* <DEDUP_REMOVED lines=13> */
.L_x_56292:
[----:B------:R-:W-:Y:S05]  /*b620*/  BSYNC.RECONVERGENT B3 ;  /* 0x0000000000037941 */ /* 0x000fea0003800200 */
.L_x_56291:
        /* <DEDUP_REMOVED lines=43> */
.L_x_56289:
[----:B------:R-:W-:Y:S05]  /*b8e0*/  BSYNC.RECONVERGENT B2 ;  /* 0x0000000000027941 */ /* 0x000fea0003800200 */
.L_x_56288:
        /* <DEDUP_REMOVED lines=9> */
.L_x_56287:
[----:B------:R-:W-:Y:S05]  /*b980*/  BSYNC.RECONVERGENT B1 ;  /* 0x0000000000017941 */ /* 0x000fea0003800200 */
.L_x_56286:
        /* <DEDUP_REMOVED lines=16> */
.L_x_56295:
        /* <DEDUP_REMOVED lines=13> */
.L_x_56297:
[----:B------:R-:W-:Y:S05]  /*bb60*/  BSYNC.RECONVERGENT B2 ;  /* 0x0000000000027941 */ /* 0x000fea0003800200 */
.L_x_56296:
        /* <DEDUP_REMOVED lines=43> */
.L_x_56294:
[----:B------:R-:W-:Y:S05]  /*be20*/  BSYNC.RECONVERGENT B1 ;  /* 0x0000000000017941 */ /* 0x000fea0003800200 */
.L_x_56293:
        /* <DEDUP_REMOVED lines=9> */
.L_x_56238:
[----:B------:R-:W-:Y:S05]  /*bec0*/  BSYNC.RECONVERGENT B0 ;  /* 0x0000000000007941 */ /* 0x000fea0003800200 */
.L_x_56187:
        /* <DEDUP_REMOVED lines=8> */
[----:B------:R-:W-:Y:S02]  /*bf50*/  LOP3.LUT R24, R0, 0xffff, RZ, 0xc0, !PT ;  /* 0x0000ffff00187812 */ /* 0x000fe400078ec0ff */
[----:B0-----:R-:W-:Y:S02]  /*bf60*/  PRMT R29, R3, 0x7104, RZ ;  /* 0x00007104031d7816 */ /* 0x001fe400000000ff */
        /* <DEDUP_REMOVED lines=11> */
[----:B-1----:R-:W-:Y:S01]  /*c020*/  IMAD.WIDE.U32 R24, R25, 0x8, R34 ;  /* 0x0000000819187825 */ /* 0x002fe200078e0022 */
[----:B------:R-:W-:Y:S02]  /*c030*/  LOP3.LUT R37, R32, R28, R30, 0xfe, !PT ;  /* 0x0000001c20257212 */ /* 0x000fe400078efe1e */
[----:B------:R-:W-:Y:S02]  /*c040*/  LOP3.LUT R29, R27, R33, RZ, 0xfc, !PT ;  /* 0x000000211b1d7212 */ /* 0x000fe400078efcff */
[----:B------:R-:W-:-:S05]  /*c050*/  LOP3.LUT R28, R37, 0xff, R8, 0xf8, !PT ;  /* 0x000000ff251c7812 */ /* 0x000fca00078ef808 */
[----:B------:R1:W-:Y:S02]  /*c060*/  STG.E.64 desc[UR6][R24.64], R28 ;  /* 0x0000001c18007986 */ /* 0x0003e4000c101b06 */
.L_x_56299:
[----:B------:R-:W-:Y:S05]  /*c070*/  BSYNC.RECONVERGENT B0 ;  /* 0x0000000000007941 */ /* 0x000fea0003800200 */
.L_x_56298:
[----:B------:R-:W-:Y:S04]  /*c080*/  BSSY.RECONVERGENT B0, `(.L_x_56300) ;  /* 0x0000006000007945 */ /* 0x000fe80003800200 */
[----:B------:R-:W-:Y:S05]  /*c090*/  @!P1 BRA `(.L_x_56301) ;  /* 0x0000000000109947 */ /* 0x000fea0003800000 */
[----:B------:R-:W2:Y:S01]  /*c0a0*/  LDC.64 R96, c[0x0][0x390] ;  /* 0x0000e400ff607b82 */ /* 0x000ea20000000a00 */
[----:B-1----:R-:W-:-:S05]  /*c0b0*/  IADD3 R25, PT, PT, R181, 0x40, RZ ;  /* 0x00000040b5197810 */ /* 0x002fca0007ffe0ff */
[----:B--2---:R-:W-:-:S06]  /*c0c0*/  IMAD.WIDE.U32 R96, R25, 0x10, R96 ;  /* 0x0000001019607825 */ /* 0x004fcc00078e0060 */
[----:B------:R-:W5:Y:S02]  /*c0d0*/  LDG.E.128 R96, desc[UR6][R96.64] ;  /* 0x0000000660607981 */ /* 0x000f64000c1e1d00 */
.L_x_56301:
[----:B------:R-:W-:Y:S05]  /*c0e0*/  BSYNC.RECONVERGENT B0 ;  /* 0x0000000000007941 */ /* 0x000fea0003800200 */
.L_x_56300:
[----:B------:R-:W-:Y:S04]  /*c0f0*/  BSSY.RECONVERGENT B0, `(.L_x_56302) ;  /* 0x0000579000007945 */ /* 0x000fe80003800200 */
[----:B------:R-:W-:Y:S05]  /*c100*/  @!P0 BRA `(.L_x_56303) ;  /* 0x0000002c00348947 */ /* 0x000fea0003800000 */
[----:B-1----:R-:W1:Y:S01]  /*c110*/  LDC.64 R24, c[0x0][0x3a0] ;  /* 0x0000e800ff187b82 */ /* 0x002e620000000a00 */
[----:B------:R-:W-:-:S04]  /*c120*/  VIADD R27, R180, 0x40 ;  /* 0x00000040b41b7836 */ /* 0x000fc80000000000 */
[----:B-1----:R-:W-:-:S05]  /*c130*/  IMAD.WIDE.U32 R24, R27, 0x20, R24 ;  /* 0x000000201b187825 */ /* 0x002fca00078e0018 */
[----:B------:R1:W5:Y:S04]  /*c140*/  LDG.E.128 R76, desc[UR6][R24.64] ;  /* 0x00000006184c7981 */ /* 0x000368000c1e1d00 */
[----:B------:R1:W5:Y:S01]  /*c150*/  LDG.E.128 R72, desc[UR6][R24.64+0x10] ;  /* 0x0000100618487981 */ /* 0x000362000c1e1d00 */
        /* <DEDUP_REMOVED lines=21> */
.L_x_56308:
        /* <DEDUP_REMOVED lines=13> */
.L_x_56310:
[----:B------:R-:W-:Y:S05]  /*c380*/  BSYNC.RECONVERGENT B3 ;  /* 0x0000000000037941 */ /* 0x000fea0003800200 */
.L_x_56309:
[----:B0-----:R-:W-:Y:S01]  /*c390*/  IMAD.WIDE.U32 R28, R199, -0x326172a9, RZ ;  /* 0xcd9e8d57c71c7825 */ /* 0x001fe200078e00ff */
        /* <DEDUP_REMOVED lines=42> */
.L_x_56307:
[----:B------:R-:W-:Y:S05]  /*c640*/  BSYNC.RECONVERGENT B2 ;  /* 0x0000000000027941 */ /* 0x000fea0003800200 */
.L_x_56306:
        /* <DEDUP_REMOVED lines=10> */
.L_x_56305:
[----:B------:R-:W-:Y:S05]  /*c6f0*/  BSYNC.RECONVERGENT B1 ;  /* 0x0000000000017941 */ /* 0x000fea0003800200 */
.L_x_56304:
        /* <DEDUP_REMOVED lines=20> */
.L_x_56315:
        /* <DEDUP_REMOVED lines=13> */
.L_x_56317:
[----:B------:R-:W-:Y:S05]  /*c910*/  BSYNC.RECONVERGENT B3 ;  /* 0x0000000000037941 */ /* 0x000fea0003800200 */
.L_x_56316:
[----:B------:R-:W-:Y:S01]  /*c920*/  IMAD.WIDE.U32 R26, R199, -0x326172a9, RZ ;  /* 0xcd9e8d57c71a7825 */ /* 0x000fe200078e00ff */
[----:B------:R-:W-:-:S03]  /*c930*/  LOP3.LUT R30, R193, R25, R205, 0x96, !PT ;  /* 0x00000019c11e7212 */ /* 0x000fc600078e96cd */
[----:B------:R-:W-:Y:S01]  /*c940*/  IMAD.MOV.U32 R7, RZ, RZ, R32 ;  /* 0x000000ffff077224 */ /* 0x000fe200078e0020 */
[----:B0-----:R-:W-:Y:S01]  /*c950*/  LOP3.LUT R28, R195, R27, R204, 0x96, !PT ;  /* 0x0000001bc31c7212 */ /* 0x001fe200078e96cc */
        /* <DEDUP_REMOVED lines=39> */
.L_x_56314:
[----:B------:R-:W-:Y:S05]  /*cbd0*/  BSYNC.RECONVERGENT B2 ;  /* 0x0000000000027941 */ /* 0x000fea0003800200 */
.L_x_56313:
        /* <DEDUP_REMOVED lines=10> */
.L_x_56312:
[----:B------:R-:W-:Y:S05]  /*cc80*/  BSYNC.RECONVERGENT B1 ;  /* 0x0000000000017941 */ /* 0x000fea0003800200 */
.L_x_56311:
        /* <DEDUP_REMOVED lines=20> */
.L_x_56322:
        /* <DEDUP_REMOVED lines=13> */
.L_x_56324:
[----:B------:R-:W-:Y:S05]  /*cea0*/  BSYNC.RECONVERGENT B3 ;  /* 0x0000000000037941 */ /* 0x000fea0003800200 */
.L_x_56323:
[----:B------:R-:W-:Y:S01]  /*ceb0*/  IMAD.WIDE.U32 R26, R199, -0x326172a9, RZ ;  /* 0xcd9e8d57c71a7825 */ /* 0x000fe200078e00ff */
[----:B------:R-:W-:Y:S02]  /*cec0*/  LOP3.LUT R30, R193, R25, R205, 0x96, !PT ;  /* 0x00000019c11e7212 */ /* 0x000fe400078e96cd */
[----:B------:R-:W-:Y:S02]  /*ced0*/  MOV R6, R33 ;  /* 0x0000002100067202 */ /* 0x000fe40000000f00 */
        /* <DEDUP_REMOVED lines=40> */
.L_x_56321:
[----:B------:R-:W-:Y:S05]  /*d160*/  BSYNC.RECONVERGENT B2 ;  /* 0x0000000000027941 */ /* 0x000fea0003800200 */
.L_x_56320:
        /* <DEDUP_REMOVED lines=10> */
.L_x_56319:
[----:B------:R-:W-:Y:S05]  /*d210*/  BSYNC.RECONVERGENT B1 ;  /* 0x0000000000017941 */ /* 0x000fea0003800200 */
.L_x_56318:
        /* <DEDUP_REMOVED lines=20> */
.L_x_56329:
        /* <DEDUP_REMOVED lines=13> */
.L_x_56331:
[----:B------:R-:W-:Y:S05]  /*d430*/  BSYNC.RECONVERGENT B3 ;  /* 0x0000000000037941 */ /* 0x000fea0003800200 */
.L_x_56330:
        /* <DEDUP_REMOVED lines=43> */
.L_x_56328:
[----:B------:R-:W-:Y:S05]  /*d6f0*/  BSYNC.RECONVERGENT B2 ;  /* 0x0000000000027941 */ /* 0x000fea0003800200 */
.L_x_56327:
        /* <DEDUP_REMOVED lines=10> */
.L_x_56326:
[----:B------:R-:W-:Y:S05]  /*d7a0*/  BSYNC.RECONVERGENT B1 ;  /* 0x0000000000017941 */ /* 0x000fea0003800200 */
.L_x_56325:
        /* <DEDUP_REMOVED lines=20> */
.L_x_56336:
        /* <DEDUP_REMOVED lines=13> */
.L_x_56338:
[----:B------:R-:W-:Y:S05]  /*d9c0*/  BSYNC.RECONVERGENT B3 ;  /* 0x0000000000037941 */ /* 0x000fea0003800200 */
.L_x_56337:
        /* <DEDUP_REMOVED lines=43> */
.L_x_56335:
[----:B------:R-:W-:Y:S05]  /*dc80*/  BSYNC.RECONVERGENT B2 ;  /* 0x0000000000027941 */ /* 0x000fea0003800200 */
.L_x_56334:
        /* <DEDUP_REMOVED lines=10> */
.L_x_56333:
[----:B------:R-:W-:Y:S05]  /*dd30*/  BSYNC.RECONVERGENT B1 ;  /* 0x0000000000017941 */ /* 0x000fea0003800200 */
.L_x_56332:
        /* <DEDUP_REMOVED lines=20> */
.L_x_56343:
        /* <DEDUP_REMOVED lines=13> */
.L_x_56345:
[----:B------:R-:W-:Y:S05]  /*df50*/  BSYNC.RECONVERGENT B3 ;  /* 0x0000000000037941 */ /* 0x000fea0003800200 */
.L_x_56344:
        /* <DEDUP_REMOVED lines=43> */
.L_x_56342:
[----:B------:R-:W-:Y:S05]  /*e210*/  BSYNC.RECONVERGENT B2 ;  /* 0x0000000000027941 */ /* 0x000fea0003800200 */
.L_x_56341:
        /* <DEDUP_REMOVED lines=10> */
.L_x_56340:
[----:B------:R-:W-:Y:S05]  /*e2c0*/  BSYNC.RECONVERGENT B1 ;  /* 0x0000000000017941 */ /* 0x000fea0003800200 */
.L_x_56339:
        /* <DEDUP_REMOVED lines=20> */
.L_x_56350:
        /* <DEDUP_REMOVED lines=13> */
.L_x_56352:
[----:B------:R-:W-:Y:S05]  /*e4e0*/  BSYNC.RECONVERGENT B3 ;  /* 0x0000000000037941 */ /* 0x000fea0003800200 */
.L_x_56351:
        /* <DEDUP_REMOVED lines=43> */
.L_x_56349:
[----:B------:R-:W-:Y:S05]  /*e7a0*/  BSYNC.RECONVERGENT B2 ;  /* 0x0000000000027941 */ /* 0x000fea0003800200 */
.L_x_56348:
        /* <DEDUP_REMOVED lines=10> */
.L_x_56347:
[----:B------:R-:W-:Y:S05]  /*e850*/  BSYNC.RECONVERGENT B1 ;  /* 0x0000000000017941 */ /* 0x000fea0003800200 */
.L_x_56346:
        /* <DEDUP_REMOVED lines=19> */
.L_x_56356:
        /* <DEDUP_REMOVED lines=13> */
.L_x_56358:
[----:B------:R-:W-:Y:S05]  /*ea60*/  BSYNC.RECONVERGENT B2 ;  /* 0x0000000000027941 */ /* 0x000fea0003800200 */
.L_x_56357:
[----:B------:R-:W-:Y:S01]  /*ea70*/  IMAD.WIDE.U32 R26, R199, -0x326172a9, RZ ;  /* 0xcd9e8d57c71a7825 */ /* 0x000fe200078e00ff */
[----:B------:R-:W-:-:S03]  /*ea80*/  LOP3.LUT R30, R193, R25, R205, 0x96, !PT ;  /* 0x00000019c11e7212 */ /* 0x000fc600078e96cd */
[----:B------:R-:W-:Y:S02]  /*ea90*/  HFMA2 R34, -RZ, RZ, 0, 0 ;  /* 0x00000000ff227431 */ /* 0x000fe400000001ff */
        /* <DEDUP_REMOVED lines=40> */
.L_x_56355:
[----:B------:R-:W-:Y:S05]  /*ed20*/  BSYNC.RECONVERGENT B1 ;  /* 0x0000000000017941 */ /* 0x000fea0003800200 */
.L_x_56354:
        /* <DEDUP_REMOVED lines=11> */
.L_x_56303:
        /* <DEDUP_REMOVED lines=21> */
.L_x_56363:
        /* <DEDUP_REMOVED lines=13> */
.L_x_56365:
[----:B------:R-:W-:Y:S05]  /*f000*/  BSYNC.RECONVERGENT B3 ;  /* 0x0000000000037941 */ /* 0x000fea0003800200 */
.L_x_56364:
[----:B0-----:R-:W-:Y:S01]  /*f010*/  IMAD.WIDE.U32 R28, R199, -0x326172a9, RZ ;  /* 0xcd9e8d57c71c7825 */ /* 0x001fe200078e00ff */
        /* <DEDUP_REMOVED lines=42> */
.L_x_56362:
[----:B------:R-:W-:Y:S05]  /*f2c0*/  BSYNC.RECONVERGENT B2 ;  /* 0x0000000000027941 */ /* 0x000fea0003800200 */
.L_x_56361:
        /* <DEDUP_REMOVED lines=9> */
.L_x_56360:
[----:B------:R-:W-:Y:S05]  /*f360*/  BSYNC.RECONVERGENT B1 ;  /* 0x0000000000017941 */ /* 0x000fea0003800200 */
.L_x_56359:
        /* <DEDUP_REMOVED lines=17> */
.L_x_56370:
        /* <DEDUP_REMOVED lines=13> */
.L_x_56372:
[----:B------:R-:W-:Y:S05]  /*f550*/  BSYNC.RECONVERGENT B3 ;  /* 0x0000000000037941 */ /* 0x000fea0003800200 */
.L_x_56371:
[----:B0-----:R-:W-:Y:S01]  /*f560*/  IMAD.WIDE.U32 R28, R199, -0x326172a9, RZ ;  /* 0xcd9e8d57c71c7825 */ /* 0x001fe200078e00ff */
        /* <DEDUP_REMOVED lines=42> */
.L_x_56369:
[----:B------:R-:W-:Y:S05]  /*f810*/  BSYNC.RECONVERGENT B2 ;  /* 0x0000000000027941 */ /* 0x000fea0003800200 */
.L_x_56368:
[----:B------:R-:W-:Y:S01]  /*f820*/  I2FP.F32.U32 R7, R7 ;  /* 0x0000000700077245 */ /* 0x000fe20000201000 */
[----:B-----5:R-:W-:Y:S02]  /*f830*/  HADD2.F32 R25, -RZ, R96.H1_H1 ;  /* 0x30000060ff197230 */ /* 0x020fe40000004100 */
[----:B0-----:R-:W-:-:S03]  /*f840*/  IMAD.MOV.U32 R28, RZ, RZ, 0x2f800000 ;  /* 0x2f800000ff1c7424 */ /* 0x001fc600078e00ff */
[----:B------:R-:W-:Y:S01]  /*f850*/  FMUL.FTZ R25, R25, UR11 ;  /* 0x0000000b19197c20 */ /* 0x000fe20008410000 */
[----:B------:R-:W-:-:S03]  /*f860*/  FFMA.FTZ R7, R7, R28, 1.1641532182693481445e-10 ;  /* 0x2f00000007077423 */ /* 0x000fc6000001001c */
[----:B------:R-:W-:Y:S02]  /*f870*/  FMUL.FTZ R25, R25, UR10 ;  /* 0x0000000a19197c20 */ /* 0x000fe40008410000 */
[----:B------:R-:W-:-:S04]  /*f880*/  FSETP.GTU.FTZ.AND P2, PT, R7, UR8, PT ;  /* 0x0000000807007c0b */ /* 0x000fc8000bf5c000 */
[----:B------:R-:W-:Y:S02]  /*f890*/  SEL R7, RZ, 0x1, P2 ;  /* 0x00000001ff077807 */ /* 0x000fe40001000000 */
[----:B------:R-:W-:-:S07]  /*f8a0*/  FSEL R77, R25, RZ, !P2 ;  /* 0x000000ff194d7208 */ /* 0x000fce0005000000 */
.L_x_56367:
[----:B------:R-:W-:Y:S05]  /*f8b0*/  BSYNC.RECONVERGENT B1 ;  /* 0x0000000000017941 */ /* 0x000fea0003800200 */
.L_x_56366:
        /* <DEDUP_REMOVED lines=17> */
.L_x_56377:
        /* <DEDUP_REMOVED lines=13> */
.L_x_56379:
[----:B------:R-:W-:Y:S05]  /*faa0*/  BSYNC.RECONVERGENT B3 ;  /* 0x0000000000037941 */ /* 0x000fea0003800200 */
.L_x_56378:
[----:B0-----:R-:W-:Y:S01]  /*fab0*/  IMAD.WIDE.U32 R28, R199, -0x326172a9, RZ ;  /* 0xcd9e8d57c71c7825 */ /* 0x001fe200078e00ff */
        /* <DEDUP_REMOVED lines=42> */
.L_x_56376:
[----:B------:R-:W-:Y:S05]  /*fd60*/  BSYNC.RECONVERGENT B2 ;  /* 0x0000000000027941 */ /* 0x000fea0003800200 */
.L_x_56375:
        /* <DEDUP_REMOVED lines=9> */
.L_x_56374:
[----:B------:R-:W-:Y:S05]  /*fe00*/  BSYNC.RECONVERGENT B1 ;  /* 0x0000000000017941 */ /* 0x000fea0003800200 */
.L_x_56373:
        /* <DEDUP_REMOVED lines=17> */
.L_x_56384:
        /* <DEDUP_REMOVED lines=13> */
.L_x_56386:
[----:B------:R-:W-:Y:S05]  /*fff0*/  BSYNC.RECONVERGENT B3 ;  /* 0x0000000000037941 */ /* 0x000fea0003800200 */
.L_x_56385:
        /* <DEDUP_REMOVED lines=43> */
.L_x_56383:
[----:B------:R-:W-:Y:S05]  /*102b0*/  BSYNC.RECONVERGENT B2 ;  /* 0x0000000000027941 */ /* 0x000fea0003800200 */
.L_x_56382:
        /* <DEDUP_REMOVED lines=9> */
.L_x_56381:
[----:B------:R-:W-:Y:S05]  /*10350*/  BSYNC.RECONVERGENT B1 ;  /* 0x0000000000017941 */ /* 0x000fea0003800200 */
.L_x_56380:
        /* <DEDUP_REMOVED lines=17> */
.L_x_56391:
        /* <DEDUP_REMOVED lines=13> */
.L_x_56393:
[----:B------:R-:W-:Y:S05]  /*10540*/  BSYNC.RECONVERGENT B3 ;  /* 0x0000000000037941 */ /* 0x000fea0003800200 */
.L_x_56392:
        /* <DEDUP_REMOVED lines=43> */
.L_x_56390:
[----:B------:R-:W-:Y:S05]  /*10800*/  BSYNC.RECONVERGENT B2 ;  /* 0x0000000000027941 */ /* 0x000fea0003800200 */
.L_x_56389:
        /* <DEDUP_REMOVED lines=9> */
.L_x_56388:
[----:B------:R-:W-:Y:S05]  /*108a0*/  BSYNC.RECONVERGENT B1 ;  /* 0x0000000000017941 */ /* 0x000fea0003800200 */
.L_x_56387:
        /* <DEDUP_REMOVED lines=17> */
.L_x_56398:
        /* <DEDUP_REMOVED lines=13> */
.L_x_56400:
[----:B------:R-:W-:Y:S05]  /*10a90*/  BSYNC.RECONVERGENT B3 ;  /* 0x0000000000037941 */ /* 0x000fea0003800200 */
.L_x_56399:
        /* <DEDUP_REMOVED lines=43> */
.L_x_56397:
[----:B------:R-:W-:Y:S05]  /*10d50*/  BSYNC.RECONVERGENT B2 ;  /* 0x0000000000027941 */ /* 0x000fea0003800200 */
.L_x_56396:
        /* <DEDUP_REMOVED lines=9> */
.L_x_56395:
[----:B------:R-:W-:Y:S05]  /*10df0*/  BSYNC.RECONVERGENT B1 ;  /* 0x0000000000017941 */ /* 0x000fea0003800200 */
.L_x_56394:
        /* <DEDUP_REMOVED lines=17> */
.L_x_56405:
        /* <DEDUP_REMOVED lines=13> */
.L_x_56407:
[----:B------:R-:W-:Y:S05]  /*10fe0*/  BSYNC.RECONVERGENT B3 ;  /* 0x0000000000037941 */ /* 0x000fea0003800200 */
.L_x_56406:
        /* <DEDUP_REMOVED lines=43> */
.L_x_56404:
[----:B------:R-:W-:Y:S05]  /*112a0*/  BSYNC.RECONVERGENT B2 ;  /* 0x0000000000027941 */ /* 0x000fea0003800200 */
.L_x_56403:
        /* <DEDUP_REMOVED lines=9> */
.L_x_56402:
[----:B------:R-:W-:Y:S05]  /*11340*/  BSYNC.RECONVERGENT B1 ;  /* 0x0000000000017941 */ /* 0x000fea0003800200 */
.L_x_56401:
        /* <DEDUP_REMOVED lines=16> */
.L_x_56410:
        /* <DEDUP_REMOVED lines=13> */
.L_x_56412:
[----:B------:R-:W-:Y:S05]  /*11520*/  BSYNC.RECONVERGENT B2 ;  /* 0x0000000000027941 */ /* 0x000fea0003800200 */
.L_x_56411:
        /* <DEDUP_REMOVED lines=43> */
.L_x_56409:
[----:B------:R-:W-:Y:S05]  /*117e0*/  BSYNC.RECONVERGENT B1 ;  /* 0x0000000000017941 */ /* 0x000fea0003800200 */
.L_x_56408:
        /* <DEDUP_REMOVED lines=9> */
.L_x_56353:
[----:B------:R-:W-:Y:S05]  /*11880*/  BSYNC.RECONVERGENT B0 ;  /* 0x0000000000007941 */ /* 0x000fea0003800200 */
.L_x_56302:
[----:B------:R-:W-:Y:S01]  /*11890*/  IADD3 R27, PT, PT, R180, 0x40, RZ ;  /* 0x00000040b41b7810 */ /* 0x000fe20007ffe0ff */
[----:B------:R-:W-:Y:S04]  /*118a0*/  BSSY.RECONVERGENT B0, `(.L_x_56413) ;  /* 0x000001a000007945 */ /* 0x000fe80003800200 */
[----:B------:R-:W-:-:S05]  /*118b0*/  IMAD.WIDE.U32 R26, R27, 0x20, R206 ;  /* 0x000000201b1a7825 */ /* 0x000fca00078e00ce */
[----:B-----5:R1:W-:Y:S04]  /*118c0*/  STG.E.128 desc[UR6][R26.64], R76 ;  /* 0x0000004c1a007986 */ /* 0x0203e8000c101d06 */
[----:B------:R1:W-:Y:S01]  /*118d0*/  STG.E.128 desc[UR6][R26.64+0x10], R72 ;  /* 0x000010481a007986 */ /* 0x0003e2000c101d06 */
[----:B------:R-:W-:Y:S05]  /*118e0*/  @!P1 BRA `(.L_x_56414) ;  /* 0x0000000000549947 */ /* 0x000fea0003800000 */
[----:B-1----:R-:W-:Y:S01]  /*118f0*/  IMAD.U32 R26, R2, 0x10000, RZ ;  /* 0x00010000021a7824 */ /* 0x002fe200078e00ff */
        /* <DEDUP_REMOVED lines=17> */
[----:B-1----:R-:W-:Y:S01]  /*11a10*/  IMAD.WIDE.U32 R26, R27, 0x8, R32 ;  /* 0x000000081b1a7825 */ /* 0x002fe200078e0020 */
[----:B------:R-:W-:-:S05]  /*11a20*/  LOP3.LUT R30, R35, 0xff, R8, 0xf8, !PT ;  /* 0x000000ff231e7812 */ /* 0x000fca00078ef808 */
[----:B------:R2:W-:Y:S02]  /*11a30*/  STG.E.64 desc[UR6][R26.64], R30 ;  /* 0x0000001e1a007986 */ /* 0x0005e4000c101b06 */
.L_x_56414:
[----:B------:R-:W-:Y:S05]  /*11a40*/  BSYNC.RECONVERGENT B0 ;  /* 0x0000000000007941 */ /* 0x000fea0003800200 */
.L_x_56413:
[----:B------:R-:W-:Y:S04]  /*11a50*/  BSSY.RECONVERGENT B0, `(.L_x_56415) ;  /* 0x0000006000007945 */ /* 0x000fe80003800200 */
[----:B------:R-:W-:Y:S05]  /*11a60*/  @!P1 BRA `(.L_x_56416) ;  /* 0x0000000000109947 */ /* 0x000fea0003800000 */
[----:B------:R-:W3:Y:S01]  /*11a70*/  LDC.64 R96, c[0x0][0x390] ;  /* 0x0000e400ff607b82 */ /* 0x000ee20000000a00 */
[----:B------:R-:W-:-:S04]  /*11a80*/  VIADD R25, R181, 0x60 ;  /* 0x00000060b5197836 */ /* 0x000fc80000000000 */
[----:B---3--:R-:W-:-:S06]  /*11a90*/  IMAD.WIDE.U32 R96, R25, 0x10, R96 ;  /* 0x0000001019607825 */ /* 0x008fcc00078e0060 */
[----:B------:R-:W5:Y:S02]  /*11aa0*/  LDG.E.128 R96, desc[UR6][R96.64] ;  /* 0x0000000660607981 */ /* 0x000f64000c1e1d00 */
.L_x_56416:
[----:B------:R-:W-:Y:S05]  /*11ab0*/  BSYNC.RECONVERGENT B0 ;  /* 0x0000000000007941 */ /* 0x000fea0003800200 */
.L_x_56415:
[----:B------:R-:W-:Y:S04]  /*11ac0*/  BSSY.RECONVERGENT B0, `(.L_x_56417) ;  /* 0x0000578000007945 */ /* 0x000fe80003800200 */
[----:B------:R-:W-:Y:S05]  /*11ad0*/  @!P0 BRA `(.L_x_56418) ;  /* 0x0000002c00308947 */ /* 0x000fea0003800000 */
[----:B-12---:R-:W1:Y:S01]  /*11ae0*/  LDC.64 R26, c[0x0][0x3a0] ;  /* 0x0000e800ff1a7b82 */ /* 0x006e620000000a00 */
[----:B------:R-:W-:-:S05]  /*11af0*/  IADD3 R25, PT, PT, R180, 0x60, RZ ;  /* 0x00000060b4197810 */ /* 0x000fca0007ffe0ff */
[----:B-1----:R-:W-:-:S05]  /*11b00*/  IMAD.WIDE.U32 R26, R25, 0x20, R26 ;  /* 0x00000020191a7825 */ /* 0x002fca00078e001a */
[----:B------:R1:W5:Y:S04]  /*11b10*/  LDG.E.128 R68, desc[UR6][R26.64] ;  /* 0x000000061a447981 */ /* 0x000368000c1e1d00 */
[----:B------:R1:W5:Y:S01]  /*11b20*/  LDG.E.128 R64, desc[UR6][R26.64+0x10] ;  /* 0x000010061a407981 */ /* 0x000362000c1e1d00 */
[----:B------:R-:W-:Y:S01]  /*11b30*/  ISETP.GT.AND P2, PT, R202, RZ, PT ;  /* 0x000000ffca00720c */ /* 0x000fe20003f44270 */
[----:B------:R-:W-:-:S12]  /*11b40*/  BSSY.RECONVERGENT B1, `(.L_x_56419) ;  /* 0x0000058000017945 */ /* 0x000fd80003800200 */
[----:B------:R-:W-:Y:S01]  /*11b50*/  @!P2 IMAD.MOV.U32 R32, RZ, RZ, R24 ;  /* 0x000000ffff20a224 */ /* 0x000fe200078e0018 */
[----:B------:R-:W-:Y:S01]  /*11b60*/  @!P2 MOV R25, R34 ;  /* 0x000000220019a202 */ /* 0x000fe20000000f00 */
[----:B-1----:R-:W-:Y:S06]  /*11b70*/  @!P2 BRA `(.L_x_56420) ;  /* 0x000000040050a947 */ /* 0x002fec0003800000 */
        /* <DEDUP_REMOVED lines=16> */
.L_x_56423:
        /* <DEDUP_REMOVED lines=13> */
.L_x_56425:
[----:B------:R-:W-:Y:S05]  /*11d50*/  BSYNC.RECONVERGENT B3 ;  /* 0x0000000000037941 */ /* 0x000fea0003800200 */
.L_x_56424:
[----:B0-----:R-:W-:Y:S01]  /*11d60*/  IMAD.WIDE.U32 R28, R199, -0x326172a9, RZ ;  /* 0xcd9e8d57c71c7825 */ /* 0x001fe200078e00ff */
        /* <DEDUP_REMOVED lines=42> */
.L_x_56422:
[----:B------:R-:W-:Y:S05]  /*12010*/  BSYNC.RECONVERGENT B2 ;  /* 0x0000000000027941 */ /* 0x000fea0003800200 */
.L_x_56421:
        /* <DEDUP_REMOVED lines=10> */
.L_x_56420:
[----:B------:R-:W-:Y:S05]  /*120c0*/  BSYNC.RECONVERGENT B1 ;  /* 0x0000000000017941 */ /* 0x000fea0003800200 */
.L_x_56419:
        /* <DEDUP_REMOVED lines=20> */
.L_x_56430:
        /* <DEDUP_REMOVED lines=13> */
.L_x_56432:
[----:B------:R-:W-:Y:S05]  /*122e0*/  BSYNC.RECONVERGENT B3 ;  /* 0x0000000000037941 */ /* 0x000fea0003800200 */
.L_x_56431:
        /* <DEDUP_REMOVED lines=43> */
.L_x_56429:
[----:B------:R-:W-:Y:S05]  /*125a0*/  BSYNC.RECONVERGENT B2 ;  /* 0x0000000000027941 */ /* 0x000fea0003800200 */
.L_x_56428:
        /* <DEDUP_REMOVED lines=10> */
.L_x_56427:
[----:B------:R-:W-:Y:S05]  /*12650*/  BSYNC.RECONVERGENT B1 ;  /* 0x0000000000017941 */ /* 0x000fea0003800200 */
.L_x_56426:
        /* <DEDUP_REMOVED lines=20> */
.L_x_56437:
        /* <DEDUP_REMOVED lines=13> */
.L_x_56439:
[----:B------:R-:W-:Y:S05]  /*12870*/  BSYNC.RECONVERGENT B3 ;  /* 0x0000000000037941 */ /* 0x000fea0003800200 */
.L_x_56438:
        /* <DEDUP_REMOVED lines=43> */
.L_x_56436:
[----:B------:R-:W-:Y:S05]  /*12b30*/  BSYNC.RECONVERGENT B2 ;  /* 0x0000000000027941 */ /* 0x000fea0003800200 */
.L_x_56435:
        /* <DEDUP_REMOVED lines=10> */
.L_x_56434:
[----:B------:R-:W-:Y:S05]  /*12be0*/  BSYNC.RECONVERGENT B1 ;  /* 0x0000000000017941 */ /* 0x000fea0003800200 */
.L_x_56433:
        /* <DEDUP_REMOVED lines=20> */
.L_x_56444:
        /* <DEDUP_REMOVED lines=13> */
.L_x_56446:
[----:B------:R-:W-:Y:S05]  /*12e00*/  BSYNC.RECONVERGENT B3 ;  /* 0x0000000000037941 */ /* 0x000fea0003800200 */
.L_x_56445:
        /* <DEDUP_REMOVED lines=43> */
.L_x_56443:
[----:B------:R-:W-:Y:S05]  /*130c0*/  BSYNC.RECONVERGENT B2 ;  /* 0x0000000000027941 */ /* 0x000fea0003800200 */
.L_x_56442:
        /* <DEDUP_REMOVED lines=10> */
.L_x_56441:
[----:B------:R-:W-:Y:S05]  /*13170*/  BSYNC.RECONVERGENT B1 ;  /* 0x0000000000017941 */ /* 0x000fea0003800200 */
.L_x_56440:
        /* <DEDUP_REMOVED lines=20> */
.L_x_56451:
        /* <DEDUP_REMOVED lines=13> */
.L_x_56453:
[----:B------:R-:W-:Y:S05]  /*13390*/  BSYNC.RECONVERGENT B3 ;  /* 0x0000000000037941 */ /* 0x000fea0003800200 */
.L_x_56452:
        /* <DEDUP_REMOVED lines=43> */
.L_x_56450:
[----:B------:R-:W-:Y:S05]  /*13650*/  BSYNC.RECONVERGENT B2 ;  /* 0x0000000000027941 */ /* 0x000fea0003800200 */
.L_x_56449:
        /* <DEDUP_REMOVED lines=10> */
.L_x_56448:
[----:B------:R-:W-:Y:S05]  /*13700*/  BSYNC.RECONVERGENT B1 ;  /* 0x0000000000017941 */ /* 0x000fea0003800200 */
.L_x_56447:
        /* <DEDUP_REMOVED lines=20> */
.L_x_56458:
        /* <DEDUP_REMOVED lines=13> */
.L_x_56460:
[----:B------:R-:W-:Y:S05]  /*13920*/  BSYNC.RECONVERGENT B3 ;  /* 0x0000000000037941 */ /* 0x000fea0003800200 */
.L_x_56459:
        /* <DEDUP_REMOVED lines=43> */
.L_x_56457:
[----:B------:R-:W-:Y:S05]  /*13be0*/  BSYNC.RECONVERGENT B2 ;  /* 0x0000000000027941 */ /* 0x000fea0003800200 */
.L_x_56456:
        /* <DEDUP_REMOVED lines=10> */
.L_x_56455:
[----:B------:R-:W-:Y:S05]  /*13c90*/  BSYNC.RECONVERGENT B1 ;  /* 0x0000000000017941 */ /* 0x000fea0003800200 */
.L_x_56454:
        /* <DEDUP_REMOVED lines=20> */
.L_x_56465:
        /* <DEDUP_REMOVED lines=13> */
.L_x_56467:
[----:B------:R-:W-:Y:S05]  /*13eb0*/  BSYNC.RECONVERGENT B3 ;  /* 0x0000000000037941 */ /* 0x000fea0003800200 */
.L_x_56466:
        /* <DEDUP_REMOVED lines=43> */
.L_x_56464:
[----:B------:R-:W-:Y:S05]  /*14170*/  BSYNC.RECONVERGENT B2 ;  /* 0x0000000000027941 */ /* 0x000fea0003800200 */
.L_x_56463:
        /* <DEDUP_REMOVED lines=10> */
.L_x_56462:
[----:B------:R-:W-:Y:S05]  /*14220*/  BSYNC.RECONVERGENT B1 ;  /* 0x0000000000017941 */ /* 0x000fea0003800200 */
.L_x_56461:
        /* <DEDUP_REMOVED lines=19> */
.L_x_56471:
        /* <DEDUP_REMOVED lines=13> */
.L_x_56473:
[----:B------:R-:W-:Y:S05]  /*14430*/  BSYNC.RECONVERGENT B2 ;  /* 0x0000000000027941 */ /* 0x000fea0003800200 */
.L_x_56472:
        /* <DEDUP_REMOVED lines=42> */
.L_x_56470:
[----:B------:R-:W-:Y:S05]  /*146e0*/  BSYNC.RECONVERGENT B1 ;  /* 0x0000000000017941 */ /* 0x000fea0003800200 */
.L_x_56469:
        /* <DEDUP_REMOVED lines=11> */
.L_x_56418:
[----:B------:R-:W-:Y:S01]  /*147a0*/  BSSY.RECONVERGENT B1, `(.L_x_56474) ;  /* 0x0000058000017945 */ /* 0x000fe20003800200 */
[----:B------:R-:W-:Y:S01]  /*147b0*/  HFMA2 R68, -RZ, RZ, 0, 0 ;  /* 0x00000000ff447431 */ /* 0x000fe200000001ff */
[----:B-12---:R-:W-:Y:S01]  /*147c0*/  MOV R26, R24 ;  /* 0x00000018001a7202 */ /* 0x006fe20000000f00 */
        /* <DEDUP_REMOVED lines=18> */
.L_x_56478:
        /* <DEDUP_REMOVED lines=13> */
.L_x_56480:
[----:B------:R-:W-:Y:S05]  /*149c0*/  BSYNC.RECONVERGENT B3 ;  /* 0x0000000000037941 */ /* 0x000fea0003800200 */
.L_x_56479:
        /* <DEDUP_REMOVED lines=43> */
.L_x_56477:
[----:B------:R-:W-:Y:S05]  /*14c80*/  BSYNC.RECONVERGENT B2 ;  /* 0x0000000000027941 */ /* 0x000fea0003800200 */
.L_x_56476:
        /* <DEDUP_REMOVED lines=9> */
.L_x_56475:
[----:B------:R-:W-:Y:S05]  /*14d20*/  BSYNC.RECONVERGENT B1 ;  /* 0x0000000000017941 */ /* 0x000fea0003800200 */
.L_x_56474:
        /* <DEDUP_REMOVED lines=17> */
.L_x_56485:
        /* <DEDUP_REMOVED lines=13> */
.L_x_56487:
[----:B------:R-:W-:Y:S05]  /*14f10*/  BSYNC.RECONVERGENT B3 ;  /* 0x0000000000037941 */ /* 0x000fea0003800200 */
.L_x_56486:
        /* <DEDUP_REMOVED lines=43> */
.L_x_56484:
[----:B------:R-:W-:Y:S05]  /*151d0*/  BSYNC.RECONVERGENT B2 ;  /* 0x0000000000027941 */ /* 0x000fea0003800200 */
.L_x_56483:
        /* <DEDUP_REMOVED lines=9> */
.L_x_56482:
[----:B------:R-:W-:Y:S05]  /*15270*/  BSYNC.RECONVERGENT B1 ;  /* 0x0000000000017941 */ /* 0x000fea0003800200 */
.L_x_56481:
        /* <DEDUP_REMOVED lines=17> */
.L_x_56492:
        /* <DEDUP_REMOVED lines=13> */
.L_x_56494:
[----:B------:R-:W-:Y:S05]  /*15460*/  BSYNC.RECONVERGENT B3 ;  /* 0x0000000000037941 */ /* 0x000fea0003800200 */
.L_x_56493:
        /* <DEDUP_REMOVED lines=43> */
.L_x_56491:
[----:B------:R-:W-:Y:S05]  /*15720*/  BSYNC.RECONVERGENT B2 ;  /* 0x0000000000027941 */ /* 0x000fea0003800200 */
.L_x_56490:
        /* <DEDUP_REMOVED lines=9> */
.L_x_56489:
[----:B------:R-:W-:Y:S05]  /*157c0*/  BSYNC.RECONVERGENT B1 ;  /* 0x0000000000017941 */ /* 0x000fea0003800200 */
.L_x_56488:
        /* <DEDUP_REMOVED lines=17> */
.L_x_56499:
        /* <DEDUP_REMOVED lines=13> */
.L_x_56501:
[----:B------:R-:W-:Y:S05]  /*159b0*/  BSYNC.RECONVERGENT B3 ;  /* 0x0000000000037941 */ /* 0x000fea0003800200 */
.L_x_56500:
        /* <DEDUP_REMOVED lines=43> */
.L_x_56498:
[----:B------:R-:W-:Y:S05]  /*15c70*/  BSYNC.RECONVERGENT B2 ;  /* 0x0000000000027941 */ /* 0x000fea0003800200 */
.L_x_56497:
        /* <DEDUP_REMOVED lines=9> */
.L_x_56496:
[----:B------:R-:W-:Y:S05]  /*15d10*/  BSYNC.RECONVERGENT B1 ;  /* 0x0000000000017941 */ /* 0x000fea0003800200 */
.L_x_56495:
        /* <DEDUP_REMOVED lines=17> */
.L_x_56506:
        /* <DEDUP_REMOVED lines=13> */
.L_x_56508:
[----:B------:R-:W-:Y:S05]  /*15f00*/  BSYNC.RECONVERGENT B3 ;  /* 0x0000000000037941 */ /* 0x000fea0003800200 */
.L_x_56507:
        /* <DEDUP_REMOVED lines=43> */
.L_x_56505:
[----:B------:R-:W-:Y:S05]  /*161c0*/  BSYNC.RECONVERGENT B2 ;  /* 0x0000000000027941 */ /* 0x000fea0003800200 */
.L_x_56504:
        /* <DEDUP_REMOVED lines=9> */
.L_x_56503:
[----:B------:R-:W-:Y:S05]  /*16260*/  BSYNC.RECONVERGENT B1 ;  /* 0x0000000000017941 */ /* 0x000fea0003800200 */
.L_x_56502:
        /* <DEDUP_REMOVED lines=17> */
.L_x_56513:
        /* <DEDUP_REMOVED lines=13> */
.L_x_56515:
[----:B------:R-:W-:Y:S05]  /*16450*/  BSYNC.RECONVERGENT B3 ;  /* 0x0000000000037941 */ /* 0x000fea0003800200 */
.L_x_56514:
        /* <DEDUP_REMOVED lines=43> */
.L_x_56512:
[----:B------:R-:W-:Y:S05]  /*16710*/  BSYNC.RECONVERGENT B2 ;  /* 0x0000000000027941 */ /* 0x000fea0003800200 */
.L_x_56511:
        /* <DEDUP_REMOVED lines=9> */
.L_x_56510:
[----:B------:R-:W-:Y:S05]  /*167b0*/  BSYNC.RECONVERGENT B1 ;  /* 0x0000000000017941 */ /* 0x000fea0003800200 */
.L_x_56509:
        /* <DEDUP_REMOVED lines=17> */
.L_x_56520:
        /* <DEDUP_REMOVED lines=13> */
.L_x_56522:
[----:B------:R-:W-:Y:S05]  /*169a0*/  BSYNC.RECONVERGENT B3 ;  /* 0x0000000000037941 */ /* 0x000fea0003800200 */
.L_x_56521:
        /* <DEDUP_REMOVED lines=43> */
.L_x_56519:
[----:B------:R-:W-:Y:S05]  /*16c60*/  BSYNC.RECONVERGENT B2 ;  /* 0x0000000000027941 */ /* 0x000fea0003800200 */
.L_x_56518:
        /* <DEDUP_REMOVED lines=9> */
.L_x_56517:
[----:B------:R-:W-:Y:S05]  /*16d00*/  BSYNC.RECONVERGENT B1 ;  /* 0x0000000000017941 */ /* 0x000fea0003800200 */
.L_x_56516:
        /* <DEDUP_REMOVED lines=16> */
.L_x_56525:
        /* <DEDUP_REMOVED lines=13> */
.L_x_56527:
[----:B------:R-:W-:Y:S05]  /*16ee0*/  BSYNC.RECONVERGENT B2 ;  /* 0x0000000000027941 */ /* 0x000fea0003800200 */
.L_x_56526:
        /* <DEDUP_REMOVED lines=43> */
.L_x_56524:
[----:B------:R-:W-:Y:S05]  /*171a0*/  BSYNC.RECONVERGENT B1 ;  /* 0x0000000000017941 */ /* 0x000fea0003800200 */
.L_x_56523:
        /* <DEDUP_REMOVED lines=9> */
.L_x_56468:
[----:B------:R-:W-:Y:S05]  /*17240*/  BSYNC.RECONVERGENT B0 ;  /* 0x0000000000007941 */ /* 0x000fea0003800200 */
.L_x_56417:
        /* <DEDUP_REMOVED lines=27> */
.L_x_56529:
[----:B------:R-:W-:Y:S05]  /*17400*/  BSYNC.RECONVERGENT B0 ;  /* 0x0000000000007941 */ /* 0x000fea0003800200 */
.L_x_56528:
[----:B------:R-:W-:Y:S04]  /*17410*/  BSSY.RECONVERGENT B0, `(.L_x_56530) ;  /* 0x0000006000007945 */ /* 0x000fe80003800200 */
[----:B------:R-:W-:Y:S05]  /*17420*/  @!P1 BRA `(.L_x_56531) ;  /* 0x0000000000109947 */ /* 0x000fea0003800000 */
[----:B------:R-:W3:Y:S01]  /*17430*/  LDC.64 R96, c[0x0][0x390] ;  /* 0x0000e400ff607b82 */ /* 0x000ee20000000a00 */
[----:B-12---:R-:W-:-:S04]  /*17440*/  VIADD R25, R181, 0x80 ;  /* 0x00000080b5197836 */ /* 0x006fc80000000000 */
[----:B---3--:R-:W-:-:S06]  /*17450*/  IMAD.WIDE.U32 R96, R25, 0x10, R96 ;  /* 0x0000001019607825 */ /* 0x008fcc00078e0060 */
[----:B------:R-:W5:Y:S02]  /*17460*/  LDG.E.128 R96, desc[UR6][R96.64] ;  /* 0x0000000660607981 */ /* 0x000f64000c1e1d00 */
.L_x_56531:
[----:B------:R-:W-:Y:S05]  /*17470*/  BSYNC.RECONVERGENT B0 ;  /* 0x0000000000007941 */ /* 0x000fea0003800200 */
.L_x_56530:
[----:B------:R-:W-:Y:S04]  /*17480*/  BSSY.RECONVERGENT B0, `(.L_x_56532) ;  /* 0x0000579000007945 */ /* 0x000fe80003800200 */
[----:B------:R-:W-:Y:S05]  /*17490*/  @!P0 BRA `(.L_x_56533) ;  /* 0x0000002c00348947 */ /* 0x000fea0003800000 */
[----:B-12---:R-:W1:Y:S01]  /*174a0*/  LDC.64 R24, c[0x0][0x3a0] ;  /* 0x0000e800ff187b82 */ /* 0x006e620000000a00 */
[----:B0-----:R-:W-:-:S05]  /*174b0*/  IADD3 R29, PT, PT, R180, 0x80, RZ ;  /* 0x00000080b41d7810 */ /* 0x001fca0007ffe0ff */
[----:B-1----:R-:W-:-:S05]  /*174c0*/  IMAD.WIDE.U32 R24, R29, 0x20, R24 ;  /* 0x000000201d187825 */ /* 0x002fca00078e0018 */
        /* <DEDUP_REMOVED lines=23> */
.L_x_56538:
        /* <DEDUP_REMOVED lines=13> */
.L_x_56540:
[----:B------:R-:W-:Y:S05]  /*17710*/  BSYNC.RECONVERGENT B3 ;  /* 0x0000000000037941 */ /* 0x000fea0003800200 */
.L_x_56539:
        /* <DEDUP_REMOVED lines=41> */
[----:B------:R-:W-:Y:S02]  /*179b0*/  LOP3.LUT R197, R23, R30, R25, 0x96, !PT ;  /* 0x0000001e17c57212 */ /* 0x000fe400078e9619 */
[----:B------:R-:W-:-:S07]  /*179c0*/  MOV R32, R24 ;  /* 0x0000001800207202 */ /* 0x000fce0000000f00 */
.L_x_56537:
[----:B------:R-:W-:Y:S05]  /*179d0*/  BSYNC.RECONVERGENT B2 ;  /* 0x0000000000027941 */ /* 0x000fea0003800200 */
.L_x_56536:
        /* <DEDUP_REMOVED lines=10> */
.L_x_56535:
[----:B------:R-:W-:Y:S05]  /*17a80*/  BSYNC.RECONVERGENT B1 ;  /* 0x0000000000017941 */ /* 0x000fea0003800200 */
.L_x_56534:
        /* <DEDUP_REMOVED lines=20> */
.L_x_56545:
        /* <DEDUP_REMOVED lines=13> */
.L_x_56547:
[----:B------:R-:W-:Y:S05]  /*17ca0*/  BSYNC.RECONVERGENT B3 ;  /* 0x0000000000037941 */ /* 0x000fea0003800200 */
.L_x_56546:
        /* <DEDUP_REMOVED lines=43> */
.L_x_56544:
[----:B------:R-:W-:Y:S05]  /*17f60*/  BSYNC.RECONVERGENT B2 ;  /* 0x0000000000027941 */ /* 0x000fea0003800200 */
.L_x_56543:
        /* <DEDUP_REMOVED lines=10> */
.L_x_56542:
[----:B------:R-:W-:Y:S05]  /*18010*/  BSYNC.RECONVERGENT B1 ;  /* 0x0000000000017941 */ /* 0x000fea0003800200 */
.L_x_56541:
        /* <DEDUP_REMOVED lines=20> */
.L_x_56552:
        /* <DEDUP_REMOVED lines=13> */
.L_x_56554:
[----:B------:R-:W-:Y:S05]  /*18230*/  BSYNC.RECONVERGENT B3 ;  /* 0x0000000000037941 */ /* 0x000fea0003800200 */
.L_x_56553:
        /* <DEDUP_REMOVED lines=43> */
.L_x_56551:
[----:B------:R-:W-:Y:S05]  /*184f0*/  BSYNC.RECONVERGENT B2 ;  /* 0x0000000000027941 */ /* 0x000fea0003800200 */
.L_x_56550:
        /* <DEDUP_REMOVED lines=10> */
.L_x_56549:
[----:B------:R-:W-:Y:S05]  /*185a0*/  BSYNC.RECONVERGENT B1 ;  /* 0x0000000000017941 */ /* 0x000fea0003800200 */
.L_x_56548:
        /* <DEDUP_REMOVED lines=20> */
.L_x_56559:
        /* <DEDUP_REMOVED lines=13> */
.L_x_56561:
[----:B------:R-:W-:Y:S05]  /*187c0*/  BSYNC.RECONVERGENT B3 ;  /* 0x0000000000037941 */ /* 0x000fea0003800200 */
.L_x_56560:
        /* <DEDUP_REMOVED lines=43> */
.L_x_56558:
[----:B------:R-:W-:Y:S05]  /*18a80*/  BSYNC.RECONVERGENT B2 ;  /* 0x0000000000027941 */ /* 0x000fea0003800200 */
.L_x_56557:
        /* <DEDUP_REMOVED lines=10> */
.L_x_56556:
[----:B------:R-:W-:Y:S05]  /*18b30*/  BSYNC.RECONVERGENT B1 ;  /* 0x0000000000017941 */ /* 0x000fea0003800200 */
.L_x_56555:
        /* <DEDUP_REMOVED lines=20> */
.L_x_56566:
        /* <DEDUP_REMOVED lines=13> */
.L_x_56568:
[----:B------:R-:W-:Y:S05]  /*18d50*/  BSYNC.RECONVERGENT B3 ;  /* 0x0000000000037941 */ /* 0x000fea0003800200 */
.L_x_56567:
        /* <DEDUP_REMOVED lines=43> */
.L_x_56565:
[----:B------:R-:W-:Y:S05]  /*19010*/  BSYNC.RECONVERGENT B2 ;  /* 0x0000000000027941 */ /* 0x000fea0003800200 */
.L_x_56564:
        /* <DEDUP_REMOVED lines=10> */
.L_x_56563:
[----:B------:R-:W-:Y:S05]  /*190c0*/  BSYNC.RECONVERGENT B1 ;  /* 0x0000000000017941 */ /* 0x000fea0003800200 */
.L_x_56562:
        /* <DEDUP_REMOVED lines=20> */
.L_x_56573:
        /* <DEDUP_REMOVED lines=13> */
.L_x_56575:
[----:B------:R-:W-:Y:S05]  /*192e0*/  BSYNC.RECONVERGENT B3 ;  /* 0x0000000000037941 */ /* 0x000fea0003800200 */
.L_x_56574:
        /* <DEDUP_REMOVED lines=43> */
.L_x_56572:
[----:B------:R-:W-:Y:S05]  /*195a0*/  BSYNC.RECONVERGENT B2 ;  /* 0x0000000000027941 */ /* 0x000fea0003800200 */
.L_x_56571:
        /* <DEDUP_REMOVED lines=10> */
.L_x_56570:
[----:B------:R-:W-:Y:S05]  /*19650*/  BSYNC.RECONVERGENT B1 ;  /* 0x0000000000017941 */ /* 0x000fea0003800200 */
.L_x_56569:
        /* <DEDUP_REMOVED lines=20> */
.L_x_56580:
        /* <DEDUP_REMOVED lines=13> */
.L_x_56582:
[----:B------:R-:W-:Y:S05]  /*19870*/  BSYNC.RECONVERGENT B3 ;  /* 0x0000000000037941 */ /* 0x000fea0003800200 */
.L_x_56581:
        /* <DEDUP_REMOVED lines=43> */
.L_x_56579:
[----:B------:R-:W-:Y:S05]  /*19b30*/  BSYNC.RECONVERGENT B2 ;  /* 0x0000000000027941 */ /* 0x000fea0003800200 */
.L_x_56578:
        /* <DEDUP_REMOVED lines=10> */
.L_x_56577:
[----:B------:R-:W-:Y:S05]  /*19be0*/  BSYNC.RECONVERGENT B1 ;  /* 0x0000000000017941 */ /* 0x000fea0003800200 */
.L_x_56576:
        /* <DEDUP_REMOVED lines=19> */
.L_x_56586:
        /* <DEDUP_REMOVED lines=13> */
.L_x_56588:
[----:B------:R-:W-:Y:S05]  /*19df0*/  BSYNC.RECONVERGENT B2 ;  /* 0x0000000000027941 */ /* 0x000fea0003800200 */
.L_x_56587:
        /* <DEDUP_REMOVED lines=43> */
.L_x_56585:
[----:B------:R-:W-:Y:S05]  /*1a0b0*/  BSYNC.RECONVERGENT B1 ;  /* 0x0000000000017941 */ /* 0x000fea0003800200 */
.L_x_56584:
        /* <DEDUP_REMOVED lines=11> */
.L_x_56533:
[----:B------:R-:W-:Y:S01]  /*1a170*/  BSSY.RECONVERGENT B1, `(.L_x_56589) ;  /* 0x0000058000017945 */ /* 0x000fe20003800200 */
[----:B-12---:R-:W-:Y:S01]  /*1a180*/  IMAD.MOV.U32 R24, RZ, RZ, R26 ;  /* 0x000000ffff187224 */ /* 0x006fe200078e001a */
        /* <DEDUP_REMOVED lines=19> */
.L_x_56593:
        /* <DEDUP_REMOVED lines=13> */
.L_x_56595:
[----:B------:R-:W-:Y:S05]  /*1a390*/  BSYNC.RECONVERGENT B3 ;  /* 0x0000000000037941 */ /* 0x000fea0003800200 */
.L_x_56594:
        /* <DEDUP_REMOVED lines=42> */
[----:B------:R-:W-:-:S07]  /*1a640*/  IMAD.MOV.U32 R24, RZ, RZ, R30 ;  /* 0x000000ffff187224 */ /* 0x000fce00078e001e */
.L_x_56592:
[----:B------:R-:W-:Y:S05]  /*1a650*/  BSYNC.RECONVERGENT B2 ;  /* 0x0000000000027941 */ /* 0x000fea0003800200 */
.L_x_56591:
        /* <DEDUP_REMOVED lines=9> */
.L_x_56590:
[----:B------:R-:W-:Y:S05]  /*1a6f0*/  BSYNC.RECONVERGENT B1 ;  /* 0x0000000000017941 */ /* 0x000fea0003800200 */
.L_x_56589:
        /* <DEDUP_REMOVED lines=17> */
.L_x_56600:
        /* <DEDUP_REMOVED lines=13> */
.L_x_56602:
[----:B------:R-:W-:Y:S05]  /*1a8e0*/  BSYNC.RECONVERGENT B3 ;  /* 0x0000000000037941 */ /* 0x000fea0003800200 */
.L_x_56601:
        /* <DEDUP_REMOVED lines=43> */
.L_x_56599:
[----:B------:R-:W-:Y:S05]  /*1aba0*/  BSYNC.RECONVERGENT B2 ;  /* 0x0000000000027941 */ /* 0x000fea0003800200 */
.L_x_56598:
[----:B------:R-:W-:Y:S01]  /*1abb0*/  I2FP.F32.U32 R7, R7 ;  /* 0x0000000700077245 */ /* 0x000fe20000201000 */
[----:B0-----:R-:W-:Y:S02]  /*1abc0*/  HFMA2 R28, -RZ, RZ, 0.1171875, 0 ;  /* 0x2f800000ff1c7431 */ /* 0x001fe400000001ff */
[----:B-----5:R-:W-:-:S03]  /*1abd0*/  HADD2.F32 R25, -RZ, R96.H1_H1 ;  /* 0x30000060ff197230 */ /* 0x020fc60000004100 */
[----:B------:R-:W-:Y:S02]  /*1abe0*/  FFMA.FTZ R7, R7, R28, 1.1641532182693481445e-10 ;  /* 0x2f00000007077423 */ /* 0x000fe4000001001c */
[----:B------:R-:W-:-:S04]  /*1abf0*/  FMUL.FTZ R25, R25, UR11 ;  /* 0x0000000b19197c20 */ /* 0x000fc80008410000 */
[----:B------:R-:W-:Y:S01]  /*1ac00*/  FMUL.FTZ R25, R25, UR10 ;  /* 0x0000000a19197c20 */ /* 0x000fe20008410000 */
[----:B------:R-:W-:-:S04]  /*1ac10*/  FSETP.GTU.FTZ.AND P2, PT, R7, UR8, PT ;  /* 0x0000000807007c0b */ /* 0x000fc8000bf5c000 */
[----:B------:R-:W-:Y:S02]  /*1ac20*/  SEL R7, RZ, 0x1, P2 ;  /* 0x00000001ff077807 */ /* 0x000fe40001000000 */
[----:B------:R-:W-:-:S07]  /*1ac30*/  FSEL R61, R25, RZ, !P2 ;  /* 0x000000ff193d7208 */ /* 0x000fce0005000000 */
.L_x_56597:
[----:B------:R-:W-:Y:S05]  /*1ac40*/  BSYNC.RECONVERGENT B1 ;  /* 0x0000000000017941 */ /* 0x000fea0003800200 */
.L_x_56596:
        /* <DEDUP_REMOVED lines=17> */
.L_x_56607:
        /* <DEDUP_REMOVED lines=13> */
.L_x_56609:
[----:B------:R-:W-:Y:S05]  /*1ae30*/  BSYNC.RECONVERGENT B3 ;  /* 0x0000000000037941 */ /* 0x000fea0003800200 */
.L_x_56608:
[----:B0-----:R-:W-:Y:S01]  /*1ae40*/  IMAD.WIDE.U32 R28, R199, -0x326172a9, RZ ;  /* 0xcd9e8d57c71c7825 */ /* 0x001fe200078e00ff */
        /* <DEDUP_REMOVED lines=42> */
.L_x_56606:
[----:B------:R-:W-:Y:S05]  /*1b0f0*/  BSYNC.RECONVERGENT B2 ;  /* 0x0000000000027941 */ /* 0x000fea0003800200 */
.L_x_56605:
        /* <DEDUP_REMOVED lines=9> */
.L_x_56604:
[----:B------:R-:W-:Y:S05]  /*1b190*/  BSYNC.RECONVERGENT B1 ;  /* 0x0000000000017941 */ /* 0x000fea0003800200 */
.L_x_56603:
        /* <DEDUP_REMOVED lines=17> */
.L_x_56614:
        /* <DEDUP_REMOVED lines=13> */
.L_x_56616:
[----:B------:R-:W-:Y:S05]  /*1b380*/  BSYNC.RECONVERGENT B3 ;  /* 0x0000000000037941 */ /* 0x000fea0003800200 */
.L_x_56615:
        /* <DEDUP_REMOVED lines=43> */
.L_x_56613:
[----:B------:R-:W-:Y:S05]  /*1b640*/  BSYNC.RECONVERGENT B2 ;  /* 0x0000000000027941 */ /* 0x000fea0003800200 */
.L_x_56612:
        /* <DEDUP_REMOVED lines=9> */
.L_x_56611:
[----:B------:R-:W-:Y:S05]  /*1b6e0*/  BSYNC.RECONVERGENT B1 ;  /* 0x0000000000017941 */ /* 0x000fea0003800200 */
.L_x_56610:
        /* <DEDUP_REMOVED lines=17> */
.L_x_56621:
        /* <DEDUP_REMOVED lines=13> */
.L_x_56623:
[----:B------:R-:W-:Y:S05]  /*1b8d0*/  BSYNC.RECONVERGENT B3 ;  /* 0x0000000000037941 */ /* 0x000fea0003800200 */
.L_x_56622:
        /* <DEDUP_REMOVED lines=43> */
.L_x_56620:
[----:B------:R-:W-:Y:S05]  /*1bb90*/  BSYNC.RECONVERGENT B2 ;  /* 0x0000000000027941 */ /* 0x000fea0003800200 */
.L_x_56619:
        /* <DEDUP_REMOVED lines=9> */
.L_x_56618:
[----:B------:R-:W-:Y:S05]  /*1bc30*/  BSYNC.RECONVERGENT B1 ;  /* 0x0000000000017941 */ /* 0x000fea0003800200 */
.L_x_56617:
        /* <DEDUP_REMOVED lines=17> */
.L_x_56628:
        /* <DEDUP_REMOVED lines=13> */
.L_x_56630:
[----:B------:R-:W-:Y:S05]  /*1be20*/  BSYNC.RECONVERGENT B3 ;  /* 0x0000000000037941 */ /* 0x000fea0003800200 */
.L_x_56629:
        /* <DEDUP_REMOVED lines=43> */
.L_x_56627:
[----:B------:R-:W-:Y:S05]  /*1c0e0*/  BSYNC.RECONVERGENT B2 ;  /* 0x0000000000027941 */ /* 0x000fea0003800200 */
.L_x_56626:
        /* <DEDUP_REMOVED lines=9> */
.L_x_56625:
[----:B------:R-:W-:Y:S05]  /*1c180*/  BSYNC.RECONVERGENT B1 ;  /* 0x0000000000017941 */ /* 0x000fea0003800200 */
.L_x_56624:
        /* <DEDUP_REMOVED lines=17> */
.L_x_56635:
        /* <DEDUP_REMOVED lines=13> */
.L_x_56637:
[----:B------:R-:W-:Y:S05]  /*1c370*/  BSYNC.RECONVERGENT B3 ;  /* 0x0000000000037941 */ /* 0x000fea0003800200 */
.L_x_56636:
        /* <DEDUP_REMOVED lines=43> */
.L_x_56634:
[----:B------:R-:W-:Y:S05]  /*1c630*/  BSYNC.RECONVERGENT B2 ;  /* 0x0000000000027941 */ /* 0x000fea0003800200 */
.L_x_56633:
        /* <DEDUP_REMOVED lines=9> */
.L_x_56632:
[----:B------:R-:W-:Y:S05]  /*1c6d0*/  BSYNC.RECONVERGENT B1 ;  /* 0x0000000000017941 */ /* 0x000fea0003800200 */
.L_x_56631:
        /* <DEDUP_REMOVED lines=16> */
.L_x_56640:
        /* <DEDUP_REMOVED lines=13> */
.L_x_56642:
[----:B------:R-:W-:Y:S05]  /*1c8b0*/  BSYNC.RECONVERGENT B2 ;  /* 0x0000000000027941 */ /* 0x000fea0003800200 */
.L_x_56641:
        /* <DEDUP_REMOVED lines=43> */
.L_x_56639:
[----:B------:R-:W-:Y:S05]  /*1cb70*/  BSYNC.RECONVERGENT B1 ;  /* 0x0000000000017941 */ /* 0x000fea0003800200 */
.L_x_56638:
        /* <DEDUP_REMOVED lines=9> */
.L_x_56583:
[----:B------:R-:W-:Y:S05]  /*1cc10*/  BSYNC.RECONVERGENT B0 ;  /* 0x0000000000007941 */ /* 0x000fea0003800200 */
.L_x_56532:
[----:B------:R-:W-:Y:S01]  /*1cc20*/  VIADD R27, R180, 0x80 ;  /* 0x00000080b41b7836 */ /* 0x000fe20000000000 */
[----:B------:R-:W-:Y:S03]  /*1cc30*/  BSSY.RECONVERGENT B0, `(.L_x_56643) ;  /* 0x000001a000007945 */ /* 0x000fe60003800200 */
[----:B------:R-:W-:-:S05]  /*1cc40*/  IMAD.WIDE.U32 R26, R27, 0x20, R206 ;  /* 0x000000201b1a7825 */ /* 0x000fca00078e00ce */
[----:B-----5:R1:W-:Y:S04]  /*1cc50*/  STG.E.128 desc[UR6][R26.64], R60 ;  /* 0x0000003c1a007986 */ /* 0x0203e8000c101d06 */
[----:B------:R1:W-:Y:S01]  /*1cc60*/  STG.E.128 desc[UR6][R26.64+0x10], R56 ;  /* 0x000010381a007986 */ /* 0x0003e2000c101d06 */
[----:B------:R-:W-:Y:S05]  /*1cc70*/  @!P1 BRA `(.L_x_56644) ;  /* 0x0000000000549947 */ /* 0x000fea0003800000 */
[----:B-1----:R-:W-:Y:S01]  /*1cc80*/  SHF.L.U32 R26, R2, 0x10, RZ ;  /* 0x00000010021a7819 */ /* 0x002fe200000006ff */
[----:B------:R-:W1:Y:S01]  /*1cc90*/  LDC.64 R32, c[0x0][0x3b0] ;  /* 0x0000ec00ff207b82 */ /* 0x000e620000000a00 */
[----:B------:R-:W-:Y:S02]  /*1cca0*/  LOP3.LUT R25, R0, 0xffff, RZ, 0xc0, !PT ;  /* 0x0000ffff00197812 */ /* 0x000fe400078ec0ff */
[----:B------:R-:W-:Y:S02]  /*1ccb0*/  LOP3.LUT R26, R26, 0xff0000, RZ, 0xc0, !PT ;  /* 0x00ff00001a1a7812 */ /* 0x000fe400078ec0ff */
[----:B0-----:R-:W-:Y:S02]  /*1ccc0*/  PRMT R28, R3, 0x7104, RZ ;  /* 0x00007104031c7816 */ /* 0x001fe400000000ff */
        /* <DEDUP_REMOVED lines=13> */
[----:B-1----:R-:W-:Y:S01]  /*1cda0*/  IMAD.WIDE.U32 R26, R27, 0x8, R32 ;  /* 0x000000081b1a7825 */ /* 0x002fe200078e0020 */
[----:B------:R-:W-:-:S05]  /*1cdb0*/  LOP3.LUT R30, R35, 0xff, R8, 0xf8, !PT ;  /* 0x000000ff231e7812 */ /* 0x000fca00078ef808 */
[----:B------:R2:W-:Y:S02]  /*1cdc0*/  STG.E.64 desc[UR6][R26.64], R30 ;  /* 0x0000001e1a007986 */ /* 0x0005e4000c101b06 */
.L_x_56644:
[----:B------:R-:W-:Y:S05]  /*1cdd0*/  BSYNC.RECONVERGENT B0 ;  /* 0x0000000000007941 */ /* 0x000fea0003800200 */
.L_x_56643:
[----:B------:R-:W-:Y:S04]  /*1cde0*/  BSSY.RECONVERGENT B0, `(.L_x_56645) ;  /* 0x0000006000007945 */ /* 0x000fe80003800200 */
[----:B------:R-:W-:Y:S05]  /*1cdf0*/  @!P1 BRA `(.L_x_56646) ;  /* 0x0000000000109947 */ /* 0x000fea0003800000 */
[----:B------:R-:W3:Y:S01]  /*1ce00*/  LDC.64 R96, c[0x0][0x390] ;  /* 0x0000e400ff607b82 */ /* 0x000ee20000000a00 */
[----:B------:R-:W-:-:S05]  /*1ce10*/  IADD3 R25, PT, PT, R181, 0xa0, RZ ;  /* 0x000000a0b5197810 */ /* 0x000fca0007ffe0ff */
[----:B---3--:R-:W-:-:S06]  /*1ce20*/  IMAD.WIDE.U32 R96, R25, 0x10, R96 ;  /* 0x0000001019607825 */ /* 0x008fcc00078e0060 */
[----:B------:R-:W5:Y:S02]  /*1ce30*/  LDG.E.128 R96, desc[UR6][R96.64] ;  /* 0x0000000660607981 */ /* 0x000f64000c1e1d00 */
.L_x_56646:
[----:B------:R-:W-:Y:S05]  /*1ce40*/  BSYNC.RECONVERGENT B0 ;  /* 0x0000000000007941 */ /* 0x000fea0003800200 */
.L_x_56645:
[----:B------:R-:W-:Y:S04]  /*1ce50*/  BSSY.RECONVERGENT B0, `(.L_x_56647) ;  /* 0x0000577000007945 */ /* 0x000fe80003800200 */
[----:B------:R-:W-:Y:S05]  /*1ce60*/  @!P0 BRA `(.L_x_56648) ;  /* 0x0000002c002c8947 */ /* 0x000fea0003800000 */
[----:B0-----:R-:W0:Y:S01]  /*1ce70*/  LDC.64 R28, c[0x0][0x3a0] ;  /* 0x0000e800ff1c7b82 */ /* 0x001e220000000a00 */
[----:B------:R-:W-:-:S04]  /*1ce80*/  VIADD R25, R180, 0xa0 ;  /* 0x000000a0b4197836 */ /* 0x000fc80000000000 */
[----:B0-----:R-:W-:-:S05]  /*1ce90*/  IMAD.WIDE.U32 R28, R25, 0x20, R28 ;  /* 0x00000020191c7825 */ /* 0x001fca00078e001c */
[----:B------:R0:W5:Y:S04]  /*1cea0*/  LDG.E.128 R52, desc[UR6][R28.64] ;  /* 0x000000061c347981 */ /* 0x000168000c1e1d00 */
[----:B------:R0:W5:Y:S01]  /*1ceb0*/  LDG.E.128 R48, desc[UR6][R28.64+0x10] ;  /* 0x000010061c307981 */ /* 0x000162000c1e1d00 */
[----:B------:R-:W-:Y:S01]  /*1cec0*/  ISETP.GT.AND P2, PT, R202, RZ, PT ;  /* 0x000000ffca00720c */ /* 0x000fe20003f44270 */
[----:B------:R-:W-:-:S12]  /*1ced0*/  BSSY.RECONVERGENT B1, `(.L_x_56649) ;  /* 0x0000058000017945 */ /* 0x000fd80003800200 */
[----:B-12---:R-:W-:Y:S01]  /*1cee0*/  @!P2 MOV R26, R24 ;  /* 0x00000018001aa202 */ /* 0x006fe20000000f00 */
        /* <DEDUP_REMOVED lines=18> */
.L_x_56653:
        /* <DEDUP_REMOVED lines=13> */
.L_x_56655:
[----:B------:R-:W-:Y:S05]  /*1d0e0*/  BSYNC.RECONVERGENT B3 ;  /* 0x0000000000037941 */ /* 0x000fea0003800200 */
.L_x_56654:
        /* <DEDUP_REMOVED lines=43> */
.L_x_56652:
[----:B------:R-:W-:Y:S05]  /*1d3a0*/  BSYNC.RECONVERGENT B2 ;  /* 0x0000000000027941 */ /* 0x000fea0003800200 */
.L_x_56651:
        /* <DEDUP_REMOVED lines=10> */
.L_x_56650:
[----:B------:R-:W-:Y:S05]  /*1d450*/  BSYNC.RECONVERGENT B1 ;  /* 0x0000000000017941 */ /* 0x000fea0003800200 */
.L_x_56649:
        /* <DEDUP_REMOVED lines=20> */
.L_x_56660:
        /* <DEDUP_REMOVED lines=13> */
.L_x_56662:
[----:B------:R-:W-:Y:S05]  /*1d670*/  BSYNC.RECONVERGENT B3 ;  /* 0x0000000000037941 */ /* 0x000fea0003800200 */
.L_x_56661:
        /* <DEDUP_REMOVED lines=43> */
.L_x_56659:
[----:B------:R-:W-:Y:S05]  /*1d930*/  BSYNC.RECONVERGENT B2 ;  /* 0x0000000000027941 */ /* 0x000fea0003800200 */
.L_x_56658:
        /* <DEDUP_REMOVED lines=10> */
.L_x_56657:
[----:B------:R-:W-:Y:S05]  /*1d9e0*/  BSYNC.RECONVERGENT B1 ;  /* 0x0000000000017941 */ /* 0x000fea0003800200 */
.L_x_56656:
        /* <DEDUP_REMOVED lines=20> */
.L_x_56667:
        /* <DEDUP_REMOVED lines=13> */
.L_x_56669:
[----:B------:R-:W-:Y:S05]  /*1dc00*/  BSYNC.RECONVERGENT B3 ;  /* 0x0000000000037941 */ /* 0x000fea0003800200 */
.L_x_56668:
        /* <DEDUP_REMOVED lines=43> */
.L_x_56666:
[----:B------:R-:W-:Y:S05]  /*1dec0*/  BSYNC.RECONVERGENT B2 ;  /* 0x0000000000027941 */ /* 0x000fea0003800200 */
.L_x_56665:
        /* <DEDUP_REMOVED lines=10> */
.L_x_56664:
[----:B------:R-:W-:Y:S05]  /*1df70*/  BSYNC.RECONVERGENT B1 ;  /* 0x0000000000017941 */ /* 0x000fea0003800200 */
.L_x_56663:
        /* <DEDUP_REMOVED lines=20> */
.L_x_56674:
        /* <DEDUP_REMOVED lines=13> */
.L_x_56676:
[----:B------:R-:W-:Y:S05]  /*1e190*/  BSYNC.RECONVERGENT B3 ;  /* 0x0000000000037941 */ /* 0x000fea0003800200 */
.L_x_56675:
        /* <DEDUP_REMOVED lines=43> */
.L_x_56673:
[----:B------:R-:W-:Y:S05]  /*1e450*/  BSYNC.RECONVERGENT B2 ;  /* 0x0000000000027941 */ /* 0x000fea0003800200 */
.L_x_56672:
        /* <DEDUP_REMOVED lines=10> */
.L_x_56671:
[----:B------:R-:W-:Y:S05]  /*1e500*/  BSYNC.RECONVERGENT B1 ;  /* 0x0000000000017941 */ /* 0x000fea0003800200 */
.L_x_56670:
        /* <DEDUP_REMOVED lines=20> */
.L_x_56681:
        /* <DEDUP_REMOVED lines=13> */
.L_x_56683:
[----:B------:R-:W-:Y:S05]  /*1e720*/  BSYNC.RECONVERGENT B3 ;  /* 0x0000000000037941 */ /* 0x000fea0003800200 */
.L_x_56682:
        /* <DEDUP_REMOVED lines=43> */
.L_x_56680:
[----:B------:R-:W-:Y:S05]  /*1e9e0*/  BSYNC.RECONVERGENT B2 ;  /* 0x0000000000027941 */ /* 0x000fea0003800200 */
.L_x_56679:
        /* <DEDUP_REMOVED lines=10> */
.L_x_56678:
[----:B------:R-:W-:Y:S05]  /*1ea90*/  BSYNC.RECONVERGENT B1 ;  /* 0x0000000000017941 */ /* 0x000fea0003800200 */
.L_x_56677:
        /* <DEDUP_REMOVED lines=20> */
.L_x_56688:
        /* <DEDUP_REMOVED lines=13> */
.L_x_56690:
[----:B------:R-:W-:Y:S05]  /*1ecb0*/  BSYNC.RECONVERGENT B3 ;  /* 0x0000000000037941 */ /* 0x000fea0003800200 */
.L_x_56689:
        /* <DEDUP_REMOVED lines=43> */
.L_x_56687:
[----:B------:R-:W-:Y:S05]  /*1ef70*/  BSYNC.RECONVERGENT B2 ;  /* 0x0000000000027941 */ /* 0x000fea0003800200 */
.L_x_56686:
        /* <DEDUP_REMOVED lines=10> */
.L_x_56685:
[----:B------:R-:W-:Y:S05]  /*1f020*/  BSYNC.RECONVERGENT B1 ;  /* 0x0000000000017941 */ /* 0x000fea0003800200 */
.L_x_56684:
        /* <DEDUP_REMOVED lines=20> */
.L_x_56695:
        /* <DEDUP_REMOVED lines=13> */
.L_x_56697:
[----:B------:R-:W-:Y:S05]  /*1f240*/  BSYNC.RECONVERGENT B3 ;  /* 0x0000000000037941 */ /* 0x000fea0003800200 */
.L_x_56696:
        /* <DEDUP_REMOVED lines=42> */
.L_x_56694:
[----:B------:R-:W-:Y:S05]  /*1f4f0*/  BSYNC.RECONVERGENT B2 ;  /* 0x0000000000027941 */ /* 0x000fea0003800200 */
.L_x_56693:
        /* <DEDUP_REMOVED lines=10> */
.L_x_56692:
[----:B------:R-:W-:Y:S05]  /*1f5a0*/  BSYNC.RECONVERGENT B1 ;  /* 0x0000000000017941 */ /* 0x000fea0003800200 */
.L_x_56691:
        /* <DEDUP_REMOVED lines=19> */
.L_x_56701:
        /* <DEDUP_REMOVED lines=13> */
.L_x_56703:
[----:B------:R-:W-:Y:S05]  /*1f7b0*/  BSYNC.RECONVERGENT B2 ;  /* 0x0000000000027941 */ /* 0x000fea0003800200 */
.L_x_56702:
        /* <DEDUP_REMOVED lines=42> */
.L_x_56700:
[----:B------:R-:W-:Y:S05]  /*1fa60*/  BSYNC.RECONVERGENT B1 ;  /* 0x0000000000017941 */ /* 0x000fea0003800200 */
.L_x_56699:
        /* <DEDUP_REMOVED lines=11> */
.L_x_56648:
        /* <DEDUP_REMOVED lines=21> */
.L_x_56708:
        /* <DEDUP_REMOVED lines=13> */
.L_x_56710:
[----:B------:R-:W-:Y:S05]  /*1fd40*/  BSYNC.RECONVERGENT B3 ;  /* 0x0000000000037941 */ /* 0x000fea0003800200 */
.L_x_56709:
        /* <DEDUP_REMOVED lines=43> */
.L_x_56707:
[----:B------:R-:W-:Y:S05]  /*20000*/  BSYNC.RECONVERGENT B2 ;  /* 0x0000000000027941 */ /* 0x000fea0003800200 */
.L_x_56706:
        /* <DEDUP_REMOVED lines=9> */
.L_x_56705:
[----:B------:R-:W-:Y:S05]  /*200a0*/  BSYNC.RECONVERGENT B1 ;  /* 0x0000000000017941 */ /* 0x000fea0003800200 */
.L_x_56704:
        /* <DEDUP_REMOVED lines=17> */
.L_x_56715:
        /* <DEDUP_REMOVED lines=13> */
.L_x_56717:
[----:B------:R-:W-:Y:S05]  /*20290*/  BSYNC.RECONVERGENT B3 ;  /* 0x0000000000037941 */ /* 0x000fea0003800200 */
.L_x_56716:
        /* <DEDUP_REMOVED lines=43> */
.L_x_56714:
[----:B------:R-:W-:Y:S05]  /*20550*/  BSYNC.RECONVERGENT B2 ;  /* 0x0000000000027941 */ /* 0x000fea0003800200 */
.L_x_56713:
        /* <DEDUP_REMOVED lines=9> */
.L_x_56712:
[----:B------:R-:W-:Y:S05]  /*205f0*/  BSYNC.RECONVERGENT B1 ;  /* 0x0000000000017941 */ /* 0x000fea0003800200 */
.L_x_56711:
        /* <DEDUP_REMOVED lines=17> */
.L_x_56722:
        /* <DEDUP_REMOVED lines=13> */
.L_x_56724:
[----:B------:R-:W-:Y:S05]  /*207e0*/  BSYNC.RECONVERGENT B3 ;  /* 0x0000000000037941 */ /* 0x000fea0003800200 */
.L_x_56723:
        /* <DEDUP_REMOVED lines=43> */
.L_x_56721:
[----:B------:R-:W-:Y:S05]  /*20aa0*/  BSYNC.RECONVERGENT B2 ;  /* 0x0000000000027941 */ /* 0x000fea0003800200 */
.L_x_56720:
        /* <DEDUP_REMOVED lines=9> */
.L_x_56719:
[----:B------:R-:W-:Y:S05]  /*20b40*/  BSYNC.RECONVERGENT B1 ;  /* 0x0000000000017941 */ /* 0x000fea0003800200 */
.L_x_56718:
        /* <DEDUP_REMOVED lines=17> */
.L_x_56729:
        /* <DEDUP_REMOVED lines=13> */
.L_x_56731:
[----:B------:R-:W-:Y:S05]  /*20d30*/  BSYNC.RECONVERGENT B3 ;  /* 0x0000000000037941 */ /* 0x000fea0003800200 */
.L_x_56730:
        /* <DEDUP_REMOVED lines=43> */
.L_x_56728:
[----:B------:R-:W-:Y:S05]  /*20ff0*/  BSYNC.RECONVERGENT B2 ;  /* 0x0000000000027941 */ /* 0x000fea0003800200 */
.L_x_56727:
        /* <DEDUP_REMOVED lines=9> */
.L_x_56726:
[----:B------:R-:W-:Y:S05]  /*21090*/  BSYNC.RECONVERGENT B1 ;  /* 0x0000000000017941 */ /* 0x000fea0003800200 */
.L_x_56725:
        /* <DEDUP_REMOVED lines=17> */
.L_x_56736:
        /* <DEDUP_REMOVED lines=13> */
.L_x_56738:
[----:B------:R-:W-:Y:S05]  /*21280*/  BSYNC.RECONVERGENT B3 ;  /* 0x0000000000037941 */ /* 0x000fea0003800200 */
.L_x_56737:
        /* <DEDUP_REMOVED lines=43> */
.L_x_56735:
[----:B------:R-:W-:Y:S05]  /*21540*/  BSYNC.RECONVERGENT B2 ;  /* 0x0000000000027941 */ /* 0x000fea0003800200 */
.L_x_56734:
        /* <DEDUP_REMOVED lines=9> */
.L_x_56733:
[----:B------:R-:W-:Y:S05]  /*215e0*/  BSYNC.RECONVERGENT B1 ;  /* 0x0000000000017941 */ /* 0x000fea0003800200 */
.L_x_56732:
        /* <DEDUP_REMOVED lines=17> */
.L_x_56743:
        /* <DEDUP_REMOVED lines=13> */
.L_x_56745:
[----:B------:R-:W-:Y:S05]  /*217d0*/  BSYNC.RECONVERGENT B3 ;  /* 0x0000000000037941 */ /* 0x000fea0003800200 */
.L_x_56744:
        /* <DEDUP_REMOVED lines=43> */
.L_x_56742:
[----:B------:R-:W-:Y:S05]  /*21a90*/  BSYNC.RECONVERGENT B2 ;  /* 0x0000000000027941 */ /* 0x000fea0003800200 */
.L_x_56741:
        /* <DEDUP_REMOVED lines=9> */
.L_x_56740:
[----:B------:R-:W-:Y:S05]  /*21b30*/  BSYNC.RECONVERGENT B1 ;  /* 0x0000000000017941 */ /* 0x000fea0003800200 */
.L_x_56739:
        /* <DEDUP_REMOVED lines=17> */
.L_x_56750:
        /* <DEDUP_REMOVED lines=13> */
.L_x_56752:
[----:B------:R-:W-:Y:S05]  /*21d20*/  BSYNC.RECONVERGENT B3 ;  /* 0x0000000000037941 */ /* 0x000fea0003800200 */
.L_x_56751:
        /* <DEDUP_REMOVED lines=43> */
.L_x_56749:
[----:B------:R-:W-:Y:S05]  /*21fe0*/  BSYNC.RECONVERGENT B2 ;  /* 0x0000000000027941 */ /* 0x000fea0003800200 */
.L_x_56748:
        /* <DEDUP_REMOVED lines=9> */
.L_x_56747:
[----:B------:R-:W-:Y:S05]  /*22080*/  BSYNC.RECONVERGENT B1 ;  /* 0x0000000000017941 */ /* 0x000fea0003800200 */
.L_x_56746:
        /* <DEDUP_REMOVED lines=16> */
.L_x_56755:
        /* <DEDUP_REMOVED lines=13> */
.L_x_56757:
[----:B------:R-:W-:Y:S05]  /*22260*/  BSYNC.RECONVERGENT B2 ;  /* 0x0000000000027941 */ /* 0x000fea0003800200 */
.L_x_56756:
        /* <DEDUP_REMOVED lines=43> */
.L_x_56754:
[----:B------:R-:W-:Y:S05]  /*22520*/  BSYNC.RECONVERGENT B1 ;  /* 0x0000000000017941 */ /* 0x000fea0003800200 */
.L_x_56753:
        /* <DEDUP_REMOVED lines=9> */
.L_x_56698:
[----:B------:R-:W-:Y:S05]  /*225c0*/  BSYNC.RECONVERGENT B0 ;  /* 0x0000000000007941 */ /* 0x000fea0003800200 */
.L_x_56647:
[----:B------:R-:W-:Y:S01]  /*225d0*/  IADD3 R25, PT, PT, R180, 0xa0, RZ ;  /* 0x000000a0b4197810 */ /* 0x000fe20007ffe0ff */
[----:B------:R-:W-:Y:S04]  /*225e0*/  BSSY.RECONVERGENT B0, `(.L_x_56758) ;  /* 0x000001a000007945 */ /* 0x000fe80003800200 */
[----:B------:R-:W-:-:S05]  /*225f0*/  IMAD.WIDE.U32 R24, R25, 0x20, R206 ;  /* 0x0000002019187825 */ /* 0x000fca00078e00ce */
[----:B-----5:R1:W-:Y:S04]  /*22600*/  STG.E.128 desc[UR6][R24.64], R52 ;  /* 0x0000003418007986 */ /* 0x0203e8000c101d06 */
[----:B------:R1:W-:Y:S01]  /*22610*/  STG.E.128 desc[UR6][R24.64+0x10], R48 ;  /* 0x0000103018007986 */ /* 0x0003e2000c101d06 */
[----:B------:R-:W-:Y:S05]  /*22620*/  @!P1 BRA `(.L_x_56759) ;  /* 0x0000000000549947 */ /* 0x000fea0003800000 */
[----:B0-----:R-:W-:Y:S01]  /*22630*/  IMAD.U32 R29, R2, 0x10000, RZ ;  /* 0x00010000021d7824 */ /* 0x001fe200078e00ff */
[----:B-1----:R-:W0:Y:S01]  /*22640*/  LDC.64 R24, c[0x0][0x3b0] ;  /* 0x0000ec00ff187b82 */ /* 0x002e220000000a00 */
        /* <DEDUP_REMOVED lines=19> */
.L_x_56759:
[----:B------:R-:W-:Y:S05]  /*22780*/  BSYNC.RECONVERGENT B0 ;  /* 0x0000000000007941 */ /* 0x000fea0003800200 */
.L_x_56758:
[----:B------:R-:W-:Y:S04]  /*22790*/  BSSY.RECONVERGENT B0, `(.L_x_56760) ;  /* 0x0000006000007945 */ /* 0x000fe80003800200 */
[----:B------:R-:W-:Y:S05]  /*227a0*/  @!P1 BRA `(.L_x_56761) ;  /* 0x0000000000109947 */ /* 0x000fea0003800000 */
[----:B------:R-:W3:Y:S01]  /*227b0*/  LDC.64 R96, c[0x0][0x390] ;  /* 0x0000e400ff607b82 */ /* 0x000ee20000000a00 */
[----:B-12---:R-:W-:-:S04]  /*227c0*/  VIADD R25, R181, 0xc0 ;  /* 0x000000c0b5197836 */ /* 0x006fc80000000000 */
[----:B---3--:R-:W-:-:S06]  /*227d0*/  IMAD.WIDE.U32 R96, R25, 0x10, R96 ;  /* 0x0000001019607825 */ /* 0x008fcc00078e0060 */
[----:B------:R-:W5:Y:S02]  /*227e0*/  LDG.E.128 R96, desc[UR6][R96.64] ;  /* 0x0000000660607981 */ /* 0x000f64000c1e1d00 */
.L_x_56761:
[----:B------:R-:W-:Y:S05]  /*227f0*/  BSYNC.RECONVERGENT B0 ;  /* 0x0000000000007941 */ /* 0x000fea0003800200 */
.L_x_56760:
[----:B------:R-:W-:Y:S04]  /*22800*/  BSSY.RECONVERGENT B0, `(.L_x_56762) ;  /* 0x0000577000007945 */ /* 0x000fe80003800200 */
[----:B------:R-:W-:Y:S05]  /*22810*/  @!P0 BRA `(.L_x_56763) ;  /* 0x0000002c002c8947 */ /* 0x000fea0003800000 */
[----:B0-----:R-:W0:Y:S01]  /*22820*/  LDC.64 R28, c[0x0][0x3a0] ;  /* 0x0000e800ff1c7b82 */ /* 0x001e220000000a00 */
[----:B-12---:R-:W-:-:S05]  /*22830*/  IADD3 R25, PT, PT, R180, 0xc0, RZ ;  /* 0x000000c0b4197810 */ /* 0x006fca0007ffe0ff */
        /* <DEDUP_REMOVED lines=24> */
.L_x_56768:
        /* <DEDUP_REMOVED lines=13> */
.L_x_56770:
[----:B------:R-:W-:Y:S05]  /*22a90*/  BSYNC.RECONVERGENT B3 ;  /* 0x0000000000037941 */ /* 0x000fea0003800200 */
.L_x_56769:
        /* <DEDUP_REMOVED lines=42> */
.L_x_56767:
[----:B------:R-:W-:Y:S05]  /*22d40*/  BSYNC.RECONVERGENT B2 ;  /* 0x0000000000027941 */ /* 0x000fea0003800200 */
.L_x_56766:
        /* <DEDUP_REMOVED lines=10> */
.L_x_56765:
[----:B------:R-:W-:Y:S05]  /*22df0*/  BSYNC.RECONVERGENT B1 ;  /* 0x0000000000017941 */ /* 0x000fea0003800200 */
.L_x_56764:
        /* <DEDUP_REMOVED lines=20> */
.L_x_56775:
        /* <DEDUP_REMOVED lines=13> */
.L_x_56777:
[----:B------:R-:W-:Y:S05]  /*23010*/  BSYNC.RECONVERGENT B3 ;  /* 0x0000000000037941 */ /* 0x000fea0003800200 */
.L_x_56776:
        /* <DEDUP_REMOVED lines=43> */
.L_x_56774:
[----:B------:R-:W-:Y:S05]  /*232d0*/  BSYNC.RECONVERGENT B2 ;  /* 0x0000000000027941 */ /* 0x000fea0003800200 */
.L_x_56773:
        /* <DEDUP_REMOVED lines=10> */
.L_x_56772:
[----:B------:R-:W-:Y:S05]  /*23380*/  BSYNC.RECONVERGENT B1 ;  /* 0x0000000000017941 */ /* 0x000fea0003800200 */
.L_x_56771:
        /* <DEDUP_REMOVED lines=20> */
.L_x_56782:
        /* <DEDUP_REMOVED lines=13> */
.L_x_56784:
[----:B------:R-:W-:Y:S05]  /*235a0*/  BSYNC.RECONVERGENT B3 ;  /* 0x0000000000037941 */ /* 0x000fea0003800200 */
.L_x_56783:
        /* <DEDUP_REMOVED lines=43> */
.L_x_56781:
[----:B------:R-:W-:Y:S05]  /*23860*/  BSYNC.RECONVERGENT B2 ;  /* 0x0000000000027941 */ /* 0x000fea0003800200 */
.L_x_56780:
        /* <DEDUP_REMOVED lines=10> */
.L_x_56779:
[----:B------:R-:W-:Y:S05]  /*23910*/  BSYNC.RECONVERGENT B1 ;  /* 0x0000000000017941 */ /* 0x000fea0003800200 */
.L_x_56778:
        /* <DEDUP_REMOVED lines=20> */
.L_x_56789:
        /* <DEDUP_REMOVED lines=13> */
.L_x_56791:
[----:B------:R-:W-:Y:S05]  /*23b30*/  BSYNC.RECONVERGENT B3 ;  /* 0x0000000000037941 */ /* 0x000fea0003800200 */
.L_x_56790:
        /* <DEDUP_REMOVED lines=43> */
.L_x_56788:
[----:B------:R-:W-:Y:S05]  /*23df0*/  BSYNC.RECONVERGENT B2 ;  /* 0x0000000000027941 */ /* 0x000fea0003800200 */
.L_x_56787:
        /* <DEDUP_REMOVED lines=10> */
.L_x_56786:
[----:B------:R-:W-:Y:S05]  /*23ea0*/  BSYNC.RECONVERGENT B1 ;  /* 0x0000000000017941 */ /* 0x000fea0003800200 */
.L_x_56785:
        /* <DEDUP_REMOVED lines=20> */
.L_x_56796:
        /* <DEDUP_REMOVED lines=13> */
.L_x_56798:
[----:B------:R-:W-:Y:S05]  /*240c0*/  BSYNC.RECONVERGENT B3 ;  /* 0x0000000000037941 */ /* 0x000fea0003800200 */
.L_x_56797:
        /* <DEDUP_REMOVED lines=43> */
.L_x_56795:
[----:B------:R-:W-:Y:S05]  /*24380*/  BSYNC.RECONVERGENT B2 ;  /* 0x0000000000027941 */ /* 0x000fea0003800200 */
.L_x_56794:
        /* <DEDUP_REMOVED lines=10> */
.L_x_56793:
[----:B------:R-:W-:Y:S05]  /*24430*/  BSYNC.RECONVERGENT B1 ;  /* 0x0000000000017941 */ /* 0x000fea0003800200 */
.L_x_56792:
        /* <DEDUP_REMOVED lines=20> */
.L_x_56803:
        /* <DEDUP_REMOVED lines=13> */
.L_x_56805:
[----:B------:R-:W-:Y:S05]  /*24650*/  BSYNC.RECONVERGENT B3 ;  /* 0x0000000000037941 */ /* 0x000fea0003800200 */
.L_x_56804:
        /* <DEDUP_REMOVED lines=43> */
.L_x_56802:
[----:B------:R-:W-:Y:S05]  /*24910*/  BSYNC.RECONVERGENT B2 ;  /* 0x0000000000027941 */ /* 0x000fea0003800200 */
.L_x_56801:
        /* <DEDUP_REMOVED lines=10> */
.L_x_56800:
[----:B------:R-:W-:Y:S05]  /*249c0*/  BSYNC.RECONVERGENT B1 ;  /* 0x0000000000017941 */ /* 0x000fea0003800200 */
.L_x_56799:
        /* <DEDUP_REMOVED lines=20> */
.L_x_56810:
        /* <DEDUP_REMOVED lines=13> */
.L_x_56812:
[----:B------:R-:W-:Y:S05]  /*24be0*/  BSYNC.RECONVERGENT B3 ;  /* 0x0000000000037941 */ /* 0x000fea0003800200 */
.L_x_56811:
        /* <DEDUP_REMOVED lines=42> */
.L_x_56809:
[----:B------:R-:W-:Y:S05]  /*24e90*/  BSYNC.RECONVERGENT B2 ;  /* 0x0000000000027941 */ /* 0x000fea0003800200 */
.L_x_56808:
        /* <DEDUP_REMOVED lines=10> */
.L_x_56807:
[----:B------:R-:W-:Y:S05]  /*24f40*/  BSYNC.RECONVERGENT B1 ;  /* 0x0000000000017941 */ /* 0x000fea0003800200 */
.L_x_56806:
        /* <DEDUP_REMOVED lines=19> */
.L_x_56816:
        /* <DEDUP_REMOVED lines=13> */
.L_x_56818:
[----:B------:R-:W-:Y:S05]  /*25150*/  BSYNC.RECONVERGENT B2 ;  /* 0x0000000000027941 */ /* 0x000fea0003800200 */
.L_x_56817:
        /* <DEDUP_REMOVED lines=43> */
.L_x_56815:
[----:B------:R-:W-:Y:S05]  /*25410*/  BSYNC.RECONVERGENT B1 ;  /* 0x0000000000017941 */ /* 0x000fea0003800200 */
.L_x_56814:
        /* <DEDUP_REMOVED lines=11> */
.L_x_56763:
        /* <DEDUP_REMOVED lines=21> */
.L_x_56823:
        /* <DEDUP_REMOVED lines=13> */
.L_x_56825:
[----:B------:R-:W-:Y:S05]  /*256f0*/  BSYNC.RECONVERGENT B3 ;  /* 0x0000000000037941 */ /* 0x000fea0003800200 */
.L_x_56824:
        /* <DEDUP_REMOVED lines=43> */
.L_x_56822:
[----:B------:R-:W-:Y:S05]  /*259b0*/  BSYNC.RECONVERGENT B2 ;  /* 0x0000000000027941 */ /* 0x000fea0003800200 */
.L_x_56821:
        /* <DEDUP_REMOVED lines=9> */
.L_x_56820:
[----:B------:R-:W-:Y:S05]  /*25a50*/  BSYNC.RECONVERGENT B1 ;  /* 0x0000000000017941 */ /* 0x000fea0003800200 */
.L_x_56819:
        /* <DEDUP_REMOVED lines=17> */
.L_x_56830:
        /* <DEDUP_REMOVED lines=13> */
.L_x_56832:
[----:B------:R-:W-:Y:S05]  /*25c40*/  BSYNC.RECONVERGENT B3 ;  /* 0x0000000000037941 */ /* 0x000fea0003800200 */
.L_x_56831:
        /* <DEDUP_REMOVED lines=43> */
.L_x_56829:
[----:B------:R-:W-:Y:S05]  /*25f00*/  BSYNC.RECONVERGENT B2 ;  /* 0x0000000000027941 */ /* 0x000fea0003800200 */
.L_x_56828:
        /* <DEDUP_REMOVED lines=9> */
.L_x_56827:
[----:B------:R-:W-:Y:S05]  /*25fa0*/  BSYNC.RECONVERGENT B1 ;  /* 0x0000000000017941 */ /* 0x000fea0003800200 */
.L_x_56826:
        /* <DEDUP_REMOVED lines=17> */
.L_x_56837:
        /* <DEDUP_REMOVED lines=13> */
.L_x_56839:
[----:B------:R-:W-:Y:S05]  /*26190*/  BSYNC.RECONVERGENT B3 ;  /* 0x0000000000037941 */ /* 0x000fea0003800200 */
.L_x_56838:
        /* <DEDUP_REMOVED lines=43> */
.L_x_56836:
[----:B------:R-:W-:Y:S05]  /*26450*/  BSYNC.RECONVERGENT B2 ;  /* 0x0000000000027941 */ /* 0x000fea0003800200 */
.L_x_56835:
        /* <DEDUP_REMOVED lines=9> */
.L_x_56834:
[----:B------:R-:W-:Y:S05]  /*264f0*/  BSYNC.RECONVERGENT B1 ;  /* 0x0000000000017941 */ /* 0x000fea0003800200 */
.L_x_56833:
        /* <DEDUP_REMOVED lines=17> */
.L_x_56844:
        /* <DEDUP_REMOVED lines=13> */
.L_x_56846:
[----:B------:R-:W-:Y:S05]  /*266e0*/  BSYNC.RECONVERGENT B3 ;  /* 0x0000000000037941 */ /* 0x000fea0003800200 */
.L_x_56845:
        /* <DEDUP_REMOVED lines=43> */
.L_x_56843:
[----:B------:R-:W-:Y:S05]  /*269a0*/  BSYNC.RECONVERGENT B2 ;  /* 0x0000000000027941 */ /* 0x000fea0003800200 */
.L_x_56842:
        /* <DEDUP_REMOVED lines=9> */
.L_x_56841:
[----:B------:R-:W-:Y:S05]  /*26a40*/  BSYNC.RECONVERGENT B1 ;  /* 0x0000000000017941 */ /* 0x000fea0003800200 */
.L_x_56840:
        /* <DEDUP_REMOVED lines=17> */
.L_x_56851:
        /* <DEDUP_REMOVED lines=13> */
.L_x_56853:
[----:B------:R-:W-:Y:S05]  /*26c30*/  BSYNC.RECONVERGENT B3 ;  /* 0x0000000000037941 */ /* 0x000fea0003800200 */
.L_x_56852:
        /* <DEDUP_REMOVED lines=43> */
.L_x_56850:
[----:B------:R-:W-:Y:S05]  /*26ef0*/  BSYNC.RECONVERGENT B2 ;  /* 0x0000000000027941 */ /* 0x000fea0003800200 */
.L_x_56849:
        /* <DEDUP_REMOVED lines=9> */
.L_x_56848:
[----:B------:R-:W-:Y:S05]  /*26f90*/  BSYNC.RECONVERGENT B1 ;  /* 0x0000000000017941 */ /* 0x000fea0003800200 */
.L_x_56847:
        /* <DEDUP_REMOVED lines=17> */
.L_x_56858:
        /* <DEDUP_REMOVED lines=13> */
.L_x_56860:
[----:B------:R-:W-:Y:S05]  /*27180*/  BSYNC.RECONVERGENT B3 ;  /* 0x0000000000037941 */ /* 0x000fea0003800200 */
.L_x_56859:
        /* <DEDUP_REMOVED lines=43> */
.L_x_56857:
[----:B------:R-:W-:Y:S05]  /*27440*/  BSYNC.RECONVERGENT B2 ;  /* 0x0000000000027941 */ /* 0x000fea0003800200 */
.L_x_56856:
        /* <DEDUP_REMOVED lines=9> */
.L_x_56855:
[----:B------:R-:W-:Y:S05]  /*274e0*/  BSYNC.RECONVERGENT B1 ;  /* 0x0000000000017941 */ /* 0x000fea0003800200 */
.L_x_56854:
        /* <DEDUP_REMOVED lines=17> */
.L_x_56865:
        /* <DEDUP_REMOVED lines=13> */
.L_x_56867:
[----:B------:R-:W-:Y:S05]  /*276d0*/  BSYNC.RECONVERGENT B3 ;  /* 0x0000000000037941 */ /* 0x000fea0003800200 */
.L_x_56866:
        /* <DEDUP_REMOVED lines=43> */
.L_x_56864:
[----:B------:R-:W-:Y:S05]  /*27990*/  BSYNC.RECONVERGENT B2 ;  /* 0x0000000000027941 */ /* 0x000fea0003800200 */
.L_x_56863:
        /* <DEDUP_REMOVED lines=9> */
.L_x_56862:
[----:B------:R-:W-:Y:S05]  /*27a30*/  BSYNC.RECONVERGENT B1 ;  /* 0x0000000000017941 */ /* 0x000fea0003800200 */
.L_x_56861:
        /* <DEDUP_REMOVED lines=16> */
.L_x_56870:
        /* <DEDUP_REMOVED lines=13> */
.L_x_56872:
[----:B------:R-:W-:Y:S05]  /*27c10*/  BSYNC.RECONVERGENT B2 ;  /* 0x0000000000027941 */ /* 0x000fea0003800200 */
.L_x_56871:
        /* <DEDUP_REMOVED lines=43> */
.L_x_56869:
[----:B------:R-:W-:Y:S05]  /*27ed0*/  BSYNC.RECONVERGENT B1 ;  /* 0x0000000000017941 */ /* 0x000fea0003800200 */
.L_x_56868:
        /* <DEDUP_REMOVED lines=9> */
.L_x_56813:
[----:B------:R-:W-:Y:S05]  /*27f70*/  BSYNC.RECONVERGENT B0 ;  /* 0x0000000000007941 */ /* 0x000fea0003800200 */
.L_x_56762:
[----:B------:R-:W-:Y:S01]  /*27f80*/  VIADD R27, R180, 0xc0 ;  /* 0x000000c0b41b7836 */ /* 0x000fe20000000000 */
[----:B------:R-:W-:Y:S03]  /*27f90*/  BSSY.RECONVERGENT B0, `(.L_x_56873) ;  /* 0x000001a000007945 */ /* 0x000fe60003800200 */
[----:B------:R-:W-:-:S05]  /*27fa0*/  IMAD.WIDE.U32 R26, R27, 0x20, R206 ;  /* 0x000000201b1a7825 */ /* 0x000fca00078e00ce */
[----:B-----5:R1:W-:Y:S04]  /*27fb0*/  STG.E.128 desc[UR6][R26.64], R44 ;  /* 0x0000002c1a007986 */ /* 0x0203e8000c101d06 */
[----:B------:R1:W-:Y:S01]  /*27fc0*/  STG.E.128 desc[UR6][R26.64+0x10], R40 ;  /* 0x000010281a007986 */ /* 0x0003e2000c101d06 */
[----:B------:R-:W-:Y:S05]  /*27fd0*/  @!P1 BRA `(.L_x_56874) ;  /* 0x0000000000549947 */ /* 0x000fea0003800000 */
[----:B0-----:R-:W-:Y:S01]  /*27fe0*/  SHF.L.U32 R29, R2, 0x10, RZ ;  /* 0x00000010021d7819 */ /* 0x001fe200000006ff */
[----:B-1----:R-:W0:Y:S01]  /*27ff0*/  LDC.64 R26, c[0x0][0x3b0] ;  /* 0x0000ec00ff1a7b82 */ /* 0x002e220000000a00 */
        /* <DEDUP_REMOVED lines=19> */
.L_x_56874:
[----:B------:R-:W-:Y:S05]  /*28130*/  BSYNC.RECONVERGENT B0 ;  /* 0x0000000000007941 */ /* 0x000fea0003800200 */
.L_x_56873:
[----:B------:R-:W-:Y:S04]  /*28140*/  BSSY.RECONVERGENT B0, `(.L_x_56875) ;  /* 0x0000006000007945 */ /* 0x000fe80003800200 */
[----:B------:R-:W-:Y:S05]  /*28150*/  @!P1 BRA `(.L_x_56876) ;  /* 0x0000000000109947 */ /* 0x000fea0003800000 */
[----:B------:R-:W3:Y:S01]  /*28160*/  LDC.64 R96, c[0x0][0x390] ;  /* 0x0000e400ff607b82 */ /* 0x000ee20000000a00 */
[----:B-12---:R-:W-:-:S05]  /*28170*/  IADD3 R27, PT, PT, R181, 0xe0, RZ ;  /* 0x000000e0b51b7810 */ /* 0x006fca0007ffe0ff */
[----:B---3--:R-:W-:-:S06]  /*28180*/  IMAD.WIDE.U32 R96, R27, 0x10, R96 ;  /* 0x000000101b607825 */ /* 0x008fcc00078e0060 */
[----:B------:R-:W5:Y:S02]  /*28190*/  LDG.E.128 R96, desc[UR6][R96.64] ;  /* 0x0000000660607981 */ /* 0x000f64000c1e1d00 */
.L_x_56876:
[----:B------:R-:W-:Y:S05]  /*281a0*/  BSYNC.RECONVERGENT B0 ;  /* 0x0000000000007941 */ /* 0x000fea0003800200 */
.L_x_56875:
[----:B------:R-:W-:Y:S04]  /*281b0*/  BSSY.RECONVERGENT B0, `(.L_x_56877) ;  /* 0x0000577000007945 */ /* 0x000fe80003800200 */
[----:B------:R-:W-:Y:S05]  /*281c0*/  @!P0 BRA `(.L_x_56878) ;  /* 0x0000002c00308947 */ /* 0x000fea0003800000 */
[----:B0-----:R-:W0:Y:S01]  /*281d0*/  LDC.64 R28, c[0x0][0x3a0] ;  /* 0x0000e800ff1c7b82 */ /* 0x001e220000000a00 */
[----:B-12---:R-:W-:-:S04]  /*281e0*/  VIADD R27, R180, 0xe0 ;  /* 0x000000e0b41b7836 */ /* 0x006fc80000000000 */
        /* <DEDUP_REMOVED lines=24> */
.L_x_56883:
        /* <DEDUP_REMOVED lines=13> */
.L_x_56885:
[----:B------:R-:W-:Y:S05]  /*28440*/  BSYNC.RECONVERGENT B3 ;  /* 0x0000000000037941 */ /* 0x000fea0003800200 */
.L_x_56884:
        /* <DEDUP_REMOVED lines=43> */
.L_x_56882:
[----:B------:R-:W-:Y:S05]  /*28700*/  BSYNC.RECONVERGENT B2 ;  /* 0x0000000000027941 */ /* 0x000fea0003800200 */
.L_x_56881:
        /* <DEDUP_REMOVED lines=10> */
.L_x_56880:
[----:B------:R-:W-:Y:S05]  /*287b0*/  BSYNC.RECONVERGENT B1 ;  /* 0x0000000000017941 */ /* 0x000fea0003800200 */
.L_x_56879:
        /* <DEDUP_REMOVED lines=20> */
.L_x_56890:
        /* <DEDUP_REMOVED lines=13> */
.L_x_56892:
[----:B------:R-:W-:Y:S05]  /*289d0*/  BSYNC.RECONVERGENT B3 ;  /* 0x0000000000037941 */ /* 0x000fea0003800200 */
.L_x_56891:
        /* <DEDUP_REMOVED lines=43> */
.L_x_56889:
[----:B------:R-:W-:Y:S05]  /*28c90*/  BSYNC.RECONVERGENT B2 ;  /* 0x0000000000027941 */ /* 0x000fea0003800200 */
.L_x_56888:
        /* <DEDUP_REMOVED lines=10> */
.L_x_56887:
[----:B------:R-:W-:Y:S05]  /*28d40*/  BSYNC.RECONVERGENT B1 ;  /* 0x0000000000017941 */ /* 0x000fea0003800200 */
.L_x_56886:
        /* <DEDUP_REMOVED lines=20> */
.L_x_56897:
        /* <DEDUP_REMOVED lines=13> */
.L_x_56899:
[----:B------:R-:W-:Y:S05]  /*28f60*/  BSYNC.RECONVERGENT B3 ;  /* 0x0000000000037941 */ /* 0x000fea0003800200 */
.L_x_56898:
        /* <DEDUP_REMOVED lines=43> */
.L_x_56896:
[----:B------:R-:W-:Y:S05]  /*29220*/  BSYNC.RECONVERGENT B2 ;  /* 0x0000000000027941 */ /* 0x000fea0003800200 */
.L_x_56895:
        /* <DEDUP_REMOVED lines=10> */
.L_x_56894:
[----:B------:R-:W-:Y:S05]  /*292d0*/  BSYNC.RECONVERGENT B1 ;  /* 0x0000000000017941 */ /* 0x000fea0003800200 */
.L_x_56893:
        /* <DEDUP_REMOVED lines=20> */
.L_x_56904:
        /* <DEDUP_REMOVED lines=13> */
.L_x_56906:
[----:B------:R-:W-:Y:S05]  /*294f0*/  BSYNC.RECONVERGENT B3 ;  /* 0x0000000000037941 */ /* 0x000fea0003800200 */
.L_x_56905:
        /* <DEDUP_REMOVED lines=43> */
.L_x_56903:
[----:B------:R-:W-:Y:S05]  /*297b0*/  BSYNC.RECONVERGENT B2 ;  /* 0x0000000000027941 */ /* 0x000fea0003800200 */
.L_x_56902:
        /* <DEDUP_REMOVED lines=10> */
.L_x_56901:
[----:B------:R-:W-:Y:S05]  /*29860*/  BSYNC.RECONVERGENT B1 ;  /* 0x0000000000017941 */ /* 0x000fea0003800200 */
.L_x_56900:
        /* <DEDUP_REMOVED lines=20> */
.L_x_56911:
        /* <DEDUP_REMOVED lines=13> */
.L_x_56913:
[----:B------:R-:W-:Y:S05]  /*29a80*/  BSYNC.RECONVERGENT B3 ;  /* 0x0000000000037941 */ /* 0x000fea0003800200 */
.L_x_56912:
        /* <DEDUP_REMOVED lines=43> */
.L_x_56910:
[----:B------:R-:W-:Y:S05]  /*29d40*/  BSYNC.RECONVERGENT B2 ;  /* 0x0000000000027941 */ /* 0x000fea0003800200 */
.L_x_56909:
        /* <DEDUP_REMOVED lines=10> */
.L_x_56908:
[----:B------:R-:W-:Y:S05]  /*29df0*/  BSYNC.RECONVERGENT B1 ;  /* 0x0000000000017941 */ /* 0x000fea0003800200 */
.L_x_56907:
        /* <DEDUP_REMOVED lines=20> */
.L_x_56918:
        /* <DEDUP_REMOVED lines=13> */
.L_x_56920:
[----:B------:R-:W-:Y:S05]  /*2a010*/  BSYNC.RECONVERGENT B3 ;  /* 0x0000000000037941 */ /* 0x000fea0003800200 */
.L_x_56919:
        /* <DEDUP_REMOVED lines=43> */
.L_x_56917:
[----:B------:R-:W-:Y:S05]  /*2a2d0*/  BSYNC.RECONVERGENT B2 ;  /* 0x0000000000027941 */ /* 0x000fea0003800200 */
.L_x_56916:
        /* <DEDUP_REMOVED lines=10> */
.L_x_56915:
[----:B------:R-:W-:Y:S05]  /*2a380*/  BSYNC.RECONVERGENT B1 ;  /* 0x0000000000017941 */ /* 0x000fea0003800200 */
.L_x_56914:
        /* <DEDUP_REMOVED lines=20> */
.L_x_56925:
        /* <DEDUP_REMOVED lines=13> */
.L_x_56927:
[----:B------:R-:W-:Y:S05]  /*2a5a0*/  BSYNC.RECONVERGENT B3 ;  /* 0x0000000000037941 */ /* 0x000fea0003800200 */
.L_x_56926:
        /* <DEDUP_REMOVED lines=43> */
.L_x_56924:
[----:B------:R-:W-:Y:S05]  /*2a860*/  BSYNC.RECONVERGENT B2 ;  /* 0x0000000000027941 */ /* 0x000fea0003800200 */
.L_x_56923:
        /* <DEDUP_REMOVED lines=10> */
.L_x_56922:
[----:B------:R-:W-:Y:S05]  /*2a910*/  BSYNC.RECONVERGENT B1 ;  /* 0x0000000000017941 */ /* 0x000fea0003800200 */
.L_x_56921:
        /* <DEDUP_REMOVED lines=19> */
.L_x_56931:
        /* <DEDUP_REMOVED lines=13> */
.L_x_56933:
[----:B------:R-:W-:Y:S05]  /*2ab20*/  BSYNC.RECONVERGENT B2 ;  /* 0x0000000000027941 */ /* 0x000fea0003800200 */
.L_x_56932:
        /* <DEDUP_REMOVED lines=42> */
.L_x_56930:
[----:B------:R-:W-:Y:S05]  /*2add0*/  BSYNC.RECONVERGENT B1 ;  /* 0x0000000000017941 */ /* 0x000fea0003800200 */
.L_x_56929:
        /* <DEDUP_REMOVED lines=11> */
.L_x_56878:
[----:B------:R-:W-:Y:S01]  /*2ae90*/  BSSY.RECONVERGENT B1, `(.L_x_56934) ;  /* 0x0000057000017945 */ /* 0x000fe20003800200 */
[----:B------:R-:W-:Y:S01]  /*2aea0*/  IMAD.MOV.U32 R182, RZ, RZ, R24 ;  /* 0x000000ffffb67224 */ /* 0x000fe200078e0018 */
        /* <DEDUP_REMOVED lines=19> */
.L_x_56938:
        /* <DEDUP_REMOVED lines=13> */
.L_x_56940:
[----:B------:R-:W-:Y:S05]  /*2b0b0*/  BSYNC.RECONVERGENT B3 ;  /* 0x0000000000037941 */ /* 0x000fea0003800200 */
.L_x_56939:
        /* <DEDUP_REMOVED lines=42> */
.L_x_56937:
[----:B------:R-:W-:Y:S05]  /*2b360*/  BSYNC.RECONVERGENT B2 ;  /* 0x0000000000027941 */ /* 0x000fea0003800200 */
.L_x_56936:
        /* <DEDUP_REMOVED lines=9> */
.L_x_56935:
[----:B------:R-:W-:Y:S05]  /*2b400*/  BSYNC.RECONVERGENT B1 ;  /* 0x0000000000017941 */ /* 0x000fea0003800200 */
.L_x_56934:
        /* <DEDUP_REMOVED lines=17> */
.L_x_56945:
        /* <DEDUP_REMOVED lines=13> */
.L_x_56947:
[----:B------:R-:W-:Y:S05]  /*2b5f0*/  BSYNC.RECONVERGENT B3 ;  /* 0x0000000000037941 */ /* 0x000fea0003800200 */
.L_x_56946:
        /* <DEDUP_REMOVED lines=43> */
.L_x_56944:
[----:B------:R-:W-:Y:S05]  /*2b8b0*/  BSYNC.RECONVERGENT B2 ;  /* 0x0000000000027941 */ /* 0x000fea0003800200 */
.L_x_56943:
        /* <DEDUP_REMOVED lines=9> */
.L_x_56942:
[----:B------:R-:W-:Y:S05]  /*2b950*/  BSYNC.RECONVERGENT B1 ;  /* 0x0000000000017941 */ /* 0x000fea0003800200 */
.L_x_56941:
        /* <DEDUP_REMOVED lines=17> */
.L_x_56952:
        /* <DEDUP_REMOVED lines=13> */
.L_x_56954:
[----:B------:R-:W-:Y:S05]  /*2bb40*/  BSYNC.RECONVERGENT B3 ;  /* 0x0000000000037941 */ /* 0x000fea0003800200 */
.L_x_56953:
        /* <DEDUP_REMOVED lines=43> */
.L_x_56951:
[----:B------:R-:W-:Y:S05]  /*2be00*/  BSYNC.RECONVERGENT B2 ;  /* 0x0000000000027941 */ /* 0x000fea0003800200 */
.L_x_56950:
        /* <DEDUP_REMOVED lines=9> */
.L_x_56949:
[----:B------:R-:W-:Y:S05]  /*2bea0*/  BSYNC.RECONVERGENT B1 ;  /* 0x0000000000017941 */ /* 0x000fea0003800200 */
.L_x_56948:
        /* <DEDUP_REMOVED lines=17> */
.L_x_56959:
        /* <DEDUP_REMOVED lines=13> */
.L_x_56961:
[----:B------:R-:W-:Y:S05]  /*2c090*/  BSYNC.RECONVERGENT B3 ;  /* 0x0000000000037941 */ /* 0x000fea0003800200 */
.L_x_56960:
        /* <DEDUP_REMOVED lines=43> */
.L_x_56958:
[----:B------:R-:W-:Y:S05]  /*2c350*/  BSYNC.RECONVERGENT B2 ;  /* 0x0000000000027941 */ /* 0x000fea0003800200 */
.L_x_56957:
        /* <DEDUP_REMOVED lines=9> */
.L_x_56956:
[----:B------:R-:W-:Y:S05]  /*2c3f0*/  BSYNC.RECONVERGENT B1 ;  /* 0x0000000000017941 */ /* 0x000fea0003800200 */
.L_x_56955:
        /* <DEDUP_REMOVED lines=17> */
.L_x_56966:
        /* <DEDUP_REMOVED lines=13> */
.L_x_56968:
[----:B------:R-:W-:Y:S05]  /*2c5e0*/  BSYNC.RECONVERGENT B3 ;  /* 0x0000000000037941 */ /* 0x000fea0003800200 */
.L_x_56967:
        /* <DEDUP_REMOVED lines=43> */
.L_x_56965:
[----:B------:R-:W-:Y:S05]  /*2c8a0*/  BSYNC.RECONVERGENT B2 ;  /* 0x0000000000027941 */ /* 0x000fea0003800200 */
.L_x_56964:
        /* <DEDUP_REMOVED lines=9> */
.L_x_56963:
[----:B------:R-:W-:Y:S05]  /*2c940*/  BSYNC.RECONVERGENT B1 ;  /* 0x0000000000017941 */ /* 0x000fea0003800200 */
.L_x_56962:
        /* <DEDUP_REMOVED lines=17> */
.L_x_56973:
        /* <DEDUP_REMOVED lines=13> */
.L_x_56975:
[----:B------:R-:W-:Y:S05]  /*2cb30*/  BSYNC.RECONVERGENT B3 ;  /* 0x0000000000037941 */ /* 0x000fea0003800200 */
.L_x_56974:
        /* <DEDUP_REMOVED lines=43> */
.L_x_56972:
[----:B------:R-:W-:Y:S05]  /*2cdf0*/  BSYNC.RECONVERGENT B2 ;  /* 0x0000000000027941 */ /* 0x000fea0003800200 */
.L_x_56971:
        /* <DEDUP_REMOVED lines=9> */
.L_x_56970:
[----:B------:R-:W-:Y:S05]  /*2ce90*/  BSYNC.RECONVERGENT B1 ;  /* 0x0000000000017941 */ /* 0x000fea0003800200 */
.L_x_56969:
        /* <DEDUP_REMOVED lines=17> */
.L_x_56980:
        /* <DEDUP_REMOVED lines=13> */
.L_x_56982:
[----:B------:R-:W-:Y:S05]  /*2d080*/  BSYNC.RECONVERGENT B3 ;  /* 0x0000000000037941 */ /* 0x000fea0003800200 */
.L_x_56981:
        /* <DEDUP_REMOVED lines=43> */
.L_x_56979:
[----:B------:R-:W-:Y:S05]  /*2d340*/  BSYNC.RECONVERGENT B2 ;  /* 0x0000000000027941 */ /* 0x000fea0003800200 */
.L_x_56978:
        /* <DEDUP_REMOVED lines=9> */
.L_x_56977:
[----:B------:R-:W-:Y:S05]  /*2d3e0*/  BSYNC.RECONVERGENT B1 ;  /* 0x0000000000017941 */ /* 0x000fea0003800200 */
.L_x_56976:
        /* <DEDUP_REMOVED lines=16> */
.L_x_56985:
        /* <DEDUP_REMOVED lines=13> */
.L_x_56987:
[----:B------:R-:W-:Y:S05]  /*2d5c0*/  BSYNC.RECONVERGENT B2 ;  /* 0x0000000000027941 */ /* 0x000fea0003800200 */
.L_x_56986:
[----:B------:R-:W-:Y:S01]  /*2d5d0*/  IMAD.WIDE.U32 R26, R199, -0x326172a9, RZ ;  /* 0xcd9e8d57c71a7825 */ /* 0x000fe200078e00ff */
[----:B------:R-:W-:-:S03]  /*2d5e0*/  LOP3.LUT R30, R193, R25, R205, 0x96, !PT ;  /* 0x00000019c11e7212 */ /* 0x000fc600078e96cd */
[----:B------:R-:W-:Y:S01]  /*2d5f0*/  HFMA2 R183, -RZ, RZ, 0, 0 ;  /* 0x00000000ffb77431 */ /* 0x000fe200000001ff */
        /* <DEDUP_REMOVED lines=40> */
.L_x_56984:
[----:B------:R-:W-:Y:S05]  /*2d880*/  BSYNC.RECONVERGENT B1 ;  /* 0x0000000000017941 */ /* 0x000fea0003800200 */
.L_x_56983:
        /* <DEDUP_REMOVED lines=9> */
.L_x_56928:
[----:B------:R-:W-:Y:S05]  /*2d920*/  BSYNC.RECONVERGENT B0 ;  /* 0x0000000000007941 */ /* 0x000fea0003800200 */
.L_x_56877:
[----:B------:R-:W-:Y:S01]  /*2d930*/  IADD3 R25, PT, PT, R180, 0xe0, RZ ;  /* 0x000000e0b4197810 */ /* 0x000fe20007ffe0ff */
[----:B------:R-:W-:Y:S04]  /*2d940*/  BSSY.RECONVERGENT B0, `(.L_x_56988) ;  /* 0x000001a000007945 */ /* 0x000fe80003800200 */
[----:B------:R-:W-:-:S05]  /*2d950*/  IMAD.WIDE.U32 R24, R25, 0x20, R206 ;  /* 0x0000002019187825 */ /* 0x000fca00078e00ce */
[----:B-----5:R1:W-:Y:S04]  /*2d960*/  STG.E.128 desc[UR6][R24.64], R36 ;  /* 0x0000002418007986 */ /* 0x0203e8000c101d06 */
[----:B------:R1:W-:Y:S01]  /*2d970*/  STG.E.128 desc[UR6][R24.64+0x10], R32 ;  /* 0x0000102018007986 */ /* 0x0003e2000c101d06 */
[----:B------:R-:W-:Y:S05]  /*2d980*/  @!P1 BRA `(.L_x_56989) ;  /* 0x0000000000549947 */ /* 0x000fea0003800000 */
[----:B------:R-:W-:Y:S01]  /*2d990*/  IMAD.U32 R27, R2, 0x10000, RZ ;  /* 0x00010000021b7824 */ /* 0x000fe200078e00ff */
[----:B-1----:R-:W1:Y:S01]  /*2d9a0*/  LDC.64 R24, c[0x0][0x3b0] ;  /* 0x0000ec00ff187b82 */ /* 0x002e620000000a00 */
[----:B------:R-:W-:Y:S02]  /*2d9b0*/  LOP3.LUT R26, R0, 0xffff, RZ, 0xc0, !PT ;  /* 0x0000ffff001a7812 */ /* 0x000fe400078ec0ff */
[----:B0-----:R-:W-:Y:S02]  /*2d9c0*/  PRMT R29, R3, 0x7104, RZ ;  /* 0x00007104031d7816 */ /* 0x001fe400000000ff */
        /* <DEDUP_REMOVED lines=14> */
[----:B-1----:R-:W-:Y:S01]  /*2dab0*/  IMAD.WIDE.U32 R24, R27, 0x8, R24 ;  /* 0x000000081b187825 */ /* 0x002fe200078e0018 */
[----:B------:R-:W-:-:S05]  /*2dac0*/  LOP3.LUT R28, R187, 0xff, R8, 0xf8, !PT ;  /* 0x000000ffbb1c7812 */ /* 0x000fca00078ef808 */
[----:B------:R2:W-:Y:S02]  /*2dad0*/  STG.E.64 desc[UR6][R24.64], R28 ;  /* 0x0000001c18007986 */ /* 0x0005e4000c101b06 */
.L_x_56989:
[----:B------:R-:W-:Y:S05]  /*2dae0*/  BSYNC.RECONVERGENT B0 ;  /* 0x0000000000007941 */ /* 0x000fea0003800200 */
.L_x_56988:
[----:B------:R-:W-:Y:S04]  /*2daf0*/  BSSY.RECONVERGENT B0, `(.L_x_56990) ;  /* 0x0000006000007945 */ /* 0x000fe80003800200 */
[----:B------:R-:W-:Y:S05]  /*2db00*/  @!P1 BRA `(.L_x_56991) ;  /* 0x0000000000109947 */ /* 0x000fea0003800000 */
[----:B------:R-:W3:Y:S01]  /*2db10*/  LDC.64 R96, c[0x0][0x390] ;  /* 0x0000e400ff607b82 */ /* 0x000ee20000000a00 */
[----:B-12---:R-:W-:-:S04]  /*2db20*/  VIADD R25, R181, 0x100 ;  /* 0x00000100b5197836 */ /* 0x006fc80000000000 */
[----:B---3--:R-:W-:-:S06]  /*2db30*/  IMAD.WIDE.U32 R96, R25, 0x10, R96 ;  /* 0x0000001019607825 */ /* 0x008fcc00078e0060 */
[----:B------:R-:W5:Y:S02]  /*2db40*/  LDG.E.128 R96, desc[UR6][R96.64] ;  /* 0x0000000660607981 */ /* 0x000f64000c1e1d00 */
.L_x_56991:
[----:B------:R-:W-:Y:S05]  /*2db50*/  BSYNC.RECONVERGENT B0 ;  /* 0x0000000000007941 */ /* 0x000fea0003800200 */
.L_x_56990:
[----:B------:R-:W-:Y:S04]  /*2db60*/  BSSY.RECONVERGENT B0, `(.L_x_56992) ;  /* 0x0000573000007945 */ /* 0x000fe80003800200 */
[----:B------:R-:W-:Y:S05]  /*2db70*/  @!P0 BRA `(.L_x_56993) ;  /* 0x0000002c00208947 */ /* 0x000fea0003800000 */
[----:B------:R-:W3:Y:S01]  /*2db80*/  LDC.64 R186, c[0x0][0x3a0] ;  /* 0x0000e800ffba7b82 */ /* 0x000ee20000000a00 */
[----:B-12---:R-:W-:-:S05]  /*2db90*/  IADD3 R25, PT, PT, R180, 0x100, RZ ;  /* 0x00000100b4197810 */ /* 0x006fca0007ffe0ff */
[----:B---3--:R-:W-:-:S05]  /*2dba0*/  IMAD.WIDE.U32 R186, R25, 0x20, R186 ;  /* 0x0000002019ba7825 */ /* 0x008fca00078e00ba */
[----:B0-----:R0:W5:Y:S04]  /*2dbb0*/  LDG.E.128 R28, desc[UR6][R186.64] ;  /* 0x00000006ba1c7981 */ /* 0x001168000c1e1d00 */
        /* <DEDUP_REMOVED lines=22> */
.L_x_56998:
        /* <DEDUP_REMOVED lines=13> */
.L_x_57000:
[----:B------:R-:W-:Y:S05]  /*2ddf0*/  BSYNC.RECONVERGENT B3 ;  /* 0x0000000000037941 */ /* 0x000fea0003800200 */
.L_x_56999:
        /* <DEDUP_REMOVED lines=42> */
.L_x_56997:
[----:B------:R-:W-:Y:S05]  /*2e0a0*/  BSYNC.RECONVERGENT B2 ;  /* 0x0000000000027941 */ /* 0x000fea0003800200 */
.L_x_56996:
        /* <DEDUP_REMOVED lines=10> */
.L_x_56995:
[----:B------:R-:W-:Y:S05]  /*2e150*/  BSYNC.RECONVERGENT B1 ;  /* 0x0000000000017941 */ /* 0x000fea0003800200 */
.L_x_56994:
        /* <DEDUP_REMOVED lines=20> */
.L_x_57005:
        /* <DEDUP_REMOVED lines=13> */
.L_x_57007:
[----:B------:R-:W-:Y:S05]  /*2e370*/  BSYNC.RECONVERGENT B3 ;  /* 0x0000000000037941 */ /* 0x000fea0003800200 */
.L_x_57006:
        /* <DEDUP_REMOVED lines=43> */
.L_x_57004:
[----:B------:R-:W-:Y:S05]  /*2e630*/  BSYNC.RECONVERGENT B2 ;  /* 0x0000000000027941 */ /* 0x000fea0003800200 */
.L_x_57003:
        /* <DEDUP_REMOVED lines=10> */
.L_x_57002:
[----:B------:R-:W-:Y:S05]  /*2e6e0*/  BSYNC.RECONVERGENT B1 ;  /* 0x0000000000017941 */ /* 0x000fea0003800200 */
.L_x_57001:
        /* <DEDUP_REMOVED lines=20> */
.L_x_57012:
        /* <DEDUP_REMOVED lines=13> */
.L_x_57014:
[----:B------:R-:W-:Y:S05]  /*2e900*/  BSYNC.RECONVERGENT B3 ;  /* 0x0000000000037941 */ /* 0x000fea0003800200 */
.L_x_57013:
        /* <DEDUP_REMOVED lines=42> */
.L_x_57011:
[----:B------:R-:W-:Y:S05]  /*2ebb0*/  BSYNC.RECONVERGENT B2 ;  /* 0x0000000000027941 */ /* 0x000fea0003800200 */
.L_x_57010:
        /* <DEDUP_REMOVED lines=10> */
.L_x_57009:
[----:B------:R-:W-:Y:S05]  /*2ec60*/  BSYNC.RECONVERGENT B1 ;  /* 0x0000000000017941 */ /* 0x000fea0003800200 */
.L_x_57008:
        /* <DEDUP_REMOVED lines=20> */
.L_x_57019:
        /* <DEDUP_REMOVED lines=13> */
.L_x_57021:
[----:B------:R-:W-:Y:S05]  /*2ee80*/  BSYNC.RECONVERGENT B3 ;  /* 0x0000000000037941 */ /* 0x000fea0003800200 */
.L_x_57020:
        /* <DEDUP_REMOVED lines=43> */
.L_x_57018:
[----:B------:R-:W-:Y:S05]  /*2f140*/  BSYNC.RECONVERGENT B2 ;  /* 0x0000000000027941 */ /* 0x000fea0003800200 */
.L_x_57017:
        /* <DEDUP_REMOVED lines=10> */
.L_x_57016:
[----:B------:R-:W-:Y:S05]  /*2f1f0*/  BSYNC.RECONVERGENT B1 ;  /* 0x0000000000017941 */ /* 0x000fea0003800200 */
.L_x_57015:
        /* <DEDUP_REMOVED lines=20> */
.L_x_57026:
        /* <DEDUP_REMOVED lines=13> */
.L_x_57028:
[----:B------:R-:W-:Y:S05]  /*2f410*/  BSYNC.RECONVERGENT B3 ;  /* 0x0000000000037941 */ /* 0x000fea0003800200 */
.L_x_57027:
        /* <DEDUP_REMOVED lines=42> */
.L_x_57025:
[----:B------:R-:W-:Y:S05]  /*2f6c0*/  BSYNC.RECONVERGENT B2 ;  /* 0x0000000000027941 */ /* 0x000fea0003800200 */
.L_x_57024:
        /* <DEDUP_REMOVED lines=10> */
.L_x_57023:
[----:B------:R-:W-:Y:S05]  /*2f770*/  BSYNC.RECONVERGENT B1 ;  /* 0x0000000000017941 */ /* 0x000fea0003800200 */
.L_x_57022:
        /* <DEDUP_REMOVED lines=20> */
.L_x_57033:
        /* <DEDUP_REMOVED lines=13> */
.L_x_57035:
[----:B------:R-:W-:Y:S05]  /*2f990*/  BSYNC.RECONVERGENT B3 ;  /* 0x0000000000037941 */ /* 0x000fea0003800200 */
.L_x_57034:
        /* <DEDUP_REMOVED lines=43> */
.L_x_57032:
[----:B------:R-:W-:Y:S05]  /*2fc50*/  BSYNC.RECONVERGENT B2 ;  /* 0x0000000000027941 */ /* 0x000fea0003800200 */
.L_x_57031:
        /* <DEDUP_REMOVED lines=10> */
.L_x_57030:
[----:B------:R-:W-:Y:S05]  /*2fd00*/  BSYNC.RECONVERGENT B1 ;  /* 0x0000000000017941 */ /* 0x000fea0003800200 */
.L_x_57029:
        /* <DEDUP_REMOVED lines=20> */
.L_x_57040:
        /* <DEDUP_REMOVED lines=13> */
.L_x_57042:
[----:B------:R-:W-:Y:S05]  /*2ff20*/  BSYNC.RECONVERGENT B3 ;  /* 0x0000000000037941 */ /* 0x000fea0003800200 */
.L_x_57041:
        /* <DEDUP_REMOVED lines=42> */
.L_x_57039:
[----:B------:R-:W-:Y:S05]  /*301d0*/  BSYNC.RECONVERGENT B2 ;  /* 0x0000000000027941 */ /* 0x000fea0003800200 */
.L_x_57038:
        /* <DEDUP_REMOVED lines=10> */
.L_x_57037:
[----:B------:R-:W-:Y:S05]  /*30280*/  BSYNC.RECONVERGENT B1 ;  /* 0x0000000000017941 */ /* 0x000fea0003800200 */
.L_x_57036:
        /* <DEDUP_REMOVED lines=19> */
.L_x_57046:
        /* <DEDUP_REMOVED lines=13> */
.L_x_57048:
[----:B------:R-:W-:Y:S05]  /*30490*/  BSYNC.RECONVERGENT B2 ;  /* 0x0000000000027941 */ /* 0x000fea0003800200 */
.L_x_57047:
        /* <DEDUP_REMOVED lines=42> */
.L_x_57045:
[----:B------:R-:W-:Y:S05]  /*30740*/  BSYNC.RECONVERGENT B1 ;  /* 0x0000000000017941 */ /* 0x000fea0003800200 */
.L_x_57044:
        /* <DEDUP_REMOVED lines=11> */
.L_x_56993:
[----:B------:R-:W-:Y:S01]  /*30800*/  BSSY.RECONVERGENT B1, `(.L_x_57049) ;  /* 0x0000057000017945 */ /* 0x000fe20003800200 */
[----:B0-2---:R-:W-:Y:S01]  /*30810*/  HFMA2 R28, -RZ, RZ, 0, 0 ;  /* 0x00000000ff1c7431 */ /* 0x005fe200000001ff */
        /* <DEDUP_REMOVED lines=19> */
.L_x_57053:
        /* <DEDUP_REMOVED lines=13> */
.L_x_57055:
[----:B------:R-:W-:Y:S05]  /*30a20*/  BSYNC.RECONVERGENT B3 ;  /* 0x0000000000037941 */ /* 0x000fea0003800200 */
.L_x_57054:
        /* <DEDUP_REMOVED lines=42> */
.L_x_57052:
[----:B------:R-:W-:Y:S05]  /*30cd0*/  BSYNC.RECONVERGENT B2 ;  /* 0x0000000000027941 */ /* 0x000fea0003800200 */
.L_x_57051:
        /* <DEDUP_REMOVED lines=9> */
.L_x_57050:
[----:B------:R-:W-:Y:S05]  /*30d70*/  BSYNC.RECONVERGENT B1 ;  /* 0x0000000000017941 */ /* 0x000fea0003800200 */
.L_x_57049:
        /* <DEDUP_REMOVED lines=17> */
.L_x_57060:
        /* <DEDUP_REMOVED lines=13> */
.L_x_57062:
[----:B------:R-:W-:Y:S05]  /*30f60*/  BSYNC.RECONVERGENT B3 ;  /* 0x0000000000037941 */ /* 0x000fea0003800200 */
.L_x_57061:
        /* <DEDUP_REMOVED lines=43> */
.L_x_57059:
[----:B------:R-:W-:Y:S05]  /*31220*/  BSYNC.RECONVERGENT B2 ;  /* 0x0000000000027941 */ /* 0x000fea0003800200 */
.L_x_57058:
        /* <DEDUP_REMOVED lines=9> */
.L_x_57057:
[----:B------:R-:W-:Y:S05]  /*312c0*/  BSYNC.RECONVERGENT B1 ;  /* 0x0000000000017941 */ /* 0x000fea0003800200 */
.L_x_57056:
        /* <DEDUP_REMOVED lines=17> */
.L_x_57067:
        /* <DEDUP_REMOVED lines=13> */
.L_x_57069:
[----:B------:R-:W-:Y:S05]  /*314b0*/  BSYNC.RECONVERGENT B3 ;  /* 0x0000000000037941 */ /* 0x000fea0003800200 */
.L_x_57068:
        /* <DEDUP_REMOVED lines=43> */
.L_x_57066:
[----:B------:R-:W-:Y:S05]  /*31770*/  BSYNC.RECONVERGENT B2 ;  /* 0x0000000000027941 */ /* 0x000fea0003800200 */
.L_x_57065:
        /* <DEDUP_REMOVED lines=9> */
.L_x_57064:
[----:B------:R-:W-:Y:S05]  /*31810*/  BSYNC.RECONVERGENT B1 ;  /* 0x0000000000017941 */ /* 0x000fea0003800200 */
.L_x_57063:
        /* <DEDUP_REMOVED lines=17> */
.L_x_57074:
        /* <DEDUP_REMOVED lines=13> */
.L_x_57076:
[----:B------:R-:W-:Y:S05]  /*31a00*/  BSYNC.RECONVERGENT B3 ;  /* 0x0000000000037941 */ /* 0x000fea0003800200 */
.L_x_57075:
        /* <DEDUP_REMOVED lines=43> */
.L_x_57073:
[----:B------:R-:W-:Y:S05]  /*31cc0*/  BSYNC.RECONVERGENT B2 ;  /* 0x0000000000027941 */ /* 0x000fea0003800200 */
.L_x_57072:
        /* <DEDUP_REMOVED lines=9> */
.L_x_57071:
[----:B------:R-:W-:Y:S05]  /*31d60*/  BSYNC.RECONVERGENT B1 ;  /* 0x0000000000017941 */ /* 0x000fea0003800200 */
.L_x_57070:
        /* <DEDUP_REMOVED lines=17> */
.L_x_57081:
        /* <DEDUP_REMOVED lines=13> */
.L_x_57083:
[----:B------:R-:W-:Y:S05]  /*31f50*/  BSYNC.RECONVERGENT B3 ;  /* 0x0000000000037941 */ /* 0x000fea0003800200 */
.L_x_57082:
        /* <DEDUP_REMOVED lines=43> */
.L_x_57080:
[----:B------:R-:W-:Y:S05]  /*32210*/  BSYNC.RECONVERGENT B2 ;  /* 0x0000000000027941 */ /* 0x000fea0003800200 */
.L_x_57079:
        /* <DEDUP_REMOVED lines=9> */
.L_x_57078:
[----:B------:R-:W-:Y:S05]  /*322b0*/  BSYNC.RECONVERGENT B1 ;  /* 0x0000000000017941 */ /* 0x000fea0003800200 */
.L_x_57077:
        /* <DEDUP_REMOVED lines=17> */
.L_x_57088:
        /* <DEDUP_REMOVED lines=13> */
.L_x_57090:
[----:B------:R-:W-:Y:S05]  /*324a0*/  BSYNC.RECONVERGENT B3 ;  /* 0x0000000000037941 */ /* 0x000fea0003800200 */
.L_x_57089:
        /* <DEDUP_REMOVED lines=43> */
.L_x_57087:
[----:B------:R-:W-:Y:S05]  /*32760*/  BSYNC.RECONVERGENT B2 ;  /* 0x0000000000027941 */ /* 0x000fea0003800200 */
.L_x_57086:
        /* <DEDUP_REMOVED lines=9> */
.L_x_57085:
[----:B------:R-:W-:Y:S05]  /*32800*/  BSYNC.RECONVERGENT B1 ;  /* 0x0000000000017941 */ /* 0x000fea0003800200 */
.L_x_57084:
        /* <DEDUP_REMOVED lines=17> */
.L_x_57095:
        /* <DEDUP_REMOVED lines=13> */
.L_x_57097:
[----:B------:R-:W-:Y:S05]  /*329f0*/  BSYNC.RECONVERGENT B3 ;  /* 0x0000000000037941 */ /* 0x000fea0003800200 */
.L_x_57096:
        /* <DEDUP_REMOVED lines=43> */
.L_x_57094:
[----:B------:R-:W-:Y:S05]  /*32cb0*/  BSYNC.RECONVERGENT B2 ;  /* 0x0000000000027941 */ /* 0x000fea0003800200 */
.L_x_57093:
        /* <DEDUP_REMOVED lines=9> */
.L_x_57092:
[----:B------:R-:W-:Y:S05]  /*32d50*/  BSYNC.RECONVERGENT B1 ;  /* 0x0000000000017941 */ /* 0x000fea0003800200 */
.L_x_57091:
        /* <DEDUP_REMOVED lines=16> */
.L_x_57100:
        /* <DEDUP_REMOVED lines=13> */
.L_x_57102:
[----:B------:R-:W-:Y:S05]  /*32f30*/  BSYNC.RECONVERGENT B2 ;  /* 0x0000000000027941 */ /* 0x000fea0003800200 */
.L_x_57101:
        /* <DEDUP_REMOVED lines=43> */
.L_x_57099:
[----:B------:R-:W-:Y:S05]  /*331f0*/  BSYNC.RECONVERGENT B1 ;  /* 0x0000000000017941 */ /* 0x000fea0003800200 */
.L_x_57098:
        /* <DEDUP_REMOVED lines=9> */
.L_x_57043:
[----:B------:R-:W-:Y:S05]  /*33290*/  BSYNC.RECONVERGENT B0 ;  /* 0x0000000000007941 */ /* 0x000fea0003800200 */
.L_x_56992:
[----:B------:R-:W-:Y:S01]  /*332a0*/  VIADD R183, R180, 0x100 ;  /* 0x00000100b4b77836 */ /* 0x000fe20000000000 */
[----:B------:R-:W-:Y:S01]  /*332b0*/  BSSY.RECONVERGENT B0, `(.L_x_57103) ;  /* 0x000001b000007945 */ /* 0x000fe20003800200 */
[----:B------:R-:W-:Y:S02]  /*332c0*/  IADD3 R209, PT, PT, R181, 0x120, RZ ;  /* 0x00000120b5d17810 */ /* 0x000fe40007ffe0ff */
[----:B------:R-:W-:-:S05]  /*332d0*/  IMAD.WIDE.U32 R182, R183, 0x20, R206 ;  /* 0x00000020b7b67825 */ /* 0x000fca00078e00ce */
[----:B-----5:R0:W-:Y:S04]  /*332e0*/  STG.E.128 desc[UR6][R182.64], R28 ;  /* 0x0000001cb6007986 */ /* 0x0201e8000c101d06 */
[----:B------:R0:W-:Y:S01]  /*332f0*/  STG.E.128 desc[UR6][R182.64+0x10], R24 ;  /* 0x00001018b6007986 */ /* 0x0001e2000c101d06 */
[----:B------:R-:W-:Y:S05]  /*33300*/  @!P1 BRA `(.L_x_57104) ;  /* 0x0000000000549947 */ /* 0x000fea0003800000 */
[----:B------:R-:W-:Y:S01]  /*33310*/  IMAD.U32 R185, R2, 0x10000, RZ ;  /* 0x0001000002b97824 */ /* 0x000fe200078e00ff */
        /* <DEDUP_REMOVED lines=9> */
[----:B------:R-:W-:Y:S01]  /*333b0*/  IMAD.WIDE.U32 R184, R185, 0x1000000, RZ ;  /* 0x01000000b9b87825 */ /* 0x000fe200078e00ff */
[----:B------:R-:W-:Y:S02]  /*333c0*/  IADD3 R181, PT, PT, R181, 0x100, RZ ;  /* 0x00000100b5b57810 */ /* 0x000fe40007ffe0ff */
        /* <DEDUP_REMOVED lines=9> */
.L_x_57104:
[----:B------:R-:W-:Y:S05]  /*33460*/  BSYNC.RECONVERGENT B0 ;  /* 0x0000000000007941 */ /* 0x000fea0003800200 */
.L_x_57103:
[----:B------:R-:W-:Y:S04]  /*33470*/  BSSY.RECONVERGENT B0, `(.L_x_57105) ;  /* 0x0000005000007945 */ /* 0x000fe80003800200 */
[----:B------:R-:W-:Y:S05]  /*33480*/  @!P1 BRA `(.L_x_57106) ;  /* 0x00000000000c9947 */ /* 0x000fea0003800000 */
[----:B------:R-:W2:Y:S02]  /*33490*/  LDC.64 R96, c[0x0][0x390] ;  /* 0x0000e400ff607b82 */ /* 0x000ea40000000a00 */
[----:B--2---:R-:W-:-:S06]  /*334a0*/  IMAD.WIDE.U32 R96, R209, 0x10, R96 ;  /* 0x00000010d1607825 */ /* 0x004fcc00078e0060 */
[----:B------:R-:W5:Y:S02]  /*334b0*/  LDG.E.128 R96, desc[UR6][R96.64] ;  /* 0x0000000660607981 */ /* 0x000f64000c1e1d00 */
.L_x_57106:
[----:B------:R-:W-:Y:S05]  /*334c0*/  BSYNC.RECONVERGENT B0 ;  /* 0x0000000000007941 */ /* 0x000fea0003800200 */
.L_x_57105:
[----:B------:R-:W-:Y:S01]  /*334d0*/  BSSY.RECONVERGENT B0, `(.L_x_57107) ;  /* 0x0000578000007945 */ /* 0x000fe20003800200 */
[----:B-1----:R-:W-:-:S03]  /*334e0*/  VIADD R211, R180, 0x120 ;  /* 0x00000120b4d37836 */ /* 0x002fc60000000000 */
[----:B------:R-:W-:Y:S05]  /*334f0*/  @!P0 BRA `(.L_x_57108) ;  /* 0x0000002c002c8947 */ /* 0x000fea0003800000 */
[----:B------:R-:W1:Y:S02]  /*33500*/  LDC.64 R212, c[0x0][0x3a0] ;  /* 0x0000e800ffd47b82 */ /* 0x000e640000000a00 */
[----:B-1----:R-:W-:-:S05]  /*33510*/  IMAD.WIDE.U32 R212, R211, 0x20, R212 ;  /* 0x00000020d3d47825 */ /* 0x002fca00078e00d4 */
[----:B------:R1:W5:Y:S04]  /*33520*/  LDG.E.128 R184, desc[UR6][R212.64] ;  /* 0x00000006d4b87981 */ /* 0x000368000c1e1d00 */
[----:B0-----:R1:W5:Y:S01]  /*33530*/  LDG.E.128 R180, desc[UR6][R212.64+0x10] ;  /* 0x00001006d4b47981 */ /* 0x001362000c1e1d00 */
        /* <DEDUP_REMOVED lines=21> */
.L_x_57113:
        /* <DEDUP_REMOVED lines=13> */
.L_x_57115:
[----:B------:R-:W-:Y:S05]  /*33760*/  BSYNC.RECONVERGENT B3 ;  /* 0x0000000000037941 */ /* 0x000fea0003800200 */
.L_x_57114:
        /* <DEDUP_REMOVED lines=43> */
.L_x_57112:
[----:B------:R-:W-:Y:S05]  /*33a20*/  BSYNC.RECONVERGENT B2 ;  /* 0x0000000000027941 */ /* 0x000fea0003800200 */
.L_x_57111:
        /* <DEDUP_REMOVED lines=10> */
.L_x_57110:
[----:B------:R-:W-:Y:S05]  /*33ad0*/  BSYNC.RECONVERGENT B1 ;  /* 0x0000000000017941 */ /* 0x000fea0003800200 */
.L_x_57109:
        /* <DEDUP_REMOVED lines=20> */
.L_x_57120:
        /* <DEDUP_REMOVED lines=13> */
.L_x_57122:
[----:B------:R-:W-:Y:S05]  /*33cf0*/  BSYNC.RECONVERGENT B3 ;  /* 0x0000000000037941 */ /* 0x000fea0003800200 */
.L_x_57121:
        /* <DEDUP_REMOVED lines=43> */
.L_x_57119:
[----:B------:R-:W-:Y:S05]  /*33fb0*/  BSYNC.RECONVERGENT B2 ;  /* 0x0000000000027941 */ /* 0x000fea0003800200 */
.L_x_57118:
        /* <DEDUP_REMOVED lines=10> */
.L_x_57117:
[----:B------:R-:W-:Y:S05]  /*34060*/  BSYNC.RECONVERGENT B1 ;  /* 0x0000000000017941 */ /* 0x000fea0003800200 */
.L_x_57116:
        /* <DEDUP_REMOVED lines=20> */
.L_x_57127:
        /* <DEDUP_REMOVED lines=13> */
.L_x_57129:
[----:B------:R-:W-:Y:S05]  /*34280*/  BSYNC.RECONVERGENT B3 ;  /* 0x0000000000037941 */ /* 0x000fea0003800200 */
.L_x_57128:
        /* <DEDUP_REMOVED lines=43> */
.L_x_57126:
[----:B------:R-:W-:Y:S05]  /*34540*/  BSYNC.RECONVERGENT B2 ;  /* 0x0000000000027941 */ /* 0x000fea0003800200 */
.L_x_57125:
        /* <DEDUP_REMOVED lines=10> */
.L_x_57124:
[----:B------:R-:W-:Y:S05]  /*345f0*/  BSYNC.RECONVERGENT B1 ;  /* 0x0000000000017941 */ /* 0x000fea0003800200 */
.L_x_57123:
        /* <DEDUP_REMOVED lines=20> */
.L_x_57134:
        /* <DEDUP_REMOVED lines=13> */
.L_x_57136:
[----:B------:R-:W-:Y:S05]  /*34810*/  BSYNC.RECONVERGENT B3 ;  /* 0x0000000000037941 */ /* 0x000fea0003800200 */
.L_x_57135:
        /* <DEDUP_REMOVED lines=43> */
.L_x_57133:
[----:B------:R-:W-:Y:S05]  /*34ad0*/  BSYNC.RECONVERGENT B2 ;  /* 0x0000000000027941 */ /* 0x000fea0003800200 */
.L_x_57132:
        /* <DEDUP_REMOVED lines=10> */
.L_x_57131:
[----:B------:R-:W-:Y:S05]  /*34b80*/  BSYNC.RECONVERGENT B1 ;  /* 0x0000000000017941 */ /* 0x000fea0003800200 */
.L_x_57130:
        /* <DEDUP_REMOVED lines=20> */
.L_x_57141:
        /* <DEDUP_REMOVED lines=13> */
.L_x_57143:
[----:B------:R-:W-:Y:S05]  /*34da0*/  BSYNC.RECONVERGENT B3 ;  /* 0x0000000000037941 */ /* 0x000fea0003800200 */
.L_x_57142:
        /* <DEDUP_REMOVED lines=43> */
.L_x_57140:
[----:B------:R-:W-:Y:S05]  /*35060*/  BSYNC.RECONVERGENT B2 ;  /* 0x0000000000027941 */ /* 0x000fea0003800200 */
.L_x_57139:
        /* <DEDUP_REMOVED lines=10> */
.L_x_57138:
[----:B------:R-:W-:Y:S05]  /*35110*/  BSYNC.RECONVERGENT B1 ;  /* 0x0000000000017941 */ /* 0x000fea0003800200 */
.L_x_57137:
        /* <DEDUP_REMOVED lines=20> */
.L_x_57148:
        /* <DEDUP_REMOVED lines=13> */
.L_x_57150:
[----:B------:R-:W-:Y:S05]  /*35330*/  BSYNC.RECONVERGENT B3 ;  /* 0x0000000000037941 */ /* 0x000fea0003800200 */
.L_x_57149:
        /* <DEDUP_REMOVED lines=43> */
.L_x_57147:
[----:B------:R-:W-:Y:S05]  /*355f0*/  BSYNC.RECONVERGENT B2 ;  /* 0x0000000000027941 */ /* 0x000fea0003800200 */
.L_x_57146:
        /* <DEDUP_REMOVED lines=10> */
.L_x_57145:
[----:B------:R-:W-:Y:S05]  /*356a0*/  BSYNC.RECONVERGENT B1 ;  /* 0x0000000000017941 */ /* 0x000fea0003800200 */
.L_x_57144:
        /* <DEDUP_REMOVED lines=20> */
.L_x_57155:
        /* <DEDUP_REMOVED lines=13> */
.L_x_57157:
[----:B------:R-:W-:Y:S05]  /*358c0*/  BSYNC.RECONVERGENT B3 ;  /* 0x0000000000037941 */ /* 0x000fea0003800200 */
.L_x_57156:
        /* <DEDUP_REMOVED lines=42> */
.L_x_57154:
[----:B------:R-:W-:Y:S05]  /*35b70*/  BSYNC.RECONVERGENT B2 ;  /* 0x0000000000027941 */ /* 0x000fea0003800200 */
.L_x_57153:
        /* <DEDUP_REMOVED lines=10> */
.L_x_57152:
[----:B------:R-:W-:Y:S05]  /*35c20*/  BSYNC.RECONVERGENT B1 ;  /* 0x0000000000017941 */ /* 0x000fea0003800200 */
.L_x_57151:
        /* <DEDUP_REMOVED lines=19> */
.L_x_57161:
        /* <DEDUP_REMOVED lines=13> */
.L_x_57163:
[----:B------:R-:W-:Y:S05]  /*35e30*/  BSYNC.RECONVERGENT B2 ;  /* 0x0000000000027941 */ /* 0x000fea0003800200 */
.L_x_57162:
        /* <DEDUP_REMOVED lines=43> */
.L_x_57160:
[----:B------:R-:W-:Y:S05]  /*360f0*/  BSYNC.RECONVERGENT B1 ;  /* 0x0000000000017941 */ /* 0x000fea0003800200 */
.L_x_57159:
        /* <DEDUP_REMOVED lines=11> */
.L_x_57108:
        /* <DEDUP_REMOVED lines=21> */
.L_x_57168:
        /* <DEDUP_REMOVED lines=13> */
.L_x_57170:
[----:B------:R-:W-:Y:S05]  /*363d0*/  BSYNC.RECONVERGENT B3 ;  /* 0x0000000000037941 */ /* 0x000fea0003800200 */
.L_x_57169:
        /* <DEDUP_REMOVED lines=43> */
.L_x_57167:
[----:B------:R-:W-:Y:S05]  /*36690*/  BSYNC.RECONVERGENT B2 ;  /* 0x0000000000027941 */ /* 0x000fea0003800200 */
.L_x_57166:
[----:B------:R-:W-:Y:S01]  /*366a0*/  I2FP.F32.U32 R8, R8 ;  /* 0x0000000800087245 */ /* 0x000fe20000201000 */
[----:B------:R-:W-:Y:S02]  /*366b0*/  HFMA2 R181, -RZ, RZ, 0.1171875, 0 ;  /* 0x2f800000ffb57431 */ /* 0x000fe400000001ff */
[----:B0----5:R-:W-:-:S03]  /*366c0*/  HADD2.F32 R182, -RZ, R96.H0_H0 ;  /* 0x20000060ffb67230 */ /* 0x021fc60000004100 */
[----:B------:R-:W-:Y:S02]  /*366d0*/  FFMA.FTZ R8, R8, R181, 1.1641532182693481445e-10 ;  /* 0x2f00000008087423 */ /* 0x000fe400000100b5 */
[----:B------:R-:W-:-:S04]  /*366e0*/  FMUL.FTZ R182, R182, UR11 ;  /* 0x0000000bb6b67c20 */ /* 0x000fc80008410000 */
[----:B------:R-:W-:Y:S01]  /*366f0*/  FMUL.FTZ R182, R182, UR10 ;  /* 0x0000000ab6b67c20 */ /* 0x000fe20008410000 */
[----:B------:R-:W-:-:S04]  /*36700*/  FSETP.GTU.FTZ.AND P0, PT, R8, UR8, PT ;  /* 0x0000000808007c0b */ /* 0x000fc8000bf1c000 */
[----:B------:R-:W-:Y:S02]  /*36710*/  SEL R8, RZ, 0x1, P0 ;  /* 0x00000001ff087807 */ /* 0x000fe40000000000 */
[----:B------:R-:W-:-:S07]  /*36720*/  FSEL R184, R182, RZ, !P0 ;  /* 0x000000ffb6b87208 */ /* 0x000fce0004000000 */
.L_x_57165:
[----:B------:R-:W-:Y:S05]  /*36730*/  BSYNC.RECONVERGENT B1 ;  /* 0x0000000000017941 */ /* 0x000fea0003800200 */
.L_x_57164:
        /* <DEDUP_REMOVED lines=17> */
.L_x_57175:
        /* <DEDUP_REMOVED lines=13> */
.L_x_57177:
[----:B------:R-:W-:Y:S05]  /*36920*/  BSYNC.RECONVERGENT B3 ;  /* 0x0000000000037941 */ /* 0x000fea0003800200 */
.L_x_57176:
        /* <DEDUP_REMOVED lines=43> */
.L_x_57174:
[----:B------:R-:W-:Y:S05]  /*36be0*/  BSYNC.RECONVERGENT B2 ;  /* 0x0000000000027941 */ /* 0x000fea0003800200 */
.L_x_57173:
[----:B------:R-:W-:Y:S01]  /*36bf0*/  I2FP.F32.U32 R7, R7 ;  /* 0x0000000700077245 */ /* 0x000fe20000201000 */
[----:B------:R-:W-:Y:S02]  /*36c00*/  HFMA2 R180, -RZ, RZ, 0.1171875, 0 ;  /* 0x2f800000ffb47431 */ /* 0x000fe400000001ff */
[----:B0----5:R-:W-:-:S03]  /*36c10*/  HADD2.F32 R182, -RZ, R96.H1_H1 ;  /* 0x30000060ffb67230 */ /* 0x021fc60000004100 */
[----:B------:R-:W-:Y:S02]  /*36c20*/  FFMA.FTZ R7, R7, R180, 1.1641532182693481445e-10 ;  /* 0x2f00000007077423 */ /* 0x000fe400000100b4 */
[----:B------:R-:W-:-:S04]  /*36c30*/  FMUL.FTZ R182, R182, UR11 ;  /* 0x0000000bb6b67c20 */ /* 0x000fc80008410000 */
[----:B------:R-:W-:Y:S01]  /*36c40*/  FMUL.FTZ R182, R182, UR10 ;  /* 0x0000000ab6b67c20 */ /* 0x000fe20008410000 */
[----:B------:R-:W-:-:S04]  /*36c50*/  FSETP.GTU.FTZ.AND P0, PT, R7, UR8, PT ;  /* 0x0000000807007c0b */ /* 0x000fc8000bf1c000 */
[----:B------:R-:W-:Y:S02]  /*36c60*/  SEL R7, RZ, 0x1, P0 ;  /* 0x00000001ff077807 */ /* 0x000fe40000000000 */
[----:B------:R-:W-:-:S07]  /*36c70*/  FSEL R185, R182, RZ, !P0 ;  /* 0x000000ffb6b97208 */ /* 0x000fce0004000000 */
.L_x_57172:
[----:B------:R-:W-:Y:S05]  /*36c80*/  BSYNC.RECONVERGENT B1 ;  /* 0x0000000000017941 */ /* 0x000fea0003800200 */
.L_x_57171:
        /* <DEDUP_REMOVED lines=17> */
.L_x_57182:
        /* <DEDUP_REMOVED lines=13> */
.L_x_57184:
[----:B------:R-:W-:Y:S05]  /*36e70*/  BSYNC.RECONVERGENT B3 ;  /* 0x0000000000037941 */ /* 0x000fea0003800200 */
.L_x_57183:
        /* <DEDUP_REMOVED lines=43> */
.L_x_57181:
[----:B------:R-:W-:Y:S05]  /*37130*/  BSYNC.RECONVERGENT B2 ;  /* 0x0000000000027941 */ /* 0x000fea0003800200 */
.L_x_57180:
        /* <DEDUP_REMOVED lines=9> */
.L_x_57179:
[----:B------:R-:W-:Y:S05]  /*371d0*/  BSYNC.RECONVERGENT B1 ;  /* 0x0000000000017941 */ /* 0x000fea0003800200 */
.L_x_57178:
        /* <DEDUP_REMOVED lines=17> */
.L_x_57189:
        /* <DEDUP_REMOVED lines=13> */
.L_x_57191:
[----:B------:R-:W-:Y:S05]  /*373c0*/  BSYNC.RECONVERGENT B3 ;  /* 0x0000000000037941 */ /* 0x000fea0003800200 */
.L_x_57190:
        /* <DEDUP_REMOVED lines=43> */
.L_x_57188:
[----:B------:R-:W-:Y:S05]  /*37680*/  BSYNC.RECONVERGENT B2 ;  /* 0x0000000000027941 */ /* 0x000fea0003800200 */
.L_x_57187:
        /* <DEDUP_REMOVED lines=9> */
.L_x_57186:
[----:B------:R-:W-:Y:S05]  /*37720*/  BSYNC.RECONVERGENT B1 ;  /* 0x0000000000017941 */ /* 0x000fea0003800200 */
.L_x_57185:
        /* <DEDUP_REMOVED lines=17> */
.L_x_57196:
        /* <DEDUP_REMOVED lines=13> */
.L_x_57198:
[----:B------:R-:W-:Y:S05]  /*37910*/  BSYNC.RECONVERGENT B3 ;  /* 0x0000000000037941 */ /* 0x000fea0003800200 */
.L_x_57197:
        /* <DEDUP_REMOVED lines=43> */
.L_x_57195:
[----:B------:R-:W-:Y:S05]  /*37bd0*/  BSYNC.RECONVERGENT B2 ;  /* 0x0000000000027941 */ /* 0x000fea0003800200 */
.L_x_57194:
        /* <DEDUP_REMOVED lines=9> */
.L_x_57193:
[----:B------:R-:W-:Y:S05]  /*37c70*/  BSYNC.RECONVERGENT B1 ;  /* 0x0000000000017941 */ /* 0x000fea0003800200 */
.L_x_57192:
        /* <DEDUP_REMOVED lines=17> */
.L_x_57203:
        /* <DEDUP_REMOVED lines=13> */
.L_x_57205:
[----:B------:R-:W-:Y:S05]  /*37e60*/  BSYNC.RECONVERGENT B3 ;  /* 0x0000000000037941 */ /* 0x000fea0003800200 */
.L_x_57204:
        /* <DEDUP_REMOVED lines=43> */
.L_x_57202:
[----:B------:R-:W-:Y:S05]  /*38120*/  BSYNC.RECONVERGENT B2 ;  /* 0x0000000000027941 */ /* 0x000fea0003800200 */
.L_x_57201:
        /* <DEDUP_REMOVED lines=9> */
.L_x_57200:
[----:B------:R-:W-:Y:S05]  /*381c0*/  BSYNC.RECONVERGENT B1 ;  /* 0x0000000000017941 */ /* 0x000fea0003800200 */
.L_x_57199:
        /* <DEDUP_REMOVED lines=17> */
.L_x_57210:
        /* <DEDUP_REMOVED lines=13> */
.L_x_57212:
[----:B------:R-:W-:Y:S05]  /*383b0*/  BSYNC.RECONVERGENT B3 ;  /* 0x0000000000037941 */ /* 0x000fea0003800200 */
.L_x_57211:
        /* <DEDUP_REMOVED lines=43> */
.L_x_57209:
[----:B------:R-:W-:Y:S05]  /*38670*/  BSYNC.RECONVERGENT B2 ;  /* 0x0000000000027941 */ /* 0x000fea0003800200 */
.L_x_57208:
        /* <DEDUP_REMOVED lines=9> */
.L_x_57207:
[----:B------:R-:W-:Y:S05]  /*38710*/  BSYNC.RECONVERGENT B1 ;  /* 0x0000000000017941 */ /* 0x000fea0003800200 */
.L_x_57206:
        /* <DEDUP_REMOVED lines=16> */
.L_x_57215:
        /* <DEDUP_REMOVED lines=13> */
.L_x_57217:
[----:B------:R-:W-:Y:S05]  /*388f0*/  BSYNC.RECONVERGENT B2 ;  /* 0x0000000000027941 */ /* 0x000fea0003800200 */
.L_x_57216:
        /* <DEDUP_REMOVED lines=43> */
.L_x_57214:
[----:B------:R-:W-:Y:S05]  /*38bb0*/  BSYNC.RECONVERGENT B1 ;  /* 0x0000000000017941 */ /* 0x000fea0003800200 */
.L_x_57213:
        /* <DEDUP_REMOVED lines=9> */
.L_x_57158:
[----:B------:R-:W-:Y:S05]  /*38c50*/  BSYNC.RECONVERGENT B0 ;  /* 0x0000000000007941 */ /* 0x000fea0003800200 */
.L_x_57107:
[----:B------:R-:W-:Y:S01]  /*38c60*/  FADD.FTZ R10, RZ, R92 ;  /* 0x0000005cff0a7221 */ /* 0x000fe20000010000 */
[----:B------:R-:W-:Y:S01]  /*38c70*/  IMAD.WIDE.U32 R206, R211, 0x20, R206 ;  /* 0x00000020d3ce7825 */ /* 0x000fe200078e00ce */
[----:B------:R-:W-:Y:S03]  /*38c80*/  BSSY.RECONVERGENT B0, `(.L_x_57218) ;  /* 0x0000068000007945 */ /* 0x000fe60003800200 */
[----:B------:R-:W-:Y:S01]  /*38c90*/  FADD.FTZ R9, R10, R93 ;  /* 0x0000005d0a097221 */ /* 0x000fe20000010000 */
[----:B-----5:R0:W-:Y:S03]  /*38ca0*/  STG.E.128 desc[UR6][R206.64], R184 ;  /* 0x000000b8ce007986 */ /* 0x0201e6000c101d06 */
        /* <DEDUP_REMOVED lines=80> */
[----:B0-----:R-:W-:Y:S06]  /*391b0*/  @!P1 BRA `(.L_x_57219) ;  /* 0x0000000000509947 */ /* 0x001fec0003800000 */
[----:B------:R-:W-:Y:S01]  /*391c0*/  IMAD.U32 R11, R2, 0x10000, RZ ;  /* 0x00010000020b7824 */ /* 0x000fe200078e00ff */
        /* <DEDUP_REMOVED lines=19> */
.L_x_57219:
[----:B------:R-:W-:Y:S05]  /*39300*/  BSYNC.RECONVERGENT B0 ;  /* 0x0000000000007941 */ /* 0x000fea0003800200 */
.L_x_57218:
        /* <DEDUP_REMOVED lines=184> */
.L_x_57235:
        /* <DEDUP_REMOVED lines=10> */
[----:B0-----:R-:W-:-:S04]  /*39f30*/  @!P0 IMAD.WIDE R12, R201, 0x4, R14 ;  /* 0x00000004c90c8825 */ /* 0x001fc800078e020e */
[----:B-1----:R-:W-:Y:S01]  /*39f40*/  @!P0 IMAD.WIDE R14, R201, 0x4, R16 ;  /* 0x00000004c90e8825 */ /* 0x002fe200078e0210 */
[----:B------:R0:W-:Y:S04]  /*39f50*/  @!P0 STG.E desc[UR6][R12.64], R11 ;  /* 0x0000000b0c008986 */ /* 0x0001e8000c101906 */
        /* <DEDUP_REMOVED lines=88> */
[----:B------:R-:W-:Y:S01]  /*3a4e0*/  FADD.FTZ R11, -R11, R183 ;  /* 0x000000b70b0b7221 */ /* 0x000fe20000010100 */
[----:B------:R-:W-:Y:S02]  /*3a4f0*/  HADD2.F32 R13, -RZ, R136.H0_H0 ;  /* 0x20000088ff0d7230 */ /* 0x000fe40000004100 */
[C---:B------:R-:W-:Y:S01]  /*3a500*/  FMUL.FTZ R92, R9.reuse, R92 ;  /* 0x0000005c095c7220 */ /* 0x040fe20000410000 */
[----:B------:R-:W-:Y:S01]  /*3a510*/  FFMA.FTZ R12, R12, R17, R15 ;  /* 0x000000110c0c7223 */ /* 0x000fe2000001000f */
[----:B------:R-:W-:Y:S02]  /*3a520*/  HADD2.F32 R15, -RZ, R177.H1_H1 ;  /* 0x300000b1ff0f7230 */ /* 0x000fe40000004100 */
[C---:B------:R-:W-:Y:S01]  /*3a530*/  FMUL.FTZ R94, R9.reuse, R94 ;  /* 0x0000005e095e7220 */ /* 0x040fe20000410000 */
[----:B------:R-:W-:Y:S02]  /*3a540*/  HADD2.F32 R17, -RZ, R137.H1_H1 ;  /* 0x30000089ff117230 */ /* 0x000fe40000004100 */
        /* <DEDUP_REMOVED lines=136> */
[----:B------:R-:W-:Y:S01]  /*3add0*/  HADD2.F32 R45, -RZ, R170.H0_H0 ;  /* 0x200000aaff2d7230 */ /* 0x000fe20000004100 */
[----:B------:R-:W-:Y:S01]  /*3ade0*/  LOP3.LUT R200, R10, 0x1f, RZ, 0xc0, !PT ;  /* 0x0000001f0ac87812 */ /* 0x000fe200078ec0ff */
        /* <DEDUP_REMOVED lines=154> */
[----:B------:R-:W0:Y:S01]  /*3b790*/  LDC.64 R28, c[0x0][0x428] ;  /* 0x00010a00ff1c7b82 */ /* 0x000e220000000a00 */
[----:B------:R-:W-:Y:S02]  /*3b7a0*/  HADD2.F32 R34, -RZ, R106.H1_H1 ;  /* 0x3000006aff227230 */ /* 0x000fe40000004100 */
[----:B------:R-:W-:Y:S01]  /*3b7b0*/  FFMA.FTZ R58, R26, R83, R91 ;  /* 0x000000531a3a7223 */ /* 0x000fe2000001005b */
[----:B------:R-:W-:Y:S02]  /*3b7c0*/  HADD2.F32 R84, -RZ, R147.H1_H1 ;  /* 0x30000093ff547230 */ /* 0x000fe40000004100 */
[----:B------:R-:W-:Y:S02]  /*3b7d0*/  HADD2.F32 R86, -RZ, R107.H1_H1 ;  /* 0x3000006bff567230 */ /* 0x000fe40000004100 */
[----:B------:R-:W-:Y:S01]  /*3b7e0*/  FFMA.FTZ R81, R25, R32, R34 ;  /* 0x0000002019517223 */ /* 0x000fe20000010022 */
[----:B------:R-:W-:Y:S01]  /*3b7f0*/  HADD2.F32 R25, -RZ, R140.H0_H0 ;  /* 0x2000008cff197230 */ /* 0x000fe20000004100 */
[----:B------:R-:W-:Y:S01]  /*3b800*/  F2FP.F16.F32.PACK_AB R34, R59, R40 ;  /* 0x000000283b22723e */ /* 0x000fe200000000ff */
[----:B------:R-:W-:-:S02]  /*3b810*/  IMAD R192, R191, R192, RZ ;  /* 0x000000c0bfc07224 */ /* 0x000fc400078e02ff */
[----:B------:R-:W-:Y:S01]  /*3b820*/  FFMA.FTZ R83, R27, R84, R86 ;  /* 0x000000541b537223 */ /* 0x000fe20000010056 */
[----:B------:R-:W-:Y:S02]  /*3b830*/  HADD2.F32 R27, -RZ, R100.H0_H0 ;  /* 0x20000064ff1b7230 */ /* 0x000fe40000004100 */
[----:B------:R-:W-:Y:S02]  /*3b840*/  HADD2.F32 R31, -RZ, R141.H0_H0 ;  /* 0x2000008dff1f7230 */ /* 0x000fe40000004100 */
[----:B------:R-:W-:Y:S02]  /*3b850*/  HADD2.F32 R91, -RZ, R101.H0_H0 ;  /* 0x20000065ff5b7230 */ /* 0x000fe40000004100 */
[----:B------:R-:W-:Y:S01]  /*3b860*/  FFMA.FTZ R184, R184, R25, R27 ;  /* 0x00000019b8b87223 */ /* 0x000fe2000001001b */
[----:B------:R-:W-:Y:S01]  /*3b870*/  SHF.R.S32.HI R25, RZ, 0x1f, R192 ;  /* 0x0000001fff197819 */ /* 0x000fe200000114c0 */
[----:B------:R-:W-:Y:S01]  /*3b880*/  HADD2.F32 R24, -RZ, R140.H1_H1 ;  /* 0x3000008cff187230 */ /* 0x000fe20000004100 */
[----:B------:R-:W-:Y:S01]  /*3b890*/  F2FP.F16.F32.PACK_AB R83, R83, R58 ;  /* 0x0000003a5353723e */ /* 0x000fe200000000ff */
[----:B------:R-:W-:Y:S01]  /*3b8a0*/  HADD2.F32 R26, -RZ, R100.H1_H1 ;  /* 0x30000064ff1a7230 */ /* 0x000fe20000004100 */
[----:B------:R-:W-:Y:S01]  /*3b8b0*/  LEA.HI R25, R25, R192, RZ, 0x3 ;  /* 0x000000c019197211 */ /* 0x000fe200078f18ff */
[----:B------:R-:W-:Y:S01]  /*3b8c0*/  FFMA.FTZ R186, R186, R31, R91 ;  /* 0x0000001fbaba7223 */ /* 0x000fe2000001005b */
[----:B------:R-:W-:-:S02]  /*3b8d0*/  HADD2.F32 R30, -RZ, R141.H1_H1 ;  /* 0x3000008dff1e7230 */ /* 0x000fc40000004100 */
[----:B------:R-:W-:Y:S01]  /*3b8e0*/  LEA.HI.SX32 R31, R25, R200, 0x1d ;  /* 0x000000c8191f7211 */ /* 0x000fe200078feaff */
[----:B------:R-:W-:Y:S02]  /*3b8f0*/  HADD2.F32 R32, -RZ, R101.H1_H1 ;  /* 0x30000065ff207230 */ /* 0x000fe40000004100 */
[----:B------:R-:W-:Y:S01]  /*3b900*/  FFMA.FTZ R185, R185, R24, R26 ;  /* 0x00000018b9b97223 */ /* 0x000fe2000001001a */
[----:B------:R-:W-:Y:S02]  /*3b910*/  HADD2.F32 R27, -RZ, R143.H0_H0 ;  /* 0x2000008fff1b7230 */ /* 0x000fe40000004100 */
[----:B------:R-:W-:Y:S02]  /*3b920*/  HADD2.F32 R91, -RZ, R103.H0_H0 ;  /* 0x20000067ff5b7230 */ /* 0x000fe40000004100 */
[----:B------:R-:W-:Y:S01]  /*3b930*/  FFMA.FTZ R187, R187, R30, R32 ;  /* 0x0000001ebbbb7223 */ /* 0x000fe20000010020 */
[----:B0-----:R-:W-:-:S04]  /*3b940*/  IMAD.WIDE.U32 R24, R31, 0x10, R28 ;  /* 0x000000101f187825 */ /* 0x001fc800078e001c */
[----:B------:R-:W-:Y:S01]  /*3b950*/  FFMA.FTZ R182, R182, R27, R91 ;  /* 0x0000001bb6b67223 */ /* 0x000fe2000001005b */
[----:B------:R-:W-:Y:S01]  /*3b960*/  HADD2.F32 R10, -RZ, R142.H1_H1 ;  /* 0x3000008eff0a7230 */ /* 0x000fe20000004100 */
[----:B------:R0:W-:Y:S01]  /*3b970*/  STG.E.128 desc[UR6][R24.64], R12 ;  /* 0x0000000c18007986 */ /* 0x0001e2000c101d06 */
[----:B------:R-:W-:Y:S01]  /*3b980*/  HADD2.F32 R26, -RZ, R102.H1_H1 ;  /* 0x30000066ff1a7230 */ /* 0x000fe20000004100 */
[----:B------:R-:W-:Y:S01]  /*3b990*/  F2FP.F16.F32.PACK_AB R27, R85, R66 ;  /* 0x00000042551b723e */ /* 0x000fe200000000ff */
[----:B------:R-:W-:Y:S01]  /*3b9a0*/  HADD2.F32 R19, -RZ, R142.H0_H0 ;  /* 0x2000008eff137230 */ /* 0x000fe20000004100 */
[----:B------:R-:W-:Y:S01]  /*3b9b0*/  IADD3 R85, PT, PT, R31, 0x40, RZ ;  /* 0x000000401f557810 */ /* 0x000fe20007ffe0ff */
[----:B------:R-:W-:Y:S02]  /*3b9c0*/  HADD2.F32 R21, -RZ, R102.H0_H0 ;  /* 0x20000066ff157230 */ /* 0x000fe40000004100 */
[----:B------:R-:W-:Y:S01]  /*3b9d0*/  FFMA.FTZ R181, R181, R10, R26 ;  /* 0x0000000ab5b57223 */ /* 0x000fe2000001001a */
[----:B------:R-:W-:Y:S01]  /*3b9e0*/  HADD2.F32 R30, -RZ, R143.H1_H1 ;  /* 0x3000008fff1e7230 */ /* 0x000fe20000004100 */
[----:B------:R-:W-:Y:S01]  /*3b9f0*/  F2FP.F16.F32.PACK_AB R26, R75, R64 ;  /* 0x000000404b1a723e */ /* 0x000fe200000000ff */
[----:B------:R-:W-:-:S02]  /*3ba00*/  HADD2.F32 R32, -RZ, R103.H1_H1 ;  /* 0x30000067ff207230 */ /* 0x000fc40000004100 */
[----:B------:R-:W-:Y:S01]  /*3ba10*/  FFMA.FTZ R180, R180, R19, R21 ;  /* 0x00000013b4b47223 */ /* 0x000fe20000010015 */
[C---:B------:R-:W-:Y:S01]  /*3ba20*/  IADD3 R91, PT, PT, R31.reuse, 0x80, RZ ;  /* 0x000000801f5b7810 */ /* 0x040fe20007ffe0ff */
[----:B------:R-:W-:Y:S01]  /*3ba30*/  VIADD R71, R31, 0xe0 ;  /* 0x000000e01f477836 */ /* 0x000fe20000000000 */
[----:B------:R-:W-:Y:S01]  /*3ba40*/  F2FP.F16.F32.PACK_AB R21, R35, R78 ;  /* 0x0000004e2315723e */ /* 0x000fe200000000ff */
[----:B------:R-:W-:Y:S01]  /*3ba50*/  FFMA.FTZ R93, R11, R30, R32 ;  /* 0x0000001e0b5d7223 */ /* 0x000fe20000010020 */
[C---:B------:R-:W-:Y:S01]  /*3ba60*/  IADD3 R75, PT, PT, R31.reuse, 0x100, RZ ;  /* 0x000001001f4b7810 */ /* 0x040fe20007ffe0ff */
[----:B------:R-:W-:Y:S01]  /*3ba70*/  VIADD R11, R31, 0xa0 ;  /* 0x000000a01f0b7836 */ /* 0x000fe20000000000 */
[----:B------:R-:W-:Y:S01]  /*3ba80*/  F2FP.F16.F32.PACK_AB R19, R39, R82 ;  /* 0x000000522713723e */ /* 0x000fe200000000ff */
[--C-:B------:R-:W-:Y:S01]  /*3ba90*/  IMAD.WIDE.U32 R84, R85, 0x10, R28.reuse ;  /* 0x0000001055547825 */ /* 0x100fe200078e001c */
[----:B0-----:R-:W-:Y:S02]  /*3baa0*/  F2FP.F16.F32.PACK_AB R13, R79, R62 ;  /* 0x0000003e4f0d723e */ /* 0x001fe400000000ff */
[----:B------:R-:W-:Y:S01]  /*3bab0*/  F2FP.F16.F32.PACK_AB R15, R89, R80 ;  /* 0x00000050590f723e */ /* 0x000fe200000000ff */
[----:B------:R-:W-:Y:S01]  /*3bac0*/  VIADD R79, R31, 0x20 ;  /* 0x000000201f4f7836 */ /* 0x000fe20000000000 */
[----:B------:R-:W-:Y:S01]  /*3bad0*/  F2FP.F16.F32.PACK_AB R12, R61, R60 ;  /* 0x0000003c3d0c723e */ /* 0x000fe200000000ff */
[----:B------:R-:W-:Y:S01]  /*3bae0*/  VIADD R89, R31, 0x60 ;  /* 0x000000601f597836 */ /* 0x000fe20000000000 */
[----:B------:R-:W-:Y:S01]  /*3baf0*/  F2FP.F16.F32.PACK_AB R14, R87, R76 ;  /* 0x0000004c570e723e */ /* 0x000fe200000000ff */
[C---:B------:R-:W-:Y:S01]  /*3bb00*/  VIADD R87, R31.reuse, 0x120 ;  /* 0x000001201f577836 */ /* 0x040fe20000000000 */
[----:B------:R-:W-:Y:S01]  /*3bb10*/  IADD3 R61, PT, PT, R31, 0xc0, RZ ;  /* 0x000000c01f3d7810 */ /* 0x000fe20007ffe0ff */
[----:B------:R-:W-:Y:S01]  /*3bb20*/  IMAD.WIDE.U32 R78, R79, 0x10, R28 ;  /* 0x000000104f4e7825 */ /* 0x000fe200078e001c */
[----:B------:R-:W-:-:S02]  /*3bb30*/  F2FP.F16.F32.PACK_AB R25, R43, R70 ;  /* 0x000000462b19723e */ /* 0x000fc400000000ff */
[----:B------:R-:W-:Y:S01]  /*3bb40*/  F2FP.F16.F32.PACK_AB R24, R37, R68 ;  /* 0x000000442518723e */ /* 0x000fe200000000ff */
[--C-:B------:R-:W-:Y:S01]  /*3bb50*/  IMAD.WIDE.U32 R88, R89, 0x10, R28.reuse ;  /* 0x0000001059587825 */ /* 0x100fe200078e001c */
[----:B------:R0:W-:Y:S01]  /*3bb60*/  STG.E.128 desc[UR6][R78.64], R16 ;  /* 0x000000104e007986 */ /* 0x0001e2000c101d06 */
[----:B------:R-:W-:Y:S02]  /*3bb70*/  F2FP.F16.F32.PACK_AB R31, R57, R50 ;  /* 0x00000032391f723e */ /* 0x000fe400000000ff */
        /* <DEDUP_REMOVED lines=12> */
[----:B------:R-:W-:Y:S01]  /*3bc40*/  IMAD.WIDE.U32 R70, R71, 0x10, R28 ;  /* 0x0000001047467825 */ /* 0x000fe200078e001c */
[----:B0-----:R-:W-:-:S03]  /*3bc50*/  F2FP.F16.F32.PACK_AB R19, R77, R54 ;  /* 0x000000364d13723e */ /* 0x001fc600000000ff */
[--C-:B------:R-:W-:Y:S01]  /*3bc60*/  IMAD.WIDE.U32 R74, R75, 0x10, R28.reuse ;  /* 0x000000104b4a7825 */ /* 0x100fe200078e001c */
[----:B------:R-:W-:Y:S02]  /*3bc70*/  F2FP.F16.F32.PACK_AB R18, R248, R69 ;  /* 0x00000045f812723e */ /* 0x000fe400000000ff */
[----:B------:R-:W-:Y:S01]  /*3bc80*/  F2FP.F16.F32.PACK_AB R17, R63, R38 ;  /* 0x000000263f11723e */ /* 0x000fe200000000ff */
[----:B------:R-:W-:Y:S01]  /*3bc90*/  IMAD.WIDE.U32 R86, R87, 0x10, R28 ;  /* 0x0000001057567825 */ /* 0x000fe200078e001c */
[----:B------:R-:W-:Y:S02]  /*3bca0*/  F2FP.F16.F32.PACK_AB R29, R230, R47 ;  /* 0x0000002fe61d723e */ /* 0x000fe400000000ff */
[----:B------:R-:W-:Y:S02]  /*3bcb0*/  F2FP.F16.F32.PACK_AB R28, R45, R52 ;  /* 0x000000342d1c723e */ /* 0x000fe400000000ff */
[----:B------:R-:W-:Y:S02]  /*3bcc0*/  F2FP.F16.F32.PACK_AB R16, R55, R36 ;  /* 0x000000243710723e */ /* 0x000fe400000000ff */
[----:B-1----:R-:W-:Y:S01]  /*3bcd0*/  F2FP.F16.F32.PACK_AB R15, R93, R182 ;  /* 0x000000b65d0f723e */ /* 0x002fe200000000ff */
[----:B------:R0:W-:Y:S01]  /*3bce0*/  STG.E.128 desc[UR6][R10.64], R28 ;  /* 0x0000001c0a007986 */ /* 0x0001e2000c101d06 */
[----:B------:R-:W-:-:S02]  /*3bcf0*/  F2FP.F16.F32.PACK_AB R14, R181, R180 ;  /* 0x000000b4b50e723e */ /* 0x000fc400000000ff */
[----:B------:R-:W-:Y:S01]  /*3bd00*/  F2FP.F16.F32.PACK_AB R13, R187, R186 ;  /* 0x000000babb0d723e */ /* 0x000fe200000000ff */
[----:B------:R0:W-:Y:S01]  /*3bd10*/  STG.E.128 desc[UR6][R60.64], R32 ;  /* 0x000000203c007986 */ /* 0x0001e2000c101d06 */
[----:B------:R-:W-:-:S03]  /*3bd20*/  F2FP.F16.F32.PACK_AB R12, R185, R184 ;  /* 0x000000b8b90c723e */ /* 0x000fc600000000ff */
[----:B------:R0:W-:Y:S04]  /*3bd30*/  STG.E.128 desc[UR6][R70.64], R16 ;  /* 0x0000001046007986 */ /* 0x0001e8000c101d06 */
[----:B------:R0:W-:Y:S04]  /*3bd40*/  STG.E.128 desc[UR6][R74.64], R80 ;  /* 0x000000504a007986 */ /* 0x0001e8000c101d06 */
[----:B------:R0:W-:Y:S02]  /*3bd50*/  STG.E.128 desc[UR6][R86.64], R12 ;  /* 0x0000000c56007986 */ /* 0x0001e4000c101d06 */
.L_x_57222:
[----:B------:R-:W-:Y:S05]  /*3bd60*/  BSYNC.RECONVERGENT B0 ;  /* 0x0000000000007941 */ /* 0x000fea0003800200 */
.L_x_57221:
[----:B0-----:R-:W0:Y:S02]  /*3bd70*/  LDC.64 R10, c[0x0][0x380] ;  /* 0x0000e000ff0a7b82 */ /* 0x001e240000000a00 */
[----:B0-----:R-:W-:-:S04]  /*3bd80*/  LEA R201, R10, R201, 0x2 ;  /* 0x000000c90ac97211 */ /* 0x001fc800078e10ff */
[----:B------:R-:W-:-:S13]  /*3bd90*/  ISETP.GE.AND P0, PT, R201, R11, PT ;  /* 0x0000000bc900720c */ /* 0x000fda0003f06270 */
[----:B------:R-:W-:Y:S05]  /*3bda0*/  @!P0 BRA `(.L_x_57223) ;  /* 0xfffffc4c00508947 */ /* 0x000fea000383ffff */
[----:B------:R-:W-:Y:S05]  /*3bdb0*/  EXIT ;  /* 0x000000000000794d */ /* 0x000fea0003800000 */
.L_x_57220:
[----:B------:R-:W-:Y:S01]  /*3bdc0*/  HFMA2 R22, -RZ, RZ, 0, 1.847743988037109375e-06 ;  /* 0x0000001fff167431 */ /* 0x000fe200000001ff */
[----:B------:R-:W-:Y:S01]  /*3bdd0*/  BSSY B0, `(.L_x_57224) ;  /* 0x0000006000007945 */ /* 0x000fe20003800000 */
[----:B------:R-:W-:Y:S02]  /*3bde0*/  IMAD.MOV.U32 R19, RZ, RZ, 0x1 ;  /* 0x00000001ff137424 */ /* 0x000fe400078e00ff */
[----:B------:R-:W-:-:S07]  /*3bdf0*/  IMAD.MOV.U32 R17, RZ, RZ, -0x1 ;  /* 0xffffffffff117424 */ /* 0x000fce00078e00ff */
[----:B0-----:R-:W-:Y:S05]  /*3be00*/  WARPSYNC.COLLECTIVE R17, `(.L_x_57225) ;  /* 0x0000000011087348 */ /* 0x001fea0003c00000 */
[----:B------:R1:W2:Y:S02]  /*3be10*/  SHFL.BFLY P1, R18, R20, R19, R22 ;  /* 0x0c00001314127389 */ /* 0x0002a40000020016 */
[----:B012---:R-:W-:Y:S05]  /*3be20*/  ENDCOLLECTIVE ;  /* 0x000000000000791b */ /* 0x007fea0003800000 */
.L_x_57225:
[----:B------:R-:W-:Y:S05]  /*3be30*/  BSYNC B0 ;  /* 0x0000000000007941 */ /* 0x000fea0003800000 */
.L_x_57224:
        /* <DEDUP_REMOVED lines=9> */
.L_x_57226:
[----:B------:R-:W-:Y:S02]  /*3bed0*/  IMAD.MOV.U32 R19, RZ, RZ, 0x4 ;  /* 0x00000004ff137424 */ /* 0x000fe400078e00ff */
[----:B------:R-:W-:-:S04]  /*3bee0*/  IMAD.MOV.U32 R12, RZ, RZ, R18 ;  /* 0x000000ffff0c7224 */ /* 0x000fc800078e0012 */
[----:B------:R-:W-:-:S05]  /*3bef0*/  FADD.FTZ R14, R13, R12 ;  /* 0x0000000c0d0e7221 */ /* 0x000fca0000010000 */
[----:B------:R-:W-:-:S07]  /*3bf00*/  MOV R20, R14 ;  /* 0x0000000e00147202 */ /* 0x000fce0000000f00 */
[----:B------:R-:W-:Y:S05]  /*3bf10*/  WARPSYNC.COLLECTIVE R17, `(.L_x_57227) ;  /* 0x0000000011087348 */ /* 0x000fea0003c00000 */
[----:B------:R0:W1:Y:S02]  /*3bf20*/  SHFL.BFLY P1, R18, R20, R19, R22 ;  /* 0x0c00001314127389 */ /* 0x0000640000020016 */
[----:B01----:R-:W-:Y:S05]  /*3bf30*/  ENDCOLLECTIVE ;  /* 0x000000000000791b */ /* 0x003fea0003800000 */
.L_x_57227:
[----:B------:R-:W-:Y:S01]  /*3bf40*/  HFMA2 R19, -RZ, RZ, 0, 4.76837158203125e-07 ;  /* 0x00000008ff137431 */ /* 0x000fe200000001ff */
[----:B------:R-:W-:-:S05]  /*3bf50*/  MOV R9, R18 ;  /* 0x0000001200097202 */ /* 0x000fca0000000f00 */
[----:B------:R-:W-:-:S04]  /*3bf60*/  FADD.FTZ R15, R14, R9 ;  /* 0x000000090e0f7221 */ /* 0x000fc80000010000 */
[----:B------:R-:W-:-:S07]  /*3bf70*/  IMAD.MOV.U32 R20, RZ, RZ, R15 ;  /* 0x000000ffff147224 */ /* 0x000fce00078e000f */
[----:B------:R-:W-:Y:S05]  /*3bf80*/  WARPSYNC.COLLECTIVE R17, `(.L_x_57228) ;  /* 0x0000000011087348 */ /* 0x000fea0003c00000 */
[----:B------:R0:W1:Y:S02]  /*3bf90*/  SHFL.BFLY P1, R18, R20, R19, R22 ;  /* 0x0c00001314127389 */ /* 0x0000640000020016 */
[----:B01----:R-:W-:Y:S05]  /*3bfa0*/  ENDCOLLECTIVE ;  /* 0x000000000000791b */ /* 0x003fea0003800000 */
.L_x_57228:
        /* <DEDUP_REMOVED lines=8> */
.L_x_57229:
        /* <DEDUP_REMOVED lines=168> */
.L_x_57230:
[----:B------:R-:W-:Y:S02]  /*3cab0*/  IMAD.MOV.U32 R19, RZ, RZ, 0x2 ;  /* 0x00000002ff137424 */ /* 0x000fe400078e00ff */
[----:B------:R-:W-:-:S04]  /*3cac0*/  IMAD.MOV.U32 R14, RZ, RZ, R18 ;  /* 0x000000ffff0e7224 */ /* 0x000fc800078e0012 */
[----:B------:R-:W-:-:S05]  /*3cad0*/  FADD.FTZ R14, R9, R14 ;  /* 0x0000000e090e7221 */ /* 0x000fca0000010000 */
[----:B------:R-:W-:-:S07]  /*3cae0*/  MOV R20, R14 ;  /* 0x0000000e00147202 */ /* 0x000fce0000000f00 */
[----:B------:R-:W-:Y:S05]  /*3caf0*/  WARPSYNC.COLLECTIVE R17, `(.L_x_57231) ;  /* 0x0000000011087348 */ /* 0x000fea0003c00000 */
[----:B------:R0:W1:Y:S02]  /*3cb00*/  SHFL.BFLY P1, R18, R20, R19, R22 ;  /* 0x0c00001314127389 */ /* 0x0000640000020016 */
[----:B01----:R-:W-:Y:S05]  /*3cb10*/  ENDCOLLECTIVE ;  /* 0x000000000000791b */ /* 0x003fea0003800000 */
.L_x_57231:
[----:B------:R-:W-:Y:S01]  /*3cb20*/  HFMA2 R19, -RZ, RZ, 0, 2.384185791015625e-07 ;  /* 0x00000004ff137431 */ /* 0x000fe200000001ff */
[----:B------:R-:W-:-:S05]  /*3cb30*/  MOV R13, R18 ;  /* 0x00000012000d7202 */ /* 0x000fca0000000f00 */
[----:B------:R-:W-:-:S04]  /*3cb40*/  FADD.FTZ R13, R14, R13 ;  /* 0x0000000d0e0d7221 */ /* 0x000fc80000010000 */
[----:B------:R-:W-:-:S07]  /*3cb50*/  IMAD.MOV.U32 R20, RZ, RZ, R13 ;  /* 0x000000ffff147224 */ /* 0x000fce00078e000d */
[----:B------:R-:W-:Y:S05]  /*3cb60*/  WARPSYNC.COLLECTIVE R17, `(.L_x_57232) ;  /* 0x0000000011087348 */ /* 0x000fea0003c00000 */
[----:B------:R0:W1:Y:S02]  /*3cb70*/  SHFL.BFLY P1, R18, R20, R19, R22 ;  /* 0x0c00001314127389 */ /* 0x0000640000020016 */
[----:B01----:R-:W-:Y:S05]  /*3cb80*/  ENDCOLLECTIVE ;  /* 0x000000000000791b */ /* 0x003fea0003800000 */
.L_x_57232:
[----:B------:R-:W-:Y:S02]  /*3cb90*/  IMAD.MOV.U32 R19, RZ, RZ, 0x8 ;  /* 0x00000008ff137424 */ /* 0x000fe400078e00ff */
[----:B------:R-:W-:-:S04]  /*3cba0*/  IMAD.MOV.U32 R16, RZ, RZ, R18 ;  /* 0x000000ffff107224 */ /* 0x000fc800078e0012 */
[----:B------:R-:W-:-:S05]  /*3cbb0*/  FADD.FTZ R16, R13, R16 ;  /* 0x000000100d107221 */ /* 0x000fca0000010000 */
[----:B------:R-:W-:-:S07]  /*3cbc0*/  MOV R20, R16 ;  /* 0x0000001000147202 */ /* 0x000fce0000000f00 */
[----:B------:R-:W-:Y:S05]  /*3cbd0*/  WARPSYNC.COLLECTIVE R17, `(.L_x_57233) ;  /* 0x0000000011087348 */ /* 0x000fea0003c00000 */
[----:B------:R0:W1:Y:S02]  /*3cbe0*/  SHFL.BFLY P1, R18, R20, R19, R22 ;  /* 0x0c00001314127389 */ /* 0x0000640000020016 */
[----:B01----:R-:W-:Y:S05]  /*3cbf0*/  ENDCOLLECTIVE ;  /* 0x000000000000791b */ /* 0x003fea0003800000 */
.L_x_57233:
[----:B------:R-:W-:Y:S01]  /*3cc00*/  HFMA2 R19, -RZ, RZ, 0, 9.5367431640625e-07 ;  /* 0x00000010ff137431 */ /* 0x000fe200000001ff */
[----:B------:R-:W-:-:S05]  /*3cc10*/  MOV R15, R18 ;  /* 0x00000012000f7202 */ /* 0x000fca0000000f00 */
[----:B------:R-:W-:-:S04]  /*3cc20*/  FADD.FTZ R15, R16, R15 ;  /* 0x0000000f100f7221 */ /* 0x000fc80000010000 */
[----:B------:R-:W-:-:S07]  /*3cc30*/  IMAD.MOV.U32 R20, RZ, RZ, R15 ;  /* 0x000000ffff147224 */ /* 0x000fce00078e000f */
[----:B------:R-:W-:Y:S05]  /*3cc40*/  WARPSYNC.COLLECTIVE R17, `(.L_x_57234) ;  /* 0x0000000011087348 */ /* 0x000fea0003c00000 */
[----:B------:R0:W1:Y:S02]  /*3cc50*/  SHFL.BFLY P1, R18, R20, R19, R22 ;  /* 0x0c00001314127389 */ /* 0x0000640000020016 */
[----:B01----:R-:W-:Y:S05]  /*3cc60*/  ENDCOLLECTIVE ;  /* 0x000000000000791b */ /* 0x003fea0003800000 */
.L_x_57234:
[----:B------:R-:W-:Y:S05]  /*3cc70*/  BRA `(.L_x_57235) ;  /* 0xffffffd000847947 */ /* 0x000fea000383ffff */
.L_x_57236:
        /* <DEDUP_REMOVED lines=16> */
.L_x_88523:


//--------------------- .text._ZN10layer_norm13ln_fwd_kernelINS_13Kernel_traitsI6__halfS2_fS2_fjLj2560ELj1ELj4ELj1ELj16ENS_18Kernel_traits_baseILj2560ES2_S2_fS2_fjLj128EEEEELb1ELb1ELb0ELb0EEEvNS_9FwdParamsE --------------------------
	.section	.text._ZN10layer_norm13ln_fwd_kernelINS_13Kernel_traitsI6__halfS2_fS2_fjLj2560ELj1ELj4ELj1ELj16ENS_18Kernel_traits_baseILj2560ES2_S2_fS2_fjLj128EEEEELb1ELb1ELb0ELb0EEEvNS_9FwdParamsE,"ax",@progbits
	.align	128
        .global         _ZN10layer_norm13ln_fwd_kernelINS_13Kernel_traitsI6__halfS2_fS2_fjLj2560ELj1ELj4ELj1ELj16ENS_18Kernel_traits_baseILj2560ES2_S2_fS2_fjLj128EEEEELb1ELb1ELb0ELb0EEEvNS_9FwdParamsE
        .type           _ZN10layer_norm13ln_fwd_kernelINS_13Kernel_traitsI6__halfS2_fS2_fjLj2560ELj1ELj4ELj1ELj16ENS_18Kernel_traits_baseILj2560ES2_S2_fS2_fjLj128EEEEELb1ELb1ELb0ELb0EEEvNS_9FwdParamsE,@function
        .size           _ZN10layer_norm13ln_fwd_kernelINS_13Kernel_traitsI6__halfS2_fS2_fjLj2560ELj1ELj4ELj1ELj16ENS_18Kernel_traits_baseILj2560ES2_S2_fS2_fjLj128EEEEELb1ELb1ELb0ELb0EEEvNS_9FwdParamsE,(.L_x_88524 - _ZN10layer_norm13ln_fwd_kernelINS_13Kernel_traitsI6__halfS2_fS2_fjLj2560ELj1ELj4ELj1ELj16ENS_18Kernel_traits_baseILj2560ES2_S2_fS2_fjLj128EEEEELb1ELb1ELb0ELb0EEEvNS_9FwdParamsE)
        .other          _ZN10layer_norm13ln_fwd_kernelINS_13Kernel_traitsI6__halfS2_fS2_fjLj2560ELj1ELj4ELj1ELj16ENS_18Kernel_traits_baseILj2560ES2_S2_fS2_fjLj128EEEEELb1ELb1ELb0ELb0EEEvNS_9FwdParamsE,@"STO_CUDA_ENTRY STV_DEFAULT"
_ZN10layer_norm13ln_fwd_kernelINS_13Kernel_traitsI6__halfS2_fS2_fjLj2560ELj1ELj4ELj1ELj16ENS_18Kernel_traits_baseILj2560ES2_S2_fS2_fjLj128EEEEELb1ELb1ELb0ELb0EEEvNS_9FwdParamsE:
.text._ZN10layer_norm13ln_fwd_kernelINS_13Kernel_traitsI6__halfS2_fS2_fjLj2560ELj1ELj4ELj1ELj16ENS_18Kernel_traits_baseILj2560ES2_S2_fS2_fjLj128EEEEELb1ELb1ELb0ELb0EEEvNS_9FwdParamsE:
[----:B------:R-:W-:Y:S01]  /*0000*/  LDC R1, c[0x0][0x37c] ;  /* 0x0000df00ff017b82 */ /* 0x000fe20000000800 */
[----:B------:R-:W0:Y:S07]  /*0010*/  LDCU.U8 UR8, c[0x0][0x464] ;  /* 0x00008c80ff0877ac */ /* 0x000e2e0008000000 */
[----:B------:R-:W1:Y:S01]  /*0020*/  LDC R6, c[0x0][0x458] ;  /* 0x00011600ff067b82 */ /* 0x000e620000000800 */
[----:B------:R-:W2:Y:S01]  /*0030*/  LDCU.64 UR4, c[0x0][0x450] ;  /* 0x00008a00ff0477ac */ /* 0x000ea20008000a00 */
[----:B------:R-:W3:Y:S06]  /*0040*/  LDCU.64 UR6, c[0x0][0x358] ;  /* 0x00006b00ff0677ac */ /* 0x000eec0008000a00 */
[----:B------:R-:W1:Y:S01]  /*0050*/  LDC R7, c[0x0][0x45c] ;  /* 0x00011700ff077b82 */ /* 0x000e620000000800 */
[----:B------:R-:W4:Y:S07]  /*0060*/  S2R R2, SR_TID.X ;  /* 0x0000000000027919 */ /* 0x000f2e0000002100 */
[----:B------:R-:W5:Y:S01]  /*0070*/  LDC R11, c[0x0][0x388] ;  /* 0x0000e200ff0b7b82 */ /* 0x000f620000000800 */
[----:B0-----:R-:W-:Y:S01]  /*0080*/  ISETP.NE.AND P0, PT, RZ, UR8, PT ;  /* 0x00000008ff007c0c */ /* 0x001fe2000bf05270 */
[----:B------:R-:W0:Y:S01]  /*0090*/  LDCU.64 UR8, c[0x0][0x438] ;  /* 0x00008700ff0877ac */ /* 0x000e220008000a00 */
[----:B--2---:R-:W-:-:S02]  /*00a0*/  IMAD.U32 R4, RZ, RZ, UR4 ;  /* 0x00000004ff047e24 */ /* 0x004fc4000f8e00ff */
[----:B------:R-:W-:-:S09]  /*00b0*/  IMAD.U32 R5, RZ, RZ, UR5 ;  /* 0x00000005ff057e24 */ /* 0x000fd2000f8e00ff */
[----:B---3--:R-:W2:Y:S01]  /*00c0*/  @P0 LDG.E.64 R4, desc[UR6][R4.64] ;  /* 0x0000000604040981 */ /* 0x008ea2000c1e1b00 */
[----:B------:R-:W3:Y:S03]  /*00d0*/  @P0 LDC R3, c[0x0][0x460] ;  /* 0x00011800ff030b82 */ /* 0x000ee60000000800 */
[----:B-1----:R-:W3:Y:S01]  /*00e0*/  @P0 LDG.E.64 R8, desc[UR6][R6.64] ;  /* 0x0000000606080981 */ /* 0x002ee2000c1e1b00 */
[----:B0-----:R-:W-:-:S04]  /*00f0*/  UISETP.NE.U32.AND UP0, UPT, UR8, URZ, UPT ;  /* 0x000000ff0800728c */ /* 0x001fc8000bf05070 */
[----:B------:R-:W-:Y:S01]  /*0100*/  UISETP.NE.AND.EX UP0, UPT, UR9, URZ, UPT, UP0 ;  /* 0x000000ff0900728c */ /* 0x000fe2000bf05300 */
[----:B-----5:R-:W-:Y:S01]  /*0110*/  SHF.R.S32.HI R0, RZ, 0x1f, R11 ;  /* 0x0000001fff007819 */ /* 0x020fe2000001140b */
[----:B------:R-:W-:Y:S03]  /*0120*/  BSSY.RECONVERGENT B0, `(.L_x_57237) ;  /* 0x00000fa000007945 */ /* 0x000fe60003800200 */
[----:B------:R-:W-:Y:S02]  /*0130*/  LEA.HI R0, R0, R11, RZ, 0x3 ;  /* 0x0000000b00007211 */ /* 0x000fe400078f18ff */
[----:B--2---:R-:W-:Y:S02]  /*0140*/  @P0 R2UR UR4, R4 ;  /* 0x00000000040402ca */ /* 0x004fe400000e0000 */
[----:B---3--:R-:W-:Y:S02]  /*0150*/  @P0 IADD3 R6, P1, PT, R8, R3, RZ ;  /* 0x0000000308060210 */ /* 0x008fe40007f3e0ff */
[----:B----4-:R-:W-:-:S02]  /*0160*/  LOP3.LUT R3, R2, 0x1f, RZ, 0xc0, !PT ;  /* 0x0000001f02037812 */ /* 0x010fc400078ec0ff */
[----:B------:R-:W-:Y:S02]  /*0170*/  @P0 R2UR UR5, R5 ;  /* 0x00000000050502ca */ /* 0x000fe400000e0000 */
[----:B------:R-:W-:Y:S02]  /*0180*/  @P0 IADD3.X R7, PT, PT, RZ, R9, RZ, P1, !PT ;  /* 0x00000009ff070210 */ /* 0x000fe40000ffe4ff */
[----:B------:R-:W-:Y:S02]  /*0190*/  LOP3.LUT R5, R3, 0x1f, RZ, 0x3c, !PT ;  /* 0x0000001f03057812 */ /* 0x000fe400078e3cff */
[--C-:B------:R-:W-:Y:S02]  /*01a0*/  SHF.R.U64 R11, R6, 0x2, R7.reuse ;  /* 0x00000002060b7819 */ /* 0x100fe40000001207 */
[----:B------:R-:W-:Y:S02]  /*01b0*/  LEA.HI.SX32 R0, R0, R5, 0x1d ;  /* 0x0000000500007211 */ /* 0x000fe400078feaff */
        /* <DEDUP_REMOVED lines=113> */
.L_x_57238:
        /* <DEDUP_REMOVED lines=37> */
[----:B------:R-:W5:Y:S06]  /*0b20*/  @P5 LDG.E.128 R36, desc[UR6][R40.64] ;  /* 0x0000000628245981 */ /* 0x000f6c000c1e1d00 */
        /* <DEDUP_REMOVED lines=26> */
[----:B------:R0:W5:Y:S03]  /*0cd0*/  @P4 LDG.E.128 R68, desc[UR6][R100.64] ;  /* 0x0000000664444981 */ /* 0x000166000c1e1d00 */
[----:B------:R-:W-:Y:S01]  /*0ce0*/  @P2 VIADD R3, R3, 0x20 ;  /* 0x0000002003032836 */ /* 0x000fe20000000000 */
[----:B------:R-:W5:Y:S03]  /*0cf0*/  @P2 LDG.E.128 R84, desc[UR6][R16.64] ;  /* 0x0000000610542981 */ /* 0x000f66000c1e1d00 */
[C---:B--2---:R-:W-:Y:S01]  /*0d00*/  @P1 IMAD.WIDE.U32 R120, R3.reuse, 0x10, R112 ;  /* 0x0000001003781825 */ /* 0x044fe200078e0070 */
[----:B------:R1:W5:Y:S03]  /*0d10*/  @P2 LDG.E.128 R92, desc[UR6][R28.64] ;  /* 0x000000061c5c2981 */ /* 0x000366000c1e1d00 */
[C---:B---3--:R-:W-:Y:S01]  /*0d20*/  @P1 IMAD.WIDE.U32 R122, R3.reuse, 0x10, R122 ;  /* 0x00000010037a1825 */ /* 0x048fe200078e007a */
[----:B------:R2:W5:Y:S03]  /*0d30*/  @P1 LDG.E.128 R96, desc[UR6][R120.64] ;  /* 0x0000000678601981 */ /* 0x000566000c1e1d00 */
[----:B------:R-:W-:Y:S01]  /*0d40*/  @P1 VIADD R3, R3, 0x20 ;  /* 0x0000002003031836 */ /* 0x000fe20000000000 */
[----:B------:R2:W5:Y:S03]  /*0d50*/  @P1 LDG.E.128 R104, desc[UR6][R122.64] ;  /* 0x000000067a681981 */ /* 0x000566000c1e1d00 */
[----:B------:R-:W-:-:S04]  /*0d60*/  @P6 IMAD.WIDE.U32 R124, R3, 0x10, R124 ;  /* 0x00000010037c6825 */ /* 0x000fc800078e007c */
[----:B------:R-:W-:Y:S01]  /*0d70*/  @P6 IMAD.WIDE.U32 R126, R3, 0x10, R126 ;  /* 0x00000010037e6825 */ /* 0x000fe200078e007e */
[----:B------:R2:W5:Y:S04]  /*0d80*/  @P6 LDG.E.128 R108, desc[UR6][R124.64] ;  /* 0x000000067c6c6981 */ /* 0x000568000c1e1d00 */
[----:B------:R2:W5:Y:S01]  /*0d90*/  @P6 LDG.E.128 R116, desc[UR6][R126.64] ;  /* 0x000000067e746981 */ /* 0x000562000c1e1d00 */
[----:B------:R-:W-:Y:S01]  /*0da0*/  IMAD.MOV.U32 R114, RZ, RZ, RZ ;  /* 0x000000ffff727224 */ /* 0x000fe200078e00ff */
[----:B------:R-:W-:Y:S01]  /*0db0*/  CS2R R112, SRZ ;  /* 0x0000000000707805 */ /* 0x000fe2000001ff00 */
[----:B------:R-:W-:Y:S01]  /*0dc0*/  IMAD.MOV.U32 R102, RZ, RZ, RZ ;  /* 0x000000ffff667224 */ /* 0x000fe200078e00ff */
[----:B0-----:R-:W-:Y:S02]  /*0dd0*/  CS2R R100, SRZ ;  /* 0x0000000000647805 */ /* 0x001fe4000001ff00 */
        /* <DEDUP_REMOVED lines=10> */
[----:B-1----:R-:W-:Y:S02]  /*0e80*/  CS2R R28, SRZ ;  /* 0x00000000001c7805 */ /* 0x002fe4000001ff00 */
        /* <DEDUP_REMOVED lines=35> */
.L_x_57239:
[----:B------:R-:W-:Y:S05]  /*10c0*/  BSYNC.RECONVERGENT B0 ;  /* 0x0000000000007941 */ /* 0x000fea0003800200 */
.L_x_57237:
        /* <DEDUP_REMOVED lines=8> */
[----:B------:R-:W-:Y:S01]  /*1150*/  IMAD R132, R11, -0x2daee0ad, RZ ;  /* 0xd2511f530b847824 */ /* 0x000fe200078e02ff */
[----:B------:R-:W-:Y:S02]  /*1160*/  UIADD3 UR8, UPT, UPT, UR4, -0x61c88647, URZ ;  /* 0x9e3779b904087890 */ /* 0x000fe4000fffe0ff */
[----:B------:R-:W-:Y:S02]  /*1170*/  UIADD3 UR10, UPT, UPT, UR4, -0x255992d5, URZ ;  /* 0xdaa66d2b040a7890 */ /* 0x000fe4000fffe0ff */
[----:B------:R-:W-:Y:S02]  /*1180*/  UIADD3 UR11, UPT, UPT, UR5, -0x126145ec, URZ ;  /* 0xed9eba14050b7890 */ /* 0x000fe4000fffe0ff */
[----:B------:R-:W-:Y:S02]  /*1190*/  UIADD3 UR12, UPT, UPT, UR4, -0x4ab325aa, URZ ;  /* 0xb54cda56040c7890 */ /* 0x000fe4000fffe0ff */
[----:B------:R-:W-:-:S02]  /*11a0*/  UIADD3 UR13, UPT, UPT, UR5, 0x1fd5c5a3, URZ ;  /* 0x1fd5c5a3050d7890 */ /* 0x000fc4000fffe0ff */
[----:B------:R-:W-:Y:S01]  /*11b0*/  UIADD3 UR14, UPT, UPT, UR4, -0xe443238, URZ ;  /* 0xf1bbcdc8040e7890 */ /* 0x000fe2000fffe0ff */
[----:B------:R-:W1:Y:S01]  /*11c0*/  LDCU.64 UR18, c[0x0][0x3e0] ;  /* 0x00007c00ff1277ac */ /* 0x000e620008000a00 */
[----:B------:R-:W-:Y:S02]  /*11d0*/  UIADD3 UR15, UPT, UPT, UR5, -0x695add53, URZ ;  /* 0x96a522ad050f7890 */ /* 0x000fe4000fffe0ff */
[----:B------:R-:W-:Y:S01]  /*11e0*/  UIADD3 UR16, UPT, UPT, UR4, -0x700cb87f, URZ ;  /* 0x8ff3478104107890 */ /* 0x000fe2000fffe0ff */
[----:B0-----:R-:W-:Y:S01]  /*11f0*/  IMAD R2, R3, UR9, R2 ;  /* 0x0000000903027c24 */ /* 0x001fe2000f8e0202 */
[----:B------:R-:W-:Y:S01]  /*1200*/  UIADD3 UR9, UPT, UPT, UR5, -0x4498517b, URZ ;  /* 0xbb67ae8505097890 */ /* 0x000fe2000fffe0ff */
[----:B------:R-:W-:-:S04]  /*1210*/  IMAD.HI.U32 R3, R11, -0x2daee0ad, RZ ;  /* 0xd2511f530b037827 */ /* 0x000fc800078e00ff */
[C---:B------:R-:W-:Y:S01]  /*1220*/  IMAD.HI.U32 R4, R2.reuse, -0x326172a9, RZ ;  /* 0xcd9e8d5702047827 */ /* 0x040fe200078e00ff */
[----:B------:R-:W-:Y:S01]  /*1230*/  LOP3.LUT R3, R3, UR5, RZ, 0x3c, !PT ;  /* 0x0000000503037c12 */ /* 0x000fe2000f8e3cff */
[----:B-1----:R-:W-:Y:S02]  /*1240*/  UISETP.NE.U32.AND UP0, UPT, UR18, URZ, UPT ;  /* 0x000000ff1200728c */ /* 0x002fe4000bf05070 */
[----:B------:R-:W-:Y:S01]  /*1250*/  IMAD R8, R2, -0x326172a9, RZ ;  /* 0xcd9e8d5702087824 */ /* 0x000fe200078e02ff */
[----:B------:R-:W-:Y:S01]  /*1260*/  LOP3.LUT R4, R7, UR4, R4, 0x96, !PT ;  /* 0x0000000407047c12 */ /* 0x000fe2000f8e9604 */
[----:B------:R-:W-:Y:S01]  /*1270*/  IMAD.HI.U32 R5, R3, -0x326172a9, RZ ;  /* 0xcd9e8d5703057827 */ /* 0x000fe200078e00ff */
[----:B------:R-:W-:-:S03]  /*1280*/  UISETP.NE.AND.EX UP0, UPT, UR19, URZ, UPT, UP0 ;  /* 0x000000ff1300728c */ /* 0x000fc6000bf05300 */
        /* <DEDUP_REMOVED lines=34> */
[----:B------:R-:W0:Y:S02]  /*14b0*/  LDCU UR10, c[0x0][0x388] ;  /* 0x00007100ff0a77ac */ /* 0x000e240008000800 */
[----:B------:R-:W-:Y:S01]  /*14c0*/  IMAD R132, R3, -0x2daee0ad, RZ ;  /* 0xd2511f5303847824 */ /* 0x000fe200078e02ff */
[----:B------:R-:W-:Y:S01]  /*14d0*/  LOP3.LUT R4, R133, UR9, R4, 0x96, !PT ;  /* 0x0000000985047c12 */ /* 0x000fe2000f8e9604 */
[----:B------:R-:W-:Y:S01]  /*14e0*/  IMAD R8, R9, -0x326172a9, RZ ;  /* 0xcd9e8d5709087824 */ /* 0x000fe200078e02ff */
[----:B------:R-:W-:Y:S01]  /*14f0*/  UIADD3 UR9, UPT, UPT, UR5, -0x24c28bd8, URZ ;  /* 0xdb3d742805097890 */ /* 0x000fe2000fffe0ff */
[----:B------:R-:W-:-:S04]  /*1500*/  IMAD.HI.U32 R9, R5, -0x2daee0ad, RZ ;  /* 0xd2511f5305097827 */ /* 0x000fc800078e00ff */
[----:B------:R-:W-:Y:S01]  /*1510*/  IMAD.HI.U32 R3, R4, -0x326172a9, RZ ;  /* 0xcd9e8d5704037827 */ /* 0x000fe200078e00ff */
[----:B------:R-:W-:Y:S01]  /*1520*/  LOP3.LUT R9, R132, UR11, R9, 0x96, !PT ;  /* 0x0000000b84097c12 */ /* 0x000fe2000f8e9609 */
[----:B------:R-:W1:Y:S02]  /*1530*/  LDCU.U8 UR11, c[0x0][0x410] ;  /* 0x00008200ff0b77ac */ /* 0x000e640008000000 */
        /* <DEDUP_REMOVED lines=23> */
[----:B------:R-:W-:Y:S01]  /*16b0*/  LOP3.LUT R5, R6, 0x3, RZ, 0xc0, !PT ;  /* 0x0000000306057812 */ /* 0x000fe200078ec0ff */
[----:B------:R-:W-:Y:S02]  /*16c0*/  IMAD.MOV.U32 R6, RZ, RZ, R7 ;  /* 0x000000ffff067224 */ /* 0x000fe400078e0007 */
[----:B0123--:R-:W-:-:S07]  /*16d0*/  HFMA2 R7, -RZ, RZ, 0, 0 ;  /* 0x00000000ff077431 */ /* 0x00ffce00000001ff */
.L_x_58100:
        /* <DEDUP_REMOVED lines=11> */
[----:B------:R-:W-:Y:S02]  /*1790*/  SHF.R.S32.HI R226, RZ, 0x1f, R221 ;  /* 0x0000001fffe27819 */ /* 0x000fe400000114dd */
[----:B------:R-:W-:Y:S02]  /*17a0*/  LOP3.LUT R224, R224, 0xffffff7f, RZ, 0xc0, !PT ;  /* 0xffffff7fe0e07812 */ /* 0x000fe400078ec0ff */
[----:B------:R-:W-:Y:S01]  /*17b0*/  LEA.HI R226, R226, R221, RZ, 0x3 ;  /* 0x000000dde2e27211 */ /* 0x000fe200078f18ff */
[----:B------:R-:W-:-:S03]  /*17c0*/  IMAD.MOV.U32 R221, RZ, RZ, 0x3f800000 ;  /* 0x3f800000ffdd7424 */ /* 0x000fc600078e00ff */
[----:B------:R-:W-:Y:S02]  /*17d0*/  @P2 LOP3.LUT R224, R224, 0x80, RZ, 0xfc, !PT ;  /* 0x00000080e0e02812 */ /* 0x000fe400078efcff */
[----:B0-----:R-:W-:-:S04]  /*17e0*/  LOP3.LUT R225, R220, 0x1f, RZ, 0xc0, !PT ;  /* 0x0000001fdce17812 */ /* 0x001fc800078ec0ff */
[----:B------:R-:W-:Y:S01]  /*17f0*/  LEA.HI.SX32 R225, R226, R225, 0x1d ;  /* 0x000000e1e2e17211 */ /* 0x000fe200078feaff */
[----:B--2---:R-:W-:-:S03]  /*1800*/  @P0 HADD2.F32 R221, -RZ, R222.H0_H0 ;  /* 0x200000deffdd0230 */ /* 0x004fc60000004100 */
        /* <DEDUP_REMOVED lines=23> */
.L_x_88360:
[----:B------:R-:W-:Y:S05]  /*1980*/  BRX R140 -0x1990                                       (*"BRANCH_TARGETS .L_x_88361,.L_x_88362,.L_x_88363"*) ;  /* 0xffffffe48c9c7949 */ /* 0x000fea000383ffff */
.L_x_88363:
[----:B------:R-:W-:Y:S01]  /*1990*/  IADD3 R142, PT, PT, R5, 0x1, RZ ;  /* 0x00000001058e7810 */ /* 0x000fe20007ffe0ff */
[----:B------:R-:W-:Y:S02]  /*19a0*/  IMAD.MOV.U32 R222, RZ, RZ, R9 ;  /* 0x000000ffffde7224 */ /* 0x000fe400078e0009 */
[----:B------:R-:W-:Y:S01]  /*19b0*/  IMAD.MOV.U32 R143, RZ, RZ, R3 ;  /* 0x000000ffff8f7224 */ /* 0x000fe200078e0003 */
[----:B------:R-:W-:Y:S06]  /*19c0*/  BRA `(.L_x_57244) ;  /* 0x0000000400387947 */ /* 0x000fec0003800000 */
.L_x_88361:
[----:B------:R-:W-:Y:S01]  /*19d0*/  MOV R222, R9 ;  /* 0x0000000900de7202 */ /* 0x000fe20000000f00 */
[----:B------:R-:W-:Y:S02]  /*19e0*/  IMAD.MOV.U32 R142, RZ, RZ, 0x3 ;  /* 0x00000003ff8e7424 */ /* 0x000fe400078e00ff */
[----:B------:R-:W-:Y:S01]  /*19f0*/  IMAD.MOV.U32 R143, RZ, RZ, R4 ;  /* 0x000000ffff8f7224 */ /* 0x000fe200078e0004 */
[----:B------:R-:W-:Y:S06]  /*1a00*/  BRA `(.L_x_57244) ;  /* 0x0000000400287947 */ /* 0x000fec0003800000 */
.L_x_88362:
        /* <DEDUP_REMOVED lines=13> */
.L_x_57246:
[----:B------:R-:W-:Y:S05]  /*1ae0*/  BSYNC.RECONVERGENT B2 ;  /* 0x0000000000027941 */ /* 0x000fea0003800200 */
.L_x_57245:
        /* <DEDUP_REMOVED lines=57> */
[----:B------:R-:W-:Y:S01]  /*1e80*/  HFMA2 R142, -RZ, RZ, 0, 0 ;  /* 0x00000000ff8e7431 */ /* 0x000fe200000001ff */
[----:B------:R-:W-:Y:S01]  /*1e90*/  LOP3.LUT R4, R4, UR14, R223, 0x96, !PT ;  /* 0x0000000e04047c12 */ /* 0x000fe2000f8e96df */
[----:B------:R-:W-:-:S07]  /*1ea0*/  IMAD.MOV.U32 R143, RZ, RZ, R9 ;  /* 0x000000ffff8f7224 */ /* 0x000fce00078e0009 */
.L_x_57244:
[----:B------:R-:W-:Y:S05]  /*1eb0*/  BSYNC.RECONVERGENT B1 ;  /* 0x0000000000017941 */ /* 0x000fea0003800200 */
.L_x_57243:
        /* <DEDUP_REMOVED lines=10> */
[----:B------:R-:W-:-:S02]  /*1f60*/  IMAD.MOV.U32 R143, RZ, RZ, 0x2 ;  /* 0x00000002ff8f7424 */ /* 0x000fc400078e00ff */
[----:B0-----:R-:W-:Y:S02]  /*1f70*/  FMUL.FTZ R228, R228, R9 ;  /* 0x00000009e4e47220 */ /* 0x001fe40000410000 */
[----:B-1----:R-:W-:Y:S01]  /*1f80*/  FSETP.GTU.FTZ.AND P0, PT, R140, R223, PT ;  /* 0x000000df8c00720b */ /* 0x002fe20003f1c000 */
[----:B------:R-:W-:-:S03]  /*1f90*/  HADD2.F32 R140, -RZ, R20.H0_H0 ;  /* 0x20000014ff8c7230 */ /* 0x000fc60000004100 */
        /* <DEDUP_REMOVED lines=14> */
.L_x_57249:
        /* <DEDUP_REMOVED lines=13> */
.L_x_57251:
[----:B------:R-:W-:Y:S05]  /*2150*/  BSYNC.RECONVERGENT B2 ;  /* 0x0000000000027941 */ /* 0x000fea0003800200 */
.L_x_57250:
        /* <DEDUP_REMOVED lines=60> */
[----:B------:R-:W-:-:S07]  /*2520*/  IMAD.MOV.U32 R222, RZ, RZ, R230 ;  /* 0x000000ffffde7224 */ /* 0x000fce00078e00e6 */
.L_x_57248:
[----:B------:R-:W-:Y:S05]  /*2530*/  BSYNC.RECONVERGENT B1 ;  /* 0x0000000000017941 */ /* 0x000fea0003800200 */
.L_x_57247:
        /* <DEDUP_REMOVED lines=23> */
.L_x_57254:
        /* <DEDUP_REMOVED lines=13> */
.L_x_57256:
[----:B------:R-:W-:Y:S05]  /*2780*/  BSYNC.RECONVERGENT B2 ;  /* 0x0000000000027941 */ /* 0x000fea0003800200 */
.L_x_57255:
        /* <DEDUP_REMOVED lines=61> */
.L_x_57253:
[----:B------:R-:W-:Y:S05]  /*2b60*/  BSYNC.RECONVERGENT B1 ;  /* 0x0000000000017941 */ /* 0x000fea0003800200 */
.L_x_57252:
        /* <DEDUP_REMOVED lines=23> */
.L_x_57259:
        /* <DEDUP_REMOVED lines=13> */
.L_x_57261:
[----:B------:R-:W-:Y:S05]  /*2db0*/  BSYNC.RECONVERGENT B2 ;  /* 0x0000000000027941 */ /* 0x000fea0003800200 */
.L_x_57260:
        /* <DEDUP_REMOVED lines=61> */
.L_x_57258:
[----:B------:R-:W-:Y:S05]  /*3190*/  BSYNC.RECONVERGENT B1 ;  /* 0x0000000000017941 */ /* 0x000fea0003800200 */
.L_x_57257:
        /* <DEDUP_REMOVED lines=23> */
.L_x_57264:
        /* <DEDUP_REMOVED lines=13> */
.L_x_57266:
[----:B------:R-:W-:Y:S05]  /*33e0*/  BSYNC.RECONVERGENT B2 ;  /* 0x0000000000027941 */ /* 0x000fea0003800200 */
.L_x_57265:
        /* <DEDUP_REMOVED lines=61> */
.L_x_57263:
[----:B------:R-:W-:Y:S05]  /*37c0*/  BSYNC.RECONVERGENT B1 ;  /* 0x0000000000017941 */ /* 0x000fea0003800200 */
.L_x_57262:
        /* <DEDUP_REMOVED lines=23> */
.L_x_57269:
        /* <DEDUP_REMOVED lines=13> */
.L_x_57271:
[----:B------:R-:W-:Y:S05]  /*3a10*/  BSYNC.RECONVERGENT B2 ;  /* 0x0000000000027941 */ /* 0x000fea0003800200 */
.L_x_57270:
        /* <DEDUP_REMOVED lines=61> */
.L_x_57268:
[----:B------:R-:W-:Y:S05]  /*3df0*/  BSYNC.RECONVERGENT B1 ;  /* 0x0000000000017941 */ /* 0x000fea0003800200 */
.L_x_57267:
        /* <DEDUP_REMOVED lines=23> */
.L_x_57274:
        /* <DEDUP_REMOVED lines=13> */
.L_x_57276:
[----:B------:R-:W-:Y:S05]  /*4040*/  BSYNC.RECONVERGENT B2 ;  /* 0x0000000000027941 */ /* 0x000fea0003800200 */
.L_x_57275:
        /* <DEDUP_REMOVED lines=61> */
.L_x_57273:
[----:B------:R-:W-:Y:S05]  /*4420*/  BSYNC.RECONVERGENT B1 ;  /* 0x0000000000017941 */ /* 0x000fea0003800200 */
.L_x_57272:
        /* <DEDUP_REMOVED lines=23> */
.L_x_57279:
        /* <DEDUP_REMOVED lines=15> */
.L_x_57281:
[----:B------:R-:W-:Y:S05]  /*4690*/  BSYNC.RECONVERGENT B2 ;  /* 0x0000000000027941 */ /* 0x000fea0003800200 */
.L_x_57280:
        /* <DEDUP_REMOVED lines=61> */
.L_x_57278:
[----:B------:R-:W-:Y:S05]  /*4a70*/  BSYNC.RECONVERGENT B1 ;  /* 0x0000000000017941 */ /* 0x000fea0003800200 */
.L_x_57277:
[----:B------:R-:W-:Y:S01]  /*4a80*/  I2FP.F32.U32 R227, R230 ;  /* 0x000000e600e37245 */ /* 0x000fe20000201000 */
[----:B------:R-:W-:Y:S02]  /*4a90*/  HADD2.F32 R228, -RZ, R147.H1_H1 ;  /* 0x30000093ffe47230 */ /* 0x000fe40000004100 */
[----:B------:R-:W-:Y:S02]  /*4aa0*/  HADD2.F32 R147, -RZ, R23.H1_H1 ;  /* 0x30000017ff937230 */ /* 0x000fe40000004100 */
        /* <DEDUP_REMOVED lines=8> */
.L_x_57242:
        /* <DEDUP_REMOVED lines=16> */
.L_x_57285:
        /* <DEDUP_REMOVED lines=13> */
.L_x_57287:
[----:B------:R-:W-:Y:S05]  /*4d00*/  BSYNC.RECONVERGENT B2 ;  /* 0x0000000000027941 */ /* 0x000fea0003800200 */
.L_x_57286:
        /* <DEDUP_REMOVED lines=60> */
.L_x_57284:
[----:B------:R-:W-:Y:S05]  /*50d0*/  BSYNC.RECONVERGENT B1 ;  /* 0x0000000000017941 */ /* 0x000fea0003800200 */
.L_x_57283:
        /* <DEDUP_REMOVED lines=13> */
[----:B-1----:R-:W-:-:S04]  /*51b0*/  FSETP.GTU.FTZ.AND P0, PT, R140, R223, PT ;  /* 0x000000df8c00720b */ /* 0x002fc80003f1c000 */
        /* <DEDUP_REMOVED lines=14> */
.L_x_57290:
        /* <DEDUP_REMOVED lines=13> */
.L_x_57292:
[----:B------:R-:W-:Y:S05]  /*5370*/  BSYNC.RECONVERGENT B2 ;  /* 0x0000000000027941 */ /* 0x000fea0003800200 */
.L_x_57291:
        /* <DEDUP_REMOVED lines=61> */
.L_x_57289:
[----:B------:R-:W-:Y:S05]  /*5750*/  BSYNC.RECONVERGENT B1 ;  /* 0x0000000000017941 */ /* 0x000fea0003800200 */
.L_x_57288:
        /* <DEDUP_REMOVED lines=23> */
.L_x_57295:
        /* <DEDUP_REMOVED lines=13> */
.L_x_57297:
[----:B------:R-:W-:Y:S05]  /*59a0*/  BSYNC.RECONVERGENT B2 ;  /* 0x0000000000027941 */ /* 0x000fea0003800200 */
.L_x_57296:
        /* <DEDUP_REMOVED lines=61> */
.L_x_57294:
[----:B------:R-:W-:Y:S05]  /*5d80*/  BSYNC.RECONVERGENT B1 ;  /* 0x0000000000017941 */ /* 0x000fea0003800200 */
.L_x_57293:
        /* <DEDUP_REMOVED lines=23> */
.L_x_57300:
        /* <DEDUP_REMOVED lines=13> */
.L_x_57302:
[----:B------:R-:W-:Y:S05]  /*5fd0*/  BSYNC.RECONVERGENT B2 ;  /* 0x0000000000027941 */ /* 0x000fea0003800200 */
.L_x_57301:
        /* <DEDUP_REMOVED lines=61> */
.L_x_57299:
[----:B------:R-:W-:Y:S05]  /*63b0*/  BSYNC.RECONVERGENT B1 ;  /* 0x0000000000017941 */ /* 0x000fea0003800200 */
.L_x_57298:
        /* <DEDUP_REMOVED lines=23> */
.L_x_57305:
        /* <DEDUP_REMOVED lines=13> */
.L_x_57307:
[----:B------:R-:W-:Y:S05]  /*6600*/  BSYNC.RECONVERGENT B2 ;  /* 0x0000000000027941 */ /* 0x000fea0003800200 */
.L_x_57306:
        /* <DEDUP_REMOVED lines=61> */
.L_x_57304:
[----:B------:R-:W-:Y:S05]  /*69e0*/  BSYNC.RECONVERGENT B1 ;  /* 0x0000000000017941 */ /* 0x000fea0003800200 */
.L_x_57303:
        /* <DEDUP_REMOVED lines=23> */
.L_x_57310:
        /* <DEDUP_REMOVED lines=13> */
.L_x_57312:
[----:B------:R-:W-:Y:S05]  /*6c30*/  BSYNC.RECONVERGENT B2 ;  /* 0x0000000000027941 */ /* 0x000fea0003800200 */
.L_x_57311:
        /* <DEDUP_REMOVED lines=61> */
.L_x_57309:
[----:B------:R-:W-:Y:S05]  /*7010*/  BSYNC.RECONVERGENT B1 ;  /* 0x0000000000017941 */ /* 0x000fea0003800200 */
.L_x_57308:
        /* <DEDUP_REMOVED lines=23> */
.L_x_57315:
        /* <DEDUP_REMOVED lines=13> */
.L_x_57317:
[----:B------:R-:W-:Y:S05]  /*7260*/  BSYNC.RECONVERGENT B2 ;  /* 0x0000000000027941 */ /* 0x000fea0003800200 */
.L_x_57316:
        /* <DEDUP_REMOVED lines=61> */
.L_x_57314:
[----:B------:R-:W-:Y:S05]  /*7640*/  BSYNC.RECONVERGENT B1 ;  /* 0x0000000000017941 */ /* 0x000fea0003800200 */
.L_x_57313:
        /* <DEDUP_REMOVED lines=23> */
.L_x_57320:
        /* <DEDUP_REMOVED lines=15> */
.L_x_57322:
[----:B------:R-:W-:Y:S05]  /*78b0*/  BSYNC.RECONVERGENT B2 ;  /* 0x0000000000027941 */ /* 0x000fea0003800200 */
.L_x_57321:
        /* <DEDUP_REMOVED lines=61> */
.L_x_57319:
[----:B------:R-:W-:Y:S05]  /*7c90*/  BSYNC.RECONVERGENT B1 ;  /* 0x0000000000017941 */ /* 0x000fea0003800200 */
.L_x_57318:
        /* <DEDUP_REMOVED lines=9> */
[----:B------:R-:W-:-:S10]  /*7d30*/  FMUL.FTZ R147, R147, R226 ;  /* 0x000000e293937220 */ /* 0x000fd40000410000 */
.L_x_57282:
        /* <DEDUP_REMOVED lines=18> */
[C---:B------:R-:W-:Y:S01]  /*7e60*/  IADD3 R222, PT, PT, R225.reuse, 0x20, RZ ;  /* 0x00000020e1de7810 */ /* 0x040fe20007ffe0ff */
[----:B-1----:R-:W-:Y:S02]  /*7e70*/  IMAD.WIDE.U32 R226, R225, 0x8, R226 ;  /* 0x00000008e1e27825 */ /* 0x002fe400078e00e2 */
[----:B------:R0:W-:Y:S04]  /*7e80*/  STG.E.128 desc[UR6][R228.64+0x10], R144 ;  /* 0x00001090e4007986 */ /* 0x0001e8000c101d06 */
[----:B------:R0:W-:Y:S02]  /*7e90*/  STG.E.64 desc[UR6][R226.64], R230 ;  /* 0x000000e6e2007986 */ /* 0x0001e4000c101b06 */
.L_x_57241:
[----:B------:R-:W-:Y:S05]  /*7ea0*/  BSYNC.RECONVERGENT B0 ;  /* 0x0000000000007941 */ /* 0x000fea0003800200 */
.L_x_57240:
        /* <DEDUP_REMOVED lines=31> */
.L_x_57328:
        /* <DEDUP_REMOVED lines=13> */
.L_x_57330:
[----:B------:R-:W-:Y:S05]  /*8170*/  BSYNC.RECONVERGENT B2 ;  /* 0x0000000000027941 */ /* 0x000fea0003800200 */
.L_x_57329:
        /* <DEDUP_REMOVED lines=60> */
.L_x_57327:
[----:B------:R-:W-:Y:S05]  /*8540*/  BSYNC.RECONVERGENT B1 ;  /* 0x0000000000017941 */ /* 0x000fea0003800200 */
.L_x_57326:
        /* <DEDUP_REMOVED lines=28> */
.L_x_57333:
        /* <DEDUP_REMOVED lines=13> */
.L_x_57335:
[----:B------:R-:W-:Y:S05]  /*87e0*/  BSYNC.RECONVERGENT B2 ;  /* 0x0000000000027941 */ /* 0x000fea0003800200 */
.L_x_57334:
        /* <DEDUP_REMOVED lines=57> */
[----:B------:R-:W-:Y:S02]  /*8b80*/  HFMA2 R9, -RZ, RZ, 0, 0 ;  /* 0x00000000ff097431 */ /* 0x000fe400000001ff */
[----:B------:R-:W-:Y:S01]  /*8b90*/  IMAD.MOV.U32 R226, RZ, RZ, R150 ;  /* 0x000000ffffe27224 */ /* 0x000fe200078e0096 */
[----:B------:R-:W-:-:S07]  /*8ba0*/  LOP3.LUT R4, R4, UR14, R151, 0x96, !PT ;  /* 0x0000000e04047c12 */ /* 0x000fce000f8e9697 */
.L_x_57332:
[----:B------:R-:W-:Y:S05]  /*8bb0*/  BSYNC.RECONVERGENT B1 ;  /* 0x0000000000017941 */ /* 0x000fea0003800200 */
.L_x_57331:
        /* <DEDUP_REMOVED lines=23> */
.L_x_57338:
        /* <DEDUP_REMOVED lines=13> */
.L_x_57340:
[----:B------:R-:W-:Y:S05]  /*8e00*/  BSYNC.RECONVERGENT B2 ;  /* 0x0000000000027941 */ /* 0x000fea0003800200 */
.L_x_57339:
        /* <DEDUP_REMOVED lines=59> */
[----:B------:R-:W-:-:S07]  /*91c0*/  HFMA2 R151, -RZ, RZ, 0, 0 ;  /* 0x00000000ff977431 */ /* 0x000fce00000001ff */
.L_x_57337:
[----:B------:R-:W-:Y:S05]  /*91d0*/  BSYNC.RECONVERGENT B1 ;  /* 0x0000000000017941 */ /* 0x000fea0003800200 */
.L_x_57336:
        /* <DEDUP_REMOVED lines=23> */
.L_x_57343:
        /* <DEDUP_REMOVED lines=13> */
.L_x_57345:
[----:B------:R-:W-:Y:S05]  /*9420*/  BSYNC.RECONVERGENT B2 ;  /* 0x0000000000027941 */ /* 0x000fea0003800200 */
.L_x_57344:
        /* <DEDUP_REMOVED lines=60> */
.L_x_57342:
[----:B------:R-:W-:Y:S05]  /*97f0*/  BSYNC.RECONVERGENT B1 ;  /* 0x0000000000017941 */ /* 0x000fea0003800200 */
.L_x_57341:
        /* <DEDUP_REMOVED lines=23> */
.L_x_57348:
        /* <DEDUP_REMOVED lines=13> */
.L_x_57350:
[----:B------:R-:W-:Y:S05]  /*9a40*/  BSYNC.RECONVERGENT B2 ;  /* 0x0000000000027941 */ /* 0x000fea0003800200 */
.L_x_57349:
        /* <DEDUP_REMOVED lines=60> */
.L_x_57347:
[----:B------:R-:W-:Y:S05]  /*9e10*/  BSYNC.RECONVERGENT B1 ;  /* 0x0000000000017941 */ /* 0x000fea0003800200 */
.L_x_57346:
        /* <DEDUP_REMOVED lines=23> */
.L_x_57353:
        /* <DEDUP_REMOVED lines=13> */
.L_x_57355:
[----:B------:R-:W-:Y:S05]  /*a060*/  BSYNC.RECONVERGENT B2 ;  /* 0x0000000000027941 */ /* 0x000fea0003800200 */
.L_x_57354:
        /* <DEDUP_REMOVED lines=60> */
.L_x_57352:
[----:B------:R-:W-:Y:S05]  /*a430*/  BSYNC.RECONVERGENT B1 ;  /* 0x0000000000017941 */ /* 0x000fea0003800200 */
.L_x_57351:
        /* <DEDUP_REMOVED lines=23> */
.L_x_57358:
        /* <DEDUP_REMOVED lines=13> */
.L_x_57360:
[----:B------:R-:W-:Y:S05]  /*a680*/  BSYNC.RECONVERGENT B2 ;  /* 0x0000000000027941 */ /* 0x000fea0003800200 */
.L_x_57359:
        /* <DEDUP_REMOVED lines=55> */
[----:B------:R-:W-:Y:S02]  /*aa00*/  HFMA2 R231, -RZ, RZ, 0, 0 ;  /* 0x00000000ffe77431 */ /* 0x000fe400000001ff */
[----:B------:R-:W-:Y:S01]  /*aa10*/  IMAD.WIDE.U32 R228, R228, -0x2daee0ad, RZ ;  /* 0xd2511f53e4e47825 */ /* 0x000fe200078e00ff */
[----:B------:R-:W-:-:S03]  /*aa20*/  LOP3.LUT R3, R230, UR13, R9, 0x96, !PT ;  /* 0x0000000de6037c12 */ /* 0x000fc6000f8e9609 */
[----:B------:R-:W-:Y:S01]  /*aa30*/  IMAD.MOV.U32 R226, RZ, RZ, R228 ;  /* 0x000000ffffe27224 */ /* 0x000fe200078e00e4 */
[----:B------:R-:W-:-:S07]  /*aa40*/  LOP3.LUT R4, R4, UR14, R229, 0x96, !PT ;  /* 0x0000000e04047c12 */ /* 0x000fce000f8e96e5 */
.L_x_57357:
[----:B------:R-:W-:Y:S05]  /*aa50*/  BSYNC.RECONVERGENT B1 ;  /* 0x0000000000017941 */ /* 0x000fea0003800200 */
.L_x_57356:
        /* <DEDUP_REMOVED lines=23> */
.L_x_57363:
        /* <DEDUP_REMOVED lines=15> */
.L_x_57365:
[----:B------:R-:W-:Y:S05]  /*acc0*/  BSYNC.RECONVERGENT B2 ;  /* 0x0000000000027941 */ /* 0x000fea0003800200 */
.L_x_57364:
        /* <DEDUP_REMOVED lines=61> */
.L_x_57362:
[----:B------:R-:W-:Y:S05]  /*b0a0*/  BSYNC.RECONVERGENT B1 ;  /* 0x0000000000017941 */ /* 0x000fea0003800200 */
.L_x_57361:
        /* <DEDUP_REMOVED lines=11> */
.L_x_57325:
[----:B------:R-:W-:Y:S01]  /*b160*/  ISETP.NE.AND P0, PT, R5, 0x1, PT ;  /* 0x000000010500780c */ /* 0x000fe20003f05270 */
[----:B------:R-:W-:Y:S01]  /*b170*/  BSSY.RECONVERGENT B1, `(.L_x_57367) ;  /* 0x0000059000017945 */ /* 0x000fe20003800200 */
[----:B-1----:R-:W-:Y:S02]  /*b180*/  HFMA2 R149, -RZ, RZ, 0, 1.1920928955078125e-07 ;  /* 0x00000002ff957431 */ /* 0x002fe400000001ff */
        /* <DEDUP_REMOVED lines=13> */
.L_x_57369:
        /* <DEDUP_REMOVED lines=13> */
.L_x_57371:
[----:B------:R-:W-:Y:S05]  /*b330*/  BSYNC.RECONVERGENT B2 ;  /* 0x0000000000027941 */ /* 0x000fea0003800200 */
.L_x_57370:
        /* <DEDUP_REMOVED lines=60> */
.L_x_57368:
[----:B------:R-:W-:Y:S05]  /*b700*/  BSYNC.RECONVERGENT B1 ;  /* 0x0000000000017941 */ /* 0x000fea0003800200 */
.L_x_57367:
        /* <DEDUP_REMOVED lines=28> */
.L_x_57374:
        /* <DEDUP_REMOVED lines=13> */
.L_x_57376:
[----:B------:R-:W-:Y:S05]  /*b9a0*/  BSYNC.RECONVERGENT B2 ;  /* 0x0000000000027941 */ /* 0x000fea0003800200 */
.L_x_57375:
        /* <DEDUP_REMOVED lines=57> */
[----:B------:R-:W-:Y:S01]  /*bd40*/  IMAD.MOV.U32 R9, RZ, RZ, RZ ;  /* 0x000000ffff097224 */ /* 0x000fe200078e00ff */
[----:B------:R-:W-:Y:S02]  /*bd50*/  LOP3.LUT R4, R4, UR14, R151, 0x96, !PT ;  /* 0x0000000e04047c12 */ /* 0x000fe4000f8e9697 */
[----:B------:R-:W-:-:S07]  /*bd60*/  MOV R226, R150 ;  /* 0x0000009600e27202 */ /* 0x000fce0000000f00 */
.L_x_57373:
[----:B------:R-:W-:Y:S05]  /*bd70*/  BSYNC.RECONVERGENT B1 ;  /* 0x0000000000017941 */ /* 0x000fea0003800200 */
.L_x_57372:
        /* <DEDUP_REMOVED lines=23> */
.L_x_57379:
        /* <DEDUP_REMOVED lines=13> */
.L_x_57381:
[----:B------:R-:W-:Y:S05]  /*bfc0*/  BSYNC.RECONVERGENT B2 ;  /* 0x0000000000027941 */ /* 0x000fea0003800200 */
.L_x_57380:
        /* <DEDUP_REMOVED lines=56> */
[----:B------:R-:W-:-:S04]  /*c350*/  LOP3.LUT R3, R228, UR13, R9, 0x96, !PT ;  /* 0x0000000de4037c12 */ /* 0x000fc8000f8e9609 */
[----:B------:R-:W-:Y:S01]  /*c360*/  LOP3.LUT R4, R4, UR14, R151, 0x96, !PT ;  /* 0x0000000e04047c12 */ /* 0x000fe2000f8e9697 */
[----:B------:R-:W-:Y:S01]  /*c370*/  IMAD.MOV.U32 R151, RZ, RZ, RZ ;  /* 0x000000ffff977224 */ /* 0x000fe200078e00ff */
[----:B------:R-:W-:-:S07]  /*c380*/  MOV R226, R150 ;  /* 0x0000009600e27202 */ /* 0x000fce0000000f00 */
.L_x_57378:
[----:B------:R-:W-:Y:S05]  /*c390*/  BSYNC.RECONVERGENT B1 ;  /* 0x0000000000017941 */ /* 0x000fea0003800200 */
.L_x_57377:
[----:B------:R-:W-:Y:S01]  /*c3a0*/  I2FP.F32.U32 R5, R5 ;  /* 0x0000000500057245 */ /* 0x000fe20000201000 */
[----:B------:R-:W-:Y:S01]  /*c3b0*/  HADD2.F32 R152, -RZ, R153.H0_H0 ;  /* 0x20000099ff987230 */ /* 0x000fe20000004100 */
[----:B------:R-:W-:Y:S01]  /*c3c0*/  ISETP.NE.AND P2, PT, R151, 0x1, PT ;  /* 0x000000019700780c */ /* 0x000fe20003f45270 */
[----:B------:R-:W-:Y:S01]  /*c3d0*/  BSSY.RECONVERGENT B1, `(.L_x_57382) ;  /* 0x000005e000017945 */ /* 0x000fe20003800200 */
[----:B------:R-:W-:Y:S02]  /*c3e0*/  HFMA2 R9, -RZ, RZ, 0, 1.1920928955078125e-07 ;  /* 0x00000002ff097431 */ /* 0x000fe400000001ff */
        /* <DEDUP_REMOVED lines=18> */
.L_x_57384:
        /* <DEDUP_REMOVED lines=13> */
.L_x_57386:
[----:B------:R-:W-:Y:S05]  /*c5e0*/  BSYNC.RECONVERGENT B2 ;  /* 0x0000000000027941 */ /* 0x000fea0003800200 */
.L_x_57385:
        /* <DEDUP_REMOVED lines=60> */
.L_x_57383:
[----:B------:R-:W-:Y:S05]  /*c9b0*/  BSYNC.RECONVERGENT B1 ;  /* 0x0000000000017941 */ /* 0x000fea0003800200 */
.L_x_57382:
        /* <DEDUP_REMOVED lines=23> */
.L_x_57389:
        /* <DEDUP_REMOVED lines=13> */
.L_x_57391:
[----:B------:R-:W-:Y:S05]  /*cc00*/  BSYNC.RECONVERGENT B2 ;  /* 0x0000000000027941 */ /* 0x000fea0003800200 */
.L_x_57390:
        /* <DEDUP_REMOVED lines=60> */
.L_x_57388:
[----:B------:R-:W-:Y:S05]  /*cfd0*/  BSYNC.RECONVERGENT B1 ;  /* 0x0000000000017941 */ /* 0x000fea0003800200 */
.L_x_57387:
        /* <DEDUP_REMOVED lines=23> */
.L_x_57394:
        /* <DEDUP_REMOVED lines=13> */
.L_x_57396:
[----:B------:R-:W-:Y:S05]  /*d220*/  BSYNC.RECONVERGENT B2 ;  /* 0x0000000000027941 */ /* 0x000fea0003800200 */
.L_x_57395:
        /* <DEDUP_REMOVED lines=60> */
.L_x_57393:
[----:B------:R-:W-:Y:S05]  /*d5f0*/  BSYNC.RECONVERGENT B1 ;  /* 0x0000000000017941 */ /* 0x000fea0003800200 */
.L_x_57392:
        /* <DEDUP_REMOVED lines=23> */
.L_x_57399:
        /* <DEDUP_REMOVED lines=13> */
.L_x_57401:
[----:B------:R-:W-:Y:S05]  /*d840*/  BSYNC.RECONVERGENT B2 ;  /* 0x0000000000027941 */ /* 0x000fea0003800200 */
.L_x_57400:
        /* <DEDUP_REMOVED lines=60> */
.L_x_57398:
[----:B------:R-:W-:Y:S05]  /*dc10*/  BSYNC.RECONVERGENT B1 ;  /* 0x0000000000017941 */ /* 0x000fea0003800200 */
.L_x_57397:
        /* <DEDUP_REMOVED lines=23> */
.L_x_57404:
        /* <DEDUP_REMOVED lines=15> */
.L_x_57406:
[----:B------:R-:W-:Y:S05]  /*de80*/  BSYNC.RECONVERGENT B2 ;  /* 0x0000000000027941 */ /* 0x000fea0003800200 */
.L_x_57405:
        /* <DEDUP_REMOVED lines=54> */
[----:B------:R-:W-:Y:S01]  /*e1f0*/  IMAD.WIDE.U32 R230, R230, -0x326172a9, RZ ;  /* 0xcd9e8d57e6e67825 */ /* 0x000fe200078e00ff */
[----:B------:R-:W-:-:S03]  /*e200*/  MOV R9, R226 ;  /* 0x000000e200097202 */ /* 0x000fc60000000f00 */
[----:B------:R-:W-:Y:S01]  /*e210*/  IMAD.WIDE.U32 R228, R228, -0x2daee0ad, RZ ;  /* 0xd2511f53e4e47825 */ /* 0x000fe200078e00ff */
[----:B------:R-:W-:-:S03]  /*e220*/  LOP3.LUT R3, R8, UR13, R231, 0x96, !PT ;  /* 0x0000000d08037c12 */ /* 0x000fc6000f8e96e7 */
[----:B------:R-:W-:Y:S01]  /*e230*/  IMAD.MOV.U32 R8, RZ, RZ, R230 ;  /* 0x000000ffff087224 */ /* 0x000fe200078e00e6 */
[----:B------:R-:W-:Y:S01]  /*e240*/  LOP3.LUT R4, R4, UR14, R229, 0x96, !PT ;  /* 0x0000000e04047c12 */ /* 0x000fe2000f8e96e5 */
[----:B------:R-:W-:-:S07]  /*e250*/  IMAD.MOV.U32 R226, RZ, RZ, R228 ;  /* 0x000000ffffe27224 */ /* 0x000fce00078e00e4 */
.L_x_57403:
[----:B------:R-:W-:Y:S05]  /*e260*/  BSYNC.RECONVERGENT B1 ;  /* 0x0000000000017941 */ /* 0x000fea0003800200 */
.L_x_57402:
        /* <DEDUP_REMOVED lines=10> */
.L_x_57366:
        /* <DEDUP_REMOVED lines=18> */
[----:B-1----:R-:W-:-:S03]  /*e430*/  IMAD.WIDE.U32 R228, R222, 0x8, R228 ;  /* 0x00000008dee47825 */ /* 0x002fc600078e00e4 */
[----:B------:R2:W-:Y:S01]  /*e440*/  STG.E.128 desc[UR6][R230.64+0x10], R152 ;  /* 0x00001098e6007986 */ /* 0x0005e2000c101d06 */
[----:B------:R-:W-:-:S03]  /*e450*/  IADD3 R222, PT, PT, R222, 0x20, RZ ;  /* 0x00000020dede7810 */ /* 0x000fc60007ffe0ff */
[----:B------:R2:W-:Y:S04]  /*e460*/  STG.E.64 desc[UR6][R228.64], R232 ;  /* 0x000000e8e4007986 */ /* 0x0005e8000c101b06 */
.L_x_57324:
[----:B------:R-:W-:Y:S05]  /*e470*/  BSYNC.RECONVERGENT B0 ;  /* 0x0000000000007941 */ /* 0x000fea0003800200 */
.L_x_57323:
        /* <DEDUP_REMOVED lines=8> */
[----:B------:R-:W3:Y:S01]  /*e500*/  @P0 LDC.64 R158, c[0x0][0x3a0] ;  /* 0x0000e800ff9e0b82 */ /* 0x000ee20000000a00 */
[----:B-1----:R-:W-:-:S05]  /*e510*/  IMAD.WIDE.U32 R156, R222, 0x10, R156 ;  /* 0x00000010de9c7825 */ /* 0x002fca00078e009c */
[----:B------:R1:W5:Y:S01]  /*e520*/  LDG.E.128 R160, desc[UR6][R156.64] ;  /* 0x000000069ca07981 */ /* 0x000362000c1e1d00 */
[----:B---3--:R-:W-:-:S05]  /*e530*/  @P0 IMAD.WIDE.U32 R158, R222, 0x20, R158 ;  /* 0x00000020de9e0825 */ /* 0x008fca00078e009e */
        /* <DEDUP_REMOVED lines=19> */
.L_x_57412:
        /* <DEDUP_REMOVED lines=13> */
.L_x_57414:
[----:B------:R-:W-:Y:S05]  /*e740*/  BSYNC.RECONVERGENT B2 ;  /* 0x0000000000027941 */ /* 0x000fea0003800200 */
.L_x_57413:
        /* <DEDUP_REMOVED lines=60> */
.L_x_57411:
[----:B------:R-:W-:Y:S05]  /*eb10*/  BSYNC.RECONVERGENT B1 ;  /* 0x0000000000017941 */ /* 0x000fea0003800200 */
.L_x_57410:
[----:B------:R-:W0:Y:S01]  /*eb20*/  LDC R223, c[0x0][0x408] ;  /* 0x00010200ffdf7b82 */ /* 0x000e220000000800 */
[----:B------:R-:W-:Y:S01]  /*eb30*/  I2FP.F32.U32 R5, R156 ;  /* 0x0000009c00057245 */ /* 0x000fe20000201000 */
[----:B--2---:R-:W-:Y:S02]  /*eb40*/  HFMA2 R232, -RZ, RZ, 0.1171875, 0 ;  /* 0x2f800000ffe87431 */ /* 0x004fe400000001ff */
        /* <DEDUP_REMOVED lines=25> */
.L_x_57417:
        /* <DEDUP_REMOVED lines=13> */
.L_x_57419:
[----:B------:R-:W-:Y:S05]  /*edb0*/  BSYNC.RECONVERGENT B2 ;  /* 0x0000000000027941 */ /* 0x000fea0003800200 */
.L_x_57418:
        /* <DEDUP_REMOVED lines=60> */
.L_x_57416:
[----:B------:R-:W-:Y:S05]  /*f180*/  BSYNC.RECONVERGENT B1 ;  /* 0x0000000000017941 */ /* 0x000fea0003800200 */
.L_x_57415:
        /* <DEDUP_REMOVED lines=23> */
.L_x_57422:
        /* <DEDUP_REMOVED lines=13> */
.L_x_57424:
[----:B------:R-:W-:Y:S05]  /*f3d0*/  BSYNC.RECONVERGENT B2 ;  /* 0x0000000000027941 */ /* 0x000fea0003800200 */
.L_x_57423:
        /* <DEDUP_REMOVED lines=60> */
.L_x_57421:
[----:B------:R-:W-:Y:S05]  /*f7a0*/  BSYNC.RECONVERGENT B1 ;  /* 0x0000000000017941 */ /* 0x000fea0003800200 */
.L_x_57420:
        /* <DEDUP_REMOVED lines=23> */
.L_x_57427:
        /* <DEDUP_REMOVED lines=13> */
.L_x_57429:
[----:B------:R-:W-:Y:S05]  /*f9f0*/  BSYNC.RECONVERGENT B2 ;  /* 0x0000000000027941 */ /* 0x000fea0003800200 */
.L_x_57428:
        /* <DEDUP_REMOVED lines=60> */
.L_x_57426:
[----:B------:R-:W-:Y:S05]  /*fdc0*/  BSYNC.RECONVERGENT B1 ;  /* 0x0000000000017941 */ /* 0x000fea0003800200 */
.L_x_57425:
        /* <DEDUP_REMOVED lines=23> */
.L_x_57432:
        /* <DEDUP_REMOVED lines=13> */
.L_x_57434:
[----:B------:R-:W-:Y:S05]  /*10010*/  BSYNC.RECONVERGENT B2 ;  /* 0x0000000000027941 */ /* 0x000fea0003800200 */
.L_x_57433:
        /* <DEDUP_REMOVED lines=60> */
.L_x_57431:
[----:B------:R-:W-:Y:S05]  /*103e0*/  BSYNC.RECONVERGENT B1 ;  /* 0x0000000000017941 */ /* 0x000fea0003800200 */
.L_x_57430:
        /* <DEDUP_REMOVED lines=23> */
.L_x_57437:
        /* <DEDUP_REMOVED lines=13> */
.L_x_57439:
[----:B------:R-:W-:Y:S05]  /*10630*/  BSYNC.RECONVERGENT B2 ;  /* 0x0000000000027941 */ /* 0x000fea0003800200 */
.L_x_57438:
        /* <DEDUP_REMOVED lines=60> */
.L_x_57436:
[----:B------:R-:W-:Y:S05]  /*10a00*/  BSYNC.RECONVERGENT B1 ;  /* 0x0000000000017941 */ /* 0x000fea0003800200 */
.L_x_57435:
        /* <DEDUP_REMOVED lines=23> */
.L_x_57442:
        /* <DEDUP_REMOVED lines=13> */
.L_x_57444:
[----:B------:R-:W-:Y:S05]  /*10c50*/  BSYNC.RECONVERGENT B2 ;  /* 0x0000000000027941 */ /* 0x000fea0003800200 */
.L_x_57443:
        /* <DEDUP_REMOVED lines=60> */
.L_x_57441:
[----:B------:R-:W-:Y:S05]  /*11020*/  BSYNC.RECONVERGENT B1 ;  /* 0x0000000000017941 */ /* 0x000fea0003800200 */
.L_x_57440:
        /* <DEDUP_REMOVED lines=23> */
.L_x_57447:
        /* <DEDUP_REMOVED lines=15> */
.L_x_57449:
[----:B------:R-:W-:Y:S05]  /*11290*/  BSYNC.RECONVERGENT B2 ;  /* 0x0000000000027941 */ /* 0x000fea0003800200 */
.L_x_57448:
        /* <DEDUP_REMOVED lines=61> */
.L_x_57446:
[----:B------:R-:W-:Y:S05]  /*11670*/  BSYNC.RECONVERGENT B1 ;  /* 0x0000000000017941 */ /* 0x000fea0003800200 */
.L_x_57445:
        /* <DEDUP_REMOVED lines=11> */
.L_x_57409:
        /* <DEDUP_REMOVED lines=16> */
.L_x_57453:
        /* <DEDUP_REMOVED lines=13> */
.L_x_57455:
[----:B------:R-:W-:Y:S05]  /*11900*/  BSYNC.RECONVERGENT B2 ;  /* 0x0000000000027941 */ /* 0x000fea0003800200 */
.L_x_57454:
        /* <DEDUP_REMOVED lines=60> */
.L_x_57452:
[----:B------:R-:W-:Y:S05]  /*11cd0*/  BSYNC.RECONVERGENT B1 ;  /* 0x0000000000017941 */ /* 0x000fea0003800200 */
.L_x_57451:
[----:B------:R-:W0:Y:S01]  /*11ce0*/  LDC R223, c[0x0][0x408] ;  /* 0x00010200ffdf7b82 */ /* 0x000e220000000800 */
[----:B------:R-:W-:Y:S01]  /*11cf0*/  I2FP.F32.U32 R5, R156 ;  /* 0x0000009c00057245 */ /* 0x000fe20000201000 */
[----:B-----5:R-:W-:Y:S01]  /*11d00*/  HADD2.F32 R158, -RZ, R160.H0_H0 ;  /* 0x200000a0ff9e7230 */ /* 0x020fe20000004100 */
[----:B------:R-:W-:Y:S01]  /*11d10*/  ISETP.NE.AND P1, PT, R157, 0x1, PT ;  /* 0x000000019d00780c */ /* 0x000fe20003f25270 */
[----:B--2---:R-:W-:Y:S01]  /*11d20*/  IMAD.MOV.U32 R232, RZ, RZ, 0x2f800000 ;  /* 0x2f800000ffe87424 */ /* 0x004fe200078e00ff */
        /* <DEDUP_REMOVED lines=23> */
.L_x_57458:
        /* <DEDUP_REMOVED lines=13> */
.L_x_57460:
[----:B------:R-:W-:Y:S05]  /*11f70*/  BSYNC.RECONVERGENT B2 ;  /* 0x0000000000027941 */ /* 0x000fea0003800200 */
.L_x_57459:
        /* <DEDUP_REMOVED lines=60> */
.L_x_57457:
[----:B------:R-:W-:Y:S05]  /*12340*/  BSYNC.RECONVERGENT B1 ;  /* 0x0000000000017941 */ /* 0x000fea0003800200 */
.L_x_57456:
        /* <DEDUP_REMOVED lines=23> */
.L_x_57463:
        /* <DEDUP_REMOVED lines=13> */
.L_x_57465:
[----:B------:R-:W-:Y:S05]  /*12590*/  BSYNC.RECONVERGENT B2 ;  /* 0x0000000000027941 */ /* 0x000fea0003800200 */
.L_x_57464:
        /* <DEDUP_REMOVED lines=60> */
.L_x_57462:
[----:B------:R-:W-:Y:S05]  /*12960*/  BSYNC.RECONVERGENT B1 ;  /* 0x0000000000017941 */ /* 0x000fea0003800200 */
.L_x_57461:
        /* <DEDUP_REMOVED lines=23> */
.L_x_57468:
        /* <DEDUP_REMOVED lines=13> */
.L_x_57470:
[----:B------:R-:W-:Y:S05]  /*12bb0*/  BSYNC.RECONVERGENT B2 ;  /* 0x0000000000027941 */ /* 0x000fea0003800200 */
.L_x_57469:
        /* <DEDUP_REMOVED lines=60> */
.L_x_57467:
[----:B------:R-:W-:Y:S05]  /*12f80*/  BSYNC.RECONVERGENT B1 ;  /* 0x0000000000017941 */ /* 0x000fea0003800200 */
.L_x_57466:
        /* <DEDUP_REMOVED lines=23> */
.L_x_57473:
        /* <DEDUP_REMOVED lines=13> */
.L_x_57475:
[----:B------:R-:W-:Y:S05]  /*131d0*/  BSYNC.RECONVERGENT B2 ;  /* 0x0000000000027941 */ /* 0x000fea0003800200 */
.L_x_57474:
        /* <DEDUP_REMOVED lines=60> */
.L_x_57472:
[----:B------:R-:W-:Y:S05]  /*135a0*/  BSYNC.RECONVERGENT B1 ;  /* 0x0000000000017941 */ /* 0x000fea0003800200 */
.L_x_57471:
        /* <DEDUP_REMOVED lines=23> */
.L_x_57478:
        /* <DEDUP_REMOVED lines=13> */
.L_x_57480:
[----:B------:R-:W-:Y:S05]  /*137f0*/  BSYNC.RECONVERGENT B2 ;  /* 0x0000000000027941 */ /* 0x000fea0003800200 */
.L_x_57479:
        /* <DEDUP_REMOVED lines=60> */
.L_x_57477:
[----:B------:R-:W-:Y:S05]  /*13bc0*/  BSYNC.RECONVERGENT B1 ;  /* 0x0000000000017941 */ /* 0x000fea0003800200 */
.L_x_57476:
        /* <DEDUP_REMOVED lines=23> */
.L_x_57483:
        /* <DEDUP_REMOVED lines=13> */
.L_x_57485:
[----:B------:R-:W-:Y:S05]  /*13e10*/  BSYNC.RECONVERGENT B2 ;  /* 0x0000000000027941 */ /* 0x000fea0003800200 */
.L_x_57484:
        /* <DEDUP_REMOVED lines=60> */
.L_x_57482:
[----:B------:R-:W-:Y:S05]  /*141e0*/  BSYNC.RECONVERGENT B1 ;  /* 0x0000000000017941 */ /* 0x000fea0003800200 */
.L_x_57481:
        /* <DEDUP_REMOVED lines=23> */
.L_x_57488:
        /* <DEDUP_REMOVED lines=15> */
.L_x_57490:
[----:B------:R-:W-:Y:S05]  /*14450*/  BSYNC.RECONVERGENT B2 ;  /* 0x0000000000027941 */ /* 0x000fea0003800200 */
.L_x_57489:
        /* <DEDUP_REMOVED lines=61> */
.L_x_57487:
[----:B------:R-:W-:Y:S05]  /*14830*/  BSYNC.RECONVERGENT B1 ;  /* 0x0000000000017941 */ /* 0x000fea0003800200 */
.L_x_57486:
        /* <DEDUP_REMOVED lines=10> */
.L_x_57450:
        /* <DEDUP_REMOVED lines=22> */
.L_x_57408:
[----:B------:R-:W-:Y:S05]  /*14a40*/  BSYNC.RECONVERGENT B0 ;  /* 0x0000000000007941 */ /* 0x000fea0003800200 */
.L_x_57407:
        /* <DEDUP_REMOVED lines=8> */
[----:B------:R-:W4:Y:S01]  /*14ad0*/  @P0 LDC.64 R166, c[0x0][0x3a0] ;  /* 0x0000e800ffa60b82 */ /* 0x000f220000000a00 */
[----:B-1----:R-:W-:-:S05]  /*14ae0*/  IMAD.WIDE.U32 R164, R222, 0x10, R164 ;  /* 0x00000010dea47825 */ /* 0x002fca00078e00a4 */
[----:B------:R1:W5:Y:S01]  /*14af0*/  LDG.E.128 R168, desc[UR6][R164.64] ;  /* 0x00000006a4a87981 */ /* 0x000362000c1e1d00 */
[----:B----4-:R-:W-:-:S05]  /*14b00*/  @P0 IMAD.WIDE.U32 R166, R222, 0x20, R166 ;  /* 0x00000020dea60825 */ /* 0x010fca00078e00a6 */
        /* <DEDUP_REMOVED lines=19> */
.L_x_57496:
        /* <DEDUP_REMOVED lines=13> */
.L_x_57498:
[----:B------:R-:W-:Y:S05]  /*14d10*/  BSYNC.RECONVERGENT B2 ;  /* 0x0000000000027941 */ /* 0x000fea0003800200 */
.L_x_57497:
        /* <DEDUP_REMOVED lines=60> */
.L_x_57495:
[----:B------:R-:W-:Y:S05]  /*150e0*/  BSYNC.RECONVERGENT B1 ;  /* 0x0000000000017941 */ /* 0x000fea0003800200 */
.L_x_57494:
[----:B------:R-:W0:Y:S01]  /*150f0*/  LDC R223, c[0x0][0x408] ;  /* 0x00010200ffdf7b82 */ /* 0x000e220000000800 */
[----:B------:R-:W-:Y:S01]  /*15100*/  I2FP.F32.U32 R5, R164 ;  /* 0x000000a400057245 */ /* 0x000fe20000201000 */
[----:B--23--:R-:W-:Y:S02]  /*15110*/  HFMA2 R232, -RZ, RZ, 0.1171875, 0 ;  /* 0x2f800000ffe87431 */ /* 0x00cfe400000001ff */
        /* <DEDUP_REMOVED lines=25> */
.L_x_57501:
        /* <DEDUP_REMOVED lines=13> */
.L_x_57503:
[----:B------:R-:W-:Y:S05]  /*15380*/  BSYNC.RECONVERGENT B2 ;  /* 0x0000000000027941 */ /* 0x000fea0003800200 */
.L_x_57502:
        /* <DEDUP_REMOVED lines=60> */
.L_x_57500:
[----:B------:R-:W-:Y:S05]  /*15750*/  BSYNC.RECONVERGENT B1 ;  /* 0x0000000000017941 */ /* 0x000fea0003800200 */
.L_x_57499:
        /* <DEDUP_REMOVED lines=23> */
.L_x_57506:
        /* <DEDUP_REMOVED lines=13> */
.L_x_57508:
[----:B------:R-:W-:Y:S05]  /*159a0*/  BSYNC.RECONVERGENT B2 ;  /* 0x0000000000027941 */ /* 0x000fea0003800200 */
.L_x_57507:
        /* <DEDUP_REMOVED lines=60> */
.L_x_57505:
[----:B------:R-:W-:Y:S05]  /*15d70*/  BSYNC.RECONVERGENT B1 ;  /* 0x0000000000017941 */ /* 0x000fea0003800200 */
.L_x_57504:
        /* <DEDUP_REMOVED lines=23> */
.L_x_57511:
        /* <DEDUP_REMOVED lines=13> */
.L_x_57513:
[----:B------:R-:W-:Y:S05]  /*15fc0*/  BSYNC.RECONVERGENT B2 ;  /* 0x0000000000027941 */ /* 0x000fea0003800200 */
.L_x_57512:
        /* <DEDUP_REMOVED lines=60> */
.L_x_57510:
[----:B------:R-:W-:Y:S05]  /*16390*/  BSYNC.RECONVERGENT B1 ;  /* 0x0000000000017941 */ /* 0x000fea0003800200 */
.L_x_57509:
        /* <DEDUP_REMOVED lines=23> */
.L_x_57516:
        /* <DEDUP_REMOVED lines=13> */
.L_x_57518:
[----:B------:R-:W-:Y:S05]  /*165e0*/  BSYNC.RECONVERGENT B2 ;  /* 0x0000000000027941 */ /* 0x000fea0003800200 */
.L_x_57517:
        /* <DEDUP_REMOVED lines=52> */
[----:B------:R-:W-:Y:S02]  /*16930*/  MOV R5, R226 ;  /* 0x000000e200057202 */ /* 0x000fe40000000f00 */
[----:B------:R-:W-:Y:S01]  /*16940*/  LOP3.LUT R168, R8, UR13, R229, 0x96, !PT ;  /* 0x0000000d08a87c12 */ /* 0x000fe2000f8e96e5 */
[----:B------:R-:W-:Y:S01]  /*16950*/  UIADD3 UR13, UPT, UPT, UR4, -0x700cb87f, URZ ;  /* 0x8ff34781040d7890 */ /* 0x000fe2000fffe0ff */
[----:B------:R-:W-:-:S04]  /*16960*/  IMAD.WIDE.U32 R8, R9, -0x326172a9, RZ ;  /* 0xcd9e8d5709087825 */ /* 0x000fc800078e00ff */
[----:B------:R-:W-:Y:S01]  /*16970*/  IMAD.WIDE.U32 R168, R168, -0x2daee0ad, RZ ;  /* 0xd2511f53a8a87825 */ /* 0x000fe200078e00ff */
[----:B------:R-:W-:-:S03]  /*16980*/  LOP3.LUT R3, R228, UR13, R9, 0x96, !PT ;  /* 0x0000000de4037c12 */ /* 0x000fc6000f8e9609 */
[----:B------:R-:W-:Y:S01]  /*16990*/  IMAD.MOV.U32 R226, RZ, RZ, R168 ;  /* 0x000000ffffe27224 */ /* 0x000fe200078e00a8 */
[----:B------:R-:W-:-:S07]  /*169a0*/  LOP3.LUT R4, R4, UR14, R169, 0x96, !PT ;  /* 0x0000000e04047c12 */ /* 0x000fce000f8e96a9 */
.L_x_57515:
[----:B------:R-:W-:Y:S05]  /*169b0*/  BSYNC.RECONVERGENT B1 ;  /* 0x0000000000017941 */ /* 0x000fea0003800200 */
.L_x_57514:
        /* <DEDUP_REMOVED lines=23> */
.L_x_57521:
        /* <DEDUP_REMOVED lines=13> */
.L_x_57523:
[----:B------:R-:W-:Y:S05]  /*16c00*/  BSYNC.RECONVERGENT B2 ;  /* 0x0000000000027941 */ /* 0x000fea0003800200 */
.L_x_57522:
        /* <DEDUP_REMOVED lines=60> */
.L_x_57520:
[----:B------:R-:W-:Y:S05]  /*16fd0*/  BSYNC.RECONVERGENT B1 ;  /* 0x0000000000017941 */ /* 0x000fea0003800200 */
.L_x_57519:
        /* <DEDUP_REMOVED lines=23> */
.L_x_57526:
        /* <DEDUP_REMOVED lines=13> */
.L_x_57528:
[----:B------:R-:W-:Y:S05]  /*17220*/  BSYNC.RECONVERGENT B2 ;  /* 0x0000000000027941 */ /* 0x000fea0003800200 */
.L_x_57527:
        /* <DEDUP_REMOVED lines=60> */
.L_x_57525:
[----:B------:R-:W-:Y:S05]  /*175f0*/  BSYNC.RECONVERGENT B1 ;  /* 0x0000000000017941 */ /* 0x000fea0003800200 */
.L_x_57524:
        /* <DEDUP_REMOVED lines=23> */
.L_x_57531:
        /* <DEDUP_REMOVED lines=15> */
.L_x_57533:
[----:B------:R-:W-:Y:S05]  /*17860*/  BSYNC.RECONVERGENT B2 ;  /* 0x0000000000027941 */ /* 0x000fea0003800200 */
.L_x_57532:
        /* <DEDUP_REMOVED lines=61> */
.L_x_57530:
[----:B------:R-:W-:Y:S05]  /*17c40*/  BSYNC.RECONVERGENT B1 ;  /* 0x0000000000017941 */ /* 0x000fea0003800200 */
.L_x_57529:
        /* <DEDUP_REMOVED lines=11> */
.L_x_57493:
        /* <DEDUP_REMOVED lines=16> */
.L_x_57537:
        /* <DEDUP_REMOVED lines=13> */
.L_x_57539:
[----:B------:R-:W-:Y:S05]  /*17ed0*/  BSYNC.RECONVERGENT B2 ;  /* 0x0000000000027941 */ /* 0x000fea0003800200 */
.L_x_57538:
        /* <DEDUP_REMOVED lines=60> */
.L_x_57536:
[----:B------:R-:W-:Y:S05]  /*182a0*/  BSYNC.RECONVERGENT B1 ;  /* 0x0000000000017941 */ /* 0x000fea0003800200 */
.L_x_57535:
[----:B------:R-:W0:Y:S01]  /*182b0*/  LDC R223, c[0x0][0x408] ;  /* 0x00010200ffdf7b82 */ /* 0x000e220000000800 */
[----:B------:R-:W-:Y:S01]  /*182c0*/  I2FP.F32.U32 R5, R164 ;  /* 0x000000a400057245 */ /* 0x000fe20000201000 */
[----:B-----5:R-:W-:Y:S01]  /*182d0*/  HADD2.F32 R166, -RZ, R168.H0_H0 ;  /* 0x200000a8ffa67230 */ /* 0x020fe20000004100 */
[----:B------:R-:W-:Y:S01]  /*182e0*/  ISETP.NE.AND P1, PT, R165, 0x1, PT ;  /* 0x00000001a500780c */ /* 0x000fe20003f25270 */
[----:B--23--:R-:W-:Y:S01]  /*182f0*/  IMAD.MOV.U32 R232, RZ, RZ, 0x2f800000 ;  /* 0x2f800000ffe87424 */ /* 0x00cfe200078e00ff */
        /* <DEDUP_REMOVED lines=23> */
.L_x_57542:
        /* <DEDUP_REMOVED lines=13> */
.L_x_57544:
[----:B------:R-:W-:Y:S05]  /*18540*/  BSYNC.RECONVERGENT B2 ;  /* 0x0000000000027941 */ /* 0x000fea0003800200 */
.L_x_57543:
        /* <DEDUP_REMOVED lines=60> */
.L_x_57541:
[----:B------:R-:W-:Y:S05]  /*18910*/  BSYNC.RECONVERGENT B1 ;  /* 0x0000000000017941 */ /* 0x000fea0003800200 */
.L_x_57540:
        /* <DEDUP_REMOVED lines=23> */
.L_x_57547:
        /* <DEDUP_REMOVED lines=13> */
.L_x_57549:
[----:B------:R-:W-:Y:S05]  /*18b60*/  BSYNC.RECONVERGENT B2 ;  /* 0x0000000000027941 */ /* 0x000fea0003800200 */
.L_x_57548:
        /* <DEDUP_REMOVED lines=60> */
.L_x_57546:
[----:B------:R-:W-:Y:S05]  /*18f30*/  BSYNC.RECONVERGENT B1 ;  /* 0x0000000000017941 */ /* 0x000fea0003800200 */
.L_x_57545:
        /* <DEDUP_REMOVED lines=23> */
.L_x_57552:
        /* <DEDUP_REMOVED lines=13> */
.L_x_57554:
[----:B------:R-:W-:Y:S05]  /*19180*/  BSYNC.RECONVERGENT B2 ;  /* 0x0000000000027941 */ /* 0x000fea0003800200 */
.L_x_57553:
        /* <DEDUP_REMOVED lines=60> */
.L_x_57551:
[----:B------:R-:W-:Y:S05]  /*19550*/  BSYNC.RECONVERGENT B1 ;  /* 0x0000000000017941 */ /* 0x000fea0003800200 */
.L_x_57550:
        /* <DEDUP_REMOVED lines=23> */
.L_x_57557:
        /* <DEDUP_REMOVED lines=13> */
.L_x_57559:
[----:B------:R-:W-:Y:S05]  /*197a0*/  BSYNC.RECONVERGENT B2 ;  /* 0x0000000000027941 */ /* 0x000fea0003800200 */
.L_x_57558:
        /* <DEDUP_REMOVED lines=60> */
.L_x_57556:
[----:B------:R-:W-:Y:S05]  /*19b70*/  BSYNC.RECONVERGENT B1 ;  /* 0x0000000000017941 */ /* 0x000fea0003800200 */
.L_x_57555:
        /* <DEDUP_REMOVED lines=23> */
.L_x_57562:
        /* <DEDUP_REMOVED lines=13> */
.L_x_57564:
[----:B------:R-:W-:Y:S05]  /*19dc0*/  BSYNC.RECONVERGENT B2 ;  /* 0x0000000000027941 */ /* 0x000fea0003800200 */
.L_x_57563:
        /* <DEDUP_REMOVED lines=60> */
.L_x_57561:
[----:B------:R-:W-:Y:S05]  /*1a190*/  BSYNC.RECONVERGENT B1 ;  /* 0x0000000000017941 */ /* 0x000fea0003800200 */
.L_x_57560:
        /* <DEDUP_REMOVED lines=23> */
.L_x_57567:
        /* <DEDUP_REMOVED lines=13> */
.L_x_57569:
[----:B------:R-:W-:Y:S05]  /*1a3e0*/  BSYNC.RECONVERGENT B2 ;  /* 0x0000000000027941 */ /* 0x000fea0003800200 */
.L_x_57568:
        /* <DEDUP_REMOVED lines=60> */
.L_x_57566:
[----:B------:R-:W-:Y:S05]  /*1a7b0*/  BSYNC.RECONVERGENT B1 ;  /* 0x0000000000017941 */ /* 0x000fea0003800200 */
.L_x_57565:
        /* <DEDUP_REMOVED lines=23> */
.L_x_57572:
        /* <DEDUP_REMOVED lines=15> */
.L_x_57574:
[----:B------:R-:W-:Y:S05]  /*1aa20*/  BSYNC.RECONVERGENT B2 ;  /* 0x0000000000027941 */ /* 0x000fea0003800200 */
.L_x_57573:
        /* <DEDUP_REMOVED lines=61> */
.L_x_57571:
[----:B------:R-:W-:Y:S05]  /*1ae00*/  BSYNC.RECONVERGENT B1 ;  /* 0x0000000000017941 */ /* 0x000fea0003800200 */
.L_x_57570:
        /* <DEDUP_REMOVED lines=10> */
.L_x_57534:
        /* <DEDUP_REMOVED lines=22> */
.L_x_57492:
[----:B------:R-:W-:Y:S05]  /*1b010*/  BSYNC.RECONVERGENT B0 ;  /* 0x0000000000007941 */ /* 0x000fea0003800200 */
.L_x_57491:
        /* <DEDUP_REMOVED lines=8> */
[----:B------:R-:W0:Y:S01]  /*1b0a0*/  @P0 LDC.64 R174, c[0x0][0x3a0] ;  /* 0x0000e800ffae0b82 */ /* 0x000e220000000a00 */
[----:B-1----:R-:W-:-:S05]  /*1b0b0*/  IMAD.WIDE.U32 R172, R222, 0x10, R172 ;  /* 0x00000010deac7825 */ /* 0x002fca00078e00ac */
[----:B------:R1:W5:Y:S01]  /*1b0c0*/  LDG.E.128 R176, desc[UR6][R172.64] ;  /* 0x00000006acb07981 */ /* 0x000362000c1e1d00 */
[----:B0-----:R-:W-:-:S05]  /*1b0d0*/  @P0 IMAD.WIDE.U32 R174, R222, 0x20, R174 ;  /* 0x00000020deae0825 */ /* 0x001fca00078e00ae */
[----:B------:R1:W5:Y:S04]  /*1b0e0*/  @P0 LDG.E.128 R132, desc[UR6][R174.64] ;  /* 0x00000006ae840981 */ /* 0x000368000c1e1d00 */
[----:B------:R1:W5:Y:S01]  /*1b0f0*/  @P0 LDG.E.128 R136, desc[UR6][R174.64+0x10] ;  /* 0x00001006ae880981 */ /* 0x000362000c1e1d00 */
        /* <DEDUP_REMOVED lines=17> */
.L_x_57580:
        /* <DEDUP_REMOVED lines=13> */
.L_x_57582:
[----:B------:R-:W-:Y:S05]  /*1b2e0*/  BSYNC.RECONVERGENT B2 ;  /* 0x0000000000027941 */ /* 0x000fea0003800200 */
.L_x_57581:
        /* <DEDUP_REMOVED lines=60> */
.L_x_57579:
[----:B------:R-:W-:Y:S05]  /*1b6b0*/  BSYNC.RECONVERGENT B1 ;  /* 0x0000000000017941 */ /* 0x000fea0003800200 */
.L_x_57578:
[----:B------:R-:W0:Y:S01]  /*1b6c0*/  LDC R223, c[0x0][0x408] ;  /* 0x00010200ffdf7b82 */ /* 0x000e220000000800 */
[----:B------:R-:W-:Y:S01]  /*1b6d0*/  I2FP.F32.U32 R5, R172 ;  /* 0x000000ac00057245 */ /* 0x000fe20000201000 */
[----:B--234-:R-:W-:Y:S02]  /*1b6e0*/  HFMA2 R232, -RZ, RZ, 0.1171875, 0 ;  /* 0x2f800000ffe87431 */ /* 0x01cfe400000001ff */
        /* <DEDUP_REMOVED lines=25> */
.L_x_57585:
        /* <DEDUP_REMOVED lines=13> */
.L_x_57587:
[----:B------:R-:W-:Y:S05]  /*1b950*/  BSYNC.RECONVERGENT B2 ;  /* 0x0000000000027941 */ /* 0x000fea0003800200 */
.L_x_57586:
        /* <DEDUP_REMOVED lines=60> */
.L_x_57584:
[----:B------:R-:W-:Y:S05]  /*1bd20*/  BSYNC.RECONVERGENT B1 ;  /* 0x0000000000017941 */ /* 0x000fea0003800200 */
.L_x_57583:
        /* <DEDUP_REMOVED lines=23> */
.L_x_57590:
        /* <DEDUP_REMOVED lines=13> */
.L_x_57592:
[----:B------:R-:W-:Y:S05]  /*1bf70*/  BSYNC.RECONVERGENT B2 ;  /* 0x0000000000027941 */ /* 0x000fea0003800200 */
.L_x_57591:
        /* <DEDUP_REMOVED lines=60> */
.L_x_57589:
[----:B------:R-:W-:Y:S05]  /*1c340*/  BSYNC.RECONVERGENT B1 ;  /* 0x0000000000017941 */ /* 0x000fea0003800200 */
.L_x_57588:
        /* <DEDUP_REMOVED lines=23> */
.L_x_57595:
        /* <DEDUP_REMOVED lines=13> */
.L_x_57597:
[----:B------:R-:W-:Y:S05]  /*1c590*/  BSYNC.RECONVERGENT B2 ;  /* 0x0000000000027941 */ /* 0x000fea0003800200 */
.L_x_57596:
        /* <DEDUP_REMOVED lines=60> */
.L_x_57594:
[----:B------:R-:W-:Y:S05]  /*1c960*/  BSYNC.RECONVERGENT B1 ;  /* 0x0000000000017941 */ /* 0x000fea0003800200 */
.L_x_57593:
        /* <DEDUP_REMOVED lines=23> */
.L_x_57600:
        /* <DEDUP_REMOVED lines=13> */
.L_x_57602:
[----:B------:R-:W-:Y:S05]  /*1cbb0*/  BSYNC.RECONVERGENT B2 ;  /* 0x0000000000027941 */ /* 0x000fea0003800200 */
.L_x_57601:
        /* <DEDUP_REMOVED lines=60> */
.L_x_57599:
[----:B------:R-:W-:Y:S05]  /*1cf80*/  BSYNC.RECONVERGENT B1 ;  /* 0x0000000000017941 */ /* 0x000fea0003800200 */
.L_x_57598:
        /* <DEDUP_REMOVED lines=23> */
.L_x_57605:
        /* <DEDUP_REMOVED lines=13> */
.L_x_57607:
[----:B------:R-:W-:Y:S05]  /*1d1d0*/  BSYNC.RECONVERGENT B2 ;  /* 0x0000000000027941 */ /* 0x000fea0003800200 */
.L_x_57606:
        /* <DEDUP_REMOVED lines=60> */
.L_x_57604:
[----:B------:R-:W-:Y:S05]  /*1d5a0*/  BSYNC.RECONVERGENT B1 ;  /* 0x0000000000017941 */ /* 0x000fea0003800200 */
.L_x_57603:
        /* <DEDUP_REMOVED lines=23> */
.L_x_57610:
        /* <DEDUP_REMOVED lines=13> */
.L_x_57612:
[----:B------:R-:W-:Y:S05]  /*1d7f0*/  BSYNC.RECONVERGENT B2 ;  /* 0x0000000000027941 */ /* 0x000fea0003800200 */
.L_x_57611:
        /* <DEDUP_REMOVED lines=60> */
.L_x_57609:
[----:B------:R-:W-:Y:S05]  /*1dbc0*/  BSYNC.RECONVERGENT B1 ;  /* 0x0000000000017941 */ /* 0x000fea0003800200 */
.L_x_57608:
        /* <DEDUP_REMOVED lines=23> */
.L_x_57615:
        /* <DEDUP_REMOVED lines=15> */
.L_x_57617:
[----:B------:R-:W-:Y:S05]  /*1de30*/  BSYNC.RECONVERGENT B2 ;  /* 0x0000000000027941 */ /* 0x000fea0003800200 */
.L_x_57616:
        /* <DEDUP_REMOVED lines=61> */
.L_x_57614:
[----:B------:R-:W-:Y:S05]  /*1e210*/  BSYNC.RECONVERGENT B1 ;  /* 0x0000000000017941 */ /* 0x000fea0003800200 */
.L_x_57613:
        /* <DEDUP_REMOVED lines=11> */
.L_x_57577:
        /* <DEDUP_REMOVED lines=16> */
.L_x_57621:
        /* <DEDUP_REMOVED lines=13> */
.L_x_57623:
[----:B------:R-:W-:Y:S05]  /*1e4a0*/  BSYNC.RECONVERGENT B2 ;  /* 0x0000000000027941 */ /* 0x000fea0003800200 */
.L_x_57622:
        /* <DEDUP_REMOVED lines=60> */
.L_x_57620:
[----:B------:R-:W-:Y:S05]  /*1e870*/  BSYNC.RECONVERGENT B1 ;  /* 0x0000000000017941 */ /* 0x000fea0003800200 */
.L_x_57619:
[----:B------:R-:W0:Y:S01]  /*1e880*/  LDC R223, c[0x0][0x408] ;  /* 0x00010200ffdf7b82 */ /* 0x000e220000000800 */
[----:B------:R-:W-:Y:S01]  /*1e890*/  I2FP.F32.U32 R5, R172 ;  /* 0x000000ac00057245 */ /* 0x000fe20000201000 */
[----:B-----5:R-:W-:Y:S01]  /*1e8a0*/  HADD2.F32 R174, -RZ, R176.H0_H0 ;  /* 0x200000b0ffae7230 */ /* 0x020fe20000004100 */
[----:B------:R-:W-:Y:S01]  /*1e8b0*/  ISETP.NE.AND P0, PT, R173, 0x1, PT ;  /* 0x00000001ad00780c */ /* 0x000fe20003f05270 */
[----:B--234-:R-:W-:Y:S01]  /*1e8c0*/  IMAD.MOV.U32 R232, RZ, RZ, 0x2f800000 ;  /* 0x2f800000ffe87424 */ /* 0x01cfe200078e00ff */
        /* <DEDUP_REMOVED lines=23> */
.L_x_57626:
        /* <DEDUP_REMOVED lines=13> */
.L_x_57628:
[----:B------:R-:W-:Y:S05]  /*1eb10*/  BSYNC.RECONVERGENT B2 ;  /* 0x0000000000027941 */ /* 0x000fea0003800200 */
.L_x_57627:
        /* <DEDUP_REMOVED lines=60> */
.L_x_57625:
[----:B------:R-:W-:Y:S05]  /*1eee0*/  BSYNC.RECONVERGENT B1 ;  /* 0x0000000000017941 */ /* 0x000fea0003800200 */
.L_x_57624:
        /* <DEDUP_REMOVED lines=23> */
.L_x_57631:
        /* <DEDUP_REMOVED lines=13> */
.L_x_57633:
[----:B------:R-:W-:Y:S05]  /*1f130*/  BSYNC.RECONVERGENT B2 ;  /* 0x0000000000027941 */ /* 0x000fea0003800200 */
.L_x_57632:
        /* <DEDUP_REMOVED lines=60> */
.L_x_57630:
[----:B------:R-:W-:Y:S05]  /*1f500*/  BSYNC.RECONVERGENT B1 ;  /* 0x0000000000017941 */ /* 0x000fea0003800200 */
.L_x_57629:
        /* <DEDUP_REMOVED lines=23> */
.L_x_57636:
        /* <DEDUP_REMOVED lines=13> */
.L_x_57638:
[----:B------:R-:W-:Y:S05]  /*1f750*/  BSYNC.RECONVERGENT B2 ;  /* 0x0000000000027941 */ /* 0x000fea0003800200 */
.L_x_57637:
        /* <DEDUP_REMOVED lines=60> */
.L_x_57635:
[----:B------:R-:W-:Y:S05]  /*1fb20*/  BSYNC.RECONVERGENT B1 ;  /* 0x0000000000017941 */ /* 0x000fea0003800200 */
.L_x_57634:
        /* <DEDUP_REMOVED lines=23> */
.L_x_57641:
        /* <DEDUP_REMOVED lines=13> */
.L_x_57643:
[----:B------:R-:W-:Y:S05]  /*1fd70*/  BSYNC.RECONVERGENT B2 ;  /* 0x0000000000027941 */ /* 0x000fea0003800200 */
.L_x_57642:
        /* <DEDUP_REMOVED lines=60> */
.L_x_57640:
[----:B------:R-:W-:Y:S05]  /*20140*/  BSYNC.RECONVERGENT B1 ;  /* 0x0000000000017941 */ /* 0x000fea0003800200 */
.L_x_57639:
        /* <DEDUP_REMOVED lines=23> */
.L_x_57646:
        /* <DEDUP_REMOVED lines=13> */
.L_x_57648:
[----:B------:R-:W-:Y:S05]  /*20390*/  BSYNC.RECONVERGENT B2 ;  /* 0x0000000000027941 */ /* 0x000fea0003800200 */
.L_x_57647:
        /* <DEDUP_REMOVED lines=60> */
.L_x_57645:
[----:B------:R-:W-:Y:S05]  /*20760*/  BSYNC.RECONVERGENT B1 ;  /* 0x0000000000017941 */ /* 0x000fea0003800200 */
.L_x_57644:
        /* <DEDUP_REMOVED lines=23> */
.L_x_57651:
        /* <DEDUP_REMOVED lines=13> */
.L_x_57653:
[----:B------:R-:W-:Y:S05]  /*209b0*/  BSYNC.RECONVERGENT B2 ;  /* 0x0000000000027941 */ /* 0x000fea0003800200 */
.L_x_57652:
        /* <DEDUP_REMOVED lines=60> */
.L_x_57650:
[----:B------:R-:W-:Y:S05]  /*20d80*/  BSYNC.RECONVERGENT B1 ;  /* 0x0000000000017941 */ /* 0x000fea0003800200 */
.L_x_57649:
        /* <DEDUP_REMOVED lines=23> */
.L_x_57656:
        /* <DEDUP_REMOVED lines=15> */
.L_x_57658:
[----:B------:R-:W-:Y:S05]  /*20ff0*/  BSYNC.RECONVERGENT B2 ;  /* 0x0000000000027941 */ /* 0x000fea0003800200 */
.L_x_57657:
        /* <DEDUP_REMOVED lines=61> */
.L_x_57655:
[----:B------:R-:W-:Y:S05]  /*213d0*/  BSYNC.RECONVERGENT B1 ;  /* 0x0000000000017941 */ /* 0x000fea0003800200 */
.L_x_57654:
        /* <DEDUP_REMOVED lines=10> */
.L_x_57618:
        /* <DEDUP_REMOVED lines=22> */
.L_x_57576:
[----:B------:R-:W-:Y:S05]  /*215e0*/  BSYNC.RECONVERGENT B0 ;  /* 0x0000000000007941 */ /* 0x000fea0003800200 */
.L_x_57575:
        /* <DEDUP_REMOVED lines=31> */
.L_x_57664:
        /* <DEDUP_REMOVED lines=13> */
.L_x_57666:
[----:B------:R-:W-:Y:S05]  /*218b0*/  BSYNC.RECONVERGENT B2 ;  /* 0x0000000000027941 */ /* 0x000fea0003800200 */
.L_x_57665:
        /* <DEDUP_REMOVED lines=60> */
.L_x_57663:
[----:B------:R-:W-:Y:S05]  /*21c80*/  BSYNC.RECONVERGENT B1 ;  /* 0x0000000000017941 */ /* 0x000fea0003800200 */
.L_x_57662:
[----:B------:R-:W0:Y:S01]  /*21c90*/  LDC R223, c[0x0][0x408] ;  /* 0x00010200ffdf7b82 */ /* 0x000e220000000800 */
[----:B------:R-:W-:Y:S01]  /*21ca0*/  I2FP.F32.U32 R5, R180 ;  /* 0x000000b400057245 */ /* 0x000fe20000201000 */
[----:B--234-:R-:W-:Y:S02]  /*21cb0*/  HFMA2 R232, -RZ, RZ, 0.1171875, 0 ;  /* 0x2f800000ffe87431 */ /* 0x01cfe400000001ff */
[----:B-----5:R-:W-:Y:S01]  /*21cc0*/  HADD2.F32 R182, -RZ, R184.H0_H0 ;  /* 0x200000b8ffb67230 */ /* 0x020fe20000004100 */
[----:B------:R-:W-:Y:S01]  /*21cd0*/  LOP3.LUT R224, R224, 0xfffffffd, RZ, 0xc0, !PT ;  /* 0xfffffffde0e07812 */ /* 0x000fe200078ec0ff */
[----:B------:R-:W-:Y:S01]  /*21ce0*/  BSSY.RECONVERGENT B1, `(.L_x_57667) ;  /* 0x0000061000017945 */ /* 0x000fe20003800200 */
[----:B------:R-:W-:Y:S02]  /*21cf0*/  IMAD.MOV.U32 R183, RZ, RZ, 0x2 ;  /* 0x00000002ffb77424 */ /* 0x000fe400078e00ff */
[----:B------:R-:W-:Y:S01]  /*21d00*/  FFMA.FTZ R180, R5, R232, 1.1641532182693481445e-10 ;  /* 0x2f00000005b47423 */ /* 0x000fe200000100e8 */
[----:B------:R-:W1:Y:S01]  /*21d10*/  LDC R227, c[0x0][0x404] ;  /* 0x00010100ffe37b82 */ /* 0x000e620000000800 */
[----:B------:R-:W-:Y:S01]  /*21d20*/  FMUL.FTZ R182, R182, R221 ;  /* 0x000000ddb6b67220 */ /* 0x000fe20000410000 */
[----:B------:R-:W-:-:S03]  /*21d30*/  MOV R9, R8 ;  /* 0x0000000800097202 */ /* 0x000fc60000000f00 */
[----:B0-----:R-:W-:Y:S01]  /*21d40*/  FMUL.FTZ R182, R182, R223 ;  /* 0x000000dfb6b67220 */ /* 0x001fe20000410000 */
[----:B-1----:R-:W-:Y:S01]  /*21d50*/  FSETP.GTU.FTZ.AND P0, PT, R180, R227, PT ;  /* 0x000000e3b400720b */ /* 0x002fe20003f1c000 */
[----:B------:R-:W-:-:S03]  /*21d60*/  HADD2.F32 R180, -RZ, R80.H0_H0 ;  /* 0x20000050ffb47230 */ /* 0x000fc60000004100 */
        /* <DEDUP_REMOVED lines=14> */
.L_x_57669:
        /* <DEDUP_REMOVED lines=13> */
.L_x_57671:
[----:B------:R-:W-:Y:S05]  /*21f20*/  BSYNC.RECONVERGENT B2 ;  /* 0x0000000000027941 */ /* 0x000fea0003800200 */
.L_x_57670:
        /* <DEDUP_REMOVED lines=60> */
.L_x_57668:
[----:B------:R-:W-:Y:S05]  /*222f0*/  BSYNC.RECONVERGENT B1 ;  /* 0x0000000000017941 */ /* 0x000fea0003800200 */
.L_x_57667:
        /* <DEDUP_REMOVED lines=23> */
.L_x_57674:
        /* <DEDUP_REMOVED lines=13> */
.L_x_57676:
[----:B------:R-:W-:Y:S05]  /*22540*/  BSYNC.RECONVERGENT B2 ;  /* 0x0000000000027941 */ /* 0x000fea0003800200 */
.L_x_57675:
        /* <DEDUP_REMOVED lines=60> */
.L_x_57673:
[----:B------:R-:W-:Y:S05]  /*22910*/  BSYNC.RECONVERGENT B1 ;  /* 0x0000000000017941 */ /* 0x000fea0003800200 */
.L_x_57672:
        /* <DEDUP_REMOVED lines=23> */
.L_x_57679:
        /* <DEDUP_REMOVED lines=13> */
.L_x_57681:
[----:B------:R-:W-:Y:S05]  /*22b60*/  BSYNC.RECONVERGENT B2 ;  /* 0x0000000000027941 */ /* 0x000fea0003800200 */
.L_x_57680:
        /* <DEDUP_REMOVED lines=60> */
.L_x_57678:
[----:B------:R-:W-:Y:S05]  /*22f30*/  BSYNC.RECONVERGENT B1 ;  /* 0x0000000000017941 */ /* 0x000fea0003800200 */
.L_x_57677:
        /* <DEDUP_REMOVED lines=23> */
.L_x_57684:
        /* <DEDUP_REMOVED lines=13> */
.L_x_57686:
[----:B------:R-:W-:Y:S05]  /*23180*/  BSYNC.RECONVERGENT B2 ;  /* 0x0000000000027941 */ /* 0x000fea0003800200 */
.L_x_57685:
        /* <DEDUP_REMOVED lines=60> */
.L_x_57683:
[----:B------:R-:W-:Y:S05]  /*23550*/  BSYNC.RECONVERGENT B1 ;  /* 0x0000000000017941 */ /* 0x000fea0003800200 */
.L_x_57682:
        /* <DEDUP_REMOVED lines=23> */
.L_x_57689:
        /* <DEDUP_REMOVED lines=13> */
.L_x_57691:
[----:B------:R-:W-:Y:S05]  /*237a0*/  BSYNC.RECONVERGENT B2 ;  /* 0x0000000000027941 */ /* 0x000fea0003800200 */
.L_x_57690:
        /* <DEDUP_REMOVED lines=60> */
.L_x_57688:
[----:B------:R-:W-:Y:S05]  /*23b70*/  BSYNC.RECONVERGENT B1 ;  /* 0x0000000000017941 */ /* 0x000fea0003800200 */
.L_x_57687:
        /* <DEDUP_REMOVED lines=23> */
.L_x_57694:
        /* <DEDUP_REMOVED lines=13> */
.L_x_57696:
[----:B------:R-:W-:Y:S05]  /*23dc0*/  BSYNC.RECONVERGENT B2 ;  /* 0x0000000000027941 */ /* 0x000fea0003800200 */
.L_x_57695:
        /* <DEDUP_REMOVED lines=60> */
.L_x_57693:
[----:B------:R-:W-:Y:S05]  /*24190*/  BSYNC.RECONVERGENT B1 ;  /* 0x0000000000017941 */ /* 0x000fea0003800200 */
.L_x_57692:
        /* <DEDUP_REMOVED lines=23> */
.L_x_57699:
        /* <DEDUP_REMOVED lines=15> */
.L_x_57701:
[----:B------:R-:W-:Y:S05]  /*24400*/  BSYNC.RECONVERGENT B2 ;  /* 0x0000000000027941 */ /* 0x000fea0003800200 */
.L_x_57700:
        /* <DEDUP_REMOVED lines=61> */
.L_x_57698:
[----:B------:R-:W-:Y:S05]  /*247e0*/  BSYNC.RECONVERGENT B1 ;  /* 0x0000000000017941 */ /* 0x000fea0003800200 */
.L_x_57697:
        /* <DEDUP_REMOVED lines=11> */
.L_x_57661:
        /* <DEDUP_REMOVED lines=16> */
.L_x_57705:
        /* <DEDUP_REMOVED lines=13> */
.L_x_57707:
[----:B------:R-:W-:Y:S05]  /*24a70*/  BSYNC.RECONVERGENT B2 ;  /* 0x0000000000027941 */ /* 0x000fea0003800200 */
.L_x_57706:
        /* <DEDUP_REMOVED lines=60> */
.L_x_57704:
[----:B------:R-:W-:Y:S05]  /*24e40*/  BSYNC.RECONVERGENT B1 ;  /* 0x0000000000017941 */ /* 0x000fea0003800200 */
.L_x_57703:
[----:B------:R-:W0:Y:S01]  /*24e50*/  LDC R223, c[0x0][0x408] ;  /* 0x00010200ffdf7b82 */ /* 0x000e220000000800 */
[----:B------:R-:W-:Y:S01]  /*24e60*/  I2FP.F32.U32 R5, R180 ;  /* 0x000000b400057245 */ /* 0x000fe20000201000 */
[----:B-----5:R-:W-:Y:S01]  /*24e70*/  HADD2.F32 R182, -RZ, R184.H0_H0 ;  /* 0x200000b8ffb67230 */ /* 0x020fe20000004100 */
[----:B------:R-:W-:Y:S01]  /*24e80*/  LOP3.LUT R224, R224, 0xfffffffd, RZ, 0xc0, !PT ;  /* 0xfffffffde0e07812 */ /* 0x000fe200078ec0ff */
[----:B--234-:R-:W-:Y:S01]  /*24e90*/  IMAD.MOV.U32 R232, RZ, RZ, 0x2f800000 ;  /* 0x2f800000ffe87424 */ /* 0x01cfe200078e00ff */
[----:B------:R-:W-:Y:S01]  /*24ea0*/  BSSY.RECONVERGENT B1, `(.L_x_57708) ;  /* 0x0000061000017945 */ /* 0x000fe20003800200 */
[----:B------:R-:W-:Y:S02]  /*24eb0*/  HADD2.F32 R9, -RZ, R80.H0_H0 ;  /* 0x20000050ff097230 */ /* 0x000fe40000004100 */
[----:B------:R-:W-:Y:S01]  /*24ec0*/  FMUL.FTZ R182, R182, R221 ;  /* 0x000000ddb6b67220 */ /* 0x000fe20000410000 */
[----:B------:R-:W1:Y:S01]  /*24ed0*/  LDC R227, c[0x0][0x404] ;  /* 0x00010100ffe37b82 */ /* 0x000e620000000800 */
[----:B------:R-:W-:Y:S01]  /*24ee0*/  FFMA.FTZ R180, R5, R232, 1.1641532182693481445e-10 ;  /* 0x2f00000005b47423 */ /* 0x000fe200000100e8 */
[----:B------:R-:W-:Y:S01]  /*24ef0*/  MOV R183, 0x2 ;  /* 0x0000000200b77802 */ /* 0x000fe20000000f00 */
[----:B------:R-:W-:-:S02]  /*24f00*/  IMAD.MOV.U32 R5, RZ, RZ, R8 ;  /* 0x000000ffff057224 */ /* 0x000fc400078e0008 */
[----:B0-----:R-:W-:Y:S01]  /*24f10*/  FMUL.FTZ R182, R182, R223 ;  /* 0x000000dfb6b67220 */ /* 0x001fe20000410000 */
[----:B-1----:R-:W-:-:S04]  /*24f20*/  FSETP.GTU.FTZ.AND P0, PT, R180, R227, PT ;  /* 0x000000e3b400720b */ /* 0x002fc80003f1c000 */
        /* <DEDUP_REMOVED lines=14> */
.L_x_57710:
        /* <DEDUP_REMOVED lines=13> */
.L_x_57712:
[----:B------:R-:W-:Y:S05]  /*250e0*/  BSYNC.RECONVERGENT B2 ;  /* 0x0000000000027941 */ /* 0x000fea0003800200 */
.L_x_57711:
        /* <DEDUP_REMOVED lines=60> */
.L_x_57709:
[----:B------:R-:W-:Y:S05]  /*254b0*/  BSYNC.RECONVERGENT B1 ;  /* 0x0000000000017941 */ /* 0x000fea0003800200 */
.L_x_57708:
        /* <DEDUP_REMOVED lines=23> */
.L_x_57715:
        /* <DEDUP_REMOVED lines=13> */
.L_x_57717:
[----:B------:R-:W-:Y:S05]  /*25700*/  BSYNC.RECONVERGENT B2 ;  /* 0x0000000000027941 */ /* 0x000fea0003800200 */
.L_x_57716:
        /* <DEDUP_REMOVED lines=60> */
.L_x_57714:
[----:B------:R-:W-:Y:S05]  /*25ad0*/  BSYNC.RECONVERGENT B1 ;  /* 0x0000000000017941 */ /* 0x000fea0003800200 */
.L_x_57713:
        /* <DEDUP_REMOVED lines=23> */
.L_x_57720:
        /* <DEDUP_REMOVED lines=13> */
.L_x_57722:
[----:B------:R-:W-:Y:S05]  /*25d20*/  BSYNC.RECONVERGENT B2 ;  /* 0x0000000000027941 */ /* 0x000fea0003800200 */
.L_x_57721:
        /* <DEDUP_REMOVED lines=60> */
.L_x_57719:
[----:B------:R-:W-:Y:S05]  /*260f0*/  BSYNC.RECONVERGENT B1 ;  /* 0x0000000000017941 */ /* 0x000fea0003800200 */
.L_x_57718:
        /* <DEDUP_REMOVED lines=23> */
.L_x_57725:
        /* <DEDUP_REMOVED lines=13> */
.L_x_57727:
[----:B------:R-:W-:Y:S05]  /*26340*/  BSYNC.RECONVERGENT B2 ;  /* 0x0000000000027941 */ /* 0x000fea0003800200 */
.L_x_57726:
        /* <DEDUP_REMOVED lines=60> */
.L_x_57724:
[----:B------:R-:W-:Y:S05]  /*26710*/  BSYNC.RECONVERGENT B1 ;  /* 0x0000000000017941 */ /* 0x000fea0003800200 */
.L_x_57723:
        /* <DEDUP_REMOVED lines=23> */
.L_x_57730:
        /* <DEDUP_REMOVED lines=13> */
.L_x_57732:
[----:B------:R-:W-:Y:S05]  /*26960*/  BSYNC.RECONVERGENT B2 ;  /* 0x0000000000027941 */ /* 0x000fea0003800200 */
.L_x_57731:
        /* <DEDUP_REMOVED lines=60> */
.L_x_57729:
[----:B------:R-:W-:Y:S05]  /*26d30*/  BSYNC.RECONVERGENT B1 ;  /* 0x0000000000017941 */ /* 0x000fea0003800200 */
.L_x_57728:
        /* <DEDUP_REMOVED lines=23> */
.L_x_57735:
        /* <DEDUP_REMOVED lines=13> */
.L_x_57737:
[----:B------:R-:W-:Y:S05]  /*26f80*/  BSYNC.RECONVERGENT B2 ;  /* 0x0000000000027941 */ /* 0x000fea0003800200 */
.L_x_57736:
        /* <DEDUP_REMOVED lines=60> */
.L_x_57734:
[----:B------:R-:W-:Y:S05]  /*27350*/  BSYNC.RECONVERGENT B1 ;  /* 0x0000000000017941 */ /* 0x000fea0003800200 */
.L_x_57733:
        /* <DEDUP_REMOVED lines=23> */
.L_x_57740:
        /* <DEDUP_REMOVED lines=15> */
.L_x_57742:
[----:B------:R-:W-:Y:S05]  /*275c0*/  BSYNC.RECONVERGENT B2 ;  /* 0x0000000000027941 */ /* 0x000fea0003800200 */
.L_x_57741:
        /* <DEDUP_REMOVED lines=61> */
.L_x_57739:
[----:B------:R-:W-:Y:S05]  /*279a0*/  BSYNC.RECONVERGENT B1 ;  /* 0x0000000000017941 */ /* 0x000fea0003800200 */
.L_x_57738:
        /* <DEDUP_REMOVED lines=10> */
.L_x_57702:
        /* <DEDUP_REMOVED lines=22> */
.L_x_57660:
[----:B------:R-:W-:Y:S05]  /*27bb0*/  BSYNC.RECONVERGENT B0 ;  /* 0x0000000000007941 */ /* 0x000fea0003800200 */
.L_x_57659:
        /* <DEDUP_REMOVED lines=31> */
.L_x_57748:
        /* <DEDUP_REMOVED lines=13> */
.L_x_57750:
[----:B------:R-:W-:Y:S05]  /*27e80*/  BSYNC.RECONVERGENT B2 ;  /* 0x0000000000027941 */ /* 0x000fea0003800200 */
.L_x_57749:
        /* <DEDUP_REMOVED lines=60> */
.L_x_57747:
[----:B------:R-:W-:Y:S05]  /*28250*/  BSYNC.RECONVERGENT B1 ;  /* 0x0000000000017941 */ /* 0x000fea0003800200 */
.L_x_57746:
[----:B------:R-:W0:Y:S01]  /*28260*/  LDC R223, c[0x0][0x408] ;  /* 0x00010200ffdf7b82 */ /* 0x000e220000000800 */
[----:B------:R-:W-:Y:S01]  /*28270*/  I2FP.F32.U32 R5, R188 ;  /* 0x000000bc00057245 */ /* 0x000fe20000201000 */
[----:B--234-:R-:W-:Y:S02]  /*28280*/  HFMA2 R232, -RZ, RZ, 0.1171875, 0 ;  /* 0x2f800000ffe87431 */ /* 0x01cfe400000001ff */
        /* <DEDUP_REMOVED lines=25> */
.L_x_57753:
        /* <DEDUP_REMOVED lines=13> */
.L_x_57755:
[----:B------:R-:W-:Y:S05]  /*284f0*/  BSYNC.RECONVERGENT B2 ;  /* 0x0000000000027941 */ /* 0x000fea0003800200 */
.L_x_57754:
        /* <DEDUP_REMOVED lines=60> */
.L_x_57752:
[----:B------:R-:W-:Y:S05]  /*288c0*/  BSYNC.RECONVERGENT B1 ;  /* 0x0000000000017941 */ /* 0x000fea0003800200 */
.L_x_57751:
        /* <DEDUP_REMOVED lines=23> */
.L_x_57758:
        /* <DEDUP_REMOVED lines=13> */
.L_x_57760:
[----:B------:R-:W-:Y:S05]  /*28b10*/  BSYNC.RECONVERGENT B2 ;  /* 0x0000000000027941 */ /* 0x000fea0003800200 */
.L_x_57759:
        /* <DEDUP_REMOVED lines=60> */
.L_x_57757:
[----:B------:R-:W-:Y:S05]  /*28ee0*/  BSYNC.RECONVERGENT B1 ;  /* 0x0000000000017941 */ /* 0x000fea0003800200 */
.L_x_57756:
        /* <DEDUP_REMOVED lines=23> */
.L_x_57763:
        /* <DEDUP_REMOVED lines=13> */
.L_x_57765:
[----:B------:R-:W-:Y:S05]  /*29130*/  BSYNC.RECONVERGENT B2 ;  /* 0x0000000000027941 */ /* 0x000fea0003800200 */
.L_x_57764:
        /* <DEDUP_REMOVED lines=60> */
.L_x_57762:
[----:B------:R-:W-:Y:S05]  /*29500*/  BSYNC.RECONVERGENT B1 ;  /* 0x0000000000017941 */ /* 0x000fea0003800200 */
.L_x_57761:
        /* <DEDUP_REMOVED lines=23> */
.L_x_57768:
        /* <DEDUP_REMOVED lines=13> */
.L_x_57770:
[----:B------:R-:W-:Y:S05]  /*29750*/  BSYNC.RECONVERGENT B2 ;  /* 0x0000000000027941 */ /* 0x000fea0003800200 */
.L_x_57769:
        /* <DEDUP_REMOVED lines=60> */
.L_x_57767:
[----:B------:R-:W-:Y:S05]  /*29b20*/  BSYNC.RECONVERGENT B1 ;  /* 0x0000000000017941 */ /* 0x000fea0003800200 */
.L_x_57766:
        /* <DEDUP_REMOVED lines=23> */
.L_x_57773:
        /* <DEDUP_REMOVED lines=13> */
.L_x_57775:
[----:B------:R-:W-:Y:S05]  /*29d70*/  BSYNC.RECONVERGENT B2 ;  /* 0x0000000000027941 */ /* 0x000fea0003800200 */
.L_x_57774:
        /* <DEDUP_REMOVED lines=60> */
.L_x_57772:
[----:B------:R-:W-:Y:S05]  /*2a140*/  BSYNC.RECONVERGENT B1 ;  /* 0x0000000000017941 */ /* 0x000fea0003800200 */
.L_x_57771:
        /* <DEDUP_REMOVED lines=23> */
.L_x_57778:
        /* <DEDUP_REMOVED lines=13> */
.L_x_57780:
[----:B------:R-:W-:Y:S05]  /*2a390*/  BSYNC.RECONVERGENT B2 ;  /* 0x0000000000027941 */ /* 0x000fea0003800200 */
.L_x_57779:
        /* <DEDUP_REMOVED lines=60> */
.L_x_57777:
[----:B------:R-:W-:Y:S05]  /*2a760*/  BSYNC.RECONVERGENT B1 ;  /* 0x0000000000017941 */ /* 0x000fea0003800200 */
.L_x_57776:
        /* <DEDUP_REMOVED lines=23> */
.L_x_57783:
        /* <DEDUP_REMOVED lines=15> */
.L_x_57785:
[----:B------:R-:W-:Y:S05]  /*2a9d0*/  BSYNC.RECONVERGENT B2 ;  /* 0x0000000000027941 */ /* 0x000fea0003800200 */
.L_x_57784:
        /* <DEDUP_REMOVED lines=61> */
.L_x_57782:
[----:B------:R-:W-:Y:S05]  /*2adb0*/  BSYNC.RECONVERGENT B1 ;  /* 0x0000000000017941 */ /* 0x000fea0003800200 */
.L_x_57781:
        /* <DEDUP_REMOVED lines=11> */
.L_x_57745:
        /* <DEDUP_REMOVED lines=16> */
.L_x_57789:
        /* <DEDUP_REMOVED lines=13> */
.L_x_57791:
[----:B------:R-:W-:Y:S05]  /*2b040*/  BSYNC.RECONVERGENT B2 ;  /* 0x0000000000027941 */ /* 0x000fea0003800200 */
.L_x_57790:
        /* <DEDUP_REMOVED lines=60> */
.L_x_57788:
[----:B------:R-:W-:Y:S05]  /*2b410*/  BSYNC.RECONVERGENT B1 ;  /* 0x0000000000017941 */ /* 0x000fea0003800200 */
.L_x_57787:
        /* <DEDUP_REMOVED lines=28> */
.L_x_57794:
        /* <DEDUP_REMOVED lines=13> */
.L_x_57796:
[----:B------:R-:W-:Y:S05]  /*2b6b0*/  BSYNC.RECONVERGENT B2 ;  /* 0x0000000000027941 */ /* 0x000fea0003800200 */
.L_x_57795:
        /* <DEDUP_REMOVED lines=60> */
.L_x_57793:
[----:B------:R-:W-:Y:S05]  /*2ba80*/  BSYNC.RECONVERGENT B1 ;  /* 0x0000000000017941 */ /* 0x000fea0003800200 */
.L_x_57792:
        /* <DEDUP_REMOVED lines=23> */
.L_x_57799:
        /* <DEDUP_REMOVED lines=13> */
.L_x_57801:
[----:B------:R-:W-:Y:S05]  /*2bcd0*/  BSYNC.RECONVERGENT B2 ;  /* 0x0000000000027941 */ /* 0x000fea0003800200 */
.L_x_57800:
        /* <DEDUP_REMOVED lines=60> */
.L_x_57798:
[----:B------:R-:W-:Y:S05]  /*2c0a0*/  BSYNC.RECONVERGENT B1 ;  /* 0x0000000000017941 */ /* 0x000fea0003800200 */
.L_x_57797:
        /* <DEDUP_REMOVED lines=23> */
.L_x_57804:
        /* <DEDUP_REMOVED lines=13> */
.L_x_57806:
[----:B------:R-:W-:Y:S05]  /*2c2f0*/  BSYNC.RECONVERGENT B2 ;  /* 0x0000000000027941 */ /* 0x000fea0003800200 */
.L_x_57805:
        /* <DEDUP_REMOVED lines=60> */
.L_x_57803:
[----:B------:R-:W-:Y:S05]  /*2c6c0*/  BSYNC.RECONVERGENT B1 ;  /* 0x0000000000017941 */ /* 0x000fea0003800200 */
.L_x_57802:
        /* <DEDUP_REMOVED lines=23> */
.L_x_57809:
        /* <DEDUP_REMOVED lines=13> */
.L_x_57811:
[----:B------:R-:W-:Y:S05]  /*2c910*/  BSYNC.RECONVERGENT B2 ;  /* 0x0000000000027941 */ /* 0x000fea0003800200 */
.L_x_57810:
        /* <DEDUP_REMOVED lines=60> */
.L_x_57808:
[----:B------:R-:W-:Y:S05]  /*2cce0*/  BSYNC.RECONVERGENT B1 ;  /* 0x0000000000017941 */ /* 0x000fea0003800200 */
.L_x_57807:
        /* <DEDUP_REMOVED lines=23> */
.L_x_57814:
        /* <DEDUP_REMOVED lines=13> */
.L_x_57816:
[----:B------:R-:W-:Y:S05]  /*2cf30*/  BSYNC.RECONVERGENT B2 ;  /* 0x0000000000027941 */ /* 0x000fea0003800200 */
.L_x_57815:
        /* <DEDUP_REMOVED lines=60> */
.L_x_57813:
[----:B------:R-:W-:Y:S05]  /*2d300*/  BSYNC.RECONVERGENT B1 ;  /* 0x0000000000017941 */ /* 0x000fea0003800200 */
.L_x_57812:
        /* <DEDUP_REMOVED lines=23> */
.L_x_57819:
        /* <DEDUP_REMOVED lines=13> */
.L_x_57821:
[----:B------:R-:W-:Y:S05]  /*2d550*/  BSYNC.RECONVERGENT B2 ;  /* 0x0000000000027941 */ /* 0x000fea0003800200 */
.L_x_57820:
        /* <DEDUP_REMOVED lines=60> */
.L_x_57818:
[----:B------:R-:W-:Y:S05]  /*2d920*/  BSYNC.RECONVERGENT B1 ;  /* 0x0000000000017941 */ /* 0x000fea0003800200 */
.L_x_57817:
        /* <DEDUP_REMOVED lines=23> */
.L_x_57824:
        /* <DEDUP_REMOVED lines=15> */
.L_x_57826:
[----:B------:R-:W-:Y:S05]  /*2db90*/  BSYNC.RECONVERGENT B2 ;  /* 0x0000000000027941 */ /* 0x000fea0003800200 */
.L_x_57825:
        /* <DEDUP_REMOVED lines=61> */
.L_x_57823:
[----:B------:R-:W-:Y:S05]  /*2df70*/  BSYNC.RECONVERGENT B1 ;  /* 0x0000000000017941 */ /* 0x000fea0003800200 */
.L_x_57822:
        /* <DEDUP_REMOVED lines=10> */
.L_x_57786:
        /* <DEDUP_REMOVED lines=22> */
.L_x_57744:
[----:B------:R-:W-:Y:S05]  /*2e180*/  BSYNC.RECONVERGENT B0 ;  /* 0x0000000000007941 */ /* 0x000fea0003800200 */
.L_x_57743:
        /* <DEDUP_REMOVED lines=31> */
.L_x_57832:
        /* <DEDUP_REMOVED lines=13> */
.L_x_57834:
[----:B------:R-:W-:Y:S05]  /*2e450*/  BSYNC.RECONVERGENT B2 ;  /* 0x0000000000027941 */ /* 0x000fea0003800200 */
.L_x_57833:
        /* <DEDUP_REMOVED lines=60> */
.L_x_57831:
[----:B------:R-:W-:Y:S05]  /*2e820*/  BSYNC.RECONVERGENT B1 ;  /* 0x0000000000017941 */ /* 0x000fea0003800200 */
.L_x_57830:
        /* <DEDUP_REMOVED lines=28> */
.L_x_57837:
        /* <DEDUP_REMOVED lines=13> */
.L_x_57839:
[----:B------:R-:W-:Y:S05]  /*2eac0*/  BSYNC.RECONVERGENT B2 ;  /* 0x0000000000027941 */ /* 0x000fea0003800200 */
.L_x_57838:
        /* <DEDUP_REMOVED lines=60> */
.L_x_57836:
[----:B------:R-:W-:Y:S05]  /*2ee90*/  BSYNC.RECONVERGENT B1 ;  /* 0x0000000000017941 */ /* 0x000fea0003800200 */
.L_x_57835:
        /* <DEDUP_REMOVED lines=23> */
.L_x_57842:
        /* <DEDUP_REMOVED lines=13> */
.L_x_57844:
[----:B------:R-:W-:Y:S05]  /*2f0e0*/  BSYNC.RECONVERGENT B2 ;  /* 0x0000000000027941 */ /* 0x000fea0003800200 */
.L_x_57843:
        /* <DEDUP_REMOVED lines=60> */
.L_x_57841:
[----:B------:R-:W-:Y:S05]  /*2f4b0*/  BSYNC.RECONVERGENT B1 ;  /* 0x0000000000017941 */ /* 0x000fea0003800200 */
.L_x_57840:
        /* <DEDUP_REMOVED lines=23> */
.L_x_57847:
        /* <DEDUP_REMOVED lines=13> */
.L_x_57849:
[----:B------:R-:W-:Y:S05]  /*2f700*/  BSYNC.RECONVERGENT B2 ;  /* 0x0000000000027941 */ /* 0x000fea0003800200 */
.L_x_57848:
        /* <DEDUP_REMOVED lines=60> */
.L_x_57846:
[----:B------:R-:W-:Y:S05]  /*2fad0*/  BSYNC.RECONVERGENT B1 ;  /* 0x0000000000017941 */ /* 0x000fea0003800200 */
.L_x_57845:
        /* <DEDUP_REMOVED lines=23> */
.L_x_57852:
        /* <DEDUP_REMOVED lines=13> */
.L_x_57854:
[----:B------:R-:W-:Y:S05]  /*2fd20*/  BSYNC.RECONVERGENT B2 ;  /* 0x0000000000027941 */ /* 0x000fea0003800200 */
.L_x_57853:
        /* <DEDUP_REMOVED lines=60> */
.L_x_57851:
[----:B------:R-:W-:Y:S05]  /*300f0*/  BSYNC.RECONVERGENT B1 ;  /* 0x0000000000017941 */ /* 0x000fea0003800200 */
.L_x_57850:
        /* <DEDUP_REMOVED lines=23> */
.L_x_57857:
        /* <DEDUP_REMOVED lines=13> */
.L_x_57859:
[----:B------:R-:W-:Y:S05]  /*30340*/  BSYNC.RECONVERGENT B2 ;  /* 0x0000000000027941 */ /* 0x000fea0003800200 */
.L_x_57858:
        /* <DEDUP_REMOVED lines=60> */
.L_x_57856:
[----:B------:R-:W-:Y:S05]  /*30710*/  BSYNC.RECONVERGENT B1 ;  /* 0x0000000000017941 */ /* 0x000fea0003800200 */
.L_x_57855:
        /* <DEDUP_REMOVED lines=23> */
.L_x_57862:
        /* <DEDUP_REMOVED lines=13> */
.L_x_57864:
[----:B------:R-:W-:Y:S05]  /*30960*/  BSYNC.RECONVERGENT B2 ;  /* 0x0000000000027941 */ /* 0x000fea0003800200 */
.L_x_57863:
        /* <DEDUP_REMOVED lines=60> */
.L_x_57861:
[----:B------:R-:W-:Y:S05]  /*30d30*/  BSYNC.RECONVERGENT B1 ;  /* 0x0000000000017941 */ /* 0x000fea0003800200 */
.L_x_57860:
        /* <DEDUP_REMOVED lines=23> */
.L_x_57867:
        /* <DEDUP_REMOVED lines=15> */
.L_x_57869:
[----:B------:R-:W-:Y:S05]  /*30fa0*/  BSYNC.RECONVERGENT B2 ;  /* 0x0000000000027941 */ /* 0x000fea0003800200 */
.L_x_57868:
        /* <DEDUP_REMOVED lines=61> */
.L_x_57866:
[----:B------:R-:W-:Y:S05]  /*31380*/  BSYNC.RECONVERGENT B1 ;  /* 0x0000000000017941 */ /* 0x000fea0003800200 */
.L_x_57865:
        /* <DEDUP_REMOVED lines=11> */
.L_x_57829:
        /* <DEDUP_REMOVED lines=16> */
.L_x_57873:
        /* <DEDUP_REMOVED lines=13> */
.L_x_57875:
[----:B------:R-:W-:Y:S05]  /*31610*/  BSYNC.RECONVERGENT B2 ;  /* 0x0000000000027941 */ /* 0x000fea0003800200 */
.L_x_57874:
        /* <DEDUP_REMOVED lines=60> */
.L_x_57872:
[----:B------:R-:W-:Y:S05]  /*319e0*/  BSYNC.RECONVERGENT B1 ;  /* 0x0000000000017941 */ /* 0x000fea0003800200 */
.L_x_57871:
        /* <DEDUP_REMOVED lines=28> */
.L_x_57878:
        /* <DEDUP_REMOVED lines=13> */
.L_x_57880:
[----:B------:R-:W-:Y:S05]  /*31c80*/  BSYNC.RECONVERGENT B2 ;  /* 0x0000000000027941 */ /* 0x000fea0003800200 */
.L_x_57879:
        /* <DEDUP_REMOVED lines=60> */
.L_x_57877:
[----:B------:R-:W-:Y:S05]  /*32050*/  BSYNC.RECONVERGENT B1 ;  /* 0x0000000000017941 */ /* 0x000fea0003800200 */
.L_x_57876:
        /* <DEDUP_REMOVED lines=23> */
.L_x_57883:
        /* <DEDUP_REMOVED lines=13> */
.L_x_57885:
[----:B------:R-:W-:Y:S05]  /*322a0*/  BSYNC.RECONVERGENT B2 ;  /* 0x0000000000027941 */ /* 0x000fea0003800200 */
.L_x_57884:
        /* <DEDUP_REMOVED lines=60> */
.L_x_57882:
[----:B------:R-:W-:Y:S05]  /*32670*/  BSYNC.RECONVERGENT B1 ;  /* 0x0000000000017941 */ /* 0x000fea0003800200 */
.L_x_57881:
        /* <DEDUP_REMOVED lines=23> */
.L_x_57888:
        /* <DEDUP_REMOVED lines=13> */
.L_x_57890:
[----:B------:R-:W-:Y:S05]  /*328c0*/  BSYNC.RECONVERGENT B2 ;  /* 0x0000000000027941 */ /* 0x000fea0003800200 */
.L_x_57889:
        /* <DEDUP_REMOVED lines=60> */
.L_x_57887:
[----:B------:R-:W-:Y:S05]  /*32c90*/  BSYNC.RECONVERGENT B1 ;  /* 0x0000000000017941 */ /* 0x000fea0003800200 */
.L_x_57886:
        /* <DEDUP_REMOVED lines=23> */
.L_x_57893:
        /* <DEDUP_REMOVED lines=13> */
.L_x_57895:
[----:B------:R-:W-:Y:S05]  /*32ee0*/  BSYNC.RECONVERGENT B2 ;  /* 0x0000000000027941 */ /* 0x000fea0003800200 */
.L_x_57894:
        /* <DEDUP_REMOVED lines=60> */
.L_x_57892:
[----:B------:R-:W-:Y:S05]  /*332b0*/  BSYNC.RECONVERGENT B1 ;  /* 0x0000000000017941 */ /* 0x000fea0003800200 */
.L_x_57891:
        /* <DEDUP_REMOVED lines=23> */
.L_x_57898:
        /* <DEDUP_REMOVED lines=13> */
.L_x_57900:
[----:B------:R-:W-:Y:S05]  /*33500*/  BSYNC.RECONVERGENT B2 ;  /* 0x0000000000027941 */ /* 0x000fea0003800200 */
.L_x_57899:
        /* <DEDUP_REMOVED lines=60> */
.L_x_57897:
[----:B------:R-:W-:Y:S05]  /*338d0*/  BSYNC.RECONVERGENT B1 ;  /* 0x0000000000017941 */ /* 0x000fea0003800200 */
.L_x_57896:
        /* <DEDUP_REMOVED lines=23> */
.L_x_57903:
        /* <DEDUP_REMOVED lines=13> */
.L_x_57905:
[----:B------:R-:W-:Y:S05]  /*33b20*/  BSYNC.RECONVERGENT B2 ;  /* 0x0000000000027941 */ /* 0x000fea0003800200 */
.L_x_57904:
        /* <DEDUP_REMOVED lines=60> */
.L_x_57902:
[----:B------:R-:W-:Y:S05]  /*33ef0*/  BSYNC.RECONVERGENT B1 ;  /* 0x0000000000017941 */ /* 0x000fea0003800200 */
.L_x_57901:
        /* <DEDUP_REMOVED lines=23> */
.L_x_57908:
        /* <DEDUP_REMOVED lines=15> */
.L_x_57910:
[----:B------:R-:W-:Y:S05]  /*34160*/  BSYNC.RECONVERGENT B2 ;  /* 0x0000000000027941 */ /* 0x000fea0003800200 */
.L_x_57909:
        /* <DEDUP_REMOVED lines=61> */
.L_x_57907:
[----:B------:R-:W-:Y:S05]  /*34540*/  BSYNC.RECONVERGENT B1 ;  /* 0x0000000000017941 */ /* 0x000fea0003800200 */
.L_x_57906:
        /* <DEDUP_REMOVED lines=10> */
.L_x_57870:
        /* <DEDUP_REMOVED lines=22> */
.L_x_57828:
[----:B------:R-:W-:Y:S05]  /*34750*/  BSYNC.RECONVERGENT B0 ;  /* 0x0000000000007941 */ /* 0x000fea0003800200 */
.L_x_57827:
        /* <DEDUP_REMOVED lines=31> */
.L_x_57916:
        /* <DEDUP_REMOVED lines=13> */
.L_x_57918:
[----:B------:R-:W-:Y:S05]  /*34a20*/  BSYNC.RECONVERGENT B2 ;  /* 0x0000000000027941 */ /* 0x000fea0003800200 */
.L_x_57917:
        /* <DEDUP_REMOVED lines=60> */
.L_x_57915:
[----:B------:R-:W-:Y:S05]  /*34df0*/  BSYNC.RECONVERGENT B1 ;  /* 0x0000000000017941 */ /* 0x000fea0003800200 */
.L_x_57914:
        /* <DEDUP_REMOVED lines=28> */
.L_x_57921:
        /* <DEDUP_REMOVED lines=13> */
.L_x_57923:
[----:B------:R-:W-:Y:S05]  /*35090*/  BSYNC.RECONVERGENT B2 ;  /* 0x0000000000027941 */ /* 0x000fea0003800200 */
.L_x_57922:
        /* <DEDUP_REMOVED lines=60> */
.L_x_57920:
[----:B------:R-:W-:Y:S05]  /*35460*/  BSYNC.RECONVERGENT B1 ;  /* 0x0000000000017941 */ /* 0x000fea0003800200 */
.L_x_57919:
        /* <DEDUP_REMOVED lines=23> */
.L_x_57926:
        /* <DEDUP_REMOVED lines=13> */
.L_x_57928:
[----:B------:R-:W-:Y:S05]  /*356b0*/  BSYNC.RECONVERGENT B2 ;  /* 0x0000000000027941 */ /* 0x000fea0003800200 */
.L_x_57927:
        /* <DEDUP_REMOVED lines=60> */
.L_x_57925:
[----:B------:R-:W-:Y:S05]  /*35a80*/  BSYNC.RECONVERGENT B1 ;  /* 0x0000000000017941 */ /* 0x000fea0003800200 */
.L_x_57924:
        /* <DEDUP_REMOVED lines=23> */
.L_x_57931:
        /* <DEDUP_REMOVED lines=13> */
.L_x_57933:
[----:B------:R-:W-:Y:S05]  /*35cd0*/  BSYNC.RECONVERGENT B2 ;  /* 0x0000000000027941 */ /* 0x000fea0003800200 */
.L_x_57932:
        /* <DEDUP_REMOVED lines=60> */
.L_x_57930:
[----:B------:R-:W-:Y:S05]  /*360a0*/  BSYNC.RECONVERGENT B1 ;  /* 0x0000000000017941 */ /* 0x000fea0003800200 */
.L_x_57929:
        /* <DEDUP_REMOVED lines=23> */
.L_x_57936:
        /* <DEDUP_REMOVED lines=13> */
.L_x_57938:
[----:B------:R-:W-:Y:S05]  /*362f0*/  BSYNC.RECONVERGENT B2 ;  /* 0x0000000000027941 */ /* 0x000fea0003800200 */
.L_x_57937:
        /* <DEDUP_REMOVED lines=60> */
.L_x_57935:
[----:B------:R-:W-:Y:S05]  /*366c0*/  BSYNC.RECONVERGENT B1 ;  /* 0x0000000000017941 */ /* 0x000fea0003800200 */
.L_x_57934:
        /* <DEDUP_REMOVED lines=23> */
.L_x_57941:
        /* <DEDUP_REMOVED lines=13> */
.L_x_57943:
[----:B------:R-:W-:Y:S05]  /*36910*/  BSYNC.RECONVERGENT B2 ;  /* 0x0000000000027941 */ /* 0x000fea0003800200 */
.L_x_57942:
        /* <DEDUP_REMOVED lines=60> */
.L_x_57940:
[----:B------:R-:W-:Y:S05]  /*36ce0*/  BSYNC.RECONVERGENT B1 ;  /* 0x0000000000017941 */ /* 0x000fea0003800200 */
.L_x_57939:
        /* <DEDUP_REMOVED lines=23> */
.L_x_57946:
        /* <DEDUP_REMOVED lines=13> */
.L_x_57948:
[----:B------:R-:W-:Y:S05]  /*36f30*/  BSYNC.RECONVERGENT B2 ;  /* 0x0000000000027941 */ /* 0x000fea0003800200 */
.L_x_57947:
        /* <DEDUP_REMOVED lines=60> */
.L_x_57945:
[----:B------:R-:W-:Y:S05]  /*37300*/  BSYNC.RECONVERGENT B1 ;  /* 0x0000000000017941 */ /* 0x000fea0003800200 */
.L_x_57944:
        /* <DEDUP_REMOVED lines=23> */
.L_x_57951:
        /* <DEDUP_REMOVED lines=15> */
.L_x_57953:
[----:B------:R-:W-:Y:S05]  /*37570*/  BSYNC.RECONVERGENT B2 ;  /* 0x0000000000027941 */ /* 0x000fea0003800200 */
.L_x_57952:
        /* <DEDUP_REMOVED lines=61> */
.L_x_57950:
[----:B------:R-:W-:Y:S05]  /*37950*/  BSYNC.RECONVERGENT B1 ;  /* 0x0000000000017941 */ /* 0x000fea0003800200 */
.L_x_57949:
        /* <DEDUP_REMOVED lines=11> */
.L_x_57913:
        /* <DEDUP_REMOVED lines=16> */
.L_x_57957:
        /* <DEDUP_REMOVED lines=13> */
.L_x_57959:
[----:B------:R-:W-:Y:S05]  /*37be0*/  BSYNC.RECONVERGENT B2 ;  /* 0x0000000000027941 */ /* 0x000fea0003800200 */
.L_x_57958:
        /* <DEDUP_REMOVED lines=60> */
.L_x_57956:
[----:B------:R-:W-:Y:S05]  /*37fb0*/  BSYNC.RECONVERGENT B1 ;  /* 0x0000000000017941 */ /* 0x000fea0003800200 */
.L_x_57955:
        /* <DEDUP_REMOVED lines=28> */
.L_x_57962:
        /* <DEDUP_REMOVED lines=13> */
.L_x_57964:
[----:B------:R-:W-:Y:S05]  /*38250*/  BSYNC.RECONVERGENT B2 ;  /* 0x0000000000027941 */ /* 0x000fea0003800200 */
.L_x_57963:
        /* <DEDUP_REMOVED lines=60> */
.L_x_57961:
[----:B------:R-:W-:Y:S05]  /*38620*/  BSYNC.RECONVERGENT B1 ;  /* 0x0000000000017941 */ /* 0x000fea0003800200 */
.L_x_57960:
        /* <DEDUP_REMOVED lines=23> */
.L_x_57967:
        /* <DEDUP_REMOVED lines=13> */
.L_x_57969:
[----:B------:R-:W-:Y:S05]  /*38870*/  BSYNC.RECONVERGENT B2 ;  /* 0x0000000000027941 */ /* 0x000fea0003800200 */
.L_x_57968:
        /* <DEDUP_REMOVED lines=60> */
.L_x_57966:
[----:B------:R-:W-:Y:S05]  /*38c40*/  BSYNC.RECONVERGENT B1 ;  /* 0x0000000000017941 */ /* 0x000fea0003800200 */
.L_x_57965:
        /* <DEDUP_REMOVED lines=23> */
.L_x_57972:
        /* <DEDUP_REMOVED lines=13> */
.L_x_57974:
[----:B------:R-:W-:Y:S05]  /*38e90*/  BSYNC.RECONVERGENT B2 ;  /* 0x0000000000027941 */ /* 0x000fea0003800200 */
.L_x_57973:
        /* <DEDUP_REMOVED lines=60> */
.L_x_57971:
[----:B------:R-:W-:Y:S05]  /*39260*/  BSYNC.RECONVERGENT B1 ;  /* 0x0000000000017941 */ /* 0x000fea0003800200 */
.L_x_57970:
        /* <DEDUP_REMOVED lines=23> */
.L_x_57977:
        /* <DEDUP_REMOVED lines=13> */
.L_x_57979:
[----:B------:R-:W-:Y:S05]  /*394b0*/  BSYNC.RECONVERGENT B2 ;  /* 0x0000000000027941 */ /* 0x000fea0003800200 */
.L_x_57978:
        /* <DEDUP_REMOVED lines=60> */
.L_x_57976:
[----:B------:R-:W-:Y:S05]  /*39880*/  BSYNC.RECONVERGENT B1 ;  /* 0x0000000000017941 */ /* 0x000fea0003800200 */
.L_x_57975:
        /* <DEDUP_REMOVED lines=23> */
.L_x_57982:
        /* <DEDUP_REMOVED lines=13> */
.L_x_57984:
[----:B------:R-:W-:Y:S05]  /*39ad0*/  BSYNC.RECONVERGENT B2 ;  /* 0x0000000000027941 */ /* 0x000fea0003800200 */
.L_x_57983:
        /* <DEDUP_REMOVED lines=60> */
.L_x_57981:
[----:B------:R-:W-:Y:S05]  /*39ea0*/  BSYNC.RECONVERGENT B1 ;  /* 0x0000000000017941 */ /* 0x000fea0003800200 */
.L_x_57980:
        /* <DEDUP_REMOVED lines=23> */
.L_x_57987:
        /* <DEDUP_REMOVED lines=13> */
.L_x_57989:
[----:B------:R-:W-:Y:S05]  /*3a0f0*/  BSYNC.RECONVERGENT B2 ;  /* 0x0000000000027941 */ /* 0x000fea0003800200 */
.L_x_57988:
        /* <DEDUP_REMOVED lines=60> */
.L_x_57986:
[----:B------:R-:W-:Y:S05]  /*3a4c0*/  BSYNC.RECONVERGENT B1 ;  /* 0x0000000000017941 */ /* 0x000fea0003800200 */
.L_x_57985:
        /* <DEDUP_REMOVED lines=23> */
.L_x_57992:
        /* <DEDUP_REMOVED lines=15> */
.L_x_57994:
[----:B------:R-:W-:Y:S05]  /*3a730*/  BSYNC.RECONVERGENT B2 ;  /* 0x0000000000027941 */ /* 0x000fea0003800200 */
.L_x_57993:
        /* <DEDUP_REMOVED lines=61> */
.L_x_57991:
[----:B------:R-:W-:Y:S05]  /*3ab10*/  BSYNC.RECONVERGENT B1 ;  /* 0x0000000000017941 */ /* 0x000fea0003800200 */
.L_x_57990:
        /* <DEDUP_REMOVED lines=10> */
.L_x_57954:
        /* <DEDUP_REMOVED lines=22> */
.L_x_57912:
[----:B------:R-:W-:Y:S05]  /*3ad20*/  BSYNC.RECONVERGENT B0 ;  /* 0x0000000000007941 */ /* 0x000fea0003800200 */
.L_x_57911:
        /* <DEDUP_REMOVED lines=9> */
[----:B-1----:R-:W-:-:S06]  /*3adc0*/  IMAD.WIDE.U32 R216, R222, 0x10, R216 ;  /* 0x00000010ded87825 */ /* 0x002fcc00078e00d8 */
        /* <DEDUP_REMOVED lines=21> */
.L_x_58000:
        /* <DEDUP_REMOVED lines=13> */
.L_x_58002:
[----:B------:R-:W-:Y:S05]  /*3aff0*/  BSYNC.RECONVERGENT B2 ;  /* 0x0000000000027941 */ /* 0x000fea0003800200 */
.L_x_58001:
        /* <DEDUP_REMOVED lines=60> */
.L_x_57999:
[----:B------:R-:W-:Y:S05]  /*3b3c0*/  BSYNC.RECONVERGENT B1 ;  /* 0x0000000000017941 */ /* 0x000fea0003800200 */
.L_x_57998:
        /* <DEDUP_REMOVED lines=28> */
.L_x_58005:
        /* <DEDUP_REMOVED lines=13> */
.L_x_58007:
[----:B------:R-:W-:Y:S05]  /*3b660*/  BSYNC.RECONVERGENT B2 ;  /* 0x0000000000027941 */ /* 0x000fea0003800200 */
.L_x_58006:
        /* <DEDUP_REMOVED lines=60> */
.L_x_58004:
[----:B------:R-:W-:Y:S05]  /*3ba30*/  BSYNC.RECONVERGENT B1 ;  /* 0x0000000000017941 */ /* 0x000fea0003800200 */
.L_x_58003:
        /* <DEDUP_REMOVED lines=23> */
.L_x_58010:
        /* <DEDUP_REMOVED lines=13> */
.L_x_58012:
[----:B------:R-:W-:Y:S05]  /*3bc80*/  BSYNC.RECONVERGENT B2 ;  /* 0x0000000000027941 */ /* 0x000fea0003800200 */
.L_x_58011:
        /* <DEDUP_REMOVED lines=60> */
.L_x_58009:
[----:B------:R-:W-:Y:S05]  /*3c050*/  BSYNC.RECONVERGENT B1 ;  /* 0x0000000000017941 */ /* 0x000fea0003800200 */
.L_x_58008:
        /* <DEDUP_REMOVED lines=23> */
.L_x_58015:
        /* <DEDUP_REMOVED lines=13> */
.L_x_58017:
[----:B------:R-:W-:Y:S05]  /*3c2a0*/  BSYNC.RECONVERGENT B2 ;  /* 0x0000000000027941 */ /* 0x000fea0003800200 */
.L_x_58016:
        /* <DEDUP_REMOVED lines=60> */
.L_x_58014:
[----:B------:R-:W-:Y:S05]  /*3c670*/  BSYNC.RECONVERGENT B1 ;  /* 0x0000000000017941 */ /* 0x000fea0003800200 */
.L_x_58013:
        /* <DEDUP_REMOVED lines=23> */
.L_x_58020:
        /* <DEDUP_REMOVED lines=13> */
.L_x_58022:
[----:B------:R-:W-:Y:S05]  /*3c8c0*/  BSYNC.RECONVERGENT B2 ;  /* 0x0000000000027941 */ /* 0x000fea0003800200 */
.L_x_58021:
        /* <DEDUP_REMOVED lines=60> */
.L_x_58019:
[----:B------:R-:W-:Y:S05]  /*3cc90*/  BSYNC.RECONVERGENT B1 ;  /* 0x0000000000017941 */ /* 0x000fea0003800200 */
.L_x_58018:
        /* <DEDUP_REMOVED lines=23> */
.L_x_58025:
        /* <DEDUP_REMOVED lines=13> */
.L_x_58027:
[----:B------:R-:W-:Y:S05]  /*3cee0*/  BSYNC.RECONVERGENT B2 ;  /* 0x0000000000027941 */ /* 0x000fea0003800200 */
.L_x_58026:
        /* <DEDUP_REMOVED lines=60> */
.L_x_58024:
[----:B------:R-:W-:Y:S05]  /*3d2b0*/  BSYNC.RECONVERGENT B1 ;  /* 0x0000000000017941 */ /* 0x000fea0003800200 */
.L_x_58023:
        /* <DEDUP_REMOVED lines=23> */
.L_x_58030:
        /* <DEDUP_REMOVED lines=13> */
.L_x_58032:
[----:B------:R-:W-:Y:S05]  /*3d500*/  BSYNC.RECONVERGENT B2 ;  /* 0x0000000000027941 */ /* 0x000fea0003800200 */
.L_x_58031:
        /* <DEDUP_REMOVED lines=60> */
.L_x_58029:
[----:B------:R-:W-:Y:S05]  /*3d8d0*/  BSYNC.RECONVERGENT B1 ;  /* 0x0000000000017941 */ /* 0x000fea0003800200 */
.L_x_58028:
        /* <DEDUP_REMOVED lines=23> */
.L_x_58035:
        /* <DEDUP_REMOVED lines=15> */
.L_x_58037:
[----:B------:R-:W-:Y:S05]  /*3db40*/  BSYNC.RECONVERGENT B2 ;  /* 0x0000000000027941 */ /* 0x000fea0003800200 */
.L_x_58036:
        /* <DEDUP_REMOVED lines=61> */
.L_x_58034:
[----:B------:R-:W-:Y:S05]  /*3df20*/  BSYNC.RECONVERGENT B1 ;  /* 0x0000000000017941 */ /* 0x000fea0003800200 */
.L_x_58033:
        /* <DEDUP_REMOVED lines=11> */
.L_x_57997:
        /* <DEDUP_REMOVED lines=16> */
.L_x_58041:
        /* <DEDUP_REMOVED lines=13> */
.L_x_58043:
[----:B------:R-:W-:Y:S05]  /*3e1b0*/  BSYNC.RECONVERGENT B2 ;  /* 0x0000000000027941 */ /* 0x000fea0003800200 */
.L_x_58042:
        /* <DEDUP_REMOVED lines=60> */
.L_x_58040:
[----:B------:R-:W-:Y:S05]  /*3e580*/  BSYNC.RECONVERGENT B1 ;  /* 0x0000000000017941 */ /* 0x000fea0003800200 */
.L_x_58039:
        /* <DEDUP_REMOVED lines=8> */
[----:B--234-:R-:W1:Y:S01]  /*3e610*/  LDC R232, c[0x0][0x404] ;  /* 0x00010100ffe87b82 */ /* 0x01ce620000000800 */
[----:B------:R-:W-:Y:S01]  /*3e620*/  FFMA.FTZ R5, R212, R223, 1.1641532182693481445e-10 ;  /* 0x2f000000d4057423 */ /* 0x000fe200000100df */
[----:B------:R-:W-:Y:S01]  /*3e630*/  MOV R215, 0x2 ;  /* 0x0000000200d77802 */ /* 0x000fe20000000f00 */
[----:B0-----:R-:W-:-:S03]  /*3e640*/  FMUL.FTZ R212, R214, R227 ;  /* 0x000000e3d6d47220 */ /* 0x001fc60000410000 */
        /* <DEDUP_REMOVED lines=16> */
.L_x_58046:
        /* <DEDUP_REMOVED lines=13> */
.L_x_58048:
[----:B------:R-:W-:Y:S05]  /*3e820*/  BSYNC.RECONVERGENT B2 ;  /* 0x0000000000027941 */ /* 0x000fea0003800200 */
.L_x_58047:
        /* <DEDUP_REMOVED lines=60> */
.L_x_58045:
[----:B------:R-:W-:Y:S05]  /*3ebf0*/  BSYNC.RECONVERGENT B1 ;  /* 0x0000000000017941 */ /* 0x000fea0003800200 */
.L_x_58044:
        /* <DEDUP_REMOVED lines=23> */
.L_x_58051:
        /* <DEDUP_REMOVED lines=13> */
.L_x_58053:
[----:B------:R-:W-:Y:S05]  /*3ee40*/  BSYNC.RECONVERGENT B2 ;  /* 0x0000000000027941 */ /* 0x000fea0003800200 */
.L_x_58052:
        /* <DEDUP_REMOVED lines=60> */
.L_x_58050:
[----:B------:R-:W-:Y:S05]  /*3f210*/  BSYNC.RECONVERGENT B1 ;  /* 0x0000000000017941 */ /* 0x000fea0003800200 */
.L_x_58049:
        /* <DEDUP_REMOVED lines=23> */
.L_x_58056:
        /* <DEDUP_REMOVED lines=13> */
.L_x_58058:
[----:B------:R-:W-:Y:S05]  /*3f460*/  BSYNC.RECONVERGENT B2 ;  /* 0x0000000000027941 */ /* 0x000fea0003800200 */
.L_x_58057:
        /* <DEDUP_REMOVED lines=60> */
.L_x_58055:
[----:B------:R-:W-:Y:S05]  /*3f830*/  BSYNC.RECONVERGENT B1 ;  /* 0x0000000000017941 */ /* 0x000fea0003800200 */
.L_x_58054:
        /* <DEDUP_REMOVED lines=23> */
.L_x_58061:
        /* <DEDUP_REMOVED lines=13> */
.L_x_58063:
[----:B------:R-:W-:Y:S05]  /*3fa80*/  BSYNC.RECONVERGENT B2 ;  /* 0x0000000000027941 */ /* 0x000fea0003800200 */
.L_x_58062:
        /* <DEDUP_REMOVED lines=60> */
.L_x_58060:
[----:B------:R-:W-:Y:S05]  /*3fe50*/  BSYNC.RECONVERGENT B1 ;  /* 0x0000000000017941 */ /* 0x000fea0003800200 */
.L_x_58059:
        /* <DEDUP_REMOVED lines=23> */
.L_x_58066:
        /* <DEDUP_REMOVED lines=13> */
.L_x_58068:
[----:B------:R-:W-:Y:S05]  /*400a0*/  BSYNC.RECONVERGENT B2 ;  /* 0x0000000000027941 */ /* 0x000fea0003800200 */
.L_x_58067:
        /* <DEDUP_REMOVED lines=60> */
.L_x_58065:
[----:B------:R-:W-:Y:S05]  /*40470*/  BSYNC.RECONVERGENT B1 ;  /* 0x0000000000017941 */ /* 0x000fea0003800200 */
.L_x_58064:
        /* <DEDUP_REMOVED lines=23> */
.L_x_58071:
        /* <DEDUP_REMOVED lines=13> */
.L_x_58073:
[----:B------:R-:W-:Y:S05]  /*406c0*/  BSYNC.RECONVERGENT B2 ;  /* 0x0000000000027941 */ /* 0x000fea0003800200 */
.L_x_58072:
        /* <DEDUP_REMOVED lines=60> */
.L_x_58070:
[----:B------:R-:W-:Y:S05]  /*40a90*/  BSYNC.RECONVERGENT B1 ;  /* 0x0000000000017941 */ /* 0x000fea0003800200 */
.L_x_58069:
        /* <DEDUP_REMOVED lines=23> */
.L_x_58076:
        /* <DEDUP_REMOVED lines=15> */
.L_x_58078:
[----:B------:R-:W-:Y:S05]  /*40d00*/  BSYNC.RECONVERGENT B2 ;  /* 0x0000000000027941 */ /* 0x000fea0003800200 */
.L_x_58077:
        /* <DEDUP_REMOVED lines=61> */
.L_x_58075:
[----:B------:R-:W-:Y:S05]  /*410e0*/  BSYNC.RECONVERGENT B1 ;  /* 0x0000000000017941 */ /* 0x000fea0003800200 */
.L_x_58074:
[----:B------:R-:W-:Y:S01]  /*410f0*/  I2FP.F32.U32 R228, R9 ;  /* 0x0000000900e47245 */ /* 0x000fe20000201000 */
[----:B------:R-:W-:-:S04]  /*41100*/  HADD2.F32 R230, -RZ, R219.H1_H1 ;  /* 0x300000dbffe67230 */ /* 0x000fc80000004100 */
[----:B------:R-:W-:Y:S01]  /*41110*/  FFMA.FTZ R223, R228, R223, 1.1641532182693481445e-10 ;  /* 0x2f000000e4df7423 */ /* 0x000fe200000100df */
[----:B------:R-:W-:Y:S01]  /*41120*/  FMUL.FTZ R230, R230, R221 ;  /* 0x000000dde6e67220 */ /* 0x000fe20000410000 */
[----:B------:R-:W-:-:S03]  /*41130*/  HADD2.F32 R228, -RZ, R123.H1_H1 ;  /* 0x3000007bffe47230 */ /* 0x000fc60000004100 */
[----:B------:R-:W-:Y:S01]  /*41140*/  FMUL.FTZ R219, R230, R227 ;  /* 0x000000e3e6db7220 */ /* 0x000fe20000410000 */
[----:B------:R-:W-:-:S04]  /*41150*/  FSETP.GTU.FTZ.AND P6, PT, R223, R232, PT ;  /* 0x000000e8df00720b */ /* 0x000fc80003fdc000 */
[----:B------:R-:W-:Y:S02]  /*41160*/  FSEL R219, R219, RZ, !P6 ;  /* 0x000000ffdbdb7208 */ /* 0x000fe40007000000 */
[----:B------:R-:W-:-:S03]  /*41170*/  PLOP3.LUT P6, PT, P6, PT, PT, 0x8, 0x80 ;  /* 0x000000000080781c */ /* 0x000fc600037ce170 */
[----:B------:R-:W-:-:S10]  /*41180*/  FMUL.FTZ R219, R228, R219 ;  /* 0x000000dbe4db7220 */ /* 0x000fd40000410000 */
.L_x_58038:
        /* <DEDUP_REMOVED lines=19> */
[----:B------:R0:W-:Y:S04]  /*412c0*/  STG.E.128 desc[UR6][R230.64+0x10], R216 ;  /* 0x000010d8e6007986 */ /* 0x0001e8000c101d06 */
[----:B------:R0:W-:Y:S02]  /*412d0*/  STG.E.64 desc[UR6][R228.64], R232 ;  /* 0x000000e8e4007986 */ /* 0x0001e4000c101b06 */
.L_x_57996:
[----:B------:R-:W-:Y:S05]  /*412e0*/  BSYNC.RECONVERGENT B0 ;  /* 0x0000000000007941 */ /* 0x000fea0003800200 */
.L_x_57995:
        /* <DEDUP_REMOVED lines=107> */
[----:B------:R-:W2:Y:S02]  /*419a0*/  SHFL.BFLY PT, R222, R227, 0x4, 0x1f ;  /* 0x0c801f00e3de7f89 */ /* 0x000ea400000e0000 */
[----:B--234-:R-:W-:-:S05]  /*419b0*/  FADD.FTZ R228, R227, R222 ;  /* 0x000000dee3e47221 */ /* 0x01cfca0000010000 */
        /* <DEDUP_REMOVED lines=179> */
.L_x_58112:
        /* <DEDUP_REMOVED lines=10> */
[----:B0-----:R-:W0:Y:S02]  /*42590*/  @!P2 LDC.64 R228, c[0x0][0x3c0] ;  /* 0x0000f000ffe4ab82 */ /* 0x001e240000000a00 */
[----:B------:R-:W1:Y:S06]  /*425a0*/  MUFU.RSQ R227, R223 ;  /* 0x000000df00e37308 */ /* 0x000e6c0000001400 */
        /* <DEDUP_REMOVED lines=8> */
[--C-:B------:R-:W-:Y:S01]  /*42630*/  FADD.FTZ R222, R142, -R226.reuse ;  /* 0x800000e28ede7221 */ /* 0x100fe20000010000 */
[----:B-----5:R-:W-:Y:S02]  /*42640*/  HADD2.F32 R233, -RZ, R13.H1_H1 ;  /* 0x3000000dffe97230 */ /* 0x020fe40000004100 */
[----:B------:R-:W-:Y:S01]  /*42650*/  FADD.FTZ R230, R144, -R226 ;  /* 0x800000e290e67221 */ /* 0x000fe20000010000 */
[----:B------:R-:W-:Y:S02]  /*42660*/  HADD2.F32 R235, -RZ, R17.H1_H1 ;  /* 0x30000011ffeb7230 */ /* 0x000fe40000004100 */
        /* <DEDUP_REMOVED lines=8> */
[----:B------:R-:W-:Y:S01]  /*426f0*/  FFMA.FTZ R230, R228, R233, R235 ;  /* 0x000000e9e4e67223 */ /* 0x000fe200000100eb */
[----:B------:R-:W-:Y:S01]  /*42700*/  FFMA.FTZ R220, R220, R221, R223 ;  /* 0x000000dddcdc7223 */ /* 0x000fe200000100df */
[--C-:B------:R-:W-:Y:S01]  /*42710*/  FADD.FTZ R228, R146, -R226.reuse ;  /* 0x800000e292e47221 */ /* 0x100fe20000010000 */
[----:B------:R-:W-:Y:S02]  /*42720*/  HADD2.F32 R223, -RZ, R14.H1_H1 ;  /* 0x3000000effdf7230 */ /* 0x000fe40000004100 */
[----:B------:R-:W-:Y:S01]  /*42730*/  FFMA.FTZ R221, R222, R229, R231 ;  /* 0x000000e5dedd7223 */ /* 0x000fe200000100e7 */
[----:B------:R-:W-:Y:S01]  /*42740*/  FADD.FTZ R222, R145, -R226 ;  /* 0x800000e291de7221 */ /* 0x000fe20000010000 */
[----:B------:R-:W-:-:S02]  /*42750*/  HADD2.F32 R231, -RZ, R18.H1_H1 ;  /* 0x30000012ffe77230 */ /* 0x000fc40000004100 */
[C---:B------:R-:W-:Y:S01]  /*42760*/  FMUL.FTZ R234, R227.reuse, R228 ;  /* 0x000000e4e3ea7220 */ /* 0x040fe20000410000 */
[----:B------:R-:W-:Y:S02]  /*42770*/  HADD2.F32 R237, -RZ, R14.H0_H0 ;  /* 0x2000000effed7230 */ /* 0x000fe40000004100 */
[----:B------:R-:W-:Y:S01]  /*42780*/  FMUL.FTZ R222, R227, R222 ;  /* 0x000000dee3de7220 */ /* 0x000fe20000410000 */
[----:B------:R-:W0:Y:S01]  /*42790*/  LDC.64 R228, c[0x0][0x428] ;  /* 0x00010a00ffe47b82 */ /* 0x000e220000000a00 */
[----:B------:R-:W-:Y:S01]  /*427a0*/  HADD2.F32 R239, -RZ, R18.H0_H0 ;  /* 0x20000012ffef7230 */ /* 0x000fe20000004100 */
[----:B------:R-:W-:Y:S01]  /*427b0*/  F2FP.F16.F32.PACK_AB R221, R230, R221 ;  /* 0x000000dde6dd723e */ /* 0x000fe200000000ff */
[----:B------:R-:W-:Y:S01]  /*427c0*/  FFMA.FTZ R233, R222, R223, R231 ;  /* 0x000000dfdee97223 */ /* 0x000fe200000100e7 */
[----:B------:R-:W-:Y:S01]  /*427d0*/  FADD.FTZ R222, R147, -R226 ;  /* 0x800000e293de7221 */ /* 0x000fe20000010000 */
[----:B------:R-:W-:Y:S02]  /*427e0*/  HADD2.F32 R235, -RZ, R15.H0_H0 ;  /* 0x2000000fffeb7230 */ /* 0x000fe40000004100 */
[----:B------:R-:W-:Y:S01]  /*427f0*/  FFMA.FTZ R232, R232, R237, R239 ;  /* 0x000000ede8e87223 */ /* 0x000fe200000100ef */
[----:B------:R-:W-:-:S02]  /*42800*/  HADD2.F32 R237, -RZ, R19.H0_H0 ;  /* 0x20000013ffed7230 */ /* 0x000fc40000004100 */
[----:B------:R-:W-:Y:S01]  /*42810*/  FMUL.FTZ R223, R227, R222 ;  /* 0x000000dee3df7220 */ /* 0x000fe20000410000 */
[----:B------:R-:W-:Y:S02]  /*42820*/  HADD2.F32 R236, -RZ, R15.H1_H1 ;  /* 0x3000000fffec7230 */ /* 0x000fe40000004100 */
[----:B------:R-:W-:Y:S01]  /*42830*/  FADD.FTZ R222, R141, -R226 ;  /* 0x800000e28dde7221 */ /* 0x000fe20000010000 */
[----:B------:R-:W-:Y:S02]  /*42840*/  HADD2.F32 R238, -RZ, R19.H1_H1 ;  /* 0x30000013ffee7230 */ /* 0x000fe40000004100 */
[----:B------:R-:W-:Y:S01]  /*42850*/  FFMA.FTZ R234, R234, R235, R237 ;  /* 0x000000ebeaea7223 */ /* 0x000fe200000100ed */
[----:B------:R-:W-:Y:S02]  /*42860*/  HADD2.F32 R231, -RZ, R16.H1_H1 ;  /* 0x30000010ffe77230 */ /* 0x000fe40000004100 */
[----:B------:R-:W-:Y:S01]  /*42870*/  FMUL.FTZ R222, R227, R222 ;  /* 0x000000dee3de7220 */ /* 0x000fe20000410000 */
[----:B------:R-:W-:Y:S01]  /*42880*/  FFMA.FTZ R235, R223, R236, R238 ;  /* 0x000000ecdfeb7223 */ /* 0x000fe200000100ee */
[----:B------:R-:W-:-:S05]  /*42890*/  HADD2.F32 R223, -RZ, R12.H1_H1 ;  /* 0x3000000cffdf7230 */ /* 0x000fca0000004100 */
[----:B------:R-:W-:Y:S01]  /*428a0*/  FFMA.FTZ R231, R222, R223, R231 ;  /* 0x000000dfdee77223 */ /* 0x000fe200000100e7 */
[----:B------:R-:W-:Y:S01]  /*428b0*/  F2FP.F16.F32.PACK_AB R223, R235, R234 ;  /* 0x000000eaebdf723e */ /* 0x000fe200000000ff */
[----:B0-----:R-:W-:Y:S01]  /*428c0*/  IMAD.WIDE.U32 R228, R225, 0x10, R228 ;  /* 0x00000010e1e47825 */ /* 0x001fe200078e00e4 */
[----:B------:R-:W-:Y:S02]  /*428d0*/  F2FP.F16.F32.PACK_AB R222, R233, R232 ;  /* 0x000000e8e9de723e */ /* 0x000fe400000000ff */
[----:B------:R-:W-:Y:S02]  /*428e0*/  F2FP.F16.F32.PACK_AB R220, R231, R220 ;  /* 0x000000dce7dc723e */ /* 0x000fe400000000ff */
[----:B------:R-:W-:-:S03]  /*428f0*/  IADD3 R225, PT, PT, R225, 0x20, RZ ;  /* 0x00000020e1e17810 */ /* 0x000fc60007ffe0ff */
[----:B------:R1:W-:Y:S04]  /*42900*/  STG.E.128 desc[UR6][R228.64], R220 ;  /* 0x000000dce4007986 */ /* 0x0003e8000c101d06 */
.L_x_58081:
[----:B------:R-:W-:Y:S05]  /*42910*/  BSYNC.RECONVERGENT B0 ;  /* 0x0000000000007941 */ /* 0x000fea0003800200 */
.L_x_58080:
[----:B------:R-:W-:Y:S01]  /*42920*/  LOP3.LUT P0, RZ, R224, 0x2000, RZ, 0xc0, !PT ;  /* 0x00002000e0ff7812 */ /* 0x000fe2000780c0ff */
[----:B------:R-:W-:-:S12]  /*42930*/  BSSY.RECONVERGENT B0, `(.L_x_58082) ;  /* 0x0000032000007945 */ /* 0x000fd80003800200 */
[----:B------:R-:W-:Y:S05]  /*42940*/  @!P0 BRA `(.L_x_58083) ;  /* 0x0000000000c08947 */ /* 0x000fea0003800000 */
[--C-:B01----:R-:W-:Y:S01]  /*42950*/  FADD.FTZ R228, R151, -R226.reuse ;  /* 0x800000e297e47221 */ /* 0x103fe20000010000 */
        /* <DEDUP_REMOVED lines=44> */
[----:B------:R-:W-:Y:S01]  /*42c20*/  F2FP.F16.F32.PACK_AB R220, R231, R220 ;  /* 0x000000dce7dc723e */ /* 0x000fe200000000ff */
[----:B------:R-:W-:-:S04]  /*42c30*/  VIADD R225, R225, 0x20 ;  /* 0x00000020e1e17836 */ /* 0x000fc80000000000 */
[----:B------:R2:W-:Y:S03]  /*42c40*/  STG.E.128 desc[UR6][R228.64], R220 ;  /* 0x000000dce4007986 */ /* 0x0005e6000c101d06 */
.L_x_58083:
[----:B------:R-:W-:Y:S05]  /*42c50*/  BSYNC.RECONVERGENT B0 ;  /* 0x0000000000007941 */ /* 0x000fea0003800200 */
.L_x_58082:
[----:B------:R-:W-:Y:S01]  /*42c60*/  LOP3.LUT P0, RZ, R224, 0x1000, RZ, 0xc0, !PT ;  /* 0x00001000e0ff7812 */ /* 0x000fe2000780c0ff */
[----:B------:R-:W-:-:S12]  /*42c70*/  BSSY.RECONVERGENT B0, `(.L_x_58084) ;  /* 0x0000032000007945 */ /* 0x000fd80003800200 */
[----:B------:R-:W-:Y:S05]  /*42c80*/  @!P0 BRA `(.L_x_58085) ;  /* 0x0000000000c08947 */ /* 0x000fea0003800000 */
[--C-:B012---:R-:W-:Y:S01]  /*42c90*/  FADD.FTZ R228, R159, -R226.reuse ;  /* 0x800000e29fe47221 */ /* 0x107fe20000010000 */
        /* <DEDUP_REMOVED lines=47> */
.L_x_58085:
[----:B------:R-:W-:Y:S05]  /*42f90*/  BSYNC.RECONVERGENT B0 ;  /* 0x0000000000007941 */ /* 0x000fea0003800200 */
.L_x_58084:
[----:B------:R-:W-:Y:S01]  /*42fa0*/  LOP3.LUT P0, RZ, R224, 0x800, RZ, 0xc0, !PT ;  /* 0x00000800e0ff7812 */ /* 0x000fe2000780c0ff */
[----:B------:R-:W-:-:S12]  /*42fb0*/  BSSY.RECONVERGENT B0, `(.L_x_58086) ;  /* 0x0000032000007945 */ /* 0x000fd80003800200 */
[----:B------:R-:W-:Y:S05]  /*42fc0*/  @!P0 BRA `(.L_x_58087) ;  /* 0x0000000000c08947 */ /* 0x000fea0003800000 */
[--C-:B0123--:R-:W-:Y:S01]  /*42fd0*/  FADD.FTZ R228, R167, -R226.reuse ;  /* 0x800000e2a7e47221 */ /* 0x10ffe20000010000 */
        /* <DEDUP_REMOVED lines=47> */
.L_x_58087:
[----:B------:R-:W-:Y:S05]  /*432d0*/  BSYNC.RECONVERGENT B0 ;  /* 0x0000000000007941 */ /* 0x000fea0003800200 */
.L_x_58086:
[----:B------:R-:W-:Y:S01]  /*432e0*/  LOP3.LUT P0, RZ, R224, 0x400, RZ, 0xc0, !PT ;  /* 0x00000400e0ff7812 */ /* 0x000fe2000780c0ff */
[----:B------:R-:W-:-:S12]  /*432f0*/  BSSY.RECONVERGENT B0, `(.L_x_58088) ;  /* 0x0000032000007945 */ /* 0x000fd80003800200 */
[----:B------:R-:W-:Y:S05]  /*43300*/  @!P0 BRA `(.L_x_58089) ;  /* 0x0000000000c08947 */ /* 0x000fea0003800000 */
[--C-:B01234-:R-:W-:Y:S01]  /*43310*/  FADD.FTZ R228, R175, -R226.reuse ;  /* 0x800000e2afe47221 */ /* 0x11ffe20000010000 */
        /* <DEDUP_REMOVED lines=47> */
.L_x_58089:
[----:B------:R-:W-:Y:S05]  /*43610*/  BSYNC.RECONVERGENT B0 ;  /* 0x0000000000007941 */ /* 0x000fea0003800200 */
.L_x_58088:
        /* <DEDUP_REMOVED lines=51> */
.L_x_58091:
[----:B------:R-:W-:Y:S05]  /*43950*/  BSYNC.RECONVERGENT B0 ;  /* 0x0000000000007941 */ /* 0x000fea0003800200 */
.L_x_58090:
        /* <DEDUP_REMOVED lines=51> */
.L_x_58093:
[----:B------:R-:W-:Y:S05]  /*43c90*/  BSYNC.RECONVERGENT B0 ;  /* 0x0000000000007941 */ /* 0x000fea0003800200 */
.L_x_58092:
        /* <DEDUP_REMOVED lines=51> */
.L_x_58095:
[----:B------:R-:W-:Y:S05]  /*43fd0*/  BSYNC.RECONVERGENT B0 ;  /* 0x0000000000007941 */ /* 0x000fea0003800200 */
.L_x_58094:
        /* <DEDUP_REMOVED lines=51> */
.L_x_58097:
[----:B------:R-:W-:Y:S05]  /*44310*/  BSYNC.RECONVERGENT B0 ;  /* 0x0000000000007941 */ /* 0x000fea0003800200 */
.L_x_58096:
[----:B------:R-:W-:Y:S01]  /*44320*/  LOP3.LUT P0, RZ, R224, 0x10, RZ, 0xc0, !PT ;  /* 0x00000010e0ff7812 */ /* 0x000fe2000780c0ff */
[----:B------:R-:W-:-:S12]  /*44330*/  BSSY.RECONVERGENT B0, `(.L_x_58098) ;  /* 0x0000031000007945 */ /* 0x000fd80003800200 */
[----:B------:R-:W-:Y:S05]  /*44340*/  @!P0 BRA `(.L_x_58099) ;  /* 0x0000000000bc8947 */ /* 0x000fea0003800000 */
[--C-:B01234-:R-:W-:Y:S01]  /*44350*/  FADD.FTZ R222, R214, -R226.reuse ;  /* 0x800000e2d6de7221 */ /* 0x11ffe20000010000 */
[--C-:B------:R-:W-:Y:S01]  /*44360*/  FADD.FTZ R220, R212, -R226.reuse ;  /* 0x800000e2d4dc7221 */ /* 0x100fe20000010000 */
[----:B------:R-:W-:Y:S01]  /*44370*/  FADD.FTZ R228, R216, -R226 ;  /* 0x800000e2d8e47221 */ /* 0x000fe20000010000 */
[----:B-----5:R-:W-:Y:S02]  /*44380*/  HADD2.F32 R229, -RZ, R125.H0_H0 ;  /* 0x2000007dffe57230 */ /* 0x020fe40000004100 */
[C---:B------:R-:W-:Y:S01]  /*44390*/  FMUL.FTZ R222, R227.reuse, R222 ;  /* 0x000000dee3de7220 */ /* 0x040fe20000410000 */
        /* <DEDUP_REMOVED lines=10> */
[----:B------:R-:W-:Y:S01]  /*44440*/  FADD.FTZ R230, R217, -R226 ;  /* 0x800000e2d9e67221 */ /* 0x000fe20000010000 */
[----:B------:R-:W-:Y:S02]  /*44450*/  HADD2.F32 R233, -RZ, R127.H0_H0 ;  /* 0x2000007fffe97230 */ /* 0x000fe40000004100 */
[----:B------:R-:W-:Y:S01]  /*44460*/  FMUL.FTZ R232, R227, R232 ;  /* 0x000000e8e3e87220 */ /* 0x000fe20000410000 */
[----:B------:R-:W-:Y:S01]  /*44470*/  FFMA.FTZ R228, R220, R221, R223 ;  /* 0x000000dddce47223 */ /* 0x000fe200000100df */
[----:B------:R-:W-:Y:S01]  /*44480*/  HADD2.F32 R237, -RZ, R131.H0_H0 ;  /* 0x20000083ffed7230 */ /* 0x000fe20000004100 */
[----:B------:R-:W0:Y:S01]  /*44490*/  LDC.64 R220, c[0x0][0x428] ;  /* 0x00010a00ffdc7b82 */ /* 0x000e220000000a00 */
[----:B------:R-:W-:-:S02]  /*444a0*/  HADD2.F32 R223, -RZ, R126.H1_H1 ;  /* 0x3000007effdf7230 */ /* 0x000fc40000004100 */
[----:B------:R-:W-:Y:S01]  /*444b0*/  FMUL.FTZ R230, R227, R230 ;  /* 0x000000e6e3e67220 */ /* 0x000fe20000410000 */
[----:B------:R-:W-:Y:S02]  /*444c0*/  HADD2.F32 R231, -RZ, R130.H1_H1 ;  /* 0x30000082ffe77230 */ /* 0x000fe40000004100 */
[----:B------:R-:W-:Y:S01]  /*444d0*/  FFMA.FTZ R237, R232, R233, R237 ;  /* 0x000000e9e8ed7223 */ /* 0x000fe200000100ed */
[--C-:B------:R-:W-:Y:S01]  /*444e0*/  FADD.FTZ R232, R219, -R226.reuse ;  /* 0x800000e2dbe87221 */ /* 0x100fe20000010000 */
[----:B------:R-:W-:Y:S02]  /*444f0*/  HADD2.F32 R233, -RZ, R129.H1_H1 ;  /* 0x30000081ffe97230 */ /* 0x000fe40000004100 */
[----:B------:R-:W-:Y:S01]  /*44500*/  FFMA.FTZ R235, R230, R223, R231 ;  /* 0x000000dfe6eb7223 */ /* 0x000fe200000100e7 */
[----:B------:R-:W-:Y:S02]  /*44510*/  HADD2.F32 R223, -RZ, R127.H1_H1 ;  /* 0x3000007fffdf7230 */ /* 0x000fe40000004100 */
[----:B------:R-:W-:Y:S01]  /*44520*/  FADD.FTZ R230, R213, -R226 ;  /* 0x800000e2d5e67221 */ /* 0x000fe20000010000 */
[----:B------:R-:W-:-:S02]  /*44530*/  HADD2.F32 R231, -RZ, R131.H1_H1 ;  /* 0x30000083ffe77230 */ /* 0x000fc40000004100 */
[----:B------:R-:W-:Y:S01]  /*44540*/  FMUL.FTZ R232, R227, R232 ;  /* 0x000000e8e3e87220 */ /* 0x000fe20000410000 */
[----:B------:R-:W-:Y:S01]  /*44550*/  FADD.FTZ R226, R215, -R226 ;  /* 0x800000e2d7e27221 */ /* 0x000fe20000010000 */
[----:B------:R-:W-:Y:S01]  /*44560*/  FMUL.FTZ R230, R227, R230 ;  /* 0x000000e6e3e67220 */ /* 0x000fe20000410000 */
[----:B------:R-:W-:Y:S01]  /*44570*/  F2FP.F16.F32.PACK_AB R222, R235, R222 ;  /* 0x000000deebde723e */ /* 0x000fe200000000ff */
[----:B------:R-:W-:Y:S01]  /*44580*/  FFMA.FTZ R234, R232, R223, R231 ;  /* 0x000000dfe8ea7223 */ /* 0x000fe200000100e7 */
[----:B------:R-:W-:Y:S01]  /*44590*/  FMUL.FTZ R226, R227, R226 ;  /* 0x000000e2e3e27220 */ /* 0x000fe20000410000 */
[----:B------:R-:W-:Y:S02]  /*445a0*/  HADD2.F32 R231, -RZ, R125.H1_H1 ;  /* 0x3000007dffe77230 */ /* 0x000fe40000004100 */
[----:B------:R-:W-:Y:S02]  /*445b0*/  HADD2.F32 R223, -RZ, R124.H1_H1 ;  /* 0x3000007cffdf7230 */ /* 0x000fe40000004100 */
[----:B------:R-:W-:-:S02]  /*445c0*/  HADD2.F32 R227, -RZ, R128.H1_H1 ;  /* 0x30000080ffe37230 */ /* 0x000fc40000004100 */
[----:B------:R-:W-:-:S03]  /*445d0*/  FFMA.FTZ R232, R226, R231, R233 ;  /* 0x000000e7e2e87223 */ /* 0x000fc600000100e9 */
[----:B------:R-:W-:Y:S01]  /*445e0*/  FFMA.FTZ R231, R230, R223, R227 ;  /* 0x000000dfe6e77223 */ /* 0x000fe200000100e3 */
[----:B0-----:R-:W-:Y:S01]  /*445f0*/  IMAD.WIDE.U32 R226, R225, 0x10, R220 ;  /* 0x00000010e1e27825 */ /* 0x001fe200078e00dc */
[----:B------:R-:W-:Y:S02]  /*44600*/  F2FP.F16.F32.PACK_AB R223, R234, R237 ;  /* 0x000000edeadf723e */ /* 0x000fe400000000ff */
[----:B------:R-:W-:Y:S02]  /*44610*/  F2FP.F16.F32.PACK_AB R221, R232, R229 ;  /* 0x000000e5e8dd723e */ /* 0x000fe400000000ff */
[----:B------:R-:W-:-:S05]  /*44620*/  F2FP.F16.F32.PACK_AB R220, R231, R228 ;  /* 0x000000e4e7dc723e */ /* 0x000fca00000000ff */
[----:B------:R0:W-:Y:S02]  /*44630*/  STG.E.128 desc[UR6][R226.64], R220 ;  /* 0x000000dce2007986 */ /* 0x0001e4000c101d06 */
.L_x_58099:
[----:B------:R-:W-:Y:S05]  /*44640*/  BSYNC.RECONVERGENT B0 ;  /* 0x0000000000007941 */ /* 0x000fea0003800200 */
.L_x_58098:
[----:B01234-:R-:W0:Y:S02]  /*44650*/  LDC.64 R220, c[0x0][0x380] ;  /* 0x0000e000ffdc7b82 */ /* 0x01fe240000000a00 */
[----:B0-----:R-:W-:-:S05]  /*44660*/  IMAD R10, R220, 0x4, R10 ;  /* 0x00000004dc0a7824 */ /* 0x001fca00078e020a */
[----:B------:R-:W-:-:S13]  /*44670*/  ISETP.GE.AND P0, PT, R10, R221, PT ;  /* 0x000000dd0a00720c */ /* 0x000fda0003f06270 */
[----:B------:R-:W-:Y:S05]  /*44680*/  @!P0 BRA `(.L_x_58100) ;  /* 0xfffffbd000148947 */ /* 0x000fea000383ffff */
[----:B------:R-:W-:Y:S05]  /*44690*/  EXIT ;  /* 0x000000000000794d */ /* 0x000fea0003800000 */
.L_x_58079:
[----:B------:R-:W-:Y:S01]  /*446a0*/  HFMA2 R234, -RZ, RZ, 0, 1.847743988037109375e-06 ;  /* 0x0000001fffea7431 */ /* 0x000fe200000001ff */
[----:B------:R-:W-:Y:S01]  /*446b0*/  BSSY B0, `(.L_x_58101) ;  /* 0x0000007000007945 */ /* 0x000fe20003800000 */
[----:B0-234-:R-:W-:Y:S01]  /*446c0*/  MOV R232, R221 ;  /* 0x000000dd00e87202 */ /* 0x01dfe20000000f00 */
[----:B------:R-:W-:Y:S02]  /*446d0*/  IMAD.MOV.U32 R233, RZ, RZ, 0x1 ;  /* 0x00000001ffe97424 */ /* 0x000fe400078e00ff */
[----:B------:R-:W-:-:S07]  /*446e0*/  IMAD.MOV.U32 R231, RZ, RZ, -0x1 ;  /* 0xffffffffffe77424 */ /* 0x000fce00078e00ff */
[----:B-----5:R-:W-:Y:S05]  /*446f0*/  WARPSYNC.COLLECTIVE R231, `(.L_x_58102) ;  /* 0x00000000e7087348 */ /* 0x020fea0003c00000 */
[----:B------:R0:W1:Y:S02]  /*44700*/  SHFL.BFLY P6, R230, R232, R233, R234 ;  /* 0x0c0000e9e8e67389 */ /* 0x00006400000c00ea */
[----:B01---5:R-:W-:Y:S05]  /*44710*/  ENDCOLLECTIVE ;  /* 0x000000000000791b */ /* 0x023fea0003800000 */
.L_x_58102:
[----:B------:R-:W-:Y:S05]  /*44720*/  BSYNC B0 ;  /* 0x0000000000007941 */ /* 0x000fea0003800000 */
.L_x_58101:
        /* <DEDUP_REMOVED lines=9> */
.L_x_58103:
[----:B------:R-:W-:Y:S02]  /*447c0*/  IMAD.MOV.U32 R233, RZ, RZ, 0x4 ;  /* 0x00000004ffe97424 */ /* 0x000fe400078e00ff */
[----:B------:R-:W-:-:S04]  /*447d0*/  IMAD.MOV.U32 R223, RZ, RZ, R230 ;  /* 0x000000ffffdf7224 */ /* 0x000fc800078e00e6 */
[----:B------:R-:W-:-:S05]  /*447e0*/  FADD.FTZ R227, R226, R223 ;  /* 0x000000dfe2e37221 */ /* 0x000fca0000010000 */
[----:B------:R-:W-:-:S07]  /*447f0*/  MOV R232, R227 ;  /* 0x000000e300e87202 */ /* 0x000fce0000000f00 */
[----:B------:R-:W-:Y:S05]  /*44800*/  WARPSYNC.COLLECTIVE R231, `(.L_x_58104) ;  /* 0x00000000e7087348 */ /* 0x000fea0003c00000 */
[----:B------:R0:W1:Y:S02]  /*44810*/  SHFL.BFLY P6, R230, R232, R233, R234 ;  /* 0x0c0000e9e8e67389 */ /* 0x00006400000c00ea */
[----:B01----:R-:W-:Y:S05]  /*44820*/  ENDCOLLECTIVE ;  /* 0x000000000000791b */ /* 0x003fea0003800000 */
.L_x_58104:
[----:B------:R-:W-:Y:S01]  /*44830*/  HFMA2 R233, -RZ, RZ, 0, 4.76837158203125e-07 ;  /* 0x00000008ffe97431 */ /* 0x000fe200000001ff */
[----:B------:R-:W-:-:S05]  /*44840*/  MOV R222, R230 ;  /* 0x000000e600de7202 */ /* 0x000fca0000000f00 */
[----:B------:R-:W-:-:S04]  /*44850*/  FADD.FTZ R228, R227, R222 ;  /* 0x000000dee3e47221 */ /* 0x000fc80000010000 */
[----:B------:R-:W-:-:S07]  /*44860*/  IMAD.MOV.U32 R232, RZ, RZ, R228 ;  /* 0x000000ffffe87224 */ /* 0x000fce00078e00e4 */
[----:B------:R-:W-:Y:S05]  /*44870*/  WARPSYNC.COLLECTIVE R231, `(.L_x_58105) ;  /* 0x00000000e7087348 */ /* 0x000fea0003c00000 */
[----:B------:R0:W1:Y:S02]  /*44880*/  SHFL.BFLY P6, R230, R232, R233, R234 ;  /* 0x0c0000e9e8e67389 */ /* 0x00006400000c00ea */
[----:B01----:R-:W-:Y:S05]  /*44890*/  ENDCOLLECTIVE ;  /* 0x000000000000791b */ /* 0x003fea0003800000 */
.L_x_58105:
        /* <DEDUP_REMOVED lines=8> */
.L_x_58106:
        /* <DEDUP_REMOVED lines=173> */
.L_x_58107:
[----:B------:R-:W-:Y:S02]  /*453f0*/  IMAD.MOV.U32 R233, RZ, RZ, 0x2 ;  /* 0x00000002ffe97424 */ /* 0x000fe400078e00ff */
[----:B------:R-:W-:-:S04]  /*45400*/  IMAD.MOV.U32 R226, RZ, RZ, R230 ;  /* 0x000000ffffe27224 */ /* 0x000fc800078e00e6 */
[----:B------:R-:W-:-:S05]  /*45410*/  FADD.FTZ R226, R221, R226 ;  /* 0x000000e2dde27221 */ /* 0x000fca0000010000 */
[----:B------:R-:W-:-:S07]  /*45420*/  MOV R232, R226 ;  /* 0x000000e200e87202 */ /* 0x000fce0000000f00 */
[----:B------:R-:W-:Y:S05]  /*45430*/  WARPSYNC.COLLECTIVE R231, `(.L_x_58108) ;  /* 0x00000000e7087348 */ /* 0x000fea0003c00000 */
[----:B------:R0:W1:Y:S02]  /*45440*/  SHFL.BFLY P6, R230, R232, R233, R234 ;  /* 0x0c0000e9e8e67389 */ /* 0x00006400000c00ea */
[----:B01----:R-:W-:Y:S05]  /*45450*/  ENDCOLLECTIVE ;  /* 0x000000000000791b */ /* 0x003fea0003800000 */
.L_x_58108:
[----:B------:R-:W-:Y:S01]  /*45460*/  HFMA2 R233, -RZ, RZ, 0, 2.384185791015625e-07 ;  /* 0x00000004ffe97431 */ /* 0x000fe200000001ff */
[----:B------:R-:W-:-:S05]  /*45470*/  MOV R227, R230 ;  /* 0x000000e600e37202 */ /* 0x000fca0000000f00 */
[----:B------:R-:W-:-:S04]  /*45480*/  FADD.FTZ R227, R226, R227 ;  /* 0x000000e3e2e37221 */ /* 0x000fc80000010000 */
[----:B------:R-:W-:-:S07]  /*45490*/  IMAD.MOV.U32 R232, RZ, RZ, R227 ;  /* 0x000000ffffe87224 */ /* 0x000fce00078e00e3 */
[----:B------:R-:W-:Y:S05]  /*454a0*/  WARPSYNC.COLLECTIVE R231, `(.L_x_58109) ;  /* 0x00000000e7087348 */ /* 0x000fea0003c00000 */
[----:B------:R0:W1:Y:S02]  /*454b0*/  SHFL.BFLY P6, R230, R232, R233, R234 ;  /* 0x0c0000e9e8e67389 */ /* 0x00006400000c00ea */
[----:B01----:R-:W-:Y:S05]  /*454c0*/  ENDCOLLECTIVE ;  /* 0x000000000000791b */ /* 0x003fea0003800000 */
.L_x_58109:
[----:B------:R-:W-:Y:S02]  /*454d0*/  IMAD.MOV.U32 R233, RZ, RZ, 0x8 ;  /* 0x00000008ffe97424 */ /* 0x000fe400078e00ff */
[----:B------:R-:W-:-:S04]  /*454e0*/  IMAD.MOV.U32 R228, RZ, RZ, R230 ;  /* 0x000000ffffe47224 */ /* 0x000fc800078e00e6 */
[----:B------:R-:W-:-:S05]  /*454f0*/  FADD.FTZ R228, R227, R228 ;  /* 0x000000e4e3e47221 */ /* 0x000fca0000010000 */
[----:B------:R-:W-:-:S07]  /*45500*/  MOV R232, R228 ;  /* 0x000000e400e87202 */ /* 0x000fce0000000f00 */
[----:B------:R-:W-:Y:S05]  /*45510*/  WARPSYNC.COLLECTIVE R231, `(.L_x_58110) ;  /* 0x00000000e7087348 */ /* 0x000fea0003c00000 */
[----:B------:R0:W1:Y:S02]  /*45520*/  SHFL.BFLY P6, R230, R232, R233, R234 ;  /* 0x0c0000e9e8e67389 */ /* 0x00006400000c00ea */
[----:B01----:R-:W-:Y:S05]  /*45530*/  ENDCOLLECTIVE ;  /* 0x000000000000791b */ /* 0x003fea0003800000 */
.L_x_58110:
[----:B------:R-:W-:Y:S01]  /*45540*/  HFMA2 R233, -RZ, RZ, 0, 9.5367431640625e-07 ;  /* 0x00000010ffe97431 */ /* 0x000fe200000001ff */
[----:B------:R-:W-:-:S05]  /*45550*/  MOV R229, R230 ;  /* 0x000000e600e57202 */ /* 0x000fca0000000f00 */
[----:B------:R-:W-:-:S04]  /*45560*/  FADD.FTZ R229, R228, R229 ;  /* 0x000000e5e4e57221 */ /* 0x000fc80000010000 */
[----:B------:R-:W-:-:S07]  /*45570*/  IMAD.MOV.U32 R232, RZ, RZ, R229 ;  /* 0x000000ffffe87224 */ /* 0x000fce00078e00e5 */
[----:B------:R-:W-:Y:S05]  /*45580*/  WARPSYNC.COLLECTIVE R231, `(.L_x_58111) ;  /* 0x00000000e7087348 */ /* 0x000fea0003c00000 */
[----:B------:R0:W1:Y:S02]  /*45590*/  SHFL.BFLY P6, R230, R232, R233, R234 ;  /* 0x0c0000e9e8e67389 */ /* 0x00006400000c00ea */
[----:B01----:R-:W-:Y:S05]  /*455a0*/  ENDCOLLECTIVE ;  /* 0x000000000000791b */ /* 0x003fea0003800000 */
.L_x_58111:
[----:B------:R-:W-:Y:S05]  /*455b0*/  BRA `(.L_x_58112) ;  /* 0xffffffcc00cc7947 */ /* 0x000fea000383ffff */
.L_x_58113:
        /* <DEDUP_REMOVED lines=12> */
.L_x_88524:


//--------------------- .text._ZN10layer_norm13ln_fwd_kernelINS_13Kernel_traitsI6__halfS2_fS2_fjLj2560ELj1ELj4ELj1ELj16ENS_18Kernel_traits_baseILj2560ES2_S2_fS2_fjLj128EEEEELb1ELb1ELb0ELb1EEEvNS_9FwdParamsE --------------------------
	.section	.text._ZN10layer_norm13ln_fwd_kernelINS_13Kernel_traitsI6__halfS2_fS2_fjLj2560ELj1ELj4ELj1ELj16ENS_18Kernel_traits_baseILj2560ES2_S2_fS2_fjLj128EEEEELb1ELb1ELb0ELb1EEEvNS_9FwdParamsE,"ax",@progbits
	.align	128
        .global         _ZN10layer_norm13ln_fwd_kernelINS_13Kernel_traitsI6__halfS2_fS2_fjLj2560ELj1ELj4ELj1ELj16ENS_18Kernel_traits_baseILj2560ES2_S2_fS2_fjLj128EEEEELb1ELb1ELb0ELb1EEEvNS_9FwdParamsE
        .type           _ZN10layer_norm13ln_fwd_kernelINS_13Kernel_traitsI6__halfS2_fS2_fjLj2560ELj1ELj4ELj1ELj16ENS_18Kernel_traits_baseILj2560ES2_S2_fS2_fjLj128EEEEELb1ELb1ELb0ELb1EEEvNS_9FwdParamsE,@function
        .size           _ZN10layer_norm13ln_fwd_kernelINS_13Kernel_traitsI6__halfS2_fS2_fjLj2560ELj1ELj4ELj1ELj16ENS_18Kernel_traits_baseILj2560ES2_S2_fS2_fjLj128EEEEELb1ELb1ELb0ELb1EEEvNS_9FwdParamsE,(.L_x_88525 - _ZN10layer_norm13ln_fwd_kernelINS_13Kernel_traitsI6__halfS2_fS2_fjLj2560ELj1ELj4ELj1ELj16ENS_18Kernel_traits_baseILj2560ES2_S2_fS2_fjLj128EEEEELb1ELb1ELb0ELb1EEEvNS_9FwdParamsE)
        .other          _ZN10layer_norm13ln_fwd_kernelINS_13Kernel_traitsI6__halfS2_fS2_fjLj2560ELj1ELj4ELj1ELj16ENS_18Kernel_traits_baseILj2560ES2_S2_fS2_fjLj128EEEEELb1ELb1ELb0ELb1EEEvNS_9FwdParamsE,@"STO_CUDA_ENTRY STV_DEFAULT"
_ZN10layer_norm13ln_fwd_kernelINS_13Kernel_traitsI6__halfS2_fS2_fjLj2560ELj1ELj4ELj1ELj16ENS_18Kernel_traits_baseILj2560ES2_S2_fS2_fjLj128EEEEELb1ELb1ELb0ELb1EEEvNS_9FwdParamsE:
.text._ZN10layer_norm13ln_fwd_kernelINS_13Kernel_traitsI6__halfS2_fS2_fjLj2560ELj1ELj4ELj1ELj16ENS_18Kernel_traits_baseILj2560ES2_S2_fS2_fjLj128EEEEELb1ELb1ELb0ELb1EEEvNS_9FwdParamsE:
        /* <DEDUP_REMOVED lines=63> */
.L_x_58114:
        /* <DEDUP_REMOVED lines=44> */
.L_x_58115:
        /* <DEDUP_REMOVED lines=8> */
[----:B------:R-:W-:Y:S01]  /*0730*/  IMAD.HI.U32 R4, R0, -0x2daee0ad, RZ ;  /* 0xd2511f5300047827 */ /* 0x000fe200078e00ff */
[----:B------:R-:W-:Y:S01]  /*0740*/  UIADD3 UR8, UPT, UPT, UR4, -0x61c88647, URZ ;  /* 0x9e3779b904087890 */ /* 0x000fe2000fffe0ff */
[----:B------:R-:W-:Y:S01]  /*0750*/  LOP3.LUT R229, R229, 0x3, RZ, 0xc0, !PT ;  /* 0x00000003e5e57812 */ /* 0x000fe200078ec0ff */
[----:B------:R-:W-:Y:S02]  /*0760*/  UIADD3 UR10, UPT, UPT, UR4, 0x3c6ef372, URZ ;  /* 0x3c6ef372040a7890 */ /* 0x000fe4000fffe0ff */
[----:B------:R-:W-:Y:S01]  /*0770*/  LOP3.LUT R4, R4, UR5, RZ, 0x3c, !PT ;  /* 0x0000000504047c12 */ /* 0x000fe2000f8e3cff */
[----:B------:R-:W-:Y:S02]  /*0780*/  UIADD3 UR11, UPT, UPT, UR5, 0x76cf5d0a, URZ ;  /* 0x76cf5d0a050b7890 */ /* 0x000fe4000fffe0ff */
[----:B------:R-:W-:Y:S02]  /*0790*/  UIADD3 UR12, UPT, UPT, UR4, -0x255992d5, URZ ;  /* 0xdaa66d2b040c7890 */ /* 0x000fe4000fffe0ff */
[----:B------:R-:W-:Y:S01]  /*07a0*/  IMAD.HI.U32 R5, R4, -0x326172a9, RZ ;  /* 0xcd9e8d5704057827 */ /* 0x000fe200078e00ff */
[----:B------:R-:W-:-:S02]  /*07b0*/  UIADD3 UR13, UPT, UPT, UR5, -0x126145ec, URZ ;  /* 0xed9eba14050d7890 */ /* 0x000fc4000fffe0ff */
[----:B------:R-:W-:Y:S01]  /*07c0*/  UIADD3 UR14, UPT, UPT, UR4, -0x4ab325aa, URZ ;  /* 0xb54cda56040e7890 */ /* 0x000fe2000fffe0ff */
[----:B------:R-:W-:Y:S01]  /*07d0*/  IMAD R4, R4, -0x326172a9, RZ ;  /* 0xcd9e8d5704047824 */ /* 0x000fe200078e02ff */
[----:B------:R-:W-:Y:S01]  /*07e0*/  UIADD3 UR15, UPT, UPT, UR5, 0x1fd5c5a3, URZ ;  /* 0x1fd5c5a3050f7890 */ /* 0x000fe2000fffe0ff */
[----:B------:R-:W1:Y:S01]  /*07f0*/  LDCU.64 UR20, c[0x0][0x3e0] ;  /* 0x00007c00ff1477ac */ /* 0x000e620008000a00 */
[----:B------:R-:W-:Y:S01]  /*0800*/  UIADD3 UR16, UPT, UPT, UR4, -0xe443238, URZ ;  /* 0xf1bbcdc804107890 */ /* 0x000fe2000fffe0ff */
[----:B0-----:R-:W-:Y:S01]  /*0810*/  IMAD R2, R3, UR9, R8 ;  /* 0x0000000903027c24 */ /* 0x001fe2000f8e0208 */
[----:B------:R-:W-:Y:S01]  /*0820*/  UIADD3 UR9, UPT, UPT, UR5, -0x4498517b, URZ ;  /* 0xbb67ae8505097890 */ /* 0x000fe2000fffe0ff */
[----:B------:R-:W-:Y:S01]  /*0830*/  IMAD R8, R0, -0x2daee0ad, RZ ;  /* 0xd2511f5300087824 */ /* 0x000fe200078e02ff */
[----:B------:R-:W-:Y:S01]  /*0840*/  UIADD3 UR17, UPT, UPT, UR5, -0x695add53, URZ ;  /* 0x96a522ad05117890 */ /* 0x000fe2000fffe0ff */
[----:B------:R-:W-:Y:S01]  /*0850*/  IMAD.HI.U32 R3, R2, -0x326172a9, RZ ;  /* 0xcd9e8d5702037827 */ /* 0x000fe200078e00ff */
[----:B------:R-:W-:-:S03]  /*0860*/  UIADD3 UR18, UPT, UPT, UR4, -0x700cb87f, URZ ;  /* 0x8ff3478104127890 */ /* 0x000fc6000fffe0ff */
[----:B------:R-:W-:Y:S01]  /*0870*/  IMAD R6, R2, -0x326172a9, RZ ;  /* 0xcd9e8d5702067824 */ /* 0x000fe200078e02ff */
[----:B------:R-:W-:Y:S01]  /*0880*/  LOP3.LUT R3, R12, UR4, R3, 0x96, !PT ;  /* 0x000000040c037c12 */ /* 0x000fe2000f8e9603 */
[----:B-1----:R-:W-:-:S03]  /*0890*/  UISETP.NE.U32.AND UP0, UPT, UR20, URZ, UPT ;  /* 0x000000ff1400728c */ /* 0x002fc6000bf05070 */
        /* <DEDUP_REMOVED lines=26> */
[----:B------:R-:W0:Y:S02]  /*0a40*/  LDCU.U8 UR13, c[0x0][0x410] ;  /* 0x00008200ff0d77ac */ /* 0x000e240008000000 */
        /* <DEDUP_REMOVED lines=38> */
[----:B------:R-:W-:Y:S01]  /*0cb0*/  IMAD R8, R10, -0x326172a9, RZ ;  /* 0xcd9e8d570a087824 */ /* 0x000fe200078e02ff */
[----:B------:R-:W-:Y:S01]  /*0cc0*/  MOV R5, R12 ;  /* 0x0000000c00057202 */ /* 0x000fe20000000f00 */
[----:B01234-:R-:W-:-:S07]  /*0cd0*/  IMAD R228, R228, -0x2daee0ad, RZ ;  /* 0xd2511f53e4e47824 */ /* 0x01ffce00078e02ff */
.L_x_58936:
        /* <DEDUP_REMOVED lines=16> */
[----:B------:R-:W-:Y:S02]  /*0de0*/  ISETP.NE.U32.AND P0, PT, RZ, UR8, PT ;  /* 0x00000008ff007c0c */ /* 0x000fe4000bf05070 */
[----:B------:R-:W-:Y:S02]  /*0df0*/  PLOP3.LUT P1, PT, PT, PT, UP0, 0x80, 0x8 ;  /* 0x000000000008781c */ /* 0x000fe40003f2f008 */
[----:B------:R-:W-:Y:S01]  /*0e00*/  ISETP.NE.AND.EX P0, PT, RZ, UR9, PT, P0 ;  /* 0x00000009ff007c0c */ /* 0x000fe2000bf05300 */
[----:B------:R-:W-:Y:S02]  /*0e10*/  IMAD.MOV.U32 R234, RZ, RZ, 0x3f800000 ;  /* 0x3f800000ffea7424 */ /* 0x000fe400078e00ff */
[----:B------:R-:W-:-:S08]  /*0e20*/  IMAD.MOV.U32 R231, RZ, RZ, 0x2f800000 ;  /* 0x2f800000ffe77424 */ /* 0x000fd000078e00ff */
[----:B---3--:R-:W-:Y:S02]  /*0e30*/  @P1 HADD2.F32 R234, -RZ, R10.H0_H0 ;  /* 0x2000000affea1230 */ /* 0x008fe40000004100 */
[----:B------:R-:W-:Y:S05]  /*0e40*/  @!P0 BRA `(.L_x_58116) ;  /* 0x0000003000a88947 */ /* 0x000fea0003800000 */
        /* <DEDUP_REMOVED lines=10> */
[----:B------:R-:W-:-:S04]  /*0ef0*/  MOV R10, 0x2 ;  /* 0x00000002000a7802 */ /* 0x000fc80000000f00 */
[----:B------:R-:W-:-:S05]  /*0f00*/  VIADDMNMX.U32 R10, R229, 0xfffffffe, R10, PT ;  /* 0xfffffffee50a7846 */ /* 0x000fca000380000a */
[----:B------:R-:W-:-:S04]  /*0f10*/  IMAD.SHL.U32 R16, R10, 0x4, RZ ;  /* 0x000000040a107824 */ /* 0x000fc800078e00ff */
[----:B------:R-:W0:Y:S02]  /*0f20*/  LDC R10, c[0x2][R16] ;  /* 0x00800000100a7b82 */ /* 0x000e240000000800 */
[----:B0-----:R-:W-:-:S04]  /*0f30*/  SHF.R.S32.HI R11, RZ, 0x1f, R10 ;  /* 0x0000001fff0b7819 */ /* 0x001fc8000001140a */
.L_x_88364:
[----:B------:R-:W-:Y:S05]  /*0f40*/  BRX R10 -0xf50                                         (*"BRANCH_TARGETS .L_x_88365,.L_x_88366,.L_x_88367"*) ;  /* 0xfffffff00a2c7949 */ /* 0x000fea000383ffff */
.L_x_88367:
[----:B------:R-:W-:Y:S01]  /*0f50*/  VIADD R18, R229, 0x1 ;  /* 0x00000001e5127836 */ /* 0x000fe20000000000 */
[----:B------:R-:W-:Y:S01]  /*0f60*/  MOV R10, R228 ;  /* 0x000000e4000a7202 */ /* 0x000fe20000000f00 */
[----:B------:R-:W-:Y:S01]  /*0f70*/  IMAD.MOV.U32 R11, RZ, RZ, R3 ;  /* 0x000000ffff0b7224 */ /* 0x000fe200078e0003 */
[----:B------:R-:W-:Y:S06]  /*0f80*/  BRA `(.L_x_58118) ;  /* 0x00000004003c7947 */ /* 0x000fec0003800000 */
.L_x_88365:
[----:B------:R-:W-:Y:S02]  /*0f90*/  HFMA2 R18, -RZ, RZ, 0, 1.78813934326171875e-07 ;  /* 0x00000003ff127431 */ /* 0x000fe400000001ff */
[----:B------:R-:W-:Y:S02]  /*0fa0*/  IMAD.MOV.U32 R10, RZ, RZ, R228 ;  /* 0x000000ffff0a7224 */ /* 0x000fe400078e00e4 */
[----:B------:R-:W-:Y:S01]  /*0fb0*/  IMAD.MOV.U32 R11, RZ, RZ, R4 ;  /* 0x000000ffff0b7224 */ /* 0x000fe200078e0004 */
[----:B------:R-:W-:Y:S06]  /*0fc0*/  BRA `(.L_x_58118) ;  /* 0x00000004002c7947 */ /* 0x000fec0003800000 */
.L_x_88366:
        /* <DEDUP_REMOVED lines=13> */
.L_x_58120:
[----:B------:R-:W-:Y:S05]  /*10a0*/  BSYNC.RECONVERGENT B1 ;  /* 0x0000000000017941 */ /* 0x000fea0003800200 */
.L_x_58119:
        /* <DEDUP_REMOVED lines=60> */
[----:B------:R-:W-:-:S07]  /*1470*/  HFMA2 R18, -RZ, RZ, 0, 0 ;  /* 0x00000000ff127431 */ /* 0x000fce00000001ff */
.L_x_58118:
[----:B------:R-:W-:Y:S05]  /*1480*/  BSYNC.RECONVERGENT B0 ;  /* 0x0000000000007941 */ /* 0x000fea0003800200 */
.L_x_58117:
        /* <DEDUP_REMOVED lines=9> */
[----:B------:R-:W-:-:S02]  /*1520*/  HADD2.F32 R84, -RZ, R132.H0_H0 ;  /* 0x20000084ff547230 */ /* 0x000fc40000004100 */
[----:B------:R-:W-:Y:S01]  /*1530*/  FMUL.FTZ R11, R11, R232 ;  /* 0x000000e80b0b7220 */ /* 0x000fe20000410000 */
[----:B------:R-:W-:Y:S01]  /*1540*/  FSETP.GTU.FTZ.AND P1, PT, R16, R233, PT ;  /* 0x000000e91000720b */ /* 0x000fe20003f3c000 */
[----:B------:R-:W-:-:S03]  /*1550*/  IMAD.MOV.U32 R16, RZ, RZ, R8 ;  /* 0x000000ffff107224 */ /* 0x000fc600078e0008 */
[----:B------:R-:W-:Y:S02]  /*1560*/  FSEL R11, R11, RZ, !P1 ;  /* 0x000000ff0b0b7208 */ /* 0x000fe40004800000 */
[----:B------:R-:W-:-:S03]  /*1570*/  PLOP3.LUT P1, PT, P1, PT, PT, 0x8, 0x80 ;  /* 0x000000000080781c */ /* 0x000fc60000f2e170 */
[----:B------:R-:W-:Y:S01]  /*1580*/  FFMA.FTZ R84, R11, R84, R92 ;  /* 0x000000540b547223 */ /* 0x000fe2000001005c */
        /* <DEDUP_REMOVED lines=10> */
.L_x_58123:
        /* <DEDUP_REMOVED lines=13> */
.L_x_58125:
[----:B------:R-:W-:Y:S05]  /*1700*/  BSYNC.RECONVERGENT B1 ;  /* 0x0000000000017941 */ /* 0x000fea0003800200 */
.L_x_58124:
        /* <DEDUP_REMOVED lines=61> */
.L_x_58122:
[----:B------:R-:W-:Y:S05]  /*1ae0*/  BSYNC.RECONVERGENT B0 ;  /* 0x0000000000007941 */ /* 0x000fea0003800200 */
.L_x_58121:
        /* <DEDUP_REMOVED lines=24> */
.L_x_58128:
        /* <DEDUP_REMOVED lines=13> */
.L_x_58130:
[----:B------:R-:W-:Y:S05]  /*1d40*/  BSYNC.RECONVERGENT B1 ;  /* 0x0000000000017941 */ /* 0x000fea0003800200 */
.L_x_58129:
        /* <DEDUP_REMOVED lines=61> */
.L_x_58127:
[----:B------:R-:W-:Y:S05]  /*2120*/  BSYNC.RECONVERGENT B0 ;  /* 0x0000000000007941 */ /* 0x000fea0003800200 */
.L_x_58126:
        /* <DEDUP_REMOVED lines=23> */
.L_x_58133:
        /* <DEDUP_REMOVED lines=13> */
.L_x_58135:
[----:B------:R-:W-:Y:S05]  /*2370*/  BSYNC.RECONVERGENT B1 ;  /* 0x0000000000017941 */ /* 0x000fea0003800200 */
.L_x_58134:
        /* <DEDUP_REMOVED lines=61> */
.L_x_58132:
[----:B------:R-:W-:Y:S05]  /*2750*/  BSYNC.RECONVERGENT B0 ;  /* 0x0000000000007941 */ /* 0x000fea0003800200 */
.L_x_58131:
        /* <DEDUP_REMOVED lines=23> */
.L_x_58138:
        /* <DEDUP_REMOVED lines=13> */
.L_x_58140:
[----:B------:R-:W-:Y:S05]  /*29a0*/  BSYNC.RECONVERGENT B1 ;  /* 0x0000000000017941 */ /* 0x000fea0003800200 */
.L_x_58139:
        /* <DEDUP_REMOVED lines=61> */
.L_x_58137:
[----:B------:R-:W-:Y:S05]  /*2d80*/  BSYNC.RECONVERGENT B0 ;  /* 0x0000000000007941 */ /* 0x000fea0003800200 */
.L_x_58136:
        /* <DEDUP_REMOVED lines=23> */
.L_x_58143:
        /* <DEDUP_REMOVED lines=13> */
.L_x_58145:
[----:B------:R-:W-:Y:S05]  /*2fd0*/  BSYNC.RECONVERGENT B1 ;  /* 0x0000000000017941 */ /* 0x000fea0003800200 */
.L_x_58144:
        /* <DEDUP_REMOVED lines=57> */
[----:B------:R-:W-:Y:S02]  /*3370*/  MOV R8, R20 ;  /* 0x0000001400087202 */ /* 0x000fe40000000f00 */
[----:B------:R-:W-:Y:S01]  /*3380*/  LOP3.LUT R4, R12, UR16, R19, 0x96, !PT ;  /* 0x000000100c047c12 */ /* 0x000fe2000f8e9613 */
[----:B------:R-:W-:Y:S02]  /*3390*/  IMAD.MOV.U32 R12, RZ, RZ, R10 ;  /* 0x000000ffff0c7224 */ /* 0x000fe400078e000a */
[----:B------:R-:W-:-:S07]  /*33a0*/  IMAD.MOV.U32 R10, RZ, RZ, R18 ;  /* 0x000000ffff0a7224 */ /* 0x000fce00078e0012 */
.L_x_58142:
[----:B------:R-:W-:Y:S05]  /*33b0*/  BSYNC.RECONVERGENT B0 ;  /* 0x0000000000007941 */ /* 0x000fea0003800200 */
.L_x_58141:
        /* <DEDUP_REMOVED lines=23> */
.L_x_58148:
        /* <DEDUP_REMOVED lines=13> */
.L_x_58150:
[----:B------:R-:W-:Y:S05]  /*3600*/  BSYNC.RECONVERGENT B1 ;  /* 0x0000000000017941 */ /* 0x000fea0003800200 */
.L_x_58149:
        /* <DEDUP_REMOVED lines=61> */
.L_x_58147:
[----:B------:R-:W-:Y:S05]  /*39e0*/  BSYNC.RECONVERGENT B0 ;  /* 0x0000000000007941 */ /* 0x000fea0003800200 */
.L_x_58146:
        /* <DEDUP_REMOVED lines=23> */
.L_x_58153:
        /* <DEDUP_REMOVED lines=15> */
.L_x_58155:
[----:B------:R-:W-:Y:S05]  /*3c50*/  BSYNC.RECONVERGENT B1 ;  /* 0x0000000000017941 */ /* 0x000fea0003800200 */
.L_x_58154:
        /* <DEDUP_REMOVED lines=61> */
.L_x_58152:
[----:B------:R-:W-:Y:S05]  /*4030*/  BSYNC.RECONVERGENT B0 ;  /* 0x0000000000007941 */ /* 0x000fea0003800200 */
.L_x_58151:
        /* <DEDUP_REMOVED lines=11> */
.L_x_58116:
        /* <DEDUP_REMOVED lines=16> */
.L_x_58159:
        /* <DEDUP_REMOVED lines=13> */
.L_x_58161:
[----:B------:R-:W-:Y:S05]  /*42c0*/  BSYNC.RECONVERGENT B1 ;  /* 0x0000000000017941 */ /* 0x000fea0003800200 */
.L_x_58160:
        /* <DEDUP_REMOVED lines=60> */
[----:B------:R-:W-:-:S07]  /*4690*/  HFMA2 R18, -RZ, RZ, 0, 0 ;  /* 0x00000000ff127431 */ /* 0x000fce00000001ff */
.L_x_58158:
[----:B------:R-:W-:Y:S05]  /*46a0*/  BSYNC.RECONVERGENT B0 ;  /* 0x0000000000007941 */ /* 0x000fea0003800200 */
.L_x_58157:
        /* <DEDUP_REMOVED lines=8> */
[----:B------:R-:W-:Y:S01]  /*4730*/  BSSY.RECONVERGENT B0, `(.L_x_58162) ;  /* 0x000005d000007945 */ /* 0x000fe20003800200 */
[----:B------:R-:W-:Y:S02]  /*4740*/  IMAD.MOV.U32 R19, RZ, RZ, 0x2 ;  /* 0x00000002ff137424 */ /* 0x000fe400078e00ff */
[----:B------:R-:W-:Y:S01]  /*4750*/  FMUL.FTZ R11, R11, R232 ;  /* 0x000000e80b0b7220 */ /* 0x000fe20000410000 */
[----:B------:R-:W-:-:S02]  /*4760*/  FSETP.GTU.FTZ.AND P1, PT, R16, R233, PT ;  /* 0x000000e91000720b */ /* 0x000fc40003f3c000 */
[----:B------:R-:W-:Y:S02]  /*4770*/  MOV R16, R8 ;  /* 0x0000000800107202 */ /* 0x000fe40000000f00 */
        /* <DEDUP_REMOVED lines=13> */
.L_x_58164:
        /* <DEDUP_REMOVED lines=13> */
.L_x_58166:
[----:B------:R-:W-:Y:S05]  /*4920*/  BSYNC.RECONVERGENT B1 ;  /* 0x0000000000017941 */ /* 0x000fea0003800200 */
.L_x_58165:
        /* <DEDUP_REMOVED lines=61> */
.L_x_58163:
[----:B------:R-:W-:Y:S05]  /*4d00*/  BSYNC.RECONVERGENT B0 ;  /* 0x0000000000007941 */ /* 0x000fea0003800200 */
.L_x_58162:
        /* <DEDUP_REMOVED lines=24> */
.L_x_58169:
        /* <DEDUP_REMOVED lines=13> */
.L_x_58171:
[----:B------:R-:W-:Y:S05]  /*4f60*/  BSYNC.RECONVERGENT B1 ;  /* 0x0000000000017941 */ /* 0x000fea0003800200 */
.L_x_58170:
        /* <DEDUP_REMOVED lines=61> */
.L_x_58168:
[----:B------:R-:W-:Y:S05]  /*5340*/  BSYNC.RECONVERGENT B0 ;  /* 0x0000000000007941 */ /* 0x000fea0003800200 */
.L_x_58167:
        /* <DEDUP_REMOVED lines=23> */
.L_x_58174:
        /* <DEDUP_REMOVED lines=13> */
.L_x_58176:
[----:B------:R-:W-:Y:S05]  /*5590*/  BSYNC.RECONVERGENT B1 ;  /* 0x0000000000017941 */ /* 0x000fea0003800200 */
.L_x_58175:
        /* <DEDUP_REMOVED lines=61> */
.L_x_58173:
[----:B------:R-:W-:Y:S05]  /*5970*/  BSYNC.RECONVERGENT B0 ;  /* 0x0000000000007941 */ /* 0x000fea0003800200 */
.L_x_58172:
        /* <DEDUP_REMOVED lines=23> */
.L_x_58179:
        /* <DEDUP_REMOVED lines=13> */
.L_x_58181:
[----:B------:R-:W-:Y:S05]  /*5bc0*/  BSYNC.RECONVERGENT B1 ;  /* 0x0000000000017941 */ /* 0x000fea0003800200 */
.L_x_58180:
        /* <DEDUP_REMOVED lines=61> */
.L_x_58178:
[----:B------:R-:W-:Y:S05]  /*5fa0*/  BSYNC.RECONVERGENT B0 ;  /* 0x0000000000007941 */ /* 0x000fea0003800200 */
.L_x_58177:
        /* <DEDUP_REMOVED lines=23> */
.L_x_58184:
        /* <DEDUP_REMOVED lines=13> */
.L_x_58186:
[----:B------:R-:W-:Y:S05]  /*61f0*/  BSYNC.RECONVERGENT B1 ;  /* 0x0000000000017941 */ /* 0x000fea0003800200 */
.L_x_58185:
        /* <DEDUP_REMOVED lines=61> */
.L_x_58183:
[----:B------:R-:W-:Y:S05]  /*65d0*/  BSYNC.RECONVERGENT B0 ;  /* 0x0000000000007941 */ /* 0x000fea0003800200 */
.L_x_58182:
        /* <DEDUP_REMOVED lines=23> */
.L_x_58189:
        /* <DEDUP_REMOVED lines=13> */
.L_x_58191:
[----:B------:R-:W-:Y:S05]  /*6820*/  BSYNC.RECONVERGENT B1 ;  /* 0x0000000000017941 */ /* 0x000fea0003800200 */
.L_x_58190:
        /* <DEDUP_REMOVED lines=61> */
.L_x_58188:
[----:B------:R-:W-:Y:S05]  /*6c00*/  BSYNC.RECONVERGENT B0 ;  /* 0x0000000000007941 */ /* 0x000fea0003800200 */
.L_x_58187:
        /* <DEDUP_REMOVED lines=23> */
.L_x_58194:
        /* <DEDUP_REMOVED lines=15> */
.L_x_58196:
[----:B------:R-:W-:Y:S05]  /*6e70*/  BSYNC.RECONVERGENT B1 ;  /* 0x0000000000017941 */ /* 0x000fea0003800200 */
.L_x_58195:
        /* <DEDUP_REMOVED lines=61> */
.L_x_58193:
[----:B------:R-:W-:Y:S05]  /*7250*/  BSYNC.RECONVERGENT B0 ;  /* 0x0000000000007941 */ /* 0x000fea0003800200 */
.L_x_58192:
        /* <DEDUP_REMOVED lines=10> */
.L_x_58156:
        /* <DEDUP_REMOVED lines=12> */
[----:B------:R-:W-:Y:S02]  /*73c0*/  LOP3.LUT R11, R11, R13, R12, 0xfe, !PT ;  /* 0x0000000d0b0b7212 */ /* 0x000fe400078efe0c */
[----:B------:R-:W-:Y:S02]  /*73d0*/  SEL R22, RZ, 0x1, !P3 ;  /* 0x00000001ff167807 */ /* 0x000fe40005800000 */
[----:B------:R-:W-:Y:S01]  /*73e0*/  SEL R12, RZ, 0x1, !P6 ;  /* 0x00000001ff0c7807 */ /* 0x000fe20007000000 */
[C---:B0-----:R-:W-:Y:S01]  /*73f0*/  IMAD.WIDE.U32 R16, R225.reuse, 0x20, R238 ;  /* 0x00000020e1107825 */ /* 0x041fe200078e00ee */
[----:B------:R-:W-:-:S02]  /*7400*/  IADD3 R220, PT, PT, R225, 0x20, RZ ;  /* 0x00000020e1dc7810 */ /* 0x000fc40007ffe0ff */
[----:B------:R-:W-:Y:S02]  /*7410*/  LOP3.LUT R23, R23, R22, RZ, 0xfc, !PT ;  /* 0x0000001617177212 */ /* 0x000fe400078efcff */
[----:B------:R-:W-:Y:S01]  /*7420*/  LOP3.LUT R22, R11, R12, RZ, 0xfc, !PT ;  /* 0x0000000c0b167212 */ /* 0x000fe200078efcff */
[C---:B------:R-:W-:Y:S01]  /*7430*/  IMAD.WIDE.U32 R12, R220.reuse, 0x10, R216 ;  /* 0x00000010dc0c7825 */ /* 0x040fe200078e00d8 */
[----:B------:R0:W-:Y:S03]  /*7440*/  STG.E.128 desc[UR6][R16.64], R84 ;  /* 0x0000005410007986 */ /* 0x0001e6000c101d06 */
[----:B-1----:R-:W-:Y:S01]  /*7450*/  IMAD.WIDE.U32 R18, R225, 0x8, R236 ;  /* 0x00000008e1127825 */ /* 0x002fe200078e00ec */
[----:B------:R0:W-:Y:S04]  /*7460*/  STG.E.128 desc[UR6][R16.64+0x10], R80 ;  /* 0x0000105010007986 */ /* 0x0001e8000c101d06 */
[----:B------:R0:W-:Y:S01]  /*7470*/  STG.E.64 desc[UR6][R18.64], R22 ;  /* 0x0000001612007986 */ /* 0x0001e2000c101b06 */
[----:B--2---:R-:W-:-:S03]  /*7480*/  @P0 IMAD.WIDE.U32 R20, R220, 0x20, R20 ;  /* 0x00000020dc140825 */ /* 0x004fc600078e0014 */
[----:B------:R-:W5:Y:S04]  /*7490*/  LDG.E.128 R12, desc[UR6][R12.64] ;  /* 0x000000060c0c7981 */ /* 0x000f68000c1e1d00 */
        /* <DEDUP_REMOVED lines=19> */
.L_x_58200:
        /* <DEDUP_REMOVED lines=13> */
.L_x_58202:
[----:B------:R-:W-:Y:S05]  /*76a0*/  BSYNC.RECONVERGENT B1 ;  /* 0x0000000000017941 */ /* 0x000fea0003800200 */
.L_x_58201:
        /* <DEDUP_REMOVED lines=61> */
.L_x_58199:
[----:B------:R-:W-:Y:S05]  /*7a80*/  BSYNC.RECONVERGENT B0 ;  /* 0x0000000000007941 */ /* 0x000fea0003800200 */
.L_x_58198:
        /* <DEDUP_REMOVED lines=24> */
.L_x_58205:
        /* <DEDUP_REMOVED lines=13> */
.L_x_58207:
[----:B------:R-:W-:Y:S05]  /*7ce0*/  BSYNC.RECONVERGENT B1 ;  /* 0x0000000000017941 */ /* 0x000fea0003800200 */
.L_x_58206:
        /* <DEDUP_REMOVED lines=61> */
.L_x_58204:
[----:B------:R-:W-:Y:S05]  /*80c0*/  BSYNC.RECONVERGENT B0 ;  /* 0x0000000000007941 */ /* 0x000fea0003800200 */
.L_x_58203:
        /* <DEDUP_REMOVED lines=24> */
.L_x_58210:
        /* <DEDUP_REMOVED lines=13> */
.L_x_58212:
[----:B------:R-:W-:Y:S05]  /*8320*/  BSYNC.RECONVERGENT B1 ;  /* 0x0000000000017941 */ /* 0x000fea0003800200 */
.L_x_58211:
        /* <DEDUP_REMOVED lines=61> */
.L_x_58209:
[----:B------:R-:W-:Y:S05]  /*8700*/  BSYNC.RECONVERGENT B0 ;  /* 0x0000000000007941 */ /* 0x000fea0003800200 */
.L_x_58208:
        /* <DEDUP_REMOVED lines=23> */
.L_x_58215:
        /* <DEDUP_REMOVED lines=13> */
.L_x_58217:
[----:B------:R-:W-:Y:S05]  /*8950*/  BSYNC.RECONVERGENT B1 ;  /* 0x0000000000017941 */ /* 0x000fea0003800200 */
.L_x_58216:
        /* <DEDUP_REMOVED lines=61> */
.L_x_58214:
[----:B------:R-:W-:Y:S05]  /*8d30*/  BSYNC.RECONVERGENT B0 ;  /* 0x0000000000007941 */ /* 0x000fea0003800200 */
.L_x_58213:
        /* <DEDUP_REMOVED lines=8> */
[----:B------:R-:W-:-:S04]  /*8dc0*/  FSETP.GTU.FTZ.AND P2, PT, R10, R233, PT ;  /* 0x000000e90a00720b */ /* 0x000fc80003f5c000 */
[----:B------:R-:W-:Y:S01]  /*8dd0*/  FSEL R10, R13, RZ, !P2 ;  /* 0x000000ff0d0a7208 */ /* 0x000fe20005000000 */
[----:B------:R-:W-:Y:S01]  /*8de0*/  HFMA2 R13, -RZ, RZ, 0, 1.1920928955078125e-07 ;  /* 0x00000002ff0d7431 */ /* 0x000fe200000001ff */
        /* <DEDUP_REMOVED lines=12> */
.L_x_58220:
        /* <DEDUP_REMOVED lines=13> */
.L_x_58222:
[----:B------:R-:W-:Y:S05]  /*8f80*/  BSYNC.RECONVERGENT B1 ;  /* 0x0000000000017941 */ /* 0x000fea0003800200 */
.L_x_58221:
        /* <DEDUP_REMOVED lines=61> */
.L_x_58219:
[----:B------:R-:W-:Y:S05]  /*9360*/  BSYNC.RECONVERGENT B0 ;  /* 0x0000000000007941 */ /* 0x000fea0003800200 */
.L_x_58218:
        /* <DEDUP_REMOVED lines=23> */
.L_x_58225:
        /* <DEDUP_REMOVED lines=13> */
.L_x_58227:
[----:B------:R-:W-:Y:S05]  /*95b0*/  BSYNC.RECONVERGENT B1 ;  /* 0x0000000000017941 */ /* 0x000fea0003800200 */
.L_x_58226:
        /* <DEDUP_REMOVED lines=61> */
.L_x_58224:
[----:B------:R-:W-:Y:S05]  /*9990*/  BSYNC.RECONVERGENT B0 ;  /* 0x0000000000007941 */ /* 0x000fea0003800200 */
.L_x_58223:
        /* <DEDUP_REMOVED lines=23> */
.L_x_58230:
        /* <DEDUP_REMOVED lines=13> */
.L_x_58232:
[----:B------:R-:W-:Y:S05]  /*9be0*/  BSYNC.RECONVERGENT B1 ;  /* 0x0000000000017941 */ /* 0x000fea0003800200 */
.L_x_58231:
        /* <DEDUP_REMOVED lines=61> */
.L_x_58229:
[----:B------:R-:W-:Y:S05]  /*9fc0*/  BSYNC.RECONVERGENT B0 ;  /* 0x0000000000007941 */ /* 0x000fea0003800200 */
.L_x_58228:
        /* <DEDUP_REMOVED lines=23> */
.L_x_58235:
        /* <DEDUP_REMOVED lines=15> */
.L_x_58237:
[----:B------:R-:W-:Y:S05]  /*a230*/  BSYNC.RECONVERGENT B1 ;  /* 0x0000000000017941 */ /* 0x000fea0003800200 */
.L_x_58236:
        /* <DEDUP_REMOVED lines=61> */
.L_x_58234:
[----:B------:R-:W-:Y:S05]  /*a610*/  BSYNC.RECONVERGENT B0 ;  /* 0x0000000000007941 */ /* 0x000fea0003800200 */
.L_x_58233:
        /* <DEDUP_REMOVED lines=11> */
.L_x_58197:
        /* <DEDUP_REMOVED lines=16> */
.L_x_58241:
        /* <DEDUP_REMOVED lines=13> */
.L_x_58243:
[----:B------:R-:W-:Y:S05]  /*a8a0*/  BSYNC.RECONVERGENT B1 ;  /* 0x0000000000017941 */ /* 0x000fea0003800200 */
.L_x_58242:
        /* <DEDUP_REMOVED lines=60> */
[----:B------:R-:W-:-:S07]  /*ac70*/  IMAD.MOV.U32 R16, RZ, RZ, R20 ;  /* 0x000000ffff107224 */ /* 0x000fce00078e0014 */
.L_x_58240:
[----:B------:R-:W-:Y:S05]  /*ac80*/  BSYNC.RECONVERGENT B0 ;  /* 0x0000000000007941 */ /* 0x000fea0003800200 */
.L_x_58239:
        /* <DEDUP_REMOVED lines=24> */
.L_x_58246:
        /* <DEDUP_REMOVED lines=13> */
.L_x_58248:
[----:B------:R-:W-:Y:S05]  /*aee0*/  BSYNC.RECONVERGENT B1 ;  /* 0x0000000000017941 */ /* 0x000fea0003800200 */
.L_x_58247:
        /* <DEDUP_REMOVED lines=61> */
.L_x_58245:
[----:B------:R-:W-:Y:S05]  /*b2c0*/  BSYNC.RECONVERGENT B0 ;  /* 0x0000000000007941 */ /* 0x000fea0003800200 */
.L_x_58244:
        /* <DEDUP_REMOVED lines=24> */
.L_x_58251:
        /* <DEDUP_REMOVED lines=13> */
.L_x_58253:
[----:B------:R-:W-:Y:S05]  /*b520*/  BSYNC.RECONVERGENT B1 ;  /* 0x0000000000017941 */ /* 0x000fea0003800200 */
.L_x_58252:
        /* <DEDUP_REMOVED lines=61> */
.L_x_58250:
[----:B------:R-:W-:Y:S05]  /*b900*/  BSYNC.RECONVERGENT B0 ;  /* 0x0000000000007941 */ /* 0x000fea0003800200 */
.L_x_58249:
        /* <DEDUP_REMOVED lines=23> */
.L_x_58256:
        /* <DEDUP_REMOVED lines=13> */
.L_x_58258:
[----:B------:R-:W-:Y:S05]  /*bb50*/  BSYNC.RECONVERGENT B1 ;  /* 0x0000000000017941 */ /* 0x000fea0003800200 */
.L_x_58257:
        /* <DEDUP_REMOVED lines=61> */
.L_x_58255:
[----:B------:R-:W-:Y:S05]  /*bf30*/  BSYNC.RECONVERGENT B0 ;  /* 0x0000000000007941 */ /* 0x000fea0003800200 */
.L_x_58254:
        /* <DEDUP_REMOVED lines=23> */
.L_x_58261:
        /* <DEDUP_REMOVED lines=13> */
.L_x_58263:
[----:B------:R-:W-:Y:S05]  /*c180*/  BSYNC.RECONVERGENT B1 ;  /* 0x0000000000017941 */ /* 0x000fea0003800200 */
.L_x_58262:
        /* <DEDUP_REMOVED lines=61> */
.L_x_58260:
[----:B------:R-:W-:Y:S05]  /*c560*/  BSYNC.RECONVERGENT B0 ;  /* 0x0000000000007941 */ /* 0x000fea0003800200 */
.L_x_58259:
        /* <DEDUP_REMOVED lines=23> */
.L_x_58266:
        /* <DEDUP_REMOVED lines=13> */
.L_x_58268:
[----:B------:R-:W-:Y:S05]  /*c7b0*/  BSYNC.RECONVERGENT B1 ;  /* 0x0000000000017941 */ /* 0x000fea0003800200 */
.L_x_58267:
        /* <DEDUP_REMOVED lines=61> */
.L_x_58265:
[----:B------:R-:W-:Y:S05]  /*cb90*/  BSYNC.RECONVERGENT B0 ;  /* 0x0000000000007941 */ /* 0x000fea0003800200 */
.L_x_58264:
        /* <DEDUP_REMOVED lines=23> */
.L_x_58271:
        /* <DEDUP_REMOVED lines=13> */
.L_x_58273:
[----:B------:R-:W-:Y:S05]  /*cde0*/  BSYNC.RECONVERGENT B1 ;  /* 0x0000000000017941 */ /* 0x000fea0003800200 */
.L_x_58272:
        /* <DEDUP_REMOVED lines=61> */
.L_x_58270:
[----:B------:R-:W-:Y:S05]  /*d1c0*/  BSYNC.RECONVERGENT B0 ;  /* 0x0000000000007941 */ /* 0x000fea0003800200 */
.L_x_58269:
        /* <DEDUP_REMOVED lines=23> */
.L_x_58276:
        /* <DEDUP_REMOVED lines=15> */
.L_x_58278:
[----:B------:R-:W-:Y:S05]  /*d430*/  BSYNC.RECONVERGENT B1 ;  /* 0x0000000000017941 */ /* 0x000fea0003800200 */
.L_x_58277:
        /* <DEDUP_REMOVED lines=61> */
.L_x_58275:
[----:B------:R-:W-:Y:S05]  /*d810*/  BSYNC.RECONVERGENT B0 ;  /* 0x0000000000007941 */ /* 0x000fea0003800200 */
.L_x_58274:
        /* <DEDUP_REMOVED lines=10> */
.L_x_58238:
[----:B------:R-:W0:Y:S01]  /*d8c0*/  @P0 LDC.64 R20, c[0x0][0x3a0] ;  /* 0x0000e800ff140b82 */ /* 0x000e220000000a00 */
[----:B------:R-:W-:Y:S01]  /*d8d0*/  SEL R14, RZ, 0x10000, !P5 ;  /* 0x00010000ff0e7807 */ /* 0x000fe20006800000 */
[----:B------:R-:W-:Y:S01]  /*d8e0*/  VIADD R224, R225, 0x40 ;  /* 0x00000040e1e07836 */ /* 0x000fe20000000000 */
        /* <DEDUP_REMOVED lines=13> */
[----:B------:R-:W-:Y:S01]  /*d9c0*/  LOP3.LUT R23, R23, R22, RZ, 0xfc, !PT ;  /* 0x0000001617177212 */ /* 0x000fe200078efcff */
[----:B0-----:R-:W-:Y:S01]  /*d9d0*/  @P0 IMAD.WIDE.U32 R20, R224, 0x20, R20 ;  /* 0x00000020e0140825 */ /* 0x001fe200078e0014 */
[----:B------:R-:W-:Y:S01]  /*d9e0*/  LOP3.LUT R22, R12, R13, RZ, 0xfc, !PT ;  /* 0x0000000d0c167212 */ /* 0x000fe200078efcff */
[----:B------:R0:W-:Y:S02]  /*d9f0*/  STG.E.128 desc[UR6][R10.64], R76 ;  /* 0x0000004c0a007986 */ /* 0x0001e4000c101d06 */
[----:B------:R-:W-:Y:S02]  /*da00*/  IMAD.WIDE.U32 R12, R224, 0x10, R216 ;  /* 0x00000010e00c7825 */ /* 0x000fe400078e00d8 */
[----:B------:R0:W-:Y:S04]  /*da10*/  STG.E.128 desc[UR6][R10.64+0x10], R72 ;  /* 0x000010480a007986 */ /* 0x0001e8000c101d06 */
[----:B------:R0:W-:Y:S04]  /*da20*/  STG.E.64 desc[UR6][R18.64], R22 ;  /* 0x0000001612007986 */ /* 0x0001e8000c101b06 */
[----:B------:R0:W5:Y:S04]  /*da30*/  @P0 LDG.E.128 R92, desc[UR6][R20.64] ;  /* 0x00000006145c0981 */ /* 0x000168000c1e1d00 */
[----:B------:R0:W5:Y:S04]  /*da40*/  @P0 LDG.E.128 R88, desc[UR6][R20.64+0x10] ;  /* 0x0000100614580981 */ /* 0x000168000c1e1d00 */
[----:B------:R-:W5:Y:S01]  /*da50*/  LDG.E.128 R12, desc[UR6][R12.64] ;  /* 0x000000060c0c7981 */ /* 0x000f62000c1e1d00 */
        /* <DEDUP_REMOVED lines=17> */
.L_x_58282:
        /* <DEDUP_REMOVED lines=13> */
.L_x_58284:
[----:B------:R-:W-:Y:S05]  /*dc40*/  BSYNC.RECONVERGENT B1 ;  /* 0x0000000000017941 */ /* 0x000fea0003800200 */
.L_x_58283:
        /* <DEDUP_REMOVED lines=61> */
.L_x_58281:
[----:B------:R-:W-:Y:S05]  /*e020*/  BSYNC.RECONVERGENT B0 ;  /* 0x0000000000007941 */ /* 0x000fea0003800200 */
.L_x_58280:
        /* <DEDUP_REMOVED lines=24> */
.L_x_58287:
        /* <DEDUP_REMOVED lines=13> */
.L_x_58289:
[----:B------:R-:W-:Y:S05]  /*e280*/  BSYNC.RECONVERGENT B1 ;  /* 0x0000000000017941 */ /* 0x000fea0003800200 */
.L_x_58288:
        /* <DEDUP_REMOVED lines=61> */
.L_x_58286:
[----:B------:R-:W-:Y:S05]  /*e660*/  BSYNC.RECONVERGENT B0 ;  /* 0x0000000000007941 */ /* 0x000fea0003800200 */
.L_x_58285:
        /* <DEDUP_REMOVED lines=24> */
.L_x_58292:
        /* <DEDUP_REMOVED lines=13> */
.L_x_58294:
[----:B------:R-:W-:Y:S05]  /*e8c0*/  BSYNC.RECONVERGENT B1 ;  /* 0x0000000000017941 */ /* 0x000fea0003800200 */
.L_x_58293:
        /* <DEDUP_REMOVED lines=61> */
.L_x_58291:
[----:B------:R-:W-:Y:S05]  /*eca0*/  BSYNC.RECONVERGENT B0 ;  /* 0x0000000000007941 */ /* 0x000fea0003800200 */
.L_x_58290:
        /* <DEDUP_REMOVED lines=23> */
.L_x_58297:
        /* <DEDUP_REMOVED lines=13> */
.L_x_58299:
[----:B------:R-:W-:Y:S05]  /*eef0*/  BSYNC.RECONVERGENT B1 ;  /* 0x0000000000017941 */ /* 0x000fea0003800200 */
.L_x_58298:
        /* <DEDUP_REMOVED lines=61> */
.L_x_58296:
[----:B------:R-:W-:Y:S05]  /*f2d0*/  BSYNC.RECONVERGENT B0 ;  /* 0x0000000000007941 */ /* 0x000fea0003800200 */
.L_x_58295:
        /* <DEDUP_REMOVED lines=23> */
.L_x_58302:
        /* <DEDUP_REMOVED lines=13> */
.L_x_58304:
[----:B------:R-:W-:Y:S05]  /*f520*/  BSYNC.RECONVERGENT B1 ;  /* 0x0000000000017941 */ /* 0x000fea0003800200 */
.L_x_58303:
        /* <DEDUP_REMOVED lines=61> */
.L_x_58301:
[----:B------:R-:W-:Y:S05]  /*f900*/  BSYNC.RECONVERGENT B0 ;  /* 0x0000000000007941 */ /* 0x000fea0003800200 */
.L_x_58300:
        /* <DEDUP_REMOVED lines=23> */
.L_x_58307:
        /* <DEDUP_REMOVED lines=13> */
.L_x_58309:
[----:B------:R-:W-:Y:S05]  /*fb50*/  BSYNC.RECONVERGENT B1 ;  /* 0x0000000000017941 */ /* 0x000fea0003800200 */
.L_x_58308:
        /* <DEDUP_REMOVED lines=61> */
.L_x_58306:
[----:B------:R-:W-:Y:S05]  /*ff30*/  BSYNC.RECONVERGENT B0 ;  /* 0x0000000000007941 */ /* 0x000fea0003800200 */
.L_x_58305:
        /* <DEDUP_REMOVED lines=13> */
[----:B------:R-:W-:Y:S01]  /*10010*/  FFMA.FTZ R65, R14, R65, R89 ;  /* 0x000000410e417223 */ /* 0x000fe20000010059 */
        /* <DEDUP_REMOVED lines=9> */
.L_x_58312:
        /* <DEDUP_REMOVED lines=13> */
.L_x_58314:
[----:B------:R-:W-:Y:S05]  /*10180*/  BSYNC.RECONVERGENT B1 ;  /* 0x0000000000017941 */ /* 0x000fea0003800200 */
.L_x_58313:
        /* <DEDUP_REMOVED lines=61> */
.L_x_58311:
[----:B------:R-:W-:Y:S05]  /*10560*/  BSYNC.RECONVERGENT B0 ;  /* 0x0000000000007941 */ /* 0x000fea0003800200 */
.L_x_58310:
        /* <DEDUP_REMOVED lines=23> */
.L_x_58317:
        /* <DEDUP_REMOVED lines=15> */
.L_x_58319:
[----:B------:R-:W-:Y:S05]  /*107d0*/  BSYNC.RECONVERGENT B1 ;  /* 0x0000000000017941 */ /* 0x000fea0003800200 */
.L_x_58318:
        /* <DEDUP_REMOVED lines=61> */
.L_x_58316:
[----:B------:R-:W-:Y:S05]  /*10bb0*/  BSYNC.RECONVERGENT B0 ;  /* 0x0000000000007941 */ /* 0x000fea0003800200 */
.L_x_58315:
        /* <DEDUP_REMOVED lines=11> */
.L_x_58279:
        /* <DEDUP_REMOVED lines=16> */
.L_x_58323:
        /* <DEDUP_REMOVED lines=13> */
.L_x_58325:
[----:B------:R-:W-:Y:S05]  /*10e40*/  BSYNC.RECONVERGENT B1 ;  /* 0x0000000000017941 */ /* 0x000fea0003800200 */
.L_x_58324:
        /* <DEDUP_REMOVED lines=61> */
.L_x_58322:
[----:B------:R-:W-:Y:S05]  /*11220*/  BSYNC.RECONVERGENT B0 ;  /* 0x0000000000007941 */ /* 0x000fea0003800200 */
.L_x_58321:
        /* <DEDUP_REMOVED lines=24> */
.L_x_58328:
        /* <DEDUP_REMOVED lines=13> */
.L_x_58330:
[----:B------:R-:W-:Y:S05]  /*11480*/  BSYNC.RECONVERGENT B1 ;  /* 0x0000000000017941 */ /* 0x000fea0003800200 */
.L_x_58329:
        /* <DEDUP_REMOVED lines=61> */
.L_x_58327:
[----:B------:R-:W-:Y:S05]  /*11860*/  BSYNC.RECONVERGENT B0 ;  /* 0x0000000000007941 */ /* 0x000fea0003800200 */
.L_x_58326:
        /* <DEDUP_REMOVED lines=24> */
.L_x_58333:
        /* <DEDUP_REMOVED lines=13> */
.L_x_58335:
[----:B------:R-:W-:Y:S05]  /*11ac0*/  BSYNC.RECONVERGENT B1 ;  /* 0x0000000000017941 */ /* 0x000fea0003800200 */
.L_x_58334:
        /* <DEDUP_REMOVED lines=61> */
.L_x_58332:
[----:B------:R-:W-:Y:S05]  /*11ea0*/  BSYNC.RECONVERGENT B0 ;  /* 0x0000000000007941 */ /* 0x000fea0003800200 */
.L_x_58331:
        /* <DEDUP_REMOVED lines=23> */
.L_x_58338:
        /* <DEDUP_REMOVED lines=13> */
.L_x_58340:
[----:B------:R-:W-:Y:S05]  /*120f0*/  BSYNC.RECONVERGENT B1 ;  /* 0x0000000000017941 */ /* 0x000fea0003800200 */
.L_x_58339:
        /* <DEDUP_REMOVED lines=61> */
.L_x_58337:
[----:B------:R-:W-:Y:S05]  /*124d0*/  BSYNC.RECONVERGENT B0 ;  /* 0x0000000000007941 */ /* 0x000fea0003800200 */
.L_x_58336:
        /* <DEDUP_REMOVED lines=23> */
.L_x_58343:
        /* <DEDUP_REMOVED lines=13> */
.L_x_58345:
[----:B------:R-:W-:Y:S05]  /*12720*/  BSYNC.RECONVERGENT B1 ;  /* 0x0000000000017941 */ /* 0x000fea0003800200 */
.L_x_58344:
        /* <DEDUP_REMOVED lines=61> */
.L_x_58342:
[----:B------:R-:W-:Y:S05]  /*12b00*/  BSYNC.RECONVERGENT B0 ;  /* 0x0000000000007941 */ /* 0x000fea0003800200 */
.L_x_58341:
        /* <DEDUP_REMOVED lines=23> */
.L_x_58348:
        /* <DEDUP_REMOVED lines=13> */
.L_x_58350:
[----:B------:R-:W-:Y:S05]  /*12d50*/  BSYNC.RECONVERGENT B1 ;  /* 0x0000000000017941 */ /* 0x000fea0003800200 */
.L_x_58349:
        /* <DEDUP_REMOVED lines=61> */
.L_x_58347:
[----:B------:R-:W-:Y:S05]  /*13130*/  BSYNC.RECONVERGENT B0 ;  /* 0x0000000000007941 */ /* 0x000fea0003800200 */
.L_x_58346:
        /* <DEDUP_REMOVED lines=23> */
.L_x_58353:
        /* <DEDUP_REMOVED lines=13> */
.L_x_58355:
[----:B------:R-:W-:Y:S05]  /*13380*/  BSYNC.RECONVERGENT B1 ;  /* 0x0000000000017941 */ /* 0x000fea0003800200 */
.L_x_58354:
        /* <DEDUP_REMOVED lines=61> */
.L_x_58352:
[----:B------:R-:W-:Y:S05]  /*13760*/  BSYNC.RECONVERGENT B0 ;  /* 0x0000000000007941 */ /* 0x000fea0003800200 */
.L_x_58351:
        /* <DEDUP_REMOVED lines=23> */
.L_x_58358:
        /* <DEDUP_REMOVED lines=15> */
.L_x_58360:
[----:B------:R-:W-:Y:S05]  /*139d0*/  BSYNC.RECONVERGENT B1 ;  /* 0x0000000000017941 */ /* 0x000fea0003800200 */
.L_x_58359:
        /* <DEDUP_REMOVED lines=61> */
.L_x_58357:
[----:B------:R-:W-:Y:S05]  /*13db0*/  BSYNC.RECONVERGENT B0 ;  /* 0x0000000000007941 */ /* 0x000fea0003800200 */
.L_x_58356:
        /* <DEDUP_REMOVED lines=10> */
.L_x_58320:
[----:B------:R-:W0:Y:S01]  /*13e60*/  @P0 LDC.64 R20, c[0x0][0x3a0] ;  /* 0x0000e800ff140b82 */ /* 0x000e220000000a00 */
[----:B------:R-:W-:Y:S01]  /*13e70*/  SEL R14, RZ, 0x10000, !P5 ;  /* 0x00010000ff0e7807 */ /* 0x000fe20006800000 */
[----:B------:R-:W-:Y:S01]  /*13e80*/  IMAD.WIDE.U32 R16, R224, 0x20, R238 ;  /* 0x00000020e0107825 */ /* 0x000fe200078e00ee */
[----:B------:R-:W-:Y:S02]  /*13e90*/  ISETP.NE.AND P5, PT, R12, RZ, PT ;  /* 0x000000ff0c00720c */ /* 0x000fe40003fa5270 */
[----:B------:R-:W-:Y:S01]  /*13ea0*/  SEL R15, RZ, 0x1000000, !P6 ;  /* 0x01000000ff0f7807 */ /* 0x000fe20007000000 */
[----:B------:R-:W-:Y:S01]  /*13eb0*/  IMAD.WIDE.U32 R18, R224, 0x8, R236 ;  /* 0x00000008e0127825 */ /* 0x000fe200078e00ec */
[----:B------:R-:W-:Y:S01]  /*13ec0*/  ISETP.NE.AND P6, PT, R11, RZ, PT ;  /* 0x000000ff0b00720c */ /* 0x000fe20003fc5270 */
[----:B------:R1:W-:Y:S01]  /*13ed0*/  STG.E.128 desc[UR6][R16.64], R68 ;  /* 0x0000004410007986 */ /* 0x0003e2000c101d06 */
[----:B------:R-:W-:Y:S02]  /*13ee0*/  SEL R23, RZ, 0x100, !P4 ;  /* 0x00000100ff177807 */ /* 0x000fe40006000000 */
[----:B------:R-:W-:Y:S01]  /*13ef0*/  SEL R13, RZ, 0x1000000, !P2 ;  /* 0x01000000ff0d7807 */ /* 0x000fe20005000000 */
[----:B------:R1:W-:Y:S01]  /*13f00*/  STG.E.128 desc[UR6][R16.64+0x10], R64 ;  /* 0x0000104010007986 */ /* 0x0003e2000c101d06 */
[----:B------:R-:W-:-:S02]  /*13f10*/  SEL R12, RZ, 0x10000, !P1 ;  /* 0x00010000ff0c7807 */ /* 0x000fc40004800000 */
[----:B------:R-:W-:Y:S02]  /*13f20*/  SEL R11, RZ, 0x100, !P5 ;  /* 0x00000100ff0b7807 */ /* 0x000fe40006800000 */
[----:B------:R-:W-:Y:S02]  /*13f30*/  LOP3.LUT R23, R23, R15, R14, 0xfe, !PT ;  /* 0x0000000f17177212 */ /* 0x000fe400078efe0e */
[----:B------:R-:W-:Y:S02]  /*13f40*/  LOP3.LUT R11, R11, R13, R12, 0xfe, !PT ;  /* 0x0000000d0b0b7212 */ /* 0x000fe400078efe0c */
[----:B------:R-:W-:Y:S02]  /*13f50*/  SEL R22, RZ, 0x1, !P3 ;  /* 0x00000001ff167807 */ /* 0x000fe40005800000 */
[----:B------:R-:W-:Y:S02]  /*13f60*/  SEL R12, RZ, 0x1, !P6 ;  /* 0x00000001ff0c7807 */ /* 0x000fe40007000000 */
[----:B------:R-:W-:-:S02]  /*13f70*/  IADD3 R223, PT, PT, R225, 0x60, RZ ;  /* 0x00000060e1df7810 */ /* 0x000fc40007ffe0ff */
[----:B------:R-:W-:Y:S02]  /*13f80*/  LOP3.LUT R23, R23, R22, RZ, 0xfc, !PT ;  /* 0x0000001617177212 */ /* 0x000fe400078efcff */
[----:B------:R-:W-:Y:S01]  /*13f90*/  LOP3.LUT R22, R11, R12, RZ, 0xfc, !PT ;  /* 0x0000000c0b167212 */ /* 0x000fe200078efcff */
[----:B------:R-:W-:-:S04]  /*13fa0*/  IMAD.WIDE.U32 R12, R223, 0x10, R216 ;  /* 0x00000010df0c7825 */ /* 0x000fc800078e00d8 */
[----:B0-----:R-:W-:Y:S01]  /*13fb0*/  @P0 IMAD.WIDE.U32 R20, R223, 0x20, R20 ;  /* 0x00000020df140825 */ /* 0x001fe200078e0014 */
[----:B------:R1:W-:Y:S04]  /*13fc0*/  STG.E.64 desc[UR6][R18.64], R22 ;  /* 0x0000001612007986 */ /* 0x0003e8000c101b06 */
[----:B------:R1:W5:Y:S04]  /*13fd0*/  @P0 LDG.E.128 R92, desc[UR6][R20.64] ;  /* 0x00000006145c0981 */ /* 0x000368000c1e1d00 */
[----:B------:R1:W5:Y:S04]  /*13fe0*/  @P0 LDG.E.128 R88, desc[UR6][R20.64+0x10] ;  /* 0x0000100614580981 */ /* 0x000368000c1e1d00 */
[----:B------:R-:W5:Y:S01]  /*13ff0*/  LDG.E.128 R12, desc[UR6][R12.64] ;  /* 0x000000060c0c7981 */ /* 0x000f62000c1e1d00 */
        /* <DEDUP_REMOVED lines=17> */
.L_x_58364:
        /* <DEDUP_REMOVED lines=13> */
.L_x_58366:
[----:B------:R-:W-:Y:S05]  /*141e0*/  BSYNC.RECONVERGENT B1 ;  /* 0x0000000000017941 */ /* 0x000fea0003800200 */
.L_x_58365:
        /* <DEDUP_REMOVED lines=61> */
.L_x_58363:
[----:B------:R-:W-:Y:S05]  /*145c0*/  BSYNC.RECONVERGENT B0 ;  /* 0x0000000000007941 */ /* 0x000fea0003800200 */
.L_x_58362:
        /* <DEDUP_REMOVED lines=24> */
.L_x_58369:
        /* <DEDUP_REMOVED lines=13> */
.L_x_58371:
[----:B------:R-:W-:Y:S05]  /*14820*/  BSYNC.RECONVERGENT B1 ;  /* 0x0000000000017941 */ /* 0x000fea0003800200 */
.L_x_58370:
        /* <DEDUP_REMOVED lines=61> */
.L_x_58368:
[----:B------:R-:W-:Y:S05]  /*14c00*/  BSYNC.RECONVERGENT B0 ;  /* 0x0000000000007941 */ /* 0x000fea0003800200 */
.L_x_58367:
        /* <DEDUP_REMOVED lines=24> */
.L_x_58374:
        /* <DEDUP_REMOVED lines=13> */
.L_x_58376:
[----:B------:R-:W-:Y:S05]  /*14e60*/  BSYNC.RECONVERGENT B1 ;  /* 0x0000000000017941 */ /* 0x000fea0003800200 */
.L_x_58375:
        /* <DEDUP_REMOVED lines=61> */
.L_x_58373:
[----:B------:R-:W-:Y:S05]  /*15240*/  BSYNC.RECONVERGENT B0 ;  /* 0x0000000000007941 */ /* 0x000fea0003800200 */
.L_x_58372:
        /* <DEDUP_REMOVED lines=23> */
.L_x_58379:
        /* <DEDUP_REMOVED lines=13> */
.L_x_58381:
[----:B------:R-:W-:Y:S05]  /*15490*/  BSYNC.RECONVERGENT B1 ;  /* 0x0000000000017941 */ /* 0x000fea0003800200 */
.L_x_58380:
        /* <DEDUP_REMOVED lines=61> */
.L_x_58378:
[----:B------:R-:W-:Y:S05]  /*15870*/  BSYNC.RECONVERGENT B0 ;  /* 0x0000000000007941 */ /* 0x000fea0003800200 */
.L_x_58377:
        /* <DEDUP_REMOVED lines=23> */
.L_x_58384:
        /* <DEDUP_REMOVED lines=13> */
.L_x_58386:
[----:B------:R-:W-:Y:S05]  /*15ac0*/  BSYNC.RECONVERGENT B1 ;  /* 0x0000000000017941 */ /* 0x000fea0003800200 */
.L_x_58385:
        /* <DEDUP_REMOVED lines=61> */
.L_x_58383:
[----:B------:R-:W-:Y:S05]  /*15ea0*/  BSYNC.RECONVERGENT B0 ;  /* 0x0000000000007941 */ /* 0x000fea0003800200 */
.L_x_58382:
        /* <DEDUP_REMOVED lines=23> */
.L_x_58389:
        /* <DEDUP_REMOVED lines=13> */
.L_x_58391:
[----:B------:R-:W-:Y:S05]  /*160f0*/  BSYNC.RECONVERGENT B1 ;  /* 0x0000000000017941 */ /* 0x000fea0003800200 */
.L_x_58390:
        /* <DEDUP_REMOVED lines=61> */
.L_x_58388:
[----:B------:R-:W-:Y:S05]  /*164d0*/  BSYNC.RECONVERGENT B0 ;  /* 0x0000000000007941 */ /* 0x000fea0003800200 */
.L_x_58387:
        /* <DEDUP_REMOVED lines=23> */
.L_x_58394:
        /* <DEDUP_REMOVED lines=13> */
.L_x_58396:
[----:B------:R-:W-:Y:S05]  /*16720*/  BSYNC.RECONVERGENT B1 ;  /* 0x0000000000017941 */ /* 0x000fea0003800200 */
.L_x_58395:
        /* <DEDUP_REMOVED lines=61> */
.L_x_58393:
[----:B------:R-:W-:Y:S05]  /*16b00*/  BSYNC.RECONVERGENT B0 ;  /* 0x0000000000007941 */ /* 0x000fea0003800200 */
.L_x_58392:
        /* <DEDUP_REMOVED lines=23> */
.L_x_58399:
        /* <DEDUP_REMOVED lines=15> */
.L_x_58401:
[----:B------:R-:W-:Y:S05]  /*16d70*/  BSYNC.RECONVERGENT B1 ;  /* 0x0000000000017941 */ /* 0x000fea0003800200 */
.L_x_58400:
        /* <DEDUP_REMOVED lines=61> */
.L_x_58398:
[----:B------:R-:W-:Y:S05]  /*17150*/  BSYNC.RECONVERGENT B0 ;  /* 0x0000000000007941 */ /* 0x000fea0003800200 */
.L_x_58397:
        /* <DEDUP_REMOVED lines=11> */
.L_x_58361:
        /* <DEDUP_REMOVED lines=16> */
.L_x_58405:
        /* <DEDUP_REMOVED lines=13> */
.L_x_58407:
[----:B------:R-:W-:Y:S05]  /*173e0*/  BSYNC.RECONVERGENT B1 ;  /* 0x0000000000017941 */ /* 0x000fea0003800200 */
.L_x_58406:
        /* <DEDUP_REMOVED lines=61> */
.L_x_58404:
[----:B------:R-:W-:Y:S05]  /*177c0*/  BSYNC.RECONVERGENT B0 ;  /* 0x0000000000007941 */ /* 0x000fea0003800200 */
.L_x_58403:
        /* <DEDUP_REMOVED lines=24> */
.L_x_58410:
        /* <DEDUP_REMOVED lines=13> */
.L_x_58412:
[----:B------:R-:W-:Y:S05]  /*17a20*/  BSYNC.RECONVERGENT B1 ;  /* 0x0000000000017941 */ /* 0x000fea0003800200 */
.L_x_58411:
        /* <DEDUP_REMOVED lines=61> */
.L_x_58409:
[----:B------:R-:W-:Y:S05]  /*17e00*/  BSYNC.RECONVERGENT B0 ;  /* 0x0000000000007941 */ /* 0x000fea0003800200 */
.L_x_58408:
        /* <DEDUP_REMOVED lines=24> */
.L_x_58415:
        /* <DEDUP_REMOVED lines=13> */
.L_x_58417:
[----:B------:R-:W-:Y:S05]  /*18060*/  BSYNC.RECONVERGENT B1 ;  /* 0x0000000000017941 */ /* 0x000fea0003800200 */
.L_x_58416:
        /* <DEDUP_REMOVED lines=61> */
.L_x_58414:
[----:B------:R-:W-:Y:S05]  /*18440*/  BSYNC.RECONVERGENT B0 ;  /* 0x0000000000007941 */ /* 0x000fea0003800200 */
.L_x_58413:
        /* <DEDUP_REMOVED lines=23> */
.L_x_58420:
        /* <DEDUP_REMOVED lines=13> */
.L_x_58422:
[----:B------:R-:W-:Y:S05]  /*18690*/  BSYNC.RECONVERGENT B1 ;  /* 0x0000000000017941 */ /* 0x000fea0003800200 */
.L_x_58421:
        /* <DEDUP_REMOVED lines=61> */
.L_x_58419:
[----:B------:R-:W-:Y:S05]  /*18a70*/  BSYNC.RECONVERGENT B0 ;  /* 0x0000000000007941 */ /* 0x000fea0003800200 */
.L_x_58418:
        /* <DEDUP_REMOVED lines=23> */
.L_x_58425:
        /* <DEDUP_REMOVED lines=13> */
.L_x_58427:
[----:B------:R-:W-:Y:S05]  /*18cc0*/  BSYNC.RECONVERGENT B1 ;  /* 0x0000000000017941 */ /* 0x000fea0003800200 */
.L_x_58426:
        /* <DEDUP_REMOVED lines=61> */
.L_x_58424:
[----:B------:R-:W-:Y:S05]  /*190a0*/  BSYNC.RECONVERGENT B0 ;  /* 0x0000000000007941 */ /* 0x000fea0003800200 */
.L_x_58423:
        /* <DEDUP_REMOVED lines=23> */
.L_x_58430:
        /* <DEDUP_REMOVED lines=13> */
.L_x_58432:
[----:B------:R-:W-:Y:S05]  /*192f0*/  BSYNC.RECONVERGENT B1 ;  /* 0x0000000000017941 */ /* 0x000fea0003800200 */
.L_x_58431:
        /* <DEDUP_REMOVED lines=61> */
.L_x_58429:
[----:B------:R-:W-:Y:S05]  /*196d0*/  BSYNC.RECONVERGENT B0 ;  /* 0x0000000000007941 */ /* 0x000fea0003800200 */
.L_x_58428:
        /* <DEDUP_REMOVED lines=23> */
.L_x_58435:
        /* <DEDUP_REMOVED lines=13> */
.L_x_58437:
[----:B------:R-:W-:Y:S05]  /*19920*/  BSYNC.RECONVERGENT B1 ;  /* 0x0000000000017941 */ /* 0x000fea0003800200 */
.L_x_58436:
        /* <DEDUP_REMOVED lines=61> */
.L_x_58434:
[----:B------:R-:W-:Y:S05]  /*19d00*/  BSYNC.RECONVERGENT B0 ;  /* 0x0000000000007941 */ /* 0x000fea0003800200 */
.L_x_58433:
        /* <DEDUP_REMOVED lines=23> */
.L_x_58440:
        /* <DEDUP_REMOVED lines=15> */
.L_x_58442:
[----:B------:R-:W-:Y:S05]  /*19f70*/  BSYNC.RECONVERGENT B1 ;  /* 0x0000000000017941 */ /* 0x000fea0003800200 */
.L_x_58441:
        /* <DEDUP_REMOVED lines=61> */
.L_x_58439:
[----:B------:R-:W-:Y:S05]  /*1a350*/  BSYNC.RECONVERGENT B0 ;  /* 0x0000000000007941 */ /* 0x000fea0003800200 */
.L_x_58438:
        /* <DEDUP_REMOVED lines=10> */
.L_x_58402:
        /* <DEDUP_REMOVED lines=43> */
.L_x_58446:
        /* <DEDUP_REMOVED lines=13> */
.L_x_58448:
[----:B------:R-:W-:Y:S05]  /*1a780*/  BSYNC.RECONVERGENT B1 ;  /* 0x0000000000017941 */ /* 0x000fea0003800200 */
.L_x_58447:
        /* <DEDUP_REMOVED lines=61> */
.L_x_58445:
[----:B------:R-:W-:Y:S05]  /*1ab60*/  BSYNC.RECONVERGENT B0 ;  /* 0x0000000000007941 */ /* 0x000fea0003800200 */
.L_x_58444:
        /* <DEDUP_REMOVED lines=24> */
.L_x_58451:
        /* <DEDUP_REMOVED lines=13> */
.L_x_58453:
[----:B------:R-:W-:Y:S05]  /*1adc0*/  BSYNC.RECONVERGENT B1 ;  /* 0x0000000000017941 */ /* 0x000fea0003800200 */
.L_x_58452:
        /* <DEDUP_REMOVED lines=61> */
.L_x_58450:
[----:B------:R-:W-:Y:S05]  /*1b1a0*/  BSYNC.RECONVERGENT B0 ;  /* 0x0000000000007941 */ /* 0x000fea0003800200 */
.L_x_58449:
        /* <DEDUP_REMOVED lines=24> */
.L_x_58456:
        /* <DEDUP_REMOVED lines=13> */
.L_x_58458:
[----:B------:R-:W-:Y:S05]  /*1b400*/  BSYNC.RECONVERGENT B1 ;  /* 0x0000000000017941 */ /* 0x000fea0003800200 */
.L_x_58457:
        /* <DEDUP_REMOVED lines=61> */
.L_x_58455:
[----:B------:R-:W-:Y:S05]  /*1b7e0*/  BSYNC.RECONVERGENT B0 ;  /* 0x0000000000007941 */ /* 0x000fea0003800200 */
.L_x_58454:
        /* <DEDUP_REMOVED lines=23> */
.L_x_58461:
        /* <DEDUP_REMOVED lines=13> */
.L_x_58463:
[----:B------:R-:W-:Y:S05]  /*1ba30*/  BSYNC.RECONVERGENT B1 ;  /* 0x0000000000017941 */ /* 0x000fea0003800200 */
.L_x_58462:
        /* <DEDUP_REMOVED lines=61> */
.L_x_58460:
[----:B------:R-:W-:Y:S05]  /*1be10*/  BSYNC.RECONVERGENT B0 ;  /* 0x0000000000007941 */ /* 0x000fea0003800200 */
.L_x_58459:
        /* <DEDUP_REMOVED lines=23> */
.L_x_58466:
        /* <DEDUP_REMOVED lines=13> */
.L_x_58468:
[----:B------:R-:W-:Y:S05]  /*1c060*/  BSYNC.RECONVERGENT B1 ;  /* 0x0000000000017941 */ /* 0x000fea0003800200 */
.L_x_58467:
        /* <DEDUP_REMOVED lines=61> */
.L_x_58465:
[----:B------:R-:W-:Y:S05]  /*1c440*/  BSYNC.RECONVERGENT B0 ;  /* 0x0000000000007941 */ /* 0x000fea0003800200 */
.L_x_58464:
        /* <DEDUP_REMOVED lines=23> */
.L_x_58471:
        /* <DEDUP_REMOVED lines=13> */
.L_x_58473:
[----:B------:R-:W-:Y:S05]  /*1c690*/  BSYNC.RECONVERGENT B1 ;  /* 0x0000000000017941 */ /* 0x000fea0003800200 */
.L_x_58472:
        /* <DEDUP_REMOVED lines=61> */
.L_x_58470:
[----:B------:R-:W-:Y:S05]  /*1ca70*/  BSYNC.RECONVERGENT B0 ;  /* 0x0000000000007941 */ /* 0x000fea0003800200 */
.L_x_58469:
        /* <DEDUP_REMOVED lines=23> */
.L_x_58476:
        /* <DEDUP_REMOVED lines=13> */
.L_x_58478:
[----:B------:R-:W-:Y:S05]  /*1ccc0*/  BSYNC.RECONVERGENT B1 ;  /* 0x0000000000017941 */ /* 0x000fea0003800200 */
.L_x_58477:
        /* <DEDUP_REMOVED lines=61> */
.L_x_58475:
[----:B------:R-:W-:Y:S05]  /*1d0a0*/  BSYNC.RECONVERGENT B0 ;  /* 0x0000000000007941 */ /* 0x000fea0003800200 */
.L_x_58474:
        /* <DEDUP_REMOVED lines=23> */
.L_x_58481:
        /* <DEDUP_REMOVED lines=15> */
.L_x_58483:
[----:B------:R-:W-:Y:S05]  /*1d310*/  BSYNC.RECONVERGENT B1 ;  /* 0x0000000000017941 */ /* 0x000fea0003800200 */
.L_x_58482:
        /* <DEDUP_REMOVED lines=61> */
.L_x_58480:
[----:B------:R-:W-:Y:S05]  /*1d6f0*/  BSYNC.RECONVERGENT B0 ;  /* 0x0000000000007941 */ /* 0x000fea0003800200 */
.L_x_58479:
        /* <DEDUP_REMOVED lines=11> */
.L_x_58443:
        /* <DEDUP_REMOVED lines=16> */
.L_x_58487:
        /* <DEDUP_REMOVED lines=13> */
.L_x_58489:
[----:B------:R-:W-:Y:S05]  /*1d980*/  BSYNC.RECONVERGENT B1 ;  /* 0x0000000000017941 */ /* 0x000fea0003800200 */
.L_x_58488:
        /* <DEDUP_REMOVED lines=61> */
.L_x_58486:
[----:B------:R-:W-:Y:S05]  /*1dd60*/  BSYNC.RECONVERGENT B0 ;  /* 0x0000000000007941 */ /* 0x000fea0003800200 */
.L_x_58485:
        /* <DEDUP_REMOVED lines=24> */
.L_x_58492:
        /* <DEDUP_REMOVED lines=13> */
.L_x_58494:
[----:B------:R-:W-:Y:S05]  /*1dfc0*/  BSYNC.RECONVERGENT B1 ;  /* 0x0000000000017941 */ /* 0x000fea0003800200 */
.L_x_58493:
        /* <DEDUP_REMOVED lines=61> */
.L_x_58491:
[----:B------:R-:W-:Y:S05]  /*1e3a0*/  BSYNC.RECONVERGENT B0 ;  /* 0x0000000000007941 */ /* 0x000fea0003800200 */
.L_x_58490:
        /* <DEDUP_REMOVED lines=24> */
.L_x_58497:
        /* <DEDUP_REMOVED lines=13> */
.L_x_58499:
[----:B------:R-:W-:Y:S05]  /*1e600*/  BSYNC.RECONVERGENT B1 ;  /* 0x0000000000017941 */ /* 0x000fea0003800200 */
.L_x_58498:
        /* <DEDUP_REMOVED lines=61> */
.L_x_58496:
[----:B------:R-:W-:Y:S05]  /*1e9e0*/  BSYNC.RECONVERGENT B0 ;  /* 0x0000000000007941 */ /* 0x000fea0003800200 */
.L_x_58495:
        /* <DEDUP_REMOVED lines=23> */
.L_x_58502:
        /* <DEDUP_REMOVED lines=13> */
.L_x_58504:
[----:B------:R-:W-:Y:S05]  /*1ec30*/  BSYNC.RECONVERGENT B1 ;  /* 0x0000000000017941 */ /* 0x000fea0003800200 */
.L_x_58503:
        /* <DEDUP_REMOVED lines=61> */
.L_x_58501:
[----:B------:R-:W-:Y:S05]  /*1f010*/  BSYNC.RECONVERGENT B0 ;  /* 0x0000000000007941 */ /* 0x000fea0003800200 */
.L_x_58500:
        /* <DEDUP_REMOVED lines=23> */
.L_x_58507:
        /* <DEDUP_REMOVED lines=13> */
.L_x_58509:
[----:B------:R-:W-:Y:S05]  /*1f260*/  BSYNC.RECONVERGENT B1 ;  /* 0x0000000000017941 */ /* 0x000fea0003800200 */
.L_x_58508:
        /* <DEDUP_REMOVED lines=61> */
.L_x_58506:
[----:B------:R-:W-:Y:S05]  /*1f640*/  BSYNC.RECONVERGENT B0 ;  /* 0x0000000000007941 */ /* 0x000fea0003800200 */
.L_x_58505:
        /* <DEDUP_REMOVED lines=23> */
.L_x_58512:
        /* <DEDUP_REMOVED lines=13> */
.L_x_58514:
[----:B------:R-:W-:Y:S05]  /*1f890*/  BSYNC.RECONVERGENT B1 ;  /* 0x0000000000017941 */ /* 0x000fea0003800200 */
.L_x_58513:
        /* <DEDUP_REMOVED lines=61> */
.L_x_58511:
[----:B------:R-:W-:Y:S05]  /*1fc70*/  BSYNC.RECONVERGENT B0 ;  /* 0x0000000000007941 */ /* 0x000fea0003800200 */
.L_x_58510:
        /* <DEDUP_REMOVED lines=23> */
.L_x_58517:
        /* <DEDUP_REMOVED lines=13> */
.L_x_58519:
[----:B------:R-:W-:Y:S05]  /*1fec0*/  BSYNC.RECONVERGENT B1 ;  /* 0x0000000000017941 */ /* 0x000fea0003800200 */
.L_x_58518:
        /* <DEDUP_REMOVED lines=61> */
.L_x_58516:
[----:B------:R-:W-:Y:S05]  /*202a0*/  BSYNC.RECONVERGENT B0 ;  /* 0x0000000000007941 */ /* 0x000fea0003800200 */
.L_x_58515:
        /* <DEDUP_REMOVED lines=23> */
.L_x_58522:
        /* <DEDUP_REMOVED lines=15> */
.L_x_58524:
[----:B------:R-:W-:Y:S05]  /*20510*/  BSYNC.RECONVERGENT B1 ;  /* 0x0000000000017941 */ /* 0x000fea0003800200 */
.L_x_58523:
        /* <DEDUP_REMOVED lines=61> */
.L_x_58521:
[----:B------:R-:W-:Y:S05]  /*208f0*/  BSYNC.RECONVERGENT B0 ;  /* 0x0000000000007941 */ /* 0x000fea0003800200 */
.L_x_58520:
        /* <DEDUP_REMOVED lines=10> */
.L_x_58484:
        /* <DEDUP_REMOVED lines=43> */
.L_x_58528:
        /* <DEDUP_REMOVED lines=13> */
.L_x_58530:
[----:B------:R-:W-:Y:S05]  /*20d20*/  BSYNC.RECONVERGENT B1 ;  /* 0x0000000000017941 */ /* 0x000fea0003800200 */
.L_x_58529:
        /* <DEDUP_REMOVED lines=61> */
.L_x_58527:
[----:B------:R-:W-:Y:S05]  /*21100*/  BSYNC.RECONVERGENT B0 ;  /* 0x0000000000007941 */ /* 0x000fea0003800200 */
.L_x_58526:
        /* <DEDUP_REMOVED lines=24> */
.L_x_58533:
        /* <DEDUP_REMOVED lines=13> */
.L_x_58535:
[----:B------:R-:W-:Y:S05]  /*21360*/  BSYNC.RECONVERGENT B1 ;  /* 0x0000000000017941 */ /* 0x000fea0003800200 */
.L_x_58534:
        /* <DEDUP_REMOVED lines=61> */
.L_x_58532:
[----:B------:R-:W-:Y:S05]  /*21740*/  BSYNC.RECONVERGENT B0 ;  /* 0x0000000000007941 */ /* 0x000fea0003800200 */
.L_x_58531:
        /* <DEDUP_REMOVED lines=24> */
.L_x_58538:
        /* <DEDUP_REMOVED lines=13> */
.L_x_58540:
[----:B------:R-:W-:Y:S05]  /*219a0*/  BSYNC.RECONVERGENT B1 ;  /* 0x0000000000017941 */ /* 0x000fea0003800200 */
.L_x_58539:
        /* <DEDUP_REMOVED lines=61> */
.L_x_58537:
[----:B------:R-:W-:Y:S05]  /*21d80*/  BSYNC.RECONVERGENT B0 ;  /* 0x0000000000007941 */ /* 0x000fea0003800200 */
.L_x_58536:
        /* <DEDUP_REMOVED lines=23> */
.L_x_58543:
        /* <DEDUP_REMOVED lines=13> */
.L_x_58545:
[----:B------:R-:W-:Y:S05]  /*21fd0*/  BSYNC.RECONVERGENT B1 ;  /* 0x0000000000017941 */ /* 0x000fea0003800200 */
.L_x_58544:
        /* <DEDUP_REMOVED lines=61> */
.L_x_58542:
[----:B------:R-:W-:Y:S05]  /*223b0*/  BSYNC.RECONVERGENT B0 ;  /* 0x0000000000007941 */ /* 0x000fea0003800200 */
.L_x_58541:
        /* <DEDUP_REMOVED lines=23> */
.L_x_58548:
        /* <DEDUP_REMOVED lines=13> */
.L_x_58550:
[----:B------:R-:W-:Y:S05]  /*22600*/  BSYNC.RECONVERGENT B1 ;  /* 0x0000000000017941 */ /* 0x000fea0003800200 */
.L_x_58549:
        /* <DEDUP_REMOVED lines=61> */
.L_x_58547:
[----:B------:R-:W-:Y:S05]  /*229e0*/  BSYNC.RECONVERGENT B0 ;  /* 0x0000000000007941 */ /* 0x000fea0003800200 */
.L_x_58546:
        /* <DEDUP_REMOVED lines=23> */
.L_x_58553:
        /* <DEDUP_REMOVED lines=13> */
.L_x_58555:
[----:B------:R-:W-:Y:S05]  /*22c30*/  BSYNC.RECONVERGENT B1 ;  /* 0x0000000000017941 */ /* 0x000fea0003800200 */
.L_x_58554:
        /* <DEDUP_REMOVED lines=61> */
.L_x_58552:
[----:B------:R-:W-:Y:S05]  /*23010*/  BSYNC.RECONVERGENT B0 ;  /* 0x0000000000007941 */ /* 0x000fea0003800200 */
.L_x_58551:
        /* <DEDUP_REMOVED lines=23> */
.L_x_58558:
        /* <DEDUP_REMOVED lines=13> */
.L_x_58560:
[----:B------:R-:W-:Y:S05]  /*23260*/  BSYNC.RECONVERGENT B1 ;  /* 0x0000000000017941 */ /* 0x000fea0003800200 */
.L_x_58559:
        /* <DEDUP_REMOVED lines=61> */
.L_x_58557:
[----:B------:R-:W-:Y:S05]  /*23640*/  BSYNC.RECONVERGENT B0 ;  /* 0x0000000000007941 */ /* 0x000fea0003800200 */
.L_x_58556:
        /* <DEDUP_REMOVED lines=23> */
.L_x_58563:
        /* <DEDUP_REMOVED lines=15> */
.L_x_58565:
[----:B------:R-:W-:Y:S05]  /*238b0*/  BSYNC.RECONVERGENT B1 ;  /* 0x0000000000017941 */ /* 0x000fea0003800200 */
.L_x_58564:
        /* <DEDUP_REMOVED lines=61> */
.L_x_58562:
[----:B------:R-:W-:Y:S05]  /*23c90*/  BSYNC.RECONVERGENT B0 ;  /* 0x0000000000007941 */ /* 0x000fea0003800200 */
.L_x_58561:
        /* <DEDUP_REMOVED lines=11> */
.L_x_58525:
        /* <DEDUP_REMOVED lines=16> */
.L_x_58569:
        /* <DEDUP_REMOVED lines=13> */
.L_x_58571:
[----:B------:R-:W-:Y:S05]  /*23f20*/  BSYNC.RECONVERGENT B1 ;  /* 0x0000000000017941 */ /* 0x000fea0003800200 */
.L_x_58570:
        /* <DEDUP_REMOVED lines=61> */
.L_x_58568:
[----:B------:R-:W-:Y:S05]  /*24300*/  BSYNC.RECONVERGENT B0 ;  /* 0x0000000000007941 */ /* 0x000fea0003800200 */
.L_x_58567:
        /* <DEDUP_REMOVED lines=24> */
.L_x_58574:
        /* <DEDUP_REMOVED lines=13> */
.L_x_58576:
[----:B------:R-:W-:Y:S05]  /*24560*/  BSYNC.RECONVERGENT B1 ;  /* 0x0000000000017941 */ /* 0x000fea0003800200 */
.L_x_58575:
        /* <DEDUP_REMOVED lines=61> */
.L_x_58573:
[----:B------:R-:W-:Y:S05]  /*24940*/  BSYNC.RECONVERGENT B0 ;  /* 0x0000000000007941 */ /* 0x000fea0003800200 */
.L_x_58572:
        /* <DEDUP_REMOVED lines=24> */
.L_x_58579:
        /* <DEDUP_REMOVED lines=13> */
.L_x_58581:
[----:B------:R-:W-:Y:S05]  /*24ba0*/  BSYNC.RECONVERGENT B1 ;  /* 0x0000000000017941 */ /* 0x000fea0003800200 */
.L_x_58580:
        /* <DEDUP_REMOVED lines=61> */
.L_x_58578:
[----:B------:R-:W-:Y:S05]  /*24f80*/  BSYNC.RECONVERGENT B0 ;  /* 0x0000000000007941 */ /* 0x000fea0003800200 */
.L_x_58577:
        /* <DEDUP_REMOVED lines=23> */
.L_x_58584:
        /* <DEDUP_REMOVED lines=13> */
.L_x_58586:
[----:B------:R-:W-:Y:S05]  /*251d0*/  BSYNC.RECONVERGENT B1 ;  /* 0x0000000000017941 */ /* 0x000fea0003800200 */
.L_x_58585:
        /* <DEDUP_REMOVED lines=61> */
.L_x_58583:
[----:B------:R-:W-:Y:S05]  /*255b0*/  BSYNC.RECONVERGENT B0 ;  /* 0x0000000000007941 */ /* 0x000fea0003800200 */
.L_x_58582:
        /* <DEDUP_REMOVED lines=23> */
.L_x_58589:
        /* <DEDUP_REMOVED lines=13> */
.L_x_58591:
[----:B------:R-:W-:Y:S05]  /*25800*/  BSYNC.RECONVERGENT B1 ;  /* 0x0000000000017941 */ /* 0x000fea0003800200 */
.L_x_58590:
        /* <DEDUP_REMOVED lines=61> */
.L_x_58588:
[----:B------:R-:W-:Y:S05]  /*25be0*/  BSYNC.RECONVERGENT B0 ;  /* 0x0000000000007941 */ /* 0x000fea0003800200 */
.L_x_58587:
        /* <DEDUP_REMOVED lines=23> */
.L_x_58594:
        /* <DEDUP_REMOVED lines=13> */
.L_x_58596:
[----:B------:R-:W-:Y:S05]  /*25e30*/  BSYNC.RECONVERGENT B1 ;  /* 0x0000000000017941 */ /* 0x000fea0003800200 */
.L_x_58595:
        /* <DEDUP_REMOVED lines=61> */
.L_x_58593:
[----:B------:R-:W-:Y:S05]  /*26210*/  BSYNC.RECONVERGENT B0 ;  /* 0x0000000000007941 */ /* 0x000fea0003800200 */
.L_x_58592:
        /* <DEDUP_REMOVED lines=23> */
.L_x_58599:
        /* <DEDUP_REMOVED lines=13> */
.L_x_58601:
[----:B------:R-:W-:Y:S05]  /*26460*/  BSYNC.RECONVERGENT B1 ;  /* 0x0000000000017941 */ /* 0x000fea0003800200 */
.L_x_58600:
        /* <DEDUP_REMOVED lines=61> */
.L_x_58598:
[----:B------:R-:W-:Y:S05]  /*26840*/  BSYNC.RECONVERGENT B0 ;  /* 0x0000000000007941 */ /* 0x000fea0003800200 */
.L_x_58597:
        /* <DEDUP_REMOVED lines=23> */
.L_x_58604:
        /* <DEDUP_REMOVED lines=15> */
.L_x_58606:
[----:B------:R-:W-:Y:S05]  /*26ab0*/  BSYNC.RECONVERGENT B1 ;  /* 0x0000000000017941 */ /* 0x000fea0003800200 */
.L_x_58605:
        /* <DEDUP_REMOVED lines=61> */
.L_x_58603:
[----:B------:R-:W-:Y:S05]  /*26e90*/  BSYNC.RECONVERGENT B0 ;  /* 0x0000000000007941 */ /* 0x000fea0003800200 */
.L_x_58602:
        /* <DEDUP_REMOVED lines=10> */
.L_x_58566:
[----:B------:R-:W-:Y:S01]  /*26f40*/  SEL R16, RZ, 0x10000, !P5 ;  /* 0x00010000ff107807 */ /* 0x000fe20006800000 */
[----:B------:R-:W-:Y:S01]  /*26f50*/  IMAD.WIDE.U32 R20, R221, 0x8, R236 ;  /* 0x00000008dd147825 */ /* 0x000fe200078e00ec */
[----:B------:R-:W-:Y:S02]  /*26f60*/  ISETP.NE.AND P5, PT, R12, RZ, PT ;  /* 0x000000ff0c00720c */ /* 0x000fe40003fa5270 */
[----:B------:R-:W0:Y:S01]  /*26f70*/  @P0 LDC.64 R12, c[0x0][0x3a0] ;  /* 0x0000e800ff0c0b82 */ /* 0x000e220000000a00 */
[----:B------:R-:W-:Y:S02]  /*26f80*/  SEL R14, RZ, 0x1000000, !P2 ;  /* 0x01000000ff0e7807 */ /* 0x000fe40005000000 */
[----:B------:R-:W-:Y:S02]  /*26f90*/  SEL R10, RZ, 0x10000, !P1 ;  /* 0x00010000ff0a7807 */ /* 0x000fe40004800000 */
[----:B------:R-:W-:Y:S02]  /*26fa0*/  SEL R11, RZ, 0x100, !P5 ;  /* 0x00000100ff0b7807 */ /* 0x000fe40006800000 */
[----:B------:R-:W-:-:S02]  /*26fb0*/  SEL R15, RZ, 0x1000000, !P6 ;  /* 0x01000000ff0f7807 */ /* 0x000fc40007000000 */
[----:B------:R-:W-:Y:S02]  /*26fc0*/  SEL R25, RZ, 0x100, !P4 ;  /* 0x00000100ff197807 */ /* 0x000fe40006000000 */
[----:B------:R-:W-:Y:S02]  /*26fd0*/  ISETP.NE.AND P6, PT, R19, RZ, PT ;  /* 0x000000ff1300720c */ /* 0x000fe40003fc5270 */
[----:B------:R-:W-:Y:S01]  /*26fe0*/  LOP3.LUT R11, R11, R14, R10, 0xfe, !PT ;  /* 0x0000000e0b0b7212 */ /* 0x000fe200078efe0a */
[----:B------:R-:W-:Y:S01]  /*26ff0*/  VIADD R10, R225, 0xc0 ;  /* 0x000000c0e10a7836 */ /* 0x000fe20000000000 */
[----:B------:R-:W-:Y:S01]  /*27000*/  LOP3.LUT R25, R25, R15, R16, 0xfe, !PT ;  /* 0x0000000f19197212 */ /* 0x000fe200078efe10 */
[----:B------:R-:W-:Y:S01]  /*27010*/  IMAD.WIDE.U32 R16, R221, 0x20, R238 ;  /* 0x00000020dd107825 */ /* 0x000fe200078e00ee */
[----:B------:R-:W-:Y:S02]  /*27020*/  SEL R24, RZ, 0x1, !P3 ;  /* 0x00000001ff187807 */ /* 0x000fe40005800000 */
[----:B------:R-:W-:-:S02]  /*27030*/  SEL R14, RZ, 0x1, !P6 ;  /* 0x00000001ff0e7807 */ /* 0x000fc40007000000 */
[----:B------:R-:W-:Y:S01]  /*27040*/  LOP3.LUT R25, R25, R24, RZ, 0xfc, !PT ;  /* 0x0000001819197212 */ /* 0x000fe200078efcff */
[----:B------:R1:W-:Y:S01]  /*27050*/  STG.E.128 desc[UR6][R16.64], R44 ;  /* 0x0000002c10007986 */ /* 0x0003e2000c101d06 */
[----:B------:R-:W-:Y:S01]  /*27060*/  LOP3.LUT R24, R11, R14, RZ, 0xfc, !PT ;  /* 0x0000000e0b187212 */ /* 0x000fe200078efcff */
[C---:B0-----:R-:W-:Y:S02]  /*27070*/  @P0 IMAD.WIDE.U32 R22, R10.reuse, 0x20, R12 ;  /* 0x000000200a160825 */ /* 0x041fe400078e000c */
[----:B------:R1:W-:Y:S02]  /*27080*/  STG.E.128 desc[UR6][R16.64+0x10], R40 ;  /* 0x0000102810007986 */ /* 0x0003e4000c101d06 */
[----:B------:R-:W-:Y:S02]  /*27090*/  IMAD.WIDE.U32 R12, R10, 0x10, R216 ;  /* 0x000000100a0c7825 */ /* 0x000fe400078e00d8 */
[----:B------:R1:W-:Y:S04]  /*270a0*/  STG.E.64 desc[UR6][R20.64], R24 ;  /* 0x0000001814007986 */ /* 0x0003e8000c101b06 */
[----:B------:R1:W5:Y:S04]  /*270b0*/  @P0 LDG.E.128 R92, desc[UR6][R22.64] ;  /* 0x00000006165c0981 */ /* 0x000368000c1e1d00 */
[----:B------:R1:W5:Y:S04]  /*270c0*/  @P0 LDG.E.128 R88, desc[UR6][R22.64+0x10] ;  /* 0x0000100616580981 */ /* 0x000368000c1e1d00 */
[----:B------:R-:W5:Y:S01]  /*270d0*/  LDG.E.128 R12, desc[UR6][R12.64] ;  /* 0x000000060c0c7981 */ /* 0x000f62000c1e1d00 */
        /* <DEDUP_REMOVED lines=17> */
.L_x_58610:
        /* <DEDUP_REMOVED lines=13> */
.L_x_58612:
[----:B------:R-:W-:Y:S05]  /*272c0*/  BSYNC.RECONVERGENT B1 ;  /* 0x0000000000017941 */ /* 0x000fea0003800200 */
.L_x_58611:
        /* <DEDUP_REMOVED lines=61> */
.L_x_58609:
[----:B------:R-:W-:Y:S05]  /*276a0*/  BSYNC.RECONVERGENT B0 ;  /* 0x0000000000007941 */ /* 0x000fea0003800200 */
.L_x_58608:
        /* <DEDUP_REMOVED lines=25> */
.L_x_58615:
        /* <DEDUP_REMOVED lines=13> */
.L_x_58617:
[----:B------:R-:W-:Y:S05]  /*27910*/  BSYNC.RECONVERGENT B1 ;  /* 0x0000000000017941 */ /* 0x000fea0003800200 */
.L_x_58616:
        /* <DEDUP_REMOVED lines=61> */
.L_x_58614:
[----:B------:R-:W-:Y:S05]  /*27cf0*/  BSYNC.RECONVERGENT B0 ;  /* 0x0000000000007941 */ /* 0x000fea0003800200 */
.L_x_58613:
        /* <DEDUP_REMOVED lines=25> */
.L_x_58620:
        /* <DEDUP_REMOVED lines=13> */
.L_x_58622:
[----:B------:R-:W-:Y:S05]  /*27f60*/  BSYNC.RECONVERGENT B1 ;  /* 0x0000000000017941 */ /* 0x000fea0003800200 */
.L_x_58621:
        /* <DEDUP_REMOVED lines=61> */
.L_x_58619:
[----:B------:R-:W-:Y:S05]  /*28340*/  BSYNC.RECONVERGENT B0 ;  /* 0x0000000000007941 */ /* 0x000fea0003800200 */
.L_x_58618:
        /* <DEDUP_REMOVED lines=23> */
.L_x_58625:
        /* <DEDUP_REMOVED lines=13> */
.L_x_58627:
[----:B------:R-:W-:Y:S05]  /*28590*/  BSYNC.RECONVERGENT B1 ;  /* 0x0000000000017941 */ /* 0x000fea0003800200 */
.L_x_58626:
        /* <DEDUP_REMOVED lines=61> */
.L_x_58624:
[----:B------:R-:W-:Y:S05]  /*28970*/  BSYNC.RECONVERGENT B0 ;  /* 0x0000000000007941 */ /* 0x000fea0003800200 */
.L_x_58623:
        /* <DEDUP_REMOVED lines=10> */
[----:B------:R-:W-:Y:S01]  /*28a20*/  FSEL R12, R13, RZ, !P2 ;  /* 0x000000ff0d0c7208 */ /* 0x000fe20005000000 */
[----:B------:R-:W-:Y:S01]  /*28a30*/  IMAD.MOV.U32 R13, RZ, RZ, 0x2 ;  /* 0x00000002ff0d7424 */ /* 0x000fe200078e00ff */
        /* <DEDUP_REMOVED lines=11> */
.L_x_58630:
        /* <DEDUP_REMOVED lines=13> */
.L_x_58632:
[----:B------:R-:W-:Y:S05]  /*28bc0*/  BSYNC.RECONVERGENT B1 ;  /* 0x0000000000017941 */ /* 0x000fea0003800200 */
.L_x_58631:
        /* <DEDUP_REMOVED lines=61> */
.L_x_58629:
[----:B------:R-:W-:Y:S05]  /*28fa0*/  BSYNC.RECONVERGENT B0 ;  /* 0x0000000000007941 */ /* 0x000fea0003800200 */
.L_x_58628:
        /* <DEDUP_REMOVED lines=23> */
.L_x_58635:
        /* <DEDUP_REMOVED lines=13> */
.L_x_58637:
[----:B------:R-:W-:Y:S05]  /*291f0*/  BSYNC.RECONVERGENT B1 ;  /* 0x0000000000017941 */ /* 0x000fea0003800200 */
.L_x_58636:
        /* <DEDUP_REMOVED lines=61> */
.L_x_58634:
[----:B------:R-:W-:Y:S05]  /*295d0*/  BSYNC.RECONVERGENT B0 ;  /* 0x0000000000007941 */ /* 0x000fea0003800200 */
.L_x_58633:
        /* <DEDUP_REMOVED lines=23> */
.L_x_58640:
        /* <DEDUP_REMOVED lines=13> */
.L_x_58642:
[----:B------:R-:W-:Y:S05]  /*29820*/  BSYNC.RECONVERGENT B1 ;  /* 0x0000000000017941 */ /* 0x000fea0003800200 */
.L_x_58641:
        /* <DEDUP_REMOVED lines=61> */
.L_x_58639:
[----:B------:R-:W-:Y:S05]  /*29c00*/  BSYNC.RECONVERGENT B0 ;  /* 0x0000000000007941 */ /* 0x000fea0003800200 */
.L_x_58638:
        /* <DEDUP_REMOVED lines=23> */
.L_x_58645:
        /* <DEDUP_REMOVED lines=15> */
.L_x_58647:
[----:B------:R-:W-:Y:S05]  /*29e70*/  BSYNC.RECONVERGENT B1 ;  /* 0x0000000000017941 */ /* 0x000fea0003800200 */
.L_x_58646:
        /* <DEDUP_REMOVED lines=61> */
.L_x_58644:
[----:B------:R-:W-:Y:S05]  /*2a250*/  BSYNC.RECONVERGENT B0 ;  /* 0x0000000000007941 */ /* 0x000fea0003800200 */
.L_x_58643:
        /* <DEDUP_REMOVED lines=11> */
.L_x_58607:
[----:B------:R-:W-:Y:S01]  /*2a310*/  ISETP.NE.AND P1, PT, R26, 0x1, PT ;  /* 0x000000011a00780c */ /* 0x000fe20003f25270 */
[----:B------:R-:W-:Y:S01]  /*2a320*/  BSSY.RECONVERGENT B0, `(.L_x_58649) ;  /* 0x000005a000007945 */ /* 0x000fe20003800200 */
[----:B------:R-:W-:Y:S01]  /*2a330*/  IMAD.MOV.U32 R19, RZ, RZ, 0x2 ;  /* 0x00000002ff137424 */ /* 0x000fe200078e00ff */
[----:B------:R-:W-:Y:S01]  /*2a340*/  MOV R11, R8 ;  /* 0x00000008000b7202 */ /* 0x000fe20000000f00 */
[----:B-1----:R-:W-:-:S09]  /*2a350*/  IMAD.MOV.U32 R16, RZ, RZ, R18 ;  /* 0x000000ffff107224 */ /* 0x002fd200078e0012 */
        /* <DEDUP_REMOVED lines=11> */
.L_x_58651:
        /* <DEDUP_REMOVED lines=13> */
.L_x_58653:
[----:B------:R-:W-:Y:S05]  /*2a4e0*/  BSYNC.RECONVERGENT B1 ;  /* 0x0000000000017941 */ /* 0x000fea0003800200 */
.L_x_58652:
        /* <DEDUP_REMOVED lines=61> */
.L_x_58650:
[----:B------:R-:W-:Y:S05]  /*2a8c0*/  BSYNC.RECONVERGENT B0 ;  /* 0x0000000000007941 */ /* 0x000fea0003800200 */
.L_x_58649:
        /* <DEDUP_REMOVED lines=10> */
[----:B------:R-:W-:Y:S02]  /*2a970*/  FSEL R36, R11, RZ, !P1 ;  /* 0x000000ff0b247208 */ /* 0x000fe40004800000 */
[----:B------:R-:W-:Y:S02]  /*2a980*/  PLOP3.LUT P1, PT, P1, PT, PT, 0x8, 0x80 ;  /* 0x000000000080781c */ /* 0x000fe40000f2e170 */
[----:B------:R-:W-:Y:S01]  /*2a990*/  MOV R11, R8 ;  /* 0x00000008000b7202 */ /* 0x000fe20000000f00 */
        /* <DEDUP_REMOVED lines=12> */
.L_x_58656:
        /* <DEDUP_REMOVED lines=13> */
.L_x_58658:
[----:B------:R-:W-:Y:S05]  /*2ab30*/  BSYNC.RECONVERGENT B1 ;  /* 0x0000000000017941 */ /* 0x000fea0003800200 */
.L_x_58657:
        /* <DEDUP_REMOVED lines=61> */
.L_x_58655:
[----:B------:R-:W-:Y:S05]  /*2af10*/  BSYNC.RECONVERGENT B0 ;  /* 0x0000000000007941 */ /* 0x000fea0003800200 */
.L_x_58654:
        /* <DEDUP_REMOVED lines=10> */
[----:B------:R-:W-:-:S03]  /*2afc0*/  HFMA2 R18, -RZ, RZ, 0, 1.1920928955078125e-07 ;  /* 0x00000002ff127431 */ /* 0x000fc600000001ff */
[----:B------:R-:W-:Y:S01]  /*2afd0*/  FSEL R37, R11, RZ, !P1 ;  /* 0x000000ff0b257208 */ /* 0x000fe20004800000 */
[----:B------:R-:W-:Y:S01]  /*2afe0*/  IMAD.MOV.U32 R11, RZ, RZ, R8 ;  /* 0x000000ffff0b7224 */ /* 0x000fe200078e0008 */
        /* <DEDUP_REMOVED lines=12> */
.L_x_58661:
        /* <DEDUP_REMOVED lines=13> */
.L_x_58663:
[----:B------:R-:W-:Y:S05]  /*2b180*/  BSYNC.RECONVERGENT B1 ;  /* 0x0000000000017941 */ /* 0x000fea0003800200 */
.L_x_58662:
        /* <DEDUP_REMOVED lines=61> */
.L_x_58660:
[----:B------:R-:W-:Y:S05]  /*2b560*/  BSYNC.RECONVERGENT B0 ;  /* 0x0000000000007941 */ /* 0x000fea0003800200 */
.L_x_58659:
        /* <DEDUP_REMOVED lines=23> */
.L_x_58666:
        /* <DEDUP_REMOVED lines=13> */
.L_x_58668:
[----:B------:R-:W-:Y:S05]  /*2b7b0*/  BSYNC.RECONVERGENT B1 ;  /* 0x0000000000017941 */ /* 0x000fea0003800200 */
.L_x_58667:
        /* <DEDUP_REMOVED lines=61> */
.L_x_58665:
[----:B------:R-:W-:Y:S05]  /*2bb90*/  BSYNC.RECONVERGENT B0 ;  /* 0x0000000000007941 */ /* 0x000fea0003800200 */
.L_x_58664:
        /* <DEDUP_REMOVED lines=23> */
.L_x_58671:
        /* <DEDUP_REMOVED lines=13> */
.L_x_58673:
[----:B------:R-:W-:Y:S05]  /*2bde0*/  BSYNC.RECONVERGENT B1 ;  /* 0x0000000000017941 */ /* 0x000fea0003800200 */
.L_x_58672:
        /* <DEDUP_REMOVED lines=61> */
.L_x_58670:
[----:B------:R-:W-:Y:S05]  /*2c1c0*/  BSYNC.RECONVERGENT B0 ;  /* 0x0000000000007941 */ /* 0x000fea0003800200 */
.L_x_58669:
        /* <DEDUP_REMOVED lines=23> */
.L_x_58676:
        /* <DEDUP_REMOVED lines=13> */
.L_x_58678:
[----:B------:R-:W-:Y:S05]  /*2c410*/  BSYNC.RECONVERGENT B1 ;  /* 0x0000000000017941 */ /* 0x000fea0003800200 */
.L_x_58677:
        /* <DEDUP_REMOVED lines=61> */
.L_x_58675:
[----:B------:R-:W-:Y:S05]  /*2c7f0*/  BSYNC.RECONVERGENT B0 ;  /* 0x0000000000007941 */ /* 0x000fea0003800200 */
.L_x_58674:
        /* <DEDUP_REMOVED lines=23> */
.L_x_58681:
        /* <DEDUP_REMOVED lines=13> */
.L_x_58683:
[----:B------:R-:W-:Y:S05]  /*2ca40*/  BSYNC.RECONVERGENT B1 ;  /* 0x0000000000017941 */ /* 0x000fea0003800200 */
.L_x_58682:
        /* <DEDUP_REMOVED lines=61> */
.L_x_58680:
[----:B------:R-:W-:Y:S05]  /*2ce20*/  BSYNC.RECONVERGENT B0 ;  /* 0x0000000000007941 */ /* 0x000fea0003800200 */
.L_x_58679:
        /* <DEDUP_REMOVED lines=23> */
.L_x_58686:
        /* <DEDUP_REMOVED lines=15> */
.L_x_58688:
[----:B------:R-:W-:Y:S05]  /*2d090*/  BSYNC.RECONVERGENT B1 ;  /* 0x0000000000017941 */ /* 0x000fea0003800200 */
.L_x_58687:
        /* <DEDUP_REMOVED lines=61> */
.L_x_58685:
[----:B------:R-:W-:Y:S05]  /*2d470*/  BSYNC.RECONVERGENT B0 ;  /* 0x0000000000007941 */ /* 0x000fea0003800200 */
.L_x_58684:
        /* <DEDUP_REMOVED lines=10> */
.L_x_58648:
[----:B------:R-:W0:Y:S01]  /*2d520*/  @P0 LDC.64 R12, c[0x0][0x3a0] ;  /* 0x0000e800ff0c0b82 */ /* 0x000e220000000a00 */
[----:B------:R-:W-:Y:S01]  /*2d530*/  SEL R18, RZ, 0x10000, !P5 ;  /* 0x00010000ff127807 */ /* 0x000fe20006800000 */
[C---:B------:R-:W-:Y:S01]  /*2d540*/  IMAD.WIDE.U32 R20, R10.reuse, 0x20, R238 ;  /* 0x000000200a147825 */ /* 0x040fe200078e00ee */
[----:B------:R-:W-:Y:S02]  /*2d550*/  LOP3.LUT P5, RZ, R7, 0x2, RZ, 0xc0, !PT ;  /* 0x0000000207ff7812 */ /* 0x000fe400078ac0ff */
        /* <DEDUP_REMOVED lines=8> */
[----:B------:R-:W-:Y:S02]  /*2d5e0*/  LOP3.LUT P6, RZ, R7, 0x4, RZ, 0xc0, !PT ;  /* 0x0000000407ff7812 */ /* 0x000fe400078cc0ff */
[----:B------:R-:W-:Y:S02]  /*2d5f0*/  LOP3.LUT R14, R14, R15, R11, 0xfe, !PT ;  /* 0x0000000f0e0e7212 */ /* 0x000fe400078efe0b */
[----:B------:R-:W-:Y:S02]  /*2d600*/  LOP3.LUT R19, R19, R17, R18, 0xfe, !PT ;  /* 0x0000001113137212 */ /* 0x000fe400078efe12 */
[----:B------:R-:W-:Y:S02]  /*2d610*/  IADD3 R11, PT, PT, R225, 0xe0, RZ ;  /* 0x000000e0e10b7810 */ /* 0x000fe40007ffe0ff */
[----:B------:R-:W-:Y:S02]  /*2d620*/  SEL R18, RZ, 0x1, !P3 ;  /* 0x00000001ff127807 */ /* 0x000fe40005800000 */
[----:B------:R-:W-:Y:S01]  /*2d630*/  SEL R15, RZ, 0x1, !P6 ;  /* 0x00000001ff0f7807 */ /* 0x000fe20007000000 */
[----:B0-----:R-:W-:Y:S01]  /*2d640*/  @P0 IMAD.WIDE.U32 R24, R11, 0x20, R12 ;  /* 0x000000200b180825 */ /* 0x001fe200078e000c */
[----:B------:R-:W-:-:S02]  /*2d650*/  LOP3.LUT R19, R19, R18, RZ, 0xfc, !PT ;  /* 0x0000001213137212 */ /* 0x000fc400078efcff */
[----:B------:R-:W-:Y:S01]  /*2d660*/  LOP3.LUT R18, R14, R15, RZ, 0xfc, !PT ;  /* 0x0000000f0e127212 */ /* 0x000fe200078efcff */
[----:B------:R-:W-:-:S04]  /*2d670*/  IMAD.WIDE.U32 R12, R11, 0x10, R216 ;  /* 0x000000100b0c7825 */ /* 0x000fc800078e00d8 */
        /* <DEDUP_REMOVED lines=21> */
.L_x_58692:
        /* <DEDUP_REMOVED lines=13> */
.L_x_58694:
[----:B------:R-:W-:Y:S05]  /*2d8a0*/  BSYNC.RECONVERGENT B1 ;  /* 0x0000000000017941 */ /* 0x000fea0003800200 */
.L_x_58693:
        /* <DEDUP_REMOVED lines=60> */
.L_x_58691:
[----:B------:R-:W-:Y:S05]  /*2dc70*/  BSYNC.RECONVERGENT B0 ;  /* 0x0000000000007941 */ /* 0x000fea0003800200 */
.L_x_58690:
        /* <DEDUP_REMOVED lines=10> */
[----:B------:R-:W-:Y:S01]  /*2dd20*/  FSETP.GTU.FTZ.AND P1, PT, R16, R233, PT ;  /* 0x000000e91000720b */ /* 0x000fe20003f3c000 */
[----:B------:R-:W-:-:S03]  /*2dd30*/  IMAD.MOV.U32 R16, RZ, RZ, R8 ;  /* 0x000000ffff107224 */ /* 0x000fc600078e0008 */
        /* <DEDUP_REMOVED lines=13> */
.L_x_58697:
        /* <DEDUP_REMOVED lines=13> */
.L_x_58699:
[----:B------:R-:W-:Y:S05]  /*2dee0*/  BSYNC.RECONVERGENT B1 ;  /* 0x0000000000017941 */ /* 0x000fea0003800200 */
.L_x_58698:
        /* <DEDUP_REMOVED lines=61> */
.L_x_58696:
[----:B------:R-:W-:Y:S05]  /*2e2c0*/  BSYNC.RECONVERGENT B0 ;  /* 0x0000000000007941 */ /* 0x000fea0003800200 */
.L_x_58695:
        /* <DEDUP_REMOVED lines=25> */
.L_x_58702:
        /* <DEDUP_REMOVED lines=13> */
.L_x_58704:
[----:B------:R-:W-:Y:S05]  /*2e530*/  BSYNC.RECONVERGENT B1 ;  /* 0x0000000000017941 */ /* 0x000fea0003800200 */
.L_x_58703:
        /* <DEDUP_REMOVED lines=61> */
.L_x_58701:
[----:B------:R-:W-:Y:S05]  /*2e910*/  BSYNC.RECONVERGENT B0 ;  /* 0x0000000000007941 */ /* 0x000fea0003800200 */
.L_x_58700:
        /* <DEDUP_REMOVED lines=23> */
.L_x_58707:
        /* <DEDUP_REMOVED lines=13> */
.L_x_58709:
[----:B------:R-:W-:Y:S05]  /*2eb60*/  BSYNC.RECONVERGENT B1 ;  /* 0x0000000000017941 */ /* 0x000fea0003800200 */
.L_x_58708:
        /* <DEDUP_REMOVED lines=61> */
.L_x_58706:
[----:B------:R-:W-:Y:S05]  /*2ef40*/  BSYNC.RECONVERGENT B0 ;  /* 0x0000000000007941 */ /* 0x000fea0003800200 */
.L_x_58705:
        /* <DEDUP_REMOVED lines=23> */
.L_x_58712:
        /* <DEDUP_REMOVED lines=13> */
.L_x_58714:
[----:B------:R-:W-:Y:S05]  /*2f190*/  BSYNC.RECONVERGENT B1 ;  /* 0x0000000000017941 */ /* 0x000fea0003800200 */
.L_x_58713:
        /* <DEDUP_REMOVED lines=61> */
.L_x_58711:
[----:B------:R-:W-:Y:S05]  /*2f570*/  BSYNC.RECONVERGENT B0 ;  /* 0x0000000000007941 */ /* 0x000fea0003800200 */
.L_x_58710:
        /* <DEDUP_REMOVED lines=23> */
.L_x_58717:
        /* <DEDUP_REMOVED lines=13> */
.L_x_58719:
[----:B------:R-:W-:Y:S05]  /*2f7c0*/  BSYNC.RECONVERGENT B1 ;  /* 0x0000000000017941 */ /* 0x000fea0003800200 */
.L_x_58718:
        /* <DEDUP_REMOVED lines=61> */
.L_x_58716:
[----:B------:R-:W-:Y:S05]  /*2fba0*/  BSYNC.RECONVERGENT B0 ;  /* 0x0000000000007941 */ /* 0x000fea0003800200 */
.L_x_58715:
        /* <DEDUP_REMOVED lines=23> */
.L_x_58722:
        /* <DEDUP_REMOVED lines=13> */
.L_x_58724:
[----:B------:R-:W-:Y:S05]  /*2fdf0*/  BSYNC.RECONVERGENT B1 ;  /* 0x0000000000017941 */ /* 0x000fea0003800200 */
.L_x_58723:
        /* <DEDUP_REMOVED lines=61> */
.L_x_58721:
[----:B------:R-:W-:Y:S05]  /*301d0*/  BSYNC.RECONVERGENT B0 ;  /* 0x0000000000007941 */ /* 0x000fea0003800200 */
.L_x_58720:
        /* <DEDUP_REMOVED lines=23> */
.L_x_58727:
        /* <DEDUP_REMOVED lines=15> */
.L_x_58729:
[----:B------:R-:W-:Y:S05]  /*30440*/  BSYNC.RECONVERGENT B1 ;  /* 0x0000000000017941 */ /* 0x000fea0003800200 */
.L_x_58728:
        /* <DEDUP_REMOVED lines=61> */
.L_x_58726:
[----:B------:R-:W-:Y:S05]  /*30820*/  BSYNC.RECONVERGENT B0 ;  /* 0x0000000000007941 */ /* 0x000fea0003800200 */
.L_x_58725:
        /* <DEDUP_REMOVED lines=11> */
.L_x_58689:
        /* <DEDUP_REMOVED lines=16> */
.L_x_58733:
        /* <DEDUP_REMOVED lines=13> */
.L_x_58735:
[----:B------:R-:W-:Y:S05]  /*30ab0*/  BSYNC.RECONVERGENT B1 ;  /* 0x0000000000017941 */ /* 0x000fea0003800200 */
.L_x_58734:
        /* <DEDUP_REMOVED lines=60> */
.L_x_58732:
[----:B------:R-:W-:Y:S05]  /*30e80*/  BSYNC.RECONVERGENT B0 ;  /* 0x0000000000007941 */ /* 0x000fea0003800200 */
.L_x_58731:
        /* <DEDUP_REMOVED lines=9> */
[----:B------:R-:W-:Y:S01]  /*30f20*/  FSETP.GTU.FTZ.AND P1, PT, R16, R233, PT ;  /* 0x000000e91000720b */ /* 0x000fe20003f3c000 */
[----:B------:R-:W-:-:S03]  /*30f30*/  IMAD.MOV.U32 R16, RZ, RZ, R8 ;  /* 0x000000ffff107224 */ /* 0x000fc600078e0008 */
        /* <DEDUP_REMOVED lines=14> */
.L_x_58738:
        /* <DEDUP_REMOVED lines=13> */
.L_x_58740:
[----:B------:R-:W-:Y:S05]  /*310f0*/  BSYNC.RECONVERGENT B1 ;  /* 0x0000000000017941 */ /* 0x000fea0003800200 */
.L_x_58739:
        /* <DEDUP_REMOVED lines=61> */
.L_x_58737:
[----:B------:R-:W-:Y:S05]  /*314d0*/  BSYNC.RECONVERGENT B0 ;  /* 0x0000000000007941 */ /* 0x000fea0003800200 */
.L_x_58736:
        /* <DEDUP_REMOVED lines=25> */
.L_x_58743:
        /* <DEDUP_REMOVED lines=13> */
.L_x_58745:
[----:B------:R-:W-:Y:S05]  /*31740*/  BSYNC.RECONVERGENT B1 ;  /* 0x0000000000017941 */ /* 0x000fea0003800200 */
.L_x_58744:
        /* <DEDUP_REMOVED lines=61> */
.L_x_58742:
[----:B------:R-:W-:Y:S05]  /*31b20*/  BSYNC.RECONVERGENT B0 ;  /* 0x0000000000007941 */ /* 0x000fea0003800200 */
.L_x_58741:
        /* <DEDUP_REMOVED lines=23> */
.L_x_58748:
        /* <DEDUP_REMOVED lines=13> */
.L_x_58750:
[----:B------:R-:W-:Y:S05]  /*31d70*/  BSYNC.RECONVERGENT B1 ;  /* 0x0000000000017941 */ /* 0x000fea0003800200 */
.L_x_58749:
        /* <DEDUP_REMOVED lines=61> */
.L_x_58747:
[----:B------:R-:W-:Y:S05]  /*32150*/  BSYNC.RECONVERGENT B0 ;  /* 0x0000000000007941 */ /* 0x000fea0003800200 */
.L_x_58746:
        /* <DEDUP_REMOVED lines=23> */
.L_x_58753:
        /* <DEDUP_REMOVED lines=13> */
.L_x_58755:
[----:B------:R-:W-:Y:S05]  /*323a0*/  BSYNC.RECONVERGENT B1 ;  /* 0x0000000000017941 */ /* 0x000fea0003800200 */
.L_x_58754:
        /* <DEDUP_REMOVED lines=61> */
.L_x_58752:
[----:B------:R-:W-:Y:S05]  /*32780*/  BSYNC.RECONVERGENT B0 ;  /* 0x0000000000007941 */ /* 0x000fea0003800200 */
.L_x_58751:
        /* <DEDUP_REMOVED lines=23> */
.L_x_58758:
        /* <DEDUP_REMOVED lines=13> */
.L_x_58760:
[----:B------:R-:W-:Y:S05]  /*329d0*/  BSYNC.RECONVERGENT B1 ;  /* 0x0000000000017941 */ /* 0x000fea0003800200 */
.L_x_58759:
        /* <DEDUP_REMOVED lines=61> */
.L_x_58757:
[----:B------:R-:W-:Y:S05]  /*32db0*/  BSYNC.RECONVERGENT B0 ;  /* 0x0000000000007941 */ /* 0x000fea0003800200 */
.L_x_58756:
        /* <DEDUP_REMOVED lines=23> */
.L_x_58763:
        /* <DEDUP_REMOVED lines=13> */
.L_x_58765:
[----:B------:R-:W-:Y:S05]  /*33000*/  BSYNC.RECONVERGENT B1 ;  /* 0x0000000000017941 */ /* 0x000fea0003800200 */
.L_x_58764:
        /* <DEDUP_REMOVED lines=61> */
.L_x_58762:
[----:B------:R-:W-:Y:S05]  /*333e0*/  BSYNC.RECONVERGENT B0 ;  /* 0x0000000000007941 */ /* 0x000fea0003800200 */
.L_x_58761:
        /* <DEDUP_REMOVED lines=23> */
.L_x_58768:
        /* <DEDUP_REMOVED lines=15> */
.L_x_58770:
[----:B------:R-:W-:Y:S05]  /*33650*/  BSYNC.RECONVERGENT B1 ;  /* 0x0000000000017941 */ /* 0x000fea0003800200 */
.L_x_58769:
        /* <DEDUP_REMOVED lines=61> */
.L_x_58767:
[----:B------:R-:W-:Y:S05]  /*33a30*/  BSYNC.RECONVERGENT B0 ;  /* 0x0000000000007941 */ /* 0x000fea0003800200 */
.L_x_58766:
        /* <DEDUP_REMOVED lines=10> */
.L_x_58730:
[----:B------:R-:W0:Y:S01]  /*33ae0*/  @P0 LDC.64 R12, c[0x0][0x3a0] ;  /* 0x0000e800ff0c0b82 */ /* 0x000e220000000a00 */
[----:B------:R-:W-:Y:S01]  /*33af0*/  SEL R18, RZ, 0x10000, !P5 ;  /* 0x00010000ff127807 */ /* 0x000fe20006800000 */
[----:B------:R-:W-:Y:S01]  /*33b00*/  VIADD R226, R225, 0x100 ;  /* 0x00000100e1e27836 */ /* 0x000fe20000000000 */
[----:B------:R-:W-:Y:S01]  /*33b10*/  LOP3.LUT P5, RZ, R7, 0x2, RZ, 0xc0, !PT ;  /* 0x0000000207ff7812 */ /* 0x000fe200078ac0ff */
[----:B------:R-:W-:Y:S01]  /*33b20*/  IMAD.WIDE.U32 R20, R11, 0x20, R238 ;  /* 0x000000200b147825 */ /* 0x000fe200078e00ee */
[----:B------:R-:W-:Y:S02]  /*33b30*/  SEL R16, RZ, 0x1000000, !P2 ;  /* 0x01000000ff107807 */ /* 0x000fe40005000000 */
[----:B------:R-:W-:Y:S02]  /*33b40*/  SEL R15, RZ, 0x10000, !P1 ;  /* 0x00010000ff0f7807 */ /* 0x000fe40004800000 */
[----:B------:R-:W-:Y:S01]  /*33b50*/  SEL R14, RZ, 0x100, !P5 ;  /* 0x00000100ff0e7807 */ /* 0x000fe20006800000 */
[----:B------:R1:W-:Y:S01]  /*33b60*/  STG.E.128 desc[UR6][R20.64], R28 ;  /* 0x0000001c14007986 */ /* 0x0003e2000c101d06 */
[----:B------:R-:W-:-:S02]  /*33b70*/  SEL R19, RZ, 0x1000000, !P6 ;  /* 0x01000000ff137807 */ /* 0x000fc40007000000 */
[----:B------:R-:W-:Y:S01]  /*33b80*/  SEL R17, RZ, 0x100, !P4 ;  /* 0x00000100ff117807 */ /* 0x000fe20006000000 */
[----:B------:R1:W-:Y:S01]  /*33b90*/  STG.E.128 desc[UR6][R20.64+0x10], R24 ;  /* 0x0000101814007986 */ /* 0x0003e2000c101d06 */
[----:B------:R-:W-:Y:S02]  /*33ba0*/  LOP3.LUT P6, RZ, R7, 0x4, RZ, 0xc0, !PT ;  /* 0x0000000407ff7812 */ /* 0x000fe400078cc0ff */
[----:B------:R-:W-:Y:S02]  /*33bb0*/  LOP3.LUT R14, R14, R16, R15, 0xfe, !PT ;  /* 0x000000100e0e7212 */ /* 0x000fe400078efe0f */
[----:B------:R-:W-:Y:S01]  /*33bc0*/  LOP3.LUT R17, R17, R19, R18, 0xfe, !PT ;  /* 0x0000001311117212 */ /* 0x000fe200078efe12 */
[----:B------:R-:W-:Y:S01]  /*33bd0*/  IMAD.WIDE.U32 R18, R11, 0x8, R236 ;  /* 0x000000080b127825 */ /* 0x000fe200078e00ec */
        /* <DEDUP_REMOVED lines=27> */
.L_x_58774:
        /* <DEDUP_REMOVED lines=13> */
.L_x_58776:
[----:B------:R-:W-:Y:S05]  /*33e60*/  BSYNC.RECONVERGENT B1 ;  /* 0x0000000000017941 */ /* 0x000fea0003800200 */
.L_x_58775:
        /* <DEDUP_REMOVED lines=60> */
.L_x_58773:
[----:B------:R-:W-:Y:S05]  /*34230*/  BSYNC.RECONVERGENT B0 ;  /* 0x0000000000007941 */ /* 0x000fea0003800200 */
.L_x_58772:
        /* <DEDUP_REMOVED lines=25> */
.L_x_58779:
        /* <DEDUP_REMOVED lines=13> */
.L_x_58781:
[----:B------:R-:W-:Y:S05]  /*344a0*/  BSYNC.RECONVERGENT B1 ;  /* 0x0000000000017941 */ /* 0x000fea0003800200 */
.L_x_58780:
        /* <DEDUP_REMOVED lines=61> */
.L_x_58778:
[----:B------:R-:W-:Y:S05]  /*34880*/  BSYNC.RECONVERGENT B0 ;  /* 0x0000000000007941 */ /* 0x000fea0003800200 */
.L_x_58777:
        /* <DEDUP_REMOVED lines=25> */
.L_x_58784:
        /* <DEDUP_REMOVED lines=13> */
.L_x_58786:
[----:B------:R-:W-:Y:S05]  /*34af0*/  BSYNC.RECONVERGENT B1 ;  /* 0x0000000000017941 */ /* 0x000fea0003800200 */
.L_x_58785:
        /* <DEDUP_REMOVED lines=61> */
.L_x_58783:
[----:B------:R-:W-:Y:S05]  /*34ed0*/  BSYNC.RECONVERGENT B0 ;  /* 0x0000000000007941 */ /* 0x000fea0003800200 */
.L_x_58782:
        /* <DEDUP_REMOVED lines=23> */
.L_x_58789:
        /* <DEDUP_REMOVED lines=13> */
.L_x_58791:
[----:B------:R-:W-:Y:S05]  /*35120*/  BSYNC.RECONVERGENT B1 ;  /* 0x0000000000017941 */ /* 0x000fea0003800200 */
.L_x_58790:
        /* <DEDUP_REMOVED lines=61> */
.L_x_58788:
[----:B------:R-:W-:Y:S05]  /*35500*/  BSYNC.RECONVERGENT B0 ;  /* 0x0000000000007941 */ /* 0x000fea0003800200 */
.L_x_58787:
        /* <DEDUP_REMOVED lines=23> */
.L_x_58794:
        /* <DEDUP_REMOVED lines=13> */
.L_x_58796:
[----:B------:R-:W-:Y:S05]  /*35750*/  BSYNC.RECONVERGENT B1 ;  /* 0x0000000000017941 */ /* 0x000fea0003800200 */
.L_x_58795:
        /* <DEDUP_REMOVED lines=61> */
.L_x_58793:
[----:B------:R-:W-:Y:S05]  /*35b30*/  BSYNC.RECONVERGENT B0 ;  /* 0x0000000000007941 */ /* 0x000fea0003800200 */
.L_x_58792:
        /* <DEDUP_REMOVED lines=23> */
.L_x_58799:
        /* <DEDUP_REMOVED lines=13> */
.L_x_58801:
[----:B------:R-:W-:Y:S05]  /*35d80*/  BSYNC.RECONVERGENT B1 ;  /* 0x0000000000017941 */ /* 0x000fea0003800200 */
.L_x_58800:
        /* <DEDUP_REMOVED lines=61> */
.L_x_58798:
[----:B------:R-:W-:Y:S05]  /*36160*/  BSYNC.RECONVERGENT B0 ;  /* 0x0000000000007941 */ /* 0x000fea0003800200 */
.L_x_58797:
        /* <DEDUP_REMOVED lines=23> */
.L_x_58804:
        /* <DEDUP_REMOVED lines=13> */
.L_x_58806:
[----:B------:R-:W-:Y:S05]  /*363b0*/  BSYNC.RECONVERGENT B1 ;  /* 0x0000000000017941 */ /* 0x000fea0003800200 */
.L_x_58805:
        /* <DEDUP_REMOVED lines=61> */
.L_x_58803:
[----:B------:R-:W-:Y:S05]  /*36790*/  BSYNC.RECONVERGENT B0 ;  /* 0x0000000000007941 */ /* 0x000fea0003800200 */
.L_x_58802:
        /* <DEDUP_REMOVED lines=23> */
.L_x_58809:
        /* <DEDUP_REMOVED lines=15> */
.L_x_58811:
[----:B------:R-:W-:Y:S05]  /*36a00*/  BSYNC.RECONVERGENT B1 ;  /* 0x0000000000017941 */ /* 0x000fea0003800200 */
.L_x_58810:
        /* <DEDUP_REMOVED lines=61> */
.L_x_58808:
[----:B------:R-:W-:Y:S05]  /*36de0*/  BSYNC.RECONVERGENT B0 ;  /* 0x0000000000007941 */ /* 0x000fea0003800200 */
.L_x_58807:
        /* <DEDUP_REMOVED lines=11> */
.L_x_58771:
        /* <DEDUP_REMOVED lines=16> */
.L_x_58815:
        /* <DEDUP_REMOVED lines=13> */
.L_x_58817:
[----:B------:R-:W-:Y:S05]  /*37070*/  BSYNC.RECONVERGENT B1 ;  /* 0x0000000000017941 */ /* 0x000fea0003800200 */
.L_x_58816:
        /* <DEDUP_REMOVED lines=60> */
.L_x_58814:
[----:B------:R-:W-:Y:S05]  /*37440*/  BSYNC.RECONVERGENT B0 ;  /* 0x0000000000007941 */ /* 0x000fea0003800200 */
.L_x_58813:
        /* <DEDUP_REMOVED lines=25> */
.L_x_58820:
        /* <DEDUP_REMOVED lines=13> */
.L_x_58822:
[----:B------:R-:W-:Y:S05]  /*376b0*/  BSYNC.RECONVERGENT B1 ;  /* 0x0000000000017941 */ /* 0x000fea0003800200 */
.L_x_58821:
        /* <DEDUP_REMOVED lines=61> */
.L_x_58819:
[----:B------:R-:W-:Y:S05]  /*37a90*/  BSYNC.RECONVERGENT B0 ;  /* 0x0000000000007941 */ /* 0x000fea0003800200 */
.L_x_58818:
        /* <DEDUP_REMOVED lines=25> */
.L_x_58825:
        /* <DEDUP_REMOVED lines=13> */
.L_x_58827:
[----:B------:R-:W-:Y:S05]  /*37d00*/  BSYNC.RECONVERGENT B1 ;  /* 0x0000000000017941 */ /* 0x000fea0003800200 */
.L_x_58826:
        /* <DEDUP_REMOVED lines=61> */
.L_x_58824:
[----:B------:R-:W-:Y:S05]  /*380e0*/  BSYNC.RECONVERGENT B0 ;  /* 0x0000000000007941 */ /* 0x000fea0003800200 */
.L_x_58823:
        /* <DEDUP_REMOVED lines=23> */
.L_x_58830:
        /* <DEDUP_REMOVED lines=13> */
.L_x_58832:
[----:B------:R-:W-:Y:S05]  /*38330*/  BSYNC.RECONVERGENT B1 ;  /* 0x0000000000017941 */ /* 0x000fea0003800200 */
.L_x_58831:
        /* <DEDUP_REMOVED lines=61> */
.L_x_58829:
[----:B------:R-:W-:Y:S05]  /*38710*/  BSYNC.RECONVERGENT B0 ;  /* 0x0000000000007941 */ /* 0x000fea0003800200 */
.L_x_58828:
        /* <DEDUP_REMOVED lines=23> */
.L_x_58835:
        /* <DEDUP_REMOVED lines=13> */
.L_x_58837:
[----:B------:R-:W-:Y:S05]  /*38960*/  BSYNC.RECONVERGENT B1 ;  /* 0x0000000000017941 */ /* 0x000fea0003800200 */
.L_x_58836:
        /* <DEDUP_REMOVED lines=61> */
.L_x_58834:
[----:B------:R-:W-:Y:S05]  /*38d40*/  BSYNC.RECONVERGENT B0 ;  /* 0x0000000000007941 */ /* 0x000fea0003800200 */
.L_x_58833:
        /* <DEDUP_REMOVED lines=23> */
.L_x_58840:
        /* <DEDUP_REMOVED lines=13> */
.L_x_58842:
[----:B------:R-:W-:Y:S05]  /*38f90*/  BSYNC.RECONVERGENT B1 ;  /* 0x0000000000017941 */ /* 0x000fea0003800200 */
.L_x_58841:
        /* <DEDUP_REMOVED lines=61> */
.L_x_58839:
[----:B------:R-:W-:Y:S05]  /*39370*/  BSYNC.RECONVERGENT B0 ;  /* 0x0000000000007941 */ /* 0x000fea0003800200 */
.L_x_58838:
        /* <DEDUP_REMOVED lines=23> */
.L_x_58845:
        /* <DEDUP_REMOVED lines=13> */
.L_x_58847:
[----:B------:R-:W-:Y:S05]  /*395c0*/  BSYNC.RECONVERGENT B1 ;  /* 0x0000000000017941 */ /* 0x000fea0003800200 */
.L_x_58846:
        /* <DEDUP_REMOVED lines=61> */
.L_x_58844:
[----:B------:R-:W-:Y:S05]  /*399a0*/  BSYNC.RECONVERGENT B0 ;  /* 0x0000000000007941 */ /* 0x000fea0003800200 */
.L_x_58843:
        /* <DEDUP_REMOVED lines=23> */
.L_x_58850:
        /* <DEDUP_REMOVED lines=15> */
.L_x_58852:
[----:B------:R-:W-:Y:S05]  /*39c10*/  BSYNC.RECONVERGENT B1 ;  /* 0x0000000000017941 */ /* 0x000fea0003800200 */
.L_x_58851:
        /* <DEDUP_REMOVED lines=61> */
.L_x_58849:
[----:B------:R-:W-:Y:S05]  /*39ff0*/  BSYNC.RECONVERGENT B0 ;  /* 0x0000000000007941 */ /* 0x000fea0003800200 */
.L_x_58848:
        /* <DEDUP_REMOVED lines=10> */
.L_x_58812:
[----:B------:R-:W-:Y:S01]  /*3a0a0*/  SEL R12, RZ, 0x1000000, !P6 ;  /* 0x01000000ff0c7807 */ /* 0x000fe20007000000 */
[----:B------:R-:W-:Y:S01]  /*3a0b0*/  IMAD.WIDE.U32 R218, R226, 0x20, R238 ;  /* 0x00000020e2da7825 */ /* 0x000fe200078e00ee */
[----:B------:R-:W-:Y:S02]  /*3a0c0*/  SEL R13, RZ, 0x10000, !P5 ;  /* 0x00010000ff0d7807 */ /* 0x000fe40006800000 */
[----:B------:R-:W-:Y:S02]  /*3a0d0*/  SEL R228, RZ, 0x100, !P4 ;  /* 0x00000100ffe47807 */ /* 0x000fe40006000000 */
[----:B------:R-:W-:Y:S01]  /*3a0e0*/  LOP3.LUT P5, RZ, R7, 0x2, RZ, 0xc0, !PT ;  /* 0x0000000207ff7812 */ /* 0x000fe200078ac0ff */
[----:B------:R-:W-:Y:S01]  /*3a0f0*/  STG.E.128 desc[UR6][R218.64], R20 ;  /* 0x00000014da007986 */ /* 0x000fe2000c101d06 */
[----:B------:R-:W-:Y:S02]  /*3a100*/  LOP3.LUT R228, R228, R12, R13, 0xfe, !PT ;  /* 0x0000000ce4e47212 */ /* 0x000fe400078efe0d */
[----:B------:R-:W-:Y:S01]  /*3a110*/  SEL R12, RZ, 0x1000000, !P2 ;  /* 0x01000000ff0c7807 */ /* 0x000fe20005000000 */
[----:B------:R0:W-:Y:S01]  /*3a120*/  STG.E.128 desc[UR6][R218.64+0x10], R16 ;  /* 0x00001010da007986 */ /* 0x0001e2000c101d06 */
[----:B------:R-:W-:-:S02]  /*3a130*/  SEL R13, RZ, 0x10000, !P1 ;  /* 0x00010000ff0d7807 */ /* 0x000fc40004800000 */
[----:B------:R-:W-:Y:S02]  /*3a140*/  SEL R14, RZ, 0x100, !P5 ;  /* 0x00000100ff0e7807 */ /* 0x000fe40006800000 */
[----:B------:R-:W-:Y:S02]  /*3a150*/  LOP3.LUT P6, RZ, R7, 0x4, RZ, 0xc0, !PT ;  /* 0x0000000407ff7812 */ /* 0x000fe400078cc0ff */
[----:B------:R-:W-:Y:S02]  /*3a160*/  LOP3.LUT R14, R14, R12, R13, 0xfe, !PT ;  /* 0x0000000c0e0e7212 */ /* 0x000fe400078efe0d */
[----:B------:R-:W1:Y:S01]  /*3a170*/  @P0 LDC.64 R12, c[0x0][0x3a0] ;  /* 0x0000e800ff0c0b82 */ /* 0x000e620000000a00 */
[----:B------:R-:W-:Y:S02]  /*3a180*/  SEL R227, RZ, 0x1, !P6 ;  /* 0x00000001ffe37807 */ /* 0x000fe40007000000 */
[----:B------:R-:W-:Y:S02]  /*3a190*/  SEL R15, RZ, 0x1, !P3 ;  /* 0x00000001ff0f7807 */ /* 0x000fe40005800000 */
[----:B------:R-:W-:-:S02]  /*3a1a0*/  LOP3.LUT R14, R14, R227, RZ, 0xfc, !PT ;  /* 0x000000e30e0e7212 */ /* 0x000fc400078efcff */
[----:B------:R-:W-:Y:S02]  /*3a1b0*/  IADD3 R227, PT, PT, R225, 0x120, RZ ;  /* 0x00000120e1e37810 */ /* 0x000fe40007ffe0ff */
[----:B------:R-:W-:Y:S01]  /*3a1c0*/  LOP3.LUT R15, R228, R15, RZ, 0xfc, !PT ;  /* 0x0000000fe40f7212 */ /* 0x000fe200078efcff */
[----:B------:R-:W-:-:S04]  /*3a1d0*/  IMAD.WIDE.U32 R228, R226, 0x8, R236 ;  /* 0x00000008e2e47825 */ /* 0x000fc800078e00ec */
[C---:B------:R-:W-:Y:S01]  /*3a1e0*/  IMAD.WIDE.U32 R216, R227.reuse, 0x10, R216 ;  /* 0x00000010e3d87825 */ /* 0x040fe200078e00d8 */
[----:B------:R2:W-:Y:S05]  /*3a1f0*/  STG.E.64 desc[UR6][R228.64], R14 ;  /* 0x0000000ee4007986 */ /* 0x0005ea000c101b06 */
[----:B0-----:R-:W5:Y:S01]  /*3a200*/  LDG.E.128 R216, desc[UR6][R216.64] ;  /* 0x00000006d8d87981 */ /* 0x001f62000c1e1d00 */
[----:B-1----:R-:W-:-:S05]  /*3a210*/  @P0 IMAD.WIDE.U32 R12, R227, 0x20, R12 ;  /* 0x00000020e30c0825 */ /* 0x002fca00078e000c */
[----:B------:R2:W5:Y:S04]  /*3a220*/  @P0 LDG.E.128 R92, desc[UR6][R12.64] ;  /* 0x000000060c5c0981 */ /* 0x000568000c1e1d00 */
[----:B------:R2:W5:Y:S01]  /*3a230*/  @P0 LDG.E.128 R88, desc[UR6][R12.64+0x10] ;  /* 0x000010060c580981 */ /* 0x000562000c1e1d00 */
[----:B------:R-:W-:Y:S05]  /*3a240*/  @!P0 BRA `(.L_x_58853) ;  /* 0x00000030007c8947 */ /* 0x000fea0003800000 */
[----:B------:R-:W-:Y:S01]  /*3a250*/  ISETP.NE.AND P0, PT, R235, 0x1, PT ;  /* 0x00000001eb00780c */ /* 0x000fe20003f05270 */
[----:B------:R-:W-:Y:S01]  /*3a260*/  BSSY.RECONVERGENT B0, `(.L_x_58854) ;  /* 0x0000059000007945 */ /* 0x000fe20003800200 */
[----:B--2---:R-:W-:Y:S01]  /*3a270*/  IMAD.MOV.U32 R14, RZ, RZ, 0x2 ;  /* 0x00000002ff0e7424 */ /* 0x004fe200078e00ff */
        /* <DEDUP_REMOVED lines=13> */
.L_x_58856:
        /* <DEDUP_REMOVED lines=13> */
.L_x_58858:
[----:B------:R-:W-:Y:S05]  /*3a420*/  BSYNC.RECONVERGENT B1 ;  /* 0x0000000000017941 */ /* 0x000fea0003800200 */
.L_x_58857:
        /* <DEDUP_REMOVED lines=60> */
.L_x_58855:
[----:B------:R-:W-:Y:S05]  /*3a7f0*/  BSYNC.RECONVERGENT B0 ;  /* 0x0000000000007941 */ /* 0x000fea0003800200 */
.L_x_58854:
        /* <DEDUP_REMOVED lines=25> */
.L_x_58861:
        /* <DEDUP_REMOVED lines=13> */
.L_x_58863:
[----:B------:R-:W-:Y:S05]  /*3aa60*/  BSYNC.RECONVERGENT B1 ;  /* 0x0000000000017941 */ /* 0x000fea0003800200 */
.L_x_58862:
        /* <DEDUP_REMOVED lines=61> */
.L_x_58860:
[----:B------:R-:W-:Y:S05]  /*3ae40*/  BSYNC.RECONVERGENT B0 ;  /* 0x0000000000007941 */ /* 0x000fea0003800200 */
.L_x_58859:
        /* <DEDUP_REMOVED lines=11> */
[----:B------:R-:W-:Y:S01]  /*3af00*/  HADD2.F32 R13, -RZ, R96.H1_H1 ;  /* 0x30000060ff0d7230 */ /* 0x000fe20000004100 */
        /* <DEDUP_REMOVED lines=11> */
.L_x_58866:
        /* <DEDUP_REMOVED lines=13> */
.L_x_58868:
[----:B------:R-:W-:Y:S05]  /*3b090*/  BSYNC.RECONVERGENT B1 ;  /* 0x0000000000017941 */ /* 0x000fea0003800200 */
.L_x_58867:
        /* <DEDUP_REMOVED lines=61> */
.L_x_58865:
[----:B------:R-:W-:Y:S05]  /*3b470*/  BSYNC.RECONVERGENT B0 ;  /* 0x0000000000007941 */ /* 0x000fea0003800200 */
.L_x_58864:
        /* <DEDUP_REMOVED lines=23> */
.L_x_58871:
        /* <DEDUP_REMOVED lines=13> */
.L_x_58873:
[----:B------:R-:W-:Y:S05]  /*3b6c0*/  BSYNC.RECONVERGENT B1 ;  /* 0x0000000000017941 */ /* 0x000fea0003800200 */
.L_x_58872:
        /* <DEDUP_REMOVED lines=61> */
.L_x_58870:
[----:B------:R-:W-:Y:S05]  /*3baa0*/  BSYNC.RECONVERGENT B0 ;  /* 0x0000000000007941 */ /* 0x000fea0003800200 */
.L_x_58869:
        /* <DEDUP_REMOVED lines=23> */
.L_x_58876:
        /* <DEDUP_REMOVED lines=13> */
.L_x_58878:
[----:B------:R-:W-:Y:S05]  /*3bcf0*/  BSYNC.RECONVERGENT B1 ;  /* 0x0000000000017941 */ /* 0x000fea0003800200 */
.L_x_58877:
        /* <DEDUP_REMOVED lines=61> */
.L_x_58875:
[----:B------:R-:W-:Y:S05]  /*3c0d0*/  BSYNC.RECONVERGENT B0 ;  /* 0x0000000000007941 */ /* 0x000fea0003800200 */
.L_x_58874:
        /* <DEDUP_REMOVED lines=23> */
.L_x_58881:
        /* <DEDUP_REMOVED lines=13> */
.L_x_58883:
[----:B------:R-:W-:Y:S05]  /*3c320*/  BSYNC.RECONVERGENT B1 ;  /* 0x0000000000017941 */ /* 0x000fea0003800200 */
.L_x_58882:
        /* <DEDUP_REMOVED lines=61> */
.L_x_58880:
[----:B------:R-:W-:Y:S05]  /*3c700*/  BSYNC.RECONVERGENT B0 ;  /* 0x0000000000007941 */ /* 0x000fea0003800200 */
.L_x_58879:
        /* <DEDUP_REMOVED lines=8> */
[----:B------:R-:W-:-:S03]  /*3c790*/  IMAD.MOV.U32 R240, RZ, RZ, 0x2 ;  /* 0x00000002fff07424 */ /* 0x000fc600078e00ff */
        /* <DEDUP_REMOVED lines=14> */
.L_x_58886:
        /* <DEDUP_REMOVED lines=13> */
.L_x_58888:
[----:B------:R-:W-:Y:S05]  /*3c950*/  BSYNC.RECONVERGENT B1 ;  /* 0x0000000000017941 */ /* 0x000fea0003800200 */
.L_x_58887:
        /* <DEDUP_REMOVED lines=57> */
[----:B------:R-:W-:-:S03]  /*3ccf0*/  IMAD.WIDE.U32 R240, R4, -0x2daee0ad, RZ ;  /* 0xd2511f5304f07825 */ /* 0x000fc600078e00ff */
[----:B------:R-:W-:Y:S01]  /*3cd00*/  MOV R228, R240 ;  /* 0x000000f000e47202 */ /* 0x000fe20000000f00 */
[----:B------:R-:W-:Y:S01]  /*3cd10*/  IMAD.MOV.U32 R240, RZ, RZ, RZ ;  /* 0x000000fffff07224 */ /* 0x000fe200078e00ff */
[----:B------:R-:W-:-:S07]  /*3cd20*/  LOP3.LUT R4, R242, UR15, R241, 0x96, !PT ;  /* 0x0000000ff2047c12 */ /* 0x000fce000f8e96f1 */
.L_x_58885:
[----:B------:R-:W-:Y:S05]  /*3cd30*/  BSYNC.RECONVERGENT B0 ;  /* 0x0000000000007941 */ /* 0x000fea0003800200 */
.L_x_58884:
        /* <DEDUP_REMOVED lines=23> */
.L_x_58891:
        /* <DEDUP_REMOVED lines=15> */
.L_x_58893:
[----:B------:R-:W-:Y:S05]  /*3cfa0*/  BSYNC.RECONVERGENT B1 ;  /* 0x0000000000017941 */ /* 0x000fea0003800200 */
.L_x_58892:
        /* <DEDUP_REMOVED lines=61> */
.L_x_58890:
[----:B------:R-:W-:Y:S05]  /*3d380*/  BSYNC.RECONVERGENT B0 ;  /* 0x0000000000007941 */ /* 0x000fea0003800200 */
.L_x_58889:
[----:B------:R-:W-:Y:S01]  /*3d390*/  I2FP.F32.U32 R240, R235 ;  /* 0x000000eb00f07245 */ /* 0x000fe20000201000 */
[----:B------:R-:W-:-:S04]  /*3d3a0*/  HADD2.F32 R219, -RZ, R219.H1_H1 ;  /* 0x300000dbffdb7230 */ /* 0x000fc80000004100 */
        /* <DEDUP_REMOVED lines=8> */
[----:B------:R-:W-:Y:S08]  /*3d430*/  BRA `(.L_x_58894) ;  /* 0x0000003000787947 */ /* 0x000ff00003800000 */
.L_x_58853:
        /* <DEDUP_REMOVED lines=16> */
.L_x_58897:
        /* <DEDUP_REMOVED lines=13> */
.L_x_58899:
[----:B------:R-:W-:Y:S05]  /*3d610*/  BSYNC.RECONVERGENT B1 ;  /* 0x0000000000017941 */ /* 0x000fea0003800200 */
.L_x_58898:
        /* <DEDUP_REMOVED lines=60> */
.L_x_58896:
[----:B------:R-:W-:Y:S05]  /*3d9e0*/  BSYNC.RECONVERGENT B0 ;  /* 0x0000000000007941 */ /* 0x000fea0003800200 */
.L_x_58895:
        /* <DEDUP_REMOVED lines=10> */
[----:B------:R-:W-:-:S04]  /*3da90*/  HADD2.F32 R13, -RZ, R96.H0_H0 ;  /* 0x20000060ff0d7230 */ /* 0x000fc80000004100 */
        /* <DEDUP_REMOVED lines=14> */
.L_x_58902:
        /* <DEDUP_REMOVED lines=13> */
.L_x_58904:
[----:B------:R-:W-:Y:S05]  /*3dc50*/  BSYNC.RECONVERGENT B1 ;  /* 0x0000000000017941 */ /* 0x000fea0003800200 */
.L_x_58903:
        /* <DEDUP_REMOVED lines=61> */
.L_x_58901:
[----:B------:R-:W-:Y:S05]  /*3e030*/  BSYNC.RECONVERGENT B0 ;  /* 0x0000000000007941 */ /* 0x000fea0003800200 */
.L_x_58900:
        /* <DEDUP_REMOVED lines=23> */
.L_x_58907:
        /* <DEDUP_REMOVED lines=13> */
.L_x_58909:
[----:B------:R-:W-:Y:S05]  /*3e280*/  BSYNC.RECONVERGENT B1 ;  /* 0x0000000000017941 */ /* 0x000fea0003800200 */
.L_x_58908:
        /* <DEDUP_REMOVED lines=61> */
.L_x_58906:
[----:B------:R-:W-:Y:S05]  /*3e660*/  BSYNC.RECONVERGENT B0 ;  /* 0x0000000000007941 */ /* 0x000fea0003800200 */
.L_x_58905:
[----:B------:R-:W-:Y:S01]  /*3e670*/  I2FP.F32.U32 R14, R15 ;  /* 0x0000000f000e7245 */ /* 0x000fe20000201000 */
[----:B------:R-:W-:Y:S01]  /*3e680*/  HADD2.F32 R15, -RZ, R217.H0_H0 ;  /* 0x200000d9ff0f7230 */ /* 0x000fe20000004100 */
[----:B------:R-:W-:Y:S01]  /*3e690*/  ISETP.NE.AND P2, PT, R216, 0x1, PT ;  /* 0x00000001d800780c */ /* 0x000fe20003f45270 */
[----:B------:R-:W-:Y:S01]  /*3e6a0*/  BSSY.RECONVERGENT B0, `(.L_x_58910) ;  /* 0x000005f000007945 */ /* 0x000fe20003800200 */
[----:B------:R-:W-:Y:S02]  /*3e6b0*/  HFMA2 R229, -RZ, RZ, 0, 1.1920928955078125e-07 ;  /* 0x00000002ffe57431 */ /* 0x000fe400000001ff */
[----:B------:R-:W-:Y:S01]  /*3e6c0*/  FFMA.FTZ R14, R14, R231, 1.1641532182693481445e-10 ;  /* 0x2f0000000e0e7423 */ /* 0x000fe200000100e7 */
[----:B------:R-:W-:-:S04]  /*3e6d0*/  FMUL.FTZ R15, R15, R234 ;  /* 0x000000ea0f0f7220 */ /* 0x000fc80000410000 */
[----:B------:R-:W-:Y:S01]  /*3e6e0*/  FSETP.GTU.FTZ.AND P1, PT, R14, R233, PT ;  /* 0x000000e90e00720b */ /* 0x000fe20003f3c000 */
[----:B------:R-:W-:Y:S01]  /*3e6f0*/  FMUL.FTZ R14, R15, R232 ;  /* 0x000000e80f0e7220 */ /* 0x000fe20000410000 */
[----:B------:R-:W-:-:S04]  /*3e700*/  HADD2.F32 R15, -RZ, R97.H0_H0 ;  /* 0x20000061ff0f7230 */ /* 0x000fc80000004100 */
        /* <DEDUP_REMOVED lines=13> */
.L_x_58912:
        /* <DEDUP_REMOVED lines=13> */
.L_x_58914:
[----:B------:R-:W-:Y:S05]  /*3e8b0*/  BSYNC.RECONVERGENT B1 ;  /* 0x0000000000017941 */ /* 0x000fea0003800200 */
.L_x_58913:
        /* <DEDUP_REMOVED lines=61> */
.L_x_58911:
[----:B------:R-:W-:Y:S05]  /*3ec90*/  BSYNC.RECONVERGENT B0 ;  /* 0x0000000000007941 */ /* 0x000fea0003800200 */
.L_x_58910:
        /* <DEDUP_REMOVED lines=23> */
.L_x_58917:
        /* <DEDUP_REMOVED lines=13> */
.L_x_58919:
[----:B------:R-:W-:Y:S05]  /*3eee0*/  BSYNC.RECONVERGENT B1 ;  /* 0x0000000000017941 */ /* 0x000fea0003800200 */
.L_x_58918:
        /* <DEDUP_REMOVED lines=61> */
.L_x_58916:
[----:B------:R-:W-:Y:S05]  /*3f2c0*/  BSYNC.RECONVERGENT B0 ;  /* 0x0000000000007941 */ /* 0x000fea0003800200 */
.L_x_58915:
        /* <DEDUP_REMOVED lines=23> */
.L_x_58922:
        /* <DEDUP_REMOVED lines=13> */
.L_x_58924:
[----:B------:R-:W-:Y:S05]  /*3f510*/  BSYNC.RECONVERGENT B1 ;  /* 0x0000000000017941 */ /* 0x000fea0003800200 */
.L_x_58923:
        /* <DEDUP_REMOVED lines=61> */
.L_x_58921:
[----:B------:R-:W-:Y:S05]  /*3f8f0*/  BSYNC.RECONVERGENT B0 ;  /* 0x0000000000007941 */ /* 0x000fea0003800200 */
.L_x_58920:
        /* <DEDUP_REMOVED lines=23> */
.L_x_58927:
        /* <DEDUP_REMOVED lines=13> */
.L_x_58929:
[----:B------:R-:W-:Y:S05]  /*3fb40*/  BSYNC.RECONVERGENT B1 ;  /* 0x0000000000017941 */ /* 0x000fea0003800200 */
.L_x_58928:
        /* <DEDUP_REMOVED lines=61> */
.L_x_58926:
[----:B------:R-:W-:Y:S05]  /*3ff20*/  BSYNC.RECONVERGENT B0 ;  /* 0x0000000000007941 */ /* 0x000fea0003800200 */
.L_x_58925:
[----:B------:R-:W-:Y:S01]  /*3ff30*/  I2FP.F32.U32 R218, R218 ;  /* 0x000000da00da7245 */ /* 0x000fe20000201000 */
[----:B------:R-:W-:Y:S01]  /*3ff40*/  HADD2.F32 R229, -RZ, R219.H0_H0 ;  /* 0x200000dbffe57230 */ /* 0x000fe20000004100 */
[----:B------:R-:W-:Y:S01]  /*3ff50*/  ISETP.NE.AND P6, PT, R240, 0x1, PT ;  /* 0x00000001f000780c */ /* 0x000fe20003fc5270 */
[----:B------:R-:W-:Y:S01]  /*3ff60*/  BSSY.RECONVERGENT B0, `(.L_x_58930) ;  /* 0x0000061000007945 */ /* 0x000fe20003800200 */
[----:B------:R-:W-:Y:S02]  /*3ff70*/  IMAD.MOV.U32 R235, RZ, RZ, R8 ;  /* 0x000000ffffeb7224 */ /* 0x000fe400078e0008 */
        /* <DEDUP_REMOVED lines=18> */
.L_x_58932:
        /* <DEDUP_REMOVED lines=15> */
.L_x_58934:
[----:B------:R-:W-:Y:S05]  /*40190*/  BSYNC.RECONVERGENT B1 ;  /* 0x0000000000017941 */ /* 0x000fea0003800200 */
.L_x_58933:
        /* <DEDUP_REMOVED lines=61> */
.L_x_58931:
[----:B------:R-:W-:Y:S05]  /*40570*/  BSYNC.RECONVERGENT B0 ;  /* 0x0000000000007941 */ /* 0x000fea0003800200 */
.L_x_58930:
        /* <DEDUP_REMOVED lines=10> */
.L_x_58894:
[----:B------:R-:W-:Y:S01]  /*40620*/  SEL R233, RZ, 0x1000000, !P6 ;  /* 0x01000000ffe97807 */ /* 0x000fe20007000000 */
[C---:B------:R-:W-:Y:S01]  /*40630*/  IMAD.WIDE.U32 R238, R227.reuse, 0x20, R238 ;  /* 0x00000020e3ee7825 */ /* 0x040fe200078e00ee */
[----:B------:R-:W-:Y:S01]  /*40640*/  SEL R231, RZ, 0x10000, !P5 ;  /* 0x00010000ffe77807 */ /* 0x000fe20006800000 */
[----:B------:R-:W-:Y:S01]  /*40650*/  UMOV UR15, 0xffffffff ;  /* 0xffffffff000f7882 */ /* 0x000fe20000000000 */
[----:B------:R-:W-:Y:S01]  /*40660*/  SEL R232, RZ, 0x100, !P4 ;  /* 0x00000100ffe87807 */ /* 0x000fe20006000000 */
[----:B------:R-:W-:Y:S01]  /*40670*/  IMAD.WIDE.U32 R236, R227, 0x8, R236 ;  /* 0x00000008e3ec7825 */ /* 0x000fe200078e00ec */
[----:B------:R-:W-:Y:S01]  /*40680*/  SEL R234, RZ, 0x10000, !P1 ;  /* 0x00010000ffea7807 */ /* 0x000fe20004800000 */
[----:B------:R0:W-:Y:S01]  /*40690*/  STG.E.128 desc[UR6][R238.64], R12 ;  /* 0x0000000cee007986 */ /* 0x0001e2000c101d06 */
[----:B------:R-:W-:Y:S02]  /*406a0*/  LOP3.LUT R232, R232, R233, R231, 0xfe, !PT ;  /* 0x000000e9e8e87212 */ /* 0x000fe400078efee7 */
[----:B------:R-:W-:Y:S01]  /*406b0*/  SEL R233, RZ, 0x1000000, !P2 ;  /* 0x01000000ffe97807 */ /* 0x000fe20005000000 */
[----:B------:R0:W-:Y:S01]  /*406c0*/  STG.E.128 desc[UR6][R238.64+0x10], R216 ;  /* 0x000010d8ee007986 */ /* 0x0001e2000c101d06 */
[----:B------:R-:W-:-:S02]  /*406d0*/  SEL R231, RZ, 0x100, !P0 ;  /* 0x00000100ffe77807 */ /* 0x000fc40004000000 */
[----:B------:R-:W-:Y:S02]  /*406e0*/  LOP3.LUT P6, RZ, R7, 0x2, RZ, 0xc0, !PT ;  /* 0x0000000207ff7812 */ /* 0x000fe400078cc0ff */
[----:B------:R-:W-:Y:S01]  /*406f0*/  LOP3.LUT R231, R231, R233, R234, 0xfe, !PT ;  /* 0x000000e9e7e77212 */ /* 0x000fe200078efeea */
[----:B------:R-:W-:Y:S01]  /*40700*/  FADD.FTZ R234, RZ, R84 ;  /* 0x00000054ffea7221 */ /* 0x000fe20000010000 */
[----:B------:R-:W-:-:S03]  /*40710*/  LOP3.LUT P0, RZ, R230, 0x1f, RZ, 0xc0, !PT ;  /* 0x0000001fe6ff7812 */ /* 0x000fc6000780c0ff */
        /* <DEDUP_REMOVED lines=72> */
[----:B------:R-:W-:Y:S02]  /*40ba0*/  LOP3.LUT R233, R232, R233, RZ, 0xfc, !PT ;  /* 0x000000e9e8e97212 */ /* 0x000fe400078efcff */
        /* <DEDUP_REMOVED lines=193> */
.L_x_58948:
        /* <DEDUP_REMOVED lines=12> */
[----:B0-----:R-:W-:Y:S02]  /*41880*/  HADD2.F32 R236, -RZ, R172.H1_H1 ;  /* 0x300000acffec7230 */ /* 0x001fe40000004100 */
        /* <DEDUP_REMOVED lines=20> */
[----:B------:R-:W-:Y:S01]  /*419d0*/  FADD.FTZ R233, -R230, R86 ;  /* 0x00000056e6e97221 */ /* 0x000fe20000010100 */
[C---:B------:R-:W-:Y:S01]  /*419e0*/  FMUL.FTZ R85, R232.reuse, R85 ;  /* 0x00000055e8557220 */ /* 0x040fe20000410000 */
[----:B------:R-:W-:Y:S01]  /*419f0*/  FMUL.FTZ R87, R232, R87 ;  /* 0x00000057e8577220 */ /* 0x000fe20000410000 */
[----:B------:R-:W-:Y:S01]  /*41a00*/  FFMA.FTZ R84, R84, R235, R237 ;  /* 0x000000eb54547223 */ /* 0x000fe200000100ed */
[----:B------:R-:W-:-:S02]  /*41a10*/  HADD2.F32 R235, -RZ, R213.H0_H0 ;  /* 0x200000d5ffeb7230 */ /* 0x000fc40000004100 */
[----:B------:R-:W-:Y:S01]  /*41a20*/  FMUL.FTZ R86, R232, R233 ;  /* 0x000000e9e8567220 */ /* 0x000fe20000410000 */
[----:B------:R-:W-:Y:S02]  /*41a30*/  HADD2.F32 R237, -RZ, R173.H0_H0 ;  /* 0x200000adffed7230 */ /* 0x000fe40000004100 */
[----:B------:R-:W-:Y:S01]  /*41a40*/  FADD.FTZ R233, -R230, R80 ;  /* 0x00000050e6e97221 */ /* 0x000fe20000010100 */
[----:B------:R-:W-:Y:S01]  /*41a50*/  FFMA.FTZ R85, R85, R234, R236 ;  /* 0x000000ea55557223 */ /* 0x000fe200000100ec */
[----:B------:R-:W-:Y:S02]  /*41a60*/  HADD2.F32 R234, -RZ, R213.H1_H1 ;  /* 0x300000d5ffea7230 */ /* 0x000fe40000004100 */
[----:B------:R-:W-:Y:S01]  /*41a70*/  FMUL.FTZ R81, R232, R81 ;  /* 0x00000051e8517220 */ /* 0x000fe20000410000 */
[----:B------:R-:W-:Y:S01]  /*41a80*/  FFMA.FTZ R86, R86, R235, R237 ;  /* 0x000000eb56567223 */ /* 0x000fe200000100ed */
[----:B------:R-:W-:Y:S02]  /*41a90*/  HADD2.F32 R236, -RZ, R173.H1_H1 ;  /* 0x300000adffec7230 */ /* 0x000fe40000004100 */
[----:B------:R-:W-:Y:S01]  /*41aa0*/  FMUL.FTZ R80, R232, R233 ;  /* 0x000000e9e8507220 */ /* 0x000fe20000410000 */
[----:B------:R-:W-:-:S02]  /*41ab0*/  HADD2.F32 R235, -RZ, R214.H0_H0 ;  /* 0x200000d6ffeb7230 */ /* 0x000fc40000004100 */
[----:B------:R-:W-:Y:S01]  /*41ac0*/  FADD.FTZ R233, -R230, R82 ;  /* 0x00000052e6e97221 */ /* 0x000fe20000010100 */
[----:B------:R-:W-:Y:S02]  /*41ad0*/  HADD2.F32 R237, -RZ, R174.H0_H0 ;  /* 0x200000aeffed7230 */ /* 0x000fe40000004100 */
[----:B------:R-:W-:Y:S01]  /*41ae0*/  FFMA.FTZ R87, R87, R234, R236 ;  /* 0x000000ea57577223 */ /* 0x000fe200000100ec */
[----:B------:R-:W-:Y:S02]  /*41af0*/  HADD2.F32 R234, -RZ, R214.H1_H1 ;  /* 0x300000d6ffea7230 */ /* 0x000fe40000004100 */
[----:B------:R-:W-:Y:S01]  /*41b00*/  FMUL.FTZ R82, R232, R233 ;  /* 0x000000e9e8527220 */ /* 0x000fe20000410000 */
[----:B------:R-:W-:Y:S02]  /*41b10*/  HADD2.F32 R236, -RZ, R174.H1_H1 ;  /* 0x300000aeffec7230 */ /* 0x000fe40000004100 */
[----:B------:R-:W-:Y:S01]  /*41b20*/  FFMA.FTZ R80, R80, R235, R237 ;  /* 0x000000eb50507223 */ /* 0x000fe200000100ed */
        /* <DEDUP_REMOVED lines=145> */
[C---:B------:R-:W-:Y:S01]  /*42440*/  FADD.FTZ R51, -R230.reuse, R51 ;  /* 0x00000033e6337221 */ /* 0x040fe20000010100 */
        /* <DEDUP_REMOVED lines=161> */
[----:B------:R-:W-:Y:S01]  /*42e60*/  FFMA.FTZ R17, R17, R234, R236 ;  /* 0x000000ea11117223 */ /* 0x000fe200000100ec */
[----:B------:R-:W-:Y:S01]  /*42e70*/  FADD.FTZ R233, -R230, R12 ;  /* 0x0000000ce6e97221 */ /* 0x000fe20000010100 */
[----:B------:R-:W-:Y:S02]  /*42e80*/  HADD2.F32 R236, -RZ, R183.H1_H1 ;  /* 0x300000b7ffec7230 */ /* 0x000fe40000004100 */
[----:B------:R-:W-:Y:S01]  /*42e90*/  FMUL.FTZ R19, R232, R19 ;  /* 0x00000013e8137220 */ /* 0x000fe20000410000 */
[----:B------:R-:W-:Y:S01]  /*42ea0*/  FFMA.FTZ R18, R18, R235, R237 ;  /* 0x000000eb12127223 */ /* 0x000fe200000100ed */
[----:B------:R-:W-:Y:S01]  /*42eb0*/  HADD2.F32 R238, -RZ, R143.H1_H1 ;  /* 0x3000008fffee7230 */ /* 0x000fe20000004100 */
[----:B------:R-:W0:Y:S01]  /*42ec0*/  @!P0 LDC.64 R234, c[0x0][0x3c0] ;  /* 0x0000f000ffea8b82 */ /* 0x000e220000000a00 */
        /* <DEDUP_REMOVED lines=9> */
[----:B------:R-:W-:Y:S01]  /*42f60*/  FADD.FTZ R237, -R230, R14 ;  /* 0x0000000ee6ed7221 */ /* 0x000fe20000010100 */
[----:B------:R-:W-:-:S02]  /*42f70*/  HADD2.F32 R14, -RZ, R177.H0_H0 ;  /* 0x200000b1ff0e7230 */ /* 0x000fc40000004100 */
[----:B------:R-:W-:Y:S01]  /*42f80*/  FADD.FTZ R15, -R230, R15 ;  /* 0x0000000fe60f7221 */ /* 0x000fe20000010100 */
[----:B------:R-:W-:Y:S01]  /*42f90*/  FFMA.FTZ R233, R13, R236, R238 ;  /* 0x000000ec0de97223 */ /* 0x000fe200000100ee */
[--C-:B------:R-:W-:Y:S02]  /*42fa0*/  HADD2.F32 R238, -RZ, R137.reuse.H0_H0 ;  /* 0x20000089ffee7230 */ /* 0x100fe40000004100 */
[----:B------:R-:W-:Y:S01]  /*42fb0*/  FMUL.FTZ R13, R232, R237 ;  /* 0x000000ede80d7220 */ /* 0x000fe20000410000 */
[----:B------:R-:W-:Y:S02]  /*42fc0*/  HADD2.F32 R239, -RZ, R137.H1_H1 ;  /* 0x30000089ffef7230 */ /* 0x000fe40000004100 */
[----:B------:R-:W-:Y:S01]  /*42fd0*/  FADD.FTZ R241, -R230, R216 ;  /* 0x000000d8e6f17221 */ /* 0x000fe20000010100 */
[----:B------:R-:W-:Y:S02]  /*42fe0*/  HADD2.F32 R243, -RZ, R138.H0_H0 ;  /* 0x2000008afff37230 */ /* 0x000fe40000004100 */
[----:B------:R-:W-:Y:S01]  /*42ff0*/  FFMA.FTZ R13, R13, R14, R238 ;  /* 0x0000000e0d0d7223 */ /* 0x000fe200000100ee */
[----:B------:R-:W-:Y:S01]  /*43000*/  FMUL.FTZ R14, R232, R15 ;  /* 0x0000000fe80e7220 */ /* 0x000fe20000410000 */
[----:B------:R-:W-:-:S02]  /*43010*/  HADD2.F32 R15, -RZ, R178.H0_H0 ;  /* 0x200000b2ff0f7230 */ /* 0x000fc40000004100 */
[----:B------:R-:W-:Y:S01]  /*43020*/  FMUL.FTZ R216, R232, R241 ;  /* 0x000000f1e8d87220 */ /* 0x000fe20000410000 */
[----:B------:R-:W-:Y:S01]  /*43030*/  FADD.FTZ R217, -R230, R217 ;  /* 0x000000d9e6d97221 */ /* 0x000fe20000010100 */
[----:B0-----:R-:W-:-:S04]  /*43040*/  @!P0 IMAD.WIDE R236, R9, 0x4, R234 ;  /* 0x0000000409ec8825 */ /* 0x001fc800078e02ea */
[----:B------:R-:W-:Y:S01]  /*43050*/  FADD.FTZ R219, -R230, R219 ;  /* 0x000000dbe6db7221 */ /* 0x000fe20000010100 */
[----:B------:R-:W-:Y:S01]  /*43060*/  FFMA.FTZ R216, R216, R15, R243 ;  /* 0x0000000fd8d87223 */ /* 0x000fe200000100f3 */
[----:B------:R-:W-:Y:S01]  /*43070*/  FMUL.FTZ R15, R232, R217 ;  /* 0x000000d9e80f7220 */ /* 0x000fe20000410000 */
[----:B------:R-:W-:Y:S01]  /*43080*/  HADD2.F32 R235, -RZ, R177.H1_H1 ;  /* 0x300000b1ffeb7230 */ /* 0x000fe20000004100 */
[----:B------:R-:W0:Y:S01]  /*43090*/  LDC.64 R242, c[0x0][0x428] ;  /* 0x00010a00fff27b82 */ /* 0x000e220000000a00 */
[----:B------:R-:W-:Y:S01]  /*430a0*/  FADD.FTZ R217, -R230, R218 ;  /* 0x000000dae6d97221 */ /* 0x000fe20000010100 */
[----:B------:R-:W-:Y:S01]  /*430b0*/  F2FP.F16.F32.PACK_AB R35, R35, R34 ;  /* 0x000000222323723e */ /* 0x000fe200000000ff */
[----:B------:R-:W-:Y:S02]  /*430c0*/  HADD2.F32 R218, -RZ, R179.H0_H0 ;  /* 0x200000b3ffda7230 */ /* 0x000fe40000004100 */
[----:B------:R-:W-:Y:S01]  /*430d0*/  FFMA.FTZ R14, R14, R235, R239 ;  /* 0x000000eb0e0e7223 */ /* 0x000fe200000100ef */
[----:B------:R-:W-:Y:S01]  /*430e0*/  HADD2.F32 R230, -RZ, R139.H0_H0 ;  /* 0x2000008bffe67230 */ /* 0x000fe20000004100 */
[----:B------:R-:W-:Y:S01]  /*430f0*/  F2FP.F16.F32.PACK_AB R34, R33, R32 ;  /* 0x000000202122723e */ /* 0x000fe200000000ff */
[----:B------:R-:W-:Y:S01]  /*43100*/  FMUL.FTZ R217, R232, R217 ;  /* 0x000000d9e8d97220 */ /* 0x000fe20000410000 */
[----:B------:R-:W1:Y:S01]  /*43110*/  @!P0 LDC.64 R234, c[0x0][0x3c8] ;  /* 0x0000f200ffea8b82 */ /* 0x000e620000000a00 */
[----:B------:R-:W-:Y:S01]  /*43120*/  F2FP.F16.F32.PACK_AB R32, R37, R36 ;  /* 0x000000242520723e */ /* 0x000fe200000000ff */
[----:B------:R2:W-:Y:S01]  /*43130*/  @!P0 STG.E desc[UR6][R236.64], R231 ;  /* 0x000000e7ec008986 */ /* 0x0005e2000c101906 */
[----:B------:R-:W-:Y:S01]  /*43140*/  FFMA.FTZ R218, R217, R218, R230 ;  /* 0x000000dad9da7223 */ /* 0x000fe200000100e6 */
[----:B------:R-:W-:-:S02]  /*43150*/  HADD2.F32 R230, -RZ, R179.H1_H1 ;  /* 0x300000b3ffe67230 */ /* 0x000fc40000004100 */
[----:B------:R-:W-:Y:S01]  /*43160*/  FMUL.FTZ R217, R232, R219 ;  /* 0x000000dbe8d97220 */ /* 0x000fe20000410000 */
[----:B------:R-:W-:Y:S01]  /*43170*/  HADD2.F32 R238, -RZ, R138.H1_H1 ;  /* 0x3000008affee7230 */ /* 0x000fe20000004100 */
[----:B------:R-:W-:Y:S01]  /*43180*/  F2FP.F16.F32.PACK_AB R83, R83, R82 ;  /* 0x000000525353723e */ /* 0x000fe200000000ff */
[----:B------:R-:W3:Y:S01]  /*43190*/  LDC.64 R36, c[0x0][0x380] ;  /* 0x0000e000ff247b82 */ /* 0x000ee20000000a00 */
[----:B------:R-:W-:Y:S02]  /*431a0*/  F2FP.F16.F32.PACK_AB R82, R81, R80 ;  /* 0x000000505152723e */ /* 0x000fe400000000ff */
[----:B------:R-:W-:Y:S02]  /*431b0*/  F2FP.F16.F32.PACK_AB R75, R75, R74 ;  /* 0x0000004a4b4b723e */ /* 0x000fe400000000ff */
[----:B------:R-:W-:Y:S01]  /*431c0*/  F2FP.F16.F32.PACK_AB R81, R87, R86 ;  /* 0x000000565751723e */ /* 0x000fe200000000ff */
[----:B--2---:R-:W-:Y:S01]  /*431d0*/  HADD2.F32 R236, -RZ, R178.H1_H1 ;  /* 0x300000b2ffec7230 */ /* 0x004fe20000004100 */
[----:B------:R-:W-:Y:S01]  /*431e0*/  F2FP.F16.F32.PACK_AB R80, R85, R84 ;  /* 0x000000545550723e */ /* 0x000fe200000000ff */
[----:B0-----:R-:W-:Y:S01]  /*431f0*/  IMAD.WIDE.U32 R240, R222, 0x10, R242 ;  /* 0x00000010def07825 */ /* 0x001fe200078e00f2 */
[----:B------:R-:W-:-:S02]  /*43200*/  F2FP.F16.F32.PACK_AB R74, R73, R72 ;  /* 0x00000048494a723e */ /* 0x000fc400000000ff */
[----:B------:R-:W-:Y:S01]  /*43210*/  F2FP.F16.F32.PACK_AB R67, R67, R66 ;  /* 0x000000424343723e */ /* 0x000fe200000000ff */
[----:B------:R-:W-:Y:S01]  /*43220*/  FFMA.FTZ R15, R15, R236, R238 ;  /* 0x000000ec0f0f7223 */ /* 0x000fe200000100ee */
[----:B------:R-:W-:Y:S01]  /*43230*/  F2FP.F16.F32.PACK_AB R73, R79, R78 ;  /* 0x0000004e4f49723e */ /* 0x000fe200000000ff */
[----:B------:R-:W-:Y:S01]  /*43240*/  IMAD.WIDE.U32 R236, R224, 0x10, R242 ;  /* 0x00000010e0ec7825 */ /* 0x000fe200078e00f2 */
[----:B------:R-:W-:Y:S02]  /*43250*/  F2FP.F16.F32.PACK_AB R72, R77, R76 ;  /* 0x0000004c4d48723e */ /* 0x000fe400000000ff */
[----:B------:R-:W-:Y:S01]  /*43260*/  F2FP.F16.F32.PACK_AB R66, R65, R64 ;  /* 0x000000404142723e */ /* 0x000fe200000000ff */
[----:B-1----:R-:W-:Y:S01]  /*43270*/  @!P0 IMAD.WIDE R244, R9, 0x4, R234 ;  /* 0x0000000409f48825 */ /* 0x002fe200078e02ea */
[----:B------:R-:W-:Y:S02]  /*43280*/  F2FP.F16.F32.PACK_AB R59, R59, R58 ;  /* 0x0000003a3b3b723e */ /* 0x000fe400000000ff */
[----:B------:R-:W-:Y:S01]  /*43290*/  F2FP.F16.F32.PACK_AB R65, R71, R70 ;  /* 0x000000464741723e */ /* 0x000fe200000000ff */
[----:B------:R-:W-:Y:S01]  /*432a0*/  HADD2.F32 R234, -RZ, R139.H1_H1 ;  /* 0x3000008bffea7230 */ /* 0x000fe20000004100 */
[----:B------:R-:W-:Y:S01]  /*432b0*/  F2FP.F16.F32.PACK_AB R64, R69, R68 ;  /* 0x000000444540723e */ /* 0x000fe200000000ff */
[----:B------:R-:W-:Y:S01]  /*432c0*/  IMAD.WIDE.U32 R238, R223, 0x10, R242 ;  /* 0x00000010dfee7825 */ /* 0x000fe200078e00f2 */
[----:B------:R-:W-:Y:S01]  /*432d0*/  F2FP.F16.F32.PACK_AB R58, R57, R56 ;  /* 0x00000038393a723e */ /* 0x000fe200000000ff */
[----:B------:R0:W-:Y:S02]  /*432e0*/  @!P0 STG.E desc[UR6][R244.64], R232 ;  /* 0x000000e8f4008986 */ /* 0x0001e4000c101906 */
[----:B------:R-:W-:Y:S01]  /*432f0*/  FFMA.FTZ R217, R217, R230, R234 ;  /* 0x000000e6d9d97223 */ /* 0x000fe200000100ea */
        /* <DEDUP_REMOVED lines=24> */
[----:B------:R-:W-:Y:S01]  /*43480*/  F2FP.F16.F32.PACK_AB R26, R25, R24 ;  /* 0x00000018191a723e */ /* 0x000fe200000000ff */
[----:B------:R0:W-:Y:S01]  /*43490*/  STG.E.128 desc[UR6][R220.64], R40 ;  /* 0x00000028dc007986 */ /* 0x0001e2000c101d06 */
[----:B------:R-:W-:Y:S01]  /*434a0*/  F2FP.F16.F32.PACK_AB R19, R19, R18 ;  /* 0x000000121313723e */ /* 0x000fe200000000ff */
[----:B---3--:R-:W-:Y:S01]  /*434b0*/  IMAD R9, R36, 0x4, R9 ;  /* 0x0000000424097824 */ /* 0x008fe200078e0209 */
        /* <DEDUP_REMOVED lines=12> */
[----:B------:R-:W-:-:S03]  /*43580*/  ISETP.GE.AND P0, PT, R9, R37, PT ;  /* 0x000000250900720c */ /* 0x000fc60003f06270 */
[----:B------:R0:W-:Y:S10]  /*43590*/  STG.E.128 desc[UR6][R226.64], R20 ;  /* 0x00000014e2007986 */ /* 0x0001f4000c101d06 */
[----:B------:R-:W-:Y:S05]  /*435a0*/  @!P0 BRA `(.L_x_58936) ;  /* 0xfffffbd400cc8947 */ /* 0x000fea000383ffff */
[----:B------:R-:W-:Y:S05]  /*435b0*/  EXIT ;  /* 0x000000000000794d */ /* 0x000fea0003800000 */
.L_x_58935:
        /* <DEDUP_REMOVED lines=8> */
.L_x_58938:
[----:B------:R-:W-:Y:S05]  /*43640*/  BSYNC B0 ;  /* 0x0000000000007941 */ /* 0x000fea0003800000 */
.L_x_58937:
        /* <DEDUP_REMOVED lines=9> */
.L_x_58939:
[----:B------:R-:W-:Y:S02]  /*436e0*/  IMAD.MOV.U32 R240, RZ, RZ, 0x4 ;  /* 0x00000004fff07424 */ /* 0x000fe400078e00ff */
[----:B------:R-:W-:-:S04]  /*436f0*/  IMAD.MOV.U32 R232, RZ, RZ, R237 ;  /* 0x000000ffffe87224 */ /* 0x000fc800078e00ed */
[----:B------:R-:W-:-:S05]  /*43700*/  FADD.FTZ R234, R233, R232 ;  /* 0x000000e8e9ea7221 */ /* 0x000fca0000010000 */
[----:B------:R-:W-:-:S07]  /*43710*/  MOV R239, R234 ;  /* 0x000000ea00ef7202 */ /* 0x000fce0000000f00 */
[----:B------:R-:W-:Y:S05]  /*43720*/  WARPSYNC.COLLECTIVE R238, `(.L_x_58940) ;  /* 0x00000000ee087348 */ /* 0x000fea0003c00000 */
[----:B------:R0:W1:Y:S02]  /*43730*/  SHFL.BFLY P1, R237, R239, R240, R241 ;  /* 0x0c0000f0efed7389 */ /* 0x00006400000200f1 */
[----:B01----:R-:W-:Y:S05]  /*43740*/  ENDCOLLECTIVE ;  /* 0x000000000000791b */ /* 0x003fea0003800000 */
.L_x_58940:
[----:B------:R-:W-:Y:S01]  /*43750*/  HFMA2 R240, -RZ, RZ, 0, 4.76837158203125e-07 ;  /* 0x00000008fff07431 */ /* 0x000fe200000001ff */
[----:B------:R-:W-:-:S05]  /*43760*/  MOV R231, R237 ;  /* 0x000000ed00e77202 */ /* 0x000fca0000000f00 */
[----:B------:R-:W-:-:S04]  /*43770*/  FADD.FTZ R235, R234, R231 ;  /* 0x000000e7eaeb7221 */ /* 0x000fc80000010000 */
[----:B------:R-:W-:-:S07]  /*43780*/  IMAD.MOV.U32 R239, RZ, RZ, R235 ;  /* 0x000000ffffef7224 */ /* 0x000fce00078e00eb */
[----:B------:R-:W-:Y:S05]  /*43790*/  WARPSYNC.COLLECTIVE R238, `(.L_x_58941) ;  /* 0x00000000ee087348 */ /* 0x000fea0003c00000 */
[----:B------:R0:W1:Y:S02]  /*437a0*/  SHFL.BFLY P1, R237, R239, R240, R241 ;  /* 0x0c0000f0efed7389 */ /* 0x00006400000200f1 */
[----:B01----:R-:W-:Y:S05]  /*437b0*/  ENDCOLLECTIVE ;  /* 0x000000000000791b */ /* 0x003fea0003800000 */
.L_x_58941:
        /* <DEDUP_REMOVED lines=8> */
.L_x_58942:
        /* <DEDUP_REMOVED lines=168> */
.L_x_58943:
[----:B------:R-:W-:Y:S02]  /*442c0*/  IMAD.MOV.U32 R240, RZ, RZ, 0x2 ;  /* 0x00000002fff07424 */ /* 0x000fe400078e00ff */
[----:B------:R-:W-:-:S04]  /*442d0*/  IMAD.MOV.U32 R233, RZ, RZ, R237 ;  /* 0x000000ffffe97224 */ /* 0x000fc800078e00ed */
[----:B------:R-:W-:-:S05]  /*442e0*/  FADD.FTZ R233, R230, R233 ;  /* 0x000000e9e6e97221 */ /* 0x000fca0000010000 */
[----:B------:R-:W-:-:S07]  /*442f0*/  MOV R239, R233 ;  /* 0x000000e900ef7202 */ /* 0x000fce0000000f00 */
[----:B------:R-:W-:Y:S05]  /*44300*/  WARPSYNC.COLLECTIVE R238, `(.L_x_58944) ;  /* 0x00000000ee087348 */ /* 0x000fea0003c00000 */
[----:B------:R0:W1:Y:S02]  /*44310*/  SHFL.BFLY P1, R237, R239, R240, R241 ;  /* 0x0c0000f0efed7389 */ /* 0x00006400000200f1 */
[----:B01----:R-:W-:Y:S05]  /*44320*/  ENDCOLLECTIVE ;  /* 0x000000000000791b */ /* 0x003fea0003800000 */
.L_x_58944:
[----:B------:R-:W-:Y:S01]  /*44330*/  HFMA2 R240, -RZ, RZ, 0, 2.384185791015625e-07 ;  /* 0x00000004fff07431 */ /* 0x000fe200000001ff */
[----:B------:R-:W-:-:S05]  /*44340*/  MOV R234, R237 ;  /* 0x000000ed00ea7202 */ /* 0x000fca0000000f00 */
[----:B------:R-:W-:-:S04]  /*44350*/  FADD.FTZ R234, R233, R234 ;  /* 0x000000eae9ea7221 */ /* 0x000fc80000010000 */
[----:B------:R-:W-:-:S07]  /*44360*/  IMAD.MOV.U32 R239, RZ, RZ, R234 ;  /* 0x000000ffffef7224 */ /* 0x000fce00078e00ea */
[----:B------:R-:W-:Y:S05]  /*44370*/  WARPSYNC.COLLECTIVE R238, `(.L_x_58945) ;  /* 0x00000000ee087348 */ /* 0x000fea0003c00000 */
[----:B------:R0:W1:Y:S02]  /*44380*/  SHFL.BFLY P1, R237, R239, R240, R241 ;  /* 0x0c0000f0efed7389 */ /* 0x00006400000200f1 */
[----:B01----:R-:W-:Y:S05]  /*44390*/  ENDCOLLECTIVE ;  /* 0x000000000000791b */ /* 0x003fea0003800000 */
.L_x_58945:
[----:B------:R-:W-:Y:S02]  /*443a0*/  IMAD.MOV.U32 R240, RZ, RZ, 0x8 ;  /* 0x00000008fff07424 */ /* 0x000fe400078e00ff */
[----:B------:R-:W-:-:S04]  /*443b0*/  IMAD.MOV.U32 R235, RZ, RZ, R237 ;  /* 0x000000ffffeb7224 */ /* 0x000fc800078e00ed */
[----:B------:R-:W-:-:S05]  /*443c0*/  FADD.FTZ R235, R234, R235 ;  /* 0x000000ebeaeb7221 */ /* 0x000fca0000010000 */
[----:B------:R-:W-:-:S07]  /*443d0*/  MOV R239, R235 ;  /* 0x000000eb00ef7202 */ /* 0x000fce0000000f00 */
[----:B------:R-:W-:Y:S05]  /*443e0*/  WARPSYNC.COLLECTIVE R238, `(.L_x_58946) ;  /* 0x00000000ee087348 */ /* 0x000fea0003c00000 */
[----:B------:R0:W1:Y:S02]  /*443f0*/  SHFL.BFLY P1, R237, R239, R240, R241 ;  /* 0x0c0000f0efed7389 */ /* 0x00006400000200f1 */
[----:B01----:R-:W-:Y:S05]  /*44400*/  ENDCOLLECTIVE ;  /* 0x000000000000791b */ /* 0x003fea0003800000 */
.L_x_58946:
[----:B------:R-:W-:Y:S01]  /*44410*/  HFMA2 R240, -RZ, RZ, 0, 9.5367431640625e-07 ;  /* 0x00000010fff07431 */ /* 0x000fe200000001ff */
[----:B------:R-:W-:-:S05]  /*44420*/  MOV R236, R237 ;  /* 0x000000ed00ec7202 */ /* 0x000fca0000000f00 */
[----:B------:R-:W-:-:S04]  /*44430*/  FADD.FTZ R236, R235, R236 ;  /* 0x000000ecebec7221 */ /* 0x000fc80000010000 */
[----:B------:R-:W-:-:S07]  /*44440*/  IMAD.MOV.U32 R239, RZ, RZ, R236 ;  /* 0x000000ffffef7224 */ /* 0x000fce00078e00ec */
[----:B------:R-:W-:Y:S05]  /*44450*/  WARPSYNC.COLLECTIVE R238, `(.L_x_58947) ;  /* 0x00000000ee087348 */ /* 0x000fea0003c00000 */
[----:B------:R0:W1:Y:S02]  /*44460*/  SHFL.BFLY P1, R237, R239, R240, R241 ;  /* 0x0c0000f0efed7389 */ /* 0x00006400000200f1 */
[----:B01----:R-:W-:Y:S05]  /*44470*/  ENDCOLLECTIVE ;  /* 0x000000000000791b */ /* 0x003fea0003800000 */
.L_x_58947:
[----:B------:R-:W-:Y:S05]  /*44480*/  BRA `(.L_x_58948) ;  /* 0xffffffd000cc7947 */ /* 0x000fea000383ffff */
.L_x_58949:
        /* <DEDUP_REMOVED lines=15> */
.L_x_88525:


//--------------------- .text._ZN10layer_norm13ln_fwd_kernelINS_13Kernel_traitsI6__halfS2_fS2_fjLj2560ELj1ELj4ELj1ELj16ENS_18Kernel_traits_baseILj2560ES2_S2_fS2_fjLj128EEEEELb1ELb1ELb1ELb0EEEvNS_9FwdParamsE --------------------------
	.section	.text._ZN10layer_norm13ln_fwd_kernelINS_13Kernel_traitsI6__halfS2_fS2_fjLj2560ELj1ELj4ELj1ELj16ENS_18Kernel_traits_baseILj2560ES2_S2_fS2_fjLj128EEEEELb1ELb1ELb1ELb0EEEvNS_9FwdParamsE,"ax",@progbits
	.align	128
        .global         _ZN10layer_norm13ln_fwd_kernelINS_13Kernel_traitsI6__halfS2_fS2_fjLj2560ELj1ELj4ELj1ELj16ENS_18Kernel_traits_baseILj2560ES2_S2_fS2_fjLj128EEEEELb1ELb1ELb1ELb0EEEvNS_9FwdParamsE
        .type           _ZN10layer_norm13ln_fwd_kernelINS_13Kernel_traitsI6__halfS2_fS2_fjLj2560ELj1ELj4ELj1ELj16ENS_18Kernel_traits_baseILj2560ES2_S2_fS2_fjLj128EEEEELb1ELb1ELb1ELb0EEEvNS_9FwdParamsE,@function
        .size           _ZN10layer_norm13ln_fwd_kernelINS_13Kernel_traitsI6__halfS2_fS2_fjLj2560ELj1ELj4ELj1ELj16ENS_18Kernel_traits_baseILj2560ES2_S2_fS2_fjLj128EEEEELb1ELb1ELb1ELb0EEEvNS_9FwdParamsE,(.L_x_88526 - _ZN10layer_norm13ln_fwd_kernelINS_13Kernel_traitsI6__halfS2_fS2_fjLj2560ELj1ELj4ELj1ELj16ENS_18Kernel_traits_baseILj2560ES2_S2_fS2_fjLj128EEEEELb1ELb1ELb1ELb0EEEvNS_9FwdParamsE)
        .other          _ZN10layer_norm13ln_fwd_kernelINS_13Kernel_traitsI6__halfS2_fS2_fjLj2560ELj1ELj4ELj1ELj16ENS_18Kernel_traits_baseILj2560ES2_S2_fS2_fjLj128EEEEELb1ELb1ELb1ELb0EEEvNS_9FwdParamsE,@"STO_CUDA_ENTRY STV_DEFAULT"
_ZN10layer_norm13ln_fwd_kernelINS_13Kernel_traitsI6__halfS2_fS2_fjLj2560ELj1ELj4ELj1ELj16ENS_18Kernel_traits_baseILj2560ES2_S2_fS2_fjLj128EEEEELb1ELb1ELb1ELb0EEEvNS_9FwdParamsE:
.text._ZN10layer_norm13ln_fwd_kernelINS_13Kernel_traitsI6__halfS2_fS2_fjLj2560ELj1ELj4ELj1ELj16ENS_18Kernel_traits_baseILj2560ES2_S2_fS2_fjLj128EEEEELb1ELb1ELb1ELb0EEEvNS_9FwdParamsE:
[----:B------:R-:W-:Y:S01]  /*0000*/  LDC R1, c[0x0][0x37c] ;  /* 0x0000df00ff017b82 */ /* 0x000fe20000000800 */
[----:B------:R-:W0:Y:S07]  /*0010*/  LDCU.U8 UR4, c[0x0][0x464] ;  /* 0x00008c80ff0477ac */ /* 0x000e2e0008000000 */
[----:B------:R-:W1:Y:S01]  /*0020*/  LDC R228, c[0x0][0x458] ;  /* 0x00011600ffe47b82 */ /* 0x000e620000000800 */
[----:B------:R-:W2:Y:S07]  /*0030*/  LDCU.64 UR6, c[0x0][0x358] ;  /* 0x00006b00ff0677ac */ /* 0x000eae0008000a00 */
[----:B------:R-:W3:Y:S01]  /*0040*/  LDC R229, c[0x0][0x45c] ;  /* 0x00011700ffe57b82 */ /* 0x000ee20000000800 */
[----:B------:R-:W4:Y:S07]  /*0050*/  S2R R233, SR_TID.X ;  /* 0x0000000000e97919 */ /* 0x000f2e0000002100 */
[----:B------:R-:W4:Y:S01]  /*0060*/  LDC R7, c[0x0][0x388] ;  /* 0x0000e200ff077b82 */ /* 0x000f220000000800 */
[----:B0-----:R-:W-:Y:S01]  /*0070*/  ISETP.NE.AND P0, PT, RZ, UR4, PT ;  /* 0x00000004ff007c0c */ /* 0x001fe2000bf05270 */
[----:B------:R-:W0:-:S12]  /*0080*/  LDCU.64 UR4, c[0x0][0x450] ;  /* 0x00008a00ff0477ac */ /* 0x000e180008000a00 */
[----:B-1----:R-:W-:Y:S01]  /*0090*/  @P0 MOV R4, R228 ;  /* 0x000000e400040202 */ /* 0x002fe20000000f00 */
[----:B------:R-:W1:Y:S01]  /*00a0*/  @P0 LDC R3, c[0x0][0x460] ;  /* 0x00011800ff030b82 */ /* 0x000e620000000800 */
[----:B---3--:R-:W-:-:S06]  /*00b0*/  @P0 IMAD.MOV.U32 R5, RZ, RZ, R229 ;  /* 0x000000ffff050224 */ /* 0x008fcc00078e00e5 */
[----:B--2---:R-:W1:Y:S01]  /*00c0*/  @P0 LDG.E.64 R4, desc[UR6][R4.64] ;  /* 0x0000000604040981 */ /* 0x004e62000c1e1b00 */
[----:B0-----:R-:W-:Y:S01]  /*00d0*/  MOV R240, UR4 ;  /* 0x0000000400f07c02 */ /* 0x001fe20008000f00 */
[----:B------:R-:W-:Y:S01]  /*00e0*/  IMAD.U32 R241, RZ, RZ, UR5 ;  /* 0x00000005fff17e24 */ /* 0x000fe2000f8e00ff */
[----:B------:R-:W0:Y:S05]  /*00f0*/  LDCU.64 UR4, c[0x0][0x438] ;  /* 0x00008700ff0477ac */ /* 0x000e2a0008000a00 */
[----:B------:R-:W5:Y:S01]  /*0100*/  @P0 LDG.E.64 R240, desc[UR6][R240.64] ;  /* 0x00000006f0f00981 */ /* 0x000f62000c1e1b00 */
[----:B----4-:R-:W-:Y:S01]  /*0110*/  SHF.R.S32.HI R0, RZ, 0x1f, R7 ;  /* 0x0000001fff007819 */ /* 0x010fe20000011407 */
[----:B------:R-:W-:Y:S01]  /*0120*/  BSSY.RECONVERGENT B0, `(.L_x_58950) ;  /* 0x00000fa000007945 */ /* 0x000fe20003800200 */
[----:B------:R-:W-:-:S02]  /*0130*/  LOP3.LUT R2, R233, 0x1f, RZ, 0xc0, !PT ;  /* 0x0000001fe9027812 */ /* 0x000fc400078ec0ff */
[----:B------:R-:W-:Y:S01]  /*0140*/  LEA.HI R0, R0, R7, RZ, 0x3 ;  /* 0x0000000700007211 */ /* 0x000fe200078f18ff */
[----:B0-----:R-:W-:-:S04]  /*0150*/  UISETP.NE.U32.AND UP0, UPT, UR4, URZ, UPT ;  /* 0x000000ff0400728c */ /* 0x001fc8000bf05070 */
[----:B------:R-:W-:Y:S01]  /*0160*/  UISETP.NE.AND.EX UP0, UPT, UR5, URZ, UPT, UP0 ;  /* 0x000000ff0500728c */ /* 0x000fe2000bf05300 */
[----:B-1----:R-:W-:Y:S02]  /*0170*/  @P0 IADD3 R228, P1, PT, R4, R3, RZ ;  /* 0x0000000304e40210 */ /* 0x002fe40007f3e0ff */
[----:B------:R-:W-:Y:S02]  /*0180*/  LOP3.LUT R3, R2, 0x1f, RZ, 0x3c, !PT ;  /* 0x0000001f02037812 */ /* 0x000fe400078e3cff */
[----:B------:R-:W-:Y:S02]  /*0190*/  @P0 IADD3.X R229, PT, PT, RZ, R5, RZ, P1, !PT ;  /* 0x00000005ffe50210 */ /* 0x000fe40000ffe4ff */
        /* <DEDUP_REMOVED lines=45> */
[----:B----4-:R-:W4:Y:S01]  /*0470*/  @P4 LDC.64 R120, c[0x0][0x3d0] ;  /* 0x0000f400ff784b82 */ /* 0x010f220000000a00 */
[----:B------:R-:W-:-:S07]  /*0480*/  @P0 IMAD.WIDE.U32 R130, R2, 0x10, R130 ;  /* 0x0000001002820825 */ /* 0x000fce00078e0082 */
[----:B0-----:R-:W0:Y:S08]  /*0490*/  @P4 LDC.64 R122, c[0x0][0x438] ;  /* 0x00010e00ff7a4b82 */ /* 0x001e300000000a00 */
[----:B------:R-:W0:Y:S01]  /*04a0*/  @P4 LDC.64 R138, c[0x0][0x3e8] ;  /* 0x0000fa00ff8a4b82 */ /* 0x000e220000000a00 */
[----:B------:R-:W-:Y:S01]  /*04b0*/  @P0 IADD3 R2, PT, PT, R2, 0x20, RZ ;  /* 0x0000002002020810 */ /* 0x000fe20007ffe0ff */
[----:B------:R1:W5:Y:S06]  /*04c0*/  @P0 LD.E.128 R40, desc[UR6][R128.64] ;  /* 0x0000000680280980 */ /* 0x00036c000c101d00 */
        /* <DEDUP_REMOVED lines=9> */
[----:B------:R0:W5:Y:S03]  /*0560*/  @P1 LD.E.128 R52, desc[UR6][R134.64] ;  /* 0x0000000686341980 */ /* 0x000166000c101d00 */
[----:B------:R-:W-:Y:S01]  /*0570*/  @P1 VIADD R2, R2, 0x20 ;  /* 0x0000002002021836 */ /* 0x000fe20000000000 */
[----:B------:R0:W5:Y:S02]  /*0580*/  @P1 LDG.E.128 R56, desc[UR6][R4.64] ;  /* 0x0000000604381981 */ /* 0x000164000c1e1d00 */
[----:B------:R-:W1:Y:S01]  /*0590*/  @P6 LDC.64 R142, c[0x0][0x438] ;  /* 0x00010e00ff8e6b82 */ /* 0x000e620000000a00 */
[----:B------:R-:W-:-:S07]  /*05a0*/  @P2 IMAD.WIDE.U32 R6, R2, 0x10, R6 ;  /* 0x0000001002062825 */ /* 0x000fce00078e0006 */
[----:B------:R-:W1:Y:S01]  /*05b0*/  @P6 LDC.64 R144, c[0x0][0x3e8] ;  /* 0x0000fa00ff906b82 */ /* 0x000e620000000a00 */
[C---:B--2---:R-:W-:Y:S01]  /*05c0*/  @P2 IMAD.WIDE.U32 R8, R2.reuse, 0x10, R8 ;  /* 0x0000001002082825 */ /* 0x044fe200078e0008 */
[----:B------:R2:W5:Y:S03]  /*05d0*/  @P2 LDG.E.128 R60, desc[UR6][R6.64] ;  /* 0x00000006063c2981 */ /* 0x000566000c1e1d00 */
[----:B------:R-:W-:-:S03]  /*05e0*/  @P2 IMAD.WIDE.U32 R136, R2, 0x10, R136 ;  /* 0x0000001002882825 */ /* 0x000fc600078e0088 */
[----:B------:R-:W2:Y:S01]  /*05f0*/  @P5 LDC.64 R146, c[0x0][0x3d0] ;  /* 0x0000f400ff925b82 */ /* 0x000ea20000000a00 */
[----:B------:R-:W-:Y:S01]  /*0600*/  @P2 IADD3 R2, PT, PT, R2, 0x20, RZ ;  /* 0x0000002002022810 */ /* 0x000fe20007ffe0ff */
[----:B------:R0:W5:Y:S06]  /*0610*/  @P2 LD.E.128 R64, desc[UR6][R8.64] ;  /* 0x0000000608402980 */ /* 0x00016c000c101d00 */
[----:B------:R-:W2:Y:S08]  /*0620*/  @P5 LDC.64 R148, c[0x0][0x438] ;  /* 0x00010e00ff945b82 */ /* 0x000eb00000000a00 */
[----:B----4-:R-:W4:Y:S01]  /*0630*/  @P5 LDC.64 R130, c[0x0][0x3e8] ;  /* 0x0000fa00ff825b82 */ /* 0x010f220000000a00 */
[C---:B------:R-:W-:Y:S01]  /*0640*/  @P4 IMAD.WIDE.U32 R120, R2.reuse, 0x10, R120 ;  /* 0x0000001002784825 */ /* 0x040fe200078e0078 */
        /* <DEDUP_REMOVED lines=40> */
.L_x_58951:
        /* <DEDUP_REMOVED lines=22> */
[----:B------:R-:W-:-:S03]  /*0a30*/  ISETP.GE.U32.AND P1, PT, R0, 0x100, PT ;  /* 0x000001000000780c */ /* 0x000fc60003f26070 */
[C---:B---3--:R-:W-:Y:S01]  /*0a40*/  @P6 IMAD.WIDE.U32 R16, R2.reuse, 0x10, R16 ;  /* 0x0000001002106825 */ /* 0x048fe200078e0010 */
[----:B------:R2:W5:Y:S02]  /*0a50*/  @P6 LDG.E.128 R24, desc[UR6][R8.64] ;  /* 0x0000000608186981 */ /* 0x000564000c1e1d00 */
[----:B------:R-:W3:Y:S08]  /*0a60*/  @P4 LDC.64 R76, c[0x0][0x3d0] ;  /* 0x0000f400ff4c4b82 */ /* 0x000ef00000000a00 */
[----:B------:R-:W3:Y:S01]  /*0a70*/  @P4 LDC.64 R88, c[0x0][0x3e8] ;  /* 0x0000fa00ff584b82 */ /* 0x000ee20000000a00 */
[----:B------:R2:W5:Y:S01]  /*0a80*/  @P6 LDG.E.128 R32, desc[UR6][R16.64] ;  /* 0x0000000610206981 */ /* 0x000562000c1e1d00 */
[----:B------:R-:W-:Y:S01]  /*0a90*/  @P6 IADD3 R2, PT, PT, R2, 0x20, RZ ;  /* 0x0000002002026810 */ /* 0x000fe20007ffe0ff */
[----:B------:R-:W-:Y:S01]  /*0aa0*/  @P6 IMAD.MOV.U32 R31, RZ, RZ, RZ ;  /* 0x000000ffff1f6224 */ /* 0x000fe200078e00ff */
[----:B------:R-:W-:-:S04]  /*0ab0*/  ISETP.GE.U32.AND P6, PT, R0, 0x120, PT ;  /* 0x000001200000780c */ /* 0x000fc80003fc6070 */
[----:B0-----:R-:W0:Y:S01]  /*0ac0*/  @P3 LDC.64 R4, c[0x0][0x3d0] ;  /* 0x0000f400ff043b82 */ /* 0x001e220000000a00 */
[----:B----4-:R-:W-:-:S07]  /*0ad0*/  @P5 IMAD.WIDE.U32 R28, R2, 0x10, R28 ;  /* 0x00000010021c5825 */ /* 0x010fce00078e001c */
[----:B-1----:R-:W1:Y:S01]  /*0ae0*/  @P3 LDC.64 R6, c[0x0][0x3e8] ;  /* 0x0000fa00ff063b82 */ /* 0x002e620000000a00 */
[C---:B------:R-:W-:Y:S01]  /*0af0*/  @P5 IMAD.WIDE.U32 R40, R2.reuse, 0x10, R40 ;  /* 0x0000001002285825 */ /* 0x040fe200078e0028 */
[----:B------:R-:W-:Y:S01]  /*0b00*/  @P5 IADD3 R2, PT, PT, R2, 0x20, RZ ;  /* 0x0000002002025810 */ /* 0x000fe20007ffe0ff */
[----:B------:R-:W5:Y:S05]  /*0b10*/  @P5 LDG.E.128 R36, desc[UR6][R28.64] ;  /* 0x000000061c245981 */ /* 0x000f6a000c1e1d00 */
[----:B--2---:R-:W2:Y:S08]  /*0b20*/  @P2 LDC.64 R8, c[0x0][0x3d0] ;  /* 0x0000f400ff082b82 */ /* 0x004eb00000000a00 */
[----:B------:R-:W4:Y:S01]  /*0b30*/  @P2 LDC.64 R16, c[0x0][0x3e8] ;  /* 0x0000fa00ff102b82 */ /* 0x000f220000000a00 */
[C---:B------:R-:W-:Y:S01]  /*0b40*/  @P0 IMAD.WIDE.U32 R52, R2.reuse, 0x10, R52 ;  /* 0x0000001002340825 */ /* 0x040fe200078e0034 */
[----:B------:R-:W5:Y:S03]  /*0b50*/  @P5 LDG.E.128 R44, desc[UR6][R40.64] ;  /* 0x00000006282c5981 */ /* 0x000f66000c1e1d00 */
[----:B------:R-:W-:Y:S01]  /*0b60*/  @P0 IMAD.WIDE.U32 R64, R2, 0x10, R64 ;  /* 0x0000001002400825 */ /* 0x000fe200078e0040 */
[----:B------:R-:W-:-:S03]  /*0b70*/  @P5 MOV R43, RZ ;  /* 0x000000ff002b5202 */ /* 0x000fc60000000f00 */
[----:B------:R-:W-:Y:S01]  /*0b80*/  HFMA2 R102, -RZ, RZ, 0, 0 ;  /* 0x00000000ff667431 */ /* 0x000fe200000001ff */
[----:B------:R-:W4:Y:S01]  /*0b90*/  @P1 LDC.64 R100, c[0x0][0x3d0] ;  /* 0x0000f400ff641b82 */ /* 0x000f220000000a00 */
[----:B------:R-:W-:Y:S02]  /*0ba0*/  @P0 VIADD R2, R2, 0x20 ;  /* 0x0000002002020836 */ /* 0x000fe40000000000 */
[----:B------:R-:W-:Y:S01]  /*0bb0*/  HFMA2 R54, -RZ, RZ, 0, 0 ;  /* 0x00000000ff367431 */ /* 0x000fe200000001ff */
[----:B------:R-:W5:Y:S04]  /*0bc0*/  @P0 LDG.E.128 R48, desc[UR6][R52.64] ;  /* 0x0000000634300981 */ /* 0x000f68000c1e1d00 */
[----:B------:R-:W4:Y:S01]  /*0bd0*/  @P1 LDC.64 R112, c[0x0][0x3e8] ;  /* 0x0000fa00ff701b82 */ /* 0x000f220000000a00 */
[C---:B---3--:R-:W-:Y:S01]  /*0be0*/  @P4 IMAD.WIDE.U32 R76, R2.reuse, 0x10, R76 ;  /* 0x00000010024c4825 */ /* 0x048fe200078e004c */
[----:B------:R-:W5:Y:S03]  /*0bf0*/  @P0 LDG.E.128 R56, desc[UR6][R64.64] ;  /* 0x0000000640380981 */ /* 0x000f66000c1e1d00 */
[----:B------:R-:W-:-:S03]  /*0c00*/  @P4 IMAD.WIDE.U32 R88, R2, 0x10, R88 ;  /* 0x0000001002584825 */ /* 0x000fc600078e0058 */
[----:B------:R-:W3:Y:S01]  /*0c10*/  @P6 LDC.64 R124, c[0x0][0x3d0] ;  /* 0x0000f400ff7c6b82 */ /* 0x000ee20000000a00 */
[----:B------:R-:W-:Y:S01]  /*0c20*/  @P4 IADD3 R2, PT, PT, R2, 0x20, RZ ;  /* 0x0000002002024810 */ /* 0x000fe20007ffe0ff */
[----:B------:R-:W5:Y:S06]  /*0c30*/  @P4 LDG.E.128 R60, desc[UR6][R76.64] ;  /* 0x000000064c3c4981 */ /* 0x000f6c000c1e1d00 */
[----:B------:R-:W3:Y:S01]  /*0c40*/  @P6 LDC.64 R126, c[0x0][0x3e8] ;  /* 0x0000fa00ff7e6b82 */ /* 0x000ee20000000a00 */
[----:B0-----:R-:W-:Y:S01]  /*0c50*/  @P3 IMAD.WIDE.U32 R4, R2, 0x10, R4 ;  /* 0x0000001002043825 */ /* 0x001fe200078e0004 */
[----:B------:R-:W-:Y:S01]  /*0c60*/  ISETP.GE.U32.AND P5, PT, R0, 0x140, PT ;  /* 0x000001400000780c */ /* 0x000fe20003fa6070 */
[----:B------:R0:W5:Y:S02]  /*0c70*/  @P4 LDG.E.128 R68, desc[UR6][R88.64] ;  /* 0x0000000658444981 */ /* 0x000164000c1e1d00 */
[----:B-1----:R-:W-:-:S02]  /*0c80*/  @P3 IMAD.WIDE.U32 R6, R2, 0x10, R6 ;  /* 0x0000001002063825 */ /* 0x002fc400078e0006 */
[----:B------:R-:W5:Y:S02]  /*0c90*/  @P3 LDG.E.128 R72, desc[UR6][R4.64] ;  /* 0x0000000604483981 */ /* 0x000f64000c1e1d00 */
[----:B------:R-:W-:Y:S02]  /*0ca0*/  @P3 VIADD R2, R2, 0x20 ;  /* 0x0000002002023836 */ /* 0x000fe40000000000 */
[----:B------:R-:W5:Y:S02]  /*0cb0*/  @P3 LDG.E.128 R80, desc[UR6][R6.64] ;  /* 0x0000000606503981 */ /* 0x000f64000c1e1d00 */
[----:B--2---:R-:W-:-:S04]  /*0cc0*/  @P2 IMAD.WIDE.U32 R8, R2, 0x10, R8 ;  /* 0x0000001002082825 */ /* 0x004fc800078e0008 */
[C---:B----4-:R-:W-:Y:S01]  /*0cd0*/  @P2 IMAD.WIDE.U32 R16, R2.reuse, 0x10, R16 ;  /* 0x0000001002102825 */ /* 0x050fe200078e0010 */
[----:B------:R-:W-:Y:S01]  /*0ce0*/  @P2 IADD3 R2, PT, PT, R2, 0x20, RZ ;  /* 0x0000002002022810 */ /* 0x000fe20007ffe0ff */
[----:B------:R-:W5:Y:S04]  /*0cf0*/  @P2 LDG.E.128 R84, desc[UR6][R8.64] ;  /* 0x0000000608542981 */ /* 0x000f68000c1e1d00 */
        /* <DEDUP_REMOVED lines=10> */
[----:B------:R-:W-:Y:S01]  /*0da0*/  IMAD.MOV.U32 R114, RZ, RZ, RZ ;  /* 0x000000ffff727224 */ /* 0x000fe200078e00ff */
[----:B------:R-:W-:Y:S02]  /*0db0*/  CS2R R112, SRZ ;  /* 0x0000000000707805 */ /* 0x000fe4000001ff00 */
[----:B------:R-:W-:Y:S01]  /*0dc0*/  CS2R R100, SRZ ;  /* 0x0000000000647805 */ /* 0x000fe2000001ff00 */
[----:B------:R-:W-:Y:S01]  /*0dd0*/  IMAD.MOV.U32 R90, RZ, RZ, RZ ;  /* 0x000000ffff5a7224 */ /* 0x000fe200078e00ff */
[----:B0-----:R-:W-:-:S02]  /*0de0*/  CS2R R88, SRZ ;  /* 0x0000000000587805 */ /* 0x001fc4000001ff00 */
[----:B------:R-:W-:Y:S02]  /*0df0*/  MOV R78, RZ ;  /* 0x000000ff004e7202 */ /* 0x000fe40000000f00 */
[----:B------:R-:W-:Y:S01]  /*0e00*/  CS2R R76, SRZ ;  /* 0x00000000004c7805 */ /* 0x000fe2000001ff00 */
[----:B------:R-:W-:Y:S01]  /*0e10*/  IMAD.MOV.U32 R66, RZ, RZ, RZ ;  /* 0x000000ffff427224 */ /* 0x000fe200078e00ff */
[----:B------:R-:W-:Y:S02]  /*0e20*/  CS2R R64, SRZ ;  /* 0x0000000000407805 */ /* 0x000fe4000001ff00 */
[----:B------:R-:W-:Y:S01]  /*0e30*/  CS2R R52, SRZ ;  /* 0x0000000000347805 */ /* 0x000fe2000001ff00 */
[----:B------:R-:W-:Y:S01]  /*0e40*/  IMAD.MOV.U32 R42, RZ, RZ, RZ ;  /* 0x000000ffff2a7224 */ /* 0x000fe200078e00ff */
[----:B------:R-:W-:Y:S02]  /*0e50*/  CS2R R40, SRZ ;  /* 0x0000000000287805 */ /* 0x000fe4000001ff00 */
[----:B------:R-:W-:-:S02]  /*0e60*/  MOV R30, RZ ;  /* 0x000000ff001e7202 */ /* 0x000fc40000000f00 */
[----:B------:R-:W-:Y:S01]  /*0e70*/  CS2R R28, SRZ ;  /* 0x00000000001c7805 */ /* 0x000fe2000001ff00 */
[----:B------:R-:W-:Y:S01]  /*0e80*/  IMAD.MOV.U32 R18, RZ, RZ, RZ ;  /* 0x000000ffff127224 */ /* 0x000fe200078e00ff */
[----:B-1----:R-:W-:Y:S02]  /*0e90*/  CS2R R16, SRZ ;  /* 0x0000000000107805 */ /* 0x002fe4000001ff00 */
[----:B------:R-:W-:Y:S01]  /*0ea0*/  @P0 MOV R55, RZ ;  /* 0x000000ff00370202 */ /* 0x000fe20000000f00 */
[----:B------:R-:W-:Y:S01]  /*0eb0*/  @P4 IMAD.MOV.U32 R67, RZ, RZ, RZ ;  /* 0x000000ffff434224 */ /* 0x000fe200078e00ff */
[----:B------:R-:W-:Y:S01]  /*0ec0*/  @P3 MOV R79, RZ ;  /* 0x000000ff004f3202 */ /* 0x000fe20000000f00 */
[----:B------:R-:W-:Y:S01]  /*0ed0*/  @P2 IMAD.MOV.U32 R91, RZ, RZ, RZ ;  /* 0x000000ffff5b2224 */ /* 0x000fe200078e00ff */
[----:B------:R-:W-:Y:S01]  /*0ee0*/  @P1 MOV R103, RZ ;  /* 0x000000ff00671202 */ /* 0x000fe20000000f00 */
[----:B------:R-:W-:Y:S01]  /*0ef0*/  @P6 IMAD.MOV.U32 R115, RZ, RZ, RZ ;  /* 0x000000ffff736224 */ /* 0x000fe200078e00ff */
[----:B------:R-:W-:Y:S01]  /*0f00*/  @P6 IADD3 R2, PT, PT, R2, 0x20, RZ ;  /* 0x0000002002026810 */ /* 0x000fe20007ffe0ff */
[----:B--2---:R-:W-:Y:S06]  /*0f10*/  @!P5 BRA `(.L_x_58952) ;  /* 0x000000000068d947 */ /* 0x004fec0003800000 */
        /* <DEDUP_REMOVED lines=9> */
[----:B------:R-:W-:Y:S02]  /*0fb0*/  CS2R R112, SRZ ;  /* 0x0000000000707805 */ /* 0x000fe4000001ff00 */
[----:B------:R-:W-:Y:S02]  /*0fc0*/  MOV R102, RZ ;  /* 0x000000ff00667202 */ /* 0x000fe40000000f00 */
[----:B------:R-:W-:Y:S01]  /*0fd0*/  CS2R R100, SRZ ;  /* 0x0000000000647805 */ /* 0x000fe2000001ff00 */
[----:B------:R-:W-:Y:S01]  /*0fe0*/  IMAD.MOV.U32 R90, RZ, RZ, RZ ;  /* 0x000000ffff5a7224 */ /* 0x000fe200078e00ff */
[----:B------:R-:W-:-:S02]  /*0ff0*/  CS2R R88, SRZ ;  /* 0x0000000000587805 */ /* 0x000fc4000001ff00 */
[----:B------:R-:W-:Y:S02]  /*1000*/  MOV R78, RZ ;  /* 0x000000ff004e7202 */ /* 0x000fe40000000f00 */
        /* <DEDUP_REMOVED lines=10> */
[----:B0-----:R-:W-:-:S07]  /*10b0*/  CS2R R16, SRZ ;  /* 0x0000000000107805 */ /* 0x001fce000001ff00 */
.L_x_58952:
[----:B------:R-:W-:Y:S05]  /*10c0*/  BSYNC.RECONVERGENT B0 ;  /* 0x0000000000007941 */ /* 0x000fea0003800200 */
.L_x_58950:
        /* <DEDUP_REMOVED lines=9> */
[----:B-----5:R-:W-:Y:S01]  /*1160*/  IADD3 R4, PT, PT, R240, -0x61c88647, RZ ;  /* 0x9e3779b9f0047810 */ /* 0x020fe20007ffe0ff */
[----:B------:R-:W1:Y:S01]  /*1170*/  LDCU UR8, c[0x0][0x404] ;  /* 0x00008080ff0877ac */ /* 0x000e620008000800 */
[----:B------:R-:W-:Y:S01]  /*1180*/  IADD3 R11, PT, PT, R241, -0x126145ec, RZ ;  /* 0xed9eba14f10b7810 */ /* 0x000fe20007ffe0ff */
[----:B------:R-:W-:Y:S01]  /*1190*/  IMAD R9, R235, -0x2daee0ad, RZ ;  /* 0xd2511f53eb097824 */ /* 0x000fe200078e02ff */
[----:B------:R-:W-:Y:S01]  /*11a0*/  LOP3.LUT R5, R5, R241, RZ, 0x3c, !PT ;  /* 0x000000f105057212 */ /* 0x000fe200078e3cff */
[----:B------:R-:W-:Y:S01]  /*11b0*/  VIADD R8, R241, 0xbb67ae85 ;  /* 0xbb67ae85f1087836 */ /* 0x000fe20000000000 */
[----:B------:R-:W-:Y:S01]  /*11c0*/  LOP3.LUT R228, R228, 0x3, RZ, 0xc0, !PT ;  /* 0x00000003e4e47812 */ /* 0x000fe200078ec0ff */
[----:B------:R-:W2:Y:S01]  /*11d0*/  LDCU.U8 UR9, c[0x0][0x410] ;  /* 0x00008200ff0977ac */ /* 0x000ea20008000000 */
[----:B------:R-:W3:Y:S01]  /*11e0*/  LDCU UR12, c[0x0][0x448] ;  /* 0x00008900ff0c77ac */ /* 0x000ee20008000800 */
[----:B------:R-:W4:Y:S01]  /*11f0*/  LDCU.64 UR10, c[0x0][0x408] ;  /* 0x00008100ff0a77ac */ /* 0x000f220008000a00 */
[----:B0-----:R-:W-:Y:S01]  /*1200*/  IMAD R233, R2, UR5, R233 ;  /* 0x0000000502e97c24 */ /* 0x001fe2000f8e02e9 */
[----:B------:R-:W0:Y:S01]  /*1210*/  LDCU.64 UR4, c[0x0][0x3a0] ;  /* 0x00007400ff0477ac */ /* 0x000e220008000a00 */
[----:B------:R-:W-:-:S04]  /*1220*/  IMAD.HI.U32 R2, R5, -0x326172a9, RZ ;  /* 0xcd9e8d5705027827 */ /* 0x000fc800078e00ff */
[----:B------:R-:W-:-:S04]  /*1230*/  IMAD.HI.U32 R3, R233, -0x326172a9, RZ ;  /* 0xcd9e8d57e9037827 */ /* 0x000fc800078e00ff */
[----:B------:R-:W-:Y:S01]  /*1240*/  IMAD R7, R233, -0x326172a9, RZ ;  /* 0xcd9e8d57e9077824 */ /* 0x000fe200078e02ff */
[----:B------:R-:W-:-:S04]  /*1250*/  LOP3.LUT R3, R10, R3, R240, 0x96, !PT ;  /* 0x000000030a037212 */ /* 0x000fc800078e96f0 */
[----:B------:R-:W-:Y:S01]  /*1260*/  LOP3.LUT R2, R4, R7, R2, 0x96, !PT ;  /* 0x0000000704027212 */ /* 0x000fe200078e9602 */
[----:B------:R-:W-:-:S04]  /*1270*/  IMAD.HI.U32 R6, R3, -0x2daee0ad, RZ ;  /* 0xd2511f5303067827 */ /* 0x000fc800078e00ff */
[----:B------:R-:W-:Y:S01]  /*1280*/  IMAD R4, R5, -0x326172a9, RZ ;  /* 0xcd9e8d5705047824 */ /* 0x000fe200078e02ff */
[----:B------:R-:W-:Y:S01]  /*1290*/  LOP3.LUT R6, R8, R9, R6, 0x96, !PT ;  /* 0x0000000908067212 */ /* 0x000fe200078e9606 */
[----:B------:R-:W-:Y:S01]  /*12a0*/  IMAD R8, R3, -0x2daee0ad, RZ ;  /* 0xd2511f5303087824 */ /* 0x000fe200078e02ff */
[----:B------:R-:W-:Y:S01]  /*12b0*/  IADD3 R9, PT, PT, R241, 0x76cf5d0a, RZ ;  /* 0x76cf5d0af1097810 */ /* 0x000fe20007ffe0ff */
[----:B------:R-:W-:-:S04]  /*12c0*/  IMAD.HI.U32 R7, R2, -0x2daee0ad, RZ ;  /* 0xd2511f5302077827 */ /* 0x000fc800078e00ff */
[----:B------:R-:W-:Y:S01]  /*12d0*/  IMAD.HI.U32 R3, R6, -0x326172a9, RZ ;  /* 0xcd9e8d5706037827 */ /* 0x000fe200078e00ff */
[----:B------:R-:W-:Y:S02]  /*12e0*/  LOP3.LUT R7, R9, R8, R7, 0x96, !PT ;  /* 0x0000000809077212 */ /* 0x000fe400078e9607 */
[C---:B------:R-:W-:Y:S01]  /*12f0*/  IADD3 R8, PT, PT, R240.reuse, -0x255992d5, RZ ;  /* 0xdaa66d2bf0087810 */ /* 0x040fe20007ffe0ff */
[----:B------:R-:W-:Y:S02]  /*1300*/  VIADD R5, R240, 0x3c6ef372 ;  /* 0x3c6ef372f0057836 */ /* 0x000fe40000000000 */
[----:B------:R-:W-:-:S03]  /*1310*/  IMAD R9, R2, -0x2daee0ad, RZ ;  /* 0xd2511f5302097824 */ /* 0x000fc600078e02ff */
[----:B------:R-:W-:Y:S01]  /*1320*/  LOP3.LUT R3, R5, R4, R3, 0x96, !PT ;  /* 0x0000000405037212 */ /* 0x000fe200078e9603 */
[----:B------:R-:W-:Y:S02]  /*1330*/  IMAD R5, R6, -0x326172a9, RZ ;  /* 0xcd9e8d5706057824 */ /* 0x000fe400078e02ff */
[----:B------:R-:W-:-:S04]  /*1340*/  IMAD.HI.U32 R4, R7, -0x326172a9, RZ ;  /* 0xcd9e8d5707047827 */ /* 0x000fc800078e00ff */
[----:B------:R-:W-:Y:S01]  /*1350*/  IMAD.HI.U32 R2, R3, -0x2daee0ad, RZ ;  /* 0xd2511f5303027827 */ /* 0x000fe200078e00ff */
[----:B------:R-:W-:-:S03]  /*1360*/  LOP3.LUT R4, R8, R5, R4, 0x96, !PT ;  /* 0x0000000508047212 */ /* 0x000fc600078e9604 */
[----:B------:R-:W-:Y:S02]  /*1370*/  VIADD R6, R241, 0x32370b8f ;  /* 0x32370b8ff1067836 */ /* 0x000fe40000000000 */
[----:B------:R-:W-:-:S03]  /*1380*/  IMAD.HI.U32 R8, R4, -0x2daee0ad, RZ ;  /* 0xd2511f5304087827 */ /* 0x000fc600078e00ff */
[----:B------:R-:W-:Y:S01]  /*1390*/  LOP3.LUT R2, R6, R9, R2, 0x96, !PT ;  /* 0x0000000906027212 */ /* 0x000fe200078e9602 */
[----:B------:R-:W-:Y:S02]  /*13a0*/  IMAD R9, R3, -0x2daee0ad, RZ ;  /* 0xd2511f5303097824 */ /* 0x000fe400078e02ff */
[----:B------:R-:W-:Y:S02]  /*13b0*/  IMAD R6, R7, -0x326172a9, RZ ;  /* 0xcd9e8d5707067824 */ /* 0x000fe400078e02ff */
[----:B------:R-:W-:Y:S01]  /*13c0*/  IMAD.HI.U32 R3, R2, -0x326172a9, RZ ;  /* 0xcd9e8d5702037827 */ /* 0x000fe200078e00ff */
[----:B------:R-:W-:-:S03]  /*13d0*/  LOP3.LUT R8, R11, R9, R8, 0x96, !PT ;  /* 0x000000090b087212 */ /* 0x000fc600078e9608 */
[----:B------:R-:W-:Y:S02]  /*13e0*/  HFMA2 R11, -RZ, RZ, 0, 0 ;  /* 0x00000000ff0b7431 */ /* 0x000fe400000001ff */
[----:B------:R-:W-:Y:S02]  /*13f0*/  VIADD R5, R240, 0x78dde6e4 ;  /* 0x78dde6e4f0057836 */ /* 0x000fe40000000000 */
[----:B------:R-:W-:Y:S02]  /*1400*/  IMAD R7, R4, -0x2daee0ad, RZ ;  /* 0xd2511f5304077824 */ /* 0x000fe400078e02ff */
[----:B------:R-:W-:Y:S01]  /*1410*/  VIADD R9, R241, 0xa9066899 ;  /* 0xa9066899f1097836 */ /* 0x000fe20000000000 */
[----:B------:R-:W-:Y:S01]  /*1420*/  LOP3.LUT R3, R5, R6, R3, 0x96, !PT ;  /* 0x0000000605037212 */ /* 0x000fe200078e9603 */
[----:B------:R-:W-:Y:S01]  /*1430*/  IMAD R5, R2, -0x326172a9, RZ ;  /* 0xcd9e8d5702057824 */ /* 0x000fe200078e02ff */
[----:B------:R-:W-:Y:S01]  /*1440*/  IADD3 R6, PT, PT, R240, 0x1715609d, RZ ;  /* 0x1715609df0067810 */ /* 0x000fe20007ffe0ff */
[----:B------:R-:W-:-:S04]  /*1450*/  IMAD.HI.U32 R2, R8, -0x326172a9, RZ ;  /* 0xcd9e8d5708027827 */ /* 0x000fc800078e00ff */
[----:B------:R-:W-:Y:S01]  /*1460*/  IMAD.HI.U32 R4, R3, -0x2daee0ad, RZ ;  /* 0xd2511f5303047827 */ /* 0x000fe200078e00ff */
[----:B------:R-:W-:-:S03]  /*1470*/  LOP3.LUT R2, R6, R5, R2, 0x96, !PT ;  /* 0x0000000506027212 */ /* 0x000fc600078e9602 */
[----:B------:R-:W-:Y:S01]  /*1480*/  IMAD R8, R8, -0x326172a9, RZ ;  /* 0xcd9e8d5708087824 */ /* 0x000fe200078e02ff */
[----:B------:R-:W-:Y:S01]  /*1490*/  LOP3.LUT R4, R9, R7, R4, 0x96, !PT ;  /* 0x0000000709047212 */ /* 0x000fe200078e9604 */
[----:B------:R-:W-:Y:S01]  /*14a0*/  IMAD R7, R3, -0x2daee0ad, RZ ;  /* 0xd2511f5303077824 */ /* 0x000fe200078e02ff */
[----:B------:R-:W-:Y:S01]  /*14b0*/  IADD3 R9, PT, PT, R241, 0x646e171e, RZ ;  /* 0x646e171ef1097810 */ /* 0x000fe20007ffe0ff */
[----:B------:R-:W-:-:S04]  /*14c0*/  IMAD.HI.U32 R6, R2, -0x2daee0ad, RZ ;  /* 0xd2511f5302067827 */ /* 0x000fc800078e00ff */
[----:B------:R-:W-:Y:S01]  /*14d0*/  IMAD.HI.U32 R3, R4, -0x326172a9, RZ ;  /* 0xcd9e8d5704037827 */ /* 0x000fe200078e00ff */
[----:B------:R-:W-:Y:S02]  /*14e0*/  LOP3.LUT R6, R9, R7, R6, 0x96, !PT ;  /* 0x0000000709067212 */ /* 0x000fe400078e9606 */
[C---:B------:R-:W-:Y:S01]  /*14f0*/  IADD3 R7, PT, PT, R240.reuse, 0x5384540f, RZ ;  /* 0x5384540ff0077810 */ /* 0x040fe20007ffe0ff */
[----:B------:R-:W-:Y:S02]  /*1500*/  VIADD R5, R240, 0xb54cda56 ;  /* 0xb54cda56f0057836 */ /* 0x000fe40000000000 */
[----:B------:R-:W-:Y:S02]  /*1510*/  IMAD R9, R2, -0x2daee0ad, RZ ;  /* 0xd2511f5302097824 */ /* 0x000fe400078e02ff */
[----:B------:R-:W-:Y:S01]  /*1520*/  IMAD.HI.U32 R2, R6, -0x326172a9, RZ ;  /* 0xcd9e8d5706027827 */ /* 0x000fe200078e00ff */
[----:B------:R-:W-:-:S03]  /*1530*/  LOP3.LUT R3, R5, R8, R3, 0x96, !PT ;  /* 0x0000000805037212 */ /* 0x000fc600078e9603 */
[----:B------:R-:W-:Y:S02]  /*1540*/  IMAD R5, R4, -0x326172a9, RZ ;  /* 0xcd9e8d5704057824 */ /* 0x000fe400078e02ff */
[----:B------:R-:W-:-:S03]  /*1550*/  IMAD.HI.U32 R4, R3, -0x2daee0ad, RZ ;  /* 0xd2511f5303047827 */ /* 0x000fc600078e00ff */
[----:B------:R-:W-:Y:S01]  /*1560*/  LOP3.LUT R2, R7, R5, R2, 0x96, !PT ;  /* 0x0000000507027212 */ /* 0x000fe200078e9602 */
[C---:B------:R-:W-:Y:S02]  /*1570*/  VIADD R8, R241.reuse, 0x1fd5c5a3 ;  /* 0x1fd5c5a3f1087836 */ /* 0x040fe40000000000 */
[----:B------:R-:W-:Y:S02]  /*1580*/  IMAD R6, R6, -0x326172a9, RZ ;  /* 0xcd9e8d5706067824 */ /* 0x000fe400078e02ff */
[----:B------:R-:W-:Y:S01]  /*1590*/  IMAD.HI.U32 R7, R2, -0x2daee0ad, RZ ;  /* 0xd2511f5302077827 */ /* 0x000fe200078e00ff */
[----:B------:R-:W-:Y:S02]  /*15a0*/  LOP3.LUT R4, R8, R9, R4, 0x96, !PT ;  /* 0x0000000908047212 */ /* 0x000fe400078e9604 */
[----:B------:R-:W-:Y:S01]  /*15b0*/  IADD3 R9, PT, PT, R241, -0x24c28bd8, RZ ;  /* 0xdb3d7428f1097810 */ /* 0x000fe20007ffe0ff */
[----:B------:R-:W-:Y:S02]  /*15c0*/  IMAD R8, R3, -0x2daee0ad, RZ ;  /* 0xd2511f5303087824 */ /* 0x000fe400078e02ff */
[----:B------:R-:W-:-:S03]  /*15d0*/  IMAD.HI.U32 R3, R4, -0x326172a9, RZ ;  /* 0xcd9e8d5704037827 */ /* 0x000fc600078e00ff */
[----:B------:R-:W-:Y:S01]  /*15e0*/  LOP3.LUT R7, R9, R8, R7, 0x96, !PT ;  /* 0x0000000809077212 */ /* 0x000fe200078e9607 */
[----:B------:R-:W-:Y:S02]  /*15f0*/  VIADD R5, R240, 0xf1bbcdc8 ;  /* 0xf1bbcdc8f0057836 */ /* 0x000fe40000000000 */
        /* <DEDUP_REMOVED lines=9> */
[----:B------:R-:W-:Y:S01]  /*1690*/  IMAD R230, R3, -0x2daee0ad, RZ ;  /* 0xd2511f5303e67824 */ /* 0x000fe200078e02ff */
[----:B01234-:R-:W-:-:S07]  /*16a0*/  LOP3.LUT R231, R4, R2, R231, 0x96, !PT ;  /* 0x0000000204e77212 */ /* 0x01ffce00078e96e7 */
.L_x_60124:
[----:B------:R-:W0:Y:S08]  /*16b0*/  LDC.64 R224, c[0x0][0x3f0] ;  /* 0x0000fc00ffe07b82 */ /* 0x000e300000000a00 */
[----:B------:R-:W1:Y:S01]  /*16c0*/  LDC R237, c[0x0][0x388] ;  /* 0x0000e200ffed7b82 */ /* 0x000e620000000800 */
[----:B0-----:R-:W-:-:S07]  /*16d0*/  IMAD.WIDE R226, R234, 0x4, R224 ;  /* 0x00000004eae27825 */ /* 0x001fce00078e02e0 */
[----:B------:R-:W0:Y:S01]  /*16e0*/  LDC.64 R224, c[0x0][0x3f8] ;  /* 0x0000fe00ffe07b82 */ /* 0x000e220000000a00 */
[----:B------:R-:W2:Y:S01]  /*16f0*/  LDG.E R245, desc[UR6][R226.64] ;  /* 0x00000006e2f57981 */ /* 0x000ea2000c1e1900 */
[----:B0-----:R-:W-:-:S05]  /*1700*/  IMAD.WIDE R224, R234, 0x4, R224 ;  /* 0x00000004eae07825 */ /* 0x001fca00078e02e0 */
[----:B------:R0:W5:Y:S01]  /*1710*/  LDG.E R244, desc[UR6][R224.64] ;  /* 0x00000006e0f47981 */ /* 0x000162000c1e1900 */
[----:B------:R-:W-:Y:S01]  /*1720*/  ISETP.GE.U32.AND P5, PT, R0, 0x20, PT ;  /* 0x000000200000780c */ /* 0x000fe20003fa6070 */
[----:B-1----:R-:W-:Y:S01]  /*1730*/  IMAD R238, R234, R237, RZ ;  /* 0x000000edeaee7224 */ /* 0x002fe200078e02ff */
[----:B------:R-:W-:Y:S01]  /*1740*/  BSSY.RECONVERGENT B0, `(.L_x_58953) ;  /* 0x00006cf000007945 */ /* 0x000fe20003800200 */
[----:B------:R-:W1:Y:S01]  /*1750*/  S2R R243, SR_TID.X ;  /* 0x0000000000f37919 */ /* 0x000e620000002100 */
[----:B------:R-:W-:Y:S02]  /*1760*/  MOV R247, RZ ;  /* 0x000000ff00f77202 */ /* 0x000fe40000000f00 */
[----:B------:R-:W-:-:S04]  /*1770*/  SHF.R.S32.HI R239, RZ, 0x1f, R238 ;  /* 0x0000001fffef7819 */ /* 0x000fc800000114ee */
[----:B------:R-:W-:Y:S02]  /*1780*/  LEA.HI R239, R239, R238, RZ, 0x3 ;  /* 0x000000eeefef7211 */ /* 0x000fe400078f18ff */
[----:B-1----:R-:W-:Y:S02]  /*1790*/  LOP3.LUT R246, R243, 0x1f, RZ, 0xc0, !PT ;  /* 0x0000001ff3f67812 */ /* 0x002fe400078ec0ff */
[----:B--2---:R-:W-:-:S13]  /*17a0*/  ISETP.GE.AND P0, PT, R245, 0x1, PT ;  /* 0x00000001f500780c */ /* 0x004fda0003f06270 */
        /* <DEDUP_REMOVED lines=10> */
[----:B0-----:R-:W-:-:S06]  /*1850*/  IMAD.WIDE.U32 R132, R247, 0x10, R132 ;  /* 0x00000010f7847825 */ /* 0x001fcc00078e0084 */
[----:B------:R-:W5:Y:S02]  /*1860*/  LDG.E.128 R132, desc[UR6][R132.64] ;  /* 0x0000000684847981 */ /* 0x000f64000c1e1d00 */
.L_x_58956:
[----:B------:R-:W-:Y:S05]  /*1870*/  BSYNC.RECONVERGENT B1 ;  /* 0x0000000000017941 */ /* 0x000fea0003800200 */
.L_x_58955:
[----:B------:R-:W-:Y:S01]  /*1880*/  UISETP.NE.U32.AND UP0, UPT, UR4, URZ, UPT ;  /* 0x000000ff0400728c */ /* 0x000fe2000bf05070 */
[----:B------:R-:W-:Y:S03]  /*1890*/  BSSY.RECONVERGENT B1, `(.L_x_58957) ;  /* 0x000069b000017945 */ /* 0x000fe60003800200 */
[----:B------:R-:W-:-:S09]  /*18a0*/  UISETP.NE.AND.EX UP0, UPT, UR5, URZ, UPT, UP0 ;  /* 0x000000ff0500728c */ /* 0x000fd2000bf05300 */
[----:B------:R-:W-:Y:S05]  /*18b0*/  BRA.U !UP0, `(.L_x_58958) ;  /* 0x00000035083c7547 */ /* 0x000fea000b800000 */
[----:B------:R-:W0:Y:S02]  /*18c0*/  LDC.64 R146, c[0x0][0x3a0] ;  /* 0x0000e800ff927b82 */ /* 0x000e240000000a00 */
[----:B0-----:R-:W-:-:S05]  /*18d0*/  IMAD.WIDE.U32 R146, R246, 0x20, R146 ;  /* 0x00000020f6927825 */ /* 0x001fca00078e0092 */
[----:B------:R-:W2:Y:S04]  /*18e0*/  LDG.E.128 R136, desc[UR6][R146.64] ;  /* 0x0000000692887981 */ /* 0x000ea8000c1e1d00 */
[----:B------:R0:W5:Y:S01]  /*18f0*/  LDG.E.128 R140, desc[UR6][R146.64+0x10] ;  /* 0x00001006928c7981 */ /* 0x000162000c1e1d00 */
[----:B------:R-:W-:Y:S01]  /*1900*/  ISETP.GT.AND P1, PT, R245, RZ, PT ;  /* 0x000000fff500720c */ /* 0x000fe20003f24270 */
[----:B------:R-:W-:-:S12]  /*1910*/  BSSY.RECONVERGENT B2, `(.L_x_58959) ;  /* 0x000006b000027945 */ /* 0x000fd80003800200 */
[----:B------:R-:W-:Y:S01]  /*1920*/  @!P1 IMAD.MOV.U32 R238, RZ, RZ, R230 ;  /* 0x000000ffffee9224 */ /* 0x000fe200078e00e6 */
[----:B------:R-:W-:Y:S01]  /*1930*/  @!P1 MOV R148, R228 ;  /* 0x000000e400949202 */ /* 0x000fe20000000f00 */
[----:B--2---:R-:W-:Y:S01]  /*1940*/  @!P1 IMAD.MOV.U32 R144, RZ, RZ, R136 ;  /* 0x000000ffff909224 */ /* 0x004fe200078e0088 */
        /* <DEDUP_REMOVED lines=17> */
.L_x_58963:
        /* <DEDUP_REMOVED lines=13> */
.L_x_58965:
[----:B------:R-:W-:Y:S05]  /*1b30*/  BSYNC.RECONVERGENT B4 ;  /* 0x0000000000047941 */ /* 0x000fea0003800200 */
.L_x_58964:
        /* <DEDUP_REMOVED lines=13> */
[C---:B------:R-:W-:Y:S01]  /*1c10*/  VIADD R9, R240.reuse, 0x3c6ef372 ;  /* 0x3c6ef372f0097836 */ /* 0x040fe20000000000 */
[----:B------:R-:W-:Y:S01]  /*1c20*/  LOP3.LUT R147, R147, R148, R145, 0x96, !PT ;  /* 0x0000009493937212 */ /* 0x000fe200078e9691 */
[----:B------:R-:W-:Y:S01]  /*1c30*/  IMAD.WIDE.U32 R148, R149, -0x326172a9, RZ ;  /* 0xcd9e8d5795947825 */ /* 0x000fe200078e00ff */
[----:B------:R-:W-:-:S04]  /*1c40*/  IADD3 R145, PT, PT, R240, -0x255992d5, RZ ;  /* 0xdaa66d2bf0917810 */ /* 0x000fc80007ffe0ff */
[----:B------:R-:W-:Y:S01]  /*1c50*/  LOP3.LUT R149, R9, R146, R149, 0x96, !PT ;  /* 0x0000009209957212 */ /* 0x000fe200078e9695 */
[----:B------:R-:W-:-:S04]  /*1c60*/  IMAD.WIDE.U32 R146, R147, -0x326172a9, RZ ;  /* 0xcd9e8d5793927825 */ /* 0x000fc800078e00ff */
[----:B------:R-:W-:Y:S01]  /*1c70*/  VIADD R9, R241, 0x32370b8f ;  /* 0x32370b8ff1097836 */ /* 0x000fe20000000000 */
[----:B------:R-:W-:Y:S01]  /*1c80*/  LOP3.LUT R145, R145, R148, R147, 0x96, !PT ;  /* 0x0000009491917212 */ /* 0x000fe200078e9693 */
[----:B------:R-:W-:Y:S01]  /*1c90*/  IMAD.WIDE.U32 R148, R149, -0x2daee0ad, RZ ;  /* 0xd2511f5395947825 */ /* 0x000fe200078e00ff */
[----:B------:R-:W-:-:S04]  /*1ca0*/  IADD3 R147, PT, PT, R241, -0x126145ec, RZ ;  /* 0xed9eba14f1937810 */ /* 0x000fc80007ffe0ff */
[----:B------:R-:W-:Y:S01]  /*1cb0*/  LOP3.LUT R149, R9, R144, R149, 0x96, !PT ;  /* 0x0000009009957212 */ /* 0x000fe200078e9695 */
[----:B------:R-:W-:-:S04]  /*1cc0*/  IMAD.WIDE.U32 R144, R145, -0x2daee0ad, RZ ;  /* 0xd2511f5391907825 */ /* 0x000fc800078e00ff */
[C---:B------:R-:W-:Y:S01]  /*1cd0*/  VIADD R9, R240.reuse, 0x78dde6e4 ;  /* 0x78dde6e4f0097836 */ /* 0x040fe20000000000 */
[----:B------:R-:W-:Y:S01]  /*1ce0*/  LOP3.LUT R147, R147, R148, R145, 0x96, !PT ;  /* 0x0000009493937212 */ /* 0x000fe200078e9691 */
[----:B------:R-:W-:Y:S01]  /*1cf0*/  IMAD.WIDE.U32 R148, R149, -0x326172a9, RZ ;  /* 0xcd9e8d5795947825 */ /* 0x000fe200078e00ff */
[----:B------:R-:W-:-:S04]  /*1d00*/  IADD3 R145, PT, PT, R240, 0x1715609d, RZ ;  /* 0x1715609df0917810 */ /* 0x000fc80007ffe0ff */
        /* <DEDUP_REMOVED lines=20> */
[----:B------:R-:W-:Y:S01]  /*1e50*/  VIADD R9, R240, 0xf1bbcdc8 ;  /* 0xf1bbcdc8f0097836 */ /* 0x000fe20000000000 */
[----:B------:R-:W-:Y:S01]  /*1e60*/  LOP3.LUT R147, R147, R148, R145, 0x96, !PT ;  /* 0x0000009493937212 */ /* 0x000fe200078e9691 */
[----:B------:R-:W-:-:S05]  /*1e70*/  IMAD.WIDE.U32 R148, R149, -0x326172a9, RZ ;  /* 0xcd9e8d5795947825 */ /* 0x000fca00078e00ff */
        /* <DEDUP_REMOVED lines=8> */
.L_x_58962:
[----:B------:R-:W-:Y:S05]  /*1f00*/  BSYNC.RECONVERGENT B3 ;  /* 0x0000000000037941 */ /* 0x000fea0003800200 */
.L_x_58961:
        /* <DEDUP_REMOVED lines=10> */
[----:B------:R-:W-:-:S07]  /*1fb0*/  FFMA.FTZ R144, R145, R146, R136 ;  /* 0x0000009291907223 */ /* 0x000fce0000010088 */
.L_x_58960:
[----:B------:R-:W-:Y:S05]  /*1fc0*/  BSYNC.RECONVERGENT B2 ;  /* 0x0000000000027941 */ /* 0x000fea0003800200 */
.L_x_58959:
        /* <DEDUP_REMOVED lines=17> */
.L_x_58970:
        /* <DEDUP_REMOVED lines=13> */
.L_x_58972:
[----:B------:R-:W-:Y:S05]  /*21b0*/  BSYNC.RECONVERGENT B4 ;  /* 0x0000000000047941 */ /* 0x000fea0003800200 */
.L_x_58971:
[----:B------:R-:W-:Y:S01]  /*21c0*/  LOP3.LUT R150, R11, R149, R241, 0x96, !PT ;  /* 0x000000950b967212 */ /* 0x000fe200078e96f1 */
[----:B------:R-:W-:Y:S01]  /*21d0*/  IMAD.WIDE.U32 R146, R233, -0x326172a9, RZ ;  /* 0xcd9e8d57e9927825 */ /* 0x000fe200078e00ff */
[C---:B------:R-:W-:Y:S02]  /*21e0*/  IADD3 R149, PT, PT, R241.reuse, -0x4498517b, RZ ;  /* 0xbb67ae85f1957810 */ /* 0x040fe40007ffe0ff */
[----:B------:R-:W-:Y:S01]  /*21f0*/  IADD3 R231, PT, PT, R241, -0x695add53, RZ ;  /* 0x96a522adf1e77810 */ /* 0x000fe20007ffe0ff */
[----:B------:R-:W-:Y:S01]  /*2200*/  VIADD R145, R240, 0x9e3779b9 ;  /* 0x9e3779b9f0917836 */ /* 0x000fe20000000000 */
[----:B------:R-:W-:Y:S01]  /*2210*/  LOP3.LUT R147, R10, R147, R240, 0x96, !PT ;  /* 0x000000930a937212 */ /* 0x000fe200078e96f0 */
[----:B------:R-:W-:Y:S01]  /*2220*/  IMAD.WIDE.U32 R150, R150, -0x326172a9, RZ ;  /* 0xcd9e8d5796967825 */ /* 0x000fe200078e00ff */
[----:B------:R-:W-:-:S03]  /*2230*/  MOV R2, R238 ;  /* 0x000000ee00027202 */ /* 0x000fc60000000f00 */
        /* <DEDUP_REMOVED lines=53> */
.L_x_58969:
[----:B------:R-:W-:Y:S05]  /*2590*/  BSYNC.RECONVERGENT B3 ;  /* 0x0000000000037941 */ /* 0x000fea0003800200 */
.L_x_58968:
        /* <DEDUP_REMOVED lines=10> */
[----:B------:R-:W-:-:S07]  /*2640*/  FFMA.FTZ R145, R146, R148, R137 ;  /* 0x0000009492917223 */ /* 0x000fce0000010089 */
.L_x_58967:
[----:B------:R-:W-:Y:S05]  /*2650*/  BSYNC.RECONVERGENT B2 ;  /* 0x0000000000027941 */ /* 0x000fea0003800200 */
.L_x_58966:
        /* <DEDUP_REMOVED lines=17> */
.L_x_58977:
        /* <DEDUP_REMOVED lines=13> */
.L_x_58979:
[----:B------:R-:W-:Y:S05]  /*2840*/  BSYNC.RECONVERGENT B4 ;  /* 0x0000000000047941 */ /* 0x000fea0003800200 */
.L_x_58978:
        /* <DEDUP_REMOVED lines=61> */
.L_x_58976:
[----:B------:R-:W-:Y:S05]  /*2c20*/  BSYNC.RECONVERGENT B3 ;  /* 0x0000000000037941 */ /* 0x000fea0003800200 */
.L_x_58975:
        /* <DEDUP_REMOVED lines=10> */
[----:B------:R-:W-:-:S07]  /*2cd0*/  FFMA.FTZ R146, R147, R149, R138 ;  /* 0x0000009593927223 */ /* 0x000fce000001008a */
.L_x_58974:
[----:B------:R-:W-:Y:S05]  /*2ce0*/  BSYNC.RECONVERGENT B2 ;  /* 0x0000000000027941 */ /* 0x000fea0003800200 */
.L_x_58973:
        /* <DEDUP_REMOVED lines=17> */
.L_x_58984:
        /* <DEDUP_REMOVED lines=13> */
.L_x_58986:
[----:B------:R-:W-:Y:S05]  /*2ed0*/  BSYNC.RECONVERGENT B4 ;  /* 0x0000000000047941 */ /* 0x000fea0003800200 */
.L_x_58985:
        /* <DEDUP_REMOVED lines=61> */
.L_x_58983:
[----:B------:R-:W-:Y:S05]  /*32b0*/  BSYNC.RECONVERGENT B3 ;  /* 0x0000000000037941 */ /* 0x000fea0003800200 */
.L_x_58982:
        /* <DEDUP_REMOVED lines=10> */
[----:B------:R-:W-:-:S07]  /*3360*/  FFMA.FTZ R147, R148, R147, R139 ;  /* 0x0000009394937223 */ /* 0x000fce000001008b */
.L_x_58981:
[----:B------:R-:W-:Y:S05]  /*3370*/  BSYNC.RECONVERGENT B2 ;  /* 0x0000000000027941 */ /* 0x000fea0003800200 */
.L_x_58980:
[----:B------:R-:W-:Y:S01]  /*3380*/  BSSY.RECONVERGENT B2, `(.L_x_58987) ;  /* 0x0000068000027945 */ /* 0x000fe20003800200 */
[----:B------:R-:W-:Y:S01]  /*3390*/  MOV R150, R149 ;  /* 0x0000009500967202 */ /* 0x000fe20000000f00 */
[----:B-----5:R-:W-:Y:S02]  /*33a0*/  IMAD.MOV.U32 R148, RZ, RZ, R140 ;  /* 0x000000ffff947224 */ /* 0x020fe400078e008c */
        /* <DEDUP_REMOVED lines=14> */
.L_x_58991:
        /* <DEDUP_REMOVED lines=13> */
.L_x_58993:
[----:B------:R-:W-:Y:S05]  /*3560*/  BSYNC.RECONVERGENT B4 ;  /* 0x0000000000047941 */ /* 0x000fea0003800200 */
.L_x_58992:
        /* <DEDUP_REMOVED lines=61> */
.L_x_58990:
[----:B------:R-:W-:Y:S05]  /*3940*/  BSYNC.RECONVERGENT B3 ;  /* 0x0000000000037941 */ /* 0x000fea0003800200 */
.L_x_58989:
[----:B------:R-:W-:Y:S01]  /*3950*/  I2FP.F32.U32 R5, R5 ;  /* 0x0000000500057245 */ /* 0x000fe20000201000 */
[----:B------:R-:W-:-:S04]  /*3960*/  IMAD.MOV.U32 R148, RZ, RZ, 0x2f800000 ;  /* 0x2f800000ff947424 */ /* 0x000fc800078e00ff */
[----:B------:R-:W-:Y:S01]  /*3970*/  FFMA.FTZ R5, R5, R148, 1.1641532182693481445e-10 ;  /* 0x2f00000005057423 */ /* 0x000fe20000010094 */
[----:B------:R-:W-:-:S04]  /*3980*/  HADD2.F32 R148, -RZ, R134.H0_H0 ;  /* 0x20000086ff947230 */ /* 0x000fc80000004100 */
[----:B------:R-:W-:Y:S01]  /*3990*/  FSETP.GTU.FTZ.AND P2, PT, R5, UR8, PT ;  /* 0x0000000805007c0b */ /* 0x000fe2000bf5c000 */
[----:B------:R-:W-:-:S04]  /*39a0*/  FMUL.FTZ R148, R148, UR11 ;  /* 0x0000000b94947c20 */ /* 0x000fc80008410000 */
[----:B------:R-:W-:-:S05]  /*39b0*/  FMUL.FTZ R148, R148, UR10 ;  /* 0x0000000a94947c20 */ /* 0x000fca0008410000 */
[----:B------:R-:W-:Y:S01]  /*39c0*/  FSEL R5, R148, RZ, !P2 ;  /* 0x000000ff94057208 */ /* 0x000fe20005000000 */
[----:B------:R-:W-:-:S05]  /*39d0*/  HADD2.F32 R148, -RZ, R22.H0_H0 ;  /* 0x20000016ff947230 */ /* 0x000fca0000004100 */
[----:B------:R-:W-:Y:S01]  /*39e0*/  FFMA.FTZ R148, R5, R148, R140 ;  /* 0x0000009405947223 */ /* 0x000fe2000001008c */
[----:B------:R-:W-:-:S07]  /*39f0*/  SEL R5, RZ, 0x1, P2 ;  /* 0x00000001ff057807 */ /* 0x000fce0001000000 */
.L_x_58988:
[----:B------:R-:W-:Y:S05]  /*3a00*/  BSYNC.RECONVERGENT B2 ;  /* 0x0000000000027941 */ /* 0x000fea0003800200 */
.L_x_58987:
        /* <DEDUP_REMOVED lines=17> */
.L_x_58998:
        /* <DEDUP_REMOVED lines=13> */
.L_x_59000:
[----:B------:R-:W-:Y:S05]  /*3bf0*/  BSYNC.RECONVERGENT B4 ;  /* 0x0000000000047941 */ /* 0x000fea0003800200 */
.L_x_58999:
        /* <DEDUP_REMOVED lines=61> */
.L_x_58997:
[----:B------:R-:W-:Y:S05]  /*3fd0*/  BSYNC.RECONVERGENT B3 ;  /* 0x0000000000037941 */ /* 0x000fea0003800200 */
.L_x_58996:
[----:B------:R-:W-:Y:S01]  /*3fe0*/  I2FP.F32.U32 R6, R6 ;  /* 0x0000000600067245 */ /* 0x000fe20000201000 */
[----:B------:R-:W-:-:S04]  /*3ff0*/  IMAD.MOV.U32 R149, RZ, RZ, 0x2f800000 ;  /* 0x2f800000ff957424 */ /* 0x000fc800078e00ff */
[----:B------:R-:W-:Y:S01]  /*4000*/  FFMA.FTZ R6, R6, R149, 1.1641532182693481445e-10 ;  /* 0x2f00000006067423 */ /* 0x000fe20000010095 */
[----:B------:R-:W-:-:S04]  /*4010*/  HADD2.F32 R149, -RZ, R134.H1_H1 ;  /* 0x30000086ff957230 */ /* 0x000fc80000004100 */
[----:B------:R-:W-:Y:S01]  /*4020*/  FSETP.GTU.FTZ.AND P2, PT, R6, UR8, PT ;  /* 0x0000000806007c0b */ /* 0x000fe2000bf5c000 */
[----:B------:R-:W-:-:S04]  /*4030*/  FMUL.FTZ R149, R149, UR11 ;  /* 0x0000000b95957c20 */ /* 0x000fc80008410000 */
[----:B------:R-:W-:-:S05]  /*4040*/  FMUL.FTZ R149, R149, UR10 ;  /* 0x0000000a95957c20 */ /* 0x000fca0008410000 */
[----:B------:R-:W-:Y:S01]  /*4050*/  FSEL R6, R149, RZ, !P2 ;  /* 0x000000ff95067208 */ /* 0x000fe20005000000 */
[----:B------:R-:W-:-:S05]  /*4060*/  HADD2.F32 R149, -RZ, R22.H1_H1 ;  /* 0x30000016ff957230 */ /* 0x000fca0000004100 */
[----:B------:R-:W-:Y:S01]  /*4070*/  FFMA.FTZ R149, R6, R149, R141 ;  /* 0x0000009506957223 */ /* 0x000fe2000001008d */
[----:B------:R-:W-:-:S07]  /*4080*/  SEL R6, RZ, 0x1, P2 ;  /* 0x00000001ff067807 */ /* 0x000fce0001000000 */
.L_x_58995:
[----:B------:R-:W-:Y:S05]  /*4090*/  BSYNC.RECONVERGENT B2 ;  /* 0x0000000000027941 */ /* 0x000fea0003800200 */
.L_x_58994:
        /* <DEDUP_REMOVED lines=17> */
.L_x_59005:
        /* <DEDUP_REMOVED lines=13> */
.L_x_59007:
[----:B------:R-:W-:Y:S05]  /*4280*/  BSYNC.RECONVERGENT B4 ;  /* 0x0000000000047941 */ /* 0x000fea0003800200 */
.L_x_59006:
        /* <DEDUP_REMOVED lines=61> */
.L_x_59004:
[----:B------:R-:W-:Y:S05]  /*4660*/  BSYNC.RECONVERGENT B3 ;  /* 0x0000000000037941 */ /* 0x000fea0003800200 */
.L_x_59003:
        /* <DEDUP_REMOVED lines=11> */
.L_x_59002:
[----:B------:R-:W-:Y:S05]  /*4720*/  BSYNC.RECONVERGENT B2 ;  /* 0x0000000000027941 */ /* 0x000fea0003800200 */
.L_x_59001:
        /* <DEDUP_REMOVED lines=16> */
.L_x_59011:
        /* <DEDUP_REMOVED lines=13> */
.L_x_59013:
[----:B------:R-:W-:Y:S05]  /*4900*/  BSYNC.RECONVERGENT B3 ;  /* 0x0000000000037941 */ /* 0x000fea0003800200 */
.L_x_59012:
[----:B------:R-:W-:Y:S01]  /*4910*/  LOP3.LUT R226, R11, R229, R241, 0x96, !PT ;  /* 0x000000e50be27212 */ /* 0x000fe200078e96f1 */
[----:B------:R-:W-:Y:S01]  /*4920*/  IMAD.WIDE.U32 R224, R233, -0x326172a9, RZ ;  /* 0xcd9e8d57e9e07825 */ /* 0x000fe200078e00ff */
[----:B------:R-:W-:Y:S02]  /*4930*/  IADD3 R231, PT, PT, R241, -0x695add53, RZ ;  /* 0x96a522adf1e77810 */ /* 0x000fe40007ffe0ff */
[----:B------:R-:W-:Y:S01]  /*4940*/  MOV R8, R238 ;  /* 0x000000ee00087202 */ /* 0x000fe20000000f00 */
        /* <DEDUP_REMOVED lines=47> */
[----:B------:R-:W-:-:S03]  /*4c40*/  IADD3 R151, PT, PT, R240, -0xe443238, RZ ;  /* 0xf1bbcdc8f0977810 */ /* 0x000fc60007ffe0ff */
[----:B------:R-:W-:Y:S01]  /*4c50*/  VIADD R229, R240, 0x8ff34781 ;  /* 0x8ff34781f0e57836 */ /* 0x000fe20000000000 */
        /* <DEDUP_REMOVED lines=8> */
.L_x_59010:
[----:B------:R-:W-:Y:S05]  /*4ce0*/  BSYNC.RECONVERGENT B2 ;  /* 0x0000000000027941 */ /* 0x000fea0003800200 */
.L_x_59009:
        /* <DEDUP_REMOVED lines=10> */
[----:B------:R-:W-:Y:S01]  /*4d90*/  SEL R8, RZ, 0x1, P1 ;  /* 0x00000001ff087807 */ /* 0x000fe20000800000 */
[----:B------:R-:W-:Y:S06]  /*4da0*/  BRA `(.L_x_59008) ;  /* 0x0000003400247947 */ /* 0x000fec0003800000 */
.L_x_58958:
        /* <DEDUP_REMOVED lines=21> */
.L_x_59018:
        /* <DEDUP_REMOVED lines=13> */
.L_x_59020:
[----:B------:R-:W-:Y:S05]  /*4fd0*/  BSYNC.RECONVERGENT B4 ;  /* 0x0000000000047941 */ /* 0x000fea0003800200 */
.L_x_59019:
[----:B------:R-:W-:Y:S01]  /*4fe0*/  LOP3.LUT R146, R11, R145, R241, 0x96, !PT ;  /* 0x000000910b927212 */ /* 0x000fe200078e96f1 */
[----:B------:R-:W-:Y:S01]  /*4ff0*/  IMAD.WIDE.U32 R148, R233, -0x326172a9, RZ ;  /* 0xcd9e8d57e9947825 */ /* 0x000fe200078e00ff */
[C---:B------:R-:W-:Y:S02]  /*5000*/  IADD3 R145, PT, PT, R241.reuse, -0x4498517b, RZ ;  /* 0xbb67ae85f1917810 */ /* 0x040fe40007ffe0ff */
[----:B------:R-:W-:Y:S01]  /*5010*/  IADD3 R231, PT, PT, R241, -0x695add53, RZ ;  /* 0x96a522adf1e77810 */ /* 0x000fe20007ffe0ff */
        /* <DEDUP_REMOVED lines=56> */
.L_x_59017:
[----:B------:R-:W-:Y:S05]  /*53a0*/  BSYNC.RECONVERGENT B3 ;  /* 0x0000000000037941 */ /* 0x000fea0003800200 */
.L_x_59016:
        /* <DEDUP_REMOVED lines=11> */
.L_x_59015:
[----:B------:R-:W-:Y:S05]  /*5460*/  BSYNC.RECONVERGENT B2 ;  /* 0x0000000000027941 */ /* 0x000fea0003800200 */
.L_x_59014:
        /* <DEDUP_REMOVED lines=17> */
.L_x_59025:
        /* <DEDUP_REMOVED lines=13> */
.L_x_59027:
[----:B------:R-:W-:Y:S05]  /*5650*/  BSYNC.RECONVERGENT B4 ;  /* 0x0000000000047941 */ /* 0x000fea0003800200 */
.L_x_59026:
        /* <DEDUP_REMOVED lines=61> */
.L_x_59024:
[----:B------:R-:W-:Y:S05]  /*5a30*/  BSYNC.RECONVERGENT B3 ;  /* 0x0000000000037941 */ /* 0x000fea0003800200 */
.L_x_59023:
        /* <DEDUP_REMOVED lines=11> */
.L_x_59022:
[----:B------:R-:W-:Y:S05]  /*5af0*/  BSYNC.RECONVERGENT B2 ;  /* 0x0000000000027941 */ /* 0x000fea0003800200 */
.L_x_59021:
        /* <DEDUP_REMOVED lines=17> */
.L_x_59032:
        /* <DEDUP_REMOVED lines=13> */
.L_x_59034:
[----:B------:R-:W-:Y:S05]  /*5ce0*/  BSYNC.RECONVERGENT B4 ;  /* 0x0000000000047941 */ /* 0x000fea0003800200 */
.L_x_59033:
        /* <DEDUP_REMOVED lines=61> */
.L_x_59031:
[----:B------:R-:W-:Y:S05]  /*60c0*/  BSYNC.RECONVERGENT B3 ;  /* 0x0000000000037941 */ /* 0x000fea0003800200 */
.L_x_59030:
        /* <DEDUP_REMOVED lines=11> */
.L_x_59029:
[----:B------:R-:W-:Y:S05]  /*6180*/  BSYNC.RECONVERGENT B2 ;  /* 0x0000000000027941 */ /* 0x000fea0003800200 */
.L_x_59028:
        /* <DEDUP_REMOVED lines=17> */
.L_x_59039:
        /* <DEDUP_REMOVED lines=13> */
.L_x_59041:
[----:B------:R-:W-:Y:S05]  /*6370*/  BSYNC.RECONVERGENT B4 ;  /* 0x0000000000047941 */ /* 0x000fea0003800200 */
.L_x_59040:
        /* <DEDUP_REMOVED lines=9> */
[----:B------:R-:W-:Y:S02]  /*6410*/  VIADD R151, R241, 0xbb67ae85 ;  /* 0xbb67ae85f1977836 */ /* 0x000fe40000000000 */
[----:B------:R-:W-:-:S03]  /*6420*/  IMAD.MOV.U32 R4, RZ, RZ, R238 ;  /* 0x000000ffff047224 */ /* 0x000fc600078e00ee */
        /* <DEDUP_REMOVED lines=50> */
.L_x_59038:
[----:B------:R-:W-:Y:S05]  /*6750*/  BSYNC.RECONVERGENT B3 ;  /* 0x0000000000037941 */ /* 0x000fea0003800200 */
.L_x_59037:
        /* <DEDUP_REMOVED lines=11> */
.L_x_59036:
[----:B------:R-:W-:Y:S05]  /*6810*/  BSYNC.RECONVERGENT B2 ;  /* 0x0000000000027941 */ /* 0x000fea0003800200 */
.L_x_59035:
        /* <DEDUP_REMOVED lines=17> */
.L_x_59046:
        /* <DEDUP_REMOVED lines=13> */
.L_x_59048:
[----:B------:R-:W-:Y:S05]  /*6a00*/  BSYNC.RECONVERGENT B4 ;  /* 0x0000000000047941 */ /* 0x000fea0003800200 */
.L_x_59047:
        /* <DEDUP_REMOVED lines=61> */
.L_x_59045:
[----:B------:R-:W-:Y:S05]  /*6de0*/  BSYNC.RECONVERGENT B3 ;  /* 0x0000000000037941 */ /* 0x000fea0003800200 */
.L_x_59044:
[----:B------:R-:W-:Y:S01]  /*6df0*/  I2FP.F32.U32 R5, R5 ;  /* 0x0000000500057245 */ /* 0x000fe20000201000 */
[----:B------:R-:W-:-:S05]  /*6e00*/  HFMA2 R148, -RZ, RZ, 0.1171875, 0 ;  /* 0x2f800000ff947431 */ /* 0x000fca00000001ff */
[----:B------:R-:W-:Y:S01]  /*6e10*/  FFMA.FTZ R5, R5, R148, 1.1641532182693481445e-10 ;  /* 0x2f00000005057423 */ /* 0x000fe20000010094 */
[----:B-----5:R-:W-:-:S04]  /*6e20*/  HADD2.F32 R148, -RZ, R134.H0_H0 ;  /* 0x20000086ff947230 */ /* 0x020fc80000004100 */
[----:B------:R-:W-:Y:S01]  /*6e30*/  FSETP.GTU.FTZ.AND P1, PT, R5, UR8, PT ;  /* 0x0000000805007c0b */ /* 0x000fe2000bf3c000 */
[----:B------:R-:W-:Y:S01]  /*6e40*/  FMUL.FTZ R148, R148, UR11 ;  /* 0x0000000b94947c20 */ /* 0x000fe20008410000 */
[----:B------:R-:W-:-:S03]  /*6e50*/  HADD2.F32 R5, -RZ, R22.H0_H0 ;  /* 0x20000016ff057230 */ /* 0x000fc60000004100 */
[----:B------:R-:W-:-:S05]  /*6e60*/  FMUL.FTZ R148, R148, UR10 ;  /* 0x0000000a94947c20 */ /* 0x000fca0008410000 */
[----:B------:R-:W-:-:S05]  /*6e70*/  FSEL R148, R148, RZ, !P1 ;  /* 0x000000ff94947208 */ /* 0x000fca0004800000 */
[----:B------:R-:W-:Y:S01]  /*6e80*/  FMUL.FTZ R148, R148, R5 ;  /* 0x0000000594947220 */ /* 0x000fe20000410000 */
[----:B------:R-:W-:-:S07]  /*6e90*/  SEL R5, RZ, 0x1, P1 ;  /* 0x00000001ff057807 */ /* 0x000fce0000800000 */
.L_x_59043:
[----:B------:R-:W-:Y:S05]  /*6ea0*/  BSYNC.RECONVERGENT B2 ;  /* 0x0000000000027941 */ /* 0x000fea0003800200 */
.L_x_59042:
        /* <DEDUP_REMOVED lines=17> */
.L_x_59053:
        /* <DEDUP_REMOVED lines=13> */
.L_x_59055:
[----:B------:R-:W-:Y:S05]  /*7090*/  BSYNC.RECONVERGENT B4 ;  /* 0x0000000000047941 */ /* 0x000fea0003800200 */
.L_x_59054:
        /* <DEDUP_REMOVED lines=61> */
.L_x_59052:
[----:B------:R-:W-:Y:S05]  /*7470*/  BSYNC.RECONVERGENT B3 ;  /* 0x0000000000037941 */ /* 0x000fea0003800200 */
.L_x_59051:
        /* <DEDUP_REMOVED lines=11> */
.L_x_59050:
[----:B------:R-:W-:Y:S05]  /*7530*/  BSYNC.RECONVERGENT B2 ;  /* 0x0000000000027941 */ /* 0x000fea0003800200 */
.L_x_59049:
        /* <DEDUP_REMOVED lines=17> */
.L_x_59060:
        /* <DEDUP_REMOVED lines=13> */
.L_x_59062:
[----:B------:R-:W-:Y:S05]  /*7720*/  BSYNC.RECONVERGENT B4 ;  /* 0x0000000000047941 */ /* 0x000fea0003800200 */
.L_x_59061:
        /* <DEDUP_REMOVED lines=61> */
.L_x_59059:
[----:B------:R-:W-:Y:S05]  /*7b00*/  BSYNC.RECONVERGENT B3 ;  /* 0x0000000000037941 */ /* 0x000fea0003800200 */
.L_x_59058:
        /* <DEDUP_REMOVED lines=11> */
.L_x_59057:
[----:B------:R-:W-:Y:S05]  /*7bc0*/  BSYNC.RECONVERGENT B2 ;  /* 0x0000000000027941 */ /* 0x000fea0003800200 */
.L_x_59056:
        /* <DEDUP_REMOVED lines=16> */
.L_x_59065:
        /* <DEDUP_REMOVED lines=13> */
.L_x_59067:
[----:B------:R-:W-:Y:S05]  /*7da0*/  BSYNC.RECONVERGENT B3 ;  /* 0x0000000000037941 */ /* 0x000fea0003800200 */
.L_x_59066:
        /* <DEDUP_REMOVED lines=50> */
[----:B------:R-:W-:Y:S01]  /*80d0*/  IMAD.WIDE.U32 R224, R151, -0x326172a9, RZ ;  /* 0xcd9e8d5797e07825 */ /* 0x000fe200078e00ff */
[----:B------:R-:W-:-:S03]  /*80e0*/  IADD3 R229, PT, PT, R240, -0x700cb87f, RZ ;  /* 0x8ff34781f0e57810 */ /* 0x000fc60007ffe0ff */
        /* <DEDUP_REMOVED lines=9> */
.L_x_59064:
[----:B------:R-:W-:Y:S05]  /*8180*/  BSYNC.RECONVERGENT B2 ;  /* 0x0000000000027941 */ /* 0x000fea0003800200 */
.L_x_59063:
        /* <DEDUP_REMOVED lines=11> */
.L_x_59008:
[----:B------:R-:W-:Y:S05]  /*8240*/  BSYNC.RECONVERGENT B1 ;  /* 0x0000000000017941 */ /* 0x000fea0003800200 */
.L_x_58957:
[----:B------:R-:W0:Y:S01]  /*8250*/  LDC.64 R224, c[0x0][0x3a8] ;  /* 0x0000ea00ffe07b82 */ /* 0x000e220000000a00 */
[----:B------:R-:W-:Y:S01]  /*8260*/  BSSY.RECONVERGENT B1, `(.L_x_59068) ;  /* 0x000001a000017945 */ /* 0x000fe20003800200 */
[----:B------:R-:W-:Y:S02]  /*8270*/  IMAD.MOV.U32 R230, RZ, RZ, R238 ;  /* 0x000000ffffe67224 */ /* 0x000fe400078e00ee */
[----:B0-----:R-:W-:-:S05]  /*8280*/  IMAD.WIDE.U32 R224, R246, 0x20, R224 ;  /* 0x00000020f6e07825 */ /* 0x001fca00078e00e0 */
[----:B------:R0:W-:Y:S04]  /*8290*/  STG.E.128 desc[UR6][R224.64], R144 ;  /* 0x00000090e0007986 */ /* 0x0001e8000c101d06 */
        /* <DEDUP_REMOVED lines=22> */
.L_x_59069:
[----:B------:R-:W-:Y:S05]  /*8400*/  BSYNC.RECONVERGENT B1 ;  /* 0x0000000000017941 */ /* 0x000fea0003800200 */
.L_x_59068:
[----:B------:R-:W-:Y:S01]  /*8410*/  VIADD R246, R246, 0x20 ;  /* 0x00000020f6f67836 */ /* 0x000fe20000000000 */
[----:B------:R-:W-:-:S07]  /*8420*/  IADD3 R247, PT, PT, R247, 0x20, RZ ;  /* 0x00000020f7f77810 */ /* 0x000fce0007ffe0ff */
.L_x_58954:
[----:B------:R-:W-:Y:S05]  /*8430*/  BSYNC.RECONVERGENT B0 ;  /* 0x0000000000007941 */ /* 0x000fea0003800200 */
.L_x_58953:
        /* <DEDUP_REMOVED lines=12> */
[----:B------:R2:W5:Y:S04]  /*8500*/  @P1 LDG.E.128 R136, desc[UR6][R152.64] ;  /* 0x0000000698881981 */ /* 0x000568000c1e1d00 */
[----:B------:R2:W5:Y:S01]  /*8510*/  @P1 LDG.E.128 R140, desc[UR6][R152.64+0x10] ;  /* 0x00001006988c1981 */ /* 0x000562000c1e1d00 */
[----:B------:R-:W-:Y:S04]  /*8520*/  BSSY.RECONVERGENT B0, `(.L_x_59072) ;  /* 0x0000696000007945 */ /* 0x000fe80003800200 */
[----:B------:R-:W-:Y:S05]  /*8530*/  @!P1 BRA `(.L_x_59073) ;  /* 0x00000034002c9947 */ /* 0x000fea0003800000 */
[----:B------:R-:W-:Y:S01]  /*8540*/  ISETP.GT.AND P1, PT, R245, RZ, PT ;  /* 0x000000fff500720c */ /* 0x000fe20003f24270 */
[----:B------:R-:W-:Y:S01]  /*8550*/  BSSY.RECONVERGENT B2, `(.L_x_59074) ;  /* 0x000006b000027945 */ /* 0x000fe20003800200 */
[----:B------:R-:W-:Y:S01]  /*8560*/  IMAD.MOV.U32 R238, RZ, RZ, R230 ;  /* 0x000000ffffee7224 */ /* 0x000fe200078e00e6 */
[----:B--2---:R-:W-:Y:S01]  /*8570*/  MOV R154, R228 ;  /* 0x000000e4009a7202 */ /* 0x004fe20000000f00 */
        /* <DEDUP_REMOVED lines=18> */
.L_x_59078:
        /* <DEDUP_REMOVED lines=13> */
.L_x_59080:
[----:B------:R-:W-:Y:S05]  /*8770*/  BSYNC.RECONVERGENT B4 ;  /* 0x0000000000047941 */ /* 0x000fea0003800200 */
.L_x_59079:
        /* <DEDUP_REMOVED lines=54> */
[----:B------:R-:W-:Y:S01]  /*8ae0*/  IMAD.WIDE.U32 R238, R9, -0x2daee0ad, RZ ;  /* 0xd2511f5309ee7825 */ /* 0x000fe200078e00ff */
[----:B------:R-:W-:-:S03]  /*8af0*/  MOV R232, R154 ;  /* 0x0000009a00e87202 */ /* 0x000fc60000000f00 */
[----:B------:R-:W-:Y:S01]  /*8b00*/  HFMA2 R154, -RZ, RZ, 0, 0 ;  /* 0x00000000ff9a7431 */ /* 0x000fe200000001ff */
[----:B------:R-:W-:Y:S01]  /*8b10*/  LOP3.LUT R229, R229, R156, R155, 0x96, !PT ;  /* 0x0000009ce5e57212 */ /* 0x000fe200078e969b */
[----:B------:R-:W-:Y:S01]  /*8b20*/  IMAD.MOV.U32 R9, RZ, RZ, R230 ;  /* 0x000000ffff097224 */ /* 0x000fe200078e00e6 */
[----:B------:R-:W-:-:S07]  /*8b30*/  LOP3.LUT R231, R231, R152, R239, 0x96, !PT ;  /* 0x00000098e7e77212 */ /* 0x000fce00078e96ef */
.L_x_59077:
[----:B------:R-:W-:Y:S05]  /*8b40*/  BSYNC.RECONVERGENT B3 ;  /* 0x0000000000037941 */ /* 0x000fea0003800200 */
.L_x_59076:
        /* <DEDUP_REMOVED lines=11> */
.L_x_59075:
[----:B------:R-:W-:Y:S05]  /*8c00*/  BSYNC.RECONVERGENT B2 ;  /* 0x0000000000027941 */ /* 0x000fea0003800200 */
.L_x_59074:
        /* <DEDUP_REMOVED lines=17> */
.L_x_59085:
        /* <DEDUP_REMOVED lines=13> */
.L_x_59087:
[----:B------:R-:W-:Y:S05]  /*8df0*/  BSYNC.RECONVERGENT B4 ;  /* 0x0000000000047941 */ /* 0x000fea0003800200 */
.L_x_59086:
        /* <DEDUP_REMOVED lines=61> */
.L_x_59084:
[----:B------:R-:W-:Y:S05]  /*91d0*/  BSYNC.RECONVERGENT B3 ;  /* 0x0000000000037941 */ /* 0x000fea0003800200 */
.L_x_59083:
[----:B------:R-:W-:Y:S01]  /*91e0*/  I2FP.F32.U32 R2, R2 ;  /* 0x0000000200027245 */ /* 0x000fe20000201000 */
[----:B------:R-:W-:Y:S02]  /*91f0*/  HADD2.F32 R154, -RZ, R132.H1_H1 ;  /* 0x30000084ff9a7230 */ /* 0x000fe40000004100 */
        /* <DEDUP_REMOVED lines=8> */
[----:B------:R-:W-:-:S07]  /*9280*/  FFMA.FTZ R153, R154, R153, R137 ;  /* 0x000000999a997223 */ /* 0x000fce0000010089 */
.L_x_59082:
[----:B------:R-:W-:Y:S05]  /*9290*/  BSYNC.RECONVERGENT B2 ;  /* 0x0000000000027941 */ /* 0x000fea0003800200 */
.L_x_59081:
        /* <DEDUP_REMOVED lines=17> */
.L_x_59092:
        /* <DEDUP_REMOVED lines=13> */
.L_x_59094:
[----:B------:R-:W-:Y:S05]  /*9480*/  BSYNC.RECONVERGENT B4 ;  /* 0x0000000000047941 */ /* 0x000fea0003800200 */
.L_x_59093:
        /* <DEDUP_REMOVED lines=61> */
.L_x_59091:
[----:B------:R-:W-:Y:S05]  /*9860*/  BSYNC.RECONVERGENT B3 ;  /* 0x0000000000037941 */ /* 0x000fea0003800200 */
.L_x_59090:
        /* <DEDUP_REMOVED lines=11> */
.L_x_59089:
[----:B------:R-:W-:Y:S05]  /*9920*/  BSYNC.RECONVERGENT B2 ;  /* 0x0000000000027941 */ /* 0x000fea0003800200 */
.L_x_59088:
        /* <DEDUP_REMOVED lines=17> */
.L_x_59099:
        /* <DEDUP_REMOVED lines=13> */
.L_x_59101:
[----:B------:R-:W-:Y:S05]  /*9b10*/  BSYNC.RECONVERGENT B4 ;  /* 0x0000000000047941 */ /* 0x000fea0003800200 */
.L_x_59100:
        /* <DEDUP_REMOVED lines=61> */
.L_x_59098:
[----:B------:R-:W-:Y:S05]  /*9ef0*/  BSYNC.RECONVERGENT B3 ;  /* 0x0000000000037941 */ /* 0x000fea0003800200 */
.L_x_59097:
        /* <DEDUP_REMOVED lines=11> */
.L_x_59096:
[----:B------:R-:W-:Y:S05]  /*9fb0*/  BSYNC.RECONVERGENT B2 ;  /* 0x0000000000027941 */ /* 0x000fea0003800200 */
.L_x_59095:
        /* <DEDUP_REMOVED lines=17> */
.L_x_59106:
        /* <DEDUP_REMOVED lines=13> */
.L_x_59108:
[----:B------:R-:W-:Y:S05]  /*a1a0*/  BSYNC.RECONVERGENT B4 ;  /* 0x0000000000047941 */ /* 0x000fea0003800200 */
.L_x_59107:
        /* <DEDUP_REMOVED lines=61> */
.L_x_59105:
[----:B------:R-:W-:Y:S05]  /*a580*/  BSYNC.RECONVERGENT B3 ;  /* 0x0000000000037941 */ /* 0x000fea0003800200 */
.L_x_59104:
[----:B------:R-:W-:Y:S01]  /*a590*/  I2FP.F32.U32 R5, R5 ;  /* 0x0000000500057245 */ /* 0x000fe20000201000 */
[----:B------:R-:W-:-:S04]  /*a5a0*/  IMAD.MOV.U32 R156, RZ, RZ, 0x2f800000 ;  /* 0x2f800000ff9c7424 */ /* 0x000fc800078e00ff */
[----:B------:R-:W-:Y:S01]  /*a5b0*/  FFMA.FTZ R5, R5, R156, 1.1641532182693481445e-10 ;  /* 0x2f00000005057423 */ /* 0x000fe2000001009c */
[----:B------:R-:W-:-:S04]  /*a5c0*/  HADD2.F32 R156, -RZ, R134.H0_H0 ;  /* 0x20000086ff9c7230 */ /* 0x000fc80000004100 */
[----:B------:R-:W-:Y:S01]  /*a5d0*/  FSETP.GTU.FTZ.AND P2, PT, R5, UR8, PT ;  /* 0x0000000805007c0b */ /* 0x000fe2000bf5c000 */
[----:B------:R-:W-:-:S04]  /*a5e0*/  FMUL.FTZ R156, R156, UR11 ;  /* 0x0000000b9c9c7c20 */ /* 0x000fc80008410000 */
[----:B------:R-:W-:Y:S01]  /*a5f0*/  FMUL.FTZ R5, R156, UR10 ;  /* 0x0000000a9c057c20 */ /* 0x000fe20008410000 */
[----:B------:R-:W-:-:S04]  /*a600*/  HADD2.F32 R156, -RZ, R34.H0_H0 ;  /* 0x20000022ff9c7230 */ /* 0x000fc80000004100 */
[----:B------:R-:W-:-:S05]  /*a610*/  FSEL R5, R5, RZ, !P2 ;  /* 0x000000ff05057208 */ /* 0x000fca0005000000 */
[----:B------:R-:W-:Y:S01]  /*a620*/  FFMA.FTZ R156, R5, R156, R140 ;  /* 0x0000009c059c7223 */ /* 0x000fe2000001008c */
[----:B------:R-:W-:-:S07]  /*a630*/  SEL R5, RZ, 0x1, P2 ;  /* 0x00000001ff057807 */ /* 0x000fce0001000000 */
.L_x_59103:
[----:B------:R-:W-:Y:S05]  /*a640*/  BSYNC.RECONVERGENT B2 ;  /* 0x0000000000027941 */ /* 0x000fea0003800200 */
.L_x_59102:
        /* <DEDUP_REMOVED lines=17> */
.L_x_59113:
        /* <DEDUP_REMOVED lines=13> */
.L_x_59115:
[----:B------:R-:W-:Y:S05]  /*a830*/  BSYNC.RECONVERGENT B4 ;  /* 0x0000000000047941 */ /* 0x000fea0003800200 */
.L_x_59114:
[----:B0-----:R-:W-:Y:S01]  /*a840*/  LOP3.LUT R224, R11, R227, R241, 0x96, !PT ;  /* 0x000000e30be07212 */ /* 0x001fe200078e96f1 */
        /* <DEDUP_REMOVED lines=60> */
.L_x_59112:
[----:B------:R-:W-:Y:S05]  /*ac10*/  BSYNC.RECONVERGENT B3 ;  /* 0x0000000000037941 */ /* 0x000fea0003800200 */
.L_x_59111:
[----:B------:R-:W-:Y:S01]  /*ac20*/  I2FP.F32.U32 R6, R6 ;  /* 0x0000000600067245 */ /* 0x000fe20000201000 */
[----:B------:R-:W-:-:S04]  /*ac30*/  IMAD.MOV.U32 R157, RZ, RZ, 0x2f800000 ;  /* 0x2f800000ff9d7424 */ /* 0x000fc800078e00ff */
[----:B------:R-:W-:Y:S01]  /*ac40*/  FFMA.FTZ R6, R6, R157, 1.1641532182693481445e-10 ;  /* 0x2f00000006067423 */ /* 0x000fe2000001009d */
[----:B------:R-:W-:-:S04]  /*ac50*/  HADD2.F32 R157, -RZ, R134.H1_H1 ;  /* 0x30000086ff9d7230 */ /* 0x000fc80000004100 */
[----:B------:R-:W-:Y:S01]  /*ac60*/  FSETP.GTU.FTZ.AND P2, PT, R6, UR8, PT ;  /* 0x0000000806007c0b */ /* 0x000fe2000bf5c000 */
[----:B------:R-:W-:-:S04]  /*ac70*/  FMUL.FTZ R157, R157, UR11 ;  /* 0x0000000b9d9d7c20 */ /* 0x000fc80008410000 */
[----:B------:R-:W-:Y:S01]  /*ac80*/  FMUL.FTZ R6, R157, UR10 ;  /* 0x0000000a9d067c20 */ /* 0x000fe20008410000 */
[----:B------:R-:W-:-:S04]  /*ac90*/  HADD2.F32 R157, -RZ, R34.H1_H1 ;  /* 0x30000022ff9d7230 */ /* 0x000fc80000004100 */
[----:B------:R-:W-:-:S05]  /*aca0*/  FSEL R6, R6, RZ, !P2 ;  /* 0x000000ff06067208 */ /* 0x000fca0005000000 */
[----:B------:R-:W-:Y:S01]  /*acb0*/  FFMA.FTZ R157, R6, R157, R141 ;  /* 0x0000009d069d7223 */ /* 0x000fe2000001008d */
[----:B------:R-:W-:-:S07]  /*acc0*/  SEL R6, RZ, 0x1, P2 ;  /* 0x00000001ff067807 */ /* 0x000fce0001000000 */
.L_x_59110:
[----:B------:R-:W-:Y:S05]  /*acd0*/  BSYNC.RECONVERGENT B2 ;  /* 0x0000000000027941 */ /* 0x000fea0003800200 */
.L_x_59109:
        /* <DEDUP_REMOVED lines=17> */
.L_x_59120:
        /* <DEDUP_REMOVED lines=13> */
.L_x_59122:
[----:B------:R-:W-:Y:S05]  /*aec0*/  BSYNC.RECONVERGENT B4 ;  /* 0x0000000000047941 */ /* 0x000fea0003800200 */
.L_x_59121:
        /* <DEDUP_REMOVED lines=61> */
.L_x_59119:
[----:B------:R-:W-:Y:S05]  /*b2a0*/  BSYNC.RECONVERGENT B3 ;  /* 0x0000000000037941 */ /* 0x000fea0003800200 */
.L_x_59118:
        /* <DEDUP_REMOVED lines=11> */
.L_x_59117:
[----:B------:R-:W-:Y:S05]  /*b360*/  BSYNC.RECONVERGENT B2 ;  /* 0x0000000000027941 */ /* 0x000fea0003800200 */
.L_x_59116:
        /* <DEDUP_REMOVED lines=16> */
.L_x_59126:
        /* <DEDUP_REMOVED lines=13> */
.L_x_59128:
[----:B------:R-:W-:Y:S05]  /*b540*/  BSYNC.RECONVERGENT B3 ;  /* 0x0000000000037941 */ /* 0x000fea0003800200 */
.L_x_59127:
        /* <DEDUP_REMOVED lines=61> */
.L_x_59125:
[----:B------:R-:W-:Y:S05]  /*b920*/  BSYNC.RECONVERGENT B2 ;  /* 0x0000000000027941 */ /* 0x000fea0003800200 */
.L_x_59124:
        /* <DEDUP_REMOVED lines=10> */
[----:B------:R-:W-:Y:S01]  /*b9d0*/  SEL R8, RZ, 0x1, P1 ;  /* 0x00000001ff087807 */ /* 0x000fe20000800000 */
[----:B------:R-:W-:Y:S06]  /*b9e0*/  BRA `(.L_x_59123) ;  /* 0x0000003400247947 */ /* 0x000fec0003800000 */
.L_x_59073:
        /* <DEDUP_REMOVED lines=21> */
.L_x_59133:
        /* <DEDUP_REMOVED lines=13> */
.L_x_59135:
[----:B------:R-:W-:Y:S05]  /*bc10*/  BSYNC.RECONVERGENT B4 ;  /* 0x0000000000047941 */ /* 0x000fea0003800200 */
.L_x_59134:
        /* <DEDUP_REMOVED lines=60> */
.L_x_59132:
[----:B------:R-:W-:Y:S05]  /*bfe0*/  BSYNC.RECONVERGENT B3 ;  /* 0x0000000000037941 */ /* 0x000fea0003800200 */
.L_x_59131:
        /* <DEDUP_REMOVED lines=11> */
.L_x_59130:
[----:B------:R-:W-:Y:S05]  /*c0a0*/  BSYNC.RECONVERGENT B2 ;  /* 0x0000000000027941 */ /* 0x000fea0003800200 */
.L_x_59129:
        /* <DEDUP_REMOVED lines=17> */
.L_x_59140:
        /* <DEDUP_REMOVED lines=13> */
.L_x_59142:
[----:B------:R-:W-:Y:S05]  /*c290*/  BSYNC.RECONVERGENT B4 ;  /* 0x0000000000047941 */ /* 0x000fea0003800200 */
.L_x_59141:
        /* <DEDUP_REMOVED lines=61> */
.L_x_59139:
[----:B------:R-:W-:Y:S05]  /*c670*/  BSYNC.RECONVERGENT B3 ;  /* 0x0000000000037941 */ /* 0x000fea0003800200 */
.L_x_59138:
        /* <DEDUP_REMOVED lines=11> */
.L_x_59137:
[----:B------:R-:W-:Y:S05]  /*c730*/  BSYNC.RECONVERGENT B2 ;  /* 0x0000000000027941 */ /* 0x000fea0003800200 */
.L_x_59136:
        /* <DEDUP_REMOVED lines=17> */
.L_x_59147:
        /* <DEDUP_REMOVED lines=13> */
.L_x_59149:
[----:B------:R-:W-:Y:S05]  /*c920*/  BSYNC.RECONVERGENT B4 ;  /* 0x0000000000047941 */ /* 0x000fea0003800200 */
.L_x_59148:
        /* <DEDUP_REMOVED lines=61> */
.L_x_59146:
[----:B------:R-:W-:Y:S05]  /*cd00*/  BSYNC.RECONVERGENT B3 ;  /* 0x0000000000037941 */ /* 0x000fea0003800200 */
.L_x_59145:
        /* <DEDUP_REMOVED lines=11> */
.L_x_59144:
[----:B------:R-:W-:Y:S05]  /*cdc0*/  BSYNC.RECONVERGENT B2 ;  /* 0x0000000000027941 */ /* 0x000fea0003800200 */
.L_x_59143:
        /* <DEDUP_REMOVED lines=17> */
.L_x_59154:
        /* <DEDUP_REMOVED lines=13> */
.L_x_59156:
[----:B------:R-:W-:Y:S05]  /*cfb0*/  BSYNC.RECONVERGENT B4 ;  /* 0x0000000000047941 */ /* 0x000fea0003800200 */
.L_x_59155:
        /* <DEDUP_REMOVED lines=61> */
.L_x_59153:
[----:B------:R-:W-:Y:S05]  /*d390*/  BSYNC.RECONVERGENT B3 ;  /* 0x0000000000037941 */ /* 0x000fea0003800200 */
.L_x_59152:
        /* <DEDUP_REMOVED lines=11> */
.L_x_59151:
[----:B------:R-:W-:Y:S05]  /*d450*/  BSYNC.RECONVERGENT B2 ;  /* 0x0000000000027941 */ /* 0x000fea0003800200 */
.L_x_59150:
        /* <DEDUP_REMOVED lines=17> */
.L_x_59161:
        /* <DEDUP_REMOVED lines=13> */
.L_x_59163:
[----:B------:R-:W-:Y:S05]  /*d640*/  BSYNC.RECONVERGENT B4 ;  /* 0x0000000000047941 */ /* 0x000fea0003800200 */
.L_x_59162:
        /* <DEDUP_REMOVED lines=61> */
.L_x_59160:
[----:B------:R-:W-:Y:S05]  /*da20*/  BSYNC.RECONVERGENT B3 ;  /* 0x0000000000037941 */ /* 0x000fea0003800200 */
.L_x_59159:
        /* <DEDUP_REMOVED lines=11> */
.L_x_59158:
[----:B------:R-:W-:Y:S05]  /*dae0*/  BSYNC.RECONVERGENT B2 ;  /* 0x0000000000027941 */ /* 0x000fea0003800200 */
.L_x_59157:
        /* <DEDUP_REMOVED lines=17> */
.L_x_59168:
        /* <DEDUP_REMOVED lines=13> */
.L_x_59170:
[----:B------:R-:W-:Y:S05]  /*dcd0*/  BSYNC.RECONVERGENT B4 ;  /* 0x0000000000047941 */ /* 0x000fea0003800200 */
.L_x_59169:
        /* <DEDUP_REMOVED lines=61> */
.L_x_59167:
[----:B------:R-:W-:Y:S05]  /*e0b0*/  BSYNC.RECONVERGENT B3 ;  /* 0x0000000000037941 */ /* 0x000fea0003800200 */
.L_x_59166:
        /* <DEDUP_REMOVED lines=11> */
.L_x_59165:
[----:B------:R-:W-:Y:S05]  /*e170*/  BSYNC.RECONVERGENT B2 ;  /* 0x0000000000027941 */ /* 0x000fea0003800200 */
.L_x_59164:
        /* <DEDUP_REMOVED lines=17> */
.L_x_59175:
        /* <DEDUP_REMOVED lines=13> */
.L_x_59177:
[----:B------:R-:W-:Y:S05]  /*e360*/  BSYNC.RECONVERGENT B4 ;  /* 0x0000000000047941 */ /* 0x000fea0003800200 */
.L_x_59176:
        /* <DEDUP_REMOVED lines=61> */
.L_x_59174:
[----:B------:R-:W-:Y:S05]  /*e740*/  BSYNC.RECONVERGENT B3 ;  /* 0x0000000000037941 */ /* 0x000fea0003800200 */
.L_x_59173:
        /* <DEDUP_REMOVED lines=11> */
.L_x_59172:
[----:B------:R-:W-:Y:S05]  /*e800*/  BSYNC.RECONVERGENT B2 ;  /* 0x0000000000027941 */ /* 0x000fea0003800200 */
.L_x_59171:
        /* <DEDUP_REMOVED lines=16> */
.L_x_59180:
        /* <DEDUP_REMOVED lines=13> */
.L_x_59182:
[----:B------:R-:W-:Y:S05]  /*e9e0*/  BSYNC.RECONVERGENT B3 ;  /* 0x0000000000037941 */ /* 0x000fea0003800200 */
.L_x_59181:
        /* <DEDUP_REMOVED lines=61> */
.L_x_59179:
[----:B------:R-:W-:Y:S05]  /*edc0*/  BSYNC.RECONVERGENT B2 ;  /* 0x0000000000027941 */ /* 0x000fea0003800200 */
.L_x_59178:
        /* <DEDUP_REMOVED lines=11> */
.L_x_59123:
[----:B------:R-:W-:Y:S05]  /*ee80*/  BSYNC.RECONVERGENT B0 ;  /* 0x0000000000007941 */ /* 0x000fea0003800200 */
.L_x_59072:
        /* <DEDUP_REMOVED lines=27> */
.L_x_59184:
[----:B------:R-:W-:Y:S05]  /*f040*/  BSYNC.RECONVERGENT B0 ;  /* 0x0000000000007941 */ /* 0x000fea0003800200 */
.L_x_59183:
[----:B------:R-:W-:Y:S01]  /*f050*/  VIADD R246, R246, 0x20 ;  /* 0x00000020f6f67836 */ /* 0x000fe20000000000 */
[----:B------:R-:W-:-:S07]  /*f060*/  IADD3 R247, PT, PT, R247, 0x20, RZ ;  /* 0x00000020f7f77810 */ /* 0x000fce0007ffe0ff */
.L_x_59071:
[----:B------:R-:W-:Y:S05]  /*f070*/  BSYNC.RECONVERGENT B1 ;  /* 0x0000000000017941 */ /* 0x000fea0003800200 */
.L_x_59070:
        /* <DEDUP_REMOVED lines=38> */
.L_x_59193:
        /* <DEDUP_REMOVED lines=13> */
.L_x_59195:
[----:B------:R-:W-:Y:S05]  /*f3b0*/  BSYNC.RECONVERGENT B4 ;  /* 0x0000000000047941 */ /* 0x000fea0003800200 */
.L_x_59194:
        /* <DEDUP_REMOVED lines=60> */
.L_x_59192:
[----:B------:R-:W-:Y:S05]  /*f780*/  BSYNC.RECONVERGENT B3 ;  /* 0x0000000000037941 */ /* 0x000fea0003800200 */
.L_x_59191:
        /* <DEDUP_REMOVED lines=11> */
.L_x_59190:
[----:B------:R-:W-:Y:S05]  /*f840*/  BSYNC.RECONVERGENT B2 ;  /* 0x0000000000027941 */ /* 0x000fea0003800200 */
.L_x_59189:
        /* <DEDUP_REMOVED lines=17> */
.L_x_59200:
        /* <DEDUP_REMOVED lines=13> */
.L_x_59202:
[----:B------:R-:W-:Y:S05]  /*fa30*/  BSYNC.RECONVERGENT B4 ;  /* 0x0000000000047941 */ /* 0x000fea0003800200 */
.L_x_59201:
        /* <DEDUP_REMOVED lines=61> */
.L_x_59199:
[----:B------:R-:W-:Y:S05]  /*fe10*/  BSYNC.RECONVERGENT B3 ;  /* 0x0000000000037941 */ /* 0x000fea0003800200 */
.L_x_59198:
        /* <DEDUP_REMOVED lines=11> */
.L_x_59197:
[----:B------:R-:W-:Y:S05]  /*fed0*/  BSYNC.RECONVERGENT B2 ;  /* 0x0000000000027941 */ /* 0x000fea0003800200 */
.L_x_59196:
        /* <DEDUP_REMOVED lines=17> */
.L_x_59207:
        /* <DEDUP_REMOVED lines=13> */
.L_x_59209:
[----:B------:R-:W-:Y:S05]  /*100c0*/  BSYNC.RECONVERGENT B4 ;  /* 0x0000000000047941 */ /* 0x000fea0003800200 */
.L_x_59208:
        /* <DEDUP_REMOVED lines=61> */
.L_x_59206:
[----:B------:R-:W-:Y:S05]  /*104a0*/  BSYNC.RECONVERGENT B3 ;  /* 0x0000000000037941 */ /* 0x000fea0003800200 */
.L_x_59205:
        /* <DEDUP_REMOVED lines=11> */
.L_x_59204:
[----:B------:R-:W-:Y:S05]  /*10560*/  BSYNC.RECONVERGENT B2 ;  /* 0x0000000000027941 */ /* 0x000fea0003800200 */
.L_x_59203:
        /* <DEDUP_REMOVED lines=17> */
.L_x_59214:
        /* <DEDUP_REMOVED lines=13> */
.L_x_59216:
[----:B------:R-:W-:Y:S05]  /*10750*/  BSYNC.RECONVERGENT B4 ;  /* 0x0000000000047941 */ /* 0x000fea0003800200 */
.L_x_59215:
        /* <DEDUP_REMOVED lines=61> */
.L_x_59213:
[----:B------:R-:W-:Y:S05]  /*10b30*/  BSYNC.RECONVERGENT B3 ;  /* 0x0000000000037941 */ /* 0x000fea0003800200 */
.L_x_59212:
        /* <DEDUP_REMOVED lines=11> */
.L_x_59211:
[----:B------:R-:W-:Y:S05]  /*10bf0*/  BSYNC.RECONVERGENT B2 ;  /* 0x0000000000027941 */ /* 0x000fea0003800200 */
.L_x_59210:
        /* <DEDUP_REMOVED lines=17> */
.L_x_59221:
        /* <DEDUP_REMOVED lines=13> */
.L_x_59223:
[----:B------:R-:W-:Y:S05]  /*10de0*/  BSYNC.RECONVERGENT B4 ;  /* 0x0000000000047941 */ /* 0x000fea0003800200 */
.L_x_59222:
        /* <DEDUP_REMOVED lines=61> */
.L_x_59220:
[----:B------:R-:W-:Y:S05]  /*111c0*/  BSYNC.RECONVERGENT B3 ;  /* 0x0000000000037941 */ /* 0x000fea0003800200 */
.L_x_59219:
        /* <DEDUP_REMOVED lines=11> */
.L_x_59218:
[----:B------:R-:W-:Y:S05]  /*11280*/  BSYNC.RECONVERGENT B2 ;  /* 0x0000000000027941 */ /* 0x000fea0003800200 */
.L_x_59217:
        /* <DEDUP_REMOVED lines=17> */
.L_x_59228:
        /* <DEDUP_REMOVED lines=13> */
.L_x_59230:
[----:B------:R-:W-:Y:S05]  /*11470*/  BSYNC.RECONVERGENT B4 ;  /* 0x0000000000047941 */ /* 0x000fea0003800200 */
.L_x_59229:
        /* <DEDUP_REMOVED lines=61> */
.L_x_59227:
[----:B------:R-:W-:Y:S05]  /*11850*/  BSYNC.RECONVERGENT B3 ;  /* 0x0000000000037941 */ /* 0x000fea0003800200 */
.L_x_59226:
        /* <DEDUP_REMOVED lines=11> */
.L_x_59225:
[----:B------:R-:W-:Y:S05]  /*11910*/  BSYNC.RECONVERGENT B2 ;  /* 0x0000000000027941 */ /* 0x000fea0003800200 */
.L_x_59224:
        /* <DEDUP_REMOVED lines=17> */
.L_x_59235:
        /* <DEDUP_REMOVED lines=13> */
.L_x_59237:
[----:B------:R-:W-:Y:S05]  /*11b00*/  BSYNC.RECONVERGENT B4 ;  /* 0x0000000000047941 */ /* 0x000fea0003800200 */
.L_x_59236:
        /* <DEDUP_REMOVED lines=61> */
.L_x_59234:
[----:B------:R-:W-:Y:S05]  /*11ee0*/  BSYNC.RECONVERGENT B3 ;  /* 0x0000000000037941 */ /* 0x000fea0003800200 */
.L_x_59233:
        /* <DEDUP_REMOVED lines=11> */
.L_x_59232:
[----:B------:R-:W-:Y:S05]  /*11fa0*/  BSYNC.RECONVERGENT B2 ;  /* 0x0000000000027941 */ /* 0x000fea0003800200 */
.L_x_59231:
        /* <DEDUP_REMOVED lines=16> */
.L_x_59241:
        /* <DEDUP_REMOVED lines=13> */
.L_x_59243:
[----:B------:R-:W-:Y:S05]  /*12180*/  BSYNC.RECONVERGENT B3 ;  /* 0x0000000000037941 */ /* 0x000fea0003800200 */
.L_x_59242:
        /* <DEDUP_REMOVED lines=61> */
.L_x_59240:
[----:B------:R-:W-:Y:S05]  /*12560*/  BSYNC.RECONVERGENT B2 ;  /* 0x0000000000027941 */ /* 0x000fea0003800200 */
.L_x_59239:
        /* <DEDUP_REMOVED lines=12> */
.L_x_59188:
        /* <DEDUP_REMOVED lines=21> */
.L_x_59248:
        /* <DEDUP_REMOVED lines=13> */
.L_x_59250:
[----:B------:R-:W-:Y:S05]  /*12850*/  BSYNC.RECONVERGENT B4 ;  /* 0x0000000000047941 */ /* 0x000fea0003800200 */
.L_x_59249:
        /* <DEDUP_REMOVED lines=60> */
.L_x_59247:
[----:B------:R-:W-:Y:S05]  /*12c20*/  BSYNC.RECONVERGENT B3 ;  /* 0x0000000000037941 */ /* 0x000fea0003800200 */
.L_x_59246:
        /* <DEDUP_REMOVED lines=11> */
.L_x_59245:
[----:B------:R-:W-:Y:S05]  /*12ce0*/  BSYNC.RECONVERGENT B2 ;  /* 0x0000000000027941 */ /* 0x000fea0003800200 */
.L_x_59244:
        /* <DEDUP_REMOVED lines=17> */
.L_x_59255:
        /* <DEDUP_REMOVED lines=13> */
.L_x_59257:
[----:B------:R-:W-:Y:S05]  /*12ed0*/  BSYNC.RECONVERGENT B4 ;  /* 0x0000000000047941 */ /* 0x000fea0003800200 */
.L_x_59256:
        /* <DEDUP_REMOVED lines=61> */
.L_x_59254:
[----:B------:R-:W-:Y:S05]  /*132b0*/  BSYNC.RECONVERGENT B3 ;  /* 0x0000000000037941 */ /* 0x000fea0003800200 */
.L_x_59253:
        /* <DEDUP_REMOVED lines=11> */
.L_x_59252:
[----:B------:R-:W-:Y:S05]  /*13370*/  BSYNC.RECONVERGENT B2 ;  /* 0x0000000000027941 */ /* 0x000fea0003800200 */
.L_x_59251:
        /* <DEDUP_REMOVED lines=17> */
.L_x_59262:
        /* <DEDUP_REMOVED lines=13> */
.L_x_59264:
[----:B------:R-:W-:Y:S05]  /*13560*/  BSYNC.RECONVERGENT B4 ;  /* 0x0000000000047941 */ /* 0x000fea0003800200 */
.L_x_59263:
        /* <DEDUP_REMOVED lines=61> */
.L_x_59261:
[----:B------:R-:W-:Y:S05]  /*13940*/  BSYNC.RECONVERGENT B3 ;  /* 0x0000000000037941 */ /* 0x000fea0003800200 */
.L_x_59260:
        /* <DEDUP_REMOVED lines=11> */
.L_x_59259:
[----:B------:R-:W-:Y:S05]  /*13a00*/  BSYNC.RECONVERGENT B2 ;  /* 0x0000000000027941 */ /* 0x000fea0003800200 */
.L_x_59258:
        /* <DEDUP_REMOVED lines=17> */
.L_x_59269:
        /* <DEDUP_REMOVED lines=13> */
.L_x_59271:
[----:B------:R-:W-:Y:S05]  /*13bf0*/  BSYNC.RECONVERGENT B4 ;  /* 0x0000000000047941 */ /* 0x000fea0003800200 */
.L_x_59270:
        /* <DEDUP_REMOVED lines=61> */
.L_x_59268:
[----:B------:R-:W-:Y:S05]  /*13fd0*/  BSYNC.RECONVERGENT B3 ;  /* 0x0000000000037941 */ /* 0x000fea0003800200 */
.L_x_59267:
        /* <DEDUP_REMOVED lines=11> */
.L_x_59266:
[----:B------:R-:W-:Y:S05]  /*14090*/  BSYNC.RECONVERGENT B2 ;  /* 0x0000000000027941 */ /* 0x000fea0003800200 */
.L_x_59265:
        /* <DEDUP_REMOVED lines=17> */
.L_x_59276:
        /* <DEDUP_REMOVED lines=13> */
.L_x_59278:
[----:B------:R-:W-:Y:S05]  /*14280*/  BSYNC.RECONVERGENT B4 ;  /* 0x0000000000047941 */ /* 0x000fea0003800200 */
.L_x_59277:
        /* <DEDUP_REMOVED lines=61> */
.L_x_59275:
[----:B------:R-:W-:Y:S05]  /*14660*/  BSYNC.RECONVERGENT B3 ;  /* 0x0000000000037941 */ /* 0x000fea0003800200 */
.L_x_59274:
        /* <DEDUP_REMOVED lines=11> */
.L_x_59273:
[----:B------:R-:W-:Y:S05]  /*14720*/  BSYNC.RECONVERGENT B2 ;  /* 0x0000000000027941 */ /* 0x000fea0003800200 */
.L_x_59272:
        /* <DEDUP_REMOVED lines=17> */
.L_x_59283:
        /* <DEDUP_REMOVED lines=13> */
.L_x_59285:
[----:B------:R-:W-:Y:S05]  /*14910*/  BSYNC.RECONVERGENT B4 ;  /* 0x0000000000047941 */ /* 0x000fea0003800200 */
.L_x_59284:
        /* <DEDUP_REMOVED lines=61> */
.L_x_59282:
[----:B------:R-:W-:Y:S05]  /*14cf0*/  BSYNC.RECONVERGENT B3 ;  /* 0x0000000000037941 */ /* 0x000fea0003800200 */
.L_x_59281:
        /* <DEDUP_REMOVED lines=11> */
.L_x_59280:
[----:B------:R-:W-:Y:S05]  /*14db0*/  BSYNC.RECONVERGENT B2 ;  /* 0x0000000000027941 */ /* 0x000fea0003800200 */
.L_x_59279:
        /* <DEDUP_REMOVED lines=17> */
.L_x_59290:
        /* <DEDUP_REMOVED lines=13> */
.L_x_59292:
[----:B------:R-:W-:Y:S05]  /*14fa0*/  BSYNC.RECONVERGENT B4 ;  /* 0x0000000000047941 */ /* 0x000fea0003800200 */
.L_x_59291:
        /* <DEDUP_REMOVED lines=61> */
.L_x_59289:
[----:B------:R-:W-:Y:S05]  /*15380*/  BSYNC.RECONVERGENT B3 ;  /* 0x0000000000037941 */ /* 0x000fea0003800200 */
.L_x_59288:
        /* <DEDUP_REMOVED lines=11> */
.L_x_59287:
[----:B------:R-:W-:Y:S05]  /*15440*/  BSYNC.RECONVERGENT B2 ;  /* 0x0000000000027941 */ /* 0x000fea0003800200 */
.L_x_59286:
        /* <DEDUP_REMOVED lines=16> */
.L_x_59295:
        /* <DEDUP_REMOVED lines=13> */
.L_x_59297:
[----:B------:R-:W-:Y:S05]  /*15620*/  BSYNC.RECONVERGENT B3 ;  /* 0x0000000000037941 */ /* 0x000fea0003800200 */
.L_x_59296:
        /* <DEDUP_REMOVED lines=61> */
.L_x_59294:
[----:B------:R-:W-:Y:S05]  /*15a00*/  BSYNC.RECONVERGENT B2 ;  /* 0x0000000000027941 */ /* 0x000fea0003800200 */
.L_x_59293:
        /* <DEDUP_REMOVED lines=11> */
.L_x_59238:
[----:B------:R-:W-:Y:S05]  /*15ac0*/  BSYNC.RECONVERGENT B0 ;  /* 0x0000000000007941 */ /* 0x000fea0003800200 */
.L_x_59187:
        /* <DEDUP_REMOVED lines=27> */
.L_x_59299:
[----:B------:R-:W-:Y:S05]  /*15c80*/  BSYNC.RECONVERGENT B0 ;  /* 0x0000000000007941 */ /* 0x000fea0003800200 */
.L_x_59298:
[----:B------:R-:W-:Y:S01]  /*15c90*/  VIADD R246, R246, 0x20 ;  /* 0x00000020f6f67836 */ /* 0x000fe20000000000 */
[----:B------:R-:W-:-:S07]  /*15ca0*/  IADD3 R247, PT, PT, R247, 0x20, RZ ;  /* 0x00000020f7f77810 */ /* 0x000fce0007ffe0ff */
.L_x_59186:
[----:B------:R-:W-:Y:S05]  /*15cb0*/  BSYNC.RECONVERGENT B1 ;  /* 0x0000000000017941 */ /* 0x000fea0003800200 */
.L_x_59185:
        /* <DEDUP_REMOVED lines=38> */
.L_x_59308:
        /* <DEDUP_REMOVED lines=13> */
.L_x_59310:
[----:B------:R-:W-:Y:S05]  /*15ff0*/  BSYNC.RECONVERGENT B4 ;  /* 0x0000000000047941 */ /* 0x000fea0003800200 */
.L_x_59309:
        /* <DEDUP_REMOVED lines=60> */
.L_x_59307:
[----:B------:R-:W-:Y:S05]  /*163c0*/  BSYNC.RECONVERGENT B3 ;  /* 0x0000000000037941 */ /* 0x000fea0003800200 */
.L_x_59306:
        /* <DEDUP_REMOVED lines=11> */
.L_x_59305:
[----:B------:R-:W-:Y:S05]  /*16480*/  BSYNC.RECONVERGENT B2 ;  /* 0x0000000000027941 */ /* 0x000fea0003800200 */
.L_x_59304:
        /* <DEDUP_REMOVED lines=17> */
.L_x_59315:
        /* <DEDUP_REMOVED lines=13> */
.L_x_59317:
[----:B------:R-:W-:Y:S05]  /*16670*/  BSYNC.RECONVERGENT B4 ;  /* 0x0000000000047941 */ /* 0x000fea0003800200 */
.L_x_59316:
        /* <DEDUP_REMOVED lines=61> */
.L_x_59314:
[----:B------:R-:W-:Y:S05]  /*16a50*/  BSYNC.RECONVERGENT B3 ;  /* 0x0000000000037941 */ /* 0x000fea0003800200 */
.L_x_59313:
        /* <DEDUP_REMOVED lines=11> */
.L_x_59312:
[----:B------:R-:W-:Y:S05]  /*16b10*/  BSYNC.RECONVERGENT B2 ;  /* 0x0000000000027941 */ /* 0x000fea0003800200 */
.L_x_59311:
        /* <DEDUP_REMOVED lines=17> */
.L_x_59322:
        /* <DEDUP_REMOVED lines=13> */
.L_x_59324:
[----:B------:R-:W-:Y:S05]  /*16d00*/  BSYNC.RECONVERGENT B4 ;  /* 0x0000000000047941 */ /* 0x000fea0003800200 */
.L_x_59323:
        /* <DEDUP_REMOVED lines=61> */
.L_x_59321:
[----:B------:R-:W-:Y:S05]  /*170e0*/  BSYNC.RECONVERGENT B3 ;  /* 0x0000000000037941 */ /* 0x000fea0003800200 */
.L_x_59320:
        /* <DEDUP_REMOVED lines=11> */
.L_x_59319:
[----:B------:R-:W-:Y:S05]  /*171a0*/  BSYNC.RECONVERGENT B2 ;  /* 0x0000000000027941 */ /* 0x000fea0003800200 */
.L_x_59318:
        /* <DEDUP_REMOVED lines=17> */
.L_x_59329:
        /* <DEDUP_REMOVED lines=13> */
.L_x_59331:
[----:B------:R-:W-:Y:S05]  /*17390*/  BSYNC.RECONVERGENT B4 ;  /* 0x0000000000047941 */ /* 0x000fea0003800200 */
.L_x_59330:
        /* <DEDUP_REMOVED lines=61> */
.L_x_59328:
[----:B------:R-:W-:Y:S05]  /*17770*/  BSYNC.RECONVERGENT B3 ;  /* 0x0000000000037941 */ /* 0x000fea0003800200 */
.L_x_59327:
        /* <DEDUP_REMOVED lines=11> */
.L_x_59326:
[----:B------:R-:W-:Y:S05]  /*17830*/  BSYNC.RECONVERGENT B2 ;  /* 0x0000000000027941 */ /* 0x000fea0003800200 */
.L_x_59325:
        /* <DEDUP_REMOVED lines=17> */
.L_x_59336:
        /* <DEDUP_REMOVED lines=13> */
.L_x_59338:
[----:B------:R-:W-:Y:S05]  /*17a20*/  BSYNC.RECONVERGENT B4 ;  /* 0x0000000000047941 */ /* 0x000fea0003800200 */
.L_x_59337:
        /* <DEDUP_REMOVED lines=61> */
.L_x_59335:
[----:B------:R-:W-:Y:S05]  /*17e00*/  BSYNC.RECONVERGENT B3 ;  /* 0x0000000000037941 */ /* 0x000fea0003800200 */
.L_x_59334:
        /* <DEDUP_REMOVED lines=11> */
.L_x_59333:
[----:B------:R-:W-:Y:S05]  /*17ec0*/  BSYNC.RECONVERGENT B2 ;  /* 0x0000000000027941 */ /* 0x000fea0003800200 */
.L_x_59332:
        /* <DEDUP_REMOVED lines=17> */
.L_x_59343:
        /* <DEDUP_REMOVED lines=13> */
.L_x_59345:
[----:B------:R-:W-:Y:S05]  /*180b0*/  BSYNC.RECONVERGENT B4 ;  /* 0x0000000000047941 */ /* 0x000fea0003800200 */
.L_x_59344:
        /* <DEDUP_REMOVED lines=61> */
.L_x_59342:
[----:B------:R-:W-:Y:S05]  /*18490*/  BSYNC.RECONVERGENT B3 ;  /* 0x0000000000037941 */ /* 0x000fea0003800200 */
.L_x_59341:
        /* <DEDUP_REMOVED lines=11> */
.L_x_59340:
[----:B------:R-:W-:Y:S05]  /*18550*/  BSYNC.RECONVERGENT B2 ;  /* 0x0000000000027941 */ /* 0x000fea0003800200 */
.L_x_59339:
        /* <DEDUP_REMOVED lines=17> */
.L_x_59350:
        /* <DEDUP_REMOVED lines=13> */
.L_x_59352:
[----:B------:R-:W-:Y:S05]  /*18740*/  BSYNC.RECONVERGENT B4 ;  /* 0x0000000000047941 */ /* 0x000fea0003800200 */
.L_x_59351:
        /* <DEDUP_REMOVED lines=61> */
.L_x_59349:
[----:B------:R-:W-:Y:S05]  /*18b20*/  BSYNC.RECONVERGENT B3 ;  /* 0x0000000000037941 */ /* 0x000fea0003800200 */
.L_x_59348:
        /* <DEDUP_REMOVED lines=11> */
.L_x_59347:
[----:B------:R-:W-:Y:S05]  /*18be0*/  BSYNC.RECONVERGENT B2 ;  /* 0x0000000000027941 */ /* 0x000fea0003800200 */
.L_x_59346:
        /* <DEDUP_REMOVED lines=16> */
.L_x_59356:
        /* <DEDUP_REMOVED lines=13> */
.L_x_59358:
[----:B------:R-:W-:Y:S05]  /*18dc0*/  BSYNC.RECONVERGENT B3 ;  /* 0x0000000000037941 */ /* 0x000fea0003800200 */
.L_x_59357:
        /* <DEDUP_REMOVED lines=61> */
.L_x_59355:
[----:B------:R-:W-:Y:S05]  /*191a0*/  BSYNC.RECONVERGENT B2 ;  /* 0x0000000000027941 */ /* 0x000fea0003800200 */
.L_x_59354:
        /* <DEDUP_REMOVED lines=12> */
.L_x_59303:
        /* <DEDUP_REMOVED lines=21> */
.L_x_59363:
        /* <DEDUP_REMOVED lines=13> */
.L_x_59365:
[----:B------:R-:W-:Y:S05]  /*19490*/  BSYNC.RECONVERGENT B4 ;  /* 0x0000000000047941 */ /* 0x000fea0003800200 */
.L_x_59364:
        /* <DEDUP_REMOVED lines=60> */
.L_x_59362:
[----:B------:R-:W-:Y:S05]  /*19860*/  BSYNC.RECONVERGENT B3 ;  /* 0x0000000000037941 */ /* 0x000fea0003800200 */
.L_x_59361:
        /* <DEDUP_REMOVED lines=11> */
.L_x_59360:
[----:B------:R-:W-:Y:S05]  /*19920*/  BSYNC.RECONVERGENT B2 ;  /* 0x0000000000027941 */ /* 0x000fea0003800200 */
.L_x_59359:
        /* <DEDUP_REMOVED lines=17> */
.L_x_59370:
        /* <DEDUP_REMOVED lines=13> */
.L_x_59372:
[----:B------:R-:W-:Y:S05]  /*19b10*/  BSYNC.RECONVERGENT B4 ;  /* 0x0000000000047941 */ /* 0x000fea0003800200 */
.L_x_59371:
        /* <DEDUP_REMOVED lines=61> */
.L_x_59369:
[----:B------:R-:W-:Y:S05]  /*19ef0*/  BSYNC.RECONVERGENT B3 ;  /* 0x0000000000037941 */ /* 0x000fea0003800200 */
.L_x_59368:
        /* <DEDUP_REMOVED lines=11> */
.L_x_59367:
[----:B------:R-:W-:Y:S05]  /*19fb0*/  BSYNC.RECONVERGENT B2 ;  /* 0x0000000000027941 */ /* 0x000fea0003800200 */
.L_x_59366:
        /* <DEDUP_REMOVED lines=17> */
.L_x_59377:
        /* <DEDUP_REMOVED lines=13> */
.L_x_59379:
[----:B------:R-:W-:Y:S05]  /*1a1a0*/  BSYNC.RECONVERGENT B4 ;  /* 0x0000000000047941 */ /* 0x000fea0003800200 */
.L_x_59378:
        /* <DEDUP_REMOVED lines=61> */
.L_x_59376:
[----:B------:R-:W-:Y:S05]  /*1a580*/  BSYNC.RECONVERGENT B3 ;  /* 0x0000000000037941 */ /* 0x000fea0003800200 */
.L_x_59375:
        /* <DEDUP_REMOVED lines=11> */
.L_x_59374:
[----:B------:R-:W-:Y:S05]  /*1a640*/  BSYNC.RECONVERGENT B2 ;  /* 0x0000000000027941 */ /* 0x000fea0003800200 */
.L_x_59373:
        /* <DEDUP_REMOVED lines=17> */
.L_x_59384:
        /* <DEDUP_REMOVED lines=13> */
.L_x_59386:
[----:B------:R-:W-:Y:S05]  /*1a830*/  BSYNC.RECONVERGENT B4 ;  /* 0x0000000000047941 */ /* 0x000fea0003800200 */
.L_x_59385:
        /* <DEDUP_REMOVED lines=61> */
.L_x_59383:
[----:B------:R-:W-:Y:S05]  /*1ac10*/  BSYNC.RECONVERGENT B3 ;  /* 0x0000000000037941 */ /* 0x000fea0003800200 */
.L_x_59382:
        /* <DEDUP_REMOVED lines=11> */
.L_x_59381:
[----:B------:R-:W-:Y:S05]  /*1acd0*/  BSYNC.RECONVERGENT B2 ;  /* 0x0000000000027941 */ /* 0x000fea0003800200 */
.L_x_59380:
        /* <DEDUP_REMOVED lines=17> */
.L_x_59391:
        /* <DEDUP_REMOVED lines=13> */
.L_x_59393:
[----:B------:R-:W-:Y:S05]  /*1aec0*/  BSYNC.RECONVERGENT B4 ;  /* 0x0000000000047941 */ /* 0x000fea0003800200 */
.L_x_59392:
        /* <DEDUP_REMOVED lines=61> */
.L_x_59390:
[----:B------:R-:W-:Y:S05]  /*1b2a0*/  BSYNC.RECONVERGENT B3 ;  /* 0x0000000000037941 */ /* 0x000fea0003800200 */
.L_x_59389:
        /* <DEDUP_REMOVED lines=11> */
.L_x_59388:
[----:B------:R-:W-:Y:S05]  /*1b360*/  BSYNC.RECONVERGENT B2 ;  /* 0x0000000000027941 */ /* 0x000fea0003800200 */
.L_x_59387:
        /* <DEDUP_REMOVED lines=17> */
.L_x_59398:
        /* <DEDUP_REMOVED lines=13> */
.L_x_59400:
[----:B------:R-:W-:Y:S05]  /*1b550*/  BSYNC.RECONVERGENT B4 ;  /* 0x0000000000047941 */ /* 0x000fea0003800200 */
.L_x_59399:
        /* <DEDUP_REMOVED lines=61> */
.L_x_59397:
[----:B------:R-:W-:Y:S05]  /*1b930*/  BSYNC.RECONVERGENT B3 ;  /* 0x0000000000037941 */ /* 0x000fea0003800200 */
.L_x_59396:
        /* <DEDUP_REMOVED lines=11> */
.L_x_59395:
[----:B------:R-:W-:Y:S05]  /*1b9f0*/  BSYNC.RECONVERGENT B2 ;  /* 0x0000000000027941 */ /* 0x000fea0003800200 */
.L_x_59394:
        /* <DEDUP_REMOVED lines=17> */
.L_x_59405:
        /* <DEDUP_REMOVED lines=13> */
.L_x_59407:
[----:B------:R-:W-:Y:S05]  /*1bbe0*/  BSYNC.RECONVERGENT B4 ;  /* 0x0000000000047941 */ /* 0x000fea0003800200 */
.L_x_59406:
        /* <DEDUP_REMOVED lines=61> */
.L_x_59404:
[----:B------:R-:W-:Y:S05]  /*1bfc0*/  BSYNC.RECONVERGENT B3 ;  /* 0x0000000000037941 */ /* 0x000fea0003800200 */
.L_x_59403:
        /* <DEDUP_REMOVED lines=11> */
.L_x_59402:
[----:B------:R-:W-:Y:S05]  /*1c080*/  BSYNC.RECONVERGENT B2 ;  /* 0x0000000000027941 */ /* 0x000fea0003800200 */
.L_x_59401:
        /* <DEDUP_REMOVED lines=16> */
.L_x_59410:
        /* <DEDUP_REMOVED lines=13> */
.L_x_59412:
[----:B------:R-:W-:Y:S05]  /*1c260*/  BSYNC.RECONVERGENT B3 ;  /* 0x0000000000037941 */ /* 0x000fea0003800200 */
.L_x_59411:
        /* <DEDUP_REMOVED lines=61> */
.L_x_59409:
[----:B------:R-:W-:Y:S05]  /*1c640*/  BSYNC.RECONVERGENT B2 ;  /* 0x0000000000027941 */ /* 0x000fea0003800200 */
.L_x_59408:
        /* <DEDUP_REMOVED lines=11> */
.L_x_59353:
[----:B------:R-:W-:Y:S05]  /*1c700*/  BSYNC.RECONVERGENT B0 ;  /* 0x0000000000007941 */ /* 0x000fea0003800200 */
.L_x_59302:
        /* <DEDUP_REMOVED lines=27> */
.L_x_59414:
[----:B------:R-:W-:Y:S05]  /*1c8c0*/  BSYNC.RECONVERGENT B0 ;  /* 0x0000000000007941 */ /* 0x000fea0003800200 */
.L_x_59413:
[----:B------:R-:W-:Y:S01]  /*1c8d0*/  VIADD R246, R246, 0x20 ;  /* 0x00000020f6f67836 */ /* 0x000fe20000000000 */
[----:B------:R-:W-:-:S07]  /*1c8e0*/  IADD3 R247, PT, PT, R247, 0x20, RZ ;  /* 0x00000020f7f77810 */ /* 0x000fce0007ffe0ff */
.L_x_59301:
[----:B------:R-:W-:Y:S05]  /*1c8f0*/  BSYNC.RECONVERGENT B1 ;  /* 0x0000000000017941 */ /* 0x000fea0003800200 */
.L_x_59300:
        /* <DEDUP_REMOVED lines=38> */
.L_x_59423:
        /* <DEDUP_REMOVED lines=13> */
.L_x_59425:
[----:B------:R-:W-:Y:S05]  /*1cc30*/  BSYNC.RECONVERGENT B4 ;  /* 0x0000000000047941 */ /* 0x000fea0003800200 */
.L_x_59424:
        /* <DEDUP_REMOVED lines=60> */
.L_x_59422:
[----:B------:R-:W-:Y:S05]  /*1d000*/  BSYNC.RECONVERGENT B3 ;  /* 0x0000000000037941 */ /* 0x000fea0003800200 */
.L_x_59421:
        /* <DEDUP_REMOVED lines=11> */
.L_x_59420:
[----:B------:R-:W-:Y:S05]  /*1d0c0*/  BSYNC.RECONVERGENT B2 ;  /* 0x0000000000027941 */ /* 0x000fea0003800200 */
.L_x_59419:
        /* <DEDUP_REMOVED lines=17> */
.L_x_59430:
        /* <DEDUP_REMOVED lines=13> */
.L_x_59432:
[----:B------:R-:W-:Y:S05]  /*1d2b0*/  BSYNC.RECONVERGENT B4 ;  /* 0x0000000000047941 */ /* 0x000fea0003800200 */
.L_x_59431:
        /* <DEDUP_REMOVED lines=61> */
.L_x_59429:
[----:B------:R-:W-:Y:S05]  /*1d690*/  BSYNC.RECONVERGENT B3 ;  /* 0x0000000000037941 */ /* 0x000fea0003800200 */
.L_x_59428:
        /* <DEDUP_REMOVED lines=11> */
.L_x_59427:
[----:B------:R-:W-:Y:S05]  /*1d750*/  BSYNC.RECONVERGENT B2 ;  /* 0x0000000000027941 */ /* 0x000fea0003800200 */
.L_x_59426:
        /* <DEDUP_REMOVED lines=17> */
.L_x_59437:
        /* <DEDUP_REMOVED lines=13> */
.L_x_59439:
[----:B------:R-:W-:Y:S05]  /*1d940*/  BSYNC.RECONVERGENT B4 ;  /* 0x0000000000047941 */ /* 0x000fea0003800200 */
.L_x_59438:
        /* <DEDUP_REMOVED lines=61> */
.L_x_59436:
[----:B------:R-:W-:Y:S05]  /*1dd20*/  BSYNC.RECONVERGENT B3 ;  /* 0x0000000000037941 */ /* 0x000fea0003800200 */
.L_x_59435:
        /* <DEDUP_REMOVED lines=11> */
.L_x_59434:
[----:B------:R-:W-:Y:S05]  /*1dde0*/  BSYNC.RECONVERGENT B2 ;  /* 0x0000000000027941 */ /* 0x000fea0003800200 */
.L_x_59433:
        /* <DEDUP_REMOVED lines=17> */
.L_x_59444:
        /* <DEDUP_REMOVED lines=13> */
.L_x_59446:
[----:B------:R-:W-:Y:S05]  /*1dfd0*/  BSYNC.RECONVERGENT B4 ;  /* 0x0000000000047941 */ /* 0x000fea0003800200 */
.L_x_59445:
        /* <DEDUP_REMOVED lines=61> */
.L_x_59443:
[----:B------:R-:W-:Y:S05]  /*1e3b0*/  BSYNC.RECONVERGENT B3 ;  /* 0x0000000000037941 */ /* 0x000fea0003800200 */
.L_x_59442:
        /* <DEDUP_REMOVED lines=11> */
.L_x_59441:
[----:B------:R-:W-:Y:S05]  /*1e470*/  BSYNC.RECONVERGENT B2 ;  /* 0x0000000000027941 */ /* 0x000fea0003800200 */
.L_x_59440:
        /* <DEDUP_REMOVED lines=17> */
.L_x_59451:
        /* <DEDUP_REMOVED lines=13> */
.L_x_59453:
[----:B------:R-:W-:Y:S05]  /*1e660*/  BSYNC.RECONVERGENT B4 ;  /* 0x0000000000047941 */ /* 0x000fea0003800200 */
.L_x_59452:
        /* <DEDUP_REMOVED lines=61> */
.L_x_59450:
[----:B------:R-:W-:Y:S05]  /*1ea40*/  BSYNC.RECONVERGENT B3 ;  /* 0x0000000000037941 */ /* 0x000fea0003800200 */
.L_x_59449:
        /* <DEDUP_REMOVED lines=11> */
.L_x_59448:
[----:B------:R-:W-:Y:S05]  /*1eb00*/  BSYNC.RECONVERGENT B2 ;  /* 0x0000000000027941 */ /* 0x000fea0003800200 */
.L_x_59447:
        /* <DEDUP_REMOVED lines=17> */
.L_x_59458:
        /* <DEDUP_REMOVED lines=13> */
.L_x_59460:
[----:B------:R-:W-:Y:S05]  /*1ecf0*/  BSYNC.RECONVERGENT B4 ;  /* 0x0000000000047941 */ /* 0x000fea0003800200 */
.L_x_59459:
        /* <DEDUP_REMOVED lines=61> */
.L_x_59457:
[----:B------:R-:W-:Y:S05]  /*1f0d0*/  BSYNC.RECONVERGENT B3 ;  /* 0x0000000000037941 */ /* 0x000fea0003800200 */
.L_x_59456:
        /* <DEDUP_REMOVED lines=11> */
.L_x_59455:
[----:B------:R-:W-:Y:S05]  /*1f190*/  BSYNC.RECONVERGENT B2 ;  /* 0x0000000000027941 */ /* 0x000fea0003800200 */
.L_x_59454:
        /* <DEDUP_REMOVED lines=17> */
.L_x_59465:
        /* <DEDUP_REMOVED lines=13> */
.L_x_59467:
[----:B------:R-:W-:Y:S05]  /*1f380*/  BSYNC.RECONVERGENT B4 ;  /* 0x0000000000047941 */ /* 0x000fea0003800200 */
.L_x_59466:
        /* <DEDUP_REMOVED lines=61> */
.L_x_59464:
[----:B------:R-:W-:Y:S05]  /*1f760*/  BSYNC.RECONVERGENT B3 ;  /* 0x0000000000037941 */ /* 0x000fea0003800200 */
.L_x_59463:
        /* <DEDUP_REMOVED lines=11> */
.L_x_59462:
[----:B------:R-:W-:Y:S05]  /*1f820*/  BSYNC.RECONVERGENT B2 ;  /* 0x0000000000027941 */ /* 0x000fea0003800200 */
.L_x_59461:
        /* <DEDUP_REMOVED lines=16> */
.L_x_59471:
        /* <DEDUP_REMOVED lines=13> */
.L_x_59473:
[----:B------:R-:W-:Y:S05]  /*1fa00*/  BSYNC.RECONVERGENT B3 ;  /* 0x0000000000037941 */ /* 0x000fea0003800200 */
.L_x_59472:
        /* <DEDUP_REMOVED lines=61> */
.L_x_59470:
[----:B------:R-:W-:Y:S05]  /*1fde0*/  BSYNC.RECONVERGENT B2 ;  /* 0x0000000000027941 */ /* 0x000fea0003800200 */
.L_x_59469:
        /* <DEDUP_REMOVED lines=12> */
.L_x_59418:
        /* <DEDUP_REMOVED lines=21> */
.L_x_59478:
        /* <DEDUP_REMOVED lines=13> */
.L_x_59480:
[----:B------:R-:W-:Y:S05]  /*200d0*/  BSYNC.RECONVERGENT B4 ;  /* 0x0000000000047941 */ /* 0x000fea0003800200 */
.L_x_59479:
        /* <DEDUP_REMOVED lines=60> */
.L_x_59477:
[----:B------:R-:W-:Y:S05]  /*204a0*/  BSYNC.RECONVERGENT B3 ;  /* 0x0000000000037941 */ /* 0x000fea0003800200 */
.L_x_59476:
        /* <DEDUP_REMOVED lines=11> */
.L_x_59475:
[----:B------:R-:W-:Y:S05]  /*20560*/  BSYNC.RECONVERGENT B2 ;  /* 0x0000000000027941 */ /* 0x000fea0003800200 */
.L_x_59474:
        /* <DEDUP_REMOVED lines=17> */
.L_x_59485:
        /* <DEDUP_REMOVED lines=13> */
.L_x_59487:
[----:B------:R-:W-:Y:S05]  /*20750*/  BSYNC.RECONVERGENT B4 ;  /* 0x0000000000047941 */ /* 0x000fea0003800200 */
.L_x_59486:
        /* <DEDUP_REMOVED lines=61> */
.L_x_59484:
[----:B------:R-:W-:Y:S05]  /*20b30*/  BSYNC.RECONVERGENT B3 ;  /* 0x0000000000037941 */ /* 0x000fea0003800200 */
.L_x_59483:
        /* <DEDUP_REMOVED lines=11> */
.L_x_59482:
[----:B------:R-:W-:Y:S05]  /*20bf0*/  BSYNC.RECONVERGENT B2 ;  /* 0x0000000000027941 */ /* 0x000fea0003800200 */
.L_x_59481:
        /* <DEDUP_REMOVED lines=17> */
.L_x_59492:
        /* <DEDUP_REMOVED lines=13> */
.L_x_59494:
[----:B------:R-:W-:Y:S05]  /*20de0*/  BSYNC.RECONVERGENT B4 ;  /* 0x0000000000047941 */ /* 0x000fea0003800200 */
.L_x_59493:
        /* <DEDUP_REMOVED lines=61> */
.L_x_59491:
[----:B------:R-:W-:Y:S05]  /*211c0*/  BSYNC.RECONVERGENT B3 ;  /* 0x0000000000037941 */ /* 0x000fea0003800200 */
.L_x_59490:
        /* <DEDUP_REMOVED lines=11> */
.L_x_59489:
[----:B------:R-:W-:Y:S05]  /*21280*/  BSYNC.RECONVERGENT B2 ;  /* 0x0000000000027941 */ /* 0x000fea0003800200 */
.L_x_59488:
        /* <DEDUP_REMOVED lines=17> */
.L_x_59499:
        /* <DEDUP_REMOVED lines=13> */
.L_x_59501:
[----:B------:R-:W-:Y:S05]  /*21470*/  BSYNC.RECONVERGENT B4 ;  /* 0x0000000000047941 */ /* 0x000fea0003800200 */
.L_x_59500:
        /* <DEDUP_REMOVED lines=61> */
.L_x_59498:
[----:B------:R-:W-:Y:S05]  /*21850*/  BSYNC.RECONVERGENT B3 ;  /* 0x0000000000037941 */ /* 0x000fea0003800200 */
.L_x_59497:
        /* <DEDUP_REMOVED lines=11> */
.L_x_59496:
[----:B------:R-:W-:Y:S05]  /*21910*/  BSYNC.RECONVERGENT B2 ;  /* 0x0000000000027941 */ /* 0x000fea0003800200 */
.L_x_59495:
        /* <DEDUP_REMOVED lines=17> */
.L_x_59506:
        /* <DEDUP_REMOVED lines=13> */
.L_x_59508:
[----:B------:R-:W-:Y:S05]  /*21b00*/  BSYNC.RECONVERGENT B4 ;  /* 0x0000000000047941 */ /* 0x000fea0003800200 */
.L_x_59507:
        /* <DEDUP_REMOVED lines=61> */
.L_x_59505:
[----:B------:R-:W-:Y:S05]  /*21ee0*/  BSYNC.RECONVERGENT B3 ;  /* 0x0000000000037941 */ /* 0x000fea0003800200 */
.L_x_59504:
        /* <DEDUP_REMOVED lines=11> */
.L_x_59503:
[----:B------:R-:W-:Y:S05]  /*21fa0*/  BSYNC.RECONVERGENT B2 ;  /* 0x0000000000027941 */ /* 0x000fea0003800200 */
.L_x_59502:
        /* <DEDUP_REMOVED lines=17> */
.L_x_59513:
        /* <DEDUP_REMOVED lines=13> */
.L_x_59515:
[----:B------:R-:W-:Y:S05]  /*22190*/  BSYNC.RECONVERGENT B4 ;  /* 0x0000000000047941 */ /* 0x000fea0003800200 */
.L_x_59514:
        /* <DEDUP_REMOVED lines=61> */
.L_x_59512:
[----:B------:R-:W-:Y:S05]  /*22570*/  BSYNC.RECONVERGENT B3 ;  /* 0x0000000000037941 */ /* 0x000fea0003800200 */
.L_x_59511:
        /* <DEDUP_REMOVED lines=11> */
.L_x_59510:
[----:B------:R-:W-:Y:S05]  /*22630*/  BSYNC.RECONVERGENT B2 ;  /* 0x0000000000027941 */ /* 0x000fea0003800200 */
.L_x_59509:
        /* <DEDUP_REMOVED lines=17> */
.L_x_59520:
        /* <DEDUP_REMOVED lines=13> */
.L_x_59522:
[----:B------:R-:W-:Y:S05]  /*22820*/  BSYNC.RECONVERGENT B4 ;  /* 0x0000000000047941 */ /* 0x000fea0003800200 */
.L_x_59521:
        /* <DEDUP_REMOVED lines=61> */
.L_x_59519:
[----:B------:R-:W-:Y:S05]  /*22c00*/  BSYNC.RECONVERGENT B3 ;  /* 0x0000000000037941 */ /* 0x000fea0003800200 */
.L_x_59518:
        /* <DEDUP_REMOVED lines=11> */
.L_x_59517:
[----:B------:R-:W-:Y:S05]  /*22cc0*/  BSYNC.RECONVERGENT B2 ;  /* 0x0000000000027941 */ /* 0x000fea0003800200 */
.L_x_59516:
        /* <DEDUP_REMOVED lines=16> */
.L_x_59525:
        /* <DEDUP_REMOVED lines=13> */
.L_x_59527:
[----:B------:R-:W-:Y:S05]  /*22ea0*/  BSYNC.RECONVERGENT B3 ;  /* 0x0000000000037941 */ /* 0x000fea0003800200 */
.L_x_59526:
        /* <DEDUP_REMOVED lines=61> */
.L_x_59524:
[----:B------:R-:W-:Y:S05]  /*23280*/  BSYNC.RECONVERGENT B2 ;  /* 0x0000000000027941 */ /* 0x000fea0003800200 */
.L_x_59523:
        /* <DEDUP_REMOVED lines=11> */
.L_x_59468:
[----:B------:R-:W-:Y:S05]  /*23340*/  BSYNC.RECONVERGENT B0 ;  /* 0x0000000000007941 */ /* 0x000fea0003800200 */
.L_x_59417:
        /* <DEDUP_REMOVED lines=27> */
.L_x_59529:
[----:B------:R-:W-:Y:S05]  /*23500*/  BSYNC.RECONVERGENT B0 ;  /* 0x0000000000007941 */ /* 0x000fea0003800200 */
.L_x_59528:
[----:B------:R-:W-:Y:S01]  /*23510*/  VIADD R246, R246, 0x20 ;  /* 0x00000020f6f67836 */ /* 0x000fe20000000000 */
[----:B------:R-:W-:-:S07]  /*23520*/  IADD3 R247, PT, PT, R247, 0x20, RZ ;  /* 0x00000020f7f77810 */ /* 0x000fce0007ffe0ff */
.L_x_59416:
[----:B------:R-:W-:Y:S05]  /*23530*/  BSYNC.RECONVERGENT B1 ;  /* 0x0000000000017941 */ /* 0x000fea0003800200 */
.L_x_59415:
        /* <DEDUP_REMOVED lines=38> */
.L_x_59538:
        /* <DEDUP_REMOVED lines=13> */
.L_x_59540:
[----:B------:R-:W-:Y:S05]  /*23870*/  BSYNC.RECONVERGENT B4 ;  /* 0x0000000000047941 */ /* 0x000fea0003800200 */
.L_x_59539:
        /* <DEDUP_REMOVED lines=60> */
.L_x_59537:
[----:B------:R-:W-:Y:S05]  /*23c40*/  BSYNC.RECONVERGENT B3 ;  /* 0x0000000000037941 */ /* 0x000fea0003800200 */
.L_x_59536:
        /* <DEDUP_REMOVED lines=11> */
.L_x_59535:
[----:B------:R-:W-:Y:S05]  /*23d00*/  BSYNC.RECONVERGENT B2 ;  /* 0x0000000000027941 */ /* 0x000fea0003800200 */
.L_x_59534:
        /* <DEDUP_REMOVED lines=17> */
.L_x_59545:
        /* <DEDUP_REMOVED lines=13> */
.L_x_59547:
[----:B------:R-:W-:Y:S05]  /*23ef0*/  BSYNC.RECONVERGENT B4 ;  /* 0x0000000000047941 */ /* 0x000fea0003800200 */
.L_x_59546:
        /* <DEDUP_REMOVED lines=61> */
.L_x_59544:
[----:B------:R-:W-:Y:S05]  /*242d0*/  BSYNC.RECONVERGENT B3 ;  /* 0x0000000000037941 */ /* 0x000fea0003800200 */
.L_x_59543:
        /* <DEDUP_REMOVED lines=11> */
.L_x_59542:
[----:B------:R-:W-:Y:S05]  /*24390*/  BSYNC.RECONVERGENT B2 ;  /* 0x0000000000027941 */ /* 0x000fea0003800200 */
.L_x_59541:
        /* <DEDUP_REMOVED lines=17> */
.L_x_59552:
        /* <DEDUP_REMOVED lines=13> */
.L_x_59554:
[----:B------:R-:W-:Y:S05]  /*24580*/  BSYNC.RECONVERGENT B4 ;  /* 0x0000000000047941 */ /* 0x000fea0003800200 */
.L_x_59553:
        /* <DEDUP_REMOVED lines=61> */
.L_x_59551:
[----:B------:R-:W-:Y:S05]  /*24960*/  BSYNC.RECONVERGENT B3 ;  /* 0x0000000000037941 */ /* 0x000fea0003800200 */
.L_x_59550:
        /* <DEDUP_REMOVED lines=11> */
.L_x_59549:
[----:B------:R-:W-:Y:S05]  /*24a20*/  BSYNC.RECONVERGENT B2 ;  /* 0x0000000000027941 */ /* 0x000fea0003800200 */
.L_x_59548:
        /* <DEDUP_REMOVED lines=17> */
.L_x_59559:
        /* <DEDUP_REMOVED lines=13> */
.L_x_59561:
[----:B------:R-:W-:Y:S05]  /*24c10*/  BSYNC.RECONVERGENT B4 ;  /* 0x0000000000047941 */ /* 0x000fea0003800200 */
.L_x_59560:
        /* <DEDUP_REMOVED lines=61> */
.L_x_59558:
[----:B------:R-:W-:Y:S05]  /*24ff0*/  BSYNC.RECONVERGENT B3 ;  /* 0x0000000000037941 */ /* 0x000fea0003800200 */
.L_x_59557:
        /* <DEDUP_REMOVED lines=11> */
.L_x_59556:
[----:B------:R-:W-:Y:S05]  /*250b0*/  BSYNC.RECONVERGENT B2 ;  /* 0x0000000000027941 */ /* 0x000fea0003800200 */
.L_x_59555:
        /* <DEDUP_REMOVED lines=17> */
.L_x_59566:
        /* <DEDUP_REMOVED lines=13> */
.L_x_59568:
[----:B------:R-:W-:Y:S05]  /*252a0*/  BSYNC.RECONVERGENT B4 ;  /* 0x0000000000047941 */ /* 0x000fea0003800200 */
.L_x_59567:
        /* <DEDUP_REMOVED lines=61> */
.L_x_59565:
[----:B------:R-:W-:Y:S05]  /*25680*/  BSYNC.RECONVERGENT B3 ;  /* 0x0000000000037941 */ /* 0x000fea0003800200 */
.L_x_59564:
        /* <DEDUP_REMOVED lines=11> */
.L_x_59563:
[----:B------:R-:W-:Y:S05]  /*25740*/  BSYNC.RECONVERGENT B2 ;  /* 0x0000000000027941 */ /* 0x000fea0003800200 */
.L_x_59562:
        /* <DEDUP_REMOVED lines=17> */
.L_x_59573:
        /* <DEDUP_REMOVED lines=13> */
.L_x_59575:
[----:B------:R-:W-:Y:S05]  /*25930*/  BSYNC.RECONVERGENT B4 ;  /* 0x0000000000047941 */ /* 0x000fea0003800200 */
.L_x_59574:
        /* <DEDUP_REMOVED lines=61> */
.L_x_59572:
[----:B------:R-:W-:Y:S05]  /*25d10*/  BSYNC.RECONVERGENT B3 ;  /* 0x0000000000037941 */ /* 0x000fea0003800200 */
.L_x_59571:
        /* <DEDUP_REMOVED lines=11> */
.L_x_59570:
[----:B------:R-:W-:Y:S05]  /*25dd0*/  BSYNC.RECONVERGENT B2 ;  /* 0x0000000000027941 */ /* 0x000fea0003800200 */
.L_x_59569:
        /* <DEDUP_REMOVED lines=17> */
.L_x_59580:
        /* <DEDUP_REMOVED lines=13> */
.L_x_59582:
[----:B------:R-:W-:Y:S05]  /*25fc0*/  BSYNC.RECONVERGENT B4 ;  /* 0x0000000000047941 */ /* 0x000fea0003800200 */
.L_x_59581:
        /* <DEDUP_REMOVED lines=61> */
.L_x_59579:
[----:B------:R-:W-:Y:S05]  /*263a0*/  BSYNC.RECONVERGENT B3 ;  /* 0x0000000000037941 */ /* 0x000fea0003800200 */
.L_x_59578:
        /* <DEDUP_REMOVED lines=11> */
.L_x_59577:
[----:B------:R-:W-:Y:S05]  /*26460*/  BSYNC.RECONVERGENT B2 ;  /* 0x0000000000027941 */ /* 0x000fea0003800200 */
.L_x_59576:
        /* <DEDUP_REMOVED lines=16> */
.L_x_59586:
        /* <DEDUP_REMOVED lines=13> */
.L_x_59588:
[----:B------:R-:W-:Y:S05]  /*26640*/  BSYNC.RECONVERGENT B3 ;  /* 0x0000000000037941 */ /* 0x000fea0003800200 */
.L_x_59587:
        /* <DEDUP_REMOVED lines=61> */
.L_x_59585:
[----:B------:R-:W-:Y:S05]  /*26a20*/  BSYNC.RECONVERGENT B2 ;  /* 0x0000000000027941 */ /* 0x000fea0003800200 */
.L_x_59584:
        /* <DEDUP_REMOVED lines=10> */
[----:B------:R-:W-:Y:S01]  /*26ad0*/  FFMA.FTZ R191, R224, R191, R143 ;  /* 0x000000bfe0bf7223 */ /* 0x000fe2000001008f */
[----:B------:R-:W-:Y:S06]  /*26ae0*/  BRA `(.L_x_59583) ;  /* 0x0000003400247947 */ /* 0x000fec0003800000 */
.L_x_59533:
        /* <DEDUP_REMOVED lines=21> */
.L_x_59593:
        /* <DEDUP_REMOVED lines=13> */
.L_x_59595:
[----:B------:R-:W-:Y:S05]  /*26d10*/  BSYNC.RECONVERGENT B4 ;  /* 0x0000000000047941 */ /* 0x000fea0003800200 */
.L_x_59594:
        /* <DEDUP_REMOVED lines=60> */
.L_x_59592:
[----:B------:R-:W-:Y:S05]  /*270e0*/  BSYNC.RECONVERGENT B3 ;  /* 0x0000000000037941 */ /* 0x000fea0003800200 */
.L_x_59591:
        /* <DEDUP_REMOVED lines=11> */
.L_x_59590:
[----:B------:R-:W-:Y:S05]  /*271a0*/  BSYNC.RECONVERGENT B2 ;  /* 0x0000000000027941 */ /* 0x000fea0003800200 */
.L_x_59589:
        /* <DEDUP_REMOVED lines=17> */
.L_x_59600:
        /* <DEDUP_REMOVED lines=13> */
.L_x_59602:
[----:B------:R-:W-:Y:S05]  /*27390*/  BSYNC.RECONVERGENT B4 ;  /* 0x0000000000047941 */ /* 0x000fea0003800200 */
.L_x_59601:
        /* <DEDUP_REMOVED lines=61> */
.L_x_59599:
[----:B------:R-:W-:Y:S05]  /*27770*/  BSYNC.RECONVERGENT B3 ;  /* 0x0000000000037941 */ /* 0x000fea0003800200 */
.L_x_59598:
        /* <DEDUP_REMOVED lines=11> */
.L_x_59597:
[----:B------:R-:W-:Y:S05]  /*27830*/  BSYNC.RECONVERGENT B2 ;  /* 0x0000000000027941 */ /* 0x000fea0003800200 */
.L_x_59596:
        /* <DEDUP_REMOVED lines=17> */
.L_x_59607:
        /* <DEDUP_REMOVED lines=13> */
.L_x_59609:
[----:B------:R-:W-:Y:S05]  /*27a20*/  BSYNC.RECONVERGENT B4 ;  /* 0x0000000000047941 */ /* 0x000fea0003800200 */
.L_x_59608:
        /* <DEDUP_REMOVED lines=61> */
.L_x_59606:
[----:B------:R-:W-:Y:S05]  /*27e00*/  BSYNC.RECONVERGENT B3 ;  /* 0x0000000000037941 */ /* 0x000fea0003800200 */
.L_x_59605:
        /* <DEDUP_REMOVED lines=11> */
.L_x_59604:
[----:B------:R-:W-:Y:S05]  /*27ec0*/  BSYNC.RECONVERGENT B2 ;  /* 0x0000000000027941 */ /* 0x000fea0003800200 */
.L_x_59603:
        /* <DEDUP_REMOVED lines=17> */
.L_x_59614:
        /* <DEDUP_REMOVED lines=13> */
.L_x_59616:
[----:B------:R-:W-:Y:S05]  /*280b0*/  BSYNC.RECONVERGENT B4 ;  /* 0x0000000000047941 */ /* 0x000fea0003800200 */
.L_x_59615:
        /* <DEDUP_REMOVED lines=61> */
.L_x_59613:
[----:B------:R-:W-:Y:S05]  /*28490*/  BSYNC.RECONVERGENT B3 ;  /* 0x0000000000037941 */ /* 0x000fea0003800200 */
.L_x_59612:
        /* <DEDUP_REMOVED lines=11> */
.L_x_59611:
[----:B------:R-:W-:Y:S05]  /*28550*/  BSYNC.RECONVERGENT B2 ;  /* 0x0000000000027941 */ /* 0x000fea0003800200 */
.L_x_59610:
        /* <DEDUP_REMOVED lines=17> */
.L_x_59621:
        /* <DEDUP_REMOVED lines=13> */
.L_x_59623:
[----:B------:R-:W-:Y:S05]  /*28740*/  BSYNC.RECONVERGENT B4 ;  /* 0x0000000000047941 */ /* 0x000fea0003800200 */
.L_x_59622:
        /* <DEDUP_REMOVED lines=61> */
.L_x_59620:
[----:B------:R-:W-:Y:S05]  /*28b20*/  BSYNC.RECONVERGENT B3 ;  /* 0x0000000000037941 */ /* 0x000fea0003800200 */
.L_x_59619:
        /* <DEDUP_REMOVED lines=11> */
.L_x_59618:
[----:B------:R-:W-:Y:S05]  /*28be0*/  BSYNC.RECONVERGENT B2 ;  /* 0x0000000000027941 */ /* 0x000fea0003800200 */
.L_x_59617:
        /* <DEDUP_REMOVED lines=17> */
.L_x_59628:
        /* <DEDUP_REMOVED lines=13> */
.L_x_59630:
[----:B------:R-:W-:Y:S05]  /*28dd0*/  BSYNC.RECONVERGENT B4 ;  /* 0x0000000000047941 */ /* 0x000fea0003800200 */
.L_x_59629:
        /* <DEDUP_REMOVED lines=61> */
.L_x_59627:
[----:B------:R-:W-:Y:S05]  /*291b0*/  BSYNC.RECONVERGENT B3 ;  /* 0x0000000000037941 */ /* 0x000fea0003800200 */
.L_x_59626:
        /* <DEDUP_REMOVED lines=11> */
.L_x_59625:
[----:B------:R-:W-:Y:S05]  /*29270*/  BSYNC.RECONVERGENT B2 ;  /* 0x0000000000027941 */ /* 0x000fea0003800200 */
.L_x_59624:
        /* <DEDUP_REMOVED lines=17> */
.L_x_59635:
        /* <DEDUP_REMOVED lines=13> */
.L_x_59637:
[----:B------:R-:W-:Y:S05]  /*29460*/  BSYNC.RECONVERGENT B4 ;  /* 0x0000000000047941 */ /* 0x000fea0003800200 */
.L_x_59636:
        /* <DEDUP_REMOVED lines=61> */
.L_x_59634:
[----:B------:R-:W-:Y:S05]  /*29840*/  BSYNC.RECONVERGENT B3 ;  /* 0x0000000000037941 */ /* 0x000fea0003800200 */
.L_x_59633:
        /* <DEDUP_REMOVED lines=11> */
.L_x_59632:
[----:B------:R-:W-:Y:S05]  /*29900*/  BSYNC.RECONVERGENT B2 ;  /* 0x0000000000027941 */ /* 0x000fea0003800200 */
.L_x_59631:
        /* <DEDUP_REMOVED lines=16> */
.L_x_59640:
        /* <DEDUP_REMOVED lines=13> */
.L_x_59642:
[----:B------:R-:W-:Y:S05]  /*29ae0*/  BSYNC.RECONVERGENT B3 ;  /* 0x0000000000037941 */ /* 0x000fea0003800200 */
.L_x_59641:
        /* <DEDUP_REMOVED lines=61> */
.L_x_59639:
[----:B------:R-:W-:Y:S05]  /*29ec0*/  BSYNC.RECONVERGENT B2 ;  /* 0x0000000000027941 */ /* 0x000fea0003800200 */
.L_x_59638:
        /* <DEDUP_REMOVED lines=11> */
.L_x_59583:
[----:B------:R-:W-:Y:S05]  /*29f80*/  BSYNC.RECONVERGENT B0 ;  /* 0x0000000000007941 */ /* 0x000fea0003800200 */
.L_x_59532:
        /* <DEDUP_REMOVED lines=27> */
.L_x_59644:
[----:B------:R-:W-:Y:S05]  /*2a140*/  BSYNC.RECONVERGENT B0 ;  /* 0x0000000000007941 */ /* 0x000fea0003800200 */
.L_x_59643:
[----:B------:R-:W-:Y:S01]  /*2a150*/  VIADD R246, R246, 0x20 ;  /* 0x00000020f6f67836 */ /* 0x000fe20000000000 */
[----:B------:R-:W-:-:S07]  /*2a160*/  IADD3 R247, PT, PT, R247, 0x20, RZ ;  /* 0x00000020f7f77810 */ /* 0x000fce0007ffe0ff */
.L_x_59531:
[----:B------:R-:W-:Y:S05]  /*2a170*/  BSYNC.RECONVERGENT B1 ;  /* 0x0000000000017941 */ /* 0x000fea0003800200 */
.L_x_59530:
        /* <DEDUP_REMOVED lines=38> */
.L_x_59653:
        /* <DEDUP_REMOVED lines=13> */
.L_x_59655:
[----:B------:R-:W-:Y:S05]  /*2a4b0*/  BSYNC.RECONVERGENT B4 ;  /* 0x0000000000047941 */ /* 0x000fea0003800200 */
.L_x_59654:
        /* <DEDUP_REMOVED lines=60> */
.L_x_59652:
[----:B------:R-:W-:Y:S05]  /*2a880*/  BSYNC.RECONVERGENT B3 ;  /* 0x0000000000037941 */ /* 0x000fea0003800200 */
.L_x_59651:
        /* <DEDUP_REMOVED lines=11> */
.L_x_59650:
[----:B------:R-:W-:Y:S05]  /*2a940*/  BSYNC.RECONVERGENT B2 ;  /* 0x0000000000027941 */ /* 0x000fea0003800200 */
.L_x_59649:
        /* <DEDUP_REMOVED lines=17> */
.L_x_59660:
        /* <DEDUP_REMOVED lines=13> */
.L_x_59662:
[----:B------:R-:W-:Y:S05]  /*2ab30*/  BSYNC.RECONVERGENT B4 ;  /* 0x0000000000047941 */ /* 0x000fea0003800200 */
.L_x_59661:
        /* <DEDUP_REMOVED lines=61> */
.L_x_59659:
[----:B------:R-:W-:Y:S05]  /*2af10*/  BSYNC.RECONVERGENT B3 ;  /* 0x0000000000037941 */ /* 0x000fea0003800200 */
.L_x_59658:
        /* <DEDUP_REMOVED lines=11> */
.L_x_59657:
[----:B------:R-:W-:Y:S05]  /*2afd0*/  BSYNC.RECONVERGENT B2 ;  /* 0x0000000000027941 */ /* 0x000fea0003800200 */
.L_x_59656:
        /* <DEDUP_REMOVED lines=17> */
.L_x_59667:
        /* <DEDUP_REMOVED lines=13> */
.L_x_59669:
[----:B------:R-:W-:Y:S05]  /*2b1c0*/  BSYNC.RECONVERGENT B4 ;  /* 0x0000000000047941 */ /* 0x000fea0003800200 */
.L_x_59668:
        /* <DEDUP_REMOVED lines=61> */
.L_x_59666:
[----:B------:R-:W-:Y:S05]  /*2b5a0*/  BSYNC.RECONVERGENT B3 ;  /* 0x0000000000037941 */ /* 0x000fea0003800200 */
.L_x_59665:
        /* <DEDUP_REMOVED lines=11> */
.L_x_59664:
[----:B------:R-:W-:Y:S05]  /*2b660*/  BSYNC.RECONVERGENT B2 ;  /* 0x0000000000027941 */ /* 0x000fea0003800200 */
.L_x_59663:
        /* <DEDUP_REMOVED lines=17> */
.L_x_59674:
        /* <DEDUP_REMOVED lines=13> */
.L_x_59676:
[----:B------:R-:W-:Y:S05]  /*2b850*/  BSYNC.RECONVERGENT B4 ;  /* 0x0000000000047941 */ /* 0x000fea0003800200 */
.L_x_59675:
        /* <DEDUP_REMOVED lines=61> */
.L_x_59673:
[----:B------:R-:W-:Y:S05]  /*2bc30*/  BSYNC.RECONVERGENT B3 ;  /* 0x0000000000037941 */ /* 0x000fea0003800200 */
.L_x_59672:
        /* <DEDUP_REMOVED lines=11> */
.L_x_59671:
[----:B------:R-:W-:Y:S05]  /*2bcf0*/  BSYNC.RECONVERGENT B2 ;  /* 0x0000000000027941 */ /* 0x000fea0003800200 */
.L_x_59670:
        /* <DEDUP_REMOVED lines=17> */
.L_x_59681:
        /* <DEDUP_REMOVED lines=13> */
.L_x_59683:
[----:B------:R-:W-:Y:S05]  /*2bee0*/  BSYNC.RECONVERGENT B4 ;  /* 0x0000000000047941 */ /* 0x000fea0003800200 */
.L_x_59682:
        /* <DEDUP_REMOVED lines=61> */
.L_x_59680:
[----:B------:R-:W-:Y:S05]  /*2c2c0*/  BSYNC.RECONVERGENT B3 ;  /* 0x0000000000037941 */ /* 0x000fea0003800200 */
.L_x_59679:
        /* <DEDUP_REMOVED lines=11> */
.L_x_59678:
[----:B------:R-:W-:Y:S05]  /*2c380*/  BSYNC.RECONVERGENT B2 ;  /* 0x0000000000027941 */ /* 0x000fea0003800200 */
.L_x_59677:
        /* <DEDUP_REMOVED lines=17> */
.L_x_59688:
        /* <DEDUP_REMOVED lines=13> */
.L_x_59690:
[----:B------:R-:W-:Y:S05]  /*2c570*/  BSYNC.RECONVERGENT B4 ;  /* 0x0000000000047941 */ /* 0x000fea0003800200 */
.L_x_59689:
        /* <DEDUP_REMOVED lines=61> */
.L_x_59687:
[----:B------:R-:W-:Y:S05]  /*2c950*/  BSYNC.RECONVERGENT B3 ;  /* 0x0000000000037941 */ /* 0x000fea0003800200 */
.L_x_59686:
        /* <DEDUP_REMOVED lines=11> */
.L_x_59685:
[----:B------:R-:W-:Y:S05]  /*2ca10*/  BSYNC.RECONVERGENT B2 ;  /* 0x0000000000027941 */ /* 0x000fea0003800200 */
.L_x_59684:
        /* <DEDUP_REMOVED lines=17> */
.L_x_59695:
        /* <DEDUP_REMOVED lines=13> */
.L_x_59697:
[----:B------:R-:W-:Y:S05]  /*2cc00*/  BSYNC.RECONVERGENT B4 ;  /* 0x0000000000047941 */ /* 0x000fea0003800200 */
.L_x_59696:
        /* <DEDUP_REMOVED lines=61> */
.L_x_59694:
[----:B------:R-:W-:Y:S05]  /*2cfe0*/  BSYNC.RECONVERGENT B3 ;  /* 0x0000000000037941 */ /* 0x000fea0003800200 */
.L_x_59693:
        /* <DEDUP_REMOVED lines=11> */
.L_x_59692:
[----:B------:R-:W-:Y:S05]  /*2d0a0*/  BSYNC.RECONVERGENT B2 ;  /* 0x0000000000027941 */ /* 0x000fea0003800200 */
.L_x_59691:
        /* <DEDUP_REMOVED lines=16> */
.L_x_59701:
        /* <DEDUP_REMOVED lines=13> */
.L_x_59703:
[----:B------:R-:W-:Y:S05]  /*2d280*/  BSYNC.RECONVERGENT B3 ;  /* 0x0000000000037941 */ /* 0x000fea0003800200 */
.L_x_59702:
        /* <DEDUP_REMOVED lines=61> */
.L_x_59700:
[----:B------:R-:W-:Y:S05]  /*2d660*/  BSYNC.RECONVERGENT B2 ;  /* 0x0000000000027941 */ /* 0x000fea0003800200 */
.L_x_59699:
        /* <DEDUP_REMOVED lines=12> */
.L_x_59648:
        /* <DEDUP_REMOVED lines=21> */
.L_x_59708:
        /* <DEDUP_REMOVED lines=13> */
.L_x_59710:
[----:B------:R-:W-:Y:S05]  /*2d950*/  BSYNC.RECONVERGENT B4 ;  /* 0x0000000000047941 */ /* 0x000fea0003800200 */
.L_x_59709:
        /* <DEDUP_REMOVED lines=60> */
.L_x_59707:
[----:B------:R-:W-:Y:S05]  /*2dd20*/  BSYNC.RECONVERGENT B3 ;  /* 0x0000000000037941 */ /* 0x000fea0003800200 */
.L_x_59706:
        /* <DEDUP_REMOVED lines=11> */
.L_x_59705:
[----:B------:R-:W-:Y:S05]  /*2dde0*/  BSYNC.RECONVERGENT B2 ;  /* 0x0000000000027941 */ /* 0x000fea0003800200 */
.L_x_59704:
        /* <DEDUP_REMOVED lines=17> */
.L_x_59715:
        /* <DEDUP_REMOVED lines=13> */
.L_x_59717:
[----:B------:R-:W-:Y:S05]  /*2dfd0*/  BSYNC.RECONVERGENT B4 ;  /* 0x0000000000047941 */ /* 0x000fea0003800200 */
.L_x_59716:
        /* <DEDUP_REMOVED lines=61> */
.L_x_59714:
[----:B------:R-:W-:Y:S05]  /*2e3b0*/  BSYNC.RECONVERGENT B3 ;  /* 0x0000000000037941 */ /* 0x000fea0003800200 */
.L_x_59713:
        /* <DEDUP_REMOVED lines=11> */
.L_x_59712:
[----:B------:R-:W-:Y:S05]  /*2e470*/  BSYNC.RECONVERGENT B2 ;  /* 0x0000000000027941 */ /* 0x000fea0003800200 */
.L_x_59711:
        /* <DEDUP_REMOVED lines=17> */
.L_x_59722:
        /* <DEDUP_REMOVED lines=13> */
.L_x_59724:
[----:B------:R-:W-:Y:S05]  /*2e660*/  BSYNC.RECONVERGENT B4 ;  /* 0x0000000000047941 */ /* 0x000fea0003800200 */
.L_x_59723:
        /* <DEDUP_REMOVED lines=61> */
.L_x_59721:
[----:B------:R-:W-:Y:S05]  /*2ea40*/  BSYNC.RECONVERGENT B3 ;  /* 0x0000000000037941 */ /* 0x000fea0003800200 */
.L_x_59720:
        /* <DEDUP_REMOVED lines=11> */
.L_x_59719:
[----:B------:R-:W-:Y:S05]  /*2eb00*/  BSYNC.RECONVERGENT B2 ;  /* 0x0000000000027941 */ /* 0x000fea0003800200 */
.L_x_59718:
        /* <DEDUP_REMOVED lines=17> */
.L_x_59729:
        /* <DEDUP_REMOVED lines=13> */
.L_x_59731:
[----:B------:R-:W-:Y:S05]  /*2ecf0*/  BSYNC.RECONVERGENT B4 ;  /* 0x0000000000047941 */ /* 0x000fea0003800200 */
.L_x_59730:
        /* <DEDUP_REMOVED lines=61> */
.L_x_59728:
[----:B------:R-:W-:Y:S05]  /*2f0d0*/  BSYNC.RECONVERGENT B3 ;  /* 0x0000000000037941 */ /* 0x000fea0003800200 */
.L_x_59727:
        /* <DEDUP_REMOVED lines=11> */
.L_x_59726:
[----:B------:R-:W-:Y:S05]  /*2f190*/  BSYNC.RECONVERGENT B2 ;  /* 0x0000000000027941 */ /* 0x000fea0003800200 */
.L_x_59725:
        /* <DEDUP_REMOVED lines=17> */
.L_x_59736:
        /* <DEDUP_REMOVED lines=13> */
.L_x_59738:
[----:B------:R-:W-:Y:S05]  /*2f380*/  BSYNC.RECONVERGENT B4 ;  /* 0x0000000000047941 */ /* 0x000fea0003800200 */
.L_x_59737:
        /* <DEDUP_REMOVED lines=61> */
.L_x_59735:
[----:B------:R-:W-:Y:S05]  /*2f760*/  BSYNC.RECONVERGENT B3 ;  /* 0x0000000000037941 */ /* 0x000fea0003800200 */
.L_x_59734:
        /* <DEDUP_REMOVED lines=11> */
.L_x_59733:
[----:B------:R-:W-:Y:S05]  /*2f820*/  BSYNC.RECONVERGENT B2 ;  /* 0x0000000000027941 */ /* 0x000fea0003800200 */
.L_x_59732:
        /* <DEDUP_REMOVED lines=17> */
.L_x_59743:
        /* <DEDUP_REMOVED lines=13> */
.L_x_59745:
[----:B------:R-:W-:Y:S05]  /*2fa10*/  BSYNC.RECONVERGENT B4 ;  /* 0x0000000000047941 */ /* 0x000fea0003800200 */
.L_x_59744:
        /* <DEDUP_REMOVED lines=61> */
.L_x_59742:
[----:B------:R-:W-:Y:S05]  /*2fdf0*/  BSYNC.RECONVERGENT B3 ;  /* 0x0000000000037941 */ /* 0x000fea0003800200 */
.L_x_59741:
        /* <DEDUP_REMOVED lines=11> */
.L_x_59740:
[----:B------:R-:W-:Y:S05]  /*2feb0*/  BSYNC.RECONVERGENT B2 ;  /* 0x0000000000027941 */ /* 0x000fea0003800200 */
.L_x_59739:
        /* <DEDUP_REMOVED lines=17> */
.L_x_59750:
        /* <DEDUP_REMOVED lines=13> */
.L_x_59752:
[----:B------:R-:W-:Y:S05]  /*300a0*/  BSYNC.RECONVERGENT B4 ;  /* 0x0000000000047941 */ /* 0x000fea0003800200 */
.L_x_59751:
        /* <DEDUP_REMOVED lines=61> */
.L_x_59749:
[----:B------:R-:W-:Y:S05]  /*30480*/  BSYNC.RECONVERGENT B3 ;  /* 0x0000000000037941 */ /* 0x000fea0003800200 */
.L_x_59748:
        /* <DEDUP_REMOVED lines=11> */
.L_x_59747:
[----:B------:R-:W-:Y:S05]  /*30540*/  BSYNC.RECONVERGENT B2 ;  /* 0x0000000000027941 */ /* 0x000fea0003800200 */
.L_x_59746:
        /* <DEDUP_REMOVED lines=16> */
.L_x_59755:
        /* <DEDUP_REMOVED lines=13> */
.L_x_59757:
[----:B------:R-:W-:Y:S05]  /*30720*/  BSYNC.RECONVERGENT B3 ;  /* 0x0000000000037941 */ /* 0x000fea0003800200 */
.L_x_59756:
        /* <DEDUP_REMOVED lines=61> */
.L_x_59754:
[----:B------:R-:W-:Y:S05]  /*30b00*/  BSYNC.RECONVERGENT B2 ;  /* 0x0000000000027941 */ /* 0x000fea0003800200 */
.L_x_59753:
        /* <DEDUP_REMOVED lines=11> */
.L_x_59698:
[----:B------:R-:W-:Y:S05]  /*30bc0*/  BSYNC.RECONVERGENT B0 ;  /* 0x0000000000007941 */ /* 0x000fea0003800200 */
.L_x_59647:
        /* <DEDUP_REMOVED lines=27> */
.L_x_59759:
[----:B------:R-:W-:Y:S05]  /*30d80*/  BSYNC.RECONVERGENT B0 ;  /* 0x0000000000007941 */ /* 0x000fea0003800200 */
.L_x_59758:
[----:B------:R-:W-:Y:S01]  /*30d90*/  VIADD R246, R246, 0x20 ;  /* 0x00000020f6f67836 */ /* 0x000fe20000000000 */
[----:B------:R-:W-:-:S07]  /*30da0*/  IADD3 R247, PT, PT, R247, 0x20, RZ ;  /* 0x00000020f7f77810 */ /* 0x000fce0007ffe0ff */
.L_x_59646:
[----:B------:R-:W-:Y:S05]  /*30db0*/  BSYNC.RECONVERGENT B1 ;  /* 0x0000000000017941 */ /* 0x000fea0003800200 */
.L_x_59645:
        /* <DEDUP_REMOVED lines=38> */
.L_x_59768:
        /* <DEDUP_REMOVED lines=13> */
.L_x_59770:
[----:B------:R-:W-:Y:S05]  /*310f0*/  BSYNC.RECONVERGENT B4 ;  /* 0x0000000000047941 */ /* 0x000fea0003800200 */
.L_x_59769:
        /* <DEDUP_REMOVED lines=60> */
.L_x_59767:
[----:B------:R-:W-:Y:S05]  /*314c0*/  BSYNC.RECONVERGENT B3 ;  /* 0x0000000000037941 */ /* 0x000fea0003800200 */
.L_x_59766:
        /* <DEDUP_REMOVED lines=11> */
.L_x_59765:
[----:B------:R-:W-:Y:S05]  /*31580*/  BSYNC.RECONVERGENT B2 ;  /* 0x0000000000027941 */ /* 0x000fea0003800200 */
.L_x_59764:
        /* <DEDUP_REMOVED lines=17> */
.L_x_59775:
        /* <DEDUP_REMOVED lines=13> */
.L_x_59777:
[----:B------:R-:W-:Y:S05]  /*31770*/  BSYNC.RECONVERGENT B4 ;  /* 0x0000000000047941 */ /* 0x000fea0003800200 */
.L_x_59776:
        /* <DEDUP_REMOVED lines=61> */
.L_x_59774:
[----:B------:R-:W-:Y:S05]  /*31b50*/  BSYNC.RECONVERGENT B3 ;  /* 0x0000000000037941 */ /* 0x000fea0003800200 */
.L_x_59773:
        /* <DEDUP_REMOVED lines=11> */
.L_x_59772:
[----:B------:R-:W-:Y:S05]  /*31c10*/  BSYNC.RECONVERGENT B2 ;  /* 0x0000000000027941 */ /* 0x000fea0003800200 */
.L_x_59771:
        /* <DEDUP_REMOVED lines=17> */
.L_x_59782:
        /* <DEDUP_REMOVED lines=13> */
.L_x_59784:
[----:B------:R-:W-:Y:S05]  /*31e00*/  BSYNC.RECONVERGENT B4 ;  /* 0x0000000000047941 */ /* 0x000fea0003800200 */
.L_x_59783:
        /* <DEDUP_REMOVED lines=61> */
.L_x_59781:
[----:B------:R-:W-:Y:S05]  /*321e0*/  BSYNC.RECONVERGENT B3 ;  /* 0x0000000000037941 */ /* 0x000fea0003800200 */
.L_x_59780:
        /* <DEDUP_REMOVED lines=11> */
.L_x_59779:
[----:B------:R-:W-:Y:S05]  /*322a0*/  BSYNC.RECONVERGENT B2 ;  /* 0x0000000000027941 */ /* 0x000fea0003800200 */
.L_x_59778:
        /* <DEDUP_REMOVED lines=17> */
.L_x_59789:
        /* <DEDUP_REMOVED lines=13> */
.L_x_59791:
[----:B------:R-:W-:Y:S05]  /*32490*/  BSYNC.RECONVERGENT B4 ;  /* 0x0000000000047941 */ /* 0x000fea0003800200 */
.L_x_59790:
        /* <DEDUP_REMOVED lines=61> */
.L_x_59788:
[----:B------:R-:W-:Y:S05]  /*32870*/  BSYNC.RECONVERGENT B3 ;  /* 0x0000000000037941 */ /* 0x000fea0003800200 */
.L_x_59787:
        /* <DEDUP_REMOVED lines=11> */
.L_x_59786:
[----:B------:R-:W-:Y:S05]  /*32930*/  BSYNC.RECONVERGENT B2 ;  /* 0x0000000000027941 */ /* 0x000fea0003800200 */
.L_x_59785:
        /* <DEDUP_REMOVED lines=17> */
.L_x_59796:
        /* <DEDUP_REMOVED lines=13> */
.L_x_59798:
[----:B------:R-:W-:Y:S05]  /*32b20*/  BSYNC.RECONVERGENT B4 ;  /* 0x0000000000047941 */ /* 0x000fea0003800200 */
.L_x_59797:
        /* <DEDUP_REMOVED lines=61> */
.L_x_59795:
[----:B------:R-:W-:Y:S05]  /*32f00*/  BSYNC.RECONVERGENT B3 ;  /* 0x0000000000037941 */ /* 0x000fea0003800200 */
.L_x_59794:
        /* <DEDUP_REMOVED lines=11> */
.L_x_59793:
[----:B------:R-:W-:Y:S05]  /*32fc0*/  BSYNC.RECONVERGENT B2 ;  /* 0x0000000000027941 */ /* 0x000fea0003800200 */
.L_x_59792:
        /* <DEDUP_REMOVED lines=17> */
.L_x_59803:
        /* <DEDUP_REMOVED lines=13> */
.L_x_59805:
[----:B------:R-:W-:Y:S05]  /*331b0*/  BSYNC.RECONVERGENT B4 ;  /* 0x0000000000047941 */ /* 0x000fea0003800200 */
.L_x_59804:
        /* <DEDUP_REMOVED lines=61> */
.L_x_59802:
[----:B------:R-:W-:Y:S05]  /*33590*/  BSYNC.RECONVERGENT B3 ;  /* 0x0000000000037941 */ /* 0x000fea0003800200 */
.L_x_59801:
        /* <DEDUP_REMOVED lines=11> */
.L_x_59800:
[----:B------:R-:W-:Y:S05]  /*33650*/  BSYNC.RECONVERGENT B2 ;  /* 0x0000000000027941 */ /* 0x000fea0003800200 */
.L_x_59799:
        /* <DEDUP_REMOVED lines=17> */
.L_x_59810:
        /* <DEDUP_REMOVED lines=13> */
.L_x_59812:
[----:B------:R-:W-:Y:S05]  /*33840*/  BSYNC.RECONVERGENT B4 ;  /* 0x0000000000047941 */ /* 0x000fea0003800200 */
.L_x_59811:
        /* <DEDUP_REMOVED lines=61> */
.L_x_59809:
[----:B------:R-:W-:Y:S05]  /*33c20*/  BSYNC.RECONVERGENT B3 ;  /* 0x0000000000037941 */ /* 0x000fea0003800200 */
.L_x_59808:
        /* <DEDUP_REMOVED lines=11> */
.L_x_59807:
[----:B------:R-:W-:Y:S05]  /*33ce0*/  BSYNC.RECONVERGENT B2 ;  /* 0x0000000000027941 */ /* 0x000fea0003800200 */
.L_x_59806:
        /* <DEDUP_REMOVED lines=16> */
.L_x_59816:
        /* <DEDUP_REMOVED lines=13> */
.L_x_59818:
[----:B------:R-:W-:Y:S05]  /*33ec0*/  BSYNC.RECONVERGENT B3 ;  /* 0x0000000000037941 */ /* 0x000fea0003800200 */
.L_x_59817:
        /* <DEDUP_REMOVED lines=61> */
.L_x_59815:
[----:B------:R-:W-:Y:S05]  /*342a0*/  BSYNC.RECONVERGENT B2 ;  /* 0x0000000000027941 */ /* 0x000fea0003800200 */
.L_x_59814:
        /* <DEDUP_REMOVED lines=12> */
.L_x_59763:
        /* <DEDUP_REMOVED lines=21> */
.L_x_59823:
        /* <DEDUP_REMOVED lines=13> */
.L_x_59825:
[----:B------:R-:W-:Y:S05]  /*34590*/  BSYNC.RECONVERGENT B4 ;  /* 0x0000000000047941 */ /* 0x000fea0003800200 */
.L_x_59824:
        /* <DEDUP_REMOVED lines=60> */
.L_x_59822:
[----:B------:R-:W-:Y:S05]  /*34960*/  BSYNC.RECONVERGENT B3 ;  /* 0x0000000000037941 */ /* 0x000fea0003800200 */
.L_x_59821:
        /* <DEDUP_REMOVED lines=11> */
.L_x_59820:
[----:B------:R-:W-:Y:S05]  /*34a20*/  BSYNC.RECONVERGENT B2 ;  /* 0x0000000000027941 */ /* 0x000fea0003800200 */
.L_x_59819:
        /* <DEDUP_REMOVED lines=17> */
.L_x_59830:
        /* <DEDUP_REMOVED lines=13> */
.L_x_59832:
[----:B------:R-:W-:Y:S05]  /*34c10*/  BSYNC.RECONVERGENT B4 ;  /* 0x0000000000047941 */ /* 0x000fea0003800200 */
.L_x_59831:
        /* <DEDUP_REMOVED lines=61> */
.L_x_59829:
[----:B------:R-:W-:Y:S05]  /*34ff0*/  BSYNC.RECONVERGENT B3 ;  /* 0x0000000000037941 */ /* 0x000fea0003800200 */
.L_x_59828:
        /* <DEDUP_REMOVED lines=11> */
.L_x_59827:
[----:B------:R-:W-:Y:S05]  /*350b0*/  BSYNC.RECONVERGENT B2 ;  /* 0x0000000000027941 */ /* 0x000fea0003800200 */
.L_x_59826:
        /* <DEDUP_REMOVED lines=17> */
.L_x_59837:
        /* <DEDUP_REMOVED lines=13> */
.L_x_59839:
[----:B------:R-:W-:Y:S05]  /*352a0*/  BSYNC.RECONVERGENT B4 ;  /* 0x0000000000047941 */ /* 0x000fea0003800200 */
.L_x_59838:
        /* <DEDUP_REMOVED lines=61> */
.L_x_59836:
[----:B------:R-:W-:Y:S05]  /*35680*/  BSYNC.RECONVERGENT B3 ;  /* 0x0000000000037941 */ /* 0x000fea0003800200 */
.L_x_59835:
        /* <DEDUP_REMOVED lines=11> */
.L_x_59834:
[----:B------:R-:W-:Y:S05]  /*35740*/  BSYNC.RECONVERGENT B2 ;  /* 0x0000000000027941 */ /* 0x000fea0003800200 */
.L_x_59833:
        /* <DEDUP_REMOVED lines=17> */
.L_x_59844:
        /* <DEDUP_REMOVED lines=13> */
.L_x_59846:
[----:B------:R-:W-:Y:S05]  /*35930*/  BSYNC.RECONVERGENT B4 ;  /* 0x0000000000047941 */ /* 0x000fea0003800200 */
.L_x_59845:
        /* <DEDUP_REMOVED lines=61> */
.L_x_59843:
[----:B------:R-:W-:Y:S05]  /*35d10*/  BSYNC.RECONVERGENT B3 ;  /* 0x0000000000037941 */ /* 0x000fea0003800200 */
.L_x_59842:
        /* <DEDUP_REMOVED lines=11> */
.L_x_59841:
[----:B------:R-:W-:Y:S05]  /*35dd0*/  BSYNC.RECONVERGENT B2 ;  /* 0x0000000000027941 */ /* 0x000fea0003800200 */
.L_x_59840:
        /* <DEDUP_REMOVED lines=17> */
.L_x_59851:
        /* <DEDUP_REMOVED lines=13> */
.L_x_59853:
[----:B------:R-:W-:Y:S05]  /*35fc0*/  BSYNC.RECONVERGENT B4 ;  /* 0x0000000000047941 */ /* 0x000fea0003800200 */
.L_x_59852:
        /* <DEDUP_REMOVED lines=61> */
.L_x_59850:
[----:B------:R-:W-:Y:S05]  /*363a0*/  BSYNC.RECONVERGENT B3 ;  /* 0x0000000000037941 */ /* 0x000fea0003800200 */
.L_x_59849:
        /* <DEDUP_REMOVED lines=11> */
.L_x_59848:
[----:B------:R-:W-:Y:S05]  /*36460*/  BSYNC.RECONVERGENT B2 ;  /* 0x0000000000027941 */ /* 0x000fea0003800200 */
.L_x_59847:
        /* <DEDUP_REMOVED lines=17> */
.L_x_59858:
        /* <DEDUP_REMOVED lines=13> */
.L_x_59860:
[----:B------:R-:W-:Y:S05]  /*36650*/  BSYNC.RECONVERGENT B4 ;  /* 0x0000000000047941 */ /* 0x000fea0003800200 */
.L_x_59859:
        /* <DEDUP_REMOVED lines=61> */
.L_x_59857:
[----:B------:R-:W-:Y:S05]  /*36a30*/  BSYNC.RECONVERGENT B3 ;  /* 0x0000000000037941 */ /* 0x000fea0003800200 */
.L_x_59856:
        /* <DEDUP_REMOVED lines=11> */
.L_x_59855:
[----:B------:R-:W-:Y:S05]  /*36af0*/  BSYNC.RECONVERGENT B2 ;  /* 0x0000000000027941 */ /* 0x000fea0003800200 */
.L_x_59854:
        /* <DEDUP_REMOVED lines=17> */
.L_x_59865:
        /* <DEDUP_REMOVED lines=13> */
.L_x_59867:
[----:B------:R-:W-:Y:S05]  /*36ce0*/  BSYNC.RECONVERGENT B4 ;  /* 0x0000000000047941 */ /* 0x000fea0003800200 */
.L_x_59866:
        /* <DEDUP_REMOVED lines=61> */
.L_x_59864:
[----:B------:R-:W-:Y:S05]  /*370c0*/  BSYNC.RECONVERGENT B3 ;  /* 0x0000000000037941 */ /* 0x000fea0003800200 */
.L_x_59863:
        /* <DEDUP_REMOVED lines=11> */
.L_x_59862:
[----:B------:R-:W-:Y:S05]  /*37180*/  BSYNC.RECONVERGENT B2 ;  /* 0x0000000000027941 */ /* 0x000fea0003800200 */
.L_x_59861:
        /* <DEDUP_REMOVED lines=16> */
.L_x_59870:
        /* <DEDUP_REMOVED lines=13> */
.L_x_59872:
[----:B------:R-:W-:Y:S05]  /*37360*/  BSYNC.RECONVERGENT B3 ;  /* 0x0000000000037941 */ /* 0x000fea0003800200 */
.L_x_59871:
        /* <DEDUP_REMOVED lines=61> */
.L_x_59869:
[----:B------:R-:W-:Y:S05]  /*37740*/  BSYNC.RECONVERGENT B2 ;  /* 0x0000000000027941 */ /* 0x000fea0003800200 */
.L_x_59868:
        /* <DEDUP_REMOVED lines=11> */
.L_x_59813:
[----:B------:R-:W-:Y:S05]  /*37800*/  BSYNC.RECONVERGENT B0 ;  /* 0x0000000000007941 */ /* 0x000fea0003800200 */
.L_x_59762:
        /* <DEDUP_REMOVED lines=27> */
.L_x_59874:
[----:B------:R-:W-:Y:S05]  /*379c0*/  BSYNC.RECONVERGENT B0 ;  /* 0x0000000000007941 */ /* 0x000fea0003800200 */
.L_x_59873:
[----:B------:R-:W-:Y:S01]  /*379d0*/  VIADD R246, R246, 0x20 ;  /* 0x00000020f6f67836 */ /* 0x000fe20000000000 */
[----:B------:R-:W-:-:S07]  /*379e0*/  IADD3 R247, PT, PT, R247, 0x20, RZ ;  /* 0x00000020f7f77810 */ /* 0x000fce0007ffe0ff */
.L_x_59761:
[----:B------:R-:W-:Y:S05]  /*379f0*/  BSYNC.RECONVERGENT B1 ;  /* 0x0000000000017941 */ /* 0x000fea0003800200 */
.L_x_59760:
        /* <DEDUP_REMOVED lines=38> */
.L_x_59883:
        /* <DEDUP_REMOVED lines=13> */
.L_x_59885:
[----:B------:R-:W-:Y:S05]  /*37d30*/  BSYNC.RECONVERGENT B4 ;  /* 0x0000000000047941 */ /* 0x000fea0003800200 */
.L_x_59884:
        /* <DEDUP_REMOVED lines=60> */
.L_x_59882:
[----:B------:R-:W-:Y:S05]  /*38100*/  BSYNC.RECONVERGENT B3 ;  /* 0x0000000000037941 */ /* 0x000fea0003800200 */
.L_x_59881:
        /* <DEDUP_REMOVED lines=11> */
.L_x_59880:
[----:B------:R-:W-:Y:S05]  /*381c0*/  BSYNC.RECONVERGENT B2 ;  /* 0x0000000000027941 */ /* 0x000fea0003800200 */
.L_x_59879:
        /* <DEDUP_REMOVED lines=17> */
.L_x_59890:
        /* <DEDUP_REMOVED lines=13> */
.L_x_59892:
[----:B------:R-:W-:Y:S05]  /*383b0*/  BSYNC.RECONVERGENT B4 ;  /* 0x0000000000047941 */ /* 0x000fea0003800200 */
.L_x_59891:
        /* <DEDUP_REMOVED lines=61> */
.L_x_59889:
[----:B------:R-:W-:Y:S05]  /*38790*/  BSYNC.RECONVERGENT B3 ;  /* 0x0000000000037941 */ /* 0x000fea0003800200 */
.L_x_59888:
        /* <DEDUP_REMOVED lines=11> */
.L_x_59887:
[----:B------:R-:W-:Y:S05]  /*38850*/  BSYNC.RECONVERGENT B2 ;  /* 0x0000000000027941 */ /* 0x000fea0003800200 */
.L_x_59886:
        /* <DEDUP_REMOVED lines=17> */
.L_x_59897:
        /* <DEDUP_REMOVED lines=13> */
.L_x_59899:
[----:B------:R-:W-:Y:S05]  /*38a40*/  BSYNC.RECONVERGENT B4 ;  /* 0x0000000000047941 */ /* 0x000fea0003800200 */
.L_x_59898:
        /* <DEDUP_REMOVED lines=61> */
.L_x_59896:
[----:B------:R-:W-:Y:S05]  /*38e20*/  BSYNC.RECONVERGENT B3 ;  /* 0x0000000000037941 */ /* 0x000fea0003800200 */
.L_x_59895:
        /* <DEDUP_REMOVED lines=11> */
.L_x_59894:
[----:B------:R-:W-:Y:S05]  /*38ee0*/  BSYNC.RECONVERGENT B2 ;  /* 0x0000000000027941 */ /* 0x000fea0003800200 */
.L_x_59893:
        /* <DEDUP_REMOVED lines=17> */
.L_x_59904:
        /* <DEDUP_REMOVED lines=13> */
.L_x_59906:
[----:B------:R-:W-:Y:S05]  /*390d0*/  BSYNC.RECONVERGENT B4 ;  /* 0x0000000000047941 */ /* 0x000fea0003800200 */
.L_x_59905:
        /* <DEDUP_REMOVED lines=61> */
.L_x_59903:
[----:B------:R-:W-:Y:S05]  /*394b0*/  BSYNC.RECONVERGENT B3 ;  /* 0x0000000000037941 */ /* 0x000fea0003800200 */
.L_x_59902:
        /* <DEDUP_REMOVED lines=11> */
.L_x_59901:
[----:B------:R-:W-:Y:S05]  /*39570*/  BSYNC.RECONVERGENT B2 ;  /* 0x0000000000027941 */ /* 0x000fea0003800200 */
.L_x_59900:
        /* <DEDUP_REMOVED lines=17> */
.L_x_59911:
        /* <DEDUP_REMOVED lines=13> */
.L_x_59913:
[----:B------:R-:W-:Y:S05]  /*39760*/  BSYNC.RECONVERGENT B4 ;  /* 0x0000000000047941 */ /* 0x000fea0003800200 */
.L_x_59912:
        /* <DEDUP_REMOVED lines=61> */
.L_x_59910:
[----:B------:R-:W-:Y:S05]  /*39b40*/  BSYNC.RECONVERGENT B3 ;  /* 0x0000000000037941 */ /* 0x000fea0003800200 */
.L_x_59909:
        /* <DEDUP_REMOVED lines=11> */
.L_x_59908:
[----:B------:R-:W-:Y:S05]  /*39c00*/  BSYNC.RECONVERGENT B2 ;  /* 0x0000000000027941 */ /* 0x000fea0003800200 */
.L_x_59907:
        /* <DEDUP_REMOVED lines=17> */
.L_x_59918:
        /* <DEDUP_REMOVED lines=13> */
.L_x_59920:
[----:B------:R-:W-:Y:S05]  /*39df0*/  BSYNC.RECONVERGENT B4 ;  /* 0x0000000000047941 */ /* 0x000fea0003800200 */
.L_x_59919:
        /* <DEDUP_REMOVED lines=61> */
.L_x_59917:
[----:B------:R-:W-:Y:S05]  /*3a1d0*/  BSYNC.RECONVERGENT B3 ;  /* 0x0000000000037941 */ /* 0x000fea0003800200 */
.L_x_59916:
        /* <DEDUP_REMOVED lines=11> */
.L_x_59915:
[----:B------:R-:W-:Y:S05]  /*3a290*/  BSYNC.RECONVERGENT B2 ;  /* 0x0000000000027941 */ /* 0x000fea0003800200 */
.L_x_59914:
        /* <DEDUP_REMOVED lines=17> */
.L_x_59925:
        /* <DEDUP_REMOVED lines=13> */
.L_x_59927:
[----:B------:R-:W-:Y:S05]  /*3a480*/  BSYNC.RECONVERGENT B4 ;  /* 0x0000000000047941 */ /* 0x000fea0003800200 */
.L_x_59926:
        /* <DEDUP_REMOVED lines=61> */
.L_x_59924:
[----:B------:R-:W-:Y:S05]  /*3a860*/  BSYNC.RECONVERGENT B3 ;  /* 0x0000000000037941 */ /* 0x000fea0003800200 */
.L_x_59923:
        /* <DEDUP_REMOVED lines=11> */
.L_x_59922:
[----:B------:R-:W-:Y:S05]  /*3a920*/  BSYNC.RECONVERGENT B2 ;  /* 0x0000000000027941 */ /* 0x000fea0003800200 */
.L_x_59921:
        /* <DEDUP_REMOVED lines=16> */
.L_x_59931:
        /* <DEDUP_REMOVED lines=13> */
.L_x_59933:
[----:B------:R-:W-:Y:S05]  /*3ab00*/  BSYNC.RECONVERGENT B3 ;  /* 0x0000000000037941 */ /* 0x000fea0003800200 */
.L_x_59932:
        /* <DEDUP_REMOVED lines=61> */
.L_x_59930:
[----:B------:R-:W-:Y:S05]  /*3aee0*/  BSYNC.RECONVERGENT B2 ;  /* 0x0000000000027941 */ /* 0x000fea0003800200 */
.L_x_59929:
        /* <DEDUP_REMOVED lines=12> */
.L_x_59878:
        /* <DEDUP_REMOVED lines=21> */
.L_x_59938:
        /* <DEDUP_REMOVED lines=13> */
.L_x_59940:
[----:B------:R-:W-:Y:S05]  /*3b1d0*/  BSYNC.RECONVERGENT B4 ;  /* 0x0000000000047941 */ /* 0x000fea0003800200 */
.L_x_59939:
        /* <DEDUP_REMOVED lines=60> */
.L_x_59937:
[----:B------:R-:W-:Y:S05]  /*3b5a0*/  BSYNC.RECONVERGENT B3 ;  /* 0x0000000000037941 */ /* 0x000fea0003800200 */
.L_x_59936:
        /* <DEDUP_REMOVED lines=11> */
.L_x_59935:
[----:B------:R-:W-:Y:S05]  /*3b660*/  BSYNC.RECONVERGENT B2 ;  /* 0x0000000000027941 */ /* 0x000fea0003800200 */
.L_x_59934:
        /* <DEDUP_REMOVED lines=17> */
.L_x_59945:
        /* <DEDUP_REMOVED lines=13> */
.L_x_59947:
[----:B------:R-:W-:Y:S05]  /*3b850*/  BSYNC.RECONVERGENT B4 ;  /* 0x0000000000047941 */ /* 0x000fea0003800200 */
.L_x_59946:
        /* <DEDUP_REMOVED lines=61> */
.L_x_59944:
[----:B------:R-:W-:Y:S05]  /*3bc30*/  BSYNC.RECONVERGENT B3 ;  /* 0x0000000000037941 */ /* 0x000fea0003800200 */
.L_x_59943:
        /* <DEDUP_REMOVED lines=11> */
.L_x_59942:
[----:B------:R-:W-:Y:S05]  /*3bcf0*/  BSYNC.RECONVERGENT B2 ;  /* 0x0000000000027941 */ /* 0x000fea0003800200 */
.L_x_59941:
        /* <DEDUP_REMOVED lines=17> */
.L_x_59952:
        /* <DEDUP_REMOVED lines=13> */
.L_x_59954:
[----:B------:R-:W-:Y:S05]  /*3bee0*/  BSYNC.RECONVERGENT B4 ;  /* 0x0000000000047941 */ /* 0x000fea0003800200 */
.L_x_59953:
        /* <DEDUP_REMOVED lines=61> */
.L_x_59951:
[----:B------:R-:W-:Y:S05]  /*3c2c0*/  BSYNC.RECONVERGENT B3 ;  /* 0x0000000000037941 */ /* 0x000fea0003800200 */
.L_x_59950:
        /* <DEDUP_REMOVED lines=11> */
.L_x_59949:
[----:B------:R-:W-:Y:S05]  /*3c380*/  BSYNC.RECONVERGENT B2 ;  /* 0x0000000000027941 */ /* 0x000fea0003800200 */
.L_x_59948:
        /* <DEDUP_REMOVED lines=17> */
.L_x_59959:
        /* <DEDUP_REMOVED lines=13> */
.L_x_59961:
[----:B------:R-:W-:Y:S05]  /*3c570*/  BSYNC.RECONVERGENT B4 ;  /* 0x0000000000047941 */ /* 0x000fea0003800200 */
.L_x_59960:
        /* <DEDUP_REMOVED lines=61> */
.L_x_59958:
[----:B------:R-:W-:Y:S05]  /*3c950*/  BSYNC.RECONVERGENT B3 ;  /* 0x0000000000037941 */ /* 0x000fea0003800200 */
.L_x_59957:
        /* <DEDUP_REMOVED lines=11> */
.L_x_59956:
[----:B------:R-:W-:Y:S05]  /*3ca10*/  BSYNC.RECONVERGENT B2 ;  /* 0x0000000000027941 */ /* 0x000fea0003800200 */
.L_x_59955:
        /* <DEDUP_REMOVED lines=17> */
.L_x_59966:
        /* <DEDUP_REMOVED lines=13> */
.L_x_59968:
[----:B------:R-:W-:Y:S05]  /*3cc00*/  BSYNC.RECONVERGENT B4 ;  /* 0x0000000000047941 */ /* 0x000fea0003800200 */
.L_x_59967:
        /* <DEDUP_REMOVED lines=61> */
.L_x_59965:
[----:B------:R-:W-:Y:S05]  /*3cfe0*/  BSYNC.RECONVERGENT B3 ;  /* 0x0000000000037941 */ /* 0x000fea0003800200 */
.L_x_59964:
        /* <DEDUP_REMOVED lines=11> */
.L_x_59963:
[----:B------:R-:W-:Y:S05]  /*3d0a0*/  BSYNC.RECONVERGENT B2 ;  /* 0x0000000000027941 */ /* 0x000fea0003800200 */
.L_x_59962:
        /* <DEDUP_REMOVED lines=17> */
.L_x_59973:
        /* <DEDUP_REMOVED lines=13> */
.L_x_59975:
[----:B------:R-:W-:Y:S05]  /*3d290*/  BSYNC.RECONVERGENT B4 ;  /* 0x0000000000047941 */ /* 0x000fea0003800200 */
.L_x_59974:
        /* <DEDUP_REMOVED lines=61> */
.L_x_59972:
[----:B------:R-:W-:Y:S05]  /*3d670*/  BSYNC.RECONVERGENT B3 ;  /* 0x0000000000037941 */ /* 0x000fea0003800200 */
.L_x_59971:
        /* <DEDUP_REMOVED lines=11> */
.L_x_59970:
[----:B------:R-:W-:Y:S05]  /*3d730*/  BSYNC.RECONVERGENT B2 ;  /* 0x0000000000027941 */ /* 0x000fea0003800200 */
.L_x_59969:
        /* <DEDUP_REMOVED lines=17> */
.L_x_59980:
        /* <DEDUP_REMOVED lines=13> */
.L_x_59982:
[----:B------:R-:W-:Y:S05]  /*3d920*/  BSYNC.RECONVERGENT B4 ;  /* 0x0000000000047941 */ /* 0x000fea0003800200 */
.L_x_59981:
        /* <DEDUP_REMOVED lines=61> */
.L_x_59979:
[----:B------:R-:W-:Y:S05]  /*3dd00*/  BSYNC.RECONVERGENT B3 ;  /* 0x0000000000037941 */ /* 0x000fea0003800200 */
.L_x_59978:
        /* <DEDUP_REMOVED lines=11> */
.L_x_59977:
[----:B------:R-:W-:Y:S05]  /*3ddc0*/  BSYNC.RECONVERGENT B2 ;  /* 0x0000000000027941 */ /* 0x000fea0003800200 */
.L_x_59976:
        /* <DEDUP_REMOVED lines=16> */
.L_x_59985:
        /* <DEDUP_REMOVED lines=13> */
.L_x_59987:
[----:B------:R-:W-:Y:S05]  /*3dfa0*/  BSYNC.RECONVERGENT B3 ;  /* 0x0000000000037941 */ /* 0x000fea0003800200 */
.L_x_59986:
        /* <DEDUP_REMOVED lines=61> */
.L_x_59984:
[----:B------:R-:W-:Y:S05]  /*3e380*/  BSYNC.RECONVERGENT B2 ;  /* 0x0000000000027941 */ /* 0x000fea0003800200 */
.L_x_59983:
        /* <DEDUP_REMOVED lines=11> */
.L_x_59928:
[----:B------:R-:W-:Y:S05]  /*3e440*/  BSYNC.RECONVERGENT B0 ;  /* 0x0000000000007941 */ /* 0x000fea0003800200 */
.L_x_59877:
        /* <DEDUP_REMOVED lines=27> */
.L_x_59989:
[----:B------:R-:W-:Y:S05]  /*3e600*/  BSYNC.RECONVERGENT B0 ;  /* 0x0000000000007941 */ /* 0x000fea0003800200 */
.L_x_59988:
[----:B------:R-:W-:Y:S01]  /*3e610*/  VIADD R246, R246, 0x20 ;  /* 0x00000020f6f67836 */ /* 0x000fe20000000000 */
[----:B------:R-:W-:-:S07]  /*3e620*/  IADD3 R247, PT, PT, R247, 0x20, RZ ;  /* 0x00000020f7f77810 */ /* 0x000fce0007ffe0ff */
.L_x_59876:
[----:B------:R-:W-:Y:S05]  /*3e630*/  BSYNC.RECONVERGENT B1 ;  /* 0x0000000000017941 */ /* 0x000fea0003800200 */
.L_x_59875:
        /* <DEDUP_REMOVED lines=38> */
.L_x_59998:
        /* <DEDUP_REMOVED lines=13> */
.L_x_60000:
[----:B------:R-:W-:Y:S05]  /*3e970*/  BSYNC.RECONVERGENT B4 ;  /* 0x0000000000047941 */ /* 0x000fea0003800200 */
.L_x_59999:
[----:B------:R-:W-:Y:S01]  /*3e980*/  IMAD.WIDE.U32 R216, R233, -0x326172a9, RZ ;  /* 0xcd9e8d57e9d87825 */ /* 0x000fe200078e00ff */
[----:B------:R-:W-:Y:S02]  /*3e990*/  LOP3.LUT R218, R11, R221, R241, 0x96, !PT ;  /* 0x000000dd0bda7212 */ /* 0x000fe400078e96f1 */
[----:B------:R-:W-:Y:S01]  /*3e9a0*/  IADD3 R9, PT, PT, R240, -0x61c88647, RZ ;  /* 0x9e3779b9f0097810 */ /* 0x000fe20007ffe0ff */
[----:B------:R-:W-:Y:S01]  /*3e9b0*/  VIADD R231, R241, 0x96a522ad ;  /* 0x96a522adf1e77836 */ /* 0x000fe20000000000 */
        /* <DEDUP_REMOVED lines=56> */
.L_x_59997:
[----:B------:R-:W-:Y:S05]  /*3ed40*/  BSYNC.RECONVERGENT B3 ;  /* 0x0000000000037941 */ /* 0x000fea0003800200 */
.L_x_59996:
        /* <DEDUP_REMOVED lines=11> */
.L_x_59995:
[----:B------:R-:W-:Y:S05]  /*3ee00*/  BSYNC.RECONVERGENT B2 ;  /* 0x0000000000027941 */ /* 0x000fea0003800200 */
.L_x_59994:
        /* <DEDUP_REMOVED lines=17> */
.L_x_60005:
        /* <DEDUP_REMOVED lines=13> */
.L_x_60007:
[----:B------:R-:W-:Y:S05]  /*3eff0*/  BSYNC.RECONVERGENT B4 ;  /* 0x0000000000047941 */ /* 0x000fea0003800200 */
.L_x_60006:
        /* <DEDUP_REMOVED lines=61> */
.L_x_60004:
[----:B------:R-:W-:Y:S05]  /*3f3d0*/  BSYNC.RECONVERGENT B3 ;  /* 0x0000000000037941 */ /* 0x000fea0003800200 */
.L_x_60003:
        /* <DEDUP_REMOVED lines=11> */
.L_x_60002:
[----:B------:R-:W-:Y:S05]  /*3f490*/  BSYNC.RECONVERGENT B2 ;  /* 0x0000000000027941 */ /* 0x000fea0003800200 */
.L_x_60001:
        /* <DEDUP_REMOVED lines=17> */
.L_x_60012:
        /* <DEDUP_REMOVED lines=13> */
.L_x_60014:
[----:B------:R-:W-:Y:S05]  /*3f680*/  BSYNC.RECONVERGENT B4 ;  /* 0x0000000000047941 */ /* 0x000fea0003800200 */
.L_x_60013:
        /* <DEDUP_REMOVED lines=61> */
.L_x_60011:
[----:B------:R-:W-:Y:S05]  /*3fa60*/  BSYNC.RECONVERGENT B3 ;  /* 0x0000000000037941 */ /* 0x000fea0003800200 */
.L_x_60010:
        /* <DEDUP_REMOVED lines=11> */
.L_x_60009:
[----:B------:R-:W-:Y:S05]  /*3fb20*/  BSYNC.RECONVERGENT B2 ;  /* 0x0000000000027941 */ /* 0x000fea0003800200 */
.L_x_60008:
        /* <DEDUP_REMOVED lines=17> */
.L_x_60019:
        /* <DEDUP_REMOVED lines=13> */
.L_x_60021:
[----:B------:R-:W-:Y:S05]  /*3fd10*/  BSYNC.RECONVERGENT B4 ;  /* 0x0000000000047941 */ /* 0x000fea0003800200 */
.L_x_60020:
        /* <DEDUP_REMOVED lines=61> */
.L_x_60018:
[----:B------:R-:W-:Y:S05]  /*400f0*/  BSYNC.RECONVERGENT B3 ;  /* 0x0000000000037941 */ /* 0x000fea0003800200 */
.L_x_60017:
        /* <DEDUP_REMOVED lines=11> */
.L_x_60016:
[----:B------:R-:W-:Y:S05]  /*401b0*/  BSYNC.RECONVERGENT B2 ;  /* 0x0000000000027941 */ /* 0x000fea0003800200 */
.L_x_60015:
        /* <DEDUP_REMOVED lines=17> */
.L_x_60026:
        /* <DEDUP_REMOVED lines=13> */
.L_x_60028:
[----:B------:R-:W-:Y:S05]  /*403a0*/  BSYNC.RECONVERGENT B4 ;  /* 0x0000000000047941 */ /* 0x000fea0003800200 */
.L_x_60027:
        /* <DEDUP_REMOVED lines=61> */
.L_x_60025:
[----:B------:R-:W-:Y:S05]  /*40780*/  BSYNC.RECONVERGENT B3 ;  /* 0x0000000000037941 */ /* 0x000fea0003800200 */
.L_x_60024:
        /* <DEDUP_REMOVED lines=11> */
.L_x_60023:
[----:B------:R-:W-:Y:S05]  /*40840*/  BSYNC.RECONVERGENT B2 ;  /* 0x0000000000027941 */ /* 0x000fea0003800200 */
.L_x_60022:
        /* <DEDUP_REMOVED lines=17> */
.L_x_60033:
        /* <DEDUP_REMOVED lines=13> */
.L_x_60035:
[----:B------:R-:W-:Y:S05]  /*40a30*/  BSYNC.RECONVERGENT B4 ;  /* 0x0000000000047941 */ /* 0x000fea0003800200 */
.L_x_60034:
        /* <DEDUP_REMOVED lines=61> */
.L_x_60032:
[----:B------:R-:W-:Y:S05]  /*40e10*/  BSYNC.RECONVERGENT B3 ;  /* 0x0000000000037941 */ /* 0x000fea0003800200 */
.L_x_60031:
        /* <DEDUP_REMOVED lines=11> */
.L_x_60030:
[----:B------:R-:W-:Y:S05]  /*40ed0*/  BSYNC.RECONVERGENT B2 ;  /* 0x0000000000027941 */ /* 0x000fea0003800200 */
.L_x_60029:
        /* <DEDUP_REMOVED lines=17> */
.L_x_60040:
        /* <DEDUP_REMOVED lines=13> */
.L_x_60042:
[----:B------:R-:W-:Y:S05]  /*410c0*/  BSYNC.RECONVERGENT B4 ;  /* 0x0000000000047941 */ /* 0x000fea0003800200 */
.L_x_60041:
        /* <DEDUP_REMOVED lines=61> */
.L_x_60039:
[----:B------:R-:W-:Y:S05]  /*414a0*/  BSYNC.RECONVERGENT B3 ;  /* 0x0000000000037941 */ /* 0x000fea0003800200 */
.L_x_60038:
        /* <DEDUP_REMOVED lines=11> */
.L_x_60037:
[----:B------:R-:W-:Y:S05]  /*41560*/  BSYNC.RECONVERGENT B2 ;  /* 0x0000000000027941 */ /* 0x000fea0003800200 */
.L_x_60036:
        /* <DEDUP_REMOVED lines=20> */
.L_x_60046:
        /* <DEDUP_REMOVED lines=13> */
.L_x_60048:
[----:B------:R-:W-:Y:S05]  /*41780*/  BSYNC.RECONVERGENT B3 ;  /* 0x0000000000037941 */ /* 0x000fea0003800200 */
.L_x_60047:
        /* <DEDUP_REMOVED lines=16> */
[----:B------:R-:W-:Y:S01]  /*41890*/  IMAD.WIDE.U32 R224, R8, -0x326172a9, RZ ;  /* 0xcd9e8d5708e07825 */ /* 0x000fe200078e00ff */
[----:B------:R-:W-:-:S04]  /*418a0*/  MOV R8, R238 ;  /* 0x000000ee00087202 */ /* 0x000fc80000000f00 */
        /* <DEDUP_REMOVED lines=42> */
.L_x_60045:
[----:B------:R-:W-:Y:S05]  /*41b50*/  BSYNC.RECONVERGENT B2 ;  /* 0x0000000000027941 */ /* 0x000fea0003800200 */
.L_x_60044:
[----:B------:R-:W-:Y:S01]  /*41b60*/  I2FP.F32.U32 R8, R8 ;  /* 0x0000000800087245 */ /* 0x000fe20000201000 */
[----:B------:R-:W-:Y:S02]  /*41b70*/  HFMA2 R223, -RZ, RZ, 0.1171875, 0 ;  /* 0x2f800000ffdf7431 */ /* 0x000fe400000001ff */
[----:B------:R-:W-:-:S03]  /*41b80*/  HADD2.F32 R224, -RZ, R135.H1_H1 ;  /* 0x30000087ffe07230 */ /* 0x000fc60000004100 */
[----:B------:R-:W-:Y:S02]  /*41b90*/  FFMA.FTZ R8, R8, R223, 1.1641532182693481445e-10 ;  /* 0x2f00000008087423 */ /* 0x000fe400000100df */
[----:B------:R-:W-:Y:S01]  /*41ba0*/  FMUL.FTZ R224, R224, UR11 ;  /* 0x0000000be0e07c20 */ /* 0x000fe20008410000 */
[----:B------:R-:W-:-:S03]  /*41bb0*/  HADD2.F32 R223, -RZ, R123.H1_H1 ;  /* 0x3000007bffdf7230 */ /* 0x000fc60000004100 */
[----:B------:R-:W-:Y:S01]  /*41bc0*/  FMUL.FTZ R224, R224, UR10 ;  /* 0x0000000ae0e07c20 */ /* 0x000fe20008410000 */
[----:B------:R-:W-:-:S04]  /*41bd0*/  FSETP.GTU.FTZ.AND P1, PT, R8, UR8, PT ;  /* 0x0000000808007c0b */ /* 0x000fc8000bf3c000 */
[----:B------:R-:W-:Y:S02]  /*41be0*/  FSEL R224, R224, RZ, !P1 ;  /* 0x000000ffe0e07208 */ /* 0x000fe40004800000 */
[----:B------:R-:W-:-:S03]  /*41bf0*/  SEL R8, RZ, 0x1, P1 ;  /* 0x00000001ff087807 */ /* 0x000fc60000800000 */
[----:B------:R-:W-:Y:S01]  /*41c00*/  FFMA.FTZ R223, R224, R223, R143 ;  /* 0x000000dfe0df7223 */ /* 0x000fe2000001008f */
[----:B------:R-:W-:Y:S06]  /*41c10*/  BRA `(.L_x_60043) ;  /* 0x0000003400307947 */ /* 0x000fec0003800000 */
.L_x_59993:
[----:B------:R-:W-:Y:S01]  /*41c20*/  BSSY.RECONVERGENT B2, `(.L_x_60049) ;  /* 0x000006b000027945 */ /* 0x000fe20003800200 */
[----:B------:R-:W-:Y:S01]  /*41c30*/  IMAD.MOV.U32 R238, RZ, RZ, R230 ;  /* 0x000000ffffee7224 */ /* 0x000fe200078e00e6 */
[----:B--2---:R-:W-:Y:S01]  /*41c40*/  MOV R218, R228 ;  /* 0x000000e400da7202 */ /* 0x004fe20000000f00 */
        /* <DEDUP_REMOVED lines=18> */
.L_x_60053:
        /* <DEDUP_REMOVED lines=13> */
.L_x_60055:
[----:B------:R-:W-:Y:S05]  /*41e40*/  BSYNC.RECONVERGENT B4 ;  /* 0x0000000000047941 */ /* 0x000fea0003800200 */
.L_x_60054:
        /* <DEDUP_REMOVED lines=60> */
.L_x_60052:
[----:B------:R-:W-:Y:S05]  /*42210*/  BSYNC.RECONVERGENT B3 ;  /* 0x0000000000037941 */ /* 0x000fea0003800200 */
.L_x_60051:
        /* <DEDUP_REMOVED lines=10> */
[----:B------:R-:W-:-:S07]  /*422c0*/  FMUL.FTZ R216, R217, R216 ;  /* 0x000000d8d9d87220 */ /* 0x000fce0000410000 */
.L_x_60050:
[----:B------:R-:W-:Y:S05]  /*422d0*/  BSYNC.RECONVERGENT B2 ;  /* 0x0000000000027941 */ /* 0x000fea0003800200 */
.L_x_60049:
        /* <DEDUP_REMOVED lines=17> */
.L_x_60060:
        /* <DEDUP_REMOVED lines=13> */
.L_x_60062:
[----:B------:R-:W-:Y:S05]  /*424c0*/  BSYNC.RECONVERGENT B4 ;  /* 0x0000000000047941 */ /* 0x000fea0003800200 */
.L_x_60061:
        /* <DEDUP_REMOVED lines=61> */
.L_x_60059:
[----:B------:R-:W-:Y:S05]  /*428a0*/  BSYNC.RECONVERGENT B3 ;  /* 0x0000000000037941 */ /* 0x000fea0003800200 */
.L_x_60058:
        /* <DEDUP_REMOVED lines=11> */
.L_x_60057:
[----:B------:R-:W-:Y:S05]  /*42960*/  BSYNC.RECONVERGENT B2 ;  /* 0x0000000000027941 */ /* 0x000fea0003800200 */
.L_x_60056:
        /* <DEDUP_REMOVED lines=17> */
.L_x_60067:
        /* <DEDUP_REMOVED lines=13> */
.L_x_60069:
[----:B------:R-:W-:Y:S05]  /*42b50*/  BSYNC.RECONVERGENT B4 ;  /* 0x0000000000047941 */ /* 0x000fea0003800200 */
.L_x_60068:
        /* <DEDUP_REMOVED lines=61> */
.L_x_60066:
[----:B------:R-:W-:Y:S05]  /*42f30*/  BSYNC.RECONVERGENT B3 ;  /* 0x0000000000037941 */ /* 0x000fea0003800200 */
.L_x_60065:
        /* <DEDUP_REMOVED lines=11> */
.L_x_60064:
[----:B------:R-:W-:Y:S05]  /*42ff0*/  BSYNC.RECONVERGENT B2 ;  /* 0x0000000000027941 */ /* 0x000fea0003800200 */
.L_x_60063:
        /* <DEDUP_REMOVED lines=17> */
.L_x_60074:
        /* <DEDUP_REMOVED lines=13> */
.L_x_60076:
[----:B------:R-:W-:Y:S05]  /*431e0*/  BSYNC.RECONVERGENT B4 ;  /* 0x0000000000047941 */ /* 0x000fea0003800200 */
.L_x_60075:
        /* <DEDUP_REMOVED lines=61> */
.L_x_60073:
[----:B------:R-:W-:Y:S05]  /*435c0*/  BSYNC.RECONVERGENT B3 ;  /* 0x0000000000037941 */ /* 0x000fea0003800200 */
.L_x_60072:
        /* <DEDUP_REMOVED lines=11> */
.L_x_60071:
[----:B------:R-:W-:Y:S05]  /*43680*/  BSYNC.RECONVERGENT B2 ;  /* 0x0000000000027941 */ /* 0x000fea0003800200 */
.L_x_60070:
        /* <DEDUP_REMOVED lines=17> */
.L_x_60081:
        /* <DEDUP_REMOVED lines=13> */
.L_x_60083:
[----:B------:R-:W-:Y:S05]  /*43870*/  BSYNC.RECONVERGENT B4 ;  /* 0x0000000000047941 */ /* 0x000fea0003800200 */
.L_x_60082:
        /* <DEDUP_REMOVED lines=61> */
.L_x_60080:
[----:B------:R-:W-:Y:S05]  /*43c50*/  BSYNC.RECONVERGENT B3 ;  /* 0x0000000000037941 */ /* 0x000fea0003800200 */
.L_x_60079:
        /* <DEDUP_REMOVED lines=11> */
.L_x_60078:
[----:B------:R-:W-:Y:S05]  /*43d10*/  BSYNC.RECONVERGENT B2 ;  /* 0x0000000000027941 */ /* 0x000fea0003800200 */
.L_x_60077:
        /* <DEDUP_REMOVED lines=17> */
.L_x_60088:
        /* <DEDUP_REMOVED lines=13> */
.L_x_60090:
[----:B------:R-:W-:Y:S05]  /*43f00*/  BSYNC.RECONVERGENT B4 ;  /* 0x0000000000047941 */ /* 0x000fea0003800200 */
.L_x_60089:
        /* <DEDUP_REMOVED lines=61> */
.L_x_60087:
[----:B------:R-:W-:Y:S05]  /*442e0*/  BSYNC.RECONVERGENT B3 ;  /* 0x0000000000037941 */ /* 0x000fea0003800200 */
.L_x_60086:
        /* <DEDUP_REMOVED lines=11> */
.L_x_60085:
[----:B------:R-:W-:Y:S05]  /*443a0*/  BSYNC.RECONVERGENT B2 ;  /* 0x0000000000027941 */ /* 0x000fea0003800200 */
.L_x_60084:
        /* <DEDUP_REMOVED lines=17> */
.L_x_60095:
        /* <DEDUP_REMOVED lines=13> */
.L_x_60097:
[----:B------:R-:W-:Y:S05]  /*44590*/  BSYNC.RECONVERGENT B4 ;  /* 0x0000000000047941 */ /* 0x000fea0003800200 */
.L_x_60096:
        /* <DEDUP_REMOVED lines=61> */
.L_x_60094:
[----:B------:R-:W-:Y:S05]  /*44970*/  BSYNC.RECONVERGENT B3 ;  /* 0x0000000000037941 */ /* 0x000fea0003800200 */
.L_x_60093:
        /* <DEDUP_REMOVED lines=11> */
.L_x_60092:
[----:B------:R-:W-:Y:S05]  /*44a30*/  BSYNC.RECONVERGENT B2 ;  /* 0x0000000000027941 */ /* 0x000fea0003800200 */
.L_x_60091:
        /* <DEDUP_REMOVED lines=20> */
.L_x_60100:
        /* <DEDUP_REMOVED lines=13> */
.L_x_60102:
[----:B------:R-:W-:Y:S05]  /*44c50*/  BSYNC.RECONVERGENT B3 ;  /* 0x0000000000037941 */ /* 0x000fea0003800200 */
.L_x_60101:
        /* <DEDUP_REMOVED lines=60> */
.L_x_60099:
[----:B------:R-:W-:Y:S05]  /*45020*/  BSYNC.RECONVERGENT B2 ;  /* 0x0000000000027941 */ /* 0x000fea0003800200 */
.L_x_60098:
        /* <DEDUP_REMOVED lines=11> */
.L_x_60043:
[----:B------:R-:W-:Y:S05]  /*450e0*/  BSYNC.RECONVERGENT B0 ;  /* 0x0000000000007941 */ /* 0x000fea0003800200 */
.L_x_59992:
[----:B------:R-:W0:Y:S02]  /*450f0*/  LDC.64 R224, c[0x0][0x3a8] ;  /* 0x0000ea00ffe07b82 */ /* 0x000e240000000a00 */
[----:B0-----:R-:W-:-:S05]  /*45100*/  IMAD.WIDE.U32 R224, R246, 0x20, R224 ;  /* 0x00000020f6e07825 */ /* 0x001fca00078e00e0 */
[----:B------:R2:W-:Y:S04]  /*45110*/  STG.E.128 desc[UR6][R224.64], R216 ;  /* 0x000000d8e0007986 */ /* 0x0005e8000c101d06 */
[----:B------:R2:W-:Y:S01]  /*45120*/  STG.E.128 desc[UR6][R224.64+0x10], R220 ;  /* 0x000010dce0007986 */ /* 0x0005e2000c101d06 */
[----:B------:R-:W-:Y:S05]  /*45130*/  @!P0 BRA `(.L_x_59991) ;  /* 0x0000000000508947 */ /* 0x000fea0003800000 */
[----:B--2---:R-:W-:Y:S01]  /*45140*/  IMAD.U32 R224, R7, 0x10000, RZ ;  /* 0x0001000007e07824 */ /* 0x004fe200078e00ff */
        /* <DEDUP_REMOVED lines=19> */
.L_x_59991:
[----:B------:R-:W-:Y:S05]  /*45280*/  BSYNC.RECONVERGENT B1 ;  /* 0x0000000000017941 */ /* 0x000fea0003800200 */
.L_x_59990:
[----:B0123--:R-:W-:Y:S01]  /*45290*/  FADD.FTZ R224, RZ, R144 ;  /* 0x00000090ffe07221 */ /* 0x00ffe20000010000 */
        /* <DEDUP_REMOVED lines=289> */
.L_x_60136:
        /* <DEDUP_REMOVED lines=17> */
[----:B------:R-:W1:Y:S01]  /*465c0*/  S2R R224, SR_TID.X ;  /* 0x0000000000e07919 */ /* 0x000e620000002100 */
[----:B------:R-:W-:Y:S01]  /*465d0*/  IADD3 R244, PT, PT, R244, -0x1, RZ ;  /* 0xfffffffff4f47810 */ /* 0x000fe20007ffe0ff */
[----:B------:R-:W-:Y:S01]  /*465e0*/  BSSY.RECONVERGENT B1, `(.L_x_60106) ;  /* 0x0000038000017945 */ /* 0x000fe20003800200 */
[----:B------:R-:W-:-:S03]  /*465f0*/  FSEL R238, R243, RZ, !P0 ;  /* 0x000000fff3ee7208 */ /* 0x000fc60004000000 */
[----:B------:R-:W-:-:S05]  /*46600*/  IMAD R244, R244, R237, RZ ;  /* 0x000000edf4f47224 */ /* 0x000fca00078e02ff */
[----:B------:R-:W-:-:S04]  /*46610*/  SHF.R.S32.HI R225, RZ, 0x1f, R244 ;  /* 0x0000001fffe17819 */ /* 0x000fc800000114f4 */
[----:B------:R-:W-:Y:S02]  /*46620*/  LEA.HI R225, R225, R244, RZ, 0x3 ;  /* 0x000000f4e1e17211 */ /* 0x000fe400078f18ff */
[----:B-1----:R-:W-:-:S04]  /*46630*/  LOP3.LUT R224, R224, 0x1f, RZ, 0xc0, !PT ;  /* 0x0000001fe0e07812 */ /* 0x002fc800078ec0ff */
[----:B------:R-:W-:Y:S01]  /*46640*/  LEA.HI.SX32 R237, R225, R224, 0x1d ;  /* 0x000000e0e1ed7211 */ /* 0x000fe200078feaff */
[----:B------:R-:W-:Y:S06]  /*46650*/  @!P5 BRA `(.L_x_60107) ;  /* 0x0000000000c0d947 */ /* 0x000fec0003800000 */
[--C-:B------:R-:W-:Y:S01]  /*46660*/  FADD.FTZ R224, R144, -R238.reuse ;  /* 0x800000ee90e07221 */ /* 0x100fe20000010000 */
[----:B------:R-:W-:Y:S02]  /*46670*/  HADD2.F32 R225, -RZ, R12.H0_H0 ;  /* 0x2000000cffe17230 */ /* 0x000fe40000004100 */
[----:B------:R-:W-:Y:S01]  /*46680*/  FADD.FTZ R226, R146, -R238 ;  /* 0x800000ee92e27221 */ /* 0x000fe20000010000 */
[----:B------:R-:W-:Y:S02]  /*46690*/  HADD2.F32 R227, -RZ, R16.H0_H0 ;  /* 0x20000010ffe37230 */ /* 0x000fe40000004100 */
[C---:B------:R-:W-:Y:S01]  /*466a0*/  FMUL.FTZ R224, R239.reuse, R224 ;  /* 0x000000e0efe07220 */ /* 0x040fe20000410000 */
[--C-:B------:R-:W-:Y:S02]  /*466b0*/  HADD2.F32 R242, -RZ, R17.reuse.H0_H0 ;  /* 0x20000011fff27230 */ /* 0x100fe40000004100 */
[----:B------:R-:W-:Y:S02]  /*466c0*/  HADD2.F32 R243, -RZ, R17.H1_H1 ;  /* 0x30000011fff37230 */ /* 0x000fe40000004100 */
[----:B------:R-:W-:Y:S01]  /*466d0*/  FFMA.FTZ R224, R224, R225, R227 ;  /* 0x000000e1e0e07223 */ /* 0x000fe200000100e3 */
[----:B------:R-:W-:Y:S01]  /*466e0*/  FMUL.FTZ R225, R239, R226 ;  /* 0x000000e2efe17220 */ /* 0x000fe20000410000 */
[----:B------:R-:W-:-:S02]  /*466f0*/  HADD2.F32 R226, -RZ, R13.H0_H0 ;  /* 0x2000000dffe27230 */ /* 0x000fc40000004100 */
[----:B------:R-:W-:Y:S02]  /*46700*/  HADD2.F32 R227, -RZ, R13.H1_H1 ;  /* 0x3000000dffe37230 */ /* 0x000fe40000004100 */
[----:B------:R-:W-:Y:S02]  /*46710*/  HADD2.F32 R245, -RZ, R14.H1_H1 ;  /* 0x3000000efff57230 */ /* 0x000fe40000004100 */
[----:B------:R-:W-:Y:S01]  /*46720*/  FFMA.FTZ R225, R225, R226, R242 ;  /* 0x000000e2e1e17223 */ /* 0x000fe200000100f2 */
[--C-:B------:R-:W-:Y:S01]  /*46730*/  FADD.FTZ R226, R147, -R238.reuse ;  /* 0x800000ee93e27221 */ /* 0x100fe20000010000 */
[----:B------:R-:W-:Y:S01]  /*46740*/  FADD.FTZ R242, R149, -R238 ;  /* 0x800000ee95f27221 */ /* 0x000fe20000010000 */
[--C-:B------:R-:W-:Y:S02]  /*46750*/  HADD2.F32 R246, -RZ, R19.reuse.H0_H0 ;  /* 0x20000013fff67230 */ /* 0x100fe40000004100 */
[C---:B------:R-:W-:Y:S01]  /*46760*/  FMUL.FTZ R226, R239.reuse, R226 ;  /* 0x000000e2efe27220 */ /* 0x040fe20000410000 */
[----:B------:R-:W-:Y:S01]  /*46770*/  FMUL.FTZ R242, R239, R242 ;  /* 0x000000f2eff27220 */ /* 0x000fe20000410000 */
[----:B------:R-:W-:-:S02]  /*46780*/  HADD2.F32 R247, -RZ, R19.H1_H1 ;  /* 0x30000013fff77230 */ /* 0x000fc40000004100 */
[----:B------:R-:W-:Y:S01]  /*46790*/  FFMA.FTZ R244, R226, R227, R243 ;  /* 0x000000e3e2f47223 */ /* 0x000fe200000100f3 */
[----:B------:R-:W-:Y:S01]  /*467a0*/  FADD.FTZ R226, R148, -R238 ;  /* 0x800000ee94e27221 */ /* 0x000fe20000010000 */
[----:B------:R-:W-:Y:S02]  /*467b0*/  HADD2.F32 R227, -RZ, R14.H0_H0 ;  /* 0x2000000effe37230 */ /* 0x000fe40000004100 */
[----:B------:R-:W-:Y:S02]  /*467c0*/  HADD2.F32 R243, -RZ, R18.H0_H0 ;  /* 0x20000012fff37230 */ /* 0x000fe40000004100 */
[----:B------:R-:W-:Y:S01]  /*467d0*/  FMUL.FTZ R226, R239, R226 ;  /* 0x000000e2efe27220 */ /* 0x000fe20000410000 */
[----:B------:R-:W-:Y:S01]  /*467e0*/  HADD2.F32 R249, -RZ, R16.H1_H1 ;  /* 0x30000010fff97230 */ /* 0x000fe20000004100 */
[----:B------:R-:W-:Y:S02]  /*467f0*/  F2FP.F16.F32.PACK_AB R225, R244, R225 ;  /* 0x000000e1f4e1723e */ /* 0x000fe400000000ff */
[----:B------:R-:W-:Y:S01]  /*46800*/  FFMA.FTZ R226, R226, R227, R243 ;  /* 0x000000e3e2e27223 */ /* 0x000fe200000100f3 */
[----:B------:R-:W-:-:S02]  /*46810*/  HADD2.F32 R227, -RZ, R18.H1_H1 ;  /* 0x30000012ffe37230 */ /* 0x000fc40000004100 */
[----:B------:R-:W-:-:S03]  /*46820*/  HADD2.F32 R243, -RZ, R15.H1_H1 ;  /* 0x3000000ffff37230 */ /* 0x000fc60000004100 */
[----:B------:R-:W-:Y:S01]  /*46830*/  FFMA.FTZ R245, R242, R245, R227 ;  /* 0x000000f5f2f57223 */ /* 0x000fe200000100e3 */
[----:B------:R-:W-:-:S04]  /*46840*/  FADD.FTZ R242, R150, -R238 ;  /* 0x800000ee96f27221 */ /* 0x000fc80000010000 */
[----:B------:R-:W-:Y:S01]  /*46850*/  FMUL.FTZ R227, R239, R242 ;  /* 0x000000f2efe37220 */ /* 0x000fe20000410000 */
[----:B------:R-:W-:Y:S01]  /*46860*/  HADD2.F32 R242, -RZ, R15.H0_H0 ;  /* 0x2000000ffff27230 */ /* 0x000fe20000004100 */
[----:B------:R-:W-:-:S04]  /*46870*/  F2FP.F16.F32.PACK_AB R226, R245, R226 ;  /* 0x000000e2f5e2723e */ /* 0x000fc800000000ff */
[----:B------:R-:W-:Y:S01]  /*46880*/  FFMA.FTZ R227, R227, R242, R246 ;  /* 0x000000f2e3e37223 */ /* 0x000fe200000100f6 */
[--C-:B------:R-:W-:Y:S01]  /*46890*/  FADD.FTZ R242, R151, -R238.reuse ;  /* 0x800000ee97f27221 */ /* 0x100fe20000010000 */
[----:B------:R-:W-:-:S03]  /*468a0*/  FADD.FTZ R246, R145, -R238 ;  /* 0x800000ee91f67221 */ /* 0x000fc60000010000 */
[C---:B------:R-:W-:Y:S01]  /*468b0*/  FMUL.FTZ R242, R239.reuse, R242 ;  /* 0x000000f2eff27220 */ /* 0x040fe20000410000 */
[----:B------:R-:W-:-:S03]  /*468c0*/  FMUL.FTZ R246, R239, R246 ;  /* 0x000000f6eff67220 */ /* 0x000fc60000410000 */
[----:B0-----:R-:W-:Y:S01]  /*468d0*/  FFMA.FTZ R248, R242, R243, R247 ;  /* 0x000000f3f2f87223 */ /* 0x001fe200000100f7 */
[----:B------:R-:W-:Y:S01]  /*468e0*/  HADD2.F32 R247, -RZ, R12.H1_H1 ;  /* 0x3000000cfff77230 */ /* 0x000fe20000004100 */
[----:B------:R-:W0:Y:S03]  /*468f0*/  LDC.64 R242, c[0x0][0x428] ;  /* 0x00010a00fff27b82 */ /* 0x000e260000000a00 */
[----:B------:R-:W-:Y:S01]  /*46900*/  F2FP.F16.F32.PACK_AB R227, R248, R227 ;  /* 0x000000e3f8e3723e */ /* 0x000fe200000000ff */
[----:B------:R-:W-:-:S05]  /*46910*/  FFMA.FTZ R247, R246, R247, R249 ;  /* 0x000000f7f6f77223 */ /* 0x000fca00000100f9 */
[----:B------:R-:W-:Y:S01]  /*46920*/  F2FP.F16.F32.PACK_AB R224, R247, R224 ;  /* 0x000000e0f7e0723e */ /* 0x000fe200000000ff */
[----:B0-----:R-:W-:-:S04]  /*46930*/  IMAD.WIDE.U32 R242, R237, 0x10, R242 ;  /* 0x00000010edf27825 */ /* 0x001fc800078e00f2 */
[----:B------:R-:W-:Y:S01]  /*46940*/  VIADD R237, R237, 0x20 ;  /* 0x00000020eded7836 */ /* 0x000fe20000000000 */
[----:B------:R1:W-:Y:S06]  /*46950*/  STG.E.128 desc[UR6][R242.64], R224 ;  /* 0x000000e0f2007986 */ /* 0x0003ec000c101d06 */
.L_x_60107:
[----:B------:R-:W-:Y:S05]  /*46960*/  BSYNC.RECONVERGENT B1 ;  /* 0x0000000000017941 */ /* 0x000fea0003800200 */
.L_x_60106:
[----:B------:R-:W-:Y:S01]  /*46970*/  LOP3.LUT P0, RZ, R236, 0x800, RZ, 0xc0, !PT ;  /* 0x00000800ecff7812 */ /* 0x000fe2000780c0ff */
[----:B------:R-:W-:-:S12]  /*46980*/  BSSY.RECONVERGENT B1, `(.L_x_60108) ;  /* 0x0000032000017945 */ /* 0x000fd80003800200 */
[----:B------:R-:W-:Y:S05]  /*46990*/  @!P0 BRA `(.L_x_60109) ;  /* 0x0000000000c08947 */ /* 0x000fea0003800000 */
[--C-:B-1----:R-:W-:Y:S01]  /*469a0*/  FADD.FTZ R224, R152, -R238.reuse ;  /* 0x800000ee98e07221 */ /* 0x102fe20000010000 */
        /* <DEDUP_REMOVED lines=44> */
[C---:B0-----:R-:W-:Y:S01]  /*46c70*/  IMAD.WIDE.U32 R242, R237.reuse, 0x10, R242 ;  /* 0x00000010edf27825 */ /* 0x041fe200078e00f2 */
[----:B------:R-:W-:-:S04]  /*46c80*/  IADD3 R237, PT, PT, R237, 0x20, RZ ;  /* 0x00000020eded7810 */ /* 0x000fc80007ffe0ff */
[----:B------:R2:W-:Y:S03]  /*46c90*/  STG.E.128 desc[UR6][R242.64], R224 ;  /* 0x000000e0f2007986 */ /* 0x0005e6000c101d06 */
.L_x_60109:
[----:B------:R-:W-:Y:S05]  /*46ca0*/  BSYNC.RECONVERGENT B1 ;  /* 0x0000000000017941 */ /* 0x000fea0003800200 */
.L_x_60108:
[----:B------:R-:W-:Y:S01]  /*46cb0*/  LOP3.LUT P0, RZ, R236, 0x1000, RZ, 0xc0, !PT ;  /* 0x00001000ecff7812 */ /* 0x000fe2000780c0ff */
[----:B------:R-:W-:-:S12]  /*46cc0*/  BSSY.RECONVERGENT B1, `(.L_x_60110) ;  /* 0x0000032000017945 */ /* 0x000fd80003800200 */
[----:B------:R-:W-:Y:S05]  /*46cd0*/  @!P0 BRA `(.L_x_60111) ;  /* 0x0000000000c08947 */ /* 0x000fea0003800000 */
[--C-:B-12---:R-:W-:Y:S01]  /*46ce0*/  FADD.FTZ R224, R160, -R238.reuse ;  /* 0x800000eea0e07221 */ /* 0x106fe20000010000 */
        /* <DEDUP_REMOVED lines=47> */
.L_x_60111:
[----:B------:R-:W-:Y:S05]  /*46fe0*/  BSYNC.RECONVERGENT B1 ;  /* 0x0000000000017941 */ /* 0x000fea0003800200 */
.L_x_60110:
[----:B------:R-:W-:Y:S01]  /*46ff0*/  LOP3.LUT P0, RZ, R236, 0x2000, RZ, 0xc0, !PT ;  /* 0x00002000ecff7812 */ /* 0x000fe2000780c0ff */
[----:B------:R-:W-:-:S12]  /*47000*/  BSSY.RECONVERGENT B1, `(.L_x_60112) ;  /* 0x0000032000017945 */ /* 0x000fd80003800200 */
[----:B------:R-:W-:Y:S05]  /*47010*/  @!P0 BRA `(.L_x_60113) ;  /* 0x0000000000c08947 */ /* 0x000fea0003800000 */
[--C-:B-123--:R-:W-:Y:S01]  /*47020*/  FADD.FTZ R224, R168, -R238.reuse ;  /* 0x800000eea8e07221 */ /* 0x10efe20000010000 */
        /* <DEDUP_REMOVED lines=47> */
.L_x_60113:
[----:B------:R-:W-:Y:S05]  /*47320*/  BSYNC.RECONVERGENT B1 ;  /* 0x0000000000017941 */ /* 0x000fea0003800200 */
.L_x_60112:
[----:B------:R-:W-:Y:S01]  /*47330*/  LOP3.LUT P0, RZ, R236, 0x400, RZ, 0xc0, !PT ;  /* 0x00000400ecff7812 */ /* 0x000fe2000780c0ff */
[----:B------:R-:W-:-:S12]  /*47340*/  BSSY.RECONVERGENT B1, `(.L_x_60114) ;  /* 0x0000032000017945 */ /* 0x000fd80003800200 */
[----:B------:R-:W-:Y:S05]  /*47350*/  @!P0 BRA `(.L_x_60115) ;  /* 0x0000000000c08947 */ /* 0x000fea0003800000 */
[--C-:B-1234-:R-:W-:Y:S01]  /*47360*/  FADD.FTZ R224, R176, -R238.reuse ;  /* 0x800000eeb0e07221 */ /* 0x11efe20000010000 */
        /* <DEDUP_REMOVED lines=47> */
.L_x_60115:
[----:B------:R-:W-:Y:S05]  /*47660*/  BSYNC.RECONVERGENT B1 ;  /* 0x0000000000017941 */ /* 0x000fea0003800200 */
.L_x_60114:
        /* <DEDUP_REMOVED lines=42> */
[----:B------:R-:W-:Y:S01]  /*47910*/  FFMA.FTZ R248, R242, R243, R247 ;  /* 0x000000f3f2f87223 */ /* 0x000fe200000100f7 */
        /* <DEDUP_REMOVED lines=8> */
.L_x_60117:
[----:B------:R-:W-:Y:S05]  /*479a0*/  BSYNC.RECONVERGENT B1 ;  /* 0x0000000000017941 */ /* 0x000fea0003800200 */
.L_x_60116:
        /* <DEDUP_REMOVED lines=51> */
.L_x_60119:
[----:B------:R-:W-:Y:S05]  /*47ce0*/  BSYNC.RECONVERGENT B1 ;  /* 0x0000000000017941 */ /* 0x000fea0003800200 */
.L_x_60118:
        /* <DEDUP_REMOVED lines=51> */
.L_x_60121:
[----:B------:R-:W-:Y:S05]  /*48020*/  BSYNC.RECONVERGENT B1 ;  /* 0x0000000000017941 */ /* 0x000fea0003800200 */
.L_x_60120:
        /* <DEDUP_REMOVED lines=51> */
.L_x_60123:
[----:B------:R-:W-:Y:S05]  /*48360*/  BSYNC.RECONVERGENT B1 ;  /* 0x0000000000017941 */ /* 0x000fea0003800200 */
.L_x_60122:
[----:B------:R-:W-:-:S13]  /*48370*/  LOP3.LUT P0, RZ, R236, 0x10, RZ, 0xc0, !PT ;  /* 0x00000010ecff7812 */ /* 0x000fda000780c0ff */
        /* <DEDUP_REMOVED lines=25> */
[----:B------:R-:W-:-:S03]  /*48510*/  F2FP.F16.F32.PACK_AB R225, R244, R225 ;  /* 0x000000e1f4e1723e */ /* 0x000fc600000000ff */
[----:B------:R-:W-:Y:S01]  /*48520*/  FFMA.FTZ R226, R226, R227, R243 ;  /* 0x000000e3e2e27223 */ /* 0x000fe200000100f3 */
[----:B------:R-:W-:Y:S02]  /*48530*/  HADD2.F32 R227, -RZ, R130.H1_H1 ;  /* 0x30000082ffe37230 */ /* 0x000fe40000004100 */
        /* <DEDUP_REMOVED lines=10> */
[----:B------:R-:W-:Y:S01]  /*485e0*/  FMUL.FTZ R238, R239, R238 ;  /* 0x000000eeefee7220 */ /* 0x000fe20000410000 */
[----:B------:R-:W-:Y:S02]  /*485f0*/  HADD2.F32 R239, -RZ, R124.H1_H1 ;  /* 0x3000007cffef7230 */ /* 0x000fe40000004100 */
        /* <DEDUP_REMOVED lines=8> */
.L_x_60105:
[----:B------:R-:W-:Y:S05]  /*48680*/  BSYNC.RECONVERGENT B0 ;  /* 0x0000000000007941 */ /* 0x000fea0003800200 */
.L_x_60104:
[----:B01234-:R-:W0:Y:S02]  /*48690*/  LDC.64 R224, c[0x0][0x380] ;  /* 0x0000e000ffe07b82 */ /* 0x01fe240000000a00 */
[----:B0-----:R-:W-:-:S04]  /*486a0*/  LEA R234, R224, R234, 0x2 ;  /* 0x000000eae0ea7211 */ /* 0x001fc800078e10ff */
[----:B------:R-:W-:-:S13]  /*486b0*/  ISETP.GE.AND P0, PT, R234, R225, PT ;  /* 0x000000e1ea00720c */ /* 0x000fda0003f06270 */
[----:B------:R-:W-:Y:S05]  /*486c0*/  @!P0 BRA `(.L_x_60124) ;  /* 0xfffffb8c00f88947 */ /* 0x000fea000383ffff */
[----:B------:R-:W-:Y:S05]  /*486d0*/  EXIT ;  /* 0x000000000000794d */ /* 0x000fea0003800000 */
.L_x_60103:
        /* <DEDUP_REMOVED lines=8> */
.L_x_60126:
[----:B------:R-:W-:Y:S05]  /*48760*/  BSYNC B0 ;  /* 0x0000000000007941 */ /* 0x000fea0003800000 */
.L_x_60125:
        /* <DEDUP_REMOVED lines=10> */
.L_x_60127:
[----:B------:R-:W-:Y:S01]  /*48810*/  HFMA2 R227, -RZ, RZ, 0, 2.384185791015625e-07 ;  /* 0x00000004ffe37431 */ /* 0x000fe200000001ff */
[----:B------:R-:W-:-:S05]  /*48820*/  MOV R224, R249 ;  /* 0x000000f900e07202 */ /* 0x000fca0000000f00 */
[----:B------:R-:W-:-:S04]  /*48830*/  FADD.FTZ R246, R245, R224 ;  /* 0x000000e0f5f67221 */ /* 0x000fc80000010000 */
[----:B------:R-:W-:-:S07]  /*48840*/  IMAD.MOV.U32 R250, RZ, RZ, R246 ;  /* 0x000000fffffa7224 */ /* 0x000fce00078e00f6 */
[----:B------:R-:W-:Y:S05]  /*48850*/  WARPSYNC.COLLECTIVE R239, `(.L_x_60128) ;  /* 0x00000000ef087348 */ /* 0x000fea0003c00000 */
[----:B------:R0:W1:Y:S02]  /*48860*/  SHFL.BFLY P6, R249, R250, R227, R238 ;  /* 0x0c0000e3faf97389 */ /* 0x00006400000c00ee */
[----:B01----:R-:W-:Y:S05]  /*48870*/  ENDCOLLECTIVE ;  /* 0x000000000000791b */ /* 0x003fea0003800000 */
.L_x_60128:
[----:B------:R-:W-:Y:S02]  /*48880*/  IMAD.MOV.U32 R227, RZ, RZ, 0x8 ;  /* 0x00000008ffe37424 */ /* 0x000fe400078e00ff */
[----:B------:R-:W-:-:S04]  /*48890*/  IMAD.MOV.U32 R243, RZ, RZ, R249 ;  /* 0x000000fffff37224 */ /* 0x000fc800078e00f9 */
[----:B------:R-:W-:-:S05]  /*488a0*/  FADD.FTZ R247, R246, R243 ;  /* 0x000000f3f6f77221 */ /* 0x000fca0000010000 */
[----:B------:R-:W-:-:S07]  /*488b0*/  MOV R250, R247 ;  /* 0x000000f700fa7202 */ /* 0x000fce0000000f00 */
[----:B------:R-:W-:Y:S05]  /*488c0*/  WARPSYNC.COLLECTIVE R239, `(.L_x_60129) ;  /* 0x00000000ef087348 */ /* 0x000fea0003c00000 */
[----:B------:R0:W1:Y:S02]  /*488d0*/  SHFL.BFLY P6, R249, R250, R227, R238 ;  /* 0x0c0000e3faf97389 */ /* 0x00006400000c00ee */
[----:B01----:R-:W-:Y:S05]  /*488e0*/  ENDCOLLECTIVE ;  /* 0x000000000000791b */ /* 0x003fea0003800000 */
.L_x_60129:
[----:B------:R-:W-:Y:S01]  /*488f0*/  HFMA2 R227, -RZ, RZ, 0, 9.5367431640625e-07 ;  /* 0x00000010ffe37431 */ /* 0x000fe200000001ff */
[----:B------:R-:W-:-:S05]  /*48900*/  MOV R224, R249 ;  /* 0x000000f900e07202 */ /* 0x000fca0000000f00 */
[----:B------:R-:W-:-:S04]  /*48910*/  FADD.FTZ R248, R247, R224 ;  /* 0x000000e0f7f87221 */ /* 0x000fc80000010000 */
[----:B------:R-:W-:-:S07]  /*48920*/  IMAD.MOV.U32 R250, RZ, RZ, R248 ;  /* 0x000000fffffa7224 */ /* 0x000fce00078e00f8 */
[----:B------:R-:W-:Y:S05]  /*48930*/  WARPSYNC.COLLECTIVE R239, `(.L_x_60130) ;  /* 0x00000000ef087348 */ /* 0x000fea0003c00000 */
[----:B------:R0:W1:Y:S02]  /*48940*/  SHFL.BFLY P6, R249, R250, R227, R238 ;  /* 0x0c0000e3faf97389 */ /* 0x00006400000c00ee */
[----:B01----:R-:W-:Y:S05]  /*48950*/  ENDCOLLECTIVE ;  /* 0x000000000000791b */ /* 0x003fea0003800000 */
.L_x_60130:
[----:B------:R-:W-:Y:S02]  /*48960*/  IMAD.MOV.U32 R227, RZ, RZ, 0x1 ;  /* 0x00000001ffe37424 */ /* 0x000fe400078e00ff */
        /* <DEDUP_REMOVED lines=168> */
[----:B------:R-:W-:-:S04]  /*493f0*/  HFMA2 R238, -RZ, RZ, 0, 1.847743988037109375e-06 ;  /* 0x0000001fffee7431 */ /* 0x000fc800000001ff */
[----:B------:R-:W-:-:S07]  /*49400*/  MOV R250, R224 ;  /* 0x000000e000fa7202 */ /* 0x000fce0000000f00 */
[----:B------:R-:W-:Y:S05]  /*49410*/  WARPSYNC.COLLECTIVE R239, `(.L_x_60131) ;  /* 0x00000000ef087348 */ /* 0x000fea0003c00000 */
[----:B------:R0:W1:Y:S02]  /*49420*/  SHFL.BFLY P6, R249, R250, R227, R238 ;  /* 0x0c0000e3faf97389 */ /* 0x00006400000c00ee */
[----:B01----:R-:W-:Y:S05]  /*49430*/  ENDCOLLECTIVE ;  /* 0x000000000000791b */ /* 0x003fea0003800000 */
.L_x_60131:
[----:B------:R-:W-:Y:S02]  /*49440*/  IMAD.MOV.U32 R227, RZ, RZ, 0x2 ;  /* 0x00000002ffe37424 */ /* 0x000fe400078e00ff */
[----:B------:R-:W-:-:S04]  /*49450*/  IMAD.MOV.U32 R225, RZ, RZ, R249 ;  /* 0x000000ffffe17224 */ /* 0x000fc800078e00f9 */
[----:B------:R-:W-:-:S05]  /*49460*/  FADD.FTZ R225, R224, R225 ;  /* 0x000000e1e0e17221 */ /* 0x000fca0000010000 */
[----:B------:R-:W-:-:S07]  /*49470*/  MOV R250, R225 ;  /* 0x000000e100fa7202 */ /* 0x000fce0000000f00 */
[----:B------:R-:W-:Y:S05]  /*49480*/  WARPSYNC.COLLECTIVE R239, `(.L_x_60132) ;  /* 0x00000000ef087348 */ /* 0x000fea0003c00000 */
[----:B------:R0:W1:Y:S02]  /*49490*/  SHFL.BFLY P6, R249, R250, R227, R238 ;  /* 0x0c0000e3faf97389 */ /* 0x00006400000c00ee */
[----:B01----:R-:W-:Y:S05]  /*494a0*/  ENDCOLLECTIVE ;  /* 0x000000000000791b */ /* 0x003fea0003800000 */
.L_x_60132:
[----:B------:R-:W-:Y:S01]  /*494b0*/  HFMA2 R227, -RZ, RZ, 0, 2.384185791015625e-07 ;  /* 0x00000004ffe37431 */ /* 0x000fe200000001ff */
[----:B------:R-:W-:-:S05]  /*494c0*/  MOV R246, R249 ;  /* 0x000000f900f67202 */ /* 0x000fca0000000f00 */
[----:B------:R-:W-:-:S04]  /*494d0*/  FADD.FTZ R246, R225, R246 ;  /* 0x000000f6e1f67221 */ /* 0x000fc80000010000 */
[----:B------:R-:W-:-:S07]  /*494e0*/  IMAD.MOV.U32 R250, RZ, RZ, R246 ;  /* 0x000000fffffa7224 */ /* 0x000fce00078e00f6 */
[----:B------:R-:W-:Y:S05]  /*494f0*/  WARPSYNC.COLLECTIVE R239, `(.L_x_60133) ;  /* 0x00000000ef087348 */ /* 0x000fea0003c00000 */
[----:B------:R0:W1:Y:S02]  /*49500*/  SHFL.BFLY P6, R249, R250, R227, R238 ;  /* 0x0c0000e3faf97389 */ /* 0x00006400000c00ee */
[----:B01----:R-:W-:Y:S05]  /*49510*/  ENDCOLLECTIVE ;  /* 0x000000000000791b */ /* 0x003fea0003800000 */
.L_x_60133:
[----:B------:R-:W-:Y:S01]  /*49520*/  HFMA2 R227, -RZ, RZ, 0, 4.76837158203125e-07 ;  /* 0x00000008ffe37431 */ /* 0x000fe200000001ff */
[----:B------:R-:W-:-:S05]  /*49530*/  MOV R245, R249 ;  /* 0x000000f900f57202 */ /* 0x000fca0000000f00 */
[----:B------:R-:W-:-:S04]  /*49540*/  FADD.FTZ R245, R246, R245 ;  /* 0x000000f5f6f57221 */ /* 0x000fc80000010000 */
[----:B------:R-:W-:-:S07]  /*49550*/  IMAD.MOV.U32 R250, RZ, RZ, R245 ;  /* 0x000000fffffa7224 */ /* 0x000fce00078e00f5 */
[----:B------:R-:W-:Y:S05]  /*49560*/  WARPSYNC.COLLECTIVE R239, `(.L_x_60134) ;  /* 0x00000000ef087348 */ /* 0x000fea0003c00000 */
[----:B------:R0:W1:Y:S02]  /*49570*/  SHFL.BFLY P6, R249, R250, R227, R238 ;  /* 0x0c0000e3faf97389 */ /* 0x00006400000c00ee */
[----:B01----:R-:W-:Y:S05]  /*49580*/  ENDCOLLECTIVE ;  /* 0x000000000000791b */ /* 0x003fea0003800000 */
.L_x_60134:
[----:B------:R-:W-:Y:S01]  /*49590*/  HFMA2 R227, -RZ, RZ, 0, 9.5367431640625e-07 ;  /* 0x00000010ffe37431 */ /* 0x000fe200000001ff */
[----:B------:R-:W-:-:S05]  /*495a0*/  MOV R248, R249 ;  /* 0x000000f900f87202 */ /* 0x000fca0000000f00 */
[----:B------:R-:W-:-:S04]  /*495b0*/  FADD.FTZ R248, R245, R248 ;  /* 0x000000f8f5f87221 */ /* 0x000fc80000010000 */
[----:B------:R-:W-:-:S07]  /*495c0*/  IMAD.MOV.U32 R250, RZ, RZ, R248 ;  /* 0x000000fffffa7224 */ /* 0x000fce00078e00f8 */
[----:B------:R-:W-:Y:S05]  /*495d0*/  WARPSYNC.COLLECTIVE R239, `(.L_x_60135) ;  /* 0x00000000ef087348 */ /* 0x000fea0003c00000 */
[----:B------:R0:W1:Y:S02]  /*495e0*/  SHFL.BFLY P6, R249, R250, R227, R238 ;  /* 0x0c0000e3faf97389 */ /* 0x00006400000c00ee */
[----:B01----:R-:W-:Y:S05]  /*495f0*/  ENDCOLLECTIVE ;  /* 0x000000000000791b */ /* 0x003fea0003800000 */
.L_x_60135:
[----:B------:R-:W-:Y:S01]  /*49600*/  MOV R247, R249 ;  /* 0x000000f900f77202 */ /* 0x000fe20000000f00 */
[----:B------:R-:W-:Y:S06]  /*49610*/  BRA `(.L_x_60136) ;  /* 0xffffffcc00a47947 */ /* 0x000fec000383ffff */
.L_x_60137:
        /* <DEDUP_REMOVED lines=14> */
.L_x_88526:


//--------------------- .text._ZN10layer_norm13ln_fwd_kernelINS_13Kernel_traitsI6__halfS2_fS2_fjLj2560ELj1ELj4ELj1ELj16ENS_18Kernel_traits_baseILj2560ES2_S2_fS2_fjLj128EEEEELb1ELb1ELb1ELb1EEEvNS_9FwdParamsE --------------------------
	.section	.text._ZN10layer_norm13ln_fwd_kernelINS_13Kernel_traitsI6__halfS2_fS2_fjLj2560ELj1ELj4ELj1ELj16ENS_18Kernel_traits_baseILj2560ES2_S2_fS2_fjLj128EEEEELb1ELb1ELb1ELb1EEEvNS_9FwdParamsE,"ax",@progbits
	.align	128
        .global         _ZN10layer_norm13ln_fwd_kernelINS_13Kernel_traitsI6__halfS2_fS2_fjLj2560ELj1ELj4ELj1ELj16ENS_18Kernel_traits_baseILj2560ES2_S2_fS2_fjLj128EEEEELb1ELb1ELb1ELb1EEEvNS_9FwdParamsE
        .type           _ZN10layer_norm13ln_fwd_kernelINS_13Kernel_traitsI6__halfS2_fS2_fjLj2560ELj1ELj4ELj1ELj16ENS_18Kernel_traits_baseILj2560ES2_S2_fS2_fjLj128EEEEELb1ELb1ELb1ELb1EEEvNS_9FwdParamsE,@function
        .size           _ZN10layer_norm13ln_fwd_kernelINS_13Kernel_traitsI6__halfS2_fS2_fjLj2560ELj1ELj4ELj1ELj16ENS_18Kernel_traits_baseILj2560ES2_S2_fS2_fjLj128EEEEELb1ELb1ELb1ELb1EEEvNS_9FwdParamsE,(.L_x_88527 - _ZN10layer_norm13ln_fwd_kernelINS_13Kernel_traitsI6__halfS2_fS2_fjLj2560ELj1ELj4ELj1ELj16ENS_18Kernel_traits_baseILj2560ES2_S2_fS2_fjLj128EEEEELb1ELb1ELb1ELb1EEEvNS_9FwdParamsE)
        .other          _ZN10layer_norm13ln_fwd_kernelINS_13Kernel_traitsI6__halfS2_fS2_fjLj2560ELj1ELj4ELj1ELj16ENS_18Kernel_traits_baseILj2560ES2_S2_fS2_fjLj128EEEEELb1ELb1ELb1ELb1EEEvNS_9FwdParamsE,@"STO_CUDA_ENTRY STV_DEFAULT"
_ZN10layer_norm13ln_fwd_kernelINS_13Kernel_traitsI6__halfS2_fS2_fjLj2560ELj1ELj4ELj1ELj16ENS_18Kernel_traits_baseILj2560ES2_S2_fS2_fjLj128EEEEELb1ELb1ELb1ELb1EEEvNS_9FwdParamsE:
.text._ZN10layer_norm13ln_fwd_kernelINS_13Kernel_traitsI6__halfS2_fS2_fjLj2560ELj1ELj4ELj1ELj16ENS_18Kernel_traits_baseILj2560ES2_S2_fS2_fjLj128EEEEELb1ELb1ELb1ELb1EEEvNS_9FwdParamsE:
        /* <DEDUP_REMOVED lines=8> */
[----:B--2---:R-:W-:Y:S01]  /*0080*/  MOV R2, UR4 ;  /* 0x0000000400027c02 */ /* 0x004fe20008000f00 */
[----:B------:R-:W-:-:S10]  /*0090*/  IMAD.U32 R3, RZ, RZ, UR5 ;  /* 0x00000005ff037e24 */ /* 0x000fd4000f8e00ff */
        /* <DEDUP_REMOVED lines=11> */
[----:B-1----:R-:W-:-:S04]  /*0150*/  @P0 IADD3 R11, P1, PT, R4, R7, RZ ;  /* 0x00000007040b0210 */ /* 0x002fc80007f3e0ff */
        /* <DEDUP_REMOVED lines=41> */
.L_x_60138:
        /* <DEDUP_REMOVED lines=44> */
.L_x_60139:
        /* <DEDUP_REMOVED lines=8> */
[C---:B------:R-:W-:Y:S01]  /*0730*/  IMAD.HI.U32 R4, R0.reuse, -0x2daee0ad, RZ ;  /* 0xd2511f5300047827 */ /* 0x040fe200078e00ff */
[----:B------:R-:W-:Y:S02]  /*0740*/  UIADD3 UR8, UPT, UPT, UR4, -0x61c88647, URZ ;  /* 0x9e3779b904087890 */ /* 0x000fe4000fffe0ff */
[----:B------:R-:W-:Y:S01]  /*0750*/  UIADD3 UR10, UPT, UPT, UR4, -0x255992d5, URZ ;  /* 0xdaa66d2b040a7890 */ /* 0x000fe2000fffe0ff */
[----:B------:R-:W-:Y:S01]  /*0760*/  IMAD R10, R0, -0x2daee0ad, RZ ;  /* 0xd2511f53000a7824 */ /* 0x000fe200078e02ff */
[----:B------:R-:W-:Y:S01]  /*0770*/  LOP3.LUT R4, R4, UR5, RZ, 0x3c, !PT ;  /* 0x0000000504047c12 */ /* 0x000fe2000f8e3cff */
[----:B------:R-:W-:Y:S02]  /*0780*/  UIADD3 UR11, UPT, UPT, UR5, -0x126145ec, URZ ;  /* 0xed9eba14050b7890 */ /* 0x000fe4000fffe0ff */
[----:B------:R-:W-:Y:S02]  /*0790*/  UIADD3 UR12, UPT, UPT, UR4, -0x4ab325aa, URZ ;  /* 0xb54cda56040c7890 */ /* 0x000fe4000fffe0ff */
[----:B------:R-:W-:Y:S01]  /*07a0*/  IMAD.HI.U32 R5, R4, -0x326172a9, RZ ;  /* 0xcd9e8d5704057827 */ /* 0x000fe200078e00ff */
[----:B------:R-:W-:-:S02]  /*07b0*/  UIADD3 UR14, UPT, UPT, UR5, 0x1fd5c5a3, URZ ;  /* 0x1fd5c5a3050e7890 */ /* 0x000fc4000fffe0ff */
[----:B------:R-:W-:Y:S01]  /*07c0*/  UIADD3 UR15, UPT, UPT, UR5, -0x24c28bd8, URZ ;  /* 0xdb3d7428050f7890 */ /* 0x000fe2000fffe0ff */
[----:B------:R-:W-:Y:S01]  /*07d0*/  IMAD R4, R4, -0x326172a9, RZ ;  /* 0xcd9e8d5704047824 */ /* 0x000fe200078e02ff */
[----:B------:R-:W-:Y:S02]  /*07e0*/  UIADD3 UR17, UPT, UPT, UR4, -0x700cb87f, URZ ;  /* 0x8ff3478104117890 */ /* 0x000fe4000fffe0ff */
[----:B------:R-:W-:Y:S01]  /*07f0*/  UIADD3 UR16, UPT, UPT, UR5, -0x695add53, URZ ;  /* 0x96a522ad05107890 */ /* 0x000fe2000fffe0ff */
[----:B------:R-:W1:Y:S01]  /*0800*/  LDCU.U8 UR13, c[0x0][0x410] ;  /* 0x00008200ff0d77ac */ /* 0x000e620008000000 */
[----:B0-----:R-:W-:Y:S01]  /*0810*/  IMAD R2, R3, UR9, R8 ;  /* 0x0000000903027c24 */ /* 0x001fe2000f8e0208 */
        /* <DEDUP_REMOVED lines=54> */
[----:B------:R-:W-:Y:S01]  /*0b80*/  IMAD.HI.U32 R5, R4, -0x2daee0ad, RZ ;  /* 0xd2511f5304057827 */ /* 0x000fe200078e00ff */
[----:B------:R-:W3:Y:S03]  /*0b90*/  LDCU UR14, c[0x0][0x448] ;  /* 0x00008900ff0e77ac */ /* 0x000ee60008000800 */
[----:B------:R-:W-:Y:S01]  /*0ba0*/  IMAD R10, R7, -0x326172a9, RZ ;  /* 0xcd9e8d57070a7824 */ /* 0x000fe200078e02ff */
[----:B------:R-:W-:Y:S01]  /*0bb0*/  LOP3.LUT R132, R132, UR15, R5, 0x96, !PT ;  /* 0x0000000f84847c12 */ /* 0x000fe2000f8e9605 */
[----:B------:R-:W-:-:S04]  /*0bc0*/  IMAD.HI.U32 R3, R8, -0x326172a9, RZ ;  /* 0xcd9e8d5708037827 */ /* 0x000fc800078e00ff */
[----:B------:R-:W-:Y:S01]  /*0bd0*/  IMAD R8, R8, -0x326172a9, RZ ;  /* 0xcd9e8d5708087824 */ /* 0x000fe200078e02ff */
[----:B------:R-:W-:Y:S01]  /*0be0*/  LOP3.LUT R224, R10, UR10, R3, 0x96, !PT ;  /* 0x0000000a0ae07c12 */ /* 0x000fe2000f8e9603 */
[----:B------:R-:W-:Y:S01]  /*0bf0*/  IMAD.HI.U32 R3, R132, -0x326172a9, RZ ;  /* 0xcd9e8d5784037827 */ /* 0x000fe200078e00ff */
[----:B------:R-:W4:Y:S03]  /*0c00*/  LDCU.64 UR10, c[0x0][0x3a0] ;  /* 0x00007400ff0a77ac */ /* 0x000f260008000a00 */
[----:B------:R-:W-:Y:S01]  /*0c10*/  IMAD R5, R4, -0x2daee0ad, RZ ;  /* 0xd2511f5304057824 */ /* 0x000fe200078e02ff */
[----:B------:R-:W-:Y:S01]  /*0c20*/  LOP3.LUT R3, R8, UR17, R3, 0x96, !PT ;  /* 0x0000001108037c12 */ /* 0x000fe2000f8e9603 */
[----:B------:R-:W-:-:S04]  /*0c30*/  IMAD.HI.U32 R4, R224, -0x2daee0ad, RZ ;  /* 0xd2511f53e0047827 */ /* 0x000fc800078e00ff */
[----:B------:R-:W-:Y:S02]  /*0c40*/  HFMA2 R8, -RZ, RZ, 0, 0 ;  /* 0x00000000ff087431 */ /* 0x000fe400000001ff */
[----:B------:R-:W-:Y:S01]  /*0c50*/  IMAD.MOV.U32 R7, RZ, RZ, R134 ;  /* 0x000000ffff077224 */ /* 0x000fe200078e0086 */
[----:B------:R-:W-:Y:S01]  /*0c60*/  LOP3.LUT R4, R5, UR16, R4, 0x96, !PT ;  /* 0x0000001005047c12 */ /* 0x000fe2000f8e9604 */
[----:B------:R-:W-:Y:S01]  /*0c70*/  IMAD R10, R132, -0x326172a9, RZ ;  /* 0xcd9e8d57840a7824 */ /* 0x000fe200078e02ff */
[----:B------:R-:W-:Y:S01]  /*0c80*/  LOP3.LUT R5, R11, 0x3, RZ, 0xc0, !PT ;  /* 0x000000030b057812 */ /* 0x000fe200078ec0ff */
[----:B0123--:R-:W-:-:S07]  /*0c90*/  IMAD R224, R224, -0x2daee0ad, RZ ;  /* 0xd2511f53e0e07824 */ /* 0x00ffce00078e02ff */
.L_x_61273:
[----:B------:R-:W0:Y:S01]  /*0ca0*/  LDC.64 R234, c[0x0][0x3f0] ;  /* 0x0000fc00ffea7b82 */ /* 0x000e220000000a00 */
[----:B------:R-:W1:Y:S07]  /*0cb0*/  S2R R232, SR_TID.X ;  /* 0x0000000000e87919 */ /* 0x000e6e0000002100 */
[----:B------:R-:W2:Y:S08]  /*0cc0*/  LDC R231, c[0x0][0x388] ;  /* 0x0000e200ffe77b82 */ /* 0x000eb00000000800 */
[----:B------:R-:W3:Y:S01]  /*0cd0*/  LDC.64 R144, c[0x0][0x3f8] ;  /* 0x0000fe00ff907b82 */ /* 0x000ee20000000a00 */
[----:B0-----:R-:W-:-:S06]  /*0ce0*/  IMAD.WIDE R234, R6, 0x4, R234 ;  /* 0x0000000406ea7825 */ /* 0x001fcc00078e02ea */
[----:B------:R-:W4:Y:S01]  /*0cf0*/  LDG.E R234, desc[UR6][R234.64] ;  /* 0x00000006eaea7981 */ /* 0x000f22000c1e1900 */
[----:B------:R-:W-:Y:S02]  /*0d00*/  MOV R244, RZ ;  /* 0x000000ff00f47202 */ /* 0x000fe40000000f00 */
[----:B-1----:R-:W-:Y:S01]  /*0d10*/  LOP3.LUT R233, R232, 0x1f, RZ, 0xc0, !PT ;  /* 0x0000001fe8e97812 */ /* 0x002fe200078ec0ff */
[----:B---3--:R-:W-:-:S05]  /*0d20*/  IMAD.WIDE R144, R6, 0x4, R144 ;  /* 0x0000000406907825 */ /* 0x008fca00078e0290 */
[----:B-----5:R0:W5:Y:S01]  /*0d30*/  LDG.E R235, desc[UR6][R144.64] ;  /* 0x0000000690eb7981 */ /* 0x020162000c1e1900 */
[----:B----4-:R-:W-:-:S13]  /*0d40*/  ISETP.GE.AND P1, PT, R234, 0x1, PT ;  /* 0x00000001ea00780c */ /* 0x010fda0003f26270 */
[----:B------:R-:W1:Y:S01]  /*0d50*/  @P1 LDC.64 R146, c[0x0][0x390] ;  /* 0x0000e400ff921b82 */ /* 0x000e620000000a00 */
[----:B------:R-:W-:-:S04]  /*0d60*/  @P1 VIADD R148, R234, 0xffffffff ;  /* 0xffffffffea941836 */ /* 0x000fc80000000000 */
[----:B--2---:R-:W-:-:S05]  /*0d70*/  @P1 IMAD R148, R148, R231, RZ ;  /* 0x000000e794941224 */ /* 0x004fca00078e02ff */
[----:B------:R-:W-:-:S04]  /*0d80*/  @P1 SHF.R.S32.HI R149, RZ, 0x1f, R148 ;  /* 0x0000001fff951819 */ /* 0x000fc80000011494 */
[----:B------:R-:W-:-:S04]  /*0d90*/  @P1 LEA.HI R148, R149, R148, RZ, 0x3 ;  /* 0x0000009495941211 */ /* 0x000fc800078f18ff */
[----:B------:R-:W-:-:S05]  /*0da0*/  @P1 LEA.HI.SX32 R244, R148, R233, 0x1d ;  /* 0x000000e994f41211 */ /* 0x000fca00078feaff */
[----:B-1----:R-:W-:-:S05]  /*0db0*/  @P1 IMAD.WIDE.U32 R146, R244, 0x10, R146 ;  /* 0x00000010f4921825 */ /* 0x002fca00078e0092 */
[----:B------:R0:W5:Y:S01]  /*0dc0*/  @P1 LDG.E.128 R132, desc[UR6][R146.64] ;  /* 0x0000000692841981 */ /* 0x000162000c1e1d00 */
[----:B------:R-:W-:Y:S01]  /*0dd0*/  ISETP.NE.U32.AND P0, PT, RZ, UR10, PT ;  /* 0x0000000aff007c0c */ /* 0x000fe2000bf05070 */
[----:B------:R-:W-:-:S03]  /*0de0*/  IMAD R148, R6, R231, RZ ;  /* 0x000000e706947224 */ /* 0x000fc600078e02ff */
[----:B------:R-:W-:Y:S02]  /*0df0*/  ISETP.NE.AND.EX P0, PT, RZ, UR11, PT, P0 ;  /* 0x0000000bff007c0c */ /* 0x000fe4000bf05300 */
[----:B------:R-:W-:Y:S01]  /*0e00*/  SHF.R.S32.HI R149, RZ, 0x1f, R148 ;  /* 0x0000001fff957819 */ /* 0x000fe20000011494 */
[----:B------:R-:W-:Y:S03]  /*0e10*/  BSSY.RECONVERGENT B0, `(.L_x_60140) ;  /* 0x000069c000007945 */ /* 0x000fe60003800200 */
[----:B------:R-:W-:-:S04]  /*0e20*/  LEA.HI R148, R149, R148, RZ, 0x3 ;  /* 0x0000009495947211 */ /* 0x000fc800078f18ff */
[----:B------:R-:W-:-:S03]  /*0e30*/  LEA.HI.SX32 R243, R148, R233, 0x1d ;  /* 0x000000e994f37211 */ /* 0x000fc600078feaff */
[----:B0-----:R-:W-:Y:S05]  /*0e40*/  @!P0 BRA `(.L_x_60141) ;  /* 0x00000034003c8947 */ /* 0x001fea0003800000 */
        /* <DEDUP_REMOVED lines=26> */
.L_x_60146:
        /* <DEDUP_REMOVED lines=13> */
.L_x_60148:
[----:B------:R-:W-:Y:S05]  /*10c0*/  BSYNC.RECONVERGENT B3 ;  /* 0x0000000000037941 */ /* 0x000fea0003800200 */
.L_x_60147:
        /* <DEDUP_REMOVED lines=59> */
[----:B------:R-:W-:-:S07]  /*1480*/  LOP3.LUT R4, R4, UR16, R155, 0x96, !PT ;  /* 0x0000001004047c12 */ /* 0x000fce000f8e969b */
.L_x_60145:
[----:B------:R-:W-:Y:S05]  /*1490*/  BSYNC.RECONVERGENT B2 ;  /* 0x0000000000027941 */ /* 0x000fea0003800200 */
.L_x_60144:
        /* <DEDUP_REMOVED lines=11> */
.L_x_60143:
[----:B------:R-:W-:Y:S05]  /*1550*/  BSYNC.RECONVERGENT B1 ;  /* 0x0000000000017941 */ /* 0x000fea0003800200 */
.L_x_60142:
        /* <DEDUP_REMOVED lines=17> */
.L_x_60153:
        /* <DEDUP_REMOVED lines=13> */
.L_x_60155:
[----:B------:R-:W-:Y:S05]  /*1740*/  BSYNC.RECONVERGENT B3 ;  /* 0x0000000000037941 */ /* 0x000fea0003800200 */
.L_x_60154:
        /* <DEDUP_REMOVED lines=61> */
.L_x_60152:
[----:B------:R-:W-:Y:S05]  /*1b20*/  BSYNC.RECONVERGENT B2 ;  /* 0x0000000000027941 */ /* 0x000fea0003800200 */
.L_x_60151:
        /* <DEDUP_REMOVED lines=11> */
.L_x_60150:
[----:B------:R-:W-:Y:S05]  /*1be0*/  BSYNC.RECONVERGENT B1 ;  /* 0x0000000000017941 */ /* 0x000fea0003800200 */
.L_x_60149:
        /* <DEDUP_REMOVED lines=17> */
.L_x_60160:
        /* <DEDUP_REMOVED lines=13> */
.L_x_60162:
[----:B------:R-:W-:Y:S05]  /*1dd0*/  BSYNC.RECONVERGENT B3 ;  /* 0x0000000000037941 */ /* 0x000fea0003800200 */
.L_x_60161:
        /* <DEDUP_REMOVED lines=58> */
[----:B------:R-:W-:Y:S02]  /*2180*/  HFMA2 R148, -RZ, RZ, 0, 0 ;  /* 0x00000000ff947431 */ /* 0x000fe400000001ff */
[----:B------:R-:W-:Y:S01]  /*2190*/  IMAD.MOV.U32 R10, RZ, RZ, R150 ;  /* 0x000000ffff0a7224 */ /* 0x000fe200078e0096 */
[----:B------:R-:W-:-:S07]  /*21a0*/  LOP3.LUT R4, R4, UR16, R149, 0x96, !PT ;  /* 0x0000001004047c12 */ /* 0x000fce000f8e9695 */
.L_x_60159:
[----:B------:R-:W-:Y:S05]  /*21b0*/  BSYNC.RECONVERGENT B2 ;  /* 0x0000000000027941 */ /* 0x000fea0003800200 */
.L_x_60158:
        /* <DEDUP_REMOVED lines=11> */
.L_x_60157:
[----:B------:R-:W-:Y:S05]  /*2270*/  BSYNC.RECONVERGENT B1 ;  /* 0x0000000000017941 */ /* 0x000fea0003800200 */
.L_x_60156:
        /* <DEDUP_REMOVED lines=17> */
.L_x_60167:
        /* <DEDUP_REMOVED lines=13> */
.L_x_60169:
[----:B------:R-:W-:Y:S05]  /*2460*/  BSYNC.RECONVERGENT B3 ;  /* 0x0000000000037941 */ /* 0x000fea0003800200 */
.L_x_60168:
        /* <DEDUP_REMOVED lines=61> */
.L_x_60166:
[----:B------:R-:W-:Y:S05]  /*2840*/  BSYNC.RECONVERGENT B2 ;  /* 0x0000000000027941 */ /* 0x000fea0003800200 */
.L_x_60165:
        /* <DEDUP_REMOVED lines=11> */
.L_x_60164:
[----:B------:R-:W-:Y:S05]  /*2900*/  BSYNC.RECONVERGENT B1 ;  /* 0x0000000000017941 */ /* 0x000fea0003800200 */
.L_x_60163:
        /* <DEDUP_REMOVED lines=17> */
.L_x_60174:
        /* <DEDUP_REMOVED lines=13> */
.L_x_60176:
[----:B------:R-:W-:Y:S05]  /*2af0*/  BSYNC.RECONVERGENT B3 ;  /* 0x0000000000037941 */ /* 0x000fea0003800200 */
.L_x_60175:
        /* <DEDUP_REMOVED lines=61> */
.L_x_60173:
[----:B------:R-:W-:Y:S05]  /*2ed0*/  BSYNC.RECONVERGENT B2 ;  /* 0x0000000000027941 */ /* 0x000fea0003800200 */
.L_x_60172:
[----:B------:R-:W-:Y:S01]  /*2ee0*/  I2FP.F32.U32 R5, R148 ;  /* 0x0000009400057245 */ /* 0x000fe20000201000 */
[----:B------:R-:W-:Y:S02]  /*2ef0*/  HADD2.F32 R148, -RZ, R134.H0_H0 ;  /* 0x20000086ff947230 */ /* 0x000fe40000004100 */
        /* <DEDUP_REMOVED lines=9> */
.L_x_60171:
[----:B------:R-:W-:Y:S05]  /*2f90*/  BSYNC.RECONVERGENT B1 ;  /* 0x0000000000017941 */ /* 0x000fea0003800200 */
.L_x_60170:
        /* <DEDUP_REMOVED lines=17> */
.L_x_60181:
        /* <DEDUP_REMOVED lines=13> */
.L_x_60183:
[----:B------:R-:W-:Y:S05]  /*3180*/  BSYNC.RECONVERGENT B3 ;  /* 0x0000000000037941 */ /* 0x000fea0003800200 */
.L_x_60182:
        /* <DEDUP_REMOVED lines=61> */
.L_x_60180:
[----:B------:R-:W-:Y:S05]  /*3560*/  BSYNC.RECONVERGENT B2 ;  /* 0x0000000000027941 */ /* 0x000fea0003800200 */
.L_x_60179:
        /* <DEDUP_REMOVED lines=11> */
.L_x_60178:
[----:B------:R-:W-:Y:S05]  /*3620*/  BSYNC.RECONVERGENT B1 ;  /* 0x0000000000017941 */ /* 0x000fea0003800200 */
.L_x_60177:
        /* <DEDUP_REMOVED lines=17> */
.L_x_60188:
        /* <DEDUP_REMOVED lines=13> */
.L_x_60190:
[----:B------:R-:W-:Y:S05]  /*3810*/  BSYNC.RECONVERGENT B3 ;  /* 0x0000000000037941 */ /* 0x000fea0003800200 */
.L_x_60189:
        /* <DEDUP_REMOVED lines=61> */
.L_x_60187:
[----:B------:R-:W-:Y:S05]  /*3bf0*/  BSYNC.RECONVERGENT B2 ;  /* 0x0000000000027941 */ /* 0x000fea0003800200 */
.L_x_60186:
        /* <DEDUP_REMOVED lines=11> */
.L_x_60185:
[----:B------:R-:W-:Y:S05]  /*3cb0*/  BSYNC.RECONVERGENT B1 ;  /* 0x0000000000017941 */ /* 0x000fea0003800200 */
.L_x_60184:
        /* <DEDUP_REMOVED lines=16> */
.L_x_60194:
        /* <DEDUP_REMOVED lines=13> */
.L_x_60196:
[----:B------:R-:W-:Y:S05]  /*3e90*/  BSYNC.RECONVERGENT B2 ;  /* 0x0000000000027941 */ /* 0x000fea0003800200 */
.L_x_60195:
        /* <DEDUP_REMOVED lines=61> */
.L_x_60193:
[----:B------:R-:W-:Y:S05]  /*4270*/  BSYNC.RECONVERGENT B1 ;  /* 0x0000000000017941 */ /* 0x000fea0003800200 */
.L_x_60192:
        /* <DEDUP_REMOVED lines=10> */
[----:B------:R-:W-:Y:S01]  /*4320*/  FFMA.FTZ R151, R152, R151, R143 ;  /* 0x0000009798977223 */ /* 0x000fe2000001008f */
[----:B------:R-:W-:Y:S06]  /*4330*/  BRA `(.L_x_60191) ;  /* 0x0000003400247947 */ /* 0x000fec0003800000 */
.L_x_60141:
        /* <DEDUP_REMOVED lines=21> */
.L_x_60201:
        /* <DEDUP_REMOVED lines=13> */
.L_x_60203:
[----:B------:R-:W-:Y:S05]  /*4560*/  BSYNC.RECONVERGENT B3 ;  /* 0x0000000000037941 */ /* 0x000fea0003800200 */
.L_x_60202:
        /* <DEDUP_REMOVED lines=60> */
.L_x_60200:
[----:B------:R-:W-:Y:S05]  /*4930*/  BSYNC.RECONVERGENT B2 ;  /* 0x0000000000027941 */ /* 0x000fea0003800200 */
.L_x_60199:
        /* <DEDUP_REMOVED lines=11> */
.L_x_60198:
[----:B------:R-:W-:Y:S05]  /*49f0*/  BSYNC.RECONVERGENT B1 ;  /* 0x0000000000017941 */ /* 0x000fea0003800200 */
.L_x_60197:
        /* <DEDUP_REMOVED lines=17> */
.L_x_60208:
        /* <DEDUP_REMOVED lines=13> */
.L_x_60210:
[----:B------:R-:W-:Y:S05]  /*4be0*/  BSYNC.RECONVERGENT B3 ;  /* 0x0000000000037941 */ /* 0x000fea0003800200 */
.L_x_60209:
        /* <DEDUP_REMOVED lines=61> */
.L_x_60207:
[----:B------:R-:W-:Y:S05]  /*4fc0*/  BSYNC.RECONVERGENT B2 ;  /* 0x0000000000027941 */ /* 0x000fea0003800200 */
.L_x_60206:
        /* <DEDUP_REMOVED lines=11> */
.L_x_60205:
[----:B------:R-:W-:Y:S05]  /*5080*/  BSYNC.RECONVERGENT B1 ;  /* 0x0000000000017941 */ /* 0x000fea0003800200 */
.L_x_60204:
        /* <DEDUP_REMOVED lines=17> */
.L_x_60215:
        /* <DEDUP_REMOVED lines=13> */
.L_x_60217:
[----:B------:R-:W-:Y:S05]  /*5270*/  BSYNC.RECONVERGENT B3 ;  /* 0x0000000000037941 */ /* 0x000fea0003800200 */
.L_x_60216:
        /* <DEDUP_REMOVED lines=58> */
[----:B------:R-:W-:Y:S01]  /*5620*/  MOV R154, R148 ;  /* 0x00000094009a7202 */ /* 0x000fe20000000f00 */
[----:B------:R-:W-:Y:S01]  /*5630*/  IMAD.MOV.U32 R148, RZ, RZ, RZ ;  /* 0x000000ffff947224 */ /* 0x000fe200078e00ff */
[----:B------:R-:W-:-:S07]  /*5640*/  LOP3.LUT R4, R4, UR16, R149, 0x96, !PT ;  /* 0x0000001004047c12 */ /* 0x000fce000f8e9695 */
.L_x_60214:
[----:B------:R-:W-:Y:S05]  /*5650*/  BSYNC.RECONVERGENT B2 ;  /* 0x0000000000027941 */ /* 0x000fea0003800200 */
.L_x_60213:
        /* <DEDUP_REMOVED lines=11> */
.L_x_60212:
[----:B------:R-:W-:Y:S05]  /*5710*/  BSYNC.RECONVERGENT B1 ;  /* 0x0000000000017941 */ /* 0x000fea0003800200 */
.L_x_60211:
        /* <DEDUP_REMOVED lines=17> */
.L_x_60222:
        /* <DEDUP_REMOVED lines=13> */
.L_x_60224:
[----:B------:R-:W-:Y:S05]  /*5900*/  BSYNC.RECONVERGENT B3 ;  /* 0x0000000000037941 */ /* 0x000fea0003800200 */
.L_x_60223:
        /* <DEDUP_REMOVED lines=61> */
.L_x_60221:
[----:B------:R-:W-:Y:S05]  /*5ce0*/  BSYNC.RECONVERGENT B2 ;  /* 0x0000000000027941 */ /* 0x000fea0003800200 */
.L_x_60220:
        /* <DEDUP_REMOVED lines=11> */
.L_x_60219:
[----:B------:R-:W-:Y:S05]  /*5da0*/  BSYNC.RECONVERGENT B1 ;  /* 0x0000000000017941 */ /* 0x000fea0003800200 */
.L_x_60218:
        /* <DEDUP_REMOVED lines=17> */
.L_x_60229:
        /* <DEDUP_REMOVED lines=13> */
.L_x_60231:
[----:B------:R-:W-:Y:S05]  /*5f90*/  BSYNC.RECONVERGENT B3 ;  /* 0x0000000000037941 */ /* 0x000fea0003800200 */
.L_x_60230:
        /* <DEDUP_REMOVED lines=61> */
.L_x_60228:
[----:B------:R-:W-:Y:S05]  /*6370*/  BSYNC.RECONVERGENT B2 ;  /* 0x0000000000027941 */ /* 0x000fea0003800200 */
.L_x_60227:
        /* <DEDUP_REMOVED lines=11> */
.L_x_60226:
[----:B------:R-:W-:Y:S05]  /*6430*/  BSYNC.RECONVERGENT B1 ;  /* 0x0000000000017941 */ /* 0x000fea0003800200 */
.L_x_60225:
        /* <DEDUP_REMOVED lines=17> */
.L_x_60236:
        /* <DEDUP_REMOVED lines=13> */
.L_x_60238:
[----:B------:R-:W-:Y:S05]  /*6620*/  BSYNC.RECONVERGENT B3 ;  /* 0x0000000000037941 */ /* 0x000fea0003800200 */
.L_x_60237:
        /* <DEDUP_REMOVED lines=61> */
.L_x_60235:
[----:B------:R-:W-:Y:S05]  /*6a00*/  BSYNC.RECONVERGENT B2 ;  /* 0x0000000000027941 */ /* 0x000fea0003800200 */
.L_x_60234:
        /* <DEDUP_REMOVED lines=11> */
.L_x_60233:
[----:B------:R-:W-:Y:S05]  /*6ac0*/  BSYNC.RECONVERGENT B1 ;  /* 0x0000000000017941 */ /* 0x000fea0003800200 */
.L_x_60232:
        /* <DEDUP_REMOVED lines=17> */
.L_x_60243:
        /* <DEDUP_REMOVED lines=13> */
.L_x_60245:
[----:B------:R-:W-:Y:S05]  /*6cb0*/  BSYNC.RECONVERGENT B3 ;  /* 0x0000000000037941 */ /* 0x000fea0003800200 */
.L_x_60244:
        /* <DEDUP_REMOVED lines=61> */
.L_x_60242:
[----:B------:R-:W-:Y:S05]  /*7090*/  BSYNC.RECONVERGENT B2 ;  /* 0x0000000000027941 */ /* 0x000fea0003800200 */
.L_x_60241:
        /* <DEDUP_REMOVED lines=11> */
.L_x_60240:
[----:B------:R-:W-:Y:S05]  /*7150*/  BSYNC.RECONVERGENT B1 ;  /* 0x0000000000017941 */ /* 0x000fea0003800200 */
.L_x_60239:
        /* <DEDUP_REMOVED lines=16> */
.L_x_60248:
        /* <DEDUP_REMOVED lines=13> */
.L_x_60250:
[----:B------:R-:W-:Y:S05]  /*7330*/  BSYNC.RECONVERGENT B2 ;  /* 0x0000000000027941 */ /* 0x000fea0003800200 */
.L_x_60249:
        /* <DEDUP_REMOVED lines=61> */
.L_x_60247:
[----:B------:R-:W-:Y:S05]  /*7710*/  BSYNC.RECONVERGENT B1 ;  /* 0x0000000000017941 */ /* 0x000fea0003800200 */
.L_x_60246:
        /* <DEDUP_REMOVED lines=11> */
.L_x_60191:
[----:B------:R-:W-:Y:S05]  /*77d0*/  BSYNC.RECONVERGENT B0 ;  /* 0x0000000000007941 */ /* 0x000fea0003800200 */
.L_x_60140:
[----:B------:R-:W0:Y:S01]  /*77e0*/  LDC.64 R236, c[0x0][0x3a8] ;  /* 0x0000ea00ffec7b82 */ /* 0x000e220000000a00 */
[C---:B------:R-:W-:Y:S01]  /*77f0*/  @P0 IADD3 R157, PT, PT, R243.reuse, 0x20, RZ ;  /* 0x00000020f39d0810 */ /* 0x040fe20007ffe0ff */
[----:B------:R-:W-:Y:S01]  /*7800*/  @P1 VIADD R155, R244, 0x20 ;  /* 0x00000020f49b1836 */ /* 0x000fe20000000000 */
[----:B------:R-:W-:Y:S05]  /*7810*/  BSSY.RECONVERGENT B0, `(.L_x_60251) ;  /* 0x000001d000007945 */ /* 0x000fea0003800200 */
[----:B------:R-:W1:Y:S08]  /*7820*/  @P1 LDC.64 R160, c[0x0][0x390] ;  /* 0x0000e400ffa01b82 */ /* 0x000e700000000a00 */
[----:B------:R-:W2:Y:S01]  /*7830*/  @P0 LDC.64 R162, c[0x0][0x3a0] ;  /* 0x0000e800ffa20b82 */ /* 0x000ea20000000a00 */
[----:B0-----:R-:W-:-:S05]  /*7840*/  IMAD.WIDE.U32 R152, R243, 0x20, R236 ;  /* 0x00000020f3987825 */ /* 0x001fca00078e00ec */
[----:B------:R0:W-:Y:S01]  /*7850*/  STG.E.128 desc[UR6][R152.64], R144 ;  /* 0x0000009098007986 */ /* 0x0001e2000c101d06 */
[----:B-1----:R-:W-:-:S03]  /*7860*/  @P1 IMAD.WIDE.U32 R160, R155, 0x10, R160 ;  /* 0x000000109ba01825 */ /* 0x002fc600078e00a0 */
[----:B------:R0:W-:Y:S01]  /*7870*/  STG.E.128 desc[UR6][R152.64+0x10], R148 ;  /* 0x0000109498007986 */ /* 0x0001e2000c101d06 */
[----:B--2---:R-:W-:Y:S01]  /*7880*/  @P0 IMAD.WIDE.U32 R162, R157, 0x20, R162 ;  /* 0x000000209da20825 */ /* 0x004fe200078e00a2 */
[----:B------:R-:W-:Y:S06]  /*7890*/  @!P1 BRA `(.L_x_60252) ;  /* 0x0000000000509947 */ /* 0x000fec0003800000 */
[----:B0-----:R-:W-:Y:S01]  /*78a0*/  IMAD.U32 R153, R229, 0x10000, RZ ;  /* 0x00010000e5997824 */ /* 0x001fe200078e00ff */
[----:B------:R-:W0:Y:S01]  /*78b0*/  LDC.64 R164, c[0x0][0x3b0] ;  /* 0x0000ec00ffa47b82 */ /* 0x000e220000000a00 */
[----:B------:R-:W-:Y:S02]  /*78c0*/  LOP3.LUT R152, R230, 0xffff, RZ, 0xc0, !PT ;  /* 0x0000ffffe6987812 */ /* 0x000fe400078ec0ff */
[----:B------:R-:W-:Y:S02]  /*78d0*/  LOP3.LUT R156, R225, 0xff, RZ, 0xc0, !PT ;  /* 0x000000ffe19c7812 */ /* 0x000fe400078ec0ff */
[----:B------:R-:W-:Y:S02]  /*78e0*/  LOP3.LUT R155, R153, 0xff0000, RZ, 0xc0, !PT ;  /* 0x00ff0000999b7812 */ /* 0x000fe400078ec0ff */
        /* <DEDUP_REMOVED lines=15> */
.L_x_60252:
[----:B------:R-:W-:Y:S05]  /*79e0*/  BSYNC.RECONVERGENT B0 ;  /* 0x0000000000007941 */ /* 0x000fea0003800200 */
.L_x_60251:
[----:B-----5:R2:W5:Y:S04]  /*79f0*/  @P1 LDG.E.128 R132, desc[UR6][R160.64] ;  /* 0x00000006a0841981 */ /* 0x020568000c1e1d00 */
[----:B------:R2:W5:Y:S04]  /*7a00*/  @P0 LDG.E.128 R136, desc[UR6][R162.64] ;  /* 0x00000006a2880981 */ /* 0x000568000c1e1d00 */
[----:B------:R2:W5:Y:S01]  /*7a10*/  @P0 LDG.E.128 R140, desc[UR6][R162.64+0x10] ;  /* 0x00001006a28c0981 */ /* 0x000562000c1e1d00 */
[----:B------:R-:W-:Y:S04]  /*7a20*/  BSSY.RECONVERGENT B0, `(.L_x_60253) ;  /* 0x0000696000007945 */ /* 0x000fe80003800200 */
[----:B------:R-:W-:Y:S05]  /*7a30*/  @!P0 BRA `(.L_x_60254) ;  /* 0x00000034002c8947 */ /* 0x000fea0003800000 */
[----:B------:R-:W-:Y:S01]  /*7a40*/  ISETP.GT.AND P2, PT, R234, RZ, PT ;  /* 0x000000ffea00720c */ /* 0x000fe20003f44270 */
[----:B------:R-:W-:Y:S01]  /*7a50*/  BSSY.RECONVERGENT B1, `(.L_x_60255) ;  /* 0x000006b000017945 */ /* 0x000fe20003800200 */
[----:B--2---:R-:W-:Y:S01]  /*7a60*/  MOV R162, R154 ;  /* 0x0000009a00a27202 */ /* 0x004fe20000000f00 */
[----:B------:R-:W-:Y:S01]  /*7a70*/  IMAD.MOV.U32 R155, RZ, RZ, R5 ;  /* 0x000000ffff9b7224 */ /* 0x000fe200078e0005 */
[----:B01---5:R-:W-:-:S09]  /*7a80*/  MOV R152, R136 ;  /* 0x0000008800987202 */ /* 0x023fd20000000f00 */
        /* <DEDUP_REMOVED lines=17> */
.L_x_60259:
        /* <DEDUP_REMOVED lines=13> */
.L_x_60261:
[----:B------:R-:W-:Y:S05]  /*7c70*/  BSYNC.RECONVERGENT B3 ;  /* 0x0000000000037941 */ /* 0x000fea0003800200 */
.L_x_60260:
        /* <DEDUP_REMOVED lines=60> */
.L_x_60258:
[----:B------:R-:W-:Y:S05]  /*8040*/  BSYNC.RECONVERGENT B2 ;  /* 0x0000000000027941 */ /* 0x000fea0003800200 */
.L_x_60257:
        /* <DEDUP_REMOVED lines=8> */
[----:B------:R-:W-:Y:S02]  /*80d0*/  FSEL R5, R9, RZ, !P3 ;  /* 0x000000ff09057208 */ /* 0x000fe40005800000 */
[----:B------:R-:W-:-:S03]  /*80e0*/  SEL R9, RZ, 0x1, P3 ;  /* 0x00000001ff097807 */ /* 0x000fc60001800000 */
[----:B------:R-:W-:-:S07]  /*80f0*/  FFMA.FTZ R152, R5, R152, R136 ;  /* 0x0000009805987223 */ /* 0x000fce0000010088 */
.L_x_60256:
[----:B------:R-:W-:Y:S05]  /*8100*/  BSYNC.RECONVERGENT B1 ;  /* 0x0000000000017941 */ /* 0x000fea0003800200 */
.L_x_60255:
        /* <DEDUP_REMOVED lines=17> */
.L_x_60266:
        /* <DEDUP_REMOVED lines=13> */
.L_x_60268:
[----:B------:R-:W-:Y:S05]  /*82f0*/  BSYNC.RECONVERGENT B3 ;  /* 0x0000000000037941 */ /* 0x000fea0003800200 */
.L_x_60267:
        /* <DEDUP_REMOVED lines=61> */
.L_x_60265:
[----:B------:R-:W-:Y:S05]  /*86d0*/  BSYNC.RECONVERGENT B2 ;  /* 0x0000000000027941 */ /* 0x000fea0003800200 */
.L_x_60264:
        /* <DEDUP_REMOVED lines=8> */
[----:B------:R-:W-:Y:S02]  /*8760*/  FSEL R154, R154, RZ, !P3 ;  /* 0x000000ff9a9a7208 */ /* 0x000fe40005800000 */
[----:B------:R-:W-:-:S03]  /*8770*/  SEL R11, RZ, 0x1, P3 ;  /* 0x00000001ff0b7807 */ /* 0x000fc60001800000 */
[----:B------:R-:W-:-:S07]  /*8780*/  FFMA.FTZ R153, R154, R153, R137 ;  /* 0x000000999a997223 */ /* 0x000fce0000010089 */
.L_x_60263:
[----:B------:R-:W-:Y:S05]  /*8790*/  BSYNC.RECONVERGENT B1 ;  /* 0x0000000000017941 */ /* 0x000fea0003800200 */
.L_x_60262:
        /* <DEDUP_REMOVED lines=17> */
.L_x_60273:
        /* <DEDUP_REMOVED lines=13> */
.L_x_60275:
[----:B------:R-:W-:Y:S05]  /*8980*/  BSYNC.RECONVERGENT B3 ;  /* 0x0000000000037941 */ /* 0x000fea0003800200 */
.L_x_60274:
        /* <DEDUP_REMOVED lines=61> */
.L_x_60272:
[----:B------:R-:W-:Y:S05]  /*8d60*/  BSYNC.RECONVERGENT B2 ;  /* 0x0000000000027941 */ /* 0x000fea0003800200 */
.L_x_60271:
        /* <DEDUP_REMOVED lines=11> */
.L_x_60270:
[----:B------:R-:W-:Y:S05]  /*8e20*/  BSYNC.RECONVERGENT B1 ;  /* 0x0000000000017941 */ /* 0x000fea0003800200 */
.L_x_60269:
        /* <DEDUP_REMOVED lines=17> */
.L_x_60280:
        /* <DEDUP_REMOVED lines=13> */
.L_x_60282:
[----:B------:R-:W-:Y:S05]  /*9010*/  BSYNC.RECONVERGENT B3 ;  /* 0x0000000000037941 */ /* 0x000fea0003800200 */
.L_x_60281:
        /* <DEDUP_REMOVED lines=61> */
.L_x_60279:
[----:B------:R-:W-:Y:S05]  /*93f0*/  BSYNC.RECONVERGENT B2 ;  /* 0x0000000000027941 */ /* 0x000fea0003800200 */
.L_x_60278:
        /* <DEDUP_REMOVED lines=11> */
.L_x_60277:
[----:B------:R-:W-:Y:S05]  /*94b0*/  BSYNC.RECONVERGENT B1 ;  /* 0x0000000000017941 */ /* 0x000fea0003800200 */
.L_x_60276:
        /* <DEDUP_REMOVED lines=17> */
.L_x_60287:
        /* <DEDUP_REMOVED lines=13> */
.L_x_60289:
[----:B------:R-:W-:Y:S05]  /*96a0*/  BSYNC.RECONVERGENT B3 ;  /* 0x0000000000037941 */ /* 0x000fea0003800200 */
.L_x_60288:
        /* <DEDUP_REMOVED lines=61> */
.L_x_60286:
[----:B------:R-:W-:Y:S05]  /*9a80*/  BSYNC.RECONVERGENT B2 ;  /* 0x0000000000027941 */ /* 0x000fea0003800200 */
.L_x_60285:
        /* <DEDUP_REMOVED lines=11> */
.L_x_60284:
[----:B------:R-:W-:Y:S05]  /*9b40*/  BSYNC.RECONVERGENT B1 ;  /* 0x0000000000017941 */ /* 0x000fea0003800200 */
.L_x_60283:
        /* <DEDUP_REMOVED lines=17> */
.L_x_60294:
        /* <DEDUP_REMOVED lines=13> */
.L_x_60296:
[----:B------:R-:W-:Y:S05]  /*9d30*/  BSYNC.RECONVERGENT B3 ;  /* 0x0000000000037941 */ /* 0x000fea0003800200 */
.L_x_60295:
        /* <DEDUP_REMOVED lines=61> */
.L_x_60293:
[----:B------:R-:W-:Y:S05]  /*a110*/  BSYNC.RECONVERGENT B2 ;  /* 0x0000000000027941 */ /* 0x000fea0003800200 */
.L_x_60292:
        /* <DEDUP_REMOVED lines=11> */
.L_x_60291:
[----:B------:R-:W-:Y:S05]  /*a1d0*/  BSYNC.RECONVERGENT B1 ;  /* 0x0000000000017941 */ /* 0x000fea0003800200 */
.L_x_60290:
        /* <DEDUP_REMOVED lines=17> */
.L_x_60301:
        /* <DEDUP_REMOVED lines=13> */
.L_x_60303:
[----:B------:R-:W-:Y:S05]  /*a3c0*/  BSYNC.RECONVERGENT B3 ;  /* 0x0000000000037941 */ /* 0x000fea0003800200 */
.L_x_60302:
        /* <DEDUP_REMOVED lines=61> */
.L_x_60300:
[----:B------:R-:W-:Y:S05]  /*a7a0*/  BSYNC.RECONVERGENT B2 ;  /* 0x0000000000027941 */ /* 0x000fea0003800200 */
.L_x_60299:
        /* <DEDUP_REMOVED lines=11> */
.L_x_60298:
[----:B------:R-:W-:Y:S05]  /*a860*/  BSYNC.RECONVERGENT B1 ;  /* 0x0000000000017941 */ /* 0x000fea0003800200 */
.L_x_60297:
        /* <DEDUP_REMOVED lines=16> */
.L_x_60307:
        /* <DEDUP_REMOVED lines=13> */
.L_x_60309:
[----:B------:R-:W-:Y:S05]  /*aa40*/  BSYNC.RECONVERGENT B2 ;  /* 0x0000000000027941 */ /* 0x000fea0003800200 */
.L_x_60308:
        /* <DEDUP_REMOVED lines=61> */
.L_x_60306:
[----:B------:R-:W-:Y:S05]  /*ae20*/  BSYNC.RECONVERGENT B1 ;  /* 0x0000000000017941 */ /* 0x000fea0003800200 */
.L_x_60305:
        /* <DEDUP_REMOVED lines=10> */
[----:B------:R-:W-:Y:S01]  /*aed0*/  FFMA.FTZ R159, R160, R159, R143 ;  /* 0x0000009fa09f7223 */ /* 0x000fe2000001008f */
[----:B------:R-:W-:Y:S06]  /*aee0*/  BRA `(.L_x_60304) ;  /* 0x0000003400247947 */ /* 0x000fec0003800000 */
.L_x_60254:
[----:B------:R-:W-:Y:S01]  /*aef0*/  BSSY.RECONVERGENT B1, `(.L_x_60310) ;  /* 0x000006b000017945 */ /* 0x000fe20003800200 */
[----:B--2---:R-:W-:Y:S01]  /*af00*/  IMAD.MOV.U32 R162, RZ, RZ, R154 ;  /* 0x000000ffffa27224 */ /* 0x004fe200078e009a */
[----:B------:R-:W-:Y:S01]  /*af10*/  MOV R155, R5 ;  /* 0x00000005009b7202 */ /* 0x000fe20000000f00 */
[----:B01----:R-:W-:Y:S01]  /*af20*/  IMAD.MOV.U32 R152, RZ, RZ, RZ ;  /* 0x000000ffff987224 */ /* 0x003fe200078e00ff */
        /* <DEDUP_REMOVED lines=17> */
.L_x_60314:
        /* <DEDUP_REMOVED lines=13> */
.L_x_60316:
[----:B------:R-:W-:Y:S05]  /*b110*/  BSYNC.RECONVERGENT B3 ;  /* 0x0000000000037941 */ /* 0x000fea0003800200 */
.L_x_60315:
        /* <DEDUP_REMOVED lines=60> */
.L_x_60313:
[----:B------:R-:W-:Y:S05]  /*b4e0*/  BSYNC.RECONVERGENT B2 ;  /* 0x0000000000027941 */ /* 0x000fea0003800200 */
.L_x_60312:
        /* <DEDUP_REMOVED lines=11> */
.L_x_60311:
[----:B------:R-:W-:Y:S05]  /*b5a0*/  BSYNC.RECONVERGENT B1 ;  /* 0x0000000000017941 */ /* 0x000fea0003800200 */
.L_x_60310:
        /* <DEDUP_REMOVED lines=17> */
.L_x_60321:
        /* <DEDUP_REMOVED lines=13> */
.L_x_60323:
[----:B------:R-:W-:Y:S05]  /*b790*/  BSYNC.RECONVERGENT B3 ;  /* 0x0000000000037941 */ /* 0x000fea0003800200 */
.L_x_60322:
        /* <DEDUP_REMOVED lines=61> */
.L_x_60320:
[----:B------:R-:W-:Y:S05]  /*bb70*/  BSYNC.RECONVERGENT B2 ;  /* 0x0000000000027941 */ /* 0x000fea0003800200 */
.L_x_60319:
        /* <DEDUP_REMOVED lines=11> */
.L_x_60318:
[----:B------:R-:W-:Y:S05]  /*bc30*/  BSYNC.RECONVERGENT B1 ;  /* 0x0000000000017941 */ /* 0x000fea0003800200 */
.L_x_60317:
        /* <DEDUP_REMOVED lines=17> */
.L_x_60328:
        /* <DEDUP_REMOVED lines=13> */
.L_x_60330:
[----:B------:R-:W-:Y:S05]  /*be20*/  BSYNC.RECONVERGENT B3 ;  /* 0x0000000000037941 */ /* 0x000fea0003800200 */
.L_x_60329:
        /* <DEDUP_REMOVED lines=61> */
.L_x_60327:
[----:B------:R-:W-:Y:S05]  /*c200*/  BSYNC.RECONVERGENT B2 ;  /* 0x0000000000027941 */ /* 0x000fea0003800200 */
.L_x_60326:
        /* <DEDUP_REMOVED lines=11> */
.L_x_60325:
[----:B------:R-:W-:Y:S05]  /*c2c0*/  BSYNC.RECONVERGENT B1 ;  /* 0x0000000000017941 */ /* 0x000fea0003800200 */
.L_x_60324:
        /* <DEDUP_REMOVED lines=17> */
.L_x_60335:
        /* <DEDUP_REMOVED lines=13> */
.L_x_60337:
[----:B------:R-:W-:Y:S05]  /*c4b0*/  BSYNC.RECONVERGENT B3 ;  /* 0x0000000000037941 */ /* 0x000fea0003800200 */
.L_x_60336:
        /* <DEDUP_REMOVED lines=61> */
.L_x_60334:
[----:B------:R-:W-:Y:S05]  /*c890*/  BSYNC.RECONVERGENT B2 ;  /* 0x0000000000027941 */ /* 0x000fea0003800200 */
.L_x_60333:
        /* <DEDUP_REMOVED lines=11> */
.L_x_60332:
[----:B------:R-:W-:Y:S05]  /*c950*/  BSYNC.RECONVERGENT B1 ;  /* 0x0000000000017941 */ /* 0x000fea0003800200 */
.L_x_60331:
        /* <DEDUP_REMOVED lines=17> */
.L_x_60342:
        /* <DEDUP_REMOVED lines=13> */
.L_x_60344:
[----:B------:R-:W-:Y:S05]  /*cb40*/  BSYNC.RECONVERGENT B3 ;  /* 0x0000000000037941 */ /* 0x000fea0003800200 */
.L_x_60343:
        /* <DEDUP_REMOVED lines=61> */
.L_x_60341:
[----:B------:R-:W-:Y:S05]  /*cf20*/  BSYNC.RECONVERGENT B2 ;  /* 0x0000000000027941 */ /* 0x000fea0003800200 */
.L_x_60340:
        /* <DEDUP_REMOVED lines=11> */
.L_x_60339:
[----:B------:R-:W-:Y:S05]  /*cfe0*/  BSYNC.RECONVERGENT B1 ;  /* 0x0000000000017941 */ /* 0x000fea0003800200 */
.L_x_60338:
        /* <DEDUP_REMOVED lines=17> */
.L_x_60349:
        /* <DEDUP_REMOVED lines=13> */
.L_x_60351:
[----:B------:R-:W-:Y:S05]  /*d1d0*/  BSYNC.RECONVERGENT B3 ;  /* 0x0000000000037941 */ /* 0x000fea0003800200 */
.L_x_60350:
        /* <DEDUP_REMOVED lines=61> */
.L_x_60348:
[----:B------:R-:W-:Y:S05]  /*d5b0*/  BSYNC.RECONVERGENT B2 ;  /* 0x0000000000027941 */ /* 0x000fea0003800200 */
.L_x_60347:
        /* <DEDUP_REMOVED lines=11> */
.L_x_60346:
[----:B------:R-:W-:Y:S05]  /*d670*/  BSYNC.RECONVERGENT B1 ;  /* 0x0000000000017941 */ /* 0x000fea0003800200 */
.L_x_60345:
        /* <DEDUP_REMOVED lines=17> */
.L_x_60356:
        /* <DEDUP_REMOVED lines=13> */
.L_x_60358:
[----:B------:R-:W-:Y:S05]  /*d860*/  BSYNC.RECONVERGENT B3 ;  /* 0x0000000000037941 */ /* 0x000fea0003800200 */
.L_x_60357:
        /* <DEDUP_REMOVED lines=61> */
.L_x_60355:
[----:B------:R-:W-:Y:S05]  /*dc40*/  BSYNC.RECONVERGENT B2 ;  /* 0x0000000000027941 */ /* 0x000fea0003800200 */
.L_x_60354:
        /* <DEDUP_REMOVED lines=11> */
.L_x_60353:
[----:B------:R-:W-:Y:S05]  /*dd00*/  BSYNC.RECONVERGENT B1 ;  /* 0x0000000000017941 */ /* 0x000fea0003800200 */
.L_x_60352:
        /* <DEDUP_REMOVED lines=16> */
.L_x_60361:
        /* <DEDUP_REMOVED lines=13> */
.L_x_60363:
[----:B------:R-:W-:Y:S05]  /*dee0*/  BSYNC.RECONVERGENT B2 ;  /* 0x0000000000027941 */ /* 0x000fea0003800200 */
.L_x_60362:
        /* <DEDUP_REMOVED lines=61> */
.L_x_60360:
[----:B------:R-:W-:Y:S05]  /*e2c0*/  BSYNC.RECONVERGENT B1 ;  /* 0x0000000000017941 */ /* 0x000fea0003800200 */
.L_x_60359:
        /* <DEDUP_REMOVED lines=11> */
.L_x_60304:
[----:B------:R-:W-:Y:S05]  /*e380*/  BSYNC.RECONVERGENT B0 ;  /* 0x0000000000007941 */ /* 0x000fea0003800200 */
.L_x_60253:
[C---:B------:R-:W-:Y:S01]  /*e390*/  IADD3 R161, PT, PT, R243.reuse, 0x20, RZ ;  /* 0x00000020f3a17810 */ /* 0x040fe20007ffe0ff */
[----:B------:R-:W0:Y:S01]  /*e3a0*/  @P1 LDC.64 R164, c[0x0][0x390] ;  /* 0x0000e400ffa41b82 */ /* 0x000e220000000a00 */
[----:B------:R-:W-:Y:S01]  /*e3b0*/  @P0 IADD3 R169, PT, PT, R243, 0x40, RZ ;  /* 0x00000040f3a90810 */ /* 0x000fe20007ffe0ff */
[----:B------:R-:W-:Y:S01]  /*e3c0*/  @P1 VIADD R163, R244, 0x40 ;  /* 0x00000040f4a31836 */ /* 0x000fe20000000000 */
[----:B------:R-:W-:Y:S01]  /*e3d0*/  BSSY.RECONVERGENT B0, `(.L_x_60364) ;  /* 0x000001d000007945 */ /* 0x000fe20003800200 */
[----:B------:R-:W-:-:S04]  /*e3e0*/  IMAD.WIDE.U32 R160, R161, 0x20, R236 ;  /* 0x00000020a1a07825 */ /* 0x000fc800078e00ec */
[----:B------:R-:W1:Y:S01]  /*e3f0*/  @P0 LDC.64 R166, c[0x0][0x3a0] ;  /* 0x0000e800ffa60b82 */ /* 0x000e620000000a00 */
[----:B------:R2:W-:Y:S04]  /*e400*/  STG.E.128 desc[UR6][R160.64], R152 ;  /* 0x00000098a0007986 */ /* 0x0005e8000c101d06 */
        /* <DEDUP_REMOVED lines=21> */
[----:B------:R-:W-:Y:S02]  /*e560*/  LOP3.LUT R170, R160, 0xff, R9, 0xf8, !PT ;  /* 0x000000ffa0aa7812 */ /* 0x000fe400078ef809 */
[----:B------:R-:W-:Y:S01]  /*e570*/  LOP3.LUT R171, R163, R171, RZ, 0xfc, !PT ;  /* 0x000000aba3ab7212 */ /* 0x000fe200078efcff */
[----:B0-----:R-:W-:-:S05]  /*e580*/  IMAD.WIDE.U32 R160, R161, 0x8, R172 ;  /* 0x00000008a1a07825 */ /* 0x001fca00078e00ac */
[----:B------:R0:W-:Y:S02]  /*e590*/  STG.E.64 desc[UR6][R160.64], R170 ;  /* 0x000000aaa0007986 */ /* 0x0001e4000c101b06 */
.L_x_60365:
[----:B------:R-:W-:Y:S05]  /*e5a0*/  BSYNC.RECONVERGENT B0 ;  /* 0x0000000000007941 */ /* 0x000fea0003800200 */
.L_x_60364:
[----:B-----5:R1:W5:Y:S04]  /*e5b0*/  @P1 LDG.E.128 R132, desc[UR6][R164.64] ;  /* 0x00000006a4841981 */ /* 0x020368000c1e1d00 */
[----:B------:R1:W5:Y:S04]  /*e5c0*/  @P0 LDG.E.128 R136, desc[UR6][R166.64] ;  /* 0x00000006a6880981 */ /* 0x000368000c1e1d00 */
[----:B------:R1:W5:Y:S01]  /*e5d0*/  @P0 LDG.E.128 R140, desc[UR6][R166.64+0x10] ;  /* 0x00001006a68c0981 */ /* 0x000362000c1e1d00 */
[----:B------:R-:W-:Y:S04]  /*e5e0*/  BSSY.RECONVERGENT B0, `(.L_x_60366) ;  /* 0x0000696000007945 */ /* 0x000fe80003800200 */
[----:B------:R-:W-:Y:S05]  /*e5f0*/  @!P0 BRA `(.L_x_60367) ;  /* 0x00000034002c8947 */ /* 0x000fea0003800000 */
[----:B------:R-:W-:Y:S01]  /*e600*/  ISETP.GT.AND P2, PT, R234, RZ, PT ;  /* 0x000000ffea00720c */ /* 0x000fe20003f44270 */
[----:B------:R-:W-:Y:S01]  /*e610*/  BSSY.RECONVERGENT B1, `(.L_x_60368) ;  /* 0x000006b000017945 */ /* 0x000fe20003800200 */
[----:B0-----:R-:W-:Y:S01]  /*e620*/  IMAD.MOV.U32 R170, RZ, RZ, R162 ;  /* 0x000000ffffaa7224 */ /* 0x001fe200078e00a2 */
        /* <DEDUP_REMOVED lines=19> */
.L_x_60372:
        /* <DEDUP_REMOVED lines=13> */
.L_x_60374:
[----:B------:R-:W-:Y:S05]  /*e830*/  BSYNC.RECONVERGENT B3 ;  /* 0x0000000000037941 */ /* 0x000fea0003800200 */
.L_x_60373:
[----:B------:R-:W-:Y:S01]  /*e840*/  IMAD.WIDE.U32 R160, R2, -0x326172a9, RZ ;  /* 0xcd9e8d5702a07825 */ /* 0x000fe200078e00ff */
[----:B-1----:R-:W-:Y:S01]  /*e850*/  LOP3.LUT R166, R8, UR5, R5, 0x96, !PT ;  /* 0x0000000508a67c12 */ /* 0x002fe2000f8e9605 */
        /* <DEDUP_REMOVED lines=58> */
.L_x_60371:
[----:B------:R-:W-:Y:S05]  /*ec00*/  BSYNC.RECONVERGENT B2 ;  /* 0x0000000000027941 */ /* 0x000fea0003800200 */
.L_x_60370:
        /* <DEDUP_REMOVED lines=11> */
.L_x_60369:
[----:B------:R-:W-:Y:S05]  /*ecc0*/  BSYNC.RECONVERGENT B1 ;  /* 0x0000000000017941 */ /* 0x000fea0003800200 */
.L_x_60368:
        /* <DEDUP_REMOVED lines=17> */
.L_x_60379:
        /* <DEDUP_REMOVED lines=13> */
.L_x_60381:
[----:B------:R-:W-:Y:S05]  /*eeb0*/  BSYNC.RECONVERGENT B3 ;  /* 0x0000000000037941 */ /* 0x000fea0003800200 */
.L_x_60380:
        /* <DEDUP_REMOVED lines=61> */
.L_x_60378:
[----:B------:R-:W-:Y:S05]  /*f290*/  BSYNC.RECONVERGENT B2 ;  /* 0x0000000000027941 */ /* 0x000fea0003800200 */
.L_x_60377:
[----:B------:R-:W-:Y:S01]  /*f2a0*/  I2FP.F32.U32 R11, R11 ;  /* 0x0000000b000b7245 */ /* 0x000fe20000201000 */
[----:B------:R-:W-:Y:S02]  /*f2b0*/  HADD2.F32 R161, -RZ, R132.H1_H1 ;  /* 0x30000084ffa17230 */ /* 0x000fe40000004100 */
        /* <DEDUP_REMOVED lines=9> */
.L_x_60376:
[----:B------:R-:W-:Y:S05]  /*f350*/  BSYNC.RECONVERGENT B1 ;  /* 0x0000000000017941 */ /* 0x000fea0003800200 */
.L_x_60375:
[----:B------:R-:W-:Y:S01]  /*f360*/  BSSY.RECONVERGENT B1, `(.L_x_60382) ;  /* 0x0000068000017945 */ /* 0x000fe20003800200 */
[----:B-1----:R-:W-:Y:S01]  /*f370*/  MOV R164, R5 ;  /* 0x0000000500a47202 */ /* 0x002fe20000000f00 */
        /* <DEDUP_REMOVED lines=15> */
.L_x_60386:
        /* <DEDUP_REMOVED lines=13> */
.L_x_60388:
[----:B------:R-:W-:Y:S05]  /*f540*/  BSYNC.RECONVERGENT B3 ;  /* 0x0000000000037941 */ /* 0x000fea0003800200 */
.L_x_60387:
        /* <DEDUP_REMOVED lines=61> */
.L_x_60385:
[----:B------:R-:W-:Y:S05]  /*f920*/  BSYNC.RECONVERGENT B2 ;  /* 0x0000000000027941 */ /* 0x000fea0003800200 */
.L_x_60384:
        /* <DEDUP_REMOVED lines=11> */
.L_x_60383:
[----:B------:R-:W-:Y:S05]  /*f9e0*/  BSYNC.RECONVERGENT B1 ;  /* 0x0000000000017941 */ /* 0x000fea0003800200 */
.L_x_60382:
        /* <DEDUP_REMOVED lines=17> */
.L_x_60393:
        /* <DEDUP_REMOVED lines=13> */
.L_x_60395:
[----:B------:R-:W-:Y:S05]  /*fbd0*/  BSYNC.RECONVERGENT B3 ;  /* 0x0000000000037941 */ /* 0x000fea0003800200 */
.L_x_60394:
        /* <DEDUP_REMOVED lines=61> */
.L_x_60392:
[----:B------:R-:W-:Y:S05]  /*ffb0*/  BSYNC.RECONVERGENT B2 ;  /* 0x0000000000027941 */ /* 0x000fea0003800200 */
.L_x_60391:
        /* <DEDUP_REMOVED lines=11> */
.L_x_60390:
[----:B------:R-:W-:Y:S05]  /*10070*/  BSYNC.RECONVERGENT B1 ;  /* 0x0000000000017941 */ /* 0x000fea0003800200 */
.L_x_60389:
        /* <DEDUP_REMOVED lines=17> */
.L_x_60400:
        /* <DEDUP_REMOVED lines=13> */
.L_x_60402:
[----:B------:R-:W-:Y:S05]  /*10260*/  BSYNC.RECONVERGENT B3 ;  /* 0x0000000000037941 */ /* 0x000fea0003800200 */
.L_x_60401:
        /* <DEDUP_REMOVED lines=61> */
.L_x_60399:
[----:B------:R-:W-:Y:S05]  /*10640*/  BSYNC.RECONVERGENT B2 ;  /* 0x0000000000027941 */ /* 0x000fea0003800200 */
.L_x_60398:
        /* <DEDUP_REMOVED lines=11> */
.L_x_60397:
[----:B------:R-:W-:Y:S05]  /*10700*/  BSYNC.RECONVERGENT B1 ;  /* 0x0000000000017941 */ /* 0x000fea0003800200 */
.L_x_60396:
        /* <DEDUP_REMOVED lines=17> */
.L_x_60407:
        /* <DEDUP_REMOVED lines=13> */
.L_x_60409:
[----:B------:R-:W-:Y:S05]  /*108f0*/  BSYNC.RECONVERGENT B3 ;  /* 0x0000000000037941 */ /* 0x000fea0003800200 */
.L_x_60408:
        /* <DEDUP_REMOVED lines=61> */
.L_x_60406:
[----:B------:R-:W-:Y:S05]  /*10cd0*/  BSYNC.RECONVERGENT B2 ;  /* 0x0000000000027941 */ /* 0x000fea0003800200 */
.L_x_60405:
        /* <DEDUP_REMOVED lines=11> */
.L_x_60404:
[----:B------:R-:W-:Y:S05]  /*10d90*/  BSYNC.RECONVERGENT B1 ;  /* 0x0000000000017941 */ /* 0x000fea0003800200 */
.L_x_60403:
        /* <DEDUP_REMOVED lines=17> */
.L_x_60414:
        /* <DEDUP_REMOVED lines=13> */
.L_x_60416:
[----:B------:R-:W-:Y:S05]  /*10f80*/  BSYNC.RECONVERGENT B3 ;  /* 0x0000000000037941 */ /* 0x000fea0003800200 */
.L_x_60415:
        /* <DEDUP_REMOVED lines=61> */
.L_x_60413:
[----:B------:R-:W-:Y:S05]  /*11360*/  BSYNC.RECONVERGENT B2 ;  /* 0x0000000000027941 */ /* 0x000fea0003800200 */
.L_x_60412:
        /* <DEDUP_REMOVED lines=11> */
.L_x_60411:
[----:B------:R-:W-:Y:S05]  /*11420*/  BSYNC.RECONVERGENT B1 ;  /* 0x0000000000017941 */ /* 0x000fea0003800200 */
.L_x_60410:
        /* <DEDUP_REMOVED lines=16> */
.L_x_60420:
        /* <DEDUP_REMOVED lines=13> */
.L_x_60422:
[----:B------:R-:W-:Y:S05]  /*11600*/  BSYNC.RECONVERGENT B2 ;  /* 0x0000000000027941 */ /* 0x000fea0003800200 */
.L_x_60421:
        /* <DEDUP_REMOVED lines=61> */
.L_x_60419:
[----:B------:R-:W-:Y:S05]  /*119e0*/  BSYNC.RECONVERGENT B1 ;  /* 0x0000000000017941 */ /* 0x000fea0003800200 */
.L_x_60418:
        /* <DEDUP_REMOVED lines=12> */
.L_x_60367:
        /* <DEDUP_REMOVED lines=21> */
.L_x_60427:
        /* <DEDUP_REMOVED lines=13> */
.L_x_60429:
[----:B------:R-:W-:Y:S05]  /*11cd0*/  BSYNC.RECONVERGENT B3 ;  /* 0x0000000000037941 */ /* 0x000fea0003800200 */
.L_x_60428:
        /* <DEDUP_REMOVED lines=60> */
.L_x_60426:
[----:B------:R-:W-:Y:S05]  /*120a0*/  BSYNC.RECONVERGENT B2 ;  /* 0x0000000000027941 */ /* 0x000fea0003800200 */
.L_x_60425:
        /* <DEDUP_REMOVED lines=11> */
.L_x_60424:
[----:B------:R-:W-:Y:S05]  /*12160*/  BSYNC.RECONVERGENT B1 ;  /* 0x0000000000017941 */ /* 0x000fea0003800200 */
.L_x_60423:
        /* <DEDUP_REMOVED lines=17> */
.L_x_60434:
        /* <DEDUP_REMOVED lines=13> */
.L_x_60436:
[----:B------:R-:W-:Y:S05]  /*12350*/  BSYNC.RECONVERGENT B3 ;  /* 0x0000000000037941 */ /* 0x000fea0003800200 */
.L_x_60435:
        /* <DEDUP_REMOVED lines=61> */
.L_x_60433:
[----:B------:R-:W-:Y:S05]  /*12730*/  BSYNC.RECONVERGENT B2 ;  /* 0x0000000000027941 */ /* 0x000fea0003800200 */
.L_x_60432:
        /* <DEDUP_REMOVED lines=11> */
.L_x_60431:
[----:B------:R-:W-:Y:S05]  /*127f0*/  BSYNC.RECONVERGENT B1 ;  /* 0x0000000000017941 */ /* 0x000fea0003800200 */
.L_x_60430:
[----:B------:R-:W-:Y:S01]  /*12800*/  BSSY.RECONVERGENT B1, `(.L_x_60437) ;  /* 0x0000068000017945 */ /* 0x000fe20003800200 */
[----:B-1----:R-:W-:Y:S01]  /*12810*/  IMAD.MOV.U32 R164, RZ, RZ, R5 ;  /* 0x000000ffffa47224 */ /* 0x002fe200078e0005 */
        /* <DEDUP_REMOVED lines=15> */
.L_x_60441:
        /* <DEDUP_REMOVED lines=13> */
.L_x_60443:
[----:B------:R-:W-:Y:S05]  /*129e0*/  BSYNC.RECONVERGENT B3 ;  /* 0x0000000000037941 */ /* 0x000fea0003800200 */
.L_x_60442:
        /* <DEDUP_REMOVED lines=61> */
.L_x_60440:
[----:B------:R-:W-:Y:S05]  /*12dc0*/  BSYNC.RECONVERGENT B2 ;  /* 0x0000000000027941 */ /* 0x000fea0003800200 */
.L_x_60439:
        /* <DEDUP_REMOVED lines=11> */
.L_x_60438:
[----:B------:R-:W-:Y:S05]  /*12e80*/  BSYNC.RECONVERGENT B1 ;  /* 0x0000000000017941 */ /* 0x000fea0003800200 */
.L_x_60437:
        /* <DEDUP_REMOVED lines=17> */
.L_x_60448:
        /* <DEDUP_REMOVED lines=13> */
.L_x_60450:
[----:B------:R-:W-:Y:S05]  /*13070*/  BSYNC.RECONVERGENT B3 ;  /* 0x0000000000037941 */ /* 0x000fea0003800200 */
.L_x_60449:
        /* <DEDUP_REMOVED lines=61> */
.L_x_60447:
[----:B------:R-:W-:Y:S05]  /*13450*/  BSYNC.RECONVERGENT B2 ;  /* 0x0000000000027941 */ /* 0x000fea0003800200 */
.L_x_60446:
        /* <DEDUP_REMOVED lines=11> */
.L_x_60445:
[----:B------:R-:W-:Y:S05]  /*13510*/  BSYNC.RECONVERGENT B1 ;  /* 0x0000000000017941 */ /* 0x000fea0003800200 */
.L_x_60444:
        /* <DEDUP_REMOVED lines=17> */
.L_x_60455:
        /* <DEDUP_REMOVED lines=13> */
.L_x_60457:
[----:B------:R-:W-:Y:S05]  /*13700*/  BSYNC.RECONVERGENT B3 ;  /* 0x0000000000037941 */ /* 0x000fea0003800200 */
.L_x_60456:
        /* <DEDUP_REMOVED lines=61> */
.L_x_60454:
[----:B------:R-:W-:Y:S05]  /*13ae0*/  BSYNC.RECONVERGENT B2 ;  /* 0x0000000000027941 */ /* 0x000fea0003800200 */
.L_x_60453:
        /* <DEDUP_REMOVED lines=11> */
.L_x_60452:
[----:B------:R-:W-:Y:S05]  /*13ba0*/  BSYNC.RECONVERGENT B1 ;  /* 0x0000000000017941 */ /* 0x000fea0003800200 */
.L_x_60451:
        /* <DEDUP_REMOVED lines=17> */
.L_x_60462:
        /* <DEDUP_REMOVED lines=13> */
.L_x_60464:
[----:B------:R-:W-:Y:S05]  /*13d90*/  BSYNC.RECONVERGENT B3 ;  /* 0x0000000000037941 */ /* 0x000fea0003800200 */
.L_x_60463:
        /* <DEDUP_REMOVED lines=61> */
.L_x_60461:
[----:B------:R-:W-:Y:S05]  /*14170*/  BSYNC.RECONVERGENT B2 ;  /* 0x0000000000027941 */ /* 0x000fea0003800200 */
.L_x_60460:
        /* <DEDUP_REMOVED lines=11> */
.L_x_60459:
[----:B------:R-:W-:Y:S05]  /*14230*/  BSYNC.RECONVERGENT B1 ;  /* 0x0000000000017941 */ /* 0x000fea0003800200 */
.L_x_60458:
        /* <DEDUP_REMOVED lines=17> */
.L_x_60469:
        /* <DEDUP_REMOVED lines=13> */
.L_x_60471:
[----:B------:R-:W-:Y:S05]  /*14420*/  BSYNC.RECONVERGENT B3 ;  /* 0x0000000000037941 */ /* 0x000fea0003800200 */
.L_x_60470:
        /* <DEDUP_REMOVED lines=61> */
.L_x_60468:
[----:B------:R-:W-:Y:S05]  /*14800*/  BSYNC.RECONVERGENT B2 ;  /* 0x0000000000027941 */ /* 0x000fea0003800200 */
.L_x_60467:
        /* <DEDUP_REMOVED lines=11> */
.L_x_60466:
[----:B------:R-:W-:Y:S05]  /*148c0*/  BSYNC.RECONVERGENT B1 ;  /* 0x0000000000017941 */ /* 0x000fea0003800200 */
.L_x_60465:
        /* <DEDUP_REMOVED lines=16> */
.L_x_60474:
        /* <DEDUP_REMOVED lines=13> */
.L_x_60476:
[----:B------:R-:W-:Y:S05]  /*14aa0*/  BSYNC.RECONVERGENT B2 ;  /* 0x0000000000027941 */ /* 0x000fea0003800200 */
.L_x_60475:
        /* <DEDUP_REMOVED lines=61> */
.L_x_60473:
[----:B------:R-:W-:Y:S05]  /*14e80*/  BSYNC.RECONVERGENT B1 ;  /* 0x0000000000017941 */ /* 0x000fea0003800200 */
.L_x_60472:
        /* <DEDUP_REMOVED lines=11> */
.L_x_60417:
[----:B------:R-:W-:Y:S05]  /*14f40*/  BSYNC.RECONVERGENT B0 ;  /* 0x0000000000007941 */ /* 0x000fea0003800200 */
.L_x_60366:
[C---:B------:R-:W-:Y:S01]  /*14f50*/  VIADD R175, R243.reuse, 0x40 ;  /* 0x00000040f3af7836 */ /* 0x040fe20000000000 */
        /* <DEDUP_REMOVED lines=32> */
.L_x_60478:
[----:B------:R-:W-:Y:S05]  /*15160*/  BSYNC.RECONVERGENT B0 ;  /* 0x0000000000007941 */ /* 0x000fea0003800200 */
.L_x_60477:
[----:B-----5:R1:W5:Y:S04]  /*15170*/  @P1 LDG.E.128 R132, desc[UR6][R168.64] ;  /* 0x00000006a8841981 */ /* 0x020368000c1e1d00 */
[----:B------:R1:W5:Y:S04]  /*15180*/  @P0 LDG.E.128 R136, desc[UR6][R172.64] ;  /* 0x00000006ac880981 */ /* 0x000368000c1e1d00 */
[----:B------:R1:W5:Y:S01]  /*15190*/  @P0 LDG.E.128 R140, desc[UR6][R172.64+0x10] ;  /* 0x00001006ac8c0981 */ /* 0x000362000c1e1d00 */
[----:B------:R-:W-:Y:S04]  /*151a0*/  BSSY.RECONVERGENT B0, `(.L_x_60479) ;  /* 0x0000696000007945 */ /* 0x000fe80003800200 */
[----:B------:R-:W-:Y:S05]  /*151b0*/  @!P0 BRA `(.L_x_60480) ;  /* 0x00000034002c8947 */ /* 0x000fea0003800000 */
[----:B------:R-:W-:Y:S01]  /*151c0*/  ISETP.GT.AND P2, PT, R234, RZ, PT ;  /* 0x000000ffea00720c */ /* 0x000fe20003f44270 */
[----:B------:R-:W-:Y:S01]  /*151d0*/  BSSY.RECONVERGENT B1, `(.L_x_60481) ;  /* 0x000006b000017945 */ /* 0x000fe20003800200 */
[----:B0-----:R-:W-:Y:S01]  /*151e0*/  MOV R178, R170 ;  /* 0x000000aa00b27202 */ /* 0x001fe20000000f00 */
[----:B------:R-:W-:Y:S01]  /*151f0*/  IMAD.MOV.U32 R171, RZ, RZ, R5 ;  /* 0x000000ffffab7224 */ /* 0x000fe200078e0005 */
[----:B-1---5:R-:W-:-:S09]  /*15200*/  MOV R168, R136 ;  /* 0x0000008800a87202 */ /* 0x022fd20000000f00 */
        /* <DEDUP_REMOVED lines=17> */
.L_x_60485:
        /* <DEDUP_REMOVED lines=13> */
.L_x_60487:
[----:B------:R-:W-:Y:S05]  /*153f0*/  BSYNC.RECONVERGENT B3 ;  /* 0x0000000000037941 */ /* 0x000fea0003800200 */
.L_x_60486:
        /* <DEDUP_REMOVED lines=60> */
.L_x_60484:
[----:B------:R-:W-:Y:S05]  /*157c0*/  BSYNC.RECONVERGENT B2 ;  /* 0x0000000000027941 */ /* 0x000fea0003800200 */
.L_x_60483:
        /* <DEDUP_REMOVED lines=11> */
.L_x_60482:
[----:B------:R-:W-:Y:S05]  /*15880*/  BSYNC.RECONVERGENT B1 ;  /* 0x0000000000017941 */ /* 0x000fea0003800200 */
.L_x_60481:
        /* <DEDUP_REMOVED lines=17> */
.L_x_60492:
        /* <DEDUP_REMOVED lines=13> */
.L_x_60494:
[----:B------:R-:W-:Y:S05]  /*15a70*/  BSYNC.RECONVERGENT B3 ;  /* 0x0000000000037941 */ /* 0x000fea0003800200 */
.L_x_60493:
        /* <DEDUP_REMOVED lines=61> */
.L_x_60491:
[----:B------:R-:W-:Y:S05]  /*15e50*/  BSYNC.RECONVERGENT B2 ;  /* 0x0000000000027941 */ /* 0x000fea0003800200 */
.L_x_60490:
        /* <DEDUP_REMOVED lines=11> */
.L_x_60489:
[----:B------:R-:W-:Y:S05]  /*15f10*/  BSYNC.RECONVERGENT B1 ;  /* 0x0000000000017941 */ /* 0x000fea0003800200 */
.L_x_60488:
        /* <DEDUP_REMOVED lines=17> */
.L_x_60499:
        /* <DEDUP_REMOVED lines=13> */
.L_x_60501:
[----:B------:R-:W-:Y:S05]  /*16100*/  BSYNC.RECONVERGENT B3 ;  /* 0x0000000000037941 */ /* 0x000fea0003800200 */
.L_x_60500:
        /* <DEDUP_REMOVED lines=61> */
.L_x_60498:
[----:B------:R-:W-:Y:S05]  /*164e0*/  BSYNC.RECONVERGENT B2 ;  /* 0x0000000000027941 */ /* 0x000fea0003800200 */
.L_x_60497:
        /* <DEDUP_REMOVED lines=11> */
.L_x_60496:
[----:B------:R-:W-:Y:S05]  /*165a0*/  BSYNC.RECONVERGENT B1 ;  /* 0x0000000000017941 */ /* 0x000fea0003800200 */
.L_x_60495:
        /* <DEDUP_REMOVED lines=17> */
.L_x_60506:
        /* <DEDUP_REMOVED lines=13> */
.L_x_60508:
[----:B------:R-:W-:Y:S05]  /*16790*/  BSYNC.RECONVERGENT B3 ;  /* 0x0000000000037941 */ /* 0x000fea0003800200 */
.L_x_60507:
        /* <DEDUP_REMOVED lines=61> */
.L_x_60505:
[----:B------:R-:W-:Y:S05]  /*16b70*/  BSYNC.RECONVERGENT B2 ;  /* 0x0000000000027941 */ /* 0x000fea0003800200 */
.L_x_60504:
        /* <DEDUP_REMOVED lines=11> */
.L_x_60503:
[----:B------:R-:W-:Y:S05]  /*16c30*/  BSYNC.RECONVERGENT B1 ;  /* 0x0000000000017941 */ /* 0x000fea0003800200 */
.L_x_60502:
        /* <DEDUP_REMOVED lines=17> */
.L_x_60513:
        /* <DEDUP_REMOVED lines=13> */
.L_x_60515:
[----:B------:R-:W-:Y:S05]  /*16e20*/  BSYNC.RECONVERGENT B3 ;  /* 0x0000000000037941 */ /* 0x000fea0003800200 */
.L_x_60514:
        /* <DEDUP_REMOVED lines=61> */
.L_x_60512:
[----:B------:R-:W-:Y:S05]  /*17200*/  BSYNC.RECONVERGENT B2 ;  /* 0x0000000000027941 */ /* 0x000fea0003800200 */
.L_x_60511:
        /* <DEDUP_REMOVED lines=11> */
.L_x_60510:
[----:B------:R-:W-:Y:S05]  /*172c0*/  BSYNC.RECONVERGENT B1 ;  /* 0x0000000000017941 */ /* 0x000fea0003800200 */
.L_x_60509:
        /* <DEDUP_REMOVED lines=17> */
.L_x_60520:
        /* <DEDUP_REMOVED lines=13> */
.L_x_60522:
[----:B------:R-:W-:Y:S05]  /*174b0*/  BSYNC.RECONVERGENT B3 ;  /* 0x0000000000037941 */ /* 0x000fea0003800200 */
.L_x_60521:
        /* <DEDUP_REMOVED lines=61> */
.L_x_60519:
[----:B------:R-:W-:Y:S05]  /*17890*/  BSYNC.RECONVERGENT B2 ;  /* 0x0000000000027941 */ /* 0x000fea0003800200 */
.L_x_60518:
        /* <DEDUP_REMOVED lines=11> */
.L_x_60517:
[----:B------:R-:W-:Y:S05]  /*17950*/  BSYNC.RECONVERGENT B1 ;  /* 0x0000000000017941 */ /* 0x000fea0003800200 */
.L_x_60516:
        /* <DEDUP_REMOVED lines=17> */
.L_x_60527:
        /* <DEDUP_REMOVED lines=13> */
.L_x_60529:
[----:B------:R-:W-:Y:S05]  /*17b40*/  BSYNC.RECONVERGENT B3 ;  /* 0x0000000000037941 */ /* 0x000fea0003800200 */
.L_x_60528:
        /* <DEDUP_REMOVED lines=61> */
.L_x_60526:
[----:B------:R-:W-:Y:S05]  /*17f20*/  BSYNC.RECONVERGENT B2 ;  /* 0x0000000000027941 */ /* 0x000fea0003800200 */
.L_x_60525:
        /* <DEDUP_REMOVED lines=11> */
.L_x_60524:
[----:B------:R-:W-:Y:S05]  /*17fe0*/  BSYNC.RECONVERGENT B1 ;  /* 0x0000000000017941 */ /* 0x000fea0003800200 */
.L_x_60523:
        /* <DEDUP_REMOVED lines=16> */
.L_x_60533:
        /* <DEDUP_REMOVED lines=13> */
.L_x_60535:
[----:B------:R-:W-:Y:S05]  /*181c0*/  BSYNC.RECONVERGENT B2 ;  /* 0x0000000000027941 */ /* 0x000fea0003800200 */
.L_x_60534:
        /* <DEDUP_REMOVED lines=61> */
.L_x_60532:
[----:B------:R-:W-:Y:S05]  /*185a0*/  BSYNC.RECONVERGENT B1 ;  /* 0x0000000000017941 */ /* 0x000fea0003800200 */
.L_x_60531:
        /* <DEDUP_REMOVED lines=12> */
.L_x_60480:
[----:B------:R-:W-:Y:S01]  /*18670*/  BSSY.RECONVERGENT B1, `(.L_x_60536) ;  /* 0x000006b000017945 */ /* 0x000fe20003800200 */
[----:B0-----:R-:W-:Y:S01]  /*18680*/  IMAD.MOV.U32 R178, RZ, RZ, R170 ;  /* 0x000000ffffb27224 */ /* 0x001fe200078e00aa */
        /* <DEDUP_REMOVED lines=19> */
.L_x_60540:
        /* <DEDUP_REMOVED lines=13> */
.L_x_60542:
[----:B------:R-:W-:Y:S05]  /*18890*/  BSYNC.RECONVERGENT B3 ;  /* 0x0000000000037941 */ /* 0x000fea0003800200 */
.L_x_60541:
        /* <DEDUP_REMOVED lines=60> */
.L_x_60539:
[----:B------:R-:W-:Y:S05]  /*18c60*/  BSYNC.RECONVERGENT B2 ;  /* 0x0000000000027941 */ /* 0x000fea0003800200 */
.L_x_60538:
        /* <DEDUP_REMOVED lines=11> */
.L_x_60537:
[----:B------:R-:W-:Y:S05]  /*18d20*/  BSYNC.RECONVERGENT B1 ;  /* 0x0000000000017941 */ /* 0x000fea0003800200 */
.L_x_60536:
        /* <DEDUP_REMOVED lines=17> */
.L_x_60547:
        /* <DEDUP_REMOVED lines=13> */
.L_x_60549:
[----:B------:R-:W-:Y:S05]  /*18f10*/  BSYNC.RECONVERGENT B3 ;  /* 0x0000000000037941 */ /* 0x000fea0003800200 */
.L_x_60548:
        /* <DEDUP_REMOVED lines=61> */
.L_x_60546:
[----:B------:R-:W-:Y:S05]  /*192f0*/  BSYNC.RECONVERGENT B2 ;  /* 0x0000000000027941 */ /* 0x000fea0003800200 */
.L_x_60545:
        /* <DEDUP_REMOVED lines=11> */
.L_x_60544:
[----:B------:R-:W-:Y:S05]  /*193b0*/  BSYNC.RECONVERGENT B1 ;  /* 0x0000000000017941 */ /* 0x000fea0003800200 */
.L_x_60543:
        /* <DEDUP_REMOVED lines=17> */
.L_x_60554:
        /* <DEDUP_REMOVED lines=13> */
.L_x_60556:
[----:B------:R-:W-:Y:S05]  /*195a0*/  BSYNC.RECONVERGENT B3 ;  /* 0x0000000000037941 */ /* 0x000fea0003800200 */
.L_x_60555:
        /* <DEDUP_REMOVED lines=61> */
.L_x_60553:
[----:B------:R-:W-:Y:S05]  /*19980*/  BSYNC.RECONVERGENT B2 ;  /* 0x0000000000027941 */ /* 0x000fea0003800200 */
.L_x_60552:
        /* <DEDUP_REMOVED lines=11> */
.L_x_60551:
[----:B------:R-:W-:Y:S05]  /*19a40*/  BSYNC.RECONVERGENT B1 ;  /* 0x0000000000017941 */ /* 0x000fea0003800200 */
.L_x_60550:
        /* <DEDUP_REMOVED lines=17> */
.L_x_60561:
        /* <DEDUP_REMOVED lines=13> */
.L_x_60563:
[----:B------:R-:W-:Y:S05]  /*19c30*/  BSYNC.RECONVERGENT B3 ;  /* 0x0000000000037941 */ /* 0x000fea0003800200 */
.L_x_60562:
        /* <DEDUP_REMOVED lines=61> */
.L_x_60560:
[----:B------:R-:W-:Y:S05]  /*1a010*/  BSYNC.RECONVERGENT B2 ;  /* 0x0000000000027941 */ /* 0x000fea0003800200 */
.L_x_60559:
        /* <DEDUP_REMOVED lines=11> */
.L_x_60558:
[----:B------:R-:W-:Y:S05]  /*1a0d0*/  BSYNC.RECONVERGENT B1 ;  /* 0x0000000000017941 */ /* 0x000fea0003800200 */
.L_x_60557:
        /* <DEDUP_REMOVED lines=17> */
.L_x_60568:
        /* <DEDUP_REMOVED lines=13> */
.L_x_60570:
[----:B------:R-:W-:Y:S05]  /*1a2c0*/  BSYNC.RECONVERGENT B3 ;  /* 0x0000000000037941 */ /* 0x000fea0003800200 */
.L_x_60569:
        /* <DEDUP_REMOVED lines=61> */
.L_x_60567:
[----:B------:R-:W-:Y:S05]  /*1a6a0*/  BSYNC.RECONVERGENT B2 ;  /* 0x0000000000027941 */ /* 0x000fea0003800200 */
.L_x_60566:
        /* <DEDUP_REMOVED lines=11> */
.L_x_60565:
[----:B------:R-:W-:Y:S05]  /*1a760*/  BSYNC.RECONVERGENT B1 ;  /* 0x0000000000017941 */ /* 0x000fea0003800200 */
.L_x_60564:
        /* <DEDUP_REMOVED lines=17> */
.L_x_60575:
        /* <DEDUP_REMOVED lines=13> */
.L_x_60577:
[----:B------:R-:W-:Y:S05]  /*1a950*/  BSYNC.RECONVERGENT B3 ;  /* 0x0000000000037941 */ /* 0x000fea0003800200 */
.L_x_60576:
        /* <DEDUP_REMOVED lines=61> */
.L_x_60574:
[----:B------:R-:W-:Y:S05]  /*1ad30*/  BSYNC.RECONVERGENT B2 ;  /* 0x0000000000027941 */ /* 0x000fea0003800200 */
.L_x_60573:
        /* <DEDUP_REMOVED lines=11> */
.L_x_60572:
[----:B------:R-:W-:Y:S05]  /*1adf0*/  BSYNC.RECONVERGENT B1 ;  /* 0x0000000000017941 */ /* 0x000fea0003800200 */
.L_x_60571:
        /* <DEDUP_REMOVED lines=17> */
.L_x_60582:
        /* <DEDUP_REMOVED lines=13> */
.L_x_60584:
[----:B------:R-:W-:Y:S05]  /*1afe0*/  BSYNC.RECONVERGENT B3 ;  /* 0x0000000000037941 */ /* 0x000fea0003800200 */
.L_x_60583:
        /* <DEDUP_REMOVED lines=61> */
.L_x_60581:
[----:B------:R-:W-:Y:S05]  /*1b3c0*/  BSYNC.RECONVERGENT B2 ;  /* 0x0000000000027941 */ /* 0x000fea0003800200 */
.L_x_60580:
        /* <DEDUP_REMOVED lines=11> */
.L_x_60579:
[----:B------:R-:W-:Y:S05]  /*1b480*/  BSYNC.RECONVERGENT B1 ;  /* 0x0000000000017941 */ /* 0x000fea0003800200 */
.L_x_60578:
        /* <DEDUP_REMOVED lines=16> */
.L_x_60587:
        /* <DEDUP_REMOVED lines=13> */
.L_x_60589:
[----:B------:R-:W-:Y:S05]  /*1b660*/  BSYNC.RECONVERGENT B2 ;  /* 0x0000000000027941 */ /* 0x000fea0003800200 */
.L_x_60588:
        /* <DEDUP_REMOVED lines=61> */
.L_x_60586:
[----:B------:R-:W-:Y:S05]  /*1ba40*/  BSYNC.RECONVERGENT B1 ;  /* 0x0000000000017941 */ /* 0x000fea0003800200 */
.L_x_60585:
        /* <DEDUP_REMOVED lines=11> */
.L_x_60530:
[----:B------:R-:W-:Y:S05]  /*1bb00*/  BSYNC.RECONVERGENT B0 ;  /* 0x0000000000007941 */ /* 0x000fea0003800200 */
.L_x_60479:
        /* <DEDUP_REMOVED lines=33> */
.L_x_60591:
[----:B------:R-:W-:Y:S05]  /*1bd20*/  BSYNC.RECONVERGENT B0 ;  /* 0x0000000000007941 */ /* 0x000fea0003800200 */
.L_x_60590:
[----:B-----5:R1:W5:Y:S04]  /*1bd30*/  @P1 LDG.E.128 R132, desc[UR6][R176.64] ;  /* 0x00000006b0841981 */ /* 0x020368000c1e1d00 */
        /* <DEDUP_REMOVED lines=8> */
[----:B-1---5:R-:W-:-:S09]  /*1bdc0*/  IMAD.MOV.U32 R176, RZ, RZ, R136 ;  /* 0x000000ffffb07224 */ /* 0x022fd200078e0088 */
        /* <DEDUP_REMOVED lines=17> */
.L_x_60598:
        /* <DEDUP_REMOVED lines=13> */
.L_x_60600:
[----:B------:R-:W-:Y:S05]  /*1bfb0*/  BSYNC.RECONVERGENT B3 ;  /* 0x0000000000037941 */ /* 0x000fea0003800200 */
.L_x_60599:
[----:B------:R-:W-:Y:S01]  /*1bfc0*/  IMAD.WIDE.U32 R176, R2, -0x326172a9, RZ ;  /* 0xcd9e8d5702b07825 */ /* 0x000fe200078e00ff */
[----:B0-----:R-:W-:Y:S01]  /*1bfd0*/  LOP3.LUT R182, R8, UR5, R5, 0x96, !PT ;  /* 0x0000000508b67c12 */ /* 0x001fe2000f8e9605 */
        /* <DEDUP_REMOVED lines=58> */
.L_x_60597:
[----:B------:R-:W-:Y:S05]  /*1c380*/  BSYNC.RECONVERGENT B2 ;  /* 0x0000000000027941 */ /* 0x000fea0003800200 */
.L_x_60596:
        /* <DEDUP_REMOVED lines=11> */
.L_x_60595:
[----:B------:R-:W-:Y:S05]  /*1c440*/  BSYNC.RECONVERGENT B1 ;  /* 0x0000000000017941 */ /* 0x000fea0003800200 */
.L_x_60594:
        /* <DEDUP_REMOVED lines=17> */
.L_x_60605:
        /* <DEDUP_REMOVED lines=13> */
.L_x_60607:
[----:B------:R-:W-:Y:S05]  /*1c630*/  BSYNC.RECONVERGENT B3 ;  /* 0x0000000000037941 */ /* 0x000fea0003800200 */
.L_x_60606:
        /* <DEDUP_REMOVED lines=61> */
.L_x_60604:
[----:B------:R-:W-:Y:S05]  /*1ca10*/  BSYNC.RECONVERGENT B2 ;  /* 0x0000000000027941 */ /* 0x000fea0003800200 */
.L_x_60603:
        /* <DEDUP_REMOVED lines=11> */
.L_x_60602:
[----:B------:R-:W-:Y:S05]  /*1cad0*/  BSYNC.RECONVERGENT B1 ;  /* 0x0000000000017941 */ /* 0x000fea0003800200 */
.L_x_60601:
        /* <DEDUP_REMOVED lines=17> */
.L_x_60612:
        /* <DEDUP_REMOVED lines=13> */
.L_x_60614:
[----:B------:R-:W-:Y:S05]  /*1ccc0*/  BSYNC.RECONVERGENT B3 ;  /* 0x0000000000037941 */ /* 0x000fea0003800200 */
.L_x_60613:
[----:B------:R-:W-:Y:S01]  /*1ccd0*/  IMAD.WIDE.U32 R178, R2, -0x326172a9, RZ ;  /* 0xcd9e8d5702b27825 */ /* 0x000fe200078e00ff */
[----:B0-----:R-:W-:Y:S01]  /*1cce0*/  LOP3.LUT R182, R8, UR5, R5, 0x96, !PT ;  /* 0x0000000508b67c12 */ /* 0x001fe2000f8e9605 */
        /* <DEDUP_REMOVED lines=59> */
.L_x_60611:
[----:B------:R-:W-:Y:S05]  /*1d0a0*/  BSYNC.RECONVERGENT B2 ;  /* 0x0000000000027941 */ /* 0x000fea0003800200 */
.L_x_60610:
        /* <DEDUP_REMOVED lines=11> */
.L_x_60609:
[----:B------:R-:W-:Y:S05]  /*1d160*/  BSYNC.RECONVERGENT B1 ;  /* 0x0000000000017941 */ /* 0x000fea0003800200 */
.L_x_60608:
        /* <DEDUP_REMOVED lines=17> */
.L_x_60619:
        /* <DEDUP_REMOVED lines=13> */
.L_x_60621:
[----:B------:R-:W-:Y:S05]  /*1d350*/  BSYNC.RECONVERGENT B3 ;  /* 0x0000000000037941 */ /* 0x000fea0003800200 */
.L_x_60620:
[----:B------:R-:W-:Y:S01]  /*1d360*/  IMAD.WIDE.U32 R180, R2, -0x326172a9, RZ ;  /* 0xcd9e8d5702b47825 */ /* 0x000fe200078e00ff */
[----:B------:R-:W-:Y:S01]  /*1d370*/  LOP3.LUT R184, R8, UR5, R5, 0x96, !PT ;  /* 0x0000000508b87c12 */ /* 0x000fe2000f8e9605 */
[----:B------:R-:W-:Y:S01]  /*1d380*/  UIADD3 UR15, UPT, UPT, UR4, -0x61c88647, URZ ;  /* 0x9e3779b9040f7890 */ /* 0x000fe2000fffe0ff */
[----:B------:R-:W-:Y:S01]  /*1d390*/  MOV R179, R186 ;  /* 0x000000ba00b37202 */ /* 0x000fe20000000f00 */
[----:B------:R-:W-:Y:S01]  /*1d3a0*/  UIADD3 UR16, UPT, UPT, UR5, -0x4498517b, URZ ;  /* 0xbb67ae8505107890 */ /* 0x000fe2000fffe0ff */
[----:B0-----:R-:W-:Y:S01]  /*1d3b0*/  LOP3.LUT R182, R7, UR4, R181, 0x96, !PT ;  /* 0x0000000407b67c12 */ /* 0x001fe2000f8e96b5 */
        /* <DEDUP_REMOVED lines=55> */
.L_x_60618:
[----:B------:R-:W-:Y:S05]  /*1d730*/  BSYNC.RECONVERGENT B2 ;  /* 0x0000000000027941 */ /* 0x000fea0003800200 */
.L_x_60617:
        /* <DEDUP_REMOVED lines=11> */
.L_x_60616:
[----:B------:R-:W-:Y:S05]  /*1d7f0*/  BSYNC.RECONVERGENT B1 ;  /* 0x0000000000017941 */ /* 0x000fea0003800200 */
.L_x_60615:
        /* <DEDUP_REMOVED lines=17> */
.L_x_60626:
        /* <DEDUP_REMOVED lines=13> */
.L_x_60628:
[----:B------:R-:W-:Y:S05]  /*1d9e0*/  BSYNC.RECONVERGENT B3 ;  /* 0x0000000000037941 */ /* 0x000fea0003800200 */
.L_x_60627:
        /* <DEDUP_REMOVED lines=61> */
.L_x_60625:
[----:B------:R-:W-:Y:S05]  /*1ddc0*/  BSYNC.RECONVERGENT B2 ;  /* 0x0000000000027941 */ /* 0x000fea0003800200 */
.L_x_60624:
        /* <DEDUP_REMOVED lines=11> */
.L_x_60623:
[----:B------:R-:W-:Y:S05]  /*1de80*/  BSYNC.RECONVERGENT B1 ;  /* 0x0000000000017941 */ /* 0x000fea0003800200 */
.L_x_60622:
        /* <DEDUP_REMOVED lines=17> */
.L_x_60633:
        /* <DEDUP_REMOVED lines=13> */
.L_x_60635:
[----:B------:R-:W-:Y:S05]  /*1e070*/  BSYNC.RECONVERGENT B3 ;  /* 0x0000000000037941 */ /* 0x000fea0003800200 */
.L_x_60634:
        /* <DEDUP_REMOVED lines=61> */
.L_x_60632:
[----:B------:R-:W-:Y:S05]  /*1e450*/  BSYNC.RECONVERGENT B2 ;  /* 0x0000000000027941 */ /* 0x000fea0003800200 */
.L_x_60631:
        /* <DEDUP_REMOVED lines=11> */
.L_x_60630:
[----:B------:R-:W-:Y:S05]  /*1e510*/  BSYNC.RECONVERGENT B1 ;  /* 0x0000000000017941 */ /* 0x000fea0003800200 */
.L_x_60629:
        /* <DEDUP_REMOVED lines=17> */
.L_x_60640:
        /* <DEDUP_REMOVED lines=13> */
.L_x_60642:
[----:B------:R-:W-:Y:S05]  /*1e700*/  BSYNC.RECONVERGENT B3 ;  /* 0x0000000000037941 */ /* 0x000fea0003800200 */
.L_x_60641:
        /* <DEDUP_REMOVED lines=61> */
.L_x_60639:
[----:B------:R-:W-:Y:S05]  /*1eae0*/  BSYNC.RECONVERGENT B2 ;  /* 0x0000000000027941 */ /* 0x000fea0003800200 */
.L_x_60638:
        /* <DEDUP_REMOVED lines=11> */
.L_x_60637:
[----:B------:R-:W-:Y:S05]  /*1eba0*/  BSYNC.RECONVERGENT B1 ;  /* 0x0000000000017941 */ /* 0x000fea0003800200 */
.L_x_60636:
        /* <DEDUP_REMOVED lines=16> */
.L_x_60646:
        /* <DEDUP_REMOVED lines=13> */
.L_x_60648:
[----:B------:R-:W-:Y:S05]  /*1ed80*/  BSYNC.RECONVERGENT B2 ;  /* 0x0000000000027941 */ /* 0x000fea0003800200 */
.L_x_60647:
        /* <DEDUP_REMOVED lines=61> */
.L_x_60645:
[----:B------:R-:W-:Y:S05]  /*1f160*/  BSYNC.RECONVERGENT B1 ;  /* 0x0000000000017941 */ /* 0x000fea0003800200 */
.L_x_60644:
        /* <DEDUP_REMOVED lines=12> */
.L_x_60593:
[----:B------:R-:W-:Y:S01]  /*1f230*/  BSSY.RECONVERGENT B1, `(.L_x_60649) ;  /* 0x000006b000017945 */ /* 0x000fe20003800200 */
[----:B-1----:R-:W-:Y:S01]  /*1f240*/  HFMA2 R176, -RZ, RZ, 0, 0 ;  /* 0x00000000ffb07431 */ /* 0x002fe200000001ff */
        /* <DEDUP_REMOVED lines=19> */
.L_x_60653:
        /* <DEDUP_REMOVED lines=13> */
.L_x_60655:
[----:B------:R-:W-:Y:S05]  /*1f450*/  BSYNC.RECONVERGENT B3 ;  /* 0x0000000000037941 */ /* 0x000fea0003800200 */
.L_x_60654:
[----:B------:R-:W-:Y:S01]  /*1f460*/  IMAD.WIDE.U32 R176, R2, -0x326172a9, RZ ;  /* 0xcd9e8d5702b07825 */ /* 0x000fe200078e00ff */
[----:B0-----:R-:W-:Y:S01]  /*1f470*/  LOP3.LUT R182, R8, UR5, R5, 0x96, !PT ;  /* 0x0000000508b67c12 */ /* 0x001fe2000f8e9605 */
        /* <DEDUP_REMOVED lines=58> */
.L_x_60652:
[----:B------:R-:W-:Y:S05]  /*1f820*/  BSYNC.RECONVERGENT B2 ;  /* 0x0000000000027941 */ /* 0x000fea0003800200 */
.L_x_60651:
        /* <DEDUP_REMOVED lines=11> */
.L_x_60650:
[----:B------:R-:W-:Y:S05]  /*1f8e0*/  BSYNC.RECONVERGENT B1 ;  /* 0x0000000000017941 */ /* 0x000fea0003800200 */
.L_x_60649:
        /* <DEDUP_REMOVED lines=17> */
.L_x_60660:
        /* <DEDUP_REMOVED lines=13> */
.L_x_60662:
[----:B------:R-:W-:Y:S05]  /*1fad0*/  BSYNC.RECONVERGENT B3 ;  /* 0x0000000000037941 */ /* 0x000fea0003800200 */
.L_x_60661:
        /* <DEDUP_REMOVED lines=61> */
.L_x_60659:
[----:B------:R-:W-:Y:S05]  /*1feb0*/  BSYNC.RECONVERGENT B2 ;  /* 0x0000000000027941 */ /* 0x000fea0003800200 */
.L_x_60658:
        /* <DEDUP_REMOVED lines=11> */
.L_x_60657:
[----:B------:R-:W-:Y:S05]  /*1ff70*/  BSYNC.RECONVERGENT B1 ;  /* 0x0000000000017941 */ /* 0x000fea0003800200 */
.L_x_60656:
        /* <DEDUP_REMOVED lines=17> */
.L_x_60667:
        /* <DEDUP_REMOVED lines=13> */
.L_x_60669:
[----:B------:R-:W-:Y:S05]  /*20160*/  BSYNC.RECONVERGENT B3 ;  /* 0x0000000000037941 */ /* 0x000fea0003800200 */
.L_x_60668:
        /* <DEDUP_REMOVED lines=61> */
.L_x_60666:
[----:B------:R-:W-:Y:S05]  /*20540*/  BSYNC.RECONVERGENT B2 ;  /* 0x0000000000027941 */ /* 0x000fea0003800200 */
.L_x_60665:
        /* <DEDUP_REMOVED lines=11> */
.L_x_60664:
[----:B------:R-:W-:Y:S05]  /*20600*/  BSYNC.RECONVERGENT B1 ;  /* 0x0000000000017941 */ /* 0x000fea0003800200 */
.L_x_60663:
        /* <DEDUP_REMOVED lines=17> */
.L_x_60674:
        /* <DEDUP_REMOVED lines=13> */
.L_x_60676:
[----:B------:R-:W-:Y:S05]  /*207f0*/  BSYNC.RECONVERGENT B3 ;  /* 0x0000000000037941 */ /* 0x000fea0003800200 */
.L_x_60675:
[----:B------:R-:W-:Y:S01]  /*20800*/  IMAD.WIDE.U32 R180, R2, -0x326172a9, RZ ;  /* 0xcd9e8d5702b47825 */ /* 0x000fe200078e00ff */
[----:B------:R-:W-:Y:S01]  /*20810*/  LOP3.LUT R184, R8, UR5, R5, 0x96, !PT ;  /* 0x0000000508b87c12 */ /* 0x000fe2000f8e9605 */
[----:B------:R-:W-:Y:S02]  /*20820*/  UIADD3 UR15, UPT, UPT, UR4, -0x61c88647, URZ ;  /* 0x9e3779b9040f7890 */ /* 0x000fe4000fffe0ff */
[----:B------:R-:W-:Y:S01]  /*20830*/  UIADD3 UR16, UPT, UPT, UR5, -0x4498517b, URZ ;  /* 0xbb67ae8505107890 */ /* 0x000fe2000fffe0ff */
[----:B0-----:R-:W-:Y:S01]  /*20840*/  LOP3.LUT R182, R7, UR4, R181, 0x96, !PT ;  /* 0x0000000407b67c12 */ /* 0x001fe2000f8e96b5 */
        /* <DEDUP_REMOVED lines=56> */
.L_x_60673:
[----:B------:R-:W-:Y:S05]  /*20bd0*/  BSYNC.RECONVERGENT B2 ;  /* 0x0000000000027941 */ /* 0x000fea0003800200 */
.L_x_60672:
        /* <DEDUP_REMOVED lines=11> */
.L_x_60671:
[----:B------:R-:W-:Y:S05]  /*20c90*/  BSYNC.RECONVERGENT B1 ;  /* 0x0000000000017941 */ /* 0x000fea0003800200 */
.L_x_60670:
        /* <DEDUP_REMOVED lines=17> */
.L_x_60681:
        /* <DEDUP_REMOVED lines=13> */
.L_x_60683:
[----:B------:R-:W-:Y:S05]  /*20e80*/  BSYNC.RECONVERGENT B3 ;  /* 0x0000000000037941 */ /* 0x000fea0003800200 */
.L_x_60682:
        /* <DEDUP_REMOVED lines=61> */
.L_x_60680:
[----:B------:R-:W-:Y:S05]  /*21260*/  BSYNC.RECONVERGENT B2 ;  /* 0x0000000000027941 */ /* 0x000fea0003800200 */
.L_x_60679:
        /* <DEDUP_REMOVED lines=11> */
.L_x_60678:
[----:B------:R-:W-:Y:S05]  /*21320*/  BSYNC.RECONVERGENT B1 ;  /* 0x0000000000017941 */ /* 0x000fea0003800200 */
.L_x_60677:
        /* <DEDUP_REMOVED lines=17> */
.L_x_60688:
        /* <DEDUP_REMOVED lines=13> */
.L_x_60690:
[----:B------:R-:W-:Y:S05]  /*21510*/  BSYNC.RECONVERGENT B3 ;  /* 0x0000000000037941 */ /* 0x000fea0003800200 */
.L_x_60689:
        /* <DEDUP_REMOVED lines=61> */
.L_x_60687:
[----:B------:R-:W-:Y:S05]  /*218f0*/  BSYNC.RECONVERGENT B2 ;  /* 0x0000000000027941 */ /* 0x000fea0003800200 */
.L_x_60686:
        /* <DEDUP_REMOVED lines=11> */
.L_x_60685:
[----:B------:R-:W-:Y:S05]  /*219b0*/  BSYNC.RECONVERGENT B1 ;  /* 0x0000000000017941 */ /* 0x000fea0003800200 */
.L_x_60684:
        /* <DEDUP_REMOVED lines=17> */
.L_x_60695:
        /* <DEDUP_REMOVED lines=13> */
.L_x_60697:
[----:B------:R-:W-:Y:S05]  /*21ba0*/  BSYNC.RECONVERGENT B3 ;  /* 0x0000000000037941 */ /* 0x000fea0003800200 */
.L_x_60696:
        /* <DEDUP_REMOVED lines=61> */
.L_x_60694:
[----:B------:R-:W-:Y:S05]  /*21f80*/  BSYNC.RECONVERGENT B2 ;  /* 0x0000000000027941 */ /* 0x000fea0003800200 */
.L_x_60693:
        /* <DEDUP_REMOVED lines=11> */
.L_x_60692:
[----:B------:R-:W-:Y:S05]  /*22040*/  BSYNC.RECONVERGENT B1 ;  /* 0x0000000000017941 */ /* 0x000fea0003800200 */
.L_x_60691:
        /* <DEDUP_REMOVED lines=16> */
.L_x_60700:
        /* <DEDUP_REMOVED lines=13> */
.L_x_60702:
[----:B------:R-:W-:Y:S05]  /*22220*/  BSYNC.RECONVERGENT B2 ;  /* 0x0000000000027941 */ /* 0x000fea0003800200 */
.L_x_60701:
        /* <DEDUP_REMOVED lines=61> */
.L_x_60699:
[----:B------:R-:W-:Y:S05]  /*22600*/  BSYNC.RECONVERGENT B1 ;  /* 0x0000000000017941 */ /* 0x000fea0003800200 */
.L_x_60698:
        /* <DEDUP_REMOVED lines=11> */
.L_x_60643:
[----:B------:R-:W-:Y:S05]  /*226c0*/  BSYNC.RECONVERGENT B0 ;  /* 0x0000000000007941 */ /* 0x000fea0003800200 */
.L_x_60592:
        /* <DEDUP_REMOVED lines=33> */
.L_x_60704:
[----:B------:R-:W-:Y:S05]  /*228e0*/  BSYNC.RECONVERGENT B0 ;  /* 0x0000000000007941 */ /* 0x000fea0003800200 */
.L_x_60703:
[----:B-----5:R1:W5:Y:S04]  /*228f0*/  @P1 LDG.E.128 R132, desc[UR6][R184.64] ;  /* 0x00000006b8841981 */ /* 0x020368000c1e1d00 */
        /* <DEDUP_REMOVED lines=26> */
.L_x_60711:
        /* <DEDUP_REMOVED lines=13> */
.L_x_60713:
[----:B------:R-:W-:Y:S05]  /*22b70*/  BSYNC.RECONVERGENT B3 ;  /* 0x0000000000037941 */ /* 0x000fea0003800200 */
.L_x_60712:
        /* <DEDUP_REMOVED lines=60> */
.L_x_60710:
[----:B------:R-:W-:Y:S05]  /*22f40*/  BSYNC.RECONVERGENT B2 ;  /* 0x0000000000027941 */ /* 0x000fea0003800200 */
.L_x_60709:
        /* <DEDUP_REMOVED lines=11> */
.L_x_60708:
[----:B------:R-:W-:Y:S05]  /*23000*/  BSYNC.RECONVERGENT B1 ;  /* 0x0000000000017941 */ /* 0x000fea0003800200 */
.L_x_60707:
        /* <DEDUP_REMOVED lines=17> */
.L_x_60718:
        /* <DEDUP_REMOVED lines=13> */
.L_x_60720:
[----:B------:R-:W-:Y:S05]  /*231f0*/  BSYNC.RECONVERGENT B3 ;  /* 0x0000000000037941 */ /* 0x000fea0003800200 */
.L_x_60719:
        /* <DEDUP_REMOVED lines=61> */
.L_x_60717:
[----:B------:R-:W-:Y:S05]  /*235d0*/  BSYNC.RECONVERGENT B2 ;  /* 0x0000000000027941 */ /* 0x000fea0003800200 */
.L_x_60716:
        /* <DEDUP_REMOVED lines=11> */
.L_x_60715:
[----:B------:R-:W-:Y:S05]  /*23690*/  BSYNC.RECONVERGENT B1 ;  /* 0x0000000000017941 */ /* 0x000fea0003800200 */
.L_x_60714:
        /* <DEDUP_REMOVED lines=17> */
.L_x_60725:
        /* <DEDUP_REMOVED lines=13> */
.L_x_60727:
[----:B------:R-:W-:Y:S05]  /*23880*/  BSYNC.RECONVERGENT B3 ;  /* 0x0000000000037941 */ /* 0x000fea0003800200 */
.L_x_60726:
        /* <DEDUP_REMOVED lines=61> */
.L_x_60724:
[----:B------:R-:W-:Y:S05]  /*23c60*/  BSYNC.RECONVERGENT B2 ;  /* 0x0000000000027941 */ /* 0x000fea0003800200 */
.L_x_60723:
        /* <DEDUP_REMOVED lines=11> */
.L_x_60722:
[----:B------:R-:W-:Y:S05]  /*23d20*/  BSYNC.RECONVERGENT B1 ;  /* 0x0000000000017941 */ /* 0x000fea0003800200 */
.L_x_60721:
        /* <DEDUP_REMOVED lines=17> */
.L_x_60732:
        /* <DEDUP_REMOVED lines=13> */
.L_x_60734:
[----:B------:R-:W-:Y:S05]  /*23f10*/  BSYNC.RECONVERGENT B3 ;  /* 0x0000000000037941 */ /* 0x000fea0003800200 */
.L_x_60733:
        /* <DEDUP_REMOVED lines=61> */
.L_x_60731:
[----:B------:R-:W-:Y:S05]  /*242f0*/  BSYNC.RECONVERGENT B2 ;  /* 0x0000000000027941 */ /* 0x000fea0003800200 */
.L_x_60730:
        /* <DEDUP_REMOVED lines=11> */
.L_x_60729:
[----:B------:R-:W-:Y:S05]  /*243b0*/  BSYNC.RECONVERGENT B1 ;  /* 0x0000000000017941 */ /* 0x000fea0003800200 */
.L_x_60728:
[----:B------:R-:W-:Y:S01]  /*243c0*/  BSSY.RECONVERGENT B1, `(.L_x_60735) ;  /* 0x0000068000017945 */ /* 0x000fe20003800200 */
[----:B0-----:R-:W-:Y:S01]  /*243d0*/  IMAD.MOV.U32 R190, RZ, RZ, R5 ;  /* 0x000000ffffbe7224 */ /* 0x001fe200078e0005 */
        /* <DEDUP_REMOVED lines=15> */
.L_x_60739:
        /* <DEDUP_REMOVED lines=13> */
.L_x_60741:
[----:B------:R-:W-:Y:S05]  /*245a0*/  BSYNC.RECONVERGENT B3 ;  /* 0x0000000000037941 */ /* 0x000fea0003800200 */
.L_x_60740:
        /* <DEDUP_REMOVED lines=61> */
.L_x_60738:
[----:B------:R-:W-:Y:S05]  /*24980*/  BSYNC.RECONVERGENT B2 ;  /* 0x0000000000027941 */ /* 0x000fea0003800200 */
.L_x_60737:
        /* <DEDUP_REMOVED lines=11> */
.L_x_60736:
[----:B------:R-:W-:Y:S05]  /*24a40*/  BSYNC.RECONVERGENT B1 ;  /* 0x0000000000017941 */ /* 0x000fea0003800200 */
.L_x_60735:
        /* <DEDUP_REMOVED lines=17> */
.L_x_60746:
        /* <DEDUP_REMOVED lines=13> */
.L_x_60748:
[----:B------:R-:W-:Y:S05]  /*24c30*/  BSYNC.RECONVERGENT B3 ;  /* 0x0000000000037941 */ /* 0x000fea0003800200 */
.L_x_60747:
        /* <DEDUP_REMOVED lines=61> */
.L_x_60745:
[----:B------:R-:W-:Y:S05]  /*25010*/  BSYNC.RECONVERGENT B2 ;  /* 0x0000000000027941 */ /* 0x000fea0003800200 */
.L_x_60744:
        /* <DEDUP_REMOVED lines=11> */
.L_x_60743:
[----:B------:R-:W-:Y:S05]  /*250d0*/  BSYNC.RECONVERGENT B1 ;  /* 0x0000000000017941 */ /* 0x000fea0003800200 */
.L_x_60742:
        /* <DEDUP_REMOVED lines=17> */
.L_x_60753:
        /* <DEDUP_REMOVED lines=13> */
.L_x_60755:
[----:B------:R-:W-:Y:S05]  /*252c0*/  BSYNC.RECONVERGENT B3 ;  /* 0x0000000000037941 */ /* 0x000fea0003800200 */
.L_x_60754:
        /* <DEDUP_REMOVED lines=61> */
.L_x_60752:
[----:B------:R-:W-:Y:S05]  /*256a0*/  BSYNC.RECONVERGENT B2 ;  /* 0x0000000000027941 */ /* 0x000fea0003800200 */
.L_x_60751:
        /* <DEDUP_REMOVED lines=11> */
.L_x_60750:
[----:B------:R-:W-:Y:S05]  /*25760*/  BSYNC.RECONVERGENT B1 ;  /* 0x0000000000017941 */ /* 0x000fea0003800200 */
.L_x_60749:
        /* <DEDUP_REMOVED lines=16> */
.L_x_60759:
        /* <DEDUP_REMOVED lines=13> */
.L_x_60761:
[----:B------:R-:W-:Y:S05]  /*25940*/  BSYNC.RECONVERGENT B2 ;  /* 0x0000000000027941 */ /* 0x000fea0003800200 */
.L_x_60760:
        /* <DEDUP_REMOVED lines=61> */
.L_x_60758:
[----:B------:R-:W-:Y:S05]  /*25d20*/  BSYNC.RECONVERGENT B1 ;  /* 0x0000000000017941 */ /* 0x000fea0003800200 */
.L_x_60757:
        /* <DEDUP_REMOVED lines=12> */
.L_x_60706:
        /* <DEDUP_REMOVED lines=21> */
.L_x_60766:
        /* <DEDUP_REMOVED lines=13> */
.L_x_60768:
[----:B------:R-:W-:Y:S05]  /*26010*/  BSYNC.RECONVERGENT B3 ;  /* 0x0000000000037941 */ /* 0x000fea0003800200 */
.L_x_60767:
        /* <DEDUP_REMOVED lines=60> */
.L_x_60765:
[----:B------:R-:W-:Y:S05]  /*263e0*/  BSYNC.RECONVERGENT B2 ;  /* 0x0000000000027941 */ /* 0x000fea0003800200 */
.L_x_60764:
        /* <DEDUP_REMOVED lines=11> */
.L_x_60763:
[----:B------:R-:W-:Y:S05]  /*264a0*/  BSYNC.RECONVERGENT B1 ;  /* 0x0000000000017941 */ /* 0x000fea0003800200 */
.L_x_60762:
        /* <DEDUP_REMOVED lines=17> */
.L_x_60773:
        /* <DEDUP_REMOVED lines=13> */
.L_x_60775:
[----:B------:R-:W-:Y:S05]  /*26690*/  BSYNC.RECONVERGENT B3 ;  /* 0x0000000000037941 */ /* 0x000fea0003800200 */
.L_x_60774:
        /* <DEDUP_REMOVED lines=61> */
.L_x_60772:
[----:B------:R-:W-:Y:S05]  /*26a70*/  BSYNC.RECONVERGENT B2 ;  /* 0x0000000000027941 */ /* 0x000fea0003800200 */
.L_x_60771:
        /* <DEDUP_REMOVED lines=11> */
.L_x_60770:
[----:B------:R-:W-:Y:S05]  /*26b30*/  BSYNC.RECONVERGENT B1 ;  /* 0x0000000000017941 */ /* 0x000fea0003800200 */
.L_x_60769:
        /* <DEDUP_REMOVED lines=17> */
.L_x_60780:
        /* <DEDUP_REMOVED lines=13> */
.L_x_60782:
[----:B------:R-:W-:Y:S05]  /*26d20*/  BSYNC.RECONVERGENT B3 ;  /* 0x0000000000037941 */ /* 0x000fea0003800200 */
.L_x_60781:
        /* <DEDUP_REMOVED lines=61> */
.L_x_60779:
[----:B------:R-:W-:Y:S05]  /*27100*/  BSYNC.RECONVERGENT B2 ;  /* 0x0000000000027941 */ /* 0x000fea0003800200 */
.L_x_60778:
        /* <DEDUP_REMOVED lines=11> */
.L_x_60777:
[----:B------:R-:W-:Y:S05]  /*271c0*/  BSYNC.RECONVERGENT B1 ;  /* 0x0000000000017941 */ /* 0x000fea0003800200 */
.L_x_60776:
        /* <DEDUP_REMOVED lines=17> */
.L_x_60787:
        /* <DEDUP_REMOVED lines=13> */
.L_x_60789:
[----:B------:R-:W-:Y:S05]  /*273b0*/  BSYNC.RECONVERGENT B3 ;  /* 0x0000000000037941 */ /* 0x000fea0003800200 */
.L_x_60788:
        /* <DEDUP_REMOVED lines=61> */
.L_x_60786:
[----:B------:R-:W-:Y:S05]  /*27790*/  BSYNC.RECONVERGENT B2 ;  /* 0x0000000000027941 */ /* 0x000fea0003800200 */
.L_x_60785:
        /* <DEDUP_REMOVED lines=11> */
.L_x_60784:
[----:B------:R-:W-:Y:S05]  /*27850*/  BSYNC.RECONVERGENT B1 ;  /* 0x0000000000017941 */ /* 0x000fea0003800200 */
.L_x_60783:
[----:B------:R-:W-:Y:S01]  /*27860*/  BSSY.RECONVERGENT B1, `(.L_x_60790) ;  /* 0x0000068000017945 */ /* 0x000fe20003800200 */
[----:B0-----:R-:W-:Y:S01]  /*27870*/  MOV R190, R5 ;  /* 0x0000000500be7202 */ /* 0x001fe20000000f00 */
        /* <DEDUP_REMOVED lines=15> */
.L_x_60794:
        /* <DEDUP_REMOVED lines=13> */
.L_x_60796:
[----:B------:R-:W-:Y:S05]  /*27a40*/  BSYNC.RECONVERGENT B3 ;  /* 0x0000000000037941 */ /* 0x000fea0003800200 */
.L_x_60795:
        /* <DEDUP_REMOVED lines=61> */
.L_x_60793:
[----:B------:R-:W-:Y:S05]  /*27e20*/  BSYNC.RECONVERGENT B2 ;  /* 0x0000000000027941 */ /* 0x000fea0003800200 */
.L_x_60792:
        /* <DEDUP_REMOVED lines=11> */
.L_x_60791:
[----:B------:R-:W-:Y:S05]  /*27ee0*/  BSYNC.RECONVERGENT B1 ;  /* 0x0000000000017941 */ /* 0x000fea0003800200 */
.L_x_60790:
        /* <DEDUP_REMOVED lines=17> */
.L_x_60801:
        /* <DEDUP_REMOVED lines=13> */
.L_x_60803:
[----:B------:R-:W-:Y:S05]  /*280d0*/  BSYNC.RECONVERGENT B3 ;  /* 0x0000000000037941 */ /* 0x000fea0003800200 */
.L_x_60802:
        /* <DEDUP_REMOVED lines=61> */
.L_x_60800:
[----:B------:R-:W-:Y:S05]  /*284b0*/  BSYNC.RECONVERGENT B2 ;  /* 0x0000000000027941 */ /* 0x000fea0003800200 */
.L_x_60799:
        /* <DEDUP_REMOVED lines=11> */
.L_x_60798:
[----:B------:R-:W-:Y:S05]  /*28570*/  BSYNC.RECONVERGENT B1 ;  /* 0x0000000000017941 */ /* 0x000fea0003800200 */
.L_x_60797:
        /* <DEDUP_REMOVED lines=17> */
.L_x_60808:
        /* <DEDUP_REMOVED lines=13> */
.L_x_60810:
[----:B------:R-:W-:Y:S05]  /*28760*/  BSYNC.RECONVERGENT B3 ;  /* 0x0000000000037941 */ /* 0x000fea0003800200 */
.L_x_60809:
        /* <DEDUP_REMOVED lines=61> */
.L_x_60807:
[----:B------:R-:W-:Y:S05]  /*28b40*/  BSYNC.RECONVERGENT B2 ;  /* 0x0000000000027941 */ /* 0x000fea0003800200 */
.L_x_60806:
        /* <DEDUP_REMOVED lines=11> */
.L_x_60805:
[----:B------:R-:W-:Y:S05]  /*28c00*/  BSYNC.RECONVERGENT B1 ;  /* 0x0000000000017941 */ /* 0x000fea0003800200 */
.L_x_60804:
        /* <DEDUP_REMOVED lines=16> */
.L_x_60813:
        /* <DEDUP_REMOVED lines=13> */
.L_x_60815:
[----:B------:R-:W-:Y:S05]  /*28de0*/  BSYNC.RECONVERGENT B2 ;  /* 0x0000000000027941 */ /* 0x000fea0003800200 */
.L_x_60814:
        /* <DEDUP_REMOVED lines=61> */
.L_x_60812:
[----:B------:R-:W-:Y:S05]  /*291c0*/  BSYNC.RECONVERGENT B1 ;  /* 0x0000000000017941 */ /* 0x000fea0003800200 */
.L_x_60811:
        /* <DEDUP_REMOVED lines=11> */
.L_x_60756:
[----:B------:R-:W-:Y:S05]  /*29280*/  BSYNC.RECONVERGENT B0 ;  /* 0x0000000000007941 */ /* 0x000fea0003800200 */
.L_x_60705:
        /* <DEDUP_REMOVED lines=33> */
.L_x_60817:
[----:B------:R-:W-:Y:S05]  /*294a0*/  BSYNC.RECONVERGENT B0 ;  /* 0x0000000000007941 */ /* 0x000fea0003800200 */
.L_x_60816:
        /* <DEDUP_REMOVED lines=27> */
.L_x_60824:
        /* <DEDUP_REMOVED lines=13> */
.L_x_60826:
[----:B------:R-:W-:Y:S05]  /*29730*/  BSYNC.RECONVERGENT B3 ;  /* 0x0000000000037941 */ /* 0x000fea0003800200 */
.L_x_60825:
        /* <DEDUP_REMOVED lines=60> */
.L_x_60823:
[----:B------:R-:W-:Y:S05]  /*29b00*/  BSYNC.RECONVERGENT B2 ;  /* 0x0000000000027941 */ /* 0x000fea0003800200 */
.L_x_60822:
        /* <DEDUP_REMOVED lines=11> */
.L_x_60821:
[----:B------:R-:W-:Y:S05]  /*29bc0*/  BSYNC.RECONVERGENT B1 ;  /* 0x0000000000017941 */ /* 0x000fea0003800200 */
.L_x_60820:
        /* <DEDUP_REMOVED lines=17> */
.L_x_60831:
        /* <DEDUP_REMOVED lines=13> */
.L_x_60833:
[----:B------:R-:W-:Y:S05]  /*29db0*/  BSYNC.RECONVERGENT B3 ;  /* 0x0000000000037941 */ /* 0x000fea0003800200 */
.L_x_60832:
        /* <DEDUP_REMOVED lines=61> */
.L_x_60830:
[----:B------:R-:W-:Y:S05]  /*2a190*/  BSYNC.RECONVERGENT B2 ;  /* 0x0000000000027941 */ /* 0x000fea0003800200 */
.L_x_60829:
        /* <DEDUP_REMOVED lines=11> */
.L_x_60828:
[----:B------:R-:W-:Y:S05]  /*2a250*/  BSYNC.RECONVERGENT B1 ;  /* 0x0000000000017941 */ /* 0x000fea0003800200 */
.L_x_60827:
        /* <DEDUP_REMOVED lines=17> */
.L_x_60838:
        /* <DEDUP_REMOVED lines=13> */
.L_x_60840:
[----:B------:R-:W-:Y:S05]  /*2a440*/  BSYNC.RECONVERGENT B3 ;  /* 0x0000000000037941 */ /* 0x000fea0003800200 */
.L_x_60839:
        /* <DEDUP_REMOVED lines=61> */
.L_x_60837:
[----:B------:R-:W-:Y:S05]  /*2a820*/  BSYNC.RECONVERGENT B2 ;  /* 0x0000000000027941 */ /* 0x000fea0003800200 */
.L_x_60836:
        /* <DEDUP_REMOVED lines=11> */
.L_x_60835:
[----:B------:R-:W-:Y:S05]  /*2a8e0*/  BSYNC.RECONVERGENT B1 ;  /* 0x0000000000017941 */ /* 0x000fea0003800200 */
.L_x_60834:
        /* <DEDUP_REMOVED lines=17> */
.L_x_60845:
        /* <DEDUP_REMOVED lines=13> */
.L_x_60847:
[----:B------:R-:W-:Y:S05]  /*2aad0*/  BSYNC.RECONVERGENT B3 ;  /* 0x0000000000037941 */ /* 0x000fea0003800200 */
.L_x_60846:
        /* <DEDUP_REMOVED lines=61> */
.L_x_60844:
[----:B------:R-:W-:Y:S05]  /*2aeb0*/  BSYNC.RECONVERGENT B2 ;  /* 0x0000000000027941 */ /* 0x000fea0003800200 */
.L_x_60843:
        /* <DEDUP_REMOVED lines=11> */
.L_x_60842:
[----:B------:R-:W-:Y:S05]  /*2af70*/  BSYNC.RECONVERGENT B1 ;  /* 0x0000000000017941 */ /* 0x000fea0003800200 */
.L_x_60841:
        /* <DEDUP_REMOVED lines=17> */
.L_x_60852:
        /* <DEDUP_REMOVED lines=13> */
.L_x_60854:
[----:B------:R-:W-:Y:S05]  /*2b160*/  BSYNC.RECONVERGENT B3 ;  /* 0x0000000000037941 */ /* 0x000fea0003800200 */
.L_x_60853:
        /* <DEDUP_REMOVED lines=61> */
.L_x_60851:
[----:B------:R-:W-:Y:S05]  /*2b540*/  BSYNC.RECONVERGENT B2 ;  /* 0x0000000000027941 */ /* 0x000fea0003800200 */
.L_x_60850:
        /* <DEDUP_REMOVED lines=11> */
.L_x_60849:
[----:B------:R-:W-:Y:S05]  /*2b600*/  BSYNC.RECONVERGENT B1 ;  /* 0x0000000000017941 */ /* 0x000fea0003800200 */
.L_x_60848:
        /* <DEDUP_REMOVED lines=17> */
.L_x_60859:
        /* <DEDUP_REMOVED lines=13> */
.L_x_60861:
[----:B------:R-:W-:Y:S05]  /*2b7f0*/  BSYNC.RECONVERGENT B3 ;  /* 0x0000000000037941 */ /* 0x000fea0003800200 */
.L_x_60860:
        /* <DEDUP_REMOVED lines=61> */
.L_x_60858:
[----:B------:R-:W-:Y:S05]  /*2bbd0*/  BSYNC.RECONVERGENT B2 ;  /* 0x0000000000027941 */ /* 0x000fea0003800200 */
.L_x_60857:
        /* <DEDUP_REMOVED lines=11> */
.L_x_60856:
[----:B------:R-:W-:Y:S05]  /*2bc90*/  BSYNC.RECONVERGENT B1 ;  /* 0x0000000000017941 */ /* 0x000fea0003800200 */
.L_x_60855:
        /* <DEDUP_REMOVED lines=17> */
.L_x_60866:
        /* <DEDUP_REMOVED lines=13> */
.L_x_60868:
[----:B------:R-:W-:Y:S05]  /*2be80*/  BSYNC.RECONVERGENT B3 ;  /* 0x0000000000037941 */ /* 0x000fea0003800200 */
.L_x_60867:
        /* <DEDUP_REMOVED lines=61> */
.L_x_60865:
[----:B------:R-:W-:Y:S05]  /*2c260*/  BSYNC.RECONVERGENT B2 ;  /* 0x0000000000027941 */ /* 0x000fea0003800200 */
.L_x_60864:
        /* <DEDUP_REMOVED lines=11> */
.L_x_60863:
[----:B------:R-:W-:Y:S05]  /*2c320*/  BSYNC.RECONVERGENT B1 ;  /* 0x0000000000017941 */ /* 0x000fea0003800200 */
.L_x_60862:
        /* <DEDUP_REMOVED lines=16> */
.L_x_60872:
        /* <DEDUP_REMOVED lines=13> */
.L_x_60874:
[----:B------:R-:W-:Y:S05]  /*2c500*/  BSYNC.RECONVERGENT B2 ;  /* 0x0000000000027941 */ /* 0x000fea0003800200 */
.L_x_60873:
        /* <DEDUP_REMOVED lines=61> */
.L_x_60871:
[----:B------:R-:W-:Y:S05]  /*2c8e0*/  BSYNC.RECONVERGENT B1 ;  /* 0x0000000000017941 */ /* 0x000fea0003800200 */
.L_x_60870:
        /* <DEDUP_REMOVED lines=12> */
.L_x_60819:
        /* <DEDUP_REMOVED lines=21> */
.L_x_60879:
        /* <DEDUP_REMOVED lines=13> */
.L_x_60881:
[----:B------:R-:W-:Y:S05]  /*2cbd0*/  BSYNC.RECONVERGENT B3 ;  /* 0x0000000000037941 */ /* 0x000fea0003800200 */
.L_x_60880:
        /* <DEDUP_REMOVED lines=60> */
.L_x_60878:
[----:B------:R-:W-:Y:S05]  /*2cfa0*/  BSYNC.RECONVERGENT B2 ;  /* 0x0000000000027941 */ /* 0x000fea0003800200 */
.L_x_60877:
        /* <DEDUP_REMOVED lines=11> */
.L_x_60876:
[----:B------:R-:W-:Y:S05]  /*2d060*/  BSYNC.RECONVERGENT B1 ;  /* 0x0000000000017941 */ /* 0x000fea0003800200 */
.L_x_60875:
        /* <DEDUP_REMOVED lines=17> */
.L_x_60886:
        /* <DEDUP_REMOVED lines=13> */
.L_x_60888:
[----:B------:R-:W-:Y:S05]  /*2d250*/  BSYNC.RECONVERGENT B3 ;  /* 0x0000000000037941 */ /* 0x000fea0003800200 */
.L_x_60887:
        /* <DEDUP_REMOVED lines=61> */
.L_x_60885:
[----:B------:R-:W-:Y:S05]  /*2d630*/  BSYNC.RECONVERGENT B2 ;  /* 0x0000000000027941 */ /* 0x000fea0003800200 */
.L_x_60884:
        /* <DEDUP_REMOVED lines=11> */
.L_x_60883:
[----:B------:R-:W-:Y:S05]  /*2d6f0*/  BSYNC.RECONVERGENT B1 ;  /* 0x0000000000017941 */ /* 0x000fea0003800200 */
.L_x_60882:
        /* <DEDUP_REMOVED lines=17> */
.L_x_60893:
        /* <DEDUP_REMOVED lines=13> */
.L_x_60895:
[----:B------:R-:W-:Y:S05]  /*2d8e0*/  BSYNC.RECONVERGENT B3 ;  /* 0x0000000000037941 */ /* 0x000fea0003800200 */
.L_x_60894:
        /* <DEDUP_REMOVED lines=61> */
.L_x_60892:
[----:B------:R-:W-:Y:S05]  /*2dcc0*/  BSYNC.RECONVERGENT B2 ;  /* 0x0000000000027941 */ /* 0x000fea0003800200 */
.L_x_60891:
        /* <DEDUP_REMOVED lines=11> */
.L_x_60890:
[----:B------:R-:W-:Y:S05]  /*2dd80*/  BSYNC.RECONVERGENT B1 ;  /* 0x0000000000017941 */ /* 0x000fea0003800200 */
.L_x_60889:
        /* <DEDUP_REMOVED lines=17> */
.L_x_60900:
        /* <DEDUP_REMOVED lines=13> */
.L_x_60902:
[----:B------:R-:W-:Y:S05]  /*2df70*/  BSYNC.RECONVERGENT B3 ;  /* 0x0000000000037941 */ /* 0x000fea0003800200 */
.L_x_60901:
        /* <DEDUP_REMOVED lines=61> */
.L_x_60899:
[----:B------:R-:W-:Y:S05]  /*2e350*/  BSYNC.RECONVERGENT B2 ;  /* 0x0000000000027941 */ /* 0x000fea0003800200 */
.L_x_60898:
        /* <DEDUP_REMOVED lines=11> */
.L_x_60897:
[----:B------:R-:W-:Y:S05]  /*2e410*/  BSYNC.RECONVERGENT B1 ;  /* 0x0000000000017941 */ /* 0x000fea0003800200 */
.L_x_60896:
        /* <DEDUP_REMOVED lines=17> */
.L_x_60907:
        /* <DEDUP_REMOVED lines=13> */
.L_x_60909:
[----:B------:R-:W-:Y:S05]  /*2e600*/  BSYNC.RECONVERGENT B3 ;  /* 0x0000000000037941 */ /* 0x000fea0003800200 */
.L_x_60908:
        /* <DEDUP_REMOVED lines=61> */
.L_x_60906:
[----:B------:R-:W-:Y:S05]  /*2e9e0*/  BSYNC.RECONVERGENT B2 ;  /* 0x0000000000027941 */ /* 0x000fea0003800200 */
.L_x_60905:
        /* <DEDUP_REMOVED lines=11> */
.L_x_60904:
[----:B------:R-:W-:Y:S05]  /*2eaa0*/  BSYNC.RECONVERGENT B1 ;  /* 0x0000000000017941 */ /* 0x000fea0003800200 */
.L_x_60903:
        /* <DEDUP_REMOVED lines=17> */
.L_x_60914:
        /* <DEDUP_REMOVED lines=13> */
.L_x_60916:
[----:B------:R-:W-:Y:S05]  /*2ec90*/  BSYNC.RECONVERGENT B3 ;  /* 0x0000000000037941 */ /* 0x000fea0003800200 */
.L_x_60915:
        /* <DEDUP_REMOVED lines=61> */
.L_x_60913:
[----:B------:R-:W-:Y:S05]  /*2f070*/  BSYNC.RECONVERGENT B2 ;  /* 0x0000000000027941 */ /* 0x000fea0003800200 */
.L_x_60912:
        /* <DEDUP_REMOVED lines=11> */
.L_x_60911:
[----:B------:R-:W-:Y:S05]  /*2f130*/  BSYNC.RECONVERGENT B1 ;  /* 0x0000000000017941 */ /* 0x000fea0003800200 */
.L_x_60910:
        /* <DEDUP_REMOVED lines=17> */
.L_x_60921:
        /* <DEDUP_REMOVED lines=13> */
.L_x_60923:
[----:B------:R-:W-:Y:S05]  /*2f320*/  BSYNC.RECONVERGENT B3 ;  /* 0x0000000000037941 */ /* 0x000fea0003800200 */
.L_x_60922:
        /* <DEDUP_REMOVED lines=61> */
.L_x_60920:
[----:B------:R-:W-:Y:S05]  /*2f700*/  BSYNC.RECONVERGENT B2 ;  /* 0x0000000000027941 */ /* 0x000fea0003800200 */
.L_x_60919:
        /* <DEDUP_REMOVED lines=11> */
.L_x_60918:
[----:B------:R-:W-:Y:S05]  /*2f7c0*/  BSYNC.RECONVERGENT B1 ;  /* 0x0000000000017941 */ /* 0x000fea0003800200 */
.L_x_60917:
        /* <DEDUP_REMOVED lines=16> */
.L_x_60926:
        /* <DEDUP_REMOVED lines=13> */
.L_x_60928:
[----:B------:R-:W-:Y:S05]  /*2f9a0*/  BSYNC.RECONVERGENT B2 ;  /* 0x0000000000027941 */ /* 0x000fea0003800200 */
.L_x_60927:
        /* <DEDUP_REMOVED lines=61> */
.L_x_60925:
[----:B------:R-:W-:Y:S05]  /*2fd80*/  BSYNC.RECONVERGENT B1 ;  /* 0x0000000000017941 */ /* 0x000fea0003800200 */
.L_x_60924:
        /* <DEDUP_REMOVED lines=11> */
.L_x_60869:
[----:B------:R-:W-:Y:S05]  /*2fe40*/  BSYNC.RECONVERGENT B0 ;  /* 0x0000000000007941 */ /* 0x000fea0003800200 */
.L_x_60818:
        /* <DEDUP_REMOVED lines=33> */
.L_x_60930:
[----:B------:R-:W-:Y:S05]  /*30060*/  BSYNC.RECONVERGENT B0 ;  /* 0x0000000000007941 */ /* 0x000fea0003800200 */
.L_x_60929:
        /* <DEDUP_REMOVED lines=8> */
[----:B-1----:R-:W-:Y:S01]  /*300f0*/  IMAD.MOV.U32 R202, RZ, RZ, R5 ;  /* 0x000000ffffca7224 */ /* 0x002fe200078e0005 */
        /* <DEDUP_REMOVED lines=18> */
.L_x_60937:
        /* <DEDUP_REMOVED lines=13> */
.L_x_60939:
[----:B------:R-:W-:Y:S05]  /*302f0*/  BSYNC.RECONVERGENT B3 ;  /* 0x0000000000037941 */ /* 0x000fea0003800200 */
.L_x_60938:
        /* <DEDUP_REMOVED lines=60> */
.L_x_60936:
[----:B------:R-:W-:Y:S05]  /*306c0*/  BSYNC.RECONVERGENT B2 ;  /* 0x0000000000027941 */ /* 0x000fea0003800200 */
.L_x_60935:
        /* <DEDUP_REMOVED lines=11> */
.L_x_60934:
[----:B------:R-:W-:Y:S05]  /*30780*/  BSYNC.RECONVERGENT B1 ;  /* 0x0000000000017941 */ /* 0x000fea0003800200 */
.L_x_60933:
        /* <DEDUP_REMOVED lines=17> */
.L_x_60944:
        /* <DEDUP_REMOVED lines=13> */
.L_x_60946:
[----:B------:R-:W-:Y:S05]  /*30970*/  BSYNC.RECONVERGENT B3 ;  /* 0x0000000000037941 */ /* 0x000fea0003800200 */
.L_x_60945:
        /* <DEDUP_REMOVED lines=61> */
.L_x_60943:
[----:B------:R-:W-:Y:S05]  /*30d50*/  BSYNC.RECONVERGENT B2 ;  /* 0x0000000000027941 */ /* 0x000fea0003800200 */
.L_x_60942:
        /* <DEDUP_REMOVED lines=11> */
.L_x_60941:
[----:B------:R-:W-:Y:S05]  /*30e10*/  BSYNC.RECONVERGENT B1 ;  /* 0x0000000000017941 */ /* 0x000fea0003800200 */
.L_x_60940:
        /* <DEDUP_REMOVED lines=17> */
.L_x_60951:
        /* <DEDUP_REMOVED lines=13> */
.L_x_60953:
[----:B------:R-:W-:Y:S05]  /*31000*/  BSYNC.RECONVERGENT B3 ;  /* 0x0000000000037941 */ /* 0x000fea0003800200 */
.L_x_60952:
        /* <DEDUP_REMOVED lines=61> */
.L_x_60950:
[----:B------:R-:W-:Y:S05]  /*313e0*/  BSYNC.RECONVERGENT B2 ;  /* 0x0000000000027941 */ /* 0x000fea0003800200 */
.L_x_60949:
        /* <DEDUP_REMOVED lines=11> */
.L_x_60948:
[----:B------:R-:W-:Y:S05]  /*314a0*/  BSYNC.RECONVERGENT B1 ;  /* 0x0000000000017941 */ /* 0x000fea0003800200 */
.L_x_60947:
        /* <DEDUP_REMOVED lines=17> */
.L_x_60958:
        /* <DEDUP_REMOVED lines=13> */
.L_x_60960:
[----:B------:R-:W-:Y:S05]  /*31690*/  BSYNC.RECONVERGENT B3 ;  /* 0x0000000000037941 */ /* 0x000fea0003800200 */
.L_x_60959:
        /* <DEDUP_REMOVED lines=61> */
.L_x_60957:
[----:B------:R-:W-:Y:S05]  /*31a70*/  BSYNC.RECONVERGENT B2 ;  /* 0x0000000000027941 */ /* 0x000fea0003800200 */
.L_x_60956:
        /* <DEDUP_REMOVED lines=11> */
.L_x_60955:
[----:B------:R-:W-:Y:S05]  /*31b30*/  BSYNC.RECONVERGENT B1 ;  /* 0x0000000000017941 */ /* 0x000fea0003800200 */
.L_x_60954:
        /* <DEDUP_REMOVED lines=17> */
.L_x_60965:
        /* <DEDUP_REMOVED lines=13> */
.L_x_60967:
[----:B------:R-:W-:Y:S05]  /*31d20*/  BSYNC.RECONVERGENT B3 ;  /* 0x0000000000037941 */ /* 0x000fea0003800200 */
.L_x_60966:
        /* <DEDUP_REMOVED lines=57> */
[----:B------:R-:W-:Y:S01]  /*320c0*/  IMAD.MOV.U32 R206, RZ, RZ, RZ ;  /* 0x000000ffffce7224 */ /* 0x000fe200078e00ff */
[----:B------:R-:W-:Y:S01]  /*320d0*/  LOP3.LUT R4, R204, UR16, R209, 0x96, !PT ;  /* 0x00000010cc047c12 */ /* 0x000fe2000f8e96d1 */
[----:B------:R-:W-:Y:S01]  /*320e0*/  IMAD.MOV.U32 R204, RZ, RZ, R220 ;  /* 0x000000ffffcc7224 */ /* 0x000fe200078e00dc */
[----:B------:R-:W-:-:S07]  /*320f0*/  MOV R220, R208 ;  /* 0x000000d000dc7202 */ /* 0x000fce0000000f00 */
.L_x_60964:
[----:B------:R-:W-:Y:S05]  /*32100*/  BSYNC.RECONVERGENT B2 ;  /* 0x0000000000027941 */ /* 0x000fea0003800200 */
.L_x_60963:
        /* <DEDUP_REMOVED lines=11> */
.L_x_60962:
[----:B------:R-:W-:Y:S05]  /*321c0*/  BSYNC.RECONVERGENT B1 ;  /* 0x0000000000017941 */ /* 0x000fea0003800200 */
.L_x_60961:
        /* <DEDUP_REMOVED lines=17> */
.L_x_60972:
        /* <DEDUP_REMOVED lines=13> */
.L_x_60974:
[----:B------:R-:W-:Y:S05]  /*323b0*/  BSYNC.RECONVERGENT B3 ;  /* 0x0000000000037941 */ /* 0x000fea0003800200 */
.L_x_60973:
        /* <DEDUP_REMOVED lines=61> */
.L_x_60971:
[----:B------:R-:W-:Y:S05]  /*32790*/  BSYNC.RECONVERGENT B2 ;  /* 0x0000000000027941 */ /* 0x000fea0003800200 */
.L_x_60970:
        /* <DEDUP_REMOVED lines=11> */
.L_x_60969:
[----:B------:R-:W-:Y:S05]  /*32850*/  BSYNC.RECONVERGENT B1 ;  /* 0x0000000000017941 */ /* 0x000fea0003800200 */
.L_x_60968:
        /* <DEDUP_REMOVED lines=17> */
.L_x_60979:
        /* <DEDUP_REMOVED lines=13> */
.L_x_60981:
[----:B------:R-:W-:Y:S05]  /*32a40*/  BSYNC.RECONVERGENT B3 ;  /* 0x0000000000037941 */ /* 0x000fea0003800200 */
.L_x_60980:
        /* <DEDUP_REMOVED lines=61> */
.L_x_60978:
[----:B------:R-:W-:Y:S05]  /*32e20*/  BSYNC.RECONVERGENT B2 ;  /* 0x0000000000027941 */ /* 0x000fea0003800200 */
.L_x_60977:
        /* <DEDUP_REMOVED lines=11> */
.L_x_60976:
[----:B------:R-:W-:Y:S05]  /*32ee0*/  BSYNC.RECONVERGENT B1 ;  /* 0x0000000000017941 */ /* 0x000fea0003800200 */
.L_x_60975:
        /* <DEDUP_REMOVED lines=16> */
.L_x_60985:
        /* <DEDUP_REMOVED lines=13> */
.L_x_60987:
[----:B------:R-:W-:Y:S05]  /*330c0*/  BSYNC.RECONVERGENT B2 ;  /* 0x0000000000027941 */ /* 0x000fea0003800200 */
.L_x_60986:
        /* <DEDUP_REMOVED lines=61> */
.L_x_60984:
[----:B------:R-:W-:Y:S05]  /*334a0*/  BSYNC.RECONVERGENT B1 ;  /* 0x0000000000017941 */ /* 0x000fea0003800200 */
.L_x_60983:
        /* <DEDUP_REMOVED lines=12> */
.L_x_60932:
[----:B------:R-:W-:Y:S01]  /*33570*/  BSSY.RECONVERGENT B1, `(.L_x_60988) ;  /* 0x000006b000017945 */ /* 0x000fe20003800200 */
[----:B------:R-:W-:Y:S01]  /*33580*/  IMAD.MOV.U32 R220, RZ, RZ, R212 ;  /* 0x000000ffffdc7224 */ /* 0x000fe200078e00d4 */
[----:B-1----:R-:W-:Y:S01]  /*33590*/  MOV R202, R5 ;  /* 0x0000000500ca7202 */ /* 0x002fe20000000f00 */
        /* <DEDUP_REMOVED lines=18> */
.L_x_60992:
        /* <DEDUP_REMOVED lines=13> */
.L_x_60994:
[----:B------:R-:W-:Y:S05]  /*33790*/  BSYNC.RECONVERGENT B3 ;  /* 0x0000000000037941 */ /* 0x000fea0003800200 */
.L_x_60993:
        /* <DEDUP_REMOVED lines=60> */
.L_x_60991:
[----:B------:R-:W-:Y:S05]  /*33b60*/  BSYNC.RECONVERGENT B2 ;  /* 0x0000000000027941 */ /* 0x000fea0003800200 */
.L_x_60990:
        /* <DEDUP_REMOVED lines=11> */
.L_x_60989:
[----:B------:R-:W-:Y:S05]  /*33c20*/  BSYNC.RECONVERGENT B1 ;  /* 0x0000000000017941 */ /* 0x000fea0003800200 */
.L_x_60988:
        /* <DEDUP_REMOVED lines=17> */
.L_x_60999:
        /* <DEDUP_REMOVED lines=13> */
.L_x_61001:
[----:B------:R-:W-:Y:S05]  /*33e10*/  BSYNC.RECONVERGENT B3 ;  /* 0x0000000000037941 */ /* 0x000fea0003800200 */
.L_x_61000:
        /* <DEDUP_REMOVED lines=61> */
.L_x_60998:
[----:B------:R-:W-:Y:S05]  /*341f0*/  BSYNC.RECONVERGENT B2 ;  /* 0x0000000000027941 */ /* 0x000fea0003800200 */
.L_x_60997:
        /* <DEDUP_REMOVED lines=11> */
.L_x_60996:
[----:B------:R-:W-:Y:S05]  /*342b0*/  BSYNC.RECONVERGENT B1 ;  /* 0x0000000000017941 */ /* 0x000fea0003800200 */
.L_x_60995:
        /* <DEDUP_REMOVED lines=17> */
.L_x_61006:
        /* <DEDUP_REMOVED lines=13> */
.L_x_61008:
[----:B------:R-:W-:Y:S05]  /*344a0*/  BSYNC.RECONVERGENT B3 ;  /* 0x0000000000037941 */ /* 0x000fea0003800200 */
.L_x_61007:
        /* <DEDUP_REMOVED lines=61> */
.L_x_61005:
[----:B------:R-:W-:Y:S05]  /*34880*/  BSYNC.RECONVERGENT B2 ;  /* 0x0000000000027941 */ /* 0x000fea0003800200 */
.L_x_61004:
        /* <DEDUP_REMOVED lines=11> */
.L_x_61003:
[----:B------:R-:W-:Y:S05]  /*34940*/  BSYNC.RECONVERGENT B1 ;  /* 0x0000000000017941 */ /* 0x000fea0003800200 */
.L_x_61002:
        /* <DEDUP_REMOVED lines=17> */
.L_x_61013:
        /* <DEDUP_REMOVED lines=13> */
.L_x_61015:
[----:B------:R-:W-:Y:S05]  /*34b30*/  BSYNC.RECONVERGENT B3 ;  /* 0x0000000000037941 */ /* 0x000fea0003800200 */
.L_x_61014:
        /* <DEDUP_REMOVED lines=61> */
.L_x_61012:
[----:B------:R-:W-:Y:S05]  /*34f10*/  BSYNC.RECONVERGENT B2 ;  /* 0x0000000000027941 */ /* 0x000fea0003800200 */
.L_x_61011:
        /* <DEDUP_REMOVED lines=11> */
.L_x_61010:
[----:B------:R-:W-:Y:S05]  /*34fd0*/  BSYNC.RECONVERGENT B1 ;  /* 0x0000000000017941 */ /* 0x000fea0003800200 */
.L_x_61009:
        /* <DEDUP_REMOVED lines=17> */
.L_x_61020:
        /* <DEDUP_REMOVED lines=13> */
.L_x_61022:
[----:B------:R-:W-:Y:S05]  /*351c0*/  BSYNC.RECONVERGENT B3 ;  /* 0x0000000000037941 */ /* 0x000fea0003800200 */
.L_x_61021:
        /* <DEDUP_REMOVED lines=61> */
.L_x_61019:
[----:B------:R-:W-:Y:S05]  /*355a0*/  BSYNC.RECONVERGENT B2 ;  /* 0x0000000000027941 */ /* 0x000fea0003800200 */
.L_x_61018:
        /* <DEDUP_REMOVED lines=11> */
.L_x_61017:
[----:B------:R-:W-:Y:S05]  /*35660*/  BSYNC.RECONVERGENT B1 ;  /* 0x0000000000017941 */ /* 0x000fea0003800200 */
.L_x_61016:
        /* <DEDUP_REMOVED lines=17> */
.L_x_61027:
        /* <DEDUP_REMOVED lines=13> */
.L_x_61029:
[----:B------:R-:W-:Y:S05]  /*35850*/  BSYNC.RECONVERGENT B3 ;  /* 0x0000000000037941 */ /* 0x000fea0003800200 */
.L_x_61028:
        /* <DEDUP_REMOVED lines=61> */
.L_x_61026:
[----:B------:R-:W-:Y:S05]  /*35c30*/  BSYNC.RECONVERGENT B2 ;  /* 0x0000000000027941 */ /* 0x000fea0003800200 */
.L_x_61025:
        /* <DEDUP_REMOVED lines=11> */
.L_x_61024:
[----:B------:R-:W-:Y:S05]  /*35cf0*/  BSYNC.RECONVERGENT B1 ;  /* 0x0000000000017941 */ /* 0x000fea0003800200 */
.L_x_61023:
        /* <DEDUP_REMOVED lines=17> */
.L_x_61034:
        /* <DEDUP_REMOVED lines=13> */
.L_x_61036:
[----:B------:R-:W-:Y:S05]  /*35ee0*/  BSYNC.RECONVERGENT B3 ;  /* 0x0000000000037941 */ /* 0x000fea0003800200 */
.L_x_61035:
        /* <DEDUP_REMOVED lines=61> */
.L_x_61033:
[----:B------:R-:W-:Y:S05]  /*362c0*/  BSYNC.RECONVERGENT B2 ;  /* 0x0000000000027941 */ /* 0x000fea0003800200 */
.L_x_61032:
        /* <DEDUP_REMOVED lines=11> */
.L_x_61031:
[----:B------:R-:W-:Y:S05]  /*36380*/  BSYNC.RECONVERGENT B1 ;  /* 0x0000000000017941 */ /* 0x000fea0003800200 */
.L_x_61030:
        /* <DEDUP_REMOVED lines=16> */
.L_x_61039:
        /* <DEDUP_REMOVED lines=13> */
.L_x_61041:
[----:B------:R-:W-:Y:S05]  /*36560*/  BSYNC.RECONVERGENT B2 ;  /* 0x0000000000027941 */ /* 0x000fea0003800200 */
.L_x_61040:
        /* <DEDUP_REMOVED lines=61> */
.L_x_61038:
[----:B------:R-:W-:Y:S05]  /*36940*/  BSYNC.RECONVERGENT B1 ;  /* 0x0000000000017941 */ /* 0x000fea0003800200 */
.L_x_61037:
        /* <DEDUP_REMOVED lines=11> */
.L_x_60982:
[----:B------:R-:W-:Y:S05]  /*36a00*/  BSYNC.RECONVERGENT B0 ;  /* 0x0000000000007941 */ /* 0x000fea0003800200 */
.L_x_60931:
        /* <DEDUP_REMOVED lines=13> */
[----:B------:R-:W-:Y:S02]  /*36ae0*/  LOP3.LUT R210, R230, 0xffff, RZ, 0xc0, !PT ;  /* 0x0000ffffe6d27812 */ /* 0x000fe400078ec0ff */
[----:B------:R-:W-:Y:S02]  /*36af0*/  PRMT R213, R228, 0x7104, RZ ;  /* 0x00007104e4d57816 */ /* 0x000fe400000000ff */
[----:B------:R-:W-:Y:S02]  /*36b00*/  LOP3.LUT R211, R208, 0xff0000, RZ, 0xc0, !PT ;  /* 0x00ff0000d0d37812 */ /* 0x000fe400078ec0ff */
[----:B------:R-:W0:Y:S01]  /*36b10*/  LDC.64 R208, c[0x0][0x3b0] ;  /* 0x0000ec00ffd07b82 */ /* 0x000e220000000a00 */
[----:B------:R-:W-:Y:S02]  /*36b20*/  LOP3.LUT R212, R225, 0xff, RZ, 0xc0, !PT ;  /* 0x000000ffe1d47812 */ /* 0x000fe400078ec0ff */
[----:B------:R-:W-:-:S02]  /*36b30*/  PRMT R210, R211, 0x4210, R210 ;  /* 0x00004210d3d27816 */ /* 0x000fc400000000d2 */
        /* <DEDUP_REMOVED lines=14> */
.L_x_61043:
[----:B------:R-:W-:Y:S05]  /*36c20*/  BSYNC.RECONVERGENT B0 ;  /* 0x0000000000007941 */ /* 0x000fea0003800200 */
.L_x_61042:
        /* <DEDUP_REMOVED lines=27> */
.L_x_61050:
        /* <DEDUP_REMOVED lines=13> */
.L_x_61052:
[----:B------:R-:W-:Y:S05]  /*36eb0*/  BSYNC.RECONVERGENT B3 ;  /* 0x0000000000037941 */ /* 0x000fea0003800200 */
.L_x_61051:
        /* <DEDUP_REMOVED lines=61> */
.L_x_61049:
[----:B------:R-:W-:Y:S05]  /*37290*/  BSYNC.RECONVERGENT B2 ;  /* 0x0000000000027941 */ /* 0x000fea0003800200 */
.L_x_61048:
        /* <DEDUP_REMOVED lines=11> */
.L_x_61047:
[----:B------:R-:W-:Y:S05]  /*37350*/  BSYNC.RECONVERGENT B1 ;  /* 0x0000000000017941 */ /* 0x000fea0003800200 */
.L_x_61046:
        /* <DEDUP_REMOVED lines=17> */
.L_x_61057:
        /* <DEDUP_REMOVED lines=13> */
.L_x_61059:
[----:B------:R-:W-:Y:S05]  /*37540*/  BSYNC.RECONVERGENT B3 ;  /* 0x0000000000037941 */ /* 0x000fea0003800200 */
.L_x_61058:
        /* <DEDUP_REMOVED lines=61> */
.L_x_61056:
[----:B------:R-:W-:Y:S05]  /*37920*/  BSYNC.RECONVERGENT B2 ;  /* 0x0000000000027941 */ /* 0x000fea0003800200 */
.L_x_61055:
        /* <DEDUP_REMOVED lines=11> */
.L_x_61054:
[----:B------:R-:W-:Y:S05]  /*379e0*/  BSYNC.RECONVERGENT B1 ;  /* 0x0000000000017941 */ /* 0x000fea0003800200 */
.L_x_61053:
        /* <DEDUP_REMOVED lines=17> */
.L_x_61064:
        /* <DEDUP_REMOVED lines=13> */
.L_x_61066:
[----:B------:R-:W-:Y:S05]  /*37bd0*/  BSYNC.RECONVERGENT B3 ;  /* 0x0000000000037941 */ /* 0x000fea0003800200 */
.L_x_61065:
        /* <DEDUP_REMOVED lines=45> */
[----:B-1----:R-:W-:Y:S01]  /*37eb0*/  LOP3.LUT R216, R4, UR16, R215, 0x96, !PT ;  /* 0x0000001004d87c12 */ /* 0x002fe2000f8e96d7 */
        /* <DEDUP_REMOVED lines=15> */
.L_x_61063:
[----:B------:R-:W-:Y:S05]  /*37fb0*/  BSYNC.RECONVERGENT B2 ;  /* 0x0000000000027941 */ /* 0x000fea0003800200 */
.L_x_61062:
        /* <DEDUP_REMOVED lines=11> */
.L_x_61061:
[----:B------:R-:W-:Y:S05]  /*38070*/  BSYNC.RECONVERGENT B1 ;  /* 0x0000000000017941 */ /* 0x000fea0003800200 */
.L_x_61060:
        /* <DEDUP_REMOVED lines=17> */
.L_x_61071:
        /* <DEDUP_REMOVED lines=13> */
.L_x_61073:
[----:B------:R-:W-:Y:S05]  /*38260*/  BSYNC.RECONVERGENT B3 ;  /* 0x0000000000037941 */ /* 0x000fea0003800200 */
.L_x_61072:
        /* <DEDUP_REMOVED lines=61> */
.L_x_61070:
[----:B------:R-:W-:Y:S05]  /*38640*/  BSYNC.RECONVERGENT B2 ;  /* 0x0000000000027941 */ /* 0x000fea0003800200 */
.L_x_61069:
        /* <DEDUP_REMOVED lines=11> */
.L_x_61068:
[----:B------:R-:W-:Y:S05]  /*38700*/  BSYNC.RECONVERGENT B1 ;  /* 0x0000000000017941 */ /* 0x000fea0003800200 */
.L_x_61067:
        /* <DEDUP_REMOVED lines=17> */
.L_x_61078:
        /* <DEDUP_REMOVED lines=13> */
.L_x_61080:
[----:B------:R-:W-:Y:S05]  /*388f0*/  BSYNC.RECONVERGENT B3 ;  /* 0x0000000000037941 */ /* 0x000fea0003800200 */
.L_x_61079:
        /* <DEDUP_REMOVED lines=61> */
.L_x_61077:
[----:B------:R-:W-:Y:S05]  /*38cd0*/  BSYNC.RECONVERGENT B2 ;  /* 0x0000000000027941 */ /* 0x000fea0003800200 */
.L_x_61076:
        /* <DEDUP_REMOVED lines=11> */
.L_x_61075:
[----:B------:R-:W-:Y:S05]  /*38d90*/  BSYNC.RECONVERGENT B1 ;  /* 0x0000000000017941 */ /* 0x000fea0003800200 */
.L_x_61074:
        /* <DEDUP_REMOVED lines=17> */
.L_x_61085:
        /* <DEDUP_REMOVED lines=13> */
.L_x_61087:
[----:B------:R-:W-:Y:S05]  /*38f80*/  BSYNC.RECONVERGENT B3 ;  /* 0x0000000000037941 */ /* 0x000fea0003800200 */
.L_x_61086:
        /* <DEDUP_REMOVED lines=61> */
.L_x_61084:
[----:B------:R-:W-:Y:S05]  /*39360*/  BSYNC.RECONVERGENT B2 ;  /* 0x0000000000027941 */ /* 0x000fea0003800200 */
.L_x_61083:
        /* <DEDUP_REMOVED lines=11> */
.L_x_61082:
[----:B------:R-:W-:Y:S05]  /*39420*/  BSYNC.RECONVERGENT B1 ;  /* 0x0000000000017941 */ /* 0x000fea0003800200 */
.L_x_61081:
[----:B------:R-:W-:Y:S01]  /*39430*/  BSSY.RECONVERGENT B1, `(.L_x_61088) ;  /* 0x0000068000017945 */ /* 0x000fe20003800200 */
[----:B-1----:R-:W-:Y:S01]  /*39440*/  IMAD.MOV.U32 R216, RZ, RZ, R5 ;  /* 0x000000ffffd87224 */ /* 0x002fe200078e0005 */
        /* <DEDUP_REMOVED lines=15> */
.L_x_61092:
        /* <DEDUP_REMOVED lines=13> */
.L_x_61094:
[----:B------:R-:W-:Y:S05]  /*39610*/  BSYNC.RECONVERGENT B3 ;  /* 0x0000000000037941 */ /* 0x000fea0003800200 */
.L_x_61093:
        /* <DEDUP_REMOVED lines=61> */
.L_x_61091:
[----:B------:R-:W-:Y:S05]  /*399f0*/  BSYNC.RECONVERGENT B2 ;  /* 0x0000000000027941 */ /* 0x000fea0003800200 */
.L_x_61090:
        /* <DEDUP_REMOVED lines=11> */
.L_x_61089:
[----:B------:R-:W-:Y:S05]  /*39ab0*/  BSYNC.RECONVERGENT B1 ;  /* 0x0000000000017941 */ /* 0x000fea0003800200 */
.L_x_61088:
        /* <DEDUP_REMOVED lines=16> */
.L_x_61098:
        /* <DEDUP_REMOVED lines=13> */
.L_x_61100:
[----:B------:R-:W-:Y:S05]  /*39c90*/  BSYNC.RECONVERGENT B2 ;  /* 0x0000000000027941 */ /* 0x000fea0003800200 */
.L_x_61099:
        /* <DEDUP_REMOVED lines=61> */
.L_x_61097:
[----:B------:R-:W-:Y:S05]  /*3a070*/  BSYNC.RECONVERGENT B1 ;  /* 0x0000000000017941 */ /* 0x000fea0003800200 */
.L_x_61096:
        /* <DEDUP_REMOVED lines=12> */
.L_x_61045:
        /* <DEDUP_REMOVED lines=21> */
.L_x_61105:
        /* <DEDUP_REMOVED lines=13> */
.L_x_61107:
[----:B------:R-:W-:Y:S05]  /*3a360*/  BSYNC.RECONVERGENT B3 ;  /* 0x0000000000037941 */ /* 0x000fea0003800200 */
.L_x_61106:
        /* <DEDUP_REMOVED lines=61> */
.L_x_61104:
[----:B------:R-:W-:Y:S05]  /*3a740*/  BSYNC.RECONVERGENT B2 ;  /* 0x0000000000027941 */ /* 0x000fea0003800200 */
.L_x_61103:
        /* <DEDUP_REMOVED lines=11> */
.L_x_61102:
[----:B------:R-:W-:Y:S05]  /*3a800*/  BSYNC.RECONVERGENT B1 ;  /* 0x0000000000017941 */ /* 0x000fea0003800200 */
.L_x_61101:
        /* <DEDUP_REMOVED lines=17> */
.L_x_61112:
        /* <DEDUP_REMOVED lines=13> */
.L_x_61114:
[----:B------:R-:W-:Y:S05]  /*3a9f0*/  BSYNC.RECONVERGENT B3 ;  /* 0x0000000000037941 */ /* 0x000fea0003800200 */
.L_x_61113:
        /* <DEDUP_REMOVED lines=61> */
.L_x_61111:
[----:B------:R-:W-:Y:S05]  /*3add0*/  BSYNC.RECONVERGENT B2 ;  /* 0x0000000000027941 */ /* 0x000fea0003800200 */
.L_x_61110:
        /* <DEDUP_REMOVED lines=11> */
.L_x_61109:
[----:B------:R-:W-:Y:S05]  /*3ae90*/  BSYNC.RECONVERGENT B1 ;  /* 0x0000000000017941 */ /* 0x000fea0003800200 */
.L_x_61108:
        /* <DEDUP_REMOVED lines=17> */
.L_x_61119:
        /* <DEDUP_REMOVED lines=13> */
.L_x_61121:
[----:B------:R-:W-:Y:S05]  /*3b080*/  BSYNC.RECONVERGENT B3 ;  /* 0x0000000000037941 */ /* 0x000fea0003800200 */
.L_x_61120:
        /* <DEDUP_REMOVED lines=61> */
.L_x_61118:
[----:B------:R-:W-:Y:S05]  /*3b460*/  BSYNC.RECONVERGENT B2 ;  /* 0x0000000000027941 */ /* 0x000fea0003800200 */
.L_x_61117:
        /* <DEDUP_REMOVED lines=11> */
.L_x_61116:
[----:B------:R-:W-:Y:S05]  /*3b520*/  BSYNC.RECONVERGENT B1 ;  /* 0x0000000000017941 */ /* 0x000fea0003800200 */
.L_x_61115:
        /* <DEDUP_REMOVED lines=17> */
.L_x_61126:
        /* <DEDUP_REMOVED lines=13> */
.L_x_61128:
[----:B------:R-:W-:Y:S05]  /*3b710*/  BSYNC.RECONVERGENT B3 ;  /* 0x0000000000037941 */ /* 0x000fea0003800200 */
.L_x_61127:
        /* <DEDUP_REMOVED lines=61> */
.L_x_61125:
[----:B------:R-:W-:Y:S05]  /*3baf0*/  BSYNC.RECONVERGENT B2 ;  /* 0x0000000000027941 */ /* 0x000fea0003800200 */
.L_x_61124:
        /* <DEDUP_REMOVED lines=11> */
.L_x_61123:
[----:B------:R-:W-:Y:S05]  /*3bbb0*/  BSYNC.RECONVERGENT B1 ;  /* 0x0000000000017941 */ /* 0x000fea0003800200 */
.L_x_61122:
        /* <DEDUP_REMOVED lines=17> */
.L_x_61133:
        /* <DEDUP_REMOVED lines=13> */
.L_x_61135:
[----:B------:R-:W-:Y:S05]  /*3bda0*/  BSYNC.RECONVERGENT B3 ;  /* 0x0000000000037941 */ /* 0x000fea0003800200 */
.L_x_61134:
        /* <DEDUP_REMOVED lines=61> */
.L_x_61132:
[----:B------:R-:W-:Y:S05]  /*3c180*/  BSYNC.RECONVERGENT B2 ;  /* 0x0000000000027941 */ /* 0x000fea0003800200 */
.L_x_61131:
        /* <DEDUP_REMOVED lines=11> */
.L_x_61130:
[----:B------:R-:W-:Y:S05]  /*3c240*/  BSYNC.RECONVERGENT B1 ;  /* 0x0000000000017941 */ /* 0x000fea0003800200 */
.L_x_61129:
        /* <DEDUP_REMOVED lines=17> */
.L_x_61140:
        /* <DEDUP_REMOVED lines=13> */
.L_x_61142:
[----:B------:R-:W-:Y:S05]  /*3c430*/  BSYNC.RECONVERGENT B3 ;  /* 0x0000000000037941 */ /* 0x000fea0003800200 */
.L_x_61141:
        /* <DEDUP_REMOVED lines=61> */
.L_x_61139:
[----:B------:R-:W-:Y:S05]  /*3c810*/  BSYNC.RECONVERGENT B2 ;  /* 0x0000000000027941 */ /* 0x000fea0003800200 */
.L_x_61138:
        /* <DEDUP_REMOVED lines=11> */
.L_x_61137:
[----:B------:R-:W-:Y:S05]  /*3c8d0*/  BSYNC.RECONVERGENT B1 ;  /* 0x0000000000017941 */ /* 0x000fea0003800200 */
.L_x_61136:
        /* <DEDUP_REMOVED lines=17> */
.L_x_61147:
        /* <DEDUP_REMOVED lines=13> */
.L_x_61149:
[----:B------:R-:W-:Y:S05]  /*3cac0*/  BSYNC.RECONVERGENT B3 ;  /* 0x0000000000037941 */ /* 0x000fea0003800200 */
.L_x_61148:
        /* <DEDUP_REMOVED lines=61> */
.L_x_61146:
[----:B------:R-:W-:Y:S05]  /*3cea0*/  BSYNC.RECONVERGENT B2 ;  /* 0x0000000000027941 */ /* 0x000fea0003800200 */
.L_x_61145:
        /* <DEDUP_REMOVED lines=11> */
.L_x_61144:
[----:B------:R-:W-:Y:S05]  /*3cf60*/  BSYNC.RECONVERGENT B1 ;  /* 0x0000000000017941 */ /* 0x000fea0003800200 */
.L_x_61143:
        /* <DEDUP_REMOVED lines=16> */
.L_x_61152:
        /* <DEDUP_REMOVED lines=13> */
.L_x_61154:
[----:B------:R-:W-:Y:S05]  /*3d140*/  BSYNC.RECONVERGENT B2 ;  /* 0x0000000000027941 */ /* 0x000fea0003800200 */
.L_x_61153:
        /* <DEDUP_REMOVED lines=61> */
.L_x_61151:
[----:B------:R-:W-:Y:S05]  /*3d520*/  BSYNC.RECONVERGENT B1 ;  /* 0x0000000000017941 */ /* 0x000fea0003800200 */
.L_x_61150:
        /* <DEDUP_REMOVED lines=11> */
.L_x_61095:
[----:B------:R-:W-:Y:S05]  /*3d5e0*/  BSYNC.RECONVERGENT B0 ;  /* 0x0000000000007941 */ /* 0x000fea0003800200 */
.L_x_61044:
[C---:B------:R-:W-:Y:S01]  /*3d5f0*/  VIADD R217, R243.reuse, 0x100 ;  /* 0x00000100f3d97836 */ /* 0x040fe20000000000 */
[----:B------:R-:W0:Y:S01]  /*3d600*/  @P1 LDC.64 R240, c[0x0][0x390] ;  /* 0x0000e400fff01b82 */ /* 0x000e220000000a00 */
[----:B------:R-:W-:Y:S01]  /*3d610*/  IADD3 R243, PT, PT, R243, 0x120, RZ ;  /* 0x00000120f3f37810 */ /* 0x000fe20007ffe0ff */
[----:B------:R-:W-:Y:S01]  /*3d620*/  VIADD R245, R244, 0x120 ;  /* 0x00000120f4f57836 */ /* 0x000fe20000000000 */
        /* <DEDUP_REMOVED lines=8> */
[----:B------:R-:W-:Y:S02]  /*3d6b0*/  SHF.L.U32 R216, R229, 0x10, RZ ;  /* 0x00000010e5d87819 */ /* 0x000fe400000006ff */
[----:B------:R-:W-:Y:S02]  /*3d6c0*/  LOP3.LUT R222, R226, 0xff, RZ, 0xc0, !PT ;  /* 0x000000ffe2de7812 */ /* 0x000fe400078ec0ff */
[----:B------:R-:W-:Y:S02]  /*3d6d0*/  LOP3.LUT R217, R216, 0xff0000, RZ, 0xc0, !PT ;  /* 0x00ff0000d8d97812 */ /* 0x000fe400078ec0ff */
[----:B------:R-:W-:Y:S01]  /*3d6e0*/  LOP3.LUT R216, R230, 0xffff, RZ, 0xc0, !PT ;  /* 0x0000ffffe6d87812 */ /* 0x000fe200078ec0ff */
[----:B------:R-:W-:Y:S01]  /*3d6f0*/  IMAD.WIDE.U32 R222, R222, 0x1000000, RZ ;  /* 0x01000000dede7825 */ /* 0x000fe200078e00ff */
[----:B------:R-:W-:Y:S02]  /*3d700*/  LOP3.LUT R219, R225, 0xff, RZ, 0xc0, !PT ;  /* 0x000000ffe1db7812 */ /* 0x000fe400078ec0ff */
[----:B------:R-:W-:-:S02]  /*3d710*/  PRMT R216, R217, 0x4210, R216 ;  /* 0x00004210d9d87816 */ /* 0x000fc400000000d8 */
[----:B------:R-:W-:Y:S02]  /*3d720*/  PRMT R217, R228, 0x7104, RZ ;  /* 0x00007104e4d97816 */ /* 0x000fe400000000ff */
[----:B------:R-:W-:Y:S02]  /*3d730*/  LOP3.LUT R220, R11, 0xff, RZ, 0xc0, !PT ;  /* 0x000000ff0bdc7812 */ /* 0x000fe400078ec0ff */
[----:B------:R-:W-:Y:S02]  /*3d740*/  LOP3.LUT R218, R216, 0xff00, R217, 0xf8, !PT ;  /* 0x0000ff00d8da7812 */ /* 0x000fe400078ef8d9 */
[----:B------:R-:W0:Y:S01]  /*3d750*/  LDC.64 R216, c[0x0][0x3b0] ;  /* 0x0000ec00ffd87b82 */ /* 0x000e220000000a00 */
[----:B------:R-:W-:Y:S01]  /*3d760*/  IMAD.WIDE.U32 R220, R220, 0x100, RZ ;  /* 0x00000100dcdc7825 */ /* 0x000fe200078e00ff */
[----:B------:R-:W-:-:S03]  /*3d770*/  LOP3.LUT R247, R218, 0xff, R227, 0xf8, !PT ;  /* 0x000000ffdaf77812 */ /* 0x000fc600078ef8e3 */
[----:B------:R-:W-:-:S05]  /*3d780*/  IMAD.WIDE.U32 R218, R219, 0x10000, RZ ;  /* 0x00010000dbda7825 */ /* 0x000fca00078e00ff */
[----:B------:R-:W-:Y:S01]  /*3d790*/  LOP3.LUT R247, R219, R247, R223, 0xfe, !PT ;  /* 0x000000f7dbf77212 */ /* 0x000fe200078efedf */
[----:B------:R-:W-:Y:S01]  /*3d7a0*/  VIADD R219, R244, 0x100 ;  /* 0x00000100f4db7836 */ /* 0x000fe20000000000 */
[----:B------:R-:W-:Y:S02]  /*3d7b0*/  LOP3.LUT R218, R220, R222, R218, 0xfe, !PT ;  /* 0x000000dedcda7212 */ /* 0x000fe400078efeda */
[----:B------:R-:W-:Y:S02]  /*3d7c0*/  LOP3.LUT R221, R247, R221, RZ, 0xfc, !PT ;  /* 0x000000ddf7dd7212 */ /* 0x000fe400078efcff */
[----:B------:R-:W-:Y:S01]  /*3d7d0*/  LOP3.LUT R220, R218, 0xff, R9, 0xf8, !PT ;  /* 0x000000ffdadc7812 */ /* 0x000fe200078ef809 */
[----:B0-----:R-:W-:-:S05]  /*3d7e0*/  IMAD.WIDE.U32 R216, R219, 0x8, R216 ;  /* 0x00000008dbd87825 */ /* 0x001fca00078e00d8 */
[----:B------:R0:W-:Y:S02]  /*3d7f0*/  STG.E.64 desc[UR6][R216.64], R220 ;  /* 0x000000dcd8007986 */ /* 0x0001e4000c101b06 */
.L_x_61156:
[----:B------:R-:W-:Y:S05]  /*3d800*/  BSYNC.RECONVERGENT B0 ;  /* 0x0000000000007941 */ /* 0x000fea0003800200 */
.L_x_61155:
        /* <DEDUP_REMOVED lines=27> */
.L_x_61163:
        /* <DEDUP_REMOVED lines=13> */
.L_x_61165:
[----:B------:R-:W-:Y:S05]  /*3da90*/  BSYNC.RECONVERGENT B3 ;  /* 0x0000000000037941 */ /* 0x000fea0003800200 */
.L_x_61164:
        /* <DEDUP_REMOVED lines=59> */
[----:B------:R-:W-:Y:S02]  /*3de50*/  LOP3.LUT R4, R4, UR16, R217, 0x96, !PT ;  /* 0x0000001004047c12 */ /* 0x000fe4000f8e96d9 */
[----:B------:R-:W-:-:S07]  /*3de60*/  MOV R224, R216 ;  /* 0x000000d800e07202 */ /* 0x000fce0000000f00 */
.L_x_61162:
[----:B------:R-:W-:Y:S05]  /*3de70*/  BSYNC.RECONVERGENT B2 ;  /* 0x0000000000027941 */ /* 0x000fea0003800200 */
.L_x_61161:
        /* <DEDUP_REMOVED lines=11> */
.L_x_61160:
[----:B------:R-:W-:Y:S05]  /*3df30*/  BSYNC.RECONVERGENT B1 ;  /* 0x0000000000017941 */ /* 0x000fea0003800200 */
.L_x_61159:
        /* <DEDUP_REMOVED lines=17> */
.L_x_61170:
        /* <DEDUP_REMOVED lines=13> */
.L_x_61172:
[----:B------:R-:W-:Y:S05]  /*3e120*/  BSYNC.RECONVERGENT B3 ;  /* 0x0000000000037941 */ /* 0x000fea0003800200 */
.L_x_61171:
        /* <DEDUP_REMOVED lines=60> */
.L_x_61169:
[----:B------:R-:W-:Y:S05]  /*3e4f0*/  BSYNC.RECONVERGENT B2 ;  /* 0x0000000000027941 */ /* 0x000fea0003800200 */
.L_x_61168:
        /* <DEDUP_REMOVED lines=11> */
.L_x_61167:
[----:B------:R-:W-:Y:S05]  /*3e5b0*/  BSYNC.RECONVERGENT B1 ;  /* 0x0000000000017941 */ /* 0x000fea0003800200 */
.L_x_61166:
        /* <DEDUP_REMOVED lines=17> */
.L_x_61177:
        /* <DEDUP_REMOVED lines=13> */
.L_x_61179:
[----:B------:R-:W-:Y:S05]  /*3e7a0*/  BSYNC.RECONVERGENT B3 ;  /* 0x0000000000037941 */ /* 0x000fea0003800200 */
.L_x_61178:
        /* <DEDUP_REMOVED lines=61> */
.L_x_61176:
[----:B------:R-:W-:Y:S05]  /*3eb80*/  BSYNC.RECONVERGENT B2 ;  /* 0x0000000000027941 */ /* 0x000fea0003800200 */
.L_x_61175:
        /* <DEDUP_REMOVED lines=11> */
.L_x_61174:
[----:B------:R-:W-:Y:S05]  /*3ec40*/  BSYNC.RECONVERGENT B1 ;  /* 0x0000000000017941 */ /* 0x000fea0003800200 */
.L_x_61173:
        /* <DEDUP_REMOVED lines=17> */
.L_x_61184:
        /* <DEDUP_REMOVED lines=13> */
.L_x_61186:
[----:B------:R-:W-:Y:S05]  /*3ee30*/  BSYNC.RECONVERGENT B3 ;  /* 0x0000000000037941 */ /* 0x000fea0003800200 */
.L_x_61185:
        /* <DEDUP_REMOVED lines=61> */
.L_x_61183:
[----:B------:R-:W-:Y:S05]  /*3f210*/  BSYNC.RECONVERGENT B2 ;  /* 0x0000000000027941 */ /* 0x000fea0003800200 */
.L_x_61182:
        /* <DEDUP_REMOVED lines=11> */
.L_x_61181:
[----:B------:R-:W-:Y:S05]  /*3f2d0*/  BSYNC.RECONVERGENT B1 ;  /* 0x0000000000017941 */ /* 0x000fea0003800200 */
.L_x_61180:
        /* <DEDUP_REMOVED lines=17> */
.L_x_61191:
        /* <DEDUP_REMOVED lines=13> */
.L_x_61193:
[----:B------:R-:W-:Y:S05]  /*3f4c0*/  BSYNC.RECONVERGENT B3 ;  /* 0x0000000000037941 */ /* 0x000fea0003800200 */
.L_x_61192:
        /* <DEDUP_REMOVED lines=57> */
[----:B------:R-:W-:Y:S01]  /*3f860*/  IMAD.MOV.U32 R222, RZ, RZ, RZ ;  /* 0x000000ffffde7224 */ /* 0x000fe200078e00ff */
[----:B------:R-:W-:Y:S01]  /*3f870*/  LOP3.LUT R4, R4, UR15, R221, 0x96, !PT ;  /* 0x0000000f04047c12 */ /* 0x000fe2000f8e96dd */
[----:B------:R-:W-:Y:S01]  /*3f880*/  IMAD.MOV.U32 R221, RZ, RZ, R224 ;  /* 0x000000ffffdd7224 */ /* 0x000fe200078e00e0 */
[----:B------:R-:W-:-:S07]  /*3f890*/  MOV R224, R220 ;  /* 0x000000dc00e07202 */ /* 0x000fce0000000f00 */
.L_x_61190:
[----:B------:R-:W-:Y:S05]  /*3f8a0*/  BSYNC.RECONVERGENT B2 ;  /* 0x0000000000027941 */ /* 0x000fea0003800200 */
.L_x_61189:
[----:B------:R-:W-:Y:S01]  /*3f8b0*/  I2FP.F32.U32 R5, R221 ;  /* 0x000000dd00057245 */ /* 0x000fe20000201000 */
[----:B------:R-:W-:-:S05]  /*3f8c0*/  HFMA2 R220, -RZ, RZ, 0.1171875, 0 ;  /* 0x2f800000ffdc7431 */ /* 0x000fca00000001ff */
[----:B------:R-:W-:Y:S01]  /*3f8d0*/  FFMA.FTZ R5, R5, R220, 1.1641532182693481445e-10 ;  /* 0x2f00000005057423 */ /* 0x000fe200000100dc */
[----:B------:R-:W-:-:S04]  /*3f8e0*/  HADD2.F32 R220, -RZ, R134.H0_H0 ;  /* 0x20000086ffdc7230 */ /* 0x000fc80000004100 */
[----:B------:R-:W-:Y:S01]  /*3f8f0*/  FSETP.GTU.FTZ.AND P2, PT, R5, UR12, PT ;  /* 0x0000000c05007c0b */ /* 0x000fe2000bf5c000 */
[----:B------:R-:W-:-:S03]  /*3f900*/  FMUL.FTZ R220, R220, UR9 ;  /* 0x00000009dcdc7c20 */ /* 0x000fc60008410000 */
[----:B------:R-:W-:Y:S01]  /*3f910*/  SEL R227, RZ, 0x1, P2 ;  /* 0x00000001ffe37807 */ /* 0x000fe20001000000 */
[----:B------:R-:W-:Y:S01]  /*3f920*/  FMUL.FTZ R5, R220, UR8 ;  /* 0x00000008dc057c20 */ /* 0x000fe20008410000 */
[----:B------:R-:W-:-:S04]  /*3f930*/  HADD2.F32 R220, -RZ, R14.H0_H0 ;  /* 0x2000000effdc7230 */ /* 0x000fc80000004100 */
[----:B------:R-:W-:-:S05]  /*3f940*/  FSEL R5, R5, RZ, !P2 ;  /* 0x000000ff05057208 */ /* 0x000fca0005000000 */
[----:B------:R-:W-:-:S07]  /*3f950*/  FFMA.FTZ R220, R5, R220, R140 ;  /* 0x000000dc05dc7223 */ /* 0x000fce000001008c */
.L_x_61188:
[----:B------:R-:W-:Y:S05]  /*3f960*/  BSYNC.RECONVERGENT B1 ;  /* 0x0000000000017941 */ /* 0x000fea0003800200 */
.L_x_61187:
        /* <DEDUP_REMOVED lines=17> */
.L_x_61198:
        /* <DEDUP_REMOVED lines=13> */
.L_x_61200:
[----:B------:R-:W-:Y:S05]  /*3fb50*/  BSYNC.RECONVERGENT B3 ;  /* 0x0000000000037941 */ /* 0x000fea0003800200 */
.L_x_61199:
[----:B------:R-:W-:Y:S01]  /*3fb60*/  LOP3.LUT R222, R8, UR5, R5, 0x96, !PT ;  /* 0x0000000508de7c12 */ /* 0x000fe2000f8e9605 */
[----:B-1----:R-:W-:Y:S01]  /*3fb70*/  IMAD.WIDE.U32 R238, R2, -0x326172a9, RZ ;  /* 0xcd9e8d5702ee7825 */ /* 0x002fe200078e00ff */
        /* <DEDUP_REMOVED lines=57> */
[----:B------:R-:W-:Y:S02]  /*3ff10*/  LOP3.LUT R4, R4, UR15, R223, 0x96, !PT ;  /* 0x0000000f04047c12 */ /* 0x000fe4000f8e96df */
[----:B------:R-:W-:-:S07]  /*3ff20*/  MOV R224, R222 ;  /* 0x000000de00e07202 */ /* 0x000fce0000000f00 */
.L_x_61197:
[----:B------:R-:W-:Y:S05]  /*3ff30*/  BSYNC.RECONVERGENT B2 ;  /* 0x0000000000027941 */ /* 0x000fea0003800200 */
.L_x_61196:
[----:B------:R-:W-:Y:S01]  /*3ff40*/  I2FP.F32.U32 R221, R221 ;  /* 0x000000dd00dd7245 */ /* 0x000fe20000201000 */
[----:B------:R-:W-:-:S05]  /*3ff50*/  HFMA2 R222, -RZ, RZ, 0.1171875, 0 ;  /* 0x2f800000ffde7431 */ /* 0x000fca00000001ff */
[----:B------:R-:W-:Y:S01]  /*3ff60*/  FFMA.FTZ R221, R221, R222, 1.1641532182693481445e-10 ;  /* 0x2f000000dddd7423 */ /* 0x000fe200000100de */
[----:B------:R-:W-:-:S04]  /*3ff70*/  HADD2.F32 R222, -RZ, R134.H1_H1 ;  /* 0x30000086ffde7230 */ /* 0x000fc80000004100 */
[----:B------:R-:W-:Y:S01]  /*3ff80*/  FSETP.GTU.FTZ.AND P2, PT, R221, UR12, PT ;  /* 0x0000000cdd007c0b */ /* 0x000fe2000bf5c000 */
[----:B------:R-:W-:Y:S01]  /*3ff90*/  FMUL.FTZ R222, R222, UR9 ;  /* 0x00000009dede7c20 */ /* 0x000fe20008410000 */
[----:B------:R-:W-:Y:S02]  /*3ffa0*/  HADD2.F32 R221, -RZ, R14.H1_H1 ;  /* 0x3000000effdd7230 */ /* 0x000fe40000004100 */
[----:B------:R-:W-:Y:S01]  /*3ffb0*/  SEL R228, RZ, 0x1, P2 ;  /* 0x00000001ffe47807 */ /* 0x000fe20001000000 */
[----:B------:R-:W-:-:S05]  /*3ffc0*/  FMUL.FTZ R222, R222, UR8 ;  /* 0x00000008dede7c20 */ /* 0x000fca0008410000 */
[----:B------:R-:W-:-:S05]  /*3ffd0*/  FSEL R222, R222, RZ, !P2 ;  /* 0x000000ffdede7208 */ /* 0x000fca0005000000 */
[----:B------:R-:W-:-:S07]  /*3ffe0*/  FFMA.FTZ R221, R222, R221, R141 ;  /* 0x000000dddedd7223 */ /* 0x000fce000001008d */
.L_x_61195:
[----:B------:R-:W-:Y:S05]  /*3fff0*/  BSYNC.RECONVERGENT B1 ;  /* 0x0000000000017941 */ /* 0x000fea0003800200 */
.L_x_61194:
        /* <DEDUP_REMOVED lines=17> */
.L_x_61205:
        /* <DEDUP_REMOVED lines=13> */
.L_x_61207:
[----:B------:R-:W-:Y:S05]  /*401e0*/  BSYNC.RECONVERGENT B3 ;  /* 0x0000000000037941 */ /* 0x000fea0003800200 */
.L_x_61206:
[----:B------:R-:W-:Y:S01]  /*401f0*/  LOP3.LUT R222, R8, UR5, R5, 0x96, !PT ;  /* 0x0000000508de7c12 */ /* 0x000fe2000f8e9605 */
[----:B-1----:R-:W-:Y:S01]  /*40200*/  IMAD.WIDE.U32 R238, R2, -0x326172a9, RZ ;  /* 0xcd9e8d5702ee7825 */ /* 0x002fe200078e00ff */
        /* <DEDUP_REMOVED lines=59> */
.L_x_61204:
[----:B------:R-:W-:Y:S05]  /*405c0*/  BSYNC.RECONVERGENT B2 ;  /* 0x0000000000027941 */ /* 0x000fea0003800200 */
.L_x_61203:
        /* <DEDUP_REMOVED lines=11> */
.L_x_61202:
[----:B------:R-:W-:Y:S05]  /*40680*/  BSYNC.RECONVERGENT B1 ;  /* 0x0000000000017941 */ /* 0x000fea0003800200 */
.L_x_61201:
        /* <DEDUP_REMOVED lines=16> */
.L_x_61211:
        /* <DEDUP_REMOVED lines=13> */
.L_x_61213:
[----:B------:R-:W-:Y:S05]  /*40860*/  BSYNC.RECONVERGENT B2 ;  /* 0x0000000000027941 */ /* 0x000fea0003800200 */
.L_x_61212:
[----:B-1----:R-:W-:Y:S01]  /*40870*/  LOP3.LUT R238, R8, UR5, R5, 0x96, !PT ;  /* 0x0000000508ee7c12 */ /* 0x002fe2000f8e9605 */
        /* <DEDUP_REMOVED lines=60> */
.L_x_61210:
[----:B------:R-:W-:Y:S05]  /*40c40*/  BSYNC.RECONVERGENT B1 ;  /* 0x0000000000017941 */ /* 0x000fea0003800200 */
.L_x_61209:
[----:B------:R-:W-:Y:S01]  /*40c50*/  I2FP.F32.U32 R223, R223 ;  /* 0x000000df00df7245 */ /* 0x000fe20000201000 */
[----:B------:R-:W-:-:S05]  /*40c60*/  HFMA2 R230, -RZ, RZ, 0.1171875, 0 ;  /* 0x2f800000ffe67431 */ /* 0x000fca00000001ff */
        /* <DEDUP_REMOVED lines=8> */
[----:B------:R-:W-:Y:S01]  /*40cf0*/  SEL R230, RZ, 0x1, P0 ;  /* 0x00000001ffe67807 */ /* 0x000fe20000000000 */
[----:B------:R-:W-:Y:S06]  /*40d00*/  BRA `(.L_x_61208) ;  /* 0x0000003400247947 */ /* 0x000fec0003800000 */
.L_x_61158:
        /* <DEDUP_REMOVED lines=21> */
.L_x_61218:
[----:B------:R-:W-:Y:S01]  /*40e60*/  IADD3 R0, PT, PT, R0, 0x1, RZ ;  /* 0x0000000100007810 */ /* 0x000fe20007ffe0ff */
[----:B------:R-:W-:Y:S03]  /*40e70*/  BSSY.RECONVERGENT B3, `(.L_x_61219) ;  /* 0x000000c000037945 */ /* 0x000fe60003800200 */
[C---:B------:R-:W-:Y:S01]  /*40e80*/  ISETP.NE.AND P0, PT, R0.reuse, RZ, PT ;  /* 0x000000ff0000720c */ /* 0x040fe20003f05270 */
[----:B------:R-:W-:-:S12]  /*40e90*/  IMAD.WIDE.U32 R220, R0, -0x2daee0ad, RZ ;  /* 0xd2511f5300dc7825 */ /* 0x000fd800078e00ff */
[----:B------:R-:W-:Y:S05]  /*40ea0*/  @P0 BRA `(.L_x_61220) ;  /* 0x0000000000200947 */ /* 0x000fea0003800000 */
[----:B------:R-:W-:-:S05]  /*40eb0*/  VIADD R7, R7, 0x1 ;  /* 0x0000000107077836 */ /* 0x000fca0000000000 */
[----:B------:R-:W-:-:S13]  /*40ec0*/  ISETP.NE.AND P0, PT, R7, RZ, PT ;  /* 0x000000ff0700720c */ /* 0x000fda0003f05270 */
[----:B------:R-:W-:Y:S02]  /*40ed0*/  @!P0 IADD3 R2, PT, PT, R2, 0x1, RZ ;  /* 0x0000000102028810 */ /* 0x000fe40007ffe0ff */
[----:B------:R-:W-:Y:S02]  /*40ee0*/  @!P0 IADD3 R3, PT, PT, R8, 0x1, RZ ;  /* 0x0000000108038810 */ /* 0x000fe40007ffe0ff */
[----:B------:R-:W-:Y:S02]  /*40ef0*/  ISETP.NE.AND P2, PT, R2, RZ, !P0 ;  /* 0x000000ff0200720c */ /* 0x000fe40004745270 */
[----:B------:R-:W-:-:S11]  /*40f00*/  @!P0 MOV R7, RZ ;  /* 0x000000ff00078202 */ /* 0x000fd60000000f00 */
[----:B------:R-:W-:-:S05]  /*40f10*/  @P2 IMAD.MOV R3, RZ, RZ, R8 ;  /* 0x000000ffff032224 */ /* 0x000fca00078e0208 */
[----:B------:R-:W-:-:S07]  /*40f20*/  @!P0 MOV R8, R3 ;  /* 0x0000000300088202 */ /* 0x000fce0000000f00 */
.L_x_61220:
[----:B------:R-:W-:Y:S05]  /*40f30*/  BSYNC.RECONVERGENT B3 ;  /* 0x0000000000037941 */ /* 0x000fea0003800200 */
.L_x_61219:
        /* <DEDUP_REMOVED lines=61> */
.L_x_61217:
[----:B------:R-:W-:Y:S05]  /*41310*/  BSYNC.RECONVERGENT B2 ;  /* 0x0000000000027941 */ /* 0x000fea0003800200 */
.L_x_61216:
        /* <DEDUP_REMOVED lines=11> */
.L_x_61215:
[----:B------:R-:W-:Y:S05]  /*413d0*/  BSYNC.RECONVERGENT B1 ;  /* 0x0000000000017941 */ /* 0x000fea0003800200 */
.L_x_61214:
[----:B------:R-:W-:Y:S01]  /*413e0*/  BSSY.RECONVERGENT B1, `(.L_x_61221) ;  /* 0x0000067000017945 */ /* 0x000fe20003800200 */
[----:B------:R-:W-:Y:S01]  /*413f0*/  MOV R5, R218 ;  /* 0x000000da00057202 */ /* 0x000fe20000000f00 */
[----:B------:R-:W-:Y:S02]  /*41400*/  IMAD.MOV.U32 R217, RZ, RZ, RZ ;  /* 0x000000ffffd97224 */ /* 0x000fe400078e00ff */
[----:B------:R-:W-:Y:S05]  /*41410*/  @!P1 BRA `(.L_x_61222) ;  /* 0x00000004008c9947 */ /* 0x000fea0003800000 */
[----:B------:R-:W-:Y:S01]  /*41420*/  ISETP.NE.AND P0, PT, R218, 0x1, PT ;  /* 0x00000001da00780c */ /* 0x000fe20003f05270 */
[----:B------:R-:W-:Y:S01]  /*41430*/  BSSY.RECONVERGENT B2, `(.L_x_61223) ;  /* 0x0000056000027945 */ /* 0x000fe20003800200 */
[----:B------:R-:W-:Y:S01]  /*41440*/  HFMA2 R5, -RZ, RZ, 0, 1.1920928955078125e-07 ;  /* 0x00000002ff057431 */ /* 0x000fe200000001ff */
[----:B------:R-:W-:-:S10]  /*41450*/  MOV R11, R10 ;  /* 0x0000000a000b7202 */ /* 0x000fd40000000f00 */
[----:B------:R-:W-:Y:S05]  /*41460*/  @!P0 BRA `(.L_x_61224) ;  /* 0x0000000400488947 */ /* 0x000fea0003800000 */
[----:B------:R-:W-:-:S13]  /*41470*/  ISETP.NE.AND P0, PT, R218, 0x3, PT ;  /* 0x00000003da00780c */ /* 0x000fda0003f05270 */
[----:B------:R-:W-:Y:S05]  /*41480*/  @!P0 BRA `(.L_x_61225) ;  /* 0x0000000000188947 */ /* 0x000fea0003800000 */
[----:B------:R-:W-:-:S13]  /*41490*/  ISETP.NE.AND P0, PT, R218, 0x2, PT ;  /* 0x00000002da00780c */ /* 0x000fda0003f05270 */
[----:B------:R-:W-:Y:S01]  /*414a0*/  @!P0 IMAD.MOV.U32 R5, RZ, RZ, 0x3 ;  /* 0x00000003ff058424 */ /* 0x000fe200078e00ff */
[----:B------:R-:W-:Y:S01]  /*414b0*/  @!P0 MOV R11, R4 ;  /* 0x00000004000b8202 */ /* 0x000fe20000000f00 */
[----:B------:R-:W-:Y:S01]  /*414c0*/  @P0 IMAD.MOV.U32 R11, RZ, RZ, R3 ;  /* 0x000000ffff0b0224 */ /* 0x000fe200078e0003 */
[----:B------:R-:W-:Y:S01]  /*414d0*/  @P0 IADD3 R5, PT, PT, R218, 0x1, RZ ;  /* 0x00000001da050810 */ /* 0x000fe20007ffe0ff */
[----:B------:R-:W-:Y:S06]  /*414e0*/  BRA `(.L_x_61224) ;  /* 0x0000000400287947 */ /* 0x000fec0003800000 */
.L_x_61225:
[----:B------:R-:W-:Y:S01]  /*414f0*/  IADD3 R0, PT, PT, R0, 0x1, RZ ;  /* 0x0000000100007810 */ /* 0x000fe20007ffe0ff */
[----:B------:R-:W-:Y:S03]  /*41500*/  BSSY.RECONVERGENT B3, `(.L_x_61226) ;  /* 0x000000c000037945 */ /* 0x000fe60003800200 */
[C---:B------:R-:W-:Y:S01]  /*41510*/  ISETP.NE.AND P0, PT, R0.reuse, RZ, PT ;  /* 0x000000ff0000720c */ /* 0x040fe20003f05270 */
[----:B------:R-:W-:-:S12]  /*41520*/  IMAD.WIDE.U32 R220, R0, -0x2daee0ad, RZ ;  /* 0xd2511f5300dc7825 */ /* 0x000fd800078e00ff */
[----:B------:R-:W-:Y:S05]  /*41530*/  @P0 BRA `(.L_x_61227) ;  /* 0x0000000000200947 */ /* 0x000fea0003800000 */
[----:B------:R-:W-:-:S04]  /*41540*/  IADD3 R7, PT, PT, R7, 0x1, RZ ;  /* 0x0000000107077810 */ /* 0x000fc80007ffe0ff */
[----:B------:R-:W-:-:S13]  /*41550*/  ISETP.NE.AND P0, PT, R7, RZ, PT ;  /* 0x000000ff0700720c */ /* 0x000fda0003f05270 */
[----:B------:R-:W-:Y:S01]  /*41560*/  @!P0 VIADD R2, R2, 0x1 ;  /* 0x0000000102028836 */ /* 0x000fe20000000000 */
[----:B------:R-:W-:Y:S01]  /*41570*/  @!P0 IADD3 R3, PT, PT, R8, 0x1, RZ ;  /* 0x0000000108038810 */ /* 0x000fe20007ffe0ff */
[----:B------:R-:W-:-:S03]  /*41580*/  @!P0 IMAD.MOV.U32 R7, RZ, RZ, RZ ;  /* 0x000000ffff078224 */ /* 0x000fc600078e00ff */
[----:B------:R-:W-:-:S13]  /*41590*/  ISETP.NE.AND P2, PT, R2, RZ, !P0 ;  /* 0x000000ff0200720c */ /* 0x000fda0004745270 */
[----:B------:R-:W-:-:S04]  /*415a0*/  @P2 IADD3 R3, PT, PT, R8, RZ, RZ ;  /* 0x000000ff08032210 */ /* 0x000fc80007ffe0ff */
[----:B------:R-:W-:-:S07]  /*415b0*/  @!P0 MOV R8, R3 ;  /* 0x0000000300088202 */ /* 0x000fce0000000f00 */
.L_x_61227:
[----:B------:R-:W-:Y:S05]  /*415c0*/  BSYNC.RECONVERGENT B3 ;  /* 0x0000000000037941 */ /* 0x000fea0003800200 */
.L_x_61226:
        /* <DEDUP_REMOVED lines=60> */
.L_x_61224:
[----:B------:R-:W-:Y:S05]  /*41990*/  BSYNC.RECONVERGENT B2 ;  /* 0x0000000000027941 */ /* 0x000fea0003800200 */
.L_x_61223:
[----:B------:R-:W-:Y:S01]  /*419a0*/  I2FP.F32.U32 R11, R11 ;  /* 0x0000000b000b7245 */ /* 0x000fe20000201000 */
[----:B-----5:R-:W-:Y:S01]  /*419b0*/  HADD2.F32 R217, -RZ, R132.H1_H1 ;  /* 0x30000084ffd97230 */ /* 0x020fe20000004100 */
[----:B------:R-:W-:-:S04]  /*419c0*/  MOV R218, 0x2f800000 ;  /* 0x2f80000000da7802 */ /* 0x000fc80000000f00 */
        /* <DEDUP_REMOVED lines=8> */
.L_x_61222:
[----:B------:R-:W-:Y:S05]  /*41a50*/  BSYNC.RECONVERGENT B1 ;  /* 0x0000000000017941 */ /* 0x000fea0003800200 */
.L_x_61221:
[----:B------:R-:W-:Y:S01]  /*41a60*/  BSSY.RECONVERGENT B1, `(.L_x_61228) ;  /* 0x0000068000017945 */ /* 0x000fe20003800200 */
[----:B------:R-:W-:Y:S02]  /*41a70*/  HFMA2 R218, -RZ, RZ, 0, 0 ;  /* 0x00000000ffda7431 */ /* 0x000fe400000001ff */
        /* <DEDUP_REMOVED lines=10> */
[----:B------:R-:W-:Y:S01]  /*41b20*/  @!P0 MOV R220, 0x3 ;  /* 0x0000000300dc8802 */ /* 0x000fe20000000f00 */
[----:B------:R-:W-:Y:S01]  /*41b30*/  @P0 VIADD R220, R5, 0x1 ;  /* 0x0000000105dc0836 */ /* 0x000fe20000000000 */
[----:B------:R-:W-:Y:S02]  /*41b40*/  @!P0 MOV R219, R4 ;  /* 0x0000000400db8202 */ /* 0x000fe40000000f00 */
[----:B------:R-:W-:Y:S01]  /*41b50*/  @P0 MOV R219, R3 ;  /* 0x0000000300db0202 */ /* 0x000fe20000000f00 */
[----:B------:R-:W-:Y:S06]  /*41b60*/  BRA `(.L_x_61231) ;  /* 0x00000004002c7947 */ /* 0x000fec0003800000 */
.L_x_61232:
        /* <DEDUP_REMOVED lines=13> */
.L_x_61234:
[----:B------:R-:W-:Y:S05]  /*41c40*/  BSYNC.RECONVERGENT B3 ;  /* 0x0000000000037941 */ /* 0x000fea0003800200 */
.L_x_61233:
        /* <DEDUP_REMOVED lines=59> */
[----:B------:R-:W-:Y:S02]  /*42000*/  MOV R219, R224 ;  /* 0x000000e000db7202 */ /* 0x000fe40000000f00 */
[----:B------:R-:W-:-:S07]  /*42010*/  MOV R224, R218 ;  /* 0x000000da00e07202 */ /* 0x000fce0000000f00 */
.L_x_61231:
[----:B------:R-:W-:Y:S05]  /*42020*/  BSYNC.RECONVERGENT B2 ;  /* 0x0000000000027941 */ /* 0x000fea0003800200 */
.L_x_61230:
        /* <DEDUP_REMOVED lines=11> */
.L_x_61229:
[----:B------:R-:W-:Y:S05]  /*420e0*/  BSYNC.RECONVERGENT B1 ;  /* 0x0000000000017941 */ /* 0x000fea0003800200 */
.L_x_61228:
        /* <DEDUP_REMOVED lines=17> */
.L_x_61239:
        /* <DEDUP_REMOVED lines=13> */
.L_x_61241:
[----:B------:R-:W-:Y:S05]  /*422d0*/  BSYNC.RECONVERGENT B3 ;  /* 0x0000000000037941 */ /* 0x000fea0003800200 */
.L_x_61240:
        /* <DEDUP_REMOVED lines=61> */
.L_x_61238:
[----:B------:R-:W-:Y:S05]  /*426b0*/  BSYNC.RECONVERGENT B2 ;  /* 0x0000000000027941 */ /* 0x000fea0003800200 */
.L_x_61237:
        /* <DEDUP_REMOVED lines=11> */
.L_x_61236:
[----:B------:R-:W-:Y:S05]  /*42770*/  BSYNC.RECONVERGENT B1 ;  /* 0x0000000000017941 */ /* 0x000fea0003800200 */
.L_x_61235:
[----:B------:R-:W-:Y:S01]  /*42780*/  BSSY.RECONVERGENT B1, `(.L_x_61242) ;  /* 0x0000068000017945 */ /* 0x000fe20003800200 */
[----:B------:R-:W-:Y:S01]  /*42790*/  HFMA2 R220, -RZ, RZ, 0, 0 ;  /* 0x00000000ffdc7431 */ /* 0x000fe200000001ff */
        /* <DEDUP_REMOVED lines=15> */
.L_x_61246:
[----:B------:R-:W-:Y:S01]  /*42890*/  VIADD R0, R0, 0x1 ;  /* 0x0000000100007836 */ /* 0x000fe20000000000 */
[----:B------:R-:W-:Y:S03]  /*428a0*/  BSSY.RECONVERGENT B3, `(.L_x_61247) ;  /* 0x000000c000037945 */ /* 0x000fe60003800200 */
[C---:B------:R-:W-:Y:S01]  /*428b0*/  IMAD.WIDE.U32 R4, R0.reuse, -0x2daee0ad, RZ ;  /* 0xd2511f5300047825 */ /* 0x040fe200078e00ff */
[----:B------:R-:W-:-:S13]  /*428c0*/  ISETP.NE.AND P0, PT, R0, RZ, PT ;  /* 0x000000ff0000720c */ /* 0x000fda0003f05270 */
[----:B------:R-:W-:Y:S05]  /*428d0*/  @P0 BRA `(.L_x_61248) ;  /* 0x0000000000200947 */ /* 0x000fea0003800000 */
[----:B------:R-:W-:-:S04]  /*428e0*/  IADD3 R7, PT, PT, R7, 0x1, RZ ;  /* 0x0000000107077810 */ /* 0x000fc80007ffe0ff */
[----:B------:R-:W-:-:S13]  /*428f0*/  ISETP.NE.AND P0, PT, R7, RZ, PT ;  /* 0x000000ff0700720c */ /* 0x000fda0003f05270 */
[----:B------:R-:W-:Y:S01]  /*42900*/  @!P0 IADD3 R2, PT, PT, R2, 0x1, RZ ;  /* 0x0000000102028810 */ /* 0x000fe20007ffe0ff */
[----:B------:R-:W-:Y:S01]  /*42910*/  @!P0 VIADD R3, R8, 0x1 ;  /* 0x0000000108038836 */ /* 0x000fe20000000000 */
[----:B------:R-:W-:Y:S02]  /*42920*/  @!P0 MOV R7, RZ ;  /* 0x000000ff00078202 */ /* 0x000fe40000000f00 */
[----:B------:R-:W-:-:S13]  /*42930*/  ISETP.NE.AND P2, PT, R2, RZ, !P0 ;  /* 0x000000ff0200720c */ /* 0x000fda0004745270 */
[----:B------:R-:W-:-:S05]  /*42940*/  @P2 IADD3 R3, PT, PT, R8, RZ, RZ ;  /* 0x000000ff08032210 */ /* 0x000fca0007ffe0ff */
[----:B------:R-:W-:-:S07]  /*42950*/  @!P0 IMAD.MOV.U32 R8, RZ, RZ, R3 ;  /* 0x000000ffff088224 */ /* 0x000fce00078e0003 */
.L_x_61248:
[----:B------:R-:W-:Y:S05]  /*42960*/  BSYNC.RECONVERGENT B3 ;  /* 0x0000000000037941 */ /* 0x000fea0003800200 */
.L_x_61247:
        /* <DEDUP_REMOVED lines=57> */
[----:B------:R-:W-:Y:S01]  /*42d00*/  HFMA2 R222, -RZ, RZ, 0, 0 ;  /* 0x00000000ffde7431 */ /* 0x000fe200000001ff */
[----:B------:R-:W-:Y:S02]  /*42d10*/  LOP3.LUT R4, R4, UR15, R221, 0x96, !PT ;  /* 0x0000000f04047c12 */ /* 0x000fe4000f8e96dd */
[----:B------:R-:W-:Y:S01]  /*42d20*/  MOV R221, R224 ;  /* 0x000000e000dd7202 */ /* 0x000fe20000000f00 */
[----:B------:R-:W-:-:S07]  /*42d30*/  IMAD.MOV.U32 R224, RZ, RZ, R220 ;  /* 0x000000ffffe07224 */ /* 0x000fce00078e00dc */
.L_x_61245:
[----:B------:R-:W-:Y:S05]  /*42d40*/  BSYNC.RECONVERGENT B2 ;  /* 0x0000000000027941 */ /* 0x000fea0003800200 */
.L_x_61244:
[----:B------:R-:W-:Y:S02]  /*42d50*/  I2FP.F32.U32 R5, R221 ;  /* 0x000000dd00057245 */ /* 0x000fe40000201000 */
[----:B------:R-:W-:-:S05]  /*42d60*/  MOV R220, 0x2f800000 ;  /* 0x2f80000000dc7802 */ /* 0x000fca0000000f00 */
[----:B------:R-:W-:Y:S01]  /*42d70*/  FFMA.FTZ R5, R5, R220, 1.1641532182693481445e-10 ;  /* 0x2f00000005057423 */ /* 0x000fe200000100dc */
[----:B-----5:R-:W-:-:S04]  /*42d80*/  HADD2.F32 R220, -RZ, R134.H0_H0 ;  /* 0x20000086ffdc7230 */ /* 0x020fc80000004100 */
[----:B------:R-:W-:Y:S01]  /*42d90*/  FSETP.GTU.FTZ.AND P0, PT, R5, UR12, PT ;  /* 0x0000000c05007c0b */ /* 0x000fe2000bf1c000 */
[----:B------:R-:W-:Y:S01]  /*42da0*/  FMUL.FTZ R220, R220, UR9 ;  /* 0x00000009dcdc7c20 */ /* 0x000fe20008410000 */
[----:B------:R-:W-:Y:S02]  /*42db0*/  HADD2.F32 R5, -RZ, R14.H0_H0 ;  /* 0x2000000eff057230 */ /* 0x000fe40000004100 */
[----:B------:R-:W-:Y:S01]  /*42dc0*/  SEL R227, RZ, 0x1, P0 ;  /* 0x00000001ffe37807 */ /* 0x000fe20000000000 */
[----:B------:R-:W-:-:S05]  /*42dd0*/  FMUL.FTZ R220, R220, UR8 ;  /* 0x00000008dcdc7c20 */ /* 0x000fca0008410000 */
[----:B------:R-:W-:-:S05]  /*42de0*/  FSEL R220, R220, RZ, !P0 ;  /* 0x000000ffdcdc7208 */ /* 0x000fca0004000000 */
[----:B------:R-:W-:-:S07]  /*42df0*/  FMUL.FTZ R220, R5, R220 ;  /* 0x000000dc05dc7220 */ /* 0x000fce0000410000 */
.L_x_61243:
[----:B------:R-:W-:Y:S05]  /*42e00*/  BSYNC.RECONVERGENT B1 ;  /* 0x0000000000017941 */ /* 0x000fea0003800200 */
.L_x_61242:
        /* <DEDUP_REMOVED lines=13> */
[----:B------:R-:W-:Y:S01]  /*42ee0*/  @!P0 IMAD.MOV.U32 R221, RZ, RZ, R4 ;  /* 0x000000ffffdd8224 */ /* 0x000fe200078e0004 */
[----:B------:R-:W-:Y:S02]  /*42ef0*/  @P0 IADD3 R5, PT, PT, R222, 0x1, RZ ;  /* 0x00000001de050810 */ /* 0x000fe40007ffe0ff */
[----:B------:R-:W-:Y:S01]  /*42f00*/  @P0 MOV R221, R3 ;  /* 0x0000000300dd0202 */ /* 0x000fe20000000f00 */
[----:B------:R-:W-:Y:S06]  /*42f10*/  BRA `(.L_x_61252) ;  /* 0x00000004002c7947 */ /* 0x000fec0003800000 */
.L_x_61253:
        /* <DEDUP_REMOVED lines=13> */
.L_x_61255:
[----:B------:R-:W-:Y:S05]  /*42ff0*/  BSYNC.RECONVERGENT B3 ;  /* 0x0000000000037941 */ /* 0x000fea0003800200 */
.L_x_61254:
[----:B------:R-:W-:Y:S01]  /*43000*/  LOP3.LUT R222, R8, UR5, R5, 0x96, !PT ;  /* 0x0000000508de7c12 */ /* 0x000fe2000f8e9605 */
[----:B-1----:R-:W-:Y:S01]  /*43010*/  IMAD.WIDE.U32 R238, R2, -0x326172a9, RZ ;  /* 0xcd9e8d5702ee7825 */ /* 0x002fe200078e00ff */
        /* <DEDUP_REMOVED lines=59> */
.L_x_61252:
[----:B------:R-:W-:Y:S05]  /*433d0*/  BSYNC.RECONVERGENT B2 ;  /* 0x0000000000027941 */ /* 0x000fea0003800200 */
.L_x_61251:
[----:B------:R-:W-:Y:S01]  /*433e0*/  I2FP.F32.U32 R221, R221 ;  /* 0x000000dd00dd7245 */ /* 0x000fe20000201000 */
[----:B------:R-:W-:-:S05]  /*433f0*/  HFMA2 R222, -RZ, RZ, 0.1171875, 0 ;  /* 0x2f800000ffde7431 */ /* 0x000fca00000001ff */
        /* <DEDUP_REMOVED lines=8> */
[----:B------:R-:W-:-:S07]  /*43480*/  FMUL.FTZ R221, R222, R221 ;  /* 0x000000dddedd7220 */ /* 0x000fce0000410000 */
.L_x_61250:
[----:B------:R-:W-:Y:S05]  /*43490*/  BSYNC.RECONVERGENT B1 ;  /* 0x0000000000017941 */ /* 0x000fea0003800200 */
.L_x_61249:
        /* <DEDUP_REMOVED lines=17> */
.L_x_61260:
        /* <DEDUP_REMOVED lines=8> */
[----:B------:R-:W-:Y:S02]  /*43630*/  @!P0 IADD3 R3, PT, PT, R8, 0x1, RZ ;  /* 0x0000000108038810 */ /* 0x000fe40007ffe0ff */
[----:B------:R-:W-:Y:S02]  /*43640*/  @!P0 MOV R7, RZ ;  /* 0x000000ff00078202 */ /* 0x000fe40000000f00 */
[----:B------:R-:W-:-:S13]  /*43650*/  ISETP.NE.AND P2, PT, R2, RZ, !P0 ;  /* 0x000000ff0200720c */ /* 0x000fda0004745270 */
[----:B------:R-:W-:-:S05]  /*43660*/  @P2 IADD3 R3, PT, PT, R8, RZ, RZ ;  /* 0x000000ff08032210 */ /* 0x000fca0007ffe0ff */
[----:B------:R-:W-:-:S07]  /*43670*/  @!P0 IMAD.MOV.U32 R8, RZ, RZ, R3 ;  /* 0x000000ffff088224 */ /* 0x000fce00078e0003 */
.L_x_61262:
[----:B------:R-:W-:Y:S05]  /*43680*/  BSYNC.RECONVERGENT B3 ;  /* 0x0000000000037941 */ /* 0x000fea0003800200 */
.L_x_61261:
[----:B------:R-:W-:Y:S01]  /*43690*/  LOP3.LUT R222, R8, UR5, R5, 0x96, !PT ;  /* 0x0000000508de7c12 */ /* 0x000fe2000f8e9605 */
[----:B-1----:R-:W-:Y:S01]  /*436a0*/  IMAD.WIDE.U32 R238, R2, -0x326172a9, RZ ;  /* 0xcd9e8d5702ee7825 */ /* 0x002fe200078e00ff */
        /* <DEDUP_REMOVED lines=59> */
.L_x_61259:
[----:B------:R-:W-:Y:S05]  /*43a60*/  BSYNC.RECONVERGENT B2 ;  /* 0x0000000000027941 */ /* 0x000fea0003800200 */
.L_x_61258:
[----:B------:R-:W-:Y:S01]  /*43a70*/  I2FP.F32.U32 R5, R223 ;  /* 0x000000df00057245 */ /* 0x000fe20000201000 */
[----:B------:R-:W-:-:S04]  /*43a80*/  IMAD.MOV.U32 R222, RZ, RZ, 0x2f800000 ;  /* 0x2f800000ffde7424 */ /* 0x000fc800078e00ff */
        /* <DEDUP_REMOVED lines=9> */
.L_x_61257:
[----:B------:R-:W-:Y:S05]  /*43b20*/  BSYNC.RECONVERGENT B1 ;  /* 0x0000000000017941 */ /* 0x000fea0003800200 */
.L_x_61256:
[----:B------:R-:W-:Y:S01]  /*43b30*/  HFMA2 R223, -RZ, RZ, 0, 0 ;  /* 0x00000000ffdf7431 */ /* 0x000fe200000001ff */
        /* <DEDUP_REMOVED lines=15> */
.L_x_61265:
        /* <DEDUP_REMOVED lines=8> */
[----:B------:R-:W-:Y:S02]  /*43cb0*/  @!P0 VIADD R3, R8, 0x1 ;  /* 0x0000000108038836 */ /* 0x000fe40000000000 */
[----:B------:R-:W-:Y:S01]  /*43cc0*/  @!P0 IMAD.MOV.U32 R7, RZ, RZ, RZ ;  /* 0x000000ffff078224 */ /* 0x000fe200078e00ff */
[----:B------:R-:W-:-:S13]  /*43cd0*/  ISETP.NE.AND P2, PT, R2, RZ, !P0 ;  /* 0x000000ff0200720c */ /* 0x000fda0004745270 */
[----:B------:R-:W-:-:S04]  /*43ce0*/  @P2 IADD3 R3, PT, PT, R8, RZ, RZ ;  /* 0x000000ff08032210 */ /* 0x000fc80007ffe0ff */
[----:B------:R-:W-:-:S07]  /*43cf0*/  @!P0 MOV R8, R3 ;  /* 0x0000000300088202 */ /* 0x000fce0000000f00 */
.L_x_61267:
[----:B------:R-:W-:Y:S05]  /*43d00*/  BSYNC.RECONVERGENT B2 ;  /* 0x0000000000027941 */ /* 0x000fea0003800200 */
.L_x_61266:
[----:B-1----:R-:W-:Y:S01]  /*43d10*/  LOP3.LUT R238, R8, UR5, R5, 0x96, !PT ;  /* 0x0000000508ee7c12 */ /* 0x002fe2000f8e9605 */
        /* <DEDUP_REMOVED lines=60> */
.L_x_61264:
[----:B------:R-:W-:Y:S05]  /*440e0*/  BSYNC.RECONVERGENT B1 ;  /* 0x0000000000017941 */ /* 0x000fea0003800200 */
.L_x_61263:
[----:B------:R-:W-:Y:S02]  /*440f0*/  I2FP.F32.U32 R223, R223 ;  /* 0x000000df00df7245 */ /* 0x000fe40000201000 */
[----:B------:R-:W-:-:S05]  /*44100*/  MOV R230, 0x2f800000 ;  /* 0x2f80000000e67802 */ /* 0x000fca0000000f00 */
[----:B------:R-:W-:Y:S01]  /*44110*/  FFMA.FTZ R223, R223, R230, 1.1641532182693481445e-10 ;  /* 0x2f000000dfdf7423 */ /* 0x000fe200000100e6 */
[----:B-----5:R-:W-:-:S04]  /*44120*/  HADD2.F32 R230, -RZ, R135.H1_H1 ;  /* 0x30000087ffe67230 */ /* 0x020fc80000004100 */
[----:B------:R-:W-:Y:S01]  /*44130*/  FSETP.GTU.FTZ.AND P0, PT, R223, UR12, PT ;  /* 0x0000000cdf007c0b */ /* 0x000fe2000bf1c000 */
[----:B------:R-:W-:-:S04]  /*44140*/  FMUL.FTZ R230, R230, UR9 ;  /* 0x00000009e6e67c20 */ /* 0x000fc80008410000 */
[----:B------:R-:W-:Y:S01]  /*44150*/  FMUL.FTZ R223, R230, UR8 ;  /* 0x00000008e6df7c20 */ /* 0x000fe20008410000 */
[----:B------:R-:W-:-:S04]  /*44160*/  HADD2.F32 R230, -RZ, R15.H1_H1 ;  /* 0x3000000fffe67230 */ /* 0x000fc80000004100 */
[----:B------:R-:W-:-:S05]  /*44170*/  FSEL R223, R223, RZ, !P0 ;  /* 0x000000ffdfdf7208 */ /* 0x000fca0004000000 */
[----:B------:R-:W-:Y:S01]  /*44180*/  FMUL.FTZ R223, R230, R223 ;  /* 0x000000dfe6df7220 */ /* 0x000fe20000410000 */
[----:B------:R-:W-:-:S07]  /*44190*/  SEL R230, RZ, 0x1, P0 ;  /* 0x00000001ffe67807 */ /* 0x000fce0000000000 */
.L_x_61208:
[----:B------:R-:W-:Y:S05]  /*441a0*/  BSYNC.RECONVERGENT B0 ;  /* 0x0000000000007941 */ /* 0x000fea0003800200 */
.L_x_61157:
[----:B------:R-:W-:Y:S01]  /*441b0*/  FADD.FTZ R234, RZ, R144 ;  /* 0x00000090ffea7221 */ /* 0x000fe20000010000 */
[----:B------:R-:W-:Y:S01]  /*441c0*/  IMAD.WIDE.U32 R236, R243, 0x20, R236 ;  /* 0x00000020f3ec7825 */ /* 0x000fe200078e00ec */
[----:B------:R-:W-:Y:S01]  /*441d0*/  LOP3.LUT P0, RZ, R232, 0x1f, RZ, 0xc0, !PT ;  /* 0x0000001fe8ff7812 */ /* 0x000fe2000780c0ff */
[----:B------:R-:W-:Y:S02]  /*441e0*/  BSSY.RECONVERGENT B0, `(.L_x_61268) ;  /* 0x0000065000007945 */ /* 0x000fe40003800200 */
[----:B-1----:R-:W-:Y:S01]  /*441f0*/  FADD.FTZ R239, R234, R145 ;  /* 0x00000091eaef7221 */ /* 0x002fe20000010000 */
        /* <DEDUP_REMOVED lines=81> */
[----:B------:R-:W-:Y:S02]  /*44710*/  LOP3.LUT R240, R225, 0xff, RZ, 0xc0, !PT ;  /* 0x000000ffe1f07812 */ /* 0x000fe400078ec0ff */
[----:B------:R-:W-:Y:S01]  /*44720*/  LOP3.LUT R237, R232, 0xff0000, RZ, 0xc0, !PT ;  /* 0x00ff0000e8ed7812 */ /* 0x000fe200078ec0ff */
[----:B------:R-:W-:Y:S01]  /*44730*/  IMAD.WIDE.U32 R242, R242, 0x1000000, RZ ;  /* 0x01000000f2f27825 */ /* 0x000fe200078e00ff */
[----:B------:R-:W-:Y:S02]  /*44740*/  LOP3.LUT R232, R230, 0xffff, RZ, 0xc0, !PT ;  /* 0x0000ffffe6e87812 */ /* 0x000fe400078ec0ff */
[----:B------:R-:W-:Y:S01]  /*44750*/  LOP3.LUT R238, R11, 0xff, RZ, 0xc0, !PT ;  /* 0x000000ff0bee7812 */ /* 0x000fe200078ec0ff */
[----:B------:R-:W-:Y:S01]  /*44760*/  IMAD.WIDE.U32 R240, R240, 0x10000, RZ ;  /* 0x00010000f0f07825 */ /* 0x000fe200078e00ff */
[----:B------:R-:W-:-:S02]  /*44770*/  PRMT R232, R237, 0x4210, R232 ;  /* 0x00004210ede87816 */ /* 0x000fc400000000e8 */
[----:B------:R-:W-:Y:S01]  /*44780*/  PRMT R237, R228, 0x7104, RZ ;  /* 0x00007104e4ed7816 */ /* 0x000fe200000000ff */
[----:B------:R-:W-:-:S03]  /*44790*/  IMAD.WIDE.U32 R238, R238, 0x100, RZ ;  /* 0x00000100eeee7825 */ /* 0x000fc600078e00ff */
[----:B------:R-:W-:Y:S02]  /*447a0*/  LOP3.LUT R232, R232, 0xff00, R237, 0xf8, !PT ;  /* 0x0000ff00e8e87812 */ /* 0x000fe400078ef8ed */
[----:B------:R-:W0:Y:S01]  /*447b0*/  LDC.64 R236, c[0x0][0x3b0] ;  /* 0x0000ec00ffec7b82 */ /* 0x000e220000000a00 */
[----:B------:R-:W-:Y:S02]  /*447c0*/  LOP3.LUT R240, R238, R242, R240, 0xfe, !PT ;  /* 0x000000f2eef07212 */ /* 0x000fe400078efef0 */
[----:B------:R-:W-:Y:S02]  /*447d0*/  LOP3.LUT R249, R232, 0xff, R227, 0xf8, !PT ;  /* 0x000000ffe8f97812 */ /* 0x000fe400078ef8e3 */
[----:B------:R-:W-:Y:S02]  /*447e0*/  LOP3.LUT R238, R240, 0xff, R9, 0xf8, !PT ;  /* 0x000000fff0ee7812 */ /* 0x000fe400078ef809 */
[----:B------:R-:W-:-:S04]  /*447f0*/  LOP3.LUT R249, R241, R249, R243, 0xfe, !PT ;  /* 0x000000f9f1f97212 */ /* 0x000fc800078efef3 */
[----:B------:R-:W-:Y:S01]  /*44800*/  LOP3.LUT R239, R249, R239, RZ, 0xfc, !PT ;  /* 0x000000eff9ef7212 */ /* 0x000fe200078efcff */
[----:B0-----:R-:W-:-:S05]  /*44810*/  IMAD.WIDE.U32 R236, R245, 0x8, R236 ;  /* 0x00000008f5ec7825 */ /* 0x001fca00078e00ec */
[----:B------:R0:W-:Y:S02]  /*44820*/  STG.E.64 desc[UR6][R236.64], R238 ;  /* 0x000000eeec007986 */ /* 0x0001e4000c101b06 */
.L_x_61269:
[----:B------:R-:W-:Y:S05]  /*44830*/  BSYNC.RECONVERGENT B0 ;  /* 0x0000000000007941 */ /* 0x000fea0003800200 */
.L_x_61268:
[----:B------:R-:W-:Y:S01]  /*44840*/  UMOV UR15, 0xffffffff ;  /* 0xffffffff000f7882 */ /* 0x000fe20000000000 */
[----:B------:R-:W-:-:S04]  /*44850*/  FADD.FTZ R232, R247, R222 ;  /* 0x000000def7e87221 */ /* 0x000fc80000010000 */
[----:B------:R-:W-:Y:S01]  /*44860*/  FADD.FTZ R232, R232, R223 ;  /* 0x000000dfe8e87221 */ /* 0x000fe20000010000 */
[----:B------:R-:W-:Y:S06]  /*44870*/  BRA.DIV UR15, `(.L_x_61270) ;  /* 0x0000002a0f9c7947 */ /* 0x000fec000b800000 */
[----:B0-----:R-:W0:Y:S02]  /*44880*/  SHFL.BFLY PT, R237, R232, 0x1, 0x1f ;  /* 0x0c201f00e8ed7f89 */ /* 0x001e2400000e0000 */
        /* <DEDUP_REMOVED lines=180> */
.L_x_61285:
        /* <DEDUP_REMOVED lines=17> */
[----:B------:R-:W-:Y:S02]  /*454e0*/  HADD2.F32 R239, -RZ, R88.H0_H0 ;  /* 0x20000058ffef7230 */ /* 0x000fe40000004100 */
[----:B------:R-:W-:Y:S02]  /*454f0*/  HADD2.F32 R236, -RZ, R128.H1_H1 ;  /* 0x30000080ffec7230 */ /* 0x000fe40000004100 */
[C---:B------:R-:W-:Y:S01]  /*45500*/  FADD.FTZ R237, -R232.reuse, R144 ;  /* 0x00000090e8ed7221 */ /* 0x040fe20000010100 */
[C---:B------:R-:W-:Y:S01]  /*45510*/  FADD.FTZ R145, -R232.reuse, R145 ;  /* 0x00000091e8917221 */ /* 0x040fe20000010100 */
[----:B------:R-:W-:Y:S02]  /*45520*/  HADD2.F32 R238, -RZ, R88.H1_H1 ;  /* 0x30000058ffee7230 */ /* 0x000fe40000004100 */
[----:B------:R-:W-:Y:S01]  /*45530*/  FADD.FTZ R147, -R232, R147 ;  /* 0x00000093e8937221 */ /* 0x000fe20000010100 */
[----:B------:R-:W-:Y:S01]  /*45540*/  FMUL.FTZ R144, R234, R237 ;  /* 0x000000edea907220 */ /* 0x000fe20000410000 */
[----:B------:R-:W-:-:S02]  /*45550*/  HADD2.F32 R237, -RZ, R128.H0_H0 ;  /* 0x20000080ffed7230 */ /* 0x000fc40000004100 */
[C---:B------:R-:W-:Y:S01]  /*45560*/  FMUL.FTZ R145, R234.reuse, R145 ;  /* 0x00000091ea917220 */ /* 0x040fe20000410000 */
[----:B------:R-:W-:Y:S01]  /*45570*/  FMUL.FTZ R147, R234, R147 ;  /* 0x00000093ea937220 */ /* 0x000fe20000410000 */
[C---:B------:R-:W-:Y:S01]  /*45580*/  FADD.FTZ R149, -R232.reuse, R149 ;  /* 0x00000095e8957221 */ /* 0x040fe20000010100 */
[----:B------:R-:W-:Y:S01]  /*45590*/  FADD.FTZ R151, -R232, R151 ;  /* 0x00000097e8977221 */ /* 0x000fe20000010100 */
[----:B------:R-:W-:Y:S01]  /*455a0*/  FFMA.FTZ R144, R144, R237, R239 ;  /* 0x000000ed90907223 */ /* 0x000fe200000100ef */
[----:B------:R-:W-:Y:S01]  /*455b0*/  FADD.FTZ R237, -R232, R146 ;  /* 0x00000092e8ed7221 */ /* 0x000fe20000010100 */
[----:B------:R-:W-:Y:S02]  /*455c0*/  HADD2.F32 R239, -RZ, R89.H0_H0 ;  /* 0x20000059ffef7230 */ /* 0x000fe40000004100 */
[----:B------:R-:W-:Y:S01]  /*455d0*/  FFMA.FTZ R145, R145, R236, R238 ;  /* 0x000000ec91917223 */ /* 0x000fe200000100ee */
[--C-:B------:R-:W-:Y:S02]  /*455e0*/  HADD2.F32 R236, -RZ, R129.reuse.H1_H1 ;  /* 0x30000081ffec7230 */ /* 0x100fe40000004100 */
[----:B------:R-:W-:Y:S01]  /*455f0*/  FMUL.FTZ R146, R234, R237 ;  /* 0x000000edea927220 */ /* 0x000fe20000410000 */
[----:B------:R-:W-:-:S02]  /*45600*/  HADD2.F32 R237, -RZ, R129.H0_H0 ;  /* 0x20000081ffed7230 */ /* 0x000fc40000004100 */
[C---:B------:R-:W-:Y:S01]  /*45610*/  FMUL.FTZ R149, R234.reuse, R149 ;  /* 0x00000095ea957220 */ /* 0x040fe20000410000 */
[----:B------:R-:W-:Y:S02]  /*45620*/  HADD2.F32 R238, -RZ, R89.H1_H1 ;  /* 0x30000059ffee7230 */ /* 0x000fe40000004100 */
[----:B------:R-:W-:Y:S01]  /*45630*/  FMUL.FTZ R151, R234, R151 ;  /* 0x00000097ea977220 */ /* 0x000fe20000410000 */
[----:B------:R-:W-:Y:S01]  /*45640*/  FADD.FTZ R153, -R232, R153 ;  /* 0x00000099e8997221 */ /* 0x000fe20000010100 */
[----:B------:R-:W-:Y:S01]  /*45650*/  FFMA.FTZ R146, R146, R237, R239 ;  /* 0x000000ed92927223 */ /* 0x000fe200000100ef */
[----:B------:R-:W-:Y:S01]  /*45660*/  FADD.FTZ R237, -R232, R148 ;  /* 0x00000094e8ed7221 */ /* 0x000fe20000010100 */
[----:B------:R-:W-:Y:S02]  /*45670*/  HADD2.F32 R239, -RZ, R90.H0_H0 ;  /* 0x2000005affef7230 */ /* 0x000fe40000004100 */
[----:B------:R-:W-:Y:S01]  /*45680*/  FFMA.FTZ R147, R147, R236, R238 ;  /* 0x000000ec93937223 */ /* 0x000fe200000100ee */
[----:B------:R-:W-:-:S02]  /*45690*/  HADD2.F32 R236, -RZ, R130.H1_H1 ;  /* 0x30000082ffec7230 */ /* 0x000fc40000004100 */
[C---:B------:R-:W-:Y:S01]  /*456a0*/  FMUL.FTZ R148, R234.reuse, R237 ;  /* 0x000000edea947220 */ /* 0x040fe20000410000 */
[----:B------:R-:W-:Y:S02]  /*456b0*/  HADD2.F32 R237, -RZ, R130.H0_H0 ;  /* 0x20000082ffed7230 */ /* 0x000fe40000004100 */
[----:B------:R-:W-:Y:S01]  /*456c0*/  FMUL.FTZ R153, R234, R153 ;  /* 0x00000099ea997220 */ /* 0x000fe20000410000 */
[----:B------:R-:W-:Y:S02]  /*456d0*/  HADD2.F32 R238, -RZ, R90.H1_H1 ;  /* 0x3000005affee7230 */ /* 0x000fe40000004100 */
[C---:B------:R-:W-:Y:S01]  /*456e0*/  FADD.FTZ R155, -R232.reuse, R155 ;  /* 0x0000009be89b7221 */ /* 0x040fe20000010100 */
[----:B------:R-:W-:Y:S01]  /*456f0*/  FADD.FTZ R157, -R232, R157 ;  /* 0x0000009de89d7221 */ /* 0x000fe20000010100 */
[----:B------:R-:W-:Y:S01]  /*45700*/  FFMA.FTZ R148, R148, R237, R239 ;  /* 0x000000ed94947223 */ /* 0x000fe200000100ef */
[----:B------:R-:W-:Y:S01]  /*45710*/  FADD.FTZ R237, -R232, R150 ;  /* 0x00000096e8ed7221 */ /* 0x000fe20000010100 */
[----:B------:R-:W-:-:S02]  /*45720*/  HADD2.F32 R239, -RZ, R91.H0_H0 ;  /* 0x2000005bffef7230 */ /* 0x000fc40000004100 */
[----:B------:R-:W-:Y:S01]  /*45730*/  FFMA.FTZ R149, R149, R236, R238 ;  /* 0x000000ec95957223 */ /* 0x000fe200000100ee */
[--C-:B------:R-:W-:Y:S02]  /*45740*/  HADD2.F32 R236, -RZ, R131.reuse.H1_H1 ;  /* 0x30000083ffec7230 */ /* 0x100fe40000004100 */
[C---:B------:R-:W-:Y:S01]  /*45750*/  FMUL.FTZ R150, R234.reuse, R237 ;  /* 0x000000edea967220 */ /* 0x040fe20000410000 */
[----:B------:R-:W-:Y:S02]  /*45760*/  HADD2.F32 R237, -RZ, R131.H0_H0 ;  /* 0x20000083ffed7230 */ /* 0x000fe40000004100 */
[C---:B------:R-:W-:Y:S01]  /*45770*/  FMUL.FTZ R155, R234.reuse, R155 ;  /* 0x0000009bea9b7220 */ /* 0x040fe20000410000 */
[----:B------:R-:W-:Y:S02]  /*45780*/  HADD2.F32 R238, -RZ, R91.H1_H1 ;  /* 0x3000005bffee7230 */ /* 0x000fe40000004100 */
[----:B------:R-:W-:Y:S01]  /*45790*/  FMUL.FTZ R157, R234, R157 ;  /* 0x0000009dea9d7220 */ /* 0x000fe20000410000 */
        /* <DEDUP_REMOVED lines=50> */
[----:B------:R-:W-:Y:S01]  /*45ac0*/  FMUL.FTZ R160, R234, R237 ;  /* 0x000000edeaa07220 */ /* 0x000fe20000410000 */
[----:B------:R-:W-:Y:S02]  /*45ad0*/  HADD2.F32 R237, -RZ, R120.H0_H0 ;  /* 0x20000078ffed7230 */ /* 0x000fe40000004100 */
[----:B------:R-:W-:Y:S01]  /*45ae0*/  FADD.FTZ R223, -R232, R223 ;  /* 0x000000dfe8df7221 */ /* 0x000fe20000010100 */
[----:B------:R-:W-:Y:S01]  /*45af0*/  HADD2.F32 R238, -RZ, R80.H1_H1 ;  /* 0x30000050ffee7230 */ /* 0x000fe20000004100 */
[----:B------:R-:W-:Y:S01]  /*45b00*/  F2FP.F16.F32.PACK_AB R151, R151, R150 ;  /* 0x000000969797723e */ /* 0x000fe200000000ff */
[----:B------:R-:W-:Y:S02]  /*45b10*/  HADD2.F32 R240, -RZ, R54.H1_H1 ;  /* 0x30000036fff07230 */ /* 0x000fe40000004100 */
[----:B------:R-:W-:Y:S01]  /*45b20*/  FFMA.FTZ R160, R160, R237, R239 ;  /* 0x000000eda0a07223 */ /* 0x000fe200000100ef */
[----:B------:R-:W-:Y:S01]  /*45b30*/  FADD.FTZ R237, -R232, R162 ;  /* 0x000000a2e8ed7221 */ /* 0x000fe20000010100 */
[----:B------:R-:W-:-:S02]  /*45b40*/  HADD2.F32 R239, -RZ, R81.H0_H0 ;  /* 0x20000051ffef7230 */ /* 0x000fc40000004100 */
[----:B------:R-:W-:Y:S01]  /*45b50*/  FFMA.FTZ R161, R161, R236, R238 ;  /* 0x000000eca1a17223 */ /* 0x000fe200000100ee */
[--C-:B------:R-:W-:Y:S02]  /*45b60*/  HADD2.F32 R236, -RZ, R121.reuse.H1_H1 ;  /* 0x30000079ffec7230 */ /* 0x100fe40000004100 */
[----:B------:R-:W-:Y:S01]  /*45b70*/  FMUL.FTZ R162, R234, R237 ;  /* 0x000000edeaa27220 */ /* 0x000fe20000410000 */
[----:B------:R-:W-:Y:S01]  /*45b80*/  HADD2.F32 R237, -RZ, R121.H0_H0 ;  /* 0x20000079ffed7230 */ /* 0x000fe20000004100 */
[----:B------:R-:W-:Y:S01]  /*45b90*/  F2FP.F16.F32.PACK_AB R150, R149, R148 ;  /* 0x000000949596723e */ /* 0x000fe200000000ff */
[----:B------:R-:W-:Y:S01]  /*45ba0*/  HADD2.F32 R238, -RZ, R81.H1_H1 ;  /* 0x30000051ffee7230 */ /* 0x000fe20000004100 */
[----:B------:R-:W-:Y:S01]  /*45bb0*/  F2FP.F16.F32.PACK_AB R149, R147, R146 ;  /* 0x000000929395723e */ /* 0x000fe200000000ff */
[----:B------:R-:W-:Y:S02]  /*45bc0*/  HADD2.F32 R146, -RZ, R55.H0_H0 ;  /* 0x20000037ff927230 */ /* 0x000fe40000004100 */
        /* <DEDUP_REMOVED lines=13> */
[----:B------:R-:W-:Y:S01]  /*45ca0*/  FFMA.FTZ R165, R165, R236, R238 ;  /* 0x000000eca5a57223 */ /* 0x000fe200000100ee */
[----:B------:R-:W-:Y:S01]  /*45cb0*/  HADD2.F32 R239, -RZ, R83.H0_H0 ;  /* 0x20000053ffef7230 */ /* 0x000fe20000004100 */
[----:B------:R-:W-:Y:S01]  /*45cc0*/  F2FP.F16.F32.PACK_AB R158, R157, R156 ;  /* 0x0000009c9d9e723e */ /* 0x000fe200000000ff */
[----:B------:R-:W-:Y:S01]  /*45cd0*/  FMUL.FTZ R166, R234, R237 ;  /* 0x000000edeaa67220 */ /* 0x000fe20000410000 */
[--C-:B------:R-:W-:Y:S01]  /*45ce0*/  HADD2.F32 R237, -RZ, R123.reuse.H0_H0 ;  /* 0x2000007bffed7230 */ /* 0x100fe20000004100 */
[----:B------:R-:W-:Y:S01]  /*45cf0*/  F2FP.F16.F32.PACK_AB R157, R155, R154 ;  /* 0x0000009a9b9d723e */ /* 0x000fe200000000ff */
[----:B------:R-:W-:Y:S01]  /*45d00*/  HADD2.F32 R236, -RZ, R123.H1_H1 ;  /* 0x3000007bffec7230 */ /* 0x000fe20000004100 */
[----:B------:R-:W-:Y:S01]  /*45d10*/  F2FP.F16.F32.PACK_AB R156, R153, R152 ;  /* 0x00000098999c723e */ /* 0x000fe200000000ff */
[----:B------:R-:W-:-:S02]  /*45d20*/  HADD2.F32 R238, -RZ, R83.H1_H1 ;  /* 0x30000053ffee7230 */ /* 0x000fc40000004100 */
[----:B------:R-:W-:Y:S01]  /*45d30*/  FFMA.FTZ R166, R166, R237, R239 ;  /* 0x000000eda6a67223 */ /* 0x000fe200000100ef */
[----:B------:R-:W-:Y:S02]  /*45d40*/  HADD2.F32 R239, -RZ, R76.H1_H1 ;  /* 0x3000004cffef7230 */ /* 0x000fe40000004100 */
[----:B------:R-:W-:Y:S02]  /*45d50*/  HADD2.F32 R145, -RZ, R95.H1_H1 ;  /* 0x3000005fff917230 */ /* 0x000fe40000004100 */
[----:B------:R-:W-:Y:S01]  /*45d60*/  FFMA.FTZ R237, R167, R236, R238 ;  /* 0x000000eca7ed7223 */ /* 0x000fe200000100ee */
[----:B------:R-:W-:Y:S01]  /*45d70*/  FADD.FTZ R167, -R232, R168 ;  /* 0x000000a8e8a77221 */ /* 0x000fe20000010100 */
[----:B------:R-:W-:Y:S02]  /*45d80*/  HADD2.F32 R168, -RZ, R116.H0_H0 ;  /* 0x20000074ffa87230 */ /* 0x000fe40000004100 */
[----:B------:R-:W-:Y:S02]  /*45d90*/  HADD2.F32 R236, -RZ, R76.H0_H0 ;  /* 0x2000004cffec7230 */ /* 0x000fe40000004100 */
[----:B------:R-:W-:Y:S01]  /*45da0*/  FMUL.FTZ R167, R234, R167 ;  /* 0x000000a7eaa77220 */ /* 0x000fe20000410000 */
[----:B------:R-:W-:-:S02]  /*45db0*/  HADD2.F32 R238, -RZ, R79.H1_H1 ;  /* 0x3000004fffee7230 */ /* 0x000fc40000004100 */
[----:B------:R-:W-:Y:S02]  /*45dc0*/  HADD2.F32 R147, -RZ, R55.H1_H1 ;  /* 0x30000037ff937230 */ /* 0x000fe40000004100 */
[----:B------:R-:W-:Y:S01]  /*45dd0*/  FFMA.FTZ R167, R167, R168, R236 ;  /* 0x000000a8a7a77223 */ /* 0x000fe200000100ec */
[----:B------:R-:W-:Y:S01]  /*45de0*/  FMUL.FTZ R168, R234, R169 ;  /* 0x000000a9eaa87220 */ /* 0x000fe20000410000 */
[----:B------:R-:W-:Y:S02]  /*45df0*/  HADD2.F32 R169, -RZ, R116.H1_H1 ;  /* 0x30000074ffa97230 */ /* 0x000fe40000004100 */
[----:B------:R-:W-:-:S03]  /*45e00*/  HADD2.F32 R236, -RZ, R77.H0_H0 ;  /* 0x2000004dffec7230 */ /* 0x000fc60000004100 */
[----:B------:R-:W-:Y:S01]  /*45e10*/  FFMA.FTZ R168, R168, R169, R239 ;  /* 0x000000a9a8a87223 */ /* 0x000fe200000100ef */
[----:B------:R-:W-:Y:S01]  /*45e20*/  FADD.FTZ R169, -R232, R170 ;  /* 0x000000aae8a97221 */ /* 0x000fe20000010100 */
[----:B------:R-:W-:Y:S02]  /*45e30*/  HADD2.F32 R170, -RZ, R117.H0_H0 ;  /* 0x20000075ffaa7230 */ /* 0x000fe40000004100 */
[----:B------:R-:W-:Y:S02]  /*45e40*/  HADD2.F32 R239, -RZ, R77.H1_H1 ;  /* 0x3000004dffef7230 */ /* 0x000fe40000004100 */
[----:B------:R-:W-:Y:S01]  /*45e50*/  FMUL.FTZ R169, R234, R169 ;  /* 0x000000a9eaa97220 */ /* 0x000fe20000410000 */
[----:B------:R-:W-:-:S03]  /*45e60*/  F2FP.F16.F32.PACK_AB R152, R168, R167 ;  /* 0x000000a7a898723e */ /* 0x000fc600000000ff */
        /* <DEDUP_REMOVED lines=16> */
[----:B------:R-:W-:-:S03]  /*45f70*/  HADD2.F32 R174, -RZ, R79.H0_H0 ;  /* 0x2000004fffae7230 */ /* 0x000fc60000004100 */
[----:B------:R-:W-:Y:S01]  /*45f80*/  FMUL.FTZ R173, R234, R173 ;  /* 0x000000adeaad7220 */ /* 0x000fe20000410000 */
[----:B------:R-:W-:-:S03]  /*45f90*/  F2FP.F16.F32.PACK_AB R154, R172, R171 ;  /* 0x000000abac9a723e */ /* 0x000fc600000000ff */
[----:B------:R-:W-:Y:S01]  /*45fa0*/  FFMA.FTZ R236, R173, R236, R174 ;  /* 0x000000ecadec7223 */ /* 0x000fe200000100ae */
[C---:B------:R-:W-:Y:S01]  /*45fb0*/  FADD.FTZ R173, -R232.reuse, R175 ;  /* 0x000000afe8ad7221 */ /* 0x040fe20000010100 */
[----:B------:R-:W-:Y:S02]  /*45fc0*/  HADD2.F32 R174, -RZ, R119.H1_H1 ;  /* 0x30000077ffae7230 */ /* 0x000fe40000004100 */
[----:B------:R-:W-:Y:S01]  /*45fd0*/  FADD.FTZ R175, -R232, R177 ;  /* 0x000000b1e8af7221 */ /* 0x000fe20000010100 */
[----:B------:R-:W-:Y:S02]  /*45fe0*/  HADD2.F32 R177, -RZ, R72.H1_H1 ;  /* 0x30000048ffb17230 */ /* 0x000fe40000004100 */
[----:B------:R-:W-:-:S04]  /*45ff0*/  FMUL.FTZ R173, R234, R173 ;  /* 0x000000adeaad7220 */ /* 0x000fc80000410000 */
[----:B------:R-:W-:Y:S01]  /*46000*/  FFMA.FTZ R239, R173, R174, R238 ;  /* 0x000000aeadef7223 */ /* 0x000fe200000100ee */
[----:B------:R-:W-:Y:S01]  /*46010*/  FADD.FTZ R173, -R232, R176 ;  /* 0x000000b0e8ad7221 */ /* 0x000fe20000010100 */
[----:B------:R-:W-:Y:S02]  /*46020*/  HADD2.F32 R174, -RZ, R112.H0_H0 ;  /* 0x20000070ffae7230 */ /* 0x000fe40000004100 */
[----:B------:R-:W-:Y:S02]  /*46030*/  HADD2.F32 R176, -RZ, R72.H0_H0 ;  /* 0x20000048ffb07230 */ /* 0x000fe40000004100 */
[C---:B------:R-:W-:Y:S01]  /*46040*/  FMUL.FTZ R173, R234.reuse, R173 ;  /* 0x000000adeaad7220 */ /* 0x040fe20000410000 */
[----:B------:R-:W-:Y:S01]  /*46050*/  HADD2.F32 R238, -RZ, R75.H1_H1 ;  /* 0x3000004bffee7230 */ /* 0x000fe20000004100 */
[----:B------:R-:W-:Y:S02]  /*46060*/  F2FP.F16.F32.PACK_AB R155, R239, R236 ;  /* 0x000000ecef9b723e */ /* 0x000fe400000000ff */
[----:B------:R-:W-:Y:S01]  /*46070*/  FFMA.FTZ R173, R173, R174, R176 ;  /* 0x000000aeadad7223 */ /* 0x000fe200000100b0 */
[----:B------:R-:W-:Y:S01]  /*46080*/  FMUL.FTZ R174, R234, R175 ;  /* 0x000000afeaae7220 */ /* 0x000fe20000410000 */
[----:B------:R-:W-:-:S02]  /*46090*/  HADD2.F32 R175, -RZ, R112.H1_H1 ;  /* 0x30000070ffaf7230 */ /* 0x000fc40000004100 */
[----:B------:R-:W-:-:S03]  /*460a0*/  HADD2.F32 R176, -RZ, R113.H0_H0 ;  /* 0x20000071ffb07230 */ /* 0x000fc60000004100 */
[----:B------:R-:W-:Y:S01]  /*460b0*/  FFMA.FTZ R174, R174, R175, R177 ;  /* 0x000000afaeae7223 */ /* 0x000fe200000100b1 */
[C---:B------:R-:W-:Y:S01]  /*460c0*/  FADD.FTZ R175, -R232.reuse, R178 ;  /* 0x000000b2e8af7221 */ /* 0x040fe20000010100 */
[--C-:B------:R-:W-:Y:S02]  /*460d0*/  HADD2.F32 R178, -RZ, R73.reuse.H0_H0 ;  /* 0x20000049ffb27230 */ /* 0x100fe40000004100 */
[----:B------:R-:W-:Y:S01]  /*460e0*/  FADD.FTZ R177, -R232, R179 ;  /* 0x000000b3e8b17221 */ /* 0x000fe20000010100 */
[----:B------:R-:W-:Y:S02]  /*460f0*/  HADD2.F32 R179, -RZ, R73.H1_H1 ;  /* 0x30000049ffb37230 */ /* 0x000fe40000004100 */
[----:B------:R-:W-:-:S04]  /*46100*/  FMUL.FTZ R175, R234, R175 ;  /* 0x000000afeaaf7220 */ /* 0x000fc80000410000 */
[----:B------:R-:W-:Y:S01]  /*46110*/  FFMA.FTZ R175, R175, R176, R178 ;  /* 0x000000b0afaf7223 */ /* 0x000fe200000100b2 */
[----:B------:R-:W-:Y:S01]  /*46120*/  FMUL.FTZ R176, R234, R177 ;  /* 0x000000b1eab07220 */ /* 0x000fe20000410000 */
[----:B------:R-:W-:Y:S02]  /*46130*/  HADD2.F32 R177, -RZ, R113.H1_H1 ;  /* 0x30000071ffb17230 */ /* 0x000fe40000004100 */
        /* <DEDUP_REMOVED lines=13> */
[----:B------:R-:W-:Y:S02]  /*46210*/  HADD2.F32 R182, -RZ, R115.H0_H0 ;  /* 0x20000073ffb67230 */ /* 0x000fe40000004100 */
[----:B------:R-:W-:Y:S01]  /*46220*/  FADD.FTZ R181, -R232, R185 ;  /* 0x000000b9e8b57221 */ /* 0x000fe20000010100 */
[----:B------:R-:W-:Y:S02]  /*46230*/  HADD2.F32 R185, -RZ, R68.H1_H1 ;  /* 0x30000044ffb97230 */ /* 0x000fe40000004100 */
[----:B------:R-:W-:-:S04]  /*46240*/  FMUL.FTZ R179, R234, R179 ;  /* 0x000000b3eab37220 */ /* 0x000fc80000410000 */
[----:B------:R-:W-:Y:S01]  /*46250*/  FFMA.FTZ R182, R179, R182, R180 ;  /* 0x000000b6b3b67223 */ /* 0x000fe200000100b4 */
[----:B------:R-:W-:Y:S01]  /*46260*/  FADD.FTZ R179, -R232, R183 ;  /* 0x000000b7e8b37221 */ /* 0x000fe20000010100 */
[----:B------:R-:W-:-:S03]  /*46270*/  HADD2.F32 R180, -RZ, R115.H1_H1 ;  /* 0x30000073ffb47230 */ /* 0x000fc60000004100 */
[----:B------:R-:W-:-:S04]  /*46280*/  FMUL.FTZ R179, R234, R179 ;  /* 0x000000b3eab37220 */ /* 0x000fc80000410000 */
[----:B------:R-:W-:Y:S01]  /*46290*/  FFMA.FTZ R183, R179, R180, R238 ;  /* 0x000000b4b3b77223 */ /* 0x000fe200000100ee */
[----:B------:R-:W-:Y:S01]  /*462a0*/  FADD.FTZ R179, -R232, R184 ;  /* 0x000000b8e8b37221 */ /* 0x000fe20000010100 */
[----:B------:R-:W-:Y:S02]  /*462b0*/  HADD2.F32 R180, -RZ, R108.H0_H0 ;  /* 0x2000006cffb47230 */ /* 0x000fe40000004100 */
[----:B------:R-:W-:Y:S02]  /*462c0*/  HADD2.F32 R184, -RZ, R68.H0_H0 ;  /* 0x20000044ffb87230 */ /* 0x000fe40000004100 */
[----:B------:R-:W-:Y:S01]  /*462d0*/  FMUL.FTZ R179, R234, R179 ;  /* 0x000000b3eab37220 */ /* 0x000fe20000410000 */
[----:B------:R-:W-:-:S03]  /*462e0*/  HADD2.F32 R238, -RZ, R107.H1_H1 ;  /* 0x3000006bffee7230 */ /* 0x000fc60000004100 */
        /* <DEDUP_REMOVED lines=70> */
[----:B------:R-:W-:Y:S02]  /*46750*/  HADD2.F32 R199, -RZ, R60.H0_H0 ;  /* 0x2000003cffc77230 */ /* 0x000fe40000004100 */
[----:B------:R-:W-:Y:S01]  /*46760*/  FMUL.FTZ R195, R234, R195 ;  /* 0x000000c3eac37220 */ /* 0x000fe20000410000 */
[----:B------:R-:W-:Y:S01]  /*46770*/  F2FP.F16.F32.PACK_AB R194, R194, R193 ;  /* 0x000000c1c2c2723e */ /* 0x000fe200000000ff */
[----:B------:R-:W-:Y:S01]  /*46780*/  FMUL.FTZ R197, R234, R197 ;  /* 0x000000c5eac57220 */ /* 0x000fe20000410000 */
[----:B------:R-:W-:Y:S01]  /*46790*/  F2FP.F16.F32.PACK_AB R193, R192, R191 ;  /* 0x000000bfc0c1723e */ /* 0x000fe200000000ff */
[----:B------:R-:W-:Y:S01]  /*467a0*/  FFMA.FTZ R195, R195, R196, R198 ;  /* 0x000000c4c3c37223 */ /* 0x000fe200000100c6 */
[----:B------:R-:W-:Y:S01]  /*467b0*/  HADD2.F32 R196, -RZ, R67.H1_H1 ;  /* 0x30000043ffc47230 */ /* 0x000fe20000004100 */
[----:B------:R-:W-:Y:S01]  /*467c0*/  F2FP.F16.F32.PACK_AB R192, R190, R189 ;  /* 0x000000bdbec0723e */ /* 0x000fe200000000ff */
[----:B------:R-:W-:-:S03]  /*467d0*/  HADD2.F32 R198, -RZ, R100.H1_H1 ;  /* 0x30000064ffc67230 */ /* 0x000fc60000004100 */
[----:B------:R-:W-:Y:S01]  /*467e0*/  FFMA.FTZ R238, R197, R238, R196 ;  /* 0x000000eec5ee7223 */ /* 0x000fe200000100c4 */
[----:B------:R-:W-:Y:S01]  /*467f0*/  FADD.FTZ R197, -R232, R200 ;  /* 0x000000c8e8c57221 */ /* 0x000fe20000010100 */
[----:B------:R-:W-:-:S03]  /*46800*/  HADD2.F32 R200, -RZ, R60.H1_H1 ;  /* 0x3000003cffc87230 */ /* 0x000fc60000004100 */
[----:B------:R-:W-:Y:S01]  /*46810*/  FMUL.FTZ R196, R234, R197 ;  /* 0x000000c5eac47220 */ /* 0x000fe20000410000 */
[----:B------:R-:W-:Y:S01]  /*46820*/  HADD2.F32 R197, -RZ, R100.H0_H0 ;  /* 0x20000064ffc57230 */ /* 0x000fe20000004100 */
[----:B------:R-:W-:-:S04]  /*46830*/  F2FP.F16.F32.PACK_AB R195, R238, R195 ;  /* 0x000000c3eec3723e */ /* 0x000fc800000000ff */
[----:B------:R-:W-:Y:S01]  /*46840*/  FFMA.FTZ R196, R196, R197, R199 ;  /* 0x000000c5c4c47223 */ /* 0x000fe200000100c7 */
[C---:B------:R-:W-:Y:S01]  /*46850*/  FADD.FTZ R197, -R232.reuse, R201 ;  /* 0x000000c9e8c57221 */ /* 0x040fe20000010100 */
[----:B------:R-:W-:Y:S01]  /*46860*/  FADD.FTZ R199, -R232, R202 ;  /* 0x000000cae8c77221 */ /* 0x000fe20000010100 */
[--C-:B------:R-:W-:Y:S02]  /*46870*/  HADD2.F32 R201, -RZ, R61.reuse.H0_H0 ;  /* 0x2000003dffc97230 */ /* 0x100fe40000004100 */
[----:B------:R-:W-:Y:S01]  /*46880*/  FMUL.FTZ R197, R234, R197 ;  /* 0x000000c5eac57220 */ /* 0x000fe20000410000 */
[----:B------:R-:W-:-:S03]  /*46890*/  HADD2.F32 R202, -RZ, R61.H1_H1 ;  /* 0x3000003dffca7230 */ /* 0x000fc60000004100 */
[----:B------:R-:W-:Y:S01]  /*468a0*/  FFMA.FTZ R197, R197, R198, R200 ;  /* 0x000000c6c5c57223 */ /* 0x000fe200000100c8 */
[----:B------:R-:W-:Y:S01]  /*468b0*/  FMUL.FTZ R198, R234, R199 ;  /* 0x000000c7eac67220 */ /* 0x000fe20000410000 */
[--C-:B------:R-:W-:Y:S02]  /*468c0*/  HADD2.F32 R199, -RZ, R101.reuse.H0_H0 ;  /* 0x20000065ffc77230 */ /* 0x100fe40000004100 */
[----:B------:R-:W-:-:S03]  /*468d0*/  HADD2.F32 R200, -RZ, R101.H1_H1 ;  /* 0x30000065ffc87230 */ /* 0x000fc60000004100 */
        /* <DEDUP_REMOVED lines=13> */
[----:B------:R-:W-:Y:S02]  /*469b0*/  HADD2.F32 R206, -RZ, R103.H1_H1 ;  /* 0x30000067ffce7230 */ /* 0x000fe40000004100 */
[C---:B------:R-:W-:Y:S01]  /*469c0*/  FMUL.FTZ R201, R234.reuse, R201 ;  /* 0x000000c9eac97220 */ /* 0x040fe20000410000 */
[----:B------:R-:W-:-:S03]  /*469d0*/  FMUL.FTZ R203, R234, R203 ;  /* 0x000000cbeacb7220 */ /* 0x000fc60000410000 */
[----:B------:R-:W-:Y:S01]  /*469e0*/  FFMA.FTZ R201, R201, R202, R204 ;  /* 0x000000cac9c97223 */ /* 0x000fe200000100cc */
[----:B------:R-:W-:Y:S02]  /*469f0*/  HADD2.F32 R202, -RZ, R103.H0_H0 ;  /* 0x20000067ffca7230 */ /* 0x000fe40000004100 */
[----:B------:R-:W-:-:S05]  /*46a00*/  HADD2.F32 R204, -RZ, R63.H0_H0 ;  /* 0x2000003fffcc7230 */ /* 0x000fca0000004100 */
[----:B------:R-:W-:Y:S01]  /*46a10*/  FFMA.FTZ R205, R203, R202, R204 ;  /* 0x000000cacbcd7223 */ /* 0x000fe200000100cc */
[----:B------:R-:W-:Y:S01]  /*46a20*/  FADD.FTZ R203, -R232, R207 ;  /* 0x000000cfe8cb7221 */ /* 0x000fe20000010100 */
[----:B------:R-:W-:Y:S02]  /*46a30*/  HADD2.F32 R202, -RZ, R63.H1_H1 ;  /* 0x3000003fffca7230 */ /* 0x000fe40000004100 */
[----:B------:R-:W-:Y:S02]  /*46a40*/  HADD2.F32 R207, -RZ, R56.H0_H0 ;  /* 0x20000038ffcf7230 */ /* 0x000fe40000004100 */
[----:B------:R-:W-:Y:S01]  /*46a50*/  FMUL.FTZ R203, R234, R203 ;  /* 0x000000cbeacb7220 */ /* 0x000fe20000410000 */
[----:B------:R-:W-:-:S03]  /*46a60*/  HADD2.F32 R204, -RZ, R96.H1_H1 ;  /* 0x30000060ffcc7230 */ /* 0x000fc60000004100 */
[----:B------:R-:W-:Y:S01]  /*46a70*/  FFMA.FTZ R206, R203, R206, R202 ;  /* 0x000000cecbce7223 */ /* 0x000fe200000100ca */
[----:B------:R-:W-:Y:S01]  /*46a80*/  FADD.FTZ R203, -R232, R208 ;  /* 0x000000d0e8cb7221 */ /* 0x000fe20000010100 */
[----:B------:R-:W-:-:S03]  /*46a90*/  HADD2.F32 R208, -RZ, R56.H1_H1 ;  /* 0x30000038ffd07230 */ /* 0x000fc60000004100 */
[----:B------:R-:W-:Y:S01]  /*46aa0*/  FMUL.FTZ R202, R234, R203 ;  /* 0x000000cbeaca7220 */ /* 0x000fe20000410000 */
[----:B------:R-:W-:-:S05]  /*46ab0*/  HADD2.F32 R203, -RZ, R96.H0_H0 ;  /* 0x20000060ffcb7230 */ /* 0x000fca0000004100 */
        /* <DEDUP_REMOVED lines=53> */
[----:B------:R-:W-:Y:S02]  /*46e10*/  HADD2.F32 R219, -RZ, R54.H0_H0 ;  /* 0x20000036ffdb7230 */ /* 0x000fe40000004100 */
[----:B------:R-:W-:Y:S01]  /*46e20*/  FMUL.FTZ R215, R234, R215 ;  /* 0x000000d7ead77220 */ /* 0x000fe20000410000 */
[----:B------:R-:W-:-:S03]  /*46e30*/  HADD2.F32 R220, -RZ, R94.H1_H1 ;  /* 0x3000005effdc7230 */ /* 0x000fc60000004100 */
[----:B------:R-:W-:Y:S01]  /*46e40*/  FFMA.FTZ R215, R215, R216, R218 ;  /* 0x000000d8d7d77223 */ /* 0x000fe200000100da */
[----:B------:R-:W-:Y:S01]  /*46e50*/  FMUL.FTZ R216, R234, R217 ;  /* 0x000000d9ead87220 */ /* 0x000fe20000410000 */
[----:B------:R-:W-:Y:S01]  /*46e60*/  HADD2.F32 R217, -RZ, R94.H0_H0 ;  /* 0x2000005effd97230 */ /* 0x000fe20000004100 */
[----:B------:R-:W-:-:S04]  /*46e70*/  IADD3 R218, PT, PT, R235, -0x1, RZ ;  /* 0xffffffffebda7810 */ /* 0x000fc80007ffe0ff */
[----:B------:R-:W-:Y:S01]  /*46e80*/  FFMA.FTZ R216, R216, R217, R219 ;  /* 0x000000d9d8d87223 */ /* 0x000fe200000100db */
[----:B------:R-:W-:Y:S01]  /*46e90*/  FADD.FTZ R217, -R232, R221 ;  /* 0x000000dde8d97221 */ /* 0x000fe20000010100 */
[----:B------:R-:W-:Y:S02]  /*46ea0*/  IMAD R218, R218, R231, RZ ;  /* 0x000000e7dada7224 */ /* 0x000fe400078e02ff */
[----:B------:R-:W-:Y:S01]  /*46eb0*/  FADD.FTZ R231, -R232, R222 ;  /* 0x000000dee8e77221 */ /* 0x000fe20000010100 */
[C---:B------:R-:W-:Y:S02]  /*46ec0*/  FMUL.FTZ R217, R234.reuse, R217 ;  /* 0x000000d9ead97220 */ /* 0x040fe40000410000 */
[----:B------:R-:W-:Y:S02]  /*46ed0*/  SHF.R.S32.HI R219, RZ, 0x1f, R218 ;  /* 0x0000001fffdb7819 */ /* 0x000fe400000114da */
[----:B------:R-:W-:Y:S02]  /*46ee0*/  FFMA.FTZ R217, R217, R220, R240 ;  /* 0x000000dcd9d97223 */ /* 0x000fe400000100f0 */
[----:B------:R-:W0:Y:S01]  /*46ef0*/  LDC.64 R220, c[0x0][0x428] ;  /* 0x00010a00ffdc7b82 */ /* 0x000e220000000a00 */
[----:B------:R-:W-:Y:S01]  /*46f00*/  LEA.HI R218, R219, R218, RZ, 0x3 ;  /* 0x000000dadbda7211 */ /* 0x000fe200078f18ff */
[C---:B------:R-:W-:Y:S01]  /*46f10*/  FMUL.FTZ R219, R234.reuse, R231 ;  /* 0x000000e7eadb7220 */ /* 0x040fe20000410000 */
[----:B------:R-:W-:-:S02]  /*46f20*/  FMUL.FTZ R234, R234, R223 ;  /* 0x000000dfeaea7220 */ /* 0x000fc40000410000 */
[----:B------:R-:W-:Y:S01]  /*46f30*/  LEA.HI.SX32 R233, R218, R233, 0x1d ;  /* 0x000000e9dae97211 */ /* 0x000fe200078feaff */
[----:B------:R-:W-:Y:S01]  /*46f40*/  FFMA.FTZ R219, R219, R144, R146 ;  /* 0x00000090dbdb7223 */ /* 0x000fe20000010092 */
[----:B------:R-:W-:Y:S01]  /*46f50*/  FFMA.FTZ R218, R234, R145, R147 ;  /* 0x00000091eada7223 */ /* 0x000fe20000010093 */
[----:B------:R-:W-:Y:S02]  /*46f60*/  F2FP.F16.F32.PACK_AB R147, R237, R166 ;  /* 0x000000a6ed93723e */ /* 0x000fe400000000ff */
[C---:B------:R-:W-:Y:S01]  /*46f70*/  IADD3 R171, PT, PT, R233.reuse, 0x60, RZ ;  /* 0x00000060e9ab7810 */ /* 0x040fe20007ffe0ff */
[C---:B------:R-:W-:Y:S01]  /*46f80*/  VIADD R167, R233.reuse, 0xa0 ;  /* 0x000000a0e9a77836 */ /* 0x040fe20000000000 */
[----:B------:R-:W-:Y:S02]  /*46f90*/  IADD3 R169, PT, PT, R233, 0x80, RZ ;  /* 0x00000080e9a97810 */ /* 0x000fe40007ffe0ff */
[----:B------:R-:W-:Y:S02]  /*46fa0*/  F2FP.F16.F32.PACK_AB R146, R165, R164 ;  /* 0x000000a4a592723e */ /* 0x000fe400000000ff */
[----:B------:R-:W-:-:S02]  /*46fb0*/  F2FP.F16.F32.PACK_AB R145, R163, R162 ;  /* 0x000000a2a391723e */ /* 0x000fc400000000ff */
[----:B------:R-:W-:Y:S01]  /*46fc0*/  F2FP.F16.F32.PACK_AB R144, R161, R160 ;  /* 0x000000a0a190723e */ /* 0x000fe200000000ff */
[C---:B------:R-:W-:Y:S01]  /*46fd0*/  VIADD R161, R233.reuse, 0x100 ;  /* 0x00000100e9a17836 */ /* 0x040fe20000000000 */
[C---:B------:R-:W-:Y:S02]  /*46fe0*/  IADD3 R165, PT, PT, R233.reuse, 0xc0, RZ ;  /* 0x000000c0e9a57810 */ /* 0x040fe40007ffe0ff */
[C---:B------:R-:W-:Y:S01]  /*46ff0*/  IADD3 R163, PT, PT, R233.reuse, 0xe0, RZ ;  /* 0x000000e0e9a37810 */ /* 0x040fe20007ffe0ff */
[--C-:B0-----:R-:W-:Y:S01]  /*47000*/  IMAD.WIDE.U32 R222, R233, 0x10, R220.reuse ;  /* 0x00000010e9de7825 */ /* 0x101fe200078e00dc */
[----:B------:R-:W-:Y:S02]  /*47010*/  F2FP.F16.F32.PACK_AB R219, R218, R219 ;  /* 0x000000dbdadb723e */ /* 0x000fe400000000ff */
[----:B------:R-:W-:Y:S01]  /*47020*/  F2FP.F16.F32.PACK_AB R218, R217, R216 ;  /* 0x000000d8d9da723e */ /* 0x000fe200000000ff */
[----:B------:R-:W-:Y:S01]  /*47030*/  IMAD.WIDE.U32 R170, R171, 0x10, R220 ;  /* 0x00000010abaa7825 */ /* 0x000fe200078e00dc */
[----:B------:R0:W-:Y:S01]  /*47040*/  STG.E.128 desc[UR6][R222.64], R148 ;  /* 0x00000094de007986 */ /* 0x0001e2000c101d06 */
[----:B------:R-:W-:-:S02]  /*47050*/  F2FP.F16.F32.PACK_AB R217, R215, R212 ;  /* 0x000000d4d7d9723e */ /* 0x000fc400000000ff */
[----:B------:R-:W-:Y:S01]  /*47060*/  IMAD.WIDE.U32 R168, R169, 0x10, R220 ;  /* 0x00000010a9a87825 */ /* 0x000fe200078e00dc */
[----:B------:R-:W-:-:S03]  /*47070*/  F2FP.F16.F32.PACK_AB R216, R211, R210 ;  /* 0x000000d2d3d8723e */ /* 0x000fc600000000ff */
[----:B------:R-:W-:-:S04]  /*47080*/  IMAD.WIDE.U32 R166, R167, 0x10, R220 ;  /* 0x00000010a7a67825 */ /* 0x000fc800078e00dc */
[----:B------:R-:W-:-:S04]  /*47090*/  IMAD.WIDE.U32 R164, R165, 0x10, R220 ;  /* 0x00000010a5a47825 */ /* 0x000fc800078e00dc */
[----:B------:R-:W-:Y:S01]  /*470a0*/  IMAD.WIDE.U32 R162, R163, 0x10, R220 ;  /* 0x00000010a3a27825 */ /* 0x000fe200078e00dc */
[----:B0-----:R-:W-:-:S03]  /*470b0*/  F2FP.F16.F32.PACK_AB R149, R176, R175 ;  /* 0x000000afb095723e */ /* 0x001fc600000000ff */
[--C-:B------:R-:W-:Y:S01]  /*470c0*/  IMAD.WIDE.U32 R160, R161, 0x10, R220.reuse ;  /* 0x00000010a1a07825 */ /* 0x100fe200078e00dc */
[C---:B------:R-:W-:Y:S02]  /*470d0*/  IADD3 R175, PT, PT, R233.reuse, 0x20, RZ ;  /* 0x00000020e9af7810 */ /* 0x040fe40007ffe0ff */
[----:B------:R-:W-:Y:S01]  /*470e0*/  F2FP.F16.F32.PACK_AB R148, R174, R173 ;  /* 0x000000adae94723e */ /* 0x000fe200000000ff */
[----:B------:R-:W-:Y:S01]  /*470f0*/  VIADD R173, R233, 0x40 ;  /* 0x00000040e9ad7836 */ /* 0x000fe20000000000 */
[----:B------:R-:W-:Y:S01]  /*47100*/  F2FP.F16.F32.PACK_AB R151, R183, R182 ;  /* 0x000000b6b797723e */ /* 0x000fe200000000ff */
[--C-:B------:R-:W-:Y:S01]  /*47110*/  IMAD.WIDE.U32 R174, R175, 0x10, R220.reuse ;  /* 0x00000010afae7825 */ /* 0x100fe200078e00dc */
[----:B------:R-:W-:Y:S02]  /*47120*/  F2FP.F16.F32.PACK_AB R150, R178, R177 ;  /* 0x000000b1b296723e */ /* 0x000fe400000000ff */
[----:B------:R-:W-:Y:S01]  /*47130*/  IADD3 R233, PT, PT, R233, 0x120, RZ ;  /* 0x00000120e9e97810 */ /* 0x000fe20007ffe0ff */
[----:B------:R-:W-:Y:S01]  /*47140*/  IMAD.WIDE.U32 R172, R173, 0x10, R220 ;  /* 0x00000010adac7825 */ /* 0x000fe200078e00dc */
[----:B------:R-:W-:Y:S01]  /*47150*/  STG.E.128 desc[UR6][R174.64], R156 ;  /* 0x0000009cae007986 */ /* 0x000fe2000c101d06 */
[----:B------:R-:W-:-:S02]  /*47160*/  F2FP.F16.F32.PACK_AB R183, R188, R187 ;  /* 0x000000bbbcb7723e */ /* 0x000fc400000000ff */
[----:B------:R-:W-:Y:S01]  /*47170*/  F2FP.F16.F32.PACK_AB R182, R186, R185 ;  /* 0x000000b9bab6723e */ /* 0x000fe200000000ff */
[----:B------:R0:W-:Y:S01]  /*47180*/  STG.E.128 desc[UR6][R172.64], R144 ;  /* 0x00000090ac007986 */ /* 0x0001e2000c101d06 */
[----:B------:R-:W-:-:S03]  /*47190*/  IMAD.WIDE.U32 R220, R233, 0x10, R220 ;  /* 0x00000010e9dc7825 */ /* 0x000fc600078e00dc */
[----:B------:R-:W-:Y:S04]  /*471a0*/  STG.E.128 desc[UR6][R170.64], R152 ;  /* 0x00000098aa007986 */ /* 0x000fe8000c101d06 */
[----:B------:R1:W-:Y:S04]  /*471b0*/  STG.E.128 desc[UR6][R168.64], R148 ;  /* 0x00000094a8007986 */ /* 0x0003e8000c101d06 */
[----:B------:R2:W-:Y:S04]  /*471c0*/  STG.E.128 desc[UR6][R166.64], R180 ;  /* 0x000000b4a6007986 */ /* 0x0005e8000c101d06 */
[----:B------:R2:W-:Y:S01]  /*471d0*/  STG.E.128 desc[UR6][R164.64], R192 ;  /* 0x000000c0a4007986 */ /* 0x0005e2000c101d06 */
[----:B0-----:R-:W-:-:S02]  /*471e0*/  F2FP.F16.F32.PACK_AB R147, R206, R205 ;  /* 0x000000cdce93723e */ /* 0x001fc400000000ff */
[----:B------:R-:W-:Y:S02]  /*471f0*/  F2FP.F16.F32.PACK_AB R146, R201, R200 ;  /* 0x000000c8c992723e */ /* 0x000fe400000000ff */
[----:B------:R-:W-:Y:S02]  /*47200*/  F2FP.F16.F32.PACK_AB R145, R199, R198 ;  /* 0x000000c6c791723e */ /* 0x000fe400000000ff */
[----:B------:R-:W-:Y:S02]  /*47210*/  F2FP.F16.F32.PACK_AB R144, R197, R196 ;  /* 0x000000c4c590723e */ /* 0x000fe400000000ff */
[----:B-1----:R-:W-:Y:S02]  /*47220*/  F2FP.F16.F32.PACK_AB R151, R214, R213 ;  /* 0x000000d5d697723e */ /* 0x002fe400000000ff */
[----:B------:R-:W-:Y:S01]  /*47230*/  F2FP.F16.F32.PACK_AB R150, R209, R208 ;  /* 0x000000d0d196723e */ /* 0x000fe200000000ff */
[----:B------:R2:W-:Y:S01]  /*47240*/  STG.E.128 desc[UR6][R162.64], R144 ;  /* 0x00000090a2007986 */ /* 0x0005e2000c101d06 */
[----:B------:R-:W-:-:S02]  /*47250*/  F2FP.F16.F32.PACK_AB R149, R207, R204 ;  /* 0x000000cccf95723e */ /* 0x000fc400000000ff */
[----:B------:R-:W-:-:S05]  /*47260*/  F2FP.F16.F32.PACK_AB R148, R203, R202 ;  /* 0x000000cacb94723e */ /* 0x000fca00000000ff */
[----:B------:R2:W-:Y:S04]  /*47270*/  STG.E.128 desc[UR6][R160.64], R148 ;  /* 0x00000094a0007986 */ /* 0x0005e8000c101d06 */
[----:B------:R2:W-:Y:S02]  /*47280*/  STG.E.128 desc[UR6][R220.64], R216 ;  /* 0x000000d8dc007986 */ /* 0x0005e4000c101d06 */
.L_x_61272:
[----:B------:R-:W-:Y:S05]  /*47290*/  BSYNC.RECONVERGENT B0 ;  /* 0x0000000000007941 */ /* 0x000fea0003800200 */
.L_x_61271:
[----:B--2---:R-:W0:Y:S02]  /*472a0*/  LDC.64 R144, c[0x0][0x380] ;  /* 0x0000e000ff907b82 */ /* 0x004e240000000a00 */
[----:B0-----:R-:W-:-:S04]  /*472b0*/  LEA R6, R144, R6, 0x2 ;  /* 0x0000000690067211 */ /* 0x001fc800078e10ff */
[----:B------:R-:W-:-:S13]  /*472c0*/  ISETP.GE.AND P0, PT, R6, R145, PT ;  /* 0x000000910600720c */ /* 0x000fda0003f06270 */
[----:B------:R-:W-:Y:S05]  /*472d0*/  @!P0 BRA `(.L_x_61273) ;  /* 0xfffffb9800708947 */ /* 0x000fea000383ffff */
[----:B------:R-:W-:Y:S05]  /*472e0*/  EXIT ;  /* 0x000000000000794d */ /* 0x000fea0003800000 */
.L_x_61270:
[----:B------:R-:W-:Y:S01]  /*472f0*/  HFMA2 R242, -RZ, RZ, 0, 5.9604644775390625e-08 ;  /* 0x00000001fff27431 */ /* 0x000fe200000001ff */
[----:B------:R-:W-:Y:S01]  /*47300*/  BSSY B0, `(.L_x_61274) ;  /* 0x0000007000007945 */ /* 0x000fe20003800000 */
[----:B------:R-:W-:Y:S01]  /*47310*/  IMAD.MOV.U32 R245, RZ, RZ, R232 ;  /* 0x000000fffff57224 */ /* 0x000fe200078e00e8 */
[----:B------:R-:W-:Y:S01]  /*47320*/  MOV R247, 0x1f ;  /* 0x0000001f00f77802 */ /* 0x000fe20000000f00 */
[----:B------:R-:W-:-:S07]  /*47330*/  IMAD.MOV.U32 R240, RZ, RZ, -0x1 ;  /* 0xfffffffffff07424 */ /* 0x000fce00078e00ff */
[----:B0----5:R-:W-:Y:S05]  /*47340*/  WARPSYNC.COLLECTIVE R240, `(.L_x_61275) ;  /* 0x00000000f0087348 */ /* 0x021fea0003c00000 */
[----:B------:R1:W2:Y:S02]  /*47350*/  SHFL.BFLY P1, R243, R245, R242, R247 ;  /* 0x0c0000f2f5f37389 */ /* 0x0002a400000200f7 */
[----:B012--5:R-:W-:Y:S05]  /*47360*/  ENDCOLLECTIVE ;  /* 0x000000000000791b */ /* 0x027fea0003800000 */
.L_x_61275:
[----:B------:R-:W-:Y:S05]  /*47370*/  BSYNC B0 ;  /* 0x0000000000007941 */ /* 0x000fea0003800000 */
.L_x_61274:
[----:B------:R-:W-:Y:S01]  /*47380*/  MOV R237, R243 ;  /* 0x000000f300ed7202 */ /* 0x000fe20000000f00 */
[----:B------:R-:W-:Y:S02]  /*47390*/  IMAD.MOV.U32 R242, RZ, RZ, 0x2 ;  /* 0x00000002fff27424 */ /* 0x000fe400078e00ff */
[----:B------:R-:W-:Y:S01]  /*473a0*/  HFMA2 R247, -RZ, RZ, 0, 1.847743988037109375e-06 ;  /* 0x0000001ffff77431 */ /* 0x000fe200000001ff */
[----:B------:R-:W-:Y:S01]  /*473b0*/  MOV R240, 0xffffffff ;  /* 0xffffffff00f07802 */ /* 0x000fe20000000f00 */
[----:B------:R-:W-:-:S05]  /*473c0*/  FADD.FTZ R237, R232, R237 ;  /* 0x000000ede8ed7221 */ /* 0x000fca0000010000 */
[----:B------:R-:W-:-:S07]  /*473d0*/  MOV R245, R237 ;  /* 0x000000ed00f57202 */ /* 0x000fce0000000f00 */
[----:B------:R-:W-:Y:S05]  /*473e0*/  WARPSYNC.COLLECTIVE R240, `(.L_x_61276) ;  /* 0x00000000f0087348 */ /* 0x000fea0003c00000 */
[----:B------:R0:W1:Y:S02]  /*473f0*/  SHFL.BFLY P1, R243, R245, R242, R247 ;  /* 0x0c0000f2f5f37389 */ /* 0x00006400000200f7 */
[----:B01----:R-:W-:Y:S05]  /*47400*/  ENDCOLLECTIVE ;  /* 0x000000000000791b */ /* 0x003fea0003800000 */
.L_x_61276:
[----:B------:R-:W-:Y:S02]  /*47410*/  HFMA2 R242, -RZ, RZ, 0, 2.384185791015625e-07 ;  /* 0x00000004fff27431 */ /* 0x000fe400000001ff */
[----:B------:R-:W-:-:S04]  /*47420*/  IMAD.MOV.U32 R234, RZ, RZ, R243 ;  /* 0x000000ffffea7224 */ /* 0x000fc800078e00f3 */
[----:B------:R-:W-:-:S05]  /*47430*/  FADD.FTZ R236, R237, R234 ;  /* 0x000000eaedec7221 */ /* 0x000fca0000010000 */
[----:B------:R-:W-:-:S07]  /*47440*/  MOV R245, R236 ;  /* 0x000000ec00f57202 */ /* 0x000fce0000000f00 */
[----:B------:R-:W-:Y:S05]  /*47450*/  WARPSYNC.COLLECTIVE R240, `(.L_x_61277) ;  /* 0x00000000f0087348 */ /* 0x000fea0003c00000 */
[----:B------:R0:W1:Y:S02]  /*47460*/  SHFL.BFLY P1, R243, R245, R242, R247 ;  /* 0x0c0000f2f5f37389 */ /* 0x00006400000200f7 */
[----:B01----:R-:W-:Y:S05]  /*47470*/  ENDCOLLECTIVE ;  /* 0x000000000000791b */ /* 0x003fea0003800000 */
.L_x_61277:
[----:B------:R-:W-:Y:S02]  /*47480*/  HFMA2 R242, -RZ, RZ, 0, 4.76837158203125e-07 ;  /* 0x00000008fff27431 */ /* 0x000fe400000001ff */
[----:B------:R-:W-:-:S04]  /*47490*/  IMAD.MOV.U32 R239, RZ, RZ, R243 ;  /* 0x000000ffffef7224 */ /* 0x000fc800078e00f3 */
[----:B------:R-:W-:-:S05]  /*474a0*/  FADD.FTZ R239, R236, R239 ;  /* 0x000000efecef7221 */ /* 0x000fca0000010000 */
[----:B------:R-:W-:-:S07]  /*474b0*/  MOV R245, R239 ;  /* 0x000000ef00f57202 */ /* 0x000fce0000000f00 */
[----:B------:R-:W-:Y:S05]  /*474c0*/  WARPSYNC.COLLECTIVE R240, `(.L_x_61278) ;  /* 0x00000000f0087348 */ /* 0x000fea0003c00000 */
[----:B------:R0:W1:Y:S02]  /*474d0*/  SHFL.BFLY P1, R243, R245, R242, R247 ;  /* 0x0c0000f2f5f37389 */ /* 0x00006400000200f7 */
[----:B01----:R-:W-:Y:S05]  /*474e0*/  ENDCOLLECTIVE ;  /* 0x000000000000791b */ /* 0x003fea0003800000 */
.L_x_61278:
[----:B------:R-:W-:Y:S02]  /*474f0*/  HFMA2 R242, -RZ, RZ, 0, 9.5367431640625e-07 ;  /* 0x00000010fff27431 */ /* 0x000fe400000001ff */
[----:B------:R-:W-:-:S04]  /*47500*/  IMAD.MOV.U32 R234, RZ, RZ, R243 ;  /* 0x000000ffffea7224 */ /* 0x000fc800078e00f3 */
[----:B------:R-:W-:Y:S02]  /*47510*/  FADD.FTZ R238, R239, R234 ;  /* 0x000000eaefee7221 */ /* 0x000fe40000010000 */
[----:B------:R-:W0:Y:S03]  /*47520*/  LDC R234, c[0x0][0x400] ;  /* 0x00010000ffea7b82 */ /* 0x000e260000000800 */
[----:B------:R-:W-:-:S07]  /*47530*/  MOV R245, R238 ;  /* 0x000000ee00f57202 */ /* 0x000fce0000000f00 */
[----:B0-----:R-:W-:Y:S05]  /*47540*/  WARPSYNC.COLLECTIVE R240, `(.L_x_61279) ;  /* 0x00000000f0087348 */ /* 0x001fea0003c00000 */
[----:B------:R1:W2:Y:S02]  /*47550*/  SHFL.BFLY P1, R243, R245, R242, R247 ;  /* 0x0c0000f2f5f37389 */ /* 0x0002a400000200f7 */
[----:B012---:R-:W-:Y:S05]  /*47560*/  ENDCOLLECTIVE ;  /* 0x000000000000791b */ /* 0x007fea0003800000 */
.L_x_61279:
[----:B------:R-:W-:Y:S02]  /*47570*/  HFMA2 R242, -RZ, RZ, 0, 5.9604644775390625e-08 ;  /* 0x00000001fff27431 */ /* 0x000fe400000001ff */
        /* <DEDUP_REMOVED lines=167> */
.L_x_61280:
[----:B------:R-:W-:Y:S02]  /*47ff0*/  HFMA2 R242, -RZ, RZ, 0, 1.1920928955078125e-07 ;  /* 0x00000002fff27431 */ /* 0x000fe400000001ff */
[----:B------:R-:W-:-:S04]  /*48000*/  IMAD.MOV.U32 R237, RZ, RZ, R243 ;  /* 0x000000ffffed7224 */ /* 0x000fc800078e00f3 */
[----:B------:R-:W-:-:S05]  /*48010*/  FADD.FTZ R237, R232, R237 ;  /* 0x000000ede8ed7221 */ /* 0x000fca0000010000 */
[----:B------:R-:W-:-:S07]  /*48020*/  MOV R245, R237 ;  /* 0x000000ed00f57202 */ /* 0x000fce0000000f00 */
[----:B------:R-:W-:Y:S05]  /*48030*/  WARPSYNC.COLLECTIVE R240, `(.L_x_61281) ;  /* 0x00000000f0087348 */ /* 0x000fea0003c00000 */
[----:B------:R0:W1:Y:S02]  /*48040*/  SHFL.BFLY P1, R243, R245, R242, R247 ;  /* 0x0c0000f2f5f37389 */ /* 0x00006400000200f7 */
[----:B01----:R-:W-:Y:S05]  /*48050*/  ENDCOLLECTIVE ;  /* 0x000000000000791b */ /* 0x003fea0003800000 */
.L_x_61281:
[----:B------:R-:W-:Y:S02]  /*48060*/  HFMA2 R242, -RZ, RZ, 0, 2.384185791015625e-07 ;  /* 0x00000004fff27431 */ /* 0x000fe400000001ff */
[----:B------:R-:W-:-:S04]  /*48070*/  IMAD.MOV.U32 R236, RZ, RZ, R243 ;  /* 0x000000ffffec7224 */ /* 0x000fc800078e00f3 */
[----:B------:R-:W-:-:S05]  /*48080*/  FADD.FTZ R236, R237, R236 ;  /* 0x000000ecedec7221 */ /* 0x000fca0000010000 */
[----:B------:R-:W-:-:S07]  /*48090*/  MOV R245, R236 ;  /* 0x000000ec00f57202 */ /* 0x000fce0000000f00 */
[----:B------:R-:W-:Y:S05]  /*480a0*/  WARPSYNC.COLLECTIVE R240, `(.L_x_61282) ;  /* 0x00000000f0087348 */ /* 0x000fea0003c00000 */
[----:B------:R0:W1:Y:S02]  /*480b0*/  SHFL.BFLY P1, R243, R245, R242, R247 ;  /* 0x0c0000f2f5f37389 */ /* 0x00006400000200f7 */
[----:B01----:R-:W-:Y:S05]  /*480c0*/  ENDCOLLECTIVE ;  /* 0x000000000000791b */ /* 0x003fea0003800000 */
.L_x_61282:
[----:B------:R-:W-:Y:S02]  /*480d0*/  HFMA2 R242, -RZ, RZ, 0, 4.76837158203125e-07 ;  /* 0x00000008fff27431 */ /* 0x000fe400000001ff */
[----:B------:R-:W-:-:S04]  /*480e0*/  IMAD.MOV.U32 R239, RZ, RZ, R243 ;  /* 0x000000ffffef7224 */ /* 0x000fc800078e00f3 */
[----:B------:R-:W-:-:S05]  /*480f0*/  FADD.FTZ R239, R236, R239 ;  /* 0x000000efecef7221 */ /* 0x000fca0000010000 */
[----:B------:R-:W-:-:S07]  /*48100*/  MOV R245, R239 ;  /* 0x000000ef00f57202 */ /* 0x000fce0000000f00 */
[----:B------:R-:W-:Y:S05]  /*48110*/  WARPSYNC.COLLECTIVE R240, `(.L_x_61283) ;  /* 0x00000000f0087348 */ /* 0x000fea0003c00000 */
[----:B------:R0:W1:Y:S02]  /*48120*/  SHFL.BFLY P1, R243, R245, R242, R247 ;  /* 0x0c0000f2f5f37389 */ /* 0x00006400000200f7 */
[----:B01----:R-:W-:Y:S05]  /*48130*/  ENDCOLLECTIVE ;  /* 0x000000000000791b */ /* 0x003fea0003800000 */
.L_x_61283:
[----:B------:R-:W-:Y:S02]  /*48140*/  HFMA2 R242, -RZ, RZ, 0, 9.5367431640625e-07 ;  /* 0x00000010fff27431 */ /* 0x000fe400000001ff */
[----:B------:R-:W-:-:S04]  /*48150*/  IMAD.MOV.U32 R238, RZ, RZ, R243 ;  /* 0x000000ffffee7224 */ /* 0x000fc800078e00f3 */
[----:B------:R-:W-:-:S05]  /*48160*/  FADD.FTZ R238, R239, R238 ;  /* 0x000000eeefee7221 */ /* 0x000fca0000010000 */
[----:B------:R-:W-:-:S07]  /*48170*/  MOV R245, R238 ;  /* 0x000000ee00f57202 */ /* 0x000fce0000000f00 */
[----:B------:R-:W-:Y:S05]  /*48180*/  WARPSYNC.COLLECTIVE R240, `(.L_x_61284) ;  /* 0x00000000f0087348 */ /* 0x000fea0003c00000 */
[----:B------:R0:W1:Y:S02]  /*48190*/  SHFL.BFLY P1, R243, R245, R242, R247 ;  /* 0x0c0000f2f5f37389 */ /* 0x00006400000200f7 */
[----:B01----:R-:W-:Y:S05]  /*481a0*/  ENDCOLLECTIVE ;  /* 0x000000000000791b */ /* 0x003fea0003800000 */
.L_x_61284:
[----:B------:R-:W-:Y:S05]  /*481b0*/  BRA `(.L_x_61285) ;  /* 0xffffffd000847947 */ /* 0x000fea000383ffff */
.L_x_61286:
        /* <DEDUP_REMOVED lines=12> */
.L_x_88527:


//--------------------- .text._ZN10layer_norm13ln_fwd_kernelINS_13Kernel_traitsIf6__halffS2_fjLj2560ELj1ELj4ELj1ELj16ENS_18Kernel_traits_baseILj2560EfS2_fS2_fjLj128EEEEELb0ELb0ELb0ELb0EEEvNS_9FwdParamsE --------------------------
	.section	.text._ZN10layer_norm13ln_fwd_kernelINS_13Kernel_traitsIf6__halffS2_fjLj2560ELj1ELj4ELj1ELj16ENS_18Kernel_traits_baseILj2560EfS2_fS2_fjLj128EEEEELb0ELb0ELb0ELb0EEEvNS_9FwdParamsE,"ax",@progbits
	.align	128
        .global         _ZN10layer_norm13ln_fwd_kernelINS_13Kernel_traitsIf6__halffS2_fjLj2560ELj1ELj4ELj1ELj16ENS_18Kernel_traits_baseILj2560EfS2_fS2_fjLj128EEEEELb0ELb0ELb0ELb0EEEvNS_9FwdParamsE
        .type           _ZN10layer_norm13ln_fwd_kernelINS_13Kernel_traitsIf6__halffS2_fjLj2560ELj1ELj4ELj1ELj16ENS_18Kernel_traits_baseILj2560EfS2_fS2_fjLj128EEEEELb0ELb0ELb0ELb0EEEvNS_9FwdParamsE,@function
        .size           _ZN10layer_norm13ln_fwd_kernelINS_13Kernel_traitsIf6__halffS2_fjLj2560ELj1ELj4ELj1ELj16ENS_18Kernel_traits_baseILj2560EfS2_fS2_fjLj128EEEEELb0ELb0ELb0ELb0EEEvNS_9FwdParamsE,(.L_x_88528 - _ZN10layer_norm13ln_fwd_kernelINS_13Kernel_traitsIf6__halffS2_fjLj2560ELj1ELj4ELj1ELj16ENS_18Kernel_traits_baseILj2560EfS2_fS2_fjLj128EEEEELb0ELb0ELb0ELb0EEEvNS_9FwdParamsE)
        .other          _ZN10layer_norm13ln_fwd_kernelINS_13Kernel_traitsIf6__halffS2_fjLj2560ELj1ELj4ELj1ELj16ENS_18Kernel_traits_baseILj2560EfS2_fS2_fjLj128EEEEELb0ELb0ELb0ELb0EEEvNS_9FwdParamsE,@"STO_CUDA_ENTRY STV_DEFAULT"
_ZN10layer_norm13ln_fwd_kernelINS_13Kernel_traitsIf6__halffS2_fjLj2560ELj1ELj4ELj1ELj16ENS_18Kernel_traits_baseILj2560EfS2_fS2_fjLj128EEEEELb0ELb0ELb0ELb0EEEvNS_9FwdParamsE:
.text._ZN10layer_norm13ln_fwd_kernelINS_13Kernel_traitsIf6__halffS2_fjLj2560ELj1ELj4ELj1ELj16ENS_18Kernel_traits_baseILj2560EfS2_fS2_fjLj128EEEEELb0ELb0ELb0ELb0EEEvNS_9FwdParamsE:
        /* <DEDUP_REMOVED lines=120> */
.L_x_61288:
        /* <DEDUP_REMOVED lines=100> */
.L_x_61289:
[----:B------:R-:W-:Y:S05]  /*0dc0*/  BSYNC.RECONVERGENT B0 ;  /* 0x0000000000007941 */ /* 0x000fea0003800200 */
.L_x_61287:
        /* <DEDUP_REMOVED lines=10> */
.L_x_61351:
        /* <DEDUP_REMOVED lines=12> */
[----:B------:R-:W-:Y:S02]  /*0f30*/  MOV R4, 0x3f800000 ;  /* 0x3f80000000047802 */ /* 0x000fe40000000f00 */
[----:B------:R-:W-:-:S02]  /*0f40*/  LEA.HI R2, R5, R2, RZ, 0x3 ;  /* 0x0000000205027211 */ /* 0x000fc400078f18ff */
        /* <DEDUP_REMOVED lines=15> */
[----:B-----5:R-:W-:Y:S02]  /*1040*/  HADD2.F32 R5, -RZ, R80.H0_H0 ;  /* 0x20000050ff057230 */ /* 0x020fe40000004100 */
[----:B------:R-:W-:Y:S02]  /*1050*/  HADD2.F32 R6, -RZ, R81.H1_H1 ;  /* 0x30000051ff067230 */ /* 0x000fe40000004100 */
[----:B------:R-:W-:Y:S02]  /*1060*/  HADD2.F32 R7, -RZ, R82.H0_H0 ;  /* 0x20000052ff077230 */ /* 0x000fe40000004100 */
[----:B------:R-:W-:-:S02]  /*1070*/  HADD2.F32 R80, -RZ, R80.H1_H1 ;  /* 0x30000050ff507230 */ /* 0x000fc40000004100 */
[----:B------:R-:W-:Y:S02]  /*1080*/  HADD2.F32 R82, -RZ, R82.H1_H1 ;  /* 0x30000052ff527230 */ /* 0x000fe40000004100 */
[-C--:B--2---:R-:W-:Y:S01]  /*1090*/  FFMA.FTZ R84, R5, R4.reuse, R84 ;  /* 0x0000000405547223 */ /* 0x084fe20000010054 */
[----:B------:R-:W-:Y:S02]  /*10a0*/  HADD2.F32 R5, -RZ, R81.H0_H0 ;  /* 0x20000051ff057230 */ /* 0x000fe40000004100 */
[-C--:B------:R-:W-:Y:S01]  /*10b0*/  FFMA.FTZ R87, R6, R4.reuse, R87 ;  /* 0x0000000406577223 */ /* 0x080fe20000010057 */
[--C-:B------:R-:W-:Y:S02]  /*10c0*/  HADD2.F32 R6, -RZ, R83.reuse.H1_H1 ;  /* 0x30000053ff067230 */ /* 0x100fe40000004100 */
[-C--:B------:R-:W-:Y:S01]  /*10d0*/  FFMA.FTZ R85, R80, R4.reuse, R85 ;  /* 0x0000000450557223 */ /* 0x080fe20000010055 */
[----:B------:R-:W-:Y:S01]  /*10e0*/  FFMA.FTZ R86, R5, R4, R86 ;  /* 0x0000000405567223 */ /* 0x000fe20000010056 */
[----:B------:R-:W-:-:S02]  /*10f0*/  HADD2.F32 R5, -RZ, R83.H0_H0 ;  /* 0x20000053ff057230 */ /* 0x000fc40000004100 */
[-C--:B---3--:R-:W-:Y:S01]  /*1100*/  FFMA.FTZ R81, R82, R4.reuse, R233 ;  /* 0x0000000452517223 */ /* 0x088fe200000100e9 */
[-C--:B------:R-:W-:Y:S02]  /*1110*/  FFMA.FTZ R80, R7, R4.reuse, R232 ;  /* 0x0000000407507223 */ /* 0x080fe400000100e8 */
[-C--:B------:R-:W-:Y:S01]  /*1120*/  FFMA.FTZ R82, R5, R4.reuse, R234 ;  /* 0x0000000405527223 */ /* 0x080fe200000100ea */
[----:B------:R-:W-:Y:S01]  /*1130*/  FFMA.FTZ R83, R6, R4, R235 ;  /* 0x0000000406537223 */ /* 0x000fe200000100eb */
[----:B------:R-:W-:Y:S06]  /*1140*/  BRA `(.L_x_61293) ;  /* 0x0000000000407947 */ /* 0x000fec0003800000 */
.L_x_61292:
[--C-:B-----5:R-:W-:Y:S02]  /*1150*/  HADD2.F32 R87, -RZ, R81.reuse.H0_H0 ;  /* 0x20000051ff577230 */ /* 0x120fe40000004100 */
[----:B------:R-:W-:Y:S02]  /*1160*/  HADD2.F32 R81, -RZ, R81.H1_H1 ;  /* 0x30000051ff517230 */ /* 0x000fe40000004100 */
[----:B------:R-:W-:Y:S02]  /*1170*/  HADD2.F32 R5, -RZ, R83.H0_H0 ;  /* 0x20000053ff057230 */ /* 0x000fe40000004100 */
        /* <DEDUP_REMOVED lines=10> */
[-C--:B------:R-:W-:Y:S01]  /*1220*/  FMUL.FTZ R82, R5, R4.reuse ;  /* 0x0000000405527220 */ /* 0x080fe20000410000 */
[-C--:B------:R-:W-:Y:S01]  /*1230*/  FMUL.FTZ R81, R235, R4.reuse ;  /* 0x00000004eb517220 */ /* 0x080fe20000410000 */
[----:B------:R-:W-:-:S07]  /*1240*/  FMUL.FTZ R83, R83, R4 ;  /* 0x0000000453537220 */ /* 0x000fce0000410000 */
.L_x_61293:
[----:B------:R-:W0:Y:S01]  /*1250*/  LDC.64 R6, c[0x0][0x3a8] ;  /* 0x0000ea00ff067b82 */ /* 0x000e220000000a00 */
[C---:B------:R-:W-:Y:S01]  /*1260*/  IADD3 R5, PT, PT, R2.reuse, 0x20, RZ ;  /* 0x0000002002057810 */ /* 0x040fe20007ffe0ff */
[----:B0-----:R-:W-:-:S05]  /*1270*/  IMAD.WIDE.U32 R6, R2, 0x20, R6 ;  /* 0x0000002002067825 */ /* 0x001fca00078e0006 */
[----:B------:R0:W-:Y:S04]  /*1280*/  STG.E.128 desc[UR6][R6.64], R84 ;  /* 0x0000005406007986 */ /* 0x0001e8000c101d06 */
[----:B------:R0:W-:Y:S02]  /*1290*/  STG.E.128 desc[UR6][R6.64+0x10], R80 ;  /* 0x0000105006007986 */ /* 0x0001e4000c101d06 */
.L_x_61291:
[----:B------:R-:W-:Y:S05]  /*12a0*/  BSYNC.RECONVERGENT B0 ;  /* 0x0000000000007941 */ /* 0x000fea0003800200 */
.L_x_61290:
        /* <DEDUP_REMOVED lines=15> */
[--C-:B0----5:R-:W-:Y:S02]  /*13a0*/  HADD2.F32 R7, -RZ, R72.reuse.H0_H0 ;  /* 0x20000048ff077230 */ /* 0x121fe40000004100 */
[----:B------:R-:W-:-:S05]  /*13b0*/  HADD2.F32 R72, -RZ, R72.H1_H1 ;  /* 0x30000048ff487230 */ /* 0x000fca0000004100 */
[-C--:B--2---:R-:W-:Y:S01]  /*13c0*/  FFMA.FTZ R77, R72, R4.reuse, R77 ;  /* 0x00000004484d7223 */ /* 0x084fe2000001004d */
[----:B------:R-:W-:Y:S02]  /*13d0*/  HADD2.F32 R72, -RZ, R73.H0_H0 ;  /* 0x20000049ff487230 */ /* 0x000fe40000004100 */
[----:B------:R-:W-:-:S03]  /*13e0*/  FFMA.FTZ R76, R7, R4, R76 ;  /* 0x00000004074c7223 */ /* 0x000fc6000001004c */
[----:B------:R-:W-:Y:S01]  /*13f0*/  FFMA.FTZ R78, R72, R4, R78 ;  /* 0x00000004484e7223 */ /* 0x000fe2000001004e */
[----:B------:R-:W-:Y:S02]  /*1400*/  HADD2.F32 R72, -RZ, R73.H1_H1 ;  /* 0x30000049ff487230 */ /* 0x000fe40000004100 */
[----:B------:R-:W-:-:S03]  /*1410*/  HADD2.F32 R73, -RZ, R74.H1_H1 ;  /* 0x3000004aff497230 */ /* 0x000fc60000004100 */
[-C--:B------:R-:W-:Y:S01]  /*1420*/  FFMA.FTZ R79, R72, R4.reuse, R79 ;  /* 0x00000004484f7223 */ /* 0x080fe2000001004f */
[----:B------:R-:W-:Y:S02]  /*1430*/  HADD2.F32 R72, -RZ, R74.H0_H0 ;  /* 0x2000004aff487230 */ /* 0x000fe40000004100 */
[-C--:B---3--:R-:W-:Y:S01]  /*1440*/  FFMA.FTZ R73, R73, R4.reuse, R233 ;  /* 0x0000000449497223 */ /* 0x088fe200000100e9 */
[--C-:B------:R-:W-:Y:S02]  /*1450*/  HADD2.F32 R74, -RZ, R75.reuse.H0_H0 ;  /* 0x2000004bff4a7230 */ /* 0x100fe40000004100 */
[----:B------:R-:W-:Y:S02]  /*1460*/  HADD2.F32 R75, -RZ, R75.H1_H1 ;  /* 0x3000004bff4b7230 */ /* 0x000fe40000004100 */
[-C--:B------:R-:W-:Y:S01]  /*1470*/  FFMA.FTZ R72, R72, R4.reuse, R232 ;  /* 0x0000000448487223 */ /* 0x080fe200000100e8 */
[-C--:B------:R-:W-:Y:S02]  /*1480*/  FFMA.FTZ R74, R74, R4.reuse, R234 ;  /* 0x000000044a4a7223 */ /* 0x080fe400000100ea */
[----:B------:R-:W-:Y:S01]  /*1490*/  FFMA.FTZ R75, R75, R4, R235 ;  /* 0x000000044b4b7223 */ /* 0x000fe200000100eb */
[----:B------:R-:W-:Y:S06]  /*14a0*/  BRA `(.L_x_61297) ;  /* 0x0000000000407947 */ /* 0x000fec0003800000 */
.L_x_61296:
[--C-:B-----5:R-:W-:Y:S02]  /*14b0*/  HADD2.F32 R77, -RZ, R72.reuse.H0_H0 ;  /* 0x20000048ff4d7230 */ /* 0x120fe40000004100 */
[--C-:B------:R-:W-:Y:S02]  /*14c0*/  HADD2.F32 R235, -RZ, R73.reuse.H0_H0 ;  /* 0x20000049ffeb7230 */ /* 0x100fe40000004100 */
[----:B0-----:R-:W-:Y:S02]  /*14d0*/  HADD2.F32 R6, -RZ, R73.H1_H1 ;  /* 0x30000049ff067230 */ /* 0x001fe40000004100 */
[-C--:B------:R-:W-:Y:S01]  /*14e0*/  FMUL.FTZ R76, R77, R4.reuse ;  /* 0x000000044d4c7220 */ /* 0x080fe20000410000 */
[----:B------:R-:W-:Y:S02]  /*14f0*/  HADD2.F32 R79, -RZ, R72.H1_H1 ;  /* 0x30000048ff4f7230 */ /* 0x000fe40000004100 */
[----:B------:R-:W-:Y:S01]  /*1500*/  FMUL.FTZ R78, R235, R4 ;  /* 0x00000004eb4e7220 */ /* 0x000fe20000410000 */
[----:B------:R-:W-:-:S02]  /*1510*/  HADD2.F32 R73, -RZ, R74.H0_H0 ;  /* 0x2000004aff497230 */ /* 0x000fc40000004100 */
        /* <DEDUP_REMOVED lines=9> */
.L_x_61297:
[----:B------:R-:W0:Y:S02]  /*15b0*/  LDC.64 R6, c[0x0][0x3a8] ;  /* 0x0000ea00ff067b82 */ /* 0x000e240000000a00 */
[C---:B0-----:R-:W-:Y:S01]  /*15c0*/  IMAD.WIDE.U32 R6, R5.reuse, 0x20, R6 ;  /* 0x0000002005067825 */ /* 0x041fe200078e0006 */
[----:B------:R-:W-:-:S04]  /*15d0*/  IADD3 R5, PT, PT, R5, 0x20, RZ ;  /* 0x0000002005057810 */ /* 0x000fc80007ffe0ff */
[----:B------:R1:W-:Y:S04]  /*15e0*/  STG.E.128 desc[UR6][R6.64], R76 ;  /* 0x0000004c06007986 */ /* 0x0003e8000c101d06 */
[----:B------:R1:W-:Y:S02]  /*15f0*/  STG.E.128 desc[UR6][R6.64+0x10], R72 ;  /* 0x0000104806007986 */ /* 0x0003e4000c101d06 */
.L_x_61295:
[----:B------:R-:W-:Y:S05]  /*1600*/  BSYNC.RECONVERGENT B0 ;  /* 0x0000000000007941 */ /* 0x000fea0003800200 */
.L_x_61294:
        /* <DEDUP_REMOVED lines=32> */
.L_x_61300:
[--C-:B-----5:R-:W-:Y:S02]  /*1810*/  HADD2.F32 R69, -RZ, R64.reuse.H0_H0 ;  /* 0x20000040ff457230 */ /* 0x120fe40000004100 */
[--C-:B------:R-:W-:Y:S02]  /*1820*/  HADD2.F32 R235, -RZ, R65.reuse.H0_H0 ;  /* 0x20000041ffeb7230 */ /* 0x100fe40000004100 */
[----:B------:R-:W-:Y:S02]  /*1830*/  HADD2.F32 R6, -RZ, R65.H1_H1 ;  /* 0x30000041ff067230 */ /* 0x000fe40000004100 */
        /* <DEDUP_REMOVED lines=13> */
.L_x_61301:
[----:B------:R-:W0:Y:S02]  /*1910*/  LDC.64 R6, c[0x0][0x3a8] ;  /* 0x0000ea00ff067b82 */ /* 0x000e240000000a00 */
[C---:B0-----:R-:W-:Y:S01]  /*1920*/  IMAD.WIDE.U32 R6, R5.reuse, 0x20, R6 ;  /* 0x0000002005067825 */ /* 0x041fe200078e0006 */
[----:B------:R-:W-:-:S04]  /*1930*/  IADD3 R5, PT, PT, R5, 0x20, RZ ;  /* 0x0000002005057810 */ /* 0x000fc80007ffe0ff */
[----:B------:R2:W-:Y:S04]  /*1940*/  STG.E.128 desc[UR6][R6.64], R68 ;  /* 0x0000004406007986 */ /* 0x0005e8000c101d06 */
[----:B------:R2:W-:Y:S02]  /*1950*/  STG.E.128 desc[UR6][R6.64+0x10], R64 ;  /* 0x0000104006007986 */ /* 0x0005e4000c101d06 */
.L_x_61299:
[----:B------:R-:W-:Y:S05]  /*1960*/  BSYNC.RECONVERGENT B0 ;  /* 0x0000000000007941 */ /* 0x000fea0003800200 */
.L_x_61298:
        /* <DEDUP_REMOVED lines=32> */
.L_x_61304:
        /* <DEDUP_REMOVED lines=16> */
.L_x_61305:
[----:B------:R-:W0:Y:S02]  /*1c70*/  LDC.64 R6, c[0x0][0x3a8] ;  /* 0x0000ea00ff067b82 */ /* 0x000e240000000a00 */
[C---:B0-----:R-:W-:Y:S01]  /*1c80*/  IMAD.WIDE.U32 R6, R5.reuse, 0x20, R6 ;  /* 0x0000002005067825 */ /* 0x041fe200078e0006 */
[----:B------:R-:W-:-:S04]  /*1c90*/  IADD3 R5, PT, PT, R5, 0x20, RZ ;  /* 0x0000002005057810 */ /* 0x000fc80007ffe0ff */
[----:B------:R3:W-:Y:S04]  /*1ca0*/  STG.E.128 desc[UR6][R6.64], R60 ;  /* 0x0000003c06007986 */ /* 0x0007e8000c101d06 */
[----:B------:R3:W-:Y:S02]  /*1cb0*/  STG.E.128 desc[UR6][R6.64+0x10], R56 ;  /* 0x0000103806007986 */ /* 0x0007e4000c101d06 */
.L_x_61303:
[----:B------:R-:W-:Y:S05]  /*1cc0*/  BSYNC.RECONVERGENT B0 ;  /* 0x0000000000007941 */ /* 0x000fea0003800200 */
.L_x_61302:
        /* <DEDUP_REMOVED lines=32> */
.L_x_61308:
        /* <DEDUP_REMOVED lines=16> */
.L_x_61309:
[----:B------:R-:W0:Y:S02]  /*1fd0*/  LDC.64 R6, c[0x0][0x3a8] ;  /* 0x0000ea00ff067b82 */ /* 0x000e240000000a00 */
[C---:B0-----:R-:W-:Y:S01]  /*1fe0*/  IMAD.WIDE.U32 R6, R5.reuse, 0x20, R6 ;  /* 0x0000002005067825 */ /* 0x041fe200078e0006 */
[----:B------:R-:W-:-:S04]  /*1ff0*/  IADD3 R5, PT, PT, R5, 0x20, RZ ;  /* 0x0000002005057810 */ /* 0x000fc80007ffe0ff */
[----:B------:R4:W-:Y:S04]  /*2000*/  STG.E.128 desc[UR6][R6.64], R52 ;  /* 0x0000003406007986 */ /* 0x0009e8000c101d06 */
[----:B------:R4:W-:Y:S02]  /*2010*/  STG.E.128 desc[UR6][R6.64+0x10], R48 ;  /* 0x0000103006007986 */ /* 0x0009e4000c101d06 */
.L_x_61307:
[----:B------:R-:W-:Y:S05]  /*2020*/  BSYNC.RECONVERGENT B0 ;  /* 0x0000000000007941 */ /* 0x000fea0003800200 */
.L_x_61306:
        /* <DEDUP_REMOVED lines=32> */
.L_x_61312:
        /* <DEDUP_REMOVED lines=16> */
.L_x_61313:
[----:B------:R-:W0:Y:S02]  /*2330*/  LDC.64 R6, c[0x0][0x3a8] ;  /* 0x0000ea00ff067b82 */ /* 0x000e240000000a00 */
[C---:B0-----:R-:W-:Y:S01]  /*2340*/  IMAD.WIDE.U32 R6, R5.reuse, 0x20, R6 ;  /* 0x0000002005067825 */ /* 0x041fe200078e0006 */
[----:B------:R-:W-:-:S04]  /*2350*/  IADD3 R5, PT, PT, R5, 0x20, RZ ;  /* 0x0000002005057810 */ /* 0x000fc80007ffe0ff */
[----:B------:R0:W-:Y:S04]  /*2360*/  STG.E.128 desc[UR6][R6.64], R44 ;  /* 0x0000002c06007986 */ /* 0x0001e8000c101d06 */
[----:B------:R0:W-:Y:S02]  /*2370*/  STG.E.128 desc[UR6][R6.64+0x10], R40 ;  /* 0x0000102806007986 */ /* 0x0001e4000c101d06 */
.L_x_61311:
[----:B------:R-:W-:Y:S05]  /*2380*/  BSYNC.RECONVERGENT B0 ;  /* 0x0000000000007941 */ /* 0x000fea0003800200 */
.L_x_61310:
        /* <DEDUP_REMOVED lines=32> */
.L_x_61316:
        /* <DEDUP_REMOVED lines=16> */
.L_x_61317:
[----:B------:R-:W0:Y:S02]  /*2690*/  LDC.64 R6, c[0x0][0x3a8] ;  /* 0x0000ea00ff067b82 */ /* 0x000e240000000a00 */
[C---:B0-----:R-:W-:Y:S01]  /*26a0*/  IMAD.WIDE.U32 R6, R5.reuse, 0x20, R6 ;  /* 0x0000002005067825 */ /* 0x041fe200078e0006 */
[----:B------:R-:W-:-:S04]  /*26b0*/  IADD3 R5, PT, PT, R5, 0x20, RZ ;  /* 0x0000002005057810 */ /* 0x000fc80007ffe0ff */
[----:B------:R0:W-:Y:S04]  /*26c0*/  STG.E.128 desc[UR6][R6.64], R36 ;  /* 0x0000002406007986 */ /* 0x0001e8000c101d06 */
[----:B------:R0:W-:Y:S02]  /*26d0*/  STG.E.128 desc[UR6][R6.64+0x10], R32 ;  /* 0x0000102006007986 */ /* 0x0001e4000c101d06 */
.L_x_61315:
[----:B------:R-:W-:Y:S05]  /*26e0*/  BSYNC.RECONVERGENT B0 ;  /* 0x0000000000007941 */ /* 0x000fea0003800200 */
.L_x_61314:
        /* <DEDUP_REMOVED lines=32> */
.L_x_61320:
        /* <DEDUP_REMOVED lines=16> */
.L_x_61321:
[----:B------:R-:W0:Y:S02]  /*29f0*/  LDC.64 R6, c[0x0][0x3a8] ;  /* 0x0000ea00ff067b82 */ /* 0x000e240000000a00 */
[C---:B0-----:R-:W-:Y:S01]  /*2a00*/  IMAD.WIDE.U32 R6, R5.reuse, 0x20, R6 ;  /* 0x0000002005067825 */ /* 0x041fe200078e0006 */
[----:B------:R-:W-:-:S04]  /*2a10*/  IADD3 R5, PT, PT, R5, 0x20, RZ ;  /* 0x0000002005057810 */ /* 0x000fc80007ffe0ff */
[----:B------:R0:W-:Y:S04]  /*2a20*/  STG.E.128 desc[UR6][R6.64], R28 ;  /* 0x0000001c06007986 */ /* 0x0001e8000c101d06 */
[----:B------:R0:W-:Y:S02]  /*2a30*/  STG.E.128 desc[UR6][R6.64+0x10], R24 ;  /* 0x0000101806007986 */ /* 0x0001e4000c101d06 */
.L_x_61319:
[----:B------:R-:W-:Y:S05]  /*2a40*/  BSYNC.RECONVERGENT B0 ;  /* 0x0000000000007941 */ /* 0x000fea0003800200 */
.L_x_61318:
        /* <DEDUP_REMOVED lines=32> */
.L_x_61324:
        /* <DEDUP_REMOVED lines=16> */
.L_x_61325:
[----:B------:R-:W0:Y:S02]  /*2d50*/  LDC.64 R6, c[0x0][0x3a8] ;  /* 0x0000ea00ff067b82 */ /* 0x000e240000000a00 */
[C---:B0-----:R-:W-:Y:S01]  /*2d60*/  IMAD.WIDE.U32 R6, R5.reuse, 0x20, R6 ;  /* 0x0000002005067825 */ /* 0x041fe200078e0006 */
[----:B------:R-:W-:-:S04]  /*2d70*/  IADD3 R5, PT, PT, R5, 0x20, RZ ;  /* 0x0000002005057810 */ /* 0x000fc80007ffe0ff */
[----:B------:R0:W-:Y:S04]  /*2d80*/  STG.E.128 desc[UR6][R6.64], R20 ;  /* 0x0000001406007986 */ /* 0x0001e8000c101d06 */
[----:B------:R0:W-:Y:S02]  /*2d90*/  STG.E.128 desc[UR6][R6.64+0x10], R16 ;  /* 0x0000101006007986 */ /* 0x0001e4000c101d06 */
.L_x_61323:
[----:B------:R-:W-:Y:S05]  /*2da0*/  BSYNC.RECONVERGENT B0 ;  /* 0x0000000000007941 */ /* 0x000fea0003800200 */
.L_x_61322:
        /* <DEDUP_REMOVED lines=32> */
.L_x_61328:
[----:B-12345:R-:W-:Y:S02]  /*2fb0*/  HADD2.F32 R6, -RZ, R11.H0_H0 ;  /* 0x2000000bff067230 */ /* 0x03efe40000004100 */
[--C-:B------:R-:W-:Y:S02]  /*2fc0*/  HADD2.F32 R13, -RZ, R8.reuse.H0_H0 ;  /* 0x20000008ff0d7230 */ /* 0x100fe40000004100 */
[--C-:B------:R-:W-:Y:S02]  /*2fd0*/  HADD2.F32 R15, -RZ, R9.reuse.H0_H0 ;  /* 0x20000009ff0f7230 */ /* 0x100fe40000004100 */
[----:B------:R-:W-:Y:S02]  /*2fe0*/  HADD2.F32 R233, -RZ, R9.H1_H1 ;  /* 0x30000009ffe97230 */ /* 0x000fe40000004100 */
        /* <DEDUP_REMOVED lines=11> */
[----:B------:R-:W-:-:S07]  /*30a0*/  FMUL.FTZ R9, R9, R4 ;  /* 0x0000000409097220 */ /* 0x000fce0000410000 */
.L_x_61329:
[----:B------:R-:W0:Y:S02]  /*30b0*/  LDC.64 R6, c[0x0][0x3a8] ;  /* 0x0000ea00ff067b82 */ /* 0x000e240000000a00 */
[----:B0-----:R-:W-:-:S05]  /*30c0*/  IMAD.WIDE.U32 R4, R5, 0x20, R6 ;  /* 0x0000002005047825 */ /* 0x001fca00078e0006 */
[----:B------:R0:W-:Y:S04]  /*30d0*/  STG.E.128 desc[UR6][R4.64], R12 ;  /* 0x0000000c04007986 */ /* 0x0001e8000c101d06 */
[----:B------:R0:W-:Y:S02]  /*30e0*/  STG.E.128 desc[UR6][R4.64+0x10], R8 ;  /* 0x0000100804007986 */ /* 0x0001e4000c101d06 */
.L_x_61327:
[----:B------:R-:W-:Y:S05]  /*30f0*/  BSYNC.RECONVERGENT B0 ;  /* 0x0000000000007941 */ /* 0x000fea0003800200 */
.L_x_61326:
        /* <DEDUP_REMOVED lines=292> */
.L_x_61363:
        /* <DEDUP_REMOVED lines=26> */
[----:B------:R-:W-:Y:S01]  /*44e0*/  F2FP.F16.F32.PACK_AB R232, R232, R7 ;  /* 0x00000007e8e8723e */ /* 0x000fe200000000ff */
[----:B------:R-:W-:Y:S01]  /*44f0*/  FMUL.FTZ R7, R5, R6 ;  /* 0x0000000605077220 */ /* 0x000fe20000410000 */
[----:B------:R-:W-:-:S03]  /*4500*/  FADD.FTZ R6, R80, -R4 ;  /* 0x8000000450067221 */ /* 0x000fc60000010000 */
[----:B------:R-:W-:-:S05]  /*4510*/  FFMA.FTZ R7, R7, R250, R230 ;  /* 0x000000fa07077223 */ /* 0x000fca00000100e6 */
[----:B------:R-:W-:Y:S01]  /*4520*/  F2FP.F16.F32.PACK_AB R233, R234, R7 ;  /* 0x00000007eae9723e */ /* 0x000fe200000000ff */
        /* <DEDUP_REMOVED lines=17> */
.L_x_61332:
[----:B------:R-:W-:Y:S05]  /*4640*/  BSYNC.RECONVERGENT B0 ;  /* 0x0000000000007941 */ /* 0x000fea0003800200 */
.L_x_61331:
        /* <DEDUP_REMOVED lines=35> */
.L_x_61334:
[----:B------:R-:W-:Y:S05]  /*4880*/  BSYNC.RECONVERGENT B0 ;  /* 0x0000000000007941 */ /* 0x000fea0003800200 */
.L_x_61333:
        /* <DEDUP_REMOVED lines=35> */
.L_x_61336:
[----:B------:R-:W-:Y:S05]  /*4ac0*/  BSYNC.RECONVERGENT B0 ;  /* 0x0000000000007941 */ /* 0x000fea0003800200 */
.L_x_61335:
        /* <DEDUP_REMOVED lines=35> */
.L_x_61338:
[----:B------:R-:W-:Y:S05]  /*4d00*/  BSYNC.RECONVERGENT B0 ;  /* 0x0000000000007941 */ /* 0x000fea0003800200 */
.L_x_61337:
        /* <DEDUP_REMOVED lines=35> */
.L_x_61340:
[----:B------:R-:W-:Y:S05]  /*4f40*/  BSYNC.RECONVERGENT B0 ;  /* 0x0000000000007941 */ /* 0x000fea0003800200 */
.L_x_61339:
        /* <DEDUP_REMOVED lines=35> */
.L_x_61342:
[----:B------:R-:W-:Y:S05]  /*5180*/  BSYNC.RECONVERGENT B0 ;  /* 0x0000000000007941 */ /* 0x000fea0003800200 */
.L_x_61341:
        /* <DEDUP_REMOVED lines=35> */
.L_x_61344:
[----:B------:R-:W-:Y:S05]  /*53c0*/  BSYNC.RECONVERGENT B0 ;  /* 0x0000000000007941 */ /* 0x000fea0003800200 */
.L_x_61343:
        /* <DEDUP_REMOVED lines=35> */
.L_x_61346:
[----:B------:R-:W-:Y:S05]  /*5600*/  BSYNC.RECONVERGENT B0 ;  /* 0x0000000000007941 */ /* 0x000fea0003800200 */
.L_x_61345:
        /* <DEDUP_REMOVED lines=35> */
.L_x_61348:
[----:B------:R-:W-:Y:S05]  /*5840*/  BSYNC.RECONVERGENT B0 ;  /* 0x0000000000007941 */ /* 0x000fea0003800200 */
.L_x_61347:
        /* <DEDUP_REMOVED lines=29> */
[----:B------:R-:W-:Y:S02]  /*5a20*/  F2FP.F16.F32.PACK_AB R234, R234, R7 ;  /* 0x00000007eaea723e */ /* 0x000fe400000000ff */
[----:B------:R-:W-:Y:S02]  /*5a30*/  F2FP.F16.F32.PACK_AB R235, R6, R5 ;  /* 0x0000000506eb723e */ /* 0x000fe400000000ff */
[----:B------:R-:W0:Y:S02]  /*5a40*/  LDC.64 R4, c[0x0][0x428] ;  /* 0x00010a00ff047b82 */ /* 0x000e240000000a00 */
[----:B0-----:R-:W-:-:S05]  /*5a50*/  IMAD.WIDE.U32 R4, R2, 0x10, R4 ;  /* 0x0000001002047825 */ /* 0x001fca00078e0004 */
[----:B------:R0:W-:Y:S02]  /*5a60*/  STG.E.128 desc[UR6][R4.64], R232 ;  /* 0x000000e804007986 */ /* 0x0001e4000c101d06 */
.L_x_61350:
[----:B------:R-:W-:Y:S05]  /*5a70*/  BSYNC.RECONVERGENT B0 ;  /* 0x0000000000007941 */ /* 0x000fea0003800200 */
.L_x_61349:
[----:B01----:R-:W0:Y:S02]  /*5a80*/  LDC.64 R4, c[0x0][0x380] ;  /* 0x0000e000ff047b82 */ /* 0x003e240000000a00 */
[----:B0-----:R-:W-:-:S04]  /*5a90*/  LEA R252, R4, R252, 0x2 ;  /* 0x000000fc04fc7211 */ /* 0x001fc800078e10ff */
[----:B------:R-:W-:-:S13]  /*5aa0*/  ISETP.GE.AND P0, PT, R252, R5, PT ;  /* 0x00000005fc00720c */ /* 0x000fda0003f06270 */
[----:B------:R-:W-:Y:S05]  /*5ab0*/  @!P0 BRA `(.L_x_61351) ;  /* 0xffffffb000ec8947 */ /* 0x000fea000383ffff */
[----:B------:R-:W-:Y:S05]  /*5ac0*/  EXIT ;  /* 0x000000000000794d */ /* 0x000fea0003800000 */
.L_x_61330:
        /* <DEDUP_REMOVED lines=8> */
.L_x_61353:
[----:B------:R-:W-:Y:S05]  /*5b50*/  BSYNC B0 ;  /* 0x0000000000007941 */ /* 0x000fea0003800000 */
.L_x_61352:
        /* <DEDUP_REMOVED lines=8> */
.L_x_61354:
[----:B------:R-:W-:Y:S02]  /*5be0*/  HFMA2 R7, -RZ, RZ, 0, 2.384185791015625e-07 ;  /* 0x00000004ff077431 */ /* 0x000fe400000001ff */
[----:B------:R-:W-:-:S05]  /*5bf0*/  FADD.FTZ R235, R234, R4 ;  /* 0x00000004eaeb7221 */ /* 0x000fca0000010000 */
[----:B------:R-:W-:-:S07]  /*5c00*/  MOV R234, R235 ;  /* 0x000000eb00ea7202 */ /* 0x000fce0000000f00 */
[----:B------:R-:W-:Y:S05]  /*5c10*/  WARPSYNC.COLLECTIVE R5, `(.L_x_61355) ;  /* 0x0000000005087348 */ /* 0x000fea0003c00000 */
[----:B------:R0:W1:Y:S02]  /*5c20*/  SHFL.BFLY P6, R4, R234, R7, R232 ;  /* 0x0c000007ea047389 */ /* 0x00006400000c00e8 */
[----:B01----:R-:W-:Y:S05]  /*5c30*/  ENDCOLLECTIVE ;  /* 0x000000000000791b */ /* 0x003fea0003800000 */
.L_x_61355:
[----:B------:R-:W-:Y:S02]  /*5c40*/  HFMA2 R7, -RZ, RZ, 0, 4.76837158203125e-07 ;  /* 0x00000008ff077431 */ /* 0x000fe400000001ff */
[----:B------:R-:W-:-:S05]  /*5c50*/  FADD.FTZ R235, R235, R4 ;  /* 0x00000004ebeb7221 */ /* 0x000fca0000010000 */
[----:B------:R-:W-:-:S07]  /*5c60*/  MOV R234, R235 ;  /* 0x000000eb00ea7202 */ /* 0x000fce0000000f00 */
[----:B------:R-:W-:Y:S05]  /*5c70*/  WARPSYNC.COLLECTIVE R5, `(.L_x_61356) ;  /* 0x0000000005087348 */ /* 0x000fea0003c00000 */
[----:B------:R0:W1:Y:S02]  /*5c80*/  SHFL.BFLY P6, R4, R234, R7, R232 ;  /* 0x0c000007ea047389 */ /* 0x00006400000c00e8 */
[----:B01----:R-:W-:Y:S05]  /*5c90*/  ENDCOLLECTIVE ;  /* 0x000000000000791b */ /* 0x003fea0003800000 */
.L_x_61356:
[----:B------:R-:W-:Y:S01]  /*5ca0*/  MOV R7, 0x10 ;  /* 0x0000001000077802 */ /* 0x000fe20000000f00 */
[----:B------:R-:W-:-:S07]  /*5cb0*/  FADD.FTZ R234, R235, R4 ;  /* 0x00000004ebea7221 */ /* 0x000fce0000010000 */
[----:B------:R-:W-:Y:S05]  /*5cc0*/  WARPSYNC.COLLECTIVE R5, `(.L_x_61357) ;  /* 0x0000000005087348 */ /* 0x000fea0003c00000 */
[----:B------:R0:W1:Y:S02]  /*5cd0*/  SHFL.BFLY P6, R4, R234, R7, R232 ;  /* 0x0c000007ea047389 */ /* 0x00006400000c00e8 */
[----:B01----:R-:W-:Y:S05]  /*5ce0*/  ENDCOLLECTIVE ;  /* 0x000000000000791b */ /* 0x003fea0003800000 */
.L_x_61357:
        /* <DEDUP_REMOVED lines=173> */
.L_x_61358:
[----:B------:R-:W-:Y:S02]  /*67c0*/  HFMA2 R7, -RZ, RZ, 0, 1.1920928955078125e-07 ;  /* 0x00000002ff077431 */ /* 0x000fe400000001ff */
[----:B------:R-:W-:-:S05]  /*67d0*/  FADD.FTZ R235, R234, R4 ;  /* 0x00000004eaeb7221 */ /* 0x000fca0000010000 */
[----:B------:R-:W-:-:S07]  /*67e0*/  MOV R234, R235 ;  /* 0x000000eb00ea7202 */ /* 0x000fce0000000f00 */
[----:B------:R-:W-:Y:S05]  /*67f0*/  WARPSYNC.COLLECTIVE R5, `(.L_x_61359) ;  /* 0x0000000005087348 */ /* 0x000fea0003c00000 */
[----:B------:R0:W1:Y:S02]  /*6800*/  SHFL.BFLY P6, R4, R234, R7, R232 ;  /* 0x0c000007ea047389 */ /* 0x00006400000c00e8 */
[----:B01----:R-:W-:Y:S05]  /*6810*/  ENDCOLLECTIVE ;  /* 0x000000000000791b */ /* 0x003fea0003800000 */
.L_x_61359:
[----:B------:R-:W-:Y:S02]  /*6820*/  HFMA2 R7, -RZ, RZ, 0, 2.384185791015625e-07 ;  /* 0x00000004ff077431 */ /* 0x000fe400000001ff */
[----:B------:R-:W-:-:S05]  /*6830*/  FADD.FTZ R235, R235, R4 ;  /* 0x00000004ebeb7221 */ /* 0x000fca0000010000 */
[----:B------:R-:W-:-:S07]  /*6840*/  MOV R234, R235 ;  /* 0x000000eb00ea7202 */ /* 0x000fce0000000f00 */
[----:B------:R-:W-:Y:S05]  /*6850*/  WARPSYNC.COLLECTIVE R5, `(.L_x_61360) ;  /* 0x0000000005087348 */ /* 0x000fea0003c00000 */
[----:B------:R0:W1:Y:S02]  /*6860*/  SHFL.BFLY P6, R4, R234, R7, R232 ;  /* 0x0c000007ea047389 */ /* 0x00006400000c00e8 */
[----:B01----:R-:W-:Y:S05]  /*6870*/  ENDCOLLECTIVE ;  /* 0x000000000000791b */ /* 0x003fea0003800000 */
.L_x_61360:
[----:B------:R-:W-:Y:S01]  /*6880*/  MOV R7, 0x8 ;  /* 0x0000000800077802 */ /* 0x000fe20000000f00 */
[----:B------:R-:W-:-:S07]  /*6890*/  FADD.FTZ R234, R235, R4 ;  /* 0x00000004ebea7221 */ /* 0x000fce0000010000 */
[----:B------:R-:W-:Y:S05]  /*68a0*/  WARPSYNC.COLLECTIVE R5, `(.L_x_61361) ;  /* 0x0000000005087348 */ /* 0x000fea0003c00000 */
[----:B------:R0:W1:Y:S02]  /*68b0*/  SHFL.BFLY P6, R4, R234, R7, R232 ;  /* 0x0c000007ea047389 */ /* 0x00006400000c00e8 */
[----:B01----:R-:W-:Y:S05]  /*68c0*/  ENDCOLLECTIVE ;  /* 0x000000000000791b */ /* 0x003fea0003800000 */
.L_x_61361:
[----:B------:R-:W-:Y:S02]  /*68d0*/  HFMA2 R7, -RZ, RZ, 0, 9.5367431640625e-07 ;  /* 0x00000010ff077431 */ /* 0x000fe400000001ff */
[----:B------:R-:W-:-:S07]  /*68e0*/  FADD.FTZ R234, R234, R4 ;  /* 0x00000004eaea7221 */ /* 0x000fce0000010000 */
[----:B------:R-:W-:Y:S05]  /*68f0*/  WARPSYNC.COLLECTIVE R5, `(.L_x_61362) ;  /* 0x0000000005087348 */ /* 0x000fea0003c00000 */
[----:B------:R0:W1:Y:S02]  /*6900*/  SHFL.BFLY P6, R4, R234, R7, R232 ;  /* 0x0c000007ea047389 */ /* 0x00006400000c00e8 */
[----:B01----:R-:W-:Y:S05]  /*6910*/  ENDCOLLECTIVE ;  /* 0x000000000000791b */ /* 0x003fea0003800000 */
.L_x_61362:
[----:B------:R-:W-:Y:S05]  /*6920*/  BRA `(.L_x_61363) ;  /* 0xffffffd800847947 */ /* 0x000fea000383ffff */
.L_x_61364:
        /* <DEDUP_REMOVED lines=13> */
.L_x_88528:


//--------------------- .text._ZN10layer_norm13ln_fwd_kernelINS_13Kernel_traitsIf6__halffS2_fjLj2560ELj1ELj4ELj1ELj16ENS_18Kernel_traits_baseILj2560EfS2_fS2_fjLj128EEEEELb0ELb0ELb0ELb1EEEvNS_9FwdParamsE --------------------------
	.section	.text._ZN10layer_norm13ln_fwd_kernelINS_13Kernel_traitsIf6__halffS2_fjLj2560ELj1ELj4ELj1ELj16ENS_18Kernel_traits_baseILj2560EfS2_fS2_fjLj128EEEEELb0ELb0ELb0ELb1EEEvNS_9FwdParamsE,"ax",@progbits
	.align	128
        .global         _ZN10layer_norm13ln_fwd_kernelINS_13Kernel_traitsIf6__halffS2_fjLj2560ELj1ELj4ELj1ELj16ENS_18Kernel_traits_baseILj2560EfS2_fS2_fjLj128EEEEELb0ELb0ELb0ELb1EEEvNS_9FwdParamsE
        .type           _ZN10layer_norm13ln_fwd_kernelINS_13Kernel_traitsIf6__halffS2_fjLj2560ELj1ELj4ELj1ELj16ENS_18Kernel_traits_baseILj2560EfS2_fS2_fjLj128EEEEELb0ELb0ELb0ELb1EEEvNS_9FwdParamsE,@function
        .size           _ZN10layer_norm13ln_fwd_kernelINS_13Kernel_traitsIf6__halffS2_fjLj2560ELj1ELj4ELj1ELj16ENS_18Kernel_traits_baseILj2560EfS2_fS2_fjLj128EEEEELb0ELb0ELb0ELb1EEEvNS_9FwdParamsE,(.L_x_88529 - _ZN10layer_norm13ln_fwd_kernelINS_13Kernel_traitsIf6__halffS2_fjLj2560ELj1ELj4ELj1ELj16ENS_18Kernel_traits_baseILj2560EfS2_fS2_fjLj128EEEEELb0ELb0ELb0ELb1EEEvNS_9FwdParamsE)
        .other          _ZN10layer_norm13ln_fwd_kernelINS_13Kernel_traitsIf6__halffS2_fjLj2560ELj1ELj4ELj1ELj16ENS_18Kernel_traits_baseILj2560EfS2_fS2_fjLj128EEEEELb0ELb0ELb0ELb1EEEvNS_9FwdParamsE,@"STO_CUDA_ENTRY STV_DEFAULT"
_ZN10layer_norm13ln_fwd_kernelINS_13Kernel_traitsIf6__halffS2_fjLj2560ELj1ELj4ELj1ELj16ENS_18Kernel_traits_baseILj2560EfS2_fS2_fjLj128EEEEELb0ELb0ELb0ELb1EEEvNS_9FwdParamsE:
.text._ZN10layer_norm13ln_fwd_kernelINS_13Kernel_traitsIf6__halffS2_fjLj2560ELj1ELj4ELj1ELj16ENS_18Kernel_traits_baseILj2560EfS2_fS2_fjLj128EEEEELb0ELb0ELb0ELb1EEEvNS_9FwdParamsE:
        /* <DEDUP_REMOVED lines=60> */
.L_x_61365:
        /* <DEDUP_REMOVED lines=64> */
.L_x_61366:
        /* <DEDUP_REMOVED lines=15> */
.L_x_61390:
[----:B0-2---:R-:W0:Y:S01]  /*08b0*/  S2R R2, SR_TID.X ;  /* 0x0000000000027919 */ /* 0x005e220000002100 */
[----:B------:R-:W2:Y:S01]  /*08c0*/  LDC.64 R4, c[0x0][0x3e0] ;  /* 0x0000f800ff047b82 */ /* 0x000ea20000000a00 */
[----:B------:R-:W-:-:S05]  /*08d0*/  IMAD R0, R6, UR8, RZ ;  /* 0x0000000806007c24 */ /* 0x000fca000f8e02ff */
[----:B------:R-:W-:Y:S02]  /*08e0*/  SHF.R.S32.HI R3, RZ, 0x1f, R0 ;  /* 0x0000001fff037819 */ /* 0x000fe40000011400 */
[----:B------:R-:W3:Y:S02]  /*08f0*/  LDC.64 R232, c[0x0][0x390] ;  /* 0x0000e400ffe87b82 */ /* 0x000ee40000000a00 */
[----:B------:R-:W-:Y:S01]  /*0900*/  LEA.HI R3, R3, R0, RZ, 0x3 ;  /* 0x0000000003037211 */ /* 0x000fe200078f18ff */
[----:B--2---:R-:W-:Y:S01]  /*0910*/  IMAD.WIDE R4, R6, 0x2, R4 ;  /* 0x0000000206047825 */ /* 0x004fe200078e0204 */
[----:B0-----:R-:W-:-:S04]  /*0920*/  LOP3.LUT R2, R2, 0x1f, RZ, 0xc0, !PT ;  /* 0x0000001f02027812 */ /* 0x001fc800078ec0ff */
[----:B------:R-:W-:Y:S02]  /*0930*/  LEA.HI.SX32 R7, R3, R2, 0x1d ;  /* 0x0000000203077211 */ /* 0x000fe400078feaff */
[----:B------:R-:W2:Y:S03]  /*0940*/  LDG.E.U16 R3, desc[UR6][R4.64] ;  /* 0x0000000604037981 */ /* 0x000ea6000c1e1500 */
[----:B---3--:R-:W-:-:S06]  /*0950*/  IMAD.WIDE.U32 R156, R7, 0x10, R232 ;  /* 0x00000010079c7825 */ /* 0x008fcc00078e00e8 */
[----:B-----5:R-:W5:Y:S01]  /*0960*/  LDG.E.128 R156, desc[UR6][R156.64] ;  /* 0x000000069c9c7981 */ /* 0x020f62000c1e1d00 */
[----:B------:R-:W-:Y:S01]  /*0970*/  BSSY.RECONVERGENT B0, `(.L_x_61368) ;  /* 0x0000028000007945 */ /* 0x000fe20003800200 */
[----:B--2---:R-:W-:-:S03]  /*0980*/  HADD2.F32 R3, -RZ, R3.H0_H0 ;  /* 0x20000003ff037230 */ /* 0x004fc60000004100 */
[----:B------:R-:W-:Y:S05]  /*0990*/  @!P1 BRA `(.L_x_61369) ;  /* 0x0000000000549947 */ /* 0x000fea0003800000 */
        /* <DEDUP_REMOVED lines=21> */
.L_x_61369:
[--C-:B-----5:R-:W-:Y:S02]  /*0af0*/  HADD2.F32 R160, -RZ, R157.reuse.H1_H1 ;  /* 0x3000009dffa07230 */ /* 0x120fe40000004100 */
[----:B------:R-:W-:Y:S02]  /*0b00*/  HADD2.F32 R162, -RZ, R158.H0_H0 ;  /* 0x2000009effa27230 */ /* 0x000fe40000004100 */
[--C-:B------:R-:W-:Y:S02]  /*0b10*/  HADD2.F32 R0, -RZ, R156.reuse.H0_H0 ;  /* 0x2000009cff007230 */ /* 0x100fe40000004100 */
[----:B------:R-:W-:Y:S02]  /*0b20*/  HADD2.F32 R2, -RZ, R156.H1_H1 ;  /* 0x3000009cff027230 */ /* 0x000fe40000004100 */
[----:B------:R-:W-:Y:S02]  /*0b30*/  HADD2.F32 R4, -RZ, R157.H0_H0 ;  /* 0x2000009dff047230 */ /* 0x000fe40000004100 */
        /* <DEDUP_REMOVED lines=11> */
.L_x_61370:
[----:B-1----:R-:W-:Y:S05]  /*0bf0*/  BSYNC.RECONVERGENT B0 ;  /* 0x0000000000007941 */ /* 0x002fea0003800200 */
.L_x_61368:
        /* <DEDUP_REMOVED lines=33> */
.L_x_61371:
        /* <DEDUP_REMOVED lines=16> */
.L_x_61372:
        /* <DEDUP_REMOVED lines=29> */
.L_x_61373:
        /* <DEDUP_REMOVED lines=16> */
.L_x_61374:
        /* <DEDUP_REMOVED lines=29> */
.L_x_61375:
        /* <DEDUP_REMOVED lines=16> */
.L_x_61376:
        /* <DEDUP_REMOVED lines=29> */
.L_x_61377:
        /* <DEDUP_REMOVED lines=16> */
.L_x_61378:
        /* <DEDUP_REMOVED lines=28> */
.L_x_61379:
        /* <DEDUP_REMOVED lines=16> */
.L_x_61380:
        /* <DEDUP_REMOVED lines=15> */
[--C-:B0-----:R-:W-:Y:S02]  /*1b30*/  HADD2.F32 R5, -RZ, R211.reuse.H0_H0 ;  /* 0x200000d3ff057230 */ /* 0x101fe40000004100 */
[C---:B--2---:R-:W-:Y:S01]  /*1b40*/  FFMA.FTZ R205, R3.reuse, R208, R205 ;  /* 0x000000d003cd7223 */ /* 0x044fe200000100cd */
[--C-:B------:R-:W-:Y:S02]  /*1b50*/  HADD2.F32 R208, -RZ, R210.reuse.H0_H0 ;  /* 0x200000d2ffd07230 */ /* 0x100fe40000004100 */
[C---:B------:R-:W-:Y:S01]  /*1b60*/  FFMA.FTZ R204, R3.reuse, R0, R204 ;  /* 0x0000000003cc7223 */ /* 0x040fe200000100cc */
[----:B------:R-:W-:Y:S02]  /*1b70*/  HADD2.F32 R210, -RZ, R210.H1_H1 ;  /* 0x300000d2ffd27230 */ /* 0x000fe40000004100 */
[C---:B------:R-:W-:Y:S01]  /*1b80*/  FFMA.FTZ R206, R3.reuse, R217, R206 ;  /* 0x000000d903ce7223 */ /* 0x040fe200000100ce */
[----:B------:R-:W-:Y:S02]  /*1b90*/  HADD2.F32 R0, -RZ, R211.H1_H1 ;  /* 0x300000d3ff007230 */ /* 0x000fe40000004100 */
[C---:B------:R-:W-:Y:S01]  /*1ba0*/  FFMA.FTZ R207, R3.reuse, R2, R207 ;  /* 0x0000000203cf7223 */ /* 0x040fe200000100cf */
[C---:B---3--:R-:W-:Y:S01]  /*1bb0*/  FFMA.FTZ R208, R3.reuse, R208, R212 ;  /* 0x000000d003d07223 */ /* 0x048fe200000100d4 */
[C---:B------:R-:W-:Y:S01]  /*1bc0*/  FFMA.FTZ R209, R3.reuse, R210, R213 ;  /* 0x000000d203d17223 */ /* 0x040fe200000100d5 */
[C---:B------:R-:W-:Y:S01]  /*1bd0*/  FFMA.FTZ R210, R3.reuse, R5, R214 ;  /* 0x0000000503d27223 */ /* 0x040fe200000100d6 */
[----:B------:R-:W-:Y:S01]  /*1be0*/  FFMA.FTZ R211, R3, R0, R215 ;  /* 0x0000000003d37223 */ /* 0x000fe200000100d7 */
[----:B------:R-:W-:Y:S06]  /*1bf0*/  BRA `(.L_x_61382) ;  /* 0x0000000000407947 */ /* 0x000fec0003800000 */
.L_x_61381:
[----:B-----5:R-:W-:Y:S02]  /*1c00*/  HADD2.F32 R204, -RZ, R208.H0_H0 ;  /* 0x200000d0ffcc7230 */ /* 0x020fe40000004100 */
[----:B------:R-:W-:Y:S02]  /*1c10*/  HADD2.F32 R2, -RZ, R210.H0_H0 ;  /* 0x200000d2ff027230 */ /* 0x000fe40000004100 */
[----:B------:R-:W-:Y:S02]  /*1c20*/  HADD2.F32 R208, -RZ, R208.H1_H1 ;  /* 0x300000d0ffd07230 */ /* 0x000fe40000004100 */
[C---:B------:R-:W-:Y:S01]  /*1c30*/  FMUL.FTZ R204, R3.reuse, R204 ;  /* 0x000000cc03cc7220 */ /* 0x040fe20000410000 */
[----:B------:R-:W-:Y:S02]  /*1c40*/  HADD2.F32 R210, -RZ, R210.H1_H1 ;  /* 0x300000d2ffd27230 */ /* 0x000fe40000004100 */
[--C-:B------:R-:W-:Y:S02]  /*1c50*/  HADD2.F32 R206, -RZ, R209.reuse.H0_H0 ;  /* 0x200000d1ffce7230 */ /* 0x100fe40000004100 */
[----:B------:R-:W-:Y:S01]  /*1c60*/  FMUL.FTZ R205, R3, R208 ;  /* 0x000000d003cd7220 */ /* 0x000fe20000410000 */
[----:B------:R-:W-:-:S02]  /*1c70*/  HADD2.F32 R0, -RZ, R209.H1_H1 ;  /* 0x300000d1ff007230 */ /* 0x000fc40000004100 */
[C---:B------:R-:W-:Y:S01]  /*1c80*/  FMUL.FTZ R209, R3.reuse, R210 ;  /* 0x000000d203d17220 */ /* 0x040fe20000410000 */
[--C-:B0-----:R-:W-:Y:S02]  /*1c90*/  HADD2.F32 R4, -RZ, R211.reuse.H0_H0 ;  /* 0x200000d3ff047230 */ /* 0x101fe40000004100 */
[C---:B------:R-:W-:Y:S01]  /*1ca0*/  FMUL.FTZ R206, R3.reuse, R206 ;  /* 0x000000ce03ce7220 */ /* 0x040fe20000410000 */
[----:B------:R-:W-:Y:S02]  /*1cb0*/  HADD2.F32 R212, -RZ, R211.H1_H1 ;  /* 0x300000d3ffd47230 */ /* 0x000fe40000004100 */
[C---:B------:R-:W-:Y:S01]  /*1cc0*/  FMUL.FTZ R207, R3.reuse, R0 ;  /* 0x0000000003cf7220 */ /* 0x040fe20000410000 */
[C---:B------:R-:W-:Y:S01]  /*1cd0*/  FMUL.FTZ R208, R3.reuse, R2 ;  /* 0x0000000203d07220 */ /* 0x040fe20000410000 */
[C---:B------:R-:W-:Y:S01]  /*1ce0*/  FMUL.FTZ R210, R3.reuse, R4 ;  /* 0x0000000403d27220 */ /* 0x040fe20000410000 */
[----:B------:R-:W-:-:S07]  /*1cf0*/  FMUL.FTZ R211, R3, R212 ;  /* 0x000000d403d37220 */ /* 0x000fce0000410000 */
.L_x_61382:
        /* <DEDUP_REMOVED lines=11> */
[--C-:B-----5:R-:W-:Y:S02]  /*1db0*/  HADD2.F32 R0, -RZ, R216.reuse.H0_H0 ;  /* 0x200000d8ff007230 */ /* 0x120fe40000004100 */
[----:B------:R-:W-:Y:S02]  /*1dc0*/  HADD2.F32 R216, -RZ, R216.H1_H1 ;  /* 0x300000d8ffd87230 */ /* 0x000fe40000004100 */
[--C-:B0-----:R-:W-:Y:S02]  /*1dd0*/  HADD2.F32 R5, -RZ, R217.reuse.H0_H0 ;  /* 0x200000d9ff057230 */ /* 0x101fe40000004100 */
[----:B------:R-:W-:-:S02]  /*1de0*/  HADD2.F32 R2, -RZ, R217.H1_H1 ;  /* 0x300000d9ff027230 */ /* 0x000fc40000004100 */
[C---:B--2---:R-:W-:Y:S01]  /*1df0*/  FFMA.FTZ R213, R3.reuse, R216, R213 ;  /* 0x000000d803d57223 */ /* 0x044fe200000100d5 */
[--C-:B------:R-:W-:Y:S02]  /*1e00*/  HADD2.F32 R216, -RZ, R218.reuse.H0_H0 ;  /* 0x200000daffd87230 */ /* 0x100fe40000004100 */
[C---:B------:R-:W-:Y:S01]  /*1e10*/  FFMA.FTZ R212, R3.reuse, R0, R212 ;  /* 0x0000000003d47223 */ /* 0x040fe200000100d4 */
[C---:B------:R-:W-:Y:S01]  /*1e20*/  FFMA.FTZ R214, R3.reuse, R5, R214 ;  /* 0x0000000503d67223 */ /* 0x040fe200000100d6 */
[----:B------:R-:W-:Y:S02]  /*1e30*/  HADD2.F32 R218, -RZ, R218.H1_H1 ;  /* 0x300000daffda7230 */ /* 0x000fe40000004100 */
[----:B------:R-:W-:Y:S01]  /*1e40*/  FFMA.FTZ R215, R3, R2, R215 ;  /* 0x0000000203d77223 */ /* 0x000fe200000100d7 */
[--C-:B------:R-:W-:Y:S02]  /*1e50*/  HADD2.F32 R5, -RZ, R219.reuse.H0_H0 ;  /* 0x200000dbff057230 */ /* 0x100fe40000004100 */
[----:B------:R-:W-:-:S02]  /*1e60*/  HADD2.F32 R0, -RZ, R219.H1_H1 ;  /* 0x300000dbff007230 */ /* 0x000fc40000004100 */
[C---:B---3--:R-:W-:Y:S01]  /*1e70*/  FFMA.FTZ R217, R3.reuse, R218, R221 ;  /* 0x000000da03d97223 */ /* 0x048fe200000100dd */
[C---:B------:R-:W-:Y:S01]  /*1e80*/  FFMA.FTZ R216, R3.reuse, R216, R220 ;  /* 0x000000d803d87223 */ /* 0x040fe200000100dc */
[C---:B------:R-:W-:Y:S01]  /*1e90*/  FFMA.FTZ R218, R3.reuse, R5, R222 ;  /* 0x0000000503da7223 */ /* 0x040fe200000100de */
[----:B------:R-:W-:Y:S01]  /*1ea0*/  FFMA.FTZ R219, R3, R0, R223 ;  /* 0x0000000003db7223 */ /* 0x000fe200000100df */
[----:B------:R-:W-:Y:S06]  /*1eb0*/  BRA `(.L_x_61384) ;  /* 0x0000000000407947 */ /* 0x000fec0003800000 */
.L_x_61383:
        /* <DEDUP_REMOVED lines=16> */
.L_x_61384:
        /* <DEDUP_REMOVED lines=12> */
[--C-:B------:R-:W-:Y:S02]  /*2080*/  HADD2.F32 R0, -RZ, R225.reuse.H0_H0 ;  /* 0x200000e1ff007230 */ /* 0x100fe40000004100 */
[----:B------:R-:W-:Y:S02]  /*2090*/  HADD2.F32 R224, -RZ, R224.H1_H1 ;  /* 0x300000e0ffe07230 */ /* 0x000fe40000004100 */
[----:B------:R-:W-:-:S03]  /*20a0*/  HADD2.F32 R225, -RZ, R225.H1_H1 ;  /* 0x300000e1ffe17230 */ /* 0x000fc60000004100 */
[C---:B--2---:R-:W-:Y:S02]  /*20b0*/  FFMA.FTZ R221, R3.reuse, R224, R221 ;  /* 0x000000e003dd7223 */ /* 0x044fe400000100dd */
[C---:B------:R-:W-:Y:S01]  /*20c0*/  FFMA.FTZ R223, R3.reuse, R225, R223 ;  /* 0x000000e103df7223 */ /* 0x040fe200000100df */
[--C-:B------:R-:W-:Y:S02]  /*20d0*/  HADD2.F32 R224, -RZ, R226.reuse.H0_H0 ;  /* 0x200000e2ffe07230 */ /* 0x100fe40000004100 */
[C---:B------:R-:W-:Y:S01]  /*20e0*/  FFMA.FTZ R220, R3.reuse, R2, R220 ;  /* 0x0000000203dc7223 */ /* 0x040fe200000100dc */
[----:B------:R-:W-:Y:S02]  /*20f0*/  HADD2.F32 R225, -RZ, R226.H1_H1 ;  /* 0x300000e2ffe17230 */ /* 0x000fe40000004100 */
[C---:B------:R-:W-:Y:S01]  /*2100*/  FFMA.FTZ R222, R3.reuse, R0, R222 ;  /* 0x0000000003de7223 */ /* 0x040fe200000100de */
[--C-:B------:R-:W-:Y:S02]  /*2110*/  HADD2.F32 R226, -RZ, R227.reuse.H0_H0 ;  /* 0x200000e3ffe27230 */ /* 0x100fe40000004100 */
[----:B---3--:R-:W-:Y:S01]  /*2120*/  FFMA.FTZ R224, R3, R224, R228 ;  /* 0x000000e003e07223 */ /* 0x008fe200000100e4 */
[----:B------:R-:W-:-:S02]  /*2130*/  HADD2.F32 R227, -RZ, R227.H1_H1 ;  /* 0x300000e3ffe37230 */ /* 0x000fc40000004100 */
[C---:B------:R-:W-:Y:S01]  /*2140*/  FFMA.FTZ R225, R3.reuse, R225, R229 ;  /* 0x000000e103e17223 */ /* 0x040fe200000100e5 */
[C---:B------:R-:W-:Y:S02]  /*2150*/  FFMA.FTZ R226, R3.reuse, R226, R230 ;  /* 0x000000e203e27223 */ /* 0x040fe400000100e6 */
[----:B------:R-:W-:Y:S01]  /*2160*/  FFMA.FTZ R227, R3, R227, R231 ;  /* 0x000000e303e37223 */ /* 0x000fe200000100e7 */
[----:B------:R-:W-:Y:S06]  /*2170*/  BRA `(.L_x_61386) ;  /* 0x0000000000407947 */ /* 0x000fec0003800000 */
.L_x_61385:
        /* <DEDUP_REMOVED lines=8> */
[----:B0-----:R-:W-:Y:S02]  /*2200*/  HADD2.F32 R4, -RZ, R225.H1_H1 ;  /* 0x300000e1ff047230 */ /* 0x001fe40000004100 */
[C---:B------:R-:W-:Y:S01]  /*2210*/  FMUL.FTZ R225, R3.reuse, R2 ;  /* 0x0000000203e17220 */ /* 0x040fe20000410000 */
[--C-:B------:R-:W-:Y:S02]  /*2220*/  HADD2.F32 R226, -RZ, R227.reuse.H0_H0 ;  /* 0x200000e3ffe27230 */ /* 0x100fe40000004100 */
[C---:B------:R-:W-:Y:S01]  /*2230*/  FMUL.FTZ R222, R3.reuse, R222 ;  /* 0x000000de03de7220 */ /* 0x040fe20000410000 */
[----:B------:R-:W-:Y:S02]  /*2240*/  HADD2.F32 R0, -RZ, R227.H1_H1 ;  /* 0x300000e3ff007230 */ /* 0x000fe40000004100 */
[C---:B------:R-:W-:Y:S01]  /*2250*/  FMUL.FTZ R223, R3.reuse, R4 ;  /* 0x0000000403df7220 */ /* 0x040fe20000410000 */
[----:B------:R-:W-:-:S02]  /*2260*/  FMUL.FTZ R226, R3, R226 ;  /* 0x000000e203e27220 */ /* 0x000fc40000410000 */
[----:B------:R-:W-:-:S07]  /*2270*/  FMUL.FTZ R227, R3, R0 ;  /* 0x0000000003e37220 */ /* 0x000fce0000410000 */
.L_x_61386:
        /* <DEDUP_REMOVED lines=13> */
[--C-:B0-----:R-:W-:Y:S02]  /*2350*/  HADD2.F32 R5, -RZ, R233.reuse.H0_H0 ;  /* 0x200000e9ff057230 */ /* 0x101fe40000004100 */
[----:B------:R-:W-:-:S02]  /*2360*/  HADD2.F32 R4, -RZ, R233.H1_H1 ;  /* 0x300000e9ff047230 */ /* 0x000fc40000004100 */
[C---:B--2---:R-:W-:Y:S01]  /*2370*/  FFMA.FTZ R228, R3.reuse, R2, R228 ;  /* 0x0000000203e47223 */ /* 0x044fe200000100e4 */
[C---:B------:R-:W-:Y:S01]  /*2380*/  FFMA.FTZ R229, R3.reuse, R0, R229 ;  /* 0x0000000003e57223 */ /* 0x040fe200000100e5 */
[C---:B------:R-:W-:Y:S01]  /*2390*/  FFMA.FTZ R230, R3.reuse, R5, R230 ;  /* 0x0000000503e67223 */ /* 0x040fe200000100e6 */
[C---:B------:R-:W-:Y:S01]  /*23a0*/  FFMA.FTZ R231, R3.reuse, R4, R231 ;  /* 0x0000000403e77223 */ /* 0x040fe200000100e7 */
[--C-:B------:R-:W-:Y:S02]  /*23b0*/  HADD2.F32 R2, -RZ, R234.reuse.H0_H0 ;  /* 0x200000eaff027230 */ /* 0x100fe40000004100 */
[----:B------:R-:W-:Y:S02]  /*23c0*/  HADD2.F32 R0, -RZ, R234.H1_H1 ;  /* 0x300000eaff007230 */ /* 0x000fe40000004100 */
[--C-:B------:R-:W-:Y:S02]  /*23d0*/  HADD2.F32 R5, -RZ, R235.reuse.H0_H0 ;  /* 0x200000ebff057230 */ /* 0x100fe40000004100 */
[----:B---3--:R-:W-:Y:S01]  /*23e0*/  FFMA.FTZ R232, R3, R2, R244 ;  /* 0x0000000203e87223 */ /* 0x008fe200000100f4 */
[----:B------:R-:W-:-:S02]  /*23f0*/  HADD2.F32 R4, -RZ, R235.H1_H1 ;  /* 0x300000ebff047230 */ /* 0x000fc40000004100 */
[C---:B------:R-:W-:Y:S01]  /*2400*/  FFMA.FTZ R233, R3.reuse, R0, R245 ;  /* 0x0000000003e97223 */ /* 0x040fe200000100f5 */
[C---:B------:R-:W-:Y:S02]  /*2410*/  FFMA.FTZ R234, R3.reuse, R5, R246 ;  /* 0x0000000503ea7223 */ /* 0x040fe400000100f6 */
[----:B------:R-:W-:Y:S01]  /*2420*/  FFMA.FTZ R235, R3, R4, R247 ;  /* 0x0000000403eb7223 */ /* 0x000fe200000100f7 */
[----:B------:R-:W-:Y:S06]  /*2430*/  BRA `(.L_x_61388) ;  /* 0x0000000000407947 */ /* 0x000fec0003800000 */
.L_x_61387:
[--C-:B-----5:R-:W-:Y:S02]  /*2440*/  HADD2.F32 R230, -RZ, R235.reuse.H0_H0 ;  /* 0x200000ebffe67230 */ /* 0x120fe40000004100 */
[----:B------:R-:W-:Y:S02]  /*2450*/  HADD2.F32 R231, -RZ, R235.H1_H1 ;  /* 0x300000ebffe77230 */ /* 0x000fe40000004100 */
[--C-:B------:R-:W-:Y:S02]  /*2460*/  HADD2.F32 R228, -RZ, R232.reuse.H0_H0 ;  /* 0x200000e8ffe47230 */ /* 0x100fe40000004100 */
[----:B------:R-:W-:Y:S02]  /*2470*/  HADD2.F32 R229, -RZ, R232.H1_H1 ;  /* 0x300000e8ffe57230 */ /* 0x000fe40000004100 */
[C---:B------:R-:W-:Y:S01]  /*2480*/  FMUL.FTZ R235, R3.reuse, R231 ;  /* 0x000000e703eb7220 */ /* 0x040fe20000410000 */
[--C-:B0-----:R-:W-:Y:S02]  /*2490*/  HADD2.F32 R4, -RZ, R233.reuse.H0_H0 ;  /* 0x200000e9ff047230 */ /* 0x101fe40000004100 */
[----:B------:R-:W-:Y:S01]  /*24a0*/  FMUL.FTZ R228, R3, R228 ;  /* 0x000000e403e47220 */ /* 0x000fe20000410000 */
[----:B------:R-:W-:-:S02]  /*24b0*/  HADD2.F32 R5, -RZ, R233.H1_H1 ;  /* 0x300000e9ff057230 */ /* 0x000fc40000004100 */
[C---:B------:R-:W-:Y:S01]  /*24c0*/  FMUL.FTZ R229, R3.reuse, R229 ;  /* 0x000000e503e57220 */ /* 0x040fe20000410000 */
[--C-:B------:R-:W-:Y:S02]  /*24d0*/  HADD2.F32 R0, -RZ, R234.reuse.H0_H0 ;  /* 0x200000eaff007230 */ /* 0x100fe40000004100 */
[----:B------:R-:W-:Y:S02]  /*24e0*/  HADD2.F32 R2, -RZ, R234.H1_H1 ;  /* 0x300000eaff027230 */ /* 0x000fe40000004100 */
[C---:B------:R-:W-:Y:S01]  /*24f0*/  FMUL.FTZ R234, R3.reuse, R230 ;  /* 0x000000e603ea7220 */ /* 0x040fe20000410000 */
[C---:B------:R-:W-:Y:S01]  /*2500*/  FMUL.FTZ R230, R3.reuse, R4 ;  /* 0x0000000403e67220 */ /* 0x040fe20000410000 */
[C---:B------:R-:W-:Y:S01]  /*2510*/  FMUL.FTZ R231, R3.reuse, R5 ;  /* 0x0000000503e77220 */ /* 0x040fe20000410000 */
[C---:B------:R-:W-:Y:S01]  /*2520*/  FMUL.FTZ R232, R3.reuse, R0 ;  /* 0x0000000003e87220 */ /* 0x040fe20000410000 */
[----:B------:R-:W-:-:S07]  /*2530*/  FMUL.FTZ R233, R3, R2 ;  /* 0x0000000203e97220 */ /* 0x000fce0000410000 */
.L_x_61388:
        /* <DEDUP_REMOVED lines=269> */
.L_x_61425:
        /* <DEDUP_REMOVED lines=45> */
[----:B------:R-:W-:Y:S01]  /*38e0*/  F2FP.F16.F32.PACK_AB R161, R159, R5 ;  /* 0x000000059fa1723e */ /* 0x000fe200000000ff */
[----:B-----5:R-:W-:Y:S01]  /*38f0*/  FFMA.FTZ R3, R3, R162, R84 ;  /* 0x000000a203037223 */ /* 0x020fe20000010054 */
[----:B------:R-:W-:Y:S01]  /*3900*/  F2FP.F16.F32.PACK_AB R162, R157, R156 ;  /* 0x0000009c9da2723e */ /* 0x000fe200000000ff */
[C---:B------:R-:W-:Y:S01]  /*3910*/  FADD.FTZ R159, -R2.reuse, R168 ;  /* 0x000000a8029f7221 */ /* 0x040fe20000010100 */
[C---:B------:R-:W-:Y:S01]  /*3920*/  FADD.FTZ R157, -R2.reuse, R165 ;  /* 0x000000a5029d7221 */ /* 0x040fe20000010100 */
[----:B------:R-:W-:Y:S01]  /*3930*/  FADD.FTZ R165, -R2, R167 ;  /* 0x000000a702a57221 */ /* 0x000fe20000010100 */
[----:B------:R-:W-:Y:S01]  /*3940*/  F2FP.F16.F32.PACK_AB R160, R4, R3 ;  /* 0x0000000304a0723e */ /* 0x000fe200000000ff */
        /* <DEDUP_REMOVED lines=178> */
[----:B------:R-:W-:Y:S01]  /*4470*/  F2FP.F16.F32.PACK_AB R163, R160, R163 ;  /* 0x000000a3a0a3723e */ /* 0x000fe200000000ff */
        /* <DEDUP_REMOVED lines=19> */
[----:B------:R-:W-:Y:S01]  /*45b0*/  F2FP.F16.F32.PACK_AB R166, R197, R166 ;  /* 0x000000a6c5a6723e */ /* 0x000fe200000000ff */
[----:B------:R-:W-:Y:S01]  /*45c0*/  FFMA.FTZ R2, R2, R140, R60 ;  /* 0x0000008c02027223 */ /* 0x000fe2000001003c */
[----:B------:R-:W-:Y:S01]  /*45d0*/  FFMA.FTZ R3, R200, R141, R61 ;  /* 0x0000008dc8037223 */ /* 0x000fe2000001003d */
[----:B------:R-:W-:Y:S01]  /*45e0*/  F2FP.F16.F32.PACK_AB R158, R219, R158 ;  /* 0x0000009edb9e723e */ /* 0x000fe200000000ff */
[----:B------:R-:W-:Y:S01]  /*45f0*/  FFMA.FTZ R7, R7, R134, R54 ;  /* 0x0000008607077223 */ /* 0x000fe20000010036 */
[----:B------:R-:W-:Y:S01]  /*4600*/  F2FP.F16.F32.PACK_AB R157, R216, R157 ;  /* 0x0000009dd89d723e */ /* 0x000fe200000000ff */
[----:B------:R-:W-:Y:S01]  /*4610*/  FFMA.FTZ R210, R210, R135, R55 ;  /* 0x00000087d2d27223 */ /* 0x000fe20000010037 */
[----:B------:R-:W-:Y:S01]  /*4620*/  FMUL.FTZ R168, R0, R175 ;  /* 0x000000af00a87220 */ /* 0x000fe20000410000 */
[----:B------:R-:W-:Y:S01]  /*4630*/  F2FP.F16.F32.PACK_AB R167, R164, R167 ;  /* 0x000000a7a4a7723e */ /* 0x000fe200000000ff */
[----:B------:R-:W-:Y:S01]  /*4640*/  FMUL.FTZ R230, R0, R172 ;  /* 0x000000ac00e67220 */ /* 0x000fe20000410000 */
[----:B------:R-:W-:Y:S01]  /*4650*/  F2FP.F16.F32.PACK_AB R165, R198, R165 ;  /* 0x000000a5c6a5723e */ /* 0x000fe200000000ff */
[C---:B------:R-:W-:Y:S01]  /*4660*/  FMUL.FTZ R172, R0.reuse, R181 ;  /* 0x000000b500ac7220 */ /* 0x040fe20000410000 */
[----:B------:R-:W-:Y:S01]  /*4670*/  F2FP.F16.F32.PACK_AB R164, R3, R2 ;  /* 0x0000000203a4723e */ /* 0x000fe200000000ff */
[----:B------:R-:W-:Y:S01]  /*4680*/  FMUL.FTZ R225, R0, R174 ;  /* 0x000000ae00e17220 */ /* 0x000fe20000410000 */
[----:B------:R-:W-:Y:S01]  /*4690*/  F2FP.F16.F32.PACK_AB R181, R210, R7 ;  /* 0x00000007d2b5723e */ /* 0x000fe200000000ff */
        /* <DEDUP_REMOVED lines=56> */
[----:B------:R-:W-:Y:S01]  /*4a20*/  F2FP.F16.F32.PACK_AB R156, R210, R7 ;  /* 0x00000007d29c723e */ /* 0x000fe200000000ff */
[----:B------:R-:W0:Y:S01]  /*4a30*/  LDC.64 R178, c[0x0][0x380] ;  /* 0x0000e000ffb27b82 */ /* 0x000e220000000a00 */
        /* <DEDUP_REMOVED lines=20> */
[----:B-----5:R-:W-:-:S04]  /*4b80*/  IMAD.WIDE.U32 R208, R209, 0x10, R222 ;  /* 0x00000010d1d07825 */ /* 0x020fc800078e00de */
[----:B------:R-:W-:Y:S01]  /*4b90*/  FFMA.FTZ R7, R0, R91, R11 ;  /* 0x0000005b00077223 */ /* 0x000fe2000001000b */
[----:B------:R-:W-:Y:S02]  /*4ba0*/  F2FP.F16.F32.PACK_AB R159, R228, R231 ;  /* 0x000000e7e49f723e */ /* 0x000fe400000000ff */
[----:B------:R-:W-:Y:S02]  /*4bb0*/  F2FP.F16.F32.PACK_AB R158, R212, R235 ;  /* 0x000000ebd49e723e */ /* 0x000fe400000000ff */
        /* <DEDUP_REMOVED lines=12> */
[----:B------:R-:W-:-:S02]  /*4c80*/  F2FP.F16.F32.PACK_AB R173, R191, R190 ;  /* 0x000000bebfad723e */ /* 0x000fc400000000ff */
        /* <DEDUP_REMOVED lines=9> */
.L_x_61367:
        /* <DEDUP_REMOVED lines=8> */
.L_x_61413:
        /* <DEDUP_REMOVED lines=32> */
.L_x_61392:
        /* <DEDUP_REMOVED lines=8> */
.L_x_61393:
[----:B-1----:R-:W-:Y:S05]  /*5020*/  BSYNC.RECONVERGENT B0 ;  /* 0x0000000000007941 */ /* 0x002fea0003800200 */
.L_x_61391:
        /* <DEDUP_REMOVED lines=8> */
[----:B------:R1:W5:Y:S01]  /*50b0*/  LDG.E.128 R180, desc[UR6][R164.64] ;  /* 0x00000006a4b47981 */ /* 0x000362000c1e1d00 */
        /* <DEDUP_REMOVED lines=24> */
.L_x_61394:
        /* <DEDUP_REMOVED lines=8> */
.L_x_61395:
        /* <DEDUP_REMOVED lines=29> */
.L_x_61396:
        /* <DEDUP_REMOVED lines=8> */
.L_x_61397:
[----:B------:R-:W-:Y:S01]  /*5510*/  IADD3 R194, PT, PT, R7, 0x60, RZ ;  /* 0x0000006007c27810 */ /* 0x000fe20007ffe0ff */
[----:B0-----:R-:W-:-:S04]  /*5520*/  IMAD.WIDE.U32 R2, R186, 0x20, R232 ;  /* 0x00000020ba027825 */ /* 0x001fc800078e00e8 */
        /* <DEDUP_REMOVED lines=27> */
.L_x_61398:
        /* <DEDUP_REMOVED lines=8> */
.L_x_61399:
[----:B------:R-:W-:Y:S01]  /*5760*/  IADD3 R202, PT, PT, R7, 0x80, RZ ;  /* 0x0000008007ca7810 */ /* 0x000fe20007ffe0ff */
[----:B0-----:R-:W-:-:S04]  /*5770*/  IMAD.WIDE.U32 R2, R194, 0x20, R232 ;  /* 0x00000020c2027825 */ /* 0x001fc800078e00e8 */
        /* <DEDUP_REMOVED lines=27> */
.L_x_61400:
        /* <DEDUP_REMOVED lines=8> */
.L_x_61401:
        /* <DEDUP_REMOVED lines=28> */
.L_x_61402:
        /* <DEDUP_REMOVED lines=8> */
.L_x_61403:
        /* <DEDUP_REMOVED lines=11> */
[--C-:B-----5:R-:W-:Y:S02]  /*5ca0*/  HADD2.F32 R0, -RZ, R209.reuse.H1_H1 ;  /* 0x300000d1ff007230 */ /* 0x120fe40000004100 */
[--C-:B------:R-:W-:Y:S02]  /*5cb0*/  HADD2.F32 R217, -RZ, R208.reuse.H0_H0 ;  /* 0x200000d0ffd97230 */ /* 0x100fe40000004100 */
[----:B------:R-:W-:Y:S02]  /*5cc0*/  HADD2.F32 R208, -RZ, R208.H1_H1 ;  /* 0x300000d0ffd07230 */ /* 0x000fe40000004100 */
[----:B------:R-:W-:-:S02]  /*5cd0*/  HADD2.F32 R219, -RZ, R209.H0_H0 ;  /* 0x200000d1ffdb7230 */ /* 0x000fc40000004100 */
[--C-:B------:R-:W-:Y:S02]  /*5ce0*/  HADD2.F32 R209, -RZ, R210.reuse.H0_H0 ;  /* 0x200000d2ffd17230 */ /* 0x100fe40000004100 */
[----:B------:R-:W-:Y:S02]  /*5cf0*/  HADD2.F32 R210, -RZ, R210.H1_H1 ;  /* 0x300000d2ffd27230 */ /* 0x000fe40000004100 */
[--C-:B0-----:R-:W-:Y:S02]  /*5d00*/  HADD2.F32 R3, -RZ, R211.reuse.H0_H0 ;  /* 0x200000d3ff037230 */ /* 0x101fe40000004100 */
[----:B--2---:R-:W-:Y:S01]  /*5d10*/  FADD.FTZ R207, R207, R0 ;  /* 0x00000000cfcf7221 */ /* 0x004fe20000010000 */
[----:B------:R-:W-:Y:S02]  /*5d20*/  HADD2.F32 R0, -RZ, R211.H1_H1 ;  /* 0x300000d3ff007230 */ /* 0x000fe40000004100 */
        /* <DEDUP_REMOVED lines=8> */
.L_x_61404:
        /* <DEDUP_REMOVED lines=8> */
.L_x_61405:
        /* <DEDUP_REMOVED lines=28> */
.L_x_61406:
        /* <DEDUP_REMOVED lines=8> */
.L_x_61407:
        /* <DEDUP_REMOVED lines=14> */
[----:B------:R-:W-:-:S05]  /*6150*/  HADD2.F32 R224, -RZ, R224.H1_H1 ;  /* 0x300000e0ffe07230 */ /* 0x000fca0000004100 */
[----:B--2---:R-:W-:Y:S01]  /*6160*/  FADD.FTZ R221, R221, R224 ;  /* 0x000000e0dddd7221 */ /* 0x004fe20000010000 */
[----:B------:R-:W-:Y:S01]  /*6170*/  FADD.FTZ R223, R223, R225 ;  /* 0x000000e1dfdf7221 */ /* 0x000fe20000010000 */
[--C-:B------:R-:W-:Y:S02]  /*6180*/  HADD2.F32 R224, -RZ, R226.reuse.H0_H0 ;  /* 0x200000e2ffe07230 */ /* 0x100fe40000004100 */
[----:B------:R-:W-:Y:S01]  /*6190*/  FADD.FTZ R220, R220, R2 ;  /* 0x00000002dcdc7221 */ /* 0x000fe20000010000 */
[----:B------:R-:W-:Y:S02]  /*61a0*/  HADD2.F32 R225, -RZ, R226.H1_H1 ;  /* 0x300000e2ffe17230 */ /* 0x000fe40000004100 */
[----:B------:R-:W-:Y:S01]  /*61b0*/  FADD.FTZ R222, R222, R0 ;  /* 0x00000000dede7221 */ /* 0x000fe20000010000 */
[--C-:B------:R-:W-:Y:S02]  /*61c0*/  HADD2.F32 R226, -RZ, R227.reuse.H0_H0 ;  /* 0x200000e3ffe27230 */ /* 0x100fe40000004100 */
[----:B---3--:R-:W-:Y:S01]  /*61d0*/  FADD.FTZ R224, R228, R224 ;  /* 0x000000e0e4e07221 */ /* 0x008fe20000010000 */
[----:B------:R-:W-:-:S02]  /*61e0*/  HADD2.F32 R227, -RZ, R227.H1_H1 ;  /* 0x300000e3ffe37230 */ /* 0x000fc40000004100 */
[----:B------:R-:W-:Y:S01]  /*61f0*/  FADD.FTZ R225, R229, R225 ;  /* 0x000000e1e5e17221 */ /* 0x000fe20000010000 */
[----:B------:R-:W-:Y:S02]  /*6200*/  FADD.FTZ R226, R230, R226 ;  /* 0x000000e2e6e27221 */ /* 0x000fe40000010000 */
[----:B------:R-:W-:Y:S01]  /*6210*/  FADD.FTZ R227, R231, R227 ;  /* 0x000000e3e7e37221 */ /* 0x000fe20000010000 */
[----:B------:R-:W-:Y:S06]  /*6220*/  BRA `(.L_x_61409) ;  /* 0x0000000000207947 */ /* 0x000fec0003800000 */
.L_x_61408:
        /* <DEDUP_REMOVED lines=8> */
.L_x_61409:
        /* <DEDUP_REMOVED lines=11> */
[--C-:B-----5:R-:W-:Y:S02]  /*6360*/  HADD2.F32 R0, -RZ, R232.reuse.H1_H1 ;  /* 0x300000e8ff007230 */ /* 0x120fe40000004100 */
[--C-:B------:R-:W-:Y:S02]  /*6370*/  HADD2.F32 R4, -RZ, R233.reuse.H0_H0 ;  /* 0x200000e9ff047230 */ /* 0x100fe40000004100 */
[----:B0-----:R-:W-:Y:S02]  /*6380*/  HADD2.F32 R2, -RZ, R232.H0_H0 ;  /* 0x200000e8ff027230 */ /* 0x001fe40000004100 */
[----:B------:R-:W-:-:S03]  /*6390*/  HADD2.F32 R3, -RZ, R233.H1_H1 ;  /* 0x300000e9ff037230 */ /* 0x000fc60000004100 */
[----:B--2---:R-:W-:Y:S01]  /*63a0*/  FADD.FTZ R228, R228, R2 ;  /* 0x00000002e4e47221 */ /* 0x004fe20000010000 */
[----:B------:R-:W-:Y:S01]  /*63b0*/  FADD.FTZ R229, R229, R0 ;  /* 0x00000000e5e57221 */ /* 0x000fe20000010000 */
[----:B------:R-:W-:Y:S01]  /*63c0*/  FADD.FTZ R230, R230, R4 ;  /* 0x00000004e6e67221 */ /* 0x000fe20000010000 */
[----:B------:R-:W-:Y:S01]  /*63d0*/  FADD.FTZ R231, R231, R3 ;  /* 0x00000003e7e77221 */ /* 0x000fe20000010000 */
[--C-:B------:R-:W-:Y:S02]  /*63e0*/  HADD2.F32 R3, -RZ, R234.reuse.H0_H0 ;  /* 0x200000eaff037230 */ /* 0x100fe40000004100 */
[----:B------:R-:W-:Y:S02]  /*63f0*/  HADD2.F32 R2, -RZ, R234.H1_H1 ;  /* 0x300000eaff027230 */ /* 0x000fe40000004100 */
[--C-:B------:R-:W-:Y:S02]  /*6400*/  HADD2.F32 R4, -RZ, R235.reuse.H0_H0 ;  /* 0x200000ebff047230 */ /* 0x100fe40000004100 */
[----:B---3--:R-:W-:Y:S01]  /*6410*/  FADD.FTZ R232, R244, R3 ;  /* 0x00000003f4e87221 */ /* 0x008fe20000010000 */
[----:B------:R-:W-:-:S02]  /*6420*/  HADD2.F32 R0, -RZ, R235.H1_H1 ;  /* 0x300000ebff007230 */ /* 0x000fc40000004100 */
[----:B------:R-:W-:Y:S01]  /*6430*/  FADD.FTZ R233, R245, R2 ;  /* 0x00000002f5e97221 */ /* 0x000fe20000010000 */
[----:B------:R-:W-:Y:S02]  /*6440*/  FADD.FTZ R234, R246, R4 ;  /* 0x00000004f6ea7221 */ /* 0x000fe40000010000 */
[----:B------:R-:W-:Y:S01]  /*6450*/  FADD.FTZ R235, R247, R0 ;  /* 0x00000000f7eb7221 */ /* 0x000fe20000010000 */
[----:B------:R-:W-:Y:S06]  /*6460*/  BRA `(.L_x_61411) ;  /* 0x0000000000207947 */ /* 0x000fec0003800000 */
.L_x_61410:
        /* <DEDUP_REMOVED lines=8> */
.L_x_61411:
[----:B------:R-:W-:Y:S01]  /*64f0*/  FADD.FTZ R0, RZ, R156 ;  /* 0x0000009cff007221 */ /* 0x000fe20000010000 */
[----:B0-----:R-:W0:Y:S01]  /*6500*/  LDC.64 R2, c[0x0][0x3a8] ;  /* 0x0000ea00ff027b82 */ /* 0x001e220000000a00 */
        /* <DEDUP_REMOVED lines=267> */
.L_x_61437:
        /* <DEDUP_REMOVED lines=18> */
[----:B------:R-:W-:Y:S02]  /*76e0*/  F2FP.F16.F32.PACK_AB R163, R4, R3 ;  /* 0x0000000304a3723e */ /* 0x000fe400000000ff */
        /* <DEDUP_REMOVED lines=28> */
[----:B------:R-:W-:Y:S01]  /*78b0*/  F2FP.F16.F32.PACK_AB R162, R5, R4 ;  /* 0x0000000405a2723e */ /* 0x000fe200000000ff */
[----:B--2---:R-:W-:Y:S01]  /*78c0*/  FFMA.FTZ R159, R159, R247, R87 ;  /* 0x000000f79f9f7223 */ /* 0x004fe20000010057 */
[----:B---3--:R-:W-:Y:S01]  /*78d0*/  FFMA.FTZ R157, R157, R245, R85 ;  /* 0x000000f59d9d7223 */ /* 0x008fe20000010055 */
[C---:B------:R-:W-:Y:S01]  /*78e0*/  FADD.FTZ R245, -R2.reuse, R185 ;  /* 0x000000b902f57221 */ /* 0x040fe20000010100 */
[----:B----4-:R-:W-:Y:S02]  /*78f0*/  FFMA.FTZ R3, R3, R246, R86 ;  /* 0x000000f603037223 */ /* 0x010fe40000010056 */
[----:B------:R-:W0:Y:S03]  /*7900*/  LDC.64 R246, c[0x0][0x428] ;  /* 0x00010a00fff67b82 */ /* 0x000e260000000a00 */
[----:B------:R-:W-:Y:S01]  /*7910*/  F2FP.F16.F32.PACK_AB R161, R159, R3 ;  /* 0x000000039fa1723e */ /* 0x000fe200000000ff */
        /* <DEDUP_REMOVED lines=17> */
[----:B------:R-:W-:Y:S01]  /*7a30*/  F2FP.F16.F32.PACK_AB R160, R157, R156 ;  /* 0x0000009c9da0723e */ /* 0x000fe200000000ff */
        /* <DEDUP_REMOVED lines=155> */
[----:B------:R-:W-:Y:S01]  /*83f0*/  F2FP.F16.F32.PACK_AB R156, R161, R156 ;  /* 0x0000009ca19c723e */ /* 0x000fe200000000ff */
[----:B------:R-:W-:Y:S01]  /*8400*/  FMUL.FTZ R235, R0, R165 ;  /* 0x000000a500eb7220 */ /* 0x000fe20000410000 */
[----:B------:R-:W-:Y:S01]  /*8410*/  F2FP.F16.F32.PACK_AB R163, R160, R163 ;  /* 0x000000a3a0a3723e */ /* 0x000fe200000000ff */
        /* <DEDUP_REMOVED lines=27> */
[C---:B------:R-:W-:Y:S01]  /*85d0*/  FMUL.FTZ R228, R0.reuse, R168 ;  /* 0x000000a800e47220 */ /* 0x040fe20000410000 */
        /* <DEDUP_REMOVED lines=112> */
.L_x_61389:
[----:B------:R-:W-:Y:S01]  /*8ce0*/  HFMA2 R3, -RZ, RZ, 0, 5.9604644775390625e-08 ;  /* 0x00000001ff037431 */ /* 0x000fe200000001ff */
[----:B------:R-:W-:Y:S01]  /*8cf0*/  BSSY B0, `(.L_x_61414) ;  /* 0x0000006000007945 */ /* 0x000fe20003800000 */
[----:B------:R-:W-:Y:S02]  /*8d00*/  MOV R2, 0x1f ;  /* 0x0000001f00027802 */ /* 0x000fe40000000f00 */
[----:B------:R-:W-:-:S07]  /*8d10*/  MOV R0, 0xffffffff ;  /* 0xffffffff00007802 */ /* 0x000fce0000000f00 */
[----:B------:R-:W-:Y:S05]  /*8d20*/  WARPSYNC.COLLECTIVE R0, `(.L_x_61415) ;  /* 0x0000000000087348 */ /* 0x000fea0003c00000 */
[----:B------:R0:W1:Y:S02]  /*8d30*/  SHFL.BFLY P0, R5, R4, R3, R2 ;  /* 0x0c00000304057389 */ /* 0x0000640000000002 */
[----:B01----:R-:W-:Y:S05]  /*8d40*/  ENDCOLLECTIVE ;  /* 0x000000000000791b */ /* 0x003fea0003800000 */
.L_x_61415:
[----:B------:R-:W-:Y:S05]  /*8d50*/  BSYNC B0 ;  /* 0x0000000000007941 */ /* 0x000fea0003800000 */
.L_x_61414:
        /* <DEDUP_REMOVED lines=9> */
.L_x_61416:
[----:B------:R-:W-:Y:S01]  /*8df0*/  HFMA2 R3, -RZ, RZ, 0, 2.384185791015625e-07 ;  /* 0x00000004ff037431 */ /* 0x000fe200000001ff */
[----:B------:R-:W-:-:S05]  /*8e00*/  MOV R0, R5 ;  /* 0x0000000500007202 */ /* 0x000fca0000000f00 */
[----:B------:R-:W-:Y:S01]  /*8e10*/  FADD.FTZ R4, R4, R0 ;  /* 0x0000000004047221 */ /* 0x000fe20000010000 */
[----:B------:R-:W-:-:S07]  /*8e20*/  MOV R0, 0xffffffff ;  /* 0xffffffff00007802 */ /* 0x000fce0000000f00 */
[----:B------:R-:W-:Y:S05]  /*8e30*/  WARPSYNC.COLLECTIVE R0, `(.L_x_61417) ;  /* 0x0000000000087348 */ /* 0x000fea0003c00000 */
[----:B------:R0:W1:Y:S02]  /*8e40*/  SHFL.BFLY P0, R5, R4, R3, R2 ;  /* 0x0c00000304057389 */ /* 0x0000640000000002 */
[----:B01----:R-:W-:Y:S05]  /*8e50*/  ENDCOLLECTIVE ;  /* 0x000000000000791b */ /* 0x003fea0003800000 */
.L_x_61417:
[----:B------:R-:W-:Y:S01]  /*8e60*/  HFMA2 R3, -RZ, RZ, 0, 4.76837158203125e-07 ;  /* 0x00000008ff037431 */ /* 0x000fe200000001ff */
[----:B------:R-:W-:-:S05]  /*8e70*/  MOV R0, R5 ;  /* 0x0000000500007202 */ /* 0x000fca0000000f00 */
[----:B------:R-:W-:Y:S01]  /*8e80*/  FADD.FTZ R4, R4, R0 ;  /* 0x0000000004047221 */ /* 0x000fe20000010000 */
[----:B------:R-:W-:-:S07]  /*8e90*/  MOV R0, 0xffffffff ;  /* 0xffffffff00007802 */ /* 0x000fce0000000f00 */
[----:B------:R-:W-:Y:S05]  /*8ea0*/  WARPSYNC.COLLECTIVE R0, `(.L_x_61418) ;  /* 0x0000000000087348 */ /* 0x000fea0003c00000 */
[----:B------:R0:W1:Y:S02]  /*8eb0*/  SHFL.BFLY P0, R5, R4, R3, R2 ;  /* 0x0c00000304057389 */ /* 0x0000640000000002 */
[----:B01----:R-:W-:Y:S05]  /*8ec0*/  ENDCOLLECTIVE ;  /* 0x000000000000791b */ /* 0x003fea0003800000 */
.L_x_61418:
[----:B------:R-:W-:Y:S01]  /*8ed0*/  HFMA2 R3, -RZ, RZ, 0, 9.5367431640625e-07 ;  /* 0x00000010ff037431 */ /* 0x000fe200000001ff */
[----:B------:R-:W-:-:S05]  /*8ee0*/  MOV R0, R5 ;  /* 0x0000000500007202 */ /* 0x000fca0000000f00 */
[----:B------:R-:W-:Y:S01]  /*8ef0*/  FADD.FTZ R4, R4, R0 ;  /* 0x0000000004047221 */ /* 0x000fe20000010000 */
[----:B------:R-:W-:-:S07]  /*8f00*/  MOV R0, 0xffffffff ;  /* 0xffffffff00007802 */ /* 0x000fce0000000f00 */
[----:B------:R-:W-:Y:S05]  /*8f10*/  WARPSYNC.COLLECTIVE R0, `(.L_x_61419) ;  /* 0x0000000000087348 */ /* 0x000fea0003c00000 */
[----:B------:R0:W1:Y:S02]  /*8f20*/  SHFL.BFLY P0, R5, R4, R3, R2 ;  /* 0x0c00000304057389 */ /* 0x0000640000000002 */
[----:B01----:R-:W-:Y:S05]  /*8f30*/  ENDCOLLECTIVE ;  /* 0x000000000000791b */ /* 0x003fea0003800000 */
.L_x_61419:
        /* <DEDUP_REMOVED lines=169> */
.L_x_61420:
[----:B------:R-:W-:Y:S01]  /*99d0*/  HFMA2 R3, -RZ, RZ, 0, 1.1920928955078125e-07 ;  /* 0x00000002ff037431 */ /* 0x000fe200000001ff */
[----:B------:R-:W-:-:S05]  /*99e0*/  MOV R0, R5 ;  /* 0x0000000500007202 */ /* 0x000fca0000000f00 */
[----:B------:R-:W-:Y:S01]  /*99f0*/  FADD.FTZ R4, R4, R0 ;  /* 0x0000000004047221 */ /* 0x000fe20000010000 */
[----:B------:R-:W-:-:S07]  /*9a00*/  MOV R0, 0xffffffff ;  /* 0xffffffff00007802 */ /* 0x000fce0000000f00 */
[----:B------:R-:W-:Y:S05]  /*9a10*/  WARPSYNC.COLLECTIVE R0, `(.L_x_61421) ;  /* 0x0000000000087348 */ /* 0x000fea0003c00000 */
[----:B------:R0:W1:Y:S02]  /*9a20*/  SHFL.BFLY P0, R5, R4, R3, R2 ;  /* 0x0c00000304057389 */ /* 0x0000640000000002 */
[----:B01----:R-:W-:Y:S05]  /*9a30*/  ENDCOLLECTIVE ;  /* 0x000000000000791b */ /* 0x003fea0003800000 */
.L_x_61421:
[----:B------:R-:W-:Y:S01]  /*9a40*/  HFMA2 R3, -RZ, RZ, 0, 2.384185791015625e-07 ;  /* 0x00000004ff037431 */ /* 0x000fe200000001ff */
[----:B------:R-:W-:-:S05]  /*9a50*/  MOV R0, R5 ;  /* 0x0000000500007202 */ /* 0x000fca0000000f00 */
[----:B------:R-:W-:Y:S01]  /*9a60*/  FADD.FTZ R4, R4, R0 ;  /* 0x0000000004047221 */ /* 0x000fe20000010000 */
[----:B------:R-:W-:-:S07]  /*9a70*/  MOV R0, 0xffffffff ;  /* 0xffffffff00007802 */ /* 0x000fce0000000f00 */
[----:B------:R-:W-:Y:S05]  /*9a80*/  WARPSYNC.COLLECTIVE R0, `(.L_x_61422) ;  /* 0x0000000000087348 */ /* 0x000fea0003c00000 */
[----:B------:R0:W1:Y:S02]  /*9a90*/  SHFL.BFLY P0, R5, R4, R3, R2 ;  /* 0x0c00000304057389 */ /* 0x0000640000000002 */
[----:B01----:R-:W-:Y:S05]  /*9aa0*/  ENDCOLLECTIVE ;  /* 0x000000000000791b */ /* 0x003fea0003800000 */
.L_x_61422:
[----:B------:R-:W-:Y:S01]  /*9ab0*/  HFMA2 R3, -RZ, RZ, 0, 4.76837158203125e-07 ;  /* 0x00000008ff037431 */ /* 0x000fe200000001ff */
[----:B------:R-:W-:-:S05]  /*9ac0*/  MOV R0, R5 ;  /* 0x0000000500007202 */ /* 0x000fca0000000f00 */
[----:B------:R-:W-:Y:S01]  /*9ad0*/  FADD.FTZ R4, R4, R0 ;  /* 0x0000000004047221 */ /* 0x000fe20000010000 */
[----:B------:R-:W-:-:S07]  /*9ae0*/  MOV R0, 0xffffffff ;  /* 0xffffffff00007802 */ /* 0x000fce0000000f00 */
[----:B------:R-:W-:Y:S05]  /*9af0*/  WARPSYNC.COLLECTIVE R0, `(.L_x_61423) ;  /* 0x0000000000087348 */ /* 0x000fea0003c00000 */
[----:B------:R0:W1:Y:S02]  /*9b00*/  SHFL.BFLY P0, R5, R4, R3, R2 ;  /* 0x0c00000304057389 */ /* 0x0000640000000002 */
[----:B01----:R-:W-:Y:S05]  /*9b10*/  ENDCOLLECTIVE ;  /* 0x000000000000791b */ /* 0x003fea0003800000 */
.L_x_61423:
[----:B------:R-:W-:Y:S01]  /*9b20*/  HFMA2 R3, -RZ, RZ, 0, 9.5367431640625e-07 ;  /* 0x00000010ff037431 */ /* 0x000fe200000001ff */
[----:B------:R-:W-:-:S05]  /*9b30*/  MOV R0, R5 ;  /* 0x0000000500007202 */ /* 0x000fca0000000f00 */
[----:B------:R-:W-:Y:S01]  /*9b40*/  FADD.FTZ R4, R4, R0 ;  /* 0x0000000004047221 */ /* 0x000fe20000010000 */
[----:B------:R-:W-:-:S07]  /*9b50*/  MOV R0, 0xffffffff ;  /* 0xffffffff00007802 */ /* 0x000fce0000000f00 */
[----:B------:R-:W-:Y:S05]  /*9b60*/  WARPSYNC.COLLECTIVE R0, `(.L_x_61424) ;  /* 0x0000000000087348 */ /* 0x000fea0003c00000 */
[----:B------:R0:W1:Y:S02]  /*9b70*/  SHFL.BFLY P0, R5, R4, R3, R2 ;  /* 0x0c00000304057389 */ /* 0x0000640000000002 */
[----:B01----:R-:W-:Y:S05]  /*9b80*/  ENDCOLLECTIVE ;  /* 0x000000000000791b */ /* 0x003fea0003800000 */
.L_x_61424:
[----:B------:R-:W-:Y:S01]  /*9b90*/  MOV R0, R5 ;  /* 0x0000000500007202 */ /* 0x000fe20000000f00 */
[----:B------:R-:W-:Y:S06]  /*9ba0*/  BRA `(.L_x_61425) ;  /* 0xffffff9800987947 */ /* 0x000fec000383ffff */
.L_x_61412:
[----:B------:R-:W-:Y:S01]  /*9bb0*/  HFMA2 R3, -RZ, RZ, 0, 5.9604644775390625e-08 ;  /* 0x00000001ff037431 */ /* 0x000fe200000001ff */
[----:B------:R-:W-:Y:S01]  /*9bc0*/  BSSY B0, `(.L_x_61426) ;  /* 0x0000006000007945 */ /* 0x000fe20003800000 */
[----:B------:R-:W-:Y:S02]  /*9bd0*/  MOV R2, 0x1f ;  /* 0x0000001f00027802 */ /* 0x000fe40000000f00 */
[----:B------:R-:W-:-:S07]  /*9be0*/  MOV R0, 0xffffffff ;  /* 0xffffffff00007802 */ /* 0x000fce0000000f00 */
[----:B------:R-:W-:Y:S05]  /*9bf0*/  WARPSYNC.COLLECTIVE R0, `(.L_x_61427) ;  /* 0x0000000000087348 */ /* 0x000fea0003c00000 */
[----:B------:R0:W1:Y:S02]  /*9c00*/  SHFL.BFLY P0, R5, R4, R3, R2 ;  /* 0x0c00000304057389 */ /* 0x0000640000000002 */
[----:B01----:R-:W-:Y:S05]  /*9c10*/  ENDCOLLECTIVE ;  /* 0x000000000000791b */ /* 0x003fea0003800000 */
.L_x_61427:
[----:B------:R-:W-:Y:S05]  /*9c20*/  BSYNC B0 ;  /* 0x0000000000007941 */ /* 0x000fea0003800000 */
.L_x_61426:
        /* <DEDUP_REMOVED lines=9> */
.L_x_61428:
[----:B------:R-:W-:Y:S01]  /*9cc0*/  HFMA2 R3, -RZ, RZ, 0, 2.384185791015625e-07 ;  /* 0x00000004ff037431 */ /* 0x000fe200000001ff */
[----:B------:R-:W-:-:S05]  /*9cd0*/  MOV R0, R5 ;  /* 0x0000000500007202 */ /* 0x000fca0000000f00 */
[----:B------:R-:W-:Y:S01]  /*9ce0*/  FADD.FTZ R4, R4, R0 ;  /* 0x0000000004047221 */ /* 0x000fe20000010000 */
[----:B------:R-:W-:-:S07]  /*9cf0*/  MOV R0, 0xffffffff ;  /* 0xffffffff00007802 */ /* 0x000fce0000000f00 */
[----:B------:R-:W-:Y:S05]  /*9d00*/  WARPSYNC.COLLECTIVE R0, `(.L_x_61429) ;  /* 0x0000000000087348 */ /* 0x000fea0003c00000 */
[----:B------:R0:W1:Y:S02]  /*9d10*/  SHFL.BFLY P0, R5, R4, R3, R2 ;  /* 0x0c00000304057389 */ /* 0x0000640000000002 */
[----:B01----:R-:W-:Y:S05]  /*9d20*/  ENDCOLLECTIVE ;  /* 0x000000000000791b */ /* 0x003fea0003800000 */
.L_x_61429:
[----:B------:R-:W-:Y:S01]  /*9d30*/  HFMA2 R3, -RZ, RZ, 0, 4.76837158203125e-07 ;  /* 0x00000008ff037431 */ /* 0x000fe200000001ff */
[----:B------:R-:W-:-:S05]  /*9d40*/  MOV R0, R5 ;  /* 0x0000000500007202 */ /* 0x000fca0000000f00 */
[----:B------:R-:W-:Y:S01]  /*9d50*/  FADD.FTZ R4, R4, R0 ;  /* 0x0000000004047221 */ /* 0x000fe20000010000 */
[----:B------:R-:W-:-:S07]  /*9d60*/  MOV R0, 0xffffffff ;  /* 0xffffffff00007802 */ /* 0x000fce0000000f00 */
[----:B------:R-:W-:Y:S05]  /*9d70*/  WARPSYNC.COLLECTIVE R0, `(.L_x_61430) ;  /* 0x0000000000087348 */ /* 0x000fea0003c00000 */
[----:B------:R0:W1:Y:S02]  /*9d80*/  SHFL.BFLY P0, R5, R4, R3, R2 ;  /* 0x0c00000304057389 */ /* 0x0000640000000002 */
[----:B01----:R-:W-:Y:S05]  /*9d90*/  ENDCOLLECTIVE ;  /* 0x000000000000791b */ /* 0x003fea0003800000 */
.L_x_61430:
[----:B------:R-:W-:Y:S01]  /*9da0*/  HFMA2 R3, -RZ, RZ, 0, 9.5367431640625e-07 ;  /* 0x00000010ff037431 */ /* 0x000fe200000001ff */
[----:B------:R-:W-:-:S05]  /*9db0*/  MOV R0, R5 ;  /* 0x0000000500007202 */ /* 0x000fca0000000f00 */
[----:B------:R-:W-:Y:S01]  /*9dc0*/  FADD.FTZ R4, R4, R0 ;  /* 0x0000000004047221 */ /* 0x000fe20000010000 */
[----:B------:R-:W-:-:S07]  /*9dd0*/  MOV R0, 0xffffffff ;  /* 0xffffffff00007802 */ /* 0x000fce0000000f00 */
[----:B------:R-:W-:Y:S05]  /*9de0*/  WARPSYNC.COLLECTIVE R0, `(.L_x_61431) ;  /* 0x0000000000087348 */ /* 0x000fea0003c00000 */
[----:B------:R0:W1:Y:S02]  /*9df0*/  SHFL.BFLY P0, R5, R4, R3, R2 ;  /* 0x0c00000304057389 */ /* 0x0000640000000002 */
[----:B01----:R-:W-:Y:S05]  /*9e00*/  ENDCOLLECTIVE ;  /* 0x000000000000791b */ /* 0x003fea0003800000 */
.L_x_61431:
        /* <DEDUP_REMOVED lines=169> */
.L_x_61432:
[----:B------:R-:W-:Y:S01]  /*a8a0*/  HFMA2 R3, -RZ, RZ, 0, 1.1920928955078125e-07 ;  /* 0x00000002ff037431 */ /* 0x000fe200000001ff */
[----:B------:R-:W-:-:S05]  /*a8b0*/  MOV R0, R5 ;  /* 0x0000000500007202 */ /* 0x000fca0000000f00 */
[----:B------:R-:W-:Y:S01]  /*a8c0*/  FADD.FTZ R4, R4, R0 ;  /* 0x0000000004047221 */ /* 0x000fe20000010000 */
[----:B------:R-:W-:-:S07]  /*a8d0*/  MOV R0, 0xffffffff ;  /* 0xffffffff00007802 */ /* 0x000fce0000000f00 */
[----:B------:R-:W-:Y:S05]  /*a8e0*/  WARPSYNC.COLLECTIVE R0, `(.L_x_61433) ;  /* 0x0000000000087348 */ /* 0x000fea0003c00000 */
[----:B------:R0:W1:Y:S02]  /*a8f0*/  SHFL.BFLY P0, R5, R4, R3, R2 ;  /* 0x0c00000304057389 */ /* 0x0000640000000002 */
[----:B01----:R-:W-:Y:S05]  /*a900*/  ENDCOLLECTIVE ;  /* 0x000000000000791b */ /* 0x003fea0003800000 */
.L_x_61433:
[----:B------:R-:W-:Y:S01]  /*a910*/  HFMA2 R3, -RZ, RZ, 0, 2.384185791015625e-07 ;  /* 0x00000004ff037431 */ /* 0x000fe200000001ff */
[----:B------:R-:W-:-:S05]  /*a920*/  MOV R0, R5 ;  /* 0x0000000500007202 */ /* 0x000fca0000000f00 */
[----:B------:R-:W-:Y:S01]  /*a930*/  FADD.FTZ R4, R4, R0 ;  /* 0x0000000004047221 */ /* 0x000fe20000010000 */
[----:B------:R-:W-:-:S07]  /*a940*/  MOV R0, 0xffffffff ;  /* 0xffffffff00007802 */ /* 0x000fce0000000f00 */
[----:B------:R-:W-:Y:S05]  /*a950*/  WARPSYNC.COLLECTIVE R0, `(.L_x_61434) ;  /* 0x0000000000087348 */ /* 0x000fea0003c00000 */
[----:B------:R0:W1:Y:S02]  /*a960*/  SHFL.BFLY P0, R5, R4, R3, R2 ;  /* 0x0c00000304057389 */ /* 0x0000640000000002 */
[----:B01----:R-:W-:Y:S05]  /*a970*/  ENDCOLLECTIVE ;  /* 0x000000000000791b */ /* 0x003fea0003800000 */
.L_x_61434:
[----:B------:R-:W-:Y:S01]  /*a980*/  HFMA2 R3, -RZ, RZ, 0, 4.76837158203125e-07 ;  /* 0x00000008ff037431 */ /* 0x000fe200000001ff */
[----:B------:R-:W-:-:S05]  /*a990*/  MOV R0, R5 ;  /* 0x0000000500007202 */ /* 0x000fca0000000f00 */
[----:B------:R-:W-:Y:S01]  /*a9a0*/  FADD.FTZ R4, R4, R0 ;  /* 0x0000000004047221 */ /* 0x000fe20000010000 */
[----:B------:R-:W-:-:S07]  /*a9b0*/  MOV R0, 0xffffffff ;  /* 0xffffffff00007802 */ /* 0x000fce0000000f00 */
[----:B------:R-:W-:Y:S05]  /*a9c0*/  WARPSYNC.COLLECTIVE R0, `(.L_x_61435) ;  /* 0x0000000000087348 */ /* 0x000fea0003c00000 */
[----:B------:R0:W1:Y:S02]  /*a9d0*/  SHFL.BFLY P0, R5, R4, R3, R2 ;  /* 0x0c00000304057389 */ /* 0x0000640000000002 */
[----:B01----:R-:W-:Y:S05]  /*a9e0*/  ENDCOLLECTIVE ;  /* 0x000000000000791b */ /* 0x003fea0003800000 */
.L_x_61435:
[----:B------:R-:W-:Y:S01]  /*a9f0*/  HFMA2 R3, -RZ, RZ, 0, 9.5367431640625e-07 ;  /* 0x00000010ff037431 */ /* 0x000fe200000001ff */
[----:B------:R-:W-:-:S05]  /*aa00*/  MOV R0, R5 ;  /* 0x0000000500007202 */ /* 0x000fca0000000f00 */
[----:B------:R-:W-:Y:S01]  /*aa10*/  FADD.FTZ R4, R4, R0 ;  /* 0x0000000004047221 */ /* 0x000fe20000010000 */
[----:B------:R-:W-:-:S07]  /*aa20*/  MOV R0, 0xffffffff ;  /* 0xffffffff00007802 */ /* 0x000fce0000000f00 */
[----:B------:R-:W-:Y:S05]  /*aa30*/  WARPSYNC.COLLECTIVE R0, `(.L_x_61436) ;  /* 0x0000000000087348 */ /* 0x000fea0003c00000 */
[----:B------:R0:W1:Y:S02]  /*aa40*/  SHFL.BFLY P0, R5, R4, R3, R2 ;  /* 0x0c00000304057389 */ /* 0x0000640000000002 */
[----:B01----:R-:W-:Y:S05]  /*aa50*/  ENDCOLLECTIVE ;  /* 0x000000000000791b */ /* 0x003fea0003800000 */
.L_x_61436:
[----:B------:R-:W-:Y:S01]  /*aa60*/  MOV R0, R5 ;  /* 0x0000000500007202 */ /* 0x000fe20000000f00 */
[----:B------:R-:W-:Y:S06]  /*aa70*/  BRA `(.L_x_61437) ;  /* 0xffffffc800d07947 */ /* 0x000fec000383ffff */
.L_x_61438:
        /* <DEDUP_REMOVED lines=16> */
.L_x_88529:


//--------------------- .text._ZN10layer_norm13ln_fwd_kernelINS_13Kernel_traitsIf6__halffS2_fjLj2560ELj1ELj4ELj1ELj16ENS_18Kernel_traits_baseILj2560EfS2_fS2_fjLj128EEEEELb0ELb0ELb1ELb0EEEvNS_9FwdParamsE --------------------------
	.section	.text._ZN10layer_norm13ln_fwd_kernelINS_13Kernel_traitsIf6__halffS2_fjLj2560ELj1ELj4ELj1ELj16ENS_18Kernel_traits_baseILj2560EfS2_fS2_fjLj128EEEEELb0ELb0ELb1ELb0EEEvNS_9FwdParamsE,"ax",@progbits
	.align	128
        .global         _ZN10layer_norm13ln_fwd_kernelINS_13Kernel_traitsIf6__halffS2_fjLj2560ELj1ELj4ELj1ELj16ENS_18Kernel_traits_baseILj2560EfS2_fS2_fjLj128EEEEELb0ELb0ELb1ELb0EEEvNS_9FwdParamsE
        .type           _ZN10layer_norm13ln_fwd_kernelINS_13Kernel_traitsIf6__halffS2_fjLj2560ELj1ELj4ELj1ELj16ENS_18Kernel_traits_baseILj2560EfS2_fS2_fjLj128EEEEELb0ELb0ELb1ELb0EEEvNS_9FwdParamsE,@function
        .size           _ZN10layer_norm13ln_fwd_kernelINS_13Kernel_traitsIf6__halffS2_fjLj2560ELj1ELj4ELj1ELj16ENS_18Kernel_traits_baseILj2560EfS2_fS2_fjLj128EEEEELb0ELb0ELb1ELb0EEEvNS_9FwdParamsE,(.L_x_88530 - _ZN10layer_norm13ln_fwd_kernelINS_13Kernel_traitsIf6__halffS2_fjLj2560ELj1ELj4ELj1ELj16ENS_18Kernel_traits_baseILj2560EfS2_fS2_fjLj128EEEEELb0ELb0ELb1ELb0EEEvNS_9FwdParamsE)
        .other          _ZN10layer_norm13ln_fwd_kernelINS_13Kernel_traitsIf6__halffS2_fjLj2560ELj1ELj4ELj1ELj16ENS_18Kernel_traits_baseILj2560EfS2_fS2_fjLj128EEEEELb0ELb0ELb1ELb0EEEvNS_9FwdParamsE,@"STO_CUDA_ENTRY STV_DEFAULT"
_ZN10layer_norm13ln_fwd_kernelINS_13Kernel_traitsIf6__halffS2_fjLj2560ELj1ELj4ELj1ELj16ENS_18Kernel_traits_baseILj2560EfS2_fS2_fjLj128EEEEELb0ELb0ELb1ELb0EEEvNS_9FwdParamsE:
.text._ZN10layer_norm13ln_fwd_kernelINS_13Kernel_traitsIf6__halffS2_fjLj2560ELj1ELj4ELj1ELj16ENS_18Kernel_traits_baseILj2560EfS2_fS2_fjLj128EEEEELb0ELb0ELb1ELb0EEEvNS_9FwdParamsE:
        /* <DEDUP_REMOVED lines=125> */
.L_x_61440:
        /* <DEDUP_REMOVED lines=105> */
.L_x_61441:
[----:B------:R-:W-:Y:S05]  /*0e60*/  BSYNC.RECONVERGENT B0 ;  /* 0x0000000000007941 */ /* 0x000fea0003800200 */
.L_x_61439:
[----:B------:R-:W1:Y:S01]  /*0e70*/  LDCU UR4, c[0x0][0x384] ;  /* 0x00007080ff0477ac */ /* 0x000e620008000800 */
[----:B------:R-:W2:Y:S01]  /*0e80*/  LDCU.U8 UR5, c[0x0][0x410] ;  /* 0x00008200ff0577ac */ /* 0x000ea20008000000 */
[----:B------:R-:W3:Y:S01]  /*0e90*/  LDCU UR10, c[0x0][0x448] ;  /* 0x00008900ff0a77ac */ /* 0x000ee20008000800 */
[----:B------:R-:W4:Y:S01]  /*0ea0*/  LDCU.64 UR8, c[0x0][0x3a0] ;  /* 0x00007400ff0877ac */ /* 0x000f220008000a00 */
[----:B-1----:R-:W-:-:S13]  /*0eb0*/  ISETP.GE.AND P0, PT, R6, UR4, PT ;  /* 0x0000000406007c0c */ /* 0x002fda000bf06270 */
[----:B--234-:R-:W-:Y:S05]  /*0ec0*/  @P0 EXIT ;  /* 0x000000000000094d */ /* 0x01cfea0003800000 */
.L_x_61523:
        /* <DEDUP_REMOVED lines=28> */
.L_x_61445:
[----:B------:R-:W-:Y:S05]  /*1090*/  BSYNC.RECONVERGENT B1 ;  /* 0x0000000000017941 */ /* 0x000fea0003800200 */
.L_x_61444:
        /* <DEDUP_REMOVED lines=9> */
[----:B-----5:R-:W-:-:S07]  /*1130*/  @P1 HADD2.F32 R233, -RZ, R148.H0_H0 ;  /* 0x20000094ffe91230 */ /* 0x020fce0000004100 */
[----:B------:R-:W0:Y:S08]  /*1140*/  @P1 LDC R7, c[0x0][0x40c] ;  /* 0x00010300ff071b82 */ /* 0x000e300000000800 */
[----:B------:R-:W3:Y:S01]  /*1150*/  @P1 LDC R235, c[0x0][0x40c] ;  /* 0x00010300ffeb1b82 */ /* 0x000ee20000000800 */
[----:B--2---:R-:W-:Y:S01]  /*1160*/  @P1 FFMA.FTZ R152, R233, R232, R152 ;  /* 0x000000e8e9981223 */ /* 0x004fe20000010098 */
[----:B------:R-:W-:-:S02]  /*1170*/  @P1 HADD2.F32 R232, -RZ, R148.H1_H1 ;  /* 0x30000094ffe81230 */ /* 0x000fc40000004100 */
[----:B------:R-:W-:-:S03]  /*1180*/  @P1 HADD2.F32 R233, -RZ, R149.H0_H0 ;  /* 0x20000095ffe91230 */ /* 0x000fc60000004100 */
[----:B0-----:R-:W-:Y:S02]  /*1190*/  @P1 FFMA.FTZ R153, R232, R7, R153 ;  /* 0x00000007e8991223 */ /* 0x001fe40000010099 */
[----:B------:R-:W0:Y:S08]  /*11a0*/  @P1 LDC R232, c[0x0][0x40c] ;  /* 0x00010300ffe81b82 */ /* 0x000e300000000800 */
[----:B------:R-:W1:Y:S01]  /*11b0*/  @P1 LDC R7, c[0x0][0x40c] ;  /* 0x00010300ff071b82 */ /* 0x000e620000000800 */
[----:B0-----:R-:W-:Y:S01]  /*11c0*/  @P1 FFMA.FTZ R154, R233, R232, R154 ;  /* 0x000000e8e99a1223 */ /* 0x001fe2000001009a */
[----:B------:R-:W-:-:S02]  /*11d0*/  @P1 HADD2.F32 R232, -RZ, R149.H1_H1 ;  /* 0x30000095ffe81230 */ /* 0x000fc40000004100 */
[----:B------:R-:W-:-:S03]  /*11e0*/  @P1 HADD2.F32 R233, -RZ, R150.H1_H1 ;  /* 0x30000096ffe91230 */ /* 0x000fc60000004100 */
[----:B-1----:R-:W-:Y:S01]  /*11f0*/  @P1 FFMA.FTZ R155, R232, R7, R155 ;  /* 0x00000007e89b1223 */ /* 0x002fe2000001009b */
[----:B------:R-:W-:Y:S01]  /*1200*/  @P1 HADD2.F32 R7, -RZ, R150.H0_H0 ;  /* 0x20000096ff071230 */ /* 0x000fe20000004100 */
[----:B------:R-:W0:Y:S04]  /*1210*/  @P1 LDC R232, c[0x0][0x40c] ;  /* 0x00010300ffe81b82 */ /* 0x000e280000000800 */
[----:B---3--:R-:W-:-:S04]  /*1220*/  @P1 FFMA.FTZ R156, R7, R235, R156 ;  /* 0x000000eb079c1223 */ /* 0x008fc8000001009c */
[----:B------:R-:W1:Y:S08]  /*1230*/  @P1 LDC R7, c[0x0][0x40c] ;  /* 0x00010300ff071b82 */ /* 0x000e700000000800 */
[----:B------:R-:W2:Y:S01]  /*1240*/  @P1 LDC R235, c[0x0][0x40c] ;  /* 0x00010300ffeb1b82 */ /* 0x000ea20000000800 */
[----:B0-----:R-:W-:Y:S01]  /*1250*/  @P1 FFMA.FTZ R157, R233, R232, R157 ;  /* 0x000000e8e99d1223 */ /* 0x001fe2000001009d */
[----:B------:R-:W-:-:S05]  /*1260*/  @P1 HADD2.F32 R232, -RZ, R151.H0_H0 ;  /* 0x20000097ffe81230 */ /* 0x000fca0000004100 */
[----:B-1----:R-:W-:Y:S01]  /*1270*/  @P1 FFMA.FTZ R158, R232, R7, R158 ;  /* 0x00000007e89e1223 */ /* 0x002fe2000001009e */
[----:B------:R-:W-:-:S05]  /*1280*/  @P1 HADD2.F32 R7, -RZ, R151.H1_H1 ;  /* 0x30000097ff071230 */ /* 0x000fca0000004100 */
[----:B--2---:R-:W-:Y:S01]  /*1290*/  @P1 FFMA.FTZ R159, R7, R235, R159 ;  /* 0x000000eb079f1223 */ /* 0x004fe2000001009f */
[----:B------:R-:W-:Y:S06]  /*12a0*/  BRA `(.L_x_61447) ;  /* 0x00000000007c7947 */ /* 0x000fec0003800000 */
.L_x_61446:
[----:B------:R-:W0:Y:S01]  /*12b0*/  @P0 LDC R156, c[0x0][0x40c] ;  /* 0x00010300ff9c0b82 */ /* 0x000e220000000800 */
[--C-:B-----5:R-:W-:Y:S01]  /*12c0*/  @P0 HADD2.F32 R7, -RZ, R148.reuse.H0_H0 ;  /* 0x20000094ff070230 */ /* 0x120fe20000004100 */
[----:B------:R-:W-:Y:S01]  /*12d0*/  CS2R R152, SRZ ;  /* 0x0000000000987805 */ /* 0x000fe2000001ff00 */
[----:B------:R-:W-:Y:S02]  /*12e0*/  @P0 HADD2.F32 R157, -RZ, R148.H1_H1 ;  /* 0x30000094ff9d0230 */ /* 0x000fe40000004100 */
[----:B------:R-:W-:Y:S02]  /*12f0*/  @P0 HADD2.F32 R158, -RZ, R150.H0_H0 ;  /* 0x20000096ff9e0230 */ /* 0x000fe40000004100 */
[--C-:B------:R-:W-:Y:S01]  /*1300*/  @P0 HADD2.F32 R159, -RZ, R151.reuse.H0_H0 ;  /* 0x20000097ff9f0230 */ /* 0x100fe20000004100 */
[----:B------:R-:W1:Y:S01]  /*1310*/  @P0 LDC R154, c[0x0][0x40c] ;  /* 0x00010300ff9a0b82 */ /* 0x000e620000000800 */
[----:B------:R-:W-:-:S07]  /*1320*/  @P0 HADD2.F32 R232, -RZ, R151.H1_H1 ;  /* 0x30000097ffe80230 */ /* 0x000fce0000004100 */
[----:B------:R-:W2:Y:S01]  /*1330*/  @P0 LDC R155, c[0x0][0x40c] ;  /* 0x00010300ff9b0b82 */ /* 0x000ea20000000800 */
[----:B0-----:R-:W-:Y:S01]  /*1340*/  @P0 FMUL.FTZ R152, R7, R156 ;  /* 0x0000009c07980220 */ /* 0x001fe20000410000 */
[----:B------:R-:W-:-:S06]  /*1350*/  @P0 HADD2.F32 R156, -RZ, R149.H0_H0 ;  /* 0x20000095ff9c0230 */ /* 0x000fcc0000004100 */
[----:B------:R-:W0:Y:S01]  /*1360*/  @P0 LDC R7, c[0x0][0x40c] ;  /* 0x00010300ff070b82 */ /* 0x000e220000000800 */
[----:B-1----:R-:W-:Y:S01]  /*1370*/  @P0 FMUL.FTZ R153, R157, R154 ;  /* 0x0000009a9d990220 */ /* 0x002fe20000410000 */
[----:B------:R-:W-:-:S06]  /*1380*/  MOV R154, RZ ;  /* 0x000000ff009a7202 */ /* 0x000fcc0000000f00 */
[----:B------:R-:W1:Y:S01]  /*1390*/  @P0 LDC R157, c[0x0][0x40c] ;  /* 0x00010300ff9d0b82 */ /* 0x000e620000000800 */
[----:B--2---:R-:W-:Y:S01]  /*13a0*/  @P0 FMUL.FTZ R154, R156, R155 ;  /* 0x0000009b9c9a0220 */ /* 0x004fe20000410000 */
[----:B------:R-:W-:Y:S02]  /*13b0*/  @P0 HADD2.F32 R156, -RZ, R149.H1_H1 ;  /* 0x30000095ff9c0230 */ /* 0x000fe40000004100 */
[----:B------:R-:W-:-:S03]  /*13c0*/  HFMA2 R155, -RZ, RZ, 0, 0 ;  /* 0x00000000ff9b7431 */ /* 0x000fc600000001ff */
[----:B0-----:R-:W-:Y:S01]  /*13d0*/  @P0 FMUL.FTZ R155, R156, R7 ;  /* 0x000000079c9b0220 */ /* 0x001fe20000410000 */
[----:B------:R-:W-:Y:S01]  /*13e0*/  MOV R156, RZ ;  /* 0x000000ff009c7202 */ /* 0x000fe20000000f00 */
[----:B------:R-:W0:Y:S01]  /*13f0*/  @P0 LDC R7, c[0x0][0x40c] ;  /* 0x00010300ff070b82 */ /* 0x000e220000000800 */
[----:B-1----:R-:W-:Y:S01]  /*1400*/  @P0 FMUL.FTZ R156, R158, R157 ;  /* 0x0000009d9e9c0220 */ /* 0x002fe20000410000 */
[----:B------:R-:W-:Y:S02]  /*1410*/  @P0 HADD2.F32 R158, -RZ, R150.H1_H1 ;  /* 0x30000096ff9e0230 */ /* 0x000fe40000004100 */
[----:B------:R-:W-:-:S03]  /*1420*/  HFMA2 R157, -RZ, RZ, 0, 0 ;  /* 0x00000000ff9d7431 */ /* 0x000fc600000001ff */
[----:B0-----:R-:W-:Y:S01]  /*1430*/  @P0 FMUL.FTZ R157, R158, R7 ;  /* 0x000000079e9d0220 */ /* 0x001fe20000410000 */
[----:B------:R-:W-:Y:S01]  /*1440*/  MOV R158, RZ ;  /* 0x000000ff009e7202 */ /* 0x000fe20000000f00 */
[----:B------:R-:W0:Y:S02]  /*1450*/  @P0 LDC R7, c[0x0][0x40c] ;  /* 0x00010300ff070b82 */ /* 0x000e240000000800 */
[----:B0-----:R-:W-:Y:S01]  /*1460*/  @P0 FMUL.FTZ R158, R159, R7 ;  /* 0x000000079f9e0220 */ /* 0x001fe20000410000 */
[----:B------:R-:W-:-:S05]  /*1470*/  HFMA2 R159, -RZ, RZ, 0, 0 ;  /* 0x00000000ff9f7431 */ /* 0x000fca00000001ff */
[----:B------:R-:W0:Y:S02]  /*1480*/  @P0 LDC R7, c[0x0][0x40c] ;  /* 0x00010300ff070b82 */ /* 0x000e240000000800 */
[----:B0-----:R-:W-:-:S07]  /*1490*/  @P0 FMUL.FTZ R159, R232, R7 ;  /* 0x00000007e89f0220 */ /* 0x001fce0000410000 */
.L_x_61447:
[----:B------:R-:W0:Y:S01]  /*14a0*/  LDC.64 R232, c[0x0][0x3a8] ;  /* 0x0000ea00ffe87b82 */ /* 0x000e220000000a00 */
[----:B------:R-:W-:Y:S01]  /*14b0*/  IADD3 R5, PT, PT, R5, 0x20, RZ ;  /* 0x0000002005057810 */ /* 0x000fe20007ffe0ff */
[C---:B0-----:R-:W-:Y:S01]  /*14c0*/  IMAD.WIDE.U32 R232, R4.reuse, 0x20, R232 ;  /* 0x0000002004e87825 */ /* 0x041fe200078e00e8 */
[----:B------:R-:W-:-:S04]  /*14d0*/  IADD3 R4, PT, PT, R4, 0x20, RZ ;  /* 0x0000002004047810 */ /* 0x000fc80007ffe0ff */
[----:B------:R0:W-:Y:S04]  /*14e0*/  STG.E.128 desc[UR6][R232.64], R152 ;  /* 0x00000098e8007986 */ /* 0x0001e8000c101d06 */
[----:B------:R0:W-:Y:S02]  /*14f0*/  STG.E.128 desc[UR6][R232.64+0x10], R156 ;  /* 0x0000109ce8007986 */ /* 0x0001e4000c101d06 */
.L_x_61443:
[----:B------:R-:W-:Y:S05]  /*1500*/  BSYNC.RECONVERGENT B0 ;  /* 0x0000000000007941 */ /* 0x000fea0003800200 */
.L_x_61442:
        /* <DEDUP_REMOVED lines=10> */
.L_x_61451:
[----:B------:R-:W-:Y:S05]  /*15b0*/  BSYNC.RECONVERGENT B1 ;  /* 0x0000000000017941 */ /* 0x000fea0003800200 */
.L_x_61450:
        /* <DEDUP_REMOVED lines=8> */
[----:B0-----:R-:W2:Y:S01]  /*1640*/  @P1 LDC R232, c[0x0][0x40c] ;  /* 0x00010300ffe81b82 */ /* 0x001ea20000000800 */
        /* <DEDUP_REMOVED lines=24> */
.L_x_61452:
[----:B------:R-:W1:Y:S01]  /*17d0*/  @P0 LDC R164, c[0x0][0x40c] ;  /* 0x00010300ffa40b82 */ /* 0x000e620000000800 */
[--C-:B-----5:R-:W-:Y:S01]  /*17e0*/  @P0 HADD2.F32 R7, -RZ, R148.reuse.H0_H0 ;  /* 0x20000094ff070230 */ /* 0x120fe20000004100 */
[----:B------:R-:W-:Y:S01]  /*17f0*/  CS2R R160, SRZ ;  /* 0x0000000000a07805 */ /* 0x000fe2000001ff00 */
[----:B------:R-:W-:Y:S02]  /*1800*/  @P0 HADD2.F32 R165, -RZ, R148.H1_H1 ;  /* 0x30000094ffa50230 */ /* 0x000fe40000004100 */
[----:B------:R-:W-:Y:S02]  /*1810*/  @P0 HADD2.F32 R166, -RZ, R150.H0_H0 ;  /* 0x20000096ffa60230 */ /* 0x000fe40000004100 */
[--C-:B------:R-:W-:Y:S01]  /*1820*/  @P0 HADD2.F32 R167, -RZ, R151.reuse.H0_H0 ;  /* 0x20000097ffa70230 */ /* 0x100fe20000004100 */
[----:B------:R-:W2:Y:S01]  /*1830*/  @P0 LDC R162, c[0x0][0x40c] ;  /* 0x00010300ffa20b82 */ /* 0x000ea20000000800 */
[----:B0-----:R-:W-:-:S07]  /*1840*/  @P0 HADD2.F32 R232, -RZ, R151.H1_H1 ;  /* 0x30000097ffe80230 */ /* 0x001fce0000004100 */
[----:B------:R-:W0:Y:S01]  /*1850*/  @P0 LDC R163, c[0x0][0x40c] ;  /* 0x00010300ffa30b82 */ /* 0x000e220000000800 */
[----:B-1----:R-:W-:Y:S01]  /*1860*/  @P0 FMUL.FTZ R160, R7, R164 ;  /* 0x000000a407a00220 */ /* 0x002fe20000410000 */
[----:B------:R-:W-:-:S06]  /*1870*/  @P0 HADD2.F32 R164, -RZ, R149.H0_H0 ;  /* 0x20000095ffa40230 */ /* 0x000fcc0000004100 */
[----:B------:R-:W1:Y:S01]  /*1880*/  @P0 LDC R7, c[0x0][0x40c] ;  /* 0x00010300ff070b82 */ /* 0x000e620000000800 */
[----:B--2---:R-:W-:Y:S01]  /*1890*/  @P0 FMUL.FTZ R161, R165, R162 ;  /* 0x000000a2a5a10220 */ /* 0x004fe20000410000 */
[----:B------:R-:W-:-:S06]  /*18a0*/  MOV R162, RZ ;  /* 0x000000ff00a27202 */ /* 0x000fcc0000000f00 */
[----:B------:R-:W2:Y:S01]  /*18b0*/  @P0 LDC R165, c[0x0][0x40c] ;  /* 0x00010300ffa50b82 */ /* 0x000ea20000000800 */
[----:B0-----:R-:W-:Y:S01]  /*18c0*/  @P0 FMUL.FTZ R162, R164, R163 ;  /* 0x000000a3a4a20220 */ /* 0x001fe20000410000 */
[----:B------:R-:W-:Y:S02]  /*18d0*/  @P0 HADD2.F32 R164, -RZ, R149.H1_H1 ;  /* 0x30000095ffa40230 */ /* 0x000fe40000004100 */
[----:B------:R-:W-:-:S03]  /*18e0*/  HFMA2 R163, -RZ, RZ, 0, 0 ;  /* 0x00000000ffa37431 */ /* 0x000fc600000001ff */
[----:B-1----:R-:W-:Y:S01]  /*18f0*/  @P0 FMUL.FTZ R163, R164, R7 ;  /* 0x00000007a4a30220 */ /* 0x002fe20000410000 */
[----:B------:R-:W-:Y:S01]  /*1900*/  MOV R164, RZ ;  /* 0x000000ff00a47202 */ /* 0x000fe20000000f00 */
[----:B------:R-:W0:Y:S01]  /*1910*/  @P0 LDC R7, c[0x0][0x40c] ;  /* 0x00010300ff070b82 */ /* 0x000e220000000800 */
[----:B--2---:R-:W-:Y:S01]  /*1920*/  @P0 FMUL.FTZ R164, R166, R165 ;  /* 0x000000a5a6a40220 */ /* 0x004fe20000410000 */
        /* <DEDUP_REMOVED lines=9> */
.L_x_61453:
[----:B------:R-:W0:Y:S01]  /*19c0*/  LDC.64 R232, c[0x0][0x3a8] ;  /* 0x0000ea00ffe87b82 */ /* 0x000e220000000a00 */
[----:B------:R-:W-:Y:S01]  /*19d0*/  IADD3 R5, PT, PT, R5, 0x20, RZ ;  /* 0x0000002005057810 */ /* 0x000fe20007ffe0ff */
[C---:B0-----:R-:W-:Y:S01]  /*19e0*/  IMAD.WIDE.U32 R232, R4.reuse, 0x20, R232 ;  /* 0x0000002004e87825 */ /* 0x041fe200078e00e8 */
[----:B------:R-:W-:-:S04]  /*19f0*/  IADD3 R4, PT, PT, R4, 0x20, RZ ;  /* 0x0000002004047810 */ /* 0x000fc80007ffe0ff */
[----:B------:R1:W-:Y:S04]  /*1a00*/  STG.E.128 desc[UR6][R232.64], R160 ;  /* 0x000000a0e8007986 */ /* 0x0003e8000c101d06 */
[----:B------:R1:W-:Y:S02]  /*1a10*/  STG.E.128 desc[UR6][R232.64+0x10], R164 ;  /* 0x000010a4e8007986 */ /* 0x0003e4000c101d06 */
.L_x_61449:
[----:B------:R-:W-:Y:S05]  /*1a20*/  BSYNC.RECONVERGENT B0 ;  /* 0x0000000000007941 */ /* 0x000fea0003800200 */
.L_x_61448:
        /* <DEDUP_REMOVED lines=10> */
.L_x_61457:
[----:B------:R-:W-:Y:S05]  /*1ad0*/  BSYNC.RECONVERGENT B1 ;  /* 0x0000000000017941 */ /* 0x000fea0003800200 */
.L_x_61456:
        /* <DEDUP_REMOVED lines=8> */
[----:B01----:R-:W2:Y:S01]  /*1b60*/  @P1 LDC R232, c[0x0][0x40c] ;  /* 0x00010300ffe81b82 */ /* 0x003ea20000000800 */
        /* <DEDUP_REMOVED lines=24> */
.L_x_61458:
[----:B------:R-:W2:Y:S01]  /*1cf0*/  @P0 LDC R172, c[0x0][0x40c] ;  /* 0x00010300ffac0b82 */ /* 0x000ea20000000800 */
[--C-:B-----5:R-:W-:Y:S01]  /*1d00*/  @P0 HADD2.F32 R7, -RZ, R148.reuse.H0_H0 ;  /* 0x20000094ff070230 */ /* 0x120fe20000004100 */
[----:B------:R-:W-:Y:S01]  /*1d10*/  CS2R R168, SRZ ;  /* 0x0000000000a87805 */ /* 0x000fe2000001ff00 */
[----:B------:R-:W-:Y:S02]  /*1d20*/  @P0 HADD2.F32 R173, -RZ, R148.H1_H1 ;  /* 0x30000094ffad0230 */ /* 0x000fe40000004100 */
[----:B------:R-:W-:Y:S02]  /*1d30*/  @P0 HADD2.F32 R174, -RZ, R150.H0_H0 ;  /* 0x20000096ffae0230 */ /* 0x000fe40000004100 */
[--C-:B------:R-:W-:Y:S01]  /*1d40*/  @P0 HADD2.F32 R175, -RZ, R151.reuse.H0_H0 ;  /* 0x20000097ffaf0230 */ /* 0x100fe20000004100 */
[----:B------:R-:W3:Y:S01]  /*1d50*/  @P0 LDC R170, c[0x0][0x40c] ;  /* 0x00010300ffaa0b82 */ /* 0x000ee20000000800 */
[----:B01----:R-:W-:-:S07]  /*1d60*/  @P0 HADD2.F32 R232, -RZ, R151.H1_H1 ;  /* 0x30000097ffe80230 */ /* 0x003fce0000004100 */
[----:B------:R-:W0:Y:S01]  /*1d70*/  @P0 LDC R171, c[0x0][0x40c] ;  /* 0x00010300ffab0b82 */ /* 0x000e220000000800 */
[----:B--2---:R-:W-:Y:S01]  /*1d80*/  @P0 FMUL.FTZ R168, R7, R172 ;  /* 0x000000ac07a80220 */ /* 0x004fe20000410000 */
[----:B------:R-:W-:-:S06]  /*1d90*/  @P0 HADD2.F32 R172, -RZ, R149.H0_H0 ;  /* 0x20000095ffac0230 */ /* 0x000fcc0000004100 */
[----:B------:R-:W1:Y:S01]  /*1da0*/  @P0 LDC R7, c[0x0][0x40c] ;  /* 0x00010300ff070b82 */ /* 0x000e620000000800 */
[----:B---3--:R-:W-:Y:S01]  /*1db0*/  @P0 FMUL.FTZ R169, R173, R170 ;  /* 0x000000aaada90220 */ /* 0x008fe20000410000 */
        /* <DEDUP_REMOVED lines=18> */
.L_x_61459:
[----:B------:R-:W0:Y:S01]  /*1ee0*/  LDC.64 R232, c[0x0][0x3a8] ;  /* 0x0000ea00ffe87b82 */ /* 0x000e220000000a00 */
[----:B------:R-:W-:Y:S01]  /*1ef0*/  IADD3 R5, PT, PT, R5, 0x20, RZ ;  /* 0x0000002005057810 */ /* 0x000fe20007ffe0ff */
[C---:B0-----:R-:W-:Y:S01]  /*1f00*/  IMAD.WIDE.U32 R232, R4.reuse, 0x20, R232 ;  /* 0x0000002004e87825 */ /* 0x041fe200078e00e8 */
[----:B------:R-:W-:-:S04]  /*1f10*/  IADD3 R4, PT, PT, R4, 0x20, RZ ;  /* 0x0000002004047810 */ /* 0x000fc80007ffe0ff */
[----:B------:R2:W-:Y:S04]  /*1f20*/  STG.E.128 desc[UR6][R232.64], R168 ;  /* 0x000000a8e8007986 */ /* 0x0005e8000c101d06 */
[----:B------:R2:W-:Y:S02]  /*1f30*/  STG.E.128 desc[UR6][R232.64+0x10], R172 ;  /* 0x000010ace8007986 */ /* 0x0005e4000c101d06 */
.L_x_61455:
[----:B------:R-:W-:Y:S05]  /*1f40*/  BSYNC.RECONVERGENT B0 ;  /* 0x0000000000007941 */ /* 0x000fea0003800200 */
.L_x_61454:
        /* <DEDUP_REMOVED lines=10> */
.L_x_61463:
[----:B------:R-:W-:Y:S05]  /*1ff0*/  BSYNC.RECONVERGENT B1 ;  /* 0x0000000000017941 */ /* 0x000fea0003800200 */
.L_x_61462:
        /* <DEDUP_REMOVED lines=8> */
[----:B012---:R-:W3:Y:S01]  /*2080*/  @P1 LDC R232, c[0x0][0x40c] ;  /* 0x00010300ffe81b82 */ /* 0x007ee20000000800 */
[----:B-----5:R-:W-:-:S07]  /*2090*/  @P1 HADD2.F32 R233, -RZ, R148.H0_H0 ;  /* 0x20000094ffe91230 */ /* 0x020fce0000004100 */
[----:B------:R-:W0:Y:S08]  /*20a0*/  @P1 LDC R7, c[0x0][0x40c] ;  /* 0x00010300ff071b82 */ /* 0x000e300000000800 */
[----:B------:R-:W4:Y:S01]  /*20b0*/  @P1 LDC R235, c[0x0][0x40c] ;  /* 0x00010300ffeb1b82 */ /* 0x000f220000000800 */
[----:B---3--:R-:W-:Y:S01]  /*20c0*/  @P1 FFMA.FTZ R176, R233, R232, R176 ;  /* 0x000000e8e9b01223 */ /* 0x008fe200000100b0 */
        /* <DEDUP_REMOVED lines=11> */
[----:B----4-:R-:W-:-:S04]  /*2180*/  @P1 FFMA.FTZ R180, R7, R235, R180 ;  /* 0x000000eb07b41223 */ /* 0x010fc800000100b4 */
        /* <DEDUP_REMOVED lines=8> */
.L_x_61464:
[----:B------:R-:W3:Y:S01]  /*2210*/  @P0 LDC R180, c[0x0][0x40c] ;  /* 0x00010300ffb40b82 */ /* 0x000ee20000000800 */
[--C-:B-----5:R-:W-:Y:S01]  /*2220*/  @P0 HADD2.F32 R7, -RZ, R148.reuse.H0_H0 ;  /* 0x20000094ff070230 */ /* 0x120fe20000004100 */
[----:B------:R-:W-:Y:S01]  /*2230*/  CS2R R176, SRZ ;  /* 0x0000000000b07805 */ /* 0x000fe2000001ff00 */
[----:B------:R-:W-:Y:S02]  /*2240*/  @P0 HADD2.F32 R181, -RZ, R148.H1_H1 ;  /* 0x30000094ffb50230 */ /* 0x000fe40000004100 */
[----:B------:R-:W-:Y:S02]  /*2250*/  @P0 HADD2.F32 R182, -RZ, R150.H0_H0 ;  /* 0x20000096ffb60230 */ /* 0x000fe40000004100 */
[--C-:B------:R-:W-:Y:S01]  /*2260*/  @P0 HADD2.F32 R183, -RZ, R151.reuse.H0_H0 ;  /* 0x20000097ffb70230 */ /* 0x100fe20000004100 */
[----:B------:R-:W4:Y:S01]  /*2270*/  @P0 LDC R178, c[0x0][0x40c] ;  /* 0x00010300ffb20b82 */ /* 0x000f220000000800 */
[----:B012---:R-:W-:-:S07]  /*2280*/  @P0 HADD2.F32 R232, -RZ, R151.H1_H1 ;  /* 0x30000097ffe80230 */ /* 0x007fce0000004100 */
[----:B------:R-:W0:Y:S01]  /*2290*/  @P0 LDC R179, c[0x0][0x40c] ;  /* 0x00010300ffb30b82 */ /* 0x000e220000000800 */
[----:B---3--:R-:W-:Y:S01]  /*22a0*/  @P0 FMUL.FTZ R176, R7, R180 ;  /* 0x000000b407b00220 */ /* 0x008fe20000410000 */
[----:B------:R-:W-:-:S06]  /*22b0*/  @P0 HADD2.F32 R180, -RZ, R149.H0_H0 ;  /* 0x20000095ffb40230 */ /* 0x000fcc0000004100 */
[----:B------:R-:W1:Y:S01]  /*22c0*/  @P0 LDC R7, c[0x0][0x40c] ;  /* 0x00010300ff070b82 */ /* 0x000e620000000800 */
[----:B----4-:R-:W-:Y:S01]  /*22d0*/  @P0 FMUL.FTZ R177, R181, R178 ;  /* 0x000000b2b5b10220 */ /* 0x010fe20000410000 */
        /* <DEDUP_REMOVED lines=18> */
.L_x_61465:
[----:B------:R-:W0:Y:S01]  /*2400*/  LDC.64 R232, c[0x0][0x3a8] ;  /* 0x0000ea00ffe87b82 */ /* 0x000e220000000a00 */
[----:B------:R-:W-:Y:S01]  /*2410*/  IADD3 R5, PT, PT, R5, 0x20, RZ ;  /* 0x0000002005057810 */ /* 0x000fe20007ffe0ff */
[C---:B0-----:R-:W-:Y:S01]  /*2420*/  IMAD.WIDE.U32 R232, R4.reuse, 0x20, R232 ;  /* 0x0000002004e87825 */ /* 0x041fe200078e00e8 */
[----:B------:R-:W-:-:S04]  /*2430*/  IADD3 R4, PT, PT, R4, 0x20, RZ ;  /* 0x0000002004047810 */ /* 0x000fc80007ffe0ff */
[----:B------:R3:W-:Y:S04]  /*2440*/  STG.E.128 desc[UR6][R232.64], R176 ;  /* 0x000000b0e8007986 */ /* 0x0007e8000c101d06 */
[----:B------:R3:W-:Y:S02]  /*2450*/  STG.E.128 desc[UR6][R232.64+0x10], R180 ;  /* 0x000010b4e8007986 */ /* 0x0007e4000c101d06 */
.L_x_61461:
[----:B------:R-:W-:Y:S05]  /*2460*/  BSYNC.RECONVERGENT B0 ;  /* 0x0000000000007941 */ /* 0x000fea0003800200 */
.L_x_61460:
        /* <DEDUP_REMOVED lines=10> */
.L_x_61469:
[----:B------:R-:W-:Y:S05]  /*2510*/  BSYNC.RECONVERGENT B1 ;  /* 0x0000000000017941 */ /* 0x000fea0003800200 */
.L_x_61468:
        /* <DEDUP_REMOVED lines=8> */
[----:B0123--:R-:W4:Y:S01]  /*25a0*/  @P1 LDC R232, c[0x0][0x40c] ;  /* 0x00010300ffe81b82 */ /* 0x00ff220000000800 */
[----:B-----5:R-:W-:-:S07]  /*25b0*/  @P1 HADD2.F32 R233, -RZ, R148.H0_H0 ;  /* 0x20000094ffe91230 */ /* 0x020fce0000004100 */
[----:B------:R-:W0:Y:S08]  /*25c0*/  @P1 LDC R7, c[0x0][0x40c] ;  /* 0x00010300ff071b82 */ /* 0x000e300000000800 */
[----:B------:R-:W1:Y:S01]  /*25d0*/  @P1 LDC R235, c[0x0][0x40c] ;  /* 0x00010300ffeb1b82 */ /* 0x000e620000000800 */
[----:B----4-:R-:W-:Y:S01]  /*25e0*/  @P1 FFMA.FTZ R184, R233, R232, R184 ;  /* 0x000000e8e9b81223 */ /* 0x010fe200000100b8 */
[----:B------:R-:W-:-:S02]  /*25f0*/  @P1 HADD2.F32 R232, -RZ, R148.H1_H1 ;  /* 0x30000094ffe81230 */ /* 0x000fc40000004100 */
[----:B------:R-:W-:-:S03]  /*2600*/  @P1 HADD2.F32 R233, -RZ, R149.H0_H0 ;  /* 0x20000095ffe91230 */ /* 0x000fc60000004100 */
[----:B0-----:R-:W-:Y:S02]  /*2610*/  @P1 FFMA.FTZ R185, R232, R7, R185 ;  /* 0x00000007e8b91223 */ /* 0x001fe400000100b9 */
[----:B------:R-:W0:Y:S08]  /*2620*/  @P1 LDC R232, c[0x0][0x40c] ;  /* 0x00010300ffe81b82 */ /* 0x000e300000000800 */
[----:B------:R-:W2:Y:S01]  /*2630*/  @P1 LDC R7, c[0x0][0x40c] ;  /* 0x00010300ff071b82 */ /* 0x000ea20000000800 */
[----:B0-----:R-:W-:Y:S01]  /*2640*/  @P1 FFMA.FTZ R186, R233, R232, R186 ;  /* 0x000000e8e9ba1223 */ /* 0x001fe200000100ba */
[----:B------:R-:W-:-:S02]  /*2650*/  @P1 HADD2.F32 R232, -RZ, R149.H1_H1 ;  /* 0x30000095ffe81230 */ /* 0x000fc40000004100 */
[----:B------:R-:W-:-:S03]  /*2660*/  @P1 HADD2.F32 R233, -RZ, R150.H1_H1 ;  /* 0x30000096ffe91230 */ /* 0x000fc60000004100 */
[----:B--2---:R-:W-:Y:S01]  /*2670*/  @P1 FFMA.FTZ R187, R232, R7, R187 ;  /* 0x00000007e8bb1223 */ /* 0x004fe200000100bb */
[----:B------:R-:W-:Y:S01]  /*2680*/  @P1 HADD2.F32 R7, -RZ, R150.H0_H0 ;  /* 0x20000096ff071230 */ /* 0x000fe20000004100 */
[----:B------:R-:W0:Y:S04]  /*2690*/  @P1 LDC R232, c[0x0][0x40c] ;  /* 0x00010300ffe81b82 */ /* 0x000e280000000800 */
[----:B-1----:R-:W-:-:S04]  /*26a0*/  @P1 FFMA.FTZ R188, R7, R235, R188 ;  /* 0x000000eb07bc1223 */ /* 0x002fc800000100bc */
        /* <DEDUP_REMOVED lines=8> */
.L_x_61470:
[----:B------:R-:W4:Y:S01]  /*2730*/  @P0 LDC R188, c[0x0][0x40c] ;  /* 0x00010300ffbc0b82 */ /* 0x000f220000000800 */
[--C-:B-----5:R-:W-:Y:S01]  /*2740*/  @P0 HADD2.F32 R7, -RZ, R148.reuse.H0_H0 ;  /* 0x20000094ff070230 */ /* 0x120fe20000004100 */
[----:B------:R-:W-:Y:S01]  /*2750*/  CS2R R184, SRZ ;  /* 0x0000000000b87805 */ /* 0x000fe2000001ff00 */
[----:B------:R-:W-:Y:S02]  /*2760*/  @P0 HADD2.F32 R189, -RZ, R148.H1_H1 ;  /* 0x30000094ffbd0230 */ /* 0x000fe40000004100 */
[----:B------:R-:W-:Y:S02]  /*2770*/  @P0 HADD2.F32 R190, -RZ, R150.H0_H0 ;  /* 0x20000096ffbe0230 */ /* 0x000fe40000004100 */
[--C-:B------:R-:W-:Y:S01]  /*2780*/  @P0 HADD2.F32 R191, -RZ, R151.reuse.H0_H0 ;  /* 0x20000097ffbf0230 */ /* 0x100fe20000004100 */
[----:B------:R-:W4:Y:S01]  /*2790*/  @P0 LDC R186, c[0x0][0x40c] ;  /* 0x00010300ffba0b82 */ /* 0x000f220000000800 */
[----:B0123--:R-:W-:-:S07]  /*27a0*/  @P0 HADD2.F32 R232, -RZ, R151.H1_H1 ;  /* 0x30000097ffe80230 */ /* 0x00ffce0000004100 */
[----:B------:R-:W0:Y:S01]  /*27b0*/  @P0 LDC R187, c[0x0][0x40c] ;  /* 0x00010300ffbb0b82 */ /* 0x000e220000000800 */
[----:B----4-:R-:W-:Y:S01]  /*27c0*/  @P0 FMUL.FTZ R184, R7, R188 ;  /* 0x000000bc07b80220 */ /* 0x010fe20000410000 */
[----:B------:R-:W-:-:S06]  /*27d0*/  @P0 HADD2.F32 R188, -RZ, R149.H0_H0 ;  /* 0x20000095ffbc0230 */ /* 0x000fcc0000004100 */
[----:B------:R-:W1:Y:S01]  /*27e0*/  @P0 LDC R7, c[0x0][0x40c] ;  /* 0x00010300ff070b82 */ /* 0x000e620000000800 */
[----:B------:R-:W-:Y:S01]  /*27f0*/  @P0 FMUL.FTZ R185, R189, R186 ;  /* 0x000000babdb90220 */ /* 0x000fe20000410000 */
        /* <DEDUP_REMOVED lines=18> */
.L_x_61471:
[----:B------:R-:W0:Y:S01]  /*2920*/  LDC.64 R232, c[0x0][0x3a8] ;  /* 0x0000ea00ffe87b82 */ /* 0x000e220000000a00 */
[----:B------:R-:W-:Y:S01]  /*2930*/  IADD3 R5, PT, PT, R5, 0x20, RZ ;  /* 0x0000002005057810 */ /* 0x000fe20007ffe0ff */
[C---:B0-----:R-:W-:Y:S01]  /*2940*/  IMAD.WIDE.U32 R232, R4.reuse, 0x20, R232 ;  /* 0x0000002004e87825 */ /* 0x041fe200078e00e8 */
[----:B------:R-:W-:-:S04]  /*2950*/  IADD3 R4, PT, PT, R4, 0x20, RZ ;  /* 0x0000002004047810 */ /* 0x000fc80007ffe0ff */
[----:B------:R4:W-:Y:S04]  /*2960*/  STG.E.128 desc[UR6][R232.64], R184 ;  /* 0x000000b8e8007986 */ /* 0x0009e8000c101d06 */
[----:B------:R4:W-:Y:S02]  /*2970*/  STG.E.128 desc[UR6][R232.64+0x10], R188 ;  /* 0x000010bce8007986 */ /* 0x0009e4000c101d06 */
.L_x_61467:
[----:B------:R-:W-:Y:S05]  /*2980*/  BSYNC.RECONVERGENT B0 ;  /* 0x0000000000007941 */ /* 0x000fea0003800200 */
.L_x_61466:
        /* <DEDUP_REMOVED lines=10> */
.L_x_61475:
[----:B------:R-:W-:Y:S05]  /*2a30*/  BSYNC.RECONVERGENT B1 ;  /* 0x0000000000017941 */ /* 0x000fea0003800200 */
.L_x_61474:
        /* <DEDUP_REMOVED lines=8> */
[----:B-1234-:R-:W0:Y:S01]  /*2ac0*/  @P1 LDC R232, c[0x0][0x40c] ;  /* 0x00010300ffe81b82 */ /* 0x01ee220000000800 */
[----:B-----5:R-:W-:-:S07]  /*2ad0*/  @P1 HADD2.F32 R233, -RZ, R148.H0_H0 ;  /* 0x20000094ffe91230 */ /* 0x020fce0000004100 */
[----:B------:R-:W1:Y:S08]  /*2ae0*/  @P1 LDC R7, c[0x0][0x40c] ;  /* 0x00010300ff071b82 */ /* 0x000e700000000800 */
[----:B------:R-:W2:Y:S01]  /*2af0*/  @P1 LDC R235, c[0x0][0x40c] ;  /* 0x00010300ffeb1b82 */ /* 0x000ea20000000800 */
[----:B0-----:R-:W-:Y:S01]  /*2b00*/  @P1 FFMA.FTZ R192, R233, R232, R192 ;  /* 0x000000e8e9c01223 */ /* 0x001fe200000100c0 */
[----:B------:R-:W-:-:S02]  /*2b10*/  @P1 HADD2.F32 R232, -RZ, R148.H1_H1 ;  /* 0x30000094ffe81230 */ /* 0x000fc40000004100 */
[----:B------:R-:W-:-:S03]  /*2b20*/  @P1 HADD2.F32 R233, -RZ, R149.H0_H0 ;  /* 0x20000095ffe91230 */ /* 0x000fc60000004100 */
[----:B-1----:R-:W-:Y:S02]  /*2b30*/  @P1 FFMA.FTZ R193, R232, R7, R193 ;  /* 0x00000007e8c11223 */ /* 0x002fe400000100c1 */
        /* <DEDUP_REMOVED lines=8> */
[----:B--2---:R-:W-:-:S04]  /*2bc0*/  @P1 FFMA.FTZ R196, R7, R235, R196 ;  /* 0x000000eb07c41223 */ /* 0x004fc800000100c4 */
        /* <DEDUP_REMOVED lines=8> */
.L_x_61476:
[----:B------:R-:W0:Y:S01]  /*2c50*/  @P0 LDC R196, c[0x0][0x40c] ;  /* 0x00010300ffc40b82 */ /* 0x000e220000000800 */
[--C-:B-----5:R-:W-:Y:S01]  /*2c60*/  @P0 HADD2.F32 R7, -RZ, R148.reuse.H0_H0 ;  /* 0x20000094ff070230 */ /* 0x120fe20000004100 */
[----:B------:R-:W-:Y:S01]  /*2c70*/  CS2R R192, SRZ ;  /* 0x0000000000c07805 */ /* 0x000fe2000001ff00 */
[----:B------:R-:W-:Y:S02]  /*2c80*/  @P0 HADD2.F32 R197, -RZ, R148.H1_H1 ;  /* 0x30000094ffc50230 */ /* 0x000fe40000004100 */
[----:B------:R-:W-:Y:S02]  /*2c90*/  @P0 HADD2.F32 R198, -RZ, R150.H0_H0 ;  /* 0x20000096ffc60230 */ /* 0x000fe40000004100 */
[--C-:B------:R-:W-:Y:S01]  /*2ca0*/  @P0 HADD2.F32 R199, -RZ, R151.reuse.H0_H0 ;  /* 0x20000097ffc70230 */ /* 0x100fe20000004100 */
[----:B------:R-:W0:Y:S02]  /*2cb0*/  @P0 LDC R194, c[0x0][0x40c] ;  /* 0x00010300ffc20b82 */ /* 0x000e240000000800 */
[----:B01234-:R-:W-:-:S06]  /*2cc0*/  @P0 HADD2.F32 R232, -RZ, R151.H1_H1 ;  /* 0x30000097ffe80230 */ /* 0x01ffcc0000004100 */
[----:B------:R-:W0:Y:S01]  /*2cd0*/  @P0 LDC R195, c[0x0][0x40c] ;  /* 0x00010300ffc30b82 */ /* 0x000e220000000800 */
[----:B------:R-:W-:Y:S01]  /*2ce0*/  @P0 FMUL.FTZ R192, R7, R196 ;  /* 0x000000c407c00220 */ /* 0x000fe20000410000 */
        /* <DEDUP_REMOVED lines=21> */
.L_x_61477:
[----:B------:R-:W0:Y:S01]  /*2e40*/  LDC.64 R232, c[0x0][0x3a8] ;  /* 0x0000ea00ffe87b82 */ /* 0x000e220000000a00 */
[----:B------:R-:W-:Y:S01]  /*2e50*/  IADD3 R5, PT, PT, R5, 0x20, RZ ;  /* 0x0000002005057810 */ /* 0x000fe20007ffe0ff */
[C---:B0-----:R-:W-:Y:S01]  /*2e60*/  IMAD.WIDE.U32 R232, R4.reuse, 0x20, R232 ;  /* 0x0000002004e87825 */ /* 0x041fe200078e00e8 */
[----:B------:R-:W-:-:S04]  /*2e70*/  IADD3 R4, PT, PT, R4, 0x20, RZ ;  /* 0x0000002004047810 */ /* 0x000fc80007ffe0ff */
[----:B------:R0:W-:Y:S04]  /*2e80*/  STG.E.128 desc[UR6][R232.64], R192 ;  /* 0x000000c0e8007986 */ /* 0x0001e8000c101d06 */
[----:B------:R0:W-:Y:S02]  /*2e90*/  STG.E.128 desc[UR6][R232.64+0x10], R196 ;  /* 0x000010c4e8007986 */ /* 0x0001e4000c101d06 */
.L_x_61473:
[----:B------:R-:W-:Y:S05]  /*2ea0*/  BSYNC.RECONVERGENT B0 ;  /* 0x0000000000007941 */ /* 0x000fea0003800200 */
.L_x_61472:
        /* <DEDUP_REMOVED lines=10> */
.L_x_61481:
[----:B------:R-:W-:Y:S05]  /*2f50*/  BSYNC.RECONVERGENT B1 ;  /* 0x0000000000017941 */ /* 0x000fea0003800200 */
.L_x_61480:
        /* <DEDUP_REMOVED lines=33> */
.L_x_61482:
        /* <DEDUP_REMOVED lines=31> */
.L_x_61483:
[----:B------:R-:W0:Y:S01]  /*3360*/  LDC.64 R232, c[0x0][0x3a8] ;  /* 0x0000ea00ffe87b82 */ /* 0x000e220000000a00 */
[----:B------:R-:W-:Y:S01]  /*3370*/  IADD3 R5, PT, PT, R5, 0x20, RZ ;  /* 0x0000002005057810 */ /* 0x000fe20007ffe0ff */
[C---:B0-----:R-:W-:Y:S01]  /*3380*/  IMAD.WIDE.U32 R232, R4.reuse, 0x20, R232 ;  /* 0x0000002004e87825 */ /* 0x041fe200078e00e8 */
[----:B------:R-:W-:-:S04]  /*3390*/  IADD3 R4, PT, PT, R4, 0x20, RZ ;  /* 0x0000002004047810 */ /* 0x000fc80007ffe0ff */
[----:B------:R0:W-:Y:S04]  /*33a0*/  STG.E.128 desc[UR6][R232.64], R200 ;  /* 0x000000c8e8007986 */ /* 0x0001e8000c101d06 */
[----:B------:R0:W-:Y:S02]  /*33b0*/  STG.E.128 desc[UR6][R232.64+0x10], R204 ;  /* 0x000010cce8007986 */ /* 0x0001e4000c101d06 */
.L_x_61479:
[----:B------:R-:W-:Y:S05]  /*33c0*/  BSYNC.RECONVERGENT B0 ;  /* 0x0000000000007941 */ /* 0x000fea0003800200 */
.L_x_61478:
        /* <DEDUP_REMOVED lines=10> */
.L_x_61487:
[----:B------:R-:W-:Y:S05]  /*3470*/  BSYNC.RECONVERGENT B1 ;  /* 0x0000000000017941 */ /* 0x000fea0003800200 */
.L_x_61486:
        /* <DEDUP_REMOVED lines=33> */
.L_x_61488:
        /* <DEDUP_REMOVED lines=31> */
.L_x_61489:
[----:B------:R-:W0:Y:S01]  /*3880*/  LDC.64 R232, c[0x0][0x3a8] ;  /* 0x0000ea00ffe87b82 */ /* 0x000e220000000a00 */
[----:B------:R-:W-:Y:S01]  /*3890*/  IADD3 R5, PT, PT, R5, 0x20, RZ ;  /* 0x0000002005057810 */ /* 0x000fe20007ffe0ff */
[C---:B0-----:R-:W-:Y:S01]  /*38a0*/  IMAD.WIDE.U32 R232, R4.reuse, 0x20, R232 ;  /* 0x0000002004e87825 */ /* 0x041fe200078e00e8 */
[----:B------:R-:W-:-:S04]  /*38b0*/  IADD3 R4, PT, PT, R4, 0x20, RZ ;  /* 0x0000002004047810 */ /* 0x000fc80007ffe0ff */
[----:B------:R0:W-:Y:S04]  /*38c0*/  STG.E.128 desc[UR6][R232.64], R208 ;  /* 0x000000d0e8007986 */ /* 0x0001e8000c101d06 */
[----:B------:R0:W-:Y:S02]  /*38d0*/  STG.E.128 desc[UR6][R232.64+0x10], R212 ;  /* 0x000010d4e8007986 */ /* 0x0001e4000c101d06 */
.L_x_61485:
[----:B------:R-:W-:Y:S05]  /*38e0*/  BSYNC.RECONVERGENT B0 ;  /* 0x0000000000007941 */ /* 0x000fea0003800200 */
.L_x_61484:
        /* <DEDUP_REMOVED lines=10> */
.L_x_61493:
[----:B------:R-:W-:Y:S05]  /*3990*/  BSYNC.RECONVERGENT B1 ;  /* 0x0000000000017941 */ /* 0x000fea0003800200 */
.L_x_61492:
        /* <DEDUP_REMOVED lines=33> */
.L_x_61494:
        /* <DEDUP_REMOVED lines=31> */
.L_x_61495:
[----:B------:R-:W0:Y:S01]  /*3da0*/  LDC.64 R232, c[0x0][0x3a8] ;  /* 0x0000ea00ffe87b82 */ /* 0x000e220000000a00 */
[----:B------:R-:W-:Y:S01]  /*3db0*/  IADD3 R5, PT, PT, R5, 0x20, RZ ;  /* 0x0000002005057810 */ /* 0x000fe20007ffe0ff */
[C---:B0-----:R-:W-:Y:S01]  /*3dc0*/  IMAD.WIDE.U32 R232, R4.reuse, 0x20, R232 ;  /* 0x0000002004e87825 */ /* 0x041fe200078e00e8 */
[----:B------:R-:W-:-:S04]  /*3dd0*/  IADD3 R4, PT, PT, R4, 0x20, RZ ;  /* 0x0000002004047810 */ /* 0x000fc80007ffe0ff */
[----:B------:R0:W-:Y:S04]  /*3de0*/  STG.E.128 desc[UR6][R232.64], R216 ;  /* 0x000000d8e8007986 */ /* 0x0001e8000c101d06 */
[----:B------:R0:W-:Y:S02]  /*3df0*/  STG.E.128 desc[UR6][R232.64+0x10], R220 ;  /* 0x000010dce8007986 */ /* 0x0001e4000c101d06 */
.L_x_61491:
[----:B------:R-:W-:Y:S05]  /*3e00*/  BSYNC.RECONVERGENT B0 ;  /* 0x0000000000007941 */ /* 0x000fea0003800200 */
.L_x_61490:
        /* <DEDUP_REMOVED lines=10> */
.L_x_61499:
[----:B------:R-:W-:Y:S05]  /*3eb0*/  BSYNC.RECONVERGENT B1 ;  /* 0x0000000000017941 */ /* 0x000fea0003800200 */
.L_x_61498:
        /* <DEDUP_REMOVED lines=9> */
[----:B-----5:R-:W-:Y:S02]  /*3f50*/  @P0 HADD2.F32 R7, -RZ, R148.H0_H0 ;  /* 0x20000094ff070230 */ /* 0x020fe40000004100 */
[----:B-1234-:R-:W-:-:S05]  /*3f60*/  @P0 HADD2.F32 R232, -RZ, R149.H0_H0 ;  /* 0x20000095ffe80230 */ /* 0x01efca0000004100 */
[----:B------:R-:W1:Y:S01]  /*3f70*/  @P0 LDC R3, c[0x0][0x40c] ;  /* 0x00010300ff030b82 */ /* 0x000e620000000800 */
[----:B0-----:R-:W-:Y:S01]  /*3f80*/  @P0 FFMA.FTZ R224, R7, R5, R224 ;  /* 0x0000000507e00223 */ /* 0x001fe200000100e0 */
[----:B------:R-:W-:-:S06]  /*3f90*/  @P0 HADD2.F32 R5, -RZ, R148.H1_H1 ;  /* 0x30000094ff050230 */ /* 0x000fcc0000004100 */
[----:B------:R-:W0:Y:S01]  /*3fa0*/  @P0 LDC R7, c[0x0][0x40c] ;  /* 0x00010300ff070b82 */ /* 0x000e220000000800 */
[----:B-1----:R-:W-:-:S07]  /*3fb0*/  @P0 FFMA.FTZ R225, R5, R3, R225 ;  /* 0x0000000305e10223 */ /* 0x002fce00000100e1 */
[----:B------:R-:W1:Y:S08]  /*3fc0*/  @P0 LDC R5, c[0x0][0x40c] ;  /* 0x00010300ff050b82 */ /* 0x000e700000000800 */
[----:B------:R-:W2:Y:S01]  /*3fd0*/  @P0 LDC R3, c[0x0][0x40c] ;  /* 0x00010300ff030b82 */ /* 0x000ea20000000800 */
        /* <DEDUP_REMOVED lines=15> */
.L_x_61500:
[----:B------:R-:W0:Y:S01]  /*40d0*/  @P0 LDC R226, c[0x0][0x40c] ;  /* 0x00010300ffe20b82 */ /* 0x000e220000000800 */
[--C-:B-----5:R-:W-:Y:S01]  /*40e0*/  @P0 HADD2.F32 R3, -RZ, R148.reuse.H0_H0 ;  /* 0x20000094ff030230 */ /* 0x120fe20000004100 */
[----:B------:R-:W-:Y:S01]  /*40f0*/  CS2R R224, SRZ ;  /* 0x0000000000e07805 */ /* 0x000fe2000001ff00 */
[----:B------:R-:W-:Y:S02]  /*4100*/  @P0 HADD2.F32 R5, -RZ, R148.H1_H1 ;  /* 0x30000094ff050230 */ /* 0x000fe40000004100 */
[----:B------:R-:W-:-:S03]  /*4110*/  @P0 HADD2.F32 R7, -RZ, R149.H0_H0 ;  /* 0x20000095ff070230 */ /* 0x000fc60000004100 */
[----:B------:R-:W1:Y:S08]  /*4120*/  @P0 LDC R228, c[0x0][0x40c] ;  /* 0x00010300ffe40b82 */ /* 0x000e700000000800 */
[----:B------:R-:W2:Y:S01]  /*4130*/  @P0 LDC R230, c[0x0][0x40c] ;  /* 0x00010300ffe60b82 */ /* 0x000ea20000000800 */
[----:B0-----:R-:W-:Y:S01]  /*4140*/  @P0 FMUL.FTZ R224, R3, R226 ;  /* 0x000000e203e00220 */ /* 0x001fe20000410000 */
[----:B------:R-:W-:-:S06]  /*4150*/  CS2R R226, SRZ ;  /* 0x0000000000e27805 */ /* 0x000fcc000001ff00 */
[----:B------:R-:W0:Y:S01]  /*4160*/  @P0 LDC R3, c[0x0][0x40c] ;  /* 0x00010300ff030b82 */ /* 0x000e220000000800 */
[----:B-1----:R-:W-:Y:S01]  /*4170*/  @P0 FMUL.FTZ R225, R5, R228 ;  /* 0x000000e405e10220 */ /* 0x002fe20000410000 */
[----:B------:R-:W-:-:S06]  /*4180*/  @P0 HADD2.F32 R228, -RZ, R149.H1_H1 ;  /* 0x30000095ffe40230 */ /* 0x000fcc0000004100 */
[----:B------:R-:W1:Y:S01]  /*4190*/  @P0 LDC R5, c[0x0][0x40c] ;  /* 0x00010300ff050b82 */ /* 0x000e620000000800 */
[----:B--2---:R-:W-:Y:S01]  /*41a0*/  @P0 FMUL.FTZ R226, R7, R230 ;  /* 0x000000e607e20220 */ /* 0x004fe20000410000 */
[----:B------:R-:W-:-:S06]  /*41b0*/  @P0 HADD2.F32 R230, -RZ, R150.H0_H0 ;  /* 0x20000096ffe60230 */ /* 0x000fcc0000004100 */
[----:B---34-:R-:W2:Y:S01]  /*41c0*/  @P0 LDC R232, c[0x0][0x40c] ;  /* 0x00010300ffe80b82 */ /* 0x018ea20000000800 */
[----:B0-----:R-:W-:Y:S01]  /*41d0*/  @P0 FMUL.FTZ R227, R228, R3 ;  /* 0x00000003e4e30220 */ /* 0x001fe20000410000 */
[----:B------:R-:W-:Y:S01]  /*41e0*/  CS2R R228, SRZ ;  /* 0x0000000000e47805 */ /* 0x000fe2000001ff00 */
[----:B------:R-:W-:Y:S02]  /*41f0*/  @P0 HADD2.F32 R3, -RZ, R150.H1_H1 ;  /* 0x30000096ff030230 */ /* 0x000fe40000004100 */
[----:B-1----:R-:W-:Y:S01]  /*4200*/  @P0 FMUL.FTZ R228, R230, R5 ;  /* 0x00000005e6e40220 */ /* 0x002fe20000410000 */
[--C-:B------:R-:W-:Y:S02]  /*4210*/  @P0 HADD2.F32 R5, -RZ, R151.reuse.H1_H1 ;  /* 0x30000097ff050230 */ /* 0x100fe40000004100 */
[----:B------:R-:W0:Y:S02]  /*4220*/  @P0 LDC R230, c[0x0][0x40c] ;  /* 0x00010300ffe60b82 */ /* 0x000e240000000800 */
[----:B0-----:R-:W-:Y:S01]  /*4230*/  @P0 FMUL.FTZ R229, R3, R230 ;  /* 0x000000e603e50220 */ /* 0x001fe20000410000 */
[----:B------:R-:W-:Y:S01]  /*4240*/  @P0 HADD2.F32 R3, -RZ, R151.H0_H0 ;  /* 0x20000097ff030230 */ /* 0x000fe20000004100 */
[----:B------:R-:W-:-:S04]  /*4250*/  CS2R R230, SRZ ;  /* 0x0000000000e67805 */ /* 0x000fc8000001ff00 */
[----:B--2---:R-:W-:Y:S02]  /*4260*/  @P0 FMUL.FTZ R230, R3, R232 ;  /* 0x000000e803e60220 */ /* 0x004fe40000410000 */
[----:B------:R-:W0:Y:S02]  /*4270*/  @P0 LDC R3, c[0x0][0x40c] ;  /* 0x00010300ff030b82 */ /* 0x000e240000000800 */
[----:B0-----:R-:W-:-:S07]  /*4280*/  @P0 FMUL.FTZ R231, R5, R3 ;  /* 0x0000000305e70220 */ /* 0x001fce0000410000 */
.L_x_61501:
[----:B------:R-:W0:Y:S02]  /*4290*/  LDC.64 R232, c[0x0][0x3a8] ;  /* 0x0000ea00ffe87b82 */ /* 0x000e240000000a00 */
[----:B0-----:R-:W-:-:S05]  /*42a0*/  IMAD.WIDE.U32 R4, R4, 0x20, R232 ;  /* 0x0000002004047825 */ /* 0x001fca00078e00e8 */
[----:B------:R0:W-:Y:S04]  /*42b0*/  STG.E.128 desc[UR6][R4.64], R224 ;  /* 0x000000e004007986 */ /* 0x0001e8000c101d06 */
[----:B------:R0:W-:Y:S02]  /*42c0*/  STG.E.128 desc[UR6][R4.64+0x10], R228 ;  /* 0x000010e404007986 */ /* 0x0001e4000c101d06 */
.L_x_61497:
[----:B------:R-:W-:Y:S05]  /*42d0*/  BSYNC.RECONVERGENT B0 ;  /* 0x0000000000007941 */ /* 0x000fea0003800200 */
.L_x_61496:
        /* <DEDUP_REMOVED lines=290> */
.L_x_61535:
        /* <DEDUP_REMOVED lines=46> */
[----:B------:R-:W-:Y:S01]  /*57e0*/  F2FP.F16.F32.PACK_AB R232, R7, R232 ;  /* 0x000000e807e8723e */ /* 0x000fe200000000ff */
[----:B------:R-:W-:-:S04]  /*57f0*/  FADD.FTZ R7, R155, -R4 ;  /* 0x800000049b077221 */ /* 0x000fc80000010000 */
[----:B------:R-:W-:-:S04]  /*5800*/  FMUL.FTZ R7, R3, R7 ;  /* 0x0000000703077220 */ /* 0x000fc80000410000 */
[----:B------:R-:W-:Y:S01]  /*5810*/  FFMA.FTZ R7, R7, R234, R11 ;  /* 0x000000ea07077223 */ /* 0x000fe2000001000b */
[----:B------:R-:W-:-:S04]  /*5820*/  FADD.FTZ R234, R156, -R4 ;  /* 0x800000049cea7221 */ /* 0x000fc80000010000 */
[----:B------:R-:W-:Y:S01]  /*5830*/  F2FP.F16.F32.PACK_AB R233, R7, R233 ;  /* 0x000000e907e9723e */ /* 0x000fe200000000ff */
[----:B------:R-:W-:Y:S01]  /*5840*/  FADD.FTZ R7, R157, -R4 ;  /* 0x800000049d077221 */ /* 0x000fe20000010000 */
[----:B------:R-:W-:-:S03]  /*5850*/  FMUL.FTZ R234, R3, R234 ;  /* 0x000000ea03ea7220 */ /* 0x000fc60000410000 */
[----:B------:R-:W-:Y:S01]  /*5860*/  FMUL.FTZ R7, R3, R7 ;  /* 0x0000000703077220 */ /* 0x000fe20000410000 */
[----:B------:R-:W-:Y:S01]  /*5870*/  FFMA.FTZ R234, R234, R248, R12 ;  /* 0x000000f8eaea7223 */ /* 0x000fe2000001000c */
[----:B0-----:R-:W-:-:S04]  /*5880*/  IMAD.WIDE.U32 R16, R5, 0x10, R16 ;  /* 0x0000001005107825 */ /* 0x001fc800078e0010 */
[----:B------:R-:W-:-:S05]  /*5890*/  FFMA.FTZ R7, R7, R249, R13 ;  /* 0x000000f907077223 */ /* 0x000fca000001000d */
[----:B------:R-:W-:Y:S01]  /*58a0*/  F2FP.F16.F32.PACK_AB R234, R7, R234 ;  /* 0x000000ea07ea723e */ /* 0x000fe200000000ff */
[----:B------:R-:W-:-:S04]  /*58b0*/  FADD.FTZ R7, R158, -R4 ;  /* 0x800000049e077221 */ /* 0x000fc80000010000 */
[----:B------:R-:W-:-:S04]  /*58c0*/  FMUL.FTZ R7, R3, R7 ;  /* 0x0000000703077220 */ /* 0x000fc80000410000 */
[----:B------:R-:W-:-:S05]  /*58d0*/  FFMA.FTZ R7, R7, R250, R14 ;  /* 0x000000fa07077223 */ /* 0x000fca000001000e */
[----:B------:R-:W-:-:S05]  /*58e0*/  F2FP.F16.F32.PACK_AB R235, R235, R7 ;  /* 0x00000007ebeb723e */ /* 0x000fca00000000ff */
[----:B------:R0:W-:Y:S04]  /*58f0*/  STG.E.128 desc[UR6][R16.64], R232 ;  /* 0x000000e810007986 */ /* 0x0001e8000c101d06 */
[----:B0-----:R0:W5:Y:S01]  /*5900*/  LDL.LU.64 R16, [R1+0x10] ;  /* 0x0000100001107983 */ /* 0x0011620000300a00 */
[----:B------:R-:W-:-:S07]  /*5910*/  IADD3 R5, PT, PT, R5, 0x20, RZ ;  /* 0x0000002005057810 */ /* 0x000fce0007ffe0ff */
.L_x_61506:
[----:B------:R-:W-:Y:S05]  /*5920*/  BSYNC.RECONVERGENT B1 ;  /* 0x0000000000017941 */ /* 0x000fea0003800200 */
.L_x_61505:
        /* <DEDUP_REMOVED lines=16> */
[----:B------:R-:W-:Y:S01]  /*5a30*/  F2FP.F16.F32.PACK_AB R232, R7, R232 ;  /* 0x000000e807e8723e */ /* 0x000fe200000000ff */
[----:B------:R-:W-:Y:S01]  /*5a40*/  FADD.FTZ R7, R163, -R4 ;  /* 0x80000004a3077221 */ /* 0x000fe20000010000 */
[----:B------:R-:W-:Y:S01]  /*5a50*/  FFMA.FTZ R234, R234, R240, R20 ;  /* 0x000000f0eaea7223 */ /* 0x000fe20000010014 */
[C---:B------:R-:W-:Y:S02]  /*5a60*/  FMUL.FTZ R235, R3.reuse, R235 ;  /* 0x000000eb03eb7220 */ /* 0x040fe40000410000 */
[----:B------:R-:W-:Y:S01]  /*5a70*/  FMUL.FTZ R7, R3, R7 ;  /* 0x0000000703077220 */ /* 0x000fe20000410000 */
[----:B-1----:R-:W1:Y:S01]  /*5a80*/  LDC.64 R8, c[0x0][0x428] ;  /* 0x00010a00ff087b82 */ /* 0x002e620000000a00 */
[----:B------:R-:W-:Y:S02]  /*5a90*/  FFMA.FTZ R235, R235, R243, R23 ;  /* 0x000000f3ebeb7223 */ /* 0x000fe40000010017 */
[----:B------:R-:W-:-:S05]  /*5aa0*/  FFMA.FTZ R7, R7, R247, R19 ;  /* 0x000000f707077223 */ /* 0x000fca0000010013 */
[----:B------:R-:W-:Y:S01]  /*5ab0*/  F2FP.F16.F32.PACK_AB R233, R7, R233 ;  /* 0x000000e907e9723e */ /* 0x000fe200000000ff */
[----:B------:R-:W-:-:S04]  /*5ac0*/  FADD.FTZ R7, R165, -R4 ;  /* 0x80000004a5077221 */ /* 0x000fc80000010000 */
[----:B------:R-:W-:-:S04]  /*5ad0*/  FMUL.FTZ R7, R3, R7 ;  /* 0x0000000703077220 */ /* 0x000fc80000410000 */
[----:B------:R-:W-:-:S05]  /*5ae0*/  FFMA.FTZ R7, R7, R241, R21 ;  /* 0x000000f107077223 */ /* 0x000fca0000010015 */
[----:B------:R-:W-:Y:S01]  /*5af0*/  F2FP.F16.F32.PACK_AB R234, R7, R234 ;  /* 0x000000ea07ea723e */ /* 0x000fe200000000ff */
[----:B------:R-:W-:Y:S01]  /*5b00*/  FADD.FTZ R7, R166, -R4 ;  /* 0x80000004a6077221 */ /* 0x000fe20000010000 */
[----:B-1----:R-:W-:-:S04]  /*5b10*/  IMAD.WIDE.U32 R8, R5, 0x10, R8 ;  /* 0x0000001005087825 */ /* 0x002fc800078e0008 */
[----:B------:R-:W-:-:S04]  /*5b20*/  FMUL.FTZ R7, R3, R7 ;  /* 0x0000000703077220 */ /* 0x000fc80000410000 */
[----:B------:R-:W-:-:S05]  /*5b30*/  FFMA.FTZ R7, R7, R242, R22 ;  /* 0x000000f207077223 */ /* 0x000fca0000010016 */
[----:B------:R-:W-:-:S05]  /*5b40*/  F2FP.F16.F32.PACK_AB R235, R235, R7 ;  /* 0x00000007ebeb723e */ /* 0x000fca00000000ff */
[----:B------:R1:W-:Y:S04]  /*5b50*/  STG.E.128 desc[UR6][R8.64], R232 ;  /* 0x000000e808007986 */ /* 0x0003e8000c101d06 */
[----:B-1----:R1:W5:Y:S01]  /*5b60*/  LDL.LU.64 R8, [R1+0x10] ;  /* 0x0000100001087983 */ /* 0x0023620000300a00 */
[----:B------:R-:W-:-:S07]  /*5b70*/  IADD3 R5, PT, PT, R5, 0x20, RZ ;  /* 0x0000002005057810 */ /* 0x000fce0007ffe0ff */
.L_x_61508:
[----:B------:R-:W-:Y:S05]  /*5b80*/  BSYNC.RECONVERGENT B1 ;  /* 0x0000000000017941 */ /* 0x000fea0003800200 */
.L_x_61507:
        /* <DEDUP_REMOVED lines=21> */
[----:B--2---:R-:W2:Y:S01]  /*5ce0*/  LDC.64 R8, c[0x0][0x428] ;  /* 0x00010a00ff087b82 */ /* 0x004ea20000000a00 */
        /* <DEDUP_REMOVED lines=8> */
[----:B--2---:R-:W-:-:S04]  /*5d70*/  IMAD.WIDE.U32 R8, R5, 0x10, R8 ;  /* 0x0000001005087825 */ /* 0x004fc800078e0008 */
[----:B------:R-:W-:-:S04]  /*5d80*/  FMUL.FTZ R7, R3, R7 ;  /* 0x0000000703077220 */ /* 0x000fc80000410000 */
[----:B------:R-:W-:-:S05]  /*5d90*/  FFMA.FTZ R7, R7, R26, R34 ;  /* 0x0000001a07077223 */ /* 0x000fca0000010022 */
[----:B------:R-:W-:-:S05]  /*5da0*/  F2FP.F16.F32.PACK_AB R235, R235, R7 ;  /* 0x00000007ebeb723e */ /* 0x000fca00000000ff */
[----:B------:R2:W-:Y:S04]  /*5db0*/  STG.E.128 desc[UR6][R8.64], R232 ;  /* 0x000000e808007986 */ /* 0x0005e8000c101d06 */
[----:B--2---:R2:W5:Y:S01]  /*5dc0*/  LDL.LU.64 R8, [R1+0x10] ;  /* 0x0000100001087983 */ /* 0x0045620000300a00 */
[----:B------:R-:W-:-:S07]  /*5dd0*/  IADD3 R5, PT, PT, R5, 0x20, RZ ;  /* 0x0000002005057810 */ /* 0x000fce0007ffe0ff */
.L_x_61510:
[----:B------:R-:W-:Y:S05]  /*5de0*/  BSYNC.RECONVERGENT B1 ;  /* 0x0000000000017941 */ /* 0x000fea0003800200 */
.L_x_61509:
        /* <DEDUP_REMOVED lines=21> */
[----:B---3--:R-:W3:Y:S01]  /*5f40*/  LDC.64 R8, c[0x0][0x428] ;  /* 0x00010a00ff087b82 */ /* 0x008ee20000000a00 */
        /* <DEDUP_REMOVED lines=8> */
[----:B---3--:R-:W-:-:S04]  /*5fd0*/  IMAD.WIDE.U32 R8, R5, 0x10, R8 ;  /* 0x0000001005087825 */ /* 0x008fc800078e0008 */
[----:B------:R-:W-:-:S04]  /*5fe0*/  FMUL.FTZ R7, R3, R7 ;  /* 0x0000000703077220 */ /* 0x000fc80000410000 */
[----:B------:R-:W-:-:S05]  /*5ff0*/  FFMA.FTZ R7, R7, R42, R50 ;  /* 0x0000002a07077223 */ /* 0x000fca0000010032 */
[----:B------:R-:W-:-:S05]  /*6000*/  F2FP.F16.F32.PACK_AB R235, R235, R7 ;  /* 0x00000007ebeb723e */ /* 0x000fca00000000ff */
[----:B------:R3:W-:Y:S04]  /*6010*/  STG.E.128 desc[UR6][R8.64], R232 ;  /* 0x000000e808007986 */ /* 0x0007e8000c101d06 */
[----:B---3--:R3:W5:Y:S01]  /*6020*/  LDL.LU.64 R8, [R1+0x10] ;  /* 0x0000100001087983 */ /* 0x0087620000300a00 */
[----:B------:R-:W-:-:S07]  /*6030*/  IADD3 R5, PT, PT, R5, 0x20, RZ ;  /* 0x0000002005057810 */ /* 0x000fce0007ffe0ff */
.L_x_61512:
[----:B------:R-:W-:Y:S05]  /*6040*/  BSYNC.RECONVERGENT B1 ;  /* 0x0000000000017941 */ /* 0x000fea0003800200 */
.L_x_61511:
        /* <DEDUP_REMOVED lines=21> */
[----:B----4-:R-:W4:Y:S01]  /*61a0*/  LDC.64 R8, c[0x0][0x428] ;  /* 0x00010a00ff087b82 */ /* 0x010f220000000a00 */
        /* <DEDUP_REMOVED lines=8> */
[----:B----4-:R-:W-:-:S04]  /*6230*/  IMAD.WIDE.U32 R8, R5, 0x10, R8 ;  /* 0x0000001005087825 */ /* 0x010fc800078e0008 */
[----:B------:R-:W-:-:S04]  /*6240*/  FMUL.FTZ R7, R3, R7 ;  /* 0x0000000703077220 */ /* 0x000fc80000410000 */
[----:B------:R-:W-:-:S05]  /*6250*/  FFMA.FTZ R7, R7, R58, R66 ;  /* 0x0000003a07077223 */ /* 0x000fca0000010042 */
[----:B------:R-:W-:-:S05]  /*6260*/  F2FP.F16.F32.PACK_AB R235, R235, R7 ;  /* 0x00000007ebeb723e */ /* 0x000fca00000000ff */
[----:B------:R4:W-:Y:S04]  /*6270*/  STG.E.128 desc[UR6][R8.64], R232 ;  /* 0x000000e808007986 */ /* 0x0009e8000c101d06 */
[----:B----4-:R4:W5:Y:S01]  /*6280*/  LDL.LU.64 R8, [R1+0x10] ;  /* 0x0000100001087983 */ /* 0x0109620000300a00 */
[----:B------:R-:W-:-:S07]  /*6290*/  IADD3 R5, PT, PT, R5, 0x20, RZ ;  /* 0x0000002005057810 */ /* 0x000fce0007ffe0ff */
.L_x_61514:
[----:B------:R-:W-:Y:S05]  /*62a0*/  BSYNC.RECONVERGENT B1 ;  /* 0x0000000000017941 */ /* 0x000fea0003800200 */
.L_x_61513:
        /* <DEDUP_REMOVED lines=21> */
[----:B0-----:R-:W0:Y:S01]  /*6400*/  LDC.64 R8, c[0x0][0x428] ;  /* 0x00010a00ff087b82 */ /* 0x001e220000000a00 */
        /* <DEDUP_REMOVED lines=8> */
[----:B0-----:R-:W-:-:S04]  /*6490*/  IMAD.WIDE.U32 R8, R5, 0x10, R8 ;  /* 0x0000001005087825 */ /* 0x001fc800078e0008 */
[----:B------:R-:W-:-:S04]  /*64a0*/  FMUL.FTZ R7, R3, R7 ;  /* 0x0000000703077220 */ /* 0x000fc80000410000 */
[----:B------:R-:W-:-:S05]  /*64b0*/  FFMA.FTZ R7, R7, R74, R82 ;  /* 0x0000004a07077223 */ /* 0x000fca0000010052 */
[----:B------:R-:W-:-:S05]  /*64c0*/  F2FP.F16.F32.PACK_AB R235, R235, R7 ;  /* 0x00000007ebeb723e */ /* 0x000fca00000000ff */
[----:B------:R0:W-:Y:S04]  /*64d0*/  STG.E.128 desc[UR6][R8.64], R232 ;  /* 0x000000e808007986 */ /* 0x0001e8000c101d06 */
[----:B0-----:R0:W5:Y:S01]  /*64e0*/  LDL.LU.64 R8, [R1+0x10] ;  /* 0x0000100001087983 */ /* 0x0011620000300a00 */
[----:B------:R-:W-:-:S07]  /*64f0*/  IADD3 R5, PT, PT, R5, 0x20, RZ ;  /* 0x0000002005057810 */ /* 0x000fce0007ffe0ff */
.L_x_61516:
[----:B------:R-:W-:Y:S05]  /*6500*/  BSYNC.RECONVERGENT B1 ;  /* 0x0000000000017941 */ /* 0x000fea0003800200 */
.L_x_61515:
        /* <DEDUP_REMOVED lines=37> */
.L_x_61518:
[----:B------:R-:W-:Y:S05]  /*6760*/  BSYNC.RECONVERGENT B1 ;  /* 0x0000000000017941 */ /* 0x000fea0003800200 */
.L_x_61517:
        /* <DEDUP_REMOVED lines=37> */
.L_x_61520:
[----:B------:R-:W-:Y:S05]  /*69c0*/  BSYNC.RECONVERGENT B1 ;  /* 0x0000000000017941 */ /* 0x000fea0003800200 */
.L_x_61519:
        /* <DEDUP_REMOVED lines=37> */
.L_x_61522:
[----:B------:R-:W-:Y:S05]  /*6c20*/  BSYNC.RECONVERGENT B1 ;  /* 0x0000000000017941 */ /* 0x000fea0003800200 */
.L_x_61521:
        /* <DEDUP_REMOVED lines=14> */
[----:B------:R-:W-:Y:S01]  /*6d10*/  F2FP.F16.F32.PACK_AB R232, R7, R232 ;  /* 0x000000e807e8723e */ /* 0x000fe200000000ff */
[----:B------:R-:W-:Y:S01]  /*6d20*/  FADD.FTZ R7, R227, -R4 ;  /* 0x80000004e3077221 */ /* 0x000fe20000010000 */
[----:B0-----:R-:W0:Y:S01]  /*6d30*/  LDC.64 R8, c[0x0][0x428] ;  /* 0x00010a00ff087b82 */ /* 0x001e220000000a00 */
        /* <DEDUP_REMOVED lines=16> */
[----:B------:R-:W-:-:S05]  /*6e40*/  F2FP.F16.F32.PACK_AB R235, R7, R3 ;  /* 0x0000000307eb723e */ /* 0x000fca00000000ff */
[----:B------:R0:W-:Y:S02]  /*6e50*/  STG.E.128 desc[UR6][R4.64], R232 ;  /* 0x000000e804007986 */ /* 0x0001e4000c101d06 */
.L_x_61504:
[----:B------:R-:W-:Y:S05]  /*6e60*/  BSYNC.RECONVERGENT B0 ;  /* 0x0000000000007941 */ /* 0x000fea0003800200 */
.L_x_61503:
[----:B0-----:R-:W0:Y:S02]  /*6e70*/  LDC.64 R4, c[0x0][0x380] ;  /* 0x0000e000ff047b82 */ /* 0x001e240000000a00 */
[----:B0-----:R-:W-:-:S04]  /*6e80*/  LEA R6, R4, R6, 0x2 ;  /* 0x0000000604067211 */ /* 0x001fc800078e10ff */
[----:B------:R-:W-:-:S13]  /*6e90*/  ISETP.GE.AND P0, PT, R6, R5, PT ;  /* 0x000000050600720c */ /* 0x000fda0003f06270 */
[----:B------:R-:W-:Y:S05]  /*6ea0*/  @!P0 BRA `(.L_x_61523) ;  /* 0xffffffa000088947 */ /* 0x000fea000383ffff */
[----:B------:R-:W-:Y:S05]  /*6eb0*/  EXIT ;  /* 0x000000000000794d */ /* 0x000fea0003800000 */
.L_x_61502:
        /* <DEDUP_REMOVED lines=8> */
.L_x_61525:
[----:B------:R-:W-:Y:S05]  /*6f40*/  BSYNC B0 ;  /* 0x0000000000007941 */ /* 0x000fea0003800000 */
.L_x_61524:
        /* <DEDUP_REMOVED lines=9> */
.L_x_61526:
[----:B------:R-:W-:Y:S02]  /*6fe0*/  HFMA2 R5, -RZ, RZ, 0, 2.384185791015625e-07 ;  /* 0x00000004ff057431 */ /* 0x000fe400000001ff */
[----:B------:R-:W-:Y:S01]  /*6ff0*/  FADD.FTZ R7, R7, R3 ;  /* 0x0000000307077221 */ /* 0x000fe20000010000 */
[----:B------:R-:W-:-:S04]  /*7000*/  MOV R3, 0xffffffff ;  /* 0xffffffff00037802 */ /* 0x000fc80000000f00 */
[----:B------:R-:W-:-:S07]  /*7010*/  MOV R233, R7 ;  /* 0x0000000700e97202 */ /* 0x000fce0000000f00 */
[----:B------:R-:W-:Y:S05]  /*7020*/  WARPSYNC.COLLECTIVE R3, `(.L_x_61527) ;  /* 0x0000000003087348 */ /* 0x000fea0003c00000 */
[----:B------:R0:W1:Y:S02]  /*7030*/  SHFL.BFLY P6, R3, R233, R5, R4 ;  /* 0x0c000005e9037389 */ /* 0x00006400000c0004 */
[----:B01----:R-:W-:Y:S05]  /*7040*/  ENDCOLLECTIVE ;  /* 0x000000000000791b */ /* 0x003fea0003800000 */
.L_x_61527:
[----:B------:R-:W-:Y:S02]  /*7050*/  HFMA2 R5, -RZ, RZ, 0, 4.76837158203125e-07 ;  /* 0x00000008ff057431 */ /* 0x000fe400000001ff */
[----:B------:R-:W-:Y:S01]  /*7060*/  FADD.FTZ R7, R7, R3 ;  /* 0x0000000307077221 */ /* 0x000fe20000010000 */
[----:B------:R-:W-:-:S04]  /*7070*/  MOV R3, 0xffffffff ;  /* 0xffffffff00037802 */ /* 0x000fc80000000f00 */
[----:B------:R-:W-:-:S07]  /*7080*/  MOV R233, R7 ;  /* 0x0000000700e97202 */ /* 0x000fce0000000f00 */
[----:B------:R-:W-:Y:S05]  /*7090*/  WARPSYNC.COLLECTIVE R3, `(.L_x_61528) ;  /* 0x0000000003087348 */ /* 0x000fea0003c00000 */
[----:B------:R0:W1:Y:S02]  /*70a0*/  SHFL.BFLY P6, R3, R233, R5, R4 ;  /* 0x0c000005e9037389 */ /* 0x00006400000c0004 */
[----:B01----:R-:W-:Y:S05]  /*70b0*/  ENDCOLLECTIVE ;  /* 0x000000000000791b */ /* 0x003fea0003800000 */
.L_x_61528:
[----:B------:R-:W-:Y:S02]  /*70c0*/  HFMA2 R5, -RZ, RZ, 0, 9.5367431640625e-07 ;  /* 0x00000010ff057431 */ /* 0x000fe400000001ff */
[----:B------:R-:W-:Y:S01]  /*70d0*/  FADD.FTZ R7, R7, R3 ;  /* 0x0000000307077221 */ /* 0x000fe20000010000 */
[----:B------:R-:W-:-:S04]  /*70e0*/  MOV R3, 0xffffffff ;  /* 0xffffffff00037802 */ /* 0x000fc80000000f00 */
[----:B------:R-:W-:-:S07]  /*70f0*/  MOV R233, R7 ;  /* 0x0000000700e97202 */ /* 0x000fce0000000f00 */
[----:B------:R-:W-:Y:S05]  /*7100*/  WARPSYNC.COLLECTIVE R3, `(.L_x_61529) ;  /* 0x0000000003087348 */ /* 0x000fea0003c00000 */
[----:B------:R0:W1:Y:S02]  /*7110*/  SHFL.BFLY P6, R3, R233, R5, R4 ;  /* 0x0c000005e9037389 */ /* 0x00006400000c0004 */
[----:B01----:R-:W-:Y:S05]  /*7120*/  ENDCOLLECTIVE ;  /* 0x000000000000791b */ /* 0x003fea0003800000 */
.L_x_61529:
        /* <DEDUP_REMOVED lines=174> */
.L_x_61530:
[----:B------:R-:W-:Y:S02]  /*7c10*/  HFMA2 R5, -RZ, RZ, 0, 1.1920928955078125e-07 ;  /* 0x00000002ff057431 */ /* 0x000fe400000001ff */
[----:B------:R-:W-:Y:S01]  /*7c20*/  FADD.FTZ R232, R232, R3 ;  /* 0x00000003e8e87221 */ /* 0x000fe20000010000 */
[----:B------:R-:W-:-:S04]  /*7c30*/  MOV R3, 0xffffffff ;  /* 0xffffffff00037802 */ /* 0x000fc80000000f00 */
[----:B------:R-:W-:-:S07]  /*7c40*/  MOV R233, R232 ;  /* 0x000000e800e97202 */ /* 0x000fce0000000f00 */
[----:B------:R-:W-:Y:S05]  /*7c50*/  WARPSYNC.COLLECTIVE R3, `(.L_x_61531) ;  /* 0x0000000003087348 */ /* 0x000fea0003c00000 */
[----:B------:R0:W1:Y:S02]  /*7c60*/  SHFL.BFLY P6, R3, R233, R5, R4 ;  /* 0x0c000005e9037389 */ /* 0x00006400000c0004 */
[----:B01----:R-:W-:Y:S05]  /*7c70*/  ENDCOLLECTIVE ;  /* 0x000000000000791b */ /* 0x003fea0003800000 */
.L_x_61531:
[----:B------:R-:W-:Y:S02]  /*7c80*/  HFMA2 R5, -RZ, RZ, 0, 2.384185791015625e-07 ;  /* 0x00000004ff057431 */ /* 0x000fe400000001ff */
[----:B------:R-:W-:Y:S01]  /*7c90*/  FADD.FTZ R232, R232, R3 ;  /* 0x00000003e8e87221 */ /* 0x000fe20000010000 */
[----:B------:R-:W-:-:S04]  /*7ca0*/  MOV R3, 0xffffffff ;  /* 0xffffffff00037802 */ /* 0x000fc80000000f00 */
[----:B------:R-:W-:-:S07]  /*7cb0*/  MOV R233, R232 ;  /* 0x000000e800e97202 */ /* 0x000fce0000000f00 */
[----:B------:R-:W-:Y:S05]  /*7cc0*/  WARPSYNC.COLLECTIVE R3, `(.L_x_61532) ;  /* 0x0000000003087348 */ /* 0x000fea0003c00000 */
[----:B------:R0:W1:Y:S02]  /*7cd0*/  SHFL.BFLY P6, R3, R233, R5, R4 ;  /* 0x0c000005e9037389 */ /* 0x00006400000c0004 */
[----:B01----:R-:W-:Y:S05]  /*7ce0*/  ENDCOLLECTIVE ;  /* 0x000000000000791b */ /* 0x003fea0003800000 */
.L_x_61532:
[----:B------:R-:W-:Y:S02]  /*7cf0*/  HFMA2 R5, -RZ, RZ, 0, 4.76837158203125e-07 ;  /* 0x00000008ff057431 */ /* 0x000fe400000001ff */
[----:B------:R-:W-:Y:S01]  /*7d00*/  FADD.FTZ R232, R232, R3 ;  /* 0x00000003e8e87221 */ /* 0x000fe20000010000 */
[----:B------:R-:W-:-:S04]  /*7d10*/  MOV R3, 0xffffffff ;  /* 0xffffffff00037802 */ /* 0x000fc80000000f00 */
[----:B------:R-:W-:-:S07]  /*7d20*/  MOV R233, R232 ;  /* 0x000000e800e97202 */ /* 0x000fce0000000f00 */
[----:B------:R-:W-:Y:S05]  /*7d30*/  WARPSYNC.COLLECTIVE R3, `(.L_x_61533) ;  /* 0x0000000003087348 */ /* 0x000fea0003c00000 */
[----:B------:R0:W1:Y:S02]  /*7d40*/  SHFL.BFLY P6, R3, R233, R5, R4 ;  /* 0x0c000005e9037389 */ /* 0x00006400000c0004 */
[----:B01----:R-:W-:Y:S05]  /*7d50*/  ENDCOLLECTIVE ;  /* 0x000000000000791b */ /* 0x003fea0003800000 */
.L_x_61533:
[----:B------:R-:W-:Y:S02]  /*7d60*/  HFMA2 R5, -RZ, RZ, 0, 9.5367431640625e-07 ;  /* 0x00000010ff057431 */ /* 0x000fe400000001ff */
[----:B------:R-:W-:Y:S01]  /*7d70*/  FADD.FTZ R232, R232, R3 ;  /* 0x00000003e8e87221 */ /* 0x000fe20000010000 */
[----:B------:R-:W-:-:S04]  /*7d80*/  MOV R3, 0xffffffff ;  /* 0xffffffff00037802 */ /* 0x000fc80000000f00 */
[----:B------:R-:W-:-:S07]  /*7d90*/  MOV R233, R232 ;  /* 0x000000e800e97202 */ /* 0x000fce0000000f00 */
[----:B------:R-:W-:Y:S05]  /*7da0*/  WARPSYNC.COLLECTIVE R3, `(.L_x_61534) ;  /* 0x0000000003087348 */ /* 0x000fea0003c00000 */
[----:B------:R0:W1:Y:S02]  /*7db0*/  SHFL.BFLY P6, R3, R233, R5, R4 ;  /* 0x0c000005e9037389 */ /* 0x00006400000c0004 */
[----:B01----:R-:W-:Y:S05]  /*7dc0*/  ENDCOLLECTIVE ;  /* 0x000000000000791b */ /* 0x003fea0003800000 */
.L_x_61534:
[----:B------:R-:W-:Y:S05]  /*7dd0*/  BRA `(.L_x_61535) ;  /* 0xffffffd400c87947 */ /* 0x000fea000383ffff */
.L_x_61536:
        /* <DEDUP_REMOVED lines=10> */
.L_x_88530:


//--------------------- .text._ZN10layer_norm13ln_fwd_kernelINS_13Kernel_traitsIf6__halffS2_fjLj2560ELj1ELj4ELj1ELj16ENS_18Kernel_traits_baseILj2560EfS2_fS2_fjLj128EEEEELb0ELb0ELb1ELb1EEEvNS_9FwdParamsE --------------------------
	.section	.text._ZN10layer_norm13ln_fwd_kernelINS_13Kernel_traitsIf6__halffS2_fjLj2560ELj1ELj4ELj1ELj16ENS_18Kernel_traits_baseILj2560EfS2_fS2_fjLj128EEEEELb0ELb0ELb1ELb1EEEvNS_9FwdParamsE,"ax",@progbits
	.align	128
        .global         _ZN10layer_norm13ln_fwd_kernelINS_13Kernel_traitsIf6__halffS2_fjLj2560ELj1ELj4ELj1ELj16ENS_18Kernel_traits_baseILj2560EfS2_fS2_fjLj128EEEEELb0ELb0ELb1ELb1EEEvNS_9FwdParamsE
        .type           _ZN10layer_norm13ln_fwd_kernelINS_13Kernel_traitsIf6__halffS2_fjLj2560ELj1ELj4ELj1ELj16ENS_18Kernel_traits_baseILj2560EfS2_fS2_fjLj128EEEEELb0ELb0ELb1ELb1EEEvNS_9FwdParamsE,@function
        .size           _ZN10layer_norm13ln_fwd_kernelINS_13Kernel_traitsIf6__halffS2_fjLj2560ELj1ELj4ELj1ELj16ENS_18Kernel_traits_baseILj2560EfS2_fS2_fjLj128EEEEELb0ELb0ELb1ELb1EEEvNS_9FwdParamsE,(.L_x_88531 - _ZN10layer_norm13ln_fwd_kernelINS_13Kernel_traitsIf6__halffS2_fjLj2560ELj1ELj4ELj1ELj16ENS_18Kernel_traits_baseILj2560EfS2_fS2_fjLj128EEEEELb0ELb0ELb1ELb1EEEvNS_9FwdParamsE)
        .other          _ZN10layer_norm13ln_fwd_kernelINS_13Kernel_traitsIf6__halffS2_fjLj2560ELj1ELj4ELj1ELj16ENS_18Kernel_traits_baseILj2560EfS2_fS2_fjLj128EEEEELb0ELb0ELb1ELb1EEEvNS_9FwdParamsE,@"STO_CUDA_ENTRY STV_DEFAULT"
_ZN10layer_norm13ln_fwd_kernelINS_13Kernel_traitsIf6__halffS2_fjLj2560ELj1ELj4ELj1ELj16ENS_18Kernel_traits_baseILj2560EfS2_fS2_fjLj128EEEEELb0ELb0ELb1ELb1EEEvNS_9FwdParamsE:
.text._ZN10layer_norm13ln_fwd_kernelINS_13Kernel_traitsIf6__halffS2_fjLj2560ELj1ELj4ELj1ELj16ENS_18Kernel_traits_baseILj2560EfS2_fS2_fjLj128EEEEELb0ELb0ELb1ELb1EEEvNS_9FwdParamsE:
        /* <DEDUP_REMOVED lines=57> */
.L_x_61537:
        /* <DEDUP_REMOVED lines=62> */
.L_x_61538:
[----:B------:R-:W1:Y:S01]  /*0770*/  LDCU UR4, c[0x0][0x384] ;  /* 0x00007080ff0477ac */ /* 0x000e620008000800 */
[----:B------:R-:W2:Y:S01]  /*0780*/  LDCU.U8 UR5, c[0x0][0x410] ;  /* 0x00008200ff0577ac */ /* 0x000ea20008000000 */
[----:B------:R-:W3:Y:S01]  /*0790*/  LDCU UR10, c[0x0][0x448] ;  /* 0x00008900ff0a77ac */ /* 0x000ee20008000800 */
[----:B------:R-:W4:Y:S01]  /*07a0*/  LDCU.64 UR8, c[0x0][0x3a0] ;  /* 0x00007400ff0877ac */ /* 0x000f220008000a00 */
[----:B-1----:R-:W-:-:S13]  /*07b0*/  ISETP.GE.AND P0, PT, R0, UR4, PT ;  /* 0x0000000400007c0c */ /* 0x002fda000bf06270 */
[----:B--234-:R-:W-:Y:S05]  /*07c0*/  @P0 EXIT ;  /* 0x000000000000094d */ /* 0x01cfea0003800000 */
.L_x_61580:
        /* <DEDUP_REMOVED lines=16> */
[----:B------:R0:W5:Y:S01]  /*08d0*/  @P1 LDG.E.128 R168, desc[UR6][R6.64] ;  /* 0x0000000606a81981 */ /* 0x000162000c1e1d00 */
[----:B------:R-:W-:Y:S01]  /*08e0*/  ISETP.NE.U32.AND P0, PT, RZ, UR8, PT ;  /* 0x00000008ff007c0c */ /* 0x000fe2000bf05070 */
[----:B------:R-:W-:-:S03]  /*08f0*/  IMAD R172, R0, R174, RZ ;  /* 0x000000ae00ac7224 */ /* 0x000fc600078e02ff */
[----:B------:R-:W-:Y:S02]  /*0900*/  ISETP.NE.AND.EX P0, PT, RZ, UR9, PT, P0 ;  /* 0x00000009ff007c0c */ /* 0x000fe4000bf05300 */
[----:B------:R-:W-:-:S04]  /*0910*/  SHF.R.S32.HI R173, RZ, 0x1f, R172 ;  /* 0x0000001fffad7819 */ /* 0x000fc800000114ac */
[----:B------:R-:W-:-:S04]  /*0920*/  LEA.HI R173, R173, R172, RZ, 0x3 ;  /* 0x000000acadad7211 */ /* 0x000fc800078f18ff */
[----:B------:R-:W-:-:S03]  /*0930*/  LEA.HI.SX32 R192, R173, R248, 0x1d ;  /* 0x000000f8adc07211 */ /* 0x000fc600078feaff */
[----:B0-----:R-:W-:Y:S05]  /*0940*/  @!P0 BRA `(.L_x_61539) ;  /* 0x0000000000788947 */ /* 0x001fea0003800000 */
        /* <DEDUP_REMOVED lines=30> */
.L_x_61539:
[----:B------:R-:W0:Y:S01]  /*0b30*/  @P1 LDC R172, c[0x0][0x40c] ;  /* 0x00010300ffac1b82 */ /* 0x000e220000000800 */
[--C-:B-----5:R-:W-:Y:S01]  /*0b40*/  @P1 HADD2.F32 R7, -RZ, R168.reuse.H0_H0 ;  /* 0x200000a8ff071230 */ /* 0x120fe20000004100 */
[----:B------:R-:W-:Y:S01]  /*0b50*/  CS2R R4, SRZ ;  /* 0x0000000000047805 */ /* 0x000fe2000001ff00 */
[----:B------:R-:W-:Y:S01]  /*0b60*/  @P1 HADD2.F32 R173, -RZ, R168.H1_H1 ;  /* 0x300000a8ffad1230 */ /* 0x000fe20000004100 */
[----:B------:R-:W-:Y:S01]  /*0b70*/  MOV R6, RZ ;  /* 0x000000ff00067202 */ /* 0x000fe20000000f00 */
[--C-:B------:R-:W-:Y:S01]  /*0b80*/  @P1 HADD2.F32 R175, -RZ, R169.reuse.H0_H0 ;  /* 0x200000a9ffaf1230 */ /* 0x100fe20000004100 */
[----:B------:R-:W-:Y:S02]  /*0b90*/  CS2R R244, SRZ ;  /* 0x0000000000f47805 */ /* 0x000fe4000001ff00 */
[----:B------:R-:W-:Y:S01]  /*0ba0*/  CS2R R246, SRZ ;  /* 0x0000000000f67805 */ /* 0x000fe2000001ff00 */
[----:B------:R-:W1:Y:S08]  /*0bb0*/  @P1 LDC R174, c[0x0][0x40c] ;  /* 0x00010300ffae1b82 */ /* 0x000e700000000800 */
        /* <DEDUP_REMOVED lines=11> */
[--C-:B------:R-:W-:Y:S02]  /*0c70*/  @P1 HADD2.F32 R175, -RZ, R171.reuse.H0_H0 ;  /* 0x200000abffaf1230 */ /* 0x100fe40000004100 */
[----:B------:R-:W-:-:S04]  /*0c80*/  @P1 HADD2.F32 R176, -RZ, R171.H1_H1 ;  /* 0x300000abffb01230 */ /* 0x000fc80000004100 */
[----:B------:R-:W2:Y:S01]  /*0c90*/  @P1 LDC R180, c[0x0][0x40c] ;  /* 0x00010300ffb41b82 */ /* 0x000ea20000000800 */
[----:B---3--:R-:W-:-:S07]  /*0ca0*/  @P1 FMUL.FTZ R7, R172, R177 ;  /* 0x000000b1ac071220 */ /* 0x008fce0000410000 */
[----:B------:R-:W3:Y:S01]  /*0cb0*/  @P1 LDC R181, c[0x0][0x40c] ;  /* 0x00010300ffb51b82 */ /* 0x000ee20000000800 */
[----:B0-----:R-:W-:Y:S01]  /*0cc0*/  @P1 FMUL.FTZ R244, R173, R178 ;  /* 0x000000b2adf41220 */ /* 0x001fe20000410000 */
[----:B-1----:R-:W-:Y:S01]  /*0cd0*/  @P1 FMUL.FTZ R245, R174, R179 ;  /* 0x000000b3aef51220 */ /* 0x002fe20000410000 */
[----:B--2---:R-:W-:Y:S01]  /*0ce0*/  @P1 FMUL.FTZ R246, R175, R180 ;  /* 0x000000b4aff61220 */ /* 0x004fe20000410000 */
[----:B---3--:R-:W-:-:S07]  /*0cf0*/  @P1 FMUL.FTZ R247, R176, R181 ;  /* 0x000000b5b0f71220 */ /* 0x008fce0000410000 */
.L_x_61540:
        /* <DEDUP_REMOVED lines=10> */
.L_x_61542:
[----:B------:R-:W-:Y:S05]  /*0da0*/  BSYNC.RECONVERGENT B0 ;  /* 0x0000000000007941 */ /* 0x000fea0003800200 */
.L_x_61541:
        /* <DEDUP_REMOVED lines=32> */
.L_x_61543:
        /* <DEDUP_REMOVED lines=17> */
[----:B------:R-:W-:-:S04]  /*10c0*/  @P1 HADD2.F32 R177, -RZ, R171.H1_H1 ;  /* 0x300000abffb11230 */ /* 0x000fc80000004100 */
[----:B------:R-:W1:Y:S01]  /*10d0*/  @P1 LDC R183, c[0x0][0x40c] ;  /* 0x00010300ffb71b82 */ /* 0x000e620000000800 */
[----:B--2---:R-:W-:Y:S01]  /*10e0*/  @P1 FMUL.FTZ R238, R176, R179 ;  /* 0x000000b3b0ee1220 */ /* 0x004fe20000410000 */
[----:B------:R-:W-:-:S06]  /*10f0*/  @P1 HADD2.F32 R176, -RZ, R171.H0_H0 ;  /* 0x200000abffb01230 */ /* 0x000fcc0000004100 */
[----:B------:R-:W2:Y:S01]  /*1100*/  @P1 LDC R185, c[0x0][0x40c] ;  /* 0x00010300ffb91b82 */ /* 0x000ea20000000800 */
[----:B---3--:R-:W-:-:S07]  /*1110*/  @P1 FMUL.FTZ R239, R172, R181 ;  /* 0x000000b5acef1220 */ /* 0x008fce0000410000 */
[----:B------:R-:W3:Y:S01]  /*1120*/  @P1 LDC R180, c[0x0][0x40c] ;  /* 0x00010300ffb41b82 */ /* 0x000ee20000000800 */
[----:B0-----:R-:W-:Y:S01]  /*1130*/  @P1 FMUL.FTZ R240, R173, R178 ;  /* 0x000000b2adf01220 */ /* 0x001fe20000410000 */
[----:B-1----:R-:W-:Y:S01]  /*1140*/  @P1 FMUL.FTZ R241, R174, R183 ;  /* 0x000000b7aef11220 */ /* 0x002fe20000410000 */
[----:B--2---:R-:W-:Y:S01]  /*1150*/  @P1 FMUL.FTZ R242, R176, R185 ;  /* 0x000000b9b0f21220 */ /* 0x004fe20000410000 */
[----:B---3--:R-:W-:-:S07]  /*1160*/  @P1 FMUL.FTZ R243, R177, R180 ;  /* 0x000000b4b1f31220 */ /* 0x008fce0000410000 */
.L_x_61544:
        /* <DEDUP_REMOVED lines=9> */
.L_x_61546:
[----:B------:R-:W-:Y:S05]  /*1200*/  BSYNC.RECONVERGENT B0 ;  /* 0x0000000000007941 */ /* 0x000fea0003800200 */
.L_x_61545:
        /* <DEDUP_REMOVED lines=32> */
.L_x_61547:
        /* <DEDUP_REMOVED lines=28> */
.L_x_61548:
        /* <DEDUP_REMOVED lines=9> */
.L_x_61550:
[----:B------:R-:W-:Y:S05]  /*1660*/  BSYNC.RECONVERGENT B0 ;  /* 0x0000000000007941 */ /* 0x000fea0003800200 */
.L_x_61549:
        /* <DEDUP_REMOVED lines=32> */
.L_x_61551:
        /* <DEDUP_REMOVED lines=28> */
.L_x_61552:
        /* <DEDUP_REMOVED lines=9> */
.L_x_61554:
[----:B------:R-:W-:Y:S05]  /*1ac0*/  BSYNC.RECONVERGENT B0 ;  /* 0x0000000000007941 */ /* 0x000fea0003800200 */
.L_x_61553:
[----:B0-----:R-:W-:Y:S01]  /*1ad0*/  IADD3 R172, PT, PT, R192, 0x80, RZ ;  /* 0x00000080c0ac7810 */ /* 0x001fe20007ffe0ff */
[----:B------:R-:W-:Y:S06]  /*1ae0*/  @!P0 BRA `(.L_x_61555) ;  /* 0x0000000000788947 */ /* 0x000fec0003800000 */
        /* <DEDUP_REMOVED lines=30> */
.L_x_61555:
        /* <DEDUP_REMOVED lines=25> */
[----:B-1----:R-:W-:Y:S01]  /*1e60*/  @P1 FMUL.FTZ R213, R175, R182 ;  /* 0x000000b6afd51220 */ /* 0x002fe20000410000 */
[----:B--2---:R-:W-:Y:S01]  /*1e70*/  @P1 FMUL.FTZ R214, R176, R181 ;  /* 0x000000b5b0d61220 */ /* 0x004fe20000410000 */
[----:B---3--:R-:W-:-:S07]  /*1e80*/  @P1 FMUL.FTZ R215, R177, R184 ;  /* 0x000000b8b1d71220 */ /* 0x008fce0000410000 */
.L_x_61556:
        /* <DEDUP_REMOVED lines=9> */
.L_x_61558:
[----:B------:R-:W-:Y:S05]  /*1f20*/  BSYNC.RECONVERGENT B0 ;  /* 0x0000000000007941 */ /* 0x000fea0003800200 */
.L_x_61557:
        /* <DEDUP_REMOVED lines=8> */
[----:B-----5:R-:W-:Y:S02]  /*1fb0*/  @P2 HADD2.F32 R173, -RZ, R168.H0_H0 ;  /* 0x200000a8ffad2230 */ /* 0x020fe40000004100 */
[----:B0-----:R-:W-:-:S05]  /*1fc0*/  @P2 HADD2.F32 R174, -RZ, R169.H1_H1 ;  /* 0x300000a9ffae2230 */ /* 0x001fca0000004100 */
        /* <DEDUP_REMOVED lines=8> */
[----:B------:R-:W-:-:S02]  /*2050*/  @P2 HADD2.F32 R176, -RZ, R168.H1_H1 ;  /* 0x300000a8ffb02230 */ /* 0x000fc40000004100 */
[----:B----4-:R-:W-:Y:S01]  /*2060*/  @P2 FFMA.FTZ R219, R174, R179, R219 ;  /* 0x000000b3aedb2223 */ /* 0x010fe200000100db */
[----:B------:R-:W-:Y:S02]  /*2070*/  @P2 HADD2.F32 R173, -RZ, R169.H0_H0 ;  /* 0x200000a9ffad2230 */ /* 0x000fe40000004100 */
[--C-:B------:R-:W-:Y:S02]  /*2080*/  @P2 HADD2.F32 R174, -RZ, R170.reuse.H1_H1 ;  /* 0x300000aaffae2230 */ /* 0x100fe40000004100 */
[----:B0-----:R-:W-:Y:S01]  /*2090*/  @P2 FFMA.FTZ R217, R176, R177, R217 ;  /* 0x000000b1b0d92223 */ /* 0x001fe200000100d9 */
[--C-:B------:R-:W-:Y:S02]  /*20a0*/  @P2 HADD2.F32 R177, -RZ, R171.reuse.H0_H0 ;  /* 0x200000abffb12230 */ /* 0x100fe40000004100 */
[----:B-1----:R-:W-:Y:S01]  /*20b0*/  @P2 FFMA.FTZ R218, R173, R178, R218 ;  /* 0x000000b2adda2223 */ /* 0x002fe200000100da */
[----:B------:R-:W-:Y:S02]  /*20c0*/  @P2 HADD2.F32 R173, -RZ, R170.H0_H0 ;  /* 0x200000aaffad2230 */ /* 0x000fe40000004100 */
[----:B---3--:R-:W-:Y:S01]  /*20d0*/  @P2 FFMA.FTZ R185, R174, R175, R185 ;  /* 0x000000afaeb92223 */ /* 0x008fe200000100b9 */
[----:B------:R-:W-:-:S02]  /*20e0*/  @P2 HADD2.F32 R176, -RZ, R171.H1_H1 ;  /* 0x300000abffb02230 */ /* 0x000fc40000004100 */
[----:B------:R-:W-:Y:S01]  /*20f0*/  @P2 FFMA.FTZ R186, R177, R181, R186 ;  /* 0x000000b5b1ba2223 */ /* 0x000fe200000100ba */
[----:B------:R-:W-:Y:S02]  /*2100*/  @P2 FFMA.FTZ R184, R173, R180, R184 ;  /* 0x000000b4adb82223 */ /* 0x000fe400000100b8 */
[----:B------:R-:W-:Y:S01]  /*2110*/  @P2 FFMA.FTZ R187, R176, R182, R187 ;  /* 0x000000b6b0bb2223 */ /* 0x000fe200000100bb */
[----:B------:R-:W-:Y:S06]  /*2120*/  BRA `(.L_x_61560) ;  /* 0x0000000000707947 */ /* 0x000fec0003800000 */
.L_x_61559:
        /* <DEDUP_REMOVED lines=28> */
.L_x_61560:
        /* <DEDUP_REMOVED lines=9> */
.L_x_61562:
[----:B------:R-:W-:Y:S05]  /*2380*/  BSYNC.RECONVERGENT B0 ;  /* 0x0000000000007941 */ /* 0x000fea0003800200 */
.L_x_61561:
        /* <DEDUP_REMOVED lines=8> */
[----:B-----5:R-:W-:Y:S02]  /*2410*/  @P2 HADD2.F32 R179, -RZ, R168.H0_H0 ;  /* 0x200000a8ffb32230 */ /* 0x020fe40000004100 */
[--C-:B0-----:R-:W-:Y:S02]  /*2420*/  @P2 HADD2.F32 R176, -RZ, R169.reuse.H1_H1 ;  /* 0x300000a9ffb02230 */ /* 0x101fe40000004100 */
[----:B------:R-:W-:-:S03]  /*2430*/  @P2 HADD2.F32 R177, -RZ, R169.H0_H0 ;  /* 0x200000a9ffb12230 */ /* 0x000fc60000004100 */
[----:B------:R-:W0:Y:S08]  /*2440*/  @P2 LDC R180, c[0x0][0x40c] ;  /* 0x00010300ffb42b82 */ /* 0x000e300000000800 */
[----:B------:R-:W1:Y:S08]  /*2450*/  @P2 LDC R181, c[0x0][0x40c] ;  /* 0x00010300ffb52b82 */ /* 0x000e700000000800 */
[----:B------:R-:W4:Y:S01]  /*2460*/  @P2 LDC R182, c[0x0][0x40c] ;  /* 0x00010300ffb62b82 */ /* 0x000f220000000800 */
[----:B--2---:R-:W-:Y:S01]  /*2470*/  @P2 FFMA.FTZ R208, R179, R178, R208 ;  /* 0x000000b2b3d02223 */ /* 0x004fe200000100d0 */
[----:B------:R-:W-:-:S06]  /*2480*/  @P2 HADD2.F32 R178, -RZ, R168.H1_H1 ;  /* 0x300000a8ffb22230 */ /* 0x000fcc0000004100 */
[----:B------:R-:W2:Y:S01]  /*2490*/  @P2 LDC R179, c[0x0][0x40c] ;  /* 0x00010300ffb32b82 */ /* 0x000ea20000000800 */
[----:B-1----:R-:W-:Y:S01]  /*24a0*/  @P2 FFMA.FTZ R210, R177, R181, R210 ;  /* 0x000000b5b1d22223 */ /* 0x002fe200000100d2 */
[----:B------:R-:W-:Y:S01]  /*24b0*/  @P2 HADD2.F32 R177, -RZ, R170.H0_H0 ;  /* 0x200000aaffb12230 */ /* 0x000fe20000004100 */
[----:B---3--:R-:W-:Y:S01]  /*24c0*/  @!P2 MOV R181, R173 ;  /* 0x000000ad00b5a202 */ /* 0x008fe20000000f00 */
[----:B0-----:R-:W-:Y:S01]  /*24d0*/  @P2 FFMA.FTZ R209, R178, R180, R209 ;  /* 0x000000b4b2d12223 */ /* 0x001fe200000100d1 */
[----:B------:R-:W-:Y:S02]  /*24e0*/  @!P2 MOV R180, R172 ;  /* 0x000000ac00b4a202 */ /* 0x000fe40000000f00 */
[----:B------:R-:W-:Y:S01]  /*24f0*/  @!P2 MOV R183, R175 ;  /* 0x000000af00b7a202 */ /* 0x000fe20000000f00 */
[----:B------:R-:W0:Y:S01]  /*2500*/  @P2 LDC R178, c[0x0][0x40c] ;  /* 0x00010300ffb22b82 */ /* 0x000e220000000800 */
[----:B--2---:R-:W-:-:S07]  /*2510*/  @P2 FFMA.FTZ R211, R176, R179, R211 ;  /* 0x000000b3b0d32223 */ /* 0x004fce00000100d3 */
[----:B------:R-:W1:Y:S01]  /*2520*/  @P2 LDC R176, c[0x0][0x40c] ;  /* 0x00010300ffb02b82 */ /* 0x000e620000000800 */
[----:B0-----:R-:W-:Y:S01]  /*2530*/  @P2 FFMA.FTZ R180, R177, R178, R172 ;  /* 0x000000b2b1b42223 */ /* 0x001fe200000100ac */
[----:B------:R-:W-:-:S06]  /*2540*/  @P2 HADD2.F32 R172, -RZ, R170.H1_H1 ;  /* 0x300000aaffac2230 */ /* 0x000fcc0000004100 */
[----:B------:R-:W0:Y:S01]  /*2550*/  @P2 LDC R179, c[0x0][0x40c] ;  /* 0x00010300ffb32b82 */ /* 0x000e220000000800 */
[----:B----4-:R-:W-:Y:S01]  /*2560*/  @P2 FFMA.FTZ R181, R172, R182, R173 ;  /* 0x000000b6acb52223 */ /* 0x010fe200000100ad */
[--C-:B------:R-:W-:Y:S01]  /*2570*/  @P2 HADD2.F32 R173, -RZ, R171.reuse.H0_H0 ;  /* 0x200000abffad2230 */ /* 0x100fe20000004100 */
[----:B------:R-:W-:Y:S01]  /*2580*/  @!P2 MOV R182, R174 ;  /* 0x000000ae00b6a202 */ /* 0x000fe20000000f00 */
[----:B------:R-:W-:-:S03]  /*2590*/  @P2 HADD2.F32 R172, -RZ, R171.H1_H1 ;  /* 0x300000abffac2230 */ /* 0x000fc60000004100 */
[----:B-1----:R-:W-:Y:S02]  /*25a0*/  @P2 FFMA.FTZ R182, R173, R176, R174 ;  /* 0x000000b0adb62223 */ /* 0x002fe400000100ae */
[----:B0-----:R-:W-:Y:S01]  /*25b0*/  @P2 FFMA.FTZ R183, R172, R179, R175 ;  /* 0x000000b3acb72223 */ /* 0x001fe200000100af */
[----:B------:R-:W-:Y:S06]  /*25c0*/  BRA `(.L_x_61564) ;  /* 0x0000000000707947 */ /* 0x000fec0003800000 */
.L_x_61563:
[----:B0-----:R-:W0:Y:S01]  /*25d0*/  @P1 LDC R173, c[0x0][0x40c] ;  /* 0x00010300ffad1b82 */ /* 0x001e220000000800 */
[--C-:B-----5:R-:W-:Y:S01]  /*25e0*/  @P1 HADD2.F32 R172, -RZ, R168.reuse.H0_H0 ;  /* 0x200000a8ffac1230 */ /* 0x120fe20000004100 */
[----:B------:R-:W-:Y:S01]  /*25f0*/  CS2R R208, SRZ ;  /* 0x0000000000d07805 */ /* 0x000fe2000001ff00 */
[----:B------:R-:W-:Y:S01]  /*2600*/  @P1 HADD2.F32 R174, -RZ, R168.H1_H1 ;  /* 0x300000a8ffae1230 */ /* 0x000fe20000004100 */
[----:B------:R-:W-:Y:S02]  /*2610*/  CS2R R210, SRZ ;  /* 0x0000000000d27805 */ /* 0x000fe4000001ff00 */
        /* <DEDUP_REMOVED lines=19> */
[----:B------:R-:W-:Y:S02]  /*2750*/  @P1 HADD2.F32 R174, -RZ, R171.H1_H1 ;  /* 0x300000abffae1230 */ /* 0x000fe40000004100 */
[----:B-1----:R-:W-:Y:S01]  /*2760*/  @P1 FMUL.FTZ R181, R172, R189 ;  /* 0x000000bdacb51220 */ /* 0x002fe20000410000 */
[----:B--2---:R-:W-:Y:S02]  /*2770*/  @P1 FMUL.FTZ R182, R173, R178 ;  /* 0x000000b2adb61220 */ /* 0x004fe40000410000 */
[----:B---3--:R-:W-:-:S07]  /*2780*/  @P1 FMUL.FTZ R183, R174, R191 ;  /* 0x000000bfaeb71220 */ /* 0x008fce0000410000 */
.L_x_61564:
        /* <DEDUP_REMOVED lines=10> */
.L_x_61566:
[----:B------:R-:W-:Y:S05]  /*2830*/  BSYNC.RECONVERGENT B0 ;  /* 0x0000000000007941 */ /* 0x000fea0003800200 */
.L_x_61565:
        /* <DEDUP_REMOVED lines=9> */
[--C-:B0-----:R-:W-:Y:S02]  /*28d0*/  @P2 HADD2.F32 R177, -RZ, R169.reuse.H0_H0 ;  /* 0x200000a9ffb12230 */ /* 0x101fe40000004100 */
[----:B------:R-:W-:-:S03]  /*28e0*/  @P2 HADD2.F32 R176, -RZ, R169.H1_H1 ;  /* 0x300000a9ffb02230 */ /* 0x000fc60000004100 */
[----:B------:R-:W0:Y:S01]  /*28f0*/  @P2 LDC R193, c[0x0][0x40c] ;  /* 0x00010300ffc12b82 */ /* 0x000e220000000800 */
[----:B--2---:R-:W-:Y:S01]  /*2900*/  @P2 FFMA.FTZ R188, R179, R178, R188 ;  /* 0x000000b2b3bc2223 */ /* 0x004fe200000100bc */
[----:B------:R-:W-:-:S06]  /*2910*/  @P2 HADD2.F32 R178, -RZ, R168.H1_H1 ;  /* 0x300000a8ffb22230 */ /* 0x000fcc0000004100 */
[----:B------:R-:W1:Y:S01]  /*2920*/  @P2 LDC R179, c[0x0][0x40c] ;  /* 0x00010300ffb32b82 */ /* 0x000e620000000800 */
[----:B0-----:R-:W-:-:S07]  /*2930*/  @P2 FFMA.FTZ R189, R178, R193, R189 ;  /* 0x000000c1b2bd2223 */ /* 0x001fce00000100bd */
[----:B------:R-:W0:Y:S08]  /*2940*/  @P2 LDC R178, c[0x0][0x40c] ;  /* 0x00010300ffb22b82 */ /* 0x000e300000000800 */
[----:B------:R-:W2:Y:S01]  /*2950*/  @P2 LDC R193, c[0x0][0x40c] ;  /* 0x00010300ffc12b82 */ /* 0x000ea20000000800 */
[----:B-1----:R-:W-:Y:S01]  /*2960*/  @P2 FFMA.FTZ R191, R176, R179, R191 ;  /* 0x000000b3b0bf2223 */ /* 0x002fe200000100bf */
[----:B---3--:R-:W-:-:S06]  /*2970*/  @!P2 MOV R176, R172 ;  /* 0x000000ac00b0a202 */ /* 0x008fcc0000000f00 */
[----:B------:R-:W1:Y:S01]  /*2980*/  @P2 LDC R179, c[0x0][0x40c] ;  /* 0x00010300ffb32b82 */ /* 0x000e620000000800 */
[----:B0-----:R-:W-:Y:S01]  /*2990*/  @P2 FFMA.FTZ R190, R177, R178, R190 ;  /* 0x000000b2b1be2223 */ /* 0x001fe200000100be */
[----:B------:R-:W-:-:S06]  /*29a0*/  @P2 HADD2.F32 R177, -RZ, R170.H0_H0 ;  /* 0x200000aaffb12230 */ /* 0x000fcc0000004100 */
[----:B------:R-:W0:Y:S01]  /*29b0*/  @P2 LDC R178, c[0x0][0x40c] ;  /* 0x00010300ffb22b82 */ /* 0x000e220000000800 */
[----:B--2---:R-:W-:Y:S01]  /*29c0*/  @P2 FFMA.FTZ R176, R177, R193, R172 ;  /* 0x000000c1b1b02223 */ /* 0x004fe200000100ac */
[----:B------:R-:W-:-:S06]  /*29d0*/  @P2 HADD2.F32 R172, -RZ, R170.H1_H1 ;  /* 0x300000aaffac2230 */ /* 0x000fcc0000004100 */
[----:B------:R-:W2:Y:S01]  /*29e0*/  @P2 LDC R193, c[0x0][0x40c] ;  /* 0x00010300ffc12b82 */ /* 0x000ea20000000800 */
[----:B------:R-:W-:Y:S01]  /*29f0*/  @!P2 MOV R177, R173 ;  /* 0x000000ad00b1a202 */ /* 0x000fe20000000f00 */
[----:B0-----:R-:W-:Y:S01]  /*2a00*/  @P2 FFMA.FTZ R177, R172, R178, R173 ;  /* 0x000000b2acb12223 */ /* 0x001fe200000100ad */
[--C-:B------:R-:W-:Y:S01]  /*2a10*/  @P2 HADD2.F32 R173, -RZ, R171.reuse.H0_H0 ;  /* 0x200000abffad2230 */ /* 0x100fe20000004100 */
[----:B------:R-:W-:Y:S01]  /*2a20*/  @!P2 MOV R178, R174 ;  /* 0x000000ae00b2a202 */ /* 0x000fe20000000f00 */
[----:B------:R-:W-:-:S03]  /*2a30*/  @P2 HADD2.F32 R172, -RZ, R171.H1_H1 ;  /* 0x300000abffac2230 */ /* 0x000fc60000004100 */
[----:B-1----:R-:W-:Y:S01]  /*2a40*/  @P2 FFMA.FTZ R178, R173, R179, R174 ;  /* 0x000000b3adb22223 */ /* 0x002fe200000100ae */
[----:B------:R-:W-:Y:S01]  /*2a50*/  @!P2 MOV R179, R175 ;  /* 0x000000af00b3a202 */ /* 0x000fe20000000f00 */
[----:B--2---:R-:W-:Y:S01]  /*2a60*/  @P2 FFMA.FTZ R179, R172, R193, R175 ;  /* 0x000000c1acb32223 */ /* 0x004fe200000100af */
[----:B------:R-:W-:Y:S06]  /*2a70*/  BRA `(.L_x_61568) ;  /* 0x0000000000747947 */ /* 0x000fec0003800000 */
.L_x_61567:
[----:B0-----:R-:W0:Y:S01]  /*2a80*/  @P1 LDC R173, c[0x0][0x40c] ;  /* 0x00010300ffad1b82 */ /* 0x001e220000000800 */
[----:B-----5:R-:W-:Y:S01]  /*2a90*/  @P1 HADD2.F32 R172, -RZ, R168.H0_H0 ;  /* 0x200000a8ffac1230 */ /* 0x020fe20000004100 */
[----:B------:R-:W-:Y:S02]  /*2aa0*/  CS2R R188, SRZ ;  /* 0x0000000000bc7805 */ /* 0x000fe4000001ff00 */
[----:B------:R-:W-:Y:S01]  /*2ab0*/  CS2R R190, SRZ ;  /* 0x0000000000be7805 */ /* 0x000fe2000001ff00 */
[----:B------:R-:W-:-:S03]  /*2ac0*/  HFMA2 R178, -RZ, RZ, 0, 0 ;  /* 0x00000000ffb27431 */ /* 0x000fc600000001ff */
        /* <DEDUP_REMOVED lines=11> */
[----:B------:R-:W-:Y:S01]  /*2b80*/  CS2R R176, SRZ ;  /* 0x0000000000b07805 */ /* 0x000fe2000001ff00 */
[----:B0-----:R-:W-:Y:S01]  /*2b90*/  @P1 FMUL.FTZ R191, R172, R173 ;  /* 0x000000adacbf1220 */ /* 0x001fe20000410000 */
[----:B------:R-:W-:-:S05]  /*2ba0*/  @P1 HADD2.F32 R172, -RZ, R170.H0_H0 ;  /* 0x200000aaffac1230 */ /* 0x000fca0000004100 */
[----:B------:R-:W0:Y:S01]  /*2bb0*/  @P1 LDC R173, c[0x0][0x40c] ;  /* 0x00010300ffad1b82 */ /* 0x000e220000000800 */
[----:B-1----:R-:W-:Y:S01]  /*2bc0*/  @P1 FMUL.FTZ R176, R172, R175 ;  /* 0x000000afacb01220 */ /* 0x002fe20000410000 */
[----:B------:R-:W-:-:S06]  /*2bd0*/  @P1 HADD2.F32 R172, -RZ, R170.H1_H1 ;  /* 0x300000aaffac1230 */ /* 0x000fcc0000004100 */
[----:B------:R-:W1:Y:S01]  /*2be0*/  @P1 LDC R175, c[0x0][0x40c] ;  /* 0x00010300ffaf1b82 */ /* 0x000e620000000800 */
[----:B0-----:R-:W-:Y:S01]  /*2bf0*/  @P1 FMUL.FTZ R177, R172, R173 ;  /* 0x000000adacb11220 */ /* 0x001fe20000410000 */
[----:B------:R-:W-:-:S05]  /*2c00*/  @P1 HADD2.F32 R172, -RZ, R171.H0_H0 ;  /* 0x200000abffac1230 */ /* 0x000fca0000004100 */
[----:B--2---:R-:W-:Y:S01]  /*2c10*/  @P1 FMUL.FTZ R178, R172, R179 ;  /* 0x000000b3acb21220 */ /* 0x004fe20000410000 */
[----:B------:R-:W-:Y:S01]  /*2c20*/  @P1 HADD2.F32 R172, -RZ, R171.H1_H1 ;  /* 0x300000abffac1230 */ /* 0x000fe20000004100 */
[----:B------:R-:W-:-:S04]  /*2c30*/  MOV R179, RZ ;  /* 0x000000ff00b37202 */ /* 0x000fc80000000f00 */
[----:B-1----:R-:W-:-:S07]  /*2c40*/  @P1 FMUL.FTZ R179, R172, R175 ;  /* 0x000000afacb31220 */ /* 0x002fce0000410000 */
.L_x_61568:
        /* <DEDUP_REMOVED lines=10> */
.L_x_61570:
[----:B------:R-:W-:Y:S05]  /*2cf0*/  BSYNC.RECONVERGENT B0 ;  /* 0x0000000000007941 */ /* 0x000fea0003800200 */
.L_x_61569:
        /* <DEDUP_REMOVED lines=14> */
[----:B------:R-:W3:Y:S01]  /*2de0*/  @P2 LDC R193, c[0x0][0x40c] ;  /* 0x00010300ffc12b82 */ /* 0x000ee20000000800 */
[----:B0-----:R-:W-:-:S07]  /*2df0*/  @P2 FFMA.FTZ R205, R200, R201, R205 ;  /* 0x000000c9c8cd2223 */ /* 0x001fce00000100cd */
[----:B------:R-:W0:Y:S08]  /*2e00*/  @P2 LDC R200, c[0x0][0x40c] ;  /* 0x00010300ffc82b82 */ /* 0x000e300000000800 */
[----:B------:R-:W1:Y:S01]  /*2e10*/  @P2 LDC R201, c[0x0][0x40c] ;  /* 0x00010300ffc92b82 */ /* 0x000e620000000800 */
[----:B0-----:R-:W-:Y:S01]  /*2e20*/  @P2 FFMA.FTZ R206, R195, R200, R206 ;  /* 0x000000c8c3ce2223 */ /* 0x001fe200000100ce */
[----:B------:R-:W-:-:S02]  /*2e30*/  @P2 HADD2.F32 R195, -RZ, R170.H0_H0 ;  /* 0x200000aaffc32230 */ /* 0x000fc40000004100 */
[----:B------:R-:W-:-:S03]  /*2e40*/  @P2 HADD2.F32 R200, -RZ, R170.H1_H1 ;  /* 0x300000aaffc82230 */ /* 0x000fc60000004100 */
[----:B---3--:R-:W-:Y:S02]  /*2e50*/  @P2 FFMA.FTZ R172, R195, R193, R172 ;  /* 0x000000c1c3ac2223 */ /* 0x008fe400000100ac */
[----:B------:R-:W0:Y:S01]  /*2e60*/  @P2 LDC R193, c[0x0][0x40c] ;  /* 0x00010300ffc12b82 */ /* 0x000e220000000800 */
[----:B-1----:R-:W-:-:S07]  /*2e70*/  @P2 FFMA.FTZ R207, R194, R201, R207 ;  /* 0x000000c9c2cf2223 */ /* 0x002fce00000100cf */
[----:B------:R-:W1:Y:S08]  /*2e80*/  @P2 LDC R195, c[0x0][0x40c] ;  /* 0x00010300ffc32b82 */ /* 0x000e700000000800 */
[----:B------:R-:W2:Y:S01]  /*2e90*/  @P2 LDC R194, c[0x0][0x40c] ;  /* 0x00010300ffc22b82 */ /* 0x000ea20000000800 */
[----:B0-----:R-:W-:Y:S01]  /*2ea0*/  @P2 FFMA.FTZ R173, R200, R193, R173 ;  /* 0x000000c1c8ad2223 */ /* 0x001fe200000100ad */
[----:B------:R-:W-:-:S02]  /*2eb0*/  @P2 HADD2.F32 R193, -RZ, R171.H0_H0 ;  /* 0x200000abffc12230 */ /* 0x000fc40000004100 */
[----:B------:R-:W-:-:S03]  /*2ec0*/  @P2 HADD2.F32 R200, -RZ, R171.H1_H1 ;  /* 0x300000abffc82230 */ /* 0x000fc60000004100 */
[----:B-1----:R-:W-:Y:S02]  /*2ed0*/  @P2 FFMA.FTZ R174, R193, R195, R174 ;  /* 0x000000c3c1ae2223 */ /* 0x002fe400000100ae */
[----:B--2---:R-:W-:Y:S01]  /*2ee0*/  @P2 FFMA.FTZ R175, R200, R194, R175 ;  /* 0x000000c2c8af2223 */ /* 0x004fe200000100af */
[----:B------:R-:W-:Y:S06]  /*2ef0*/  BRA `(.L_x_61572) ;  /* 0x0000000000787947 */ /* 0x000fec0003800000 */
.L_x_61571:
[----:B0-----:R-:W0:Y:S01]  /*2f00*/  @P1 LDC R173, c[0x0][0x40c] ;  /* 0x00010300ffad1b82 */ /* 0x001e220000000800 */
[----:B-----5:R-:W-:Y:S01]  /*2f10*/  @P1 HADD2.F32 R172, -RZ, R168.H0_H0 ;  /* 0x200000a8ffac1230 */ /* 0x020fe20000004100 */
[----:B------:R-:W-:Y:S02]  /*2f20*/  CS2R R204, SRZ ;  /* 0x0000000000cc7805 */ /* 0x000fe4000001ff00 */
[----:B------:R-:W-:-:S04]  /*2f30*/  CS2R R206, SRZ ;  /* 0x0000000000ce7805 */ /* 0x000fc8000001ff00 */
        /* <DEDUP_REMOVED lines=11> */
[----:B------:R-:W-:-:S07]  /*2ff0*/  @P1 HADD2.F32 R193, -RZ, R171.H1_H1 ;  /* 0x300000abffc11230 */ /* 0x000fce0000004100 */
[----:B------:R-:W3:Y:S01]  /*3000*/  @P1 LDC R194, c[0x0][0x40c] ;  /* 0x00010300ffc21b82 */ /* 0x000ee20000000800 */
[----:B0-----:R-:W-:Y:S01]  /*3010*/  @P1 FMUL.FTZ R207, R172, R173 ;  /* 0x000000adaccf1220 */ /* 0x001fe20000410000 */
[----:B------:R-:W-:Y:S02]  /*3020*/  @P1 HADD2.F32 R173, -RZ, R170.H0_H0 ;  /* 0x200000aaffad1230 */ /* 0x000fe40000004100 */
[----:B------:R-:W-:-:S04]  /*3030*/  HFMA2 R172, -RZ, RZ, 0, 0 ;  /* 0x00000000ffac7431 */ /* 0x000fc800000001ff */
[----:B------:R-:W0:Y:S01]  /*3040*/  @P1 LDC R200, c[0x0][0x40c] ;  /* 0x00010300ffc81b82 */ /* 0x000e220000000800 */
[----:B-1----:R-:W-:Y:S01]  /*3050*/  @P1 FMUL.FTZ R172, R173, R174 ;  /* 0x000000aeadac1220 */ /* 0x002fe20000410000 */
[----:B------:R-:W-:Y:S01]  /*3060*/  @P1 HADD2.F32 R174, -RZ, R170.H1_H1 ;  /* 0x300000aaffae1230 */ /* 0x000fe20000004100 */
[----:B------:R-:W-:-:S04]  /*3070*/  MOV R173, RZ ;  /* 0x000000ff00ad7202 */ /* 0x000fc80000000f00 */
[----:B--2---:R-:W-:Y:S01]  /*3080*/  @P1 FMUL.FTZ R173, R174, R175 ;  /* 0x000000afaead1220 */ /* 0x004fe20000410000 */
[----:B------:R-:W-:Y:S02]  /*3090*/  @P1 HADD2.F32 R175, -RZ, R171.H0_H0 ;  /* 0x200000abffaf1230 */ /* 0x000fe40000004100 */
[----:B------:R-:W-:-:S03]  /*30a0*/  HFMA2 R174, -RZ, RZ, 0, 0 ;  /* 0x00000000ffae7431 */ /* 0x000fc600000001ff */
[----:B---3--:R-:W-:Y:S01]  /*30b0*/  @P1 FMUL.FTZ R174, R175, R194 ;  /* 0x000000c2afae1220 */ /* 0x008fe20000410000 */
[----:B------:R-:W-:Y:S01]  /*30c0*/  MOV R175, RZ ;  /* 0x000000ff00af7202 */ /* 0x000fe20000000f00 */
[----:B0-----:R-:W-:-:S07]  /*30d0*/  @P1 FMUL.FTZ R175, R193, R200 ;  /* 0x000000c8c1af1220 */ /* 0x001fce0000410000 */
.L_x_61572:
        /* <DEDUP_REMOVED lines=10> */
.L_x_61574:
[----:B------:R-:W-:Y:S05]  /*3180*/  BSYNC.RECONVERGENT B0 ;  /* 0x0000000000007941 */ /* 0x000fea0003800200 */
.L_x_61573:
        /* <DEDUP_REMOVED lines=32> */
.L_x_61575:
[----:B------:R-:W1:Y:S01]  /*3390*/  @P1 LDC R192, c[0x0][0x40c] ;  /* 0x00010300ffc01b82 */ /* 0x000e620000000800 */
[----:B-----5:R-:W-:Y:S01]  /*33a0*/  @P1 HADD2.F32 R3, -RZ, R168.H0_H0 ;  /* 0x200000a8ff031230 */ /* 0x020fe20000004100 */
[----:B------:R-:W-:Y:S02]  /*33b0*/  CS2R R200, SRZ ;  /* 0x0000000000c87805 */ /* 0x000fe4000001ff00 */
[----:B------:R-:W-:Y:S01]  /*33c0*/  CS2R R202, SRZ ;  /* 0x0000000000ca7805 */ /* 0x000fe2000001ff00 */
[----:B0-----:R-:W-:Y:S02]  /*33d0*/  @P1 HADD2.F32 R194, -RZ, R170.H0_H0 ;  /* 0x200000aaffc21230 */ /* 0x001fe40000004100 */
[----:B------:R-:W-:Y:S01]  /*33e0*/  @P1 HADD2.F32 R249, -RZ, R171.H1_H1 ;  /* 0x300000abfff91230 */ /* 0x000fe20000004100 */
[----:B------:R-:W0:Y:S08]  /*33f0*/  @P1 LDC R193, c[0x0][0x40c] ;  /* 0x00010300ffc11b82 */ /* 0x000e300000000800 */
[----:B------:R-:W2:Y:S01]  /*3400*/  @P1 LDC R195, c[0x0][0x40c] ;  /* 0x00010300ffc31b82 */ /* 0x000ea20000000800 */
[----:B-1----:R-:W-:Y:S01]  /*3410*/  @P1 FMUL.FTZ R200, R3, R192 ;  /* 0x000000c003c81220 */ /* 0x002fe20000410000 */
[----:B------:R-:W-:-:S06]  /*3420*/  @P1 HADD2.F32 R192, -RZ, R168.H1_H1 ;  /* 0x300000a8ffc01230 */ /* 0x000fcc0000004100 */
[----:B------:R-:W1:Y:S01]  /*3430*/  @P1 LDC R3, c[0x0][0x40c] ;  /* 0x00010300ff031b82 */ /* 0x000e620000000800 */
[----:B0-----:R-:W-:Y:S01]  /*3440*/  @P1 FMUL.FTZ R201, R192, R193 ;  /* 0x000000c1c0c91220 */ /* 0x001fe20000410000 */
[----:B------:R-:W-:-:S06]  /*3450*/  @P1 HADD2.F32 R192, -RZ, R169.H0_H0 ;  /* 0x200000a9ffc01230 */ /* 0x000fcc0000004100 */
[----:B------:R-:W0:Y:S01]  /*3460*/  @P1 LDC R193, c[0x0][0x40c] ;  /* 0x00010300ffc11b82 */ /* 0x000e220000000800 */
[----:B--2---:R-:W-:Y:S01]  /*3470*/  @P1 FMUL.FTZ R202, R192, R195 ;  /* 0x000000c3c0ca1220 */ /* 0x004fe20000410000 */
[----:B------:R-:W-:-:S06]  /*3480*/  @P1 HADD2.F32 R192, -RZ, R169.H1_H1 ;  /* 0x300000a9ffc01230 */ /* 0x000fcc0000004100 */
[----:B------:R-:W2:Y:S01]  /*3490*/  @P1 LDC R250, c[0x0][0x40c] ;  /* 0x00010300fffa1b82 */ /* 0x000ea20000000800 */
[----:B-1----:R-:W-:Y:S01]  /*34a0*/  @P1 FMUL.FTZ R203, R192, R3 ;  /* 0x00000003c0cb1220 */ /* 0x002fe20000410000 */
[----:B------:R-:W-:Y:S02]  /*34b0*/  HFMA2 R192, -RZ, RZ, 0, 0 ;  /* 0x00000000ffc07431 */ /* 0x000fe400000001ff */
[----:B------:R-:W-:Y:S02]  /*34c0*/  @P1 HADD2.F32 R3, -RZ, R170.H1_H1 ;  /* 0x300000aaff031230 */ /* 0x000fe40000004100 */
[----:B0-----:R-:W-:Y:S01]  /*34d0*/  @P1 FMUL.FTZ R192, R194, R193 ;  /* 0x000000c1c2c01220 */ /* 0x001fe20000410000 */
[----:B------:R-:W-:Y:S01]  /*34e0*/  MOV R193, RZ ;  /* 0x000000ff00c17202 */ /* 0x000fe20000000f00 */
[----:B------:R-:W0:Y:S02]  /*34f0*/  @P1 LDC R194, c[0x0][0x40c] ;  /* 0x00010300ffc21b82 */ /* 0x000e240000000800 */
[----:B0-----:R-:W-:Y:S01]  /*3500*/  @P1 FMUL.FTZ R193, R3, R194 ;  /* 0x000000c203c11220 */ /* 0x001fe20000410000 */
[----:B------:R-:W-:Y:S01]  /*3510*/  @P1 HADD2.F32 R3, -RZ, R171.H0_H0 ;  /* 0x200000abff031230 */ /* 0x000fe20000004100 */
[----:B------:R-:W-:-:S04]  /*3520*/  CS2R R194, SRZ ;  /* 0x0000000000c27805 */ /* 0x000fc8000001ff00 */
[----:B--2---:R-:W-:Y:S02]  /*3530*/  @P1 FMUL.FTZ R194, R3, R250 ;  /* 0x000000fa03c21220 */ /* 0x004fe40000410000 */
[----:B------:R-:W0:Y:S02]  /*3540*/  @P1 LDC R3, c[0x0][0x40c] ;  /* 0x00010300ff031b82 */ /* 0x000e240000000800 */
[----:B0-----:R-:W-:-:S07]  /*3550*/  @P1 FMUL.FTZ R195, R249, R3 ;  /* 0x00000003f9c31220 */ /* 0x001fce0000410000 */
.L_x_61576:
        /* <DEDUP_REMOVED lines=269> */
.L_x_61592:
        /* <DEDUP_REMOVED lines=53> */
[----:B------:R-:W-:Y:S01]  /*4980*/  F2FP.F16.F32.PACK_AB R246, R245, R246 ;  /* 0x000000f6f5f6723e */ /* 0x000fe200000000ff */
[C---:B------:R-:W-:Y:S01]  /*4990*/  FADD.FTZ R245, -R3.reuse, R4 ;  /* 0x0000000403f57221 */ /* 0x040fe20000010100 */
[----:B------:R-:W-:Y:S01]  /*49a0*/  F2FP.F16.F32.PACK_AB R247, R250, R247 ;  /* 0x000000f7faf7723e */ /* 0x000fe200000000ff */
        /* <DEDUP_REMOVED lines=13> */
[----:B------:R-:W-:Y:S01]  /*4a80*/  F2FP.F16.F32.PACK_AB R245, R6, R7 ;  /* 0x0000000706f5723e */ /* 0x000fe200000000ff */
[C---:B------:R-:W-:Y:S01]  /*4a90*/  FADD.FTZ R7, -R3.reuse, R242 ;  /* 0x000000f203077221 */ /* 0x040fe20000010100 */
[----:B------:R-:W-:Y:S01]  /*4aa0*/  FFMA.FTZ R5, R4, R9, R89 ;  /* 0x0000000904057223 */ /* 0x000fe20000010059 */
[C---:B------:R-:W-:Y:S01]  /*4ab0*/  FMUL.FTZ R6, R2.reuse, R243 ;  /* 0x000000f302067220 */ /* 0x040fe20000410000 */
[----:B------:R-:W-:Y:S01]  /*4ac0*/  FADD.FTZ R243, -R3, R236 ;  /* 0x000000ec03f37221 */ /* 0x000fe20000010100 */
[C---:B------:R-:W-:Y:S01]  /*4ad0*/  FMUL.FTZ R7, R2.reuse, R7 ;  /* 0x0000000702077220 */ /* 0x040fe20000410000 */
[----:B------:R-:W-:Y:S01]  /*4ae0*/  FMUL.FTZ R236, R2, R239 ;  /* 0x000000ef02ec7220 */ /* 0x000fe20000410000 */
[----:B------:R-:W-:Y:S01]  /*4af0*/  FFMA.FTZ R6, R6, R23, R103 ;  /* 0x0000001706067223 */ /* 0x000fe20000010067 */
[----:B------:R-:W-:Y:S01]  /*4b00*/  F2FP.F16.F32.PACK_AB R244, R5, R244 ;  /* 0x000000f405f4723e */ /* 0x000fe200000000ff */
[----:B------:R-:W-:Y:S01]  /*4b10*/  FFMA.FTZ R7, R7, R22, R102 ;  /* 0x0000001607077223 */ /* 0x000fe20000010066 */
[----:B------:R-:W-:Y:S01]  /*4b20*/  FMUL.FTZ R243, R2, R243 ;  /* 0x000000f302f37220 */ /* 0x000fe20000410000 */
[----:B------:R-:W-:Y:S01]  /*4b30*/  FFMA.FTZ R236, R236, R19, R99 ;  /* 0x00000013ecec7223 */ /* 0x000fe20000010063 */
[----:B0-----:R-:W-:-:S04]  /*4b40*/  IMAD.WIDE.U32 R4, R249, 0x10, R250 ;  /* 0x00000010f9047825 */ /* 0x001fc800078e00fa */
[C---:B------:R-:W-:Y:S01]  /*4b50*/  FADD.FTZ R218, -R3.reuse, R218 ;  /* 0x000000da03da7221 */ /* 0x040fe20000010100 */
[----:B------:R-:W-:Y:S01]  /*4b60*/  F2FP.F16.F32.PACK_AB R7, R6, R7 ;  /* 0x000000070607723e */ /* 0x000fe200000000ff */
        /* <DEDUP_REMOVED lines=27> */
[----:B------:R-:W-:Y:S01]  /*4d20*/  F2FP.F16.F32.PACK_AB R4, R237, R4 ;  /* 0x00000004ed04723e */ /* 0x000fe200000000ff */
[----:B------:R-:W-:Y:S01]  /*4d30*/  FFMA.FTZ R245, R245, R20, R100 ;  /* 0x00000014f5f57223 */ /* 0x000fe20000010064 */
[----:B------:R-:W-:Y:S01]  /*4d40*/  FFMA.FTZ R238, R238, R21, R101 ;  /* 0x00000015eeee7223 */ /* 0x000fe20000010065 */
[----:B------:R-:W-:Y:S01]  /*4d50*/  IADD3 R237, PT, PT, R249, 0x20, RZ ;  /* 0x00000020f9ed7810 */ /* 0x000fe20007ffe0ff */
[C---:B------:R-:W-:Y:S01]  /*4d60*/  FADD.FTZ R177, -R3.reuse, R177 ;  /* 0x000000b103b17221 */ /* 0x040fe20000010100 */
[----:B------:R-:W-:Y:S01]  /*4d70*/  F2FP.F16.F32.PACK_AB R5, R236, R5 ;  /* 0x00000005ec05723e */ /* 0x000fe200000000ff */
[----:B------:R-:W-:Y:S01]  /*4d80*/  FADD.FTZ R178, -R3, R178 ;  /* 0x000000b203b27221 */ /* 0x000fe20000010100 */
[----:B------:R-:W-:Y:S01]  /*4d90*/  F2FP.F16.F32.PACK_AB R6, R238, R245 ;  /* 0x000000f5ee06723e */ /* 0x000fe200000000ff */
        /* <DEDUP_REMOVED lines=61> */
[----:B------:R-:W-:Y:S01]  /*5170*/  F2FP.F16.F32.PACK_AB R6, R222, R199 ;  /* 0x000000c7de06723e */ /* 0x000fe200000000ff */
[----:B------:R-:W-:Y:S01]  /*5180*/  FMUL.FTZ R222, R2, R228 ;  /* 0x000000e402de7220 */ /* 0x000fe20000410000 */
[----:B------:R-:W-:Y:S01]  /*5190*/  F2FP.F16.F32.PACK_AB R5, R220, R5 ;  /* 0x00000005dc05723e */ /* 0x000fe200000000ff */
[C---:B------:R-:W-:Y:S01]  /*51a0*/  FMUL.FTZ R220, R2.reuse, R231 ;  /* 0x000000e702dc7220 */ /* 0x040fe20000410000 */
[C---:B------:R-:W-:Y:S01]  /*51b0*/  FMUL.FTZ R225, R2.reuse, R229 ;  /* 0x000000e502e17220 */ /* 0x040fe20000410000 */
[C---:B------:R-:W-:Y:S01]  /*51c0*/  FMUL.FTZ R228, R2.reuse, R184 ;  /* 0x000000b802e47220 */ /* 0x040fe20000410000 */
[C---:B------:R-:W-:Y:S01]  /*51d0*/  FMUL.FTZ R229, R2.reuse, R208 ;  /* 0x000000d002e57220 */ /* 0x040fe20000410000 */
[C---:B------:R-:W-:Y:S01]  /*51e0*/  FMUL.FTZ R184, R2.reuse, R172 ;  /* 0x000000ac02b87220 */ /* 0x040fe20000410000 */
[----:B------:R-:W-:Y:S01]  /*51f0*/  F2FP.F16.F32.PACK_AB R4, R195, R4 ;  /* 0x00000004c304723e */ /* 0x000fe200000000ff */
        /* <DEDUP_REMOVED lines=24> */
[----:B0-----:R-:W-:Y:S01]  /*5380*/  F2FP.F16.F32.PACK_AB R5, R174, R221 ;  /* 0x000000ddae05723e */ /* 0x001fe200000000ff */
        /* <DEDUP_REMOVED lines=39> */
[----:B------:R-:W-:-:S03]  /*5600*/  F2FP.F16.F32.PACK_AB R7, R222, R225 ;  /* 0x000000e1de07723e */ /* 0x000fc600000000ff */
[----:B------:R-:W-:Y:S01]  /*5610*/  FFMA.FTZ R182, R182, R62, R142 ;  /* 0x0000003eb6b67223 */ /* 0x000fe2000001008e */
[----:B------:R-:W-:Y:S01]  /*5620*/  F2FP.F16.F32.PACK_AB R4, R2, R195 ;  /* 0x000000c30204723e */ /* 0x000fe200000000ff */
[----:B------:R-:W-:Y:S01]  /*5630*/  IMAD.WIDE.U32 R214, R215, 0x10, R250 ;  /* 0x00000010d7d67825 */ /* 0x000fe200078e00fa */
[----:B------:R-:W-:-:S03]  /*5640*/  F2FP.F16.F32.PACK_AB R175, R192, R175 ;  /* 0x000000afc0af723e */ /* 0x000fc600000000ff */
[----:B------:R-:W-:Y:S01]  /*5650*/  FFMA.FTZ R183, R183, R63, R143 ;  /* 0x0000003fb7b77223 */ /* 0x000fe2000001008f */
[----:B------:R-:W-:Y:S01]  /*5660*/  F2FP.F16.F32.PACK_AB R173, R173, R198 ;  /* 0x000000c6adad723e */ /* 0x000fe200000000ff */
[----:B------:R-:W-:Y:S01]  /*5670*/  STG.E.128 desc[UR6][R212.64], R4 ;  /* 0x00000004d4007986 */ /* 0x000fe2000c101d06 */
[----:B------:R-:W-:Y:S01]  /*5680*/  F2FP.F16.F32.PACK_AB R172, R197, R196 ;  /* 0x000000c4c5ac723e */ /* 0x000fe200000000ff */
[----:B------:R-:W-:Y:S01]  /*5690*/  FFMA.FTZ R178, R178, R70, R150 ;  /* 0x00000046b2b27223 */ /* 0x000fe20000010096 */
[----:B------:R-:W-:Y:S01]  /*56a0*/  FFMA.FTZ R179, R179, R71, R151 ;  /* 0x00000047b3b37223 */ /* 0x000fe20000010097 */
[----:B------:R-:W-:Y:S01]  /*56b0*/  FFMA.FTZ R176, R176, R68, R148 ;  /* 0x00000044b0b07223 */ /* 0x000fe20000010094 */
[----:B------:R-:W-:Y:S01]  /*56c0*/  FFMA.FTZ R177, R177, R69, R149 ;  /* 0x00000045b1b17223 */ /* 0x000fe20000010095 */
[----:B------:R0:W-:Y:S01]  /*56d0*/  STG.E.128 desc[UR6][R214.64], R172 ;  /* 0x000000acd6007986 */ /* 0x0001e2000c101d06 */
[----:B------:R-:W-:Y:S01]  /*56e0*/  FFMA.FTZ R186, R186, R54, R134 ;  /* 0x00000036baba7223 */ /* 0x000fe20000010086 */
[----:B------:R-:W-:Y:S01]  /*56f0*/  F2FP.F16.F32.PACK_AB R179, R179, R178 ;  /* 0x000000b2b3b3723e */ /* 0x000fe200000000ff */
        /* <DEDUP_REMOVED lines=16> */
[----:B------:R-:W-:Y:S01]  /*5800*/  F2FP.F16.F32.PACK_AB R175, R183, R182 ;  /* 0x000000b6b7af723e */ /* 0x000fe200000000ff */
        /* <DEDUP_REMOVED lines=16> */
[----:B------:R-:W-:Y:S01]  /*5910*/  F2FP.F16.F32.PACK_AB R182, R185, R182 ;  /* 0x000000b6b9b6723e */ /* 0x000fe200000000ff */
        /* <DEDUP_REMOVED lines=28> */
[----:B------:R-:W-:-:S02]  /*5ae0*/  F2FP.F16.F32.PACK_AB R210, R185, R210 ;  /* 0x000000d2b9d2723e */ /* 0x000fc400000000ff */
[----:B------:R-:W-:Y:S01]  /*5af0*/  F2FP.F16.F32.PACK_AB R209, R203, R202 ;  /* 0x000000cacbd1723e */ /* 0x000fe200000000ff */
[----:B------:R0:W-:Y:S01]  /*5b00*/  STG.E.128 desc[UR6][R196.64], R180 ;  /* 0x000000b4c4007986 */ /* 0x0001e2000c101d06 */
[----:B------:R-:W-:-:S05]  /*5b10*/  F2FP.F16.F32.PACK_AB R208, R201, R200 ;  /* 0x000000c8c9d0723e */ /* 0x000fca00000000ff */
[----:B------:R0:W-:Y:S02]  /*5b20*/  STG.E.128 desc[UR6][R198.64], R208 ;  /* 0x000000d0c6007986 */ /* 0x0001e4000c101d06 */
.L_x_61579:
[----:B------:R-:W-:Y:S05]  /*5b30*/  BSYNC.RECONVERGENT B0 ;  /* 0x0000000000007941 */ /* 0x000fea0003800200 */
.L_x_61578:
[----:B0-----:R-:W0:Y:S02]  /*5b40*/  LDC.64 R2, c[0x0][0x380] ;  /* 0x0000e000ff027b82 */ /* 0x001e240000000a00 */
[----:B0-----:R-:W-:-:S04]  /*5b50*/  LEA R0, R2, R0, 0x2 ;  /* 0x0000000002007211 */ /* 0x001fc800078e10ff */
[----:B------:R-:W-:-:S13]  /*5b60*/  ISETP.GE.AND P0, PT, R0, R3, PT ;  /* 0x000000030000720c */ /* 0x000fda0003f06270 */
[----:B------:R-:W-:Y:S05]  /*5b70*/  @!P0 BRA `(.L_x_61580) ;  /* 0xffffffac00148947 */ /* 0x000fea000383ffff */
[----:B------:R-:W-:Y:S05]  /*5b80*/  EXIT ;  /* 0x000000000000794d */ /* 0x000fea0003800000 */
.L_x_61577:
        /* <DEDUP_REMOVED lines=8> */
.L_x_61582:
[----:B------:R-:W-:Y:S05]  /*5c10*/  BSYNC B0 ;  /* 0x0000000000007941 */ /* 0x000fea0003800000 */
.L_x_61581:
        /* <DEDUP_REMOVED lines=8> */
.L_x_61583:
[----:B------:R-:W-:Y:S02]  /*5ca0*/  HFMA2 R250, -RZ, RZ, 0, 2.384185791015625e-07 ;  /* 0x00000004fffa7431 */ /* 0x000fe400000001ff */
[----:B------:R-:W-:Y:S01]  /*5cb0*/  FADD.FTZ R249, R249, R2 ;  /* 0x00000002f9f97221 */ /* 0x000fe20000010000 */
[----:B------:R-:W-:-:S04]  /*5cc0*/  MOV R2, 0xffffffff ;  /* 0xffffffff00027802 */ /* 0x000fc80000000f00 */
[----:B------:R-:W-:-:S07]  /*5cd0*/  MOV R251, R249 ;  /* 0x000000f900fb7202 */ /* 0x000fce0000000f00 */
[----:B------:R-:W-:Y:S05]  /*5ce0*/  WARPSYNC.COLLECTIVE R2, `(.L_x_61584) ;  /* 0x0000000002087348 */ /* 0x000fea0003c00000 */
[----:B------:R0:W1:Y:S02]  /*5cf0*/  SHFL.BFLY P1, R2, R251, R250, R3 ;  /* 0x0c0000fafb027389 */ /* 0x0000640000020003 */
[----:B01----:R-:W-:Y:S05]  /*5d00*/  ENDCOLLECTIVE ;  /* 0x000000000000791b */ /* 0x003fea0003800000 */
.L_x_61584:
[----:B------:R-:W-:Y:S02]  /*5d10*/  HFMA2 R250, -RZ, RZ, 0, 4.76837158203125e-07 ;  /* 0x00000008fffa7431 */ /* 0x000fe400000001ff */
[----:B------:R-:W-:Y:S01]  /*5d20*/  FADD.FTZ R249, R249, R2 ;  /* 0x00000002f9f97221 */ /* 0x000fe20000010000 */
[----:B------:R-:W-:-:S04]  /*5d30*/  MOV R2, 0xffffffff ;  /* 0xffffffff00027802 */ /* 0x000fc80000000f00 */
[----:B------:R-:W-:-:S07]  /*5d40*/  MOV R251, R249 ;  /* 0x000000f900fb7202 */ /* 0x000fce0000000f00 */
[----:B------:R-:W-:Y:S05]  /*5d50*/  WARPSYNC.COLLECTIVE R2, `(.L_x_61585) ;  /* 0x0000000002087348 */ /* 0x000fea0003c00000 */
[----:B------:R0:W1:Y:S02]  /*5d60*/  SHFL.BFLY P1, R2, R251, R250, R3 ;  /* 0x0c0000fafb027389 */ /* 0x0000640000020003 */
[----:B01----:R-:W-:Y:S05]  /*5d70*/  ENDCOLLECTIVE ;  /* 0x000000000000791b */ /* 0x003fea0003800000 */
.L_x_61585:
[----:B------:R-:W-:Y:S02]  /*5d80*/  HFMA2 R250, -RZ, RZ, 0, 9.5367431640625e-07 ;  /* 0x00000010fffa7431 */ /* 0x000fe400000001ff */
[----:B------:R-:W-:Y:S01]  /*5d90*/  FADD.FTZ R249, R249, R2 ;  /* 0x00000002f9f97221 */ /* 0x000fe20000010000 */
[----:B------:R-:W-:-:S04]  /*5da0*/  MOV R2, 0xffffffff ;  /* 0xffffffff00027802 */ /* 0x000fc80000000f00 */
[----:B------:R-:W-:-:S07]  /*5db0*/  MOV R251, R249 ;  /* 0x000000f900fb7202 */ /* 0x000fce0000000f00 */
[----:B------:R-:W-:Y:S05]  /*5dc0*/  WARPSYNC.COLLECTIVE R2, `(.L_x_61586) ;  /* 0x0000000002087348 */ /* 0x000fea0003c00000 */
[----:B------:R0:W1:Y:S02]  /*5dd0*/  SHFL.BFLY P1, R2, R251, R250, R3 ;  /* 0x0c0000fafb027389 */ /* 0x0000640000020003 */
[----:B01----:R-:W-:Y:S05]  /*5de0*/  ENDCOLLECTIVE ;  /* 0x000000000000791b */ /* 0x003fea0003800000 */
.L_x_61586:
        /* <DEDUP_REMOVED lines=169> */
.L_x_61587:
[----:B------:R-:W-:Y:S02]  /*6880*/  HFMA2 R250, -RZ, RZ, 0, 1.1920928955078125e-07 ;  /* 0x00000002fffa7431 */ /* 0x000fe400000001ff */
[----:B------:R-:W-:Y:S01]  /*6890*/  FADD.FTZ R251, R251, R2 ;  /* 0x00000002fbfb7221 */ /* 0x000fe20000010000 */
[----:B------:R-:W-:-:S07]  /*68a0*/  MOV R2, 0xffffffff ;  /* 0xffffffff00027802 */ /* 0x000fce0000000f00 */
[----:B------:R-:W-:Y:S05]  /*68b0*/  WARPSYNC.COLLECTIVE R2, `(.L_x_61588) ;  /* 0x0000000002087348 */ /* 0x000fea0003c00000 */
[----:B------:R0:W1:Y:S02]  /*68c0*/  SHFL.BFLY P1, R2, R251, R250, R3 ;  /* 0x0c0000fafb027389 */ /* 0x0000640000020003 */
[----:B01----:R-:W-:Y:S05]  /*68d0*/  ENDCOLLECTIVE ;  /* 0x000000000000791b */ /* 0x003fea0003800000 */
.L_x_61588:
[----:B------:R-:W-:Y:S02]  /*68e0*/  HFMA2 R250, -RZ, RZ, 0, 2.384185791015625e-07 ;  /* 0x00000004fffa7431 */ /* 0x000fe400000001ff */
[----:B------:R-:W-:Y:S01]  /*68f0*/  FADD.FTZ R251, R251, R2 ;  /* 0x00000002fbfb7221 */ /* 0x000fe20000010000 */
[----:B------:R-:W-:-:S07]  /*6900*/  MOV R2, 0xffffffff ;  /* 0xffffffff00027802 */ /* 0x000fce0000000f00 */
[----:B------:R-:W-:Y:S05]  /*6910*/  WARPSYNC.COLLECTIVE R2, `(.L_x_61589) ;  /* 0x0000000002087348 */ /* 0x000fea0003c00000 */
[----:B------:R0:W1:Y:S02]  /*6920*/  SHFL.BFLY P1, R2, R251, R250, R3 ;  /* 0x0c0000fafb027389 */ /* 0x0000640000020003 */
[----:B01----:R-:W-:Y:S05]  /*6930*/  ENDCOLLECTIVE ;  /* 0x000000000000791b */ /* 0x003fea0003800000 */
.L_x_61589:
[----:B------:R-:W-:Y:S02]  /*6940*/  HFMA2 R250, -RZ, RZ, 0, 4.76837158203125e-07 ;  /* 0x00000008fffa7431 */ /* 0x000fe400000001ff */
[----:B------:R-:W-:Y:S01]  /*6950*/  FADD.FTZ R251, R251, R2 ;  /* 0x00000002fbfb7221 */ /* 0x000fe20000010000 */
[----:B------:R-:W-:-:S07]  /*6960*/  MOV R2, 0xffffffff ;  /* 0xffffffff00027802 */ /* 0x000fce0000000f00 */
[----:B------:R-:W-:Y:S05]  /*6970*/  WARPSYNC.COLLECTIVE R2, `(.L_x_61590) ;  /* 0x0000000002087348 */ /* 0x000fea0003c00000 */
[----:B------:R0:W1:Y:S02]  /*6980*/  SHFL.BFLY P1, R2, R251, R250, R3 ;  /* 0x0c0000fafb027389 */ /* 0x0000640000020003 */
[----:B01----:R-:W-:Y:S05]  /*6990*/  ENDCOLLECTIVE ;  /* 0x000000000000791b */ /* 0x003fea0003800000 */
.L_x_61590:
[----:B------:R-:W-:Y:S02]  /*69a0*/  HFMA2 R250, -RZ, RZ, 0, 9.5367431640625e-07 ;  /* 0x00000010fffa7431 */ /* 0x000fe400000001ff */
[----:B------:R-:W-:Y:S01]  /*69b0*/  FADD.FTZ R251, R251, R2 ;  /* 0x00000002fbfb7221 */ /* 0x000fe20000010000 */
[----:B------:R-:W-:-:S07]  /*69c0*/  MOV R2, 0xffffffff ;  /* 0xffffffff00027802 */ /* 0x000fce0000000f00 */
[----:B------:R-:W-:Y:S05]  /*69d0*/  WARPSYNC.COLLECTIVE R2, `(.L_x_61591) ;  /* 0x0000000002087348 */ /* 0x000fea0003c00000 */
[----:B------:R0:W1:Y:S02]  /*69e0*/  SHFL.BFLY P1, R2, R251, R250, R3 ;  /* 0x0c0000fafb027389 */ /* 0x0000640000020003 */
[----:B01----:R-:W-:Y:S05]  /*69f0*/  ENDCOLLECTIVE ;  /* 0x000000000000791b */ /* 0x003fea0003800000 */
.L_x_61591:
[----:B------:R-:W-:Y:S05]  /*6a00*/  BRA `(.L_x_61592) ;  /* 0xffffffdc00087947 */ /* 0x000fea000383ffff */
.L_x_61593:
        /* <DEDUP_REMOVED lines=15> */
.L_x_88531:


//--------------------- .text._ZN10layer_norm13ln_fwd_kernelINS_13Kernel_traitsIf6__halffS2_fjLj2560ELj1ELj4ELj1ELj16ENS_18Kernel_traits_baseILj2560EfS2_fS2_fjLj128EEEEELb0ELb1ELb0ELb0EEEvNS_9FwdParamsE --------------------------
	.section	.text._ZN10layer_norm13ln_fwd_kernelINS_13Kernel_traitsIf6__halffS2_fjLj2560ELj1ELj4ELj1ELj16ENS_18Kernel_traits_baseILj2560EfS2_fS2_fjLj128EEEEELb0ELb1ELb0ELb0EEEvNS_9FwdParamsE,"ax",@progbits
	.align	128
        .global         _ZN10layer_norm13ln_fwd_kernelINS_13Kernel_traitsIf6__halffS2_fjLj2560ELj1ELj4ELj1ELj16ENS_18Kernel_traits_baseILj2560EfS2_fS2_fjLj128EEEEELb0ELb1ELb0ELb0EEEvNS_9FwdParamsE
        .type           _ZN10layer_norm13ln_fwd_kernelINS_13Kernel_traitsIf6__halffS2_fjLj2560ELj1ELj4ELj1ELj16ENS_18Kernel_traits_baseILj2560EfS2_fS2_fjLj128EEEEELb0ELb1ELb0ELb0EEEvNS_9FwdParamsE,@function
        .size           _ZN10layer_norm13ln_fwd_kernelINS_13Kernel_traitsIf6__halffS2_fjLj2560ELj1ELj4ELj1ELj16ENS_18Kernel_traits_baseILj2560EfS2_fS2_fjLj128EEEEELb0ELb1ELb0ELb0EEEvNS_9FwdParamsE,(.L_x_88532 - _ZN10layer_norm13ln_fwd_kernelINS_13Kernel_traitsIf6__halffS2_fjLj2560ELj1ELj4ELj1ELj16ENS_18Kernel_traits_baseILj2560EfS2_fS2_fjLj128EEEEELb0ELb1ELb0ELb0EEEvNS_9FwdParamsE)
        .other          _ZN10layer_norm13ln_fwd_kernelINS_13Kernel_traitsIf6__halffS2_fjLj2560ELj1ELj4ELj1ELj16ENS_18Kernel_traits_baseILj2560EfS2_fS2_fjLj128EEEEELb0ELb1ELb0ELb0EEEvNS_9FwdParamsE,@"STO_CUDA_ENTRY STV_DEFAULT"
_ZN10layer_norm13ln_fwd_kernelINS_13Kernel_traitsIf6__halffS2_fjLj2560ELj1ELj4ELj1ELj16ENS_18Kernel_traits_baseILj2560EfS2_fS2_fjLj128EEEEELb0ELb1ELb0ELb0EEEvNS_9FwdParamsE:
.text._ZN10layer_norm13ln_fwd_kernelINS_13Kernel_traitsIf6__halffS2_fjLj2560ELj1ELj4ELj1ELj16ENS_18Kernel_traits_baseILj2560EfS2_fS2_fjLj128EEEEELb0ELb1ELb0ELb0EEEvNS_9FwdParamsE:
        /* <DEDUP_REMOVED lines=244> */
.L_x_61595:
        /* <DEDUP_REMOVED lines=327> */
.L_x_61596:
[----:B------:R-:W-:Y:S05]  /*23b0*/  BSYNC.RECONVERGENT B0 ;  /* 0x0000000000007941 */ /* 0x000fea0003800200 */
.L_x_61594:
        /* <DEDUP_REMOVED lines=14> */
.L_x_61658:
        /* <DEDUP_REMOVED lines=12> */
[----:B--2---:R-:W-:Y:S02]  /*2560*/  @P0 HADD2.F32 R4, -RZ, R2.H0_H0 ;  /* 0x20000002ff040230 */ /* 0x004fe40000004100 */
        /* <DEDUP_REMOVED lines=16> */
[----:B-----5:R-:W-:Y:S02]  /*2670*/  HADD2.F32 R156, -RZ, R153.H0_H0 ;  /* 0x20000099ff9c7230 */ /* 0x020fe40000004100 */
[----:B------:R-:W-:Y:S02]  /*2680*/  HADD2.F32 R2, -RZ, R155.H0_H0 ;  /* 0x2000009bff027230 */ /* 0x000fe40000004100 */
[--C-:B------:R-:W-:Y:S02]  /*2690*/  HADD2.F32 R159, -RZ, R152.reuse.H0_H0 ;  /* 0x20000098ff9f7230 */ /* 0x100fe40000004100 */
[----:B------:R-:W-:-:S02]  /*26a0*/  HADD2.F32 R232, -RZ, R152.H1_H1 ;  /* 0x30000098ffe87230 */ /* 0x000fc40000004100 */
[----:B------:R-:W-:Y:S02]  /*26b0*/  HADD2.F32 R158, -RZ, R153.H1_H1 ;  /* 0x30000099ff9e7230 */ /* 0x000fe40000004100 */
[-C--:B------:R-:W-:Y:S01]  /*26c0*/  FMUL.FTZ R152, R159, R4.reuse ;  /* 0x000000049f987220 */ /* 0x080fe20000410000 */
[--C-:B0-----:R-:W-:Y:S02]  /*26d0*/  HADD2.F32 R6, -RZ, R154.reuse.H0_H0 ;  /* 0x2000009aff067230 */ /* 0x101fe40000004100 */
        /* <DEDUP_REMOVED lines=18> */
.L_x_61599:
[----:B-----5:R-:W-:Y:S02]  /*2800*/  HADD2.F32 R156, -RZ, R153.H0_H0 ;  /* 0x20000099ff9c7230 */ /* 0x020fe40000004100 */
[----:B------:R-:W-:Y:S02]  /*2810*/  HADD2.F32 R6, -RZ, R154.H0_H0 ;  /* 0x2000009aff067230 */ /* 0x000fe40000004100 */
[----:B------:R-:W-:Y:S02]  /*2820*/  HADD2.F32 R2, -RZ, R155.H0_H0 ;  /* 0x2000009bff027230 */ /* 0x000fe40000004100 */
[--C-:B------:R-:W-:Y:S02]  /*2830*/  HADD2.F32 R159, -RZ, R152.reuse.H0_H0 ;  /* 0x20000098ff9f7230 */ /* 0x100fe40000004100 */
        /* <DEDUP_REMOVED lines=20> */
.L_x_61600:
[----:B------:R-:W0:Y:S01]  /*2980*/  LDC.64 R6, c[0x0][0x3a8] ;  /* 0x0000ea00ff067b82 */ /* 0x000e220000000a00 */
[C---:B------:R-:W-:Y:S01]  /*2990*/  IADD3 R2, PT, PT, R5.reuse, 0x20, RZ ;  /* 0x0000002005027810 */ /* 0x040fe20007ffe0ff */
[----:B0-----:R-:W-:-:S05]  /*29a0*/  IMAD.WIDE.U32 R6, R5, 0x20, R6 ;  /* 0x0000002005067825 */ /* 0x001fca00078e0006 */
[----:B------:R0:W-:Y:S04]  /*29b0*/  STG.E.128 desc[UR6][R6.64], R152 ;  /* 0x0000009806007986 */ /* 0x0001e8000c101d06 */
[----:B------:R0:W-:Y:S02]  /*29c0*/  STG.E.128 desc[UR6][R6.64+0x10], R156 ;  /* 0x0000109c06007986 */ /* 0x0001e4000c101d06 */
.L_x_61598:
[----:B------:R-:W-:Y:S05]  /*29d0*/  BSYNC.RECONVERGENT B0 ;  /* 0x0000000000007941 */ /* 0x000fea0003800200 */
.L_x_61597:
        /* <DEDUP_REMOVED lines=22> */
[----:B------:R-:W-:Y:S01]  /*2b40*/  FFMA.FTZ R160, R160, R32, R144 ;  /* 0x00000020a0a07223 */ /* 0x000fe20000010090 */
[----:B------:R-:W-:Y:S02]  /*2b50*/  HADD2.F32 R165, -RZ, R162.H1_H1 ;  /* 0x300000a2ffa57230 */ /* 0x000fe40000004100 */
[-C--:B------:R-:W-:Y:S01]  /*2b60*/  FMUL.FTZ R162, R166, R4.reuse ;  /* 0x00000004a6a27220 */ /* 0x080fe20000410000 */
[--C-:B0-----:R-:W-:Y:S02]  /*2b70*/  HADD2.F32 R7, -RZ, R163.reuse.H0_H0 ;  /* 0x200000a3ff077230 */ /* 0x101fe40000004100 */
[-C--:B------:R-:W-:Y:S01]  /*2b80*/  FMUL.FTZ R164, R164, R4.reuse ;  /* 0x00000004a4a47220 */ /* 0x080fe20000410000 */
[----:B------:R-:W-:Y:S02]  /*2b90*/  HADD2.F32 R6, -RZ, R163.H1_H1 ;  /* 0x300000a3ff067230 */ /* 0x000fe40000004100 */
        /* <DEDUP_REMOVED lines=12> */
.L_x_61603:
[--C-:B-----5:R-:W-:Y:S02]  /*2c60*/  HADD2.F32 R232, -RZ, R160.reuse.H0_H0 ;  /* 0x200000a0ffe87230 */ /* 0x120fe40000004100 */
[----:B------:R-:W-:Y:S02]  /*2c70*/  HADD2.F32 R233, -RZ, R160.H1_H1 ;  /* 0x300000a0ffe97230 */ /* 0x000fe40000004100 */
[--C-:B------:R-:W-:Y:S02]  /*2c80*/  HADD2.F32 R166, -RZ, R161.reuse.H0_H0 ;  /* 0x200000a1ffa67230 */ /* 0x100fe40000004100 */
[-C--:B------:R-:W-:Y:S01]  /*2c90*/  FMUL.FTZ R160, R232, R4.reuse ;  /* 0x00000004e8a07220 */ /* 0x080fe20000410000 */
[----:B------:R-:W-:Y:S02]  /*2ca0*/  HADD2.F32 R167, -RZ, R161.H1_H1 ;  /* 0x300000a1ffa77230 */ /* 0x000fe40000004100 */
[----:B------:R-:W-:Y:S01]  /*2cb0*/  FMUL.FTZ R161, R233, R4 ;  /* 0x00000004e9a17220 */ /* 0x000fe20000410000 */
[----:B------:R-:W-:-:S02]  /*2cc0*/  HADD2.F32 R164, -RZ, R162.H0_H0 ;  /* 0x200000a2ffa47230 */ /* 0x000fc40000004100 */
[----:B------:R-:W-:Y:S01]  /*2cd0*/  FMUL.FTZ R160, R160, R32 ;  /* 0x00000020a0a07220 */ /* 0x000fe20000410000 */
        /* <DEDUP_REMOVED lines=16> */
.L_x_61604:
[----:B------:R-:W0:Y:S02]  /*2de0*/  LDC.64 R6, c[0x0][0x3a8] ;  /* 0x0000ea00ff067b82 */ /* 0x000e240000000a00 */
[C---:B0-----:R-:W-:Y:S01]  /*2df0*/  IMAD.WIDE.U32 R6, R2.reuse, 0x20, R6 ;  /* 0x0000002002067825 */ /* 0x041fe200078e0006 */
[----:B------:R-:W-:-:S04]  /*2e00*/  IADD3 R2, PT, PT, R2, 0x20, RZ ;  /* 0x0000002002027810 */ /* 0x000fc80007ffe0ff */
[----:B------:R2:W-:Y:S04]  /*2e10*/  STG.E.128 desc[UR6][R6.64], R160 ;  /* 0x000000a006007986 */ /* 0x0005e8000c101d06 */
[----:B------:R2:W-:Y:S02]  /*2e20*/  STG.E.128 desc[UR6][R6.64+0x10], R164 ;  /* 0x000010a406007986 */ /* 0x0005e4000c101d06 */
.L_x_61602:
[----:B------:R-:W-:Y:S05]  /*2e30*/  BSYNC.RECONVERGENT B0 ;  /* 0x0000000000007941 */ /* 0x000fea0003800200 */
.L_x_61601:
        /* <DEDUP_REMOVED lines=40> */
.L_x_61607:
        /* <DEDUP_REMOVED lines=24> */
.L_x_61608:
[----:B------:R-:W0:Y:S02]  /*3240*/  LDC.64 R6, c[0x0][0x3a8] ;  /* 0x0000ea00ff067b82 */ /* 0x000e240000000a00 */
[C---:B0-----:R-:W-:Y:S01]  /*3250*/  IMAD.WIDE.U32 R6, R2.reuse, 0x20, R6 ;  /* 0x0000002002067825 */ /* 0x041fe200078e0006 */
[----:B------:R-:W-:-:S04]  /*3260*/  IADD3 R2, PT, PT, R2, 0x20, RZ ;  /* 0x0000002002027810 */ /* 0x000fc80007ffe0ff */
[----:B------:R3:W-:Y:S04]  /*3270*/  STG.E.128 desc[UR6][R6.64], R168 ;  /* 0x000000a806007986 */ /* 0x0007e8000c101d06 */
[----:B------:R3:W-:Y:S02]  /*3280*/  STG.E.128 desc[UR6][R6.64+0x10], R172 ;  /* 0x000010ac06007986 */ /* 0x0007e4000c101d06 */
.L_x_61606:
[----:B------:R-:W-:Y:S05]  /*3290*/  BSYNC.RECONVERGENT B0 ;  /* 0x0000000000007941 */ /* 0x000fea0003800200 */
.L_x_61605:
        /* <DEDUP_REMOVED lines=40> */
.L_x_61611:
        /* <DEDUP_REMOVED lines=24> */
.L_x_61612:
[----:B------:R-:W0:Y:S02]  /*36a0*/  LDC.64 R6, c[0x0][0x3a8] ;  /* 0x0000ea00ff067b82 */ /* 0x000e240000000a00 */
[C---:B0-----:R-:W-:Y:S01]  /*36b0*/  IMAD.WIDE.U32 R6, R2.reuse, 0x20, R6 ;  /* 0x0000002002067825 */ /* 0x041fe200078e0006 */
[----:B------:R-:W-:-:S04]  /*36c0*/  IADD3 R2, PT, PT, R2, 0x20, RZ ;  /* 0x0000002002027810 */ /* 0x000fc80007ffe0ff */
[----:B------:R4:W-:Y:S04]  /*36d0*/  STG.E.128 desc[UR6][R6.64], R176 ;  /* 0x000000b006007986 */ /* 0x0009e8000c101d06 */
[----:B------:R4:W-:Y:S02]  /*36e0*/  STG.E.128 desc[UR6][R6.64+0x10], R180 ;  /* 0x000010b406007986 */ /* 0x0009e4000c101d06 */
.L_x_61610:
[----:B------:R-:W-:Y:S05]  /*36f0*/  BSYNC.RECONVERGENT B0 ;  /* 0x0000000000007941 */ /* 0x000fea0003800200 */
.L_x_61609:
        /* <DEDUP_REMOVED lines=40> */
.L_x_61615:
        /* <DEDUP_REMOVED lines=24> */
.L_x_61616:
[----:B------:R-:W0:Y:S02]  /*3b00*/  LDC.64 R6, c[0x0][0x3a8] ;  /* 0x0000ea00ff067b82 */ /* 0x000e240000000a00 */
[C---:B0-----:R-:W-:Y:S01]  /*3b10*/  IMAD.WIDE.U32 R6, R2.reuse, 0x20, R6 ;  /* 0x0000002002067825 */ /* 0x041fe200078e0006 */
[----:B------:R-:W-:-:S04]  /*3b20*/  IADD3 R2, PT, PT, R2, 0x20, RZ ;  /* 0x0000002002027810 */ /* 0x000fc80007ffe0ff */
[----:B------:R0:W-:Y:S04]  /*3b30*/  STG.E.128 desc[UR6][R6.64], R184 ;  /* 0x000000b806007986 */ /* 0x0001e8000c101d06 */
[----:B------:R0:W-:Y:S02]  /*3b40*/  STG.E.128 desc[UR6][R6.64+0x10], R188 ;  /* 0x000010bc06007986 */ /* 0x0001e4000c101d06 */
.L_x_61614:
[----:B------:R-:W-:Y:S05]  /*3b50*/  BSYNC.RECONVERGENT B0 ;  /* 0x0000000000007941 */ /* 0x000fea0003800200 */
.L_x_61613:
        /* <DEDUP_REMOVED lines=40> */
.L_x_61619:
        /* <DEDUP_REMOVED lines=24> */
.L_x_61620:
[----:B------:R-:W0:Y:S02]  /*3f60*/  LDC.64 R6, c[0x0][0x3a8] ;  /* 0x0000ea00ff067b82 */ /* 0x000e240000000a00 */
[C---:B0-----:R-:W-:Y:S01]  /*3f70*/  IMAD.WIDE.U32 R6, R2.reuse, 0x20, R6 ;  /* 0x0000002002067825 */ /* 0x041fe200078e0006 */
[----:B------:R-:W-:-:S04]  /*3f80*/  IADD3 R2, PT, PT, R2, 0x20, RZ ;  /* 0x0000002002027810 */ /* 0x000fc80007ffe0ff */
[----:B------:R0:W-:Y:S04]  /*3f90*/  STG.E.128 desc[UR6][R6.64], R192 ;  /* 0x000000c006007986 */ /* 0x0001e8000c101d06 */
[----:B------:R0:W-:Y:S02]  /*3fa0*/  STG.E.128 desc[UR6][R6.64+0x10], R196 ;  /* 0x000010c406007986 */ /* 0x0001e4000c101d06 */
.L_x_61618:
[----:B------:R-:W-:Y:S05]  /*3fb0*/  BSYNC.RECONVERGENT B0 ;  /* 0x0000000000007941 */ /* 0x000fea0003800200 */
.L_x_61617:
        /* <DEDUP_REMOVED lines=40> */
.L_x_61623:
        /* <DEDUP_REMOVED lines=24> */
.L_x_61624:
[----:B------:R-:W0:Y:S02]  /*43c0*/  LDC.64 R6, c[0x0][0x3a8] ;  /* 0x0000ea00ff067b82 */ /* 0x000e240000000a00 */
[C---:B0-----:R-:W-:Y:S01]  /*43d0*/  IMAD.WIDE.U32 R6, R2.reuse, 0x20, R6 ;  /* 0x0000002002067825 */ /* 0x041fe200078e0006 */
[----:B------:R-:W-:-:S04]  /*43e0*/  IADD3 R2, PT, PT, R2, 0x20, RZ ;  /* 0x0000002002027810 */ /* 0x000fc80007ffe0ff */
[----:B------:R0:W-:Y:S04]  /*43f0*/  STG.E.128 desc[UR6][R6.64], R200 ;  /* 0x000000c806007986 */ /* 0x0001e8000c101d06 */
[----:B------:R0:W-:Y:S02]  /*4400*/  STG.E.128 desc[UR6][R6.64+0x10], R204 ;  /* 0x000010cc06007986 */ /* 0x0001e4000c101d06 */
.L_x_61622:
[----:B------:R-:W-:Y:S05]  /*4410*/  BSYNC.RECONVERGENT B0 ;  /* 0x0000000000007941 */ /* 0x000fea0003800200 */
.L_x_61621:
        /* <DEDUP_REMOVED lines=40> */
.L_x_61627:
        /* <DEDUP_REMOVED lines=24> */
.L_x_61628:
[----:B------:R-:W0:Y:S02]  /*4820*/  LDC.64 R6, c[0x0][0x3a8] ;  /* 0x0000ea00ff067b82 */ /* 0x000e240000000a00 */
[C---:B0-----:R-:W-:Y:S01]  /*4830*/  IMAD.WIDE.U32 R6, R2.reuse, 0x20, R6 ;  /* 0x0000002002067825 */ /* 0x041fe200078e0006 */
[----:B------:R-:W-:-:S04]  /*4840*/  IADD3 R2, PT, PT, R2, 0x20, RZ ;  /* 0x0000002002027810 */ /* 0x000fc80007ffe0ff */
[----:B------:R0:W-:Y:S04]  /*4850*/  STG.E.128 desc[UR6][R6.64], R208 ;  /* 0x000000d006007986 */ /* 0x0001e8000c101d06 */
[----:B------:R0:W-:Y:S02]  /*4860*/  STG.E.128 desc[UR6][R6.64+0x10], R212 ;  /* 0x000010d406007986 */ /* 0x0001e4000c101d06 */
.L_x_61626:
[----:B------:R-:W-:Y:S05]  /*4870*/  BSYNC.RECONVERGENT B0 ;  /* 0x0000000000007941 */ /* 0x000fea0003800200 */
.L_x_61625:
        /* <DEDUP_REMOVED lines=40> */
.L_x_61631:
        /* <DEDUP_REMOVED lines=24> */
.L_x_61632:
[----:B------:R-:W0:Y:S02]  /*4c80*/  LDC.64 R6, c[0x0][0x3a8] ;  /* 0x0000ea00ff067b82 */ /* 0x000e240000000a00 */
[C---:B0-----:R-:W-:Y:S01]  /*4c90*/  IMAD.WIDE.U32 R6, R2.reuse, 0x20, R6 ;  /* 0x0000002002067825 */ /* 0x041fe200078e0006 */
[----:B------:R-:W-:-:S04]  /*4ca0*/  IADD3 R2, PT, PT, R2, 0x20, RZ ;  /* 0x0000002002027810 */ /* 0x000fc80007ffe0ff */
[----:B------:R0:W-:Y:S04]  /*4cb0*/  STG.E.128 desc[UR6][R6.64], R216 ;  /* 0x000000d806007986 */ /* 0x0001e8000c101d06 */
[----:B------:R0:W-:Y:S02]  /*4cc0*/  STG.E.128 desc[UR6][R6.64+0x10], R220 ;  /* 0x000010dc06007986 */ /* 0x0001e4000c101d06 */
.L_x_61630:
[----:B------:R-:W-:Y:S05]  /*4cd0*/  BSYNC.RECONVERGENT B0 ;  /* 0x0000000000007941 */ /* 0x000fea0003800200 */
.L_x_61629:
        /* <DEDUP_REMOVED lines=15> */
[----:B-----5:R-:W-:Y:S02]  /*4dd0*/  HADD2.F32 R230, -RZ, R227.H0_H0 ;  /* 0x200000e3ffe67230 */ /* 0x020fe40000004100 */
[----:B0-----:R-:W-:Y:S02]  /*4de0*/  HADD2.F32 R7, -RZ, R225.H0_H0 ;  /* 0x200000e1ff077230 */ /* 0x001fe40000004100 */
[----:B------:R-:W-:Y:S02]  /*4df0*/  HADD2.F32 R227, -RZ, R227.H1_H1 ;  /* 0x300000e3ffe37230 */ /* 0x000fe40000004100 */
[-C--:B------:R-:W-:Y:S01]  /*4e00*/  FMUL.FTZ R230, R230, R4.reuse ;  /* 0x00000004e6e67220 */ /* 0x080fe20000410000 */
[--C-:B------:R-:W-:Y:S02]  /*4e10*/  HADD2.F32 R231, -RZ, R224.reuse.H0_H0 ;  /* 0x200000e0ffe77230 */ /* 0x100fe40000004100 */
        /* <DEDUP_REMOVED lines=20> */
.L_x_61635:
        /* <DEDUP_REMOVED lines=24> */
.L_x_61636:
[----:B------:R-:W0:Y:S02]  /*50e0*/  LDC.64 R6, c[0x0][0x3a8] ;  /* 0x0000ea00ff067b82 */ /* 0x000e240000000a00 */
[----:B0-----:R-:W-:-:S05]  /*50f0*/  IMAD.WIDE.U32 R6, R2, 0x20, R6 ;  /* 0x0000002002067825 */ /* 0x001fca00078e0006 */
[----:B------:R0:W-:Y:S04]  /*5100*/  STG.E.128 desc[UR6][R6.64], R224 ;  /* 0x000000e006007986 */ /* 0x0001e8000c101d06 */
[----:B------:R0:W-:Y:S02]  /*5110*/  STG.E.128 desc[UR6][R6.64+0x10], R228 ;  /* 0x000010e406007986 */ /* 0x0001e4000c101d06 */
.L_x_61634:
[----:B------:R-:W-:Y:S05]  /*5120*/  BSYNC.RECONVERGENT B0 ;  /* 0x0000000000007941 */ /* 0x000fea0003800200 */
.L_x_61633:
        /* <DEDUP_REMOVED lines=290> */
.L_x_61670:
        /* <DEDUP_REMOVED lines=43> */
[----:B------:R-:W-:Y:S01]  /*6600*/  F2FP.F16.F32.PACK_AB R232, R233, R232 ;  /* 0x000000e8e9e8723e */ /* 0x000fe200000000ff */
[----:B----4-:R-:W-:Y:S02]  /*6610*/  FFMA.FTZ R6, R6, R17, R10 ;  /* 0x0000001106067223 */ /* 0x010fe4000001000a */
[----:B------:R1:W5:Y:S01]  /*6620*/  LDL.LU R17, [R1+0x16c] ;  /* 0x00016c0001117983 */ /* 0x0003620000300800 */
[----:B------:R-:W-:-:S03]  /*6630*/  FFMA.FTZ R7, R7, R16, R11 ;  /* 0x0000001007077223 */ /* 0x000fc6000001000b */
[----:B------:R1:W5:Y:S02]  /*6640*/  LDL.LU R16, [R1+0x168] ;  /* 0x0001680001107983 */ /* 0x0003640000300800 */
[----:B------:R-:W-:Y:S01]  /*6650*/  F2FP.F16.F32.PACK_AB R233, R7, R6 ;  /* 0x0000000607e9723e */ /* 0x000fe200000000ff */
[--C-:B------:R-:W-:Y:S01]  /*6660*/  FADD.FTZ R7, R156, -R2.reuse ;  /* 0x800000029c077221 */ /* 0x100fe20000010000 */
[----:B------:R-:W-:-:S03]  /*6670*/  FADD.FTZ R6, R157, -R2 ;  /* 0x800000029d067221 */ /* 0x000fc60000010000 */
[C---:B------:R-:W-:Y:S01]  /*6680*/  FMUL.FTZ R7, R4.reuse, R7 ;  /* 0x0000000704077220 */ /* 0x040fe20000410000 */
[----:B------:R-:W-:-:S03]  /*6690*/  FMUL.FTZ R6, R4, R6 ;  /* 0x0000000604067220 */ /* 0x000fc60000410000 */
[----:B------:R-:W-:Y:S01]  /*66a0*/  FFMA.FTZ R7, R7, R3, R12 ;  /* 0x0000000307077223 */ /* 0x000fe2000001000c */
[----:B------:R-:W-:Y:S01]  /*66b0*/  FFMA.FTZ R6, R6, R234, R13 ;  /* 0x000000ea06067223 */ /* 0x000fe2000001000d */
[----:B------:R1:W5:Y:S04]  /*66c0*/  LDL.LU R3, [R1+0x164] ;  /* 0x0001640001037983 */ /* 0x0003680000300800 */
[----:B------:R-:W-:Y:S01]  /*66d0*/  F2FP.F16.F32.PACK_AB R234, R6, R7 ;  /* 0x0000000706ea723e */ /* 0x000fe200000000ff */
[----:B------:R-:W-:-:S04]  /*66e0*/  FADD.FTZ R7, R158, -R2 ;  /* 0x800000029e077221 */ /* 0x000fc80000010000 */
[----:B------:R-:W-:-:S04]  /*66f0*/  FMUL.FTZ R7, R4, R7 ;  /* 0x0000000704077220 */ /* 0x000fc80000410000 */
[----:B------:R-:W-:Y:S02]  /*6700*/  FFMA.FTZ R7, R7, R0, R14 ;  /* 0x0000000007077223 */ /* 0x000fe4000001000e */
[----:B------:R1:W5:Y:S01]  /*6710*/  LDL.LU R0, [R1+0x160] ;  /* 0x0001600001007983 */ /* 0x0003620000300800 */
[----:B------:R-:W-:-:S04]  /*6720*/  FADD.FTZ R6, R159, -R2 ;  /* 0x800000029f067221 */ /* 0x000fc80000010000 */
[----:B------:R-:W-:-:S04]  /*6730*/  FMUL.FTZ R6, R4, R6 ;  /* 0x0000000604067220 */ /* 0x000fc80000410000 */
[----:B------:R-:W-:-:S05]  /*6740*/  FFMA.FTZ R6, R6, R235, R15 ;  /* 0x000000eb06067223 */ /* 0x000fca000001000f */
[----:B------:R-:W-:Y:S02]  /*6750*/  F2FP.F16.F32.PACK_AB R235, R6, R7 ;  /* 0x0000000706eb723e */ /* 0x000fe400000000ff */
[----:B------:R-:W0:Y:S02]  /*6760*/  LDC.64 R6, c[0x0][0x428] ;  /* 0x00010a00ff067b82 */ /* 0x000e240000000a00 */
[----:B0-----:R-:W-:-:S05]  /*6770*/  IMAD.WIDE.U32 R6, R5, 0x10, R6 ;  /* 0x0000001005067825 */ /* 0x001fca00078e0006 */
[----:B------:R1:W-:Y:S01]  /*6780*/  STG.E.128 desc[UR6][R6.64], R232 ;  /* 0x000000e806007986 */ /* 0x0003e2000c101d06 */
[----:B------:R-:W-:-:S07]  /*6790*/  IADD3 R5, PT, PT, R5, 0x20, RZ ;  /* 0x0000002005057810 */ /* 0x000fce0007ffe0ff */
.L_x_61639:
[----:B------:R-:W-:Y:S05]  /*67a0*/  BSYNC.RECONVERGENT B0 ;  /* 0x0000000000007941 */ /* 0x000fea0003800200 */
.L_x_61638:
        /* <DEDUP_REMOVED lines=55> */
.L_x_61641:
[----:B------:R-:W-:Y:S05]  /*6b20*/  BSYNC.RECONVERGENT B0 ;  /* 0x0000000000007941 */ /* 0x000fea0003800200 */
.L_x_61640:
        /* <DEDUP_REMOVED lines=29> */
[----:B------:R-:W-:Y:S01]  /*6d00*/  F2FP.F16.F32.PACK_AB R232, R233, R232 ;  /* 0x000000e8e9e8723e */ /* 0x000fe200000000ff */
[----:B------:R-:W-:Y:S02]  /*6d10*/  FFMA.FTZ R6, R6, R9, R42 ;  /* 0x0000000906067223 */ /* 0x000fe4000001002a */
        /* <DEDUP_REMOVED lines=8> */
[----:B--2---:R-:W-:Y:S01]  /*6da0*/  FFMA.FTZ R7, R7, R3, R44 ;  /* 0x0000000307077223 */ /* 0x004fe2000001002c */
        /* <DEDUP_REMOVED lines=15> */
.L_x_61643:
[----:B------:R-:W-:Y:S05]  /*6ea0*/  BSYNC.RECONVERGENT B0 ;  /* 0x0000000000007941 */ /* 0x000fea0003800200 */
.L_x_61642:
        /* <DEDUP_REMOVED lines=39> */
[----:B---3--:R-:W-:Y:S01]  /*7120*/  FFMA.FTZ R7, R7, R3, R60 ;  /* 0x0000000307077223 */ /* 0x008fe2000001003c */
[----:B--2---:R-:W-:Y:S01]  /*7130*/  FFMA.FTZ R6, R6, R234, R61 ;  /* 0x000000ea06067223 */ /* 0x004fe2000001003d */
        /* <DEDUP_REMOVED lines=14> */
.L_x_61645:
[----:B------:R-:W-:Y:S05]  /*7220*/  BSYNC.RECONVERGENT B0 ;  /* 0x0000000000007941 */ /* 0x000fea0003800200 */
.L_x_61644:
        /* <DEDUP_REMOVED lines=45> */
[----:B----4-:R-:W-:Y:S02]  /*7500*/  FFMA.FTZ R7, R7, R0, R78 ;  /* 0x0000000007077223 */ /* 0x010fe4000001004e */
[----:B------:R0:W5:Y:S01]  /*7510*/  LDL.LU R0, [R1+0x160] ;  /* 0x0001600001007983 */ /* 0x0001620000300800 */
[----:B------:R-:W-:-:S04]  /*7520*/  FADD.FTZ R6, R191, -R2 ;  /* 0x80000002bf067221 */ /* 0x000fc80000010000 */
[----:B------:R-:W-:-:S04]  /*7530*/  FMUL.FTZ R6, R4, R6 ;  /* 0x0000000604067220 */ /* 0x000fc80000410000 */
[----:B------:R-:W-:-:S05]  /*7540*/  FFMA.FTZ R6, R6, R235, R79 ;  /* 0x000000eb06067223 */ /* 0x000fca000001004f */
[----:B------:R-:W-:Y:S02]  /*7550*/  F2FP.F16.F32.PACK_AB R235, R6, R7 ;  /* 0x0000000706eb723e */ /* 0x000fe400000000ff */
[----:B------:R-:W1:Y:S02]  /*7560*/  LDC.64 R6, c[0x0][0x428] ;  /* 0x00010a00ff067b82 */ /* 0x000e640000000a00 */
[----:B-1----:R-:W-:-:S05]  /*7570*/  IMAD.WIDE.U32 R6, R5, 0x10, R6 ;  /* 0x0000001005067825 */ /* 0x002fca00078e0006 */
[----:B------:R0:W-:Y:S01]  /*7580*/  STG.E.128 desc[UR6][R6.64], R232 ;  /* 0x000000e806007986 */ /* 0x0001e2000c101d06 */
[----:B------:R-:W-:-:S07]  /*7590*/  IADD3 R5, PT, PT, R5, 0x20, RZ ;  /* 0x0000002005057810 */ /* 0x000fce0007ffe0ff */
.L_x_61647:
[----:B------:R-:W-:Y:S05]  /*75a0*/  BSYNC.RECONVERGENT B0 ;  /* 0x0000000000007941 */ /* 0x000fea0003800200 */
.L_x_61646:
        /* <DEDUP_REMOVED lines=55> */
.L_x_61649:
[----:B------:R-:W-:Y:S05]  /*7920*/  BSYNC.RECONVERGENT B0 ;  /* 0x0000000000007941 */ /* 0x000fea0003800200 */
.L_x_61648:
        /* <DEDUP_REMOVED lines=55> */
.L_x_61651:
[----:B------:R-:W-:Y:S05]  /*7ca0*/  BSYNC.RECONVERGENT B0 ;  /* 0x0000000000007941 */ /* 0x000fea0003800200 */
.L_x_61650:
        /* <DEDUP_REMOVED lines=46> */
[----:B------:R-:W-:Y:S02]  /*7f90*/  F2FP.F16.F32.PACK_AB R232, R233, R232 ;  /* 0x000000e8e9e8723e */ /* 0x000fe400000000ff */
[----:B------:R0:W5:Y:S01]  /*7fa0*/  LDL.LU R16, [R1+0x188] ;  /* 0x0001880001107983 */ /* 0x0001620000300800 */
[----:B------:R-:W-:-:S03]  /*7fb0*/  FFMA.FTZ R6, R6, R14, R15 ;  /* 0x0000000e06067223 */ /* 0x000fc6000001000f */
[----:B------:R0:W5:Y:S04]  /*7fc0*/  LDL.LU R15, [R1+0x184] ;  /* 0x00018400010f7983 */ /* 0x0001680000300800 */
[----:B------:R0:W5:Y:S01]  /*7fd0*/  LDL.LU R14, [R1+0x180] ;  /* 0x00018000010e7983 */ /* 0x0001620000300800 */
[----:B------:R-:W-:-:S03]  /*7fe0*/  FFMA.FTZ R7, R7, R12, R13 ;  /* 0x0000000c07077223 */ /* 0x000fc6000001000d */
[----:B------:R0:W5:Y:S02]  /*7ff0*/  LDL.LU R13, [R1+0x17c] ;  /* 0x00017c00010d7983 */ /* 0x0001640000300800 */
[----:B------:R-:W-:Y:S01]  /*8000*/  F2FP.F16.F32.PACK_AB R233, R7, R6 ;  /* 0x0000000607e9723e */ /* 0x000fe200000000ff */
        /* <DEDUP_REMOVED lines=10> */
[----:B------:R-:W-:Y:S01]  /*80b0*/  F2FP.F16.F32.PACK_AB R234, R6, R7 ;  /* 0x0000000706ea723e */ /* 0x000fe200000000ff */
        /* <DEDUP_REMOVED lines=9> */
[----:B------:R-:W-:Y:S02]  /*8150*/  F2FP.F16.F32.PACK_AB R235, R6, R7 ;  /* 0x0000000706eb723e */ /* 0x000fe400000000ff */
[----:B------:R-:W1:Y:S02]  /*8160*/  LDC.64 R6, c[0x0][0x428] ;  /* 0x00010a00ff067b82 */ /* 0x000e640000000a00 */
[----:B-1----:R-:W-:-:S05]  /*8170*/  IMAD.WIDE.U32 R6, R5, 0x10, R6 ;  /* 0x0000001005067825 */ /* 0x002fca00078e0006 */
[----:B------:R0:W-:Y:S01]  /*8180*/  STG.E.128 desc[UR6][R6.64], R232 ;  /* 0x000000e806007986 */ /* 0x0001e2000c101d06 */
[----:B------:R-:W-:-:S07]  /*8190*/  IADD3 R5, PT, PT, R5, 0x20, RZ ;  /* 0x0000002005057810 */ /* 0x000fce0007ffe0ff */
.L_x_61653:
[----:B------:R-:W-:Y:S05]  /*81a0*/  BSYNC.RECONVERGENT B0 ;  /* 0x0000000000007941 */ /* 0x000fea0003800200 */
.L_x_61652:
        /* <DEDUP_REMOVED lines=79> */
.L_x_61655:
[----:B------:R-:W-:Y:S05]  /*86a0*/  BSYNC.RECONVERGENT B0 ;  /* 0x0000000000007941 */ /* 0x000fea0003800200 */
.L_x_61654:
        /* <DEDUP_REMOVED lines=34> */
.L_x_61657:
[----:B------:R-:W-:Y:S05]  /*88d0*/  BSYNC.RECONVERGENT B0 ;  /* 0x0000000000007941 */ /* 0x000fea0003800200 */
.L_x_61656:
[----:B0-----:R-:W0:Y:S02]  /*88e0*/  LDC.64 R4, c[0x0][0x380] ;  /* 0x0000e000ff047b82 */ /* 0x001e240000000a00 */
[----:B0-----:R-:W-:-:S04]  /*88f0*/  LEA R252, R4, R252, 0x2 ;  /* 0x000000fc04fc7211 */ /* 0x001fc800078e10ff */
[----:B------:R-:W-:-:S13]  /*8900*/  ISETP.GE.AND P0, PT, R252, R5, PT ;  /* 0x00000005fc00720c */ /* 0x000fda0003f06270 */
[----:B------:R-:W-:Y:S05]  /*8910*/  @!P0 BRA `(.L_x_61658) ;  /* 0xffffff9800e08947 */ /* 0x000fea000383ffff */
[----:B------:R-:W-:Y:S05]  /*8920*/  EXIT ;  /* 0x000000000000794d */ /* 0x000fea0003800000 */
.L_x_61637:
        /* <DEDUP_REMOVED lines=8> */
.L_x_61660:
[----:B------:R-:W-:Y:S05]  /*89b0*/  BSYNC B0 ;  /* 0x0000000000007941 */ /* 0x000fea0003800000 */
.L_x_61659:
        /* <DEDUP_REMOVED lines=9> */
.L_x_61661:
[----:B------:R-:W-:Y:S02]  /*8a50*/  HFMA2 R6, -RZ, RZ, 0, 2.384185791015625e-07 ;  /* 0x00000004ff067431 */ /* 0x000fe400000001ff */
[----:B------:R-:W-:Y:S01]  /*8a60*/  FADD.FTZ R7, R7, R2 ;  /* 0x0000000207077221 */ /* 0x000fe20000010000 */
[----:B------:R-:W-:-:S04]  /*8a70*/  MOV R2, 0xffffffff ;  /* 0xffffffff00027802 */ /* 0x000fc80000000f00 */
[----:B------:R-:W-:-:S07]  /*8a80*/  MOV R235, R7 ;  /* 0x0000000700eb7202 */ /* 0x000fce0000000f00 */
[----:B------:R-:W-:Y:S05]  /*8a90*/  WARPSYNC.COLLECTIVE R2, `(.L_x_61662) ;  /* 0x0000000002087348 */ /* 0x000fea0003c00000 */
[----:B------:R0:W1:Y:S02]  /*8aa0*/  SHFL.BFLY P6, R2, R235, R6, R4 ;  /* 0x0c000006eb027389 */ /* 0x00006400000c0004 */
[----:B01----:R-:W-:Y:S05]  /*8ab0*/  ENDCOLLECTIVE ;  /* 0x000000000000791b */ /* 0x003fea0003800000 */
.L_x_61662:
[----:B------:R-:W-:Y:S02]  /*8ac0*/  HFMA2 R6, -RZ, RZ, 0, 4.76837158203125e-07 ;  /* 0x00000008ff067431 */ /* 0x000fe400000001ff */
[----:B------:R-:W-:Y:S01]  /*8ad0*/  FADD.FTZ R7, R7, R2 ;  /* 0x0000000207077221 */ /* 0x000fe20000010000 */
[----:B------:R-:W-:-:S04]  /*8ae0*/  MOV R2, 0xffffffff ;  /* 0xffffffff00027802 */ /* 0x000fc80000000f00 */
[----:B------:R-:W-:-:S07]  /*8af0*/  MOV R235, R7 ;  /* 0x0000000700eb7202 */ /* 0x000fce0000000f00 */
[----:B------:R-:W-:Y:S05]  /*8b00*/  WARPSYNC.COLLECTIVE R2, `(.L_x_61663) ;  /* 0x0000000002087348 */ /* 0x000fea0003c00000 */
[----:B------:R0:W1:Y:S02]  /*8b10*/  SHFL.BFLY P6, R2, R235, R6, R4 ;  /* 0x0c000006eb027389 */ /* 0x00006400000c0004 */
[----:B01----:R-:W-:Y:S05]  /*8b20*/  ENDCOLLECTIVE ;  /* 0x000000000000791b */ /* 0x003fea0003800000 */
.L_x_61663:
[----:B------:R-:W-:Y:S02]  /*8b30*/  HFMA2 R6, -RZ, RZ, 0, 9.5367431640625e-07 ;  /* 0x00000010ff067431 */ /* 0x000fe400000001ff */
[----:B------:R-:W-:Y:S01]  /*8b40*/  FADD.FTZ R7, R7, R2 ;  /* 0x0000000207077221 */ /* 0x000fe20000010000 */
[----:B------:R-:W-:-:S04]  /*8b50*/  MOV R2, 0xffffffff ;  /* 0xffffffff00027802 */ /* 0x000fc80000000f00 */
[----:B------:R-:W-:-:S07]  /*8b60*/  MOV R235, R7 ;  /* 0x0000000700eb7202 */ /* 0x000fce0000000f00 */
[----:B------:R-:W-:Y:S05]  /*8b70*/  WARPSYNC.COLLECTIVE R2, `(.L_x_61664) ;  /* 0x0000000002087348 */ /* 0x000fea0003c00000 */
[----:B------:R0:W1:Y:S02]  /*8b80*/  SHFL.BFLY P6, R2, R235, R6, R4 ;  /* 0x0c000006eb027389 */ /* 0x00006400000c0004 */
[----:B01----:R-:W-:Y:S05]  /*8b90*/  ENDCOLLECTIVE ;  /* 0x000000000000791b */ /* 0x003fea0003800000 */
.L_x_61664:
        /* <DEDUP_REMOVED lines=174> */
.L_x_61665:
[----:B------:R-:W-:Y:S02]  /*9680*/  HFMA2 R6, -RZ, RZ, 0, 1.1920928955078125e-07 ;  /* 0x00000002ff067431 */ /* 0x000fe400000001ff */
[----:B------:R-:W-:Y:S01]  /*9690*/  FADD.FTZ R7, R7, R2 ;  /* 0x0000000207077221 */ /* 0x000fe20000010000 */
[----:B------:R-:W-:-:S04]  /*96a0*/  MOV R2, 0xffffffff ;  /* 0xffffffff00027802 */ /* 0x000fc80000000f00 */
[----:B------:R-:W-:-:S07]  /*96b0*/  MOV R235, R7 ;  /* 0x0000000700eb7202 */ /* 0x000fce0000000f00 */
[----:B------:R-:W-:Y:S05]  /*96c0*/  WARPSYNC.COLLECTIVE R2, `(.L_x_61666) ;  /* 0x0000000002087348 */ /* 0x000fea0003c00000 */
[----:B------:R0:W1:Y:S02]  /*96d0*/  SHFL.BFLY P6, R2, R235, R6, R4 ;  /* 0x0c000006eb027389 */ /* 0x00006400000c0004 */
[----:B01----:R-:W-:Y:S05]  /*96e0*/  ENDCOLLECTIVE ;  /* 0x000000000000791b */ /* 0x003fea0003800000 */
.L_x_61666:
[----:B------:R-:W-:Y:S02]  /*96f0*/  HFMA2 R6, -RZ, RZ, 0, 2.384185791015625e-07 ;  /* 0x00000004ff067431 */ /* 0x000fe400000001ff */
[----:B------:R-:W-:Y:S01]  /*9700*/  FADD.FTZ R7, R7, R2 ;  /* 0x0000000207077221 */ /* 0x000fe20000010000 */
[----:B------:R-:W-:-:S04]  /*9710*/  MOV R2, 0xffffffff ;  /* 0xffffffff00027802 */ /* 0x000fc80000000f00 */
[----:B------:R-:W-:-:S07]  /*9720*/  MOV R235, R7 ;  /* 0x0000000700eb7202 */ /* 0x000fce0000000f00 */
[----:B------:R-:W-:Y:S05]  /*9730*/  WARPSYNC.COLLECTIVE R2, `(.L_x_61667) ;  /* 0x0000000002087348 */ /* 0x000fea0003c00000 */
[----:B------:R0:W1:Y:S02]  /*9740*/  SHFL.BFLY P6, R2, R235, R6, R4 ;  /* 0x0c000006eb027389 */ /* 0x00006400000c0004 */
[----:B01----:R-:W-:Y:S05]  /*9750*/  ENDCOLLECTIVE ;  /* 0x000000000000791b */ /* 0x003fea0003800000 */
.L_x_61667:
[----:B------:R-:W-:Y:S02]  /*9760*/  HFMA2 R6, -RZ, RZ, 0, 4.76837158203125e-07 ;  /* 0x00000008ff067431 */ /* 0x000fe400000001ff */
[----:B------:R-:W-:Y:S01]  /*9770*/  FADD.FTZ R7, R7, R2 ;  /* 0x0000000207077221 */ /* 0x000fe20000010000 */
[----:B------:R-:W-:-:S04]  /*9780*/  MOV R2, 0xffffffff ;  /* 0xffffffff00027802 */ /* 0x000fc80000000f00 */
[----:B------:R-:W-:-:S07]  /*9790*/  MOV R235, R7 ;  /* 0x0000000700eb7202 */ /* 0x000fce0000000f00 */
[----:B------:R-:W-:Y:S05]  /*97a0*/  WARPSYNC.COLLECTIVE R2, `(.L_x_61668) ;  /* 0x0000000002087348 */ /* 0x000fea0003c00000 */
[----:B------:R0:W1:Y:S02]  /*97b0*/  SHFL.BFLY P6, R2, R235, R6, R4 ;  /* 0x0c000006eb027389 */ /* 0x00006400000c0004 */
[----:B01----:R-:W-:Y:S05]  /*97c0*/  ENDCOLLECTIVE ;  /* 0x000000000000791b */ /* 0x003fea0003800000 */
.L_x_61668:
[----:B------:R-:W-:Y:S02]  /*97d0*/  HFMA2 R6, -RZ, RZ, 0, 9.5367431640625e-07 ;  /* 0x00000010ff067431 */ /* 0x000fe400000001ff */
[----:B------:R-:W-:Y:S01]  /*97e0*/  FADD.FTZ R7, R7, R2 ;  /* 0x0000000207077221 */ /* 0x000fe20000010000 */
[----:B------:R-:W-:-:S04]  /*97f0*/  MOV R2, 0xffffffff ;  /* 0xffffffff00027802 */ /* 0x000fc80000000f00 */
[----:B------:R-:W-:-:S07]  /*9800*/  MOV R235, R7 ;  /* 0x0000000700eb7202 */ /* 0x000fce0000000f00 */
[----:B------:R-:W-:Y:S05]  /*9810*/  WARPSYNC.COLLECTIVE R2, `(.L_x_61669) ;  /* 0x0000000002087348 */ /* 0x000fea0003c00000 */
[----:B------:R0:W1:Y:S02]  /*9820*/  SHFL.BFLY P6, R2, R235, R6, R4 ;  /* 0x0c000006eb027389 */ /* 0x00006400000c0004 */
[----:B01----:R-:W-:Y:S05]  /*9830*/  ENDCOLLECTIVE ;  /* 0x000000000000791b */ /* 0x003fea0003800000 */
.L_x_61669:
[----:B------:R-:W-:Y:S05]  /*9840*/  BRA `(.L_x_61670) ;  /* 0xffffffc800c07947 */ /* 0x000fea000383ffff */
.L_x_61671:
        /* <DEDUP_REMOVED lines=11> */
.L_x_88532:


//--------------------- .text._ZN10layer_norm13ln_fwd_kernelINS_13Kernel_traitsIf6__halffS2_fjLj2560ELj1ELj4ELj1ELj16ENS_18Kernel_traits_baseILj2560EfS2_fS2_fjLj128EEEEELb0ELb1ELb0ELb1EEEvNS_9FwdParamsE --------------------------
	.section	.text._ZN10layer_norm13ln_fwd_kernelINS_13Kernel_traitsIf6__halffS2_fjLj2560ELj1ELj4ELj1ELj16ENS_18Kernel_traits_baseILj2560EfS2_fS2_fjLj128EEEEELb0ELb1ELb0ELb1EEEvNS_9FwdParamsE,"ax",@progbits
	.align	128
        .global         _ZN10layer_norm13ln_fwd_kernelINS_13Kernel_traitsIf6__halffS2_fjLj2560ELj1ELj4ELj1ELj16ENS_18Kernel_traits_baseILj2560EfS2_fS2_fjLj128EEEEELb0ELb1ELb0ELb1EEEvNS_9FwdParamsE
        .type           _ZN10layer_norm13ln_fwd_kernelINS_13Kernel_traitsIf6__halffS2_fjLj2560ELj1ELj4ELj1ELj16ENS_18Kernel_traits_baseILj2560EfS2_fS2_fjLj128EEEEELb0ELb1ELb0ELb1EEEvNS_9FwdParamsE,@function
        .size           _ZN10layer_norm13ln_fwd_kernelINS_13Kernel_traitsIf6__halffS2_fjLj2560ELj1ELj4ELj1ELj16ENS_18Kernel_traits_baseILj2560EfS2_fS2_fjLj128EEEEELb0ELb1ELb0ELb1EEEvNS_9FwdParamsE,(.L_x_88533 - _ZN10layer_norm13ln_fwd_kernelINS_13Kernel_traitsIf6__halffS2_fjLj2560ELj1ELj4ELj1ELj16ENS_18Kernel_traits_baseILj2560EfS2_fS2_fjLj128EEEEELb0ELb1ELb0ELb1EEEvNS_9FwdParamsE)
        .other          _ZN10layer_norm13ln_fwd_kernelINS_13Kernel_traitsIf6__halffS2_fjLj2560ELj1ELj4ELj1ELj16ENS_18Kernel_traits_baseILj2560EfS2_fS2_fjLj128EEEEELb0ELb1ELb0ELb1EEEvNS_9FwdParamsE,@"STO_CUDA_ENTRY STV_DEFAULT"
_ZN10layer_norm13ln_fwd_kernelINS_13Kernel_traitsIf6__halffS2_fjLj2560ELj1ELj4ELj1ELj16ENS_18Kernel_traits_baseILj2560EfS2_fS2_fjLj128EEEEELb0ELb1ELb0ELb1EEEvNS_9FwdParamsE:
.text._ZN10layer_norm13ln_fwd_kernelINS_13Kernel_traitsIf6__halffS2_fjLj2560ELj1ELj4ELj1ELj16ENS_18Kernel_traits_baseILj2560EfS2_fS2_fjLj128EEEEELb0ELb1ELb0ELb1EEEvNS_9FwdParamsE:
        /* <DEDUP_REMOVED lines=126> */
.L_x_61672:
        /* <DEDUP_REMOVED lines=130> */
.L_x_61673:
        /* <DEDUP_REMOVED lines=14> */
.L_x_61695:
        /* <DEDUP_REMOVED lines=10> */
[----:B------:R-:W-:Y:S01]  /*1180*/  LEA.HI.SX32 R242, R4, R5, 0x1d ;  /* 0x0000000504f27211 */ /* 0x000fe200078feaff */
[----:B--2---:R-:W-:-:S04]  /*1190*/  @P0 HADD2.F32 R192, -RZ, R2.H0_H0 ;  /* 0x20000002ffc00230 */ /* 0x004fc80000004100 */
        /* <DEDUP_REMOVED lines=9> */
[--C-:B-----5:R-:W-:Y:S02]  /*1230*/  HADD2.F32 R168, -RZ, R4.reuse.H0_H0 ;  /* 0x20000004ffa87230 */ /* 0x120fe40000004100 */
[----:B------:R-:W-:Y:S02]  /*1240*/  HADD2.F32 R169, -RZ, R4.H1_H1 ;  /* 0x30000004ffa97230 */ /* 0x000fe40000004100 */
[--C-:B------:R-:W-:Y:S02]  /*1250*/  HADD2.F32 R166, -RZ, R5.reuse.H0_H0 ;  /* 0x20000005ffa67230 */ /* 0x100fe40000004100 */
[----:B------:R-:W-:Y:S01]  /*1260*/  FMUL.FTZ R4, R168, R192 ;  /* 0x000000c0a8047220 */ /* 0x000fe20000410000 */
[----:B------:R-:W-:-:S02]  /*1270*/  HADD2.F32 R167, -RZ, R5.H1_H1 ;  /* 0x30000005ffa77230 */ /* 0x000fc40000004100 */
[-C--:B------:R-:W-:Y:S01]  /*1280*/  FMUL.FTZ R5, R169, R192.reuse ;  /* 0x000000c0a9057220 */ /* 0x080fe20000410000 */
[--C-:B------:R-:W-:Y:S02]  /*1290*/  HADD2.F32 R165, -RZ, R6.reuse.H0_H0 ;  /* 0x20000006ffa57230 */ /* 0x100fe40000004100 */
        /* <DEDUP_REMOVED lines=18> */
.L_x_61674:
        /* <DEDUP_REMOVED lines=24> */
.L_x_61675:
        /* <DEDUP_REMOVED lines=37> */
.L_x_61676:
        /* <DEDUP_REMOVED lines=24> */
.L_x_61677:
        /* <DEDUP_REMOVED lines=36> */
.L_x_61678:
        /* <DEDUP_REMOVED lines=24> */
.L_x_61679:
        /* <DEDUP_REMOVED lines=36> */
.L_x_61680:
        /* <DEDUP_REMOVED lines=24> */
.L_x_61681:
        /* <DEDUP_REMOVED lines=36> */
.L_x_61682:
        /* <DEDUP_REMOVED lines=24> */
.L_x_61683:
        /* <DEDUP_REMOVED lines=36> */
.L_x_61684:
        /* <DEDUP_REMOVED lines=24> */
.L_x_61685:
        /* <DEDUP_REMOVED lines=11> */
[--C-:B-----5:R-:W-:Y:S02]  /*28c0*/  HADD2.F32 R174, -RZ, R168.reuse.H0_H0 ;  /* 0x200000a8ffae7230 */ /* 0x120fe40000004100 */
[----:B------:R-:W-:Y:S02]  /*28d0*/  HADD2.F32 R173, -RZ, R168.H1_H1 ;  /* 0x300000a8ffad7230 */ /* 0x000fe40000004100 */
[----:B------:R-:W-:Y:S02]  /*28e0*/  HADD2.F32 R168, -RZ, R170.H0_H0 ;  /* 0x200000aaffa87230 */ /* 0x000fe40000004100 */
[-C--:B------:R-:W-:Y:S01]  /*28f0*/  FMUL.FTZ R174, R174, R192.reuse ;  /* 0x000000c0aeae7220 */ /* 0x080fe20000410000 */
[--C-:B------:R-:W-:Y:S02]  /*2900*/  HADD2.F32 R172, -RZ, R169.reuse.H0_H0 ;  /* 0x200000a9ffac7230 */ /* 0x100fe40000004100 */
[----:B------:R-:W-:Y:S01]  /*2910*/  FMUL.FTZ R173, R173, R192 ;  /* 0x000000c0adad7220 */ /* 0x000fe20000410000 */
[----:B------:R-:W-:-:S02]  /*2920*/  HADD2.F32 R176, -RZ, R169.H1_H1 ;  /* 0x300000a9ffb07230 */ /* 0x000fc40000004100 */
[----:B------:R-:W-:Y:S01]  /*2930*/  FFMA.FTZ R200, R174, R124, R156 ;  /* 0x0000007caec87223 */ /* 0x000fe2000001009c */
        /* <DEDUP_REMOVED lines=17> */
.L_x_61686:
[--C-:B-----5:R-:W-:Y:S02]  /*2a50*/  HADD2.F32 R174, -RZ, R168.reuse.H0_H0 ;  /* 0x200000a8ffae7230 */ /* 0x120fe40000004100 */
[----:B------:R-:W-:Y:S02]  /*2a60*/  HADD2.F32 R173, -RZ, R168.H1_H1 ;  /* 0x300000a8ffad7230 */ /* 0x000fe40000004100 */
[----:B------:R-:W-:Y:S02]  /*2a70*/  HADD2.F32 R168, -RZ, R170.H0_H0 ;  /* 0x200000aaffa87230 */ /* 0x000fe40000004100 */
[-C--:B------:R-:W-:Y:S01]  /*2a80*/  FMUL.FTZ R174, R174, R192.reuse ;  /* 0x000000c0aeae7220 */ /* 0x080fe20000410000 */
[--C-:B------:R-:W-:Y:S02]  /*2a90*/  HADD2.F32 R172, -RZ, R169.reuse.H0_H0 ;  /* 0x200000a9ffac7230 */ /* 0x100fe40000004100 */
[----:B------:R-:W-:Y:S01]  /*2aa0*/  FMUL.FTZ R173, R173, R192 ;  /* 0x000000c0adad7220 */ /* 0x000fe20000410000 */
[----:B------:R-:W-:-:S02]  /*2ab0*/  HADD2.F32 R176, -RZ, R169.H1_H1 ;  /* 0x300000a9ffb07230 */ /* 0x000fc40000004100 */
[----:B------:R-:W-:Y:S01]  /*2ac0*/  FMUL.FTZ R200, R174, R124 ;  /* 0x0000007caec87220 */ /* 0x000fe20000410000 */
        /* <DEDUP_REMOVED lines=16> */
.L_x_61687:
        /* <DEDUP_REMOVED lines=36> */
.L_x_61688:
        /* <DEDUP_REMOVED lines=24> */
.L_x_61689:
        /* <DEDUP_REMOVED lines=25> */
[----:B------:R-:W-:Y:S01]  /*3120*/  FFMA.FTZ R196, R191, R140, R156 ;  /* 0x0000008cbfc47223 */ /* 0x000fe2000001009c */
        /* <DEDUP_REMOVED lines=10> */
.L_x_61690:
        /* <DEDUP_REMOVED lines=24> */
.L_x_61691:
        /* <DEDUP_REMOVED lines=11> */
[----:B-----5:R-:W-:Y:S02]  /*3400*/  HADD2.F32 R243, -RZ, R191.H0_H0 ;  /* 0x200000bffff37230 */ /* 0x020fe40000004100 */
[--C-:B------:R-:W-:Y:S02]  /*3410*/  HADD2.F32 R193, -RZ, R188.reuse.H0_H0 ;  /* 0x200000bcffc17230 */ /* 0x100fe40000004100 */
[----:B------:R-:W-:Y:S02]  /*3420*/  HADD2.F32 R244, -RZ, R188.H1_H1 ;  /* 0x300000bcfff47230 */ /* 0x000fe40000004100 */
[--C-:B------:R-:W-:Y:S02]  /*3430*/  HADD2.F32 R194, -RZ, R189.reuse.H0_H0 ;  /* 0x200000bdffc27230 */ /* 0x100fe40000004100 */
[----:B------:R-:W-:Y:S02]  /*3440*/  HADD2.F32 R195, -RZ, R189.H1_H1 ;  /* 0x300000bdffc37230 */ /* 0x000fe40000004100 */
        /* <DEDUP_REMOVED lines=20> */
.L_x_61692:
        /* <DEDUP_REMOVED lines=24> */
.L_x_61693:
        /* <DEDUP_REMOVED lines=268> */
.L_x_61707:
        /* <DEDUP_REMOVED lines=20> */
[----:B------:R-:W-:Y:S02]  /*4910*/  F2FP.F16.F32.PACK_AB R239, R239, R238 ;  /* 0x000000eeefef723e */ /* 0x000fe400000000ff */
        /* <DEDUP_REMOVED lines=23> */
[----:B------:R-:W-:-:S02]  /*4a90*/  F2FP.F16.F32.PACK_AB R238, R237, R236 ;  /* 0x000000ecedee723e */ /* 0x000fc400000000ff */
[----:B------:R-:W2:Y:S01]  /*4aa0*/  LDL R236, [R1+0x160] ;  /* 0x0001600001ec7983 */ /* 0x000ea20000100800 */
[C---:B------:R-:W-:Y:S01]  /*4ab0*/  FADD.FTZ R4, -R244.reuse, R4 ;  /* 0x00000004f4047221 */ /* 0x040fe20000010100 */
[----:B------:R-:W-:Y:S01]  /*4ac0*/  FADD.FTZ R5, -R244, R5 ;  /* 0x00000005f4057221 */ /* 0x000fe20000010100 */
[----:B------:R-:W-:Y:S02]  /*4ad0*/  F2FP.F16.F32.PACK_AB R237, R7, R6 ;  /* 0x0000000607ed723e */ /* 0x000fe400000000ff */
[C---:B------:R-:W-:Y:S01]  /*4ae0*/  FMUL.FTZ R4, R243.reuse, R4 ;  /* 0x00000004f3047220 */ /* 0x040fe20000410000 */
[----:B------:R-:W-:Y:S01]  /*4af0*/  FMUL.FTZ R5, R243, R5 ;  /* 0x00000005f3057220 */ /* 0x000fe20000410000 */
[----:B------:R-:W3:Y:S04]  /*4b00*/  LDL R6, [R1+0x138] ;  /* 0x0001380001067983 */ /* 0x000ee80000100800 */
[----:B------:R-:W4:Y:S01]  /*4b10*/  LDL R7, [R1+0x13c] ;  /* 0x00013c0001077983 */ /* 0x000f220000100800 */
[----:B------:R-:W-:-:S03]  /*4b20*/  FFMA.FTZ R5, R5, R245, R9 ;  /* 0x000000f505057223 */ /* 0x000fc60000010009 */
[----:B------:R-:W4:Y:S01]  /*4b30*/  LDL R245, [R1+0x144] ;  /* 0x0001440001f57983 */ /* 0x000f220000100800 */
[----:B--2---:R-:W-:-:S05]  /*4b40*/  FFMA.FTZ R4, R4, R236, R8 ;  /* 0x000000ec04047223 */ /* 0x004fca0000010008 */
[----:B------:R-:W-:Y:S01]  /*4b50*/  F2FP.F16.F32.PACK_AB R236, R5, R4 ;  /* 0x0000000405ec723e */ /* 0x000fe200000000ff */
        /* <DEDUP_REMOVED lines=14> */
[----:B------:R-:W-:Y:S01]  /*4c40*/  F2FP.F16.F32.PACK_AB R7, R5, R4 ;  /* 0x000000040507723e */ /* 0x000fe200000000ff */
        /* <DEDUP_REMOVED lines=24> */
[----:B------:R-:W-:Y:S01]  /*4dd0*/  F2FP.F16.F32.PACK_AB R5, R231, R230 ;  /* 0x000000e6e705723e */ /* 0x000fe200000000ff */
[C---:B------:R-:W-:Y:S02]  /*4de0*/  FMUL.FTZ R220, R243.reuse, R220 ;  /* 0x000000dcf3dc7220 */ /* 0x040fe40000410000 */
[----:B------:R-:W-:Y:S01]  /*4df0*/  F2FP.F16.F32.PACK_AB R4, R228, R4 ;  /* 0x00000004e404723e */ /* 0x000fe200000000ff */
[----:B------:R-:W-:Y:S01]  /*4e00*/  FMUL.FTZ R222, R243, R222 ;  /* 0x000000def3de7220 */ /* 0x000fe20000410000 */
[----:B------:R-:W-:Y:S01]  /*4e10*/  F2FP.F16.F32.PACK_AB R6, R229, R6 ;  /* 0x00000006e506723e */ /* 0x000fe200000000ff */
        /* <DEDUP_REMOVED lines=146> */
[----:B------:R-:W-:Y:S02]  /*5740*/  F2FP.F16.F32.PACK_AB R167, R164, R167 ;  /* 0x000000a7a4a7723e */ /* 0x000fe400000000ff */
[----:B------:R-:W3:Y:S01]  /*5750*/  LDL R164, [R1+0x120] ;  /* 0x0001200001a47983 */ /* 0x000ee20000100800 */
[----:B----4-:R-:W-:-:S03]  /*5760*/  FFMA.FTZ R165, R217, R165, R26 ;  /* 0x000000a5d9a57223 */ /* 0x010fc6000001001a */
[----:B------:R-:W4:Y:S01]  /*5770*/  LDL R217, [R1+0x70] ;  /* 0x0000700001d97983 */ /* 0x000f220000100800 */
[----:B------:R-:W-:-:S03]  /*5780*/  FFMA.FTZ R169, R214, R169, R27 ;  /* 0x000000a9d6a97223 */ /* 0x000fc6000001001b */
[----:B------:R-:W4:Y:S01]  /*5790*/  LDL R214, [R1+0x74] ;  /* 0x0000740001d67983 */ /* 0x000f220000100800 */
[----:B------:R-:W-:Y:S01]  /*57a0*/  FFMA.FTZ R170, R215, R170, R25 ;  /* 0x000000aad7aa7223 */ /* 0x000fe20000010019 */
[----:B------:R-:W-:Y:S02]  /*57b0*/  F2FP.F16.F32.PACK_AB R165, R169, R165 ;  /* 0x000000a5a9a5723e */ /* 0x000fe400000000ff */
[----:B------:R-:W4:Y:S01]  /*57c0*/  LDL R215, [R1+0x7c] ;  /* 0x00007c0001d77983 */ /* 0x000f220000100800 */
[----:B------:R-:W-:-:S03]  /*57d0*/  FFMA.FTZ R166, R218, R166, R28 ;  /* 0x000000a6daa67223 */ /* 0x000fc6000001001c */
[----:B------:R-:W4:Y:S01]  /*57e0*/  LDL R218, [R1+0x94] ;  /* 0x0000940001da7983 */ /* 0x000f220000100800 */
[----:B------:R-:W-:-:S03]  /*57f0*/  FFMA.FTZ R168, R219, R168, R29 ;  /* 0x000000a8dba87223 */ /* 0x000fc6000001001d */
[----:B------:R-:W4:Y:S02]  /*5800*/  LDL R219, [R1+0x90] ;  /* 0x0000900001db7983 */ /* 0x000f240000100800 */
[----:B------:R-:W-:Y:S01]  /*5810*/  F2FP.F16.F32.PACK_AB R166, R168, R166 ;  /* 0x000000a6a8a6723e */ /* 0x000fe200000000ff */
[----:B------:R-:W-:Y:S01]  /*5820*/  FFMA.FTZ R200, R208, R200, R37 ;  /* 0x000000c8d0c87223 */ /* 0x000fe20000010025 */
[----:B------:R-:W-:Y:S01]  /*5830*/  FFMA.FTZ R201, R209, R201, R35 ;  /* 0x000000c9d1c97223 */ /* 0x000fe20000010023 */
[----:B------:R-:W-:Y:S02]  /*5840*/  FFMA.FTZ R169, R210, R243, R34 ;  /* 0x000000f3d2a97223 */ /* 0x000fe40000010022 */
[----:B------:R-:W4:Y:S01]  /*5850*/  LDL R243, [R1+0xbc] ;  /* 0x0000bc0001f37983 */ /* 0x000f220000100800 */
[----:B------:R-:W-:Y:S02]  /*5860*/  FFMA.FTZ R171, R212, R171, R38 ;  /* 0x000000abd4ab7223 */ /* 0x000fe40000010026 */
[----:B------:R-:W-:Y:S01]  /*5870*/  F2FP.F16.F32.PACK_AB R169, R201, R169 ;  /* 0x000000a9c9a9723e */ /* 0x000fe200000000ff */
        /* <DEDUP_REMOVED lines=12> */
[----:B------:R-:W-:Y:S02]  /*5940*/  F2FP.F16.F32.PACK_AB R4, R4, R191 ;  /* 0x000000bf0404723e */ /* 0x000fe400000000ff */
[----:B------:R-:W4:Y:S01]  /*5950*/  LDL R191, [R1+0xc4] ;  /* 0x0000c40001bf7983 */ /* 0x000f220000100800 */
[----:B--2---:R-:W-:-:S03]  /*5960*/  FFMA.FTZ R168, R213, R222, R39 ;  /* 0x000000ded5a87223 */ /* 0x004fc60000010027 */
[----:B------:R-:W2:Y:S02]  /*5970*/  LDL R222, [R1+0xa4] ;  /* 0x0000a40001de7983 */ /* 0x000ea40000100800 */
[----:B------:R-:W-:Y:S01]  /*5980*/  F2FP.F16.F32.PACK_AB R171, R168, R171 ;  /* 0x000000aba8ab723e */ /* 0x000fe200000000ff */
[----:B---3--:R-:W-:Y:S01]  /*5990*/  FFMA.FTZ R164, R216, R164, R24 ;  /* 0x000000a4d8a47223 */ /* 0x008fe20000010018 */
[----:B------:R-:W-:Y:S01]  /*59a0*/  FFMA.FTZ R168, R232, R220, R32 ;  /* 0x000000dce8a87223 */ /* 0x000fe20000010020 */
[----:B------:R-:W3:Y:S03]  /*59b0*/  LDL R216, [R1+0x78] ;  /* 0x0000780001d87983 */ /* 0x000ee60000100800 */
[----:B------:R-:W-:Y:S01]  /*59c0*/  F2FP.F16.F32.PACK_AB R164, R170, R164 ;  /* 0x000000a4aaa4723e */ /* 0x000fe200000000ff */
[----:B------:R-:W-:Y:S01]  /*59d0*/  FFMA.FTZ R170, R211, R221, R36 ;  /* 0x000000ddd3aa7223 */ /* 0x000fe20000010024 */
[----:B------:R-:W2:Y:S04]  /*59e0*/  LDL R232, [R1+0xcc] ;  /* 0x0000cc0001e87983 */ /* 0x000ea80000100800 */
[----:B------:R-:W-:Y:S01]  /*59f0*/  F2FP.F16.F32.PACK_AB R170, R200, R170 ;  /* 0x000000aac8aa723e */ /* 0x000fe200000000ff */
        /* <DEDUP_REMOVED lines=8> */
[----:B------:R-:W-:Y:S01]  /*5a80*/  F2FP.F16.F32.PACK_AB R168, R200, R168 ;  /* 0x000000a8c8a8723e */ /* 0x000fe200000000ff */
[----:B------:R-:W-:Y:S01]  /*5a90*/  IMAD.WIDE.U32 R208, R247, 0x10, R250 ;  /* 0x00000010f7d07825 */ /* 0x000fe200078e00fa */
[----:B------:R-:W-:-:S02]  /*5aa0*/  F2FP.F16.F32.PACK_AB R7, R202, R7 ;  /* 0x00000007ca07723e */ /* 0x000fc400000000ff */
[----:B------:R-:W-:Y:S01]  /*5ab0*/  F2FP.F16.F32.PACK_AB R6, R203, R201 ;  /* 0x000000c9cb06723e */ /* 0x000fe200000000ff */
[----:B------:R-:W-:Y:S01]  /*5ac0*/  IMAD.WIDE.U32 R212, R246, 0x10, R250 ;  /* 0x00000010f6d47825 */ /* 0x000fe200078e00fa */
[----:B------:R-:W-:Y:S01]  /*5ad0*/  F2FP.F16.F32.PACK_AB R5, R204, R5 ;  /* 0x00000005cc05723e */ /* 0x000fe200000000ff */
        /* <DEDUP_REMOVED lines=28> */
[----:B------:R-:W-:Y:S01]  /*5ca0*/  F2FP.F16.F32.PACK_AB R6, R166, R6 ;  /* 0x00000006a606723e */ /* 0x000fe200000000ff */
[----:B------:R-:W-:Y:S01]  /*5cb0*/  FFMA.FTZ R166, R176, R219, R60 ;  /* 0x000000dbb0a67223 */ /* 0x000fe2000001003c */
[----:B------:R-:W4:Y:S01]  /*5cc0*/  LDL R225, [R1+0x4] ;  /* 0x0000040001e17983 */ /* 0x000f220000100800 */
[----:B------:R-:W-:Y:S01]  /*5cd0*/  FFMA.FTZ R7, R229, R244, R54 ;  /* 0x000000f4e5077223 */ /* 0x000fe20000010036 */
[----:B------:R-:W-:Y:S02]  /*5ce0*/  F2FP.F16.F32.PACK_AB R167, R169, R167 ;  /* 0x000000a7a9a7723e */ /* 0x000fe400000000ff */
[----:B------:R-:W4:Y:S04]  /*5cf0*/  LDL R229, [R1+0x8] ;  /* 0x0000080001e57983 */ /* 0x000f280000100800 */
[----:B------:R-:W4:Y:S01]  /*5d00*/  LDL R176, [R1+0x58] ;  /* 0x0000580001b07983 */ /* 0x000f220000100800 */
[----:B------:R-:W-:Y:S01]  /*5d10*/  FFMA.FTZ R164, R238, R191, R49 ;  /* 0x000000bfeea47223 */ /* 0x000fe20000010031 */
[----:B------:R-:W-:-:S02]  /*5d20*/  F2FP.F16.F32.PACK_AB R7, R165, R7 ;  /* 0x00000007a507723e */ /* 0x000fc400000000ff */
        /* <DEDUP_REMOVED lines=8> */
[----:B------:R-:W-:Y:S01]  /*5db0*/  F2FP.F16.F32.PACK_AB R5, R168, R5 ;  /* 0x00000005a805723e */ /* 0x000fe200000000ff */
[----:B------:R-:W-:Y:S01]  /*5dc0*/  FFMA.FTZ R168, R233, R222, R57 ;  /* 0x000000dee9a87223 */ /* 0x000fe20000010039 */
[----:B------:R-:W-:Y:S01]  /*5dd0*/  FFMA.FTZ R4, R239, R248, R48 ;  /* 0x000000f8ef047223 */ /* 0x000fe20000010030 */
[----:B------:R-:W3:Y:S01]  /*5de0*/  LDL R233, [R1+0x88] ;  /* 0x0000880001e97983 */ /* 0x000ee20000100800 */
[----:B------:R-:W-:Y:S01]  /*5df0*/  FFMA.FTZ R165, R230, R221, R58 ;  /* 0x000000dde6a57223 */ /* 0x000fe2000001003a */
[----:B------:R-:W-:-:S02]  /*5e00*/  FFMA.FTZ R171, R174, R216, R70 ;  /* 0x000000d8aeab7223 */ /* 0x000fc40000010046 */
[----:B------:R-:W3:Y:S01]  /*5e10*/  LDL R230, [R1] ;  /* 0x0000000001e67983 */ /* 0x000ee20000100800 */
[----:B------:R-:W-:-:S03]  /*5e20*/  F2FP.F16.F32.PACK_AB R4, R164, R4 ;  /* 0x00000004a404723e */ /* 0x000fc600000000ff */
[----:B------:R-:W3:Y:S01]  /*5e30*/  LDL R174, [R1+0x50] ;  /* 0x0000500001ae7983 */ /* 0x000ee20000100800 */
[----:B------:R-:W-:-:S03]  /*5e40*/  FFMA.FTZ R164, R235, R223, R56 ;  /* 0x000000dfeba47223 */ /* 0x000fc60000010038 */
[----:B------:R-:W3:Y:S04]  /*5e50*/  LDL R223, [R1+0x64] ;  /* 0x0000640001df7983 */ /* 0x000ee80000100800 */
[----:B------:R-:W3:Y:S04]  /*5e60*/  LDL R216, [R1+0x28] ;  /* 0x0000280001d87983 */ /* 0x000ee80000100800 */
[----:B------:R-:W3:Y:S04]  /*5e70*/  LDL R222, [R1+0x10] ;  /* 0x0000100001de7983 */ /* 0x000ee80000100800 */
[----:B------:R-:W3:Y:S04]  /*5e80*/  LDL R221, [R1+0x40] ;  /* 0x0000400001dd7983 */ /* 0x000ee80000100800 */
[----:B------:R-:W3:Y:S01]  /*5e90*/  LDL R220, [R1+0x18] ;  /* 0x0000180001dc7983 */ /* 0x000ee20000100800 */
[----:B------:R-:W-:-:S02]  /*5ea0*/  F2FP.F16.F32.PACK_AB R165, R169, R165 ;  /* 0x000000a5a9a5723e */ /* 0x000fc400000000ff */
[----:B------:R-:W-:Y:S02]  /*5eb0*/  F2FP.F16.F32.PACK_AB R171, R175, R171 ;  /* 0x000000abafab723e */ /* 0x000fe400000000ff */
[----:B------:R-:W-:Y:S02]  /*5ec0*/  F2FP.F16.F32.PACK_AB R166, R177, R166 ;  /* 0x000000a6b1a6723e */ /* 0x000fe400000000ff */
[----:B------:R-:W-:Y:S01]  /*5ed0*/  F2FP.F16.F32.PACK_AB R164, R168, R164 ;  /* 0x000000a4a8a4723e */ /* 0x000fe200000000ff */
[----:B----4-:R-:W-:Y:S01]  /*5ee0*/  FFMA.FTZ R172, R180, R172, R65 ;  /* 0x000000acb4ac7223 */ /* 0x010fe20000010041 */
[----:B------:R-:W-:Y:S01]  /*5ef0*/  F2FP.F16.F32.PACK_AB R170, R173, R170 ;  /* 0x000000aaadaa723e */ /* 0x000fe200000000ff */
        /* <DEDUP_REMOVED lines=11> */
[----:B------:R-:W-:Y:S01]  /*5fb0*/  F2FP.F16.F32.PACK_AB R168, R172, R168 ;  /* 0x000000a8aca8723e */ /* 0x000fe200000000ff */
[----:B------:R-:W-:Y:S01]  /*5fc0*/  FFMA.FTZ R178, R196, R178, R225 ;  /* 0x000000b2c4b27223 */ /* 0x000fe200000100e1 */
[----:B------:R-:W-:Y:S01]  /*5fd0*/  FFMA.FTZ R172, R183, R224, R72 ;  /* 0x000000e0b7ac7223 */ /* 0x000fe20000010048 */
[----:B------:R-:W-:Y:S01]  /*5fe0*/  F2FP.F16.F32.PACK_AB R173, R179, R173 ;  /* 0x000000adb3ad723e */ /* 0x000fe200000000ff */
[----:B------:R-:W-:Y:S01]  /*5ff0*/  FFMA.FTZ R185, R195, R207, R208 ;  /* 0x000000cfc3b97223 */ /* 0x000fe200000100d0 */
[----:B------:R-:W-:Y:S01]  /*6000*/  FFMA.FTZ R186, R193, R191, R206 ;  /* 0x000000bfc1ba7223 */ /* 0x000fe200000100ce */
[----:B--2---:R-:W-:Y:S01]  /*6010*/  FFMA.FTZ R175, R182, R232, R67 ;  /* 0x000000e8b6af7223 */ /* 0x004fe20000010043 */
[----:B---3--:R-:W-:Y:S01]  /*6020*/  FFMA.FTZ R177, R198, R226, R228 ;  /* 0x000000e2c6b17223 */ /* 0x008fe200000100e4 */
[----:B------:R-:W-:-:S05]  /*6030*/  FFMA.FTZ R169, R181, R233, R66 ;  /* 0x000000e9b5a97223 */ /* 0x000fca0000010042 */
[----:B------:R-:W-:Y:S02]  /*6040*/  F2FP.F16.F32.PACK_AB R169, R175, R169 ;  /* 0x000000a9afa9723e */ /* 0x000fe400000000ff */
[----:B------:R-:W-:Y:S02]  /*6050*/  F2FP.F16.F32.PACK_AB R175, R177, R176 ;  /* 0x000000b0b1af723e */ /* 0x000fe400000000ff */
[----:B------:R-:W1:Y:S01]  /*6060*/  LDC.64 R176, c[0x0][0x380] ;  /* 0x0000e000ffb07b82 */ /* 0x000e620000000a00 */
[----:B------:R-:W-:Y:S01]  /*6070*/  FFMA.FTZ R174, R187, R174, R230 ;  /* 0x000000aebbae7223 */ /* 0x000fe200000100e6 */
[----:B------:R-:W-:Y:S01]  /*6080*/  FFMA.FTZ R181, R199, R213, R214 ;  /* 0x000000d5c7b57223 */ /* 0x000fe200000100d6 */
[----:B------:R-:W-:Y:S01]  /*6090*/  FFMA.FTZ R180, R184, R223, R73 ;  /* 0x000000dfb8b47223 */ /* 0x000fe20000010049 */
[----:B------:R-:W-:Y:S01]  /*60a0*/  FFMA.FTZ R182, R188, R217, R218 ;  /* 0x000000d9bcb67223 */ /* 0x000fe200000100da */
[----:B------:R-:W-:Y:S01]  /*60b0*/  FFMA.FTZ R184, R189, R209, R212 ;  /* 0x000000d1bdb87223 */ /* 0x000fe200000100d4 */
[----:B------:R-:W-:Y:S01]  /*60c0*/  F2FP.F16.F32.PACK_AB R174, R178, R174 ;  /* 0x000000aeb2ae723e */ /* 0x000fe200000000ff */
[----:B------:R-:W-:Y:S01]  /*60d0*/  FFMA.FTZ R183, R190, R215, R216 ;  /* 0x000000d7beb77223 */ /* 0x000fe200000100d8 */
[----:B------:R-:W-:-:S02]  /*60e0*/  F2FP.F16.F32.PACK_AB R172, R180, R172 ;  /* 0x000000acb4ac723e */ /* 0x000fc400000000ff */
[----:B------:R-:W-:Y:S01]  /*60f0*/  F2FP.F16.F32.PACK_AB R182, R184, R182 ;  /* 0x000000b6b8b6723e */ /* 0x000fe200000000ff */
[----:B------:R-:W-:Y:S01]  /*6100*/  FFMA.FTZ R178, R192, R221, R222 ;  /* 0x000000ddc0b27223 */ /* 0x000fe200000100de */
[----:B------:R-:W-:Y:S01]  /*6110*/  FFMA.FTZ R179, R194, R219, R220 ;  /* 0x000000dbc2b37223 */ /* 0x000fe200000100dc */
[----:B------:R-:W-:-:S03]  /*6120*/  F2FP.F16.F32.PACK_AB R183, R181, R183 ;  /* 0x000000b7b5b7723e */ /* 0x000fc600000000ff */
[----:B------:R-:W-:Y:S02]  /*6130*/  F2FP.F16.F32.PACK_AB R180, R186, R178 ;  /* 0x000000b2bab4723e */ /* 0x000fe400000000ff */
[----:B------:R-:W-:Y:S01]  /*6140*/  F2FP.F16.F32.PACK_AB R181, R185, R179 ;  /* 0x000000b3b9b5723e */ /* 0x000fe200000000ff */
[----:B------:R0:W-:Y:S01]  /*6150*/  STG.E.128 desc[UR6][R204.64], R168 ;  /* 0x000000a8cc007986 */ /* 0x0001e2000c101d06 */
[----:B-1----:R-:W-:-:S03]  /*6160*/  LEA R0, R176, R0, 0x2 ;  /* 0x00000000b0007211 */ /* 0x002fc600078e10ff */
[----:B------:R0:W-:Y:S04]  /*6170*/  STG.E.128 desc[UR6][R2.64], R172 ;  /* 0x000000ac02007986 */ /* 0x0001e8000c101d06 */
[----:B------:R0:W-:Y:S01]  /*6180*/  STG.E.128 desc[UR6][R210.64], R180 ;  /* 0x000000b4d2007986 */ /* 0x0001e2000c101d06 */
[----:B------:R-:W-:-:S13]  /*6190*/  ISETP.GE.AND P1, PT, R0, R177, PT ;  /* 0x000000b10000720c */ /* 0x000fda0003f26270 */
[----:B------:R-:W-:Y:S05]  /*61a0*/  @!P1 BRA `(.L_x_61695) ;  /* 0xffffffac00cc9947 */ /* 0x000fea000383ffff */
[----:B------:R-:W-:Y:S05]  /*61b0*/  EXIT ;  /* 0x000000000000794d */ /* 0x000fea0003800000 */
.L_x_61694:
        /* <DEDUP_REMOVED lines=8> */
.L_x_61697:
[----:B------:R-:W-:Y:S05]  /*6240*/  BSYNC B0 ;  /* 0x0000000000007941 */ /* 0x000fea0003800000 */
.L_x_61696:
        /* <DEDUP_REMOVED lines=8> */
.L_x_61698:
[----:B------:R-:W-:Y:S02]  /*62d0*/  HFMA2 R250, -RZ, RZ, 0, 2.384185791015625e-07 ;  /* 0x00000004fffa7431 */ /* 0x000fe400000001ff */
[----:B------:R-:W-:Y:S01]  /*62e0*/  FADD.FTZ R245, R245, R243 ;  /* 0x000000f3f5f57221 */ /* 0x000fe20000010000 */
[----:B------:R-:W-:-:S04]  /*62f0*/  MOV R243, 0xffffffff ;  /* 0xffffffff00f37802 */ /* 0x000fc80000000f00 */
[----:B------:R-:W-:-:S07]  /*6300*/  MOV R251, R245 ;  /* 0x000000f500fb7202 */ /* 0x000fce0000000f00 */
[----:B------:R-:W-:Y:S05]  /*6310*/  WARPSYNC.COLLECTIVE R243, `(.L_x_61699) ;  /* 0x00000000f3087348 */ /* 0x000fea0003c00000 */
[----:B------:R0:W1:Y:S02]  /*6320*/  SHFL.BFLY P2, R243, R251, R250, R244 ;  /* 0x0c0000fafbf37389 */ /* 0x00006400000400f4 */
[----:B01----:R-:W-:Y:S05]  /*6330*/  ENDCOLLECTIVE ;  /* 0x000000000000791b */ /* 0x003fea0003800000 */
.L_x_61699:
[----:B------:R-:W-:Y:S02]  /*6340*/  HFMA2 R250, -RZ, RZ, 0, 4.76837158203125e-07 ;  /* 0x00000008fffa7431 */ /* 0x000fe400000001ff */
[----:B------:R-:W-:Y:S01]  /*6350*/  FADD.FTZ R245, R245, R243 ;  /* 0x000000f3f5f57221 */ /* 0x000fe20000010000 */
[----:B------:R-:W-:-:S04]  /*6360*/  MOV R243, 0xffffffff ;  /* 0xffffffff00f37802 */ /* 0x000fc80000000f00 */
[----:B------:R-:W-:-:S07]  /*6370*/  MOV R251, R245 ;  /* 0x000000f500fb7202 */ /* 0x000fce0000000f00 */
[----:B------:R-:W-:Y:S05]  /*6380*/  WARPSYNC.COLLECTIVE R243, `(.L_x_61700) ;  /* 0x00000000f3087348 */ /* 0x000fea0003c00000 */
[----:B------:R0:W1:Y:S02]  /*6390*/  SHFL.BFLY P2, R243, R251, R250, R244 ;  /* 0x0c0000fafbf37389 */ /* 0x00006400000400f4 */
[----:B01----:R-:W-:Y:S05]  /*63a0*/  ENDCOLLECTIVE ;  /* 0x000000000000791b */ /* 0x003fea0003800000 */
.L_x_61700:
[----:B------:R-:W-:Y:S02]  /*63b0*/  HFMA2 R250, -RZ, RZ, 0, 9.5367431640625e-07 ;  /* 0x00000010fffa7431 */ /* 0x000fe400000001ff */
[----:B------:R-:W-:Y:S01]  /*63c0*/  FADD.FTZ R245, R245, R243 ;  /* 0x000000f3f5f57221 */ /* 0x000fe20000010000 */
[----:B------:R-:W-:-:S04]  /*63d0*/  MOV R243, 0xffffffff ;  /* 0xffffffff00f37802 */ /* 0x000fc80000000f00 */
[----:B------:R-:W-:-:S07]  /*63e0*/  MOV R251, R245 ;  /* 0x000000f500fb7202 */ /* 0x000fce0000000f00 */
[----:B------:R-:W-:Y:S05]  /*63f0*/  WARPSYNC.COLLECTIVE R243, `(.L_x_61701) ;  /* 0x00000000f3087348 */ /* 0x000fea0003c00000 */
[----:B------:R0:W1:Y:S02]  /*6400*/  SHFL.BFLY P2, R243, R251, R250, R244 ;  /* 0x0c0000fafbf37389 */ /* 0x00006400000400f4 */
[----:B01----:R-:W-:Y:S05]  /*6410*/  ENDCOLLECTIVE ;  /* 0x000000000000791b */ /* 0x003fea0003800000 */
.L_x_61701:
        /* <DEDUP_REMOVED lines=169> */
.L_x_61702:
[----:B------:R-:W-:Y:S02]  /*6eb0*/  HFMA2 R250, -RZ, RZ, 0, 1.1920928955078125e-07 ;  /* 0x00000002fffa7431 */ /* 0x000fe400000001ff */
[----:B------:R-:W-:Y:S01]  /*6ec0*/  FADD.FTZ R251, R251, R243 ;  /* 0x000000f3fbfb7221 */ /* 0x000fe20000010000 */
[----:B------:R-:W-:-:S07]  /*6ed0*/  MOV R243, 0xffffffff ;  /* 0xffffffff00f37802 */ /* 0x000fce0000000f00 */
[----:B------:R-:W-:Y:S05]  /*6ee0*/  WARPSYNC.COLLECTIVE R243, `(.L_x_61703) ;  /* 0x00000000f3087348 */ /* 0x000fea0003c00000 */
[----:B------:R0:W1:Y:S02]  /*6ef0*/  SHFL.BFLY P2, R243, R251, R250, R244 ;  /* 0x0c0000fafbf37389 */ /* 0x00006400000400f4 */
[----:B01----:R-:W-:Y:S05]  /*6f00*/  ENDCOLLECTIVE ;  /* 0x000000000000791b */ /* 0x003fea0003800000 */
.L_x_61703:
[----:B------:R-:W-:Y:S02]  /*6f10*/  HFMA2 R250, -RZ, RZ, 0, 2.384185791015625e-07 ;  /* 0x00000004fffa7431 */ /* 0x000fe400000001ff */
[----:B------:R-:W-:Y:S01]  /*6f20*/  FADD.FTZ R251, R251, R243 ;  /* 0x000000f3fbfb7221 */ /* 0x000fe20000010000 */
[----:B------:R-:W-:-:S07]  /*6f30*/  MOV R243, 0xffffffff ;  /* 0xffffffff00f37802 */ /* 0x000fce0000000f00 */
[----:B------:R-:W-:Y:S05]  /*6f40*/  WARPSYNC.COLLECTIVE R243, `(.L_x_61704) ;  /* 0x00000000f3087348 */ /* 0x000fea0003c00000 */
[----:B------:R0:W1:Y:S02]  /*6f50*/  SHFL.BFLY P2, R243, R251, R250, R244 ;  /* 0x0c0000fafbf37389 */ /* 0x00006400000400f4 */
[----:B01----:R-:W-:Y:S05]  /*6f60*/  ENDCOLLECTIVE ;  /* 0x000000000000791b */ /* 0x003fea0003800000 */
.L_x_61704:
[----:B------:R-:W-:Y:S02]  /*6f70*/  HFMA2 R250, -RZ, RZ, 0, 4.76837158203125e-07 ;  /* 0x00000008fffa7431 */ /* 0x000fe400000001ff */
[----:B------:R-:W-:Y:S01]  /*6f80*/  FADD.FTZ R251, R251, R243 ;  /* 0x000000f3fbfb7221 */ /* 0x000fe20000010000 */
[----:B------:R-:W-:-:S07]  /*6f90*/  MOV R243, 0xffffffff ;  /* 0xffffffff00f37802 */ /* 0x000fce0000000f00 */
[----:B------:R-:W-:Y:S05]  /*6fa0*/  WARPSYNC.COLLECTIVE R243, `(.L_x_61705) ;  /* 0x00000000f3087348 */ /* 0x000fea0003c00000 */
[----:B------:R0:W1:Y:S02]  /*6fb0*/  SHFL.BFLY P2, R243, R251, R250, R244 ;  /* 0x0c0000fafbf37389 */ /* 0x00006400000400f4 */
[----:B01----:R-:W-:Y:S05]  /*6fc0*/  ENDCOLLECTIVE ;  /* 0x000000000000791b */ /* 0x003fea0003800000 */
.L_x_61705:
[----:B------:R-:W-:Y:S02]  /*6fd0*/  HFMA2 R250, -RZ, RZ, 0, 9.5367431640625e-07 ;  /* 0x00000010fffa7431 */ /* 0x000fe400000001ff */
[----:B------:R-:W-:Y:S01]  /*6fe0*/  FADD.FTZ R251, R251, R243 ;  /* 0x000000f3fbfb7221 */ /* 0x000fe20000010000 */
[----:B------:R-:W-:-:S07]  /*6ff0*/  MOV R243, 0xffffffff ;  /* 0xffffffff00f37802 */ /* 0x000fce0000000f00 */
[----:B------:R-:W-:Y:S05]  /*7000*/  WARPSYNC.COLLECTIVE R243, `(.L_x_61706) ;  /* 0x00000000f3087348 */ /* 0x000fea0003c00000 */
[----:B------:R0:W1:Y:S02]  /*7010*/  SHFL.BFLY P2, R243, R251, R250, R244 ;  /* 0x0c0000fafbf37389 */ /* 0x00006400000400f4 */
[----:B01----:R-:W-:Y:S05]  /*7020*/  ENDCOLLECTIVE ;  /* 0x000000000000791b */ /* 0x003fea0003800000 */
.L_x_61706:
[----:B------:R-:W-:Y:S05]  /*7030*/  BRA `(.L_x_61707) ;  /* 0xffffffd400e47947 */ /* 0x000fea000383ffff */
.L_x_61708:
        /* <DEDUP_REMOVED lines=12> */
.L_x_88533:


//--------------------- .text._ZN10layer_norm13ln_fwd_kernelINS_13Kernel_traitsIf6__halffS2_fjLj2560ELj1ELj4ELj1ELj16ENS_18Kernel_traits_baseILj2560EfS2_fS2_fjLj128EEEEELb0ELb1ELb1ELb0EEEvNS_9FwdParamsE --------------------------
	.section	.text._ZN10layer_norm13ln_fwd_kernelINS_13Kernel_traitsIf6__halffS2_fjLj2560ELj1ELj4ELj1ELj16ENS_18Kernel_traits_baseILj2560EfS2_fS2_fjLj128EEEEELb0ELb1ELb1ELb0EEEvNS_9FwdParamsE,"ax",@progbits
	.align	128
        .global         _ZN10layer_norm13ln_fwd_kernelINS_13Kernel_traitsIf6__halffS2_fjLj2560ELj1ELj4ELj1ELj16ENS_18Kernel_traits_baseILj2560EfS2_fS2_fjLj128EEEEELb0ELb1ELb1ELb0EEEvNS_9FwdParamsE
        .type           _ZN10layer_norm13ln_fwd_kernelINS_13Kernel_traitsIf6__halffS2_fjLj2560ELj1ELj4ELj1ELj16ENS_18Kernel_traits_baseILj2560EfS2_fS2_fjLj128EEEEELb0ELb1ELb1ELb0EEEvNS_9FwdParamsE,@function
        .size           _ZN10layer_norm13ln_fwd_kernelINS_13Kernel_traitsIf6__halffS2_fjLj2560ELj1ELj4ELj1ELj16ENS_18Kernel_traits_baseILj2560EfS2_fS2_fjLj128EEEEELb0ELb1ELb1ELb0EEEvNS_9FwdParamsE,(.L_x_88534 - _ZN10layer_norm13ln_fwd_kernelINS_13Kernel_traitsIf6__halffS2_fjLj2560ELj1ELj4ELj1ELj16ENS_18Kernel_traits_baseILj2560EfS2_fS2_fjLj128EEEEELb0ELb1ELb1ELb0EEEvNS_9FwdParamsE)
        .other          _ZN10layer_norm13ln_fwd_kernelINS_13Kernel_traitsIf6__halffS2_fjLj2560ELj1ELj4ELj1ELj16ENS_18Kernel_traits_baseILj2560EfS2_fS2_fjLj128EEEEELb0ELb1ELb1ELb0EEEvNS_9FwdParamsE,@"STO_CUDA_ENTRY STV_DEFAULT"
_ZN10layer_norm13ln_fwd_kernelINS_13Kernel_traitsIf6__halffS2_fjLj2560ELj1ELj4ELj1ELj16ENS_18Kernel_traits_baseILj2560EfS2_fS2_fjLj128EEEEELb0ELb1ELb1ELb0EEEvNS_9FwdParamsE:
.text._ZN10layer_norm13ln_fwd_kernelINS_13Kernel_traitsIf6__halffS2_fjLj2560ELj1ELj4ELj1ELj16ENS_18Kernel_traits_baseILj2560EfS2_fS2_fjLj128EEEEELb0ELb1ELb1ELb0EEEvNS_9FwdParamsE:
        /* <DEDUP_REMOVED lines=249> */
.L_x_61710:
        /* <DEDUP_REMOVED lines=329> */
.L_x_61711:
[----:B------:R-:W-:Y:S05]  /*2420*/  BSYNC.RECONVERGENT B0 ;  /* 0x0000000000007941 */ /* 0x000fea0003800200 */
.L_x_61709:
        /* <DEDUP_REMOVED lines=11> */
.L_x_61785:
        /* <DEDUP_REMOVED lines=28> */
.L_x_61715:
[----:B0---4-:R-:W-:Y:S05]  /*26a0*/  BSYNC.RECONVERGENT B1 ;  /* 0x0000000000017941 */ /* 0x011fea0003800200 */
.L_x_61714:
        /* <DEDUP_REMOVED lines=10> */
[--C-:B-----5:R-:W-:Y:S02]  /*2750*/  @P1 HADD2.F32 R153, -RZ, R140.reuse.H0_H0 ;  /* 0x2000008cff991230 */ /* 0x120fe40000004100 */
[----:B------:R-:W-:Y:S02]  /*2760*/  @P1 HADD2.F32 R154, -RZ, R140.H1_H1 ;  /* 0x3000008cff9a1230 */ /* 0x000fe40000004100 */
[----:B------:R-:W-:Y:S02]  /*2770*/  @P1 HADD2.F32 R155, -RZ, R141.H0_H0 ;  /* 0x2000008dff9b1230 */ /* 0x000fe40000004100 */
[----:B------:R-:W-:Y:S01]  /*2780*/  @P1 HADD2.F32 R157, -RZ, R142.H0_H0 ;  /* 0x2000008eff9d1230 */ /* 0x000fe20000004100 */
[----:B------:R-:W1:Y:S01]  /*2790*/  @P1 LDC R5, c[0x0][0x40c] ;  /* 0x00010300ff051b82 */ /* 0x000e620000000800 */
[----:B0-----:R-:W-:-:S07]  /*27a0*/  @P1 FMUL.FTZ R153, R153, R4 ;  /* 0x0000000499991220 */ /* 0x001fce0000410000 */
        /* <DEDUP_REMOVED lines=11> */
[----:B------:R-:W-:Y:S01]  /*2860*/  MOV R154, R146 ;  /* 0x00000092009a7202 */ /* 0x000fe20000000f00 */
[----:B------:R-:W-:Y:S01]  /*2870*/  @P1 FFMA.FTZ R154, R155, R18, R146 ;  /* 0x000000129b9a1223 */ /* 0x000fe20000010092 */
[----:B------:R-:W-:Y:S01]  /*2880*/  @P1 HADD2.F32 R155, -RZ, R141.H1_H1 ;  /* 0x3000008dff9b1230 */ /* 0x000fe20000004100 */
[----:B---3--:R-:W-:Y:S02]  /*2890*/  MOV R158, R150 ;  /* 0x00000096009e7202 */ /* 0x008fe40000000f00 */
[----:B------:R-:W-:-:S02]  /*28a0*/  MOV R159, R151 ;  /* 0x00000097009f7202 */ /* 0x000fc40000000f00 */
[----:B-1----:R-:W-:Y:S01]  /*28b0*/  @P1 FMUL.FTZ R156, R155, R5 ;  /* 0x000000059b9c1220 */ /* 0x002fe20000410000 */
[----:B------:R-:W-:Y:S01]  /*28c0*/  MOV R155, R147 ;  /* 0x00000093009b7202 */ /* 0x000fe20000000f00 */
[----:B------:R-:W1:Y:S02]  /*28d0*/  @P1 LDC R5, c[0x0][0x40c] ;  /* 0x00010300ff051b82 */ /* 0x000e640000000800 */
[----:B------:R-:W-:Y:S01]  /*28e0*/  @P1 FFMA.FTZ R155, R156, R19, R147 ;  /* 0x000000139c9b1223 */ /* 0x000fe20000010093 */
[----:B------:R-:W-:Y:S01]  /*28f0*/  MOV R156, R148 ;  /* 0x00000094009c7202 */ /* 0x000fe20000000f00 */
[----:B------:R-:W-:Y:S01]  /*2900*/  @P1 FFMA.FTZ R156, R157, R20, R148 ;  /* 0x000000149d9c1223 */ /* 0x000fe20000010094 */
[----:B------:R-:W-:-:S05]  /*2910*/  @P1 HADD2.F32 R157, -RZ, R142.H1_H1 ;  /* 0x3000008eff9d1230 */ /* 0x000fca0000004100 */
[----:B-1----:R-:W-:Y:S01]  /*2920*/  @P1 FMUL.FTZ R5, R157, R5 ;  /* 0x000000059d051220 */ /* 0x002fe20000410000 */
[----:B------:R-:W-:-:S03]  /*2930*/  MOV R157, R149 ;  /* 0x00000095009d7202 */ /* 0x000fc60000000f00 */
[----:B------:R-:W-:Y:S01]  /*2940*/  @P1 FFMA.FTZ R157, R5, R21, R149 ;  /* 0x00000015059d1223 */ /* 0x000fe20000010095 */
[----:B------:R-:W-:-:S05]  /*2950*/  @P1 HADD2.F32 R5, -RZ, R143.H0_H0 ;  /* 0x2000008fff051230 */ /* 0x000fca0000004100 */
[----:B0-----:R-:W-:-:S04]  /*2960*/  @P1 FMUL.FTZ R4, R5, R4 ;  /* 0x0000000405041220 */ /* 0x001fc80000410000 */
[----:B------:R-:W-:Y:S01]  /*2970*/  @P1 FFMA.FTZ R158, R4, R22, R150 ;  /* 0x00000016049e1223 */ /* 0x000fe20000010096 */
[----:B------:R-:W-:Y:S06]  /*2980*/  @!P1 BRA `(.L_x_61718) ;  /* 0x0000000000a89947 */ /* 0x000fec0003800000 */
[----:B------:R-:W-:-:S05]  /*2990*/  HADD2.F32 R4, -RZ, R143.H1_H1 ;  /* 0x3000008fff047230 */ /* 0x000fca0000004100 */
[----:B------:R-:W-:-:S04]  /*29a0*/  FMUL.FTZ R4, R4, UR10 ;  /* 0x0000000a04047c20 */ /* 0x000fc80008410000 */
[----:B------:R-:W-:Y:S01]  /*29b0*/  FFMA.FTZ R159, R4, R23, R151 ;  /* 0x00000017049f7223 */ /* 0x000fe20000010097 */
[----:B------:R-:W-:Y:S06]  /*29c0*/  BRA `(.L_x_61718) ;  /* 0x0000000000987947 */ /* 0x000fec0003800000 */
.L_x_61717:
[----:B-1----:R-:W0:Y:S01]  /*29d0*/  @P0 LDC R5, c[0x0][0x40c] ;  /* 0x00010300ff050b82 */ /* 0x002e220000000800 */
[--C-:B-----5:R-:W-:Y:S02]  /*29e0*/  @P0 HADD2.F32 R153, -RZ, R140.reuse.H0_H0 ;  /* 0x2000008cff990230 */ /* 0x120fe40000004100 */
[----:B------:R-:W-:Y:S02]  /*29f0*/  HFMA2 R152, -RZ, RZ, 0, 0 ;  /* 0x00000000ff987431 */ /* 0x000fe400000001ff */
[----:B------:R-:W-:Y:S01]  /*2a00*/  @P0 HADD2.F32 R154, -RZ, R140.H1_H1 ;  /* 0x3000008cff9a0230 */ /* 0x000fe20000004100 */
[----:B------:R-:W-:Y:S01]  /*2a10*/  CS2R R158, SRZ ;  /* 0x00000000009e7805 */ /* 0x000fe2000001ff00 */
[----:B------:R-:W-:Y:S01]  /*2a20*/  @P0 HADD2.F32 R155, -RZ, R141.H0_H0 ;  /* 0x2000008dff9b0230 */ /* 0x000fe20000004100 */
        /* <DEDUP_REMOVED lines=8> */
[----:B------:R-:W-:Y:S02]  /*2ab0*/  HFMA2 R154, -RZ, RZ, 0, 0 ;  /* 0x00000000ff9a7431 */ /* 0x000fe400000001ff */
[----:B0-----:R-:W-:-:S04]  /*2ac0*/  @P0 FMUL.FTZ R155, R155, R5 ;  /* 0x000000059b9b0220 */ /* 0x001fc80000410000 */
[----:B------:R-:W0:Y:S01]  /*2ad0*/  @P0 LDC R5, c[0x0][0x40c] ;  /* 0x00010300ff050b82 */ /* 0x000e220000000800 */
[----:B------:R-:W-:Y:S01]  /*2ae0*/  @P0 FMUL.FTZ R154, R155, R18 ;  /* 0x000000129b9a0220 */ /* 0x000fe20000410000 */
[----:B------:R-:W-:-:S05]  /*2af0*/  @P0 HADD2.F32 R155, -RZ, R141.H1_H1 ;  /* 0x3000008dff9b0230 */ /* 0x000fca0000004100 */
[----:B-1----:R-:W-:Y:S01]  /*2b00*/  @P0 FMUL.FTZ R156, R155, R4 ;  /* 0x000000049b9c0220 */ /* 0x002fe20000410000 */
[----:B------:R-:W-:Y:S01]  /*2b10*/  MOV R155, RZ ;  /* 0x000000ff009b7202 */ /* 0x000fe20000000f00 */
[----:B------:R-:W1:Y:S02]  /*2b20*/  @P0 LDC R4, c[0x0][0x40c] ;  /* 0x00010300ff040b82 */ /* 0x000e640000000800 */
[----:B------:R-:W-:Y:S01]  /*2b30*/  @P0 FMUL.FTZ R155, R156, R19 ;  /* 0x000000139c9b0220 */ /* 0x000fe20000410000 */
[----:B------:R-:W-:-:S05]  /*2b40*/  @P0 HADD2.F32 R156, -RZ, R142.H0_H0 ;  /* 0x2000008eff9c0230 */ /* 0x000fca0000004100 */
[----:B0-----:R-:W-:Y:S01]  /*2b50*/  @P0 FMUL.FTZ R5, R156, R5 ;  /* 0x000000059c050220 */ /* 0x001fe20000410000 */
[----:B------:R-:W-:-:S03]  /*2b60*/  CS2R R156, SRZ ;  /* 0x00000000009c7805 */ /* 0x000fc6000001ff00 */
[----:B------:R-:W-:Y:S01]  /*2b70*/  @P0 FMUL.FTZ R156, R5, R20 ;  /* 0x00000014059c0220 */ /* 0x000fe20000410000 */
[----:B------:R-:W-:-:S05]  /*2b80*/  @P0 HADD2.F32 R5, -RZ, R142.H1_H1 ;  /* 0x3000008eff050230 */ /* 0x000fca0000004100 */
[----:B-1----:R-:W-:Y:S01]  /*2b90*/  @P0 FMUL.FTZ R4, R5, R4 ;  /* 0x0000000405040220 */ /* 0x002fe20000410000 */
[----:B------:R-:W-:-:S03]  /*2ba0*/  @P0 HADD2.F32 R5, -RZ, R143.H0_H0 ;  /* 0x2000008fff050230 */ /* 0x000fc60000004100 */
[----:B------:R-:W-:Y:S02]  /*2bb0*/  @P0 FMUL.FTZ R157, R4, R21 ;  /* 0x00000015049d0220 */ /* 0x000fe40000410000 */
[----:B------:R-:W0:Y:S02]  /*2bc0*/  @P0 LDC R4, c[0x0][0x40c] ;  /* 0x00010300ff040b82 */ /* 0x000e240000000800 */
[----:B0-----:R-:W-:Y:S01]  /*2bd0*/  @P0 FMUL.FTZ R4, R5, R4 ;  /* 0x0000000405040220 */ /* 0x001fe20000410000 */
[----:B------:R-:W-:-:S03]  /*2be0*/  @P0 HADD2.F32 R5, -RZ, R143.H1_H1 ;  /* 0x3000008fff050230 */ /* 0x000fc60000004100 */
[----:B------:R-:W-:Y:S02]  /*2bf0*/  @P0 FMUL.FTZ R158, R4, R22 ;  /* 0x00000016049e0220 */ /* 0x000fe40000410000 */
[----:B------:R-:W0:Y:S02]  /*2c00*/  @P0 LDC R4, c[0x0][0x40c] ;  /* 0x00010300ff040b82 */ /* 0x000e240000000800 */
[----:B0-----:R-:W-:-:S04]  /*2c10*/  @P0 FMUL.FTZ R4, R5, R4 ;  /* 0x0000000405040220 */ /* 0x001fc80000410000 */
[----:B------:R-:W-:-:S07]  /*2c20*/  @P0 FMUL.FTZ R159, R4, R23 ;  /* 0x00000017049f0220 */ /* 0x000fce0000410000 */
.L_x_61718:
[----:B------:R-:W-:Y:S05]  /*2c30*/  BSYNC.RECONVERGENT B1 ;  /* 0x0000000000017941 */ /* 0x000fea0003800200 */
.L_x_61716:
[----:B------:R-:W0:Y:S01]  /*2c40*/  LDC.64 R4, c[0x0][0x3a8] ;  /* 0x0000ea00ff047b82 */ /* 0x000e220000000a00 */
[----:B------:R-:W-:Y:S01]  /*2c50*/  IADD3 R232, PT, PT, R232, 0x20, RZ ;  /* 0x00000020e8e87810 */ /* 0x000fe20007ffe0ff */
[C---:B0-----:R-:W-:Y:S01]  /*2c60*/  IMAD.WIDE.U32 R4, R7.reuse, 0x20, R4 ;  /* 0x0000002007047825 */ /* 0x041fe200078e0004 */
[----:B------:R-:W-:-:S04]  /*2c70*/  IADD3 R7, PT, PT, R7, 0x20, RZ ;  /* 0x0000002007077810 */ /* 0x000fc80007ffe0ff */
[----:B------:R1:W-:Y:S04]  /*2c80*/  STG.E.128 desc[UR6][R4.64], R152 ;  /* 0x0000009804007986 */ /* 0x0003e8000c101d06 */
[----:B------:R1:W-:Y:S02]  /*2c90*/  STG.E.128 desc[UR6][R4.64+0x10], R156 ;  /* 0x0000109c04007986 */ /* 0x0003e4000c101d06 */
.L_x_61713:
[----:B0---4-:R-:W-:Y:S05]  /*2ca0*/  BSYNC.RECONVERGENT B0 ;  /* 0x0000000000007941 */ /* 0x011fea0003800200 */
.L_x_61712:
        /* <DEDUP_REMOVED lines=23> */
[--C-:B------:R-:W-:Y:S02]  /*2e20*/  @P1 HADD2.F32 R161, -RZ, R140.reuse.H0_H0 ;  /* 0x2000008cffa11230 */ /* 0x100fe40000004100 */
[----:B------:R-:W-:Y:S02]  /*2e30*/  @P1 HADD2.F32 R162, -RZ, R140.H1_H1 ;  /* 0x3000008cffa21230 */ /* 0x000fe40000004100 */
[----:B------:R-:W-:-:S03]  /*2e40*/  @P1 HADD2.F32 R163, -RZ, R141.H0_H0 ;  /* 0x2000008dffa31230 */ /* 0x000fc60000004100 */
[----:B------:R-:W1:Y:S01]  /*2e50*/  @P1 LDC R5, c[0x0][0x40c] ;  /* 0x00010300ff051b82 */ /* 0x000e620000000800 */
[----:B0-----:R-:W-:-:S07]  /*2e60*/  @P1 FMUL.FTZ R161, R161, R4 ;  /* 0x00000004a1a11220 */ /* 0x001fce0000410000 */
[----:B------:R-:W0:Y:S01]  /*2e70*/  @P1 LDC R4, c[0x0][0x40c] ;  /* 0x00010300ff041b82 */ /* 0x000e220000000800 */
[----:B------:R-:W-:Y:S01]  /*2e80*/  @P1 FFMA.FTZ R160, R161, R32, R144 ;  /* 0x00000020a1a01223 */ /* 0x000fe20000010090 */
[----:B------:R-:W-:Y:S01]  /*2e90*/  MOV R161, R145 ;  /* 0x0000009100a17202 */ /* 0x000fe20000000f00 */
[----:B-1----:R-:W-:-:S05]  /*2ea0*/  @P1 FMUL.FTZ R162, R162, R5 ;  /* 0x00000005a2a21220 */ /* 0x002fca0000410000 */
[----:B------:R-:W1:Y:S01]  /*2eb0*/  @P1 LDC R5, c[0x0][0x40c] ;  /* 0x00010300ff051b82 */ /* 0x000e620000000800 */
[----:B------:R-:W-:Y:S01]  /*2ec0*/  @P1 FFMA.FTZ R161, R162, R33, R145 ;  /* 0x00000021a2a11223 */ /* 0x000fe20000010091 */
[----:B------:R-:W-:Y:S01]  /*2ed0*/  MOV R162, R146 ;  /* 0x0000009200a27202 */ /* 0x000fe20000000f00 */
[----:B0-----:R-:W-:-:S05]  /*2ee0*/  @P1 FMUL.FTZ R163, R163, R4 ;  /* 0x00000004a3a31220 */ /* 0x001fca0000410000 */
[----:B------:R-:W0:Y:S01]  /*2ef0*/  @P1 LDC R4, c[0x0][0x40c] ;  /* 0x00010300ff041b82 */ /* 0x000e220000000800 */
[----:B------:R-:W-:Y:S01]  /*2f00*/  @P1 FFMA.FTZ R162, R163, R34, R146 ;  /* 0x00000022a3a21223 */ /* 0x000fe20000010092 */
[----:B------:R-:W-:-:S05]  /*2f10*/  @P1 HADD2.F32 R163, -RZ, R141.H1_H1 ;  /* 0x3000008dffa31230 */ /* 0x000fca0000004100 */
[----:B-1----:R-:W-:Y:S01]  /*2f20*/  @P1 FMUL.FTZ R5, R163, R5 ;  /* 0x00000005a3051220 */ /* 0x002fe20000410000 */
[----:B------:R-:W-:-:S03]  /*2f30*/  MOV R163, R147 ;  /* 0x0000009300a37202 */ /* 0x000fc60000000f00 */
[----:B------:R-:W-:Y:S01]  /*2f40*/  @P1 FFMA.FTZ R163, R5, R35, R147 ;  /* 0x0000002305a31223 */ /* 0x000fe20000010093 */
[----:B------:R-:W-:-:S05]  /*2f50*/  @P1 HADD2.F32 R5, -RZ, R142.H0_H0 ;  /* 0x2000008eff051230 */ /* 0x000fca0000004100 */
[----:B0-----:R-:W-:Y:S01]  /*2f60*/  @P1 FMUL.FTZ R4, R5, R4 ;  /* 0x0000000405041220 */ /* 0x001fe20000410000 */
[----:B------:R-:W-:-:S03]  /*2f70*/  @P1 HADD2.F32 R5, -RZ, R142.H1_H1 ;  /* 0x3000008eff051230 */ /* 0x000fc60000004100 */
[----:B------:R-:W-:Y:S02]  /*2f80*/  @P1 FFMA.FTZ R164, R4, R36, R148 ;  /* 0x0000002404a41223 */ /* 0x000fe40000010094 */
[----:B------:R-:W0:Y:S02]  /*2f90*/  @P1 LDC R4, c[0x0][0x40c] ;  /* 0x00010300ff041b82 */ /* 0x000e240000000800 */
[----:B0-----:R-:W-:Y:S01]  /*2fa0*/  @P1 FMUL.FTZ R4, R5, R4 ;  /* 0x0000000405041220 */ /* 0x001fe20000410000 */
[----:B------:R-:W-:-:S03]  /*2fb0*/  @P1 HADD2.F32 R5, -RZ, R143.H0_H0 ;  /* 0x2000008fff051230 */ /* 0x000fc60000004100 */
[----:B------:R-:W-:Y:S02]  /*2fc0*/  @P1 FFMA.FTZ R165, R4, R37, R149 ;  /* 0x0000002504a51223 */ /* 0x000fe40000010095 */
[----:B------:R-:W0:Y:S02]  /*2fd0*/  @P1 LDC R4, c[0x0][0x40c] ;  /* 0x00010300ff041b82 */ /* 0x000e240000000800 */
[----:B0-----:R-:W-:-:S04]  /*2fe0*/  @P1 FMUL.FTZ R4, R5, R4 ;  /* 0x0000000405041220 */ /* 0x001fc80000410000 */
[----:B------:R-:W-:Y:S01]  /*2ff0*/  @P1 FFMA.FTZ R166, R4, R38, R150 ;  /* 0x0000002604a61223 */ /* 0x000fe20000010096 */
[----:B------:R-:W-:Y:S06]  /*3000*/  @!P1 BRA `(.L_x_61723) ;  /* 0x0000000000a89947 */ /* 0x000fec0003800000 */
[----:B------:R-:W-:-:S05]  /*3010*/  HADD2.F32 R4, -RZ, R143.H1_H1 ;  /* 0x3000008fff047230 */ /* 0x000fca0000004100 */
[----:B------:R-:W-:-:S04]  /*3020*/  FMUL.FTZ R4, R4, UR10 ;  /* 0x0000000a04047c20 */ /* 0x000fc80008410000 */
[----:B------:R-:W-:Y:S01]  /*3030*/  FFMA.FTZ R167, R4, R39, R151 ;  /* 0x0000002704a77223 */ /* 0x000fe20000010097 */
[----:B------:R-:W-:Y:S06]  /*3040*/  BRA `(.L_x_61723) ;  /* 0x0000000000987947 */ /* 0x000fec0003800000 */
.L_x_61722:
[----:B0-----:R-:W0:Y:S01]  /*3050*/  @P0 LDC R5, c[0x0][0x40c] ;  /* 0x00010300ff050b82 */ /* 0x001e220000000800 */
        /* <DEDUP_REMOVED lines=37> */
.L_x_61723:
[----:B------:R-:W-:Y:S05]  /*32b0*/  BSYNC.RECONVERGENT B1 ;  /* 0x0000000000017941 */ /* 0x000fea0003800200 */
.L_x_61721:
[----:B------:R-:W0:Y:S01]  /*32c0*/  LDC.64 R4, c[0x0][0x3a8] ;  /* 0x0000ea00ff047b82 */ /* 0x000e220000000a00 */
[----:B------:R-:W-:Y:S01]  /*32d0*/  IADD3 R232, PT, PT, R232, 0x20, RZ ;  /* 0x00000020e8e87810 */ /* 0x000fe20007ffe0ff */
[C---:B0-----:R-:W-:Y:S01]  /*32e0*/  IMAD.WIDE.U32 R4, R7.reuse, 0x20, R4 ;  /* 0x0000002007047825 */ /* 0x041fe200078e0004 */
[----:B------:R-:W-:-:S04]  /*32f0*/  IADD3 R7, PT, PT, R7, 0x20, RZ ;  /* 0x0000002007077810 */ /* 0x000fc80007ffe0ff */
[----:B------:R0:W-:Y:S04]  /*3300*/  STG.E.128 desc[UR6][R4.64], R160 ;  /* 0x000000a004007986 */ /* 0x0001e8000c101d06 */
[----:B------:R0:W-:Y:S02]  /*3310*/  STG.E.128 desc[UR6][R4.64+0x10], R164 ;  /* 0x000010a404007986 */ /* 0x0001e4000c101d06 */
.L_x_61720:
[----:B------:R-:W-:Y:S05]  /*3320*/  BSYNC.RECONVERGENT B0 ;  /* 0x0000000000007941 */ /* 0x000fea0003800200 */
.L_x_61719:
        /* <DEDUP_REMOVED lines=58> */
.L_x_61727:
        /* <DEDUP_REMOVED lines=38> */
.L_x_61728:
[----:B------:R-:W-:Y:S05]  /*3930*/  BSYNC.RECONVERGENT B1 ;  /* 0x0000000000017941 */ /* 0x000fea0003800200 */
.L_x_61726:
[----:B------:R-:W0:Y:S01]  /*3940*/  LDC.64 R4, c[0x0][0x3a8] ;  /* 0x0000ea00ff047b82 */ /* 0x000e220000000a00 */
[----:B------:R-:W-:Y:S01]  /*3950*/  IADD3 R232, PT, PT, R232, 0x20, RZ ;  /* 0x00000020e8e87810 */ /* 0x000fe20007ffe0ff */
[C---:B0-----:R-:W-:Y:S01]  /*3960*/  IMAD.WIDE.U32 R4, R7.reuse, 0x20, R4 ;  /* 0x0000002007047825 */ /* 0x041fe200078e0004 */
[----:B------:R-:W-:-:S04]  /*3970*/  IADD3 R7, PT, PT, R7, 0x20, RZ ;  /* 0x0000002007077810 */ /* 0x000fc80007ffe0ff */
[----:B------:R2:W-:Y:S04]  /*3980*/  STG.E.128 desc[UR6][R4.64], R168 ;  /* 0x000000a804007986 */ /* 0x0005e8000c101d06 */
[----:B------:R2:W-:Y:S02]  /*3990*/  STG.E.128 desc[UR6][R4.64+0x10], R172 ;  /* 0x000010ac04007986 */ /* 0x0005e4000c101d06 */
.L_x_61725:
[----:B------:R-:W-:Y:S05]  /*39a0*/  BSYNC.RECONVERGENT B0 ;  /* 0x0000000000007941 */ /* 0x000fea0003800200 */
.L_x_61724:
        /* <DEDUP_REMOVED lines=58> */
.L_x_61732:
        /* <DEDUP_REMOVED lines=38> */
.L_x_61733:
[----:B------:R-:W-:Y:S05]  /*3fb0*/  BSYNC.RECONVERGENT B1 ;  /* 0x0000000000017941 */ /* 0x000fea0003800200 */
.L_x_61731:
[----:B------:R-:W0:Y:S01]  /*3fc0*/  LDC.64 R4, c[0x0][0x3a8] ;  /* 0x0000ea00ff047b82 */ /* 0x000e220000000a00 */
[----:B------:R-:W-:Y:S01]  /*3fd0*/  IADD3 R232, PT, PT, R232, 0x20, RZ ;  /* 0x00000020e8e87810 */ /* 0x000fe20007ffe0ff */
[C---:B0-----:R-:W-:Y:S01]  /*3fe0*/  IMAD.WIDE.U32 R4, R7.reuse, 0x20, R4 ;  /* 0x0000002007047825 */ /* 0x041fe200078e0004 */
[----:B------:R-:W-:-:S04]  /*3ff0*/  IADD3 R7, PT, PT, R7, 0x20, RZ ;  /* 0x0000002007077810 */ /* 0x000fc80007ffe0ff */
[----:B------:R3:W-:Y:S04]  /*4000*/  STG.E.128 desc[UR6][R4.64], R176 ;  /* 0x000000b004007986 */ /* 0x0007e8000c101d06 */
[----:B------:R3:W-:Y:S02]  /*4010*/  STG.E.128 desc[UR6][R4.64+0x10], R180 ;  /* 0x000010b404007986 */ /* 0x0007e4000c101d06 */
.L_x_61730:
[----:B------:R-:W-:Y:S05]  /*4020*/  BSYNC.RECONVERGENT B0 ;  /* 0x0000000000007941 */ /* 0x000fea0003800200 */
.L_x_61729:
        /* <DEDUP_REMOVED lines=58> */
.L_x_61737:
        /* <DEDUP_REMOVED lines=38> */
.L_x_61738:
[----:B------:R-:W-:Y:S05]  /*4630*/  BSYNC.RECONVERGENT B1 ;  /* 0x0000000000017941 */ /* 0x000fea0003800200 */
.L_x_61736:
[----:B------:R-:W0:Y:S01]  /*4640*/  LDC.64 R4, c[0x0][0x3a8] ;  /* 0x0000ea00ff047b82 */ /* 0x000e220000000a00 */
[----:B------:R-:W-:Y:S01]  /*4650*/  IADD3 R232, PT, PT, R232, 0x20, RZ ;  /* 0x00000020e8e87810 */ /* 0x000fe20007ffe0ff */
[C---:B0-----:R-:W-:Y:S01]  /*4660*/  IMAD.WIDE.U32 R4, R7.reuse, 0x20, R4 ;  /* 0x0000002007047825 */ /* 0x041fe200078e0004 */
[----:B------:R-:W-:-:S04]  /*4670*/  IADD3 R7, PT, PT, R7, 0x20, RZ ;  /* 0x0000002007077810 */ /* 0x000fc80007ffe0ff */
[----:B------:R4:W-:Y:S04]  /*4680*/  STG.E.128 desc[UR6][R4.64], R184 ;  /* 0x000000b804007986 */ /* 0x0009e8000c101d06 */
[----:B------:R4:W-:Y:S02]  /*4690*/  STG.E.128 desc[UR6][R4.64+0x10], R188 ;  /* 0x000010bc04007986 */ /* 0x0009e4000c101d06 */
.L_x_61735:
[----:B------:R-:W-:Y:S05]  /*46a0*/  BSYNC.RECONVERGENT B0 ;  /* 0x0000000000007941 */ /* 0x000fea0003800200 */
.L_x_61734:
        /* <DEDUP_REMOVED lines=58> */
.L_x_61742:
        /* <DEDUP_REMOVED lines=38> */
.L_x_61743:
[----:B------:R-:W-:Y:S05]  /*4cb0*/  BSYNC.RECONVERGENT B1 ;  /* 0x0000000000017941 */ /* 0x000fea0003800200 */
.L_x_61741:
[----:B------:R-:W0:Y:S01]  /*4cc0*/  LDC.64 R4, c[0x0][0x3a8] ;  /* 0x0000ea00ff047b82 */ /* 0x000e220000000a00 */
[----:B------:R-:W-:Y:S01]  /*4cd0*/  IADD3 R232, PT, PT, R232, 0x20, RZ ;  /* 0x00000020e8e87810 */ /* 0x000fe20007ffe0ff */
[C---:B0-----:R-:W-:Y:S01]  /*4ce0*/  IMAD.WIDE.U32 R4, R7.reuse, 0x20, R4 ;  /* 0x0000002007047825 */ /* 0x041fe200078e0004 */
[----:B------:R-:W-:-:S04]  /*4cf0*/  IADD3 R7, PT, PT, R7, 0x20, RZ ;  /* 0x0000002007077810 */ /* 0x000fc80007ffe0ff */
[----:B------:R0:W-:Y:S04]  /*4d00*/  STG.E.128 desc[UR6][R4.64], R192 ;  /* 0x000000c004007986 */ /* 0x0001e8000c101d06 */
[----:B------:R0:W-:Y:S02]  /*4d10*/  STG.E.128 desc[UR6][R4.64+0x10], R196 ;  /* 0x000010c404007986 */ /* 0x0001e4000c101d06 */
.L_x_61740:
[----:B------:R-:W-:Y:S05]  /*4d20*/  BSYNC.RECONVERGENT B0 ;  /* 0x0000000000007941 */ /* 0x000fea0003800200 */
.L_x_61739:
        /* <DEDUP_REMOVED lines=58> */
.L_x_61747:
        /* <DEDUP_REMOVED lines=38> */
.L_x_61748:
[----:B------:R-:W-:Y:S05]  /*5330*/  BSYNC.RECONVERGENT B1 ;  /* 0x0000000000017941 */ /* 0x000fea0003800200 */
.L_x_61746:
[----:B------:R-:W0:Y:S01]  /*5340*/  LDC.64 R4, c[0x0][0x3a8] ;  /* 0x0000ea00ff047b82 */ /* 0x000e220000000a00 */
[----:B------:R-:W-:Y:S01]  /*5350*/  IADD3 R232, PT, PT, R232, 0x20, RZ ;  /* 0x00000020e8e87810 */ /* 0x000fe20007ffe0ff */
[C---:B0-----:R-:W-:Y:S01]  /*5360*/  IMAD.WIDE.U32 R4, R7.reuse, 0x20, R4 ;  /* 0x0000002007047825 */ /* 0x041fe200078e0004 */
[----:B------:R-:W-:-:S04]  /*5370*/  IADD3 R7, PT, PT, R7, 0x20, RZ ;  /* 0x0000002007077810 */ /* 0x000fc80007ffe0ff */
[----:B------:R0:W-:Y:S04]  /*5380*/  STG.E.128 desc[UR6][R4.64], R200 ;  /* 0x000000c804007986 */ /* 0x0001e8000c101d06 */
[----:B------:R0:W-:Y:S02]  /*5390*/  STG.E.128 desc[UR6][R4.64+0x10], R204 ;  /* 0x000010cc04007986 */ /* 0x0001e4000c101d06 */
.L_x_61745:
[----:B------:R-:W-:Y:S05]  /*53a0*/  BSYNC.RECONVERGENT B0 ;  /* 0x0000000000007941 */ /* 0x000fea0003800200 */
.L_x_61744:
        /* <DEDUP_REMOVED lines=58> */
.L_x_61752:
        /* <DEDUP_REMOVED lines=38> */
.L_x_61753:
[----:B------:R-:W-:Y:S05]  /*59b0*/  BSYNC.RECONVERGENT B1 ;  /* 0x0000000000017941 */ /* 0x000fea0003800200 */
.L_x_61751:
[----:B------:R-:W0:Y:S01]  /*59c0*/  LDC.64 R4, c[0x0][0x3a8] ;  /* 0x0000ea00ff047b82 */ /* 0x000e220000000a00 */
[----:B------:R-:W-:Y:S01]  /*59d0*/  IADD3 R232, PT, PT, R232, 0x20, RZ ;  /* 0x00000020e8e87810 */ /* 0x000fe20007ffe0ff */
[C---:B0-----:R-:W-:Y:S01]  /*59e0*/  IMAD.WIDE.U32 R4, R7.reuse, 0x20, R4 ;  /* 0x0000002007047825 */ /* 0x041fe200078e0004 */
[----:B------:R-:W-:-:S04]  /*59f0*/  IADD3 R7, PT, PT, R7, 0x20, RZ ;  /* 0x0000002007077810 */ /* 0x000fc80007ffe0ff */
[----:B------:R0:W-:Y:S04]  /*5a00*/  STG.E.128 desc[UR6][R4.64], R208 ;  /* 0x000000d004007986 */ /* 0x0001e8000c101d06 */
[----:B------:R0:W-:Y:S02]  /*5a10*/  STG.E.128 desc[UR6][R4.64+0x10], R212 ;  /* 0x000010d404007986 */ /* 0x0001e4000c101d06 */
.L_x_61750:
[----:B------:R-:W-:Y:S05]  /*5a20*/  BSYNC.RECONVERGENT B0 ;  /* 0x0000000000007941 */ /* 0x000fea0003800200 */
.L_x_61749:
        /* <DEDUP_REMOVED lines=58> */
.L_x_61757:
        /* <DEDUP_REMOVED lines=38> */
.L_x_61758:
[----:B------:R-:W-:Y:S05]  /*6030*/  BSYNC.RECONVERGENT B1 ;  /* 0x0000000000017941 */ /* 0x000fea0003800200 */
.L_x_61756:
[----:B------:R-:W0:Y:S01]  /*6040*/  LDC.64 R4, c[0x0][0x3a8] ;  /* 0x0000ea00ff047b82 */ /* 0x000e220000000a00 */
[----:B------:R-:W-:Y:S01]  /*6050*/  IADD3 R232, PT, PT, R232, 0x20, RZ ;  /* 0x00000020e8e87810 */ /* 0x000fe20007ffe0ff */
[C---:B0-----:R-:W-:Y:S01]  /*6060*/  IMAD.WIDE.U32 R4, R7.reuse, 0x20, R4 ;  /* 0x0000002007047825 */ /* 0x041fe200078e0004 */
[----:B------:R-:W-:-:S04]  /*6070*/  IADD3 R7, PT, PT, R7, 0x20, RZ ;  /* 0x0000002007077810 */ /* 0x000fc80007ffe0ff */
[----:B------:R0:W-:Y:S04]  /*6080*/  STG.E.128 desc[UR6][R4.64], R216 ;  /* 0x000000d804007986 */ /* 0x0001e8000c101d06 */
[----:B------:R0:W-:Y:S02]  /*6090*/  STG.E.128 desc[UR6][R4.64+0x10], R220 ;  /* 0x000010dc04007986 */ /* 0x0001e4000c101d06 */
.L_x_61755:
[----:B------:R-:W-:Y:S05]  /*60a0*/  BSYNC.RECONVERGENT B0 ;  /* 0x0000000000007941 */ /* 0x000fea0003800200 */
.L_x_61754:
        /* <DEDUP_REMOVED lines=24> */
[----:B0-----:R-:W-:Y:S01]  /*6230*/  @P0 HADD2.F32 R4, -RZ, R140.H0_H0 ;  /* 0x2000008cff040230 */ /* 0x001fe20000004100 */
[----:B------:R-:W-:Y:S02]  /*6240*/  MOV R230, R150 ;  /* 0x0000009600e67202 */ /* 0x000fe40000000f00 */
[----:B------:R-:W-:-:S04]  /*6250*/  MOV R231, R151 ;  /* 0x0000009700e77202 */ /* 0x000fc80000000f00 */
[----:B------:R-:W0:Y:S01]  /*6260*/  @P0 LDC R5, c[0x0][0x40c] ;  /* 0x00010300ff050b82 */ /* 0x000e220000000800 */
[----:B-1----:R-:W-:-:S07]  /*6270*/  @P0 FMUL.FTZ R4, R4, R3 ;  /* 0x0000000304040220 */ /* 0x002fce0000410000 */
[----:B------:R-:W1:Y:S01]  /*6280*/  @P0 LDC R3, c[0x0][0x40c] ;  /* 0x00010300ff030b82 */ /* 0x000e620000000800 */
[----:B------:R-:W-:Y:S01]  /*6290*/  @P0 FFMA.FTZ R224, R4, R116, R144 ;  /* 0x0000007404e00223 */ /* 0x000fe20000010090 */
[----:B------:R-:W-:-:S05]  /*62a0*/  @P0 HADD2.F32 R4, -RZ, R140.H1_H1 ;  /* 0x3000008cff040230 */ /* 0x000fca0000004100 */
[----:B0-----:R-:W-:Y:S02]  /*62b0*/  @P0 FMUL.FTZ R5, R4, R5 ;  /* 0x0000000504050220 */ /* 0x001fe40000410000 */
[----:B------:R-:W0:Y:S02]  /*62c0*/  @P0 LDC R4, c[0x0][0x40c] ;  /* 0x00010300ff040b82 */ /* 0x000e240000000800 */
[----:B------:R-:W-:Y:S01]  /*62d0*/  @P0 FFMA.FTZ R225, R5, R117, R145 ;  /* 0x0000007505e10223 */ /* 0x000fe20000010091 */
[----:B------:R-:W-:-:S05]  /*62e0*/  @P0 HADD2.F32 R5, -RZ, R141.H0_H0 ;  /* 0x2000008dff050230 */ /* 0x000fca0000004100 */
[----:B-1----:R-:W-:Y:S02]  /*62f0*/  @P0 FMUL.FTZ R5, R5, R3 ;  /* 0x0000000305050220 */ /* 0x002fe40000410000 */
[----:B------:R-:W1:Y:S02]  /*6300*/  @P0 LDC R3, c[0x0][0x40c] ;  /* 0x00010300ff030b82 */ /* 0x000e640000000800 */
[----:B------:R-:W-:Y:S01]  /*6310*/  @P0 FFMA.FTZ R226, R5, R118, R146 ;  /* 0x0000007605e20223 */ /* 0x000fe20000010092 */
[----:B------:R-:W-:-:S05]  /*6320*/  @P0 HADD2.F32 R5, -RZ, R141.H1_H1 ;  /* 0x3000008dff050230 */ /* 0x000fca0000004100 */
[----:B0-----:R-:W-:-:S04]  /*6330*/  @P0 FMUL.FTZ R4, R5, R4 ;  /* 0x0000000405040220 */ /* 0x001fc80000410000 */
[----:B------:R-:W-:Y:S01]  /*6340*/  @P0 FFMA.FTZ R227, R4, R119, R147 ;  /* 0x0000007704e30223 */ /* 0x000fe20000010093 */
[----:B------:R-:W-:-:S05]  /*6350*/  @P0 HADD2.F32 R4, -RZ, R142.H0_H0 ;  /* 0x2000008eff040230 */ /* 0x000fca0000004100 */
[----:B-1----:R-:W-:Y:S01]  /*6360*/  @P0 FMUL.FTZ R3, R4, R3 ;  /* 0x0000000304030220 */ /* 0x002fe20000410000 */
        /* <DEDUP_REMOVED lines=14> */
.L_x_61762:
[----:B0-----:R-:W0:Y:S01]  /*6450*/  @P0 LDC R4, c[0x0][0x40c] ;  /* 0x00010300ff040b82 */ /* 0x001e220000000800 */
[----:B-----5:R-:W-:Y:S01]  /*6460*/  @P0 HADD2.F32 R5, -RZ, R140.H0_H0 ;  /* 0x2000008cff050230 */ /* 0x020fe20000004100 */
[----:B------:R-:W-:Y:S02]  /*6470*/  CS2R R224, SRZ ;  /* 0x0000000000e07805 */ /* 0x000fe4000001ff00 */
[----:B------:R-:W-:Y:S02]  /*6480*/  CS2R R226, SRZ ;  /* 0x0000000000e27805 */ /* 0x000fe4000001ff00 */
[----:B------:R-:W-:Y:S02]  /*6490*/  CS2R R228, SRZ ;  /* 0x0000000000e47805 */ /* 0x000fe4000001ff00 */
[----:B------:R-:W-:Y:S01]  /*64a0*/  CS2R R230, SRZ ;  /* 0x0000000000e67805 */ /* 0x000fe2000001ff00 */
[----:B------:R-:W1:Y:S01]  /*64b0*/  @P0 LDC R3, c[0x0][0x40c] ;  /* 0x00010300ff030b82 */ /* 0x000e620000000800 */
[----:B0-----:R-:W-:-:S07]  /*64c0*/  @P0 FMUL.FTZ R4, R5, R4 ;  /* 0x0000000405040220 */ /* 0x001fce0000410000 */
[----:B------:R-:W0:Y:S01]  /*64d0*/  @P0 LDC R5, c[0x0][0x40c] ;  /* 0x00010300ff050b82 */ /* 0x000e220000000800 */
[----:B------:R-:W-:Y:S01]  /*64e0*/  @P0 FMUL.FTZ R224, R4, R116 ;  /* 0x0000007404e00220 */ /* 0x000fe20000410000 */
[----:B------:R-:W-:-:S05]  /*64f0*/  @P0 HADD2.F32 R4, -RZ, R140.H1_H1 ;  /* 0x3000008cff040230 */ /* 0x000fca0000004100 */
[----:B-1----:R-:W-:Y:S02]  /*6500*/  @P0 FMUL.FTZ R4, R4, R3 ;  /* 0x0000000304040220 */ /* 0x002fe40000410000 */
[----:B------:R-:W1:Y:S02]  /*6510*/  @P0 LDC R3, c[0x0][0x40c] ;  /* 0x00010300ff030b82 */ /* 0x000e640000000800 */
[----:B------:R-:W-:Y:S01]  /*6520*/  @P0 FMUL.FTZ R225, R4, R117 ;  /* 0x0000007504e10220 */ /* 0x000fe20000410000 */
[----:B------:R-:W-:-:S05]  /*6530*/  @P0 HADD2.F32 R4, -RZ, R141.H0_H0 ;  /* 0x2000008dff040230 */ /* 0x000fca0000004100 */
[----:B0-----:R-:W-:Y:S02]  /*6540*/  @P0 FMUL.FTZ R5, R4, R5 ;  /* 0x0000000504050220 */ /* 0x001fe40000410000 */
[----:B------:R-:W0:Y:S02]  /*6550*/  @P0 LDC R4, c[0x0][0x40c] ;  /* 0x00010300ff040b82 */ /* 0x000e240000000800 */
[----:B------:R-:W-:Y:S01]  /*6560*/  @P0 FMUL.FTZ R226, R5, R118 ;  /* 0x0000007605e20220 */ /* 0x000fe20000410000 */
[----:B------:R-:W-:-:S05]  /*6570*/  @P0 HADD2.F32 R5, -RZ, R141.H1_H1 ;  /* 0x3000008dff050230 */ /* 0x000fca0000004100 */
[----:B-1----:R-:W-:Y:S02]  /*6580*/  @P0 FMUL.FTZ R5, R5, R3 ;  /* 0x0000000305050220 */ /* 0x002fe40000410000 */
[----:B------:R-:W1:Y:S02]  /*6590*/  @P0 LDC R3, c[0x0][0x40c] ;  /* 0x00010300ff030b82 */ /* 0x000e640000000800 */
[----:B------:R-:W-:Y:S01]  /*65a0*/  @P0 FMUL.FTZ R227, R5, R119 ;  /* 0x0000007705e30220 */ /* 0x000fe20000410000 */
[----:B------:R-:W-:-:S05]  /*65b0*/  @P0 HADD2.F32 R5, -RZ, R142.H0_H0 ;  /* 0x2000008eff050230 */ /* 0x000fca0000004100 */
[----:B0-----:R-:W-:-:S04]  /*65c0*/  @P0 FMUL.FTZ R4, R5, R4 ;  /* 0x0000000405040220 */ /* 0x001fc80000410000 */
        /* <DEDUP_REMOVED lines=12> */
.L_x_61763:
[----:B------:R-:W-:Y:S05]  /*6690*/  BSYNC.RECONVERGENT B1 ;  /* 0x0000000000017941 */ /* 0x000fea0003800200 */
.L_x_61761:
[----:B------:R-:W0:Y:S02]  /*66a0*/  LDC.64 R4, c[0x0][0x3a8] ;  /* 0x0000ea00ff047b82 */ /* 0x000e240000000a00 */
[----:B0-----:R-:W-:-:S05]  /*66b0*/  IMAD.WIDE.U32 R4, R7, 0x20, R4 ;  /* 0x0000002007047825 */ /* 0x001fca00078e0004 */
[----:B------:R0:W-:Y:S04]  /*66c0*/  STG.E.128 desc[UR6][R4.64], R224 ;  /* 0x000000e004007986 */ /* 0x0001e8000c101d06 */
[----:B------:R0:W-:Y:S02]  /*66d0*/  STG.E.128 desc[UR6][R4.64+0x10], R228 ;  /* 0x000010e404007986 */ /* 0x0001e4000c101d06 */
.L_x_61760:
[----:B------:R-:W-:Y:S05]  /*66e0*/  BSYNC.RECONVERGENT B0 ;  /* 0x0000000000007941 */ /* 0x000fea0003800200 */
.L_x_61759:
        /* <DEDUP_REMOVED lines=290> */
.L_x_61797:
        /* <DEDUP_REMOVED lines=55> */
[----:B------:R-:W-:Y:S01]  /*7c80*/  FADD.FTZ R234, R156, -R4 ;  /* 0x800000049cea7221 */ /* 0x000fe20000010000 */
[----:B----4-:R-:W-:-:S03]  /*7c90*/  FFMA.FTZ R7, R7, R6, R10 ;  /* 0x0000000607077223 */ /* 0x010fc6000001000a */
[----:B------:R-:W-:Y:S01]  /*7ca0*/  FMUL.FTZ R234, R3, R234 ;  /* 0x000000ea03ea7220 */ /* 0x000fe20000410000 */
[----:B------:R0:W5:Y:S01]  /*7cb0*/  LDL.LU R6, [R1+0x180] ;  /* 0x0001800001067983 */ /* 0x0001620000300800 */
[----:B------:R-:W-:-:S03]  /*7cc0*/  FFMA.FTZ R233, R233, R2, R11 ;  /* 0x00000002e9e97223 */ /* 0x000fc6000001000b */
[----:B------:R0:W5:Y:S02]  /*7cd0*/  LDL.LU R2, [R1+0x17c] ;  /* 0x00017c0001027983 */ /* 0x0001640000300800 */
[----:B------:R-:W-:Y:S01]  /*7ce0*/  F2FP.F16.F32.PACK_AB R233, R233, R7 ;  /* 0x00000007e9e9723e */ /* 0x000fe200000000ff */
[----:B------:R-:W-:-:S04]  /*7cf0*/  FADD.FTZ R7, R157, -R4 ;  /* 0x800000049d077221 */ /* 0x000fc80000010000 */
[----:B------:R-:W-:Y:S01]  /*7d00*/  FMUL.FTZ R7, R3, R7 ;  /* 0x0000000703077220 */ /* 0x000fe20000410000 */
[----:B------:R-:W-:-:S03]  /*7d10*/  FFMA.FTZ R234, R234, R0, R12 ;  /* 0x00000000eaea7223 */ /* 0x000fc6000001000c */
[----:B------:R-:W-:Y:S01]  /*7d20*/  FFMA.FTZ R7, R7, R235, R13 ;  /* 0x000000eb07077223 */ /* 0x000fe2000001000d */
[--C-:B------:R-:W-:Y:S01]  /*7d30*/  FADD.FTZ R235, R159, -R4.reuse ;  /* 0x800000049feb7221 */ /* 0x100fe20000010000 */
[----:B------:R0:W5:Y:S03]  /*7d40*/  LDL.LU R0, [R1+0x178] ;  /* 0x0001780001007983 */ /* 0x0001660000300800 */
[----:B------:R-:W-:Y:S01]  /*7d50*/  F2FP.F16.F32.PACK_AB R234, R7, R234 ;  /* 0x000000ea07ea723e */ /* 0x000fe200000000ff */
[----:B------:R-:W-:Y:S01]  /*7d60*/  FADD.FTZ R7, R158, -R4 ;  /* 0x800000049e077221 */ /* 0x000fe20000010000 */
[----:B------:R-:W-:-:S03]  /*7d70*/  FMUL.FTZ R235, R3, R235 ;  /* 0x000000eb03eb7220 */ /* 0x000fc60000410000 */
[----:B------:R-:W-:-:S04]  /*7d80*/  FMUL.FTZ R7, R3, R7 ;  /* 0x0000000703077220 */ /* 0x000fc80000410000 */
[----:B------:R-:W-:Y:S01]  /*7d90*/  FFMA.FTZ R7, R7, R16, R14 ;  /* 0x0000001007077223 */ /* 0x000fe2000001000e */
[----:B------:R-:W-:Y:S02]  /*7da0*/  FFMA.FTZ R235, R235, R17, R15 ;  /* 0x00000011ebeb7223 */ /* 0x000fe4000001000f */
[----:B------:R-:W1:Y:S03]  /*7db0*/  LDC.64 R16, c[0x0][0x428] ;  /* 0x00010a00ff107b82 */ /* 0x000e660000000a00 */
[----:B------:R-:W-:Y:S01]  /*7dc0*/  F2FP.F16.F32.PACK_AB R235, R235, R7 ;  /* 0x00000007ebeb723e */ /* 0x000fe200000000ff */
[----:B-1----:R-:W-:-:S05]  /*7dd0*/  IMAD.WIDE.U32 R16, R5, 0x10, R16 ;  /* 0x0000001005107825 */ /* 0x002fca00078e0010 */
[----:B------:R1:W-:Y:S04]  /*7de0*/  STG.E.128 desc[UR6][R16.64], R232 ;  /* 0x000000e810007986 */ /* 0x0003e8000c101d06 */
[----:B-1----:R0:W5:Y:S01]  /*7df0*/  LDL.LU.64 R16, [R1+0x170] ;  /* 0x0001700001107983 */ /* 0x0021620000300a00 */
[----:B------:R-:W-:-:S07]  /*7e00*/  IADD3 R5, PT, PT, R5, 0x20, RZ ;  /* 0x0000002005057810 */ /* 0x000fce0007ffe0ff */
.L_x_61768:
[----:B------:R-:W-:Y:S05]  /*7e10*/  BSYNC.RECONVERGENT B1 ;  /* 0x0000000000017941 */ /* 0x000fea0003800200 */
.L_x_61767:
        /* <DEDUP_REMOVED lines=49> */
[----:B------:R-:W2:Y:S03]  /*8130*/  LDC.64 R8, c[0x0][0x428] ;  /* 0x00010a00ff087b82 */ /* 0x000ea60000000a00 */
[----:B------:R-:W-:Y:S01]  /*8140*/  F2FP.F16.F32.PACK_AB R235, R235, R7 ;  /* 0x00000007ebeb723e */ /* 0x000fe200000000ff */
[----:B--2---:R-:W-:-:S05]  /*8150*/  IMAD.WIDE.U32 R8, R5, 0x10, R8 ;  /* 0x0000001005087825 */ /* 0x004fca00078e0008 */
[----:B------:R2:W-:Y:S04]  /*8160*/  STG.E.128 desc[UR6][R8.64], R232 ;  /* 0x000000e808007986 */ /* 0x0005e8000c101d06 */
[----:B--2---:R1:W5:Y:S01]  /*8170*/  LDL.LU.64 R8, [R1+0x170] ;  /* 0x0001700001087983 */ /* 0x0043620000300a00 */
[----:B------:R-:W-:-:S07]  /*8180*/  IADD3 R5, PT, PT, R5, 0x20, RZ ;  /* 0x0000002005057810 */ /* 0x000fce0007ffe0ff */
.L_x_61770:
[----:B------:R-:W-:Y:S05]  /*8190*/  BSYNC.RECONVERGENT B1 ;  /* 0x0000000000017941 */ /* 0x000fea0003800200 */
.L_x_61769:
        /* <DEDUP_REMOVED lines=49> */
[----:B------:R-:W0:Y:S03]  /*84b0*/  LDC.64 R8, c[0x0][0x428] ;  /* 0x00010a00ff087b82 */ /* 0x000e260000000a00 */
[----:B------:R-:W-:Y:S01]  /*84c0*/  F2FP.F16.F32.PACK_AB R235, R235, R7 ;  /* 0x00000007ebeb723e */ /* 0x000fe200000000ff */
[----:B0-----:R-:W-:-:S05]  /*84d0*/  IMAD.WIDE.U32 R8, R5, 0x10, R8 ;  /* 0x0000001005087825 */ /* 0x001fca00078e0008 */
[----:B------:R0:W-:Y:S04]  /*84e0*/  STG.E.128 desc[UR6][R8.64], R232 ;  /* 0x000000e808007986 */ /* 0x0001e8000c101d06 */
[----:B0-----:R2:W5:Y:S01]  /*84f0*/  LDL.LU.64 R8, [R1+0x170] ;  /* 0x0001700001087983 */ /* 0x0015620000300a00 */
[----:B------:R-:W-:-:S07]  /*8500*/  IADD3 R5, PT, PT, R5, 0x20, RZ ;  /* 0x0000002005057810 */ /* 0x000fce0007ffe0ff */
.L_x_61772:
[----:B------:R-:W-:Y:S05]  /*8510*/  BSYNC.RECONVERGENT B1 ;  /* 0x0000000000017941 */ /* 0x000fea0003800200 */
.L_x_61771:
        /* <DEDUP_REMOVED lines=30> */
[----:B------:R-:W-:Y:S01]  /*8700*/  FADD.FTZ R234, R180, -R4 ;  /* 0x80000004b4ea7221 */ /* 0x000fe20000010000 */
[----:B--2---:R-:W-:-:S03]  /*8710*/  FFMA.FTZ R7, R7, R6, R58 ;  /* 0x0000000607077223 */ /* 0x004fc6000001003a */
        /* <DEDUP_REMOVED lines=23> */
.L_x_61774:
[----:B------:R-:W-:Y:S05]  /*8890*/  BSYNC.RECONVERGENT B1 ;  /* 0x0000000000017941 */ /* 0x000fea0003800200 */
.L_x_61773:
        /* <DEDUP_REMOVED lines=29> */
[----:B------:R-:W-:Y:S01]  /*8a70*/  F2FP.F16.F32.PACK_AB R232, R234, R232 ;  /* 0x000000e8eae8723e */ /* 0x000fe200000000ff */
[----:B------:R-:W-:Y:S01]  /*8a80*/  FADD.FTZ R234, R188, -R4 ;  /* 0x80000004bcea7221 */ /* 0x000fe20000010000 */
[----:B---3--:R-:W-:-:S03]  /*8a90*/  FFMA.FTZ R7, R7, R6, R74 ;  /* 0x0000000607077223 */ /* 0x008fc6000001004a */
        /* <DEDUP_REMOVED lines=23> */
.L_x_61776:
[----:B------:R-:W-:Y:S05]  /*8c10*/  BSYNC.RECONVERGENT B1 ;  /* 0x0000000000017941 */ /* 0x000fea0003800200 */
.L_x_61775:
        /* <DEDUP_REMOVED lines=55> */
.L_x_61778:
[----:B------:R-:W-:Y:S05]  /*8f90*/  BSYNC.RECONVERGENT B1 ;  /* 0x0000000000017941 */ /* 0x000fea0003800200 */
.L_x_61777:
        /* <DEDUP_REMOVED lines=37> */
[----:B------:R-:W-:Y:S01]  /*91f0*/  F2FP.F16.F32.PACK_AB R233, R233, R7 ;  /* 0x00000007e9e9723e */ /* 0x000fe200000000ff */
[----:B------:R-:W-:-:S04]  /*9200*/  FADD.FTZ R7, R205, -R4 ;  /* 0x80000004cd077221 */ /* 0x000fc80000010000 */
[C---:B------:R-:W-:Y:S01]  /*9210*/  FMUL.FTZ R7, R3.reuse, R7 ;  /* 0x0000000703077220 */ /* 0x040fe20000410000 */
[----:B------:R-:W-:Y:S02]  /*9220*/  FFMA.FTZ R234, R234, R14, R249 ;  /* 0x0000000eeaea7223 */ /* 0x000fe400000100f9 */
[----:B------:R0:W5:Y:S03]  /*9230*/  LDL.LU R14, [R1+0x194] ;  /* 0x00019400010e7983 */ /* 0x0001660000300800 */
[----:B------:R-:W-:Y:S01]  /*9240*/  F2FP.F16.F32.PACK_AB R232, R234, R232 ;  /* 0x000000e8eae8723e */ /* 0x000fe200000000ff */
        /* <DEDUP_REMOVED lines=9> */
[----:B------:R-:W-:Y:S01]  /*92e0*/  F2FP.F16.F32.PACK_AB R234, R7, R234 ;  /* 0x000000ea07ea723e */ /* 0x000fe200000000ff */
        /* <DEDUP_REMOVED lines=9> */
[----:B------:R-:W-:Y:S01]  /*9380*/  F2FP.F16.F32.PACK_AB R235, R235, R7 ;  /* 0x00000007ebeb723e */ /* 0x000fe200000000ff */
[----:B--2---:R-:W-:-:S05]  /*9390*/  IMAD.WIDE.U32 R8, R5, 0x10, R8 ;  /* 0x0000001005087825 */ /* 0x004fca00078e0008 */
[----:B------:R2:W-:Y:S04]  /*93a0*/  STG.E.128 desc[UR6][R8.64], R232 ;  /* 0x000000e808007986 */ /* 0x0005e8000c101d06 */
[----:B--2---:R0:W5:Y:S01]  /*93b0*/  LDL.LU.64 R8, [R1+0x170] ;  /* 0x0001700001087983 */ /* 0x0041620000300a00 */
[----:B------:R-:W-:-:S07]  /*93c0*/  IADD3 R5, PT, PT, R5, 0x20, RZ ;  /* 0x0000002005057810 */ /* 0x000fce0007ffe0ff */
.L_x_61780:
[----:B------:R-:W-:Y:S05]  /*93d0*/  BSYNC.RECONVERGENT B1 ;  /* 0x0000000000017941 */ /* 0x000fea0003800200 */
.L_x_61779:
        /* <DEDUP_REMOVED lines=46> */
[----:B------:R-:W-:Y:S01]  /*96c0*/  F2FP.F16.F32.PACK_AB R232, R234, R232 ;  /* 0x000000e8eae8723e */ /* 0x000fe200000000ff */
        /* <DEDUP_REMOVED lines=8> */
[----:B------:R-:W-:Y:S01]  /*9750*/  F2FP.F16.F32.PACK_AB R233, R233, R7 ;  /* 0x00000007e9e9723e */ /* 0x000fe200000000ff */
        /* <DEDUP_REMOVED lines=23> */
.L_x_61782:
[----:B------:R-:W-:Y:S05]  /*98d0*/  BSYNC.RECONVERGENT B1 ;  /* 0x0000000000017941 */ /* 0x000fea0003800200 */
.L_x_61781:
        /* <DEDUP_REMOVED lines=79> */
.L_x_61784:
[----:B------:R-:W-:Y:S05]  /*9dd0*/  BSYNC.RECONVERGENT B1 ;  /* 0x0000000000017941 */ /* 0x000fea0003800200 */
.L_x_61783:
        /* <DEDUP_REMOVED lines=35> */
.L_x_61766:
[----:B------:R-:W-:Y:S05]  /*a010*/  BSYNC.RECONVERGENT B0 ;  /* 0x0000000000007941 */ /* 0x000fea0003800200 */
.L_x_61765:
[----:B0-----:R-:W0:Y:S02]  /*a020*/  LDC.64 R4, c[0x0][0x380] ;  /* 0x0000e000ff047b82 */ /* 0x001e240000000a00 */
[----:B0-----:R-:W-:-:S04]  /*a030*/  LEA R6, R4, R6, 0x2 ;  /* 0x0000000604067211 */ /* 0x001fc800078e10ff */
[----:B------:R-:W-:-:S13]  /*a040*/  ISETP.GE.AND P0, PT, R6, R5, PT ;  /* 0x000000050600720c */ /* 0x000fda0003f06270 */
[----:B------:R-:W-:Y:S05]  /*a050*/  @!P0 BRA `(.L_x_61785) ;  /* 0xffffff8400208947 */ /* 0x000fea000383ffff */
[----:B------:R-:W-:Y:S05]  /*a060*/  EXIT ;  /* 0x000000000000794d */ /* 0x000fea0003800000 */
.L_x_61764:
        /* <DEDUP_REMOVED lines=8> */
.L_x_61787:
[----:B------:R-:W-:Y:S05]  /*a0f0*/  BSYNC B0 ;  /* 0x0000000000007941 */ /* 0x000fea0003800000 */
.L_x_61786:
        /* <DEDUP_REMOVED lines=9> */
.L_x_61788:
[----:B------:R-:W-:Y:S02]  /*a190*/  HFMA2 R5, -RZ, RZ, 0, 2.384185791015625e-07 ;  /* 0x00000004ff057431 */ /* 0x000fe400000001ff */
[----:B------:R-:W-:Y:S01]  /*a1a0*/  FADD.FTZ R7, R7, R3 ;  /* 0x0000000307077221 */ /* 0x000fe20000010000 */
[----:B------:R-:W-:-:S04]  /*a1b0*/  MOV R3, 0xffffffff ;  /* 0xffffffff00037802 */ /* 0x000fc80000000f00 */
[----:B------:R-:W-:-:S07]  /*a1c0*/  MOV R234, R7 ;  /* 0x0000000700ea7202 */ /* 0x000fce0000000f00 */
[----:B------:R-:W-:Y:S05]  /*a1d0*/  WARPSYNC.COLLECTIVE R3, `(.L_x_61789) ;  /* 0x0000000003087348 */ /* 0x000fea0003c00000 */
[----:B------:R0:W1:Y:S02]  /*a1e0*/  SHFL.BFLY P6, R3, R234, R5, R4 ;  /* 0x0c000005ea037389 */ /* 0x00006400000c0004 */
[----:B01----:R-:W-:Y:S05]  /*a1f0*/  ENDCOLLECTIVE ;  /* 0x000000000000791b */ /* 0x003fea0003800000 */
.L_x_61789:
[----:B------:R-:W-:Y:S02]  /*a200*/  HFMA2 R5, -RZ, RZ, 0, 4.76837158203125e-07 ;  /* 0x00000008ff057431 */ /* 0x000fe400000001ff */
[----:B------:R-:W-:Y:S01]  /*a210*/  FADD.FTZ R7, R7, R3 ;  /* 0x0000000307077221 */ /* 0x000fe20000010000 */
[----:B------:R-:W-:-:S04]  /*a220*/  MOV R3, 0xffffffff ;  /* 0xffffffff00037802 */ /* 0x000fc80000000f00 */
[----:B------:R-:W-:-:S07]  /*a230*/  MOV R234, R7 ;  /* 0x0000000700ea7202 */ /* 0x000fce0000000f00 */
[----:B------:R-:W-:Y:S05]  /*a240*/  WARPSYNC.COLLECTIVE R3, `(.L_x_61790) ;  /* 0x0000000003087348 */ /* 0x000fea0003c00000 */
[----:B------:R0:W1:Y:S02]  /*a250*/  SHFL.BFLY P6, R3, R234, R5, R4 ;  /* 0x0c000005ea037389 */ /* 0x00006400000c0004 */
[----:B01----:R-:W-:Y:S05]  /*a260*/  ENDCOLLECTIVE ;  /* 0x000000000000791b */ /* 0x003fea0003800000 */
.L_x_61790:
[----:B------:R-:W-:Y:S02]  /*a270*/  HFMA2 R5, -RZ, RZ, 0, 9.5367431640625e-07 ;  /* 0x00000010ff057431 */ /* 0x000fe400000001ff */
[----:B------:R-:W-:Y:S01]  /*a280*/  FADD.FTZ R7, R7, R3 ;  /* 0x0000000307077221 */ /* 0x000fe20000010000 */
[----:B------:R-:W-:-:S04]  /*a290*/  MOV R3, 0xffffffff ;  /* 0xffffffff00037802 */ /* 0x000fc80000000f00 */
[----:B------:R-:W-:-:S07]  /*a2a0*/  MOV R234, R7 ;  /* 0x0000000700ea7202 */ /* 0x000fce0000000f00 */
[----:B------:R-:W-:Y:S05]  /*a2b0*/  WARPSYNC.COLLECTIVE R3, `(.L_x_61791) ;  /* 0x0000000003087348 */ /* 0x000fea0003c00000 */
[----:B------:R0:W1:Y:S02]  /*a2c0*/  SHFL.BFLY P6, R3, R234, R5, R4 ;  /* 0x0c000005ea037389 */ /* 0x00006400000c0004 */
[----:B01----:R-:W-:Y:S05]  /*a2d0*/  ENDCOLLECTIVE ;  /* 0x000000000000791b */ /* 0x003fea0003800000 */
.L_x_61791:
        /* <DEDUP_REMOVED lines=174> */
.L_x_61792:
[----:B------:R-:W-:Y:S02]  /*adc0*/  HFMA2 R5, -RZ, RZ, 0, 1.1920928955078125e-07 ;  /* 0x00000002ff057431 */ /* 0x000fe400000001ff */
[----:B------:R-:W-:Y:S01]  /*add0*/  FADD.FTZ R232, R232, R3 ;  /* 0x00000003e8e87221 */ /* 0x000fe20000010000 */
[----:B------:R-:W-:-:S04]  /*ade0*/  MOV R3, 0xffffffff ;  /* 0xffffffff00037802 */ /* 0x000fc80000000f00 */
[----:B------:R-:W-:-:S07]  /*adf0*/  MOV R234, R232 ;  /* 0x000000e800ea7202 */ /* 0x000fce0000000f00 */
[----:B------:R-:W-:Y:S05]  /*ae00*/  WARPSYNC.COLLECTIVE R3, `(.L_x_61793) ;  /* 0x0000000003087348 */ /* 0x000fea0003c00000 */
[----:B------:R0:W1:Y:S02]  /*ae10*/  SHFL.BFLY P6, R3, R234, R5, R4 ;  /* 0x0c000005ea037389 */ /* 0x00006400000c0004 */
[----:B01----:R-:W-:Y:S05]  /*ae20*/  ENDCOLLECTIVE ;  /* 0x000000000000791b */ /* 0x003fea0003800000 */
.L_x_61793:
[----:B------:R-:W-:Y:S02]  /*ae30*/  HFMA2 R5, -RZ, RZ, 0, 2.384185791015625e-07 ;  /* 0x00000004ff057431 */ /* 0x000fe400000001ff */
[----:B------:R-:W-:Y:S01]  /*ae40*/  FADD.FTZ R232, R232, R3 ;  /* 0x00000003e8e87221 */ /* 0x000fe20000010000 */
[----:B------:R-:W-:-:S04]  /*ae50*/  MOV R3, 0xffffffff ;  /* 0xffffffff00037802 */ /* 0x000fc80000000f00 */
[----:B------:R-:W-:-:S07]  /*ae60*/  MOV R234, R232 ;  /* 0x000000e800ea7202 */ /* 0x000fce0000000f00 */
[----:B------:R-:W-:Y:S05]  /*ae70*/  WARPSYNC.COLLECTIVE R3, `(.L_x_61794) ;  /* 0x0000000003087348 */ /* 0x000fea0003c00000 */
[----:B------:R0:W1:Y:S02]  /*ae80*/  SHFL.BFLY P6, R3, R234, R5, R4 ;  /* 0x0c000005ea037389 */ /* 0x00006400000c0004 */
[----:B01----:R-:W-:Y:S05]  /*ae90*/  ENDCOLLECTIVE ;  /* 0x000000000000791b */ /* 0x003fea0003800000 */
.L_x_61794:
[----:B------:R-:W-:Y:S02]  /*aea0*/  HFMA2 R5, -RZ, RZ, 0, 4.76837158203125e-07 ;  /* 0x00000008ff057431 */ /* 0x000fe400000001ff */
[----:B------:R-:W-:Y:S01]  /*aeb0*/  FADD.FTZ R232, R232, R3 ;  /* 0x00000003e8e87221 */ /* 0x000fe20000010000 */
[----:B------:R-:W-:-:S04]  /*aec0*/  MOV R3, 0xffffffff ;  /* 0xffffffff00037802 */ /* 0x000fc80000000f00 */
[----:B------:R-:W-:-:S07]  /*aed0*/  MOV R234, R232 ;  /* 0x000000e800ea7202 */ /* 0x000fce0000000f00 */
[----:B------:R-:W-:Y:S05]  /*aee0*/  WARPSYNC.COLLECTIVE R3, `(.L_x_61795) ;  /* 0x0000000003087348 */ /* 0x000fea0003c00000 */
[----:B------:R0:W1:Y:S02]  /*aef0*/  SHFL.BFLY P6, R3, R234, R5, R4 ;  /* 0x0c000005ea037389 */ /* 0x00006400000c0004 */
[----:B01----:R-:W-:Y:S05]  /*af00*/  ENDCOLLECTIVE ;  /* 0x000000000000791b */ /* 0x003fea0003800000 */
.L_x_61795:
[----:B------:R-:W-:Y:S02]  /*af10*/  HFMA2 R5, -RZ, RZ, 0, 9.5367431640625e-07 ;  /* 0x00000010ff057431 */ /* 0x000fe400000001ff */
[----:B------:R-:W-:Y:S01]  /*af20*/  FADD.FTZ R232, R232, R3 ;  /* 0x00000003e8e87221 */ /* 0x000fe20000010000 */
[----:B------:R-:W-:-:S04]  /*af30*/  MOV R3, 0xffffffff ;  /* 0xffffffff00037802 */ /* 0x000fc80000000f00 */
[----:B------:R-:W-:-:S07]  /*af40*/  MOV R234, R232 ;  /* 0x000000e800ea7202 */ /* 0x000fce0000000f00 */
[----:B------:R-:W-:Y:S05]  /*af50*/  WARPSYNC.COLLECTIVE R3, `(.L_x_61796) ;  /* 0x0000000003087348 */ /* 0x000fea0003c00000 */
[----:B------:R0:W1:Y:S02]  /*af60*/  SHFL.BFLY P6, R3, R234, R5, R4 ;  /* 0x0c000005ea037389 */ /* 0x00006400000c0004 */
[----:B01----:R-:W-:Y:S05]  /*af70*/  ENDCOLLECTIVE ;  /* 0x000000000000791b */ /* 0x003fea0003800000 */
.L_x_61796:
[----:B------:R-:W-:Y:S05]  /*af80*/  BRA `(.L_x_61797) ;  /* 0xffffffc800607947 */ /* 0x000fea000383ffff */
.L_x_61798:
        /* <DEDUP_REMOVED lines=15> */
.L_x_88534:


//--------------------- .text._ZN10layer_norm13ln_fwd_kernelINS_13Kernel_traitsIf6__halffS2_fjLj2560ELj1ELj4ELj1ELj16ENS_18Kernel_traits_baseILj2560EfS2_fS2_fjLj128EEEEELb0ELb1ELb1ELb1EEEvNS_9FwdParamsE --------------------------
	.section	.text._ZN10layer_norm13ln_fwd_kernelINS_13Kernel_traitsIf6__halffS2_fjLj2560ELj1ELj4ELj1ELj16ENS_18Kernel_traits_baseILj2560EfS2_fS2_fjLj128EEEEELb0ELb1ELb1ELb1EEEvNS_9FwdParamsE,"ax",@progbits
	.align	128
        .global         _ZN10layer_norm13ln_fwd_kernelINS_13Kernel_traitsIf6__halffS2_fjLj2560ELj1ELj4ELj1ELj16ENS_18Kernel_traits_baseILj2560EfS2_fS2_fjLj128EEEEELb0ELb1ELb1ELb1EEEvNS_9FwdParamsE
        .type           _ZN10layer_norm13ln_fwd_kernelINS_13Kernel_traitsIf6__halffS2_fjLj2560ELj1ELj4ELj1ELj16ENS_18Kernel_traits_baseILj2560EfS2_fS2_fjLj128EEEEELb0ELb1ELb1ELb1EEEvNS_9FwdParamsE,@function
        .size           _ZN10layer_norm13ln_fwd_kernelINS_13Kernel_traitsIf6__halffS2_fjLj2560ELj1ELj4ELj1ELj16ENS_18Kernel_traits_baseILj2560EfS2_fS2_fjLj128EEEEELb0ELb1ELb1ELb1EEEvNS_9FwdParamsE,(.L_x_88535 - _ZN10layer_norm13ln_fwd_kernelINS_13Kernel_traitsIf6__halffS2_fjLj2560ELj1ELj4ELj1ELj16ENS_18Kernel_traits_baseILj2560EfS2_fS2_fjLj128EEEEELb0ELb1ELb1ELb1EEEvNS_9FwdParamsE)
        .other          _ZN10layer_norm13ln_fwd_kernelINS_13Kernel_traitsIf6__halffS2_fjLj2560ELj1ELj4ELj1ELj16ENS_18Kernel_traits_baseILj2560EfS2_fS2_fjLj128EEEEELb0ELb1ELb1ELb1EEEvNS_9FwdParamsE,@"STO_CUDA_ENTRY STV_DEFAULT"
_ZN10layer_norm13ln_fwd_kernelINS_13Kernel_traitsIf6__halffS2_fjLj2560ELj1ELj4ELj1ELj16ENS_18Kernel_traits_baseILj2560EfS2_fS2_fjLj128EEEEELb0ELb1ELb1ELb1EEEvNS_9FwdParamsE:
.text._ZN10layer_norm13ln_fwd_kernelINS_13Kernel_traitsIf6__halffS2_fjLj2560ELj1ELj4ELj1ELj16ENS_18Kernel_traits_baseILj2560EfS2_fS2_fjLj128EEEEELb0ELb1ELb1ELb1EEEvNS_9FwdParamsE:
        /* <DEDUP_REMOVED lines=124> */
.L_x_61799:
        /* <DEDUP_REMOVED lines=128> */
.L_x_61800:
        /* <DEDUP_REMOVED lines=11> */
.L_x_61834:
        /* <DEDUP_REMOVED lines=33> */
[----:B0----5:R-:W-:-:S07]  /*1280*/  @P2 HADD2.F32 R4, -RZ, R160.H0_H0 ;  /* 0x200000a0ff042230 */ /* 0x021fce0000004100 */
[----:B------:R-:W0:Y:S08]  /*1290*/  @P2 LDC R5, c[0x0][0x40c] ;  /* 0x00010300ff052b82 */ /* 0x000e300000000800 */
[----:B------:R-:W3:Y:S01]  /*12a0*/  @P2 LDC R6, c[0x0][0x40c] ;  /* 0x00010300ff062b82 */ /* 0x000ee20000000800 */
[----:B-1----:R-:W-:-:S07]  /*12b0*/  @P2 FMUL.FTZ R7, R4, R7 ;  /* 0x0000000704072220 */ /* 0x002fce0000410000 */
[----:B------:R-:W1:Y:S08]  /*12c0*/  @P2 LDC R174, c[0x0][0x40c] ;  /* 0x00010300ffae2b82 */ /* 0x000e700000000800 */
[----:B------:R-:W1:Y:S01]  /*12d0*/  @P2 LDC R173, c[0x0][0x40c] ;  /* 0x00010300ffad2b82 */ /* 0x000e620000000800 */
[----:B--2---:R-:W-:Y:S01]  /*12e0*/  @!P2 MOV R4, R164 ;  /* 0x000000a40004a202 */ /* 0x004fe20000000f00 */
[----:B------:R-:W-:Y:S01]  /*12f0*/  @P2 FFMA.FTZ R4, R7, R80, R164 ;  /* 0x0000005007042223 */ /* 0x000fe200000100a4 */
[----:B------:R-:W-:Y:S01]  /*1300*/  @P2 HADD2.F32 R7, -RZ, R160.H1_H1 ;  /* 0x300000a0ff072230 */ /* 0x000fe20000004100 */
[----:B----4-:R-:W-:-:S02]  /*1310*/  MOV R244, R168 ;  /* 0x000000a800f47202 */ /* 0x010fc40000000f00 */
[----:B------:R-:W-:Y:S02]  /*1320*/  MOV R245, R169 ;  /* 0x000000a900f57202 */ /* 0x000fe40000000f00 */
[----:B0-----:R-:W-:Y:S01]  /*1330*/  @P2 FMUL.FTZ R172, R7, R5 ;  /* 0x0000000507ac2220 */ /* 0x001fe20000410000 */
[----:B------:R-:W-:Y:S01]  /*1340*/  MOV R5, R165 ;  /* 0x000000a500057202 */ /* 0x000fe20000000f00 */
[----:B------:R-:W0:Y:S01]  /*1350*/  @P2 LDC R7, c[0x0][0x40c] ;  /* 0x00010300ff072b82 */ /* 0x000e220000000800 */
[----:B------:R-:W-:Y:S01]  /*1360*/  MOV R246, R170 ;  /* 0x000000aa00f67202 */ /* 0x000fe20000000f00 */
[----:B------:R-:W-:Y:S01]  /*1370*/  @P2 FFMA.FTZ R5, R172, R81, R165 ;  /* 0x00000051ac052223 */ /* 0x000fe200000100a5 */
[----:B------:R-:W-:Y:S01]  /*1380*/  @P2 HADD2.F32 R172, -RZ, R161.H0_H0 ;  /* 0x200000a1ffac2230 */ /* 0x000fe20000004100 */
[----:B------:R-:W-:-:S04]  /*1390*/  MOV R247, R171 ;  /* 0x000000ab00f77202 */ /* 0x000fc80000000f00 */
[----:B---3--:R-:W-:Y:S01]  /*13a0*/  @P2 FMUL.FTZ R172, R172, R6 ;  /* 0x00000006acac2220 */ /* 0x008fe20000410000 */
[----:B------:R-:W-:-:S03]  /*13b0*/  MOV R6, R166 ;  /* 0x000000a600067202 */ /* 0x000fc60000000f00 */
[----:B------:R-:W-:Y:S01]  /*13c0*/  @P2 FFMA.FTZ R6, R172, R82, R166 ;  /* 0x00000052ac062223 */ /* 0x000fe200000100a6 */
[----:B------:R-:W-:-:S05]  /*13d0*/  @P2 HADD2.F32 R172, -RZ, R161.H1_H1 ;  /* 0x300000a1ffac2230 */ /* 0x000fca0000004100 */
[----:B0-----:R-:W-:Y:S01]  /*13e0*/  @P2 FMUL.FTZ R172, R172, R7 ;  /* 0x00000007acac2220 */ /* 0x001fe20000410000 */
[----:B------:R-:W-:-:S03]  /*13f0*/  MOV R7, R167 ;  /* 0x000000a700077202 */ /* 0x000fc60000000f00 */
[----:B------:R-:W-:Y:S01]  /*1400*/  @P2 FFMA.FTZ R7, R172, R83, R167 ;  /* 0x00000053ac072223 */ /* 0x000fe200000100a7 */
[----:B------:R-:W-:-:S05]  /*1410*/  @P2 HADD2.F32 R172, -RZ, R162.H0_H0 ;  /* 0x200000a2ffac2230 */ /* 0x000fca0000004100 */
[----:B-1----:R-:W-:Y:S02]  /*1420*/  @P2 FMUL.FTZ R174, R172, R174 ;  /* 0x000000aeacae2220 */ /* 0x002fe40000410000 */
[----:B------:R-:W0:Y:S02]  /*1430*/  @P2 LDC R172, c[0x0][0x40c] ;  /* 0x00010300ffac2b82 */ /* 0x000e240000000800 */
[----:B------:R-:W-:Y:S01]  /*1440*/  @P2 FFMA.FTZ R244, R174, R84, R168 ;  /* 0x00000054aef42223 */ /* 0x000fe200000100a8 */
[----:B------:R-:W-:-:S05]  /*1450*/  @P2 HADD2.F32 R174, -RZ, R162.H1_H1 ;  /* 0x300000a2ffae2230 */ /* 0x000fca0000004100 */
[----:B------:R-:W-:-:S04]  /*1460*/  @P2 FMUL.FTZ R173, R174, R173 ;  /* 0x000000adaead2220 */ /* 0x000fc80000410000 */
        /* <DEDUP_REMOVED lines=9> */
.L_x_61802:
[----:B------:R-:W0:Y:S01]  /*1500*/  @P1 LDC R7, c[0x0][0x40c] ;  /* 0x00010300ff071b82 */ /* 0x000e220000000800 */
[----:B-----5:R-:W-:Y:S01]  /*1510*/  @P1 HADD2.F32 R4, -RZ, R160.H0_H0 ;  /* 0x200000a0ff041230 */ /* 0x020fe20000004100 */
[----:B------:R-:W-:Y:S01]  /*1520*/  CS2R R244, SRZ ;  /* 0x0000000000f47805 */ /* 0x000fe2000001ff00 */
[----:B------:R-:W-:Y:S01]  /*1530*/  @P1 HADD2.F32 R173, -RZ, R161.H0_H0 ;  /* 0x200000a1ffad1230 */ /* 0x000fe20000004100 */
[----:B------:R-:W-:-:S04]  /*1540*/  CS2R R246, SRZ ;  /* 0x0000000000f67805 */ /* 0x000fc8000001ff00 */
[----:B------:R-:W1:Y:S08]  /*1550*/  @P1 LDC R5, c[0x0][0x40c] ;  /* 0x00010300ff051b82 */ /* 0x000e700000000800 */
[----:B------:R-:W2:Y:S01]  /*1560*/  @P1 LDC R6, c[0x0][0x40c] ;  /* 0x00010300ff061b82 */ /* 0x000ea20000000800 */
[----:B0-----:R-:W-:Y:S01]  /*1570*/  @P1 FMUL.FTZ R7, R4, R7 ;  /* 0x0000000704071220 */ /* 0x001fe20000410000 */
[----:B------:R-:W-:-:S03]  /*1580*/  MOV R4, RZ ;  /* 0x000000ff00047202 */ /* 0x000fc60000000f00 */
[----:B------:R-:W-:Y:S01]  /*1590*/  @P1 FMUL.FTZ R4, R7, R80 ;  /* 0x0000005007041220 */ /* 0x000fe20000410000 */
[----:B------:R-:W-:-:S05]  /*15a0*/  @P1 HADD2.F32 R7, -RZ, R160.H1_H1 ;  /* 0x300000a0ff071230 */ /* 0x000fca0000004100 */
[----:B-1----:R-:W-:Y:S01]  /*15b0*/  @P1 FMUL.FTZ R172, R7, R5 ;  /* 0x0000000507ac1220 */ /* 0x002fe20000410000 */
[----:B------:R-:W-:Y:S01]  /*15c0*/  MOV R5, RZ ;  /* 0x000000ff00057202 */ /* 0x000fe20000000f00 */
[----:B------:R-:W0:Y:S02]  /*15d0*/  @P1 LDC R7, c[0x0][0x40c] ;  /* 0x00010300ff071b82 */ /* 0x000e240000000800 */
[----:B------:R-:W-:Y:S01]  /*15e0*/  @P1 FMUL.FTZ R5, R172, R81 ;  /* 0x00000051ac051220 */ /* 0x000fe20000410000 */
[----:B--2---:R-:W-:Y:S01]  /*15f0*/  @P1 FMUL.FTZ R173, R173, R6 ;  /* 0x00000006adad1220 */ /* 0x004fe20000410000 */
[----:B------:R-:W-:-:S04]  /*1600*/  MOV R6, RZ ;  /* 0x000000ff00067202 */ /* 0x000fc80000000f00 */
[----:B------:R-:W1:Y:S01]  /*1610*/  @P1 LDC R172, c[0x0][0x40c] ;  /* 0x00010300ffac1b82 */ /* 0x000e620000000800 */
[----:B------:R-:W-:Y:S01]  /*1620*/  @P1 FMUL.FTZ R6, R173, R82 ;  /* 0x00000052ad061220 */ /* 0x000fe20000410000 */
[----:B------:R-:W-:-:S05]  /*1630*/  @P1 HADD2.F32 R173, -RZ, R161.H1_H1 ;  /* 0x300000a1ffad1230 */ /* 0x000fca0000004100 */
[----:B0-----:R-:W-:Y:S01]  /*1640*/  @P1 FMUL.FTZ R173, R173, R7 ;  /* 0x00000007adad1220 */ /* 0x001fe20000410000 */
[----:B------:R-:W-:-:S03]  /*1650*/  MOV R7, RZ ;  /* 0x000000ff00077202 */ /* 0x000fc60000000f00 */
[----:B------:R-:W-:Y:S01]  /*1660*/  @P1 FMUL.FTZ R7, R173, R83 ;  /* 0x00000053ad071220 */ /* 0x000fe20000410000 */
[----:B------:R-:W-:-:S05]  /*1670*/  @P1 HADD2.F32 R173, -RZ, R162.H0_H0 ;  /* 0x200000a2ffad1230 */ /* 0x000fca0000004100 */
[----:B-1----:R-:W-:Y:S01]  /*1680*/  @P1 FMUL.FTZ R172, R173, R172 ;  /* 0x000000acadac1220 */ /* 0x002fe20000410000 */
[----:B------:R-:W-:-:S03]  /*1690*/  @P1 HADD2.F32 R173, -RZ, R162.H1_H1 ;  /* 0x300000a2ffad1230 */ /* 0x000fc60000004100 */
[----:B------:R-:W-:Y:S02]  /*16a0*/  @P1 FMUL.FTZ R244, R172, R84 ;  /* 0x00000054acf41220 */ /* 0x000fe40000410000 */
[----:B------:R-:W0:Y:S02]  /*16b0*/  @P1 LDC R172, c[0x0][0x40c] ;  /* 0x00010300ffac1b82 */ /* 0x000e240000000800 */
[----:B0-----:R-:W-:Y:S01]  /*16c0*/  @P1 FMUL.FTZ R172, R173, R172 ;  /* 0x000000acadac1220 */ /* 0x001fe20000410000 */
        /* <DEDUP_REMOVED lines=9> */
.L_x_61803:
[----:B---3--:R-:W-:Y:S05]  /*1760*/  BSYNC.RECONVERGENT B0 ;  /* 0x0000000000007941 */ /* 0x008fea0003800200 */
.L_x_61801:
        /* <DEDUP_REMOVED lines=23> */
[----:B------:R-:W-:Y:S01]  /*18e0*/  @P2 HADD2.F32 R173, -RZ, R160.H0_H0 ;  /* 0x200000a0ffad2230 */ /* 0x000fe20000004100 */
[----:B------:R-:W-:Y:S02]  /*18f0*/  MOV R242, R170 ;  /* 0x000000aa00f27202 */ /* 0x000fe40000000f00 */
[----:B------:R-:W-:-:S04]  /*1900*/  MOV R243, R171 ;  /* 0x000000ab00f37202 */ /* 0x000fc80000000f00 */
[----:B------:R-:W1:Y:S01]  /*1910*/  @P2 LDC R174, c[0x0][0x40c] ;  /* 0x00010300ffae2b82 */ /* 0x000e620000000800 */
[----:B0-----:R-:W-:-:S07]  /*1920*/  @P2 FMUL.FTZ R172, R173, R172 ;  /* 0x000000acadac2220 */ /* 0x001fce0000410000 */
[----:B------:R-:W0:Y:S01]  /*1930*/  @P2 LDC R173, c[0x0][0x40c] ;  /* 0x00010300ffad2b82 */ /* 0x000e220000000800 */
[----:B------:R-:W-:Y:S01]  /*1940*/  @P2 FFMA.FTZ R236, R172, R88, R164 ;  /* 0x00000058acec2223 */ /* 0x000fe200000100a4 */
[----:B------:R-:W-:-:S05]  /*1950*/  @P2 HADD2.F32 R172, -RZ, R160.H1_H1 ;  /* 0x300000a0ffac2230 */ /* 0x000fca0000004100 */
[----:B-1----:R-:W-:Y:S02]  /*1960*/  @P2 FMUL.FTZ R174, R172, R174 ;  /* 0x000000aeacae2220 */ /* 0x002fe40000410000 */
[----:B------:R-:W1:Y:S02]  /*1970*/  @P2 LDC R172, c[0x0][0x40c] ;  /* 0x00010300ffac2b82 */ /* 0x000e640000000800 */
[----:B------:R-:W-:Y:S01]  /*1980*/  @P2 FFMA.FTZ R237, R174, R89, R165 ;  /* 0x00000059aeed2223 */ /* 0x000fe200000100a5 */
[----:B------:R-:W-:-:S05]  /*1990*/  @P2 HADD2.F32 R174, -RZ, R161.H0_H0 ;  /* 0x200000a1ffae2230 */ /* 0x000fca0000004100 */
[----:B0-----:R-:W-:-:S04]  /*19a0*/  @P2 FMUL.FTZ R173, R174, R173 ;  /* 0x000000adaead2220 */ /* 0x001fc80000410000 */
[----:B------:R-:W-:Y:S01]  /*19b0*/  @P2 FFMA.FTZ R238, R173, R90, R166 ;  /* 0x0000005aadee2223 */ /* 0x000fe200000100a6 */
[----:B------:R-:W-:-:S05]  /*19c0*/  @P2 HADD2.F32 R173, -RZ, R161.H1_H1 ;  /* 0x300000a1ffad2230 */ /* 0x000fca0000004100 */
[----:B-1----:R-:W-:Y:S01]  /*19d0*/  @P2 FMUL.FTZ R172, R173, R172 ;  /* 0x000000acadac2220 */ /* 0x002fe20000410000 */
[----:B------:R-:W-:-:S03]  /*19e0*/  @P2 HADD2.F32 R173, -RZ, R162.H0_H0 ;  /* 0x200000a2ffad2230 */ /* 0x000fc60000004100 */
[----:B------:R-:W-:Y:S02]  /*19f0*/  @P2 FFMA.FTZ R239, R172, R91, R167 ;  /* 0x0000005bacef2223 */ /* 0x000fe400000100a7 */
[----:B------:R-:W0:Y:S02]  /*1a00*/  @P2 LDC R172, c[0x0][0x40c] ;  /* 0x00010300ffac2b82 */ /* 0x000e240000000800 */
        /* <DEDUP_REMOVED lines=15> */
.L_x_61805:
        /* <DEDUP_REMOVED lines=19> */
[----:B-1----:R-:W-:-:S04]  /*1c30*/  @P1 FMUL.FTZ R173, R174, R173 ;  /* 0x000000adaead1220 */ /* 0x002fc80000410000 */
[----:B------:R-:W-:Y:S01]  /*1c40*/  @P1 FMUL.FTZ R239, R173, R91 ;  /* 0x0000005badef1220 */ /* 0x000fe20000410000 */
[----:B------:R-:W-:-:S05]  /*1c50*/  @P1 HADD2.F32 R173, -RZ, R162.H0_H0 ;  /* 0x200000a2ffad1230 */ /* 0x000fca0000004100 */
[----:B0-----:R-:W-:Y:S01]  /*1c60*/  @P1 FMUL.FTZ R172, R173, R172 ;  /* 0x000000acadac1220 */ /* 0x001fe20000410000 */
        /* <DEDUP_REMOVED lines=13> */
.L_x_61806:
[----:B------:R-:W-:Y:S05]  /*1d40*/  BSYNC.RECONVERGENT B0 ;  /* 0x0000000000007941 */ /* 0x000fea0003800200 */
.L_x_61804:
        /* <DEDUP_REMOVED lines=57> */
.L_x_61808:
        /* <DEDUP_REMOVED lines=36> */
.L_x_61809:
[----:B------:R-:W-:Y:S05]  /*2320*/  BSYNC.RECONVERGENT B0 ;  /* 0x0000000000007941 */ /* 0x000fea0003800200 */
.L_x_61807:
        /* <DEDUP_REMOVED lines=57> */
.L_x_61811:
        /* <DEDUP_REMOVED lines=36> */
.L_x_61812:
[----:B------:R-:W-:Y:S05]  /*2900*/  BSYNC.RECONVERGENT B0 ;  /* 0x0000000000007941 */ /* 0x000fea0003800200 */
.L_x_61810:
        /* <DEDUP_REMOVED lines=57> */
.L_x_61814:
        /* <DEDUP_REMOVED lines=36> */
.L_x_61815:
[----:B------:R-:W-:Y:S05]  /*2ee0*/  BSYNC.RECONVERGENT B0 ;  /* 0x0000000000007941 */ /* 0x000fea0003800200 */
.L_x_61813:
        /* <DEDUP_REMOVED lines=57> */
.L_x_61817:
        /* <DEDUP_REMOVED lines=36> */
.L_x_61818:
[----:B------:R-:W-:Y:S05]  /*34c0*/  BSYNC.RECONVERGENT B0 ;  /* 0x0000000000007941 */ /* 0x000fea0003800200 */
.L_x_61816:
        /* <DEDUP_REMOVED lines=35> */
[----:B0-----:R-:W-:Y:S02]  /*3700*/  @P2 FMUL.FTZ R174, R172, R174 ;  /* 0x000000aeacae2220 */ /* 0x001fe40000410000 */
[----:B------:R-:W0:Y:S02]  /*3710*/  @P2 LDC R172, c[0x0][0x40c] ;  /* 0x00010300ffac2b82 */ /* 0x000e240000000800 */
[----:B------:R-:W-:Y:S01]  /*3720*/  @P2 FFMA.FTZ R206, R174, R130, R166 ;  /* 0x00000082aece2223 */ /* 0x000fe200000100a6 */
[----:B------:R-:W-:-:S05]  /*3730*/  @P2 HADD2.F32 R174, -RZ, R161.H1_H1 ;  /* 0x300000a1ffae2230 */ /* 0x000fca0000004100 */
[----:B-1----:R-:W-:-:S04]  /*3740*/  @P2 FMUL.FTZ R173, R174, R173 ;  /* 0x000000adaead2220 */ /* 0x002fc80000410000 */
        /* <DEDUP_REMOVED lines=17> */
.L_x_61820:
[----:B------:R-:W1:Y:S01]  /*3860*/  @P1 LDC R174, c[0x0][0x40c] ;  /* 0x00010300ffae1b82 */ /* 0x000e620000000800 */
[----:B0----5:R-:W-:Y:S01]  /*3870*/  @P1 HADD2.F32 R172, -RZ, R160.H0_H0 ;  /* 0x200000a0ffac1230 */ /* 0x021fe20000004100 */
[----:B------:R-:W-:Y:S02]  /*3880*/  CS2R R204, SRZ ;  /* 0x0000000000cc7805 */ /* 0x000fe4000001ff00 */
[----:B------:R-:W-:Y:S02]  /*3890*/  CS2R R206, SRZ ;  /* 0x0000000000ce7805 */ /* 0x000fe4000001ff00 */
[----:B------:R-:W-:Y:S02]  /*38a0*/  CS2R R180, SRZ ;  /* 0x0000000000b47805 */ /* 0x000fe4000001ff00 */
[----:B------:R-:W-:Y:S01]  /*38b0*/  CS2R R182, SRZ ;  /* 0x0000000000b67805 */ /* 0x000fe2000001ff00 */
[----:B------:R-:W0:Y:S01]  /*38c0*/  @P1 LDC R173, c[0x0][0x40c] ;  /* 0x00010300ffad1b82 */ /* 0x000e220000000800 */
[----:B-1----:R-:W-:-:S07]  /*38d0*/  @P1 FMUL.FTZ R174, R172, R174 ;  /* 0x000000aeacae1220 */ /* 0x002fce0000410000 */
[----:B------:R-:W1:Y:S01]  /*38e0*/  @P1 LDC R172, c[0x0][0x40c] ;  /* 0x00010300ffac1b82 */ /* 0x000e620000000800 */
[----:B------:R-:W-:Y:S01]  /*38f0*/  @P1 FMUL.FTZ R204, R174, R128 ;  /* 0x00000080aecc1220 */ /* 0x000fe20000410000 */
[----:B------:R-:W-:-:S05]  /*3900*/  @P1 HADD2.F32 R174, -RZ, R160.H1_H1 ;  /* 0x300000a0ffae1230 */ /* 0x000fca0000004100 */
[----:B0-----:R-:W-:Y:S02]  /*3910*/  @P1 FMUL.FTZ R173, R174, R173 ;  /* 0x000000adaead1220 */ /* 0x001fe40000410000 */
[----:B------:R-:W0:Y:S02]  /*3920*/  @P1 LDC R174, c[0x0][0x40c] ;  /* 0x00010300ffae1b82 */ /* 0x000e240000000800 */
        /* <DEDUP_REMOVED lines=9> */
[----:B------:R-:W-:-:S05]  /*39c0*/  @P1 HADD2.F32 R174, -RZ, R162.H0_H0 ;  /* 0x200000a2ffae1230 */ /* 0x000fca0000004100 */
[----:B-1----:R-:W-:-:S04]  /*39d0*/  @P1 FMUL.FTZ R173, R174, R173 ;  /* 0x000000adaead1220 */ /* 0x002fc80000410000 */
[----:B------:R-:W-:Y:S01]  /*39e0*/  @P1 FMUL.FTZ R180, R173, R132 ;  /* 0x00000084adb41220 */ /* 0x000fe20000410000 */
[----:B------:R-:W-:-:S05]  /*39f0*/  @P1 HADD2.F32 R173, -RZ, R162.H1_H1 ;  /* 0x300000a2ffad1230 */ /* 0x000fca0000004100 */
        /* <DEDUP_REMOVED lines=10> */
.L_x_61821:
[----:B------:R-:W-:Y:S05]  /*3aa0*/  BSYNC.RECONVERGENT B0 ;  /* 0x0000000000007941 */ /* 0x000fea0003800200 */
.L_x_61819:
        /* <DEDUP_REMOVED lines=57> */
.L_x_61823:
        /* <DEDUP_REMOVED lines=36> */
.L_x_61824:
[----:B------:R-:W-:Y:S05]  /*4080*/  BSYNC.RECONVERGENT B0 ;  /* 0x0000000000007941 */ /* 0x000fea0003800200 */
.L_x_61822:
        /* <DEDUP_REMOVED lines=20> */
[----:B0-----:R-:W0:Y:S01]  /*41d0*/  @P2 LDC R173, c[0x0][0x40c] ;  /* 0x00010300ffad2b82 */ /* 0x001e220000000800 */
[----:B------:R-:W-:Y:S02]  /*41e0*/  @P2 HADD2.F32 R174, -RZ, R160.H0_H0 ;  /* 0x200000a0ffae2230 */ /* 0x000fe40000004100 */
[----:B------:R-:W-:-:S05]  /*41f0*/  @P2 HADD2.F32 R175, -RZ, R163.H0_H0 ;  /* 0x200000a3ffaf2230 */ /* 0x000fca0000004100 */
        /* <DEDUP_REMOVED lines=13> */
[----:B-1----:R-:W-:Y:S01]  /*42d0*/  @P2 FMUL.FTZ R173, R174, R173 ;  /* 0x000000adaead2220 */ /* 0x002fe20000410000 */
[----:B------:R-:W-:-:S03]  /*42e0*/  @P2 HADD2.F32 R174, -RZ, R162.H1_H1 ;  /* 0x300000a2ffae2230 */ /* 0x000fc60000004100 */
[----:B------:R-:W-:Y:S01]  /*42f0*/  @P2 FFMA.FTZ R203, R173, R147, R167 ;  /* 0x00000093adcb2223 */ /* 0x000fe200000100a7 */
[----:B------:R-:W-:-:S05]  /*4300*/  @P2 HADD2.F32 R173, -RZ, R162.H0_H0 ;  /* 0x200000a2ffad2230 */ /* 0x000fca0000004100 */
[----:B0-----:R-:W-:Y:S01]  /*4310*/  @P2 FMUL.FTZ R173, R173, R172 ;  /* 0x000000acadad2220 */ /* 0x001fe20000410000 */
        /* <DEDUP_REMOVED lines=12> */
[----:B------:R-:W-:-:S05]  /*43e0*/  HADD2.F32 R175, -RZ, R163.H1_H1 ;  /* 0x300000a3ffaf7230 */ /* 0x000fca0000004100 */
[----:B------:R-:W-:-:S04]  /*43f0*/  FMUL.FTZ R175, R175, UR10 ;  /* 0x0000000aafaf7c20 */ /* 0x000fc80008410000 */
[----:B------:R-:W-:Y:S01]  /*4400*/  FFMA.FTZ R175, R175, R151, R171 ;  /* 0x00000097afaf7223 */ /* 0x000fe200000100ab */
[----:B------:R-:W-:Y:S06]  /*4410*/  BRA `(.L_x_61827) ;  /* 0x0000000000987947 */ /* 0x000fec0003800000 */
.L_x_61826:
[----:B------:R-:W1:Y:S01]  /*4420*/  @P1 LDC R174, c[0x0][0x40c] ;  /* 0x00010300ffae1b82 */ /* 0x000e620000000800 */
[----:B0----5:R-:W-:Y:S01]  /*4430*/  @P1 HADD2.F32 R173, -RZ, R160.H0_H0 ;  /* 0x200000a0ffad1230 */ /* 0x021fe20000004100 */
[----:B------:R-:W-:Y:S02]  /*4440*/  CS2R R200, SRZ ;  /* 0x0000000000c87805 */ /* 0x000fe4000001ff00 */
[----:B------:R-:W-:Y:S01]  /*4450*/  CS2R R202, SRZ ;  /* 0x0000000000ca7805 */ /* 0x000fe2000001ff00 */
[--C-:B------:R-:W-:Y:S02]  /*4460*/  @P1 HADD2.F32 R175, -RZ, R163.reuse.H0_H0 ;  /* 0x200000a3ffaf1230 */ /* 0x100fe40000004100 */
[----:B------:R-:W-:Y:S01]  /*4470*/  @P1 HADD2.F32 R192, -RZ, R163.H1_H1 ;  /* 0x300000a3ffc01230 */ /* 0x000fe20000004100 */
        /* <DEDUP_REMOVED lines=17> */
[----:B-1----:R-:W-:Y:S01]  /*4590*/  @P1 FMUL.FTZ R174, R174, R172 ;  /* 0x000000acaeae1220 */ /* 0x002fe20000410000 */
[----:B------:R-:W-:-:S03]  /*45a0*/  HFMA2 R172, -RZ, RZ, 0, 0 ;  /* 0x00000000ffac7431 */ /* 0x000fc600000001ff */
[----:B------:R-:W-:Y:S01]  /*45b0*/  @P1 FMUL.FTZ R172, R174, R148 ;  /* 0x00000094aeac1220 */ /* 0x000fe20000410000 */
[----:B------:R-:W-:-:S05]  /*45c0*/  @P1 HADD2.F32 R174, -RZ, R162.H1_H1 ;  /* 0x300000a2ffae1230 */ /* 0x000fca0000004100 */
[----:B0-----:R-:W-:Y:S01]  /*45d0*/  @P1 FMUL.FTZ R174, R174, R173 ;  /* 0x000000adaeae1220 */ /* 0x001fe20000410000 */
        /* <DEDUP_REMOVED lines=10> */
.L_x_61827:
[----:B------:R-:W-:Y:S05]  /*4680*/  BSYNC.RECONVERGENT B0 ;  /* 0x0000000000007941 */ /* 0x000fea0003800200 */
.L_x_61825:
        /* <DEDUP_REMOVED lines=22> */
[----:B0-----:R-:W-:Y:S02]  /*47f0*/  @P0 HADD2.F32 R192, -RZ, R160.H0_H0 ;  /* 0x200000a0ffc00230 */ /* 0x001fe40000004100 */
[----:B------:R-:W-:-:S05]  /*4800*/  @P0 HADD2.F32 R194, -RZ, R163.H0_H0 ;  /* 0x200000a3ffc20230 */ /* 0x000fca0000004100 */
        /* <DEDUP_REMOVED lines=13> */
[----:B0-----:R-:W-:Y:S01]  /*48e0*/  @P0 FMUL.FTZ R192, R193, R192 ;  /* 0x000000c0c1c00220 */ /* 0x001fe20000410000 */
[----:B------:R-:W-:-:S03]  /*48f0*/  @P0 HADD2.F32 R193, -RZ, R162.H1_H1 ;  /* 0x300000a2ffc10230 */ /* 0x000fc60000004100 */
[----:B------:R-:W-:Y:S01]  /*4900*/  @P0 FFMA.FTZ R199, R192, R155, R167 ;  /* 0x0000009bc0c70223 */ /* 0x000fe200000100a7 */
[----:B------:R-:W-:-:S05]  /*4910*/  @P0 HADD2.F32 R192, -RZ, R162.H0_H0 ;  /* 0x200000a2ffc00230 */ /* 0x000fca0000004100 */
        /* <DEDUP_REMOVED lines=12> */
[----:B------:R-:W-:-:S05]  /*49e0*/  HADD2.F32 R3, -RZ, R163.H1_H1 ;  /* 0x300000a3ff037230 */ /* 0x000fca0000004100 */
[----:B------:R-:W-:-:S04]  /*49f0*/  FMUL.FTZ R3, R3, UR10 ;  /* 0x0000000a03037c20 */ /* 0x000fc80008410000 */
[----:B------:R-:W-:Y:S01]  /*4a00*/  FFMA.FTZ R195, R3, R159, R171 ;  /* 0x0000009f03c37223 */ /* 0x000fe200000100ab */
[----:B------:R-:W-:Y:S06]  /*4a10*/  BRA `(.L_x_61830) ;  /* 0x0000000000987947 */ /* 0x000fec0003800000 */
.L_x_61829:
[----:B0-----:R-:W0:Y:S01]  /*4a20*/  @P1 LDC R192, c[0x0][0x40c] ;  /* 0x00010300ffc01b82 */ /* 0x001e220000000800 */
[----:B-----5:R-:W-:Y:S01]  /*4a30*/  @P1 HADD2.F32 R193, -RZ, R160.H0_H0 ;  /* 0x200000a0ffc11230 */ /* 0x020fe20000004100 */
[----:B------:R-:W-:Y:S02]  /*4a40*/  CS2R R196, SRZ ;  /* 0x0000000000c47805 */ /* 0x000fe4000001ff00 */
[----:B------:R-:W-:Y:S01]  /*4a50*/  CS2R R198, SRZ ;  /* 0x0000000000c67805 */ /* 0x000fe2000001ff00 */
[--C-:B------:R-:W-:Y:S02]  /*4a60*/  @P1 HADD2.F32 R194, -RZ, R163.reuse.H0_H0 ;  /* 0x200000a3ffc21230 */ /* 0x100fe40000004100 */
[----:B------:R-:W-:Y:S01]  /*4a70*/  @P1 HADD2.F32 R195, -RZ, R163.H1_H1 ;  /* 0x300000a3ffc31230 */ /* 0x000fe20000004100 */
        /* <DEDUP_REMOVED lines=17> */
[----:B0-----:R-:W-:Y:S01]  /*4b90*/  @P1 FMUL.FTZ R193, R193, R192 ;  /* 0x000000c0c1c11220 */ /* 0x001fe20000410000 */
[----:B------:R-:W-:-:S03]  /*4ba0*/  HFMA2 R192, -RZ, RZ, 0, 0 ;  /* 0x00000000ffc07431 */ /* 0x000fc600000001ff */
[----:B------:R-:W-:Y:S01]  /*4bb0*/  @P1 FMUL.FTZ R192, R193, R156 ;  /* 0x0000009cc1c01220 */ /* 0x000fe20000410000 */
[----:B------:R-:W-:-:S05]  /*4bc0*/  @P1 HADD2.F32 R193, -RZ, R162.H1_H1 ;  /* 0x300000a2ffc11230 */ /* 0x000fca0000004100 */
        /* <DEDUP_REMOVED lines=11> */
.L_x_61830:
[----:B------:R-:W-:Y:S05]  /*4c80*/  BSYNC.RECONVERGENT B0 ;  /* 0x0000000000007941 */ /* 0x000fea0003800200 */
.L_x_61828:
        /* <DEDUP_REMOVED lines=268> */
.L_x_61846:
        /* <DEDUP_REMOVED lines=53> */
[----:B------:R-:W-:Y:S02]  /*60a0*/  F2FP.F16.F32.PACK_AB R247, R247, R246 ;  /* 0x000000f6f7f7723e */ /* 0x000fe400000000ff */
[----:B------:R-:W-:Y:S02]  /*60b0*/  F2FP.F16.F32.PACK_AB R246, R245, R244 ;  /* 0x000000f4f5f6723e */ /* 0x000fe400000000ff */
[----:B------:R-:W0:Y:S01]  /*60c0*/  S2R R244, SR_TID.X ;  /* 0x0000000000f47919 */ /* 0x000e220000002100 */
[----:B------:R-:W-:Y:S01]  /*60d0*/  FFMA.FTZ R7, R7, R250, R11 ;  /* 0x000000fa07077223 */ /* 0x000fe2000001000b */
[----:B------:R-:W-:Y:S01]  /*60e0*/  FFMA.FTZ R6, R6, R82, R10 ;  /* 0x0000005206067223 */ /* 0x000fe2000001000a */
[----:B------:R-:W1:Y:S01]  /*60f0*/  LDC.64 R250, c[0x0][0x428] ;  /* 0x00010a00fffa7b82 */ /* 0x000e620000000a00 */
[----:B------:R2:W5:Y:S03]  /*6100*/  LDL.LU R82, [R1+0x16c] ;  /* 0x00016c0001527983 */ /* 0x0005660000300800 */
[----:B------:R-:W-:Y:S01]  /*6110*/  F2FP.F16.F32.PACK_AB R245, R7, R6 ;  /* 0x0000000607f5723e */ /* 0x000fe200000000ff */
        /* <DEDUP_REMOVED lines=12> */
[----:B------:R-:W-:Y:S02]  /*61e0*/  F2FP.F16.F32.PACK_AB R244, R5, R4 ;  /* 0x0000000405f4723e */ /* 0x000fe400000000ff */
        /* <DEDUP_REMOVED lines=17> */
[----:B------:R-:W-:Y:S01]  /*6300*/  F2FP.F16.F32.PACK_AB R7, R5, R4 ;  /* 0x000000040507723e */ /* 0x000fe200000000ff */
        /* <DEDUP_REMOVED lines=22> */
[----:B------:R-:W-:Y:S02]  /*6470*/  F2FP.F16.F32.PACK_AB R5, R236, R239 ;  /* 0x000000efec05723e */ /* 0x000fe400000000ff */
[----:B------:R-:W-:Y:S01]  /*6480*/  IADD3 R236, PT, PT, R249, 0x20, RZ ;  /* 0x00000020f9ec7810 */ /* 0x000fe20007ffe0ff */
[----:B------:R-:W3:Y:S01]  /*6490*/  LDL R239, [R1+0xd0] ;  /* 0x0000d00001ef7983 */ /* 0x000ee20000100800 */
[----:B------:R-:W-:Y:S02]  /*64a0*/  F2FP.F16.F32.PACK_AB R4, R237, R4 ;  /* 0x00000004ed04723e */ /* 0x000fe400000000ff */
[----:B------:R-:W-:Y:S01]  /*64b0*/  F2FP.F16.F32.PACK_AB R6, R238, R6 ;  /* 0x00000006ee06723e */ /* 0x000fe200000000ff */
        /* <DEDUP_REMOVED lines=20> */
[----:B------:R-:W-:Y:S01]  /*6600*/  F2FP.F16.F32.PACK_AB R7, R5, R4 ;  /* 0x000000040507723e */ /* 0x000fe200000000ff */
        /* <DEDUP_REMOVED lines=21> */
[----:B------:R-:W-:-:S02]  /*6760*/  F2FP.F16.F32.PACK_AB R5, R228, R231 ;  /* 0x000000e7e405723e */ /* 0x000fc400000000ff */
[----:B------:R-:W-:Y:S02]  /*6770*/  IADD3 R228, PT, PT, R249, 0x40, RZ ;  /* 0x00000040f9e47810 */ /* 0x000fe40007ffe0ff */
[----:B------:R-:W-:Y:S02]  /*6780*/  F2FP.F16.F32.PACK_AB R4, R229, R4 ;  /* 0x00000004e504723e */ /* 0x000fe400000000ff */
[----:B------:R-:W-:Y:S01]  /*6790*/  F2FP.F16.F32.PACK_AB R6, R230, R6 ;  /* 0x00000006e606723e */ /* 0x000fe200000000ff */
        /* <DEDUP_REMOVED lines=97> */
[----:B------:R-:W-:Y:S01]  /*6db0*/  F2FP.F16.F32.PACK_AB R173, R192, R173 ;  /* 0x000000adc0ad723e */ /* 0x000fe200000000ff */
[----:B------:R-:W-:Y:S01]  /*6dc0*/  FFMA.FTZ R192, R210, R236, R46 ;  /* 0x000000ecd2c07223 */ /* 0x000fe2000001002e */
[----:B------:R-:W-:Y:S01]  /*6dd0*/  FMUL.FTZ R228, R2, R215 ;  /* 0x000000d702e47220 */ /* 0x000fe20000410000 */
[----:B------:R-:W-:Y:S01]  /*6de0*/  FFMA.FTZ R174, R222, R245, R36 ;  /* 0x000000f5deae7223 */ /* 0x000fe20000010024 */
[----:B------:R-:W-:Y:S01]  /*6df0*/  F2FP.F16.F32.PACK_AB R175, R5, R4 ;  /* 0x0000000405af723e */ /* 0x000fe200000000ff */
        /* <DEDUP_REMOVED lines=9> */
[----:B------:R-:W-:Y:S02]  /*6e90*/  F2FP.F16.F32.PACK_AB R174, R172, R174 ;  /* 0x000000aeacae723e */ /* 0x000fe400000000ff */
[----:B------:R-:W3:Y:S01]  /*6ea0*/  LDL R237, [R1+0xb8] ;  /* 0x0000b80001ed7983 */ /* 0x000ee20000100800 */
[----:B------:R-:W-:-:S03]  /*6eb0*/  F2FP.F16.F32.PACK_AB R172, R193, R3 ;  /* 0x00000003c1ac723e */ /* 0x000fc600000000ff */
        /* <DEDUP_REMOVED lines=39> */
[----:B------:R-:W-:Y:S01]  /*7130*/  F2FP.F16.F32.PACK_AB R6, R194, R6 ;  /* 0x00000006c206723e */ /* 0x000fe200000000ff */
[----:B------:R-:W3:Y:S04]  /*7140*/  LDL R240, [R1+0x6c] ;  /* 0x00006c0001f07983 */ /* 0x000ee80000100800 */
[----:B------:R0:W-:Y:S01]  /*7150*/  STG.E.128 desc[UR6][R2.64], R172 ;  /* 0x000000ac02007986 */ /* 0x0001e2000c101d06 */
[----:B------:R-:W-:-:S02]  /*7160*/  F2FP.F16.F32.PACK_AB R7, R193, R192 ;  /* 0x000000c0c107723e */ /* 0x000fc400000000ff */
[----:B------:R-:W-:Y:S01]  /*7170*/  F2FP.F16.F32.PACK_AB R5, R195, R5 ;  /* 0x00000005c305723e */ /* 0x000fe200000000ff */
[----:B------:R-:W3:Y:S01]  /*7180*/  LDL R242, [R1+0x60] ;  /* 0x0000600001f27983 */ /* 0x000ee20000100800 */
[----:B------:R-:W-:Y:S02]  /*7190*/  F2FP.F16.F32.PACK_AB R4, R198, R4 ;  /* 0x00000004c604723e */ /* 0x000fe400000000ff */
        /* <DEDUP_REMOVED lines=19> */
[----:B------:R-:W-:Y:S02]  /*72d0*/  F2FP.F16.F32.PACK_AB R6, R174, R6 ;  /* 0x00000006ae06723e */ /* 0x000fe400000000ff */
[----:B------:R-:W2:Y:S01]  /*72e0*/  LDL R237, [R1+0x78] ;  /* 0x0000780001ed7983 */ /* 0x000ea20000100800 */
        /* <DEDUP_REMOVED lines=14> */
[----:B------:R-:W-:Y:S01]  /*73d0*/  F2FP.F16.F32.PACK_AB R7, R173, R7 ;  /* 0x00000007ad07723e */ /* 0x000fe200000000ff */
[----:B------:R-:W-:Y:S01]  /*73e0*/  FFMA.FTZ R173, R206, R217, R58 ;  /* 0x000000d9cead7223 */ /* 0x000fe2000001003a */
[----:B------:R-:W-:Y:S01]  /*73f0*/  F2FP.F16.F32.PACK_AB R4, R172, R4 ;  /* 0x00000004ac04723e */ /* 0x000fe200000000ff */
[----:B------:R-:W-:Y:S01]  /*7400*/  FFMA.FTZ R172, R227, R220, R56 ;  /* 0x000000dce3ac7223 */ /* 0x000fe20000010038 */
[----:B------:R-:W-:Y:S01]  /*7410*/  F2FP.F16.F32.PACK_AB R175, R183, R175 ;  /* 0x000000afb7af723e */ /* 0x000fe200000000ff */
        /* <DEDUP_REMOVED lines=20> */
[----:B------:R-:W-:-:S02]  /*7560*/  F2FP.F16.F32.PACK_AB R173, R183, R173 ;  /* 0x000000adb7ad723e */ /* 0x000fc400000000ff */
[----:B------:R-:W-:Y:S02]  /*7570*/  F2FP.F16.F32.PACK_AB R172, R182, R172 ;  /* 0x000000acb6ac723e */ /* 0x000fe400000000ff */
[----:B------:R-:W-:Y:S02]  /*7580*/  F2FP.F16.F32.PACK_AB R179, R179, R178 ;  /* 0x000000b2b3b3723e */ /* 0x000fe400000000ff */
[----:B------:R-:W-:Y:S02]  /*7590*/  F2FP.F16.F32.PACK_AB R174, R181, R174 ;  /* 0x000000aeb5ae723e */ /* 0x000fe400000000ff */
        /* <DEDUP_REMOVED lines=12> */
[----:B------:R-:W-:Y:S01]  /*7660*/  F2FP.F16.F32.PACK_AB R178, R177, R176 ;  /* 0x000000b0b1b2723e */ /* 0x000fe200000000ff */
[----:B--2---:R-:W-:Y:S01]  /*7670*/  FFMA.FTZ R177, R190, R237, R66 ;  /* 0x000000edbeb17223 */ /* 0x004fe20000010042 */
[----:B------:R-:W-:Y:S01]  /*7680*/  FFMA.FTZ R176, R188, R238, R64 ;  /* 0x000000eebcb07223 */ /* 0x000fe20000010040 */
[----:B------:R-:W-:Y:S01]  /*7690*/  FFMA.FTZ R186, R205, R186, R77 ;  /* 0x000000bacdba7223 */ /* 0x000fe2000001004d */
[----:B------:R-:W-:Y:S01]  /*76a0*/  FFMA.FTZ R181, R202, R235, R74 ;  /* 0x000000ebcab57223 */ /* 0x000fe2000001004a */
[----:B------:R-:W-:Y:S01]  /*76b0*/  FFMA.FTZ R180, R189, R180, R65 ;  /* 0x000000b4bdb47223 */ /* 0x000fe20000010041 */
[----:B------:R-:W-:Y:S01]  /*76c0*/  FFMA.FTZ R184, R212, R184, R78 ;  /* 0x000000b8d4b87223 */ /* 0x000fe2000001004e */
[----:B------:R-:W-:Y:S01]  /*76d0*/  FFMA.FTZ R185, R213, R185, R79 ;  /* 0x000000b9d5b97223 */ /* 0x000fe2000001004f */
[----:B------:R-:W-:Y:S02]  /*76e0*/  F2FP.F16.F32.PACK_AB R177, R183, R177 ;  /* 0x000000b1b7b1723e */ /* 0x000fe400000000ff */
[----:B------:R-:W-:Y:S01]  /*76f0*/  F2FP.F16.F32.PACK_AB R176, R180, R176 ;  /* 0x000000b0b4b0723e */ /* 0x000fe200000000ff */
[----:B------:R-:W-:Y:S01]  /*7700*/  FFMA.FTZ R180, R200, R233, R72 ;  /* 0x000000e9c8b47223 */ /* 0x000fe20000010048 */
[----:B------:R-:W-:Y:S01]  /*7710*/  F2FP.F16.F32.PACK_AB R182, R186, R182 ;  /* 0x000000b6bab6723e */ /* 0x000fe200000000ff */
[----:B------:R-:W-:Y:S01]  /*7720*/  FFMA.FTZ R186, R201, R232, R73 ;  /* 0x000000e8c9ba7223 */ /* 0x000fe20000010049 */
[----:B------:R-:W-:-:S02]  /*7730*/  F2FP.F16.F32.PACK_AB R183, R185, R184 ;  /* 0x000000b8b9b7723e */ /* 0x000fc400000000ff */
[----:B------:R-:W-:Y:S01]  /*7740*/  F2FP.F16.F32.PACK_AB R181, R187, R181 ;  /* 0x000000b5bbb5723e */ /* 0x000fe200000000ff */
[----:B------:R-:W-:Y:S01]  /*7750*/  FFMA.FTZ R184, R196, R230, R231 ;  /* 0x000000e6c4b87223 */ /* 0x000fe200000100e7 */
[----:B------:R-:W-:Y:S01]  /*7760*/  F2FP.F16.F32.PACK_AB R180, R186, R180 ;  /* 0x000000b4bab4723e */ /* 0x000fe200000000ff */
        /* <DEDUP_REMOVED lines=8> */
[----:B------:R-:W-:-:S03]  /*77f0*/  FFMA.FTZ R197, R197, R206, R207 ;  /* 0x000000cec5c57223 */ /* 0x000fc600000100cf */
[----:B------:R-:W-:Y:S01]  /*7800*/  F2FP.F16.F32.PACK_AB R185, R191, R185 ;  /* 0x000000b9bfb9723e */ /* 0x000fe200000000ff */
[----:B------:R0:W-:Y:S01]  /*7810*/  STG.E.128 desc[UR6][R194.64], R176 ;  /* 0x000000b0c2007986 */ /* 0x0001e2000c101d06 */
[----:B------:R-:W-:-:S03]  /*7820*/  F2FP.F16.F32.PACK_AB R184, R197, R184 ;  /* 0x000000b8c5b8723e */ /* 0x000fc600000000ff */
[----:B------:R0:W-:Y:S04]  /*7830*/  STG.E.128 desc[UR6][R198.64], R180 ;  /* 0x000000b4c6007986 */ /* 0x0001e8000c101d06 */
[----:B------:R0:W-:Y:S02]  /*7840*/  STG.E.128 desc[UR6][R208.64], R184 ;  /* 0x000000b8d0007986 */ /* 0x0001e4000c101d06 */
.L_x_61833:
[----:B------:R-:W-:Y:S05]  /*7850*/  BSYNC.RECONVERGENT B0 ;  /* 0x0000000000007941 */ /* 0x000fea0003800200 */
.L_x_61832:
[----:B0-----:R-:W0:Y:S02]  /*7860*/  LDC.64 R2, c[0x0][0x380] ;  /* 0x0000e000ff027b82 */ /* 0x001e240000000a00 */
[----:B0----5:R-:W-:-:S04]  /*7870*/  LEA R0, R2, R0, 0x2 ;  /* 0x0000000002007211 */ /* 0x021fc800078e10ff */
[----:B------:R-:W-:-:S13]  /*7880*/  ISETP.GE.AND P0, PT, R0, R3, PT ;  /* 0x000000030000720c */ /* 0x000fda0003f06270 */
[----:B------:R-:W-:Y:S05]  /*7890*/  @!P0 BRA `(.L_x_61834) ;  /* 0xffffff9400f48947 */ /* 0x000fea000383ffff */
[----:B------:R-:W-:Y:S05]  /*78a0*/  EXIT ;  /* 0x000000000000794d */ /* 0x000fea0003800000 */
.L_x_61831:
        /* <DEDUP_REMOVED lines=8> */
.L_x_61836:
[----:B------:R-:W-:Y:S05]  /*7930*/  BSYNC B0 ;  /* 0x0000000000007941 */ /* 0x000fea0003800000 */
.L_x_61835:
        /* <DEDUP_REMOVED lines=8> */
.L_x_61837:
[----:B------:R-:W-:Y:S02]  /*79c0*/  HFMA2 R250, -RZ, RZ, 0, 2.384185791015625e-07 ;  /* 0x00000004fffa7431 */ /* 0x000fe400000001ff */
[----:B------:R-:W-:Y:S01]  /*79d0*/  FADD.FTZ R249, R249, R2 ;  /* 0x00000002f9f97221 */ /* 0x000fe20000010000 */
[----:B------:R-:W-:-:S04]  /*79e0*/  MOV R2, 0xffffffff ;  /* 0xffffffff00027802 */ /* 0x000fc80000000f00 */
[----:B------:R-:W-:-:S07]  /*79f0*/  MOV R251, R249 ;  /* 0x000000f900fb7202 */ /* 0x000fce0000000f00 */
[----:B------:R-:W-:Y:S05]  /*7a00*/  WARPSYNC.COLLECTIVE R2, `(.L_x_61838) ;  /* 0x0000000002087348 */ /* 0x000fea0003c00000 */
[----:B------:R0:W1:Y:S02]  /*7a10*/  SHFL.BFLY P1, R2, R251, R250, R3 ;  /* 0x0c0000fafb027389 */ /* 0x0000640000020003 */
[----:B01----:R-:W-:Y:S05]  /*7a20*/  ENDCOLLECTIVE ;  /* 0x000000000000791b */ /* 0x003fea0003800000 */
.L_x_61838:
[----:B------:R-:W-:Y:S02]  /*7a30*/  HFMA2 R250, -RZ, RZ, 0, 4.76837158203125e-07 ;  /* 0x00000008fffa7431 */ /* 0x000fe400000001ff */
[----:B------:R-:W-:Y:S01]  /*7a40*/  FADD.FTZ R249, R249, R2 ;  /* 0x00000002f9f97221 */ /* 0x000fe20000010000 */
[----:B------:R-:W-:-:S04]  /*7a50*/  MOV R2, 0xffffffff ;  /* 0xffffffff00027802 */ /* 0x000fc80000000f00 */
[----:B------:R-:W-:-:S07]  /*7a60*/  MOV R251, R249 ;  /* 0x000000f900fb7202 */ /* 0x000fce0000000f00 */
[----:B------:R-:W-:Y:S05]  /*7a70*/  WARPSYNC.COLLECTIVE R2, `(.L_x_61839) ;  /* 0x0000000002087348 */ /* 0x000fea0003c00000 */
[----:B------:R0:W1:Y:S02]  /*7a80*/  SHFL.BFLY P1, R2, R251, R250, R3 ;  /* 0x0c0000fafb027389 */ /* 0x0000640000020003 */
[----:B01----:R-:W-:Y:S05]  /*7a90*/  ENDCOLLECTIVE ;  /* 0x000000000000791b */ /* 0x003fea0003800000 */
.L_x_61839:
[----:B------:R-:W-:Y:S02]  /*7aa0*/  HFMA2 R250, -RZ, RZ, 0, 9.5367431640625e-07 ;  /* 0x00000010fffa7431 */ /* 0x000fe400000001ff */
[----:B------:R-:W-:Y:S01]  /*7ab0*/  FADD.FTZ R249, R249, R2 ;  /* 0x00000002f9f97221 */ /* 0x000fe20000010000 */
[----:B------:R-:W-:-:S04]  /*7ac0*/  MOV R2, 0xffffffff ;  /* 0xffffffff00027802 */ /* 0x000fc80000000f00 */
[----:B------:R-:W-:-:S07]  /*7ad0*/  MOV R251, R249 ;  /* 0x000000f900fb7202 */ /* 0x000fce0000000f00 */
[----:B------:R-:W-:Y:S05]  /*7ae0*/  WARPSYNC.COLLECTIVE R2, `(.L_x_61840) ;  /* 0x0000000002087348 */ /* 0x000fea0003c00000 */
[----:B------:R0:W1:Y:S02]  /*7af0*/  SHFL.BFLY P1, R2, R251, R250, R3 ;  /* 0x0c0000fafb027389 */ /* 0x0000640000020003 */
[----:B01----:R-:W-:Y:S05]  /*7b00*/  ENDCOLLECTIVE ;  /* 0x000000000000791b */ /* 0x003fea0003800000 */
.L_x_61840:
        /* <DEDUP_REMOVED lines=169> */
.L_x_61841:
[----:B------:R-:W-:Y:S02]  /*85a0*/  HFMA2 R250, -RZ, RZ, 0, 1.1920928955078125e-07 ;  /* 0x00000002fffa7431 */ /* 0x000fe400000001ff */
[----:B------:R-:W-:Y:S01]  /*85b0*/  FADD.FTZ R251, R251, R2 ;  /* 0x00000002fbfb7221 */ /* 0x000fe20000010000 */
[----:B------:R-:W-:-:S07]  /*85c0*/  MOV R2, 0xffffffff ;  /* 0xffffffff00027802 */ /* 0x000fce0000000f00 */
[----:B------:R-:W-:Y:S05]  /*85d0*/  WARPSYNC.COLLECTIVE R2, `(.L_x_61842) ;  /* 0x0000000002087348 */ /* 0x000fea0003c00000 */
[----:B------:R0:W1:Y:S02]  /*85e0*/  SHFL.BFLY P1, R2, R251, R250, R3 ;  /* 0x0c0000fafb027389 */ /* 0x0000640000020003 */
[----:B01----:R-:W-:Y:S05]  /*85f0*/  ENDCOLLECTIVE ;  /* 0x000000000000791b */ /* 0x003fea0003800000 */
.L_x_61842:
[----:B------:R-:W-:Y:S02]  /*8600*/  HFMA2 R250, -RZ, RZ, 0, 2.384185791015625e-07 ;  /* 0x00000004fffa7431 */ /* 0x000fe400000001ff */
[----:B------:R-:W-:Y:S01]  /*8610*/  FADD.FTZ R251, R251, R2 ;  /* 0x00000002fbfb7221 */ /* 0x000fe20000010000 */
[----:B------:R-:W-:-:S07]  /*8620*/  MOV R2, 0xffffffff ;  /* 0xffffffff00027802 */ /* 0x000fce0000000f00 */
[----:B------:R-:W-:Y:S05]  /*8630*/  WARPSYNC.COLLECTIVE R2, `(.L_x_61843) ;  /* 0x0000000002087348 */ /* 0x000fea0003c00000 */
[----:B------:R0:W1:Y:S02]  /*8640*/  SHFL.BFLY P1, R2, R251, R250, R3 ;  /* 0x0c0000fafb027389 */ /* 0x0000640000020003 */
[----:B01----:R-:W-:Y:S05]  /*8650*/  ENDCOLLECTIVE ;  /* 0x000000000000791b */ /* 0x003fea0003800000 */
.L_x_61843:
[----:B------:R-:W-:Y:S02]  /*8660*/  HFMA2 R250, -RZ, RZ, 0, 4.76837158203125e-07 ;  /* 0x00000008fffa7431 */ /* 0x000fe400000001ff */
[----:B------:R-:W-:Y:S01]  /*8670*/  FADD.FTZ R251, R251, R2 ;  /* 0x00000002fbfb7221 */ /* 0x000fe20000010000 */
[----:B------:R-:W-:-:S07]  /*8680*/  MOV R2, 0xffffffff ;  /* 0xffffffff00027802 */ /* 0x000fce0000000f00 */
[----:B------:R-:W-:Y:S05]  /*8690*/  WARPSYNC.COLLECTIVE R2, `(.L_x_61844) ;  /* 0x0000000002087348 */ /* 0x000fea0003c00000 */
[----:B------:R0:W1:Y:S02]  /*86a0*/  SHFL.BFLY P1, R2, R251, R250, R3 ;  /* 0x0c0000fafb027389 */ /* 0x0000640000020003 */
[----:B01----:R-:W-:Y:S05]  /*86b0*/  ENDCOLLECTIVE ;  /* 0x000000000000791b */ /* 0x003fea0003800000 */
.L_x_61844:
[----:B------:R-:W-:Y:S02]  /*86c0*/  HFMA2 R250, -RZ, RZ, 0, 9.5367431640625e-07 ;  /* 0x00000010fffa7431 */ /* 0x000fe400000001ff */
[----:B------:R-:W-:Y:S01]  /*86d0*/  FADD.FTZ R251, R251, R2 ;  /* 0x00000002fbfb7221 */ /* 0x000fe20000010000 */
[----:B------:R-:W-:-:S07]  /*86e0*/  MOV R2, 0xffffffff ;  /* 0xffffffff00027802 */ /* 0x000fce0000000f00 */
[----:B------:R-:W-:Y:S05]  /*86f0*/  WARPSYNC.COLLECTIVE R2, `(.L_x_61845) ;  /* 0x0000000002087348 */ /* 0x000fea0003c00000 */
[----:B------:R0:W1:Y:S02]  /*8700*/  SHFL.BFLY P1, R2, R251, R250, R3 ;  /* 0x0c0000fafb027389 */ /* 0x0000640000020003 */
[----:B01----:R-:W-:Y:S05]  /*8710*/  ENDCOLLECTIVE ;  /* 0x000000000000791b */ /* 0x003fea0003800000 */
.L_x_61845:
[----:B------:R-:W-:Y:S05]  /*8720*/  BRA `(.L_x_61846) ;  /* 0xffffffd400887947 */ /* 0x000fea000383ffff */
.L_x_61847:
        /* <DEDUP_REMOVED lines=13> */
.L_x_88535:


//--------------------- .text._ZN10layer_norm13ln_fwd_kernelINS_13Kernel_traitsIf6__halffS2_fjLj2560ELj1ELj4ELj1ELj16ENS_18Kernel_traits_baseILj2560EfS2_fS2_fjLj128EEEEELb1ELb0ELb0ELb0EEEvNS_9FwdParamsE --------------------------
	.section	.text._ZN10layer_norm13ln_fwd_kernelINS_13Kernel_traitsIf6__halffS2_fjLj2560ELj1ELj4ELj1ELj16ENS_18Kernel_traits_baseILj2560EfS2_fS2_fjLj128EEEEELb1ELb0ELb0ELb0EEEvNS_9FwdParamsE,"ax",@progbits
	.align	128
        .global         _ZN10layer_norm13ln_fwd_kernelINS_13Kernel_traitsIf6__halffS2_fjLj2560ELj1ELj4ELj1ELj16ENS_18Kernel_traits_baseILj2560EfS2_fS2_fjLj128EEEEELb1ELb0ELb0ELb0EEEvNS_9FwdParamsE
        .type           _ZN10layer_norm13ln_fwd_kernelINS_13Kernel_traitsIf6__halffS2_fjLj2560ELj1ELj4ELj1ELj16ENS_18Kernel_traits_baseILj2560EfS2_fS2_fjLj128EEEEELb1ELb0ELb0ELb0EEEvNS_9FwdParamsE,@function
        .size           _ZN10layer_norm13ln_fwd_kernelINS_13Kernel_traitsIf6__halffS2_fjLj2560ELj1ELj4ELj1ELj16ENS_18Kernel_traits_baseILj2560EfS2_fS2_fjLj128EEEEELb1ELb0ELb0ELb0EEEvNS_9FwdParamsE,(.L_x_88536 - _ZN10layer_norm13ln_fwd_kernelINS_13Kernel_traitsIf6__halffS2_fjLj2560ELj1ELj4ELj1ELj16ENS_18Kernel_traits_baseILj2560EfS2_fS2_fjLj128EEEEELb1ELb0ELb0ELb0EEEvNS_9FwdParamsE)
        .other          _ZN10layer_norm13ln_fwd_kernelINS_13Kernel_traitsIf6__halffS2_fjLj2560ELj1ELj4ELj1ELj16ENS_18Kernel_traits_baseILj2560EfS2_fS2_fjLj128EEEEELb1ELb0ELb0ELb0EEEvNS_9FwdParamsE,@"STO_CUDA_ENTRY STV_DEFAULT"
_ZN10layer_norm13ln_fwd_kernelINS_13Kernel_traitsIf6__halffS2_fjLj2560ELj1ELj4ELj1ELj16ENS_18Kernel_traits_baseILj2560EfS2_fS2_fjLj128EEEEELb1ELb0ELb0ELb0EEEvNS_9FwdParamsE:
.text._ZN10layer_norm13ln_fwd_kernelINS_13Kernel_traitsIf6__halffS2_fjLj2560ELj1ELj4ELj1ELj16ENS_18Kernel_traits_baseILj2560EfS2_fS2_fjLj128EEEEELb1ELb0ELb0ELb0EEEvNS_9FwdParamsE:
        /* <DEDUP_REMOVED lines=174> */
.L_x_61849:
        /* <DEDUP_REMOVED lines=123> */
.L_x_61850:
[----:B------:R-:W-:Y:S05]  /*1290*/  BSYNC.RECONVERGENT B0 ;  /* 0x0000000000007941 */ /* 0x000fea0003800200 */
.L_x_61848:
        /* <DEDUP_REMOVED lines=72> */
.L_x_62711:
        /* <DEDUP_REMOVED lines=20> */
[----:B-1-34-:R-:W-:Y:S06]  /*1860*/  @!P2 BRA `(.L_x_61852) ;  /* 0x000000640040a947 */ /* 0x01afec0003800000 */
        /* <DEDUP_REMOVED lines=21> */
.L_x_88368:
[----:B------:R-:W-:Y:S05]  /*19c0*/  BRX R232 -0x19d0                                       (*"BRANCH_TARGETS .L_x_88369,.L_x_88370,.L_x_88371"*) ;  /* 0xffffffe4e88c7949 */ /* 0x000fea000383ffff */
.L_x_88371:
[----:B------:R-:W-:Y:S01]  /*19d0*/  VIADD R232, R9, 0x1 ;  /* 0x0000000109e87836 */ /* 0x000fe20000000000 */
[----:B------:R-:W-:Y:S01]  /*19e0*/  MOV R2, R5 ;  /* 0x0000000500027202 */ /* 0x000fe20000000f00 */
[----:B------:R-:W-:Y:S01]  /*19f0*/  IMAD.MOV.U32 R233, RZ, RZ, R10 ;  /* 0x000000ffffe97224 */ /* 0x000fe200078e000a */
[----:B------:R-:W-:Y:S06]  /*1a00*/  BRA `(.L_x_61855) ;  /* 0x00000004003c7947 */ /* 0x000fec0003800000 */
.L_x_88369:
[----:B------:R-:W-:Y:S01]  /*1a10*/  IMAD.MOV.U32 R2, RZ, RZ, R5 ;  /* 0x000000ffff027224 */ /* 0x000fe200078e0005 */
[----:B------:R-:W-:Y:S01]  /*1a20*/  MOV R232, 0x3 ;  /* 0x0000000300e87802 */ /* 0x000fe20000000f00 */
[----:B------:R-:W-:Y:S01]  /*1a30*/  IMAD.MOV.U32 R233, RZ, RZ, R11 ;  /* 0x000000ffffe97224 */ /* 0x000fe200078e000b */
[----:B------:R-:W-:Y:S06]  /*1a40*/  BRA `(.L_x_61855) ;  /* 0x00000004002c7947 */ /* 0x000fec0003800000 */
.L_x_88370:
        /* <DEDUP_REMOVED lines=12> */
.L_x_61857:
[----:B------:R-:W-:Y:S05]  /*1b10*/  BSYNC.RECONVERGENT B2 ;  /* 0x0000000000027941 */ /* 0x000fea0003800200 */
.L_x_61856:
        /* <DEDUP_REMOVED lines=62> */
.L_x_61855:
[----:B------:R-:W-:Y:S05]  /*1f00*/  BSYNC.RECONVERGENT B1 ;  /* 0x0000000000017941 */ /* 0x000fea0003800200 */
.L_x_61854:
        /* <DEDUP_REMOVED lines=10> */
[----:B-----5:R-:W-:-:S05]  /*1fb0*/  HADD2.F32 R5, -RZ, R20.H0_H0 ;  /* 0x20000014ff057230 */ /* 0x020fca0000004100 */
        /* <DEDUP_REMOVED lines=16> */
.L_x_61860:
        /* <DEDUP_REMOVED lines=12> */
.L_x_61862:
[----:B------:R-:W-:Y:S05]  /*2180*/  BSYNC.RECONVERGENT B2 ;  /* 0x0000000000027941 */ /* 0x000fea0003800200 */
.L_x_61861:
        /* <DEDUP_REMOVED lines=62> */
.L_x_61859:
[----:B------:R-:W-:Y:S05]  /*2570*/  BSYNC.RECONVERGENT B1 ;  /* 0x0000000000017941 */ /* 0x000fea0003800200 */
.L_x_61858:
[----:B------:R-:W-:Y:S01]  /*2580*/  I2FP.F32.U32 R5, R5 ;  /* 0x0000000500057245 */ /* 0x000fe20000201000 */
[----:B------:R-:W-:Y:S01]  /*2590*/  BSSY.RECONVERGENT B1, `(.L_x_61863) ;  /* 0x0000060000017945 */ /* 0x000fe20003800200 */
[----:B------:R-:W-:-:S03]  /*25a0*/  ISETP.NE.AND P1, PT, R9, 0x1, PT ;  /* 0x000000010900780c */ /* 0x000fc60003f25270 */
[----:B------:R-:W-:-:S05]  /*25b0*/  FFMA.FTZ R5, R5, R242, 1.1641532182693481445e-10 ;  /* 0x2f00000005057423 */ /* 0x000fca00000100f2 */
[----:B------:R-:W-:Y:S01]  /*25c0*/  FSETP.GTU.FTZ.AND P0, PT, R5, R241, PT ;  /* 0x000000f10500720b */ /* 0x000fe20003f1c000 */
[----:B------:R-:W-:Y:S02]  /*25d0*/  HADD2.F32 R5, -RZ, R20.H1_H1 ;  /* 0x30000014ff057230 */ /* 0x000fe40000004100 */
[----:B------:R-:W-:-:S03]  /*25e0*/  IMAD.MOV.U32 R20, RZ, RZ, 0x2 ;  /* 0x00000002ff147424 */ /* 0x000fc600078e00ff */
        /* <DEDUP_REMOVED lines=15> */
.L_x_61865:
        /* <DEDUP_REMOVED lines=12> */
.L_x_61867:
[----:B------:R-:W-:Y:S05]  /*27a0*/  BSYNC.RECONVERGENT B2 ;  /* 0x0000000000027941 */ /* 0x000fea0003800200 */
.L_x_61866:
        /* <DEDUP_REMOVED lines=62> */
.L_x_61864:
[----:B------:R-:W-:Y:S05]  /*2b90*/  BSYNC.RECONVERGENT B1 ;  /* 0x0000000000017941 */ /* 0x000fea0003800200 */
.L_x_61863:
        /* <DEDUP_REMOVED lines=22> */
.L_x_61870:
        /* <DEDUP_REMOVED lines=12> */
.L_x_61872:
[----:B------:R-:W-:Y:S05]  /*2dc0*/  BSYNC.RECONVERGENT B2 ;  /* 0x0000000000027941 */ /* 0x000fea0003800200 */
.L_x_61871:
        /* <DEDUP_REMOVED lines=62> */
.L_x_61869:
[----:B------:R-:W-:Y:S05]  /*31b0*/  BSYNC.RECONVERGENT B1 ;  /* 0x0000000000017941 */ /* 0x000fea0003800200 */
.L_x_61868:
        /* <DEDUP_REMOVED lines=22> */
.L_x_61875:
        /* <DEDUP_REMOVED lines=12> */
.L_x_61877:
[----:B------:R-:W-:Y:S05]  /*33e0*/  BSYNC.RECONVERGENT B2 ;  /* 0x0000000000027941 */ /* 0x000fea0003800200 */
.L_x_61876:
        /* <DEDUP_REMOVED lines=62> */
.L_x_61874:
[----:B------:R-:W-:Y:S05]  /*37d0*/  BSYNC.RECONVERGENT B1 ;  /* 0x0000000000017941 */ /* 0x000fea0003800200 */
.L_x_61873:
        /* <DEDUP_REMOVED lines=22> */
.L_x_61880:
        /* <DEDUP_REMOVED lines=12> */
.L_x_61882:
[----:B------:R-:W-:Y:S05]  /*3a00*/  BSYNC.RECONVERGENT B2 ;  /* 0x0000000000027941 */ /* 0x000fea0003800200 */
.L_x_61881:
        /* <DEDUP_REMOVED lines=62> */
.L_x_61879:
[----:B------:R-:W-:Y:S05]  /*3df0*/  BSYNC.RECONVERGENT B1 ;  /* 0x0000000000017941 */ /* 0x000fea0003800200 */
.L_x_61878:
        /* <DEDUP_REMOVED lines=22> */
.L_x_61885:
        /* <DEDUP_REMOVED lines=12> */
.L_x_61887:
[----:B------:R-:W-:Y:S05]  /*4020*/  BSYNC.RECONVERGENT B2 ;  /* 0x0000000000027941 */ /* 0x000fea0003800200 */
.L_x_61886:
        /* <DEDUP_REMOVED lines=62> */
.L_x_61884:
[----:B------:R-:W-:Y:S05]  /*4410*/  BSYNC.RECONVERGENT B1 ;  /* 0x0000000000017941 */ /* 0x000fea0003800200 */
.L_x_61883:
        /* <DEDUP_REMOVED lines=22> */
.L_x_61890:
        /* <DEDUP_REMOVED lines=15> */
.L_x_61892:
[----:B------:R-:W-:Y:S05]  /*4670*/  BSYNC.RECONVERGENT B2 ;  /* 0x0000000000027941 */ /* 0x000fea0003800200 */
.L_x_61891:
        /* <DEDUP_REMOVED lines=62> */
.L_x_61889:
[----:B------:R-:W-:Y:S05]  /*4a60*/  BSYNC.RECONVERGENT B1 ;  /* 0x0000000000017941 */ /* 0x000fea0003800200 */
.L_x_61888:
[----:B------:R-:W-:-:S05]  /*4a70*/  I2FP.F32.U32 R5, R5 ;  /* 0x0000000500057245 */ /* 0x000fca0000201000 */
        /* <DEDUP_REMOVED lines=8> */
[----:B------:R-:W-:Y:S09]  /*4b00*/  BRA `(.L_x_61893) ;  /* 0x0000003000407947 */ /* 0x000ff20003800000 */
.L_x_61853:
        /* <DEDUP_REMOVED lines=16> */
.L_x_61896:
        /* <DEDUP_REMOVED lines=12> */
.L_x_61898:
[----:B------:R-:W-:Y:S05]  /*4cd0*/  BSYNC.RECONVERGENT B2 ;  /* 0x0000000000027941 */ /* 0x000fea0003800200 */
.L_x_61897:
        /* <DEDUP_REMOVED lines=62> */
.L_x_61895:
[----:B------:R-:W-:Y:S05]  /*50c0*/  BSYNC.RECONVERGENT B1 ;  /* 0x0000000000017941 */ /* 0x000fea0003800200 */
.L_x_61894:
        /* <DEDUP_REMOVED lines=9> */
[----:B-----5:R-:W-:-:S05]  /*5160*/  HADD2.F32 R5, -RZ, R20.H0_H0 ;  /* 0x20000014ff057230 */ /* 0x020fca0000004100 */
[----:B------:R-:W-:-:S04]  /*5170*/  FMUL.FTZ R5, R5, R4 ;  /* 0x0000000405057220 */ /* 0x000fc80000410000 */
[----:B-1----:R-:W-:Y:S01]  /*5180*/  FMUL.FTZ R24, R5, R232 ;  /* 0x000000e805187220 */ /* 0x002fe20000410000 */
[----:B------:R-:W-:Y:S02]  /*5190*/  IMAD.MOV.U32 R5, RZ, RZ, R6 ;  /* 0x000000ffff057224 */ /* 0x000fe400078e0006 */
        /* <DEDUP_REMOVED lines=11> */
.L_x_61901:
        /* <DEDUP_REMOVED lines=12> */
.L_x_61903:
[----:B------:R-:W-:Y:S05]  /*5310*/  BSYNC.RECONVERGENT B2 ;  /* 0x0000000000027941 */ /* 0x000fea0003800200 */
.L_x_61902:
        /* <DEDUP_REMOVED lines=62> */
.L_x_61900:
[----:B------:R-:W-:Y:S05]  /*5700*/  BSYNC.RECONVERGENT B1 ;  /* 0x0000000000017941 */ /* 0x000fea0003800200 */
.L_x_61899:
[----:B------:R-:W-:Y:S01]  /*5710*/  I2FP.F32.U32 R5, R5 ;  /* 0x0000000500057245 */ /* 0x000fe20000201000 */
[----:B------:R-:W-:Y:S01]  /*5720*/  BSSY.RECONVERGENT B1, `(.L_x_61904) ;  /* 0x000005d000017945 */ /* 0x000fe20003800200 */
[----:B------:R-:W-:-:S03]  /*5730*/  ISETP.NE.AND P1, PT, R9, 0x1, PT ;  /* 0x000000010900780c */ /* 0x000fc60003f25270 */
[----:B------:R-:W-:-:S05]  /*5740*/  FFMA.FTZ R5, R5, R234, 1.1641532182693481445e-10 ;  /* 0x2f00000005057423 */ /* 0x000fca00000100ea */
[----:B------:R-:W-:Y:S01]  /*5750*/  FSETP.LE.FTZ.AND P0, PT, R5, R233, PT ;  /* 0x000000e90500720b */ /* 0x000fe20003f13000 */
[----:B------:R-:W-:Y:S02]  /*5760*/  HADD2.F32 R5, -RZ, R20.H1_H1 ;  /* 0x30000014ff057230 */ /* 0x000fe40000004100 */
[----:B------:R-:W-:-:S03]  /*5770*/  HFMA2 R20, -RZ, RZ, 0, 1.1920928955078125e-07 ;  /* 0x00000002ff147431 */ /* 0x000fc600000001ff */
        /* <DEDUP_REMOVED lines=12> */
.L_x_61906:
        /* <DEDUP_REMOVED lines=12> */
.L_x_61908:
[----:B------:R-:W-:Y:S05]  /*5900*/  BSYNC.RECONVERGENT B2 ;  /* 0x0000000000027941 */ /* 0x000fea0003800200 */
.L_x_61907:
        /* <DEDUP_REMOVED lines=62> */
.L_x_61905:
[----:B------:R-:W-:Y:S05]  /*5cf0*/  BSYNC.RECONVERGENT B1 ;  /* 0x0000000000017941 */ /* 0x000fea0003800200 */
.L_x_61904:
[----:B------:R-:W-:Y:S01]  /*5d00*/  I2FP.F32.U32 R5, R5 ;  /* 0x0000000500057245 */ /* 0x000fe20000201000 */
[----:B------:R-:W-:Y:S01]  /*5d10*/  BSSY.RECONVERGENT B1, `(.L_x_61909) ;  /* 0x000005d000017945 */ /* 0x000fe20003800200 */
[----:B------:R-:W-:Y:S02]  /*5d20*/  ISETP.NE.AND P2, PT, R20, 0x1, PT ;  /* 0x000000011400780c */ /* 0x000fe40003f45270 */
[----:B------:R-:W-:Y:S01]  /*5d30*/  MOV R9, R6 ;  /* 0x0000000600097202 */ /* 0x000fe20000000f00 */
[----:B------:R-:W-:-:S05]  /*5d40*/  FFMA.FTZ R5, R5, R234, 1.1641532182693481445e-10 ;  /* 0x2f00000005057423 */ /* 0x000fca00000100ea */
[----:B------:R-:W-:Y:S01]  /*5d50*/  FSETP.LE.FTZ.AND P1, PT, R5, R233, PT ;  /* 0x000000e90500720b */ /* 0x000fe20003f33000 */
[----:B------:R-:W-:-:S05]  /*5d60*/  HADD2.F32 R5, -RZ, R21.H0_H0 ;  /* 0x20000015ff057230 */ /* 0x000fca0000004100 */
        /* <DEDUP_REMOVED lines=12> */
.L_x_61911:
        /* <DEDUP_REMOVED lines=12> */
.L_x_61913:
[----:B------:R-:W-:Y:S05]  /*5ef0*/  BSYNC.RECONVERGENT B2 ;  /* 0x0000000000027941 */ /* 0x000fea0003800200 */
.L_x_61912:
        /* <DEDUP_REMOVED lines=62> */
.L_x_61910:
[----:B------:R-:W-:Y:S05]  /*62e0*/  BSYNC.RECONVERGENT B1 ;  /* 0x0000000000017941 */ /* 0x000fea0003800200 */
.L_x_61909:
[----:B------:R-:W-:Y:S01]  /*62f0*/  I2FP.F32.U32 R9, R9 ;  /* 0x0000000900097245 */ /* 0x000fe20000201000 */
[----:B------:R-:W-:Y:S01]  /*6300*/  BSSY.RECONVERGENT B1, `(.L_x_61914) ;  /* 0x000005d000017945 */ /* 0x000fe20003800200 */
[----:B------:R-:W-:-:S03]  /*6310*/  ISETP.NE.AND P3, PT, R5, 0x1, PT ;  /* 0x000000010500780c */ /* 0x000fc60003f65270 */
[----:B------:R-:W-:-:S05]  /*6320*/  FFMA.FTZ R9, R9, R234, 1.1641532182693481445e-10 ;  /* 0x2f00000009097423 */ /* 0x000fca00000100ea */
[----:B------:R-:W-:Y:S01]  /*6330*/  FSETP.LE.FTZ.AND P2, PT, R9, R233, PT ;  /* 0x000000e90900720b */ /* 0x000fe20003f53000 */
[----:B------:R-:W-:Y:S02]  /*6340*/  HADD2.F32 R9, -RZ, R21.H1_H1 ;  /* 0x30000015ff097230 */ /* 0x000fe40000004100 */
[----:B------:R-:W-:-:S03]  /*6350*/  IMAD.MOV.U32 R21, RZ, RZ, 0x2 ;  /* 0x00000002ff157424 */ /* 0x000fc600078e00ff */
        /* <DEDUP_REMOVED lines=12> */
.L_x_61916:
        /* <DEDUP_REMOVED lines=12> */
.L_x_61918:
[----:B------:R-:W-:Y:S05]  /*64e0*/  BSYNC.RECONVERGENT B2 ;  /* 0x0000000000027941 */ /* 0x000fea0003800200 */
.L_x_61917:
        /* <DEDUP_REMOVED lines=62> */
.L_x_61915:
[----:B------:R-:W-:Y:S05]  /*68d0*/  BSYNC.RECONVERGENT B1 ;  /* 0x0000000000017941 */ /* 0x000fea0003800200 */
.L_x_61914:
[----:B------:R-:W-:Y:S01]  /*68e0*/  I2FP.F32.U32 R5, R9 ;  /* 0x0000000900057245 */ /* 0x000fe20000201000 */
[----:B------:R-:W-:Y:S01]  /*68f0*/  BSSY.RECONVERGENT B1, `(.L_x_61919) ;  /* 0x000005d000017945 */ /* 0x000fe20003800200 */
[----:B------:R-:W-:Y:S01]  /*6900*/  ISETP.NE.AND P4, PT, R21, 0x1, PT ;  /* 0x000000011500780c */ /* 0x000fe20003f85270 */
[----:B------:R-:W-:Y:S02]  /*6910*/  IMAD.MOV.U32 R9, RZ, RZ, R6 ;  /* 0x000000ffff097224 */ /* 0x000fe400078e0006 */
[----:B------:R-:W-:-:S05]  /*6920*/  FFMA.FTZ R5, R5, R234, 1.1641532182693481445e-10 ;  /* 0x2f00000005057423 */ /* 0x000fca00000100ea */
[----:B------:R-:W-:Y:S01]  /*6930*/  FSETP.LE.FTZ.AND P3, PT, R5, R233, PT ;  /* 0x000000e90500720b */ /* 0x000fe20003f73000 */
[----:B------:R-:W-:-:S05]  /*6940*/  HADD2.F32 R5, -RZ, R22.H0_H0 ;  /* 0x20000016ff057230 */ /* 0x000fca0000004100 */
[----:B------:R-:W-:-:S04]  /*6950*/  FMUL.FTZ R5, R5, R4 ;  /* 0x0000000405057220 */ /* 0x000fc80000410000 */
        /* <DEDUP_REMOVED lines=11> */
.L_x_61921:
        /* <DEDUP_REMOVED lines=12> */
.L_x_61923:
[----:B------:R-:W-:Y:S05]  /*6ad0*/  BSYNC.RECONVERGENT B2 ;  /* 0x0000000000027941 */ /* 0x000fea0003800200 */
.L_x_61922:
        /* <DEDUP_REMOVED lines=62> */
.L_x_61920:
[----:B------:R-:W-:Y:S05]  /*6ec0*/  BSYNC.RECONVERGENT B1 ;  /* 0x0000000000017941 */ /* 0x000fea0003800200 */
.L_x_61919:
[----:B------:R-:W-:Y:S01]  /*6ed0*/  I2FP.F32.U32 R9, R9 ;  /* 0x0000000900097245 */ /* 0x000fe20000201000 */
[----:B------:R-:W-:Y:S01]  /*6ee0*/  BSSY.RECONVERGENT B1, `(.L_x_61924) ;  /* 0x000005d000017945 */ /* 0x000fe20003800200 */
[----:B------:R-:W-:Y:S01]  /*6ef0*/  ISETP.NE.AND P5, PT, R5, 0x1, PT ;  /* 0x000000010500780c */ /* 0x000fe20003fa5270 */
[----:B------:R-:W-:Y:S02]  /*6f00*/  IMAD.MOV.U32 R200, RZ, RZ, 0x2 ;  /* 0x00000002ffc87424 */ /* 0x000fe400078e00ff */
[----:B------:R-:W-:-:S05]  /*6f10*/  FFMA.FTZ R9, R9, R234, 1.1641532182693481445e-10 ;  /* 0x2f00000009097423 */ /* 0x000fca00000100ea */
[----:B------:R-:W-:Y:S01]  /*6f20*/  FSETP.LE.FTZ.AND P4, PT, R9, R233, PT ;  /* 0x000000e90900720b */ /* 0x000fe20003f93000 */
[----:B------:R-:W-:-:S05]  /*6f30*/  HADD2.F32 R9, -RZ, R22.H1_H1 ;  /* 0x30000016ff097230 */ /* 0x000fca0000004100 */
        /* <DEDUP_REMOVED lines=12> */
.L_x_61926:
        /* <DEDUP_REMOVED lines=12> */
.L_x_61928:
[----:B------:R-:W-:Y:S05]  /*70c0*/  BSYNC.RECONVERGENT B2 ;  /* 0x0000000000027941 */ /* 0x000fea0003800200 */
.L_x_61927:
        /* <DEDUP_REMOVED lines=62> */
.L_x_61925:
[----:B------:R-:W-:Y:S05]  /*74b0*/  BSYNC.RECONVERGENT B1 ;  /* 0x0000000000017941 */ /* 0x000fea0003800200 */
.L_x_61924:
[----:B------:R-:W-:Y:S01]  /*74c0*/  I2FP.F32.U32 R5, R9 ;  /* 0x0000000900057245 */ /* 0x000fe20000201000 */
[----:B------:R-:W-:Y:S01]  /*74d0*/  BSSY.RECONVERGENT B1, `(.L_x_61929) ;  /* 0x0000060000017945 */ /* 0x000fe20003800200 */
[----:B------:R-:W-:Y:S01]  /*74e0*/  ISETP.NE.AND P6, PT, R200, 0x1, PT ;  /* 0x00000001c800780c */ /* 0x000fe20003fc5270 */
[----:B------:R-:W-:Y:S02]  /*74f0*/  IMAD.MOV.U32 R9, RZ, RZ, 0x2 ;  /* 0x00000002ff097424 */ /* 0x000fe400078e00ff */
[----:B------:R-:W-:Y:S01]  /*7500*/  FFMA.FTZ R5, R5, R234, 1.1641532182693481445e-10 ;  /* 0x2f00000005057423 */ /* 0x000fe200000100ea */
[----:B------:R-:W-:-:S04]  /*7510*/  IMAD.MOV.U32 R22, RZ, RZ, R6 ;  /* 0x000000ffff167224 */ /* 0x000fc800078e0006 */
[----:B------:R-:W-:Y:S01]  /*7520*/  FSETP.LE.FTZ.AND P5, PT, R5, R233, PT ;  /* 0x000000e90500720b */ /* 0x000fe20003fb3000 */
[----:B------:R-:W-:-:S05]  /*7530*/  HADD2.F32 R5, -RZ, R23.H0_H0 ;  /* 0x20000017ff057230 */ /* 0x000fca0000004100 */
        /* <DEDUP_REMOVED lines=11> */
.L_x_61931:
        /* <DEDUP_REMOVED lines=15> */
.L_x_61933:
[----:B------:R-:W-:Y:S05]  /*76e0*/  BSYNC.RECONVERGENT B2 ;  /* 0x0000000000027941 */ /* 0x000fea0003800200 */
.L_x_61932:
        /* <DEDUP_REMOVED lines=62> */
.L_x_61930:
[----:B------:R-:W-:Y:S05]  /*7ad0*/  BSYNC.RECONVERGENT B1 ;  /* 0x0000000000017941 */ /* 0x000fea0003800200 */
.L_x_61929:
[----:B------:R-:W-:Y:S01]  /*7ae0*/  LOP3.LUT R0, R0, 0xffffbfff, RZ, 0xc0, !PT ;  /* 0xffffbfff00007812 */ /* 0x000fe200078ec0ff */
[----:B------:R-:W-:Y:S01]  /*7af0*/  HADD2.F32 R23, -RZ, R23.H1_H1 ;  /* 0x30000017ff177230 */ /* 0x000fe20000004100 */
[----:B------:R-:W-:Y:S02]  /*7b00*/  I2FP.F32.U32 R22, R22 ;  /* 0x0000001600167245 */ /* 0x000fe40000201000 */
[----:B------:R-:W-:Y:S02]  /*7b10*/  @P5 LOP3.LUT R0, R0, 0x4000, RZ, 0xfc, !PT ;  /* 0x0000400000005812 */ /* 0x000fe400078efcff */
[----:B------:R-:W-:Y:S01]  /*7b20*/  FMUL.FTZ R23, R23, R4 ;  /* 0x0000000417177220 */ /* 0x000fe20000410000 */
[----:B------:R-:W-:Y:S01]  /*7b30*/  FFMA.FTZ R22, R22, R234, 1.1641532182693481445e-10 ;  /* 0x2f00000016167423 */ /* 0x000fe200000100ea */
[----:B------:R-:W-:Y:S02]  /*7b40*/  LOP3.LUT P5, RZ, R0, 0x2, RZ, 0xc0, !PT ;  /* 0x0000000200ff7812 */ /* 0x000fe400078ac0ff */
        /* <DEDUP_REMOVED lines=12> */
.L_x_61893:
        /* <DEDUP_REMOVED lines=19> */
[C---:B------:R-:W-:Y:S02]  /*7d40*/  VIADD R2, R3.reuse, 0x20 ;  /* 0x0000002003027836 */ /* 0x040fe40000000000 */
[----:B0-----:R-:W-:-:S05]  /*7d50*/  IMAD.WIDE.U32 R202, R3, 0x8, R202 ;  /* 0x0000000803ca7825 */ /* 0x001fca00078e00ca */
[----:B------:R0:W-:Y:S02]  /*7d60*/  STG.E.64 desc[UR6][R202.64], R200 ;  /* 0x000000c8ca007986 */ /* 0x0001e4000c101b06 */
.L_x_61852:
[----:B------:R-:W-:Y:S05]  /*7d70*/  BSYNC.RECONVERGENT B0 ;  /* 0x0000000000007941 */ /* 0x000fea0003800200 */
.L_x_61851:
        /* <DEDUP_REMOVED lines=31> */
.L_x_61939:
        /* <DEDUP_REMOVED lines=12> */
.L_x_61941:
[----:B------:R-:W-:Y:S05]  /*8030*/  BSYNC.RECONVERGENT B2 ;  /* 0x0000000000027941 */ /* 0x000fea0003800200 */
.L_x_61940:
        /* <DEDUP_REMOVED lines=61> */
.L_x_61938:
[----:B------:R-:W-:Y:S05]  /*8410*/  BSYNC.RECONVERGENT B1 ;  /* 0x0000000000017941 */ /* 0x000fea0003800200 */
.L_x_61937:
        /* <DEDUP_REMOVED lines=9> */
[----:B------:R-:W-:-:S03]  /*84b0*/  IMAD.MOV.U32 R9, RZ, RZ, R6 ;  /* 0x000000ffff097224 */ /* 0x000fc600078e0006 */
[----:B0-----:R-:W-:Y:S01]  /*84c0*/  FSETP.GTU.FTZ.AND P0, PT, R5, R242, PT ;  /* 0x000000f20500720b */ /* 0x001fe20003f1c000 */
[----:B-----5:R-:W-:-:S05]  /*84d0*/  HADD2.F32 R5, -RZ, R200.H0_H0 ;  /* 0x200000c8ff057230 */ /* 0x020fca0000004100 */
[----:B------:R-:W-:-:S04]  /*84e0*/  FMUL.FTZ R5, R5, R4 ;  /* 0x0000000405057220 */ /* 0x000fc80000410000 */
[----:B-1----:R-:W-:-:S05]  /*84f0*/  FMUL.FTZ R5, R5, R233 ;  /* 0x000000e905057220 */ /* 0x002fca0000410000 */
        /* <DEDUP_REMOVED lines=13> */
.L_x_61944:
        /* <DEDUP_REMOVED lines=12> */
.L_x_61946:
[----:B------:R-:W-:Y:S05]  /*8690*/  BSYNC.RECONVERGENT B2 ;  /* 0x0000000000027941 */ /* 0x000fea0003800200 */
.L_x_61945:
        /* <DEDUP_REMOVED lines=62> */
.L_x_61943:
[----:B------:R-:W-:Y:S05]  /*8a80*/  BSYNC.RECONVERGENT B1 ;  /* 0x0000000000017941 */ /* 0x000fea0003800200 */
.L_x_61942:
        /* <DEDUP_REMOVED lines=22> */
.L_x_61949:
        /* <DEDUP_REMOVED lines=12> */
.L_x_61951:
[----:B------:R-:W-:Y:S05]  /*8cb0*/  BSYNC.RECONVERGENT B2 ;  /* 0x0000000000027941 */ /* 0x000fea0003800200 */
.L_x_61950:
        /* <DEDUP_REMOVED lines=62> */
.L_x_61948:
[----:B------:R-:W-:Y:S05]  /*90a0*/  BSYNC.RECONVERGENT B1 ;  /* 0x0000000000017941 */ /* 0x000fea0003800200 */
.L_x_61947:
        /* <DEDUP_REMOVED lines=22> */
.L_x_61954:
        /* <DEDUP_REMOVED lines=12> */
.L_x_61956:
[----:B------:R-:W-:Y:S05]  /*92d0*/  BSYNC.RECONVERGENT B2 ;  /* 0x0000000000027941 */ /* 0x000fea0003800200 */
.L_x_61955:
        /* <DEDUP_REMOVED lines=62> */
.L_x_61953:
[----:B------:R-:W-:Y:S05]  /*96c0*/  BSYNC.RECONVERGENT B1 ;  /* 0x0000000000017941 */ /* 0x000fea0003800200 */
.L_x_61952:
        /* <DEDUP_REMOVED lines=22> */
.L_x_61959:
        /* <DEDUP_REMOVED lines=12> */
.L_x_61961:
[----:B------:R-:W-:Y:S05]  /*98f0*/  BSYNC.RECONVERGENT B2 ;  /* 0x0000000000027941 */ /* 0x000fea0003800200 */
.L_x_61960:
        /* <DEDUP_REMOVED lines=62> */
.L_x_61958:
[----:B------:R-:W-:Y:S05]  /*9ce0*/  BSYNC.RECONVERGENT B1 ;  /* 0x0000000000017941 */ /* 0x000fea0003800200 */
.L_x_61957:
        /* <DEDUP_REMOVED lines=22> */
.L_x_61964:
        /* <DEDUP_REMOVED lines=12> */
.L_x_61966:
[----:B------:R-:W-:Y:S05]  /*9f10*/  BSYNC.RECONVERGENT B2 ;  /* 0x0000000000027941 */ /* 0x000fea0003800200 */
.L_x_61965:
        /* <DEDUP_REMOVED lines=62> */
.L_x_61963:
[----:B------:R-:W-:Y:S05]  /*a300*/  BSYNC.RECONVERGENT B1 ;  /* 0x0000000000017941 */ /* 0x000fea0003800200 */
.L_x_61962:
        /* <DEDUP_REMOVED lines=22> */
.L_x_61969:
        /* <DEDUP_REMOVED lines=12> */
.L_x_61971:
[----:B------:R-:W-:Y:S05]  /*a530*/  BSYNC.RECONVERGENT B2 ;  /* 0x0000000000027941 */ /* 0x000fea0003800200 */
.L_x_61970:
        /* <DEDUP_REMOVED lines=62> */
.L_x_61968:
[----:B------:R-:W-:Y:S05]  /*a920*/  BSYNC.RECONVERGENT B1 ;  /* 0x0000000000017941 */ /* 0x000fea0003800200 */
.L_x_61967:
        /* <DEDUP_REMOVED lines=22> */
.L_x_61974:
        /* <DEDUP_REMOVED lines=15> */
.L_x_61976:
[----:B------:R-:W-:Y:S05]  /*ab80*/  BSYNC.RECONVERGENT B2 ;  /* 0x0000000000027941 */ /* 0x000fea0003800200 */
.L_x_61975:
        /* <DEDUP_REMOVED lines=62> */
.L_x_61973:
[----:B------:R-:W-:Y:S05]  /*af70*/  BSYNC.RECONVERGENT B1 ;  /* 0x0000000000017941 */ /* 0x000fea0003800200 */
.L_x_61972:
        /* <DEDUP_REMOVED lines=10> */
.L_x_61936:
        /* <DEDUP_REMOVED lines=16> */
.L_x_61980:
        /* <DEDUP_REMOVED lines=12> */
.L_x_61982:
[----:B------:R-:W-:Y:S05]  /*b1e0*/  BSYNC.RECONVERGENT B2 ;  /* 0x0000000000027941 */ /* 0x000fea0003800200 */
.L_x_61981:
        /* <DEDUP_REMOVED lines=62> */
.L_x_61979:
[----:B------:R-:W-:Y:S05]  /*b5d0*/  BSYNC.RECONVERGENT B1 ;  /* 0x0000000000017941 */ /* 0x000fea0003800200 */
.L_x_61978:
        /* <DEDUP_REMOVED lines=8> */
[----:B0-----:R-:W-:Y:S01]  /*b660*/  FSETP.LE.FTZ.AND P0, PT, R5, R234, PT ;  /* 0x000000ea0500720b */ /* 0x001fe20003f13000 */
[----:B-----5:R-:W-:-:S05]  /*b670*/  HADD2.F32 R5, -RZ, R200.H0_H0 ;  /* 0x200000c8ff057230 */ /* 0x020fca0000004100 */
[----:B------:R-:W-:-:S04]  /*b680*/  FMUL.FTZ R5, R5, R4 ;  /* 0x0000000405057220 */ /* 0x000fc80000410000 */
[----:B-1----:R-:W-:Y:S01]  /*b690*/  FMUL.FTZ R16, R5, R233 ;  /* 0x000000e905107220 */ /* 0x002fe20000410000 */
[----:B------:R-:W-:Y:S02]  /*b6a0*/  HFMA2 R5, -RZ, RZ, 0, 1.1920928955078125e-07 ;  /* 0x00000002ff057431 */ /* 0x000fe400000001ff */
        /* <DEDUP_REMOVED lines=11> */
.L_x_61985:
        /* <DEDUP_REMOVED lines=12> */
.L_x_61987:
[----:B------:R-:W-:Y:S05]  /*b820*/  BSYNC.RECONVERGENT B2 ;  /* 0x0000000000027941 */ /* 0x000fea0003800200 */
.L_x_61986:
        /* <DEDUP_REMOVED lines=62> */
.L_x_61984:
[----:B------:R-:W-:Y:S05]  /*bc10*/  BSYNC.RECONVERGENT B1 ;  /* 0x0000000000017941 */ /* 0x000fea0003800200 */
.L_x_61983:
        /* <DEDUP_REMOVED lines=19> */
.L_x_61990:
        /* <DEDUP_REMOVED lines=12> */
.L_x_61992:
[----:B------:R-:W-:Y:S05]  /*be10*/  BSYNC.RECONVERGENT B2 ;  /* 0x0000000000027941 */ /* 0x000fea0003800200 */
.L_x_61991:
        /* <DEDUP_REMOVED lines=62> */
.L_x_61989:
[----:B------:R-:W-:Y:S05]  /*c200*/  BSYNC.RECONVERGENT B1 ;  /* 0x0000000000017941 */ /* 0x000fea0003800200 */
.L_x_61988:
        /* <DEDUP_REMOVED lines=19> */
.L_x_61995:
        /* <DEDUP_REMOVED lines=12> */
.L_x_61997:
[----:B------:R-:W-:Y:S05]  /*c400*/  BSYNC.RECONVERGENT B2 ;  /* 0x0000000000027941 */ /* 0x000fea0003800200 */
.L_x_61996:
        /* <DEDUP_REMOVED lines=62> */
.L_x_61994:
[----:B------:R-:W-:Y:S05]  /*c7f0*/  BSYNC.RECONVERGENT B1 ;  /* 0x0000000000017941 */ /* 0x000fea0003800200 */
.L_x_61993:
        /* <DEDUP_REMOVED lines=19> */
.L_x_62000:
        /* <DEDUP_REMOVED lines=12> */
.L_x_62002:
[----:B------:R-:W-:Y:S05]  /*c9f0*/  BSYNC.RECONVERGENT B2 ;  /* 0x0000000000027941 */ /* 0x000fea0003800200 */
.L_x_62001:
        /* <DEDUP_REMOVED lines=62> */
.L_x_61999:
[----:B------:R-:W-:Y:S05]  /*cde0*/  BSYNC.RECONVERGENT B1 ;  /* 0x0000000000017941 */ /* 0x000fea0003800200 */
.L_x_61998:
        /* <DEDUP_REMOVED lines=19> */
.L_x_62005:
        /* <DEDUP_REMOVED lines=12> */
.L_x_62007:
[----:B------:R-:W-:Y:S05]  /*cfe0*/  BSYNC.RECONVERGENT B2 ;  /* 0x0000000000027941 */ /* 0x000fea0003800200 */
.L_x_62006:
        /* <DEDUP_REMOVED lines=62> */
.L_x_62004:
[----:B------:R-:W-:Y:S05]  /*d3d0*/  BSYNC.RECONVERGENT B1 ;  /* 0x0000000000017941 */ /* 0x000fea0003800200 */
.L_x_62003:
        /* <DEDUP_REMOVED lines=19> */
.L_x_62010:
        /* <DEDUP_REMOVED lines=12> */
.L_x_62012:
[----:B------:R-:W-:Y:S05]  /*d5d0*/  BSYNC.RECONVERGENT B2 ;  /* 0x0000000000027941 */ /* 0x000fea0003800200 */
.L_x_62011:
        /* <DEDUP_REMOVED lines=62> */
.L_x_62009:
[----:B------:R-:W-:Y:S05]  /*d9c0*/  BSYNC.RECONVERGENT B1 ;  /* 0x0000000000017941 */ /* 0x000fea0003800200 */
.L_x_62008:
[----:B------:R-:W-:Y:S01]  /*d9d0*/  I2FP.F32.U32 R5, R9 ;  /* 0x0000000900057245 */ /* 0x000fe20000201000 */
[----:B------:R-:W-:Y:S01]  /*d9e0*/  BSSY.RECONVERGENT B1, `(.L_x_62013) ;  /* 0x0000060000017945 */ /* 0x000fe20003800200 */
[----:B------:R-:W-:Y:S01]  /*d9f0*/  ISETP.NE.AND P6, PT, R204, 0x1, PT ;  /* 0x00000001cc00780c */ /* 0x000fe20003fc5270 */
[----:B------:R-:W-:Y:S02]  /*da00*/  HFMA2 R9, -RZ, RZ, 0, 1.1920928955078125e-07 ;  /* 0x00000002ff097431 */ /* 0x000fe400000001ff */
[----:B------:R-:W-:Y:S02]  /*da10*/  IMAD.MOV.U32 R202, RZ, RZ, R6 ;  /* 0x000000ffffca7224 */ /* 0x000fe400078e0006 */
[----:B------:R-:W-:-:S05]  /*da20*/  FFMA.FTZ R5, R5, R235, 1.1641532182693481445e-10 ;  /* 0x2f00000005057423 */ /* 0x000fca00000100eb */
        /* <DEDUP_REMOVED lines=13> */
.L_x_62015:
        /* <DEDUP_REMOVED lines=15> */
.L_x_62017:
[----:B------:R-:W-:Y:S05]  /*dbf0*/  BSYNC.RECONVERGENT B2 ;  /* 0x0000000000027941 */ /* 0x000fea0003800200 */
.L_x_62016:
        /* <DEDUP_REMOVED lines=62> */
.L_x_62014:
[----:B------:R-:W-:Y:S05]  /*dfe0*/  BSYNC.RECONVERGENT B1 ;  /* 0x0000000000017941 */ /* 0x000fea0003800200 */
.L_x_62013:
        /* <DEDUP_REMOVED lines=19> */
.L_x_61977:
        /* <DEDUP_REMOVED lines=22> */
.L_x_61935:
[----:B------:R-:W-:Y:S05]  /*e280*/  BSYNC.RECONVERGENT B0 ;  /* 0x0000000000007941 */ /* 0x000fea0003800200 */
.L_x_61934:
        /* <DEDUP_REMOVED lines=31> */
.L_x_62023:
        /* <DEDUP_REMOVED lines=12> */
.L_x_62025:
[----:B------:R-:W-:Y:S05]  /*e540*/  BSYNC.RECONVERGENT B2 ;  /* 0x0000000000027941 */ /* 0x000fea0003800200 */
.L_x_62024:
        /* <DEDUP_REMOVED lines=61> */
.L_x_62022:
[----:B------:R-:W-:Y:S05]  /*e920*/  BSYNC.RECONVERGENT B1 ;  /* 0x0000000000017941 */ /* 0x000fea0003800200 */
.L_x_62021:
        /* <DEDUP_REMOVED lines=27> */
.L_x_62028:
        /* <DEDUP_REMOVED lines=12> */
.L_x_62030:
[----:B------:R-:W-:Y:S05]  /*eba0*/  BSYNC.RECONVERGENT B2 ;  /* 0x0000000000027941 */ /* 0x000fea0003800200 */
.L_x_62029:
        /* <DEDUP_REMOVED lines=62> */
.L_x_62027:
[----:B------:R-:W-:Y:S05]  /*ef90*/  BSYNC.RECONVERGENT B1 ;  /* 0x0000000000017941 */ /* 0x000fea0003800200 */
.L_x_62026:
        /* <DEDUP_REMOVED lines=22> */
.L_x_62033:
        /* <DEDUP_REMOVED lines=12> */
.L_x_62035:
[----:B------:R-:W-:Y:S05]  /*f1c0*/  BSYNC.RECONVERGENT B2 ;  /* 0x0000000000027941 */ /* 0x000fea0003800200 */
.L_x_62034:
        /* <DEDUP_REMOVED lines=62> */
.L_x_62032:
[----:B------:R-:W-:Y:S05]  /*f5b0*/  BSYNC.RECONVERGENT B1 ;  /* 0x0000000000017941 */ /* 0x000fea0003800200 */
.L_x_62031:
        /* <DEDUP_REMOVED lines=22> */
.L_x_62038:
        /* <DEDUP_REMOVED lines=12> */
.L_x_62040:
[----:B------:R-:W-:Y:S05]  /*f7e0*/  BSYNC.RECONVERGENT B2 ;  /* 0x0000000000027941 */ /* 0x000fea0003800200 */
.L_x_62039:
        /* <DEDUP_REMOVED lines=62> */
.L_x_62037:
[----:B------:R-:W-:Y:S05]  /*fbd0*/  BSYNC.RECONVERGENT B1 ;  /* 0x0000000000017941 */ /* 0x000fea0003800200 */
.L_x_62036:
        /* <DEDUP_REMOVED lines=22> */
.L_x_62043:
        /* <DEDUP_REMOVED lines=12> */
.L_x_62045:
[----:B------:R-:W-:Y:S05]  /*fe00*/  BSYNC.RECONVERGENT B2 ;  /* 0x0000000000027941 */ /* 0x000fea0003800200 */
.L_x_62044:
        /* <DEDUP_REMOVED lines=62> */
.L_x_62042:
[----:B------:R-:W-:Y:S05]  /*101f0*/  BSYNC.RECONVERGENT B1 ;  /* 0x0000000000017941 */ /* 0x000fea0003800200 */
.L_x_62041:
[----:B------:R-:W-:Y:S01]  /*10200*/  I2FP.F32.U32 R5, R5 ;  /* 0x0000000500057245 */ /* 0x000fe20000201000 */
[----:B------:R-:W-:Y:S01]  /*10210*/  BSSY.RECONVERGENT B1, `(.L_x_62046) ;  /* 0x0000060000017945 */ /* 0x000fe20003800200 */
[----:B------:R-:W-:-:S03]  /*10220*/  ISETP.NE.AND P4, PT, R9, 0x1, PT ;  /* 0x000000010900780c */ /* 0x000fc60003f85270 */
        /* <DEDUP_REMOVED lines=19> */
.L_x_62048:
        /* <DEDUP_REMOVED lines=12> */
.L_x_62050:
[----:B------:R-:W-:Y:S05]  /*10420*/  BSYNC.RECONVERGENT B2 ;  /* 0x0000000000027941 */ /* 0x000fea0003800200 */
.L_x_62049:
        /* <DEDUP_REMOVED lines=62> */
.L_x_62047:
[----:B------:R-:W-:Y:S05]  /*10810*/  BSYNC.RECONVERGENT B1 ;  /* 0x0000000000017941 */ /* 0x000fea0003800200 */
.L_x_62046:
[----:B------:R-:W-:Y:S01]  /*10820*/  I2FP.F32.U32 R5, R5 ;  /* 0x0000000500057245 */ /* 0x000fe20000201000 */
[----:B------:R-:W-:Y:S01]  /*10830*/  BSSY.RECONVERGENT B1, `(.L_x_62051) ;  /* 0x0000060000017945 */ /* 0x000fe20003800200 */
[----:B------:R-:W-:-:S03]  /*10840*/  ISETP.NE.AND P5, PT, R200, 0x1, PT ;  /* 0x00000001c800780c */ /* 0x000fc60003fa5270 */
        /* <DEDUP_REMOVED lines=19> */
.L_x_62053:
        /* <DEDUP_REMOVED lines=12> */
.L_x_62055:
[----:B------:R-:W-:Y:S05]  /*10a40*/  BSYNC.RECONVERGENT B2 ;  /* 0x0000000000027941 */ /* 0x000fea0003800200 */
.L_x_62054:
        /* <DEDUP_REMOVED lines=62> */
.L_x_62052:
[----:B------:R-:W-:Y:S05]  /*10e30*/  BSYNC.RECONVERGENT B1 ;  /* 0x0000000000017941 */ /* 0x000fea0003800200 */
.L_x_62051:
        /* <DEDUP_REMOVED lines=22> */
.L_x_62058:
        /* <DEDUP_REMOVED lines=15> */
.L_x_62060:
[----:B------:R-:W-:Y:S05]  /*11090*/  BSYNC.RECONVERGENT B2 ;  /* 0x0000000000027941 */ /* 0x000fea0003800200 */
.L_x_62059:
        /* <DEDUP_REMOVED lines=62> */
.L_x_62057:
[----:B------:R-:W-:Y:S05]  /*11480*/  BSYNC.RECONVERGENT B1 ;  /* 0x0000000000017941 */ /* 0x000fea0003800200 */
.L_x_62056:
        /* <DEDUP_REMOVED lines=10> */
.L_x_62020:
        /* <DEDUP_REMOVED lines=16> */
.L_x_62064:
        /* <DEDUP_REMOVED lines=12> */
.L_x_62066:
[----:B------:R-:W-:Y:S05]  /*116f0*/  BSYNC.RECONVERGENT B2 ;  /* 0x0000000000027941 */ /* 0x000fea0003800200 */
.L_x_62065:
        /* <DEDUP_REMOVED lines=62> */
.L_x_62063:
[----:B------:R-:W-:Y:S05]  /*11ae0*/  BSYNC.RECONVERGENT B1 ;  /* 0x0000000000017941 */ /* 0x000fea0003800200 */
.L_x_62062:
[----:B------:R-:W2:Y:S01]  /*11af0*/  LDC R234, c[0x0][0x404] ;  /* 0x00010100ffea7b82 */ /* 0x000ea20000000800 */
[----:B------:R-:W-:Y:S01]  /*11b00*/  I2FP.F32.U32 R5, R136 ;  /* 0x0000008800057245 */ /* 0x000fe20000201000 */
[----:B------:R-:W-:Y:S01]  /*11b10*/  IMAD.MOV.U32 R235, RZ, RZ, 0x2f800000 ;  /* 0x2f800000ffeb7424 */ /* 0x000fe200078e00ff */
[----:B------:R-:W-:Y:S01]  /*11b20*/  LOP3.LUT R0, R0, 0xfffffffd, RZ, 0xc0, !PT ;  /* 0xfffffffd00007812 */ /* 0x000fe200078ec0ff */
[----:B------:R-:W-:Y:S01]  /*11b30*/  BSSY.RECONVERGENT B1, `(.L_x_62067) ;  /* 0x000005f000017945 */ /* 0x000fe20003800200 */
[----:B------:R-:W-:Y:S01]  /*11b40*/  MOV R9, R6 ;  /* 0x0000000600097202 */ /* 0x000fe20000000f00 */
[----:B------:R-:W-:Y:S02]  /*11b50*/  FFMA.FTZ R5, R5, R235, 1.1641532182693481445e-10 ;  /* 0x2f00000005057423 */ /* 0x000fe400000100eb */
[----:B------:R-:W3:Y:S03]  /*11b60*/  LDC R233, c[0x0][0x408] ;  /* 0x00010200ffe97b82 */ /* 0x000ee60000000800 */
[----:B--2---:R-:W-:Y:S01]  /*11b70*/  FSETP.LE.FTZ.AND P0, PT, R5, R234, PT ;  /* 0x000000ea0500720b */ /* 0x004fe20003f13000 */
[----:B-----5:R-:W-:-:S05]  /*11b80*/  HADD2.F32 R5, -RZ, R140.H0_H0 ;  /* 0x2000008cff057230 */ /* 0x020fca0000004100 */
[----:B------:R-:W-:-:S04]  /*11b90*/  FMUL.FTZ R5, R5, R4 ;  /* 0x0000000405057220 */ /* 0x000fc80000410000 */
[----:B---3--:R-:W-:Y:S01]  /*11ba0*/  FMUL.FTZ R136, R5, R233 ;  /* 0x000000e905887220 */ /* 0x008fe20000410000 */
[----:B------:R-:W-:Y:S02]  /*11bb0*/  IMAD.MOV.U32 R5, RZ, RZ, 0x2 ;  /* 0x00000002ff057424 */ /* 0x000fe400078e00ff */
        /* <DEDUP_REMOVED lines=11> */
.L_x_62069:
        /* <DEDUP_REMOVED lines=12> */
.L_x_62071:
[----:B------:R-:W-:Y:S05]  /*11d30*/  BSYNC.RECONVERGENT B2 ;  /* 0x0000000000027941 */ /* 0x000fea0003800200 */
.L_x_62070:
        /* <DEDUP_REMOVED lines=62> */
.L_x_62068:
[----:B------:R-:W-:Y:S05]  /*12120*/  BSYNC.RECONVERGENT B1 ;  /* 0x0000000000017941 */ /* 0x000fea0003800200 */
.L_x_62067:
        /* <DEDUP_REMOVED lines=19> */
.L_x_62074:
        /* <DEDUP_REMOVED lines=12> */
.L_x_62076:
[----:B------:R-:W-:Y:S05]  /*12320*/  BSYNC.RECONVERGENT B2 ;  /* 0x0000000000027941 */ /* 0x000fea0003800200 */
.L_x_62075:
[----:B01----:R-:W-:Y:S01]  /*12330*/  IMAD.WIDE.U32 R200, R12, -0x2daee0ad, RZ ;  /* 0xd2511f530cc87825 */ /* 0x003fe200078e00ff */
        /* <DEDUP_REMOVED lines=61> */
.L_x_62073:
[----:B------:R-:W-:Y:S05]  /*12710*/  BSYNC.RECONVERGENT B1 ;  /* 0x0000000000017941 */ /* 0x000fea0003800200 */
.L_x_62072:
        /* <DEDUP_REMOVED lines=19> */
.L_x_62079:
        /* <DEDUP_REMOVED lines=12> */
.L_x_62081:
[----:B------:R-:W-:Y:S05]  /*12910*/  BSYNC.RECONVERGENT B2 ;  /* 0x0000000000027941 */ /* 0x000fea0003800200 */
.L_x_62080:
        /* <DEDUP_REMOVED lines=62> */
.L_x_62078:
[----:B------:R-:W-:Y:S05]  /*12d00*/  BSYNC.RECONVERGENT B1 ;  /* 0x0000000000017941 */ /* 0x000fea0003800200 */
.L_x_62077:
        /* <DEDUP_REMOVED lines=19> */
.L_x_62084:
        /* <DEDUP_REMOVED lines=12> */
.L_x_62086:
[----:B------:R-:W-:Y:S05]  /*12f00*/  BSYNC.RECONVERGENT B2 ;  /* 0x0000000000027941 */ /* 0x000fea0003800200 */
.L_x_62085:
        /* <DEDUP_REMOVED lines=62> */
.L_x_62083:
[----:B------:R-:W-:Y:S05]  /*132f0*/  BSYNC.RECONVERGENT B1 ;  /* 0x0000000000017941 */ /* 0x000fea0003800200 */
.L_x_62082:
        /* <DEDUP_REMOVED lines=19> */
.L_x_62089:
        /* <DEDUP_REMOVED lines=12> */
.L_x_62091:
[----:B------:R-:W-:Y:S05]  /*134f0*/  BSYNC.RECONVERGENT B2 ;  /* 0x0000000000027941 */ /* 0x000fea0003800200 */
.L_x_62090:
        /* <DEDUP_REMOVED lines=62> */
.L_x_62088:
[----:B------:R-:W-:Y:S05]  /*138e0*/  BSYNC.RECONVERGENT B1 ;  /* 0x0000000000017941 */ /* 0x000fea0003800200 */
.L_x_62087:
[----:B------:R-:W-:Y:S01]  /*138f0*/  I2FP.F32.U32 R9, R9 ;  /* 0x0000000900097245 */ /* 0x000fe20000201000 */
[----:B------:R-:W-:Y:S01]  /*13900*/  BSSY.RECONVERGENT B1, `(.L_x_62092) ;  /* 0x000005d000017945 */ /* 0x000fe20003800200 */
[----:B------:R-:W-:Y:S01]  /*13910*/  ISETP.NE.AND P5, PT, R5, 0x1, PT ;  /* 0x000000010500780c */ /* 0x000fe20003fa5270 */
[----:B01----:R-:W-:Y:S02]  /*13920*/  HFMA2 R200, -RZ, RZ, 0, 1.1920928955078125e-07 ;  /* 0x00000002ffc87431 */ /* 0x003fe400000001ff */
        /* <DEDUP_REMOVED lines=15> */
.L_x_62094:
        /* <DEDUP_REMOVED lines=12> */
.L_x_62096:
[----:B------:R-:W-:Y:S05]  /*13ae0*/  BSYNC.RECONVERGENT B2 ;  /* 0x0000000000027941 */ /* 0x000fea0003800200 */
.L_x_62095:
        /* <DEDUP_REMOVED lines=62> */
.L_x_62093:
[----:B------:R-:W-:Y:S05]  /*13ed0*/  BSYNC.RECONVERGENT B1 ;  /* 0x0000000000017941 */ /* 0x000fea0003800200 */
.L_x_62092:
[----:B------:R-:W-:Y:S01]  /*13ee0*/  I2FP.F32.U32 R5, R9 ;  /* 0x0000000900057245 */ /* 0x000fe20000201000 */
[----:B------:R-:W-:Y:S01]  /*13ef0*/  BSSY.RECONVERGENT B1, `(.L_x_62097) ;  /* 0x0000060000017945 */ /* 0x000fe20003800200 */
[----:B------:R-:W-:Y:S01]  /*13f00*/  ISETP.NE.AND P6, PT, R200, 0x1, PT ;  /* 0x00000001c800780c */ /* 0x000fe20003fc5270 */
[----:B------:R-:W-:Y:S01]  /*13f10*/  IMAD.MOV.U32 R9, RZ, RZ, 0x2 ;  /* 0x00000002ff097424 */ /* 0x000fe200078e00ff */
[----:B------:R-:W-:Y:S01]  /*13f20*/  MOV R142, R6 ;  /* 0x00000006008e7202 */ /* 0x000fe20000000f00 */
        /* <DEDUP_REMOVED lines=14> */
.L_x_62099:
        /* <DEDUP_REMOVED lines=15> */
.L_x_62101:
[----:B------:R-:W-:Y:S05]  /*14100*/  BSYNC.RECONVERGENT B2 ;  /* 0x0000000000027941 */ /* 0x000fea0003800200 */
.L_x_62100:
        /* <DEDUP_REMOVED lines=62> */
.L_x_62098:
[----:B------:R-:W-:Y:S05]  /*144f0*/  BSYNC.RECONVERGENT B1 ;  /* 0x0000000000017941 */ /* 0x000fea0003800200 */
.L_x_62097:
        /* <DEDUP_REMOVED lines=19> */
.L_x_62061:
        /* <DEDUP_REMOVED lines=22> */
.L_x_62019:
[----:B------:R-:W-:Y:S05]  /*14790*/  BSYNC.RECONVERGENT B0 ;  /* 0x0000000000007941 */ /* 0x000fea0003800200 */
.L_x_62018:
        /* <DEDUP_REMOVED lines=31> */
.L_x_62107:
        /* <DEDUP_REMOVED lines=12> */
.L_x_62109:
[----:B------:R-:W-:Y:S05]  /*14a50*/  BSYNC.RECONVERGENT B2 ;  /* 0x0000000000027941 */ /* 0x000fea0003800200 */
.L_x_62108:
        /* <DEDUP_REMOVED lines=61> */
.L_x_62106:
[----:B------:R-:W-:Y:S05]  /*14e30*/  BSYNC.RECONVERGENT B1 ;  /* 0x0000000000017941 */ /* 0x000fea0003800200 */
.L_x_62105:
        /* <DEDUP_REMOVED lines=8> */
[----:B------:R-:W1:Y:S01]  /*14ec0*/  LDC R233, c[0x0][0x408] ;  /* 0x00010200ffe97b82 */ /* 0x000e620000000800 */
[----:B------:R-:W-:Y:S02]  /*14ed0*/  MOV R9, R6 ;  /* 0x0000000600097202 */ /* 0x000fe40000000f00 */
        /* <DEDUP_REMOVED lines=17> */
.L_x_62112:
        /* <DEDUP_REMOVED lines=12> */
.L_x_62114:
[----:B------:R-:W-:Y:S05]  /*150b0*/  BSYNC.RECONVERGENT B2 ;  /* 0x0000000000027941 */ /* 0x000fea0003800200 */
.L_x_62113:
        /* <DEDUP_REMOVED lines=62> */
.L_x_62111:
[----:B------:R-:W-:Y:S05]  /*154a0*/  BSYNC.RECONVERGENT B1 ;  /* 0x0000000000017941 */ /* 0x000fea0003800200 */
.L_x_62110:
        /* <DEDUP_REMOVED lines=22> */
.L_x_62117:
        /* <DEDUP_REMOVED lines=12> */
.L_x_62119:
[----:B------:R-:W-:Y:S05]  /*156d0*/  BSYNC.RECONVERGENT B2 ;  /* 0x0000000000027941 */ /* 0x000fea0003800200 */
.L_x_62118:
        /* <DEDUP_REMOVED lines=62> */
.L_x_62116:
[----:B------:R-:W-:Y:S05]  /*15ac0*/  BSYNC.RECONVERGENT B1 ;  /* 0x0000000000017941 */ /* 0x000fea0003800200 */
.L_x_62115:
        /* <DEDUP_REMOVED lines=22> */
.L_x_62122:
        /* <DEDUP_REMOVED lines=12> */
.L_x_62124:
[----:B------:R-:W-:Y:S05]  /*15cf0*/  BSYNC.RECONVERGENT B2 ;  /* 0x0000000000027941 */ /* 0x000fea0003800200 */
.L_x_62123:
        /* <DEDUP_REMOVED lines=62> */
.L_x_62121:
[----:B------:R-:W-:Y:S05]  /*160e0*/  BSYNC.RECONVERGENT B1 ;  /* 0x0000000000017941 */ /* 0x000fea0003800200 */
.L_x_62120:
        /* <DEDUP_REMOVED lines=22> */
.L_x_62127:
        /* <DEDUP_REMOVED lines=12> */
.L_x_62129:
[----:B------:R-:W-:Y:S05]  /*16310*/  BSYNC.RECONVERGENT B2 ;  /* 0x0000000000027941 */ /* 0x000fea0003800200 */
.L_x_62128:
        /* <DEDUP_REMOVED lines=62> */
.L_x_62126:
[----:B------:R-:W-:Y:S05]  /*16700*/  BSYNC.RECONVERGENT B1 ;  /* 0x0000000000017941 */ /* 0x000fea0003800200 */
.L_x_62125:
        /* <DEDUP_REMOVED lines=22> */
.L_x_62132:
        /* <DEDUP_REMOVED lines=12> */
.L_x_62134:
[----:B------:R-:W-:Y:S05]  /*16930*/  BSYNC.RECONVERGENT B2 ;  /* 0x0000000000027941 */ /* 0x000fea0003800200 */
.L_x_62133:
        /* <DEDUP_REMOVED lines=62> */
.L_x_62131:
[----:B------:R-:W-:Y:S05]  /*16d20*/  BSYNC.RECONVERGENT B1 ;  /* 0x0000000000017941 */ /* 0x000fea0003800200 */
.L_x_62130:
        /* <DEDUP_REMOVED lines=22> */
.L_x_62137:
        /* <DEDUP_REMOVED lines=12> */
.L_x_62139:
[----:B------:R-:W-:Y:S05]  /*16f50*/  BSYNC.RECONVERGENT B2 ;  /* 0x0000000000027941 */ /* 0x000fea0003800200 */
.L_x_62138:
        /* <DEDUP_REMOVED lines=62> */
.L_x_62136:
[----:B------:R-:W-:Y:S05]  /*17340*/  BSYNC.RECONVERGENT B1 ;  /* 0x0000000000017941 */ /* 0x000fea0003800200 */
.L_x_62135:
        /* <DEDUP_REMOVED lines=22> */
.L_x_62142:
        /* <DEDUP_REMOVED lines=15> */
.L_x_62144:
[----:B------:R-:W-:Y:S05]  /*175a0*/  BSYNC.RECONVERGENT B2 ;  /* 0x0000000000027941 */ /* 0x000fea0003800200 */
.L_x_62143:
        /* <DEDUP_REMOVED lines=62> */
.L_x_62141:
[----:B------:R-:W-:Y:S05]  /*17990*/  BSYNC.RECONVERGENT B1 ;  /* 0x0000000000017941 */ /* 0x000fea0003800200 */
.L_x_62140:
        /* <DEDUP_REMOVED lines=10> */
.L_x_62104:
        /* <DEDUP_REMOVED lines=16> */
.L_x_62148:
        /* <DEDUP_REMOVED lines=12> */
.L_x_62150:
[----:B------:R-:W-:Y:S05]  /*17c00*/  BSYNC.RECONVERGENT B2 ;  /* 0x0000000000027941 */ /* 0x000fea0003800200 */
.L_x_62149:
        /* <DEDUP_REMOVED lines=62> */
.L_x_62147:
[----:B------:R-:W-:Y:S05]  /*17ff0*/  BSYNC.RECONVERGENT B1 ;  /* 0x0000000000017941 */ /* 0x000fea0003800200 */
.L_x_62146:
[----:B------:R-:W3:Y:S01]  /*18000*/  LDC R234, c[0x0][0x404] ;  /* 0x00010100ffea7b82 */ /* 0x000ee20000000800 */
[----:B------:R-:W-:Y:S01]  /*18010*/  I2FP.F32.U32 R5, R144 ;  /* 0x0000009000057245 */ /* 0x000fe20000201000 */
[----:B------:R-:W-:Y:S01]  /*18020*/  HFMA2 R235, -RZ, RZ, 0.1171875, 0 ;  /* 0x2f800000ffeb7431 */ /* 0x000fe200000001ff */
[----:B------:R-:W-:Y:S01]  /*18030*/  LOP3.LUT R0, R0, 0xfffffffd, RZ, 0xc0, !PT ;  /* 0xfffffffd00007812 */ /* 0x000fe200078ec0ff */
[----:B------:R-:W-:Y:S01]  /*18040*/  BSSY.RECONVERGENT B1, `(.L_x_62151) ;  /* 0x000005f000017945 */ /* 0x000fe20003800200 */
[----:B------:R-:W-:Y:S02]  /*18050*/  IMAD.MOV.U32 R9, RZ, RZ, R6 ;  /* 0x000000ffff097224 */ /* 0x000fe400078e0006 */
[----:B------:R-:W-:Y:S01]  /*18060*/  FFMA.FTZ R5, R5, R235, 1.1641532182693481445e-10 ;  /* 0x2f00000005057423 */ /* 0x000fe200000100eb */
[----:B------:R-:W4:Y:S04]  /*18070*/  LDC R233, c[0x0][0x408] ;  /* 0x00010200ffe97b82 */ /* 0x000f280000000800 */
[----:B---3--:R-:W-:Y:S01]  /*18080*/  FSETP.LE.FTZ.AND P0, PT, R5, R234, PT ;  /* 0x000000ea0500720b */ /* 0x008fe20003f13000 */
[----:B-----5:R-:W-:-:S05]  /*18090*/  HADD2.F32 R5, -RZ, R148.H0_H0 ;  /* 0x20000094ff057230 */ /* 0x020fca0000004100 */
[----:B------:R-:W-:-:S04]  /*180a0*/  FMUL.FTZ R5, R5, R4 ;  /* 0x0000000405057220 */ /* 0x000fc80000410000 */
[----:B----4-:R-:W-:Y:S01]  /*180b0*/  FMUL.FTZ R144, R5, R233 ;  /* 0x000000e905907220 */ /* 0x010fe20000410000 */
[----:B------:R-:W-:Y:S02]  /*180c0*/  IMAD.MOV.U32 R5, RZ, RZ, 0x2 ;  /* 0x00000002ff057424 */ /* 0x000fe400078e00ff */
        /* <DEDUP_REMOVED lines=11> */
.L_x_62153:
        /* <DEDUP_REMOVED lines=12> */
.L_x_62155:
[----:B------:R-:W-:Y:S05]  /*18240*/  BSYNC.RECONVERGENT B2 ;  /* 0x0000000000027941 */ /* 0x000fea0003800200 */
.L_x_62154:
[----:B012---:R-:W-:Y:S01]  /*18250*/  IMAD.WIDE.U32 R200, R12, -0x2daee0ad, RZ ;  /* 0xd2511f530cc87825 */ /* 0x007fe200078e00ff */
        /* <DEDUP_REMOVED lines=61> */
.L_x_62152:
[----:B------:R-:W-:Y:S05]  /*18630*/  BSYNC.RECONVERGENT B1 ;  /* 0x0000000000017941 */ /* 0x000fea0003800200 */
.L_x_62151:
[----:B------:R-:W-:Y:S01]  /*18640*/  I2FP.F32.U32 R9, R9 ;  /* 0x0000000900097245 */ /* 0x000fe20000201000 */
[----:B------:R-:W-:Y:S01]  /*18650*/  BSSY.RECONVERGENT B1, `(.L_x_62156) ;  /* 0x000005d000017945 */ /* 0x000fe20003800200 */
[----:B------:R-:W-:Y:S01]  /*18660*/  ISETP.NE.AND P1, PT, R5, 0x1, PT ;  /* 0x000000010500780c */ /* 0x000fe20003f25270 */
[----:B------:R-:W-:Y:S02]  /*18670*/  HFMA2 R147, -RZ, RZ, 0, 1.1920928955078125e-07 ;  /* 0x00000002ff937431 */ /* 0x000fe400000001ff */
        /* <DEDUP_REMOVED lines=15> */
.L_x_62158:
        /* <DEDUP_REMOVED lines=12> */
.L_x_62160:
[----:B------:R-:W-:Y:S05]  /*18830*/  BSYNC.RECONVERGENT B2 ;  /* 0x0000000000027941 */ /* 0x000fea0003800200 */
.L_x_62159:
        /* <DEDUP_REMOVED lines=62> */
.L_x_62157:
[----:B------:R-:W-:Y:S05]  /*18c20*/  BSYNC.RECONVERGENT B1 ;  /* 0x0000000000017941 */ /* 0x000fea0003800200 */
.L_x_62156:
        /* <DEDUP_REMOVED lines=19> */
.L_x_62163:
        /* <DEDUP_REMOVED lines=12> */
.L_x_62165:
[----:B------:R-:W-:Y:S05]  /*18e20*/  BSYNC.RECONVERGENT B2 ;  /* 0x0000000000027941 */ /* 0x000fea0003800200 */
.L_x_62164:
        /* <DEDUP_REMOVED lines=62> */
.L_x_62162:
[----:B------:R-:W-:Y:S05]  /*19210*/  BSYNC.RECONVERGENT B1 ;  /* 0x0000000000017941 */ /* 0x000fea0003800200 */
.L_x_62161:
        /* <DEDUP_REMOVED lines=19> */
.L_x_62168:
        /* <DEDUP_REMOVED lines=12> */
.L_x_62170:
[----:B------:R-:W-:Y:S05]  /*19410*/  BSYNC.RECONVERGENT B2 ;  /* 0x0000000000027941 */ /* 0x000fea0003800200 */
.L_x_62169:
        /* <DEDUP_REMOVED lines=62> */
.L_x_62167:
[----:B------:R-:W-:Y:S05]  /*19800*/  BSYNC.RECONVERGENT B1 ;  /* 0x0000000000017941 */ /* 0x000fea0003800200 */
.L_x_62166:
        /* <DEDUP_REMOVED lines=19> */
.L_x_62173:
        /* <DEDUP_REMOVED lines=12> */
.L_x_62175:
[----:B------:R-:W-:Y:S05]  /*19a00*/  BSYNC.RECONVERGENT B2 ;  /* 0x0000000000027941 */ /* 0x000fea0003800200 */
.L_x_62174:
        /* <DEDUP_REMOVED lines=62> */
.L_x_62172:
[----:B------:R-:W-:Y:S05]  /*19df0*/  BSYNC.RECONVERGENT B1 ;  /* 0x0000000000017941 */ /* 0x000fea0003800200 */
.L_x_62171:
[----:B------:R-:W-:Y:S01]  /*19e00*/  I2FP.F32.U32 R9, R9 ;  /* 0x0000000900097245 */ /* 0x000fe20000201000 */
[----:B------:R-:W-:Y:S01]  /*19e10*/  BSSY.RECONVERGENT B1, `(.L_x_62176) ;  /* 0x000005d000017945 */ /* 0x000fe20003800200 */
[----:B------:R-:W-:Y:S01]  /*19e20*/  ISETP.NE.AND P5, PT, R5, 0x1, PT ;  /* 0x000000010500780c */ /* 0x000fe20003fa5270 */
[----:B012---:R-:W-:Y:S02]  /*19e30*/  IMAD.MOV.U32 R200, RZ, RZ, 0x2 ;  /* 0x00000002ffc87424 */ /* 0x007fe400078e00ff */
        /* <DEDUP_REMOVED lines=15> */
.L_x_62178:
        /* <DEDUP_REMOVED lines=12> */
.L_x_62180:
[----:B------:R-:W-:Y:S05]  /*19ff0*/  BSYNC.RECONVERGENT B2 ;  /* 0x0000000000027941 */ /* 0x000fea0003800200 */
.L_x_62179:
        /* <DEDUP_REMOVED lines=62> */
.L_x_62177:
[----:B------:R-:W-:Y:S05]  /*1a3e0*/  BSYNC.RECONVERGENT B1 ;  /* 0x0000000000017941 */ /* 0x000fea0003800200 */
.L_x_62176:
        /* <DEDUP_REMOVED lines=19> */
.L_x_62183:
        /* <DEDUP_REMOVED lines=15> */
.L_x_62185:
[----:B------:R-:W-:Y:S05]  /*1a610*/  BSYNC.RECONVERGENT B2 ;  /* 0x0000000000027941 */ /* 0x000fea0003800200 */
.L_x_62184:
        /* <DEDUP_REMOVED lines=62> */
.L_x_62182:
[----:B------:R-:W-:Y:S05]  /*1aa00*/  BSYNC.RECONVERGENT B1 ;  /* 0x0000000000017941 */ /* 0x000fea0003800200 */
.L_x_62181:
        /* <DEDUP_REMOVED lines=19> */
.L_x_62145:
        /* <DEDUP_REMOVED lines=22> */
.L_x_62103:
[----:B------:R-:W-:Y:S05]  /*1aca0*/  BSYNC.RECONVERGENT B0 ;  /* 0x0000000000007941 */ /* 0x000fea0003800200 */
.L_x_62102:
        /* <DEDUP_REMOVED lines=31> */
.L_x_62191:
        /* <DEDUP_REMOVED lines=12> */
.L_x_62193:
[----:B------:R-:W-:Y:S05]  /*1af60*/  BSYNC.RECONVERGENT B2 ;  /* 0x0000000000027941 */ /* 0x000fea0003800200 */
.L_x_62192:
        /* <DEDUP_REMOVED lines=61> */
.L_x_62190:
[----:B------:R-:W-:Y:S05]  /*1b340*/  BSYNC.RECONVERGENT B1 ;  /* 0x0000000000017941 */ /* 0x000fea0003800200 */
.L_x_62189:
        /* <DEDUP_REMOVED lines=27> */
.L_x_62196:
        /* <DEDUP_REMOVED lines=12> */
.L_x_62198:
[----:B------:R-:W-:Y:S05]  /*1b5c0*/  BSYNC.RECONVERGENT B2 ;  /* 0x0000000000027941 */ /* 0x000fea0003800200 */
.L_x_62197:
        /* <DEDUP_REMOVED lines=62> */
.L_x_62195:
[----:B------:R-:W-:Y:S05]  /*1b9b0*/  BSYNC.RECONVERGENT B1 ;  /* 0x0000000000017941 */ /* 0x000fea0003800200 */
.L_x_62194:
        /* <DEDUP_REMOVED lines=22> */
.L_x_62201:
        /* <DEDUP_REMOVED lines=12> */
.L_x_62203:
[----:B------:R-:W-:Y:S05]  /*1bbe0*/  BSYNC.RECONVERGENT B2 ;  /* 0x0000000000027941 */ /* 0x000fea0003800200 */
.L_x_62202:
        /* <DEDUP_REMOVED lines=62> */
.L_x_62200:
[----:B------:R-:W-:Y:S05]  /*1bfd0*/  BSYNC.RECONVERGENT B1 ;  /* 0x0000000000017941 */ /* 0x000fea0003800200 */
.L_x_62199:
        /* <DEDUP_REMOVED lines=22> */
.L_x_62206:
        /* <DEDUP_REMOVED lines=12> */
.L_x_62208:
[----:B------:R-:W-:Y:S05]  /*1c200*/  BSYNC.RECONVERGENT B2 ;  /* 0x0000000000027941 */ /* 0x000fea0003800200 */
.L_x_62207:
        /* <DEDUP_REMOVED lines=62> */
.L_x_62205:
[----:B------:R-:W-:Y:S05]  /*1c5f0*/  BSYNC.RECONVERGENT B1 ;  /* 0x0000000000017941 */ /* 0x000fea0003800200 */
.L_x_62204:
        /* <DEDUP_REMOVED lines=22> */
.L_x_62211:
        /* <DEDUP_REMOVED lines=12> */
.L_x_62213:
[----:B------:R-:W-:Y:S05]  /*1c820*/  BSYNC.RECONVERGENT B2 ;  /* 0x0000000000027941 */ /* 0x000fea0003800200 */
.L_x_62212:
        /* <DEDUP_REMOVED lines=62> */
.L_x_62210:
[----:B------:R-:W-:Y:S05]  /*1cc10*/  BSYNC.RECONVERGENT B1 ;  /* 0x0000000000017941 */ /* 0x000fea0003800200 */
.L_x_62209:
        /* <DEDUP_REMOVED lines=22> */
.L_x_62216:
        /* <DEDUP_REMOVED lines=12> */
.L_x_62218:
[----:B------:R-:W-:Y:S05]  /*1ce40*/  BSYNC.RECONVERGENT B2 ;  /* 0x0000000000027941 */ /* 0x000fea0003800200 */
.L_x_62217:
        /* <DEDUP_REMOVED lines=62> */
.L_x_62215:
[----:B------:R-:W-:Y:S05]  /*1d230*/  BSYNC.RECONVERGENT B1 ;  /* 0x0000000000017941 */ /* 0x000fea0003800200 */
.L_x_62214:
        /* <DEDUP_REMOVED lines=22> */
.L_x_62221:
        /* <DEDUP_REMOVED lines=12> */
.L_x_62223:
[----:B------:R-:W-:Y:S05]  /*1d460*/  BSYNC.RECONVERGENT B2 ;  /* 0x0000000000027941 */ /* 0x000fea0003800200 */
.L_x_62222:
        /* <DEDUP_REMOVED lines=62> */
.L_x_62220:
[----:B------:R-:W-:Y:S05]  /*1d850*/  BSYNC.RECONVERGENT B1 ;  /* 0x0000000000017941 */ /* 0x000fea0003800200 */
.L_x_62219:
        /* <DEDUP_REMOVED lines=22> */
.L_x_62226:
        /* <DEDUP_REMOVED lines=15> */
.L_x_62228:
[----:B------:R-:W-:Y:S05]  /*1dab0*/  BSYNC.RECONVERGENT B2 ;  /* 0x0000000000027941 */ /* 0x000fea0003800200 */
.L_x_62227:
        /* <DEDUP_REMOVED lines=62> */
.L_x_62225:
[----:B------:R-:W-:Y:S05]  /*1dea0*/  BSYNC.RECONVERGENT B1 ;  /* 0x0000000000017941 */ /* 0x000fea0003800200 */
.L_x_62224:
        /* <DEDUP_REMOVED lines=10> */
.L_x_62188:
        /* <DEDUP_REMOVED lines=16> */
.L_x_62232:
        /* <DEDUP_REMOVED lines=12> */
.L_x_62234:
[----:B------:R-:W-:Y:S05]  /*1e110*/  BSYNC.RECONVERGENT B2 ;  /* 0x0000000000027941 */ /* 0x000fea0003800200 */
.L_x_62233:
        /* <DEDUP_REMOVED lines=62> */
.L_x_62231:
[----:B------:R-:W-:Y:S05]  /*1e500*/  BSYNC.RECONVERGENT B1 ;  /* 0x0000000000017941 */ /* 0x000fea0003800200 */
.L_x_62230:
[----:B------:R-:W4:Y:S01]  /*1e510*/  LDC R234, c[0x0][0x404] ;  /* 0x00010100ffea7b82 */ /* 0x000f220000000800 */
[----:B------:R-:W-:Y:S01]  /*1e520*/  I2FP.F32.U32 R5, R152 ;  /* 0x0000009800057245 */ /* 0x000fe20000201000 */
[----:B------:R-:W-:Y:S01]  /*1e530*/  IMAD.MOV.U32 R235, RZ, RZ, 0x2f800000 ;  /* 0x2f800000ffeb7424 */ /* 0x000fe200078e00ff */
[----:B------:R-:W-:Y:S01]  /*1e540*/  LOP3.LUT R0, R0, 0xfffffffd, RZ, 0xc0, !PT ;  /* 0xfffffffd00007812 */ /* 0x000fe200078ec0ff */
[----:B------:R-:W-:Y:S01]  /*1e550*/  BSSY.RECONVERGENT B1, `(.L_x_62235) ;  /* 0x000005f000017945 */ /* 0x000fe20003800200 */
[----:B------:R-:W-:Y:S02]  /*1e560*/  IMAD.MOV.U32 R9, RZ, RZ, R6 ;  /* 0x000000ffff097224 */ /* 0x000fe400078e0006 */
[----:B------:R-:W-:Y:S01]  /*1e570*/  FFMA.FTZ R5, R5, R235, 1.1641532182693481445e-10 ;  /* 0x2f00000005057423 */ /* 0x000fe200000100eb */
[----:B------:R-:W0:Y:S04]  /*1e580*/  LDC R233, c[0x0][0x408] ;  /* 0x00010200ffe97b82 */ /* 0x000e280000000800 */
[----:B----4-:R-:W-:Y:S01]  /*1e590*/  FSETP.LE.FTZ.AND P0, PT, R5, R234, PT ;  /* 0x000000ea0500720b */ /* 0x010fe20003f13000 */
[----:B-----5:R-:W-:-:S05]  /*1e5a0*/  HADD2.F32 R5, -RZ, R156.H0_H0 ;  /* 0x2000009cff057230 */ /* 0x020fca0000004100 */
[----:B------:R-:W-:-:S04]  /*1e5b0*/  FMUL.FTZ R5, R5, R4 ;  /* 0x0000000405057220 */ /* 0x000fc80000410000 */
[----:B0-----:R-:W-:Y:S01]  /*1e5c0*/  FMUL.FTZ R152, R5, R233 ;  /* 0x000000e905987220 */ /* 0x001fe20000410000 */
        /* <DEDUP_REMOVED lines=12> */
.L_x_62237:
        /* <DEDUP_REMOVED lines=12> */
.L_x_62239:
[----:B------:R-:W-:Y:S05]  /*1e750*/  BSYNC.RECONVERGENT B2 ;  /* 0x0000000000027941 */ /* 0x000fea0003800200 */
.L_x_62238:
        /* <DEDUP_REMOVED lines=62> */
.L_x_62236:
[----:B------:R-:W-:Y:S05]  /*1eb40*/  BSYNC.RECONVERGENT B1 ;  /* 0x0000000000017941 */ /* 0x000fea0003800200 */
.L_x_62235:
        /* <DEDUP_REMOVED lines=19> */
.L_x_62242:
        /* <DEDUP_REMOVED lines=12> */
.L_x_62244:
[----:B------:R-:W-:Y:S05]  /*1ed40*/  BSYNC.RECONVERGENT B2 ;  /* 0x0000000000027941 */ /* 0x000fea0003800200 */
.L_x_62243:
        /* <DEDUP_REMOVED lines=62> */
.L_x_62241:
[----:B------:R-:W-:Y:S05]  /*1f130*/  BSYNC.RECONVERGENT B1 ;  /* 0x0000000000017941 */ /* 0x000fea0003800200 */
.L_x_62240:
        /* <DEDUP_REMOVED lines=19> */
.L_x_62247:
        /* <DEDUP_REMOVED lines=12> */
.L_x_62249:
[----:B------:R-:W-:Y:S05]  /*1f330*/  BSYNC.RECONVERGENT B2 ;  /* 0x0000000000027941 */ /* 0x000fea0003800200 */
.L_x_62248:
        /* <DEDUP_REMOVED lines=62> */
.L_x_62246:
[----:B------:R-:W-:Y:S05]  /*1f720*/  BSYNC.RECONVERGENT B1 ;  /* 0x0000000000017941 */ /* 0x000fea0003800200 */
.L_x_62245:
        /* <DEDUP_REMOVED lines=19> */
.L_x_62252:
        /* <DEDUP_REMOVED lines=12> */
.L_x_62254:
[----:B------:R-:W-:Y:S05]  /*1f920*/  BSYNC.RECONVERGENT B2 ;  /* 0x0000000000027941 */ /* 0x000fea0003800200 */
.L_x_62253:
        /* <DEDUP_REMOVED lines=62> */
.L_x_62251:
[----:B------:R-:W-:Y:S05]  /*1fd10*/  BSYNC.RECONVERGENT B1 ;  /* 0x0000000000017941 */ /* 0x000fea0003800200 */
.L_x_62250:
        /* <DEDUP_REMOVED lines=19> */
.L_x_62257:
        /* <DEDUP_REMOVED lines=12> */
.L_x_62259:
[----:B------:R-:W-:Y:S05]  /*1ff10*/  BSYNC.RECONVERGENT B2 ;  /* 0x0000000000027941 */ /* 0x000fea0003800200 */
.L_x_62258:
        /* <DEDUP_REMOVED lines=62> */
.L_x_62256:
[----:B------:R-:W-:Y:S05]  /*20300*/  BSYNC.RECONVERGENT B1 ;  /* 0x0000000000017941 */ /* 0x000fea0003800200 */
.L_x_62255:
[----:B------:R-:W-:Y:S01]  /*20310*/  I2FP.F32.U32 R9, R9 ;  /* 0x0000000900097245 */ /* 0x000fe20000201000 */
[----:B------:R-:W-:Y:S01]  /*20320*/  BSSY.RECONVERGENT B1, `(.L_x_62260) ;  /* 0x000005d000017945 */ /* 0x000fe20003800200 */
[----:B------:R-:W-:Y:S01]  /*20330*/  ISETP.NE.AND P5, PT, R5, 0x1, PT ;  /* 0x000000010500780c */ /* 0x000fe20003fa5270 */
[----:B-123--:R-:W-:Y:S02]  /*20340*/  IMAD.MOV.U32 R200, RZ, RZ, 0x2 ;  /* 0x00000002ffc87424 */ /* 0x00efe400078e00ff */
        /* <DEDUP_REMOVED lines=15> */
.L_x_62262:
        /* <DEDUP_REMOVED lines=12> */
.L_x_62264:
[----:B------:R-:W-:Y:S05]  /*20500*/  BSYNC.RECONVERGENT B2 ;  /* 0x0000000000027941 */ /* 0x000fea0003800200 */
.L_x_62263:
        /* <DEDUP_REMOVED lines=62> */
.L_x_62261:
[----:B------:R-:W-:Y:S05]  /*208f0*/  BSYNC.RECONVERGENT B1 ;  /* 0x0000000000017941 */ /* 0x000fea0003800200 */
.L_x_62260:
        /* <DEDUP_REMOVED lines=19> */
.L_x_62267:
        /* <DEDUP_REMOVED lines=15> */
.L_x_62269:
[----:B------:R-:W-:Y:S05]  /*20b20*/  BSYNC.RECONVERGENT B2 ;  /* 0x0000000000027941 */ /* 0x000fea0003800200 */
.L_x_62268:
        /* <DEDUP_REMOVED lines=62> */
.L_x_62266:
[----:B------:R-:W-:Y:S05]  /*20f10*/  BSYNC.RECONVERGENT B1 ;  /* 0x0000000000017941 */ /* 0x000fea0003800200 */
.L_x_62265:
        /* <DEDUP_REMOVED lines=19> */
.L_x_62229:
        /* <DEDUP_REMOVED lines=22> */
.L_x_62187:
[----:B------:R-:W-:Y:S05]  /*211b0*/  BSYNC.RECONVERGENT B0 ;  /* 0x0000000000007941 */ /* 0x000fea0003800200 */
.L_x_62186:
        /* <DEDUP_REMOVED lines=31> */
.L_x_62275:
        /* <DEDUP_REMOVED lines=12> */
.L_x_62277:
[----:B------:R-:W-:Y:S05]  /*21470*/  BSYNC.RECONVERGENT B2 ;  /* 0x0000000000027941 */ /* 0x000fea0003800200 */
.L_x_62276:
        /* <DEDUP_REMOVED lines=61> */
.L_x_62274:
[----:B------:R-:W-:Y:S05]  /*21850*/  BSYNC.RECONVERGENT B1 ;  /* 0x0000000000017941 */ /* 0x000fea0003800200 */
.L_x_62273:
[----:B------:R-:W0:Y:S01]  /*21860*/  LDC R242, c[0x0][0x404] ;  /* 0x00010100fff27b82 */ /* 0x000e220000000800 */
[----:B------:R-:W-:Y:S01]  /*21870*/  I2FP.F32.U32 R5, R233 ;  /* 0x000000e900057245 */ /* 0x000fe20000201000 */
[----:B------:R-:W-:Y:S01]  /*21880*/  IMAD.MOV.U32 R243, RZ, RZ, 0x2f800000 ;  /* 0x2f800000fff37424 */ /* 0x000fe200078e00ff */
[----:B------:R-:W-:Y:S01]  /*21890*/  LOP3.LUT R0, R0, 0xfffffffd, RZ, 0xc0, !PT ;  /* 0xfffffffd00007812 */ /* 0x000fe200078ec0ff */
[----:B------:R-:W-:Y:S01]  /*218a0*/  BSSY.RECONVERGENT B1, `(.L_x_62278) ;  /* 0x0000062000017945 */ /* 0x000fe20003800200 */
[----:B------:R-:W-:Y:S02]  /*218b0*/  HFMA2 R235, -RZ, RZ, 0, 1.1920928955078125e-07 ;  /* 0x00000002ffeb7431 */ /* 0x000fe400000001ff */
[----:B------:R-:W-:Y:S01]  /*218c0*/  FFMA.FTZ R5, R5, R243, 1.1641532182693481445e-10 ;  /* 0x2f00000005057423 */ /* 0x000fe200000100f3 */
[----:B------:R-:W-:Y:S01]  /*218d0*/  IMAD.MOV.U32 R9, RZ, RZ, R6 ;  /* 0x000000ffff097224 */ /* 0x000fe200078e0006 */
[----:B------:R-:W1:Y:S03]  /*218e0*/  LDC R233, c[0x0][0x408] ;  /* 0x00010200ffe97b82 */ /* 0x000e660000000800 */
[----:B0-----:R-:W-:Y:S01]  /*218f0*/  FSETP.GTU.FTZ.AND P0, PT, R5, R242, PT ;  /* 0x000000f20500720b */ /* 0x001fe20003f1c000 */
[----:B-----5:R-:W-:-:S05]  /*21900*/  HADD2.F32 R5, -RZ, R164.H0_H0 ;  /* 0x200000a4ff057230 */ /* 0x020fca0000004100 */
[----:B------:R-:W-:-:S04]  /*21910*/  FMUL.FTZ R5, R5, R4 ;  /* 0x0000000405057220 */ /* 0x000fc80000410000 */
[----:B-1----:R-:W-:-:S05]  /*21920*/  FMUL.FTZ R5, R5, R233 ;  /* 0x000000e905057220 */ /* 0x002fca0000410000 */
[----:B------:R-:W-:Y:S02]  /*21930*/  FSEL R5, R5, RZ, !P0 ;  /* 0x000000ff05057208 */ /* 0x000fe40004000000 */
[----:B------:R-:W-:-:S03]  /*21940*/  PLOP3.LUT P0, PT, P0, PT, PT, 0x8, 0x80 ;  /* 0x000000000080781c */ /* 0x000fc6000070e170 */
[----:B------:R-:W-:-:S10]  /*21950*/  FADD.FTZ R160, R160, R5 ;  /* 0x00000005a0a07221 */ /* 0x000fd40000010000 */
        /* <DEDUP_REMOVED lines=11> */
.L_x_62280:
        /* <DEDUP_REMOVED lines=12> */
.L_x_62282:
[----:B------:R-:W-:Y:S05]  /*21ad0*/  BSYNC.RECONVERGENT B2 ;  /* 0x0000000000027941 */ /* 0x000fea0003800200 */
.L_x_62281:
        /* <DEDUP_REMOVED lines=62> */
.L_x_62279:
[----:B------:R-:W-:Y:S05]  /*21ec0*/  BSYNC.RECONVERGENT B1 ;  /* 0x0000000000017941 */ /* 0x000fea0003800200 */
.L_x_62278:
        /* <DEDUP_REMOVED lines=22> */
.L_x_62285:
        /* <DEDUP_REMOVED lines=12> */
.L_x_62287:
[----:B------:R-:W-:Y:S05]  /*220f0*/  BSYNC.RECONVERGENT B2 ;  /* 0x0000000000027941 */ /* 0x000fea0003800200 */
.L_x_62286:
        /* <DEDUP_REMOVED lines=62> */
.L_x_62284:
[----:B------:R-:W-:Y:S05]  /*224e0*/  BSYNC.RECONVERGENT B1 ;  /* 0x0000000000017941 */ /* 0x000fea0003800200 */
.L_x_62283:
        /* <DEDUP_REMOVED lines=22> */
.L_x_62290:
        /* <DEDUP_REMOVED lines=12> */
.L_x_62292:
[----:B------:R-:W-:Y:S05]  /*22710*/  BSYNC.RECONVERGENT B2 ;  /* 0x0000000000027941 */ /* 0x000fea0003800200 */
.L_x_62291:
        /* <DEDUP_REMOVED lines=62> */
.L_x_62289:
[----:B------:R-:W-:Y:S05]  /*22b00*/  BSYNC.RECONVERGENT B1 ;  /* 0x0000000000017941 */ /* 0x000fea0003800200 */
.L_x_62288:
        /* <DEDUP_REMOVED lines=22> */
.L_x_62295:
        /* <DEDUP_REMOVED lines=12> */
.L_x_62297:
[----:B------:R-:W-:Y:S05]  /*22d30*/  BSYNC.RECONVERGENT B2 ;  /* 0x0000000000027941 */ /* 0x000fea0003800200 */
.L_x_62296:
        /* <DEDUP_REMOVED lines=62> */
.L_x_62294:
[----:B------:R-:W-:Y:S05]  /*23120*/  BSYNC.RECONVERGENT B1 ;  /* 0x0000000000017941 */ /* 0x000fea0003800200 */
.L_x_62293:
        /* <DEDUP_REMOVED lines=22> */
.L_x_62300:
        /* <DEDUP_REMOVED lines=12> */
.L_x_62302:
[----:B------:R-:W-:Y:S05]  /*23350*/  BSYNC.RECONVERGENT B2 ;  /* 0x0000000000027941 */ /* 0x000fea0003800200 */
.L_x_62301:
        /* <DEDUP_REMOVED lines=62> */
.L_x_62299:
[----:B------:R-:W-:Y:S05]  /*23740*/  BSYNC.RECONVERGENT B1 ;  /* 0x0000000000017941 */ /* 0x000fea0003800200 */
.L_x_62298:
        /* <DEDUP_REMOVED lines=22> */
.L_x_62305:
        /* <DEDUP_REMOVED lines=12> */
.L_x_62307:
[----:B------:R-:W-:Y:S05]  /*23970*/  BSYNC.RECONVERGENT B2 ;  /* 0x0000000000027941 */ /* 0x000fea0003800200 */
.L_x_62306:
        /* <DEDUP_REMOVED lines=62> */
.L_x_62304:
[----:B------:R-:W-:Y:S05]  /*23d60*/  BSYNC.RECONVERGENT B1 ;  /* 0x0000000000017941 */ /* 0x000fea0003800200 */
.L_x_62303:
        /* <DEDUP_REMOVED lines=22> */
.L_x_62310:
        /* <DEDUP_REMOVED lines=15> */
.L_x_62312:
[----:B------:R-:W-:Y:S05]  /*23fc0*/  BSYNC.RECONVERGENT B2 ;  /* 0x0000000000027941 */ /* 0x000fea0003800200 */
.L_x_62311:
        /* <DEDUP_REMOVED lines=62> */
.L_x_62309:
[----:B------:R-:W-:Y:S05]  /*243b0*/  BSYNC.RECONVERGENT B1 ;  /* 0x0000000000017941 */ /* 0x000fea0003800200 */
.L_x_62308:
        /* <DEDUP_REMOVED lines=10> */
.L_x_62272:
        /* <DEDUP_REMOVED lines=16> */
.L_x_62316:
        /* <DEDUP_REMOVED lines=12> */
.L_x_62318:
[----:B------:R-:W-:Y:S05]  /*24620*/  BSYNC.RECONVERGENT B2 ;  /* 0x0000000000027941 */ /* 0x000fea0003800200 */
.L_x_62317:
        /* <DEDUP_REMOVED lines=62> */
.L_x_62315:
[----:B------:R-:W-:Y:S05]  /*24a10*/  BSYNC.RECONVERGENT B1 ;  /* 0x0000000000017941 */ /* 0x000fea0003800200 */
.L_x_62314:
        /* <DEDUP_REMOVED lines=12> */
[----:B------:R-:W-:Y:S02]  /*24ae0*/  MOV R5, 0x2 ;  /* 0x0000000200057802 */ /* 0x000fe40000000f00 */
        /* <DEDUP_REMOVED lines=11> */
.L_x_62321:
        /* <DEDUP_REMOVED lines=12> */
.L_x_62323:
[----:B------:R-:W-:Y:S05]  /*24c60*/  BSYNC.RECONVERGENT B2 ;  /* 0x0000000000027941 */ /* 0x000fea0003800200 */
.L_x_62322:
        /* <DEDUP_REMOVED lines=62> */
.L_x_62320:
[----:B------:R-:W-:Y:S05]  /*25050*/  BSYNC.RECONVERGENT B1 ;  /* 0x0000000000017941 */ /* 0x000fea0003800200 */
.L_x_62319:
        /* <DEDUP_REMOVED lines=19> */
.L_x_62326:
        /* <DEDUP_REMOVED lines=12> */
.L_x_62328:
[----:B------:R-:W-:Y:S05]  /*25250*/  BSYNC.RECONVERGENT B2 ;  /* 0x0000000000027941 */ /* 0x000fea0003800200 */
.L_x_62327:
        /* <DEDUP_REMOVED lines=62> */
.L_x_62325:
[----:B------:R-:W-:Y:S05]  /*25640*/  BSYNC.RECONVERGENT B1 ;  /* 0x0000000000017941 */ /* 0x000fea0003800200 */
.L_x_62324:
        /* <DEDUP_REMOVED lines=19> */
.L_x_62331:
        /* <DEDUP_REMOVED lines=12> */
.L_x_62333:
[----:B------:R-:W-:Y:S05]  /*25840*/  BSYNC.RECONVERGENT B2 ;  /* 0x0000000000027941 */ /* 0x000fea0003800200 */
.L_x_62332:
        /* <DEDUP_REMOVED lines=62> */
.L_x_62330:
[----:B------:R-:W-:Y:S05]  /*25c30*/  BSYNC.RECONVERGENT B1 ;  /* 0x0000000000017941 */ /* 0x000fea0003800200 */
.L_x_62329:
        /* <DEDUP_REMOVED lines=19> */
.L_x_62336:
        /* <DEDUP_REMOVED lines=12> */
.L_x_62338:
[----:B------:R-:W-:Y:S05]  /*25e30*/  BSYNC.RECONVERGENT B2 ;  /* 0x0000000000027941 */ /* 0x000fea0003800200 */
.L_x_62337:
        /* <DEDUP_REMOVED lines=62> */
.L_x_62335:
[----:B------:R-:W-:Y:S05]  /*26220*/  BSYNC.RECONVERGENT B1 ;  /* 0x0000000000017941 */ /* 0x000fea0003800200 */
.L_x_62334:
        /* <DEDUP_REMOVED lines=19> */
.L_x_62341:
        /* <DEDUP_REMOVED lines=12> */
.L_x_62343:
[----:B------:R-:W-:Y:S05]  /*26420*/  BSYNC.RECONVERGENT B2 ;  /* 0x0000000000027941 */ /* 0x000fea0003800200 */
.L_x_62342:
        /* <DEDUP_REMOVED lines=62> */
.L_x_62340:
[----:B------:R-:W-:Y:S05]  /*26810*/  BSYNC.RECONVERGENT B1 ;  /* 0x0000000000017941 */ /* 0x000fea0003800200 */
.L_x_62339:
[----:B------:R-:W-:Y:S01]  /*26820*/  I2FP.F32.U32 R9, R9 ;  /* 0x0000000900097245 */ /* 0x000fe20000201000 */
[----:B------:R-:W-:Y:S01]  /*26830*/  BSSY.RECONVERGENT B1, `(.L_x_62344) ;  /* 0x000005d000017945 */ /* 0x000fe20003800200 */
[----:B------:R-:W-:Y:S01]  /*26840*/  ISETP.NE.AND P5, PT, R5, 0x1, PT ;  /* 0x000000010500780c */ /* 0x000fe20003fa5270 */
[----:B--234-:R-:W-:Y:S02]  /*26850*/  IMAD.MOV.U32 R200, RZ, RZ, 0x2 ;  /* 0x00000002ffc87424 */ /* 0x01cfe400078e00ff */
        /* <DEDUP_REMOVED lines=15> */
.L_x_62346:
        /* <DEDUP_REMOVED lines=12> */
.L_x_62348:
[----:B------:R-:W-:Y:S05]  /*26a10*/  BSYNC.RECONVERGENT B2 ;  /* 0x0000000000027941 */ /* 0x000fea0003800200 */
.L_x_62347:
        /* <DEDUP_REMOVED lines=62> */
.L_x_62345:
[----:B------:R-:W-:Y:S05]  /*26e00*/  BSYNC.RECONVERGENT B1 ;  /* 0x0000000000017941 */ /* 0x000fea0003800200 */
.L_x_62344:
        /* <DEDUP_REMOVED lines=19> */
.L_x_62351:
        /* <DEDUP_REMOVED lines=15> */
.L_x_62353:
[----:B------:R-:W-:Y:S05]  /*27030*/  BSYNC.RECONVERGENT B2 ;  /* 0x0000000000027941 */ /* 0x000fea0003800200 */
.L_x_62352:
        /* <DEDUP_REMOVED lines=62> */
.L_x_62350:
[----:B------:R-:W-:Y:S05]  /*27420*/  BSYNC.RECONVERGENT B1 ;  /* 0x0000000000017941 */ /* 0x000fea0003800200 */
.L_x_62349:
        /* <DEDUP_REMOVED lines=19> */
.L_x_62313:
        /* <DEDUP_REMOVED lines=22> */
.L_x_62271:
[----:B------:R-:W-:Y:S05]  /*276c0*/  BSYNC.RECONVERGENT B0 ;  /* 0x0000000000007941 */ /* 0x000fea0003800200 */
.L_x_62270:
        /* <DEDUP_REMOVED lines=31> */
.L_x_62359:
        /* <DEDUP_REMOVED lines=12> */
.L_x_62361:
[----:B------:R-:W-:Y:S05]  /*27980*/  BSYNC.RECONVERGENT B2 ;  /* 0x0000000000027941 */ /* 0x000fea0003800200 */
.L_x_62360:
        /* <DEDUP_REMOVED lines=61> */
.L_x_62358:
[----:B------:R-:W-:Y:S05]  /*27d60*/  BSYNC.RECONVERGENT B1 ;  /* 0x0000000000017941 */ /* 0x000fea0003800200 */
.L_x_62357:
[----:B------:R-:W0:Y:S01]  /*27d70*/  LDC R242, c[0x0][0x404] ;  /* 0x00010100fff27b82 */ /* 0x000e220000000800 */
[----:B------:R-:W-:Y:S01]  /*27d80*/  I2FP.F32.U32 R5, R233 ;  /* 0x000000e900057245 */ /* 0x000fe20000201000 */
[----:B------:R-:W-:Y:S01]  /*27d90*/  HFMA2 R243, -RZ, RZ, 0.1171875, 0 ;  /* 0x2f800000fff37431 */ /* 0x000fe200000001ff */
[----:B------:R-:W-:Y:S01]  /*27da0*/  LOP3.LUT R0, R0, 0xfffffffd, RZ, 0xc0, !PT ;  /* 0xfffffffd00007812 */ /* 0x000fe200078ec0ff */
[----:B------:R-:W-:Y:S01]  /*27db0*/  BSSY.RECONVERGENT B1, `(.L_x_62362) ;  /* 0x0000062000017945 */ /* 0x000fe20003800200 */
[----:B------:R-:W-:Y:S01]  /*27dc0*/  IMAD.MOV.U32 R235, RZ, RZ, 0x2 ;  /* 0x00000002ffeb7424 */ /* 0x000fe200078e00ff */
[----:B------:R-:W-:Y:S01]  /*27dd0*/  MOV R9, R6 ;  /* 0x0000000600097202 */ /* 0x000fe20000000f00 */
[----:B------:R-:W-:Y:S01]  /*27de0*/  FFMA.FTZ R5, R5, R243, 1.1641532182693481445e-10 ;  /* 0x2f00000005057423 */ /* 0x000fe200000100f3 */
[----:B------:R-:W1:Y:S04]  /*27df0*/  LDC R233, c[0x0][0x408] ;  /* 0x00010200ffe97b82 */ /* 0x000e680000000800 */
        /* <DEDUP_REMOVED lines=18> */
.L_x_62364:
        /* <DEDUP_REMOVED lines=12> */
.L_x_62366:
[----:B------:R-:W-:Y:S05]  /*27fe0*/  BSYNC.RECONVERGENT B2 ;  /* 0x0000000000027941 */ /* 0x000fea0003800200 */
.L_x_62365:
        /* <DEDUP_REMOVED lines=62> */
.L_x_62363:
[----:B------:R-:W-:Y:S05]  /*283d0*/  BSYNC.RECONVERGENT B1 ;  /* 0x0000000000017941 */ /* 0x000fea0003800200 */
.L_x_62362:
        /* <DEDUP_REMOVED lines=22> */
.L_x_62369:
        /* <DEDUP_REMOVED lines=12> */
.L_x_62371:
[----:B------:R-:W-:Y:S05]  /*28600*/  BSYNC.RECONVERGENT B2 ;  /* 0x0000000000027941 */ /* 0x000fea0003800200 */
.L_x_62370:
        /* <DEDUP_REMOVED lines=62> */
.L_x_62368:
[----:B------:R-:W-:Y:S05]  /*289f0*/  BSYNC.RECONVERGENT B1 ;  /* 0x0000000000017941 */ /* 0x000fea0003800200 */
.L_x_62367:
        /* <DEDUP_REMOVED lines=22> */
.L_x_62374:
        /* <DEDUP_REMOVED lines=12> */
.L_x_62376:
[----:B------:R-:W-:Y:S05]  /*28c20*/  BSYNC.RECONVERGENT B2 ;  /* 0x0000000000027941 */ /* 0x000fea0003800200 */
.L_x_62375:
        /* <DEDUP_REMOVED lines=62> */
.L_x_62373:
[----:B------:R-:W-:Y:S05]  /*29010*/  BSYNC.RECONVERGENT B1 ;  /* 0x0000000000017941 */ /* 0x000fea0003800200 */
.L_x_62372:
        /* <DEDUP_REMOVED lines=22> */
.L_x_62379:
        /* <DEDUP_REMOVED lines=12> */
.L_x_62381:
[----:B------:R-:W-:Y:S05]  /*29240*/  BSYNC.RECONVERGENT B2 ;  /* 0x0000000000027941 */ /* 0x000fea0003800200 */
.L_x_62380:
        /* <DEDUP_REMOVED lines=62> */
.L_x_62378:
[----:B------:R-:W-:Y:S05]  /*29630*/  BSYNC.RECONVERGENT B1 ;  /* 0x0000000000017941 */ /* 0x000fea0003800200 */
.L_x_62377:
        /* <DEDUP_REMOVED lines=22> */
.L_x_62384:
        /* <DEDUP_REMOVED lines=12> */
.L_x_62386:
[----:B------:R-:W-:Y:S05]  /*29860*/  BSYNC.RECONVERGENT B2 ;  /* 0x0000000000027941 */ /* 0x000fea0003800200 */
.L_x_62385:
        /* <DEDUP_REMOVED lines=62> */
.L_x_62383:
[----:B------:R-:W-:Y:S05]  /*29c50*/  BSYNC.RECONVERGENT B1 ;  /* 0x0000000000017941 */ /* 0x000fea0003800200 */
.L_x_62382:
        /* <DEDUP_REMOVED lines=22> */
.L_x_62389:
        /* <DEDUP_REMOVED lines=12> */
.L_x_62391:
[----:B------:R-:W-:Y:S05]  /*29e80*/  BSYNC.RECONVERGENT B2 ;  /* 0x0000000000027941 */ /* 0x000fea0003800200 */
.L_x_62390:
        /* <DEDUP_REMOVED lines=62> */
.L_x_62388:
[----:B------:R-:W-:Y:S05]  /*2a270*/  BSYNC.RECONVERGENT B1 ;  /* 0x0000000000017941 */ /* 0x000fea0003800200 */
.L_x_62387:
        /* <DEDUP_REMOVED lines=22> */
.L_x_62394:
        /* <DEDUP_REMOVED lines=15> */
.L_x_62396:
[----:B------:R-:W-:Y:S05]  /*2a4d0*/  BSYNC.RECONVERGENT B2 ;  /* 0x0000000000027941 */ /* 0x000fea0003800200 */
.L_x_62395:
        /* <DEDUP_REMOVED lines=62> */
.L_x_62393:
[----:B------:R-:W-:Y:S05]  /*2a8c0*/  BSYNC.RECONVERGENT B1 ;  /* 0x0000000000017941 */ /* 0x000fea0003800200 */
.L_x_62392:
        /* <DEDUP_REMOVED lines=10> */
.L_x_62356:
        /* <DEDUP_REMOVED lines=16> */
.L_x_62400:
        /* <DEDUP_REMOVED lines=12> */
.L_x_62402:
[----:B------:R-:W-:Y:S05]  /*2ab30*/  BSYNC.RECONVERGENT B2 ;  /* 0x0000000000027941 */ /* 0x000fea0003800200 */
.L_x_62401:
        /* <DEDUP_REMOVED lines=62> */
.L_x_62399:
[----:B------:R-:W-:Y:S05]  /*2af20*/  BSYNC.RECONVERGENT B1 ;  /* 0x0000000000017941 */ /* 0x000fea0003800200 */
.L_x_62398:
[----:B------:R-:W0:Y:S01]  /*2af30*/  LDC R234, c[0x0][0x404] ;  /* 0x00010100ffea7b82 */ /* 0x000e220000000800 */
[----:B------:R-:W-:Y:S01]  /*2af40*/  I2FP.F32.U32 R5, R168 ;  /* 0x000000a800057245 */ /* 0x000fe20000201000 */
[----:B------:R-:W-:Y:S01]  /*2af50*/  HFMA2 R235, -RZ, RZ, 0.1171875, 0 ;  /* 0x2f800000ffeb7431 */ /* 0x000fe200000001ff */
[----:B------:R-:W-:Y:S01]  /*2af60*/  LOP3.LUT R0, R0, 0xfffffffd, RZ, 0xc0, !PT ;  /* 0xfffffffd00007812 */ /* 0x000fe200078ec0ff */
[----:B-----5:R-:W-:Y:S01]  /*2af70*/  HADD2.F32 R9, -RZ, R172.H0_H0 ;  /* 0x200000acff097230 */ /* 0x020fe20000004100 */
[----:B------:R-:W-:Y:S02]  /*2af80*/  BSSY.RECONVERGENT B1, `(.L_x_62403) ;  /* 0x000005e000017945 */ /* 0x000fe40003800200 */
[----:B------:R-:W-:Y:S01]  /*2af90*/  FFMA.FTZ R5, R5, R235, 1.1641532182693481445e-10 ;  /* 0x2f00000005057423 */ /* 0x000fe200000100eb */
[----:B------:R-:W1:Y:S04]  /*2afa0*/  LDC R233, c[0x0][0x408] ;  /* 0x00010200ffe97b82 */ /* 0x000e680000000800 */
[----:B0-----:R-:W-:Y:S01]  /*2afb0*/  FSETP.LE.FTZ.AND P0, PT, R5, R234, PT ;  /* 0x000000ea0500720b */ /* 0x001fe20003f13000 */
[----:B------:R-:W-:Y:S01]  /*2afc0*/  FMUL.FTZ R5, R9, R4 ;  /* 0x0000000409057220 */ /* 0x000fe20000410000 */
[----:B------:R-:W-:-:S03]  /*2afd0*/  MOV R9, R6 ;  /* 0x0000000600097202 */ /* 0x000fc60000000f00 */
[----:B-1----:R-:W-:Y:S01]  /*2afe0*/  FMUL.FTZ R168, R5, R233 ;  /* 0x000000e905a87220 */ /* 0x002fe20000410000 */
[----:B------:R-:W-:-:S07]  /*2aff0*/  IMAD.MOV.U32 R5, RZ, RZ, 0x2 ;  /* 0x00000002ff057424 */ /* 0x000fce00078e00ff */
        /* <DEDUP_REMOVED lines=11> */
.L_x_62405:
        /* <DEDUP_REMOVED lines=12> */
.L_x_62407:
[----:B------:R-:W-:Y:S05]  /*2b170*/  BSYNC.RECONVERGENT B2 ;  /* 0x0000000000027941 */ /* 0x000fea0003800200 */
.L_x_62406:
        /* <DEDUP_REMOVED lines=62> */
.L_x_62404:
[----:B------:R-:W-:Y:S05]  /*2b560*/  BSYNC.RECONVERGENT B1 ;  /* 0x0000000000017941 */ /* 0x000fea0003800200 */
.L_x_62403:
        /* <DEDUP_REMOVED lines=19> */
.L_x_62410:
        /* <DEDUP_REMOVED lines=12> */
.L_x_62412:
[----:B------:R-:W-:Y:S05]  /*2b760*/  BSYNC.RECONVERGENT B2 ;  /* 0x0000000000027941 */ /* 0x000fea0003800200 */
.L_x_62411:
        /* <DEDUP_REMOVED lines=62> */
.L_x_62409:
[----:B------:R-:W-:Y:S05]  /*2bb50*/  BSYNC.RECONVERGENT B1 ;  /* 0x0000000000017941 */ /* 0x000fea0003800200 */
.L_x_62408:
        /* <DEDUP_REMOVED lines=19> */
.L_x_62415:
        /* <DEDUP_REMOVED lines=12> */
.L_x_62417:
[----:B------:R-:W-:Y:S05]  /*2bd50*/  BSYNC.RECONVERGENT B2 ;  /* 0x0000000000027941 */ /* 0x000fea0003800200 */
.L_x_62416:
        /* <DEDUP_REMOVED lines=62> */
.L_x_62414:
[----:B------:R-:W-:Y:S05]  /*2c140*/  BSYNC.RECONVERGENT B1 ;  /* 0x0000000000017941 */ /* 0x000fea0003800200 */
.L_x_62413:
        /* <DEDUP_REMOVED lines=19> */
.L_x_62420:
        /* <DEDUP_REMOVED lines=12> */
.L_x_62422:
[----:B------:R-:W-:Y:S05]  /*2c340*/  BSYNC.RECONVERGENT B2 ;  /* 0x0000000000027941 */ /* 0x000fea0003800200 */
.L_x_62421:
        /* <DEDUP_REMOVED lines=62> */
.L_x_62419:
[----:B------:R-:W-:Y:S05]  /*2c730*/  BSYNC.RECONVERGENT B1 ;  /* 0x0000000000017941 */ /* 0x000fea0003800200 */
.L_x_62418:
        /* <DEDUP_REMOVED lines=19> */
.L_x_62425:
        /* <DEDUP_REMOVED lines=12> */
.L_x_62427:
[----:B------:R-:W-:Y:S05]  /*2c930*/  BSYNC.RECONVERGENT B2 ;  /* 0x0000000000027941 */ /* 0x000fea0003800200 */
.L_x_62426:
        /* <DEDUP_REMOVED lines=62> */
.L_x_62424:
[----:B------:R-:W-:Y:S05]  /*2cd20*/  BSYNC.RECONVERGENT B1 ;  /* 0x0000000000017941 */ /* 0x000fea0003800200 */
.L_x_62423:
[----:B------:R-:W-:Y:S01]  /*2cd30*/  I2FP.F32.U32 R9, R9 ;  /* 0x0000000900097245 */ /* 0x000fe20000201000 */
[----:B------:R-:W-:Y:S01]  /*2cd40*/  BSSY.RECONVERGENT B1, `(.L_x_62428) ;  /* 0x000005d000017945 */ /* 0x000fe20003800200 */
[----:B------:R-:W-:Y:S01]  /*2cd50*/  ISETP.NE.AND P5, PT, R5, 0x1, PT ;  /* 0x000000010500780c */ /* 0x000fe20003fa5270 */
[----:B--234-:R-:W-:Y:S02]  /*2cd60*/  HFMA2 R200, -RZ, RZ, 0, 1.1920928955078125e-07 ;  /* 0x00000002ffc87431 */ /* 0x01cfe400000001ff */
        /* <DEDUP_REMOVED lines=15> */
.L_x_62430:
        /* <DEDUP_REMOVED lines=12> */
.L_x_62432:
[----:B------:R-:W-:Y:S05]  /*2cf20*/  BSYNC.RECONVERGENT B2 ;  /* 0x0000000000027941 */ /* 0x000fea0003800200 */
.L_x_62431:
        /* <DEDUP_REMOVED lines=62> */
.L_x_62429:
[----:B------:R-:W-:Y:S05]  /*2d310*/  BSYNC.RECONVERGENT B1 ;  /* 0x0000000000017941 */ /* 0x000fea0003800200 */
.L_x_62428:
        /* <DEDUP_REMOVED lines=19> */
.L_x_62435:
        /* <DEDUP_REMOVED lines=15> */
.L_x_62437:
[----:B------:R-:W-:Y:S05]  /*2d540*/  BSYNC.RECONVERGENT B2 ;  /* 0x0000000000027941 */ /* 0x000fea0003800200 */
.L_x_62436:
        /* <DEDUP_REMOVED lines=62> */
.L_x_62434:
[----:B------:R-:W-:Y:S05]  /*2d930*/  BSYNC.RECONVERGENT B1 ;  /* 0x0000000000017941 */ /* 0x000fea0003800200 */
.L_x_62433:
        /* <DEDUP_REMOVED lines=19> */
.L_x_62397:
        /* <DEDUP_REMOVED lines=22> */
.L_x_62355:
[----:B------:R-:W-:Y:S05]  /*2dbd0*/  BSYNC.RECONVERGENT B0 ;  /* 0x0000000000007941 */ /* 0x000fea0003800200 */
.L_x_62354:
        /* <DEDUP_REMOVED lines=31> */
.L_x_62443:
        /* <DEDUP_REMOVED lines=12> */
.L_x_62445:
[----:B------:R-:W-:Y:S05]  /*2de90*/  BSYNC.RECONVERGENT B2 ;  /* 0x0000000000027941 */ /* 0x000fea0003800200 */
.L_x_62444:
        /* <DEDUP_REMOVED lines=61> */
.L_x_62442:
[----:B------:R-:W-:Y:S05]  /*2e270*/  BSYNC.RECONVERGENT B1 ;  /* 0x0000000000017941 */ /* 0x000fea0003800200 */
.L_x_62441:
        /* <DEDUP_REMOVED lines=27> */
.L_x_62448:
        /* <DEDUP_REMOVED lines=12> */
.L_x_62450:
[----:B------:R-:W-:Y:S05]  /*2e4f0*/  BSYNC.RECONVERGENT B2 ;  /* 0x0000000000027941 */ /* 0x000fea0003800200 */
.L_x_62449:
        /* <DEDUP_REMOVED lines=62> */
.L_x_62447:
[----:B------:R-:W-:Y:S05]  /*2e8e0*/  BSYNC.RECONVERGENT B1 ;  /* 0x0000000000017941 */ /* 0x000fea0003800200 */
.L_x_62446:
        /* <DEDUP_REMOVED lines=22> */
.L_x_62453:
        /* <DEDUP_REMOVED lines=12> */
.L_x_62455:
[----:B------:R-:W-:Y:S05]  /*2eb10*/  BSYNC.RECONVERGENT B2 ;  /* 0x0000000000027941 */ /* 0x000fea0003800200 */
.L_x_62454:
        /* <DEDUP_REMOVED lines=62> */
.L_x_62452:
[----:B------:R-:W-:Y:S05]  /*2ef00*/  BSYNC.RECONVERGENT B1 ;  /* 0x0000000000017941 */ /* 0x000fea0003800200 */
.L_x_62451:
        /* <DEDUP_REMOVED lines=22> */
.L_x_62458:
        /* <DEDUP_REMOVED lines=12> */
.L_x_62460:
[----:B------:R-:W-:Y:S05]  /*2f130*/  BSYNC.RECONVERGENT B2 ;  /* 0x0000000000027941 */ /* 0x000fea0003800200 */
.L_x_62459:
        /* <DEDUP_REMOVED lines=62> */
.L_x_62457:
[----:B------:R-:W-:Y:S05]  /*2f520*/  BSYNC.RECONVERGENT B1 ;  /* 0x0000000000017941 */ /* 0x000fea0003800200 */
.L_x_62456:
        /* <DEDUP_REMOVED lines=22> */
.L_x_62463:
        /* <DEDUP_REMOVED lines=12> */
.L_x_62465:
[----:B------:R-:W-:Y:S05]  /*2f750*/  BSYNC.RECONVERGENT B2 ;  /* 0x0000000000027941 */ /* 0x000fea0003800200 */
.L_x_62464:
        /* <DEDUP_REMOVED lines=62> */
.L_x_62462:
[----:B------:R-:W-:Y:S05]  /*2fb40*/  BSYNC.RECONVERGENT B1 ;  /* 0x0000000000017941 */ /* 0x000fea0003800200 */
.L_x_62461:
        /* <DEDUP_REMOVED lines=22> */
.L_x_62468:
        /* <DEDUP_REMOVED lines=12> */
.L_x_62470:
[----:B------:R-:W-:Y:S05]  /*2fd70*/  BSYNC.RECONVERGENT B2 ;  /* 0x0000000000027941 */ /* 0x000fea0003800200 */
.L_x_62469:
        /* <DEDUP_REMOVED lines=62> */
.L_x_62467:
[----:B------:R-:W-:Y:S05]  /*30160*/  BSYNC.RECONVERGENT B1 ;  /* 0x0000000000017941 */ /* 0x000fea0003800200 */
.L_x_62466:
        /* <DEDUP_REMOVED lines=22> */
.L_x_62473:
        /* <DEDUP_REMOVED lines=12> */
.L_x_62475:
[----:B------:R-:W-:Y:S05]  /*30390*/  BSYNC.RECONVERGENT B2 ;  /* 0x0000000000027941 */ /* 0x000fea0003800200 */
.L_x_62474:
        /* <DEDUP_REMOVED lines=62> */
.L_x_62472:
[----:B------:R-:W-:Y:S05]  /*30780*/  BSYNC.RECONVERGENT B1 ;  /* 0x0000000000017941 */ /* 0x000fea0003800200 */
.L_x_62471:
        /* <DEDUP_REMOVED lines=22> */
.L_x_62478:
        /* <DEDUP_REMOVED lines=15> */
.L_x_62480:
[----:B------:R-:W-:Y:S05]  /*309e0*/  BSYNC.RECONVERGENT B2 ;  /* 0x0000000000027941 */ /* 0x000fea0003800200 */
.L_x_62479:
        /* <DEDUP_REMOVED lines=62> */
.L_x_62477:
[----:B------:R-:W-:Y:S05]  /*30dd0*/  BSYNC.RECONVERGENT B1 ;  /* 0x0000000000017941 */ /* 0x000fea0003800200 */
.L_x_62476:
        /* <DEDUP_REMOVED lines=10> */
.L_x_62440:
        /* <DEDUP_REMOVED lines=16> */
.L_x_62484:
        /* <DEDUP_REMOVED lines=12> */
.L_x_62486:
[----:B------:R-:W-:Y:S05]  /*31040*/  BSYNC.RECONVERGENT B2 ;  /* 0x0000000000027941 */ /* 0x000fea0003800200 */
.L_x_62485:
        /* <DEDUP_REMOVED lines=62> */
.L_x_62483:
[----:B------:R-:W-:Y:S05]  /*31430*/  BSYNC.RECONVERGENT B1 ;  /* 0x0000000000017941 */ /* 0x000fea0003800200 */
.L_x_62482:
[----:B------:R-:W0:Y:S01]  /*31440*/  LDC R234, c[0x0][0x404] ;  /* 0x00010100ffea7b82 */ /* 0x000e220000000800 */
[----:B------:R-:W-:Y:S01]  /*31450*/  I2FP.F32.U32 R5, R176 ;  /* 0x000000b000057245 */ /* 0x000fe20000201000 */
[----:B------:R-:W-:Y:S01]  /*31460*/  IMAD.MOV.U32 R235, RZ, RZ, 0x2f800000 ;  /* 0x2f800000ffeb7424 */ /* 0x000fe200078e00ff */
[----:B------:R-:W-:Y:S01]  /*31470*/  LOP3.LUT R0, R0, 0xfffffffd, RZ, 0xc0, !PT ;  /* 0xfffffffd00007812 */ /* 0x000fe200078ec0ff */
[----:B-----5:R-:W-:Y:S01]  /*31480*/  HADD2.F32 R9, -RZ, R180.H0_H0 ;  /* 0x200000b4ff097230 */ /* 0x020fe20000004100 */
[----:B------:R-:W-:Y:S01]  /*31490*/  BSSY.RECONVERGENT B1, `(.L_x_62487) ;  /* 0x000005e000017945 */ /* 0x000fe20003800200 */
[----:B------:R-:W-:Y:S02]  /*314a0*/  FFMA.FTZ R5, R5, R235, 1.1641532182693481445e-10 ;  /* 0x2f00000005057423 */ /* 0x000fe400000100eb */
[----:B------:R-:W1:Y:S03]  /*314b0*/  LDC R233, c[0x0][0x408] ;  /* 0x00010200ffe97b82 */ /* 0x000e660000000800 */
[----:B0-----:R-:W-:Y:S01]  /*314c0*/  FSETP.LE.FTZ.AND P0, PT, R5, R234, PT ;  /* 0x000000ea0500720b */ /* 0x001fe20003f13000 */
[----:B------:R-:W-:Y:S01]  /*314d0*/  FMUL.FTZ R5, R9, R4 ;  /* 0x0000000409057220 */ /* 0x000fe20000410000 */
[----:B------:R-:W-:-:S03]  /*314e0*/  IMAD.MOV.U32 R9, RZ, RZ, R6 ;  /* 0x000000ffff097224 */ /* 0x000fc600078e0006 */
[----:B-1----:R-:W-:Y:S01]  /*314f0*/  FMUL.FTZ R176, R5, R233 ;  /* 0x000000e905b07220 */ /* 0x002fe20000410000 */
[----:B------:R-:W-:-:S07]  /*31500*/  MOV R5, 0x2 ;  /* 0x0000000200057802 */ /* 0x000fce0000000f00 */
        /* <DEDUP_REMOVED lines=11> */
.L_x_62489:
        /* <DEDUP_REMOVED lines=12> */
.L_x_62491:
[----:B------:R-:W-:Y:S05]  /*31680*/  BSYNC.RECONVERGENT B2 ;  /* 0x0000000000027941 */ /* 0x000fea0003800200 */
.L_x_62490:
        /* <DEDUP_REMOVED lines=62> */
.L_x_62488:
[----:B------:R-:W-:Y:S05]  /*31a70*/  BSYNC.RECONVERGENT B1 ;  /* 0x0000000000017941 */ /* 0x000fea0003800200 */
.L_x_62487:
        /* <DEDUP_REMOVED lines=19> */
.L_x_62494:
        /* <DEDUP_REMOVED lines=12> */
.L_x_62496:
[----:B------:R-:W-:Y:S05]  /*31c70*/  BSYNC.RECONVERGENT B2 ;  /* 0x0000000000027941 */ /* 0x000fea0003800200 */
.L_x_62495:
        /* <DEDUP_REMOVED lines=62> */
.L_x_62493:
[----:B------:R-:W-:Y:S05]  /*32060*/  BSYNC.RECONVERGENT B1 ;  /* 0x0000000000017941 */ /* 0x000fea0003800200 */
.L_x_62492:
        /* <DEDUP_REMOVED lines=19> */
.L_x_62499:
        /* <DEDUP_REMOVED lines=12> */
.L_x_62501:
[----:B------:R-:W-:Y:S05]  /*32260*/  BSYNC.RECONVERGENT B2 ;  /* 0x0000000000027941 */ /* 0x000fea0003800200 */
.L_x_62500:
        /* <DEDUP_REMOVED lines=62> */
.L_x_62498:
[----:B------:R-:W-:Y:S05]  /*32650*/  BSYNC.RECONVERGENT B1 ;  /* 0x0000000000017941 */ /* 0x000fea0003800200 */
.L_x_62497:
        /* <DEDUP_REMOVED lines=19> */
.L_x_62504:
        /* <DEDUP_REMOVED lines=12> */
.L_x_62506:
[----:B------:R-:W-:Y:S05]  /*32850*/  BSYNC.RECONVERGENT B2 ;  /* 0x0000000000027941 */ /* 0x000fea0003800200 */
.L_x_62505:
        /* <DEDUP_REMOVED lines=62> */
.L_x_62503:
[----:B------:R-:W-:Y:S05]  /*32c40*/  BSYNC.RECONVERGENT B1 ;  /* 0x0000000000017941 */ /* 0x000fea0003800200 */
.L_x_62502:
        /* <DEDUP_REMOVED lines=19> */
.L_x_62509:
        /* <DEDUP_REMOVED lines=12> */
.L_x_62511:
[----:B------:R-:W-:Y:S05]  /*32e40*/  BSYNC.RECONVERGENT B2 ;  /* 0x0000000000027941 */ /* 0x000fea0003800200 */
.L_x_62510:
        /* <DEDUP_REMOVED lines=62> */
.L_x_62508:
[----:B------:R-:W-:Y:S05]  /*33230*/  BSYNC.RECONVERGENT B1 ;  /* 0x0000000000017941 */ /* 0x000fea0003800200 */
.L_x_62507:
        /* <DEDUP_REMOVED lines=19> */
.L_x_62514:
        /* <DEDUP_REMOVED lines=12> */
.L_x_62516:
[----:B------:R-:W-:Y:S05]  /*33430*/  BSYNC.RECONVERGENT B2 ;  /* 0x0000000000027941 */ /* 0x000fea0003800200 */
.L_x_62515:
        /* <DEDUP_REMOVED lines=62> */
.L_x_62513:
[----:B------:R-:W-:Y:S05]  /*33820*/  BSYNC.RECONVERGENT B1 ;  /* 0x0000000000017941 */ /* 0x000fea0003800200 */
.L_x_62512:
        /* <DEDUP_REMOVED lines=19> */
.L_x_62519:
        /* <DEDUP_REMOVED lines=15> */
.L_x_62521:
[----:B------:R-:W-:Y:S05]  /*33a50*/  BSYNC.RECONVERGENT B2 ;  /* 0x0000000000027941 */ /* 0x000fea0003800200 */
.L_x_62520:
        /* <DEDUP_REMOVED lines=62> */
.L_x_62518:
[----:B------:R-:W-:Y:S05]  /*33e40*/  BSYNC.RECONVERGENT B1 ;  /* 0x0000000000017941 */ /* 0x000fea0003800200 */
.L_x_62517:
        /* <DEDUP_REMOVED lines=19> */
.L_x_62481:
        /* <DEDUP_REMOVED lines=22> */
.L_x_62439:
[----:B------:R-:W-:Y:S05]  /*340e0*/  BSYNC.RECONVERGENT B0 ;  /* 0x0000000000007941 */ /* 0x000fea0003800200 */
.L_x_62438:
        /* <DEDUP_REMOVED lines=31> */
.L_x_62527:
        /* <DEDUP_REMOVED lines=12> */
.L_x_62529:
[----:B------:R-:W-:Y:S05]  /*343a0*/  BSYNC.RECONVERGENT B2 ;  /* 0x0000000000027941 */ /* 0x000fea0003800200 */
.L_x_62528:
        /* <DEDUP_REMOVED lines=61> */
.L_x_62526:
[----:B------:R-:W-:Y:S05]  /*34780*/  BSYNC.RECONVERGENT B1 ;  /* 0x0000000000017941 */ /* 0x000fea0003800200 */
.L_x_62525:
        /* <DEDUP_REMOVED lines=27> */
.L_x_62532:
        /* <DEDUP_REMOVED lines=12> */
.L_x_62534:
[----:B------:R-:W-:Y:S05]  /*34a00*/  BSYNC.RECONVERGENT B2 ;  /* 0x0000000000027941 */ /* 0x000fea0003800200 */
.L_x_62533:
        /* <DEDUP_REMOVED lines=62> */
.L_x_62531:
[----:B------:R-:W-:Y:S05]  /*34df0*/  BSYNC.RECONVERGENT B1 ;  /* 0x0000000000017941 */ /* 0x000fea0003800200 */
.L_x_62530:
        /* <DEDUP_REMOVED lines=22> */
.L_x_62537:
        /* <DEDUP_REMOVED lines=12> */
.L_x_62539:
[----:B------:R-:W-:Y:S05]  /*35020*/  BSYNC.RECONVERGENT B2 ;  /* 0x0000000000027941 */ /* 0x000fea0003800200 */
.L_x_62538:
        /* <DEDUP_REMOVED lines=62> */
.L_x_62536:
[----:B------:R-:W-:Y:S05]  /*35410*/  BSYNC.RECONVERGENT B1 ;  /* 0x0000000000017941 */ /* 0x000fea0003800200 */
.L_x_62535:
        /* <DEDUP_REMOVED lines=22> */
.L_x_62542:
        /* <DEDUP_REMOVED lines=12> */
.L_x_62544:
[----:B------:R-:W-:Y:S05]  /*35640*/  BSYNC.RECONVERGENT B2 ;  /* 0x0000000000027941 */ /* 0x000fea0003800200 */
.L_x_62543:
        /* <DEDUP_REMOVED lines=62> */
.L_x_62541:
[----:B------:R-:W-:Y:S05]  /*35a30*/  BSYNC.RECONVERGENT B1 ;  /* 0x0000000000017941 */ /* 0x000fea0003800200 */
.L_x_62540:
        /* <DEDUP_REMOVED lines=22> */
.L_x_62547:
        /* <DEDUP_REMOVED lines=12> */
.L_x_62549:
[----:B------:R-:W-:Y:S05]  /*35c60*/  BSYNC.RECONVERGENT B2 ;  /* 0x0000000000027941 */ /* 0x000fea0003800200 */
.L_x_62548:
        /* <DEDUP_REMOVED lines=62> */
.L_x_62546:
[----:B------:R-:W-:Y:S05]  /*36050*/  BSYNC.RECONVERGENT B1 ;  /* 0x0000000000017941 */ /* 0x000fea0003800200 */
.L_x_62545:
        /* <DEDUP_REMOVED lines=22> */
.L_x_62552:
        /* <DEDUP_REMOVED lines=12> */
.L_x_62554:
[----:B------:R-:W-:Y:S05]  /*36280*/  BSYNC.RECONVERGENT B2 ;  /* 0x0000000000027941 */ /* 0x000fea0003800200 */
.L_x_62553:
        /* <DEDUP_REMOVED lines=62> */
.L_x_62551:
[----:B------:R-:W-:Y:S05]  /*36670*/  BSYNC.RECONVERGENT B1 ;  /* 0x0000000000017941 */ /* 0x000fea0003800200 */
.L_x_62550:
        /* <DEDUP_REMOVED lines=22> */
.L_x_62557:
        /* <DEDUP_REMOVED lines=12> */
.L_x_62559:
[----:B------:R-:W-:Y:S05]  /*368a0*/  BSYNC.RECONVERGENT B2 ;  /* 0x0000000000027941 */ /* 0x000fea0003800200 */
.L_x_62558:
        /* <DEDUP_REMOVED lines=62> */
.L_x_62556:
[----:B------:R-:W-:Y:S05]  /*36c90*/  BSYNC.RECONVERGENT B1 ;  /* 0x0000000000017941 */ /* 0x000fea0003800200 */
.L_x_62555:
        /* <DEDUP_REMOVED lines=22> */
.L_x_62562:
        /* <DEDUP_REMOVED lines=15> */
.L_x_62564:
[----:B------:R-:W-:Y:S05]  /*36ef0*/  BSYNC.RECONVERGENT B2 ;  /* 0x0000000000027941 */ /* 0x000fea0003800200 */
.L_x_62563:
        /* <DEDUP_REMOVED lines=62> */
.L_x_62561:
[----:B------:R-:W-:Y:S05]  /*372e0*/  BSYNC.RECONVERGENT B1 ;  /* 0x0000000000017941 */ /* 0x000fea0003800200 */
.L_x_62560:
        /* <DEDUP_REMOVED lines=10> */
.L_x_62524:
        /* <DEDUP_REMOVED lines=16> */
.L_x_62568:
        /* <DEDUP_REMOVED lines=12> */
.L_x_62570:
[----:B------:R-:W-:Y:S05]  /*37550*/  BSYNC.RECONVERGENT B2 ;  /* 0x0000000000027941 */ /* 0x000fea0003800200 */
.L_x_62569:
        /* <DEDUP_REMOVED lines=62> */
.L_x_62567:
[----:B------:R-:W-:Y:S05]  /*37940*/  BSYNC.RECONVERGENT B1 ;  /* 0x0000000000017941 */ /* 0x000fea0003800200 */
.L_x_62566:
        /* <DEDUP_REMOVED lines=24> */
.L_x_62573:
        /* <DEDUP_REMOVED lines=12> */
.L_x_62575:
[----:B------:R-:W-:Y:S05]  /*37b90*/  BSYNC.RECONVERGENT B2 ;  /* 0x0000000000027941 */ /* 0x000fea0003800200 */
.L_x_62574:
        /* <DEDUP_REMOVED lines=62> */
.L_x_62572:
[----:B------:R-:W-:Y:S05]  /*37f80*/  BSYNC.RECONVERGENT B1 ;  /* 0x0000000000017941 */ /* 0x000fea0003800200 */
.L_x_62571:
        /* <DEDUP_REMOVED lines=19> */
.L_x_62578:
        /* <DEDUP_REMOVED lines=12> */
.L_x_62580:
[----:B------:R-:W-:Y:S05]  /*38180*/  BSYNC.RECONVERGENT B2 ;  /* 0x0000000000027941 */ /* 0x000fea0003800200 */
.L_x_62579:
        /* <DEDUP_REMOVED lines=62> */
.L_x_62577:
[----:B------:R-:W-:Y:S05]  /*38570*/  BSYNC.RECONVERGENT B1 ;  /* 0x0000000000017941 */ /* 0x000fea0003800200 */
.L_x_62576:
        /* <DEDUP_REMOVED lines=19> */
.L_x_62583:
        /* <DEDUP_REMOVED lines=12> */
.L_x_62585:
[----:B------:R-:W-:Y:S05]  /*38770*/  BSYNC.RECONVERGENT B2 ;  /* 0x0000000000027941 */ /* 0x000fea0003800200 */
.L_x_62584:
        /* <DEDUP_REMOVED lines=62> */
.L_x_62582:
[----:B------:R-:W-:Y:S05]  /*38b60*/  BSYNC.RECONVERGENT B1 ;  /* 0x0000000000017941 */ /* 0x000fea0003800200 */
.L_x_62581:
        /* <DEDUP_REMOVED lines=19> */
.L_x_62588:
        /* <DEDUP_REMOVED lines=12> */
.L_x_62590:
[----:B------:R-:W-:Y:S05]  /*38d60*/  BSYNC.RECONVERGENT B2 ;  /* 0x0000000000027941 */ /* 0x000fea0003800200 */
.L_x_62589:
        /* <DEDUP_REMOVED lines=62> */
.L_x_62587:
[----:B------:R-:W-:Y:S05]  /*39150*/  BSYNC.RECONVERGENT B1 ;  /* 0x0000000000017941 */ /* 0x000fea0003800200 */
.L_x_62586:
        /* <DEDUP_REMOVED lines=19> */
.L_x_62593:
        /* <DEDUP_REMOVED lines=12> */
.L_x_62595:
[----:B------:R-:W-:Y:S05]  /*39350*/  BSYNC.RECONVERGENT B2 ;  /* 0x0000000000027941 */ /* 0x000fea0003800200 */
.L_x_62594:
        /* <DEDUP_REMOVED lines=62> */
.L_x_62592:
[----:B------:R-:W-:Y:S05]  /*39740*/  BSYNC.RECONVERGENT B1 ;  /* 0x0000000000017941 */ /* 0x000fea0003800200 */
.L_x_62591:
        /* <DEDUP_REMOVED lines=19> */
.L_x_62598:
        /* <DEDUP_REMOVED lines=12> */
.L_x_62600:
[----:B------:R-:W-:Y:S05]  /*39940*/  BSYNC.RECONVERGENT B2 ;  /* 0x0000000000027941 */ /* 0x000fea0003800200 */
.L_x_62599:
        /* <DEDUP_REMOVED lines=62> */
.L_x_62597:
[----:B------:R-:W-:Y:S05]  /*39d30*/  BSYNC.RECONVERGENT B1 ;  /* 0x0000000000017941 */ /* 0x000fea0003800200 */
.L_x_62596:
        /* <DEDUP_REMOVED lines=19> */
.L_x_62603:
        /* <DEDUP_REMOVED lines=15> */
.L_x_62605:
[----:B------:R-:W-:Y:S05]  /*39f60*/  BSYNC.RECONVERGENT B2 ;  /* 0x0000000000027941 */ /* 0x000fea0003800200 */
.L_x_62604:
        /* <DEDUP_REMOVED lines=62> */
.L_x_62602:
[----:B------:R-:W-:Y:S05]  /*3a350*/  BSYNC.RECONVERGENT B1 ;  /* 0x0000000000017941 */ /* 0x000fea0003800200 */
.L_x_62601:
        /* <DEDUP_REMOVED lines=19> */
.L_x_62565:
        /* <DEDUP_REMOVED lines=22> */
.L_x_62523:
[----:B------:R-:W-:Y:S05]  /*3a5f0*/  BSYNC.RECONVERGENT B0 ;  /* 0x0000000000007941 */ /* 0x000fea0003800200 */
.L_x_62522:
        /* <DEDUP_REMOVED lines=31> */
.L_x_62611:
        /* <DEDUP_REMOVED lines=12> */
.L_x_62613:
[----:B------:R-:W-:Y:S05]  /*3a8b0*/  BSYNC.RECONVERGENT B2 ;  /* 0x0000000000027941 */ /* 0x000fea0003800200 */
.L_x_62612:
        /* <DEDUP_REMOVED lines=61> */
.L_x_62610:
[----:B------:R-:W-:Y:S05]  /*3ac90*/  BSYNC.RECONVERGENT B1 ;  /* 0x0000000000017941 */ /* 0x000fea0003800200 */
.L_x_62609:
        /* <DEDUP_REMOVED lines=27> */
.L_x_62616:
        /* <DEDUP_REMOVED lines=12> */
.L_x_62618:
[----:B------:R-:W-:Y:S05]  /*3af10*/  BSYNC.RECONVERGENT B2 ;  /* 0x0000000000027941 */ /* 0x000fea0003800200 */
.L_x_62617:
        /* <DEDUP_REMOVED lines=62> */
.L_x_62615:
[----:B------:R-:W-:Y:S05]  /*3b300*/  BSYNC.RECONVERGENT B1 ;  /* 0x0000000000017941 */ /* 0x000fea0003800200 */
.L_x_62614:
        /* <DEDUP_REMOVED lines=22> */
.L_x_62621:
        /* <DEDUP_REMOVED lines=12> */
.L_x_62623:
[----:B------:R-:W-:Y:S05]  /*3b530*/  BSYNC.RECONVERGENT B2 ;  /* 0x0000000000027941 */ /* 0x000fea0003800200 */
.L_x_62622:
        /* <DEDUP_REMOVED lines=62> */
.L_x_62620:
[----:B------:R-:W-:Y:S05]  /*3b920*/  BSYNC.RECONVERGENT B1 ;  /* 0x0000000000017941 */ /* 0x000fea0003800200 */
.L_x_62619:
        /* <DEDUP_REMOVED lines=22> */
.L_x_62626:
        /* <DEDUP_REMOVED lines=12> */
.L_x_62628:
[----:B------:R-:W-:Y:S05]  /*3bb50*/  BSYNC.RECONVERGENT B2 ;  /* 0x0000000000027941 */ /* 0x000fea0003800200 */
.L_x_62627:
        /* <DEDUP_REMOVED lines=62> */
.L_x_62625:
[----:B------:R-:W-:Y:S05]  /*3bf40*/  BSYNC.RECONVERGENT B1 ;  /* 0x0000000000017941 */ /* 0x000fea0003800200 */
.L_x_62624:
        /* <DEDUP_REMOVED lines=22> */
.L_x_62631:
        /* <DEDUP_REMOVED lines=12> */
.L_x_62633:
[----:B------:R-:W-:Y:S05]  /*3c170*/  BSYNC.RECONVERGENT B2 ;  /* 0x0000000000027941 */ /* 0x000fea0003800200 */
.L_x_62632:
        /* <DEDUP_REMOVED lines=62> */
.L_x_62630:
[----:B------:R-:W-:Y:S05]  /*3c560*/  BSYNC.RECONVERGENT B1 ;  /* 0x0000000000017941 */ /* 0x000fea0003800200 */
.L_x_62629:
        /* <DEDUP_REMOVED lines=22> */
.L_x_62636:
        /* <DEDUP_REMOVED lines=12> */
.L_x_62638:
[----:B------:R-:W-:Y:S05]  /*3c790*/  BSYNC.RECONVERGENT B2 ;  /* 0x0000000000027941 */ /* 0x000fea0003800200 */
.L_x_62637:
        /* <DEDUP_REMOVED lines=62> */
.L_x_62635:
[----:B------:R-:W-:Y:S05]  /*3cb80*/  BSYNC.RECONVERGENT B1 ;  /* 0x0000000000017941 */ /* 0x000fea0003800200 */
.L_x_62634:
        /* <DEDUP_REMOVED lines=22> */
.L_x_62641:
        /* <DEDUP_REMOVED lines=12> */
.L_x_62643:
[----:B------:R-:W-:Y:S05]  /*3cdb0*/  BSYNC.RECONVERGENT B2 ;  /* 0x0000000000027941 */ /* 0x000fea0003800200 */
.L_x_62642:
        /* <DEDUP_REMOVED lines=62> */
.L_x_62640:
[----:B------:R-:W-:Y:S05]  /*3d1a0*/  BSYNC.RECONVERGENT B1 ;  /* 0x0000000000017941 */ /* 0x000fea0003800200 */
.L_x_62639:
        /* <DEDUP_REMOVED lines=22> */
.L_x_62646:
        /* <DEDUP_REMOVED lines=15> */
.L_x_62648:
[----:B------:R-:W-:Y:S05]  /*3d400*/  BSYNC.RECONVERGENT B2 ;  /* 0x0000000000027941 */ /* 0x000fea0003800200 */
.L_x_62647:
        /* <DEDUP_REMOVED lines=62> */
.L_x_62645:
[----:B------:R-:W-:Y:S05]  /*3d7f0*/  BSYNC.RECONVERGENT B1 ;  /* 0x0000000000017941 */ /* 0x000fea0003800200 */
.L_x_62644:
        /* <DEDUP_REMOVED lines=10> */
.L_x_62608:
        /* <DEDUP_REMOVED lines=16> */
.L_x_62652:
        /* <DEDUP_REMOVED lines=12> */
.L_x_62654:
[----:B------:R-:W-:Y:S05]  /*3da60*/  BSYNC.RECONVERGENT B2 ;  /* 0x0000000000027941 */ /* 0x000fea0003800200 */
.L_x_62653:
        /* <DEDUP_REMOVED lines=62> */
.L_x_62651:
[----:B------:R-:W-:Y:S05]  /*3de50*/  BSYNC.RECONVERGENT B1 ;  /* 0x0000000000017941 */ /* 0x000fea0003800200 */
.L_x_62650:
        /* <DEDUP_REMOVED lines=24> */
.L_x_62657:
        /* <DEDUP_REMOVED lines=12> */
.L_x_62659:
[----:B------:R-:W-:Y:S05]  /*3e0a0*/  BSYNC.RECONVERGENT B2 ;  /* 0x0000000000027941 */ /* 0x000fea0003800200 */
.L_x_62658:
        /* <DEDUP_REMOVED lines=62> */
.L_x_62656:
[----:B------:R-:W-:Y:S05]  /*3e490*/  BSYNC.RECONVERGENT B1 ;  /* 0x0000000000017941 */ /* 0x000fea0003800200 */
.L_x_62655:
        /* <DEDUP_REMOVED lines=19> */
.L_x_62662:
        /* <DEDUP_REMOVED lines=12> */
.L_x_62664:
[----:B------:R-:W-:Y:S05]  /*3e690*/  BSYNC.RECONVERGENT B2 ;  /* 0x0000000000027941 */ /* 0x000fea0003800200 */
.L_x_62663:
        /* <DEDUP_REMOVED lines=62> */
.L_x_62661:
[----:B------:R-:W-:Y:S05]  /*3ea80*/  BSYNC.RECONVERGENT B1 ;  /* 0x0000000000017941 */ /* 0x000fea0003800200 */
.L_x_62660:
        /* <DEDUP_REMOVED lines=19> */
.L_x_62667:
        /* <DEDUP_REMOVED lines=12> */
.L_x_62669:
[----:B------:R-:W-:Y:S05]  /*3ec80*/  BSYNC.RECONVERGENT B2 ;  /* 0x0000000000027941 */ /* 0x000fea0003800200 */
.L_x_62668:
        /* <DEDUP_REMOVED lines=62> */
.L_x_62666:
[----:B------:R-:W-:Y:S05]  /*3f070*/  BSYNC.RECONVERGENT B1 ;  /* 0x0000000000017941 */ /* 0x000fea0003800200 */
.L_x_62665:
        /* <DEDUP_REMOVED lines=19> */
.L_x_62672:
        /* <DEDUP_REMOVED lines=12> */
.L_x_62674:
[----:B------:R-:W-:Y:S05]  /*3f270*/  BSYNC.RECONVERGENT B2 ;  /* 0x0000000000027941 */ /* 0x000fea0003800200 */
.L_x_62673:
        /* <DEDUP_REMOVED lines=62> */
.L_x_62671:
[----:B------:R-:W-:Y:S05]  /*3f660*/  BSYNC.RECONVERGENT B1 ;  /* 0x0000000000017941 */ /* 0x000fea0003800200 */
.L_x_62670:
        /* <DEDUP_REMOVED lines=19> */
.L_x_62677:
        /* <DEDUP_REMOVED lines=12> */
.L_x_62679:
[----:B------:R-:W-:Y:S05]  /*3f860*/  BSYNC.RECONVERGENT B2 ;  /* 0x0000000000027941 */ /* 0x000fea0003800200 */
.L_x_62678:
        /* <DEDUP_REMOVED lines=62> */
.L_x_62676:
[----:B------:R-:W-:Y:S05]  /*3fc50*/  BSYNC.RECONVERGENT B1 ;  /* 0x0000000000017941 */ /* 0x000fea0003800200 */
.L_x_62675:
        /* <DEDUP_REMOVED lines=19> */
.L_x_62682:
        /* <DEDUP_REMOVED lines=12> */
.L_x_62684:
[----:B------:R-:W-:Y:S05]  /*3fe50*/  BSYNC.RECONVERGENT B2 ;  /* 0x0000000000027941 */ /* 0x000fea0003800200 */
.L_x_62683:
        /* <DEDUP_REMOVED lines=62> */
.L_x_62681:
[----:B------:R-:W-:Y:S05]  /*40240*/  BSYNC.RECONVERGENT B1 ;  /* 0x0000000000017941 */ /* 0x000fea0003800200 */
.L_x_62680:
        /* <DEDUP_REMOVED lines=19> */
.L_x_62687:
        /* <DEDUP_REMOVED lines=15> */
.L_x_62689:
[----:B------:R-:W-:Y:S05]  /*40470*/  BSYNC.RECONVERGENT B2 ;  /* 0x0000000000027941 */ /* 0x000fea0003800200 */
.L_x_62688:
        /* <DEDUP_REMOVED lines=62> */
.L_x_62686:
[----:B------:R-:W-:Y:S05]  /*40860*/  BSYNC.RECONVERGENT B1 ;  /* 0x0000000000017941 */ /* 0x000fea0003800200 */
.L_x_62685:
        /* <DEDUP_REMOVED lines=16> */
.L_x_62649:
        /* <DEDUP_REMOVED lines=21> */
.L_x_62607:
[----:B------:R-:W-:Y:S05]  /*40ac0*/  BSYNC.RECONVERGENT B0 ;  /* 0x0000000000007941 */ /* 0x000fea0003800200 */
.L_x_62606:
        /* <DEDUP_REMOVED lines=20> */
[----:B01234-:R-:W-:Y:S02]  /*40c10*/  FSEL R201, R2, RZ, P0 ;  /* 0x000000ff02c97208 */ /* 0x01ffe40000000000 */
        /* <DEDUP_REMOVED lines=267> */
.L_x_62723:
        /* <DEDUP_REMOVED lines=58> */
.L_x_62692:
[----:B------:R-:W-:Y:S05]  /*42070*/  BSYNC.RECONVERGENT B0 ;  /* 0x0000000000007941 */ /* 0x000fea0003800200 */
.L_x_62691:
        /* <DEDUP_REMOVED lines=43> */
.L_x_62694:
[----:B------:R-:W-:Y:S05]  /*42330*/  BSYNC.RECONVERGENT B0 ;  /* 0x0000000000007941 */ /* 0x000fea0003800200 */
.L_x_62693:
        /* <DEDUP_REMOVED lines=35> */
.L_x_62696:
[----:B------:R-:W-:Y:S05]  /*42570*/  BSYNC.RECONVERGENT B0 ;  /* 0x0000000000007941 */ /* 0x000fea0003800200 */
.L_x_62695:
        /* <DEDUP_REMOVED lines=35> */
.L_x_62698:
[----:B------:R-:W-:Y:S05]  /*427b0*/  BSYNC.RECONVERGENT B0 ;  /* 0x0000000000007941 */ /* 0x000fea0003800200 */
.L_x_62697:
        /* <DEDUP_REMOVED lines=35> */
.L_x_62700:
[----:B------:R-:W-:Y:S05]  /*429f0*/  BSYNC.RECONVERGENT B0 ;  /* 0x0000000000007941 */ /* 0x000fea0003800200 */
.L_x_62699:
        /* <DEDUP_REMOVED lines=35> */
.L_x_62702:
[----:B------:R-:W-:Y:S05]  /*42c30*/  BSYNC.RECONVERGENT B0 ;  /* 0x0000000000007941 */ /* 0x000fea0003800200 */
.L_x_62701:
        /* <DEDUP_REMOVED lines=35> */
.L_x_62704:
[----:B------:R-:W-:Y:S05]  /*42e70*/  BSYNC.RECONVERGENT B0 ;  /* 0x0000000000007941 */ /* 0x000fea0003800200 */
.L_x_62703:
        /* <DEDUP_REMOVED lines=35> */
.L_x_62706:
[----:B------:R-:W-:Y:S05]  /*430b0*/  BSYNC.RECONVERGENT B0 ;  /* 0x0000000000007941 */ /* 0x000fea0003800200 */
.L_x_62705:
        /* <DEDUP_REMOVED lines=35> */
.L_x_62708:
[----:B------:R-:W-:Y:S05]  /*432f0*/  BSYNC.RECONVERGENT B0 ;  /* 0x0000000000007941 */ /* 0x000fea0003800200 */
.L_x_62707:
        /* <DEDUP_REMOVED lines=32> */
[----:B0-----:R-:W-:-:S05]  /*43500*/  IMAD.WIDE.U32 R2, R3, 0x10, R232 ;  /* 0x0000001003027825 */ /* 0x001fca00078e00e8 */
[----:B------:R0:W-:Y:S02]  /*43510*/  STG.E.128 desc[UR6][R2.64], R200 ;  /* 0x000000c802007986 */ /* 0x0001e4000c101d06 */
.L_x_62710:
[----:B------:R-:W-:Y:S05]  /*43520*/  BSYNC.RECONVERGENT B0 ;  /* 0x0000000000007941 */ /* 0x000fea0003800200 */
.L_x_62709:
[----:B0-----:R-:W0:Y:S02]  /*43530*/  LDC.64 R2, c[0x0][0x380] ;  /* 0x0000e000ff027b82 */ /* 0x001e240000000a00 */
[----:B0-----:R-:W-:-:S05]  /*43540*/  IMAD R15, R2, 0x4, R15 ;  /* 0x00000004020f7824 */ /* 0x001fca00078e020f */
[----:B------:R-:W-:-:S13]  /*43550*/  ISETP.GE.AND P0, PT, R15, R3, PT ;  /* 0x000000030f00720c */ /* 0x000fda0003f06270 */
[----:B------:R-:W-:Y:S05]  /*43560*/  @!P0 BRA `(.L_x_62711) ;  /* 0xfffffbe0006c8947 */ /* 0x000fea000383ffff */
[----:B------:R-:W-:Y:S05]  /*43570*/  EXIT ;  /* 0x000000000000794d */ /* 0x000fea0003800000 */
.L_x_62690:
        /* <DEDUP_REMOVED lines=8> */
.L_x_62713:
[----:B------:R-:W-:Y:S05]  /*43600*/  BSYNC B0 ;  /* 0x0000000000007941 */ /* 0x000fea0003800000 */
.L_x_62712:
        /* <DEDUP_REMOVED lines=9> */
.L_x_62714:
[----:B------:R-:W-:Y:S02]  /*436a0*/  IMAD.MOV.U32 R200, RZ, RZ, 0x4 ;  /* 0x00000004ffc87424 */ /* 0x000fe400078e00ff */
[----:B------:R-:W-:Y:S01]  /*436b0*/  FADD.FTZ R201, R201, R2 ;  /* 0x00000002c9c97221 */ /* 0x000fe20000010000 */
[----:B------:R-:W-:-:S04]  /*436c0*/  MOV R2, 0xffffffff ;  /* 0xffffffff00027802 */ /* 0x000fc80000000f00 */
[----:B------:R-:W-:-:S07]  /*436d0*/  MOV R233, R201 ;  /* 0x000000c900e97202 */ /* 0x000fce0000000f00 */
[----:B------:R-:W-:Y:S05]  /*436e0*/  WARPSYNC.COLLECTIVE R2, `(.L_x_62715) ;  /* 0x0000000002087348 */ /* 0x000fea0003c00000 */
[----:B------:R0:W1:Y:S02]  /*436f0*/  SHFL.BFLY P6, R2, R233, R200, R4 ;  /* 0x0c0000c8e9027389 */ /* 0x00006400000c0004 */
[----:B01----:R-:W-:Y:S05]  /*43700*/  ENDCOLLECTIVE ;  /* 0x000000000000791b */ /* 0x003fea0003800000 */
.L_x_62715:
[----:B------:R-:W-:Y:S02]  /*43710*/  HFMA2 R200, -RZ, RZ, 0, 4.76837158203125e-07 ;  /* 0x00000008ffc87431 */ /* 0x000fe400000001ff */
[----:B------:R-:W-:Y:S01]  /*43720*/  FADD.FTZ R201, R201, R2 ;  /* 0x00000002c9c97221 */ /* 0x000fe20000010000 */
[----:B------:R-:W-:-:S03]  /*43730*/  IMAD.MOV.U32 R2, RZ, RZ, -0x1 ;  /* 0xffffffffff027424 */ /* 0x000fc600078e00ff */
[----:B------:R-:W-:-:S07]  /*43740*/  IMAD.MOV.U32 R233, RZ, RZ, R201 ;  /* 0x000000ffffe97224 */ /* 0x000fce00078e00c9 */
[----:B------:R-:W-:Y:S05]  /*43750*/  WARPSYNC.COLLECTIVE R2, `(.L_x_62716) ;  /* 0x0000000002087348 */ /* 0x000fea0003c00000 */
[----:B------:R0:W1:Y:S02]  /*43760*/  SHFL.BFLY P6, R2, R233, R200, R4 ;  /* 0x0c0000c8e9027389 */ /* 0x00006400000c0004 */
[----:B01----:R-:W-:Y:S05]  /*43770*/  ENDCOLLECTIVE ;  /* 0x000000000000791b */ /* 0x003fea0003800000 */
.L_x_62716:
[----:B------:R-:W-:Y:S02]  /*43780*/  IMAD.MOV.U32 R200, RZ, RZ, 0x10 ;  /* 0x00000010ffc87424 */ /* 0x000fe400078e00ff */
[----:B------:R-:W-:Y:S01]  /*43790*/  FADD.FTZ R201, R201, R2 ;  /* 0x00000002c9c97221 */ /* 0x000fe20000010000 */
[----:B------:R-:W-:-:S04]  /*437a0*/  MOV R2, 0xffffffff ;  /* 0xffffffff00027802 */ /* 0x000fc80000000f00 */
[----:B------:R-:W-:-:S07]  /*437b0*/  MOV R233, R201 ;  /* 0x000000c900e97202 */ /* 0x000fce0000000f00 */
[----:B------:R-:W-:Y:S05]  /*437c0*/  WARPSYNC.COLLECTIVE R2, `(.L_x_62717) ;  /* 0x0000000002087348 */ /* 0x000fea0003c00000 */
[----:B------:R0:W1:Y:S02]  /*437d0*/  SHFL.BFLY P6, R2, R233, R200, R4 ;  /* 0x0c0000c8e9027389 */ /* 0x00006400000c0004 */
[----:B01----:R-:W-:Y:S05]  /*437e0*/  ENDCOLLECTIVE ;  /* 0x000000000000791b */ /* 0x003fea0003800000 */
.L_x_62717:
        /* <DEDUP_REMOVED lines=174> */
.L_x_62718:
[----:B------:R-:W-:Y:S02]  /*442d0*/  HFMA2 R200, -RZ, RZ, 0, 1.1920928955078125e-07 ;  /* 0x00000002ffc87431 */ /* 0x000fe400000001ff */
[----:B------:R-:W-:Y:S01]  /*442e0*/  FADD.FTZ R201, R201, R2 ;  /* 0x00000002c9c97221 */ /* 0x000fe20000010000 */
[----:B------:R-:W-:-:S03]  /*442f0*/  IMAD.MOV.U32 R2, RZ, RZ, -0x1 ;  /* 0xffffffffff027424 */ /* 0x000fc600078e00ff */
[----:B------:R-:W-:-:S07]  /*44300*/  IMAD.MOV.U32 R233, RZ, RZ, R201 ;  /* 0x000000ffffe97224 */ /* 0x000fce00078e00c9 */
[----:B------:R-:W-:Y:S05]  /*44310*/  WARPSYNC.COLLECTIVE R2, `(.L_x_62719) ;  /* 0x0000000002087348 */ /* 0x000fea0003c00000 */
[----:B------:R0:W1:Y:S02]  /*44320*/  SHFL.BFLY P6, R2, R233, R200, R4 ;  /* 0x0c0000c8e9027389 */ /* 0x00006400000c0004 */
[----:B01----:R-:W-:Y:S05]  /*44330*/  ENDCOLLECTIVE ;  /* 0x000000000000791b */ /* 0x003fea0003800000 */
.L_x_62719:
[----:B------:R-:W-:Y:S02]  /*44340*/  IMAD.MOV.U32 R200, RZ, RZ, 0x4 ;  /* 0x00000004ffc87424 */ /* 0x000fe400078e00ff */
[----:B------:R-:W-:Y:S01]  /*44350*/  FADD.FTZ R201, R201, R2 ;  /* 0x00000002c9c97221 */ /* 0x000fe20000010000 */
[----:B------:R-:W-:-:S04]  /*44360*/  MOV R2, 0xffffffff ;  /* 0xffffffff00027802 */ /* 0x000fc80000000f00 */
[----:B------:R-:W-:-:S07]  /*44370*/  MOV R233, R201 ;  /* 0x000000c900e97202 */ /* 0x000fce0000000f00 */
[----:B------:R-:W-:Y:S05]  /*44380*/  WARPSYNC.COLLECTIVE R2, `(.L_x_62720) ;  /* 0x0000000002087348 */ /* 0x000fea0003c00000 */
[----:B------:R0:W1:Y:S02]  /*44390*/  SHFL.BFLY P6, R2, R233, R200, R4 ;  /* 0x0c0000c8e9027389 */ /* 0x00006400000c0004 */
[----:B01----:R-:W-:Y:S05]  /*443a0*/  ENDCOLLECTIVE ;  /* 0x000000000000791b */ /* 0x003fea0003800000 */
.L_x_62720:
[----:B------:R-:W-:Y:S02]  /*443b0*/  HFMA2 R200, -RZ, RZ, 0, 4.76837158203125e-07 ;  /* 0x00000008ffc87431 */ /* 0x000fe400000001ff */
[----:B------:R-:W-:Y:S01]  /*443c0*/  FADD.FTZ R201, R201, R2 ;  /* 0x00000002c9c97221 */ /* 0x000fe20000010000 */
[----:B------:R-:W-:-:S03]  /*443d0*/  IMAD.MOV.U32 R2, RZ, RZ, -0x1 ;  /* 0xffffffffff027424 */ /* 0x000fc600078e00ff */
[----:B------:R-:W-:-:S07]  /*443e0*/  IMAD.MOV.U32 R233, RZ, RZ, R201 ;  /* 0x000000ffffe97224 */ /* 0x000fce00078e00c9 */
[----:B------:R-:W-:Y:S05]  /*443f0*/  WARPSYNC.COLLECTIVE R2, `(.L_x_62721) ;  /* 0x0000000002087348 */ /* 0x000fea0003c00000 */
[----:B------:R0:W1:Y:S02]  /*44400*/  SHFL.BFLY P6, R2, R233, R200, R4 ;  /* 0x0c0000c8e9027389 */ /* 0x00006400000c0004 */
[----:B01----:R-:W-:Y:S05]  /*44410*/  ENDCOLLECTIVE ;  /* 0x000000000000791b */ /* 0x003fea0003800000 */
.L_x_62721:
[----:B------:R-:W-:Y:S02]  /*44420*/  IMAD.MOV.U32 R200, RZ, RZ, 0x10 ;  /* 0x00000010ffc87424 */ /* 0x000fe400078e00ff */
[----:B------:R-:W-:Y:S01]  /*44430*/  FADD.FTZ R201, R201, R2 ;  /* 0x00000002c9c97221 */ /* 0x000fe20000010000 */
[----:B------:R-:W-:-:S04]  /*44440*/  MOV R2, 0xffffffff ;  /* 0xffffffff00027802 */ /* 0x000fc80000000f00 */
[----:B------:R-:W-:-:S07]  /*44450*/  MOV R233, R201 ;  /* 0x000000c900e97202 */ /* 0x000fce0000000f00 */
[----:B------:R-:W-:Y:S05]  /*44460*/  WARPSYNC.COLLECTIVE R2, `(.L_x_62722) ;  /* 0x0000000002087348 */ /* 0x000fea0003c00000 */
[----:B------:R0:W1:Y:S02]  /*44470*/  SHFL.BFLY P6, R2, R233, R200, R4 ;  /* 0x0c0000c8e9027389 */ /* 0x00006400000c0004 */
[----:B01----:R-:W-:Y:S05]  /*44480*/  ENDCOLLECTIVE ;  /* 0x000000000000791b */ /* 0x003fea0003800000 */
.L_x_62722:
[----:B------:R-:W-:Y:S05]  /*44490*/  BRA `(.L_x_62723) ;  /* 0xffffffd8000c7947 */ /* 0x000fea000383ffff */
.L_x_62724:
        /* <DEDUP_REMOVED lines=14> */
.L_x_88536:


//--------------------- .text._ZN10layer_norm13ln_fwd_kernelINS_13Kernel_traitsIf6__halffS2_fjLj2560ELj1ELj4ELj1ELj16ENS_18Kernel_traits_baseILj2560EfS2_fS2_fjLj128EEEEELb1ELb0ELb0ELb1EEEvNS_9FwdParamsE --------------------------
	.section	.text._ZN10layer_norm13ln_fwd_kernelINS_13Kernel_traitsIf6__halffS2_fjLj2560ELj1ELj4ELj1ELj16ENS_18Kernel_traits_baseILj2560EfS2_fS2_fjLj128EEEEELb1ELb0ELb0ELb1EEEvNS_9FwdParamsE,"ax",@progbits
	.align	128
        .global         _ZN10layer_norm13ln_fwd_kernelINS_13Kernel_traitsIf6__halffS2_fjLj2560ELj1ELj4ELj1ELj16ENS_18Kernel_traits_baseILj2560EfS2_fS2_fjLj128EEEEELb1ELb0ELb0ELb1EEEvNS_9FwdParamsE
        .type           _ZN10layer_norm13ln_fwd_kernelINS_13Kernel_traitsIf6__halffS2_fjLj2560ELj1ELj4ELj1ELj16ENS_18Kernel_traits_baseILj2560EfS2_fS2_fjLj128EEEEELb1ELb0ELb0ELb1EEEvNS_9FwdParamsE,@function
        .size           _ZN10layer_norm13ln_fwd_kernelINS_13Kernel_traitsIf6__halffS2_fjLj2560ELj1ELj4ELj1ELj16ENS_18Kernel_traits_baseILj2560EfS2_fS2_fjLj128EEEEELb1ELb0ELb0ELb1EEEvNS_9FwdParamsE,(.L_x_88537 - _ZN10layer_norm13ln_fwd_kernelINS_13Kernel_traitsIf6__halffS2_fjLj2560ELj1ELj4ELj1ELj16ENS_18Kernel_traits_baseILj2560EfS2_fS2_fjLj128EEEEELb1ELb0ELb0ELb1EEEvNS_9FwdParamsE)
        .other          _ZN10layer_norm13ln_fwd_kernelINS_13Kernel_traitsIf6__halffS2_fjLj2560ELj1ELj4ELj1ELj16ENS_18Kernel_traits_baseILj2560EfS2_fS2_fjLj128EEEEELb1ELb0ELb0ELb1EEEvNS_9FwdParamsE,@"STO_CUDA_ENTRY STV_DEFAULT"
_ZN10layer_norm13ln_fwd_kernelINS_13Kernel_traitsIf6__halffS2_fjLj2560ELj1ELj4ELj1ELj16ENS_18Kernel_traits_baseILj2560EfS2_fS2_fjLj128EEEEELb1ELb0ELb0ELb1EEEvNS_9FwdParamsE:
.text._ZN10layer_norm13ln_fwd_kernelINS_13Kernel_traitsIf6__halffS2_fjLj2560ELj1ELj4ELj1ELj16ENS_18Kernel_traits_baseILj2560EfS2_fS2_fjLj128EEEEELb1ELb0ELb0ELb1EEEvNS_9FwdParamsE:
        /* <DEDUP_REMOVED lines=118> */
.L_x_62725:
        /* <DEDUP_REMOVED lines=84> */
.L_x_62726:
        /* <DEDUP_REMOVED lines=75> */
.L_x_63547:
        /* <DEDUP_REMOVED lines=27> */
[----:B-1----:R-:W-:Y:S01]  /*1300*/  IMAD.U32 R13, RZ, RZ, UR7 ;  /* 0x00000007ff0d7e24 */ /* 0x002fe2000f8e00ff */
        /* <DEDUP_REMOVED lines=16> */
[----:B------:R-:W-:Y:S01]  /*1410*/  IADD3 R22, PT, PT, R22, 0x5384540f, RZ ;  /* 0x5384540f16167810 */ /* 0x000fe20007ffe0ff */
[----:B------:R-:W-:Y:S01]  /*1420*/  VIADD R193, R193, 0x78dde6e4 ;  /* 0x78dde6e4c1c17836 */ /* 0x000fe20000000000 */
[----:B------:R-:W-:Y:S01]  /*1430*/  IADD3 R19, PT, PT, R19, 0x76cf5d0a, RZ ;  /* 0x76cf5d0a13137810 */ /* 0x000fe20007ffe0ff */
        /* <DEDUP_REMOVED lines=29> */
.L_x_88372:
[----:B------:R-:W-:Y:S05]  /*1610*/  BRX R30 -0x1620                                        (*"BRANCH_TARGETS .L_x_88373,.L_x_88374,.L_x_88375"*) ;  /* 0xffffffe81e787949 */ /* 0x000fea000383ffff */
.L_x_88375:
[----:B------:R-:W-:Y:S01]  /*1620*/  IADD3 R29, PT, PT, R28, 0x1, RZ ;  /* 0x000000011c1d7810 */ /* 0x000fe20007ffe0ff */
[----:B------:R-:W-:Y:S02]  /*1630*/  IMAD.MOV.U32 R30, RZ, RZ, R209 ;  /* 0x000000ffff1e7224 */ /* 0x000fe400078e00d1 */
[----:B------:R-:W-:Y:S01]  /*1640*/  IMAD.MOV.U32 R11, RZ, RZ, R6 ;  /* 0x000000ffff0b7224 */ /* 0x000fe200078e0006 */
[----:B------:R-:W-:Y:S06]  /*1650*/  BRA `(.L_x_62729) ;  /* 0x0000000000f47947 */ /* 0x000fec0003800000 */
.L_x_88373:
[----:B------:R-:W-:Y:S01]  /*1660*/  MOV R30, R209 ;  /* 0x000000d1001e7202 */ /* 0x000fe20000000f00 */
[----:B------:R-:W-:Y:S02]  /*1670*/  IMAD.MOV.U32 R29, RZ, RZ, 0x3 ;  /* 0x00000003ff1d7424 */ /* 0x000fe400078e00ff */
[----:B------:R-:W-:Y:S01]  /*1680*/  IMAD.MOV.U32 R11, RZ, RZ, R7 ;  /* 0x000000ffff0b7224 */ /* 0x000fe200078e0007 */
[----:B------:R-:W-:Y:S06]  /*1690*/  BRA `(.L_x_62729) ;  /* 0x0000000000e47947 */ /* 0x000fec0003800000 */
.L_x_88374:
        /* <DEDUP_REMOVED lines=13> */
.L_x_62731:
[----:B------:R-:W-:Y:S05]  /*1770*/  BSYNC.RECONVERGENT B1 ;  /* 0x0000000000017941 */ /* 0x000fea0003800200 */
.L_x_62730:
        /* <DEDUP_REMOVED lines=43> */
.L_x_62729:
[----:B------:R-:W-:Y:S05]  /*1a30*/  BSYNC.RECONVERGENT B0 ;  /* 0x0000000000007941 */ /* 0x000fea0003800200 */
.L_x_62728:
[----:B------:R-:W-:Y:S01]  /*1a40*/  I2FP.F32.U32 R28, R11 ;  /* 0x0000000b001c7245 */ /* 0x000fe20000201000 */
[----:B-----5:R-:W-:Y:S01]  /*1a50*/  HADD2.F32 R32, -RZ, R24.H0_H0 ;  /* 0x20000018ff207230 */ /* 0x020fe20000004100 */
[----:B------:R-:W-:Y:S01]  /*1a60*/  ISETP.NE.AND P1, PT, R29, 0x1, PT ;  /* 0x000000011d00780c */ /* 0x000fe20003f25270 */
[----:B------:R-:W-:Y:S01]  /*1a70*/  IMAD.U32 R12, RZ, RZ, UR16 ;  /* 0x00000010ff0c7e24 */ /* 0x000fe2000f8e00ff */
[----:B------:R-:W-:Y:S01]  /*1a80*/  MOV R11, UR15 ;  /* 0x0000000f000b7c02 */ /* 0x000fe20008000f00 */
[----:B------:R-:W-:Y:S01]  /*1a90*/  FFMA.FTZ R28, R28, R205, 1.1641532182693481445e-10 ;  /* 0x2f0000001c1c7423 */ /* 0x000fe200000100cd */
[----:B------:R-:W-:Y:S01]  /*1aa0*/  FMUL.FTZ R31, R32, R195 ;  /* 0x000000c3201f7220 */ /* 0x000fe20000410000 */
[----:B------:R-:W-:Y:S01]  /*1ab0*/  BSSY.RECONVERGENT B0, `(.L_x_62732) ;  /* 0x000004b000007945 */ /* 0x000fe20003800200 */
[----:B------:R-:W-:Y:S02]  /*1ac0*/  IMAD.MOV.U32 R32, RZ, RZ, 0x2 ;  /* 0x00000002ff207424 */ /* 0x000fe400078e00ff */
        /* <DEDUP_REMOVED lines=16> */
.L_x_62734:
        /* <DEDUP_REMOVED lines=13> */
.L_x_62736:
[----:B------:R-:W-:Y:S05]  /*1ca0*/  BSYNC.RECONVERGENT B1 ;  /* 0x0000000000017941 */ /* 0x000fea0003800200 */
.L_x_62735:
        /* <DEDUP_REMOVED lines=43> */
.L_x_62733:
[----:B------:R-:W-:Y:S05]  /*1f60*/  BSYNC.RECONVERGENT B0 ;  /* 0x0000000000007941 */ /* 0x000fea0003800200 */
.L_x_62732:
        /* <DEDUP_REMOVED lines=22> */
.L_x_62739:
        /* <DEDUP_REMOVED lines=13> */
.L_x_62741:
[----:B------:R-:W-:Y:S05]  /*21a0*/  BSYNC.RECONVERGENT B1 ;  /* 0x0000000000017941 */ /* 0x000fea0003800200 */
.L_x_62740:
        /* <DEDUP_REMOVED lines=43> */
.L_x_62738:
[----:B------:R-:W-:Y:S05]  /*2460*/  BSYNC.RECONVERGENT B0 ;  /* 0x0000000000007941 */ /* 0x000fea0003800200 */
.L_x_62737:
        /* <DEDUP_REMOVED lines=22> */
.L_x_62744:
        /* <DEDUP_REMOVED lines=13> */
.L_x_62746:
[----:B------:R-:W-:Y:S05]  /*26a0*/  BSYNC.RECONVERGENT B1 ;  /* 0x0000000000017941 */ /* 0x000fea0003800200 */
.L_x_62745:
        /* <DEDUP_REMOVED lines=43> */
.L_x_62743:
[----:B------:R-:W-:Y:S05]  /*2960*/  BSYNC.RECONVERGENT B0 ;  /* 0x0000000000007941 */ /* 0x000fea0003800200 */
.L_x_62742:
        /* <DEDUP_REMOVED lines=22> */
.L_x_62749:
        /* <DEDUP_REMOVED lines=13> */
.L_x_62751:
[----:B------:R-:W-:Y:S05]  /*2ba0*/  BSYNC.RECONVERGENT B1 ;  /* 0x0000000000017941 */ /* 0x000fea0003800200 */
.L_x_62750:
        /* <DEDUP_REMOVED lines=43> */
.L_x_62748:
[----:B------:R-:W-:Y:S05]  /*2e60*/  BSYNC.RECONVERGENT B0 ;  /* 0x0000000000007941 */ /* 0x000fea0003800200 */
.L_x_62747:
[----:B------:R-:W-:Y:S01]  /*2e70*/  I2FP.F32.U32 R24, R24 ;  /* 0x0000001800187245 */ /* 0x000fe20000201000 */
[----:B------:R-:W-:Y:S01]  /*2e80*/  HADD2.F32 R28, -RZ, R26.H0_H0 ;  /* 0x2000001aff1c7230 */ /* 0x000fe20000004100 */
[----:B------:R-:W-:Y:S01]  /*2e90*/  ISETP.NE.AND P4, PT, R32, 0x1, PT ;  /* 0x000000012000780c */ /* 0x000fe20003f85270 */
[----:B------:R-:W-:Y:S02]  /*2ea0*/  BSSY.RECONVERGENT B0, `(.L_x_62752) ;  /* 0x000004c000007945 */ /* 0x000fe40003800200 */
        /* <DEDUP_REMOVED lines=18> */
.L_x_62754:
        /* <DEDUP_REMOVED lines=13> */
.L_x_62756:
[----:B------:R-:W-:Y:S05]  /*30a0*/  BSYNC.RECONVERGENT B1 ;  /* 0x0000000000017941 */ /* 0x000fea0003800200 */
.L_x_62755:
        /* <DEDUP_REMOVED lines=43> */
.L_x_62753:
[----:B------:R-:W-:Y:S05]  /*3360*/  BSYNC.RECONVERGENT B0 ;  /* 0x0000000000007941 */ /* 0x000fea0003800200 */
.L_x_62752:
        /* <DEDUP_REMOVED lines=22> */
.L_x_62759:
        /* <DEDUP_REMOVED lines=13> */
.L_x_62761:
[----:B------:R-:W-:Y:S05]  /*35a0*/  BSYNC.RECONVERGENT B1 ;  /* 0x0000000000017941 */ /* 0x000fea0003800200 */
.L_x_62760:
        /* <DEDUP_REMOVED lines=43> */
.L_x_62758:
[----:B------:R-:W-:Y:S05]  /*3860*/  BSYNC.RECONVERGENT B0 ;  /* 0x0000000000007941 */ /* 0x000fea0003800200 */
.L_x_62757:
        /* <DEDUP_REMOVED lines=22> */
.L_x_62764:
        /* <DEDUP_REMOVED lines=15> */
.L_x_62766:
[----:B------:R-:W-:Y:S05]  /*3ac0*/  BSYNC.RECONVERGENT B1 ;  /* 0x0000000000017941 */ /* 0x000fea0003800200 */
.L_x_62765:
        /* <DEDUP_REMOVED lines=43> */
.L_x_62763:
[----:B------:R-:W-:Y:S05]  /*3d80*/  BSYNC.RECONVERGENT B0 ;  /* 0x0000000000007941 */ /* 0x000fea0003800200 */
.L_x_62762:
        /* <DEDUP_REMOVED lines=10> */
.L_x_62727:
        /* <DEDUP_REMOVED lines=16> */
.L_x_62770:
        /* <DEDUP_REMOVED lines=13> */
.L_x_62772:
[----:B------:R-:W-:Y:S05]  /*4000*/  BSYNC.RECONVERGENT B1 ;  /* 0x0000000000017941 */ /* 0x000fea0003800200 */
.L_x_62771:
        /* <DEDUP_REMOVED lines=42> */
.L_x_62769:
[----:B------:R-:W-:Y:S05]  /*42b0*/  BSYNC.RECONVERGENT B0 ;  /* 0x0000000000007941 */ /* 0x000fea0003800200 */
.L_x_62768:
[----:B------:R-:W-:Y:S01]  /*42c0*/  I2FP.F32.U32 R12, R11 ;  /* 0x0000000b000c7245 */ /* 0x000fe20000201000 */
[----:B------:R-:W-:Y:S01]  /*42d0*/  IMAD.U32 R11, RZ, RZ, UR15 ;  /* 0x0000000fff0b7e24 */ /* 0x000fe2000f8e00ff */
[----:B------:R-:W-:Y:S01]  /*42e0*/  ISETP.NE.AND P0, PT, R32, 0x1, PT ;  /* 0x000000012000780c */ /* 0x000fe20003f05270 */
[----:B-----5:R-:W-:Y:S01]  /*42f0*/  HADD2.F32 R28, -RZ, R24.H0_H0 ;  /* 0x20000018ff1c7230 */ /* 0x020fe20000004100 */
[----:B------:R-:W-:Y:S01]  /*4300*/  BSSY.RECONVERGENT B0, `(.L_x_62773) ;  /* 0x000004b000007945 */ /* 0x000fe20003800200 */
[----:B------:R-:W-:Y:S01]  /*4310*/  FFMA.FTZ R12, R12, R205, 1.1641532182693481445e-10 ;  /* 0x2f0000000c0c7423 */ /* 0x000fe200000100cd */
[----:B------:R-:W-:Y:S02]  /*4320*/  MOV R33, 0x2 ;  /* 0x0000000200217802 */ /* 0x000fe40000000f00 */
[----:B------:R-:W-:Y:S01]  /*4330*/  FMUL.FTZ R29, R28, R195 ;  /* 0x000000c31c1d7220 */ /* 0x000fe20000410000 */
        /* <DEDUP_REMOVED lines=14> */
.L_x_62775:
        /* <DEDUP_REMOVED lines=13> */
.L_x_62777:
[----:B------:R-:W-:Y:S05]  /*44f0*/  BSYNC.RECONVERGENT B1 ;  /* 0x0000000000017941 */ /* 0x000fea0003800200 */
.L_x_62776:
        /* <DEDUP_REMOVED lines=43> */
.L_x_62774:
[----:B------:R-:W-:Y:S05]  /*47b0*/  BSYNC.RECONVERGENT B0 ;  /* 0x0000000000007941 */ /* 0x000fea0003800200 */
.L_x_62773:
        /* <DEDUP_REMOVED lines=19> */
.L_x_62780:
        /* <DEDUP_REMOVED lines=13> */
.L_x_62782:
[----:B------:R-:W-:Y:S05]  /*49c0*/  BSYNC.RECONVERGENT B1 ;  /* 0x0000000000017941 */ /* 0x000fea0003800200 */
.L_x_62781:
        /* <DEDUP_REMOVED lines=43> */
.L_x_62779:
[----:B------:R-:W-:Y:S05]  /*4c80*/  BSYNC.RECONVERGENT B0 ;  /* 0x0000000000007941 */ /* 0x000fea0003800200 */
.L_x_62778:
        /* <DEDUP_REMOVED lines=19> */
.L_x_62785:
        /* <DEDUP_REMOVED lines=13> */
.L_x_62787:
[----:B------:R-:W-:Y:S05]  /*4e90*/  BSYNC.RECONVERGENT B1 ;  /* 0x0000000000017941 */ /* 0x000fea0003800200 */
.L_x_62786:
        /* <DEDUP_REMOVED lines=43> */
.L_x_62784:
[----:B------:R-:W-:Y:S05]  /*5150*/  BSYNC.RECONVERGENT B0 ;  /* 0x0000000000007941 */ /* 0x000fea0003800200 */
.L_x_62783:
        /* <DEDUP_REMOVED lines=19> */
.L_x_62790:
        /* <DEDUP_REMOVED lines=13> */
.L_x_62792:
[----:B------:R-:W-:Y:S05]  /*5360*/  BSYNC.RECONVERGENT B1 ;  /* 0x0000000000017941 */ /* 0x000fea0003800200 */
.L_x_62791:
        /* <DEDUP_REMOVED lines=43> */
.L_x_62789:
[----:B------:R-:W-:Y:S05]  /*5620*/  BSYNC.RECONVERGENT B0 ;  /* 0x0000000000007941 */ /* 0x000fea0003800200 */
.L_x_62788:
        /* <DEDUP_REMOVED lines=19> */
.L_x_62795:
        /* <DEDUP_REMOVED lines=13> */
.L_x_62797:
[----:B------:R-:W-:Y:S05]  /*5830*/  BSYNC.RECONVERGENT B1 ;  /* 0x0000000000017941 */ /* 0x000fea0003800200 */
.L_x_62796:
        /* <DEDUP_REMOVED lines=43> */
.L_x_62794:
[----:B------:R-:W-:Y:S05]  /*5af0*/  BSYNC.RECONVERGENT B0 ;  /* 0x0000000000007941 */ /* 0x000fea0003800200 */
.L_x_62793:
        /* <DEDUP_REMOVED lines=19> */
.L_x_62800:
        /* <DEDUP_REMOVED lines=13> */
.L_x_62802:
[----:B------:R-:W-:Y:S05]  /*5d00*/  BSYNC.RECONVERGENT B1 ;  /* 0x0000000000017941 */ /* 0x000fea0003800200 */
.L_x_62801:
        /* <DEDUP_REMOVED lines=43> */
.L_x_62799:
[----:B------:R-:W-:Y:S05]  /*5fc0*/  BSYNC.RECONVERGENT B0 ;  /* 0x0000000000007941 */ /* 0x000fea0003800200 */
.L_x_62798:
        /* <DEDUP_REMOVED lines=19> */
.L_x_62805:
        /* <DEDUP_REMOVED lines=15> */
.L_x_62807:
[----:B------:R-:W-:Y:S05]  /*61f0*/  BSYNC.RECONVERGENT B1 ;  /* 0x0000000000017941 */ /* 0x000fea0003800200 */
.L_x_62806:
        /* <DEDUP_REMOVED lines=43> */
.L_x_62804:
[----:B------:R-:W-:Y:S05]  /*64b0*/  BSYNC.RECONVERGENT B0 ;  /* 0x0000000000007941 */ /* 0x000fea0003800200 */
.L_x_62803:
        /* <DEDUP_REMOVED lines=16> */
.L_x_62767:
        /* <DEDUP_REMOVED lines=12> */
[----:B------:R-:W-:Y:S02]  /*6680*/  LOP3.LUT R26, R26, R24, R25, 0xfe, !PT ;  /* 0x000000181a1a7212 */ /* 0x000fe400078efe19 */
[----:B------:R-:W-:Y:S02]  /*6690*/  SEL R27, RZ, 0x1, !P3 ;  /* 0x00000001ff1b7807 */ /* 0x000fe40005800000 */
        /* <DEDUP_REMOVED lines=31> */
.L_x_62811:
        /* <DEDUP_REMOVED lines=13> */
.L_x_62813:
[----:B------:R-:W-:Y:S05]  /*6960*/  BSYNC.RECONVERGENT B1 ;  /* 0x0000000000017941 */ /* 0x000fea0003800200 */
.L_x_62812:
[----:B0-----:R-:W-:Y:S01]  /*6970*/  IMAD.WIDE.U32 R32, R10, -0x326172a9, RZ ;  /* 0xcd9e8d570a207825 */ /* 0x001fe200078e00ff */
        /* <DEDUP_REMOVED lines=42> */
.L_x_62810:
[----:B------:R-:W-:Y:S05]  /*6c20*/  BSYNC.RECONVERGENT B0 ;  /* 0x0000000000007941 */ /* 0x000fea0003800200 */
.L_x_62809:
[----:B------:R-:W-:Y:S01]  /*6c30*/  I2FP.F32.U32 R28, R28 ;  /* 0x0000001c001c7245 */ /* 0x000fe20000201000 */
[----:B-----5:R-:W-:Y:S01]  /*6c40*/  HADD2.F32 R30, -RZ, R24.H0_H0 ;  /* 0x20000018ff1e7230 */ /* 0x020fe20000004100 */
[----:B------:R-:W-:Y:S01]  /*6c50*/  ISETP.NE.AND P1, PT, R31, 0x1, PT ;  /* 0x000000011f00780c */ /* 0x000fe20003f25270 */
[----:B------:R-:W-:Y:S01]  /*6c60*/  BSSY.RECONVERGENT B0, `(.L_x_62814) ;  /* 0x000004d000007945 */ /* 0x000fe20003800200 */
[----:B0-----:R-:W-:Y:S01]  /*6c70*/  MOV R32, R4 ;  /* 0x0000000400207202 */ /* 0x001fe20000000f00 */
        /* <DEDUP_REMOVED lines=18> */
.L_x_62816:
        /* <DEDUP_REMOVED lines=13> */
.L_x_62818:
[----:B------:R-:W-:Y:S05]  /*6e70*/  BSYNC.RECONVERGENT B1 ;  /* 0x0000000000017941 */ /* 0x000fea0003800200 */
.L_x_62817:
        /* <DEDUP_REMOVED lines=43> */
.L_x_62815:
[----:B------:R-:W-:Y:S05]  /*7130*/  BSYNC.RECONVERGENT B0 ;  /* 0x0000000000007941 */ /* 0x000fea0003800200 */
.L_x_62814:
        /* <DEDUP_REMOVED lines=22> */
.L_x_62821:
        /* <DEDUP_REMOVED lines=13> */
.L_x_62823:
[----:B------:R-:W-:Y:S05]  /*7370*/  BSYNC.RECONVERGENT B1 ;  /* 0x0000000000017941 */ /* 0x000fea0003800200 */
.L_x_62822:
        /* <DEDUP_REMOVED lines=43> */
.L_x_62820:
[----:B------:R-:W-:Y:S05]  /*7630*/  BSYNC.RECONVERGENT B0 ;  /* 0x0000000000007941 */ /* 0x000fea0003800200 */
.L_x_62819:
        /* <DEDUP_REMOVED lines=22> */
.L_x_62826:
        /* <DEDUP_REMOVED lines=13> */
.L_x_62828:
[----:B------:R-:W-:Y:S05]  /*7870*/  BSYNC.RECONVERGENT B1 ;  /* 0x0000000000017941 */ /* 0x000fea0003800200 */
.L_x_62827:
        /* <DEDUP_REMOVED lines=43> */
.L_x_62825:
[----:B------:R-:W-:Y:S05]  /*7b30*/  BSYNC.RECONVERGENT B0 ;  /* 0x0000000000007941 */ /* 0x000fea0003800200 */
.L_x_62824:
        /* <DEDUP_REMOVED lines=22> */
.L_x_62831:
        /* <DEDUP_REMOVED lines=13> */
.L_x_62833:
[----:B------:R-:W-:Y:S05]  /*7d70*/  BSYNC.RECONVERGENT B1 ;  /* 0x0000000000017941 */ /* 0x000fea0003800200 */
.L_x_62832:
        /* <DEDUP_REMOVED lines=43> */
.L_x_62830:
[----:B------:R-:W-:Y:S05]  /*8030*/  BSYNC.RECONVERGENT B0 ;  /* 0x0000000000007941 */ /* 0x000fea0003800200 */
.L_x_62829:
        /* <DEDUP_REMOVED lines=22> */
.L_x_62836:
        /* <DEDUP_REMOVED lines=13> */
.L_x_62838:
[----:B------:R-:W-:Y:S05]  /*8270*/  BSYNC.RECONVERGENT B1 ;  /* 0x0000000000017941 */ /* 0x000fea0003800200 */
.L_x_62837:
        /* <DEDUP_REMOVED lines=43> */
.L_x_62835:
[----:B------:R-:W-:Y:S05]  /*8530*/  BSYNC.RECONVERGENT B0 ;  /* 0x0000000000007941 */ /* 0x000fea0003800200 */
.L_x_62834:
        /* <DEDUP_REMOVED lines=22> */
.L_x_62841:
        /* <DEDUP_REMOVED lines=13> */
.L_x_62843:
[----:B------:R-:W-:Y:S05]  /*8770*/  BSYNC.RECONVERGENT B1 ;  /* 0x0000000000017941 */ /* 0x000fea0003800200 */
.L_x_62842:
        /* <DEDUP_REMOVED lines=43> */
.L_x_62840:
[----:B------:R-:W-:Y:S05]  /*8a30*/  BSYNC.RECONVERGENT B0 ;  /* 0x0000000000007941 */ /* 0x000fea0003800200 */
.L_x_62839:
        /* <DEDUP_REMOVED lines=22> */
.L_x_62846:
        /* <DEDUP_REMOVED lines=15> */
.L_x_62848:
[----:B------:R-:W-:Y:S05]  /*8c90*/  BSYNC.RECONVERGENT B1 ;  /* 0x0000000000017941 */ /* 0x000fea0003800200 */
.L_x_62847:
        /* <DEDUP_REMOVED lines=43> */
.L_x_62845:
[----:B------:R-:W-:Y:S05]  /*8f50*/  BSYNC.RECONVERGENT B0 ;  /* 0x0000000000007941 */ /* 0x000fea0003800200 */
.L_x_62844:
        /* <DEDUP_REMOVED lines=10> */
.L_x_62808:
        /* <DEDUP_REMOVED lines=16> */
.L_x_62852:
        /* <DEDUP_REMOVED lines=13> */
.L_x_62854:
[----:B------:R-:W-:Y:S05]  /*91d0*/  BSYNC.RECONVERGENT B1 ;  /* 0x0000000000017941 */ /* 0x000fea0003800200 */
.L_x_62853:
        /* <DEDUP_REMOVED lines=43> */
.L_x_62851:
[----:B------:R-:W-:Y:S05]  /*9490*/  BSYNC.RECONVERGENT B0 ;  /* 0x0000000000007941 */ /* 0x000fea0003800200 */
.L_x_62850:
        /* <DEDUP_REMOVED lines=20> */
.L_x_62857:
        /* <DEDUP_REMOVED lines=13> */
.L_x_62859:
[----:B------:R-:W-:Y:S05]  /*96b0*/  BSYNC.RECONVERGENT B1 ;  /* 0x0000000000017941 */ /* 0x000fea0003800200 */
.L_x_62858:
        /* <DEDUP_REMOVED lines=43> */
.L_x_62856:
[----:B------:R-:W-:Y:S05]  /*9970*/  BSYNC.RECONVERGENT B0 ;  /* 0x0000000000007941 */ /* 0x000fea0003800200 */
.L_x_62855:
        /* <DEDUP_REMOVED lines=19> */
.L_x_62862:
        /* <DEDUP_REMOVED lines=13> */
.L_x_62864:
[----:B------:R-:W-:Y:S05]  /*9b80*/  BSYNC.RECONVERGENT B1 ;  /* 0x0000000000017941 */ /* 0x000fea0003800200 */
.L_x_62863:
        /* <DEDUP_REMOVED lines=43> */
.L_x_62861:
[----:B------:R-:W-:Y:S05]  /*9e40*/  BSYNC.RECONVERGENT B0 ;  /* 0x0000000000007941 */ /* 0x000fea0003800200 */
.L_x_62860:
        /* <DEDUP_REMOVED lines=19> */
.L_x_62867:
        /* <DEDUP_REMOVED lines=13> */
.L_x_62869:
[----:B------:R-:W-:Y:S05]  /*a050*/  BSYNC.RECONVERGENT B1 ;  /* 0x0000000000017941 */ /* 0x000fea0003800200 */
.L_x_62868:
        /* <DEDUP_REMOVED lines=43> */
.L_x_62866:
[----:B------:R-:W-:Y:S05]  /*a310*/  BSYNC.RECONVERGENT B0 ;  /* 0x0000000000007941 */ /* 0x000fea0003800200 */
.L_x_62865:
        /* <DEDUP_REMOVED lines=19> */
.L_x_62872:
        /* <DEDUP_REMOVED lines=13> */
.L_x_62874:
[----:B------:R-:W-:Y:S05]  /*a520*/  BSYNC.RECONVERGENT B1 ;  /* 0x0000000000017941 */ /* 0x000fea0003800200 */
.L_x_62873:
        /* <DEDUP_REMOVED lines=43> */
.L_x_62871:
[----:B------:R-:W-:Y:S05]  /*a7e0*/  BSYNC.RECONVERGENT B0 ;  /* 0x0000000000007941 */ /* 0x000fea0003800200 */
.L_x_62870:
        /* <DEDUP_REMOVED lines=19> */
.L_x_62877:
        /* <DEDUP_REMOVED lines=13> */
.L_x_62879:
[----:B------:R-:W-:Y:S05]  /*a9f0*/  BSYNC.RECONVERGENT B1 ;  /* 0x0000000000017941 */ /* 0x000fea0003800200 */
.L_x_62878:
        /* <DEDUP_REMOVED lines=43> */
.L_x_62876:
[----:B------:R-:W-:Y:S05]  /*acb0*/  BSYNC.RECONVERGENT B0 ;  /* 0x0000000000007941 */ /* 0x000fea0003800200 */
.L_x_62875:
        /* <DEDUP_REMOVED lines=19> */
.L_x_62882:
        /* <DEDUP_REMOVED lines=13> */
.L_x_62884:
[----:B------:R-:W-:Y:S05]  /*aec0*/  BSYNC.RECONVERGENT B1 ;  /* 0x0000000000017941 */ /* 0x000fea0003800200 */
.L_x_62883:
        /* <DEDUP_REMOVED lines=43> */
.L_x_62881:
[----:B------:R-:W-:Y:S05]  /*b180*/  BSYNC.RECONVERGENT B0 ;  /* 0x0000000000007941 */ /* 0x000fea0003800200 */
.L_x_62880:
        /* <DEDUP_REMOVED lines=19> */
.L_x_62887:
        /* <DEDUP_REMOVED lines=15> */
.L_x_62889:
[----:B------:R-:W-:Y:S05]  /*b3b0*/  BSYNC.RECONVERGENT B1 ;  /* 0x0000000000017941 */ /* 0x000fea0003800200 */
.L_x_62888:
        /* <DEDUP_REMOVED lines=43> */
.L_x_62886:
[----:B------:R-:W-:Y:S05]  /*b670*/  BSYNC.RECONVERGENT B0 ;  /* 0x0000000000007941 */ /* 0x000fea0003800200 */
.L_x_62885:
        /* <DEDUP_REMOVED lines=16> */
.L_x_62849:
[----:B------:R-:W-:Y:S01]  /*b780*/  SEL R27, RZ, 0x10000, !P5 ;  /* 0x00010000ff1b7807 */ /* 0x000fe20006800000 */
[----:B------:R-:W-:Y:S01]  /*b790*/  VIADD R203, R2, 0x40 ;  /* 0x0000004002cb7836 */ /* 0x000fe20000000000 */
[----:B------:R-:W-:Y:S02]  /*b7a0*/  ISETP.NE.AND P5, PT, R28, RZ, PT ;  /* 0x000000ff1c00720c */ /* 0x000fe40003fa5270 */
[----:B------:R-:W-:Y:S01]  /*b7b0*/  SEL R30, RZ, 0x1000000, !P6 ;  /* 0x01000000ff1e7807 */ /* 0x000fe20007000000 */
[----:B------:R-:W-:Y:S01]  /*b7c0*/  IMAD.WIDE.U32 R32, R203, 0x10, R186 ;  /* 0x00000010cb207825 */ /* 0x000fe200078e00ba */
        /* <DEDUP_REMOVED lines=9> */
[----:B------:R-:W-:Y:S01]  /*b860*/  LOP3.LUT R26, R26, R31, RZ, 0xfc, !PT ;  /* 0x0000001f1a1a7212 */ /* 0x000fe200078efcff */
[----:B------:R-:W-:Y:S01]  /*b870*/  IMAD.WIDE.U32 R30, R204, 0x8, R212 ;  /* 0x00000008cc1e7825 */ /* 0x000fe200078e00d4 */
[----:B------:R-:W-:Y:S01]  /*b880*/  LOP3.LUT R27, R28, R27, RZ, 0xfc, !PT ;  /* 0x0000001b1c1b7212 */ /* 0x000fe200078efcff */
        /* <DEDUP_REMOVED lines=9> */
[----:B------:R1:W5:Y:S01]  /*b920*/  LDG.E.128 R80, desc[UR8][R30.64+0x10] ;  /* 0x000010081e507981 */ /* 0x000362000c1e1d00 */
[----:B------:R-:W-:Y:S01]  /*b930*/  ISETP.NE.AND P0, PT, R34, 0x1, PT ;  /* 0x000000012200780c */ /* 0x000fe20003f05270 */
[----:B------:R-:W-:Y:S01]  /*b940*/  BSSY.RECONVERGENT B0, `(.L_x_62891) ;  /* 0x0000048000007945 */ /* 0x000fe20003800200 */
[----:B0-----:R-:W-:Y:S02]  /*b950*/  HFMA2 R32, -RZ, RZ, 0, 1.1920928955078125e-07 ;  /* 0x00000002ff207431 */ /* 0x001fe400000001ff */
[----:B------:R-:W-:Y:S02]  /*b960*/  IMAD.MOV.U32 R33, RZ, RZ, R4 ;  /* 0x000000ffff217224 */ /* 0x000fe400078e0004 */
        /* <DEDUP_REMOVED lines=12> */
.L_x_62893:
        /* <DEDUP_REMOVED lines=13> */
.L_x_62895:
[----:B------:R-:W-:Y:S05]  /*bb00*/  BSYNC.RECONVERGENT B1 ;  /* 0x0000000000017941 */ /* 0x000fea0003800200 */
.L_x_62894:
        /* <DEDUP_REMOVED lines=43> */
.L_x_62892:
[----:B------:R-:W-:Y:S05]  /*bdc0*/  BSYNC.RECONVERGENT B0 ;  /* 0x0000000000007941 */ /* 0x000fea0003800200 */
.L_x_62891:
        /* <DEDUP_REMOVED lines=23> */
.L_x_62898:
        /* <DEDUP_REMOVED lines=13> */
.L_x_62900:
[----:B------:R-:W-:Y:S05]  /*c010*/  BSYNC.RECONVERGENT B1 ;  /* 0x0000000000017941 */ /* 0x000fea0003800200 */
.L_x_62899:
        /* <DEDUP_REMOVED lines=43> */
.L_x_62897:
[----:B------:R-:W-:Y:S05]  /*c2d0*/  BSYNC.RECONVERGENT B0 ;  /* 0x0000000000007941 */ /* 0x000fea0003800200 */
.L_x_62896:
        /* <DEDUP_REMOVED lines=22> */
.L_x_62903:
        /* <DEDUP_REMOVED lines=13> */
.L_x_62905:
[----:B------:R-:W-:Y:S05]  /*c510*/  BSYNC.RECONVERGENT B1 ;  /* 0x0000000000017941 */ /* 0x000fea0003800200 */
.L_x_62904:
        /* <DEDUP_REMOVED lines=43> */
.L_x_62902:
[----:B------:R-:W-:Y:S05]  /*c7d0*/  BSYNC.RECONVERGENT B0 ;  /* 0x0000000000007941 */ /* 0x000fea0003800200 */
.L_x_62901:
        /* <DEDUP_REMOVED lines=22> */
.L_x_62908:
        /* <DEDUP_REMOVED lines=13> */
.L_x_62910:
[----:B------:R-:W-:Y:S05]  /*ca10*/  BSYNC.RECONVERGENT B1 ;  /* 0x0000000000017941 */ /* 0x000fea0003800200 */
.L_x_62909:
        /* <DEDUP_REMOVED lines=43> */
.L_x_62907:
[----:B------:R-:W-:Y:S05]  /*ccd0*/  BSYNC.RECONVERGENT B0 ;  /* 0x0000000000007941 */ /* 0x000fea0003800200 */
.L_x_62906:
        /* <DEDUP_REMOVED lines=22> */
.L_x_62913:
        /* <DEDUP_REMOVED lines=13> */
.L_x_62915:
[----:B------:R-:W-:Y:S05]  /*cf10*/  BSYNC.RECONVERGENT B1 ;  /* 0x0000000000017941 */ /* 0x000fea0003800200 */
.L_x_62914:
        /* <DEDUP_REMOVED lines=43> */
.L_x_62912:
[----:B------:R-:W-:Y:S05]  /*d1d0*/  BSYNC.RECONVERGENT B0 ;  /* 0x0000000000007941 */ /* 0x000fea0003800200 */
.L_x_62911:
        /* <DEDUP_REMOVED lines=22> */
.L_x_62918:
        /* <DEDUP_REMOVED lines=13> */
.L_x_62920:
[----:B------:R-:W-:Y:S05]  /*d410*/  BSYNC.RECONVERGENT B1 ;  /* 0x0000000000017941 */ /* 0x000fea0003800200 */
.L_x_62919:
        /* <DEDUP_REMOVED lines=43> */
.L_x_62917:
[----:B------:R-:W-:Y:S05]  /*d6d0*/  BSYNC.RECONVERGENT B0 ;  /* 0x0000000000007941 */ /* 0x000fea0003800200 */
.L_x_62916:
        /* <DEDUP_REMOVED lines=22> */
.L_x_62923:
        /* <DEDUP_REMOVED lines=13> */
.L_x_62925:
[----:B------:R-:W-:Y:S05]  /*d910*/  BSYNC.RECONVERGENT B1 ;  /* 0x0000000000017941 */ /* 0x000fea0003800200 */
.L_x_62924:
        /* <DEDUP_REMOVED lines=43> */
.L_x_62922:
[----:B------:R-:W-:Y:S05]  /*dbd0*/  BSYNC.RECONVERGENT B0 ;  /* 0x0000000000007941 */ /* 0x000fea0003800200 */
.L_x_62921:
        /* <DEDUP_REMOVED lines=22> */
.L_x_62928:
        /* <DEDUP_REMOVED lines=15> */
.L_x_62930:
[----:B------:R-:W-:Y:S05]  /*de30*/  BSYNC.RECONVERGENT B1 ;  /* 0x0000000000017941 */ /* 0x000fea0003800200 */
.L_x_62929:
        /* <DEDUP_REMOVED lines=43> */
.L_x_62927:
[----:B------:R-:W-:Y:S05]  /*e0f0*/  BSYNC.RECONVERGENT B0 ;  /* 0x0000000000007941 */ /* 0x000fea0003800200 */
.L_x_62926:
        /* <DEDUP_REMOVED lines=10> */
.L_x_62890:
        /* <DEDUP_REMOVED lines=16> */
.L_x_62934:
        /* <DEDUP_REMOVED lines=13> */
.L_x_62936:
[----:B------:R-:W-:Y:S05]  /*e370*/  BSYNC.RECONVERGENT B1 ;  /* 0x0000000000017941 */ /* 0x000fea0003800200 */
.L_x_62935:
        /* <DEDUP_REMOVED lines=43> */
.L_x_62933:
[----:B------:R-:W-:Y:S05]  /*e630*/  BSYNC.RECONVERGENT B0 ;  /* 0x0000000000007941 */ /* 0x000fea0003800200 */
.L_x_62932:
[----:B------:R-:W-:Y:S01]  /*e640*/  ISETP.NE.AND P0, PT, R35, 0x1, PT ;  /* 0x000000012300780c */ /* 0x000fe20003f05270 */
[----:B0----5:R-:W-:Y:S01]  /*e650*/  HADD2.F32 R32, -RZ, R24.H0_H0 ;  /* 0x20000018ff207230 */ /* 0x021fe20000004100 */
        /* <DEDUP_REMOVED lines=18> */
.L_x_62939:
        /* <DEDUP_REMOVED lines=13> */
.L_x_62941:
[----:B------:R-:W-:Y:S05]  /*e850*/  BSYNC.RECONVERGENT B1 ;  /* 0x0000000000017941 */ /* 0x000fea0003800200 */
.L_x_62940:
        /* <DEDUP_REMOVED lines=43> */
.L_x_62938:
[----:B------:R-:W-:Y:S05]  /*eb10*/  BSYNC.RECONVERGENT B0 ;  /* 0x0000000000007941 */ /* 0x000fea0003800200 */
.L_x_62937:
        /* <DEDUP_REMOVED lines=19> */
.L_x_62944:
        /* <DEDUP_REMOVED lines=13> */
.L_x_62946:
[----:B------:R-:W-:Y:S05]  /*ed20*/  BSYNC.RECONVERGENT B1 ;  /* 0x0000000000017941 */ /* 0x000fea0003800200 */
.L_x_62945:
        /* <DEDUP_REMOVED lines=43> */
.L_x_62943:
[----:B------:R-:W-:Y:S05]  /*efe0*/  BSYNC.RECONVERGENT B0 ;  /* 0x0000000000007941 */ /* 0x000fea0003800200 */
.L_x_62942:
        /* <DEDUP_REMOVED lines=19> */
.L_x_62949:
        /* <DEDUP_REMOVED lines=13> */
.L_x_62951:
[----:B------:R-:W-:Y:S05]  /*f1f0*/  BSYNC.RECONVERGENT B1 ;  /* 0x0000000000017941 */ /* 0x000fea0003800200 */
.L_x_62950:
        /* <DEDUP_REMOVED lines=43> */
.L_x_62948:
[----:B------:R-:W-:Y:S05]  /*f4b0*/  BSYNC.RECONVERGENT B0 ;  /* 0x0000000000007941 */ /* 0x000fea0003800200 */
.L_x_62947:
        /* <DEDUP_REMOVED lines=19> */
.L_x_62954:
        /* <DEDUP_REMOVED lines=13> */
.L_x_62956:
[----:B------:R-:W-:Y:S05]  /*f6c0*/  BSYNC.RECONVERGENT B1 ;  /* 0x0000000000017941 */ /* 0x000fea0003800200 */
.L_x_62955:
        /* <DEDUP_REMOVED lines=43> */
.L_x_62953:
[----:B------:R-:W-:Y:S05]  /*f980*/  BSYNC.RECONVERGENT B0 ;  /* 0x0000000000007941 */ /* 0x000fea0003800200 */
.L_x_62952:
        /* <DEDUP_REMOVED lines=19> */
.L_x_62959:
        /* <DEDUP_REMOVED lines=13> */
.L_x_62961:
[----:B------:R-:W-:Y:S05]  /*fb90*/  BSYNC.RECONVERGENT B1 ;  /* 0x0000000000017941 */ /* 0x000fea0003800200 */
.L_x_62960:
        /* <DEDUP_REMOVED lines=43> */
.L_x_62958:
[----:B------:R-:W-:Y:S05]  /*fe50*/  BSYNC.RECONVERGENT B0 ;  /* 0x0000000000007941 */ /* 0x000fea0003800200 */
.L_x_62957:
        /* <DEDUP_REMOVED lines=19> */
.L_x_62964:
        /* <DEDUP_REMOVED lines=13> */
.L_x_62966:
[----:B------:R-:W-:Y:S05]  /*10060*/  BSYNC.RECONVERGENT B1 ;  /* 0x0000000000017941 */ /* 0x000fea0003800200 */
.L_x_62965:
        /* <DEDUP_REMOVED lines=43> */
.L_x_62963:
[----:B------:R-:W-:Y:S05]  /*10320*/  BSYNC.RECONVERGENT B0 ;  /* 0x0000000000007941 */ /* 0x000fea0003800200 */
.L_x_62962:
        /* <DEDUP_REMOVED lines=19> */
.L_x_62969:
        /* <DEDUP_REMOVED lines=15> */
.L_x_62971:
[----:B------:R-:W-:Y:S05]  /*10550*/  BSYNC.RECONVERGENT B1 ;  /* 0x0000000000017941 */ /* 0x000fea0003800200 */
.L_x_62970:
        /* <DEDUP_REMOVED lines=43> */
.L_x_62968:
[----:B------:R-:W-:Y:S05]  /*10810*/  BSYNC.RECONVERGENT B0 ;  /* 0x0000000000007941 */ /* 0x000fea0003800200 */
.L_x_62967:
        /* <DEDUP_REMOVED lines=16> */
.L_x_62931:
[----:B------:R-:W-:Y:S01]  /*10920*/  SEL R31, RZ, 0x1000000, !P6 ;  /* 0x01000000ff1f7807 */ /* 0x000fe20007000000 */
[----:B------:R-:W-:Y:S01]  /*10930*/  VIADD R202, R2, 0x60 ;  /* 0x0000006002ca7836 */ /* 0x000fe20000000000 */
[----:B------:R-:W-:Y:S01]  /*10940*/  SEL R27, RZ, 0x10000, !P5 ;  /* 0x00010000ff1b7807 */ /* 0x000fe20006800000 */
[----:B------:R-:W-:Y:S01]  /*10950*/  IMAD.WIDE.U32 R32, R203, 0x20, R218 ;  /* 0x00000020cb207825 */ /* 0x000fe200078e00da */
[----:B------:R-:W-:Y:S02]  /*10960*/  SEL R30, RZ, 0x100, !P4 ;  /* 0x00000100ff1e7807 */ /* 0x000fe40006000000 */
[----:B------:R-:W-:Y:S02]  /*10970*/  ISETP.NE.AND P5, PT, R29, RZ, PT ;  /* 0x000000ff1d00720c */ /* 0x000fe40003fa5270 */
        /* <DEDUP_REMOVED lines=37> */
.L_x_62975:
        /* <DEDUP_REMOVED lines=13> */
.L_x_62977:
[----:B------:R-:W-:Y:S05]  /*10ca0*/  BSYNC.RECONVERGENT B1 ;  /* 0x0000000000017941 */ /* 0x000fea0003800200 */
.L_x_62976:
        /* <DEDUP_REMOVED lines=43> */
.L_x_62974:
[----:B------:R-:W-:Y:S05]  /*10f60*/  BSYNC.RECONVERGENT B0 ;  /* 0x0000000000007941 */ /* 0x000fea0003800200 */
.L_x_62973:
        /* <DEDUP_REMOVED lines=23> */
.L_x_62980:
        /* <DEDUP_REMOVED lines=13> */
.L_x_62982:
[----:B------:R-:W-:Y:S05]  /*111b0*/  BSYNC.RECONVERGENT B1 ;  /* 0x0000000000017941 */ /* 0x000fea0003800200 */
.L_x_62981:
        /* <DEDUP_REMOVED lines=43> */
.L_x_62979:
[----:B------:R-:W-:Y:S05]  /*11470*/  BSYNC.RECONVERGENT B0 ;  /* 0x0000000000007941 */ /* 0x000fea0003800200 */
.L_x_62978:
        /* <DEDUP_REMOVED lines=22> */
.L_x_62985:
        /* <DEDUP_REMOVED lines=13> */
.L_x_62987:
[----:B------:R-:W-:Y:S05]  /*116b0*/  BSYNC.RECONVERGENT B1 ;  /* 0x0000000000017941 */ /* 0x000fea0003800200 */
.L_x_62986:
        /* <DEDUP_REMOVED lines=43> */
.L_x_62984:
[----:B------:R-:W-:Y:S05]  /*11970*/  BSYNC.RECONVERGENT B0 ;  /* 0x0000000000007941 */ /* 0x000fea0003800200 */
.L_x_62983:
        /* <DEDUP_REMOVED lines=22> */
.L_x_62990:
        /* <DEDUP_REMOVED lines=13> */
.L_x_62992:
[----:B------:R-:W-:Y:S05]  /*11bb0*/  BSYNC.RECONVERGENT B1 ;  /* 0x0000000000017941 */ /* 0x000fea0003800200 */
.L_x_62991:
        /* <DEDUP_REMOVED lines=42> */
[----:B------:R-:W-:-:S07]  /*11e60*/  MOV R29, R30 ;  /* 0x0000001e001d7202 */ /* 0x000fce0000000f00 */
.L_x_62989:
[----:B------:R-:W-:Y:S05]  /*11e70*/  BSYNC.RECONVERGENT B0 ;  /* 0x0000000000007941 */ /* 0x000fea0003800200 */
.L_x_62988:
        /* <DEDUP_REMOVED lines=22> */
.L_x_62995:
        /* <DEDUP_REMOVED lines=13> */
.L_x_62997:
[----:B------:R-:W-:Y:S05]  /*120b0*/  BSYNC.RECONVERGENT B1 ;  /* 0x0000000000017941 */ /* 0x000fea0003800200 */
.L_x_62996:
        /* <DEDUP_REMOVED lines=43> */
.L_x_62994:
[----:B------:R-:W-:Y:S05]  /*12370*/  BSYNC.RECONVERGENT B0 ;  /* 0x0000000000007941 */ /* 0x000fea0003800200 */
.L_x_62993:
        /* <DEDUP_REMOVED lines=22> */
.L_x_63000:
        /* <DEDUP_REMOVED lines=13> */
.L_x_63002:
[----:B------:R-:W-:Y:S05]  /*125b0*/  BSYNC.RECONVERGENT B1 ;  /* 0x0000000000017941 */ /* 0x000fea0003800200 */
.L_x_63001:
        /* <DEDUP_REMOVED lines=43> */
.L_x_62999:
[----:B------:R-:W-:Y:S05]  /*12870*/  BSYNC.RECONVERGENT B0 ;  /* 0x0000000000007941 */ /* 0x000fea0003800200 */
.L_x_62998:
        /* <DEDUP_REMOVED lines=22> */
.L_x_63005:
        /* <DEDUP_REMOVED lines=13> */
.L_x_63007:
[----:B------:R-:W-:Y:S05]  /*12ab0*/  BSYNC.RECONVERGENT B1 ;  /* 0x0000000000017941 */ /* 0x000fea0003800200 */
.L_x_63006:
        /* <DEDUP_REMOVED lines=43> */
.L_x_63004:
[----:B------:R-:W-:Y:S05]  /*12d70*/  BSYNC.RECONVERGENT B0 ;  /* 0x0000000000007941 */ /* 0x000fea0003800200 */
.L_x_63003:
        /* <DEDUP_REMOVED lines=22> */
.L_x_63010:
        /* <DEDUP_REMOVED lines=15> */
.L_x_63012:
[----:B------:R-:W-:Y:S05]  /*12fd0*/  BSYNC.RECONVERGENT B1 ;  /* 0x0000000000017941 */ /* 0x000fea0003800200 */
.L_x_63011:
        /* <DEDUP_REMOVED lines=43> */
.L_x_63009:
[----:B------:R-:W-:Y:S05]  /*13290*/  BSYNC.RECONVERGENT B0 ;  /* 0x0000000000007941 */ /* 0x000fea0003800200 */
.L_x_63008:
        /* <DEDUP_REMOVED lines=10> */
.L_x_62972:
        /* <DEDUP_REMOVED lines=16> */
.L_x_63016:
        /* <DEDUP_REMOVED lines=13> */
.L_x_63018:
[----:B------:R-:W-:Y:S05]  /*13510*/  BSYNC.RECONVERGENT B1 ;  /* 0x0000000000017941 */ /* 0x000fea0003800200 */
.L_x_63017:
        /* <DEDUP_REMOVED lines=43> */
.L_x_63015:
[----:B------:R-:W-:Y:S05]  /*137d0*/  BSYNC.RECONVERGENT B0 ;  /* 0x0000000000007941 */ /* 0x000fea0003800200 */
.L_x_63014:
[----:B------:R-:W-:Y:S01]  /*137e0*/  ISETP.NE.AND P0, PT, R32, 0x1, PT ;  /* 0x000000012000780c */ /* 0x000fe20003f05270 */
[----:B------:R-:W-:Y:S01]  /*137f0*/  BSSY.RECONVERGENT B0, `(.L_x_63019) ;  /* 0x000004c000007945 */ /* 0x000fe20003800200 */
[----:B------:R-:W-:Y:S01]  /*13800*/  I2FP.F32.U32 R28, R30 ;  /* 0x0000001e001c7245 */ /* 0x000fe20000201000 */
[----:B-----5:R-:W-:Y:S02]  /*13810*/  HADD2.F32 R30, -RZ, R24.H0_H0 ;  /* 0x20000018ff1e7230 */ /* 0x020fe40000004100 */
[----:B------:R-:W-:Y:S02]  /*13820*/  HFMA2 R34, -RZ, RZ, 0, 1.1920928955078125e-07 ;  /* 0x00000002ff227431 */ /* 0x000fe400000001ff */
[----:B------:R-:W-:Y:S02]  /*13830*/  IMAD.MOV.U32 R31, RZ, RZ, R4 ;  /* 0x000000ffff1f7224 */ /* 0x000fe400078e0004 */
[----:B------:R-:W-:Y:S01]  /*13840*/  FFMA.FTZ R28, R28, R205, 1.1641532182693481445e-10 ;  /* 0x2f0000001c1c7423 */ /* 0x000fe200000100cd */
[----:B------:R-:W-:-:S04]  /*13850*/  FMUL.FTZ R33, R30, R195 ;  /* 0x000000c31e217220 */ /* 0x000fc80000410000 */
        /* <DEDUP_REMOVED lines=12> */
.L_x_63021:
        /* <DEDUP_REMOVED lines=13> */
.L_x_63023:
[----:B------:R-:W-:Y:S05]  /*139f0*/  BSYNC.RECONVERGENT B1 ;  /* 0x0000000000017941 */ /* 0x000fea0003800200 */
.L_x_63022:
        /* <DEDUP_REMOVED lines=40> */
[----:B------:R-:W-:Y:S01]  /*13c80*/  IMAD.MOV.U32 R31, RZ, RZ, R29 ;  /* 0x000000ffff1f7224 */ /* 0x000fe200078e001d */
[----:B------:R-:W-:Y:S01]  /*13c90*/  MOV R29, R30 ;  /* 0x0000001e001d7202 */ /* 0x000fe20000000f00 */
[----:B------:R-:W-:-:S07]  /*13ca0*/  IMAD.MOV.U32 R34, RZ, RZ, RZ ;  /* 0x000000ffff227224 */ /* 0x000fce00078e00ff */
.L_x_63020:
[----:B------:R-:W-:Y:S05]  /*13cb0*/  BSYNC.RECONVERGENT B0 ;  /* 0x0000000000007941 */ /* 0x000fea0003800200 */
.L_x_63019:
        /* <DEDUP_REMOVED lines=19> */
.L_x_63026:
        /* <DEDUP_REMOVED lines=13> */
.L_x_63028:
[----:B------:R-:W-:Y:S05]  /*13ec0*/  BSYNC.RECONVERGENT B1 ;  /* 0x0000000000017941 */ /* 0x000fea0003800200 */
.L_x_63027:
        /* <DEDUP_REMOVED lines=35> */
[----:B------:R-:W-:Y:S02]  /*14100*/  HFMA2 R35, -RZ, RZ, 0, 0 ;  /* 0x00000000ff237431 */ /* 0x000fe400000001ff */
[----:B------:R-:W-:Y:S01]  /*14110*/  IMAD.WIDE.U32 R36, R36, -0x326172a9, RZ ;  /* 0xcd9e8d5724247825 */ /* 0x000fe200078e00ff */
[----:B------:R-:W-:-:S04]  /*14120*/  LOP3.LUT R30, R21, R30, R7, 0x96, !PT ;  /* 0x0000001e151e7212 */ /* 0x000fc800078e9607 */
[----:B------:R-:W-:Y:S01]  /*14130*/  LOP3.LUT R6, R191, R6, R37, 0x96, !PT ;  /* 0x00000006bf067212 */ /* 0x000fe200078e9625 */
[----:B------:R-:W-:Y:S01]  /*14140*/  IMAD.WIDE.U32 R30, R30, -0x2daee0ad, RZ ;  /* 0xd2511f531e1e7825 */ /* 0x000fe200078e00ff */
[----:B------:R-:W-:-:S03]  /*14150*/  MOV R4, R36 ;  /* 0x0000002400047202 */ /* 0x000fc60000000f00 */
[----:B------:R-:W-:Y:S01]  /*14160*/  IMAD.MOV.U32 R29, RZ, RZ, R30 ;  /* 0x000000ffff1d7224 */ /* 0x000fe200078e001e */
[----:B------:R-:W-:-:S07]  /*14170*/  LOP3.LUT R7, R194, R34, R31, 0x96, !PT ;  /* 0x00000022c2077212 */ /* 0x000fce00078e961f */
.L_x_63025:
[----:B------:R-:W-:Y:S05]  /*14180*/  BSYNC.RECONVERGENT B0 ;  /* 0x0000000000007941 */ /* 0x000fea0003800200 */
.L_x_63024:
        /* <DEDUP_REMOVED lines=19> */
.L_x_63031:
        /* <DEDUP_REMOVED lines=13> */
.L_x_63033:
[----:B------:R-:W-:Y:S05]  /*14390*/  BSYNC.RECONVERGENT B1 ;  /* 0x0000000000017941 */ /* 0x000fea0003800200 */
.L_x_63032:
        /* <DEDUP_REMOVED lines=43> */
.L_x_63030:
[----:B------:R-:W-:Y:S05]  /*14650*/  BSYNC.RECONVERGENT B0 ;  /* 0x0000000000007941 */ /* 0x000fea0003800200 */
.L_x_63029:
[----:B------:R-:W-:Y:S01]  /*14660*/  ISETP.NE.AND P3, PT, R36, 0x1, PT ;  /* 0x000000012400780c */ /* 0x000fe20003f65270 */
[----:B------:R-:W-:Y:S01]  /*14670*/  HADD2.F32 R34, -RZ, R25.H1_H1 ;  /* 0x30000019ff227230 */ /* 0x000fe20000004100 */
        /* <DEDUP_REMOVED lines=17> */
.L_x_63036:
        /* <DEDUP_REMOVED lines=13> */
.L_x_63038:
[----:B------:R-:W-:Y:S05]  /*14860*/  BSYNC.RECONVERGENT B1 ;  /* 0x0000000000017941 */ /* 0x000fea0003800200 */
.L_x_63037:
        /* <DEDUP_REMOVED lines=43> */
.L_x_63035:
[----:B------:R-:W-:Y:S05]  /*14b20*/  BSYNC.RECONVERGENT B0 ;  /* 0x0000000000007941 */ /* 0x000fea0003800200 */
.L_x_63034:
[----:B------:R-:W-:Y:S01]  /*14b30*/  I2FP.F32.U32 R24, R25 ;  /* 0x0000001900187245 */ /* 0x000fe20000201000 */
[----:B------:R-:W-:Y:S01]  /*14b40*/  BSSY.RECONVERGENT B0, `(.L_x_63039) ;  /* 0x000004b000007945 */ /* 0x000fe20003800200 */
[----:B------:R-:W-:Y:S01]  /*14b50*/  ISETP.NE.AND P4, PT, R34, 0x1, PT ;  /* 0x000000012200780c */ /* 0x000fe20003f85270 */
[----:B------:R-:W-:Y:S02]  /*14b60*/  IMAD.MOV.U32 R36, RZ, RZ, 0x2 ;  /* 0x00000002ff247424 */ /* 0x000fe400078e00ff */
[----:B------:R-:W-:-:S05]  /*14b70*/  FFMA.FTZ R24, R24, R205, 1.1641532182693481445e-10 ;  /* 0x2f00000018187423 */ /* 0x000fca00000100cd */
[----:B------:R-:W-:Y:S01]  /*14b80*/  FSETP.LE.FTZ.AND P3, PT, R24, R11, PT ;  /* 0x0000000b1800720b */ /* 0x000fe20003f73000 */
[----:B------:R-:W-:-:S05]  /*14b90*/  HADD2.F32 R24, -RZ, R26.H0_H0 ;  /* 0x2000001aff187230 */ /* 0x000fca0000004100 */
[----:B------:R-:W-:Y:S01]  /*14ba0*/  FMUL.FTZ R25, R24, R195 ;  /* 0x000000c318197220 */ /* 0x000fe20000410000 */
[----:B------:R-:W-:-:S03]  /*14bb0*/  MOV R24, R4 ;  /* 0x0000000400187202 */ /* 0x000fc60000000f00 */
        /* <DEDUP_REMOVED lines=10> */
.L_x_63041:
        /* <DEDUP_REMOVED lines=13> */
.L_x_63043:
[----:B------:R-:W-:Y:S05]  /*14d30*/  BSYNC.RECONVERGENT B1 ;  /* 0x0000000000017941 */ /* 0x000fea0003800200 */
.L_x_63042:
        /* <DEDUP_REMOVED lines=43> */
.L_x_63040:
[----:B------:R-:W-:Y:S05]  /*14ff0*/  BSYNC.RECONVERGENT B0 ;  /* 0x0000000000007941 */ /* 0x000fea0003800200 */
.L_x_63039:
        /* <DEDUP_REMOVED lines=19> */
.L_x_63046:
        /* <DEDUP_REMOVED lines=13> */
.L_x_63048:
[----:B------:R-:W-:Y:S05]  /*15200*/  BSYNC.RECONVERGENT B1 ;  /* 0x0000000000017941 */ /* 0x000fea0003800200 */
.L_x_63047:
        /* <DEDUP_REMOVED lines=42> */
[----:B------:R-:W-:-:S07]  /*154b0*/  LOP3.LUT R7, R194, R36, R35, 0x96, !PT ;  /* 0x00000024c2077212 */ /* 0x000fce00078e9623 */
.L_x_63045:
[----:B------:R-:W-:Y:S05]  /*154c0*/  BSYNC.RECONVERGENT B0 ;  /* 0x0000000000007941 */ /* 0x000fea0003800200 */
.L_x_63044:
[----:B------:R-:W-:Y:S01]  /*154d0*/  ISETP.NE.AND P6, PT, R37, 0x1, PT ;  /* 0x000000012500780c */ /* 0x000fe20003fc5270 */
[----:B------:R-:W-:Y:S01]  /*154e0*/  HADD2.F32 R34, -RZ, R27.H0_H0 ;  /* 0x2000001bff227230 */ /* 0x000fe20000004100 */
[----:B------:R-:W-:Y:S01]  /*154f0*/  I2FP.F32.U32 R24, R24 ;  /* 0x0000001800187245 */ /* 0x000fe20000201000 */
[----:B------:R-:W-:Y:S03]  /*15500*/  BSSY.RECONVERGENT B0, `(.L_x_63049) ;  /* 0x000004b000007945 */ /* 0x000fe60003800200 */
[----:B------:R-:W-:Y:S01]  /*15510*/  FMUL.FTZ R35, R34, R195 ;  /* 0x000000c322237220 */ /* 0x000fe20000410000 */
[----:B------:R-:W-:Y:S01]  /*15520*/  FFMA.FTZ R36, R24, R205, 1.1641532182693481445e-10 ;  /* 0x2f00000018247423 */ /* 0x000fe200000100cd */
[----:B------:R-:W-:Y:S02]  /*15530*/  HFMA2 R34, -RZ, RZ, 0, 1.1920928955078125e-07 ;  /* 0x00000002ff227431 */ /* 0x000fe400000001ff */
[----:B------:R-:W-:Y:S01]  /*15540*/  FMUL.FTZ R24, R35, R12 ;  /* 0x0000000c23187220 */ /* 0x000fe20000410000 */
[----:B------:R-:W-:Y:S01]  /*15550*/  IMAD.MOV.U32 R35, RZ, RZ, R4 ;  /* 0x000000ffff237224 */ /* 0x000fe200078e0004 */
        /* <DEDUP_REMOVED lines=10> */
.L_x_63051:
        /* <DEDUP_REMOVED lines=15> */
.L_x_63053:
[----:B------:R-:W-:Y:S05]  /*156f0*/  BSYNC.RECONVERGENT B1 ;  /* 0x0000000000017941 */ /* 0x000fea0003800200 */
.L_x_63052:
        /* <DEDUP_REMOVED lines=43> */
.L_x_63050:
[----:B------:R-:W-:Y:S05]  /*159b0*/  BSYNC.RECONVERGENT B0 ;  /* 0x0000000000007941 */ /* 0x000fea0003800200 */
.L_x_63049:
        /* <DEDUP_REMOVED lines=16> */
.L_x_63013:
[----:B------:R-:W-:Y:S01]  /*15ac0*/  SEL R26, RZ, 0x1000000, !P6 ;  /* 0x01000000ff1a7807 */ /* 0x000fe20007000000 */
[----:B------:R-:W-:Y:S01]  /*15ad0*/  IMAD.WIDE.U32 R24, R202, 0x20, R218 ;  /* 0x00000020ca187825 */ /* 0x000fe200078e00da */
[----:B------:R-:W-:Y:S02]  /*15ae0*/  SEL R27, RZ, 0x10000, !P5 ;  /* 0x00010000ff1b7807 */ /* 0x000fe40006800000 */
[----:B------:R-:W-:Y:S01]  /*15af0*/  SEL R30, RZ, 0x100, !P4 ;  /* 0x00000100ff1e7807 */ /* 0x000fe20006000000 */
[----:B------:R-:W-:Y:S01]  /*15b00*/  VIADD R201, R2, 0x80 ;  /* 0x0000008002c97836 */ /* 0x000fe20000000000 */
[----:B------:R-:W-:Y:S01]  /*15b10*/  ISETP.NE.AND P5, PT, R28, RZ, PT ;  /* 0x000000ff1c00720c */ /* 0x000fe20003fa5270 */
        /* <DEDUP_REMOVED lines=8> */
[----:B------:R-:W-:-:S04]  /*15ba0*/  SEL R27, RZ, 0x1, !P3 ;  /* 0x00000001ff1b7807 */ /* 0x000fc80005800000 */
        /* <DEDUP_REMOVED lines=28> */
.L_x_63057:
        /* <DEDUP_REMOVED lines=13> */
.L_x_63059:
[----:B------:R-:W-:Y:S05]  /*15e40*/  BSYNC.RECONVERGENT B1 ;  /* 0x0000000000017941 */ /* 0x000fea0003800200 */
.L_x_63058:
        /* <DEDUP_REMOVED lines=43> */
.L_x_63056:
[----:B------:R-:W-:Y:S05]  /*16100*/  BSYNC.RECONVERGENT B0 ;  /* 0x0000000000007941 */ /* 0x000fea0003800200 */
.L_x_63055:
        /* <DEDUP_REMOVED lines=24> */
.L_x_63062:
        /* <DEDUP_REMOVED lines=13> */
.L_x_63064:
[----:B------:R-:W-:Y:S05]  /*16360*/  BSYNC.RECONVERGENT B1 ;  /* 0x0000000000017941 */ /* 0x000fea0003800200 */
.L_x_63063:
        /* <DEDUP_REMOVED lines=43> */
.L_x_63061:
[----:B------:R-:W-:Y:S05]  /*16620*/  BSYNC.RECONVERGENT B0 ;  /* 0x0000000000007941 */ /* 0x000fea0003800200 */
.L_x_63060:
        /* <DEDUP_REMOVED lines=22> */
.L_x_63067:
        /* <DEDUP_REMOVED lines=13> */
.L_x_63069:
[----:B------:R-:W-:Y:S05]  /*16860*/  BSYNC.RECONVERGENT B1 ;  /* 0x0000000000017941 */ /* 0x000fea0003800200 */
.L_x_63068:
        /* <DEDUP_REMOVED lines=43> */
.L_x_63066:
[----:B------:R-:W-:Y:S05]  /*16b20*/  BSYNC.RECONVERGENT B0 ;  /* 0x0000000000007941 */ /* 0x000fea0003800200 */
.L_x_63065:
        /* <DEDUP_REMOVED lines=22> */
.L_x_63072:
        /* <DEDUP_REMOVED lines=13> */
.L_x_63074:
[----:B------:R-:W-:Y:S05]  /*16d60*/  BSYNC.RECONVERGENT B1 ;  /* 0x0000000000017941 */ /* 0x000fea0003800200 */
.L_x_63073:
        /* <DEDUP_REMOVED lines=43> */
.L_x_63071:
[----:B------:R-:W-:Y:S05]  /*17020*/  BSYNC.RECONVERGENT B0 ;  /* 0x0000000000007941 */ /* 0x000fea0003800200 */
.L_x_63070:
        /* <DEDUP_REMOVED lines=22> */
.L_x_63077:
        /* <DEDUP_REMOVED lines=13> */
.L_x_63079:
[----:B------:R-:W-:Y:S05]  /*17260*/  BSYNC.RECONVERGENT B1 ;  /* 0x0000000000017941 */ /* 0x000fea0003800200 */
.L_x_63078:
        /* <DEDUP_REMOVED lines=43> */
.L_x_63076:
[----:B------:R-:W-:Y:S05]  /*17520*/  BSYNC.RECONVERGENT B0 ;  /* 0x0000000000007941 */ /* 0x000fea0003800200 */
.L_x_63075:
        /* <DEDUP_REMOVED lines=22> */
.L_x_63082:
        /* <DEDUP_REMOVED lines=13> */
.L_x_63084:
[----:B------:R-:W-:Y:S05]  /*17760*/  BSYNC.RECONVERGENT B1 ;  /* 0x0000000000017941 */ /* 0x000fea0003800200 */
.L_x_63083:
        /* <DEDUP_REMOVED lines=43> */
.L_x_63081:
[----:B------:R-:W-:Y:S05]  /*17a20*/  BSYNC.RECONVERGENT B0 ;  /* 0x0000000000007941 */ /* 0x000fea0003800200 */
.L_x_63080:
        /* <DEDUP_REMOVED lines=22> */
.L_x_63087:
        /* <DEDUP_REMOVED lines=13> */
.L_x_63089:
[----:B------:R-:W-:Y:S05]  /*17c60*/  BSYNC.RECONVERGENT B1 ;  /* 0x0000000000017941 */ /* 0x000fea0003800200 */
.L_x_63088:
        /* <DEDUP_REMOVED lines=43> */
.L_x_63086:
[----:B------:R-:W-:Y:S05]  /*17f20*/  BSYNC.RECONVERGENT B0 ;  /* 0x0000000000007941 */ /* 0x000fea0003800200 */
.L_x_63085:
        /* <DEDUP_REMOVED lines=22> */
.L_x_63092:
        /* <DEDUP_REMOVED lines=15> */
.L_x_63094:
[----:B------:R-:W-:Y:S05]  /*18180*/  BSYNC.RECONVERGENT B1 ;  /* 0x0000000000017941 */ /* 0x000fea0003800200 */
.L_x_63093:
        /* <DEDUP_REMOVED lines=43> */
.L_x_63091:
[----:B------:R-:W-:Y:S05]  /*18440*/  BSYNC.RECONVERGENT B0 ;  /* 0x0000000000007941 */ /* 0x000fea0003800200 */
.L_x_63090:
        /* <DEDUP_REMOVED lines=10> */
.L_x_63054:
        /* <DEDUP_REMOVED lines=16> */
.L_x_63098:
        /* <DEDUP_REMOVED lines=13> */
.L_x_63100:
[----:B------:R-:W-:Y:S05]  /*186c0*/  BSYNC.RECONVERGENT B1 ;  /* 0x0000000000017941 */ /* 0x000fea0003800200 */
.L_x_63099:
        /* <DEDUP_REMOVED lines=43> */
.L_x_63097:
[----:B------:R-:W-:Y:S05]  /*18980*/  BSYNC.RECONVERGENT B0 ;  /* 0x0000000000007941 */ /* 0x000fea0003800200 */
.L_x_63096:
[----:B------:R-:W-:Y:S01]  /*18990*/  I2FP.F32.U32 R30, R30 ;  /* 0x0000001e001e7245 */ /* 0x000fe20000201000 */
[----:B------:R-:W-:Y:S01]  /*189a0*/  BSSY.RECONVERGENT B0, `(.L_x_63101) ;  /* 0x000004d000007945 */ /* 0x000fe20003800200 */
[----:B------:R-:W-:Y:S01]  /*189b0*/  ISETP.NE.AND P0, PT, R31, 0x1, PT ;  /* 0x000000011f00780c */ /* 0x000fe20003f05270 */
[----:B------:R-:W-:Y:S01]  /*189c0*/  IMAD.MOV.U32 R32, RZ, RZ, 0x2 ;  /* 0x00000002ff207424 */ /* 0x000fe200078e00ff */
[----:B------:R-:W-:Y:S01]  /*189d0*/  LOP3.LUT R0, R0, 0xfffffffd, RZ, 0xc0, !PT ;  /* 0xfffffffd00007812 */ /* 0x000fe200078ec0ff */
[----:B------:R-:W-:-:S05]  /*189e0*/  FFMA.FTZ R30, R30, R205, 1.1641532182693481445e-10 ;  /* 0x2f0000001e1e7423 */ /* 0x000fca00000100cd */
[----:B------:R-:W-:Y:S01]  /*189f0*/  FSETP.LE.FTZ.AND P1, PT, R30, R11, PT ;  /* 0x0000000b1e00720b */ /* 0x000fe20003f33000 */
[----:B-----5:R-:W-:-:S05]  /*18a00*/  HADD2.F32 R30, -RZ, R24.H0_H0 ;  /* 0x20000018ff1e7230 */ /* 0x020fca0000004100 */
[----:B------:R-:W-:-:S04]  /*18a10*/  FMUL.FTZ R29, R30, R195 ;  /* 0x000000c31e1d7220 */ /* 0x000fc80000410000 */
[----:B------:R-:W-:Y:S01]  /*18a20*/  FMUL.FTZ R36, R29, R12 ;  /* 0x0000000c1d247220 */ /* 0x000fe20000410000 */
[----:B------:R-:W-:Y:S02]  /*18a30*/  MOV R29, R4 ;  /* 0x00000004001d7202 */ /* 0x000fe40000000f00 */
        /* <DEDUP_REMOVED lines=10> */
.L_x_63103:
        /* <DEDUP_REMOVED lines=13> */
.L_x_63105:
[----:B------:R-:W-:Y:S05]  /*18bb0*/  BSYNC.RECONVERGENT B1 ;  /* 0x0000000000017941 */ /* 0x000fea0003800200 */
.L_x_63104:
        /* <DEDUP_REMOVED lines=43> */
.L_x_63102:
[----:B------:R-:W-:Y:S05]  /*18e70*/  BSYNC.RECONVERGENT B0 ;  /* 0x0000000000007941 */ /* 0x000fea0003800200 */
.L_x_63101:
[----:B------:R-:W-:Y:S01]  /*18e80*/  ISETP.NE.AND P1, PT, R32, 0x1, PT ;  /* 0x000000012000780c */ /* 0x000fe20003f25270 */
[----:B------:R-:W-:Y:S01]  /*18e90*/  HADD2.F32 R24, -RZ, R24.H1_H1 ;  /* 0x30000018ff187230 */ /* 0x000fe20000004100 */
[----:B------:R-:W-:Y:S01]  /*18ea0*/  I2FP.F32.U32 R30, R29 ;  /* 0x0000001d001e7245 */ /* 0x000fe20000201000 */
[----:B------:R-:W-:Y:S03]  /*18eb0*/  BSSY.RECONVERGENT B0, `(.L_x_63106) ;  /* 0x0000049000007945 */ /* 0x000fe60003800200 */
[----:B------:R-:W-:Y:S01]  /*18ec0*/  FMUL.FTZ R31, R24, R195 ;  /* 0x000000c3181f7220 */ /* 0x000fe20000410000 */
[----:B------:R-:W-:Y:S01]  /*18ed0*/  FFMA.FTZ R30, R30, R205, 1.1641532182693481445e-10 ;  /* 0x2f0000001e1e7423 */ /* 0x000fe200000100cd */
[----:B------:R-:W-:Y:S02]  /*18ee0*/  IMAD.MOV.U32 R24, RZ, RZ, R4 ;  /* 0x000000ffff187224 */ /* 0x000fe400078e0004 */
[----:B------:R-:W-:-:S02]  /*18ef0*/  FMUL.FTZ R31, R31, R12 ;  /* 0x0000000c1f1f7220 */ /* 0x000fc40000410000 */
[----:B------:R-:W-:Y:S01]  /*18f00*/  FSETP.LE.FTZ.AND P0, PT, R30, R11, PT ;  /* 0x0000000b1e00720b */ /* 0x000fe20003f13000 */
[----:B------:R-:W-:Y:S01]  /*18f10*/  HFMA2 R30, -RZ, RZ, 0, 1.1920928955078125e-07 ;  /* 0x00000002ff1e7431 */ /* 0x000fe200000001ff */
        /* <DEDUP_REMOVED lines=9> */
.L_x_63108:
        /* <DEDUP_REMOVED lines=13> */
.L_x_63110:
[----:B------:R-:W-:Y:S05]  /*19080*/  BSYNC.RECONVERGENT B1 ;  /* 0x0000000000017941 */ /* 0x000fea0003800200 */
.L_x_63109:
[----:B------:R-:W-:Y:S01]  /*19090*/  LOP3.LUT R32, R3, UR7, R35, 0x96, !PT ;  /* 0x0000000703207c12 */ /* 0x000fe2000f8e9623 */
[----:B------:R-:W-:-:S04]  /*190a0*/  IMAD.WIDE.U32 R6, R10, -0x326172a9, RZ ;  /* 0xcd9e8d570a067825 */ /* 0x000fc800078e00ff */
[----:B------:R-:W-:Y:S01]  /*190b0*/  HFMA2 R30, -RZ, RZ, 0, 0 ;  /* 0x00000000ff1e7431 */ /* 0x000fe200000001ff */
[----:B------:R-:W-:Y:S01]  /*190c0*/  MOV R24, R28 ;  /* 0x0000001c00187202 */ /* 0x000fe20000000f00 */
        /* <DEDUP_REMOVED lines=39> */
.L_x_63107:
[----:B------:R-:W-:Y:S05]  /*19340*/  BSYNC.RECONVERGENT B0 ;  /* 0x0000000000007941 */ /* 0x000fea0003800200 */
.L_x_63106:
        /* <DEDUP_REMOVED lines=19> */
.L_x_63113:
        /* <DEDUP_REMOVED lines=13> */
.L_x_63115:
[----:B------:R-:W-:Y:S05]  /*19550*/  BSYNC.RECONVERGENT B1 ;  /* 0x0000000000017941 */ /* 0x000fea0003800200 */
.L_x_63114:
        /* <DEDUP_REMOVED lines=39> */
[----:B------:R-:W-:-:S03]  /*197d0*/  IMAD.WIDE.U32 R32, R7, -0x2daee0ad, RZ ;  /* 0xd2511f5307207825 */ /* 0x000fc600078e00ff */
[----:B------:R-:W-:Y:S01]  /*197e0*/  MOV R28, R32 ;  /* 0x00000020001c7202 */ /* 0x000fe20000000f00 */
[----:B------:R-:W-:Y:S01]  /*197f0*/  IMAD.MOV.U32 R32, RZ, RZ, RZ ;  /* 0x000000ffff207224 */ /* 0x000fe200078e00ff */
[----:B------:R-:W-:-:S07]  /*19800*/  LOP3.LUT R7, R194, R34, R33, 0x96, !PT ;  /* 0x00000022c2077212 */ /* 0x000fce00078e9621 */
.L_x_63112:
[----:B------:R-:W-:Y:S05]  /*19810*/  BSYNC.RECONVERGENT B0 ;  /* 0x0000000000007941 */ /* 0x000fea0003800200 */
.L_x_63111:
[----:B------:R-:W-:Y:S01]  /*19820*/  ISETP.NE.AND P3, PT, R32, 0x1, PT ;  /* 0x000000012000780c */ /* 0x000fe20003f65270 */
[----:B------:R-:W-:Y:S01]  /*19830*/  HADD2.F32 R30, -RZ, R25.H1_H1 ;  /* 0x30000019ff1e7230 */ /* 0x000fe20000004100 */
[----:B------:R-:W-:Y:S01]  /*19840*/  I2FP.F32.U32 R24, R24 ;  /* 0x0000001800187245 */ /* 0x000fe20000201000 */
[----:B------:R-:W-:Y:S01]  /*19850*/  BSSY.RECONVERGENT B0, `(.L_x_63116) ;  /* 0x0000049000007945 */ /* 0x000fe20003800200 */
[----:B------:R-:W-:Y:S02]  /*19860*/  HFMA2 R33, -RZ, RZ, 0, 1.1920928955078125e-07 ;  /* 0x00000002ff217431 */ /* 0x000fe400000001ff */
[----:B------:R-:W-:Y:S01]  /*19870*/  FMUL.FTZ R25, R30, R195 ;  /* 0x000000c31e197220 */ /* 0x000fe20000410000 */
[----:B------:R-:W-:-:S03]  /*19880*/  FFMA.FTZ R24, R24, R205, 1.1641532182693481445e-10 ;  /* 0x2f00000018187423 */ /* 0x000fc600000100cd */
[----:B------:R-:W-:Y:S01]  /*19890*/  FMUL.FTZ R30, R25, R12 ;  /* 0x0000000c191e7220 */ /* 0x000fe20000410000 */
[----:B------:R-:W-:Y:S01]  /*198a0*/  IMAD.MOV.U32 R25, RZ, RZ, R4 ;  /* 0x000000ffff197224 */ /* 0x000fe200078e0004 */
        /* <DEDUP_REMOVED lines=10> */
.L_x_63118:
        /* <DEDUP_REMOVED lines=13> */
.L_x_63120:
[----:B------:R-:W-:Y:S05]  /*19a20*/  BSYNC.RECONVERGENT B1 ;  /* 0x0000000000017941 */ /* 0x000fea0003800200 */
.L_x_63119:
        /* <DEDUP_REMOVED lines=43> */
.L_x_63117:
[----:B------:R-:W-:Y:S05]  /*19ce0*/  BSYNC.RECONVERGENT B0 ;  /* 0x0000000000007941 */ /* 0x000fea0003800200 */
.L_x_63116:
        /* <DEDUP_REMOVED lines=19> */
.L_x_63123:
        /* <DEDUP_REMOVED lines=13> */
.L_x_63125:
[----:B------:R-:W-:Y:S05]  /*19ef0*/  BSYNC.RECONVERGENT B1 ;  /* 0x0000000000017941 */ /* 0x000fea0003800200 */
.L_x_63124:
        /* <DEDUP_REMOVED lines=43> */
.L_x_63122:
[----:B------:R-:W-:Y:S05]  /*1a1b0*/  BSYNC.RECONVERGENT B0 ;  /* 0x0000000000007941 */ /* 0x000fea0003800200 */
.L_x_63121:
        /* <DEDUP_REMOVED lines=19> */
.L_x_63128:
        /* <DEDUP_REMOVED lines=13> */
.L_x_63130:
[----:B------:R-:W-:Y:S05]  /*1a3c0*/  BSYNC.RECONVERGENT B1 ;  /* 0x0000000000017941 */ /* 0x000fea0003800200 */
.L_x_63129:
        /* <DEDUP_REMOVED lines=42> */
[----:B------:R-:W-:-:S07]  /*1a670*/  LOP3.LUT R7, R194, R34, R33, 0x96, !PT ;  /* 0x00000022c2077212 */ /* 0x000fce00078e9621 */
.L_x_63127:
[----:B------:R-:W-:Y:S05]  /*1a680*/  BSYNC.RECONVERGENT B0 ;  /* 0x0000000000007941 */ /* 0x000fea0003800200 */
.L_x_63126:
[----:B------:R-:W-:Y:S01]  /*1a690*/  ISETP.NE.AND P6, PT, R35, 0x1, PT ;  /* 0x000000012300780c */ /* 0x000fe20003fc5270 */
[----:B------:R-:W-:Y:S01]  /*1a6a0*/  HADD2.F32 R32, -RZ, R27.H0_H0 ;  /* 0x2000001bff207230 */ /* 0x000fe20000004100 */
[----:B------:R-:W-:Y:S01]  /*1a6b0*/  I2FP.F32.U32 R24, R24 ;  /* 0x0000001800187245 */ /* 0x000fe20000201000 */
[----:B------:R-:W-:Y:S03]  /*1a6c0*/  BSSY.RECONVERGENT B0, `(.L_x_63131) ;  /* 0x000004b000007945 */ /* 0x000fe60003800200 */
[----:B------:R-:W-:Y:S01]  /*1a6d0*/  FMUL.FTZ R33, R32, R195 ;  /* 0x000000c320217220 */ /* 0x000fe20000410000 */
[----:B------:R-:W-:Y:S01]  /*1a6e0*/  FFMA.FTZ R34, R24, R205, 1.1641532182693481445e-10 ;  /* 0x2f00000018227423 */ /* 0x000fe200000100cd */
[----:B------:R-:W-:Y:S02]  /*1a6f0*/  IMAD.MOV.U32 R32, RZ, RZ, 0x2 ;  /* 0x00000002ff207424 */ /* 0x000fe400078e00ff */
[----:B------:R-:W-:Y:S01]  /*1a700*/  FMUL.FTZ R24, R33, R12 ;  /* 0x0000000c21187220 */ /* 0x000fe20000410000 */
[----:B------:R-:W-:-:S02]  /*1a710*/  MOV R33, R4 ;  /* 0x0000000400217202 */ /* 0x000fc40000000f00 */
[----:B------:R-:W-:Y:S01]  /*1a720*/  FSETP.LE.FTZ.AND P5, PT, R34, R11, PT ;  /* 0x0000000b2200720b */ /* 0x000fe20003fb3000 */
        /* <DEDUP_REMOVED lines=9> */
.L_x_63133:
        /* <DEDUP_REMOVED lines=15> */
.L_x_63135:
[----:B------:R-:W-:Y:S05]  /*1a8b0*/  BSYNC.RECONVERGENT B1 ;  /* 0x0000000000017941 */ /* 0x000fea0003800200 */
.L_x_63134:
        /* <DEDUP_REMOVED lines=43> */
.L_x_63132:
[----:B------:R-:W-:Y:S05]  /*1ab70*/  BSYNC.RECONVERGENT B0 ;  /* 0x0000000000007941 */ /* 0x000fea0003800200 */
.L_x_63131:
        /* <DEDUP_REMOVED lines=16> */
.L_x_63095:
        /* <DEDUP_REMOVED lines=43> */
.L_x_63139:
        /* <DEDUP_REMOVED lines=13> */
.L_x_63141:
[----:B------:R-:W-:Y:S05]  /*1b000*/  BSYNC.RECONVERGENT B1 ;  /* 0x0000000000017941 */ /* 0x000fea0003800200 */
.L_x_63140:
        /* <DEDUP_REMOVED lines=43> */
.L_x_63138:
[----:B------:R-:W-:Y:S05]  /*1b2c0*/  BSYNC.RECONVERGENT B0 ;  /* 0x0000000000007941 */ /* 0x000fea0003800200 */
.L_x_63137:
        /* <DEDUP_REMOVED lines=24> */
.L_x_63144:
        /* <DEDUP_REMOVED lines=13> */
.L_x_63146:
[----:B------:R-:W-:Y:S05]  /*1b520*/  BSYNC.RECONVERGENT B1 ;  /* 0x0000000000017941 */ /* 0x000fea0003800200 */
.L_x_63145:
        /* <DEDUP_REMOVED lines=43> */
.L_x_63143:
[----:B------:R-:W-:Y:S05]  /*1b7e0*/  BSYNC.RECONVERGENT B0 ;  /* 0x0000000000007941 */ /* 0x000fea0003800200 */
.L_x_63142:
        /* <DEDUP_REMOVED lines=22> */
.L_x_63149:
        /* <DEDUP_REMOVED lines=13> */
.L_x_63151:
[----:B------:R-:W-:Y:S05]  /*1ba20*/  BSYNC.RECONVERGENT B1 ;  /* 0x0000000000017941 */ /* 0x000fea0003800200 */
.L_x_63150:
        /* <DEDUP_REMOVED lines=43> */
.L_x_63148:
[----:B------:R-:W-:Y:S05]  /*1bce0*/  BSYNC.RECONVERGENT B0 ;  /* 0x0000000000007941 */ /* 0x000fea0003800200 */
.L_x_63147:
        /* <DEDUP_REMOVED lines=22> */
.L_x_63154:
        /* <DEDUP_REMOVED lines=13> */
.L_x_63156:
[----:B------:R-:W-:Y:S05]  /*1bf20*/  BSYNC.RECONVERGENT B1 ;  /* 0x0000000000017941 */ /* 0x000fea0003800200 */
.L_x_63155:
        /* <DEDUP_REMOVED lines=43> */
.L_x_63153:
[----:B------:R-:W-:Y:S05]  /*1c1e0*/  BSYNC.RECONVERGENT B0 ;  /* 0x0000000000007941 */ /* 0x000fea0003800200 */
.L_x_63152:
        /* <DEDUP_REMOVED lines=22> */
.L_x_63159:
        /* <DEDUP_REMOVED lines=13> */
.L_x_63161:
[----:B------:R-:W-:Y:S05]  /*1c420*/  BSYNC.RECONVERGENT B1 ;  /* 0x0000000000017941 */ /* 0x000fea0003800200 */
.L_x_63160:
        /* <DEDUP_REMOVED lines=43> */
.L_x_63158:
[----:B------:R-:W-:Y:S05]  /*1c6e0*/  BSYNC.RECONVERGENT B0 ;  /* 0x0000000000007941 */ /* 0x000fea0003800200 */
.L_x_63157:
        /* <DEDUP_REMOVED lines=22> */
.L_x_63164:
        /* <DEDUP_REMOVED lines=13> */
.L_x_63166:
[----:B------:R-:W-:Y:S05]  /*1c920*/  BSYNC.RECONVERGENT B1 ;  /* 0x0000000000017941 */ /* 0x000fea0003800200 */
.L_x_63165:
        /* <DEDUP_REMOVED lines=43> */
.L_x_63163:
[----:B------:R-:W-:Y:S05]  /*1cbe0*/  BSYNC.RECONVERGENT B0 ;  /* 0x0000000000007941 */ /* 0x000fea0003800200 */
.L_x_63162:
        /* <DEDUP_REMOVED lines=22> */
.L_x_63169:
        /* <DEDUP_REMOVED lines=13> */
.L_x_63171:
[----:B------:R-:W-:Y:S05]  /*1ce20*/  BSYNC.RECONVERGENT B1 ;  /* 0x0000000000017941 */ /* 0x000fea0003800200 */
.L_x_63170:
        /* <DEDUP_REMOVED lines=43> */
.L_x_63168:
[----:B------:R-:W-:Y:S05]  /*1d0e0*/  BSYNC.RECONVERGENT B0 ;  /* 0x0000000000007941 */ /* 0x000fea0003800200 */
.L_x_63167:
        /* <DEDUP_REMOVED lines=22> */
.L_x_63174:
        /* <DEDUP_REMOVED lines=16> */
.L_x_63176:
[----:B------:R-:W-:Y:S05]  /*1d350*/  BSYNC.RECONVERGENT B1 ;  /* 0x0000000000017941 */ /* 0x000fea0003800200 */
.L_x_63175:
        /* <DEDUP_REMOVED lines=43> */
.L_x_63173:
[----:B------:R-:W-:Y:S05]  /*1d610*/  BSYNC.RECONVERGENT B0 ;  /* 0x0000000000007941 */ /* 0x000fea0003800200 */
.L_x_63172:
        /* <DEDUP_REMOVED lines=10> */
.L_x_63136:
        /* <DEDUP_REMOVED lines=16> */
.L_x_63180:
        /* <DEDUP_REMOVED lines=13> */
.L_x_63182:
[----:B------:R-:W-:Y:S05]  /*1d890*/  BSYNC.RECONVERGENT B1 ;  /* 0x0000000000017941 */ /* 0x000fea0003800200 */
.L_x_63181:
        /* <DEDUP_REMOVED lines=43> */
.L_x_63179:
[----:B------:R-:W-:Y:S05]  /*1db50*/  BSYNC.RECONVERGENT B0 ;  /* 0x0000000000007941 */ /* 0x000fea0003800200 */
.L_x_63178:
[----:B------:R-:W-:Y:S01]  /*1db60*/  I2FP.F32.U32 R28, R31 ;  /* 0x0000001f001c7245 */ /* 0x000fe20000201000 */
[----:B------:R-:W-:Y:S01]  /*1db70*/  BSSY.RECONVERGENT B0, `(.L_x_63183) ;  /* 0x000004d000007945 */ /* 0x000fe20003800200 */
[----:B------:R-:W-:Y:S01]  /*1db80*/  ISETP.NE.AND P0, PT, R30, 0x1, PT ;  /* 0x000000011e00780c */ /* 0x000fe20003f05270 */
[----:B------:R-:W-:Y:S01]  /*1db90*/  HFMA2 R32, -RZ, RZ, 0, 1.1920928955078125e-07 ;  /* 0x00000002ff207431 */ /* 0x000fe200000001ff */
[----:B------:R-:W-:Y:S01]  /*1dba0*/  LOP3.LUT R0, R0, 0xfffffffd, RZ, 0xc0, !PT ;  /* 0xfffffffd00007812 */ /* 0x000fe200078ec0ff */
[----:B------:R-:W-:-:S05]  /*1dbb0*/  FFMA.FTZ R28, R28, R205, 1.1641532182693481445e-10 ;  /* 0x2f0000001c1c7423 */ /* 0x000fca00000100cd */
[----:B------:R-:W-:Y:S01]  /*1dbc0*/  FSETP.LE.FTZ.AND P1, PT, R28, R11, PT ;  /* 0x0000000b1c00720b */ /* 0x000fe20003f33000 */
[----:B-----5:R-:W-:-:S05]  /*1dbd0*/  HADD2.F32 R28, -RZ, R24.H0_H0 ;  /* 0x20000018ff1c7230 */ /* 0x020fca0000004100 */
[----:B------:R-:W-:Y:S01]  /*1dbe0*/  FMUL.FTZ R31, R28, R195 ;  /* 0x000000c31c1f7220 */ /* 0x000fe20000410000 */
[----:B------:R-:W-:-:S03]  /*1dbf0*/  IMAD.MOV.U32 R28, RZ, RZ, R4 ;  /* 0x000000ffff1c7224 */ /* 0x000fc600078e0004 */
[----:B------:R-:W-:-:S03]  /*1dc00*/  FMUL.FTZ R36, R31, R12 ;  /* 0x0000000c1f247220 */ /* 0x000fc60000410000 */
        /* <DEDUP_REMOVED lines=10> */
.L_x_63185:
        /* <DEDUP_REMOVED lines=13> */
.L_x_63187:
[----:B------:R-:W-:Y:S05]  /*1dd80*/  BSYNC.RECONVERGENT B1 ;  /* 0x0000000000017941 */ /* 0x000fea0003800200 */
.L_x_63186:
        /* <DEDUP_REMOVED lines=43> */
.L_x_63184:
[----:B------:R-:W-:Y:S05]  /*1e040*/  BSYNC.RECONVERGENT B0 ;  /* 0x0000000000007941 */ /* 0x000fea0003800200 */
.L_x_63183:
        /* <DEDUP_REMOVED lines=19> */
.L_x_63190:
        /* <DEDUP_REMOVED lines=13> */
.L_x_63192:
[----:B------:R-:W-:Y:S05]  /*1e250*/  BSYNC.RECONVERGENT B1 ;  /* 0x0000000000017941 */ /* 0x000fea0003800200 */
.L_x_63191:
        /* <DEDUP_REMOVED lines=43> */
.L_x_63189:
[----:B------:R-:W-:Y:S05]  /*1e510*/  BSYNC.RECONVERGENT B0 ;  /* 0x0000000000007941 */ /* 0x000fea0003800200 */
.L_x_63188:
[----:B------:R-:W-:Y:S01]  /*1e520*/  I2FP.F32.U32 R24, R24 ;  /* 0x0000001800187245 */ /* 0x000fe20000201000 */
[----:B------:R-:W-:Y:S01]  /*1e530*/  BSSY.RECONVERGENT B0, `(.L_x_63193) ;  /* 0x000004b000007945 */ /* 0x000fe20003800200 */
[----:B------:R-:W-:Y:S01]  /*1e540*/  ISETP.NE.AND P2, PT, R30, 0x1, PT ;  /* 0x000000011e00780c */ /* 0x000fe20003f45270 */
[----:B------:R-:W-:Y:S02]  /*1e550*/  HFMA2 R34, -RZ, RZ, 0, 1.1920928955078125e-07 ;  /* 0x00000002ff227431 */ /* 0x000fe400000001ff */
[----:B------:R-:W-:-:S05]  /*1e560*/  FFMA.FTZ R24, R24, R205, 1.1641532182693481445e-10 ;  /* 0x2f00000018187423 */ /* 0x000fca00000100cd */
[----:B------:R-:W-:Y:S01]  /*1e570*/  FSETP.LE.FTZ.AND P1, PT, R24, R11, PT ;  /* 0x0000000b1800720b */ /* 0x000fe20003f33000 */
[----:B------:R-:W-:-:S05]  /*1e580*/  HADD2.F32 R24, -RZ, R25.H0_H0 ;  /* 0x20000019ff187230 */ /* 0x000fca0000004100 */
[----:B------:R-:W-:Y:S01]  /*1e590*/  FMUL.FTZ R33, R24, R195 ;  /* 0x000000c318217220 */ /* 0x000fe20000410000 */
[----:B------:R-:W-:-:S03]  /*1e5a0*/  IMAD.MOV.U32 R24, RZ, RZ, R4 ;  /* 0x000000ffff187224 */ /* 0x000fc600078e0004 */
        /* <DEDUP_REMOVED lines=10> */
.L_x_63195:
        /* <DEDUP_REMOVED lines=13> */
.L_x_63197:
[----:B------:R-:W-:Y:S05]  /*1e720*/  BSYNC.RECONVERGENT B1 ;  /* 0x0000000000017941 */ /* 0x000fea0003800200 */
.L_x_63196:
        /* <DEDUP_REMOVED lines=43> */
.L_x_63194:
[----:B------:R-:W-:Y:S05]  /*1e9e0*/  BSYNC.RECONVERGENT B0 ;  /* 0x0000000000007941 */ /* 0x000fea0003800200 */
.L_x_63193:
[----:B------:R-:W-:Y:S01]  /*1e9f0*/  I2FP.F32.U32 R24, R24 ;  /* 0x0000001800187245 */ /* 0x000fe20000201000 */
[----:B------:R-:W-:Y:S01]  /*1ea00*/  BSSY.RECONVERGENT B0, `(.L_x_63198) ;  /* 0x000004b000007945 */ /* 0x000fe20003800200 */
[----:B------:R-:W-:Y:S01]  /*1ea10*/  ISETP.NE.AND P3, PT, R34, 0x1, PT ;  /* 0x000000012200780c */ /* 0x000fe20003f65270 */
[----:B------:R-:W-:Y:S01]  /*1ea20*/  IMAD.MOV.U32 R33, RZ, RZ, 0x2 ;  /* 0x00000002ff217424 */ /* 0x000fe200078e00ff */
[----:B------:R-:W-:Y:S01]  /*1ea30*/  MOV R32, R4 ;  /* 0x0000000400207202 */ /* 0x000fe20000000f00 */
[----:B------:R-:W-:-:S05]  /*1ea40*/  FFMA.FTZ R24, R24, R205, 1.1641532182693481445e-10 ;  /* 0x2f00000018187423 */ /* 0x000fca00000100cd */
[----:B------:R-:W-:Y:S01]  /*1ea50*/  FSETP.LE.FTZ.AND P2, PT, R24, R11, PT ;  /* 0x0000000b1800720b */ /* 0x000fe20003f53000 */
[----:B------:R-:W-:-:S05]  /*1ea60*/  HADD2.F32 R24, -RZ, R25.H1_H1 ;  /* 0x30000019ff187230 */ /* 0x000fca0000004100 */
        /* <DEDUP_REMOVED lines=11> */
.L_x_63200:
        /* <DEDUP_REMOVED lines=13> */
.L_x_63202:
[----:B------:R-:W-:Y:S05]  /*1ebf0*/  BSYNC.RECONVERGENT B1 ;  /* 0x0000000000017941 */ /* 0x000fea0003800200 */
.L_x_63201:
        /* <DEDUP_REMOVED lines=43> */
.L_x_63199:
[----:B------:R-:W-:Y:S05]  /*1eeb0*/  BSYNC.RECONVERGENT B0 ;  /* 0x0000000000007941 */ /* 0x000fea0003800200 */
.L_x_63198:
[----:B------:R-:W-:Y:S01]  /*1eec0*/  I2FP.F32.U32 R24, R32 ;  /* 0x0000002000187245 */ /* 0x000fe20000201000 */
[----:B------:R-:W-:Y:S01]  /*1eed0*/  BSSY.RECONVERGENT B0, `(.L_x_63203) ;  /* 0x000004b000007945 */ /* 0x000fe20003800200 */
[----:B------:R-:W-:Y:S01]  /*1eee0*/  ISETP.NE.AND P4, PT, R33, 0x1, PT ;  /* 0x000000012100780c */ /* 0x000fe20003f85270 */
[----:B------:R-:W-:Y:S02]  /*1eef0*/  HFMA2 R32, -RZ, RZ, 0, 1.1920928955078125e-07 ;  /* 0x00000002ff207431 */ /* 0x000fe400000001ff */
[----:B------:R-:W-:-:S05]  /*1ef00*/  FFMA.FTZ R24, R24, R205, 1.1641532182693481445e-10 ;  /* 0x2f00000018187423 */ /* 0x000fca00000100cd */
[----:B------:R-:W-:Y:S01]  /*1ef10*/  FSETP.LE.FTZ.AND P3, PT, R24, R11, PT ;  /* 0x0000000b1800720b */ /* 0x000fe20003f73000 */
[----:B------:R-:W-:-:S05]  /*1ef20*/  HADD2.F32 R24, -RZ, R26.H0_H0 ;  /* 0x2000001aff187230 */ /* 0x000fca0000004100 */
        /* <DEDUP_REMOVED lines=12> */
.L_x_63205:
        /* <DEDUP_REMOVED lines=13> */
.L_x_63207:
[----:B------:R-:W-:Y:S05]  /*1f0c0*/  BSYNC.RECONVERGENT B1 ;  /* 0x0000000000017941 */ /* 0x000fea0003800200 */
.L_x_63206:
        /* <DEDUP_REMOVED lines=43> */
.L_x_63204:
[----:B------:R-:W-:Y:S05]  /*1f380*/  BSYNC.RECONVERGENT B0 ;  /* 0x0000000000007941 */ /* 0x000fea0003800200 */
.L_x_63203:
        /* <DEDUP_REMOVED lines=19> */
.L_x_63210:
        /* <DEDUP_REMOVED lines=13> */
.L_x_63212:
[----:B------:R-:W-:Y:S05]  /*1f590*/  BSYNC.RECONVERGENT B1 ;  /* 0x0000000000017941 */ /* 0x000fea0003800200 */
.L_x_63211:
        /* <DEDUP_REMOVED lines=43> */
.L_x_63209:
[----:B------:R-:W-:Y:S05]  /*1f850*/  BSYNC.RECONVERGENT B0 ;  /* 0x0000000000007941 */ /* 0x000fea0003800200 */
.L_x_63208:
        /* <DEDUP_REMOVED lines=19> */
.L_x_63215:
        /* <DEDUP_REMOVED lines=16> */
.L_x_63217:
[----:B------:R-:W-:Y:S05]  /*1fa90*/  BSYNC.RECONVERGENT B1 ;  /* 0x0000000000017941 */ /* 0x000fea0003800200 */
.L_x_63216:
        /* <DEDUP_REMOVED lines=43> */
.L_x_63214:
[----:B------:R-:W-:Y:S05]  /*1fd50*/  BSYNC.RECONVERGENT B0 ;  /* 0x0000000000007941 */ /* 0x000fea0003800200 */
.L_x_63213:
        /* <DEDUP_REMOVED lines=19> */
.L_x_63177:
        /* <DEDUP_REMOVED lines=43> */
.L_x_63221:
        /* <DEDUP_REMOVED lines=13> */
.L_x_63223:
[----:B------:R-:W-:Y:S05]  /*20210*/  BSYNC.RECONVERGENT B1 ;  /* 0x0000000000017941 */ /* 0x000fea0003800200 */
.L_x_63222:
        /* <DEDUP_REMOVED lines=43> */
.L_x_63220:
[----:B------:R-:W-:Y:S05]  /*204d0*/  BSYNC.RECONVERGENT B0 ;  /* 0x0000000000007941 */ /* 0x000fea0003800200 */
.L_x_63219:
        /* <DEDUP_REMOVED lines=24> */
.L_x_63226:
        /* <DEDUP_REMOVED lines=13> */
.L_x_63228:
[----:B------:R-:W-:Y:S05]  /*20730*/  BSYNC.RECONVERGENT B1 ;  /* 0x0000000000017941 */ /* 0x000fea0003800200 */
.L_x_63227:
        /* <DEDUP_REMOVED lines=43> */
.L_x_63225:
[----:B------:R-:W-:Y:S05]  /*209f0*/  BSYNC.RECONVERGENT B0 ;  /* 0x0000000000007941 */ /* 0x000fea0003800200 */
.L_x_63224:
        /* <DEDUP_REMOVED lines=22> */
.L_x_63231:
        /* <DEDUP_REMOVED lines=13> */
.L_x_63233:
[----:B------:R-:W-:Y:S05]  /*20c30*/  BSYNC.RECONVERGENT B1 ;  /* 0x0000000000017941 */ /* 0x000fea0003800200 */
.L_x_63232:
        /* <DEDUP_REMOVED lines=43> */
.L_x_63230:
[----:B------:R-:W-:Y:S05]  /*20ef0*/  BSYNC.RECONVERGENT B0 ;  /* 0x0000000000007941 */ /* 0x000fea0003800200 */
.L_x_63229:
        /* <DEDUP_REMOVED lines=22> */
.L_x_63236:
        /* <DEDUP_REMOVED lines=13> */
.L_x_63238:
[----:B------:R-:W-:Y:S05]  /*21130*/  BSYNC.RECONVERGENT B1 ;  /* 0x0000000000017941 */ /* 0x000fea0003800200 */
.L_x_63237:
        /* <DEDUP_REMOVED lines=43> */
.L_x_63235:
[----:B------:R-:W-:Y:S05]  /*213f0*/  BSYNC.RECONVERGENT B0 ;  /* 0x0000000000007941 */ /* 0x000fea0003800200 */
.L_x_63234:
        /* <DEDUP_REMOVED lines=22> */
.L_x_63241:
        /* <DEDUP_REMOVED lines=13> */
.L_x_63243:
[----:B------:R-:W-:Y:S05]  /*21630*/  BSYNC.RECONVERGENT B1 ;  /* 0x0000000000017941 */ /* 0x000fea0003800200 */
.L_x_63242:
        /* <DEDUP_REMOVED lines=43> */
.L_x_63240:
[----:B------:R-:W-:Y:S05]  /*218f0*/  BSYNC.RECONVERGENT B0 ;  /* 0x0000000000007941 */ /* 0x000fea0003800200 */
.L_x_63239:
        /* <DEDUP_REMOVED lines=22> */
.L_x_63246:
        /* <DEDUP_REMOVED lines=13> */
.L_x_63248:
[----:B------:R-:W-:Y:S05]  /*21b30*/  BSYNC.RECONVERGENT B1 ;  /* 0x0000000000017941 */ /* 0x000fea0003800200 */
.L_x_63247:
        /* <DEDUP_REMOVED lines=43> */
.L_x_63245:
[----:B------:R-:W-:Y:S05]  /*21df0*/  BSYNC.RECONVERGENT B0 ;  /* 0x0000000000007941 */ /* 0x000fea0003800200 */
.L_x_63244:
        /* <DEDUP_REMOVED lines=22> */
.L_x_63251:
        /* <DEDUP_REMOVED lines=13> */
.L_x_63253:
[----:B------:R-:W-:Y:S05]  /*22030*/  BSYNC.RECONVERGENT B1 ;  /* 0x0000000000017941 */ /* 0x000fea0003800200 */
.L_x_63252:
        /* <DEDUP_REMOVED lines=43> */
.L_x_63250:
[----:B------:R-:W-:Y:S05]  /*222f0*/  BSYNC.RECONVERGENT B0 ;  /* 0x0000000000007941 */ /* 0x000fea0003800200 */
.L_x_63249:
        /* <DEDUP_REMOVED lines=22> */
.L_x_63256:
        /* <DEDUP_REMOVED lines=16> */
.L_x_63258:
[----:B------:R-:W-:Y:S05]  /*22560*/  BSYNC.RECONVERGENT B1 ;  /* 0x0000000000017941 */ /* 0x000fea0003800200 */
.L_x_63257:
        /* <DEDUP_REMOVED lines=43> */
.L_x_63255:
[----:B------:R-:W-:Y:S05]  /*22820*/  BSYNC.RECONVERGENT B0 ;  /* 0x0000000000007941 */ /* 0x000fea0003800200 */
.L_x_63254:
        /* <DEDUP_REMOVED lines=10> */
.L_x_63218:
        /* <DEDUP_REMOVED lines=16> */
.L_x_63262:
        /* <DEDUP_REMOVED lines=13> */
.L_x_63264:
[----:B------:R-:W-:Y:S05]  /*22aa0*/  BSYNC.RECONVERGENT B1 ;  /* 0x0000000000017941 */ /* 0x000fea0003800200 */
.L_x_63263:
        /* <DEDUP_REMOVED lines=43> */
.L_x_63261:
[----:B------:R-:W-:Y:S05]  /*22d60*/  BSYNC.RECONVERGENT B0 ;  /* 0x0000000000007941 */ /* 0x000fea0003800200 */
.L_x_63260:
        /* <DEDUP_REMOVED lines=21> */
.L_x_63267:
        /* <DEDUP_REMOVED lines=13> */
.L_x_63269:
[----:B------:R-:W-:Y:S05]  /*22f90*/  BSYNC.RECONVERGENT B1 ;  /* 0x0000000000017941 */ /* 0x000fea0003800200 */
.L_x_63268:
        /* <DEDUP_REMOVED lines=43> */
.L_x_63266:
[----:B------:R-:W-:Y:S05]  /*23250*/  BSYNC.RECONVERGENT B0 ;  /* 0x0000000000007941 */ /* 0x000fea0003800200 */
.L_x_63265:
        /* <DEDUP_REMOVED lines=19> */
.L_x_63272:
        /* <DEDUP_REMOVED lines=13> */
.L_x_63274:
[----:B------:R-:W-:Y:S05]  /*23460*/  BSYNC.RECONVERGENT B1 ;  /* 0x0000000000017941 */ /* 0x000fea0003800200 */
.L_x_63273:
        /* <DEDUP_REMOVED lines=43> */
.L_x_63271:
[----:B------:R-:W-:Y:S05]  /*23720*/  BSYNC.RECONVERGENT B0 ;  /* 0x0000000000007941 */ /* 0x000fea0003800200 */
.L_x_63270:
[----:B------:R-:W-:Y:S01]  /*23730*/  I2FP.F32.U32 R24, R24 ;  /* 0x0000001800187245 */ /* 0x000fe20000201000 */
[----:B------:R-:W-:Y:S01]  /*23740*/  BSSY.RECONVERGENT B0, `(.L_x_63275) ;  /* 0x000004b000007945 */ /* 0x000fe20003800200 */
[----:B------:R-:W-:Y:S01]  /*23750*/  ISETP.NE.AND P2, PT, R30, 0x1, PT ;  /* 0x000000011e00780c */ /* 0x000fe20003f45270 */
[----:B------:R-:W-:Y:S02]  /*23760*/  IMAD.MOV.U32 R35, RZ, RZ, 0x2 ;  /* 0x00000002ff237424 */ /* 0x000fe400078e00ff */
[----:B------:R-:W-:-:S05]  /*23770*/  FFMA.FTZ R24, R24, R205, 1.1641532182693481445e-10 ;  /* 0x2f00000018187423 */ /* 0x000fca00000100cd */
[----:B------:R-:W-:Y:S01]  /*23780*/  FSETP.LE.FTZ.AND P1, PT, R24, R11, PT ;  /* 0x0000000b1800720b */ /* 0x000fe20003f33000 */
[----:B------:R-:W-:-:S05]  /*23790*/  HADD2.F32 R24, -RZ, R25.H0_H0 ;  /* 0x20000019ff187230 */ /* 0x000fca0000004100 */
        /* <DEDUP_REMOVED lines=12> */
.L_x_63277:
        /* <DEDUP_REMOVED lines=13> */
.L_x_63279:
[----:B------:R-:W-:Y:S05]  /*23930*/  BSYNC.RECONVERGENT B1 ;  /* 0x0000000000017941 */ /* 0x000fea0003800200 */
.L_x_63278:
        /* <DEDUP_REMOVED lines=43> */
.L_x_63276:
[----:B------:R-:W-:Y:S05]  /*23bf0*/  BSYNC.RECONVERGENT B0 ;  /* 0x0000000000007941 */ /* 0x000fea0003800200 */
.L_x_63275:
        /* <DEDUP_REMOVED lines=19> */
.L_x_63282:
        /* <DEDUP_REMOVED lines=13> */
.L_x_63284:
[----:B------:R-:W-:Y:S05]  /*23e00*/  BSYNC.RECONVERGENT B1 ;  /* 0x0000000000017941 */ /* 0x000fea0003800200 */
.L_x_63283:
        /* <DEDUP_REMOVED lines=43> */
.L_x_63281:
[----:B------:R-:W-:Y:S05]  /*240c0*/  BSYNC.RECONVERGENT B0 ;  /* 0x0000000000007941 */ /* 0x000fea0003800200 */
.L_x_63280:
        /* <DEDUP_REMOVED lines=19> */
.L_x_63287:
        /* <DEDUP_REMOVED lines=13> */
.L_x_63289:
[----:B------:R-:W-:Y:S05]  /*242d0*/  BSYNC.RECONVERGENT B1 ;  /* 0x0000000000017941 */ /* 0x000fea0003800200 */
.L_x_63288:
        /* <DEDUP_REMOVED lines=43> */
.L_x_63286:
[----:B------:R-:W-:Y:S05]  /*24590*/  BSYNC.RECONVERGENT B0 ;  /* 0x0000000000007941 */ /* 0x000fea0003800200 */
.L_x_63285:
        /* <DEDUP_REMOVED lines=19> */
.L_x_63292:
        /* <DEDUP_REMOVED lines=13> */
.L_x_63294:
[----:B------:R-:W-:Y:S05]  /*247a0*/  BSYNC.RECONVERGENT B1 ;  /* 0x0000000000017941 */ /* 0x000fea0003800200 */
.L_x_63293:
        /* <DEDUP_REMOVED lines=43> */
.L_x_63291:
[----:B------:R-:W-:Y:S05]  /*24a60*/  BSYNC.RECONVERGENT B0 ;  /* 0x0000000000007941 */ /* 0x000fea0003800200 */
.L_x_63290:
        /* <DEDUP_REMOVED lines=19> */
.L_x_63297:
        /* <DEDUP_REMOVED lines=16> */
.L_x_63299:
[----:B------:R-:W-:Y:S05]  /*24ca0*/  BSYNC.RECONVERGENT B1 ;  /* 0x0000000000017941 */ /* 0x000fea0003800200 */
.L_x_63298:
        /* <DEDUP_REMOVED lines=43> */
.L_x_63296:
[----:B------:R-:W-:Y:S05]  /*24f60*/  BSYNC.RECONVERGENT B0 ;  /* 0x0000000000007941 */ /* 0x000fea0003800200 */
.L_x_63295:
        /* <DEDUP_REMOVED lines=19> */
.L_x_63259:
        /* <DEDUP_REMOVED lines=43> */
.L_x_63303:
        /* <DEDUP_REMOVED lines=13> */
.L_x_63305:
[----:B------:R-:W-:Y:S05]  /*25420*/  BSYNC.RECONVERGENT B1 ;  /* 0x0000000000017941 */ /* 0x000fea0003800200 */
.L_x_63304:
        /* <DEDUP_REMOVED lines=42> */
.L_x_63302:
[----:B------:R-:W-:Y:S05]  /*256d0*/  BSYNC.RECONVERGENT B0 ;  /* 0x0000000000007941 */ /* 0x000fea0003800200 */
.L_x_63301:
[----:B------:R-:W-:Y:S01]  /*256e0*/  I2FP.F32.U32 R28, R31 ;  /* 0x0000001f001c7245 */ /* 0x000fe20000201000 */
[----:B------:R-:W-:Y:S01]  /*256f0*/  BSSY.RECONVERGENT B0, `(.L_x_63306) ;  /* 0x0000050000007945 */ /* 0x000fe20003800200 */
[----:B------:R-:W-:Y:S01]  /*25700*/  ISETP.NE.AND P1, PT, R29, 0x1, PT ;  /* 0x000000011d00780c */ /* 0x000fe20003f25270 */
[----:B------:R-:W-:Y:S01]  /*25710*/  IMAD.MOV.U32 R31, RZ, RZ, R4 ;  /* 0x000000ffff1f7224 */ /* 0x000fe200078e0004 */
        /* <DEDUP_REMOVED lines=20> */
.L_x_63308:
        /* <DEDUP_REMOVED lines=13> */
.L_x_63310:
[----:B------:R-:W-:Y:S05]  /*25930*/  BSYNC.RECONVERGENT B1 ;  /* 0x0000000000017941 */ /* 0x000fea0003800200 */
.L_x_63309:
        /* <DEDUP_REMOVED lines=43> */
.L_x_63307:
[----:B------:R-:W-:Y:S05]  /*25bf0*/  BSYNC.RECONVERGENT B0 ;  /* 0x0000000000007941 */ /* 0x000fea0003800200 */
.L_x_63306:
        /* <DEDUP_REMOVED lines=22> */
.L_x_63313:
        /* <DEDUP_REMOVED lines=13> */
.L_x_63315:
[----:B------:R-:W-:Y:S05]  /*25e30*/  BSYNC.RECONVERGENT B1 ;  /* 0x0000000000017941 */ /* 0x000fea0003800200 */
.L_x_63314:
        /* <DEDUP_REMOVED lines=43> */
.L_x_63312:
[----:B------:R-:W-:Y:S05]  /*260f0*/  BSYNC.RECONVERGENT B0 ;  /* 0x0000000000007941 */ /* 0x000fea0003800200 */
.L_x_63311:
        /* <DEDUP_REMOVED lines=22> */
.L_x_63318:
        /* <DEDUP_REMOVED lines=13> */
.L_x_63320:
[----:B------:R-:W-:Y:S05]  /*26330*/  BSYNC.RECONVERGENT B1 ;  /* 0x0000000000017941 */ /* 0x000fea0003800200 */
.L_x_63319:
        /* <DEDUP_REMOVED lines=43> */
.L_x_63317:
[----:B------:R-:W-:Y:S05]  /*265f0*/  BSYNC.RECONVERGENT B0 ;  /* 0x0000000000007941 */ /* 0x000fea0003800200 */
.L_x_63316:
        /* <DEDUP_REMOVED lines=22> */
.L_x_63323:
        /* <DEDUP_REMOVED lines=13> */
.L_x_63325:
[----:B------:R-:W-:Y:S05]  /*26830*/  BSYNC.RECONVERGENT B1 ;  /* 0x0000000000017941 */ /* 0x000fea0003800200 */
.L_x_63324:
        /* <DEDUP_REMOVED lines=43> */
.L_x_63322:
[----:B------:R-:W-:Y:S05]  /*26af0*/  BSYNC.RECONVERGENT B0 ;  /* 0x0000000000007941 */ /* 0x000fea0003800200 */
.L_x_63321:
        /* <DEDUP_REMOVED lines=22> */
.L_x_63328:
        /* <DEDUP_REMOVED lines=13> */
.L_x_63330:
[----:B------:R-:W-:Y:S05]  /*26d30*/  BSYNC.RECONVERGENT B1 ;  /* 0x0000000000017941 */ /* 0x000fea0003800200 */
.L_x_63329:
        /* <DEDUP_REMOVED lines=43> */
.L_x_63327:
[----:B------:R-:W-:Y:S05]  /*26ff0*/  BSYNC.RECONVERGENT B0 ;  /* 0x0000000000007941 */ /* 0x000fea0003800200 */
.L_x_63326:
        /* <DEDUP_REMOVED lines=22> */
.L_x_63333:
        /* <DEDUP_REMOVED lines=13> */
.L_x_63335:
[----:B------:R-:W-:Y:S05]  /*27230*/  BSYNC.RECONVERGENT B1 ;  /* 0x0000000000017941 */ /* 0x000fea0003800200 */
.L_x_63334:
        /* <DEDUP_REMOVED lines=43> */
.L_x_63332:
[----:B------:R-:W-:Y:S05]  /*274f0*/  BSYNC.RECONVERGENT B0 ;  /* 0x0000000000007941 */ /* 0x000fea0003800200 */
.L_x_63331:
        /* <DEDUP_REMOVED lines=22> */
.L_x_63338:
        /* <DEDUP_REMOVED lines=16> */
.L_x_63340:
[----:B------:R-:W-:Y:S05]  /*27760*/  BSYNC.RECONVERGENT B1 ;  /* 0x0000000000017941 */ /* 0x000fea0003800200 */
.L_x_63339:
        /* <DEDUP_REMOVED lines=43> */
.L_x_63337:
[----:B------:R-:W-:Y:S05]  /*27a20*/  BSYNC.RECONVERGENT B0 ;  /* 0x0000000000007941 */ /* 0x000fea0003800200 */
.L_x_63336:
        /* <DEDUP_REMOVED lines=10> */
.L_x_63300:
        /* <DEDUP_REMOVED lines=16> */
.L_x_63344:
        /* <DEDUP_REMOVED lines=13> */
.L_x_63346:
[----:B------:R-:W-:Y:S05]  /*27ca0*/  BSYNC.RECONVERGENT B1 ;  /* 0x0000000000017941 */ /* 0x000fea0003800200 */
.L_x_63345:
        /* <DEDUP_REMOVED lines=42> */
.L_x_63343:
[----:B------:R-:W-:Y:S05]  /*27f50*/  BSYNC.RECONVERGENT B0 ;  /* 0x0000000000007941 */ /* 0x000fea0003800200 */
.L_x_63342:
[----:B------:R-:W-:Y:S01]  /*27f60*/  I2FP.F32.U32 R28, R31 ;  /* 0x0000001f001c7245 */ /* 0x000fe20000201000 */
[----:B------:R-:W-:Y:S01]  /*27f70*/  BSSY.RECONVERGENT B0, `(.L_x_63347) ;  /* 0x000004d000007945 */ /* 0x000fe20003800200 */
[----:B------:R-:W-:Y:S01]  /*27f80*/  ISETP.NE.AND P0, PT, R29, 0x1, PT ;  /* 0x000000011d00780c */ /* 0x000fe20003f05270 */
[----:B------:R-:W-:Y:S01]  /*27f90*/  IMAD.MOV.U32 R31, RZ, RZ, R4 ;  /* 0x000000ffff1f7224 */ /* 0x000fe200078e0004 */
[----:B------:R-:W-:Y:S01]  /*27fa0*/  LOP3.LUT R0, R0, 0xfffffffd, RZ, 0xc0, !PT ;  /* 0xfffffffd00007812 */ /* 0x000fe200078ec0ff */
[----:B------:R-:W-:-:S05]  /*27fb0*/  FFMA.FTZ R28, R28, R205, 1.1641532182693481445e-10 ;  /* 0x2f0000001c1c7423 */ /* 0x000fca00000100cd */
[----:B------:R-:W-:Y:S01]  /*27fc0*/  FSETP.LE.FTZ.AND P1, PT, R28, R11, PT ;  /* 0x0000000b1c00720b */ /* 0x000fe20003f33000 */
[----:B-----5:R-:W-:-:S05]  /*27fd0*/  HADD2.F32 R28, -RZ, R24.H0_H0 ;  /* 0x20000018ff1c7230 */ /* 0x020fca0000004100 */
[----:B------:R-:W-:-:S04]  /*27fe0*/  FMUL.FTZ R28, R28, R195 ;  /* 0x000000c31c1c7220 */ /* 0x000fc80000410000 */
[----:B------:R-:W-:Y:S01]  /*27ff0*/  FMUL.FTZ R36, R28, R12 ;  /* 0x0000000c1c247220 */ /* 0x000fe20000410000 */
[----:B------:R-:W-:Y:S02]  /*28000*/  HFMA2 R28, -RZ, RZ, 0, 1.1920928955078125e-07 ;  /* 0x00000002ff1c7431 */ /* 0x000fe400000001ff */
        /* <DEDUP_REMOVED lines=10> */
.L_x_63349:
        /* <DEDUP_REMOVED lines=13> */
.L_x_63351:
[----:B------:R-:W-:Y:S05]  /*28180*/  BSYNC.RECONVERGENT B1 ;  /* 0x0000000000017941 */ /* 0x000fea0003800200 */
.L_x_63350:
        /* <DEDUP_REMOVED lines=43> */
.L_x_63348:
[----:B------:R-:W-:Y:S05]  /*28440*/  BSYNC.RECONVERGENT B0 ;  /* 0x0000000000007941 */ /* 0x000fea0003800200 */
.L_x_63347:
[----:B------:R-:W-:Y:S01]  /*28450*/  ISETP.NE.AND P1, PT, R28, 0x1, PT ;  /* 0x000000011c00780c */ /* 0x000fe20003f25270 */
[----:B------:R-:W-:Y:S01]  /*28460*/  HADD2.F32 R24, -RZ, R24.H1_H1 ;  /* 0x30000018ff187230 */ /* 0x000fe20000004100 */
[----:B------:R-:W-:Y:S01]  /*28470*/  I2FP.F32.U32 R29, R31 ;  /* 0x0000001f001d7245 */ /* 0x000fe20000201000 */
[----:B------:R-:W-:Y:S03]  /*28480*/  BSSY.RECONVERGENT B0, `(.L_x_63352) ;  /* 0x0000049000007945 */ /* 0x000fe60003800200 */
[----:B------:R-:W-:Y:S01]  /*28490*/  FMUL.FTZ R24, R24, R195 ;  /* 0x000000c318187220 */ /* 0x000fe20000410000 */
[----:B------:R-:W-:-:S03]  /*284a0*/  FFMA.FTZ R29, R29, R205, 1.1641532182693481445e-10 ;  /* 0x2f0000001d1d7423 */ /* 0x000fc600000100cd */
[----:B------:R-:W-:Y:S01]  /*284b0*/  FMUL.FTZ R31, R24, R12 ;  /* 0x0000000c181f7220 */ /* 0x000fe20000410000 */
[----:B------:R-:W-:Y:S02]  /*284c0*/  MOV R24, R4 ;  /* 0x0000000400187202 */ /* 0x000fe40000000f00 */
[----:B------:R-:W-:Y:S01]  /*284d0*/  FSETP.LE.FTZ.AND P0, PT, R29, R11, PT ;  /* 0x0000000b1d00720b */ /* 0x000fe20003f13000 */
[----:B------:R-:W-:Y:S01]  /*284e0*/  IMAD.MOV.U32 R29, RZ, RZ, 0x2 ;  /* 0x00000002ff1d7424 */ /* 0x000fe200078e00ff */
        /* <DEDUP_REMOVED lines=9> */
.L_x_63354:
        /* <DEDUP_REMOVED lines=13> */
.L_x_63356:
[----:B------:R-:W-:Y:S05]  /*28650*/  BSYNC.RECONVERGENT B1 ;  /* 0x0000000000017941 */ /* 0x000fea0003800200 */
.L_x_63355:
        /* <DEDUP_REMOVED lines=43> */
.L_x_63353:
[----:B------:R-:W-:Y:S05]  /*28910*/  BSYNC.RECONVERGENT B0 ;  /* 0x0000000000007941 */ /* 0x000fea0003800200 */
.L_x_63352:
        /* <DEDUP_REMOVED lines=19> */
.L_x_63359:
        /* <DEDUP_REMOVED lines=13> */
.L_x_63361:
[----:B------:R-:W-:Y:S05]  /*28b20*/  BSYNC.RECONVERGENT B1 ;  /* 0x0000000000017941 */ /* 0x000fea0003800200 */
.L_x_63360:
        /* <DEDUP_REMOVED lines=43> */
.L_x_63358:
[----:B------:R-:W-:Y:S05]  /*28de0*/  BSYNC.RECONVERGENT B0 ;  /* 0x0000000000007941 */ /* 0x000fea0003800200 */
.L_x_63357:
        /* <DEDUP_REMOVED lines=19> */
.L_x_63364:
        /* <DEDUP_REMOVED lines=13> */
.L_x_63366:
[----:B------:R-:W-:Y:S05]  /*28ff0*/  BSYNC.RECONVERGENT B1 ;  /* 0x0000000000017941 */ /* 0x000fea0003800200 */
.L_x_63365:
        /* <DEDUP_REMOVED lines=43> */
.L_x_63363:
[----:B------:R-:W-:Y:S05]  /*292b0*/  BSYNC.RECONVERGENT B0 ;  /* 0x0000000000007941 */ /* 0x000fea0003800200 */
.L_x_63362:
        /* <DEDUP_REMOVED lines=19> */
.L_x_63369:
        /* <DEDUP_REMOVED lines=13> */
.L_x_63371:
[----:B------:R-:W-:Y:S05]  /*294c0*/  BSYNC.RECONVERGENT B1 ;  /* 0x0000000000017941 */ /* 0x000fea0003800200 */
.L_x_63370:
        /* <DEDUP_REMOVED lines=43> */
.L_x_63368:
[----:B------:R-:W-:Y:S05]  /*29780*/  BSYNC.RECONVERGENT B0 ;  /* 0x0000000000007941 */ /* 0x000fea0003800200 */
.L_x_63367:
        /* <DEDUP_REMOVED lines=19> */
.L_x_63374:
        /* <DEDUP_REMOVED lines=13> */
.L_x_63376:
[----:B------:R-:W-:Y:S05]  /*29990*/  BSYNC.RECONVERGENT B1 ;  /* 0x0000000000017941 */ /* 0x000fea0003800200 */
.L_x_63375:
        /* <DEDUP_REMOVED lines=43> */
.L_x_63373:
[----:B------:R-:W-:Y:S05]  /*29c50*/  BSYNC.RECONVERGENT B0 ;  /* 0x0000000000007941 */ /* 0x000fea0003800200 */
.L_x_63372:
        /* <DEDUP_REMOVED lines=19> */
.L_x_63379:
        /* <DEDUP_REMOVED lines=16> */
.L_x_63381:
[----:B------:R-:W-:Y:S05]  /*29e90*/  BSYNC.RECONVERGENT B1 ;  /* 0x0000000000017941 */ /* 0x000fea0003800200 */
.L_x_63380:
        /* <DEDUP_REMOVED lines=43> */
.L_x_63378:
[----:B------:R-:W-:Y:S05]  /*2a150*/  BSYNC.RECONVERGENT B0 ;  /* 0x0000000000007941 */ /* 0x000fea0003800200 */
.L_x_63377:
        /* <DEDUP_REMOVED lines=19> */
.L_x_63341:
        /* <DEDUP_REMOVED lines=43> */
.L_x_63385:
        /* <DEDUP_REMOVED lines=13> */
.L_x_63387:
[----:B------:R-:W-:Y:S05]  /*2a610*/  BSYNC.RECONVERGENT B1 ;  /* 0x0000000000017941 */ /* 0x000fea0003800200 */
.L_x_63386:
        /* <DEDUP_REMOVED lines=43> */
.L_x_63384:
[----:B------:R-:W-:Y:S05]  /*2a8d0*/  BSYNC.RECONVERGENT B0 ;  /* 0x0000000000007941 */ /* 0x000fea0003800200 */
.L_x_63383:
        /* <DEDUP_REMOVED lines=24> */
.L_x_63390:
        /* <DEDUP_REMOVED lines=13> */
.L_x_63392:
[----:B------:R-:W-:Y:S05]  /*2ab30*/  BSYNC.RECONVERGENT B1 ;  /* 0x0000000000017941 */ /* 0x000fea0003800200 */
.L_x_63391:
        /* <DEDUP_REMOVED lines=43> */
.L_x_63389:
[----:B------:R-:W-:Y:S05]  /*2adf0*/  BSYNC.RECONVERGENT B0 ;  /* 0x0000000000007941 */ /* 0x000fea0003800200 */
.L_x_63388:
        /* <DEDUP_REMOVED lines=22> */
.L_x_63395:
        /* <DEDUP_REMOVED lines=13> */
.L_x_63397:
[----:B------:R-:W-:Y:S05]  /*2b030*/  BSYNC.RECONVERGENT B1 ;  /* 0x0000000000017941 */ /* 0x000fea0003800200 */
.L_x_63396:
        /* <DEDUP_REMOVED lines=43> */
.L_x_63394:
[----:B------:R-:W-:Y:S05]  /*2b2f0*/  BSYNC.RECONVERGENT B0 ;  /* 0x0000000000007941 */ /* 0x000fea0003800200 */
.L_x_63393:
        /* <DEDUP_REMOVED lines=22> */
.L_x_63400:
        /* <DEDUP_REMOVED lines=13> */
.L_x_63402:
[----:B------:R-:W-:Y:S05]  /*2b530*/  BSYNC.RECONVERGENT B1 ;  /* 0x0000000000017941 */ /* 0x000fea0003800200 */
.L_x_63401:
        /* <DEDUP_REMOVED lines=43> */
.L_x_63399:
[----:B------:R-:W-:Y:S05]  /*2b7f0*/  BSYNC.RECONVERGENT B0 ;  /* 0x0000000000007941 */ /* 0x000fea0003800200 */
.L_x_63398:
        /* <DEDUP_REMOVED lines=22> */
.L_x_63405:
        /* <DEDUP_REMOVED lines=13> */
.L_x_63407:
[----:B------:R-:W-:Y:S05]  /*2ba30*/  BSYNC.RECONVERGENT B1 ;  /* 0x0000000000017941 */ /* 0x000fea0003800200 */
.L_x_63406:
        /* <DEDUP_REMOVED lines=43> */
.L_x_63404:
[----:B------:R-:W-:Y:S05]  /*2bcf0*/  BSYNC.RECONVERGENT B0 ;  /* 0x0000000000007941 */ /* 0x000fea0003800200 */
.L_x_63403:
        /* <DEDUP_REMOVED lines=22> */
.L_x_63410:
        /* <DEDUP_REMOVED lines=13> */
.L_x_63412:
[----:B------:R-:W-:Y:S05]  /*2bf30*/  BSYNC.RECONVERGENT B1 ;  /* 0x0000000000017941 */ /* 0x000fea0003800200 */
.L_x_63411:
        /* <DEDUP_REMOVED lines=43> */
.L_x_63409:
[----:B------:R-:W-:Y:S05]  /*2c1f0*/  BSYNC.RECONVERGENT B0 ;  /* 0x0000000000007941 */ /* 0x000fea0003800200 */
.L_x_63408:
        /* <DEDUP_REMOVED lines=22> */
.L_x_63415:
        /* <DEDUP_REMOVED lines=13> */
.L_x_63417:
[----:B------:R-:W-:Y:S05]  /*2c430*/  BSYNC.RECONVERGENT B1 ;  /* 0x0000000000017941 */ /* 0x000fea0003800200 */
.L_x_63416:
        /* <DEDUP_REMOVED lines=43> */
.L_x_63414:
[----:B------:R-:W-:Y:S05]  /*2c6f0*/  BSYNC.RECONVERGENT B0 ;  /* 0x0000000000007941 */ /* 0x000fea0003800200 */
.L_x_63413:
        /* <DEDUP_REMOVED lines=22> */
.L_x_63420:
        /* <DEDUP_REMOVED lines=16> */
.L_x_63422:
[----:B------:R-:W-:Y:S05]  /*2c960*/  BSYNC.RECONVERGENT B1 ;  /* 0x0000000000017941 */ /* 0x000fea0003800200 */
.L_x_63421:
        /* <DEDUP_REMOVED lines=43> */
.L_x_63419:
[----:B------:R-:W-:Y:S05]  /*2cc20*/  BSYNC.RECONVERGENT B0 ;  /* 0x0000000000007941 */ /* 0x000fea0003800200 */
.L_x_63418:
        /* <DEDUP_REMOVED lines=10> */
.L_x_63382:
        /* <DEDUP_REMOVED lines=16> */
.L_x_63426:
        /* <DEDUP_REMOVED lines=13> */
.L_x_63428:
[----:B------:R-:W-:Y:S05]  /*2cea0*/  BSYNC.RECONVERGENT B1 ;  /* 0x0000000000017941 */ /* 0x000fea0003800200 */
.L_x_63427:
        /* <DEDUP_REMOVED lines=43> */
.L_x_63425:
[----:B------:R-:W-:Y:S05]  /*2d160*/  BSYNC.RECONVERGENT B0 ;  /* 0x0000000000007941 */ /* 0x000fea0003800200 */
.L_x_63424:
[----:B------:R-:W-:Y:S01]  /*2d170*/  I2FP.F32.U32 R28, R28 ;  /* 0x0000001c001c7245 */ /* 0x000fe20000201000 */
[----:B------:R-:W-:Y:S01]  /*2d180*/  BSSY.RECONVERGENT B0, `(.L_x_63429) ;  /* 0x000004d000007945 */ /* 0x000fe20003800200 */
[----:B------:R-:W-:Y:S02]  /*2d190*/  ISETP.NE.AND P0, PT, R29, 0x1, PT ;  /* 0x000000011d00780c */ /* 0x000fe40003f05270 */
[----:B------:R-:W-:Y:S01]  /*2d1a0*/  LOP3.LUT R0, R0, 0xfffffffd, RZ, 0xc0, !PT ;  /* 0xfffffffd00007812 */ /* 0x000fe200078ec0ff */
[----:B------:R-:W-:Y:S01]  /*2d1b0*/  FFMA.FTZ R28, R28, R205, 1.1641532182693481445e-10 ;  /* 0x2f0000001c1c7423 */ /* 0x000fe200000100cd */
[----:B------:R-:W-:-:S04]  /*2d1c0*/  MOV R30, R4 ;  /* 0x00000004001e7202 */ /* 0x000fc80000000f00 */
[----:B------:R-:W-:Y:S01]  /*2d1d0*/  FSETP.LE.FTZ.AND P1, PT, R28, R11, PT ;  /* 0x0000000b1c00720b */ /* 0x000fe20003f33000 */
[----:B-----5:R-:W-:-:S05]  /*2d1e0*/  HADD2.F32 R28, -RZ, R24.H0_H0 ;  /* 0x20000018ff1c7230 */ /* 0x020fca0000004100 */
[----:B------:R-:W-:-:S04]  /*2d1f0*/  FMUL.FTZ R28, R28, R195 ;  /* 0x000000c31c1c7220 */ /* 0x000fc80000410000 */
[----:B------:R-:W-:Y:S01]  /*2d200*/  FMUL.FTZ R31, R28, R12 ;  /* 0x0000000c1c1f7220 */ /* 0x000fe20000410000 */
[----:B------:R-:W-:Y:S02]  /*2d210*/  IMAD.MOV.U32 R28, RZ, RZ, 0x2 ;  /* 0x00000002ff1c7424 */ /* 0x000fe400078e00ff */
        /* <DEDUP_REMOVED lines=10> */
.L_x_63431:
        /* <DEDUP_REMOVED lines=13> */
.L_x_63433:
[----:B------:R-:W-:Y:S05]  /*2d390*/  BSYNC.RECONVERGENT B1 ;  /* 0x0000000000017941 */ /* 0x000fea0003800200 */
.L_x_63432:
        /* <DEDUP_REMOVED lines=43> */
.L_x_63430:
[----:B------:R-:W-:Y:S05]  /*2d650*/  BSYNC.RECONVERGENT B0 ;  /* 0x0000000000007941 */ /* 0x000fea0003800200 */
.L_x_63429:
[----:B------:R-:W-:Y:S01]  /*2d660*/  ISETP.NE.AND P1, PT, R28, 0x1, PT ;  /* 0x000000011c00780c */ /* 0x000fe20003f25270 */
[----:B------:R-:W-:Y:S01]  /*2d670*/  HADD2.F32 R24, -RZ, R24.H1_H1 ;  /* 0x30000018ff187230 */ /* 0x000fe20000004100 */
[----:B------:R-:W-:Y:S01]  /*2d680*/  I2FP.F32.U32 R29, R30 ;  /* 0x0000001e001d7245 */ /* 0x000fe20000201000 */
[----:B------:R-:W-:Y:S03]  /*2d690*/  BSSY.RECONVERGENT B0, `(.L_x_63434) ;  /* 0x0000049000007945 */ /* 0x000fe60003800200 */
[----:B------:R-:W-:Y:S01]  /*2d6a0*/  FMUL.FTZ R24, R24, R195 ;  /* 0x000000c318187220 */ /* 0x000fe20000410000 */
[----:B------:R-:W-:-:S03]  /*2d6b0*/  FFMA.FTZ R29, R29, R205, 1.1641532182693481445e-10 ;  /* 0x2f0000001d1d7423 */ /* 0x000fc600000100cd */
[----:B------:R-:W-:Y:S01]  /*2d6c0*/  FMUL.FTZ R30, R24, R12 ;  /* 0x0000000c181e7220 */ /* 0x000fe20000410000 */
[----:B------:R-:W-:Y:S01]  /*2d6d0*/  IMAD.MOV.U32 R24, RZ, RZ, R4 ;  /* 0x000000ffff187224 */ /* 0x000fe200078e0004 */
        /* <DEDUP_REMOVED lines=11> */
.L_x_63436:
        /* <DEDUP_REMOVED lines=13> */
.L_x_63438:
[----:B------:R-:W-:Y:S05]  /*2d860*/  BSYNC.RECONVERGENT B1 ;  /* 0x0000000000017941 */ /* 0x000fea0003800200 */
.L_x_63437:
        /* <DEDUP_REMOVED lines=43> */
.L_x_63435:
[----:B------:R-:W-:Y:S05]  /*2db20*/  BSYNC.RECONVERGENT B0 ;  /* 0x0000000000007941 */ /* 0x000fea0003800200 */
.L_x_63434:
        /* <DEDUP_REMOVED lines=19> */
.L_x_63441:
        /* <DEDUP_REMOVED lines=13> */
.L_x_63443:
[----:B------:R-:W-:Y:S05]  /*2dd30*/  BSYNC.RECONVERGENT B1 ;  /* 0x0000000000017941 */ /* 0x000fea0003800200 */
.L_x_63442:
        /* <DEDUP_REMOVED lines=43> */
.L_x_63440:
[----:B------:R-:W-:Y:S05]  /*2dff0*/  BSYNC.RECONVERGENT B0 ;  /* 0x0000000000007941 */ /* 0x000fea0003800200 */
.L_x_63439:
        /* <DEDUP_REMOVED lines=19> */
.L_x_63446:
        /* <DEDUP_REMOVED lines=13> */
.L_x_63448:
[----:B------:R-:W-:Y:S05]  /*2e200*/  BSYNC.RECONVERGENT B1 ;  /* 0x0000000000017941 */ /* 0x000fea0003800200 */
.L_x_63447:
        /* <DEDUP_REMOVED lines=43> */
.L_x_63445:
[----:B------:R-:W-:Y:S05]  /*2e4c0*/  BSYNC.RECONVERGENT B0 ;  /* 0x0000000000007941 */ /* 0x000fea0003800200 */
.L_x_63444:
        /* <DEDUP_REMOVED lines=19> */
.L_x_63451:
        /* <DEDUP_REMOVED lines=13> */
.L_x_63453:
[----:B------:R-:W-:Y:S05]  /*2e6d0*/  BSYNC.RECONVERGENT B1 ;  /* 0x0000000000017941 */ /* 0x000fea0003800200 */
.L_x_63452:
        /* <DEDUP_REMOVED lines=43> */
.L_x_63450:
[----:B------:R-:W-:Y:S05]  /*2e990*/  BSYNC.RECONVERGENT B0 ;  /* 0x0000000000007941 */ /* 0x000fea0003800200 */
.L_x_63449:
[----:B------:R-:W-:Y:S01]  /*2e9a0*/  I2FP.F32.U32 R25, R25 ;  /* 0x0000001900197245 */ /* 0x000fe20000201000 */
[----:B------:R-:W-:Y:S01]  /*2e9b0*/  HADD2.F32 R26, -RZ, R26.H1_H1 ;  /* 0x3000001aff1a7230 */ /* 0x000fe20000004100 */
[----:B------:R-:W-:Y:S01]  /*2e9c0*/  ISETP.NE.AND P5, PT, R33, 0x1, PT ;  /* 0x000000012100780c */ /* 0x000fe20003fa5270 */
[----:B------:R-:W-:Y:S01]  /*2e9d0*/  BSSY.RECONVERGENT B0, `(.L_x_63454) ;  /* 0x0000049000007945 */ /* 0x000fe20003800200 */
[----:B------:R-:W-:Y:S02]  /*2e9e0*/  HFMA2 R32, -RZ, RZ, 0, 1.1920928955078125e-07 ;  /* 0x00000002ff207431 */ /* 0x000fe400000001ff */
[----:B------:R-:W-:-:S05]  /*2e9f0*/  FFMA.FTZ R25, R25, R205, 1.1641532182693481445e-10 ;  /* 0x2f00000019197423 */ /* 0x000fca00000100cd */
        /* <DEDUP_REMOVED lines=13> */
.L_x_63456:
        /* <DEDUP_REMOVED lines=13> */
.L_x_63458:
[----:B------:R-:W-:Y:S05]  /*2eba0*/  BSYNC.RECONVERGENT B1 ;  /* 0x0000000000017941 */ /* 0x000fea0003800200 */
.L_x_63457:
        /* <DEDUP_REMOVED lines=43> */
.L_x_63455:
[----:B------:R-:W-:Y:S05]  /*2ee60*/  BSYNC.RECONVERGENT B0 ;  /* 0x0000000000007941 */ /* 0x000fea0003800200 */
.L_x_63454:
        /* <DEDUP_REMOVED lines=19> */
.L_x_63461:
        /* <DEDUP_REMOVED lines=16> */
.L_x_63463:
[----:B------:R-:W-:Y:S05]  /*2f0a0*/  BSYNC.RECONVERGENT B1 ;  /* 0x0000000000017941 */ /* 0x000fea0003800200 */
.L_x_63462:
        /* <DEDUP_REMOVED lines=43> */
.L_x_63460:
[----:B------:R-:W-:Y:S05]  /*2f360*/  BSYNC.RECONVERGENT B0 ;  /* 0x0000000000007941 */ /* 0x000fea0003800200 */
.L_x_63459:
        /* <DEDUP_REMOVED lines=19> */
.L_x_63423:
        /* <DEDUP_REMOVED lines=20> */
[----:B0-----:R-:W-:-:S05]  /*2f5e0*/  IMAD.WIDE.U32 R24, R214, 0x10, R186 ;  /* 0x00000010d6187825 */ /* 0x001fca00078e00ba */
[----:B------:R0:W5:Y:S01]  /*2f5f0*/  LDG.E.128 R28, desc[UR8][R24.64] ;  /* 0x00000008181c7981 */ /* 0x000162000c1e1d00 */
[----:B------:R-:W-:Y:S05]  /*2f600*/  @!P6 BRA `(.L_x_63464) ;  /* 0x00000028003ce947 */ /* 0x000fea0003800000 */
[----:B0-----:R-:W0:Y:S02]  /*2f610*/  LDC.64 R24, c[0x0][0x3a0] ;  /* 0x0000e800ff187b82 */ /* 0x001e240000000a00 */
        /* <DEDUP_REMOVED lines=19> */
.L_x_63467:
        /* <DEDUP_REMOVED lines=13> */
.L_x_63469:
[----:B------:R-:W-:Y:S05]  /*2f820*/  BSYNC.RECONVERGENT B1 ;  /* 0x0000000000017941 */ /* 0x000fea0003800200 */
.L_x_63468:
        /* <DEDUP_REMOVED lines=43> */
.L_x_63466:
[----:B------:R-:W-:Y:S05]  /*2fae0*/  BSYNC.RECONVERGENT B0 ;  /* 0x0000000000007941 */ /* 0x000fea0003800200 */
.L_x_63465:
[----:B------:R-:W-:Y:S01]  /*2faf0*/  I2FP.F32.U32 R210, R212 ;  /* 0x000000d400d27245 */ /* 0x000fe20000201000 */
[----:B------:R-:W-:Y:S01]  /*2fb00*/  BSSY.RECONVERGENT B0, `(.L_x_63470) ;  /* 0x0000050000007945 */ /* 0x000fe20003800200 */
[----:B------:R-:W-:Y:S02]  /*2fb10*/  ISETP.NE.AND P1, PT, R211, 0x1, PT ;  /* 0x00000001d300780c */ /* 0x000fe40003f25270 */
        /* <DEDUP_REMOVED lines=21> */
.L_x_63472:
        /* <DEDUP_REMOVED lines=13> */
.L_x_63474:
[----:B------:R-:W-:Y:S05]  /*2fd40*/  BSYNC.RECONVERGENT B1 ;  /* 0x0000000000017941 */ /* 0x000fea0003800200 */
.L_x_63473:
        /* <DEDUP_REMOVED lines=43> */
.L_x_63471:
[----:B------:R-:W-:Y:S05]  /*30000*/  BSYNC.RECONVERGENT B0 ;  /* 0x0000000000007941 */ /* 0x000fea0003800200 */
.L_x_63470:
        /* <DEDUP_REMOVED lines=22> */
.L_x_63477:
        /* <DEDUP_REMOVED lines=13> */
.L_x_63479:
[----:B------:R-:W-:Y:S05]  /*30240*/  BSYNC.RECONVERGENT B1 ;  /* 0x0000000000017941 */ /* 0x000fea0003800200 */
.L_x_63478:
        /* <DEDUP_REMOVED lines=43> */
.L_x_63476:
[----:B------:R-:W-:Y:S05]  /*30500*/  BSYNC.RECONVERGENT B0 ;  /* 0x0000000000007941 */ /* 0x000fea0003800200 */
.L_x_63475:
        /* <DEDUP_REMOVED lines=22> */
.L_x_63482:
        /* <DEDUP_REMOVED lines=13> */
.L_x_63484:
[----:B------:R-:W-:Y:S05]  /*30740*/  BSYNC.RECONVERGENT B1 ;  /* 0x0000000000017941 */ /* 0x000fea0003800200 */
.L_x_63483:
        /* <DEDUP_REMOVED lines=43> */
.L_x_63481:
[----:B------:R-:W-:Y:S05]  /*30a00*/  BSYNC.RECONVERGENT B0 ;  /* 0x0000000000007941 */ /* 0x000fea0003800200 */
.L_x_63480:
        /* <DEDUP_REMOVED lines=22> */
.L_x_63487:
        /* <DEDUP_REMOVED lines=13> */
.L_x_63489:
[----:B------:R-:W-:Y:S05]  /*30c40*/  BSYNC.RECONVERGENT B1 ;  /* 0x0000000000017941 */ /* 0x000fea0003800200 */
.L_x_63488:
        /* <DEDUP_REMOVED lines=43> */
.L_x_63486:
[----:B------:R-:W-:Y:S05]  /*30f00*/  BSYNC.RECONVERGENT B0 ;  /* 0x0000000000007941 */ /* 0x000fea0003800200 */
.L_x_63485:
        /* <DEDUP_REMOVED lines=22> */
.L_x_63492:
        /* <DEDUP_REMOVED lines=13> */
.L_x_63494:
[----:B------:R-:W-:Y:S05]  /*31140*/  BSYNC.RECONVERGENT B1 ;  /* 0x0000000000017941 */ /* 0x000fea0003800200 */
.L_x_63493:
        /* <DEDUP_REMOVED lines=43> */
.L_x_63491:
[----:B------:R-:W-:Y:S05]  /*31400*/  BSYNC.RECONVERGENT B0 ;  /* 0x0000000000007941 */ /* 0x000fea0003800200 */
.L_x_63490:
        /* <DEDUP_REMOVED lines=22> */
.L_x_63497:
        /* <DEDUP_REMOVED lines=13> */
.L_x_63499:
[----:B------:R-:W-:Y:S05]  /*31640*/  BSYNC.RECONVERGENT B1 ;  /* 0x0000000000017941 */ /* 0x000fea0003800200 */
.L_x_63498:
        /* <DEDUP_REMOVED lines=43> */
.L_x_63496:
[----:B------:R-:W-:Y:S05]  /*31900*/  BSYNC.RECONVERGENT B0 ;  /* 0x0000000000007941 */ /* 0x000fea0003800200 */
.L_x_63495:
        /* <DEDUP_REMOVED lines=22> */
.L_x_63502:
        /* <DEDUP_REMOVED lines=16> */
.L_x_63504:
[----:B------:R-:W-:Y:S05]  /*31b70*/  BSYNC.RECONVERGENT B1 ;  /* 0x0000000000017941 */ /* 0x000fea0003800200 */
.L_x_63503:
        /* <DEDUP_REMOVED lines=43> */
.L_x_63501:
[----:B------:R-:W-:Y:S05]  /*31e30*/  BSYNC.RECONVERGENT B0 ;  /* 0x0000000000007941 */ /* 0x000fea0003800200 */
.L_x_63500:
[----:B------:R-:W-:Y:S01]  /*31e40*/  I2FP.F32.U32 R13, R29 ;  /* 0x0000001d000d7245 */ /* 0x000fe20000201000 */
[----:B------:R-:W-:Y:S01]  /*31e50*/  HADD2.F32 R14, -RZ, R31.H1_H1 ;  /* 0x3000001fff0e7230 */ /* 0x000fe20000004100 */
        /* <DEDUP_REMOVED lines=10> */
.L_x_63464:
        /* <DEDUP_REMOVED lines=16> */
.L_x_63508:
        /* <DEDUP_REMOVED lines=13> */
.L_x_63510:
[----:B------:R-:W-:Y:S05]  /*320d0*/  BSYNC.RECONVERGENT B1 ;  /* 0x0000000000017941 */ /* 0x000fea0003800200 */
.L_x_63509:
        /* <DEDUP_REMOVED lines=43> */
.L_x_63507:
[----:B------:R-:W-:Y:S05]  /*32390*/  BSYNC.RECONVERGENT B0 ;  /* 0x0000000000007941 */ /* 0x000fea0003800200 */
.L_x_63506:
[----:B------:R-:W-:Y:S01]  /*323a0*/  I2FP.F32.U32 R25, R25 ;  /* 0x0000001900197245 */ /* 0x000fe20000201000 */
[----:B------:R-:W-:Y:S01]  /*323b0*/  BSSY.RECONVERGENT B0, `(.L_x_63511) ;  /* 0x000004d000007945 */ /* 0x000fe20003800200 */
[----:B------:R-:W-:Y:S01]  /*323c0*/  ISETP.NE.AND P0, PT, R24, 0x1, PT ;  /* 0x000000011800780c */ /* 0x000fe20003f05270 */
[----:B------:R-:W-:Y:S01]  /*323d0*/  HFMA2 R184, -RZ, RZ, 0, 1.1920928955078125e-07 ;  /* 0x00000002ffb87431 */ /* 0x000fe200000001ff */
[----:B------:R-:W-:Y:S01]  /*323e0*/  LOP3.LUT R0, R0, 0xfffffffd, RZ, 0xc0, !PT ;  /* 0xfffffffd00007812 */ /* 0x000fe200078ec0ff */
[----:B------:R-:W-:Y:S01]  /*323f0*/  FFMA.FTZ R25, R25, R205, 1.1641532182693481445e-10 ;  /* 0x2f00000019197423 */ /* 0x000fe200000100cd */
[----:B------:R-:W-:-:S04]  /*32400*/  IMAD.MOV.U32 R26, RZ, RZ, R4 ;  /* 0x000000ffff1a7224 */ /* 0x000fc800078e0004 */
[----:B------:R-:W-:Y:S01]  /*32410*/  FSETP.LE.FTZ.AND P1, PT, R25, R11, PT ;  /* 0x0000000b1900720b */ /* 0x000fe20003f33000 */
[----:B-----5:R-:W-:-:S05]  /*32420*/  HADD2.F32 R25, -RZ, R28.H0_H0 ;  /* 0x2000001cff197230 */ /* 0x020fca0000004100 */
[----:B------:R-:W-:-:S04]  /*32430*/  FMUL.FTZ R25, R25, R195 ;  /* 0x000000c319197220 */ /* 0x000fc80000410000 */
        /* <DEDUP_REMOVED lines=11> */
.L_x_63513:
        /* <DEDUP_REMOVED lines=13> */
.L_x_63515:
[----:B------:R-:W-:Y:S05]  /*325c0*/  BSYNC.RECONVERGENT B1 ;  /* 0x0000000000017941 */ /* 0x000fea0003800200 */
.L_x_63514:
        /* <DEDUP_REMOVED lines=43> */
.L_x_63512:
[----:B------:R-:W-:Y:S05]  /*32880*/  BSYNC.RECONVERGENT B0 ;  /* 0x0000000000007941 */ /* 0x000fea0003800200 */
.L_x_63511:
        /* <DEDUP_REMOVED lines=19> */
.L_x_63518:
        /* <DEDUP_REMOVED lines=13> */
.L_x_63520:
[----:B------:R-:W-:Y:S05]  /*32a90*/  BSYNC.RECONVERGENT B1 ;  /* 0x0000000000017941 */ /* 0x000fea0003800200 */
.L_x_63519:
        /* <DEDUP_REMOVED lines=43> */
.L_x_63517:
[----:B------:R-:W-:Y:S05]  /*32d50*/  BSYNC.RECONVERGENT B0 ;  /* 0x0000000000007941 */ /* 0x000fea0003800200 */
.L_x_63516:
        /* <DEDUP_REMOVED lines=19> */
.L_x_63523:
        /* <DEDUP_REMOVED lines=13> */
.L_x_63525:
[----:B------:R-:W-:Y:S05]  /*32f60*/  BSYNC.RECONVERGENT B1 ;  /* 0x0000000000017941 */ /* 0x000fea0003800200 */
.L_x_63524:
        /* <DEDUP_REMOVED lines=43> */
.L_x_63522:
[----:B------:R-:W-:Y:S05]  /*33220*/  BSYNC.RECONVERGENT B0 ;  /* 0x0000000000007941 */ /* 0x000fea0003800200 */
.L_x_63521:
        /* <DEDUP_REMOVED lines=19> */
.L_x_63528:
        /* <DEDUP_REMOVED lines=13> */
.L_x_63530:
[----:B------:R-:W-:Y:S05]  /*33430*/  BSYNC.RECONVERGENT B1 ;  /* 0x0000000000017941 */ /* 0x000fea0003800200 */
.L_x_63529:
        /* <DEDUP_REMOVED lines=43> */
.L_x_63527:
[----:B------:R-:W-:Y:S05]  /*336f0*/  BSYNC.RECONVERGENT B0 ;  /* 0x0000000000007941 */ /* 0x000fea0003800200 */
.L_x_63526:
        /* <DEDUP_REMOVED lines=19> */
.L_x_63533:
        /* <DEDUP_REMOVED lines=13> */
.L_x_63535:
[----:B------:R-:W-:Y:S05]  /*33900*/  BSYNC.RECONVERGENT B1 ;  /* 0x0000000000017941 */ /* 0x000fea0003800200 */
.L_x_63534:
        /* <DEDUP_REMOVED lines=43> */
.L_x_63532:
[----:B------:R-:W-:Y:S05]  /*33bc0*/  BSYNC.RECONVERGENT B0 ;  /* 0x0000000000007941 */ /* 0x000fea0003800200 */
.L_x_63531:
[----:B------:R-:W-:Y:S01]  /*33bd0*/  I2FP.F32.U32 R27, R28 ;  /* 0x0000001c001b7245 */ /* 0x000fe20000201000 */
[----:B------:R-:W-:Y:S01]  /*33be0*/  BSSY.RECONVERGENT B0, `(.L_x_63536) ;  /* 0x000004b000007945 */ /* 0x000fe20003800200 */
[----:B------:R-:W-:Y:S02]  /*33bf0*/  ISETP.NE.AND P0, PT, R26, 0x1, PT ;  /* 0x000000011a00780c */ /* 0x000fe40003f05270 */
[----:B------:R-:W-:Y:S01]  /*33c00*/  MOV R28, R4 ;  /* 0x00000004001c7202 */ /* 0x000fe20000000f00 */
[----:B------:R-:W-:-:S05]  /*33c10*/  FFMA.FTZ R27, R27, R205, 1.1641532182693481445e-10 ;  /* 0x2f0000001b1b7423 */ /* 0x000fca00000100cd */
[----:B------:R-:W-:Y:S01]  /*33c20*/  FSETP.LE.FTZ.AND P1, PT, R27, R11, PT ;  /* 0x0000000b1b00720b */ /* 0x000fe20003f33000 */
[----:B------:R-:W-:-:S05]  /*33c30*/  HADD2.F32 R27, -RZ, R30.H1_H1 ;  /* 0x3000001eff1b7230 */ /* 0x000fca0000004100 */
        /* <DEDUP_REMOVED lines=12> */
.L_x_63538:
        /* <DEDUP_REMOVED lines=13> */
.L_x_63540:
[----:B------:R-:W-:Y:S05]  /*33dd0*/  BSYNC.RECONVERGENT B1 ;  /* 0x0000000000017941 */ /* 0x000fea0003800200 */
.L_x_63539:
        /* <DEDUP_REMOVED lines=43> */
.L_x_63537:
[----:B------:R-:W-:Y:S05]  /*34090*/  BSYNC.RECONVERGENT B0 ;  /* 0x0000000000007941 */ /* 0x000fea0003800200 */
.L_x_63536:
        /* <DEDUP_REMOVED lines=19> */
.L_x_63543:
        /* <DEDUP_REMOVED lines=16> */
.L_x_63545:
[----:B------:R-:W-:Y:S05]  /*342d0*/  BSYNC.RECONVERGENT B1 ;  /* 0x0000000000017941 */ /* 0x000fea0003800200 */
.L_x_63544:
        /* <DEDUP_REMOVED lines=43> */
.L_x_63542:
[----:B------:R-:W-:Y:S05]  /*34590*/  BSYNC.RECONVERGENT B0 ;  /* 0x0000000000007941 */ /* 0x000fea0003800200 */
.L_x_63541:
[----:B------:R-:W-:Y:S01]  /*345a0*/  I2FP.F32.U32 R13, R26 ;  /* 0x0000001a000d7245 */ /* 0x000fe20000201000 */
[----:B------:R-:W-:Y:S01]  /*345b0*/  HADD2.F32 R14, -RZ, R31.H1_H1 ;  /* 0x3000001fff0e7230 */ /* 0x000fe20000004100 */
[C---:B------:R-:W-:Y:S02]  /*345c0*/  LOP3.LUT P6, RZ, R0.reuse, 0x2, RZ, 0xc0, !PT ;  /* 0x0000000200ff7812 */ /* 0x040fe400078cc0ff */
[----:B------:R-:W-:Y:S01]  /*345d0*/  LOP3.LUT R0, R0, 0xfffffffe, RZ, 0xc0, !PT ;  /* 0xfffffffe00007812 */ /* 0x000fe200078ec0ff */
        /* <DEDUP_REMOVED lines=14> */
.L_x_63505:
        /* <DEDUP_REMOVED lines=287> */
.L_x_63559:
[----:B------:R-:W2:Y:S04]  /*358b0*/  LDL R17, [R1+0x98] ;  /* 0x0000980001117983 */ /* 0x000ea80000100800 */
[----:B------:R-:W3:Y:S04]  /*358c0*/  LDL R16, [R1+0x9c] ;  /* 0x00009c0001107983 */ /* 0x000ee80000100800 */
[----:B------:R-:W4:Y:S04]  /*358d0*/  LDL R21, [R1+0xa8] ;  /* 0x0000a80001157983 */ /* 0x000f280000100800 */
[----:B------:R-:W5:Y:S04]  /*358e0*/  LDL R30, [R1+0x90] ;  /* 0x00009000011e7983 */ /* 0x000f680000100800 */
        /* <DEDUP_REMOVED lines=12> */
[----:B------:R-:W-:-:S06]  /*359b0*/  FADD.FTZ R11, R11, R12 ;  /* 0x0000000c0b0b7221 */ /* 0x000fcc0000010000 */
[----:B------:R-:W1:Y:S01]  /*359c0*/  MUFU.RSQ R11, R11 ;  /* 0x0000000b000b7308 */ /* 0x000e620000001400 */
[----:B------:R-:W-:-:S05]  /*359d0*/  FSEL R18, R19, RZ, !P0 ;  /* 0x000000ff13127208 */ /* 0x000fca0004000000 */
[C---:B------:R-:W-:Y:S01]  /*359e0*/  FADD.FTZ R12, -R18.reuse, R98 ;  /* 0x00000062120c7221 */ /* 0x040fe20000010100 */
[C---:B------:R-:W-:Y:S01]  /*359f0*/  FADD.FTZ R13, -R18.reuse, R99 ;  /* 0x00000063120d7221 */ /* 0x040fe20000010100 */
[C---:B0-----:R-:W-:Y:S01]  /*35a00*/  FADD.FTZ R14, -R18.reuse, R102 ;  /* 0x00000066120e7221 */ /* 0x041fe20000010100 */
[C---:B------:R-:W-:Y:S01]  /*35a10*/  FADD.FTZ R20, -R18.reuse, R97 ;  /* 0x0000006112147221 */ /* 0x040fe20000010100 */
[----:B------:R-:W5:Y:S01]  /*35a20*/  LDL R98, [R1+0x34] ;  /* 0x0000340001627983 */ /* 0x000f620000100800 */
[C---:B------:R-:W-:Y:S01]  /*35a30*/  FADD.FTZ R24, -R18.reuse, R24 ;  /* 0x0000001812187221 */ /* 0x040fe20000010100 */
[----:B------:R-:W-:Y:S02]  /*35a40*/  FADD.FTZ R34, -R18, R34 ;  /* 0x0000002212227221 */ /* 0x000fe40000010100 */
[----:B------:R-:W5:Y:S01]  /*35a50*/  LDL R102, [R1+0x48] ;  /* 0x0000480001667983 */ /* 0x000f620000100800 */
[C---:B-1----:R-:W-:Y:S01]  /*35a60*/  FMUL.FTZ R12, R11.reuse, R12 ;  /* 0x0000000c0b0c7220 */ /* 0x042fe20000410000 */
[C---:B------:R-:W-:Y:S01]  /*35a70*/  FMUL.FTZ R13, R11.reuse, R13 ;  /* 0x0000000d0b0d7220 */ /* 0x040fe20000410000 */
[C---:B------:R-:W-:Y:S01]  /*35a80*/  FMUL.FTZ R14, R11.reuse, R14 ;  /* 0x0000000e0b0e7220 */ /* 0x040fe20000410000 */
[----:B------:R-:W-:Y:S01]  /*35a90*/  FMUL.FTZ R20, R11, R20 ;  /* 0x000000140b147220 */ /* 0x000fe20000410000 */
[----:B------:R-:W5:Y:S04]  /*35aa0*/  LDL R99, [R1+0x3c] ;  /* 0x00003c0001637983 */ /* 0x000f680000100800 */
[----:B------:R-:W5:Y:S01]  /*35ab0*/  LDL R97, [R1+0x4c] ;  /* 0x00004c0001617983 */ /* 0x000f620000100800 */
[----:B--2---:R-:W-:Y:S01]  /*35ac0*/  FFMA.FTZ R12, R12, R17, R178 ;  /* 0x000000110c0c7223 */ /* 0x004fe200000100b2 */
[----:B------:R-:W-:-:S02]  /*35ad0*/  FADD.FTZ R17, -R18, R96 ;  /* 0x0000006012117221 */ /* 0x000fc40000010100 */
[----:B------:R-:W2:Y:S01]  /*35ae0*/  LDL R96, [R1+0x80] ;  /* 0x0000800001607983 */ /* 0x000ea20000100800 */
[----:B---3--:R-:W-:Y:S01]  /*35af0*/  FFMA.FTZ R13, R13, R16, R179 ;  /* 0x000000100d0d7223 */ /* 0x008fe200000100b3 */
[C---:B------:R-:W-:Y:S01]  /*35b00*/  FADD.FTZ R16, -R18.reuse, R103 ;  /* 0x0000006712107221 */ /* 0x040fe20000010100 */
[----:B------:R-:W-:Y:S01]  /*35b10*/  FMUL.FTZ R17, R11, R17 ;  /* 0x000000110b117220 */ /* 0x000fe20000410000 */
[----:B------:R-:W3:Y:S02]  /*35b20*/  LDL R103, [R1+0x6c] ;  /* 0x00006c0001677983 */ /* 0x000ee40000100800 */
[----:B------:R-:W-:Y:S01]  /*35b30*/  F2FP.F16.F32.PACK_AB R15, R13, R12 ;  /* 0x0000000c0d0f723e */ /* 0x000fe200000000ff */
[----:B------:R-:W-:Y:S01]  /*35b40*/  FADD.FTZ R13, -R18, R101 ;  /* 0x00000065120d7221 */ /* 0x000fe20000010100 */
[----:B------:R-:W-:Y:S01]  /*35b50*/  FMUL.FTZ R16, R11, R16 ;  /* 0x000000100b107220 */ /* 0x000fe20000410000 */
[----:B----4-:R-:W-:Y:S01]  /*35b60*/  FFMA.FTZ R21, R14, R21, R182 ;  /* 0x000000150e157223 */ /* 0x010fe200000100b6 */
[----:B-----5:R-:W-:Y:S01]  /*35b70*/  FFMA.FTZ R14, R17, R30, R176 ;  /* 0x0000001e110e7223 */ /* 0x020fe200000100b0 */
[----:B------:R-:W-:Y:S01]  /*35b80*/  FMUL.FTZ R13, R11, R13 ;  /* 0x0000000d0b0d7220 */ /* 0x000fe20000410000 */
[----:B------:R-:W-:Y:S01]  /*35b90*/  FADD.FTZ R12, -R18, R100 ;  /* 0x00000064120c7221 */ /* 0x000fe20000010100 */
[----:B------:R-:W-:Y:S01]  /*35ba0*/  FFMA.FTZ R17, R20, R29, R177 ;  /* 0x0000001d14117223 */ /* 0x000fe200000100b1 */
[----:B------:R-:W4:Y:S01]  /*35bb0*/  LDL R30, [R1+0x70] ;  /* 0x00007000011e7983 */ /* 0x000f220000100800 */
[----:B------:R-:W-:-:S03]  /*35bc0*/  FFMA.FTZ R16, R16, R23, R183 ;  /* 0x0000001710107223 */ /* 0x000fc600000100b7 */
[----:B------:R-:W-:Y:S01]  /*35bd0*/  F2FP.F16.F32.PACK_AB R14, R17, R14 ;  /* 0x0000000e110e723e */ /* 0x000fe200000000ff */
[----:B------:R-:W-:Y:S01]  /*35be0*/  FMUL.FTZ R12, R11, R12 ;  /* 0x0000000c0b0c7220 */ /* 0x000fe20000410000 */
[----:B------:R-:W5:Y:S01]  /*35bf0*/  LDL R29, [R1+0x74] ;  /* 0x00007400011d7983 */ /* 0x000f620000100800 */
[----:B------:R-:W-:Y:S01]  /*35c00*/  FFMA.FTZ R20, R13, R22, R181 ;  /* 0x000000160d147223 */ /* 0x000fe200000100b5 */
[----:B------:R-:W-:Y:S02]  /*35c10*/  F2FP.F16.F32.PACK_AB R13, R16, R21 ;  /* 0x00000015100d723e */ /* 0x000fe400000000ff */
[----:B------:R-:W0:Y:S01]  /*35c20*/  @!P6 LDC.64 R16, c[0x0][0x3c0] ;  /* 0x0000f000ff10eb82 */ /* 0x000e220000000a00 */
[----:B------:R-:W-:Y:S01]  /*35c30*/  FFMA.FTZ R12, R12, R31, R180 ;  /* 0x0000001f0c0c7223 */ /* 0x000fe200000100b4 */
[----:B------:R-:W3:Y:S04]  /*35c40*/  LDL R23, [R1+0x8c] ;  /* 0x00008c0001177983 */ /* 0x000ee80000100800 */
[----:B------:R-:W3:Y:S04]  /*35c50*/  LDL R31, [R1+0x88] ;  /* 0x00008800011f7983 */ /* 0x000ee80000100800 */
[----:B------:R-:W3:Y:S04]  /*35c60*/  LDL R22, [R1+0x84] ;  /* 0x0000840001167983 */ /* 0x000ee80000100800 */
[----:B------:R-:W3:Y:S04]  /*35c70*/  LDL R101, [R1+0x30] ;  /* 0x0000300001657983 */ /* 0x000ee80000100800 */
[----:B------:R-:W3:Y:S01]  /*35c80*/  LDL R100, [R1+0x38] ;  /* 0x0000380001647983 */ /* 0x000ee20000100800 */
[----:B0-----:R-:W-:-:S05]  /*35c90*/  @!P6 IMAD.WIDE R16, R9, 0x4, R16 ;  /* 0x000000040910e825 */ /* 0x001fca00078e0210 */
[----:B------:R0:W-:Y:S02]  /*35ca0*/  @!P6 STG.E desc[UR8][R16.64], R19 ;  /* 0x000000131000e986 */ /* 0x0001e4000c101908 */
[----:B0-----:R-:W0:Y:S02]  /*35cb0*/  @!P6 LDC.64 R16, c[0x0][0x3c8] ;  /* 0x0000f200ff10eb82 */ /* 0x001e240000000a00 */
[----:B0-----:R-:W-:-:S05]  /*35cc0*/  @!P6 IMAD.WIDE R16, R9, 0x4, R16 ;  /* 0x000000040910e825 */ /* 0x001fca00078e0210 */
[----:B------:R0:W-:Y:S02]  /*35cd0*/  @!P6 STG.E desc[UR8][R16.64], R11 ;  /* 0x0000000b1000e986 */ /* 0x0001e4000c101908 */
[----:B0-----:R-:W0:Y:S01]  /*35ce0*/  LDC.64 R16, c[0x0][0x428] ;  /* 0x00010a00ff107b82 */ /* 0x001e220000000a00 */
[----:B------:R-:W-:Y:S01]  /*35cf0*/  F2FP.F16.F32.PACK_AB R12, R20, R12 ;  /* 0x0000000c140c723e */ /* 0x000fe200000000ff */
[----:B------:R-:W-:Y:S02]  /*35d00*/  FADD.FTZ R19, -R18, R88 ;  /* 0x0000005812137221 */ /* 0x000fe40000010100 */
[----:B------:R-:W3:Y:S01]  /*35d10*/  LDL R88, [R1+0x54] ;  /* 0x0000540001587983 */ /* 0x000ee20000100800 */
[----:B0-----:R-:W-:-:S04]  /*35d20*/  IMAD.WIDE.U32 R20, R2, 0x10, R16 ;  /* 0x0000001002147825 */ /* 0x001fc800078e0010 */
[C---:B------:R-:W-:Y:S02]  /*35d30*/  FADD.FTZ R2, -R18.reuse, R90 ;  /* 0x0000005a12027221 */ /* 0x040fe40000010100 */
[----:B------:R-:W3:Y:S04]  /*35d40*/  LDL R90, [R1+0x58] ;  /* 0x00005800015a7983 */ /* 0x000ee80000100800 */
[----:B------:R0:W-:Y:S02]  /*35d50*/  STG.E.128 desc[UR8][R20.64], R12 ;  /* 0x0000000c14007986 */ /* 0x0001e4000c101d08 */
[C---:B0-----:R-:W-:Y:S01]  /*35d60*/  FADD.FTZ R20, -R18.reuse, R89 ;  /* 0x0000005912147221 */ /* 0x041fe20000010100 */
[----:B------:R-:W-:Y:S01]  /*35d70*/  FADD.FTZ R12, -R18, R91 ;  /* 0x0000005b120c7221 */ /* 0x000fe20000010100 */
[----:B------:R-:W3:Y:S04]  /*35d80*/  LDL R89, [R1+0x5c] ;  /* 0x00005c0001597983 */ /* 0x000ee80000100800 */
[----:B------:R-:W3:Y:S01]  /*35d90*/  LDL R91, [R1+0x50] ;  /* 0x00005000015b7983 */ /* 0x000ee20000100800 */
[----:B------:R-:W-:-:S04]  /*35da0*/  FMUL.FTZ R2, R11, R2 ;  /* 0x000000020b027220 */ /* 0x000fc80000410000 */
[----:B------:R-:W-:Y:S02]  /*35db0*/  FFMA.FTZ R2, R2, R189, R170 ;  /* 0x000000bd02027223 */ /* 0x000fe400000100aa */
[----:B------:R-:W3:Y:S01]  /*35dc0*/  LDL R189, [R1+0x64] ;  /* 0x0000640001bd7983 */ /* 0x000ee20000100800 */
[----:B------:R-:W-:-:S04]  /*35dd0*/  FMUL.FTZ R12, R11, R12 ;  /* 0x0000000c0b0c7220 */ /* 0x000fc80000410000 */
[----:B------:R-:W-:Y:S01]  /*35de0*/  FFMA.FTZ R12, R12, R188, R171 ;  /* 0x000000bc0c0c7223 */ /* 0x000fe200000100ab */
[C---:B------:R-:W-:Y:S01]  /*35df0*/  FADD.FTZ R13, -R18.reuse, R94 ;  /* 0x0000005e120d7221 */ /* 0x040fe20000010100 */
[----:B------:R-:W-:Y:S01]  /*35e00*/  FADD.FTZ R14, -R18, R95 ;  /* 0x0000005f120e7221 */ /* 0x000fe20000010100 */
[C---:B------:R-:W-:Y:S01]  /*35e10*/  FMUL.FTZ R19, R11.reuse, R19 ;  /* 0x000000130b137220 */ /* 0x040fe20000410000 */
[C---:B------:R-:W-:Y:S01]  /*35e20*/  FMUL.FTZ R20, R11.reuse, R20 ;  /* 0x000000140b147220 */ /* 0x040fe20000410000 */
[----:B------:R-:W-:Y:S01]  /*35e30*/  F2FP.F16.F32.PACK_AB R15, R12, R2 ;  /* 0x000000020c0f723e */ /* 0x000fe200000000ff */
[C---:B------:R-:W-:Y:S01]  /*35e40*/  FADD.FTZ R2, -R18.reuse, R92 ;  /* 0x0000005c12027221 */ /* 0x040fe20000010100 */
[C---:B------:R-:W-:Y:S01]  /*35e50*/  FADD.FTZ R12, -R18.reuse, R93 ;  /* 0x0000005d120c7221 */ /* 0x040fe20000010100 */
[C---:B------:R-:W-:Y:S01]  /*35e60*/  FMUL.FTZ R13, R11.reuse, R13 ;  /* 0x0000000d0b0d7220 */ /* 0x040fe20000410000 */
[C---:B------:R-:W-:Y:S01]  /*35e70*/  FMUL.FTZ R14, R11.reuse, R14 ;  /* 0x0000000e0b0e7220 */ /* 0x040fe20000410000 */
[C---:B------:R-:W-:Y:S01]  /*35e80*/  FMUL.FTZ R2, R11.reuse, R2 ;  /* 0x000000020b027220 */ /* 0x040fe20000410000 */
[----:B------:R-:W-:Y:S01]  /*35e90*/  FMUL.FTZ R12, R11, R12 ;  /* 0x0000000c0b0c7220 */ /* 0x000fe20000410000 */
[----:B------:R-:W3:Y:S04]  /*35ea0*/  LDL R188, [R1+0x68] ;  /* 0x0000680001bc7983 */ /* 0x000ee80000100800 */
[----:B------:R-:W3:Y:S04]  /*35eb0*/  LDL R92, [R1+0x10] ;  /* 0x00001000015c7983 */ /* 0x000ee80000100800 */
[----:B------:R-:W3:Y:S04]  /*35ec0*/  LDL R95, [R1+0x44] ;  /* 0x00004400015f7983 */ /* 0x000ee80000100800 */
[----:B------:R-:W3:Y:S04]  /*35ed0*/  LDL R94, [R1+0x20] ;  /* 0x00002000015e7983 */ /* 0x000ee80000100800 */
        /* <DEDUP_REMOVED lines=45> */
[----:B--2---:R-:W-:-:S02]  /*361b0*/  FFMA.FTZ R2, R2, R96, R172 ;  /* 0x0000006002027223 */ /* 0x004fc400000100ac */
[----:B------:R-:W2:Y:S01]  /*361c0*/  LDL R96, [R1+0x40] ;  /* 0x0000400001607983 */ /* 0x000ea20000100800 */
[----:B----4-:R-:W-:Y:S01]  /*361d0*/  FFMA.FTZ R19, R19, R30, R168 ;  /* 0x0000001e13137223 */ /* 0x010fe200000100a8 */
[----:B-----5:R-:W-:Y:S01]  /*361e0*/  FFMA.FTZ R20, R20, R29, R169 ;  /* 0x0000001d14147223 */ /* 0x020fe200000100a9 */
[----:B---3--:R-:W-:Y:S01]  /*361f0*/  FFMA.FTZ R21, R14, R23, R175 ;  /* 0x000000170e157223 */ /* 0x008fe200000100af */
[----:B------:R-:W-:Y:S01]  /*36200*/  FFMA.FTZ R13, R13, R31, R174 ;  /* 0x0000001f0d0d7223 */ /* 0x000fe200000100ae */
[----:B------:R-:W-:Y:S02]  /*36210*/  FFMA.FTZ R12, R12, R22, R173 ;  /* 0x000000160c0c7223 */ /* 0x000fe400000100ad */
[----:B------:R-:W-:Y:S02]  /*36220*/  F2FP.F16.F32.PACK_AB R14, R20, R19 ;  /* 0x00000013140e723e */ /* 0x000fe400000000ff */
[----:B------:R-:W-:Y:S01]  /*36230*/  F2FP.F16.F32.PACK_AB R13, R21, R13 ;  /* 0x0000000d150d723e */ /* 0x000fe200000000ff */
[----:B------:R-:W-:Y:S01]  /*36240*/  IMAD.WIDE.U32 R20, R204, 0x10, R16 ;  /* 0x00000010cc147825 */ /* 0x000fe200078e0010 */
[----:B------:R-:W-:-:S03]  /*36250*/  F2FP.F16.F32.PACK_AB R12, R12, R2 ;  /* 0x000000020c0c723e */ /* 0x000fc600000000ff */
[C---:B------:R-:W-:Y:S02]  /*36260*/  FADD.FTZ R19, -R18.reuse, R81 ;  /* 0x0000005112137221 */ /* 0x040fe40000010100 */
[----:B------:R0:W-:Y:S02]  /*36270*/  STG.E.128 desc[UR8][R20.64], R12 ;  /* 0x0000000c14007986 */ /* 0x0001e4000c101d08 */
[C---:B------:R-:W-:Y:S01]  /*36280*/  FMUL.FTZ R19, R11.reuse, R19 ;  /* 0x000000130b137220 */ /* 0x040fe20000410000 */
[C---:B0-----:R-:W-:Y:S01]  /*36290*/  FADD.FTZ R21, -R18.reuse, R83 ;  /* 0x0000005312157221 */ /* 0x041fe20000010100 */
[C---:B------:R-:W-:Y:S01]  /*362a0*/  FADD.FTZ R15, -R18.reuse, R80 ;  /* 0x00000050120f7221 */ /* 0x040fe20000010100 */
[----:B------:R-:W-:Y:S02]  /*362b0*/  FADD.FTZ R20, -R18, R82 ;  /* 0x0000005212147221 */ /* 0x000fe40000010100 */
[C---:B------:R-:W-:Y:S01]  /*362c0*/  FMUL.FTZ R21, R11.reuse, R21 ;  /* 0x000000150b157220 */ /* 0x040fe20000410000 */
[C---:B------:R-:W-:Y:S01]  /*362d0*/  FMUL.FTZ R15, R11.reuse, R15 ;  /* 0x0000000f0b0f7220 */ /* 0x040fe20000410000 */
[C---:B------:R-:W-:Y:S01]  /*362e0*/  FMUL.FTZ R20, R11.reuse, R20 ;  /* 0x000000140b147220 */ /* 0x040fe20000410000 */
[C---:B------:R-:W-:Y:S01]  /*362f0*/  FMUL.FTZ R80, R11.reuse, R34 ;  /* 0x000000220b507220 */ /* 0x040fe20000410000 */
[----:B------:R-:W-:-:S02]  /*36300*/  FMUL.FTZ R82, R11, R24 ;  /* 0x000000180b527220 */ /* 0x000fc40000410000 */
        /* <DEDUP_REMOVED lines=16> */
[----:B------:R-:W-:Y:S01]  /*36410*/  FMUL.FTZ R12, R11, R12 ;  /* 0x0000000c0b0c7220 */ /* 0x000fe20000410000 */
[----:B------:R-:W-:Y:S01]  /*36420*/  FFMA.FTZ R34, R19, R88, R161 ;  /* 0x0000005813227223 */ /* 0x000fe200000100a1 */
[----:B------:R-:W4:Y:S04]  /*36430*/  LDL R87, [R1] ;  /* 0x0000000001577983 */ /* 0x000f280000100800 */
[----:B------:R-:W5:Y:S01]  /*36440*/  LDL R88, [R1+0x2c] ;  /* 0x00002c0001587983 */ /* 0x000f620000100800 */
        /* <DEDUP_REMOVED lines=8> */
[----:B------:R-:W-:Y:S01]  /*364d0*/  FMUL.FTZ R29, R11, R73 ;  /* 0x000000490b1d7220 */ /* 0x000fe20000410000 */
[----:B------:R-:W-:Y:S01]  /*364e0*/  F2FP.F16.F32.PACK_AB R34, R34, R15 ;  /* 0x0000000f2222723e */ /* 0x000fe200000000ff */
[----:B------:R-:W-:Y:S02]  /*364f0*/  FFMA.FTZ R15, R12, R189, R165 ;  /* 0x000000bd0c0f7223 */ /* 0x000fe400000100a5 */
[----:B------:R-:W-:Y:S02]  /*36500*/  FFMA.FTZ R12, R29, R98, R153 ;  /* 0x000000621d0c7223 */ /* 0x000fe40000010099 */
[----:B------:R-:W4:Y:S01]  /*36510*/  LDL R29, [R1+0xc] ;  /* 0x00000c00011d7983 */ /* 0x000f220000100800 */
[C---:B------:R-:W-:Y:S01]  /*36520*/  FMUL.FTZ R13, R11.reuse, R13 ;  /* 0x0000000d0b0d7220 */ /* 0x040fe20000410000 */
[C---:B------:R-:W-:Y:S01]  /*36530*/  FMUL.FTZ R14, R11.reuse, R14 ;  /* 0x0000000e0b0e7220 */ /* 0x040fe20000410000 */
[C---:B------:R-:W-:Y:S01]  /*36540*/  FMUL.FTZ R31, R11.reuse, R31 ;  /* 0x0000001f0b1f7220 */ /* 0x040fe20000410000 */
[----:B------:R-:W-:-:S02]  /*36550*/  FMUL.FTZ R2, R11, R2 ;  /* 0x000000020b027220 */ /* 0x000fc40000410000 */
[----:B------:R-:W-:Y:S01]  /*36560*/  FFMA.FTZ R14, R14, R103, R167 ;  /* 0x000000670e0e7223 */ /* 0x000fe200000100a7 */
        /* <DEDUP_REMOVED lines=13> */
[----:B------:R-:W-:Y:S01]  /*36640*/  F2FP.F16.F32.PACK_AB R33, R14, R13 ;  /* 0x0000000d0e21723e */ /* 0x000fe200000000ff */
[C---:B------:R-:W-:Y:S01]  /*36650*/  FMUL.FTZ R70, R11.reuse, R70 ;  /* 0x000000460b467220 */ /* 0x040fe20000410000 */
[C---:B------:R-:W-:Y:S01]  /*36660*/  FMUL.FTZ R71, R11.reuse, R71 ;  /* 0x000000470b477220 */ /* 0x040fe20000410000 */
[C---:B------:R-:W-:Y:S01]  /*36670*/  FMUL.FTZ R66, R11.reuse, R66 ;  /* 0x000000420b427220 */ /* 0x040fe20000410000 */
[C---:B------:R-:W-:Y:S01]  /*36680*/  FMUL.FTZ R67, R11.reuse, R67 ;  /* 0x000000430b437220 */ /* 0x040fe20000410000 */
[----:B------:R-:W-:Y:S01]  /*36690*/  F2FP.F16.F32.PACK_AB R14, R12, R31 ;  /* 0x0000001f0c0e723e */ /* 0x000fe200000000ff */
[C---:B------:R-:W-:Y:S01]  /*366a0*/  FMUL.FTZ R81, R11.reuse, R35 ;  /* 0x000000230b517220 */ /* 0x040fe20000410000 */
[----:B------:R-:W-:Y:S01]  /*366b0*/  FMUL.FTZ R73, R11, R32 ;  /* 0x000000200b497220 */ /* 0x000fe20000410000 */
        /* <DEDUP_REMOVED lines=44> */
[----:B------:R-:W-:Y:S01]  /*36980*/  IMAD.WIDE.U32 R18, R203, 0x10, R16 ;  /* 0x00000010cb127825 */ /* 0x000fe200078e0010 */
[----:B------:R-:W-:-:S02]  /*36990*/  F2FP.F16.F32.PACK_AB R15, R75, R74 ;  /* 0x0000004a4b0f723e */ /* 0x000fc400000000ff */
[----:B------:R-:W-:Y:S02]  /*369a0*/  F2FP.F16.F32.PACK_AB R13, R30, R27 ;  /* 0x0000001b1e0d723e */ /* 0x000fe400000000ff */
[----:B------:R0:W-:Y:S01]  /*369b0*/  STG.E.128 desc[UR8][R18.64], R32 ;  /* 0x0000002012007986 */ /* 0x0001e2000c101d08 */
[----:B------:R-:W-:Y:S01]  /*369c0*/  FFMA.FTZ R41, R41, R233, R121 ;  /* 0x000000e929297223 */ /* 0x000fe20000010079 */
[----:B------:R-:W-:-:S04]  /*369d0*/  IMAD.WIDE.U32 R26, R206, 0x10, R16 ;  /* 0x00000010ce1a7825 */ /* 0x000fc800078e0010 */
[----:B------:R-:W-:-:S04]  /*369e0*/  IMAD.WIDE.U32 R30, R207, 0x10, R16 ;  /* 0x00000010cf1e7825 */ /* 0x000fc800078e0010 */
[----:B0-----:R-:W-:Y:S01]  /*369f0*/  FFMA.FTZ R19, R50, R242, R130 ;  /* 0x000000f232137223 */ /* 0x001fe20000010082 */
[----:B------:R-:W-:Y:S01]  /*36a00*/  FFMA.FTZ R33, R38, R230, R118 ;  /* 0x000000e626217223 */ /* 0x000fe20000010076 */
[----:B------:R-:W-:Y:S01]  /*36a10*/  FFMA.FTZ R32, R39, R231, R119 ;  /* 0x000000e727207223 */ /* 0x000fe20000010077 */
[----:B------:R-:W-:Y:S01]  /*36a20*/  FFMA.FTZ R35, R80, R226, R114 ;  /* 0x000000e250237223 */ /* 0x000fe20000010072 */
[----:B--2---:R-:W-:Y:S01]  /*36a30*/  FFMA.FTZ R12, R22, R96, R156 ;  /* 0x00000060160c7223 */ /* 0x004fe2000001009c */
[----:B------:R-:W-:-:S04]  /*36a40*/  FFMA.FTZ R22, R64, R92, R144 ;  /* 0x0000005c40167223 */ /* 0x000fc80000010090 */
        /* <DEDUP_REMOVED lines=25> */
[----:B------:R-:W-:Y:S01]  /*36be0*/  F2FP.F16.F32.PACK_AB R38, R83, R38 ;  /* 0x000000265326723e */ /* 0x000fe200000000ff */
[----:B---3--:R-:W-:-:S05]  /*36bf0*/  FFMA.FTZ R69, R69, R24, R149 ;  /* 0x0000001845457223 */ /* 0x008fca0000010095 */
[----:B------:R-:W-:Y:S01]  /*36c00*/  F2FP.F16.F32.PACK_AB R20, R69, R20 ;  /* 0x000000144514723e */ /* 0x000fe200000000ff */
[----:B------:R-:W-:-:S04]  /*36c10*/  IMAD.WIDE.U32 R68, R201, 0x10, R16 ;  /* 0x00000010c9447825 */ /* 0x000fc800078e0010 */
[----:B------:R-:W-:-:S04]  /*36c20*/  IMAD.WIDE.U32 R24, R200, 0x10, R16 ;  /* 0x00000010c8187825 */ /* 0x000fc800078e0010 */
[----:B-----5:R-:W-:-:S05]  /*36c30*/  FFMA.FTZ R2, R71, R88, R151 ;  /* 0x0000005847027223 */ /* 0x020fca0000010097 */
[----:B------:R-:W-:Y:S01]  /*36c40*/  F2FP.F16.F32.PACK_AB R21, R2, R21 ;  /* 0x000000150215723e */ /* 0x000fe200000000ff */
[----:B------:R-:W-:Y:S01]  /*36c50*/  FFMA.FTZ R2, R51, R243, R131 ;  /* 0x000000f333027223 */ /* 0x000fe20000010083 */
[----:B----4-:R-:W-:Y:S01]  /*36c60*/  FFMA.FTZ R67, R67, R90, R147 ;  /* 0x0000005a43437223 */ /* 0x010fe20000010093 */
[----:B------:R-:W-:-:S03]  /*36c70*/  IMAD.WIDE.U32 R70, R214, 0x10, R16 ;  /* 0x00000010d6467825 */ /* 0x000fc600078e0010 */
[----:B------:R-:W-:Y:S01]  /*36c80*/  F2FP.F16.F32.PACK_AB R19, R2, R19 ;  /* 0x000000130213723e */ /* 0x000fe200000000ff */
[----:B------:R-:W-:Y:S01]  /*36c90*/  FFMA.FTZ R2, R55, R247, R135 ;  /* 0x000000f737027223 */ /* 0x000fe20000010087 */
[----:B------:R-:W-:Y:S01]  /*36ca0*/  FFMA.FTZ R65, R65, R89, R145 ;  /* 0x0000005941417223 */ /* 0x000fe20000010091 */
[----:B------:R-:W-:-:S04]  /*36cb0*/  FFMA.FTZ R66, R66, R91, R146 ;  /* 0x0000005b42427223 */ /* 0x000fc80000010092 */
[----:B------:R-:W-:Y:S01]  /*36cc0*/  F2FP.F16.F32.PACK_AB R22, R65, R22 ;  /* 0x000000164116723e */ /* 0x000fe200000000ff */
[----:B------:R-:W-:Y:S01]  /*36cd0*/  IMAD.WIDE.U32 R64, R202, 0x10, R16 ;  /* 0x00000010ca407825 */ /* 0x000fe200078e0010 */
[----:B------:R-:W-:-:S04]  /*36ce0*/  F2FP.F16.F32.PACK_AB R23, R67, R66 ;  /* 0x000000424317723e */ /* 0x000fc800000000ff */
[----:B------:R-:W-:Y:S04]  /*36cf0*/  STG.E.128 desc[UR8][R64.64], R12 ;  /* 0x0000000c40007986 */ /* 0x000fe8000c101d08 */
[----:B------:R0:W-:Y:S01]  /*36d00*/  STG.E.128 desc[UR8][R68.64], R20 ;  /* 0x0000001444007986 */ /* 0x0001e2000c101d08 */
[----:B------:R-:W-:-:S04]  /*36d10*/  IMAD.WIDE.U32 R66, R208, 0x10, R16 ;  /* 0x00000010d0427825 */ /* 0x000fc800078e0010 */
[----:B------:R-:W-:Y:S01]  /*36d20*/  FFMA.FTZ R17, R54, R246, R134 ;  /* 0x000000f636117223 */ /* 0x000fe20000010086 */
[----:B0-----:R-:W-:-:S05]  /*36d30*/  FFMA.FTZ R22, R40, R232, R120 ;  /* 0x000000e828167223 */ /* 0x001fca0000010078 */
        /* <DEDUP_REMOVED lines=17> */
[----:B------:R-:W-:-:S02]  /*36e50*/  F2FP.F16.F32.PACK_AB R15, R59, R58 ;  /* 0x0000003a3b0f723e */ /* 0x000fc400000000ff */
        /* <DEDUP_REMOVED lines=17> */
.L_x_63546:
        /* <DEDUP_REMOVED lines=8> */
.L_x_63549:
[----:B------:R-:W-:Y:S05]  /*36ff0*/  BSYNC B0 ;  /* 0x0000000000007941 */ /* 0x000fea0003800000 */
.L_x_63548:
        /* <DEDUP_REMOVED lines=9> */
.L_x_63550:
[----:B------:R-:W-:Y:S02]  /*37090*/  IMAD.MOV.U32 R13, RZ, RZ, 0x4 ;  /* 0x00000004ff0d7424 */ /* 0x000fe400078e00ff */
[----:B------:R-:W-:Y:S01]  /*370a0*/  FADD.FTZ R14, R14, R11 ;  /* 0x0000000b0e0e7221 */ /* 0x000fe20000010000 */
[----:B------:R-:W-:-:S04]  /*370b0*/  MOV R11, 0xffffffff ;  /* 0xffffffff000b7802 */ /* 0x000fc80000000f00 */
[----:B------:R-:W-:-:S07]  /*370c0*/  MOV R16, R14 ;  /* 0x0000000e00107202 */ /* 0x000fce0000000f00 */
[----:B------:R-:W-:Y:S05]  /*370d0*/  WARPSYNC.COLLECTIVE R11, `(.L_x_63551) ;  /* 0x000000000b087348 */ /* 0x000fea0003c00000 */
[----:B------:R0:W1:Y:S02]  /*370e0*/  SHFL.BFLY P0, R11, R16, R13, R12 ;  /* 0x0c00000d100b7389 */ /* 0x000064000000000c */
[----:B01----:R-:W-:Y:S05]  /*370f0*/  ENDCOLLECTIVE ;  /* 0x000000000000791b */ /* 0x003fea0003800000 */
.L_x_63551:
[----:B------:R-:W-:Y:S02]  /*37100*/  HFMA2 R13, -RZ, RZ, 0, 4.76837158203125e-07 ;  /* 0x00000008ff0d7431 */ /* 0x000fe400000001ff */
[----:B------:R-:W-:Y:S01]  /*37110*/  FADD.FTZ R14, R14, R11 ;  /* 0x0000000b0e0e7221 */ /* 0x000fe20000010000 */
[----:B------:R-:W-:-:S03]  /*37120*/  IMAD.MOV.U32 R11, RZ, RZ, -0x1 ;  /* 0xffffffffff0b7424 */ /* 0x000fc600078e00ff */
[----:B------:R-:W-:-:S07]  /*37130*/  IMAD.MOV.U32 R16, RZ, RZ, R14 ;  /* 0x000000ffff107224 */ /* 0x000fce00078e000e */
[----:B------:R-:W-:Y:S05]  /*37140*/  WARPSYNC.COLLECTIVE R11, `(.L_x_63552) ;  /* 0x000000000b087348 */ /* 0x000fea0003c00000 */
[----:B------:R0:W1:Y:S02]  /*37150*/  SHFL.BFLY P0, R11, R16, R13, R12 ;  /* 0x0c00000d100b7389 */ /* 0x000064000000000c */
[----:B01----:R-:W-:Y:S05]  /*37160*/  ENDCOLLECTIVE ;  /* 0x000000000000791b */ /* 0x003fea0003800000 */
.L_x_63552:
[----:B------:R-:W-:Y:S02]  /*37170*/  IMAD.MOV.U32 R13, RZ, RZ, 0x10 ;  /* 0x00000010ff0d7424 */ /* 0x000fe400078e00ff */
[----:B------:R-:W-:Y:S01]  /*37180*/  FADD.FTZ R14, R14, R11 ;  /* 0x0000000b0e0e7221 */ /* 0x000fe20000010000 */
[----:B------:R-:W-:-:S04]  /*37190*/  MOV R11, 0xffffffff ;  /* 0xffffffff000b7802 */ /* 0x000fc80000000f00 */
[----:B------:R-:W-:-:S07]  /*371a0*/  MOV R16, R14 ;  /* 0x0000000e00107202 */ /* 0x000fce0000000f00 */
[----:B------:R-:W-:Y:S05]  /*371b0*/  WARPSYNC.COLLECTIVE R11, `(.L_x_63553) ;  /* 0x000000000b087348 */ /* 0x000fea0003c00000 */
[----:B------:R0:W1:Y:S02]  /*371c0*/  SHFL.BFLY P0, R11, R16, R13, R12 ;  /* 0x0c00000d100b7389 */ /* 0x000064000000000c */
[----:B01----:R-:W-:Y:S05]  /*371d0*/  ENDCOLLECTIVE ;  /* 0x000000000000791b */ /* 0x003fea0003800000 */
.L_x_63553:
        /* <DEDUP_REMOVED lines=169> */
.L_x_63554:
[----:B------:R-:W-:Y:S02]  /*37c70*/  HFMA2 R13, -RZ, RZ, 0, 1.1920928955078125e-07 ;  /* 0x00000002ff0d7431 */ /* 0x000fe400000001ff */
[----:B------:R-:W-:Y:S01]  /*37c80*/  FADD.FTZ R14, R14, R11 ;  /* 0x0000000b0e0e7221 */ /* 0x000fe20000010000 */
[----:B------:R-:W-:-:S03]  /*37c90*/  IMAD.MOV.U32 R11, RZ, RZ, -0x1 ;  /* 0xffffffffff0b7424 */ /* 0x000fc600078e00ff */
[----:B------:R-:W-:-:S07]  /*37ca0*/  IMAD.MOV.U32 R16, RZ, RZ, R14 ;  /* 0x000000ffff107224 */ /* 0x000fce00078e000e */
[----:B------:R-:W-:Y:S05]  /*37cb0*/  WARPSYNC.COLLECTIVE R11, `(.L_x_63555) ;  /* 0x000000000b087348 */ /* 0x000fea0003c00000 */
[----:B------:R0:W1:Y:S02]  /*37cc0*/  SHFL.BFLY P0, R11, R16, R13, R12 ;  /* 0x0c00000d100b7389 */ /* 0x000064000000000c */
[----:B01----:R-:W-:Y:S05]  /*37cd0*/  ENDCOLLECTIVE ;  /* 0x000000000000791b */ /* 0x003fea0003800000 */
.L_x_63555:
[----:B------:R-:W-:Y:S02]  /*37ce0*/  IMAD.MOV.U32 R13, RZ, RZ, 0x4 ;  /* 0x00000004ff0d7424 */ /* 0x000fe400078e00ff */
[----:B------:R-:W-:Y:S01]  /*37cf0*/  FADD.FTZ R14, R14, R11 ;  /* 0x0000000b0e0e7221 */ /* 0x000fe20000010000 */
[----:B------:R-:W-:-:S04]  /*37d00*/  MOV R11, 0xffffffff ;  /* 0xffffffff000b7802 */ /* 0x000fc80000000f00 */
[----:B------:R-:W-:-:S07]  /*37d10*/  MOV R16, R14 ;  /* 0x0000000e00107202 */ /* 0x000fce0000000f00 */
[----:B------:R-:W-:Y:S05]  /*37d20*/  WARPSYNC.COLLECTIVE R11, `(.L_x_63556) ;  /* 0x000000000b087348 */ /* 0x000fea0003c00000 */
[----:B------:R0:W1:Y:S02]  /*37d30*/  SHFL.BFLY P0, R11, R16, R13, R12 ;  /* 0x0c00000d100b7389 */ /* 0x000064000000000c */
[----:B01----:R-:W-:Y:S05]  /*37d40*/  ENDCOLLECTIVE ;  /* 0x000000000000791b */ /* 0x003fea0003800000 */
.L_x_63556:
[----:B------:R-:W-:Y:S02]  /*37d50*/  HFMA2 R13, -RZ, RZ, 0, 4.76837158203125e-07 ;  /* 0x00000008ff0d7431 */ /* 0x000fe400000001ff */
[----:B------:R-:W-:Y:S01]  /*37d60*/  FADD.FTZ R14, R14, R11 ;  /* 0x0000000b0e0e7221 */ /* 0x000fe20000010000 */
[----:B------:R-:W-:-:S03]  /*37d70*/  IMAD.MOV.U32 R11, RZ, RZ, -0x1 ;  /* 0xffffffffff0b7424 */ /* 0x000fc600078e00ff */
[----:B------:R-:W-:-:S07]  /*37d80*/  IMAD.MOV.U32 R16, RZ, RZ, R14 ;  /* 0x000000ffff107224 */ /* 0x000fce00078e000e */
[----:B------:R-:W-:Y:S05]  /*37d90*/  WARPSYNC.COLLECTIVE R11, `(.L_x_63557) ;  /* 0x000000000b087348 */ /* 0x000fea0003c00000 */
[----:B------:R0:W1:Y:S02]  /*37da0*/  SHFL.BFLY P0, R11, R16, R13, R12 ;  /* 0x0c00000d100b7389 */ /* 0x000064000000000c */
[----:B01----:R-:W-:Y:S05]  /*37db0*/  ENDCOLLECTIVE ;  /* 0x000000000000791b */ /* 0x003fea0003800000 */
.L_x_63557:
[----:B------:R-:W-:Y:S02]  /*37dc0*/  IMAD.MOV.U32 R13, RZ, RZ, 0x10 ;  /* 0x00000010ff0d7424 */ /* 0x000fe400078e00ff */
[----:B------:R-:W-:Y:S01]  /*37dd0*/  FADD.FTZ R14, R14, R11 ;  /* 0x0000000b0e0e7221 */ /* 0x000fe20000010000 */
[----:B------:R-:W-:-:S04]  /*37de0*/  MOV R11, 0xffffffff ;  /* 0xffffffff000b7802 */ /* 0x000fc80000000f00 */
[----:B------:R-:W-:-:S07]  /*37df0*/  MOV R16, R14 ;  /* 0x0000000e00107202 */ /* 0x000fce0000000f00 */
[----:B------:R-:W-:Y:S05]  /*37e00*/  WARPSYNC.COLLECTIVE R11, `(.L_x_63558) ;  /* 0x000000000b087348 */ /* 0x000fea0003c00000 */
[----:B------:R0:W1:Y:S02]  /*37e10*/  SHFL.BFLY P0, R11, R16, R13, R12 ;  /* 0x0c00000d100b7389 */ /* 0x000064000000000c */
[----:B01----:R-:W-:Y:S05]  /*37e20*/  ENDCOLLECTIVE ;  /* 0x000000000000791b */ /* 0x003fea0003800000 */
.L_x_63558:
[----:B------:R-:W-:Y:S05]  /*37e30*/  BRA `(.L_x_63559) ;  /* 0xffffffd8009c7947 */ /* 0x000fea000383ffff */
.L_x_63560:
        /* <DEDUP_REMOVED lines=12> */
.L_x_88537:


//--------------------- .text._ZN10layer_norm13ln_fwd_kernelINS_13Kernel_traitsIf6__halffS2_fjLj2560ELj1ELj4ELj1ELj16ENS_18Kernel_traits_baseILj2560EfS2_fS2_fjLj128EEEEELb1ELb0ELb1ELb0EEEvNS_9FwdParamsE --------------------------
	.section	.text._ZN10layer_norm13ln_fwd_kernelINS_13Kernel_traitsIf6__halffS2_fjLj2560ELj1ELj4ELj1ELj16ENS_18Kernel_traits_baseILj2560EfS2_fS2_fjLj128EEEEELb1ELb0ELb1ELb0EEEvNS_9FwdParamsE,"ax",@progbits
	.align	128
        .global         _ZN10layer_norm13ln_fwd_kernelINS_13Kernel_traitsIf6__halffS2_fjLj2560ELj1ELj4ELj1ELj16ENS_18Kernel_traits_baseILj2560EfS2_fS2_fjLj128EEEEELb1ELb0ELb1ELb0EEEvNS_9FwdParamsE
        .type           _ZN10layer_norm13ln_fwd_kernelINS_13Kernel_traitsIf6__halffS2_fjLj2560ELj1ELj4ELj1ELj16ENS_18Kernel_traits_baseILj2560EfS2_fS2_fjLj128EEEEELb1ELb0ELb1ELb0EEEvNS_9FwdParamsE,@function
        .size           _ZN10layer_norm13ln_fwd_kernelINS_13Kernel_traitsIf6__halffS2_fjLj2560ELj1ELj4ELj1ELj16ENS_18Kernel_traits_baseILj2560EfS2_fS2_fjLj128EEEEELb1ELb0ELb1ELb0EEEvNS_9FwdParamsE,(.L_x_88538 - _ZN10layer_norm13ln_fwd_kernelINS_13Kernel_traitsIf6__halffS2_fjLj2560ELj1ELj4ELj1ELj16ENS_18Kernel_traits_baseILj2560EfS2_fS2_fjLj128EEEEELb1ELb0ELb1ELb0EEEvNS_9FwdParamsE)
        .other          _ZN10layer_norm13ln_fwd_kernelINS_13Kernel_traitsIf6__halffS2_fjLj2560ELj1ELj4ELj1ELj16ENS_18Kernel_traits_baseILj2560EfS2_fS2_fjLj128EEEEELb1ELb0ELb1ELb0EEEvNS_9FwdParamsE,@"STO_CUDA_ENTRY STV_DEFAULT"
_ZN10layer_norm13ln_fwd_kernelINS_13Kernel_traitsIf6__halffS2_fjLj2560ELj1ELj4ELj1ELj16ENS_18Kernel_traits_baseILj2560EfS2_fS2_fjLj128EEEEELb1ELb0ELb1ELb0EEEvNS_9FwdParamsE:
.text._ZN10layer_norm13ln_fwd_kernelINS_13Kernel_traitsIf6__halffS2_fjLj2560ELj1ELj4ELj1ELj16ENS_18Kernel_traits_baseILj2560EfS2_fS2_fjLj128EEEEELb1ELb0ELb1ELb0EEEvNS_9FwdParamsE:
        /* <DEDUP_REMOVED lines=184> */
.L_x_63562:
        /* <DEDUP_REMOVED lines=141> */
.L_x_63563:
[----:B------:R-:W-:Y:S05]  /*1450*/  BSYNC.RECONVERGENT B0 ;  /* 0x0000000000007941 */ /* 0x000fea0003800200 */
.L_x_63561:
        /* <DEDUP_REMOVED lines=70> */
.L_x_64753:
        /* <DEDUP_REMOVED lines=28> */
.L_x_63567:
[----:B------:R-:W-:Y:S05]  /*1a80*/  BSYNC.RECONVERGENT B1 ;  /* 0x0000000000017941 */ /* 0x000fea0003800200 */
.L_x_63566:
        /* <DEDUP_REMOVED lines=29> */
.L_x_63574:
        /* <DEDUP_REMOVED lines=13> */
.L_x_63576:
[----:B------:R-:W-:Y:S05]  /*1d30*/  BSYNC.RECONVERGENT B4 ;  /* 0x0000000000047941 */ /* 0x000fea0003800200 */
.L_x_63575:
        /* <DEDUP_REMOVED lines=61> */
.L_x_63573:
[----:B------:R-:W-:Y:S05]  /*2110*/  BSYNC.RECONVERGENT B3 ;  /* 0x0000000000037941 */ /* 0x000fea0003800200 */
.L_x_63572:
[----:B------:R-:W-:Y:S01]  /*2120*/  I2FP.F32.U32 R9, R9 ;  /* 0x0000000900097245 */ /* 0x000fe20000201000 */
[----:B------:R-:W-:-:S05]  /*2130*/  HFMA2 R13, -RZ, RZ, 0.1171875, 0 ;  /* 0x2f800000ff0d7431 */ /* 0x000fca00000001ff */
        /* <DEDUP_REMOVED lines=8> */
.L_x_63571:
[----:B------:R-:W-:Y:S05]  /*21c0*/  BSYNC.RECONVERGENT B2 ;  /* 0x0000000000027941 */ /* 0x000fea0003800200 */
.L_x_63570:
        /* <DEDUP_REMOVED lines=20> */
.L_x_63581:
        /* <DEDUP_REMOVED lines=13> */
.L_x_63583:
[----:B------:R-:W-:Y:S05]  /*23e0*/  BSYNC.RECONVERGENT B4 ;  /* 0x0000000000047941 */ /* 0x000fea0003800200 */
.L_x_63582:
        /* <DEDUP_REMOVED lines=61> */
.L_x_63580:
[----:B------:R-:W-:Y:S05]  /*27c0*/  BSYNC.RECONVERGENT B3 ;  /* 0x0000000000037941 */ /* 0x000fea0003800200 */
.L_x_63579:
[----:B------:R-:W-:Y:S01]  /*27d0*/  I2FP.F32.U32 R8, R8 ;  /* 0x0000000800087245 */ /* 0x000fe20000201000 */
[----:B------:R-:W-:-:S04]  /*27e0*/  IMAD.MOV.U32 R13, RZ, RZ, 0x2f800000 ;  /* 0x2f800000ff0d7424 */ /* 0x000fc800078e00ff */
        /* <DEDUP_REMOVED lines=8> */
.L_x_63578:
[----:B------:R-:W-:Y:S05]  /*2870*/  BSYNC.RECONVERGENT B2 ;  /* 0x0000000000027941 */ /* 0x000fea0003800200 */
.L_x_63577:
        /* <DEDUP_REMOVED lines=20> */
.L_x_63588:
        /* <DEDUP_REMOVED lines=13> */
.L_x_63590:
[----:B------:R-:W-:Y:S05]  /*2a90*/  BSYNC.RECONVERGENT B4 ;  /* 0x0000000000047941 */ /* 0x000fea0003800200 */
.L_x_63589:
        /* <DEDUP_REMOVED lines=61> */
.L_x_63587:
[----:B------:R-:W-:Y:S05]  /*2e70*/  BSYNC.RECONVERGENT B3 ;  /* 0x0000000000037941 */ /* 0x000fea0003800200 */
.L_x_63586:
[----:B------:R-:W-:Y:S01]  /*2e80*/  I2FP.F32.U32 R7, R7 ;  /* 0x0000000700077245 */ /* 0x000fe20000201000 */
[----:B------:R-:W-:-:S04]  /*2e90*/  IMAD.MOV.U32 R17, RZ, RZ, 0x2f800000 ;  /* 0x2f800000ff117424 */ /* 0x000fc800078e00ff */
        /* <DEDUP_REMOVED lines=8> */
.L_x_63585:
[----:B------:R-:W-:Y:S05]  /*2f20*/  BSYNC.RECONVERGENT B2 ;  /* 0x0000000000027941 */ /* 0x000fea0003800200 */
.L_x_63584:
        /* <DEDUP_REMOVED lines=20> */
.L_x_63595:
        /* <DEDUP_REMOVED lines=13> */
.L_x_63597:
[----:B------:R-:W-:Y:S05]  /*3140*/  BSYNC.RECONVERGENT B4 ;  /* 0x0000000000047941 */ /* 0x000fea0003800200 */
.L_x_63596:
        /* <DEDUP_REMOVED lines=61> */
.L_x_63594:
[----:B------:R-:W-:Y:S05]  /*3520*/  BSYNC.RECONVERGENT B3 ;  /* 0x0000000000037941 */ /* 0x000fea0003800200 */
.L_x_63593:
[----:B------:R-:W-:Y:S01]  /*3530*/  I2FP.F32.U32 R6, R6 ;  /* 0x0000000600067245 */ /* 0x000fe20000201000 */
[----:B------:R-:W-:-:S05]  /*3540*/  HFMA2 R13, -RZ, RZ, 0.1171875, 0 ;  /* 0x2f800000ff0d7431 */ /* 0x000fca00000001ff */
        /* <DEDUP_REMOVED lines=8> */
.L_x_63592:
[----:B------:R-:W-:Y:S05]  /*35d0*/  BSYNC.RECONVERGENT B2 ;  /* 0x0000000000027941 */ /* 0x000fea0003800200 */
.L_x_63591:
        /* <DEDUP_REMOVED lines=20> */
.L_x_63602:
        /* <DEDUP_REMOVED lines=13> */
.L_x_63604:
[----:B------:R-:W-:Y:S05]  /*37f0*/  BSYNC.RECONVERGENT B4 ;  /* 0x0000000000047941 */ /* 0x000fea0003800200 */
.L_x_63603:
        /* <DEDUP_REMOVED lines=61> */
.L_x_63601:
[----:B------:R-:W-:Y:S05]  /*3bd0*/  BSYNC.RECONVERGENT B3 ;  /* 0x0000000000037941 */ /* 0x000fea0003800200 */
.L_x_63600:
        /* <DEDUP_REMOVED lines=10> */
.L_x_63599:
[----:B------:R-:W-:Y:S05]  /*3c80*/  BSYNC.RECONVERGENT B2 ;  /* 0x0000000000027941 */ /* 0x000fea0003800200 */
.L_x_63598:
        /* <DEDUP_REMOVED lines=20> */
.L_x_63609:
        /* <DEDUP_REMOVED lines=13> */
.L_x_63611:
[----:B------:R-:W-:Y:S05]  /*3ea0*/  BSYNC.RECONVERGENT B4 ;  /* 0x0000000000047941 */ /* 0x000fea0003800200 */
.L_x_63610:
        /* <DEDUP_REMOVED lines=61> */
.L_x_63608:
[----:B------:R-:W-:Y:S05]  /*4280*/  BSYNC.RECONVERGENT B3 ;  /* 0x0000000000037941 */ /* 0x000fea0003800200 */
.L_x_63607:
        /* <DEDUP_REMOVED lines=10> */
.L_x_63606:
[----:B------:R-:W-:Y:S05]  /*4330*/  BSYNC.RECONVERGENT B2 ;  /* 0x0000000000027941 */ /* 0x000fea0003800200 */
.L_x_63605:
        /* <DEDUP_REMOVED lines=20> */
.L_x_63616:
        /* <DEDUP_REMOVED lines=13> */
.L_x_63618:
[----:B------:R-:W-:Y:S05]  /*4550*/  BSYNC.RECONVERGENT B4 ;  /* 0x0000000000047941 */ /* 0x000fea0003800200 */
.L_x_63617:
        /* <DEDUP_REMOVED lines=61> */
.L_x_63615:
[----:B------:R-:W-:Y:S05]  /*4930*/  BSYNC.RECONVERGENT B3 ;  /* 0x0000000000037941 */ /* 0x000fea0003800200 */
.L_x_63614:
        /* <DEDUP_REMOVED lines=10> */
.L_x_63613:
[----:B------:R-:W-:Y:S05]  /*49e0*/  BSYNC.RECONVERGENT B2 ;  /* 0x0000000000027941 */ /* 0x000fea0003800200 */
.L_x_63612:
        /* <DEDUP_REMOVED lines=19> */
.L_x_63622:
        /* <DEDUP_REMOVED lines=13> */
.L_x_63624:
[----:B------:R-:W-:Y:S05]  /*4bf0*/  BSYNC.RECONVERGENT B3 ;  /* 0x0000000000037941 */ /* 0x000fea0003800200 */
.L_x_63623:
        /* <DEDUP_REMOVED lines=61> */
.L_x_63621:
[----:B------:R-:W-:Y:S05]  /*4fd0*/  BSYNC.RECONVERGENT B2 ;  /* 0x0000000000027941 */ /* 0x000fea0003800200 */
.L_x_63620:
        /* <DEDUP_REMOVED lines=9> */
[----:B------:R-:W-:Y:S01]  /*5070*/  SEL R2, RZ, 0x1, P1 ;  /* 0x00000001ff027807 */ /* 0x000fe20000800000 */
[----:B------:R-:W-:Y:S06]  /*5080*/  BRA `(.L_x_63619) ;  /* 0x0000003000e87947 */ /* 0x000fec0003800000 */
.L_x_63569:
        /* <DEDUP_REMOVED lines=21> */
.L_x_63629:
        /* <DEDUP_REMOVED lines=13> */
.L_x_63631:
[----:B------:R-:W-:Y:S05]  /*52b0*/  BSYNC.RECONVERGENT B4 ;  /* 0x0000000000047941 */ /* 0x000fea0003800200 */
.L_x_63630:
        /* <DEDUP_REMOVED lines=61> */
.L_x_63628:
[----:B------:R-:W-:Y:S05]  /*5690*/  BSYNC.RECONVERGENT B3 ;  /* 0x0000000000037941 */ /* 0x000fea0003800200 */
.L_x_63627:
        /* <DEDUP_REMOVED lines=9> */
.L_x_63626:
[----:B------:R-:W-:Y:S05]  /*5730*/  BSYNC.RECONVERGENT B2 ;  /* 0x0000000000027941 */ /* 0x000fea0003800200 */
.L_x_63625:
        /* <DEDUP_REMOVED lines=17> */
.L_x_63636:
        /* <DEDUP_REMOVED lines=13> */
.L_x_63638:
[----:B------:R-:W-:Y:S05]  /*5920*/  BSYNC.RECONVERGENT B4 ;  /* 0x0000000000047941 */ /* 0x000fea0003800200 */
.L_x_63637:
        /* <DEDUP_REMOVED lines=61> */
.L_x_63635:
[----:B------:R-:W-:Y:S05]  /*5d00*/  BSYNC.RECONVERGENT B3 ;  /* 0x0000000000037941 */ /* 0x000fea0003800200 */
.L_x_63634:
        /* <DEDUP_REMOVED lines=9> */
.L_x_63633:
[----:B------:R-:W-:Y:S05]  /*5da0*/  BSYNC.RECONVERGENT B2 ;  /* 0x0000000000027941 */ /* 0x000fea0003800200 */
.L_x_63632:
        /* <DEDUP_REMOVED lines=17> */
.L_x_63643:
        /* <DEDUP_REMOVED lines=13> */
.L_x_63645:
[----:B------:R-:W-:Y:S05]  /*5f90*/  BSYNC.RECONVERGENT B4 ;  /* 0x0000000000047941 */ /* 0x000fea0003800200 */
.L_x_63644:
        /* <DEDUP_REMOVED lines=61> */
.L_x_63642:
[----:B------:R-:W-:Y:S05]  /*6370*/  BSYNC.RECONVERGENT B3 ;  /* 0x0000000000037941 */ /* 0x000fea0003800200 */
.L_x_63641:
        /* <DEDUP_REMOVED lines=9> */
.L_x_63640:
[----:B------:R-:W-:Y:S05]  /*6410*/  BSYNC.RECONVERGENT B2 ;  /* 0x0000000000027941 */ /* 0x000fea0003800200 */
.L_x_63639:
        /* <DEDUP_REMOVED lines=17> */
.L_x_63650:
        /* <DEDUP_REMOVED lines=13> */
.L_x_63652:
[----:B------:R-:W-:Y:S05]  /*6600*/  BSYNC.RECONVERGENT B4 ;  /* 0x0000000000047941 */ /* 0x000fea0003800200 */
.L_x_63651:
        /* <DEDUP_REMOVED lines=61> */
.L_x_63649:
[----:B------:R-:W-:Y:S05]  /*69e0*/  BSYNC.RECONVERGENT B3 ;  /* 0x0000000000037941 */ /* 0x000fea0003800200 */
.L_x_63648:
        /* <DEDUP_REMOVED lines=9> */
.L_x_63647:
[----:B------:R-:W-:Y:S05]  /*6a80*/  BSYNC.RECONVERGENT B2 ;  /* 0x0000000000027941 */ /* 0x000fea0003800200 */
.L_x_63646:
        /* <DEDUP_REMOVED lines=17> */
.L_x_63657:
        /* <DEDUP_REMOVED lines=13> */
.L_x_63659:
[----:B------:R-:W-:Y:S05]  /*6c70*/  BSYNC.RECONVERGENT B4 ;  /* 0x0000000000047941 */ /* 0x000fea0003800200 */
.L_x_63658:
        /* <DEDUP_REMOVED lines=61> */
.L_x_63656:
[----:B------:R-:W-:Y:S05]  /*7050*/  BSYNC.RECONVERGENT B3 ;  /* 0x0000000000037941 */ /* 0x000fea0003800200 */
.L_x_63655:
        /* <DEDUP_REMOVED lines=9> */
.L_x_63654:
[----:B------:R-:W-:Y:S05]  /*70f0*/  BSYNC.RECONVERGENT B2 ;  /* 0x0000000000027941 */ /* 0x000fea0003800200 */
.L_x_63653:
        /* <DEDUP_REMOVED lines=17> */
.L_x_63664:
        /* <DEDUP_REMOVED lines=13> */
.L_x_63666:
[----:B------:R-:W-:Y:S05]  /*72e0*/  BSYNC.RECONVERGENT B4 ;  /* 0x0000000000047941 */ /* 0x000fea0003800200 */
.L_x_63665:
        /* <DEDUP_REMOVED lines=61> */
.L_x_63663:
[----:B------:R-:W-:Y:S05]  /*76c0*/  BSYNC.RECONVERGENT B3 ;  /* 0x0000000000037941 */ /* 0x000fea0003800200 */
.L_x_63662:
        /* <DEDUP_REMOVED lines=9> */
.L_x_63661:
[----:B------:R-:W-:Y:S05]  /*7760*/  BSYNC.RECONVERGENT B2 ;  /* 0x0000000000027941 */ /* 0x000fea0003800200 */
.L_x_63660:
        /* <DEDUP_REMOVED lines=17> */
.L_x_63671:
        /* <DEDUP_REMOVED lines=13> */
.L_x_63673:
[----:B------:R-:W-:Y:S05]  /*7950*/  BSYNC.RECONVERGENT B4 ;  /* 0x0000000000047941 */ /* 0x000fea0003800200 */
.L_x_63672:
        /* <DEDUP_REMOVED lines=61> */
.L_x_63670:
[----:B------:R-:W-:Y:S05]  /*7d30*/  BSYNC.RECONVERGENT B3 ;  /* 0x0000000000037941 */ /* 0x000fea0003800200 */
.L_x_63669:
        /* <DEDUP_REMOVED lines=9> */
.L_x_63668:
[----:B------:R-:W-:Y:S05]  /*7dd0*/  BSYNC.RECONVERGENT B2 ;  /* 0x0000000000027941 */ /* 0x000fea0003800200 */
.L_x_63667:
        /* <DEDUP_REMOVED lines=16> */
.L_x_63676:
        /* <DEDUP_REMOVED lines=13> */
.L_x_63678:
[----:B------:R-:W-:Y:S05]  /*7fb0*/  BSYNC.RECONVERGENT B3 ;  /* 0x0000000000037941 */ /* 0x000fea0003800200 */
.L_x_63677:
        /* <DEDUP_REMOVED lines=61> */
.L_x_63675:
[----:B------:R-:W-:Y:S05]  /*8390*/  BSYNC.RECONVERGENT B2 ;  /* 0x0000000000027941 */ /* 0x000fea0003800200 */
.L_x_63674:
        /* <DEDUP_REMOVED lines=9> */
.L_x_63619:
[----:B------:R-:W-:Y:S05]  /*8430*/  BSYNC.RECONVERGENT B1 ;  /* 0x0000000000017941 */ /* 0x000fea0003800200 */
.L_x_63568:
        /* <DEDUP_REMOVED lines=27> */
.L_x_63680:
[----:B------:R-:W-:Y:S05]  /*85f0*/  BSYNC.RECONVERGENT B1 ;  /* 0x0000000000017941 */ /* 0x000fea0003800200 */
.L_x_63679:
[----:B------:R-:W-:Y:S02]  /*8600*/  VIADD R10, R10, 0x20 ;  /* 0x000000200a0a7836 */ /* 0x000fe40000000000 */
[----:B------:R-:W-:-:S07]  /*8610*/  VIADD R11, R11, 0x20 ;  /* 0x000000200b0b7836 */ /* 0x000fce0000000000 */
.L_x_63565:
[----:B------:R-:W-:Y:S05]  /*8620*/  BSYNC.RECONVERGENT B0 ;  /* 0x0000000000007941 */ /* 0x000fea0003800200 */
.L_x_63564:
        /* <DEDUP_REMOVED lines=10> */
.L_x_63684:
[----:B------:R-:W-:Y:S05]  /*86d0*/  BSYNC.RECONVERGENT B1 ;  /* 0x0000000000017941 */ /* 0x000fea0003800200 */
.L_x_63683:
        /* <DEDUP_REMOVED lines=29> */
.L_x_63691:
        /* <DEDUP_REMOVED lines=13> */
.L_x_63693:
[----:B------:R-:W-:Y:S05]  /*8980*/  BSYNC.RECONVERGENT B4 ;  /* 0x0000000000047941 */ /* 0x000fea0003800200 */
.L_x_63692:
        /* <DEDUP_REMOVED lines=61> */
.L_x_63690:
[----:B------:R-:W-:Y:S05]  /*8d60*/  BSYNC.RECONVERGENT B3 ;  /* 0x0000000000037941 */ /* 0x000fea0003800200 */
.L_x_63689:
        /* <DEDUP_REMOVED lines=10> */
.L_x_63688:
[----:B------:R-:W-:Y:S05]  /*8e10*/  BSYNC.RECONVERGENT B2 ;  /* 0x0000000000027941 */ /* 0x000fea0003800200 */
.L_x_63687:
        /* <DEDUP_REMOVED lines=20> */
.L_x_63698:
        /* <DEDUP_REMOVED lines=13> */
.L_x_63700:
[----:B------:R-:W-:Y:S05]  /*9030*/  BSYNC.RECONVERGENT B4 ;  /* 0x0000000000047941 */ /* 0x000fea0003800200 */
.L_x_63699:
        /* <DEDUP_REMOVED lines=61> */
.L_x_63697:
[----:B------:R-:W-:Y:S05]  /*9410*/  BSYNC.RECONVERGENT B3 ;  /* 0x0000000000037941 */ /* 0x000fea0003800200 */
.L_x_63696:
        /* <DEDUP_REMOVED lines=10> */
.L_x_63695:
[----:B------:R-:W-:Y:S05]  /*94c0*/  BSYNC.RECONVERGENT B2 ;  /* 0x0000000000027941 */ /* 0x000fea0003800200 */
.L_x_63694:
        /* <DEDUP_REMOVED lines=20> */
.L_x_63705:
        /* <DEDUP_REMOVED lines=13> */
.L_x_63707:
[----:B------:R-:W-:Y:S05]  /*96e0*/  BSYNC.RECONVERGENT B4 ;  /* 0x0000000000047941 */ /* 0x000fea0003800200 */
.L_x_63706:
        /* <DEDUP_REMOVED lines=61> */
.L_x_63704:
[----:B------:R-:W-:Y:S05]  /*9ac0*/  BSYNC.RECONVERGENT B3 ;  /* 0x0000000000037941 */ /* 0x000fea0003800200 */
.L_x_63703:
        /* <DEDUP_REMOVED lines=10> */
.L_x_63702:
[----:B------:R-:W-:Y:S05]  /*9b70*/  BSYNC.RECONVERGENT B2 ;  /* 0x0000000000027941 */ /* 0x000fea0003800200 */
.L_x_63701:
        /* <DEDUP_REMOVED lines=20> */
.L_x_63712:
        /* <DEDUP_REMOVED lines=13> */
.L_x_63714:
[----:B------:R-:W-:Y:S05]  /*9d90*/  BSYNC.RECONVERGENT B4 ;  /* 0x0000000000047941 */ /* 0x000fea0003800200 */
.L_x_63713:
        /* <DEDUP_REMOVED lines=61> */
.L_x_63711:
[----:B------:R-:W-:Y:S05]  /*a170*/  BSYNC.RECONVERGENT B3 ;  /* 0x0000000000037941 */ /* 0x000fea0003800200 */
.L_x_63710:
        /* <DEDUP_REMOVED lines=10> */
.L_x_63709:
[----:B------:R-:W-:Y:S05]  /*a220*/  BSYNC.RECONVERGENT B2 ;  /* 0x0000000000027941 */ /* 0x000fea0003800200 */
.L_x_63708:
        /* <DEDUP_REMOVED lines=20> */
.L_x_63719:
        /* <DEDUP_REMOVED lines=13> */
.L_x_63721:
[----:B------:R-:W-:Y:S05]  /*a440*/  BSYNC.RECONVERGENT B4 ;  /* 0x0000000000047941 */ /* 0x000fea0003800200 */
.L_x_63720:
        /* <DEDUP_REMOVED lines=61> */
.L_x_63718:
[----:B------:R-:W-:Y:S05]  /*a820*/  BSYNC.RECONVERGENT B3 ;  /* 0x0000000000037941 */ /* 0x000fea0003800200 */
.L_x_63717:
        /* <DEDUP_REMOVED lines=10> */
.L_x_63716:
[----:B------:R-:W-:Y:S05]  /*a8d0*/  BSYNC.RECONVERGENT B2 ;  /* 0x0000000000027941 */ /* 0x000fea0003800200 */
.L_x_63715:
        /* <DEDUP_REMOVED lines=20> */
.L_x_63726:
        /* <DEDUP_REMOVED lines=13> */
.L_x_63728:
[----:B------:R-:W-:Y:S05]  /*aaf0*/  BSYNC.RECONVERGENT B4 ;  /* 0x0000000000047941 */ /* 0x000fea0003800200 */
.L_x_63727:
        /* <DEDUP_REMOVED lines=61> */
.L_x_63725:
[----:B------:R-:W-:Y:S05]  /*aed0*/  BSYNC.RECONVERGENT B3 ;  /* 0x0000000000037941 */ /* 0x000fea0003800200 */
.L_x_63724:
        /* <DEDUP_REMOVED lines=10> */
.L_x_63723:
[----:B------:R-:W-:Y:S05]  /*af80*/  BSYNC.RECONVERGENT B2 ;  /* 0x0000000000027941 */ /* 0x000fea0003800200 */
.L_x_63722:
        /* <DEDUP_REMOVED lines=20> */
.L_x_63733:
        /* <DEDUP_REMOVED lines=13> */
.L_x_63735:
[----:B------:R-:W-:Y:S05]  /*b1a0*/  BSYNC.RECONVERGENT B4 ;  /* 0x0000000000047941 */ /* 0x000fea0003800200 */
.L_x_63734:
        /* <DEDUP_REMOVED lines=61> */
.L_x_63732:
[----:B------:R-:W-:Y:S05]  /*b580*/  BSYNC.RECONVERGENT B3 ;  /* 0x0000000000037941 */ /* 0x000fea0003800200 */
.L_x_63731:
        /* <DEDUP_REMOVED lines=10> */
.L_x_63730:
[----:B------:R-:W-:Y:S05]  /*b630*/  BSYNC.RECONVERGENT B2 ;  /* 0x0000000000027941 */ /* 0x000fea0003800200 */
.L_x_63729:
        /* <DEDUP_REMOVED lines=19> */
.L_x_63739:
        /* <DEDUP_REMOVED lines=13> */
.L_x_63741:
[----:B------:R-:W-:Y:S05]  /*b840*/  BSYNC.RECONVERGENT B3 ;  /* 0x0000000000037941 */ /* 0x000fea0003800200 */
.L_x_63740:
        /* <DEDUP_REMOVED lines=61> */
.L_x_63738:
[----:B------:R-:W-:Y:S05]  /*bc20*/  BSYNC.RECONVERGENT B2 ;  /* 0x0000000000027941 */ /* 0x000fea0003800200 */
.L_x_63737:
        /* <DEDUP_REMOVED lines=11> */
.L_x_63686:
[----:B------:R-:W-:Y:S01]  /*bce0*/  BSSY.RECONVERGENT B2, `(.L_x_63742) ;  /* 0x000006a000027945 */ /* 0x000fe20003800200 */
[----:B-1----:R-:W-:Y:S01]  /*bcf0*/  IMAD.MOV.U32 R188, RZ, RZ, R13 ;  /* 0x000000ffffbc7224 */ /* 0x002fe200078e000d */
[----:B------:R-:W-:Y:S01]  /*bd00*/  MOV R104, RZ ;  /* 0x000000ff00687202 */ /* 0x000fe20000000f00 */
        /* <DEDUP_REMOVED lines=18> */
.L_x_63746:
        /* <DEDUP_REMOVED lines=13> */
.L_x_63748:
[----:B------:R-:W-:Y:S05]  /*bf00*/  BSYNC.RECONVERGENT B4 ;  /* 0x0000000000047941 */ /* 0x000fea0003800200 */
.L_x_63747:
        /* <DEDUP_REMOVED lines=61> */
.L_x_63745:
[----:B------:R-:W-:Y:S05]  /*c2e0*/  BSYNC.RECONVERGENT B3 ;  /* 0x0000000000037941 */ /* 0x000fea0003800200 */
.L_x_63744:
        /* <DEDUP_REMOVED lines=9> */
.L_x_63743:
[----:B------:R-:W-:Y:S05]  /*c380*/  BSYNC.RECONVERGENT B2 ;  /* 0x0000000000027941 */ /* 0x000fea0003800200 */
.L_x_63742:
        /* <DEDUP_REMOVED lines=17> */
.L_x_63753:
        /* <DEDUP_REMOVED lines=13> */
.L_x_63755:
[----:B------:R-:W-:Y:S05]  /*c570*/  BSYNC.RECONVERGENT B4 ;  /* 0x0000000000047941 */ /* 0x000fea0003800200 */
.L_x_63754:
        /* <DEDUP_REMOVED lines=61> */
.L_x_63752:
[----:B------:R-:W-:Y:S05]  /*c950*/  BSYNC.RECONVERGENT B3 ;  /* 0x0000000000037941 */ /* 0x000fea0003800200 */
.L_x_63751:
        /* <DEDUP_REMOVED lines=9> */
.L_x_63750:
[----:B------:R-:W-:Y:S05]  /*c9f0*/  BSYNC.RECONVERGENT B2 ;  /* 0x0000000000027941 */ /* 0x000fea0003800200 */
.L_x_63749:
        /* <DEDUP_REMOVED lines=17> */
.L_x_63760:
        /* <DEDUP_REMOVED lines=13> */
.L_x_63762:
[----:B------:R-:W-:Y:S05]  /*cbe0*/  BSYNC.RECONVERGENT B4 ;  /* 0x0000000000047941 */ /* 0x000fea0003800200 */
.L_x_63761:
        /* <DEDUP_REMOVED lines=61> */
.L_x_63759:
[----:B------:R-:W-:Y:S05]  /*cfc0*/  BSYNC.RECONVERGENT B3 ;  /* 0x0000000000037941 */ /* 0x000fea0003800200 */
.L_x_63758:
        /* <DEDUP_REMOVED lines=9> */
.L_x_63757:
[----:B------:R-:W-:Y:S05]  /*d060*/  BSYNC.RECONVERGENT B2 ;  /* 0x0000000000027941 */ /* 0x000fea0003800200 */
.L_x_63756:
        /* <DEDUP_REMOVED lines=17> */
.L_x_63767:
        /* <DEDUP_REMOVED lines=13> */
.L_x_63769:
[----:B------:R-:W-:Y:S05]  /*d250*/  BSYNC.RECONVERGENT B4 ;  /* 0x0000000000047941 */ /* 0x000fea0003800200 */
.L_x_63768:
        /* <DEDUP_REMOVED lines=61> */
.L_x_63766:
[----:B------:R-:W-:Y:S05]  /*d630*/  BSYNC.RECONVERGENT B3 ;  /* 0x0000000000037941 */ /* 0x000fea0003800200 */
.L_x_63765:
        /* <DEDUP_REMOVED lines=9> */
.L_x_63764:
[----:B------:R-:W-:Y:S05]  /*d6d0*/  BSYNC.RECONVERGENT B2 ;  /* 0x0000000000027941 */ /* 0x000fea0003800200 */
.L_x_63763:
        /* <DEDUP_REMOVED lines=17> */
.L_x_63774:
        /* <DEDUP_REMOVED lines=13> */
.L_x_63776:
[----:B------:R-:W-:Y:S05]  /*d8c0*/  BSYNC.RECONVERGENT B4 ;  /* 0x0000000000047941 */ /* 0x000fea0003800200 */
.L_x_63775:
        /* <DEDUP_REMOVED lines=61> */
.L_x_63773:
[----:B------:R-:W-:Y:S05]  /*dca0*/  BSYNC.RECONVERGENT B3 ;  /* 0x0000000000037941 */ /* 0x000fea0003800200 */
.L_x_63772:
        /* <DEDUP_REMOVED lines=9> */
.L_x_63771:
[----:B------:R-:W-:Y:S05]  /*dd40*/  BSYNC.RECONVERGENT B2 ;  /* 0x0000000000027941 */ /* 0x000fea0003800200 */
.L_x_63770:
        /* <DEDUP_REMOVED lines=17> */
.L_x_63781:
        /* <DEDUP_REMOVED lines=13> */
.L_x_63783:
[----:B------:R-:W-:Y:S05]  /*df30*/  BSYNC.RECONVERGENT B4 ;  /* 0x0000000000047941 */ /* 0x000fea0003800200 */
.L_x_63782:
        /* <DEDUP_REMOVED lines=61> */
.L_x_63780:
[----:B------:R-:W-:Y:S05]  /*e310*/  BSYNC.RECONVERGENT B3 ;  /* 0x0000000000037941 */ /* 0x000fea0003800200 */
.L_x_63779:
        /* <DEDUP_REMOVED lines=9> */
.L_x_63778:
[----:B------:R-:W-:Y:S05]  /*e3b0*/  BSYNC.RECONVERGENT B2 ;  /* 0x0000000000027941 */ /* 0x000fea0003800200 */
.L_x_63777:
        /* <DEDUP_REMOVED lines=17> */
.L_x_63788:
        /* <DEDUP_REMOVED lines=13> */
.L_x_63790:
[----:B------:R-:W-:Y:S05]  /*e5a0*/  BSYNC.RECONVERGENT B4 ;  /* 0x0000000000047941 */ /* 0x000fea0003800200 */
.L_x_63789:
        /* <DEDUP_REMOVED lines=61> */
.L_x_63787:
[----:B------:R-:W-:Y:S05]  /*e980*/  BSYNC.RECONVERGENT B3 ;  /* 0x0000000000037941 */ /* 0x000fea0003800200 */
.L_x_63786:
        /* <DEDUP_REMOVED lines=9> */
.L_x_63785:
[----:B------:R-:W-:Y:S05]  /*ea20*/  BSYNC.RECONVERGENT B2 ;  /* 0x0000000000027941 */ /* 0x000fea0003800200 */
.L_x_63784:
        /* <DEDUP_REMOVED lines=16> */
.L_x_63793:
        /* <DEDUP_REMOVED lines=13> */
.L_x_63795:
[----:B------:R-:W-:Y:S05]  /*ec00*/  BSYNC.RECONVERGENT B3 ;  /* 0x0000000000037941 */ /* 0x000fea0003800200 */
.L_x_63794:
        /* <DEDUP_REMOVED lines=61> */
.L_x_63792:
[----:B------:R-:W-:Y:S05]  /*efe0*/  BSYNC.RECONVERGENT B2 ;  /* 0x0000000000027941 */ /* 0x000fea0003800200 */
.L_x_63791:
        /* <DEDUP_REMOVED lines=9> */
.L_x_63736:
[----:B------:R-:W-:Y:S05]  /*f080*/  BSYNC.RECONVERGENT B1 ;  /* 0x0000000000017941 */ /* 0x000fea0003800200 */
.L_x_63685:
        /* <DEDUP_REMOVED lines=27> */
.L_x_63797:
[----:B------:R-:W-:Y:S05]  /*f240*/  BSYNC.RECONVERGENT B1 ;  /* 0x0000000000017941 */ /* 0x000fea0003800200 */
.L_x_63796:
[----:B------:R-:W-:Y:S01]  /*f250*/  VIADD R10, R10, 0x20 ;  /* 0x000000200a0a7836 */ /* 0x000fe20000000000 */
[----:B------:R-:W-:-:S07]  /*f260*/  IADD3 R11, PT, PT, R11, 0x20, RZ ;  /* 0x000000200b0b7810 */ /* 0x000fce0007ffe0ff */
.L_x_63682:
[----:B------:R-:W-:Y:S05]  /*f270*/  BSYNC.RECONVERGENT B0 ;  /* 0x0000000000007941 */ /* 0x000fea0003800200 */
.L_x_63681:
        /* <DEDUP_REMOVED lines=10> */
.L_x_63801:
[----:B------:R-:W-:Y:S05]  /*f320*/  BSYNC.RECONVERGENT B1 ;  /* 0x0000000000017941 */ /* 0x000fea0003800200 */
.L_x_63800:
        /* <DEDUP_REMOVED lines=29> */
.L_x_63808:
        /* <DEDUP_REMOVED lines=13> */
.L_x_63810:
[----:B------:R-:W-:Y:S05]  /*f5d0*/  BSYNC.RECONVERGENT B4 ;  /* 0x0000000000047941 */ /* 0x000fea0003800200 */
.L_x_63809:
        /* <DEDUP_REMOVED lines=61> */
.L_x_63807:
[----:B------:R-:W-:Y:S05]  /*f9b0*/  BSYNC.RECONVERGENT B3 ;  /* 0x0000000000037941 */ /* 0x000fea0003800200 */
.L_x_63806:
        /* <DEDUP_REMOVED lines=10> */
.L_x_63805:
[----:B------:R-:W-:Y:S05]  /*fa60*/  BSYNC.RECONVERGENT B2 ;  /* 0x0000000000027941 */ /* 0x000fea0003800200 */
.L_x_63804:
        /* <DEDUP_REMOVED lines=20> */
.L_x_63815:
        /* <DEDUP_REMOVED lines=13> */
.L_x_63817:
[----:B------:R-:W-:Y:S05]  /*fc80*/  BSYNC.RECONVERGENT B4 ;  /* 0x0000000000047941 */ /* 0x000fea0003800200 */
.L_x_63816:
        /* <DEDUP_REMOVED lines=59> */
[----:B------:R-:W-:Y:S01]  /*10040*/  IMAD.MOV.U32 R27, RZ, RZ, RZ ;  /* 0x000000ffff1b7224 */ /* 0x000fe200078e00ff */
[----:B------:R-:W-:-:S07]  /*10050*/  MOV R8, R236 ;  /* 0x000000ec00087202 */ /* 0x000fce0000000f00 */
.L_x_63814:
[----:B------:R-:W-:Y:S05]  /*10060*/  BSYNC.RECONVERGENT B3 ;  /* 0x0000000000037941 */ /* 0x000fea0003800200 */
.L_x_63813:
        /* <DEDUP_REMOVED lines=10> */
.L_x_63812:
[----:B------:R-:W-:Y:S05]  /*10110*/  BSYNC.RECONVERGENT B2 ;  /* 0x0000000000027941 */ /* 0x000fea0003800200 */
.L_x_63811:
        /* <DEDUP_REMOVED lines=20> */
.L_x_63822:
        /* <DEDUP_REMOVED lines=13> */
.L_x_63824:
[----:B------:R-:W-:Y:S05]  /*10330*/  BSYNC.RECONVERGENT B4 ;  /* 0x0000000000047941 */ /* 0x000fea0003800200 */
.L_x_63823:
        /* <DEDUP_REMOVED lines=61> */
.L_x_63821:
[----:B------:R-:W-:Y:S05]  /*10710*/  BSYNC.RECONVERGENT B3 ;  /* 0x0000000000037941 */ /* 0x000fea0003800200 */
.L_x_63820:
        /* <DEDUP_REMOVED lines=10> */
.L_x_63819:
[----:B------:R-:W-:Y:S05]  /*107c0*/  BSYNC.RECONVERGENT B2 ;  /* 0x0000000000027941 */ /* 0x000fea0003800200 */
.L_x_63818:
        /* <DEDUP_REMOVED lines=20> */
.L_x_63829:
        /* <DEDUP_REMOVED lines=13> */
.L_x_63831:
[----:B------:R-:W-:Y:S05]  /*109e0*/  BSYNC.RECONVERGENT B4 ;  /* 0x0000000000047941 */ /* 0x000fea0003800200 */
.L_x_63830:
        /* <DEDUP_REMOVED lines=61> */
.L_x_63828:
[----:B------:R-:W-:Y:S05]  /*10dc0*/  BSYNC.RECONVERGENT B3 ;  /* 0x0000000000037941 */ /* 0x000fea0003800200 */
.L_x_63827:
        /* <DEDUP_REMOVED lines=10> */
.L_x_63826:
[----:B------:R-:W-:Y:S05]  /*10e70*/  BSYNC.RECONVERGENT B2 ;  /* 0x0000000000027941 */ /* 0x000fea0003800200 */
.L_x_63825:
        /* <DEDUP_REMOVED lines=20> */
.L_x_63836:
        /* <DEDUP_REMOVED lines=13> */
.L_x_63838:
[----:B------:R-:W-:Y:S05]  /*11090*/  BSYNC.RECONVERGENT B4 ;  /* 0x0000000000047941 */ /* 0x000fea0003800200 */
.L_x_63837:
        /* <DEDUP_REMOVED lines=61> */
.L_x_63835:
[----:B------:R-:W-:Y:S05]  /*11470*/  BSYNC.RECONVERGENT B3 ;  /* 0x0000000000037941 */ /* 0x000fea0003800200 */
.L_x_63834:
        /* <DEDUP_REMOVED lines=10> */
.L_x_63833:
[----:B------:R-:W-:Y:S05]  /*11520*/  BSYNC.RECONVERGENT B2 ;  /* 0x0000000000027941 */ /* 0x000fea0003800200 */
.L_x_63832:
        /* <DEDUP_REMOVED lines=20> */
.L_x_63843:
        /* <DEDUP_REMOVED lines=13> */
.L_x_63845:
[----:B------:R-:W-:Y:S05]  /*11740*/  BSYNC.RECONVERGENT B4 ;  /* 0x0000000000047941 */ /* 0x000fea0003800200 */
.L_x_63844:
        /* <DEDUP_REMOVED lines=61> */
.L_x_63842:
[----:B------:R-:W-:Y:S05]  /*11b20*/  BSYNC.RECONVERGENT B3 ;  /* 0x0000000000037941 */ /* 0x000fea0003800200 */
.L_x_63841:
        /* <DEDUP_REMOVED lines=10> */
.L_x_63840:
[----:B------:R-:W-:Y:S05]  /*11bd0*/  BSYNC.RECONVERGENT B2 ;  /* 0x0000000000027941 */ /* 0x000fea0003800200 */
.L_x_63839:
        /* <DEDUP_REMOVED lines=20> */
.L_x_63850:
        /* <DEDUP_REMOVED lines=13> */
.L_x_63852:
[----:B------:R-:W-:Y:S05]  /*11df0*/  BSYNC.RECONVERGENT B4 ;  /* 0x0000000000047941 */ /* 0x000fea0003800200 */
.L_x_63851:
        /* <DEDUP_REMOVED lines=61> */
.L_x_63849:
[----:B------:R-:W-:Y:S05]  /*121d0*/  BSYNC.RECONVERGENT B3 ;  /* 0x0000000000037941 */ /* 0x000fea0003800200 */
.L_x_63848:
        /* <DEDUP_REMOVED lines=10> */
.L_x_63847:
[----:B------:R-:W-:Y:S05]  /*12280*/  BSYNC.RECONVERGENT B2 ;  /* 0x0000000000027941 */ /* 0x000fea0003800200 */
.L_x_63846:
        /* <DEDUP_REMOVED lines=19> */
.L_x_63856:
        /* <DEDUP_REMOVED lines=13> */
.L_x_63858:
[----:B------:R-:W-:Y:S05]  /*12490*/  BSYNC.RECONVERGENT B3 ;  /* 0x0000000000037941 */ /* 0x000fea0003800200 */
.L_x_63857:
        /* <DEDUP_REMOVED lines=61> */
.L_x_63855:
[----:B------:R-:W-:Y:S05]  /*12870*/  BSYNC.RECONVERGENT B2 ;  /* 0x0000000000027941 */ /* 0x000fea0003800200 */
.L_x_63854:
        /* <DEDUP_REMOVED lines=11> */
.L_x_63803:
        /* <DEDUP_REMOVED lines=21> */
.L_x_63863:
        /* <DEDUP_REMOVED lines=13> */
.L_x_63865:
[----:B------:R-:W-:Y:S05]  /*12b50*/  BSYNC.RECONVERGENT B4 ;  /* 0x0000000000047941 */ /* 0x000fea0003800200 */
.L_x_63864:
        /* <DEDUP_REMOVED lines=61> */
.L_x_63862:
[----:B------:R-:W-:Y:S05]  /*12f30*/  BSYNC.RECONVERGENT B3 ;  /* 0x0000000000037941 */ /* 0x000fea0003800200 */
.L_x_63861:
        /* <DEDUP_REMOVED lines=9> */
.L_x_63860:
[----:B------:R-:W-:Y:S05]  /*12fd0*/  BSYNC.RECONVERGENT B2 ;  /* 0x0000000000027941 */ /* 0x000fea0003800200 */
.L_x_63859:
        /* <DEDUP_REMOVED lines=17> */
.L_x_63870:
        /* <DEDUP_REMOVED lines=13> */
.L_x_63872:
[----:B------:R-:W-:Y:S05]  /*131c0*/  BSYNC.RECONVERGENT B4 ;  /* 0x0000000000047941 */ /* 0x000fea0003800200 */
.L_x_63871:
        /* <DEDUP_REMOVED lines=61> */
.L_x_63869:
[----:B------:R-:W-:Y:S05]  /*135a0*/  BSYNC.RECONVERGENT B3 ;  /* 0x0000000000037941 */ /* 0x000fea0003800200 */
.L_x_63868:
        /* <DEDUP_REMOVED lines=9> */
.L_x_63867:
[----:B------:R-:W-:Y:S05]  /*13640*/  BSYNC.RECONVERGENT B2 ;  /* 0x0000000000027941 */ /* 0x000fea0003800200 */
.L_x_63866:
        /* <DEDUP_REMOVED lines=17> */
.L_x_63877:
        /* <DEDUP_REMOVED lines=13> */
.L_x_63879:
[----:B------:R-:W-:Y:S05]  /*13830*/  BSYNC.RECONVERGENT B4 ;  /* 0x0000000000047941 */ /* 0x000fea0003800200 */
.L_x_63878:
        /* <DEDUP_REMOVED lines=61> */
.L_x_63876:
[----:B------:R-:W-:Y:S05]  /*13c10*/  BSYNC.RECONVERGENT B3 ;  /* 0x0000000000037941 */ /* 0x000fea0003800200 */
.L_x_63875:
        /* <DEDUP_REMOVED lines=9> */
.L_x_63874:
[----:B------:R-:W-:Y:S05]  /*13cb0*/  BSYNC.RECONVERGENT B2 ;  /* 0x0000000000027941 */ /* 0x000fea0003800200 */
.L_x_63873:
        /* <DEDUP_REMOVED lines=17> */
.L_x_63884:
        /* <DEDUP_REMOVED lines=13> */
.L_x_63886:
[----:B------:R-:W-:Y:S05]  /*13ea0*/  BSYNC.RECONVERGENT B4 ;  /* 0x0000000000047941 */ /* 0x000fea0003800200 */
.L_x_63885:
        /* <DEDUP_REMOVED lines=61> */
.L_x_63883:
[----:B------:R-:W-:Y:S05]  /*14280*/  BSYNC.RECONVERGENT B3 ;  /* 0x0000000000037941 */ /* 0x000fea0003800200 */
.L_x_63882:
        /* <DEDUP_REMOVED lines=9> */
.L_x_63881:
[----:B------:R-:W-:Y:S05]  /*14320*/  BSYNC.RECONVERGENT B2 ;  /* 0x0000000000027941 */ /* 0x000fea0003800200 */
.L_x_63880:
        /* <DEDUP_REMOVED lines=17> */
.L_x_63891:
        /* <DEDUP_REMOVED lines=13> */
.L_x_63893:
[----:B------:R-:W-:Y:S05]  /*14510*/  BSYNC.RECONVERGENT B4 ;  /* 0x0000000000047941 */ /* 0x000fea0003800200 */
.L_x_63892:
        /* <DEDUP_REMOVED lines=61> */
.L_x_63890:
[----:B------:R-:W-:Y:S05]  /*148f0*/  BSYNC.RECONVERGENT B3 ;  /* 0x0000000000037941 */ /* 0x000fea0003800200 */
.L_x_63889:
        /* <DEDUP_REMOVED lines=9> */
.L_x_63888:
[----:B------:R-:W-:Y:S05]  /*14990*/  BSYNC.RECONVERGENT B2 ;  /* 0x0000000000027941 */ /* 0x000fea0003800200 */
.L_x_63887:
        /* <DEDUP_REMOVED lines=17> */
.L_x_63898:
        /* <DEDUP_REMOVED lines=13> */
.L_x_63900:
[----:B------:R-:W-:Y:S05]  /*14b80*/  BSYNC.RECONVERGENT B4 ;  /* 0x0000000000047941 */ /* 0x000fea0003800200 */
.L_x_63899:
        /* <DEDUP_REMOVED lines=61> */
.L_x_63897:
[----:B------:R-:W-:Y:S05]  /*14f60*/  BSYNC.RECONVERGENT B3 ;  /* 0x0000000000037941 */ /* 0x000fea0003800200 */
.L_x_63896:
        /* <DEDUP_REMOVED lines=9> */
.L_x_63895:
[----:B------:R-:W-:Y:S05]  /*15000*/  BSYNC.RECONVERGENT B2 ;  /* 0x0000000000027941 */ /* 0x000fea0003800200 */
.L_x_63894:
        /* <DEDUP_REMOVED lines=17> */
.L_x_63905:
        /* <DEDUP_REMOVED lines=13> */
.L_x_63907:
[----:B------:R-:W-:Y:S05]  /*151f0*/  BSYNC.RECONVERGENT B4 ;  /* 0x0000000000047941 */ /* 0x000fea0003800200 */
.L_x_63906:
        /* <DEDUP_REMOVED lines=61> */
.L_x_63904:
[----:B------:R-:W-:Y:S05]  /*155d0*/  BSYNC.RECONVERGENT B3 ;  /* 0x0000000000037941 */ /* 0x000fea0003800200 */
.L_x_63903:
        /* <DEDUP_REMOVED lines=9> */
.L_x_63902:
[----:B------:R-:W-:Y:S05]  /*15670*/  BSYNC.RECONVERGENT B2 ;  /* 0x0000000000027941 */ /* 0x000fea0003800200 */
.L_x_63901:
        /* <DEDUP_REMOVED lines=16> */
.L_x_63910:
        /* <DEDUP_REMOVED lines=13> */
.L_x_63912:
[----:B------:R-:W-:Y:S05]  /*15850*/  BSYNC.RECONVERGENT B3 ;  /* 0x0000000000037941 */ /* 0x000fea0003800200 */
.L_x_63911:
        /* <DEDUP_REMOVED lines=61> */
.L_x_63909:
[----:B------:R-:W-:Y:S05]  /*15c30*/  BSYNC.RECONVERGENT B2 ;  /* 0x0000000000027941 */ /* 0x000fea0003800200 */
.L_x_63908:
        /* <DEDUP_REMOVED lines=9> */
.L_x_63853:
[----:B------:R-:W-:Y:S05]  /*15cd0*/  BSYNC.RECONVERGENT B1 ;  /* 0x0000000000017941 */ /* 0x000fea0003800200 */
.L_x_63802:
        /* <DEDUP_REMOVED lines=27> */
.L_x_63914:
[----:B------:R-:W-:Y:S05]  /*15e90*/  BSYNC.RECONVERGENT B1 ;  /* 0x0000000000017941 */ /* 0x000fea0003800200 */
.L_x_63913:
[----:B------:R-:W-:Y:S01]  /*15ea0*/  VIADD R10, R10, 0x20 ;  /* 0x000000200a0a7836 */ /* 0x000fe20000000000 */
[----:B------:R-:W-:-:S07]  /*15eb0*/  IADD3 R11, PT, PT, R11, 0x20, RZ ;  /* 0x000000200b0b7810 */ /* 0x000fce0007ffe0ff */
.L_x_63799:
[----:B------:R-:W-:Y:S05]  /*15ec0*/  BSYNC.RECONVERGENT B0 ;  /* 0x0000000000007941 */ /* 0x000fea0003800200 */
.L_x_63798:
        /* <DEDUP_REMOVED lines=10> */
.L_x_63918:
[----:B------:R-:W-:Y:S05]  /*15f70*/  BSYNC.RECONVERGENT B1 ;  /* 0x0000000000017941 */ /* 0x000fea0003800200 */
.L_x_63917:
        /* <DEDUP_REMOVED lines=29> */
.L_x_63925:
        /* <DEDUP_REMOVED lines=13> */
.L_x_63927:
[----:B------:R-:W-:Y:S05]  /*16220*/  BSYNC.RECONVERGENT B4 ;  /* 0x0000000000047941 */ /* 0x000fea0003800200 */
.L_x_63926:
        /* <DEDUP_REMOVED lines=61> */
.L_x_63924:
[----:B------:R-:W-:Y:S05]  /*16600*/  BSYNC.RECONVERGENT B3 ;  /* 0x0000000000037941 */ /* 0x000fea0003800200 */
.L_x_63923:
        /* <DEDUP_REMOVED lines=10> */
.L_x_63922:
[----:B------:R-:W-:Y:S05]  /*166b0*/  BSYNC.RECONVERGENT B2 ;  /* 0x0000000000027941 */ /* 0x000fea0003800200 */
.L_x_63921:
        /* <DEDUP_REMOVED lines=20> */
.L_x_63932:
        /* <DEDUP_REMOVED lines=13> */
.L_x_63934:
[----:B------:R-:W-:Y:S05]  /*168d0*/  BSYNC.RECONVERGENT B4 ;  /* 0x0000000000047941 */ /* 0x000fea0003800200 */
.L_x_63933:
        /* <DEDUP_REMOVED lines=61> */
.L_x_63931:
[----:B------:R-:W-:Y:S05]  /*16cb0*/  BSYNC.RECONVERGENT B3 ;  /* 0x0000000000037941 */ /* 0x000fea0003800200 */
.L_x_63930:
        /* <DEDUP_REMOVED lines=10> */
.L_x_63929:
[----:B------:R-:W-:Y:S05]  /*16d60*/  BSYNC.RECONVERGENT B2 ;  /* 0x0000000000027941 */ /* 0x000fea0003800200 */
.L_x_63928:
        /* <DEDUP_REMOVED lines=20> */
.L_x_63939:
        /* <DEDUP_REMOVED lines=13> */
.L_x_63941:
[----:B------:R-:W-:Y:S05]  /*16f80*/  BSYNC.RECONVERGENT B4 ;  /* 0x0000000000047941 */ /* 0x000fea0003800200 */
.L_x_63940:
        /* <DEDUP_REMOVED lines=61> */
.L_x_63938:
[----:B------:R-:W-:Y:S05]  /*17360*/  BSYNC.RECONVERGENT B3 ;  /* 0x0000000000037941 */ /* 0x000fea0003800200 */
.L_x_63937:
        /* <DEDUP_REMOVED lines=10> */
.L_x_63936:
[----:B------:R-:W-:Y:S05]  /*17410*/  BSYNC.RECONVERGENT B2 ;  /* 0x0000000000027941 */ /* 0x000fea0003800200 */
.L_x_63935:
        /* <DEDUP_REMOVED lines=20> */
.L_x_63946:
        /* <DEDUP_REMOVED lines=13> */
.L_x_63948:
[----:B------:R-:W-:Y:S05]  /*17630*/  BSYNC.RECONVERGENT B4 ;  /* 0x0000000000047941 */ /* 0x000fea0003800200 */
.L_x_63947:
        /* <DEDUP_REMOVED lines=61> */
.L_x_63945:
[----:B------:R-:W-:Y:S05]  /*17a10*/  BSYNC.RECONVERGENT B3 ;  /* 0x0000000000037941 */ /* 0x000fea0003800200 */
.L_x_63944:
        /* <DEDUP_REMOVED lines=10> */
.L_x_63943:
[----:B------:R-:W-:Y:S05]  /*17ac0*/  BSYNC.RECONVERGENT B2 ;  /* 0x0000000000027941 */ /* 0x000fea0003800200 */
.L_x_63942:
        /* <DEDUP_REMOVED lines=20> */
.L_x_63953:
        /* <DEDUP_REMOVED lines=13> */
.L_x_63955:
[----:B------:R-:W-:Y:S05]  /*17ce0*/  BSYNC.RECONVERGENT B4 ;  /* 0x0000000000047941 */ /* 0x000fea0003800200 */
.L_x_63954:
        /* <DEDUP_REMOVED lines=61> */
.L_x_63952:
[----:B------:R-:W-:Y:S05]  /*180c0*/  BSYNC.RECONVERGENT B3 ;  /* 0x0000000000037941 */ /* 0x000fea0003800200 */
.L_x_63951:
        /* <DEDUP_REMOVED lines=10> */
.L_x_63950:
[----:B------:R-:W-:Y:S05]  /*18170*/  BSYNC.RECONVERGENT B2 ;  /* 0x0000000000027941 */ /* 0x000fea0003800200 */
.L_x_63949:
        /* <DEDUP_REMOVED lines=20> */
.L_x_63960:
        /* <DEDUP_REMOVED lines=13> */
.L_x_63962:
[----:B------:R-:W-:Y:S05]  /*18390*/  BSYNC.RECONVERGENT B4 ;  /* 0x0000000000047941 */ /* 0x000fea0003800200 */
.L_x_63961:
        /* <DEDUP_REMOVED lines=61> */
.L_x_63959:
[----:B------:R-:W-:Y:S05]  /*18770*/  BSYNC.RECONVERGENT B3 ;  /* 0x0000000000037941 */ /* 0x000fea0003800200 */
.L_x_63958:
        /* <DEDUP_REMOVED lines=10> */
.L_x_63957:
[----:B------:R-:W-:Y:S05]  /*18820*/  BSYNC.RECONVERGENT B2 ;  /* 0x0000000000027941 */ /* 0x000fea0003800200 */
.L_x_63956:
        /* <DEDUP_REMOVED lines=20> */
.L_x_63967:
        /* <DEDUP_REMOVED lines=13> */
.L_x_63969:
[----:B------:R-:W-:Y:S05]  /*18a40*/  BSYNC.RECONVERGENT B4 ;  /* 0x0000000000047941 */ /* 0x000fea0003800200 */
.L_x_63968:
        /* <DEDUP_REMOVED lines=61> */
.L_x_63966:
[----:B------:R-:W-:Y:S05]  /*18e20*/  BSYNC.RECONVERGENT B3 ;  /* 0x0000000000037941 */ /* 0x000fea0003800200 */
.L_x_63965:
        /* <DEDUP_REMOVED lines=10> */
.L_x_63964:
[----:B------:R-:W-:Y:S05]  /*18ed0*/  BSYNC.RECONVERGENT B2 ;  /* 0x0000000000027941 */ /* 0x000fea0003800200 */
.L_x_63963:
        /* <DEDUP_REMOVED lines=19> */
.L_x_63973:
        /* <DEDUP_REMOVED lines=13> */
.L_x_63975:
[----:B------:R-:W-:Y:S05]  /*190e0*/  BSYNC.RECONVERGENT B3 ;  /* 0x0000000000037941 */ /* 0x000fea0003800200 */
.L_x_63974:
        /* <DEDUP_REMOVED lines=61> */
.L_x_63972:
[----:B------:R-:W-:Y:S05]  /*194c0*/  BSYNC.RECONVERGENT B2 ;  /* 0x0000000000027941 */ /* 0x000fea0003800200 */
.L_x_63971:
        /* <DEDUP_REMOVED lines=11> */
.L_x_63920:
        /* <DEDUP_REMOVED lines=21> */
.L_x_63980:
        /* <DEDUP_REMOVED lines=13> */
.L_x_63982:
[----:B------:R-:W-:Y:S05]  /*197a0*/  BSYNC.RECONVERGENT B4 ;  /* 0x0000000000047941 */ /* 0x000fea0003800200 */
.L_x_63981:
        /* <DEDUP_REMOVED lines=61> */
.L_x_63979:
[----:B------:R-:W-:Y:S05]  /*19b80*/  BSYNC.RECONVERGENT B3 ;  /* 0x0000000000037941 */ /* 0x000fea0003800200 */
.L_x_63978:
        /* <DEDUP_REMOVED lines=9> */
.L_x_63977:
[----:B------:R-:W-:Y:S05]  /*19c20*/  BSYNC.RECONVERGENT B2 ;  /* 0x0000000000027941 */ /* 0x000fea0003800200 */
.L_x_63976:
        /* <DEDUP_REMOVED lines=17> */
.L_x_63987:
        /* <DEDUP_REMOVED lines=13> */
.L_x_63989:
[----:B------:R-:W-:Y:S05]  /*19e10*/  BSYNC.RECONVERGENT B4 ;  /* 0x0000000000047941 */ /* 0x000fea0003800200 */
.L_x_63988:
        /* <DEDUP_REMOVED lines=61> */
.L_x_63986:
[----:B------:R-:W-:Y:S05]  /*1a1f0*/  BSYNC.RECONVERGENT B3 ;  /* 0x0000000000037941 */ /* 0x000fea0003800200 */
.L_x_63985:
        /* <DEDUP_REMOVED lines=9> */
.L_x_63984:
[----:B------:R-:W-:Y:S05]  /*1a290*/  BSYNC.RECONVERGENT B2 ;  /* 0x0000000000027941 */ /* 0x000fea0003800200 */
.L_x_63983:
        /* <DEDUP_REMOVED lines=17> */
.L_x_63994:
        /* <DEDUP_REMOVED lines=13> */
.L_x_63996:
[----:B------:R-:W-:Y:S05]  /*1a480*/  BSYNC.RECONVERGENT B4 ;  /* 0x0000000000047941 */ /* 0x000fea0003800200 */
.L_x_63995:
        /* <DEDUP_REMOVED lines=61> */
.L_x_63993:
[----:B------:R-:W-:Y:S05]  /*1a860*/  BSYNC.RECONVERGENT B3 ;  /* 0x0000000000037941 */ /* 0x000fea0003800200 */
.L_x_63992:
        /* <DEDUP_REMOVED lines=9> */
.L_x_63991:
[----:B------:R-:W-:Y:S05]  /*1a900*/  BSYNC.RECONVERGENT B2 ;  /* 0x0000000000027941 */ /* 0x000fea0003800200 */
.L_x_63990:
        /* <DEDUP_REMOVED lines=17> */
.L_x_64001:
        /* <DEDUP_REMOVED lines=13> */
.L_x_64003:
[----:B------:R-:W-:Y:S05]  /*1aaf0*/  BSYNC.RECONVERGENT B4 ;  /* 0x0000000000047941 */ /* 0x000fea0003800200 */
.L_x_64002:
        /* <DEDUP_REMOVED lines=61> */
.L_x_64000:
[----:B------:R-:W-:Y:S05]  /*1aed0*/  BSYNC.RECONVERGENT B3 ;  /* 0x0000000000037941 */ /* 0x000fea0003800200 */
.L_x_63999:
        /* <DEDUP_REMOVED lines=9> */
.L_x_63998:
[----:B------:R-:W-:Y:S05]  /*1af70*/  BSYNC.RECONVERGENT B2 ;  /* 0x0000000000027941 */ /* 0x000fea0003800200 */
.L_x_63997:
        /* <DEDUP_REMOVED lines=17> */
.L_x_64008:
        /* <DEDUP_REMOVED lines=13> */
.L_x_64010:
[----:B------:R-:W-:Y:S05]  /*1b160*/  BSYNC.RECONVERGENT B4 ;  /* 0x0000000000047941 */ /* 0x000fea0003800200 */
.L_x_64009:
        /* <DEDUP_REMOVED lines=61> */
.L_x_64007:
[----:B------:R-:W-:Y:S05]  /*1b540*/  BSYNC.RECONVERGENT B3 ;  /* 0x0000000000037941 */ /* 0x000fea0003800200 */
.L_x_64006:
        /* <DEDUP_REMOVED lines=9> */
.L_x_64005:
[----:B------:R-:W-:Y:S05]  /*1b5e0*/  BSYNC.RECONVERGENT B2 ;  /* 0x0000000000027941 */ /* 0x000fea0003800200 */
.L_x_64004:
        /* <DEDUP_REMOVED lines=17> */
.L_x_64015:
        /* <DEDUP_REMOVED lines=13> */
.L_x_64017:
[----:B------:R-:W-:Y:S05]  /*1b7d0*/  BSYNC.RECONVERGENT B4 ;  /* 0x0000000000047941 */ /* 0x000fea0003800200 */
.L_x_64016:
        /* <DEDUP_REMOVED lines=61> */
.L_x_64014:
[----:B------:R-:W-:Y:S05]  /*1bbb0*/  BSYNC.RECONVERGENT B3 ;  /* 0x0000000000037941 */ /* 0x000fea0003800200 */
.L_x_64013:
        /* <DEDUP_REMOVED lines=9> */
.L_x_64012:
[----:B------:R-:W-:Y:S05]  /*1bc50*/  BSYNC.RECONVERGENT B2 ;  /* 0x0000000000027941 */ /* 0x000fea0003800200 */
.L_x_64011:
        /* <DEDUP_REMOVED lines=17> */
.L_x_64022:
        /* <DEDUP_REMOVED lines=13> */
.L_x_64024:
[----:B------:R-:W-:Y:S05]  /*1be40*/  BSYNC.RECONVERGENT B4 ;  /* 0x0000000000047941 */ /* 0x000fea0003800200 */
.L_x_64023:
        /* <DEDUP_REMOVED lines=61> */
.L_x_64021:
[----:B------:R-:W-:Y:S05]  /*1c220*/  BSYNC.RECONVERGENT B3 ;  /* 0x0000000000037941 */ /* 0x000fea0003800200 */
.L_x_64020:
        /* <DEDUP_REMOVED lines=9> */
.L_x_64019:
[----:B------:R-:W-:Y:S05]  /*1c2c0*/  BSYNC.RECONVERGENT B2 ;  /* 0x0000000000027941 */ /* 0x000fea0003800200 */
.L_x_64018:
        /* <DEDUP_REMOVED lines=16> */
.L_x_64027:
        /* <DEDUP_REMOVED lines=13> */
.L_x_64029:
[----:B------:R-:W-:Y:S05]  /*1c4a0*/  BSYNC.RECONVERGENT B3 ;  /* 0x0000000000037941 */ /* 0x000fea0003800200 */
.L_x_64028:
        /* <DEDUP_REMOVED lines=61> */
.L_x_64026:
[----:B------:R-:W-:Y:S05]  /*1c880*/  BSYNC.RECONVERGENT B2 ;  /* 0x0000000000027941 */ /* 0x000fea0003800200 */
.L_x_64025:
        /* <DEDUP_REMOVED lines=9> */
.L_x_63970:
[----:B------:R-:W-:Y:S05]  /*1c920*/  BSYNC.RECONVERGENT B1 ;  /* 0x0000000000017941 */ /* 0x000fea0003800200 */
.L_x_63919:
        /* <DEDUP_REMOVED lines=27> */
.L_x_64031:
[----:B------:R-:W-:Y:S05]  /*1cae0*/  BSYNC.RECONVERGENT B1 ;  /* 0x0000000000017941 */ /* 0x000fea0003800200 */
.L_x_64030:
[----:B------:R-:W-:Y:S01]  /*1caf0*/  VIADD R10, R10, 0x20 ;  /* 0x000000200a0a7836 */ /* 0x000fe20000000000 */
[----:B------:R-:W-:-:S07]  /*1cb00*/  IADD3 R11, PT, PT, R11, 0x20, RZ ;  /* 0x000000200b0b7810 */ /* 0x000fce0007ffe0ff */
.L_x_63916:
[----:B------:R-:W-:Y:S05]  /*1cb10*/  BSYNC.RECONVERGENT B0 ;  /* 0x0000000000007941 */ /* 0x000fea0003800200 */
.L_x_63915:
        /* <DEDUP_REMOVED lines=10> */
.L_x_64035:
[----:B------:R-:W-:Y:S05]  /*1cbc0*/  BSYNC.RECONVERGENT B1 ;  /* 0x0000000000017941 */ /* 0x000fea0003800200 */
.L_x_64034:
        /* <DEDUP_REMOVED lines=29> */
.L_x_64042:
        /* <DEDUP_REMOVED lines=13> */
.L_x_64044:
[----:B------:R-:W-:Y:S05]  /*1ce70*/  BSYNC.RECONVERGENT B4 ;  /* 0x0000000000047941 */ /* 0x000fea0003800200 */
.L_x_64043:
        /* <DEDUP_REMOVED lines=61> */
.L_x_64041:
[----:B------:R-:W-:Y:S05]  /*1d250*/  BSYNC.RECONVERGENT B3 ;  /* 0x0000000000037941 */ /* 0x000fea0003800200 */
.L_x_64040:
        /* <DEDUP_REMOVED lines=10> */
.L_x_64039:
[----:B------:R-:W-:Y:S05]  /*1d300*/  BSYNC.RECONVERGENT B2 ;  /* 0x0000000000027941 */ /* 0x000fea0003800200 */
.L_x_64038:
        /* <DEDUP_REMOVED lines=20> */
.L_x_64049:
        /* <DEDUP_REMOVED lines=13> */
.L_x_64051:
[----:B------:R-:W-:Y:S05]  /*1d520*/  BSYNC.RECONVERGENT B4 ;  /* 0x0000000000047941 */ /* 0x000fea0003800200 */
.L_x_64050:
        /* <DEDUP_REMOVED lines=61> */
.L_x_64048:
[----:B------:R-:W-:Y:S05]  /*1d900*/  BSYNC.RECONVERGENT B3 ;  /* 0x0000000000037941 */ /* 0x000fea0003800200 */
.L_x_64047:
        /* <DEDUP_REMOVED lines=10> */
.L_x_64046:
[----:B------:R-:W-:Y:S05]  /*1d9b0*/  BSYNC.RECONVERGENT B2 ;  /* 0x0000000000027941 */ /* 0x000fea0003800200 */
.L_x_64045:
        /* <DEDUP_REMOVED lines=20> */
.L_x_64056:
        /* <DEDUP_REMOVED lines=13> */
.L_x_64058:
[----:B------:R-:W-:Y:S05]  /*1dbd0*/  BSYNC.RECONVERGENT B4 ;  /* 0x0000000000047941 */ /* 0x000fea0003800200 */
.L_x_64057:
        /* <DEDUP_REMOVED lines=61> */
.L_x_64055:
[----:B------:R-:W-:Y:S05]  /*1dfb0*/  BSYNC.RECONVERGENT B3 ;  /* 0x0000000000037941 */ /* 0x000fea0003800200 */
.L_x_64054:
        /* <DEDUP_REMOVED lines=10> */
.L_x_64053:
[----:B------:R-:W-:Y:S05]  /*1e060*/  BSYNC.RECONVERGENT B2 ;  /* 0x0000000000027941 */ /* 0x000fea0003800200 */
.L_x_64052:
        /* <DEDUP_REMOVED lines=20> */
.L_x_64063:
        /* <DEDUP_REMOVED lines=13> */
.L_x_64065:
[----:B------:R-:W-:Y:S05]  /*1e280*/  BSYNC.RECONVERGENT B4 ;  /* 0x0000000000047941 */ /* 0x000fea0003800200 */
.L_x_64064:
        /* <DEDUP_REMOVED lines=61> */
.L_x_64062:
[----:B------:R-:W-:Y:S05]  /*1e660*/  BSYNC.RECONVERGENT B3 ;  /* 0x0000000000037941 */ /* 0x000fea0003800200 */
.L_x_64061:
        /* <DEDUP_REMOVED lines=10> */
.L_x_64060:
[----:B------:R-:W-:Y:S05]  /*1e710*/  BSYNC.RECONVERGENT B2 ;  /* 0x0000000000027941 */ /* 0x000fea0003800200 */
.L_x_64059:
        /* <DEDUP_REMOVED lines=20> */
.L_x_64070:
        /* <DEDUP_REMOVED lines=13> */
.L_x_64072:
[----:B------:R-:W-:Y:S05]  /*1e930*/  BSYNC.RECONVERGENT B4 ;  /* 0x0000000000047941 */ /* 0x000fea0003800200 */
.L_x_64071:
        /* <DEDUP_REMOVED lines=61> */
.L_x_64069:
[----:B------:R-:W-:Y:S05]  /*1ed10*/  BSYNC.RECONVERGENT B3 ;  /* 0x0000000000037941 */ /* 0x000fea0003800200 */
.L_x_64068:
        /* <DEDUP_REMOVED lines=10> */
.L_x_64067:
[----:B------:R-:W-:Y:S05]  /*1edc0*/  BSYNC.RECONVERGENT B2 ;  /* 0x0000000000027941 */ /* 0x000fea0003800200 */
.L_x_64066:
        /* <DEDUP_REMOVED lines=20> */
.L_x_64077:
        /* <DEDUP_REMOVED lines=13> */
.L_x_64079:
[----:B------:R-:W-:Y:S05]  /*1efe0*/  BSYNC.RECONVERGENT B4 ;  /* 0x0000000000047941 */ /* 0x000fea0003800200 */
.L_x_64078:
        /* <DEDUP_REMOVED lines=61> */
.L_x_64076:
[----:B------:R-:W-:Y:S05]  /*1f3c0*/  BSYNC.RECONVERGENT B3 ;  /* 0x0000000000037941 */ /* 0x000fea0003800200 */
.L_x_64075:
        /* <DEDUP_REMOVED lines=10> */
.L_x_64074:
[----:B------:R-:W-:Y:S05]  /*1f470*/  BSYNC.RECONVERGENT B2 ;  /* 0x0000000000027941 */ /* 0x000fea0003800200 */
.L_x_64073:
        /* <DEDUP_REMOVED lines=20> */
.L_x_64084:
        /* <DEDUP_REMOVED lines=13> */
.L_x_64086:
[----:B------:R-:W-:Y:S05]  /*1f690*/  BSYNC.RECONVERGENT B4 ;  /* 0x0000000000047941 */ /* 0x000fea0003800200 */
.L_x_64085:
        /* <DEDUP_REMOVED lines=61> */
.L_x_64083:
[----:B------:R-:W-:Y:S05]  /*1fa70*/  BSYNC.RECONVERGENT B3 ;  /* 0x0000000000037941 */ /* 0x000fea0003800200 */
.L_x_64082:
        /* <DEDUP_REMOVED lines=10> */
.L_x_64081:
[----:B------:R-:W-:Y:S05]  /*1fb20*/  BSYNC.RECONVERGENT B2 ;  /* 0x0000000000027941 */ /* 0x000fea0003800200 */
.L_x_64080:
        /* <DEDUP_REMOVED lines=19> */
.L_x_64090:
        /* <DEDUP_REMOVED lines=13> */
.L_x_64092:
[----:B------:R-:W-:Y:S05]  /*1fd30*/  BSYNC.RECONVERGENT B3 ;  /* 0x0000000000037941 */ /* 0x000fea0003800200 */
.L_x_64091:
        /* <DEDUP_REMOVED lines=61> */
.L_x_64089:
[----:B------:R-:W-:Y:S05]  /*20110*/  BSYNC.RECONVERGENT B2 ;  /* 0x0000000000027941 */ /* 0x000fea0003800200 */
.L_x_64088:
        /* <DEDUP_REMOVED lines=11> */
.L_x_64037:
        /* <DEDUP_REMOVED lines=21> */
.L_x_64097:
        /* <DEDUP_REMOVED lines=13> */
.L_x_64099:
[----:B------:R-:W-:Y:S05]  /*203f0*/  BSYNC.RECONVERGENT B4 ;  /* 0x0000000000047941 */ /* 0x000fea0003800200 */
.L_x_64098:
        /* <DEDUP_REMOVED lines=61> */
.L_x_64096:
[----:B------:R-:W-:Y:S05]  /*207d0*/  BSYNC.RECONVERGENT B3 ;  /* 0x0000000000037941 */ /* 0x000fea0003800200 */
.L_x_64095:
        /* <DEDUP_REMOVED lines=9> */
.L_x_64094:
[----:B------:R-:W-:Y:S05]  /*20870*/  BSYNC.RECONVERGENT B2 ;  /* 0x0000000000027941 */ /* 0x000fea0003800200 */
.L_x_64093:
        /* <DEDUP_REMOVED lines=17> */
.L_x_64104:
        /* <DEDUP_REMOVED lines=13> */
.L_x_64106:
[----:B------:R-:W-:Y:S05]  /*20a60*/  BSYNC.RECONVERGENT B4 ;  /* 0x0000000000047941 */ /* 0x000fea0003800200 */
.L_x_64105:
        /* <DEDUP_REMOVED lines=61> */
.L_x_64103:
[----:B------:R-:W-:Y:S05]  /*20e40*/  BSYNC.RECONVERGENT B3 ;  /* 0x0000000000037941 */ /* 0x000fea0003800200 */
.L_x_64102:
        /* <DEDUP_REMOVED lines=9> */
.L_x_64101:
[----:B------:R-:W-:Y:S05]  /*20ee0*/  BSYNC.RECONVERGENT B2 ;  /* 0x0000000000027941 */ /* 0x000fea0003800200 */
.L_x_64100:
        /* <DEDUP_REMOVED lines=17> */
.L_x_64111:
        /* <DEDUP_REMOVED lines=13> */
.L_x_64113:
[----:B------:R-:W-:Y:S05]  /*210d0*/  BSYNC.RECONVERGENT B4 ;  /* 0x0000000000047941 */ /* 0x000fea0003800200 */
.L_x_64112:
        /* <DEDUP_REMOVED lines=61> */
.L_x_64110:
[----:B------:R-:W-:Y:S05]  /*214b0*/  BSYNC.RECONVERGENT B3 ;  /* 0x0000000000037941 */ /* 0x000fea0003800200 */
.L_x_64109:
        /* <DEDUP_REMOVED lines=9> */
.L_x_64108:
[----:B------:R-:W-:Y:S05]  /*21550*/  BSYNC.RECONVERGENT B2 ;  /* 0x0000000000027941 */ /* 0x000fea0003800200 */
.L_x_64107:
        /* <DEDUP_REMOVED lines=17> */
.L_x_64118:
        /* <DEDUP_REMOVED lines=13> */
.L_x_64120:
[----:B------:R-:W-:Y:S05]  /*21740*/  BSYNC.RECONVERGENT B4 ;  /* 0x0000000000047941 */ /* 0x000fea0003800200 */
.L_x_64119:
        /* <DEDUP_REMOVED lines=61> */
.L_x_64117:
[----:B------:R-:W-:Y:S05]  /*21b20*/  BSYNC.RECONVERGENT B3 ;  /* 0x0000000000037941 */ /* 0x000fea0003800200 */
.L_x_64116:
        /* <DEDUP_REMOVED lines=9> */
.L_x_64115:
[----:B------:R-:W-:Y:S05]  /*21bc0*/  BSYNC.RECONVERGENT B2 ;  /* 0x0000000000027941 */ /* 0x000fea0003800200 */
.L_x_64114:
        /* <DEDUP_REMOVED lines=17> */
.L_x_64125:
        /* <DEDUP_REMOVED lines=13> */
.L_x_64127:
[----:B------:R-:W-:Y:S05]  /*21db0*/  BSYNC.RECONVERGENT B4 ;  /* 0x0000000000047941 */ /* 0x000fea0003800200 */
.L_x_64126:
        /* <DEDUP_REMOVED lines=61> */
.L_x_64124:
[----:B------:R-:W-:Y:S05]  /*22190*/  BSYNC.RECONVERGENT B3 ;  /* 0x0000000000037941 */ /* 0x000fea0003800200 */
.L_x_64123:
        /* <DEDUP_REMOVED lines=9> */
.L_x_64122:
[----:B------:R-:W-:Y:S05]  /*22230*/  BSYNC.RECONVERGENT B2 ;  /* 0x0000000000027941 */ /* 0x000fea0003800200 */
.L_x_64121:
        /* <DEDUP_REMOVED lines=17> */
.L_x_64132:
        /* <DEDUP_REMOVED lines=13> */
.L_x_64134:
[----:B------:R-:W-:Y:S05]  /*22420*/  BSYNC.RECONVERGENT B4 ;  /* 0x0000000000047941 */ /* 0x000fea0003800200 */
.L_x_64133:
        /* <DEDUP_REMOVED lines=61> */
.L_x_64131:
[----:B------:R-:W-:Y:S05]  /*22800*/  BSYNC.RECONVERGENT B3 ;  /* 0x0000000000037941 */ /* 0x000fea0003800200 */
.L_x_64130:
        /* <DEDUP_REMOVED lines=9> */
.L_x_64129:
[----:B------:R-:W-:Y:S05]  /*228a0*/  BSYNC.RECONVERGENT B2 ;  /* 0x0000000000027941 */ /* 0x000fea0003800200 */
.L_x_64128:
        /* <DEDUP_REMOVED lines=17> */
.L_x_64139:
        /* <DEDUP_REMOVED lines=13> */
.L_x_64141:
[----:B------:R-:W-:Y:S05]  /*22a90*/  BSYNC.RECONVERGENT B4 ;  /* 0x0000000000047941 */ /* 0x000fea0003800200 */
.L_x_64140:
        /* <DEDUP_REMOVED lines=61> */
.L_x_64138:
[----:B------:R-:W-:Y:S05]  /*22e70*/  BSYNC.RECONVERGENT B3 ;  /* 0x0000000000037941 */ /* 0x000fea0003800200 */
.L_x_64137:
        /* <DEDUP_REMOVED lines=9> */
.L_x_64136:
[----:B------:R-:W-:Y:S05]  /*22f10*/  BSYNC.RECONVERGENT B2 ;  /* 0x0000000000027941 */ /* 0x000fea0003800200 */
.L_x_64135:
        /* <DEDUP_REMOVED lines=16> */
.L_x_64144:
        /* <DEDUP_REMOVED lines=13> */
.L_x_64146:
[----:B------:R-:W-:Y:S05]  /*230f0*/  BSYNC.RECONVERGENT B3 ;  /* 0x0000000000037941 */ /* 0x000fea0003800200 */
.L_x_64145:
        /* <DEDUP_REMOVED lines=61> */
.L_x_64143:
[----:B------:R-:W-:Y:S05]  /*234d0*/  BSYNC.RECONVERGENT B2 ;  /* 0x0000000000027941 */ /* 0x000fea0003800200 */
.L_x_64142:
        /* <DEDUP_REMOVED lines=9> */
.L_x_64087:
[----:B------:R-:W-:Y:S05]  /*23570*/  BSYNC.RECONVERGENT B1 ;  /* 0x0000000000017941 */ /* 0x000fea0003800200 */
.L_x_64036:
        /* <DEDUP_REMOVED lines=27> */
.L_x_64148:
[----:B------:R-:W-:Y:S05]  /*23730*/  BSYNC.RECONVERGENT B1 ;  /* 0x0000000000017941 */ /* 0x000fea0003800200 */
.L_x_64147:
[----:B------:R-:W-:Y:S01]  /*23740*/  VIADD R10, R10, 0x20 ;  /* 0x000000200a0a7836 */ /* 0x000fe20000000000 */
[----:B------:R-:W-:-:S07]  /*23750*/  IADD3 R11, PT, PT, R11, 0x20, RZ ;  /* 0x000000200b0b7810 */ /* 0x000fce0007ffe0ff */
.L_x_64033:
[----:B------:R-:W-:Y:S05]  /*23760*/  BSYNC.RECONVERGENT B0 ;  /* 0x0000000000007941 */ /* 0x000fea0003800200 */
.L_x_64032:
        /* <DEDUP_REMOVED lines=10> */
.L_x_64152:
[----:B------:R-:W-:Y:S05]  /*23810*/  BSYNC.RECONVERGENT B1 ;  /* 0x0000000000017941 */ /* 0x000fea0003800200 */
.L_x_64151:
        /* <DEDUP_REMOVED lines=29> */
.L_x_64159:
        /* <DEDUP_REMOVED lines=13> */
.L_x_64161:
[----:B------:R-:W-:Y:S05]  /*23ac0*/  BSYNC.RECONVERGENT B4 ;  /* 0x0000000000047941 */ /* 0x000fea0003800200 */
.L_x_64160:
        /* <DEDUP_REMOVED lines=61> */
.L_x_64158:
[----:B------:R-:W-:Y:S05]  /*23ea0*/  BSYNC.RECONVERGENT B3 ;  /* 0x0000000000037941 */ /* 0x000fea0003800200 */
.L_x_64157:
        /* <DEDUP_REMOVED lines=10> */
.L_x_64156:
[----:B------:R-:W-:Y:S05]  /*23f50*/  BSYNC.RECONVERGENT B2 ;  /* 0x0000000000027941 */ /* 0x000fea0003800200 */
.L_x_64155:
        /* <DEDUP_REMOVED lines=20> */
.L_x_64166:
        /* <DEDUP_REMOVED lines=13> */
.L_x_64168:
[----:B------:R-:W-:Y:S05]  /*24170*/  BSYNC.RECONVERGENT B4 ;  /* 0x0000000000047941 */ /* 0x000fea0003800200 */
.L_x_64167:
        /* <DEDUP_REMOVED lines=61> */
.L_x_64165:
[----:B------:R-:W-:Y:S05]  /*24550*/  BSYNC.RECONVERGENT B3 ;  /* 0x0000000000037941 */ /* 0x000fea0003800200 */
.L_x_64164:
        /* <DEDUP_REMOVED lines=10> */
.L_x_64163:
[----:B------:R-:W-:Y:S05]  /*24600*/  BSYNC.RECONVERGENT B2 ;  /* 0x0000000000027941 */ /* 0x000fea0003800200 */
.L_x_64162:
        /* <DEDUP_REMOVED lines=20> */
.L_x_64173:
        /* <DEDUP_REMOVED lines=13> */
.L_x_64175:
[----:B------:R-:W-:Y:S05]  /*24820*/  BSYNC.RECONVERGENT B4 ;  /* 0x0000000000047941 */ /* 0x000fea0003800200 */
.L_x_64174:
        /* <DEDUP_REMOVED lines=61> */
.L_x_64172:
[----:B------:R-:W-:Y:S05]  /*24c00*/  BSYNC.RECONVERGENT B3 ;  /* 0x0000000000037941 */ /* 0x000fea0003800200 */
.L_x_64171:
        /* <DEDUP_REMOVED lines=10> */
.L_x_64170:
[----:B------:R-:W-:Y:S05]  /*24cb0*/  BSYNC.RECONVERGENT B2 ;  /* 0x0000000000027941 */ /* 0x000fea0003800200 */
.L_x_64169:
        /* <DEDUP_REMOVED lines=20> */
.L_x_64180:
        /* <DEDUP_REMOVED lines=13> */
.L_x_64182:
[----:B------:R-:W-:Y:S05]  /*24ed0*/  BSYNC.RECONVERGENT B4 ;  /* 0x0000000000047941 */ /* 0x000fea0003800200 */
.L_x_64181:
        /* <DEDUP_REMOVED lines=61> */
.L_x_64179:
[----:B------:R-:W-:Y:S05]  /*252b0*/  BSYNC.RECONVERGENT B3 ;  /* 0x0000000000037941 */ /* 0x000fea0003800200 */
.L_x_64178:
        /* <DEDUP_REMOVED lines=10> */
.L_x_64177:
[----:B------:R-:W-:Y:S05]  /*25360*/  BSYNC.RECONVERGENT B2 ;  /* 0x0000000000027941 */ /* 0x000fea0003800200 */
.L_x_64176:
        /* <DEDUP_REMOVED lines=20> */
.L_x_64187:
        /* <DEDUP_REMOVED lines=13> */
.L_x_64189:
[----:B------:R-:W-:Y:S05]  /*25580*/  BSYNC.RECONVERGENT B4 ;  /* 0x0000000000047941 */ /* 0x000fea0003800200 */
.L_x_64188:
        /* <DEDUP_REMOVED lines=61> */
.L_x_64186:
[----:B------:R-:W-:Y:S05]  /*25960*/  BSYNC.RECONVERGENT B3 ;  /* 0x0000000000037941 */ /* 0x000fea0003800200 */
.L_x_64185:
        /* <DEDUP_REMOVED lines=10> */
.L_x_64184:
[----:B------:R-:W-:Y:S05]  /*25a10*/  BSYNC.RECONVERGENT B2 ;  /* 0x0000000000027941 */ /* 0x000fea0003800200 */
.L_x_64183:
        /* <DEDUP_REMOVED lines=20> */
.L_x_64194:
        /* <DEDUP_REMOVED lines=13> */
.L_x_64196:
[----:B------:R-:W-:Y:S05]  /*25c30*/  BSYNC.RECONVERGENT B4 ;  /* 0x0000000000047941 */ /* 0x000fea0003800200 */
.L_x_64195:
        /* <DEDUP_REMOVED lines=61> */
.L_x_64193:
[----:B------:R-:W-:Y:S05]  /*26010*/  BSYNC.RECONVERGENT B3 ;  /* 0x0000000000037941 */ /* 0x000fea0003800200 */
.L_x_64192:
        /* <DEDUP_REMOVED lines=10> */
.L_x_64191:
[----:B------:R-:W-:Y:S05]  /*260c0*/  BSYNC.RECONVERGENT B2 ;  /* 0x0000000000027941 */ /* 0x000fea0003800200 */
.L_x_64190:
        /* <DEDUP_REMOVED lines=20> */
.L_x_64201:
        /* <DEDUP_REMOVED lines=13> */
.L_x_64203:
[----:B------:R-:W-:Y:S05]  /*262e0*/  BSYNC.RECONVERGENT B4 ;  /* 0x0000000000047941 */ /* 0x000fea0003800200 */
.L_x_64202:
        /* <DEDUP_REMOVED lines=61> */
.L_x_64200:
[----:B------:R-:W-:Y:S05]  /*266c0*/  BSYNC.RECONVERGENT B3 ;  /* 0x0000000000037941 */ /* 0x000fea0003800200 */
.L_x_64199:
        /* <DEDUP_REMOVED lines=10> */
.L_x_64198:
[----:B------:R-:W-:Y:S05]  /*26770*/  BSYNC.RECONVERGENT B2 ;  /* 0x0000000000027941 */ /* 0x000fea0003800200 */
.L_x_64197:
        /* <DEDUP_REMOVED lines=19> */
.L_x_64207:
        /* <DEDUP_REMOVED lines=13> */
.L_x_64209:
[----:B------:R-:W-:Y:S05]  /*26980*/  BSYNC.RECONVERGENT B3 ;  /* 0x0000000000037941 */ /* 0x000fea0003800200 */
.L_x_64208:
        /* <DEDUP_REMOVED lines=61> */
.L_x_64206:
[----:B------:R-:W-:Y:S05]  /*26d60*/  BSYNC.RECONVERGENT B2 ;  /* 0x0000000000027941 */ /* 0x000fea0003800200 */
.L_x_64205:
        /* <DEDUP_REMOVED lines=11> */
.L_x_64154:
        /* <DEDUP_REMOVED lines=21> */
.L_x_64214:
        /* <DEDUP_REMOVED lines=13> */
.L_x_64216:
[----:B------:R-:W-:Y:S05]  /*27040*/  BSYNC.RECONVERGENT B4 ;  /* 0x0000000000047941 */ /* 0x000fea0003800200 */
.L_x_64215:
        /* <DEDUP_REMOVED lines=61> */
.L_x_64213:
[----:B------:R-:W-:Y:S05]  /*27420*/  BSYNC.RECONVERGENT B3 ;  /* 0x0000000000037941 */ /* 0x000fea0003800200 */
.L_x_64212:
        /* <DEDUP_REMOVED lines=9> */
.L_x_64211:
[----:B------:R-:W-:Y:S05]  /*274c0*/  BSYNC.RECONVERGENT B2 ;  /* 0x0000000000027941 */ /* 0x000fea0003800200 */
.L_x_64210:
        /* <DEDUP_REMOVED lines=17> */
.L_x_64221:
        /* <DEDUP_REMOVED lines=13> */
.L_x_64223:
[----:B------:R-:W-:Y:S05]  /*276b0*/  BSYNC.RECONVERGENT B4 ;  /* 0x0000000000047941 */ /* 0x000fea0003800200 */
.L_x_64222:
        /* <DEDUP_REMOVED lines=61> */
.L_x_64220:
[----:B------:R-:W-:Y:S05]  /*27a90*/  BSYNC.RECONVERGENT B3 ;  /* 0x0000000000037941 */ /* 0x000fea0003800200 */
.L_x_64219:
        /* <DEDUP_REMOVED lines=9> */
.L_x_64218:
[----:B------:R-:W-:Y:S05]  /*27b30*/  BSYNC.RECONVERGENT B2 ;  /* 0x0000000000027941 */ /* 0x000fea0003800200 */
.L_x_64217:
        /* <DEDUP_REMOVED lines=17> */
.L_x_64228:
        /* <DEDUP_REMOVED lines=13> */
.L_x_64230:
[----:B------:R-:W-:Y:S05]  /*27d20*/  BSYNC.RECONVERGENT B4 ;  /* 0x0000000000047941 */ /* 0x000fea0003800200 */
.L_x_64229:
        /* <DEDUP_REMOVED lines=61> */
.L_x_64227:
[----:B------:R-:W-:Y:S05]  /*28100*/  BSYNC.RECONVERGENT B3 ;  /* 0x0000000000037941 */ /* 0x000fea0003800200 */
.L_x_64226:
        /* <DEDUP_REMOVED lines=9> */
.L_x_64225:
[----:B------:R-:W-:Y:S05]  /*281a0*/  BSYNC.RECONVERGENT B2 ;  /* 0x0000000000027941 */ /* 0x000fea0003800200 */
.L_x_64224:
        /* <DEDUP_REMOVED lines=17> */
.L_x_64235:
        /* <DEDUP_REMOVED lines=13> */
.L_x_64237:
[----:B------:R-:W-:Y:S05]  /*28390*/  BSYNC.RECONVERGENT B4 ;  /* 0x0000000000047941 */ /* 0x000fea0003800200 */
.L_x_64236:
        /* <DEDUP_REMOVED lines=61> */
.L_x_64234:
[----:B------:R-:W-:Y:S05]  /*28770*/  BSYNC.RECONVERGENT B3 ;  /* 0x0000000000037941 */ /* 0x000fea0003800200 */
.L_x_64233:
        /* <DEDUP_REMOVED lines=9> */
.L_x_64232:
[----:B------:R-:W-:Y:S05]  /*28810*/  BSYNC.RECONVERGENT B2 ;  /* 0x0000000000027941 */ /* 0x000fea0003800200 */
.L_x_64231:
        /* <DEDUP_REMOVED lines=17> */
.L_x_64242:
        /* <DEDUP_REMOVED lines=13> */
.L_x_64244:
[----:B------:R-:W-:Y:S05]  /*28a00*/  BSYNC.RECONVERGENT B4 ;  /* 0x0000000000047941 */ /* 0x000fea0003800200 */
.L_x_64243:
        /* <DEDUP_REMOVED lines=61> */
.L_x_64241:
[----:B------:R-:W-:Y:S05]  /*28de0*/  BSYNC.RECONVERGENT B3 ;  /* 0x0000000000037941 */ /* 0x000fea0003800200 */
.L_x_64240:
        /* <DEDUP_REMOVED lines=9> */
.L_x_64239:
[----:B------:R-:W-:Y:S05]  /*28e80*/  BSYNC.RECONVERGENT B2 ;  /* 0x0000000000027941 */ /* 0x000fea0003800200 */
.L_x_64238:
        /* <DEDUP_REMOVED lines=17> */
.L_x_64249:
        /* <DEDUP_REMOVED lines=13> */
.L_x_64251:
[----:B------:R-:W-:Y:S05]  /*29070*/  BSYNC.RECONVERGENT B4 ;  /* 0x0000000000047941 */ /* 0x000fea0003800200 */
.L_x_64250:
        /* <DEDUP_REMOVED lines=61> */
.L_x_64248:
[----:B------:R-:W-:Y:S05]  /*29450*/  BSYNC.RECONVERGENT B3 ;  /* 0x0000000000037941 */ /* 0x000fea0003800200 */
.L_x_64247:
        /* <DEDUP_REMOVED lines=9> */
.L_x_64246:
[----:B------:R-:W-:Y:S05]  /*294f0*/  BSYNC.RECONVERGENT B2 ;  /* 0x0000000000027941 */ /* 0x000fea0003800200 */
.L_x_64245:
        /* <DEDUP_REMOVED lines=17> */
.L_x_64256:
        /* <DEDUP_REMOVED lines=13> */
.L_x_64258:
[----:B------:R-:W-:Y:S05]  /*296e0*/  BSYNC.RECONVERGENT B4 ;  /* 0x0000000000047941 */ /* 0x000fea0003800200 */
.L_x_64257:
        /* <DEDUP_REMOVED lines=61> */
.L_x_64255:
[----:B------:R-:W-:Y:S05]  /*29ac0*/  BSYNC.RECONVERGENT B3 ;  /* 0x0000000000037941 */ /* 0x000fea0003800200 */
.L_x_64254:
        /* <DEDUP_REMOVED lines=9> */
.L_x_64253:
[----:B------:R-:W-:Y:S05]  /*29b60*/  BSYNC.RECONVERGENT B2 ;  /* 0x0000000000027941 */ /* 0x000fea0003800200 */
.L_x_64252:
        /* <DEDUP_REMOVED lines=16> */
.L_x_64261:
        /* <DEDUP_REMOVED lines=13> */
.L_x_64263:
[----:B------:R-:W-:Y:S05]  /*29d40*/  BSYNC.RECONVERGENT B3 ;  /* 0x0000000000037941 */ /* 0x000fea0003800200 */
.L_x_64262:
        /* <DEDUP_REMOVED lines=61> */
.L_x_64260:
[----:B------:R-:W-:Y:S05]  /*2a120*/  BSYNC.RECONVERGENT B2 ;  /* 0x0000000000027941 */ /* 0x000fea0003800200 */
.L_x_64259:
        /* <DEDUP_REMOVED lines=9> */
.L_x_64204:
[----:B------:R-:W-:Y:S05]  /*2a1c0*/  BSYNC.RECONVERGENT B1 ;  /* 0x0000000000017941 */ /* 0x000fea0003800200 */
.L_x_64153:
        /* <DEDUP_REMOVED lines=27> */
.L_x_64265:
[----:B------:R-:W-:Y:S05]  /*2a380*/  BSYNC.RECONVERGENT B1 ;  /* 0x0000000000017941 */ /* 0x000fea0003800200 */
.L_x_64264:
[----:B------:R-:W-:Y:S01]  /*2a390*/  VIADD R10, R10, 0x20 ;  /* 0x000000200a0a7836 */ /* 0x000fe20000000000 */
[----:B------:R-:W-:-:S07]  /*2a3a0*/  IADD3 R11, PT, PT, R11, 0x20, RZ ;  /* 0x000000200b0b7810 */ /* 0x000fce0007ffe0ff */
.L_x_64150:
[----:B------:R-:W-:Y:S05]  /*2a3b0*/  BSYNC.RECONVERGENT B0 ;  /* 0x0000000000007941 */ /* 0x000fea0003800200 */
.L_x_64149:
        /* <DEDUP_REMOVED lines=10> */
.L_x_64269:
[----:B------:R-:W-:Y:S05]  /*2a460*/  BSYNC.RECONVERGENT B1 ;  /* 0x0000000000017941 */ /* 0x000fea0003800200 */
.L_x_64268:
        /* <DEDUP_REMOVED lines=29> */
.L_x_64276:
        /* <DEDUP_REMOVED lines=13> */
.L_x_64278:
[----:B------:R-:W-:Y:S05]  /*2a710*/  BSYNC.RECONVERGENT B4 ;  /* 0x0000000000047941 */ /* 0x000fea0003800200 */
.L_x_64277:
        /* <DEDUP_REMOVED lines=61> */
.L_x_64275:
[----:B------:R-:W-:Y:S05]  /*2aaf0*/  BSYNC.RECONVERGENT B3 ;  /* 0x0000000000037941 */ /* 0x000fea0003800200 */
.L_x_64274:
        /* <DEDUP_REMOVED lines=10> */
.L_x_64273:
[----:B------:R-:W-:Y:S05]  /*2aba0*/  BSYNC.RECONVERGENT B2 ;  /* 0x0000000000027941 */ /* 0x000fea0003800200 */
.L_x_64272:
        /* <DEDUP_REMOVED lines=20> */
.L_x_64283:
        /* <DEDUP_REMOVED lines=13> */
.L_x_64285:
[----:B------:R-:W-:Y:S05]  /*2adc0*/  BSYNC.RECONVERGENT B4 ;  /* 0x0000000000047941 */ /* 0x000fea0003800200 */
.L_x_64284:
        /* <DEDUP_REMOVED lines=61> */
.L_x_64282:
[----:B------:R-:W-:Y:S05]  /*2b1a0*/  BSYNC.RECONVERGENT B3 ;  /* 0x0000000000037941 */ /* 0x000fea0003800200 */
.L_x_64281:
        /* <DEDUP_REMOVED lines=10> */
.L_x_64280:
[----:B------:R-:W-:Y:S05]  /*2b250*/  BSYNC.RECONVERGENT B2 ;  /* 0x0000000000027941 */ /* 0x000fea0003800200 */
.L_x_64279:
        /* <DEDUP_REMOVED lines=20> */
.L_x_64290:
        /* <DEDUP_REMOVED lines=13> */
.L_x_64292:
[----:B------:R-:W-:Y:S05]  /*2b470*/  BSYNC.RECONVERGENT B4 ;  /* 0x0000000000047941 */ /* 0x000fea0003800200 */
.L_x_64291:
        /* <DEDUP_REMOVED lines=61> */
.L_x_64289:
[----:B------:R-:W-:Y:S05]  /*2b850*/  BSYNC.RECONVERGENT B3 ;  /* 0x0000000000037941 */ /* 0x000fea0003800200 */
.L_x_64288:
        /* <DEDUP_REMOVED lines=10> */
.L_x_64287:
[----:B------:R-:W-:Y:S05]  /*2b900*/  BSYNC.RECONVERGENT B2 ;  /* 0x0000000000027941 */ /* 0x000fea0003800200 */
.L_x_64286:
        /* <DEDUP_REMOVED lines=20> */
.L_x_64297:
        /* <DEDUP_REMOVED lines=13> */
.L_x_64299:
[----:B------:R-:W-:Y:S05]  /*2bb20*/  BSYNC.RECONVERGENT B4 ;  /* 0x0000000000047941 */ /* 0x000fea0003800200 */
.L_x_64298:
        /* <DEDUP_REMOVED lines=61> */
.L_x_64296:
[----:B------:R-:W-:Y:S05]  /*2bf00*/  BSYNC.RECONVERGENT B3 ;  /* 0x0000000000037941 */ /* 0x000fea0003800200 */
.L_x_64295:
        /* <DEDUP_REMOVED lines=10> */
.L_x_64294:
[----:B------:R-:W-:Y:S05]  /*2bfb0*/  BSYNC.RECONVERGENT B2 ;  /* 0x0000000000027941 */ /* 0x000fea0003800200 */
.L_x_64293:
        /* <DEDUP_REMOVED lines=20> */
.L_x_64304:
        /* <DEDUP_REMOVED lines=13> */
.L_x_64306:
[----:B------:R-:W-:Y:S05]  /*2c1d0*/  BSYNC.RECONVERGENT B4 ;  /* 0x0000000000047941 */ /* 0x000fea0003800200 */
.L_x_64305:
        /* <DEDUP_REMOVED lines=61> */
.L_x_64303:
[----:B------:R-:W-:Y:S05]  /*2c5b0*/  BSYNC.RECONVERGENT B3 ;  /* 0x0000000000037941 */ /* 0x000fea0003800200 */
.L_x_64302:
        /* <DEDUP_REMOVED lines=10> */
.L_x_64301:
[----:B------:R-:W-:Y:S05]  /*2c660*/  BSYNC.RECONVERGENT B2 ;  /* 0x0000000000027941 */ /* 0x000fea0003800200 */
.L_x_64300:
        /* <DEDUP_REMOVED lines=20> */
.L_x_64311:
        /* <DEDUP_REMOVED lines=13> */
.L_x_64313:
[----:B------:R-:W-:Y:S05]  /*2c880*/  BSYNC.RECONVERGENT B4 ;  /* 0x0000000000047941 */ /* 0x000fea0003800200 */
.L_x_64312:
        /* <DEDUP_REMOVED lines=61> */
.L_x_64310:
[----:B------:R-:W-:Y:S05]  /*2cc60*/  BSYNC.RECONVERGENT B3 ;  /* 0x0000000000037941 */ /* 0x000fea0003800200 */
.L_x_64309:
        /* <DEDUP_REMOVED lines=10> */
.L_x_64308:
[----:B------:R-:W-:Y:S05]  /*2cd10*/  BSYNC.RECONVERGENT B2 ;  /* 0x0000000000027941 */ /* 0x000fea0003800200 */
.L_x_64307:
        /* <DEDUP_REMOVED lines=20> */
.L_x_64318:
        /* <DEDUP_REMOVED lines=13> */
.L_x_64320:
[----:B------:R-:W-:Y:S05]  /*2cf30*/  BSYNC.RECONVERGENT B4 ;  /* 0x0000000000047941 */ /* 0x000fea0003800200 */
.L_x_64319:
        /* <DEDUP_REMOVED lines=61> */
.L_x_64317:
[----:B------:R-:W-:Y:S05]  /*2d310*/  BSYNC.RECONVERGENT B3 ;  /* 0x0000000000037941 */ /* 0x000fea0003800200 */
.L_x_64316:
        /* <DEDUP_REMOVED lines=10> */
.L_x_64315:
[----:B------:R-:W-:Y:S05]  /*2d3c0*/  BSYNC.RECONVERGENT B2 ;  /* 0x0000000000027941 */ /* 0x000fea0003800200 */
.L_x_64314:
        /* <DEDUP_REMOVED lines=19> */
.L_x_64324:
        /* <DEDUP_REMOVED lines=13> */
.L_x_64326:
[----:B------:R-:W-:Y:S05]  /*2d5d0*/  BSYNC.RECONVERGENT B3 ;  /* 0x0000000000037941 */ /* 0x000fea0003800200 */
.L_x_64325:
        /* <DEDUP_REMOVED lines=61> */
.L_x_64323:
[----:B------:R-:W-:Y:S05]  /*2d9b0*/  BSYNC.RECONVERGENT B2 ;  /* 0x0000000000027941 */ /* 0x000fea0003800200 */
.L_x_64322:
        /* <DEDUP_REMOVED lines=11> */
.L_x_64271:
        /* <DEDUP_REMOVED lines=21> */
.L_x_64331:
        /* <DEDUP_REMOVED lines=13> */
.L_x_64333:
[----:B------:R-:W-:Y:S05]  /*2dc90*/  BSYNC.RECONVERGENT B4 ;  /* 0x0000000000047941 */ /* 0x000fea0003800200 */
.L_x_64332:
        /* <DEDUP_REMOVED lines=61> */
.L_x_64330:
[----:B------:R-:W-:Y:S05]  /*2e070*/  BSYNC.RECONVERGENT B3 ;  /* 0x0000000000037941 */ /* 0x000fea0003800200 */
.L_x_64329:
        /* <DEDUP_REMOVED lines=9> */
.L_x_64328:
[----:B------:R-:W-:Y:S05]  /*2e110*/  BSYNC.RECONVERGENT B2 ;  /* 0x0000000000027941 */ /* 0x000fea0003800200 */
.L_x_64327:
        /* <DEDUP_REMOVED lines=17> */
.L_x_64338:
        /* <DEDUP_REMOVED lines=13> */
.L_x_64340:
[----:B------:R-:W-:Y:S05]  /*2e300*/  BSYNC.RECONVERGENT B4 ;  /* 0x0000000000047941 */ /* 0x000fea0003800200 */
.L_x_64339:
        /* <DEDUP_REMOVED lines=61> */
.L_x_64337:
[----:B------:R-:W-:Y:S05]  /*2e6e0*/  BSYNC.RECONVERGENT B3 ;  /* 0x0000000000037941 */ /* 0x000fea0003800200 */
.L_x_64336:
        /* <DEDUP_REMOVED lines=9> */
.L_x_64335:
[----:B------:R-:W-:Y:S05]  /*2e780*/  BSYNC.RECONVERGENT B2 ;  /* 0x0000000000027941 */ /* 0x000fea0003800200 */
.L_x_64334:
        /* <DEDUP_REMOVED lines=17> */
.L_x_64345:
        /* <DEDUP_REMOVED lines=13> */
.L_x_64347:
[----:B------:R-:W-:Y:S05]  /*2e970*/  BSYNC.RECONVERGENT B4 ;  /* 0x0000000000047941 */ /* 0x000fea0003800200 */
.L_x_64346:
        /* <DEDUP_REMOVED lines=61> */
.L_x_64344:
[----:B------:R-:W-:Y:S05]  /*2ed50*/  BSYNC.RECONVERGENT B3 ;  /* 0x0000000000037941 */ /* 0x000fea0003800200 */
.L_x_64343:
        /* <DEDUP_REMOVED lines=9> */
.L_x_64342:
[----:B------:R-:W-:Y:S05]  /*2edf0*/  BSYNC.RECONVERGENT B2 ;  /* 0x0000000000027941 */ /* 0x000fea0003800200 */
.L_x_64341:
        /* <DEDUP_REMOVED lines=17> */
.L_x_64352:
        /* <DEDUP_REMOVED lines=13> */
.L_x_64354:
[----:B------:R-:W-:Y:S05]  /*2efe0*/  BSYNC.RECONVERGENT B4 ;  /* 0x0000000000047941 */ /* 0x000fea0003800200 */
.L_x_64353:
        /* <DEDUP_REMOVED lines=61> */
.L_x_64351:
[----:B------:R-:W-:Y:S05]  /*2f3c0*/  BSYNC.RECONVERGENT B3 ;  /* 0x0000000000037941 */ /* 0x000fea0003800200 */
.L_x_64350:
        /* <DEDUP_REMOVED lines=9> */
.L_x_64349:
[----:B------:R-:W-:Y:S05]  /*2f460*/  BSYNC.RECONVERGENT B2 ;  /* 0x0000000000027941 */ /* 0x000fea0003800200 */
.L_x_64348:
        /* <DEDUP_REMOVED lines=17> */
.L_x_64359:
        /* <DEDUP_REMOVED lines=13> */
.L_x_64361:
[----:B------:R-:W-:Y:S05]  /*2f650*/  BSYNC.RECONVERGENT B4 ;  /* 0x0000000000047941 */ /* 0x000fea0003800200 */
.L_x_64360:
        /* <DEDUP_REMOVED lines=61> */
.L_x_64358:
[----:B------:R-:W-:Y:S05]  /*2fa30*/  BSYNC.RECONVERGENT B3 ;  /* 0x0000000000037941 */ /* 0x000fea0003800200 */
.L_x_64357:
        /* <DEDUP_REMOVED lines=9> */
.L_x_64356:
[----:B------:R-:W-:Y:S05]  /*2fad0*/  BSYNC.RECONVERGENT B2 ;  /* 0x0000000000027941 */ /* 0x000fea0003800200 */
.L_x_64355:
        /* <DEDUP_REMOVED lines=17> */
.L_x_64366:
        /* <DEDUP_REMOVED lines=13> */
.L_x_64368:
[----:B------:R-:W-:Y:S05]  /*2fcc0*/  BSYNC.RECONVERGENT B4 ;  /* 0x0000000000047941 */ /* 0x000fea0003800200 */
.L_x_64367:
        /* <DEDUP_REMOVED lines=61> */
.L_x_64365:
[----:B------:R-:W-:Y:S05]  /*300a0*/  BSYNC.RECONVERGENT B3 ;  /* 0x0000000000037941 */ /* 0x000fea0003800200 */
.L_x_64364:
        /* <DEDUP_REMOVED lines=9> */
.L_x_64363:
[----:B------:R-:W-:Y:S05]  /*30140*/  BSYNC.RECONVERGENT B2 ;  /* 0x0000000000027941 */ /* 0x000fea0003800200 */
.L_x_64362:
        /* <DEDUP_REMOVED lines=17> */
.L_x_64373:
        /* <DEDUP_REMOVED lines=13> */
.L_x_64375:
[----:B------:R-:W-:Y:S05]  /*30330*/  BSYNC.RECONVERGENT B4 ;  /* 0x0000000000047941 */ /* 0x000fea0003800200 */
.L_x_64374:
        /* <DEDUP_REMOVED lines=61> */
.L_x_64372:
[----:B------:R-:W-:Y:S05]  /*30710*/  BSYNC.RECONVERGENT B3 ;  /* 0x0000000000037941 */ /* 0x000fea0003800200 */
.L_x_64371:
        /* <DEDUP_REMOVED lines=9> */
.L_x_64370:
[----:B------:R-:W-:Y:S05]  /*307b0*/  BSYNC.RECONVERGENT B2 ;  /* 0x0000000000027941 */ /* 0x000fea0003800200 */
.L_x_64369:
        /* <DEDUP_REMOVED lines=16> */
.L_x_64378:
        /* <DEDUP_REMOVED lines=13> */
.L_x_64380:
[----:B------:R-:W-:Y:S05]  /*30990*/  BSYNC.RECONVERGENT B3 ;  /* 0x0000000000037941 */ /* 0x000fea0003800200 */
.L_x_64379:
        /* <DEDUP_REMOVED lines=61> */
.L_x_64377:
[----:B------:R-:W-:Y:S05]  /*30d70*/  BSYNC.RECONVERGENT B2 ;  /* 0x0000000000027941 */ /* 0x000fea0003800200 */
.L_x_64376:
        /* <DEDUP_REMOVED lines=9> */
.L_x_64321:
[----:B------:R-:W-:Y:S05]  /*30e10*/  BSYNC.RECONVERGENT B1 ;  /* 0x0000000000017941 */ /* 0x000fea0003800200 */
.L_x_64270:
        /* <DEDUP_REMOVED lines=27> */
.L_x_64382:
[----:B------:R-:W-:Y:S05]  /*30fd0*/  BSYNC.RECONVERGENT B1 ;  /* 0x0000000000017941 */ /* 0x000fea0003800200 */
.L_x_64381:
[----:B------:R-:W-:Y:S01]  /*30fe0*/  VIADD R10, R10, 0x20 ;  /* 0x000000200a0a7836 */ /* 0x000fe20000000000 */
[----:B------:R-:W-:-:S07]  /*30ff0*/  IADD3 R11, PT, PT, R11, 0x20, RZ ;  /* 0x000000200b0b7810 */ /* 0x000fce0007ffe0ff */
.L_x_64267:
[----:B------:R-:W-:Y:S05]  /*31000*/  BSYNC.RECONVERGENT B0 ;  /* 0x0000000000007941 */ /* 0x000fea0003800200 */
.L_x_64266:
        /* <DEDUP_REMOVED lines=10> */
.L_x_64386:
[----:B------:R-:W-:Y:S05]  /*310b0*/  BSYNC.RECONVERGENT B1 ;  /* 0x0000000000017941 */ /* 0x000fea0003800200 */
.L_x_64385:
        /* <DEDUP_REMOVED lines=29> */
.L_x_64393:
        /* <DEDUP_REMOVED lines=13> */
.L_x_64395:
[----:B------:R-:W-:Y:S05]  /*31360*/  BSYNC.RECONVERGENT B4 ;  /* 0x0000000000047941 */ /* 0x000fea0003800200 */
.L_x_64394:
        /* <DEDUP_REMOVED lines=61> */
.L_x_64392:
[----:B------:R-:W-:Y:S05]  /*31740*/  BSYNC.RECONVERGENT B3 ;  /* 0x0000000000037941 */ /* 0x000fea0003800200 */
.L_x_64391:
        /* <DEDUP_REMOVED lines=10> */
.L_x_64390:
[----:B------:R-:W-:Y:S05]  /*317f0*/  BSYNC.RECONVERGENT B2 ;  /* 0x0000000000027941 */ /* 0x000fea0003800200 */
.L_x_64389:
        /* <DEDUP_REMOVED lines=20> */
.L_x_64400:
        /* <DEDUP_REMOVED lines=13> */
.L_x_64402:
[----:B------:R-:W-:Y:S05]  /*31a10*/  BSYNC.RECONVERGENT B4 ;  /* 0x0000000000047941 */ /* 0x000fea0003800200 */
.L_x_64401:
        /* <DEDUP_REMOVED lines=61> */
.L_x_64399:
[----:B------:R-:W-:Y:S05]  /*31df0*/  BSYNC.RECONVERGENT B3 ;  /* 0x0000000000037941 */ /* 0x000fea0003800200 */
.L_x_64398:
        /* <DEDUP_REMOVED lines=10> */
.L_x_64397:
[----:B------:R-:W-:Y:S05]  /*31ea0*/  BSYNC.RECONVERGENT B2 ;  /* 0x0000000000027941 */ /* 0x000fea0003800200 */
.L_x_64396:
        /* <DEDUP_REMOVED lines=20> */
.L_x_64407:
        /* <DEDUP_REMOVED lines=13> */
.L_x_64409:
[----:B------:R-:W-:Y:S05]  /*320c0*/  BSYNC.RECONVERGENT B4 ;  /* 0x0000000000047941 */ /* 0x000fea0003800200 */
.L_x_64408:
        /* <DEDUP_REMOVED lines=61> */
.L_x_64406:
[----:B------:R-:W-:Y:S05]  /*324a0*/  BSYNC.RECONVERGENT B3 ;  /* 0x0000000000037941 */ /* 0x000fea0003800200 */
.L_x_64405:
        /* <DEDUP_REMOVED lines=10> */
.L_x_64404:
[----:B------:R-:W-:Y:S05]  /*32550*/  BSYNC.RECONVERGENT B2 ;  /* 0x0000000000027941 */ /* 0x000fea0003800200 */
.L_x_64403:
        /* <DEDUP_REMOVED lines=20> */
.L_x_64414:
        /* <DEDUP_REMOVED lines=13> */
.L_x_64416:
[----:B------:R-:W-:Y:S05]  /*32770*/  BSYNC.RECONVERGENT B4 ;  /* 0x0000000000047941 */ /* 0x000fea0003800200 */
.L_x_64415:
        /* <DEDUP_REMOVED lines=61> */
.L_x_64413:
[----:B------:R-:W-:Y:S05]  /*32b50*/  BSYNC.RECONVERGENT B3 ;  /* 0x0000000000037941 */ /* 0x000fea0003800200 */
.L_x_64412:
        /* <DEDUP_REMOVED lines=10> */
.L_x_64411:
[----:B------:R-:W-:Y:S05]  /*32c00*/  BSYNC.RECONVERGENT B2 ;  /* 0x0000000000027941 */ /* 0x000fea0003800200 */
.L_x_64410:
        /* <DEDUP_REMOVED lines=20> */
.L_x_64421:
        /* <DEDUP_REMOVED lines=13> */
.L_x_64423:
[----:B------:R-:W-:Y:S05]  /*32e20*/  BSYNC.RECONVERGENT B4 ;  /* 0x0000000000047941 */ /* 0x000fea0003800200 */
.L_x_64422:
        /* <DEDUP_REMOVED lines=61> */
.L_x_64420:
[----:B------:R-:W-:Y:S05]  /*33200*/  BSYNC.RECONVERGENT B3 ;  /* 0x0000000000037941 */ /* 0x000fea0003800200 */
.L_x_64419:
        /* <DEDUP_REMOVED lines=10> */
.L_x_64418:
[----:B------:R-:W-:Y:S05]  /*332b0*/  BSYNC.RECONVERGENT B2 ;  /* 0x0000000000027941 */ /* 0x000fea0003800200 */
.L_x_64417:
        /* <DEDUP_REMOVED lines=20> */
.L_x_64428:
        /* <DEDUP_REMOVED lines=13> */
.L_x_64430:
[----:B------:R-:W-:Y:S05]  /*334d0*/  BSYNC.RECONVERGENT B4 ;  /* 0x0000000000047941 */ /* 0x000fea0003800200 */
.L_x_64429:
        /* <DEDUP_REMOVED lines=61> */
.L_x_64427:
[----:B------:R-:W-:Y:S05]  /*338b0*/  BSYNC.RECONVERGENT B3 ;  /* 0x0000000000037941 */ /* 0x000fea0003800200 */
.L_x_64426:
        /* <DEDUP_REMOVED lines=10> */
.L_x_64425:
[----:B------:R-:W-:Y:S05]  /*33960*/  BSYNC.RECONVERGENT B2 ;  /* 0x0000000000027941 */ /* 0x000fea0003800200 */
.L_x_64424:
        /* <DEDUP_REMOVED lines=20> */
.L_x_64435:
        /* <DEDUP_REMOVED lines=13> */
.L_x_64437:
[----:B------:R-:W-:Y:S05]  /*33b80*/  BSYNC.RECONVERGENT B4 ;  /* 0x0000000000047941 */ /* 0x000fea0003800200 */
.L_x_64436:
        /* <DEDUP_REMOVED lines=61> */
.L_x_64434:
[----:B------:R-:W-:Y:S05]  /*33f60*/  BSYNC.RECONVERGENT B3 ;  /* 0x0000000000037941 */ /* 0x000fea0003800200 */
.L_x_64433:
        /* <DEDUP_REMOVED lines=10> */
.L_x_64432:
[----:B------:R-:W-:Y:S05]  /*34010*/  BSYNC.RECONVERGENT B2 ;  /* 0x0000000000027941 */ /* 0x000fea0003800200 */
.L_x_64431:
        /* <DEDUP_REMOVED lines=19> */
.L_x_64441:
        /* <DEDUP_REMOVED lines=13> */
.L_x_64443:
[----:B------:R-:W-:Y:S05]  /*34220*/  BSYNC.RECONVERGENT B3 ;  /* 0x0000000000037941 */ /* 0x000fea0003800200 */
.L_x_64442:
        /* <DEDUP_REMOVED lines=61> */
.L_x_64440:
[----:B------:R-:W-:Y:S05]  /*34600*/  BSYNC.RECONVERGENT B2 ;  /* 0x0000000000027941 */ /* 0x000fea0003800200 */
.L_x_64439:
        /* <DEDUP_REMOVED lines=11> */
.L_x_64388:
        /* <DEDUP_REMOVED lines=21> */
.L_x_64448:
        /* <DEDUP_REMOVED lines=13> */
.L_x_64450:
[----:B------:R-:W-:Y:S05]  /*348e0*/  BSYNC.RECONVERGENT B4 ;  /* 0x0000000000047941 */ /* 0x000fea0003800200 */
.L_x_64449:
        /* <DEDUP_REMOVED lines=61> */
.L_x_64447:
[----:B------:R-:W-:Y:S05]  /*34cc0*/  BSYNC.RECONVERGENT B3 ;  /* 0x0000000000037941 */ /* 0x000fea0003800200 */
.L_x_64446:
        /* <DEDUP_REMOVED lines=9> */
.L_x_64445:
[----:B------:R-:W-:Y:S05]  /*34d60*/  BSYNC.RECONVERGENT B2 ;  /* 0x0000000000027941 */ /* 0x000fea0003800200 */
.L_x_64444:
        /* <DEDUP_REMOVED lines=17> */
.L_x_64455:
        /* <DEDUP_REMOVED lines=13> */
.L_x_64457:
[----:B------:R-:W-:Y:S05]  /*34f50*/  BSYNC.RECONVERGENT B4 ;  /* 0x0000000000047941 */ /* 0x000fea0003800200 */
.L_x_64456:
        /* <DEDUP_REMOVED lines=61> */
.L_x_64454:
[----:B------:R-:W-:Y:S05]  /*35330*/  BSYNC.RECONVERGENT B3 ;  /* 0x0000000000037941 */ /* 0x000fea0003800200 */
.L_x_64453:
        /* <DEDUP_REMOVED lines=9> */
.L_x_64452:
[----:B------:R-:W-:Y:S05]  /*353d0*/  BSYNC.RECONVERGENT B2 ;  /* 0x0000000000027941 */ /* 0x000fea0003800200 */
.L_x_64451:
        /* <DEDUP_REMOVED lines=17> */
.L_x_64462:
        /* <DEDUP_REMOVED lines=13> */
.L_x_64464:
[----:B------:R-:W-:Y:S05]  /*355c0*/  BSYNC.RECONVERGENT B4 ;  /* 0x0000000000047941 */ /* 0x000fea0003800200 */
.L_x_64463:
        /* <DEDUP_REMOVED lines=61> */
.L_x_64461:
[----:B------:R-:W-:Y:S05]  /*359a0*/  BSYNC.RECONVERGENT B3 ;  /* 0x0000000000037941 */ /* 0x000fea0003800200 */
.L_x_64460:
        /* <DEDUP_REMOVED lines=9> */
.L_x_64459:
[----:B------:R-:W-:Y:S05]  /*35a40*/  BSYNC.RECONVERGENT B2 ;  /* 0x0000000000027941 */ /* 0x000fea0003800200 */
.L_x_64458:
        /* <DEDUP_REMOVED lines=17> */
.L_x_64469:
        /* <DEDUP_REMOVED lines=13> */
.L_x_64471:
[----:B------:R-:W-:Y:S05]  /*35c30*/  BSYNC.RECONVERGENT B4 ;  /* 0x0000000000047941 */ /* 0x000fea0003800200 */
.L_x_64470:
        /* <DEDUP_REMOVED lines=61> */
.L_x_64468:
[----:B------:R-:W-:Y:S05]  /*36010*/  BSYNC.RECONVERGENT B3 ;  /* 0x0000000000037941 */ /* 0x000fea0003800200 */
.L_x_64467:
        /* <DEDUP_REMOVED lines=9> */
.L_x_64466:
[----:B------:R-:W-:Y:S05]  /*360b0*/  BSYNC.RECONVERGENT B2 ;  /* 0x0000000000027941 */ /* 0x000fea0003800200 */
.L_x_64465:
        /* <DEDUP_REMOVED lines=17> */
.L_x_64476:
        /* <DEDUP_REMOVED lines=13> */
.L_x_64478:
[----:B------:R-:W-:Y:S05]  /*362a0*/  BSYNC.RECONVERGENT B4 ;  /* 0x0000000000047941 */ /* 0x000fea0003800200 */
.L_x_64477:
        /* <DEDUP_REMOVED lines=61> */
.L_x_64475:
[----:B------:R-:W-:Y:S05]  /*36680*/  BSYNC.RECONVERGENT B3 ;  /* 0x0000000000037941 */ /* 0x000fea0003800200 */
.L_x_64474:
        /* <DEDUP_REMOVED lines=9> */
.L_x_64473:
[----:B------:R-:W-:Y:S05]  /*36720*/  BSYNC.RECONVERGENT B2 ;  /* 0x0000000000027941 */ /* 0x000fea0003800200 */
.L_x_64472:
        /* <DEDUP_REMOVED lines=17> */
.L_x_64483:
        /* <DEDUP_REMOVED lines=13> */
.L_x_64485:
[----:B------:R-:W-:Y:S05]  /*36910*/  BSYNC.RECONVERGENT B4 ;  /* 0x0000000000047941 */ /* 0x000fea0003800200 */
.L_x_64484:
        /* <DEDUP_REMOVED lines=61> */
.L_x_64482:
[----:B------:R-:W-:Y:S05]  /*36cf0*/  BSYNC.RECONVERGENT B3 ;  /* 0x0000000000037941 */ /* 0x000fea0003800200 */
.L_x_64481:
        /* <DEDUP_REMOVED lines=9> */
.L_x_64480:
[----:B------:R-:W-:Y:S05]  /*36d90*/  BSYNC.RECONVERGENT B2 ;  /* 0x0000000000027941 */ /* 0x000fea0003800200 */
.L_x_64479:
        /* <DEDUP_REMOVED lines=17> */
.L_x_64490:
        /* <DEDUP_REMOVED lines=13> */
.L_x_64492:
[----:B------:R-:W-:Y:S05]  /*36f80*/  BSYNC.RECONVERGENT B4 ;  /* 0x0000000000047941 */ /* 0x000fea0003800200 */
.L_x_64491:
        /* <DEDUP_REMOVED lines=61> */
.L_x_64489:
[----:B------:R-:W-:Y:S05]  /*37360*/  BSYNC.RECONVERGENT B3 ;  /* 0x0000000000037941 */ /* 0x000fea0003800200 */
.L_x_64488:
        /* <DEDUP_REMOVED lines=9> */
.L_x_64487:
[----:B------:R-:W-:Y:S05]  /*37400*/  BSYNC.RECONVERGENT B2 ;  /* 0x0000000000027941 */ /* 0x000fea0003800200 */
.L_x_64486:
        /* <DEDUP_REMOVED lines=16> */
.L_x_64495:
        /* <DEDUP_REMOVED lines=13> */
.L_x_64497:
[----:B------:R-:W-:Y:S05]  /*375e0*/  BSYNC.RECONVERGENT B3 ;  /* 0x0000000000037941 */ /* 0x000fea0003800200 */
.L_x_64496:
        /* <DEDUP_REMOVED lines=61> */
.L_x_64494:
[----:B------:R-:W-:Y:S05]  /*379c0*/  BSYNC.RECONVERGENT B2 ;  /* 0x0000000000027941 */ /* 0x000fea0003800200 */
.L_x_64493:
        /* <DEDUP_REMOVED lines=9> */
.L_x_64438:
[----:B------:R-:W-:Y:S05]  /*37a60*/  BSYNC.RECONVERGENT B1 ;  /* 0x0000000000017941 */ /* 0x000fea0003800200 */
.L_x_64387:
        /* <DEDUP_REMOVED lines=27> */
.L_x_64499:
[----:B------:R-:W-:Y:S05]  /*37c20*/  BSYNC.RECONVERGENT B1 ;  /* 0x0000000000017941 */ /* 0x000fea0003800200 */
.L_x_64498:
[----:B------:R-:W-:Y:S01]  /*37c30*/  VIADD R10, R10, 0x20 ;  /* 0x000000200a0a7836 */ /* 0x000fe20000000000 */
[----:B------:R-:W-:-:S07]  /*37c40*/  IADD3 R11, PT, PT, R11, 0x20, RZ ;  /* 0x000000200b0b7810 */ /* 0x000fce0007ffe0ff */
.L_x_64384:
[----:B------:R-:W-:Y:S05]  /*37c50*/  BSYNC.RECONVERGENT B0 ;  /* 0x0000000000007941 */ /* 0x000fea0003800200 */
.L_x_64383:
        /* <DEDUP_REMOVED lines=10> */
.L_x_64503:
[----:B------:R-:W-:Y:S05]  /*37d00*/  BSYNC.RECONVERGENT B1 ;  /* 0x0000000000017941 */ /* 0x000fea0003800200 */
.L_x_64502:
        /* <DEDUP_REMOVED lines=29> */
.L_x_64510:
        /* <DEDUP_REMOVED lines=13> */
.L_x_64512:
[----:B------:R-:W-:Y:S05]  /*37fb0*/  BSYNC.RECONVERGENT B4 ;  /* 0x0000000000047941 */ /* 0x000fea0003800200 */
.L_x_64511:
        /* <DEDUP_REMOVED lines=61> */
.L_x_64509:
[----:B------:R-:W-:Y:S05]  /*38390*/  BSYNC.RECONVERGENT B3 ;  /* 0x0000000000037941 */ /* 0x000fea0003800200 */
.L_x_64508:
        /* <DEDUP_REMOVED lines=10> */
.L_x_64507:
[----:B------:R-:W-:Y:S05]  /*38440*/  BSYNC.RECONVERGENT B2 ;  /* 0x0000000000027941 */ /* 0x000fea0003800200 */
.L_x_64506:
        /* <DEDUP_REMOVED lines=20> */
.L_x_64517:
        /* <DEDUP_REMOVED lines=13> */
.L_x_64519:
[----:B------:R-:W-:Y:S05]  /*38660*/  BSYNC.RECONVERGENT B4 ;  /* 0x0000000000047941 */ /* 0x000fea0003800200 */
.L_x_64518:
        /* <DEDUP_REMOVED lines=61> */
.L_x_64516:
[----:B------:R-:W-:Y:S05]  /*38a40*/  BSYNC.RECONVERGENT B3 ;  /* 0x0000000000037941 */ /* 0x000fea0003800200 */
.L_x_64515:
        /* <DEDUP_REMOVED lines=10> */
.L_x_64514:
[----:B------:R-:W-:Y:S05]  /*38af0*/  BSYNC.RECONVERGENT B2 ;  /* 0x0000000000027941 */ /* 0x000fea0003800200 */
.L_x_64513:
        /* <DEDUP_REMOVED lines=20> */
.L_x_64524:
        /* <DEDUP_REMOVED lines=13> */
.L_x_64526:
[----:B------:R-:W-:Y:S05]  /*38d10*/  BSYNC.RECONVERGENT B4 ;  /* 0x0000000000047941 */ /* 0x000fea0003800200 */
.L_x_64525:
        /* <DEDUP_REMOVED lines=61> */
.L_x_64523:
[----:B------:R-:W-:Y:S05]  /*390f0*/  BSYNC.RECONVERGENT B3 ;  /* 0x0000000000037941 */ /* 0x000fea0003800200 */
.L_x_64522:
        /* <DEDUP_REMOVED lines=10> */
.L_x_64521:
[----:B------:R-:W-:Y:S05]  /*391a0*/  BSYNC.RECONVERGENT B2 ;  /* 0x0000000000027941 */ /* 0x000fea0003800200 */
.L_x_64520:
        /* <DEDUP_REMOVED lines=20> */
.L_x_64531:
        /* <DEDUP_REMOVED lines=13> */
.L_x_64533:
[----:B------:R-:W-:Y:S05]  /*393c0*/  BSYNC.RECONVERGENT B4 ;  /* 0x0000000000047941 */ /* 0x000fea0003800200 */
.L_x_64532:
        /* <DEDUP_REMOVED lines=61> */
.L_x_64530:
[----:B------:R-:W-:Y:S05]  /*397a0*/  BSYNC.RECONVERGENT B3 ;  /* 0x0000000000037941 */ /* 0x000fea0003800200 */
.L_x_64529:
        /* <DEDUP_REMOVED lines=10> */
.L_x_64528:
[----:B------:R-:W-:Y:S05]  /*39850*/  BSYNC.RECONVERGENT B2 ;  /* 0x0000000000027941 */ /* 0x000fea0003800200 */
.L_x_64527:
        /* <DEDUP_REMOVED lines=20> */
.L_x_64538:
        /* <DEDUP_REMOVED lines=13> */
.L_x_64540:
[----:B------:R-:W-:Y:S05]  /*39a70*/  BSYNC.RECONVERGENT B4 ;  /* 0x0000000000047941 */ /* 0x000fea0003800200 */
.L_x_64539:
        /* <DEDUP_REMOVED lines=61> */
.L_x_64537:
[----:B------:R-:W-:Y:S05]  /*39e50*/  BSYNC.RECONVERGENT B3 ;  /* 0x0000000000037941 */ /* 0x000fea0003800200 */
.L_x_64536:
        /* <DEDUP_REMOVED lines=10> */
.L_x_64535:
[----:B------:R-:W-:Y:S05]  /*39f00*/  BSYNC.RECONVERGENT B2 ;  /* 0x0000000000027941 */ /* 0x000fea0003800200 */
.L_x_64534:
        /* <DEDUP_REMOVED lines=20> */
.L_x_64545:
        /* <DEDUP_REMOVED lines=13> */
.L_x_64547:
[----:B------:R-:W-:Y:S05]  /*3a120*/  BSYNC.RECONVERGENT B4 ;  /* 0x0000000000047941 */ /* 0x000fea0003800200 */
.L_x_64546:
        /* <DEDUP_REMOVED lines=61> */
.L_x_64544:
[----:B------:R-:W-:Y:S05]  /*3a500*/  BSYNC.RECONVERGENT B3 ;  /* 0x0000000000037941 */ /* 0x000fea0003800200 */
.L_x_64543:
        /* <DEDUP_REMOVED lines=10> */
.L_x_64542:
[----:B------:R-:W-:Y:S05]  /*3a5b0*/  BSYNC.RECONVERGENT B2 ;  /* 0x0000000000027941 */ /* 0x000fea0003800200 */
.L_x_64541:
        /* <DEDUP_REMOVED lines=20> */
.L_x_64552:
        /* <DEDUP_REMOVED lines=13> */
.L_x_64554:
[----:B------:R-:W-:Y:S05]  /*3a7d0*/  BSYNC.RECONVERGENT B4 ;  /* 0x0000000000047941 */ /* 0x000fea0003800200 */
.L_x_64553:
        /* <DEDUP_REMOVED lines=61> */
.L_x_64551:
[----:B------:R-:W-:Y:S05]  /*3abb0*/  BSYNC.RECONVERGENT B3 ;  /* 0x0000000000037941 */ /* 0x000fea0003800200 */
.L_x_64550:
        /* <DEDUP_REMOVED lines=10> */
.L_x_64549:
[----:B------:R-:W-:Y:S05]  /*3ac60*/  BSYNC.RECONVERGENT B2 ;  /* 0x0000000000027941 */ /* 0x000fea0003800200 */
.L_x_64548:
        /* <DEDUP_REMOVED lines=19> */
.L_x_64558:
        /* <DEDUP_REMOVED lines=13> */
.L_x_64560:
[----:B------:R-:W-:Y:S05]  /*3ae70*/  BSYNC.RECONVERGENT B3 ;  /* 0x0000000000037941 */ /* 0x000fea0003800200 */
.L_x_64559:
        /* <DEDUP_REMOVED lines=61> */
.L_x_64557:
[----:B------:R-:W-:Y:S05]  /*3b250*/  BSYNC.RECONVERGENT B2 ;  /* 0x0000000000027941 */ /* 0x000fea0003800200 */
.L_x_64556:
        /* <DEDUP_REMOVED lines=11> */
.L_x_64505:
        /* <DEDUP_REMOVED lines=21> */
.L_x_64565:
        /* <DEDUP_REMOVED lines=13> */
.L_x_64567:
[----:B------:R-:W-:Y:S05]  /*3b530*/  BSYNC.RECONVERGENT B4 ;  /* 0x0000000000047941 */ /* 0x000fea0003800200 */
.L_x_64566:
        /* <DEDUP_REMOVED lines=61> */
.L_x_64564:
[----:B------:R-:W-:Y:S05]  /*3b910*/  BSYNC.RECONVERGENT B3 ;  /* 0x0000000000037941 */ /* 0x000fea0003800200 */
.L_x_64563:
        /* <DEDUP_REMOVED lines=9> */
.L_x_64562:
[----:B------:R-:W-:Y:S05]  /*3b9b0*/  BSYNC.RECONVERGENT B2 ;  /* 0x0000000000027941 */ /* 0x000fea0003800200 */
.L_x_64561:
        /* <DEDUP_REMOVED lines=17> */
.L_x_64572:
        /* <DEDUP_REMOVED lines=13> */
.L_x_64574:
[----:B------:R-:W-:Y:S05]  /*3bba0*/  BSYNC.RECONVERGENT B4 ;  /* 0x0000000000047941 */ /* 0x000fea0003800200 */
.L_x_64573:
        /* <DEDUP_REMOVED lines=61> */
.L_x_64571:
[----:B------:R-:W-:Y:S05]  /*3bf80*/  BSYNC.RECONVERGENT B3 ;  /* 0x0000000000037941 */ /* 0x000fea0003800200 */
.L_x_64570:
        /* <DEDUP_REMOVED lines=9> */
.L_x_64569:
[----:B------:R-:W-:Y:S05]  /*3c020*/  BSYNC.RECONVERGENT B2 ;  /* 0x0000000000027941 */ /* 0x000fea0003800200 */
.L_x_64568:
        /* <DEDUP_REMOVED lines=17> */
.L_x_64579:
        /* <DEDUP_REMOVED lines=13> */
.L_x_64581:
[----:B------:R-:W-:Y:S05]  /*3c210*/  BSYNC.RECONVERGENT B4 ;  /* 0x0000000000047941 */ /* 0x000fea0003800200 */
.L_x_64580:
        /* <DEDUP_REMOVED lines=61> */
.L_x_64578:
[----:B------:R-:W-:Y:S05]  /*3c5f0*/  BSYNC.RECONVERGENT B3 ;  /* 0x0000000000037941 */ /* 0x000fea0003800200 */
.L_x_64577:
        /* <DEDUP_REMOVED lines=9> */
.L_x_64576:
[----:B------:R-:W-:Y:S05]  /*3c690*/  BSYNC.RECONVERGENT B2 ;  /* 0x0000000000027941 */ /* 0x000fea0003800200 */
.L_x_64575:
        /* <DEDUP_REMOVED lines=17> */
.L_x_64586:
        /* <DEDUP_REMOVED lines=13> */
.L_x_64588:
[----:B------:R-:W-:Y:S05]  /*3c880*/  BSYNC.RECONVERGENT B4 ;  /* 0x0000000000047941 */ /* 0x000fea0003800200 */
.L_x_64587:
        /* <DEDUP_REMOVED lines=61> */
.L_x_64585:
[----:B------:R-:W-:Y:S05]  /*3cc60*/  BSYNC.RECONVERGENT B3 ;  /* 0x0000000000037941 */ /* 0x000fea0003800200 */
.L_x_64584:
        /* <DEDUP_REMOVED lines=9> */
.L_x_64583:
[----:B------:R-:W-:Y:S05]  /*3cd00*/  BSYNC.RECONVERGENT B2 ;  /* 0x0000000000027941 */ /* 0x000fea0003800200 */
.L_x_64582:
        /* <DEDUP_REMOVED lines=17> */
.L_x_64593:
        /* <DEDUP_REMOVED lines=13> */
.L_x_64595:
[----:B------:R-:W-:Y:S05]  /*3cef0*/  BSYNC.RECONVERGENT B4 ;  /* 0x0000000000047941 */ /* 0x000fea0003800200 */
.L_x_64594:
        /* <DEDUP_REMOVED lines=61> */
.L_x_64592:
[----:B------:R-:W-:Y:S05]  /*3d2d0*/  BSYNC.RECONVERGENT B3 ;  /* 0x0000000000037941 */ /* 0x000fea0003800200 */
.L_x_64591:
        /* <DEDUP_REMOVED lines=9> */
.L_x_64590:
[----:B------:R-:W-:Y:S05]  /*3d370*/  BSYNC.RECONVERGENT B2 ;  /* 0x0000000000027941 */ /* 0x000fea0003800200 */
.L_x_64589:
        /* <DEDUP_REMOVED lines=17> */
.L_x_64600:
        /* <DEDUP_REMOVED lines=13> */
.L_x_64602:
[----:B------:R-:W-:Y:S05]  /*3d560*/  BSYNC.RECONVERGENT B4 ;  /* 0x0000000000047941 */ /* 0x000fea0003800200 */
.L_x_64601:
        /* <DEDUP_REMOVED lines=61> */
.L_x_64599:
[----:B------:R-:W-:Y:S05]  /*3d940*/  BSYNC.RECONVERGENT B3 ;  /* 0x0000000000037941 */ /* 0x000fea0003800200 */
.L_x_64598:
        /* <DEDUP_REMOVED lines=9> */
.L_x_64597:
[----:B------:R-:W-:Y:S05]  /*3d9e0*/  BSYNC.RECONVERGENT B2 ;  /* 0x0000000000027941 */ /* 0x000fea0003800200 */
.L_x_64596:
        /* <DEDUP_REMOVED lines=17> */
.L_x_64607:
        /* <DEDUP_REMOVED lines=13> */
.L_x_64609:
[----:B------:R-:W-:Y:S05]  /*3dbd0*/  BSYNC.RECONVERGENT B4 ;  /* 0x0000000000047941 */ /* 0x000fea0003800200 */
.L_x_64608:
        /* <DEDUP_REMOVED lines=61> */
.L_x_64606:
[----:B------:R-:W-:Y:S05]  /*3dfb0*/  BSYNC.RECONVERGENT B3 ;  /* 0x0000000000037941 */ /* 0x000fea0003800200 */
.L_x_64605:
        /* <DEDUP_REMOVED lines=9> */
.L_x_64604:
[----:B------:R-:W-:Y:S05]  /*3e050*/  BSYNC.RECONVERGENT B2 ;  /* 0x0000000000027941 */ /* 0x000fea0003800200 */
.L_x_64603:
        /* <DEDUP_REMOVED lines=16> */
.L_x_64612:
        /* <DEDUP_REMOVED lines=13> */
.L_x_64614:
[----:B------:R-:W-:Y:S05]  /*3e230*/  BSYNC.RECONVERGENT B3 ;  /* 0x0000000000037941 */ /* 0x000fea0003800200 */
.L_x_64613:
        /* <DEDUP_REMOVED lines=61> */
.L_x_64611:
[----:B------:R-:W-:Y:S05]  /*3e610*/  BSYNC.RECONVERGENT B2 ;  /* 0x0000000000027941 */ /* 0x000fea0003800200 */
.L_x_64610:
        /* <DEDUP_REMOVED lines=9> */
.L_x_64555:
[----:B------:R-:W-:Y:S05]  /*3e6b0*/  BSYNC.RECONVERGENT B1 ;  /* 0x0000000000017941 */ /* 0x000fea0003800200 */
.L_x_64504:
        /* <DEDUP_REMOVED lines=27> */
.L_x_64616:
[----:B------:R-:W-:Y:S05]  /*3e870*/  BSYNC.RECONVERGENT B1 ;  /* 0x0000000000017941 */ /* 0x000fea0003800200 */
.L_x_64615:
[----:B------:R-:W-:Y:S01]  /*3e880*/  VIADD R10, R10, 0x20 ;  /* 0x000000200a0a7836 */ /* 0x000fe20000000000 */
[----:B------:R-:W-:-:S07]  /*3e890*/  IADD3 R11, PT, PT, R11, 0x20, RZ ;  /* 0x000000200b0b7810 */ /* 0x000fce0007ffe0ff */
.L_x_64501:
[----:B------:R-:W-:Y:S05]  /*3e8a0*/  BSYNC.RECONVERGENT B0 ;  /* 0x0000000000007941 */ /* 0x000fea0003800200 */
.L_x_64500:
        /* <DEDUP_REMOVED lines=10> */
.L_x_64620:
[----:B------:R-:W-:Y:S05]  /*3e950*/  BSYNC.RECONVERGENT B1 ;  /* 0x0000000000017941 */ /* 0x000fea0003800200 */
.L_x_64619:
        /* <DEDUP_REMOVED lines=29> */
.L_x_64627:
        /* <DEDUP_REMOVED lines=13> */
.L_x_64629:
[----:B------:R-:W-:Y:S05]  /*3ec00*/  BSYNC.RECONVERGENT B4 ;  /* 0x0000000000047941 */ /* 0x000fea0003800200 */
.L_x_64628:
        /* <DEDUP_REMOVED lines=61> */
.L_x_64626:
[----:B------:R-:W-:Y:S05]  /*3efe0*/  BSYNC.RECONVERGENT B3 ;  /* 0x0000000000037941 */ /* 0x000fea0003800200 */
.L_x_64625:
        /* <DEDUP_REMOVED lines=10> */
.L_x_64624:
[----:B------:R-:W-:Y:S05]  /*3f090*/  BSYNC.RECONVERGENT B2 ;  /* 0x0000000000027941 */ /* 0x000fea0003800200 */
.L_x_64623:
        /* <DEDUP_REMOVED lines=20> */
.L_x_64634:
        /* <DEDUP_REMOVED lines=13> */
.L_x_64636:
[----:B------:R-:W-:Y:S05]  /*3f2b0*/  BSYNC.RECONVERGENT B4 ;  /* 0x0000000000047941 */ /* 0x000fea0003800200 */
.L_x_64635:
        /* <DEDUP_REMOVED lines=61> */
.L_x_64633:
[----:B------:R-:W-:Y:S05]  /*3f690*/  BSYNC.RECONVERGENT B3 ;  /* 0x0000000000037941 */ /* 0x000fea0003800200 */
.L_x_64632:
        /* <DEDUP_REMOVED lines=10> */
.L_x_64631:
[----:B------:R-:W-:Y:S05]  /*3f740*/  BSYNC.RECONVERGENT B2 ;  /* 0x0000000000027941 */ /* 0x000fea0003800200 */
.L_x_64630:
        /* <DEDUP_REMOVED lines=20> */
.L_x_64641:
        /* <DEDUP_REMOVED lines=13> */
.L_x_64643:
[----:B------:R-:W-:Y:S05]  /*3f960*/  BSYNC.RECONVERGENT B4 ;  /* 0x0000000000047941 */ /* 0x000fea0003800200 */
.L_x_64642:
        /* <DEDUP_REMOVED lines=60> */
.L_x_64640:
[----:B------:R-:W-:Y:S05]  /*3fd30*/  BSYNC.RECONVERGENT B3 ;  /* 0x0000000000037941 */ /* 0x000fea0003800200 */
.L_x_64639:
        /* <DEDUP_REMOVED lines=10> */
.L_x_64638:
[----:B------:R-:W-:Y:S05]  /*3fde0*/  BSYNC.RECONVERGENT B2 ;  /* 0x0000000000027941 */ /* 0x000fea0003800200 */
.L_x_64637:
        /* <DEDUP_REMOVED lines=20> */
.L_x_64648:
        /* <DEDUP_REMOVED lines=13> */
.L_x_64650:
[----:B------:R-:W-:Y:S05]  /*40000*/  BSYNC.RECONVERGENT B4 ;  /* 0x0000000000047941 */ /* 0x000fea0003800200 */
.L_x_64649:
        /* <DEDUP_REMOVED lines=61> */
.L_x_64647:
[----:B------:R-:W-:Y:S05]  /*403e0*/  BSYNC.RECONVERGENT B3 ;  /* 0x0000000000037941 */ /* 0x000fea0003800200 */
.L_x_64646:
        /* <DEDUP_REMOVED lines=10> */
.L_x_64645:
[----:B------:R-:W-:Y:S05]  /*40490*/  BSYNC.RECONVERGENT B2 ;  /* 0x0000000000027941 */ /* 0x000fea0003800200 */
.L_x_64644:
        /* <DEDUP_REMOVED lines=20> */
.L_x_64655:
        /* <DEDUP_REMOVED lines=13> */
.L_x_64657:
[----:B------:R-:W-:Y:S05]  /*406b0*/  BSYNC.RECONVERGENT B4 ;  /* 0x0000000000047941 */ /* 0x000fea0003800200 */
.L_x_64656:
        /* <DEDUP_REMOVED lines=60> */
.L_x_64654:
[----:B------:R-:W-:Y:S05]  /*40a80*/  BSYNC.RECONVERGENT B3 ;  /* 0x0000000000037941 */ /* 0x000fea0003800200 */
.L_x_64653:
        /* <DEDUP_REMOVED lines=10> */
.L_x_64652:
[----:B------:R-:W-:Y:S05]  /*40b30*/  BSYNC.RECONVERGENT B2 ;  /* 0x0000000000027941 */ /* 0x000fea0003800200 */
.L_x_64651:
        /* <DEDUP_REMOVED lines=20> */
.L_x_64662:
        /* <DEDUP_REMOVED lines=13> */
.L_x_64664:
[----:B------:R-:W-:Y:S05]  /*40d50*/  BSYNC.RECONVERGENT B4 ;  /* 0x0000000000047941 */ /* 0x000fea0003800200 */
.L_x_64663:
        /* <DEDUP_REMOVED lines=61> */
.L_x_64661:
[----:B------:R-:W-:Y:S05]  /*41130*/  BSYNC.RECONVERGENT B3 ;  /* 0x0000000000037941 */ /* 0x000fea0003800200 */
.L_x_64660:
        /* <DEDUP_REMOVED lines=10> */
.L_x_64659:
[----:B------:R-:W-:Y:S05]  /*411e0*/  BSYNC.RECONVERGENT B2 ;  /* 0x0000000000027941 */ /* 0x000fea0003800200 */
.L_x_64658:
        /* <DEDUP_REMOVED lines=20> */
.L_x_64669:
        /* <DEDUP_REMOVED lines=13> */
.L_x_64671:
[----:B------:R-:W-:Y:S05]  /*41400*/  BSYNC.RECONVERGENT B4 ;  /* 0x0000000000047941 */ /* 0x000fea0003800200 */
.L_x_64670:
        /* <DEDUP_REMOVED lines=60> */
.L_x_64668:
[----:B------:R-:W-:Y:S05]  /*417d0*/  BSYNC.RECONVERGENT B3 ;  /* 0x0000000000037941 */ /* 0x000fea0003800200 */
.L_x_64667:
        /* <DEDUP_REMOVED lines=10> */
.L_x_64666:
[----:B------:R-:W-:Y:S05]  /*41880*/  BSYNC.RECONVERGENT B2 ;  /* 0x0000000000027941 */ /* 0x000fea0003800200 */
.L_x_64665:
        /* <DEDUP_REMOVED lines=19> */
.L_x_64675:
        /* <DEDUP_REMOVED lines=13> */
.L_x_64677:
[----:B------:R-:W-:Y:S05]  /*41a90*/  BSYNC.RECONVERGENT B3 ;  /* 0x0000000000037941 */ /* 0x000fea0003800200 */
.L_x_64676:
        /* <DEDUP_REMOVED lines=61> */
.L_x_64674:
[----:B------:R-:W-:Y:S05]  /*41e70*/  BSYNC.RECONVERGENT B2 ;  /* 0x0000000000027941 */ /* 0x000fea0003800200 */
.L_x_64673:
        /* <DEDUP_REMOVED lines=11> */
.L_x_64622:
        /* <DEDUP_REMOVED lines=21> */
.L_x_64682:
        /* <DEDUP_REMOVED lines=13> */
.L_x_64684:
[----:B------:R-:W-:Y:S05]  /*42150*/  BSYNC.RECONVERGENT B4 ;  /* 0x0000000000047941 */ /* 0x000fea0003800200 */
.L_x_64683:
        /* <DEDUP_REMOVED lines=61> */
.L_x_64681:
[----:B------:R-:W-:Y:S05]  /*42530*/  BSYNC.RECONVERGENT B3 ;  /* 0x0000000000037941 */ /* 0x000fea0003800200 */
.L_x_64680:
        /* <DEDUP_REMOVED lines=9> */
.L_x_64679:
[----:B------:R-:W-:Y:S05]  /*425d0*/  BSYNC.RECONVERGENT B2 ;  /* 0x0000000000027941 */ /* 0x000fea0003800200 */
.L_x_64678:
        /* <DEDUP_REMOVED lines=17> */
.L_x_64689:
        /* <DEDUP_REMOVED lines=13> */
.L_x_64691:
[----:B------:R-:W-:Y:S05]  /*427c0*/  BSYNC.RECONVERGENT B4 ;  /* 0x0000000000047941 */ /* 0x000fea0003800200 */
.L_x_64690:
        /* <DEDUP_REMOVED lines=61> */
.L_x_64688:
[----:B------:R-:W-:Y:S05]  /*42ba0*/  BSYNC.RECONVERGENT B3 ;  /* 0x0000000000037941 */ /* 0x000fea0003800200 */
.L_x_64687:
        /* <DEDUP_REMOVED lines=9> */
.L_x_64686:
[----:B------:R-:W-:Y:S05]  /*42c40*/  BSYNC.RECONVERGENT B2 ;  /* 0x0000000000027941 */ /* 0x000fea0003800200 */
.L_x_64685:
        /* <DEDUP_REMOVED lines=17> */
.L_x_64696:
        /* <DEDUP_REMOVED lines=13> */
.L_x_64698:
[----:B------:R-:W-:Y:S05]  /*42e30*/  BSYNC.RECONVERGENT B4 ;  /* 0x0000000000047941 */ /* 0x000fea0003800200 */
.L_x_64697:
        /* <DEDUP_REMOVED lines=61> */
.L_x_64695:
[----:B------:R-:W-:Y:S05]  /*43210*/  BSYNC.RECONVERGENT B3 ;  /* 0x0000000000037941 */ /* 0x000fea0003800200 */
.L_x_64694:
        /* <DEDUP_REMOVED lines=9> */
.L_x_64693:
[----:B------:R-:W-:Y:S05]  /*432b0*/  BSYNC.RECONVERGENT B2 ;  /* 0x0000000000027941 */ /* 0x000fea0003800200 */
.L_x_64692:
        /* <DEDUP_REMOVED lines=17> */
.L_x_64703:
        /* <DEDUP_REMOVED lines=13> */
.L_x_64705:
[----:B------:R-:W-:Y:S05]  /*434a0*/  BSYNC.RECONVERGENT B4 ;  /* 0x0000000000047941 */ /* 0x000fea0003800200 */
.L_x_64704:
        /* <DEDUP_REMOVED lines=61> */
.L_x_64702:
[----:B------:R-:W-:Y:S05]  /*43880*/  BSYNC.RECONVERGENT B3 ;  /* 0x0000000000037941 */ /* 0x000fea0003800200 */
.L_x_64701:
        /* <DEDUP_REMOVED lines=9> */
.L_x_64700:
[----:B------:R-:W-:Y:S05]  /*43920*/  BSYNC.RECONVERGENT B2 ;  /* 0x0000000000027941 */ /* 0x000fea0003800200 */
.L_x_64699:
        /* <DEDUP_REMOVED lines=17> */
.L_x_64710:
        /* <DEDUP_REMOVED lines=13> */
.L_x_64712:
[----:B------:R-:W-:Y:S05]  /*43b10*/  BSYNC.RECONVERGENT B4 ;  /* 0x0000000000047941 */ /* 0x000fea0003800200 */
.L_x_64711:
        /* <DEDUP_REMOVED lines=61> */
.L_x_64709:
[----:B------:R-:W-:Y:S05]  /*43ef0*/  BSYNC.RECONVERGENT B3 ;  /* 0x0000000000037941 */ /* 0x000fea0003800200 */
.L_x_64708:
        /* <DEDUP_REMOVED lines=9> */
.L_x_64707:
[----:B------:R-:W-:Y:S05]  /*43f90*/  BSYNC.RECONVERGENT B2 ;  /* 0x0000000000027941 */ /* 0x000fea0003800200 */
.L_x_64706:
        /* <DEDUP_REMOVED lines=17> */
.L_x_64717:
        /* <DEDUP_REMOVED lines=13> */
.L_x_64719:
[----:B------:R-:W-:Y:S05]  /*44180*/  BSYNC.RECONVERGENT B4 ;  /* 0x0000000000047941 */ /* 0x000fea0003800200 */
.L_x_64718:
        /* <DEDUP_REMOVED lines=61> */
.L_x_64716:
[----:B------:R-:W-:Y:S05]  /*44560*/  BSYNC.RECONVERGENT B3 ;  /* 0x0000000000037941 */ /* 0x000fea0003800200 */
.L_x_64715:
        /* <DEDUP_REMOVED lines=9> */
.L_x_64714:
[----:B------:R-:W-:Y:S05]  /*44600*/  BSYNC.RECONVERGENT B2 ;  /* 0x0000000000027941 */ /* 0x000fea0003800200 */
.L_x_64713:
        /* <DEDUP_REMOVED lines=17> */
.L_x_64724:
        /* <DEDUP_REMOVED lines=13> */
.L_x_64726:
[----:B------:R-:W-:Y:S05]  /*447f0*/  BSYNC.RECONVERGENT B4 ;  /* 0x0000000000047941 */ /* 0x000fea0003800200 */
.L_x_64725:
        /* <DEDUP_REMOVED lines=61> */
.L_x_64723:
[----:B------:R-:W-:Y:S05]  /*44bd0*/  BSYNC.RECONVERGENT B3 ;  /* 0x0000000000037941 */ /* 0x000fea0003800200 */
.L_x_64722:
        /* <DEDUP_REMOVED lines=9> */
.L_x_64721:
[----:B------:R-:W-:Y:S05]  /*44c70*/  BSYNC.RECONVERGENT B2 ;  /* 0x0000000000027941 */ /* 0x000fea0003800200 */
.L_x_64720:
        /* <DEDUP_REMOVED lines=20> */
.L_x_64729:
        /* <DEDUP_REMOVED lines=13> */
.L_x_64731:
[----:B------:R-:W-:Y:S05]  /*44e90*/  BSYNC.RECONVERGENT B3 ;  /* 0x0000000000037941 */ /* 0x000fea0003800200 */
.L_x_64730:
        /* <DEDUP_REMOVED lines=61> */
.L_x_64728:
[----:B------:R-:W-:Y:S05]  /*45270*/  BSYNC.RECONVERGENT B2 ;  /* 0x0000000000027941 */ /* 0x000fea0003800200 */
.L_x_64727:
        /* <DEDUP_REMOVED lines=9> */
.L_x_64672:
[----:B------:R-:W-:Y:S05]  /*45310*/  BSYNC.RECONVERGENT B1 ;  /* 0x0000000000017941 */ /* 0x000fea0003800200 */
.L_x_64621:
        /* <DEDUP_REMOVED lines=25> */
.L_x_64618:
[----:B------:R-:W-:Y:S05]  /*454b0*/  BSYNC.RECONVERGENT B0 ;  /* 0x0000000000007941 */ /* 0x000fea0003800200 */
.L_x_64617:
        /* <DEDUP_REMOVED lines=289> */
.L_x_64765:
        /* <DEDUP_REMOVED lines=40> */
[----:B------:R-:W-:Y:S01]  /*46950*/  F2FP.F16.F32.PACK_AB R188, R26, R27 ;  /* 0x0000001b1abc723e */ /* 0x000fe200000000ff */
[--C-:B------:R-:W-:Y:S01]  /*46960*/  FADD.FTZ R26, R102, -R12.reuse ;  /* 0x8000000c661a7221 */ /* 0x100fe20000010000 */
[----:B------:R-:W-:-:S03]  /*46970*/  FADD.FTZ R27, R103, -R12 ;  /* 0x8000000c671b7221 */ /* 0x000fc60000010000 */
[C---:B------:R-:W-:Y:S01]  /*46980*/  FMUL.FTZ R26, R11.reuse, R26 ;  /* 0x0000001a0b1a7220 */ /* 0x040fe20000410000 */
[----:B------:R-:W-:-:S03]  /*46990*/  FMUL.FTZ R27, R11, R27 ;  /* 0x0000001b0b1b7220 */ /* 0x000fc60000410000 */
[----:B----4-:R-:W-:Y:S01]  /*469a0*/  FFMA.FTZ R26, R26, R252, R98 ;  /* 0x000000fc1a1a7223 */ /* 0x010fe20000010062 */
[----:B-----5:R-:W-:-:S05]  /*469b0*/  FFMA.FTZ R27, R27, R238, R99 ;  /* 0x000000ee1b1b7223 */ /* 0x020fca0000010063 */
        /* <DEDUP_REMOVED lines=19> */
.L_x_64736:
[----:B------:R-:W-:Y:S05]  /*46af0*/  BSYNC.RECONVERGENT B1 ;  /* 0x0000000000017941 */ /* 0x000fea0003800200 */
.L_x_64735:
        /* <DEDUP_REMOVED lines=43> */
.L_x_64738:
[----:B------:R-:W-:Y:S05]  /*46db0*/  BSYNC.RECONVERGENT B1 ;  /* 0x0000000000017941 */ /* 0x000fea0003800200 */
.L_x_64737:
        /* <DEDUP_REMOVED lines=43> */
.L_x_64740:
[----:B------:R-:W-:Y:S05]  /*47070*/  BSYNC.RECONVERGENT B1 ;  /* 0x0000000000017941 */ /* 0x000fea0003800200 */
.L_x_64739:
        /* <DEDUP_REMOVED lines=39> */
.L_x_64742:
[----:B------:R-:W-:Y:S05]  /*472f0*/  BSYNC.RECONVERGENT B1 ;  /* 0x0000000000017941 */ /* 0x000fea0003800200 */
.L_x_64741:
        /* <DEDUP_REMOVED lines=35> */
.L_x_64744:
[----:B------:R-:W-:Y:S05]  /*47530*/  BSYNC.RECONVERGENT B1 ;  /* 0x0000000000017941 */ /* 0x000fea0003800200 */
.L_x_64743:
        /* <DEDUP_REMOVED lines=35> */
.L_x_64746:
[----:B------:R-:W-:Y:S05]  /*47770*/  BSYNC.RECONVERGENT B1 ;  /* 0x0000000000017941 */ /* 0x000fea0003800200 */
.L_x_64745:
        /* <DEDUP_REMOVED lines=35> */
.L_x_64748:
[----:B------:R-:W-:Y:S05]  /*479b0*/  BSYNC.RECONVERGENT B1 ;  /* 0x0000000000017941 */ /* 0x000fea0003800200 */
.L_x_64747:
        /* <DEDUP_REMOVED lines=35> */
.L_x_64750:
[----:B------:R-:W-:Y:S05]  /*47bf0*/  BSYNC.RECONVERGENT B1 ;  /* 0x0000000000017941 */ /* 0x000fea0003800200 */
.L_x_64749:
        /* <DEDUP_REMOVED lines=35> */
.L_x_64752:
[----:B------:R-:W-:Y:S05]  /*47e30*/  BSYNC.RECONVERGENT B1 ;  /* 0x0000000000017941 */ /* 0x000fea0003800200 */
.L_x_64751:
        /* <DEDUP_REMOVED lines=28> */
[----:B------:R-:W-:Y:S01]  /*48000*/  FFMA.FTZ R11, R11, R42, R34 ;  /* 0x0000002a0b0b7223 */ /* 0x000fe20000010022 */
[----:B------:R-:W0:Y:S04]  /*48010*/  LDC.64 R26, c[0x0][0x428] ;  /* 0x00010a00ff1a7b82 */ /* 0x000e280000000a00 */
[----:B------:R-:W-:Y:S01]  /*48020*/  F2FP.F16.F32.PACK_AB R191, R12, R11 ;  /* 0x0000000b0cbf723e */ /* 0x000fe200000000ff */
[----:B0-----:R-:W-:-:S05]  /*48030*/  IMAD.WIDE.U32 R10, R10, 0x10, R26 ;  /* 0x000000100a0a7825 */ /* 0x001fca00078e001a */
[----:B------:R0:W-:Y:S02]  /*48040*/  STG.E.128 desc[UR6][R10.64], R188 ;  /* 0x000000bc0a007986 */ /* 0x0001e4000c101d06 */
.L_x_64734:
[----:B------:R-:W-:Y:S05]  /*48050*/  BSYNC.RECONVERGENT B0 ;  /* 0x0000000000007941 */ /* 0x000fea0003800200 */
.L_x_64733:
[----:B0-----:R-:W0:Y:S02]  /*48060*/  LDC.64 R10, c[0x0][0x380] ;  /* 0x0000e000ff0a7b82 */ /* 0x001e240000000a00 */
[----:B0-----:R-:W-:-:S05]  /*48070*/  IMAD R21, R10, 0x4, R21 ;  /* 0x000000040a157824 */ /* 0x001fca00078e0215 */
[----:B------:R-:W-:-:S13]  /*48080*/  ISETP.GE.AND P0, PT, R21, R11, PT ;  /* 0x0000000b1500720c */ /* 0x000fda0003f06270 */
[----:B------:R-:W-:Y:S05]  /*48090*/  @!P0 BRA `(.L_x_64753) ;  /* 0xfffffb9800088947 */ /* 0x000fea000383ffff */
[----:B------:R-:W-:Y:S05]  /*480a0*/  EXIT ;  /* 0x000000000000794d */ /* 0x000fea0003800000 */
.L_x_64732:
        /* <DEDUP_REMOVED lines=8> */
.L_x_64755:
[----:B------:R-:W-:Y:S05]  /*48130*/  BSYNC B0 ;  /* 0x0000000000007941 */ /* 0x000fea0003800000 */
.L_x_64754:
        /* <DEDUP_REMOVED lines=9> */
.L_x_64756:
[----:B------:R-:W-:Y:S02]  /*481d0*/  IMAD.MOV.U32 R12, RZ, RZ, 0x4 ;  /* 0x00000004ff0c7424 */ /* 0x000fe400078e00ff */
[----:B------:R-:W-:Y:S01]  /*481e0*/  FADD.FTZ R26, R26, R10 ;  /* 0x0000000a1a1a7221 */ /* 0x000fe20000010000 */
[----:B------:R-:W-:-:S04]  /*481f0*/  MOV R10, 0xffffffff ;  /* 0xffffffff000a7802 */ /* 0x000fc80000000f00 */
[----:B------:R-:W-:-:S07]  /*48200*/  MOV R27, R26 ;  /* 0x0000001a001b7202 */ /* 0x000fce0000000f00 */
[----:B------:R-:W-:Y:S05]  /*48210*/  WARPSYNC.COLLECTIVE R10, `(.L_x_64757) ;  /* 0x000000000a087348 */ /* 0x000fea0003c00000 */
[----:B------:R0:W1:Y:S02]  /*48220*/  SHFL.BFLY P6, R10, R27, R12, R11 ;  /* 0x0c00000c1b0a7389 */ /* 0x00006400000c000b */
[----:B01----:R-:W-:Y:S05]  /*48230*/  ENDCOLLECTIVE ;  /* 0x000000000000791b */ /* 0x003fea0003800000 */
.L_x_64757:
[----:B------:R-:W-:Y:S02]  /*48240*/  HFMA2 R12, -RZ, RZ, 0, 4.76837158203125e-07 ;  /* 0x00000008ff0c7431 */ /* 0x000fe400000001ff */
[----:B------:R-:W-:Y:S01]  /*48250*/  FADD.FTZ R26, R26, R10 ;  /* 0x0000000a1a1a7221 */ /* 0x000fe20000010000 */
[----:B------:R-:W-:-:S03]  /*48260*/  IMAD.MOV.U32 R10, RZ, RZ, -0x1 ;  /* 0xffffffffff0a7424 */ /* 0x000fc600078e00ff */
[----:B------:R-:W-:-:S07]  /*48270*/  IMAD.MOV.U32 R27, RZ, RZ, R26 ;  /* 0x000000ffff1b7224 */ /* 0x000fce00078e001a */
[----:B------:R-:W-:Y:S05]  /*48280*/  WARPSYNC.COLLECTIVE R10, `(.L_x_64758) ;  /* 0x000000000a087348 */ /* 0x000fea0003c00000 */
[----:B------:R0:W1:Y:S02]  /*48290*/  SHFL.BFLY P6, R10, R27, R12, R11 ;  /* 0x0c00000c1b0a7389 */ /* 0x00006400000c000b */
[----:B01----:R-:W-:Y:S05]  /*482a0*/  ENDCOLLECTIVE ;  /* 0x000000000000791b */ /* 0x003fea0003800000 */
.L_x_64758:
[----:B------:R-:W-:Y:S02]  /*482b0*/  IMAD.MOV.U32 R12, RZ, RZ, 0x10 ;  /* 0x00000010ff0c7424 */ /* 0x000fe400078e00ff */
[----:B------:R-:W-:Y:S01]  /*482c0*/  FADD.FTZ R26, R26, R10 ;  /* 0x0000000a1a1a7221 */ /* 0x000fe20000010000 */
[----:B------:R-:W-:-:S04]  /*482d0*/  MOV R10, 0xffffffff ;  /* 0xffffffff000a7802 */ /* 0x000fc80000000f00 */
[----:B------:R-:W-:-:S07]  /*482e0*/  MOV R27, R26 ;  /* 0x0000001a001b7202 */ /* 0x000fce0000000f00 */
[----:B------:R-:W-:Y:S05]  /*482f0*/  WARPSYNC.COLLECTIVE R10, `(.L_x_64759) ;  /* 0x000000000a087348 */ /* 0x000fea0003c00000 */
[----:B------:R0:W1:Y:S02]  /*48300*/  SHFL.BFLY P6, R10, R27, R12, R11 ;  /* 0x0c00000c1b0a7389 */ /* 0x00006400000c000b */
[----:B01----:R-:W-:Y:S05]  /*48310*/  ENDCOLLECTIVE ;  /* 0x000000000000791b */ /* 0x003fea0003800000 */
.L_x_64759:
        /* <DEDUP_REMOVED lines=174> */
.L_x_64760:
[----:B------:R-:W-:Y:S02]  /*48e00*/  HFMA2 R12, -RZ, RZ, 0, 1.1920928955078125e-07 ;  /* 0x00000002ff0c7431 */ /* 0x000fe400000001ff */
[----:B------:R-:W-:Y:S01]  /*48e10*/  FADD.FTZ R26, R26, R10 ;  /* 0x0000000a1a1a7221 */ /* 0x000fe20000010000 */
[----:B------:R-:W-:-:S03]  /*48e20*/  IMAD.MOV.U32 R10, RZ, RZ, -0x1 ;  /* 0xffffffffff0a7424 */ /* 0x000fc600078e00ff */
[----:B------:R-:W-:-:S07]  /*48e30*/  IMAD.MOV.U32 R27, RZ, RZ, R26 ;  /* 0x000000ffff1b7224 */ /* 0x000fce00078e001a */
[----:B------:R-:W-:Y:S05]  /*48e40*/  WARPSYNC.COLLECTIVE R10, `(.L_x_64761) ;  /* 0x000000000a087348 */ /* 0x000fea0003c00000 */
[----:B------:R0:W1:Y:S02]  /*48e50*/  SHFL.BFLY P6, R10, R27, R12, R11 ;  /* 0x0c00000c1b0a7389 */ /* 0x00006400000c000b */
[----:B01----:R-:W-:Y:S05]  /*48e60*/  ENDCOLLECTIVE ;  /* 0x000000000000791b */ /* 0x003fea0003800000 */
.L_x_64761:
[----:B------:R-:W-:Y:S02]  /*48e70*/  IMAD.MOV.U32 R12, RZ, RZ, 0x4 ;  /* 0x00000004ff0c7424 */ /* 0x000fe400078e00ff */
[----:B------:R-:W-:Y:S01]  /*48e80*/  FADD.FTZ R26, R26, R10 ;  /* 0x0000000a1a1a7221 */ /* 0x000fe20000010000 */
[----:B------:R-:W-:-:S04]  /*48e90*/  MOV R10, 0xffffffff ;  /* 0xffffffff000a7802 */ /* 0x000fc80000000f00 */
[----:B------:R-:W-:-:S07]  /*48ea0*/  MOV R27, R26 ;  /* 0x0000001a001b7202 */ /* 0x000fce0000000f00 */
[----:B------:R-:W-:Y:S05]  /*48eb0*/  WARPSYNC.COLLECTIVE R10, `(.L_x_64762) ;  /* 0x000000000a087348 */ /* 0x000fea0003c00000 */
[----:B------:R0:W1:Y:S02]  /*48ec0*/  SHFL.BFLY P6, R10, R27, R12, R11 ;  /* 0x0c00000c1b0a7389 */ /* 0x00006400000c000b */
[----:B01----:R-:W-:Y:S05]  /*48ed0*/  ENDCOLLECTIVE ;  /* 0x000000000000791b */ /* 0x003fea0003800000 */
.L_x_64762:
[----:B------:R-:W-:Y:S02]  /*48ee0*/  HFMA2 R12, -RZ, RZ, 0, 4.76837158203125e-07 ;  /* 0x00000008ff0c7431 */ /* 0x000fe400000001ff */
[----:B------:R-:W-:Y:S01]  /*48ef0*/  FADD.FTZ R26, R26, R10 ;  /* 0x0000000a1a1a7221 */ /* 0x000fe20000010000 */
[----:B------:R-:W-:-:S03]  /*48f00*/  IMAD.MOV.U32 R10, RZ, RZ, -0x1 ;  /* 0xffffffffff0a7424 */ /* 0x000fc600078e00ff */
[----:B------:R-:W-:-:S07]  /*48f10*/  IMAD.MOV.U32 R27, RZ, RZ, R26 ;  /* 0x000000ffff1b7224 */ /* 0x000fce00078e001a */
[----:B------:R-:W-:Y:S05]  /*48f20*/  WARPSYNC.COLLECTIVE R10, `(.L_x_64763) ;  /* 0x000000000a087348 */ /* 0x000fea0003c00000 */
[----:B------:R0:W1:Y:S02]  /*48f30*/  SHFL.BFLY P6, R10, R27, R12, R11 ;  /* 0x0c00000c1b0a7389 */ /* 0x00006400000c000b */
[----:B01----:R-:W-:Y:S05]  /*48f40*/  ENDCOLLECTIVE ;  /* 0x000000000000791b */ /* 0x003fea0003800000 */
.L_x_64763:
[----:B------:R-:W-:Y:S02]  /*48f50*/  IMAD.MOV.U32 R12, RZ, RZ, 0x10 ;  /* 0x00000010ff0c7424 */ /* 0x000fe400078e00ff */
[----:B------:R-:W-:Y:S01]  /*48f60*/  FADD.FTZ R26, R26, R10 ;  /* 0x0000000a1a1a7221 */ /* 0x000fe20000010000 */
[----:B------:R-:W-:-:S04]  /*48f70*/  MOV R10, 0xffffffff ;  /* 0xffffffff000a7802 */ /* 0x000fc80000000f00 */
[----:B------:R-:W-:-:S07]  /*48f80*/  MOV R27, R26 ;  /* 0x0000001a001b7202 */ /* 0x000fce0000000f00 */
[----:B------:R-:W-:Y:S05]  /*48f90*/  WARPSYNC.COLLECTIVE R10, `(.L_x_64764) ;  /* 0x000000000a087348 */ /* 0x000fea0003c00000 */
[----:B------:R0:W1:Y:S02]  /*48fa0*/  SHFL.BFLY P6, R10, R27, R12, R11 ;  /* 0x0c00000c1b0a7389 */ /* 0x00006400000c000b */
[----:B01----:R-:W-:Y:S05]  /*48fb0*/  ENDCOLLECTIVE ;  /* 0x000000000000791b */ /* 0x003fea0003800000 */
.L_x_64764:
[----:B------:R-:W-:Y:S05]  /*48fc0*/  BRA `(.L_x_64765) ;  /* 0xffffffd400c07947 */ /* 0x000fea000383ffff */
.L_x_64766:
        /* <DEDUP_REMOVED lines=11> */
.L_x_88538:


//--------------------- .text._ZN10layer_norm13ln_fwd_kernelINS_13Kernel_traitsIf6__halffS2_fjLj2560ELj1ELj4ELj1ELj16ENS_18Kernel_traits_baseILj2560EfS2_fS2_fjLj128EEEEELb1ELb0ELb1ELb1EEEvNS_9FwdParamsE --------------------------
	.section	.text._ZN10layer_norm13ln_fwd_kernelINS_13Kernel_traitsIf6__halffS2_fjLj2560ELj1ELj4ELj1ELj16ENS_18Kernel_traits_baseILj2560EfS2_fS2_fjLj128EEEEELb1ELb0ELb1ELb1EEEvNS_9FwdParamsE,"ax",@progbits
	.align	128
        .global         _ZN10layer_norm13ln_fwd_kernelINS_13Kernel_traitsIf6__halffS2_fjLj2560ELj1ELj4ELj1ELj16ENS_18Kernel_traits_baseILj2560EfS2_fS2_fjLj128EEEEELb1ELb0ELb1ELb1EEEvNS_9FwdParamsE
        .type           _ZN10layer_norm13ln_fwd_kernelINS_13Kernel_traitsIf6__halffS2_fjLj2560ELj1ELj4ELj1ELj16ENS_18Kernel_traits_baseILj2560EfS2_fS2_fjLj128EEEEELb1ELb0ELb1ELb1EEEvNS_9FwdParamsE,@function
        .size           _ZN10layer_norm13ln_fwd_kernelINS_13Kernel_traitsIf6__halffS2_fjLj2560ELj1ELj4ELj1ELj16ENS_18Kernel_traits_baseILj2560EfS2_fS2_fjLj128EEEEELb1ELb0ELb1ELb1EEEvNS_9FwdParamsE,(.L_x_88539 - _ZN10layer_norm13ln_fwd_kernelINS_13Kernel_traitsIf6__halffS2_fjLj2560ELj1ELj4ELj1ELj16ENS_18Kernel_traits_baseILj2560EfS2_fS2_fjLj128EEEEELb1ELb0ELb1ELb1EEEvNS_9FwdParamsE)
        .other          _ZN10layer_norm13ln_fwd_kernelINS_13Kernel_traitsIf6__halffS2_fjLj2560ELj1ELj4ELj1ELj16ENS_18Kernel_traits_baseILj2560EfS2_fS2_fjLj128EEEEELb1ELb0ELb1ELb1EEEvNS_9FwdParamsE,@"STO_CUDA_ENTRY STV_DEFAULT"
_ZN10layer_norm13ln_fwd_kernelINS_13Kernel_traitsIf6__halffS2_fjLj2560ELj1ELj4ELj1ELj16ENS_18Kernel_traits_baseILj2560EfS2_fS2_fjLj128EEEEELb1ELb0ELb1ELb1EEEvNS_9FwdParamsE:
.text._ZN10layer_norm13ln_fwd_kernelINS_13Kernel_traitsIf6__halffS2_fjLj2560ELj1ELj4ELj1ELj16ENS_18Kernel_traits_baseILj2560EfS2_fS2_fjLj128EEEEELb1ELb0ELb1ELb1EEEvNS_9FwdParamsE:
        /* <DEDUP_REMOVED lines=114> */
.L_x_64767:
        /* <DEDUP_REMOVED lines=80> */
.L_x_64768:
        /* <DEDUP_REMOVED lines=71> */
.L_x_65920:
        /* <DEDUP_REMOVED lines=8> */
[----:B------:R-:W-:-:S04]  /*1110*/  ISETP.NE.U32.AND P0, PT, RZ, UR4, PT ;  /* 0x00000004ff007c0c */ /* 0x000fc8000bf05070 */
        /* <DEDUP_REMOVED lines=10> */
[----:B------:R-:W-:Y:S01]  /*11c0*/  BSSY.RECONVERGENT B0, `(.L_x_64769) ;  /* 0x000059a000007945 */ /* 0x000fe20003800200 */
[----:B------:R-:W-:-:S02]  /*11d0*/  IMAD.U32 R26, RZ, RZ, UR7 ;  /* 0x00000007ff1a7e24 */ /* 0x000fc4000f8e00ff */
[----:B------:R-:W-:Y:S02]  /*11e0*/  IMAD.U32 R28, RZ, RZ, UR7 ;  /* 0x00000007ff1c7e24 */ /* 0x000fe4000f8e00ff */
[----:B------:R-:W-:Y:S02]  /*11f0*/  IMAD.U32 R184, RZ, RZ, UR7 ;  /* 0x00000007ffb87e24 */ /* 0x000fe4000f8e00ff */
[----:B------:R-:W-:Y:S01]  /*1200*/  IMAD.U32 R186, RZ, RZ, UR7 ;  /* 0x00000007ffba7e24 */ /* 0x000fe2000f8e00ff */
[----:B------:R-:W-:Y:S01]  /*1210*/  IADD3 R185, PT, PT, R185, -0x4ab325aa, RZ ;  /* 0xb54cda56b9b97810 */ /* 0x000fe20007ffe0ff */
[----:B------:R-:W-:Y:S02]  /*1220*/  VIADD R184, R184, 0xbb67ae85 ;  /* 0xbb67ae85b8b87836 */ /* 0x000fe40000000000 */
[----:B------:R-:W-:Y:S01]  /*1230*/  VIADD R186, R186, 0x76cf5d0a ;  /* 0x76cf5d0ababa7836 */ /* 0x000fe20000000000 */
[----:B---3--:R-:W-:-:S13]  /*1240*/  ISETP.GE.AND P1, PT, R195, 0x1, PT ;  /* 0x00000001c300780c */ /* 0x008fda0003f26270 */
[----:B------:R-:W0:Y:S01]  /*1250*/  @P1 LDC.64 R14, c[0x0][0x390] ;  /* 0x0000e400ff0e1b82 */ /* 0x000e220000000a00 */
[----:B------:R-:W-:-:S05]  /*1260*/  @P1 IADD3 R9, PT, PT, R195, -0x1, RZ ;  /* 0xffffffffc3091810 */ /* 0x000fca0007ffe0ff */
[----:B--2---:R-:W-:-:S05]  /*1270*/  @P1 IMAD R9, R9, R17, RZ ;  /* 0x0000001109091224 */ /* 0x004fca00078e02ff */
[----:B------:R-:W-:Y:S01]  /*1280*/  @P1 SHF.R.S32.HI R16, RZ, 0x1f, R9 ;  /* 0x0000001fff101819 */ /* 0x000fe20000011409 */
[----:B----4-:R1:W-:Y:S03]  /*1290*/  STL [R1+0x90], R29 ;  /* 0x0000901d01007387 */ /* 0x0103e60000100800 */
[----:B------:R-:W-:-:S04]  /*12a0*/  @P1 LEA.HI R9, R16, R9, RZ, 0x3 ;  /* 0x0000000910091211 */ /* 0x000fc800078f18ff */
[----:B------:R-:W-:Y:S01]  /*12b0*/  @P1 LEA.HI.SX32 R177, R9, R252, 0x1d ;  /* 0x000000fc09b11211 */ /* 0x000fe200078feaff */
[----:B------:R-:W-:-:S04]  /*12c0*/  IMAD R9, R2, R17, RZ ;  /* 0x0000001102097224 */ /* 0x000fc800078e02ff */
[----:B0-----:R-:W-:Y:S01]  /*12d0*/  @P1 IMAD.WIDE.U32 R12, R177, 0x10, R14 ;  /* 0x00000010b10c1825 */ /* 0x001fe200078e000e */
[----:B------:R-:W-:Y:S02]  /*12e0*/  SHF.R.S32.HI R14, RZ, 0x1f, R9 ;  /* 0x0000001fff0e7819 */ /* 0x000fe40000011409 */
[----:B------:R-:W-:Y:S01]  /*12f0*/  MOV R17, UR6 ;  /* 0x0000000600117c02 */ /* 0x000fe20008000f00 */
[----:B------:R-:W-:Y:S01]  /*1300*/  IMAD.U32 R15, RZ, RZ, UR6 ;  /* 0x00000006ff0f7e24 */ /* 0x000fe2000f8e00ff */
[----:B------:R-:W-:Y:S01]  /*1310*/  LEA.HI R25, R14, R9, RZ, 0x3 ;  /* 0x000000090e197211 */ /* 0x000fe200078f18ff */
[----:B------:R-:W-:Y:S01]  /*1320*/  IMAD.U32 R16, RZ, RZ, UR6 ;  /* 0x00000006ff107e24 */ /* 0x000fe2000f8e00ff */
[----:B------:R-:W-:Y:S01]  /*1330*/  MOV R14, UR6 ;  /* 0x00000006000e7c02 */ /* 0x000fe20008000f00 */
[----:B------:R-:W-:Y:S01]  /*1340*/  IMAD.U32 R9, RZ, RZ, UR6 ;  /* 0x00000006ff097e24 */ /* 0x000fe2000f8e00ff */
[----:B-----5:R0:W5:Y:S01]  /*1350*/  @P1 LDG.E.128 R96, desc[UR8][R12.64] ;  /* 0x000000080c601981 */ /* 0x020162000c1e1d00 */
[----:B------:R-:W-:Y:S01]  /*1360*/  VIADD R11, R15, 0xf1bbcdc8 ;  /* 0xf1bbcdc80f0b7836 */ /* 0x000fe20000000000 */
[----:B------:R-:W-:Y:S01]  /*1370*/  IADD3 R10, PT, PT, R14, 0x78dde6e4, RZ ;  /* 0x78dde6e40e0a7810 */ /* 0x000fe20007ffe0ff */
[----:B------:R-:W-:-:S02]  /*1380*/  VIADD R14, R18, 0x1fd5c5a3 ;  /* 0x1fd5c5a3120e7836 */ /* 0x000fc40000000000 */
[----:B------:R-:W-:Y:S01]  /*1390*/  VIADD R15, R19, 0x5384540f ;  /* 0x5384540f130f7836 */ /* 0x000fe20000000000 */
[----:B------:R-:W-:Y:S01]  /*13a0*/  IADD3 R19, PT, PT, R23, -0x126145ec, RZ ;  /* 0xed9eba1417137810 */ /* 0x000fe20007ffe0ff */
[----:B------:R-:W-:Y:S01]  /*13b0*/  VIADD R18, R22, 0x96a522ad ;  /* 0x96a522ad16127836 */ /* 0x000fe20000000000 */
[----:B------:R-:W-:Y:S01]  /*13c0*/  IADD3 R22, PT, PT, R27, -0x24c28bd8, RZ ;  /* 0xdb3d74281b167810 */ /* 0x000fe20007ffe0ff */
[----:B0-----:R-:W-:Y:S01]  /*13d0*/  VIADD R12, R16, 0x1715609d ;  /* 0x1715609d100c7836 */ /* 0x001fe20000000000 */
[----:B------:R-:W-:Y:S01]  /*13e0*/  IADD3 R13, PT, PT, R17, -0x700cb87f, RZ ;  /* 0x8ff34781110d7810 */ /* 0x000fe20007ffe0ff */
[----:B------:R-:W-:Y:S01]  /*13f0*/  VIADD R17, R21, 0xdaa66d2b ;  /* 0xdaa66d2b15117836 */ /* 0x000fe20000000000 */
[----:B------:R-:W-:Y:S01]  /*1400*/  IADD3 R16, PT, PT, R20, 0x3c6ef372, RZ ;  /* 0x3c6ef37214107810 */ /* 0x000fe20007ffe0ff */
[----:B------:R-:W-:Y:S01]  /*1410*/  VIADD R9, R9, 0x9e3779b9 ;  /* 0x9e3779b909097836 */ /* 0x000fe20000000000 */
[----:B------:R-:W-:Y:S01]  /*1420*/  LEA.HI.SX32 R176, R25, R252, 0x1d ;  /* 0x000000fc19b07211 */ /* 0x000fe200078feaff */
[----:B------:R-:W-:-:S02]  /*1430*/  VIADD R20, R24, 0xa9066899 ;  /* 0xa906689918147836 */ /* 0x000fc40000000000 */
[----:B------:R-:W-:Y:S02]  /*1440*/  VIADD R21, R26, 0x646e171e ;  /* 0x646e171e1a157836 */ /* 0x000fe40000000000 */
[----:B------:R-:W-:Y:S01]  /*1450*/  VIADD R23, R28, 0x32370b8f ;  /* 0x32370b8f1c177836 */ /* 0x000fe20000000000 */
[----:B-1----:R-:W-:Y:S06]  /*1460*/  @!P0 BRA `(.L_x_64770) ;  /* 0x0000002c00188947 */ /* 0x002fec0003800000 */
        /* <DEDUP_REMOVED lines=25> */
.L_x_64775:
        /* <DEDUP_REMOVED lines=13> */
.L_x_64777:
[----:B------:R-:W-:Y:S05]  /*16d0*/  BSYNC.RECONVERGENT B3 ;  /* 0x0000000000037941 */ /* 0x000fea0003800200 */
.L_x_64776:
        /* <DEDUP_REMOVED lines=42> */
.L_x_64774:
[----:B------:R-:W-:Y:S05]  /*1980*/  BSYNC.RECONVERGENT B2 ;  /* 0x0000000000027941 */ /* 0x000fea0003800200 */
.L_x_64773:
        /* <DEDUP_REMOVED lines=10> */
.L_x_64772:
[----:B------:R-:W-:Y:S05]  /*1a30*/  BSYNC.RECONVERGENT B1 ;  /* 0x0000000000017941 */ /* 0x000fea0003800200 */
.L_x_64771:
        /* <DEDUP_REMOVED lines=20> */
.L_x_64782:
        /* <DEDUP_REMOVED lines=13> */
.L_x_64784:
[----:B------:R-:W-:Y:S05]  /*1c50*/  BSYNC.RECONVERGENT B3 ;  /* 0x0000000000037941 */ /* 0x000fea0003800200 */
.L_x_64783:
        /* <DEDUP_REMOVED lines=41> */
[----:B------:R-:W-:-:S07]  /*1ef0*/  IMAD.MOV.U32 R27, RZ, RZ, RZ ;  /* 0x000000ffff1b7224 */ /* 0x000fce00078e00ff */
.L_x_64781:
[----:B------:R-:W-:Y:S05]  /*1f00*/  BSYNC.RECONVERGENT B2 ;  /* 0x0000000000027941 */ /* 0x000fea0003800200 */
.L_x_64780:
        /* <DEDUP_REMOVED lines=10> */
.L_x_64779:
[----:B------:R-:W-:Y:S05]  /*1fb0*/  BSYNC.RECONVERGENT B1 ;  /* 0x0000000000017941 */ /* 0x000fea0003800200 */
.L_x_64778:
        /* <DEDUP_REMOVED lines=20> */
.L_x_64789:
        /* <DEDUP_REMOVED lines=13> */
.L_x_64791:
[----:B------:R-:W-:Y:S05]  /*21d0*/  BSYNC.RECONVERGENT B3 ;  /* 0x0000000000037941 */ /* 0x000fea0003800200 */
.L_x_64790:
        /* <DEDUP_REMOVED lines=42> */
.L_x_64788:
[----:B------:R-:W-:Y:S05]  /*2480*/  BSYNC.RECONVERGENT B2 ;  /* 0x0000000000027941 */ /* 0x000fea0003800200 */
.L_x_64787:
        /* <DEDUP_REMOVED lines=10> */
.L_x_64786:
[----:B------:R-:W-:Y:S05]  /*2530*/  BSYNC.RECONVERGENT B1 ;  /* 0x0000000000017941 */ /* 0x000fea0003800200 */
.L_x_64785:
        /* <DEDUP_REMOVED lines=20> */
.L_x_64796:
        /* <DEDUP_REMOVED lines=13> */
.L_x_64798:
[----:B------:R-:W-:Y:S05]  /*2750*/  BSYNC.RECONVERGENT B3 ;  /* 0x0000000000037941 */ /* 0x000fea0003800200 */
.L_x_64797:
        /* <DEDUP_REMOVED lines=42> */
.L_x_64795:
[----:B------:R-:W-:Y:S05]  /*2a00*/  BSYNC.RECONVERGENT B2 ;  /* 0x0000000000027941 */ /* 0x000fea0003800200 */
.L_x_64794:
        /* <DEDUP_REMOVED lines=10> */
.L_x_64793:
[----:B------:R-:W-:Y:S05]  /*2ab0*/  BSYNC.RECONVERGENT B1 ;  /* 0x0000000000017941 */ /* 0x000fea0003800200 */
.L_x_64792:
        /* <DEDUP_REMOVED lines=20> */
.L_x_64803:
        /* <DEDUP_REMOVED lines=13> */
.L_x_64805:
[----:B------:R-:W-:Y:S05]  /*2cd0*/  BSYNC.RECONVERGENT B3 ;  /* 0x0000000000037941 */ /* 0x000fea0003800200 */
.L_x_64804:
        /* <DEDUP_REMOVED lines=42> */
.L_x_64802:
[----:B------:R-:W-:Y:S05]  /*2f80*/  BSYNC.RECONVERGENT B2 ;  /* 0x0000000000027941 */ /* 0x000fea0003800200 */
.L_x_64801:
        /* <DEDUP_REMOVED lines=10> */
.L_x_64800:
[----:B------:R-:W-:Y:S05]  /*3030*/  BSYNC.RECONVERGENT B1 ;  /* 0x0000000000017941 */ /* 0x000fea0003800200 */
.L_x_64799:
        /* <DEDUP_REMOVED lines=20> */
.L_x_64810:
        /* <DEDUP_REMOVED lines=13> */
.L_x_64812:
[----:B------:R-:W-:Y:S05]  /*3250*/  BSYNC.RECONVERGENT B3 ;  /* 0x0000000000037941 */ /* 0x000fea0003800200 */
.L_x_64811:
        /* <DEDUP_REMOVED lines=42> */
.L_x_64809:
[----:B------:R-:W-:Y:S05]  /*3500*/  BSYNC.RECONVERGENT B2 ;  /* 0x0000000000027941 */ /* 0x000fea0003800200 */
.L_x_64808:
        /* <DEDUP_REMOVED lines=10> */
.L_x_64807:
[----:B------:R-:W-:Y:S05]  /*35b0*/  BSYNC.RECONVERGENT B1 ;  /* 0x0000000000017941 */ /* 0x000fea0003800200 */
.L_x_64806:
        /* <DEDUP_REMOVED lines=20> */
.L_x_64817:
        /* <DEDUP_REMOVED lines=13> */
.L_x_64819:
[----:B------:R-:W-:Y:S05]  /*37d0*/  BSYNC.RECONVERGENT B3 ;  /* 0x0000000000037941 */ /* 0x000fea0003800200 */
.L_x_64818:
        /* <DEDUP_REMOVED lines=43> */
.L_x_64816:
[----:B------:R-:W-:Y:S05]  /*3a90*/  BSYNC.RECONVERGENT B2 ;  /* 0x0000000000027941 */ /* 0x000fea0003800200 */
.L_x_64815:
        /* <DEDUP_REMOVED lines=10> */
.L_x_64814:
[----:B------:R-:W-:Y:S05]  /*3b40*/  BSYNC.RECONVERGENT B1 ;  /* 0x0000000000017941 */ /* 0x000fea0003800200 */
.L_x_64813:
        /* <DEDUP_REMOVED lines=19> */
.L_x_64823:
        /* <DEDUP_REMOVED lines=13> */
.L_x_64825:
[----:B------:R-:W-:Y:S05]  /*3d50*/  BSYNC.RECONVERGENT B2 ;  /* 0x0000000000027941 */ /* 0x000fea0003800200 */
.L_x_64824:
        /* <DEDUP_REMOVED lines=43> */
.L_x_64822:
[----:B------:R-:W-:Y:S05]  /*4010*/  BSYNC.RECONVERGENT B1 ;  /* 0x0000000000017941 */ /* 0x000fea0003800200 */
.L_x_64821:
        /* <DEDUP_REMOVED lines=11> */
.L_x_64770:
        /* <DEDUP_REMOVED lines=21> */
.L_x_64830:
        /* <DEDUP_REMOVED lines=13> */
.L_x_64832:
[----:B------:R-:W-:Y:S05]  /*42f0*/  BSYNC.RECONVERGENT B3 ;  /* 0x0000000000037941 */ /* 0x000fea0003800200 */
.L_x_64831:
        /* <DEDUP_REMOVED lines=42> */
.L_x_64829:
[----:B------:R-:W-:Y:S05]  /*45a0*/  BSYNC.RECONVERGENT B2 ;  /* 0x0000000000027941 */ /* 0x000fea0003800200 */
.L_x_64828:
        /* <DEDUP_REMOVED lines=9> */
.L_x_64827:
[----:B------:R-:W-:Y:S05]  /*4640*/  BSYNC.RECONVERGENT B1 ;  /* 0x0000000000017941 */ /* 0x000fea0003800200 */
.L_x_64826:
        /* <DEDUP_REMOVED lines=17> */
.L_x_64837:
        /* <DEDUP_REMOVED lines=13> */
.L_x_64839:
[----:B------:R-:W-:Y:S05]  /*4830*/  BSYNC.RECONVERGENT B3 ;  /* 0x0000000000037941 */ /* 0x000fea0003800200 */
.L_x_64838:
        /* <DEDUP_REMOVED lines=43> */
.L_x_64836:
[----:B------:R-:W-:Y:S05]  /*4af0*/  BSYNC.RECONVERGENT B2 ;  /* 0x0000000000027941 */ /* 0x000fea0003800200 */
.L_x_64835:
        /* <DEDUP_REMOVED lines=9> */
.L_x_64834:
[----:B------:R-:W-:Y:S05]  /*4b90*/  BSYNC.RECONVERGENT B1 ;  /* 0x0000000000017941 */ /* 0x000fea0003800200 */
.L_x_64833:
        /* <DEDUP_REMOVED lines=17> */
.L_x_64844:
        /* <DEDUP_REMOVED lines=13> */
.L_x_64846:
[----:B------:R-:W-:Y:S05]  /*4d80*/  BSYNC.RECONVERGENT B3 ;  /* 0x0000000000037941 */ /* 0x000fea0003800200 */
.L_x_64845:
        /* <DEDUP_REMOVED lines=43> */
.L_x_64843:
[----:B------:R-:W-:Y:S05]  /*5040*/  BSYNC.RECONVERGENT B2 ;  /* 0x0000000000027941 */ /* 0x000fea0003800200 */
.L_x_64842:
        /* <DEDUP_REMOVED lines=9> */
.L_x_64841:
[----:B------:R-:W-:Y:S05]  /*50e0*/  BSYNC.RECONVERGENT B1 ;  /* 0x0000000000017941 */ /* 0x000fea0003800200 */
.L_x_64840:
        /* <DEDUP_REMOVED lines=17> */
.L_x_64851:
        /* <DEDUP_REMOVED lines=13> */
.L_x_64853:
[----:B------:R-:W-:Y:S05]  /*52d0*/  BSYNC.RECONVERGENT B3 ;  /* 0x0000000000037941 */ /* 0x000fea0003800200 */
.L_x_64852:
        /* <DEDUP_REMOVED lines=43> */
.L_x_64850:
[----:B------:R-:W-:Y:S05]  /*5590*/  BSYNC.RECONVERGENT B2 ;  /* 0x0000000000027941 */ /* 0x000fea0003800200 */
.L_x_64849:
        /* <DEDUP_REMOVED lines=9> */
.L_x_64848:
[----:B------:R-:W-:Y:S05]  /*5630*/  BSYNC.RECONVERGENT B1 ;  /* 0x0000000000017941 */ /* 0x000fea0003800200 */
.L_x_64847:
        /* <DEDUP_REMOVED lines=17> */
.L_x_64858:
        /* <DEDUP_REMOVED lines=13> */
.L_x_64860:
[----:B------:R-:W-:Y:S05]  /*5820*/  BSYNC.RECONVERGENT B3 ;  /* 0x0000000000037941 */ /* 0x000fea0003800200 */
.L_x_64859:
        /* <DEDUP_REMOVED lines=43> */
.L_x_64857:
[----:B------:R-:W-:Y:S05]  /*5ae0*/  BSYNC.RECONVERGENT B2 ;  /* 0x0000000000027941 */ /* 0x000fea0003800200 */
.L_x_64856:
        /* <DEDUP_REMOVED lines=9> */
.L_x_64855:
[----:B------:R-:W-:Y:S05]  /*5b80*/  BSYNC.RECONVERGENT B1 ;  /* 0x0000000000017941 */ /* 0x000fea0003800200 */
.L_x_64854:
        /* <DEDUP_REMOVED lines=17> */
.L_x_64865:
        /* <DEDUP_REMOVED lines=13> */
.L_x_64867:
[----:B------:R-:W-:Y:S05]  /*5d70*/  BSYNC.RECONVERGENT B3 ;  /* 0x0000000000037941 */ /* 0x000fea0003800200 */
.L_x_64866:
        /* <DEDUP_REMOVED lines=43> */
.L_x_64864:
[----:B------:R-:W-:Y:S05]  /*6030*/  BSYNC.RECONVERGENT B2 ;  /* 0x0000000000027941 */ /* 0x000fea0003800200 */
.L_x_64863:
        /* <DEDUP_REMOVED lines=9> */
.L_x_64862:
[----:B------:R-:W-:Y:S05]  /*60d0*/  BSYNC.RECONVERGENT B1 ;  /* 0x0000000000017941 */ /* 0x000fea0003800200 */
.L_x_64861:
        /* <DEDUP_REMOVED lines=17> */
.L_x_64872:
        /* <DEDUP_REMOVED lines=13> */
.L_x_64874:
[----:B------:R-:W-:Y:S05]  /*62c0*/  BSYNC.RECONVERGENT B3 ;  /* 0x0000000000037941 */ /* 0x000fea0003800200 */
.L_x_64873:
        /* <DEDUP_REMOVED lines=43> */
.L_x_64871:
[----:B------:R-:W-:Y:S05]  /*6580*/  BSYNC.RECONVERGENT B2 ;  /* 0x0000000000027941 */ /* 0x000fea0003800200 */
.L_x_64870:
        /* <DEDUP_REMOVED lines=9> */
.L_x_64869:
[----:B------:R-:W-:Y:S05]  /*6620*/  BSYNC.RECONVERGENT B1 ;  /* 0x0000000000017941 */ /* 0x000fea0003800200 */
.L_x_64868:
        /* <DEDUP_REMOVED lines=16> */
.L_x_64877:
        /* <DEDUP_REMOVED lines=13> */
.L_x_64879:
[----:B------:R-:W-:Y:S05]  /*6800*/  BSYNC.RECONVERGENT B2 ;  /* 0x0000000000027941 */ /* 0x000fea0003800200 */
.L_x_64878:
        /* <DEDUP_REMOVED lines=43> */
.L_x_64876:
[----:B------:R-:W-:Y:S05]  /*6ac0*/  BSYNC.RECONVERGENT B1 ;  /* 0x0000000000017941 */ /* 0x000fea0003800200 */
.L_x_64875:
        /* <DEDUP_REMOVED lines=9> */
.L_x_64820:
[----:B------:R-:W-:Y:S05]  /*6b60*/  BSYNC.RECONVERGENT B0 ;  /* 0x0000000000007941 */ /* 0x000fea0003800200 */
.L_x_64769:
[----:B------:R-:W0:Y:S01]  /*6b70*/  LDC.64 R218, c[0x0][0x3a8] ;  /* 0x0000ea00ffda7b82 */ /* 0x000e220000000a00 */
[----:B------:R-:W-:Y:S01]  /*6b80*/  BSSY.RECONVERGENT B0, `(.L_x_64880) ;  /* 0x000001a000007945 */ /* 0x000fe20003800200 */
[----:B0-----:R-:W-:-:S05]  /*6b90*/  IMAD.WIDE.U32 R26, R176, 0x20, R218 ;  /* 0x00000020b01a7825 */ /* 0x001fca00078e00da */
[----:B-----5:R-:W-:Y:S04]  /*6ba0*/  STG.E.128 desc[UR8][R26.64], R92 ;  /* 0x0000005c1a007986 */ /* 0x020fe8000c101d08 */
[----:B------:R0:W-:Y:S02]  /*6bb0*/  STG.E.128 desc[UR8][R26.64+0x10], R88 ;  /* 0x000010581a007986 */ /* 0x0001e4000c101d08 */
[----:B0-----:R-:W-:Y:S01]  /*6bc0*/  VIADD R27, R177, 0x20 ;  /* 0x00000020b11b7836 */ /* 0x001fe20000000000 */
[----:B------:R-:W-:Y:S06]  /*6bd0*/  @!P1 BRA `(.L_x_64881) ;  /* 0x0000000000509947 */ /* 0x000fec0003800000 */
[----:B------:R-:W-:Y:S01]  /*6be0*/  IMAD.U32 R26, R193, 0x10000, RZ ;  /* 0x00010000c11a7824 */ /* 0x000fe200078e00ff */
        /* <DEDUP_REMOVED lines=19> */
.L_x_64881:
[----:B------:R-:W-:Y:S05]  /*6d20*/  BSYNC.RECONVERGENT B0 ;  /* 0x0000000000007941 */ /* 0x000fea0003800200 */
.L_x_64880:
[----:B------:R-:W-:Y:S04]  /*6d30*/  BSSY.RECONVERGENT B0, `(.L_x_64882) ;  /* 0x0000005000007945 */ /* 0x000fe80003800200 */
[----:B------:R-:W-:Y:S05]  /*6d40*/  @!P1 BRA `(.L_x_64883) ;  /* 0x00000000000c9947 */ /* 0x000fea0003800000 */
[----:B------:R-:W1:Y:S02]  /*6d50*/  LDC.64 R96, c[0x0][0x390] ;  /* 0x0000e400ff607b82 */ /* 0x000e640000000a00 */
[----:B-1----:R-:W-:-:S06]  /*6d60*/  IMAD.WIDE.U32 R96, R27, 0x10, R96 ;  /* 0x000000101b607825 */ /* 0x002fcc00078e0060 */
[----:B------:R-:W5:Y:S02]  /*6d70*/  LDG.E.128 R96, desc[UR8][R96.64] ;  /* 0x0000000860607981 */ /* 0x000f64000c1e1d00 */
.L_x_64883:
[----:B------:R-:W-:Y:S05]  /*6d80*/  BSYNC.RECONVERGENT B0 ;  /* 0x0000000000007941 */ /* 0x000fea0003800200 */
.L_x_64882:
[----:B------:R-:W-:Y:S04]  /*6d90*/  BSSY.RECONVERGENT B0, `(.L_x_64884) ;  /* 0x0000579000007945 */ /* 0x000fe80003800200 */
[----:B------:R-:W-:Y:S05]  /*6da0*/  @!P0 BRA `(.L_x_64885) ;  /* 0x0000002c00348947 */ /* 0x000fea0003800000 */
[----:B0-----:R-:W0:Y:S01]  /*6db0*/  LDC.64 R28, c[0x0][0x3a0] ;  /* 0x0000e800ff1c7b82 */ /* 0x001e220000000a00 */
        /* <DEDUP_REMOVED lines=25> */
.L_x_64890:
        /* <DEDUP_REMOVED lines=13> */
.L_x_64892:
[----:B------:R-:W-:Y:S05]  /*7020*/  BSYNC.RECONVERGENT B3 ;  /* 0x0000000000037941 */ /* 0x000fea0003800200 */
.L_x_64891:
        /* <DEDUP_REMOVED lines=43> */
.L_x_64889:
[----:B------:R-:W-:Y:S05]  /*72e0*/  BSYNC.RECONVERGENT B2 ;  /* 0x0000000000027941 */ /* 0x000fea0003800200 */
.L_x_64888:
        /* <DEDUP_REMOVED lines=10> */
.L_x_64887:
[----:B------:R-:W-:Y:S05]  /*7390*/  BSYNC.RECONVERGENT B1 ;  /* 0x0000000000017941 */ /* 0x000fea0003800200 */
.L_x_64886:
        /* <DEDUP_REMOVED lines=20> */
.L_x_64897:
        /* <DEDUP_REMOVED lines=13> */
.L_x_64899:
[----:B------:R-:W-:Y:S05]  /*75b0*/  BSYNC.RECONVERGENT B3 ;  /* 0x0000000000037941 */ /* 0x000fea0003800200 */
.L_x_64898:
        /* <DEDUP_REMOVED lines=43> */
.L_x_64896:
[----:B------:R-:W-:Y:S05]  /*7870*/  BSYNC.RECONVERGENT B2 ;  /* 0x0000000000027941 */ /* 0x000fea0003800200 */
.L_x_64895:
        /* <DEDUP_REMOVED lines=10> */
.L_x_64894:
[----:B------:R-:W-:Y:S05]  /*7920*/  BSYNC.RECONVERGENT B1 ;  /* 0x0000000000017941 */ /* 0x000fea0003800200 */
.L_x_64893:
        /* <DEDUP_REMOVED lines=20> */
.L_x_64904:
        /* <DEDUP_REMOVED lines=13> */
.L_x_64906:
[----:B------:R-:W-:Y:S05]  /*7b40*/  BSYNC.RECONVERGENT B3 ;  /* 0x0000000000037941 */ /* 0x000fea0003800200 */
.L_x_64905:
        /* <DEDUP_REMOVED lines=43> */
.L_x_64903:
[----:B------:R-:W-:Y:S05]  /*7e00*/  BSYNC.RECONVERGENT B2 ;  /* 0x0000000000027941 */ /* 0x000fea0003800200 */
.L_x_64902:
        /* <DEDUP_REMOVED lines=10> */
.L_x_64901:
[----:B------:R-:W-:Y:S05]  /*7eb0*/  BSYNC.RECONVERGENT B1 ;  /* 0x0000000000017941 */ /* 0x000fea0003800200 */
.L_x_64900:
        /* <DEDUP_REMOVED lines=20> */
.L_x_64911:
        /* <DEDUP_REMOVED lines=13> */
.L_x_64913:
[----:B------:R-:W-:Y:S05]  /*80d0*/  BSYNC.RECONVERGENT B3 ;  /* 0x0000000000037941 */ /* 0x000fea0003800200 */
.L_x_64912:
        /* <DEDUP_REMOVED lines=43> */
.L_x_64910:
[----:B------:R-:W-:Y:S05]  /*8390*/  BSYNC.RECONVERGENT B2 ;  /* 0x0000000000027941 */ /* 0x000fea0003800200 */
.L_x_64909:
        /* <DEDUP_REMOVED lines=10> */
.L_x_64908:
[----:B------:R-:W-:Y:S05]  /*8440*/  BSYNC.RECONVERGENT B1 ;  /* 0x0000000000017941 */ /* 0x000fea0003800200 */
.L_x_64907:
        /* <DEDUP_REMOVED lines=20> */
.L_x_64918:
        /* <DEDUP_REMOVED lines=13> */
.L_x_64920:
[----:B------:R-:W-:Y:S05]  /*8660*/  BSYNC.RECONVERGENT B3 ;  /* 0x0000000000037941 */ /* 0x000fea0003800200 */
.L_x_64919:
        /* <DEDUP_REMOVED lines=43> */
.L_x_64917:
[----:B------:R-:W-:Y:S05]  /*8920*/  BSYNC.RECONVERGENT B2 ;  /* 0x0000000000027941 */ /* 0x000fea0003800200 */
.L_x_64916:
        /* <DEDUP_REMOVED lines=10> */
.L_x_64915:
[----:B------:R-:W-:Y:S05]  /*89d0*/  BSYNC.RECONVERGENT B1 ;  /* 0x0000000000017941 */ /* 0x000fea0003800200 */
.L_x_64914:
        /* <DEDUP_REMOVED lines=20> */
.L_x_64925:
        /* <DEDUP_REMOVED lines=13> */
.L_x_64927:
[----:B------:R-:W-:Y:S05]  /*8bf0*/  BSYNC.RECONVERGENT B3 ;  /* 0x0000000000037941 */ /* 0x000fea0003800200 */
.L_x_64926:
        /* <DEDUP_REMOVED lines=43> */
.L_x_64924:
[----:B------:R-:W-:Y:S05]  /*8eb0*/  BSYNC.RECONVERGENT B2 ;  /* 0x0000000000027941 */ /* 0x000fea0003800200 */
.L_x_64923:
        /* <DEDUP_REMOVED lines=10> */
.L_x_64922:
[----:B------:R-:W-:Y:S05]  /*8f60*/  BSYNC.RECONVERGENT B1 ;  /* 0x0000000000017941 */ /* 0x000fea0003800200 */
.L_x_64921:
        /* <DEDUP_REMOVED lines=20> */
.L_x_64932:
        /* <DEDUP_REMOVED lines=13> */
.L_x_64934:
[----:B------:R-:W-:Y:S05]  /*9180*/  BSYNC.RECONVERGENT B3 ;  /* 0x0000000000037941 */ /* 0x000fea0003800200 */
.L_x_64933:
        /* <DEDUP_REMOVED lines=43> */
.L_x_64931:
[----:B------:R-:W-:Y:S05]  /*9440*/  BSYNC.RECONVERGENT B2 ;  /* 0x0000000000027941 */ /* 0x000fea0003800200 */
.L_x_64930:
        /* <DEDUP_REMOVED lines=10> */
.L_x_64929:
[----:B------:R-:W-:Y:S05]  /*94f0*/  BSYNC.RECONVERGENT B1 ;  /* 0x0000000000017941 */ /* 0x000fea0003800200 */
.L_x_64928:
        /* <DEDUP_REMOVED lines=19> */
.L_x_64938:
        /* <DEDUP_REMOVED lines=13> */
.L_x_64940:
[----:B------:R-:W-:Y:S05]  /*9700*/  BSYNC.RECONVERGENT B2 ;  /* 0x0000000000027941 */ /* 0x000fea0003800200 */
.L_x_64939:
        /* <DEDUP_REMOVED lines=43> */
.L_x_64937:
[----:B------:R-:W-:Y:S05]  /*99c0*/  BSYNC.RECONVERGENT B1 ;  /* 0x0000000000017941 */ /* 0x000fea0003800200 */
.L_x_64936:
        /* <DEDUP_REMOVED lines=11> */
.L_x_64885:
        /* <DEDUP_REMOVED lines=21> */
.L_x_64945:
        /* <DEDUP_REMOVED lines=13> */
.L_x_64947:
[----:B------:R-:W-:Y:S05]  /*9ca0*/  BSYNC.RECONVERGENT B3 ;  /* 0x0000000000037941 */ /* 0x000fea0003800200 */
.L_x_64946:
        /* <DEDUP_REMOVED lines=43> */
.L_x_64944:
[----:B------:R-:W-:Y:S05]  /*9f60*/  BSYNC.RECONVERGENT B2 ;  /* 0x0000000000027941 */ /* 0x000fea0003800200 */
.L_x_64943:
        /* <DEDUP_REMOVED lines=9> */
.L_x_64942:
[----:B------:R-:W-:Y:S05]  /*a000*/  BSYNC.RECONVERGENT B1 ;  /* 0x0000000000017941 */ /* 0x000fea0003800200 */
.L_x_64941:
[----:B------:R-:W-:Y:S01]  /*a010*/  BSSY.RECONVERGENT B1, `(.L_x_64948) ;  /* 0x0000054000017945 */ /* 0x000fe20003800200 */
[----:B------:R-:W-:Y:S01]  /*a020*/  IMAD.MOV.U32 R24, RZ, RZ, R25 ;  /* 0x000000ffff187224 */ /* 0x000fe200078e0019 */
[----:B------:R-:W-:Y:S02]  /*a030*/  MOV R85, RZ ;  /* 0x000000ff00557202 */ /* 0x000fe40000000f00 */
[----:B------:R-:W-:Y:S05]  /*a040*/  @!P1 BRA `(.L_x_64949) ;  /* 0x0000000400409947 */ /* 0x000fea0003800000 */
[----:B------:R-:W-:Y:S01]  /*a050*/  ISETP.NE.AND P2, PT, R25, 0x1, PT ;  /* 0x000000011900780c */ /* 0x000fe20003f45270 */
[----:B------:R-:W-:Y:S01]  /*a060*/  BSSY.RECONVERGENT B2, `(.L_x_64950) ;  /* 0x0000045000027945 */ /* 0x000fe20003800200 */
[----:B------:R-:W-:Y:S02]  /*a070*/  IMAD.MOV.U32 R24, RZ, RZ, 0x2 ;  /* 0x00000002ff187424 */ /* 0x000fe400078e00ff */
[----:B0-----:R-:W-:-:S09]  /*a080*/  IMAD.MOV.U32 R28, RZ, RZ, R8 ;  /* 0x000000ffff1c7224 */ /* 0x001fd200078e0008 */
        /* <DEDUP_REMOVED lines=9> */
.L_x_64952:
        /* <DEDUP_REMOVED lines=13> */
.L_x_64954:
[----:B------:R-:W-:Y:S05]  /*a1f0*/  BSYNC.RECONVERGENT B3 ;  /* 0x0000000000037941 */ /* 0x000fea0003800200 */
.L_x_64953:
        /* <DEDUP_REMOVED lines=43> */
.L_x_64951:
[----:B------:R-:W-:Y:S05]  /*a4b0*/  BSYNC.RECONVERGENT B2 ;  /* 0x0000000000027941 */ /* 0x000fea0003800200 */
.L_x_64950:
        /* <DEDUP_REMOVED lines=9> */
.L_x_64949:
[----:B------:R-:W-:Y:S05]  /*a550*/  BSYNC.RECONVERGENT B1 ;  /* 0x0000000000017941 */ /* 0x000fea0003800200 */
.L_x_64948:
[----:B------:R-:W-:Y:S01]  /*a560*/  BSSY.RECONVERGENT B1, `(.L_x_64955) ;  /* 0x0000054000017945 */ /* 0x000fe20003800200 */
[----:B------:R-:W-:Y:S02]  /*a570*/  IMAD.MOV.U32 R25, RZ, RZ, R24 ;  /* 0x000000ffff197224 */ /* 0x000fe400078e0018 */
[----:B------:R-:W-:Y:S01]  /*a580*/  IMAD.MOV.U32 R86, RZ, RZ, RZ ;  /* 0x000000ffff567224 */ /* 0x000fe200078e00ff */
[----:B------:R-:W-:Y:S06]  /*a590*/  @!P1 BRA `(.L_x_64956) ;  /* 0x0000000400409947 */ /* 0x000fec0003800000 */
[----:B------:R-:W-:Y:S01]  /*a5a0*/  ISETP.NE.AND P2, PT, R24, 0x1, PT ;  /* 0x000000011800780c */ /* 0x000fe20003f45270 */
[----:B------:R-:W-:Y:S01]  /*a5b0*/  BSSY.RECONVERGENT B2, `(.L_x_64957) ;  /* 0x0000045000027945 */ /* 0x000fe20003800200 */
[----:B------:R-:W-:Y:S01]  /*a5c0*/  MOV R25, 0x2 ;  /* 0x0000000200197802 */ /* 0x000fe20000000f00 */
[----:B0-----:R-:W-:-:S10]  /*a5d0*/  IMAD.MOV.U32 R28, RZ, RZ, R8 ;  /* 0x000000ffff1c7224 */ /* 0x001fd400078e0008 */
        /* <DEDUP_REMOVED lines=9> */
.L_x_64959:
        /* <DEDUP_REMOVED lines=13> */
.L_x_64961:
[----:B------:R-:W-:Y:S05]  /*a740*/  BSYNC.RECONVERGENT B3 ;  /* 0x0000000000037941 */ /* 0x000fea0003800200 */
.L_x_64960:
        /* <DEDUP_REMOVED lines=43> */
.L_x_64958:
[----:B------:R-:W-:Y:S05]  /*aa00*/  BSYNC.RECONVERGENT B2 ;  /* 0x0000000000027941 */ /* 0x000fea0003800200 */
.L_x_64957:
        /* <DEDUP_REMOVED lines=9> */
.L_x_64956:
[----:B------:R-:W-:Y:S05]  /*aaa0*/  BSYNC.RECONVERGENT B1 ;  /* 0x0000000000017941 */ /* 0x000fea0003800200 */
.L_x_64955:
[----:B------:R-:W-:Y:S01]  /*aab0*/  BSSY.RECONVERGENT B1, `(.L_x_64962) ;  /* 0x0000054000017945 */ /* 0x000fe20003800200 */
[----:B------:R-:W-:Y:S01]  /*aac0*/  MOV R24, R25 ;  /* 0x0000001900187202 */ /* 0x000fe20000000f00 */
[----:B------:R-:W-:Y:S02]  /*aad0*/  IMAD.MOV.U32 R87, RZ, RZ, RZ ;  /* 0x000000ffff577224 */ /* 0x000fe400078e00ff */
        /* <DEDUP_REMOVED lines=14> */
.L_x_64966:
        /* <DEDUP_REMOVED lines=13> */
.L_x_64968:
[----:B------:R-:W-:Y:S05]  /*ac90*/  BSYNC.RECONVERGENT B3 ;  /* 0x0000000000037941 */ /* 0x000fea0003800200 */
.L_x_64967:
        /* <DEDUP_REMOVED lines=41> */
[----:B------:R-:W-:Y:S02]  /*af30*/  IMAD.MOV.U32 R26, RZ, RZ, R24 ;  /* 0x000000ffff1a7224 */ /* 0x000fe400078e0018 */
[----:B------:R-:W-:-:S07]  /*af40*/  HFMA2 R24, -RZ, RZ, 0, 0 ;  /* 0x00000000ff187431 */ /* 0x000fce00000001ff */
.L_x_64965:
[----:B------:R-:W-:Y:S05]  /*af50*/  BSYNC.RECONVERGENT B2 ;  /* 0x0000000000027941 */ /* 0x000fea0003800200 */
.L_x_64964:
        /* <DEDUP_REMOVED lines=9> */
.L_x_64963:
[----:B------:R-:W-:Y:S05]  /*aff0*/  BSYNC.RECONVERGENT B1 ;  /* 0x0000000000017941 */ /* 0x000fea0003800200 */
.L_x_64962:
        /* <DEDUP_REMOVED lines=17> */
.L_x_64973:
        /* <DEDUP_REMOVED lines=13> */
.L_x_64975:
[----:B------:R-:W-:Y:S05]  /*b1e0*/  BSYNC.RECONVERGENT B3 ;  /* 0x0000000000037941 */ /* 0x000fea0003800200 */
.L_x_64974:
        /* <DEDUP_REMOVED lines=43> */
.L_x_64972:
[----:B------:R-:W-:Y:S05]  /*b4a0*/  BSYNC.RECONVERGENT B2 ;  /* 0x0000000000027941 */ /* 0x000fea0003800200 */
.L_x_64971:
        /* <DEDUP_REMOVED lines=9> */
.L_x_64970:
[----:B------:R-:W-:Y:S05]  /*b540*/  BSYNC.RECONVERGENT B1 ;  /* 0x0000000000017941 */ /* 0x000fea0003800200 */
.L_x_64969:
        /* <DEDUP_REMOVED lines=17> */
.L_x_64980:
        /* <DEDUP_REMOVED lines=13> */
.L_x_64982:
[----:B------:R-:W-:Y:S05]  /*b730*/  BSYNC.RECONVERGENT B3 ;  /* 0x0000000000037941 */ /* 0x000fea0003800200 */
.L_x_64981:
        /* <DEDUP_REMOVED lines=43> */
.L_x_64979:
[----:B------:R-:W-:Y:S05]  /*b9f0*/  BSYNC.RECONVERGENT B2 ;  /* 0x0000000000027941 */ /* 0x000fea0003800200 */
.L_x_64978:
        /* <DEDUP_REMOVED lines=9> */
.L_x_64977:
[----:B------:R-:W-:Y:S05]  /*ba90*/  BSYNC.RECONVERGENT B1 ;  /* 0x0000000000017941 */ /* 0x000fea0003800200 */
.L_x_64976:
        /* <DEDUP_REMOVED lines=17> */
.L_x_64987:
        /* <DEDUP_REMOVED lines=13> */
.L_x_64989:
[----:B------:R-:W-:Y:S05]  /*bc80*/  BSYNC.RECONVERGENT B3 ;  /* 0x0000000000037941 */ /* 0x000fea0003800200 */
.L_x_64988:
        /* <DEDUP_REMOVED lines=43> */
.L_x_64986:
[----:B------:R-:W-:Y:S05]  /*bf40*/  BSYNC.RECONVERGENT B2 ;  /* 0x0000000000027941 */ /* 0x000fea0003800200 */
.L_x_64985:
        /* <DEDUP_REMOVED lines=9> */
.L_x_64984:
[----:B------:R-:W-:Y:S05]  /*bfe0*/  BSYNC.RECONVERGENT B1 ;  /* 0x0000000000017941 */ /* 0x000fea0003800200 */
.L_x_64983:
[----:B------:R-:W-:Y:S01]  /*bff0*/  IMAD.MOV.U32 R32, RZ, RZ, R25 ;  /* 0x000000ffff207224 */ /* 0x000fe200078e0019 */
[----:B------:R-:W-:Y:S01]  /*c000*/  MOV R83, RZ ;  /* 0x000000ff00537202 */ /* 0x000fe20000000f00 */
[----:B------:R-:W-:Y:S06]  /*c010*/  @!P1 BRA `(.L_x_64935) ;  /* 0x0000000400409947 */ /* 0x000fec0003800000 */
        /* <DEDUP_REMOVED lines=13> */
.L_x_64992:
        /* <DEDUP_REMOVED lines=13> */
.L_x_64994:
[----:B------:R-:W-:Y:S05]  /*c1c0*/  BSYNC.RECONVERGENT B2 ;  /* 0x0000000000027941 */ /* 0x000fea0003800200 */
.L_x_64993:
        /* <DEDUP_REMOVED lines=43> */
.L_x_64991:
[----:B------:R-:W-:Y:S05]  /*c480*/  BSYNC.RECONVERGENT B1 ;  /* 0x0000000000017941 */ /* 0x000fea0003800200 */
.L_x_64990:
        /* <DEDUP_REMOVED lines=9> */
.L_x_64935:
[----:B------:R-:W-:Y:S05]  /*c520*/  BSYNC.RECONVERGENT B0 ;  /* 0x0000000000007941 */ /* 0x000fea0003800200 */
.L_x_64884:
[----:B------:R-:W-:Y:S01]  /*c530*/  VIADD R24, R176, 0x20 ;  /* 0x00000020b0187836 */ /* 0x000fe20000000000 */
[----:B------:R-:W-:Y:S03]  /*c540*/  BSSY.RECONVERGENT B0, `(.L_x_64995) ;  /* 0x0000019000007945 */ /* 0x000fe60003800200 */
        /* <DEDUP_REMOVED lines=24> */
.L_x_64996:
[----:B------:R-:W-:Y:S05]  /*c6d0*/  BSYNC.RECONVERGENT B0 ;  /* 0x0000000000007941 */ /* 0x000fea0003800200 */
.L_x_64995:
[----:B------:R-:W-:Y:S04]  /*c6e0*/  BSSY.RECONVERGENT B0, `(.L_x_64997) ;  /* 0x0000006000007945 */ /* 0x000fe80003800200 */
[----:B------:R-:W-:Y:S05]  /*c6f0*/  @!P1 BRA `(.L_x_64998) ;  /* 0x0000000000109947 */ /* 0x000fea0003800000 */
[----:B-12---:R-:W1:Y:S01]  /*c700*/  LDC.64 R24, c[0x0][0x390] ;  /* 0x0000e400ff187b82 */ /* 0x006e620000000a00 */
[----:B------:R-:W-:-:S05]  /*c710*/  IADD3 R27, PT, PT, R177, 0x40, RZ ;  /* 0x00000040b11b7810 */ /* 0x000fca0007ffe0ff */
[----:B-1----:R-:W-:-:S05]  /*c720*/  IMAD.WIDE.U32 R24, R27, 0x10, R24 ;  /* 0x000000101b187825 */ /* 0x002fca00078e0018 */
[----:B------:R3:W5:Y:S02]  /*c730*/  LDG.E.128 R96, desc[UR8][R24.64] ;  /* 0x0000000818607981 */ /* 0x000764000c1e1d00 */
.L_x_64998:
[----:B------:R-:W-:Y:S05]  /*c740*/  BSYNC.RECONVERGENT B0 ;  /* 0x0000000000007941 */ /* 0x000fea0003800200 */
.L_x_64997:
[----:B------:R-:W-:Y:S04]  /*c750*/  BSSY.RECONVERGENT B0, `(.L_x_64999) ;  /* 0x0000572000007945 */ /* 0x000fe80003800200 */
[----:B------:R-:W-:Y:S05]  /*c760*/  @!P0 BRA `(.L_x_65000) ;  /* 0x0000002c00188947 */ /* 0x000fea0003800000 */
[----:B-123--:R-:W1:Y:S01]  /*c770*/  LDC.64 R24, c[0x0][0x3a0] ;  /* 0x0000e800ff187b82 */ /* 0x00ee620000000a00 */
[----:B------:R-:W-:Y:S01]  /*c780*/  ISETP.GT.AND P2, PT, R195, RZ, PT ;  /* 0x000000ffc300720c */ /* 0x000fe20003f44270 */
[----:B------:R-:W-:Y:S01]  /*c790*/  VIADD R27, R176, 0x40 ;  /* 0x00000040b01b7836 */ /* 0x000fe20000000000 */
[----:B------:R-:W-:Y:S03]  /*c7a0*/  BSSY.RECONVERGENT B1, `(.L_x_65001) ;  /* 0x000005a000017945 */ /* 0x000fe60003800200 */
[----:B-1----:R-:W-:-:S08]  /*c7b0*/  IMAD.WIDE.U32 R24, R27, 0x20, R24 ;  /* 0x000000201b187825 */ /* 0x002fd000078e0018 */
[----:B------:R-:W-:Y:S01]  /*c7c0*/  @!P2 MOV R27, R32 ;  /* 0x00000020001ba202 */ /* 0x000fe20000000f00 */
[----:B------:R-:W5:Y:S04]  /*c7d0*/  LDG.E.128 R76, desc[UR8][R24.64] ;  /* 0x00000008184c7981 */ /* 0x000f68000c1e1d00 */
[----:B------:R1:W5:Y:S02]  /*c7e0*/  LDG.E.128 R72, desc[UR8][R24.64+0x10] ;  /* 0x0000100818487981 */ /* 0x000364000c1e1d00 */
        /* <DEDUP_REMOVED lines=18> */
.L_x_65005:
        /* <DEDUP_REMOVED lines=13> */
.L_x_65007:
[----:B------:R-:W-:Y:S05]  /*c9e0*/  BSYNC.RECONVERGENT B3 ;  /* 0x0000000000037941 */ /* 0x000fea0003800200 */
.L_x_65006:
        /* <DEDUP_REMOVED lines=42> */
.L_x_65004:
[----:B------:R-:W-:Y:S05]  /*cc90*/  BSYNC.RECONVERGENT B2 ;  /* 0x0000000000027941 */ /* 0x000fea0003800200 */
.L_x_65003:
[----:B------:R-:W-:Y:S01]  /*cca0*/  I2FP.F32.U32 R25, R25 ;  /* 0x0000001900197245 */ /* 0x000fe20000201000 */
[----:B0----5:R-:W-:Y:S02]  /*ccb0*/  HADD2.F32 R28, -RZ, R96.H0_H0 ;  /* 0x20000060ff1c7230 */ /* 0x021fe40000004100 */
        /* <DEDUP_REMOVED lines=8> */
.L_x_65002:
[----:B------:R-:W-:Y:S05]  /*cd40*/  BSYNC.RECONVERGENT B1 ;  /* 0x0000000000017941 */ /* 0x000fea0003800200 */
.L_x_65001:
[----:B------:R-:W-:Y:S01]  /*cd50*/  BSSY.RECONVERGENT B1, `(.L_x_65008) ;  /* 0x0000057000017945 */ /* 0x000fe20003800200 */
[----:B------:R-:W-:Y:S01]  /*cd60*/  @!P2 MOV R26, R24 ;  /* 0x00000018001aa202 */ /* 0x000fe20000000f00 */
[----:B------:R-:W-:Y:S02]  /*cd70*/  @!P2 IMAD.MOV.U32 R25, RZ, RZ, R27 ;  /* 0x000000ffff19a224 */ /* 0x000fe400078e001b */
        /* <DEDUP_REMOVED lines=17> */
.L_x_65012:
        /* <DEDUP_REMOVED lines=13> */
.L_x_65014:
[----:B------:R-:W-:Y:S05]  /*cf60*/  BSYNC.RECONVERGENT B3 ;  /* 0x0000000000037941 */ /* 0x000fea0003800200 */
.L_x_65013:
        /* <DEDUP_REMOVED lines=42> */
.L_x_65011:
[----:B------:R-:W-:Y:S05]  /*d210*/  BSYNC.RECONVERGENT B2 ;  /* 0x0000000000027941 */ /* 0x000fea0003800200 */
.L_x_65010:
        /* <DEDUP_REMOVED lines=10> */
.L_x_65009:
[----:B------:R-:W-:Y:S05]  /*d2c0*/  BSYNC.RECONVERGENT B1 ;  /* 0x0000000000017941 */ /* 0x000fea0003800200 */
.L_x_65008:
[----:B------:R-:W-:Y:S01]  /*d2d0*/  BSSY.RECONVERGENT B1, `(.L_x_65015) ;  /* 0x0000057000017945 */ /* 0x000fe20003800200 */
[----:B------:R-:W-:Y:S02]  /*d2e0*/  @!P2 IMAD.MOV.U32 R24, RZ, RZ, R26 ;  /* 0x000000ffff18a224 */ /* 0x000fe400078e001a */
[----:B------:R-:W-:Y:S01]  /*d2f0*/  @!P2 IMAD.MOV.U32 R27, RZ, RZ, R25 ;  /* 0x000000ffff1ba224 */ /* 0x000fe200078e0019 */
[----:B------:R-:W-:Y:S06]  /*d300*/  @!P2 BRA `(.L_x_65016) ;  /* 0x00000004004ca947 */ /* 0x000fec0003800000 */
[----:B------:R-:W-:Y:S01]  /*d310*/  ISETP.NE.AND P3, PT, R25, 0x1, PT ;  /* 0x000000011900780c */ /* 0x000fe20003f65270 */
[----:B------:R-:W-:Y:S01]  /*d320*/  BSSY.RECONVERGENT B2, `(.L_x_65017) ;  /* 0x0000047000027945 */ /* 0x000fe20003800200 */
[----:B------:R-:W-:Y:S01]  /*d330*/  MOV R27, 0x2 ;  /* 0x00000002001b7802 */ /* 0x000fe20000000f00 */
[----:B0-----:R-:W-:Y:S02]  /*d340*/  IMAD.MOV.U32 R28, RZ, RZ, R8 ;  /* 0x000000ffff1c7224 */ /* 0x001fe400078e0008 */
        /* <DEDUP_REMOVED lines=12> */
.L_x_65019:
        /* <DEDUP_REMOVED lines=13> */
.L_x_65021:
[----:B------:R-:W-:Y:S05]  /*d4e0*/  BSYNC.RECONVERGENT B3 ;  /* 0x0000000000037941 */ /* 0x000fea0003800200 */
.L_x_65020:
        /* <DEDUP_REMOVED lines=42> */
.L_x_65018:
[----:B------:R-:W-:Y:S05]  /*d790*/  BSYNC.RECONVERGENT B2 ;  /* 0x0000000000027941 */ /* 0x000fea0003800200 */
.L_x_65017:
        /* <DEDUP_REMOVED lines=10> */
.L_x_65016:
[----:B------:R-:W-:Y:S05]  /*d840*/  BSYNC.RECONVERGENT B1 ;  /* 0x0000000000017941 */ /* 0x000fea0003800200 */
.L_x_65015:
        /* <DEDUP_REMOVED lines=20> */
.L_x_65026:
        /* <DEDUP_REMOVED lines=13> */
.L_x_65028:
[----:B------:R-:W-:Y:S05]  /*da60*/  BSYNC.RECONVERGENT B3 ;  /* 0x0000000000037941 */ /* 0x000fea0003800200 */
.L_x_65027:
        /* <DEDUP_REMOVED lines=42> */
.L_x_65025:
[----:B------:R-:W-:Y:S05]  /*dd10*/  BSYNC.RECONVERGENT B2 ;  /* 0x0000000000027941 */ /* 0x000fea0003800200 */
.L_x_65024:
        /* <DEDUP_REMOVED lines=10> */
.L_x_65023:
[----:B------:R-:W-:Y:S05]  /*ddc0*/  BSYNC.RECONVERGENT B1 ;  /* 0x0000000000017941 */ /* 0x000fea0003800200 */
.L_x_65022:
        /* <DEDUP_REMOVED lines=20> */
.L_x_65033:
        /* <DEDUP_REMOVED lines=13> */
.L_x_65035:
[----:B------:R-:W-:Y:S05]  /*dfe0*/  BSYNC.RECONVERGENT B3 ;  /* 0x0000000000037941 */ /* 0x000fea0003800200 */
.L_x_65034:
        /* <DEDUP_REMOVED lines=42> */
.L_x_65032:
[----:B------:R-:W-:Y:S05]  /*e290*/  BSYNC.RECONVERGENT B2 ;  /* 0x0000000000027941 */ /* 0x000fea0003800200 */
.L_x_65031:
        /* <DEDUP_REMOVED lines=10> */
.L_x_65030:
[----:B------:R-:W-:Y:S05]  /*e340*/  BSYNC.RECONVERGENT B1 ;  /* 0x0000000000017941 */ /* 0x000fea0003800200 */
.L_x_65029:
        /* <DEDUP_REMOVED lines=20> */
.L_x_65040:
        /* <DEDUP_REMOVED lines=13> */
.L_x_65042:
[----:B------:R-:W-:Y:S05]  /*e560*/  BSYNC.RECONVERGENT B3 ;  /* 0x0000000000037941 */ /* 0x000fea0003800200 */
.L_x_65041:
        /* <DEDUP_REMOVED lines=42> */
.L_x_65039:
[----:B------:R-:W-:Y:S05]  /*e810*/  BSYNC.RECONVERGENT B2 ;  /* 0x0000000000027941 */ /* 0x000fea0003800200 */
.L_x_65038:
        /* <DEDUP_REMOVED lines=10> */
.L_x_65037:
[----:B------:R-:W-:Y:S05]  /*e8c0*/  BSYNC.RECONVERGENT B1 ;  /* 0x0000000000017941 */ /* 0x000fea0003800200 */
.L_x_65036:
        /* <DEDUP_REMOVED lines=20> */
.L_x_65047:
        /* <DEDUP_REMOVED lines=13> */
.L_x_65049:
[----:B------:R-:W-:Y:S05]  /*eae0*/  BSYNC.RECONVERGENT B3 ;  /* 0x0000000000037941 */ /* 0x000fea0003800200 */
.L_x_65048:
        /* <DEDUP_REMOVED lines=42> */
.L_x_65046:
[----:B------:R-:W-:Y:S05]  /*ed90*/  BSYNC.RECONVERGENT B2 ;  /* 0x0000000000027941 */ /* 0x000fea0003800200 */
.L_x_65045:
        /* <DEDUP_REMOVED lines=10> */
.L_x_65044:
[----:B------:R-:W-:Y:S05]  /*ee40*/  BSYNC.RECONVERGENT B1 ;  /* 0x0000000000017941 */ /* 0x000fea0003800200 */
.L_x_65043:
        /* <DEDUP_REMOVED lines=19> */
.L_x_65053:
        /* <DEDUP_REMOVED lines=13> */
.L_x_65055:
[----:B------:R-:W-:Y:S05]  /*f050*/  BSYNC.RECONVERGENT B2 ;  /* 0x0000000000027941 */ /* 0x000fea0003800200 */
.L_x_65054:
[----:B0-----:R-:W-:Y:S01]  /*f060*/  IMAD.WIDE.U32 R30, R3, -0x326172a9, RZ ;  /* 0xcd9e8d57031e7825 */ /* 0x001fe200078e00ff */
        /* <DEDUP_REMOVED lines=42> */
.L_x_65052:
[----:B------:R-:W-:Y:S05]  /*f310*/  BSYNC.RECONVERGENT B1 ;  /* 0x0000000000017941 */ /* 0x000fea0003800200 */
.L_x_65051:
        /* <DEDUP_REMOVED lines=11> */
.L_x_65000:
[----:B------:R-:W-:Y:S01]  /*f3d0*/  BSSY.RECONVERGENT B1, `(.L_x_65056) ;  /* 0x0000058000017945 */ /* 0x000fe20003800200 */
[----:B-123--:R-:W-:Y:S01]  /*f3e0*/  IMAD.MOV.U32 R25, RZ, RZ, R26 ;  /* 0x000000ffff197224 */ /* 0x00efe200078e001a */
        /* <DEDUP_REMOVED lines=19> */
.L_x_65060:
        /* <DEDUP_REMOVED lines=13> */
.L_x_65062:
[----:B------:R-:W-:Y:S05]  /*f5f0*/  BSYNC.RECONVERGENT B3 ;  /* 0x0000000000037941 */ /* 0x000fea0003800200 */
.L_x_65061:
        /* <DEDUP_REMOVED lines=43> */
.L_x_65059:
[----:B------:R-:W-:Y:S05]  /*f8b0*/  BSYNC.RECONVERGENT B2 ;  /* 0x0000000000027941 */ /* 0x000fea0003800200 */
.L_x_65058:
[----:B------:R-:W-:Y:S01]  /*f8c0*/  I2FP.F32.U32 R26, R27 ;  /* 0x0000001b001a7245 */ /* 0x000fe20000201000 */
[----:B0----5:R-:W-:Y:S02]  /*f8d0*/  HADD2.F32 R28, -RZ, R96.H0_H0 ;  /* 0x20000060ff1c7230 */ /* 0x021fe40000004100 */
[----:B------:R-:W-:-:S03]  /*f8e0*/  IMAD.MOV.U32 R27, RZ, RZ, 0x2f800000 ;  /* 0x2f800000ff1b7424 */ /* 0x000fc600078e00ff */
[----:B------:R-:W-:Y:S01]  /*f8f0*/  FMUL.FTZ R28, R28, UR13 ;  /* 0x0000000d1c1c7c20 */ /* 0x000fe20008410000 */
[----:B------:R-:W-:-:S03]  /*f900*/  FFMA.FTZ R26, R26, R27, 1.1641532182693481445e-10 ;  /* 0x2f0000001a1a7423 */ /* 0x000fc6000001001b */
[----:B------:R-:W-:Y:S02]  /*f910*/  FMUL.FTZ R28, R28, UR12 ;  /* 0x0000000c1c1c7c20 */ /* 0x000fe40008410000 */
[----:B------:R-:W-:-:S04]  /*f920*/  FSETP.GTU.FTZ.AND P2, PT, R26, UR10, PT ;  /* 0x0000000a1a007c0b */ /* 0x000fc8000bf5c000 */
[----:B------:R-:W-:Y:S02]  /*f930*/  SEL R187, RZ, 0x1, P2 ;  /* 0x00000001ffbb7807 */ /* 0x000fe40001000000 */
[----:B------:R-:W-:-:S07]  /*f940*/  FSEL R76, R28, RZ, !P2 ;  /* 0x000000ff1c4c7208 */ /* 0x000fce0005000000 */
.L_x_65057:
[----:B------:R-:W-:Y:S05]  /*f950*/  BSYNC.RECONVERGENT B1 ;  /* 0x0000000000017941 */ /* 0x000fea0003800200 */
.L_x_65056:
        /* <DEDUP_REMOVED lines=17> */
.L_x_65067:
        /* <DEDUP_REMOVED lines=13> */
.L_x_65069:
[----:B------:R-:W-:Y:S05]  /*fb40*/  BSYNC.RECONVERGENT B3 ;  /* 0x0000000000037941 */ /* 0x000fea0003800200 */
.L_x_65068:
        /* <DEDUP_REMOVED lines=43> */
.L_x_65066:
[----:B------:R-:W-:Y:S05]  /*fe00*/  BSYNC.RECONVERGENT B2 ;  /* 0x0000000000027941 */ /* 0x000fea0003800200 */
.L_x_65065:
        /* <DEDUP_REMOVED lines=9> */
.L_x_65064:
[----:B------:R-:W-:Y:S05]  /*fea0*/  BSYNC.RECONVERGENT B1 ;  /* 0x0000000000017941 */ /* 0x000fea0003800200 */
.L_x_65063:
        /* <DEDUP_REMOVED lines=17> */
.L_x_65074:
        /* <DEDUP_REMOVED lines=13> */
.L_x_65076:
[----:B------:R-:W-:Y:S05]  /*10090*/  BSYNC.RECONVERGENT B3 ;  /* 0x0000000000037941 */ /* 0x000fea0003800200 */
.L_x_65075:
        /* <DEDUP_REMOVED lines=43> */
.L_x_65073:
[----:B------:R-:W-:Y:S05]  /*10350*/  BSYNC.RECONVERGENT B2 ;  /* 0x0000000000027941 */ /* 0x000fea0003800200 */
.L_x_65072:
        /* <DEDUP_REMOVED lines=9> */
.L_x_65071:
[----:B------:R-:W-:Y:S05]  /*103f0*/  BSYNC.RECONVERGENT B1 ;  /* 0x0000000000017941 */ /* 0x000fea0003800200 */
.L_x_65070:
        /* <DEDUP_REMOVED lines=17> */
.L_x_65081:
        /* <DEDUP_REMOVED lines=13> */
.L_x_65083:
[----:B------:R-:W-:Y:S05]  /*105e0*/  BSYNC.RECONVERGENT B3 ;  /* 0x0000000000037941 */ /* 0x000fea0003800200 */
.L_x_65082:
        /* <DEDUP_REMOVED lines=43> */
.L_x_65080:
[----:B------:R-:W-:Y:S05]  /*108a0*/  BSYNC.RECONVERGENT B2 ;  /* 0x0000000000027941 */ /* 0x000fea0003800200 */
.L_x_65079:
[----:B------:R-:W-:Y:S01]  /*108b0*/  I2FP.F32.U32 R24, R27 ;  /* 0x0000001b00187245 */ /* 0x000fe20000201000 */
[----:B0----5:R-:W-:Y:S02]  /*108c0*/  HADD2.F32 R28, -RZ, R97.H1_H1 ;  /* 0x30000061ff1c7230 */ /* 0x021fe40000004100 */
[----:B------:R-:W-:-:S03]  /*108d0*/  IMAD.MOV.U32 R27, RZ, RZ, 0x2f800000 ;  /* 0x2f800000ff1b7424 */ /* 0x000fc600078e00ff */
[----:B------:R-:W-:Y:S01]  /*108e0*/  FMUL.FTZ R28, R28, UR13 ;  /* 0x0000000d1c1c7c20 */ /* 0x000fe20008410000 */
[----:B------:R-:W-:-:S03]  /*108f0*/  FFMA.FTZ R24, R24, R27, 1.1641532182693481445e-10 ;  /* 0x2f00000018187423 */ /* 0x000fc6000001001b */
[----:B------:R-:W-:Y:S02]  /*10900*/  FMUL.FTZ R28, R28, UR12 ;  /* 0x0000000c1c1c7c20 */ /* 0x000fe40008410000 */
[----:B------:R-:W-:-:S04]  /*10910*/  FSETP.GTU.FTZ.AND P2, PT, R24, UR10, PT ;  /* 0x0000000a18007c0b */ /* 0x000fc8000bf5c000 */
[----:B------:R-:W-:Y:S02]  /*10920*/  SEL R190, RZ, 0x1, P2 ;  /* 0x00000001ffbe7807 */ /* 0x000fe40001000000 */
[----:B------:R-:W-:-:S07]  /*10930*/  FSEL R79, R28, RZ, !P2 ;  /* 0x000000ff1c4f7208 */ /* 0x000fce0005000000 */
.L_x_65078:
[----:B------:R-:W-:Y:S05]  /*10940*/  BSYNC.RECONVERGENT B1 ;  /* 0x0000000000017941 */ /* 0x000fea0003800200 */
.L_x_65077:
        /* <DEDUP_REMOVED lines=17> */
.L_x_65088:
        /* <DEDUP_REMOVED lines=13> */
.L_x_65090:
[----:B------:R-:W-:Y:S05]  /*10b30*/  BSYNC.RECONVERGENT B3 ;  /* 0x0000000000037941 */ /* 0x000fea0003800200 */
.L_x_65089:
        /* <DEDUP_REMOVED lines=43> */
.L_x_65087:
[----:B------:R-:W-:Y:S05]  /*10df0*/  BSYNC.RECONVERGENT B2 ;  /* 0x0000000000027941 */ /* 0x000fea0003800200 */
.L_x_65086:
        /* <DEDUP_REMOVED lines=9> */
.L_x_65085:
[----:B------:R-:W-:Y:S05]  /*10e90*/  BSYNC.RECONVERGENT B1 ;  /* 0x0000000000017941 */ /* 0x000fea0003800200 */
.L_x_65084:
        /* <DEDUP_REMOVED lines=17> */
.L_x_65095:
        /* <DEDUP_REMOVED lines=13> */
.L_x_65097:
[----:B------:R-:W-:Y:S05]  /*11080*/  BSYNC.RECONVERGENT B3 ;  /* 0x0000000000037941 */ /* 0x000fea0003800200 */
.L_x_65096:
        /* <DEDUP_REMOVED lines=43> */
.L_x_65094:
[----:B------:R-:W-:Y:S05]  /*11340*/  BSYNC.RECONVERGENT B2 ;  /* 0x0000000000027941 */ /* 0x000fea0003800200 */
.L_x_65093:
        /* <DEDUP_REMOVED lines=9> */
.L_x_65092:
[----:B------:R-:W-:Y:S05]  /*113e0*/  BSYNC.RECONVERGENT B1 ;  /* 0x0000000000017941 */ /* 0x000fea0003800200 */
.L_x_65091:
        /* <DEDUP_REMOVED lines=17> */
.L_x_65102:
        /* <DEDUP_REMOVED lines=13> */
.L_x_65104:
[----:B------:R-:W-:Y:S05]  /*115d0*/  BSYNC.RECONVERGENT B3 ;  /* 0x0000000000037941 */ /* 0x000fea0003800200 */
.L_x_65103:
        /* <DEDUP_REMOVED lines=43> */
.L_x_65101:
[----:B------:R-:W-:Y:S05]  /*11890*/  BSYNC.RECONVERGENT B2 ;  /* 0x0000000000027941 */ /* 0x000fea0003800200 */
.L_x_65100:
        /* <DEDUP_REMOVED lines=9> */
.L_x_65099:
[----:B------:R-:W-:Y:S05]  /*11930*/  BSYNC.RECONVERGENT B1 ;  /* 0x0000000000017941 */ /* 0x000fea0003800200 */
.L_x_65098:
        /* <DEDUP_REMOVED lines=16> */
.L_x_65107:
        /* <DEDUP_REMOVED lines=13> */
.L_x_65109:
[----:B------:R-:W-:Y:S05]  /*11b10*/  BSYNC.RECONVERGENT B2 ;  /* 0x0000000000027941 */ /* 0x000fea0003800200 */
.L_x_65108:
        /* <DEDUP_REMOVED lines=43> */
.L_x_65106:
[----:B------:R-:W-:Y:S05]  /*11dd0*/  BSYNC.RECONVERGENT B1 ;  /* 0x0000000000017941 */ /* 0x000fea0003800200 */
.L_x_65105:
        /* <DEDUP_REMOVED lines=9> */
.L_x_65050:
[----:B------:R-:W-:Y:S05]  /*11e70*/  BSYNC.RECONVERGENT B0 ;  /* 0x0000000000007941 */ /* 0x000fea0003800200 */
.L_x_64999:
[----:B------:R-:W-:Y:S01]  /*11e80*/  VIADD R26, R176, 0x40 ;  /* 0x00000040b01a7836 */ /* 0x000fe20000000000 */
[----:B------:R-:W-:Y:S03]  /*11e90*/  BSSY.RECONVERGENT B0, `(.L_x_65110) ;  /* 0x000001a000007945 */ /* 0x000fe60003800200 */
[----:B------:R-:W-:-:S05]  /*11ea0*/  IMAD.WIDE.U32 R26, R26, 0x20, R218 ;  /* 0x000000201a1a7825 */ /* 0x000fca00078e00da */
[----:B-----5:R1:W-:Y:S04]  /*11eb0*/  STG.E.128 desc[UR8][R26.64], R76 ;  /* 0x0000004c1a007986 */ /* 0x0203e8000c101d08 */
[----:B------:R1:W-:Y:S01]  /*11ec0*/  STG.E.128 desc[UR8][R26.64+0x10], R72 ;  /* 0x000010481a007986 */ /* 0x0003e2000c101d08 */
[----:B------:R-:W-:Y:S05]  /*11ed0*/  @!P1 BRA `(.L_x_65111) ;  /* 0x0000000000549947 */ /* 0x000fea0003800000 */
[----:B------:R-:W-:Y:S01]  /*11ee0*/  IMAD.U32 R24, R193, 0x10000, RZ ;  /* 0x00010000c1187824 */ /* 0x000fe200078e00ff */
[----:B------:R-:W2:Y:S01]  /*11ef0*/  LDC.64 R34, c[0x0][0x3b0] ;  /* 0x0000ec00ff227b82 */ /* 0x000ea20000000a00 */
[----:B-1----:R-:W-:Y:S02]  /*11f00*/  LOP3.LUT R26, R190, 0xff, RZ, 0xc0, !PT ;  /* 0x000000ffbe1a7812 */ /* 0x002fe400078ec0ff */
[----:B0-----:R-:W-:Y:S02]  /*11f10*/  LOP3.LUT R28, R189, 0xff, RZ, 0xc0, !PT ;  /* 0x000000ffbd1c7812 */ /* 0x001fe400078ec0ff */
        /* <DEDUP_REMOVED lines=11> */
[----:B------:R-:W-:Y:S02]  /*11fd0*/  LOP3.LUT R33, R29, R33, R27, 0xfe, !PT ;  /* 0x000000211d217212 */ /* 0x000fe400078efe1b */
[----:B------:R-:W-:Y:S02]  /*11fe0*/  IADD3 R29, PT, PT, R177, 0x40, RZ ;  /* 0x00000040b11d7810 */ /* 0x000fe40007ffe0ff */
[----:B------:R-:W-:Y:S02]  /*11ff0*/  LOP3.LUT R27, R33, R31, RZ, 0xfc, !PT ;  /* 0x0000001f211b7212 */ /* 0x000fe400078efcff */
[----:B------:R-:W-:Y:S01]  /*12000*/  LOP3.LUT R26, R26, 0xff, R187, 0xf8, !PT ;  /* 0x000000ff1a1a7812 */ /* 0x000fe200078ef8bb */
[----:B--2---:R-:W-:-:S05]  /*12010*/  IMAD.WIDE.U32 R28, R29, 0x8, R34 ;  /* 0x000000081d1c7825 */ /* 0x004fca00078e0022 */
[----:B------:R2:W-:Y:S02]  /*12020*/  STG.E.64 desc[UR8][R28.64], R26 ;  /* 0x0000001a1c007986 */ /* 0x0005e4000c101b08 */
.L_x_65111:
[----:B------:R-:W-:Y:S05]  /*12030*/  BSYNC.RECONVERGENT B0 ;  /* 0x0000000000007941 */ /* 0x000fea0003800200 */
.L_x_65110:
[----:B------:R-:W-:Y:S04]  /*12040*/  BSSY.RECONVERGENT B0, `(.L_x_65112) ;  /* 0x0000006000007945 */ /* 0x000fe80003800200 */
[----:B------:R-:W-:Y:S05]  /*12050*/  @!P1 BRA `(.L_x_65113) ;  /* 0x0000000000109947 */ /* 0x000fea0003800000 */
[----:B-12---:R-:W1:Y:S01]  /*12060*/  LDC.64 R26, c[0x0][0x390] ;  /* 0x0000e400ff1a7b82 */ /* 0x006e620000000a00 */
[----:B0-----:R-:W-:-:S04]  /*12070*/  VIADD R29, R177, 0x60 ;  /* 0x00000060b11d7836 */ /* 0x001fc80000000000 */
[----:B-1----:R-:W-:-:S05]  /*12080*/  IMAD.WIDE.U32 R26, R29, 0x10, R26 ;  /* 0x000000101d1a7825 */ /* 0x002fca00078e001a */
[----:B------:R3:W5:Y:S02]  /*12090*/  LDG.E.128 R96, desc[UR8][R26.64] ;  /* 0x000000081a607981 */ /* 0x000764000c1e1d00 */
.L_x_65113:
[----:B------:R-:W-:Y:S05]  /*120a0*/  BSYNC.RECONVERGENT B0 ;  /* 0x0000000000007941 */ /* 0x000fea0003800200 */
.L_x_65112:
[----:B------:R-:W-:Y:S04]  /*120b0*/  BSSY.RECONVERGENT B0, `(.L_x_65114) ;  /* 0x0000571000007945 */ /* 0x000fe80003800200 */
[----:B------:R-:W-:Y:S05]  /*120c0*/  @!P0 BRA `(.L_x_65115) ;  /* 0x0000002c00148947 */ /* 0x000fea0003800000 */
[----:B-123--:R-:W1:Y:S01]  /*120d0*/  LDC.64 R26, c[0x0][0x3a0] ;  /* 0x0000e800ff1a7b82 */ /* 0x00ee620000000a00 */
[----:B------:R-:W-:Y:S01]  /*120e0*/  ISETP.GT.AND P2, PT, R195, RZ, PT ;  /* 0x000000ffc300720c */ /* 0x000fe20003f44270 */
[----:B0-----:R-:W-:Y:S01]  /*120f0*/  VIADD R29, R176, 0x60 ;  /* 0x00000060b01d7836 */ /* 0x001fe20000000000 */
[----:B------:R-:W-:Y:S11]  /*12100*/  BSSY.RECONVERGENT B1, `(.L_x_65116) ;  /* 0x000005a000017945 */ /* 0x000ff60003800200 */
[----:B------:R-:W-:-:S02]  /*12110*/  @!P2 IMAD.MOV.U32 R28, RZ, RZ, R32 ;  /* 0x000000ffff1ca224 */ /* 0x000fc400078e0020 */
[----:B-1----:R-:W-:-:S05]  /*12120*/  IMAD.WIDE.U32 R26, R29, 0x20, R26 ;  /* 0x000000201d1a7825 */ /* 0x002fca00078e001a */
        /* <DEDUP_REMOVED lines=20> */
.L_x_65120:
        /* <DEDUP_REMOVED lines=13> */
.L_x_65122:
[----:B------:R-:W-:Y:S05]  /*12340*/  BSYNC.RECONVERGENT B3 ;  /* 0x0000000000037941 */ /* 0x000fea0003800200 */
.L_x_65121:
        /* <DEDUP_REMOVED lines=41> */
[----:B------:R-:W-:-:S07]  /*125e0*/  LOP3.LUT R4, R18, R4, R27, 0x96, !PT ;  /* 0x0000000412047212 */ /* 0x000fce00078e961b */
.L_x_65119:
[----:B------:R-:W-:Y:S05]  /*125f0*/  BSYNC.RECONVERGENT B2 ;  /* 0x0000000000027941 */ /* 0x000fea0003800200 */
.L_x_65118:
[----:B------:R-:W-:Y:S01]  /*12600*/  I2FP.F32.U32 R24, R24 ;  /* 0x0000001800187245 */ /* 0x000fe20000201000 */
[----:B------:R-:W-:-:S05]  /*12610*/  HFMA2 R25, -RZ, RZ, 0.1171875, 0 ;  /* 0x2f800000ff197431 */ /* 0x000fca00000001ff */
[----:B------:R-:W-:Y:S01]  /*12620*/  FFMA.FTZ R24, R24, R25, 1.1641532182693481445e-10 ;  /* 0x2f00000018187423 */ /* 0x000fe20000010019 */
[----:B-----5:R-:W-:-:S04]  /*12630*/  HADD2.F32 R25, -RZ, R96.H0_H0 ;  /* 0x20000060ff197230 */ /* 0x020fc80000004100 */
[----:B------:R-:W-:Y:S01]  /*12640*/  FSETP.GTU.FTZ.AND P3, PT, R24, UR10, PT ;  /* 0x0000000a18007c0b */ /* 0x000fe2000bf7c000 */
[----:B------:R-:W-:-:S03]  /*12650*/  FMUL.FTZ R25, R25, UR13 ;  /* 0x0000000d19197c20 */ /* 0x000fc60008410000 */
[----:B------:R-:W-:Y:S01]  /*12660*/  SEL R187, RZ, 0x1, P3 ;  /* 0x00000001ffbb7807 */ /* 0x000fe20001800000 */
[----:B------:R-:W-:-:S05]  /*12670*/  FMUL.FTZ R25, R25, UR12 ;  /* 0x0000000c19197c20 */ /* 0x000fca0008410000 */
[----:B------:R-:W-:-:S05]  /*12680*/  FSEL R25, R25, RZ, !P3 ;  /* 0x000000ff19197208 */ /* 0x000fca0005800000 */
[----:B------:R-:W-:-:S07]  /*12690*/  FADD.FTZ R68, R68, R25 ;  /* 0x0000001944447221 */ /* 0x000fce0000010000 */
.L_x_65117:
[----:B------:R-:W-:Y:S05]  /*126a0*/  BSYNC.RECONVERGENT B1 ;  /* 0x0000000000017941 */ /* 0x000fea0003800200 */
.L_x_65116:
        /* <DEDUP_REMOVED lines=20> */
.L_x_65127:
        /* <DEDUP_REMOVED lines=13> */
.L_x_65129:
[----:B------:R-:W-:Y:S05]  /*128c0*/  BSYNC.RECONVERGENT B3 ;  /* 0x0000000000037941 */ /* 0x000fea0003800200 */
.L_x_65128:
        /* <DEDUP_REMOVED lines=42> */
.L_x_65126:
[----:B------:R-:W-:Y:S05]  /*12b70*/  BSYNC.RECONVERGENT B2 ;  /* 0x0000000000027941 */ /* 0x000fea0003800200 */
.L_x_65125:
[----:B------:R-:W-:Y:S01]  /*12b80*/  I2FP.F32.U32 R26, R27 ;  /* 0x0000001b001a7245 */ /* 0x000fe20000201000 */
[----:B------:R-:W-:-:S04]  /*12b90*/  IMAD.MOV.U32 R27, RZ, RZ, 0x2f800000 ;  /* 0x2f800000ff1b7424 */ /* 0x000fc800078e00ff */
        /* <DEDUP_REMOVED lines=8> */
.L_x_65124:
[----:B------:R-:W-:Y:S05]  /*12c20*/  BSYNC.RECONVERGENT B1 ;  /* 0x0000000000017941 */ /* 0x000fea0003800200 */
.L_x_65123:
        /* <DEDUP_REMOVED lines=20> */
.L_x_65134:
        /* <DEDUP_REMOVED lines=13> */
.L_x_65136:
[----:B------:R-:W-:Y:S05]  /*12e40*/  BSYNC.RECONVERGENT B3 ;  /* 0x0000000000037941 */ /* 0x000fea0003800200 */
.L_x_65135:
        /* <DEDUP_REMOVED lines=42> */
.L_x_65133:
[----:B------:R-:W-:Y:S05]  /*130f0*/  BSYNC.RECONVERGENT B2 ;  /* 0x0000000000027941 */ /* 0x000fea0003800200 */
.L_x_65132:
[----:B------:R-:W-:Y:S01]  /*13100*/  I2FP.F32.U32 R24, R28 ;  /* 0x0000001c00187245 */ /* 0x000fe20000201000 */
[----:B------:R-:W-:-:S04]  /*13110*/  IMAD.MOV.U32 R25, RZ, RZ, 0x2f800000 ;  /* 0x2f800000ff197424 */ /* 0x000fc800078e00ff */
        /* <DEDUP_REMOVED lines=8> */
.L_x_65131:
[----:B------:R-:W-:Y:S05]  /*131a0*/  BSYNC.RECONVERGENT B1 ;  /* 0x0000000000017941 */ /* 0x000fea0003800200 */
.L_x_65130:
        /* <DEDUP_REMOVED lines=20> */
.L_x_65141:
        /* <DEDUP_REMOVED lines=13> */
.L_x_65143:
[----:B------:R-:W-:Y:S05]  /*133c0*/  BSYNC.RECONVERGENT B3 ;  /* 0x0000000000037941 */ /* 0x000fea0003800200 */
.L_x_65142:
        /* <DEDUP_REMOVED lines=42> */
.L_x_65140:
[----:B------:R-:W-:Y:S05]  /*13670*/  BSYNC.RECONVERGENT B2 ;  /* 0x0000000000027941 */ /* 0x000fea0003800200 */
.L_x_65139:
        /* <DEDUP_REMOVED lines=10> */
.L_x_65138:
[----:B------:R-:W-:Y:S05]  /*13720*/  BSYNC.RECONVERGENT B1 ;  /* 0x0000000000017941 */ /* 0x000fea0003800200 */
.L_x_65137:
        /* <DEDUP_REMOVED lines=20> */
.L_x_65148:
        /* <DEDUP_REMOVED lines=13> */
.L_x_65150:
[----:B------:R-:W-:Y:S05]  /*13940*/  BSYNC.RECONVERGENT B3 ;  /* 0x0000000000037941 */ /* 0x000fea0003800200 */
.L_x_65149:
        /* <DEDUP_REMOVED lines=42> */
.L_x_65147:
[----:B------:R-:W-:Y:S05]  /*13bf0*/  BSYNC.RECONVERGENT B2 ;  /* 0x0000000000027941 */ /* 0x000fea0003800200 */
.L_x_65146:
        /* <DEDUP_REMOVED lines=10> */
.L_x_65145:
[----:B------:R-:W-:Y:S05]  /*13ca0*/  BSYNC.RECONVERGENT B1 ;  /* 0x0000000000017941 */ /* 0x000fea0003800200 */
.L_x_65144:
        /* <DEDUP_REMOVED lines=20> */
.L_x_65155:
        /* <DEDUP_REMOVED lines=13> */
.L_x_65157:
[----:B------:R-:W-:Y:S05]  /*13ec0*/  BSYNC.RECONVERGENT B3 ;  /* 0x0000000000037941 */ /* 0x000fea0003800200 */
.L_x_65156:
        /* <DEDUP_REMOVED lines=42> */
.L_x_65154:
[----:B------:R-:W-:Y:S05]  /*14170*/  BSYNC.RECONVERGENT B2 ;  /* 0x0000000000027941 */ /* 0x000fea0003800200 */
.L_x_65153:
        /* <DEDUP_REMOVED lines=10> */
.L_x_65152:
[----:B------:R-:W-:Y:S05]  /*14220*/  BSYNC.RECONVERGENT B1 ;  /* 0x0000000000017941 */ /* 0x000fea0003800200 */
.L_x_65151:
        /* <DEDUP_REMOVED lines=20> */
.L_x_65162:
        /* <DEDUP_REMOVED lines=13> */
.L_x_65164:
[----:B------:R-:W-:Y:S05]  /*14440*/  BSYNC.RECONVERGENT B3 ;  /* 0x0000000000037941 */ /* 0x000fea0003800200 */
.L_x_65163:
        /* <DEDUP_REMOVED lines=42> */
.L_x_65161:
[----:B------:R-:W-:Y:S05]  /*146f0*/  BSYNC.RECONVERGENT B2 ;  /* 0x0000000000027941 */ /* 0x000fea0003800200 */
.L_x_65160:
        /* <DEDUP_REMOVED lines=10> */
.L_x_65159:
[----:B------:R-:W-:Y:S05]  /*147a0*/  BSYNC.RECONVERGENT B1 ;  /* 0x0000000000017941 */ /* 0x000fea0003800200 */
.L_x_65158:
        /* <DEDUP_REMOVED lines=19> */
.L_x_65168:
        /* <DEDUP_REMOVED lines=13> */
.L_x_65170:
[----:B------:R-:W-:Y:S05]  /*149b0*/  BSYNC.RECONVERGENT B2 ;  /* 0x0000000000027941 */ /* 0x000fea0003800200 */
.L_x_65169:
        /* <DEDUP_REMOVED lines=42> */
.L_x_65167:
[----:B------:R-:W-:Y:S05]  /*14c60*/  BSYNC.RECONVERGENT B1 ;  /* 0x0000000000017941 */ /* 0x000fea0003800200 */
.L_x_65166:
        /* <DEDUP_REMOVED lines=9> */
[----:B------:R-:W-:Y:S01]  /*14d00*/  FADD.FTZ R67, R67, R26 ;  /* 0x0000001a43437221 */ /* 0x000fe20000010000 */
[----:B------:R-:W-:Y:S06]  /*14d10*/  BRA `(.L_x_65165) ;  /* 0x0000002800a87947 */ /* 0x000fec0003800000 */
.L_x_65115:
[----:B------:R-:W-:Y:S01]  /*14d20*/  BSSY.RECONVERGENT B1, `(.L_x_65171) ;  /* 0x0000058000017945 */ /* 0x000fe20003800200 */
[----:B------:R-:W-:Y:S01]  /*14d30*/  IMAD.MOV.U32 R24, RZ, RZ, R25 ;  /* 0x000000ffff187224 */ /* 0x000fe200078e0019 */
[----:B-123--:R-:W-:Y:S01]  /*14d40*/  MOV R26, R32 ;  /* 0x00000020001a7202 */ /* 0x00efe20000000f00 */
        /* <DEDUP_REMOVED lines=18> */
.L_x_65175:
        /* <DEDUP_REMOVED lines=13> */
.L_x_65177:
[----:B------:R-:W-:Y:S05]  /*14f40*/  BSYNC.RECONVERGENT B3 ;  /* 0x0000000000037941 */ /* 0x000fea0003800200 */
.L_x_65176:
        /* <DEDUP_REMOVED lines=43> */
.L_x_65174:
[----:B------:R-:W-:Y:S05]  /*15200*/  BSYNC.RECONVERGENT B2 ;  /* 0x0000000000027941 */ /* 0x000fea0003800200 */
.L_x_65173:
[----:B------:R-:W-:Y:S01]  /*15210*/  I2FP.F32.U32 R25, R27 ;  /* 0x0000001b00197245 */ /* 0x000fe20000201000 */
[----:B0-----:R-:W-:Y:S02]  /*15220*/  HFMA2 R28, -RZ, RZ, 0.1171875, 0 ;  /* 0x2f800000ff1c7431 */ /* 0x001fe400000001ff */
[----:B-----5:R-:W-:-:S03]  /*15230*/  HADD2.F32 R27, -RZ, R96.H0_H0 ;  /* 0x20000060ff1b7230 */ /* 0x020fc60000004100 */
[----:B------:R-:W-:Y:S02]  /*15240*/  FFMA.FTZ R25, R25, R28, 1.1641532182693481445e-10 ;  /* 0x2f00000019197423 */ /* 0x000fe4000001001c */
[----:B------:R-:W-:-:S04]  /*15250*/  FMUL.FTZ R27, R27, UR13 ;  /* 0x0000000d1b1b7c20 */ /* 0x000fc80008410000 */
[----:B------:R-:W-:Y:S01]  /*15260*/  FMUL.FTZ R27, R27, UR12 ;  /* 0x0000000c1b1b7c20 */ /* 0x000fe20008410000 */
[----:B------:R-:W-:-:S04]  /*15270*/  FSETP.GTU.FTZ.AND P2, PT, R25, UR10, PT ;  /* 0x0000000a19007c0b */ /* 0x000fc8000bf5c000 */
[----:B------:R-:W-:Y:S02]  /*15280*/  SEL R187, RZ, 0x1, P2 ;  /* 0x00000001ffbb7807 */ /* 0x000fe40001000000 */
[----:B------:R-:W-:-:S07]  /*15290*/  FSEL R68, R27, RZ, !P2 ;  /* 0x000000ff1b447208 */ /* 0x000fce0005000000 */
.L_x_65172:
[----:B------:R-:W-:Y:S05]  /*152a0*/  BSYNC.RECONVERGENT B1 ;  /* 0x0000000000017941 */ /* 0x000fea0003800200 */
.L_x_65171:
        /* <DEDUP_REMOVED lines=17> */
.L_x_65182:
        /* <DEDUP_REMOVED lines=13> */
.L_x_65184:
[----:B------:R-:W-:Y:S05]  /*15490*/  BSYNC.RECONVERGENT B3 ;  /* 0x0000000000037941 */ /* 0x000fea0003800200 */
.L_x_65183:
[----:B0-----:R-:W-:Y:S01]  /*154a0*/  LOP3.LUT R28, R7, UR7, R5, 0x96, !PT ;  /* 0x00000007071c7c12 */ /* 0x001fe2000f8e9605 */
        /* <DEDUP_REMOVED lines=40> */
[----:B------:R-:W-:Y:S01]  /*15730*/  IMAD.MOV.U32 R27, RZ, RZ, R24 ;  /* 0x000000ffff1b7224 */ /* 0x000fe200078e0018 */
[----:B------:R-:W-:-:S07]  /*15740*/  MOV R24, R26 ;  /* 0x0000001a00187202 */ /* 0x000fce0000000f00 */
.L_x_65181:
[----:B------:R-:W-:Y:S05]  /*15750*/  BSYNC.RECONVERGENT B2 ;  /* 0x0000000000027941 */ /* 0x000fea0003800200 */
.L_x_65180:
        /* <DEDUP_REMOVED lines=8> */
[----:B------:R-:W-:-:S07]  /*157e0*/  FSEL R69, R27, RZ, !P2 ;  /* 0x000000ff1b457208 */ /* 0x000fce0005000000 */
.L_x_65179:
[----:B------:R-:W-:Y:S05]  /*157f0*/  BSYNC.RECONVERGENT B1 ;  /* 0x0000000000017941 */ /* 0x000fea0003800200 */
.L_x_65178:
        /* <DEDUP_REMOVED lines=17> */
.L_x_65189:
        /* <DEDUP_REMOVED lines=13> */
.L_x_65191:
[----:B------:R-:W-:Y:S05]  /*159e0*/  BSYNC.RECONVERGENT B3 ;  /* 0x0000000000037941 */ /* 0x000fea0003800200 */
.L_x_65190:
        /* <DEDUP_REMOVED lines=43> */
.L_x_65188:
[----:B------:R-:W-:Y:S05]  /*15ca0*/  BSYNC.RECONVERGENT B2 ;  /* 0x0000000000027941 */ /* 0x000fea0003800200 */
.L_x_65187:
        /* <DEDUP_REMOVED lines=9> */
.L_x_65186:
[----:B------:R-:W-:Y:S05]  /*15d40*/  BSYNC.RECONVERGENT B1 ;  /* 0x0000000000017941 */ /* 0x000fea0003800200 */
.L_x_65185:
        /* <DEDUP_REMOVED lines=17> */
.L_x_65196:
        /* <DEDUP_REMOVED lines=13> */
.L_x_65198:
[----:B------:R-:W-:Y:S05]  /*15f30*/  BSYNC.RECONVERGENT B3 ;  /* 0x0000000000037941 */ /* 0x000fea0003800200 */
.L_x_65197:
        /* <DEDUP_REMOVED lines=39> */
[----:B------:R-:W-:Y:S01]  /*161b0*/  IMAD.MOV.U32 R25, RZ, RZ, RZ ;  /* 0x000000ffff197224 */ /* 0x000fe200078e00ff */
[----:B------:R-:W-:Y:S01]  /*161c0*/  LOP3.LUT R4, R18, R4, R27, 0x96, !PT ;  /* 0x0000000412047212 */ /* 0x000fe200078e961b */
[----:B------:R-:W-:Y:S01]  /*161d0*/  IMAD.MOV.U32 R27, RZ, RZ, R24 ;  /* 0x000000ffff1b7224 */ /* 0x000fe200078e0018 */
[----:B------:R-:W-:-:S07]  /*161e0*/  MOV R24, R26 ;  /* 0x0000001a00187202 */ /* 0x000fce0000000f00 */
.L_x_65195:
[----:B------:R-:W-:Y:S05]  /*161f0*/  BSYNC.RECONVERGENT B2 ;  /* 0x0000000000027941 */ /* 0x000fea0003800200 */
.L_x_65194:
        /* <DEDUP_REMOVED lines=9> */
.L_x_65193:
[----:B------:R-:W-:Y:S05]  /*16290*/  BSYNC.RECONVERGENT B1 ;  /* 0x0000000000017941 */ /* 0x000fea0003800200 */
.L_x_65192:
        /* <DEDUP_REMOVED lines=17> */
.L_x_65203:
        /* <DEDUP_REMOVED lines=13> */
.L_x_65205:
[----:B------:R-:W-:Y:S05]  /*16480*/  BSYNC.RECONVERGENT B3 ;  /* 0x0000000000037941 */ /* 0x000fea0003800200 */
.L_x_65204:
        /* <DEDUP_REMOVED lines=43> */
.L_x_65202:
[----:B------:R-:W-:Y:S05]  /*16740*/  BSYNC.RECONVERGENT B2 ;  /* 0x0000000000027941 */ /* 0x000fea0003800200 */
.L_x_65201:
[----:B------:R-:W-:Y:S01]  /*16750*/  I2FP.F32.U32 R25, R27 ;  /* 0x0000001b00197245 */ /* 0x000fe20000201000 */
[----:B0-----:R-:W-:-:S05]  /*16760*/  HFMA2 R28, -RZ, RZ, 0.1171875, 0 ;  /* 0x2f800000ff1c7431 */ /* 0x001fca00000001ff */
[----:B------:R-:W-:-:S05]  /*16770*/  FFMA.FTZ R25, R25, R28, 1.1641532182693481445e-10 ;  /* 0x2f00000019197423 */ /* 0x000fca000001001c */
[----:B------:R-:W-:Y:S01]  /*16780*/  FSETP.GTU.FTZ.AND P2, PT, R25, UR10, PT ;  /* 0x0000000a19007c0b */ /* 0x000fe2000bf5c000 */
[----:B-----5:R-:W-:-:S03]  /*16790*/  HADD2.F32 R25, -RZ, R98.H0_H0 ;  /* 0x20000062ff197230 */ /* 0x020fc60000004100 */
[----:B------:R-:W-:Y:S02]  /*167a0*/  SEL R191, RZ, 0x1, P2 ;  /* 0x00000001ffbf7807 */ /* 0x000fe40001000000 */
[----:B------:R-:W-:-:S04]  /*167b0*/  FMUL.FTZ R25, R25, UR13 ;  /* 0x0000000d19197c20 */ /* 0x000fc80008410000 */
[----:B------:R-:W-:-:S05]  /*167c0*/  FMUL.FTZ R25, R25, UR12 ;  /* 0x0000000c19197c20 */ /* 0x000fca0008410000 */
[----:B------:R-:W-:-:S07]  /*167d0*/  FSEL R64, R25, RZ, !P2 ;  /* 0x000000ff19407208 */ /* 0x000fce0005000000 */
.L_x_65200:
[----:B------:R-:W-:Y:S05]  /*167e0*/  BSYNC.RECONVERGENT B1 ;  /* 0x0000000000017941 */ /* 0x000fea0003800200 */
.L_x_65199:
        /* <DEDUP_REMOVED lines=17> */
.L_x_65210:
        /* <DEDUP_REMOVED lines=13> */
.L_x_65212:
[----:B------:R-:W-:Y:S05]  /*169d0*/  BSYNC.RECONVERGENT B3 ;  /* 0x0000000000037941 */ /* 0x000fea0003800200 */
.L_x_65211:
        /* <DEDUP_REMOVED lines=43> */
.L_x_65209:
[----:B------:R-:W-:Y:S05]  /*16c90*/  BSYNC.RECONVERGENT B2 ;  /* 0x0000000000027941 */ /* 0x000fea0003800200 */
.L_x_65208:
        /* <DEDUP_REMOVED lines=9> */
.L_x_65207:
[----:B------:R-:W-:Y:S05]  /*16d30*/  BSYNC.RECONVERGENT B1 ;  /* 0x0000000000017941 */ /* 0x000fea0003800200 */
.L_x_65206:
        /* <DEDUP_REMOVED lines=17> */
.L_x_65217:
        /* <DEDUP_REMOVED lines=13> */
.L_x_65219:
[----:B------:R-:W-:Y:S05]  /*16f20*/  BSYNC.RECONVERGENT B3 ;  /* 0x0000000000037941 */ /* 0x000fea0003800200 */
.L_x_65218:
        /* <DEDUP_REMOVED lines=43> */
.L_x_65216:
[----:B------:R-:W-:Y:S05]  /*171e0*/  BSYNC.RECONVERGENT B2 ;  /* 0x0000000000027941 */ /* 0x000fea0003800200 */
.L_x_65215:
        /* <DEDUP_REMOVED lines=9> */
.L_x_65214:
[----:B------:R-:W-:Y:S05]  /*17280*/  BSYNC.RECONVERGENT B1 ;  /* 0x0000000000017941 */ /* 0x000fea0003800200 */
.L_x_65213:
        /* <DEDUP_REMOVED lines=16> */
.L_x_65222:
        /* <DEDUP_REMOVED lines=13> */
.L_x_65224:
[----:B------:R-:W-:Y:S05]  /*17460*/  BSYNC.RECONVERGENT B2 ;  /* 0x0000000000027941 */ /* 0x000fea0003800200 */
.L_x_65223:
[----:B------:R-:W-:Y:S01]  /*17470*/  LOP3.LUT R26, R7, UR7, R5, 0x96, !PT ;  /* 0x00000007071a7c12 */ /* 0x000fe2000f8e9605 */
[----:B0-----:R-:W-:-:S04]  /*17480*/  IMAD.WIDE.U32 R28, R3, -0x326172a9, RZ ;  /* 0xcd9e8d57031c7825 */ /* 0x001fc800078e00ff */
        /* <DEDUP_REMOVED lines=41> */
.L_x_65221:
[----:B------:R-:W-:Y:S05]  /*17720*/  BSYNC.RECONVERGENT B1 ;  /* 0x0000000000017941 */ /* 0x000fea0003800200 */
.L_x_65220:
        /* <DEDUP_REMOVED lines=9> */
.L_x_65165:
[----:B------:R-:W-:Y:S05]  /*177c0*/  BSYNC.RECONVERGENT B0 ;  /* 0x0000000000007941 */ /* 0x000fea0003800200 */
.L_x_65114:
[----:B------:R-:W-:Y:S01]  /*177d0*/  VIADD R26, R176, 0x60 ;  /* 0x00000060b01a7836 */ /* 0x000fe20000000000 */
[----:B------:R-:W-:Y:S03]  /*177e0*/  BSSY.RECONVERGENT B0, `(.L_x_65225) ;  /* 0x000001a000007945 */ /* 0x000fe60003800200 */
[----:B------:R-:W-:-:S05]  /*177f0*/  IMAD.WIDE.U32 R26, R26, 0x20, R218 ;  /* 0x000000201a1a7825 */ /* 0x000fca00078e00da */
[----:B-----5:R1:W-:Y:S04]  /*17800*/  STG.E.128 desc[UR8][R26.64], R68 ;  /* 0x000000441a007986 */ /* 0x0203e8000c101d08 */
[----:B------:R1:W-:Y:S01]  /*17810*/  STG.E.128 desc[UR8][R26.64+0x10], R64 ;  /* 0x000010401a007986 */ /* 0x0003e2000c101d08 */
[----:B------:R-:W-:Y:S05]  /*17820*/  @!P1 BRA `(.L_x_65226) ;  /* 0x0000000000549947 */ /* 0x000fea0003800000 */
[----:B------:R-:W-:Y:S01]  /*17830*/  SHF.L.U32 R25, R193, 0x10, RZ ;  /* 0x00000010c1197819 */ /* 0x000fe200000006ff */
[----:B------:R-:W2:Y:S01]  /*17840*/  LDC.64 R34, c[0x0][0x3b0] ;  /* 0x0000ec00ff227b82 */ /* 0x000ea20000000a00 */
[----:B-1----:R-:W-:Y:S02]  /*17850*/  LOP3.LUT R27, R190, 0xff, RZ, 0xc0, !PT ;  /* 0x000000ffbe1b7812 */ /* 0x002fe400078ec0ff */
[----:B------:R-:W-:Y:S02]  /*17860*/  LOP3.LUT R26, R25, 0xff0000, RZ, 0xc0, !PT ;  /* 0x00ff0000191a7812 */ /* 0x000fe400078ec0ff */
[----:B------:R-:W-:Y:S02]  /*17870*/  LOP3.LUT R25, R194, 0xffff, RZ, 0xc0, !PT ;  /* 0x0000ffffc2197812 */ /* 0x000fe400078ec0ff */
[----:B0-----:R-:W-:Y:S02]  /*17880*/  LOP3.LUT R28, R189, 0xff, RZ, 0xc0, !PT ;  /* 0x000000ffbd1c7812 */ /* 0x001fe400078ec0ff */
[----:B------:R-:W-:-:S02]  /*17890*/  PRMT R25, R26, 0x4210, R25 ;  /* 0x000042101a197816 */ /* 0x000fc40000000019 */
[----:B------:R-:W-:Y:S01]  /*178a0*/  PRMT R26, R192, 0x7104, RZ ;  /* 0x00007104c01a7816 */ /* 0x000fe200000000ff */
[----:B------:R-:W-:Y:S01]  /*178b0*/  IMAD.WIDE.U32 R28, R28, 0x10000, RZ ;  /* 0x000100001c1c7825 */ /* 0x000fe200078e00ff */
[----:B------:R-:W-:Y:S02]  /*178c0*/  LOP3.LUT R30, R188, 0xff, RZ, 0xc0, !PT ;  /* 0x000000ffbc1e7812 */ /* 0x000fe400078ec0ff */
[----:B------:R-:W-:-:S03]  /*178d0*/  LOP3.LUT R26, R25, 0xff00, R26, 0xf8, !PT ;  /* 0x0000ff00191a7812 */ /* 0x000fc600078ef81a */
[----:B------:R-:W-:Y:S01]  /*178e0*/  IMAD.WIDE.U32 R30, R30, 0x100, RZ ;  /* 0x000001001e1e7825 */ /* 0x000fe200078e00ff */
[----:B------:R-:W-:-:S03]  /*178f0*/  LOP3.LUT R25, R26, 0xff, R191, 0xf8, !PT ;  /* 0x000000ff1a197812 */ /* 0x000fc600078ef8bf */
[----:B------:R-:W-:-:S05]  /*17900*/  IMAD.WIDE.U32 R26, R27, 0x1000000, RZ ;  /* 0x010000001b1a7825 */ /* 0x000fca00078e00ff */
[----:B------:R-:W-:Y:S01]  /*17910*/  LOP3.LUT R25, R29, R25, R27, 0xfe, !PT ;  /* 0x000000191d197212 */ /* 0x000fe200078efe1b */
[----:B------:R-:W-:Y:S01]  /*17920*/  VIADD R29, R177, 0x60 ;  /* 0x00000060b11d7836 */ /* 0x000fe20000000000 */
[----:B------:R-:W-:Y:S02]  /*17930*/  LOP3.LUT R26, R30, R26, R28, 0xfe, !PT ;  /* 0x0000001a1e1a7212 */ /* 0x000fe400078efe1c */
[----:B------:R-:W-:Y:S01]  /*17940*/  LOP3.LUT R27, R25, R31, RZ, 0xfc, !PT ;  /* 0x0000001f191b7212 */ /* 0x000fe200078efcff */
[----:B--2---:R-:W-:Y:S01]  /*17950*/  IMAD.WIDE.U32 R28, R29, 0x8, R34 ;  /* 0x000000081d1c7825 */ /* 0x004fe200078e0022 */
[----:B------:R-:W-:-:S05]  /*17960*/  LOP3.LUT R26, R26, 0xff, R187, 0xf8, !PT ;  /* 0x000000ff1a1a7812 */ /* 0x000fca00078ef8bb */
[----:B------:R2:W-:Y:S02]  /*17970*/  STG.E.64 desc[UR8][R28.64], R26 ;  /* 0x0000001a1c007986 */ /* 0x0005e4000c101b08 */
.L_x_65226:
[----:B------:R-:W-:Y:S05]  /*17980*/  BSYNC.RECONVERGENT B0 ;  /* 0x0000000000007941 */ /* 0x000fea0003800200 */
.L_x_65225:
[----:B------:R-:W-:Y:S04]  /*17990*/  BSSY.RECONVERGENT B0, `(.L_x_65227) ;  /* 0x0000006000007945 */ /* 0x000fe80003800200 */
[----:B------:R-:W-:Y:S05]  /*179a0*/  @!P1 BRA `(.L_x_65228) ;  /* 0x0000000000109947 */ /* 0x000fea0003800000 */
[----:B-12---:R-:W1:Y:S01]  /*179b0*/  LDC.64 R26, c[0x0][0x390] ;  /* 0x0000e400ff1a7b82 */ /* 0x006e620000000a00 */
[----:B------:R-:W-:-:S05]  /*179c0*/  IADD3 R25, PT, PT, R177, 0x80, RZ ;  /* 0x00000080b1197810 */ /* 0x000fca0007ffe0ff */
[----:B-1----:R-:W-:-:S05]  /*179d0*/  IMAD.WIDE.U32 R26, R25, 0x10, R26 ;  /* 0x00000010191a7825 */ /* 0x002fca00078e001a */
[----:B------:R3:W5:Y:S02]  /*179e0*/  LDG.E.128 R96, desc[UR8][R26.64] ;  /* 0x000000081a607981 */ /* 0x000764000c1e1d00 */
.L_x_65228:
[----:B------:R-:W-:Y:S05]  /*179f0*/  BSYNC.RECONVERGENT B0 ;  /* 0x0000000000007941 */ /* 0x000fea0003800200 */
.L_x_65227:
        /* <DEDUP_REMOVED lines=28> */
.L_x_65235:
        /* <DEDUP_REMOVED lines=13> */
.L_x_65237:
[----:B------:R-:W-:Y:S05]  /*17c90*/  BSYNC.RECONVERGENT B3 ;  /* 0x0000000000037941 */ /* 0x000fea0003800200 */
.L_x_65236:
        /* <DEDUP_REMOVED lines=43> */
.L_x_65234:
[----:B------:R-:W-:Y:S05]  /*17f50*/  BSYNC.RECONVERGENT B2 ;  /* 0x0000000000027941 */ /* 0x000fea0003800200 */
.L_x_65233:
        /* <DEDUP_REMOVED lines=10> */
.L_x_65232:
[----:B------:R-:W-:Y:S05]  /*18000*/  BSYNC.RECONVERGENT B1 ;  /* 0x0000000000017941 */ /* 0x000fea0003800200 */
.L_x_65231:
[----:B------:R-:W-:Y:S01]  /*18010*/  BSSY.RECONVERGENT B1, `(.L_x_65238) ;  /* 0x0000058000017945 */ /* 0x000fe20003800200 */
[----:B------:R-:W-:Y:S01]  /*18020*/  @!P2 IMAD.MOV.U32 R24, RZ, RZ, R25 ;  /* 0x000000ffff18a224 */ /* 0x000fe200078e0019 */
[----:B------:R-:W-:Y:S02]  /*18030*/  @!P2 MOV R27, R26 ;  /* 0x0000001a001ba202 */ /* 0x000fe40000000f00 */
        /* <DEDUP_REMOVED lines=17> */
.L_x_65242:
        /* <DEDUP_REMOVED lines=13> */
.L_x_65244:
[----:B------:R-:W-:Y:S05]  /*18220*/  BSYNC.RECONVERGENT B3 ;  /* 0x0000000000037941 */ /* 0x000fea0003800200 */
.L_x_65243:
        /* <DEDUP_REMOVED lines=43> */
.L_x_65241:
[----:B------:R-:W-:Y:S05]  /*184e0*/  BSYNC.RECONVERGENT B2 ;  /* 0x0000000000027941 */ /* 0x000fea0003800200 */
.L_x_65240:
        /* <DEDUP_REMOVED lines=10> */
.L_x_65239:
[----:B------:R-:W-:Y:S05]  /*18590*/  BSYNC.RECONVERGENT B1 ;  /* 0x0000000000017941 */ /* 0x000fea0003800200 */
.L_x_65238:
[----:B------:R-:W-:Y:S01]  /*185a0*/  BSSY.RECONVERGENT B1, `(.L_x_65245) ;  /* 0x0000058000017945 */ /* 0x000fe20003800200 */
[----:B------:R-:W-:Y:S01]  /*185b0*/  @!P2 MOV R25, R24 ;  /* 0x000000180019a202 */ /* 0x000fe20000000f00 */
[----:B------:R-:W-:Y:S02]  /*185c0*/  @!P2 IMAD.MOV.U32 R26, RZ, RZ, R27 ;  /* 0x000000ffff1aa224 */ /* 0x000fe400078e001b */
        /* <DEDUP_REMOVED lines=17> */
.L_x_65249:
        /* <DEDUP_REMOVED lines=13> */
.L_x_65251:
[----:B------:R-:W-:Y:S05]  /*187b0*/  BSYNC.RECONVERGENT B3 ;  /* 0x0000000000037941 */ /* 0x000fea0003800200 */
.L_x_65250:
        /* <DEDUP_REMOVED lines=43> */
.L_x_65248:
[----:B------:R-:W-:Y:S05]  /*18a70*/  BSYNC.RECONVERGENT B2 ;  /* 0x0000000000027941 */ /* 0x000fea0003800200 */
.L_x_65247:
        /* <DEDUP_REMOVED lines=10> */
.L_x_65246:
[----:B------:R-:W-:Y:S05]  /*18b20*/  BSYNC.RECONVERGENT B1 ;  /* 0x0000000000017941 */ /* 0x000fea0003800200 */
.L_x_65245:
        /* <DEDUP_REMOVED lines=20> */
.L_x_65256:
        /* <DEDUP_REMOVED lines=13> */
.L_x_65258:
[----:B------:R-:W-:Y:S05]  /*18d40*/  BSYNC.RECONVERGENT B3 ;  /* 0x0000000000037941 */ /* 0x000fea0003800200 */
.L_x_65257:
        /* <DEDUP_REMOVED lines=43> */
.L_x_65255:
[----:B------:R-:W-:Y:S05]  /*19000*/  BSYNC.RECONVERGENT B2 ;  /* 0x0000000000027941 */ /* 0x000fea0003800200 */
.L_x_65254:
        /* <DEDUP_REMOVED lines=10> */
.L_x_65253:
[----:B------:R-:W-:Y:S05]  /*190b0*/  BSYNC.RECONVERGENT B1 ;  /* 0x0000000000017941 */ /* 0x000fea0003800200 */
.L_x_65252:
        /* <DEDUP_REMOVED lines=20> */
.L_x_65263:
        /* <DEDUP_REMOVED lines=13> */
.L_x_65265:
[----:B------:R-:W-:Y:S05]  /*192d0*/  BSYNC.RECONVERGENT B3 ;  /* 0x0000000000037941 */ /* 0x000fea0003800200 */
.L_x_65264:
        /* <DEDUP_REMOVED lines=43> */
.L_x_65262:
[----:B------:R-:W-:Y:S05]  /*19590*/  BSYNC.RECONVERGENT B2 ;  /* 0x0000000000027941 */ /* 0x000fea0003800200 */
.L_x_65261:
        /* <DEDUP_REMOVED lines=10> */
.L_x_65260:
[----:B------:R-:W-:Y:S05]  /*19640*/  BSYNC.RECONVERGENT B1 ;  /* 0x0000000000017941 */ /* 0x000fea0003800200 */
.L_x_65259:
        /* <DEDUP_REMOVED lines=20> */
.L_x_65270:
        /* <DEDUP_REMOVED lines=13> */
.L_x_65272:
[----:B------:R-:W-:Y:S05]  /*19860*/  BSYNC.RECONVERGENT B3 ;  /* 0x0000000000037941 */ /* 0x000fea0003800200 */
.L_x_65271:
        /* <DEDUP_REMOVED lines=43> */
.L_x_65269:
[----:B------:R-:W-:Y:S05]  /*19b20*/  BSYNC.RECONVERGENT B2 ;  /* 0x0000000000027941 */ /* 0x000fea0003800200 */
.L_x_65268:
        /* <DEDUP_REMOVED lines=10> */
.L_x_65267:
[----:B------:R-:W-:Y:S05]  /*19bd0*/  BSYNC.RECONVERGENT B1 ;  /* 0x0000000000017941 */ /* 0x000fea0003800200 */
.L_x_65266:
[----:B------:R-:W-:Y:S01]  /*19be0*/  BSSY.RECONVERGENT B1, `(.L_x_65273) ;  /* 0x0000058000017945 */ /* 0x000fe20003800200 */
[----:B0-----:R-:W-:Y:S01]  /*19bf0*/  @!P2 MOV R28, R24 ;  /* 0x00000018001ca202 */ /* 0x001fe20000000f00 */
        /* <DEDUP_REMOVED lines=18> */
.L_x_65277:
        /* <DEDUP_REMOVED lines=13> */
.L_x_65279:
[----:B------:R-:W-:Y:S05]  /*19df0*/  BSYNC.RECONVERGENT B3 ;  /* 0x0000000000037941 */ /* 0x000fea0003800200 */
.L_x_65278:
        /* <DEDUP_REMOVED lines=40> */
[----:B------:R-:W-:Y:S01]  /*1a080*/  IMAD.MOV.U32 R8, RZ, RZ, R26 ;  /* 0x000000ffff087224 */ /* 0x000fe200078e001a */
[----:B------:R-:W-:Y:S01]  /*1a090*/  LOP3.LUT R5, R13, R30, R27, 0x96, !PT ;  /* 0x0000001e0d057212 */ /* 0x000fe200078e961b */
[----:B------:R-:W-:-:S07]  /*1a0a0*/  IMAD.MOV.U32 R26, RZ, RZ, RZ ;  /* 0x000000ffff1a7224 */ /* 0x000fce00078e00ff */
.L_x_65276:
[----:B------:R-:W-:Y:S05]  /*1a0b0*/  BSYNC.RECONVERGENT B2 ;  /* 0x0000000000027941 */ /* 0x000fea0003800200 */
.L_x_65275:
        /* <DEDUP_REMOVED lines=10> */
.L_x_65274:
[----:B------:R-:W-:Y:S05]  /*1a160*/  BSYNC.RECONVERGENT B1 ;  /* 0x0000000000017941 */ /* 0x000fea0003800200 */
.L_x_65273:
        /* <DEDUP_REMOVED lines=19> */
.L_x_65283:
        /* <DEDUP_REMOVED lines=13> */
.L_x_65285:
[----:B------:R-:W-:Y:S05]  /*1a370*/  BSYNC.RECONVERGENT B2 ;  /* 0x0000000000027941 */ /* 0x000fea0003800200 */
.L_x_65284:
        /* <DEDUP_REMOVED lines=43> */
.L_x_65282:
[----:B------:R-:W-:Y:S05]  /*1a630*/  BSYNC.RECONVERGENT B1 ;  /* 0x0000000000017941 */ /* 0x000fea0003800200 */
.L_x_65281:
        /* <DEDUP_REMOVED lines=8> */
[----:B------:R-:W-:-:S05]  /*1a6c0*/  FSEL R24, R24, RZ, !P2 ;  /* 0x000000ff18187208 */ /* 0x000fca0005000000 */
[----:B------:R-:W-:Y:S01]  /*1a6d0*/  FADD.FTZ R59, R59, R24 ;  /* 0x000000183b3b7221 */ /* 0x000fe20000010000 */
[----:B------:R-:W-:Y:S06]  /*1a6e0*/  BRA `(.L_x_65280) ;  /* 0x0000002800a87947 */ /* 0x000fec0003800000 */
.L_x_65230:
[----:B------:R-:W-:Y:S01]  /*1a6f0*/  BSSY.RECONVERGENT B1, `(.L_x_65286) ;  /* 0x0000058000017945 */ /* 0x000fe20003800200 */
[----:B------:R-:W-:Y:S01]  /*1a700*/  HFMA2 R60, -RZ, RZ, 0, 0 ;  /* 0x00000000ff3c7431 */ /* 0x000fe200000001ff */
[----:B------:R-:W-:Y:S01]  /*1a710*/  MOV R25, R24 ;  /* 0x0000001800197202 */ /* 0x000fe20000000f00 */
[----:B-123--:R-:W-:Y:S01]  /*1a720*/  IMAD.MOV.U32 R26, RZ, RZ, R32 ;  /* 0x000000ffff1a7224 */ /* 0x00efe200078e0020 */
        /* <DEDUP_REMOVED lines=17> */
.L_x_65290:
        /* <DEDUP_REMOVED lines=13> */
.L_x_65292:
[----:B------:R-:W-:Y:S05]  /*1a910*/  BSYNC.RECONVERGENT B3 ;  /* 0x0000000000037941 */ /* 0x000fea0003800200 */
.L_x_65291:
        /* <DEDUP_REMOVED lines=43> */
.L_x_65289:
[----:B------:R-:W-:Y:S05]  /*1abd0*/  BSYNC.RECONVERGENT B2 ;  /* 0x0000000000027941 */ /* 0x000fea0003800200 */
.L_x_65288:
[----:B------:R-:W-:Y:S01]  /*1abe0*/  I2FP.F32.U32 R24, R27 ;  /* 0x0000001b00187245 */ /* 0x000fe20000201000 */
[----:B------:R-:W-:-:S04]  /*1abf0*/  IMAD.MOV.U32 R27, RZ, RZ, 0x2f800000 ;  /* 0x2f800000ff1b7424 */ /* 0x000fc800078e00ff */
[----:B------:R-:W-:-:S05]  /*1ac00*/  FFMA.FTZ R24, R24, R27, 1.1641532182693481445e-10 ;  /* 0x2f00000018187423 */ /* 0x000fca000001001b */
[----:B------:R-:W-:Y:S01]  /*1ac10*/  FSETP.GTU.FTZ.AND P2, PT, R24, UR10, PT ;  /* 0x0000000a18007c0b */ /* 0x000fe2000bf5c000 */
[----:B-----5:R-:W-:-:S03]  /*1ac20*/  HADD2.F32 R24, -RZ, R96.H0_H0 ;  /* 0x20000060ff187230 */ /* 0x020fc60000004100 */
[----:B------:R-:W-:Y:S02]  /*1ac30*/  SEL R187, RZ, 0x1, P2 ;  /* 0x00000001ffbb7807 */ /* 0x000fe40001000000 */
[----:B------:R-:W-:-:S04]  /*1ac40*/  FMUL.FTZ R24, R24, UR13 ;  /* 0x0000000d18187c20 */ /* 0x000fc80008410000 */
[----:B------:R-:W-:-:S05]  /*1ac50*/  FMUL.FTZ R24, R24, UR12 ;  /* 0x0000000c18187c20 */ /* 0x000fca0008410000 */
[----:B------:R-:W-:-:S07]  /*1ac60*/  FSEL R60, R24, RZ, !P2 ;  /* 0x000000ff183c7208 */ /* 0x000fce0005000000 */
.L_x_65287:
[----:B------:R-:W-:Y:S05]  /*1ac70*/  BSYNC.RECONVERGENT B1 ;  /* 0x0000000000017941 */ /* 0x000fea0003800200 */
.L_x_65286:
        /* <DEDUP_REMOVED lines=17> */
.L_x_65297:
        /* <DEDUP_REMOVED lines=13> */
.L_x_65299:
[----:B------:R-:W-:Y:S05]  /*1ae60*/  BSYNC.RECONVERGENT B3 ;  /* 0x0000000000037941 */ /* 0x000fea0003800200 */
.L_x_65298:
        /* <DEDUP_REMOVED lines=39> */
[----:B------:R-:W-:Y:S01]  /*1b0e0*/  HFMA2 R24, -RZ, RZ, 0, 0 ;  /* 0x00000000ff187431 */ /* 0x000fe200000001ff */
[----:B------:R-:W-:Y:S02]  /*1b0f0*/  LOP3.LUT R4, R18, R4, R27, 0x96, !PT ;  /* 0x0000000412047212 */ /* 0x000fe400078e961b */
[----:B------:R-:W-:Y:S01]  /*1b100*/  MOV R27, R25 ;  /* 0x00000019001b7202 */ /* 0x000fe20000000f00 */
[----:B------:R-:W-:-:S07]  /*1b110*/  IMAD.MOV.U32 R25, RZ, RZ, R26 ;  /* 0x000000ffff197224 */ /* 0x000fce00078e001a */
.L_x_65296:
[----:B------:R-:W-:Y:S05]  /*1b120*/  BSYNC.RECONVERGENT B2 ;  /* 0x0000000000027941 */ /* 0x000fea0003800200 */
.L_x_65295:
        /* <DEDUP_REMOVED lines=9> */
.L_x_65294:
[----:B------:R-:W-:Y:S05]  /*1b1c0*/  BSYNC.RECONVERGENT B1 ;  /* 0x0000000000017941 */ /* 0x000fea0003800200 */
.L_x_65293:
        /* <DEDUP_REMOVED lines=17> */
.L_x_65304:
        /* <DEDUP_REMOVED lines=13> */
.L_x_65306:
[----:B------:R-:W-:Y:S05]  /*1b3b0*/  BSYNC.RECONVERGENT B3 ;  /* 0x0000000000037941 */ /* 0x000fea0003800200 */
.L_x_65305:
        /* <DEDUP_REMOVED lines=43> */
.L_x_65303:
[----:B------:R-:W-:Y:S05]  /*1b670*/  BSYNC.RECONVERGENT B2 ;  /* 0x0000000000027941 */ /* 0x000fea0003800200 */
.L_x_65302:
        /* <DEDUP_REMOVED lines=9> */
.L_x_65301:
[----:B------:R-:W-:Y:S05]  /*1b710*/  BSYNC.RECONVERGENT B1 ;  /* 0x0000000000017941 */ /* 0x000fea0003800200 */
.L_x_65300:
        /* <DEDUP_REMOVED lines=17> */
.L_x_65311:
        /* <DEDUP_REMOVED lines=13> */
.L_x_65313:
[----:B------:R-:W-:Y:S05]  /*1b900*/  BSYNC.RECONVERGENT B3 ;  /* 0x0000000000037941 */ /* 0x000fea0003800200 */
.L_x_65312:
        /* <DEDUP_REMOVED lines=43> */
.L_x_65310:
[----:B------:R-:W-:Y:S05]  /*1bbc0*/  BSYNC.RECONVERGENT B2 ;  /* 0x0000000000027941 */ /* 0x000fea0003800200 */
.L_x_65309:
[----:B------:R-:W-:Y:S01]  /*1bbd0*/  I2FP.F32.U32 R24, R24 ;  /* 0x0000001800187245 */ /* 0x000fe20000201000 */
[----:B0-----:R-:W-:-:S04]  /*1bbe0*/  IMAD.MOV.U32 R29, RZ, RZ, 0x2f800000 ;  /* 0x2f800000ff1d7424 */ /* 0x001fc800078e00ff */
[----:B------:R-:W-:-:S05]  /*1bbf0*/  FFMA.FTZ R24, R24, R29, 1.1641532182693481445e-10 ;  /* 0x2f00000018187423 */ /* 0x000fca000001001d */
[----:B------:R-:W-:Y:S01]  /*1bc00*/  FSETP.GTU.FTZ.AND P2, PT, R24, UR10, PT ;  /* 0x0000000a18007c0b */ /* 0x000fe2000bf5c000 */
[----:B-----5:R-:W-:-:S03]  /*1bc10*/  HADD2.F32 R24, -RZ, R97.H1_H1 ;  /* 0x30000061ff187230 */ /* 0x020fc60000004100 */
[----:B------:R-:W-:Y:S02]  /*1bc20*/  SEL R190, RZ, 0x1, P2 ;  /* 0x00000001ffbe7807 */ /* 0x000fe40001000000 */
[----:B------:R-:W-:-:S04]  /*1bc30*/  FMUL.FTZ R24, R24, UR13 ;  /* 0x0000000d18187c20 */ /* 0x000fc80008410000 */
[----:B------:R-:W-:-:S05]  /*1bc40*/  FMUL.FTZ R24, R24, UR12 ;  /* 0x0000000c18187c20 */ /* 0x000fca0008410000 */
[----:B------:R-:W-:-:S07]  /*1bc50*/  FSEL R63, R24, RZ, !P2 ;  /* 0x000000ff183f7208 */ /* 0x000fce0005000000 */
.L_x_65308:
[----:B------:R-:W-:Y:S05]  /*1bc60*/  BSYNC.RECONVERGENT B1 ;  /* 0x0000000000017941 */ /* 0x000fea0003800200 */
.L_x_65307:
        /* <DEDUP_REMOVED lines=17> */
.L_x_65318:
        /* <DEDUP_REMOVED lines=13> */
.L_x_65320:
[----:B------:R-:W-:Y:S05]  /*1be50*/  BSYNC.RECONVERGENT B3 ;  /* 0x0000000000037941 */ /* 0x000fea0003800200 */
.L_x_65319:
        /* <DEDUP_REMOVED lines=43> */
.L_x_65317:
[----:B------:R-:W-:Y:S05]  /*1c110*/  BSYNC.RECONVERGENT B2 ;  /* 0x0000000000027941 */ /* 0x000fea0003800200 */
.L_x_65316:
        /* <DEDUP_REMOVED lines=9> */
.L_x_65315:
[----:B------:R-:W-:Y:S05]  /*1c1b0*/  BSYNC.RECONVERGENT B1 ;  /* 0x0000000000017941 */ /* 0x000fea0003800200 */
.L_x_65314:
        /* <DEDUP_REMOVED lines=17> */
.L_x_65325:
        /* <DEDUP_REMOVED lines=13> */
.L_x_65327:
[----:B------:R-:W-:Y:S05]  /*1c3a0*/  BSYNC.RECONVERGENT B3 ;  /* 0x0000000000037941 */ /* 0x000fea0003800200 */
.L_x_65326:
        /* <DEDUP_REMOVED lines=43> */
.L_x_65324:
[----:B------:R-:W-:Y:S05]  /*1c660*/  BSYNC.RECONVERGENT B2 ;  /* 0x0000000000027941 */ /* 0x000fea0003800200 */
.L_x_65323:
        /* <DEDUP_REMOVED lines=9> */
.L_x_65322:
[----:B------:R-:W-:Y:S05]  /*1c700*/  BSYNC.RECONVERGENT B1 ;  /* 0x0000000000017941 */ /* 0x000fea0003800200 */
.L_x_65321:
        /* <DEDUP_REMOVED lines=17> */
.L_x_65332:
        /* <DEDUP_REMOVED lines=13> */
.L_x_65334:
[----:B------:R-:W-:Y:S05]  /*1c8f0*/  BSYNC.RECONVERGENT B3 ;  /* 0x0000000000037941 */ /* 0x000fea0003800200 */
.L_x_65333:
        /* <DEDUP_REMOVED lines=43> */
.L_x_65331:
[----:B------:R-:W-:Y:S05]  /*1cbb0*/  BSYNC.RECONVERGENT B2 ;  /* 0x0000000000027941 */ /* 0x000fea0003800200 */
.L_x_65330:
        /* <DEDUP_REMOVED lines=9> */
.L_x_65329:
[----:B------:R-:W-:Y:S05]  /*1cc50*/  BSYNC.RECONVERGENT B1 ;  /* 0x0000000000017941 */ /* 0x000fea0003800200 */
.L_x_65328:
        /* <DEDUP_REMOVED lines=16> */
.L_x_65337:
        /* <DEDUP_REMOVED lines=13> */
.L_x_65339:
[----:B------:R-:W-:Y:S05]  /*1ce30*/  BSYNC.RECONVERGENT B2 ;  /* 0x0000000000027941 */ /* 0x000fea0003800200 */
.L_x_65338:
[----:B------:R-:W-:Y:S01]  /*1ce40*/  LOP3.LUT R26, R7, UR7, R5, 0x96, !PT ;  /* 0x00000007071a7c12 */ /* 0x000fe2000f8e9605 */
[----:B0-----:R-:W-:-:S04]  /*1ce50*/  IMAD.WIDE.U32 R28, R3, -0x326172a9, RZ ;  /* 0xcd9e8d57031c7825 */ /* 0x001fc800078e00ff */
        /* <DEDUP_REMOVED lines=40> */
[----:B------:R-:W-:-:S07]  /*1d0e0*/  IMAD.MOV.U32 R25, RZ, RZ, R26 ;  /* 0x000000ffff197224 */ /* 0x000fce00078e001a */
.L_x_65336:
[----:B------:R-:W-:Y:S05]  /*1d0f0*/  BSYNC.RECONVERGENT B1 ;  /* 0x0000000000017941 */ /* 0x000fea0003800200 */
.L_x_65335:
        /* <DEDUP_REMOVED lines=9> */
.L_x_65280:
[----:B------:R-:W-:Y:S05]  /*1d190*/  BSYNC.RECONVERGENT B0 ;  /* 0x0000000000007941 */ /* 0x000fea0003800200 */
.L_x_65229:
[----:B------:R-:W-:Y:S01]  /*1d1a0*/  IADD3 R26, PT, PT, R176, 0x80, RZ ;  /* 0x00000080b01a7810 */ /* 0x000fe20007ffe0ff */
[----:B------:R-:W-:Y:S04]  /*1d1b0*/  BSSY.RECONVERGENT B0, `(.L_x_65340) ;  /* 0x000001a000007945 */ /* 0x000fe80003800200 */
[----:B------:R-:W-:-:S05]  /*1d1c0*/  IMAD.WIDE.U32 R26, R26, 0x20, R218 ;  /* 0x000000201a1a7825 */ /* 0x000fca00078e00da */
[----:B-----5:R1:W-:Y:S04]  /*1d1d0*/  STG.E.128 desc[UR8][R26.64], R60 ;  /* 0x0000003c1a007986 */ /* 0x0203e8000c101d08 */
[----:B------:R1:W-:Y:S01]  /*1d1e0*/  STG.E.128 desc[UR8][R26.64+0x10], R56 ;  /* 0x000010381a007986 */ /* 0x0003e2000c101d08 */
[----:B------:R-:W-:Y:S05]  /*1d1f0*/  @!P1 BRA `(.L_x_65341) ;  /* 0x0000000000549947 */ /* 0x000fea0003800000 */
[----:B------:R-:W-:Y:S01]  /*1d200*/  IMAD.U32 R24, R193, 0x10000, RZ ;  /* 0x00010000c1187824 */ /* 0x000fe200078e00ff */
[----:B-1----:R-:W-:Y:S02]  /*1d210*/  LOP3.LUT R26, R190, 0xff, RZ, 0xc0, !PT ;  /* 0x000000ffbe1a7812 */ /* 0x002fe400078ec0ff */
[----:B0-----:R-:W-:Y:S02]  /*1d220*/  LOP3.LUT R28, R189, 0xff, RZ, 0xc0, !PT ;  /* 0x000000ffbd1c7812 */ /* 0x001fe400078ec0ff */
        /* <DEDUP_REMOVED lines=18> */
.L_x_65341:
[----:B------:R-:W-:Y:S05]  /*1d350*/  BSYNC.RECONVERGENT B0 ;  /* 0x0000000000007941 */ /* 0x000fea0003800200 */
.L_x_65340:
[----:B------:R-:W-:Y:S04]  /*1d360*/  BSSY.RECONVERGENT B0, `(.L_x_65342) ;  /* 0x0000006000007945 */ /* 0x000fe80003800200 */
[----:B------:R-:W-:Y:S05]  /*1d370*/  @!P1 BRA `(.L_x_65343) ;  /* 0x0000000000109947 */ /* 0x000fea0003800000 */
[----:B-12---:R-:W1:Y:S01]  /*1d380*/  LDC.64 R26, c[0x0][0x390] ;  /* 0x0000e400ff1a7b82 */ /* 0x006e620000000a00 */
[----:B0-----:R-:W-:-:S04]  /*1d390*/  VIADD R29, R177, 0xa0 ;  /* 0x000000a0b11d7836 */ /* 0x001fc80000000000 */
[----:B-1----:R-:W-:-:S05]  /*1d3a0*/  IMAD.WIDE.U32 R26, R29, 0x10, R26 ;  /* 0x000000101d1a7825 */ /* 0x002fca00078e001a */
[----:B------:R3:W5:Y:S02]  /*1d3b0*/  LDG.E.128 R96, desc[UR8][R26.64] ;  /* 0x000000081a607981 */ /* 0x000764000c1e1d00 */
.L_x_65343:
[----:B------:R-:W-:Y:S05]  /*1d3c0*/  BSYNC.RECONVERGENT B0 ;  /* 0x0000000000007941 */ /* 0x000fea0003800200 */
.L_x_65342:
[----:B------:R-:W-:Y:S04]  /*1d3d0*/  BSSY.RECONVERGENT B0, `(.L_x_65344) ;  /* 0x0000579000007945 */ /* 0x000fe80003800200 */
[----:B------:R-:W-:Y:S05]  /*1d3e0*/  @!P0 BRA `(.L_x_65345) ;  /* 0x0000002c00348947 */ /* 0x000fea0003800000 */
[----:B-123--:R-:W1:Y:S01]  /*1d3f0*/  LDC.64 R26, c[0x0][0x3a0] ;  /* 0x0000e800ff1a7b82 */ /* 0x00ee620000000a00 */
[----:B------:R-:W-:Y:S02]  /*1d400*/  ISETP.GT.AND P2, PT, R195, RZ, PT ;  /* 0x000000ffc300720c */ /* 0x000fe40003f44270 */
[----:B0-----:R-:W-:Y:S01]  /*1d410*/  IADD3 R29, PT, PT, R176, 0xa0, RZ ;  /* 0x000000a0b01d7810 */ /* 0x001fe20007ffe0ff */
[----:B------:R-:W-:Y:S10]  /*1d420*/  BSSY.RECONVERGENT B1, `(.L_x_65346) ;  /* 0x000005b000017945 */ /* 0x000ff40003800200 */
        /* <DEDUP_REMOVED lines=22> */
.L_x_65350:
        /* <DEDUP_REMOVED lines=13> */
.L_x_65352:
[----:B------:R-:W-:Y:S05]  /*1d660*/  BSYNC.RECONVERGENT B3 ;  /* 0x0000000000037941 */ /* 0x000fea0003800200 */
.L_x_65351:
        /* <DEDUP_REMOVED lines=43> */
.L_x_65349:
[----:B------:R-:W-:Y:S05]  /*1d920*/  BSYNC.RECONVERGENT B2 ;  /* 0x0000000000027941 */ /* 0x000fea0003800200 */
.L_x_65348:
        /* <DEDUP_REMOVED lines=8> */
[----:B------:R-:W-:-:S05]  /*1d9b0*/  FSEL R25, R25, RZ, !P3 ;  /* 0x000000ff19197208 */ /* 0x000fca0005800000 */
[----:B------:R-:W-:-:S07]  /*1d9c0*/  FADD.FTZ R52, R52, R25 ;  /* 0x0000001934347221 */ /* 0x000fce0000010000 */
.L_x_65347:
[----:B------:R-:W-:Y:S05]  /*1d9d0*/  BSYNC.RECONVERGENT B1 ;  /* 0x0000000000017941 */ /* 0x000fea0003800200 */
.L_x_65346:
        /* <DEDUP_REMOVED lines=20> */
.L_x_65357:
        /* <DEDUP_REMOVED lines=13> */
.L_x_65359:
[----:B------:R-:W-:Y:S05]  /*1dbf0*/  BSYNC.RECONVERGENT B3 ;  /* 0x0000000000037941 */ /* 0x000fea0003800200 */
.L_x_65358:
        /* <DEDUP_REMOVED lines=43> */
.L_x_65356:
[----:B------:R-:W-:Y:S05]  /*1deb0*/  BSYNC.RECONVERGENT B2 ;  /* 0x0000000000027941 */ /* 0x000fea0003800200 */
.L_x_65355:
        /* <DEDUP_REMOVED lines=9> */
[----:B------:R-:W-:-:S07]  /*1df50*/  FADD.FTZ R53, R53, R24 ;  /* 0x0000001835357221 */ /* 0x000fce0000010000 */
.L_x_65354:
[----:B------:R-:W-:Y:S05]  /*1df60*/  BSYNC.RECONVERGENT B1 ;  /* 0x0000000000017941 */ /* 0x000fea0003800200 */
.L_x_65353:
        /* <DEDUP_REMOVED lines=20> */
.L_x_65364:
        /* <DEDUP_REMOVED lines=13> */
.L_x_65366:
[----:B------:R-:W-:Y:S05]  /*1e180*/  BSYNC.RECONVERGENT B3 ;  /* 0x0000000000037941 */ /* 0x000fea0003800200 */
.L_x_65365:
        /* <DEDUP_REMOVED lines=43> */
.L_x_65363:
[----:B------:R-:W-:Y:S05]  /*1e440*/  BSYNC.RECONVERGENT B2 ;  /* 0x0000000000027941 */ /* 0x000fea0003800200 */
.L_x_65362:
        /* <DEDUP_REMOVED lines=10> */
.L_x_65361:
[----:B------:R-:W-:Y:S05]  /*1e4f0*/  BSYNC.RECONVERGENT B1 ;  /* 0x0000000000017941 */ /* 0x000fea0003800200 */
.L_x_65360:
        /* <DEDUP_REMOVED lines=20> */
.L_x_65371:
        /* <DEDUP_REMOVED lines=13> */
.L_x_65373:
[----:B------:R-:W-:Y:S05]  /*1e710*/  BSYNC.RECONVERGENT B3 ;  /* 0x0000000000037941 */ /* 0x000fea0003800200 */
.L_x_65372:
        /* <DEDUP_REMOVED lines=43> */
.L_x_65370:
[----:B------:R-:W-:Y:S05]  /*1e9d0*/  BSYNC.RECONVERGENT B2 ;  /* 0x0000000000027941 */ /* 0x000fea0003800200 */
.L_x_65369:
        /* <DEDUP_REMOVED lines=10> */
.L_x_65368:
[----:B------:R-:W-:Y:S05]  /*1ea80*/  BSYNC.RECONVERGENT B1 ;  /* 0x0000000000017941 */ /* 0x000fea0003800200 */
.L_x_65367:
        /* <DEDUP_REMOVED lines=20> */
.L_x_65378:
        /* <DEDUP_REMOVED lines=13> */
.L_x_65380:
[----:B------:R-:W-:Y:S05]  /*1eca0*/  BSYNC.RECONVERGENT B3 ;  /* 0x0000000000037941 */ /* 0x000fea0003800200 */
.L_x_65379:
        /* <DEDUP_REMOVED lines=43> */
.L_x_65377:
[----:B------:R-:W-:Y:S05]  /*1ef60*/  BSYNC.RECONVERGENT B2 ;  /* 0x0000000000027941 */ /* 0x000fea0003800200 */
.L_x_65376:
        /* <DEDUP_REMOVED lines=10> */
.L_x_65375:
[----:B------:R-:W-:Y:S05]  /*1f010*/  BSYNC.RECONVERGENT B1 ;  /* 0x0000000000017941 */ /* 0x000fea0003800200 */
.L_x_65374:
        /* <DEDUP_REMOVED lines=20> */
.L_x_65385:
        /* <DEDUP_REMOVED lines=13> */
.L_x_65387:
[----:B------:R-:W-:Y:S05]  /*1f230*/  BSYNC.RECONVERGENT B3 ;  /* 0x0000000000037941 */ /* 0x000fea0003800200 */
.L_x_65386:
        /* <DEDUP_REMOVED lines=43> */
.L_x_65384:
[----:B------:R-:W-:Y:S05]  /*1f4f0*/  BSYNC.RECONVERGENT B2 ;  /* 0x0000000000027941 */ /* 0x000fea0003800200 */
.L_x_65383:
        /* <DEDUP_REMOVED lines=10> */
.L_x_65382:
[----:B------:R-:W-:Y:S05]  /*1f5a0*/  BSYNC.RECONVERGENT B1 ;  /* 0x0000000000017941 */ /* 0x000fea0003800200 */
.L_x_65381:
        /* <DEDUP_REMOVED lines=20> */
.L_x_65392:
        /* <DEDUP_REMOVED lines=13> */
.L_x_65394:
[----:B------:R-:W-:Y:S05]  /*1f7c0*/  BSYNC.RECONVERGENT B3 ;  /* 0x0000000000037941 */ /* 0x000fea0003800200 */
.L_x_65393:
        /* <DEDUP_REMOVED lines=43> */
.L_x_65391:
[----:B------:R-:W-:Y:S05]  /*1fa80*/  BSYNC.RECONVERGENT B2 ;  /* 0x0000000000027941 */ /* 0x000fea0003800200 */
.L_x_65390:
        /* <DEDUP_REMOVED lines=10> */
.L_x_65389:
[----:B------:R-:W-:Y:S05]  /*1fb30*/  BSYNC.RECONVERGENT B1 ;  /* 0x0000000000017941 */ /* 0x000fea0003800200 */
.L_x_65388:
        /* <DEDUP_REMOVED lines=19> */
.L_x_65398:
        /* <DEDUP_REMOVED lines=13> */
.L_x_65400:
[----:B------:R-:W-:Y:S05]  /*1fd40*/  BSYNC.RECONVERGENT B2 ;  /* 0x0000000000027941 */ /* 0x000fea0003800200 */
.L_x_65399:
        /* <DEDUP_REMOVED lines=43> */
.L_x_65397:
[----:B------:R-:W-:Y:S05]  /*20000*/  BSYNC.RECONVERGENT B1 ;  /* 0x0000000000017941 */ /* 0x000fea0003800200 */
.L_x_65396:
        /* <DEDUP_REMOVED lines=9> */
[----:B------:R-:W-:Y:S01]  /*200a0*/  FADD.FTZ R51, R51, R24 ;  /* 0x0000001833337221 */ /* 0x000fe20000010000 */
[----:B------:R-:W-:Y:S06]  /*200b0*/  BRA `(.L_x_65395) ;  /* 0x0000002800a87947 */ /* 0x000fec0003800000 */
.L_x_65345:
[----:B------:R-:W-:Y:S01]  /*200c0*/  BSSY.RECONVERGENT B1, `(.L_x_65401) ;  /* 0x0000058000017945 */ /* 0x000fe20003800200 */
[----:B0-----:R-:W-:Y:S01]  /*200d0*/  IMAD.MOV.U32 R30, RZ, RZ, R25 ;  /* 0x000000ffff1e7224 */ /* 0x001fe200078e0019 */
[----:B------:R-:W-:Y:S01]  /*200e0*/  MOV R24, R32 ;  /* 0x0000002000187202 */ /* 0x000fe20000000f00 */
[----:B------:R-:W-:Y:S01]  /*200f0*/  IMAD.MOV.U32 R52, RZ, RZ, RZ ;  /* 0x000000ffff347224 */ /* 0x000fe200078e00ff */
[----:B------:R-:W-:Y:S06]  /*20100*/  @!P1 BRA `(.L_x_65402) ;  /* 0x00000004004c9947 */ /* 0x000fec0003800000 */
[----:B------:R-:W-:Y:S01]  /*20110*/  ISETP.NE.AND P2, PT, R32, 0x1, PT ;  /* 0x000000012000780c */ /* 0x000fe20003f45270 */
[----:B------:R-:W-:Y:S01]  /*20120*/  BSSY.RECONVERGENT B2, `(.L_x_65403) ;  /* 0x0000048000027945 */ /* 0x000fe20003800200 */
[----:B------:R-:W-:Y:S02]  /*20130*/  HFMA2 R24, -RZ, RZ, 0, 1.1920928955078125e-07 ;  /* 0x00000002ff187431 */ /* 0x000fe400000001ff */
[----:B-123--:R-:W-:Y:S01]  /*20140*/  IMAD.MOV.U32 R26, RZ, RZ, R8 ;  /* 0x000000ffff1a7224 */ /* 0x00efe200078e0008 */
        /* <DEDUP_REMOVED lines=12> */
.L_x_65405:
        /* <DEDUP_REMOVED lines=13> */
.L_x_65407:
[----:B------:R-:W-:Y:S05]  /*202e0*/  BSYNC.RECONVERGENT B3 ;  /* 0x0000000000037941 */ /* 0x000fea0003800200 */
.L_x_65406:
        /* <DEDUP_REMOVED lines=43> */
.L_x_65404:
[----:B------:R-:W-:Y:S05]  /*205a0*/  BSYNC.RECONVERGENT B2 ;  /* 0x0000000000027941 */ /* 0x000fea0003800200 */
.L_x_65403:
        /* <DEDUP_REMOVED lines=8> */
[----:B------:R-:W-:-:S07]  /*20630*/  FSEL R52, R25, RZ, !P2 ;  /* 0x000000ff19347208 */ /* 0x000fce0005000000 */
.L_x_65402:
[----:B------:R-:W-:Y:S05]  /*20640*/  BSYNC.RECONVERGENT B1 ;  /* 0x0000000000017941 */ /* 0x000fea0003800200 */
.L_x_65401:
[----:B------:R-:W-:Y:S01]  /*20650*/  BSSY.RECONVERGENT B1, `(.L_x_65408) ;  /* 0x0000054000017945 */ /* 0x000fe20003800200 */
[----:B------:R-:W-:Y:S01]  /*20660*/  IMAD.MOV.U32 R25, RZ, RZ, R24 ;  /* 0x000000ffff197224 */ /* 0x000fe200078e0018 */
[----:B------:R-:W-:Y:S02]  /*20670*/  MOV R53, RZ ;  /* 0x000000ff00357202 */ /* 0x000fe40000000f00 */
[----:B------:R-:W-:Y:S05]  /*20680*/  @!P1 BRA `(.L_x_65409) ;  /* 0x0000000400409947 */ /* 0x000fea0003800000 */
[----:B------:R-:W-:Y:S01]  /*20690*/  ISETP.NE.AND P2, PT, R24, 0x1, PT ;  /* 0x000000011800780c */ /* 0x000fe20003f45270 */
[----:B------:R-:W-:Y:S01]  /*206a0*/  BSSY.RECONVERGENT B2, `(.L_x_65410) ;  /* 0x0000045000027945 */ /* 0x000fe20003800200 */
[----:B------:R-:W-:Y:S01]  /*206b0*/  IMAD.MOV.U32 R25, RZ, RZ, 0x2 ;  /* 0x00000002ff197424 */ /* 0x000fe200078e00ff */
[----:B-123--:R-:W-:-:S10]  /*206c0*/  MOV R27, R8 ;  /* 0x00000008001b7202 */ /* 0x00efd40000000f00 */
        /* <DEDUP_REMOVED lines=9> */
.L_x_65412:
        /* <DEDUP_REMOVED lines=13> */
.L_x_65414:
[----:B------:R-:W-:Y:S05]  /*20830*/  BSYNC.RECONVERGENT B3 ;  /* 0x0000000000037941 */ /* 0x000fea0003800200 */
.L_x_65413:
        /* <DEDUP_REMOVED lines=43> */
.L_x_65411:
[----:B------:R-:W-:Y:S05]  /*20af0*/  BSYNC.RECONVERGENT B2 ;  /* 0x0000000000027941 */ /* 0x000fea0003800200 */
.L_x_65410:
        /* <DEDUP_REMOVED lines=9> */
.L_x_65409:
[----:B------:R-:W-:Y:S05]  /*20b90*/  BSYNC.RECONVERGENT B1 ;  /* 0x0000000000017941 */ /* 0x000fea0003800200 */
.L_x_65408:
        /* <DEDUP_REMOVED lines=17> */
.L_x_65419:
        /* <DEDUP_REMOVED lines=13> */
.L_x_65421:
[----:B------:R-:W-:Y:S05]  /*20d80*/  BSYNC.RECONVERGENT B3 ;  /* 0x0000000000037941 */ /* 0x000fea0003800200 */
.L_x_65420:
        /* <DEDUP_REMOVED lines=43> */
.L_x_65418:
[----:B------:R-:W-:Y:S05]  /*21040*/  BSYNC.RECONVERGENT B2 ;  /* 0x0000000000027941 */ /* 0x000fea0003800200 */
.L_x_65417:
        /* <DEDUP_REMOVED lines=9> */
.L_x_65416:
[----:B------:R-:W-:Y:S05]  /*210e0*/  BSYNC.RECONVERGENT B1 ;  /* 0x0000000000017941 */ /* 0x000fea0003800200 */
.L_x_65415:
        /* <DEDUP_REMOVED lines=17> */
.L_x_65426:
        /* <DEDUP_REMOVED lines=13> */
.L_x_65428:
[----:B------:R-:W-:Y:S05]  /*212d0*/  BSYNC.RECONVERGENT B3 ;  /* 0x0000000000037941 */ /* 0x000fea0003800200 */
.L_x_65427:
        /* <DEDUP_REMOVED lines=43> */
.L_x_65425:
[----:B------:R-:W-:Y:S05]  /*21590*/  BSYNC.RECONVERGENT B2 ;  /* 0x0000000000027941 */ /* 0x000fea0003800200 */
.L_x_65424:
        /* <DEDUP_REMOVED lines=9> */
.L_x_65423:
[----:B------:R-:W-:Y:S05]  /*21630*/  BSYNC.RECONVERGENT B1 ;  /* 0x0000000000017941 */ /* 0x000fea0003800200 */
.L_x_65422:
        /* <DEDUP_REMOVED lines=17> */
.L_x_65433:
        /* <DEDUP_REMOVED lines=13> */
.L_x_65435:
[----:B------:R-:W-:Y:S05]  /*21820*/  BSYNC.RECONVERGENT B3 ;  /* 0x0000000000037941 */ /* 0x000fea0003800200 */
.L_x_65434:
        /* <DEDUP_REMOVED lines=43> */
.L_x_65432:
[----:B------:R-:W-:Y:S05]  /*21ae0*/  BSYNC.RECONVERGENT B2 ;  /* 0x0000000000027941 */ /* 0x000fea0003800200 */
.L_x_65431:
        /* <DEDUP_REMOVED lines=9> */
.L_x_65430:
[----:B------:R-:W-:Y:S05]  /*21b80*/  BSYNC.RECONVERGENT B1 ;  /* 0x0000000000017941 */ /* 0x000fea0003800200 */
.L_x_65429:
        /* <DEDUP_REMOVED lines=17> */
.L_x_65440:
        /* <DEDUP_REMOVED lines=13> */
.L_x_65442:
[----:B------:R-:W-:Y:S05]  /*21d70*/  BSYNC.RECONVERGENT B3 ;  /* 0x0000000000037941 */ /* 0x000fea0003800200 */
.L_x_65441:
        /* <DEDUP_REMOVED lines=43> */
.L_x_65439:
[----:B------:R-:W-:Y:S05]  /*22030*/  BSYNC.RECONVERGENT B2 ;  /* 0x0000000000027941 */ /* 0x000fea0003800200 */
.L_x_65438:
        /* <DEDUP_REMOVED lines=9> */
.L_x_65437:
[----:B------:R-:W-:Y:S05]  /*220d0*/  BSYNC.RECONVERGENT B1 ;  /* 0x0000000000017941 */ /* 0x000fea0003800200 */
.L_x_65436:
        /* <DEDUP_REMOVED lines=17> */
.L_x_65447:
        /* <DEDUP_REMOVED lines=13> */
.L_x_65449:
[----:B------:R-:W-:Y:S05]  /*222c0*/  BSYNC.RECONVERGENT B3 ;  /* 0x0000000000037941 */ /* 0x000fea0003800200 */
.L_x_65448:
        /* <DEDUP_REMOVED lines=43> */
.L_x_65446:
[----:B------:R-:W-:Y:S05]  /*22580*/  BSYNC.RECONVERGENT B2 ;  /* 0x0000000000027941 */ /* 0x000fea0003800200 */
.L_x_65445:
        /* <DEDUP_REMOVED lines=9> */
.L_x_65444:
[----:B------:R-:W-:Y:S05]  /*22620*/  BSYNC.RECONVERGENT B1 ;  /* 0x0000000000017941 */ /* 0x000fea0003800200 */
.L_x_65443:
[----:B------:R-:W-:Y:S01]  /*22630*/  IMAD.MOV.U32 R31, RZ, RZ, R24 ;  /* 0x000000ffff1f7224 */ /* 0x000fe200078e0018 */
[----:B------:R-:W-:Y:S01]  /*22640*/  MOV R51, RZ ;  /* 0x000000ff00337202 */ /* 0x000fe20000000f00 */
[----:B------:R-:W-:Y:S06]  /*22650*/  @!P1 BRA `(.L_x_65395) ;  /* 0x0000000400409947 */ /* 0x000fec0003800000 */
        /* <DEDUP_REMOVED lines=13> */
.L_x_65452:
        /* <DEDUP_REMOVED lines=13> */
.L_x_65454:
[----:B------:R-:W-:Y:S05]  /*22800*/  BSYNC.RECONVERGENT B2 ;  /* 0x0000000000027941 */ /* 0x000fea0003800200 */
.L_x_65453:
        /* <DEDUP_REMOVED lines=43> */
.L_x_65451:
[----:B------:R-:W-:Y:S05]  /*22ac0*/  BSYNC.RECONVERGENT B1 ;  /* 0x0000000000017941 */ /* 0x000fea0003800200 */
.L_x_65450:
        /* <DEDUP_REMOVED lines=9> */
.L_x_65395:
[----:B------:R-:W-:Y:S05]  /*22b60*/  BSYNC.RECONVERGENT B0 ;  /* 0x0000000000007941 */ /* 0x000fea0003800200 */
.L_x_65344:
        /* <DEDUP_REMOVED lines=9> */
[----:B-123--:R-:W-:Y:S02]  /*22c00*/  LOP3.LUT R26, R189, 0xff, RZ, 0xc0, !PT ;  /* 0x000000ffbd1a7812 */ /* 0x00efe400078ec0ff */
        /* <DEDUP_REMOVED lines=17> */
.L_x_65456:
[----:B------:R-:W-:Y:S05]  /*22d20*/  BSYNC.RECONVERGENT B0 ;  /* 0x0000000000007941 */ /* 0x000fea0003800200 */
.L_x_65455:
[----:B------:R-:W-:Y:S04]  /*22d30*/  BSSY.RECONVERGENT B0, `(.L_x_65457) ;  /* 0x0000006000007945 */ /* 0x000fe80003800200 */
[----:B------:R-:W-:Y:S05]  /*22d40*/  @!P1 BRA `(.L_x_65458) ;  /* 0x0000000000109947 */ /* 0x000fea0003800000 */
[----:B0---4-:R-:W0:Y:S01]  /*22d50*/  LDC.64 R24, c[0x0][0x390] ;  /* 0x0000e400ff187b82 */ /* 0x011e220000000a00 */
[----:B-123--:R-:W-:-:S05]  /*22d60*/  IADD3 R26, PT, PT, R177, 0xc0, RZ ;  /* 0x000000c0b11a7810 */ /* 0x00efca0007ffe0ff */
[----:B0-----:R-:W-:-:S05]  /*22d70*/  IMAD.WIDE.U32 R24, R26, 0x10, R24 ;  /* 0x000000101a187825 */ /* 0x001fca00078e0018 */
[----:B------:R0:W5:Y:S02]  /*22d80*/  LDG.E.128 R96, desc[UR8][R24.64] ;  /* 0x0000000818607981 */ /* 0x000164000c1e1d00 */
.L_x_65458:
[----:B------:R-:W-:Y:S05]  /*22d90*/  BSYNC.RECONVERGENT B0 ;  /* 0x0000000000007941 */ /* 0x000fea0003800200 */
.L_x_65457:
[----:B------:R-:W-:Y:S04]  /*22da0*/  BSSY.RECONVERGENT B0, `(.L_x_65459) ;  /* 0x0000588000007945 */ /* 0x000fe80003800200 */
[----:B------:R-:W-:Y:S05]  /*22db0*/  @!P0 BRA `(.L_x_65460) ;  /* 0x0000002c00508947 */ /* 0x000fea0003800000 */
[----:B-1234-:R-:W1:Y:S01]  /*22dc0*/  LDC.64 R26, c[0x0][0x3a0] ;  /* 0x0000e800ff1a7b82 */ /* 0x01ee620000000a00 */
[----:B------:R-:W-:Y:S01]  /*22dd0*/  ISETP.GT.AND P2, PT, R195, RZ, PT ;  /* 0x000000ffc300720c */ /* 0x000fe20003f44270 */
[----:B0-----:R-:W-:Y:S01]  /*22de0*/  VIADD R24, R176, 0xc0 ;  /* 0x000000c0b0187836 */ /* 0x001fe20000000000 */
[----:B------:R-:W-:Y:S03]  /*22df0*/  BSSY.RECONVERGENT B1, `(.L_x_65461) ;  /* 0x000005b000017945 */ /* 0x000fe60003800200 */
[----:B-1----:R-:W-:-:S08]  /*22e00*/  IMAD.WIDE.U32 R24, R24, 0x20, R26 ;  /* 0x0000002018187825 */ /* 0x002fd000078e001a */
        /* <DEDUP_REMOVED lines=21> */
.L_x_65465:
        /* <DEDUP_REMOVED lines=13> */
.L_x_65467:
[----:B------:R-:W-:Y:S05]  /*23030*/  BSYNC.RECONVERGENT B3 ;  /* 0x0000000000037941 */ /* 0x000fea0003800200 */
.L_x_65466:
        /* <DEDUP_REMOVED lines=42> */
.L_x_65464:
[----:B------:R-:W-:Y:S05]  /*232e0*/  BSYNC.RECONVERGENT B2 ;  /* 0x0000000000027941 */ /* 0x000fea0003800200 */
.L_x_65463:
        /* <DEDUP_REMOVED lines=11> */
.L_x_65462:
[----:B------:R-:W-:Y:S05]  /*233a0*/  BSYNC.RECONVERGENT B1 ;  /* 0x0000000000017941 */ /* 0x000fea0003800200 */
.L_x_65461:
        /* <DEDUP_REMOVED lines=20> */
.L_x_65472:
        /* <DEDUP_REMOVED lines=13> */
.L_x_65474:
[----:B------:R-:W-:Y:S05]  /*235c0*/  BSYNC.RECONVERGENT B3 ;  /* 0x0000000000037941 */ /* 0x000fea0003800200 */
.L_x_65473:
        /* <DEDUP_REMOVED lines=43> */
.L_x_65471:
[----:B------:R-:W-:Y:S05]  /*23880*/  BSYNC.RECONVERGENT B2 ;  /* 0x0000000000027941 */ /* 0x000fea0003800200 */
.L_x_65470:
        /* <DEDUP_REMOVED lines=9> */
[----:B------:R-:W-:-:S04]  /*23920*/  SEL R24, RZ, 0x1, P3 ;  /* 0x00000001ff187807 */ /* 0x000fc80001800000 */
[----:B------:R-:W-:-:S07]  /*23930*/  PRMT R188, R24, 0x7610, R188 ;  /* 0x0000761018bc7816 */ /* 0x000fce00000000bc */
.L_x_65469:
[----:B------:R-:W-:Y:S05]  /*23940*/  BSYNC.RECONVERGENT B1 ;  /* 0x0000000000017941 */ /* 0x000fea0003800200 */
.L_x_65468:
        /* <DEDUP_REMOVED lines=20> */
.L_x_65479:
        /* <DEDUP_REMOVED lines=13> */
.L_x_65481:
[----:B------:R-:W-:Y:S05]  /*23b60*/  BSYNC.RECONVERGENT B3 ;  /* 0x0000000000037941 */ /* 0x000fea0003800200 */
.L_x_65480:
        /* <DEDUP_REMOVED lines=43> */
.L_x_65478:
[----:B------:R-:W-:Y:S05]  /*23e20*/  BSYNC.RECONVERGENT B2 ;  /* 0x0000000000027941 */ /* 0x000fea0003800200 */
.L_x_65477:
        /* <DEDUP_REMOVED lines=11> */
.L_x_65476:
[----:B------:R-:W-:Y:S05]  /*23ee0*/  BSYNC.RECONVERGENT B1 ;  /* 0x0000000000017941 */ /* 0x000fea0003800200 */
.L_x_65475:
        /* <DEDUP_REMOVED lines=20> */
.L_x_65486:
        /* <DEDUP_REMOVED lines=13> */
.L_x_65488:
[----:B------:R-:W-:Y:S05]  /*24100*/  BSYNC.RECONVERGENT B3 ;  /* 0x0000000000037941 */ /* 0x000fea0003800200 */
.L_x_65487:
        /* <DEDUP_REMOVED lines=43> */
.L_x_65485:
[----:B------:R-:W-:Y:S05]  /*243c0*/  BSYNC.RECONVERGENT B2 ;  /* 0x0000000000027941 */ /* 0x000fea0003800200 */
.L_x_65484:
        /* <DEDUP_REMOVED lines=11> */
.L_x_65483:
[----:B------:R-:W-:Y:S05]  /*24480*/  BSYNC.RECONVERGENT B1 ;  /* 0x0000000000017941 */ /* 0x000fea0003800200 */
.L_x_65482:
        /* <DEDUP_REMOVED lines=20> */
.L_x_65493:
        /* <DEDUP_REMOVED lines=13> */
.L_x_65495:
[----:B------:R-:W-:Y:S05]  /*246a0*/  BSYNC.RECONVERGENT B3 ;  /* 0x0000000000037941 */ /* 0x000fea0003800200 */
.L_x_65494:
        /* <DEDUP_REMOVED lines=43> */
.L_x_65492:
[----:B------:R-:W-:Y:S05]  /*24960*/  BSYNC.RECONVERGENT B2 ;  /* 0x0000000000027941 */ /* 0x000fea0003800200 */
.L_x_65491:
        /* <DEDUP_REMOVED lines=11> */
.L_x_65490:
[----:B------:R-:W-:Y:S05]  /*24a20*/  BSYNC.RECONVERGENT B1 ;  /* 0x0000000000017941 */ /* 0x000fea0003800200 */
.L_x_65489:
        /* <DEDUP_REMOVED lines=20> */
.L_x_65500:
        /* <DEDUP_REMOVED lines=13> */
.L_x_65502:
[----:B------:R-:W-:Y:S05]  /*24c40*/  BSYNC.RECONVERGENT B3 ;  /* 0x0000000000037941 */ /* 0x000fea0003800200 */
.L_x_65501:
        /* <DEDUP_REMOVED lines=43> */
.L_x_65499:
[----:B------:R-:W-:Y:S05]  /*24f00*/  BSYNC.RECONVERGENT B2 ;  /* 0x0000000000027941 */ /* 0x000fea0003800200 */
.L_x_65498:
        /* <DEDUP_REMOVED lines=11> */
.L_x_65497:
[----:B------:R-:W-:Y:S05]  /*24fc0*/  BSYNC.RECONVERGENT B1 ;  /* 0x0000000000017941 */ /* 0x000fea0003800200 */
.L_x_65496:
        /* <DEDUP_REMOVED lines=20> */
.L_x_65507:
        /* <DEDUP_REMOVED lines=13> */
.L_x_65509:
[----:B------:R-:W-:Y:S05]  /*251e0*/  BSYNC.RECONVERGENT B3 ;  /* 0x0000000000037941 */ /* 0x000fea0003800200 */
.L_x_65508:
        /* <DEDUP_REMOVED lines=43> */
.L_x_65506:
[----:B------:R-:W-:Y:S05]  /*254a0*/  BSYNC.RECONVERGENT B2 ;  /* 0x0000000000027941 */ /* 0x000fea0003800200 */
.L_x_65505:
        /* <DEDUP_REMOVED lines=11> */
.L_x_65504:
[----:B------:R-:W-:Y:S05]  /*25560*/  BSYNC.RECONVERGENT B1 ;  /* 0x0000000000017941 */ /* 0x000fea0003800200 */
.L_x_65503:
        /* <DEDUP_REMOVED lines=19> */
.L_x_65513:
        /* <DEDUP_REMOVED lines=13> */
.L_x_65515:
[----:B------:R-:W-:Y:S05]  /*25770*/  BSYNC.RECONVERGENT B2 ;  /* 0x0000000000027941 */ /* 0x000fea0003800200 */
.L_x_65514:
        /* <DEDUP_REMOVED lines=43> */
.L_x_65512:
[----:B------:R-:W-:Y:S05]  /*25a30*/  BSYNC.RECONVERGENT B1 ;  /* 0x0000000000017941 */ /* 0x000fea0003800200 */
.L_x_65511:
        /* <DEDUP_REMOVED lines=10> */
[----:B------:R-:W-:Y:S01]  /*25ae0*/  PRMT R194, R24, 0x7610, R194 ;  /* 0x0000761018c27816 */ /* 0x000fe200000000c2 */
[----:B------:R-:W-:Y:S06]  /*25af0*/  BRA `(.L_x_65510) ;  /* 0x0000002800c87947 */ /* 0x000fec0003800000 */
.L_x_65460:
[----:B------:R-:W-:Y:S01]  /*25b00*/  BSSY.RECONVERGENT B1, `(.L_x_65516) ;  /* 0x0000059000017945 */ /* 0x000fe20003800200 */
[----:B0---4-:R-:W-:Y:S01]  /*25b10*/  IMAD.MOV.U32 R25, RZ, RZ, R30 ;  /* 0x000000ffff197224 */ /* 0x011fe200078e001e */
        /* <DEDUP_REMOVED lines=19> */
.L_x_65520:
        /* <DEDUP_REMOVED lines=13> */
.L_x_65522:
[----:B------:R-:W-:Y:S05]  /*25d20*/  BSYNC.RECONVERGENT B3 ;  /* 0x0000000000037941 */ /* 0x000fea0003800200 */
.L_x_65521:
        /* <DEDUP_REMOVED lines=43> */
.L_x_65519:
[----:B------:R-:W-:Y:S05]  /*25fe0*/  BSYNC.RECONVERGENT B2 ;  /* 0x0000000000027941 */ /* 0x000fea0003800200 */
.L_x_65518:
        /* <DEDUP_REMOVED lines=10> */
.L_x_65517:
[----:B------:R-:W-:Y:S05]  /*26090*/  BSYNC.RECONVERGENT B1 ;  /* 0x0000000000017941 */ /* 0x000fea0003800200 */
.L_x_65516:
        /* <DEDUP_REMOVED lines=17> */
.L_x_65527:
        /* <DEDUP_REMOVED lines=13> */
.L_x_65529:
[----:B------:R-:W-:Y:S05]  /*26280*/  BSYNC.RECONVERGENT B3 ;  /* 0x0000000000037941 */ /* 0x000fea0003800200 */
.L_x_65528:
        /* <DEDUP_REMOVED lines=43> */
.L_x_65526:
[----:B------:R-:W-:Y:S05]  /*26540*/  BSYNC.RECONVERGENT B2 ;  /* 0x0000000000027941 */ /* 0x000fea0003800200 */
.L_x_65525:
        /* <DEDUP_REMOVED lines=8> */
[----:B------:R-:W-:Y:S02]  /*265d0*/  FSEL R45, R26, RZ, !P2 ;  /* 0x000000ff1a2d7208 */ /* 0x000fe40005000000 */
[----:B------:R-:W-:-:S07]  /*265e0*/  PRMT R188, R24, 0x7610, R188 ;  /* 0x0000761018bc7816 */ /* 0x000fce00000000bc */
.L_x_65524:
[----:B------:R-:W-:Y:S05]  /*265f0*/  BSYNC.RECONVERGENT B1 ;  /* 0x0000000000017941 */ /* 0x000fea0003800200 */
.L_x_65523:
        /* <DEDUP_REMOVED lines=17> */
.L_x_65534:
        /* <DEDUP_REMOVED lines=13> */
.L_x_65536:
[----:B------:R-:W-:Y:S05]  /*267e0*/  BSYNC.RECONVERGENT B3 ;  /* 0x0000000000037941 */ /* 0x000fea0003800200 */
.L_x_65535:
        /* <DEDUP_REMOVED lines=43> */
.L_x_65533:
[----:B------:R-:W-:Y:S05]  /*26aa0*/  BSYNC.RECONVERGENT B2 ;  /* 0x0000000000027941 */ /* 0x000fea0003800200 */
.L_x_65532:
        /* <DEDUP_REMOVED lines=10> */
.L_x_65531:
[----:B------:R-:W-:Y:S05]  /*26b50*/  BSYNC.RECONVERGENT B1 ;  /* 0x0000000000017941 */ /* 0x000fea0003800200 */
.L_x_65530:
        /* <DEDUP_REMOVED lines=17> */
.L_x_65541:
        /* <DEDUP_REMOVED lines=13> */
.L_x_65543:
[----:B------:R-:W-:Y:S05]  /*26d40*/  BSYNC.RECONVERGENT B3 ;  /* 0x0000000000037941 */ /* 0x000fea0003800200 */
.L_x_65542:
        /* <DEDUP_REMOVED lines=43> */
.L_x_65540:
[----:B------:R-:W-:Y:S05]  /*27000*/  BSYNC.RECONVERGENT B2 ;  /* 0x0000000000027941 */ /* 0x000fea0003800200 */
.L_x_65539:
        /* <DEDUP_REMOVED lines=10> */
.L_x_65538:
[----:B------:R-:W-:Y:S05]  /*270b0*/  BSYNC.RECONVERGENT B1 ;  /* 0x0000000000017941 */ /* 0x000fea0003800200 */
.L_x_65537:
        /* <DEDUP_REMOVED lines=17> */
.L_x_65548:
        /* <DEDUP_REMOVED lines=13> */
.L_x_65550:
[----:B------:R-:W-:Y:S05]  /*272a0*/  BSYNC.RECONVERGENT B3 ;  /* 0x0000000000037941 */ /* 0x000fea0003800200 */
.L_x_65549:
        /* <DEDUP_REMOVED lines=43> */
.L_x_65547:
[----:B------:R-:W-:Y:S05]  /*27560*/  BSYNC.RECONVERGENT B2 ;  /* 0x0000000000027941 */ /* 0x000fea0003800200 */
.L_x_65546:
        /* <DEDUP_REMOVED lines=10> */
.L_x_65545:
[----:B------:R-:W-:Y:S05]  /*27610*/  BSYNC.RECONVERGENT B1 ;  /* 0x0000000000017941 */ /* 0x000fea0003800200 */
.L_x_65544:
        /* <DEDUP_REMOVED lines=17> */
.L_x_65555:
        /* <DEDUP_REMOVED lines=13> */
.L_x_65557:
[----:B------:R-:W-:Y:S05]  /*27800*/  BSYNC.RECONVERGENT B3 ;  /* 0x0000000000037941 */ /* 0x000fea0003800200 */
.L_x_65556:
        /* <DEDUP_REMOVED lines=43> */
.L_x_65554:
[----:B------:R-:W-:Y:S05]  /*27ac0*/  BSYNC.RECONVERGENT B2 ;  /* 0x0000000000027941 */ /* 0x000fea0003800200 */
.L_x_65553:
        /* <DEDUP_REMOVED lines=10> */
.L_x_65552:
[----:B------:R-:W-:Y:S05]  /*27b70*/  BSYNC.RECONVERGENT B1 ;  /* 0x0000000000017941 */ /* 0x000fea0003800200 */
.L_x_65551:
        /* <DEDUP_REMOVED lines=17> */
.L_x_65562:
        /* <DEDUP_REMOVED lines=13> */
.L_x_65564:
[----:B------:R-:W-:Y:S05]  /*27d60*/  BSYNC.RECONVERGENT B3 ;  /* 0x0000000000037941 */ /* 0x000fea0003800200 */
.L_x_65563:
        /* <DEDUP_REMOVED lines=43> */
.L_x_65561:
[----:B------:R-:W-:Y:S05]  /*28020*/  BSYNC.RECONVERGENT B2 ;  /* 0x0000000000027941 */ /* 0x000fea0003800200 */
.L_x_65560:
        /* <DEDUP_REMOVED lines=10> */
.L_x_65559:
[----:B------:R-:W-:Y:S05]  /*280d0*/  BSYNC.RECONVERGENT B1 ;  /* 0x0000000000017941 */ /* 0x000fea0003800200 */
.L_x_65558:
        /* <DEDUP_REMOVED lines=16> */
.L_x_65567:
        /* <DEDUP_REMOVED lines=13> */
.L_x_65569:
[----:B------:R-:W-:Y:S05]  /*282b0*/  BSYNC.RECONVERGENT B2 ;  /* 0x0000000000027941 */ /* 0x000fea0003800200 */
.L_x_65568:
        /* <DEDUP_REMOVED lines=43> */
.L_x_65566:
[----:B------:R-:W-:Y:S05]  /*28570*/  BSYNC.RECONVERGENT B1 ;  /* 0x0000000000017941 */ /* 0x000fea0003800200 */
.L_x_65565:
        /* <DEDUP_REMOVED lines=10> */
.L_x_65510:
[----:B------:R-:W-:Y:S05]  /*28620*/  BSYNC.RECONVERGENT B0 ;  /* 0x0000000000007941 */ /* 0x000fea0003800200 */
.L_x_65459:
        /* <DEDUP_REMOVED lines=27> */
.L_x_65571:
[----:B------:R-:W-:Y:S05]  /*287e0*/  BSYNC.RECONVERGENT B0 ;  /* 0x0000000000007941 */ /* 0x000fea0003800200 */
.L_x_65570:
[----:B------:R-:W-:Y:S04]  /*287f0*/  BSSY.RECONVERGENT B0, `(.L_x_65572) ;  /* 0x0000006000007945 */ /* 0x000fe80003800200 */
[----:B------:R-:W-:Y:S05]  /*28800*/  @!P1 BRA `(.L_x_65573) ;  /* 0x0000000000109947 */ /* 0x000fea0003800000 */
[----:B-1----:R-:W1:Y:S01]  /*28810*/  LDC.64 R28, c[0x0][0x390] ;  /* 0x0000e400ff1c7b82 */ /* 0x002e620000000a00 */
[----:B0-----:R-:W-:-:S05]  /*28820*/  IADD3 R26, PT, PT, R177, 0xe0, RZ ;  /* 0x000000e0b11a7810 */ /* 0x001fca0007ffe0ff */
[----:B-1----:R-:W-:-:S05]  /*28830*/  IMAD.WIDE.U32 R26, R26, 0x10, R28 ;  /* 0x000000101a1a7825 */ /* 0x002fca00078e001c */
[----:B------:R2:W5:Y:S02]  /*28840*/  LDG.E.128 R96, desc[UR8][R26.64] ;  /* 0x000000081a607981 */ /* 0x000564000c1e1d00 */
.L_x_65573:
[----:B------:R-:W-:Y:S05]  /*28850*/  BSYNC.RECONVERGENT B0 ;  /* 0x0000000000007941 */ /* 0x000fea0003800200 */
.L_x_65572:
        /* <DEDUP_REMOVED lines=28> */
.L_x_65580:
        /* <DEDUP_REMOVED lines=13> */
.L_x_65582:
[----:B------:R-:W-:Y:S05]  /*28af0*/  BSYNC.RECONVERGENT B3 ;  /* 0x0000000000037941 */ /* 0x000fea0003800200 */
.L_x_65581:
        /* <DEDUP_REMOVED lines=43> */
.L_x_65579:
[----:B------:R-:W-:Y:S05]  /*28db0*/  BSYNC.RECONVERGENT B2 ;  /* 0x0000000000027941 */ /* 0x000fea0003800200 */
.L_x_65578:
        /* <DEDUP_REMOVED lines=11> */
.L_x_65577:
[----:B------:R-:W-:Y:S05]  /*28e70*/  BSYNC.RECONVERGENT B1 ;  /* 0x0000000000017941 */ /* 0x000fea0003800200 */
.L_x_65576:
        /* <DEDUP_REMOVED lines=20> */
.L_x_65587:
        /* <DEDUP_REMOVED lines=13> */
.L_x_65589:
[----:B------:R-:W-:Y:S05]  /*29090*/  BSYNC.RECONVERGENT B3 ;  /* 0x0000000000037941 */ /* 0x000fea0003800200 */
.L_x_65588:
        /* <DEDUP_REMOVED lines=43> */
.L_x_65586:
[----:B------:R-:W-:Y:S05]  /*29350*/  BSYNC.RECONVERGENT B2 ;  /* 0x0000000000027941 */ /* 0x000fea0003800200 */
.L_x_65585:
        /* <DEDUP_REMOVED lines=11> */
.L_x_65584:
[----:B------:R-:W-:Y:S05]  /*29410*/  BSYNC.RECONVERGENT B1 ;  /* 0x0000000000017941 */ /* 0x000fea0003800200 */
.L_x_65583:
        /* <DEDUP_REMOVED lines=20> */
.L_x_65594:
        /* <DEDUP_REMOVED lines=13> */
.L_x_65596:
[----:B------:R-:W-:Y:S05]  /*29630*/  BSYNC.RECONVERGENT B3 ;  /* 0x0000000000037941 */ /* 0x000fea0003800200 */
.L_x_65595:
        /* <DEDUP_REMOVED lines=43> */
.L_x_65593:
[----:B------:R-:W-:Y:S05]  /*298f0*/  BSYNC.RECONVERGENT B2 ;  /* 0x0000000000027941 */ /* 0x000fea0003800200 */
.L_x_65592:
        /* <DEDUP_REMOVED lines=11> */
.L_x_65591:
[----:B------:R-:W-:Y:S05]  /*299b0*/  BSYNC.RECONVERGENT B1 ;  /* 0x0000000000017941 */ /* 0x000fea0003800200 */
.L_x_65590:
        /* <DEDUP_REMOVED lines=20> */
.L_x_65601:
        /* <DEDUP_REMOVED lines=13> */
.L_x_65603:
[----:B------:R-:W-:Y:S05]  /*29bd0*/  BSYNC.RECONVERGENT B3 ;  /* 0x0000000000037941 */ /* 0x000fea0003800200 */
.L_x_65602:
        /* <DEDUP_REMOVED lines=43> */
.L_x_65600:
[----:B------:R-:W-:Y:S05]  /*29e90*/  BSYNC.RECONVERGENT B2 ;  /* 0x0000000000027941 */ /* 0x000fea0003800200 */
.L_x_65599:
        /* <DEDUP_REMOVED lines=11> */
.L_x_65598:
[----:B------:R-:W-:Y:S05]  /*29f50*/  BSYNC.RECONVERGENT B1 ;  /* 0x0000000000017941 */ /* 0x000fea0003800200 */
.L_x_65597:
        /* <DEDUP_REMOVED lines=20> */
.L_x_65608:
        /* <DEDUP_REMOVED lines=13> */
.L_x_65610:
[----:B------:R-:W-:Y:S05]  /*2a170*/  BSYNC.RECONVERGENT B3 ;  /* 0x0000000000037941 */ /* 0x000fea0003800200 */
.L_x_65609:
        /* <DEDUP_REMOVED lines=43> */
.L_x_65607:
[----:B------:R-:W-:Y:S05]  /*2a430*/  BSYNC.RECONVERGENT B2 ;  /* 0x0000000000027941 */ /* 0x000fea0003800200 */
.L_x_65606:
        /* <DEDUP_REMOVED lines=11> */
.L_x_65605:
[----:B------:R-:W-:Y:S05]  /*2a4f0*/  BSYNC.RECONVERGENT B1 ;  /* 0x0000000000017941 */ /* 0x000fea0003800200 */
.L_x_65604:
        /* <DEDUP_REMOVED lines=20> */
.L_x_65615:
        /* <DEDUP_REMOVED lines=13> */
.L_x_65617:
[----:B------:R-:W-:Y:S05]  /*2a710*/  BSYNC.RECONVERGENT B3 ;  /* 0x0000000000037941 */ /* 0x000fea0003800200 */
.L_x_65616:
        /* <DEDUP_REMOVED lines=43> */
.L_x_65614:
[----:B------:R-:W-:Y:S05]  /*2a9d0*/  BSYNC.RECONVERGENT B2 ;  /* 0x0000000000027941 */ /* 0x000fea0003800200 */
.L_x_65613:
        /* <DEDUP_REMOVED lines=11> */
.L_x_65612:
[----:B------:R-:W-:Y:S05]  /*2aa90*/  BSYNC.RECONVERGENT B1 ;  /* 0x0000000000017941 */ /* 0x000fea0003800200 */
.L_x_65611:
        /* <DEDUP_REMOVED lines=20> */
.L_x_65622:
        /* <DEDUP_REMOVED lines=13> */
.L_x_65624:
[----:B------:R-:W-:Y:S05]  /*2acb0*/  BSYNC.RECONVERGENT B3 ;  /* 0x0000000000037941 */ /* 0x000fea0003800200 */
.L_x_65623:
        /* <DEDUP_REMOVED lines=43> */
.L_x_65621:
[----:B------:R-:W-:Y:S05]  /*2af70*/  BSYNC.RECONVERGENT B2 ;  /* 0x0000000000027941 */ /* 0x000fea0003800200 */
.L_x_65620:
        /* <DEDUP_REMOVED lines=11> */
.L_x_65619:
[----:B------:R-:W-:Y:S05]  /*2b030*/  BSYNC.RECONVERGENT B1 ;  /* 0x0000000000017941 */ /* 0x000fea0003800200 */
.L_x_65618:
        /* <DEDUP_REMOVED lines=19> */
.L_x_65628:
        /* <DEDUP_REMOVED lines=13> */
.L_x_65630:
[----:B------:R-:W-:Y:S05]  /*2b240*/  BSYNC.RECONVERGENT B2 ;  /* 0x0000000000027941 */ /* 0x000fea0003800200 */
.L_x_65629:
        /* <DEDUP_REMOVED lines=43> */
.L_x_65627:
[----:B------:R-:W-:Y:S05]  /*2b500*/  BSYNC.RECONVERGENT B1 ;  /* 0x0000000000017941 */ /* 0x000fea0003800200 */
.L_x_65626:
        /* <DEDUP_REMOVED lines=12> */
.L_x_65575:
        /* <DEDUP_REMOVED lines=21> */
.L_x_65635:
        /* <DEDUP_REMOVED lines=13> */
.L_x_65637:
[----:B------:R-:W-:Y:S05]  /*2b7f0*/  BSYNC.RECONVERGENT B3 ;  /* 0x0000000000037941 */ /* 0x000fea0003800200 */
.L_x_65636:
        /* <DEDUP_REMOVED lines=43> */
.L_x_65634:
[----:B------:R-:W-:Y:S05]  /*2bab0*/  BSYNC.RECONVERGENT B2 ;  /* 0x0000000000027941 */ /* 0x000fea0003800200 */
.L_x_65633:
        /* <DEDUP_REMOVED lines=10> */
.L_x_65632:
[----:B------:R-:W-:Y:S05]  /*2bb60*/  BSYNC.RECONVERGENT B1 ;  /* 0x0000000000017941 */ /* 0x000fea0003800200 */
.L_x_65631:
        /* <DEDUP_REMOVED lines=17> */
.L_x_65642:
        /* <DEDUP_REMOVED lines=13> */
.L_x_65644:
[----:B------:R-:W-:Y:S05]  /*2bd50*/  BSYNC.RECONVERGENT B3 ;  /* 0x0000000000037941 */ /* 0x000fea0003800200 */
.L_x_65643:
        /* <DEDUP_REMOVED lines=43> */
.L_x_65641:
[----:B------:R-:W-:Y:S05]  /*2c010*/  BSYNC.RECONVERGENT B2 ;  /* 0x0000000000027941 */ /* 0x000fea0003800200 */
.L_x_65640:
        /* <DEDUP_REMOVED lines=10> */
.L_x_65639:
[----:B------:R-:W-:Y:S05]  /*2c0c0*/  BSYNC.RECONVERGENT B1 ;  /* 0x0000000000017941 */ /* 0x000fea0003800200 */
.L_x_65638:
        /* <DEDUP_REMOVED lines=17> */
.L_x_65649:
        /* <DEDUP_REMOVED lines=13> */
.L_x_65651:
[----:B------:R-:W-:Y:S05]  /*2c2b0*/  BSYNC.RECONVERGENT B3 ;  /* 0x0000000000037941 */ /* 0x000fea0003800200 */
.L_x_65650:
        /* <DEDUP_REMOVED lines=43> */
.L_x_65648:
[----:B------:R-:W-:Y:S05]  /*2c570*/  BSYNC.RECONVERGENT B2 ;  /* 0x0000000000027941 */ /* 0x000fea0003800200 */
.L_x_65647:
        /* <DEDUP_REMOVED lines=10> */
.L_x_65646:
[----:B------:R-:W-:Y:S05]  /*2c620*/  BSYNC.RECONVERGENT B1 ;  /* 0x0000000000017941 */ /* 0x000fea0003800200 */
.L_x_65645:
        /* <DEDUP_REMOVED lines=17> */
.L_x_65656:
        /* <DEDUP_REMOVED lines=13> */
.L_x_65658:
[----:B------:R-:W-:Y:S05]  /*2c810*/  BSYNC.RECONVERGENT B3 ;  /* 0x0000000000037941 */ /* 0x000fea0003800200 */
.L_x_65657:
        /* <DEDUP_REMOVED lines=43> */
.L_x_65655:
[----:B------:R-:W-:Y:S05]  /*2cad0*/  BSYNC.RECONVERGENT B2 ;  /* 0x0000000000027941 */ /* 0x000fea0003800200 */
.L_x_65654:
        /* <DEDUP_REMOVED lines=10> */
.L_x_65653:
[----:B------:R-:W-:Y:S05]  /*2cb80*/  BSYNC.RECONVERGENT B1 ;  /* 0x0000000000017941 */ /* 0x000fea0003800200 */
.L_x_65652:
        /* <DEDUP_REMOVED lines=17> */
.L_x_65663:
        /* <DEDUP_REMOVED lines=13> */
.L_x_65665:
[----:B------:R-:W-:Y:S05]  /*2cd70*/  BSYNC.RECONVERGENT B3 ;  /* 0x0000000000037941 */ /* 0x000fea0003800200 */
.L_x_65664:
        /* <DEDUP_REMOVED lines=43> */
.L_x_65662:
[----:B------:R-:W-:Y:S05]  /*2d030*/  BSYNC.RECONVERGENT B2 ;  /* 0x0000000000027941 */ /* 0x000fea0003800200 */
.L_x_65661:
        /* <DEDUP_REMOVED lines=10> */
.L_x_65660:
[----:B------:R-:W-:Y:S05]  /*2d0e0*/  BSYNC.RECONVERGENT B1 ;  /* 0x0000000000017941 */ /* 0x000fea0003800200 */
.L_x_65659:
        /* <DEDUP_REMOVED lines=17> */
.L_x_65670:
        /* <DEDUP_REMOVED lines=13> */
.L_x_65672:
[----:B------:R-:W-:Y:S05]  /*2d2d0*/  BSYNC.RECONVERGENT B3 ;  /* 0x0000000000037941 */ /* 0x000fea0003800200 */
.L_x_65671:
        /* <DEDUP_REMOVED lines=43> */
.L_x_65669:
[----:B------:R-:W-:Y:S05]  /*2d590*/  BSYNC.RECONVERGENT B2 ;  /* 0x0000000000027941 */ /* 0x000fea0003800200 */
.L_x_65668:
        /* <DEDUP_REMOVED lines=10> */
.L_x_65667:
[----:B------:R-:W-:Y:S05]  /*2d640*/  BSYNC.RECONVERGENT B1 ;  /* 0x0000000000017941 */ /* 0x000fea0003800200 */
.L_x_65666:
        /* <DEDUP_REMOVED lines=17> */
.L_x_65677:
        /* <DEDUP_REMOVED lines=13> */
.L_x_65679:
[----:B------:R-:W-:Y:S05]  /*2d830*/  BSYNC.RECONVERGENT B3 ;  /* 0x0000000000037941 */ /* 0x000fea0003800200 */
.L_x_65678:
        /* <DEDUP_REMOVED lines=43> */
.L_x_65676:
[----:B------:R-:W-:Y:S05]  /*2daf0*/  BSYNC.RECONVERGENT B2 ;  /* 0x0000000000027941 */ /* 0x000fea0003800200 */
.L_x_65675:
        /* <DEDUP_REMOVED lines=10> */
.L_x_65674:
[----:B------:R-:W-:Y:S05]  /*2dba0*/  BSYNC.RECONVERGENT B1 ;  /* 0x0000000000017941 */ /* 0x000fea0003800200 */
.L_x_65673:
        /* <DEDUP_REMOVED lines=16> */
.L_x_65682:
        /* <DEDUP_REMOVED lines=13> */
.L_x_65684:
[----:B------:R-:W-:Y:S05]  /*2dd80*/  BSYNC.RECONVERGENT B2 ;  /* 0x0000000000027941 */ /* 0x000fea0003800200 */
.L_x_65683:
        /* <DEDUP_REMOVED lines=43> */
.L_x_65681:
[----:B------:R-:W-:Y:S05]  /*2e040*/  BSYNC.RECONVERGENT B1 ;  /* 0x0000000000017941 */ /* 0x000fea0003800200 */
.L_x_65680:
        /* <DEDUP_REMOVED lines=10> */
.L_x_65625:
[----:B------:R-:W-:Y:S05]  /*2e0f0*/  BSYNC.RECONVERGENT B0 ;  /* 0x0000000000007941 */ /* 0x000fea0003800200 */
.L_x_65574:
        /* <DEDUP_REMOVED lines=27> */
.L_x_65686:
[----:B------:R-:W-:Y:S05]  /*2e2b0*/  BSYNC.RECONVERGENT B0 ;  /* 0x0000000000007941 */ /* 0x000fea0003800200 */
.L_x_65685:
[----:B------:R-:W-:Y:S04]  /*2e2c0*/  BSSY.RECONVERGENT B0, `(.L_x_65687) ;  /* 0x0000006000007945 */ /* 0x000fe80003800200 */
[----:B------:R-:W-:Y:S05]  /*2e2d0*/  @!P1 BRA `(.L_x_65688) ;  /* 0x0000000000109947 */ /* 0x000fea0003800000 */
[----:B012-4-:R-:W0:Y:S01]  /*2e2e0*/  LDC.64 R26, c[0x0][0x390] ;  /* 0x0000e400ff1a7b82 */ /* 0x017e220000000a00 */
[----:B---3--:R-:W-:-:S04]  /*2e2f0*/  VIADD R24, R177, 0x100 ;  /* 0x00000100b1187836 */ /* 0x008fc80000000000 */
[----:B0-----:R-:W-:-:S05]  /*2e300*/  IMAD.WIDE.U32 R24, R24, 0x10, R26 ;  /* 0x0000001018187825 */ /* 0x001fca00078e001a */
[----:B------:R0:W5:Y:S02]  /*2e310*/  LDG.E.128 R96, desc[UR8][R24.64] ;  /* 0x0000000818607981 */ /* 0x000164000c1e1d00 */
.L_x_65688:
[----:B------:R-:W-:Y:S05]  /*2e320*/  BSYNC.RECONVERGENT B0 ;  /* 0x0000000000007941 */ /* 0x000fea0003800200 */
.L_x_65687:
        /* <DEDUP_REMOVED lines=28> */
.L_x_65695:
        /* <DEDUP_REMOVED lines=13> */
.L_x_65697:
[----:B------:R-:W-:Y:S05]  /*2e5c0*/  BSYNC.RECONVERGENT B3 ;  /* 0x0000000000037941 */ /* 0x000fea0003800200 */
.L_x_65696:
        /* <DEDUP_REMOVED lines=43> */
.L_x_65694:
[----:B------:R-:W-:Y:S05]  /*2e880*/  BSYNC.RECONVERGENT B2 ;  /* 0x0000000000027941 */ /* 0x000fea0003800200 */
.L_x_65693:
        /* <DEDUP_REMOVED lines=11> */
.L_x_65692:
[----:B------:R-:W-:Y:S05]  /*2e940*/  BSYNC.RECONVERGENT B1 ;  /* 0x0000000000017941 */ /* 0x000fea0003800200 */
.L_x_65691:
        /* <DEDUP_REMOVED lines=20> */
.L_x_65702:
        /* <DEDUP_REMOVED lines=13> */
.L_x_65704:
[----:B------:R-:W-:Y:S05]  /*2eb60*/  BSYNC.RECONVERGENT B3 ;  /* 0x0000000000037941 */ /* 0x000fea0003800200 */
.L_x_65703:
        /* <DEDUP_REMOVED lines=43> */
.L_x_65701:
[----:B------:R-:W-:Y:S05]  /*2ee20*/  BSYNC.RECONVERGENT B2 ;  /* 0x0000000000027941 */ /* 0x000fea0003800200 */
.L_x_65700:
        /* <DEDUP_REMOVED lines=11> */
.L_x_65699:
[----:B------:R-:W-:Y:S05]  /*2eee0*/  BSYNC.RECONVERGENT B1 ;  /* 0x0000000000017941 */ /* 0x000fea0003800200 */
.L_x_65698:
        /* <DEDUP_REMOVED lines=20> */
.L_x_65709:
        /* <DEDUP_REMOVED lines=13> */
.L_x_65711:
[----:B------:R-:W-:Y:S05]  /*2f100*/  BSYNC.RECONVERGENT B3 ;  /* 0x0000000000037941 */ /* 0x000fea0003800200 */
.L_x_65710:
        /* <DEDUP_REMOVED lines=43> */
.L_x_65708:
[----:B------:R-:W-:Y:S05]  /*2f3c0*/  BSYNC.RECONVERGENT B2 ;  /* 0x0000000000027941 */ /* 0x000fea0003800200 */
.L_x_65707:
        /* <DEDUP_REMOVED lines=11> */
.L_x_65706:
[----:B------:R-:W-:Y:S05]  /*2f480*/  BSYNC.RECONVERGENT B1 ;  /* 0x0000000000017941 */ /* 0x000fea0003800200 */
.L_x_65705:
        /* <DEDUP_REMOVED lines=20> */
.L_x_65716:
        /* <DEDUP_REMOVED lines=13> */
.L_x_65718:
[----:B------:R-:W-:Y:S05]  /*2f6a0*/  BSYNC.RECONVERGENT B3 ;  /* 0x0000000000037941 */ /* 0x000fea0003800200 */
.L_x_65717:
        /* <DEDUP_REMOVED lines=43> */
.L_x_65715:
[----:B------:R-:W-:Y:S05]  /*2f960*/  BSYNC.RECONVERGENT B2 ;  /* 0x0000000000027941 */ /* 0x000fea0003800200 */
.L_x_65714:
        /* <DEDUP_REMOVED lines=11> */
.L_x_65713:
[----:B------:R-:W-:Y:S05]  /*2fa20*/  BSYNC.RECONVERGENT B1 ;  /* 0x0000000000017941 */ /* 0x000fea0003800200 */
.L_x_65712:
        /* <DEDUP_REMOVED lines=20> */
.L_x_65723:
        /* <DEDUP_REMOVED lines=13> */
.L_x_65725:
[----:B------:R-:W-:Y:S05]  /*2fc40*/  BSYNC.RECONVERGENT B3 ;  /* 0x0000000000037941 */ /* 0x000fea0003800200 */
.L_x_65724:
        /* <DEDUP_REMOVED lines=43> */
.L_x_65722:
[----:B------:R-:W-:Y:S05]  /*2ff00*/  BSYNC.RECONVERGENT B2 ;  /* 0x0000000000027941 */ /* 0x000fea0003800200 */
.L_x_65721:
        /* <DEDUP_REMOVED lines=11> */
.L_x_65720:
[----:B------:R-:W-:Y:S05]  /*2ffc0*/  BSYNC.RECONVERGENT B1 ;  /* 0x0000000000017941 */ /* 0x000fea0003800200 */
.L_x_65719:
        /* <DEDUP_REMOVED lines=20> */
.L_x_65730:
        /* <DEDUP_REMOVED lines=13> */
.L_x_65732:
[----:B------:R-:W-:Y:S05]  /*301e0*/  BSYNC.RECONVERGENT B3 ;  /* 0x0000000000037941 */ /* 0x000fea0003800200 */
.L_x_65731:
        /* <DEDUP_REMOVED lines=43> */
.L_x_65729:
[----:B------:R-:W-:Y:S05]  /*304a0*/  BSYNC.RECONVERGENT B2 ;  /* 0x0000000000027941 */ /* 0x000fea0003800200 */
.L_x_65728:
        /* <DEDUP_REMOVED lines=11> */
.L_x_65727:
[----:B------:R-:W-:Y:S05]  /*30560*/  BSYNC.RECONVERGENT B1 ;  /* 0x0000000000017941 */ /* 0x000fea0003800200 */
.L_x_65726:
        /* <DEDUP_REMOVED lines=20> */
.L_x_65737:
        /* <DEDUP_REMOVED lines=13> */
.L_x_65739:
[----:B------:R-:W-:Y:S05]  /*30780*/  BSYNC.RECONVERGENT B3 ;  /* 0x0000000000037941 */ /* 0x000fea0003800200 */
.L_x_65738:
        /* <DEDUP_REMOVED lines=43> */
.L_x_65736:
[----:B------:R-:W-:Y:S05]  /*30a40*/  BSYNC.RECONVERGENT B2 ;  /* 0x0000000000027941 */ /* 0x000fea0003800200 */
.L_x_65735:
        /* <DEDUP_REMOVED lines=11> */
.L_x_65734:
[----:B------:R-:W-:Y:S05]  /*30b00*/  BSYNC.RECONVERGENT B1 ;  /* 0x0000000000017941 */ /* 0x000fea0003800200 */
.L_x_65733:
        /* <DEDUP_REMOVED lines=19> */
.L_x_65743:
        /* <DEDUP_REMOVED lines=13> */
.L_x_65745:
[----:B------:R-:W-:Y:S05]  /*30d10*/  BSYNC.RECONVERGENT B2 ;  /* 0x0000000000027941 */ /* 0x000fea0003800200 */
.L_x_65744:
        /* <DEDUP_REMOVED lines=43> */
.L_x_65742:
[----:B------:R-:W-:Y:S05]  /*30fd0*/  BSYNC.RECONVERGENT B1 ;  /* 0x0000000000017941 */ /* 0x000fea0003800200 */
.L_x_65741:
        /* <DEDUP_REMOVED lines=12> */
.L_x_65690:
        /* <DEDUP_REMOVED lines=21> */
.L_x_65750:
        /* <DEDUP_REMOVED lines=13> */
.L_x_65752:
[----:B------:R-:W-:Y:S05]  /*312c0*/  BSYNC.RECONVERGENT B3 ;  /* 0x0000000000037941 */ /* 0x000fea0003800200 */
.L_x_65751:
        /* <DEDUP_REMOVED lines=43> */
.L_x_65749:
[----:B------:R-:W-:Y:S05]  /*31580*/  BSYNC.RECONVERGENT B2 ;  /* 0x0000000000027941 */ /* 0x000fea0003800200 */
.L_x_65748:
[----:B------:R-:W-:Y:S01]  /*31590*/  I2FP.F32.U32 R25, R25 ;  /* 0x0000001900197245 */ /* 0x000fe20000201000 */
[----:B--2---:R-:W-:-:S05]  /*315a0*/  HFMA2 R26, -RZ, RZ, 0.1171875, 0 ;  /* 0x2f800000ff1a7431 */ /* 0x004fca00000001ff */
        /* <DEDUP_REMOVED lines=8> */
.L_x_65747:
[----:B------:R-:W-:Y:S05]  /*31630*/  BSYNC.RECONVERGENT B1 ;  /* 0x0000000000017941 */ /* 0x000fea0003800200 */
.L_x_65746:
        /* <DEDUP_REMOVED lines=17> */
.L_x_65757:
        /* <DEDUP_REMOVED lines=13> */
.L_x_65759:
[----:B------:R-:W-:Y:S05]  /*31820*/  BSYNC.RECONVERGENT B3 ;  /* 0x0000000000037941 */ /* 0x000fea0003800200 */
.L_x_65758:
        /* <DEDUP_REMOVED lines=43> */
.L_x_65756:
[----:B------:R-:W-:Y:S05]  /*31ae0*/  BSYNC.RECONVERGENT B2 ;  /* 0x0000000000027941 */ /* 0x000fea0003800200 */
.L_x_65755:
        /* <DEDUP_REMOVED lines=10> */
.L_x_65754:
[----:B------:R-:W-:Y:S05]  /*31b90*/  BSYNC.RECONVERGENT B1 ;  /* 0x0000000000017941 */ /* 0x000fea0003800200 */
.L_x_65753:
        /* <DEDUP_REMOVED lines=17> */
.L_x_65764:
        /* <DEDUP_REMOVED lines=13> */
.L_x_65766:
[----:B------:R-:W-:Y:S05]  /*31d80*/  BSYNC.RECONVERGENT B3 ;  /* 0x0000000000037941 */ /* 0x000fea0003800200 */
.L_x_65765:
        /* <DEDUP_REMOVED lines=43> */
.L_x_65763:
[----:B------:R-:W-:Y:S05]  /*32040*/  BSYNC.RECONVERGENT B2 ;  /* 0x0000000000027941 */ /* 0x000fea0003800200 */
.L_x_65762:
        /* <DEDUP_REMOVED lines=10> */
.L_x_65761:
[----:B------:R-:W-:Y:S05]  /*320f0*/  BSYNC.RECONVERGENT B1 ;  /* 0x0000000000017941 */ /* 0x000fea0003800200 */
.L_x_65760:
        /* <DEDUP_REMOVED lines=17> */
.L_x_65771:
        /* <DEDUP_REMOVED lines=13> */
.L_x_65773:
[----:B------:R-:W-:Y:S05]  /*322e0*/  BSYNC.RECONVERGENT B3 ;  /* 0x0000000000037941 */ /* 0x000fea0003800200 */
.L_x_65772:
        /* <DEDUP_REMOVED lines=43> */
.L_x_65770:
[----:B------:R-:W-:Y:S05]  /*325a0*/  BSYNC.RECONVERGENT B2 ;  /* 0x0000000000027941 */ /* 0x000fea0003800200 */
.L_x_65769:
        /* <DEDUP_REMOVED lines=10> */
.L_x_65768:
[----:B------:R-:W-:Y:S05]  /*32650*/  BSYNC.RECONVERGENT B1 ;  /* 0x0000000000017941 */ /* 0x000fea0003800200 */
.L_x_65767:
        /* <DEDUP_REMOVED lines=17> */
.L_x_65778:
        /* <DEDUP_REMOVED lines=13> */
.L_x_65780:
[----:B------:R-:W-:Y:S05]  /*32840*/  BSYNC.RECONVERGENT B3 ;  /* 0x0000000000037941 */ /* 0x000fea0003800200 */
.L_x_65779:
        /* <DEDUP_REMOVED lines=43> */
.L_x_65777:
[----:B------:R-:W-:Y:S05]  /*32b00*/  BSYNC.RECONVERGENT B2 ;  /* 0x0000000000027941 */ /* 0x000fea0003800200 */
.L_x_65776:
        /* <DEDUP_REMOVED lines=9> */
[----:B------:R-:W-:-:S07]  /*32ba0*/  FSEL R24, R24, RZ, !P2 ;  /* 0x000000ff18187208 */ /* 0x000fce0005000000 */
.L_x_65775:
[----:B------:R-:W-:Y:S05]  /*32bb0*/  BSYNC.RECONVERGENT B1 ;  /* 0x0000000000017941 */ /* 0x000fea0003800200 */
.L_x_65774:
        /* <DEDUP_REMOVED lines=17> */
.L_x_65785:
        /* <DEDUP_REMOVED lines=13> */
.L_x_65787:
[----:B------:R-:W-:Y:S05]  /*32da0*/  BSYNC.RECONVERGENT B3 ;  /* 0x0000000000037941 */ /* 0x000fea0003800200 */
.L_x_65786:
        /* <DEDUP_REMOVED lines=43> */
.L_x_65784:
[----:B------:R-:W-:Y:S05]  /*33060*/  BSYNC.RECONVERGENT B2 ;  /* 0x0000000000027941 */ /* 0x000fea0003800200 */
.L_x_65783:
        /* <DEDUP_REMOVED lines=9> */
[----:B------:R-:W-:-:S07]  /*33100*/  FSEL R25, R25, RZ, !P2 ;  /* 0x000000ff19197208 */ /* 0x000fce0005000000 */
.L_x_65782:
[----:B------:R-:W-:Y:S05]  /*33110*/  BSYNC.RECONVERGENT B1 ;  /* 0x0000000000017941 */ /* 0x000fea0003800200 */
.L_x_65781:
        /* <DEDUP_REMOVED lines=17> */
.L_x_65792:
        /* <DEDUP_REMOVED lines=13> */
.L_x_65794:
[----:B------:R-:W-:Y:S05]  /*33300*/  BSYNC.RECONVERGENT B3 ;  /* 0x0000000000037941 */ /* 0x000fea0003800200 */
.L_x_65793:
        /* <DEDUP_REMOVED lines=43> */
.L_x_65791:
[----:B------:R-:W-:Y:S05]  /*335c0*/  BSYNC.RECONVERGENT B2 ;  /* 0x0000000000027941 */ /* 0x000fea0003800200 */
.L_x_65790:
        /* <DEDUP_REMOVED lines=10> */
.L_x_65789:
[----:B------:R-:W-:Y:S05]  /*33670*/  BSYNC.RECONVERGENT B1 ;  /* 0x0000000000017941 */ /* 0x000fea0003800200 */
.L_x_65788:
        /* <DEDUP_REMOVED lines=16> */
.L_x_65797:
        /* <DEDUP_REMOVED lines=13> */
.L_x_65799:
[----:B------:R-:W-:Y:S05]  /*33850*/  BSYNC.RECONVERGENT B2 ;  /* 0x0000000000027941 */ /* 0x000fea0003800200 */
.L_x_65798:
        /* <DEDUP_REMOVED lines=43> */
.L_x_65796:
[----:B------:R-:W-:Y:S05]  /*33b10*/  BSYNC.RECONVERGENT B1 ;  /* 0x0000000000017941 */ /* 0x000fea0003800200 */
.L_x_65795:
        /* <DEDUP_REMOVED lines=10> */
.L_x_65740:
[----:B------:R-:W-:Y:S05]  /*33bc0*/  BSYNC.RECONVERGENT B0 ;  /* 0x0000000000007941 */ /* 0x000fea0003800200 */
.L_x_65689:
        /* <DEDUP_REMOVED lines=27> */
.L_x_65801:
[----:B------:R-:W-:Y:S05]  /*33d80*/  BSYNC.RECONVERGENT B0 ;  /* 0x0000000000007941 */ /* 0x000fea0003800200 */
.L_x_65800:
[----:B------:R-:W-:Y:S01]  /*33d90*/  BSSY.RECONVERGENT B0, `(.L_x_65802) ;  /* 0x0000006000007945 */ /* 0x000fe20003800200 */
[----:B------:R-:W-:-:S03]  /*33da0*/  IADD3 R223, PT, PT, R177, 0x120, RZ ;  /* 0x00000120b1df7810 */ /* 0x000fc60007ffe0ff */
[----:B------:R-:W-:Y:S05]  /*33db0*/  @!P1 BRA `(.L_x_65803) ;  /* 0x00000000000c9947 */ /* 0x000fea0003800000 */
[----:B------:R-:W2:Y:S02]  /*33dc0*/  LDC.64 R96, c[0x0][0x390] ;  /* 0x0000e400ff607b82 */ /* 0x000ea40000000a00 */
[----:B--2---:R-:W-:-:S06]  /*33dd0*/  IMAD.WIDE.U32 R96, R223, 0x10, R96 ;  /* 0x00000010df607825 */ /* 0x004fcc00078e0060 */
[----:B------:R-:W5:Y:S02]  /*33de0*/  LDG.E.128 R96, desc[UR8][R96.64] ;  /* 0x0000000860607981 */ /* 0x000f64000c1e1d00 */
.L_x_65803:
[----:B------:R-:W-:Y:S05]  /*33df0*/  BSYNC.RECONVERGENT B0 ;  /* 0x0000000000007941 */ /* 0x000fea0003800200 */
.L_x_65802:
        /* <DEDUP_REMOVED lines=28> */
.L_x_65810:
        /* <DEDUP_REMOVED lines=13> */
.L_x_65812:
[----:B------:R-:W-:Y:S05]  /*34090*/  BSYNC.RECONVERGENT B3 ;  /* 0x0000000000037941 */ /* 0x000fea0003800200 */
.L_x_65811:
        /* <DEDUP_REMOVED lines=43> */
.L_x_65809:
[----:B------:R-:W-:Y:S05]  /*34350*/  BSYNC.RECONVERGENT B2 ;  /* 0x0000000000027941 */ /* 0x000fea0003800200 */
.L_x_65808:
        /* <DEDUP_REMOVED lines=10> */
.L_x_65807:
[----:B------:R-:W-:Y:S05]  /*34400*/  BSYNC.RECONVERGENT B1 ;  /* 0x0000000000017941 */ /* 0x000fea0003800200 */
.L_x_65806:
        /* <DEDUP_REMOVED lines=20> */
.L_x_65817:
        /* <DEDUP_REMOVED lines=13> */
.L_x_65819:
[----:B------:R-:W-:Y:S05]  /*34620*/  BSYNC.RECONVERGENT B3 ;  /* 0x0000000000037941 */ /* 0x000fea0003800200 */
.L_x_65818:
        /* <DEDUP_REMOVED lines=42> */
[----:B------:R-:W-:-:S07]  /*348d0*/  LOP3.LUT R5, R13, R218, R217, 0x96, !PT ;  /* 0x000000da0d057212 */ /* 0x000fce00078e96d9 */
.L_x_65816:
[----:B------:R-:W-:Y:S05]  /*348e0*/  BSYNC.RECONVERGENT B2 ;  /* 0x0000000000027941 */ /* 0x000fea0003800200 */
.L_x_65815:
        /* <DEDUP_REMOVED lines=10> */
.L_x_65814:
[----:B------:R-:W-:Y:S05]  /*34990*/  BSYNC.RECONVERGENT B1 ;  /* 0x0000000000017941 */ /* 0x000fea0003800200 */
.L_x_65813:
        /* <DEDUP_REMOVED lines=20> */
.L_x_65824:
        /* <DEDUP_REMOVED lines=13> */
.L_x_65826:
[----:B------:R-:W-:Y:S05]  /*34bb0*/  BSYNC.RECONVERGENT B3 ;  /* 0x0000000000037941 */ /* 0x000fea0003800200 */
.L_x_65825:
        /* <DEDUP_REMOVED lines=43> */
.L_x_65823:
[----:B------:R-:W-:Y:S05]  /*34e70*/  BSYNC.RECONVERGENT B2 ;  /* 0x0000000000027941 */ /* 0x000fea0003800200 */
.L_x_65822:
        /* <DEDUP_REMOVED lines=10> */
.L_x_65821:
[----:B------:R-:W-:Y:S05]  /*34f20*/  BSYNC.RECONVERGENT B1 ;  /* 0x0000000000017941 */ /* 0x000fea0003800200 */
.L_x_65820:
        /* <DEDUP_REMOVED lines=20> */
.L_x_65831:
        /* <DEDUP_REMOVED lines=13> */
.L_x_65833:
[----:B------:R-:W-:Y:S05]  /*35140*/  BSYNC.RECONVERGENT B3 ;  /* 0x0000000000037941 */ /* 0x000fea0003800200 */
.L_x_65832:
        /* <DEDUP_REMOVED lines=43> */
.L_x_65830:
[----:B------:R-:W-:Y:S05]  /*35400*/  BSYNC.RECONVERGENT B2 ;  /* 0x0000000000027941 */ /* 0x000fea0003800200 */
.L_x_65829:
        /* <DEDUP_REMOVED lines=10> */
.L_x_65828:
[----:B------:R-:W-:Y:S05]  /*354b0*/  BSYNC.RECONVERGENT B1 ;  /* 0x0000000000017941 */ /* 0x000fea0003800200 */
.L_x_65827:
        /* <DEDUP_REMOVED lines=20> */
.L_x_65838:
        /* <DEDUP_REMOVED lines=13> */
.L_x_65840:
[----:B------:R-:W-:Y:S05]  /*356d0*/  BSYNC.RECONVERGENT B3 ;  /* 0x0000000000037941 */ /* 0x000fea0003800200 */
.L_x_65839:
        /* <DEDUP_REMOVED lines=43> */
.L_x_65837:
[----:B------:R-:W-:Y:S05]  /*35990*/  BSYNC.RECONVERGENT B2 ;  /* 0x0000000000027941 */ /* 0x000fea0003800200 */
.L_x_65836:
        /* <DEDUP_REMOVED lines=10> */
.L_x_65835:
[----:B------:R-:W-:Y:S05]  /*35a40*/  BSYNC.RECONVERGENT B1 ;  /* 0x0000000000017941 */ /* 0x000fea0003800200 */
.L_x_65834:
        /* <DEDUP_REMOVED lines=20> */
.L_x_65845:
        /* <DEDUP_REMOVED lines=13> */
.L_x_65847:
[----:B------:R-:W-:Y:S05]  /*35c60*/  BSYNC.RECONVERGENT B3 ;  /* 0x0000000000037941 */ /* 0x000fea0003800200 */
.L_x_65846:
        /* <DEDUP_REMOVED lines=43> */
.L_x_65844:
[----:B------:R-:W-:Y:S05]  /*35f20*/  BSYNC.RECONVERGENT B2 ;  /* 0x0000000000027941 */ /* 0x000fea0003800200 */
.L_x_65843:
        /* <DEDUP_REMOVED lines=10> */
.L_x_65842:
[----:B------:R-:W-:Y:S05]  /*35fd0*/  BSYNC.RECONVERGENT B1 ;  /* 0x0000000000017941 */ /* 0x000fea0003800200 */
.L_x_65841:
        /* <DEDUP_REMOVED lines=20> */
.L_x_65852:
        /* <DEDUP_REMOVED lines=13> */
.L_x_65854:
[----:B------:R-:W-:Y:S05]  /*361f0*/  BSYNC.RECONVERGENT B3 ;  /* 0x0000000000037941 */ /* 0x000fea0003800200 */
.L_x_65853:
        /* <DEDUP_REMOVED lines=43> */
.L_x_65851:
[----:B------:R-:W-:Y:S05]  /*364b0*/  BSYNC.RECONVERGENT B2 ;  /* 0x0000000000027941 */ /* 0x000fea0003800200 */
.L_x_65850:
        /* <DEDUP_REMOVED lines=10> */
.L_x_65849:
[----:B------:R-:W-:Y:S05]  /*36560*/  BSYNC.RECONVERGENT B1 ;  /* 0x0000000000017941 */ /* 0x000fea0003800200 */
.L_x_65848:
        /* <DEDUP_REMOVED lines=19> */
.L_x_65858:
        /* <DEDUP_REMOVED lines=13> */
.L_x_65860:
[----:B------:R-:W-:Y:S05]  /*36770*/  BSYNC.RECONVERGENT B2 ;  /* 0x0000000000027941 */ /* 0x000fea0003800200 */
.L_x_65859:
        /* <DEDUP_REMOVED lines=42> */
.L_x_65857:
[----:B------:R-:W-:Y:S05]  /*36a20*/  BSYNC.RECONVERGENT B1 ;  /* 0x0000000000017941 */ /* 0x000fea0003800200 */
.L_x_65856:
        /* <DEDUP_REMOVED lines=12> */
.L_x_65805:
        /* <DEDUP_REMOVED lines=21> */
.L_x_65865:
        /* <DEDUP_REMOVED lines=13> */
.L_x_65867:
[----:B------:R-:W-:Y:S05]  /*36d10*/  BSYNC.RECONVERGENT B3 ;  /* 0x0000000000037941 */ /* 0x000fea0003800200 */
.L_x_65866:
        /* <DEDUP_REMOVED lines=43> */
.L_x_65864:
[----:B------:R-:W-:Y:S05]  /*36fd0*/  BSYNC.RECONVERGENT B2 ;  /* 0x0000000000027941 */ /* 0x000fea0003800200 */
.L_x_65863:
[----:B------:R-:W-:Y:S01]  /*36fe0*/  I2FP.F32.U32 R177, R177 ;  /* 0x000000b100b17245 */ /* 0x000fe20000201000 */
[----:B0-----:R-:W-:-:S05]  /*36ff0*/  HFMA2 R178, -RZ, RZ, 0.1171875, 0 ;  /* 0x2f800000ffb27431 */ /* 0x001fca00000001ff */
        /* <DEDUP_REMOVED lines=8> */
.L_x_65862:
[----:B------:R-:W-:Y:S05]  /*37080*/  BSYNC.RECONVERGENT B1 ;  /* 0x0000000000017941 */ /* 0x000fea0003800200 */
.L_x_65861:
        /* <DEDUP_REMOVED lines=17> */
.L_x_65872:
        /* <DEDUP_REMOVED lines=13> */
.L_x_65874:
[----:B------:R-:W-:Y:S05]  /*37270*/  BSYNC.RECONVERGENT B3 ;  /* 0x0000000000037941 */ /* 0x000fea0003800200 */
.L_x_65873:
        /* <DEDUP_REMOVED lines=43> */
.L_x_65871:
[----:B------:R-:W-:Y:S05]  /*37530*/  BSYNC.RECONVERGENT B2 ;  /* 0x0000000000027941 */ /* 0x000fea0003800200 */
.L_x_65870:
        /* <DEDUP_REMOVED lines=10> */
.L_x_65869:
[----:B------:R-:W-:Y:S05]  /*375e0*/  BSYNC.RECONVERGENT B1 ;  /* 0x0000000000017941 */ /* 0x000fea0003800200 */
.L_x_65868:
        /* <DEDUP_REMOVED lines=17> */
.L_x_65879:
        /* <DEDUP_REMOVED lines=13> */
.L_x_65881:
[----:B------:R-:W-:Y:S05]  /*377d0*/  BSYNC.RECONVERGENT B3 ;  /* 0x0000000000037941 */ /* 0x000fea0003800200 */
.L_x_65880:
        /* <DEDUP_REMOVED lines=43> */
.L_x_65878:
[----:B------:R-:W-:Y:S05]  /*37a90*/  BSYNC.RECONVERGENT B2 ;  /* 0x0000000000027941 */ /* 0x000fea0003800200 */
.L_x_65877:
        /* <DEDUP_REMOVED lines=10> */
.L_x_65876:
[----:B------:R-:W-:Y:S05]  /*37b40*/  BSYNC.RECONVERGENT B1 ;  /* 0x0000000000017941 */ /* 0x000fea0003800200 */
.L_x_65875:
        /* <DEDUP_REMOVED lines=17> */
.L_x_65886:
        /* <DEDUP_REMOVED lines=13> */
.L_x_65888:
[----:B------:R-:W-:Y:S05]  /*37d30*/  BSYNC.RECONVERGENT B3 ;  /* 0x0000000000037941 */ /* 0x000fea0003800200 */
.L_x_65887:
        /* <DEDUP_REMOVED lines=43> */
.L_x_65885:
[----:B------:R-:W-:Y:S05]  /*37ff0*/  BSYNC.RECONVERGENT B2 ;  /* 0x0000000000027941 */ /* 0x000fea0003800200 */
.L_x_65884:
        /* <DEDUP_REMOVED lines=10> */
.L_x_65883:
[----:B------:R-:W-:Y:S05]  /*380a0*/  BSYNC.RECONVERGENT B1 ;  /* 0x0000000000017941 */ /* 0x000fea0003800200 */
.L_x_65882:
        /* <DEDUP_REMOVED lines=17> */
.L_x_65893:
        /* <DEDUP_REMOVED lines=13> */
.L_x_65895:
[----:B------:R-:W-:Y:S05]  /*38290*/  BSYNC.RECONVERGENT B3 ;  /* 0x0000000000037941 */ /* 0x000fea0003800200 */
.L_x_65894:
        /* <DEDUP_REMOVED lines=43> */
.L_x_65892:
[----:B------:R-:W-:Y:S05]  /*38550*/  BSYNC.RECONVERGENT B2 ;  /* 0x0000000000027941 */ /* 0x000fea0003800200 */
.L_x_65891:
        /* <DEDUP_REMOVED lines=10> */
.L_x_65890:
[----:B------:R-:W-:Y:S05]  /*38600*/  BSYNC.RECONVERGENT B1 ;  /* 0x0000000000017941 */ /* 0x000fea0003800200 */
.L_x_65889:
        /* <DEDUP_REMOVED lines=17> */
.L_x_65900:
        /* <DEDUP_REMOVED lines=13> */
.L_x_65902:
[----:B------:R-:W-:Y:S05]  /*387f0*/  BSYNC.RECONVERGENT B3 ;  /* 0x0000000000037941 */ /* 0x000fea0003800200 */
.L_x_65901:
        /* <DEDUP_REMOVED lines=43> */
.L_x_65899:
[----:B------:R-:W-:Y:S05]  /*38ab0*/  BSYNC.RECONVERGENT B2 ;  /* 0x0000000000027941 */ /* 0x000fea0003800200 */
.L_x_65898:
        /* <DEDUP_REMOVED lines=10> */
.L_x_65897:
[----:B------:R-:W-:Y:S05]  /*38b60*/  BSYNC.RECONVERGENT B1 ;  /* 0x0000000000017941 */ /* 0x000fea0003800200 */
.L_x_65896:
        /* <DEDUP_REMOVED lines=17> */
.L_x_65907:
        /* <DEDUP_REMOVED lines=13> */
.L_x_65909:
[----:B------:R-:W-:Y:S05]  /*38d50*/  BSYNC.RECONVERGENT B3 ;  /* 0x0000000000037941 */ /* 0x000fea0003800200 */
.L_x_65908:
        /* <DEDUP_REMOVED lines=43> */
.L_x_65906:
[----:B------:R-:W-:Y:S05]  /*39010*/  BSYNC.RECONVERGENT B2 ;  /* 0x0000000000027941 */ /* 0x000fea0003800200 */
.L_x_65905:
        /* <DEDUP_REMOVED lines=10> */
.L_x_65904:
[----:B------:R-:W-:Y:S05]  /*390c0*/  BSYNC.RECONVERGENT B1 ;  /* 0x0000000000017941 */ /* 0x000fea0003800200 */
.L_x_65903:
        /* <DEDUP_REMOVED lines=16> */
.L_x_65912:
        /* <DEDUP_REMOVED lines=13> */
.L_x_65914:
[----:B------:R-:W-:Y:S05]  /*392a0*/  BSYNC.RECONVERGENT B2 ;  /* 0x0000000000027941 */ /* 0x000fea0003800200 */
.L_x_65913:
[----:B------:R-:W-:Y:S01]  /*392b0*/  LOP3.LUT R5, R7, UR7, R5, 0x96, !PT ;  /* 0x0000000707057c12 */ /* 0x000fe2000f8e9605 */
[----:B------:R-:W-:-:S04]  /*392c0*/  IMAD.WIDE.U32 R194, R3, -0x326172a9, RZ ;  /* 0xcd9e8d5703c27825 */ /* 0x000fc800078e00ff */
[----:B------:R-:W-:Y:S01]  /*392d0*/  IMAD.WIDE.U32 R216, R5, -0x326172a9, RZ ;  /* 0xcd9e8d5705d87825 */ /* 0x000fe200078e00ff */
[----:B------:R-:W-:-:S04]  /*392e0*/  LOP3.LUT R5, R6, UR6, R195, 0x96, !PT ;  /* 0x0000000606057c12 */ /* 0x000fc8000f8e96c3 */
        /* <DEDUP_REMOVED lines=38> */
.L_x_65911:
[----:B------:R-:W-:Y:S05]  /*39550*/  BSYNC.RECONVERGENT B1 ;  /* 0x0000000000017941 */ /* 0x000fea0003800200 */
.L_x_65910:
        /* <DEDUP_REMOVED lines=10> */
.L_x_65855:
[----:B------:R-:W-:Y:S05]  /*39600*/  BSYNC.RECONVERGENT B0 ;  /* 0x0000000000007941 */ /* 0x000fea0003800200 */
.L_x_65804:
        /* <DEDUP_REMOVED lines=26> */
.L_x_65916:
[----:B------:R-:W-:Y:S05]  /*397b0*/  BSYNC.RECONVERGENT B0 ;  /* 0x0000000000007941 */ /* 0x000fea0003800200 */
.L_x_65915:
        /* <DEDUP_REMOVED lines=265> */
.L_x_65932:
        /* <DEDUP_REMOVED lines=47> */
[----:B------:R-:W-:Y:S01]  /*3ab40*/  F2FP.F16.F32.PACK_AB R15, R12, R11 ;  /* 0x0000000b0c0f723e */ /* 0x000fe200000000ff */
        /* <DEDUP_REMOVED lines=13> */
[----:B------:R-:W-:-:S02]  /*3ac20*/  F2FP.F16.F32.PACK_AB R12, R12, R11 ;  /* 0x0000000b0c0c723e */ /* 0x000fc400000000ff */
[----:B------:R-:W-:Y:S01]  /*3ac30*/  SHF.R.S32.HI R11, RZ, 0x1f, R10 ;  /* 0x0000001fff0b7819 */ /* 0x000fe2000001140a */
[----:B------:R-:W-:Y:S01]  /*3ac40*/  FFMA.FTZ R17, R17, R22, R169 ;  /* 0x0000001611117223 */ /* 0x000fe200000100a9 */
[----:B------:R-:W-:Y:S01]  /*3ac50*/  F2FP.F16.F32.PACK_AB R13, R19, R13 ;  /* 0x0000000d130d723e */ /* 0x000fe200000000ff */
[----:B------:R-:W-:Y:S01]  /*3ac60*/  FFMA.FTZ R16, R16, R23, R168 ;  /* 0x0000001710107223 */ /* 0x000fe200000100a8 */
[----:B------:R-:W-:Y:S01]  /*3ac70*/  LEA.HI R19, R11, R10, RZ, 0x3 ;  /* 0x0000000a0b137211 */ /* 0x000fe200078f18ff */
[----:B------:R-:W3:Y:S01]  /*3ac80*/  LDL R23, [R1+0x6c] ;  /* 0x00006c0001177983 */ /* 0x000ee20000100800 */
[----:B------:R-:W0:Y:S03]  /*3ac90*/  LDC.64 R10, c[0x0][0x428] ;  /* 0x00010a00ff0a7b82 */ /* 0x000e260000000a00 */
[----:B------:R-:W4:Y:S04]  /*3aca0*/  LDL R22, [R1+0x64] ;  /* 0x0000640001167983 */ /* 0x000f280000100800 */
[----:B------:R-:W5:Y:S01]  /*3acb0*/  LDL R92, [R1+0x60] ;  /* 0x00006000015c7983 */ /* 0x000f620000100800 */
[----:B------:R-:W-:-:S02]  /*3acc0*/  LEA.HI.SX32 R19, R19, R252, 0x1d ;  /* 0x000000fc13137211 */ /* 0x000fc400078feaff */
[----:B------:R-:W-:Y:S01]  /*3acd0*/  F2FP.F16.F32.PACK_AB R14, R17, R16 ;  /* 0x00000010110e723e */ /* 0x000fe200000000ff */
        /* <DEDUP_REMOVED lines=18> */
[----:B------:R-:W-:Y:S01]  /*3ae00*/  F2FP.F16.F32.PACK_AB R15, R13, R12 ;  /* 0x0000000c0d0f723e */ /* 0x000fe200000000ff */
        /* <DEDUP_REMOVED lines=16> */
[----:B------:R-:W-:Y:S01]  /*3af10*/  F2FP.F16.F32.PACK_AB R13, R16, R21 ;  /* 0x00000015100d723e */ /* 0x000fe200000000ff */
[----:B------:R-:W3:Y:S01]  /*3af20*/  LDL R22, [R1+0x44] ;  /* 0x0000440001167983 */ /* 0x000ee20000100800 */
[----:B------:R-:W-:Y:S01]  /*3af30*/  IADD3 R16, PT, PT, R19, 0x20, RZ ;  /* 0x0000002013107810 */ /* 0x000fe20007ffe0ff */
[----:B-----5:R-:W-:Y:S01]  /*3af40*/  FFMA.FTZ R12, R12, R92, R164 ;  /* 0x0000005c0c0c7223 */ /* 0x020fe200000100a4 */
[----:B------:R-:W-:-:S03]  /*3af50*/  F2FP.F16.F32.PACK_AB R14, R17, R14 ;  /* 0x0000000e110e723e */ /* 0x000fc600000000ff */
[----:B------:R-:W-:Y:S01]  /*3af60*/  IMAD.WIDE.U32 R16, R16, 0x10, R10 ;  /* 0x0000001010107825 */ /* 0x000fe200078e000a */
[----:B------:R-:W-:-:S03]  /*3af70*/  F2FP.F16.F32.PACK_AB R12, R20, R12 ;  /* 0x0000000c140c723e */ /* 0x000fc600000000ff */
        /* <DEDUP_REMOVED lines=10> */
[----:B------:R-:W-:Y:S01]  /*3b020*/  F2FP.F16.F32.PACK_AB R15, R20, R21 ;  /* 0x00000015140f723e */ /* 0x000fe200000000ff */
        /* <DEDUP_REMOVED lines=20> */
[----:B------:R-:W-:Y:S01]  /*3b170*/  F2FP.F16.F32.PACK_AB R14, R17, R14 ;  /* 0x0000000e110e723e */ /* 0x000fe200000000ff */
        /* <DEDUP_REMOVED lines=121> */
[----:B------:R-:W-:Y:S01]  /*3b910*/  F2FP.F16.F32.PACK_AB R26, R17, R16 ;  /* 0x00000010111a723e */ /* 0x000fe200000000ff */
[C---:B------:R-:W-:Y:S01]  /*3b920*/  FMUL.FTZ R22, R9.reuse, R22 ;  /* 0x0000001609167220 */ /* 0x040fe20000410000 */
[----:B------:R-:W-:Y:S01]  /*3b930*/  FMUL.FTZ R23, R9, R23 ;  /* 0x0000001709177220 */ /* 0x000fe20000410000 */
[----:B------:R-:W-:Y:S01]  /*3b940*/  FFMA.FTZ R16, R73, R251, R139 ;  /* 0x000000fb49107223 */ /* 0x000fe2000001008b */
[----:B------:R-:W-:Y:S01]  /*3b950*/  F2FP.F16.F32.PACK_AB R25, R15, R14 ;  /* 0x0000000e0f19723e */ /* 0x000fe200000000ff */
        /* <DEDUP_REMOVED lines=19> */
[----:B------:R-:W-:Y:S01]  /*3ba90*/  F2FP.F16.F32.PACK_AB R15, R16, R15 ;  /* 0x0000000f100f723e */ /* 0x000fe200000000ff */
[----:B------:R-:W-:Y:S01]  /*3baa0*/  FADD.FTZ R18, -R18, R179 ;  /* 0x000000b312127221 */ /* 0x000fe20000010100 */
[----:B------:R-:W-:Y:S01]  /*3bab0*/  F2FP.F16.F32.PACK_AB R27, R21, R20 ;  /* 0x00000014151b723e */ /* 0x000fe200000000ff */
[----:B------:R-:W-:Y:S01]  /*3bac0*/  IMAD.WIDE.U32 R16, R17, 0x10, R10 ;  /* 0x0000001011107825 */ /* 0x000fe200078e000a */
[----:B------:R-:W-:-:S03]  /*3bad0*/  F2FP.F16.F32.PACK_AB R24, R13, R12 ;  /* 0x0000000c0d18723e */ /* 0x000fc600000000ff */
        /* <DEDUP_REMOVED lines=14> */
[----:B------:R-:W-:Y:S01]  /*3bbc0*/  F2FP.F16.F32.PACK_AB R13, R63, R62 ;  /* 0x0000003e3f0d723e */ /* 0x000fe200000000ff */
[----:B------:R-:W-:Y:S01]  /*3bbd0*/  VIADD R57, R19, 0x100 ;  /* 0x0000010013397836 */ /* 0x000fe20000000000 */
[----:B------:R-:W-:Y:S01]  /*3bbe0*/  F2FP.F16.F32.PACK_AB R12, R23, R22 ;  /* 0x00000016170c723e */ /* 0x000fe200000000ff */
        /* <DEDUP_REMOVED lines=8> */
[----:B-1----:R-:W-:Y:S01]  /*3bc70*/  F2FP.F16.F32.PACK_AB R19, R17, R42 ;  /* 0x0000002a1113723e */ /* 0x002fe200000000ff */
[----:B------:R-:W-:Y:S01]  /*3bc80*/  FFMA.FTZ R17, R46, R238, R126 ;  /* 0x000000ee2e117223 */ /* 0x000fe2000001007e */
[----:B------:R-:W-:Y:S01]  /*3bc90*/  FFMA.FTZ R18, R40, R232, R120 ;  /* 0x000000e828127223 */ /* 0x000fe20000010078 */
[----:B------:R-:W-:Y:S01]  /*3bca0*/  FFMA.FTZ R34, R34, R214, R110 ;  /* 0x000000d622227223 */ /* 0x000fe2000001006e */
[----:B------:R-:W-:Y:S02]  /*3bcb0*/  FFMA.FTZ R38, R71, R208, R104 ;  /* 0x000000d047267223 */ /* 0x000fe40000010068 */
        /* <DEDUP_REMOVED lines=35> */
[----:B------:R1:W-:Y:S01]  /*3bef0*/  STG.E.128 desc[UR8][R20.64], R12 ;  /* 0x0000000c14007986 */ /* 0x0003e2000c101d08 */
[----:B------:R-:W-:Y:S02]  /*3bf00*/  F2FP.F16.F32.PACK_AB R43, R44, R43 ;  /* 0x0000002b2c2b723e */ /* 0x000fe400000000ff */
[----:B------:R-:W-:Y:S02]  /*3bf10*/  F2FP.F16.F32.PACK_AB R42, R67, R42 ;  /* 0x0000002a432a723e */ /* 0x000fe400000000ff */
[----:B------:R-:W-:-:S02]  /*3bf20*/  F2FP.F16.F32.PACK_AB R41, R34, R41 ;  /* 0x000000292229723e */ /* 0x000fc400000000ff */
[----:B------:R-:W-:Y:S01]  /*3bf30*/  F2FP.F16.F32.PACK_AB R40, R61, R40 ;  /* 0x000000283d28723e */ /* 0x000fe200000000ff */
[----:B------:R1:W-:Y:S04]  /*3bf40*/  STG.E.128 desc[UR8][R32.64], R16 ;  /* 0x0000001020007986 */ /* 0x0003e8000c101d08 */
[----:B------:R1:W-:Y:S04]  /*3bf50*/  STG.E.128 desc[UR8][R30.64], R24 ;  /* 0x000000181e007986 */ /* 0x0003e8000c101d08 */
[----:B------:R1:W-:Y:S04]  /*3bf60*/  STG.E.128 desc[UR8][R22.64], R36 ;  /* 0x0000002416007986 */ /* 0x0003e8000c101d08 */
[----:B------:R1:W-:Y:S02]  /*3bf70*/  STG.E.128 desc[UR8][R10.64], R40 ;  /* 0x000000280a007986 */ /* 0x0003e4000c101d08 */
.L_x_65919:
[----:B------:R-:W-:Y:S05]  /*3bf80*/  BSYNC.RECONVERGENT B0 ;  /* 0x0000000000007941 */ /* 0x000fea0003800200 */
.L_x_65918:
[----:B-1----:R-:W1:Y:S02]  /*3bf90*/  LDC.64 R10, c[0x0][0x380] ;  /* 0x0000e000ff0a7b82 */ /* 0x002e640000000a00 */
[----:B-1----:R-:W-:-:S05]  /*3bfa0*/  IMAD R2, R10, 0x4, R2 ;  /* 0x000000040a027824 */ /* 0x002fca00078e0202 */
[----:B------:R-:W-:-:S13]  /*3bfb0*/  ISETP.GE.AND P0, PT, R2, R11, PT ;  /* 0x0000000b0200720c */ /* 0x000fda0003f06270 */
[----:B------:R-:W-:Y:S05]  /*3bfc0*/  @!P0 BRA `(.L_x_65920) ;  /* 0xfffffc5000308947 */ /* 0x000fea000383ffff */
[----:B------:R-:W-:Y:S05]  /*3bfd0*/  EXIT ;  /* 0x000000000000794d */ /* 0x000fea0003800000 */
.L_x_65917:
        /* <DEDUP_REMOVED lines=8> */
.L_x_65922:
[----:B------:R-:W-:Y:S05]  /*3c060*/  BSYNC B0 ;  /* 0x0000000000007941 */ /* 0x000fea0003800000 */
.L_x_65921:
        /* <DEDUP_REMOVED lines=9> */
.L_x_65923:
[----:B------:R-:W-:Y:S01]  /*3c100*/  FADD.FTZ R12, R12, R9 ;  /* 0x000000090c0c7221 */ /* 0x000fe20000010000 */
[----:B------:R-:W-:-:S04]  /*3c110*/  IMAD.MOV.U32 R9, RZ, RZ, 0x4 ;  /* 0x00000004ff097424 */ /* 0x000fc800078e00ff */
[----:B------:R-:W-:-:S07]  /*3c120*/  MOV R14, R12 ;  /* 0x0000000c000e7202 */ /* 0x000fce0000000f00 */
[----:B------:R-:W-:Y:S05]  /*3c130*/  WARPSYNC.COLLECTIVE R11, `(.L_x_65924) ;  /* 0x000000000b087348 */ /* 0x000fea0003c00000 */
[----:B------:R0:W1:Y:S02]  /*3c140*/  SHFL.BFLY P1, R9, R14, R9, R10 ;  /* 0x0c0000090e097389 */ /* 0x000064000002000a */
[----:B01----:R-:W-:Y:S05]  /*3c150*/  ENDCOLLECTIVE ;  /* 0x000000000000791b */ /* 0x003fea0003800000 */
.L_x_65924:
[----:B------:R-:W-:Y:S01]  /*3c160*/  FADD.FTZ R12, R12, R9 ;  /* 0x000000090c0c7221 */ /* 0x000fe20000010000 */
[----:B------:R-:W-:-:S04]  /*3c170*/  IMAD.MOV.U32 R9, RZ, RZ, 0x8 ;  /* 0x00000008ff097424 */ /* 0x000fc800078e00ff */
[----:B------:R-:W-:-:S07]  /*3c180*/  MOV R14, R12 ;  /* 0x0000000c000e7202 */ /* 0x000fce0000000f00 */
[----:B------:R-:W-:Y:S05]  /*3c190*/  WARPSYNC.COLLECTIVE R11, `(.L_x_65925) ;  /* 0x000000000b087348 */ /* 0x000fea0003c00000 */
[----:B------:R0:W1:Y:S02]  /*3c1a0*/  SHFL.BFLY P1, R9, R14, R9, R10 ;  /* 0x0c0000090e097389 */ /* 0x000064000002000a */
[----:B01----:R-:W-:Y:S05]  /*3c1b0*/  ENDCOLLECTIVE ;  /* 0x000000000000791b */ /* 0x003fea0003800000 */
.L_x_65925:
[----:B------:R-:W-:Y:S01]  /*3c1c0*/  FADD.FTZ R12, R12, R9 ;  /* 0x000000090c0c7221 */ /* 0x000fe20000010000 */
[----:B------:R-:W-:-:S04]  /*3c1d0*/  IMAD.MOV.U32 R9, RZ, RZ, 0x10 ;  /* 0x00000010ff097424 */ /* 0x000fc800078e00ff */
[----:B------:R-:W-:-:S07]  /*3c1e0*/  MOV R14, R12 ;  /* 0x0000000c000e7202 */ /* 0x000fce0000000f00 */
[----:B------:R-:W-:Y:S05]  /*3c1f0*/  WARPSYNC.COLLECTIVE R11, `(.L_x_65926) ;  /* 0x000000000b087348 */ /* 0x000fea0003c00000 */
[----:B------:R0:W1:Y:S02]  /*3c200*/  SHFL.BFLY P1, R9, R14, R9, R10 ;  /* 0x0c0000090e097389 */ /* 0x000064000002000a */
[----:B01----:R-:W-:Y:S05]  /*3c210*/  ENDCOLLECTIVE ;  /* 0x000000000000791b */ /* 0x003fea0003800000 */
.L_x_65926:
        /* <DEDUP_REMOVED lines=168> */
.L_x_65927:
[----:B------:R-:W-:Y:S01]  /*3cca0*/  FADD.FTZ R12, R12, R9 ;  /* 0x000000090c0c7221 */ /* 0x000fe20000010000 */
[----:B------:R-:W-:-:S03]  /*3ccb0*/  MOV R9, 0x2 ;  /* 0x0000000200097802 */ /* 0x000fc60000000f00 */
[----:B------:R-:W-:-:S07]  /*3ccc0*/  IMAD.MOV.U32 R14, RZ, RZ, R12 ;  /* 0x000000ffff0e7224 */ /* 0x000fce00078e000c */
[----:B------:R-:W-:Y:S05]  /*3ccd0*/  WARPSYNC.COLLECTIVE R11, `(.L_x_65928) ;  /* 0x000000000b087348 */ /* 0x000fea0003c00000 */
[----:B------:R0:W1:Y:S02]  /*3cce0*/  SHFL.BFLY P1, R9, R14, R9, R10 ;  /* 0x0c0000090e097389 */ /* 0x000064000002000a */
[----:B01----:R-:W-:Y:S05]  /*3ccf0*/  ENDCOLLECTIVE ;  /* 0x000000000000791b */ /* 0x003fea0003800000 */
.L_x_65928:
[----:B------:R-:W-:Y:S01]  /*3cd00*/  FADD.FTZ R12, R12, R9 ;  /* 0x000000090c0c7221 */ /* 0x000fe20000010000 */
[----:B------:R-:W-:-:S03]  /*3cd10*/  HFMA2 R9, -RZ, RZ, 0, 2.384185791015625e-07 ;  /* 0x00000004ff097431 */ /* 0x000fc600000001ff */
[----:B------:R-:W-:-:S07]  /*3cd20*/  IMAD.MOV.U32 R14, RZ, RZ, R12 ;  /* 0x000000ffff0e7224 */ /* 0x000fce00078e000c */
[----:B------:R-:W-:Y:S05]  /*3cd30*/  WARPSYNC.COLLECTIVE R11, `(.L_x_65929) ;  /* 0x000000000b087348 */ /* 0x000fea0003c00000 */
[----:B------:R0:W1:Y:S02]  /*3cd40*/  SHFL.BFLY P1, R9, R14, R9, R10 ;  /* 0x0c0000090e097389 */ /* 0x000064000002000a */
[----:B01----:R-:W-:Y:S05]  /*3cd50*/  ENDCOLLECTIVE ;  /* 0x000000000000791b */ /* 0x003fea0003800000 */
.L_x_65929:
[----:B------:R-:W-:Y:S01]  /*3cd60*/  FADD.FTZ R12, R12, R9 ;  /* 0x000000090c0c7221 */ /* 0x000fe20000010000 */
[----:B------:R-:W-:-:S03]  /*3cd70*/  MOV R9, 0x8 ;  /* 0x0000000800097802 */ /* 0x000fc60000000f00 */
[----:B------:R-:W-:-:S07]  /*3cd80*/  IMAD.MOV.U32 R14, RZ, RZ, R12 ;  /* 0x000000ffff0e7224 */ /* 0x000fce00078e000c */
[----:B------:R-:W-:Y:S05]  /*3cd90*/  WARPSYNC.COLLECTIVE R11, `(.L_x_65930) ;  /* 0x000000000b087348 */ /* 0x000fea0003c00000 */
[----:B------:R0:W1:Y:S02]  /*3cda0*/  SHFL.BFLY P1, R9, R14, R9, R10 ;  /* 0x0c0000090e097389 */ /* 0x000064000002000a */
[----:B01----:R-:W-:Y:S05]  /*3cdb0*/  ENDCOLLECTIVE ;  /* 0x000000000000791b */ /* 0x003fea0003800000 */
.L_x_65930:
[----:B------:R-:W-:Y:S01]  /*3cdc0*/  FADD.FTZ R12, R12, R9 ;  /* 0x000000090c0c7221 */ /* 0x000fe20000010000 */
[----:B------:R-:W-:-:S03]  /*3cdd0*/  HFMA2 R9, -RZ, RZ, 0, 9.5367431640625e-07 ;  /* 0x00000010ff097431 */ /* 0x000fc600000001ff */
[----:B------:R-:W-:-:S07]  /*3cde0*/  IMAD.MOV.U32 R14, RZ, RZ, R12 ;  /* 0x000000ffff0e7224 */ /* 0x000fce00078e000c */
[----:B------:R-:W-:Y:S05]  /*3cdf0*/  WARPSYNC.COLLECTIVE R11, `(.L_x_65931) ;  /* 0x000000000b087348 */ /* 0x000fea0003c00000 */
[----:B------:R0:W1:Y:S02]  /*3ce00*/  SHFL.BFLY P1, R9, R14, R9, R10 ;  /* 0x0c0000090e097389 */ /* 0x000064000002000a */
[----:B01----:R-:W-:Y:S05]  /*3ce10*/  ENDCOLLECTIVE ;  /* 0x000000000000791b */ /* 0x003fea0003800000 */
.L_x_65931:
[----:B------:R-:W-:Y:S05]  /*3ce20*/  BRA `(.L_x_65932) ;  /* 0xffffffd800887947 */ /* 0x000fea000383ffff */
.L_x_65933:
        /* <DEDUP_REMOVED lines=13> */
.L_x_88539:


//--------------------- .text._ZN10layer_norm13ln_fwd_kernelINS_13Kernel_traitsIf6__halffS2_fjLj2560ELj1ELj4ELj1ELj16ENS_18Kernel_traits_baseILj2560EfS2_fS2_fjLj128EEEEELb1ELb1ELb0ELb0EEEvNS_9FwdParamsE --------------------------
	.section	.text._ZN10layer_norm13ln_fwd_kernelINS_13Kernel_traitsIf6__halffS2_fjLj2560ELj1ELj4ELj1ELj16ENS_18Kernel_traits_baseILj2560EfS2_fS2_fjLj128EEEEELb1ELb1ELb0ELb0EEEvNS_9FwdParamsE,"ax",@progbits
	.align	128
        .global         _ZN10layer_norm13ln_fwd_kernelINS_13Kernel_traitsIf6__halffS2_fjLj2560ELj1ELj4ELj1ELj16ENS_18Kernel_traits_baseILj2560EfS2_fS2_fjLj128EEEEELb1ELb1ELb0ELb0EEEvNS_9FwdParamsE
        .type           _ZN10layer_norm13ln_fwd_kernelINS_13Kernel_traitsIf6__halffS2_fjLj2560ELj1ELj4ELj1ELj16ENS_18Kernel_traits_baseILj2560EfS2_fS2_fjLj128EEEEELb1ELb1ELb0ELb0EEEvNS_9FwdParamsE,@function
        .size           _ZN10layer_norm13ln_fwd_kernelINS_13Kernel_traitsIf6__halffS2_fjLj2560ELj1ELj4ELj1ELj16ENS_18Kernel_traits_baseILj2560EfS2_fS2_fjLj128EEEEELb1ELb1ELb0ELb0EEEvNS_9FwdParamsE,(.L_x_88540 - _ZN10layer_norm13ln_fwd_kernelINS_13Kernel_traitsIf6__halffS2_fjLj2560ELj1ELj4ELj1ELj16ENS_18Kernel_traits_baseILj2560EfS2_fS2_fjLj128EEEEELb1ELb1ELb0ELb0EEEvNS_9FwdParamsE)
        .other          _ZN10layer_norm13ln_fwd_kernelINS_13Kernel_traitsIf6__halffS2_fjLj2560ELj1ELj4ELj1ELj16ENS_18Kernel_traits_baseILj2560EfS2_fS2_fjLj128EEEEELb1ELb1ELb0ELb0EEEvNS_9FwdParamsE,@"STO_CUDA_ENTRY STV_DEFAULT"
_ZN10layer_norm13ln_fwd_kernelINS_13Kernel_traitsIf6__halffS2_fjLj2560ELj1ELj4ELj1ELj16ENS_18Kernel_traits_baseILj2560EfS2_fS2_fjLj128EEEEELb1ELb1ELb0ELb0EEEvNS_9FwdParamsE:
.text._ZN10layer_norm13ln_fwd_kernelINS_13Kernel_traitsIf6__halffS2_fjLj2560ELj1ELj4ELj1ELj16ENS_18Kernel_traits_baseILj2560EfS2_fS2_fjLj128EEEEELb1ELb1ELb0ELb0EEEvNS_9FwdParamsE:
        /* <DEDUP_REMOVED lines=279> */
.L_x_65935:
        /* <DEDUP_REMOVED lines=337> */
.L_x_65936:
[----:B------:R-:W-:Y:S05]  /*2680*/  BSYNC.RECONVERGENT B0 ;  /* 0x0000000000007941 */ /* 0x000fea0003800200 */
.L_x_65934:
        /* <DEDUP_REMOVED lines=99> */
.L_x_66797:
        /* <DEDUP_REMOVED lines=42> */
.L_x_88376:
[----:B------:R-:W-:Y:S05]  /*2f60*/  BRX R132 -0x2f70                                       (*"BRANCH_TARGETS .L_x_88377,.L_x_88378,.L_x_88379"*) ;  /* 0xffffffd084247949 */ /* 0x000fea000383ffff */
.L_x_88379:
[----:B------:R-:W-:Y:S01]  /*2f70*/  IADD3 R133, PT, PT, R2, 0x1, RZ ;  /* 0x0000000102857810 */ /* 0x000fe20007ffe0ff */
[----:B------:R-:W-:Y:S02]  /*2f80*/  IMAD.MOV.U32 R14, RZ, RZ, R5 ;  /* 0x000000ffff0e7224 */ /* 0x000fe400078e0005 */
[----:B------:R-:W-:Y:S01]  /*2f90*/  IMAD.MOV.U32 R132, RZ, RZ, R7 ;  /* 0x000000ffff847224 */ /* 0x000fe200078e0007 */
[----:B------:R-:W-:Y:S06]  /*2fa0*/  BRA `(.L_x_65941) ;  /* 0x0000000400387947 */ /* 0x000fec0003800000 */
.L_x_88377:
[----:B------:R-:W-:Y:S01]  /*2fb0*/  MOV R14, R5 ;  /* 0x00000005000e7202 */ /* 0x000fe20000000f00 */
[----:B------:R-:W-:Y:S02]  /*2fc0*/  IMAD.MOV.U32 R133, RZ, RZ, 0x3 ;  /* 0x00000003ff857424 */ /* 0x000fe400078e00ff */
[----:B------:R-:W-:Y:S01]  /*2fd0*/  IMAD.MOV.U32 R132, RZ, RZ, R8 ;  /* 0x000000ffff847224 */ /* 0x000fe200078e0008 */
[----:B------:R-:W-:Y:S06]  /*2fe0*/  BRA `(.L_x_65941) ;  /* 0x0000000400287947 */ /* 0x000fec0003800000 */
.L_x_88378:
        /* <DEDUP_REMOVED lines=12> */
.L_x_65943:
[----:B------:R-:W-:Y:S05]  /*30b0*/  BSYNC.RECONVERGENT B2 ;  /* 0x0000000000027941 */ /* 0x000fea0003800200 */
.L_x_65942:
        /* <DEDUP_REMOVED lines=61> */
.L_x_65941:
[----:B------:R-:W-:Y:S05]  /*3490*/  BSYNC.RECONVERGENT B1 ;  /* 0x0000000000017941 */ /* 0x000fea0003800200 */
.L_x_65940:
        /* <DEDUP_REMOVED lines=27> */
.L_x_65946:
        /* <DEDUP_REMOVED lines=12> */
.L_x_65948:
[----:B------:R-:W-:Y:S05]  /*3710*/  BSYNC.RECONVERGENT B2 ;  /* 0x0000000000027941 */ /* 0x000fea0003800200 */
.L_x_65947:
        /* <DEDUP_REMOVED lines=60> */
[----:B------:R-:W-:-:S07]  /*3ae0*/  LOP3.LUT R7, R134, UR4, R7, 0x96, !PT ;  /* 0x0000000486077c12 */ /* 0x000fce000f8e9607 */
.L_x_65945:
[----:B------:R-:W-:Y:S05]  /*3af0*/  BSYNC.RECONVERGENT B1 ;  /* 0x0000000000017941 */ /* 0x000fea0003800200 */
.L_x_65944:
        /* <DEDUP_REMOVED lines=22> */
.L_x_65951:
        /* <DEDUP_REMOVED lines=12> */
.L_x_65953:
[----:B------:R-:W-:Y:S05]  /*3d20*/  BSYNC.RECONVERGENT B2 ;  /* 0x0000000000027941 */ /* 0x000fea0003800200 */
.L_x_65952:
        /* <DEDUP_REMOVED lines=61> */
.L_x_65950:
[----:B------:R-:W-:Y:S05]  /*4100*/  BSYNC.RECONVERGENT B1 ;  /* 0x0000000000017941 */ /* 0x000fea0003800200 */
.L_x_65949:
        /* <DEDUP_REMOVED lines=22> */
.L_x_65956:
        /* <DEDUP_REMOVED lines=12> */
.L_x_65958:
[----:B------:R-:W-:Y:S05]  /*4330*/  BSYNC.RECONVERGENT B2 ;  /* 0x0000000000027941 */ /* 0x000fea0003800200 */
.L_x_65957:
        /* <DEDUP_REMOVED lines=59> */
[----:B------:R-:W-:Y:S01]  /*46f0*/  IMAD.MOV.U32 R5, RZ, RZ, RZ ;  /* 0x000000ffff057224 */ /* 0x000fe200078e00ff */
[----:B------:R-:W-:-:S07]  /*4700*/  LOP3.LUT R7, R212, UR4, R7, 0x96, !PT ;  /* 0x00000004d4077c12 */ /* 0x000fce000f8e9607 */
.L_x_65955:
[----:B------:R-:W-:Y:S05]  /*4710*/  BSYNC.RECONVERGENT B1 ;  /* 0x0000000000017941 */ /* 0x000fea0003800200 */
.L_x_65954:
        /* <DEDUP_REMOVED lines=22> */
.L_x_65961:
        /* <DEDUP_REMOVED lines=12> */
.L_x_65963:
[----:B------:R-:W-:Y:S05]  /*4940*/  BSYNC.RECONVERGENT B2 ;  /* 0x0000000000027941 */ /* 0x000fea0003800200 */
.L_x_65962:
        /* <DEDUP_REMOVED lines=61> */
.L_x_65960:
[----:B------:R-:W-:Y:S05]  /*4d20*/  BSYNC.RECONVERGENT B1 ;  /* 0x0000000000017941 */ /* 0x000fea0003800200 */
.L_x_65959:
        /* <DEDUP_REMOVED lines=22> */
.L_x_65966:
        /* <DEDUP_REMOVED lines=12> */
.L_x_65968:
[----:B------:R-:W-:Y:S05]  /*4f50*/  BSYNC.RECONVERGENT B2 ;  /* 0x0000000000027941 */ /* 0x000fea0003800200 */
.L_x_65967:
        /* <DEDUP_REMOVED lines=61> */
.L_x_65965:
[----:B------:R-:W-:Y:S05]  /*5330*/  BSYNC.RECONVERGENT B1 ;  /* 0x0000000000017941 */ /* 0x000fea0003800200 */
.L_x_65964:
        /* <DEDUP_REMOVED lines=22> */
.L_x_65971:
        /* <DEDUP_REMOVED lines=12> */
.L_x_65973:
[----:B------:R-:W-:Y:S05]  /*5560*/  BSYNC.RECONVERGENT B2 ;  /* 0x0000000000027941 */ /* 0x000fea0003800200 */
.L_x_65972:
        /* <DEDUP_REMOVED lines=61> */
.L_x_65970:
[----:B------:R-:W-:Y:S05]  /*5940*/  BSYNC.RECONVERGENT B1 ;  /* 0x0000000000017941 */ /* 0x000fea0003800200 */
.L_x_65969:
        /* <DEDUP_REMOVED lines=22> */
.L_x_65976:
        /* <DEDUP_REMOVED lines=15> */
.L_x_65978:
[----:B------:R-:W-:Y:S05]  /*5ba0*/  BSYNC.RECONVERGENT B2 ;  /* 0x0000000000027941 */ /* 0x000fea0003800200 */
.L_x_65977:
        /* <DEDUP_REMOVED lines=61> */
.L_x_65975:
[----:B------:R-:W-:Y:S05]  /*5f80*/  BSYNC.RECONVERGENT B1 ;  /* 0x0000000000017941 */ /* 0x000fea0003800200 */
.L_x_65974:
        /* <DEDUP_REMOVED lines=10> */
.L_x_65939:
        /* <DEDUP_REMOVED lines=16> */
.L_x_65982:
        /* <DEDUP_REMOVED lines=12> */
.L_x_65984:
[----:B------:R-:W-:Y:S05]  /*61f0*/  BSYNC.RECONVERGENT B2 ;  /* 0x0000000000027941 */ /* 0x000fea0003800200 */
.L_x_65983:
        /* <DEDUP_REMOVED lines=61> */
.L_x_65981:
[----:B------:R-:W-:Y:S05]  /*65d0*/  BSYNC.RECONVERGENT B1 ;  /* 0x0000000000017941 */ /* 0x000fea0003800200 */
.L_x_65980:
        /* <DEDUP_REMOVED lines=10> */
[----:B-----5:R-:W-:-:S03]  /*6680*/  HADD2.F32 R2, -RZ, R136.H0_H0 ;  /* 0x20000088ff027230 */ /* 0x020fc60000004100 */
[----:B------:R-:W-:Y:S02]  /*6690*/  PLOP3.LUT P2, PT, P0, PT, PT, 0x8, 0x80 ;  /* 0x000000000080781c */ /* 0x000fe4000074e170 */
[----:B------:R-:W-:-:S04]  /*66a0*/  FMUL.FTZ R2, R2, R13 ;  /* 0x0000000d02027220 */ /* 0x000fc80000410000 */
[----:B-1----:R-:W-:-:S05]  /*66b0*/  FMUL.FTZ R2, R2, R232 ;  /* 0x000000e802027220 */ /* 0x002fca0000410000 */
        /* <DEDUP_REMOVED lines=12> */
.L_x_65987:
        /* <DEDUP_REMOVED lines=12> */
.L_x_65989:
[----:B------:R-:W-:Y:S05]  /*6840*/  BSYNC.RECONVERGENT B2 ;  /* 0x0000000000027941 */ /* 0x000fea0003800200 */
.L_x_65988:
        /* <DEDUP_REMOVED lines=61> */
.L_x_65986:
[----:B------:R-:W-:Y:S05]  /*6c20*/  BSYNC.RECONVERGENT B1 ;  /* 0x0000000000017941 */ /* 0x000fea0003800200 */
.L_x_65985:
        /* <DEDUP_REMOVED lines=21> */
.L_x_65992:
        /* <DEDUP_REMOVED lines=12> */
.L_x_65994:
[----:B------:R-:W-:Y:S05]  /*6e40*/  BSYNC.RECONVERGENT B2 ;  /* 0x0000000000027941 */ /* 0x000fea0003800200 */
.L_x_65993:
        /* <DEDUP_REMOVED lines=61> */
.L_x_65991:
[----:B------:R-:W-:Y:S05]  /*7220*/  BSYNC.RECONVERGENT B1 ;  /* 0x0000000000017941 */ /* 0x000fea0003800200 */
.L_x_65990:
        /* <DEDUP_REMOVED lines=21> */
.L_x_65997:
        /* <DEDUP_REMOVED lines=12> */
.L_x_65999:
[----:B------:R-:W-:Y:S05]  /*7440*/  BSYNC.RECONVERGENT B2 ;  /* 0x0000000000027941 */ /* 0x000fea0003800200 */
.L_x_65998:
        /* <DEDUP_REMOVED lines=61> */
.L_x_65996:
[----:B------:R-:W-:Y:S05]  /*7820*/  BSYNC.RECONVERGENT B1 ;  /* 0x0000000000017941 */ /* 0x000fea0003800200 */
.L_x_65995:
[----:B------:R-:W-:Y:S01]  /*7830*/  I2FP.F32.U32 R2, R2 ;  /* 0x0000000200027245 */ /* 0x000fe20000201000 */
[----:B------:R-:W-:Y:S01]  /*7840*/  BSSY.RECONVERGENT B1, `(.L_x_66000) ;  /* 0x000005e000017945 */ /* 0x000fe20003800200 */
[----:B------:R-:W-:-:S03]  /*7850*/  ISETP.NE.AND P4, PT, R5, 0x1, PT ;  /* 0x000000010500780c */ /* 0x000fc60003f85270 */
[----:B------:R-:W-:-:S05]  /*7860*/  FFMA.FTZ R2, R2, R233, 1.1641532182693481445e-10 ;  /* 0x2f00000002027423 */ /* 0x000fca00000100e9 */
[----:B------:R-:W-:Y:S01]  /*7870*/  FSETP.GTU.FTZ.AND P3, PT, R2, R234, PT ;  /* 0x000000ea0200720b */ /* 0x000fe20003f7c000 */
[----:B------:R-:W-:Y:S02]  /*7880*/  HADD2.F32 R2, -RZ, R137.H1_H1 ;  /* 0x30000089ff027230 */ /* 0x000fe40000004100 */
[----:B------:R-:W-:Y:S01]  /*7890*/  IMAD.MOV.U32 R137, RZ, RZ, 0x2 ;  /* 0x00000002ff897424 */ /* 0x000fe200078e00ff */
        /* <DEDUP_REMOVED lines=14> */
.L_x_66002:
        /* <DEDUP_REMOVED lines=12> */
.L_x_66004:
[----:B------:R-:W-:Y:S05]  /*7a40*/  BSYNC.RECONVERGENT B2 ;  /* 0x0000000000027941 */ /* 0x000fea0003800200 */
.L_x_66003:
        /* <DEDUP_REMOVED lines=61> */
.L_x_66001:
[----:B------:R-:W-:Y:S05]  /*7e20*/  BSYNC.RECONVERGENT B1 ;  /* 0x0000000000017941 */ /* 0x000fea0003800200 */
.L_x_66000:
        /* <DEDUP_REMOVED lines=21> */
.L_x_66007:
        /* <DEDUP_REMOVED lines=12> */
.L_x_66009:
[----:B------:R-:W-:Y:S05]  /*8040*/  BSYNC.RECONVERGENT B2 ;  /* 0x0000000000027941 */ /* 0x000fea0003800200 */
.L_x_66008:
        /* <DEDUP_REMOVED lines=61> */
.L_x_66006:
[----:B------:R-:W-:Y:S05]  /*8420*/  BSYNC.RECONVERGENT B1 ;  /* 0x0000000000017941 */ /* 0x000fea0003800200 */
.L_x_66005:
        /* <DEDUP_REMOVED lines=21> */
.L_x_66012:
        /* <DEDUP_REMOVED lines=12> */
.L_x_66014:
[----:B------:R-:W-:Y:S05]  /*8640*/  BSYNC.RECONVERGENT B2 ;  /* 0x0000000000027941 */ /* 0x000fea0003800200 */
.L_x_66013:
        /* <DEDUP_REMOVED lines=61> */
.L_x_66011:
[----:B------:R-:W-:Y:S05]  /*8a20*/  BSYNC.RECONVERGENT B1 ;  /* 0x0000000000017941 */ /* 0x000fea0003800200 */
.L_x_66010:
        /* <DEDUP_REMOVED lines=21> */
.L_x_66017:
        /* <DEDUP_REMOVED lines=15> */
.L_x_66019:
[----:B------:R-:W-:Y:S05]  /*8c70*/  BSYNC.RECONVERGENT B2 ;  /* 0x0000000000027941 */ /* 0x000fea0003800200 */
.L_x_66018:
        /* <DEDUP_REMOVED lines=61> */
.L_x_66016:
[----:B------:R-:W-:Y:S05]  /*9050*/  BSYNC.RECONVERGENT B1 ;  /* 0x0000000000017941 */ /* 0x000fea0003800200 */
.L_x_66015:
[----:B------:R-:W-:Y:S01]  /*9060*/  I2FP.F32.U32 R138, R138 ;  /* 0x0000008a008a7245 */ /* 0x000fe20000201000 */
[----:B------:R-:W-:Y:S02]  /*9070*/  HADD2.F32 R139, -RZ, R139.H1_H1 ;  /* 0x3000008bff8b7230 */ /* 0x000fe40000004100 */
        /* <DEDUP_REMOVED lines=14> */
.L_x_65979:
        /* <DEDUP_REMOVED lines=22> */
.L_x_65938:
[----:B---3--:R-:W-:Y:S05]  /*92c0*/  BSYNC.RECONVERGENT B0 ;  /* 0x0000000000007941 */ /* 0x008fea0003800200 */
.L_x_65937:
        /* <DEDUP_REMOVED lines=31> */
.L_x_66025:
        /* <DEDUP_REMOVED lines=12> */
.L_x_66027:
[----:B------:R-:W-:Y:S05]  /*9580*/  BSYNC.RECONVERGENT B2 ;  /* 0x0000000000027941 */ /* 0x000fea0003800200 */
.L_x_66026:
        /* <DEDUP_REMOVED lines=58> */
[----:B------:R-:W-:-:S05]  /*9930*/  IMAD.WIDE.U32 R6, R2, -0x326172a9, RZ ;  /* 0xcd9e8d5702067825 */ /* 0x000fca00078e00ff */
[----:B------:R-:W-:Y:S01]  /*9940*/  LOP3.LUT R7, R140, UR4, R7, 0x96, !PT ;  /* 0x000000048c077c12 */ /* 0x000fe2000f8e9607 */
[----:B------:R-:W-:-:S07]  /*9950*/  IMAD.MOV.U32 R140, RZ, RZ, R5 ;  /* 0x000000ffff8c7224 */ /* 0x000fce00078e0005 */
.L_x_66024:
[----:B------:R-:W-:Y:S05]  /*9960*/  BSYNC.RECONVERGENT B1 ;  /* 0x0000000000017941 */ /* 0x000fea0003800200 */
.L_x_66023:
        /* <DEDUP_REMOVED lines=27> */
.L_x_66030:
        /* <DEDUP_REMOVED lines=12> */
.L_x_66032:
[----:B------:R-:W-:Y:S05]  /*9be0*/  BSYNC.RECONVERGENT B2 ;  /* 0x0000000000027941 */ /* 0x000fea0003800200 */
.L_x_66031:
        /* <DEDUP_REMOVED lines=61> */
.L_x_66029:
[----:B------:R-:W-:Y:S05]  /*9fc0*/  BSYNC.RECONVERGENT B1 ;  /* 0x0000000000017941 */ /* 0x000fea0003800200 */
.L_x_66028:
        /* <DEDUP_REMOVED lines=22> */
.L_x_66035:
        /* <DEDUP_REMOVED lines=12> */
.L_x_66037:
[----:B------:R-:W-:Y:S05]  /*a1f0*/  BSYNC.RECONVERGENT B2 ;  /* 0x0000000000027941 */ /* 0x000fea0003800200 */
.L_x_66036:
        /* <DEDUP_REMOVED lines=61> */
.L_x_66034:
[----:B------:R-:W-:Y:S05]  /*a5d0*/  BSYNC.RECONVERGENT B1 ;  /* 0x0000000000017941 */ /* 0x000fea0003800200 */
.L_x_66033:
        /* <DEDUP_REMOVED lines=22> */
.L_x_66040:
        /* <DEDUP_REMOVED lines=12> */
.L_x_66042:
[----:B------:R-:W-:Y:S05]  /*a800*/  BSYNC.RECONVERGENT B2 ;  /* 0x0000000000027941 */ /* 0x000fea0003800200 */
.L_x_66041:
        /* <DEDUP_REMOVED lines=61> */
.L_x_66039:
[----:B------:R-:W-:Y:S05]  /*abe0*/  BSYNC.RECONVERGENT B1 ;  /* 0x0000000000017941 */ /* 0x000fea0003800200 */
.L_x_66038:
        /* <DEDUP_REMOVED lines=22> */
.L_x_66045:
        /* <DEDUP_REMOVED lines=12> */
.L_x_66047:
[----:B------:R-:W-:Y:S05]  /*ae10*/  BSYNC.RECONVERGENT B2 ;  /* 0x0000000000027941 */ /* 0x000fea0003800200 */
.L_x_66046:
        /* <DEDUP_REMOVED lines=61> */
.L_x_66044:
[----:B------:R-:W-:Y:S05]  /*b1f0*/  BSYNC.RECONVERGENT B1 ;  /* 0x0000000000017941 */ /* 0x000fea0003800200 */
.L_x_66043:
        /* <DEDUP_REMOVED lines=22> */
.L_x_66050:
        /* <DEDUP_REMOVED lines=12> */
.L_x_66052:
[----:B------:R-:W-:Y:S05]  /*b420*/  BSYNC.RECONVERGENT B2 ;  /* 0x0000000000027941 */ /* 0x000fea0003800200 */
.L_x_66051:
        /* <DEDUP_REMOVED lines=61> */
.L_x_66049:
[----:B------:R-:W-:Y:S05]  /*b800*/  BSYNC.RECONVERGENT B1 ;  /* 0x0000000000017941 */ /* 0x000fea0003800200 */
.L_x_66048:
        /* <DEDUP_REMOVED lines=22> */
.L_x_66055:
        /* <DEDUP_REMOVED lines=12> */
.L_x_66057:
[----:B------:R-:W-:Y:S05]  /*ba30*/  BSYNC.RECONVERGENT B2 ;  /* 0x0000000000027941 */ /* 0x000fea0003800200 */
.L_x_66056:
        /* <DEDUP_REMOVED lines=60> */
[----:B------:R-:W-:-:S07]  /*be00*/  HFMA2 R214, -RZ, RZ, 0, 0 ;  /* 0x00000000ffd67431 */ /* 0x000fce00000001ff */
.L_x_66054:
[----:B------:R-:W-:Y:S05]  /*be10*/  BSYNC.RECONVERGENT B1 ;  /* 0x0000000000017941 */ /* 0x000fea0003800200 */
.L_x_66053:
        /* <DEDUP_REMOVED lines=22> */
.L_x_66060:
        /* <DEDUP_REMOVED lines=15> */
.L_x_66062:
[----:B------:R-:W-:Y:S05]  /*c070*/  BSYNC.RECONVERGENT B2 ;  /* 0x0000000000027941 */ /* 0x000fea0003800200 */
.L_x_66061:
        /* <DEDUP_REMOVED lines=61> */
.L_x_66059:
[----:B------:R-:W-:Y:S05]  /*c450*/  BSYNC.RECONVERGENT B1 ;  /* 0x0000000000017941 */ /* 0x000fea0003800200 */
.L_x_66058:
        /* <DEDUP_REMOVED lines=10> */
.L_x_66022:
        /* <DEDUP_REMOVED lines=16> */
.L_x_66066:
        /* <DEDUP_REMOVED lines=12> */
.L_x_66068:
[----:B------:R-:W-:Y:S05]  /*c6c0*/  BSYNC.RECONVERGENT B2 ;  /* 0x0000000000027941 */ /* 0x000fea0003800200 */
.L_x_66067:
        /* <DEDUP_REMOVED lines=61> */
.L_x_66065:
[----:B------:R-:W-:Y:S05]  /*caa0*/  BSYNC.RECONVERGENT B1 ;  /* 0x0000000000017941 */ /* 0x000fea0003800200 */
.L_x_66064:
        /* <DEDUP_REMOVED lines=26> */
.L_x_66071:
        /* <DEDUP_REMOVED lines=12> */
.L_x_66073:
[----:B------:R-:W-:Y:S05]  /*cd10*/  BSYNC.RECONVERGENT B2 ;  /* 0x0000000000027941 */ /* 0x000fea0003800200 */
.L_x_66072:
        /* <DEDUP_REMOVED lines=61> */
.L_x_66070:
[----:B------:R-:W-:Y:S05]  /*d0f0*/  BSYNC.RECONVERGENT B1 ;  /* 0x0000000000017941 */ /* 0x000fea0003800200 */
.L_x_66069:
        /* <DEDUP_REMOVED lines=21> */
.L_x_66076:
        /* <DEDUP_REMOVED lines=12> */
.L_x_66078:
[----:B------:R-:W-:Y:S05]  /*d310*/  BSYNC.RECONVERGENT B2 ;  /* 0x0000000000027941 */ /* 0x000fea0003800200 */
.L_x_66077:
        /* <DEDUP_REMOVED lines=61> */
.L_x_66075:
[----:B------:R-:W-:Y:S05]  /*d6f0*/  BSYNC.RECONVERGENT B1 ;  /* 0x0000000000017941 */ /* 0x000fea0003800200 */
.L_x_66074:
[----:B------:R-:W-:Y:S01]  /*d700*/  I2FP.F32.U32 R2, R2 ;  /* 0x0000000200027245 */ /* 0x000fe20000201000 */
[----:B------:R-:W-:Y:S01]  /*d710*/  BSSY.RECONVERGENT B1, `(.L_x_66079) ;  /* 0x000005e000017945 */ /* 0x000fe20003800200 */
[----:B------:R-:W-:Y:S01]  /*d720*/  ISETP.NE.AND P3, PT, R143, 0x1, PT ;  /* 0x000000018f00780c */ /* 0x000fe20003f65270 */
[----:B------:R-:W-:Y:S02]  /*d730*/  HFMA2 R5, -RZ, RZ, 0, 1.1920928955078125e-07 ;  /* 0x00000002ff057431 */ /* 0x000fe400000001ff */
        /* <DEDUP_REMOVED lines=17> */
.L_x_66081:
        /* <DEDUP_REMOVED lines=12> */
.L_x_66083:
[----:B------:R-:W-:Y:S05]  /*d910*/  BSYNC.RECONVERGENT B2 ;  /* 0x0000000000027941 */ /* 0x000fea0003800200 */
.L_x_66082:
        /* <DEDUP_REMOVED lines=61> */
.L_x_66080:
[----:B------:R-:W-:Y:S05]  /*dcf0*/  BSYNC.RECONVERGENT B1 ;  /* 0x0000000000017941 */ /* 0x000fea0003800200 */
.L_x_66079:
        /* <DEDUP_REMOVED lines=21> */
.L_x_66086:
        /* <DEDUP_REMOVED lines=12> */
.L_x_66088:
[----:B------:R-:W-:Y:S05]  /*df10*/  BSYNC.RECONVERGENT B2 ;  /* 0x0000000000027941 */ /* 0x000fea0003800200 */
.L_x_66087:
        /* <DEDUP_REMOVED lines=61> */
.L_x_66085:
[----:B------:R-:W-:Y:S05]  /*e2f0*/  BSYNC.RECONVERGENT B1 ;  /* 0x0000000000017941 */ /* 0x000fea0003800200 */
.L_x_66084:
        /* <DEDUP_REMOVED lines=21> */
.L_x_66091:
        /* <DEDUP_REMOVED lines=12> */
.L_x_66093:
[----:B------:R-:W-:Y:S05]  /*e510*/  BSYNC.RECONVERGENT B2 ;  /* 0x0000000000027941 */ /* 0x000fea0003800200 */
.L_x_66092:
        /* <DEDUP_REMOVED lines=61> */
.L_x_66090:
[----:B------:R-:W-:Y:S05]  /*e8f0*/  BSYNC.RECONVERGENT B1 ;  /* 0x0000000000017941 */ /* 0x000fea0003800200 */
.L_x_66089:
        /* <DEDUP_REMOVED lines=21> */
.L_x_66096:
        /* <DEDUP_REMOVED lines=12> */
.L_x_66098:
[----:B------:R-:W-:Y:S05]  /*eb10*/  BSYNC.RECONVERGENT B2 ;  /* 0x0000000000027941 */ /* 0x000fea0003800200 */
.L_x_66097:
        /* <DEDUP_REMOVED lines=61> */
.L_x_66095:
[----:B------:R-:W-:Y:S05]  /*eef0*/  BSYNC.RECONVERGENT B1 ;  /* 0x0000000000017941 */ /* 0x000fea0003800200 */
.L_x_66094:
        /* <DEDUP_REMOVED lines=21> */
.L_x_66101:
        /* <DEDUP_REMOVED lines=15> */
.L_x_66103:
[----:B------:R-:W-:Y:S05]  /*f140*/  BSYNC.RECONVERGENT B2 ;  /* 0x0000000000027941 */ /* 0x000fea0003800200 */
.L_x_66102:
        /* <DEDUP_REMOVED lines=61> */
.L_x_66100:
[----:B------:R-:W-:Y:S05]  /*f520*/  BSYNC.RECONVERGENT B1 ;  /* 0x0000000000017941 */ /* 0x000fea0003800200 */
.L_x_66099:
        /* <DEDUP_REMOVED lines=16> */
.L_x_66063:
        /* <DEDUP_REMOVED lines=22> */
.L_x_66021:
[----:B------:R-:W-:Y:S05]  /*f790*/  BSYNC.RECONVERGENT B0 ;  /* 0x0000000000007941 */ /* 0x000fea0003800200 */
.L_x_66020:
        /* <DEDUP_REMOVED lines=31> */
.L_x_66109:
        /* <DEDUP_REMOVED lines=12> */
.L_x_66111:
[----:B------:R-:W-:Y:S05]  /*fa50*/  BSYNC.RECONVERGENT B2 ;  /* 0x0000000000027941 */ /* 0x000fea0003800200 */
.L_x_66110:
        /* <DEDUP_REMOVED lines=61> */
.L_x_66108:
[----:B------:R-:W-:Y:S05]  /*fe30*/  BSYNC.RECONVERGENT B1 ;  /* 0x0000000000017941 */ /* 0x000fea0003800200 */
.L_x_66107:
        /* <DEDUP_REMOVED lines=27> */
.L_x_66114:
        /* <DEDUP_REMOVED lines=12> */
.L_x_66116:
[----:B------:R-:W-:Y:S05]  /*100b0*/  BSYNC.RECONVERGENT B2 ;  /* 0x0000000000027941 */ /* 0x000fea0003800200 */
.L_x_66115:
        /* <DEDUP_REMOVED lines=61> */
.L_x_66113:
[----:B------:R-:W-:Y:S05]  /*10490*/  BSYNC.RECONVERGENT B1 ;  /* 0x0000000000017941 */ /* 0x000fea0003800200 */
.L_x_66112:
        /* <DEDUP_REMOVED lines=22> */
.L_x_66119:
        /* <DEDUP_REMOVED lines=12> */
.L_x_66121:
[----:B------:R-:W-:Y:S05]  /*106c0*/  BSYNC.RECONVERGENT B2 ;  /* 0x0000000000027941 */ /* 0x000fea0003800200 */
.L_x_66120:
        /* <DEDUP_REMOVED lines=61> */
.L_x_66118:
[----:B------:R-:W-:Y:S05]  /*10aa0*/  BSYNC.RECONVERGENT B1 ;  /* 0x0000000000017941 */ /* 0x000fea0003800200 */
.L_x_66117:
        /* <DEDUP_REMOVED lines=22> */
.L_x_66124:
        /* <DEDUP_REMOVED lines=12> */
.L_x_66126:
[----:B------:R-:W-:Y:S05]  /*10cd0*/  BSYNC.RECONVERGENT B2 ;  /* 0x0000000000027941 */ /* 0x000fea0003800200 */
.L_x_66125:
        /* <DEDUP_REMOVED lines=61> */
.L_x_66123:
[----:B------:R-:W-:Y:S05]  /*110b0*/  BSYNC.RECONVERGENT B1 ;  /* 0x0000000000017941 */ /* 0x000fea0003800200 */
.L_x_66122:
        /* <DEDUP_REMOVED lines=22> */
.L_x_66129:
        /* <DEDUP_REMOVED lines=12> */
.L_x_66131:
[----:B------:R-:W-:Y:S05]  /*112e0*/  BSYNC.RECONVERGENT B2 ;  /* 0x0000000000027941 */ /* 0x000fea0003800200 */
.L_x_66130:
        /* <DEDUP_REMOVED lines=61> */
.L_x_66128:
[----:B------:R-:W-:Y:S05]  /*116c0*/  BSYNC.RECONVERGENT B1 ;  /* 0x0000000000017941 */ /* 0x000fea0003800200 */
.L_x_66127:
        /* <DEDUP_REMOVED lines=22> */
.L_x_66134:
        /* <DEDUP_REMOVED lines=12> */
.L_x_66136:
[----:B------:R-:W-:Y:S05]  /*118f0*/  BSYNC.RECONVERGENT B2 ;  /* 0x0000000000027941 */ /* 0x000fea0003800200 */
.L_x_66135:
        /* <DEDUP_REMOVED lines=61> */
.L_x_66133:
[----:B------:R-:W-:Y:S05]  /*11cd0*/  BSYNC.RECONVERGENT B1 ;  /* 0x0000000000017941 */ /* 0x000fea0003800200 */
.L_x_66132:
[----:B------:R-:W-:Y:S01]  /*11ce0*/  I2FP.F32.U32 R2, R2 ;  /* 0x0000000200027245 */ /* 0x000fe20000201000 */
[----:B------:R-:W-:Y:S01]  /*11cf0*/  BSSY.RECONVERGENT B1, `(.L_x_66137) ;  /* 0x000005f000017945 */ /* 0x000fe20003800200 */
[----:B------:R-:W-:Y:S01]  /*11d00*/  ISETP.NE.AND P5, PT, R5, 0x1, PT ;  /* 0x000000010500780c */ /* 0x000fe20003fa5270 */
[----:B--2---:R-:W-:Y:S02]  /*11d10*/  IMAD.MOV.U32 R214, RZ, RZ, 0x2 ;  /* 0x00000002ffd67424 */ /* 0x004fe400078e00ff */
        /* <DEDUP_REMOVED lines=18> */
.L_x_66139:
        /* <DEDUP_REMOVED lines=12> */
.L_x_66141:
[----:B------:R-:W-:Y:S05]  /*11f00*/  BSYNC.RECONVERGENT B2 ;  /* 0x0000000000027941 */ /* 0x000fea0003800200 */
.L_x_66140:
        /* <DEDUP_REMOVED lines=61> */
.L_x_66138:
[----:B------:R-:W-:Y:S05]  /*122e0*/  BSYNC.RECONVERGENT B1 ;  /* 0x0000000000017941 */ /* 0x000fea0003800200 */
.L_x_66137:
        /* <DEDUP_REMOVED lines=22> */
.L_x_66144:
        /* <DEDUP_REMOVED lines=15> */
.L_x_66146:
[----:B------:R-:W-:Y:S05]  /*12540*/  BSYNC.RECONVERGENT B2 ;  /* 0x0000000000027941 */ /* 0x000fea0003800200 */
.L_x_66145:
        /* <DEDUP_REMOVED lines=61> */
.L_x_66143:
[----:B------:R-:W-:Y:S05]  /*12920*/  BSYNC.RECONVERGENT B1 ;  /* 0x0000000000017941 */ /* 0x000fea0003800200 */
.L_x_66142:
        /* <DEDUP_REMOVED lines=10> */
.L_x_66106:
        /* <DEDUP_REMOVED lines=16> */
.L_x_66150:
        /* <DEDUP_REMOVED lines=12> */
.L_x_66152:
[----:B------:R-:W-:Y:S05]  /*12b90*/  BSYNC.RECONVERGENT B2 ;  /* 0x0000000000027941 */ /* 0x000fea0003800200 */
.L_x_66151:
        /* <DEDUP_REMOVED lines=61> */
.L_x_66149:
[----:B------:R-:W-:Y:S05]  /*12f70*/  BSYNC.RECONVERGENT B1 ;  /* 0x0000000000017941 */ /* 0x000fea0003800200 */
.L_x_66148:
        /* <DEDUP_REMOVED lines=26> */
.L_x_66155:
        /* <DEDUP_REMOVED lines=12> */
.L_x_66157:
[----:B------:R-:W-:Y:S05]  /*131e0*/  BSYNC.RECONVERGENT B2 ;  /* 0x0000000000027941 */ /* 0x000fea0003800200 */
.L_x_66156:
        /* <DEDUP_REMOVED lines=61> */
.L_x_66154:
[----:B------:R-:W-:Y:S05]  /*135c0*/  BSYNC.RECONVERGENT B1 ;  /* 0x0000000000017941 */ /* 0x000fea0003800200 */
.L_x_66153:
        /* <DEDUP_REMOVED lines=21> */
.L_x_66160:
        /* <DEDUP_REMOVED lines=12> */
.L_x_66162:
[----:B------:R-:W-:Y:S05]  /*137e0*/  BSYNC.RECONVERGENT B2 ;  /* 0x0000000000027941 */ /* 0x000fea0003800200 */
.L_x_66161:
        /* <DEDUP_REMOVED lines=61> */
.L_x_66159:
[----:B------:R-:W-:Y:S05]  /*13bc0*/  BSYNC.RECONVERGENT B1 ;  /* 0x0000000000017941 */ /* 0x000fea0003800200 */
.L_x_66158:
        /* <DEDUP_REMOVED lines=21> */
.L_x_66165:
        /* <DEDUP_REMOVED lines=12> */
.L_x_66167:
[----:B------:R-:W-:Y:S05]  /*13de0*/  BSYNC.RECONVERGENT B2 ;  /* 0x0000000000027941 */ /* 0x000fea0003800200 */
.L_x_66166:
        /* <DEDUP_REMOVED lines=61> */
.L_x_66164:
[----:B------:R-:W-:Y:S05]  /*141c0*/  BSYNC.RECONVERGENT B1 ;  /* 0x0000000000017941 */ /* 0x000fea0003800200 */
.L_x_66163:
        /* <DEDUP_REMOVED lines=21> */
.L_x_66170:
        /* <DEDUP_REMOVED lines=12> */
.L_x_66172:
[----:B------:R-:W-:Y:S05]  /*143e0*/  BSYNC.RECONVERGENT B2 ;  /* 0x0000000000027941 */ /* 0x000fea0003800200 */
.L_x_66171:
        /* <DEDUP_REMOVED lines=61> */
.L_x_66169:
[----:B------:R-:W-:Y:S05]  /*147c0*/  BSYNC.RECONVERGENT B1 ;  /* 0x0000000000017941 */ /* 0x000fea0003800200 */
.L_x_66168:
        /* <DEDUP_REMOVED lines=21> */
.L_x_66175:
        /* <DEDUP_REMOVED lines=12> */
.L_x_66177:
[----:B------:R-:W-:Y:S05]  /*149e0*/  BSYNC.RECONVERGENT B2 ;  /* 0x0000000000027941 */ /* 0x000fea0003800200 */
.L_x_66176:
        /* <DEDUP_REMOVED lines=61> */
.L_x_66174:
[----:B------:R-:W-:Y:S05]  /*14dc0*/  BSYNC.RECONVERGENT B1 ;  /* 0x0000000000017941 */ /* 0x000fea0003800200 */
.L_x_66173:
        /* <DEDUP_REMOVED lines=21> */
.L_x_66180:
        /* <DEDUP_REMOVED lines=12> */
.L_x_66182:
[----:B------:R-:W-:Y:S05]  /*14fe0*/  BSYNC.RECONVERGENT B2 ;  /* 0x0000000000027941 */ /* 0x000fea0003800200 */
.L_x_66181:
        /* <DEDUP_REMOVED lines=61> */
.L_x_66179:
[----:B------:R-:W-:Y:S05]  /*153c0*/  BSYNC.RECONVERGENT B1 ;  /* 0x0000000000017941 */ /* 0x000fea0003800200 */
.L_x_66178:
        /* <DEDUP_REMOVED lines=21> */
.L_x_66185:
        /* <DEDUP_REMOVED lines=15> */
.L_x_66187:
[----:B------:R-:W-:Y:S05]  /*15610*/  BSYNC.RECONVERGENT B2 ;  /* 0x0000000000027941 */ /* 0x000fea0003800200 */
.L_x_66186:
        /* <DEDUP_REMOVED lines=61> */
.L_x_66184:
[----:B------:R-:W-:Y:S05]  /*159f0*/  BSYNC.RECONVERGENT B1 ;  /* 0x0000000000017941 */ /* 0x000fea0003800200 */
.L_x_66183:
        /* <DEDUP_REMOVED lines=16> */
.L_x_66147:
        /* <DEDUP_REMOVED lines=9> */
[----:B------:R-:W-:Y:S01]  /*15b90*/  VIADD R14, R14, 0x20 ;  /* 0x000000200e0e7836 */ /* 0x000fe20000000000 */
        /* <DEDUP_REMOVED lines=12> */
.L_x_66105:
[----:B------:R-:W-:Y:S05]  /*15c60*/  BSYNC.RECONVERGENT B0 ;  /* 0x0000000000007941 */ /* 0x000fea0003800200 */
.L_x_66104:
        /* <DEDUP_REMOVED lines=31> */
.L_x_66193:
        /* <DEDUP_REMOVED lines=12> */
.L_x_66195:
[----:B------:R-:W-:Y:S05]  /*15f20*/  BSYNC.RECONVERGENT B2 ;  /* 0x0000000000027941 */ /* 0x000fea0003800200 */
.L_x_66194:
        /* <DEDUP_REMOVED lines=61> */
.L_x_66192:
[----:B------:R-:W-:Y:S05]  /*16300*/  BSYNC.RECONVERGENT B1 ;  /* 0x0000000000017941 */ /* 0x000fea0003800200 */
.L_x_66191:
        /* <DEDUP_REMOVED lines=27> */
.L_x_66198:
        /* <DEDUP_REMOVED lines=12> */
.L_x_66200:
[----:B------:R-:W-:Y:S05]  /*16580*/  BSYNC.RECONVERGENT B2 ;  /* 0x0000000000027941 */ /* 0x000fea0003800200 */
.L_x_66199:
        /* <DEDUP_REMOVED lines=61> */
.L_x_66197:
[----:B------:R-:W-:Y:S05]  /*16960*/  BSYNC.RECONVERGENT B1 ;  /* 0x0000000000017941 */ /* 0x000fea0003800200 */
.L_x_66196:
        /* <DEDUP_REMOVED lines=22> */
.L_x_66203:
        /* <DEDUP_REMOVED lines=12> */
.L_x_66205:
[----:B------:R-:W-:Y:S05]  /*16b90*/  BSYNC.RECONVERGENT B2 ;  /* 0x0000000000027941 */ /* 0x000fea0003800200 */
.L_x_66204:
        /* <DEDUP_REMOVED lines=61> */
.L_x_66202:
[----:B------:R-:W-:Y:S05]  /*16f70*/  BSYNC.RECONVERGENT B1 ;  /* 0x0000000000017941 */ /* 0x000fea0003800200 */
.L_x_66201:
        /* <DEDUP_REMOVED lines=22> */
.L_x_66208:
        /* <DEDUP_REMOVED lines=12> */
.L_x_66210:
[----:B------:R-:W-:Y:S05]  /*171a0*/  BSYNC.RECONVERGENT B2 ;  /* 0x0000000000027941 */ /* 0x000fea0003800200 */
.L_x_66209:
        /* <DEDUP_REMOVED lines=61> */
.L_x_66207:
[----:B------:R-:W-:Y:S05]  /*17580*/  BSYNC.RECONVERGENT B1 ;  /* 0x0000000000017941 */ /* 0x000fea0003800200 */
.L_x_66206:
        /* <DEDUP_REMOVED lines=22> */
.L_x_66213:
        /* <DEDUP_REMOVED lines=12> */
.L_x_66215:
[----:B------:R-:W-:Y:S05]  /*177b0*/  BSYNC.RECONVERGENT B2 ;  /* 0x0000000000027941 */ /* 0x000fea0003800200 */
.L_x_66214:
        /* <DEDUP_REMOVED lines=61> */
.L_x_66212:
[----:B------:R-:W-:Y:S05]  /*17b90*/  BSYNC.RECONVERGENT B1 ;  /* 0x0000000000017941 */ /* 0x000fea0003800200 */
.L_x_66211:
        /* <DEDUP_REMOVED lines=22> */
.L_x_66218:
        /* <DEDUP_REMOVED lines=12> */
.L_x_66220:
[----:B------:R-:W-:Y:S05]  /*17dc0*/  BSYNC.RECONVERGENT B2 ;  /* 0x0000000000027941 */ /* 0x000fea0003800200 */
.L_x_66219:
        /* <DEDUP_REMOVED lines=61> */
.L_x_66217:
[----:B------:R-:W-:Y:S05]  /*181a0*/  BSYNC.RECONVERGENT B1 ;  /* 0x0000000000017941 */ /* 0x000fea0003800200 */
.L_x_66216:
[----:B------:R-:W-:Y:S01]  /*181b0*/  I2FP.F32.U32 R2, R2 ;  /* 0x0000000200027245 */ /* 0x000fe20000201000 */
[----:B------:R-:W-:Y:S01]  /*181c0*/  BSSY.RECONVERGENT B1, `(.L_x_66221) ;  /* 0x000005f000017945 */ /* 0x000fe20003800200 */
[----:B------:R-:W-:Y:S01]  /*181d0*/  ISETP.NE.AND P5, PT, R5, 0x1, PT ;  /* 0x000000010500780c */ /* 0x000fe20003fa5270 */
[----:B--23--:R-:W-:Y:S02]  /*181e0*/  IMAD.MOV.U32 R214, RZ, RZ, 0x2 ;  /* 0x00000002ffd67424 */ /* 0x00cfe400078e00ff */
        /* <DEDUP_REMOVED lines=18> */
.L_x_66223:
        /* <DEDUP_REMOVED lines=12> */
.L_x_66225:
[----:B------:R-:W-:Y:S05]  /*183d0*/  BSYNC.RECONVERGENT B2 ;  /* 0x0000000000027941 */ /* 0x000fea0003800200 */
.L_x_66224:
        /* <DEDUP_REMOVED lines=61> */
.L_x_66222:
[----:B------:R-:W-:Y:S05]  /*187b0*/  BSYNC.RECONVERGENT B1 ;  /* 0x0000000000017941 */ /* 0x000fea0003800200 */
.L_x_66221:
        /* <DEDUP_REMOVED lines=22> */
.L_x_66228:
        /* <DEDUP_REMOVED lines=15> */
.L_x_66230:
[----:B------:R-:W-:Y:S05]  /*18a10*/  BSYNC.RECONVERGENT B2 ;  /* 0x0000000000027941 */ /* 0x000fea0003800200 */
.L_x_66229:
        /* <DEDUP_REMOVED lines=61> */
.L_x_66227:
[----:B------:R-:W-:Y:S05]  /*18df0*/  BSYNC.RECONVERGENT B1 ;  /* 0x0000000000017941 */ /* 0x000fea0003800200 */
.L_x_66226:
        /* <DEDUP_REMOVED lines=10> */
.L_x_66190:
        /* <DEDUP_REMOVED lines=16> */
.L_x_66234:
        /* <DEDUP_REMOVED lines=12> */
.L_x_66236:
[----:B------:R-:W-:Y:S05]  /*19060*/  BSYNC.RECONVERGENT B2 ;  /* 0x0000000000027941 */ /* 0x000fea0003800200 */
.L_x_66235:
        /* <DEDUP_REMOVED lines=61> */
.L_x_66233:
[----:B------:R-:W-:Y:S05]  /*19440*/  BSYNC.RECONVERGENT B1 ;  /* 0x0000000000017941 */ /* 0x000fea0003800200 */
.L_x_66232:
        /* <DEDUP_REMOVED lines=26> */
.L_x_66239:
        /* <DEDUP_REMOVED lines=12> */
.L_x_66241:
[----:B------:R-:W-:Y:S05]  /*196b0*/  BSYNC.RECONVERGENT B2 ;  /* 0x0000000000027941 */ /* 0x000fea0003800200 */
.L_x_66240:
        /* <DEDUP_REMOVED lines=61> */
.L_x_66238:
[----:B------:R-:W-:Y:S05]  /*19a90*/  BSYNC.RECONVERGENT B1 ;  /* 0x0000000000017941 */ /* 0x000fea0003800200 */
.L_x_66237:
        /* <DEDUP_REMOVED lines=21> */
.L_x_66244:
        /* <DEDUP_REMOVED lines=12> */
.L_x_66246:
[----:B------:R-:W-:Y:S05]  /*19cb0*/  BSYNC.RECONVERGENT B2 ;  /* 0x0000000000027941 */ /* 0x000fea0003800200 */
.L_x_66245:
        /* <DEDUP_REMOVED lines=61> */
.L_x_66243:
[----:B------:R-:W-:Y:S05]  /*1a090*/  BSYNC.RECONVERGENT B1 ;  /* 0x0000000000017941 */ /* 0x000fea0003800200 */
.L_x_66242:
        /* <DEDUP_REMOVED lines=21> */
.L_x_66249:
        /* <DEDUP_REMOVED lines=12> */
.L_x_66251:
[----:B------:R-:W-:Y:S05]  /*1a2b0*/  BSYNC.RECONVERGENT B2 ;  /* 0x0000000000027941 */ /* 0x000fea0003800200 */
.L_x_66250:
        /* <DEDUP_REMOVED lines=61> */
.L_x_66248:
[----:B------:R-:W-:Y:S05]  /*1a690*/  BSYNC.RECONVERGENT B1 ;  /* 0x0000000000017941 */ /* 0x000fea0003800200 */
.L_x_66247:
        /* <DEDUP_REMOVED lines=21> */
.L_x_66254:
        /* <DEDUP_REMOVED lines=12> */
.L_x_66256:
[----:B------:R-:W-:Y:S05]  /*1a8b0*/  BSYNC.RECONVERGENT B2 ;  /* 0x0000000000027941 */ /* 0x000fea0003800200 */
.L_x_66255:
        /* <DEDUP_REMOVED lines=61> */
.L_x_66253:
[----:B------:R-:W-:Y:S05]  /*1ac90*/  BSYNC.RECONVERGENT B1 ;  /* 0x0000000000017941 */ /* 0x000fea0003800200 */
.L_x_66252:
        /* <DEDUP_REMOVED lines=21> */
.L_x_66259:
        /* <DEDUP_REMOVED lines=12> */
.L_x_66261:
[----:B------:R-:W-:Y:S05]  /*1aeb0*/  BSYNC.RECONVERGENT B2 ;  /* 0x0000000000027941 */ /* 0x000fea0003800200 */
.L_x_66260:
        /* <DEDUP_REMOVED lines=61> */
.L_x_66258:
[----:B------:R-:W-:Y:S05]  /*1b290*/  BSYNC.RECONVERGENT B1 ;  /* 0x0000000000017941 */ /* 0x000fea0003800200 */
.L_x_66257:
        /* <DEDUP_REMOVED lines=21> */
.L_x_66264:
        /* <DEDUP_REMOVED lines=12> */
.L_x_66266:
[----:B------:R-:W-:Y:S05]  /*1b4b0*/  BSYNC.RECONVERGENT B2 ;  /* 0x0000000000027941 */ /* 0x000fea0003800200 */
.L_x_66265:
        /* <DEDUP_REMOVED lines=61> */
.L_x_66263:
[----:B------:R-:W-:Y:S05]  /*1b890*/  BSYNC.RECONVERGENT B1 ;  /* 0x0000000000017941 */ /* 0x000fea0003800200 */
.L_x_66262:
        /* <DEDUP_REMOVED lines=21> */
.L_x_66269:
        /* <DEDUP_REMOVED lines=15> */
.L_x_66271:
[----:B------:R-:W-:Y:S05]  /*1bae0*/  BSYNC.RECONVERGENT B2 ;  /* 0x0000000000027941 */ /* 0x000fea0003800200 */
.L_x_66270:
        /* <DEDUP_REMOVED lines=61> */
.L_x_66268:
[----:B------:R-:W-:Y:S05]  /*1bec0*/  BSYNC.RECONVERGENT B1 ;  /* 0x0000000000017941 */ /* 0x000fea0003800200 */
.L_x_66267:
        /* <DEDUP_REMOVED lines=16> */
.L_x_66231:
        /* <DEDUP_REMOVED lines=19> */
[----:B------:R-:W-:Y:S02]  /*1c100*/  LOP3.LUT R214, R5, R213, RZ, 0xfc, !PT ;  /* 0x000000d505d67212 */ /* 0x000fe400078efcff */
[----:B------:R-:W-:-:S03]  /*1c110*/  MOV R5, R212 ;  /* 0x000000d400057202 */ /* 0x000fc60000000f00 */
[----:B------:R4:W-:Y:S04]  /*1c120*/  STG.E.64 desc[UR8][R232.64], R214 ;  /* 0x000000d6e8007986 */ /* 0x0009e8000c101b08 */
.L_x_66189:
[----:B------:R-:W-:Y:S05]  /*1c130*/  BSYNC.RECONVERGENT B0 ;  /* 0x0000000000007941 */ /* 0x000fea0003800200 */
.L_x_66188:
        /* <DEDUP_REMOVED lines=31> */
.L_x_66277:
        /* <DEDUP_REMOVED lines=12> */
.L_x_66279:
[----:B------:R-:W-:Y:S05]  /*1c3f0*/  BSYNC.RECONVERGENT B2 ;  /* 0x0000000000027941 */ /* 0x000fea0003800200 */
.L_x_66278:
        /* <DEDUP_REMOVED lines=61> */
.L_x_66276:
[----:B------:R-:W-:Y:S05]  /*1c7d0*/  BSYNC.RECONVERGENT B1 ;  /* 0x0000000000017941 */ /* 0x000fea0003800200 */
.L_x_66275:
        /* <DEDUP_REMOVED lines=27> */
.L_x_66282:
        /* <DEDUP_REMOVED lines=12> */
.L_x_66284:
[----:B------:R-:W-:Y:S05]  /*1ca50*/  BSYNC.RECONVERGENT B2 ;  /* 0x0000000000027941 */ /* 0x000fea0003800200 */
.L_x_66283:
        /* <DEDUP_REMOVED lines=61> */
.L_x_66281:
[----:B------:R-:W-:Y:S05]  /*1ce30*/  BSYNC.RECONVERGENT B1 ;  /* 0x0000000000017941 */ /* 0x000fea0003800200 */
.L_x_66280:
        /* <DEDUP_REMOVED lines=22> */
.L_x_66287:
        /* <DEDUP_REMOVED lines=12> */
.L_x_66289:
[----:B------:R-:W-:Y:S05]  /*1d060*/  BSYNC.RECONVERGENT B2 ;  /* 0x0000000000027941 */ /* 0x000fea0003800200 */
.L_x_66288:
        /* <DEDUP_REMOVED lines=61> */
.L_x_66286:
[----:B------:R-:W-:Y:S05]  /*1d440*/  BSYNC.RECONVERGENT B1 ;  /* 0x0000000000017941 */ /* 0x000fea0003800200 */
.L_x_66285:
        /* <DEDUP_REMOVED lines=22> */
.L_x_66292:
        /* <DEDUP_REMOVED lines=12> */
.L_x_66294:
[----:B------:R-:W-:Y:S05]  /*1d670*/  BSYNC.RECONVERGENT B2 ;  /* 0x0000000000027941 */ /* 0x000fea0003800200 */
.L_x_66293:
        /* <DEDUP_REMOVED lines=61> */
.L_x_66291:
[----:B------:R-:W-:Y:S05]  /*1da50*/  BSYNC.RECONVERGENT B1 ;  /* 0x0000000000017941 */ /* 0x000fea0003800200 */
.L_x_66290:
        /* <DEDUP_REMOVED lines=22> */
.L_x_66297:
        /* <DEDUP_REMOVED lines=12> */
.L_x_66299:
[----:B------:R-:W-:Y:S05]  /*1dc80*/  BSYNC.RECONVERGENT B2 ;  /* 0x0000000000027941 */ /* 0x000fea0003800200 */
.L_x_66298:
        /* <DEDUP_REMOVED lines=61> */
.L_x_66296:
[----:B------:R-:W-:Y:S05]  /*1e060*/  BSYNC.RECONVERGENT B1 ;  /* 0x0000000000017941 */ /* 0x000fea0003800200 */
.L_x_66295:
        /* <DEDUP_REMOVED lines=22> */
.L_x_66302:
        /* <DEDUP_REMOVED lines=12> */
.L_x_66304:
[----:B------:R-:W-:Y:S05]  /*1e290*/  BSYNC.RECONVERGENT B2 ;  /* 0x0000000000027941 */ /* 0x000fea0003800200 */
.L_x_66303:
        /* <DEDUP_REMOVED lines=61> */
.L_x_66301:
[----:B------:R-:W-:Y:S05]  /*1e670*/  BSYNC.RECONVERGENT B1 ;  /* 0x0000000000017941 */ /* 0x000fea0003800200 */
.L_x_66300:
[----:B------:R-:W-:Y:S01]  /*1e680*/  I2FP.F32.U32 R2, R2 ;  /* 0x0000000200027245 */ /* 0x000fe20000201000 */
[----:B------:R-:W-:Y:S01]  /*1e690*/  BSSY.RECONVERGENT B1, `(.L_x_66305) ;  /* 0x000005f000017945 */ /* 0x000fe20003800200 */
[----:B------:R-:W-:Y:S01]  /*1e6a0*/  ISETP.NE.AND P5, PT, R5, 0x1, PT ;  /* 0x000000010500780c */ /* 0x000fe20003fa5270 */
[----:B--234-:R-:W-:Y:S02]  /*1e6b0*/  HFMA2 R214, -RZ, RZ, 0, 1.1920928955078125e-07 ;  /* 0x00000002ffd67431 */ /* 0x01cfe400000001ff */
        /* <DEDUP_REMOVED lines=18> */
.L_x_66307:
        /* <DEDUP_REMOVED lines=12> */
.L_x_66309:
[----:B------:R-:W-:Y:S05]  /*1e8a0*/  BSYNC.RECONVERGENT B2 ;  /* 0x0000000000027941 */ /* 0x000fea0003800200 */
.L_x_66308:
        /* <DEDUP_REMOVED lines=61> */
.L_x_66306:
[----:B------:R-:W-:Y:S05]  /*1ec80*/  BSYNC.RECONVERGENT B1 ;  /* 0x0000000000017941 */ /* 0x000fea0003800200 */
.L_x_66305:
        /* <DEDUP_REMOVED lines=22> */
.L_x_66312:
        /* <DEDUP_REMOVED lines=15> */
.L_x_66314:
[----:B------:R-:W-:Y:S05]  /*1eee0*/  BSYNC.RECONVERGENT B2 ;  /* 0x0000000000027941 */ /* 0x000fea0003800200 */
.L_x_66313:
        /* <DEDUP_REMOVED lines=61> */
.L_x_66311:
[----:B------:R-:W-:Y:S05]  /*1f2c0*/  BSYNC.RECONVERGENT B1 ;  /* 0x0000000000017941 */ /* 0x000fea0003800200 */
.L_x_66310:
        /* <DEDUP_REMOVED lines=10> */
.L_x_66274:
        /* <DEDUP_REMOVED lines=16> */
.L_x_66318:
        /* <DEDUP_REMOVED lines=12> */
.L_x_66320:
[----:B------:R-:W-:Y:S05]  /*1f530*/  BSYNC.RECONVERGENT B2 ;  /* 0x0000000000027941 */ /* 0x000fea0003800200 */
.L_x_66319:
        /* <DEDUP_REMOVED lines=61> */
.L_x_66317:
[----:B------:R-:W-:Y:S05]  /*1f910*/  BSYNC.RECONVERGENT B1 ;  /* 0x0000000000017941 */ /* 0x000fea0003800200 */
.L_x_66316:
        /* <DEDUP_REMOVED lines=14> */
[----:B------:R-:W-:Y:S02]  /*1fa00*/  PLOP3.LUT P1, PT, P1, PT, PT, 0x8, 0x80 ;  /* 0x000000000080781c */ /* 0x000fe40000f2e170 */
[----:B------:R-:W-:-:S11]  /*1fa10*/  MOV R2, R6 ;  /* 0x0000000600027202 */ /* 0x000fd60000000f00 */
        /* <DEDUP_REMOVED lines=10> */
.L_x_66323:
        /* <DEDUP_REMOVED lines=12> */
.L_x_66325:
[----:B------:R-:W-:Y:S05]  /*1fb80*/  BSYNC.RECONVERGENT B2 ;  /* 0x0000000000027941 */ /* 0x000fea0003800200 */
.L_x_66324:
        /* <DEDUP_REMOVED lines=61> */
.L_x_66322:
[----:B------:R-:W-:Y:S05]  /*1ff60*/  BSYNC.RECONVERGENT B1 ;  /* 0x0000000000017941 */ /* 0x000fea0003800200 */
.L_x_66321:
        /* <DEDUP_REMOVED lines=21> */
.L_x_66328:
        /* <DEDUP_REMOVED lines=12> */
.L_x_66330:
[----:B------:R-:W-:Y:S05]  /*20180*/  BSYNC.RECONVERGENT B2 ;  /* 0x0000000000027941 */ /* 0x000fea0003800200 */
.L_x_66329:
        /* <DEDUP_REMOVED lines=61> */
.L_x_66327:
[----:B------:R-:W-:Y:S05]  /*20560*/  BSYNC.RECONVERGENT B1 ;  /* 0x0000000000017941 */ /* 0x000fea0003800200 */
.L_x_66326:
        /* <DEDUP_REMOVED lines=21> */
.L_x_66333:
        /* <DEDUP_REMOVED lines=12> */
.L_x_66335:
[----:B------:R-:W-:Y:S05]  /*20780*/  BSYNC.RECONVERGENT B2 ;  /* 0x0000000000027941 */ /* 0x000fea0003800200 */
.L_x_66334:
        /* <DEDUP_REMOVED lines=61> */
.L_x_66332:
[----:B------:R-:W-:Y:S05]  /*20b60*/  BSYNC.RECONVERGENT B1 ;  /* 0x0000000000017941 */ /* 0x000fea0003800200 */
.L_x_66331:
        /* <DEDUP_REMOVED lines=21> */
.L_x_66338:
        /* <DEDUP_REMOVED lines=12> */
.L_x_66340:
[----:B------:R-:W-:Y:S05]  /*20d80*/  BSYNC.RECONVERGENT B2 ;  /* 0x0000000000027941 */ /* 0x000fea0003800200 */
.L_x_66339:
        /* <DEDUP_REMOVED lines=61> */
.L_x_66337:
[----:B------:R-:W-:Y:S05]  /*21160*/  BSYNC.RECONVERGENT B1 ;  /* 0x0000000000017941 */ /* 0x000fea0003800200 */
.L_x_66336:
        /* <DEDUP_REMOVED lines=21> */
.L_x_66343:
        /* <DEDUP_REMOVED lines=12> */
.L_x_66345:
[----:B------:R-:W-:Y:S05]  /*21380*/  BSYNC.RECONVERGENT B2 ;  /* 0x0000000000027941 */ /* 0x000fea0003800200 */
.L_x_66344:
        /* <DEDUP_REMOVED lines=61> */
.L_x_66342:
[----:B------:R-:W-:Y:S05]  /*21760*/  BSYNC.RECONVERGENT B1 ;  /* 0x0000000000017941 */ /* 0x000fea0003800200 */
.L_x_66341:
[----:B------:R-:W-:Y:S01]  /*21770*/  I2FP.F32.U32 R2, R2 ;  /* 0x0000000200027245 */ /* 0x000fe20000201000 */
[----:B------:R-:W-:Y:S01]  /*21780*/  BSSY.RECONVERGENT B1, `(.L_x_66346) ;  /* 0x000005e000017945 */ /* 0x000fe20003800200 */
[----:B------:R-:W-:Y:S01]  /*21790*/  ISETP.NE.AND P5, PT, R5, 0x1, PT ;  /* 0x000000010500780c */ /* 0x000fe20003fa5270 */
[----:B--234-:R-:W-:Y:S02]  /*217a0*/  IMAD.MOV.U32 R214, RZ, RZ, 0x2 ;  /* 0x00000002ffd67424 */ /* 0x01cfe400078e00ff */
        /* <DEDUP_REMOVED lines=17> */
.L_x_66348:
        /* <DEDUP_REMOVED lines=12> */
.L_x_66350:
[----:B------:R-:W-:Y:S05]  /*21980*/  BSYNC.RECONVERGENT B2 ;  /* 0x0000000000027941 */ /* 0x000fea0003800200 */
.L_x_66349:
        /* <DEDUP_REMOVED lines=61> */
.L_x_66347:
[----:B------:R-:W-:Y:S05]  /*21d60*/  BSYNC.RECONVERGENT B1 ;  /* 0x0000000000017941 */ /* 0x000fea0003800200 */
.L_x_66346:
        /* <DEDUP_REMOVED lines=21> */
.L_x_66353:
        /* <DEDUP_REMOVED lines=15> */
.L_x_66355:
[----:B------:R-:W-:Y:S05]  /*21fb0*/  BSYNC.RECONVERGENT B2 ;  /* 0x0000000000027941 */ /* 0x000fea0003800200 */
.L_x_66354:
        /* <DEDUP_REMOVED lines=61> */
.L_x_66352:
[----:B------:R-:W-:Y:S05]  /*22390*/  BSYNC.RECONVERGENT B1 ;  /* 0x0000000000017941 */ /* 0x000fea0003800200 */
.L_x_66351:
        /* <DEDUP_REMOVED lines=16> */
.L_x_66315:
        /* <DEDUP_REMOVED lines=22> */
.L_x_66273:
[----:B------:R-:W-:Y:S05]  /*22600*/  BSYNC.RECONVERGENT B0 ;  /* 0x0000000000007941 */ /* 0x000fea0003800200 */
.L_x_66272:
        /* <DEDUP_REMOVED lines=31> */
.L_x_66361:
        /* <DEDUP_REMOVED lines=12> */
.L_x_66363:
[----:B------:R-:W-:Y:S05]  /*228c0*/  BSYNC.RECONVERGENT B2 ;  /* 0x0000000000027941 */ /* 0x000fea0003800200 */
.L_x_66362:
        /* <DEDUP_REMOVED lines=61> */
.L_x_66360:
[----:B------:R-:W-:Y:S05]  /*22ca0*/  BSYNC.RECONVERGENT B1 ;  /* 0x0000000000017941 */ /* 0x000fea0003800200 */
.L_x_66359:
        /* <DEDUP_REMOVED lines=27> */
.L_x_66366:
        /* <DEDUP_REMOVED lines=12> */
.L_x_66368:
[----:B------:R-:W-:Y:S05]  /*22f20*/  BSYNC.RECONVERGENT B2 ;  /* 0x0000000000027941 */ /* 0x000fea0003800200 */
.L_x_66367:
        /* <DEDUP_REMOVED lines=61> */
.L_x_66365:
[----:B------:R-:W-:Y:S05]  /*23300*/  BSYNC.RECONVERGENT B1 ;  /* 0x0000000000017941 */ /* 0x000fea0003800200 */
.L_x_66364:
        /* <DEDUP_REMOVED lines=22> */
.L_x_66371:
        /* <DEDUP_REMOVED lines=12> */
.L_x_66373:
[----:B------:R-:W-:Y:S05]  /*23530*/  BSYNC.RECONVERGENT B2 ;  /* 0x0000000000027941 */ /* 0x000fea0003800200 */
.L_x_66372:
        /* <DEDUP_REMOVED lines=61> */
.L_x_66370:
[----:B------:R-:W-:Y:S05]  /*23910*/  BSYNC.RECONVERGENT B1 ;  /* 0x0000000000017941 */ /* 0x000fea0003800200 */
.L_x_66369:
        /* <DEDUP_REMOVED lines=22> */
.L_x_66376:
        /* <DEDUP_REMOVED lines=12> */
.L_x_66378:
[----:B------:R-:W-:Y:S05]  /*23b40*/  BSYNC.RECONVERGENT B2 ;  /* 0x0000000000027941 */ /* 0x000fea0003800200 */
.L_x_66377:
        /* <DEDUP_REMOVED lines=61> */
.L_x_66375:
[----:B------:R-:W-:Y:S05]  /*23f20*/  BSYNC.RECONVERGENT B1 ;  /* 0x0000000000017941 */ /* 0x000fea0003800200 */
.L_x_66374:
        /* <DEDUP_REMOVED lines=22> */
.L_x_66381:
        /* <DEDUP_REMOVED lines=12> */
.L_x_66383:
[----:B------:R-:W-:Y:S05]  /*24150*/  BSYNC.RECONVERGENT B2 ;  /* 0x0000000000027941 */ /* 0x000fea0003800200 */
.L_x_66382:
        /* <DEDUP_REMOVED lines=61> */
.L_x_66380:
[----:B------:R-:W-:Y:S05]  /*24530*/  BSYNC.RECONVERGENT B1 ;  /* 0x0000000000017941 */ /* 0x000fea0003800200 */
.L_x_66379:
        /* <DEDUP_REMOVED lines=22> */
.L_x_66386:
        /* <DEDUP_REMOVED lines=12> */
.L_x_66388:
[----:B------:R-:W-:Y:S05]  /*24760*/  BSYNC.RECONVERGENT B2 ;  /* 0x0000000000027941 */ /* 0x000fea0003800200 */
.L_x_66387:
        /* <DEDUP_REMOVED lines=61> */
.L_x_66385:
[----:B------:R-:W-:Y:S05]  /*24b40*/  BSYNC.RECONVERGENT B1 ;  /* 0x0000000000017941 */ /* 0x000fea0003800200 */
.L_x_66384:
        /* <DEDUP_REMOVED lines=22> */
.L_x_66391:
        /* <DEDUP_REMOVED lines=12> */
.L_x_66393:
[----:B------:R-:W-:Y:S05]  /*24d70*/  BSYNC.RECONVERGENT B2 ;  /* 0x0000000000027941 */ /* 0x000fea0003800200 */
.L_x_66392:
        /* <DEDUP_REMOVED lines=61> */
.L_x_66390:
[----:B------:R-:W-:Y:S05]  /*25150*/  BSYNC.RECONVERGENT B1 ;  /* 0x0000000000017941 */ /* 0x000fea0003800200 */
.L_x_66389:
        /* <DEDUP_REMOVED lines=22> */
.L_x_66396:
        /* <DEDUP_REMOVED lines=15> */
.L_x_66398:
[----:B------:R-:W-:Y:S05]  /*253b0*/  BSYNC.RECONVERGENT B2 ;  /* 0x0000000000027941 */ /* 0x000fea0003800200 */
.L_x_66397:
        /* <DEDUP_REMOVED lines=61> */
.L_x_66395:
[----:B------:R-:W-:Y:S05]  /*25790*/  BSYNC.RECONVERGENT B1 ;  /* 0x0000000000017941 */ /* 0x000fea0003800200 */
.L_x_66394:
        /* <DEDUP_REMOVED lines=10> */
.L_x_66358:
        /* <DEDUP_REMOVED lines=16> */
.L_x_66402:
        /* <DEDUP_REMOVED lines=12> */
.L_x_66404:
[----:B------:R-:W-:Y:S05]  /*25a00*/  BSYNC.RECONVERGENT B2 ;  /* 0x0000000000027941 */ /* 0x000fea0003800200 */
.L_x_66403:
        /* <DEDUP_REMOVED lines=61> */
.L_x_66401:
[----:B------:R-:W-:Y:S05]  /*25de0*/  BSYNC.RECONVERGENT B1 ;  /* 0x0000000000017941 */ /* 0x000fea0003800200 */
.L_x_66400:
        /* <DEDUP_REMOVED lines=26> */
.L_x_66407:
        /* <DEDUP_REMOVED lines=12> */
.L_x_66409:
[----:B------:R-:W-:Y:S05]  /*26050*/  BSYNC.RECONVERGENT B2 ;  /* 0x0000000000027941 */ /* 0x000fea0003800200 */
.L_x_66408:
        /* <DEDUP_REMOVED lines=61> */
.L_x_66406:
[----:B------:R-:W-:Y:S05]  /*26430*/  BSYNC.RECONVERGENT B1 ;  /* 0x0000000000017941 */ /* 0x000fea0003800200 */
.L_x_66405:
        /* <DEDUP_REMOVED lines=21> */
.L_x_66412:
        /* <DEDUP_REMOVED lines=12> */
.L_x_66414:
[----:B------:R-:W-:Y:S05]  /*26650*/  BSYNC.RECONVERGENT B2 ;  /* 0x0000000000027941 */ /* 0x000fea0003800200 */
.L_x_66413:
        /* <DEDUP_REMOVED lines=61> */
.L_x_66411:
[----:B------:R-:W-:Y:S05]  /*26a30*/  BSYNC.RECONVERGENT B1 ;  /* 0x0000000000017941 */ /* 0x000fea0003800200 */
.L_x_66410:
        /* <DEDUP_REMOVED lines=21> */
.L_x_66417:
        /* <DEDUP_REMOVED lines=12> */
.L_x_66419:
[----:B------:R-:W-:Y:S05]  /*26c50*/  BSYNC.RECONVERGENT B2 ;  /* 0x0000000000027941 */ /* 0x000fea0003800200 */
.L_x_66418:
        /* <DEDUP_REMOVED lines=61> */
.L_x_66416:
[----:B------:R-:W-:Y:S05]  /*27030*/  BSYNC.RECONVERGENT B1 ;  /* 0x0000000000017941 */ /* 0x000fea0003800200 */
.L_x_66415:
        /* <DEDUP_REMOVED lines=21> */
.L_x_66422:
        /* <DEDUP_REMOVED lines=12> */
.L_x_66424:
[----:B------:R-:W-:Y:S05]  /*27250*/  BSYNC.RECONVERGENT B2 ;  /* 0x0000000000027941 */ /* 0x000fea0003800200 */
.L_x_66423:
        /* <DEDUP_REMOVED lines=61> */
.L_x_66421:
[----:B------:R-:W-:Y:S05]  /*27630*/  BSYNC.RECONVERGENT B1 ;  /* 0x0000000000017941 */ /* 0x000fea0003800200 */
.L_x_66420:
        /* <DEDUP_REMOVED lines=21> */
.L_x_66427:
        /* <DEDUP_REMOVED lines=12> */
.L_x_66429:
[----:B------:R-:W-:Y:S05]  /*27850*/  BSYNC.RECONVERGENT B2 ;  /* 0x0000000000027941 */ /* 0x000fea0003800200 */
.L_x_66428:
        /* <DEDUP_REMOVED lines=61> */
.L_x_66426:
[----:B------:R-:W-:Y:S05]  /*27c30*/  BSYNC.RECONVERGENT B1 ;  /* 0x0000000000017941 */ /* 0x000fea0003800200 */
.L_x_66425:
        /* <DEDUP_REMOVED lines=21> */
.L_x_66432:
        /* <DEDUP_REMOVED lines=12> */
.L_x_66434:
[----:B------:R-:W-:Y:S05]  /*27e50*/  BSYNC.RECONVERGENT B2 ;  /* 0x0000000000027941 */ /* 0x000fea0003800200 */
.L_x_66433:
        /* <DEDUP_REMOVED lines=61> */
.L_x_66431:
[----:B------:R-:W-:Y:S05]  /*28230*/  BSYNC.RECONVERGENT B1 ;  /* 0x0000000000017941 */ /* 0x000fea0003800200 */
.L_x_66430:
        /* <DEDUP_REMOVED lines=21> */
.L_x_66437:
        /* <DEDUP_REMOVED lines=15> */
.L_x_66439:
[----:B------:R-:W-:Y:S05]  /*28480*/  BSYNC.RECONVERGENT B2 ;  /* 0x0000000000027941 */ /* 0x000fea0003800200 */
.L_x_66438:
        /* <DEDUP_REMOVED lines=61> */
.L_x_66436:
[----:B------:R-:W-:Y:S05]  /*28860*/  BSYNC.RECONVERGENT B1 ;  /* 0x0000000000017941 */ /* 0x000fea0003800200 */
.L_x_66435:
        /* <DEDUP_REMOVED lines=16> */
.L_x_66399:
        /* <DEDUP_REMOVED lines=22> */
.L_x_66357:
[----:B------:R-:W-:Y:S05]  /*28ad0*/  BSYNC.RECONVERGENT B0 ;  /* 0x0000000000007941 */ /* 0x000fea0003800200 */
.L_x_66356:
        /* <DEDUP_REMOVED lines=31> */
.L_x_66445:
        /* <DEDUP_REMOVED lines=12> */
.L_x_66447:
[----:B------:R-:W-:Y:S05]  /*28d90*/  BSYNC.RECONVERGENT B2 ;  /* 0x0000000000027941 */ /* 0x000fea0003800200 */
.L_x_66446:
        /* <DEDUP_REMOVED lines=61> */
.L_x_66444:
[----:B------:R-:W-:Y:S05]  /*29170*/  BSYNC.RECONVERGENT B1 ;  /* 0x0000000000017941 */ /* 0x000fea0003800200 */
.L_x_66443:
[----:B------:R-:W0:Y:S01]  /*29180*/  LDC R213, c[0x0][0x408] ;  /* 0x00010200ffd57b82 */ /* 0x000e220000000800 */
[----:B------:R-:W-:Y:S01]  /*29190*/  I2FP.F32.U32 R5, R180 ;  /* 0x000000b400057245 */ /* 0x000fe20000201000 */
[----:B------:R-:W-:Y:S02]  /*291a0*/  HFMA2 R235, -RZ, RZ, 0.1171875, 0 ;  /* 0x2f800000ffeb7431 */ /* 0x000fe400000001ff */
[----:B-----5:R-:W-:Y:S01]  /*291b0*/  HADD2.F32 R2, -RZ, R184.H0_H0 ;  /* 0x200000b8ff027230 */ /* 0x020fe20000004100 */
        /* <DEDUP_REMOVED lines=23> */
.L_x_66450:
        /* <DEDUP_REMOVED lines=12> */
.L_x_66452:
[----:B------:R-:W-:Y:S05]  /*293f0*/  BSYNC.RECONVERGENT B2 ;  /* 0x0000000000027941 */ /* 0x000fea0003800200 */
.L_x_66451:
        /* <DEDUP_REMOVED lines=61> */
.L_x_66449:
[----:B------:R-:W-:Y:S05]  /*297d0*/  BSYNC.RECONVERGENT B1 ;  /* 0x0000000000017941 */ /* 0x000fea0003800200 */
.L_x_66448:
        /* <DEDUP_REMOVED lines=22> */
.L_x_66455:
        /* <DEDUP_REMOVED lines=12> */
.L_x_66457:
[----:B------:R-:W-:Y:S05]  /*29a00*/  BSYNC.RECONVERGENT B2 ;  /* 0x0000000000027941 */ /* 0x000fea0003800200 */
.L_x_66456:
        /* <DEDUP_REMOVED lines=61> */
.L_x_66454:
[----:B------:R-:W-:Y:S05]  /*29de0*/  BSYNC.RECONVERGENT B1 ;  /* 0x0000000000017941 */ /* 0x000fea0003800200 */
.L_x_66453:
        /* <DEDUP_REMOVED lines=22> */
.L_x_66460:
        /* <DEDUP_REMOVED lines=12> */
.L_x_66462:
[----:B------:R-:W-:Y:S05]  /*2a010*/  BSYNC.RECONVERGENT B2 ;  /* 0x0000000000027941 */ /* 0x000fea0003800200 */
.L_x_66461:
        /* <DEDUP_REMOVED lines=61> */
.L_x_66459:
[----:B------:R-:W-:Y:S05]  /*2a3f0*/  BSYNC.RECONVERGENT B1 ;  /* 0x0000000000017941 */ /* 0x000fea0003800200 */
.L_x_66458:
        /* <DEDUP_REMOVED lines=22> */
.L_x_66465:
        /* <DEDUP_REMOVED lines=12> */
.L_x_66467:
[----:B------:R-:W-:Y:S05]  /*2a620*/  BSYNC.RECONVERGENT B2 ;  /* 0x0000000000027941 */ /* 0x000fea0003800200 */
.L_x_66466:
        /* <DEDUP_REMOVED lines=61> */
.L_x_66464:
[----:B------:R-:W-:Y:S05]  /*2aa00*/  BSYNC.RECONVERGENT B1 ;  /* 0x0000000000017941 */ /* 0x000fea0003800200 */
.L_x_66463:
        /* <DEDUP_REMOVED lines=22> */
.L_x_66470:
        /* <DEDUP_REMOVED lines=12> */
.L_x_66472:
[----:B------:R-:W-:Y:S05]  /*2ac30*/  BSYNC.RECONVERGENT B2 ;  /* 0x0000000000027941 */ /* 0x000fea0003800200 */
.L_x_66471:
        /* <DEDUP_REMOVED lines=61> */
.L_x_66469:
[----:B------:R-:W-:Y:S05]  /*2b010*/  BSYNC.RECONVERGENT B1 ;  /* 0x0000000000017941 */ /* 0x000fea0003800200 */
.L_x_66468:
        /* <DEDUP_REMOVED lines=22> */
.L_x_66475:
        /* <DEDUP_REMOVED lines=12> */
.L_x_66477:
[----:B------:R-:W-:Y:S05]  /*2b240*/  BSYNC.RECONVERGENT B2 ;  /* 0x0000000000027941 */ /* 0x000fea0003800200 */
.L_x_66476:
        /* <DEDUP_REMOVED lines=61> */
.L_x_66474:
[----:B------:R-:W-:Y:S05]  /*2b620*/  BSYNC.RECONVERGENT B1 ;  /* 0x0000000000017941 */ /* 0x000fea0003800200 */
.L_x_66473:
        /* <DEDUP_REMOVED lines=22> */
.L_x_66480:
        /* <DEDUP_REMOVED lines=15> */
.L_x_66482:
[----:B------:R-:W-:Y:S05]  /*2b880*/  BSYNC.RECONVERGENT B2 ;  /* 0x0000000000027941 */ /* 0x000fea0003800200 */
.L_x_66481:
        /* <DEDUP_REMOVED lines=61> */
.L_x_66479:
[----:B------:R-:W-:Y:S05]  /*2bc60*/  BSYNC.RECONVERGENT B1 ;  /* 0x0000000000017941 */ /* 0x000fea0003800200 */
.L_x_66478:
        /* <DEDUP_REMOVED lines=10> */
.L_x_66442:
        /* <DEDUP_REMOVED lines=16> */
.L_x_66486:
        /* <DEDUP_REMOVED lines=12> */
.L_x_66488:
[----:B------:R-:W-:Y:S05]  /*2bed0*/  BSYNC.RECONVERGENT B2 ;  /* 0x0000000000027941 */ /* 0x000fea0003800200 */
.L_x_66487:
        /* <DEDUP_REMOVED lines=61> */
.L_x_66485:
[----:B------:R-:W-:Y:S05]  /*2c2b0*/  BSYNC.RECONVERGENT B1 ;  /* 0x0000000000017941 */ /* 0x000fea0003800200 */
.L_x_66484:
        /* <DEDUP_REMOVED lines=26> */
.L_x_66491:
        /* <DEDUP_REMOVED lines=12> */
.L_x_66493:
[----:B------:R-:W-:Y:S05]  /*2c520*/  BSYNC.RECONVERGENT B2 ;  /* 0x0000000000027941 */ /* 0x000fea0003800200 */
.L_x_66492:
        /* <DEDUP_REMOVED lines=61> */
.L_x_66490:
[----:B------:R-:W-:Y:S05]  /*2c900*/  BSYNC.RECONVERGENT B1 ;  /* 0x0000000000017941 */ /* 0x000fea0003800200 */
.L_x_66489:
        /* <DEDUP_REMOVED lines=21> */
.L_x_66496:
        /* <DEDUP_REMOVED lines=12> */
.L_x_66498:
[----:B------:R-:W-:Y:S05]  /*2cb20*/  BSYNC.RECONVERGENT B2 ;  /* 0x0000000000027941 */ /* 0x000fea0003800200 */
.L_x_66497:
        /* <DEDUP_REMOVED lines=61> */
.L_x_66495:
[----:B------:R-:W-:Y:S05]  /*2cf00*/  BSYNC.RECONVERGENT B1 ;  /* 0x0000000000017941 */ /* 0x000fea0003800200 */
.L_x_66494:
        /* <DEDUP_REMOVED lines=21> */
.L_x_66501:
        /* <DEDUP_REMOVED lines=12> */
.L_x_66503:
[----:B------:R-:W-:Y:S05]  /*2d120*/  BSYNC.RECONVERGENT B2 ;  /* 0x0000000000027941 */ /* 0x000fea0003800200 */
.L_x_66502:
        /* <DEDUP_REMOVED lines=61> */
.L_x_66500:
[----:B------:R-:W-:Y:S05]  /*2d500*/  BSYNC.RECONVERGENT B1 ;  /* 0x0000000000017941 */ /* 0x000fea0003800200 */
.L_x_66499:
        /* <DEDUP_REMOVED lines=21> */
.L_x_66506:
        /* <DEDUP_REMOVED lines=12> */
.L_x_66508:
[----:B------:R-:W-:Y:S05]  /*2d720*/  BSYNC.RECONVERGENT B2 ;  /* 0x0000000000027941 */ /* 0x000fea0003800200 */
.L_x_66507:
        /* <DEDUP_REMOVED lines=61> */
.L_x_66505:
[----:B------:R-:W-:Y:S05]  /*2db00*/  BSYNC.RECONVERGENT B1 ;  /* 0x0000000000017941 */ /* 0x000fea0003800200 */
.L_x_66504:
        /* <DEDUP_REMOVED lines=21> */
.L_x_66511:
        /* <DEDUP_REMOVED lines=12> */
.L_x_66513:
[----:B------:R-:W-:Y:S05]  /*2dd20*/  BSYNC.RECONVERGENT B2 ;  /* 0x0000000000027941 */ /* 0x000fea0003800200 */
.L_x_66512:
        /* <DEDUP_REMOVED lines=61> */
.L_x_66510:
[----:B------:R-:W-:Y:S05]  /*2e100*/  BSYNC.RECONVERGENT B1 ;  /* 0x0000000000017941 */ /* 0x000fea0003800200 */
.L_x_66509:
        /* <DEDUP_REMOVED lines=21> */
.L_x_66516:
        /* <DEDUP_REMOVED lines=12> */
.L_x_66518:
[----:B------:R-:W-:Y:S05]  /*2e320*/  BSYNC.RECONVERGENT B2 ;  /* 0x0000000000027941 */ /* 0x000fea0003800200 */
.L_x_66517:
        /* <DEDUP_REMOVED lines=61> */
.L_x_66515:
[----:B------:R-:W-:Y:S05]  /*2e700*/  BSYNC.RECONVERGENT B1 ;  /* 0x0000000000017941 */ /* 0x000fea0003800200 */
.L_x_66514:
        /* <DEDUP_REMOVED lines=21> */
.L_x_66521:
        /* <DEDUP_REMOVED lines=15> */
.L_x_66523:
[----:B------:R-:W-:Y:S05]  /*2e950*/  BSYNC.RECONVERGENT B2 ;  /* 0x0000000000027941 */ /* 0x000fea0003800200 */
.L_x_66522:
        /* <DEDUP_REMOVED lines=61> */
.L_x_66520:
[----:B------:R-:W-:Y:S05]  /*2ed30*/  BSYNC.RECONVERGENT B1 ;  /* 0x0000000000017941 */ /* 0x000fea0003800200 */
.L_x_66519:
        /* <DEDUP_REMOVED lines=16> */
.L_x_66483:
        /* <DEDUP_REMOVED lines=22> */
.L_x_66441:
[----:B------:R-:W-:Y:S05]  /*2efa0*/  BSYNC.RECONVERGENT B0 ;  /* 0x0000000000007941 */ /* 0x000fea0003800200 */
.L_x_66440:
        /* <DEDUP_REMOVED lines=31> */
.L_x_66529:
        /* <DEDUP_REMOVED lines=12> */
.L_x_66531:
[----:B------:R-:W-:Y:S05]  /*2f260*/  BSYNC.RECONVERGENT B2 ;  /* 0x0000000000027941 */ /* 0x000fea0003800200 */
.L_x_66530:
        /* <DEDUP_REMOVED lines=61> */
.L_x_66528:
[----:B------:R-:W-:Y:S05]  /*2f640*/  BSYNC.RECONVERGENT B1 ;  /* 0x0000000000017941 */ /* 0x000fea0003800200 */
.L_x_66527:
        /* <DEDUP_REMOVED lines=27> */
.L_x_66534:
        /* <DEDUP_REMOVED lines=12> */
.L_x_66536:
[----:B------:R-:W-:Y:S05]  /*2f8c0*/  BSYNC.RECONVERGENT B2 ;  /* 0x0000000000027941 */ /* 0x000fea0003800200 */
.L_x_66535:
        /* <DEDUP_REMOVED lines=61> */
.L_x_66533:
[----:B------:R-:W-:Y:S05]  /*2fca0*/  BSYNC.RECONVERGENT B1 ;  /* 0x0000000000017941 */ /* 0x000fea0003800200 */
.L_x_66532:
        /* <DEDUP_REMOVED lines=22> */
.L_x_66539:
        /* <DEDUP_REMOVED lines=12> */
.L_x_66541:
[----:B------:R-:W-:Y:S05]  /*2fed0*/  BSYNC.RECONVERGENT B2 ;  /* 0x0000000000027941 */ /* 0x000fea0003800200 */
.L_x_66540:
        /* <DEDUP_REMOVED lines=61> */
.L_x_66538:
[----:B------:R-:W-:Y:S05]  /*302b0*/  BSYNC.RECONVERGENT B1 ;  /* 0x0000000000017941 */ /* 0x000fea0003800200 */
.L_x_66537:
        /* <DEDUP_REMOVED lines=22> */
.L_x_66544:
        /* <DEDUP_REMOVED lines=12> */
.L_x_66546:
[----:B------:R-:W-:Y:S05]  /*304e0*/  BSYNC.RECONVERGENT B2 ;  /* 0x0000000000027941 */ /* 0x000fea0003800200 */
.L_x_66545:
        /* <DEDUP_REMOVED lines=61> */
.L_x_66543:
[----:B------:R-:W-:Y:S05]  /*308c0*/  BSYNC.RECONVERGENT B1 ;  /* 0x0000000000017941 */ /* 0x000fea0003800200 */
.L_x_66542:
        /* <DEDUP_REMOVED lines=22> */
.L_x_66549:
        /* <DEDUP_REMOVED lines=12> */
.L_x_66551:
[----:B------:R-:W-:Y:S05]  /*30af0*/  BSYNC.RECONVERGENT B2 ;  /* 0x0000000000027941 */ /* 0x000fea0003800200 */
.L_x_66550:
        /* <DEDUP_REMOVED lines=61> */
.L_x_66548:
[----:B------:R-:W-:Y:S05]  /*30ed0*/  BSYNC.RECONVERGENT B1 ;  /* 0x0000000000017941 */ /* 0x000fea0003800200 */
.L_x_66547:
        /* <DEDUP_REMOVED lines=22> */
.L_x_66554:
        /* <DEDUP_REMOVED lines=12> */
.L_x_66556:
[----:B------:R-:W-:Y:S05]  /*31100*/  BSYNC.RECONVERGENT B2 ;  /* 0x0000000000027941 */ /* 0x000fea0003800200 */
.L_x_66555:
        /* <DEDUP_REMOVED lines=61> */
.L_x_66553:
[----:B------:R-:W-:Y:S05]  /*314e0*/  BSYNC.RECONVERGENT B1 ;  /* 0x0000000000017941 */ /* 0x000fea0003800200 */
.L_x_66552:
        /* <DEDUP_REMOVED lines=22> */
.L_x_66559:
        /* <DEDUP_REMOVED lines=12> */
.L_x_66561:
[----:B------:R-:W-:Y:S05]  /*31710*/  BSYNC.RECONVERGENT B2 ;  /* 0x0000000000027941 */ /* 0x000fea0003800200 */
.L_x_66560:
        /* <DEDUP_REMOVED lines=61> */
.L_x_66558:
[----:B------:R-:W-:Y:S05]  /*31af0*/  BSYNC.RECONVERGENT B1 ;  /* 0x0000000000017941 */ /* 0x000fea0003800200 */
.L_x_66557:
        /* <DEDUP_REMOVED lines=22> */
.L_x_66564:
        /* <DEDUP_REMOVED lines=15> */
.L_x_66566:
[----:B------:R-:W-:Y:S05]  /*31d50*/  BSYNC.RECONVERGENT B2 ;  /* 0x0000000000027941 */ /* 0x000fea0003800200 */
.L_x_66565:
        /* <DEDUP_REMOVED lines=61> */
.L_x_66563:
[----:B------:R-:W-:Y:S05]  /*32130*/  BSYNC.RECONVERGENT B1 ;  /* 0x0000000000017941 */ /* 0x000fea0003800200 */
.L_x_66562:
        /* <DEDUP_REMOVED lines=10> */
.L_x_66526:
        /* <DEDUP_REMOVED lines=16> */
.L_x_66570:
        /* <DEDUP_REMOVED lines=12> */
.L_x_66572:
[----:B------:R-:W-:Y:S05]  /*323a0*/  BSYNC.RECONVERGENT B2 ;  /* 0x0000000000027941 */ /* 0x000fea0003800200 */
.L_x_66571:
        /* <DEDUP_REMOVED lines=61> */
.L_x_66569:
[----:B------:R-:W-:Y:S05]  /*32780*/  BSYNC.RECONVERGENT B1 ;  /* 0x0000000000017941 */ /* 0x000fea0003800200 */
.L_x_66568:
        /* <DEDUP_REMOVED lines=26> */
.L_x_66575:
        /* <DEDUP_REMOVED lines=12> */
.L_x_66577:
[----:B------:R-:W-:Y:S05]  /*329f0*/  BSYNC.RECONVERGENT B2 ;  /* 0x0000000000027941 */ /* 0x000fea0003800200 */
.L_x_66576:
        /* <DEDUP_REMOVED lines=61> */
.L_x_66574:
[----:B------:R-:W-:Y:S05]  /*32dd0*/  BSYNC.RECONVERGENT B1 ;  /* 0x0000000000017941 */ /* 0x000fea0003800200 */
.L_x_66573:
        /* <DEDUP_REMOVED lines=21> */
.L_x_66580:
        /* <DEDUP_REMOVED lines=12> */
.L_x_66582:
[----:B------:R-:W-:Y:S05]  /*32ff0*/  BSYNC.RECONVERGENT B2 ;  /* 0x0000000000027941 */ /* 0x000fea0003800200 */
.L_x_66581:
        /* <DEDUP_REMOVED lines=61> */
.L_x_66579:
[----:B------:R-:W-:Y:S05]  /*333d0*/  BSYNC.RECONVERGENT B1 ;  /* 0x0000000000017941 */ /* 0x000fea0003800200 */
.L_x_66578:
        /* <DEDUP_REMOVED lines=21> */
.L_x_66585:
        /* <DEDUP_REMOVED lines=12> */
.L_x_66587:
[----:B------:R-:W-:Y:S05]  /*335f0*/  BSYNC.RECONVERGENT B2 ;  /* 0x0000000000027941 */ /* 0x000fea0003800200 */
.L_x_66586:
        /* <DEDUP_REMOVED lines=61> */
.L_x_66584:
[----:B------:R-:W-:Y:S05]  /*339d0*/  BSYNC.RECONVERGENT B1 ;  /* 0x0000000000017941 */ /* 0x000fea0003800200 */
.L_x_66583:
        /* <DEDUP_REMOVED lines=21> */
.L_x_66590:
        /* <DEDUP_REMOVED lines=12> */
.L_x_66592:
[----:B------:R-:W-:Y:S05]  /*33bf0*/  BSYNC.RECONVERGENT B2 ;  /* 0x0000000000027941 */ /* 0x000fea0003800200 */
.L_x_66591:
        /* <DEDUP_REMOVED lines=61> */
.L_x_66589:
[----:B------:R-:W-:Y:S05]  /*33fd0*/  BSYNC.RECONVERGENT B1 ;  /* 0x0000000000017941 */ /* 0x000fea0003800200 */
.L_x_66588:
        /* <DEDUP_REMOVED lines=21> */
.L_x_66595:
        /* <DEDUP_REMOVED lines=12> */
.L_x_66597:
[----:B------:R-:W-:Y:S05]  /*341f0*/  BSYNC.RECONVERGENT B2 ;  /* 0x0000000000027941 */ /* 0x000fea0003800200 */
.L_x_66596:
        /* <DEDUP_REMOVED lines=61> */
.L_x_66594:
[----:B------:R-:W-:Y:S05]  /*345d0*/  BSYNC.RECONVERGENT B1 ;  /* 0x0000000000017941 */ /* 0x000fea0003800200 */
.L_x_66593:
        /* <DEDUP_REMOVED lines=21> */
.L_x_66600:
        /* <DEDUP_REMOVED lines=12> */
.L_x_66602:
[----:B------:R-:W-:Y:S05]  /*347f0*/  BSYNC.RECONVERGENT B2 ;  /* 0x0000000000027941 */ /* 0x000fea0003800200 */
.L_x_66601:
        /* <DEDUP_REMOVED lines=61> */
.L_x_66599:
[----:B------:R-:W-:Y:S05]  /*34bd0*/  BSYNC.RECONVERGENT B1 ;  /* 0x0000000000017941 */ /* 0x000fea0003800200 */
.L_x_66598:
        /* <DEDUP_REMOVED lines=21> */
.L_x_66605:
        /* <DEDUP_REMOVED lines=15> */
.L_x_66607:
[----:B------:R-:W-:Y:S05]  /*34e20*/  BSYNC.RECONVERGENT B2 ;  /* 0x0000000000027941 */ /* 0x000fea0003800200 */
.L_x_66606:
        /* <DEDUP_REMOVED lines=61> */
.L_x_66604:
[----:B------:R-:W-:Y:S05]  /*35200*/  BSYNC.RECONVERGENT B1 ;  /* 0x0000000000017941 */ /* 0x000fea0003800200 */
.L_x_66603:
        /* <DEDUP_REMOVED lines=16> */
.L_x_66567:
        /* <DEDUP_REMOVED lines=22> */
.L_x_66525:
[----:B------:R-:W-:Y:S05]  /*35470*/  BSYNC.RECONVERGENT B0 ;  /* 0x0000000000007941 */ /* 0x000fea0003800200 */
.L_x_66524:
        /* <DEDUP_REMOVED lines=31> */
.L_x_66613:
        /* <DEDUP_REMOVED lines=12> */
.L_x_66615:
[----:B------:R-:W-:Y:S05]  /*35730*/  BSYNC.RECONVERGENT B2 ;  /* 0x0000000000027941 */ /* 0x000fea0003800200 */
.L_x_66614:
        /* <DEDUP_REMOVED lines=61> */
.L_x_66612:
[----:B------:R-:W-:Y:S05]  /*35b10*/  BSYNC.RECONVERGENT B1 ;  /* 0x0000000000017941 */ /* 0x000fea0003800200 */
.L_x_66611:
        /* <DEDUP_REMOVED lines=27> */
.L_x_66618:
        /* <DEDUP_REMOVED lines=12> */
.L_x_66620:
[----:B------:R-:W-:Y:S05]  /*35d90*/  BSYNC.RECONVERGENT B2 ;  /* 0x0000000000027941 */ /* 0x000fea0003800200 */
.L_x_66619:
        /* <DEDUP_REMOVED lines=61> */
.L_x_66617:
[----:B------:R-:W-:Y:S05]  /*36170*/  BSYNC.RECONVERGENT B1 ;  /* 0x0000000000017941 */ /* 0x000fea0003800200 */
.L_x_66616:
        /* <DEDUP_REMOVED lines=22> */
.L_x_66623:
        /* <DEDUP_REMOVED lines=12> */
.L_x_66625:
[----:B------:R-:W-:Y:S05]  /*363a0*/  BSYNC.RECONVERGENT B2 ;  /* 0x0000000000027941 */ /* 0x000fea0003800200 */
.L_x_66624:
        /* <DEDUP_REMOVED lines=61> */
.L_x_66622:
[----:B------:R-:W-:Y:S05]  /*36780*/  BSYNC.RECONVERGENT B1 ;  /* 0x0000000000017941 */ /* 0x000fea0003800200 */
.L_x_66621:
        /* <DEDUP_REMOVED lines=22> */
.L_x_66628:
        /* <DEDUP_REMOVED lines=12> */
.L_x_66630:
[----:B------:R-:W-:Y:S05]  /*369b0*/  BSYNC.RECONVERGENT B2 ;  /* 0x0000000000027941 */ /* 0x000fea0003800200 */
.L_x_66629:
        /* <DEDUP_REMOVED lines=61> */
.L_x_66627:
[----:B------:R-:W-:Y:S05]  /*36d90*/  BSYNC.RECONVERGENT B1 ;  /* 0x0000000000017941 */ /* 0x000fea0003800200 */
.L_x_66626:
        /* <DEDUP_REMOVED lines=22> */
.L_x_66633:
        /* <DEDUP_REMOVED lines=12> */
.L_x_66635:
[----:B------:R-:W-:Y:S05]  /*36fc0*/  BSYNC.RECONVERGENT B2 ;  /* 0x0000000000027941 */ /* 0x000fea0003800200 */
.L_x_66634:
        /* <DEDUP_REMOVED lines=61> */
.L_x_66632:
[----:B------:R-:W-:Y:S05]  /*373a0*/  BSYNC.RECONVERGENT B1 ;  /* 0x0000000000017941 */ /* 0x000fea0003800200 */
.L_x_66631:
        /* <DEDUP_REMOVED lines=22> */
.L_x_66638:
        /* <DEDUP_REMOVED lines=12> */
.L_x_66640:
[----:B------:R-:W-:Y:S05]  /*375d0*/  BSYNC.RECONVERGENT B2 ;  /* 0x0000000000027941 */ /* 0x000fea0003800200 */
.L_x_66639:
        /* <DEDUP_REMOVED lines=61> */
.L_x_66637:
[----:B------:R-:W-:Y:S05]  /*379b0*/  BSYNC.RECONVERGENT B1 ;  /* 0x0000000000017941 */ /* 0x000fea0003800200 */
.L_x_66636:
        /* <DEDUP_REMOVED lines=22> */
.L_x_66643:
        /* <DEDUP_REMOVED lines=12> */
.L_x_66645:
[----:B------:R-:W-:Y:S05]  /*37be0*/  BSYNC.RECONVERGENT B2 ;  /* 0x0000000000027941 */ /* 0x000fea0003800200 */
.L_x_66644:
        /* <DEDUP_REMOVED lines=61> */
.L_x_66642:
[----:B------:R-:W-:Y:S05]  /*37fc0*/  BSYNC.RECONVERGENT B1 ;  /* 0x0000000000017941 */ /* 0x000fea0003800200 */
.L_x_66641:
        /* <DEDUP_REMOVED lines=22> */
.L_x_66648:
        /* <DEDUP_REMOVED lines=15> */
.L_x_66650:
[----:B------:R-:W-:Y:S05]  /*38220*/  BSYNC.RECONVERGENT B2 ;  /* 0x0000000000027941 */ /* 0x000fea0003800200 */
.L_x_66649:
        /* <DEDUP_REMOVED lines=61> */
.L_x_66647:
[----:B------:R-:W-:Y:S05]  /*38600*/  BSYNC.RECONVERGENT B1 ;  /* 0x0000000000017941 */ /* 0x000fea0003800200 */
.L_x_66646:
        /* <DEDUP_REMOVED lines=10> */
.L_x_66610:
        /* <DEDUP_REMOVED lines=16> */
.L_x_66654:
        /* <DEDUP_REMOVED lines=12> */
.L_x_66656:
[----:B------:R-:W-:Y:S05]  /*38870*/  BSYNC.RECONVERGENT B2 ;  /* 0x0000000000027941 */ /* 0x000fea0003800200 */
.L_x_66655:
        /* <DEDUP_REMOVED lines=61> */
.L_x_66653:
[----:B------:R-:W-:Y:S05]  /*38c50*/  BSYNC.RECONVERGENT B1 ;  /* 0x0000000000017941 */ /* 0x000fea0003800200 */
.L_x_66652:
        /* <DEDUP_REMOVED lines=26> */
.L_x_66659:
        /* <DEDUP_REMOVED lines=12> */
.L_x_66661:
[----:B------:R-:W-:Y:S05]  /*38ec0*/  BSYNC.RECONVERGENT B2 ;  /* 0x0000000000027941 */ /* 0x000fea0003800200 */
.L_x_66660:
        /* <DEDUP_REMOVED lines=61> */
.L_x_66658:
[----:B------:R-:W-:Y:S05]  /*392a0*/  BSYNC.RECONVERGENT B1 ;  /* 0x0000000000017941 */ /* 0x000fea0003800200 */
.L_x_66657:
        /* <DEDUP_REMOVED lines=21> */
.L_x_66664:
        /* <DEDUP_REMOVED lines=12> */
.L_x_66666:
[----:B------:R-:W-:Y:S05]  /*394c0*/  BSYNC.RECONVERGENT B2 ;  /* 0x0000000000027941 */ /* 0x000fea0003800200 */
.L_x_66665:
        /* <DEDUP_REMOVED lines=61> */
.L_x_66663:
[----:B------:R-:W-:Y:S05]  /*398a0*/  BSYNC.RECONVERGENT B1 ;  /* 0x0000000000017941 */ /* 0x000fea0003800200 */
.L_x_66662:
        /* <DEDUP_REMOVED lines=21> */
.L_x_66669:
        /* <DEDUP_REMOVED lines=12> */
.L_x_66671:
[----:B------:R-:W-:Y:S05]  /*39ac0*/  BSYNC.RECONVERGENT B2 ;  /* 0x0000000000027941 */ /* 0x000fea0003800200 */
.L_x_66670:
        /* <DEDUP_REMOVED lines=61> */
.L_x_66668:
[----:B------:R-:W-:Y:S05]  /*39ea0*/  BSYNC.RECONVERGENT B1 ;  /* 0x0000000000017941 */ /* 0x000fea0003800200 */
.L_x_66667:
        /* <DEDUP_REMOVED lines=21> */
.L_x_66674:
        /* <DEDUP_REMOVED lines=12> */
.L_x_66676:
[----:B------:R-:W-:Y:S05]  /*3a0c0*/  BSYNC.RECONVERGENT B2 ;  /* 0x0000000000027941 */ /* 0x000fea0003800200 */
.L_x_66675:
        /* <DEDUP_REMOVED lines=61> */
.L_x_66673:
[----:B------:R-:W-:Y:S05]  /*3a4a0*/  BSYNC.RECONVERGENT B1 ;  /* 0x0000000000017941 */ /* 0x000fea0003800200 */
.L_x_66672:
        /* <DEDUP_REMOVED lines=21> */
.L_x_66679:
        /* <DEDUP_REMOVED lines=12> */
.L_x_66681:
[----:B------:R-:W-:Y:S05]  /*3a6c0*/  BSYNC.RECONVERGENT B2 ;  /* 0x0000000000027941 */ /* 0x000fea0003800200 */
.L_x_66680:
        /* <DEDUP_REMOVED lines=61> */
.L_x_66678:
[----:B------:R-:W-:Y:S05]  /*3aaa0*/  BSYNC.RECONVERGENT B1 ;  /* 0x0000000000017941 */ /* 0x000fea0003800200 */
.L_x_66677:
        /* <DEDUP_REMOVED lines=21> */
.L_x_66684:
        /* <DEDUP_REMOVED lines=12> */
.L_x_66686:
[----:B------:R-:W-:Y:S05]  /*3acc0*/  BSYNC.RECONVERGENT B2 ;  /* 0x0000000000027941 */ /* 0x000fea0003800200 */
.L_x_66685:
        /* <DEDUP_REMOVED lines=61> */
.L_x_66683:
[----:B------:R-:W-:Y:S05]  /*3b0a0*/  BSYNC.RECONVERGENT B1 ;  /* 0x0000000000017941 */ /* 0x000fea0003800200 */
.L_x_66682:
        /* <DEDUP_REMOVED lines=21> */
.L_x_66689:
        /* <DEDUP_REMOVED lines=15> */
.L_x_66691:
[----:B------:R-:W-:Y:S05]  /*3b2f0*/  BSYNC.RECONVERGENT B2 ;  /* 0x0000000000027941 */ /* 0x000fea0003800200 */
.L_x_66690:
        /* <DEDUP_REMOVED lines=61> */
.L_x_66688:
[----:B------:R-:W-:Y:S05]  /*3b6d0*/  BSYNC.RECONVERGENT B1 ;  /* 0x0000000000017941 */ /* 0x000fea0003800200 */
.L_x_66687:
        /* <DEDUP_REMOVED lines=16> */
.L_x_66651:
        /* <DEDUP_REMOVED lines=22> */
.L_x_66609:
[----:B------:R-:W-:Y:S05]  /*3b940*/  BSYNC.RECONVERGENT B0 ;  /* 0x0000000000007941 */ /* 0x000fea0003800200 */
.L_x_66608:
        /* <DEDUP_REMOVED lines=31> */
.L_x_66697:
        /* <DEDUP_REMOVED lines=12> */
.L_x_66699:
[----:B------:R-:W-:Y:S05]  /*3bc00*/  BSYNC.RECONVERGENT B2 ;  /* 0x0000000000027941 */ /* 0x000fea0003800200 */
.L_x_66698:
        /* <DEDUP_REMOVED lines=61> */
.L_x_66696:
[----:B------:R-:W-:Y:S05]  /*3bfe0*/  BSYNC.RECONVERGENT B1 ;  /* 0x0000000000017941 */ /* 0x000fea0003800200 */
.L_x_66695:
        /* <DEDUP_REMOVED lines=27> */
.L_x_66702:
        /* <DEDUP_REMOVED lines=12> */
.L_x_66704:
[----:B------:R-:W-:Y:S05]  /*3c260*/  BSYNC.RECONVERGENT B2 ;  /* 0x0000000000027941 */ /* 0x000fea0003800200 */
.L_x_66703:
        /* <DEDUP_REMOVED lines=61> */
.L_x_66701:
[----:B------:R-:W-:Y:S05]  /*3c640*/  BSYNC.RECONVERGENT B1 ;  /* 0x0000000000017941 */ /* 0x000fea0003800200 */
.L_x_66700:
        /* <DEDUP_REMOVED lines=22> */
.L_x_66707:
        /* <DEDUP_REMOVED lines=12> */
.L_x_66709:
[----:B------:R-:W-:Y:S05]  /*3c870*/  BSYNC.RECONVERGENT B2 ;  /* 0x0000000000027941 */ /* 0x000fea0003800200 */
.L_x_66708:
        /* <DEDUP_REMOVED lines=61> */
.L_x_66706:
[----:B------:R-:W-:Y:S05]  /*3cc50*/  BSYNC.RECONVERGENT B1 ;  /* 0x0000000000017941 */ /* 0x000fea0003800200 */
.L_x_66705:
        /* <DEDUP_REMOVED lines=22> */
.L_x_66712:
        /* <DEDUP_REMOVED lines=12> */
.L_x_66714:
[----:B------:R-:W-:Y:S05]  /*3ce80*/  BSYNC.RECONVERGENT B2 ;  /* 0x0000000000027941 */ /* 0x000fea0003800200 */
.L_x_66713:
        /* <DEDUP_REMOVED lines=61> */
.L_x_66711:
[----:B------:R-:W-:Y:S05]  /*3d260*/  BSYNC.RECONVERGENT B1 ;  /* 0x0000000000017941 */ /* 0x000fea0003800200 */
.L_x_66710:
        /* <DEDUP_REMOVED lines=22> */
.L_x_66717:
        /* <DEDUP_REMOVED lines=12> */
.L_x_66719:
[----:B------:R-:W-:Y:S05]  /*3d490*/  BSYNC.RECONVERGENT B2 ;  /* 0x0000000000027941 */ /* 0x000fea0003800200 */
.L_x_66718:
        /* <DEDUP_REMOVED lines=61> */
.L_x_66716:
[----:B------:R-:W-:Y:S05]  /*3d870*/  BSYNC.RECONVERGENT B1 ;  /* 0x0000000000017941 */ /* 0x000fea0003800200 */
.L_x_66715:
        /* <DEDUP_REMOVED lines=22> */
.L_x_66722:
        /* <DEDUP_REMOVED lines=12> */
.L_x_66724:
[----:B------:R-:W-:Y:S05]  /*3daa0*/  BSYNC.RECONVERGENT B2 ;  /* 0x0000000000027941 */ /* 0x000fea0003800200 */
.L_x_66723:
        /* <DEDUP_REMOVED lines=61> */
.L_x_66721:
[----:B------:R-:W-:Y:S05]  /*3de80*/  BSYNC.RECONVERGENT B1 ;  /* 0x0000000000017941 */ /* 0x000fea0003800200 */
.L_x_66720:
        /* <DEDUP_REMOVED lines=22> */
.L_x_66727:
        /* <DEDUP_REMOVED lines=12> */
.L_x_66729:
[----:B------:R-:W-:Y:S05]  /*3e0b0*/  BSYNC.RECONVERGENT B2 ;  /* 0x0000000000027941 */ /* 0x000fea0003800200 */
.L_x_66728:
        /* <DEDUP_REMOVED lines=61> */
.L_x_66726:
[----:B------:R-:W-:Y:S05]  /*3e490*/  BSYNC.RECONVERGENT B1 ;  /* 0x0000000000017941 */ /* 0x000fea0003800200 */
.L_x_66725:
        /* <DEDUP_REMOVED lines=22> */
.L_x_66732:
        /* <DEDUP_REMOVED lines=15> */
.L_x_66734:
[----:B------:R-:W-:Y:S05]  /*3e6f0*/  BSYNC.RECONVERGENT B2 ;  /* 0x0000000000027941 */ /* 0x000fea0003800200 */
.L_x_66733:
        /* <DEDUP_REMOVED lines=61> */
.L_x_66731:
[----:B------:R-:W-:Y:S05]  /*3ead0*/  BSYNC.RECONVERGENT B1 ;  /* 0x0000000000017941 */ /* 0x000fea0003800200 */
.L_x_66730:
        /* <DEDUP_REMOVED lines=10> */
.L_x_66694:
        /* <DEDUP_REMOVED lines=16> */
.L_x_66738:
        /* <DEDUP_REMOVED lines=12> */
.L_x_66740:
[----:B------:R-:W-:Y:S05]  /*3ed40*/  BSYNC.RECONVERGENT B2 ;  /* 0x0000000000027941 */ /* 0x000fea0003800200 */
.L_x_66739:
        /* <DEDUP_REMOVED lines=61> */
.L_x_66737:
[----:B------:R-:W-:Y:S05]  /*3f120*/  BSYNC.RECONVERGENT B1 ;  /* 0x0000000000017941 */ /* 0x000fea0003800200 */
.L_x_66736:
        /* <DEDUP_REMOVED lines=26> */
.L_x_66743:
        /* <DEDUP_REMOVED lines=12> */
.L_x_66745:
[----:B------:R-:W-:Y:S05]  /*3f390*/  BSYNC.RECONVERGENT B2 ;  /* 0x0000000000027941 */ /* 0x000fea0003800200 */
.L_x_66744:
        /* <DEDUP_REMOVED lines=61> */
.L_x_66742:
[----:B------:R-:W-:Y:S05]  /*3f770*/  BSYNC.RECONVERGENT B1 ;  /* 0x0000000000017941 */ /* 0x000fea0003800200 */
.L_x_66741:
        /* <DEDUP_REMOVED lines=21> */
.L_x_66748:
        /* <DEDUP_REMOVED lines=12> */
.L_x_66750:
[----:B------:R-:W-:Y:S05]  /*3f990*/  BSYNC.RECONVERGENT B2 ;  /* 0x0000000000027941 */ /* 0x000fea0003800200 */
.L_x_66749:
        /* <DEDUP_REMOVED lines=61> */
.L_x_66747:
[----:B------:R-:W-:Y:S05]  /*3fd70*/  BSYNC.RECONVERGENT B1 ;  /* 0x0000000000017941 */ /* 0x000fea0003800200 */
.L_x_66746:
        /* <DEDUP_REMOVED lines=21> */
.L_x_66753:
        /* <DEDUP_REMOVED lines=12> */
.L_x_66755:
[----:B------:R-:W-:Y:S05]  /*3ff90*/  BSYNC.RECONVERGENT B2 ;  /* 0x0000000000027941 */ /* 0x000fea0003800200 */
.L_x_66754:
        /* <DEDUP_REMOVED lines=61> */
.L_x_66752:
[----:B------:R-:W-:Y:S05]  /*40370*/  BSYNC.RECONVERGENT B1 ;  /* 0x0000000000017941 */ /* 0x000fea0003800200 */
.L_x_66751:
        /* <DEDUP_REMOVED lines=21> */
.L_x_66758:
        /* <DEDUP_REMOVED lines=12> */
.L_x_66760:
[----:B------:R-:W-:Y:S05]  /*40590*/  BSYNC.RECONVERGENT B2 ;  /* 0x0000000000027941 */ /* 0x000fea0003800200 */
.L_x_66759:
        /* <DEDUP_REMOVED lines=61> */
.L_x_66757:
[----:B------:R-:W-:Y:S05]  /*40970*/  BSYNC.RECONVERGENT B1 ;  /* 0x0000000000017941 */ /* 0x000fea0003800200 */
.L_x_66756:
        /* <DEDUP_REMOVED lines=21> */
.L_x_66763:
        /* <DEDUP_REMOVED lines=12> */
.L_x_66765:
[----:B------:R-:W-:Y:S05]  /*40b90*/  BSYNC.RECONVERGENT B2 ;  /* 0x0000000000027941 */ /* 0x000fea0003800200 */
.L_x_66764:
        /* <DEDUP_REMOVED lines=61> */
.L_x_66762:
[----:B------:R-:W-:Y:S05]  /*40f70*/  BSYNC.RECONVERGENT B1 ;  /* 0x0000000000017941 */ /* 0x000fea0003800200 */
.L_x_66761:
        /* <DEDUP_REMOVED lines=21> */
.L_x_66768:
        /* <DEDUP_REMOVED lines=12> */
.L_x_66770:
[----:B------:R-:W-:Y:S05]  /*41190*/  BSYNC.RECONVERGENT B2 ;  /* 0x0000000000027941 */ /* 0x000fea0003800200 */
.L_x_66769:
        /* <DEDUP_REMOVED lines=61> */
.L_x_66767:
[----:B------:R-:W-:Y:S05]  /*41570*/  BSYNC.RECONVERGENT B1 ;  /* 0x0000000000017941 */ /* 0x000fea0003800200 */
.L_x_66766:
        /* <DEDUP_REMOVED lines=21> */
.L_x_66773:
        /* <DEDUP_REMOVED lines=15> */
.L_x_66775:
[----:B------:R-:W-:Y:S05]  /*417c0*/  BSYNC.RECONVERGENT B2 ;  /* 0x0000000000027941 */ /* 0x000fea0003800200 */
.L_x_66774:
        /* <DEDUP_REMOVED lines=61> */
.L_x_66772:
[----:B------:R-:W-:Y:S05]  /*41ba0*/  BSYNC.RECONVERGENT B1 ;  /* 0x0000000000017941 */ /* 0x000fea0003800200 */
.L_x_66771:
        /* <DEDUP_REMOVED lines=16> */
.L_x_66735:
        /* <DEDUP_REMOVED lines=21> */
.L_x_66693:
[----:B------:R-:W-:Y:S05]  /*41e00*/  BSYNC.RECONVERGENT B0 ;  /* 0x0000000000007941 */ /* 0x000fea0003800200 */
.L_x_66692:
        /* <DEDUP_REMOVED lines=288> */
.L_x_66809:
        /* <DEDUP_REMOVED lines=64> */
.L_x_66778:
[----:B------:R-:W-:Y:S05]  /*43410*/  BSYNC.RECONVERGENT B0 ;  /* 0x0000000000007941 */ /* 0x000fea0003800200 */
.L_x_66777:
        /* <DEDUP_REMOVED lines=48> */
[----:B------:R-:W-:-:S07]  /*43720*/  VIADD R0, R0, 0x20 ;  /* 0x0000002000007836 */ /* 0x000fce0000000000 */
.L_x_66780:
[----:B------:R-:W-:Y:S05]  /*43730*/  BSYNC.RECONVERGENT B0 ;  /* 0x0000000000007941 */ /* 0x000fea0003800200 */
.L_x_66779:
        /* <DEDUP_REMOVED lines=49> */
.L_x_66782:
[----:B------:R-:W-:Y:S05]  /*43a50*/  BSYNC.RECONVERGENT B0 ;  /* 0x0000000000007941 */ /* 0x000fea0003800200 */
.L_x_66781:
        /* <DEDUP_REMOVED lines=45> */
[----:B------:R-:W2:Y:S02]  /*43d30*/  LDC.64 R232, c[0x0][0x428] ;  /* 0x00010a00ffe87b82 */ /* 0x000ea40000000a00 */
[----:B--2---:R-:W-:-:S05]  /*43d40*/  IMAD.WIDE.U32 R232, R0, 0x10, R232 ;  /* 0x0000001000e87825 */ /* 0x004fca00078e00e8 */
[----:B------:R0:W-:Y:S01]  /*43d50*/  STG.E.128 desc[UR8][R232.64], R212 ;  /* 0x000000d4e8007986 */ /* 0x0001e2000c101d08 */
[----:B------:R-:W-:-:S07]  /*43d60*/  VIADD R0, R0, 0x20 ;  /* 0x0000002000007836 */ /* 0x000fce0000000000 */
.L_x_66784:
[----:B------:R-:W-:Y:S05]  /*43d70*/  BSYNC.RECONVERGENT B0 ;  /* 0x0000000000007941 */ /* 0x000fea0003800200 */
.L_x_66783:
        /* <DEDUP_REMOVED lines=48> */
[----:B------:R-:W-:-:S07]  /*44080*/  IADD3 R0, PT, PT, R0, 0x20, RZ ;  /* 0x0000002000007810 */ /* 0x000fce0007ffe0ff */
.L_x_66786:
[----:B------:R-:W-:Y:S05]  /*44090*/  BSYNC.RECONVERGENT B0 ;  /* 0x0000000000007941 */ /* 0x000fea0003800200 */
.L_x_66785:
        /* <DEDUP_REMOVED lines=57> */
[----:B------:R-:W2:Y:S02]  /*44430*/  LDC.64 R232, c[0x0][0x428] ;  /* 0x00010a00ffe87b82 */ /* 0x000ea40000000a00 */
[----:B--2---:R-:W-:-:S05]  /*44440*/  IMAD.WIDE.U32 R232, R0, 0x10, R232 ;  /* 0x0000001000e87825 */ /* 0x004fca00078e00e8 */
[----:B------:R0:W-:Y:S01]  /*44450*/  STG.E.128 desc[UR8][R232.64], R212 ;  /* 0x000000d4e8007986 */ /* 0x0001e2000c101d08 */
[----:B------:R-:W-:-:S07]  /*44460*/  VIADD R0, R0, 0x20 ;  /* 0x0000002000007836 */ /* 0x000fce0000000000 */
.L_x_66788:
[----:B------:R-:W-:Y:S05]  /*44470*/  BSYNC.RECONVERGENT B0 ;  /* 0x0000000000007941 */ /* 0x000fea0003800200 */
.L_x_66787:
        /* <DEDUP_REMOVED lines=72> */
[----:B------:R-:W-:-:S07]  /*44900*/  IADD3 R0, PT, PT, R0, 0x20, RZ ;  /* 0x0000002000007810 */ /* 0x000fce0007ffe0ff */
.L_x_66790:
[----:B------:R-:W-:Y:S05]  /*44910*/  BSYNC.RECONVERGENT B0 ;  /* 0x0000000000007941 */ /* 0x000fea0003800200 */
.L_x_66789:
        /* <DEDUP_REMOVED lines=73> */
.L_x_66792:
[----:B------:R-:W-:Y:S05]  /*44db0*/  BSYNC.RECONVERGENT B0 ;  /* 0x0000000000007941 */ /* 0x000fea0003800200 */
.L_x_66791:
        /* <DEDUP_REMOVED lines=73> */
.L_x_66794:
[----:B------:R-:W-:Y:S05]  /*45250*/  BSYNC.RECONVERGENT B0 ;  /* 0x0000000000007941 */ /* 0x000fea0003800200 */
.L_x_66793:
        /* <DEDUP_REMOVED lines=34> */
.L_x_66796:
[----:B------:R-:W-:Y:S05]  /*45480*/  BSYNC.RECONVERGENT B0 ;  /* 0x0000000000007941 */ /* 0x000fea0003800200 */
.L_x_66795:
[----:B0-234-:R-:W0:Y:S02]  /*45490*/  LDC.64 R212, c[0x0][0x380] ;  /* 0x0000e000ffd47b82 */ /* 0x01de240000000a00 */
[----:B0-----:R-:W-:-:S05]  /*454a0*/  IMAD R15, R212, 0x4, R15 ;  /* 0x00000004d40f7824 */ /* 0x001fca00078e020f */
[----:B------:R-:W-:-:S13]  /*454b0*/  ISETP.GE.AND P0, PT, R15, R213, PT ;  /* 0x000000d50f00720c */ /* 0x000fda0003f06270 */
[----:B------:R-:W-:Y:S05]  /*454c0*/  @!P0 BRA `(.L_x_66797) ;  /* 0xfffffbd400fc8947 */ /* 0x000fea000383ffff */
[----:B------:R-:W-:Y:S05]  /*454d0*/  EXIT ;  /* 0x000000000000794d */ /* 0x000fea0003800000 */
.L_x_66776:
        /* <DEDUP_REMOVED lines=8> */
.L_x_66799:
[----:B------:R-:W-:Y:S05]  /*45560*/  BSYNC B0 ;  /* 0x0000000000007941 */ /* 0x000fea0003800000 */
.L_x_66798:
        /* <DEDUP_REMOVED lines=9> */
.L_x_66800:
[----:B------:R-:W-:Y:S02]  /*45600*/  IMAD.MOV.U32 R212, RZ, RZ, 0x4 ;  /* 0x00000004ffd47424 */ /* 0x000fe400078e00ff */
[----:B------:R-:W-:Y:S01]  /*45610*/  FADD.FTZ R213, R213, R13 ;  /* 0x0000000dd5d57221 */ /* 0x000fe20000010000 */
[----:B------:R-:W-:-:S04]  /*45620*/  MOV R13, 0xffffffff ;  /* 0xffffffff000d7802 */ /* 0x000fc80000000f00 */
[----:B------:R-:W-:-:S07]  /*45630*/  MOV R233, R213 ;  /* 0x000000d500e97202 */ /* 0x000fce0000000f00 */
[----:B------:R-:W-:Y:S05]  /*45640*/  WARPSYNC.COLLECTIVE R13, `(.L_x_66801) ;  /* 0x000000000d087348 */ /* 0x000fea0003c00000 */
[----:B------:R0:W1:Y:S02]  /*45650*/  SHFL.BFLY P6, R13, R233, R212, R14 ;  /* 0x0c0000d4e90d7389 */ /* 0x00006400000c000e */
[----:B01----:R-:W-:Y:S05]  /*45660*/  ENDCOLLECTIVE ;  /* 0x000000000000791b */ /* 0x003fea0003800000 */
.L_x_66801:
[----:B------:R-:W-:Y:S02]  /*45670*/  HFMA2 R212, -RZ, RZ, 0, 4.76837158203125e-07 ;  /* 0x00000008ffd47431 */ /* 0x000fe400000001ff */
[----:B------:R-:W-:Y:S01]  /*45680*/  FADD.FTZ R213, R213, R13 ;  /* 0x0000000dd5d57221 */ /* 0x000fe20000010000 */
[----:B------:R-:W-:-:S03]  /*45690*/  IMAD.MOV.U32 R13, RZ, RZ, -0x1 ;  /* 0xffffffffff0d7424 */ /* 0x000fc600078e00ff */
[----:B------:R-:W-:-:S07]  /*456a0*/  IMAD.MOV.U32 R233, RZ, RZ, R213 ;  /* 0x000000ffffe97224 */ /* 0x000fce00078e00d5 */
[----:B------:R-:W-:Y:S05]  /*456b0*/  WARPSYNC.COLLECTIVE R13, `(.L_x_66802) ;  /* 0x000000000d087348 */ /* 0x000fea0003c00000 */
[----:B------:R0:W1:Y:S02]  /*456c0*/  SHFL.BFLY P6, R13, R233, R212, R14 ;  /* 0x0c0000d4e90d7389 */ /* 0x00006400000c000e */
[----:B01----:R-:W-:Y:S05]  /*456d0*/  ENDCOLLECTIVE ;  /* 0x000000000000791b */ /* 0x003fea0003800000 */
.L_x_66802:
[----:B------:R-:W-:Y:S02]  /*456e0*/  IMAD.MOV.U32 R212, RZ, RZ, 0x10 ;  /* 0x00000010ffd47424 */ /* 0x000fe400078e00ff */
[----:B------:R-:W-:Y:S01]  /*456f0*/  FADD.FTZ R213, R213, R13 ;  /* 0x0000000dd5d57221 */ /* 0x000fe20000010000 */
[----:B------:R-:W-:-:S04]  /*45700*/  MOV R13, 0xffffffff ;  /* 0xffffffff000d7802 */ /* 0x000fc80000000f00 */
[----:B------:R-:W-:-:S07]  /*45710*/  MOV R233, R213 ;  /* 0x000000d500e97202 */ /* 0x000fce0000000f00 */
[----:B------:R-:W-:Y:S05]  /*45720*/  WARPSYNC.COLLECTIVE R13, `(.L_x_66803) ;  /* 0x000000000d087348 */ /* 0x000fea0003c00000 */
[----:B------:R0:W1:Y:S02]  /*45730*/  SHFL.BFLY P6, R13, R233, R212, R14 ;  /* 0x0c0000d4e90d7389 */ /* 0x00006400000c000e */
[----:B01----:R-:W-:Y:S05]  /*45740*/  ENDCOLLECTIVE ;  /* 0x000000000000791b */ /* 0x003fea0003800000 */
.L_x_66803:
        /* <DEDUP_REMOVED lines=174> */
.L_x_66804:
[----:B------:R-:W-:Y:S02]  /*46230*/  HFMA2 R212, -RZ, RZ, 0, 1.1920928955078125e-07 ;  /* 0x00000002ffd47431 */ /* 0x000fe400000001ff */
[----:B------:R-:W-:Y:S01]  /*46240*/  FADD.FTZ R213, R213, R13 ;  /* 0x0000000dd5d57221 */ /* 0x000fe20000010000 */
[----:B------:R-:W-:-:S03]  /*46250*/  IMAD.MOV.U32 R13, RZ, RZ, -0x1 ;  /* 0xffffffffff0d7424 */ /* 0x000fc600078e00ff */
[----:B------:R-:W-:-:S07]  /*46260*/  IMAD.MOV.U32 R233, RZ, RZ, R213 ;  /* 0x000000ffffe97224 */ /* 0x000fce00078e00d5 */
[----:B------:R-:W-:Y:S05]  /*46270*/  WARPSYNC.COLLECTIVE R13, `(.L_x_66805) ;  /* 0x000000000d087348 */ /* 0x000fea0003c00000 */
[----:B------:R0:W1:Y:S02]  /*46280*/  SHFL.BFLY P6, R13, R233, R212, R14 ;  /* 0x0c0000d4e90d7389 */ /* 0x00006400000c000e */
[----:B01----:R-:W-:Y:S05]  /*46290*/  ENDCOLLECTIVE ;  /* 0x000000000000791b */ /* 0x003fea0003800000 */
.L_x_66805:
[----:B------:R-:W-:Y:S02]  /*462a0*/  IMAD.MOV.U32 R212, RZ, RZ, 0x4 ;  /* 0x00000004ffd47424 */ /* 0x000fe400078e00ff */
[----:B------:R-:W-:Y:S01]  /*462b0*/  FADD.FTZ R213, R213, R13 ;  /* 0x0000000dd5d57221 */ /* 0x000fe20000010000 */
[----:B------:R-:W-:-:S04]  /*462c0*/  MOV R13, 0xffffffff ;  /* 0xffffffff000d7802 */ /* 0x000fc80000000f00 */
[----:B------:R-:W-:-:S07]  /*462d0*/  MOV R233, R213 ;  /* 0x000000d500e97202 */ /* 0x000fce0000000f00 */
[----:B------:R-:W-:Y:S05]  /*462e0*/  WARPSYNC.COLLECTIVE R13, `(.L_x_66806) ;  /* 0x000000000d087348 */ /* 0x000fea0003c00000 */
[----:B------:R0:W1:Y:S02]  /*462f0*/  SHFL.BFLY P6, R13, R233, R212, R14 ;  /* 0x0c0000d4e90d7389 */ /* 0x00006400000c000e */
[----:B01----:R-:W-:Y:S05]  /*46300*/  ENDCOLLECTIVE ;  /* 0x000000000000791b */ /* 0x003fea0003800000 */
.L_x_66806:
[----:B------:R-:W-:Y:S02]  /*46310*/  HFMA2 R212, -RZ, RZ, 0, 4.76837158203125e-07 ;  /* 0x00000008ffd47431 */ /* 0x000fe400000001ff */
[----:B------:R-:W-:Y:S01]  /*46320*/  FADD.FTZ R213, R213, R13 ;  /* 0x0000000dd5d57221 */ /* 0x000fe20000010000 */
[----:B------:R-:W-:-:S03]  /*46330*/  IMAD.MOV.U32 R13, RZ, RZ, -0x1 ;  /* 0xffffffffff0d7424 */ /* 0x000fc600078e00ff */
[----:B------:R-:W-:-:S07]  /*46340*/  IMAD.MOV.U32 R233, RZ, RZ, R213 ;  /* 0x000000ffffe97224 */ /* 0x000fce00078e00d5 */
[----:B------:R-:W-:Y:S05]  /*46350*/  WARPSYNC.COLLECTIVE R13, `(.L_x_66807) ;  /* 0x000000000d087348 */ /* 0x000fea0003c00000 */
[----:B------:R0:W1:Y:S02]  /*46360*/  SHFL.BFLY P6, R13, R233, R212, R14 ;  /* 0x0c0000d4e90d7389 */ /* 0x00006400000c000e */
[----:B01----:R-:W-:Y:S05]  /*46370*/  ENDCOLLECTIVE ;  /* 0x000000000000791b */ /* 0x003fea0003800000 */
.L_x_66807:
[----:B------:R-:W-:Y:S02]  /*46380*/  IMAD.MOV.U32 R212, RZ, RZ, 0x10 ;  /* 0x00000010ffd47424 */ /* 0x000fe400078e00ff */
[----:B------:R-:W-:Y:S01]  /*46390*/  FADD.FTZ R213, R213, R13 ;  /* 0x0000000dd5d57221 */ /* 0x000fe20000010000 */
[----:B------:R-:W-:-:S04]  /*463a0*/  MOV R13, 0xffffffff ;  /* 0xffffffff000d7802 */ /* 0x000fc80000000f00 */
[----:B------:R-:W-:-:S07]  /*463b0*/  MOV R233, R213 ;  /* 0x000000d500e97202 */ /* 0x000fce0000000f00 */
[----:B------:R-:W-:Y:S05]  /*463c0*/  WARPSYNC.COLLECTIVE R13, `(.L_x_66808) ;  /* 0x000000000d087348 */ /* 0x000fea0003c00000 */
[----:B------:R0:W1:Y:S02]  /*463d0*/  SHFL.BFLY P6, R13, R233, R212, R14 ;  /* 0x0c0000d4e90d7389 */ /* 0x00006400000c000e */
[----:B01----:R-:W-:Y:S05]  /*463e0*/  ENDCOLLECTIVE ;  /* 0x000000000000791b */ /* 0x003fea0003800000 */
.L_x_66808:
[----:B------:R-:W-:Y:S05]  /*463f0*/  BRA `(.L_x_66809) ;  /* 0xffffffcc00047947 */ /* 0x000fea000383ffff */
.L_x_66810:
        /* <DEDUP_REMOVED lines=16> */
.L_x_88540:


//--------------------- .text._ZN10layer_norm13ln_fwd_kernelINS_13Kernel_traitsIf6__halffS2_fjLj2560ELj1ELj4ELj1ELj16ENS_18Kernel_traits_baseILj2560EfS2_fS2_fjLj128EEEEELb1ELb1ELb0ELb1EEEvNS_9FwdParamsE --------------------------
	.section	.text._ZN10layer_norm13ln_fwd_kernelINS_13Kernel_traitsIf6__halffS2_fjLj2560ELj1ELj4ELj1ELj16ENS_18Kernel_traits_baseILj2560EfS2_fS2_fjLj128EEEEELb1ELb1ELb0ELb1EEEvNS_9FwdParamsE,"ax",@progbits
	.align	128
        .global         _ZN10layer_norm13ln_fwd_kernelINS_13Kernel_traitsIf6__halffS2_fjLj2560ELj1ELj4ELj1ELj16ENS_18Kernel_traits_baseILj2560EfS2_fS2_fjLj128EEEEELb1ELb1ELb0ELb1EEEvNS_9FwdParamsE
        .type           _ZN10layer_norm13ln_fwd_kernelINS_13Kernel_traitsIf6__halffS2_fjLj2560ELj1ELj4ELj1ELj16ENS_18Kernel_traits_baseILj2560EfS2_fS2_fjLj128EEEEELb1ELb1ELb0ELb1EEEvNS_9FwdParamsE,@function
        .size           _ZN10layer_norm13ln_fwd_kernelINS_13Kernel_traitsIf6__halffS2_fjLj2560ELj1ELj4ELj1ELj16ENS_18Kernel_traits_baseILj2560EfS2_fS2_fjLj128EEEEELb1ELb1ELb0ELb1EEEvNS_9FwdParamsE,(.L_x_88541 - _ZN10layer_norm13ln_fwd_kernelINS_13Kernel_traitsIf6__halffS2_fjLj2560ELj1ELj4ELj1ELj16ENS_18Kernel_traits_baseILj2560EfS2_fS2_fjLj128EEEEELb1ELb1ELb0ELb1EEEvNS_9FwdParamsE)
        .other          _ZN10layer_norm13ln_fwd_kernelINS_13Kernel_traitsIf6__halffS2_fjLj2560ELj1ELj4ELj1ELj16ENS_18Kernel_traits_baseILj2560EfS2_fS2_fjLj128EEEEELb1ELb1ELb0ELb1EEEvNS_9FwdParamsE,@"STO_CUDA_ENTRY STV_DEFAULT"
_ZN10layer_norm13ln_fwd_kernelINS_13Kernel_traitsIf6__halffS2_fjLj2560ELj1ELj4ELj1ELj16ENS_18Kernel_traits_baseILj2560EfS2_fS2_fjLj128EEEEELb1ELb1ELb0ELb1EEEvNS_9FwdParamsE:
.text._ZN10layer_norm13ln_fwd_kernelINS_13Kernel_traitsIf6__halffS2_fjLj2560ELj1ELj4ELj1ELj16ENS_18Kernel_traits_baseILj2560EfS2_fS2_fjLj128EEEEELb1ELb1ELb0ELb1EEEvNS_9FwdParamsE:
        /* <DEDUP_REMOVED lines=36> */
[----:B------:R-:W3:Y:S02]  /*0240*/  LDG.E.128 R92, desc[UR6][R8.64] ;  /* 0x00000006085c7981 */ /* 0x000ee4000c1e1d00 */
[----:B------:R-:W-:Y:S02]  /*0250*/  IMAD.X R13, RZ, RZ, UR13, P2 ;  /* 0x0000000dff0d7e24 */ /* 0x000fe400090e06ff */
        /* <DEDUP_REMOVED lines=65> */
[----:B0-----:R-:W4:Y:S04]  /*0670*/  LDG.E.128 R36, desc[UR6][R10.64+0x1810] ;  /* 0x001810060a247981 */ /* 0x001f28000c1e1d00 */
[----:B--2---:R-:W2:Y:S04]  /*0680*/  LDG.E.128 R32, desc[UR6][R10.64+0x1c00] ;  /* 0x001c00060a207981 */ /* 0x004ea8000c1e1d00 */
[----:B---3--:R-:W3:Y:S04]  /*0690*/  LDG.E.128 R28, desc[UR6][R10.64+0x1c10] ;  /* 0x001c10060a1c7981 */ /* 0x008ee8000c1e1d00 */
[----:B----4-:R-:W4:Y:S04]  /*06a0*/  LDG.E.128 R24, desc[UR6][R10.64+0x2000] ;  /* 0x002000060a187981 */ /* 0x010f28000c1e1d00 */
[----:B-1----:R-:W2:Y:S04]  /*06b0*/  LDG.E.128 R20, desc[UR6][R10.64+0x2010] ;  /* 0x002010060a147981 */ /* 0x002ea8000c1e1d00 */
[----:B------:R-:W3:Y:S04]  /*06c0*/  LDG.E.128 R16, desc[UR6][R10.64+0x2400] ;  /* 0x002400060a107981 */ /* 0x000ee8000c1e1d00 */
[----:B------:R1:W5:Y:S04]  /*06d0*/  LDG.E.128 R92, desc[UR6][R12.64+0x2410] ;  /* 0x002410060c5c7981 */ /* 0x000368000c1e1d00 */
        /* <DEDUP_REMOVED lines=25> */
[----:B----4-:R1:W-:Y:S04]  /*0870*/  STL.64 [R1+0x60], R8 ;  /* 0x0000600801007387 */ /* 0x0103e80000100a00 */
[----:B------:R1:W-:Y:S04]  /*0880*/  STL.64 [R1+0x68], R10 ;  /* 0x0000680a01007387 */ /* 0x0003e80000100a00 */
[----:B---3--:R1:W-:Y:S04]  /*0890*/  STL.64 [R1+0x50], R16 ;  /* 0x0000501001007387 */ /* 0x0083e80000100a00 */
[----:B------:R1:W-:Y:S04]  /*08a0*/  STL.64 [R1+0x58], R18 ;  /* 0x0000581201007387 */ /* 0x0003e80000100a00 */
[----:B------:R1:W-:Y:S04]  /*08b0*/  STL.64 [R1], R36 ;  /* 0x0000002401007387 */ /* 0x0003e80000100a00 */
[----:B------:R1:W-:Y:S04]  /*08c0*/  STL.64 [R1+0x8], R38 ;  /* 0x0000082601007387 */ /* 0x0003e80000100a00 */
[----:B--2---:R1:W-:Y:S04]  /*08d0*/  STL.64 [R1+0x40], R20 ;  /* 0x0000401401007387 */ /* 0x0043e80000100a00 */
        /* <DEDUP_REMOVED lines=8> */
.L_x_66811:
        /* <DEDUP_REMOVED lines=138> */
.L_x_66812:
        /* <DEDUP_REMOVED lines=11> */
[----:B------:R-:W3:Y:S01]  /*12b0*/  LDCU.64 UR18, c[0x0][0x3e0] ;  /* 0x00007c00ff1277ac */ /* 0x000ee20008000a00 */
[----:B01----:R-:W-:Y:S01]  /*12c0*/  IMAD R10, R0, -0x2daee0ad, RZ ;  /* 0xd2511f53000a7824 */ /* 0x003fe200078e02ff */
[----:B------:R-:W-:Y:S01]  /*12d0*/  LOP3.LUT R5, R5, UR5, RZ, 0x3c, !PT ;  /* 0x0000000505057c12 */ /* 0x000fe2000f8e3cff */
[----:B------:R-:W-:Y:S02]  /*12e0*/  UIADD3 UR15, UPT, UPT, UR5, -0x695add53, URZ ;  /* 0x96a522ad050f7890 */ /* 0x000fe4000fffe0ff */
[----:B------:R-:W-:Y:S02]  /*12f0*/  UIADD3 UR16, UPT, UPT, UR4, -0x700cb87f, URZ ;  /* 0x8ff3478104107890 */ /* 0x000fe4000fffe0ff */
[----:B------:R-:W-:Y:S01]  /*1300*/  IMAD.HI.U32 R8, R5, -0x326172a9, RZ ;  /* 0xcd9e8d5705087827 */ /* 0x000fe200078e00ff */
[----:B------:R-:W0:Y:S01]  /*1310*/  LDCU UR10, c[0x0][0x404] ;  /* 0x00008080ff0a77ac */ /* 0x000e220008000800 */
[----:B------:R-:W1:Y:S01]  /*1320*/  LDCU UR11, c[0x0][0x408] ;  /* 0x00008100ff0b77ac */ /* 0x000e620008000800 */
[----:B------:R-:W4:Y:S01]  /*1330*/  LDCU UR12, c[0x0][0x388] ;  /* 0x00007100ff0c77ac */ /* 0x000f220008000800 */
        /* <DEDUP_REMOVED lines=78> */
.L_x_67633:
        /* <DEDUP_REMOVED lines=10> */
[----:B-1----:R-:W-:Y:S01]  /*18c0*/  IMAD R8, R3, UR12, RZ ;  /* 0x0000000c03087c24 */ /* 0x002fe2000f8e02ff */
[----:B--2---:R-:W-:-:S04]  /*18d0*/  LOP3.LUT R219, R237, 0x1f, RZ, 0xc0, !PT ;  /* 0x0000001feddb7812 */ /* 0x004fc800078ec0ff */
[----:B------:R-:W-:-:S04]  /*18e0*/  SHF.R.S32.HI R9, RZ, 0x1f, R8 ;  /* 0x0000001fff097819 */ /* 0x000fc80000011408 */
[----:B------:R-:W-:-:S04]  /*18f0*/  LEA.HI R9, R9, R8, RZ, 0x3 ;  /* 0x0000000809097211 */ /* 0x000fc800078f18ff */
        /* <DEDUP_REMOVED lines=23> */
.L_x_88380:
[----:B------:R-:W-:Y:S05]  /*1a70*/  BRX R12 -0x1a80                                        (*"BRANCH_TARGETS .L_x_88381,.L_x_88382,.L_x_88383"*) ;  /* 0xffffffe40c607949 */ /* 0x000fea000383ffff */
.L_x_88383:
[----:B------:R-:W-:Y:S01]  /*1a80*/  IADD3 R14, PT, PT, R227, 0x1, RZ ;  /* 0x00000001e30e7810 */ /* 0x000fe20007ffe0ff */
[----:B------:R-:W-:Y:S02]  /*1a90*/  IMAD.MOV.U32 R12, RZ, RZ, R220 ;  /* 0x000000ffff0c7224 */ /* 0x000fe400078e00dc */
[----:B------:R-:W-:Y:S01]  /*1aa0*/  IMAD.MOV.U32 R7, RZ, RZ, R225 ;  /* 0x000000ffff077224 */ /* 0x000fe200078e00e1 */
[----:B------:R-:W-:Y:S06]  /*1ab0*/  BRA `(.L_x_66815) ;  /* 0x0000000400387947 */ /* 0x000fec0003800000 */
.L_x_88381:
[----:B------:R-:W-:Y:S01]  /*1ac0*/  MOV R12, R220 ;  /* 0x000000dc000c7202 */ /* 0x000fe20000000f00 */
[----:B------:R-:W-:Y:S02]  /*1ad0*/  IMAD.MOV.U32 R14, RZ, RZ, 0x3 ;  /* 0x00000003ff0e7424 */ /* 0x000fe400078e00ff */
[----:B------:R-:W-:Y:S01]  /*1ae0*/  IMAD.MOV.U32 R7, RZ, RZ, R226 ;  /* 0x000000ffff077224 */ /* 0x000fe200078e00e2 */
[----:B------:R-:W-:Y:S06]  /*1af0*/  BRA `(.L_x_66815) ;  /* 0x0000000400287947 */ /* 0x000fec0003800000 */
.L_x_88382:
        /* <DEDUP_REMOVED lines=12> */
.L_x_66817:
[----:B------:R-:W-:Y:S05]  /*1bc0*/  BSYNC.RECONVERGENT B1 ;  /* 0x0000000000017941 */ /* 0x000fea0003800200 */
.L_x_66816:
        /* <DEDUP_REMOVED lines=61> */
.L_x_66815:
[----:B------:R-:W-:Y:S05]  /*1fa0*/  BSYNC.RECONVERGENT B0 ;  /* 0x0000000000007941 */ /* 0x000fea0003800200 */
.L_x_66814:
[----:B------:R-:W-:Y:S01]  /*1fb0*/  I2FP.F32.U32 R7, R7 ;  /* 0x0000000700077245 */ /* 0x000fe20000201000 */
[----:B------:R-:W-:Y:S01]  /*1fc0*/  IMAD.U32 R222, RZ, RZ, UR10 ;  /* 0x0000000affde7e24 */ /* 0x000fe2000f8e00ff */
[----:B------:R-:W-:Y:S01]  /*1fd0*/  ISETP.NE.AND P2, PT, R14, 0x1, PT ;  /* 0x000000010e00780c */ /* 0x000fe20003f45270 */
[----:B------:R-:W-:Y:S01]  /*1fe0*/  IMAD.U32 R223, RZ, RZ, UR11 ;  /* 0x0000000bffdf7e24 */ /* 0x000fe2000f8e00ff */
[----:B------:R-:W-:Y:S01]  /*1ff0*/  LOP3.LUT R6, R6, 0xfffffffb, RZ, 0xc0, !PT ;  /* 0xfffffffb06067812 */ /* 0x000fe200078ec0ff */
[----:B------:R-:W-:Y:S01]  /*2000*/  FFMA.FTZ R7, R7, R231, 1.1641532182693481445e-10 ;  /* 0x2f00000007077423 */ /* 0x000fe200000100e7 */
[----:B------:R-:W-:Y:S01]  /*2010*/  BSSY.RECONVERGENT B0, `(.L_x_66818) ;  /* 0x000005f000007945 */ /* 0x000fe20003800200 */
[----:B------:R-:W-:-:S03]  /*2020*/  IMAD.MOV.U32 R13, RZ, RZ, R224 ;  /* 0x000000ffff0d7224 */ /* 0x000fc600078e00e0 */
[----:B------:R-:W-:Y:S01]  /*2030*/  FSETP.GTU.FTZ.AND P1, PT, R7, R222, PT ;  /* 0x000000de0700720b */ /* 0x000fe20003f3c000 */
[----:B-----5:R-:W-:-:S05]  /*2040*/  HADD2.F32 R7, -RZ, R8.H0_H0 ;  /* 0x20000008ff077230 */ /* 0x020fca0000004100 */
        /* <DEDUP_REMOVED lines=16> */
.L_x_66820:
        /* <DEDUP_REMOVED lines=12> */
.L_x_66822:
[----:B------:R-:W-:Y:S05]  /*2210*/  BSYNC.RECONVERGENT B1 ;  /* 0x0000000000017941 */ /* 0x000fea0003800200 */
.L_x_66821:
        /* <DEDUP_REMOVED lines=62> */
.L_x_66819:
[----:B------:R-:W-:Y:S05]  /*2600*/  BSYNC.RECONVERGENT B0 ;  /* 0x0000000000007941 */ /* 0x000fea0003800200 */
.L_x_66818:
        /* <DEDUP_REMOVED lines=24> */
.L_x_66825:
        /* <DEDUP_REMOVED lines=12> */
.L_x_66827:
[----:B------:R-:W-:Y:S05]  /*2850*/  BSYNC.RECONVERGENT B1 ;  /* 0x0000000000017941 */ /* 0x000fea0003800200 */
.L_x_66826:
        /* <DEDUP_REMOVED lines=62> */
.L_x_66824:
[----:B------:R-:W-:Y:S05]  /*2c40*/  BSYNC.RECONVERGENT B0 ;  /* 0x0000000000007941 */ /* 0x000fea0003800200 */
.L_x_66823:
        /* <DEDUP_REMOVED lines=22> */
.L_x_66830:
        /* <DEDUP_REMOVED lines=12> */
.L_x_66832:
[----:B------:R-:W-:Y:S05]  /*2e70*/  BSYNC.RECONVERGENT B1 ;  /* 0x0000000000017941 */ /* 0x000fea0003800200 */
.L_x_66831:
        /* <DEDUP_REMOVED lines=62> */
.L_x_66829:
[----:B------:R-:W-:Y:S05]  /*3260*/  BSYNC.RECONVERGENT B0 ;  /* 0x0000000000007941 */ /* 0x000fea0003800200 */
.L_x_66828:
        /* <DEDUP_REMOVED lines=22> */
.L_x_66835:
        /* <DEDUP_REMOVED lines=12> */
.L_x_66837:
[----:B------:R-:W-:Y:S05]  /*3490*/  BSYNC.RECONVERGENT B1 ;  /* 0x0000000000017941 */ /* 0x000fea0003800200 */
.L_x_66836:
        /* <DEDUP_REMOVED lines=62> */
.L_x_66834:
[----:B------:R-:W-:Y:S05]  /*3880*/  BSYNC.RECONVERGENT B0 ;  /* 0x0000000000007941 */ /* 0x000fea0003800200 */
.L_x_66833:
        /* <DEDUP_REMOVED lines=22> */
.L_x_66840:
        /* <DEDUP_REMOVED lines=12> */
.L_x_66842:
[----:B------:R-:W-:Y:S05]  /*3ab0*/  BSYNC.RECONVERGENT B1 ;  /* 0x0000000000017941 */ /* 0x000fea0003800200 */
.L_x_66841:
        /* <DEDUP_REMOVED lines=62> */
.L_x_66839:
[----:B------:R-:W-:Y:S05]  /*3ea0*/  BSYNC.RECONVERGENT B0 ;  /* 0x0000000000007941 */ /* 0x000fea0003800200 */
.L_x_66838:
        /* <DEDUP_REMOVED lines=22> */
.L_x_66845:
        /* <DEDUP_REMOVED lines=12> */
.L_x_66847:
[----:B------:R-:W-:Y:S05]  /*40d0*/  BSYNC.RECONVERGENT B1 ;  /* 0x0000000000017941 */ /* 0x000fea0003800200 */
.L_x_66846:
        /* <DEDUP_REMOVED lines=62> */
.L_x_66844:
[----:B------:R-:W-:Y:S05]  /*44c0*/  BSYNC.RECONVERGENT B0 ;  /* 0x0000000000007941 */ /* 0x000fea0003800200 */
.L_x_66843:
        /* <DEDUP_REMOVED lines=22> */
.L_x_66850:
        /* <DEDUP_REMOVED lines=15> */
.L_x_66852:
[----:B------:R-:W-:Y:S05]  /*4720*/  BSYNC.RECONVERGENT B1 ;  /* 0x0000000000017941 */ /* 0x000fea0003800200 */
.L_x_66851:
        /* <DEDUP_REMOVED lines=62> */
.L_x_66849:
[----:B------:R-:W-:Y:S05]  /*4b10*/  BSYNC.RECONVERGENT B0 ;  /* 0x0000000000007941 */ /* 0x000fea0003800200 */
.L_x_66848:
        /* <DEDUP_REMOVED lines=9> */
[----:B------:R-:W-:Y:S09]  /*4bb0*/  BRA `(.L_x_66853) ;  /* 0x00000030006c7947 */ /* 0x000ff20003800000 */
.L_x_66813:
        /* <DEDUP_REMOVED lines=16> */
.L_x_66856:
        /* <DEDUP_REMOVED lines=12> */
.L_x_66858:
[----:B------:R-:W-:Y:S05]  /*4d80*/  BSYNC.RECONVERGENT B1 ;  /* 0x0000000000017941 */ /* 0x000fea0003800200 */
.L_x_66857:
        /* <DEDUP_REMOVED lines=61> */
.L_x_66855:
[----:B------:R-:W-:Y:S05]  /*5160*/  BSYNC.RECONVERGENT B0 ;  /* 0x0000000000007941 */ /* 0x000fea0003800200 */
.L_x_66854:
[----:B------:R-:W-:Y:S01]  /*5170*/  I2FP.F32.U32 R7, R7 ;  /* 0x0000000700077245 */ /* 0x000fe20000201000 */
[----:B------:R-:W-:Y:S01]  /*5180*/  IMAD.U32 R223, RZ, RZ, UR11 ;  /* 0x0000000bffdf7e24 */ /* 0x000fe2000f8e00ff */
[----:B------:R-:W-:Y:S01]  /*5190*/  MOV R222, UR10 ;  /* 0x0000000a00de7c02 */ /* 0x000fe20008000f00 */
[----:B------:R-:W-:Y:S01]  /*51a0*/  BSSY.RECONVERGENT B0, `(.L_x_66859) ;  /* 0x0000061000007945 */ /* 0x000fe20003800200 */
[----:B------:R-:W-:Y:S01]  /*51b0*/  ISETP.NE.AND P2, PT, R14, 0x1, PT ;  /* 0x000000010e00780c */ /* 0x000fe20003f45270 */
[----:B------:R-:W-:Y:S01]  /*51c0*/  FFMA.FTZ R7, R7, R231, 1.1641532182693481445e-10 ;  /* 0x2f00000007077423 */ /* 0x000fe200000100e7 */
[----:B------:R-:W-:Y:S02]  /*51d0*/  LOP3.LUT R6, R6, 0xfffffffb, RZ, 0xc0, !PT ;  /* 0xfffffffb06067812 */ /* 0x000fe400078ec0ff */
[----:B------:R-:W-:Y:S02]  /*51e0*/  MOV R13, R224 ;  /* 0x000000e0000d7202 */ /* 0x000fe40000000f00 */
[----:B------:R-:W-:Y:S01]  /*51f0*/  FSETP.GTU.FTZ.AND P1, PT, R7, R222, PT ;  /* 0x000000de0700720b */ /* 0x000fe20003f3c000 */
[----:B-----5:R-:W-:-:S03]  /*5200*/  HADD2.F32 R7, -RZ, R8.H0_H0 ;  /* 0x20000008ff077230 */ /* 0x020fc60000004100 */
[----:B------:R-:W-:Y:S02]  /*5210*/  PLOP3.LUT P3, PT, P1, PT, PT, 0x8, 0x80 ;  /* 0x000000000080781c */ /* 0x000fe40000f6e170 */
[----:B------:R-:W-:-:S04]  /*5220*/  FMUL.FTZ R7, R7, R221 ;  /* 0x000000dd07077220 */ /* 0x000fc80000410000 */
[----:B------:R-:W-:-:S05]  /*5230*/  FMUL.FTZ R7, R7, R223 ;  /* 0x000000df07077220 */ /* 0x000fca0000410000 */
[----:B------:R-:W-:Y:S01]  /*5240*/  FSEL R16, R7, RZ, !P1 ;  /* 0x000000ff07107208 */ /* 0x000fe20004800000 */
[----:B------:R-:W-:Y:S01]  /*5250*/  IMAD.MOV.U32 R7, RZ, RZ, 0x2 ;  /* 0x00000002ff077424 */ /* 0x000fe200078e00ff */
        /* <DEDUP_REMOVED lines=10> */
.L_x_66861:
        /* <DEDUP_REMOVED lines=12> */
.L_x_66863:
[----:B------:R-:W-:Y:S05]  /*53c0*/  BSYNC.RECONVERGENT B1 ;  /* 0x0000000000017941 */ /* 0x000fea0003800200 */
.L_x_66862:
        /* <DEDUP_REMOVED lines=62> */
.L_x_66860:
[----:B------:R-:W-:Y:S05]  /*57b0*/  BSYNC.RECONVERGENT B0 ;  /* 0x0000000000007941 */ /* 0x000fea0003800200 */
.L_x_66859:
[----:B------:R-:W-:Y:S01]  /*57c0*/  I2FP.F32.U32 R13, R13 ;  /* 0x0000000d000d7245 */ /* 0x000fe20000201000 */
[----:B------:R-:W-:Y:S01]  /*57d0*/  HADD2.F32 R8, -RZ, R8.H1_H1 ;  /* 0x30000008ff087230 */ /* 0x000fe20000004100 */
        /* <DEDUP_REMOVED lines=21> */
.L_x_66866:
        /* <DEDUP_REMOVED lines=12> */
.L_x_66868:
[----:B------:R-:W-:Y:S05]  /*59f0*/  BSYNC.RECONVERGENT B1 ;  /* 0x0000000000017941 */ /* 0x000fea0003800200 */
.L_x_66867:
        /* <DEDUP_REMOVED lines=62> */
.L_x_66865:
[----:B------:R-:W-:Y:S05]  /*5de0*/  BSYNC.RECONVERGENT B0 ;  /* 0x0000000000007941 */ /* 0x000fea0003800200 */
.L_x_66864:
        /* <DEDUP_REMOVED lines=21> */
.L_x_66871:
        /* <DEDUP_REMOVED lines=12> */
.L_x_66873:
[----:B------:R-:W-:Y:S05]  /*6000*/  BSYNC.RECONVERGENT B1 ;  /* 0x0000000000017941 */ /* 0x000fea0003800200 */
.L_x_66872:
        /* <DEDUP_REMOVED lines=62> */
.L_x_66870:
[----:B------:R-:W-:Y:S05]  /*63f0*/  BSYNC.RECONVERGENT B0 ;  /* 0x0000000000007941 */ /* 0x000fea0003800200 */
.L_x_66869:
        /* <DEDUP_REMOVED lines=21> */
.L_x_66876:
        /* <DEDUP_REMOVED lines=12> */
.L_x_66878:
[----:B------:R-:W-:Y:S05]  /*6610*/  BSYNC.RECONVERGENT B1 ;  /* 0x0000000000017941 */ /* 0x000fea0003800200 */
.L_x_66877:
        /* <DEDUP_REMOVED lines=62> */
.L_x_66875:
[----:B------:R-:W-:Y:S05]  /*6a00*/  BSYNC.RECONVERGENT B0 ;  /* 0x0000000000007941 */ /* 0x000fea0003800200 */
.L_x_66874:
        /* <DEDUP_REMOVED lines=21> */
.L_x_66881:
        /* <DEDUP_REMOVED lines=12> */
.L_x_66883:
[----:B------:R-:W-:Y:S05]  /*6c20*/  BSYNC.RECONVERGENT B1 ;  /* 0x0000000000017941 */ /* 0x000fea0003800200 */
.L_x_66882:
        /* <DEDUP_REMOVED lines=62> */
.L_x_66880:
[----:B------:R-:W-:Y:S05]  /*7010*/  BSYNC.RECONVERGENT B0 ;  /* 0x0000000000007941 */ /* 0x000fea0003800200 */
.L_x_66879:
        /* <DEDUP_REMOVED lines=21> */
.L_x_66886:
        /* <DEDUP_REMOVED lines=12> */
.L_x_66888:
[----:B------:R-:W-:Y:S05]  /*7230*/  BSYNC.RECONVERGENT B1 ;  /* 0x0000000000017941 */ /* 0x000fea0003800200 */
.L_x_66887:
        /* <DEDUP_REMOVED lines=62> */
.L_x_66885:
[----:B------:R-:W-:Y:S05]  /*7620*/  BSYNC.RECONVERGENT B0 ;  /* 0x0000000000007941 */ /* 0x000fea0003800200 */
.L_x_66884:
        /* <DEDUP_REMOVED lines=21> */
.L_x_66891:
        /* <DEDUP_REMOVED lines=15> */
.L_x_66893:
[----:B------:R-:W-:Y:S05]  /*7870*/  BSYNC.RECONVERGENT B1 ;  /* 0x0000000000017941 */ /* 0x000fea0003800200 */
.L_x_66892:
        /* <DEDUP_REMOVED lines=62> */
.L_x_66890:
[----:B------:R-:W-:Y:S05]  /*7c60*/  BSYNC.RECONVERGENT B0 ;  /* 0x0000000000007941 */ /* 0x000fea0003800200 */
.L_x_66889:
        /* <DEDUP_REMOVED lines=16> */
.L_x_66853:
[----:B------:R-:W0:Y:S01]  /*7d70*/  LDC.64 R238, c[0x0][0x3a8] ;  /* 0x0000ea00ffee7b82 */ /* 0x000e220000000a00 */
[----:B------:R-:W-:Y:S02]  /*7d80*/  SEL R7, RZ, 0x1000000, !P6 ;  /* 0x01000000ff077807 */ /* 0x000fe40007000000 */
[----:B------:R-:W-:Y:S02]  /*7d90*/  SEL R10, RZ, 0x10000, !P5 ;  /* 0x00010000ff0a7807 */ /* 0x000fe40006800000 */
[C---:B------:R-:W-:Y:S02]  /*7da0*/  LOP3.LUT P5, RZ, R6.reuse, 0x2, RZ, 0xc0, !PT ;  /* 0x0000000206ff7812 */ /* 0x040fe400078ac0ff */
[----:B------:R-:W-:Y:S01]  /*7db0*/  LOP3.LUT P6, RZ, R6, 0x4, RZ, 0xc0, !PT ;  /* 0x0000000406ff7812 */ /* 0x000fe200078cc0ff */
[----:B------:R-:W1:Y:S01]  /*7dc0*/  LDC.64 R210, c[0x0][0x3b0] ;  /* 0x0000ec00ffd27b82 */ /* 0x000e620000000a00 */
[----:B0-----:R-:W-:-:S05]  /*7dd0*/  IMAD.WIDE.U32 R8, R219, 0x20, R238 ;  /* 0x00000020db087825 */ /* 0x001fca00078e00ee */
[----:B------:R-:W-:Y:S04]  /*7de0*/  STG.E.128 desc[UR6][R8.64], R80 ;  /* 0x0000005008007986 */ /* 0x000fe8000c101d06 */
[----:B------:R0:W-:Y:S02]  /*7df0*/  STG.E.128 desc[UR6][R8.64+0x10], R76 ;  /* 0x0000104c08007986 */ /* 0x0001e4000c101d06 */
[----:B0-----:R-:W-:Y:S02]  /*7e00*/  SEL R8, RZ, 0x100, !P4 ;  /* 0x00000100ff087807 */ /* 0x001fe40006000000 */
[----:B------:R-:W-:Y:S02]  /*7e10*/  SEL R9, RZ, 0x100, !P5 ;  /* 0x00000100ff097807 */ /* 0x000fe40006800000 */
[----:B------:R-:W-:-:S02]  /*7e20*/  LOP3.LUT R10, R8, R7, R10, 0xfe, !PT ;  /* 0x00000007080a7212 */ /* 0x000fc400078efe0a */
[----:B------:R-:W-:Y:S02]  /*7e30*/  SEL R7, RZ, 0x1000000, !P2 ;  /* 0x01000000ff077807 */ /* 0x000fe40005000000 */
[----:B------:R-:W-:-:S04]  /*7e40*/  SEL R8, RZ, 0x10000, !P1 ;  /* 0x00010000ff087807 */ /* 0x000fc80004800000 */
[----:B------:R-:W-:Y:S02]  /*7e50*/  LOP3.LUT R7, R9, R7, R8, 0xfe, !PT ;  /* 0x0000000709077212 */ /* 0x000fe400078efe08 */
[----:B------:R-:W-:-:S04]  /*7e60*/  SEL R8, RZ, 0x1, !P3 ;  /* 0x00000001ff087807 */ /* 0x000fc80005800000 */
[----:B------:R-:W-:Y:S01]  /*7e70*/  LOP3.LUT R9, R10, R8, RZ, 0xfc, !PT ;  /* 0x000000080a097212 */ /* 0x000fe200078efcff */
[----:B-1----:R-:W-:Y:S01]  /*7e80*/  IMAD.WIDE.U32 R10, R219, 0x8, R210 ;  /* 0x00000008db0a7825 */ /* 0x002fe200078e00d2 */
        /* <DEDUP_REMOVED lines=27> */
.L_x_66897:
        /* <DEDUP_REMOVED lines=12> */
.L_x_66899:
[----:B------:R-:W-:Y:S05]  /*8100*/  BSYNC.RECONVERGENT B1 ;  /* 0x0000000000017941 */ /* 0x000fea0003800200 */
.L_x_66898:
        /* <DEDUP_REMOVED lines=62> */
.L_x_66896:
[----:B------:R-:W-:Y:S05]  /*84f0*/  BSYNC.RECONVERGENT B0 ;  /* 0x0000000000007941 */ /* 0x000fea0003800200 */
.L_x_66895:
        /* <DEDUP_REMOVED lines=24> */
.L_x_66902:
        /* <DEDUP_REMOVED lines=12> */
.L_x_66904:
[----:B------:R-:W-:Y:S05]  /*8740*/  BSYNC.RECONVERGENT B1 ;  /* 0x0000000000017941 */ /* 0x000fea0003800200 */
.L_x_66903:
        /* <DEDUP_REMOVED lines=62> */
.L_x_66901:
[----:B------:R-:W-:Y:S05]  /*8b30*/  BSYNC.RECONVERGENT B0 ;  /* 0x0000000000007941 */ /* 0x000fea0003800200 */
.L_x_66900:
        /* <DEDUP_REMOVED lines=24> */
.L_x_66907:
        /* <DEDUP_REMOVED lines=12> */
.L_x_66909:
[----:B------:R-:W-:Y:S05]  /*8d80*/  BSYNC.RECONVERGENT B1 ;  /* 0x0000000000017941 */ /* 0x000fea0003800200 */
.L_x_66908:
        /* <DEDUP_REMOVED lines=62> */
.L_x_66906:
[----:B------:R-:W-:Y:S05]  /*9170*/  BSYNC.RECONVERGENT B0 ;  /* 0x0000000000007941 */ /* 0x000fea0003800200 */
.L_x_66905:
        /* <DEDUP_REMOVED lines=22> */
.L_x_66912:
        /* <DEDUP_REMOVED lines=12> */
.L_x_66914:
[----:B------:R-:W-:Y:S05]  /*93a0*/  BSYNC.RECONVERGENT B1 ;  /* 0x0000000000017941 */ /* 0x000fea0003800200 */
.L_x_66913:
        /* <DEDUP_REMOVED lines=62> */
.L_x_66911:
[----:B------:R-:W-:Y:S05]  /*9790*/  BSYNC.RECONVERGENT B0 ;  /* 0x0000000000007941 */ /* 0x000fea0003800200 */
.L_x_66910:
        /* <DEDUP_REMOVED lines=22> */
.L_x_66917:
        /* <DEDUP_REMOVED lines=12> */
.L_x_66919:
[----:B------:R-:W-:Y:S05]  /*99c0*/  BSYNC.RECONVERGENT B1 ;  /* 0x0000000000017941 */ /* 0x000fea0003800200 */
.L_x_66918:
        /* <DEDUP_REMOVED lines=62> */
.L_x_66916:
[----:B------:R-:W-:Y:S05]  /*9db0*/  BSYNC.RECONVERGENT B0 ;  /* 0x0000000000007941 */ /* 0x000fea0003800200 */
.L_x_66915:
        /* <DEDUP_REMOVED lines=22> */
.L_x_66922:
        /* <DEDUP_REMOVED lines=12> */
.L_x_66924:
[----:B------:R-:W-:Y:S05]  /*9fe0*/  BSYNC.RECONVERGENT B1 ;  /* 0x0000000000017941 */ /* 0x000fea0003800200 */
.L_x_66923:
        /* <DEDUP_REMOVED lines=62> */
.L_x_66921:
[----:B------:R-:W-:Y:S05]  /*a3d0*/  BSYNC.RECONVERGENT B0 ;  /* 0x0000000000007941 */ /* 0x000fea0003800200 */
.L_x_66920:
        /* <DEDUP_REMOVED lines=22> */
.L_x_66927:
        /* <DEDUP_REMOVED lines=12> */
.L_x_66929:
[----:B------:R-:W-:Y:S05]  /*a600*/  BSYNC.RECONVERGENT B1 ;  /* 0x0000000000017941 */ /* 0x000fea0003800200 */
.L_x_66928:
        /* <DEDUP_REMOVED lines=62> */
.L_x_66926:
[----:B------:R-:W-:Y:S05]  /*a9f0*/  BSYNC.RECONVERGENT B0 ;  /* 0x0000000000007941 */ /* 0x000fea0003800200 */
.L_x_66925:
        /* <DEDUP_REMOVED lines=22> */
.L_x_66932:
        /* <DEDUP_REMOVED lines=15> */
.L_x_66934:
[----:B------:R-:W-:Y:S05]  /*ac50*/  BSYNC.RECONVERGENT B1 ;  /* 0x0000000000017941 */ /* 0x000fea0003800200 */
.L_x_66933:
        /* <DEDUP_REMOVED lines=62> */
.L_x_66931:
[----:B------:R-:W-:Y:S05]  /*b040*/  BSYNC.RECONVERGENT B0 ;  /* 0x0000000000007941 */ /* 0x000fea0003800200 */
.L_x_66930:
        /* <DEDUP_REMOVED lines=10> */
.L_x_66894:
        /* <DEDUP_REMOVED lines=16> */
.L_x_66938:
        /* <DEDUP_REMOVED lines=12> */
.L_x_66940:
[----:B------:R-:W-:Y:S05]  /*b2b0*/  BSYNC.RECONVERGENT B1 ;  /* 0x0000000000017941 */ /* 0x000fea0003800200 */
.L_x_66939:
        /* <DEDUP_REMOVED lines=60> */
[----:B------:R-:W-:Y:S02]  /*b680*/  LOP3.LUT R225, R18, UR15, R15, 0x96, !PT ;  /* 0x0000000f12e17c12 */ /* 0x000fe4000f8e960f */
[----:B------:R-:W-:-:S07]  /*b690*/  MOV R14, R12 ;  /* 0x0000000c000e7202 */ /* 0x000fce0000000f00 */
.L_x_66937:
[----:B------:R-:W-:Y:S05]  /*b6a0*/  BSYNC.RECONVERGENT B0 ;  /* 0x0000000000007941 */ /* 0x000fea0003800200 */
.L_x_66936:
[----:B------:R-:W-:Y:S01]  /*b6b0*/  I2FP.F32.U32 R12, R14 ;  /* 0x0000000e000c7245 */ /* 0x000fe20000201000 */
[----:B------:R-:W-:Y:S01]  /*b6c0*/  BSSY.RECONVERGENT B0, `(.L_x_66941) ;  /* 0x0000061000007945 */ /* 0x000fe20003800200 */
[----:B------:R-:W-:Y:S02]  /*b6d0*/  ISETP.NE.AND P2, PT, R17, 0x1, PT ;  /* 0x000000011100780c */ /* 0x000fe40003f45270 */
[----:B------:R-:W-:Y:S01]  /*b6e0*/  LOP3.LUT R6, R6, 0xfffffffb, RZ, 0xc0, !PT ;  /* 0xfffffffb06067812 */ /* 0x000fe200078ec0ff */
[----:B------:R-:W-:Y:S01]  /*b6f0*/  FFMA.FTZ R12, R12, R231, 1.1641532182693481445e-10 ;  /* 0x2f0000000c0c7423 */ /* 0x000fe200000100e7 */
[----:B------:R-:W-:-:S04]  /*b700*/  MOV R15, R224 ;  /* 0x000000e0000f7202 */ /* 0x000fc80000000f00 */
        /* <DEDUP_REMOVED lines=17> */
.L_x_66943:
        /* <DEDUP_REMOVED lines=12> */
.L_x_66945:
[----:B------:R-:W-:Y:S05]  /*b8e0*/  BSYNC.RECONVERGENT B1 ;  /* 0x0000000000017941 */ /* 0x000fea0003800200 */
.L_x_66944:
        /* <DEDUP_REMOVED lines=62> */
.L_x_66942:
[----:B------:R-:W-:Y:S05]  /*bcd0*/  BSYNC.RECONVERGENT B0 ;  /* 0x0000000000007941 */ /* 0x000fea0003800200 */
.L_x_66941:
        /* <DEDUP_REMOVED lines=23> */
.L_x_66948:
        /* <DEDUP_REMOVED lines=12> */
.L_x_66950:
[----:B------:R-:W-:Y:S05]  /*bf10*/  BSYNC.RECONVERGENT B1 ;  /* 0x0000000000017941 */ /* 0x000fea0003800200 */
.L_x_66949:
        /* <DEDUP_REMOVED lines=62> */
.L_x_66947:
[----:B------:R-:W-:Y:S05]  /*c300*/  BSYNC.RECONVERGENT B0 ;  /* 0x0000000000007941 */ /* 0x000fea0003800200 */
.L_x_66946:
[----:B------:R-:W-:Y:S01]  /*c310*/  I2FP.F32.U32 R8, R8 ;  /* 0x0000000800087245 */ /* 0x000fe20000201000 */
[----:B------:R-:W-:Y:S01]  /*c320*/  BSSY.RECONVERGENT B0, `(.L_x_66951) ;  /* 0x000005f000007945 */ /* 0x000fe20003800200 */
[----:B------:R-:W-:Y:S01]  /*c330*/  ISETP.NE.AND P3, PT, R17, 0x1, PT ;  /* 0x000000011100780c */ /* 0x000fe20003f65270 */
[----:B------:R-:W-:Y:S02]  /*c340*/  IMAD.MOV.U32 R13, RZ, RZ, R224 ;  /* 0x000000ffff0d7224 */ /* 0x000fe400078e00e0 */
[----:B------:R-:W-:-:S05]  /*c350*/  FFMA.FTZ R8, R8, R231, 1.1641532182693481445e-10 ;  /* 0x2f00000008087423 */ /* 0x000fca00000100e7 */
[----:B------:R-:W-:Y:S01]  /*c360*/  FSETP.GTU.FTZ.AND P2, PT, R8, R222, PT ;  /* 0x000000de0800720b */ /* 0x000fe20003f5c000 */
[----:B------:R-:W-:-:S03]  /*c370*/  HADD2.F32 R8, -RZ, R9.H0_H0 ;  /* 0x20000009ff087230 */ /* 0x000fc60000004100 */
[----:B------:R-:W-:Y:S02]  /*c380*/  PLOP3.LUT P1, PT, P2, PT, PT, 0x8, 0x80 ;  /* 0x000000000080781c */ /* 0x000fe4000172e170 */
[----:B------:R-:W-:-:S04]  /*c390*/  FMUL.FTZ R8, R8, R221 ;  /* 0x000000dd08087220 */ /* 0x000fc80000410000 */
[----:B------:R-:W-:-:S05]  /*c3a0*/  FMUL.FTZ R8, R8, R223 ;  /* 0x000000df08087220 */ /* 0x000fca0000410000 */
        /* <DEDUP_REMOVED lines=11> */
.L_x_66953:
        /* <DEDUP_REMOVED lines=12> */
.L_x_66955:
[----:B------:R-:W-:Y:S05]  /*c520*/  BSYNC.RECONVERGENT B1 ;  /* 0x0000000000017941 */ /* 0x000fea0003800200 */
.L_x_66954:
        /* <DEDUP_REMOVED lines=62> */
.L_x_66952:
[----:B------:R-:W-:Y:S05]  /*c910*/  BSYNC.RECONVERGENT B0 ;  /* 0x0000000000007941 */ /* 0x000fea0003800200 */
.L_x_66951:
        /* <DEDUP_REMOVED lines=21> */
.L_x_66958:
        /* <DEDUP_REMOVED lines=12> */
.L_x_66960:
[----:B------:R-:W-:Y:S05]  /*cb30*/  BSYNC.RECONVERGENT B1 ;  /* 0x0000000000017941 */ /* 0x000fea0003800200 */
.L_x_66959:
        /* <DEDUP_REMOVED lines=62> */
.L_x_66957:
[----:B------:R-:W-:Y:S05]  /*cf20*/  BSYNC.RECONVERGENT B0 ;  /* 0x0000000000007941 */ /* 0x000fea0003800200 */
.L_x_66956:
        /* <DEDUP_REMOVED lines=21> */
.L_x_66963:
        /* <DEDUP_REMOVED lines=12> */
.L_x_66965:
[----:B------:R-:W-:Y:S05]  /*d140*/  BSYNC.RECONVERGENT B1 ;  /* 0x0000000000017941 */ /* 0x000fea0003800200 */
.L_x_66964:
        /* <DEDUP_REMOVED lines=62> */
.L_x_66962:
[----:B------:R-:W-:Y:S05]  /*d530*/  BSYNC.RECONVERGENT B0 ;  /* 0x0000000000007941 */ /* 0x000fea0003800200 */
.L_x_66961:
        /* <DEDUP_REMOVED lines=21> */
.L_x_66968:
        /* <DEDUP_REMOVED lines=12> */
.L_x_66970:
[----:B------:R-:W-:Y:S05]  /*d750*/  BSYNC.RECONVERGENT B1 ;  /* 0x0000000000017941 */ /* 0x000fea0003800200 */
.L_x_66969:
        /* <DEDUP_REMOVED lines=62> */
.L_x_66967:
[----:B------:R-:W-:Y:S05]  /*db40*/  BSYNC.RECONVERGENT B0 ;  /* 0x0000000000007941 */ /* 0x000fea0003800200 */
.L_x_66966:
        /* <DEDUP_REMOVED lines=21> */
.L_x_66973:
        /* <DEDUP_REMOVED lines=15> */
.L_x_66975:
[----:B------:R-:W-:Y:S05]  /*dd90*/  BSYNC.RECONVERGENT B1 ;  /* 0x0000000000017941 */ /* 0x000fea0003800200 */
.L_x_66974:
        /* <DEDUP_REMOVED lines=62> */
.L_x_66972:
[----:B------:R-:W-:Y:S05]  /*e180*/  BSYNC.RECONVERGENT B0 ;  /* 0x0000000000007941 */ /* 0x000fea0003800200 */
.L_x_66971:
        /* <DEDUP_REMOVED lines=16> */
.L_x_66935:
        /* <DEDUP_REMOVED lines=20> */
[----:B------:R-:W-:-:S04]  /*e3d0*/  VIADD R8, R219, 0x40 ;  /* 0x00000040db087836 */ /* 0x000fc80000000000 */
        /* <DEDUP_REMOVED lines=22> */
.L_x_66979:
        /* <DEDUP_REMOVED lines=12> */
.L_x_66981:
[----:B------:R-:W-:Y:S05]  /*e600*/  BSYNC.RECONVERGENT B1 ;  /* 0x0000000000017941 */ /* 0x000fea0003800200 */
.L_x_66980:
        /* <DEDUP_REMOVED lines=61> */
.L_x_66978:
[----:B------:R-:W-:Y:S05]  /*e9e0*/  BSYNC.RECONVERGENT B0 ;  /* 0x0000000000007941 */ /* 0x000fea0003800200 */
.L_x_66977:
        /* <DEDUP_REMOVED lines=24> */
.L_x_66984:
        /* <DEDUP_REMOVED lines=12> */
.L_x_66986:
[----:B------:R-:W-:Y:S05]  /*ec30*/  BSYNC.RECONVERGENT B1 ;  /* 0x0000000000017941 */ /* 0x000fea0003800200 */
.L_x_66985:
        /* <DEDUP_REMOVED lines=62> */
.L_x_66983:
[----:B------:R-:W-:Y:S05]  /*f020*/  BSYNC.RECONVERGENT B0 ;  /* 0x0000000000007941 */ /* 0x000fea0003800200 */
.L_x_66982:
[----:B------:R-:W-:Y:S01]  /*f030*/  I2FP.F32.U32 R11, R11 ;  /* 0x0000000b000b7245 */ /* 0x000fe20000201000 */
[----:B------:R-:W-:Y:S01]  /*f040*/  BSSY.RECONVERGENT B0, `(.L_x_66987) ;  /* 0x0000062000007945 */ /* 0x000fe20003800200 */
[----:B------:R-:W-:Y:S02]  /*f050*/  ISETP.NE.AND P2, PT, R9, 0x1, PT ;  /* 0x000000010900780c */ /* 0x000fe40003f45270 */
[----:B------:R-:W-:Y:S01]  /*f060*/  LOP3.LUT R6, R6, 0xfffffffd, RZ, 0xc0, !PT ;  /* 0xfffffffd06067812 */ /* 0x000fe200078ec0ff */
        /* <DEDUP_REMOVED lines=20> */
.L_x_66989:
        /* <DEDUP_REMOVED lines=12> */
.L_x_66991:
[----:B------:R-:W-:Y:S05]  /*f270*/  BSYNC.RECONVERGENT B1 ;  /* 0x0000000000017941 */ /* 0x000fea0003800200 */
.L_x_66990:
        /* <DEDUP_REMOVED lines=62> */
.L_x_66988:
[----:B------:R-:W-:Y:S05]  /*f660*/  BSYNC.RECONVERGENT B0 ;  /* 0x0000000000007941 */ /* 0x000fea0003800200 */
.L_x_66987:
        /* <DEDUP_REMOVED lines=22> */
.L_x_66994:
        /* <DEDUP_REMOVED lines=12> */
.L_x_66996:
[----:B------:R-:W-:Y:S05]  /*f890*/  BSYNC.RECONVERGENT B1 ;  /* 0x0000000000017941 */ /* 0x000fea0003800200 */
.L_x_66995:
        /* <DEDUP_REMOVED lines=62> */
.L_x_66993:
[----:B------:R-:W-:Y:S05]  /*fc80*/  BSYNC.RECONVERGENT B0 ;  /* 0x0000000000007941 */ /* 0x000fea0003800200 */
.L_x_66992:
        /* <DEDUP_REMOVED lines=22> */
.L_x_66999:
        /* <DEDUP_REMOVED lines=12> */
.L_x_67001:
[----:B------:R-:W-:Y:S05]  /*feb0*/  BSYNC.RECONVERGENT B1 ;  /* 0x0000000000017941 */ /* 0x000fea0003800200 */
.L_x_67000:
        /* <DEDUP_REMOVED lines=62> */
.L_x_66998:
[----:B------:R-:W-:Y:S05]  /*102a0*/  BSYNC.RECONVERGENT B0 ;  /* 0x0000000000007941 */ /* 0x000fea0003800200 */
.L_x_66997:
        /* <DEDUP_REMOVED lines=22> */
.L_x_67004:
        /* <DEDUP_REMOVED lines=12> */
.L_x_67006:
[----:B------:R-:W-:Y:S05]  /*104d0*/  BSYNC.RECONVERGENT B1 ;  /* 0x0000000000017941 */ /* 0x000fea0003800200 */
.L_x_67005:
        /* <DEDUP_REMOVED lines=62> */
.L_x_67003:
[----:B------:R-:W-:Y:S05]  /*108c0*/  BSYNC.RECONVERGENT B0 ;  /* 0x0000000000007941 */ /* 0x000fea0003800200 */
.L_x_67002:
        /* <DEDUP_REMOVED lines=22> */
.L_x_67009:
        /* <DEDUP_REMOVED lines=12> */
.L_x_67011:
[----:B------:R-:W-:Y:S05]  /*10af0*/  BSYNC.RECONVERGENT B1 ;  /* 0x0000000000017941 */ /* 0x000fea0003800200 */
.L_x_67010:
        /* <DEDUP_REMOVED lines=62> */
.L_x_67008:
[----:B------:R-:W-:Y:S05]  /*10ee0*/  BSYNC.RECONVERGENT B0 ;  /* 0x0000000000007941 */ /* 0x000fea0003800200 */
.L_x_67007:
        /* <DEDUP_REMOVED lines=22> */
.L_x_67014:
        /* <DEDUP_REMOVED lines=15> */
.L_x_67016:
[----:B------:R-:W-:Y:S05]  /*11140*/  BSYNC.RECONVERGENT B1 ;  /* 0x0000000000017941 */ /* 0x000fea0003800200 */
.L_x_67015:
        /* <DEDUP_REMOVED lines=62> */
.L_x_67013:
[----:B------:R-:W-:Y:S05]  /*11530*/  BSYNC.RECONVERGENT B0 ;  /* 0x0000000000007941 */ /* 0x000fea0003800200 */
.L_x_67012:
        /* <DEDUP_REMOVED lines=10> */
.L_x_66976:
        /* <DEDUP_REMOVED lines=16> */
.L_x_67020:
        /* <DEDUP_REMOVED lines=12> */
.L_x_67022:
[----:B------:R-:W-:Y:S05]  /*117a0*/  BSYNC.RECONVERGENT B1 ;  /* 0x0000000000017941 */ /* 0x000fea0003800200 */
.L_x_67021:
        /* <DEDUP_REMOVED lines=61> */
.L_x_67019:
[----:B------:R-:W-:Y:S05]  /*11b80*/  BSYNC.RECONVERGENT B0 ;  /* 0x0000000000007941 */ /* 0x000fea0003800200 */
.L_x_67018:
        /* <DEDUP_REMOVED lines=23> */
.L_x_67025:
        /* <DEDUP_REMOVED lines=12> */
.L_x_67027:
[----:B------:R-:W-:Y:S05]  /*11dc0*/  BSYNC.RECONVERGENT B1 ;  /* 0x0000000000017941 */ /* 0x000fea0003800200 */
.L_x_67026:
        /* <DEDUP_REMOVED lines=62> */
.L_x_67024:
[----:B------:R-:W-:Y:S05]  /*121b0*/  BSYNC.RECONVERGENT B0 ;  /* 0x0000000000007941 */ /* 0x000fea0003800200 */
.L_x_67023:
[----:B------:R-:W-:Y:S01]  /*121c0*/  I2FP.F32.U32 R11, R11 ;  /* 0x0000000b000b7245 */ /* 0x000fe20000201000 */
[----:B------:R-:W-:Y:S01]  /*121d0*/  BSSY.RECONVERGENT B0, `(.L_x_67028) ;  /* 0x0000061000007945 */ /* 0x000fe20003800200 */
[----:B------:R-:W-:Y:S02]  /*121e0*/  ISETP.NE.AND P2, PT, R9, 0x1, PT ;  /* 0x000000010900780c */ /* 0x000fe40003f45270 */
[----:B------:R-:W-:Y:S01]  /*121f0*/  LOP3.LUT R6, R6, 0xfffffffd, RZ, 0xc0, !PT ;  /* 0xfffffffd06067812 */ /* 0x000fe200078ec0ff */
        /* <DEDUP_REMOVED lines=19> */
.L_x_67030:
        /* <DEDUP_REMOVED lines=12> */
.L_x_67032:
[----:B------:R-:W-:Y:S05]  /*123f0*/  BSYNC.RECONVERGENT B1 ;  /* 0x0000000000017941 */ /* 0x000fea0003800200 */
.L_x_67031:
        /* <DEDUP_REMOVED lines=62> */
.L_x_67029:
[----:B------:R-:W-:Y:S05]  /*127e0*/  BSYNC.RECONVERGENT B0 ;  /* 0x0000000000007941 */ /* 0x000fea0003800200 */
.L_x_67028:
        /* <DEDUP_REMOVED lines=21> */
.L_x_67035:
        /* <DEDUP_REMOVED lines=12> */
.L_x_67037:
[----:B------:R-:W-:Y:S05]  /*12a00*/  BSYNC.RECONVERGENT B1 ;  /* 0x0000000000017941 */ /* 0x000fea0003800200 */
.L_x_67036:
        /* <DEDUP_REMOVED lines=62> */
.L_x_67034:
[----:B------:R-:W-:Y:S05]  /*12df0*/  BSYNC.RECONVERGENT B0 ;  /* 0x0000000000007941 */ /* 0x000fea0003800200 */
.L_x_67033:
        /* <DEDUP_REMOVED lines=21> */
.L_x_67040:
        /* <DEDUP_REMOVED lines=12> */
.L_x_67042:
[----:B------:R-:W-:Y:S05]  /*13010*/  BSYNC.RECONVERGENT B1 ;  /* 0x0000000000017941 */ /* 0x000fea0003800200 */
.L_x_67041:
        /* <DEDUP_REMOVED lines=62> */
.L_x_67039:
[----:B------:R-:W-:Y:S05]  /*13400*/  BSYNC.RECONVERGENT B0 ;  /* 0x0000000000007941 */ /* 0x000fea0003800200 */
.L_x_67038:
        /* <DEDUP_REMOVED lines=21> */
.L_x_67045:
        /* <DEDUP_REMOVED lines=12> */
.L_x_67047:
[----:B------:R-:W-:Y:S05]  /*13620*/  BSYNC.RECONVERGENT B1 ;  /* 0x0000000000017941 */ /* 0x000fea0003800200 */
.L_x_67046:
        /* <DEDUP_REMOVED lines=62> */
.L_x_67044:
[----:B------:R-:W-:Y:S05]  /*13a10*/  BSYNC.RECONVERGENT B0 ;  /* 0x0000000000007941 */ /* 0x000fea0003800200 */
.L_x_67043:
        /* <DEDUP_REMOVED lines=21> */
.L_x_67050:
        /* <DEDUP_REMOVED lines=12> */
.L_x_67052:
[----:B------:R-:W-:Y:S05]  /*13c30*/  BSYNC.RECONVERGENT B1 ;  /* 0x0000000000017941 */ /* 0x000fea0003800200 */
.L_x_67051:
        /* <DEDUP_REMOVED lines=62> */
.L_x_67049:
[----:B------:R-:W-:Y:S05]  /*14020*/  BSYNC.RECONVERGENT B0 ;  /* 0x0000000000007941 */ /* 0x000fea0003800200 */
.L_x_67048:
        /* <DEDUP_REMOVED lines=21> */
.L_x_67055:
        /* <DEDUP_REMOVED lines=15> */
.L_x_67057:
[----:B------:R-:W-:Y:S05]  /*14270*/  BSYNC.RECONVERGENT B1 ;  /* 0x0000000000017941 */ /* 0x000fea0003800200 */
.L_x_67056:
        /* <DEDUP_REMOVED lines=62> */
.L_x_67054:
[----:B------:R-:W-:Y:S05]  /*14660*/  BSYNC.RECONVERGENT B0 ;  /* 0x0000000000007941 */ /* 0x000fea0003800200 */
.L_x_67053:
        /* <DEDUP_REMOVED lines=16> */
.L_x_67017:
[C---:B------:R-:W-:Y:S01]  /*14770*/  IMAD.WIDE.U32 R12, R8.reuse, 0x20, R238 ;  /* 0x00000020080c7825 */ /* 0x040fe200078e00ee */
[----:B------:R-:W-:Y:S02]  /*14780*/  SEL R9, RZ, 0x1000000, !P6 ;  /* 0x01000000ff097807 */ /* 0x000fe40007000000 */
[----:B------:R-:W-:Y:S01]  /*14790*/  SEL R11, RZ, 0x10000, !P5 ;  /* 0x00010000ff0b7807 */ /* 0x000fe20006800000 */
[----:B------:R-:W-:Y:S01]  /*147a0*/  IMAD.WIDE.U32 R14, R8, 0x8, R210 ;  /* 0x00000008080e7825 */ /* 0x000fe200078e00d2 */
        /* <DEDUP_REMOVED lines=39> */
.L_x_67061:
        /* <DEDUP_REMOVED lines=12> */
.L_x_67063:
[----:B------:R-:W-:Y:S05]  /*14ae0*/  BSYNC.RECONVERGENT B1 ;  /* 0x0000000000017941 */ /* 0x000fea0003800200 */
.L_x_67062:
        /* <DEDUP_REMOVED lines=62> */
.L_x_67060:
[----:B------:R-:W-:Y:S05]  /*14ed0*/  BSYNC.RECONVERGENT B0 ;  /* 0x0000000000007941 */ /* 0x000fea0003800200 */
.L_x_67059:
        /* <DEDUP_REMOVED lines=24> */
.L_x_67066:
        /* <DEDUP_REMOVED lines=12> */
.L_x_67068:
[----:B------:R-:W-:Y:S05]  /*15120*/  BSYNC.RECONVERGENT B1 ;  /* 0x0000000000017941 */ /* 0x000fea0003800200 */
.L_x_67067:
        /* <DEDUP_REMOVED lines=62> */
.L_x_67065:
[----:B------:R-:W-:Y:S05]  /*15510*/  BSYNC.RECONVERGENT B0 ;  /* 0x0000000000007941 */ /* 0x000fea0003800200 */
.L_x_67064:
        /* <DEDUP_REMOVED lines=24> */
.L_x_67071:
        /* <DEDUP_REMOVED lines=12> */
.L_x_67073:
[----:B------:R-:W-:Y:S05]  /*15760*/  BSYNC.RECONVERGENT B1 ;  /* 0x0000000000017941 */ /* 0x000fea0003800200 */
.L_x_67072:
        /* <DEDUP_REMOVED lines=62> */
.L_x_67070:
[----:B------:R-:W-:Y:S05]  /*15b50*/  BSYNC.RECONVERGENT B0 ;  /* 0x0000000000007941 */ /* 0x000fea0003800200 */
.L_x_67069:
        /* <DEDUP_REMOVED lines=22> */
.L_x_67076:
        /* <DEDUP_REMOVED lines=12> */
.L_x_67078:
[----:B------:R-:W-:Y:S05]  /*15d80*/  BSYNC.RECONVERGENT B1 ;  /* 0x0000000000017941 */ /* 0x000fea0003800200 */
.L_x_67077:
        /* <DEDUP_REMOVED lines=62> */
.L_x_67075:
[----:B------:R-:W-:Y:S05]  /*16170*/  BSYNC.RECONVERGENT B0 ;  /* 0x0000000000007941 */ /* 0x000fea0003800200 */
.L_x_67074:
        /* <DEDUP_REMOVED lines=22> */
.L_x_67081:
        /* <DEDUP_REMOVED lines=12> */
.L_x_67083:
[----:B------:R-:W-:Y:S05]  /*163a0*/  BSYNC.RECONVERGENT B1 ;  /* 0x0000000000017941 */ /* 0x000fea0003800200 */
.L_x_67082:
        /* <DEDUP_REMOVED lines=62> */
.L_x_67080:
[----:B------:R-:W-:Y:S05]  /*16790*/  BSYNC.RECONVERGENT B0 ;  /* 0x0000000000007941 */ /* 0x000fea0003800200 */
.L_x_67079:
        /* <DEDUP_REMOVED lines=22> */
.L_x_67086:
        /* <DEDUP_REMOVED lines=12> */
.L_x_67088:
[----:B------:R-:W-:Y:S05]  /*169c0*/  BSYNC.RECONVERGENT B1 ;  /* 0x0000000000017941 */ /* 0x000fea0003800200 */
.L_x_67087:
        /* <DEDUP_REMOVED lines=62> */
.L_x_67085:
[----:B------:R-:W-:Y:S05]  /*16db0*/  BSYNC.RECONVERGENT B0 ;  /* 0x0000000000007941 */ /* 0x000fea0003800200 */
.L_x_67084:
        /* <DEDUP_REMOVED lines=22> */
.L_x_67091:
        /* <DEDUP_REMOVED lines=12> */
.L_x_67093:
[----:B------:R-:W-:Y:S05]  /*16fe0*/  BSYNC.RECONVERGENT B1 ;  /* 0x0000000000017941 */ /* 0x000fea0003800200 */
.L_x_67092:
        /* <DEDUP_REMOVED lines=62> */
.L_x_67090:
[----:B------:R-:W-:Y:S05]  /*173d0*/  BSYNC.RECONVERGENT B0 ;  /* 0x0000000000007941 */ /* 0x000fea0003800200 */
.L_x_67089:
        /* <DEDUP_REMOVED lines=22> */
.L_x_67096:
        /* <DEDUP_REMOVED lines=15> */
.L_x_67098:
[----:B------:R-:W-:Y:S05]  /*17630*/  BSYNC.RECONVERGENT B1 ;  /* 0x0000000000017941 */ /* 0x000fea0003800200 */
.L_x_67097:
        /* <DEDUP_REMOVED lines=62> */
.L_x_67095:
[----:B------:R-:W-:Y:S05]  /*17a20*/  BSYNC.RECONVERGENT B0 ;  /* 0x0000000000007941 */ /* 0x000fea0003800200 */
.L_x_67094:
        /* <DEDUP_REMOVED lines=10> */
.L_x_67058:
        /* <DEDUP_REMOVED lines=16> */
.L_x_67102:
        /* <DEDUP_REMOVED lines=12> */
.L_x_67104:
[----:B------:R-:W-:Y:S05]  /*17c90*/  BSYNC.RECONVERGENT B1 ;  /* 0x0000000000017941 */ /* 0x000fea0003800200 */
.L_x_67103:
        /* <DEDUP_REMOVED lines=62> */
.L_x_67101:
[----:B------:R-:W-:Y:S05]  /*18080*/  BSYNC.RECONVERGENT B0 ;  /* 0x0000000000007941 */ /* 0x000fea0003800200 */
.L_x_67100:
        /* <DEDUP_REMOVED lines=23> */
.L_x_67107:
        /* <DEDUP_REMOVED lines=12> */
.L_x_67109:
[----:B------:R-:W-:Y:S05]  /*182c0*/  BSYNC.RECONVERGENT B1 ;  /* 0x0000000000017941 */ /* 0x000fea0003800200 */
.L_x_67108:
        /* <DEDUP_REMOVED lines=62> */
.L_x_67106:
[----:B------:R-:W-:Y:S05]  /*186b0*/  BSYNC.RECONVERGENT B0 ;  /* 0x0000000000007941 */ /* 0x000fea0003800200 */
.L_x_67105:
        /* <DEDUP_REMOVED lines=23> */
.L_x_67112:
        /* <DEDUP_REMOVED lines=12> */
.L_x_67114:
[----:B------:R-:W-:Y:S05]  /*188f0*/  BSYNC.RECONVERGENT B1 ;  /* 0x0000000000017941 */ /* 0x000fea0003800200 */
.L_x_67113:
        /* <DEDUP_REMOVED lines=62> */
.L_x_67111:
[----:B------:R-:W-:Y:S05]  /*18ce0*/  BSYNC.RECONVERGENT B0 ;  /* 0x0000000000007941 */ /* 0x000fea0003800200 */
.L_x_67110:
        /* <DEDUP_REMOVED lines=21> */
.L_x_67117:
        /* <DEDUP_REMOVED lines=12> */
.L_x_67119:
[----:B------:R-:W-:Y:S05]  /*18f00*/  BSYNC.RECONVERGENT B1 ;  /* 0x0000000000017941 */ /* 0x000fea0003800200 */
.L_x_67118:
        /* <DEDUP_REMOVED lines=62> */
.L_x_67116:
[----:B------:R-:W-:Y:S05]  /*192f0*/  BSYNC.RECONVERGENT B0 ;  /* 0x0000000000007941 */ /* 0x000fea0003800200 */
.L_x_67115:
        /* <DEDUP_REMOVED lines=21> */
.L_x_67122:
        /* <DEDUP_REMOVED lines=12> */
.L_x_67124:
[----:B------:R-:W-:Y:S05]  /*19510*/  BSYNC.RECONVERGENT B1 ;  /* 0x0000000000017941 */ /* 0x000fea0003800200 */
.L_x_67123:
        /* <DEDUP_REMOVED lines=62> */
.L_x_67121:
[----:B------:R-:W-:Y:S05]  /*19900*/  BSYNC.RECONVERGENT B0 ;  /* 0x0000000000007941 */ /* 0x000fea0003800200 */
.L_x_67120:
        /* <DEDUP_REMOVED lines=21> */
.L_x_67127:
        /* <DEDUP_REMOVED lines=12> */
.L_x_67129:
[----:B------:R-:W-:Y:S05]  /*19b20*/  BSYNC.RECONVERGENT B1 ;  /* 0x0000000000017941 */ /* 0x000fea0003800200 */
.L_x_67128:
        /* <DEDUP_REMOVED lines=62> */
.L_x_67126:
[----:B------:R-:W-:Y:S05]  /*19f10*/  BSYNC.RECONVERGENT B0 ;  /* 0x0000000000007941 */ /* 0x000fea0003800200 */
.L_x_67125:
        /* <DEDUP_REMOVED lines=21> */
.L_x_67132:
        /* <DEDUP_REMOVED lines=12> */
.L_x_67134:
[----:B------:R-:W-:Y:S05]  /*1a130*/  BSYNC.RECONVERGENT B1 ;  /* 0x0000000000017941 */ /* 0x000fea0003800200 */
.L_x_67133:
        /* <DEDUP_REMOVED lines=62> */
.L_x_67131:
[----:B------:R-:W-:Y:S05]  /*1a520*/  BSYNC.RECONVERGENT B0 ;  /* 0x0000000000007941 */ /* 0x000fea0003800200 */
.L_x_67130:
        /* <DEDUP_REMOVED lines=21> */
.L_x_67137:
        /* <DEDUP_REMOVED lines=15> */
.L_x_67139:
[----:B------:R-:W-:Y:S05]  /*1a770*/  BSYNC.RECONVERGENT B1 ;  /* 0x0000000000017941 */ /* 0x000fea0003800200 */
.L_x_67138:
        /* <DEDUP_REMOVED lines=62> */
.L_x_67136:
[----:B------:R-:W-:Y:S05]  /*1ab60*/  BSYNC.RECONVERGENT B0 ;  /* 0x0000000000007941 */ /* 0x000fea0003800200 */
.L_x_67135:
        /* <DEDUP_REMOVED lines=16> */
.L_x_67099:
        /* <DEDUP_REMOVED lines=43> */
.L_x_67143:
        /* <DEDUP_REMOVED lines=12> */
.L_x_67145:
[----:B------:R-:W-:Y:S05]  /*1afe0*/  BSYNC.RECONVERGENT B1 ;  /* 0x0000000000017941 */ /* 0x000fea0003800200 */
.L_x_67144:
        /* <DEDUP_REMOVED lines=62> */
.L_x_67142:
[----:B------:R-:W-:Y:S05]  /*1b3d0*/  BSYNC.RECONVERGENT B0 ;  /* 0x0000000000007941 */ /* 0x000fea0003800200 */
.L_x_67141:
        /* <DEDUP_REMOVED lines=24> */
.L_x_67148:
        /* <DEDUP_REMOVED lines=12> */
.L_x_67150:
[----:B------:R-:W-:Y:S05]  /*1b620*/  BSYNC.RECONVERGENT B1 ;  /* 0x0000000000017941 */ /* 0x000fea0003800200 */
.L_x_67149:
        /* <DEDUP_REMOVED lines=62> */
.L_x_67147:
[----:B------:R-:W-:Y:S05]  /*1ba10*/  BSYNC.RECONVERGENT B0 ;  /* 0x0000000000007941 */ /* 0x000fea0003800200 */
.L_x_67146:
        /* <DEDUP_REMOVED lines=24> */
.L_x_67153:
        /* <DEDUP_REMOVED lines=12> */
.L_x_67155:
[----:B------:R-:W-:Y:S05]  /*1bc60*/  BSYNC.RECONVERGENT B1 ;  /* 0x0000000000017941 */ /* 0x000fea0003800200 */
.L_x_67154:
        /* <DEDUP_REMOVED lines=62> */
.L_x_67152:
[----:B------:R-:W-:Y:S05]  /*1c050*/  BSYNC.RECONVERGENT B0 ;  /* 0x0000000000007941 */ /* 0x000fea0003800200 */
.L_x_67151:
        /* <DEDUP_REMOVED lines=22> */
.L_x_67158:
        /* <DEDUP_REMOVED lines=12> */
.L_x_67160:
[----:B------:R-:W-:Y:S05]  /*1c280*/  BSYNC.RECONVERGENT B1 ;  /* 0x0000000000017941 */ /* 0x000fea0003800200 */
.L_x_67159:
        /* <DEDUP_REMOVED lines=62> */
.L_x_67157:
[----:B------:R-:W-:Y:S05]  /*1c670*/  BSYNC.RECONVERGENT B0 ;  /* 0x0000000000007941 */ /* 0x000fea0003800200 */
.L_x_67156:
        /* <DEDUP_REMOVED lines=22> */
.L_x_67163:
        /* <DEDUP_REMOVED lines=12> */
.L_x_67165:
[----:B------:R-:W-:Y:S05]  /*1c8a0*/  BSYNC.RECONVERGENT B1 ;  /* 0x0000000000017941 */ /* 0x000fea0003800200 */
.L_x_67164:
        /* <DEDUP_REMOVED lines=62> */
.L_x_67162:
[----:B------:R-:W-:Y:S05]  /*1cc90*/  BSYNC.RECONVERGENT B0 ;  /* 0x0000000000007941 */ /* 0x000fea0003800200 */
.L_x_67161:
        /* <DEDUP_REMOVED lines=22> */
.L_x_67168:
        /* <DEDUP_REMOVED lines=12> */
.L_x_67170:
[----:B------:R-:W-:Y:S05]  /*1cec0*/  BSYNC.RECONVERGENT B1 ;  /* 0x0000000000017941 */ /* 0x000fea0003800200 */
.L_x_67169:
        /* <DEDUP_REMOVED lines=62> */
.L_x_67167:
[----:B------:R-:W-:Y:S05]  /*1d2b0*/  BSYNC.RECONVERGENT B0 ;  /* 0x0000000000007941 */ /* 0x000fea0003800200 */
.L_x_67166:
        /* <DEDUP_REMOVED lines=22> */
.L_x_67173:
        /* <DEDUP_REMOVED lines=12> */
.L_x_67175:
[----:B------:R-:W-:Y:S05]  /*1d4e0*/  BSYNC.RECONVERGENT B1 ;  /* 0x0000000000017941 */ /* 0x000fea0003800200 */
.L_x_67174:
        /* <DEDUP_REMOVED lines=62> */
.L_x_67172:
[----:B------:R-:W-:Y:S05]  /*1d8d0*/  BSYNC.RECONVERGENT B0 ;  /* 0x0000000000007941 */ /* 0x000fea0003800200 */
.L_x_67171:
        /* <DEDUP_REMOVED lines=22> */
.L_x_67178:
        /* <DEDUP_REMOVED lines=15> */
.L_x_67180:
[----:B------:R-:W-:Y:S05]  /*1db30*/  BSYNC.RECONVERGENT B1 ;  /* 0x0000000000017941 */ /* 0x000fea0003800200 */
.L_x_67179:
        /* <DEDUP_REMOVED lines=62> */
.L_x_67177:
[----:B------:R-:W-:Y:S05]  /*1df20*/  BSYNC.RECONVERGENT B0 ;  /* 0x0000000000007941 */ /* 0x000fea0003800200 */
.L_x_67176:
        /* <DEDUP_REMOVED lines=10> */
.L_x_67140:
        /* <DEDUP_REMOVED lines=11> */
[----:B------:R-:W-:Y:S01]  /*1e080*/  @P1 VIADD R18, R20, 0x1 ;  /* 0x0000000114121836 */ /* 0x000fe20000000000 */
[----:B------:R-:W-:Y:S01]  /*1e090*/  @!P1 MOV R16, R226 ;  /* 0x000000e200109202 */ /* 0x000fe20000000f00 */
[----:B------:R-:W-:Y:S02]  /*1e0a0*/  @P1 IMAD.MOV.U32 R17, RZ, RZ, R11 ;  /* 0x000000ffff111224 */ /* 0x000fe400078e000b */
[----:B------:R-:W-:Y:S01]  /*1e0b0*/  @P1 IMAD.MOV.U32 R16, RZ, RZ, R225 ;  /* 0x000000ffff101224 */ /* 0x000fe200078e00e1 */
[----:B------:R-:W-:Y:S06]  /*1e0c0*/  BRA `(.L_x_67183) ;  /* 0x00000004002c7947 */ /* 0x000fec0003800000 */
.L_x_67184:
        /* <DEDUP_REMOVED lines=12> */
.L_x_67186:
[----:B------:R-:W-:Y:S05]  /*1e190*/  BSYNC.RECONVERGENT B1 ;  /* 0x0000000000017941 */ /* 0x000fea0003800200 */
.L_x_67185:
        /* <DEDUP_REMOVED lines=62> */
.L_x_67183:
[----:B------:R-:W-:Y:S05]  /*1e580*/  BSYNC.RECONVERGENT B0 ;  /* 0x0000000000007941 */ /* 0x000fea0003800200 */
.L_x_67182:
        /* <DEDUP_REMOVED lines=23> */
.L_x_67189:
        /* <DEDUP_REMOVED lines=12> */
.L_x_67191:
[----:B------:R-:W-:Y:S05]  /*1e7c0*/  BSYNC.RECONVERGENT B1 ;  /* 0x0000000000017941 */ /* 0x000fea0003800200 */
.L_x_67190:
        /* <DEDUP_REMOVED lines=62> */
.L_x_67188:
[----:B------:R-:W-:Y:S05]  /*1ebb0*/  BSYNC.RECONVERGENT B0 ;  /* 0x0000000000007941 */ /* 0x000fea0003800200 */
.L_x_67187:
        /* <DEDUP_REMOVED lines=23> */
.L_x_67194:
        /* <DEDUP_REMOVED lines=12> */
.L_x_67196:
[----:B------:R-:W-:Y:S05]  /*1edf0*/  BSYNC.RECONVERGENT B1 ;  /* 0x0000000000017941 */ /* 0x000fea0003800200 */
.L_x_67195:
        /* <DEDUP_REMOVED lines=62> */
.L_x_67193:
[----:B------:R-:W-:Y:S05]  /*1f1e0*/  BSYNC.RECONVERGENT B0 ;  /* 0x0000000000007941 */ /* 0x000fea0003800200 */
.L_x_67192:
        /* <DEDUP_REMOVED lines=21> */
.L_x_67199:
        /* <DEDUP_REMOVED lines=12> */
.L_x_67201:
[----:B------:R-:W-:Y:S05]  /*1f400*/  BSYNC.RECONVERGENT B1 ;  /* 0x0000000000017941 */ /* 0x000fea0003800200 */
.L_x_67200:
        /* <DEDUP_REMOVED lines=62> */
.L_x_67198:
[----:B------:R-:W-:Y:S05]  /*1f7f0*/  BSYNC.RECONVERGENT B0 ;  /* 0x0000000000007941 */ /* 0x000fea0003800200 */
.L_x_67197:
        /* <DEDUP_REMOVED lines=21> */
.L_x_67204:
        /* <DEDUP_REMOVED lines=12> */
.L_x_67206:
[----:B------:R-:W-:Y:S05]  /*1fa10*/  BSYNC.RECONVERGENT B1 ;  /* 0x0000000000017941 */ /* 0x000fea0003800200 */
.L_x_67205:
        /* <DEDUP_REMOVED lines=62> */
.L_x_67203:
[----:B------:R-:W-:Y:S05]  /*1fe00*/  BSYNC.RECONVERGENT B0 ;  /* 0x0000000000007941 */ /* 0x000fea0003800200 */
.L_x_67202:
        /* <DEDUP_REMOVED lines=21> */
.L_x_67209:
        /* <DEDUP_REMOVED lines=12> */
.L_x_67211:
[----:B------:R-:W-:Y:S05]  /*20020*/  BSYNC.RECONVERGENT B1 ;  /* 0x0000000000017941 */ /* 0x000fea0003800200 */
.L_x_67210:
        /* <DEDUP_REMOVED lines=62> */
.L_x_67208:
[----:B------:R-:W-:Y:S05]  /*20410*/  BSYNC.RECONVERGENT B0 ;  /* 0x0000000000007941 */ /* 0x000fea0003800200 */
.L_x_67207:
        /* <DEDUP_REMOVED lines=21> */
.L_x_67214:
        /* <DEDUP_REMOVED lines=12> */
.L_x_67216:
[----:B------:R-:W-:Y:S05]  /*20630*/  BSYNC.RECONVERGENT B1 ;  /* 0x0000000000017941 */ /* 0x000fea0003800200 */
.L_x_67215:
        /* <DEDUP_REMOVED lines=62> */
.L_x_67213:
[----:B------:R-:W-:Y:S05]  /*20a20*/  BSYNC.RECONVERGENT B0 ;  /* 0x0000000000007941 */ /* 0x000fea0003800200 */
.L_x_67212:
        /* <DEDUP_REMOVED lines=21> */
.L_x_67219:
        /* <DEDUP_REMOVED lines=15> */
.L_x_67221:
[----:B------:R-:W-:Y:S05]  /*20c70*/  BSYNC.RECONVERGENT B1 ;  /* 0x0000000000017941 */ /* 0x000fea0003800200 */
.L_x_67220:
        /* <DEDUP_REMOVED lines=62> */
.L_x_67218:
[----:B------:R-:W-:Y:S05]  /*21060*/  BSYNC.RECONVERGENT B0 ;  /* 0x0000000000007941 */ /* 0x000fea0003800200 */
.L_x_67217:
        /* <DEDUP_REMOVED lines=16> */
.L_x_67181:
        /* <DEDUP_REMOVED lines=43> */
.L_x_67225:
        /* <DEDUP_REMOVED lines=12> */
.L_x_67227:
[----:B------:R-:W-:Y:S05]  /*214e0*/  BSYNC.RECONVERGENT B1 ;  /* 0x0000000000017941 */ /* 0x000fea0003800200 */
.L_x_67226:
        /* <DEDUP_REMOVED lines=62> */
.L_x_67224:
[----:B------:R-:W-:Y:S05]  /*218d0*/  BSYNC.RECONVERGENT B0 ;  /* 0x0000000000007941 */ /* 0x000fea0003800200 */
.L_x_67223:
        /* <DEDUP_REMOVED lines=24> */
.L_x_67230:
        /* <DEDUP_REMOVED lines=12> */
.L_x_67232:
[----:B------:R-:W-:Y:S05]  /*21b20*/  BSYNC.RECONVERGENT B1 ;  /* 0x0000000000017941 */ /* 0x000fea0003800200 */
.L_x_67231:
        /* <DEDUP_REMOVED lines=62> */
.L_x_67229:
[----:B------:R-:W-:Y:S05]  /*21f10*/  BSYNC.RECONVERGENT B0 ;  /* 0x0000000000007941 */ /* 0x000fea0003800200 */
.L_x_67228:
        /* <DEDUP_REMOVED lines=24> */
.L_x_67235:
        /* <DEDUP_REMOVED lines=12> */
.L_x_67237:
[----:B------:R-:W-:Y:S05]  /*22160*/  BSYNC.RECONVERGENT B1 ;  /* 0x0000000000017941 */ /* 0x000fea0003800200 */
.L_x_67236:
        /* <DEDUP_REMOVED lines=62> */
.L_x_67234:
[----:B------:R-:W-:Y:S05]  /*22550*/  BSYNC.RECONVERGENT B0 ;  /* 0x0000000000007941 */ /* 0x000fea0003800200 */
.L_x_67233:
        /* <DEDUP_REMOVED lines=22> */
.L_x_67240:
        /* <DEDUP_REMOVED lines=12> */
.L_x_67242:
[----:B------:R-:W-:Y:S05]  /*22780*/  BSYNC.RECONVERGENT B1 ;  /* 0x0000000000017941 */ /* 0x000fea0003800200 */
.L_x_67241:
        /* <DEDUP_REMOVED lines=62> */
.L_x_67239:
[----:B------:R-:W-:Y:S05]  /*22b70*/  BSYNC.RECONVERGENT B0 ;  /* 0x0000000000007941 */ /* 0x000fea0003800200 */
.L_x_67238:
        /* <DEDUP_REMOVED lines=22> */
.L_x_67245:
        /* <DEDUP_REMOVED lines=12> */
.L_x_67247:
[----:B------:R-:W-:Y:S05]  /*22da0*/  BSYNC.RECONVERGENT B1 ;  /* 0x0000000000017941 */ /* 0x000fea0003800200 */
.L_x_67246:
        /* <DEDUP_REMOVED lines=62> */
.L_x_67244:
[----:B------:R-:W-:Y:S05]  /*23190*/  BSYNC.RECONVERGENT B0 ;  /* 0x0000000000007941 */ /* 0x000fea0003800200 */
.L_x_67243:
        /* <DEDUP_REMOVED lines=22> */
.L_x_67250:
        /* <DEDUP_REMOVED lines=12> */
.L_x_67252:
[----:B------:R-:W-:Y:S05]  /*233c0*/  BSYNC.RECONVERGENT B1 ;  /* 0x0000000000017941 */ /* 0x000fea0003800200 */
.L_x_67251:
        /* <DEDUP_REMOVED lines=62> */
.L_x_67249:
[----:B------:R-:W-:Y:S05]  /*237b0*/  BSYNC.RECONVERGENT B0 ;  /* 0x0000000000007941 */ /* 0x000fea0003800200 */
.L_x_67248:
        /* <DEDUP_REMOVED lines=22> */
.L_x_67255:
        /* <DEDUP_REMOVED lines=12> */
.L_x_67257:
[----:B------:R-:W-:Y:S05]  /*239e0*/  BSYNC.RECONVERGENT B1 ;  /* 0x0000000000017941 */ /* 0x000fea0003800200 */
.L_x_67256:
        /* <DEDUP_REMOVED lines=62> */
.L_x_67254:
[----:B------:R-:W-:Y:S05]  /*23dd0*/  BSYNC.RECONVERGENT B0 ;  /* 0x0000000000007941 */ /* 0x000fea0003800200 */
.L_x_67253:
        /* <DEDUP_REMOVED lines=22> */
.L_x_67260:
        /* <DEDUP_REMOVED lines=15> */
.L_x_67262:
[----:B------:R-:W-:Y:S05]  /*24030*/  BSYNC.RECONVERGENT B1 ;  /* 0x0000000000017941 */ /* 0x000fea0003800200 */
.L_x_67261:
        /* <DEDUP_REMOVED lines=62> */
.L_x_67259:
[----:B------:R-:W-:Y:S05]  /*24420*/  BSYNC.RECONVERGENT B0 ;  /* 0x0000000000007941 */ /* 0x000fea0003800200 */
.L_x_67258:
        /* <DEDUP_REMOVED lines=10> */
.L_x_67222:
        /* <DEDUP_REMOVED lines=16> */
.L_x_67266:
        /* <DEDUP_REMOVED lines=12> */
.L_x_67268:
[----:B------:R-:W-:Y:S05]  /*24690*/  BSYNC.RECONVERGENT B1 ;  /* 0x0000000000017941 */ /* 0x000fea0003800200 */
.L_x_67267:
        /* <DEDUP_REMOVED lines=62> */
.L_x_67265:
[----:B------:R-:W-:Y:S05]  /*24a80*/  BSYNC.RECONVERGENT B0 ;  /* 0x0000000000007941 */ /* 0x000fea0003800200 */
.L_x_67264:
[----:B------:R-:W-:Y:S01]  /*24a90*/  I2FP.F32.U32 R17, R18 ;  /* 0x0000001200117245 */ /* 0x000fe20000201000 */
[----:B------:R-:W-:Y:S01]  /*24aa0*/  BSSY.RECONVERGENT B0, `(.L_x_67269) ;  /* 0x0000061000007945 */ /* 0x000fe20003800200 */
[----:B------:R-:W-:Y:S01]  /*24ab0*/  ISETP.NE.AND P2, PT, R20, 0x1, PT ;  /* 0x000000011400780c */ /* 0x000fe20003f45270 */
[----:B------:R-:W-:Y:S01]  /*24ac0*/  HFMA2 R18, -RZ, RZ, 0, 1.1920928955078125e-07 ;  /* 0x00000002ff127431 */ /* 0x000fe200000001ff */
        /* <DEDUP_REMOVED lines=19> */
.L_x_67271:
        /* <DEDUP_REMOVED lines=12> */
.L_x_67273:
[----:B------:R-:W-:Y:S05]  /*24cc0*/  BSYNC.RECONVERGENT B1 ;  /* 0x0000000000017941 */ /* 0x000fea0003800200 */
.L_x_67272:
        /* <DEDUP_REMOVED lines=62> */
.L_x_67270:
[----:B------:R-:W-:Y:S05]  /*250b0*/  BSYNC.RECONVERGENT B0 ;  /* 0x0000000000007941 */ /* 0x000fea0003800200 */
.L_x_67269:
        /* <DEDUP_REMOVED lines=23> */
.L_x_67276:
        /* <DEDUP_REMOVED lines=12> */
.L_x_67278:
[----:B------:R-:W-:Y:S05]  /*252f0*/  BSYNC.RECONVERGENT B1 ;  /* 0x0000000000017941 */ /* 0x000fea0003800200 */
.L_x_67277:
        /* <DEDUP_REMOVED lines=62> */
.L_x_67275:
[----:B------:R-:W-:Y:S05]  /*256e0*/  BSYNC.RECONVERGENT B0 ;  /* 0x0000000000007941 */ /* 0x000fea0003800200 */
.L_x_67274:
        /* <DEDUP_REMOVED lines=21> */
.L_x_67281:
        /* <DEDUP_REMOVED lines=12> */
.L_x_67283:
[----:B------:R-:W-:Y:S05]  /*25900*/  BSYNC.RECONVERGENT B1 ;  /* 0x0000000000017941 */ /* 0x000fea0003800200 */
.L_x_67282:
        /* <DEDUP_REMOVED lines=62> */
.L_x_67280:
[----:B------:R-:W-:Y:S05]  /*25cf0*/  BSYNC.RECONVERGENT B0 ;  /* 0x0000000000007941 */ /* 0x000fea0003800200 */
.L_x_67279:
        /* <DEDUP_REMOVED lines=21> */
.L_x_67286:
        /* <DEDUP_REMOVED lines=12> */
.L_x_67288:
[----:B------:R-:W-:Y:S05]  /*25f10*/  BSYNC.RECONVERGENT B1 ;  /* 0x0000000000017941 */ /* 0x000fea0003800200 */
.L_x_67287:
        /* <DEDUP_REMOVED lines=62> */
.L_x_67285:
[----:B------:R-:W-:Y:S05]  /*26300*/  BSYNC.RECONVERGENT B0 ;  /* 0x0000000000007941 */ /* 0x000fea0003800200 */
.L_x_67284:
        /* <DEDUP_REMOVED lines=21> */
.L_x_67291:
        /* <DEDUP_REMOVED lines=12> */
.L_x_67293:
[----:B------:R-:W-:Y:S05]  /*26520*/  BSYNC.RECONVERGENT B1 ;  /* 0x0000000000017941 */ /* 0x000fea0003800200 */
.L_x_67292:
        /* <DEDUP_REMOVED lines=62> */
.L_x_67290:
[----:B------:R-:W-:Y:S05]  /*26910*/  BSYNC.RECONVERGENT B0 ;  /* 0x0000000000007941 */ /* 0x000fea0003800200 */
.L_x_67289:
        /* <DEDUP_REMOVED lines=21> */
.L_x_67296:
        /* <DEDUP_REMOVED lines=12> */
.L_x_67298:
[----:B------:R-:W-:Y:S05]  /*26b30*/  BSYNC.RECONVERGENT B1 ;  /* 0x0000000000017941 */ /* 0x000fea0003800200 */
.L_x_67297:
        /* <DEDUP_REMOVED lines=62> */
.L_x_67295:
[----:B------:R-:W-:Y:S05]  /*26f20*/  BSYNC.RECONVERGENT B0 ;  /* 0x0000000000007941 */ /* 0x000fea0003800200 */
.L_x_67294:
        /* <DEDUP_REMOVED lines=21> */
.L_x_67301:
        /* <DEDUP_REMOVED lines=15> */
.L_x_67303:
[----:B------:R-:W-:Y:S05]  /*27170*/  BSYNC.RECONVERGENT B1 ;  /* 0x0000000000017941 */ /* 0x000fea0003800200 */
.L_x_67302:
        /* <DEDUP_REMOVED lines=62> */
.L_x_67300:
[----:B------:R-:W-:Y:S05]  /*27560*/  BSYNC.RECONVERGENT B0 ;  /* 0x0000000000007941 */ /* 0x000fea0003800200 */
.L_x_67299:
        /* <DEDUP_REMOVED lines=16> */
.L_x_67263:
        /* <DEDUP_REMOVED lines=43> */
.L_x_67307:
        /* <DEDUP_REMOVED lines=12> */
.L_x_67309:
[----:B------:R-:W-:Y:S05]  /*279e0*/  BSYNC.RECONVERGENT B1 ;  /* 0x0000000000017941 */ /* 0x000fea0003800200 */
.L_x_67308:
        /* <DEDUP_REMOVED lines=62> */
.L_x_67306:
[----:B------:R-:W-:Y:S05]  /*27dd0*/  BSYNC.RECONVERGENT B0 ;  /* 0x0000000000007941 */ /* 0x000fea0003800200 */
.L_x_67305:
        /* <DEDUP_REMOVED lines=24> */
.L_x_67312:
        /* <DEDUP_REMOVED lines=12> */
.L_x_67314:
[----:B------:R-:W-:Y:S05]  /*28020*/  BSYNC.RECONVERGENT B1 ;  /* 0x0000000000017941 */ /* 0x000fea0003800200 */
.L_x_67313:
        /* <DEDUP_REMOVED lines=62> */
.L_x_67311:
[----:B------:R-:W-:Y:S05]  /*28410*/  BSYNC.RECONVERGENT B0 ;  /* 0x0000000000007941 */ /* 0x000fea0003800200 */
.L_x_67310:
        /* <DEDUP_REMOVED lines=24> */
.L_x_67317:
        /* <DEDUP_REMOVED lines=12> */
.L_x_67319:
[----:B------:R-:W-:Y:S05]  /*28660*/  BSYNC.RECONVERGENT B1 ;  /* 0x0000000000017941 */ /* 0x000fea0003800200 */
.L_x_67318:
        /* <DEDUP_REMOVED lines=62> */
.L_x_67316:
[----:B------:R-:W-:Y:S05]  /*28a50*/  BSYNC.RECONVERGENT B0 ;  /* 0x0000000000007941 */ /* 0x000fea0003800200 */
.L_x_67315:
        /* <DEDUP_REMOVED lines=22> */
.L_x_67322:
        /* <DEDUP_REMOVED lines=12> */
.L_x_67324:
[----:B------:R-:W-:Y:S05]  /*28c80*/  BSYNC.RECONVERGENT B1 ;  /* 0x0000000000017941 */ /* 0x000fea0003800200 */
.L_x_67323:
        /* <DEDUP_REMOVED lines=62> */
.L_x_67321:
[----:B------:R-:W-:Y:S05]  /*29070*/  BSYNC.RECONVERGENT B0 ;  /* 0x0000000000007941 */ /* 0x000fea0003800200 */
.L_x_67320:
        /* <DEDUP_REMOVED lines=22> */
.L_x_67327:
        /* <DEDUP_REMOVED lines=12> */
.L_x_67329:
[----:B------:R-:W-:Y:S05]  /*292a0*/  BSYNC.RECONVERGENT B1 ;  /* 0x0000000000017941 */ /* 0x000fea0003800200 */
.L_x_67328:
        /* <DEDUP_REMOVED lines=62> */
.L_x_67326:
[----:B------:R-:W-:Y:S05]  /*29690*/  BSYNC.RECONVERGENT B0 ;  /* 0x0000000000007941 */ /* 0x000fea0003800200 */
.L_x_67325:
        /* <DEDUP_REMOVED lines=22> */
.L_x_67332:
        /* <DEDUP_REMOVED lines=12> */
.L_x_67334:
[----:B------:R-:W-:Y:S05]  /*298c0*/  BSYNC.RECONVERGENT B1 ;  /* 0x0000000000017941 */ /* 0x000fea0003800200 */
.L_x_67333:
        /* <DEDUP_REMOVED lines=62> */
.L_x_67331:
[----:B------:R-:W-:Y:S05]  /*29cb0*/  BSYNC.RECONVERGENT B0 ;  /* 0x0000000000007941 */ /* 0x000fea0003800200 */
.L_x_67330:
        /* <DEDUP_REMOVED lines=22> */
.L_x_67337:
        /* <DEDUP_REMOVED lines=12> */
.L_x_67339:
[----:B------:R-:W-:Y:S05]  /*29ee0*/  BSYNC.RECONVERGENT B1 ;  /* 0x0000000000017941 */ /* 0x000fea0003800200 */
.L_x_67338:
        /* <DEDUP_REMOVED lines=62> */
.L_x_67336:
[----:B------:R-:W-:Y:S05]  /*2a2d0*/  BSYNC.RECONVERGENT B0 ;  /* 0x0000000000007941 */ /* 0x000fea0003800200 */
.L_x_67335:
        /* <DEDUP_REMOVED lines=22> */
.L_x_67342:
        /* <DEDUP_REMOVED lines=15> */
.L_x_67344:
[----:B------:R-:W-:Y:S05]  /*2a530*/  BSYNC.RECONVERGENT B1 ;  /* 0x0000000000017941 */ /* 0x000fea0003800200 */
.L_x_67343:
        /* <DEDUP_REMOVED lines=51> */
[----:B------:R-:W-:Y:S02]  /*2a870*/  HFMA2 R21, -RZ, RZ, 0, 0 ;  /* 0x00000000ff157431 */ /* 0x000fe400000001ff */
        /* <DEDUP_REMOVED lines=10> */
.L_x_67341:
[----:B------:R-:W-:Y:S05]  /*2a920*/  BSYNC.RECONVERGENT B0 ;  /* 0x0000000000007941 */ /* 0x000fea0003800200 */
.L_x_67340:
        /* <DEDUP_REMOVED lines=10> */
.L_x_67304:
        /* <DEDUP_REMOVED lines=16> */
.L_x_67348:
        /* <DEDUP_REMOVED lines=12> */
.L_x_67350:
[----:B------:R-:W-:Y:S05]  /*2ab90*/  BSYNC.RECONVERGENT B1 ;  /* 0x0000000000017941 */ /* 0x000fea0003800200 */
.L_x_67349:
        /* <DEDUP_REMOVED lines=62> */
.L_x_67347:
[----:B------:R-:W-:Y:S05]  /*2af80*/  BSYNC.RECONVERGENT B0 ;  /* 0x0000000000007941 */ /* 0x000fea0003800200 */
.L_x_67346:
        /* <DEDUP_REMOVED lines=23> */
.L_x_67353:
        /* <DEDUP_REMOVED lines=12> */
.L_x_67355:
[----:B------:R-:W-:Y:S05]  /*2b1c0*/  BSYNC.RECONVERGENT B1 ;  /* 0x0000000000017941 */ /* 0x000fea0003800200 */
.L_x_67354:
        /* <DEDUP_REMOVED lines=62> */
.L_x_67352:
[----:B------:R-:W-:Y:S05]  /*2b5b0*/  BSYNC.RECONVERGENT B0 ;  /* 0x0000000000007941 */ /* 0x000fea0003800200 */
.L_x_67351:
        /* <DEDUP_REMOVED lines=23> */
.L_x_67358:
        /* <DEDUP_REMOVED lines=12> */
.L_x_67360:
[----:B------:R-:W-:Y:S05]  /*2b7f0*/  BSYNC.RECONVERGENT B1 ;  /* 0x0000000000017941 */ /* 0x000fea0003800200 */
.L_x_67359:
        /* <DEDUP_REMOVED lines=62> */
.L_x_67357:
[----:B------:R-:W-:Y:S05]  /*2bbe0*/  BSYNC.RECONVERGENT B0 ;  /* 0x0000000000007941 */ /* 0x000fea0003800200 */
.L_x_67356:
[----:B------:R-:W-:Y:S01]  /*2bbf0*/  I2FP.F32.U32 R12, R16 ;  /* 0x00000010000c7245 */ /* 0x000fe20000201000 */
[----:B------:R-:W-:Y:S01]  /*2bc00*/  BSSY.RECONVERGENT B0, `(.L_x_67361) ;  /* 0x000005f000007945 */ /* 0x000fe20003800200 */
[----:B------:R-:W-:Y:S02]  /*2bc10*/  ISETP.NE.AND P3, PT, R21, 0x1, PT ;  /* 0x000000011500780c */ /* 0x000fe40003f65270 */
        /* <DEDUP_REMOVED lines=18> */
.L_x_67363:
        /* <DEDUP_REMOVED lines=12> */
.L_x_67365:
[----:B------:R-:W-:Y:S05]  /*2be00*/  BSYNC.RECONVERGENT B1 ;  /* 0x0000000000017941 */ /* 0x000fea0003800200 */
.L_x_67364:
        /* <DEDUP_REMOVED lines=62> */
.L_x_67362:
[----:B------:R-:W-:Y:S05]  /*2c1f0*/  BSYNC.RECONVERGENT B0 ;  /* 0x0000000000007941 */ /* 0x000fea0003800200 */
.L_x_67361:
        /* <DEDUP_REMOVED lines=21> */
.L_x_67368:
        /* <DEDUP_REMOVED lines=12> */
.L_x_67370:
[----:B------:R-:W-:Y:S05]  /*2c410*/  BSYNC.RECONVERGENT B1 ;  /* 0x0000000000017941 */ /* 0x000fea0003800200 */
.L_x_67369:
        /* <DEDUP_REMOVED lines=62> */
.L_x_67367:
[----:B------:R-:W-:Y:S05]  /*2c800*/  BSYNC.RECONVERGENT B0 ;  /* 0x0000000000007941 */ /* 0x000fea0003800200 */
.L_x_67366:
        /* <DEDUP_REMOVED lines=21> */
.L_x_67373:
        /* <DEDUP_REMOVED lines=12> */
.L_x_67375:
[----:B------:R-:W-:Y:S05]  /*2ca20*/  BSYNC.RECONVERGENT B1 ;  /* 0x0000000000017941 */ /* 0x000fea0003800200 */
.L_x_67374:
        /* <DEDUP_REMOVED lines=62> */
.L_x_67372:
[----:B------:R-:W-:Y:S05]  /*2ce10*/  BSYNC.RECONVERGENT B0 ;  /* 0x0000000000007941 */ /* 0x000fea0003800200 */
.L_x_67371:
        /* <DEDUP_REMOVED lines=21> */
.L_x_67378:
        /* <DEDUP_REMOVED lines=12> */
.L_x_67380:
[----:B------:R-:W-:Y:S05]  /*2d030*/  BSYNC.RECONVERGENT B1 ;  /* 0x0000000000017941 */ /* 0x000fea0003800200 */
.L_x_67379:
        /* <DEDUP_REMOVED lines=62> */
.L_x_67377:
[----:B------:R-:W-:Y:S05]  /*2d420*/  BSYNC.RECONVERGENT B0 ;  /* 0x0000000000007941 */ /* 0x000fea0003800200 */
.L_x_67376:
        /* <DEDUP_REMOVED lines=21> */
.L_x_67383:
        /* <DEDUP_REMOVED lines=15> */
.L_x_67385:
[----:B------:R-:W-:Y:S05]  /*2d670*/  BSYNC.RECONVERGENT B1 ;  /* 0x0000000000017941 */ /* 0x000fea0003800200 */
.L_x_67384:
        /* <DEDUP_REMOVED lines=62> */
.L_x_67382:
[----:B------:R-:W-:Y:S05]  /*2da60*/  BSYNC.RECONVERGENT B0 ;  /* 0x0000000000007941 */ /* 0x000fea0003800200 */
.L_x_67381:
        /* <DEDUP_REMOVED lines=16> */
.L_x_67345:
        /* <DEDUP_REMOVED lines=43> */
.L_x_67389:
        /* <DEDUP_REMOVED lines=12> */
.L_x_67391:
[----:B------:R-:W-:Y:S05]  /*2dee0*/  BSYNC.RECONVERGENT B1 ;  /* 0x0000000000017941 */ /* 0x000fea0003800200 */
.L_x_67390:
        /* <DEDUP_REMOVED lines=62> */
.L_x_67388:
[----:B------:R-:W-:Y:S05]  /*2e2d0*/  BSYNC.RECONVERGENT B0 ;  /* 0x0000000000007941 */ /* 0x000fea0003800200 */
.L_x_67387:
        /* <DEDUP_REMOVED lines=24> */
.L_x_67394:
        /* <DEDUP_REMOVED lines=12> */
.L_x_67396:
[----:B------:R-:W-:Y:S05]  /*2e520*/  BSYNC.RECONVERGENT B1 ;  /* 0x0000000000017941 */ /* 0x000fea0003800200 */
.L_x_67395:
        /* <DEDUP_REMOVED lines=62> */
.L_x_67393:
[----:B------:R-:W-:Y:S05]  /*2e910*/  BSYNC.RECONVERGENT B0 ;  /* 0x0000000000007941 */ /* 0x000fea0003800200 */
.L_x_67392:
        /* <DEDUP_REMOVED lines=24> */
.L_x_67399:
        /* <DEDUP_REMOVED lines=12> */
.L_x_67401:
[----:B------:R-:W-:Y:S05]  /*2eb60*/  BSYNC.RECONVERGENT B1 ;  /* 0x0000000000017941 */ /* 0x000fea0003800200 */
.L_x_67400:
        /* <DEDUP_REMOVED lines=62> */
.L_x_67398:
[----:B------:R-:W-:Y:S05]  /*2ef50*/  BSYNC.RECONVERGENT B0 ;  /* 0x0000000000007941 */ /* 0x000fea0003800200 */
.L_x_67397:
        /* <DEDUP_REMOVED lines=22> */
.L_x_67404:
        /* <DEDUP_REMOVED lines=12> */
.L_x_67406:
[----:B------:R-:W-:Y:S05]  /*2f180*/  BSYNC.RECONVERGENT B1 ;  /* 0x0000000000017941 */ /* 0x000fea0003800200 */
.L_x_67405:
        /* <DEDUP_REMOVED lines=62> */
.L_x_67403:
[----:B------:R-:W-:Y:S05]  /*2f570*/  BSYNC.RECONVERGENT B0 ;  /* 0x0000000000007941 */ /* 0x000fea0003800200 */
.L_x_67402:
        /* <DEDUP_REMOVED lines=22> */
.L_x_67409:
        /* <DEDUP_REMOVED lines=12> */
.L_x_67411:
[----:B------:R-:W-:Y:S05]  /*2f7a0*/  BSYNC.RECONVERGENT B1 ;  /* 0x0000000000017941 */ /* 0x000fea0003800200 */
.L_x_67410:
        /* <DEDUP_REMOVED lines=62> */
.L_x_67408:
[----:B------:R-:W-:Y:S05]  /*2fb90*/  BSYNC.RECONVERGENT B0 ;  /* 0x0000000000007941 */ /* 0x000fea0003800200 */
.L_x_67407:
        /* <DEDUP_REMOVED lines=22> */
.L_x_67414:
        /* <DEDUP_REMOVED lines=12> */
.L_x_67416:
[----:B------:R-:W-:Y:S05]  /*2fdc0*/  BSYNC.RECONVERGENT B1 ;  /* 0x0000000000017941 */ /* 0x000fea0003800200 */
.L_x_67415:
        /* <DEDUP_REMOVED lines=62> */
.L_x_67413:
[----:B------:R-:W-:Y:S05]  /*301b0*/  BSYNC.RECONVERGENT B0 ;  /* 0x0000000000007941 */ /* 0x000fea0003800200 */
.L_x_67412:
        /* <DEDUP_REMOVED lines=22> */
.L_x_67419:
        /* <DEDUP_REMOVED lines=12> */
.L_x_67421:
[----:B------:R-:W-:Y:S05]  /*303e0*/  BSYNC.RECONVERGENT B1 ;  /* 0x0000000000017941 */ /* 0x000fea0003800200 */
.L_x_67420:
        /* <DEDUP_REMOVED lines=62> */
.L_x_67418:
[----:B------:R-:W-:Y:S05]  /*307d0*/  BSYNC.RECONVERGENT B0 ;  /* 0x0000000000007941 */ /* 0x000fea0003800200 */
.L_x_67417:
        /* <DEDUP_REMOVED lines=22> */
.L_x_67424:
        /* <DEDUP_REMOVED lines=15> */
.L_x_67426:
[----:B------:R-:W-:Y:S05]  /*30a30*/  BSYNC.RECONVERGENT B1 ;  /* 0x0000000000017941 */ /* 0x000fea0003800200 */
.L_x_67425:
        /* <DEDUP_REMOVED lines=62> */
.L_x_67423:
[----:B------:R-:W-:Y:S05]  /*30e20*/  BSYNC.RECONVERGENT B0 ;  /* 0x0000000000007941 */ /* 0x000fea0003800200 */
.L_x_67422:
        /* <DEDUP_REMOVED lines=10> */
.L_x_67386:
        /* <DEDUP_REMOVED lines=16> */
.L_x_67430:
        /* <DEDUP_REMOVED lines=12> */
.L_x_67432:
[----:B------:R-:W-:Y:S05]  /*31090*/  BSYNC.RECONVERGENT B1 ;  /* 0x0000000000017941 */ /* 0x000fea0003800200 */
.L_x_67431:
        /* <DEDUP_REMOVED lines=62> */
.L_x_67429:
[----:B------:R-:W-:Y:S05]  /*31480*/  BSYNC.RECONVERGENT B0 ;  /* 0x0000000000007941 */ /* 0x000fea0003800200 */
.L_x_67428:
        /* <DEDUP_REMOVED lines=23> */
.L_x_67435:
        /* <DEDUP_REMOVED lines=12> */
.L_x_67437:
[----:B------:R-:W-:Y:S05]  /*316c0*/  BSYNC.RECONVERGENT B1 ;  /* 0x0000000000017941 */ /* 0x000fea0003800200 */
.L_x_67436:
        /* <DEDUP_REMOVED lines=62> */
.L_x_67434:
[----:B------:R-:W-:Y:S05]  /*31ab0*/  BSYNC.RECONVERGENT B0 ;  /* 0x0000000000007941 */ /* 0x000fea0003800200 */
.L_x_67433:
        /* <DEDUP_REMOVED lines=10> */
[----:B------:R-:W-:Y:S02]  /*31b60*/  MOV R17, R224 ;  /* 0x000000e000117202 */ /* 0x000fe40000000f00 */
        /* <DEDUP_REMOVED lines=12> */
.L_x_67440:
        /* <DEDUP_REMOVED lines=12> */
.L_x_67442:
[----:B------:R-:W-:Y:S05]  /*31cf0*/  BSYNC.RECONVERGENT B1 ;  /* 0x0000000000017941 */ /* 0x000fea0003800200 */
.L_x_67441:
        /* <DEDUP_REMOVED lines=62> */
.L_x_67439:
[----:B------:R-:W-:Y:S05]  /*320e0*/  BSYNC.RECONVERGENT B0 ;  /* 0x0000000000007941 */ /* 0x000fea0003800200 */
.L_x_67438:
        /* <DEDUP_REMOVED lines=21> */
.L_x_67445:
        /* <DEDUP_REMOVED lines=12> */
.L_x_67447:
[----:B------:R-:W-:Y:S05]  /*32300*/  BSYNC.RECONVERGENT B1 ;  /* 0x0000000000017941 */ /* 0x000fea0003800200 */
.L_x_67446:
        /* <DEDUP_REMOVED lines=62> */
.L_x_67444:
[----:B------:R-:W-:Y:S05]  /*326f0*/  BSYNC.RECONVERGENT B0 ;  /* 0x0000000000007941 */ /* 0x000fea0003800200 */
.L_x_67443:
        /* <DEDUP_REMOVED lines=21> */
.L_x_67450:
        /* <DEDUP_REMOVED lines=12> */
.L_x_67452:
[----:B------:R-:W-:Y:S05]  /*32910*/  BSYNC.RECONVERGENT B1 ;  /* 0x0000000000017941 */ /* 0x000fea0003800200 */
.L_x_67451:
        /* <DEDUP_REMOVED lines=62> */
.L_x_67449:
[----:B------:R-:W-:Y:S05]  /*32d00*/  BSYNC.RECONVERGENT B0 ;  /* 0x0000000000007941 */ /* 0x000fea0003800200 */
.L_x_67448:
        /* <DEDUP_REMOVED lines=21> */
.L_x_67455:
        /* <DEDUP_REMOVED lines=12> */
.L_x_67457:
[----:B------:R-:W-:Y:S05]  /*32f20*/  BSYNC.RECONVERGENT B1 ;  /* 0x0000000000017941 */ /* 0x000fea0003800200 */
.L_x_67456:
        /* <DEDUP_REMOVED lines=62> */
.L_x_67454:
[----:B------:R-:W-:Y:S05]  /*33310*/  BSYNC.RECONVERGENT B0 ;  /* 0x0000000000007941 */ /* 0x000fea0003800200 */
.L_x_67453:
        /* <DEDUP_REMOVED lines=21> */
.L_x_67460:
        /* <DEDUP_REMOVED lines=12> */
.L_x_67462:
[----:B------:R-:W-:Y:S05]  /*33530*/  BSYNC.RECONVERGENT B1 ;  /* 0x0000000000017941 */ /* 0x000fea0003800200 */
.L_x_67461:
        /* <DEDUP_REMOVED lines=62> */
.L_x_67459:
[----:B------:R-:W-:Y:S05]  /*33920*/  BSYNC.RECONVERGENT B0 ;  /* 0x0000000000007941 */ /* 0x000fea0003800200 */
.L_x_67458:
        /* <DEDUP_REMOVED lines=21> */
.L_x_67465:
        /* <DEDUP_REMOVED lines=15> */
.L_x_67467:
[----:B------:R-:W-:Y:S05]  /*33b70*/  BSYNC.RECONVERGENT B1 ;  /* 0x0000000000017941 */ /* 0x000fea0003800200 */
.L_x_67466:
        /* <DEDUP_REMOVED lines=62> */
.L_x_67464:
[----:B------:R-:W-:Y:S05]  /*33f60*/  BSYNC.RECONVERGENT B0 ;  /* 0x0000000000007941 */ /* 0x000fea0003800200 */
.L_x_67463:
        /* <DEDUP_REMOVED lines=16> */
.L_x_67427:
        /* <DEDUP_REMOVED lines=43> */
.L_x_67471:
        /* <DEDUP_REMOVED lines=12> */
.L_x_67473:
[----:B------:R-:W-:Y:S05]  /*343e0*/  BSYNC.RECONVERGENT B1 ;  /* 0x0000000000017941 */ /* 0x000fea0003800200 */
.L_x_67472:
        /* <DEDUP_REMOVED lines=62> */
.L_x_67470:
[----:B------:R-:W-:Y:S05]  /*347d0*/  BSYNC.RECONVERGENT B0 ;  /* 0x0000000000007941 */ /* 0x000fea0003800200 */
.L_x_67469:
        /* <DEDUP_REMOVED lines=24> */
.L_x_67476:
        /* <DEDUP_REMOVED lines=12> */
.L_x_67478:
[----:B------:R-:W-:Y:S05]  /*34a20*/  BSYNC.RECONVERGENT B1 ;  /* 0x0000000000017941 */ /* 0x000fea0003800200 */
.L_x_67477:
        /* <DEDUP_REMOVED lines=62> */
.L_x_67475:
[----:B------:R-:W-:Y:S05]  /*34e10*/  BSYNC.RECONVERGENT B0 ;  /* 0x0000000000007941 */ /* 0x000fea0003800200 */
.L_x_67474:
        /* <DEDUP_REMOVED lines=24> */
.L_x_67481:
        /* <DEDUP_REMOVED lines=12> */
.L_x_67483:
[----:B------:R-:W-:Y:S05]  /*35060*/  BSYNC.RECONVERGENT B1 ;  /* 0x0000000000017941 */ /* 0x000fea0003800200 */
.L_x_67482:
        /* <DEDUP_REMOVED lines=62> */
.L_x_67480:
[----:B------:R-:W-:Y:S05]  /*35450*/  BSYNC.RECONVERGENT B0 ;  /* 0x0000000000007941 */ /* 0x000fea0003800200 */
.L_x_67479:
        /* <DEDUP_REMOVED lines=22> */
.L_x_67486:
        /* <DEDUP_REMOVED lines=12> */
.L_x_67488:
[----:B------:R-:W-:Y:S05]  /*35680*/  BSYNC.RECONVERGENT B1 ;  /* 0x0000000000017941 */ /* 0x000fea0003800200 */
.L_x_67487:
        /* <DEDUP_REMOVED lines=62> */
.L_x_67485:
[----:B------:R-:W-:Y:S05]  /*35a70*/  BSYNC.RECONVERGENT B0 ;  /* 0x0000000000007941 */ /* 0x000fea0003800200 */
.L_x_67484:
        /* <DEDUP_REMOVED lines=22> */
.L_x_67491:
        /* <DEDUP_REMOVED lines=12> */
.L_x_67493:
[----:B------:R-:W-:Y:S05]  /*35ca0*/  BSYNC.RECONVERGENT B1 ;  /* 0x0000000000017941 */ /* 0x000fea0003800200 */
.L_x_67492:
        /* <DEDUP_REMOVED lines=62> */
.L_x_67490:
[----:B------:R-:W-:Y:S05]  /*36090*/  BSYNC.RECONVERGENT B0 ;  /* 0x0000000000007941 */ /* 0x000fea0003800200 */
.L_x_67489:
        /* <DEDUP_REMOVED lines=22> */
.L_x_67496:
        /* <DEDUP_REMOVED lines=12> */
.L_x_67498:
[----:B------:R-:W-:Y:S05]  /*362c0*/  BSYNC.RECONVERGENT B1 ;  /* 0x0000000000017941 */ /* 0x000fea0003800200 */
.L_x_67497:
        /* <DEDUP_REMOVED lines=62> */
.L_x_67495:
[----:B------:R-:W-:Y:S05]  /*366b0*/  BSYNC.RECONVERGENT B0 ;  /* 0x0000000000007941 */ /* 0x000fea0003800200 */
.L_x_67494:
        /* <DEDUP_REMOVED lines=22> */
.L_x_67501:
        /* <DEDUP_REMOVED lines=12> */
.L_x_67503:
[----:B------:R-:W-:Y:S05]  /*368e0*/  BSYNC.RECONVERGENT B1 ;  /* 0x0000000000017941 */ /* 0x000fea0003800200 */
.L_x_67502:
        /* <DEDUP_REMOVED lines=62> */
.L_x_67500:
[----:B------:R-:W-:Y:S05]  /*36cd0*/  BSYNC.RECONVERGENT B0 ;  /* 0x0000000000007941 */ /* 0x000fea0003800200 */
.L_x_67499:
        /* <DEDUP_REMOVED lines=22> */
.L_x_67506:
        /* <DEDUP_REMOVED lines=15> */
.L_x_67508:
[----:B------:R-:W-:Y:S05]  /*36f30*/  BSYNC.RECONVERGENT B1 ;  /* 0x0000000000017941 */ /* 0x000fea0003800200 */
.L_x_67507:
        /* <DEDUP_REMOVED lines=62> */
.L_x_67505:
[----:B------:R-:W-:Y:S05]  /*37320*/  BSYNC.RECONVERGENT B0 ;  /* 0x0000000000007941 */ /* 0x000fea0003800200 */
.L_x_67504:
        /* <DEDUP_REMOVED lines=10> */
.L_x_67468:
        /* <DEDUP_REMOVED lines=16> */
.L_x_67512:
        /* <DEDUP_REMOVED lines=12> */
.L_x_67514:
[----:B------:R-:W-:Y:S05]  /*37590*/  BSYNC.RECONVERGENT B1 ;  /* 0x0000000000017941 */ /* 0x000fea0003800200 */
.L_x_67513:
        /* <DEDUP_REMOVED lines=58> */
[----:B------:R-:W-:Y:S01]  /*37940*/  HFMA2 R17, -RZ, RZ, 0, 0 ;  /* 0x00000000ff117431 */ /* 0x000fe200000001ff */
[----:B------:R-:W-:Y:S01]  /*37950*/  MOV R224, R18 ;  /* 0x0000001200e07202 */ /* 0x000fe20000000f00 */
[----:B------:R-:W-:Y:S01]  /*37960*/  IMAD.MOV.U32 R18, RZ, RZ, R16 ;  /* 0x000000ffff127224 */ /* 0x000fe200078e0010 */
[----:B------:R-:W-:-:S07]  /*37970*/  LOP3.LUT R225, R210, UR15, R19, 0x96, !PT ;  /* 0x0000000fd2e17c12 */ /* 0x000fce000f8e9613 */
.L_x_67511:
[----:B------:R-:W-:Y:S05]  /*37980*/  BSYNC.RECONVERGENT B0 ;  /* 0x0000000000007941 */ /* 0x000fea0003800200 */
.L_x_67510:
        /* <DEDUP_REMOVED lines=23> */
.L_x_67517:
        /* <DEDUP_REMOVED lines=12> */
.L_x_67519:
[----:B------:R-:W-:Y:S05]  /*37bc0*/  BSYNC.RECONVERGENT B1 ;  /* 0x0000000000017941 */ /* 0x000fea0003800200 */
.L_x_67518:
        /* <DEDUP_REMOVED lines=62> */
.L_x_67516:
[----:B------:R-:W-:Y:S05]  /*37fb0*/  BSYNC.RECONVERGENT B0 ;  /* 0x0000000000007941 */ /* 0x000fea0003800200 */
.L_x_67515:
        /* <DEDUP_REMOVED lines=8> */
[----:B------:R-:W-:Y:S01]  /*38040*/  IMAD.MOV.U32 R209, RZ, RZ, R224 ;  /* 0x000000ffffd17224 */ /* 0x000fe200078e00e0 */
[----:B------:R-:W-:Y:S01]  /*38050*/  FSETP.GTU.FTZ.AND P1, PT, R17, R222, PT ;  /* 0x000000de1100720b */ /* 0x000fe20003f3c000 */
[----:B------:R-:W-:-:S03]  /*38060*/  FMUL.FTZ R12, R12, R223 ;  /* 0x000000df0c0c7220 */ /* 0x000fc60000410000 */
        /* <DEDUP_REMOVED lines=12> */
.L_x_67522:
        /* <DEDUP_REMOVED lines=12> */
.L_x_67524:
[----:B------:R-:W-:Y:S05]  /*381f0*/  BSYNC.RECONVERGENT B1 ;  /* 0x0000000000017941 */ /* 0x000fea0003800200 */
.L_x_67523:
        /* <DEDUP_REMOVED lines=62> */
.L_x_67521:
[----:B------:R-:W-:Y:S05]  /*385e0*/  BSYNC.RECONVERGENT B0 ;  /* 0x0000000000007941 */ /* 0x000fea0003800200 */
.L_x_67520:
        /* <DEDUP_REMOVED lines=21> */
.L_x_67527:
        /* <DEDUP_REMOVED lines=12> */
.L_x_67529:
[----:B------:R-:W-:Y:S05]  /*38800*/  BSYNC.RECONVERGENT B1 ;  /* 0x0000000000017941 */ /* 0x000fea0003800200 */
.L_x_67528:
        /* <DEDUP_REMOVED lines=62> */
.L_x_67526:
[----:B------:R-:W-:Y:S05]  /*38bf0*/  BSYNC.RECONVERGENT B0 ;  /* 0x0000000000007941 */ /* 0x000fea0003800200 */
.L_x_67525:
        /* <DEDUP_REMOVED lines=21> */
.L_x_67532:
        /* <DEDUP_REMOVED lines=12> */
.L_x_67534:
[----:B------:R-:W-:Y:S05]  /*38e10*/  BSYNC.RECONVERGENT B1 ;  /* 0x0000000000017941 */ /* 0x000fea0003800200 */
.L_x_67533:
        /* <DEDUP_REMOVED lines=62> */
.L_x_67531:
[----:B------:R-:W-:Y:S05]  /*39200*/  BSYNC.RECONVERGENT B0 ;  /* 0x0000000000007941 */ /* 0x000fea0003800200 */
.L_x_67530:
        /* <DEDUP_REMOVED lines=21> */
.L_x_67537:
        /* <DEDUP_REMOVED lines=12> */
.L_x_67539:
[----:B------:R-:W-:Y:S05]  /*39420*/  BSYNC.RECONVERGENT B1 ;  /* 0x0000000000017941 */ /* 0x000fea0003800200 */
.L_x_67538:
        /* <DEDUP_REMOVED lines=62> */
.L_x_67536:
[----:B------:R-:W-:Y:S05]  /*39810*/  BSYNC.RECONVERGENT B0 ;  /* 0x0000000000007941 */ /* 0x000fea0003800200 */
.L_x_67535:
        /* <DEDUP_REMOVED lines=21> */
.L_x_67542:
        /* <DEDUP_REMOVED lines=12> */
.L_x_67544:
[----:B------:R-:W-:Y:S05]  /*39a30*/  BSYNC.RECONVERGENT B1 ;  /* 0x0000000000017941 */ /* 0x000fea0003800200 */
.L_x_67543:
        /* <DEDUP_REMOVED lines=62> */
.L_x_67541:
[----:B------:R-:W-:Y:S05]  /*39e20*/  BSYNC.RECONVERGENT B0 ;  /* 0x0000000000007941 */ /* 0x000fea0003800200 */
.L_x_67540:
        /* <DEDUP_REMOVED lines=21> */
.L_x_67547:
        /* <DEDUP_REMOVED lines=15> */
.L_x_67549:
[----:B------:R-:W-:Y:S05]  /*3a070*/  BSYNC.RECONVERGENT B1 ;  /* 0x0000000000017941 */ /* 0x000fea0003800200 */
.L_x_67548:
        /* <DEDUP_REMOVED lines=62> */
.L_x_67546:
[----:B------:R-:W-:Y:S05]  /*3a460*/  BSYNC.RECONVERGENT B0 ;  /* 0x0000000000007941 */ /* 0x000fea0003800200 */
.L_x_67545:
        /* <DEDUP_REMOVED lines=16> */
.L_x_67509:
[----:B------:R-:W-:Y:S01]  /*3a570*/  IMAD.WIDE.U32 R210, R218, 0x20, R238 ;  /* 0x00000020dad27825 */ /* 0x000fe200078e00ee */
[----:B------:R-:W0:Y:S01]  /*3a580*/  LDC.64 R214, c[0x0][0x3b0] ;  /* 0x0000ec00ffd67b82 */ /* 0x000e220000000a00 */
[----:B------:R-:W-:Y:S02]  /*3a590*/  SEL R212, RZ, 0x1000000, !P6 ;  /* 0x01000000ffd47807 */ /* 0x000fe40007000000 */
[----:B------:R-:W-:Y:S01]  /*3a5a0*/  SEL R213, RZ, 0x10000, !P5 ;  /* 0x00010000ffd57807 */ /* 0x000fe20006800000 */
[----:B------:R-:W-:Y:S01]  /*3a5b0*/  STG.E.128 desc[UR6][R210.64], R16 ;  /* 0x00000010d2007986 */ /* 0x000fe2000c101d06 */
[C---:B------:R-:W-:Y:S02]  /*3a5c0*/  LOP3.LUT P5, RZ, R6.reuse, 0x2, RZ, 0xc0, !PT ;  /* 0x0000000206ff7812 */ /* 0x040fe400078ac0ff */
[----:B------:R-:W-:Y:S01]  /*3a5d0*/  LOP3.LUT P6, RZ, R6, 0x4, RZ, 0xc0, !PT ;  /* 0x0000000406ff7812 */ /* 0x000fe200078cc0ff */
[----:B------:R1:W-:Y:S01]  /*3a5e0*/  STG.E.128 desc[UR6][R210.64+0x10], R12 ;  /* 0x0000100cd2007986 */ /* 0x0003e2000c101d06 */
[----:B------:R-:W-:-:S02]  /*3a5f0*/  IADD3 R230, PT, PT, R219, 0x120, RZ ;  /* 0x00000120dbe67810 */ /* 0x000fc40007ffe0ff */
[----:B-1----:R-:W-:Y:S02]  /*3a600*/  SEL R210, RZ, 0x100, !P4 ;  /* 0x00000100ffd27807 */ /* 0x002fe40006000000 */
        /* <DEDUP_REMOVED lines=9> */
[----:B0-----:R-:W-:-:S05]  /*3a6a0*/  IMAD.WIDE.U32 R212, R218, 0x8, R214 ;  /* 0x00000008dad47825 */ /* 0x001fca00078e00d6 */
        /* <DEDUP_REMOVED lines=24> */
.L_x_67553:
        /* <DEDUP_REMOVED lines=12> */
.L_x_67555:
[----:B------:R-:W-:Y:S05]  /*3a8f0*/  BSYNC.RECONVERGENT B1 ;  /* 0x0000000000017941 */ /* 0x000fea0003800200 */
.L_x_67554:
        /* <DEDUP_REMOVED lines=62> */
.L_x_67552:
[----:B------:R-:W-:Y:S05]  /*3ace0*/  BSYNC.RECONVERGENT B0 ;  /* 0x0000000000007941 */ /* 0x000fea0003800200 */
.L_x_67551:
        /* <DEDUP_REMOVED lines=24> */
.L_x_67558:
        /* <DEDUP_REMOVED lines=12> */
.L_x_67560:
[----:B------:R-:W-:Y:S05]  /*3af30*/  BSYNC.RECONVERGENT B1 ;  /* 0x0000000000017941 */ /* 0x000fea0003800200 */
.L_x_67559:
        /* <DEDUP_REMOVED lines=62> */
.L_x_67557:
[----:B------:R-:W-:Y:S05]  /*3b320*/  BSYNC.RECONVERGENT B0 ;  /* 0x0000000000007941 */ /* 0x000fea0003800200 */
.L_x_67556:
[----:B------:R-:W-:Y:S01]  /*3b330*/  I2FP.F32.U32 R209, R209 ;  /* 0x000000d100d17245 */ /* 0x000fe20000201000 */
[----:B------:R-:W-:Y:S01]  /*3b340*/  BSSY.RECONVERGENT B0, `(.L_x_67561) ;  /* 0x0000060000007945 */ /* 0x000fe20003800200 */
[----:B------:R-:W-:Y:S01]  /*3b350*/  ISETP.NE.AND P1, PT, R210, 0x1, PT ;  /* 0x00000001d200780c */ /* 0x000fe20003f25270 */
[----:B------:R-:W-:Y:S02]  /*3b360*/  HFMA2 R211, -RZ, RZ, 0, 1.1920928955078125e-07 ;  /* 0x00000002ffd37431 */ /* 0x000fe400000001ff */
[----:B------:R-:W-:-:S05]  /*3b370*/  FFMA.FTZ R209, R209, R231, 1.1641532182693481445e-10 ;  /* 0x2f000000d1d17423 */ /* 0x000fca00000100e7 */
[----:B------:R-:W-:Y:S01]  /*3b380*/  FSETP.GTU.FTZ.AND P0, PT, R209, R222, PT ;  /* 0x000000ded100720b */ /* 0x000fe20003f1c000 */
[----:B------:R-:W-:Y:S02]  /*3b390*/  HADD2.F32 R209, -RZ, R212.H1_H1 ;  /* 0x300000d4ffd17230 */ /* 0x000fe40000004100 */
[----:B------:R-:W-:-:S03]  /*3b3a0*/  IMAD.MOV.U32 R212, RZ, RZ, R224 ;  /* 0x000000ffffd47224 */ /* 0x000fc600078e00e0 */
        /* <DEDUP_REMOVED lines=14> */
.L_x_67563:
        /* <DEDUP_REMOVED lines=12> */
.L_x_67565:
[----:B------:R-:W-:Y:S05]  /*3b550*/  BSYNC.RECONVERGENT B1 ;  /* 0x0000000000017941 */ /* 0x000fea0003800200 */
.L_x_67564:
        /* <DEDUP_REMOVED lines=62> */
.L_x_67562:
[----:B------:R-:W-:Y:S05]  /*3b940*/  BSYNC.RECONVERGENT B0 ;  /* 0x0000000000007941 */ /* 0x000fea0003800200 */
.L_x_67561:
        /* <DEDUP_REMOVED lines=22> */
.L_x_67568:
        /* <DEDUP_REMOVED lines=12> */
.L_x_67570:
[----:B------:R-:W-:Y:S05]  /*3bb70*/  BSYNC.RECONVERGENT B1 ;  /* 0x0000000000017941 */ /* 0x000fea0003800200 */
.L_x_67569:
        /* <DEDUP_REMOVED lines=60> */
[----:B------:R-:W-:-:S07]  /*3bf40*/  LOP3.LUT R225, R228, UR15, R225, 0x96, !PT ;  /* 0x0000000fe4e17c12 */ /* 0x000fce000f8e96e1 */
.L_x_67567:
[----:B------:R-:W-:Y:S05]  /*3bf50*/  BSYNC.RECONVERGENT B0 ;  /* 0x0000000000007941 */ /* 0x000fea0003800200 */
.L_x_67566:
[----:B------:R-:W-:Y:S01]  /*3bf60*/  I2FP.F32.U32 R211, R212 ;  /* 0x000000d400d37245 */ /* 0x000fe20000201000 */
[----:B------:R-:W-:Y:S01]  /*3bf70*/  BSSY.RECONVERGENT B0, `(.L_x_67571) ;  /* 0x0000060000007945 */ /* 0x000fe20003800200 */
[----:B------:R-:W-:Y:S02]  /*3bf80*/  ISETP.NE.AND P3, PT, R227, 0x1, PT ;  /* 0x00000001e300780c */ /* 0x000fe40003f65270 */
[----:B------:R-:W-:Y:S01]  /*3bf90*/  MOV R228, R224 ;  /* 0x000000e000e47202 */ /* 0x000fe20000000f00 */
        /* <DEDUP_REMOVED lines=18> */
.L_x_67573:
        /* <DEDUP_REMOVED lines=12> */
.L_x_67575:
[----:B------:R-:W-:Y:S05]  /*3c180*/  BSYNC.RECONVERGENT B1 ;  /* 0x0000000000017941 */ /* 0x000fea0003800200 */
.L_x_67574:
        /* <DEDUP_REMOVED lines=62> */
.L_x_67572:
[----:B------:R-:W-:Y:S05]  /*3c570*/  BSYNC.RECONVERGENT B0 ;  /* 0x0000000000007941 */ /* 0x000fea0003800200 */
.L_x_67571:
        /* <DEDUP_REMOVED lines=22> */
.L_x_67578:
        /* <DEDUP_REMOVED lines=12> */
.L_x_67580:
[----:B------:R-:W-:Y:S05]  /*3c7a0*/  BSYNC.RECONVERGENT B1 ;  /* 0x0000000000017941 */ /* 0x000fea0003800200 */
.L_x_67579:
        /* <DEDUP_REMOVED lines=60> */
[----:B------:R-:W-:-:S07]  /*3cb70*/  LOP3.LUT R225, R228, UR15, R225, 0x96, !PT ;  /* 0x0000000fe4e17c12 */ /* 0x000fce000f8e96e1 */
.L_x_67577:
[----:B------:R-:W-:Y:S05]  /*3cb80*/  BSYNC.RECONVERGENT B0 ;  /* 0x0000000000007941 */ /* 0x000fea0003800200 */
.L_x_67576:
        /* <DEDUP_REMOVED lines=22> */
.L_x_67583:
        /* <DEDUP_REMOVED lines=12> */
.L_x_67585:
[----:B------:R-:W-:Y:S05]  /*3cdb0*/  BSYNC.RECONVERGENT B1 ;  /* 0x0000000000017941 */ /* 0x000fea0003800200 */
.L_x_67584:
        /* <DEDUP_REMOVED lines=61> */
.L_x_67582:
[----:B------:R-:W-:Y:S05]  /*3d190*/  BSYNC.RECONVERGENT B0 ;  /* 0x0000000000007941 */ /* 0x000fea0003800200 */
.L_x_67581:
        /* <DEDUP_REMOVED lines=22> */
.L_x_67588:
        /* <DEDUP_REMOVED lines=15> */
.L_x_67590:
[----:B------:R-:W-:Y:S05]  /*3d3f0*/  BSYNC.RECONVERGENT B1 ;  /* 0x0000000000017941 */ /* 0x000fea0003800200 */
.L_x_67589:
        /* <DEDUP_REMOVED lines=61> */
.L_x_67587:
[----:B------:R-:W-:Y:S05]  /*3d7d0*/  BSYNC.RECONVERGENT B0 ;  /* 0x0000000000007941 */ /* 0x000fea0003800200 */
.L_x_67586:
        /* <DEDUP_REMOVED lines=10> */
.L_x_67550:
        /* <DEDUP_REMOVED lines=16> */
.L_x_67594:
        /* <DEDUP_REMOVED lines=12> */
.L_x_67596:
[----:B------:R-:W-:Y:S05]  /*3da40*/  BSYNC.RECONVERGENT B1 ;  /* 0x0000000000017941 */ /* 0x000fea0003800200 */
.L_x_67595:
        /* <DEDUP_REMOVED lines=62> */
.L_x_67593:
[----:B------:R-:W-:Y:S05]  /*3de30*/  BSYNC.RECONVERGENT B0 ;  /* 0x0000000000007941 */ /* 0x000fea0003800200 */
.L_x_67592:
        /* <DEDUP_REMOVED lines=23> */
.L_x_67599:
        /* <DEDUP_REMOVED lines=12> */
.L_x_67601:
[----:B------:R-:W-:Y:S05]  /*3e070*/  BSYNC.RECONVERGENT B1 ;  /* 0x0000000000017941 */ /* 0x000fea0003800200 */
.L_x_67600:
        /* <DEDUP_REMOVED lines=62> */
.L_x_67598:
[----:B------:R-:W-:Y:S05]  /*3e460*/  BSYNC.RECONVERGENT B0 ;  /* 0x0000000000007941 */ /* 0x000fea0003800200 */
.L_x_67597:
[----:B------:R-:W-:Y:S01]  /*3e470*/  I2FP.F32.U32 R208, R211 ;  /* 0x000000d300d07245 */ /* 0x000fe20000201000 */
[----:B------:R-:W-:Y:S01]  /*3e480*/  BSSY.RECONVERGENT B0, `(.L_x_67602) ;  /* 0x000005f000007945 */ /* 0x000fe20003800200 */
[----:B------:R-:W-:Y:S02]  /*3e490*/  ISETP.NE.AND P2, PT, R209, 0x1, PT ;  /* 0x00000001d100780c */ /* 0x000fe40003f45270 */
[----:B------:R-:W-:Y:S01]  /*3e4a0*/  MOV R211, R224 ;  /* 0x000000e000d37202 */ /* 0x000fe20000000f00 */
[----:B------:R-:W-:-:S05]  /*3e4b0*/  FFMA.FTZ R208, R208, R231, 1.1641532182693481445e-10 ;  /* 0x2f000000d0d07423 */ /* 0x000fca00000100e7 */
[----:B------:R-:W-:Y:S01]  /*3e4c0*/  FSETP.GTU.FTZ.AND P1, PT, R208, R222, PT ;  /* 0x000000ded000720b */ /* 0x000fe20003f3c000 */
[----:B------:R-:W-:-:S03]  /*3e4d0*/  HADD2.F32 R208, -RZ, R212.H1_H1 ;  /* 0x300000d4ffd07230 */ /* 0x000fc60000004100 */
        /* <DEDUP_REMOVED lines=14> */
.L_x_67604:
        /* <DEDUP_REMOVED lines=12> */
.L_x_67606:
[----:B------:R-:W-:Y:S05]  /*3e680*/  BSYNC.RECONVERGENT B1 ;  /* 0x0000000000017941 */ /* 0x000fea0003800200 */
.L_x_67605:
        /* <DEDUP_REMOVED lines=62> */
.L_x_67603:
[----:B------:R-:W-:Y:S05]  /*3ea70*/  BSYNC.RECONVERGENT B0 ;  /* 0x0000000000007941 */ /* 0x000fea0003800200 */
.L_x_67602:
        /* <DEDUP_REMOVED lines=21> */
.L_x_67609:
        /* <DEDUP_REMOVED lines=12> */
.L_x_67611:
[----:B------:R-:W-:Y:S05]  /*3ec90*/  BSYNC.RECONVERGENT B1 ;  /* 0x0000000000017941 */ /* 0x000fea0003800200 */
.L_x_67610:
        /* <DEDUP_REMOVED lines=62> */
.L_x_67608:
[----:B------:R-:W-:Y:S05]  /*3f080*/  BSYNC.RECONVERGENT B0 ;  /* 0x0000000000007941 */ /* 0x000fea0003800200 */
.L_x_67607:
[----:B------:R-:W-:Y:S01]  /*3f090*/  I2FP.F32.U32 R208, R211 ;  /* 0x000000d300d07245 */ /* 0x000fe20000201000 */
[----:B------:R-:W-:Y:S01]  /*3f0a0*/  BSSY.RECONVERGENT B0, `(.L_x_67612) ;  /* 0x000005f000007945 */ /* 0x000fe20003800200 */
[----:B------:R-:W-:-:S03]  /*3f0b0*/  ISETP.NE.AND P4, PT, R209, 0x1, PT ;  /* 0x00000001d100780c */ /* 0x000fc60003f85270 */
[----:B------:R-:W-:-:S05]  /*3f0c0*/  FFMA.FTZ R208, R208, R231, 1.1641532182693481445e-10 ;  /* 0x2f000000d0d07423 */ /* 0x000fca00000100e7 */
[----:B------:R-:W-:Y:S01]  /*3f0d0*/  FSETP.GTU.FTZ.AND P3, PT, R208, R222, PT ;  /* 0x000000ded000720b */ /* 0x000fe20003f7c000 */
[----:B------:R-:W-:Y:S01]  /*3f0e0*/  HADD2.F32 R208, -RZ, R213.H1_H1 ;  /* 0x300000d5ffd07230 */ /* 0x000fe20000004100 */
[----:B------:R-:W-:Y:S02]  /*3f0f0*/  MOV R213, R224 ;  /* 0x000000e000d57202 */ /* 0x000fe40000000f00 */
        /* <DEDUP_REMOVED lines=14> */
.L_x_67614:
        /* <DEDUP_REMOVED lines=12> */
.L_x_67616:
[----:B------:R-:W-:Y:S05]  /*3f2a0*/  BSYNC.RECONVERGENT B1 ;  /* 0x0000000000017941 */ /* 0x000fea0003800200 */
.L_x_67615:
        /* <DEDUP_REMOVED lines=62> */
.L_x_67613:
[----:B------:R-:W-:Y:S05]  /*3f690*/  BSYNC.RECONVERGENT B0 ;  /* 0x0000000000007941 */ /* 0x000fea0003800200 */
.L_x_67612:
        /* <DEDUP_REMOVED lines=21> */
.L_x_67619:
        /* <DEDUP_REMOVED lines=12> */
.L_x_67621:
[----:B------:R-:W-:Y:S05]  /*3f8b0*/  BSYNC.RECONVERGENT B1 ;  /* 0x0000000000017941 */ /* 0x000fea0003800200 */
.L_x_67620:
        /* <DEDUP_REMOVED lines=62> */
.L_x_67618:
[----:B------:R-:W-:Y:S05]  /*3fca0*/  BSYNC.RECONVERGENT B0 ;  /* 0x0000000000007941 */ /* 0x000fea0003800200 */
.L_x_67617:
[----:B------:R-:W-:Y:S01]  /*3fcb0*/  I2FP.F32.U32 R208, R213 ;  /* 0x000000d500d07245 */ /* 0x000fe20000201000 */
[----:B------:R-:W-:Y:S01]  /*3fcc0*/  BSSY.RECONVERGENT B0, `(.L_x_67622) ;  /* 0x000005f000007945 */ /* 0x000fe20003800200 */
[----:B------:R-:W-:-:S03]  /*3fcd0*/  ISETP.NE.AND P5, PT, R209, 0x1, PT ;  /* 0x00000001d100780c */ /* 0x000fc60003fa5270 */
[----:B------:R-:W-:-:S05]  /*3fce0*/  FFMA.FTZ R208, R208, R231, 1.1641532182693481445e-10 ;  /* 0x2f000000d0d07423 */ /* 0x000fca00000100e7 */
[----:B------:R-:W-:Y:S01]  /*3fcf0*/  FSETP.GTU.FTZ.AND P4, PT, R208, R222, PT ;  /* 0x000000ded000720b */ /* 0x000fe20003f9c000 */
[----:B------:R-:W-:Y:S01]  /*3fd00*/  HADD2.F32 R208, -RZ, R214.H1_H1 ;  /* 0x300000d6ffd07230 */ /* 0x000fe20000004100 */
[----:B------:R-:W-:-:S04]  /*3fd10*/  MOV R214, R224 ;  /* 0x000000e000d67202 */ /* 0x000fc80000000f00 */
        /* <DEDUP_REMOVED lines=14> */
.L_x_67624:
        /* <DEDUP_REMOVED lines=12> */
.L_x_67626:
[----:B------:R-:W-:Y:S05]  /*3fec0*/  BSYNC.RECONVERGENT B1 ;  /* 0x0000000000017941 */ /* 0x000fea0003800200 */
.L_x_67625:
        /* <DEDUP_REMOVED lines=62> */
.L_x_67623:
[----:B------:R-:W-:Y:S05]  /*402b0*/  BSYNC.RECONVERGENT B0 ;  /* 0x0000000000007941 */ /* 0x000fea0003800200 */
.L_x_67622:
        /* <DEDUP_REMOVED lines=21> */
.L_x_67629:
        /* <DEDUP_REMOVED lines=15> */
.L_x_67631:
[----:B------:R-:W-:Y:S05]  /*40500*/  BSYNC.RECONVERGENT B1 ;  /* 0x0000000000017941 */ /* 0x000fea0003800200 */
.L_x_67630:
        /* <DEDUP_REMOVED lines=62> */
.L_x_67628:
[----:B------:R-:W-:Y:S05]  /*408f0*/  BSYNC.RECONVERGENT B0 ;  /* 0x0000000000007941 */ /* 0x000fea0003800200 */
.L_x_67627:
        /* <DEDUP_REMOVED lines=8> */
[----:B------:R-:W-:Y:S02]  /*40980*/  FMUL.FTZ R214, R214, R94 ;  /* 0x0000005ed6d67220 */ /* 0x000fe40000410000 */
[----:B------:R-:W-:Y:S01]  /*40990*/  FMUL.FTZ R215, R208, R223 ;  /* 0x000000dfd0d77220 */ /* 0x000fe20000410000 */
[----:B------:R-:W-:Y:S01]  /*409a0*/  FSETP.GTU.FTZ.AND P6, PT, R210, R222, PT ;  /* 0x000000ded200720b */ /* 0x000fe20003fdc000 */
[----:B------:R-:W-:Y:S01]  /*409b0*/  FMUL.FTZ R208, R236, R96 ;  /* 0x00000060ecd07220 */ /* 0x000fe20000410000 */
[----:B------:R-:W-:-:S02]  /*409c0*/  FMUL.FTZ R210, R228, R98 ;  /* 0x00000062e4d27220 */ /* 0x000fc40000410000 */
[----:B------:R-:W-:Y:S02]  /*409d0*/  FSEL R215, R215, RZ, !P6 ;  /* 0x000000ffd7d77208 */ /* 0x000fe40007000000 */
[----:B------:R-:W-:-:S03]  /*409e0*/  PLOP3.LUT P6, PT, P6, PT, PT, 0x8, 0x80 ;  /* 0x000000000080781c */ /* 0x000fc600037ce170 */
[----:B------:R-:W-:-:S10]  /*409f0*/  FMUL.FTZ R215, R215, R95 ;  /* 0x0000005fd7d77220 */ /* 0x000fd40000410000 */
.L_x_67591:
[----:B------:R-:W-:Y:S01]  /*40a00*/  IMAD.WIDE.U32 R222, R230, 0x20, R238 ;  /* 0x00000020e6de7825 */ /* 0x000fe200078e00ee */
[----:B------:R-:W-:Y:S01]  /*40a10*/  SEL R221, RZ, 0x1000000, !P6 ;  /* 0x01000000ffdd7807 */ /* 0x000fe20007000000 */
[----:B------:R-:W0:Y:S01]  /*40a20*/  LDC.64 R238, c[0x0][0x3b0] ;  /* 0x0000ec00ffee7b82 */ /* 0x000e220000000a00 */
[----:B------:R-:W-:Y:S01]  /*40a30*/  SEL R228, RZ, 0x100, !P0 ;  /* 0x00000100ffe47807 */ /* 0x000fe20004000000 */
[----:B------:R-:W-:Y:S01]  /*40a40*/  UMOV UR15, 0xffffffff ;  /* 0xffffffff000f7882 */ /* 0x000fe20000000000 */
[----:B------:R-:W-:Y:S01]  /*40a50*/  STG.E.128 desc[UR6][R222.64], R208 ;  /* 0x000000d0de007986 */ /* 0x000fe2000c101d06 */
[----:B------:R-:W-:-:S03]  /*40a60*/  LOP3.LUT P6, RZ, R237, 0x1f, RZ, 0xc0, !PT ;  /* 0x0000001fedff7812 */ /* 0x000fc600078cc0ff */
[----:B------:R1:W-:Y:S02]  /*40a70*/  STG.E.128 desc[UR6][R222.64+0x10], R212 ;  /* 0x000010d4de007986 */ /* 0x0003e4000c101d06 */
[----:B-1----:R-:W-:Y:S02]  /*40a80*/  SEL R222, RZ, 0x10000, !P5 ;  /* 0x00010000ffde7807 */ /* 0x002fe40006800000 */
[----:B------:R-:W-:Y:S02]  /*40a90*/  SEL R223, RZ, 0x100, !P4 ;  /* 0x00000100ffdf7807 */ /* 0x000fe40006000000 */
[----:B------:R-:W-:Y:S02]  /*40aa0*/  LOP3.LUT P5, RZ, R6, 0x2, RZ, 0xc0, !PT ;  /* 0x0000000206ff7812 */ /* 0x000fe400078ac0ff */
[----:B------:R-:W-:Y:S02]  /*40ab0*/  LOP3.LUT R222, R223, R221, R222, 0xfe, !PT ;  /* 0x000000dddfde7212 */ /* 0x000fe400078efede */
[----:B------:R-:W-:-:S02]  /*40ac0*/  SEL R223, RZ, 0x1, !P3 ;  /* 0x00000001ffdf7807 */ /* 0x000fc40005800000 */
[----:B------:R-:W-:Y:S02]  /*40ad0*/  SEL R221, RZ, 0x1000000, !P2 ;  /* 0x01000000ffdd7807 */ /* 0x000fe40005000000 */
[----:B------:R-:W-:Y:S02]  /*40ae0*/  LOP3.LUT R223, R222, R223, RZ, 0xfc, !PT ;  /* 0x000000dfdedf7212 */ /* 0x000fe400078efcff */
        /* <DEDUP_REMOVED lines=268> */
.L_x_67645:
[----:B------:R-:W2:Y:S01]  /*41bb0*/  LDL R223, [R1+0x19c] ;  /* 0x00019c0001df7983 */ /* 0x000ea20000100800 */
[----:B------:R-:W-:Y:S01]  /*41bc0*/  FMUL.FTZ R222, R229, R229 ;  /* 0x000000e5e5de7220 */ /* 0x000fe20000410000 */
[----:B------:R-:W-:Y:S01]  /*41bd0*/  ISETP.NE.AND P0, PT, RZ, UR13, PT ;  /* 0x0000000dff007c0c */ /* 0x000fe2000bf05270 */
[----:B-1----:R-:W-:Y:S01]  /*41be0*/  FADD.FTZ R221, R228, R221 ;  /* 0x000000dde4dd7221 */ /* 0x002fe20000010000 */
[----:B------:R-:W3:Y:S02]  /*41bf0*/  LDL R239, [R1+0x198] ;  /* 0x0001980001ef7983 */ /* 0x000ee40000100800 */
[----:B------:R-:W-:Y:S01]  /*41c00*/  FSEL R222, R222, RZ, P0 ;  /* 0x000000ffdede7208 */ /* 0x000fe20000000000 */
[----:B------:R-:W-:Y:S01]  /*41c10*/  FFMA.FTZ R221, R221, R231, UR14 ;  /* 0x0000000edddd7e23 */ /* 0x000fe200080100e7 */
[----:B0-----:R-:W-:Y:S01]  /*41c20*/  FSEL R228, R229, RZ, !P0 ;  /* 0x000000ffe5e47208 */ /* 0x001fe20004000000 */
[----:B------:R-:W4:Y:S02]  /*41c30*/  LDL R237, [R1+0x190] ;  /* 0x0001900001ed7983 */ /* 0x000f240000100800 */
[----:B------:R-:W-:-:S02]  /*41c40*/  FADD.FTZ R221, R221, R222 ;  /* 0x000000dedddd7221 */ /* 0x000fc40000010000 */
[----:B------:R-:W5:Y:S04]  /*41c50*/  LDL R236, [R1+0x194] ;  /* 0x0001940001ec7983 */ /* 0x000f680000100800 */
[----:B------:R-:W0:Y:S01]  /*41c60*/  MUFU.RSQ R221, R221 ;  /* 0x000000dd00dd7308 */ /* 0x000e220000001400 */
[----:B------:R-:W-:Y:S01]  /*41c70*/  FADD.FTZ R79, -R228, R79 ;  /* 0x0000004fe44f7221 */ /* 0x000fe20000010100 */
[----:B------:R-:W5:Y:S04]  /*41c80*/  LDL R238, [R1+0x1a8] ;  /* 0x0001a80001ee7983 */ /* 0x000f680000100800 */
[----:B------:R-:W5:Y:S04]  /*41c90*/  LDL R252, [R1+0x17c] ;  /* 0x00017c0001fc7983 */ /* 0x000f680000100800 */
[----:B------:R-:W5:Y:S01]  /*41ca0*/  LDL R231, [R1+0x18c] ;  /* 0x00018c0001e77983 */ /* 0x000f620000100800 */
[----:B0-----:R-:W-:-:S04]  /*41cb0*/  FMUL.FTZ R79, R221, R79 ;  /* 0x0000004fdd4f7220 */ /* 0x001fc80000410000 */
[----:B--2---:R-:W-:Y:S02]  /*41cc0*/  FFMA.FTZ R79, R79, R223, R203 ;  /* 0x000000df4f4f7223 */ /* 0x004fe400000100cb */
[----:B------:R-:W0:Y:S02]  /*41cd0*/  @!P6 LDC.64 R222, c[0x0][0x3c0] ;  /* 0x0000f000ffdeeb82 */ /* 0x000e240000000a00 */
[----:B0-----:R-:W-:-:S05]  /*41ce0*/  @!P6 IMAD.WIDE R222, R3, 0x4, R222 ;  /* 0x0000000403dee825 */ /* 0x001fca00078e02de */
[----:B------:R0:W-:Y:S02]  /*41cf0*/  @!P6 STG.E desc[UR6][R222.64], R229 ;  /* 0x000000e5de00e986 */ /* 0x0001e4000c101906 */
[----:B0-----:R-:W0:Y:S01]  /*41d00*/  @!P6 LDC.64 R222, c[0x0][0x3c8] ;  /* 0x0000f200ffdeeb82 */ /* 0x001e220000000a00 */
[C---:B------:R-:W-:Y:S01]  /*41d10*/  FADD.FTZ R78, -R228.reuse, R78 ;  /* 0x0000004ee44e7221 */ /* 0x040fe20000010100 */
[C---:B------:R-:W-:Y:S01]  /*41d20*/  FADD.FTZ R76, -R228.reuse, R76 ;  /* 0x0000004ce44c7221 */ /* 0x040fe20000010100 */
[C---:B------:R-:W-:Y:S01]  /*41d30*/  FADD.FTZ R77, -R228.reuse, R77 ;  /* 0x0000004de44d7221 */ /* 0x040fe20000010100 */
[----:B------:R-:W-:Y:S01]  /*41d40*/  FADD.FTZ R83, -R228, R83 ;  /* 0x00000053e4537221 */ /* 0x000fe20000010100 */
[----:B------:R-:W2:Y:S01]  /*41d50*/  LDL R229, [R1+0x184] ;  /* 0x0001840001e57983 */ /* 0x000ea20000100800 */
[----:B0-----:R-:W-:-:S05]  /*41d60*/  @!P6 IMAD.WIDE R222, R3, 0x4, R222 ;  /* 0x0000000403dee825 */ /* 0x001fca00078e02de */
[----:B------:R0:W-:Y:S04]  /*41d70*/  @!P6 STG.E desc[UR6][R222.64], R221 ;  /* 0x000000ddde00e986 */ /* 0x0001e8000c101906 */
[----:B0-----:R-:W2:Y:S01]  /*41d80*/  LDL R223, [R1+0x1ac] ;  /* 0x0001ac0001df7983 */ /* 0x001ea20000100800 */
[----:B------:R-:W-:-:S04]  /*41d90*/  FMUL.FTZ R78, R221, R78 ;  /* 0x0000004edd4e7220 */ /* 0x000fc80000410000 */
[----:B---3--:R-:W-:Y:S01]  /*41da0*/  FFMA.FTZ R78, R78, R239, R202 ;  /* 0x000000ef4e4e7223 */ /* 0x008fe200000100ca */
[C---:B------:R-:W-:Y:S01]  /*41db0*/  FMUL.FTZ R76, R221.reuse, R76 ;  /* 0x0000004cdd4c7220 */ /* 0x040fe20000410000 */
[C---:B------:R-:W-:Y:S01]  /*41dc0*/  FMUL.FTZ R77, R221.reuse, R77 ;  /* 0x0000004ddd4d7220 */ /* 0x040fe20000410000 */
[----:B------:R-:W-:Y:S01]  /*41dd0*/  FMUL.FTZ R83, R221, R83 ;  /* 0x00000053dd537220 */ /* 0x000fe20000410000 */
[----:B------:R-:W3:Y:S01]  /*41de0*/  LDL R239, [R1+0x180] ;  /* 0x0001800001ef7983 */ /* 0x000ee20000100800 */
[----:B------:R-:W-:Y:S01]  /*41df0*/  F2FP.F16.F32.PACK_AB R79, R79, R78 ;  /* 0x0000004e4f4f723e */ /* 0x000fe200000000ff */
[----:B------:R-:W-:Y:S01]  /*41e00*/  FADD.FTZ R78, -R228, R82 ;  /* 0x00000052e44e7221 */ /* 0x000fe20000010100 */
[----:B----4-:R-:W-:Y:S01]  /*41e10*/  FFMA.FTZ R76, R76, R237, R200 ;  /* 0x000000ed4c4c7223 */ /* 0x010fe200000100c8 */
[----:B-----5:R-:W-:Y:S01]  /*41e20*/  FFMA.FTZ R77, R77, R236, R201 ;  /* 0x000000ec4d4d7223 */ /* 0x020fe200000100c9 */
[----:B------:R-:W4:Y:S01]  /*41e30*/  LDL R237, [R1+0x170] ;  /* 0x0001700001ed7983 */ /* 0x000f220000100800 */
[----:B------:R-:W-:-:S03]  /*41e40*/  FMUL.FTZ R78, R221, R78 ;  /* 0x0000004edd4e7220 */ /* 0x000fc60000410000 */
[----:B------:R-:W5:Y:S01]  /*41e50*/  LDL R236, [R1+0x174] ;  /* 0x0001740001ec7983 */ /* 0x000f620000100800 */
[----:B------:R-:W-:Y:S01]  /*41e60*/  FFMA.FTZ R82, R78, R238, R206 ;  /* 0x000000ee4e527223 */ /* 0x000fe200000100ce */
[----:B------:R-:W-:Y:S01]  /*41e70*/  F2FP.F16.F32.PACK_AB R78, R77, R76 ;  /* 0x0000004c4d4e723e */ /* 0x000fe200000000ff */
[C---:B------:R-:W-:Y:S01]  /*41e80*/  FADD.FTZ R76, -R228.reuse, R80 ;  /* 0x00000050e44c7221 */ /* 0x040fe20000010100 */
[----:B------:R-:W3:Y:S04]  /*41e90*/  LDL R238, [R1+0x188] ;  /* 0x0001880001ee7983 */ /* 0x000ee80000100800 */
[----:B------:R-:W4:Y:S01]  /*41ea0*/  LDL R80, [R1+0x1a0] ;  /* 0x0001a00001507983 */ /* 0x000f220000100800 */
[----:B--2---:R-:W-:Y:S01]  /*41eb0*/  FFMA.FTZ R83, R83, R223, R207 ;  /* 0x000000df53537223 */ /* 0x004fe200000100cf */
[C---:B------:R-:W-:Y:S01]  /*41ec0*/  FADD.FTZ R70, -R228.reuse, R70 ;  /* 0x00000046e4467221 */ /* 0x040fe20000010100 */
[----:B------:R-:W-:Y:S01]  /*41ed0*/  FADD.FTZ R71, -R228, R71 ;  /* 0x00000047e4477221 */ /* 0x000fe20000010100 */
[----:B------:R-:W0:Y:S02]  /*41ee0*/  LDC.64 R222, c[0x0][0x428] ;  /* 0x00010a00ffde7b82 */ /* 0x000e240000000a00 */
[----:B------:R-:W-:-:S02]  /*41ef0*/  F2FP.F16.F32.PACK_AB R77, R83, R82 ;  /* 0x00000052534d723e */ /* 0x000fc400000000ff */
[----:B------:R-:W2:Y:S04]  /*41f00*/  LDL R83, [R1+0x178] ;  /* 0x0001780001537983 */ /* 0x000ea80000100800 */
[----:B------:R-:W2:Y:S01]  /*41f10*/  LDL R82, [R1+0x1a4] ;  /* 0x0001a40001527983 */ /* 0x000ea20000100800 */
[C---:B------:R-:W-:Y:S01]  /*41f20*/  FMUL.FTZ R70, R221.reuse, R70 ;  /* 0x00000046dd467220 */ /* 0x040fe20000410000 */
[----:B------:R-:W-:-:S04]  /*41f30*/  FMUL.FTZ R71, R221, R71 ;  /* 0x00000047dd477220 */ /* 0x000fc80000410000 */
[----:B------:R-:W-:Y:S01]  /*41f40*/  FFMA.FTZ R71, R71, R252, R195 ;  /* 0x000000fc47477223 */ /* 0x000fe200000100c3 */
[C---:B------:R-:W-:Y:S01]  /*41f50*/  FADD.FTZ R73, -R228.reuse, R73 ;  /* 0x00000049e4497221 */ /* 0x040fe20000010100 */
[C---:B------:R-:W-:Y:S01]  /*41f60*/  FADD.FTZ R81, -R228.reuse, R81 ;  /* 0x00000051e4517221 */ /* 0x040fe20000010100 */
[C---:B------:R-:W-:Y:S01]  /*41f70*/  FADD.FTZ R68, -R228.reuse, R68 ;  /* 0x00000044e4447221 */ /* 0x040fe20000010100 */
[C---:B------:R-:W-:Y:S01]  /*41f80*/  FMUL.FTZ R76, R221.reuse, R76 ;  /* 0x0000004cdd4c7220 */ /* 0x040fe20000410000 */
[C---:B------:R-:W-:Y:S01]  /*41f90*/  FMUL.FTZ R73, R221.reuse, R73 ;  /* 0x00000049dd497220 */ /* 0x040fe20000410000 */
[----:B------:R-:W-:Y:S01]  /*41fa0*/  FMUL.FTZ R81, R221, R81 ;  /* 0x00000051dd517220 */ /* 0x000fe20000410000 */
[C---:B------:R-:W-:Y:S01]  /*41fb0*/  FADD.FTZ R12, -R228.reuse, R12 ;  /* 0x0000000ce40c7221 */ /* 0x040fe20000010100 */
        /* <DEDUP_REMOVED lines=12> */
[----:B------:R-:W-:Y:S01]  /*42080*/  FMUL.FTZ R75, R221, R75 ;  /* 0x0000004bdd4b7220 */ /* 0x000fe20000410000 */
[----:B------:R-:W-:Y:S01]  /*42090*/  FADD.FTZ R21, -R228, R21 ;  /* 0x00000015e4157221 */ /* 0x000fe20000010100 */
[----:B-----5:R-:W-:Y:S01]  /*420a0*/  FFMA.FTZ R69, R69, R236, R193 ;  /* 0x000000ec45457223 */ /* 0x020fe200000100c1 */
[----:B---3--:R-:W-:Y:S01]  /*420b0*/  FFMA.FTZ R74, R74, R238, R198 ;  /* 0x000000ee4a4a7223 */ /* 0x008fe200000100c6 */
[----:B------:R-:W-:Y:S01]  /*420c0*/  FFMA.FTZ R75, R75, R231, R199 ;  /* 0x000000e74b4b7223 */ /* 0x000fe200000100c7 */
[C---:B------:R-:W-:Y:S01]  /*420d0*/  FADD.FTZ R23, -R228.reuse, R23 ;  /* 0x00000017e4177221 */ /* 0x040fe20000010100 */
[C---:B------:R-:W-:Y:S01]  /*420e0*/  FADD.FTZ R18, -R228.reuse, R18 ;  /* 0x00000012e4127221 */ /* 0x040fe20000010100 */
[----:B------:R-:W3:Y:S01]  /*420f0*/  LDL R238, [R1+0x110] ;  /* 0x0001100001ee7983 */ /* 0x000ee20000100800 */
[----:B------:R-:W-:-:S03]  /*42100*/  FADD.FTZ R20, -R228, R20 ;  /* 0x00000014e4147221 */ /* 0x000fc60000010100 */
[----:B------:R-:W4:Y:S04]  /*42110*/  LDL R231, [R1+0x114] ;  /* 0x0001140001e77983 */ /* 0x000f280000100800 */
        /* <DEDUP_REMOVED lines=47> */
[----:B------:R-:W5:Y:S01]  /*42410*/  LDL R252, [R1+0x120] ;  /* 0x0001200001fc7983 */ /* 0x000f620000100800 */
[----:B--2---:R-:W-:-:S05]  /*42420*/  FFMA.FTZ R70, R70, R83, R194 ;  /* 0x0000005346467223 */ /* 0x004fca00000100c2 */
[----:B------:R-:W-:Y:S01]  /*42430*/  F2FP.F16.F32.PACK_AB R71, R71, R70 ;  /* 0x000000464747723e */ /* 0x000fe200000000ff */
[----:B------:R-:W-:Y:S01]  /*42440*/  FADD.FTZ R70, -R228, R72 ;  /* 0x00000048e4467221 */ /* 0x000fe20000010100 */
[----:B------:R-:W-:-:S03]  /*42450*/  FMUL.FTZ R72, R221, R68 ;  /* 0x00000044dd487220 */ /* 0x000fc60000410000 */
[----:B------:R-:W-:Y:S01]  /*42460*/  FMUL.FTZ R70, R221, R70 ;  /* 0x00000046dd467220 */ /* 0x000fe20000410000 */
[----:B------:R-:W-:-:S03]  /*42470*/  FFMA.FTZ R81, R81, R82, R205 ;  /* 0x0000005251517223 */ /* 0x000fc600000100cd */
[----:B------:R-:W-:Y:S01]  /*42480*/  FFMA.FTZ R68, R70, R239, R196 ;  /* 0x000000ef46447223 */ /* 0x000fe200000100c4 */
[----:B------:R-:W-:Y:S01]  /*42490*/  FFMA.FTZ R70, R72, R237, R192 ;  /* 0x000000ed48467223 */ /* 0x000fe200000100c0 */
[----:B------:R-:W-:Y:S01]  /*424a0*/  F2FP.F16.F32.PACK_AB R76, R81, R76 ;  /* 0x0000004c514c723e */ /* 0x000fe200000000ff */
[C---:B------:R-:W-:Y:S01]  /*424b0*/  FMUL.FTZ R83, R221.reuse, R12 ;  /* 0x0000000cdd537220 */ /* 0x040fe20000410000 */
[----:B------:R-:W-:Y:S01]  /*424c0*/  FMUL.FTZ R82, R221, R19 ;  /* 0x00000013dd527220 */ /* 0x000fe20000410000 */
[----:B------:R-:W-:Y:S01]  /*424d0*/  F2FP.F16.F32.PACK_AB R68, R73, R68 ;  /* 0x000000444944723e */ /* 0x000fe200000000ff */
[----:B0-----:R-:W-:-:S04]  /*424e0*/  IMAD.WIDE.U32 R72, R7, 0x10, R222 ;  /* 0x0000001007487825 */ /* 0x001fc800078e00de */
[C---:B------:R-:W-:Y:S01]  /*424f0*/  FADD.FTZ R7, -R228.reuse, R64 ;  /* 0x00000040e4077221 */ /* 0x040fe20000010100 */
[----:B------:R-:W-:Y:S01]  /*42500*/  FADD.FTZ R64, -R228, R208 ;  /* 0x000000d0e4407221 */ /* 0x000fe20000010100 */
[----:B------:R-:W-:Y:S01]  /*42510*/  FMUL.FTZ R208, R221, R13 ;  /* 0x0000000dddd07220 */ /* 0x000fe20000410000 */
[----:B------:R-:W-:Y:S01]  /*42520*/  IMAD.WIDE.U32 R80, R219, 0x10, R222 ;  /* 0x00000010db507825 */ /* 0x000fe200078e00de */
[----:B------:R-:W2:Y:S04]  /*42530*/  LDL R12, [R1+0x15c] ;  /* 0x00015c00010c7983 */ /* 0x000ea80000100800 */
[----:B------:R-:W5:Y:S04]  /*42540*/  LDL R13, [R1+0x158] ;  /* 0x00015800010d7983 */ /* 0x000f680000100800 */
[----:B------:R0:W-:Y:S04]  /*42550*/  STG.E.128 desc[UR6][R80.64], R76 ;  /* 0x0000004c50007986 */ /* 0x0001e8000c101d06 */
[----:B------:R-:W5:Y:S01]  /*42560*/  LDL R19, [R1+0x160] ;  /* 0x0001600001137983 */ /* 0x000f620000100800 */
[----:B------:R-:W-:-:S02]  /*42570*/  F2FP.F16.F32.PACK_AB R70, R69, R70 ;  /* 0x000000464546723e */ /* 0x000fc400000000ff */
[----:B------:R-:W-:Y:S01]  /*42580*/  F2FP.F16.F32.PACK_AB R69, R75, R74 ;  /* 0x0000004a4b45723e */ /* 0x000fe200000000ff */
[----:B------:R-:W5:Y:S04]  /*42590*/  LDL R239, [R1+0x128] ;  /* 0x0001280001ef7983 */ /* 0x000f680000100800 */
[----:B------:R-:W5:Y:S04]  /*425a0*/  LDL R237, [R1+0x118] ;  /* 0x0001180001ed7983 */ /* 0x000f680000100800 */
[----:B------:R-:W5:Y:S01]  /*425b0*/  LDL R219, [R1+0x124] ;  /* 0x0001240001db7983 */ /* 0x000f620000100800 */
[C---:B0-----:R-:W-:Y:S01]  /*425c0*/  FMUL.FTZ R79, R221.reuse, R16 ;  /* 0x00000010dd4f7220 */ /* 0x041fe20000410000 */
[C---:B------:R-:W-:Y:S01]  /*425d0*/  FMUL.FTZ R80, R221.reuse, R17 ;  /* 0x00000011dd507220 */ /* 0x040fe20000410000 */
[C---:B------:R-:W-:Y:S01]  /*425e0*/  FMUL.FTZ R77, R221.reuse, R22 ;  /* 0x00000016dd4d7220 */ /* 0x040fe20000410000 */
[----:B------:R-:W5:Y:S04]  /*425f0*/  LDL R16, [R1+0x154] ;  /* 0x0001540001107983 */ /* 0x000f680000100800 */
        /* <DEDUP_REMOVED lines=8> */
[----:B------:R-:W-:Y:S01]  /*42680*/  FMUL.FTZ R75, R221, R20 ;  /* 0x00000014dd4b7220 */ /* 0x000fe20000410000 */
[----:B------:R-:W-:-:S02]  /*42690*/  FADD.FTZ R74, -R228, R215 ;  /* 0x000000d7e44a7221 */ /* 0x000fc40000010100 */
[----:B------:R0:W-:Y:S04]  /*426a0*/  STG.E.128 desc[UR6][R72.64], R68 ;  /* 0x0000004448007986 */ /* 0x0001e8000c101d06 */
[----:B------:R-:W5:Y:S04]  /*426b0*/  LDL R20, [R1+0x130] ;  /* 0x0001300001147983 */ /* 0x000f680000100800 */
[----:B------:R-:W5:Y:S01]  /*426c0*/  LDL R215, [R1+0x13c] ;  /* 0x00013c0001d77983 */ /* 0x000f620000100800 */
[C---:B0-----:R-:W-:Y:S01]  /*426d0*/  FADD.FTZ R73, -R228.reuse, R214 ;  /* 0x000000d6e4497221 */ /* 0x041fe20000010100 */
        /* <DEDUP_REMOVED lines=27> */
[----:B----4-:R-:W-:Y:S01]  /*42890*/  FFMA.FTZ R45, R45, R231, R233 ;  /* 0x000000e72d2d7223 */ /* 0x010fe200000100e9 */
        /* <DEDUP_REMOVED lines=9> */
[----:B------:R-:W4:Y:S01]  /*42930*/  LDL R231, [R1+0xd8] ;  /* 0x0000d80001e77983 */ /* 0x000f220000100800 */
[----:B---3--:R-:W-:-:S03]  /*42940*/  FFMA.FTZ R47, R47, R236, R235 ;  /* 0x000000ec2f2f7223 */ /* 0x008fc600000100eb */
        /* <DEDUP_REMOVED lines=27> */
[----:B-----5:R-:W-:-:S05]  /*42b00*/  FFMA.FTZ R15, R62, R13, R186 ;  /* 0x0000000d3e0f7223 */ /* 0x020fca00000100ba */
[----:B------:R-:W-:Y:S01]  /*42b10*/  F2FP.F16.F32.PACK_AB R15, R12, R15 ;  /* 0x0000000f0c0f723e */ /* 0x000fe200000000ff */
[----:B------:R-:W-:Y:S01]  /*42b20*/  FFMA.FTZ R7, R7, R19, R188 ;  /* 0x0000001307077223 */ /* 0x000fe200000100bc */
[----:B------:R-:W-:Y:S01]  /*42b30*/  FFMA.FTZ R12, R61, R16, R185 ;  /* 0x000000103d0c7223 */ /* 0x000fe200000100b9 */
[----:B------:R-:W-:Y:S01]  /*42b40*/  FFMA.FTZ R14, R60, R17, R184 ;  /* 0x000000113c0e7223 */ /* 0x000fe200000100b8 */
[C---:B------:R-:W-:Y:S01]  /*42b50*/  FMUL.FTZ R62, R221.reuse, R71 ;  /* 0x00000047dd3e7220 */ /* 0x040fe20000410000 */
[----:B------:R-:W-:Y:S01]  /*42b60*/  FMUL.FTZ R63, R221, R72 ;  /* 0x00000048dd3f7220 */ /* 0x000fe20000410000 */
[----:B------:R-:W2:Y:S01]  /*42b70*/  LDL R61, [R1+0x2c] ;  /* 0x00002c00013d7983 */ /* 0x000ea20000100800 */
[----:B------:R-:W-:Y:S01]  /*42b80*/  FFMA.FTZ R17, R65, R22, R189 ;  /* 0x0000001641117223 */ /* 0x000fe200000100bd */
[----:B------:R-:W-:Y:S01]  /*42b90*/  F2FP.F16.F32.PACK_AB R14, R12, R14 ;  /* 0x0000000e0c0e723e */ /* 0x000fe200000000ff */
        /* <DEDUP_REMOVED lines=9> */
[----:B------:R-:W-:Y:S01]  /*42c30*/  FMUL.FTZ R71, R221, R73 ;  /* 0x00000049dd477220 */ /* 0x000fe20000410000 */
[----:B------:R-:W-:Y:S01]  /*42c40*/  F2FP.F16.F32.PACK_AB R21, R44, R21 ;  /* 0x000000152c15723e */ /* 0x000fe200000000ff */
[----:B------:R-:W-:Y:S01]  /*42c50*/  IMAD.WIDE.U32 R44, R11, 0x10, R222 ;  /* 0x000000100b2c7825 */ /* 0x000fe200078e00de */
[----:B------:R-:W-:Y:S01]  /*42c60*/  F2FP.F16.F32.PACK_AB R13, R16, R13 ;  /* 0x0000000d100d723e */ /* 0x000fe200000000ff */
[----:B------:R-:W3:Y:S02]  /*42c70*/  LDL R237, [R1+0x10c] ;  /* 0x00010c0001ed7983 */ /* 0x000ee40000100800 */
[----:B------:R-:W-:-:S02]  /*42c80*/  FFMA.FTZ R18, R52, R20, R176 ;  /* 0x0000001434127223 */ /* 0x000fc400000100b0 */
[----:B------:R-:W5:Y:S01]  /*42c90*/  LDL R11, [R1+0x108] ;  /* 0x00010800010b7983 */ /* 0x000f620000100800 */
[----:B------:R-:W-:-:S03]  /*42ca0*/  FFMA.FTZ R16, R55, R215, R179 ;  /* 0x000000d737107223 */ /* 0x000fc600000100b3 */
[----:B------:R-:W2:Y:S01]  /*42cb0*/  LDL R73, [R1+0xd4] ;  /* 0x0000d40001497983 */ /* 0x000ea20000100800 */
[----:B------:R-:W-:-:S03]  /*42cc0*/  FFMA.FTZ R46, R49, R219, R173 ;  /* 0x000000db312e7223 */ /* 0x000fc600000100ad */
[----:B------:R-:W2:Y:S04]  /*42cd0*/  LDL R238, [R1+0xf4] ;  /* 0x0000f40001ee7983 */ /* 0x000ea80000100800 */
[----:B------:R-:W2:Y:S04]  /*42ce0*/  LDL R229, [R1+0xc] ;  /* 0x00000c0001e57983 */ /* 0x000ea80000100800 */
[----:B------:R-:W2:Y:S01]  /*42cf0*/  LDL R215, [R1+0xe8] ;  /* 0x0000e80001d77983 */ /* 0x000ea20000100800 */
[----:B------:R-:W-:-:S03]  /*42d00*/  FFMA.FTZ R17, R53, R214, R177 ;  /* 0x000000d635117223 */ /* 0x000fc600000100b1 */
[----:B------:R-:W2:Y:S01]  /*42d10*/  LDL R214, [R1+0xec] ;  /* 0x0000ec0001d67983 */ /* 0x000ea20000100800 */
[----:B------:R-:W-:Y:S01]  /*42d20*/  FFMA.FTZ R20, R59, R213, R183 ;  /* 0x000000d53b147223 */ /* 0x000fe200000100b7 */
[----:B------:R-:W-:Y:S01]  /*42d30*/  FFMA.FTZ R19, R54, R228, R178 ;  /* 0x000000e436137223 */ /* 0x000fe200000100b2 */
[----:B------:R-:W-:Y:S01]  /*42d40*/  F2FP.F16.F32.PACK_AB R18, R17, R18 ;  /* 0x000000121112723e */ /* 0x000fe200000000ff */
[----:B------:R-:W2:Y:S02]  /*42d50*/  LDL R213, [R1] ;  /* 0x0000000001d57983 */ /* 0x000ea40000100800 */
[----:B------:R-:W-:Y:S01]  /*42d60*/  F2FP.F16.F32.PACK_AB R17, R20, R7 ;  /* 0x000000071411723e */ /* 0x000fe200000000ff */
[----:B------:R-:W-:Y:S01]  /*42d70*/  FFMA.FTZ R20, R57, R211, R181 ;  /* 0x000000d339147223 */ /* 0x000fe200000100b5 */
[----:B------:R-:W-:Y:S01]  /*42d80*/  F2FP.F16.F32.PACK_AB R19, R16, R19 ;  /* 0x000000131013723e */ /* 0x000fe200000000ff */
[----:B------:R-:W2:Y:S01]  /*42d90*/  LDL R211, [R1+0x4] ;  /* 0x0000040001d37983 */ /* 0x000ea20000100800 */
[----:B------:R-:W-:Y:S01]  /*42da0*/  FFMA.FTZ R16, R56, R212, R180 ;  /* 0x000000d438107223 */ /* 0x000fe200000100b4 */
[----:B------:R-:W-:-:S02]  /*42db0*/  IMAD.WIDE.U32 R54, R10, 0x10, R222 ;  /* 0x000000100a367825 */ /* 0x000fc400078e00de */
[----:B------:R-:W2:Y:S02]  /*42dc0*/  LDL R212, [R1+0xd0] ;  /* 0x0000d00001d47983 */ /* 0x000ea40000100800 */
[----:B------:R-:W-:Y:S02]  /*42dd0*/  FFMA.FTZ R7, R48, R252, R172 ;  /* 0x000000fc30077223 */ /* 0x000fe400000100ac */
[----:B------:R-:W2:Y:S04]  /*42de0*/  LDL R10, [R1+0xf0] ;  /* 0x0000f000010a7983 */ /* 0x000ea80000100800 */
[----:B------:R-:W2:Y:S01]  /*42df0*/  LDL R228, [R1+0xdc] ;  /* 0x0000dc0001e47983 */ /* 0x000ea20000100800 */
[----:B------:R-:W-:Y:S01]  /*42e00*/  IMAD.WIDE.U32 R48, R216, 0x10, R222 ;  /* 0x00000010d8307825 */ /* 0x000fe200078e00de */
[----:B------:R-:W-:-:S02]  /*42e10*/  F2FP.F16.F32.PACK_AB R16, R20, R16 ;  /* 0x000000101410723e */ /* 0x000fc400000000ff */
[----:B------:R-:W2:Y:S01]  /*42e20*/  LDL R216, [R1+0x104] ;  /* 0x0001040001d87983 */ /* 0x000ea20000100800 */
[----:B------:R-:W-:-:S03]  /*42e30*/  F2FP.F16.F32.PACK_AB R20, R46, R7 ;  /* 0x000000072e14723e */ /* 0x000fc600000000ff */
        /* <DEDUP_REMOVED lines=12> */
[----:B------:R-:W-:Y:S01]  /*42f00*/  F2FP.F16.F32.PACK_AB R23, R47, R23 ;  /* 0x000000172f17723e */ /* 0x000fe200000000ff */
[----:B------:R-:W-:-:S04]  /*42f10*/  IMAD.WIDE.U32 R46, R8, 0x10, R222 ;  /* 0x00000010082e7825 */ /* 0x000fc800078e00de */
[----:B------:R-:W-:Y:S01]  /*42f20*/  IMAD.WIDE.U32 R8, R9, 0x10, R222 ;  /* 0x0000001009087825 */ /* 0x000fe200078e00de */
[----:B------:R4:W-:Y:S04]  /*42f30*/  STG.E.128 desc[UR6][R46.64], R12 ;  /* 0x0000000c2e007986 */ /* 0x0009e8000c101d06 */
[----:B------:R-:W-:Y:S04]  /*42f40*/  STG.E.128 desc[UR6][R8.64], R16 ;  /* 0x0000001008007986 */ /* 0x000fe8000c101d06 */
[----:B------:R0:W-:Y:S01]  /*42f50*/  STG.E.128 desc[UR6][R54.64], R20 ;  /* 0x0000001436007986 */ /* 0x0001e2000c101d06 */
[----:B----4-:R-:W-:-:S03]  /*42f60*/  FFMA.FTZ R15, R30, R231, R236 ;  /* 0x000000e71e0f7223 */ /* 0x010fc600000100ec */
[----:B------:R-:W4:Y:S04]  /*42f70*/  LDL R47, [R1+0x50] ;  /* 0x00005000012f7983 */ /* 0x000f280000100800 */
[----:B------:R-:W4:Y:S04]  /*42f80*/  LDL R46, [R1+0x80] ;  /* 0x00008000012e7983 */ /* 0x000f280000100800 */
[----:B0-----:R-:W4:Y:S04]  /*42f90*/  LDL R23, [R1+0x98] ;  /* 0x0000980001177983 */ /* 0x001f280000100800 */
[----:B------:R-:W4:Y:S04]  /*42fa0*/  LDL R22, [R1+0x90] ;  /* 0x0000900001167983 */ /* 0x000f280000100800 */
[----:B------:R-:W4:Y:S04]  /*42fb0*/  LDL R55, [R1+0x34] ;  /* 0x0000340001377983 */ /* 0x000f280000100800 */
[----:B------:R-:W4:Y:S04]  /*42fc0*/  LDL R54, [R1+0xa4] ;  /* 0x0000a40001367983 */ /* 0x000f280000100800 */
[----:B------:R-:W4:Y:S01]  /*42fd0*/  LDL R30, [R1+0x7c] ;  /* 0x00007c00011e7983 */ /* 0x000f220000100800 */
[----:B---3--:R-:W-:-:S03]  /*42fe0*/  FFMA.FTZ R14, R43, R237, R243 ;  /* 0x000000ed2b0e7223 */ /* 0x008fc600000100f3 */
[----:B------:R-:W3:Y:S01]  /*42ff0*/  LDL R43, [R1+0x58] ;  /* 0x00005800012b7983 */ /* 0x000ee20000100800 */
[----:B-----5:R-:W-:-:S03]  /*43000*/  FFMA.FTZ R9, R42, R11, R242 ;  /* 0x0000000b2a097223 */ /* 0x020fc600000100f2 */
[----:B------:R-:W3:Y:S02]  /*43010*/  LDL R42, [R1+0x88] ;  /* 0x00008800012a7983 */ /* 0x000ee40000100800 */
[----:B------:R-:W-:Y:S01]  /*43020*/  F2FP.F16.F32.PACK_AB R9, R14, R9 ;  /* 0x000000090e09723e */ /* 0x000fe200000000ff */
[----:B--2---:R-:W-:Y:S02]  /*43030*/  FFMA.FTZ R13, R37, R238, R245 ;  /* 0x000000ee250d7223 */ /* 0x004fe400000100f5 */
[----:B------:R-:W4:Y:S01]  /*43040*/  LDL R37, [R1+0x6c] ;  /* 0x00006c0001257983 */ /* 0x000f220000100800 */
[----:B------:R-:W-:-:S03]  /*43050*/  FFMA.FTZ R17, R29, R73, R211 ;  /* 0x000000491d117223 */ /* 0x000fc600000100d3 */
[----:B------:R-:W2:Y:S01]  /*43060*/  LDL R211, [R1+0xc8] ;  /* 0x0000c80001d37983 */ /* 0x000ea20000100800 */
[----:B------:R-:W-:-:S03]  /*43070*/  FFMA.FTZ R14, R28, R212, R213 ;  /* 0x000000d41c0e7223 */ /* 0x000fc600000100d5 */
[----:B------:R-:W2:Y:S01]  /*43080*/  LDL R212, [R1+0x18] ;  /* 0x0000180001d47983 */ /* 0x000ea20000100800 */
[----:B------:R-:W-:-:S03]  /*43090*/  FFMA.FTZ R10, R36, R10, R244 ;  /* 0x0000000a240a7223 */ /* 0x000fc600000100f4 */
[----:B------:R-:W5:Y:S01]  /*430a0*/  LDL R29, [R1+0x3c] ;  /* 0x00003c00011d7983 */ /* 0x000f620000100800 */
[----:B------:R-:W-:-:S03]  /*430b0*/  FFMA.FTZ R16, R31, R228, R229 ;  /* 0x000000e41f107223 */ /* 0x000fc600000100e5 */
[----:B------:R-:W5:Y:S01]  /*430c0*/  LDL R28, [R1+0xac] ;  /* 0x0000ac00011c7983 */ /* 0x000f620000100800 */
[----:B------:R-:W-:Y:S01]  /*430d0*/  F2FP.F16.F32.PACK_AB R10, R13, R10 ;  /* 0x0000000a0d0a723e */ /* 0x000fe200000000ff */
[----:B------:R-:W-:Y:S01]  /*430e0*/  FFMA.FTZ R8, R41, R216, R241 ;  /* 0x000000d829087223 */ /* 0x000fe200000100f1 */
[----:B------:R-:W-:Y:S01]  /*430f0*/  F2FP.F16.F32.PACK_AB R15, R16, R15 ;  /* 0x0000000f100f723e */ /* 0x000fe200000000ff */
[----:B------:R-:W-:Y:S01]  /*43100*/  FFMA.FTZ R13, R34, R215, R250 ;  /* 0x000000d7220d7223 */ /* 0x000fe200000100fa */
[----:B------:R-:W-:Y:S01]  /*43110*/  FFMA.FTZ R16, R35, R214, R251 ;  /* 0x000000d623107223 */ /* 0x000fe200000100fb */
        /* <DEDUP_REMOVED lines=21> */
[----:B------:R-:W-:Y:S01]  /*43270*/  FFMA.FTZ R21, R76, R58, R59 ;  /* 0x0000003a4c157223 */ /* 0x000fe2000001003b */
[----:B------:R-:W-:Y:S01]  /*43280*/  F2FP.F16.F32.PACK_AB R8, R8, R7 ;  /* 0x000000070808723e */ /* 0x000fe200000000ff */
[----:B------:R-:W-:Y:S01]  /*43290*/  FFMA.FTZ R7, R32, R221, R248 ;  /* 0x000000dd20077223 */ /* 0x000fe200000100f8 */
[----:B------:R-:W-:Y:S01]  /*432a0*/  FFMA.FTZ R12, R33, R219, R249 ;  /* 0x000000db210c7223 */ /* 0x000fe200000100f9 */
        /* <DEDUP_REMOVED lines=15> */
[----:B------:R-:W-:Y:S02]  /*433a0*/  F2FP.F16.F32.PACK_AB R19, R20, R19 ;  /* 0x000000131413723e */ /* 0x000fe400000000ff */
[----:B------:R-:W-:Y:S01]  /*433b0*/  F2FP.F16.F32.PACK_AB R18, R21, R18 ;  /* 0x000000121512723e */ /* 0x000fe200000000ff */
[--C-:B------:R-:W-:Y:S01]  /*433c0*/  IMAD.WIDE.U32 R50, R217, 0x10, R222.reuse ;  /* 0x00000010d9327825 */ /* 0x100fe200078e00de */
[----:B------:R1:W-:Y:S03]  /*433d0*/  STG.E.128 desc[UR6][R44.64], R8 ;  /* 0x000000082c007986 */ /* 0x0003e6000c101d06 */
[--C-:B------:R-:W-:Y:S01]  /*433e0*/  IMAD.WIDE.U32 R52, R218, 0x10, R222.reuse ;  /* 0x00000010da347825 */ /* 0x100fe200078e00de */
[----:B------:R1:W-:Y:S03]  /*433f0*/  STG.E.128 desc[UR6][R48.64], R12 ;  /* 0x0000000c30007986 */ /* 0x0003e6000c101d06 */
[----:B------:R-:W-:-:S04]  /*43400*/  IMAD.WIDE.U32 R56, R230, 0x10, R222 ;  /* 0x00000010e6387825 */ /* 0x000fc800078e00de */
[----:B----4-:R-:W-:Y:S01]  /*43410*/  FFMA.FTZ R30, R74, R30, R37 ;  /* 0x0000001e4a1e7223 */ /* 0x010fe20000010025 */
[----:B--2---:R-:W-:Y:S01]  /*43420*/  FFMA.FTZ R17, R26, R211, R212 ;  /* 0x000000d31a117223 */ /* 0x004fe200000100d4 */
[----:B-----5:R-:W-:Y:S02]  /*43430*/  FFMA.FTZ R26, R82, R28, R29 ;  /* 0x0000001c521a7223 */ /* 0x020fe4000001001d */
[----:B------:R-:W0:Y:S01]  /*43440*/  LDC.64 R28, c[0x0][0x380] ;  /* 0x0000e000ff1c7b82 */ /* 0x000e220000000a00 */
[----:B---3--:R-:W-:Y:S01]  /*43450*/  FFMA.FTZ R7, R24, R215, R216 ;  /* 0x000000d718077223 */ /* 0x008fe200000100d8 */
[----:B------:R-:W-:Y:S01]  /*43460*/  FFMA.FTZ R16, R25, R213, R214 ;  /* 0x000000d519107223 */ /* 0x000fe200000100d6 */
        /* <DEDUP_REMOVED lines=8> */
[----:B------:R-:W-:Y:S01]  /*434f0*/  F2FP.F16.F32.PACK_AB R23, R24, R23 ;  /* 0x000000171817723e */ /* 0x000fe200000000ff */
[----:B------:R-:W-:Y:S02]  /*43500*/  FFMA.FTZ R24, R80, R54, R55 ;  /* 0x0000003650187223 */ /* 0x000fe40000010037 */
[----:B------:R-:W-:Y:S01]  /*43510*/  F2FP.F16.F32.PACK_AB R21, R26, R21 ;  /* 0x000000151a15723e */ /* 0x000fe200000000ff */
[----:B------:R-:W-:-:S05]  /*43520*/  FFMA.FTZ R25, R208, R60, R61 ;  /* 0x0000003cd0197223 */ /* 0x000fca000001003d */
[----:B------:R-:W-:Y:S01]  /*43530*/  F2FP.F16.F32.PACK_AB R22, R25, R22 ;  /* 0x000000161916723e */ /* 0x000fe200000000ff */
[----:B------:R-:W-:Y:S01]  /*43540*/  FFMA.FTZ R25, R69, R42, R43 ;  /* 0x0000002a45197223 */ /* 0x000fe2000001002b */
[----:B------:R-:W-:Y:S01]  /*43550*/  FFMA.FTZ R20, R79, R58, R59 ;  /* 0x0000003a4f147223 */ /* 0x000fe2000001003b */
[----:B------:R-:W-:-:S04]  /*43560*/  FFMA.FTZ R26, R62, R40, R41 ;  /* 0x000000283e1a7223 */ /* 0x000fc80000010029 */
        /* <DEDUP_REMOVED lines=10> */
[----:B------:R1:W-:Y:S01]  /*43610*/  STG.E.128 desc[UR6][R52.64], R20 ;  /* 0x0000001434007986 */ /* 0x0003e2000c101d06 */
[----:B0-----:R-:W-:-:S03]  /*43620*/  IMAD R3, R28, 0x4, R3 ;  /* 0x000000041c037824 */ /* 0x001fc600078e0203 */
[----:B------:R1:W-:Y:S02]  /*43630*/  STG.E.128 desc[UR6][R56.64], R24 ;  /* 0x0000001838007986 */ /* 0x0003e4000c101d06 */
[----:B------:R-:W-:-:S13]  /*43640*/  ISETP.GE.AND P0, PT, R3, R29, PT ;  /* 0x0000001d0300720c */ /* 0x000fda0003f06270 */
[----:B------:R-:W-:Y:S05]  /*43650*/  @!P0 BRA `(.L_x_67633) ;  /* 0xfffffbe000708947 */ /* 0x000fea000383ffff */
[----:B------:R-:W-:Y:S05]  /*43660*/  EXIT ;  /* 0x000000000000794d */ /* 0x000fea0003800000 */
.L_x_67632:
        /* <DEDUP_REMOVED lines=8> */
.L_x_67635:
[----:B------:R-:W-:Y:S05]  /*436f0*/  BSYNC B0 ;  /* 0x0000000000007941 */ /* 0x000fea0003800000 */
.L_x_67634:
        /* <DEDUP_REMOVED lines=9> */
.L_x_67636:
[----:B------:R-:W-:Y:S02]  /*43790*/  IMAD.MOV.U32 R223, RZ, RZ, 0x4 ;  /* 0x00000004ffdf7424 */ /* 0x000fe400078e00ff */
[----:B------:R-:W-:Y:S01]  /*437a0*/  FADD.FTZ R228, R228, R221 ;  /* 0x000000dde4e47221 */ /* 0x000fe20000010000 */
[----:B------:R-:W-:-:S04]  /*437b0*/  MOV R221, 0xffffffff ;  /* 0xffffffff00dd7802 */ /* 0x000fc80000000f00 */
[----:B------:R-:W-:-:S07]  /*437c0*/  MOV R236, R228 ;  /* 0x000000e400ec7202 */ /* 0x000fce0000000f00 */
[----:B------:R-:W-:Y:S05]  /*437d0*/  WARPSYNC.COLLECTIVE R221, `(.L_x_67637) ;  /* 0x00000000dd087348 */ /* 0x000fea0003c00000 */
[----:B------:R0:W1:Y:S02]  /*437e0*/  SHFL.BFLY P0, R221, R236, R223, R222 ;  /* 0x0c0000dfecdd7389 */ /* 0x00006400000000de */
[----:B01----:R-:W-:Y:S05]  /*437f0*/  ENDCOLLECTIVE ;  /* 0x000000000000791b */ /* 0x003fea0003800000 */
.L_x_67637:
[----:B------:R-:W-:Y:S02]  /*43800*/  HFMA2 R223, -RZ, RZ, 0, 4.76837158203125e-07 ;  /* 0x00000008ffdf7431 */ /* 0x000fe400000001ff */
[----:B------:R-:W-:Y:S01]  /*43810*/  FADD.FTZ R228, R228, R221 ;  /* 0x000000dde4e47221 */ /* 0x000fe20000010000 */
[----:B------:R-:W-:-:S03]  /*43820*/  IMAD.MOV.U32 R221, RZ, RZ, -0x1 ;  /* 0xffffffffffdd7424 */ /* 0x000fc600078e00ff */
[----:B------:R-:W-:-:S07]  /*43830*/  IMAD.MOV.U32 R236, RZ, RZ, R228 ;  /* 0x000000ffffec7224 */ /* 0x000fce00078e00e4 */
[----:B------:R-:W-:Y:S05]  /*43840*/  WARPSYNC.COLLECTIVE R221, `(.L_x_67638) ;  /* 0x00000000dd087348 */ /* 0x000fea0003c00000 */
[----:B------:R0:W1:Y:S02]  /*43850*/  SHFL.BFLY P0, R221, R236, R223, R222 ;  /* 0x0c0000dfecdd7389 */ /* 0x00006400000000de */
[----:B01----:R-:W-:Y:S05]  /*43860*/  ENDCOLLECTIVE ;  /* 0x000000000000791b */ /* 0x003fea0003800000 */
.L_x_67638:
[----:B------:R-:W-:Y:S02]  /*43870*/  IMAD.MOV.U32 R223, RZ, RZ, 0x10 ;  /* 0x00000010ffdf7424 */ /* 0x000fe400078e00ff */
[----:B------:R-:W-:Y:S01]  /*43880*/  FADD.FTZ R228, R228, R221 ;  /* 0x000000dde4e47221 */ /* 0x000fe20000010000 */
[----:B------:R-:W-:-:S04]  /*43890*/  MOV R221, 0xffffffff ;  /* 0xffffffff00dd7802 */ /* 0x000fc80000000f00 */
[----:B------:R-:W-:-:S07]  /*438a0*/  MOV R236, R228 ;  /* 0x000000e400ec7202 */ /* 0x000fce0000000f00 */
[----:B------:R-:W-:Y:S05]  /*438b0*/  WARPSYNC.COLLECTIVE R221, `(.L_x_67639) ;  /* 0x00000000dd087348 */ /* 0x000fea0003c00000 */
[----:B------:R0:W1:Y:S02]  /*438c0*/  SHFL.BFLY P0, R221, R236, R223, R222 ;  /* 0x0c0000dfecdd7389 */ /* 0x00006400000000de */
[----:B01----:R-:W-:Y:S05]  /*438d0*/  ENDCOLLECTIVE ;  /* 0x000000000000791b */ /* 0x003fea0003800000 */
.L_x_67639:
        /* <DEDUP_REMOVED lines=169> */
.L_x_67640:
[----:B------:R-:W-:Y:S02]  /*44370*/  HFMA2 R223, -RZ, RZ, 0, 1.1920928955078125e-07 ;  /* 0x00000002ffdf7431 */ /* 0x000fe400000001ff */
[----:B------:R-:W-:Y:S01]  /*44380*/  FADD.FTZ R228, R228, R221 ;  /* 0x000000dde4e47221 */ /* 0x000fe20000010000 */
[----:B------:R-:W-:-:S03]  /*44390*/  IMAD.MOV.U32 R221, RZ, RZ, -0x1 ;  /* 0xffffffffffdd7424 */ /* 0x000fc600078e00ff */
[----:B------:R-:W-:-:S07]  /*443a0*/  IMAD.MOV.U32 R236, RZ, RZ, R228 ;  /* 0x000000ffffec7224 */ /* 0x000fce00078e00e4 */
[----:B------:R-:W-:Y:S05]  /*443b0*/  WARPSYNC.COLLECTIVE R221, `(.L_x_67641) ;  /* 0x00000000dd087348 */ /* 0x000fea0003c00000 */
[----:B------:R0:W1:Y:S02]  /*443c0*/  SHFL.BFLY P0, R221, R236, R223, R222 ;  /* 0x0c0000dfecdd7389 */ /* 0x00006400000000de */
[----:B01----:R-:W-:Y:S05]  /*443d0*/  ENDCOLLECTIVE ;  /* 0x000000000000791b */ /* 0x003fea0003800000 */
.L_x_67641:
[----:B------:R-:W-:Y:S02]  /*443e0*/  IMAD.MOV.U32 R223, RZ, RZ, 0x4 ;  /* 0x00000004ffdf7424 */ /* 0x000fe400078e00ff */
[----:B------:R-:W-:Y:S01]  /*443f0*/  FADD.FTZ R228, R228, R221 ;  /* 0x000000dde4e47221 */ /* 0x000fe20000010000 */
[----:B------:R-:W-:-:S04]  /*44400*/  MOV R221, 0xffffffff ;  /* 0xffffffff00dd7802 */ /* 0x000fc80000000f00 */
[----:B------:R-:W-:-:S07]  /*44410*/  MOV R236, R228 ;  /* 0x000000e400ec7202 */ /* 0x000fce0000000f00 */
[----:B------:R-:W-:Y:S05]  /*44420*/  WARPSYNC.COLLECTIVE R221, `(.L_x_67642) ;  /* 0x00000000dd087348 */ /* 0x000fea0003c00000 */
[----:B------:R0:W1:Y:S02]  /*44430*/  SHFL.BFLY P0, R221, R236, R223, R222 ;  /* 0x0c0000dfecdd7389 */ /* 0x00006400000000de */
[----:B01----:R-:W-:Y:S05]  /*44440*/  ENDCOLLECTIVE ;  /* 0x000000000000791b */ /* 0x003fea0003800000 */
.L_x_67642:
[----:B------:R-:W-:Y:S02]  /*44450*/  HFMA2 R223, -RZ, RZ, 0, 4.76837158203125e-07 ;  /* 0x00000008ffdf7431 */ /* 0x000fe400000001ff */
[----:B------:R-:W-:Y:S01]  /*44460*/  FADD.FTZ R228, R228, R221 ;  /* 0x000000dde4e47221 */ /* 0x000fe20000010000 */
[----:B------:R-:W-:-:S03]  /*44470*/  IMAD.MOV.U32 R221, RZ, RZ, -0x1 ;  /* 0xffffffffffdd7424 */ /* 0x000fc600078e00ff */
[----:B------:R-:W-:-:S07]  /*44480*/  IMAD.MOV.U32 R236, RZ, RZ, R228 ;  /* 0x000000ffffec7224 */ /* 0x000fce00078e00e4 */
[----:B------:R-:W-:Y:S05]  /*44490*/  WARPSYNC.COLLECTIVE R221, `(.L_x_67643) ;  /* 0x00000000dd087348 */ /* 0x000fea0003c00000 */
[----:B------:R0:W1:Y:S02]  /*444a0*/  SHFL.BFLY P0, R221, R236, R223, R222 ;  /* 0x0c0000dfecdd7389 */ /* 0x00006400000000de */
[----:B01----:R-:W-:Y:S05]  /*444b0*/  ENDCOLLECTIVE ;  /* 0x000000000000791b */ /* 0x003fea0003800000 */
.L_x_67643:
[----:B------:R-:W-:Y:S02]  /*444c0*/  IMAD.MOV.U32 R223, RZ, RZ, 0x10 ;  /* 0x00000010ffdf7424 */ /* 0x000fe400078e00ff */
[----:B------:R-:W-:Y:S01]  /*444d0*/  FADD.FTZ R228, R228, R221 ;  /* 0x000000dde4e47221 */ /* 0x000fe20000010000 */
[----:B------:R-:W-:-:S04]  /*444e0*/  MOV R221, 0xffffffff ;  /* 0xffffffff00dd7802 */ /* 0x000fc80000000f00 */
[----:B------:R-:W-:-:S07]  /*444f0*/  MOV R236, R228 ;  /* 0x000000e400ec7202 */ /* 0x000fce0000000f00 */
[----:B------:R-:W-:Y:S05]  /*44500*/  WARPSYNC.COLLECTIVE R221, `(.L_x_67644) ;  /* 0x00000000dd087348 */ /* 0x000fea0003c00000 */
[----:B------:R0:W1:Y:S02]  /*44510*/  SHFL.BFLY P0, R221, R236, R223, R222 ;  /* 0x0c0000dfecdd7389 */ /* 0x00006400000000de */
[----:B01----:R-:W-:Y:S05]  /*44520*/  ENDCOLLECTIVE ;  /* 0x000000000000791b */ /* 0x003fea0003800000 */
.L_x_67644:
[----:B------:R-:W-:Y:S05]  /*44530*/  BRA `(.L_x_67645) ;  /* 0xffffffd4009c7947 */ /* 0x000fea000383ffff */
.L_x_67646:
        /* <DEDUP_REMOVED lines=12> */
.L_x_88541:


//--------------------- .text._ZN10layer_norm13ln_fwd_kernelINS_13Kernel_traitsIf6__halffS2_fjLj2560ELj1ELj4ELj1ELj16ENS_18Kernel_traits_baseILj2560EfS2_fS2_fjLj128EEEEELb1ELb1ELb1ELb0EEEvNS_9FwdParamsE --------------------------
	.section	.text._ZN10layer_norm13ln_fwd_kernelINS_13Kernel_traitsIf6__halffS2_fjLj2560ELj1ELj4ELj1ELj16ENS_18Kernel_traits_baseILj2560EfS2_fS2_fjLj128EEEEELb1ELb1ELb1ELb0EEEvNS_9FwdParamsE,"ax",@progbits
	.align	128
        .global         _ZN10layer_norm13ln_fwd_kernelINS_13Kernel_traitsIf6__halffS2_fjLj2560ELj1ELj4ELj1ELj16ENS_18Kernel_traits_baseILj2560EfS2_fS2_fjLj128EEEEELb1ELb1ELb1ELb0EEEvNS_9FwdParamsE
        .type           _ZN10layer_norm13ln_fwd_kernelINS_13Kernel_traitsIf6__halffS2_fjLj2560ELj1ELj4ELj1ELj16ENS_18Kernel_traits_baseILj2560EfS2_fS2_fjLj128EEEEELb1ELb1ELb1ELb0EEEvNS_9FwdParamsE,@function
        .size           _ZN10layer_norm13ln_fwd_kernelINS_13Kernel_traitsIf6__halffS2_fjLj2560ELj1ELj4ELj1ELj16ENS_18Kernel_traits_baseILj2560EfS2_fS2_fjLj128EEEEELb1ELb1ELb1ELb0EEEvNS_9FwdParamsE,(.L_x_88542 - _ZN10layer_norm13ln_fwd_kernelINS_13Kernel_traitsIf6__halffS2_fjLj2560ELj1ELj4ELj1ELj16ENS_18Kernel_traits_baseILj2560EfS2_fS2_fjLj128EEEEELb1ELb1ELb1ELb0EEEvNS_9FwdParamsE)
        .other          _ZN10layer_norm13ln_fwd_kernelINS_13Kernel_traitsIf6__halffS2_fjLj2560ELj1ELj4ELj1ELj16ENS_18Kernel_traits_baseILj2560EfS2_fS2_fjLj128EEEEELb1ELb1ELb1ELb0EEEvNS_9FwdParamsE,@"STO_CUDA_ENTRY STV_DEFAULT"
_ZN10layer_norm13ln_fwd_kernelINS_13Kernel_traitsIf6__halffS2_fjLj2560ELj1ELj4ELj1ELj16ENS_18Kernel_traits_baseILj2560EfS2_fS2_fjLj128EEEEELb1ELb1ELb1ELb0EEEvNS_9FwdParamsE:
.text._ZN10layer_norm13ln_fwd_kernelINS_13Kernel_traitsIf6__halffS2_fjLj2560ELj1ELj4ELj1ELj16ENS_18Kernel_traits_baseILj2560EfS2_fS2_fjLj128EEEEELb1ELb1ELb1ELb0EEEvNS_9FwdParamsE:
        /* <DEDUP_REMOVED lines=284> */
.L_x_67648:
        /* <DEDUP_REMOVED lines=367> */
.L_x_67649:
[----:B------:R-:W-:Y:S05]  /*28b0*/  BSYNC.RECONVERGENT B0 ;  /* 0x0000000000007941 */ /* 0x000fea0003800200 */
.L_x_67647:
        /* <DEDUP_REMOVED lines=96> */
.L_x_68821:
        /* <DEDUP_REMOVED lines=29> */
.L_x_67653:
[----:B------:R-:W-:Y:S05]  /*3090*/  BSYNC.RECONVERGENT B1 ;  /* 0x0000000000017941 */ /* 0x000fea0003800200 */
.L_x_67652:
        /* <DEDUP_REMOVED lines=30> */
.L_x_67660:
        /* <DEDUP_REMOVED lines=13> */
.L_x_67662:
[----:B------:R-:W-:Y:S05]  /*3350*/  BSYNC.RECONVERGENT B4 ;  /* 0x0000000000047941 */ /* 0x000fea0003800200 */
.L_x_67661:
        /* <DEDUP_REMOVED lines=61> */
.L_x_67659:
[----:B------:R-:W-:Y:S05]  /*3730*/  BSYNC.RECONVERGENT B3 ;  /* 0x0000000000037941 */ /* 0x000fea0003800200 */
.L_x_67658:
        /* <DEDUP_REMOVED lines=9> */
[----:B------:R-:W-:-:S07]  /*37d0*/  FFMA.FTZ R128, R12, R20, R120 ;  /* 0x000000140c807223 */ /* 0x000fce0000010078 */
.L_x_67657:
[----:B------:R-:W-:Y:S05]  /*37e0*/  BSYNC.RECONVERGENT B2 ;  /* 0x0000000000027941 */ /* 0x000fea0003800200 */
.L_x_67656:
        /* <DEDUP_REMOVED lines=17> */
.L_x_67667:
        /* <DEDUP_REMOVED lines=13> */
.L_x_67669:
[----:B------:R-:W-:Y:S05]  /*39d0*/  BSYNC.RECONVERGENT B4 ;  /* 0x0000000000047941 */ /* 0x000fea0003800200 */
.L_x_67668:
        /* <DEDUP_REMOVED lines=61> */
.L_x_67666:
[----:B------:R-:W-:Y:S05]  /*3db0*/  BSYNC.RECONVERGENT B3 ;  /* 0x0000000000037941 */ /* 0x000fea0003800200 */
.L_x_67665:
        /* <DEDUP_REMOVED lines=9> */
[----:B------:R-:W-:-:S07]  /*3e50*/  FFMA.FTZ R129, R12, R21, R121 ;  /* 0x000000150c817223 */ /* 0x000fce0000010079 */
.L_x_67664:
[----:B------:R-:W-:Y:S05]  /*3e60*/  BSYNC.RECONVERGENT B2 ;  /* 0x0000000000027941 */ /* 0x000fea0003800200 */
.L_x_67663:
        /* <DEDUP_REMOVED lines=17> */
.L_x_67674:
        /* <DEDUP_REMOVED lines=13> */
.L_x_67676:
[----:B------:R-:W-:Y:S05]  /*4050*/  BSYNC.RECONVERGENT B4 ;  /* 0x0000000000047941 */ /* 0x000fea0003800200 */
.L_x_67675:
        /* <DEDUP_REMOVED lines=61> */
.L_x_67673:
[----:B------:R-:W-:Y:S05]  /*4430*/  BSYNC.RECONVERGENT B3 ;  /* 0x0000000000037941 */ /* 0x000fea0003800200 */
.L_x_67672:
        /* <DEDUP_REMOVED lines=10> */
.L_x_67671:
[----:B------:R-:W-:Y:S05]  /*44e0*/  BSYNC.RECONVERGENT B2 ;  /* 0x0000000000027941 */ /* 0x000fea0003800200 */
.L_x_67670:
        /* <DEDUP_REMOVED lines=17> */
.L_x_67681:
        /* <DEDUP_REMOVED lines=13> */
.L_x_67683:
[----:B------:R-:W-:Y:S05]  /*46d0*/  BSYNC.RECONVERGENT B4 ;  /* 0x0000000000047941 */ /* 0x000fea0003800200 */
.L_x_67682:
        /* <DEDUP_REMOVED lines=61> */
.L_x_67680:
[----:B------:R-:W-:Y:S05]  /*4ab0*/  BSYNC.RECONVERGENT B3 ;  /* 0x0000000000037941 */ /* 0x000fea0003800200 */
.L_x_67679:
        /* <DEDUP_REMOVED lines=10> */
.L_x_67678:
[----:B------:R-:W-:Y:S05]  /*4b60*/  BSYNC.RECONVERGENT B2 ;  /* 0x0000000000027941 */ /* 0x000fea0003800200 */
.L_x_67677:
[----:B------:R-:W-:Y:S01]  /*4b70*/  BSSY.RECONVERGENT B2, `(.L_x_67684) ;  /* 0x0000067000027945 */ /* 0x000fe20003800200 */
[----:B------:R-:W-:Y:S01]  /*4b80*/  IMAD.MOV.U32 R12, RZ, RZ, R18 ;  /* 0x000000ffff0c7224 */ /* 0x000fe200078e0012 */
[----:B-----5:R-:W-:Y:S02]  /*4b90*/  MOV R132, R124 ;  /* 0x0000007c00847202 */ /* 0x020fe40000000f00 */
        /* <DEDUP_REMOVED lines=14> */
.L_x_67688:
        /* <DEDUP_REMOVED lines=13> */
.L_x_67690:
[----:B------:R-:W-:Y:S05]  /*4d50*/  BSYNC.RECONVERGENT B4 ;  /* 0x0000000000047941 */ /* 0x000fea0003800200 */
.L_x_67689:
        /* <DEDUP_REMOVED lines=61> */
.L_x_67687:
[----:B------:R-:W-:Y:S05]  /*5130*/  BSYNC.RECONVERGENT B3 ;  /* 0x0000000000037941 */ /* 0x000fea0003800200 */
.L_x_67686:
[----:B------:R-:W-:Y:S01]  /*5140*/  I2FP.F32.U32 R6, R6 ;  /* 0x0000000600067245 */ /* 0x000fe20000201000 */
[----:B------:R-:W-:-:S05]  /*5150*/  HFMA2 R18, -RZ, RZ, 0.1171875, 0 ;  /* 0x2f800000ff127431 */ /* 0x000fca00000001ff */
[----:B------:R-:W-:-:S05]  /*5160*/  FFMA.FTZ R6, R6, R18, 1.1641532182693481445e-10 ;  /* 0x2f00000006067423 */ /* 0x000fca0000010012 */
[----:B------:R-:W-:Y:S01]  /*5170*/  FSETP.GTU.FTZ.AND P2, PT, R6, UR8, PT ;  /* 0x0000000806007c0b */ /* 0x000fe2000bf5c000 */
[----:B------:R-:W-:-:S05]  /*5180*/  HADD2.F32 R6, -RZ, R118.H0_H0 ;  /* 0x20000076ff067230 */ /* 0x000fca0000004100 */
[----:B------:R-:W-:-:S04]  /*5190*/  FMUL.FTZ R6, R6, UR11 ;  /* 0x0000000b06067c20 */ /* 0x000fc80008410000 */
[----:B------:R-:W-:-:S05]  /*51a0*/  FMUL.FTZ R6, R6, UR10 ;  /* 0x0000000a06067c20 */ /* 0x000fca0008410000 */
[----:B------:R-:W-:Y:S02]  /*51b0*/  FSEL R18, R6, RZ, !P2 ;  /* 0x000000ff06127208 */ /* 0x000fe40005000000 */
[----:B------:R-:W-:-:S03]  /*51c0*/  SEL R6, RZ, 0x1, P2 ;  /* 0x00000001ff067807 */ /* 0x000fc60001000000 */
[----:B------:R-:W-:-:S07]  /*51d0*/  FFMA.FTZ R132, R18, R24, R124 ;  /* 0x0000001812847223 */ /* 0x000fce000001007c */
.L_x_67685:
[----:B------:R-:W-:Y:S05]  /*51e0*/  BSYNC.RECONVERGENT B2 ;  /* 0x0000000000027941 */ /* 0x000fea0003800200 */
.L_x_67684:
        /* <DEDUP_REMOVED lines=17> */
.L_x_67695:
        /* <DEDUP_REMOVED lines=13> */
.L_x_67697:
[----:B------:R-:W-:Y:S05]  /*53d0*/  BSYNC.RECONVERGENT B4 ;  /* 0x0000000000047941 */ /* 0x000fea0003800200 */
.L_x_67696:
        /* <DEDUP_REMOVED lines=61> */
.L_x_67694:
[----:B------:R-:W-:Y:S05]  /*57b0*/  BSYNC.RECONVERGENT B3 ;  /* 0x0000000000037941 */ /* 0x000fea0003800200 */
.L_x_67693:
[----:B------:R-:W-:Y:S01]  /*57c0*/  I2FP.F32.U32 R5, R5 ;  /* 0x0000000500057245 */ /* 0x000fe20000201000 */
[----:B------:R-:W-:-:S04]  /*57d0*/  IMAD.MOV.U32 R12, RZ, RZ, 0x2f800000 ;  /* 0x2f800000ff0c7424 */ /* 0x000fc800078e00ff */
[----:B------:R-:W-:-:S05]  /*57e0*/  FFMA.FTZ R5, R5, R12, 1.1641532182693481445e-10 ;  /* 0x2f00000005057423 */ /* 0x000fca000001000c */
[----:B------:R-:W-:Y:S01]  /*57f0*/  FSETP.GTU.FTZ.AND P2, PT, R5, UR8, PT ;  /* 0x0000000805007c0b */ /* 0x000fe2000bf5c000 */
[----:B------:R-:W-:-:S05]  /*5800*/  HADD2.F32 R5, -RZ, R118.H1_H1 ;  /* 0x30000076ff057230 */ /* 0x000fca0000004100 */
[----:B------:R-:W-:-:S04]  /*5810*/  FMUL.FTZ R5, R5, UR11 ;  /* 0x0000000b05057c20 */ /* 0x000fc80008410000 */
[----:B------:R-:W-:-:S05]  /*5820*/  FMUL.FTZ R5, R5, UR10 ;  /* 0x0000000a05057c20 */ /* 0x000fca0008410000 */
[----:B------:R-:W-:Y:S02]  /*5830*/  FSEL R12, R5, RZ, !P2 ;  /* 0x000000ff050c7208 */ /* 0x000fe40005000000 */
[----:B------:R-:W-:-:S03]  /*5840*/  SEL R5, RZ, 0x1, P2 ;  /* 0x00000001ff057807 */ /* 0x000fc60001000000 */
[----:B------:R-:W-:-:S07]  /*5850*/  FFMA.FTZ R133, R12, R25, R125 ;  /* 0x000000190c857223 */ /* 0x000fce000001007d */
.L_x_67692:
[----:B------:R-:W-:Y:S05]  /*5860*/  BSYNC.RECONVERGENT B2 ;  /* 0x0000000000027941 */ /* 0x000fea0003800200 */
.L_x_67691:
        /* <DEDUP_REMOVED lines=17> */
.L_x_67702:
        /* <DEDUP_REMOVED lines=13> */
.L_x_67704:
[----:B------:R-:W-:Y:S05]  /*5a50*/  BSYNC.RECONVERGENT B4 ;  /* 0x0000000000047941 */ /* 0x000fea0003800200 */
.L_x_67703:
        /* <DEDUP_REMOVED lines=61> */
.L_x_67701:
[----:B------:R-:W-:Y:S05]  /*5e30*/  BSYNC.RECONVERGENT B3 ;  /* 0x0000000000037941 */ /* 0x000fea0003800200 */
.L_x_67700:
[----:B------:R-:W-:Y:S01]  /*5e40*/  I2FP.F32.U32 R4, R4 ;  /* 0x0000000400047245 */ /* 0x000fe20000201000 */
[----:B------:R-:W-:-:S04]  /*5e50*/  IMAD.MOV.U32 R18, RZ, RZ, 0x2f800000 ;  /* 0x2f800000ff127424 */ /* 0x000fc800078e00ff */
        /* <DEDUP_REMOVED lines=8> */
.L_x_67699:
[----:B------:R-:W-:Y:S05]  /*5ee0*/  BSYNC.RECONVERGENT B2 ;  /* 0x0000000000027941 */ /* 0x000fea0003800200 */
.L_x_67698:
        /* <DEDUP_REMOVED lines=16> */
.L_x_67708:
        /* <DEDUP_REMOVED lines=13> */
.L_x_67710:
[----:B------:R-:W-:Y:S05]  /*60c0*/  BSYNC.RECONVERGENT B3 ;  /* 0x0000000000037941 */ /* 0x000fea0003800200 */
.L_x_67709:
        /* <DEDUP_REMOVED lines=61> */
.L_x_67707:
[----:B------:R-:W-:Y:S05]  /*64a0*/  BSYNC.RECONVERGENT B2 ;  /* 0x0000000000027941 */ /* 0x000fea0003800200 */
.L_x_67706:
[----:B------:R-:W-:Y:S01]  /*64b0*/  I2FP.F32.U32 R3, R3 ;  /* 0x0000000300037245 */ /* 0x000fe20000201000 */
[----:B------:R-:W-:-:S05]  /*64c0*/  HFMA2 R12, -RZ, RZ, 0.1171875, 0 ;  /* 0x2f800000ff0c7431 */ /* 0x000fca00000001ff */
[----:B------:R-:W-:-:S05]  /*64d0*/  FFMA.FTZ R3, R3, R12, 1.1641532182693481445e-10 ;  /* 0x2f00000003037423 */ /* 0x000fca000001000c */
[----:B------:R-:W-:Y:S01]  /*64e0*/  FSETP.GTU.FTZ.AND P1, PT, R3, UR8, PT ;  /* 0x0000000803007c0b */ /* 0x000fe2000bf3c000 */
[----:B------:R-:W-:-:S05]  /*64f0*/  HADD2.F32 R3, -RZ, R119.H1_H1 ;  /* 0x30000077ff037230 */ /* 0x000fca0000004100 */
[----:B------:R-:W-:-:S04]  /*6500*/  FMUL.FTZ R3, R3, UR11 ;  /* 0x0000000b03037c20 */ /* 0x000fc80008410000 */
[----:B------:R-:W-:-:S05]  /*6510*/  FMUL.FTZ R3, R3, UR10 ;  /* 0x0000000a03037c20 */ /* 0x000fca0008410000 */
[----:B------:R-:W-:Y:S02]  /*6520*/  FSEL R12, R3, RZ, !P1 ;  /* 0x000000ff030c7208 */ /* 0x000fe40004800000 */
[----:B------:R-:W-:-:S03]  /*6530*/  SEL R3, RZ, 0x1, P1 ;  /* 0x00000001ff037807 */ /* 0x000fc60000800000 */
[----:B------:R-:W-:Y:S01]  /*6540*/  FFMA.FTZ R135, R12, R27, R127 ;  /* 0x0000001b0c877223 */ /* 0x000fe2000001007f */
[----:B------:R-:W-:Y:S06]  /*6550*/  BRA `(.L_x_67705) ;  /* 0x0000003400087947 */ /* 0x000fec0003800000 */
.L_x_67655:
[----:B------:R-:W-:Y:S01]  /*6560*/  BSSY.RECONVERGENT B2, `(.L_x_67711) ;  /* 0x000006b000027945 */ /* 0x000fe20003800200 */
[----:B0-----:R-:W-:Y:S01]  /*6570*/  IMAD.MOV.U32 R216, RZ, RZ, R12 ;  /* 0x000000ffffd87224 */ /* 0x001fe200078e000c */
        /* <DEDUP_REMOVED lines=19> */
.L_x_67715:
        /* <DEDUP_REMOVED lines=13> */
.L_x_67717:
[----:B------:R-:W-:Y:S05]  /*6780*/  BSYNC.RECONVERGENT B4 ;  /* 0x0000000000047941 */ /* 0x000fea0003800200 */
.L_x_67716:
        /* <DEDUP_REMOVED lines=61> */
.L_x_67714:
[----:B------:R-:W-:Y:S05]  /*6b60*/  BSYNC.RECONVERGENT B3 ;  /* 0x0000000000037941 */ /* 0x000fea0003800200 */
.L_x_67713:
        /* <DEDUP_REMOVED lines=10> */
.L_x_67712:
[----:B------:R-:W-:Y:S05]  /*6c10*/  BSYNC.RECONVERGENT B2 ;  /* 0x0000000000027941 */ /* 0x000fea0003800200 */
.L_x_67711:
        /* <DEDUP_REMOVED lines=17> */
.L_x_67722:
        /* <DEDUP_REMOVED lines=13> */
.L_x_67724:
[----:B------:R-:W-:Y:S05]  /*6e00*/  BSYNC.RECONVERGENT B4 ;  /* 0x0000000000047941 */ /* 0x000fea0003800200 */
.L_x_67723:
        /* <DEDUP_REMOVED lines=61> */
.L_x_67721:
[----:B------:R-:W-:Y:S05]  /*71e0*/  BSYNC.RECONVERGENT B3 ;  /* 0x0000000000037941 */ /* 0x000fea0003800200 */
.L_x_67720:
        /* <DEDUP_REMOVED lines=10> */
.L_x_67719:
[----:B------:R-:W-:Y:S05]  /*7290*/  BSYNC.RECONVERGENT B2 ;  /* 0x0000000000027941 */ /* 0x000fea0003800200 */
.L_x_67718:
        /* <DEDUP_REMOVED lines=17> */
.L_x_67729:
        /* <DEDUP_REMOVED lines=13> */
.L_x_67731:
[----:B------:R-:W-:Y:S05]  /*7480*/  BSYNC.RECONVERGENT B4 ;  /* 0x0000000000047941 */ /* 0x000fea0003800200 */
.L_x_67730:
        /* <DEDUP_REMOVED lines=61> */
.L_x_67728:
[----:B------:R-:W-:Y:S05]  /*7860*/  BSYNC.RECONVERGENT B3 ;  /* 0x0000000000037941 */ /* 0x000fea0003800200 */
.L_x_67727:
        /* <DEDUP_REMOVED lines=10> */
.L_x_67726:
[----:B------:R-:W-:Y:S05]  /*7910*/  BSYNC.RECONVERGENT B2 ;  /* 0x0000000000027941 */ /* 0x000fea0003800200 */
.L_x_67725:
        /* <DEDUP_REMOVED lines=17> */
.L_x_67736:
        /* <DEDUP_REMOVED lines=13> */
.L_x_67738:
[----:B------:R-:W-:Y:S05]  /*7b00*/  BSYNC.RECONVERGENT B4 ;  /* 0x0000000000047941 */ /* 0x000fea0003800200 */
.L_x_67737:
        /* <DEDUP_REMOVED lines=61> */
.L_x_67735:
[----:B------:R-:W-:Y:S05]  /*7ee0*/  BSYNC.RECONVERGENT B3 ;  /* 0x0000000000037941 */ /* 0x000fea0003800200 */
.L_x_67734:
        /* <DEDUP_REMOVED lines=10> */
.L_x_67733:
[----:B------:R-:W-:Y:S05]  /*7f90*/  BSYNC.RECONVERGENT B2 ;  /* 0x0000000000027941 */ /* 0x000fea0003800200 */
.L_x_67732:
        /* <DEDUP_REMOVED lines=17> */
.L_x_67743:
        /* <DEDUP_REMOVED lines=13> */
.L_x_67745:
[----:B------:R-:W-:Y:S05]  /*8180*/  BSYNC.RECONVERGENT B4 ;  /* 0x0000000000047941 */ /* 0x000fea0003800200 */
.L_x_67744:
        /* <DEDUP_REMOVED lines=61> */
.L_x_67742:
[----:B------:R-:W-:Y:S05]  /*8560*/  BSYNC.RECONVERGENT B3 ;  /* 0x0000000000037941 */ /* 0x000fea0003800200 */
.L_x_67741:
        /* <DEDUP_REMOVED lines=10> */
.L_x_67740:
[----:B------:R-:W-:Y:S05]  /*8610*/  BSYNC.RECONVERGENT B2 ;  /* 0x0000000000027941 */ /* 0x000fea0003800200 */
.L_x_67739:
        /* <DEDUP_REMOVED lines=17> */
.L_x_67750:
        /* <DEDUP_REMOVED lines=13> */
.L_x_67752:
[----:B------:R-:W-:Y:S05]  /*8800*/  BSYNC.RECONVERGENT B4 ;  /* 0x0000000000047941 */ /* 0x000fea0003800200 */
.L_x_67751:
        /* <DEDUP_REMOVED lines=61> */
.L_x_67749:
[----:B------:R-:W-:Y:S05]  /*8be0*/  BSYNC.RECONVERGENT B3 ;  /* 0x0000000000037941 */ /* 0x000fea0003800200 */
.L_x_67748:
        /* <DEDUP_REMOVED lines=10> */
.L_x_67747:
[----:B------:R-:W-:Y:S05]  /*8c90*/  BSYNC.RECONVERGENT B2 ;  /* 0x0000000000027941 */ /* 0x000fea0003800200 */
.L_x_67746:
        /* <DEDUP_REMOVED lines=17> */
.L_x_67757:
        /* <DEDUP_REMOVED lines=13> */
.L_x_67759:
[----:B------:R-:W-:Y:S05]  /*8e80*/  BSYNC.RECONVERGENT B4 ;  /* 0x0000000000047941 */ /* 0x000fea0003800200 */
.L_x_67758:
        /* <DEDUP_REMOVED lines=61> */
.L_x_67756:
[----:B------:R-:W-:Y:S05]  /*9260*/  BSYNC.RECONVERGENT B3 ;  /* 0x0000000000037941 */ /* 0x000fea0003800200 */
.L_x_67755:
        /* <DEDUP_REMOVED lines=10> */
.L_x_67754:
[----:B------:R-:W-:Y:S05]  /*9310*/  BSYNC.RECONVERGENT B2 ;  /* 0x0000000000027941 */ /* 0x000fea0003800200 */
.L_x_67753:
        /* <DEDUP_REMOVED lines=16> */
.L_x_67762:
        /* <DEDUP_REMOVED lines=13> */
.L_x_67764:
[----:B------:R-:W-:Y:S05]  /*94f0*/  BSYNC.RECONVERGENT B3 ;  /* 0x0000000000037941 */ /* 0x000fea0003800200 */
.L_x_67763:
        /* <DEDUP_REMOVED lines=61> */
.L_x_67761:
[----:B------:R-:W-:Y:S05]  /*98d0*/  BSYNC.RECONVERGENT B2 ;  /* 0x0000000000027941 */ /* 0x000fea0003800200 */
.L_x_67760:
        /* <DEDUP_REMOVED lines=10> */
.L_x_67705:
[----:B------:R-:W-:Y:S05]  /*9980*/  BSYNC.RECONVERGENT B1 ;  /* 0x0000000000017941 */ /* 0x000fea0003800200 */
.L_x_67654:
        /* <DEDUP_REMOVED lines=27> */
.L_x_67766:
[----:B------:R-:W-:Y:S05]  /*9b40*/  BSYNC.RECONVERGENT B1 ;  /* 0x0000000000017941 */ /* 0x000fea0003800200 */
.L_x_67765:
[----:B------:R-:W-:Y:S01]  /*9b50*/  VIADD R209, R209, 0x20 ;  /* 0x00000020d1d17836 */ /* 0x000fe20000000000 */
[----:B------:R-:W-:-:S07]  /*9b60*/  IADD3 R208, PT, PT, R208, 0x20, RZ ;  /* 0x00000020d0d07810 */ /* 0x000fce0007ffe0ff */
.L_x_67651:
[----:B------:R-:W-:Y:S05]  /*9b70*/  BSYNC.RECONVERGENT B0 ;  /* 0x0000000000007941 */ /* 0x000fea0003800200 */
.L_x_67650:
        /* <DEDUP_REMOVED lines=38> */
.L_x_67775:
        /* <DEDUP_REMOVED lines=13> */
.L_x_67777:
[----:B------:R-:W-:Y:S05]  /*9eb0*/  BSYNC.RECONVERGENT B4 ;  /* 0x0000000000047941 */ /* 0x000fea0003800200 */
.L_x_67776:
        /* <DEDUP_REMOVED lines=61> */
.L_x_67774:
[----:B------:R-:W-:Y:S05]  /*a290*/  BSYNC.RECONVERGENT B3 ;  /* 0x0000000000037941 */ /* 0x000fea0003800200 */
.L_x_67773:
        /* <DEDUP_REMOVED lines=10> */
.L_x_67772:
[----:B------:R-:W-:Y:S05]  /*a340*/  BSYNC.RECONVERGENT B2 ;  /* 0x0000000000027941 */ /* 0x000fea0003800200 */
.L_x_67771:
        /* <DEDUP_REMOVED lines=17> */
.L_x_67782:
        /* <DEDUP_REMOVED lines=13> */
.L_x_67784:
[----:B------:R-:W-:Y:S05]  /*a530*/  BSYNC.RECONVERGENT B4 ;  /* 0x0000000000047941 */ /* 0x000fea0003800200 */
.L_x_67783:
        /* <DEDUP_REMOVED lines=61> */
.L_x_67781:
[----:B------:R-:W-:Y:S05]  /*a910*/  BSYNC.RECONVERGENT B3 ;  /* 0x0000000000037941 */ /* 0x000fea0003800200 */
.L_x_67780:
        /* <DEDUP_REMOVED lines=10> */
.L_x_67779:
[----:B------:R-:W-:Y:S05]  /*a9c0*/  BSYNC.RECONVERGENT B2 ;  /* 0x0000000000027941 */ /* 0x000fea0003800200 */
.L_x_67778:
        /* <DEDUP_REMOVED lines=17> */
.L_x_67789:
        /* <DEDUP_REMOVED lines=13> */
.L_x_67791:
[----:B------:R-:W-:Y:S05]  /*abb0*/  BSYNC.RECONVERGENT B4 ;  /* 0x0000000000047941 */ /* 0x000fea0003800200 */
.L_x_67790:
        /* <DEDUP_REMOVED lines=61> */
.L_x_67788:
[----:B------:R-:W-:Y:S05]  /*af90*/  BSYNC.RECONVERGENT B3 ;  /* 0x0000000000037941 */ /* 0x000fea0003800200 */
.L_x_67787:
        /* <DEDUP_REMOVED lines=10> */
.L_x_67786:
[----:B------:R-:W-:Y:S05]  /*b040*/  BSYNC.RECONVERGENT B2 ;  /* 0x0000000000027941 */ /* 0x000fea0003800200 */
.L_x_67785:
        /* <DEDUP_REMOVED lines=17> */
.L_x_67796:
        /* <DEDUP_REMOVED lines=13> */
.L_x_67798:
[----:B------:R-:W-:Y:S05]  /*b230*/  BSYNC.RECONVERGENT B4 ;  /* 0x0000000000047941 */ /* 0x000fea0003800200 */
.L_x_67797:
        /* <DEDUP_REMOVED lines=61> */
.L_x_67795:
[----:B------:R-:W-:Y:S05]  /*b610*/  BSYNC.RECONVERGENT B3 ;  /* 0x0000000000037941 */ /* 0x000fea0003800200 */
.L_x_67794:
        /* <DEDUP_REMOVED lines=10> */
.L_x_67793:
[----:B------:R-:W-:Y:S05]  /*b6c0*/  BSYNC.RECONVERGENT B2 ;  /* 0x0000000000027941 */ /* 0x000fea0003800200 */
.L_x_67792:
        /* <DEDUP_REMOVED lines=17> */
.L_x_67803:
        /* <DEDUP_REMOVED lines=13> */
.L_x_67805:
[----:B------:R-:W-:Y:S05]  /*b8b0*/  BSYNC.RECONVERGENT B4 ;  /* 0x0000000000047941 */ /* 0x000fea0003800200 */
.L_x_67804:
        /* <DEDUP_REMOVED lines=61> */
.L_x_67802:
[----:B------:R-:W-:Y:S05]  /*bc90*/  BSYNC.RECONVERGENT B3 ;  /* 0x0000000000037941 */ /* 0x000fea0003800200 */
.L_x_67801:
        /* <DEDUP_REMOVED lines=10> */
.L_x_67800:
[----:B------:R-:W-:Y:S05]  /*bd40*/  BSYNC.RECONVERGENT B2 ;  /* 0x0000000000027941 */ /* 0x000fea0003800200 */
.L_x_67799:
        /* <DEDUP_REMOVED lines=17> */
.L_x_67810:
        /* <DEDUP_REMOVED lines=13> */
.L_x_67812:
[----:B------:R-:W-:Y:S05]  /*bf30*/  BSYNC.RECONVERGENT B4 ;  /* 0x0000000000047941 */ /* 0x000fea0003800200 */
.L_x_67811:
        /* <DEDUP_REMOVED lines=61> */
.L_x_67809:
[----:B------:R-:W-:Y:S05]  /*c310*/  BSYNC.RECONVERGENT B3 ;  /* 0x0000000000037941 */ /* 0x000fea0003800200 */
.L_x_67808:
        /* <DEDUP_REMOVED lines=10> */
.L_x_67807:
[----:B------:R-:W-:Y:S05]  /*c3c0*/  BSYNC.RECONVERGENT B2 ;  /* 0x0000000000027941 */ /* 0x000fea0003800200 */
.L_x_67806:
        /* <DEDUP_REMOVED lines=17> */
.L_x_67817:
        /* <DEDUP_REMOVED lines=13> */
.L_x_67819:
[----:B------:R-:W-:Y:S05]  /*c5b0*/  BSYNC.RECONVERGENT B4 ;  /* 0x0000000000047941 */ /* 0x000fea0003800200 */
.L_x_67818:
        /* <DEDUP_REMOVED lines=61> */
.L_x_67816:
[----:B------:R-:W-:Y:S05]  /*c990*/  BSYNC.RECONVERGENT B3 ;  /* 0x0000000000037941 */ /* 0x000fea0003800200 */
.L_x_67815:
        /* <DEDUP_REMOVED lines=10> */
.L_x_67814:
[----:B------:R-:W-:Y:S05]  /*ca40*/  BSYNC.RECONVERGENT B2 ;  /* 0x0000000000027941 */ /* 0x000fea0003800200 */
.L_x_67813:
        /* <DEDUP_REMOVED lines=16> */
.L_x_67823:
        /* <DEDUP_REMOVED lines=13> */
.L_x_67825:
[----:B------:R-:W-:Y:S05]  /*cc20*/  BSYNC.RECONVERGENT B3 ;  /* 0x0000000000037941 */ /* 0x000fea0003800200 */
.L_x_67824:
        /* <DEDUP_REMOVED lines=61> */
.L_x_67822:
[----:B------:R-:W-:Y:S05]  /*d000*/  BSYNC.RECONVERGENT B2 ;  /* 0x0000000000027941 */ /* 0x000fea0003800200 */
.L_x_67821:
        /* <DEDUP_REMOVED lines=11> */
.L_x_67770:
        /* <DEDUP_REMOVED lines=21> */
.L_x_67830:
        /* <DEDUP_REMOVED lines=13> */
.L_x_67832:
[----:B------:R-:W-:Y:S05]  /*d2e0*/  BSYNC.RECONVERGENT B4 ;  /* 0x0000000000047941 */ /* 0x000fea0003800200 */
.L_x_67831:
        /* <DEDUP_REMOVED lines=61> */
.L_x_67829:
[----:B------:R-:W-:Y:S05]  /*d6c0*/  BSYNC.RECONVERGENT B3 ;  /* 0x0000000000037941 */ /* 0x000fea0003800200 */
.L_x_67828:
        /* <DEDUP_REMOVED lines=10> */
.L_x_67827:
[----:B------:R-:W-:Y:S05]  /*d770*/  BSYNC.RECONVERGENT B2 ;  /* 0x0000000000027941 */ /* 0x000fea0003800200 */
.L_x_67826:
        /* <DEDUP_REMOVED lines=17> */
.L_x_67837:
        /* <DEDUP_REMOVED lines=13> */
.L_x_67839:
[----:B------:R-:W-:Y:S05]  /*d960*/  BSYNC.RECONVERGENT B4 ;  /* 0x0000000000047941 */ /* 0x000fea0003800200 */
.L_x_67838:
        /* <DEDUP_REMOVED lines=61> */
.L_x_67836:
[----:B------:R-:W-:Y:S05]  /*dd40*/  BSYNC.RECONVERGENT B3 ;  /* 0x0000000000037941 */ /* 0x000fea0003800200 */
.L_x_67835:
        /* <DEDUP_REMOVED lines=10> */
.L_x_67834:
[----:B------:R-:W-:Y:S05]  /*ddf0*/  BSYNC.RECONVERGENT B2 ;  /* 0x0000000000027941 */ /* 0x000fea0003800200 */
.L_x_67833:
        /* <DEDUP_REMOVED lines=17> */
.L_x_67844:
        /* <DEDUP_REMOVED lines=13> */
.L_x_67846:
[----:B------:R-:W-:Y:S05]  /*dfe0*/  BSYNC.RECONVERGENT B4 ;  /* 0x0000000000047941 */ /* 0x000fea0003800200 */
.L_x_67845:
        /* <DEDUP_REMOVED lines=61> */
.L_x_67843:
[----:B------:R-:W-:Y:S05]  /*e3c0*/  BSYNC.RECONVERGENT B3 ;  /* 0x0000000000037941 */ /* 0x000fea0003800200 */
.L_x_67842:
        /* <DEDUP_REMOVED lines=10> */
.L_x_67841:
[----:B------:R-:W-:Y:S05]  /*e470*/  BSYNC.RECONVERGENT B2 ;  /* 0x0000000000027941 */ /* 0x000fea0003800200 */
.L_x_67840:
        /* <DEDUP_REMOVED lines=17> */
.L_x_67851:
        /* <DEDUP_REMOVED lines=13> */
.L_x_67853:
[----:B------:R-:W-:Y:S05]  /*e660*/  BSYNC.RECONVERGENT B4 ;  /* 0x0000000000047941 */ /* 0x000fea0003800200 */
.L_x_67852:
        /* <DEDUP_REMOVED lines=61> */
.L_x_67850:
[----:B------:R-:W-:Y:S05]  /*ea40*/  BSYNC.RECONVERGENT B3 ;  /* 0x0000000000037941 */ /* 0x000fea0003800200 */
.L_x_67849:
        /* <DEDUP_REMOVED lines=10> */
.L_x_67848:
[----:B------:R-:W-:Y:S05]  /*eaf0*/  BSYNC.RECONVERGENT B2 ;  /* 0x0000000000027941 */ /* 0x000fea0003800200 */
.L_x_67847:
        /* <DEDUP_REMOVED lines=17> */
.L_x_67858:
        /* <DEDUP_REMOVED lines=13> */
.L_x_67860:
[----:B------:R-:W-:Y:S05]  /*ece0*/  BSYNC.RECONVERGENT B4 ;  /* 0x0000000000047941 */ /* 0x000fea0003800200 */
.L_x_67859:
        /* <DEDUP_REMOVED lines=61> */
.L_x_67857:
[----:B------:R-:W-:Y:S05]  /*f0c0*/  BSYNC.RECONVERGENT B3 ;  /* 0x0000000000037941 */ /* 0x000fea0003800200 */
.L_x_67856:
        /* <DEDUP_REMOVED lines=10> */
.L_x_67855:
[----:B------:R-:W-:Y:S05]  /*f170*/  BSYNC.RECONVERGENT B2 ;  /* 0x0000000000027941 */ /* 0x000fea0003800200 */
.L_x_67854:
        /* <DEDUP_REMOVED lines=17> */
.L_x_67865:
        /* <DEDUP_REMOVED lines=13> */
.L_x_67867:
[----:B------:R-:W-:Y:S05]  /*f360*/  BSYNC.RECONVERGENT B4 ;  /* 0x0000000000047941 */ /* 0x000fea0003800200 */
.L_x_67866:
        /* <DEDUP_REMOVED lines=61> */
.L_x_67864:
[----:B------:R-:W-:Y:S05]  /*f740*/  BSYNC.RECONVERGENT B3 ;  /* 0x0000000000037941 */ /* 0x000fea0003800200 */
.L_x_67863:
        /* <DEDUP_REMOVED lines=10> */
.L_x_67862:
[----:B------:R-:W-:Y:S05]  /*f7f0*/  BSYNC.RECONVERGENT B2 ;  /* 0x0000000000027941 */ /* 0x000fea0003800200 */
.L_x_67861:
        /* <DEDUP_REMOVED lines=17> */
.L_x_67872:
        /* <DEDUP_REMOVED lines=13> */
.L_x_67874:
[----:B------:R-:W-:Y:S05]  /*f9e0*/  BSYNC.RECONVERGENT B4 ;  /* 0x0000000000047941 */ /* 0x000fea0003800200 */
.L_x_67873:
        /* <DEDUP_REMOVED lines=61> */
.L_x_67871:
[----:B------:R-:W-:Y:S05]  /*fdc0*/  BSYNC.RECONVERGENT B3 ;  /* 0x0000000000037941 */ /* 0x000fea0003800200 */
.L_x_67870:
        /* <DEDUP_REMOVED lines=10> */
.L_x_67869:
[----:B------:R-:W-:Y:S05]  /*fe70*/  BSYNC.RECONVERGENT B2 ;  /* 0x0000000000027941 */ /* 0x000fea0003800200 */
.L_x_67868:
        /* <DEDUP_REMOVED lines=16> */
.L_x_67877:
        /* <DEDUP_REMOVED lines=13> */
.L_x_67879:
[----:B------:R-:W-:Y:S05]  /*10050*/  BSYNC.RECONVERGENT B3 ;  /* 0x0000000000037941 */ /* 0x000fea0003800200 */
.L_x_67878:
        /* <DEDUP_REMOVED lines=61> */
.L_x_67876:
[----:B------:R-:W-:Y:S05]  /*10430*/  BSYNC.RECONVERGENT B2 ;  /* 0x0000000000027941 */ /* 0x000fea0003800200 */
.L_x_67875:
        /* <DEDUP_REMOVED lines=10> */
.L_x_67820:
[----:B------:R-:W-:Y:S05]  /*104e0*/  BSYNC.RECONVERGENT B0 ;  /* 0x0000000000007941 */ /* 0x000fea0003800200 */
.L_x_67769:
        /* <DEDUP_REMOVED lines=27> */
.L_x_67881:
[----:B------:R-:W-:Y:S05]  /*106a0*/  BSYNC.RECONVERGENT B0 ;  /* 0x0000000000007941 */ /* 0x000fea0003800200 */
.L_x_67880:
[----:B------:R-:W-:Y:S01]  /*106b0*/  IADD3 R209, PT, PT, R209, 0x20, RZ ;  /* 0x00000020d1d17810 */ /* 0x000fe20007ffe0ff */
[----:B------:R-:W-:-:S07]  /*106c0*/  VIADD R208, R208, 0x20 ;  /* 0x00000020d0d07836 */ /* 0x000fce0000000000 */
.L_x_67768:
[----:B------:R-:W-:Y:S05]  /*106d0*/  BSYNC.RECONVERGENT B1 ;  /* 0x0000000000017941 */ /* 0x000fea0003800200 */
.L_x_67767:
        /* <DEDUP_REMOVED lines=38> */
.L_x_67890:
        /* <DEDUP_REMOVED lines=13> */
.L_x_67892:
[----:B------:R-:W-:Y:S05]  /*10a10*/  BSYNC.RECONVERGENT B4 ;  /* 0x0000000000047941 */ /* 0x000fea0003800200 */
.L_x_67891:
        /* <DEDUP_REMOVED lines=61> */
.L_x_67889:
[----:B------:R-:W-:Y:S05]  /*10df0*/  BSYNC.RECONVERGENT B3 ;  /* 0x0000000000037941 */ /* 0x000fea0003800200 */
.L_x_67888:
        /* <DEDUP_REMOVED lines=10> */
.L_x_67887:
[----:B------:R-:W-:Y:S05]  /*10ea0*/  BSYNC.RECONVERGENT B2 ;  /* 0x0000000000027941 */ /* 0x000fea0003800200 */
.L_x_67886:
        /* <DEDUP_REMOVED lines=17> */
.L_x_67897:
        /* <DEDUP_REMOVED lines=13> */
.L_x_67899:
[----:B------:R-:W-:Y:S05]  /*11090*/  BSYNC.RECONVERGENT B4 ;  /* 0x0000000000047941 */ /* 0x000fea0003800200 */
.L_x_67898:
        /* <DEDUP_REMOVED lines=61> */
.L_x_67896:
[----:B------:R-:W-:Y:S05]  /*11470*/  BSYNC.RECONVERGENT B3 ;  /* 0x0000000000037941 */ /* 0x000fea0003800200 */
.L_x_67895:
        /* <DEDUP_REMOVED lines=10> */
.L_x_67894:
[----:B------:R-:W-:Y:S05]  /*11520*/  BSYNC.RECONVERGENT B2 ;  /* 0x0000000000027941 */ /* 0x000fea0003800200 */
.L_x_67893:
        /* <DEDUP_REMOVED lines=17> */
.L_x_67904:
        /* <DEDUP_REMOVED lines=13> */
.L_x_67906:
[----:B------:R-:W-:Y:S05]  /*11710*/  BSYNC.RECONVERGENT B4 ;  /* 0x0000000000047941 */ /* 0x000fea0003800200 */
.L_x_67905:
        /* <DEDUP_REMOVED lines=61> */
.L_x_67903:
[----:B------:R-:W-:Y:S05]  /*11af0*/  BSYNC.RECONVERGENT B3 ;  /* 0x0000000000037941 */ /* 0x000fea0003800200 */
.L_x_67902:
        /* <DEDUP_REMOVED lines=10> */
.L_x_67901:
[----:B------:R-:W-:Y:S05]  /*11ba0*/  BSYNC.RECONVERGENT B2 ;  /* 0x0000000000027941 */ /* 0x000fea0003800200 */
.L_x_67900:
        /* <DEDUP_REMOVED lines=17> */
.L_x_67911:
        /* <DEDUP_REMOVED lines=13> */
.L_x_67913:
[----:B------:R-:W-:Y:S05]  /*11d90*/  BSYNC.RECONVERGENT B4 ;  /* 0x0000000000047941 */ /* 0x000fea0003800200 */
.L_x_67912:
        /* <DEDUP_REMOVED lines=61> */
.L_x_67910:
[----:B------:R-:W-:Y:S05]  /*12170*/  BSYNC.RECONVERGENT B3 ;  /* 0x0000000000037941 */ /* 0x000fea0003800200 */
.L_x_67909:
        /* <DEDUP_REMOVED lines=10> */
.L_x_67908:
[----:B------:R-:W-:Y:S05]  /*12220*/  BSYNC.RECONVERGENT B2 ;  /* 0x0000000000027941 */ /* 0x000fea0003800200 */
.L_x_67907:
        /* <DEDUP_REMOVED lines=17> */
.L_x_67918:
        /* <DEDUP_REMOVED lines=13> */
.L_x_67920:
[----:B------:R-:W-:Y:S05]  /*12410*/  BSYNC.RECONVERGENT B4 ;  /* 0x0000000000047941 */ /* 0x000fea0003800200 */
.L_x_67919:
        /* <DEDUP_REMOVED lines=61> */
.L_x_67917:
[----:B------:R-:W-:Y:S05]  /*127f0*/  BSYNC.RECONVERGENT B3 ;  /* 0x0000000000037941 */ /* 0x000fea0003800200 */
.L_x_67916:
        /* <DEDUP_REMOVED lines=10> */
.L_x_67915:
[----:B------:R-:W-:Y:S05]  /*128a0*/  BSYNC.RECONVERGENT B2 ;  /* 0x0000000000027941 */ /* 0x000fea0003800200 */
.L_x_67914:
        /* <DEDUP_REMOVED lines=17> */
.L_x_67925:
        /* <DEDUP_REMOVED lines=13> */
.L_x_67927:
[----:B------:R-:W-:Y:S05]  /*12a90*/  BSYNC.RECONVERGENT B4 ;  /* 0x0000000000047941 */ /* 0x000fea0003800200 */
.L_x_67926:
        /* <DEDUP_REMOVED lines=61> */
.L_x_67924:
[----:B------:R-:W-:Y:S05]  /*12e70*/  BSYNC.RECONVERGENT B3 ;  /* 0x0000000000037941 */ /* 0x000fea0003800200 */
.L_x_67923:
        /* <DEDUP_REMOVED lines=10> */
.L_x_67922:
[----:B------:R-:W-:Y:S05]  /*12f20*/  BSYNC.RECONVERGENT B2 ;  /* 0x0000000000027941 */ /* 0x000fea0003800200 */
.L_x_67921:
        /* <DEDUP_REMOVED lines=17> */
.L_x_67932:
        /* <DEDUP_REMOVED lines=13> */
.L_x_67934:
[----:B------:R-:W-:Y:S05]  /*13110*/  BSYNC.RECONVERGENT B4 ;  /* 0x0000000000047941 */ /* 0x000fea0003800200 */
.L_x_67933:
        /* <DEDUP_REMOVED lines=61> */
.L_x_67931:
[----:B------:R-:W-:Y:S05]  /*134f0*/  BSYNC.RECONVERGENT B3 ;  /* 0x0000000000037941 */ /* 0x000fea0003800200 */
.L_x_67930:
        /* <DEDUP_REMOVED lines=10> */
.L_x_67929:
[----:B------:R-:W-:Y:S05]  /*135a0*/  BSYNC.RECONVERGENT B2 ;  /* 0x0000000000027941 */ /* 0x000fea0003800200 */
.L_x_67928:
        /* <DEDUP_REMOVED lines=16> */
.L_x_67938:
        /* <DEDUP_REMOVED lines=13> */
.L_x_67940:
[----:B------:R-:W-:Y:S05]  /*13780*/  BSYNC.RECONVERGENT B3 ;  /* 0x0000000000037941 */ /* 0x000fea0003800200 */
.L_x_67939:
        /* <DEDUP_REMOVED lines=61> */
.L_x_67937:
[----:B------:R-:W-:Y:S05]  /*13b60*/  BSYNC.RECONVERGENT B2 ;  /* 0x0000000000027941 */ /* 0x000fea0003800200 */
.L_x_67936:
        /* <DEDUP_REMOVED lines=11> */
.L_x_67885:
        /* <DEDUP_REMOVED lines=21> */
.L_x_67945:
        /* <DEDUP_REMOVED lines=13> */
.L_x_67947:
[----:B------:R-:W-:Y:S05]  /*13e40*/  BSYNC.RECONVERGENT B4 ;  /* 0x0000000000047941 */ /* 0x000fea0003800200 */
.L_x_67946:
        /* <DEDUP_REMOVED lines=61> */
.L_x_67944:
[----:B------:R-:W-:Y:S05]  /*14220*/  BSYNC.RECONVERGENT B3 ;  /* 0x0000000000037941 */ /* 0x000fea0003800200 */
.L_x_67943:
        /* <DEDUP_REMOVED lines=10> */
.L_x_67942:
[----:B------:R-:W-:Y:S05]  /*142d0*/  BSYNC.RECONVERGENT B2 ;  /* 0x0000000000027941 */ /* 0x000fea0003800200 */
.L_x_67941:
        /* <DEDUP_REMOVED lines=17> */
.L_x_67952:
        /* <DEDUP_REMOVED lines=13> */
.L_x_67954:
[----:B------:R-:W-:Y:S05]  /*144c0*/  BSYNC.RECONVERGENT B4 ;  /* 0x0000000000047941 */ /* 0x000fea0003800200 */
.L_x_67953:
        /* <DEDUP_REMOVED lines=61> */
.L_x_67951:
[----:B------:R-:W-:Y:S05]  /*148a0*/  BSYNC.RECONVERGENT B3 ;  /* 0x0000000000037941 */ /* 0x000fea0003800200 */
.L_x_67950:
        /* <DEDUP_REMOVED lines=10> */
.L_x_67949:
[----:B------:R-:W-:Y:S05]  /*14950*/  BSYNC.RECONVERGENT B2 ;  /* 0x0000000000027941 */ /* 0x000fea0003800200 */
.L_x_67948:
        /* <DEDUP_REMOVED lines=17> */
.L_x_67959:
        /* <DEDUP_REMOVED lines=13> */
.L_x_67961:
[----:B------:R-:W-:Y:S05]  /*14b40*/  BSYNC.RECONVERGENT B4 ;  /* 0x0000000000047941 */ /* 0x000fea0003800200 */
.L_x_67960:
        /* <DEDUP_REMOVED lines=61> */
.L_x_67958:
[----:B------:R-:W-:Y:S05]  /*14f20*/  BSYNC.RECONVERGENT B3 ;  /* 0x0000000000037941 */ /* 0x000fea0003800200 */
.L_x_67957:
        /* <DEDUP_REMOVED lines=10> */
.L_x_67956:
[----:B------:R-:W-:Y:S05]  /*14fd0*/  BSYNC.RECONVERGENT B2 ;  /* 0x0000000000027941 */ /* 0x000fea0003800200 */
.L_x_67955:
        /* <DEDUP_REMOVED lines=17> */
.L_x_67966:
        /* <DEDUP_REMOVED lines=13> */
.L_x_67968:
[----:B------:R-:W-:Y:S05]  /*151c0*/  BSYNC.RECONVERGENT B4 ;  /* 0x0000000000047941 */ /* 0x000fea0003800200 */
.L_x_67967:
        /* <DEDUP_REMOVED lines=61> */
.L_x_67965:
[----:B------:R-:W-:Y:S05]  /*155a0*/  BSYNC.RECONVERGENT B3 ;  /* 0x0000000000037941 */ /* 0x000fea0003800200 */
.L_x_67964:
        /* <DEDUP_REMOVED lines=10> */
.L_x_67963:
[----:B------:R-:W-:Y:S05]  /*15650*/  BSYNC.RECONVERGENT B2 ;  /* 0x0000000000027941 */ /* 0x000fea0003800200 */
.L_x_67962:
        /* <DEDUP_REMOVED lines=17> */
.L_x_67973:
        /* <DEDUP_REMOVED lines=13> */
.L_x_67975:
[----:B------:R-:W-:Y:S05]  /*15840*/  BSYNC.RECONVERGENT B4 ;  /* 0x0000000000047941 */ /* 0x000fea0003800200 */
.L_x_67974:
        /* <DEDUP_REMOVED lines=61> */
.L_x_67972:
[----:B------:R-:W-:Y:S05]  /*15c20*/  BSYNC.RECONVERGENT B3 ;  /* 0x0000000000037941 */ /* 0x000fea0003800200 */
.L_x_67971:
        /* <DEDUP_REMOVED lines=10> */
.L_x_67970:
[----:B------:R-:W-:Y:S05]  /*15cd0*/  BSYNC.RECONVERGENT B2 ;  /* 0x0000000000027941 */ /* 0x000fea0003800200 */
.L_x_67969:
        /* <DEDUP_REMOVED lines=17> */
.L_x_67980:
        /* <DEDUP_REMOVED lines=13> */
.L_x_67982:
[----:B------:R-:W-:Y:S05]  /*15ec0*/  BSYNC.RECONVERGENT B4 ;  /* 0x0000000000047941 */ /* 0x000fea0003800200 */
.L_x_67981:
        /* <DEDUP_REMOVED lines=61> */
.L_x_67979:
[----:B------:R-:W-:Y:S05]  /*162a0*/  BSYNC.RECONVERGENT B3 ;  /* 0x0000000000037941 */ /* 0x000fea0003800200 */
.L_x_67978:
        /* <DEDUP_REMOVED lines=10> */
.L_x_67977:
[----:B------:R-:W-:Y:S05]  /*16350*/  BSYNC.RECONVERGENT B2 ;  /* 0x0000000000027941 */ /* 0x000fea0003800200 */
.L_x_67976:
        /* <DEDUP_REMOVED lines=17> */
.L_x_67987:
        /* <DEDUP_REMOVED lines=13> */
.L_x_67989:
[----:B------:R-:W-:Y:S05]  /*16540*/  BSYNC.RECONVERGENT B4 ;  /* 0x0000000000047941 */ /* 0x000fea0003800200 */
.L_x_67988:
        /* <DEDUP_REMOVED lines=61> */
.L_x_67986:
[----:B------:R-:W-:Y:S05]  /*16920*/  BSYNC.RECONVERGENT B3 ;  /* 0x0000000000037941 */ /* 0x000fea0003800200 */
.L_x_67985:
        /* <DEDUP_REMOVED lines=10> */
.L_x_67984:
[----:B------:R-:W-:Y:S05]  /*169d0*/  BSYNC.RECONVERGENT B2 ;  /* 0x0000000000027941 */ /* 0x000fea0003800200 */
.L_x_67983:
        /* <DEDUP_REMOVED lines=16> */
.L_x_67992:
        /* <DEDUP_REMOVED lines=13> */
.L_x_67994:
[----:B------:R-:W-:Y:S05]  /*16bb0*/  BSYNC.RECONVERGENT B3 ;  /* 0x0000000000037941 */ /* 0x000fea0003800200 */
.L_x_67993:
        /* <DEDUP_REMOVED lines=61> */
.L_x_67991:
[----:B------:R-:W-:Y:S05]  /*16f90*/  BSYNC.RECONVERGENT B2 ;  /* 0x0000000000027941 */ /* 0x000fea0003800200 */
.L_x_67990:
        /* <DEDUP_REMOVED lines=10> */
.L_x_67935:
[----:B------:R-:W-:Y:S05]  /*17040*/  BSYNC.RECONVERGENT B0 ;  /* 0x0000000000007941 */ /* 0x000fea0003800200 */
.L_x_67884:
        /* <DEDUP_REMOVED lines=27> */
.L_x_67996:
[----:B------:R-:W-:Y:S05]  /*17200*/  BSYNC.RECONVERGENT B0 ;  /* 0x0000000000007941 */ /* 0x000fea0003800200 */
.L_x_67995:
[----:B------:R-:W-:Y:S01]  /*17210*/  IADD3 R209, PT, PT, R209, 0x20, RZ ;  /* 0x00000020d1d17810 */ /* 0x000fe20007ffe0ff */
[----:B------:R-:W-:-:S07]  /*17220*/  VIADD R208, R208, 0x20 ;  /* 0x00000020d0d07836 */ /* 0x000fce0000000000 */
.L_x_67883:
[----:B------:R-:W-:Y:S05]  /*17230*/  BSYNC.RECONVERGENT B1 ;  /* 0x0000000000017941 */ /* 0x000fea0003800200 */
.L_x_67882:
        /* <DEDUP_REMOVED lines=38> */
.L_x_68005:
        /* <DEDUP_REMOVED lines=13> */
.L_x_68007:
[----:B------:R-:W-:Y:S05]  /*17570*/  BSYNC.RECONVERGENT B4 ;  /* 0x0000000000047941 */ /* 0x000fea0003800200 */
.L_x_68006:
        /* <DEDUP_REMOVED lines=61> */
.L_x_68004:
[----:B------:R-:W-:Y:S05]  /*17950*/  BSYNC.RECONVERGENT B3 ;  /* 0x0000000000037941 */ /* 0x000fea0003800200 */
.L_x_68003:
        /* <DEDUP_REMOVED lines=10> */
.L_x_68002:
[----:B------:R-:W-:Y:S05]  /*17a00*/  BSYNC.RECONVERGENT B2 ;  /* 0x0000000000027941 */ /* 0x000fea0003800200 */
.L_x_68001:
        /* <DEDUP_REMOVED lines=17> */
.L_x_68012:
        /* <DEDUP_REMOVED lines=13> */
.L_x_68014:
[----:B------:R-:W-:Y:S05]  /*17bf0*/  BSYNC.RECONVERGENT B4 ;  /* 0x0000000000047941 */ /* 0x000fea0003800200 */
.L_x_68013:
        /* <DEDUP_REMOVED lines=61> */
.L_x_68011:
[----:B------:R-:W-:Y:S05]  /*17fd0*/  BSYNC.RECONVERGENT B3 ;  /* 0x0000000000037941 */ /* 0x000fea0003800200 */
.L_x_68010:
        /* <DEDUP_REMOVED lines=10> */
.L_x_68009:
[----:B------:R-:W-:Y:S05]  /*18080*/  BSYNC.RECONVERGENT B2 ;  /* 0x0000000000027941 */ /* 0x000fea0003800200 */
.L_x_68008:
        /* <DEDUP_REMOVED lines=17> */
.L_x_68019:
        /* <DEDUP_REMOVED lines=13> */
.L_x_68021:
[----:B------:R-:W-:Y:S05]  /*18270*/  BSYNC.RECONVERGENT B4 ;  /* 0x0000000000047941 */ /* 0x000fea0003800200 */
.L_x_68020:
        /* <DEDUP_REMOVED lines=61> */
.L_x_68018:
[----:B------:R-:W-:Y:S05]  /*18650*/  BSYNC.RECONVERGENT B3 ;  /* 0x0000000000037941 */ /* 0x000fea0003800200 */
.L_x_68017:
        /* <DEDUP_REMOVED lines=10> */
.L_x_68016:
[----:B------:R-:W-:Y:S05]  /*18700*/  BSYNC.RECONVERGENT B2 ;  /* 0x0000000000027941 */ /* 0x000fea0003800200 */
.L_x_68015:
        /* <DEDUP_REMOVED lines=17> */
.L_x_68026:
        /* <DEDUP_REMOVED lines=13> */
.L_x_68028:
[----:B------:R-:W-:Y:S05]  /*188f0*/  BSYNC.RECONVERGENT B4 ;  /* 0x0000000000047941 */ /* 0x000fea0003800200 */
.L_x_68027:
        /* <DEDUP_REMOVED lines=61> */
.L_x_68025:
[----:B------:R-:W-:Y:S05]  /*18cd0*/  BSYNC.RECONVERGENT B3 ;  /* 0x0000000000037941 */ /* 0x000fea0003800200 */
.L_x_68024:
        /* <DEDUP_REMOVED lines=10> */
.L_x_68023:
[----:B------:R-:W-:Y:S05]  /*18d80*/  BSYNC.RECONVERGENT B2 ;  /* 0x0000000000027941 */ /* 0x000fea0003800200 */
.L_x_68022:
        /* <DEDUP_REMOVED lines=17> */
.L_x_68033:
        /* <DEDUP_REMOVED lines=13> */
.L_x_68035:
[----:B------:R-:W-:Y:S05]  /*18f70*/  BSYNC.RECONVERGENT B4 ;  /* 0x0000000000047941 */ /* 0x000fea0003800200 */
.L_x_68034:
        /* <DEDUP_REMOVED lines=61> */
.L_x_68032:
[----:B------:R-:W-:Y:S05]  /*19350*/  BSYNC.RECONVERGENT B3 ;  /* 0x0000000000037941 */ /* 0x000fea0003800200 */
.L_x_68031:
        /* <DEDUP_REMOVED lines=10> */
.L_x_68030:
[----:B------:R-:W-:Y:S05]  /*19400*/  BSYNC.RECONVERGENT B2 ;  /* 0x0000000000027941 */ /* 0x000fea0003800200 */
.L_x_68029:
        /* <DEDUP_REMOVED lines=17> */
.L_x_68040:
        /* <DEDUP_REMOVED lines=13> */
.L_x_68042:
[----:B------:R-:W-:Y:S05]  /*195f0*/  BSYNC.RECONVERGENT B4 ;  /* 0x0000000000047941 */ /* 0x000fea0003800200 */
.L_x_68041:
        /* <DEDUP_REMOVED lines=61> */
.L_x_68039:
[----:B------:R-:W-:Y:S05]  /*199d0*/  BSYNC.RECONVERGENT B3 ;  /* 0x0000000000037941 */ /* 0x000fea0003800200 */
.L_x_68038:
        /* <DEDUP_REMOVED lines=10> */
.L_x_68037:
[----:B------:R-:W-:Y:S05]  /*19a80*/  BSYNC.RECONVERGENT B2 ;  /* 0x0000000000027941 */ /* 0x000fea0003800200 */
.L_x_68036:
        /* <DEDUP_REMOVED lines=17> */
.L_x_68047:
        /* <DEDUP_REMOVED lines=13> */
.L_x_68049:
[----:B------:R-:W-:Y:S05]  /*19c70*/  BSYNC.RECONVERGENT B4 ;  /* 0x0000000000047941 */ /* 0x000fea0003800200 */
.L_x_68048:
        /* <DEDUP_REMOVED lines=61> */
.L_x_68046:
[----:B------:R-:W-:Y:S05]  /*1a050*/  BSYNC.RECONVERGENT B3 ;  /* 0x0000000000037941 */ /* 0x000fea0003800200 */
.L_x_68045:
        /* <DEDUP_REMOVED lines=10> */
.L_x_68044:
[----:B------:R-:W-:Y:S05]  /*1a100*/  BSYNC.RECONVERGENT B2 ;  /* 0x0000000000027941 */ /* 0x000fea0003800200 */
.L_x_68043:
        /* <DEDUP_REMOVED lines=16> */
.L_x_68053:
        /* <DEDUP_REMOVED lines=13> */
.L_x_68055:
[----:B------:R-:W-:Y:S05]  /*1a2e0*/  BSYNC.RECONVERGENT B3 ;  /* 0x0000000000037941 */ /* 0x000fea0003800200 */
.L_x_68054:
        /* <DEDUP_REMOVED lines=61> */
.L_x_68052:
[----:B------:R-:W-:Y:S05]  /*1a6c0*/  BSYNC.RECONVERGENT B2 ;  /* 0x0000000000027941 */ /* 0x000fea0003800200 */
.L_x_68051:
        /* <DEDUP_REMOVED lines=11> */
.L_x_68000:
        /* <DEDUP_REMOVED lines=21> */
.L_x_68060:
        /* <DEDUP_REMOVED lines=13> */
.L_x_68062:
[----:B------:R-:W-:Y:S05]  /*1a9a0*/  BSYNC.RECONVERGENT B4 ;  /* 0x0000000000047941 */ /* 0x000fea0003800200 */
.L_x_68061:
        /* <DEDUP_REMOVED lines=61> */
.L_x_68059:
[----:B------:R-:W-:Y:S05]  /*1ad80*/  BSYNC.RECONVERGENT B3 ;  /* 0x0000000000037941 */ /* 0x000fea0003800200 */
.L_x_68058:
        /* <DEDUP_REMOVED lines=10> */
.L_x_68057:
[----:B------:R-:W-:Y:S05]  /*1ae30*/  BSYNC.RECONVERGENT B2 ;  /* 0x0000000000027941 */ /* 0x000fea0003800200 */
.L_x_68056:
        /* <DEDUP_REMOVED lines=17> */
.L_x_68067:
        /* <DEDUP_REMOVED lines=13> */
.L_x_68069:
[----:B------:R-:W-:Y:S05]  /*1b020*/  BSYNC.RECONVERGENT B4 ;  /* 0x0000000000047941 */ /* 0x000fea0003800200 */
.L_x_68068:
        /* <DEDUP_REMOVED lines=61> */
.L_x_68066:
[----:B------:R-:W-:Y:S05]  /*1b400*/  BSYNC.RECONVERGENT B3 ;  /* 0x0000000000037941 */ /* 0x000fea0003800200 */
.L_x_68065:
        /* <DEDUP_REMOVED lines=10> */
.L_x_68064:
[----:B------:R-:W-:Y:S05]  /*1b4b0*/  BSYNC.RECONVERGENT B2 ;  /* 0x0000000000027941 */ /* 0x000fea0003800200 */
.L_x_68063:
        /* <DEDUP_REMOVED lines=17> */
.L_x_68074:
        /* <DEDUP_REMOVED lines=13> */
.L_x_68076:
[----:B------:R-:W-:Y:S05]  /*1b6a0*/  BSYNC.RECONVERGENT B4 ;  /* 0x0000000000047941 */ /* 0x000fea0003800200 */
.L_x_68075:
        /* <DEDUP_REMOVED lines=61> */
.L_x_68073:
[----:B------:R-:W-:Y:S05]  /*1ba80*/  BSYNC.RECONVERGENT B3 ;  /* 0x0000000000037941 */ /* 0x000fea0003800200 */
.L_x_68072:
        /* <DEDUP_REMOVED lines=10> */
.L_x_68071:
[----:B------:R-:W-:Y:S05]  /*1bb30*/  BSYNC.RECONVERGENT B2 ;  /* 0x0000000000027941 */ /* 0x000fea0003800200 */
.L_x_68070:
        /* <DEDUP_REMOVED lines=17> */
.L_x_68081:
        /* <DEDUP_REMOVED lines=13> */
.L_x_68083:
[----:B------:R-:W-:Y:S05]  /*1bd20*/  BSYNC.RECONVERGENT B4 ;  /* 0x0000000000047941 */ /* 0x000fea0003800200 */
.L_x_68082:
        /* <DEDUP_REMOVED lines=61> */
.L_x_68080:
[----:B------:R-:W-:Y:S05]  /*1c100*/  BSYNC.RECONVERGENT B3 ;  /* 0x0000000000037941 */ /* 0x000fea0003800200 */
.L_x_68079:
        /* <DEDUP_REMOVED lines=10> */
.L_x_68078:
[----:B------:R-:W-:Y:S05]  /*1c1b0*/  BSYNC.RECONVERGENT B2 ;  /* 0x0000000000027941 */ /* 0x000fea0003800200 */
.L_x_68077:
        /* <DEDUP_REMOVED lines=17> */
.L_x_68088:
        /* <DEDUP_REMOVED lines=13> */
.L_x_68090:
[----:B------:R-:W-:Y:S05]  /*1c3a0*/  BSYNC.RECONVERGENT B4 ;  /* 0x0000000000047941 */ /* 0x000fea0003800200 */
.L_x_68089:
        /* <DEDUP_REMOVED lines=61> */
.L_x_68087:
[----:B------:R-:W-:Y:S05]  /*1c780*/  BSYNC.RECONVERGENT B3 ;  /* 0x0000000000037941 */ /* 0x000fea0003800200 */
.L_x_68086:
        /* <DEDUP_REMOVED lines=10> */
.L_x_68085:
[----:B------:R-:W-:Y:S05]  /*1c830*/  BSYNC.RECONVERGENT B2 ;  /* 0x0000000000027941 */ /* 0x000fea0003800200 */
.L_x_68084:
        /* <DEDUP_REMOVED lines=17> */
.L_x_68095:
        /* <DEDUP_REMOVED lines=13> */
.L_x_68097:
[----:B------:R-:W-:Y:S05]  /*1ca20*/  BSYNC.RECONVERGENT B4 ;  /* 0x0000000000047941 */ /* 0x000fea0003800200 */
.L_x_68096:
        /* <DEDUP_REMOVED lines=61> */
.L_x_68094:
[----:B------:R-:W-:Y:S05]  /*1ce00*/  BSYNC.RECONVERGENT B3 ;  /* 0x0000000000037941 */ /* 0x000fea0003800200 */
.L_x_68093:
        /* <DEDUP_REMOVED lines=10> */
.L_x_68092:
[----:B------:R-:W-:Y:S05]  /*1ceb0*/  BSYNC.RECONVERGENT B2 ;  /* 0x0000000000027941 */ /* 0x000fea0003800200 */
.L_x_68091:
        /* <DEDUP_REMOVED lines=17> */
.L_x_68102:
        /* <DEDUP_REMOVED lines=13> */
.L_x_68104:
[----:B------:R-:W-:Y:S05]  /*1d0a0*/  BSYNC.RECONVERGENT B4 ;  /* 0x0000000000047941 */ /* 0x000fea0003800200 */
.L_x_68103:
        /* <DEDUP_REMOVED lines=61> */
.L_x_68101:
[----:B------:R-:W-:Y:S05]  /*1d480*/  BSYNC.RECONVERGENT B3 ;  /* 0x0000000000037941 */ /* 0x000fea0003800200 */
.L_x_68100:
        /* <DEDUP_REMOVED lines=10> */
.L_x_68099:
[----:B------:R-:W-:Y:S05]  /*1d530*/  BSYNC.RECONVERGENT B2 ;  /* 0x0000000000027941 */ /* 0x000fea0003800200 */
.L_x_68098:
        /* <DEDUP_REMOVED lines=16> */
.L_x_68107:
        /* <DEDUP_REMOVED lines=13> */
.L_x_68109:
[----:B------:R-:W-:Y:S05]  /*1d710*/  BSYNC.RECONVERGENT B3 ;  /* 0x0000000000037941 */ /* 0x000fea0003800200 */
.L_x_68108:
        /* <DEDUP_REMOVED lines=61> */
.L_x_68106:
[----:B------:R-:W-:Y:S05]  /*1daf0*/  BSYNC.RECONVERGENT B2 ;  /* 0x0000000000027941 */ /* 0x000fea0003800200 */
.L_x_68105:
        /* <DEDUP_REMOVED lines=10> */
.L_x_68050:
[----:B------:R-:W-:Y:S05]  /*1dba0*/  BSYNC.RECONVERGENT B0 ;  /* 0x0000000000007941 */ /* 0x000fea0003800200 */
.L_x_67999:
        /* <DEDUP_REMOVED lines=27> */
.L_x_68111:
[----:B------:R-:W-:Y:S05]  /*1dd60*/  BSYNC.RECONVERGENT B0 ;  /* 0x0000000000007941 */ /* 0x000fea0003800200 */
.L_x_68110:
[----:B------:R-:W-:Y:S01]  /*1dd70*/  IADD3 R209, PT, PT, R209, 0x20, RZ ;  /* 0x00000020d1d17810 */ /* 0x000fe20007ffe0ff */
[----:B------:R-:W-:-:S07]  /*1dd80*/  VIADD R208, R208, 0x20 ;  /* 0x00000020d0d07836 */ /* 0x000fce0000000000 */
.L_x_67998:
[----:B------:R-:W-:Y:S05]  /*1dd90*/  BSYNC.RECONVERGENT B1 ;  /* 0x0000000000017941 */ /* 0x000fea0003800200 */
.L_x_67997:
        /* <DEDUP_REMOVED lines=38> */
.L_x_68120:
        /* <DEDUP_REMOVED lines=13> */
.L_x_68122:
[----:B------:R-:W-:Y:S05]  /*1e0d0*/  BSYNC.RECONVERGENT B4 ;  /* 0x0000000000047941 */ /* 0x000fea0003800200 */
.L_x_68121:
        /* <DEDUP_REMOVED lines=61> */
.L_x_68119:
[----:B------:R-:W-:Y:S05]  /*1e4b0*/  BSYNC.RECONVERGENT B3 ;  /* 0x0000000000037941 */ /* 0x000fea0003800200 */
.L_x_68118:
        /* <DEDUP_REMOVED lines=10> */
.L_x_68117:
[----:B------:R-:W-:Y:S05]  /*1e560*/  BSYNC.RECONVERGENT B2 ;  /* 0x0000000000027941 */ /* 0x000fea0003800200 */
.L_x_68116:
        /* <DEDUP_REMOVED lines=17> */
.L_x_68127:
        /* <DEDUP_REMOVED lines=13> */
.L_x_68129:
[----:B------:R-:W-:Y:S05]  /*1e750*/  BSYNC.RECONVERGENT B4 ;  /* 0x0000000000047941 */ /* 0x000fea0003800200 */
.L_x_68128:
        /* <DEDUP_REMOVED lines=61> */
.L_x_68126:
[----:B------:R-:W-:Y:S05]  /*1eb30*/  BSYNC.RECONVERGENT B3 ;  /* 0x0000000000037941 */ /* 0x000fea0003800200 */
.L_x_68125:
        /* <DEDUP_REMOVED lines=10> */
.L_x_68124:
[----:B------:R-:W-:Y:S05]  /*1ebe0*/  BSYNC.RECONVERGENT B2 ;  /* 0x0000000000027941 */ /* 0x000fea0003800200 */
.L_x_68123:
        /* <DEDUP_REMOVED lines=17> */
.L_x_68134:
        /* <DEDUP_REMOVED lines=13> */
.L_x_68136:
[----:B------:R-:W-:Y:S05]  /*1edd0*/  BSYNC.RECONVERGENT B4 ;  /* 0x0000000000047941 */ /* 0x000fea0003800200 */
.L_x_68135:
        /* <DEDUP_REMOVED lines=61> */
.L_x_68133:
[----:B------:R-:W-:Y:S05]  /*1f1b0*/  BSYNC.RECONVERGENT B3 ;  /* 0x0000000000037941 */ /* 0x000fea0003800200 */
.L_x_68132:
        /* <DEDUP_REMOVED lines=10> */
.L_x_68131:
[----:B------:R-:W-:Y:S05]  /*1f260*/  BSYNC.RECONVERGENT B2 ;  /* 0x0000000000027941 */ /* 0x000fea0003800200 */
.L_x_68130:
        /* <DEDUP_REMOVED lines=17> */
.L_x_68141:
        /* <DEDUP_REMOVED lines=13> */
.L_x_68143:
[----:B------:R-:W-:Y:S05]  /*1f450*/  BSYNC.RECONVERGENT B4 ;  /* 0x0000000000047941 */ /* 0x000fea0003800200 */
.L_x_68142:
        /* <DEDUP_REMOVED lines=61> */
.L_x_68140:
[----:B------:R-:W-:Y:S05]  /*1f830*/  BSYNC.RECONVERGENT B3 ;  /* 0x0000000000037941 */ /* 0x000fea0003800200 */
.L_x_68139:
        /* <DEDUP_REMOVED lines=10> */
.L_x_68138:
[----:B------:R-:W-:Y:S05]  /*1f8e0*/  BSYNC.RECONVERGENT B2 ;  /* 0x0000000000027941 */ /* 0x000fea0003800200 */
.L_x_68137:
        /* <DEDUP_REMOVED lines=17> */
.L_x_68148:
        /* <DEDUP_REMOVED lines=13> */
.L_x_68150:
[----:B------:R-:W-:Y:S05]  /*1fad0*/  BSYNC.RECONVERGENT B4 ;  /* 0x0000000000047941 */ /* 0x000fea0003800200 */
.L_x_68149:
        /* <DEDUP_REMOVED lines=61> */
.L_x_68147:
[----:B------:R-:W-:Y:S05]  /*1feb0*/  BSYNC.RECONVERGENT B3 ;  /* 0x0000000000037941 */ /* 0x000fea0003800200 */
.L_x_68146:
        /* <DEDUP_REMOVED lines=10> */
.L_x_68145:
[----:B------:R-:W-:Y:S05]  /*1ff60*/  BSYNC.RECONVERGENT B2 ;  /* 0x0000000000027941 */ /* 0x000fea0003800200 */
.L_x_68144:
        /* <DEDUP_REMOVED lines=17> */
.L_x_68155:
        /* <DEDUP_REMOVED lines=13> */
.L_x_68157:
[----:B------:R-:W-:Y:S05]  /*20150*/  BSYNC.RECONVERGENT B4 ;  /* 0x0000000000047941 */ /* 0x000fea0003800200 */
.L_x_68156:
        /* <DEDUP_REMOVED lines=61> */
.L_x_68154:
[----:B------:R-:W-:Y:S05]  /*20530*/  BSYNC.RECONVERGENT B3 ;  /* 0x0000000000037941 */ /* 0x000fea0003800200 */
.L_x_68153:
        /* <DEDUP_REMOVED lines=10> */
.L_x_68152:
[----:B------:R-:W-:Y:S05]  /*205e0*/  BSYNC.RECONVERGENT B2 ;  /* 0x0000000000027941 */ /* 0x000fea0003800200 */
.L_x_68151:
        /* <DEDUP_REMOVED lines=17> */
.L_x_68162:
        /* <DEDUP_REMOVED lines=13> */
.L_x_68164:
[----:B------:R-:W-:Y:S05]  /*207d0*/  BSYNC.RECONVERGENT B4 ;  /* 0x0000000000047941 */ /* 0x000fea0003800200 */
.L_x_68163:
        /* <DEDUP_REMOVED lines=61> */
.L_x_68161:
[----:B------:R-:W-:Y:S05]  /*20bb0*/  BSYNC.RECONVERGENT B3 ;  /* 0x0000000000037941 */ /* 0x000fea0003800200 */
.L_x_68160:
        /* <DEDUP_REMOVED lines=10> */
.L_x_68159:
[----:B------:R-:W-:Y:S05]  /*20c60*/  BSYNC.RECONVERGENT B2 ;  /* 0x0000000000027941 */ /* 0x000fea0003800200 */
.L_x_68158:
        /* <DEDUP_REMOVED lines=16> */
.L_x_68168:
        /* <DEDUP_REMOVED lines=13> */
.L_x_68170:
[----:B------:R-:W-:Y:S05]  /*20e40*/  BSYNC.RECONVERGENT B3 ;  /* 0x0000000000037941 */ /* 0x000fea0003800200 */
.L_x_68169:
        /* <DEDUP_REMOVED lines=61> */
.L_x_68167:
[----:B------:R-:W-:Y:S05]  /*21220*/  BSYNC.RECONVERGENT B2 ;  /* 0x0000000000027941 */ /* 0x000fea0003800200 */
.L_x_68166:
        /* <DEDUP_REMOVED lines=11> */
.L_x_68115:
        /* <DEDUP_REMOVED lines=21> */
.L_x_68175:
        /* <DEDUP_REMOVED lines=13> */
.L_x_68177:
[----:B------:R-:W-:Y:S05]  /*21500*/  BSYNC.RECONVERGENT B4 ;  /* 0x0000000000047941 */ /* 0x000fea0003800200 */
.L_x_68176:
        /* <DEDUP_REMOVED lines=61> */
.L_x_68174:
[----:B------:R-:W-:Y:S05]  /*218e0*/  BSYNC.RECONVERGENT B3 ;  /* 0x0000000000037941 */ /* 0x000fea0003800200 */
.L_x_68173:
        /* <DEDUP_REMOVED lines=10> */
.L_x_68172:
[----:B------:R-:W-:Y:S05]  /*21990*/  BSYNC.RECONVERGENT B2 ;  /* 0x0000000000027941 */ /* 0x000fea0003800200 */
.L_x_68171:
        /* <DEDUP_REMOVED lines=17> */
.L_x_68182:
        /* <DEDUP_REMOVED lines=13> */
.L_x_68184:
[----:B------:R-:W-:Y:S05]  /*21b80*/  BSYNC.RECONVERGENT B4 ;  /* 0x0000000000047941 */ /* 0x000fea0003800200 */
.L_x_68183:
        /* <DEDUP_REMOVED lines=61> */
.L_x_68181:
[----:B------:R-:W-:Y:S05]  /*21f60*/  BSYNC.RECONVERGENT B3 ;  /* 0x0000000000037941 */ /* 0x000fea0003800200 */
.L_x_68180:
        /* <DEDUP_REMOVED lines=10> */
.L_x_68179:
[----:B------:R-:W-:Y:S05]  /*22010*/  BSYNC.RECONVERGENT B2 ;  /* 0x0000000000027941 */ /* 0x000fea0003800200 */
.L_x_68178:
        /* <DEDUP_REMOVED lines=17> */
.L_x_68189:
        /* <DEDUP_REMOVED lines=13> */
.L_x_68191:
[----:B------:R-:W-:Y:S05]  /*22200*/  BSYNC.RECONVERGENT B4 ;  /* 0x0000000000047941 */ /* 0x000fea0003800200 */
.L_x_68190:
        /* <DEDUP_REMOVED lines=61> */
.L_x_68188:
[----:B------:R-:W-:Y:S05]  /*225e0*/  BSYNC.RECONVERGENT B3 ;  /* 0x0000000000037941 */ /* 0x000fea0003800200 */
.L_x_68187:
        /* <DEDUP_REMOVED lines=10> */
.L_x_68186:
[----:B------:R-:W-:Y:S05]  /*22690*/  BSYNC.RECONVERGENT B2 ;  /* 0x0000000000027941 */ /* 0x000fea0003800200 */
.L_x_68185:
        /* <DEDUP_REMOVED lines=17> */
.L_x_68196:
        /* <DEDUP_REMOVED lines=13> */
.L_x_68198:
[----:B------:R-:W-:Y:S05]  /*22880*/  BSYNC.RECONVERGENT B4 ;  /* 0x0000000000047941 */ /* 0x000fea0003800200 */
.L_x_68197:
        /* <DEDUP_REMOVED lines=61> */
.L_x_68195:
[----:B------:R-:W-:Y:S05]  /*22c60*/  BSYNC.RECONVERGENT B3 ;  /* 0x0000000000037941 */ /* 0x000fea0003800200 */
.L_x_68194:
        /* <DEDUP_REMOVED lines=10> */
.L_x_68193:
[----:B------:R-:W-:Y:S05]  /*22d10*/  BSYNC.RECONVERGENT B2 ;  /* 0x0000000000027941 */ /* 0x000fea0003800200 */
.L_x_68192:
        /* <DEDUP_REMOVED lines=17> */
.L_x_68203:
        /* <DEDUP_REMOVED lines=13> */
.L_x_68205:
[----:B------:R-:W-:Y:S05]  /*22f00*/  BSYNC.RECONVERGENT B4 ;  /* 0x0000000000047941 */ /* 0x000fea0003800200 */
.L_x_68204:
        /* <DEDUP_REMOVED lines=61> */
.L_x_68202:
[----:B------:R-:W-:Y:S05]  /*232e0*/  BSYNC.RECONVERGENT B3 ;  /* 0x0000000000037941 */ /* 0x000fea0003800200 */
.L_x_68201:
        /* <DEDUP_REMOVED lines=10> */
.L_x_68200:
[----:B------:R-:W-:Y:S05]  /*23390*/  BSYNC.RECONVERGENT B2 ;  /* 0x0000000000027941 */ /* 0x000fea0003800200 */
.L_x_68199:
        /* <DEDUP_REMOVED lines=17> */
.L_x_68210:
        /* <DEDUP_REMOVED lines=13> */
.L_x_68212:
[----:B------:R-:W-:Y:S05]  /*23580*/  BSYNC.RECONVERGENT B4 ;  /* 0x0000000000047941 */ /* 0x000fea0003800200 */
.L_x_68211:
        /* <DEDUP_REMOVED lines=61> */
.L_x_68209:
[----:B------:R-:W-:Y:S05]  /*23960*/  BSYNC.RECONVERGENT B3 ;  /* 0x0000000000037941 */ /* 0x000fea0003800200 */
.L_x_68208:
        /* <DEDUP_REMOVED lines=10> */
.L_x_68207:
[----:B------:R-:W-:Y:S05]  /*23a10*/  BSYNC.RECONVERGENT B2 ;  /* 0x0000000000027941 */ /* 0x000fea0003800200 */
.L_x_68206:
        /* <DEDUP_REMOVED lines=17> */
.L_x_68217:
        /* <DEDUP_REMOVED lines=13> */
.L_x_68219:
[----:B------:R-:W-:Y:S05]  /*23c00*/  BSYNC.RECONVERGENT B4 ;  /* 0x0000000000047941 */ /* 0x000fea0003800200 */
.L_x_68218:
        /* <DEDUP_REMOVED lines=61> */
.L_x_68216:
[----:B------:R-:W-:Y:S05]  /*23fe0*/  BSYNC.RECONVERGENT B3 ;  /* 0x0000000000037941 */ /* 0x000fea0003800200 */
.L_x_68215:
        /* <DEDUP_REMOVED lines=10> */
.L_x_68214:
[----:B------:R-:W-:Y:S05]  /*24090*/  BSYNC.RECONVERGENT B2 ;  /* 0x0000000000027941 */ /* 0x000fea0003800200 */
.L_x_68213:
        /* <DEDUP_REMOVED lines=16> */
.L_x_68222:
        /* <DEDUP_REMOVED lines=13> */
.L_x_68224:
[----:B------:R-:W-:Y:S05]  /*24270*/  BSYNC.RECONVERGENT B3 ;  /* 0x0000000000037941 */ /* 0x000fea0003800200 */
.L_x_68223:
        /* <DEDUP_REMOVED lines=61> */
.L_x_68221:
[----:B------:R-:W-:Y:S05]  /*24650*/  BSYNC.RECONVERGENT B2 ;  /* 0x0000000000027941 */ /* 0x000fea0003800200 */
.L_x_68220:
        /* <DEDUP_REMOVED lines=10> */
.L_x_68165:
[----:B------:R-:W-:Y:S05]  /*24700*/  BSYNC.RECONVERGENT B0 ;  /* 0x0000000000007941 */ /* 0x000fea0003800200 */
.L_x_68114:
        /* <DEDUP_REMOVED lines=27> */
.L_x_68226:
[----:B------:R-:W-:Y:S05]  /*248c0*/  BSYNC.RECONVERGENT B0 ;  /* 0x0000000000007941 */ /* 0x000fea0003800200 */
.L_x_68225:
[----:B------:R-:W-:Y:S01]  /*248d0*/  IADD3 R209, PT, PT, R209, 0x20, RZ ;  /* 0x00000020d1d17810 */ /* 0x000fe20007ffe0ff */
[----:B------:R-:W-:-:S07]  /*248e0*/  VIADD R208, R208, 0x20 ;  /* 0x00000020d0d07836 */ /* 0x000fce0000000000 */
.L_x_68113:
[----:B------:R-:W-:Y:S05]  /*248f0*/  BSYNC.RECONVERGENT B1 ;  /* 0x0000000000017941 */ /* 0x000fea0003800200 */
.L_x_68112:
        /* <DEDUP_REMOVED lines=38> */
.L_x_68235:
        /* <DEDUP_REMOVED lines=13> */
.L_x_68237:
[----:B------:R-:W-:Y:S05]  /*24c30*/  BSYNC.RECONVERGENT B4 ;  /* 0x0000000000047941 */ /* 0x000fea0003800200 */
.L_x_68236:
        /* <DEDUP_REMOVED lines=61> */
.L_x_68234:
[----:B------:R-:W-:Y:S05]  /*25010*/  BSYNC.RECONVERGENT B3 ;  /* 0x0000000000037941 */ /* 0x000fea0003800200 */
.L_x_68233:
        /* <DEDUP_REMOVED lines=10> */
.L_x_68232:
[----:B------:R-:W-:Y:S05]  /*250c0*/  BSYNC.RECONVERGENT B2 ;  /* 0x0000000000027941 */ /* 0x000fea0003800200 */
.L_x_68231:
        /* <DEDUP_REMOVED lines=17> */
.L_x_68242:
        /* <DEDUP_REMOVED lines=13> */
.L_x_68244:
[----:B------:R-:W-:Y:S05]  /*252b0*/  BSYNC.RECONVERGENT B4 ;  /* 0x0000000000047941 */ /* 0x000fea0003800200 */
.L_x_68243:
        /* <DEDUP_REMOVED lines=61> */
.L_x_68241:
[----:B------:R-:W-:Y:S05]  /*25690*/  BSYNC.RECONVERGENT B3 ;  /* 0x0000000000037941 */ /* 0x000fea0003800200 */
.L_x_68240:
        /* <DEDUP_REMOVED lines=10> */
.L_x_68239:
[----:B------:R-:W-:Y:S05]  /*25740*/  BSYNC.RECONVERGENT B2 ;  /* 0x0000000000027941 */ /* 0x000fea0003800200 */
.L_x_68238:
        /* <DEDUP_REMOVED lines=17> */
.L_x_68249:
        /* <DEDUP_REMOVED lines=13> */
.L_x_68251:
[----:B------:R-:W-:Y:S05]  /*25930*/  BSYNC.RECONVERGENT B4 ;  /* 0x0000000000047941 */ /* 0x000fea0003800200 */
.L_x_68250:
        /* <DEDUP_REMOVED lines=61> */
.L_x_68248:
[----:B------:R-:W-:Y:S05]  /*25d10*/  BSYNC.RECONVERGENT B3 ;  /* 0x0000000000037941 */ /* 0x000fea0003800200 */
.L_x_68247:
        /* <DEDUP_REMOVED lines=10> */
.L_x_68246:
[----:B------:R-:W-:Y:S05]  /*25dc0*/  BSYNC.RECONVERGENT B2 ;  /* 0x0000000000027941 */ /* 0x000fea0003800200 */
.L_x_68245:
        /* <DEDUP_REMOVED lines=17> */
.L_x_68256:
        /* <DEDUP_REMOVED lines=13> */
.L_x_68258:
[----:B------:R-:W-:Y:S05]  /*25fb0*/  BSYNC.RECONVERGENT B4 ;  /* 0x0000000000047941 */ /* 0x000fea0003800200 */
.L_x_68257:
        /* <DEDUP_REMOVED lines=61> */
.L_x_68255:
[----:B------:R-:W-:Y:S05]  /*26390*/  BSYNC.RECONVERGENT B3 ;  /* 0x0000000000037941 */ /* 0x000fea0003800200 */
.L_x_68254:
        /* <DEDUP_REMOVED lines=10> */
.L_x_68253:
[----:B------:R-:W-:Y:S05]  /*26440*/  BSYNC.RECONVERGENT B2 ;  /* 0x0000000000027941 */ /* 0x000fea0003800200 */
.L_x_68252:
        /* <DEDUP_REMOVED lines=17> */
.L_x_68263:
        /* <DEDUP_REMOVED lines=13> */
.L_x_68265:
[----:B------:R-:W-:Y:S05]  /*26630*/  BSYNC.RECONVERGENT B4 ;  /* 0x0000000000047941 */ /* 0x000fea0003800200 */
.L_x_68264:
        /* <DEDUP_REMOVED lines=61> */
.L_x_68262:
[----:B------:R-:W-:Y:S05]  /*26a10*/  BSYNC.RECONVERGENT B3 ;  /* 0x0000000000037941 */ /* 0x000fea0003800200 */
.L_x_68261:
        /* <DEDUP_REMOVED lines=10> */
.L_x_68260:
[----:B------:R-:W-:Y:S05]  /*26ac0*/  BSYNC.RECONVERGENT B2 ;  /* 0x0000000000027941 */ /* 0x000fea0003800200 */
.L_x_68259:
        /* <DEDUP_REMOVED lines=17> */
.L_x_68270:
        /* <DEDUP_REMOVED lines=13> */
.L_x_68272:
[----:B------:R-:W-:Y:S05]  /*26cb0*/  BSYNC.RECONVERGENT B4 ;  /* 0x0000000000047941 */ /* 0x000fea0003800200 */
.L_x_68271:
        /* <DEDUP_REMOVED lines=61> */
.L_x_68269:
[----:B------:R-:W-:Y:S05]  /*27090*/  BSYNC.RECONVERGENT B3 ;  /* 0x0000000000037941 */ /* 0x000fea0003800200 */
.L_x_68268:
        /* <DEDUP_REMOVED lines=10> */
.L_x_68267:
[----:B------:R-:W-:Y:S05]  /*27140*/  BSYNC.RECONVERGENT B2 ;  /* 0x0000000000027941 */ /* 0x000fea0003800200 */
.L_x_68266:
        /* <DEDUP_REMOVED lines=17> */
.L_x_68277:
        /* <DEDUP_REMOVED lines=13> */
.L_x_68279:
[----:B------:R-:W-:Y:S05]  /*27330*/  BSYNC.RECONVERGENT B4 ;  /* 0x0000000000047941 */ /* 0x000fea0003800200 */
.L_x_68278:
        /* <DEDUP_REMOVED lines=61> */
.L_x_68276:
[----:B------:R-:W-:Y:S05]  /*27710*/  BSYNC.RECONVERGENT B3 ;  /* 0x0000000000037941 */ /* 0x000fea0003800200 */
.L_x_68275:
        /* <DEDUP_REMOVED lines=10> */
.L_x_68274:
[----:B------:R-:W-:Y:S05]  /*277c0*/  BSYNC.RECONVERGENT B2 ;  /* 0x0000000000027941 */ /* 0x000fea0003800200 */
.L_x_68273:
        /* <DEDUP_REMOVED lines=16> */
.L_x_68283:
        /* <DEDUP_REMOVED lines=13> */
.L_x_68285:
[----:B------:R-:W-:Y:S05]  /*279a0*/  BSYNC.RECONVERGENT B3 ;  /* 0x0000000000037941 */ /* 0x000fea0003800200 */
.L_x_68284:
        /* <DEDUP_REMOVED lines=61> */
.L_x_68282:
[----:B------:R-:W-:Y:S05]  /*27d80*/  BSYNC.RECONVERGENT B2 ;  /* 0x0000000000027941 */ /* 0x000fea0003800200 */
.L_x_68281:
        /* <DEDUP_REMOVED lines=11> */
.L_x_68230:
        /* <DEDUP_REMOVED lines=21> */
.L_x_68290:
        /* <DEDUP_REMOVED lines=13> */
.L_x_68292:
[----:B------:R-:W-:Y:S05]  /*28060*/  BSYNC.RECONVERGENT B4 ;  /* 0x0000000000047941 */ /* 0x000fea0003800200 */
.L_x_68291:
        /* <DEDUP_REMOVED lines=61> */
.L_x_68289:
[----:B------:R-:W-:Y:S05]  /*28440*/  BSYNC.RECONVERGENT B3 ;  /* 0x0000000000037941 */ /* 0x000fea0003800200 */
.L_x_68288:
        /* <DEDUP_REMOVED lines=10> */
.L_x_68287:
[----:B------:R-:W-:Y:S05]  /*284f0*/  BSYNC.RECONVERGENT B2 ;  /* 0x0000000000027941 */ /* 0x000fea0003800200 */
.L_x_68286:
        /* <DEDUP_REMOVED lines=17> */
.L_x_68297:
        /* <DEDUP_REMOVED lines=13> */
.L_x_68299:
[----:B------:R-:W-:Y:S05]  /*286e0*/  BSYNC.RECONVERGENT B4 ;  /* 0x0000000000047941 */ /* 0x000fea0003800200 */
.L_x_68298:
        /* <DEDUP_REMOVED lines=61> */
.L_x_68296:
[----:B------:R-:W-:Y:S05]  /*28ac0*/  BSYNC.RECONVERGENT B3 ;  /* 0x0000000000037941 */ /* 0x000fea0003800200 */
.L_x_68295:
        /* <DEDUP_REMOVED lines=10> */
.L_x_68294:
[----:B------:R-:W-:Y:S05]  /*28b70*/  BSYNC.RECONVERGENT B2 ;  /* 0x0000000000027941 */ /* 0x000fea0003800200 */
.L_x_68293:
        /* <DEDUP_REMOVED lines=17> */
.L_x_68304:
        /* <DEDUP_REMOVED lines=13> */
.L_x_68306:
[----:B------:R-:W-:Y:S05]  /*28d60*/  BSYNC.RECONVERGENT B4 ;  /* 0x0000000000047941 */ /* 0x000fea0003800200 */
.L_x_68305:
        /* <DEDUP_REMOVED lines=61> */
.L_x_68303:
[----:B------:R-:W-:Y:S05]  /*29140*/  BSYNC.RECONVERGENT B3 ;  /* 0x0000000000037941 */ /* 0x000fea0003800200 */
.L_x_68302:
        /* <DEDUP_REMOVED lines=10> */
.L_x_68301:
[----:B------:R-:W-:Y:S05]  /*291f0*/  BSYNC.RECONVERGENT B2 ;  /* 0x0000000000027941 */ /* 0x000fea0003800200 */
.L_x_68300:
        /* <DEDUP_REMOVED lines=17> */
.L_x_68311:
        /* <DEDUP_REMOVED lines=13> */
.L_x_68313:
[----:B------:R-:W-:Y:S05]  /*293e0*/  BSYNC.RECONVERGENT B4 ;  /* 0x0000000000047941 */ /* 0x000fea0003800200 */
.L_x_68312:
        /* <DEDUP_REMOVED lines=61> */
.L_x_68310:
[----:B------:R-:W-:Y:S05]  /*297c0*/  BSYNC.RECONVERGENT B3 ;  /* 0x0000000000037941 */ /* 0x000fea0003800200 */
.L_x_68309:
        /* <DEDUP_REMOVED lines=10> */
.L_x_68308:
[----:B------:R-:W-:Y:S05]  /*29870*/  BSYNC.RECONVERGENT B2 ;  /* 0x0000000000027941 */ /* 0x000fea0003800200 */
.L_x_68307:
        /* <DEDUP_REMOVED lines=17> */
.L_x_68318:
        /* <DEDUP_REMOVED lines=13> */
.L_x_68320:
[----:B------:R-:W-:Y:S05]  /*29a60*/  BSYNC.RECONVERGENT B4 ;  /* 0x0000000000047941 */ /* 0x000fea0003800200 */
.L_x_68319:
        /* <DEDUP_REMOVED lines=61> */
.L_x_68317:
[----:B------:R-:W-:Y:S05]  /*29e40*/  BSYNC.RECONVERGENT B3 ;  /* 0x0000000000037941 */ /* 0x000fea0003800200 */
.L_x_68316:
        /* <DEDUP_REMOVED lines=10> */
.L_x_68315:
[----:B------:R-:W-:Y:S05]  /*29ef0*/  BSYNC.RECONVERGENT B2 ;  /* 0x0000000000027941 */ /* 0x000fea0003800200 */
.L_x_68314:
        /* <DEDUP_REMOVED lines=17> */
.L_x_68325:
        /* <DEDUP_REMOVED lines=13> */
.L_x_68327:
[----:B------:R-:W-:Y:S05]  /*2a0e0*/  BSYNC.RECONVERGENT B4 ;  /* 0x0000000000047941 */ /* 0x000fea0003800200 */
.L_x_68326:
        /* <DEDUP_REMOVED lines=61> */
.L_x_68324:
[----:B------:R-:W-:Y:S05]  /*2a4c0*/  BSYNC.RECONVERGENT B3 ;  /* 0x0000000000037941 */ /* 0x000fea0003800200 */
.L_x_68323:
        /* <DEDUP_REMOVED lines=10> */
.L_x_68322:
[----:B------:R-:W-:Y:S05]  /*2a570*/  BSYNC.RECONVERGENT B2 ;  /* 0x0000000000027941 */ /* 0x000fea0003800200 */
.L_x_68321:
        /* <DEDUP_REMOVED lines=17> */
.L_x_68332:
        /* <DEDUP_REMOVED lines=13> */
.L_x_68334:
[----:B------:R-:W-:Y:S05]  /*2a760*/  BSYNC.RECONVERGENT B4 ;  /* 0x0000000000047941 */ /* 0x000fea0003800200 */
.L_x_68333:
        /* <DEDUP_REMOVED lines=61> */
.L_x_68331:
[----:B------:R-:W-:Y:S05]  /*2ab40*/  BSYNC.RECONVERGENT B3 ;  /* 0x0000000000037941 */ /* 0x000fea0003800200 */
.L_x_68330:
        /* <DEDUP_REMOVED lines=10> */
.L_x_68329:
[----:B------:R-:W-:Y:S05]  /*2abf0*/  BSYNC.RECONVERGENT B2 ;  /* 0x0000000000027941 */ /* 0x000fea0003800200 */
.L_x_68328:
        /* <DEDUP_REMOVED lines=16> */
.L_x_68337:
        /* <DEDUP_REMOVED lines=13> */
.L_x_68339:
[----:B------:R-:W-:Y:S05]  /*2add0*/  BSYNC.RECONVERGENT B3 ;  /* 0x0000000000037941 */ /* 0x000fea0003800200 */
.L_x_68338:
        /* <DEDUP_REMOVED lines=61> */
.L_x_68336:
[----:B------:R-:W-:Y:S05]  /*2b1b0*/  BSYNC.RECONVERGENT B2 ;  /* 0x0000000000027941 */ /* 0x000fea0003800200 */
.L_x_68335:
        /* <DEDUP_REMOVED lines=10> */
.L_x_68280:
[----:B------:R-:W-:Y:S05]  /*2b260*/  BSYNC.RECONVERGENT B0 ;  /* 0x0000000000007941 */ /* 0x000fea0003800200 */
.L_x_68229:
        /* <DEDUP_REMOVED lines=27> */
.L_x_68341:
[----:B------:R-:W-:Y:S05]  /*2b420*/  BSYNC.RECONVERGENT B0 ;  /* 0x0000000000007941 */ /* 0x000fea0003800200 */
.L_x_68340:
[----:B------:R-:W-:Y:S01]  /*2b430*/  IADD3 R209, PT, PT, R209, 0x20, RZ ;  /* 0x00000020d1d17810 */ /* 0x000fe20007ffe0ff */
[----:B------:R-:W-:-:S07]  /*2b440*/  VIADD R208, R208, 0x20 ;  /* 0x00000020d0d07836 */ /* 0x000fce0000000000 */
.L_x_68228:
[----:B------:R-:W-:Y:S05]  /*2b450*/  BSYNC.RECONVERGENT B1 ;  /* 0x0000000000017941 */ /* 0x000fea0003800200 */
.L_x_68227:
        /* <DEDUP_REMOVED lines=38> */
.L_x_68350:
        /* <DEDUP_REMOVED lines=13> */
.L_x_68352:
[----:B------:R-:W-:Y:S05]  /*2b790*/  BSYNC.RECONVERGENT B4 ;  /* 0x0000000000047941 */ /* 0x000fea0003800200 */
.L_x_68351:
        /* <DEDUP_REMOVED lines=61> */
.L_x_68349:
[----:B------:R-:W-:Y:S05]  /*2bb70*/  BSYNC.RECONVERGENT B3 ;  /* 0x0000000000037941 */ /* 0x000fea0003800200 */
.L_x_68348:
        /* <DEDUP_REMOVED lines=10> */
.L_x_68347:
[----:B------:R-:W-:Y:S05]  /*2bc20*/  BSYNC.RECONVERGENT B2 ;  /* 0x0000000000027941 */ /* 0x000fea0003800200 */
.L_x_68346:
        /* <DEDUP_REMOVED lines=17> */
.L_x_68357:
        /* <DEDUP_REMOVED lines=13> */
.L_x_68359:
[----:B------:R-:W-:Y:S05]  /*2be10*/  BSYNC.RECONVERGENT B4 ;  /* 0x0000000000047941 */ /* 0x000fea0003800200 */
.L_x_68358:
        /* <DEDUP_REMOVED lines=61> */
.L_x_68356:
[----:B------:R-:W-:Y:S05]  /*2c1f0*/  BSYNC.RECONVERGENT B3 ;  /* 0x0000000000037941 */ /* 0x000fea0003800200 */
.L_x_68355:
        /* <DEDUP_REMOVED lines=10> */
.L_x_68354:
[----:B------:R-:W-:Y:S05]  /*2c2a0*/  BSYNC.RECONVERGENT B2 ;  /* 0x0000000000027941 */ /* 0x000fea0003800200 */
.L_x_68353:
        /* <DEDUP_REMOVED lines=17> */
.L_x_68364:
        /* <DEDUP_REMOVED lines=13> */
.L_x_68366:
[----:B------:R-:W-:Y:S05]  /*2c490*/  BSYNC.RECONVERGENT B4 ;  /* 0x0000000000047941 */ /* 0x000fea0003800200 */
.L_x_68365:
        /* <DEDUP_REMOVED lines=61> */
.L_x_68363:
[----:B------:R-:W-:Y:S05]  /*2c870*/  BSYNC.RECONVERGENT B3 ;  /* 0x0000000000037941 */ /* 0x000fea0003800200 */
.L_x_68362:
        /* <DEDUP_REMOVED lines=10> */
.L_x_68361:
[----:B------:R-:W-:Y:S05]  /*2c920*/  BSYNC.RECONVERGENT B2 ;  /* 0x0000000000027941 */ /* 0x000fea0003800200 */
.L_x_68360:
        /* <DEDUP_REMOVED lines=17> */
.L_x_68371:
        /* <DEDUP_REMOVED lines=13> */
.L_x_68373:
[----:B------:R-:W-:Y:S05]  /*2cb10*/  BSYNC.RECONVERGENT B4 ;  /* 0x0000000000047941 */ /* 0x000fea0003800200 */
.L_x_68372:
        /* <DEDUP_REMOVED lines=61> */
.L_x_68370:
[----:B------:R-:W-:Y:S05]  /*2cef0*/  BSYNC.RECONVERGENT B3 ;  /* 0x0000000000037941 */ /* 0x000fea0003800200 */
.L_x_68369:
        /* <DEDUP_REMOVED lines=10> */
.L_x_68368:
[----:B------:R-:W-:Y:S05]  /*2cfa0*/  BSYNC.RECONVERGENT B2 ;  /* 0x0000000000027941 */ /* 0x000fea0003800200 */
.L_x_68367:
        /* <DEDUP_REMOVED lines=17> */
.L_x_68378:
        /* <DEDUP_REMOVED lines=13> */
.L_x_68380:
[----:B------:R-:W-:Y:S05]  /*2d190*/  BSYNC.RECONVERGENT B4 ;  /* 0x0000000000047941 */ /* 0x000fea0003800200 */
.L_x_68379:
        /* <DEDUP_REMOVED lines=61> */
.L_x_68377:
[----:B------:R-:W-:Y:S05]  /*2d570*/  BSYNC.RECONVERGENT B3 ;  /* 0x0000000000037941 */ /* 0x000fea0003800200 */
.L_x_68376:
        /* <DEDUP_REMOVED lines=10> */
.L_x_68375:
[----:B------:R-:W-:Y:S05]  /*2d620*/  BSYNC.RECONVERGENT B2 ;  /* 0x0000000000027941 */ /* 0x000fea0003800200 */
.L_x_68374:
        /* <DEDUP_REMOVED lines=17> */
.L_x_68385:
        /* <DEDUP_REMOVED lines=13> */
.L_x_68387:
[----:B------:R-:W-:Y:S05]  /*2d810*/  BSYNC.RECONVERGENT B4 ;  /* 0x0000000000047941 */ /* 0x000fea0003800200 */
.L_x_68386:
        /* <DEDUP_REMOVED lines=61> */
.L_x_68384:
[----:B------:R-:W-:Y:S05]  /*2dbf0*/  BSYNC.RECONVERGENT B3 ;  /* 0x0000000000037941 */ /* 0x000fea0003800200 */
.L_x_68383:
        /* <DEDUP_REMOVED lines=10> */
.L_x_68382:
[----:B------:R-:W-:Y:S05]  /*2dca0*/  BSYNC.RECONVERGENT B2 ;  /* 0x0000000000027941 */ /* 0x000fea0003800200 */
.L_x_68381:
        /* <DEDUP_REMOVED lines=17> */
.L_x_68392:
        /* <DEDUP_REMOVED lines=13> */
.L_x_68394:
[----:B------:R-:W-:Y:S05]  /*2de90*/  BSYNC.RECONVERGENT B4 ;  /* 0x0000000000047941 */ /* 0x000fea0003800200 */
.L_x_68393:
        /* <DEDUP_REMOVED lines=61> */
.L_x_68391:
[----:B------:R-:W-:Y:S05]  /*2e270*/  BSYNC.RECONVERGENT B3 ;  /* 0x0000000000037941 */ /* 0x000fea0003800200 */
.L_x_68390:
        /* <DEDUP_REMOVED lines=10> */
.L_x_68389:
[----:B------:R-:W-:Y:S05]  /*2e320*/  BSYNC.RECONVERGENT B2 ;  /* 0x0000000000027941 */ /* 0x000fea0003800200 */
.L_x_68388:
        /* <DEDUP_REMOVED lines=16> */
.L_x_68398:
        /* <DEDUP_REMOVED lines=13> */
.L_x_68400:
[----:B------:R-:W-:Y:S05]  /*2e500*/  BSYNC.RECONVERGENT B3 ;  /* 0x0000000000037941 */ /* 0x000fea0003800200 */
.L_x_68399:
        /* <DEDUP_REMOVED lines=61> */
.L_x_68397:
[----:B------:R-:W-:Y:S05]  /*2e8e0*/  BSYNC.RECONVERGENT B2 ;  /* 0x0000000000027941 */ /* 0x000fea0003800200 */
.L_x_68396:
        /* <DEDUP_REMOVED lines=11> */
.L_x_68345:
        /* <DEDUP_REMOVED lines=21> */
.L_x_68405:
        /* <DEDUP_REMOVED lines=13> */
.L_x_68407:
[----:B------:R-:W-:Y:S05]  /*2ebc0*/  BSYNC.RECONVERGENT B4 ;  /* 0x0000000000047941 */ /* 0x000fea0003800200 */
.L_x_68406:
        /* <DEDUP_REMOVED lines=61> */
.L_x_68404:
[----:B------:R-:W-:Y:S05]  /*2efa0*/  BSYNC.RECONVERGENT B3 ;  /* 0x0000000000037941 */ /* 0x000fea0003800200 */
.L_x_68403:
        /* <DEDUP_REMOVED lines=10> */
.L_x_68402:
[----:B------:R-:W-:Y:S05]  /*2f050*/  BSYNC.RECONVERGENT B2 ;  /* 0x0000000000027941 */ /* 0x000fea0003800200 */
.L_x_68401:
        /* <DEDUP_REMOVED lines=17> */
.L_x_68412:
        /* <DEDUP_REMOVED lines=13> */
.L_x_68414:
[----:B------:R-:W-:Y:S05]  /*2f240*/  BSYNC.RECONVERGENT B4 ;  /* 0x0000000000047941 */ /* 0x000fea0003800200 */
.L_x_68413:
        /* <DEDUP_REMOVED lines=61> */
.L_x_68411:
[----:B------:R-:W-:Y:S05]  /*2f620*/  BSYNC.RECONVERGENT B3 ;  /* 0x0000000000037941 */ /* 0x000fea0003800200 */
.L_x_68410:
        /* <DEDUP_REMOVED lines=10> */
.L_x_68409:
[----:B------:R-:W-:Y:S05]  /*2f6d0*/  BSYNC.RECONVERGENT B2 ;  /* 0x0000000000027941 */ /* 0x000fea0003800200 */
.L_x_68408:
        /* <DEDUP_REMOVED lines=17> */
.L_x_68419:
        /* <DEDUP_REMOVED lines=13> */
.L_x_68421:
[----:B------:R-:W-:Y:S05]  /*2f8c0*/  BSYNC.RECONVERGENT B4 ;  /* 0x0000000000047941 */ /* 0x000fea0003800200 */
.L_x_68420:
        /* <DEDUP_REMOVED lines=61> */
.L_x_68418:
[----:B------:R-:W-:Y:S05]  /*2fca0*/  BSYNC.RECONVERGENT B3 ;  /* 0x0000000000037941 */ /* 0x000fea0003800200 */
.L_x_68417:
        /* <DEDUP_REMOVED lines=10> */
.L_x_68416:
[----:B------:R-:W-:Y:S05]  /*2fd50*/  BSYNC.RECONVERGENT B2 ;  /* 0x0000000000027941 */ /* 0x000fea0003800200 */
.L_x_68415:
        /* <DEDUP_REMOVED lines=17> */
.L_x_68426:
        /* <DEDUP_REMOVED lines=13> */
.L_x_68428:
[----:B------:R-:W-:Y:S05]  /*2ff40*/  BSYNC.RECONVERGENT B4 ;  /* 0x0000000000047941 */ /* 0x000fea0003800200 */
.L_x_68427:
        /* <DEDUP_REMOVED lines=61> */
.L_x_68425:
[----:B------:R-:W-:Y:S05]  /*30320*/  BSYNC.RECONVERGENT B3 ;  /* 0x0000000000037941 */ /* 0x000fea0003800200 */
.L_x_68424:
        /* <DEDUP_REMOVED lines=10> */
.L_x_68423:
[----:B------:R-:W-:Y:S05]  /*303d0*/  BSYNC.RECONVERGENT B2 ;  /* 0x0000000000027941 */ /* 0x000fea0003800200 */
.L_x_68422:
        /* <DEDUP_REMOVED lines=17> */
.L_x_68433:
        /* <DEDUP_REMOVED lines=13> */
.L_x_68435:
[----:B------:R-:W-:Y:S05]  /*305c0*/  BSYNC.RECONVERGENT B4 ;  /* 0x0000000000047941 */ /* 0x000fea0003800200 */
.L_x_68434:
        /* <DEDUP_REMOVED lines=61> */
.L_x_68432:
[----:B------:R-:W-:Y:S05]  /*309a0*/  BSYNC.RECONVERGENT B3 ;  /* 0x0000000000037941 */ /* 0x000fea0003800200 */
.L_x_68431:
        /* <DEDUP_REMOVED lines=10> */
.L_x_68430:
[----:B------:R-:W-:Y:S05]  /*30a50*/  BSYNC.RECONVERGENT B2 ;  /* 0x0000000000027941 */ /* 0x000fea0003800200 */
.L_x_68429:
        /* <DEDUP_REMOVED lines=17> */
.L_x_68440:
        /* <DEDUP_REMOVED lines=13> */
.L_x_68442:
[----:B------:R-:W-:Y:S05]  /*30c40*/  BSYNC.RECONVERGENT B4 ;  /* 0x0000000000047941 */ /* 0x000fea0003800200 */
.L_x_68441:
        /* <DEDUP_REMOVED lines=61> */
.L_x_68439:
[----:B------:R-:W-:Y:S05]  /*31020*/  BSYNC.RECONVERGENT B3 ;  /* 0x0000000000037941 */ /* 0x000fea0003800200 */
.L_x_68438:
        /* <DEDUP_REMOVED lines=10> */
.L_x_68437:
[----:B------:R-:W-:Y:S05]  /*310d0*/  BSYNC.RECONVERGENT B2 ;  /* 0x0000000000027941 */ /* 0x000fea0003800200 */
.L_x_68436:
        /* <DEDUP_REMOVED lines=17> */
.L_x_68447:
        /* <DEDUP_REMOVED lines=13> */
.L_x_68449:
[----:B------:R-:W-:Y:S05]  /*312c0*/  BSYNC.RECONVERGENT B4 ;  /* 0x0000000000047941 */ /* 0x000fea0003800200 */
.L_x_68448:
        /* <DEDUP_REMOVED lines=61> */
.L_x_68446:
[----:B------:R-:W-:Y:S05]  /*316a0*/  BSYNC.RECONVERGENT B3 ;  /* 0x0000000000037941 */ /* 0x000fea0003800200 */
.L_x_68445:
        /* <DEDUP_REMOVED lines=10> */
.L_x_68444:
[----:B------:R-:W-:Y:S05]  /*31750*/  BSYNC.RECONVERGENT B2 ;  /* 0x0000000000027941 */ /* 0x000fea0003800200 */
.L_x_68443:
        /* <DEDUP_REMOVED lines=16> */
.L_x_68452:
        /* <DEDUP_REMOVED lines=13> */
.L_x_68454:
[----:B------:R-:W-:Y:S05]  /*31930*/  BSYNC.RECONVERGENT B3 ;  /* 0x0000000000037941 */ /* 0x000fea0003800200 */
.L_x_68453:
        /* <DEDUP_REMOVED lines=61> */
.L_x_68451:
[----:B------:R-:W-:Y:S05]  /*31d10*/  BSYNC.RECONVERGENT B2 ;  /* 0x0000000000027941 */ /* 0x000fea0003800200 */
.L_x_68450:
        /* <DEDUP_REMOVED lines=10> */
.L_x_68395:
[----:B------:R-:W-:Y:S05]  /*31dc0*/  BSYNC.RECONVERGENT B0 ;  /* 0x0000000000007941 */ /* 0x000fea0003800200 */
.L_x_68344:
        /* <DEDUP_REMOVED lines=27> */
.L_x_68456:
[----:B------:R-:W-:Y:S05]  /*31f80*/  BSYNC.RECONVERGENT B0 ;  /* 0x0000000000007941 */ /* 0x000fea0003800200 */
.L_x_68455:
[----:B------:R-:W-:Y:S01]  /*31f90*/  IADD3 R209, PT, PT, R209, 0x20, RZ ;  /* 0x00000020d1d17810 */ /* 0x000fe20007ffe0ff */
[----:B------:R-:W-:-:S07]  /*31fa0*/  VIADD R208, R208, 0x20 ;  /* 0x00000020d0d07836 */ /* 0x000fce0000000000 */
.L_x_68343:
[----:B------:R-:W-:Y:S05]  /*31fb0*/  BSYNC.RECONVERGENT B1 ;  /* 0x0000000000017941 */ /* 0x000fea0003800200 */
.L_x_68342:
        /* <DEDUP_REMOVED lines=38> */
.L_x_68465:
        /* <DEDUP_REMOVED lines=13> */
.L_x_68467:
[----:B------:R-:W-:Y:S05]  /*322f0*/  BSYNC.RECONVERGENT B4 ;  /* 0x0000000000047941 */ /* 0x000fea0003800200 */
.L_x_68466:
        /* <DEDUP_REMOVED lines=61> */
.L_x_68464:
[----:B------:R-:W-:Y:S05]  /*326d0*/  BSYNC.RECONVERGENT B3 ;  /* 0x0000000000037941 */ /* 0x000fea0003800200 */
.L_x_68463:
        /* <DEDUP_REMOVED lines=10> */
.L_x_68462:
[----:B------:R-:W-:Y:S05]  /*32780*/  BSYNC.RECONVERGENT B2 ;  /* 0x0000000000027941 */ /* 0x000fea0003800200 */
.L_x_68461:
        /* <DEDUP_REMOVED lines=17> */
.L_x_68472:
        /* <DEDUP_REMOVED lines=13> */
.L_x_68474:
[----:B------:R-:W-:Y:S05]  /*32970*/  BSYNC.RECONVERGENT B4 ;  /* 0x0000000000047941 */ /* 0x000fea0003800200 */
.L_x_68473:
        /* <DEDUP_REMOVED lines=61> */
.L_x_68471:
[----:B------:R-:W-:Y:S05]  /*32d50*/  BSYNC.RECONVERGENT B3 ;  /* 0x0000000000037941 */ /* 0x000fea0003800200 */
.L_x_68470:
        /* <DEDUP_REMOVED lines=10> */
.L_x_68469:
[----:B------:R-:W-:Y:S05]  /*32e00*/  BSYNC.RECONVERGENT B2 ;  /* 0x0000000000027941 */ /* 0x000fea0003800200 */
.L_x_68468:
        /* <DEDUP_REMOVED lines=17> */
.L_x_68479:
        /* <DEDUP_REMOVED lines=13> */
.L_x_68481:
[----:B------:R-:W-:Y:S05]  /*32ff0*/  BSYNC.RECONVERGENT B4 ;  /* 0x0000000000047941 */ /* 0x000fea0003800200 */
.L_x_68480:
        /* <DEDUP_REMOVED lines=61> */
.L_x_68478:
[----:B------:R-:W-:Y:S05]  /*333d0*/  BSYNC.RECONVERGENT B3 ;  /* 0x0000000000037941 */ /* 0x000fea0003800200 */
.L_x_68477:
        /* <DEDUP_REMOVED lines=10> */
.L_x_68476:
[----:B------:R-:W-:Y:S05]  /*33480*/  BSYNC.RECONVERGENT B2 ;  /* 0x0000000000027941 */ /* 0x000fea0003800200 */
.L_x_68475:
        /* <DEDUP_REMOVED lines=17> */
.L_x_68486:
        /* <DEDUP_REMOVED lines=13> */
.L_x_68488:
[----:B------:R-:W-:Y:S05]  /*33670*/  BSYNC.RECONVERGENT B4 ;  /* 0x0000000000047941 */ /* 0x000fea0003800200 */
.L_x_68487:
        /* <DEDUP_REMOVED lines=61> */
.L_x_68485:
[----:B------:R-:W-:Y:S05]  /*33a50*/  BSYNC.RECONVERGENT B3 ;  /* 0x0000000000037941 */ /* 0x000fea0003800200 */
.L_x_68484:
        /* <DEDUP_REMOVED lines=10> */
.L_x_68483:
[----:B------:R-:W-:Y:S05]  /*33b00*/  BSYNC.RECONVERGENT B2 ;  /* 0x0000000000027941 */ /* 0x000fea0003800200 */
.L_x_68482:
        /* <DEDUP_REMOVED lines=17> */
.L_x_68493:
        /* <DEDUP_REMOVED lines=13> */
.L_x_68495:
[----:B------:R-:W-:Y:S05]  /*33cf0*/  BSYNC.RECONVERGENT B4 ;  /* 0x0000000000047941 */ /* 0x000fea0003800200 */
.L_x_68494:
        /* <DEDUP_REMOVED lines=61> */
.L_x_68492:
[----:B------:R-:W-:Y:S05]  /*340d0*/  BSYNC.RECONVERGENT B3 ;  /* 0x0000000000037941 */ /* 0x000fea0003800200 */
.L_x_68491:
        /* <DEDUP_REMOVED lines=10> */
.L_x_68490:
[----:B------:R-:W-:Y:S05]  /*34180*/  BSYNC.RECONVERGENT B2 ;  /* 0x0000000000027941 */ /* 0x000fea0003800200 */
.L_x_68489:
        /* <DEDUP_REMOVED lines=17> */
.L_x_68500:
        /* <DEDUP_REMOVED lines=13> */
.L_x_68502:
[----:B------:R-:W-:Y:S05]  /*34370*/  BSYNC.RECONVERGENT B4 ;  /* 0x0000000000047941 */ /* 0x000fea0003800200 */
.L_x_68501:
        /* <DEDUP_REMOVED lines=61> */
.L_x_68499:
[----:B------:R-:W-:Y:S05]  /*34750*/  BSYNC.RECONVERGENT B3 ;  /* 0x0000000000037941 */ /* 0x000fea0003800200 */
.L_x_68498:
        /* <DEDUP_REMOVED lines=10> */
.L_x_68497:
[----:B------:R-:W-:Y:S05]  /*34800*/  BSYNC.RECONVERGENT B2 ;  /* 0x0000000000027941 */ /* 0x000fea0003800200 */
.L_x_68496:
        /* <DEDUP_REMOVED lines=17> */
.L_x_68507:
        /* <DEDUP_REMOVED lines=13> */
.L_x_68509:
[----:B------:R-:W-:Y:S05]  /*349f0*/  BSYNC.RECONVERGENT B4 ;  /* 0x0000000000047941 */ /* 0x000fea0003800200 */
.L_x_68508:
        /* <DEDUP_REMOVED lines=61> */
.L_x_68506:
[----:B------:R-:W-:Y:S05]  /*34dd0*/  BSYNC.RECONVERGENT B3 ;  /* 0x0000000000037941 */ /* 0x000fea0003800200 */
.L_x_68505:
        /* <DEDUP_REMOVED lines=10> */
.L_x_68504:
[----:B------:R-:W-:Y:S05]  /*34e80*/  BSYNC.RECONVERGENT B2 ;  /* 0x0000000000027941 */ /* 0x000fea0003800200 */
.L_x_68503:
        /* <DEDUP_REMOVED lines=16> */
.L_x_68513:
        /* <DEDUP_REMOVED lines=13> */
.L_x_68515:
[----:B------:R-:W-:Y:S05]  /*35060*/  BSYNC.RECONVERGENT B3 ;  /* 0x0000000000037941 */ /* 0x000fea0003800200 */
.L_x_68514:
        /* <DEDUP_REMOVED lines=61> */
.L_x_68512:
[----:B------:R-:W-:Y:S05]  /*35440*/  BSYNC.RECONVERGENT B2 ;  /* 0x0000000000027941 */ /* 0x000fea0003800200 */
.L_x_68511:
        /* <DEDUP_REMOVED lines=11> */
.L_x_68460:
        /* <DEDUP_REMOVED lines=21> */
.L_x_68520:
        /* <DEDUP_REMOVED lines=13> */
.L_x_68522:
[----:B------:R-:W-:Y:S05]  /*35720*/  BSYNC.RECONVERGENT B4 ;  /* 0x0000000000047941 */ /* 0x000fea0003800200 */
.L_x_68521:
        /* <DEDUP_REMOVED lines=61> */
.L_x_68519:
[----:B------:R-:W-:Y:S05]  /*35b00*/  BSYNC.RECONVERGENT B3 ;  /* 0x0000000000037941 */ /* 0x000fea0003800200 */
.L_x_68518:
        /* <DEDUP_REMOVED lines=10> */
.L_x_68517:
[----:B------:R-:W-:Y:S05]  /*35bb0*/  BSYNC.RECONVERGENT B2 ;  /* 0x0000000000027941 */ /* 0x000fea0003800200 */
.L_x_68516:
        /* <DEDUP_REMOVED lines=17> */
.L_x_68527:
        /* <DEDUP_REMOVED lines=13> */
.L_x_68529:
[----:B------:R-:W-:Y:S05]  /*35da0*/  BSYNC.RECONVERGENT B4 ;  /* 0x0000000000047941 */ /* 0x000fea0003800200 */
.L_x_68528:
        /* <DEDUP_REMOVED lines=61> */
.L_x_68526:
[----:B------:R-:W-:Y:S05]  /*36180*/  BSYNC.RECONVERGENT B3 ;  /* 0x0000000000037941 */ /* 0x000fea0003800200 */
.L_x_68525:
        /* <DEDUP_REMOVED lines=10> */
.L_x_68524:
[----:B------:R-:W-:Y:S05]  /*36230*/  BSYNC.RECONVERGENT B2 ;  /* 0x0000000000027941 */ /* 0x000fea0003800200 */
.L_x_68523:
        /* <DEDUP_REMOVED lines=17> */
.L_x_68534:
        /* <DEDUP_REMOVED lines=13> */
.L_x_68536:
[----:B------:R-:W-:Y:S05]  /*36420*/  BSYNC.RECONVERGENT B4 ;  /* 0x0000000000047941 */ /* 0x000fea0003800200 */
.L_x_68535:
        /* <DEDUP_REMOVED lines=61> */
.L_x_68533:
[----:B------:R-:W-:Y:S05]  /*36800*/  BSYNC.RECONVERGENT B3 ;  /* 0x0000000000037941 */ /* 0x000fea0003800200 */
.L_x_68532:
        /* <DEDUP_REMOVED lines=10> */
.L_x_68531:
[----:B------:R-:W-:Y:S05]  /*368b0*/  BSYNC.RECONVERGENT B2 ;  /* 0x0000000000027941 */ /* 0x000fea0003800200 */
.L_x_68530:
        /* <DEDUP_REMOVED lines=17> */
.L_x_68541:
        /* <DEDUP_REMOVED lines=13> */
.L_x_68543:
[----:B------:R-:W-:Y:S05]  /*36aa0*/  BSYNC.RECONVERGENT B4 ;  /* 0x0000000000047941 */ /* 0x000fea0003800200 */
.L_x_68542:
        /* <DEDUP_REMOVED lines=61> */
.L_x_68540:
[----:B------:R-:W-:Y:S05]  /*36e80*/  BSYNC.RECONVERGENT B3 ;  /* 0x0000000000037941 */ /* 0x000fea0003800200 */
.L_x_68539:
        /* <DEDUP_REMOVED lines=10> */
.L_x_68538:
[----:B------:R-:W-:Y:S05]  /*36f30*/  BSYNC.RECONVERGENT B2 ;  /* 0x0000000000027941 */ /* 0x000fea0003800200 */
.L_x_68537:
        /* <DEDUP_REMOVED lines=17> */
.L_x_68548:
        /* <DEDUP_REMOVED lines=13> */
.L_x_68550:
[----:B------:R-:W-:Y:S05]  /*37120*/  BSYNC.RECONVERGENT B4 ;  /* 0x0000000000047941 */ /* 0x000fea0003800200 */
.L_x_68549:
        /* <DEDUP_REMOVED lines=61> */
.L_x_68547:
[----:B------:R-:W-:Y:S05]  /*37500*/  BSYNC.RECONVERGENT B3 ;  /* 0x0000000000037941 */ /* 0x000fea0003800200 */
.L_x_68546:
        /* <DEDUP_REMOVED lines=10> */
.L_x_68545:
[----:B------:R-:W-:Y:S05]  /*375b0*/  BSYNC.RECONVERGENT B2 ;  /* 0x0000000000027941 */ /* 0x000fea0003800200 */
.L_x_68544:
        /* <DEDUP_REMOVED lines=17> */
.L_x_68555:
        /* <DEDUP_REMOVED lines=13> */
.L_x_68557:
[----:B------:R-:W-:Y:S05]  /*377a0*/  BSYNC.RECONVERGENT B4 ;  /* 0x0000000000047941 */ /* 0x000fea0003800200 */
.L_x_68556:
        /* <DEDUP_REMOVED lines=61> */
.L_x_68554:
[----:B------:R-:W-:Y:S05]  /*37b80*/  BSYNC.RECONVERGENT B3 ;  /* 0x0000000000037941 */ /* 0x000fea0003800200 */
.L_x_68553:
        /* <DEDUP_REMOVED lines=10> */
.L_x_68552:
[----:B------:R-:W-:Y:S05]  /*37c30*/  BSYNC.RECONVERGENT B2 ;  /* 0x0000000000027941 */ /* 0x000fea0003800200 */
.L_x_68551:
        /* <DEDUP_REMOVED lines=17> */
.L_x_68562:
        /* <DEDUP_REMOVED lines=13> */
.L_x_68564:
[----:B------:R-:W-:Y:S05]  /*37e20*/  BSYNC.RECONVERGENT B4 ;  /* 0x0000000000047941 */ /* 0x000fea0003800200 */
.L_x_68563:
        /* <DEDUP_REMOVED lines=61> */
.L_x_68561:
[----:B------:R-:W-:Y:S05]  /*38200*/  BSYNC.RECONVERGENT B3 ;  /* 0x0000000000037941 */ /* 0x000fea0003800200 */
.L_x_68560:
        /* <DEDUP_REMOVED lines=10> */
.L_x_68559:
[----:B------:R-:W-:Y:S05]  /*382b0*/  BSYNC.RECONVERGENT B2 ;  /* 0x0000000000027941 */ /* 0x000fea0003800200 */
.L_x_68558:
        /* <DEDUP_REMOVED lines=16> */
.L_x_68567:
        /* <DEDUP_REMOVED lines=13> */
.L_x_68569:
[----:B------:R-:W-:Y:S05]  /*38490*/  BSYNC.RECONVERGENT B3 ;  /* 0x0000000000037941 */ /* 0x000fea0003800200 */
.L_x_68568:
        /* <DEDUP_REMOVED lines=61> */
.L_x_68566:
[----:B------:R-:W-:Y:S05]  /*38870*/  BSYNC.RECONVERGENT B2 ;  /* 0x0000000000027941 */ /* 0x000fea0003800200 */
.L_x_68565:
        /* <DEDUP_REMOVED lines=10> */
.L_x_68510:
[----:B------:R-:W-:Y:S05]  /*38920*/  BSYNC.RECONVERGENT B0 ;  /* 0x0000000000007941 */ /* 0x000fea0003800200 */
.L_x_68459:
        /* <DEDUP_REMOVED lines=27> */
.L_x_68571:
[----:B------:R-:W-:Y:S05]  /*38ae0*/  BSYNC.RECONVERGENT B0 ;  /* 0x0000000000007941 */ /* 0x000fea0003800200 */
.L_x_68570:
[----:B------:R-:W-:Y:S01]  /*38af0*/  IADD3 R209, PT, PT, R209, 0x20, RZ ;  /* 0x00000020d1d17810 */ /* 0x000fe20007ffe0ff */
[----:B------:R-:W-:-:S07]  /*38b00*/  VIADD R208, R208, 0x20 ;  /* 0x00000020d0d07836 */ /* 0x000fce0000000000 */
.L_x_68458:
[----:B------:R-:W-:Y:S05]  /*38b10*/  BSYNC.RECONVERGENT B1 ;  /* 0x0000000000017941 */ /* 0x000fea0003800200 */
.L_x_68457:
        /* <DEDUP_REMOVED lines=38> */
.L_x_68580:
        /* <DEDUP_REMOVED lines=13> */
.L_x_68582:
[----:B------:R-:W-:Y:S05]  /*38e50*/  BSYNC.RECONVERGENT B4 ;  /* 0x0000000000047941 */ /* 0x000fea0003800200 */
.L_x_68581:
        /* <DEDUP_REMOVED lines=61> */
.L_x_68579:
[----:B------:R-:W-:Y:S05]  /*39230*/  BSYNC.RECONVERGENT B3 ;  /* 0x0000000000037941 */ /* 0x000fea0003800200 */
.L_x_68578:
        /* <DEDUP_REMOVED lines=10> */
.L_x_68577:
[----:B------:R-:W-:Y:S05]  /*392e0*/  BSYNC.RECONVERGENT B2 ;  /* 0x0000000000027941 */ /* 0x000fea0003800200 */
.L_x_68576:
        /* <DEDUP_REMOVED lines=17> */
.L_x_68587:
        /* <DEDUP_REMOVED lines=13> */
.L_x_68589:
[----:B------:R-:W-:Y:S05]  /*394d0*/  BSYNC.RECONVERGENT B4 ;  /* 0x0000000000047941 */ /* 0x000fea0003800200 */
.L_x_68588:
        /* <DEDUP_REMOVED lines=61> */
.L_x_68586:
[----:B------:R-:W-:Y:S05]  /*398b0*/  BSYNC.RECONVERGENT B3 ;  /* 0x0000000000037941 */ /* 0x000fea0003800200 */
.L_x_68585:
        /* <DEDUP_REMOVED lines=10> */
.L_x_68584:
[----:B------:R-:W-:Y:S05]  /*39960*/  BSYNC.RECONVERGENT B2 ;  /* 0x0000000000027941 */ /* 0x000fea0003800200 */
.L_x_68583:
        /* <DEDUP_REMOVED lines=17> */
.L_x_68594:
        /* <DEDUP_REMOVED lines=13> */
.L_x_68596:
[----:B------:R-:W-:Y:S05]  /*39b50*/  BSYNC.RECONVERGENT B4 ;  /* 0x0000000000047941 */ /* 0x000fea0003800200 */
.L_x_68595:
        /* <DEDUP_REMOVED lines=61> */
.L_x_68593:
[----:B------:R-:W-:Y:S05]  /*39f30*/  BSYNC.RECONVERGENT B3 ;  /* 0x0000000000037941 */ /* 0x000fea0003800200 */
.L_x_68592:
        /* <DEDUP_REMOVED lines=10> */
.L_x_68591:
[----:B------:R-:W-:Y:S05]  /*39fe0*/  BSYNC.RECONVERGENT B2 ;  /* 0x0000000000027941 */ /* 0x000fea0003800200 */
.L_x_68590:
        /* <DEDUP_REMOVED lines=17> */
.L_x_68601:
        /* <DEDUP_REMOVED lines=13> */
.L_x_68603:
[----:B------:R-:W-:Y:S05]  /*3a1d0*/  BSYNC.RECONVERGENT B4 ;  /* 0x0000000000047941 */ /* 0x000fea0003800200 */
.L_x_68602:
        /* <DEDUP_REMOVED lines=61> */
.L_x_68600:
[----:B------:R-:W-:Y:S05]  /*3a5b0*/  BSYNC.RECONVERGENT B3 ;  /* 0x0000000000037941 */ /* 0x000fea0003800200 */
.L_x_68599:
        /* <DEDUP_REMOVED lines=10> */
.L_x_68598:
[----:B------:R-:W-:Y:S05]  /*3a660*/  BSYNC.RECONVERGENT B2 ;  /* 0x0000000000027941 */ /* 0x000fea0003800200 */
.L_x_68597:
        /* <DEDUP_REMOVED lines=17> */
.L_x_68608:
        /* <DEDUP_REMOVED lines=13> */
.L_x_68610:
[----:B------:R-:W-:Y:S05]  /*3a850*/  BSYNC.RECONVERGENT B4 ;  /* 0x0000000000047941 */ /* 0x000fea0003800200 */
.L_x_68609:
        /* <DEDUP_REMOVED lines=61> */
.L_x_68607:
[----:B------:R-:W-:Y:S05]  /*3ac30*/  BSYNC.RECONVERGENT B3 ;  /* 0x0000000000037941 */ /* 0x000fea0003800200 */
.L_x_68606:
        /* <DEDUP_REMOVED lines=10> */
.L_x_68605:
[----:B------:R-:W-:Y:S05]  /*3ace0*/  BSYNC.RECONVERGENT B2 ;  /* 0x0000000000027941 */ /* 0x000fea0003800200 */
.L_x_68604:
        /* <DEDUP_REMOVED lines=17> */
.L_x_68615:
        /* <DEDUP_REMOVED lines=13> */
.L_x_68617:
[----:B------:R-:W-:Y:S05]  /*3aed0*/  BSYNC.RECONVERGENT B4 ;  /* 0x0000000000047941 */ /* 0x000fea0003800200 */
.L_x_68616:
        /* <DEDUP_REMOVED lines=61> */
.L_x_68614:
[----:B------:R-:W-:Y:S05]  /*3b2b0*/  BSYNC.RECONVERGENT B3 ;  /* 0x0000000000037941 */ /* 0x000fea0003800200 */
.L_x_68613:
        /* <DEDUP_REMOVED lines=10> */
.L_x_68612:
[----:B------:R-:W-:Y:S05]  /*3b360*/  BSYNC.RECONVERGENT B2 ;  /* 0x0000000000027941 */ /* 0x000fea0003800200 */
.L_x_68611:
        /* <DEDUP_REMOVED lines=17> */
.L_x_68622:
        /* <DEDUP_REMOVED lines=13> */
.L_x_68624:
[----:B------:R-:W-:Y:S05]  /*3b550*/  BSYNC.RECONVERGENT B4 ;  /* 0x0000000000047941 */ /* 0x000fea0003800200 */
.L_x_68623:
        /* <DEDUP_REMOVED lines=61> */
.L_x_68621:
[----:B------:R-:W-:Y:S05]  /*3b930*/  BSYNC.RECONVERGENT B3 ;  /* 0x0000000000037941 */ /* 0x000fea0003800200 */
.L_x_68620:
        /* <DEDUP_REMOVED lines=10> */
.L_x_68619:
[----:B------:R-:W-:Y:S05]  /*3b9e0*/  BSYNC.RECONVERGENT B2 ;  /* 0x0000000000027941 */ /* 0x000fea0003800200 */
.L_x_68618:
        /* <DEDUP_REMOVED lines=16> */
.L_x_68628:
        /* <DEDUP_REMOVED lines=13> */
.L_x_68630:
[----:B------:R-:W-:Y:S05]  /*3bbc0*/  BSYNC.RECONVERGENT B3 ;  /* 0x0000000000037941 */ /* 0x000fea0003800200 */
.L_x_68629:
        /* <DEDUP_REMOVED lines=61> */
.L_x_68627:
[----:B------:R-:W-:Y:S05]  /*3bfa0*/  BSYNC.RECONVERGENT B2 ;  /* 0x0000000000027941 */ /* 0x000fea0003800200 */
.L_x_68626:
        /* <DEDUP_REMOVED lines=11> */
.L_x_68575:
        /* <DEDUP_REMOVED lines=21> */
.L_x_68635:
        /* <DEDUP_REMOVED lines=13> */
.L_x_68637:
[----:B------:R-:W-:Y:S05]  /*3c280*/  BSYNC.RECONVERGENT B4 ;  /* 0x0000000000047941 */ /* 0x000fea0003800200 */
.L_x_68636:
        /* <DEDUP_REMOVED lines=61> */
.L_x_68634:
[----:B------:R-:W-:Y:S05]  /*3c660*/  BSYNC.RECONVERGENT B3 ;  /* 0x0000000000037941 */ /* 0x000fea0003800200 */
.L_x_68633:
        /* <DEDUP_REMOVED lines=10> */
.L_x_68632:
[----:B------:R-:W-:Y:S05]  /*3c710*/  BSYNC.RECONVERGENT B2 ;  /* 0x0000000000027941 */ /* 0x000fea0003800200 */
.L_x_68631:
        /* <DEDUP_REMOVED lines=17> */
.L_x_68642:
        /* <DEDUP_REMOVED lines=13> */
.L_x_68644:
[----:B------:R-:W-:Y:S05]  /*3c900*/  BSYNC.RECONVERGENT B4 ;  /* 0x0000000000047941 */ /* 0x000fea0003800200 */
.L_x_68643:
        /* <DEDUP_REMOVED lines=61> */
.L_x_68641:
[----:B------:R-:W-:Y:S05]  /*3cce0*/  BSYNC.RECONVERGENT B3 ;  /* 0x0000000000037941 */ /* 0x000fea0003800200 */
.L_x_68640:
        /* <DEDUP_REMOVED lines=10> */
.L_x_68639:
[----:B------:R-:W-:Y:S05]  /*3cd90*/  BSYNC.RECONVERGENT B2 ;  /* 0x0000000000027941 */ /* 0x000fea0003800200 */
.L_x_68638:
        /* <DEDUP_REMOVED lines=17> */
.L_x_68649:
        /* <DEDUP_REMOVED lines=13> */
.L_x_68651:
[----:B------:R-:W-:Y:S05]  /*3cf80*/  BSYNC.RECONVERGENT B4 ;  /* 0x0000000000047941 */ /* 0x000fea0003800200 */
.L_x_68650:
        /* <DEDUP_REMOVED lines=61> */
.L_x_68648:
[----:B------:R-:W-:Y:S05]  /*3d360*/  BSYNC.RECONVERGENT B3 ;  /* 0x0000000000037941 */ /* 0x000fea0003800200 */
.L_x_68647:
        /* <DEDUP_REMOVED lines=10> */
.L_x_68646:
[----:B------:R-:W-:Y:S05]  /*3d410*/  BSYNC.RECONVERGENT B2 ;  /* 0x0000000000027941 */ /* 0x000fea0003800200 */
.L_x_68645:
        /* <DEDUP_REMOVED lines=17> */
.L_x_68656:
        /* <DEDUP_REMOVED lines=13> */
.L_x_68658:
[----:B------:R-:W-:Y:S05]  /*3d600*/  BSYNC.RECONVERGENT B4 ;  /* 0x0000000000047941 */ /* 0x000fea0003800200 */
.L_x_68657:
        /* <DEDUP_REMOVED lines=61> */
.L_x_68655:
[----:B------:R-:W-:Y:S05]  /*3d9e0*/  BSYNC.RECONVERGENT B3 ;  /* 0x0000000000037941 */ /* 0x000fea0003800200 */
.L_x_68654:
        /* <DEDUP_REMOVED lines=10> */
.L_x_68653:
[----:B------:R-:W-:Y:S05]  /*3da90*/  BSYNC.RECONVERGENT B2 ;  /* 0x0000000000027941 */ /* 0x000fea0003800200 */
.L_x_68652:
        /* <DEDUP_REMOVED lines=17> */
.L_x_68663:
        /* <DEDUP_REMOVED lines=13> */
.L_x_68665:
[----:B------:R-:W-:Y:S05]  /*3dc80*/  BSYNC.RECONVERGENT B4 ;  /* 0x0000000000047941 */ /* 0x000fea0003800200 */
.L_x_68664:
        /* <DEDUP_REMOVED lines=61> */
.L_x_68662:
[----:B------:R-:W-:Y:S05]  /*3e060*/  BSYNC.RECONVERGENT B3 ;  /* 0x0000000000037941 */ /* 0x000fea0003800200 */
.L_x_68661:
        /* <DEDUP_REMOVED lines=10> */
.L_x_68660:
[----:B------:R-:W-:Y:S05]  /*3e110*/  BSYNC.RECONVERGENT B2 ;  /* 0x0000000000027941 */ /* 0x000fea0003800200 */
.L_x_68659:
        /* <DEDUP_REMOVED lines=17> */
.L_x_68670:
        /* <DEDUP_REMOVED lines=13> */
.L_x_68672:
[----:B------:R-:W-:Y:S05]  /*3e300*/  BSYNC.RECONVERGENT B4 ;  /* 0x0000000000047941 */ /* 0x000fea0003800200 */
.L_x_68671:
        /* <DEDUP_REMOVED lines=61> */
.L_x_68669:
[----:B------:R-:W-:Y:S05]  /*3e6e0*/  BSYNC.RECONVERGENT B3 ;  /* 0x0000000000037941 */ /* 0x000fea0003800200 */
.L_x_68668:
        /* <DEDUP_REMOVED lines=10> */
.L_x_68667:
[----:B------:R-:W-:Y:S05]  /*3e790*/  BSYNC.RECONVERGENT B2 ;  /* 0x0000000000027941 */ /* 0x000fea0003800200 */
.L_x_68666:
        /* <DEDUP_REMOVED lines=17> */
.L_x_68677:
        /* <DEDUP_REMOVED lines=13> */
.L_x_68679:
[----:B------:R-:W-:Y:S05]  /*3e980*/  BSYNC.RECONVERGENT B4 ;  /* 0x0000000000047941 */ /* 0x000fea0003800200 */
.L_x_68678:
        /* <DEDUP_REMOVED lines=61> */
.L_x_68676:
[----:B------:R-:W-:Y:S05]  /*3ed60*/  BSYNC.RECONVERGENT B3 ;  /* 0x0000000000037941 */ /* 0x000fea0003800200 */
.L_x_68675:
        /* <DEDUP_REMOVED lines=10> */
.L_x_68674:
[----:B------:R-:W-:Y:S05]  /*3ee10*/  BSYNC.RECONVERGENT B2 ;  /* 0x0000000000027941 */ /* 0x000fea0003800200 */
.L_x_68673:
        /* <DEDUP_REMOVED lines=16> */
.L_x_68682:
        /* <DEDUP_REMOVED lines=13> */
.L_x_68684:
[----:B------:R-:W-:Y:S05]  /*3eff0*/  BSYNC.RECONVERGENT B3 ;  /* 0x0000000000037941 */ /* 0x000fea0003800200 */
.L_x_68683:
        /* <DEDUP_REMOVED lines=61> */
.L_x_68681:
[----:B------:R-:W-:Y:S05]  /*3f3d0*/  BSYNC.RECONVERGENT B2 ;  /* 0x0000000000027941 */ /* 0x000fea0003800200 */
.L_x_68680:
        /* <DEDUP_REMOVED lines=10> */
.L_x_68625:
[----:B------:R-:W-:Y:S05]  /*3f480*/  BSYNC.RECONVERGENT B0 ;  /* 0x0000000000007941 */ /* 0x000fea0003800200 */
.L_x_68574:
        /* <DEDUP_REMOVED lines=27> */
.L_x_68686:
[----:B------:R-:W-:Y:S05]  /*3f640*/  BSYNC.RECONVERGENT B0 ;  /* 0x0000000000007941 */ /* 0x000fea0003800200 */
.L_x_68685:
[----:B------:R-:W-:Y:S01]  /*3f650*/  IADD3 R209, PT, PT, R209, 0x20, RZ ;  /* 0x00000020d1d17810 */ /* 0x000fe20007ffe0ff */
[----:B------:R-:W-:-:S07]  /*3f660*/  VIADD R208, R208, 0x20 ;  /* 0x00000020d0d07836 */ /* 0x000fce0000000000 */
.L_x_68573:
[----:B------:R-:W-:Y:S05]  /*3f670*/  BSYNC.RECONVERGENT B1 ;  /* 0x0000000000017941 */ /* 0x000fea0003800200 */
.L_x_68572:
        /* <DEDUP_REMOVED lines=38> */
.L_x_68695:
        /* <DEDUP_REMOVED lines=13> */
.L_x_68697:
[----:B------:R-:W-:Y:S05]  /*3f9b0*/  BSYNC.RECONVERGENT B4 ;  /* 0x0000000000047941 */ /* 0x000fea0003800200 */
.L_x_68696:
        /* <DEDUP_REMOVED lines=61> */
.L_x_68694:
[----:B------:R-:W-:Y:S05]  /*3fd90*/  BSYNC.RECONVERGENT B3 ;  /* 0x0000000000037941 */ /* 0x000fea0003800200 */
.L_x_68693:
        /* <DEDUP_REMOVED lines=10> */
.L_x_68692:
[----:B------:R-:W-:Y:S05]  /*3fe40*/  BSYNC.RECONVERGENT B2 ;  /* 0x0000000000027941 */ /* 0x000fea0003800200 */
.L_x_68691:
        /* <DEDUP_REMOVED lines=17> */
.L_x_68702:
        /* <DEDUP_REMOVED lines=13> */
.L_x_68704:
[----:B------:R-:W-:Y:S05]  /*40030*/  BSYNC.RECONVERGENT B4 ;  /* 0x0000000000047941 */ /* 0x000fea0003800200 */
.L_x_68703:
        /* <DEDUP_REMOVED lines=61> */
.L_x_68701:
[----:B------:R-:W-:Y:S05]  /*40410*/  BSYNC.RECONVERGENT B3 ;  /* 0x0000000000037941 */ /* 0x000fea0003800200 */
.L_x_68700:
        /* <DEDUP_REMOVED lines=10> */
.L_x_68699:
[----:B------:R-:W-:Y:S05]  /*404c0*/  BSYNC.RECONVERGENT B2 ;  /* 0x0000000000027941 */ /* 0x000fea0003800200 */
.L_x_68698:
        /* <DEDUP_REMOVED lines=17> */
.L_x_68709:
        /* <DEDUP_REMOVED lines=13> */
.L_x_68711:
[----:B------:R-:W-:Y:S05]  /*406b0*/  BSYNC.RECONVERGENT B4 ;  /* 0x0000000000047941 */ /* 0x000fea0003800200 */
.L_x_68710:
        /* <DEDUP_REMOVED lines=61> */
.L_x_68708:
[----:B------:R-:W-:Y:S05]  /*40a90*/  BSYNC.RECONVERGENT B3 ;  /* 0x0000000000037941 */ /* 0x000fea0003800200 */
.L_x_68707:
        /* <DEDUP_REMOVED lines=10> */
.L_x_68706:
[----:B------:R-:W-:Y:S05]  /*40b40*/  BSYNC.RECONVERGENT B2 ;  /* 0x0000000000027941 */ /* 0x000fea0003800200 */
.L_x_68705:
        /* <DEDUP_REMOVED lines=17> */
.L_x_68716:
        /* <DEDUP_REMOVED lines=13> */
.L_x_68718:
[----:B------:R-:W-:Y:S05]  /*40d30*/  BSYNC.RECONVERGENT B4 ;  /* 0x0000000000047941 */ /* 0x000fea0003800200 */
.L_x_68717:
        /* <DEDUP_REMOVED lines=61> */
.L_x_68715:
[----:B------:R-:W-:Y:S05]  /*41110*/  BSYNC.RECONVERGENT B3 ;  /* 0x0000000000037941 */ /* 0x000fea0003800200 */
.L_x_68714:
        /* <DEDUP_REMOVED lines=10> */
.L_x_68713:
[----:B------:R-:W-:Y:S05]  /*411c0*/  BSYNC.RECONVERGENT B2 ;  /* 0x0000000000027941 */ /* 0x000fea0003800200 */
.L_x_68712:
        /* <DEDUP_REMOVED lines=17> */
.L_x_68723:
        /* <DEDUP_REMOVED lines=13> */
.L_x_68725:
[----:B------:R-:W-:Y:S05]  /*413b0*/  BSYNC.RECONVERGENT B4 ;  /* 0x0000000000047941 */ /* 0x000fea0003800200 */
.L_x_68724:
        /* <DEDUP_REMOVED lines=61> */
.L_x_68722:
[----:B------:R-:W-:Y:S05]  /*41790*/  BSYNC.RECONVERGENT B3 ;  /* 0x0000000000037941 */ /* 0x000fea0003800200 */
.L_x_68721:
        /* <DEDUP_REMOVED lines=10> */
.L_x_68720:
[----:B------:R-:W-:Y:S05]  /*41840*/  BSYNC.RECONVERGENT B2 ;  /* 0x0000000000027941 */ /* 0x000fea0003800200 */
.L_x_68719:
        /* <DEDUP_REMOVED lines=17> */
.L_x_68730:
        /* <DEDUP_REMOVED lines=13> */
.L_x_68732:
[----:B------:R-:W-:Y:S05]  /*41a30*/  BSYNC.RECONVERGENT B4 ;  /* 0x0000000000047941 */ /* 0x000fea0003800200 */
.L_x_68731:
        /* <DEDUP_REMOVED lines=61> */
.L_x_68729:
[----:B------:R-:W-:Y:S05]  /*41e10*/  BSYNC.RECONVERGENT B3 ;  /* 0x0000000000037941 */ /* 0x000fea0003800200 */
.L_x_68728:
        /* <DEDUP_REMOVED lines=10> */
.L_x_68727:
[----:B------:R-:W-:Y:S05]  /*41ec0*/  BSYNC.RECONVERGENT B2 ;  /* 0x0000000000027941 */ /* 0x000fea0003800200 */
.L_x_68726:
        /* <DEDUP_REMOVED lines=17> */
.L_x_68737:
        /* <DEDUP_REMOVED lines=13> */
.L_x_68739:
[----:B------:R-:W-:Y:S05]  /*420b0*/  BSYNC.RECONVERGENT B4 ;  /* 0x0000000000047941 */ /* 0x000fea0003800200 */
.L_x_68738:
        /* <DEDUP_REMOVED lines=61> */
.L_x_68736:
[----:B------:R-:W-:Y:S05]  /*42490*/  BSYNC.RECONVERGENT B3 ;  /* 0x0000000000037941 */ /* 0x000fea0003800200 */
.L_x_68735:
        /* <DEDUP_REMOVED lines=10> */
.L_x_68734:
[----:B------:R-:W-:Y:S05]  /*42540*/  BSYNC.RECONVERGENT B2 ;  /* 0x0000000000027941 */ /* 0x000fea0003800200 */
.L_x_68733:
        /* <DEDUP_REMOVED lines=20> */
.L_x_68743:
        /* <DEDUP_REMOVED lines=13> */
.L_x_68745:
[----:B------:R-:W-:Y:S05]  /*42760*/  BSYNC.RECONVERGENT B3 ;  /* 0x0000000000037941 */ /* 0x000fea0003800200 */
.L_x_68744:
        /* <DEDUP_REMOVED lines=61> */
.L_x_68742:
[----:B------:R-:W-:Y:S05]  /*42b40*/  BSYNC.RECONVERGENT B2 ;  /* 0x0000000000027941 */ /* 0x000fea0003800200 */
.L_x_68741:
[----:B------:R-:W-:Y:S01]  /*42b50*/  I2FP.F32.U32 R0, R3 ;  /* 0x0000000300007245 */ /* 0x000fe20000201000 */
[----:B------:R-:W-:-:S04]  /*42b60*/  IMAD.MOV.U32 R3, RZ, RZ, 0x2f800000 ;  /* 0x2f800000ff037424 */ /* 0x000fc800078e00ff */
[----:B------:R-:W-:-:S05]  /*42b70*/  FFMA.FTZ R0, R0, R3, 1.1641532182693481445e-10 ;  /* 0x2f00000000007423 */ /* 0x000fca0000010003 */
[----:B------:R-:W-:Y:S01]  /*42b80*/  FSETP.GTU.FTZ.AND P1, PT, R0, UR8, PT ;  /* 0x0000000800007c0b */ /* 0x000fe2000bf3c000 */
[----:B------:R-:W-:-:S03]  /*42b90*/  HADD2.F32 R0, -RZ, R119.H1_H1 ;  /* 0x30000077ff007230 */ /* 0x000fc60000004100 */
[----:B------:R-:W-:Y:S02]  /*42ba0*/  SEL R3, RZ, 0x1, P1 ;  /* 0x00000001ff037807 */ /* 0x000fe40000800000 */
[----:B------:R-:W-:-:S04]  /*42bb0*/  FMUL.FTZ R0, R0, UR11 ;  /* 0x0000000b00007c20 */ /* 0x000fc80008410000 */
[----:B------:R-:W-:-:S05]  /*42bc0*/  FMUL.FTZ R0, R0, UR10 ;  /* 0x0000000a00007c20 */ /* 0x000fca0008410000 */
[----:B------:R-:W-:-:S05]  /*42bd0*/  FSEL R0, R0, RZ, !P1 ;  /* 0x000000ff00007208 */ /* 0x000fca0004800000 */
[----:B------:R-:W-:Y:S01]  /*42be0*/  FFMA.FTZ R207, R0, R99, R127 ;  /* 0x0000006300cf7223 */ /* 0x000fe2000001007f */
[----:B------:R-:W-:Y:S06]  /*42bf0*/  BRA `(.L_x_68740) ;  /* 0x0000003400187947 */ /* 0x000fec0003800000 */
.L_x_68690:
        /* <DEDUP_REMOVED lines=21> */
.L_x_68750:
        /* <DEDUP_REMOVED lines=13> */
.L_x_68752:
[----:B------:R-:W-:Y:S05]  /*42e20*/  BSYNC.RECONVERGENT B4 ;  /* 0x0000000000047941 */ /* 0x000fea0003800200 */
.L_x_68751:
        /* <DEDUP_REMOVED lines=61> */
.L_x_68749:
[----:B------:R-:W-:Y:S05]  /*43200*/  BSYNC.RECONVERGENT B3 ;  /* 0x0000000000037941 */ /* 0x000fea0003800200 */
.L_x_68748:
        /* <DEDUP_REMOVED lines=10> */
.L_x_68747:
[----:B------:R-:W-:Y:S05]  /*432b0*/  BSYNC.RECONVERGENT B2 ;  /* 0x0000000000027941 */ /* 0x000fea0003800200 */
.L_x_68746:
        /* <DEDUP_REMOVED lines=17> */
.L_x_68757:
        /* <DEDUP_REMOVED lines=13> */
.L_x_68759:
[----:B------:R-:W-:Y:S05]  /*434a0*/  BSYNC.RECONVERGENT B4 ;  /* 0x0000000000047941 */ /* 0x000fea0003800200 */
.L_x_68758:
        /* <DEDUP_REMOVED lines=61> */
.L_x_68756:
[----:B------:R-:W-:Y:S05]  /*43880*/  BSYNC.RECONVERGENT B3 ;  /* 0x0000000000037941 */ /* 0x000fea0003800200 */
.L_x_68755:
        /* <DEDUP_REMOVED lines=10> */
.L_x_68754:
[----:B------:R-:W-:Y:S05]  /*43930*/  BSYNC.RECONVERGENT B2 ;  /* 0x0000000000027941 */ /* 0x000fea0003800200 */
.L_x_68753:
        /* <DEDUP_REMOVED lines=17> */
.L_x_68764:
        /* <DEDUP_REMOVED lines=13> */
.L_x_68766:
[----:B------:R-:W-:Y:S05]  /*43b20*/  BSYNC.RECONVERGENT B4 ;  /* 0x0000000000047941 */ /* 0x000fea0003800200 */
.L_x_68765:
        /* <DEDUP_REMOVED lines=61> */
.L_x_68763:
[----:B------:R-:W-:Y:S05]  /*43f00*/  BSYNC.RECONVERGENT B3 ;  /* 0x0000000000037941 */ /* 0x000fea0003800200 */
.L_x_68762:
        /* <DEDUP_REMOVED lines=10> */
.L_x_68761:
[----:B------:R-:W-:Y:S05]  /*43fb0*/  BSYNC.RECONVERGENT B2 ;  /* 0x0000000000027941 */ /* 0x000fea0003800200 */
.L_x_68760:
        /* <DEDUP_REMOVED lines=17> */
.L_x_68771:
        /* <DEDUP_REMOVED lines=13> */
.L_x_68773:
[----:B------:R-:W-:Y:S05]  /*441a0*/  BSYNC.RECONVERGENT B4 ;  /* 0x0000000000047941 */ /* 0x000fea0003800200 */
.L_x_68772:
        /* <DEDUP_REMOVED lines=61> */
.L_x_68770:
[----:B------:R-:W-:Y:S05]  /*44580*/  BSYNC.RECONVERGENT B3 ;  /* 0x0000000000037941 */ /* 0x000fea0003800200 */
.L_x_68769:
        /* <DEDUP_REMOVED lines=10> */
.L_x_68768:
[----:B------:R-:W-:Y:S05]  /*44630*/  BSYNC.RECONVERGENT B2 ;  /* 0x0000000000027941 */ /* 0x000fea0003800200 */
.L_x_68767:
        /* <DEDUP_REMOVED lines=17> */
.L_x_68778:
        /* <DEDUP_REMOVED lines=13> */
.L_x_68780:
[----:B------:R-:W-:Y:S05]  /*44820*/  BSYNC.RECONVERGENT B4 ;  /* 0x0000000000047941 */ /* 0x000fea0003800200 */
.L_x_68779:
        /* <DEDUP_REMOVED lines=61> */
.L_x_68777:
[----:B------:R-:W-:Y:S05]  /*44c00*/  BSYNC.RECONVERGENT B3 ;  /* 0x0000000000037941 */ /* 0x000fea0003800200 */
.L_x_68776:
        /* <DEDUP_REMOVED lines=10> */
.L_x_68775:
[----:B------:R-:W-:Y:S05]  /*44cb0*/  BSYNC.RECONVERGENT B2 ;  /* 0x0000000000027941 */ /* 0x000fea0003800200 */
.L_x_68774:
        /* <DEDUP_REMOVED lines=17> */
.L_x_68785:
        /* <DEDUP_REMOVED lines=13> */
.L_x_68787:
[----:B------:R-:W-:Y:S05]  /*44ea0*/  BSYNC.RECONVERGENT B4 ;  /* 0x0000000000047941 */ /* 0x000fea0003800200 */
.L_x_68786:
        /* <DEDUP_REMOVED lines=61> */
.L_x_68784:
[----:B------:R-:W-:Y:S05]  /*45280*/  BSYNC.RECONVERGENT B3 ;  /* 0x0000000000037941 */ /* 0x000fea0003800200 */
.L_x_68783:
        /* <DEDUP_REMOVED lines=10> */
.L_x_68782:
[----:B------:R-:W-:Y:S05]  /*45330*/  BSYNC.RECONVERGENT B2 ;  /* 0x0000000000027941 */ /* 0x000fea0003800200 */
.L_x_68781:
        /* <DEDUP_REMOVED lines=17> */
.L_x_68792:
        /* <DEDUP_REMOVED lines=13> */
.L_x_68794:
[----:B------:R-:W-:Y:S05]  /*45520*/  BSYNC.RECONVERGENT B4 ;  /* 0x0000000000047941 */ /* 0x000fea0003800200 */
.L_x_68793:
        /* <DEDUP_REMOVED lines=61> */
.L_x_68791:
[----:B------:R-:W-:Y:S05]  /*45900*/  BSYNC.RECONVERGENT B3 ;  /* 0x0000000000037941 */ /* 0x000fea0003800200 */
.L_x_68790:
        /* <DEDUP_REMOVED lines=10> */
.L_x_68789:
[----:B------:R-:W-:Y:S05]  /*459b0*/  BSYNC.RECONVERGENT B2 ;  /* 0x0000000000027941 */ /* 0x000fea0003800200 */
.L_x_68788:
        /* <DEDUP_REMOVED lines=20> */
.L_x_68797:
        /* <DEDUP_REMOVED lines=13> */
.L_x_68799:
[----:B------:R-:W-:Y:S05]  /*45bd0*/  BSYNC.RECONVERGENT B3 ;  /* 0x0000000000037941 */ /* 0x000fea0003800200 */
.L_x_68798:
        /* <DEDUP_REMOVED lines=61> */
.L_x_68796:
[----:B------:R-:W-:Y:S05]  /*45fb0*/  BSYNC.RECONVERGENT B2 ;  /* 0x0000000000027941 */ /* 0x000fea0003800200 */
.L_x_68795:
        /* <DEDUP_REMOVED lines=10> */
.L_x_68740:
[----:B------:R-:W-:Y:S05]  /*46060*/  BSYNC.RECONVERGENT B0 ;  /* 0x0000000000007941 */ /* 0x000fea0003800200 */
.L_x_68689:
        /* <DEDUP_REMOVED lines=25> */
.L_x_68688:
[----:B------:R-:W-:Y:S05]  /*46200*/  BSYNC.RECONVERGENT B1 ;  /* 0x0000000000017941 */ /* 0x000fea0003800200 */
.L_x_68687:
        /* <DEDUP_REMOVED lines=290> */
.L_x_68833:
        /* <DEDUP_REMOVED lines=53> */
[----:B------:R-:W-:Y:S01]  /*47780*/  F2FP.F16.F32.PACK_AB R208, R211, R208 ;  /* 0x000000d0d3d0723e */ /* 0x000fe200000000ff */
        /* <DEDUP_REMOVED lines=24> */
.L_x_68804:
[----:B------:R-:W-:Y:S05]  /*47910*/  BSYNC.RECONVERGENT B1 ;  /* 0x0000000000017941 */ /* 0x000fea0003800200 */
.L_x_68803:
        /* <DEDUP_REMOVED lines=53> */
.L_x_68806:
[----:B------:R-:W-:Y:S05]  /*47c70*/  BSYNC.RECONVERGENT B1 ;  /* 0x0000000000017941 */ /* 0x000fea0003800200 */
.L_x_68805:
        /* <DEDUP_REMOVED lines=28> */
[----:B------:R-:W-:Y:S01]  /*47e40*/  F2FP.F16.F32.PACK_AB R208, R211, R208 ;  /* 0x000000d0d3d0723e */ /* 0x000fe200000000ff */
        /* <DEDUP_REMOVED lines=24> */
.L_x_68808:
[----:B------:R-:W-:Y:S05]  /*47fd0*/  BSYNC.RECONVERGENT B1 ;  /* 0x0000000000017941 */ /* 0x000fea0003800200 */
.L_x_68807:
        /* <DEDUP_REMOVED lines=53> */
.L_x_68810:
[----:B------:R-:W-:Y:S05]  /*48330*/  BSYNC.RECONVERGENT B1 ;  /* 0x0000000000017941 */ /* 0x000fea0003800200 */
.L_x_68809:
        /* <DEDUP_REMOVED lines=68> */
[----:B------:R-:W-:Y:S01]  /*48780*/  F2FP.F16.F32.PACK_AB R210, R210, R211 ;  /* 0x000000d3d2d2723e */ /* 0x000fe200000000ff */
[----:B------:R-:W-:-:S04]  /*48790*/  FADD.FTZ R211, R167, -R217 ;  /* 0x800000d9a7d37221 */ /* 0x000fc80000010000 */
[----:B------:R-:W-:-:S04]  /*487a0*/  FMUL.FTZ R211, R216, R211 ;  /* 0x000000d3d8d37220 */ /* 0x000fc80000410000 */
[----:B----4-:R-:W-:-:S05]  /*487b0*/  FFMA.FTZ R211, R211, R219, R252 ;  /* 0x000000dbd3d37223 */ /* 0x010fca00000100fc */
[----:B------:R-:W-:Y:S02]  /*487c0*/  F2FP.F16.F32.PACK_AB R211, R211, R218 ;  /* 0x000000dad3d3723e */ /* 0x000fe400000000ff */
[----:B------:R-:W1:Y:S02]  /*487d0*/  LDC.64 R218, c[0x0][0x428] ;  /* 0x00010a00ffda7b82 */ /* 0x000e640000000a00 */
[----:B-1----:R-:W-:-:S05]  /*487e0*/  IMAD.WIDE.U32 R218, R0, 0x10, R218 ;  /* 0x0000001000da7825 */ /* 0x002fca00078e00da */
[----:B------:R0:W-:Y:S01]  /*487f0*/  STG.E.128 desc[UR6][R218.64], R208 ;  /* 0x000000d0da007986 */ /* 0x0001e2000c101d06 */
[----:B------:R-:W-:-:S07]  /*48800*/  IADD3 R0, PT, PT, R0, 0x20, RZ ;  /* 0x0000002000007810 */ /* 0x000fce0007ffe0ff */
.L_x_68812:
[----:B------:R-:W-:Y:S05]  /*48810*/  BSYNC.RECONVERGENT B1 ;  /* 0x0000000000017941 */ /* 0x000fea0003800200 */
.L_x_68811:
        /* <DEDUP_REMOVED lines=76> */
[----:B------:R-:W-:-:S07]  /*48ce0*/  VIADD R0, R0, 0x20 ;  /* 0x0000002000007836 */ /* 0x000fce0000000000 */
.L_x_68814:
[----:B------:R-:W-:Y:S05]  /*48cf0*/  BSYNC.RECONVERGENT B1 ;  /* 0x0000000000017941 */ /* 0x000fea0003800200 */
.L_x_68813:
        /* <DEDUP_REMOVED lines=77> */
.L_x_68816:
[----:B------:R-:W-:Y:S05]  /*491d0*/  BSYNC.RECONVERGENT B1 ;  /* 0x0000000000017941 */ /* 0x000fea0003800200 */
.L_x_68815:
        /* <DEDUP_REMOVED lines=77> */
.L_x_68818:
[----:B------:R-:W-:Y:S05]  /*496b0*/  BSYNC.RECONVERGENT B1 ;  /* 0x0000000000017941 */ /* 0x000fea0003800200 */
.L_x_68817:
        /* <DEDUP_REMOVED lines=77> */
.L_x_68820:
[----:B------:R-:W-:Y:S05]  /*49b90*/  BSYNC.RECONVERGENT B1 ;  /* 0x0000000000017941 */ /* 0x000fea0003800200 */
.L_x_68819:
        /* <DEDUP_REMOVED lines=33> */
.L_x_68802:
[----:B------:R-:W-:Y:S05]  /*49db0*/  BSYNC.RECONVERGENT B0 ;  /* 0x0000000000007941 */ /* 0x000fea0003800200 */
.L_x_68801:
[----:B01234-:R-:W0:Y:S02]  /*49dc0*/  LDC.64 R208, c[0x0][0x380] ;  /* 0x0000e000ffd07b82 */ /* 0x01fe240000000a00 */
[----:B0-----:R-:W-:-:S05]  /*49dd0*/  IMAD R15, R208, 0x4, R15 ;  /* 0x00000004d00f7824 */ /* 0x001fca00078e020f */
[----:B------:R-:W-:-:S13]  /*49de0*/  ISETP.GE.AND P0, PT, R15, R209, PT ;  /* 0x000000d10f00720c */ /* 0x000fda0003f06270 */
[----:B------:R-:W-:Y:S05]  /*49df0*/  @!P0 BRA `(.L_x_68821) ;  /* 0xfffffb9000308947 */ /* 0x000fea000383ffff */
[----:B------:R-:W-:Y:S05]  /*49e00*/  EXIT ;  /* 0x000000000000794d */ /* 0x000fea0003800000 */
.L_x_68800:
        /* <DEDUP_REMOVED lines=8> */
.L_x_68823:
[----:B------:R-:W-:Y:S05]  /*49e90*/  BSYNC B0 ;  /* 0x0000000000007941 */ /* 0x000fea0003800000 */
.L_x_68822:
        /* <DEDUP_REMOVED lines=9> */
.L_x_68824:
[----:B------:R-:W-:Y:S02]  /*49f30*/  IMAD.MOV.U32 R209, RZ, RZ, 0x4 ;  /* 0x00000004ffd17424 */ /* 0x000fe400078e00ff */
[----:B------:R-:W-:Y:S01]  /*49f40*/  FADD.FTZ R210, R210, R0 ;  /* 0x00000000d2d27221 */ /* 0x000fe20000010000 */
[----:B------:R-:W-:-:S04]  /*49f50*/  MOV R0, 0xffffffff ;  /* 0xffffffff00007802 */ /* 0x000fc80000000f00 */
[----:B------:R-:W-:-:S07]  /*49f60*/  MOV R217, R210 ;  /* 0x000000d200d97202 */ /* 0x000fce0000000f00 */
[----:B------:R-:W-:Y:S05]  /*49f70*/  WARPSYNC.COLLECTIVE R0, `(.L_x_68825) ;  /* 0x0000000000087348 */ /* 0x000fea0003c00000 */
[----:B------:R0:W1:Y:S02]  /*49f80*/  SHFL.BFLY P6, R0, R217, R209, R208 ;  /* 0x0c0000d1d9007389 */ /* 0x00006400000c00d0 */
[----:B01----:R-:W-:Y:S05]  /*49f90*/  ENDCOLLECTIVE ;  /* 0x000000000000791b */ /* 0x003fea0003800000 */
.L_x_68825:
[----:B------:R-:W-:Y:S02]  /*49fa0*/  HFMA2 R209, -RZ, RZ, 0, 4.76837158203125e-07 ;  /* 0x00000008ffd17431 */ /* 0x000fe400000001ff */
[----:B------:R-:W-:Y:S01]  /*49fb0*/  FADD.FTZ R210, R210, R0 ;  /* 0x00000000d2d27221 */ /* 0x000fe20000010000 */
[----:B------:R-:W-:-:S03]  /*49fc0*/  IMAD.MOV.U32 R0, RZ, RZ, -0x1 ;  /* 0xffffffffff007424 */ /* 0x000fc600078e00ff */
[----:B------:R-:W-:-:S07]  /*49fd0*/  IMAD.MOV.U32 R217, RZ, RZ, R210 ;  /* 0x000000ffffd97224 */ /* 0x000fce00078e00d2 */
[----:B------:R-:W-:Y:S05]  /*49fe0*/  WARPSYNC.COLLECTIVE R0, `(.L_x_68826) ;  /* 0x0000000000087348 */ /* 0x000fea0003c00000 */
[----:B------:R0:W1:Y:S02]  /*49ff0*/  SHFL.BFLY P6, R0, R217, R209, R208 ;  /* 0x0c0000d1d9007389 */ /* 0x00006400000c00d0 */
[----:B01----:R-:W-:Y:S05]  /*4a000*/  ENDCOLLECTIVE ;  /* 0x000000000000791b */ /* 0x003fea0003800000 */
.L_x_68826:
[----:B------:R-:W-:Y:S02]  /*4a010*/  IMAD.MOV.U32 R209, RZ, RZ, 0x10 ;  /* 0x00000010ffd17424 */ /* 0x000fe400078e00ff */
[----:B------:R-:W-:Y:S01]  /*4a020*/  FADD.FTZ R210, R210, R0 ;  /* 0x00000000d2d27221 */ /* 0x000fe20000010000 */
[----:B------:R-:W-:-:S04]  /*4a030*/  MOV R0, 0xffffffff ;  /* 0xffffffff00007802 */ /* 0x000fc80000000f00 */
[----:B------:R-:W-:-:S07]  /*4a040*/  MOV R217, R210 ;  /* 0x000000d200d97202 */ /* 0x000fce0000000f00 */
[----:B------:R-:W-:Y:S05]  /*4a050*/  WARPSYNC.COLLECTIVE R0, `(.L_x_68827) ;  /* 0x0000000000087348 */ /* 0x000fea0003c00000 */
[----:B------:R0:W1:Y:S02]  /*4a060*/  SHFL.BFLY P6, R0, R217, R209, R208 ;  /* 0x0c0000d1d9007389 */ /* 0x00006400000c00d0 */
[----:B01----:R-:W-:Y:S05]  /*4a070*/  ENDCOLLECTIVE ;  /* 0x000000000000791b */ /* 0x003fea0003800000 */
.L_x_68827:
        /* <DEDUP_REMOVED lines=174> */
.L_x_68828:
[----:B------:R-:W-:Y:S02]  /*4ab60*/  HFMA2 R209, -RZ, RZ, 0, 1.1920928955078125e-07 ;  /* 0x00000002ffd17431 */ /* 0x000fe400000001ff */
[----:B------:R-:W-:Y:S01]  /*4ab70*/  FADD.FTZ R210, R210, R0 ;  /* 0x00000000d2d27221 */ /* 0x000fe20000010000 */
[----:B------:R-:W-:-:S03]  /*4ab80*/  IMAD.MOV.U32 R0, RZ, RZ, -0x1 ;  /* 0xffffffffff007424 */ /* 0x000fc600078e00ff */
[----:B------:R-:W-:-:S07]  /*4ab90*/  IMAD.MOV.U32 R217, RZ, RZ, R210 ;  /* 0x000000ffffd97224 */ /* 0x000fce00078e00d2 */
[----:B------:R-:W-:Y:S05]  /*4aba0*/  WARPSYNC.COLLECTIVE R0, `(.L_x_68829) ;  /* 0x0000000000087348 */ /* 0x000fea0003c00000 */
[----:B------:R0:W1:Y:S02]  /*4abb0*/  SHFL.BFLY P6, R0, R217, R209, R208 ;  /* 0x0c0000d1d9007389 */ /* 0x00006400000c00d0 */
[----:B01----:R-:W-:Y:S05]  /*4abc0*/  ENDCOLLECTIVE ;  /* 0x000000000000791b */ /* 0x003fea0003800000 */
.L_x_68829:
[----:B------:R-:W-:Y:S02]  /*4abd0*/  IMAD.MOV.U32 R209, RZ, RZ, 0x4 ;  /* 0x00000004ffd17424 */ /* 0x000fe400078e00ff */
[----:B------:R-:W-:Y:S01]  /*4abe0*/  FADD.FTZ R210, R210, R0 ;  /* 0x00000000d2d27221 */ /* 0x000fe20000010000 */
[----:B------:R-:W-:-:S04]  /*4abf0*/  MOV R0, 0xffffffff ;  /* 0xffffffff00007802 */ /* 0x000fc80000000f00 */
[----:B------:R-:W-:-:S07]  /*4ac00*/  MOV R217, R210 ;  /* 0x000000d200d97202 */ /* 0x000fce0000000f00 */
[----:B------:R-:W-:Y:S05]  /*4ac10*/  WARPSYNC.COLLECTIVE R0, `(.L_x_68830) ;  /* 0x0000000000087348 */ /* 0x000fea0003c00000 */
[----:B------:R0:W1:Y:S02]  /*4ac20*/  SHFL.BFLY P6, R0, R217, R209, R208 ;  /* 0x0c0000d1d9007389 */ /* 0x00006400000c00d0 */
[----:B01----:R-:W-:Y:S05]  /*4ac30*/  ENDCOLLECTIVE ;  /* 0x000000000000791b */ /* 0x003fea0003800000 */
.L_x_68830:
[----:B------:R-:W-:Y:S02]  /*4ac40*/  HFMA2 R209, -RZ, RZ, 0, 4.76837158203125e-07 ;  /* 0x00000008ffd17431 */ /* 0x000fe400000001ff */
[----:B------:R-:W-:Y:S01]  /*4ac50*/  FADD.FTZ R210, R210, R0 ;  /* 0x00000000d2d27221 */ /* 0x000fe20000010000 */
[----:B------:R-:W-:-:S03]  /*4ac60*/  IMAD.MOV.U32 R0, RZ, RZ, -0x1 ;  /* 0xffffffffff007424 */ /* 0x000fc600078e00ff */
[----:B------:R-:W-:-:S07]  /*4ac70*/  IMAD.MOV.U32 R217, RZ, RZ, R210 ;  /* 0x000000ffffd97224 */ /* 0x000fce00078e00d2 */
[----:B------:R-:W-:Y:S05]  /*4ac80*/  WARPSYNC.COLLECTIVE R0, `(.L_x_68831) ;  /* 0x0000000000087348 */ /* 0x000fea0003c00000 */
[----:B------:R0:W1:Y:S02]  /*4ac90*/  SHFL.BFLY P6, R0, R217, R209, R208 ;  /* 0x0c0000d1d9007389 */ /* 0x00006400000c00d0 */
[----:B01----:R-:W-:Y:S05]  /*4aca0*/  ENDCOLLECTIVE ;  /* 0x000000000000791b */ /* 0x003fea0003800000 */
.L_x_68831:
[----:B------:R-:W-:Y:S02]  /*4acb0*/  IMAD.MOV.U32 R209, RZ, RZ, 0x10 ;  /* 0x00000010ffd17424 */ /* 0x000fe400078e00ff */
[----:B------:R-:W-:Y:S01]  /*4acc0*/  FADD.FTZ R210, R210, R0 ;  /* 0x00000000d2d27221 */ /* 0x000fe20000010000 */
[----:B------:R-:W-:-:S04]  /*4acd0*/  MOV R0, 0xffffffff ;  /* 0xffffffff00007802 */ /* 0x000fc80000000f00 */
[----:B------:R-:W-:-:S07]  /*4ace0*/  MOV R217, R210 ;  /* 0x000000d200d97202 */ /* 0x000fce0000000f00 */
[----:B------:R-:W-:Y:S05]  /*4acf0*/  WARPSYNC.COLLECTIVE R0, `(.L_x_68832) ;  /* 0x0000000000087348 */ /* 0x000fea0003c00000 */
[----:B------:R0:W1:Y:S02]  /*4ad00*/  SHFL.BFLY P6, R0, R217, R209, R208 ;  /* 0x0c0000d1d9007389 */ /* 0x00006400000c00d0 */
[----:B01----:R-:W-:Y:S05]  /*4ad10*/  ENDCOLLECTIVE ;  /* 0x000000000000791b */ /* 0x003fea0003800000 */
.L_x_68832:
[----:B------:R-:W-:Y:S05]  /*4ad20*/  BRA `(.L_x_68833) ;  /* 0xffffffc400c07947 */ /* 0x000fea000383ffff */
.L_x_68834:
        /* <DEDUP_REMOVED lines=13> */
.L_x_88542:


//--------------------- .text._ZN10layer_norm13ln_fwd_kernelINS_13Kernel_traitsIf6__halffS2_fjLj2560ELj1ELj4ELj1ELj16ENS_18Kernel_traits_baseILj2560EfS2_fS2_fjLj128EEEEELb1ELb1ELb1ELb1EEEvNS_9FwdParamsE --------------------------
	.section	.text._ZN10layer_norm13ln_fwd_kernelINS_13Kernel_traitsIf6__halffS2_fjLj2560ELj1ELj4ELj1ELj16ENS_18Kernel_traits_baseILj2560EfS2_fS2_fjLj128EEEEELb1ELb1ELb1ELb1EEEvNS_9FwdParamsE,"ax",@progbits
	.align	128
        .global         _ZN10layer_norm13ln_fwd_kernelINS_13Kernel_traitsIf6__halffS2_fjLj2560ELj1ELj4ELj1ELj16ENS_18Kernel_traits_baseILj2560EfS2_fS2_fjLj128EEEEELb1ELb1ELb1ELb1EEEvNS_9FwdParamsE
        .type           _ZN10layer_norm13ln_fwd_kernelINS_13Kernel_traitsIf6__halffS2_fjLj2560ELj1ELj4ELj1ELj16ENS_18Kernel_traits_baseILj2560EfS2_fS2_fjLj128EEEEELb1ELb1ELb1ELb1EEEvNS_9FwdParamsE,@function
        .size           _ZN10layer_norm13ln_fwd_kernelINS_13Kernel_traitsIf6__halffS2_fjLj2560ELj1ELj4ELj1ELj16ENS_18Kernel_traits_baseILj2560EfS2_fS2_fjLj128EEEEELb1ELb1ELb1ELb1EEEvNS_9FwdParamsE,(.L_x_88543 - _ZN10layer_norm13ln_fwd_kernelINS_13Kernel_traitsIf6__halffS2_fjLj2560ELj1ELj4ELj1ELj16ENS_18Kernel_traits_baseILj2560EfS2_fS2_fjLj128EEEEELb1ELb1ELb1ELb1EEEvNS_9FwdParamsE)
        .other          _ZN10layer_norm13ln_fwd_kernelINS_13Kernel_traitsIf6__halffS2_fjLj2560ELj1ELj4ELj1ELj16ENS_18Kernel_traits_baseILj2560EfS2_fS2_fjLj128EEEEELb1ELb1ELb1ELb1EEEvNS_9FwdParamsE,@"STO_CUDA_ENTRY STV_DEFAULT"
_ZN10layer_norm13ln_fwd_kernelINS_13Kernel_traitsIf6__halffS2_fjLj2560ELj1ELj4ELj1ELj16ENS_18Kernel_traits_baseILj2560EfS2_fS2_fjLj128EEEEELb1ELb1ELb1ELb1EEEvNS_9FwdParamsE:
.text._ZN10layer_norm13ln_fwd_kernelINS_13Kernel_traitsIf6__halffS2_fjLj2560ELj1ELj4ELj1ELj16ENS_18Kernel_traits_baseILj2560EfS2_fS2_fjLj128EEEEELb1ELb1ELb1ELb1EEEvNS_9FwdParamsE:
        /* <DEDUP_REMOVED lines=152> */
.L_x_68835:
        /* <DEDUP_REMOVED lines=138> */
.L_x_68836:
        /* <DEDUP_REMOVED lines=94> */
.L_x_69970:
        /* <DEDUP_REMOVED lines=53> */
.L_x_68843:
        /* <DEDUP_REMOVED lines=12> */
.L_x_68845:
[----:B0-----:R-:W-:Y:S05]  /*1c10*/  BSYNC.RECONVERGENT B3 ;  /* 0x0000000000037941 */ /* 0x001fea0003800200 */
.L_x_68844:
        /* <DEDUP_REMOVED lines=62> */
.L_x_68842:
[----:B0-----:R-:W-:Y:S05]  /*2000*/  BSYNC.RECONVERGENT B2 ;  /* 0x0000000000027941 */ /* 0x001fea0003800200 */
.L_x_68841:
        /* <DEDUP_REMOVED lines=9> */
[----:B------:R-:W-:-:S07]  /*20a0*/  FFMA.FTZ R12, R5, R60, R144 ;  /* 0x0000003c050c7223 */ /* 0x000fce0000010090 */
.L_x_68840:
[----:B0-----:R-:W-:Y:S05]  /*20b0*/  BSYNC.RECONVERGENT B1 ;  /* 0x0000000000017941 */ /* 0x001fea0003800200 */
.L_x_68839:
        /* <DEDUP_REMOVED lines=17> */
.L_x_68850:
        /* <DEDUP_REMOVED lines=12> */
.L_x_68852:
[----:B------:R-:W-:Y:S05]  /*2290*/  BSYNC.RECONVERGENT B3 ;  /* 0x0000000000037941 */ /* 0x000fea0003800200 */
.L_x_68851:
        /* <DEDUP_REMOVED lines=61> */
.L_x_68849:
[----:B------:R-:W-:Y:S05]  /*2670*/  BSYNC.RECONVERGENT B2 ;  /* 0x0000000000027941 */ /* 0x000fea0003800200 */
.L_x_68848:
        /* <DEDUP_REMOVED lines=10> */
[----:B------:R-:W-:-:S07]  /*2720*/  FFMA.FTZ R13, R5, R61, R145 ;  /* 0x0000003d050d7223 */ /* 0x000fce0000010091 */
.L_x_68847:
[----:B------:R-:W-:Y:S05]  /*2730*/  BSYNC.RECONVERGENT B1 ;  /* 0x0000000000017941 */ /* 0x000fea0003800200 */
.L_x_68846:
        /* <DEDUP_REMOVED lines=17> */
.L_x_68857:
        /* <DEDUP_REMOVED lines=12> */
.L_x_68859:
[----:B------:R-:W-:Y:S05]  /*2910*/  BSYNC.RECONVERGENT B3 ;  /* 0x0000000000037941 */ /* 0x000fea0003800200 */
.L_x_68858:
        /* <DEDUP_REMOVED lines=61> */
.L_x_68856:
[----:B------:R-:W-:Y:S05]  /*2cf0*/  BSYNC.RECONVERGENT B2 ;  /* 0x0000000000027941 */ /* 0x000fea0003800200 */
.L_x_68855:
        /* <DEDUP_REMOVED lines=10> */
[----:B------:R-:W-:-:S07]  /*2da0*/  FFMA.FTZ R14, R5, R62, R146 ;  /* 0x0000003e050e7223 */ /* 0x000fce0000010092 */
.L_x_68854:
[----:B------:R-:W-:Y:S05]  /*2db0*/  BSYNC.RECONVERGENT B1 ;  /* 0x0000000000017941 */ /* 0x000fea0003800200 */
.L_x_68853:
        /* <DEDUP_REMOVED lines=17> */
.L_x_68864:
        /* <DEDUP_REMOVED lines=12> */
.L_x_68866:
[----:B------:R-:W-:Y:S05]  /*2f90*/  BSYNC.RECONVERGENT B3 ;  /* 0x0000000000037941 */ /* 0x000fea0003800200 */
.L_x_68865:
        /* <DEDUP_REMOVED lines=61> */
.L_x_68863:
[----:B------:R-:W-:Y:S05]  /*3370*/  BSYNC.RECONVERGENT B2 ;  /* 0x0000000000027941 */ /* 0x000fea0003800200 */
.L_x_68862:
        /* <DEDUP_REMOVED lines=11> */
.L_x_68861:
[----:B------:R-:W-:Y:S05]  /*3430*/  BSYNC.RECONVERGENT B1 ;  /* 0x0000000000017941 */ /* 0x000fea0003800200 */
.L_x_68860:
        /* <DEDUP_REMOVED lines=17> */
.L_x_68871:
        /* <DEDUP_REMOVED lines=12> */
.L_x_68873:
[----:B------:R-:W-:Y:S05]  /*3610*/  BSYNC.RECONVERGENT B3 ;  /* 0x0000000000037941 */ /* 0x000fea0003800200 */
.L_x_68872:
        /* <DEDUP_REMOVED lines=61> */
.L_x_68870:
[----:B------:R-:W-:Y:S05]  /*39f0*/  BSYNC.RECONVERGENT B2 ;  /* 0x0000000000027941 */ /* 0x000fea0003800200 */
.L_x_68869:
[----:B------:R-:W-:Y:S01]  /*3a00*/  I2FP.F32.U32 R5, R5 ;  /* 0x0000000500057245 */ /* 0x000fe20000201000 */
[----:B------:R-:W-:-:S04]  /*3a10*/  IMAD.MOV.U32 R152, RZ, RZ, 0x2f800000 ;  /* 0x2f800000ff987424 */ /* 0x000fc800078e00ff */
[----:B------:R-:W-:-:S05]  /*3a20*/  FFMA.FTZ R5, R5, R152, 1.1641532182693481445e-10 ;  /* 0x2f00000005057423 */ /* 0x000fca0000010098 */
[----:B------:R-:W-:Y:S01]  /*3a30*/  FSETP.GTU.FTZ.AND P3, PT, R5, UR12, PT ;  /* 0x0000000c05007c0b */ /* 0x000fe2000bf7c000 */
[----:B------:R-:W-:-:S03]  /*3a40*/  HADD2.F32 R5, -RZ, R142.H0_H0 ;  /* 0x2000008eff057230 */ /* 0x000fc60000004100 */
[----:B------:R-:W-:Y:S02]  /*3a50*/  SEL R152, RZ, 0x1, P3 ;  /* 0x00000001ff987807 */ /* 0x000fe40001800000 */
[----:B------:R-:W-:Y:S02]  /*3a60*/  FMUL.FTZ R5, R5, UR9 ;  /* 0x0000000905057c20 */ /* 0x000fe40008410000 */
[----:B------:R-:W-:Y:S02]  /*3a70*/  PRMT R231, R152, 0x7610, R231 ;  /* 0x0000761098e77816 */ /* 0x000fe400000000e7 */
[----:B------:R-:W-:-:S05]  /*3a80*/  FMUL.FTZ R5, R5, UR8 ;  /* 0x0000000805057c20 */ /* 0x000fca0008410000 */
[----:B------:R-:W-:-:S05]  /*3a90*/  FSEL R5, R5, RZ, !P3 ;  /* 0x000000ff05057208 */ /* 0x000fca0005800000 */
[----:B------:R-:W-:-:S07]  /*3aa0*/  FFMA.FTZ R224, R5, R64, R148 ;  /* 0x0000004005e07223 */ /* 0x000fce0000010094 */
.L_x_68868:
[----:B------:R-:W-:Y:S05]  /*3ab0*/  BSYNC.RECONVERGENT B1 ;  /* 0x0000000000017941 */ /* 0x000fea0003800200 */
.L_x_68867:
        /* <DEDUP_REMOVED lines=17> */
.L_x_68878:
        /* <DEDUP_REMOVED lines=12> */
.L_x_68880:
[----:B------:R-:W-:Y:S05]  /*3c90*/  BSYNC.RECONVERGENT B3 ;  /* 0x0000000000037941 */ /* 0x000fea0003800200 */
.L_x_68879:
        /* <DEDUP_REMOVED lines=60> */
[----:B------:R-:W-:-:S07]  /*4060*/  LOP3.LUT R4, R4, UR15, R9, 0x96, !PT ;  /* 0x0000000f04047c12 */ /* 0x000fce000f8e9609 */
.L_x_68877:
[----:B------:R-:W-:Y:S05]  /*4070*/  BSYNC.RECONVERGENT B2 ;  /* 0x0000000000027941 */ /* 0x000fea0003800200 */
.L_x_68876:
[----:B------:R-:W-:Y:S01]  /*4080*/  I2FP.F32.U32 R5, R5 ;  /* 0x0000000500057245 */ /* 0x000fe20000201000 */
[----:B------:R-:W-:-:S05]  /*4090*/  HFMA2 R9, -RZ, RZ, 0.1171875, 0 ;  /* 0x2f800000ff097431 */ /* 0x000fca00000001ff */
[----:B------:R-:W-:-:S05]  /*40a0*/  FFMA.FTZ R5, R5, R9, 1.1641532182693481445e-10 ;  /* 0x2f00000005057423 */ /* 0x000fca0000010009 */
[----:B------:R-:W-:Y:S01]  /*40b0*/  FSETP.GTU.FTZ.AND P3, PT, R5, UR12, PT ;  /* 0x0000000c05007c0b */ /* 0x000fe2000bf7c000 */
[----:B------:R-:W-:-:S03]  /*40c0*/  HADD2.F32 R5, -RZ, R142.H1_H1 ;  /* 0x3000008eff057230 */ /* 0x000fc60000004100 */
[----:B------:R-:W-:Y:S02]  /*40d0*/  SEL R9, RZ, 0x1, P3 ;  /* 0x00000001ff097807 */ /* 0x000fe40001800000 */
[----:B------:R-:W-:Y:S02]  /*40e0*/  FMUL.FTZ R5, R5, UR9 ;  /* 0x0000000905057c20 */ /* 0x000fe40008410000 */
[----:B------:R-:W-:Y:S02]  /*40f0*/  PRMT R232, R9, 0x7610, R232 ;  /* 0x0000761009e87816 */ /* 0x000fe400000000e8 */
[----:B------:R-:W-:-:S05]  /*4100*/  FMUL.FTZ R5, R5, UR8 ;  /* 0x0000000805057c20 */ /* 0x000fca0008410000 */
[----:B------:R-:W-:-:S05]  /*4110*/  FSEL R5, R5, RZ, !P3 ;  /* 0x000000ff05057208 */ /* 0x000fca0005800000 */
[----:B------:R-:W-:-:S07]  /*4120*/  FFMA.FTZ R225, R5, R65, R149 ;  /* 0x0000004105e17223 */ /* 0x000fce0000010095 */
.L_x_68875:
[----:B------:R-:W-:Y:S05]  /*4130*/  BSYNC.RECONVERGENT B1 ;  /* 0x0000000000017941 */ /* 0x000fea0003800200 */
.L_x_68874:
        /* <DEDUP_REMOVED lines=17> */
.L_x_68885:
        /* <DEDUP_REMOVED lines=12> */
.L_x_68887:
[----:B------:R-:W-:Y:S05]  /*4310*/  BSYNC.RECONVERGENT B3 ;  /* 0x0000000000037941 */ /* 0x000fea0003800200 */
.L_x_68886:
        /* <DEDUP_REMOVED lines=61> */
.L_x_68884:
[----:B------:R-:W-:Y:S05]  /*46f0*/  BSYNC.RECONVERGENT B2 ;  /* 0x0000000000027941 */ /* 0x000fea0003800200 */
.L_x_68883:
        /* <DEDUP_REMOVED lines=11> */
.L_x_68882:
[----:B------:R-:W-:Y:S05]  /*47b0*/  BSYNC.RECONVERGENT B1 ;  /* 0x0000000000017941 */ /* 0x000fea0003800200 */
.L_x_68881:
        /* <DEDUP_REMOVED lines=16> */
.L_x_68891:
        /* <DEDUP_REMOVED lines=12> */
.L_x_68893:
[----:B------:R-:W-:Y:S05]  /*4980*/  BSYNC.RECONVERGENT B2 ;  /* 0x0000000000027941 */ /* 0x000fea0003800200 */
.L_x_68892:
        /* <DEDUP_REMOVED lines=56> */
[----:B------:R-:W-:Y:S01]  /*4d10*/  IMAD.MOV.U32 R152, RZ, RZ, R158 ;  /* 0x000000ffff987224 */ /* 0x000fe200078e009e */
[----:B------:R-:W-:Y:S01]  /*4d20*/  MOV R158, R8 ;  /* 0x00000008009e7202 */ /* 0x000fe20000000f00 */
[----:B------:R-:W-:Y:S01]  /*4d30*/  UIADD3 UR15, UPT, UPT, UR4, -0x700cb87f, URZ ;  /* 0x8ff34781040f7890 */ /* 0x000fe2000fffe0ff */
[----:B------:R-:W-:-:S05]  /*4d40*/  IMAD.WIDE.U32 R8, R153, -0x326172a9, RZ ;  /* 0xcd9e8d5799087825 */ /* 0x000fca00078e00ff */
[----:B------:R-:W-:-:S07]  /*4d50*/  LOP3.LUT R4, R4, UR15, R9, 0x96, !PT ;  /* 0x0000000f04047c12 */ /* 0x000fce000f8e9609 */
.L_x_68890:
[----:B------:R-:W-:Y:S05]  /*4d60*/  BSYNC.RECONVERGENT B1 ;  /* 0x0000000000017941 */ /* 0x000fea0003800200 */
.L_x_68889:
[----:B------:R-:W-:Y:S01]  /*4d70*/  I2FP.F32.U32 R9, R152 ;  /* 0x0000009800097245 */ /* 0x000fe20000201000 */
[----:B------:R-:W-:-:S04]  /*4d80*/  IMAD.MOV.U32 R152, RZ, RZ, 0x2f800000 ;  /* 0x2f800000ff987424 */ /* 0x000fc800078e00ff */
        /* <DEDUP_REMOVED lines=8> */
[----:B------:R-:W-:Y:S01]  /*4e10*/  FFMA.FTZ R227, R9, R67, R151 ;  /* 0x0000004309e37223 */ /* 0x000fe20000010097 */
[----:B------:R-:W-:Y:S06]  /*4e20*/  BRA `(.L_x_68888) ;  /* 0x0000003400087947 */ /* 0x000fec0003800000 */
.L_x_68838:
        /* <DEDUP_REMOVED lines=21> */
.L_x_68898:
        /* <DEDUP_REMOVED lines=12> */
.L_x_68900:
[----:B0-----:R-:W-:Y:S05]  /*5040*/  BSYNC.RECONVERGENT B3 ;  /* 0x0000000000037941 */ /* 0x001fea0003800200 */
.L_x_68899:
        /* <DEDUP_REMOVED lines=62> */
.L_x_68897:
[----:B0-----:R-:W-:Y:S05]  /*5430*/  BSYNC.RECONVERGENT B2 ;  /* 0x0000000000027941 */ /* 0x001fea0003800200 */
.L_x_68896:
        /* <DEDUP_REMOVED lines=10> */
.L_x_68895:
[----:B0-----:R-:W-:Y:S05]  /*54e0*/  BSYNC.RECONVERGENT B1 ;  /* 0x0000000000017941 */ /* 0x001fea0003800200 */
.L_x_68894:
        /* <DEDUP_REMOVED lines=17> */
.L_x_68905:
        /* <DEDUP_REMOVED lines=12> */
.L_x_68907:
[----:B------:R-:W-:Y:S05]  /*56c0*/  BSYNC.RECONVERGENT B3 ;  /* 0x0000000000037941 */ /* 0x000fea0003800200 */
.L_x_68906:
        /* <DEDUP_REMOVED lines=61> */
.L_x_68904:
[----:B------:R-:W-:Y:S05]  /*5aa0*/  BSYNC.RECONVERGENT B2 ;  /* 0x0000000000027941 */ /* 0x000fea0003800200 */
.L_x_68903:
        /* <DEDUP_REMOVED lines=11> */
.L_x_68902:
[----:B------:R-:W-:Y:S05]  /*5b60*/  BSYNC.RECONVERGENT B1 ;  /* 0x0000000000017941 */ /* 0x000fea0003800200 */
.L_x_68901:
        /* <DEDUP_REMOVED lines=17> */
.L_x_68912:
        /* <DEDUP_REMOVED lines=12> */
.L_x_68914:
[----:B------:R-:W-:Y:S05]  /*5d40*/  BSYNC.RECONVERGENT B3 ;  /* 0x0000000000037941 */ /* 0x000fea0003800200 */
.L_x_68913:
        /* <DEDUP_REMOVED lines=61> */
.L_x_68911:
[----:B------:R-:W-:Y:S05]  /*6120*/  BSYNC.RECONVERGENT B2 ;  /* 0x0000000000027941 */ /* 0x000fea0003800200 */
.L_x_68910:
        /* <DEDUP_REMOVED lines=11> */
.L_x_68909:
[----:B------:R-:W-:Y:S05]  /*61e0*/  BSYNC.RECONVERGENT B1 ;  /* 0x0000000000017941 */ /* 0x000fea0003800200 */
.L_x_68908:
        /* <DEDUP_REMOVED lines=17> */
.L_x_68919:
        /* <DEDUP_REMOVED lines=12> */
.L_x_68921:
[----:B------:R-:W-:Y:S05]  /*63c0*/  BSYNC.RECONVERGENT B3 ;  /* 0x0000000000037941 */ /* 0x000fea0003800200 */
.L_x_68920:
        /* <DEDUP_REMOVED lines=61> */
.L_x_68918:
[----:B------:R-:W-:Y:S05]  /*67a0*/  BSYNC.RECONVERGENT B2 ;  /* 0x0000000000027941 */ /* 0x000fea0003800200 */
.L_x_68917:
        /* <DEDUP_REMOVED lines=11> */
.L_x_68916:
[----:B------:R-:W-:Y:S05]  /*6860*/  BSYNC.RECONVERGENT B1 ;  /* 0x0000000000017941 */ /* 0x000fea0003800200 */
.L_x_68915:
        /* <DEDUP_REMOVED lines=17> */
.L_x_68926:
        /* <DEDUP_REMOVED lines=12> */
.L_x_68928:
[----:B------:R-:W-:Y:S05]  /*6a40*/  BSYNC.RECONVERGENT B3 ;  /* 0x0000000000037941 */ /* 0x000fea0003800200 */
.L_x_68927:
        /* <DEDUP_REMOVED lines=61> */
.L_x_68925:
[----:B------:R-:W-:Y:S05]  /*6e20*/  BSYNC.RECONVERGENT B2 ;  /* 0x0000000000027941 */ /* 0x000fea0003800200 */
.L_x_68924:
        /* <DEDUP_REMOVED lines=11> */
.L_x_68923:
[----:B------:R-:W-:Y:S05]  /*6ee0*/  BSYNC.RECONVERGENT B1 ;  /* 0x0000000000017941 */ /* 0x000fea0003800200 */
.L_x_68922:
        /* <DEDUP_REMOVED lines=17> */
.L_x_68933:
        /* <DEDUP_REMOVED lines=12> */
.L_x_68935:
[----:B------:R-:W-:Y:S05]  /*70c0*/  BSYNC.RECONVERGENT B3 ;  /* 0x0000000000037941 */ /* 0x000fea0003800200 */
.L_x_68934:
        /* <DEDUP_REMOVED lines=61> */
.L_x_68932:
[----:B------:R-:W-:Y:S05]  /*74a0*/  BSYNC.RECONVERGENT B2 ;  /* 0x0000000000027941 */ /* 0x000fea0003800200 */
.L_x_68931:
        /* <DEDUP_REMOVED lines=11> */
.L_x_68930:
[----:B------:R-:W-:Y:S05]  /*7560*/  BSYNC.RECONVERGENT B1 ;  /* 0x0000000000017941 */ /* 0x000fea0003800200 */
.L_x_68929:
        /* <DEDUP_REMOVED lines=17> */
.L_x_68940:
        /* <DEDUP_REMOVED lines=12> */
.L_x_68942:
[----:B------:R-:W-:Y:S05]  /*7740*/  BSYNC.RECONVERGENT B3 ;  /* 0x0000000000037941 */ /* 0x000fea0003800200 */
.L_x_68941:
        /* <DEDUP_REMOVED lines=61> */
.L_x_68939:
[----:B------:R-:W-:Y:S05]  /*7b20*/  BSYNC.RECONVERGENT B2 ;  /* 0x0000000000027941 */ /* 0x000fea0003800200 */
.L_x_68938:
        /* <DEDUP_REMOVED lines=11> */
.L_x_68937:
[----:B------:R-:W-:Y:S05]  /*7be0*/  BSYNC.RECONVERGENT B1 ;  /* 0x0000000000017941 */ /* 0x000fea0003800200 */
.L_x_68936:
        /* <DEDUP_REMOVED lines=16> */
.L_x_68945:
        /* <DEDUP_REMOVED lines=12> */
.L_x_68947:
[----:B------:R-:W-:Y:S05]  /*7db0*/  BSYNC.RECONVERGENT B2 ;  /* 0x0000000000027941 */ /* 0x000fea0003800200 */
.L_x_68946:
        /* <DEDUP_REMOVED lines=61> */
.L_x_68944:
[----:B------:R-:W-:Y:S05]  /*8190*/  BSYNC.RECONVERGENT B1 ;  /* 0x0000000000017941 */ /* 0x000fea0003800200 */
.L_x_68943:
        /* <DEDUP_REMOVED lines=11> */
.L_x_68888:
[----:B------:R-:W-:Y:S05]  /*8250*/  BSYNC.RECONVERGENT B0 ;  /* 0x0000000000007941 */ /* 0x000fea0003800200 */
.L_x_68837:
        /* <DEDUP_REMOVED lines=26> */
.L_x_68949:
[----:B------:R-:W-:Y:S05]  /*8400*/  BSYNC.RECONVERGENT B0 ;  /* 0x0000000000007941 */ /* 0x000fea0003800200 */
.L_x_68948:
        /* <DEDUP_REMOVED lines=14> */
[----:B-----5:R-:W-:Y:S01]  /*84f0*/  MOV R216, R144 ;  /* 0x0000009000d87202 */ /* 0x020fe20000000f00 */
[----:B0-----:R-:W-:-:S09]  /*8500*/  IMAD.MOV.U32 R152, RZ, RZ, R5 ;  /* 0x000000ffff987224 */ /* 0x001fd200078e0005 */
        /* <DEDUP_REMOVED lines=17> */
.L_x_68956:
        /* <DEDUP_REMOVED lines=12> */
.L_x_68958:
[----:B------:R-:W-:Y:S05]  /*86e0*/  BSYNC.RECONVERGENT B3 ;  /* 0x0000000000037941 */ /* 0x000fea0003800200 */
.L_x_68957:
        /* <DEDUP_REMOVED lines=59> */
[----:B------:R-:W-:Y:S01]  /*8aa0*/  IMAD.MOV.U32 R11, RZ, RZ, R158 ;  /* 0x000000ffff0b7224 */ /* 0x000fe200078e009e */
[----:B------:R-:W-:Y:S01]  /*8ab0*/  LOP3.LUT R4, R4, UR15, R153, 0x96, !PT ;  /* 0x0000000f04047c12 */ /* 0x000fe2000f8e9699 */
[----:B------:R-:W-:-:S07]  /*8ac0*/  IMAD.MOV.U32 R152, RZ, RZ, RZ ;  /* 0x000000ffff987224 */ /* 0x000fce00078e00ff */
.L_x_68955:
[----:B------:R-:W-:Y:S05]  /*8ad0*/  BSYNC.RECONVERGENT B2 ;  /* 0x0000000000027941 */ /* 0x000fea0003800200 */
.L_x_68954:
[----:B------:R-:W-:Y:S01]  /*8ae0*/  I2FP.F32.U32 R5, R11 ;  /* 0x0000000b00057245 */ /* 0x000fe20000201000 */
[----:B------:R-:W-:-:S05]  /*8af0*/  HFMA2 R11, -RZ, RZ, 0.1171875, 0 ;  /* 0x2f800000ff0b7431 */ /* 0x000fca00000001ff */
[----:B------:R-:W-:-:S05]  /*8b00*/  FFMA.FTZ R5, R5, R11, 1.1641532182693481445e-10 ;  /* 0x2f00000005057423 */ /* 0x000fca000001000b */
[----:B------:R-:W-:Y:S01]  /*8b10*/  FSETP.GTU.FTZ.AND P3, PT, R5, UR12, PT ;  /* 0x0000000c05007c0b */ /* 0x000fe2000bf7c000 */
[----:B------:R-:W-:-:S03]  /*8b20*/  HADD2.F32 R5, -RZ, R140.H0_H0 ;  /* 0x2000008cff057230 */ /* 0x000fc60000004100 */
[----:B------:R-:W-:Y:S02]  /*8b30*/  SEL R11, RZ, 0x1, P3 ;  /* 0x00000001ff0b7807 */ /* 0x000fe40001800000 */
[----:B------:R-:W-:-:S04]  /*8b40*/  FMUL.FTZ R5, R5, UR9 ;  /* 0x0000000905057c20 */ /* 0x000fc80008410000 */
[----:B------:R-:W-:-:S05]  /*8b50*/  FMUL.FTZ R5, R5, UR8 ;  /* 0x0000000805057c20 */ /* 0x000fca0008410000 */
[----:B------:R-:W-:-:S05]  /*8b60*/  FSEL R5, R5, RZ, !P3 ;  /* 0x000000ff05057208 */ /* 0x000fca0005800000 */
[----:B------:R-:W-:-:S07]  /*8b70*/  FFMA.FTZ R216, R5, R68, R144 ;  /* 0x0000004405d87223 */ /* 0x000fce0000010090 */
.L_x_68953:
[----:B------:R-:W-:Y:S05]  /*8b80*/  BSYNC.RECONVERGENT B1 ;  /* 0x0000000000017941 */ /* 0x000fea0003800200 */
.L_x_68952:
        /* <DEDUP_REMOVED lines=17> */
.L_x_68963:
        /* <DEDUP_REMOVED lines=12> */
.L_x_68965:
[----:B------:R-:W-:Y:S05]  /*8d60*/  BSYNC.RECONVERGENT B3 ;  /* 0x0000000000037941 */ /* 0x000fea0003800200 */
.L_x_68964:
        /* <DEDUP_REMOVED lines=62> */
.L_x_68962:
[----:B------:R-:W-:Y:S05]  /*9150*/  BSYNC.RECONVERGENT B2 ;  /* 0x0000000000027941 */ /* 0x000fea0003800200 */
.L_x_68961:
        /* <DEDUP_REMOVED lines=11> */
.L_x_68960:
[----:B------:R-:W-:Y:S05]  /*9210*/  BSYNC.RECONVERGENT B1 ;  /* 0x0000000000017941 */ /* 0x000fea0003800200 */
.L_x_68959:
        /* <DEDUP_REMOVED lines=17> */
.L_x_68970:
        /* <DEDUP_REMOVED lines=12> */
.L_x_68972:
[----:B------:R-:W-:Y:S05]  /*93f0*/  BSYNC.RECONVERGENT B3 ;  /* 0x0000000000037941 */ /* 0x000fea0003800200 */
.L_x_68971:
        /* <DEDUP_REMOVED lines=62> */
.L_x_68969:
[----:B------:R-:W-:Y:S05]  /*97e0*/  BSYNC.RECONVERGENT B2 ;  /* 0x0000000000027941 */ /* 0x000fea0003800200 */
.L_x_68968:
        /* <DEDUP_REMOVED lines=11> */
.L_x_68967:
[----:B------:R-:W-:Y:S05]  /*98a0*/  BSYNC.RECONVERGENT B1 ;  /* 0x0000000000017941 */ /* 0x000fea0003800200 */
.L_x_68966:
        /* <DEDUP_REMOVED lines=17> */
.L_x_68977:
        /* <DEDUP_REMOVED lines=12> */
.L_x_68979:
[----:B------:R-:W-:Y:S05]  /*9a80*/  BSYNC.RECONVERGENT B3 ;  /* 0x0000000000037941 */ /* 0x000fea0003800200 */
.L_x_68978:
        /* <DEDUP_REMOVED lines=62> */
.L_x_68976:
[----:B------:R-:W-:Y:S05]  /*9e70*/  BSYNC.RECONVERGENT B2 ;  /* 0x0000000000027941 */ /* 0x000fea0003800200 */
.L_x_68975:
        /* <DEDUP_REMOVED lines=11> */
.L_x_68974:
[----:B------:R-:W-:Y:S05]  /*9f30*/  BSYNC.RECONVERGENT B1 ;  /* 0x0000000000017941 */ /* 0x000fea0003800200 */
.L_x_68973:
        /* <DEDUP_REMOVED lines=17> */
.L_x_68984:
        /* <DEDUP_REMOVED lines=12> */
.L_x_68986:
[----:B------:R-:W-:Y:S05]  /*a110*/  BSYNC.RECONVERGENT B3 ;  /* 0x0000000000037941 */ /* 0x000fea0003800200 */
.L_x_68985:
        /* <DEDUP_REMOVED lines=62> */
.L_x_68983:
[----:B------:R-:W-:Y:S05]  /*a500*/  BSYNC.RECONVERGENT B2 ;  /* 0x0000000000027941 */ /* 0x000fea0003800200 */
.L_x_68982:
        /* <DEDUP_REMOVED lines=11> */
.L_x_68981:
[----:B------:R-:W-:Y:S05]  /*a5c0*/  BSYNC.RECONVERGENT B1 ;  /* 0x0000000000017941 */ /* 0x000fea0003800200 */
.L_x_68980:
        /* <DEDUP_REMOVED lines=17> */
.L_x_68991:
        /* <DEDUP_REMOVED lines=12> */
.L_x_68993:
[----:B------:R-:W-:Y:S05]  /*a7a0*/  BSYNC.RECONVERGENT B3 ;  /* 0x0000000000037941 */ /* 0x000fea0003800200 */
.L_x_68992:
        /* <DEDUP_REMOVED lines=62> */
.L_x_68990:
[----:B------:R-:W-:Y:S05]  /*ab90*/  BSYNC.RECONVERGENT B2 ;  /* 0x0000000000027941 */ /* 0x000fea0003800200 */
.L_x_68989:
        /* <DEDUP_REMOVED lines=11> */
.L_x_68988:
[----:B------:R-:W-:Y:S05]  /*ac50*/  BSYNC.RECONVERGENT B1 ;  /* 0x0000000000017941 */ /* 0x000fea0003800200 */
.L_x_68987:
        /* <DEDUP_REMOVED lines=17> */
.L_x_68998:
        /* <DEDUP_REMOVED lines=12> */
.L_x_69000:
[----:B------:R-:W-:Y:S05]  /*ae30*/  BSYNC.RECONVERGENT B3 ;  /* 0x0000000000037941 */ /* 0x000fea0003800200 */
.L_x_68999:
        /* <DEDUP_REMOVED lines=62> */
.L_x_68997:
[----:B------:R-:W-:Y:S05]  /*b220*/  BSYNC.RECONVERGENT B2 ;  /* 0x0000000000027941 */ /* 0x000fea0003800200 */
.L_x_68996:
[----:B------:R-:W-:Y:S01]  /*b230*/  I2FP.F32.U32 R5, R5 ;  /* 0x0000000500057245 */ /* 0x000fe20000201000 */
[----:B------:R-:W-:-:S05]  /*b240*/  HFMA2 R153, -RZ, RZ, 0.1171875, 0 ;  /* 0x2f800000ff997431 */ /* 0x000fca00000001ff */
        /* <DEDUP_REMOVED lines=9> */
.L_x_68995:
[----:B------:R-:W-:Y:S05]  /*b2e0*/  BSYNC.RECONVERGENT B1 ;  /* 0x0000000000017941 */ /* 0x000fea0003800200 */
.L_x_68994:
        /* <DEDUP_REMOVED lines=16> */
.L_x_69004:
        /* <DEDUP_REMOVED lines=12> */
.L_x_69006:
[----:B------:R-:W-:Y:S05]  /*b4b0*/  BSYNC.RECONVERGENT B2 ;  /* 0x0000000000027941 */ /* 0x000fea0003800200 */
.L_x_69005:
        /* <DEDUP_REMOVED lines=62> */
.L_x_69003:
[----:B------:R-:W-:Y:S05]  /*b8a0*/  BSYNC.RECONVERGENT B1 ;  /* 0x0000000000017941 */ /* 0x000fea0003800200 */
.L_x_69002:
        /* <DEDUP_REMOVED lines=12> */
.L_x_68951:
        /* <DEDUP_REMOVED lines=21> */
.L_x_69011:
        /* <DEDUP_REMOVED lines=12> */
.L_x_69013:
[----:B------:R-:W-:Y:S05]  /*bb80*/  BSYNC.RECONVERGENT B3 ;  /* 0x0000000000037941 */ /* 0x000fea0003800200 */
.L_x_69012:
        /* <DEDUP_REMOVED lines=62> */
.L_x_69010:
[----:B------:R-:W-:Y:S05]  /*bf70*/  BSYNC.RECONVERGENT B2 ;  /* 0x0000000000027941 */ /* 0x000fea0003800200 */
.L_x_69009:
        /* <DEDUP_REMOVED lines=10> */
.L_x_69008:
[----:B------:R-:W-:Y:S05]  /*c020*/  BSYNC.RECONVERGENT B1 ;  /* 0x0000000000017941 */ /* 0x000fea0003800200 */
.L_x_69007:
        /* <DEDUP_REMOVED lines=17> */
.L_x_69018:
        /* <DEDUP_REMOVED lines=12> */
.L_x_69020:
[----:B------:R-:W-:Y:S05]  /*c200*/  BSYNC.RECONVERGENT B3 ;  /* 0x0000000000037941 */ /* 0x000fea0003800200 */
.L_x_69019:
        /* <DEDUP_REMOVED lines=62> */
.L_x_69017:
[----:B------:R-:W-:Y:S05]  /*c5f0*/  BSYNC.RECONVERGENT B2 ;  /* 0x0000000000027941 */ /* 0x000fea0003800200 */
.L_x_69016:
        /* <DEDUP_REMOVED lines=11> */
.L_x_69015:
[----:B------:R-:W-:Y:S05]  /*c6b0*/  BSYNC.RECONVERGENT B1 ;  /* 0x0000000000017941 */ /* 0x000fea0003800200 */
.L_x_69014:
        /* <DEDUP_REMOVED lines=17> */
.L_x_69025:
        /* <DEDUP_REMOVED lines=12> */
.L_x_69027:
[----:B------:R-:W-:Y:S05]  /*c890*/  BSYNC.RECONVERGENT B3 ;  /* 0x0000000000037941 */ /* 0x000fea0003800200 */
.L_x_69026:
        /* <DEDUP_REMOVED lines=62> */
.L_x_69024:
[----:B------:R-:W-:Y:S05]  /*cc80*/  BSYNC.RECONVERGENT B2 ;  /* 0x0000000000027941 */ /* 0x000fea0003800200 */
.L_x_69023:
        /* <DEDUP_REMOVED lines=11> */
.L_x_69022:
[----:B------:R-:W-:Y:S05]  /*cd40*/  BSYNC.RECONVERGENT B1 ;  /* 0x0000000000017941 */ /* 0x000fea0003800200 */
.L_x_69021:
        /* <DEDUP_REMOVED lines=17> */
.L_x_69032:
        /* <DEDUP_REMOVED lines=12> */
.L_x_69034:
[----:B------:R-:W-:Y:S05]  /*cf20*/  BSYNC.RECONVERGENT B3 ;  /* 0x0000000000037941 */ /* 0x000fea0003800200 */
.L_x_69033:
        /* <DEDUP_REMOVED lines=62> */
.L_x_69031:
[----:B------:R-:W-:Y:S05]  /*d310*/  BSYNC.RECONVERGENT B2 ;  /* 0x0000000000027941 */ /* 0x000fea0003800200 */
.L_x_69030:
        /* <DEDUP_REMOVED lines=11> */
.L_x_69029:
[----:B------:R-:W-:Y:S05]  /*d3d0*/  BSYNC.RECONVERGENT B1 ;  /* 0x0000000000017941 */ /* 0x000fea0003800200 */
.L_x_69028:
        /* <DEDUP_REMOVED lines=17> */
.L_x_69039:
        /* <DEDUP_REMOVED lines=12> */
.L_x_69041:
[----:B------:R-:W-:Y:S05]  /*d5b0*/  BSYNC.RECONVERGENT B3 ;  /* 0x0000000000037941 */ /* 0x000fea0003800200 */
.L_x_69040:
        /* <DEDUP_REMOVED lines=62> */
.L_x_69038:
[----:B------:R-:W-:Y:S05]  /*d9a0*/  BSYNC.RECONVERGENT B2 ;  /* 0x0000000000027941 */ /* 0x000fea0003800200 */
.L_x_69037:
        /* <DEDUP_REMOVED lines=11> */
.L_x_69036:
[----:B------:R-:W-:Y:S05]  /*da60*/  BSYNC.RECONVERGENT B1 ;  /* 0x0000000000017941 */ /* 0x000fea0003800200 */
.L_x_69035:
        /* <DEDUP_REMOVED lines=17> */
.L_x_69046:
        /* <DEDUP_REMOVED lines=12> */
.L_x_69048:
[----:B------:R-:W-:Y:S05]  /*dc40*/  BSYNC.RECONVERGENT B3 ;  /* 0x0000000000037941 */ /* 0x000fea0003800200 */
.L_x_69047:
        /* <DEDUP_REMOVED lines=62> */
.L_x_69045:
[----:B------:R-:W-:Y:S05]  /*e030*/  BSYNC.RECONVERGENT B2 ;  /* 0x0000000000027941 */ /* 0x000fea0003800200 */
.L_x_69044:
        /* <DEDUP_REMOVED lines=11> */
.L_x_69043:
[----:B------:R-:W-:Y:S05]  /*e0f0*/  BSYNC.RECONVERGENT B1 ;  /* 0x0000000000017941 */ /* 0x000fea0003800200 */
.L_x_69042:
        /* <DEDUP_REMOVED lines=17> */
.L_x_69053:
        /* <DEDUP_REMOVED lines=12> */
.L_x_69055:
[----:B------:R-:W-:Y:S05]  /*e2d0*/  BSYNC.RECONVERGENT B3 ;  /* 0x0000000000037941 */ /* 0x000fea0003800200 */
.L_x_69054:
        /* <DEDUP_REMOVED lines=62> */
.L_x_69052:
[----:B------:R-:W-:Y:S05]  /*e6c0*/  BSYNC.RECONVERGENT B2 ;  /* 0x0000000000027941 */ /* 0x000fea0003800200 */
.L_x_69051:
        /* <DEDUP_REMOVED lines=11> */
.L_x_69050:
[----:B------:R-:W-:Y:S05]  /*e780*/  BSYNC.RECONVERGENT B1 ;  /* 0x0000000000017941 */ /* 0x000fea0003800200 */
.L_x_69049:
        /* <DEDUP_REMOVED lines=16> */
.L_x_69058:
        /* <DEDUP_REMOVED lines=12> */
.L_x_69060:
[----:B------:R-:W-:Y:S05]  /*e950*/  BSYNC.RECONVERGENT B2 ;  /* 0x0000000000027941 */ /* 0x000fea0003800200 */
.L_x_69059:
        /* <DEDUP_REMOVED lines=62> */
.L_x_69057:
[----:B------:R-:W-:Y:S05]  /*ed40*/  BSYNC.RECONVERGENT B1 ;  /* 0x0000000000017941 */ /* 0x000fea0003800200 */
.L_x_69056:
        /* <DEDUP_REMOVED lines=11> */
.L_x_69001:
[----:B------:R-:W-:Y:S05]  /*ee00*/  BSYNC.RECONVERGENT B0 ;  /* 0x0000000000007941 */ /* 0x000fea0003800200 */
.L_x_68950:
        /* <DEDUP_REMOVED lines=27> */
.L_x_69062:
[----:B------:R-:W-:Y:S05]  /*efc0*/  BSYNC.RECONVERGENT B0 ;  /* 0x0000000000007941 */ /* 0x000fea0003800200 */
.L_x_69061:
        /* <DEDUP_REMOVED lines=33> */
.L_x_69069:
        /* <DEDUP_REMOVED lines=12> */
.L_x_69071:
[----:B------:R-:W-:Y:S05]  /*f2a0*/  BSYNC.RECONVERGENT B3 ;  /* 0x0000000000037941 */ /* 0x000fea0003800200 */
.L_x_69070:
        /* <DEDUP_REMOVED lines=62> */
.L_x_69068:
[----:B------:R-:W-:Y:S05]  /*f690*/  BSYNC.RECONVERGENT B2 ;  /* 0x0000000000027941 */ /* 0x000fea0003800200 */
.L_x_69067:
        /* <DEDUP_REMOVED lines=10> */
.L_x_69066:
[----:B------:R-:W-:Y:S05]  /*f740*/  BSYNC.RECONVERGENT B1 ;  /* 0x0000000000017941 */ /* 0x000fea0003800200 */
.L_x_69065:
[----:B------:R-:W-:Y:S01]  /*f750*/  BSSY.RECONVERGENT B1, `(.L_x_69072) ;  /* 0x0000067000017945 */ /* 0x000fe20003800200 */
[----:B0-----:R-:W-:Y:S02]  /*f760*/  IMAD.MOV.U32 R152, RZ, RZ, R154 ;  /* 0x000000ffff987224 */ /* 0x001fe400078e009a */
        /* <DEDUP_REMOVED lines=15> */
.L_x_69076:
        /* <DEDUP_REMOVED lines=12> */
.L_x_69078:
[----:B------:R-:W-:Y:S05]  /*f920*/  BSYNC.RECONVERGENT B3 ;  /* 0x0000000000037941 */ /* 0x000fea0003800200 */
.L_x_69077:
        /* <DEDUP_REMOVED lines=61> */
.L_x_69075:
[----:B------:R-:W-:Y:S05]  /*fd00*/  BSYNC.RECONVERGENT B2 ;  /* 0x0000000000027941 */ /* 0x000fea0003800200 */
.L_x_69074:
        /* <DEDUP_REMOVED lines=11> */
.L_x_69073:
[----:B------:R-:W-:Y:S05]  /*fdc0*/  BSYNC.RECONVERGENT B1 ;  /* 0x0000000000017941 */ /* 0x000fea0003800200 */
.L_x_69072:
        /* <DEDUP_REMOVED lines=17> */
.L_x_69083:
        /* <DEDUP_REMOVED lines=12> */
.L_x_69085:
[----:B------:R-:W-:Y:S05]  /*ffa0*/  BSYNC.RECONVERGENT B3 ;  /* 0x0000000000037941 */ /* 0x000fea0003800200 */
.L_x_69084:
        /* <DEDUP_REMOVED lines=61> */
.L_x_69082:
[----:B------:R-:W-:Y:S05]  /*10380*/  BSYNC.RECONVERGENT B2 ;  /* 0x0000000000027941 */ /* 0x000fea0003800200 */
.L_x_69081:
        /* <DEDUP_REMOVED lines=11> */
.L_x_69080:
[----:B------:R-:W-:Y:S05]  /*10440*/  BSYNC.RECONVERGENT B1 ;  /* 0x0000000000017941 */ /* 0x000fea0003800200 */
.L_x_69079:
        /* <DEDUP_REMOVED lines=17> */
.L_x_69090:
        /* <DEDUP_REMOVED lines=12> */
.L_x_69092:
[----:B------:R-:W-:Y:S05]  /*10620*/  BSYNC.RECONVERGENT B3 ;  /* 0x0000000000037941 */ /* 0x000fea0003800200 */
.L_x_69091:
        /* <DEDUP_REMOVED lines=61> */
.L_x_69089:
[----:B------:R-:W-:Y:S05]  /*10a00*/  BSYNC.RECONVERGENT B2 ;  /* 0x0000000000027941 */ /* 0x000fea0003800200 */
.L_x_69088:
        /* <DEDUP_REMOVED lines=11> */
.L_x_69087:
[----:B------:R-:W-:Y:S05]  /*10ac0*/  BSYNC.RECONVERGENT B1 ;  /* 0x0000000000017941 */ /* 0x000fea0003800200 */
.L_x_69086:
        /* <DEDUP_REMOVED lines=17> */
.L_x_69097:
        /* <DEDUP_REMOVED lines=12> */
.L_x_69099:
[----:B------:R-:W-:Y:S05]  /*10ca0*/  BSYNC.RECONVERGENT B3 ;  /* 0x0000000000037941 */ /* 0x000fea0003800200 */
.L_x_69098:
        /* <DEDUP_REMOVED lines=61> */
.L_x_69096:
[----:B------:R-:W-:Y:S05]  /*11080*/  BSYNC.RECONVERGENT B2 ;  /* 0x0000000000027941 */ /* 0x000fea0003800200 */
.L_x_69095:
        /* <DEDUP_REMOVED lines=11> */
.L_x_69094:
[----:B------:R-:W-:Y:S05]  /*11140*/  BSYNC.RECONVERGENT B1 ;  /* 0x0000000000017941 */ /* 0x000fea0003800200 */
.L_x_69093:
        /* <DEDUP_REMOVED lines=17> */
.L_x_69104:
        /* <DEDUP_REMOVED lines=12> */
.L_x_69106:
[----:B------:R-:W-:Y:S05]  /*11320*/  BSYNC.RECONVERGENT B3 ;  /* 0x0000000000037941 */ /* 0x000fea0003800200 */
.L_x_69105:
        /* <DEDUP_REMOVED lines=61> */
.L_x_69103:
[----:B------:R-:W-:Y:S05]  /*11700*/  BSYNC.RECONVERGENT B2 ;  /* 0x0000000000027941 */ /* 0x000fea0003800200 */
.L_x_69102:
        /* <DEDUP_REMOVED lines=11> */
.L_x_69101:
[----:B------:R-:W-:Y:S05]  /*117c0*/  BSYNC.RECONVERGENT B1 ;  /* 0x0000000000017941 */ /* 0x000fea0003800200 */
.L_x_69100:
        /* <DEDUP_REMOVED lines=17> */
.L_x_69111:
        /* <DEDUP_REMOVED lines=12> */
.L_x_69113:
[----:B------:R-:W-:Y:S05]  /*119a0*/  BSYNC.RECONVERGENT B3 ;  /* 0x0000000000037941 */ /* 0x000fea0003800200 */
.L_x_69112:
        /* <DEDUP_REMOVED lines=61> */
.L_x_69110:
[----:B------:R-:W-:Y:S05]  /*11d80*/  BSYNC.RECONVERGENT B2 ;  /* 0x0000000000027941 */ /* 0x000fea0003800200 */
.L_x_69109:
        /* <DEDUP_REMOVED lines=11> */
.L_x_69108:
[----:B------:R-:W-:Y:S05]  /*11e40*/  BSYNC.RECONVERGENT B1 ;  /* 0x0000000000017941 */ /* 0x000fea0003800200 */
.L_x_69107:
        /* <DEDUP_REMOVED lines=16> */
.L_x_69117:
        /* <DEDUP_REMOVED lines=12> */
.L_x_69119:
[----:B------:R-:W-:Y:S05]  /*12010*/  BSYNC.RECONVERGENT B2 ;  /* 0x0000000000027941 */ /* 0x000fea0003800200 */
.L_x_69118:
        /* <DEDUP_REMOVED lines=61> */
.L_x_69116:
[----:B------:R-:W-:Y:S05]  /*123f0*/  BSYNC.RECONVERGENT B1 ;  /* 0x0000000000017941 */ /* 0x000fea0003800200 */
.L_x_69115:
        /* <DEDUP_REMOVED lines=12> */
.L_x_69064:
        /* <DEDUP_REMOVED lines=21> */
.L_x_69124:
        /* <DEDUP_REMOVED lines=12> */
.L_x_69126:
[----:B------:R-:W-:Y:S05]  /*126d0*/  BSYNC.RECONVERGENT B3 ;  /* 0x0000000000037941 */ /* 0x000fea0003800200 */
.L_x_69125:
        /* <DEDUP_REMOVED lines=62> */
.L_x_69123:
[----:B------:R-:W-:Y:S05]  /*12ac0*/  BSYNC.RECONVERGENT B2 ;  /* 0x0000000000027941 */ /* 0x000fea0003800200 */
.L_x_69122:
        /* <DEDUP_REMOVED lines=10> */
.L_x_69121:
[----:B------:R-:W-:Y:S05]  /*12b70*/  BSYNC.RECONVERGENT B1 ;  /* 0x0000000000017941 */ /* 0x000fea0003800200 */
.L_x_69120:
[----:B------:R-:W-:Y:S01]  /*12b80*/  BSSY.RECONVERGENT B1, `(.L_x_69127) ;  /* 0x0000067000017945 */ /* 0x000fe20003800200 */
[----:B0-----:R-:W-:Y:S01]  /*12b90*/  IMAD.MOV.U32 R152, RZ, RZ, R154 ;  /* 0x000000ffff987224 */ /* 0x001fe200078e009a */
        /* <DEDUP_REMOVED lines=15> */
.L_x_69131:
        /* <DEDUP_REMOVED lines=12> */
.L_x_69133:
[----:B------:R-:W-:Y:S05]  /*12d50*/  BSYNC.RECONVERGENT B3 ;  /* 0x0000000000037941 */ /* 0x000fea0003800200 */
.L_x_69132:
        /* <DEDUP_REMOVED lines=61> */
.L_x_69130:
[----:B------:R-:W-:Y:S05]  /*13130*/  BSYNC.RECONVERGENT B2 ;  /* 0x0000000000027941 */ /* 0x000fea0003800200 */
.L_x_69129:
        /* <DEDUP_REMOVED lines=11> */
.L_x_69128:
[----:B------:R-:W-:Y:S05]  /*131f0*/  BSYNC.RECONVERGENT B1 ;  /* 0x0000000000017941 */ /* 0x000fea0003800200 */
.L_x_69127:
        /* <DEDUP_REMOVED lines=17> */
.L_x_69138:
        /* <DEDUP_REMOVED lines=12> */
.L_x_69140:
[----:B------:R-:W-:Y:S05]  /*133d0*/  BSYNC.RECONVERGENT B3 ;  /* 0x0000000000037941 */ /* 0x000fea0003800200 */
.L_x_69139:
        /* <DEDUP_REMOVED lines=61> */
.L_x_69137:
[----:B------:R-:W-:Y:S05]  /*137b0*/  BSYNC.RECONVERGENT B2 ;  /* 0x0000000000027941 */ /* 0x000fea0003800200 */
.L_x_69136:
        /* <DEDUP_REMOVED lines=11> */
.L_x_69135:
[----:B------:R-:W-:Y:S05]  /*13870*/  BSYNC.RECONVERGENT B1 ;  /* 0x0000000000017941 */ /* 0x000fea0003800200 */
.L_x_69134:
        /* <DEDUP_REMOVED lines=17> */
.L_x_69145:
        /* <DEDUP_REMOVED lines=12> */
.L_x_69147:
[----:B------:R-:W-:Y:S05]  /*13a50*/  BSYNC.RECONVERGENT B3 ;  /* 0x0000000000037941 */ /* 0x000fea0003800200 */
.L_x_69146:
        /* <DEDUP_REMOVED lines=61> */
.L_x_69144:
[----:B------:R-:W-:Y:S05]  /*13e30*/  BSYNC.RECONVERGENT B2 ;  /* 0x0000000000027941 */ /* 0x000fea0003800200 */
.L_x_69143:
        /* <DEDUP_REMOVED lines=11> */
.L_x_69142:
[----:B------:R-:W-:Y:S05]  /*13ef0*/  BSYNC.RECONVERGENT B1 ;  /* 0x0000000000017941 */ /* 0x000fea0003800200 */
.L_x_69141:
        /* <DEDUP_REMOVED lines=17> */
.L_x_69152:
        /* <DEDUP_REMOVED lines=12> */
.L_x_69154:
[----:B------:R-:W-:Y:S05]  /*140d0*/  BSYNC.RECONVERGENT B3 ;  /* 0x0000000000037941 */ /* 0x000fea0003800200 */
.L_x_69153:
        /* <DEDUP_REMOVED lines=61> */
.L_x_69151:
[----:B------:R-:W-:Y:S05]  /*144b0*/  BSYNC.RECONVERGENT B2 ;  /* 0x0000000000027941 */ /* 0x000fea0003800200 */
.L_x_69150:
        /* <DEDUP_REMOVED lines=11> */
.L_x_69149:
[----:B------:R-:W-:Y:S05]  /*14570*/  BSYNC.RECONVERGENT B1 ;  /* 0x0000000000017941 */ /* 0x000fea0003800200 */
.L_x_69148:
        /* <DEDUP_REMOVED lines=17> */
.L_x_69159:
        /* <DEDUP_REMOVED lines=12> */
.L_x_69161:
[----:B------:R-:W-:Y:S05]  /*14750*/  BSYNC.RECONVERGENT B3 ;  /* 0x0000000000037941 */ /* 0x000fea0003800200 */
.L_x_69160:
        /* <DEDUP_REMOVED lines=61> */
.L_x_69158:
[----:B------:R-:W-:Y:S05]  /*14b30*/  BSYNC.RECONVERGENT B2 ;  /* 0x0000000000027941 */ /* 0x000fea0003800200 */
.L_x_69157:
        /* <DEDUP_REMOVED lines=11> */
.L_x_69156:
[----:B------:R-:W-:Y:S05]  /*14bf0*/  BSYNC.RECONVERGENT B1 ;  /* 0x0000000000017941 */ /* 0x000fea0003800200 */
.L_x_69155:
        /* <DEDUP_REMOVED lines=17> */
.L_x_69166:
        /* <DEDUP_REMOVED lines=12> */
.L_x_69168:
[----:B------:R-:W-:Y:S05]  /*14dd0*/  BSYNC.RECONVERGENT B3 ;  /* 0x0000000000037941 */ /* 0x000fea0003800200 */
.L_x_69167:
        /* <DEDUP_REMOVED lines=61> */
.L_x_69165:
[----:B------:R-:W-:Y:S05]  /*151b0*/  BSYNC.RECONVERGENT B2 ;  /* 0x0000000000027941 */ /* 0x000fea0003800200 */
.L_x_69164:
        /* <DEDUP_REMOVED lines=11> */
.L_x_69163:
[----:B------:R-:W-:Y:S05]  /*15270*/  BSYNC.RECONVERGENT B1 ;  /* 0x0000000000017941 */ /* 0x000fea0003800200 */
.L_x_69162:
        /* <DEDUP_REMOVED lines=16> */
.L_x_69171:
        /* <DEDUP_REMOVED lines=12> */
.L_x_69173:
[----:B------:R-:W-:Y:S05]  /*15440*/  BSYNC.RECONVERGENT B2 ;  /* 0x0000000000027941 */ /* 0x000fea0003800200 */
.L_x_69172:
        /* <DEDUP_REMOVED lines=61> */
.L_x_69170:
[----:B------:R-:W-:Y:S05]  /*15820*/  BSYNC.RECONVERGENT B1 ;  /* 0x0000000000017941 */ /* 0x000fea0003800200 */
.L_x_69169:
        /* <DEDUP_REMOVED lines=11> */
.L_x_69114:
[----:B------:R-:W-:Y:S05]  /*158e0*/  BSYNC.RECONVERGENT B0 ;  /* 0x0000000000007941 */ /* 0x000fea0003800200 */
.L_x_69063:
        /* <DEDUP_REMOVED lines=27> */
.L_x_69175:
[----:B------:R-:W-:Y:S05]  /*15aa0*/  BSYNC.RECONVERGENT B0 ;  /* 0x0000000000007941 */ /* 0x000fea0003800200 */
.L_x_69174:
        /* <DEDUP_REMOVED lines=33> */
.L_x_69182:
        /* <DEDUP_REMOVED lines=12> */
.L_x_69184:
[----:B------:R-:W-:Y:S05]  /*15d80*/  BSYNC.RECONVERGENT B3 ;  /* 0x0000000000037941 */ /* 0x000fea0003800200 */
.L_x_69183:
        /* <DEDUP_REMOVED lines=62> */
.L_x_69181:
[----:B------:R-:W-:Y:S05]  /*16170*/  BSYNC.RECONVERGENT B2 ;  /* 0x0000000000027941 */ /* 0x000fea0003800200 */
.L_x_69180:
[----:B------:R-:W-:Y:S01]  /*16180*/  I2FP.F32.U32 R5, R11 ;  /* 0x0000000b00057245 */ /* 0x000fe20000201000 */
[----:B------:R-:W-:-:S04]  /*16190*/  IMAD.MOV.U32 R11, RZ, RZ, 0x2f800000 ;  /* 0x2f800000ff0b7424 */ /* 0x000fc800078e00ff */
        /* <DEDUP_REMOVED lines=8> */
.L_x_69179:
[----:B------:R-:W-:Y:S05]  /*16220*/  BSYNC.RECONVERGENT B1 ;  /* 0x0000000000017941 */ /* 0x000fea0003800200 */
.L_x_69178:
        /* <DEDUP_REMOVED lines=17> */
.L_x_69189:
        /* <DEDUP_REMOVED lines=12> */
.L_x_69191:
[----:B------:R-:W-:Y:S05]  /*16400*/  BSYNC.RECONVERGENT B3 ;  /* 0x0000000000037941 */ /* 0x000fea0003800200 */
.L_x_69190:
        /* <DEDUP_REMOVED lines=62> */
.L_x_69188:
[----:B------:R-:W-:Y:S05]  /*167f0*/  BSYNC.RECONVERGENT B2 ;  /* 0x0000000000027941 */ /* 0x000fea0003800200 */
.L_x_69187:
        /* <DEDUP_REMOVED lines=11> */
.L_x_69186:
[----:B------:R-:W-:Y:S05]  /*168b0*/  BSYNC.RECONVERGENT B1 ;  /* 0x0000000000017941 */ /* 0x000fea0003800200 */
.L_x_69185:
        /* <DEDUP_REMOVED lines=17> */
.L_x_69196:
        /* <DEDUP_REMOVED lines=12> */
.L_x_69198:
[----:B------:R-:W-:Y:S05]  /*16a90*/  BSYNC.RECONVERGENT B3 ;  /* 0x0000000000037941 */ /* 0x000fea0003800200 */
.L_x_69197:
        /* <DEDUP_REMOVED lines=62> */
.L_x_69195:
[----:B------:R-:W-:Y:S05]  /*16e80*/  BSYNC.RECONVERGENT B2 ;  /* 0x0000000000027941 */ /* 0x000fea0003800200 */
.L_x_69194:
        /* <DEDUP_REMOVED lines=11> */
.L_x_69193:
[----:B------:R-:W-:Y:S05]  /*16f40*/  BSYNC.RECONVERGENT B1 ;  /* 0x0000000000017941 */ /* 0x000fea0003800200 */
.L_x_69192:
        /* <DEDUP_REMOVED lines=17> */
.L_x_69203:
        /* <DEDUP_REMOVED lines=12> */
.L_x_69205:
[----:B------:R-:W-:Y:S05]  /*17120*/  BSYNC.RECONVERGENT B3 ;  /* 0x0000000000037941 */ /* 0x000fea0003800200 */
.L_x_69204:
        /* <DEDUP_REMOVED lines=62> */
.L_x_69202:
[----:B------:R-:W-:Y:S05]  /*17510*/  BSYNC.RECONVERGENT B2 ;  /* 0x0000000000027941 */ /* 0x000fea0003800200 */
.L_x_69201:
        /* <DEDUP_REMOVED lines=11> */
.L_x_69200:
[----:B------:R-:W-:Y:S05]  /*175d0*/  BSYNC.RECONVERGENT B1 ;  /* 0x0000000000017941 */ /* 0x000fea0003800200 */
.L_x_69199:
        /* <DEDUP_REMOVED lines=17> */
.L_x_69210:
        /* <DEDUP_REMOVED lines=12> */
.L_x_69212:
[----:B------:R-:W-:Y:S05]  /*177b0*/  BSYNC.RECONVERGENT B3 ;  /* 0x0000000000037941 */ /* 0x000fea0003800200 */
.L_x_69211:
        /* <DEDUP_REMOVED lines=62> */
.L_x_69209:
[----:B------:R-:W-:Y:S05]  /*17ba0*/  BSYNC.RECONVERGENT B2 ;  /* 0x0000000000027941 */ /* 0x000fea0003800200 */
.L_x_69208:
        /* <DEDUP_REMOVED lines=11> */
.L_x_69207:
[----:B------:R-:W-:Y:S05]  /*17c60*/  BSYNC.RECONVERGENT B1 ;  /* 0x0000000000017941 */ /* 0x000fea0003800200 */
.L_x_69206:
        /* <DEDUP_REMOVED lines=17> */
.L_x_69217:
        /* <DEDUP_REMOVED lines=12> */
.L_x_69219:
[----:B------:R-:W-:Y:S05]  /*17e40*/  BSYNC.RECONVERGENT B3 ;  /* 0x0000000000037941 */ /* 0x000fea0003800200 */
.L_x_69218:
        /* <DEDUP_REMOVED lines=62> */
.L_x_69216:
[----:B------:R-:W-:Y:S05]  /*18230*/  BSYNC.RECONVERGENT B2 ;  /* 0x0000000000027941 */ /* 0x000fea0003800200 */
.L_x_69215:
        /* <DEDUP_REMOVED lines=11> */
.L_x_69214:
[----:B------:R-:W-:Y:S05]  /*182f0*/  BSYNC.RECONVERGENT B1 ;  /* 0x0000000000017941 */ /* 0x000fea0003800200 */
.L_x_69213:
        /* <DEDUP_REMOVED lines=17> */
.L_x_69224:
        /* <DEDUP_REMOVED lines=12> */
.L_x_69226:
[----:B------:R-:W-:Y:S05]  /*184d0*/  BSYNC.RECONVERGENT B3 ;  /* 0x0000000000037941 */ /* 0x000fea0003800200 */
.L_x_69225:
        /* <DEDUP_REMOVED lines=62> */
.L_x_69223:
[----:B------:R-:W-:Y:S05]  /*188c0*/  BSYNC.RECONVERGENT B2 ;  /* 0x0000000000027941 */ /* 0x000fea0003800200 */
.L_x_69222:
        /* <DEDUP_REMOVED lines=11> */
.L_x_69221:
[----:B------:R-:W-:Y:S05]  /*18980*/  BSYNC.RECONVERGENT B1 ;  /* 0x0000000000017941 */ /* 0x000fea0003800200 */
.L_x_69220:
        /* <DEDUP_REMOVED lines=16> */
.L_x_69230:
        /* <DEDUP_REMOVED lines=12> */
.L_x_69232:
[----:B------:R-:W-:Y:S05]  /*18b50*/  BSYNC.RECONVERGENT B2 ;  /* 0x0000000000027941 */ /* 0x000fea0003800200 */
.L_x_69231:
        /* <DEDUP_REMOVED lines=62> */
.L_x_69229:
[----:B------:R-:W-:Y:S05]  /*18f40*/  BSYNC.RECONVERGENT B1 ;  /* 0x0000000000017941 */ /* 0x000fea0003800200 */
.L_x_69228:
        /* <DEDUP_REMOVED lines=12> */
.L_x_69177:
[----:B------:R-:W-:Y:S01]  /*19010*/  BSSY.RECONVERGENT B1, `(.L_x_69233) ;  /* 0x000006b000017945 */ /* 0x000fe20003800200 */
[----:B------:R-:W-:Y:S01]  /*19020*/  IMAD.MOV.U32 R9, RZ, RZ, R5 ;  /* 0x000000ffff097224 */ /* 0x000fe200078e0005 */
[----:B------:R-:W-:Y:S01]  /*19030*/  MOV R204, RZ ;  /* 0x000000ff00cc7202 */ /* 0x000fe20000000f00 */
        /* <DEDUP_REMOVED lines=18> */
.L_x_69237:
        /* <DEDUP_REMOVED lines=12> */
.L_x_69239:
[----:B------:R-:W-:Y:S05]  /*19220*/  BSYNC.RECONVERGENT B3 ;  /* 0x0000000000037941 */ /* 0x000fea0003800200 */
.L_x_69238:
        /* <DEDUP_REMOVED lines=62> */
.L_x_69236:
[----:B------:R-:W-:Y:S05]  /*19610*/  BSYNC.RECONVERGENT B2 ;  /* 0x0000000000027941 */ /* 0x000fea0003800200 */
.L_x_69235:
        /* <DEDUP_REMOVED lines=10> */
.L_x_69234:
[----:B------:R-:W-:Y:S05]  /*196c0*/  BSYNC.RECONVERGENT B1 ;  /* 0x0000000000017941 */ /* 0x000fea0003800200 */
.L_x_69233:
        /* <DEDUP_REMOVED lines=17> */
.L_x_69244:
        /* <DEDUP_REMOVED lines=12> */
.L_x_69246:
[----:B------:R-:W-:Y:S05]  /*198a0*/  BSYNC.RECONVERGENT B3 ;  /* 0x0000000000037941 */ /* 0x000fea0003800200 */
.L_x_69245:
        /* <DEDUP_REMOVED lines=62> */
.L_x_69243:
[----:B------:R-:W-:Y:S05]  /*19c90*/  BSYNC.RECONVERGENT B2 ;  /* 0x0000000000027941 */ /* 0x000fea0003800200 */
.L_x_69242:
        /* <DEDUP_REMOVED lines=11> */
.L_x_69241:
[----:B------:R-:W-:Y:S05]  /*19d50*/  BSYNC.RECONVERGENT B1 ;  /* 0x0000000000017941 */ /* 0x000fea0003800200 */
.L_x_69240:
        /* <DEDUP_REMOVED lines=17> */
.L_x_69251:
        /* <DEDUP_REMOVED lines=12> */
.L_x_69253:
[----:B------:R-:W-:Y:S05]  /*19f30*/  BSYNC.RECONVERGENT B3 ;  /* 0x0000000000037941 */ /* 0x000fea0003800200 */
.L_x_69252:
        /* <DEDUP_REMOVED lines=62> */
.L_x_69250:
[----:B------:R-:W-:Y:S05]  /*1a320*/  BSYNC.RECONVERGENT B2 ;  /* 0x0000000000027941 */ /* 0x000fea0003800200 */
.L_x_69249:
        /* <DEDUP_REMOVED lines=11> */
.L_x_69248:
[----:B------:R-:W-:Y:S05]  /*1a3e0*/  BSYNC.RECONVERGENT B1 ;  /* 0x0000000000017941 */ /* 0x000fea0003800200 */
.L_x_69247:
        /* <DEDUP_REMOVED lines=17> */
.L_x_69258:
        /* <DEDUP_REMOVED lines=12> */
.L_x_69260:
[----:B------:R-:W-:Y:S05]  /*1a5c0*/  BSYNC.RECONVERGENT B3 ;  /* 0x0000000000037941 */ /* 0x000fea0003800200 */
.L_x_69259:
        /* <DEDUP_REMOVED lines=62> */
.L_x_69257:
[----:B------:R-:W-:Y:S05]  /*1a9b0*/  BSYNC.RECONVERGENT B2 ;  /* 0x0000000000027941 */ /* 0x000fea0003800200 */
.L_x_69256:
        /* <DEDUP_REMOVED lines=11> */
.L_x_69255:
[----:B------:R-:W-:Y:S05]  /*1aa70*/  BSYNC.RECONVERGENT B1 ;  /* 0x0000000000017941 */ /* 0x000fea0003800200 */
.L_x_69254:
        /* <DEDUP_REMOVED lines=17> */
.L_x_69265:
        /* <DEDUP_REMOVED lines=12> */
.L_x_69267:
[----:B------:R-:W-:Y:S05]  /*1ac50*/  BSYNC.RECONVERGENT B3 ;  /* 0x0000000000037941 */ /* 0x000fea0003800200 */
.L_x_69266:
        /* <DEDUP_REMOVED lines=62> */
.L_x_69264:
[----:B------:R-:W-:Y:S05]  /*1b040*/  BSYNC.RECONVERGENT B2 ;  /* 0x0000000000027941 */ /* 0x000fea0003800200 */
.L_x_69263:
        /* <DEDUP_REMOVED lines=11> */
.L_x_69262:
[----:B------:R-:W-:Y:S05]  /*1b100*/  BSYNC.RECONVERGENT B1 ;  /* 0x0000000000017941 */ /* 0x000fea0003800200 */
.L_x_69261:
        /* <DEDUP_REMOVED lines=17> */
.L_x_69272:
        /* <DEDUP_REMOVED lines=12> */
.L_x_69274:
[----:B------:R-:W-:Y:S05]  /*1b2e0*/  BSYNC.RECONVERGENT B3 ;  /* 0x0000000000037941 */ /* 0x000fea0003800200 */
.L_x_69273:
        /* <DEDUP_REMOVED lines=62> */
.L_x_69271:
[----:B------:R-:W-:Y:S05]  /*1b6d0*/  BSYNC.RECONVERGENT B2 ;  /* 0x0000000000027941 */ /* 0x000fea0003800200 */
.L_x_69270:
        /* <DEDUP_REMOVED lines=11> */
.L_x_69269:
[----:B------:R-:W-:Y:S05]  /*1b790*/  BSYNC.RECONVERGENT B1 ;  /* 0x0000000000017941 */ /* 0x000fea0003800200 */
.L_x_69268:
        /* <DEDUP_REMOVED lines=17> */
.L_x_69279:
        /* <DEDUP_REMOVED lines=12> */
.L_x_69281:
[----:B------:R-:W-:Y:S05]  /*1b970*/  BSYNC.RECONVERGENT B3 ;  /* 0x0000000000037941 */ /* 0x000fea0003800200 */
.L_x_69280:
        /* <DEDUP_REMOVED lines=62> */
.L_x_69278:
[----:B------:R-:W-:Y:S05]  /*1bd60*/  BSYNC.RECONVERGENT B2 ;  /* 0x0000000000027941 */ /* 0x000fea0003800200 */
.L_x_69277:
        /* <DEDUP_REMOVED lines=11> */
.L_x_69276:
[----:B------:R-:W-:Y:S05]  /*1be20*/  BSYNC.RECONVERGENT B1 ;  /* 0x0000000000017941 */ /* 0x000fea0003800200 */
.L_x_69275:
        /* <DEDUP_REMOVED lines=16> */
.L_x_69284:
        /* <DEDUP_REMOVED lines=12> */
.L_x_69286:
[----:B------:R-:W-:Y:S05]  /*1bff0*/  BSYNC.RECONVERGENT B2 ;  /* 0x0000000000027941 */ /* 0x000fea0003800200 */
.L_x_69285:
        /* <DEDUP_REMOVED lines=62> */
.L_x_69283:
[----:B------:R-:W-:Y:S05]  /*1c3e0*/  BSYNC.RECONVERGENT B1 ;  /* 0x0000000000017941 */ /* 0x000fea0003800200 */
.L_x_69282:
        /* <DEDUP_REMOVED lines=11> */
.L_x_69227:
[----:B------:R-:W-:Y:S05]  /*1c4a0*/  BSYNC.RECONVERGENT B0 ;  /* 0x0000000000007941 */ /* 0x000fea0003800200 */
.L_x_69176:
        /* <DEDUP_REMOVED lines=27> */
.L_x_69288:
[----:B------:R-:W-:Y:S05]  /*1c660*/  BSYNC.RECONVERGENT B0 ;  /* 0x0000000000007941 */ /* 0x000fea0003800200 */
.L_x_69287:
        /* <DEDUP_REMOVED lines=33> */
.L_x_69295:
        /* <DEDUP_REMOVED lines=12> */
.L_x_69297:
[----:B------:R-:W-:Y:S05]  /*1c940*/  BSYNC.RECONVERGENT B3 ;  /* 0x0000000000037941 */ /* 0x000fea0003800200 */
.L_x_69296:
        /* <DEDUP_REMOVED lines=62> */
.L_x_69294:
[----:B------:R-:W-:Y:S05]  /*1cd30*/  BSYNC.RECONVERGENT B2 ;  /* 0x0000000000027941 */ /* 0x000fea0003800200 */
.L_x_69293:
        /* <DEDUP_REMOVED lines=10> */
.L_x_69292:
[----:B------:R-:W-:Y:S05]  /*1cde0*/  BSYNC.RECONVERGENT B1 ;  /* 0x0000000000017941 */ /* 0x000fea0003800200 */
.L_x_69291:
        /* <DEDUP_REMOVED lines=17> */
.L_x_69302:
        /* <DEDUP_REMOVED lines=12> */
.L_x_69304:
[----:B------:R-:W-:Y:S05]  /*1cfc0*/  BSYNC.RECONVERGENT B3 ;  /* 0x0000000000037941 */ /* 0x000fea0003800200 */
.L_x_69303:
        /* <DEDUP_REMOVED lines=61> */
.L_x_69301:
[----:B------:R-:W-:Y:S05]  /*1d3a0*/  BSYNC.RECONVERGENT B2 ;  /* 0x0000000000027941 */ /* 0x000fea0003800200 */
.L_x_69300:
        /* <DEDUP_REMOVED lines=11> */
.L_x_69299:
[----:B------:R-:W-:Y:S05]  /*1d460*/  BSYNC.RECONVERGENT B1 ;  /* 0x0000000000017941 */ /* 0x000fea0003800200 */
.L_x_69298:
        /* <DEDUP_REMOVED lines=17> */
.L_x_69309:
        /* <DEDUP_REMOVED lines=12> */
.L_x_69311:
[----:B------:R-:W-:Y:S05]  /*1d640*/  BSYNC.RECONVERGENT B3 ;  /* 0x0000000000037941 */ /* 0x000fea0003800200 */
.L_x_69310:
        /* <DEDUP_REMOVED lines=61> */
.L_x_69308:
[----:B------:R-:W-:Y:S05]  /*1da20*/  BSYNC.RECONVERGENT B2 ;  /* 0x0000000000027941 */ /* 0x000fea0003800200 */
.L_x_69307:
        /* <DEDUP_REMOVED lines=11> */
.L_x_69306:
[----:B------:R-:W-:Y:S05]  /*1dae0*/  BSYNC.RECONVERGENT B1 ;  /* 0x0000000000017941 */ /* 0x000fea0003800200 */
.L_x_69305:
        /* <DEDUP_REMOVED lines=17> */
.L_x_69316:
        /* <DEDUP_REMOVED lines=12> */
.L_x_69318:
[----:B------:R-:W-:Y:S05]  /*1dcc0*/  BSYNC.RECONVERGENT B3 ;  /* 0x0000000000037941 */ /* 0x000fea0003800200 */
.L_x_69317:
        /* <DEDUP_REMOVED lines=61> */
.L_x_69315:
[----:B------:R-:W-:Y:S05]  /*1e0a0*/  BSYNC.RECONVERGENT B2 ;  /* 0x0000000000027941 */ /* 0x000fea0003800200 */
.L_x_69314:
        /* <DEDUP_REMOVED lines=11> */
.L_x_69313:
[----:B------:R-:W-:Y:S05]  /*1e160*/  BSYNC.RECONVERGENT B1 ;  /* 0x0000000000017941 */ /* 0x000fea0003800200 */
.L_x_69312:
        /* <DEDUP_REMOVED lines=17> */
.L_x_69323:
        /* <DEDUP_REMOVED lines=12> */
.L_x_69325:
[----:B------:R-:W-:Y:S05]  /*1e340*/  BSYNC.RECONVERGENT B3 ;  /* 0x0000000000037941 */ /* 0x000fea0003800200 */
.L_x_69324:
        /* <DEDUP_REMOVED lines=61> */
.L_x_69322:
[----:B------:R-:W-:Y:S05]  /*1e720*/  BSYNC.RECONVERGENT B2 ;  /* 0x0000000000027941 */ /* 0x000fea0003800200 */
.L_x_69321:
        /* <DEDUP_REMOVED lines=11> */
.L_x_69320:
[----:B------:R-:W-:Y:S05]  /*1e7e0*/  BSYNC.RECONVERGENT B1 ;  /* 0x0000000000017941 */ /* 0x000fea0003800200 */
.L_x_69319:
        /* <DEDUP_REMOVED lines=17> */
.L_x_69330:
        /* <DEDUP_REMOVED lines=12> */
.L_x_69332:
[----:B------:R-:W-:Y:S05]  /*1e9c0*/  BSYNC.RECONVERGENT B3 ;  /* 0x0000000000037941 */ /* 0x000fea0003800200 */
.L_x_69331:
        /* <DEDUP_REMOVED lines=61> */
.L_x_69329:
[----:B------:R-:W-:Y:S05]  /*1eda0*/  BSYNC.RECONVERGENT B2 ;  /* 0x0000000000027941 */ /* 0x000fea0003800200 */
.L_x_69328:
        /* <DEDUP_REMOVED lines=11> */
.L_x_69327:
[----:B------:R-:W-:Y:S05]  /*1ee60*/  BSYNC.RECONVERGENT B1 ;  /* 0x0000000000017941 */ /* 0x000fea0003800200 */
.L_x_69326:
        /* <DEDUP_REMOVED lines=17> */
.L_x_69337:
        /* <DEDUP_REMOVED lines=12> */
.L_x_69339:
[----:B------:R-:W-:Y:S05]  /*1f040*/  BSYNC.RECONVERGENT B3 ;  /* 0x0000000000037941 */ /* 0x000fea0003800200 */
.L_x_69338:
        /* <DEDUP_REMOVED lines=61> */
.L_x_69336:
[----:B------:R-:W-:Y:S05]  /*1f420*/  BSYNC.RECONVERGENT B2 ;  /* 0x0000000000027941 */ /* 0x000fea0003800200 */
.L_x_69335:
        /* <DEDUP_REMOVED lines=11> */
.L_x_69334:
[----:B------:R-:W-:Y:S05]  /*1f4e0*/  BSYNC.RECONVERGENT B1 ;  /* 0x0000000000017941 */ /* 0x000fea0003800200 */
.L_x_69333:
        /* <DEDUP_REMOVED lines=16> */
.L_x_69343:
        /* <DEDUP_REMOVED lines=12> */
.L_x_69345:
[----:B------:R-:W-:Y:S05]  /*1f6b0*/  BSYNC.RECONVERGENT B2 ;  /* 0x0000000000027941 */ /* 0x000fea0003800200 */
.L_x_69344:
        /* <DEDUP_REMOVED lines=61> */
.L_x_69342:
[----:B------:R-:W-:Y:S05]  /*1fa90*/  BSYNC.RECONVERGENT B1 ;  /* 0x0000000000017941 */ /* 0x000fea0003800200 */
.L_x_69341:
        /* <DEDUP_REMOVED lines=12> */
.L_x_69290:
        /* <DEDUP_REMOVED lines=21> */
.L_x_69350:
        /* <DEDUP_REMOVED lines=12> */
.L_x_69352:
[----:B------:R-:W-:Y:S05]  /*1fd70*/  BSYNC.RECONVERGENT B3 ;  /* 0x0000000000037941 */ /* 0x000fea0003800200 */
.L_x_69351:
        /* <DEDUP_REMOVED lines=62> */
.L_x_69349:
[----:B------:R-:W-:Y:S05]  /*20160*/  BSYNC.RECONVERGENT B2 ;  /* 0x0000000000027941 */ /* 0x000fea0003800200 */
.L_x_69348:
        /* <DEDUP_REMOVED lines=10> */
.L_x_69347:
[----:B------:R-:W-:Y:S05]  /*20210*/  BSYNC.RECONVERGENT B1 ;  /* 0x0000000000017941 */ /* 0x000fea0003800200 */
.L_x_69346:
        /* <DEDUP_REMOVED lines=17> */
.L_x_69357:
        /* <DEDUP_REMOVED lines=12> */
.L_x_69359:
[----:B------:R-:W-:Y:S05]  /*203f0*/  BSYNC.RECONVERGENT B3 ;  /* 0x0000000000037941 */ /* 0x000fea0003800200 */
.L_x_69358:
        /* <DEDUP_REMOVED lines=61> */
.L_x_69356:
[----:B------:R-:W-:Y:S05]  /*207d0*/  BSYNC.RECONVERGENT B2 ;  /* 0x0000000000027941 */ /* 0x000fea0003800200 */
.L_x_69355:
        /* <DEDUP_REMOVED lines=11> */
.L_x_69354:
[----:B------:R-:W-:Y:S05]  /*20890*/  BSYNC.RECONVERGENT B1 ;  /* 0x0000000000017941 */ /* 0x000fea0003800200 */
.L_x_69353:
        /* <DEDUP_REMOVED lines=17> */
.L_x_69364:
        /* <DEDUP_REMOVED lines=12> */
.L_x_69366:
[----:B------:R-:W-:Y:S05]  /*20a70*/  BSYNC.RECONVERGENT B3 ;  /* 0x0000000000037941 */ /* 0x000fea0003800200 */
.L_x_69365:
        /* <DEDUP_REMOVED lines=61> */
.L_x_69363:
[----:B------:R-:W-:Y:S05]  /*20e50*/  BSYNC.RECONVERGENT B2 ;  /* 0x0000000000027941 */ /* 0x000fea0003800200 */
.L_x_69362:
        /* <DEDUP_REMOVED lines=11> */
.L_x_69361:
[----:B------:R-:W-:Y:S05]  /*20f10*/  BSYNC.RECONVERGENT B1 ;  /* 0x0000000000017941 */ /* 0x000fea0003800200 */
.L_x_69360:
        /* <DEDUP_REMOVED lines=17> */
.L_x_69371:
        /* <DEDUP_REMOVED lines=12> */
.L_x_69373:
[----:B------:R-:W-:Y:S05]  /*210f0*/  BSYNC.RECONVERGENT B3 ;  /* 0x0000000000037941 */ /* 0x000fea0003800200 */
.L_x_69372:
        /* <DEDUP_REMOVED lines=61> */
.L_x_69370:
[----:B------:R-:W-:Y:S05]  /*214d0*/  BSYNC.RECONVERGENT B2 ;  /* 0x0000000000027941 */ /* 0x000fea0003800200 */
.L_x_69369:
        /* <DEDUP_REMOVED lines=11> */
.L_x_69368:
[----:B------:R-:W-:Y:S05]  /*21590*/  BSYNC.RECONVERGENT B1 ;  /* 0x0000000000017941 */ /* 0x000fea0003800200 */
.L_x_69367:
        /* <DEDUP_REMOVED lines=17> */
.L_x_69378:
        /* <DEDUP_REMOVED lines=12> */
.L_x_69380:
[----:B------:R-:W-:Y:S05]  /*21770*/  BSYNC.RECONVERGENT B3 ;  /* 0x0000000000037941 */ /* 0x000fea0003800200 */
.L_x_69379:
        /* <DEDUP_REMOVED lines=61> */
.L_x_69377:
[----:B------:R-:W-:Y:S05]  /*21b50*/  BSYNC.RECONVERGENT B2 ;  /* 0x0000000000027941 */ /* 0x000fea0003800200 */
.L_x_69376:
        /* <DEDUP_REMOVED lines=11> */
.L_x_69375:
[----:B------:R-:W-:Y:S05]  /*21c10*/  BSYNC.RECONVERGENT B1 ;  /* 0x0000000000017941 */ /* 0x000fea0003800200 */
.L_x_69374:
        /* <DEDUP_REMOVED lines=17> */
.L_x_69385:
        /* <DEDUP_REMOVED lines=12> */
.L_x_69387:
[----:B------:R-:W-:Y:S05]  /*21df0*/  BSYNC.RECONVERGENT B3 ;  /* 0x0000000000037941 */ /* 0x000fea0003800200 */
.L_x_69386:
        /* <DEDUP_REMOVED lines=61> */
.L_x_69384:
[----:B------:R-:W-:Y:S05]  /*221d0*/  BSYNC.RECONVERGENT B2 ;  /* 0x0000000000027941 */ /* 0x000fea0003800200 */
.L_x_69383:
        /* <DEDUP_REMOVED lines=11> */
.L_x_69382:
[----:B------:R-:W-:Y:S05]  /*22290*/  BSYNC.RECONVERGENT B1 ;  /* 0x0000000000017941 */ /* 0x000fea0003800200 */
.L_x_69381:
        /* <DEDUP_REMOVED lines=17> */
.L_x_69392:
        /* <DEDUP_REMOVED lines=12> */
.L_x_69394:
[----:B------:R-:W-:Y:S05]  /*22470*/  BSYNC.RECONVERGENT B3 ;  /* 0x0000000000037941 */ /* 0x000fea0003800200 */
.L_x_69393:
        /* <DEDUP_REMOVED lines=61> */
.L_x_69391:
[----:B------:R-:W-:Y:S05]  /*22850*/  BSYNC.RECONVERGENT B2 ;  /* 0x0000000000027941 */ /* 0x000fea0003800200 */
.L_x_69390:
        /* <DEDUP_REMOVED lines=11> */
.L_x_69389:
[----:B------:R-:W-:Y:S05]  /*22910*/  BSYNC.RECONVERGENT B1 ;  /* 0x0000000000017941 */ /* 0x000fea0003800200 */
.L_x_69388:
        /* <DEDUP_REMOVED lines=16> */
.L_x_69397:
        /* <DEDUP_REMOVED lines=12> */
.L_x_69399:
[----:B------:R-:W-:Y:S05]  /*22ae0*/  BSYNC.RECONVERGENT B2 ;  /* 0x0000000000027941 */ /* 0x000fea0003800200 */
.L_x_69398:
        /* <DEDUP_REMOVED lines=61> */
.L_x_69396:
[----:B------:R-:W-:Y:S05]  /*22ec0*/  BSYNC.RECONVERGENT B1 ;  /* 0x0000000000017941 */ /* 0x000fea0003800200 */
.L_x_69395:
        /* <DEDUP_REMOVED lines=11> */
.L_x_69340:
[----:B------:R-:W-:Y:S05]  /*22f80*/  BSYNC.RECONVERGENT B0 ;  /* 0x0000000000007941 */ /* 0x000fea0003800200 */
.L_x_69289:
        /* <DEDUP_REMOVED lines=27> */
.L_x_69401:
[----:B------:R-:W-:Y:S05]  /*23140*/  BSYNC.RECONVERGENT B0 ;  /* 0x0000000000007941 */ /* 0x000fea0003800200 */
.L_x_69400:
        /* <DEDUP_REMOVED lines=33> */
.L_x_69408:
        /* <DEDUP_REMOVED lines=12> */
.L_x_69410:
[----:B------:R-:W-:Y:S05]  /*23420*/  BSYNC.RECONVERGENT B3 ;  /* 0x0000000000037941 */ /* 0x000fea0003800200 */
.L_x_69409:
        /* <DEDUP_REMOVED lines=62> */
.L_x_69407:
[----:B------:R-:W-:Y:S05]  /*23810*/  BSYNC.RECONVERGENT B2 ;  /* 0x0000000000027941 */ /* 0x000fea0003800200 */
.L_x_69406:
        /* <DEDUP_REMOVED lines=10> */
.L_x_69405:
[----:B------:R-:W-:Y:S05]  /*238c0*/  BSYNC.RECONVERGENT B1 ;  /* 0x0000000000017941 */ /* 0x000fea0003800200 */
.L_x_69404:
        /* <DEDUP_REMOVED lines=17> */
.L_x_69415:
        /* <DEDUP_REMOVED lines=12> */
.L_x_69417:
[----:B------:R-:W-:Y:S05]  /*23aa0*/  BSYNC.RECONVERGENT B3 ;  /* 0x0000000000037941 */ /* 0x000fea0003800200 */
.L_x_69416:
        /* <DEDUP_REMOVED lines=62> */
.L_x_69414:
[----:B------:R-:W-:Y:S05]  /*23e90*/  BSYNC.RECONVERGENT B2 ;  /* 0x0000000000027941 */ /* 0x000fea0003800200 */
.L_x_69413:
        /* <DEDUP_REMOVED lines=11> */
.L_x_69412:
[----:B------:R-:W-:Y:S05]  /*23f50*/  BSYNC.RECONVERGENT B1 ;  /* 0x0000000000017941 */ /* 0x000fea0003800200 */
.L_x_69411:
        /* <DEDUP_REMOVED lines=17> */
.L_x_69422:
        /* <DEDUP_REMOVED lines=12> */
.L_x_69424:
[----:B------:R-:W-:Y:S05]  /*24130*/  BSYNC.RECONVERGENT B3 ;  /* 0x0000000000037941 */ /* 0x000fea0003800200 */
.L_x_69423:
        /* <DEDUP_REMOVED lines=62> */
.L_x_69421:
[----:B------:R-:W-:Y:S05]  /*24520*/  BSYNC.RECONVERGENT B2 ;  /* 0x0000000000027941 */ /* 0x000fea0003800200 */
.L_x_69420:
        /* <DEDUP_REMOVED lines=11> */
.L_x_69419:
[----:B------:R-:W-:Y:S05]  /*245e0*/  BSYNC.RECONVERGENT B1 ;  /* 0x0000000000017941 */ /* 0x000fea0003800200 */
.L_x_69418:
        /* <DEDUP_REMOVED lines=17> */
.L_x_69429:
        /* <DEDUP_REMOVED lines=12> */
.L_x_69431:
[----:B------:R-:W-:Y:S05]  /*247c0*/  BSYNC.RECONVERGENT B3 ;  /* 0x0000000000037941 */ /* 0x000fea0003800200 */
.L_x_69430:
        /* <DEDUP_REMOVED lines=62> */
.L_x_69428:
[----:B------:R-:W-:Y:S05]  /*24bb0*/  BSYNC.RECONVERGENT B2 ;  /* 0x0000000000027941 */ /* 0x000fea0003800200 */
.L_x_69427:
        /* <DEDUP_REMOVED lines=11> */
.L_x_69426:
[----:B------:R-:W-:Y:S05]  /*24c70*/  BSYNC.RECONVERGENT B1 ;  /* 0x0000000000017941 */ /* 0x000fea0003800200 */
.L_x_69425:
        /* <DEDUP_REMOVED lines=17> */
.L_x_69436:
        /* <DEDUP_REMOVED lines=12> */
.L_x_69438:
[----:B------:R-:W-:Y:S05]  /*24e50*/  BSYNC.RECONVERGENT B3 ;  /* 0x0000000000037941 */ /* 0x000fea0003800200 */
.L_x_69437:
        /* <DEDUP_REMOVED lines=62> */
.L_x_69435:
[----:B------:R-:W-:Y:S05]  /*25240*/  BSYNC.RECONVERGENT B2 ;  /* 0x0000000000027941 */ /* 0x000fea0003800200 */
.L_x_69434:
        /* <DEDUP_REMOVED lines=11> */
.L_x_69433:
[----:B------:R-:W-:Y:S05]  /*25300*/  BSYNC.RECONVERGENT B1 ;  /* 0x0000000000017941 */ /* 0x000fea0003800200 */
.L_x_69432:
        /* <DEDUP_REMOVED lines=17> */
.L_x_69443:
        /* <DEDUP_REMOVED lines=12> */
.L_x_69445:
[----:B------:R-:W-:Y:S05]  /*254e0*/  BSYNC.RECONVERGENT B3 ;  /* 0x0000000000037941 */ /* 0x000fea0003800200 */
.L_x_69444:
        /* <DEDUP_REMOVED lines=62> */
.L_x_69442:
[----:B------:R-:W-:Y:S05]  /*258d0*/  BSYNC.RECONVERGENT B2 ;  /* 0x0000000000027941 */ /* 0x000fea0003800200 */
.L_x_69441:
        /* <DEDUP_REMOVED lines=11> */
.L_x_69440:
[----:B------:R-:W-:Y:S05]  /*25990*/  BSYNC.RECONVERGENT B1 ;  /* 0x0000000000017941 */ /* 0x000fea0003800200 */
.L_x_69439:
        /* <DEDUP_REMOVED lines=17> */
.L_x_69450:
        /* <DEDUP_REMOVED lines=12> */
.L_x_69452:
[----:B------:R-:W-:Y:S05]  /*25b70*/  BSYNC.RECONVERGENT B3 ;  /* 0x0000000000037941 */ /* 0x000fea0003800200 */
.L_x_69451:
        /* <DEDUP_REMOVED lines=62> */
.L_x_69449:
[----:B------:R-:W-:Y:S05]  /*25f60*/  BSYNC.RECONVERGENT B2 ;  /* 0x0000000000027941 */ /* 0x000fea0003800200 */
.L_x_69448:
        /* <DEDUP_REMOVED lines=11> */
.L_x_69447:
[----:B------:R-:W-:Y:S05]  /*26020*/  BSYNC.RECONVERGENT B1 ;  /* 0x0000000000017941 */ /* 0x000fea0003800200 */
.L_x_69446:
        /* <DEDUP_REMOVED lines=16> */
.L_x_69456:
        /* <DEDUP_REMOVED lines=12> */
.L_x_69458:
[----:B------:R-:W-:Y:S05]  /*261f0*/  BSYNC.RECONVERGENT B2 ;  /* 0x0000000000027941 */ /* 0x000fea0003800200 */
.L_x_69457:
        /* <DEDUP_REMOVED lines=62> */
.L_x_69455:
[----:B------:R-:W-:Y:S05]  /*265e0*/  BSYNC.RECONVERGENT B1 ;  /* 0x0000000000017941 */ /* 0x000fea0003800200 */
.L_x_69454:
        /* <DEDUP_REMOVED lines=12> */
.L_x_69403:
        /* <DEDUP_REMOVED lines=21> */
.L_x_69463:
        /* <DEDUP_REMOVED lines=12> */
.L_x_69465:
[----:B------:R-:W-:Y:S05]  /*268c0*/  BSYNC.RECONVERGENT B3 ;  /* 0x0000000000037941 */ /* 0x000fea0003800200 */
.L_x_69464:
        /* <DEDUP_REMOVED lines=62> */
.L_x_69462:
[----:B------:R-:W-:Y:S05]  /*26cb0*/  BSYNC.RECONVERGENT B2 ;  /* 0x0000000000027941 */ /* 0x000fea0003800200 */
.L_x_69461:
        /* <DEDUP_REMOVED lines=10> */
.L_x_69460:
[----:B------:R-:W-:Y:S05]  /*26d60*/  BSYNC.RECONVERGENT B1 ;  /* 0x0000000000017941 */ /* 0x000fea0003800200 */
.L_x_69459:
        /* <DEDUP_REMOVED lines=17> */
.L_x_69470:
        /* <DEDUP_REMOVED lines=12> */
.L_x_69472:
[----:B------:R-:W-:Y:S05]  /*26f40*/  BSYNC.RECONVERGENT B3 ;  /* 0x0000000000037941 */ /* 0x000fea0003800200 */
.L_x_69471:
        /* <DEDUP_REMOVED lines=62> */
.L_x_69469:
[----:B------:R-:W-:Y:S05]  /*27330*/  BSYNC.RECONVERGENT B2 ;  /* 0x0000000000027941 */ /* 0x000fea0003800200 */
.L_x_69468:
        /* <DEDUP_REMOVED lines=11> */
.L_x_69467:
[----:B------:R-:W-:Y:S05]  /*273f0*/  BSYNC.RECONVERGENT B1 ;  /* 0x0000000000017941 */ /* 0x000fea0003800200 */
.L_x_69466:
        /* <DEDUP_REMOVED lines=17> */
.L_x_69477:
        /* <DEDUP_REMOVED lines=12> */
.L_x_69479:
[----:B------:R-:W-:Y:S05]  /*275d0*/  BSYNC.RECONVERGENT B3 ;  /* 0x0000000000037941 */ /* 0x000fea0003800200 */
.L_x_69478:
        /* <DEDUP_REMOVED lines=62> */
.L_x_69476:
[----:B------:R-:W-:Y:S05]  /*279c0*/  BSYNC.RECONVERGENT B2 ;  /* 0x0000000000027941 */ /* 0x000fea0003800200 */
.L_x_69475:
        /* <DEDUP_REMOVED lines=11> */
.L_x_69474:
[----:B------:R-:W-:Y:S05]  /*27a80*/  BSYNC.RECONVERGENT B1 ;  /* 0x0000000000017941 */ /* 0x000fea0003800200 */
.L_x_69473:
        /* <DEDUP_REMOVED lines=17> */
.L_x_69484:
        /* <DEDUP_REMOVED lines=12> */
.L_x_69486:
[----:B------:R-:W-:Y:S05]  /*27c60*/  BSYNC.RECONVERGENT B3 ;  /* 0x0000000000037941 */ /* 0x000fea0003800200 */
.L_x_69485:
        /* <DEDUP_REMOVED lines=62> */
.L_x_69483:
[----:B------:R-:W-:Y:S05]  /*28050*/  BSYNC.RECONVERGENT B2 ;  /* 0x0000000000027941 */ /* 0x000fea0003800200 */
.L_x_69482:
        /* <DEDUP_REMOVED lines=11> */
.L_x_69481:
[----:B------:R-:W-:Y:S05]  /*28110*/  BSYNC.RECONVERGENT B1 ;  /* 0x0000000000017941 */ /* 0x000fea0003800200 */
.L_x_69480:
        /* <DEDUP_REMOVED lines=17> */
.L_x_69491:
        /* <DEDUP_REMOVED lines=12> */
.L_x_69493:
[----:B------:R-:W-:Y:S05]  /*282f0*/  BSYNC.RECONVERGENT B3 ;  /* 0x0000000000037941 */ /* 0x000fea0003800200 */
.L_x_69492:
        /* <DEDUP_REMOVED lines=62> */
.L_x_69490:
[----:B------:R-:W-:Y:S05]  /*286e0*/  BSYNC.RECONVERGENT B2 ;  /* 0x0000000000027941 */ /* 0x000fea0003800200 */
.L_x_69489:
        /* <DEDUP_REMOVED lines=11> */
.L_x_69488:
[----:B------:R-:W-:Y:S05]  /*287a0*/  BSYNC.RECONVERGENT B1 ;  /* 0x0000000000017941 */ /* 0x000fea0003800200 */
.L_x_69487:
        /* <DEDUP_REMOVED lines=17> */
.L_x_69498:
        /* <DEDUP_REMOVED lines=12> */
.L_x_69500:
[----:B------:R-:W-:Y:S05]  /*28980*/  BSYNC.RECONVERGENT B3 ;  /* 0x0000000000037941 */ /* 0x000fea0003800200 */
.L_x_69499:
        /* <DEDUP_REMOVED lines=62> */
.L_x_69497:
[----:B------:R-:W-:Y:S05]  /*28d70*/  BSYNC.RECONVERGENT B2 ;  /* 0x0000000000027941 */ /* 0x000fea0003800200 */
.L_x_69496:
        /* <DEDUP_REMOVED lines=11> */
.L_x_69495:
[----:B------:R-:W-:Y:S05]  /*28e30*/  BSYNC.RECONVERGENT B1 ;  /* 0x0000000000017941 */ /* 0x000fea0003800200 */
.L_x_69494:
        /* <DEDUP_REMOVED lines=17> */
.L_x_69505:
        /* <DEDUP_REMOVED lines=12> */
.L_x_69507:
[----:B------:R-:W-:Y:S05]  /*29010*/  BSYNC.RECONVERGENT B3 ;  /* 0x0000000000037941 */ /* 0x000fea0003800200 */
.L_x_69506:
        /* <DEDUP_REMOVED lines=62> */
.L_x_69504:
[----:B------:R-:W-:Y:S05]  /*29400*/  BSYNC.RECONVERGENT B2 ;  /* 0x0000000000027941 */ /* 0x000fea0003800200 */
.L_x_69503:
        /* <DEDUP_REMOVED lines=11> */
.L_x_69502:
[----:B------:R-:W-:Y:S05]  /*294c0*/  BSYNC.RECONVERGENT B1 ;  /* 0x0000000000017941 */ /* 0x000fea0003800200 */
.L_x_69501:
        /* <DEDUP_REMOVED lines=16> */
.L_x_69510:
        /* <DEDUP_REMOVED lines=12> */
.L_x_69512:
[----:B------:R-:W-:Y:S05]  /*29690*/  BSYNC.RECONVERGENT B2 ;  /* 0x0000000000027941 */ /* 0x000fea0003800200 */
.L_x_69511:
        /* <DEDUP_REMOVED lines=62> */
.L_x_69509:
[----:B------:R-:W-:Y:S05]  /*29a80*/  BSYNC.RECONVERGENT B1 ;  /* 0x0000000000017941 */ /* 0x000fea0003800200 */
.L_x_69508:
        /* <DEDUP_REMOVED lines=11> */
.L_x_69453:
[----:B------:R-:W-:Y:S05]  /*29b40*/  BSYNC.RECONVERGENT B0 ;  /* 0x0000000000007941 */ /* 0x000fea0003800200 */
.L_x_69402:
        /* <DEDUP_REMOVED lines=27> */
.L_x_69514:
[----:B------:R-:W-:Y:S05]  /*29d00*/  BSYNC.RECONVERGENT B0 ;  /* 0x0000000000007941 */ /* 0x000fea0003800200 */
.L_x_69513:
        /* <DEDUP_REMOVED lines=33> */
.L_x_69521:
        /* <DEDUP_REMOVED lines=12> */
.L_x_69523:
[----:B------:R-:W-:Y:S05]  /*29fe0*/  BSYNC.RECONVERGENT B3 ;  /* 0x0000000000037941 */ /* 0x000fea0003800200 */
.L_x_69522:
        /* <DEDUP_REMOVED lines=62> */
.L_x_69520:
[----:B------:R-:W-:Y:S05]  /*2a3d0*/  BSYNC.RECONVERGENT B2 ;  /* 0x0000000000027941 */ /* 0x000fea0003800200 */
.L_x_69519:
        /* <DEDUP_REMOVED lines=10> */
.L_x_69518:
[----:B------:R-:W-:Y:S05]  /*2a480*/  BSYNC.RECONVERGENT B1 ;  /* 0x0000000000017941 */ /* 0x000fea0003800200 */
.L_x_69517:
        /* <DEDUP_REMOVED lines=17> */
.L_x_69528:
        /* <DEDUP_REMOVED lines=12> */
.L_x_69530:
[----:B------:R-:W-:Y:S05]  /*2a660*/  BSYNC.RECONVERGENT B3 ;  /* 0x0000000000037941 */ /* 0x000fea0003800200 */
.L_x_69529:
        /* <DEDUP_REMOVED lines=61> */
.L_x_69527:
[----:B------:R-:W-:Y:S05]  /*2aa40*/  BSYNC.RECONVERGENT B2 ;  /* 0x0000000000027941 */ /* 0x000fea0003800200 */
.L_x_69526:
        /* <DEDUP_REMOVED lines=11> */
.L_x_69525:
[----:B------:R-:W-:Y:S05]  /*2ab00*/  BSYNC.RECONVERGENT B1 ;  /* 0x0000000000017941 */ /* 0x000fea0003800200 */
.L_x_69524:
        /* <DEDUP_REMOVED lines=17> */
.L_x_69535:
        /* <DEDUP_REMOVED lines=12> */
.L_x_69537:
[----:B------:R-:W-:Y:S05]  /*2ace0*/  BSYNC.RECONVERGENT B3 ;  /* 0x0000000000037941 */ /* 0x000fea0003800200 */
.L_x_69536:
        /* <DEDUP_REMOVED lines=61> */
.L_x_69534:
[----:B------:R-:W-:Y:S05]  /*2b0c0*/  BSYNC.RECONVERGENT B2 ;  /* 0x0000000000027941 */ /* 0x000fea0003800200 */
.L_x_69533:
        /* <DEDUP_REMOVED lines=11> */
.L_x_69532:
[----:B------:R-:W-:Y:S05]  /*2b180*/  BSYNC.RECONVERGENT B1 ;  /* 0x0000000000017941 */ /* 0x000fea0003800200 */
.L_x_69531:
        /* <DEDUP_REMOVED lines=17> */
.L_x_69542:
        /* <DEDUP_REMOVED lines=12> */
.L_x_69544:
[----:B------:R-:W-:Y:S05]  /*2b360*/  BSYNC.RECONVERGENT B3 ;  /* 0x0000000000037941 */ /* 0x000fea0003800200 */
.L_x_69543:
        /* <DEDUP_REMOVED lines=61> */
.L_x_69541:
[----:B------:R-:W-:Y:S05]  /*2b740*/  BSYNC.RECONVERGENT B2 ;  /* 0x0000000000027941 */ /* 0x000fea0003800200 */
.L_x_69540:
        /* <DEDUP_REMOVED lines=11> */
.L_x_69539:
[----:B------:R-:W-:Y:S05]  /*2b800*/  BSYNC.RECONVERGENT B1 ;  /* 0x0000000000017941 */ /* 0x000fea0003800200 */
.L_x_69538:
        /* <DEDUP_REMOVED lines=17> */
.L_x_69549:
        /* <DEDUP_REMOVED lines=12> */
.L_x_69551:
[----:B------:R-:W-:Y:S05]  /*2b9e0*/  BSYNC.RECONVERGENT B3 ;  /* 0x0000000000037941 */ /* 0x000fea0003800200 */
.L_x_69550:
        /* <DEDUP_REMOVED lines=61> */
.L_x_69548:
[----:B------:R-:W-:Y:S05]  /*2bdc0*/  BSYNC.RECONVERGENT B2 ;  /* 0x0000000000027941 */ /* 0x000fea0003800200 */
.L_x_69547:
        /* <DEDUP_REMOVED lines=11> */
.L_x_69546:
[----:B------:R-:W-:Y:S05]  /*2be80*/  BSYNC.RECONVERGENT B1 ;  /* 0x0000000000017941 */ /* 0x000fea0003800200 */
.L_x_69545:
        /* <DEDUP_REMOVED lines=17> */
.L_x_69556:
        /* <DEDUP_REMOVED lines=12> */
.L_x_69558:
[----:B------:R-:W-:Y:S05]  /*2c060*/  BSYNC.RECONVERGENT B3 ;  /* 0x0000000000037941 */ /* 0x000fea0003800200 */
.L_x_69557:
        /* <DEDUP_REMOVED lines=61> */
.L_x_69555:
[----:B------:R-:W-:Y:S05]  /*2c440*/  BSYNC.RECONVERGENT B2 ;  /* 0x0000000000027941 */ /* 0x000fea0003800200 */
.L_x_69554:
        /* <DEDUP_REMOVED lines=11> */
.L_x_69553:
[----:B------:R-:W-:Y:S05]  /*2c500*/  BSYNC.RECONVERGENT B1 ;  /* 0x0000000000017941 */ /* 0x000fea0003800200 */
.L_x_69552:
        /* <DEDUP_REMOVED lines=17> */
.L_x_69563:
        /* <DEDUP_REMOVED lines=12> */
.L_x_69565:
[----:B------:R-:W-:Y:S05]  /*2c6e0*/  BSYNC.RECONVERGENT B3 ;  /* 0x0000000000037941 */ /* 0x000fea0003800200 */
.L_x_69564:
        /* <DEDUP_REMOVED lines=61> */
.L_x_69562:
[----:B------:R-:W-:Y:S05]  /*2cac0*/  BSYNC.RECONVERGENT B2 ;  /* 0x0000000000027941 */ /* 0x000fea0003800200 */
.L_x_69561:
        /* <DEDUP_REMOVED lines=11> */
.L_x_69560:
[----:B------:R-:W-:Y:S05]  /*2cb80*/  BSYNC.RECONVERGENT B1 ;  /* 0x0000000000017941 */ /* 0x000fea0003800200 */
.L_x_69559:
        /* <DEDUP_REMOVED lines=16> */
.L_x_69569:
        /* <DEDUP_REMOVED lines=12> */
.L_x_69571:
[----:B------:R-:W-:Y:S05]  /*2cd50*/  BSYNC.RECONVERGENT B2 ;  /* 0x0000000000027941 */ /* 0x000fea0003800200 */
.L_x_69570:
        /* <DEDUP_REMOVED lines=61> */
.L_x_69568:
[----:B------:R-:W-:Y:S05]  /*2d130*/  BSYNC.RECONVERGENT B1 ;  /* 0x0000000000017941 */ /* 0x000fea0003800200 */
.L_x_69567:
        /* <DEDUP_REMOVED lines=12> */
.L_x_69516:
        /* <DEDUP_REMOVED lines=21> */
.L_x_69576:
        /* <DEDUP_REMOVED lines=12> */
.L_x_69578:
[----:B------:R-:W-:Y:S05]  /*2d410*/  BSYNC.RECONVERGENT B3 ;  /* 0x0000000000037941 */ /* 0x000fea0003800200 */
.L_x_69577:
        /* <DEDUP_REMOVED lines=62> */
.L_x_69575:
[----:B------:R-:W-:Y:S05]  /*2d800*/  BSYNC.RECONVERGENT B2 ;  /* 0x0000000000027941 */ /* 0x000fea0003800200 */
.L_x_69574:
        /* <DEDUP_REMOVED lines=10> */
.L_x_69573:
[----:B------:R-:W-:Y:S05]  /*2d8b0*/  BSYNC.RECONVERGENT B1 ;  /* 0x0000000000017941 */ /* 0x000fea0003800200 */
.L_x_69572:
        /* <DEDUP_REMOVED lines=17> */
.L_x_69583:
        /* <DEDUP_REMOVED lines=12> */
.L_x_69585:
[----:B------:R-:W-:Y:S05]  /*2da90*/  BSYNC.RECONVERGENT B3 ;  /* 0x0000000000037941 */ /* 0x000fea0003800200 */
.L_x_69584:
        /* <DEDUP_REMOVED lines=61> */
.L_x_69582:
[----:B------:R-:W-:Y:S05]  /*2de70*/  BSYNC.RECONVERGENT B2 ;  /* 0x0000000000027941 */ /* 0x000fea0003800200 */
.L_x_69581:
        /* <DEDUP_REMOVED lines=11> */
.L_x_69580:
[----:B------:R-:W-:Y:S05]  /*2df30*/  BSYNC.RECONVERGENT B1 ;  /* 0x0000000000017941 */ /* 0x000fea0003800200 */
.L_x_69579:
        /* <DEDUP_REMOVED lines=17> */
.L_x_69590:
        /* <DEDUP_REMOVED lines=12> */
.L_x_69592:
[----:B------:R-:W-:Y:S05]  /*2e110*/  BSYNC.RECONVERGENT B3 ;  /* 0x0000000000037941 */ /* 0x000fea0003800200 */
.L_x_69591:
        /* <DEDUP_REMOVED lines=61> */
.L_x_69589:
[----:B------:R-:W-:Y:S05]  /*2e4f0*/  BSYNC.RECONVERGENT B2 ;  /* 0x0000000000027941 */ /* 0x000fea0003800200 */
.L_x_69588:
        /* <DEDUP_REMOVED lines=11> */
.L_x_69587:
[----:B------:R-:W-:Y:S05]  /*2e5b0*/  BSYNC.RECONVERGENT B1 ;  /* 0x0000000000017941 */ /* 0x000fea0003800200 */
.L_x_69586:
        /* <DEDUP_REMOVED lines=17> */
.L_x_69597:
        /* <DEDUP_REMOVED lines=12> */
.L_x_69599:
[----:B------:R-:W-:Y:S05]  /*2e790*/  BSYNC.RECONVERGENT B3 ;  /* 0x0000000000037941 */ /* 0x000fea0003800200 */
.L_x_69598:
        /* <DEDUP_REMOVED lines=61> */
.L_x_69596:
[----:B------:R-:W-:Y:S05]  /*2eb70*/  BSYNC.RECONVERGENT B2 ;  /* 0x0000000000027941 */ /* 0x000fea0003800200 */
.L_x_69595:
        /* <DEDUP_REMOVED lines=11> */
.L_x_69594:
[----:B------:R-:W-:Y:S05]  /*2ec30*/  BSYNC.RECONVERGENT B1 ;  /* 0x0000000000017941 */ /* 0x000fea0003800200 */
.L_x_69593:
        /* <DEDUP_REMOVED lines=17> */
.L_x_69604:
        /* <DEDUP_REMOVED lines=12> */
.L_x_69606:
[----:B------:R-:W-:Y:S05]  /*2ee10*/  BSYNC.RECONVERGENT B3 ;  /* 0x0000000000037941 */ /* 0x000fea0003800200 */
.L_x_69605:
        /* <DEDUP_REMOVED lines=61> */
.L_x_69603:
[----:B------:R-:W-:Y:S05]  /*2f1f0*/  BSYNC.RECONVERGENT B2 ;  /* 0x0000000000027941 */ /* 0x000fea0003800200 */
.L_x_69602:
        /* <DEDUP_REMOVED lines=11> */
.L_x_69601:
[----:B------:R-:W-:Y:S05]  /*2f2b0*/  BSYNC.RECONVERGENT B1 ;  /* 0x0000000000017941 */ /* 0x000fea0003800200 */
.L_x_69600:
        /* <DEDUP_REMOVED lines=17> */
.L_x_69611:
        /* <DEDUP_REMOVED lines=12> */
.L_x_69613:
[----:B------:R-:W-:Y:S05]  /*2f490*/  BSYNC.RECONVERGENT B3 ;  /* 0x0000000000037941 */ /* 0x000fea0003800200 */
.L_x_69612:
        /* <DEDUP_REMOVED lines=61> */
.L_x_69610:
[----:B------:R-:W-:Y:S05]  /*2f870*/  BSYNC.RECONVERGENT B2 ;  /* 0x0000000000027941 */ /* 0x000fea0003800200 */
.L_x_69609:
        /* <DEDUP_REMOVED lines=11> */
.L_x_69608:
[----:B------:R-:W-:Y:S05]  /*2f930*/  BSYNC.RECONVERGENT B1 ;  /* 0x0000000000017941 */ /* 0x000fea0003800200 */
.L_x_69607:
        /* <DEDUP_REMOVED lines=17> */
.L_x_69618:
        /* <DEDUP_REMOVED lines=12> */
.L_x_69620:
[----:B------:R-:W-:Y:S05]  /*2fb10*/  BSYNC.RECONVERGENT B3 ;  /* 0x0000000000037941 */ /* 0x000fea0003800200 */
.L_x_69619:
        /* <DEDUP_REMOVED lines=61> */
.L_x_69617:
[----:B------:R-:W-:Y:S05]  /*2fef0*/  BSYNC.RECONVERGENT B2 ;  /* 0x0000000000027941 */ /* 0x000fea0003800200 */
.L_x_69616:
        /* <DEDUP_REMOVED lines=11> */
.L_x_69615:
[----:B------:R-:W-:Y:S05]  /*2ffb0*/  BSYNC.RECONVERGENT B1 ;  /* 0x0000000000017941 */ /* 0x000fea0003800200 */
.L_x_69614:
        /* <DEDUP_REMOVED lines=16> */
.L_x_69623:
        /* <DEDUP_REMOVED lines=12> */
.L_x_69625:
[----:B------:R-:W-:Y:S05]  /*30180*/  BSYNC.RECONVERGENT B2 ;  /* 0x0000000000027941 */ /* 0x000fea0003800200 */
.L_x_69624:
        /* <DEDUP_REMOVED lines=61> */
.L_x_69622:
[----:B------:R-:W-:Y:S05]  /*30560*/  BSYNC.RECONVERGENT B1 ;  /* 0x0000000000017941 */ /* 0x000fea0003800200 */
.L_x_69621:
        /* <DEDUP_REMOVED lines=11> */
.L_x_69566:
[----:B------:R-:W-:Y:S05]  /*30620*/  BSYNC.RECONVERGENT B0 ;  /* 0x0000000000007941 */ /* 0x000fea0003800200 */
.L_x_69515:
        /* <DEDUP_REMOVED lines=27> */
.L_x_69627:
[----:B------:R-:W-:Y:S05]  /*307e0*/  BSYNC.RECONVERGENT B0 ;  /* 0x0000000000007941 */ /* 0x000fea0003800200 */
.L_x_69626:
        /* <DEDUP_REMOVED lines=33> */
.L_x_69634:
        /* <DEDUP_REMOVED lines=12> */
.L_x_69636:
[----:B------:R-:W-:Y:S05]  /*30ac0*/  BSYNC.RECONVERGENT B3 ;  /* 0x0000000000037941 */ /* 0x000fea0003800200 */
.L_x_69635:
        /* <DEDUP_REMOVED lines=62> */
.L_x_69633:
[----:B------:R-:W-:Y:S05]  /*30eb0*/  BSYNC.RECONVERGENT B2 ;  /* 0x0000000000027941 */ /* 0x000fea0003800200 */
.L_x_69632:
        /* <DEDUP_REMOVED lines=10> */
.L_x_69631:
[----:B------:R-:W-:Y:S05]  /*30f60*/  BSYNC.RECONVERGENT B1 ;  /* 0x0000000000017941 */ /* 0x000fea0003800200 */
.L_x_69630:
        /* <DEDUP_REMOVED lines=17> */
.L_x_69641:
        /* <DEDUP_REMOVED lines=12> */
.L_x_69643:
[----:B------:R-:W-:Y:S05]  /*31140*/  BSYNC.RECONVERGENT B3 ;  /* 0x0000000000037941 */ /* 0x000fea0003800200 */
.L_x_69642:
        /* <DEDUP_REMOVED lines=62> */
.L_x_69640:
[----:B------:R-:W-:Y:S05]  /*31530*/  BSYNC.RECONVERGENT B2 ;  /* 0x0000000000027941 */ /* 0x000fea0003800200 */
.L_x_69639:
        /* <DEDUP_REMOVED lines=11> */
.L_x_69638:
[----:B------:R-:W-:Y:S05]  /*315f0*/  BSYNC.RECONVERGENT B1 ;  /* 0x0000000000017941 */ /* 0x000fea0003800200 */
.L_x_69637:
        /* <DEDUP_REMOVED lines=17> */
.L_x_69648:
        /* <DEDUP_REMOVED lines=12> */
.L_x_69650:
[----:B------:R-:W-:Y:S05]  /*317d0*/  BSYNC.RECONVERGENT B3 ;  /* 0x0000000000037941 */ /* 0x000fea0003800200 */
.L_x_69649:
        /* <DEDUP_REMOVED lines=62> */
.L_x_69647:
[----:B------:R-:W-:Y:S05]  /*31bc0*/  BSYNC.RECONVERGENT B2 ;  /* 0x0000000000027941 */ /* 0x000fea0003800200 */
.L_x_69646:
        /* <DEDUP_REMOVED lines=11> */
.L_x_69645:
[----:B------:R-:W-:Y:S05]  /*31c80*/  BSYNC.RECONVERGENT B1 ;  /* 0x0000000000017941 */ /* 0x000fea0003800200 */
.L_x_69644:
        /* <DEDUP_REMOVED lines=17> */
.L_x_69655:
        /* <DEDUP_REMOVED lines=12> */
.L_x_69657:
[----:B------:R-:W-:Y:S05]  /*31e60*/  BSYNC.RECONVERGENT B3 ;  /* 0x0000000000037941 */ /* 0x000fea0003800200 */
.L_x_69656:
        /* <DEDUP_REMOVED lines=62> */
.L_x_69654:
[----:B------:R-:W-:Y:S05]  /*32250*/  BSYNC.RECONVERGENT B2 ;  /* 0x0000000000027941 */ /* 0x000fea0003800200 */
.L_x_69653:
        /* <DEDUP_REMOVED lines=11> */
.L_x_69652:
[----:B------:R-:W-:Y:S05]  /*32310*/  BSYNC.RECONVERGENT B1 ;  /* 0x0000000000017941 */ /* 0x000fea0003800200 */
.L_x_69651:
        /* <DEDUP_REMOVED lines=17> */
.L_x_69662:
        /* <DEDUP_REMOVED lines=12> */
.L_x_69664:
[----:B------:R-:W-:Y:S05]  /*324f0*/  BSYNC.RECONVERGENT B3 ;  /* 0x0000000000037941 */ /* 0x000fea0003800200 */
.L_x_69663:
        /* <DEDUP_REMOVED lines=62> */
.L_x_69661:
[----:B------:R-:W-:Y:S05]  /*328e0*/  BSYNC.RECONVERGENT B2 ;  /* 0x0000000000027941 */ /* 0x000fea0003800200 */
.L_x_69660:
        /* <DEDUP_REMOVED lines=11> */
.L_x_69659:
[----:B------:R-:W-:Y:S05]  /*329a0*/  BSYNC.RECONVERGENT B1 ;  /* 0x0000000000017941 */ /* 0x000fea0003800200 */
.L_x_69658:
        /* <DEDUP_REMOVED lines=17> */
.L_x_69669:
        /* <DEDUP_REMOVED lines=12> */
.L_x_69671:
[----:B------:R-:W-:Y:S05]  /*32b80*/  BSYNC.RECONVERGENT B3 ;  /* 0x0000000000037941 */ /* 0x000fea0003800200 */
.L_x_69670:
        /* <DEDUP_REMOVED lines=62> */
.L_x_69668:
[----:B------:R-:W-:Y:S05]  /*32f70*/  BSYNC.RECONVERGENT B2 ;  /* 0x0000000000027941 */ /* 0x000fea0003800200 */
.L_x_69667:
        /* <DEDUP_REMOVED lines=11> */
.L_x_69666:
[----:B------:R-:W-:Y:S05]  /*33030*/  BSYNC.RECONVERGENT B1 ;  /* 0x0000000000017941 */ /* 0x000fea0003800200 */
.L_x_69665:
        /* <DEDUP_REMOVED lines=17> */
.L_x_69676:
        /* <DEDUP_REMOVED lines=12> */
.L_x_69678:
[----:B------:R-:W-:Y:S05]  /*33210*/  BSYNC.RECONVERGENT B3 ;  /* 0x0000000000037941 */ /* 0x000fea0003800200 */
.L_x_69677:
        /* <DEDUP_REMOVED lines=62> */
.L_x_69675:
[----:B------:R-:W-:Y:S05]  /*33600*/  BSYNC.RECONVERGENT B2 ;  /* 0x0000000000027941 */ /* 0x000fea0003800200 */
.L_x_69674:
        /* <DEDUP_REMOVED lines=11> */
.L_x_69673:
[----:B------:R-:W-:Y:S05]  /*336c0*/  BSYNC.RECONVERGENT B1 ;  /* 0x0000000000017941 */ /* 0x000fea0003800200 */
.L_x_69672:
        /* <DEDUP_REMOVED lines=16> */
.L_x_69682:
        /* <DEDUP_REMOVED lines=12> */
.L_x_69684:
[----:B------:R-:W-:Y:S05]  /*33890*/  BSYNC.RECONVERGENT B2 ;  /* 0x0000000000027941 */ /* 0x000fea0003800200 */
.L_x_69683:
        /* <DEDUP_REMOVED lines=62> */
.L_x_69681:
[----:B------:R-:W-:Y:S05]  /*33c80*/  BSYNC.RECONVERGENT B1 ;  /* 0x0000000000017941 */ /* 0x000fea0003800200 */
.L_x_69680:
        /* <DEDUP_REMOVED lines=12> */
.L_x_69629:
        /* <DEDUP_REMOVED lines=21> */
.L_x_69689:
        /* <DEDUP_REMOVED lines=12> */
.L_x_69691:
[----:B------:R-:W-:Y:S05]  /*33f60*/  BSYNC.RECONVERGENT B3 ;  /* 0x0000000000037941 */ /* 0x000fea0003800200 */
.L_x_69690:
        /* <DEDUP_REMOVED lines=62> */
.L_x_69688:
[----:B------:R-:W-:Y:S05]  /*34350*/  BSYNC.RECONVERGENT B2 ;  /* 0x0000000000027941 */ /* 0x000fea0003800200 */
.L_x_69687:
        /* <DEDUP_REMOVED lines=10> */
.L_x_69686:
[----:B------:R-:W-:Y:S05]  /*34400*/  BSYNC.RECONVERGENT B1 ;  /* 0x0000000000017941 */ /* 0x000fea0003800200 */
.L_x_69685:
        /* <DEDUP_REMOVED lines=17> */
.L_x_69696:
        /* <DEDUP_REMOVED lines=12> */
.L_x_69698:
[----:B------:R-:W-:Y:S05]  /*345e0*/  BSYNC.RECONVERGENT B3 ;  /* 0x0000000000037941 */ /* 0x000fea0003800200 */
.L_x_69697:
        /* <DEDUP_REMOVED lines=62> */
.L_x_69695:
[----:B------:R-:W-:Y:S05]  /*349d0*/  BSYNC.RECONVERGENT B2 ;  /* 0x0000000000027941 */ /* 0x000fea0003800200 */
.L_x_69694:
        /* <DEDUP_REMOVED lines=11> */
.L_x_69693:
[----:B------:R-:W-:Y:S05]  /*34a90*/  BSYNC.RECONVERGENT B1 ;  /* 0x0000000000017941 */ /* 0x000fea0003800200 */
.L_x_69692:
        /* <DEDUP_REMOVED lines=17> */
.L_x_69703:
        /* <DEDUP_REMOVED lines=12> */
.L_x_69705:
[----:B------:R-:W-:Y:S05]  /*34c70*/  BSYNC.RECONVERGENT B3 ;  /* 0x0000000000037941 */ /* 0x000fea0003800200 */
.L_x_69704:
        /* <DEDUP_REMOVED lines=62> */
.L_x_69702:
[----:B------:R-:W-:Y:S05]  /*35060*/  BSYNC.RECONVERGENT B2 ;  /* 0x0000000000027941 */ /* 0x000fea0003800200 */
.L_x_69701:
        /* <DEDUP_REMOVED lines=11> */
.L_x_69700:
[----:B------:R-:W-:Y:S05]  /*35120*/  BSYNC.RECONVERGENT B1 ;  /* 0x0000000000017941 */ /* 0x000fea0003800200 */
.L_x_69699:
        /* <DEDUP_REMOVED lines=17> */
.L_x_69710:
        /* <DEDUP_REMOVED lines=12> */
.L_x_69712:
[----:B------:R-:W-:Y:S05]  /*35300*/  BSYNC.RECONVERGENT B3 ;  /* 0x0000000000037941 */ /* 0x000fea0003800200 */
.L_x_69711:
        /* <DEDUP_REMOVED lines=62> */
.L_x_69709:
[----:B------:R-:W-:Y:S05]  /*356f0*/  BSYNC.RECONVERGENT B2 ;  /* 0x0000000000027941 */ /* 0x000fea0003800200 */
.L_x_69708:
        /* <DEDUP_REMOVED lines=11> */
.L_x_69707:
[----:B------:R-:W-:Y:S05]  /*357b0*/  BSYNC.RECONVERGENT B1 ;  /* 0x0000000000017941 */ /* 0x000fea0003800200 */
.L_x_69706:
        /* <DEDUP_REMOVED lines=17> */
.L_x_69717:
        /* <DEDUP_REMOVED lines=12> */
.L_x_69719:
[----:B------:R-:W-:Y:S05]  /*35990*/  BSYNC.RECONVERGENT B3 ;  /* 0x0000000000037941 */ /* 0x000fea0003800200 */
.L_x_69718:
        /* <DEDUP_REMOVED lines=62> */
.L_x_69716:
[----:B------:R-:W-:Y:S05]  /*35d80*/  BSYNC.RECONVERGENT B2 ;  /* 0x0000000000027941 */ /* 0x000fea0003800200 */
.L_x_69715:
        /* <DEDUP_REMOVED lines=11> */
.L_x_69714:
[----:B------:R-:W-:Y:S05]  /*35e40*/  BSYNC.RECONVERGENT B1 ;  /* 0x0000000000017941 */ /* 0x000fea0003800200 */
.L_x_69713:
        /* <DEDUP_REMOVED lines=17> */
.L_x_69724:
        /* <DEDUP_REMOVED lines=12> */
.L_x_69726:
[----:B------:R-:W-:Y:S05]  /*36020*/  BSYNC.RECONVERGENT B3 ;  /* 0x0000000000037941 */ /* 0x000fea0003800200 */
.L_x_69725:
        /* <DEDUP_REMOVED lines=62> */
.L_x_69723:
[----:B------:R-:W-:Y:S05]  /*36410*/  BSYNC.RECONVERGENT B2 ;  /* 0x0000000000027941 */ /* 0x000fea0003800200 */
.L_x_69722:
        /* <DEDUP_REMOVED lines=11> */
.L_x_69721:
[----:B------:R-:W-:Y:S05]  /*364d0*/  BSYNC.RECONVERGENT B1 ;  /* 0x0000000000017941 */ /* 0x000fea0003800200 */
.L_x_69720:
        /* <DEDUP_REMOVED lines=17> */
.L_x_69731:
        /* <DEDUP_REMOVED lines=12> */
.L_x_69733:
[----:B------:R-:W-:Y:S05]  /*366b0*/  BSYNC.RECONVERGENT B3 ;  /* 0x0000000000037941 */ /* 0x000fea0003800200 */
.L_x_69732:
        /* <DEDUP_REMOVED lines=62> */
.L_x_69730:
[----:B------:R-:W-:Y:S05]  /*36aa0*/  BSYNC.RECONVERGENT B2 ;  /* 0x0000000000027941 */ /* 0x000fea0003800200 */
.L_x_69729:
        /* <DEDUP_REMOVED lines=11> */
.L_x_69728:
[----:B------:R-:W-:Y:S05]  /*36b60*/  BSYNC.RECONVERGENT B1 ;  /* 0x0000000000017941 */ /* 0x000fea0003800200 */
.L_x_69727:
        /* <DEDUP_REMOVED lines=16> */
.L_x_69736:
        /* <DEDUP_REMOVED lines=12> */
.L_x_69738:
[----:B------:R-:W-:Y:S05]  /*36d30*/  BSYNC.RECONVERGENT B2 ;  /* 0x0000000000027941 */ /* 0x000fea0003800200 */
.L_x_69737:
        /* <DEDUP_REMOVED lines=62> */
.L_x_69735:
[----:B------:R-:W-:Y:S05]  /*37120*/  BSYNC.RECONVERGENT B1 ;  /* 0x0000000000017941 */ /* 0x000fea0003800200 */
.L_x_69734:
        /* <DEDUP_REMOVED lines=11> */
.L_x_69679:
[----:B------:R-:W-:Y:S05]  /*371e0*/  BSYNC.RECONVERGENT B0 ;  /* 0x0000000000007941 */ /* 0x000fea0003800200 */
.L_x_69628:
        /* <DEDUP_REMOVED lines=27> */
.L_x_69740:
[----:B------:R-:W-:Y:S05]  /*373a0*/  BSYNC.RECONVERGENT B0 ;  /* 0x0000000000007941 */ /* 0x000fea0003800200 */
.L_x_69739:
        /* <DEDUP_REMOVED lines=33> */
.L_x_69747:
        /* <DEDUP_REMOVED lines=12> */
.L_x_69749:
[----:B------:R-:W-:Y:S05]  /*37680*/  BSYNC.RECONVERGENT B3 ;  /* 0x0000000000037941 */ /* 0x000fea0003800200 */
.L_x_69748:
        /* <DEDUP_REMOVED lines=62> */
.L_x_69746:
[----:B------:R-:W-:Y:S05]  /*37a70*/  BSYNC.RECONVERGENT B2 ;  /* 0x0000000000027941 */ /* 0x000fea0003800200 */
.L_x_69745:
        /* <DEDUP_REMOVED lines=10> */
.L_x_69744:
[----:B------:R-:W-:Y:S05]  /*37b20*/  BSYNC.RECONVERGENT B1 ;  /* 0x0000000000017941 */ /* 0x000fea0003800200 */
.L_x_69743:
        /* <DEDUP_REMOVED lines=17> */
.L_x_69754:
        /* <DEDUP_REMOVED lines=12> */
.L_x_69756:
[----:B------:R-:W-:Y:S05]  /*37d00*/  BSYNC.RECONVERGENT B3 ;  /* 0x0000000000037941 */ /* 0x000fea0003800200 */
.L_x_69755:
        /* <DEDUP_REMOVED lines=61> */
.L_x_69753:
[----:B------:R-:W-:Y:S05]  /*380e0*/  BSYNC.RECONVERGENT B2 ;  /* 0x0000000000027941 */ /* 0x000fea0003800200 */
.L_x_69752:
        /* <DEDUP_REMOVED lines=11> */
.L_x_69751:
[----:B------:R-:W-:Y:S05]  /*381a0*/  BSYNC.RECONVERGENT B1 ;  /* 0x0000000000017941 */ /* 0x000fea0003800200 */
.L_x_69750:
        /* <DEDUP_REMOVED lines=17> */
.L_x_69761:
        /* <DEDUP_REMOVED lines=12> */
.L_x_69763:
[----:B------:R-:W-:Y:S05]  /*38380*/  BSYNC.RECONVERGENT B3 ;  /* 0x0000000000037941 */ /* 0x000fea0003800200 */
.L_x_69762:
        /* <DEDUP_REMOVED lines=61> */
.L_x_69760:
[----:B------:R-:W-:Y:S05]  /*38760*/  BSYNC.RECONVERGENT B2 ;  /* 0x0000000000027941 */ /* 0x000fea0003800200 */
.L_x_69759:
        /* <DEDUP_REMOVED lines=11> */
.L_x_69758:
[----:B------:R-:W-:Y:S05]  /*38820*/  BSYNC.RECONVERGENT B1 ;  /* 0x0000000000017941 */ /* 0x000fea0003800200 */
.L_x_69757:
        /* <DEDUP_REMOVED lines=17> */
.L_x_69768:
        /* <DEDUP_REMOVED lines=12> */
.L_x_69770:
[----:B------:R-:W-:Y:S05]  /*38a00*/  BSYNC.RECONVERGENT B3 ;  /* 0x0000000000037941 */ /* 0x000fea0003800200 */
.L_x_69769:
        /* <DEDUP_REMOVED lines=61> */
.L_x_69767:
[----:B------:R-:W-:Y:S05]  /*38de0*/  BSYNC.RECONVERGENT B2 ;  /* 0x0000000000027941 */ /* 0x000fea0003800200 */
.L_x_69766:
        /* <DEDUP_REMOVED lines=11> */
.L_x_69765:
[----:B------:R-:W-:Y:S05]  /*38ea0*/  BSYNC.RECONVERGENT B1 ;  /* 0x0000000000017941 */ /* 0x000fea0003800200 */
.L_x_69764:
        /* <DEDUP_REMOVED lines=17> */
.L_x_69775:
        /* <DEDUP_REMOVED lines=12> */
.L_x_69777:
[----:B------:R-:W-:Y:S05]  /*39080*/  BSYNC.RECONVERGENT B3 ;  /* 0x0000000000037941 */ /* 0x000fea0003800200 */
.L_x_69776:
        /* <DEDUP_REMOVED lines=61> */
.L_x_69774:
[----:B------:R-:W-:Y:S05]  /*39460*/  BSYNC.RECONVERGENT B2 ;  /* 0x0000000000027941 */ /* 0x000fea0003800200 */
.L_x_69773:
        /* <DEDUP_REMOVED lines=11> */
.L_x_69772:
[----:B------:R-:W-:Y:S05]  /*39520*/  BSYNC.RECONVERGENT B1 ;  /* 0x0000000000017941 */ /* 0x000fea0003800200 */
.L_x_69771:
        /* <DEDUP_REMOVED lines=17> */
.L_x_69782:
        /* <DEDUP_REMOVED lines=12> */
.L_x_69784:
[----:B------:R-:W-:Y:S05]  /*39700*/  BSYNC.RECONVERGENT B3 ;  /* 0x0000000000037941 */ /* 0x000fea0003800200 */
.L_x_69783:
        /* <DEDUP_REMOVED lines=61> */
.L_x_69781:
[----:B------:R-:W-:Y:S05]  /*39ae0*/  BSYNC.RECONVERGENT B2 ;  /* 0x0000000000027941 */ /* 0x000fea0003800200 */
.L_x_69780:
        /* <DEDUP_REMOVED lines=11> */
.L_x_69779:
[----:B------:R-:W-:Y:S05]  /*39ba0*/  BSYNC.RECONVERGENT B1 ;  /* 0x0000000000017941 */ /* 0x000fea0003800200 */
.L_x_69778:
        /* <DEDUP_REMOVED lines=17> */
.L_x_69789:
        /* <DEDUP_REMOVED lines=12> */
.L_x_69791:
[----:B------:R-:W-:Y:S05]  /*39d80*/  BSYNC.RECONVERGENT B3 ;  /* 0x0000000000037941 */ /* 0x000fea0003800200 */
.L_x_69790:
        /* <DEDUP_REMOVED lines=61> */
.L_x_69788:
[----:B------:R-:W-:Y:S05]  /*3a160*/  BSYNC.RECONVERGENT B2 ;  /* 0x0000000000027941 */ /* 0x000fea0003800200 */
.L_x_69787:
        /* <DEDUP_REMOVED lines=11> */
.L_x_69786:
[----:B------:R-:W-:Y:S05]  /*3a220*/  BSYNC.RECONVERGENT B1 ;  /* 0x0000000000017941 */ /* 0x000fea0003800200 */
.L_x_69785:
        /* <DEDUP_REMOVED lines=16> */
.L_x_69795:
        /* <DEDUP_REMOVED lines=12> */
.L_x_69797:
[----:B------:R-:W-:Y:S05]  /*3a3f0*/  BSYNC.RECONVERGENT B2 ;  /* 0x0000000000027941 */ /* 0x000fea0003800200 */
.L_x_69796:
        /* <DEDUP_REMOVED lines=61> */
.L_x_69794:
[----:B------:R-:W-:Y:S05]  /*3a7d0*/  BSYNC.RECONVERGENT B1 ;  /* 0x0000000000017941 */ /* 0x000fea0003800200 */
.L_x_69793:
        /* <DEDUP_REMOVED lines=12> */
.L_x_69742:
        /* <DEDUP_REMOVED lines=21> */
.L_x_69802:
        /* <DEDUP_REMOVED lines=12> */
.L_x_69804:
[----:B------:R-:W-:Y:S05]  /*3aab0*/  BSYNC.RECONVERGENT B3 ;  /* 0x0000000000037941 */ /* 0x000fea0003800200 */
.L_x_69803:
        /* <DEDUP_REMOVED lines=62> */
.L_x_69801:
[----:B------:R-:W-:Y:S05]  /*3aea0*/  BSYNC.RECONVERGENT B2 ;  /* 0x0000000000027941 */ /* 0x000fea0003800200 */
.L_x_69800:
        /* <DEDUP_REMOVED lines=10> */
.L_x_69799:
[----:B------:R-:W-:Y:S05]  /*3af50*/  BSYNC.RECONVERGENT B1 ;  /* 0x0000000000017941 */ /* 0x000fea0003800200 */
.L_x_69798:
        /* <DEDUP_REMOVED lines=17> */
.L_x_69809:
        /* <DEDUP_REMOVED lines=12> */
.L_x_69811:
[----:B------:R-:W-:Y:S05]  /*3b130*/  BSYNC.RECONVERGENT B3 ;  /* 0x0000000000037941 */ /* 0x000fea0003800200 */
.L_x_69810:
        /* <DEDUP_REMOVED lines=61> */
.L_x_69808:
[----:B------:R-:W-:Y:S05]  /*3b510*/  BSYNC.RECONVERGENT B2 ;  /* 0x0000000000027941 */ /* 0x000fea0003800200 */
.L_x_69807:
        /* <DEDUP_REMOVED lines=11> */
.L_x_69806:
[----:B------:R-:W-:Y:S05]  /*3b5d0*/  BSYNC.RECONVERGENT B1 ;  /* 0x0000000000017941 */ /* 0x000fea0003800200 */
.L_x_69805:
        /* <DEDUP_REMOVED lines=17> */
.L_x_69816:
        /* <DEDUP_REMOVED lines=12> */
.L_x_69818:
[----:B------:R-:W-:Y:S05]  /*3b7b0*/  BSYNC.RECONVERGENT B3 ;  /* 0x0000000000037941 */ /* 0x000fea0003800200 */
.L_x_69817:
        /* <DEDUP_REMOVED lines=61> */
.L_x_69815:
[----:B------:R-:W-:Y:S05]  /*3bb90*/  BSYNC.RECONVERGENT B2 ;  /* 0x0000000000027941 */ /* 0x000fea0003800200 */
.L_x_69814:
        /* <DEDUP_REMOVED lines=11> */
.L_x_69813:
[----:B------:R-:W-:Y:S05]  /*3bc50*/  BSYNC.RECONVERGENT B1 ;  /* 0x0000000000017941 */ /* 0x000fea0003800200 */
.L_x_69812:
        /* <DEDUP_REMOVED lines=17> */
.L_x_69823:
        /* <DEDUP_REMOVED lines=12> */
.L_x_69825:
[----:B------:R-:W-:Y:S05]  /*3be30*/  BSYNC.RECONVERGENT B3 ;  /* 0x0000000000037941 */ /* 0x000fea0003800200 */
.L_x_69824:
        /* <DEDUP_REMOVED lines=61> */
.L_x_69822:
[----:B------:R-:W-:Y:S05]  /*3c210*/  BSYNC.RECONVERGENT B2 ;  /* 0x0000000000027941 */ /* 0x000fea0003800200 */
.L_x_69821:
        /* <DEDUP_REMOVED lines=11> */
.L_x_69820:
[----:B------:R-:W-:Y:S05]  /*3c2d0*/  BSYNC.RECONVERGENT B1 ;  /* 0x0000000000017941 */ /* 0x000fea0003800200 */
.L_x_69819:
        /* <DEDUP_REMOVED lines=17> */
.L_x_69830:
        /* <DEDUP_REMOVED lines=12> */
.L_x_69832:
[----:B------:R-:W-:Y:S05]  /*3c4b0*/  BSYNC.RECONVERGENT B3 ;  /* 0x0000000000037941 */ /* 0x000fea0003800200 */
.L_x_69831:
        /* <DEDUP_REMOVED lines=61> */
.L_x_69829:
[----:B------:R-:W-:Y:S05]  /*3c890*/  BSYNC.RECONVERGENT B2 ;  /* 0x0000000000027941 */ /* 0x000fea0003800200 */
.L_x_69828:
        /* <DEDUP_REMOVED lines=11> */
.L_x_69827:
[----:B------:R-:W-:Y:S05]  /*3c950*/  BSYNC.RECONVERGENT B1 ;  /* 0x0000000000017941 */ /* 0x000fea0003800200 */
.L_x_69826:
        /* <DEDUP_REMOVED lines=17> */
.L_x_69837:
        /* <DEDUP_REMOVED lines=12> */
.L_x_69839:
[----:B------:R-:W-:Y:S05]  /*3cb30*/  BSYNC.RECONVERGENT B3 ;  /* 0x0000000000037941 */ /* 0x000fea0003800200 */
.L_x_69838:
        /* <DEDUP_REMOVED lines=61> */
.L_x_69836:
[----:B------:R-:W-:Y:S05]  /*3cf10*/  BSYNC.RECONVERGENT B2 ;  /* 0x0000000000027941 */ /* 0x000fea0003800200 */
.L_x_69835:
        /* <DEDUP_REMOVED lines=11> */
.L_x_69834:
[----:B------:R-:W-:Y:S05]  /*3cfd0*/  BSYNC.RECONVERGENT B1 ;  /* 0x0000000000017941 */ /* 0x000fea0003800200 */
.L_x_69833:
        /* <DEDUP_REMOVED lines=17> */
.L_x_69844:
        /* <DEDUP_REMOVED lines=12> */
.L_x_69846:
[----:B------:R-:W-:Y:S05]  /*3d1b0*/  BSYNC.RECONVERGENT B3 ;  /* 0x0000000000037941 */ /* 0x000fea0003800200 */
.L_x_69845:
        /* <DEDUP_REMOVED lines=61> */
.L_x_69843:
[----:B------:R-:W-:Y:S05]  /*3d590*/  BSYNC.RECONVERGENT B2 ;  /* 0x0000000000027941 */ /* 0x000fea0003800200 */
.L_x_69842:
        /* <DEDUP_REMOVED lines=11> */
.L_x_69841:
[----:B------:R-:W-:Y:S05]  /*3d650*/  BSYNC.RECONVERGENT B1 ;  /* 0x0000000000017941 */ /* 0x000fea0003800200 */
.L_x_69840:
        /* <DEDUP_REMOVED lines=16> */
.L_x_69849:
        /* <DEDUP_REMOVED lines=12> */
.L_x_69851:
[----:B------:R-:W-:Y:S05]  /*3d820*/  BSYNC.RECONVERGENT B2 ;  /* 0x0000000000027941 */ /* 0x000fea0003800200 */
.L_x_69850:
        /* <DEDUP_REMOVED lines=61> */
.L_x_69848:
[----:B------:R-:W-:Y:S05]  /*3dc00*/  BSYNC.RECONVERGENT B1 ;  /* 0x0000000000017941 */ /* 0x000fea0003800200 */
.L_x_69847:
        /* <DEDUP_REMOVED lines=11> */
.L_x_69792:
[----:B------:R-:W-:Y:S05]  /*3dcc0*/  BSYNC.RECONVERGENT B0 ;  /* 0x0000000000007941 */ /* 0x000fea0003800200 */
.L_x_69741:
        /* <DEDUP_REMOVED lines=27> */
.L_x_69853:
[----:B------:R-:W-:Y:S05]  /*3de80*/  BSYNC.RECONVERGENT B0 ;  /* 0x0000000000007941 */ /* 0x000fea0003800200 */
.L_x_69852:
        /* <DEDUP_REMOVED lines=33> */
.L_x_69860:
        /* <DEDUP_REMOVED lines=12> */
.L_x_69862:
[----:B------:R-:W-:Y:S05]  /*3e160*/  BSYNC.RECONVERGENT B3 ;  /* 0x0000000000037941 */ /* 0x000fea0003800200 */
.L_x_69861:
        /* <DEDUP_REMOVED lines=62> */
.L_x_69859:
[----:B------:R-:W-:Y:S05]  /*3e550*/  BSYNC.RECONVERGENT B2 ;  /* 0x0000000000027941 */ /* 0x000fea0003800200 */
.L_x_69858:
        /* <DEDUP_REMOVED lines=10> */
.L_x_69857:
[----:B------:R-:W-:Y:S05]  /*3e600*/  BSYNC.RECONVERGENT B1 ;  /* 0x0000000000017941 */ /* 0x000fea0003800200 */
.L_x_69856:
        /* <DEDUP_REMOVED lines=17> */
.L_x_69867:
        /* <DEDUP_REMOVED lines=12> */
.L_x_69869:
[----:B------:R-:W-:Y:S05]  /*3e7e0*/  BSYNC.RECONVERGENT B3 ;  /* 0x0000000000037941 */ /* 0x000fea0003800200 */
.L_x_69868:
        /* <DEDUP_REMOVED lines=62> */
.L_x_69866:
[----:B------:R-:W-:Y:S05]  /*3ebd0*/  BSYNC.RECONVERGENT B2 ;  /* 0x0000000000027941 */ /* 0x000fea0003800200 */
.L_x_69865:
        /* <DEDUP_REMOVED lines=11> */
.L_x_69864:
[----:B------:R-:W-:Y:S05]  /*3ec90*/  BSYNC.RECONVERGENT B1 ;  /* 0x0000000000017941 */ /* 0x000fea0003800200 */
.L_x_69863:
        /* <DEDUP_REMOVED lines=17> */
.L_x_69874:
        /* <DEDUP_REMOVED lines=12> */
.L_x_69876:
[----:B------:R-:W-:Y:S05]  /*3ee70*/  BSYNC.RECONVERGENT B3 ;  /* 0x0000000000037941 */ /* 0x000fea0003800200 */
.L_x_69875:
        /* <DEDUP_REMOVED lines=62> */
.L_x_69873:
[----:B------:R-:W-:Y:S05]  /*3f260*/  BSYNC.RECONVERGENT B2 ;  /* 0x0000000000027941 */ /* 0x000fea0003800200 */
.L_x_69872:
        /* <DEDUP_REMOVED lines=11> */
.L_x_69871:
[----:B------:R-:W-:Y:S05]  /*3f320*/  BSYNC.RECONVERGENT B1 ;  /* 0x0000000000017941 */ /* 0x000fea0003800200 */
.L_x_69870:
        /* <DEDUP_REMOVED lines=17> */
.L_x_69881:
        /* <DEDUP_REMOVED lines=12> */
.L_x_69883:
[----:B------:R-:W-:Y:S05]  /*3f500*/  BSYNC.RECONVERGENT B3 ;  /* 0x0000000000037941 */ /* 0x000fea0003800200 */
.L_x_69882:
        /* <DEDUP_REMOVED lines=62> */
.L_x_69880:
[----:B------:R-:W-:Y:S05]  /*3f8f0*/  BSYNC.RECONVERGENT B2 ;  /* 0x0000000000027941 */ /* 0x000fea0003800200 */
.L_x_69879:
        /* <DEDUP_REMOVED lines=11> */
.L_x_69878:
[----:B------:R-:W-:Y:S05]  /*3f9b0*/  BSYNC.RECONVERGENT B1 ;  /* 0x0000000000017941 */ /* 0x000fea0003800200 */
.L_x_69877:
        /* <DEDUP_REMOVED lines=17> */
.L_x_69888:
        /* <DEDUP_REMOVED lines=12> */
.L_x_69890:
[----:B------:R-:W-:Y:S05]  /*3fb90*/  BSYNC.RECONVERGENT B3 ;  /* 0x0000000000037941 */ /* 0x000fea0003800200 */
.L_x_69889:
        /* <DEDUP_REMOVED lines=62> */
.L_x_69887:
[----:B------:R-:W-:Y:S05]  /*3ff80*/  BSYNC.RECONVERGENT B2 ;  /* 0x0000000000027941 */ /* 0x000fea0003800200 */
.L_x_69886:
        /* <DEDUP_REMOVED lines=11> */
.L_x_69885:
[----:B------:R-:W-:Y:S05]  /*40040*/  BSYNC.RECONVERGENT B1 ;  /* 0x0000000000017941 */ /* 0x000fea0003800200 */
.L_x_69884:
        /* <DEDUP_REMOVED lines=17> */
.L_x_69895:
        /* <DEDUP_REMOVED lines=12> */
.L_x_69897:
[----:B------:R-:W-:Y:S05]  /*40220*/  BSYNC.RECONVERGENT B3 ;  /* 0x0000000000037941 */ /* 0x000fea0003800200 */
.L_x_69896:
        /* <DEDUP_REMOVED lines=62> */
.L_x_69894:
[----:B------:R-:W-:Y:S05]  /*40610*/  BSYNC.RECONVERGENT B2 ;  /* 0x0000000000027941 */ /* 0x000fea0003800200 */
.L_x_69893:
        /* <DEDUP_REMOVED lines=11> */
.L_x_69892:
[----:B------:R-:W-:Y:S05]  /*406d0*/  BSYNC.RECONVERGENT B1 ;  /* 0x0000000000017941 */ /* 0x000fea0003800200 */
.L_x_69891:
        /* <DEDUP_REMOVED lines=17> */
.L_x_69902:
        /* <DEDUP_REMOVED lines=12> */
.L_x_69904:
[----:B------:R-:W-:Y:S05]  /*408b0*/  BSYNC.RECONVERGENT B3 ;  /* 0x0000000000037941 */ /* 0x000fea0003800200 */
.L_x_69903:
        /* <DEDUP_REMOVED lines=62> */
.L_x_69901:
[----:B------:R-:W-:Y:S05]  /*40ca0*/  BSYNC.RECONVERGENT B2 ;  /* 0x0000000000027941 */ /* 0x000fea0003800200 */
.L_x_69900:
        /* <DEDUP_REMOVED lines=11> */
.L_x_69899:
[----:B------:R-:W-:Y:S05]  /*40d60*/  BSYNC.RECONVERGENT B1 ;  /* 0x0000000000017941 */ /* 0x000fea0003800200 */
.L_x_69898:
        /* <DEDUP_REMOVED lines=16> */
.L_x_69908:
        /* <DEDUP_REMOVED lines=12> */
.L_x_69910:
[----:B------:R-:W-:Y:S05]  /*40f30*/  BSYNC.RECONVERGENT B2 ;  /* 0x0000000000027941 */ /* 0x000fea0003800200 */
.L_x_69909:
        /* <DEDUP_REMOVED lines=62> */
.L_x_69907:
[----:B------:R-:W-:Y:S05]  /*41320*/  BSYNC.RECONVERGENT B1 ;  /* 0x0000000000017941 */ /* 0x000fea0003800200 */
.L_x_69906:
        /* <DEDUP_REMOVED lines=12> */
.L_x_69855:
        /* <DEDUP_REMOVED lines=21> */
.L_x_69915:
        /* <DEDUP_REMOVED lines=12> */
.L_x_69917:
[----:B------:R-:W-:Y:S05]  /*41600*/  BSYNC.RECONVERGENT B3 ;  /* 0x0000000000037941 */ /* 0x000fea0003800200 */
.L_x_69916:
        /* <DEDUP_REMOVED lines=62> */
.L_x_69914:
[----:B------:R-:W-:Y:S05]  /*419f0*/  BSYNC.RECONVERGENT B2 ;  /* 0x0000000000027941 */ /* 0x000fea0003800200 */
.L_x_69913:
        /* <DEDUP_REMOVED lines=10> */
.L_x_69912:
[----:B------:R-:W-:Y:S05]  /*41aa0*/  BSYNC.RECONVERGENT B1 ;  /* 0x0000000000017941 */ /* 0x000fea0003800200 */
.L_x_69911:
        /* <DEDUP_REMOVED lines=17> */
.L_x_69922:
        /* <DEDUP_REMOVED lines=12> */
.L_x_69924:
[----:B------:R-:W-:Y:S05]  /*41c80*/  BSYNC.RECONVERGENT B3 ;  /* 0x0000000000037941 */ /* 0x000fea0003800200 */
.L_x_69923:
        /* <DEDUP_REMOVED lines=62> */
.L_x_69921:
[----:B------:R-:W-:Y:S05]  /*42070*/  BSYNC.RECONVERGENT B2 ;  /* 0x0000000000027941 */ /* 0x000fea0003800200 */
.L_x_69920:
        /* <DEDUP_REMOVED lines=11> */
.L_x_69919:
[----:B------:R-:W-:Y:S05]  /*42130*/  BSYNC.RECONVERGENT B1 ;  /* 0x0000000000017941 */ /* 0x000fea0003800200 */
.L_x_69918:
        /* <DEDUP_REMOVED lines=17> */
.L_x_69929:
        /* <DEDUP_REMOVED lines=12> */
.L_x_69931:
[----:B------:R-:W-:Y:S05]  /*42310*/  BSYNC.RECONVERGENT B3 ;  /* 0x0000000000037941 */ /* 0x000fea0003800200 */
.L_x_69930:
        /* <DEDUP_REMOVED lines=62> */
.L_x_69928:
[----:B------:R-:W-:Y:S05]  /*42700*/  BSYNC.RECONVERGENT B2 ;  /* 0x0000000000027941 */ /* 0x000fea0003800200 */
.L_x_69927:
        /* <DEDUP_REMOVED lines=11> */
.L_x_69926:
[----:B------:R-:W-:Y:S05]  /*427c0*/  BSYNC.RECONVERGENT B1 ;  /* 0x0000000000017941 */ /* 0x000fea0003800200 */
.L_x_69925:
        /* <DEDUP_REMOVED lines=17> */
.L_x_69936:
        /* <DEDUP_REMOVED lines=12> */
.L_x_69938:
[----:B------:R-:W-:Y:S05]  /*429a0*/  BSYNC.RECONVERGENT B3 ;  /* 0x0000000000037941 */ /* 0x000fea0003800200 */
.L_x_69937:
        /* <DEDUP_REMOVED lines=62> */
.L_x_69935:
[----:B------:R-:W-:Y:S05]  /*42d90*/  BSYNC.RECONVERGENT B2 ;  /* 0x0000000000027941 */ /* 0x000fea0003800200 */
.L_x_69934:
        /* <DEDUP_REMOVED lines=11> */
.L_x_69933:
[----:B------:R-:W-:Y:S05]  /*42e50*/  BSYNC.RECONVERGENT B1 ;  /* 0x0000000000017941 */ /* 0x000fea0003800200 */
.L_x_69932:
        /* <DEDUP_REMOVED lines=17> */
.L_x_69943:
        /* <DEDUP_REMOVED lines=12> */
.L_x_69945:
[----:B------:R-:W-:Y:S05]  /*43030*/  BSYNC.RECONVERGENT B3 ;  /* 0x0000000000037941 */ /* 0x000fea0003800200 */
.L_x_69944:
        /* <DEDUP_REMOVED lines=62> */
.L_x_69942:
[----:B------:R-:W-:Y:S05]  /*43420*/  BSYNC.RECONVERGENT B2 ;  /* 0x0000000000027941 */ /* 0x000fea0003800200 */
.L_x_69941:
        /* <DEDUP_REMOVED lines=11> */
.L_x_69940:
[----:B------:R-:W-:Y:S05]  /*434e0*/  BSYNC.RECONVERGENT B1 ;  /* 0x0000000000017941 */ /* 0x000fea0003800200 */
.L_x_69939:
        /* <DEDUP_REMOVED lines=17> */
.L_x_69950:
        /* <DEDUP_REMOVED lines=12> */
.L_x_69952:
[----:B------:R-:W-:Y:S05]  /*436c0*/  BSYNC.RECONVERGENT B3 ;  /* 0x0000000000037941 */ /* 0x000fea0003800200 */
.L_x_69951:
        /* <DEDUP_REMOVED lines=62> */
.L_x_69949:
[----:B------:R-:W-:Y:S05]  /*43ab0*/  BSYNC.RECONVERGENT B2 ;  /* 0x0000000000027941 */ /* 0x000fea0003800200 */
.L_x_69948:
        /* <DEDUP_REMOVED lines=11> */
.L_x_69947:
[----:B------:R-:W-:Y:S05]  /*43b70*/  BSYNC.RECONVERGENT B1 ;  /* 0x0000000000017941 */ /* 0x000fea0003800200 */
.L_x_69946:
        /* <DEDUP_REMOVED lines=17> */
.L_x_69957:
        /* <DEDUP_REMOVED lines=12> */
.L_x_69959:
[----:B------:R-:W-:Y:S05]  /*43d50*/  BSYNC.RECONVERGENT B3 ;  /* 0x0000000000037941 */ /* 0x000fea0003800200 */
.L_x_69958:
        /* <DEDUP_REMOVED lines=62> */
.L_x_69956:
[----:B------:R-:W-:Y:S05]  /*44140*/  BSYNC.RECONVERGENT B2 ;  /* 0x0000000000027941 */ /* 0x000fea0003800200 */
.L_x_69955:
        /* <DEDUP_REMOVED lines=11> */
.L_x_69954:
[----:B------:R-:W-:Y:S05]  /*44200*/  BSYNC.RECONVERGENT B1 ;  /* 0x0000000000017941 */ /* 0x000fea0003800200 */
.L_x_69953:
        /* <DEDUP_REMOVED lines=16> */
.L_x_69962:
        /* <DEDUP_REMOVED lines=12> */
.L_x_69964:
[----:B------:R-:W-:Y:S05]  /*443d0*/  BSYNC.RECONVERGENT B2 ;  /* 0x0000000000027941 */ /* 0x000fea0003800200 */
.L_x_69963:
        /* <DEDUP_REMOVED lines=62> */
.L_x_69961:
[----:B------:R-:W-:Y:S05]  /*447c0*/  BSYNC.RECONVERGENT B1 ;  /* 0x0000000000017941 */ /* 0x000fea0003800200 */
.L_x_69960:
        /* <DEDUP_REMOVED lines=11> */
.L_x_69905:
[----:B------:R-:W-:Y:S05]  /*44880*/  BSYNC.RECONVERGENT B0 ;  /* 0x0000000000007941 */ /* 0x000fea0003800200 */
.L_x_69854:
        /* <DEDUP_REMOVED lines=105> */
.L_x_69966:
[----:B------:R-:W-:Y:S05]  /*44f20*/  BSYNC.RECONVERGENT B0 ;  /* 0x0000000000007941 */ /* 0x000fea0003800200 */
.L_x_69965:
        /* <DEDUP_REMOVED lines=185> */
.L_x_69982:
        /* <DEDUP_REMOVED lines=52> */
[----:B------:R-:W-:Y:S01]  /*45e00*/  F2FP.F16.F32.PACK_AB R227, R227, R226 ;  /* 0x000000e2e3e3723e */ /* 0x000fe200000000ff */
[----:B------:R-:W4:Y:S01]  /*45e10*/  LDL R252, [R1+0x188] ;  /* 0x0001880001fc7983 */ /* 0x000f220000100800 */
[----:B------:R-:W-:Y:S01]  /*45e20*/  FFMA.FTZ R14, R14, R240, R18 ;  /* 0x000000f00e0e7223 */ /* 0x000fe20000010012 */
[----:B------:R-:W-:Y:S01]  /*45e30*/  FFMA.FTZ R15, R15, R2, R19 ;  /* 0x000000020f0f7223 */ /* 0x000fe20000010013 */
[----:B------:R-:W-:Y:S01]  /*45e40*/  F2FP.F16.F32.PACK_AB R226, R225, R224 ;  /* 0x000000e0e1e2723e */ /* 0x000fe200000000ff */
[----:B------:R-:W2:Y:S03]  /*45e50*/  LDL R2, [R1+0x18c] ;  /* 0x00018c0001027983 */ /* 0x000ea60000100800 */
[----:B------:R-:W-:Y:S01]  /*45e60*/  F2FP.F16.F32.PACK_AB R225, R15, R14 ;  /* 0x0000000e0fe1723e */ /* 0x000fe200000000ff */
        /* <DEDUP_REMOVED lines=13> */
[----:B------:R-:W-:Y:S01]  /*45f40*/  F2FP.F16.F32.PACK_AB R224, R13, R12 ;  /* 0x0000000c0de0723e */ /* 0x000fe200000000ff */
        /* <DEDUP_REMOVED lines=35> */
[----:B------:R-:W-:Y:S01]  /*46180*/  F2FP.F16.F32.PACK_AB R13, R216, R219 ;  /* 0x000000dbd80d723e */ /* 0x000fe200000000ff */
[----:B------:R-:W-:Y:S01]  /*46190*/  FADD.FTZ R159, -R237, R159 ;  /* 0x0000009fed9f7221 */ /* 0x000fe20000010100 */
[----:B------:R-:W-:Y:S01]  /*461a0*/  IADD3 R216, PT, PT, R235, 0x20, RZ ;  /* 0x00000020ebd87810 */ /* 0x000fe20007ffe0ff */
[----:B------:R-:W-:Y:S01]  /*461b0*/  FFMA.FTZ R218, R218, R242, R29 ;  /* 0x000000f2dada7223 */ /* 0x000fe2000001001d */
[----:B------:R-:W4:Y:S04]  /*461c0*/  LDL R219, [R1+0x118] ;  /* 0x0001180001db7983 */ /* 0x000f280000100800 */
[----:B------:R-:W-:Y:S01]  /*461d0*/  F2FP.F16.F32.PACK_AB R14, R218, R14 ;  /* 0x0000000eda0e723e */ /* 0x000fe200000000ff */
        /* <DEDUP_REMOVED lines=55> */
[----:B------:R-:W-:Y:S01]  /*46550*/  F2FP.F16.F32.PACK_AB R15, R13, R12 ;  /* 0x0000000c0d0f723e */ /* 0x000fe200000000ff */
        /* <DEDUP_REMOVED lines=38> */
[----:B------:R-:W-:Y:S01]  /*467c0*/  F2FP.F16.F32.PACK_AB R13, R208, R211 ;  /* 0x000000d3d00d723e */ /* 0x000fe200000000ff */
[----:B------:R-:W-:Y:S01]  /*467d0*/  VIADD R208, R235, 0x40 ;  /* 0x00000040ebd07836 */ /* 0x000fe20000000000 */
[----:B------:R-:W-:Y:S02]  /*467e0*/  F2FP.F16.F32.PACK_AB R12, R209, R12 ;  /* 0x0000000cd10c723e */ /* 0x000fe400000000ff */
[----:B------:R-:W-:Y:S01]  /*467f0*/  F2FP.F16.F32.PACK_AB R14, R210, R14 ;  /* 0x0000000ed20e723e */ /* 0x000fe200000000ff */
        /* <DEDUP_REMOVED lines=30> */
[----:B------:R-:W-:Y:S01]  /*469e0*/  F2FP.F16.F32.PACK_AB R15, R154, R153 ;  /* 0x000000999a0f723e */ /* 0x000fe200000000ff */
        /* <DEDUP_REMOVED lines=55> */
[----:B------:R-:W-:Y:S01]  /*46d60*/  F2FP.F16.F32.PACK_AB R154, R169, R154 ;  /* 0x0000009aa99a723e */ /* 0x000fe200000000ff */
[----:B------:R-:W-:Y:S01]  /*46d70*/  FMUL.FTZ R206, R234, R157 ;  /* 0x0000009deace7220 */ /* 0x000fe20000410000 */
[----:B------:R-:W-:Y:S01]  /*46d80*/  FFMA.FTZ R152, R14, R241, R42 ;  /* 0x000000f10e987223 */ /* 0x000fe2000001002a */
[----:B------:R-:W-:Y:S01]  /*46d90*/  FFMA.FTZ R14, R196, R240, R44 ;  /* 0x000000f0c40e7223 */ /* 0x000fe2000001002c */
[C---:B------:R-:W-:Y:S01]  /*46da0*/  FMUL.FTZ R156, R234.reuse, R180 ;  /* 0x000000b4ea9c7220 */ /* 0x040fe20000410000 */
[----:B------:R-:W-:Y:S01]  /*46db0*/  FMUL.FTZ R157, R234, R181 ;  /* 0x000000b5ea9d7220 */ /* 0x000fe20000410000 */
[----:B------:R-:W4:Y:S01]  /*46dc0*/  LDL R223, [R1+0x104] ;  /* 0x0001040001df7983 */ /* 0x000f220000100800 */
[----:B------:R-:W-:-:S02]  /*46dd0*/  F2FP.F16.F32.PACK_AB R13, R158, R152 ;  /* 0x000000989e0d723e */ /* 0x000fc400000000ff */
[----:B------:R-:W-:Y:S01]  /*46de0*/  IADD3 R152, PT, PT, R235, 0x60, RZ ;  /* 0x00000060eb987810 */ /* 0x000fe20007ffe0ff */
[----:B------:R-:W4:Y:S01]  /*46df0*/  LDL R217, [R1+0x10c] ;  /* 0x00010c0001d97983 */ /* 0x000f220000100800 */
[----:B------:R-:W-:-:S03]  /*46e00*/  F2FP.F16.F32.PACK_AB R14, R155, R14 ;  /* 0x0000000e9b0e723e */ /* 0x000fc600000000ff */
[----:B------:R-:W-:-:S04]  /*46e10*/  IMAD.WIDE.U32 R152, R152, 0x10, R238 ;  /* 0x0000001098987825 */ /* 0x000fc800078e00ee */
[----:B------:R-:W-:Y:S01]  /*46e20*/  FFMA.FTZ R158, R200, R222, R48 ;  /* 0x000000dec89e7223 */ /* 0x000fe20000010030 */
[----:B------:R-:W-:Y:S01]  /*46e30*/  FFMA.FTZ R155, R190, R219, R54 ;  /* 0x000000dbbe9b7223 */ /* 0x000fe20000010036 */
[----:B------:R-:W4:Y:S04]  /*46e40*/  LDL R222, [R1+0x108] ;  /* 0x0001080001de7983 */ /* 0x000f280000100800 */
[----:B------:R0:W-:Y:S01]  /*46e50*/  STG.E.128 desc[UR6][R152.64], R12 ;  /* 0x0000000c98007986 */ /* 0x0001e2000c101d06 */
[----:B------:R-:W-:-:S03]  /*46e60*/  F2FP.F16.F32.PACK_AB R155, R168, R155 ;  /* 0x0000009ba89b723e */ /* 0x000fc600000000ff */
[----:B------:R-:W4:Y:S01]  /*46e70*/  LDL R219, [R1+0xfc] ;  /* 0x0000fc0001db7983 */ /* 0x000f220000100800 */
[----:B------:R-:W-:-:S03]  /*46e80*/  FMUL.FTZ R196, R234, R175 ;  /* 0x000000afeac47220 */ /* 0x000fc60000410000 */
[----:B------:R-:W4:Y:S04]  /*46e90*/  LDL R203, [R1+0x8] ;  /* 0x0000080001cb7983 */ /* 0x000f280000100800 */
[----:B------:R-:W4:Y:S04]  /*46ea0*/  LDL R202, [R1+0xd8] ;  /* 0x0000d80001ca7983 */ /* 0x000f280000100800 */
[----:B------:R-:W4:Y:S01]  /*46eb0*/  LDL R200, [R1+0xc] ;  /* 0x00000c0001c87983 */ /* 0x000f220000100800 */
[----:B0-----:R-:W-:Y:S01]  /*46ec0*/  VIADD R12, R235, 0x80 ;  /* 0x00000080eb0c7836 */ /* 0x001fe20000000000 */
[----:B------:R-:W-:-:S02]  /*46ed0*/  F2FP.F16.F32.PACK_AB R153, R172, R159 ;  /* 0x0000009fac99723e */ /* 0x000fc400000000ff */
[----:B------:R-:W4:Y:S01]  /*46ee0*/  LDL R197, [R1+0xe4] ;  /* 0x0000e40001c57983 */ /* 0x000f220000100800 */
[----:B------:R-:W-:Y:S01]  /*46ef0*/  F2FP.F16.F32.PACK_AB R152, R173, R158 ;  /* 0x0000009ead98723e */ /* 0x000fe200000000ff */
        /* <DEDUP_REMOVED lines=21> */
[----:B------:R-:W-:-:S03]  /*47050*/  F2FP.F16.F32.PACK_AB R14, R154, R14 ;  /* 0x0000000e9a0e723e */ /* 0x000fc600000000ff */
        /* <DEDUP_REMOVED lines=10> */
[----:B------:R-:W-:Y:S01]  /*47100*/  F2FP.F16.F32.PACK_AB R12, R152, R12 ;  /* 0x0000000c980c723e */ /* 0x000fe200000000ff */
[----:B------:R-:W-:-:S04]  /*47110*/  IMAD.WIDE.U32 R158, R158, 0x10, R238 ;  /* 0x000000109e9e7825 */ /* 0x000fc800078e00ee */
[----:B------:R-:W-:Y:S01]  /*47120*/  FFMA.FTZ R153, R167, R219, R247 ;  /* 0x000000dba7997223 */ /* 0x000fe200000100f7 */
[----:B------:R-:W-:Y:S01]  /*47130*/  F2FP.F16.F32.PACK_AB R13, R164, R13 ;  /* 0x0000000da40d723e */ /* 0x000fe200000000ff */
[----:B------:R-:W-:-:S04]  /*47140*/  IMAD.WIDE.U32 R172, R172, 0x10, R238 ;  /* 0x00000010acac7825 */ /* 0x000fc800078e00ee */
[----:B------:R-:W-:Y:S01]  /*47150*/  FFMA.FTZ R155, R192, R202, R203 ;  /* 0x000000cac09b7223 */ /* 0x000fe200000100cb */
[----:B------:R-:W-:Y:S01]  /*47160*/  FFMA.FTZ R165, R205, R199, R200 ;  /* 0x000000c7cda57223 */ /* 0x000fe200000100c8 */
[----:B------:R-:W-:Y:S01]  /*47170*/  F2FP.F16.F32.PACK_AB R15, R153, R15 ;  /* 0x0000000f990f723e */ /* 0x000fe200000000ff */
[----:B------:R-:W-:Y:S01]  /*47180*/  FFMA.FTZ R152, R184, R198, R248 ;  /* 0x000000c6b8987223 */ /* 0x000fe200000100f8 */
[----:B------:R-:W-:Y:S01]  /*47190*/  FFMA.FTZ R153, R186, R191, R250 ;  /* 0x000000bfba997223 */ /* 0x000fe200000100fa */
[----:B------:R-:W-:Y:S01]  /*471a0*/  FFMA.FTZ R164, R185, R197, R249 ;  /* 0x000000c5b9a47223 */ /* 0x000fe200000100f9 */
[----:B------:R-:W-:Y:S01]  /*471b0*/  F2FP.F16.F32.PACK_AB R155, R165, R155 ;  /* 0x0000009ba59b723e */ /* 0x000fe200000000ff */
        /* <DEDUP_REMOVED lines=37> */
[----:B------:R-:W-:Y:S02]  /*47410*/  F2FP.F16.F32.PACK_AB R153, R165, R153 ;  /* 0x00000099a599723e */ /* 0x000fe400000000ff */
[----:B------:R-:W-:Y:S01]  /*47420*/  F2FP.F16.F32.PACK_AB R152, R164, R152 ;  /* 0x00000098a498723e */ /* 0x000fe200000000ff */
[----:B--2---:R-:W-:Y:S01]  /*47430*/  FFMA.FTZ R164, R171, R235, R237 ;  /* 0x000000ebaba47223 */ /* 0x004fe200000100ed */
[----:B------:R-:W-:Y:S01]  /*47440*/  F2FP.F16.F32.PACK_AB R154, R166, R154 ;  /* 0x0000009aa69a723e */ /* 0x000fe200000000ff */
[----:B------:R-:W-:Y:S01]  /*47450*/  FFMA.FTZ R162, R162, R242, R243 ;  /* 0x000000f2a2a27223 */ /* 0x000fe200000100f3 */
[----:B------:R-:W-:Y:S01]  /*47460*/  FFMA.FTZ R163, R163, R240, R241 ;  /* 0x000000f0a3a37223 */ /* 0x000fe200000100f1 */
[----:B------:R0:W-:Y:S04]  /*47470*/  STG.E.128 desc[UR6][R158.64], R12 ;  /* 0x0000000c9e007986 */ /* 0x0001e8000c101d06 */
[----:B------:R0:W-:Y:S01]  /*47480*/  STG.E.128 desc[UR6][R168.64], R152 ;  /* 0x00000098a8007986 */ /* 0x0001e2000c101d06 */
[----:B------:R-:W-:-:S05]  /*47490*/  FFMA.FTZ R184, R206, R184, R252 ;  /* 0x000000b8ceb87223 */ /* 0x000fca00000100fc */
[----:B------:R-:W-:Y:S01]  /*474a0*/  F2FP.F16.F32.PACK_AB R166, R184, R160 ;  /* 0x000000a0b8a6723e */ /* 0x000fe200000000ff */
[----:B------:R-:W-:Y:S01]  /*474b0*/  FFMA.FTZ R160, R208, R225, R226 ;  /* 0x000000e1d0a07223 */ /* 0x000fe200000100e2 */
[----:B------:R-:W-:-:S05]  /*474c0*/  FFMA.FTZ R165, R170, R238, R239 ;  /* 0x000000eeaaa57223 */ /* 0x000fca00000100ef */
[----:B------:R-:W-:Y:S01]  /*474d0*/  F2FP.F16.F32.PACK_AB R165, R164, R165 ;  /* 0x000000a5a4a5723e */ /* 0x000fe200000000ff */
[----:B------:R-:W-:Y:S01]  /*474e0*/  FFMA.FTZ R170, R211, R223, R224 ;  /* 0x000000dfd3aa7223 */ /* 0x000fe200000100e0 */
        /* <DEDUP_REMOVED lines=8> */
[----:B------:R-:W-:Y:S01]  /*47570*/  FFMA.FTZ R184, R177, R185, R186 ;  /* 0x000000b9b1b87223 */ /* 0x000fe200000100ba */
[----:B---3--:R-:W-:-:S05]  /*47580*/  FFMA.FTZ R167, R209, R167, R204 ;  /* 0x000000a7d1a77223 */ /* 0x008fca00000100cc */
[----:B------:R-:W-:Y:S01]  /*47590*/  F2FP.F16.F32.PACK_AB R167, R167, R161 ;  /* 0x000000a1a7a7723e */ /* 0x000fe200000000ff */
[----:B------:R-:W-:Y:S01]  /*475a0*/  FFMA.FTZ R161, R182, R227, R234 ;  /* 0x000000e3b6a17223 */ /* 0x000fe200000100ea */
[----:B------:R-:W-:-:S05]  /*475b0*/  FFMA.FTZ R182, R210, R219, R220 ;  /* 0x000000dbd2b67223 */ /* 0x000fca00000100dc */
[----:B------:R-:W-:Y:S01]  /*475c0*/  F2FP.F16.F32.PACK_AB R162, R182, R160 ;  /* 0x000000a0b6a2723e */ /* 0x000fe200000000ff */
[----:B------:R-:W-:Y:S01]  /*475d0*/  FFMA.FTZ R160, R156, R205, R216 ;  /* 0x000000cd9ca07223 */ /* 0x000fe200000100d8 */
[----:B------:R-:W-:Y:S01]  /*475e0*/  FFMA.FTZ R156, R176, R200, R201 ;  /* 0x000000c8b09c7223 */ /* 0x000fe200000100c9 */
[----:B------:R-:W-:Y:S01]  /*475f0*/  F2FP.F16.F32.PACK_AB R161, R183, R161 ;  /* 0x000000a1b7a1723e */ /* 0x000fe200000000ff */
[----:B------:R-:W-:Y:S01]  /*47600*/  FFMA.FTZ R176, R215, R193, R194 ;  /* 0x000000c1d7b07223 */ /* 0x000fe200000100c2 */
[----:B------:R-:W-:Y:S01]  /*47610*/  FFMA.FTZ R182, R214, R189, R190 ;  /* 0x000000bdd6b67223 */ /* 0x000fe200000100be */
[----:B------:R-:W-:Y:S01]  /*47620*/  FFMA.FTZ R183, R179, R187, R188 ;  /* 0x000000bbb3b77223 */ /* 0x000fe200000100bc */
[----:B------:R-:W-:Y:S02]  /*47630*/  F2FP.F16.F32.PACK_AB R160, R170, R160 ;  /* 0x000000a0aaa0723e */ /* 0x000fe400000000ff */
[----:B------:R-:W-:Y:S02]  /*47640*/  F2FP.F16.F32.PACK_AB R179, R178, R176 ;  /* 0x000000b0b2b3723e */ /* 0x000fe400000000ff */
[----:B------:R-:W-:-:S02]  /*47650*/  F2FP.F16.F32.PACK_AB R178, R182, R171 ;  /* 0x000000abb6b2723e */ /* 0x000fc400000000ff */
[----:B------:R-:W-:Y:S02]  /*47660*/  F2FP.F16.F32.PACK_AB R177, R183, R157 ;  /* 0x0000009db7b1723e */ /* 0x000fe400000000ff */
[----:B------:R-:W-:Y:S01]  /*47670*/  F2FP.F16.F32.PACK_AB R176, R184, R156 ;  /* 0x0000009cb8b0723e */ /* 0x000fe200000000ff */
[----:B------:R0:W-:Y:S04]  /*47680*/  STG.E.128 desc[UR6][R172.64], R164 ;  /* 0x000000a4ac007986 */ /* 0x0001e8000c101d06 */
[----:B------:R0:W-:Y:S04]  /*47690*/  STG.E.128 desc[UR6][R174.64], R160 ;  /* 0x000000a0ae007986 */ /* 0x0001e8000c101d06 */
[----:B------:R0:W-:Y:S02]  /*476a0*/  STG.E.128 desc[UR6][R180.64], R176 ;  /* 0x000000b0b4007986 */ /* 0x0001e4000c101d06 */
.L_x_69969:
[----:B------:R-:W-:Y:S05]  /*476b0*/  BSYNC.RECONVERGENT B0 ;  /* 0x0000000000007941 */ /* 0x000fea0003800200 */
.L_x_69968:
[----:B0-----:R-:W0:Y:S02]  /*476c0*/  LDC.64 R12, c[0x0][0x380] ;  /* 0x0000e000ff0c7b82 */ /* 0x001e240000000a00 */
[----:B0-----:R-:W-:-:S05]  /*476d0*/  IMAD R6, R12, 0x4, R6 ;  /* 0x000000040c067824 */ /* 0x001fca00078e0206 */
[----:B------:R-:W-:-:S13]  /*476e0*/  ISETP.GE.AND P0, PT, R6, R13, PT ;  /* 0x0000000d0600720c */ /* 0x000fda0003f06270 */
[----:B------:R-:W-:Y:S05]  /*476f0*/  @!P0 BRA `(.L_x_69970) ;  /* 0xfffffba000408947 */ /* 0x000fea000383ffff */
[----:B------:R-:W-:Y:S05]  /*47700*/  EXIT ;  /* 0x000000000000794d */ /* 0x000fea0003800000 */
.L_x_69967:
        /* <DEDUP_REMOVED lines=8> */
.L_x_69972:
[----:B------:R-:W-:Y:S05]  /*47790*/  BSYNC B0 ;  /* 0x0000000000007941 */ /* 0x000fea0003800000 */
.L_x_69971:
        /* <DEDUP_REMOVED lines=9> */
.L_x_69973:
[----:B------:R-:W-:Y:S02]  /*47830*/  IMAD.MOV.U32 R238, RZ, RZ, 0x4 ;  /* 0x00000004ffee7424 */ /* 0x000fe400078e00ff */
[----:B------:R-:W-:Y:S01]  /*47840*/  FADD.FTZ R237, R237, R234 ;  /* 0x000000eaeded7221 */ /* 0x000fe20000010000 */
[----:B------:R-:W-:-:S04]  /*47850*/  MOV R234, 0xffffffff ;  /* 0xffffffff00ea7802 */ /* 0x000fc80000000f00 */
[----:B------:R-:W-:-:S07]  /*47860*/  MOV R241, R237 ;  /* 0x000000ed00f17202 */ /* 0x000fce0000000f00 */
[----:B------:R-:W-:Y:S05]  /*47870*/  WARPSYNC.COLLECTIVE R234, `(.L_x_69974) ;  /* 0x00000000ea087348 */ /* 0x000fea0003c00000 */
[----:B------:R0:W1:Y:S02]  /*47880*/  SHFL.BFLY P1, R234, R241, R238, R235 ;  /* 0x0c0000eef1ea7389 */ /* 0x00006400000200eb */
[----:B01----:R-:W-:Y:S05]  /*47890*/  ENDCOLLECTIVE ;  /* 0x000000000000791b */ /* 0x003fea0003800000 */
.L_x_69974:
[----:B------:R-:W-:Y:S02]  /*478a0*/  HFMA2 R238, -RZ, RZ, 0, 4.76837158203125e-07 ;  /* 0x00000008ffee7431 */ /* 0x000fe400000001ff */
[----:B------:R-:W-:Y:S01]  /*478b0*/  FADD.FTZ R237, R237, R234 ;  /* 0x000000eaeded7221 */ /* 0x000fe20000010000 */
[----:B------:R-:W-:-:S03]  /*478c0*/  IMAD.MOV.U32 R234, RZ, RZ, -0x1 ;  /* 0xffffffffffea7424 */ /* 0x000fc600078e00ff */
[----:B------:R-:W-:-:S07]  /*478d0*/  IMAD.MOV.U32 R241, RZ, RZ, R237 ;  /* 0x000000fffff17224 */ /* 0x000fce00078e00ed */
[----:B------:R-:W-:Y:S05]  /*478e0*/  WARPSYNC.COLLECTIVE R234, `(.L_x_69975) ;  /* 0x00000000ea087348 */ /* 0x000fea0003c00000 */
[----:B------:R0:W1:Y:S02]  /*478f0*/  SHFL.BFLY P1, R234, R241, R238, R235 ;  /* 0x0c0000eef1ea7389 */ /* 0x00006400000200eb */
[----:B01----:R-:W-:Y:S05]  /*47900*/  ENDCOLLECTIVE ;  /* 0x000000000000791b */ /* 0x003fea0003800000 */
.L_x_69975:
[----:B------:R-:W-:Y:S02]  /*47910*/  IMAD.MOV.U32 R238, RZ, RZ, 0x10 ;  /* 0x00000010ffee7424 */ /* 0x000fe400078e00ff */
[----:B------:R-:W-:Y:S01]  /*47920*/  FADD.FTZ R237, R237, R234 ;  /* 0x000000eaeded7221 */ /* 0x000fe20000010000 */
[----:B------:R-:W-:-:S04]  /*47930*/  MOV R234, 0xffffffff ;  /* 0xffffffff00ea7802 */ /* 0x000fc80000000f00 */
[----:B------:R-:W-:-:S07]  /*47940*/  MOV R241, R237 ;  /* 0x000000ed00f17202 */ /* 0x000fce0000000f00 */
[----:B------:R-:W-:Y:S05]  /*47950*/  WARPSYNC.COLLECTIVE R234, `(.L_x_69976) ;  /* 0x00000000ea087348 */ /* 0x000fea0003c00000 */
[----:B------:R0:W1:Y:S02]  /*47960*/  SHFL.BFLY P1, R234, R241, R238, R235 ;  /* 0x0c0000eef1ea7389 */ /* 0x00006400000200eb */
[----:B01----:R-:W-:Y:S05]  /*47970*/  ENDCOLLECTIVE ;  /* 0x000000000000791b */ /* 0x003fea0003800000 */
.L_x_69976:
        /* <DEDUP_REMOVED lines=169> */
.L_x_69977:
[----:B------:R-:W-:Y:S02]  /*48410*/  HFMA2 R238, -RZ, RZ, 0, 1.1920928955078125e-07 ;  /* 0x00000002ffee7431 */ /* 0x000fe400000001ff */
[----:B------:R-:W-:Y:S01]  /*48420*/  FADD.FTZ R239, R239, R234 ;  /* 0x000000eaefef7221 */ /* 0x000fe20000010000 */
[----:B------:R-:W-:-:S03]  /*48430*/  IMAD.MOV.U32 R234, RZ, RZ, -0x1 ;  /* 0xffffffffffea7424 */ /* 0x000fc600078e00ff */
[----:B------:R-:W-:-:S07]  /*48440*/  IMAD.MOV.U32 R241, RZ, RZ, R239 ;  /* 0x000000fffff17224 */ /* 0x000fce00078e00ef */
[----:B------:R-:W-:Y:S05]  /*48450*/  WARPSYNC.COLLECTIVE R234, `(.L_x_69978) ;  /* 0x00000000ea087348 */ /* 0x000fea0003c00000 */
[----:B------:R0:W1:Y:S02]  /*48460*/  SHFL.BFLY P1, R234, R241, R238, R235 ;  /* 0x0c0000eef1ea7389 */ /* 0x00006400000200eb */
[----:B01----:R-:W-:Y:S05]  /*48470*/  ENDCOLLECTIVE ;  /* 0x000000000000791b */ /* 0x003fea0003800000 */
.L_x_69978:
[----:B------:R-:W-:Y:S02]  /*48480*/  IMAD.MOV.U32 R238, RZ, RZ, 0x4 ;  /* 0x00000004ffee7424 */ /* 0x000fe400078e00ff */
[----:B------:R-:W-:Y:S01]  /*48490*/  FADD.FTZ R239, R239, R234 ;  /* 0x000000eaefef7221 */ /* 0x000fe20000010000 */
[----:B------:R-:W-:-:S04]  /*484a0*/  MOV R234, 0xffffffff ;  /* 0xffffffff00ea7802 */ /* 0x000fc80000000f00 */
[----:B------:R-:W-:-:S07]  /*484b0*/  MOV R241, R239 ;  /* 0x000000ef00f17202 */ /* 0x000fce0000000f00 */
[----:B------:R-:W-:Y:S05]  /*484c0*/  WARPSYNC.COLLECTIVE R234, `(.L_x_69979) ;  /* 0x00000000ea087348 */ /* 0x000fea0003c00000 */
[----:B------:R0:W1:Y:S02]  /*484d0*/  SHFL.BFLY P1, R234, R241, R238, R235 ;  /* 0x0c0000eef1ea7389 */ /* 0x00006400000200eb */
[----:B01----:R-:W-:Y:S05]  /*484e0*/  ENDCOLLECTIVE ;  /* 0x000000000000791b */ /* 0x003fea0003800000 */
.L_x_69979:
[----:B------:R-:W-:Y:S02]  /*484f0*/  HFMA2 R238, -RZ, RZ, 0, 4.76837158203125e-07 ;  /* 0x00000008ffee7431 */ /* 0x000fe400000001ff */
[----:B------:R-:W-:Y:S01]  /*48500*/  FADD.FTZ R239, R239, R234 ;  /* 0x000000eaefef7221 */ /* 0x000fe20000010000 */
[----:B------:R-:W-:-:S03]  /*48510*/  IMAD.MOV.U32 R234, RZ, RZ, -0x1 ;  /* 0xffffffffffea7424 */ /* 0x000fc600078e00ff */
[----:B------:R-:W-:-:S07]  /*48520*/  IMAD.MOV.U32 R241, RZ, RZ, R239 ;  /* 0x000000fffff17224 */ /* 0x000fce00078e00ef */
[----:B------:R-:W-:Y:S05]  /*48530*/  WARPSYNC.COLLECTIVE R234, `(.L_x_69980) ;  /* 0x00000000ea087348 */ /* 0x000fea0003c00000 */
[----:B------:R0:W1:Y:S02]  /*48540*/  SHFL.BFLY P1, R234, R241, R238, R235 ;  /* 0x0c0000eef1ea7389 */ /* 0x00006400000200eb */
[----:B01----:R-:W-:Y:S05]  /*48550*/  ENDCOLLECTIVE ;  /* 0x000000000000791b */ /* 0x003fea0003800000 */
.L_x_69980:
[----:B------:R-:W-:Y:S02]  /*48560*/  IMAD.MOV.U32 R238, RZ, RZ, 0x10 ;  /* 0x00000010ffee7424 */ /* 0x000fe400078e00ff */
[----:B------:R-:W-:Y:S01]  /*48570*/  FADD.FTZ R239, R239, R234 ;  /* 0x000000eaefef7221 */ /* 0x000fe20000010000 */
[----:B------:R-:W-:-:S04]  /*48580*/  MOV R234, 0xffffffff ;  /* 0xffffffff00ea7802 */ /* 0x000fc80000000f00 */
[----:B------:R-:W-:-:S07]  /*48590*/  MOV R241, R239 ;  /* 0x000000ef00f17202 */ /* 0x000fce0000000f00 */
[----:B------:R-:W-:Y:S05]  /*485a0*/  WARPSYNC.COLLECTIVE R234, `(.L_x_69981) ;  /* 0x00000000ea087348 */ /* 0x000fea0003c00000 */
[----:B------:R0:W1:Y:S02]  /*485b0*/  SHFL.BFLY P1, R234, R241, R238, R235 ;  /* 0x0c0000eef1ea7389 */ /* 0x00006400000200eb */
[----:B01----:R-:W-:Y:S05]  /*485c0*/  ENDCOLLECTIVE ;  /* 0x000000000000791b */ /* 0x003fea0003800000 */
.L_x_69981:
[----:B------:R-:W-:Y:S05]  /*485d0*/  BRA `(.L_x_69982) ;  /* 0xffffffd400387947 */ /* 0x000fea000383ffff */
.L_x_69983:
        /* <DEDUP_REMOVED lines=10> */
.L_x_88543:


//--------------------- .text._ZN10layer_norm13ln_fwd_kernelINS_13Kernel_traitsI6__halfffffjLj2560ELj1ELj4ELj1ELj16ENS_18Kernel_traits_baseILj2560ES2_ffffjLj128EEEEELb0ELb0ELb0ELb0EEEvNS_9FwdParamsE --------------------------
	.section	.text._ZN10layer_norm13ln_fwd_kernelINS_13Kernel_traitsI6__halfffffjLj2560ELj1ELj4ELj1ELj16ENS_18Kernel_traits_baseILj2560ES2_ffffjLj128EEEEELb0ELb0ELb0ELb0EEEvNS_9FwdParamsE,"ax",@progbits
	.align	128
        .global         _ZN10layer_norm13ln_fwd_kernelINS_13Kernel_traitsI6__halfffffjLj2560ELj1ELj4ELj1ELj16ENS_18Kernel_traits_baseILj2560ES2_ffffjLj128EEEEELb0ELb0ELb0ELb0EEEvNS_9FwdParamsE
        .type           _ZN10layer_norm13ln_fwd_kernelINS_13Kernel_traitsI6__halfffffjLj2560ELj1ELj4ELj1ELj16ENS_18Kernel_traits_baseILj2560ES2_ffffjLj128EEEEELb0ELb0ELb0ELb0EEEvNS_9FwdParamsE,@function
        .size           _ZN10layer_norm13ln_fwd_kernelINS_13Kernel_traitsI6__halfffffjLj2560ELj1ELj4ELj1ELj16ENS_18Kernel_traits_baseILj2560ES2_ffffjLj128EEEEELb0ELb0ELb0ELb0EEEvNS_9FwdParamsE,(.L_x_88544 - _ZN10layer_norm13ln_fwd_kernelINS_13Kernel_traitsI6__halfffffjLj2560ELj1ELj4ELj1ELj16ENS_18Kernel_traits_baseILj2560ES2_ffffjLj128EEEEELb0ELb0ELb0ELb0EEEvNS_9FwdParamsE)
        .other          _ZN10layer_norm13ln_fwd_kernelINS_13Kernel_traitsI6__halfffffjLj2560ELj1ELj4ELj1ELj16ENS_18Kernel_traits_baseILj2560ES2_ffffjLj128EEEEELb0ELb0ELb0ELb0EEEvNS_9FwdParamsE,@"STO_CUDA_ENTRY STV_DEFAULT"
_ZN10layer_norm13ln_fwd_kernelINS_13Kernel_traitsI6__halfffffjLj2560ELj1ELj4ELj1ELj16ENS_18Kernel_traits_baseILj2560ES2_ffffjLj128EEEEELb0ELb0ELb0ELb0EEEvNS_9FwdParamsE:
.text._ZN10layer_norm13ln_fwd_kernelINS_13Kernel_traitsI6__halfffffjLj2560ELj1ELj4ELj1ELj16ENS_18Kernel_traits_baseILj2560ES2_ffffjLj128EEEEELb0ELb0ELb0ELb0EEEvNS_9FwdParamsE:
        /* <DEDUP_REMOVED lines=30> */
[----:B------:R0:W5:Y:S02]  /*01e0*/  @P5 LDG.E.64 R6, desc[UR6][R4.64] ;  /* 0x0000000604065981 */ /* 0x000164000c1e1b00 */
[----:B------:R-:W4:Y:S01]  /*01f0*/  @P3 LDC.64 R42, c[0x0][0x3d0] ;  /* 0x0000f400ff2a3b82 */ /* 0x000f220000000a00 */
[C---:B-1----:R-:W-:Y:S01]  /*0200*/  @P5 IMAD.WIDE.U32 R36, R3.reuse, 0x8, R36 ;  /* 0x0000000803245825 */ /* 0x042fe200078e0024 */
[----:B------:R-:W-:-:S04]  /*0210*/  @P5 LOP3.LUT R3, R3, 0x20, RZ, 0xfc, !PT ;  /* 0x0000002003035812 */ /* 0x000fc800078efcff */
[----:B------:R1:W5:Y:S02]  /*0220*/  @P5 LD.E.64 R80, desc[UR6][R36.64] ;  /* 0x0000000624505980 */ /* 0x000364000c101b00 */
[----:B------:R-:W0:Y:S01]  /*0230*/  @P3 LDC.64 R82, c[0x0][0x438] ;  /* 0x00010e00ff523b82 */ /* 0x000e220000000a00 */
[----:B--2---:R-:W-:-:S07]  /*0240*/  @P2 IMAD.WIDE.U32 R38, R3, 0x8, R38 ;  /* 0x0000000803262825 */ /* 0x004fce00078e0026 */
[----:B------:R-:W2:Y:S01]  /*0250*/  @P1 LDC.64 R84, c[0x0][0x3d0] ;  /* 0x0000f400ff541b82 */ /* 0x000ea20000000a00 */
[----:B---3--:R-:W-:-:S07]  /*0260*/  @P2 IMAD.WIDE.U32 R40, R3, 0x8, R40 ;  /* 0x0000000803282825 */ /* 0x008fce00078e0028 */
[----:B------:R-:W3:Y:S01]  /*0270*/  @P1 LDC.64 R86, c[0x0][0x438] ;  /* 0x00010e00ff561b82 */ /* 0x000ee20000000a00 */
[----:B------:R-:W-:Y:S01]  /*0280*/  @P2 IADD3 R3, PT, PT, R3, 0x20, RZ ;  /* 0x0000002003032810 */ /* 0x000fe20007ffe0ff */
[----:B------:R3:W5:Y:S06]  /*0290*/  @P2 LDG.E.64 R8, desc[UR6][R38.64] ;  /* 0x0000000626082981 */ /* 0x00076c000c1e1b00 */
[----:B------:R-:W3:Y:S01]  /*02a0*/  @P4 LDC.64 R88, c[0x0][0x3d0] ;  /* 0x0000f400ff584b82 */ /* 0x000ee20000000a00 */
[C---:B----4-:R-:W-:Y:S01]  /*02b0*/  @P3 IMAD.WIDE.U32 R42, R3.reuse, 0x8, R42 ;  /* 0x00000008032a3825 */ /* 0x050fe200078e002a */
[----:B------:R-:W-:Y:S01]  /*02c0*/  ISETP.GE.U32.AND P5, PT, R0, 0x100, PT ;  /* 0x000001000000780c */ /* 0x000fe20003fa6070 */
[----:B------:R-:W5:Y:S05]  /*02d0*/  @P2 LD.E.64 R78, desc[UR6][R40.64] ;  /* 0x00000006284e2980 */ /* 0x000f6a000c101b00 */
[----:B------:R-:W4:Y:S01]  /*02e0*/  @P4 LDC.64 R90, c[0x0][0x438] ;  /* 0x00010e00ff5a4b82 */ /* 0x000f220000000a00 */
[C---:B0-----:R-:W-:Y:S01]  /*02f0*/  @P3 IMAD.WIDE.U32 R82, R3.reuse, 0x8, R82 ;  /* 0x0000000803523825 */ /* 0x041fe200078e0052 */
[----:B------:R0:W5:Y:S01]  /*0300*/  @P3 LDG.E.64 R10, desc[UR6][R42.64] ;  /* 0x000000062a0a3981 */ /* 0x000162000c1e1b00 */
[----:B------:R-:W-:-:S03]  /*0310*/  @P3 IADD3 R3, PT, PT, R3, 0x20, RZ ;  /* 0x0000002003033810 */ /* 0x000fc60007ffe0ff */
[----:B------:R4:W5:Y:S02]  /*0320*/  @P3 LD.E.64 R76, desc[UR6][R82.64] ;  /* 0x00000006524c3980 */ /* 0x000964000c101b00 */
[----:B------:R-:W4:Y:S01]  /*0330*/  @P0 LDC.64 R4, c[0x0][0x3d0] ;  /* 0x0000f400ff040b82 */ /* 0x000f220000000a00 */
[----:B------:R-:W-:-:S07]  /*0340*/  ISETP.GE.U32.AND P3, PT, R0, 0x120, PT ;  /* 0x000001200000780c */ /* 0x000fce0003f66070 */
[----:B------:R-:W4:Y:S01]  /*0350*/  @P0 LDC.64 R92, c[0x0][0x438] ;  /* 0x00010e00ff5c0b82 */ /* 0x000f220000000a00 */
[----:B--2---:R-:W-:Y:S01]  /*0360*/  @P1 IMAD.WIDE.U32 R84, R3, 0x8, R84 ;  /* 0x0000000803541825 */ /* 0x004fe200078e0054 */
[----:B------:R-:W-:-:S06]  /*0370*/  ISETP.GE.U32.AND P2, PT, R0, 0x140, PT ;  /* 0x000001400000780c */ /* 0x000fcc0003f46070 */
[----:B-1----:R-:W1:Y:S01]  /*0380*/  @P6 LDC.64 R36, c[0x0][0x3d0] ;  /* 0x0000f400ff246b82 */ /* 0x002e620000000a00 */
[C---:B---3--:R-:W-:Y:S01]  /*0390*/  @P1 IMAD.WIDE.U32 R86, R3.reuse, 0x8, R86 ;  /* 0x0000000803561825 */ /* 0x048fe200078e0056 */
[----:B------:R-:W-:Y:S01]  /*03a0*/  @P1 IADD3 R3, PT, PT, R3, 0x20, RZ ;  /* 0x0000002003031810 */ /* 0x000fe20007ffe0ff */
[----:B------:R2:W5:Y:S04]  /*03b0*/  @P1 LDG.E.64 R12, desc[UR6][R84.64] ;  /* 0x00000006540c1981 */ /* 0x000568000c1e1b00 */
[----:B------:R3:W5:Y:S01]  /*03c0*/  @P1 LD.E.64 R74, desc[UR6][R86.64] ;  /* 0x00000006564a1980 */ /* 0x000762000c101b00 */
[----:B------:R-:W3:Y:S01]  /*03d0*/  @P6 LDC.64 R38, c[0x0][0x438] ;  /* 0x00010e00ff266b82 */ /* 0x000ee20000000a00 */
[----:B------:R-:W-:Y:S01]  /*03e0*/  @P4 IMAD.WIDE.U32 R88, R3, 0x8, R88 ;  /* 0x0000000803584825 */ /* 0x000fe200078e0058 */
[----:B------:R-:W-:-:S06]  /*03f0*/  ISETP.GE.U32.AND P1, PT, R0, 0x160, PT ;  /* 0x000001600000780c */ /* 0x000fcc0003f26070 */
[----:B0-----:R-:W0:Y:S01]  /*0400*/  @P5 LDC.64 R42, c[0x0][0x3d0] ;  /* 0x0000f400ff2a5b82 */ /* 0x001e220000000a00 */
[----:B----4-:R-:W-:-:S07]  /*0410*/  @P4 IMAD.WIDE.U32 R90, R3, 0x8, R90 ;  /* 0x00000008035a4825 */ /* 0x010fce00078e005a */
[----:B------:R-:W4:Y:S01]  /*0420*/  @P5 LDC.64 R40, c[0x0][0x438] ;  /* 0x00010e00ff285b82 */ /* 0x000f220000000a00 */
[----:B------:R-:W-:Y:S01]  /*0430*/  @P4 IADD3 R3, PT, PT, R3, 0x20, RZ ;  /* 0x0000002003034810 */ /* 0x000fe20007ffe0ff */
[----:B------:R0:W5:Y:S04]  /*0440*/  @P4 LDG.E.64 R14, desc[UR6][R88.64] ;  /* 0x00000006580e4981 */ /* 0x000168000c1e1b00 */
[----:B------:R4:W5:Y:S02]  /*0450*/  @P4 LD.E.64 R72, desc[UR6][R90.64] ;  /* 0x000000065a484980 */ /* 0x000964000c101b00 */
[----:B------:R-:W4:Y:S01]  /*0460*/  @P3 LDC.64 R82, c[0x0][0x3d0] ;  /* 0x0000f400ff523b82 */ /* 0x000f220000000a00 */
[----:B------:R-:W-:Y:S01]  /*0470*/  ISETP.GE.U32.AND P4, PT, R0, 0x180, PT ;  /* 0x000001800000780c */ /* 0x000fe20003f86070 */
[----:B------:R-:W-:-:S06]  /*0480*/  @P0 IMAD.WIDE.U32 R4, R3, 0x8, R4 ;  /* 0x0000000803040825 */ /* 0x000fcc00078e0004 */
[----:B------:R-:W4:Y:S01]  /*0490*/  @P3 LDC.64 R94, c[0x0][0x438] ;  /* 0x00010e00ff5e3b82 */ /* 0x000f220000000a00 */
[C---:B------:R-:W-:Y:S01]  /*04a0*/  @P0 IMAD.WIDE.U32 R92, R3.reuse, 0x8, R92 ;  /* 0x00000008035c0825 */ /* 0x040fe200078e005c */
[----:B------:R-:W-:Y:S01]  /*04b0*/  @P0 IADD3 R3, PT, PT, R3, 0x20, RZ ;  /* 0x0000002003030810 */ /* 0x000fe20007ffe0ff */
[----:B------:R4:W5:Y:S05]  /*04c0*/  @P0 LDG.E.64 R16, desc[UR6][R4.64] ;  /* 0x0000000604100981 */ /* 0x00096a000c1e1b00 */
[----:B------:R-:W4:Y:S01]  /*04d0*/  @P2 LDC.64 R96, c[0x0][0x3d0] ;  /* 0x0000f400ff602b82 */ /* 0x000f220000000a00 */
[C---:B-1----:R-:W-:Y:S01]  /*04e0*/  @P6 IMAD.WIDE.U32 R36, R3.reuse, 0x8, R36 ;  /* 0x0000000803246825 */ /* 0x042fe200078e0024 */
[----:B------:R-:W5:Y:S06]  /*04f0*/  @P0 LD.E.64 R70, desc[UR6][R92.64] ;  /* 0x000000065c460980 */ /* 0x000f6c000c101b00 */
[----:B--2---:R-:W1:Y:S01]  /*0500*/  @P2 LDC.64 R84, c[0x0][0x438] ;  /* 0x00010e00ff542b82 */ /* 0x004e620000000a00 */
[C---:B---3--:R-:W-:Y:S01]  /*0510*/  @P6 IMAD.WIDE.U32 R38, R3.reuse, 0x8, R38 ;  /* 0x0000000803266825 */ /* 0x048fe200078e0026 */
[----:B------:R-:W-:Y:S01]  /*0520*/  @P6 IADD3 R3, PT, PT, R3, 0x20, RZ ;  /* 0x0000002003036810 */ /* 0x000fe20007ffe0ff */
[----:B------:R2:W5:Y:S05]  /*0530*/  @P6 LDG.E.64 R18, desc[UR6][R36.64] ;  /* 0x0000000624126981 */ /* 0x00056a000c1e1b00 */
[----:B------:R-:W3:Y:S01]  /*0540*/  @P1 LDC.64 R86, c[0x0][0x3d0] ;  /* 0x0000f400ff561b82 */ /* 0x000ee20000000a00 */
[C---:B0-----:R-:W-:Y:S01]  /*0550*/  @P5 IMAD.WIDE.U32 R42, R3.reuse, 0x8, R42 ;  /* 0x00000008032a5825 */ /* 0x041fe200078e002a */
[C---:B------:R-:W-:Y:S01]  /*0560*/  ISETP.GE.U32.AND P0, PT, R0.reuse, 0x1a0, PT ;  /* 0x000001a00000780c */ /* 0x040fe20003f06070 */
[----:B------:R0:W5:Y:S05]  /*0570*/  @P6 LD.E.64 R68, desc[UR6][R38.64] ;  /* 0x0000000626446980 */ /* 0x00016a000c101b00 */
[----:B------:R-:W0:Y:S01]  /*0580*/  @P1 LDC.64 R88, c[0x0][0x438] ;  /* 0x00010e00ff581b82 */ /* 0x000e220000000a00 */
[C---:B----4-:R-:W-:Y:S01]  /*0590*/  @P5 IMAD.WIDE.U32 R40, R3.reuse, 0x8, R40 ;  /* 0x0000000803285825 */ /* 0x050fe200078e0028 */
[----:B------:R-:W-:Y:S01]  /*05a0*/  @P5 IADD3 R3, PT, PT, R3, 0x20, RZ ;  /* 0x0000002003035810 */ /* 0x000fe20007ffe0ff */
[----:B------:R-:W5:Y:S05]  /*05b0*/  @P5 LDG.E.64 R20, desc[UR6][R42.64] ;  /* 0x000000062a145981 */ /* 0x000f6a000c1e1b00 */
[----:B------:R-:W4:Y:S01]  /*05c0*/  @P4 LDC.64 R90, c[0x0][0x3d0] ;  /* 0x0000f400ff5a4b82 */ /* 0x000f220000000a00 */
[C---:B------:R-:W-:Y:S01]  /*05d0*/  @P3 IMAD.WIDE.U32 R82, R3.reuse, 0x8, R82 ;  /* 0x0000000803523825 */ /* 0x040fe200078e0052 */
[C---:B------:R-:W-:Y:S01]  /*05e0*/  ISETP.GE.U32.AND P6, PT, R0.reuse, 0x1c0, PT ;  /* 0x000001c00000780c */ /* 0x040fe20003fc6070 */
[----:B------:R0:W5:Y:S05]  /*05f0*/  @P5 LD.E.64 R66, desc[UR6][R40.64] ;  /* 0x0000000628425980 */ /* 0x00016a000c101b00 */
[----:B------:R-:W4:Y:S01]  /*0600*/  @P4 LDC.64 R98, c[0x0][0x438] ;  /* 0x00010e00ff624b82 */ /* 0x000f220000000a00 */
[C---:B------:R-:W-:Y:S01]  /*0610*/  @P3 IMAD.WIDE.U32 R94, R3.reuse, 0x8, R94 ;  /* 0x00000008035e3825 */ /* 0x040fe200078e005e */
[----:B------:R-:W-:Y:S01]  /*0620*/  @P3 IADD3 R3, PT, PT, R3, 0x20, RZ ;  /* 0x0000002003033810 */ /* 0x000fe20007ffe0ff */
[----:B------:R4:W5:Y:S01]  /*0630*/  @P3 LDG.E.64 R22, desc[UR6][R82.64] ;  /* 0x0000000652163981 */ /* 0x000962000c1e1b00 */
[----:B------:R-:W-:-:S03]  /*0640*/  ISETP.GE.U32.AND P5, PT, R0, 0x1e0, PT ;  /* 0x000001e00000780c */ /* 0x000fc60003fa6070 */
[C---:B------:R-:W-:Y:S01]  /*0650*/  @P2 IMAD.WIDE.U32 R96, R3.reuse, 0x8, R96 ;  /* 0x0000000803602825 */ /* 0x040fe200078e0060 */
[----:B------:R-:W4:Y:S01]  /*0660*/  @P0 LDC.64 R4, c[0x0][0x3d0] ;  /* 0x0000f400ff040b82 */ /* 0x000f220000000a00 */
[----:B------:R-:W5:Y:S02]  /*0670*/  @P3 LD.E.64 R64, desc[UR6][R94.64] ;  /* 0x000000065e403980 */ /* 0x000f64000c101b00 */
[C---:B-1----:R-:W-:Y:S01]  /*0680*/  @P2 IMAD.WIDE.U32 R84, R3.reuse, 0x8, R84 ;  /* 0x0000000803542825 */ /* 0x042fe200078e0054 */
[----:B------:R-:W-:Y:S01]  /*0690*/  @P2 IADD3 R3, PT, PT, R3, 0x20, RZ ;  /* 0x0000002003032810 */ /* 0x000fe20007ffe0ff */
[----:B------:R-:W5:Y:S03]  /*06a0*/  @P2 LDG.E.64 R24, desc[UR6][R96.64] ;  /* 0x0000000660182981 */ /* 0x000f66000c1e1b00 */
[----:B--2---:R-:W1:Y:S01]  /*06b0*/  @P0 LDC.64 R36, c[0x0][0x438] ;  /* 0x00010e00ff240b82 */ /* 0x004e620000000a00 */
[C---:B------:R-:W-:Y:S01]  /*06c0*/  ISETP.GE.U32.AND P3, PT, R0.reuse, 0x200, PT ;  /* 0x000002000000780c */ /* 0x040fe20003f66070 */
[C---:B---3--:R-:W-:Y:S01]  /*06d0*/  @P1 IMAD.WIDE.U32 R86, R3.reuse, 0x8, R86 ;  /* 0x0000000803561825 */ /* 0x048fe200078e0056 */
[----:B------:R2:W5:Y:S03]  /*06e0*/  @P2 LD.E.64 R62, desc[UR6][R84.64] ;  /* 0x00000006543e2980 */ /* 0x000566000c101b00 */
[C---:B0-----:R-:W-:Y:S01]  /*06f0*/  @P1 IMAD.WIDE.U32 R88, R3.reuse, 0x8, R88 ;  /* 0x0000000803581825 */ /* 0x041fe200078e0058 */
[----:B------:R-:W-:Y:S01]  /*0700*/  @P1 IADD3 R3, PT, PT, R3, 0x20, RZ ;  /* 0x0000002003031810 */ /* 0x000fe20007ffe0ff */
[----:B------:R-:W0:Y:S01]  /*0710*/  @P6 LDC.64 R38, c[0x0][0x3d0] ;  /* 0x0000f400ff266b82 */ /* 0x000e220000000a00 */
[C---:B------:R-:W-:Y:S01]  /*0720*/  ISETP.GE.U32.AND P2, PT, R0.reuse, 0x220, PT ;  /* 0x000002200000780c */ /* 0x040fe20003f46070 */
[----:B------:R3:W5:Y:S06]  /*0730*/  @P1 LDG.E.64 R26, desc[UR6][R86.64] ;  /* 0x00000006561a1981 */ /* 0x00076c000c1e1b00 */
[----:B------:R-:W0:Y:S01]  /*0740*/  @P6 LDC.64 R40, c[0x0][0x438] ;  /* 0x00010e00ff286b82 */ /* 0x000e220000000a00 */
[C---:B----4-:R-:W-:Y:S01]  /*0750*/  @P4 IMAD.WIDE.U32 R90, R3.reuse, 0x8, R90 ;  /* 0x00000008035a4825 */ /* 0x050fe200078e005a */
[----:B------:R-:W5:Y:S03]  /*0760*/  @P1 LD.E.64 R60, desc[UR6][R88.64] ;  /* 0x00000006583c1980 */ /* 0x000f66000c101b00 */
[C---:B------:R-:W-:Y:S01]  /*0770*/  @P4 IMAD.WIDE.U32 R98, R3.reuse, 0x8, R98 ;  /* 0x0000000803624825 */ /* 0x040fe200078e0062 */
[----:B------:R4:W5:Y:S02]  /*0780*/  @P4 LDG.E.64 R28, desc[UR6][R90.64] ;  /* 0x000000065a1c4981 */ /* 0x000964000c1e1b00 */
[----:B------:R-:W0:Y:S01]  /*0790*/  @P5 LDC.64 R42, c[0x0][0x3d0] ;  /* 0x0000f400ff2a5b82 */ /* 0x000e220000000a00 */
[----:B------:R-:W-:Y:S01]  /*07a0*/  @P4 IADD3 R3, PT, PT, R3, 0x20, RZ ;  /* 0x0000002003034810 */ /* 0x000fe20007ffe0ff */
[----:B------:R0:W5:Y:S01]  /*07b0*/  @P4 LD.E.64 R58, desc[UR6][R98.64] ;  /* 0x00000006623a4980 */ /* 0x000162000c101b00 */
[----:B------:R-:W-:-:S05]  /*07c0*/  ISETP.GE.U32.AND P4, PT, R0, 0x240, PT ;  /* 0x000002400000780c */ /* 0x000fca0003f86070 */
[----:B------:R-:W0:Y:S01]  /*07d0*/  @P5 LDC.64 R82, c[0x0][0x438] ;  /* 0x00010e00ff525b82 */ /* 0x000e220000000a00 */
[----:B------:R-:W-:Y:S01]  /*07e0*/  ISETP.GE.U32.AND P1, PT, R0, 0x260, PT ;  /* 0x000002600000780c */ /* 0x000fe20003f26070 */
[----:B------:R-:W-:-:S06]  /*07f0*/  @P0 IMAD.WIDE.U32 R4, R3, 0x8, R4 ;  /* 0x0000000803040825 */ /* 0x000fcc00078e0004 */
[----:B--2---:R-:W2:Y:S01]  /*0800*/  @P3 LDC.64 R84, c[0x0][0x3d0] ;  /* 0x0000f400ff543b82 */ /* 0x004ea20000000a00 */
[----:B-1----:R-:W-:-:S07]  /*0810*/  @P0 IMAD.WIDE.U32 R36, R3, 0x8, R36 ;  /* 0x0000000803240825 */ /* 0x002fce00078e0024 */
[----:B---3--:R-:W1:Y:S01]  /*0820*/  @P3 LDC.64 R86, c[0x0][0x438] ;  /* 0x00010e00ff563b82 */ /* 0x008e620000000a00 */
[----:B------:R-:W-:Y:S01]  /*0830*/  @P0 IADD3 R3, PT, PT, R3, 0x20, RZ ;  /* 0x0000002003030810 */ /* 0x000fe20007ffe0ff */
[----:B------:R3:W5:Y:S06]  /*0840*/  @P0 LDG.E.64 R30, desc[UR6][R4.64] ;  /* 0x00000006041e0981 */ /* 0x00076c000c1e1b00 */
[----:B----4-:R-:W4:Y:S01]  /*0850*/  @P2 LDC.64 R90, c[0x0][0x3d0] ;  /* 0x0000f400ff5a2b82 */ /* 0x010f220000000a00 */
[C---:B0-----:R-:W-:Y:S01]  /*0860*/  @P6 IMAD.WIDE.U32 R38, R3.reuse, 0x8, R38 ;  /* 0x0000000803266825 */ /* 0x041fe200078e0026 */
[----:B------:R3:W5:Y:S06]  /*0870*/  @P0 LD.E.64 R56, desc[UR6][R36.64] ;  /* 0x0000000624380980 */ /* 0x00076c000c101b00 */
[----:B------:R-:W0:Y:S01]  /*0880*/  @P2 LDC.64 R88, c[0x0][0x438] ;  /* 0x00010e00ff582b82 */ /* 0x000e220000000a00 */
[C---:B------:R-:W-:Y:S01]  /*0890*/  @P6 IMAD.WIDE.U32 R40, R3.reuse, 0x8, R40 ;  /* 0x0000000803286825 */ /* 0x040fe200078e0028 */
[----:B------:R-:W-:Y:S01]  /*08a0*/  @P6 IADD3 R3, PT, PT, R3, 0x20, RZ ;  /* 0x0000002003036810 */ /* 0x000fe20007ffe0ff */
[----:B------:R3:W5:Y:S05]  /*08b0*/  @P6 LDG.E.64 R32, desc[UR6][R38.64] ;  /* 0x0000000626206981 */ /* 0x00076a000c1e1b00 */
[----:B------:R-:W3:Y:S01]  /*08c0*/  @P4 LDC.64 R92, c[0x0][0x3d0] ;  /* 0x0000f400ff5c4b82 */ /* 0x000ee20000000a00 */
[C---:B------:R-:W-:Y:S01]  /*08d0*/  @P5 IMAD.WIDE.U32 R42, R3.reuse, 0x8, R42 ;  /* 0x00000008032a5825 */ /* 0x040fe200078e002a */
[----:B------:R0:W5:Y:S06]  /*08e0*/  @P6 LD.E.64 R54, desc[UR6][R40.64] ;  /* 0x0000000628366980 */ /* 0x00016c000c101b00 */
[----:B------:R-:W3:Y:S01]  /*08f0*/  @P4 LDC.64 R94, c[0x0][0x438] ;  /* 0x00010e00ff5e4b82 */ /* 0x000ee20000000a00 */
[C---:B------:R-:W-:Y:S01]  /*0900*/  @P5 IMAD.WIDE.U32 R82, R3.reuse, 0x8, R82 ;  /* 0x0000000803525825 */ /* 0x040fe200078e0052 */
[----:B------:R-:W-:Y:S01]  /*0910*/  @P5 IADD3 R3, PT, PT, R3, 0x20, RZ ;  /* 0x0000002003035810 */ /* 0x000fe20007ffe0ff */
[----:B------:R0:W5:Y:S05]  /*0920*/  @P5 LDG.E.64 R34, desc[UR6][R42.64] ;  /* 0x000000062a225981 */ /* 0x00016a000c1e1b00 */
[----:B------:R-:W3:Y:S01]  /*0930*/  @P1 LDC.64 R96, c[0x0][0x3d0] ;  /* 0x0000f400ff601b82 */ /* 0x000ee20000000a00 */
[C---:B--2---:R-:W-:Y:S01]  /*0940*/  @P3 IMAD.WIDE.U32 R84, R3.reuse, 0x8, R84 ;  /* 0x0000000803543825 */ /* 0x044fe200078e0054 */
[----:B------:R2:W5:Y:S06]  /*0950*/  @P5 LD.E.64 R52, desc[UR6][R82.64] ;  /* 0x0000000652345980 */ /* 0x00056c000c101b00 */
[----:B------:R-:W2:Y:S01]  /*0960*/  @P1 LDC.64 R98, c[0x0][0x438] ;  /* 0x00010e00ff621b82 */ /* 0x000ea20000000a00 */
[C---:B-1----:R-:W-:Y:S01]  /*0970*/  @P3 IMAD.WIDE.U32 R86, R3.reuse, 0x8, R86 ;  /* 0x0000000803563825 */ /* 0x042fe200078e0056 */
[----:B------:R-:W-:Y:S01]  /*0980*/  @P3 IADD3 R3, PT, PT, R3, 0x20, RZ ;  /* 0x0000002003033810 */ /* 0x000fe20007ffe0ff */
[----:B------:R1:W5:Y:S04]  /*0990*/  @P3 LDG.E.64 R158, desc[UR6][R84.64] ;  /* 0x00000006549e3981 */ /* 0x000368000c1e1b00 */
[C---:B----4-:R-:W-:Y:S01]  /*09a0*/  @P2 IMAD.WIDE.U32 R90, R3.reuse, 0x8, R90 ;  /* 0x00000008035a2825 */ /* 0x050fe200078e005a */
[----:B------:R1:W5:Y:S03]  /*09b0*/  @P3 LD.E.64 R50, desc[UR6][R86.64] ;  /* 0x0000000656323980 */ /* 0x000366000c101b00 */
[C---:B0-----:R-:W-:Y:S01]  /*09c0*/  @P2 IMAD.WIDE.U32 R88, R3.reuse, 0x8, R88 ;  /* 0x0000000803582825 */ /* 0x041fe200078e0058 */
[----:B------:R-:W-:Y:S01]  /*09d0*/  @P2 IADD3 R3, PT, PT, R3, 0x20, RZ ;  /* 0x0000002003032810 */ /* 0x000fe20007ffe0ff */
[----:B------:R1:W5:Y:S04]  /*09e0*/  @P2 LDG.E.64 R156, desc[UR6][R90.64] ;  /* 0x000000065a9c2981 */ /* 0x000368000c1e1b00 */
[C---:B---3--:R-:W-:Y:S01]  /*09f0*/  @P4 IMAD.WIDE.U32 R92, R3.reuse, 0x8, R92 ;  /* 0x00000008035c4825 */ /* 0x048fe200078e005c */
[----:B------:R1:W5:Y:S03]  /*0a00*/  @P2 LD.E.64 R48, desc[UR6][R88.64] ;  /* 0x0000000658302980 */ /* 0x000366000c101b00 */
[C---:B------:R-:W-:Y:S01]  /*0a10*/  @P4 IMAD.WIDE.U32 R94, R3.reuse, 0x8, R94 ;  /* 0x00000008035e4825 */ /* 0x040fe200078e005e */
[----:B------:R-:W-:Y:S01]  /*0a20*/  @P4 IADD3 R3, PT, PT, R3, 0x20, RZ ;  /* 0x0000002003034810 */ /* 0x000fe20007ffe0ff */
[----:B------:R1:W5:Y:S04]  /*0a30*/  @P4 LDG.E.64 R154, desc[UR6][R92.64] ;  /* 0x000000065c9a4981 */ /* 0x000368000c1e1b00 */
[C---:B------:R-:W-:Y:S01]  /*0a40*/  @P1 IMAD.WIDE.U32 R96, R3.reuse, 0x8, R96 ;  /* 0x0000000803601825 */ /* 0x040fe200078e0060 */
[----:B------:R1:W5:Y:S03]  /*0a50*/  @P4 LD.E.64 R46, desc[UR6][R94.64] ;  /* 0x000000065e2e4980 */ /* 0x000366000c101b00 */
[----:B--2---:R-:W-:Y:S01]  /*0a60*/  @P1 IMAD.WIDE.U32 R98, R3, 0x8, R98 ;  /* 0x0000000803621825 */ /* 0x004fe200078e0062 */
[----:B------:R1:W5:Y:S04]  /*0a70*/  @P1 LDG.E.64 R152, desc[UR6][R96.64] ;  /* 0x0000000660981981 */ /* 0x000368000c1e1b00 */
[----:B------:R1:W5:Y:S01]  /*0a80*/  @P1 LD.E.64 R44, desc[UR6][R98.64] ;  /* 0x00000006622c1980 */ /* 0x000362000c101b00 */
[----:B------:R-:W-:-:S02]  /*0a90*/  ISETP.GE.U32.AND P0, PT, R0, 0x280, PT ;  /* 0x000002800000780c */ /* 0x000fc40003f06070 */
[----:B------:R-:W-:-:S11]  /*0aa0*/  @P1 IADD3 R3, PT, PT, R3, 0x20, RZ ;  /* 0x0000002003031810 */ /* 0x000fd60007ffe0ff */
[----:B-1----:R-:W-:Y:S05]  /*0ab0*/  @!P0 BRA `(.L_x_69986) ;  /* 0x0000000400f88947 */ /* 0x002fea0003800000 */
[----:B------:R-:W0:Y:S08]  /*0ac0*/  LDC.64 R36, c[0x0][0x3d0] ;  /* 0x0000f400ff247b82 */ /* 0x000e300000000a00 */
[----:B------:R-:W1:Y:S01]  /*0ad0*/  LDC.64 R4, c[0x0][0x438] ;  /* 0x00010e00ff047b82 */ /* 0x000e620000000a00 */
[----:B0-----:R-:W-:-:S06]  /*0ae0*/  IMAD.WIDE.U32 R36, R3, 0x8, R36 ;  /* 0x0000000803247825 */ /* 0x001fcc00078e0024 */
[----:B------:R-:W5:Y:S01]  /*0af0*/  LDG.E.64 R36, desc[UR6][R36.64] ;  /* 0x0000000624247981 */ /* 0x000f62000c1e1b00 */
[----:B-1----:R-:W-:-:S06]  /*0b00*/  IMAD.WIDE.U32 R4, R3, 0x8, R4 ;  /* 0x0000000803047825 */ /* 0x002fcc00078e0004 */
[----:B------:R-:W5:Y:S01]  /*0b10*/  LD.E.64 R4, desc[UR6][R4.64] ;  /* 0x0000000604047980 */ /* 0x000f62000c101b00 */
[----:B------:R-:W-:Y:S05]  /*0b20*/  BRA `(.L_x_69986) ;  /* 0x0000000400dc7947 */ /* 0x000fea0003800000 */
.L_x_69985:
        /* <DEDUP_REMOVED lines=13> */
[----:B------:R-:W-:Y:S02]  /*0c00*/  @P5 CS2R R80, SRZ ;  /* 0x0000000000505805 */ /* 0x000fe4000001ff00 */
[----:B------:R0:W5:Y:S02]  /*0c10*/  @P5 LDG.E.64 R6, desc[UR6][R38.64] ;  /* 0x0000000626065981 */ /* 0x000164000c1e1b00 */
[----:B------:R-:W4:Y:S01]  /*0c20*/  @P1 LDC.64 R84, c[0x0][0x3d0] ;  /* 0x0000f400ff541b82 */ /* 0x000f220000000a00 */
[C---:B-1----:R-:W-:Y:S01]  /*0c30*/  @P4 IMAD.WIDE.U32 R40, R3.reuse, 0x8, R40 ;  /* 0x0000000803284825 */ /* 0x042fe200078e0028 */
[C---:B------:R-:W-:Y:S02]  /*0c40*/  ISETP.GE.U32.AND P5, PT, R0.reuse, 0x100, PT ;  /* 0x000001000000780c */ /* 0x040fe40003fa6070 */
[----:B------:R-:W-:Y:S02]  /*0c50*/  @P4 IADD3 R3, PT, PT, R3, 0x20, RZ ;  /* 0x0000002003034810 */ /* 0x000fe40007ffe0ff */
[----:B------:R-:W-:Y:S01]  /*0c60*/  @P4 CS2R R78, SRZ ;  /* 0x00000000004e4805 */ /* 0x000fe2000001ff00 */
[----:B------:R1:W5:Y:S01]  /*0c70*/  @P4 LDG.E.64 R8, desc[UR6][R40.64] ;  /* 0x0000000628084981 */ /* 0x000362000c1e1b00 */
[----:B------:R-:W4:Y:S01]  /*0c80*/  @P0 LDC.64 R86, c[0x0][0x3d0] ;  /* 0x0000f400ff560b82 */ /* 0x000f220000000a00 */
[----:B--2---:R-:W-:Y:S01]  /*0c90*/  @P3 IMAD.WIDE.U32 R42, R3, 0x8, R42 ;  /* 0x00000008032a3825 */ /* 0x004fe200078e002a */
[----:B------:R-:W-:-:S02]  /*0ca0*/  ISETP.GE.U32.AND P4, PT, R0, 0x120, PT ;  /* 0x000001200000780c */ /* 0x000fc40003f86070 */
[----:B------:R-:W-:Y:S02]  /*0cb0*/  @P3 IADD3 R3, PT, PT, R3, 0x20, RZ ;  /* 0x0000002003033810 */ /* 0x000fe40007ffe0ff */
[----:B------:R-:W-:Y:S01]  /*0cc0*/  @P3 CS2R R76, SRZ ;  /* 0x00000000004c3805 */ /* 0x000fe2000001ff00 */
[----:B------:R2:W5:Y:S01]  /*0cd0*/  @P3 LDG.E.64 R10, desc[UR6][R42.64] ;  /* 0x000000062a0a3981 */ /* 0x000562000c1e1b00 */
[----:B0-----:R-:W0:Y:S01]  /*0ce0*/  @P6 LDC.64 R38, c[0x0][0x3d0] ;  /* 0x0000f400ff266b82 */ /* 0x001e220000000a00 */
[C---:B---3--:R-:W-:Y:S01]  /*0cf0*/  @P2 IMAD.WIDE.U32 R82, R3.reuse, 0x8, R82 ;  /* 0x0000000803522825 */ /* 0x048fe200078e0052 */
[C---:B------:R-:W-:Y:S02]  /*0d00*/  ISETP.GE.U32.AND P3, PT, R0.reuse, 0x140, PT ;  /* 0x000001400000780c */ /* 0x040fe40003f66070 */
[----:B------:R-:W-:Y:S02]  /*0d10*/  @P2 IADD3 R3, PT, PT, R3, 0x20, RZ ;  /* 0x0000002003032810 */ /* 0x000fe40007ffe0ff */
[----:B------:R-:W-:Y:S01]  /*0d20*/  @P2 CS2R R74, SRZ ;  /* 0x00000000004a2805 */ /* 0x000fe2000001ff00 */
[----:B------:R3:W5:Y:S01]  /*0d30*/  @P2 LDG.E.64 R12, desc[UR6][R82.64] ;  /* 0x00000006520c2981 */ /* 0x000762000c1e1b00 */
[----:B-1----:R-:W1:Y:S01]  /*0d40*/  @P5 LDC.64 R40, c[0x0][0x3d0] ;  /* 0x0000f400ff285b82 */ /* 0x002e620000000a00 */
[----:B------:R-:W-:Y:S01]  /*0d50*/  ISETP.GE.U32.AND P2, PT, R0, 0x160, PT ;  /* 0x000001600000780c */ /* 0x000fe20003f46070 */
[C---:B----4-:R-:W-:Y:S01]  /*0d60*/  @P1 IMAD.WIDE.U32 R84, R3.reuse, 0x8, R84 ;  /* 0x0000000803541825 */ /* 0x050fe200078e0054 */
[----:B------:R-:W-:-:S02]  /*0d70*/  @P1 IADD3 R3, PT, PT, R3, 0x20, RZ ;  /* 0x0000002003031810 */ /* 0x000fc40007ffe0ff */
[----:B------:R-:W-:Y:S02]  /*0d80*/  @P1 CS2R R72, SRZ ;  /* 0x0000000000481805 */ /* 0x000fe4000001ff00 */
[----:B------:R4:W5:Y:S01]  /*0d90*/  @P1 LDG.E.64 R14, desc[UR6][R84.64] ;  /* 0x00000006540e1981 */ /* 0x000962000c1e1b00 */
[----:B--2---:R-:W2:Y:S01]  /*0da0*/  @P4 LDC.64 R42, c[0x0][0x3d0] ;  /* 0x0000f400ff2a4b82 */ /* 0x004ea20000000a00 */
[C---:B------:R-:W-:Y:S01]  /*0db0*/  @P0 IMAD.WIDE.U32 R86, R3.reuse, 0x8, R86 ;  /* 0x0000000803560825 */ /* 0x040fe200078e0056 */
[C---:B------:R-:W-:Y:S02]  /*0dc0*/  ISETP.GE.U32.AND P1, PT, R0.reuse, 0x180, PT ;  /* 0x000001800000780c */ /* 0x040fe40003f26070 */
[----:B------:R-:W-:Y:S02]  /*0dd0*/  @P0 IADD3 R3, PT, PT, R3, 0x20, RZ ;  /* 0x0000002003030810 */ /* 0x000fe40007ffe0ff */
[----:B------:R-:W-:Y:S01]  /*0de0*/  @P0 CS2R R70, SRZ ;  /* 0x0000000000460805 */ /* 0x000fe2000001ff00 */
[----:B------:R2:W5:Y:S01]  /*0df0*/  @P0 LDG.E.64 R16, desc[UR6][R86.64] ;  /* 0x0000000656100981 */ /* 0x000562000c1e1b00 */
[----:B------:R-:W2:Y:S01]  /*0e00*/  @P3 LDC.64 R88, c[0x0][0x3d0] ;  /* 0x0000f400ff583b82 */ /* 0x000ea20000000a00 */
[----:B------:R-:W-:Y:S01]  /*0e10*/  ISETP.GE.U32.AND P0, PT, R0, 0x1a0, PT ;  /* 0x000001a00000780c */ /* 0x000fe20003f06070 */
[C---:B0-----:R-:W-:Y:S01]  /*0e20*/  @P6 IMAD.WIDE.U32 R38, R3.reuse, 0x8, R38 ;  /* 0x0000000803266825 */ /* 0x041fe200078e0026 */
[----:B------:R-:W-:-:S02]  /*0e30*/  @P6 IADD3 R3, PT, PT, R3, 0x20, RZ ;  /* 0x0000002003036810 */ /* 0x000fc40007ffe0ff */
[----:B------:R-:W-:Y:S02]  /*0e40*/  @P6 CS2R R68, SRZ ;  /* 0x0000000000446805 */ /* 0x000fe4000001ff00 */
[----:B------:R0:W5:Y:S01]  /*0e50*/  @P6 LDG.E.64 R18, desc[UR6][R38.64] ;  /* 0x0000000626126981 */ /* 0x000162000c1e1b00 */
[----:B---3--:R-:W3:Y:S01]  /*0e60*/  @P2 LDC.64 R82, c[0x0][0x3d0] ;  /* 0x0000f400ff522b82 */ /* 0x008ee20000000a00 */
[C---:B-1----:R-:W-:Y:S01]  /*0e70*/  @P5 IMAD.WIDE.U32 R40, R3.reuse, 0x8, R40 ;  /* 0x0000000803285825 */ /* 0x042fe200078e0028 */
[C---:B------:R-:W-:Y:S02]  /*0e80*/  ISETP.GE.U32.AND P6, PT, R0.reuse, 0x1c0, PT ;  /* 0x000001c00000780c */ /* 0x040fe40003fc6070 */
[----:B------:R-:W-:Y:S02]  /*0e90*/  @P5 IADD3 R3, PT, PT, R3, 0x20, RZ ;  /* 0x0000002003035810 */ /* 0x000fe40007ffe0ff */
[----:B------:R-:W-:Y:S01]  /*0ea0*/  @P5 CS2R R66, SRZ ;  /* 0x0000000000425805 */ /* 0x000fe2000001ff00 */
[----:B------:R-:W5:Y:S01]  /*0eb0*/  @P5 LDG.E.64 R20, desc[UR6][R40.64] ;  /* 0x0000000628145981 */ /* 0x000f62000c1e1b00 */
[----:B----4-:R-:W1:Y:S01]  /*0ec0*/  @P1 LDC.64 R84, c[0x0][0x3d0] ;  /* 0x0000f400ff541b82 */ /* 0x010e620000000a00 */
[----:B--2---:R-:W-:Y:S01]  /*0ed0*/  @P4 IMAD.WIDE.U32 R42, R3, 0x8, R42 ;  /* 0x00000008032a4825 */ /* 0x004fe200078e002a */
[----:B------:R-:W-:-:S02]  /*0ee0*/  ISETP.GE.U32.AND P5, PT, R0, 0x1e0, PT ;  /* 0x000001e00000780c */ /* 0x000fc40003fa6070 */
[----:B------:R-:W-:Y:S02]  /*0ef0*/  @P4 IADD3 R3, PT, PT, R3, 0x20, RZ ;  /* 0x0000002003034810 */ /* 0x000fe40007ffe0ff */
[----:B------:R-:W-:Y:S01]  /*0f00*/  @P4 CS2R R64, SRZ ;  /* 0x0000000000404805 */ /* 0x000fe2000001ff00 */
[----:B------:R2:W5:Y:S01]  /*0f10*/  @P4 LDG.E.64 R22, desc[UR6][R42.64] ;  /* 0x000000062a164981 */ /* 0x000562000c1e1b00 */
[----:B------:R-:W4:Y:S01]  /*0f20*/  @P0 LDC.64 R86, c[0x0][0x3d0] ;  /* 0x0000f400ff560b82 */ /* 0x000f220000000a00 */
[C---:B------:R-:W-:Y:S01]  /*0f30*/  @P3 IMAD.WIDE.U32 R88, R3.reuse, 0x8, R88 ;  /* 0x0000000803583825 */ /* 0x040fe200078e0058 */
[C---:B------:R-:W-:Y:S02]  /*0f40*/  ISETP.GE.U32.AND P4, PT, R0.reuse, 0x200, PT ;  /* 0x000002000000780c */ /* 0x040fe40003f86070 */
[----:B------:R-:W-:Y:S02]  /*0f50*/  @P3 IADD3 R3, PT, PT, R3, 0x20, RZ ;  /* 0x0000002003033810 */ /* 0x000fe40007ffe0ff */
[----:B------:R-:W-:Y:S01]  /*0f60*/  @P3 CS2R R62, SRZ ;  /* 0x00000000003e3805 */ /* 0x000fe2000001ff00 */
[----:B------:R-:W5:Y:S01]  /*0f70*/  @P3 LDG.E.64 R24, desc[UR6][R88.64] ;  /* 0x0000000658183981 */ /* 0x000f62000c1e1b00 */
[----:B0-----:R-:W0:Y:S01]  /*0f80*/  @P6 LDC.64 R38, c[0x0][0x3d0] ;  /* 0x0000f400ff266b82 */ /* 0x001e220000000a00 */
[----:B---3--:R-:W-:Y:S01]  /*0f90*/  @P2 IMAD.WIDE.U32 R82, R3, 0x8, R82 ;  /* 0x0000000803522825 */ /* 0x008fe200078e0052 */
[----:B------:R-:W-:-:S02]  /*0fa0*/  ISETP.GE.U32.AND P3, PT, R0, 0x220, PT ;  /* 0x000002200000780c */ /* 0x000fc40003f66070 */
[----:B------:R-:W-:Y:S02]  /*0fb0*/  @P2 IADD3 R3, PT, PT, R3, 0x20, RZ ;  /* 0x0000002003032810 */ /* 0x000fe40007ffe0ff */
[----:B------:R-:W-:Y:S01]  /*0fc0*/  @P2 CS2R R60, SRZ ;  /* 0x00000000003c2805 */ /* 0x000fe2000001ff00 */
[----:B------:R3:W5:Y:S01]  /*0fd0*/  @P2 LDG.E.64 R26, desc[UR6][R82.64] ;  /* 0x00000006521a2981 */ /* 0x000762000c1e1b00 */
[----:B--2---:R-:W2:Y:S01]  /*0fe0*/  @P5 LDC.64 R42, c[0x0][0x3d0] ;  /* 0x0000f400ff2a5b82 */ /* 0x004ea20000000a00 */
[C---:B-1----:R-:W-:Y:S01]  /*0ff0*/  @P1 IMAD.WIDE.U32 R84, R3.reuse, 0x8, R84 ;  /* 0x0000000803541825 */ /* 0x042fe200078e0054 */
[C---:B------:R-:W-:Y:S02]  /*1000*/  ISETP.GE.U32.AND P2, PT, R0.reuse, 0x240, PT ;  /* 0x000002400000780c */ /* 0x040fe40003f46070 */
[----:B------:R-:W-:Y:S02]  /*1010*/  @P1 IADD3 R3, PT, PT, R3, 0x20, RZ ;  /* 0x0000002003031810 */ /* 0x000fe40007ffe0ff */
[----:B------:R-:W-:Y:S01]  /*1020*/  @P1 CS2R R58, SRZ ;  /* 0x00000000003a1805 */ /* 0x000fe2000001ff00 */
[----:B------:R-:W5:Y:S01]  /*1030*/  @P1 LDG.E.64 R28, desc[UR6][R84.64] ;  /* 0x00000006541c1981 */ /* 0x000f62000c1e1b00 */
[----:B---3--:R-:W1:Y:S01]  /*1040*/  @P4 LDC.64 R82, c[0x0][0x3d0] ;  /* 0x0000f400ff524b82 */ /* 0x008e620000000a00 */
[----:B----4-:R-:W-:Y:S01]  /*1050*/  @P0 IMAD.WIDE.U32 R86, R3, 0x8, R86 ;  /* 0x0000000803560825 */ /* 0x010fe200078e0056 */
[----:B------:R-:W-:-:S02]  /*1060*/  ISETP.GE.U32.AND P1, PT, R0, 0x260, PT ;  /* 0x000002600000780c */ /* 0x000fc40003f26070 */
[----:B------:R-:W-:Y:S02]  /*1070*/  @P0 IADD3 R3, PT, PT, R3, 0x20, RZ ;  /* 0x0000002003030810 */ /* 0x000fe40007ffe0ff */
[----:B------:R-:W-:Y:S01]  /*1080*/  @P0 CS2R R56, SRZ ;  /* 0x0000000000380805 */ /* 0x000fe2000001ff00 */
[----:B------:R3:W5:Y:S01]  /*1090*/  @P0 LDG.E.64 R30, desc[UR6][R86.64] ;  /* 0x00000006561e0981 */ /* 0x000762000c1e1b00 */
[----:B------:R-:W4:Y:S01]  /*10a0*/  @P3 LDC.64 R88, c[0x0][0x3d0] ;  /* 0x0000f400ff583b82 */ /* 0x000f220000000a00 */
[----:B------:R-:W-:Y:S01]  /*10b0*/  ISETP.GE.U32.AND P0, PT, R0, 0x280, PT ;  /* 0x000002800000780c */ /* 0x000fe20003f06070 */
[C---:B0-----:R-:W-:Y:S01]  /*10c0*/  @P6 IMAD.WIDE.U32 R40, R3.reuse, 0x8, R38 ;  /* 0x0000000803286825 */ /* 0x041fe200078e0026 */
[----:B------:R-:W-:-:S04]  /*10d0*/  @P6 IADD3 R3, PT, PT, R3, 0x20, RZ ;  /* 0x0000002003036810 */ /* 0x000fc80007ffe0ff */
[----:B------:R0:W5:Y:S01]  /*10e0*/  @P6 LDG.E.64 R32, desc[UR6][R40.64] ;  /* 0x0000000628206981 */ /* 0x000162000c1e1b00 */
[----:B------:R-:W0:Y:S01]  /*10f0*/  @P2 LDC.64 R90, c[0x0][0x3d0] ;  /* 0x0000f400ff5a2b82 */ /* 0x000e220000000a00 */
[C---:B--2---:R-:W-:Y:S01]  /*1100*/  @P5 IMAD.WIDE.U32 R42, R3.reuse, 0x8, R42 ;  /* 0x00000008032a5825 */ /* 0x044fe200078e002a */
[----:B------:R-:W-:-:S04]  /*1110*/  @P5 IADD3 R3, PT, PT, R3, 0x20, RZ ;  /* 0x0000002003035810 */ /* 0x000fc80007ffe0ff */
[----:B------:R2:W5:Y:S02]  /*1120*/  @P5 LDG.E.64 R34, desc[UR6][R42.64] ;  /* 0x000000062a225981 */ /* 0x000564000c1e1b00 */
[----:B------:R-:W2:Y:S01]  /*1130*/  @P1 LDC.64 R38, c[0x0][0x3d0] ;  /* 0x0000f400ff261b82 */ /* 0x000ea20000000a00 */
[C---:B-1----:R-:W-:Y:S01]  /*1140*/  @P4 IMAD.WIDE.U32 R82, R3.reuse, 0x8, R82 ;  /* 0x0000000803524825 */ /* 0x042fe200078e0052 */
[----:B------:R-:W-:-:S04]  /*1150*/  @P4 IADD3 R3, PT, PT, R3, 0x20, RZ ;  /* 0x0000002003034810 */ /* 0x000fc80007ffe0ff */
[----:B------:R1:W5:Y:S02]  /*1160*/  @P4 LDG.E.64 R158, desc[UR6][R82.64] ;  /* 0x00000006529e4981 */ /* 0x000364000c1e1b00 */
[----:B---3--:R-:W3:Y:S01]  /*1170*/  @P0 LDC.64 R86, c[0x0][0x3d0] ;  /* 0x0000f400ff560b82 */ /* 0x008ee20000000a00 */
[C---:B----4-:R-:W-:Y:S01]  /*1180*/  @P3 IMAD.WIDE.U32 R88, R3.reuse, 0x8, R88 ;  /* 0x0000000803583825 */ /* 0x050fe200078e0058 */
[----:B------:R-:W-:-:S04]  /*1190*/  @P3 IADD3 R3, PT, PT, R3, 0x20, RZ ;  /* 0x0000002003033810 */ /* 0x000fc80007ffe0ff */
[----:B------:R1:W5:Y:S01]  /*11a0*/  @P3 LDG.E.64 R156, desc[UR6][R88.64] ;  /* 0x00000006589c3981 */ /* 0x000362000c1e1b00 */
[C---:B0-----:R-:W-:Y:S01]  /*11b0*/  @P2 IMAD.WIDE.U32 R90, R3.reuse, 0x8, R90 ;  /* 0x00000008035a2825 */ /* 0x041fe200078e005a */
[----:B------:R-:W-:-:S04]  /*11c0*/  @P2 IADD3 R3, PT, PT, R3, 0x20, RZ ;  /* 0x0000002003032810 */ /* 0x000fc80007ffe0ff */
[----:B------:R1:W5:Y:S01]  /*11d0*/  @P2 LDG.E.64 R154, desc[UR6][R90.64] ;  /* 0x000000065a9a2981 */ /* 0x000362000c1e1b00 */
[C---:B--2---:R-:W-:Y:S01]  /*11e0*/  @P1 IMAD.WIDE.U32 R84, R3.reuse, 0x8, R38 ;  /* 0x0000000803541825 */ /* 0x044fe200078e0026 */
[----:B------:R-:W-:-:S04]  /*11f0*/  @P1 IADD3 R3, PT, PT, R3, 0x20, RZ ;  /* 0x0000002003031810 */ /* 0x000fc80007ffe0ff */
[----:B------:R1:W5:Y:S01]  /*1200*/  @P1 LDG.E.64 R152, desc[UR6][R84.64] ;  /* 0x0000000654981981 */ /* 0x000362000c1e1b00 */
[----:B---3--:R-:W-:-:S05]  /*1210*/  @P0 IMAD.WIDE.U32 R38, R3, 0x8, R86 ;  /* 0x0000000803260825 */ /* 0x008fca00078e0056 */
[----:B------:R1:W5:Y:S01]  /*1220*/  @P0 LDG.E.64 R36, desc[UR6][R38.64] ;  /* 0x0000000626240981 */ /* 0x000362000c1e1b00 */
[----:B------:R-:W-:Y:S02]  /*1230*/  @P6 CS2R R54, SRZ ;  /* 0x0000000000366805 */ /* 0x000fe4000001ff00 */
[----:B------:R-:W-:Y:S02]  /*1240*/  @P5 CS2R R52, SRZ ;  /* 0x0000000000345805 */ /* 0x000fe4000001ff00 */
[----:B------:R-:W-:Y:S02]  /*1250*/  @P4 CS2R R50, SRZ ;  /* 0x0000000000324805 */ /* 0x000fe4000001ff00 */
[----:B------:R-:W-:Y:S02]  /*1260*/  @P3 CS2R R48, SRZ ;  /* 0x0000000000303805 */ /* 0x000fe4000001ff00 */
[----:B------:R-:W-:Y:S02]  /*1270*/  @P2 CS2R R46, SRZ ;  /* 0x00000000002e2805 */ /* 0x000fe4000001ff00 */
[----:B------:R-:W-:-:S02]  /*1280*/  @P1 CS2R R44, SRZ ;  /* 0x00000000002c1805 */ /* 0x000fc4000001ff00 */
[----:B-1----:R-:W-:-:S07]  /*1290*/  @P0 CS2R R4, SRZ ;  /* 0x0000000000040805 */ /* 0x002fce000001ff00 */
.L_x_69986:
[----:B------:R-:W-:Y:S05]  /*12a0*/  BSYNC.RECONVERGENT B0 ;  /* 0x0000000000007941 */ /* 0x000fea0003800200 */
.L_x_69984:
[----:B------:R-:W0:Y:S02]  /*12b0*/  LDCU UR4, c[0x0][0x384] ;  /* 0x00007080ff0477ac */ /* 0x000e240008000800 */
[----:B0-----:R-:W-:-:S13]  /*12c0*/  ISETP.GE.AND P0, PT, R2, UR4, PT ;  /* 0x0000000402007c0c */ /* 0x001fda000bf06270 */
[----:B------:R-:W-:Y:S05]  /*12d0*/  @P0 EXIT ;  /* 0x000000000000094d */ /* 0x000fea0003800000 */
[----:B-----5:R-:W-:Y:S01]  /*12e0*/  MOV R163, R10 ;  /* 0x0000000a00a37202 */ /* 0x020fe20000000f00 */
[----:B------:R-:W0:Y:S01]  /*12f0*/  LDCU.64 UR4, c[0x0][0x3e0] ;  /* 0x00007c00ff0477ac */ /* 0x000e220008000a00 */
[----:B------:R-:W-:Y:S02]  /*1300*/  SHF.R.U64 R164, R10, 0x10, R11 ;  /* 0x000000100aa47819 */ /* 0x000fe4000000120b */
[----:B------:R-:W-:Y:S01]  /*1310*/  MOV R151, R6 ;  /* 0x0000000600977202 */ /* 0x000fe20000000f00 */
[----:B------:R-:W1:Y:S01]  /*1320*/  LDCU UR8, c[0x0][0x388] ;  /* 0x00007100ff0877ac */ /* 0x000e620008000800 */
[----:B------:R-:W-:Y:S02]  /*1330*/  MOV R3, R7 ;  /* 0x0000000700037202 */ /* 0x000fe40000000f00 */
[----:B------:R-:W-:Y:S02]  /*1340*/  MOV R165, R12 ;  /* 0x0000000c00a57202 */ /* 0x000fe40000000f00 */
[----:B------:R-:W-:-:S02]  /*1350*/  MOV R10, R13 ;  /* 0x0000000d000a7202 */ /* 0x000fc40000000f00 */
[----:B------:R-:W-:Y:S02]  /*1360*/  MOV R39, R11 ;  /* 0x0000000b00277202 */ /* 0x000fe40000000f00 */
[----:B------:R-:W-:Y:S02]  /*1370*/  SHF.R.U32.HI R42, RZ, 0x10, R11 ;  /* 0x00000010ff2a7819 */ /* 0x000fe4000001160b */
[----:B------:R-:W-:Y:S02]  /*1380*/  PRMT R151, R151, 0x5410, R3 ;  /* 0x0000541097977816 */ /* 0x000fe40000000003 */
[----:B------:R-:W-:Y:S01]  /*1390*/  PRMT R165, R165, 0x5410, R10 ;  /* 0x00005410a5a57816 */ /* 0x000fe2000000000a */
[----:B0-----:R-:W-:Y:S01]  /*13a0*/  UISETP.NE.U32.AND UP0, UPT, UR4, URZ, UPT ;  /* 0x000000ff0400728c */ /* 0x001fe2000bf05070 */
[----:B------:R-:W-:Y:S01]  /*13b0*/  MOV R167, R14 ;  /* 0x0000000e00a77202 */ /* 0x000fe20000000f00 */
[----:B------:R-:W0:Y:S01]  /*13c0*/  LDCU.U8 UR4, c[0x0][0x410] ;  /* 0x00008200ff0477ac */ /* 0x000e220008000000 */
[----:B------:R-:W-:-:S02]  /*13d0*/  MOV R11, R15 ;  /* 0x0000000f000b7202 */ /* 0x000fc40000000f00 */
[----:B------:R-:W-:Y:S01]  /*13e0*/  MOV R3, R158 ;  /* 0x0000009e00037202 */ /* 0x000fe20000000f00 */
[----:B------:R-:W-:Y:S01]  /*13f0*/  UISETP.NE.AND.EX UP0, UPT, UR5, URZ, UPT, UP0 ;  /* 0x000000ff0500728c */ /* 0x000fe2000bf05300 */
[----:B------:R-:W-:Y:S01]  /*1400*/  MOV R10, R159 ;  /* 0x0000009f000a7202 */ /* 0x000fe20000000f00 */
[----:B------:R-:W2:Y:S01]  /*1410*/  LDCU UR5, c[0x0][0x448] ;  /* 0x00008900ff0577ac */ /* 0x000ea20008000800 */
[----:B------:R-:W-:Y:S02]  /*1420*/  PRMT R167, R167, 0x5410, R11 ;  /* 0x00005410a7a77816 */ /* 0x000fe4000000000b */
[----:B------:R-:W-:Y:S02]  /*1430*/  PRMT R189, R3, 0x5410, R10 ;  /* 0x0000541003bd7816 */ /* 0x000fe4000000000a */
[----:B------:R-:W-:Y:S02]  /*1440*/  MOV R11, R156 ;  /* 0x0000009c000b7202 */ /* 0x000fe40000000f00 */
[----:B------:R-:W-:-:S02]  /*1450*/  MOV R3, R157 ;  /* 0x0000009d00037202 */ /* 0x000fc40000000f00 */
[----:B------:R-:W-:Y:S02]  /*1460*/  MOV R10, R154 ;  /* 0x0000009a000a7202 */ /* 0x000fe40000000f00 */
[----:B------:R-:W-:Y:S02]  /*1470*/  PRMT R190, R11, 0x5410, R3 ;  /* 0x000054100bbe7816 */ /* 0x000fe40000000003 */
[----:B------:R-:W-:Y:S02]  /*1480*/  MOV R3, R155 ;  /* 0x0000009b00037202 */ /* 0x000fe40000000f00 */
[----:B------:R-:W-:Y:S02]  /*1490*/  MOV R11, R152 ;  /* 0x00000098000b7202 */ /* 0x000fe40000000f00 */
[----:B------:R-:W-:Y:S02]  /*14a0*/  PRMT R191, R10, 0x5410, R3 ;  /* 0x000054100abf7816 */ /* 0x000fe40000000003 */
[----:B------:R-:W-:-:S02]  /*14b0*/  MOV R10, R153 ;  /* 0x00000099000a7202 */ /* 0x000fc40000000f00 */
[--C-:B------:R-:W-:Y:S02]  /*14c0*/  SHF.R.U64 R193, R80, 0x10, R81.reuse ;  /* 0x0000001050c17819 */ /* 0x100fe40000001251 */
[----:B------:R-:W-:Y:S02]  /*14d0*/  SHF.R.U32.HI R3, RZ, 0x10, R81 ;  /* 0x00000010ff037819 */ /* 0x000fe40000011651 */
[----:B------:R-:W-:Y:S02]  /*14e0*/  PRMT R192, R11, 0x5410, R10 ;  /* 0x000054100bc07816 */ /* 0x000fe4000000000a */
[--C-:B------:R-:W-:Y:S02]  /*14f0*/  SHF.R.U64 R194, R78, 0x10, R79.reuse ;  /* 0x000000104ec27819 */ /* 0x100fe4000000124f */
[----:B------:R-:W-:Y:S02]  /*1500*/  SHF.R.U32.HI R10, RZ, 0x10, R79 ;  /* 0x00000010ff0a7819 */ /* 0x000fe4000001164f */
[----:B------:R-:W-:-:S02]  /*1510*/  PRMT R193, R193, 0x5410, R3 ;  /* 0x00005410c1c17816 */ /* 0x000fc40000000003 */
        /* <DEDUP_REMOVED lines=38> */
[----:B------:R-:W-:Y:S02]  /*1780*/  MOV R38, R9 ;  /* 0x0000000900267202 */ /* 0x000fe40000000f00 */
[--C-:B------:R-:W-:Y:S02]  /*1790*/  SHF.R.U64 R162, R8, 0x10, R9.reuse ;  /* 0x0000001008a27819 */ /* 0x100fe40000001209 */
[----:B------:R-:W-:Y:S02]  /*17a0*/  SHF.R.U32.HI R41, RZ, 0x10, R9 ;  /* 0x00000010ff297819 */ /* 0x000fe40000011609 */
[----:B------:R-:W-:-:S02]  /*17b0*/  SHF.R.U64 R166, R12, 0x10, R13 ;  /* 0x000000100ca67819 */ /* 0x000fc4000000120d */
[--C-:B------:R-:W-:Y:S02]  /*17c0*/  SHF.R.U64 R168, R14, 0x10, R15.reuse ;  /* 0x000000100ea87819 */ /* 0x100fe4000000120f */
[----:B------:R-:W-:Y:S02]  /*17d0*/  SHF.R.U32.HI R82, RZ, 0x10, R15 ;  /* 0x00000010ff527819 */ /* 0x000fe4000001160f */
[----:B------:R-:W-:Y:S02]  /*17e0*/  MOV R175, R22 ;  /* 0x0000001600af7202 */ /* 0x000fe40000000f00 */
[----:B------:R-:W-:Y:S02]  /*17f0*/  SHF.R.U64 R176, R22, 0x10, R23 ;  /* 0x0000001016b07819 */ /* 0x000fe40000001217 */
[--C-:B------:R-:W-:Y:S02]  /*1800*/  SHF.R.U64 R160, R6, 0x10, R7.reuse ;  /* 0x0000001006a07819 */ /* 0x100fe40000001207 */
[----:B------:R-:W-:-:S02]  /*1810*/  SHF.R.U32.HI R40, RZ, 0x10, R7 ;  /* 0x00000010ff287819 */ /* 0x000fc40000011607 */
[----:B------:R-:W-:Y:S02]  /*1820*/  MOV R161, R8 ;  /* 0x0000000800a17202 */ /* 0x000fe40000000f00 */
[----:B------:R-:W-:Y:S02]  /*1830*/  SHF.R.U32.HI R43, RZ, 0x10, R13 ;  /* 0x00000010ff2b7819 */ /* 0x000fe4000001160d */
[----:B------:R-:W-:Y:S02]  /*1840*/  MOV R169, R16 ;  /* 0x0000001000a97202 */ /* 0x000fe40000000f00 */
[----:B------:R-:W-:Y:S02]  /*1850*/  MOV R12, R17 ;  /* 0x00000011000c7202 */ /* 0x000fe40000000f00 */
[--C-:B------:R-:W-:Y:S02]  /*1860*/  SHF.R.U64 R170, R16, 0x10, R17.reuse ;  /* 0x0000001010aa7819 */ /* 0x100fe40000001211 */
[----:B------:R-:W-:-:S02]  /*1870*/  SHF.R.U32.HI R83, RZ, 0x10, R17 ;  /* 0x00000010ff537819 */ /* 0x000fc40000011611 */
[----:B------:R-:W-:Y:S02]  /*1880*/  MOV R15, R23 ;  /* 0x00000017000f7202 */ /* 0x000fe40000000f00 */
[----:B------:R-:W-:Y:S02]  /*1890*/  SHF.R.U32.HI R22, RZ, 0x10, R23 ;  /* 0x00000010ff167819 */ /* 0x000fe40000011617 */
[----:B------:R-:W-:Y:S02]  /*18a0*/  MOV R177, R24 ;  /* 0x0000001800b17202 */ /* 0x000fe40000000f00 */
[----:B------:R-:W-:Y:S02]  /*18b0*/  SHF.R.U64 R178, R24, 0x10, R25 ;  /* 0x0000001018b27819 */ /* 0x000fe40000001219 */
[----:B------:R-:W-:Y:S02]  /*18c0*/  MOV R9, R37 ;  /* 0x0000002500097202 */ /* 0x000fe40000000f00 */
[----:B------:R-:W-:-:S02]  /*18d0*/  PRMT R207, R207, 0x5410, R10 ;  /* 0x00005410cfcf7816 */ /* 0x000fc4000000000a */
[----:B------:R-:W-:Y:S02]  /*18e0*/  MOV R171, R18 ;  /* 0x0000001200ab7202 */ /* 0x000fe40000000f00 */
[----:B------:R-:W-:Y:S02]  /*18f0*/  MOV R13, R19 ;  /* 0x00000013000d7202 */ /* 0x000fe40000000f00 */
[--C-:B------:R-:W-:Y:S02]  /*1900*/  SHF.R.U64 R172, R18, 0x10, R19.reuse ;  /* 0x0000001012ac7819 */ /* 0x100fe40000001213 */
[----:B------:R-:W-:Y:S02]  /*1910*/  SHF.R.U32.HI R84, RZ, 0x10, R19 ;  /* 0x00000010ff547819 */ /* 0x000fe40000011613 */
[----:B------:R-:W-:Y:S02]  /*1920*/  MOV R173, R20 ;  /* 0x0000001400ad7202 */ /* 0x000fe40000000f00 */
[----:B------:R-:W-:-:S02]  /*1930*/  MOV R14, R21 ;  /* 0x00000015000e7202 */ /* 0x000fc40000000f00 */
[--C-:B------:R-:W-:Y:S02]  /*1940*/  SHF.R.U64 R174, R20, 0x10, R21.reuse ;  /* 0x0000001014ae7819 */ /* 0x100fe40000001215 */
[----:B------:R-:W-:Y:S02]  /*1950*/  SHF.R.U32.HI R85, RZ, 0x10, R21 ;  /* 0x00000010ff557819 */ /* 0x000fe40000011615 */
[----:B------:R-:W-:Y:S02]  /*1960*/  MOV R16, R25 ;  /* 0x0000001900107202 */ /* 0x000fe40000000f00 */
[----:B------:R-:W-:Y:S02]  /*1970*/  SHF.R.U32.HI R23, RZ, 0x10, R25 ;  /* 0x00000010ff177819 */ /* 0x000fe40000011619 */
[----:B------:R-:W-:Y:S02]  /*1980*/  MOV R179, R26 ;  /* 0x0000001a00b37202 */ /* 0x000fe40000000f00 */
[----:B------:R-:W-:-:S02]  /*1990*/  MOV R17, R27 ;  /* 0x0000001b00117202 */ /* 0x000fc40000000f00 */
[--C-:B------:R-:W-:Y:S02]  /*19a0*/  SHF.R.U64 R180, R26, 0x10, R27.reuse ;  /* 0x000000101ab47819 */ /* 0x100fe4000000121b */
[----:B------:R-:W-:Y:S02]  /*19b0*/  SHF.R.U32.HI R24, RZ, 0x10, R27 ;  /* 0x00000010ff187819 */ /* 0x000fe4000001161b */
[----:B------:R-:W-:Y:S02]  /*19c0*/  MOV R181, R28 ;  /* 0x0000001c00b57202 */ /* 0x000fe40000000f00 */
[----:B------:R-:W-:Y:S02]  /*19d0*/  SHF.R.U64 R182, R28, 0x10, R29 ;  /* 0x000000101cb67819 */ /* 0x000fe4000000121d */
[----:B------:R-:W-:Y:S02]  /*19e0*/  MOV R6, R36 ;  /* 0x0000002400067202 */ /* 0x000fe40000000f00 */
[----:B------:R-:W-:-:S02]  /*19f0*/  SHF.R.U64 R7, R36, 0x10, R37 ;  /* 0x0000001024077819 */ /* 0x000fc40000001225 */
[----:B------:R-:W-:Y:S01]  /*1a00*/  SHF.R.U32.HI R8, RZ, 0x10, R37 ;  /* 0x00000010ff087819 */ /* 0x000fe20000011625 */
[----:B------:R-:W-:Y:S01]  /*1a10*/  HADD2.F32 R6, -RZ, R6.H0_H0 ;  /* 0x20000006ff067230 */ /* 0x000fe20000004100 */
[--C-:B------:R-:W-:Y:S01]  /*1a20*/  SHF.R.U64 R10, R4, 0x10, R5.reuse ;  /* 0x00000010040a7819 */ /* 0x100fe20000001205 */
[----:B------:R-:W-:Y:S01]  /*1a30*/  HADD2.F32 R7, -RZ, R7.H0_H0 ;  /* 0x20000007ff077230 */ /* 0x000fe20000004100 */
[----:B------:R-:W-:Y:S01]  /*1a40*/  SHF.R.U32.HI R11, RZ, 0x10, R5 ;  /* 0x00000010ff0b7819 */ /* 0x000fe20000011605 */
[----:B------:R-:W-:Y:S01]  /*1a50*/  HADD2.F32 R8, -RZ, R8.H0_H0 ;  /* 0x20000008ff087230 */ /* 0x000fe20000004100 */
[----:B------:R-:W-:Y:S01]  /*1a60*/  MOV R18, R29 ;  /* 0x0000001d00127202 */ /* 0x000fe20000000f00 */
[----:B------:R-:W-:Y:S01]  /*1a70*/  HADD2.F32 R10, -RZ, R10.H0_H0 ;  /* 0x2000000aff0a7230 */ /* 0x000fe20000004100 */
[----:B------:R-:W-:Y:S02]  /*1a80*/  SHF.R.U32.HI R25, RZ, 0x10, R29 ;  /* 0x00000010ff197819 */ /* 0x000fe4000001161d */
[----:B------:R-:W-:-:S02]  /*1a90*/  MOV R183, R30 ;  /* 0x0000001e00b77202 */ /* 0x000fc40000000f00 */
[----:B------:R-:W-:Y:S02]  /*1aa0*/  MOV R19, R31 ;  /* 0x0000001f00137202 */ /* 0x000fe40000000f00 */
[--C-:B------:R-:W-:Y:S02]  /*1ab0*/  SHF.R.U64 R184, R30, 0x10, R31.reuse ;  /* 0x000000101eb87819 */ /* 0x100fe4000000121f */
[----:B------:R-:W-:Y:S02]  /*1ac0*/  SHF.R.U32.HI R26, RZ, 0x10, R31 ;  /* 0x00000010ff1a7819 */ /* 0x000fe4000001161f */
[----:B------:R-:W-:Y:S02]  /*1ad0*/  MOV R185, R32 ;  /* 0x0000002000b97202 */ /* 0x000fe40000000f00 */
[----:B------:R-:W-:Y:S02]  /*1ae0*/  MOV R20, R33 ;  /* 0x0000002100147202 */ /* 0x000fe40000000f00 */
[----:B------:R-:W-:-:S02]  /*1af0*/  SHF.R.U64 R186, R32, 0x10, R33 ;  /* 0x0000001020ba7819 */ /* 0x000fc40000001221 */
[----:B------:R-:W-:Y:S02]  /*1b00*/  SHF.R.U32.HI R27, RZ, 0x10, R33 ;  /* 0x00000010ff1b7819 */ /* 0x000fe40000011621 */
[----:B------:R-:W-:Y:S02]  /*1b10*/  MOV R187, R34 ;  /* 0x0000002200bb7202 */ /* 0x000fe40000000f00 */
[----:B------:R-:W-:Y:S02]  /*1b20*/  MOV R21, R35 ;  /* 0x0000002300157202 */ /* 0x000fe40000000f00 */
[--C-:B------:R-:W-:Y:S02]  /*1b30*/  SHF.R.U64 R188, R34, 0x10, R35.reuse ;  /* 0x0000001022bc7819 */ /* 0x100fe40000001223 */
[----:B------:R-:W-:Y:S02]  /*1b40*/  SHF.R.U32.HI R28, RZ, 0x10, R35 ;  /* 0x00000010ff1c7819 */ /* 0x000fe40000011623 */
[----:B------:R-:W-:Y:S01]  /*1b50*/  PRMT R206, R206, 0x5410, R3 ;  /* 0x00005410cece7816 */ /* 0x000fe20000000003 */
[----:B------:R-:W-:Y:S01]  /*1b60*/  HADD2.F32 R3, -RZ, R4.H0_H0 ;  /* 0x20000004ff037230 */ /* 0x000fe20000004100 */
[----:B------:R-:W-:Y:S01]  /*1b70*/  PRMT R160, R160, 0x5410, R40 ;  /* 0x00005410a0a07816 */ /* 0x000fe20000000028 */
[----:B------:R-:W-:Y:S01]  /*1b80*/  HADD2.F32 R4, -RZ, R5.H0_H0 ;  /* 0x20000005ff047230 */ /* 0x000fe20000004100 */
[----:B------:R-:W-:Y:S01]  /*1b90*/  PRMT R161, R161, 0x5410, R38 ;  /* 0x00005410a1a17816 */ /* 0x000fe20000000026 */
[----:B------:R-:W-:Y:S01]  /*1ba0*/  HADD2.F32 R5, -RZ, R9.H0_H0 ;  /* 0x20000009ff057230 */ /* 0x000fe20000004100 */
[----:B------:R-:W-:Y:S01]  /*1bb0*/  PRMT R162, R162, 0x5410, R41 ;  /* 0x00005410a2a27816 */ /* 0x000fe20000000029 */
[----:B------:R-:W-:Y:S01]  /*1bc0*/  HADD2.F32 R9, -RZ, R11.H0_H0 ;  /* 0x2000000bff097230 */ /* 0x000fe20000004100 */
        /* <DEDUP_REMOVED lines=24> */
[----:B012---:R-:W-:-:S13]  /*1d50*/  PLOP3.LUT P5, PT, PT, PT, UP0, 0x80, 0x8 ;  /* 0x000000000008781c */ /* 0x007fda0003faf008 */
.L_x_70088:
[----:B------:R-:W0:Y:S01]  /*1d60*/  @P5 LDC.64 R40, c[0x0][0x3e0] ;  /* 0x0000f800ff285b82 */ /* 0x000e220000000a00 */
[----:B-----5:R-:W-:Y:S01]  /*1d70*/  HFMA2 R149, -RZ, RZ, 1.875, 0 ;  /* 0x3f800000ff957431 */ /* 0x020fe200000001ff */
[----:B------:R-:W1:Y:S06]  /*1d80*/  S2R R148, SR_TID.X ;  /* 0x0000000000947919 */ /* 0x000e6c0000002100 */
[----:B------:R-:W2:Y:S01]  /*1d90*/  LDC.64 R42, c[0x0][0x3a0] ;  /* 0x0000e800ff2a7b82 */ /* 0x000ea20000000a00 */
[----:B0-----:R-:W-:-:S07]  /*1da0*/  @P5 IMAD.WIDE R88, R2, 0x4, R40 ;  /* 0x0000000402585825 */ /* 0x001fce00078e0228 */
[----:B------:R-:W2:Y:S01]  /*1db0*/  LDC.64 R40, c[0x0][0x3e0] ;  /* 0x0000f800ff287b82 */ /* 0x000ea20000000a00 */
[----:B------:R0:W5:Y:S01]  /*1dc0*/  @P5 LDG.E R149, desc[UR6][R88.64] ;  /* 0x0000000658955981 */ /* 0x000162000c1e1900 */
[----:B------:R-:W-:Y:S01]  /*1dd0*/  IMAD R90, R2, UR8, RZ ;  /* 0x00000008025a7c24 */ /* 0x000fe2000f8e02ff */
[----:B------:R-:W-:Y:S01]  /*1de0*/  ISETP.GE.U32.AND P4, PT, R0, 0x20, PT ;  /* 0x000000200000780c */ /* 0x000fe20003f86070 */
[----:B------:R-:W-:Y:S03]  /*1df0*/  BSSY.RECONVERGENT B0, `(.L_x_69987) ;  /* 0x000002c000007945 */ /* 0x000fe60003800200 */
[----:B------:R-:W-:-:S04]  /*1e00*/  SHF.R.S32.HI R91, RZ, 0x1f, R90 ;  /* 0x0000001fff5b7819 */ /* 0x000fc8000001145a */
[----:B------:R-:W-:Y:S02]  /*1e10*/  LEA.HI R91, R91, R90, RZ, 0x2 ;  /* 0x0000005a5b5b7211 */ /* 0x000fe400078f10ff */
[----:B-1----:R-:W-:-:S04]  /*1e20*/  LOP3.LUT R90, R148, 0x1f, RZ, 0xc0, !PT ;  /* 0x0000001f945a7812 */ /* 0x002fc800078ec0ff */
[----:B------:R-:W-:-:S04]  /*1e30*/  LEA.HI.SX32 R147, R91, R90, 0x1e ;  /* 0x0000005a5b937211 */ /* 0x000fc800078ff2ff */
[----:B------:R-:W-:Y:S02]  /*1e40*/  MOV R150, R147 ;  /* 0x0000009300967202 */ /* 0x000fe40000000f00 */
[----:B--2---:R-:W-:-:S04]  /*1e50*/  LOP3.LUT P0, RZ, R42, R40, RZ, 0xfc, !PT ;  /* 0x000000282aff7212 */ /* 0x004fc8000780fcff */
[----:B------:R-:W-:Y:S01]  /*1e60*/  LOP3.LUT P0, RZ, R43, R41, RZ, 0xfc, P0 ;  /* 0x000000292bff7212 */ /* 0x000fe2000000fcff */
[----:B0-----:R-:W-:-:S12]  /*1e70*/  @!P4 BRA `(.L_x_69988) ;  /* 0x00000000008cc947 */ /* 0x001fd80003800000 */
[----:B------:R-:W-:Y:S01]  /*1e80*/  ISETP.NE.U32.AND P1, PT, R42, RZ, PT ;  /* 0x000000ff2a00720c */ /* 0x000fe20003f25070 */
[----:B------:R-:W0:Y:S03]  /*1e90*/  LDC.64 R88, c[0x0][0x390] ;  /* 0x0000e400ff587b82 */ /* 0x000e260000000a00 */
[----:B------:R-:W-:-:S05]  /*1ea0*/  ISETP.NE.AND.EX P1, PT, R43, RZ, PT, P1 ;  /* 0x000000ff2b00720c */ /* 0x000fca0003f25310 */
[----:B------:R-:W1:Y:S08]  /*1eb0*/  @P0 LDC.64 R208, c[0x0][0x3a8] ;  /* 0x0000ea00ffd00b82 */ /* 0x000e700000000a00 */
[----:B------:R-:W2:Y:S01]  /*1ec0*/  @P1 LDC.64 R92, c[0x0][0x3a0] ;  /* 0x0000e800ff5c1b82 */ /* 0x000ea20000000a00 */
[----:B0-----:R-:W-:-:S06]  /*1ed0*/  IMAD.WIDE.U32 R88, R147, 0x10, R88 ;  /* 0x0000001093587825 */ /* 0x001fcc00078e0058 */
[----:B------:R-:W3:Y:S01]  /*1ee0*/  LDG.E.128 R88, desc[UR6][R88.64] ;  /* 0x0000000658587981 */ /* 0x000ee2000c1e1d00 */
[----:B--2---:R-:W-:-:S06]  /*1ef0*/  @P1 IMAD.WIDE.U32 R92, R147, 0x10, R92 ;  /* 0x00000010935c1825 */ /* 0x004fcc00078e005c */
[----:B------:R-:W3:Y:S01]  /*1f00*/  @P1 LDG.E.128 R92, desc[UR6][R92.64] ;  /* 0x000000065c5c1981 */ /* 0x000ee2000c1e1d00 */
[----:B-1----:R-:W-:-:S04]  /*1f10*/  @P0 IMAD.WIDE.U32 R208, R147, 0x10, R208 ;  /* 0x0000001093d00825 */ /* 0x002fc800078e00d0 */
[-C--:B---3-5:R-:W-:Y:S01]  /*1f20*/  @P1 FFMA.FTZ R13, R88, R149.reuse, R92 ;  /* 0x00000095580d1223 */ /* 0x0a8fe2000001005c */
[-C--:B------:R-:W-:Y:S01]  /*1f30*/  @P1 FFMA.FTZ R33, R89, R149.reuse, R93 ;  /* 0x0000009559211223 */ /* 0x080fe2000001005d */
[-C--:B------:R-:W-:Y:S01]  /*1f40*/  @P1 FFMA.FTZ R107, R90, R149.reuse, R94 ;  /* 0x000000955a6b1223 */ /* 0x080fe2000001005e */
[----:B------:R-:W-:Y:S02]  /*1f50*/  @P1 FFMA.FTZ R127, R91, R149, R95 ;  /* 0x000000955b7f1223 */ /* 0x000fe4000001005f */
[----:B------:R-:W-:Y:S02]  /*1f60*/  @P1 MOV R84, R13 ;  /* 0x0000000d00541202 */ /* 0x000fe40000000f00 */
[----:B------:R-:W-:Y:S02]  /*1f70*/  @P1 MOV R85, R33 ;  /* 0x0000002100551202 */ /* 0x000fe40000000f00 */
[----:B------:R-:W-:Y:S02]  /*1f80*/  @P1 MOV R86, R107 ;  /* 0x0000006b00561202 */ /* 0x000fe40000000f00 */
[----:B------:R-:W-:Y:S01]  /*1f90*/  @P1 MOV R87, R127 ;  /* 0x0000007f00571202 */ /* 0x000fe20000000f00 */
[----:B------:R-:W-:Y:S06]  /*1fa0*/  @P1 BRA `(.L_x_69989) ;  /* 0x0000000000381947 */ /* 0x000fec0003800000 */
[----:B------:R-:W-:-:S04]  /*1fb0*/  ISETP.NE.U32.AND P5, PT, R40, RZ, PT ;  /* 0x000000ff2800720c */ /* 0x000fc80003fa5070 */
[----:B------:R-:W-:-:S13]  /*1fc0*/  ISETP.NE.AND.EX P5, PT, R41, RZ, PT, P5 ;  /* 0x000000ff2900720c */ /* 0x000fda0003fa5350 */
[-C--:B------:R-:W-:Y:S01]  /*1fd0*/  @P5 FMUL.FTZ R84, R88, R149.reuse ;  /* 0x0000009558545220 */ /* 0x080fe20000410000 */
[-C--:B------:R-:W-:Y:S01]  /*1fe0*/  @P5 FMUL.FTZ R85, R89, R149.reuse ;  /* 0x0000009559555220 */ /* 0x080fe20000410000 */
[-C--:B------:R-:W-:Y:S01]  /*1ff0*/  @P5 FMUL.FTZ R86, R90, R149.reuse ;  /* 0x000000955a565220 */ /* 0x080fe20000410000 */
[-C--:B------:R-:W-:Y:S02]  /*2000*/  @P5 FMUL.FTZ R87, R91, R149.reuse ;  /* 0x000000955b575220 */ /* 0x080fe40000410000 */
[----:B------:R-:W-:Y:S01]  /*2010*/  @P5 MOV R13, R84 ;  /* 0x00000054000d5202 */ /* 0x000fe20000000f00 */
[----:B------:R-:W-:Y:S01]  /*2020*/  @!P5 FMUL.FTZ R13, R88, R149 ;  /* 0x00000095580dd220 */ /* 0x000fe20000410000 */
[----:B------:R-:W-:Y:S01]  /*2030*/  @P5 MOV R33, R85 ;  /* 0x0000005500215202 */ /* 0x000fe20000000f00 */
[-C--:B------:R-:W-:Y:S01]  /*2040*/  @!P5 FMUL.FTZ R33, R89, R149.reuse ;  /* 0x000000955921d220 */ /* 0x080fe20000410000 */
[----:B------:R-:W-:Y:S01]  /*2050*/  @P5 MOV R107, R86 ;  /* 0x00000056006b5202 */ /* 0x000fe20000000f00 */
[----:B------:R-:W-:Y:S01]  /*2060*/  @!P5 FMUL.FTZ R107, R90, R149 ;  /* 0x000000955a6bd220 */ /* 0x000fe20000410000 */
[----:B------:R-:W-:Y:S01]  /*2070*/  @P5 MOV R127, R87 ;  /* 0x00000057007f5202 */ /* 0x000fe20000000f00 */
[----:B------:R-:W-:-:S07]  /*2080*/  @!P5 FMUL.FTZ R127, R91, R149 ;  /* 0x000000955b7fd220 */ /* 0x000fce0000410000 */
.L_x_69989:
[----:B------:R0:W-:Y:S01]  /*2090*/  @P0 STG.E.128 desc[UR6][R208.64], R84 ;  /* 0x00000054d0000986 */ /* 0x0001e2000c101d06 */
[----:B------:R-:W-:-:S07]  /*20a0*/  IADD3 R150, PT, PT, R147, 0x20, RZ ;  /* 0x0000002093967810 */ /* 0x000fce0007ffe0ff */
.L_x_69988:
[----:B------:R-:W-:Y:S05]  /*20b0*/  BSYNC.RECONVERGENT B0 ;  /* 0x0000000000007941 */ /* 0x000fea0003800200 */
.L_x_69987:
[----:B------:R-:W-:Y:S01]  /*20c0*/  ISETP.GE.U32.AND P1, PT, R0, 0x40, PT ;  /* 0x000000400000780c */ /* 0x000fe20003f26070 */
[----:B------:R-:W-:Y:S01]  /*20d0*/  BSSY.RECONVERGENT B0, `(.L_x_69990) ;  /* 0x0000023000007945 */ /* 0x000fe20003800200 */
[----:B------:R-:W-:-:S11]  /*20e0*/  LOP3.LUT R11, R11, 0xffdfffff, RZ, 0xc0, !PT ;  /* 0xffdfffff0b0b7812 */ /* 0x000fd600078ec0ff */
[----:B------:R-:W-:Y:S01]  /*20f0*/  @P1 LOP3.LUT R11, R11, 0x200000, RZ, 0xfc, !PT ;  /* 0x002000000b0b1812 */ /* 0x000fe200078efcff */
[----:B------:R-:W-:Y:S06]  /*2100*/  @!P1 BRA `(.L_x_69991) ;  /* 0x00000000007c9947 */ /* 0x000fec0003800000 */
[----:B------:R-:W-:Y:S01]  /*2110*/  ISETP.NE.U32.AND P1, PT, R42, RZ, PT ;  /* 0x000000ff2a00720c */ /* 0x000fe20003f25070 */
[----:B------:R-:W1:Y:S03]  /*2120*/  LDC.64 R88, c[0x0][0x390] ;  /* 0x0000e400ff587b82 */ /* 0x000e660000000a00 */
[----:B------:R-:W-:-:S05]  /*2130*/  ISETP.NE.AND.EX P1, PT, R43, RZ, PT, P1 ;  /* 0x000000ff2b00720c */ /* 0x000fca0003f25310 */
[----:B0-----:R-:W0:Y:S08]  /*2140*/  @P0 LDC.64 R208, c[0x0][0x3a8] ;  /* 0x0000ea00ffd00b82 */ /* 0x001e300000000a00 */
[----:B------:R-:W2:Y:S01]  /*2150*/  @P1 LDC.64 R94, c[0x0][0x3a0] ;  /* 0x0000e800ff5e1b82 */ /* 0x000ea20000000a00 */
[----:B-1----:R-:W-:-:S06]  /*2160*/  IMAD.WIDE.U32 R88, R150, 0x10, R88 ;  /* 0x0000001096587825 */ /* 0x002fcc00078e0058 */
[----:B------:R-:W3:Y:S01]  /*2170*/  LDG.E.128 R88, desc[UR6][R88.64] ;  /* 0x0000000658587981 */ /* 0x000ee2000c1e1d00 */
[----:B--2---:R-:W-:-:S06]  /*2180*/  @P1 IMAD.WIDE.U32 R94, R150, 0x10, R94 ;  /* 0x00000010965e1825 */ /* 0x004fcc00078e005e */
[----:B------:R-:W3:Y:S02]  /*2190*/  @P1 LDG.E.128 R92, desc[UR6][R94.64] ;  /* 0x000000065e5c1981 */ /* 0x000ee4000c1e1d00 */
[-C--:B---3-5:R-:W-:Y:S01]  /*21a0*/  @P1 FFMA.FTZ R14, R88, R149.reuse, R92 ;  /* 0x00000095580e1223 */ /* 0x0a8fe2000001005c */
[-C--:B------:R-:W-:Y:S01]  /*21b0*/  @P1 FFMA.FTZ R34, R89, R149.reuse, R93 ;  /* 0x0000009559221223 */ /* 0x080fe2000001005d */
[-C--:B------:R-:W-:Y:S01]  /*21c0*/  @P1 FFMA.FTZ R108, R90, R149.reuse, R94 ;  /* 0x000000955a6c1223 */ /* 0x080fe2000001005e */
[----:B------:R-:W-:Y:S01]  /*21d0*/  @P1 FFMA.FTZ R128, R91, R149, R95 ;  /* 0x000000955b801223 */ /* 0x000fe2000001005f */
[----:B0-----:R-:W-:Y:S01]  /*21e0*/  @P0 IMAD.WIDE.U32 R92, R150, 0x10, R208 ;  /* 0x00000010965c0825 */ /* 0x001fe200078e00d0 */
[----:B------:R-:W-:Y:S02]  /*21f0*/  @P1 MOV R84, R14 ;  /* 0x0000000e00541202 */ /* 0x000fe40000000f00 */
[----:B------:R-:W-:Y:S02]  /*2200*/  @P1 MOV R85, R34 ;  /* 0x0000002200551202 */ /* 0x000fe40000000f00 */
[----:B------:R-:W-:-:S02]  /*2210*/  @P1 MOV R86, R108 ;  /* 0x0000006c00561202 */ /* 0x000fc40000000f00 */
[----:B------:R-:W-:Y:S01]  /*2220*/  @P1 MOV R87, R128 ;  /* 0x0000008000571202 */ /* 0x000fe20000000f00 */
[----:B------:R-:W-:Y:S06]  /*2230*/  @P1 BRA `(.L_x_69992) ;  /* 0x0000000000281947 */ /* 0x000fec0003800000 */
[----:B------:R-:W-:Y:S01]  /*2240*/  ISETP.NE.U32.AND P1, PT, R40, RZ, PT ;  /* 0x000000ff2800720c */ /* 0x000fe20003f25070 */
[-C--:B------:R-:W-:Y:S01]  /*2250*/  FMUL.FTZ R14, R88, R149.reuse ;  /* 0x00000095580e7220 */ /* 0x080fe20000410000 */
[-C--:B------:R-:W-:Y:S01]  /*2260*/  FMUL.FTZ R34, R89, R149.reuse ;  /* 0x0000009559227220 */ /* 0x080fe20000410000 */
[-C--:B------:R-:W-:Y:S01]  /*2270*/  FMUL.FTZ R108, R90, R149.reuse ;  /* 0x000000955a6c7220 */ /* 0x080fe20000410000 */
[----:B------:R-:W-:Y:S01]  /*2280*/  ISETP.NE.AND.EX P1, PT, R41, RZ, PT, P1 ;  /* 0x000000ff2900720c */ /* 0x000fe20003f25310 */
[----:B------:R-:W-:-:S12]  /*2290*/  FMUL.FTZ R128, R91, R149 ;  /* 0x000000955b807220 */ /* 0x000fd80000410000 */
[----:B------:R-:W-:Y:S02]  /*22a0*/  @P1 MOV R84, R14 ;  /* 0x0000000e00541202 */ /* 0x000fe40000000f00 */
[----:B------:R-:W-:Y:S02]  /*22b0*/  @P1 MOV R85, R34 ;  /* 0x0000002200551202 */ /* 0x000fe40000000f00 */
[----:B------:R-:W-:Y:S02]  /*22c0*/  @P1 MOV R86, R108 ;  /* 0x0000006c00561202 */ /* 0x000fe40000000f00 */
[----:B------:R-:W-:-:S07]  /*22d0*/  @P1 MOV R87, R128 ;  /* 0x0000008000571202 */ /* 0x000fce0000000f00 */
.L_x_69992:
[----:B------:R1:W-:Y:S01]  /*22e0*/  @P0 STG.E.128 desc[UR6][R92.64], R84 ;  /* 0x000000545c000986 */ /* 0x0003e2000c101d06 */
[----:B------:R-:W-:-:S07]  /*22f0*/  IADD3 R150, PT, PT, R150, 0x20, RZ ;  /* 0x0000002096967810 */ /* 0x000fce0007ffe0ff */
.L_x_69991:
[----:B------:R-:W-:Y:S05]  /*2300*/  BSYNC.RECONVERGENT B0 ;  /* 0x0000000000007941 */ /* 0x000fea0003800200 */
.L_x_69990:
[----:B------:R-:W-:Y:S01]  /*2310*/  ISETP.GE.U32.AND P1, PT, R0, 0x60, PT ;  /* 0x000000600000780c */ /* 0x000fe20003f26070 */
[----:B------:R-:W-:Y:S01]  /*2320*/  BSSY.RECONVERGENT B0, `(.L_x_69993) ;  /* 0x0000023000007945 */ /* 0x000fe20003800200 */
[----:B------:R-:W-:-:S11]  /*2330*/  LOP3.LUT R11, R11, 0xffbfffff, RZ, 0xc0, !PT ;  /* 0xffbfffff0b0b7812 */ /* 0x000fd600078ec0ff */
[----:B------:R-:W-:Y:S01]  /*2340*/  @P1 LOP3.LUT R11, R11, 0x400000, RZ, 0xfc, !PT ;  /* 0x004000000b0b1812 */ /* 0x000fe200078efcff */
[----:B------:R-:W-:Y:S06]  /*2350*/  @!P1 BRA `(.L_x_69994) ;  /* 0x00000000007c9947 */ /* 0x000fec0003800000 */
[----:B------:R-:W-:Y:S01]  /*2360*/  ISETP.NE.U32.AND P1, PT, R42, RZ, PT ;  /* 0x000000ff2a00720c */ /* 0x000fe20003f25070 */
[----:B------:R-:W2:Y:S03]  /*2370*/  LDC.64 R88, c[0x0][0x390] ;  /* 0x0000e400ff587b82 */ /* 0x000ea60000000a00 */
[----:B------:R-:W-:-:S05]  /*2380*/  ISETP.NE.AND.EX P1, PT, R43, RZ, PT, P1 ;  /* 0x000000ff2b00720c */ /* 0x000fca0003f25310 */
[----:B0-----:R-:W0:Y:S08]  /*2390*/  @P0 LDC.64 R208, c[0x0][0x3a8] ;  /* 0x0000ea00ffd00b82 */ /* 0x001e300000000a00 */
[----:B------:R-:W3:Y:S01]  /*23a0*/  @P1 LDC.64 R94, c[0x0][0x3a0] ;  /* 0x0000e800ff5e1b82 */ /* 0x000ee20000000a00 */
[----:B--2---:R-:W-:-:S06]  /*23b0*/  IMAD.WIDE.U32 R88, R150, 0x10, R88 ;  /* 0x0000001096587825 */ /* 0x004fcc00078e0058 */
[----:B------:R-:W2:Y:S01]  /*23c0*/  LDG.E.128 R88, desc[UR6][R88.64] ;  /* 0x0000000658587981 */ /* 0x000ea2000c1e1d00 */
[----:B---3--:R-:W-:-:S06]  /*23d0*/  @P1 IMAD.WIDE.U32 R94, R150, 0x10, R94 ;  /* 0x00000010965e1825 */ /* 0x008fcc00078e005e */
[----:B-1----:R-:W2:Y:S02]  /*23e0*/  @P1 LDG.E.128 R92, desc[UR6][R94.64] ;  /* 0x000000065e5c1981 */ /* 0x002ea4000c1e1d00 */
[-C--:B--2--5:R-:W-:Y:S01]  /*23f0*/  @P1 FFMA.FTZ R15, R88, R149.reuse, R92 ;  /* 0x00000095580f1223 */ /* 0x0a4fe2000001005c */
        /* <DEDUP_REMOVED lines=19> */
.L_x_69995:
[----:B------:R2:W-:Y:S01]  /*2530*/  @P0 STG.E.128 desc[UR6][R92.64], R84 ;  /* 0x000000545c000986 */ /* 0x0005e2000c101d06 */
[----:B------:R-:W-:-:S07]  /*2540*/  IADD3 R150, PT, PT, R150, 0x20, RZ ;  /* 0x0000002096967810 */ /* 0x000fce0007ffe0ff */
.L_x_69994:
[----:B------:R-:W-:Y:S05]  /*2550*/  BSYNC.RECONVERGENT B0 ;  /* 0x0000000000007941 */ /* 0x000fea0003800200 */
.L_x_69993:
[----:B------:R-:W-:Y:S01]  /*2560*/  ISETP.GE.U32.AND P1, PT, R0, 0x80, PT ;  /* 0x000000800000780c */ /* 0x000fe20003f26070 */
[----:B------:R-:W-:Y:S01]  /*2570*/  BSSY.RECONVERGENT B0, `(.L_x_69996) ;  /* 0x0000023000007945 */ /* 0x000fe20003800200 */
[----:B------:R-:W-:-:S11]  /*2580*/  LOP3.LUT R11, R11, 0xff7fffff, RZ, 0xc0, !PT ;  /* 0xff7fffff0b0b7812 */ /* 0x000fd600078ec0ff */
[----:B------:R-:W-:Y:S01]  /*2590*/  @P1 LOP3.LUT R11, R11, 0x800000, RZ, 0xfc, !PT ;  /* 0x008000000b0b1812 */ /* 0x000fe200078efcff */
[----:B------:R-:W-:Y:S06]  /*25a0*/  @!P1 BRA `(.L_x_69997) ;  /* 0x00000000007c9947 */ /* 0x000fec0003800000 */
[----:B------:R-:W-:Y:S01]  /*25b0*/  ISETP.NE.U32.AND P1, PT, R42, RZ, PT ;  /* 0x000000ff2a00720c */ /* 0x000fe20003f25070 */
[----:B------:R-:W3:Y:S03]  /*25c0*/  LDC.64 R88, c[0x0][0x390] ;  /* 0x0000e400ff587b82 */ /* 0x000ee60000000a00 */
[----:B------:R-:W-:-:S05]  /*25d0*/  ISETP.NE.AND.EX P1, PT, R43, RZ, PT, P1 ;  /* 0x000000ff2b00720c */ /* 0x000fca0003f25310 */
[----:B0-----:R-:W0:Y:S08]  /*25e0*/  @P0 LDC.64 R208, c[0x0][0x3a8] ;  /* 0x0000ea00ffd00b82 */ /* 0x001e300000000a00 */
[----:B------:R-:W4:Y:S01]  /*25f0*/  @P1 LDC.64 R94, c[0x0][0x3a0] ;  /* 0x0000e800ff5e1b82 */ /* 0x000f220000000a00 */
[----:B---3--:R-:W-:-:S06]  /*2600*/  IMAD.WIDE.U32 R88, R150, 0x10, R88 ;  /* 0x0000001096587825 */ /* 0x008fcc00078e0058 */
[----:B------:R-:W3:Y:S01]  /*2610*/  LDG.E.128 R88, desc[UR6][R88.64] ;  /* 0x0000000658587981 */ /* 0x000ee2000c1e1d00 */
[----:B----4-:R-:W-:-:S06]  /*2620*/  @P1 IMAD.WIDE.U32 R94, R150, 0x10, R94 ;  /* 0x00000010965e1825 */ /* 0x010fcc00078e005e */
[----:B-12---:R-:W3:Y:S02]  /*2630*/  @P1 LDG.E.128 R92, desc[UR6][R94.64] ;  /* 0x000000065e5c1981 */ /* 0x006ee4000c1e1d00 */
        /* <DEDUP_REMOVED lines=20> */
.L_x_69998:
[----:B------:R3:W-:Y:S01]  /*2780*/  @P0 STG.E.128 desc[UR6][R92.64], R84 ;  /* 0x000000545c000986 */ /* 0x0007e2000c101d06 */
[----:B------:R-:W-:-:S07]  /*2790*/  IADD3 R150, PT, PT, R150, 0x20, RZ ;  /* 0x0000002096967810 */ /* 0x000fce0007ffe0ff */
.L_x_69997:
[----:B------:R-:W-:Y:S05]  /*27a0*/  BSYNC.RECONVERGENT B0 ;  /* 0x0000000000007941 */ /* 0x000fea0003800200 */
.L_x_69996:
[----:B------:R-:W-:Y:S01]  /*27b0*/  ISETP.GE.U32.AND P1, PT, R0, 0xa0, PT ;  /* 0x000000a00000780c */ /* 0x000fe20003f26070 */
[----:B------:R-:W-:Y:S01]  /*27c0*/  BSSY.RECONVERGENT B0, `(.L_x_69999) ;  /* 0x0000023000007945 */ /* 0x000fe20003800200 */
[----:B------:R-:W-:-:S11]  /*27d0*/  LOP3.LUT R12, R12, 0xfffffffb, RZ, 0xc0, !PT ;  /* 0xfffffffb0c0c7812 */ /* 0x000fd600078ec0ff */
[----:B------:R-:W-:Y:S01]  /*27e0*/  @P1 LOP3.LUT R12, R12, 0x4, RZ, 0xfc, !PT ;  /* 0x000000040c0c1812 */ /* 0x000fe200078efcff */
[----:B------:R-:W-:Y:S06]  /*27f0*/  @!P1 BRA `(.L_x_70000) ;  /* 0x00000000007c9947 */ /* 0x000fec0003800000 */
[----:B------:R-:W-:Y:S01]  /*2800*/  ISETP.NE.U32.AND P1, PT, R42, RZ, PT ;  /* 0x000000ff2a00720c */ /* 0x000fe20003f25070 */
[----:B------:R-:W4:Y:S03]  /*2810*/  LDC.64 R88, c[0x0][0x390] ;  /* 0x0000e400ff587b82 */ /* 0x000f260000000a00 */
[----:B------:R-:W-:-:S05]  /*2820*/  ISETP.NE.AND.EX P1, PT, R43, RZ, PT, P1 ;  /* 0x000000ff2b00720c */ /* 0x000fca0003f25310 */
[----:B0-----:R-:W0:Y:S08]  /*2830*/  @P0 LDC.64 R208, c[0x0][0x3a8] ;  /* 0x0000ea00ffd00b82 */ /* 0x001e300000000a00 */
[----:B------:R-:W1:Y:S01]  /*2840*/  @P1 LDC.64 R94, c[0x0][0x3a0] ;  /* 0x0000e800ff5e1b82 */ /* 0x000e620000000a00 */
[----:B----4-:R-:W-:-:S06]  /*2850*/  IMAD.WIDE.U32 R88, R150, 0x10, R88 ;  /* 0x0000001096587825 */ /* 0x010fcc00078e0058 */
[----:B------:R-:W4:Y:S01]  /*2860*/  LDG.E.128 R88, desc[UR6][R88.64] ;  /* 0x0000000658587981 */ /* 0x000f22000c1e1d00 */
[----:B-1----:R-:W-:-:S06]  /*2870*/  @P1 IMAD.WIDE.U32 R94, R150, 0x10, R94 ;  /* 0x00000010965e1825 */ /* 0x002fcc00078e005e */
[----:B--23--:R-:W4:Y:S02]  /*2880*/  @P1 LDG.E.128 R92, desc[UR6][R94.64] ;  /* 0x000000065e5c1981 */ /* 0x00cf24000c1e1d00 */
[-C--:B----45:R-:W-:Y:S01]  /*2890*/  @P1 FFMA.FTZ R17, R88, R149.reuse, R92 ;  /* 0x0000009558111223 */ /* 0x0b0fe2000001005c */
        /* <DEDUP_REMOVED lines=19> */
.L_x_70001:
[----:B------:R4:W-:Y:S01]  /*29d0*/  @P0 STG.E.128 desc[UR6][R92.64], R84 ;  /* 0x000000545c000986 */ /* 0x0009e2000c101d06 */
[----:B------:R-:W-:-:S07]  /*29e0*/  IADD3 R150, PT, PT, R150, 0x20, RZ ;  /* 0x0000002096967810 */ /* 0x000fce0007ffe0ff */
.L_x_70000:
[----:B------:R-:W-:Y:S05]  /*29f0*/  BSYNC.RECONVERGENT B0 ;  /* 0x0000000000007941 */ /* 0x000fea0003800200 */
.L_x_69999:
        /* <DEDUP_REMOVED lines=13> */
[----:B---34-:R-:W2:Y:S02]  /*2ad0*/  @P1 LDG.E.128 R92, desc[UR6][R94.64] ;  /* 0x000000065e5c1981 */ /* 0x018ea4000c1e1d00 */
        /* <DEDUP_REMOVED lines=20> */
.L_x_70004:
[----:B------:R0:W-:Y:S01]  /*2c20*/  @P0 STG.E.128 desc[UR6][R92.64], R84 ;  /* 0x000000545c000986 */ /* 0x0001e2000c101d06 */
[----:B------:R-:W-:-:S07]  /*2c30*/  IADD3 R150, PT, PT, R150, 0x20, RZ ;  /* 0x0000002096967810 */ /* 0x000fce0007ffe0ff */
.L_x_70003:
[----:B------:R-:W-:Y:S05]  /*2c40*/  BSYNC.RECONVERGENT B0 ;  /* 0x0000000000007941 */ /* 0x000fea0003800200 */
.L_x_70002:
        /* <DEDUP_REMOVED lines=34> */
.L_x_70007:
[----:B------:R0:W-:Y:S01]  /*2e70*/  @P0 STG.E.128 desc[UR6][R92.64], R84 ;  /* 0x000000545c000986 */ /* 0x0001e2000c101d06 */
[----:B------:R-:W-:-:S07]  /*2e80*/  IADD3 R150, PT, PT, R150, 0x20, RZ ;  /* 0x0000002096967810 */ /* 0x000fce0007ffe0ff */
.L_x_70006:
[----:B------:R-:W-:Y:S05]  /*2e90*/  BSYNC.RECONVERGENT B0 ;  /* 0x0000000000007941 */ /* 0x000fea0003800200 */
.L_x_70005:
        /* <DEDUP_REMOVED lines=34> */
.L_x_70010:
[----:B------:R0:W-:Y:S01]  /*30c0*/  @P0 STG.E.128 desc[UR6][R92.64], R84 ;  /* 0x000000545c000986 */ /* 0x0001e2000c101d06 */
[----:B------:R-:W-:-:S07]  /*30d0*/  IADD3 R150, PT, PT, R150, 0x20, RZ ;  /* 0x0000002096967810 */ /* 0x000fce0007ffe0ff */
.L_x_70009:
[----:B------:R-:W-:Y:S05]  /*30e0*/  BSYNC.RECONVERGENT B0 ;  /* 0x0000000000007941 */ /* 0x000fea0003800200 */
.L_x_70008:
        /* <DEDUP_REMOVED lines=34> */
.L_x_70013:
[----:B------:R0:W-:Y:S01]  /*3310*/  @P0 STG.E.128 desc[UR6][R92.64], R84 ;  /* 0x000000545c000986 */ /* 0x0001e2000c101d06 */
[----:B------:R-:W-:-:S07]  /*3320*/  IADD3 R150, PT, PT, R150, 0x20, RZ ;  /* 0x0000002096967810 */ /* 0x000fce0007ffe0ff */
.L_x_70012:
[----:B------:R-:W-:Y:S05]  /*3330*/  BSYNC.RECONVERGENT B0 ;  /* 0x0000000000007941 */ /* 0x000fea0003800200 */
.L_x_70011:
        /* <DEDUP_REMOVED lines=34> */
.L_x_70016:
[----:B------:R0:W-:Y:S01]  /*3560*/  @P0 STG.E.128 desc[UR6][R92.64], R84 ;  /* 0x000000545c000986 */ /* 0x0001e2000c101d06 */
[----:B------:R-:W-:-:S07]  /*3570*/  IADD3 R150, PT, PT, R150, 0x20, RZ ;  /* 0x0000002096967810 */ /* 0x000fce0007ffe0ff */
.L_x_70015:
[----:B------:R-:W-:Y:S05]  /*3580*/  BSYNC.RECONVERGENT B0 ;  /* 0x0000000000007941 */ /* 0x000fea0003800200 */
.L_x_70014:
        /* <DEDUP_REMOVED lines=34> */
.L_x_70019:
[----:B------:R0:W-:Y:S01]  /*37b0*/  @P0 STG.E.128 desc[UR6][R92.64], R84 ;  /* 0x000000545c000986 */ /* 0x0001e2000c101d06 */
[----:B------:R-:W-:-:S07]  /*37c0*/  IADD3 R150, PT, PT, R150, 0x20, RZ ;  /* 0x0000002096967810 */ /* 0x000fce0007ffe0ff */
.L_x_70018:
[----:B------:R-:W-:Y:S05]  /*37d0*/  BSYNC.RECONVERGENT B0 ;  /* 0x0000000000007941 */ /* 0x000fea0003800200 */
.L_x_70017:
        /* <DEDUP_REMOVED lines=34> */
.L_x_70022:
[----:B------:R0:W-:Y:S01]  /*3a00*/  @P0 STG.E.128 desc[UR6][R92.64], R84 ;  /* 0x000000545c000986 */ /* 0x0001e2000c101d06 */
[----:B------:R-:W-:-:S07]  /*3a10*/  IADD3 R150, PT, PT, R150, 0x20, RZ ;  /* 0x0000002096967810 */ /* 0x000fce0007ffe0ff */
.L_x_70021:
[----:B------:R-:W-:Y:S05]  /*3a20*/  BSYNC.RECONVERGENT B0 ;  /* 0x0000000000007941 */ /* 0x000fea0003800200 */
.L_x_70020:
        /* <DEDUP_REMOVED lines=34> */
.L_x_70025:
[----:B------:R0:W-:Y:S01]  /*3c50*/  @P0 STG.E.128 desc[UR6][R92.64], R84 ;  /* 0x000000545c000986 */ /* 0x0001e2000c101d06 */
[----:B------:R-:W-:-:S07]  /*3c60*/  IADD3 R150, PT, PT, R150, 0x20, RZ ;  /* 0x0000002096967810 */ /* 0x000fce0007ffe0ff */
.L_x_70024:
[----:B------:R-:W-:Y:S05]  /*3c70*/  BSYNC.RECONVERGENT B0 ;  /* 0x0000000000007941 */ /* 0x000fea0003800200 */
.L_x_70023:
        /* <DEDUP_REMOVED lines=34> */
.L_x_70028:
[----:B------:R0:W-:Y:S01]  /*3ea0*/  @P0 STG.E.128 desc[UR6][R92.64], R84 ;  /* 0x000000545c000986 */ /* 0x0001e2000c101d06 */
[----:B------:R-:W-:-:S07]  /*3eb0*/  IADD3 R150, PT, PT, R150, 0x20, RZ ;  /* 0x0000002096967810 */ /* 0x000fce0007ffe0ff */
.L_x_70027:
[----:B------:R-:W-:Y:S05]  /*3ec0*/  BSYNC.RECONVERGENT B0 ;  /* 0x0000000000007941 */ /* 0x000fea0003800200 */
.L_x_70026:
        /* <DEDUP_REMOVED lines=34> */
.L_x_70031:
[----:B------:R0:W-:Y:S01]  /*40f0*/  @P0 STG.E.128 desc[UR6][R92.64], R84 ;  /* 0x000000545c000986 */ /* 0x0001e2000c101d06 */
[----:B------:R-:W-:-:S07]  /*4100*/  IADD3 R150, PT, PT, R150, 0x20, RZ ;  /* 0x0000002096967810 */ /* 0x000fce0007ffe0ff */
.L_x_70030:
[----:B------:R-:W-:Y:S05]  /*4110*/  BSYNC.RECONVERGENT B0 ;  /* 0x0000000000007941 */ /* 0x000fea0003800200 */
.L_x_70029:
        /* <DEDUP_REMOVED lines=34> */
.L_x_70034:
[----:B------:R0:W-:Y:S01]  /*4340*/  @P0 STG.E.128 desc[UR6][R92.64], R84 ;  /* 0x000000545c000986 */ /* 0x0001e2000c101d06 */
[----:B------:R-:W-:-:S07]  /*4350*/  IADD3 R150, PT, PT, R150, 0x20, RZ ;  /* 0x0000002096967810 */ /* 0x000fce0007ffe0ff */
.L_x_70033:
[----:B------:R-:W-:Y:S05]  /*4360*/  BSYNC.RECONVERGENT B0 ;  /* 0x0000000000007941 */ /* 0x000fea0003800200 */
.L_x_70032:
        /* <DEDUP_REMOVED lines=34> */
.L_x_70037:
[----:B------:R0:W-:Y:S01]  /*4590*/  @P0 STG.E.128 desc[UR6][R92.64], R84 ;  /* 0x000000545c000986 */ /* 0x0001e2000c101d06 */
[----:B------:R-:W-:-:S07]  /*45a0*/  IADD3 R150, PT, PT, R150, 0x20, RZ ;  /* 0x0000002096967810 */ /* 0x000fce0007ffe0ff */
.L_x_70036:
[----:B------:R-:W-:Y:S05]  /*45b0*/  BSYNC.RECONVERGENT B0 ;  /* 0x0000000000007941 */ /* 0x000fea0003800200 */
.L_x_70035:
        /* <DEDUP_REMOVED lines=34> */
.L_x_70040:
[----:B------:R0:W-:Y:S01]  /*47e0*/  @P0 STG.E.128 desc[UR6][R92.64], R84 ;  /* 0x000000545c000986 */ /* 0x0001e2000c101d06 */
[----:B------:R-:W-:-:S07]  /*47f0*/  IADD3 R150, PT, PT, R150, 0x20, RZ ;  /* 0x0000002096967810 */ /* 0x000fce0007ffe0ff */
.L_x_70039:
[----:B------:R-:W-:Y:S05]  /*4800*/  BSYNC.RECONVERGENT B0 ;  /* 0x0000000000007941 */ /* 0x000fea0003800200 */
.L_x_70038:
        /* <DEDUP_REMOVED lines=34> */
.L_x_70043:
[----:B------:R0:W-:Y:S01]  /*4a30*/  @P0 STG.E.128 desc[UR6][R92.64], R84 ;  /* 0x000000545c000986 */ /* 0x0001e2000c101d06 */
[----:B------:R-:W-:-:S07]  /*4a40*/  IADD3 R150, PT, PT, R150, 0x20, RZ ;  /* 0x0000002096967810 */ /* 0x000fce0007ffe0ff */
.L_x_70042:
[----:B------:R-:W-:Y:S05]  /*4a50*/  BSYNC.RECONVERGENT B0 ;  /* 0x0000000000007941 */ /* 0x000fea0003800200 */
.L_x_70041:
[----:B------:R-:W-:Y:S01]  /*4a60*/  ISETP.GE.U32.AND P1, PT, R0, 0x280, PT ;  /* 0x000002800000780c */ /* 0x000fe20003f26070 */
[----:B------:R-:W-:Y:S01]  /*4a70*/  BSSY.RECONVERGENT B0, `(.L_x_70044) ;  /* 0x0000022000007945 */ /* 0x000fe20003800200 */
[----:B------:R-:W-:-:S11]  /*4a80*/  LOP3.LUT R11, R11, 0xffff7fff, RZ, 0xc0, !PT ;  /* 0xffff7fff0b0b7812 */ /* 0x000fd600078ec0ff */
[----:B------:R-:W-:Y:S01]  /*4a90*/  @P1 LOP3.LUT R11, R11, 0x8000, RZ, 0xfc, !PT ;  /* 0x000080000b0b1812 */ /* 0x000fe200078efcff */
[----:B------:R-:W-:Y:S06]  /*4aa0*/  @!P1 BRA `(.L_x_70045) ;  /* 0x0000000000789947 */ /* 0x000fec0003800000 */
[----:B------:R-:W-:Y:S01]  /*4ab0*/  ISETP.NE.U32.AND P1, PT, R42, RZ, PT ;  /* 0x000000ff2a00720c */ /* 0x000fe20003f25070 */
[----:B------:R-:W0:Y:S03]  /*4ac0*/  LDC.64 R88, c[0x0][0x390] ;  /* 0x0000e400ff587b82 */ /* 0x000e260000000a00 */
[----:B------:R-:W-:-:S05]  /*4ad0*/  ISETP.NE.AND.EX P1, PT, R43, RZ, PT, P1 ;  /* 0x000000ff2b00720c */ /* 0x000fca0003f25310 */
[----:B------:R-:W0:Y:S08]  /*4ae0*/  @P0 LDC.64 R42, c[0x0][0x3a8] ;  /* 0x0000ea00ff2a0b82 */ /* 0x000e300000000a00 */
[----:B01234-:R-:W0:Y:S01]  /*4af0*/  @P1 LDC.64 R92, c[0x0][0x3a0] ;  /* 0x0000e800ff5c1b82 */ /* 0x01fe220000000a00 */
[----:B------:R-:W-:-:S06]  /*4b00*/  IMAD.WIDE.U32 R88, R150, 0x10, R88 ;  /* 0x0000001096587825 */ /* 0x000fcc00078e0058 */
[----:B------:R-:W2:Y:S01]  /*4b10*/  LDG.E.128 R88, desc[UR6][R88.64] ;  /* 0x0000000658587981 */ /* 0x000ea2000c1e1d00 */
[----:B0-----:R-:W-:-:S06]  /*4b20*/  @P1 IMAD.WIDE.U32 R92, R150, 0x10, R92 ;  /* 0x00000010965c1825 */ /* 0x001fcc00078e005c */
[----:B------:R-:W2:Y:S01]  /*4b30*/  @P1 LDG.E.128 R92, desc[UR6][R92.64] ;  /* 0x000000065c5c1981 */ /* 0x000ea2000c1e1d00 */
[----:B------:R-:W-:-:S04]  /*4b40*/  @P0 IMAD.WIDE.U32 R42, R150, 0x10, R42 ;  /* 0x00000010962a0825 */ /* 0x000fc800078e002a */
[-C--:B--2--5:R-:W-:Y:S01]  /*4b50*/  @P1 FFMA.FTZ R32, R88, R149.reuse, R92 ;  /* 0x0000009558201223 */ /* 0x0a4fe2000001005c */
        /* <DEDUP_REMOVED lines=18> */
.L_x_70046:
[----:B------:R0:W-:Y:S02]  /*4c80*/  @P0 STG.E.128 desc[UR6][R42.64], R84 ;  /* 0x000000542a000986 */ /* 0x0001e4000c101d06 */
.L_x_70045:
[----:B------:R-:W-:Y:S05]  /*4c90*/  BSYNC.RECONVERGENT B0 ;  /* 0x0000000000007941 */ /* 0x000fea0003800200 */
.L_x_70044:
[----:B------:R-:W-:Y:S01]  /*4ca0*/  FADD.FTZ R40, RZ, R13 ;  /* 0x0000000dff287221 */ /* 0x000fe20000010000 */
        /* <DEDUP_REMOVED lines=9> */
[----:B------:R-:W-:-:S05]  /*4d40*/  FADD.FTZ R40, R127, R40 ;  /* 0x000000287f287221 */ /* 0x000fca0000010000 */
[----:B------:R-:W-:-:S05]  /*4d50*/  FSEL R41, R40, RZ, P4 ;  /* 0x000000ff28297208 */ /* 0x000fca0002000000 */
[----:B0-----:R-:W-:Y:S01]  /*4d60*/  FADD.FTZ R43, R14, R41 ;  /* 0x000000290e2b7221 */ /* 0x001fe20000010000 */
[----:B------:R-:W-:-:S03]  /*4d70*/  @P6 LOP3.LUT R11, R11, 0x1, RZ, 0xfc, !PT ;  /* 0x000000010b0b6812 */ /* 0x000fc600078efcff */
[----:B------:R-:W-:Y:S01]  /*4d80*/  FADD.FTZ R43, R34, R43 ;  /* 0x0000002b222b7221 */ /* 0x000fe20000010000 */
[----:B------:R-:W-:-:S03]  /*4d90*/  LOP3.LUT R11, R11, 0xfffffffd, RZ, 0xc0, !PT ;  /* 0xfffffffd0b0b7812 */ /* 0x000fc600078ec0ff */
[----:B------:R-:W-:-:S04]  /*4da0*/  FADD.FTZ R43, R108, R43 ;  /* 0x0000002b6c2b7221 */ /* 0x000fc80000010000 */
[----:B------:R-:W-:-:S04]  /*4db0*/  @P3 FADD.FTZ R41, R128, R43 ;  /* 0x0000002b80293221 */ /* 0x000fc80000010000 */
[----:B------:R-:W-:-:S04]  /*4dc0*/  FADD.FTZ R40, R15, R41 ;  /* 0x000000290f287221 */ /* 0x000fc80000010000 */
[----:B------:R-:W-:-:S04]  /*4dd0*/  FADD.FTZ R40, R35, R40 ;  /* 0x0000002823287221 */ /* 0x000fc80000010000 */
        /* <DEDUP_REMOVED lines=19> */
[----:B------:R-:W-:Y:S01]  /*4f10*/  @P6 FADD.FTZ R41, R133, R40 ;  /* 0x0000002885296221 */ /* 0x000fe20000010000 */
[----:B------:R-:W-:Y:S02]  /*4f20*/  ISETP.GT.U32.AND P6, PT, R0, 0xff, PT ;  /* 0x000000ff0000780c */ /* 0x000fe40003fc4070 */
[----:B------:R-:W-:Y:S01]  /*4f30*/  LOP3.LUT R11, R11, 0xfffffffb, RZ, 0xc0, !PT ;  /* 0xfffffffb0b0b7812 */ /* 0x000fe200078ec0ff */
        /* <DEDUP_REMOVED lines=89> */
[----:B------:R-:W-:Y:S02]  /*54d0*/  LOP3.LUT P6, RZ, R148, 0x1f, RZ, 0xc0, !PT ;  /* 0x0000001f94ff7812 */ /* 0x000fe400078cc0ff */
[----:B------:R-:W-:-:S11]  /*54e0*/  LOP3.LUT R11, R11, 0xfffbffff, RZ, 0xc0, !PT ;  /* 0xfffbffff0b0b7812 */ /* 0x000fd600078ec0ff */
[----:B------:R-:W-:Y:S01]  /*54f0*/  @P6 LOP3.LUT R11, R11, 0x40000, RZ, 0xfc, !PT ;  /* 0x000400000b0b6812 */ /* 0x000fe200078efcff */
[----:B------:R-:W-:Y:S06]  /*5500*/  BRA.DIV UR9, `(.L_x_70047) ;  /* 0x00000032093c7947 */ /* 0x000fec000b800000 */
[----:B------:R-:W1:Y:S01]  /*5510*/  SHFL.BFLY PT, R90, R41, 0x1, 0x1f ;  /* 0x0c201f00295a7f89 */ /* 0x000e6200000e0000 */
[----:B------:R-:W0:Y:S01]  /*5520*/  LDC R89, c[0x0][0x400] ;  /* 0x00010000ff597b82 */ /* 0x000e220000000800 */
[----:B------:R-:W-:Y:S01]  /*5530*/  ISETP.GT.U32.AND P6, PT, R0, 0xbf, PT ;  /* 0x000000bf0000780c */ /* 0x000fe20003fc4070 */
[----:B-1234-:R-:W-:-:S05]  /*5540*/  FADD.FTZ R92, R41, R90 ;  /* 0x0000005a295c7221 */ /* 0x01efca0000010000 */
        /* <DEDUP_REMOVED lines=60> */
[----:B------:R-:W-:Y:S01]  /*5910*/  ISETP.GT.U32.AND P6, PT, R0, 0xdf, PT ;  /* 0x000000df0000780c */ /* 0x000fe20003fc4070 */
[----:B------:R-:W-:Y:S02]  /*5920*/  FADD.FTZ R42, R39, -R91 ;  /* 0x8000005b272a7221 */ /* 0x000fe40000010000 */
        /* <DEDUP_REMOVED lines=131> */
.L_x_70100:
        /* <DEDUP_REMOVED lines=17> */
[----:B------:R-:W0:Y:S01]  /*6270*/  LDC.64 R210, c[0x0][0x428] ;  /* 0x00010a00ffd27b82 */ /* 0x000e220000000a00 */
[--C-:B------:R-:W-:Y:S01]  /*6280*/  FADD.FTZ R208, R13, -R88.reuse ;  /* 0x800000580dd07221 */ /* 0x100fe20000010000 */
[--C-:B------:R-:W-:Y:S01]  /*6290*/  FADD.FTZ R148, R33, -R88.reuse ;  /* 0x8000005821947221 */ /* 0x100fe20000010000 */
[--C-:B------:R-:W-:Y:S01]  /*62a0*/  FADD.FTZ R92, R107, -R88.reuse ;  /* 0x800000586b5c7221 */ /* 0x100fe20000010000 */
[----:B------:R-:W-:Y:S01]  /*62b0*/  FADD.FTZ R150, R127, -R88 ;  /* 0x800000587f967221 */ /* 0x000fe20000010000 */
[----:B------:R-:W-:Y:S02]  /*62c0*/  HADD2.F32 R95, -RZ, R151.H0_H0 ;  /* 0x20000097ff5f7230 */ /* 0x000fe40000004100 */
[C---:B-----5:R-:W-:Y:S01]  /*62d0*/  FMUL.FTZ R149, R89.reuse, R208 ;  /* 0x000000d059957220 */ /* 0x060fe20000410000 */
[----:B-1----:R-:W-:Y:S02]  /*62e0*/  HADD2.F32 R40, -RZ, R80.H0_H0 ;  /* 0x20000050ff287230 */ /* 0x002fe40000004100 */
[----:B------:R-:W-:Y:S01]  /*62f0*/  FMUL.FTZ R148, R89, R148 ;  /* 0x0000009459947220 */ /* 0x000fe20000410000 */
[----:B------:R-:W-:-:S02]  /*6300*/  HADD2.F32 R94, -RZ, R160.H0_H0 ;  /* 0x200000a0ff5e7230 */ /* 0x000fc40000004100 */
[C---:B------:R-:W-:Y:S01]  /*6310*/  FMUL.FTZ R92, R89.reuse, R92 ;  /* 0x0000005c595c7220 */ /* 0x040fe20000410000 */
[----:B------:R-:W-:Y:S02]  /*6320*/  HADD2.F32 R41, -RZ, R193.H0_H0 ;  /* 0x200000c1ff297230 */ /* 0x000fe40000004100 */
[----:B------:R-:W-:Y:S01]  /*6330*/  FMUL.FTZ R91, R89, R150 ;  /* 0x00000096595b7220 */ /* 0x000fe20000410000 */
[----:B------:R-:W-:Y:S02]  /*6340*/  HADD2.F32 R42, -RZ, R151.H1_H1 ;  /* 0x30000097ff2a7230 */ /* 0x000fe40000004100 */
[----:B------:R-:W-:Y:S01]  /*6350*/  FFMA.FTZ R40, R149, R95, R40 ;  /* 0x0000005f95287223 */ /* 0x000fe20000010028 */
[----:B------:R-:W-:Y:S02]  /*6360*/  HADD2.F32 R93, -RZ, R81.H0_H0 ;  /* 0x20000051ff5d7230 */ /* 0x000fe40000004100 */
[----:B------:R-:W-:Y:S01]  /*6370*/  FFMA.FTZ R41, R148, R94, R41 ;  /* 0x0000005e94297223 */ /* 0x000fe20000010029 */
[----:B------:R-:W-:-:S02]  /*6380*/  HADD2.F32 R43, -RZ, R160.H1_H1 ;  /* 0x300000a0ff2b7230 */ /* 0x000fc40000004100 */
[----:B------:R-:W-:Y:S02]  /*6390*/  HADD2.F32 R90, -RZ, R193.H1_H1 ;  /* 0x300000c1ff5a7230 */ /* 0x000fe40000004100 */
[----:B------:R-:W-:-:S03]  /*63a0*/  FFMA.FTZ R42, R92, R42, R93 ;  /* 0x0000002a5c2a7223 */ /* 0x000fc6000001005d */
[----:B------:R-:W-:Y:S01]  /*63b0*/  FFMA.FTZ R43, R91, R43, R90 ;  /* 0x0000002b5b2b7223 */ /* 0x000fe2000001005a */
[C---:B0-----:R-:W-:Y:S01]  /*63c0*/  IMAD.WIDE.U32 R210, R147.reuse, 0x10, R210 ;  /* 0x0000001093d27825 */ /* 0x041fe200078e00d2 */
[----:B------:R-:W-:-:S04]  /*63d0*/  IADD3 R147, PT, PT, R147, 0x20, RZ ;  /* 0x0000002093937810 */ /* 0x000fc80007ffe0ff */
[----:B------:R0:W-:Y:S03]  /*63e0*/  STG.E.128 desc[UR6][R210.64], R40 ;  /* 0x00000028d2007986 */ /* 0x0001e6000c101d06 */
.L_x_70049:
[----:B------:R-:W-:Y:S05]  /*63f0*/  BSYNC.RECONVERGENT B0 ;  /* 0x0000000000007941 */ /* 0x000fea0003800200 */
.L_x_70048:
[----:B------:R-:W-:Y:S01]  /*6400*/  ISETP.GE.U32.AND P0, PT, R0, 0x40, PT ;  /* 0x000000400000780c */ /* 0x000fe20003f06070 */
[----:B------:R-:W-:-:S12]  /*6410*/  BSSY.RECONVERGENT B0, `(.L_x_70050) ;  /* 0x000001a000007945 */ /* 0x000fd80003800200 */
[----:B------:R-:W-:Y:S05]  /*6420*/  @!P0 BRA `(.L_x_70051) ;  /* 0x0000000000608947 */ /* 0x000fea0003800000 */
[----:B0-----:R-:W0:Y:S01]  /*6430*/  LDC.64 R210, c[0x0][0x428] ;  /* 0x00010a00ffd27b82 */ /* 0x001e220000000a00 */
        /* <DEDUP_REMOVED lines=23> */
.L_x_70051:
[----:B------:R-:W-:Y:S05]  /*65b0*/  BSYNC.RECONVERGENT B0 ;  /* 0x0000000000007941 */ /* 0x000fea0003800200 */
.L_x_70050:
[----:B------:R-:W-:Y:S01]  /*65c0*/  ISETP.GE.U32.AND P0, PT, R0, 0x60, PT ;  /* 0x000000600000780c */ /* 0x000fe20003f06070 */
[----:B------:R-:W-:-:S12]  /*65d0*/  BSSY.RECONVERGENT B0, `(.L_x_70052) ;  /* 0x000001a000007945 */ /* 0x000fd80003800200 */
[----:B------:R-:W-:Y:S05]  /*65e0*/  @!P0 BRA `(.L_x_70053) ;  /* 0x0000000000608947 */ /* 0x000fea0003800000 */
[----:B0-2---:R-:W0:Y:S01]  /*65f0*/  LDC.64 R210, c[0x0][0x428] ;  /* 0x00010a00ffd27b82 */ /* 0x005e220000000a00 */
        /* <DEDUP_REMOVED lines=23> */
.L_x_70053:
[----:B------:R-:W-:Y:S05]  /*6770*/  BSYNC.RECONVERGENT B0 ;  /* 0x0000000000007941 */ /* 0x000fea0003800200 */
.L_x_70052:
[----:B------:R-:W-:Y:S01]  /*6780*/  ISETP.GE.U32.AND P0, PT, R0, 0x80, PT ;  /* 0x000000800000780c */ /* 0x000fe20003f06070 */
[----:B------:R-:W-:-:S12]  /*6790*/  BSSY.RECONVERGENT B0, `(.L_x_70054) ;  /* 0x000001a000007945 */ /* 0x000fd80003800200 */
[----:B------:R-:W-:Y:S05]  /*67a0*/  @!P0 BRA `(.L_x_70055) ;  /* 0x0000000000608947 */ /* 0x000fea0003800000 */
[----:B0-23--:R-:W0:Y:S01]  /*67b0*/  LDC.64 R210, c[0x0][0x428] ;  /* 0x00010a00ffd27b82 */ /* 0x00de220000000a00 */
        /* <DEDUP_REMOVED lines=23> */
.L_x_70055:
[----:B------:R-:W-:Y:S05]  /*6930*/  BSYNC.RECONVERGENT B0 ;  /* 0x0000000000007941 */ /* 0x000fea0003800200 */
.L_x_70054:
[----:B------:R-:W-:Y:S01]  /*6940*/  ISETP.GE.U32.AND P0, PT, R0, 0xa0, PT ;  /* 0x000000a00000780c */ /* 0x000fe20003f06070 */
[----:B------:R-:W-:-:S12]  /*6950*/  BSSY.RECONVERGENT B0, `(.L_x_70056) ;  /* 0x000001a000007945 */ /* 0x000fd80003800200 */
[----:B------:R-:W-:Y:S05]  /*6960*/  @!P0 BRA `(.L_x_70057) ;  /* 0x0000000000608947 */ /* 0x000fea0003800000 */
[----:B0-234-:R-:W0:Y:S01]  /*6970*/  LDC.64 R210, c[0x0][0x428] ;  /* 0x00010a00ffd27b82 */ /* 0x01de220000000a00 */
        /* <DEDUP_REMOVED lines=23> */
.L_x_70057:
[----:B------:R-:W-:Y:S05]  /*6af0*/  BSYNC.RECONVERGENT B0 ;  /* 0x0000000000007941 */ /* 0x000fea0003800200 */
.L_x_70056:
        /* <DEDUP_REMOVED lines=27> */
.L_x_70059:
[----:B------:R-:W-:Y:S05]  /*6cb0*/  BSYNC.RECONVERGENT B0 ;  /* 0x0000000000007941 */ /* 0x000fea0003800200 */
.L_x_70058:
        /* <DEDUP_REMOVED lines=27> */
.L_x_70061:
[----:B------:R-:W-:Y:S05]  /*6e70*/  BSYNC.RECONVERGENT B0 ;  /* 0x0000000000007941 */ /* 0x000fea0003800200 */
.L_x_70060:
        /* <DEDUP_REMOVED lines=27> */
.L_x_70063:
[----:B------:R-:W-:Y:S05]  /*7030*/  BSYNC.RECONVERGENT B0 ;  /* 0x0000000000007941 */ /* 0x000fea0003800200 */
.L_x_70062:
        /* <DEDUP_REMOVED lines=27> */
.L_x_70065:
[----:B------:R-:W-:Y:S05]  /*71f0*/  BSYNC.RECONVERGENT B0 ;  /* 0x0000000000007941 */ /* 0x000fea0003800200 */
.L_x_70064:
        /* <DEDUP_REMOVED lines=27> */
.L_x_70067:
[----:B------:R-:W-:Y:S05]  /*73b0*/  BSYNC.RECONVERGENT B0 ;  /* 0x0000000000007941 */ /* 0x000fea0003800200 */
.L_x_70066:
        /* <DEDUP_REMOVED lines=27> */
.L_x_70069:
[----:B------:R-:W-:Y:S05]  /*7570*/  BSYNC.RECONVERGENT B0 ;  /* 0x0000000000007941 */ /* 0x000fea0003800200 */
.L_x_70068:
        /* <DEDUP_REMOVED lines=27> */
.L_x_70071:
[----:B------:R-:W-:Y:S05]  /*7730*/  BSYNC.RECONVERGENT B0 ;  /* 0x0000000000007941 */ /* 0x000fea0003800200 */
.L_x_70070:
        /* <DEDUP_REMOVED lines=27> */
.L_x_70073:
[----:B------:R-:W-:Y:S05]  /*78f0*/  BSYNC.RECONVERGENT B0 ;  /* 0x0000000000007941 */ /* 0x000fea0003800200 */
.L_x_70072:
        /* <DEDUP_REMOVED lines=27> */
.L_x_70075:
[----:B------:R-:W-:Y:S05]  /*7ab0*/  BSYNC.RECONVERGENT B0 ;  /* 0x0000000000007941 */ /* 0x000fea0003800200 */
.L_x_70074:
        /* <DEDUP_REMOVED lines=27> */
.L_x_70077:
[----:B------:R-:W-:Y:S05]  /*7c70*/  BSYNC.RECONVERGENT B0 ;  /* 0x0000000000007941 */ /* 0x000fea0003800200 */
.L_x_70076:
[----:B------:R-:W-:Y:S01]  /*7c80*/  ISETP.GE.U32.AND P0, PT, R0, 0x200, PT ;  /* 0x000002000000780c */ /* 0x000fe20003f06070 */
[----:B------:R-:W-:-:S12]  /*7c90*/  BSSY.RECONVERGENT B0, `(.L_x_70078) ;  /* 0x000001e000007945 */ /* 0x000fd80003800200 */
[----:B------:R-:W-:Y:S05]  /*7ca0*/  @!P0 BRA `(.L_x_70079) ;  /* 0x0000000000708947 */ /* 0x000fea0003800000 */
[----:B------:R-:W0:Y:S02]  /*7cb0*/  LDC.64 R212, c[0x0][0x428] ;  /* 0x00010a00ffd47b82 */ /* 0x000e240000000a00 */
[----:B01234-:R-:W-:Y:S01]  /*7cc0*/  SHF.R.U64 R41, R158, 0x10, R159 ;  /* 0x000000109e297819 */ /* 0x01ffe2000000129f */
[--C-:B------:R-:W-:Y:S01]  /*7cd0*/  FADD.FTZ R208, R28, -R88.reuse ;  /* 0x800000581cd07221 */ /* 0x100fe20000010000 */
[----:B------:R-:W-:Y:S01]  /*7ce0*/  SHF.R.U64 R92, R50, 0x10, R51 ;  /* 0x00000010325c7819 */ /* 0x000fe20000001233 */
[--C-:B------:R-:W-:Y:S01]  /*7cf0*/  FADD.FTZ R150, R102, -R88.reuse ;  /* 0x8000005866967221 */ /* 0x100fe20000010000 */
[----:B------:R-:W-:Y:S01]  /*7d00*/  SHF.R.U32.HI R43, RZ, 0x10, R159 ;  /* 0x00000010ff2b7819 */ /* 0x000fe2000001169f */
[--C-:B------:R-:W-:Y:S01]  /*7d10*/  FADD.FTZ R148, R122, -R88.reuse ;  /* 0x800000587a947221 */ /* 0x100fe20000010000 */
[----:B------:R-:W-:Y:S01]  /*7d20*/  SHF.R.U32.HI R90, RZ, 0x10, R51 ;  /* 0x00000010ff5a7819 */ /* 0x000fe20000011633 */
[----:B------:R-:W-:Y:S01]  /*7d30*/  FADD.FTZ R94, R142, -R88 ;  /* 0x800000588e5e7221 */ /* 0x000fe20000010000 */
[----:B------:R-:W-:-:S02]  /*7d40*/  HADD2.F32 R209, -RZ, R189.H0_H0 ;  /* 0x200000bdffd17230 */ /* 0x000fc40000004100 */
[C---:B------:R-:W-:Y:S01]  /*7d50*/  FMUL.FTZ R211, R89.reuse, R208 ;  /* 0x000000d059d37220 */ /* 0x040fe20000410000 */
[----:B------:R-:W-:Y:S02]  /*7d60*/  HADD2.F32 R40, -RZ, R50.H0_H0 ;  /* 0x20000032ff287230 */ /* 0x000fe40000004100 */
[C---:B-----5:R-:W-:Y:S01]  /*7d70*/  FMUL.FTZ R149, R89.reuse, R150 ;  /* 0x0000009659957220 */ /* 0x060fe20000410000 */
        /* <DEDUP_REMOVED lines=9> */
[----:B------:R-:W-:Y:S02]  /*7e10*/  HADD2.F32 R90, -RZ, R90.H0_H0 ;  /* 0x2000005aff5a7230 */ /* 0x000fe40000004100 */
[----:B------:R-:W-:Y:S01]  /*7e20*/  FFMA.FTZ R41, R149, R41, R92 ;  /* 0x0000002995297223 */ /* 0x000fe2000001005c */
[C---:B------:R-:W-:Y:S01]  /*7e30*/  IMAD.WIDE.U32 R212, R147.reuse, 0x10, R212 ;  /* 0x0000001093d47825 */ /* 0x040fe200078e00d4 */
[----:B------:R-:W-:-:S03]  /*7e40*/  IADD3 R147, PT, PT, R147, 0x20, RZ ;  /* 0x0000002093937810 */ /* 0x000fc60007ffe0ff */
[----:B------:R-:W-:-:S05]  /*7e50*/  FFMA.FTZ R43, R91, R43, R90 ;  /* 0x0000002b5b2b7223 */ /* 0x000fca000001005a */
[----:B------:R0:W-:Y:S02]  /*7e60*/  STG.E.128 desc[UR6][R212.64], R40 ;  /* 0x00000028d4007986 */ /* 0x0001e4000c101d06 */
.L_x_70079:
[----:B------:R-:W-:Y:S05]  /*7e70*/  BSYNC.RECONVERGENT B0 ;  /* 0x0000000000007941 */ /* 0x000fea0003800200 */
.L_x_70078:
[----:B------:R-:W-:Y:S01]  /*7e80*/  ISETP.GE.U32.AND P0, PT, R0, 0x220, PT ;  /* 0x000002200000780c */ /* 0x000fe20003f06070 */
[----:B------:R-:W-:-:S12]  /*7e90*/  BSSY.RECONVERGENT B0, `(.L_x_70080) ;  /* 0x000001e000007945 */ /* 0x000fd80003800200 */
[----:B------:R-:W-:Y:S05]  /*7ea0*/  @!P0 BRA `(.L_x_70081) ;  /* 0x0000000000708947 */ /* 0x000fea0003800000 */
[----:B0-----:R-:W0:Y:S01]  /*7eb0*/  LDC.64 R212, c[0x0][0x428] ;  /* 0x00010a00ffd47b82 */ /* 0x001e220000000a00 */
[----:B-1234-:R-:W-:Y:S01]  /*7ec0*/  SHF.R.U64 R41, R156, 0x10, R157 ;  /* 0x000000109c297819 */ /* 0x01efe2000000129d */
[--C-:B------:R-:W-:Y:S01]  /*7ed0*/  FADD.FTZ R208, R29, -R88.reuse ;  /* 0x800000581dd07221 */ /* 0x100fe20000010000 */
[----:B------:R-:W-:Y:S01]  /*7ee0*/  SHF.R.U64 R92, R48, 0x10, R49 ;  /* 0x00000010305c7819 */ /* 0x000fe20000001231 */
[--C-:B------:R-:W-:Y:S01]  /*7ef0*/  FADD.FTZ R150, R103, -R88.reuse ;  /* 0x8000005867967221 */ /* 0x100fe20000010000 */
[----:B------:R-:W-:Y:S01]  /*7f00*/  SHF.R.U32.HI R43, RZ, 0x10, R157 ;  /* 0x00000010ff2b7819 */ /* 0x000fe2000001169d */
[--C-:B------:R-:W-:Y:S01]  /*7f10*/  FADD.FTZ R148, R123, -R88.reuse ;  /* 0x800000587b947221 */ /* 0x100fe20000010000 */
[----:B------:R-:W-:Y:S01]  /*7f20*/  SHF.R.U32.HI R90, RZ, 0x10, R49 ;  /* 0x00000010ff5a7819 */ /* 0x000fe20000011631 */
[----:B------:R-:W-:Y:S01]  /*7f30*/  FADD.FTZ R94, R143, -R88 ;  /* 0x800000588f5e7221 */ /* 0x000fe20000010000 */
[----:B------:R-:W-:Y:S02]  /*7f40*/  HADD2.F32 R209, -RZ, R190.H0_H0 ;  /* 0x200000beffd17230 */ /* 0x000fe40000004100 */
[----:B------:R-:W-:Y:S01]  /*7f50*/  FMUL.FTZ R211, R89, R208 ;  /* 0x000000d059d37220 */ /* 0x000fe20000410000 */
[----:B------:R-:W-:-:S02]  /*7f60*/  HADD2.F32 R40, -RZ, R48.H0_H0 ;  /* 0x20000030ff287230 */ /* 0x000fc40000004100 */
[C---:B-----5:R-:W-:Y:S01]  /*7f70*/  FMUL.FTZ R149, R89.reuse, R150 ;  /* 0x0000009659957220 */ /* 0x060fe20000410000 */
        /* <DEDUP_REMOVED lines=9> */
[----:B------:R-:W-:Y:S02]  /*8010*/  HADD2.F32 R90, -RZ, R90.H0_H0 ;  /* 0x2000005aff5a7230 */ /* 0x000fe40000004100 */
[----:B------:R-:W-:Y:S01]  /*8020*/  FFMA.FTZ R41, R149, R41, R92 ;  /* 0x0000002995297223 */ /* 0x000fe2000001005c */
[C---:B0-----:R-:W-:Y:S01]  /*8030*/  IMAD.WIDE.U32 R212, R147.reuse, 0x10, R212 ;  /* 0x0000001093d47825 */ /* 0x041fe200078e00d4 */
[----:B------:R-:W-:-:S03]  /*8040*/  IADD3 R147, PT, PT, R147, 0x20, RZ ;  /* 0x0000002093937810 */ /* 0x000fc60007ffe0ff */
[----:B------:R-:W-:-:S05]  /*8050*/  FFMA.FTZ R43, R91, R43, R90 ;  /* 0x0000002b5b2b7223 */ /* 0x000fca000001005a */
[----:B------:R0:W-:Y:S02]  /*8060*/  STG.E.128 desc[UR6][R212.64], R40 ;  /* 0x00000028d4007986 */ /* 0x0001e4000c101d06 */
.L_x_70081:
[----:B------:R-:W-:Y:S05]  /*8070*/  BSYNC.RECONVERGENT B0 ;  /* 0x0000000000007941 */ /* 0x000fea0003800200 */
.L_x_70080:
        /* <DEDUP_REMOVED lines=31> */
.L_x_70083:
[----:B------:R-:W-:Y:S05]  /*8270*/  BSYNC.RECONVERGENT B0 ;  /* 0x0000000000007941 */ /* 0x000fea0003800200 */
.L_x_70082:
[----:B------:R-:W-:Y:S01]  /*8280*/  ISETP.GE.U32.AND P0, PT, R0, 0x260, PT ;  /* 0x000002600000780c */ /* 0x000fe20003f06070 */
[----:B------:R-:W-:-:S12]  /*8290*/  BSSY.RECONVERGENT B0, `(.L_x_70084) ;  /* 0x000001e000007945 */ /* 0x000fd80003800200 */
[----:B------:R-:W-:Y:S05]  /*82a0*/  @!P0 BRA `(.L_x_70085) ;  /* 0x0000000000708947 */ /* 0x000fea0003800000 */
[----:B0-----:R-:W0:Y:S01]  /*82b0*/  LDC.64 R212, c[0x0][0x428] ;  /* 0x00010a00ffd47b82 */ /* 0x001e220000000a00 */
[----:B------:R-:W-:Y:S01]  /*82c0*/  SHF.R.U64 R94, R152, 0x10, R153 ;  /* 0x00000010985e7819 */ /* 0x000fe20000001299 */
[--C-:B--234-:R-:W-:Y:S01]  /*82d0*/  FADD.FTZ R210, R31, -R88.reuse ;  /* 0x800000581fd27221 */ /* 0x11cfe20000010000 */
[----:B------:R-:W-:Y:S01]  /*82e0*/  SHF.R.U64 R148, R44, 0x10, R45 ;  /* 0x000000102c947819 */ /* 0x000fe2000000122d */
[--C-:B------:R-:W-:Y:S01]  /*82f0*/  FADD.FTZ R208, R105, -R88.reuse ;  /* 0x8000005869d07221 */ /* 0x100fe20000010000 */
[----:B-1----:R-:W-:Y:S01]  /*8300*/  SHF.R.U32.HI R43, RZ, 0x10, R153 ;  /* 0x00000010ff2b7819 */ /* 0x002fe20000011699 */
[--C-:B------:R-:W-:Y:S01]  /*8310*/  FADD.FTZ R92, R125, -R88.reuse ;  /* 0x800000587d5c7221 */ /* 0x100fe20000010000 */
[----:B------:R-:W-:Y:S01]  /*8320*/  SHF.R.U32.HI R90, RZ, 0x10, R45 ;  /* 0x00000010ff5a7819 */ /* 0x000fe2000001162d */
[----:B------:R-:W-:Y:S01]  /*8330*/  FADD.FTZ R150, R145, -R88 ;  /* 0x8000005891967221 */ /* 0x000fe20000010000 */
[----:B------:R-:W-:Y:S02]  /*8340*/  HADD2.F32 R95, -RZ, R192.H0_H0 ;  /* 0x200000c0ff5f7230 */ /* 0x000fe40000004100 */
[----:B-----5:R-:W-:Y:S01]  /*8350*/  FMUL.FTZ R149, R89, R210 ;  /* 0x000000d259957220 */ /* 0x020fe20000410000 */
[----:B------:R-:W-:-:S02]  /*8360*/  HADD2.F32 R40, -RZ, R44.H0_H0 ;  /* 0x2000002cff287230 */ /* 0x000fc40000004100 */
        /* <DEDUP_REMOVED lines=16> */
.L_x_70085:
[----:B------:R-:W-:Y:S05]  /*8470*/  BSYNC.RECONVERGENT B0 ;  /* 0x0000000000007941 */ /* 0x000fea0003800200 */
.L_x_70084:
[----:B------:R-:W-:Y:S01]  /*8480*/  ISETP.GE.U32.AND P0, PT, R0, 0x280, PT ;  /* 0x000002800000780c */ /* 0x000fe20003f06070 */
[----:B------:R-:W-:-:S12]  /*8490*/  BSSY.RECONVERGENT B0, `(.L_x_70086) ;  /* 0x0000011000007945 */ /* 0x000fd80003800200 */
[----:B------:R-:W-:Y:S05]  /*84a0*/  @!P0 BRA `(.L_x_70087) ;  /* 0x00000000003c8947 */ /* 0x000fea0003800000 */
[----:B01234-:R-:W0:Y:S01]  /*84b0*/  LDC.64 R40, c[0x0][0x428] ;  /* 0x00010a00ff287b82 */ /* 0x01fe220000000a00 */
        /* <DEDUP_REMOVED lines=8> */
[----:B------:R-:W-:-:S03]  /*8540*/  FFMA.FTZ R43, R42, R8, R9 ;  /* 0x000000082a2b7223 */ /* 0x000fc60000010009 */
[----:B------:R-:W-:Y:S01]  /*8550*/  FFMA.FTZ R42, R93, R5, R4 ;  /* 0x000000055d2a7223 */ /* 0x000fe20000010004 */
[----:B0-----:R-:W-:-:S04]  /*8560*/  IMAD.WIDE.U32 R88, R147, 0x10, R40 ;  /* 0x0000001093587825 */ /* 0x001fc800078e0028 */
[----:B------:R-:W-:Y:S01]  /*8570*/  FFMA.FTZ R40, R90, R6, R3 ;  /* 0x000000065a287223 */ /* 0x000fe20000010003 */
[----:B------:R-:W-:-:S05]  /*8580*/  FFMA.FTZ R41, R91, R7, R10 ;  /* 0x000000075b297223 */ /* 0x000fca000001000a */
[----:B------:R0:W-:Y:S02]  /*8590*/  STG.E.128 desc[UR6][R88.64], R40 ;  /* 0x0000002858007986 */ /* 0x0001e4000c101d06 */
.L_x_70087:
[----:B------:R-:W-:Y:S05]  /*85a0*/  BSYNC.RECONVERGENT B0 ;  /* 0x0000000000007941 */ /* 0x000fea0003800200 */
.L_x_70086:
[----:B01234-:R-:W0:Y:S02]  /*85b0*/  LDC.64 R40, c[0x0][0x380] ;  /* 0x0000e000ff287b82 */ /* 0x01fe240000000a00 */
[----:B0-----:R-:W-:-:S04]  /*85c0*/  LEA R2, R40, R2, 0x2 ;  /* 0x0000000228027211 */ /* 0x001fc800078e10ff */
[----:B------:R-:W-:-:S13]  /*85d0*/  ISETP.GE.AND P0, PT, R2, R41, PT ;  /* 0x000000290200720c */ /* 0x000fda0003f06270 */
[----:B------:R-:W-:Y:S05]  /*85e0*/  @!P0 BRA `(.L_x_70088) ;  /* 0xffffff9400dc8947 */ /* 0x000fea000383ffff */
[----:B------:R-:W-:Y:S05]  /*85f0*/  EXIT ;  /* 0x000000000000794d */ /* 0x000fea0003800000 */
.L_x_70047:
[----:B------:R-:W-:Y:S01]  /*8600*/  HFMA2 R88, -RZ, RZ, 0, 5.9604644775390625e-08 ;  /* 0x00000001ff587431 */ /* 0x000fe200000001ff */
[----:B------:R-:W-:Y:S01]  /*8610*/  BSSY B0, `(.L_x_70089) ;  /* 0x0000007000007945 */ /* 0x000fe20003800000 */
[----:B-----5:R-:W-:Y:S02]  /*8620*/  MOV R149, R41 ;  /* 0x0000002900957202 */ /* 0x020fe40000000f00 */
[----:B------:R-:W-:Y:S02]  /*8630*/  MOV R43, 0x1f ;  /* 0x0000001f002b7802 */ /* 0x000fe40000000f00 */
[----:B------:R-:W-:-:S07]  /*8640*/  MOV R42, 0xffffffff ;  /* 0xffffffff002a7802 */ /* 0x000fce0000000f00 */
[----:B-1234-:R-:W-:Y:S05]  /*8650*/  WARPSYNC.COLLECTIVE R42, `(.L_x_70090) ;  /* 0x000000002a087348 */ /* 0x01efea0003c00000 */
[----:B------:R0:W0:Y:S02]  /*8660*/  SHFL.BFLY P6, R90, R149, R88, R43 ;  /* 0x0c000058955a7389 */ /* 0x00002400000c002b */
[----:B01234-:R-:W-:Y:S05]  /*8670*/  ENDCOLLECTIVE ;  /* 0x000000000000791b */ /* 0x01ffea0003800000 */
.L_x_70090:
[----:B------:R-:W-:Y:S05]  /*8680*/  BSYNC B0 ;  /* 0x0000000000007941 */ /* 0x000fea0003800000 */
.L_x_70089:
        /* <DEDUP_REMOVED lines=9> */
.L_x_70091:
[----:B------:R-:W-:Y:S02]  /*8720*/  HFMA2 R88, -RZ, RZ, 0, 2.384185791015625e-07 ;  /* 0x00000004ff587431 */ /* 0x000fe400000001ff */
[----:B------:R-:W-:-:S05]  /*8730*/  FADD.FTZ R93, R92, R90 ;  /* 0x0000005a5c5d7221 */ /* 0x000fca0000010000 */
[----:B------:R-:W-:-:S07]  /*8740*/  MOV R149, R93 ;  /* 0x0000005d00957202 */ /* 0x000fce0000000f00 */
[----:B------:R-:W-:Y:S05]  /*8750*/  WARPSYNC.COLLECTIVE R42, `(.L_x_70092) ;  /* 0x000000002a087348 */ /* 0x000fea0003c00000 */
[----:B------:R0:W1:Y:S02]  /*8760*/  SHFL.BFLY P6, R90, R149, R88, R43 ;  /* 0x0c000058955a7389 */ /* 0x00006400000c002b */
[----:B01----:R-:W-:Y:S05]  /*8770*/  ENDCOLLECTIVE ;  /* 0x000000000000791b */ /* 0x003fea0003800000 */
.L_x_70092:
[----:B------:R-:W-:Y:S02]  /*8780*/  HFMA2 R88, -RZ, RZ, 0, 4.76837158203125e-07 ;  /* 0x00000008ff587431 */ /* 0x000fe400000001ff */
[----:B------:R-:W-:-:S05]  /*8790*/  FADD.FTZ R94, R93, R90 ;  /* 0x0000005a5d5e7221 */ /* 0x000fca0000010000 */
[----:B------:R-:W-:-:S07]  /*87a0*/  MOV R149, R94 ;  /* 0x0000005e00957202 */ /* 0x000fce0000000f00 */
[----:B------:R-:W-:Y:S05]  /*87b0*/  WARPSYNC.COLLECTIVE R42, `(.L_x_70093) ;  /* 0x000000002a087348 */ /* 0x000fea0003c00000 */
[----:B------:R0:W1:Y:S02]  /*87c0*/  SHFL.BFLY P6, R90, R149, R88, R43 ;  /* 0x0c000058955a7389 */ /* 0x00006400000c002b */
[----:B01----:R-:W-:Y:S05]  /*87d0*/  ENDCOLLECTIVE ;  /* 0x000000000000791b */ /* 0x003fea0003800000 */
.L_x_70093:
[----:B------:R-:W-:Y:S02]  /*87e0*/  HFMA2 R88, -RZ, RZ, 0, 9.5367431640625e-07 ;  /* 0x00000010ff587431 */ /* 0x000fe400000001ff */
[----:B------:R-:W-:-:S05]  /*87f0*/  FADD.FTZ R95, R94, R90 ;  /* 0x0000005a5e5f7221 */ /* 0x000fca0000010000 */
[----:B------:R-:W-:-:S07]  /*8800*/  MOV R149, R95 ;  /* 0x0000005f00957202 */ /* 0x000fce0000000f00 */
[----:B------:R-:W-:Y:S05]  /*8810*/  WARPSYNC.COLLECTIVE R42, `(.L_x_70094) ;  /* 0x000000002a087348 */ /* 0x000fea0003c00000 */
[----:B------:R0:W1:Y:S02]  /*8820*/  SHFL.BFLY P6, R90, R149, R88, R43 ;  /* 0x0c000058955a7389 */ /* 0x00006400000c002b */
[----:B01----:R-:W-:Y:S05]  /*8830*/  ENDCOLLECTIVE ;  /* 0x000000000000791b */ /* 0x003fea0003800000 */
.L_x_70094:
[----:B------:R-:W-:Y:S01]  /*8840*/  FADD.FTZ R90, R95, R90 ;  /* 0x0000005a5f5a7221 */ /* 0x000fe20000010000 */
[----:B------:R-:W-:-:S03]  /*8850*/  ISETP.GT.U32.AND P6, PT, R0, 0xbf, PT ;  /* 0x000000bf0000780c */ /* 0x000fc60003fc4070 */
        /* <DEDUP_REMOVED lines=175> */
[----:B------:R-:W-:-:S03]  /*9350*/  HFMA2 R88, -RZ, RZ, 0, 5.9604644775390625e-08 ;  /* 0x00000001ff587431 */ /* 0x000fc600000001ff */
[----:B------:R-:W-:Y:S01]  /*9360*/  @P6 FFMA.FTZ R40, R42, R42, R41 ;  /* 0x0000002a2a286223 */ /* 0x000fe20000010029 */
[----:B------:R-:W-:-:S04]  /*9370*/  MOV R42, 0xffffffff ;  /* 0xffffffff002a7802 */ /* 0x000fc80000000f00 */
[----:B------:R-:W-:-:S07]  /*9380*/  MOV R149, R40 ;  /* 0x0000002800957202 */ /* 0x000fce0000000f00 */
[----:B------:R-:W-:Y:S05]  /*9390*/  WARPSYNC.COLLECTIVE R42, `(.L_x_70095) ;  /* 0x000000002a087348 */ /* 0x000fea0003c00000 */
[----:B------:R0:W1:Y:S02]  /*93a0*/  SHFL.BFLY P6, R90, R149, R88, R43 ;  /* 0x0c000058955a7389 */ /* 0x00006400000c002b */
[----:B01----:R-:W-:Y:S05]  /*93b0*/  ENDCOLLECTIVE ;  /* 0x000000000000791b */ /* 0x003fea0003800000 */
.L_x_70095:
[----:B------:R-:W-:Y:S02]  /*93c0*/  HFMA2 R88, -RZ, RZ, 0, 1.1920928955078125e-07 ;  /* 0x00000002ff587431 */ /* 0x000fe400000001ff */
[----:B------:R-:W-:-:S05]  /*93d0*/  FADD.FTZ R92, R40, R90 ;  /* 0x0000005a285c7221 */ /* 0x000fca0000010000 */
[----:B------:R-:W-:-:S07]  /*93e0*/  MOV R149, R92 ;  /* 0x0000005c00957202 */ /* 0x000fce0000000f00 */
[----:B------:R-:W-:Y:S05]  /*93f0*/  WARPSYNC.COLLECTIVE R42, `(.L_x_70096) ;  /* 0x000000002a087348 */ /* 0x000fea0003c00000 */
[----:B------:R0:W1:Y:S02]  /*9400*/  SHFL.BFLY P6, R90, R149, R88, R43 ;  /* 0x0c000058955a7389 */ /* 0x00006400000c002b */
[----:B01----:R-:W-:Y:S05]  /*9410*/  ENDCOLLECTIVE ;  /* 0x000000000000791b */ /* 0x003fea0003800000 */
.L_x_70096:
[----:B------:R-:W-:Y:S02]  /*9420*/  HFMA2 R88, -RZ, RZ, 0, 2.384185791015625e-07 ;  /* 0x00000004ff587431 */ /* 0x000fe400000001ff */
[----:B------:R-:W-:-:S05]  /*9430*/  FADD.FTZ R93, R92, R90 ;  /* 0x0000005a5c5d7221 */ /* 0x000fca0000010000 */
[----:B------:R-:W-:-:S07]  /*9440*/  MOV R149, R93 ;  /* 0x0000005d00957202 */ /* 0x000fce0000000f00 */
[----:B------:R-:W-:Y:S05]  /*9450*/  WARPSYNC.COLLECTIVE R42, `(.L_x_70097) ;  /* 0x000000002a087348 */ /* 0x000fea0003c00000 */
[----:B------:R0:W1:Y:S02]  /*9460*/  SHFL.BFLY P6, R90, R149, R88, R43 ;  /* 0x0c000058955a7389 */ /* 0x00006400000c002b */
[----:B01----:R-:W-:Y:S05]  /*9470*/  ENDCOLLECTIVE ;  /* 0x000000000000791b */ /* 0x003fea0003800000 */
.L_x_70097:
[----:B------:R-:W-:Y:S02]  /*9480*/  HFMA2 R88, -RZ, RZ, 0, 4.76837158203125e-07 ;  /* 0x00000008ff587431 */ /* 0x000fe400000001ff */
[----:B------:R-:W-:-:S05]  /*9490*/  FADD.FTZ R94, R93, R90 ;  /* 0x0000005a5d5e7221 */ /* 0x000fca0000010000 */
[----:B------:R-:W-:-:S07]  /*94a0*/  MOV R149, R94 ;  /* 0x0000005e00957202 */ /* 0x000fce0000000f00 */
[----:B------:R-:W-:Y:S05]  /*94b0*/  WARPSYNC.COLLECTIVE R42, `(.L_x_70098) ;  /* 0x000000002a087348 */ /* 0x000fea0003c00000 */
[----:B------:R0:W1:Y:S02]  /*94c0*/  SHFL.BFLY P6, R90, R149, R88, R43 ;  /* 0x0c000058955a7389 */ /* 0x00006400000c002b */
[----:B01----:R-:W-:Y:S05]  /*94d0*/  ENDCOLLECTIVE ;  /* 0x000000000000791b */ /* 0x003fea0003800000 */
.L_x_70098:
[----:B------:R-:W-:Y:S02]  /*94e0*/  HFMA2 R88, -RZ, RZ, 0, 9.5367431640625e-07 ;  /* 0x00000010ff587431 */ /* 0x000fe400000001ff */
[----:B------:R-:W-:-:S05]  /*94f0*/  FADD.FTZ R41, R94, R90 ;  /* 0x0000005a5e297221 */ /* 0x000fca0000010000 */
[----:B------:R-:W-:-:S07]  /*9500*/  MOV R149, R41 ;  /* 0x0000002900957202 */ /* 0x000fce0000000f00 */
[----:B------:R-:W-:Y:S05]  /*9510*/  WARPSYNC.COLLECTIVE R42, `(.L_x_70099) ;  /* 0x000000002a087348 */ /* 0x000fea0003c00000 */
[----:B------:R0:W1:Y:S02]  /*9520*/  SHFL.BFLY P6, R90, R149, R88, R43 ;  /* 0x0c000058955a7389 */ /* 0x00006400000c002b */
[----:B01----:R-:W-:Y:S05]  /*9530*/  ENDCOLLECTIVE ;  /* 0x000000000000791b */ /* 0x003fea0003800000 */
.L_x_70099:
[----:B------:R-:W-:Y:S01]  /*9540*/  MOV R150, R90 ;  /* 0x0000005a00967202 */ /* 0x000fe20000000f00 */
[----:B------:R-:W-:Y:S06]  /*9550*/  BRA `(.L_x_70100) ;  /* 0xffffffcc00007947 */ /* 0x000fec000383ffff */
.L_x_70101:
        /* <DEDUP_REMOVED lines=10> */
.L_x_88544:


//--------------------- .text._ZN10layer_norm13ln_fwd_kernelINS_13Kernel_traitsI6__halfffffjLj2560ELj1ELj4ELj1ELj16ENS_18Kernel_traits_baseILj2560ES2_ffffjLj128EEEEELb0ELb0ELb0ELb1EEEvNS_9FwdParamsE --------------------------
	.section	.text._ZN10layer_norm13ln_fwd_kernelINS_13Kernel_traitsI6__halfffffjLj2560ELj1ELj4ELj1ELj16ENS_18Kernel_traits_baseILj2560ES2_ffffjLj128EEEEELb0ELb0ELb0ELb1EEEvNS_9FwdParamsE,"ax",@progbits
	.align	128
        .global         _ZN10layer_norm13ln_fwd_kernelINS_13Kernel_traitsI6__halfffffjLj2560ELj1ELj4ELj1ELj16ENS_18Kernel_traits_baseILj2560ES2_ffffjLj128EEEEELb0ELb0ELb0ELb1EEEvNS_9FwdParamsE
        .type           _ZN10layer_norm13ln_fwd_kernelINS_13Kernel_traitsI6__halfffffjLj2560ELj1ELj4ELj1ELj16ENS_18Kernel_traits_baseILj2560ES2_ffffjLj128EEEEELb0ELb0ELb0ELb1EEEvNS_9FwdParamsE,@function
        .size           _ZN10layer_norm13ln_fwd_kernelINS_13Kernel_traitsI6__halfffffjLj2560ELj1ELj4ELj1ELj16ENS_18Kernel_traits_baseILj2560ES2_ffffjLj128EEEEELb0ELb0ELb0ELb1EEEvNS_9FwdParamsE,(.L_x_88545 - _ZN10layer_norm13ln_fwd_kernelINS_13Kernel_traitsI6__halfffffjLj2560ELj1ELj4ELj1ELj16ENS_18Kernel_traits_baseILj2560ES2_ffffjLj128EEEEELb0ELb0ELb0ELb1EEEvNS_9FwdParamsE)
        .other          _ZN10layer_norm13ln_fwd_kernelINS_13Kernel_traitsI6__halfffffjLj2560ELj1ELj4ELj1ELj16ENS_18Kernel_traits_baseILj2560ES2_ffffjLj128EEEEELb0ELb0ELb0ELb1EEEvNS_9FwdParamsE,@"STO_CUDA_ENTRY STV_DEFAULT"
_ZN10layer_norm13ln_fwd_kernelINS_13Kernel_traitsI6__halfffffjLj2560ELj1ELj4ELj1ELj16ENS_18Kernel_traits_baseILj2560ES2_ffffjLj128EEEEELb0ELb0ELb0ELb1EEEvNS_9FwdParamsE:
.text._ZN10layer_norm13ln_fwd_kernelINS_13Kernel_traitsI6__halfffffjLj2560ELj1ELj4ELj1ELj16ENS_18Kernel_traits_baseILj2560ES2_ffffjLj128EEEEELb0ELb0ELb0ELb1EEEvNS_9FwdParamsE:
        /* <DEDUP_REMOVED lines=19> */
[----:B------:R0:W5:Y:S01]  /*0130*/  LDG.E.64 R2, desc[UR6][R30.64] ;  /* 0x000000061e027981 */ /* 0x000162000c1e1b00 */
[----:B-1----:R-:W-:-:S03]  /*0140*/  IMAD.WIDE.U32 R84, R41, 0x8, R84 ;  /* 0x0000000829547825 */ /* 0x002fc600078e0054 */
[----:B------:R0:W5:Y:S04]  /*0150*/  LDG.E.64 R4, desc[UR6][R30.64+0x100] ;  /* 0x000100061e047981 */ /* 0x000168000c1e1b00 */
        /* <DEDUP_REMOVED lines=37> */
[----:B------:R0:W5:Y:S01]  /*03b0*/  LDG.E.64 R30, desc[UR6][R84.64+0x1300] ;  /* 0x00130006541e7981 */ /* 0x000162000c1e1b00 */
[----:B------:R-:W-:Y:S05]  /*03c0*/  BRA `(.L_x_70103) ;  /* 0x0000000000a87947 */ /* 0x000fea0003800000 */
.L_x_70102:
        /* <DEDUP_REMOVED lines=21> */
[----:B------:R-:W5:Y:S04]  /*0520*/  LDG.E.64 R2, desc[UR6][R40.64] ;  /* 0x0000000628027981 */ /* 0x000f68000c1e1b00 */
        /* <DEDUP_REMOVED lines=18> */
[----:B------:R0:W5:Y:S02]  /*0650*/  LDG.E.64 R82, desc[UR6][R40.64+0x1300] ;  /* 0x0013000628527981 */ /* 0x000164000c1e1b00 */
[----:B0-----:R-:W-:-:S07]  /*0660*/  CS2R R40, SRZ ;  /* 0x0000000000287805 */ /* 0x001fce000001ff00 */
.L_x_70103:
[----:B------:R-:W1:Y:S02]  /*0670*/  LDCU UR4, c[0x0][0x384] ;  /* 0x00007080ff0477ac */ /* 0x000e640008000800 */
[----:B-1----:R-:W-:-:S13]  /*0680*/  ISETP.GE.AND P1, PT, R24, UR4, PT ;  /* 0x0000000418007c0c */ /* 0x002fda000bf26270 */
[----:B------:R-:W-:Y:S05]  /*0690*/  @P1 EXIT ;  /* 0x000000000000194d */ /* 0x000fea0003800000 */
[----:B-----5:R-:W-:Y:S01]  /*06a0*/  MOV R248, R2 ;  /* 0x0000000200f87202 */ /* 0x020fe20000000f00 */
[----:B------:R-:W1:Y:S01]  /*06b0*/  LDCU UR4, c[0x0][0x388] ;  /* 0x00007100ff0477ac */ /* 0x000e620008000800 */
[----:B------:R-:W-:Y:S02]  /*06c0*/  MOV R247, R3 ;  /* 0x0000000300f77202 */ /* 0x000fe40000000f00 */
[--C-:B------:R-:W-:Y:S01]  /*06d0*/  SHF.R.U64 R228, R2, 0x10, R3.reuse ;  /* 0x0000001002e47819 */ /* 0x100fe20000001203 */
[----:B------:R-:W2:Y:S01]  /*06e0*/  LDCU.U8 UR5, c[0x0][0x410] ;  /* 0x00008200ff0577ac */ /* 0x000ea20008000000 */
[----:B------:R-:W-:Y:S02]  /*06f0*/  SHF.R.U32.HI R227, RZ, 0x10, R3 ;  /* 0x00000010ffe37819 */ /* 0x000fe40000011603 */
[----:B------:R-:W-:Y:S01]  /*0700*/  MOV R0, R4 ;  /* 0x0000000400007202 */ /* 0x000fe20000000f00 */
[----:B------:R-:W3:Y:S01]  /*0710*/  LDCU UR8, c[0x0][0x448] ;  /* 0x00008900ff0877ac */ /* 0x000ee20008000800 */
[----:B------:R-:W-:-:S02]  /*0720*/  MOV R246, R5 ;  /* 0x0000000500f67202 */ /* 0x000fc40000000f00 */
[----:B------:R-:W-:Y:S01]  /*0730*/  SHF.R.U64 R226, R4, 0x10, R5 ;  /* 0x0000001004e27819 */ /* 0x000fe20000001205 */
[----:B------:R-:W4:Y:S01]  /*0740*/  LDCU.64 UR12, c[0x0][0x3e0] ;  /* 0x00007c00ff0c77ac */ /* 0x000f220008000a00 */
[----:B------:R-:W-:Y:S02]  /*0750*/  MOV R2, R6 ;  /* 0x0000000600027202 */ /* 0x000fe40000000f00 */
[----:B------:R-:W-:Y:S01]  /*0760*/  MOV R245, R7 ;  /* 0x0000000700f57202 */ /* 0x000fe20000000f00 */
[----:B------:R-:W0:Y:S01]  /*0770*/  LDCU.64 UR10, c[0x0][0x3a0] ;  /* 0x00007400ff0a77ac */ /* 0x000e220008000a00 */
[----:B------:R-:W-:Y:S02]  /*0780*/  MOV R3, R8 ;  /* 0x0000000800037202 */ /* 0x000fe40000000f00 */
[----:B------:R-:W-:Y:S02]  /*0790*/  MOV R244, R9 ;  /* 0x0000000900f47202 */ /* 0x000fe40000000f00 */
[----:B------:R-:W-:-:S02]  /*07a0*/  MOV R237, R11 ;  /* 0x0000000b00ed7202 */ /* 0x000fc40000000f00 */
[----:B------:R-:W-:Y:S02]  /*07b0*/  MOV R4, R12 ;  /* 0x0000000c00047202 */ /* 0x000fe40000000f00 */
[----:B------:R-:W-:Y:S02]  /*07c0*/  PRMT R247, R0, 0x5410, R247 ;  /* 0x0000541000f77816 */ /* 0x000fe400000000f7 */
[----:B------:R-:W-:Y:S02]  /*07d0*/  PRMT R246, R2, 0x5410, R246 ;  /* 0x0000541002f67816 */ /* 0x000fe400000000f6 */
[----:B------:R-:W-:Y:S02]  /*07e0*/  PRMT R245, R3, 0x5410, R245 ;  /* 0x0000541003f57816 */ /* 0x000fe400000000f5 */
[----:B------:R-:W-:Y:S02]  /*07f0*/  PRMT R244, R244, 0x5410, R244 ;  /* 0x00005410f4f47816 */ /* 0x000fe400000000f4 */
[----:B------:R-:W-:-:S02]  /*0800*/  PRMT R237, R4, 0x5410, R237 ;  /* 0x0000541004ed7816 */ /* 0x000fc400000000ed */
[----:B------:R-:W-:Y:S02]  /*0810*/  MOV R0, R80 ;  /* 0x0000005000007202 */ /* 0x000fe40000000f00 */
[----:B------:R-:W-:Y:S02]  /*0820*/  MOV R2, R81 ;  /* 0x0000005100027202 */ /* 0x000fe40000000f00 */
[----:B------:R-:W-:Y:S02]  /*0830*/  MOV R3, R78 ;  /* 0x0000004e00037202 */ /* 0x000fe40000000f00 */
[----:B------:R-:W-:Y:S02]  /*0840*/  MOV R4, R79 ;  /* 0x0000004f00047202 */ /* 0x000fe40000000f00 */
[----:B------:R-:W-:Y:S02]  /*0850*/  PRMT R244, R0, 0x7610, R244 ;  /* 0x0000761000f47816 */ /* 0x000fe400000000f4 */
[----:B------:R-:W-:-:S02]  /*0860*/  PRMT R243, R3, 0x5410, R2 ;  /* 0x0000541003f37816 */ /* 0x000fc40000000002 */
[----:B------:R-:W-:Y:S02]  /*0870*/  PRMT R242, R242, 0x5410, R4 ;  /* 0x00005410f2f27816 */ /* 0x000fe40000000004 */
[----:B------:R-:W-:Y:S02]  /*0880*/  MOV R0, R76 ;  /* 0x0000004c00007202 */ /* 0x000fe40000000f00 */
[----:B------:R-:W-:Y:S02]  /*0890*/  MOV R2, R77 ;  /* 0x0000004d00027202 */ /* 0x000fe40000000f00 */
[----:B------:R-:W-:Y:S02]  /*08a0*/  MOV R3, R74 ;  /* 0x0000004a00037202 */ /* 0x000fe40000000f00 */
[----:B------:R-:W-:Y:S02]  /*08b0*/  MOV R4, R75 ;  /* 0x0000004b00047202 */ /* 0x000fe40000000f00 */
[----:B------:R-:W-:-:S02]  /*08c0*/  PRMT R242, R0, 0x7610, R242 ;  /* 0x0000761000f27816 */ /* 0x000fc400000000f2 */
[----:B------:R-:W-:Y:S02]  /*08d0*/  PRMT R241, R3, 0x5410, R2 ;  /* 0x0000541003f17816 */ /* 0x000fe40000000002 */
[----:B------:R-:W-:Y:S02]  /*08e0*/  PRMT R240, R240, 0x5410, R4 ;  /* 0x00005410f0f07816 */ /* 0x000fe40000000004 */
[----:B------:R-:W-:Y:S02]  /*08f0*/  MOV R0, R72 ;  /* 0x0000004800007202 */ /* 0x000fe40000000f00 */
[----:B------:R-:W-:Y:S02]  /*0900*/  MOV R2, R73 ;  /* 0x0000004900027202 */ /* 0x000fe40000000f00 */
[----:B------:R-:W-:Y:S02]  /*0910*/  MOV R3, R70 ;  /* 0x0000004600037202 */ /* 0x000fe40000000f00 */
[----:B------:R-:W-:-:S02]  /*0920*/  PRMT R240, R0, 0x7610, R240 ;  /* 0x0000761000f07816 */ /* 0x000fc400000000f0 */
[----:B------:R-:W-:Y:S02]  /*0930*/  PRMT R239, R3, 0x5410, R2 ;  /* 0x0000541003ef7816 */ /* 0x000fe40000000002 */
[--C-:B------:R-:W-:Y:S02]  /*0940*/  SHF.R.U64 R0, R68, 0x10, R69.reuse ;  /* 0x0000001044007819 */ /* 0x100fe40000001245 */
[----:B------:R-:W-:Y:S02]  /*0950*/  SHF.R.U32.HI R2, RZ, 0x10, R69 ;  /* 0x00000010ff027819 */ /* 0x000fe40000011645 */
[----:B------:R-:W-:Y:S02]  /*0960*/  PRMT R227, R227, 0x5410, R0 ;  /* 0x00005410e3e37816 */ /* 0x000fe40000000000 */
[----:B------:R-:W-:Y:S02]  /*0970*/  PRMT R226, R226, 0x5410, R2 ;  /* 0x00005410e2e27816 */ /* 0x000fe40000000002 */
[----:B------:R-:W-:-:S02]  /*0980*/  SHF.R.U32.HI R225, RZ, 0x10, R5 ;  /* 0x00000010ffe17819 */ /* 0x000fc40000011605 */
[----:B------:R-:W-:Y:S02]  /*0990*/  SHF.R.U32.HI R217, RZ, 0x10, R7 ;  /* 0x00000010ffd97819 */ /* 0x000fe40000011607 */
[----:B------:R-:W-:Y:S02]  /*09a0*/  SHF.R.U64 R216, R8, 0x10, R9 ;  /* 0x0000001008d87819 */ /* 0x000fe40000001209 */
[----:B------:R-:W-:Y:S02]  /*09b0*/  SHF.R.U64 R3, R66, 0x10, R67 ;  /* 0x0000001042037819 */ /* 0x000fe40000001243 */
[--C-:B------:R-:W-:Y:S02]  /*09c0*/  SHF.R.U64 R0, R64, 0x10, R65.reuse ;  /* 0x0000001040007819 */ /* 0x100fe40000001241 */
[----:B------:R-:W-:Y:S02]  /*09d0*/  SHF.R.U32.HI R2, RZ, 0x10, R65 ;  /* 0x00000010ff027819 */ /* 0x000fe40000011641 */
[----:B------:R-:W-:-:S02]  /*09e0*/  SHF.R.U64 R213, R10, 0x10, R11 ;  /* 0x000000100ad57819 */ /* 0x000fc4000000120b */
[----:B------:R-:W-:Y:S02]  /*09f0*/  SHF.R.U32.HI R214, RZ, 0x10, R63 ;  /* 0x00000010ffd67819 */ /* 0x000fe4000001163f */
[----:B------:R-:W-:Y:S02]  /*0a00*/  PRMT R225, R225, 0x5410, R3 ;  /* 0x00005410e1e17816 */ /* 0x000fe40000000003 */
[----:B------:R-:W-:Y:S02]  /*0a10*/  PRMT R217, R217, 0x5410, R0 ;  /* 0x00005410d9d97816 */ /* 0x000fe40000000000 */
[----:B------:R-:W-:Y:S02]  /*0a20*/  PRMT R216, R216, 0x5410, R2 ;  /* 0x00005410d8d87816 */ /* 0x000fe40000000002 */
[----:B------:R-:W-:Y:S02]  /*0a30*/  SHF.R.U32.HI R215, RZ, 0x10, R9 ;  /* 0x00000010ffd77819 */ /* 0x000fe40000011609 */
[----:B------:R-:W-:-:S02]  /*0a40*/  PRMT R213, R213, 0x5410, R213 ;  /* 0x00005410d5d57816 */ /* 0x000fc400000000d5 */
[----:B------:R-:W-:Y:S02]  /*0a50*/  SHF.R.U64 R3, R62, 0x10, R63 ;  /* 0x000000103e037819 */ /* 0x000fe4000000123f */
[----:B------:R-:W-:Y:S02]  /*0a60*/  PRMT R214, R214, 0x5410, R214 ;  /* 0x00005410d6d67816 */ /* 0x000fe400000000d6 */
[----:B------:R-:W-:Y:S02]  /*0a70*/  SHF.R.U32.HI R0, RZ, 0x10, R51 ;  /* 0x00000010ff007819 */ /* 0x000fe40000011633 */
[----:B------:R-:W-:Y:S02]  /*0a80*/  SHF.R.U64 R2, R48, 0x10, R49 ;  /* 0x0000001030027819 */ /* 0x000fe40000001231 */
[----:B------:R-:W-:Y:S02]  /*0a90*/  SHF.R.U32.HI R212, RZ, 0x10, R11 ;  /* 0x00000010ffd47819 */ /* 0x000fe4000001160b */
[----:B------:R-:W-:-:S02]  /*0aa0*/  SHF.R.U32.HI R210, RZ, 0x10, R13 ;  /* 0x00000010ffd27819 */ /* 0x000fc4000001160d */
[----:B------:R-:W-:Y:S02]  /*0ab0*/  SHF.R.U64 R209, R14, 0x10, R15 ;  /* 0x000000100ed17819 */ /* 0x000fe4000000120f */
[----:B------:R-:W-:Y:S02]  /*0ac0*/  PRMT R215, R215, 0x5410, R3 ;  /* 0x00005410d7d77816 */ /* 0x000fe40000000003 */
[----:B------:R-:W-:Y:S02]  /*0ad0*/  PRMT R214, R0, 0x7610, R214 ;  /* 0x0000761000d67816 */ /* 0x000fe400000000d6 */
[----:B------:R-:W-:Y:S02]  /*0ae0*/  PRMT R213, R2, 0x7610, R213 ;  /* 0x0000761002d57816 */ /* 0x000fe400000000d5 */
[----:B------:R-:W-:Y:S02]  /*0af0*/  PRMT R212, R212, 0x5410, R212 ;  /* 0x00005410d4d47816 */ /* 0x000fe400000000d4 */
[----:B------:R-:W-:-:S02]  /*0b00*/  PRMT R210, R210, 0x5410, R210 ;  /* 0x00005410d2d27816 */ /* 0x000fc400000000d2 */
[----:B------:R-:W-:Y:S02]  /*0b10*/  PRMT R209, R209, 0x5410, R209 ;  /* 0x00005410d1d17816 */ /* 0x000fe400000000d1 */
[----:B------:R-:W-:Y:S02]  /*0b20*/  SHF.R.U32.HI R3, RZ, 0x10, R49 ;  /* 0x00000010ff037819 */ /* 0x000fe40000011631 */
        /* <DEDUP_REMOVED lines=8> */
[----:B------:R-:W-:Y:S02]  /*0bb0*/  MOV R238, R10 ;  /* 0x0000000a00ee7202 */ /* 0x000fe40000000f00 */
[----:B------:R-:W-:-:S02]  /*0bc0*/  PRMT R208, R208, 0x5410, R208 ;  /* 0x00005410d0d07816 */ /* 0x000fc400000000d0 */
[----:B------:R-:W-:Y:S02]  /*0bd0*/  PRMT R206, R206, 0x5410, R206 ;  /* 0x00005410cece7816 */ /* 0x000fe400000000ce */
[----:B------:R-:W-:Y:S02]  /*0be0*/  PRMT R205, R205, 0x5410, R205 ;  /* 0x00005410cdcd7816 */ /* 0x000fe400000000cd */
[----:B------:R-:W-:Y:S02]  /*0bf0*/  MOV R4, R71 ;  /* 0x0000004700047202 */ /* 0x000fe40000000f00 */
[----:B------:R-:W-:Y:S02]  /*0c00*/  SHF.R.U32.HI R3, RZ, 0x10, R45 ;  /* 0x00000010ff037819 */ /* 0x000fe4000001162d */
[----:B------:R-:W-:Y:S02]  /*0c10*/  SHF.R.U32.HI R0, RZ, 0x10, R43 ;  /* 0x00000010ff007819 */ /* 0x000fe4000001162b */
[----:B------:R-:W-:-:S02]  /*0c20*/  SHF.R.U64 R2, R40, 0x10, R41 ;  /* 0x0000001028027819 */ /* 0x000fc40000001229 */
[----:B------:R-:W-:Y:S02]  /*0c30*/  SHF.R.U32.HI R204, RZ, 0x10, R19 ;  /* 0x00000010ffcc7819 */ /* 0x000fe40000011613 */
[--C-:B------:R-:W-:Y:S02]  /*0c40*/  SHF.R.U64 R203, R20, 0x10, R21.reuse ;  /* 0x0000001014cb7819 */ /* 0x100fe40000001215 */
[----:B------:R-:W-:Y:S02]  /*0c50*/  SHF.R.U32.HI R202, RZ, 0x10, R21 ;  /* 0x00000010ffca7819 */ /* 0x000fe40000011615 */
[----:B------:R-:W-:Y:S02]  /*0c60*/  PRMT R238, R238, 0x5410, R4 ;  /* 0x00005410eeee7816 */ /* 0x000fe40000000004 */
[----:B------:R-:W-:Y:S02]  /*0c70*/  PRMT R208, R3, 0x7610, R208 ;  /* 0x0000761003d07816 */ /* 0x000fe400000000d0 */
[----:B------:R-:W-:-:S02]  /*0c80*/  PRMT R206, R0, 0x7610, R206 ;  /* 0x0000761000ce7816 */ /* 0x000fc400000000ce */
[----:B------:R-:W-:Y:S02]  /*0c90*/  PRMT R205, R2, 0x7610, R205 ;  /* 0x0000761002cd7816 */ /* 0x000fe400000000cd */
[----:B------:R-:W-:Y:S02]  /*0ca0*/  SHF.R.U64 R224, R6, 0x10, R7 ;  /* 0x0000001006e07819 */ /* 0x000fe40000001207 */
[----:B------:R-:W-:Y:S02]  /*0cb0*/  PRMT R204, R204, 0x5410, R204 ;  /* 0x00005410cccc7816 */ /* 0x000fe400000000cc */
[----:B------:R-:W-:Y:S02]  /*0cc0*/  PRMT R203, R203, 0x5410, R203 ;  /* 0x00005410cbcb7816 */ /* 0x000fe400000000cb */
[----:B------:R-:W-:Y:S02]  /*0cd0*/  PRMT R202, R202, 0x5410, R202 ;  /* 0x00005410caca7816 */ /* 0x000fe400000000ca */
[----:B------:R-:W-:-:S02]  /*0ce0*/  SHF.R.U32.HI R4, RZ, 0x10, R67 ;  /* 0x00000010ff047819 */ /* 0x000fc40000011643 */
[----:B------:R-:W-:Y:S02]  /*0cf0*/  SHF.R.U32.HI R3, RZ, 0x10, R41 ;  /* 0x00000010ff037819 */ /* 0x000fe40000011629 */
[--C-:B------:R-:W-:Y:S02]  /*0d00*/  SHF.R.U64 R0, R38, 0x10, R39.reuse ;  /* 0x0000001026007819 */ /* 0x100fe40000001227 */
[----:B------:R-:W-:Y:S02]  /*0d10*/  SHF.R.U32.HI R2, RZ, 0x10, R39 ;  /* 0x00000010ff027819 */ /* 0x000fe40000011627 */
[----:B------:R-:W-:Y:S02]  /*0d20*/  SHF.R.U64 R211, R12, 0x10, R13 ;  /* 0x000000100cd37819 */ /* 0x000fe4000000120d */
[--C-:B------:R-:W-:Y:S02]  /*0d30*/  SHF.R.U64 R201, R22, 0x10, R23.reuse ;  /* 0x0000001016c97819 */ /* 0x100fe40000001217 */
[----:B------:R-:W-:-:S02]  /*0d40*/  SHF.R.U32.HI R200, RZ, 0x10, R23 ;  /* 0x00000010ffc87819 */ /* 0x000fc40000011617 */
[----:B------:R-:W-:Y:S02]  /*0d50*/  SHF.R.U64 R199, R26, 0x10, R27 ;  /* 0x000000101ac77819 */ /* 0x000fe4000000121b */
[----:B------:R-:W-:Y:S02]  /*0d60*/  MOV R5, R14 ;  /* 0x0000000e00057202 */ /* 0x000fe40000000f00 */
[----:B------:R-:W-:Y:S02]  /*0d70*/  PRMT R224, R224, 0x5410, R4 ;  /* 0x00005410e0e07816 */ /* 0x000fe40000000004 */
[----:B------:R-:W-:Y:S02]  /*0d80*/  PRMT R204, R3, 0x7610, R204 ;  /* 0x0000761003cc7816 */ /* 0x000fe400000000cc */
[----:B------:R-:W-:Y:S02]  /*0d90*/  PRMT R203, R0, 0x7610, R203 ;  /* 0x0000761000cb7816 */ /* 0x000fe400000000cb */
[----:B------:R-:W-:-:S02]  /*0da0*/  PRMT R202, R2, 0x7610, R202 ;  /* 0x0000761002ca7816 */ /* 0x000fc400000000ca */
[----:B------:R-:W-:Y:S02]  /*0db0*/  MOV R230, R27 ;  /* 0x0000001b00e67202 */ /* 0x000fe40000000f00 */
[----:B------:R-:W-:Y:S02]  /*0dc0*/  SHF.R.U32.HI R14, RZ, 0x10, R27 ;  /* 0x00000010ff0e7819 */ /* 0x000fe4000001161b */
[----:B------:R-:W-:Y:S02]  /*0dd0*/  PRMT R211, R211, 0x5410, R211 ;  /* 0x00005410d3d37816 */ /* 0x000fe400000000d3 */
[----:B------:R-:W-:Y:S02]  /*0de0*/  PRMT R201, R201, 0x5410, R201 ;  /* 0x00005410c9c97816 */ /* 0x000fe400000000c9 */
[----:B------:R-:W-:Y:S02]  /*0df0*/  PRMT R200, R200, 0x5410, R200 ;  /* 0x00005410c8c87816 */ /* 0x000fe400000000c8 */
[----:B------:R-:W-:-:S02]  /*0e00*/  PRMT R199, R199, 0x5410, R199 ;  /* 0x00005410c7c77816 */ /* 0x000fc400000000c7 */
[----:B------:R-:W-:Y:S02]  /*0e10*/  SHF.R.U64 R4, R46, 0x10, R47 ;  /* 0x000000102e047819 */ /* 0x000fe4000000122f */
[--C-:B------:R-:W-:Y:S02]  /*0e20*/  SHF.R.U64 R3, R36, 0x10, R37.reuse ;  /* 0x0000001024037819 */ /* 0x100fe40000001225 */
[----:B------:R-:W-:Y:S02]  /*0e30*/  SHF.R.U32.HI R0, RZ, 0x10, R37 ;  /* 0x00000010ff007819 */ /* 0x000fe40000011625 */
[----:B------:R-:W-:Y:S02]  /*0e40*/  SHF.R.U64 R2, R34, 0x10, R35 ;  /* 0x0000001022027819 */ /* 0x000fe40000001223 */
[----:B------:R-:W-:Y:S02]  /*0e50*/  SHF.R.U64 R207, R16, 0x10, R17 ;  /* 0x0000001010cf7819 */ /* 0x000fe40000001211 */
[----:B------:R-:W-:-:S02]  /*0e60*/  SHF.R.U32.HI R27, RZ, 0x10, R83 ;  /* 0x00000010ff1b7819 */ /* 0x000fc40000011653 */
[----:B------:R-:W-:Y:S02]  /*0e70*/  MOV R235, R15 ;  /* 0x0000000f00eb7202 */ /* 0x000fe40000000f00 */
[----:B------:R-:W-:Y:S02]  /*0e80*/  MOV R236, R13 ;  /* 0x0000000d00ec7202 */ /* 0x000fe40000000f00 */
[----:B------:R-:W-:Y:S02]  /*0e90*/  MOV R6, R16 ;  /* 0x0000001000067202 */ /* 0x000fe40000000f00 */
[----:B------:R-:W-:Y:S02]  /*0ea0*/  MOV R10, R26 ;  /* 0x0000001a000a7202 */ /* 0x000fe40000000f00 */
[----:B------:R-:W-:Y:S02]  /*0eb0*/  MOV R11, R28 ;  /* 0x0000001c000b7202 */ /* 0x000fe40000000f00 */
[----:B------:R-:W-:-:S02]  /*0ec0*/  SHF.R.U64 R15, R28, 0x10, R29 ;  /* 0x000000101c0f7819 */ /* 0x000fc4000000121d */
[----:B------:R-:W-:Y:S02]  /*0ed0*/  PRMT R211, R4, 0x7610, R211 ;  /* 0x0000761004d37816 */ /* 0x000fe400000000d3 */
[----:B------:R-:W-:Y:S02]  /*0ee0*/  PRMT R201, R3, 0x7610, R201 ;  /* 0x0000761003c97816 */ /* 0x000fe400000000c9 */
[----:B------:R-:W-:Y:S02]  /*0ef0*/  PRMT R200, R0, 0x7610, R200 ;  /* 0x0000761000c87816 */ /* 0x000fe400000000c8 */
[----:B------:R-:W-:Y:S02]  /*0f00*/  PRMT R199, R2, 0x7610, R199 ;  /* 0x0000761002c77816 */ /* 0x000fe400000000c7 */
        /* <DEDUP_REMOVED lines=8> */
[----:B------:R-:W-:Y:S02]  /*0f90*/  SHF.R.U32.HI R28, RZ, 0x10, R29 ;  /* 0x00000010ff1c7819 */ /* 0x000fe4000001161d */
[----:B------:R-:W-:Y:S02]  /*0fa0*/  ISETP.NE.U32.AND P1, PT, R86, RZ, PT ;  /* 0x000000ff5600720c */ /* 0x000fe40003f25070 */
[----:B------:R-:W-:Y:S02]  /*0fb0*/  MOV R12, R82 ;  /* 0x00000052000c7202 */ /* 0x000fe40000000f00 */
[----:B------:R-:W-:Y:S02]  /*0fc0*/  MOV R13, R83 ;  /* 0x00000053000d7202 */ /* 0x000fe40000000f00 */
[----:B------:R-:W-:Y:S02]  /*0fd0*/  SHF.R.U64 R16, R82, 0x10, R83 ;  /* 0x0000001052107819 */ /* 0x000fe40000001253 */
[----:B------:R-:W-:-:S02]  /*0fe0*/  PRMT R207, R207, 0x5410, R207 ;  /* 0x00005410cfcf7816 */ /* 0x000fc400000000cf */
[----:B------:R-:W-:Y:S02]  /*0ff0*/  PRMT R27, R27, 0x5410, R27 ;  /* 0x000054101b1b7816 */ /* 0x000fe4000000001b */
[----:B------:R-:W-:Y:S02]  /*1000*/  SHF.R.U64 R4, R42, 0x10, R43 ;  /* 0x000000102a047819 */ /* 0x000fe4000000122b */
[----:B------:R-:W-:Y:S02]  /*1010*/  SHF.R.U32.HI R3, RZ, 0x10, R35 ;  /* 0x00000010ff037819 */ /* 0x000fe40000011623 */
[--C-:B------:R-:W-:Y:S02]  /*1020*/  SHF.R.U64 R26, R32, 0x10, R33.reuse ;  /* 0x00000010201a7819 */ /* 0x100fe40000001221 */
[----:B------:R-:W-:Y:S02]  /*1030*/  SHF.R.U32.HI R0, RZ, 0x10, R33 ;  /* 0x00000010ff007819 */ /* 0x000fe40000011621 */
[----:B------:R-:W-:-:S02]  /*1040*/  SHF.R.U64 R25, R30, 0x10, R31 ;  /* 0x000000101e197819 */ /* 0x000fc4000000121f */
[----:B------:R-:W-:Y:S02]  /*1050*/  SHF.R.U32.HI R2, RZ, 0x10, R31 ;  /* 0x00000010ff027819 */ /* 0x000fe4000001161f */
[----:B------:R-:W-:Y:S02]  /*1060*/  ISETP.NE.AND.EX P1, PT, R87, RZ, PT, P1 ;  /* 0x000000ff5700720c */ /* 0x000fe40003f25310 */
        /* <DEDUP_REMOVED lines=14> */
[----:B01234-:R-:W-:-:S07]  /*1150*/  PRMT R25, R2, 0x5410, R25 ;  /* 0x0000541002197816 */ /* 0x01ffce0000000019 */
.L_x_70125:
[----:B------:R-:W-:Y:S01]  /*1160*/  ISETP.NE.U32.AND P2, PT, RZ, UR10, PT ;  /* 0x0000000aff007c0c */ /* 0x000fe2000bf45070 */
[----:B0-----:R-:W0:Y:S01]  /*1170*/  S2R R174, SR_TID.X ;  /* 0x0000000000ae7919 */ /* 0x001e220000002100 */
[----:B------:R-:W1:Y:S01]  /*1180*/  LDC.64 R98, c[0x0][0x390] ;  /* 0x0000e400ff627b82 */ /* 0x000e620000000a00 */
[----:B------:R-:W-:Y:S01]  /*1190*/  IMAD R0, R24, UR4, RZ ;  /* 0x0000000418007c24 */ /* 0x000fe2000f8e02ff */
[----:B------:R-:W-:Y:S01]  /*11a0*/  ISETP.NE.AND.EX P2, PT, RZ, UR11, PT, P2 ;  /* 0x0000000bff007c0c */ /* 0x000fe2000bf45320 */
[----:B------:R-:W-:-:S03]  /*11b0*/  HFMA2 R22, -RZ, RZ, 1.875, 0 ;  /* 0x3f800000ff167431 */ /* 0x000fc600000001ff */
[----:B------:R-:W-:Y:S02]  /*11c0*/  SHF.R.S32.HI R5, RZ, 0x1f, R0 ;  /* 0x0000001fff057819 */ /* 0x000fe40000011400 */
[----:B------:R-:W2:Y:S02]  /*11d0*/  @P1 LDC.64 R2, c[0x0][0x3e0] ;  /* 0x0000f800ff021b82 */ /* 0x000ea40000000a00 */
[----:B------:R-:W-:-:S06]  /*11e0*/  LEA.HI R5, R5, R0, RZ, 0x2 ;  /* 0x0000000005057211 */ /* 0x000fcc00078f10ff */
[----:B------:R-:W3:Y:S08]  /*11f0*/  @P2 LDC.64 R8, c[0x0][0x3a0] ;  /* 0x0000e800ff082b82 */ /* 0x000ef00000000a00 */
[----:B------:R-:W4:Y:S01]  /*1200*/  @P0 LDC.64 R12, c[0x0][0x3a8] ;  /* 0x0000ea00ff0c0b82 */ /* 0x000f220000000a00 */
[----:B0-----:R-:W-:Y:S01]  /*1210*/  LOP3.LUT R0, R174, 0x1f, RZ, 0xc0, !PT ;  /* 0x0000001fae007812 */ /* 0x001fe200078ec0ff */
[----:B--2---:R-:W-:-:S03]  /*1220*/  @P1 IMAD.WIDE R2, R24, 0x4, R2 ;  /* 0x0000000418021825 */ /* 0x004fc600078e0202 */
[----:B------:R-:W-:Y:S02]  /*1230*/  LEA.HI.SX32 R23, R5, R0, 0x1e ;  /* 0x0000000005177211 */ /* 0x000fe400078ff2ff */
[----:B------:R0:W2:Y:S03]  /*1240*/  @P1 LDG.E R22, desc[UR6][R2.64] ;  /* 0x0000000602161981 */ /* 0x0000a6000c1e1900 */
[----:B---3--:R-:W-:-:S04]  /*1250*/  @P2 IMAD.WIDE.U32 R8, R23, 0x10, R8 ;  /* 0x0000001017082825 */ /* 0x008fc800078e0008 */
[C---:B-1----:R-:W-:Y:S02]  /*1260*/  IMAD.WIDE.U32 R4, R23.reuse, 0x10, R98 ;  /* 0x0000001017047825 */ /* 0x042fe400078e0062 */
[----:B------:R-:W2:Y:S01]  /*1270*/  @P2 LDG.E.128 R8, desc[UR6][R8.64] ;  /* 0x0000000608082981 */ /* 0x000ea2000c1e1d00 */
[----:B0-----:R-:W0:Y:S03]  /*1280*/  @P2 LDC.64 R2, c[0x0][0x3a0] ;  /* 0x0000e800ff022b82 */ /* 0x001e260000000a00 */
[----:B------:R-:W2:Y:S01]  /*1290*/  LDG.E.128 R4, desc[UR6][R4.64] ;  /* 0x0000000604047981 */ /* 0x000ea2000c1e1d00 */
[----:B------:R-:W-:Y:S01]  /*12a0*/  IADD3 R21, PT, PT, R23, 0x20, RZ ;  /* 0x0000002017157810 */ /* 0x000fe20007ffe0ff */
[-C--:B--2---:R-:W-:Y:S01]  /*12b0*/  @P2 FFMA.FTZ R20, R4, R22.reuse, R8 ;  /* 0x0000001604142223 */ /* 0x084fe20000010008 */
[-C--:B------:R-:W-:Y:S01]  /*12c0*/  @P2 FFMA.FTZ R19, R5, R22.reuse, R9 ;  /* 0x0000001605132223 */ /* 0x080fe20000010009 */
[-C--:B------:R-:W-:Y:S01]  /*12d0*/  @P2 FFMA.FTZ R18, R6, R22.reuse, R10 ;  /* 0x0000001606122223 */ /* 0x080fe2000001000a */
[----:B------:R-:W-:Y:S01]  /*12e0*/  @P2 FFMA.FTZ R17, R7, R22, R11 ;  /* 0x0000001607112223 */ /* 0x000fe2000001000b */
[----:B----4-:R-:W-:Y:S01]  /*12f0*/  @P0 IMAD.WIDE.U32 R10, R23, 0x10, R12 ;  /* 0x00000010170a0825 */ /* 0x010fe200078e000c */
[----:B------:R-:W-:-:S02]  /*1300*/  @P2 MOV R84, R20 ;  /* 0x0000001400542202 */ /* 0x000fc40000000f00 */
[----:B------:R-:W-:Y:S01]  /*1310*/  @P2 MOV R85, R19 ;  /* 0x0000001300552202 */ /* 0x000fe20000000f00 */
[C---:B------:R-:W-:Y:S01]  /*1320*/  IMAD.WIDE.U32 R12, R21.reuse, 0x10, R98 ;  /* 0x00000010150c7825 */ /* 0x040fe200078e0062 */
[----:B------:R-:W-:Y:S02]  /*1330*/  @P2 MOV R86, R18 ;  /* 0x0000001200562202 */ /* 0x000fe40000000f00 */
[----:B------:R-:W-:Y:S01]  /*1340*/  @P2 MOV R87, R17 ;  /* 0x0000001100572202 */ /* 0x000fe20000000f00 */
[----:B0-----:R-:W-:Y:S01]  /*1350*/  @P2 IMAD.WIDE.U32 R8, R21, 0x10, R2 ;  /* 0x0000001015082825 */ /* 0x001fe200078e0002 */
[----:B------:R-:W-:Y:S06]  /*1360*/  @P2 BRA `(.L_x_70104) ;  /* 0x00000000003c2947 */ /* 0x000fec0003800000 */
[----:B------:R-:W-:-:S04]  /*1370*/  UISETP.NE.U32.AND UP0, UPT, UR12, URZ, UPT ;  /* 0x000000ff0c00728c */ /* 0x000fc8000bf05070 */
[----:B------:R-:W-:-:S06]  /*1380*/  UISETP.NE.AND.EX UP0, UPT, UR13, URZ, UPT, UP0 ;  /* 0x000000ff0d00728c */ /* 0x000fcc000bf05300 */
[----:B------:R-:W-:-:S13]  /*1390*/  PLOP3.LUT P1, PT, PT, PT, UP0, 0x80, 0x8 ;  /* 0x000000000008781c */ /* 0x000fda0003f2f008 */
[-C--:B------:R-:W-:Y:S01]  /*13a0*/  @P1 FMUL.FTZ R84, R4, R22.reuse ;  /* 0x0000001604541220 */ /* 0x080fe20000410000 */
[-C--:B------:R-:W-:Y:S01]  /*13b0*/  @P1 FMUL.FTZ R85, R5, R22.reuse ;  /* 0x0000001605551220 */ /* 0x080fe20000410000 */
[-C--:B------:R-:W-:Y:S01]  /*13c0*/  @P1 FMUL.FTZ R86, R6, R22.reuse ;  /* 0x0000001606561220 */ /* 0x080fe20000410000 */
[----:B------:R-:W-:Y:S02]  /*13d0*/  @P1 FMUL.FTZ R87, R7, R22 ;  /* 0x0000001607571220 */ /* 0x000fe40000410000 */
[----:B------:R-:W-:Y:S01]  /*13e0*/  @P1 MOV R20, R84 ;  /* 0x0000005400141202 */ /* 0x000fe20000000f00 */
[-C--:B------:R-:W-:Y:S01]  /*13f0*/  @!P1 FMUL.FTZ R20, R4, R22.reuse ;  /* 0x0000001604149220 */ /* 0x080fe20000410000 */
[----:B------:R-:W-:Y:S01]  /*1400*/  @P1 MOV R19, R85 ;  /* 0x0000005500131202 */ /* 0x000fe20000000f00 */
[----:B------:R-:W-:Y:S01]  /*1410*/  @!P1 FMUL.FTZ R19, R5, R22 ;  /* 0x0000001605139220 */ /* 0x000fe20000410000 */
[----:B------:R-:W-:Y:S01]  /*1420*/  @P1 MOV R18, R86 ;  /* 0x0000005600121202 */ /* 0x000fe20000000f00 */
[-C--:B------:R-:W-:Y:S01]  /*1430*/  @!P1 FMUL.FTZ R18, R6, R22.reuse ;  /* 0x0000001606129220 */ /* 0x080fe20000410000 */
[----:B------:R-:W-:Y:S01]  /*1440*/  @P1 MOV R17, R87 ;  /* 0x0000005700111202 */ /* 0x000fe20000000f00 */
[----:B------:R-:W-:-:S07]  /*1450*/  @!P1 FMUL.FTZ R17, R7, R22 ;  /* 0x0000001607119220 */ /* 0x000fce0000410000 */
.L_x_70104:
[----:B------:R0:W-:Y:S01]  /*1460*/  @P0 STG.E.128 desc[UR6][R10.64], R84 ;  /* 0x000000540a000986 */ /* 0x0001e2000c101d06 */
[----:B------:R-:W1:Y:S03]  /*1470*/  @P0 LDC.64 R2, c[0x0][0x3a8] ;  /* 0x0000ea00ff020b82 */ /* 0x000e660000000a00 */
[----:B------:R-:W2:Y:S05]  /*1480*/  LDG.E.128 R4, desc[UR6][R12.64] ;  /* 0x000000060c047981 */ /* 0x000eaa000c1e1d00 */
[----:B------:R-:W3:Y:S01]  /*1490*/  @P2 LDC.64 R82, c[0x0][0x3a0] ;  /* 0x0000e800ff522b82 */ /* 0x000ee20000000a00 */
[----:B0-----:R-:W2:Y:S01]  /*14a0*/  @P2 LDG.E.128 R8, desc[UR6][R8.64] ;  /* 0x0000000608082981 */ /* 0x001ea2000c1e1d00 */
[----:B------:R-:W-:-:S05]  /*14b0*/  IADD3 R16, PT, PT, R23, 0x40, RZ ;  /* 0x0000004017107810 */ /* 0x000fca0007ffe0ff */
[----:B------:R-:W-:-:S04]  /*14c0*/  IMAD.WIDE.U32 R88, R16, 0x10, R98 ;  /* 0x0000001010587825 */ /* 0x000fc800078e0062 */
[----:B-1----:R-:W-:-:S04]  /*14d0*/  @P0 IMAD.WIDE.U32 R2, R21, 0x10, R2 ;  /* 0x0000001015020825 */ /* 0x002fc800078e0002 */
[----:B---3--:R-:W-:-:S04]  /*14e0*/  @P2 IMAD.WIDE.U32 R82, R16, 0x10, R82 ;  /* 0x0000001010522825 */ /* 0x008fc800078e0052 */
[-C--:B--2---:R-:W-:Y:S01]  /*14f0*/  @P2 FFMA.FTZ R15, R4, R22.reuse, R8 ;  /* 0x00000016040f2223 */ /* 0x084fe20000010008 */
        /* <DEDUP_REMOVED lines=8> */
[----:B------:R-:W-:Y:S01]  /*1580*/  ISETP.NE.U32.AND P3, PT, RZ, UR12, PT ;  /* 0x0000000cff007c0c */ /* 0x000fe2000bf65070 */
[-C--:B------:R-:W-:Y:S01]  /*1590*/  FMUL.FTZ R15, R4, R22.reuse ;  /* 0x00000016040f7220 */ /* 0x080fe20000410000 */
[-C--:B------:R-:W-:Y:S01]  /*15a0*/  FMUL.FTZ R14, R5, R22.reuse ;  /* 0x00000016050e7220 */ /* 0x080fe20000410000 */
[-C--:B------:R-:W-:Y:S01]  /*15b0*/  FMUL.FTZ R13, R6, R22.reuse ;  /* 0x00000016060d7220 */ /* 0x080fe20000410000 */
[----:B------:R-:W-:Y:S01]  /*15c0*/  ISETP.NE.AND.EX P3, PT, RZ, UR13, PT, P3 ;  /* 0x0000000dff007c0c */ /* 0x000fe2000bf65330 */
[----:B------:R-:W-:-:S12]  /*15d0*/  FMUL.FTZ R12, R7, R22 ;  /* 0x00000016070c7220 */ /* 0x000fd80000410000 */
[----:B------:R-:W-:Y:S02]  /*15e0*/  @P3 MOV R84, R15 ;  /* 0x0000000f00543202 */ /* 0x000fe40000000f00 */
[----:B------:R-:W-:Y:S02]  /*15f0*/  @P3 MOV R85, R14 ;  /* 0x0000000e00553202 */ /* 0x000fe40000000f00 */
[----:B------:R-:W-:Y:S02]  /*1600*/  @P3 MOV R86, R13 ;  /* 0x0000000d00563202 */ /* 0x000fe40000000f00 */
[----:B------:R-:W-:-:S07]  /*1610*/  @P3 MOV R87, R12 ;  /* 0x0000000c00573202 */ /* 0x000fce0000000f00 */
.L_x_70105:
[----:B------:R0:W-:Y:S04]  /*1620*/  @P0 STG.E.128 desc[UR6][R2.64], R84 ;  /* 0x0000005402000986 */ /* 0x0001e8000c101d06 */
[----:B------:R-:W2:Y:S04]  /*1630*/  LDG.E.128 R88, desc[UR6][R88.64] ;  /* 0x0000000658587981 */ /* 0x000ea8000c1e1d00 */
[----:B------:R1:W2:Y:S01]  /*1640*/  @P2 LDG.E.128 R4, desc[UR6][R82.64] ;  /* 0x0000000652042981 */ /* 0x0002a2000c1e1d00 */
[----:B------:R-:W-:Y:S01]  /*1650*/  IADD3 R11, PT, PT, R23, 0x60, RZ ;  /* 0x00000060170b7810 */ /* 0x000fe20007ffe0ff */
[----:B0-----:R-:W0:Y:S08]  /*1660*/  @P0 LDC.64 R2, c[0x0][0x3a8] ;  /* 0x0000ea00ff020b82 */ /* 0x001e300000000a00 */
[----:B-1----:R-:W1:Y:S01]  /*1670*/  @P2 LDC.64 R82, c[0x0][0x3a0] ;  /* 0x0000e800ff522b82 */ /* 0x002e620000000a00 */
[----:B0-----:R-:W-:-:S04]  /*1680*/  @P0 IMAD.WIDE.U32 R2, R16, 0x10, R2 ;  /* 0x0000001010020825 */ /* 0x001fc800078e0002 */
[----:B-1----:R-:W-:-:S04]  /*1690*/  @P2 IMAD.WIDE.U32 R82, R11, 0x10, R82 ;  /* 0x000000100b522825 */ /* 0x002fc800078e0052 */
[-C--:B--2---:R-:W-:Y:S01]  /*16a0*/  @P2 FFMA.FTZ R10, R88, R22.reuse, R4 ;  /* 0x00000016580a2223 */ /* 0x084fe20000010004 */
[-C--:B------:R-:W-:Y:S01]  /*16b0*/  @P2 FFMA.FTZ R9, R89, R22.reuse, R5 ;  /* 0x0000001659092223 */ /* 0x080fe20000010005 */
[-C--:B------:R-:W-:Y:S01]  /*16c0*/  @P2 FFMA.FTZ R8, R90, R22.reuse, R6 ;  /* 0x000000165a082223 */ /* 0x080fe20000010006 */
[----:B------:R-:W-:Y:S01]  /*16d0*/  @P2 FFMA.FTZ R7, R91, R22, R7 ;  /* 0x000000165b072223 */ /* 0x000fe20000010007 */
[----:B------:R-:W-:Y:S01]  /*16e0*/  IMAD.WIDE.U32 R4, R11, 0x10, R98 ;  /* 0x000000100b047825 */ /* 0x000fe200078e0062 */
        /* <DEDUP_REMOVED lines=15> */
.L_x_70106:
[----:B------:R0:W-:Y:S01]  /*17e0*/  @P0 STG.E.128 desc[UR6][R2.64], R84 ;  /* 0x0000005402000986 */ /* 0x0001e2000c101d06 */
[----:B------:R-:W1:Y:S03]  /*17f0*/  @P2 LDC.64 R96, c[0x0][0x3a0] ;  /* 0x0000e800ff602b82 */ /* 0x000e660000000a00 */
[----:B------:R-:W2:Y:S04]  /*1800*/  LDG.E.128 R88, desc[UR6][R4.64] ;  /* 0x0000000604587981 */ /* 0x000ea8000c1e1d00 */
[----:B------:R3:W2:Y:S01]  /*1810*/  @P2 LDG.E.128 R92, desc[UR6][R82.64] ;  /* 0x00000006525c2981 */ /* 0x0006a2000c1e1d00 */
[----:B------:R-:W-:Y:S01]  /*1820*/  IADD3 R6, PT, PT, R23, 0x80, RZ ;  /* 0x0000008017067810 */ /* 0x000fe20007ffe0ff */
[----:B---3--:R-:W3:Y:S02]  /*1830*/  @P0 LDC.64 R82, c[0x0][0x3a8] ;  /* 0x0000ea00ff520b82 */ /* 0x008ee40000000a00 */
[----:B---3--:R-:W-:-:S04]  /*1840*/  @P0 IMAD.WIDE.U32 R82, R11, 0x10, R82 ;  /* 0x000000100b520825 */ /* 0x008fc800078e0052 */
[-C--:B--2---:R-:W-:Y:S01]  /*1850*/  @P2 FFMA.FTZ R5, R88, R22.reuse, R92 ;  /* 0x0000001658052223 */ /* 0x084fe2000001005c */
[-C--:B------:R-:W-:Y:S01]  /*1860*/  @P2 FFMA.FTZ R4, R89, R22.reuse, R93 ;  /* 0x0000001659042223 */ /* 0x080fe2000001005d */
[-C--:B0-----:R-:W-:Y:S01]  /*1870*/  @P2 FFMA.FTZ R3, R90, R22.reuse, R94 ;  /* 0x000000165a032223 */ /* 0x081fe2000001005e */
[----:B------:R-:W-:Y:S01]  /*1880*/  @P2 FFMA.FTZ R2, R91, R22, R95 ;  /* 0x000000165b022223 */ /* 0x000fe2000001005f */
[C---:B------:R-:W-:Y:S01]  /*1890*/  IMAD.WIDE.U32 R92, R6.reuse, 0x10, R98 ;  /* 0x00000010065c7825 */ /* 0x040fe200078e0062 */
[----:B------:R-:W-:Y:S02]  /*18a0*/  @P2 MOV R84, R5 ;  /* 0x0000000500542202 */ /* 0x000fe40000000f00 */
[----:B------:R-:W-:Y:S01]  /*18b0*/  @P2 MOV R85, R4 ;  /* 0x0000000400552202 */ /* 0x000fe20000000f00 */
[----:B-1----:R-:W-:Y:S01]  /*18c0*/  @P2 IMAD.WIDE.U32 R94, R6, 0x10, R96 ;  /* 0x00000010065e2825 */ /* 0x002fe200078e0060 */
        /* <DEDUP_REMOVED lines=13> */
.L_x_70107:
[----:B------:R0:W-:Y:S01]  /*19a0*/  @P0 STG.E.128 desc[UR6][R82.64], R84 ;  /* 0x0000005452000986 */ /* 0x0001e2000c101d06 */
[----:B------:R-:W1:Y:S03]  /*19b0*/  @P0 LDC.64 R100, c[0x0][0x3a8] ;  /* 0x0000ea00ff640b82 */ /* 0x000e660000000a00 */
[----:B------:R-:W0:Y:S05]  /*19c0*/  LDG.E.128 R88, desc[UR6][R92.64] ;  /* 0x000000065c587981 */ /* 0x000e2a000c1e1d00 */
[----:B------:R-:W2:Y:S01]  /*19d0*/  @P2 LDC.64 R102, c[0x0][0x3a0] ;  /* 0x0000e800ff662b82 */ /* 0x000ea20000000a00 */
[----:B------:R-:W0:Y:S01]  /*19e0*/  @P2 LDG.E.128 R92, desc[UR6][R94.64] ;  /* 0x000000065e5c2981 */ /* 0x000e22000c1e1d00 */
[----:B------:R-:W-:Y:S01]  /*19f0*/  IADD3 R0, PT, PT, R23, 0xa0, RZ ;  /* 0x000000a017007810 */ /* 0x000fe20007ffe0ff */
[----:B-1----:R-:W-:-:S04]  /*1a00*/  @P0 IMAD.WIDE.U32 R100, R6, 0x10, R100 ;  /* 0x0000001006640825 */ /* 0x002fc800078e0064 */
[-C--:B0-----:R-:W-:Y:S01]  /*1a10*/  @P2 FFMA.FTZ R82, R88, R22.reuse, R92 ;  /* 0x0000001658522223 */ /* 0x081fe2000001005c */
[-C--:B------:R-:W-:Y:S01]  /*1a20*/  @P2 FFMA.FTZ R83, R89, R22.reuse, R93 ;  /* 0x0000001659532223 */ /* 0x080fe2000001005d */
[-C--:B------:R-:W-:Y:S01]  /*1a30*/  @P2 FFMA.FTZ R96, R90, R22.reuse, R94 ;  /* 0x000000165a602223 */ /* 0x080fe2000001005e */
[----:B------:R-:W-:Y:S01]  /*1a40*/  @P2 FFMA.FTZ R97, R91, R22, R95 ;  /* 0x000000165b612223 */ /* 0x000fe2000001005f */
[C---:B------:R-:W-:Y:S01]  /*1a50*/  IMAD.WIDE.U32 R92, R0.reuse, 0x10, R98 ;  /* 0x00000010005c7825 */ /* 0x040fe200078e0062 */
[----:B------:R-:W-:Y:S02]  /*1a60*/  @P2 MOV R84, R82 ;  /* 0x0000005200542202 */ /* 0x000fe40000000f00 */
[----:B------:R-:W-:Y:S01]  /*1a70*/  @P2 MOV R85, R83 ;  /* 0x0000005300552202 */ /* 0x000fe20000000f00 */
[----:B--2---:R-:W-:Y:S01]  /*1a80*/  @P2 IMAD.WIDE.U32 R94, R0, 0x10, R102 ;  /* 0x00000010005e2825 */ /* 0x004fe200078e0066 */
        /* <DEDUP_REMOVED lines=13> */
.L_x_70108:
[----:B------:R0:W-:Y:S01]  /*1b60*/  @P0 STG.E.128 desc[UR6][R100.64], R84 ;  /* 0x0000005464000986 */ /* 0x0001e2000c101d06 */
[----:B------:R-:W1:Y:S03]  /*1b70*/  @P0 LDC.64 R106, c[0x0][0x3a8] ;  /* 0x0000ea00ff6a0b82 */ /* 0x000e660000000a00 */
[----:B------:R-:W2:Y:S05]  /*1b80*/  LDG.E.128 R88, desc[UR6][R92.64] ;  /* 0x000000065c587981 */ /* 0x000eaa000c1e1d00 */
[----:B------:R-:W3:Y:S01]  /*1b90*/  @P2 LDC.64 R108, c[0x0][0x3a0] ;  /* 0x0000e800ff6c2b82 */ /* 0x000ee20000000a00 */
[----:B------:R-:W2:Y:S01]  /*1ba0*/  @P2 LDG.E.128 R92, desc[UR6][R94.64] ;  /* 0x000000065e5c2981 */ /* 0x000ea2000c1e1d00 */
[----:B0-----:R-:W-:Y:S01]  /*1bb0*/  IADD3 R100, PT, PT, R23, 0xc0, RZ ;  /* 0x000000c017647810 */ /* 0x001fe20007ffe0ff */
[----:B-1----:R-:W-:-:S04]  /*1bc0*/  @P0 IMAD.WIDE.U32 R106, R0, 0x10, R106 ;  /* 0x00000010006a0825 */ /* 0x002fc800078e006a */
[-C--:B--2---:R-:W-:Y:S01]  /*1bd0*/  @P2 FFMA.FTZ R101, R88, R22.reuse, R92 ;  /* 0x0000001658652223 */ /* 0x084fe2000001005c */
[-C--:B------:R-:W-:Y:S01]  /*1be0*/  @P2 FFMA.FTZ R102, R89, R22.reuse, R93 ;  /* 0x0000001659662223 */ /* 0x080fe2000001005d */
[-C--:B------:R-:W-:Y:S01]  /*1bf0*/  @P2 FFMA.FTZ R103, R90, R22.reuse, R94 ;  /* 0x000000165a672223 */ /* 0x080fe2000001005e */
[----:B------:R-:W-:Y:S01]  /*1c00*/  @P2 FFMA.FTZ R104, R91, R22, R95 ;  /* 0x000000165b682223 */ /* 0x000fe2000001005f */
[C---:B------:R-:W-:Y:S01]  /*1c10*/  IMAD.WIDE.U32 R92, R100.reuse, 0x10, R98 ;  /* 0x00000010645c7825 */ /* 0x040fe200078e0062 */
[----:B------:R-:W-:Y:S02]  /*1c20*/  @P2 MOV R84, R101 ;  /* 0x0000006500542202 */ /* 0x000fe40000000f00 */
[----:B------:R-:W-:Y:S01]  /*1c30*/  @P2 MOV R85, R102 ;  /* 0x0000006600552202 */ /* 0x000fe20000000f00 */
[----:B---3--:R-:W-:Y:S01]  /*1c40*/  @P2 IMAD.WIDE.U32 R94, R100, 0x10, R108 ;  /* 0x00000010645e2825 */ /* 0x008fe200078e006c */
        /* <DEDUP_REMOVED lines=13> */
.L_x_70109:
        /* <DEDUP_REMOVED lines=28> */
.L_x_70110:
        /* <DEDUP_REMOVED lines=28> */
.L_x_70111:
        /* <DEDUP_REMOVED lines=28> */
.L_x_70112:
        /* <DEDUP_REMOVED lines=28> */
.L_x_70113:
        /* <DEDUP_REMOVED lines=28> */
.L_x_70114:
        /* <DEDUP_REMOVED lines=28> */
.L_x_70115:
        /* <DEDUP_REMOVED lines=28> */
.L_x_70116:
        /* <DEDUP_REMOVED lines=28> */
.L_x_70117:
        /* <DEDUP_REMOVED lines=28> */
.L_x_70118:
        /* <DEDUP_REMOVED lines=28> */
.L_x_70119:
[----:B------:R0:W-:Y:S01]  /*2ea0*/  @P0 STG.E.128 desc[UR6][R154.64], R84 ;  /* 0x000000549a000986 */ /* 0x0001e2000c101d06 */
[----:B------:R-:W1:Y:S03]  /*2eb0*/  @P2 LDC.64 R156, c[0x0][0x3a0] ;  /* 0x0000e800ff9c2b82 */ /* 0x000e660000000a00 */
[----:B------:R-:W2:Y:S04]  /*2ec0*/  LDG.E.128 R88, desc[UR6][R92.64] ;  /* 0x000000065c587981 */ /* 0x000ea8000c1e1d00 */
[----:B------:R-:W2:Y:S01]  /*2ed0*/  @P2 LDG.E.128 R92, desc[UR6][R94.64] ;  /* 0x000000065e5c2981 */ /* 0x000ea2000c1e1d00 */
[----:B------:R-:W-:Y:S01]  /*2ee0*/  IADD3 R159, PT, PT, R23, 0x220, RZ ;  /* 0x00000220179f7810 */ /* 0x000fe20007ffe0ff */
[----:B0-----:R-:W0:Y:S02]  /*2ef0*/  @P0 LDC.64 R154, c[0x0][0x3a8] ;  /* 0x0000ea00ff9a0b82 */ /* 0x001e240000000a00 */
[----:B0-----:R-:W-:-:S04]  /*2f00*/  @P0 IMAD.WIDE.U32 R154, R150, 0x10, R154 ;  /* 0x00000010969a0825 */ /* 0x001fc800078e009a */
[-C--:B--2---:R-:W-:Y:S01]  /*2f10*/  @P2 FFMA.FTZ R160, R88, R22.reuse, R92 ;  /* 0x0000001658a02223 */ /* 0x084fe2000001005c */
[-C--:B------:R-:W-:Y:S01]  /*2f20*/  @P2 FFMA.FTZ R161, R89, R22.reuse, R93 ;  /* 0x0000001659a12223 */ /* 0x080fe2000001005d */
[-C--:B------:R-:W-:Y:S01]  /*2f30*/  @P2 FFMA.FTZ R162, R90, R22.reuse, R94 ;  /* 0x000000165aa22223 */ /* 0x080fe2000001005e */
        /* <DEDUP_REMOVED lines=14> */
[----:B------:R-:W-:Y:S02]  /*3020*/  @!P3 MOV R160, R88 ;  /* 0x0000005800a0b202 */ /* 0x000fe40000000f00 */
[----:B------:R-:W-:Y:S02]  /*3030*/  @!P3 MOV R161, R89 ;  /* 0x0000005900a1b202 */ /* 0x000fe40000000f00 */
[----:B------:R-:W-:Y:S02]  /*3040*/  @!P3 MOV R162, R90 ;  /* 0x0000005a00a2b202 */ /* 0x000fe40000000f00 */
[----:B------:R-:W-:Y:S02]  /*3050*/  @!P3 MOV R163, R91 ;  /* 0x0000005b00a3b202 */ /* 0x000fe40000000f00 */
[-C--:B------:R-:W-:Y:S02]  /*3060*/  @P3 MOV R160, R88.reuse ;  /* 0x0000005800a03202 */ /* 0x080fe40000000f00 */
[----:B------:R-:W-:-:S02]  /*3070*/  @P3 MOV R84, R88 ;  /* 0x0000005800543202 */ /* 0x000fc40000000f00 */
[-C--:B------:R-:W-:Y:S02]  /*3080*/  @P3 MOV R161, R89.reuse ;  /* 0x0000005900a13202 */ /* 0x080fe40000000f00 */
[----:B------:R-:W-:Y:S02]  /*3090*/  @P3 MOV R85, R89 ;  /* 0x0000005900553202 */ /* 0x000fe40000000f00 */
[-C--:B------:R-:W-:Y:S02]  /*30a0*/  @P3 MOV R162, R90.reuse ;  /* 0x0000005a00a23202 */ /* 0x080fe40000000f00 */
[----:B------:R-:W-:Y:S02]  /*30b0*/  @P3 MOV R86, R90 ;  /* 0x0000005a00563202 */ /* 0x000fe40000000f00 */
[-C--:B------:R-:W-:Y:S02]  /*30c0*/  @P3 MOV R163, R91.reuse ;  /* 0x0000005b00a33202 */ /* 0x080fe40000000f00 */
[----:B------:R-:W-:-:S07]  /*30d0*/  @P3 MOV R87, R91 ;  /* 0x0000005b00573202 */ /* 0x000fce0000000f00 */
.L_x_70120:
        /* <DEDUP_REMOVED lines=36> */
.L_x_70121:
[----:B------:R0:W-:Y:S01]  /*3320*/  @P0 STG.E.128 desc[UR6][R154.64], R84 ;  /* 0x000000549a000986 */ /* 0x0001e2000c101d06 */
[----:B------:R-:W1:Y:S03]  /*3330*/  @P2 LDC.64 R156, c[0x0][0x3a0] ;  /* 0x0000e800ff9c2b82 */ /* 0x000e660000000a00 */
[----:B------:R-:W2:Y:S04]  /*3340*/  LDG.E.128 R88, desc[UR6][R92.64] ;  /* 0x000000065c587981 */ /* 0x000ea8000c1e1d00 */
[----:B------:R-:W2:Y:S01]  /*3350*/  @P2 LDG.E.128 R92, desc[UR6][R94.64] ;  /* 0x000000065e5c2981 */ /* 0x000ea2000c1e1d00 */
[----:B------:R-:W-:Y:S01]  /*3360*/  IADD3 R165, PT, PT, R23, 0x260, RZ ;  /* 0x0000026017a57810 */ /* 0x000fe20007ffe0ff */
[----:B0-----:R-:W0:Y:S04]  /*3370*/  @P0 LDC.64 R154, c[0x0][0x3a8] ;  /* 0x0000ea00ff9a0b82 */ /* 0x001e280000000a00 */
[----:B------:R-:W-:-:S04]  /*3380*/  IMAD.WIDE.U32 R98, R165, 0x10, R98 ;  /* 0x00000010a5627825 */ /* 0x000fc800078e0062 */
[----:B0-----:R-:W-:-:S04]  /*3390*/  @P0 IMAD.WIDE.U32 R154, R164, 0x10, R154 ;  /* 0x00000010a49a0825 */ /* 0x001fc800078e009a */
[-C--:B--2---:R-:W-:Y:S01]  /*33a0*/  @P2 FFMA.FTZ R170, R88, R22.reuse, R92 ;  /* 0x0000001658aa2223 */ /* 0x084fe2000001005c */
[-C--:B------:R-:W-:Y:S01]  /*33b0*/  @P2 FFMA.FTZ R171, R89, R22.reuse, R93 ;  /* 0x0000001659ab2223 */ /* 0x080fe2000001005d */
[-C--:B------:R-:W-:Y:S01]  /*33c0*/  @P2 FFMA.FTZ R172, R90, R22.reuse, R94 ;  /* 0x000000165aac2223 */ /* 0x080fe2000001005e */
[----:B------:R-:W-:Y:S01]  /*33d0*/  @P2 FFMA.FTZ R173, R91, R22, R95 ;  /* 0x000000165bad2223 */ /* 0x000fe2000001005f */
[----:B-1----:R-:W-:Y:S01]  /*33e0*/  @P2 IMAD.WIDE.U32 R92, R165, 0x10, R156 ;  /* 0x00000010a55c2825 */ /* 0x002fe200078e009c */
        /* <DEDUP_REMOVED lines=23> */
.L_x_70122:
[----:B------:R0:W-:Y:S04]  /*3560*/  @P0 STG.E.128 desc[UR6][R154.64], R84 ;  /* 0x000000549a000986 */ /* 0x0001e8000c101d06 */
[----:B------:R-:W2:Y:S04]  /*3570*/  LDG.E.128 R88, desc[UR6][R98.64] ;  /* 0x0000000662587981 */ /* 0x000ea8000c1e1d00 */
[----:B------:R-:W2:Y:S02]  /*3580*/  @P2 LDG.E.128 R92, desc[UR6][R92.64] ;  /* 0x000000065c5c2981 */ /* 0x000ea4000c1e1d00 */
[-C--:B--2---:R-:W-:Y:S01]  /*3590*/  @P2 FFMA.FTZ R92, R88, R22.reuse, R92 ;  /* 0x00000016585c2223 */ /* 0x084fe2000001005c */
[-C--:B------:R-:W-:Y:S01]  /*35a0*/  @P2 FFMA.FTZ R93, R89, R22.reuse, R93 ;  /* 0x00000016595d2223 */ /* 0x080fe2000001005d */
[-C--:B------:R-:W-:Y:S01]  /*35b0*/  @P2 FFMA.FTZ R94, R90, R22.reuse, R94 ;  /* 0x000000165a5e2223 */ /* 0x080fe2000001005e */
[----:B------:R-:W-:-:S02]  /*35c0*/  @P2 FFMA.FTZ R95, R91, R22, R95 ;  /* 0x000000165b5f2223 */ /* 0x000fc4000001005f */
[----:B0-----:R-:W-:Y:S02]  /*35d0*/  @P2 MOV R84, R92 ;  /* 0x0000005c00542202 */ /* 0x001fe40000000f00 */
        /* <DEDUP_REMOVED lines=22> */
.L_x_70123:
        /* <DEDUP_REMOVED lines=267> */
.L_x_70137:
[C---:B------:R-:W-:Y:S01]  /*47f0*/  FMUL.FTZ R22, R175.reuse, R175 ;  /* 0x000000afaf167220 */ /* 0x040fe20000410000 */
[----:B------:R-:W2:Y:S01]  /*4800*/  @!P2 LDC.64 R98, c[0x0][0x3c0] ;  /* 0x0000f000ff62ab82 */ /* 0x000ea20000000a00 */
[----:B------:R-:W-:Y:S01]  /*4810*/  ISETP.NE.AND P3, PT, RZ, UR5, PT ;  /* 0x00000005ff007c0c */ /* 0x000fe2000bf65270 */
[----:B-1----:R-:W-:Y:S01]  /*4820*/  FADD.FTZ R88, R90, R88 ;  /* 0x000000585a587221 */ /* 0x002fe20000010000 */
[----:B------:R-:W-:Y:S01]  /*4830*/  SHF.R.U64 R222, R80, 0x10, R81 ;  /* 0x0000001050de7819 */ /* 0x000fe20000001251 */
[----:B------:R-:W-:Y:S01]  /*4840*/  HADD2.F32 R221, -RZ, R243.H1_H1 ;  /* 0x300000f3ffdd7230 */ /* 0x000fe20000004100 */
[----:B------:R-:W-:Y:S01]  /*4850*/  FSEL R22, R22, RZ, P3 ;  /* 0x000000ff16167208 */ /* 0x000fe20001800000 */
[----:B------:R-:W-:Y:S01]  /*4860*/  FFMA.FTZ R88, R88, R154, UR8 ;  /* 0x0000000858587e23 */ /* 0x000fe2000801009a */
[----:B------:R-:W-:Y:S01]  /*4870*/  FSEL R174, R175, RZ, !P3 ;  /* 0x000000ffafae7208 */ /* 0x000fe20005800000 */
[----:B------:R-:W1:Y:S01]  /*4880*/  @!P2 LDC.64 R178, c[0x0][0x3c8] ;  /* 0x0000f200ffb2ab82 */ /* 0x000e620000000a00 */
[----:B------:R-:W-:Y:S01]  /*4890*/  SHF.R.U64 R223, R60, 0x10, R61 ;  /* 0x000000103cdf7819 */ /* 0x000fe2000000123d */
[----:B------:R-:W-:Y:S01]  /*48a0*/  FADD.FTZ R176, R88, R22 ;  /* 0x0000001658b07221 */ /* 0x000fe20000010000 */
[----:B------:R-:W-:Y:S01]  /*48b0*/  SHF.R.U32.HI R218, RZ, 0x10, R81 ;  /* 0x00000010ffda7819 */ /* 0x000fe20000011651 */
[C---:B------:R-:W-:Y:S01]  /*48c0*/  FADD.FTZ R91, -R174.reuse, R4 ;  /* 0x00000004ae5b7221 */ /* 0x040fe20000010100 */
[C---:B------:R-:W-:Y:S01]  /*48d0*/  FADD.FTZ R20, -R174.reuse, R20 ;  /* 0x00000014ae147221 */ /* 0x040fe20000010100 */
[----:B------:R-:W3:Y:S01]  /*48e0*/  MUFU.RSQ R4, R176 ;  /* 0x000000b000047308 */ /* 0x000ee20000001400 */
        /* <DEDUP_REMOVED lines=8> */
[----:B------:R-:W-:Y:S01]  /*4970*/  FADD.FTZ R107, -R174, R93 ;  /* 0x0000005dae6b7221 */ /* 0x000fe20000010100 */
[----:B--2---:R-:W-:-:S04]  /*4980*/  @!P2 IMAD.WIDE R88, R24, 0x4, R98 ;  /* 0x000000041858a825 */ /* 0x004fc800078e0262 */
[C---:B------:R-:W-:Y:S01]  /*4990*/  FADD.FTZ R108, -R174.reuse, R94 ;  /* 0x0000005eae6c7221 */ /* 0x040fe20000010100 */
[C---:B------:R-:W-:Y:S01]  /*49a0*/  FADD.FTZ R109, -R174.reuse, R95 ;  /* 0x0000005fae6d7221 */ /* 0x040fe20000010100 */
[C---:B------:R-:W-:Y:S01]  /*49b0*/  FADD.FTZ R15, -R174.reuse, R15 ;  /* 0x0000000fae0f7221 */ /* 0x040fe20000010100 */
[----:B------:R-:W-:Y:S01]  /*49c0*/  HADD2.F32 R92, -RZ, R248.H0_H0 ;  /* 0x200000f8ff5c7230 */ /* 0x000fe20000004100 */
[----:B------:R0:W-:Y:S01]  /*49d0*/  @!P2 STG.E desc[UR6][R88.64], R175 ;  /* 0x000000af5800a986 */ /* 0x0001e2000c101906 */
[----:B------:R-:W-:Y:S02]  /*49e0*/  HADD2.F32 R93, -RZ, R68.H0_H0 ;  /* 0x20000044ff5d7230 */ /* 0x000fe40000004100 */
[----:B------:R-:W-:Y:S01]  /*49f0*/  FADD.FTZ R17, -R174, R17 ;  /* 0x00000011ae117221 */ /* 0x000fe20000010100 */
[----:B-1----:R-:W-:-:S04]  /*4a00*/  @!P2 IMAD.WIDE R12, R24, 0x4, R178 ;  /* 0x00000004180ca825 */ /* 0x002fc800078e02b2 */
[C---:B---3--:R-:W-:Y:S01]  /*4a10*/  FMUL.FTZ R94, R4.reuse, R20 ;  /* 0x00000014045e7220 */ /* 0x048fe20000410000 */
[----:B------:R-:W-:Y:S01]  /*4a20*/  FMUL.FTZ R95, R4, R19 ;  /* 0x00000013045f7220 */ /* 0x000fe20000410000 */
[C---:B------:R-:W-:Y:S01]  /*4a30*/  FADD.FTZ R187, -R174.reuse, R113 ;  /* 0x00000071aebb7221 */ /* 0x040fe20000010100 */
[C---:B------:R-:W-:Y:S01]  /*4a40*/  FADD.FTZ R113, -R174.reuse, R147 ;  /* 0x00000093ae717221 */ /* 0x040fe20000010100 */
[----:B------:R1:W-:Y:S01]  /*4a50*/  @!P2 STG.E desc[UR6][R12.64], R4 ;  /* 0x000000040c00a986 */ /* 0x0003e2000c101906 */
[----:B------:R-:W-:Y:S01]  /*4a60*/  FADD.FTZ R186, -R174, R114 ;  /* 0x00000072aeba7221 */ /* 0x000fe20000010100 */
[----:B------:R-:W-:Y:S01]  /*4a70*/  FMUL.FTZ R147, R4, R15 ;  /* 0x0000000f04937220 */ /* 0x000fe20000410000 */
[C---:B------:R-:W-:Y:S01]  /*4a80*/  FADD.FTZ R156, -R174.reuse, R97 ;  /* 0x00000061ae9c7221 */ /* 0x040fe20000010100 */
[----:B0-----:R-:W-:Y:S02]  /*4a90*/  HADD2.F32 R89, -RZ, R228.H0_H0 ;  /* 0x200000e4ff597230 */ /* 0x001fe40000004100 */
[----:B------:R-:W-:Y:S01]  /*4aa0*/  FADD.FTZ R128, -R174, R128 ;  /* 0x00000080ae807221 */ /* 0x000fe20000010100 */
[----:B------:R-:W-:-:S02]  /*4ab0*/  HADD2.F32 R88, -RZ, R227.H1_H1 ;  /* 0x300000e3ff587230 */ /* 0x000fc40000004100 */
[C---:B------:R-:W-:Y:S01]  /*4ac0*/  FADD.FTZ R129, -R174.reuse, R129 ;  /* 0x00000081ae817221 */ /* 0x040fe20000010100 */
[C---:B------:R-:W-:Y:S01]  /*4ad0*/  FADD.FTZ R114, -R174.reuse, R146 ;  /* 0x00000092ae727221 */ /* 0x040fe20000010100 */
[----:B------:R-:W-:Y:S02]  /*4ae0*/  HADD2.F32 R15, -RZ, R227.H0_H0 ;  /* 0x200000e3ff0f7230 */ /* 0x000fe40000004100 */
[C---:B------:R-:W-:Y:S01]  /*4af0*/  FADD.FTZ R97, -R174.reuse, R131 ;  /* 0x00000083ae617221 */ /* 0x040fe20000010100 */
[----:B------:R-:W-:Y:S01]  /*4b00*/  FADD.FTZ R98, -R174, R132 ;  /* 0x00000084ae627221 */ /* 0x000fe20000010100 */
[----:B-1----:R-:W-:Y:S01]  /*4b10*/  FFMA.FTZ R12, R94, R92, R93 ;  /* 0x0000005c5e0c7223 */ /* 0x002fe2000001005d */
[----:B------:R-:W-:Y:S01]  /*4b20*/  FFMA.FTZ R13, R95, R89, R88 ;  /* 0x000000595f0d7223 */ /* 0x000fe20000010058 */
[----:B------:R-:W-:Y:S02]  /*4b30*/  HADD2.F32 R93, -RZ, R226.H1_H1 ;  /* 0x300000e2ff5d7230 */ /* 0x000fe40000004100 */
[----:B------:R-:W-:Y:S01]  /*4b40*/  FMUL.FTZ R146, R4, R17 ;  /* 0x0000001104927220 */ /* 0x000fe20000410000 */
[----:B------:R-:W-:-:S02]  /*4b50*/  HADD2.F32 R88, -RZ, R247.H0_H0 ;  /* 0x200000f7ff587230 */ /* 0x000fc40000004100 */
[C---:B------:R-:W-:Y:S01]  /*4b60*/  FADD.FTZ R10, -R174.reuse, R10 ;  /* 0x0000000aae0a7221 */ /* 0x040fe20000010100 */
[----:B------:R-:W-:Y:S02]  /*4b70*/  HADD2.F32 R92, -RZ, R66.H0_H0 ;  /* 0x20000042ff5c7230 */ /* 0x000fe40000004100 */
[C---:B------:R-:W-:Y:S01]  /*4b80*/  FADD.FTZ R9, -R174.reuse, R9 ;  /* 0x00000009ae097221 */ /* 0x040fe20000010100 */
[C---:B------:R-:W-:Y:S01]  /*4b90*/  FADD.FTZ R197, -R174.reuse, R101 ;  /* 0x00000065aec57221 */ /* 0x040fe20000010100 */
[----:B------:R-:W-:Y:S01]  /*4ba0*/  FADD.FTZ R196, -R174, R102 ;  /* 0x00000066aec47221 */ /* 0x000fe20000010100 */
[C---:B------:R-:W-:Y:S01]  /*4bb0*/  FMUL.FTZ R132, R4.reuse, R128 ;  /* 0x0000008004847220 */ /* 0x040fe20000410000 */
[----:B------:R-:W-:Y:S01]  /*4bc0*/  FMUL.FTZ R131, R4, R129 ;  /* 0x0000008104837220 */ /* 0x000fe20000410000 */
[C---:B------:R-:W-:Y:S01]  /*4bd0*/  FADD.FTZ R101, -R174.reuse, R170 ;  /* 0x000000aaae657221 */ /* 0x040fe20000010100 */
[----:B------:R-:W-:Y:S01]  /*4be0*/  FADD.FTZ R102, -R174, R171 ;  /* 0x000000abae667221 */ /* 0x000fe20000010100 */
[C---:B------:R-:W-:Y:S01]  /*4bf0*/  FMUL.FTZ R129, R4.reuse, R97 ;  /* 0x0000006104817220 */ /* 0x040fe20000410000 */
[----:B------:R-:W-:Y:S01]  /*4c00*/  FMUL.FTZ R128, R4, R98 ;  /* 0x0000006204807220 */ /* 0x000fe20000410000 */
[----:B------:R-:W-:Y:S01]  /*4c10*/  FFMA.FTZ R15, R146, R15, R93 ;  /* 0x0000000f920f7223 */ /* 0x000fe2000001005d */
[----:B------:R-:W-:Y:S01]  /*4c20*/  FFMA.FTZ R88, R147, R88, R92 ;  /* 0x0000005893587223 */ /* 0x000fe2000001005c */
[C---:B------:R-:W-:Y:S01]  /*4c30*/  FMUL.FTZ R170, R4.reuse, R10 ;  /* 0x0000000a04aa7220 */ /* 0x040fe20000410000 */
[----:B------:R-:W-:Y:S01]  /*4c40*/  FMUL.FTZ R171, R4, R9 ;  /* 0x0000000904ab7220 */ /* 0x000fe20000410000 */
[----:B------:R-:W-:-:S02]  /*4c50*/  HADD2.F32 R92, -RZ, R246.H0_H0 ;  /* 0x200000f6ff5c7230 */ /* 0x000fc40000004100 */
[C---:B------:R-:W-:Y:S01]  /*4c60*/  FADD.FTZ R198, -R174.reuse, R96 ;  /* 0x00000060aec67221 */ /* 0x040fe20000010100 */
[----:B------:R-:W-:Y:S02]  /*4c70*/  HADD2.F32 R98, -RZ, R64.H0_H0 ;  /* 0x20000040ff627230 */ /* 0x000fe40000004100 */
[C---:B------:R-:W-:Y:S01]  /*4c80*/  FADD.FTZ R18, -R174.reuse, R18 ;  /* 0x00000012ae127221 */ /* 0x040fe20000010100 */
[----:B------:R-:W-:Y:S02]  /*4c90*/  HADD2.F32 R93, -RZ, R224.H0_H0 ;  /* 0x200000e0ff5d7230 */ /* 0x000fe40000004100 */
[----:B------:R-:W-:Y:S01]  /*4ca0*/  FADD.FTZ R14, -R174, R14 ;  /* 0x0000000eae0e7221 */ /* 0x000fe20000010100 */
[----:B------:R-:W-:Y:S02]  /*4cb0*/  HADD2.F32 R97, -RZ, R217.H1_H1 ;  /* 0x300000d9ff617230 */ /* 0x000fe40000004100 */
[----:B------:R-:W-:Y:S01]  /*4cc0*/  FFMA.FTZ R92, R170, R92, R98 ;  /* 0x0000005caa5c7223 */ /* 0x000fe20000010062 */
[C---:B------:R-:W-:Y:S01]  /*4cd0*/  FADD.FTZ R8, -R174.reuse, R8 ;  /* 0x00000008ae087221 */ /* 0x040fe20000010100 */
[C---:B------:R-:W-:Y:S01]  /*4ce0*/  FADD.FTZ R7, -R174.reuse, R7 ;  /* 0x00000007ae077221 */ /* 0x040fe20000010100 */
[C---:B------:R-:W-:Y:S01]  /*4cf0*/  FADD.FTZ R5, -R174.reuse, R5 ;  /* 0x00000005ae057221 */ /* 0x040fe20000010100 */
[----:B------:R-:W-:Y:S01]  /*4d00*/  FFMA.FTZ R93, R171, R93, R97 ;  /* 0x0000005dab5d7223 */ /* 0x000fe20000010061 */
[C---:B------:R-:W-:Y:S01]  /*4d10*/  FADD.FTZ R3, -R174.reuse, R3 ;  /* 0x00000003ae037221 */ /* 0x040fe20000010100 */
[----:B------:R-:W0:Y:S01]  /*4d20*/  LDC.64 R170, c[0x0][0x428] ;  /* 0x00010a00ffaa7b82 */ /* 0x000e220000000a00 */
        /* <DEDUP_REMOVED lines=113> */
[----:B------:R-:W-:Y:S01]  /*5440*/  HADD2.F32 R14, -RZ, R247.H1_H1 ;  /* 0x300000f7ff0e7230 */ /* 0x000fe20000004100 */
[----:B------:R-:W-:Y:S01]  /*5450*/  SHF.R.U32.HI R219, RZ, 0x10, R61 ;  /* 0x00000010ffdb7819 */ /* 0x000fe2000001163d */
[----:B------:R-:W-:-:S02]  /*5460*/  HADD2.F32 R94, -RZ, R69.H0_H0 ;  /* 0x20000045ff5e7230 */ /* 0x000fc40000004100 */
[----:B------:R-:W-:Y:S02]  /*5470*/  HADD2.F32 R89, -RZ, R226.H0_H0 ;  /* 0x200000e2ff597230 */ /* 0x000fe40000004100 */
[----:B------:R-:W-:Y:S02]  /*5480*/  HADD2.F32 R91, -RZ, R225.H1_H1 ;  /* 0x300000e1ff5b7230 */ /* 0x000fe40000004100 */
[----:B------:R-:W-:Y:S01]  /*5490*/  FFMA.FTZ R14, R144, R14, R94 ;  /* 0x0000000e900e7223 */ /* 0x000fe2000001005e */
[----:B------:R-:W-:Y:S02]  /*54a0*/  HADD2.F32 R90, -RZ, R246.H1_H1 ;  /* 0x300000f6ff5a7230 */ /* 0x000fe40000004100 */
[----:B------:R-:W-:Y:S02]  /*54b0*/  HADD2.F32 R4, -RZ, R67.H0_H0 ;  /* 0x20000043ff047230 */ /* 0x000fe40000004100 */
[----:B------:R-:W-:Y:S01]  /*54c0*/  FFMA.FTZ R89, R148, R89, R91 ;  /* 0x0000005994597223 */ /* 0x000fe2000001005b */
[----:B------:R-:W-:-:S02]  /*54d0*/  HADD2.F32 R91, -RZ, R225.H0_H0 ;  /* 0x200000e1ff5b7230 */ /* 0x000fc40000004100 */
[----:B------:R-:W-:Y:S02]  /*54e0*/  HADD2.F32 R99, -RZ, R224.H1_H1 ;  /* 0x300000e0ff637230 */ /* 0x000fe40000004100 */
[----:B------:R-:W-:Y:S01]  /*54f0*/  FFMA.FTZ R90, R149, R90, R4 ;  /* 0x0000005a955a7223 */ /* 0x000fe20000010004 */
[----:B------:R-:W-:Y:S02]  /*5500*/  HADD2.F32 R94, -RZ, R245.H1_H1 ;  /* 0x300000f5ff5e7230 */ /* 0x000fe40000004100 */
[----:B------:R-:W-:Y:S02]  /*5510*/  HADD2.F32 R96, -RZ, R65.H0_H0 ;  /* 0x20000041ff607230 */ /* 0x000fe40000004100 */
[----:B------:R-:W-:Y:S01]  /*5520*/  FFMA.FTZ R91, R169, R91, R99 ;  /* 0x0000005ba95b7223 */ /* 0x000fe20000010063 */
[----:B------:R-:W-:Y:S02]  /*5530*/  HADD2.F32 R95, -RZ, R217.H0_H0 ;  /* 0x200000d9ff5f7230 */ /* 0x000fe40000004100 */
[----:B------:R-:W-:-:S02]  /*5540*/  HADD2.F32 R4, -RZ, R216.H1_H1 ;  /* 0x300000d8ff047230 */ /* 0x000fc40000004100 */
[----:B------:R-:W-:Y:S01]  /*5550*/  FFMA.FTZ R94, R172, R94, R96 ;  /* 0x0000005eac5e7223 */ /* 0x000fe20000010060 */
[----:B------:R-:W-:Y:S02]  /*5560*/  HADD2.F32 R96, -RZ, R245.H0_H0 ;  /* 0x200000f5ff607230 */ /* 0x000fe40000004100 */
[----:B------:R-:W-:Y:S02]  /*5570*/  HADD2.F32 R149, -RZ, R62.H0_H0 ;  /* 0x2000003eff957230 */ /* 0x000fe40000004100 */
[----:B------:R-:W-:Y:S01]  /*5580*/  FFMA.FTZ R95, R173, R95, R4 ;  /* 0x0000005fad5f7223 */ /* 0x000fe20000010004 */
[----:B------:R-:W-:Y:S02]  /*5590*/  HADD2.F32 R97, -RZ, R216.H0_H0 ;  /* 0x200000d8ff617230 */ /* 0x000fe40000004100 */
[----:B------:R-:W-:Y:S02]  /*55a0*/  HADD2.F32 R148, -RZ, R215.H1_H1 ;  /* 0x300000d7ff947230 */ /* 0x000fe40000004100 */
[----:B------:R-:W-:Y:S01]  /*55b0*/  FFMA.FTZ R96, R138, R96, R149 ;  /* 0x000000608a607223 */ /* 0x000fe20000010095 */
[----:B------:R-:W-:-:S02]  /*55c0*/  HADD2.F32 R98, -RZ, R244.H1_H1 ;  /* 0x300000f4ff627230 */ /* 0x000fc40000004100 */
[----:B------:R-:W-:Y:S02]  /*55d0*/  HADD2.F32 R147, -RZ, R63.H0_H0 ;  /* 0x2000003fff937230 */ /* 0x000fe40000004100 */
[----:B------:R-:W-:Y:S01]  /*55e0*/  FFMA.FTZ R97, R139, R97, R148 ;  /* 0x000000618b617223 */ /* 0x000fe20000010094 */
[----:B------:R-:W-:Y:S02]  /*55f0*/  HADD2.F32 R99, -RZ, R215.H0_H0 ;  /* 0x200000d7ff637230 */ /* 0x000fe40000004100 */
        /* <DEDUP_REMOVED lines=10> */
[----:B------:R-:W-:-:S02]  /*56a0*/  HADD2.F32 R219, -RZ, R219.H0_H0 ;  /* 0x200000dbffdb7230 */ /* 0x000fc40000004100 */
[----:B------:R-:W-:Y:S01]  /*56b0*/  FFMA.FTZ R5, R5, R222, R223 ;  /* 0x000000de05057223 */ /* 0x000fe200000100df */
[----:B0-----:R-:W-:Y:S01]  /*56c0*/  IMAD.WIDE.U32 R168, R23, 0x10, R170 ;  /* 0x0000001017a87825 */ /* 0x001fe200078e00aa */
[----:B------:R-:W-:-:S03]  /*56d0*/  SHF.R.U64 R23, R56, 0x10, R57 ;  /* 0x0000001038177819 */ /* 0x000fc60000001239 */
[----:B------:R-:W-:Y:S01]  /*56e0*/  FFMA.FTZ R7, R7, R218, R219 ;  /* 0x000000da07077223 */ /* 0x000fe200000100db */
[--C-:B------:R-:W-:Y:S01]  /*56f0*/  IMAD.WIDE.U32 R172, R21, 0x10, R170.reuse ;  /* 0x0000001015ac7825 */ /* 0x100fe200078e00aa */
[----:B------:R0:W-:Y:S03]  /*5700*/  STG.E.128 desc[UR6][R168.64], R12 ;  /* 0x0000000ca8007986 */ /* 0x0001e6000c101d06 */
[----:B------:R-:W-:Y:S01]  /*5710*/  IMAD.WIDE.U32 R174, R16, 0x10, R170 ;  /* 0x0000001010ae7825 */ /* 0x000fe200078e00aa */
[----:B------:R1:W-:Y:S01]  /*5720*/  STG.E.128 desc[UR6][R172.64], R88 ;  /* 0x00000058ac007986 */ /* 0x0003e2000c101d06 */
[----:B------:R-:W-:Y:S02]  /*5730*/  SHF.R.U32.HI R16, RZ, 0x10, R57 ;  /* 0x00000010ff107819 */ /* 0x000fe40000011639 */
[----:B------:R-:W-:Y:S01]  /*5740*/  IMAD.WIDE.U32 R176, R11, 0x10, R170 ;  /* 0x000000100bb07825 */ /* 0x000fe200078e00aa */
[----:B------:R2:W-:Y:S01]  /*5750*/  STG.E.128 desc[UR6][R174.64], R92 ;  /* 0x0000005cae007986 */ /* 0x0005e2000c101d06 */
[----:B------:R-:W-:-:S02]  /*5760*/  SHF.R.U32.HI R11, RZ, 0x10, R59 ;  /* 0x00000010ff0b7819 */ /* 0x000fc4000001163b */
[----:B------:R-:W-:-:S04]  /*5770*/  IMAD.WIDE.U32 R178, R6, 0x10, R170 ;  /* 0x0000001006b27825 */ /* 0x000fc800078e00aa */
[----:B------:R-:W-:Y:S01]  /*5780*/  FFMA.FTZ R6, R198, R221, R220 ;  /* 0x000000ddc6067223 */ /* 0x000fe200000100dc */
[----:B------:R3:W-:Y:S01]  /*5790*/  STG.E.128 desc[UR6][R176.64], R96 ;  /* 0x00000060b0007986 */ /* 0x0007e2000c101d06 */
[----:B------:R-:W-:-:S03]  /*57a0*/  IMAD.WIDE.U32 R152, R0, 0x10, R170 ;  /* 0x0000001000987825 */ /* 0x000fc600078e00aa */
[----:B------:R4:W-:Y:S01]  /*57b0*/  STG.E.128 desc[UR6][R178.64], R4 ;  /* 0x00000004b2007986 */ /* 0x0009e2000c101d06 */
[----:B0-----:R-:W-:Y:S01]  /*57c0*/  SHF.R.U64 R14, R58, 0x10, R59 ;  /* 0x000000103a0e7819 */ /* 0x001fe2000000123b */
[----:B------:R-:W-:Y:S02]  /*57d0*/  HADD2.F32 R13, -RZ, R59.H0_H0 ;  /* 0x2000003bff0d7230 */ /* 0x000fe40000004100 */
[----:B------:R-:W-:Y:S01]  /*57e0*/  HADD2.F32 R15, -RZ, R58.H0_H0 ;  /* 0x2000003aff0f7230 */ /* 0x000fe20000004100 */
[--C-:B-1----:R-:W-:Y:S01]  /*57f0*/  SHF.R.U64 R89, R74, 0x10, R75.reuse ;  /* 0x000000104a597819 */ /* 0x102fe2000000124b */
[----:B------:R-:W-:Y:S01]  /*5800*/  HADD2.F32 R12, -RZ, R242.H0_H0 ;  /* 0x200000f2ff0c7230 */ /* 0x000fe20000004100 */
[----:B------:R-:W-:Y:S01]  /*5810*/  SHF.R.U32.HI R91, RZ, 0x10, R75 ;  /* 0x00000010ff5b7819 */ /* 0x000fe2000001164b */
[----:B------:R-:W-:Y:S01]  /*5820*/  HADD2.F32 R0, -RZ, R56.H0_H0 ;  /* 0x20000038ff007230 */ /* 0x000fe20000004100 */
[--C-:B--2---:R-:W-:Y:S01]  /*5830*/  SHF.R.U64 R93, R72, 0x10, R73.reuse ;  /* 0x00000010485d7819 */ /* 0x104fe20000001249 */
[----:B------:R-:W-:Y:S01]  /*5840*/  HADD2.F32 R14, -RZ, R14.H0_H0 ;  /* 0x2000000eff0e7230 */ /* 0x000fe20000004100 */
[----:B------:R-:W-:Y:S01]  /*5850*/  SHF.R.U32.HI R95, RZ, 0x10, R73 ;  /* 0x00000010ff5f7819 */ /* 0x000fe20000011649 */
[----:B------:R-:W-:-:S02]  /*5860*/  HADD2.F32 R11, -RZ, R11.H0_H0 ;  /* 0x2000000bff0b7230 */ /* 0x000fc40000004100 */
[----:B------:R-:W-:Y:S01]  /*5870*/  FFMA.FTZ R12, R193, R12, R0 ;  /* 0x0000000cc10c7223 */ /* 0x000fe20000010000 */
[----:B------:R-:W-:Y:S01]  /*5880*/  SHF.R.U64 R0, R54, 0x10, R55 ;  /* 0x0000001036007819 */ /* 0x000fe20000001237 */
[----:B------:R-:W-:Y:S01]  /*5890*/  HADD2.F32 R23, -RZ, R23.H0_H0 ;  /* 0x20000017ff177230 */ /* 0x000fe20000004100 */
[----:B---3--:R-:W-:Y:S01]  /*58a0*/  SHF.R.U64 R97, R70, 0x10, R71 ;  /* 0x0000001046617819 */ /* 0x008fe20000001247 */
[----:B------:R-:W-:Y:S01]  /*58b0*/  HADD2.F32 R21, -RZ, R241.H1_H1 ;  /* 0x300000f1ff157230 */ /* 0x000fe20000004100 */
[--C-:B----4-:R-:W-:Y:S01]  /*58c0*/  SHF.R.U64 R5, R78, 0x10, R79.reuse ;  /* 0x000000104e057819 */ /* 0x110fe2000000124f */
[----:B------:R-:W-:Y:S01]  /*58d0*/  HADD2.F32 R6, -RZ, R242.H1_H1 ;  /* 0x300000f2ff067230 */ /* 0x000fe20000004100 */
[----:B------:R-:W-:Y:S01]  /*58e0*/  SHF.R.U32.HI R7, RZ, 0x10, R79 ;  /* 0x00000010ff077819 */ /* 0x000fe2000001164f */
[----:B------:R-:W-:Y:S02]  /*58f0*/  HADD2.F32 R4, -RZ, R243.H0_H0 ;  /* 0x200000f3ff047230 */ /* 0x000fe40000004100 */
[----:B------:R-:W-:-:S02]  /*5900*/  HADD2.F32 R5, -RZ, R5.H0_H0 ;  /* 0x20000005ff057230 */ /* 0x000fc40000004100 */
[----:B------:R-:W-:Y:S01]  /*5910*/  FFMA.FTZ R6, R195, R6, R13 ;  /* 0x00000006c3067223 */ /* 0x000fe2000001000d */
[----:B------:R-:W-:Y:S02]  /*5920*/  HADD2.F32 R7, -RZ, R7.H0_H0 ;  /* 0x20000007ff077230 */ /* 0x000fe40000004100 */
[----:B------:R-:W-:Y:S01]  /*5930*/  FFMA.FTZ R4, R197, R4, R15 ;  /* 0x00000004c5047223 */ /* 0x000fe2000001000f */
[--C-:B------:R-:W-:Y:S01]  /*5940*/  SHF.R.U64 R13, R76, 0x10, R77.reuse ;  /* 0x000000104c0d7819 */ /* 0x100fe2000000124d */
[----:B------:R-:W-:Y:S01]  /*5950*/  FFMA.FTZ R5, R196, R5, R14 ;  /* 0x00000005c4057223 */ /* 0x000fe2000001000e */
[----:B------:R-:W-:Y:S01]  /*5960*/  SHF.R.U32.HI R15, RZ, 0x10, R77 ;  /* 0x00000010ff0f7819 */ /* 0x000fe2000001164d */
[----:B------:R-:W-:Y:S01]  /*5970*/  FFMA.FTZ R7, R194, R7, R11 ;  /* 0x00000007c2077223 */ /* 0x000fe2000001000b */
[----:B------:R-:W-:Y:S02]  /*5980*/  HADD2.F32 R14, -RZ, R57.H0_H0 ;  /* 0x20000039ff0e7230 */ /* 0x000fe40000004100 */
[----:B------:R-:W-:-:S02]  /*5990*/  HADD2.F32 R13, -RZ, R13.H0_H0 ;  /* 0x2000000dff0d7230 */ /* 0x000fc40000004100 */
[----:B------:R-:W-:Y:S02]  /*59a0*/  HADD2.F32 R88, -RZ, R241.H0_H0 ;  /* 0x200000f1ff587230 */ /* 0x000fe40000004100 */
[----:B------:R-:W-:Y:S01]  /*59b0*/  FFMA.FTZ R14, R191, R21, R14 ;  /* 0x00000015bf0e7223 */ /* 0x000fe2000001000e */
[----:B------:R-:W-:Y:S02]  /*59c0*/  HADD2.F32 R11, -RZ, R54.H0_H0 ;  /* 0x20000036ff0b7230 */ /* 0x000fe40000004100 */
[----:B------:R-:W-:Y:S01]  /*59d0*/  FFMA.FTZ R13, R192, R13, R23 ;  /* 0x0000000dc00d7223 */ /* 0x000fe20000010017 */
[----:B------:R-:W-:Y:S01]  /*59e0*/  HADD2.F32 R15, -RZ, R15.H0_H0 ;  /* 0x2000000fff0f7230 */ /* 0x000fe20000004100 */
[----:B------:R-:W-:Y:S01]  /*59f0*/  SHF.R.U32.HI R21, RZ, 0x10, R55 ;  /* 0x00000010ff157819 */ /* 0x000fe20000011637 */
[----:B------:R-:W-:Y:S02]  /*5a00*/  HADD2.F32 R16, -RZ, R16.H0_H0 ;  /* 0x20000010ff107230 */ /* 0x000fe40000004100 */
[----:B------:R-:W-:Y:S01]  /*5a10*/  FFMA.FTZ R88, R189, R88, R11 ;  /* 0x00000058bd587223 */ /* 0x000fe2000001000b */
[----:B------:R-:W-:Y:S01]  /*5a20*/  HADD2.F32 R89, -RZ, R89.H0_H0 ;  /* 0x20000059ff597230 */ /* 0x000fe20000004100 */
[----:B------:R-:W-:Y:S01]  /*5a30*/  SHF.R.U64 R11, R52, 0x10, R53 ;  /* 0x00000010340b7819 */ /* 0x000fe20000001235 */
[----:B------:R-:W-:-:S02]  /*5a40*/  HADD2.F32 R0, -RZ, R0.H0_H0 ;  /* 0x20000000ff007230 */ /* 0x000fc40000004100 */
[----:B------:R-:W-:Y:S01]  /*5a50*/  FFMA.FTZ R15, R190, R15, R16 ;  /* 0x0000000fbe0f7223 */ /* 0x000fe20000010010 */
[--C-:B------:R-:W-:Y:S01]  /*5a60*/  HADD2.F32 R90, -RZ, R240.reuse.H1_H1 ;  /* 0x300000f0ff5a7230 */ /* 0x100fe20000004100 */
[----:B------:R-:W-:Y:S01]  /*5a70*/  STG.E.128 desc[UR6][R152.64], R4 ;  /* 0x0000000498007986 */ /* 0x000fe2000c101d06 */
[----:B------:R-:W-:Y:S02]  /*5a80*/  HADD2.F32 R23, -RZ, R55.H0_H0 ;  /* 0x20000037ff177230 */ /* 0x000fe40000004100 */
[----:B------:R-:W-:Y:S01]  /*5a90*/  FFMA.FTZ R89, R188, R89, R0 ;  /* 0x00000059bc597223 */ /* 0x000fe20000010000 */
[----:B------:R-:W-:Y:S02]  /*5aa0*/  HADD2.F32 R92, -RZ, R240.H0_H0 ;  /* 0x200000f0ff5c7230 */ /* 0x000fe40000004100 */
[----:B------:R-:W-:Y:S02]  /*5ab0*/  HADD2.F32 R16, -RZ, R52.H0_H0 ;  /* 0x20000034ff107230 */ /* 0x000fe40000004100 */
[----:B------:R-:W-:Y:S01]  /*5ac0*/  FFMA.FTZ R90, R187, R90, R23 ;  /* 0x0000005abb5a7223 */ /* 0x000fe20000010017 */
[----:B------:R-:W-:Y:S01]  /*5ad0*/  HADD2.F32 R94, -RZ, R239.H1_H1 ;  /* 0x300000efff5e7230 */ /* 0x000fe20000004100 */
[----:B------:R-:W-:Y:S01]  /*5ae0*/  SHF.R.U32.HI R23, RZ, 0x10, R53 ;  /* 0x00000010ff177819 */ /* 0x000fe20000011635 */
[----:B------:R-:W-:-:S02]  /*5af0*/  HADD2.F32 R0, -RZ, R53.H0_H0 ;  /* 0x20000035ff007230 */ /* 0x000fc40000004100 */
[----:B------:R-:W-:Y:S01]  /*5b00*/  FFMA.FTZ R92, R185, R92, R16 ;  /* 0x0000005cb95c7223 */ /* 0x000fe20000010010 */
[----:B------:R-:W-:Y:S01]  /*5b10*/  HADD2.F32 R91, -RZ, R91.H0_H0 ;  /* 0x2000005bff5b7230 */ /* 0x000fe20000004100 */
[----:B------:R-:W-:Y:S01]  /*5b20*/  SHF.R.U64 R16, R50, 0x10, R51 ;  /* 0x0000001032107819 */ /* 0x000fe20000001233 */
[----:B------:R-:W-:Y:S02]  /*5b30*/  HADD2.F32 R21, -RZ, R21.H0_H0 ;  /* 0x20000015ff157230 */ /* 0x000fe40000004100 */
[----:B------:R-:W-:Y:S01]  /*5b40*/  FFMA.FTZ R94, R183, R94, R0 ;  /* 0x0000005eb75e7223 */ /* 0x000fe20000010000 */
[----:B------:R-:W-:Y:S01]  /*5b50*/  HADD2.F32 R93, -RZ, R93.H0_H0 ;  /* 0x2000005dff5d7230 */ /* 0x000fe20000004100 */
[----:B------:R-:W-:Y:S01]  /*5b60*/  SHF.R.U32.HI R0, RZ, 0x10, R71 ;  /* 0x00000010ff007819 */ /* 0x000fe20000011647 */
[----:B------:R-:W-:Y:S02]  /*5b70*/  HADD2.F32 R11, -RZ, R11.H0_H0 ;  /* 0x2000000bff0b7230 */ /* 0x000fe40000004100 */
[----:B------:R-:W-:Y:S01]  /*5b80*/  FFMA.FTZ R91, R186, R91, R21 ;  /* 0x0000005bba5b7223 */ /* 0x000fe20000010015 */
[----:B------:R-:W-:-:S04]  /*5b90*/  IMAD.WIDE.U32 R154, R100, 0x10, R170 ;  /* 0x00000010649a7825 */ /* 0x000fc800078e00aa */
[----:B------:R-:W-:Y:S01]  /*5ba0*/  FFMA.FTZ R93, R184, R93, R11 ;  /* 0x0000005db85d7223 */ /* 0x000fe2000001000b */
[----:B------:R-:W-:Y:S01]  /*5bb0*/  HADD2.F32 R95, -RZ, R95.H0_H0 ;  /* 0x2000005fff5f7230 */ /* 0x000fe20000004100 */
[----:B------:R0:W-:Y:S01]  /*5bc0*/  STG.E.128 desc[UR6][R154.64], R12 ;  /* 0x0000000c9a007986 */ /* 0x0001e2000c101d06 */
[----:B------:R-:W-:Y:S02]  /*5bd0*/  HADD2.F32 R23, -RZ, R23.H0_H0 ;  /* 0x20000017ff177230 */ /* 0x000fe40000004100 */
[----:B------:R-:W-:-:S04]  /*5be0*/  IMAD.WIDE.U32 R160, R105, 0x10, R170 ;  /* 0x0000001069a07825 */ /* 0x000fc800078e00aa */
[----:B------:R-:W-:Y:S01]  /*5bf0*/  FFMA.FTZ R95, R182, R95, R23 ;  /* 0x0000005fb65f7223 */ /* 0x000fe20000010017 */
[----:B------:R-:W-:Y:S01]  /*5c00*/  HADD2.F32 R21, -RZ, R239.H0_H0 ;  /* 0x200000efff157230 */ /* 0x000fe20000004100 */
[----:B------:R1:W-:Y:S01]  /*5c10*/  STG.E.128 desc[UR6][R160.64], R88 ;  /* 0x00000058a0007986 */ /* 0x0003e2000c101d06 */
[----:B------:R-:W-:Y:S02]  /*5c20*/  HADD2.F32 R96, -RZ, R50.H0_H0 ;  /* 0x20000032ff607230 */ /* 0x000fe40000004100 */
[----:B------:R-:W-:Y:S02]  /*5c30*/  HADD2.F32 R98, -RZ, R238.H1_H1 ;  /* 0x300000eeff627230 */ /* 0x000fe40000004100 */
        /* <DEDUP_REMOVED lines=11> */
[--C-:B------:R-:W-:Y:S02]  /*5cf0*/  HADD2.F32 R100, -RZ, R212.reuse.H1_H1 ;  /* 0x300000d4ff647230 */ /* 0x100fe40000004100 */
[----:B0-----:R-:W-:Y:S02]  /*5d00*/  HADD2.F32 R12, -RZ, R212.H0_H0 ;  /* 0x200000d4ff0c7230 */ /* 0x001fe40000004100 */
[----:B------:R-:W-:Y:S01]  /*5d10*/  FFMA.FTZ R6, R132, R23, R105 ;  /* 0x0000001784067223 */ /* 0x000fe20000010069 */
[----:B------:R-:W-:Y:S02]  /*5d20*/  HADD2.F32 R11, -RZ, R238.H0_H0 ;  /* 0x200000eeff0b7230 */ /* 0x000fe40000004100 */
[----:B------:R-:W-:Y:S02]  /*5d30*/  HADD2.F32 R21, -RZ, R48.H0_H0 ;  /* 0x20000030ff157230 */ /* 0x000fe40000004100 */
[----:B------:R-:W-:Y:S01]  /*5d40*/  FFMA.FTZ R7, R131, R100, R12 ;  /* 0x0000006483077223 */ /* 0x000fe2000001000c */
[----:B------:R-:W-:-:S02]  /*5d50*/  HADD2.F32 R0, -RZ, R213.H1_H1 ;  /* 0x300000d5ff007230 */ /* 0x000fc40000004100 */
[----:B------:R-:W-:Y:S02]  /*5d60*/  HADD2.F32 R16, -RZ, R213.H0_H0 ;  /* 0x200000d5ff107230 */ /* 0x000fe40000004100 */
[----:B------:R-:W-:Y:S01]  /*5d70*/  FFMA.FTZ R4, R134, R11, R21 ;  /* 0x0000000b86047223 */ /* 0x000fe20000010015 */
[----:B------:R-:W-:Y:S02]  /*5d80*/  HADD2.F32 R14, -RZ, R237.H0_H0 ;  /* 0x200000edff0e7230 */ /* 0x000fe40000004100 */
[----:B-1----:R-:W-:Y:S02]  /*5d90*/  HADD2.F32 R88, -RZ, R46.H0_H0 ;  /* 0x2000002eff587230 */ /* 0x002fe40000004100 */
[----:B------:R-:W-:Y:S01]  /*5da0*/  FFMA.FTZ R5, R133, R0, R16 ;  /* 0x0000000085057223 */ /* 0x000fe20000010010 */
[----:B------:R-:W-:Y:S02]  /*5db0*/  HADD2.F32 R23, -RZ, R236.H0_H0 ;  /* 0x200000ecff177230 */ /* 0x000fe40000004100 */
[----:B------:R-:W-:-:S02]  /*5dc0*/  HADD2.F32 R89, -RZ, R44.H0_H0 ;  /* 0x2000002cff597230 */ /* 0x000fc40000004100 */
[----:B------:R-:W-:Y:S01]  /*5dd0*/  FFMA.FTZ R12, R129, R14, R88 ;  /* 0x0000000e810c7223 */ /* 0x000fe20000010058 */
[----:B------:R-:W-:-:S04]  /*5de0*/  IMAD.WIDE.U32 R162, R110, 0x10, R170 ;  /* 0x000000106ea27825 */ /* 0x000fc800078e00aa */
[----:B------:R-:W-:Y:S01]  /*5df0*/  FFMA.FTZ R88, R124, R23, R89 ;  /* 0x000000177c587223 */ /* 0x000fe20000010059 */
[--C-:B------:R-:W-:Y:S01]  /*5e00*/  HADD2.F32 R13, -RZ, R211.reuse.H1_H1 ;  /* 0x300000d3ff0d7230 */ /* 0x100fe20000004100 */
[----:B------:R0:W-:Y:S01]  /*5e10*/  STG.E.128 desc[UR6][R162.64], R92 ;  /* 0x0000005ca2007986 */ /* 0x0001e2000c101d06 */
[----:B------:R-:W-:Y:S02]  /*5e20*/  HADD2.F32 R11, -RZ, R211.H0_H0 ;  /* 0x200000d3ff0b7230 */ /* 0x000fe40000004100 */
[----:B------:R-:W-:Y:S02]  /*5e30*/  HADD2.F32 R14, -RZ, R236.H1_H1 ;  /* 0x300000ecff0e7230 */ /* 0x000fe40000004100 */
[----:B------:R-:W-:Y:S02]  /*5e40*/  HADD2.F32 R0, -RZ, R47.H0_H0 ;  /* 0x2000002fff007230 */ /* 0x000fe40000004100 */
[----:B------:R-:W-:Y:S01]  /*5e50*/  FFMA.FTZ R13, R128, R13, R11 ;  /* 0x0000000d800d7223 */ /* 0x000fe2000001000b */
[----:B------:R-:W-:-:S02]  /*5e60*/  HADD2.F32 R15, -RZ, R210.H1_H1 ;  /* 0x300000d2ff0f7230 */ /* 0x000fc40000004100 */
[----:B------:R-:W-:Y:S02]  /*5e70*/  HADD2.F32 R21, -RZ, R210.H0_H0 ;  /* 0x200000d2ff157230 */ /* 0x000fe40000004100 */
[----:B------:R-:W-:Y:S01]  /*5e80*/  FFMA.FTZ R14, R127, R14, R0 ;  /* 0x0000000e7f0e7223 */ /* 0x000fe20000010000 */
[--C-:B------:R-:W-:Y:S02]  /*5e90*/  HADD2.F32 R16, -RZ, R209.reuse.H1_H1 ;  /* 0x300000d1ff107230 */ /* 0x100fe40000004100 */
[----:B------:R-:W-:Y:S02]  /*5ea0*/  HADD2.F32 R90, -RZ, R209.H0_H0 ;  /* 0x200000d1ff5a7230 */ /* 0x000fe40000004100 */
[----:B------:R-:W-:Y:S01]  /*5eb0*/  FFMA.FTZ R15, R126, R15, R21 ;  /* 0x0000000f7e0f7223 */ /* 0x000fe20000010015 */
[----:B------:R-:W-:-:S04]  /*5ec0*/  IMAD.WIDE.U32 R166, R115, 0x10, R170 ;  /* 0x0000001073a67825 */ /* 0x000fc800078e00aa */
[----:B------:R-:W-:Y:S01]  /*5ed0*/  FFMA.FTZ R89, R123, R16, R90 ;  /* 0x000000107b597223 */ /* 0x000fe2000001005a */
[----:B------:R-:W-:Y:S01]  /*5ee0*/  HADD2.F32 R11, -RZ, R235.H1_H1 ;  /* 0x300000ebff0b7230 */ /* 0x000fe20000004100 */
[----:B------:R1:W-:Y:S01]  /*5ef0*/  STG.E.128 desc[UR6][R166.64], R96 ;  /* 0x00000060a6007986 */ /* 0x0003e2000c101d06 */
[----:B------:R-:W-:Y:S02]  /*5f00*/  HADD2.F32 R21, -RZ, R45.H0_H0 ;  /* 0x2000002dff157230 */ /* 0x000fe40000004100 */
[--C-:B------:R-:W-:Y:S02]  /*5f10*/  HADD2.F32 R0, -RZ, R208.reuse.H1_H1 ;  /* 0x300000d0ff007230 */ /* 0x100fe40000004100 */
[----:B------:R-:W-:Y:S02]  /*5f20*/  HADD2.F32 R16, -RZ, R208.H0_H0 ;  /* 0x200000d0ff107230 */ /* 0x000fe40000004100 */
[----:B------:R-:W-:Y:S01]  /*5f30*/  FFMA.FTZ R90, R122, R11, R21 ;  /* 0x0000000b7a5a7223 */ /* 0x000fe20000010015 */
[----:B0-----:R-:W-:-:S02]  /*5f40*/  HADD2.F32 R93, -RZ, R207.H1_H1 ;  /* 0x300000cfff5d7230 */ /* 0x001fc40000004100 */
[----:B------:R-:W-:Y:S02]  /*5f50*/  HADD2.F32 R23, -RZ, R207.H0_H0 ;  /* 0x200000cfff177230 */ /* 0x000fe40000004100 */
[----:B------:R-:W-:Y:S01]  /*5f60*/  FFMA.FTZ R91, R121, R0, R16 ;  /* 0x00000000795b7223 */ /* 0x000fe20000010010 */
[----:B------:R-:W-:Y:S02]  /*5f70*/  HADD2.F32 R92, -RZ, R235.H0_H0 ;  /* 0x200000ebff5c7230 */ /* 0x000fe40000004100 */
[----:B------:R-:W-:Y:S02]  /*5f80*/  HADD2.F32 R94, -RZ, R42.H0_H0 ;  /* 0x2000002aff5e7230 */ /* 0x000fe40000004100 */
[----:B------:R-:W-:Y:S01]  /*5f90*/  FFMA.FTZ R93, R118, R93, R23 ;  /* 0x0000005d765d7223 */ /* 0x000fe20000010017 */
[----:B------:R-:W-:-:S04]  /*5fa0*/  IMAD.WIDE.U32 R138, R120, 0x10, R170 ;  /* 0x00000010788a7825 */ /* 0x000fc800078e00aa */
[----:B------:R-:W-:Y:S01]  /*5fb0*/  FFMA.FTZ R92, R119, R92, R94 ;  /* 0x0000005c775c7223 */ /* 0x000fe2000001005e */
[----:B-1----:R-:W-:Y:S01]  /*5fc0*/  HADD2.F32 R96, -RZ, R234.H1_H1 ;  /* 0x300000eaff607230 */ /* 0x002fe20000004100 */
[----:B------:R0:W-:Y:S01]  /*5fd0*/  STG.E.128 desc[UR6][R138.64], R4 ;  /* 0x000000048a007986 */ /* 0x0001e2000c101d06 */
[----:B------:R-:W-:Y:S02]  /*5fe0*/  HADD2.F32 R98, -RZ, R43.H0_H0 ;  /* 0x2000002bff627230 */ /* 0x000fe40000004100 */
[----:B------:R-:W-:Y:S02]  /*5ff0*/  HADD2.F32 R99, -RZ, R233.H1_H1 ;  /* 0x300000e9ff637230 */ /* 0x000fe40000004100 */
[----:B------:R-:W-:Y:S02]  /*6000*/  HADD2.F32 R105, -RZ, R41.H0_H0 ;  /* 0x20000029ff697230 */ /* 0x000fe40000004100 */
[----:B------:R-:W-:Y:S01]  /*6010*/  FFMA.FTZ R94, R117, R96, R98 ;  /* 0x00000060755e7223 */ /* 0x000fe20000010062 */
[----:B------:R-:W-:-:S04]  /*6020*/  IMAD.WIDE.U32 R142, R125, 0x10, R170 ;  /* 0x000000107d8e7825 */ /* 0x000fc800078e00aa */
[----:B------:R-:W-:Y:S01]  /*6030*/  FFMA.FTZ R98, R112, R99, R105 ;  /* 0x0000006370627223 */ /* 0x000fe20000010069 */
[--C-:B------:R-:W-:Y:S01]  /*6040*/  HADD2.F32 R95, -RZ, R206.reuse.H1_H1 ;  /* 0x300000ceff5f7230 */ /* 0x100fe20000004100 */
[----:B------:R1:W-:Y:S01]  /*6050*/  STG.E.128 desc[UR6][R142.64], R12 ;  /* 0x0000000c8e007986 */ /* 0x0003e2000c101d06 */
[----:B------:R-:W-:Y:S02]  /*6060*/  HADD2.F32 R11, -RZ, R206.H0_H0 ;  /* 0x200000ceff0b7230 */ /* 0x000fe40000004100 */
[----:B------:R-:W-:Y:S02]  /*6070*/  HADD2.F32 R21, -RZ, R234.H0_H0 ;  /* 0x200000eaff157230 */ /* 0x000fe40000004100 */
        /* <DEDUP_REMOVED lines=8> */
[----:B------:R-:W-:Y:S02]  /*6100*/  HADD2.F32 R11, -RZ, R233.H0_H0 ;  /* 0x200000e9ff0b7230 */ /* 0x000fe40000004100 */
[----:B------:R-:W-:-:S02]  /*6110*/  HADD2.F32 R21, -RZ, R38.H0_H0 ;  /* 0x20000026ff157230 */ /* 0x000fc40000004100 */
[----:B------:R-:W-:Y:S01]  /*6120*/  FFMA.FTZ R99, R111, R100, R110 ;  /* 0x000000646f637223 */ /* 0x000fe2000001006e */
[--C-:B------:R-:W-:Y:S02]  /*6130*/  HADD2.F32 R0, -RZ, R203.reuse.H1_H1 ;  /* 0x300000cbff007230 */ /* 0x100fe40000004100 */
[----:B------:R-:W-:Y:S02]  /*6140*/  HADD2.F32 R16, -RZ, R203.H0_H0 ;  /* 0x200000cbff107230 */ /* 0x000fe40000004100 */
[----:B0-----:R-:W-:Y:S01]  /*6150*/  FFMA.FTZ R4, R2, R11, R21 ;  /* 0x0000000b02047223 */ /* 0x001fe20000010015 */
[--C-:B------:R-:W-:Y:S02]  /*6160*/  HADD2.F32 R100, -RZ, R202.reuse.H1_H1 ;  /* 0x300000caff647230 */ /* 0x100fe40000004100 */
[----:B-1----:R-:W-:Y:S02]  /*6170*/  HADD2.F32 R12, -RZ, R202.H0_H0 ;  /* 0x200000caff0c7230 */ /* 0x002fe40000004100 */
[----:B------:R-:W-:Y:S01]  /*6180*/  FFMA.FTZ R5, R3, R0, R16 ;  /* 0x0000000003057223 */ /* 0x000fe20000010010 */
[----:B------:R-:W-:-:S02]  /*6190*/  HADD2.F32 R13, -RZ, R232.H0_H0 ;  /* 0x200000e8ff0d7230 */ /* 0x000fc40000004100 */
[----:B------:R-:W-:Y:S02]  /*61a0*/  HADD2.F32 R15, -RZ, R36.H0_H0 ;  /* 0x20000024ff0f7230 */ /* 0x000fe40000004100 */
[----:B------:R-:W-:Y:S01]  /*61b0*/  FFMA.FTZ R7, R9, R100, R12 ;  /* 0x0000006409077223 */ /* 0x000fe2000001000c */
[--C-:B------:R-:W-:Y:S02]  /*61c0*/  HADD2.F32 R0, -RZ, R201.reuse.H1_H1 ;  /* 0x300000c9ff007230 */ /* 0x100fe40000004100 */
[----:B------:R-:W-:Y:S02]  /*61d0*/  HADD2.F32 R2, -RZ, R201.H0_H0 ;  /* 0x200000c9ff027230 */ /* 0x000fe40000004100 */
[----:B------:R-:W-:Y:S01]  /*61e0*/  FFMA.FTZ R16, R10, R13, R15 ;  /* 0x0000000d0a107223 */ /* 0x000fe2000001000f */
[----:B------:R-:W-:Y:S02]  /*61f0*/  HADD2.F32 R3, -RZ, R231.H1_H1 ;  /* 0x300000e7ff037230 */ /* 0x000fe40000004100 */
[----:B------:R-:W-:-:S02]  /*6200*/  HADD2.F32 R9, -RZ, R37.H0_H0 ;  /* 0x20000025ff097230 */ /* 0x000fc40000004100 */
[----:B------:R-:W-:Y:S01]  /*6210*/  FFMA.FTZ R17, R17, R0, R2 ;  /* 0x0000000011117223 */ /* 0x000fe20000010002 */
[----:B------:R-:W-:Y:S02]  /*6220*/  HADD2.F32 R23, -RZ, R232.H1_H1 ;  /* 0x300000e8ff177230 */ /* 0x000fe40000004100 */
[----:B------:R-:W-:Y:S02]  /*6230*/  HADD2.F32 R105, -RZ, R39.H0_H0 ;  /* 0x20000027ff697230 */ /* 0x000fe40000004100 */
[----:B------:R-:W-:Y:S01]  /*6240*/  FFMA.FTZ R18, R18, R3, R9 ;  /* 0x0000000312127223 */ /* 0x000fe20000010009 */
[--C-:B------:R-:W-:Y:S02]  /*6250*/  HADD2.F32 R21, -RZ, R199.reuse.H1_H1 ;  /* 0x300000c7ff157230 */ /* 0x100fe40000004100 */
[----:B------:R-:W-:Y:S02]  /*6260*/  HADD2.F32 R15, -RZ, R199.H0_H0 ;  /* 0x200000c7ff0f7230 */ /* 0x000fe40000004100 */
[----:B------:R-:W-:Y:S01]  /*6270*/  FFMA.FTZ R6, R8, R23, R105 ;  /* 0x0000001708067223 */ /* 0x000fe20000010069 */
[----:B------:R-:W-:-:S02]  /*6280*/  HADD2.F32 R3, -RZ, R230.H1_H1 ;  /* 0x300000e6ff037230 */ /* 0x000fc40000004100 */
[----:B------:R-:W-:Y:S02]  /*6290*/  HADD2.F32 R9, -RZ, R35.H0_H0 ;  /* 0x20000023ff097230 */ /* 0x000fe40000004100 */
[----:B------:R-:W-:Y:S01]  /*62a0*/  FFMA.FTZ R21, R22, R21, R15 ;  /* 0x0000001516157223 */ /* 0x000fe2000001000f */
[----:B------:R-:W-:Y:S02]  /*62b0*/  HADD2.F32 R0, -RZ, R29.H1_H1 ;  /* 0x3000001dff007230 */ /* 0x000fe40000004100 */
[----:B------:R-:W-:Y:S02]  /*62c0*/  HADD2.F32 R2, -RZ, R27.H0_H0 ;  /* 0x2000001bff027230 */ /* 0x000fe40000004100 */
[----:B------:R-:W-:Y:S01]  /*62d0*/  FFMA.FTZ R22, R82, R3, R9 ;  /* 0x0000000352167223 */ /* 0x000fe20000010009 */
[--C-:B------:R-:W-:Y:S02]  /*62e0*/  HADD2.F32 R8, -RZ, R200.reuse.H1_H1 ;  /* 0x300000c8ff087230 */ /* 0x100fe40000004100 */
[----:B------:R-:W-:-:S02]  /*62f0*/  HADD2.F32 R10, -RZ, R200.H0_H0 ;  /* 0x200000c8ff0a7230 */ /* 0x000fc40000004100 */
[----:B------:R-:W-:Y:S01]  /*6300*/  FFMA.FTZ R23, R83, R0, R2 ;  /* 0x0000000053177223 */ /* 0x000fe20000010002 */
[----:B------:R-:W-:Y:S01]  /*6310*/  HADD2.F32 R11, -RZ, R231.H0_H0 ;  /* 0x200000e7ff0b7230 */ /* 0x000fe20000004100 */
[----:B------:R-:W0:Y:S01]  /*6320*/  LDC.64 R2, c[0x0][0x380] ;  /* 0x0000e000ff027b82 */ /* 0x000e220000000a00 */
        /* <DEDUP_REMOVED lines=11> */
[----:B------:R-:W-:-:S04]  /*63e0*/  IMAD.WIDE.U32 R146, R130, 0x10, R170 ;  /* 0x0000001082927825 */ /* 0x000fc800078e00aa */
[----:B------:R-:W-:Y:S01]  /*63f0*/  FFMA.FTZ R10, R103, R12, R14 ;  /* 0x0000000c670a7223 */ /* 0x000fe2000001000e */
[----:B------:R-:W-:Y:S01]  /*6400*/  HADD2.F32 R11, -RZ, R28.H1_H1 ;  /* 0x3000001cff0b7230 */ /* 0x000fe20000004100 */
[----:B------:R1:W-:Y:S01]  /*6410*/  STG.E.128 desc[UR6][R146.64], R88 ;  /* 0x0000005892007986 */ /* 0x0003e2000c101d06 */
[----:B------:R-:W-:Y:S02]  /*6420*/  HADD2.F32 R13, -RZ, R26.H0_H0 ;  /* 0x2000001aff0d7230 */ /* 0x000fe40000004100 */
[----:B------:R-:W-:Y:S01]  /*6430*/  IMAD.WIDE.U32 R148, R135, 0x10, R170 ;  /* 0x0000001087947825 */ /* 0x000fe200078e00aa */
[----:B0-----:R-:W-:-:S03]  /*6440*/  LEA R24, R2, R24, 0x2 ;  /* 0x0000001802187211 */ /* 0x001fc600078e10ff */
[----:B------:R-:W-:Y:S01]  /*6450*/  FFMA.FTZ R11, R104, R11, R13 ;  /* 0x0000000b680b7223 */ /* 0x000fe2000001000d */
[----:B------:R-:W-:Y:S01]  /*6460*/  HADD2.F32 R15, -RZ, R229.H0_H0 ;  /* 0x200000e5ff0f7230 */ /* 0x000fe20000004100 */
[----:B------:R0:W-:Y:S01]  /*6470*/  STG.E.128 desc[UR6][R148.64], R92 ;  /* 0x0000005c94007986 */ /* 0x0001e2000c101d06 */
[----:B------:R-:W-:Y:S01]  /*6480*/  HADD2.F32 R83, -RZ, R30.H0_H0 ;  /* 0x2000001eff537230 */ /* 0x000fe20000004100 */
[----:B------:R-:W-:Y:S01]  /*6490*/  ISETP.GE.AND P2, PT, R24, R3, PT ;  /* 0x000000031800720c */ /* 0x000fe20003f46270 */
[----:B------:R-:W-:Y:S02]  /*64a0*/  HADD2.F32 R0, -RZ, R28.H0_H0 ;  /* 0x2000001cff007230 */ /* 0x000fe40000004100 */
[----:B------:R-:W-:Y:S02]  /*64b0*/  HADD2.F32 R14, -RZ, R25.H1_H1 ;  /* 0x30000019ff0e7230 */ /* 0x000fe40000004100 */
        /* <DEDUP_REMOVED lines=11> */
[--C-:B------:R-:W-:Y:S01]  /*6570*/  IMAD.WIDE.U32 R150, R150, 0x10, R170.reuse ;  /* 0x0000001096967825 */ /* 0x100fe200078e00aa */
[----:B------:R0:W-:Y:S03]  /*6580*/  STG.E.128 desc[UR6][R144.64], R4 ;  /* 0x0000000490007986 */ /* 0x0001e6000c101d06 */
[--C-:B------:R-:W-:Y:S01]  /*6590*/  IMAD.WIDE.U32 R156, R159, 0x10, R170.reuse ;  /* 0x000000109f9c7825 */ /* 0x100fe200078e00aa */
[----:B------:R0:W-:Y:S03]  /*65a0*/  STG.E.128 desc[UR6][R150.64], R16 ;  /* 0x0000001096007986 */ /* 0x0001e6000c101d06 */
[--C-:B------:R-:W-:Y:S01]  /*65b0*/  IMAD.WIDE.U32 R158, R164, 0x10, R170.reuse ;  /* 0x00000010a49e7825 */ /* 0x100fe200078e00aa */
[----:B------:R0:W-:Y:S03]  /*65c0*/  STG.E.128 desc[UR6][R156.64], R20 ;  /* 0x000000149c007986 */ /* 0x0001e6000c101d06 */
[----:B------:R-:W-:Y:S01]  /*65d0*/  IMAD.WIDE.U32 R164, R165, 0x10, R170 ;  /* 0x00000010a5a47825 */ /* 0x000fe200078e00aa */
[----:B------:R0:W-:Y:S04]  /*65e0*/  STG.E.128 desc[UR6][R158.64], R8 ;  /* 0x000000089e007986 */ /* 0x0001e8000c101d06 */
[----:B------:R0:W-:Y:S01]  /*65f0*/  STG.E.128 desc[UR6][R164.64], R12 ;  /* 0x0000000ca4007986 */ /* 0x0001e2000c101d06 */
[----:B------:R-:W-:Y:S05]  /*6600*/  @!P2 BRA `(.L_x_70125) ;  /* 0xffffffa800d4a947 */ /* 0x000fea000383ffff */
[----:B------:R-:W-:Y:S05]  /*6610*/  EXIT ;  /* 0x000000000000794d */ /* 0x000fea0003800000 */
.L_x_70124:
        /* <DEDUP_REMOVED lines=8> */
.L_x_70127:
[----:B------:R-:W-:Y:S05]  /*66a0*/  BSYNC B0 ;  /* 0x0000000000007941 */ /* 0x000fea0003800000 */
.L_x_70126:
        /* <DEDUP_REMOVED lines=9> */
.L_x_70128:
[----:B------:R-:W-:Y:S02]  /*6740*/  HFMA2 R89, -RZ, RZ, 0, 2.384185791015625e-07 ;  /* 0x00000004ff597431 */ /* 0x000fe400000001ff */
[----:B------:R-:W-:Y:S01]  /*6750*/  FADD.FTZ R90, R90, R22 ;  /* 0x000000165a5a7221 */ /* 0x000fe20000010000 */
[----:B------:R-:W-:-:S04]  /*6760*/  MOV R22, 0xffffffff ;  /* 0xffffffff00167802 */ /* 0x000fc80000000f00 */
[----:B------:R-:W-:-:S07]  /*6770*/  MOV R91, R90 ;  /* 0x0000005a005b7202 */ /* 0x000fce0000000f00 */
[----:B------:R-:W-:Y:S05]  /*6780*/  WARPSYNC.COLLECTIVE R22, `(.L_x_70129) ;  /* 0x0000000016087348 */ /* 0x000fea0003c00000 */
[----:B------:R0:W1:Y:S02]  /*6790*/  SHFL.BFLY P3, R22, R91, R89, R88 ;  /* 0x0c0000595b167389 */ /* 0x0000640000060058 */
[----:B01----:R-:W-:Y:S05]  /*67a0*/  ENDCOLLECTIVE ;  /* 0x000000000000791b */ /* 0x003fea0003800000 */
.L_x_70129:
[----:B------:R-:W-:Y:S02]  /*67b0*/  HFMA2 R89, -RZ, RZ, 0, 4.76837158203125e-07 ;  /* 0x00000008ff597431 */ /* 0x000fe400000001ff */
[----:B------:R-:W-:Y:S01]  /*67c0*/  FADD.FTZ R90, R90, R22 ;  /* 0x000000165a5a7221 */ /* 0x000fe20000010000 */
[----:B------:R-:W-:-:S04]  /*67d0*/  MOV R22, 0xffffffff ;  /* 0xffffffff00167802 */ /* 0x000fc80000000f00 */
[----:B------:R-:W-:-:S07]  /*67e0*/  MOV R91, R90 ;  /* 0x0000005a005b7202 */ /* 0x000fce0000000f00 */
[----:B------:R-:W-:Y:S05]  /*67f0*/  WARPSYNC.COLLECTIVE R22, `(.L_x_70130) ;  /* 0x0000000016087348 */ /* 0x000fea0003c00000 */
[----:B------:R0:W1:Y:S02]  /*6800*/  SHFL.BFLY P3, R22, R91, R89, R88 ;  /* 0x0c0000595b167389 */ /* 0x0000640000060058 */
[----:B01----:R-:W-:Y:S05]  /*6810*/  ENDCOLLECTIVE ;  /* 0x000000000000791b */ /* 0x003fea0003800000 */
.L_x_70130:
[----:B------:R-:W-:Y:S02]  /*6820*/  HFMA2 R89, -RZ, RZ, 0, 9.5367431640625e-07 ;  /* 0x00000010ff597431 */ /* 0x000fe400000001ff */
[----:B------:R-:W-:Y:S01]  /*6830*/  FADD.FTZ R90, R90, R22 ;  /* 0x000000165a5a7221 */ /* 0x000fe20000010000 */
[----:B------:R-:W-:-:S04]  /*6840*/  MOV R22, 0xffffffff ;  /* 0xffffffff00167802 */ /* 0x000fc80000000f00 */
[----:B------:R-:W-:-:S07]  /*6850*/  MOV R91, R90 ;  /* 0x0000005a005b7202 */ /* 0x000fce0000000f00 */
[----:B------:R-:W-:Y:S05]  /*6860*/  WARPSYNC.COLLECTIVE R22, `(.L_x_70131) ;  /* 0x0000000016087348 */ /* 0x000fea0003c00000 */
[----:B------:R0:W1:Y:S02]  /*6870*/  SHFL.BFLY P3, R22, R91, R89, R88 ;  /* 0x0c0000595b167389 */ /* 0x0000640000060058 */
[----:B01----:R-:W-:Y:S05]  /*6880*/  ENDCOLLECTIVE ;  /* 0x000000000000791b */ /* 0x003fea0003800000 */
.L_x_70131:
        /* <DEDUP_REMOVED lines=164> */
[----:B------:R-:W-:-:S04]  /*72d0*/  MOV R22, 0xffffffff ;  /* 0xffffffff00167802 */ /* 0x000fc80000000f00 */
[----:B------:R-:W-:-:S07]  /*72e0*/  MOV R91, R90 ;  /* 0x0000005a005b7202 */ /* 0x000fce0000000f00 */
[----:B------:R-:W-:Y:S05]  /*72f0*/  WARPSYNC.COLLECTIVE R22, `(.L_x_70132) ;  /* 0x0000000016087348 */ /* 0x000fea0003c00000 */
[----:B------:R0:W1:Y:S02]  /*7300*/  SHFL.BFLY P3, R22, R91, R89, R88 ;  /* 0x0c0000595b167389 */ /* 0x0000640000060058 */
[----:B01----:R-:W-:Y:S05]  /*7310*/  ENDCOLLECTIVE ;  /* 0x000000000000791b */ /* 0x003fea0003800000 */
.L_x_70132:
[----:B------:R-:W-:Y:S02]  /*7320*/  HFMA2 R89, -RZ, RZ, 0, 1.1920928955078125e-07 ;  /* 0x00000002ff597431 */ /* 0x000fe400000001ff */
[----:B------:R-:W-:Y:S01]  /*7330*/  FADD.FTZ R90, R90, R22 ;  /* 0x000000165a5a7221 */ /* 0x000fe20000010000 */
[----:B------:R-:W-:-:S04]  /*7340*/  MOV R22, 0xffffffff ;  /* 0xffffffff00167802 */ /* 0x000fc80000000f00 */
[----:B------:R-:W-:-:S07]  /*7350*/  MOV R91, R90 ;  /* 0x0000005a005b7202 */ /* 0x000fce0000000f00 */
[----:B------:R-:W-:Y:S05]  /*7360*/  WARPSYNC.COLLECTIVE R22, `(.L_x_70133) ;  /* 0x0000000016087348 */ /* 0x000fea0003c00000 */
[----:B------:R0:W1:Y:S02]  /*7370*/  SHFL.BFLY P3, R22, R91, R89, R88 ;  /* 0x0c0000595b167389 */ /* 0x0000640000060058 */
[----:B01----:R-:W-:Y:S05]  /*7380*/  ENDCOLLECTIVE ;  /* 0x000000000000791b */ /* 0x003fea0003800000 */
.L_x_70133:
[----:B------:R-:W-:Y:S02]  /*7390*/  HFMA2 R89, -RZ, RZ, 0, 2.384185791015625e-07 ;  /* 0x00000004ff597431 */ /* 0x000fe400000001ff */
[----:B------:R-:W-:Y:S01]  /*73a0*/  FADD.FTZ R90, R90, R22 ;  /* 0x000000165a5a7221 */ /* 0x000fe20000010000 */
[----:B------:R-:W-:-:S04]  /*73b0*/  MOV R22, 0xffffffff ;  /* 0xffffffff00167802 */ /* 0x000fc80000000f00 */
[----:B------:R-:W-:-:S07]  /*73c0*/  MOV R91, R90 ;  /* 0x0000005a005b7202 */ /* 0x000fce0000000f00 */
[----:B------:R-:W-:Y:S05]  /*73d0*/  WARPSYNC.COLLECTIVE R22, `(.L_x_70134) ;  /* 0x0000000016087348 */ /* 0x000fea0003c00000 */
[----:B------:R0:W1:Y:S02]  /*73e0*/  SHFL.BFLY P3, R22, R91, R89, R88 ;  /* 0x0c0000595b167389 */ /* 0x0000640000060058 */
[----:B01----:R-:W-:Y:S05]  /*73f0*/  ENDCOLLECTIVE ;  /* 0x000000000000791b */ /* 0x003fea0003800000 */
.L_x_70134:
[----:B------:R-:W-:Y:S02]  /*7400*/  HFMA2 R89, -RZ, RZ, 0, 4.76837158203125e-07 ;  /* 0x00000008ff597431 */ /* 0x000fe400000001ff */
[----:B------:R-:W-:Y:S01]  /*7410*/  FADD.FTZ R90, R90, R22 ;  /* 0x000000165a5a7221 */ /* 0x000fe20000010000 */
[----:B------:R-:W-:-:S04]  /*7420*/  MOV R22, 0xffffffff ;  /* 0xffffffff00167802 */ /* 0x000fc80000000f00 */
[----:B------:R-:W-:-:S07]  /*7430*/  MOV R91, R90 ;  /* 0x0000005a005b7202 */ /* 0x000fce0000000f00 */
[----:B------:R-:W-:Y:S05]  /*7440*/  WARPSYNC.COLLECTIVE R22, `(.L_x_70135) ;  /* 0x0000000016087348 */ /* 0x000fea0003c00000 */
[----:B------:R0:W1:Y:S02]  /*7450*/  SHFL.BFLY P3, R22, R91, R89, R88 ;  /* 0x0c0000595b167389 */ /* 0x0000640000060058 */
[----:B01----:R-:W-:Y:S05]  /*7460*/  ENDCOLLECTIVE ;  /* 0x000000000000791b */ /* 0x003fea0003800000 */
.L_x_70135:
[----:B------:R-:W-:Y:S02]  /*7470*/  HFMA2 R89, -RZ, RZ, 0, 9.5367431640625e-07 ;  /* 0x00000010ff597431 */ /* 0x000fe400000001ff */
[----:B------:R-:W-:Y:S01]  /*7480*/  FADD.FTZ R90, R90, R22 ;  /* 0x000000165a5a7221 */ /* 0x000fe20000010000 */
[----:B------:R-:W-:-:S04]  /*7490*/  MOV R22, 0xffffffff ;  /* 0xffffffff00167802 */ /* 0x000fc80000000f00 */
[----:B------:R-:W-:-:S07]  /*74a0*/  MOV R91, R90 ;  /* 0x0000005a005b7202 */ /* 0x000fce0000000f00 */
[----:B------:R-:W-:Y:S05]  /*74b0*/  WARPSYNC.COLLECTIVE R22, `(.L_x_70136) ;  /* 0x0000000016087348 */ /* 0x000fea0003c00000 */
[----:B------:R0:W1:Y:S02]  /*74c0*/  SHFL.BFLY P3, R22, R91, R89, R88 ;  /* 0x0c0000595b167389 */ /* 0x0000640000060058 */
[----:B01----:R-:W-:Y:S05]  /*74d0*/  ENDCOLLECTIVE ;  /* 0x000000000000791b */ /* 0x003fea0003800000 */
.L_x_70136:
[----:B------:R-:W-:Y:S01]  /*74e0*/  MOV R88, R22 ;  /* 0x0000001600587202 */ /* 0x000fe20000000f00 */
[----:B------:R-:W-:Y:S06]  /*74f0*/  BRA `(.L_x_70137) ;  /* 0xffffffd000bc7947 */ /* 0x000fec000383ffff */
.L_x_70138:
        /* <DEDUP_REMOVED lines=16> */
.L_x_88545:


//--------------------- .text._ZN10layer_norm13ln_fwd_kernelINS_13Kernel_traitsI6__halfffffjLj2560ELj1ELj4ELj1ELj16ENS_18Kernel_traits_baseILj2560ES2_ffffjLj128EEEEELb0ELb0ELb1ELb0EEEvNS_9FwdParamsE --------------------------
	.section	.text._ZN10layer_norm13ln_fwd_kernelINS_13Kernel_traitsI6__halfffffjLj2560ELj1ELj4ELj1ELj16ENS_18Kernel_traits_baseILj2560ES2_ffffjLj128EEEEELb0ELb0ELb1ELb0EEEvNS_9FwdParamsE,"ax",@progbits
	.align	128
        .global         _ZN10layer_norm13ln_fwd_kernelINS_13Kernel_traitsI6__halfffffjLj2560ELj1ELj4ELj1ELj16ENS_18Kernel_traits_baseILj2560ES2_ffffjLj128EEEEELb0ELb0ELb1ELb0EEEvNS_9FwdParamsE
        .type           _ZN10layer_norm13ln_fwd_kernelINS_13Kernel_traitsI6__halfffffjLj2560ELj1ELj4ELj1ELj16ENS_18Kernel_traits_baseILj2560ES2_ffffjLj128EEEEELb0ELb0ELb1ELb0EEEvNS_9FwdParamsE,@function
        .size           _ZN10layer_norm13ln_fwd_kernelINS_13Kernel_traitsI6__halfffffjLj2560ELj1ELj4ELj1ELj16ENS_18Kernel_traits_baseILj2560ES2_ffffjLj128EEEEELb0ELb0ELb1ELb0EEEvNS_9FwdParamsE,(.L_x_88546 - _ZN10layer_norm13ln_fwd_kernelINS_13Kernel_traitsI6__halfffffjLj2560ELj1ELj4ELj1ELj16ENS_18Kernel_traits_baseILj2560ES2_ffffjLj128EEEEELb0ELb0ELb1ELb0EEEvNS_9FwdParamsE)
        .other          _ZN10layer_norm13ln_fwd_kernelINS_13Kernel_traitsI6__halfffffjLj2560ELj1ELj4ELj1ELj16ENS_18Kernel_traits_baseILj2560ES2_ffffjLj128EEEEELb0ELb0ELb1ELb0EEEvNS_9FwdParamsE,@"STO_CUDA_ENTRY STV_DEFAULT"
_ZN10layer_norm13ln_fwd_kernelINS_13Kernel_traitsI6__halfffffjLj2560ELj1ELj4ELj1ELj16ENS_18Kernel_traits_baseILj2560ES2_ffffjLj128EEEEELb0ELb0ELb1ELb0EEEvNS_9FwdParamsE:
.text._ZN10layer_norm13ln_fwd_kernelINS_13Kernel_traitsI6__halfffffjLj2560ELj1ELj4ELj1ELj16ENS_18Kernel_traits_baseILj2560ES2_ffffjLj128EEEEELb0ELb0ELb1ELb0EEEvNS_9FwdParamsE:
        /* <DEDUP_REMOVED lines=44> */
[----:B----4-:R-:W-:Y:S01]  /*02c0*/  @P3 IMAD.WIDE.U32 R44, R34, 0x8, R44 ;  /* 0x00000008222c3825 */ /* 0x010fe200078e002c */
        /* <DEDUP_REMOVED lines=41> */
[----:B0-----:R-:W-:Y:S01]  /*0560*/  @P5 IMAD.WIDE.U32 R44, R34, 0x8, R44 ;  /* 0x00000008222c5825 */ /* 0x001fe200078e002c */
[----:B------:R-:W-:Y:S01]  /*0570*/  ISETP.GE.U32.AND P0, PT, R136, 0x1a0, PT ;  /* 0x000001a08800780c */ /* 0x000fe20003f06070 */
[----:B------:R0:W5:Y:S05]  /*0580*/  @P6 LD.E.64 R102, desc[UR6][R40.64] ;  /* 0x0000000628666980 */ /* 0x00016a000c101b00 */
[----:B------:R-:W0:Y:S01]  /*0590*/  @P1 LDC.64 R52, c[0x0][0x438] ;  /* 0x00010e00ff341b82 */ /* 0x000e220000000a00 */
[C---:B----4-:R-:W-:Y:S01]  /*05a0*/  @P5 IMAD.WIDE.U32 R42, R34.reuse, 0x8, R42 ;  /* 0x00000008222a5825 */ /* 0x050fe200078e002a */
[----:B------:R-:W-:Y:S01]  /*05b0*/  @P5 IADD3 R34, PT, PT, R34, 0x20, RZ ;  /* 0x0000002022225810 */ /* 0x000fe20007ffe0ff */
[----:B------:R-:W5:Y:S05]  /*05c0*/  @P5 LDG.E.64 R18, desc[UR6][R44.64] ;  /* 0x000000062c125981 */ /* 0x000f6a000c1e1b00 */
[----:B------:R-:W4:Y:S01]  /*05d0*/  @P4 LDC.64 R54, c[0x0][0x3d0] ;  /* 0x0000f400ff364b82 */ /* 0x000f220000000a00 */
[----:B------:R-:W-:Y:S01]  /*05e0*/  @P3 IMAD.WIDE.U32 R46, R34, 0x8, R46 ;  /* 0x00000008222e3825 */ /* 0x000fe200078e002e */
[----:B------:R-:W-:Y:S01]  /*05f0*/  ISETP.GE.U32.AND P6, PT, R136, 0x1c0, PT ;  /* 0x000001c08800780c */ /* 0x000fe20003fc6070 */
        /* <DEDUP_REMOVED lines=13> */
[----:B------:R-:W-:Y:S01]  /*06d0*/  ISETP.GE.U32.AND P3, PT, R136, 0x200, PT ;  /* 0x000002008800780c */ /* 0x000fe20003f66070 */
[C---:B---3--:R-:W-:Y:S01]  /*06e0*/  @P1 IMAD.WIDE.U32 R50, R34.reuse, 0x8, R50 ;  /* 0x0000000822321825 */ /* 0x048fe200078e0032 */
[----:B------:R2:W5:Y:S03]  /*06f0*/  @P2 LD.E.64 R108, desc[UR6][R48.64] ;  /* 0x00000006306c2980 */ /* 0x000566000c101b00 */
[C---:B0-----:R-:W-:Y:S01]  /*0700*/  @P1 IMAD.WIDE.U32 R52, R34.reuse, 0x8, R52 ;  /* 0x0000000822341825 */ /* 0x041fe200078e0034 */
[----:B------:R-:W-:Y:S01]  /*0710*/  @P1 IADD3 R34, PT, PT, R34, 0x20, RZ ;  /* 0x0000002022221810 */ /* 0x000fe20007ffe0ff */
[----:B------:R-:W0:Y:S01]  /*0720*/  @P6 LDC.64 R40, c[0x0][0x3d0] ;  /* 0x0000f400ff286b82 */ /* 0x000e220000000a00 */
[----:B------:R-:W-:Y:S01]  /*0730*/  ISETP.GE.U32.AND P2, PT, R136, 0x220, PT ;  /* 0x000002208800780c */ /* 0x000fe20003f46070 */
        /* <DEDUP_REMOVED lines=64> */
.L_x_70140:
        /* <DEDUP_REMOVED lines=16> */
[----:B-1----:R-:W-:Y:S01]  /*0c40*/  @P4 IMAD.WIDE.U32 R40, R34, 0x8, R40 ;  /* 0x0000000822284825 */ /* 0x002fe200078e0028 */
[----:B------:R-:W-:Y:S02]  /*0c50*/  ISETP.GE.U32.AND P5, PT, R136, 0x100, PT ;  /* 0x000001008800780c */ /* 0x000fe40003fa6070 */
        /* <DEDUP_REMOVED lines=10> */
[----:B---3--:R-:W-:Y:S01]  /*0d00*/  @P2 IMAD.WIDE.U32 R44, R34, 0x8, R44 ;  /* 0x00000008222c2825 */ /* 0x008fe200078e002c */
[----:B------:R-:W-:Y:S02]  /*0d10*/  ISETP.GE.U32.AND P3, PT, R136, 0x140, PT ;  /* 0x000001408800780c */ /* 0x000fe40003f66070 */
        /* <DEDUP_REMOVED lines=10> */
[----:B------:R-:W-:Y:S01]  /*0dc0*/  @P0 IMAD.WIDE.U32 R48, R34, 0x8, R48 ;  /* 0x0000000822300825 */ /* 0x000fe200078e0030 */
[----:B------:R-:W-:Y:S02]  /*0dd0*/  ISETP.GE.U32.AND P1, PT, R136, 0x180, PT ;  /* 0x000001808800780c */ /* 0x000fe40003f26070 */
        /* <DEDUP_REMOVED lines=10> */
[----:B-1----:R-:W-:Y:S01]  /*0e80*/  @P5 IMAD.WIDE.U32 R40, R34, 0x8, R40 ;  /* 0x0000000822285825 */ /* 0x002fe200078e0028 */
[----:B------:R-:W-:Y:S02]  /*0e90*/  ISETP.GE.U32.AND P6, PT, R136, 0x1c0, PT ;  /* 0x000001c08800780c */ /* 0x000fe40003fc6070 */
[----:B------:R-:W-:Y:S02]  /*0ea0*/  @P5 IADD3 R34, PT, PT, R34, 0x20, RZ ;  /* 0x0000002022225810 */ /* 0x000fe40007ffe0ff */
[----:B------:R-:W-:Y:S01]  /*0eb0*/  @P5 CS2R R104, SRZ ;  /* 0x0000000000685805 */ /* 0x000fe2000001ff00 */
[----:B------:R1:W5:Y:S01]  /*0ec0*/  @P5 LDG.E.64 R18, desc[UR6][R40.64] ;  /* 0x0000000628125981 */ /* 0x000362000c1e1b00 */
[----:B----4-:R-:W4:Y:S01]  /*0ed0*/  @P1 LDC.64 R46, c[0x0][0x3d0] ;  /* 0x0000f400ff2e1b82 */ /* 0x010f220000000a00 */
[----:B--2---:R-:W-:Y:S01]  /*0ee0*/  @P4 IMAD.WIDE.U32 R42, R34, 0x8, R42 ;  /* 0x00000008222a4825 */ /* 0x004fe200078e002a */
[----:B------:R-:W-:-:S02]  /*0ef0*/  ISETP.GE.U32.AND P5, PT, R136, 0x1e0, PT ;  /* 0x000001e08800780c */ /* 0x000fc40003fa6070 */
[----:B------:R-:W-:Y:S02]  /*0f00*/  @P4 IADD3 R34, PT, PT, R34, 0x20, RZ ;  /* 0x0000002022224810 */ /* 0x000fe40007ffe0ff */
[----:B------:R-:W-:Y:S01]  /*0f10*/  @P4 CS2R R106, SRZ ;  /* 0x00000000006a4805 */ /* 0x000fe2000001ff00 */
[----:B------:R2:W5:Y:S01]  /*0f20*/  @P4 LDG.E.64 R20, desc[UR6][R42.64] ;  /* 0x000000062a144981 */ /* 0x000562000c1e1b00 */
[----:B------:R-:W2:Y:S01]  /*0f30*/  @P0 LDC.64 R48, c[0x0][0x3d0] ;  /* 0x0000f400ff300b82 */ /* 0x000ea20000000a00 */
[----:B------:R-:W-:Y:S01]  /*0f40*/  @P3 IMAD.WIDE.U32 R50, R34, 0x8, R50 ;  /* 0x0000000822323825 */ /* 0x000fe200078e0032 */
[----:B------:R-:W-:Y:S02]  /*0f50*/  ISETP.GE.U32.AND P4, PT, R136, 0x200, PT ;  /* 0x000002008800780c */ /* 0x000fe40003f86070 */
        /* <DEDUP_REMOVED lines=9> */
[----:B-1----:R-:W1:Y:S01]  /*0ff0*/  @P5 LDC.64 R40, c[0x0][0x3d0] ;  /* 0x0000f400ff285b82 */ /* 0x002e620000000a00 */
[----:B----4-:R-:W-:Y:S01]  /*1000*/  @P1 IMAD.WIDE.U32 R46, R34, 0x8, R46 ;  /* 0x00000008222e1825 */ /* 0x010fe200078e002e */
[----:B------:R-:W-:Y:S02]  /*1010*/  ISETP.GE.U32.AND P2, PT, R136, 0x240, PT ;  /* 0x000002408800780c */ /* 0x000fe40003f46070 */
[----:B------:R-:W-:Y:S02]  /*1020*/  @P1 IADD3 R34, PT, PT, R34, 0x20, RZ ;  /* 0x0000002022221810 */ /* 0x000fe40007ffe0ff */
[----:B------:R-:W-:Y:S01]  /*1030*/  @P1 CS2R R112, SRZ ;  /* 0x0000000000701805 */ /* 0x000fe2000001ff00 */
[----:B------:R4:W5:Y:S01]  /*1040*/  @P1 LDG.E.64 R26, desc[UR6][R46.64] ;  /* 0x000000062e1a1981 */ /* 0x000962000c1e1b00 */
[----:B--2---:R-:W2:Y:S01]  /*1050*/  @P4 LDC.64 R42, c[0x0][0x3d0] ;  /* 0x0000f400ff2a4b82 */ /* 0x004ea20000000a00 */
[----:B------:R-:W-:Y:S01]  /*1060*/  @P0 IMAD.WIDE.U32 R48, R34, 0x8, R48 ;  /* 0x0000000822300825 */ /* 0x000fe200078e0030 */
[----:B------:R-:W-:-:S02]  /*1070*/  ISETP.GE.U32.AND P1, PT, R136, 0x260, PT ;  /* 0x000002608800780c */ /* 0x000fc40003f26070 */
[----:B------:R-:W-:Y:S02]  /*1080*/  @P0 IADD3 R34, PT, PT, R34, 0x20, RZ ;  /* 0x0000002022220810 */ /* 0x000fe40007ffe0ff */
[----:B------:R-:W-:Y:S01]  /*1090*/  @P0 CS2R R122, SRZ ;  /* 0x00000000007a0805 */ /* 0x000fe2000001ff00 */
[----:B------:R2:W5:Y:S01]  /*10a0*/  @P0 LDG.E.64 R28, desc[UR6][R48.64] ;  /* 0x00000006301c0981 */ /* 0x000562000c1e1b00 */
[----:B---3--:R-:W3:Y:S01]  /*10b0*/  @P3 LDC.64 R44, c[0x0][0x3d0] ;  /* 0x0000f400ff2c3b82 */ /* 0x008ee20000000a00 */
[----:B------:R-:W-:Y:S01]  /*10c0*/  ISETP.GE.U32.AND P0, PT, R136, 0x280, PT ;  /* 0x000002808800780c */ /* 0x000fe20003f06070 */
[C---:B0-----:R-:W-:Y:S01]  /*10d0*/  @P6 IMAD.WIDE.U32 R38, R34.reuse, 0x8, R38 ;  /* 0x0000000822266825 */ /* 0x041fe200078e0026 */
[----:B------:R-:W-:-:S04]  /*10e0*/  @P6 IADD3 R34, PT, PT, R34, 0x20, RZ ;  /* 0x0000002022226810 */ /* 0x000fc80007ffe0ff */
[----:B------:R0:W5:Y:S01]  /*10f0*/  @P6 LDG.E.64 R30, desc[UR6][R38.64] ;  /* 0x00000006261e6981 */ /* 0x000162000c1e1b00 */
[----:B------:R-:W0:Y:S01]  /*1100*/  @P2 LDC.64 R50, c[0x0][0x3d0] ;  /* 0x0000f400ff322b82 */ /* 0x000e220000000a00 */
[C---:B-1----:R-:W-:Y:S01]  /*1110*/  @P5 IMAD.WIDE.U32 R40, R34.reuse, 0x8, R40 ;  /* 0x0000000822285825 */ /* 0x042fe200078e0028 */
[----:B------:R-:W-:-:S04]  /*1120*/  @P5 IADD3 R34, PT, PT, R34, 0x20, RZ ;  /* 0x0000002022225810 */ /* 0x000fc80007ffe0ff */
[----:B------:R1:W5:Y:S02]  /*1130*/  @P5 LDG.E.64 R32, desc[UR6][R40.64] ;  /* 0x0000000628205981 */ /* 0x000364000c1e1b00 */
[----:B----4-:R-:W4:Y:S01]  /*1140*/  @P1 LDC.64 R46, c[0x0][0x3d0] ;  /* 0x0000f400ff2e1b82 */ /* 0x010f220000000a00 */
[C---:B--2---:R-:W-:Y:S01]  /*1150*/  @P4 IMAD.WIDE.U32 R42, R34.reuse, 0x8, R42 ;  /* 0x00000008222a4825 */ /* 0x044fe200078e002a */
[----:B------:R-:W-:-:S04]  /*1160*/  @P4 IADD3 R34, PT, PT, R34, 0x20, RZ ;  /* 0x0000002022224810 */ /* 0x000fc80007ffe0ff */
[----:B------:R1:W5:Y:S02]  /*1170*/  @P4 LDG.E.64 R114, desc[UR6][R42.64] ;  /* 0x000000062a724981 */ /* 0x000364000c1e1b00 */
[----:B------:R-:W2:Y:S01]  /*1180*/  @P0 LDC.64 R48, c[0x0][0x3d0] ;  /* 0x0000f400ff300b82 */ /* 0x000ea20000000a00 */
[C---:B---3--:R-:W-:Y:S01]  /*1190*/  @P3 IMAD.WIDE.U32 R44, R34.reuse, 0x8, R44 ;  /* 0x00000008222c3825 */ /* 0x048fe200078e002c */
[----:B------:R-:W-:-:S04]  /*11a0*/  @P3 IADD3 R34, PT, PT, R34, 0x20, RZ ;  /* 0x0000002022223810 */ /* 0x000fc80007ffe0ff */
[----:B------:R1:W5:Y:S01]  /*11b0*/  @P3 LDG.E.64 R116, desc[UR6][R44.64] ;  /* 0x000000062c743981 */ /* 0x000362000c1e1b00 */
[C---:B0-----:R-:W-:Y:S01]  /*11c0*/  @P2 IMAD.WIDE.U32 R50, R34.reuse, 0x8, R50 ;  /* 0x0000000822322825 */ /* 0x041fe200078e0032 */
[----:B------:R-:W-:-:S04]  /*11d0*/  @P2 IADD3 R34, PT, PT, R34, 0x20, RZ ;  /* 0x0000002022222810 */ /* 0x000fc80007ffe0ff */
[----:B------:R1:W5:Y:S01]  /*11e0*/  @P2 LDG.E.64 R118, desc[UR6][R50.64] ;  /* 0x0000000632762981 */ /* 0x000362000c1e1b00 */
[C---:B----4-:R-:W-:Y:S01]  /*11f0*/  @P1 IMAD.WIDE.U32 R46, R34.reuse, 0x8, R46 ;  /* 0x00000008222e1825 */ /* 0x050fe200078e002e */
[----:B------:R-:W-:-:S04]  /*1200*/  @P1 IADD3 R34, PT, PT, R34, 0x20, RZ ;  /* 0x0000002022221810 */ /* 0x000fc80007ffe0ff */
[----:B------:R1:W5:Y:S01]  /*1210*/  @P1 LDG.E.64 R120, desc[UR6][R46.64] ;  /* 0x000000062e781981 */ /* 0x000362000c1e1b00 */
[----:B--2---:R-:W-:-:S05]  /*1220*/  @P0 IMAD.WIDE.U32 R34, R34, 0x8, R48 ;  /* 0x0000000822220825 */ /* 0x004fca00078e0030 */
        /* <DEDUP_REMOVED lines=8> */
.L_x_70141:
[----:B------:R-:W-:Y:S05]  /*12b0*/  BSYNC.RECONVERGENT B0 ;  /* 0x0000000000007941 */ /* 0x000fea0003800200 */
.L_x_70139:
[----:B------:R-:W0:Y:S02]  /*12c0*/  LDCU UR4, c[0x0][0x384] ;  /* 0x00007080ff0477ac */ /* 0x000e240008000800 */
[----:B0-----:R-:W-:-:S13]  /*12d0*/  ISETP.GE.AND P0, PT, R137, UR4, PT ;  /* 0x0000000489007c0c */ /* 0x001fda000bf06270 */
[----:B------:R-:W-:Y:S05]  /*12e0*/  @P0 EXIT ;  /* 0x000000000000094d */ /* 0x000fea0003800000 */
[----:B-----5:R-:W-:Y:S01]  /*12f0*/  MOV R148, R4 ;  /* 0x0000000400947202 */ /* 0x020fe20000000f00 */
[----:B------:R-:W0:Y:S01]  /*1300*/  LDCU UR8, c[0x0][0x40c] ;  /* 0x00008180ff0877ac */ /* 0x000e220008000800 */
[----:B------:R-:W-:Y:S02]  /*1310*/  MOV R34, R5 ;  /* 0x0000000500227202 */ /* 0x000fe40000000f00 */
[--C-:B------:R-:W-:Y:S01]  /*1320*/  SHF.R.U64 R149, R4, 0x10, R5.reuse ;  /* 0x0000001004957819 */ /* 0x100fe20000001205 */
[----:B------:R-:W1:Y:S01]  /*1330*/  LDCU.U8 UR9, c[0x0][0x410] ;  /* 0x00008200ff0977ac */ /* 0x000e620008000000 */
[----:B------:R-:W-:Y:S02]  /*1340*/  SHF.R.U32.HI R35, RZ, 0x10, R5 ;  /* 0x00000010ff237819 */ /* 0x000fe40000011605 */
[----:B------:R-:W-:Y:S01]  /*1350*/  MOV R150, R6 ;  /* 0x0000000600967202 */ /* 0x000fe20000000f00 */
[----:B------:R-:W2:Y:S01]  /*1360*/  LDCU UR10, c[0x0][0x448] ;  /* 0x00008900ff0a77ac */ /* 0x000ea20008000800 */
[----:B------:R-:W-:-:S02]  /*1370*/  MOV R4, R7 ;  /* 0x0000000700047202 */ /* 0x000fc40000000f00 */
[----:B------:R-:W-:Y:S01]  /*1380*/  MOV R152, R8 ;  /* 0x0000000800987202 */ /* 0x000fe20000000f00 */
[----:B------:R-:W3:Y:S01]  /*1390*/  LDCU.64 UR4, c[0x0][0x3a0] ;  /* 0x00007400ff0477ac */ /* 0x000ee20008000a00 */
[----:B------:R-:W-:Y:S02]  /*13a0*/  MOV R5, R9 ;  /* 0x0000000900057202 */ /* 0x000fe40000000f00 */
[----:B------:R-:W-:Y:S02]  /*13b0*/  PRMT R150, R150, 0x5410, R4 ;  /* 0x0000541096967816 */ /* 0x000fe40000000004 */
[----:B------:R-:W-:Y:S02]  /*13c0*/  PRMT R152, R152, 0x5410, R5 ;  /* 0x0000541098987816 */ /* 0x000fe40000000005 */
[----:B------:R-:W-:Y:S02]  /*13d0*/  MOV R4, R114 ;  /* 0x0000007200047202 */ /* 0x000fe40000000f00 */
[----:B------:R-:W-:-:S02]  /*13e0*/  MOV R5, R115 ;  /* 0x0000007300057202 */ /* 0x000fc40000000f00 */
[----:B------:R-:W-:Y:S02]  /*13f0*/  SHF.R.U64 R185, R2, 0x10, R3 ;  /* 0x0000001002b97819 */ /* 0x000fe40000001203 */
[----:B------:R-:W-:Y:S02]  /*1400*/  PRMT R181, R4, 0x5410, R5 ;  /* 0x0000541004b57816 */ /* 0x000fe40000000005 */
[----:B------:R-:W-:Y:S02]  /*1410*/  MOV R4, R118 ;  /* 0x0000007600047202 */ /* 0x000fe40000000f00 */
[----:B------:R-:W-:Y:S02]  /*1420*/  MOV R5, R119 ;  /* 0x0000007700057202 */ /* 0x000fe40000000f00 */
[----:B------:R-:W-:Y:S02]  /*1430*/  SHF.R.U64 R186, R92, 0x10, R93 ;  /* 0x000000105cba7819 */ /* 0x000fe4000000125d */
[----:B------:R-:W-:-:S02]  /*1440*/  PRMT R183, R4, 0x5410, R5 ;  /* 0x0000541004b77816 */ /* 0x000fc40000000005 */
[----:B------:R-:W-:Y:S02]  /*1450*/  SHF.R.U32.HI R4, RZ, 0x10, R3 ;  /* 0x00000010ff047819 */ /* 0x000fe40000011603 */
[----:B------:R-:W-:Y:S02]  /*1460*/  SHF.R.U32.HI R5, RZ, 0x10, R93 ;  /* 0x00000010ff057819 */ /* 0x000fe4000001165d */
[----:B------:R-:W-:Y:S02]  /*1470*/  PRMT R185, R185, 0x5410, R4 ;  /* 0x00005410b9b97816 */ /* 0x000fe40000000004 */
[--C-:B------:R-:W-:Y:S02]  /*1480*/  SHF.R.U64 R187, R94, 0x10, R95.reuse ;  /* 0x000000105ebb7819 */ /* 0x100fe4000000125f */
[----:B------:R-:W-:Y:S02]  /*1490*/  SHF.R.U32.HI R4, RZ, 0x10, R95 ;  /* 0x00000010ff047819 */ /* 0x000fe4000001165f */
[----:B------:R-:W-:-:S02]  /*14a0*/  PRMT R186, R186, 0x5410, R5 ;  /* 0x00005410baba7816 */ /* 0x000fc40000000005 */
[----:B------:R-:W-:Y:S02]  /*14b0*/  PRMT R187, R187, 0x5410, R4 ;  /* 0x00005410bbbb7816 */ /* 0x000fe40000000004 */
[--C-:B------:R-:W-:Y:S02]  /*14c0*/  SHF.R.U64 R188, R96, 0x10, R97.reuse ;  /* 0x0000001060bc7819 */ /* 0x100fe40000001261 */
[----:B------:R-:W-:Y:S02]  /*14d0*/  SHF.R.U32.HI R5, RZ, 0x10, R97 ;  /* 0x00000010ff057819 */ /* 0x000fe40000011661 */
        /* <DEDUP_REMOVED lines=14> */
[----:B------:R-:W-:-:S02]  /*15c0*/  SHF.R.U64 R151, R6, 0x10, R7 ;  /* 0x0000001006977819 */ /* 0x000fc40000001207 */
[----:B------:R-:W-:Y:S02]  /*15d0*/  SHF.R.U32.HI R38, RZ, 0x10, R7 ;  /* 0x00000010ff267819 */ /* 0x000fe40000011607 */
[----:B------:R-:W-:Y:S02]  /*15e0*/  PRMT R192, R192, 0x5410, R5 ;  /* 0x00005410c0c07816 */ /* 0x000fe40000000005 */
[----:B------:R-:W-:Y:S02]  /*15f0*/  PRMT R193, R193, 0x5410, R4 ;  /* 0x00005410c1c17816 */ /* 0x000fe40000000004 */
[----:B------:R-:W-:Y:S02]  /*1600*/  MOV R154, R10 ;  /* 0x0000000a009a7202 */ /* 0x000fe40000000f00 */
[----:B------:R-:W-:Y:S02]  /*1610*/  MOV R6, R11 ;  /* 0x0000000b00067202 */ /* 0x000fe40000000f00 */
[----:B------:R-:W-:-:S02]  /*1620*/  MOV R156, R12 ;  /* 0x0000000c009c7202 */ /* 0x000fc40000000f00 */
[----:B------:R-:W-:Y:S02]  /*1630*/  MOV R7, R13 ;  /* 0x0000000d00077202 */ /* 0x000fe40000000f00 */
[--C-:B------:R-:W-:Y:S02]  /*1640*/  SHF.R.U64 R194, R108, 0x10, R109.reuse ;  /* 0x000000106cc27819 */ /* 0x100fe4000000126d */
[----:B------:R-:W-:Y:S02]  /*1650*/  SHF.R.U32.HI R5, RZ, 0x10, R109 ;  /* 0x00000010ff057819 */ /* 0x000fe4000001166d */
[--C-:B------:R-:W-:Y:S02]  /*1660*/  SHF.R.U64 R195, R110, 0x10, R111.reuse ;  /* 0x000000106ec37819 */ /* 0x100fe4000000126f */
[----:B------:R-:W-:Y:S02]  /*1670*/  SHF.R.U32.HI R4, RZ, 0x10, R111 ;  /* 0x00000010ff047819 */ /* 0x000fe4000001166f */
[----:B------:R-:W-:-:S02]  /*1680*/  PRMT R154, R154, 0x5410, R6 ;  /* 0x000054109a9a7816 */ /* 0x000fc40000000006 */
[----:B------:R-:W-:Y:S02]  /*1690*/  PRMT R156, R156, 0x5410, R7 ;  /* 0x000054109c9c7816 */ /* 0x000fe40000000007 */
[----:B------:R-:W-:Y:S02]  /*16a0*/  PRMT R194, R194, 0x5410, R5 ;  /* 0x00005410c2c27816 */ /* 0x000fe40000000005 */
[----:B------:R-:W-:Y:S02]  /*16b0*/  PRMT R195, R195, 0x5410, R4 ;  /* 0x00005410c3c37816 */ /* 0x000fe40000000004 */
[----:B------:R-:W-:Y:S02]  /*16c0*/  MOV R6, R116 ;  /* 0x0000007400067202 */ /* 0x000fe40000000f00 */
[----:B------:R-:W-:Y:S02]  /*16d0*/  MOV R7, R117 ;  /* 0x0000007500077202 */ /* 0x000fe40000000f00 */
[----:B------:R-:W-:-:S02]  /*16e0*/  SHF.R.U64 R196, R112, 0x10, R113 ;  /* 0x0000001070c47819 */ /* 0x000fc40000001271 */
[----:B------:R-:W-:Y:S02]  /*16f0*/  SHF.R.U32.HI R5, RZ, 0x10, R113 ;  /* 0x00000010ff057819 */ /* 0x000fe40000011671 */
[--C-:B------:R-:W-:Y:S02]  /*1700*/  SHF.R.U64 R197, R122, 0x10, R123.reuse ;  /* 0x000000107ac57819 */ /* 0x100fe4000000127b */
[----:B------:R-:W-:Y:S02]  /*1710*/  SHF.R.U32.HI R4, RZ, 0x10, R123 ;  /* 0x00000010ff047819 */ /* 0x000fe4000001167b */
[----:B------:R-:W-:Y:S02]  /*1720*/  SHF.R.U64 R155, R10, 0x10, R11 ;  /* 0x000000100a9b7819 */ /* 0x000fe4000000120b */
[----:B------:R-:W-:Y:S02]  /*1730*/  MOV R163, R18 ;  /* 0x0000001200a37202 */ /* 0x000fe40000000f00 */
[----:B------:R-:W-:-:S02]  /*1740*/  SHF.R.U64 R166, R18, 0x10, R19 ;  /* 0x0000001012a67819 */ /* 0x000fc40000001213 */
[----:B------:R-:W-:Y:S02]  /*1750*/  SHF.R.U32.HI R40, RZ, 0x10, R11 ;  /* 0x00000010ff287819 */ /* 0x000fe4000001160b */
[----:B------:R-:W-:Y:S02]  /*1760*/  MOV R10, R19 ;  /* 0x00000013000a7202 */ /* 0x000fe40000000f00 */
[----:B------:R-:W-:Y:S02]  /*1770*/  SHF.R.U32.HI R18, RZ, 0x10, R19 ;  /* 0x00000010ff127819 */ /* 0x000fe40000011613 */
[--C-:B------:R-:W-:Y:S02]  /*1780*/  SHF.R.U64 R153, R8, 0x10, R9.reuse ;  /* 0x0000001008997819 */ /* 0x100fe40000001209 */
[----:B------:R-:W-:Y:S02]  /*1790*/  SHF.R.U32.HI R39, RZ, 0x10, R9 ;  /* 0x00000010ff277819 */ /* 0x000fe40000011609 */
[----:B------:R-:W-:-:S02]  /*17a0*/  SHF.R.U64 R157, R12, 0x10, R13 ;  /* 0x000000100c9d7819 */ /* 0x000fc4000000120d */
[----:B------:R-:W-:Y:S02]  /*17b0*/  SHF.R.U32.HI R41, RZ, 0x10, R13 ;  /* 0x00000010ff297819 */ /* 0x000fe4000001160d */
[----:B------:R-:W-:Y:S02]  /*17c0*/  MOV R167, R20 ;  /* 0x0000001400a77202 */ /* 0x000fe40000000f00 */
[----:B------:R-:W-:Y:S02]  /*17d0*/  MOV R11, R21 ;  /* 0x00000015000b7202 */ /* 0x000fe40000000f00 */
[--C-:B------:R-:W-:Y:S02]  /*17e0*/  SHF.R.U64 R168, R20, 0x10, R21.reuse ;  /* 0x0000001014a87819 */ /* 0x100fe40000001215 */
        /* <DEDUP_REMOVED lines=19> */
[--C-:B------:R-:W-:Y:S01]  /*1920*/  SHF.R.U64 R142, R36, 0x10, R37.reuse ;  /* 0x00000010248e7819 */ /* 0x100fe20000001225 */
[----:B------:R-:W-:Y:S01]  /*1930*/  HADD2.F32 R141, -RZ, R141.H0_H0 ;  /* 0x2000008dff8d7230 */ /* 0x000fe20000004100 */
[----:B------:R-:W-:Y:S01]  /*1940*/  SHF.R.U32.HI R143, RZ, 0x10, R37 ;  /* 0x00000010ff8f7819 */ /* 0x000fe20000011625 */
[----:B------:R-:W-:Y:S01]  /*1950*/  HADD2.F32 R140, -RZ, R140.H0_H0 ;  /* 0x2000008cff8c7230 */ /* 0x000fe20000004100 */
[----:B------:R-:W-:Y:S01]  /*1960*/  PRMT R182, R6, 0x5410, R7 ;  /* 0x0000541006b67816 */ /* 0x000fe20000000007 */
[----:B------:R-:W-:Y:S01]  /*1970*/  HADD2.F32 R142, -RZ, R142.H0_H0 ;  /* 0x2000008eff8e7230 */ /* 0x000fe20000004100 */
[----:B------:R-:W-:Y:S01]  /*1980*/  PRMT R196, R196, 0x5410, R5 ;  /* 0x00005410c4c47816 */ /* 0x000fe20000000005 */
[----:B------:R-:W-:Y:S01]  /*1990*/  HADD2.F32 R143, -RZ, R143.H0_H0 ;  /* 0x2000008fff8f7230 */ /* 0x000fe20000004100 */
[----:B------:R-:W-:-:S02]  /*19a0*/  PRMT R197, R197, 0x5410, R4 ;  /* 0x00005410c5c57816 */ /* 0x000fc40000000004 */
[--C-:B------:R-:W-:Y:S01]  /*19b0*/  SHF.R.U64 R145, R138, 0x10, R139.reuse ;  /* 0x000000108a917819 */ /* 0x100fe2000000128b */
[----:B------:R-:W-:Y:S01]  /*19c0*/  HADD2.F32 R138, -RZ, R138.H0_H0 ;  /* 0x2000008aff8a7230 */ /* 0x000fe20000004100 */
[----:B------:R-:W-:Y:S01]  /*19d0*/  SHF.R.U32.HI R144, RZ, 0x10, R139 ;  /* 0x00000010ff907819 */ /* 0x000fe2000001168b */
[----:B------:R-:W-:Y:S01]  /*19e0*/  HADD2.F32 R139, -RZ, R139.H0_H0 ;  /* 0x2000008bff8b7230 */ /* 0x000fe20000004100 */
[----:B------:R-:W-:Y:S01]  /*19f0*/  MOV R173, R26 ;  /* 0x0000001a00ad7202 */ /* 0x000fe20000000f00 */
[----:B------:R-:W-:Y:S01]  /*1a00*/  HADD2.F32 R145, -RZ, R145.H0_H0 ;  /* 0x20000091ff917230 */ /* 0x000fe20000004100 */
[----:B------:R-:W-:Y:S01]  /*1a10*/  MOV R14, R27 ;  /* 0x0000001b000e7202 */ /* 0x000fe20000000f00 */
[----:B------:R-:W-:Y:S01]  /*1a20*/  HADD2.F32 R144, -RZ, R144.H0_H0 ;  /* 0x20000090ff907230 */ /* 0x000fe20000004100 */
[--C-:B------:R-:W-:Y:S02]  /*1a30*/  SHF.R.U64 R174, R26, 0x10, R27.reuse ;  /* 0x000000101aae7819 */ /* 0x100fe4000000121b */
[----:B------:R-:W-:-:S02]  /*1a40*/  SHF.R.U32.HI R22, RZ, 0x10, R27 ;  /* 0x00000010ff167819 */ /* 0x000fc4000001161b */
        /* <DEDUP_REMOVED lines=9> */
[----:B------:R-:W-:Y:S02]  /*1ae0*/  MOV R17, R33 ;  /* 0x0000002100117202 */ /* 0x000fe40000000f00 */
[--C-:B------:R-:W-:Y:S02]  /*1af0*/  SHF.R.U64 R180, R32, 0x10, R33.reuse ;  /* 0x0000001020b47819 */ /* 0x100fe40000001221 */
[----:B------:R-:W-:-:S02]  /*1b00*/  SHF.R.U32.HI R25, RZ, 0x10, R33 ;  /* 0x00000010ff197819 */ /* 0x000fc40000011621 */
[----:B------:R-:W-:Y:S02]  /*1b10*/  MOV R6, R120 ;  /* 0x0000007800067202 */ /* 0x000fe40000000f00 */
[----:B------:R-:W-:Y:S02]  /*1b20*/  MOV R7, R121 ;  /* 0x0000007900077202 */ /* 0x000fe40000000f00 */
[--C-:B------:R-:W-:Y:S02]  /*1b30*/  SHF.R.U64 R208, R124, 0x10, R125.reuse ;  /* 0x000000107cd07819 */ /* 0x100fe4000000127d */
[----:B------:R-:W-:Y:S02]  /*1b40*/  SHF.R.U32.HI R4, RZ, 0x10, R125 ;  /* 0x00000010ff047819 */ /* 0x000fe4000001167d */
[--C-:B------:R-:W-:Y:S02]  /*1b50*/  SHF.R.U64 R209, R126, 0x10, R127.reuse ;  /* 0x000000107ed17819 */ /* 0x100fe4000000127f */
[----:B------:R-:W-:-:S02]  /*1b60*/  SHF.R.U32.HI R5, RZ, 0x10, R127 ;  /* 0x00000010ff057819 */ /* 0x000fc4000001167f */
        /* <DEDUP_REMOVED lines=28> */
[----:B0123--:R-:W-:-:S07]  /*1d30*/  PRMT R209, R209, 0x5410, R5 ;  /* 0x00005410d1d17816 */ /* 0x00ffce0000000005 */
.L_x_70223:
[----:B------:R-:W0:Y:S08]  /*1d40*/  LDC.64 R88, c[0x0][0x3f0] ;  /* 0x0000fc00ff587b82 */ /* 0x000e300000000a00 */
[----:B------:R-:W1:Y:S08]  /*1d50*/  LDC R90, c[0x0][0x388] ;  /* 0x0000e200ff5a7b82 */ /* 0x000e700000000800 */
[----:B------:R-:W2:Y:S01]  /*1d60*/  LDC.64 R164, c[0x0][0x3f8] ;  /* 0x0000fe00ffa47b82 */ /* 0x000ea20000000a00 */
[----:B0-----:R-:W-:-:S05]  /*1d70*/  IMAD.WIDE R198, R137, 0x4, R88 ;  /* 0x0000000489c67825 */ /* 0x001fca00078e0258 */
[----:B------:R-:W3:Y:S01]  /*1d80*/  LDG.E R88, desc[UR6][R198.64] ;  /* 0x00000006c6587981 */ /* 0x000ee2000c1e1900 */
[C---:B------:R-:W-:Y:S01]  /*1d90*/  ISETP.GE.U32.AND P6, PT, R136.reuse, 0x40, PT ;  /* 0x000000408800780c */ /* 0x040fe20003fc6070 */
[C---:B-1----:R-:W-:Y:S01]  /*1da0*/  IMAD R89, R137.reuse, R90, RZ ;  /* 0x0000005a89597224 */ /* 0x042fe200078e02ff */
[C---:B------:R-:W-:Y:S02]  /*1db0*/  ISETP.GE.U32.AND P5, PT, R136.reuse, 0x20, PT ;  /* 0x000000208800780c */ /* 0x040fe40003fa6070 */
[----:B------:R-:W-:Y:S02]  /*1dc0*/  ISETP.GE.U32.AND P4, PT, R136, 0x60, PT ;  /* 0x000000608800780c */ /* 0x000fe40003f86070 */
[----:B------:R-:W-:Y:S02]  /*1dd0*/  SHF.R.S32.HI R162, RZ, 0x1f, R89 ;  /* 0x0000001fffa27819 */ /* 0x000fe40000011459 */
[----:B------:R-:W-:Y:S01]  /*1de0*/  LOP3.LUT R146, R146, 0xffdfffff, RZ, 0xc0, !PT ;  /* 0xffdfffff92927812 */ /* 0x000fe200078ec0ff */
[----:B--2---:R-:W-:Y:S01]  /*1df0*/  IMAD.WIDE R164, R137, 0x4, R164 ;  /* 0x0000000489a47825 */ /* 0x004fe200078e02a4 */
[----:B------:R-:W-:-:S03]  /*1e00*/  LEA.HI R89, R162, R89, RZ, 0x2 ;  /* 0x00000059a2597211 */ /* 0x000fc600078f10ff */
[----:B------:R-:W-:Y:S02]  /*1e10*/  @P6 LOP3.LUT R146, R146, 0x200000, RZ, 0xfc, !PT ;  /* 0x0020000092926812 */ /* 0x000fe400078efcff */
[----:B------:R-:W-:Y:S01]  /*1e20*/  LEA.HI.SX32 R89, R89, R0, 0x1e ;  /* 0x0000000059597211 */ /* 0x000fe200078ff2ff */
[----:B------:R-:W-:Y:S01]  /*1e30*/  BSSY.RECONVERGENT B0, `(.L_x_70142) ;  /* 0x0000029000007945 */ /* 0x000fe20003800200 */
[----:B------:R-:W-:-:S04]  /*1e40*/  LOP3.LUT R146, R146, 0xffbfffff, RZ, 0xc0, !PT ;  /* 0xffbfffff92927812 */ /* 0x000fc800078ec0ff */
[----:B------:R-:W-:Y:S02]  /*1e50*/  @P4 LOP3.LUT R146, R146, 0x400000, RZ, 0xfc, !PT ;  /* 0x0040000092924812 */ /* 0x000fe400078efcff */
[----:B---3--:R-:W-:-:S13]  /*1e60*/  ISETP.GE.AND P0, PT, R88, 0x1, PT ;  /* 0x000000015800780c */ /* 0x008fda0003f06270 */
[----:B------:R-:W-:Y:S01]  /*1e70*/  @P0 IADD3 R91, PT, PT, R88, -0x1, RZ ;  /* 0xffffffff585b0810 */ /* 0x000fe20007ffe0ff */
[----:B------:R-:W0:Y:S04]  /*1e80*/  @P0 S2R R200, SR_TID.X ;  /* 0x0000000000c80919 */ /* 0x000e280000002100 */
[----:B------:R-:W-:-:S05]  /*1e90*/  @P0 IMAD R91, R91, R90, RZ ;  /* 0x0000005a5b5b0224 */ /* 0x000fca00078e02ff */
[----:B------:R-:W-:-:S04]  /*1ea0*/  @P0 SHF.R.S32.HI R162, RZ, 0x1f, R91 ;  /* 0x0000001fffa20819 */ /* 0x000fc8000001145b */
[----:B------:R-:W-:Y:S01]  /*1eb0*/  @P0 LEA.HI R199, R162, R91, RZ, 0x2 ;  /* 0x0000005ba2c70211 */ /* 0x000fe200078f10ff */
[----:B------:R-:W-:Y:S01]  /*1ec0*/  HFMA2 R162, -RZ, RZ, 0, 0 ;  /* 0x00000000ffa27431 */ /* 0x000fe200000001ff */
[----:B------:R1:W5:Y:S01]  /*1ed0*/  LDG.E R91, desc[UR6][R164.64] ;  /* 0x00000006a45b7981 */ /* 0x000362000c1e1900 */
[----:B0-----:R-:W-:-:S04]  /*1ee0*/  @P0 LOP3.LUT R0, R200, 0x1f, RZ, 0xc0, !PT ;  /* 0x0000001fc8000812 */ /* 0x001fc800078ec0ff */
[----:B------:R-:W-:Y:S01]  /*1ef0*/  @P0 LEA.HI.SX32 R162, R199, R0, 0x1e ;  /* 0x00000000c7a20211 */ /* 0x000fe200078ff2ff */
[----:B-1----:R-:W-:Y:S06]  /*1f00*/  @!P5 BRA `(.L_x_70143) ;  /* 0x00000000006cd947 */ /* 0x002fec0003800000 */
[----:B------:R-:W-:Y:S01]  /*1f10*/  ISETP.NE.U32.AND P1, PT, RZ, UR4, PT ;  /* 0x00000004ff007c0c */ /* 0x000fe2000bf25070 */
[----:B------:R-:W0:Y:S03]  /*1f20*/  @P0 LDC.64 R10, c[0x0][0x390] ;  /* 0x0000e400ff0a0b82 */ /* 0x000e260000000a00 */
[----:B------:R-:W-:-:S05]  /*1f30*/  ISETP.NE.AND.EX P1, PT, RZ, UR5, PT, P1 ;  /* 0x00000005ff007c0c */ /* 0x000fca000bf25310 */
[----:B------:R-:W1:Y:S08]  /*1f40*/  LDC.64 R200, c[0x0][0x3a8] ;  /* 0x0000ea00ffc87b82 */ /* 0x000e700000000a00 */
[----:B------:R-:W2:Y:S01]  /*1f50*/  @P1 LDC.64 R8, c[0x0][0x3a0] ;  /* 0x0000e800ff081b82 */ /* 0x000ea20000000a00 */
[----:B0-----:R-:W-:-:S05]  /*1f60*/  @P0 IMAD.WIDE.U32 R202, R162, 0x10, R10 ;  /* 0x00000010a2ca0825 */ /* 0x001fca00078e000a */
[----:B------:R-:W3:Y:S01]  /*1f70*/  @P0 LDG.E.128 R4, desc[UR6][R202.64] ;  /* 0x00000006ca040981 */ /* 0x000ee2000c1e1d00 */
[----:B--2---:R-:W-:-:S05]  /*1f80*/  @P1 IMAD.WIDE.U32 R204, R89, 0x10, R8 ;  /* 0x0000001059cc1825 */ /* 0x004fca00078e0008 */
[----:B------:R-:W2:Y:S01]  /*1f90*/  @P1 LDG.E.128 R8, desc[UR6][R204.64] ;  /* 0x00000006cc081981 */ /* 0x000ea2000c1e1d00 */
[C---:B------:R-:W-:Y:S02]  /*1fa0*/  ISETP.GT.AND P3, PT, R88.reuse, RZ, P1 ;  /* 0x000000ff5800720c */ /* 0x040fe40000f64270 */
[----:B------:R-:W-:Y:S01]  /*1fb0*/  ISETP.GT.AND P2, PT, R88, RZ, PT ;  /* 0x000000ff5800720c */ /* 0x000fe20003f44270 */
[C---:B-1----:R-:W-:Y:S01]  /*1fc0*/  IMAD.WIDE.U32 R200, R89.reuse, 0x10, R200 ;  /* 0x0000001059c87825 */ /* 0x042fe200078e00c8 */
[----:B------:R-:W-:Y:S02]  /*1fd0*/  IADD3 R162, PT, PT, R162, 0x20, RZ ;  /* 0x00000020a2a27810 */ /* 0x000fe40007ffe0ff */
[----:B------:R-:W-:Y:S01]  /*1fe0*/  IADD3 R89, PT, PT, R89, 0x20, RZ ;  /* 0x0000002059597810 */ /* 0x000fe20007ffe0ff */
[----:B---3--:R-:W-:Y:S01]  /*1ff0*/  @!P1 FMUL.FTZ R199, R4, UR8 ;  /* 0x0000000804c79c20 */ /* 0x008fe20008410000 */
[----:B------:R-:W-:Y:S01]  /*2000*/  @!P1 FMUL.FTZ R198, R5, UR8 ;  /* 0x0000000805c69c20 */ /* 0x000fe20008410000 */
[----:B------:R-:W-:Y:S01]  /*2010*/  @!P1 FMUL.FTZ R164, R6, UR8 ;  /* 0x0000000806a49c20 */ /* 0x000fe20008410000 */
[----:B------:R-:W-:-:S03]  /*2020*/  @!P1 FMUL.FTZ R165, R7, UR8 ;  /* 0x0000000807a59c20 */ /* 0x000fc60008410000 */
[----:B--2---:R-:W-:Y:S01]  /*2030*/  @P3 FFMA.FTZ R8, R4, UR8, R8 ;  /* 0x0000000804083c23 */ /* 0x004fe20008010008 */
[----:B------:R-:W-:Y:S01]  /*2040*/  @P3 FFMA.FTZ R9, R5, UR8, R9 ;  /* 0x0000000805093c23 */ /* 0x000fe20008010009 */
[----:B------:R-:W-:Y:S01]  /*2050*/  @P3 FFMA.FTZ R10, R6, UR8, R10 ;  /* 0x00000008060a3c23 */ /* 0x000fe2000801000a */
[----:B------:R-:W-:Y:S01]  /*2060*/  @P3 FFMA.FTZ R11, R7, UR8, R11 ;  /* 0x00000008070b3c23 */ /* 0x000fe2000801000b */
[----:B------:R-:W-:Y:S02]  /*2070*/  @!P1 FSEL R8, R199, RZ, P2 ;  /* 0x000000ffc7089208 */ /* 0x000fe40001000000 */
[----:B------:R-:W-:Y:S02]  /*2080*/  @!P1 FSEL R9, R198, RZ, P2 ;  /* 0x000000ffc6099208 */ /* 0x000fe40001000000 */
[----:B------:R-:W-:Y:S02]  /*2090*/  @!P1 FSEL R10, R164, RZ, P2 ;  /* 0x000000ffa40a9208 */ /* 0x000fe40001000000 */
[----:B------:R-:W-:-:S05]  /*20a0*/  @!P1 FSEL R11, R165, RZ, P2 ;  /* 0x000000ffa50b9208 */ /* 0x000fca0001000000 */
[----:B------:R0:W-:Y:S02]  /*20b0*/  STG.E.128 desc[UR6][R200.64], R8 ;  /* 0x00000008c8007986 */ /* 0x0001e4000c101d06 */
.L_x_70143:
[----:B------:R-:W-:Y:S05]  /*20c0*/  BSYNC.RECONVERGENT B0 ;  /* 0x0000000000007941 */ /* 0x000fea0003800200 */
.L_x_70142:
[----:B------:R-:W-:Y:S04]  /*20d0*/  BSSY.RECONVERGENT B0, `(.L_x_70144) ;  /* 0x000001d000007945 */ /* 0x000fe80003800200 */
[----:B------:R-:W-:Y:S05]  /*20e0*/  @!P6 BRA `(.L_x_70145) ;  /* 0x00000000006ce947 */ /* 0x000fea0003800000 */
[----:B------:R-:W-:Y:S01]  /*20f0*/  ISETP.NE.U32.AND P1, PT, RZ, UR4, PT ;  /* 0x00000004ff007c0c */ /* 0x000fe2000bf25070 */
[----:B------:R-:W1:Y:S03]  /*2100*/  @P0 LDC.64 R204, c[0x0][0x390] ;  /* 0x0000e400ffcc0b82 */ /* 0x000e660000000a00 */
[----:B------:R-:W-:-:S05]  /*2110*/  ISETP.NE.AND.EX P1, PT, RZ, UR5, PT, P1 ;  /* 0x00000005ff007c0c */ /* 0x000fca000bf25310 */
[----:B0-----:R-:W0:Y:S08]  /*2120*/  LDC.64 R200, c[0x0][0x3a8] ;  /* 0x0000ea00ffc87b82 */ /* 0x001e300000000a00 */
[----:B------:R-:W2:Y:S01]  /*2130*/  @P1 LDC.64 R202, c[0x0][0x3a0] ;  /* 0x0000e800ffca1b82 */ /* 0x000ea20000000a00 */
[----:B-1----:R-:W-:-:S05]  /*2140*/  @P0 IMAD.WIDE.U32 R204, R162, 0x10, R204 ;  /* 0x00000010a2cc0825 */ /* 0x002fca00078e00cc */
[----:B------:R-:W3:Y:S01]  /*2150*/  @P0 LDG.E.128 R4, desc[UR6][R204.64] ;  /* 0x00000006cc040981 */ /* 0x000ee2000c1e1d00 */
[----:B--2---:R-:W-:-:S05]  /*2160*/  @P1 IMAD.WIDE.U32 R202, R89, 0x10, R202 ;  /* 0x0000001059ca1825 */ /* 0x004fca00078e00ca */
[----:B------:R-:W2:Y:S01]  /*2170*/  @P1 LDG.E.128 R12, desc[UR6][R202.64] ;  /* 0x00000006ca0c1981 */ /* 0x000ea2000c1e1d00 */
[C---:B------:R-:W-:Y:S02]  /*2180*/  ISETP.GT.AND P3, PT, R88.reuse, RZ, P1 ;  /* 0x000000ff5800720c */ /* 0x040fe40000f64270 */
[----:B------:R-:W-:Y:S01]  /*2190*/  ISETP.GT.AND P2, PT, R88, RZ, PT ;  /* 0x000000ff5800720c */ /* 0x000fe20003f44270 */
[C---:B0-----:R-:W-:Y:S01]  /*21a0*/  IMAD.WIDE.U32 R200, R89.reuse, 0x10, R200 ;  /* 0x0000001059c87825 */ /* 0x041fe200078e00c8 */
        /* <DEDUP_REMOVED lines=15> */
.L_x_70145:
[----:B------:R-:W-:Y:S05]  /*22a0*/  BSYNC.RECONVERGENT B0 ;  /* 0x0000000000007941 */ /* 0x000fea0003800200 */
.L_x_70144:
[----:B------:R-:W-:Y:S04]  /*22b0*/  BSSY.RECONVERGENT B0, `(.L_x_70146) ;  /* 0x000001d000007945 */ /* 0x000fe80003800200 */
[----:B------:R-:W-:Y:S05]  /*22c0*/  @!P4 BRA `(.L_x_70147) ;  /* 0x00000000006cc947 */ /* 0x000fea0003800000 */
[----:B------:R-:W-:Y:S01]  /*22d0*/  ISETP.NE.U32.AND P1, PT, RZ, UR4, PT ;  /* 0x00000004ff007c0c */ /* 0x000fe2000bf25070 */
[----:B------:R-:W2:Y:S03]  /*22e0*/  @P0 LDC.64 R204, c[0x0][0x390] ;  /* 0x0000e400ffcc0b82 */ /* 0x000ea60000000a00 */
[----:B------:R-:W-:-:S05]  /*22f0*/  ISETP.NE.AND.EX P1, PT, RZ, UR5, PT, P1 ;  /* 0x00000005ff007c0c */ /* 0x000fca000bf25310 */
[----:B01----:R-:W0:Y:S08]  /*2300*/  LDC.64 R200, c[0x0][0x3a8] ;  /* 0x0000ea00ffc87b82 */ /* 0x003e300000000a00 */
[----:B------:R-:W1:Y:S01]  /*2310*/  @P1 LDC.64 R202, c[0x0][0x3a0] ;  /* 0x0000e800ffca1b82 */ /* 0x000e620000000a00 */
[----:B--2---:R-:W-:-:S05]  /*2320*/  @P0 IMAD.WIDE.U32 R204, R162, 0x10, R204 ;  /* 0x00000010a2cc0825 */ /* 0x004fca00078e00cc */
[----:B------:R-:W2:Y:S01]  /*2330*/  @P0 LDG.E.128 R4, desc[UR6][R204.64] ;  /* 0x00000006cc040981 */ /* 0x000ea2000c1e1d00 */
[----:B-1----:R-:W-:-:S05]  /*2340*/  @P1 IMAD.WIDE.U32 R202, R89, 0x10, R202 ;  /* 0x0000001059ca1825 */ /* 0x002fca00078e00ca */
[----:B------:R-:W3:Y:S01]  /*2350*/  @P1 LDG.E.128 R16, desc[UR6][R202.64] ;  /* 0x00000006ca101981 */ /* 0x000ee2000c1e1d00 */
[C---:B------:R-:W-:Y:S02]  /*2360*/  ISETP.GT.AND P3, PT, R88.reuse, RZ, P1 ;  /* 0x000000ff5800720c */ /* 0x040fe40000f64270 */
[----:B------:R-:W-:Y:S01]  /*2370*/  ISETP.GT.AND P2, PT, R88, RZ, PT ;  /* 0x000000ff5800720c */ /* 0x000fe20003f44270 */
[C---:B0-----:R-:W-:Y:S01]  /*2380*/  IMAD.WIDE.U32 R200, R89.reuse, 0x10, R200 ;  /* 0x0000001059c87825 */ /* 0x041fe200078e00c8 */
[----:B------:R-:W-:Y:S02]  /*2390*/  IADD3 R162, PT, PT, R162, 0x20, RZ ;  /* 0x00000020a2a27810 */ /* 0x000fe40007ffe0ff */
[----:B------:R-:W-:Y:S01]  /*23a0*/  IADD3 R89, PT, PT, R89, 0x20, RZ ;  /* 0x0000002059597810 */ /* 0x000fe20007ffe0ff */
[----:B--2---:R-:W-:Y:S01]  /*23b0*/  @!P1 FMUL.FTZ R199, R4, UR8 ;  /* 0x0000000804c79c20 */ /* 0x004fe20008410000 */
[----:B------:R-:W-:Y:S01]  /*23c0*/  @!P1 FMUL.FTZ R198, R5, UR8 ;  /* 0x0000000805c69c20 */ /* 0x000fe20008410000 */
[----:B------:R-:W-:Y:S01]  /*23d0*/  @!P1 FMUL.FTZ R164, R6, UR8 ;  /* 0x0000000806a49c20 */ /* 0x000fe20008410000 */
[----:B------:R-:W-:-:S03]  /*23e0*/  @!P1 FMUL.FTZ R165, R7, UR8 ;  /* 0x0000000807a59c20 */ /* 0x000fc60008410000 */
[----:B---3--:R-:W-:Y:S01]  /*23f0*/  @P3 FFMA.FTZ R16, R4, UR8, R16 ;  /* 0x0000000804103c23 */ /* 0x008fe20008010010 */
        /* <DEDUP_REMOVED lines=8> */
.L_x_70147:
[----:B------:R-:W-:Y:S05]  /*2480*/  BSYNC.RECONVERGENT B0 ;  /* 0x0000000000007941 */ /* 0x000fea0003800200 */
.L_x_70146:
[----:B------:R-:W-:Y:S01]  /*2490*/  ISETP.GE.U32.AND P1, PT, R136, 0x80, PT ;  /* 0x000000808800780c */ /* 0x000fe20003f26070 */
[----:B------:R-:W-:Y:S01]  /*24a0*/  BSSY.RECONVERGENT B0, `(.L_x_70148) ;  /* 0x000001f000007945 */ /* 0x000fe20003800200 */
[----:B------:R-:W-:-:S11]  /*24b0*/  LOP3.LUT R146, R146, 0xff7fffff, RZ, 0xc0, !PT ;  /* 0xff7fffff92927812 */ /* 0x000fd600078ec0ff */
[----:B------:R-:W-:Y:S01]  /*24c0*/  @P1 LOP3.LUT R146, R146, 0x800000, RZ, 0xfc, !PT ;  /* 0x0080000092921812 */ /* 0x000fe200078efcff */
[----:B------:R-:W-:Y:S06]  /*24d0*/  @!P1 BRA `(.L_x_70149) ;  /* 0x00000000006c9947 */ /* 0x000fec0003800000 */
[----:B------:R-:W-:Y:S01]  /*24e0*/  ISETP.NE.U32.AND P1, PT, RZ, UR4, PT ;  /* 0x00000004ff007c0c */ /* 0x000fe2000bf25070 */
[----:B------:R-:W3:Y:S03]  /*24f0*/  @P0 LDC.64 R164, c[0x0][0x390] ;  /* 0x0000e400ffa40b82 */ /* 0x000ee60000000a00 */
[----:B------:R-:W-:-:S05]  /*2500*/  ISETP.NE.AND.EX P1, PT, RZ, UR5, PT, P1 ;  /* 0x00000005ff007c0c */ /* 0x000fca000bf25310 */
[----:B012---:R-:W0:Y:S08]  /*2510*/  LDC.64 R200, c[0x0][0x3a8] ;  /* 0x0000ea00ffc87b82 */ /* 0x007e300000000a00 */
[----:B------:R-:W1:Y:S01]  /*2520*/  @P1 LDC.64 R202, c[0x0][0x3a0] ;  /* 0x0000e800ffca1b82 */ /* 0x000e620000000a00 */
[----:B---3--:R-:W-:-:S05]  /*2530*/  @P0 IMAD.WIDE.U32 R164, R162, 0x10, R164 ;  /* 0x00000010a2a40825 */ /* 0x008fca00078e00a4 */
[----:B------:R-:W2:Y:S01]  /*2540*/  @P0 LDG.E.128 R4, desc[UR6][R164.64] ;  /* 0x00000006a4040981 */ /* 0x000ea2000c1e1d00 */
[----:B-1----:R-:W-:-:S05]  /*2550*/  @P1 IMAD.WIDE.U32 R202, R89, 0x10, R202 ;  /* 0x0000001059ca1825 */ /* 0x002fca00078e00ca */
[----:B------:R-:W3:Y:S01]  /*2560*/  @P1 LDG.E.128 R20, desc[UR6][R202.64] ;  /* 0x00000006ca141981 */ /* 0x000ee2000c1e1d00 */
[----:B------:R-:W-:Y:S01]  /*2570*/  ISETP.GT.AND P2, PT, R88, RZ, P1 ;  /* 0x000000ff5800720c */ /* 0x000fe20000f44270 */
[C---:B0-----:R-:W-:Y:S01]  /*2580*/  IMAD.WIDE.U32 R200, R89.reuse, 0x10, R200 ;  /* 0x0000001059c87825 */ /* 0x041fe200078e00c8 */
[----:B------:R-:W-:Y:S02]  /*2590*/  IADD3 R162, PT, PT, R162, 0x20, RZ ;  /* 0x00000020a2a27810 */ /* 0x000fe40007ffe0ff */
[----:B------:R-:W-:Y:S01]  /*25a0*/  IADD3 R89, PT, PT, R89, 0x20, RZ ;  /* 0x0000002059597810 */ /* 0x000fe20007ffe0ff */
[----:B--2---:R-:W-:Y:S01]  /*25b0*/  @!P1 FMUL.FTZ R199, R4, UR8 ;  /* 0x0000000804c79c20 */ /* 0x004fe20008410000 */
[----:B------:R-:W-:Y:S01]  /*25c0*/  @!P1 FMUL.FTZ R198, R5, UR8 ;  /* 0x0000000805c69c20 */ /* 0x000fe20008410000 */
[----:B------:R-:W-:Y:S01]  /*25d0*/  @!P1 FMUL.FTZ R164, R6, UR8 ;  /* 0x0000000806a49c20 */ /* 0x000fe20008410000 */
[----:B------:R-:W-:-:S05]  /*25e0*/  @!P1 FMUL.FTZ R165, R7, UR8 ;  /* 0x0000000807a59c20 */ /* 0x000fca0008410000 */
[----:B---3--:R-:W-:Y:S01]  /*25f0*/  @P2 FFMA.FTZ R20, R4, UR8, R20 ;  /* 0x0000000804142c23 */ /* 0x008fe20008010014 */
[----:B------:R-:W-:Y:S01]  /*2600*/  @P2 FFMA.FTZ R21, R5, UR8, R21 ;  /* 0x0000000805152c23 */ /* 0x000fe20008010015 */
[----:B------:R-:W-:Y:S01]  /*2610*/  @P2 FFMA.FTZ R22, R6, UR8, R22 ;  /* 0x0000000806162c23 */ /* 0x000fe20008010016 */
[----:B------:R-:W-:Y:S01]  /*2620*/  @P2 FFMA.FTZ R23, R7, UR8, R23 ;  /* 0x0000000807172c23 */ /* 0x000fe20008010017 */
[----:B------:R-:W-:-:S04]  /*2630*/  ISETP.GT.AND P2, PT, R88, RZ, PT ;  /* 0x000000ff5800720c */ /* 0x000fc80003f44270 */
[----:B------:R-:W-:Y:S02]  /*2640*/  @!P1 FSEL R20, R199, RZ, P2 ;  /* 0x000000ffc7149208 */ /* 0x000fe40001000000 */
[----:B------:R-:W-:Y:S02]  /*2650*/  @!P1 FSEL R21, R198, RZ, P2 ;  /* 0x000000ffc6159208 */ /* 0x000fe40001000000 */
[----:B------:R-:W-:Y:S02]  /*2660*/  @!P1 FSEL R22, R164, RZ, P2 ;  /* 0x000000ffa4169208 */ /* 0x000fe40001000000 */
[----:B------:R-:W-:-:S05]  /*2670*/  @!P1 FSEL R23, R165, RZ, P2 ;  /* 0x000000ffa5179208 */ /* 0x000fca0001000000 */
[----:B------:R3:W-:Y:S02]  /*2680*/  STG.E.128 desc[UR6][R200.64], R20 ;  /* 0x00000014c8007986 */ /* 0x0007e4000c101d06 */
.L_x_70149:
[----:B------:R-:W-:Y:S05]  /*2690*/  BSYNC.RECONVERGENT B0 ;  /* 0x0000000000007941 */ /* 0x000fea0003800200 */
.L_x_70148:
        /* <DEDUP_REMOVED lines=8> */
[----:B0123--:R-:W0:Y:S01]  /*2720*/  @P1 LDC.64 R200, c[0x0][0x3a0] ;  /* 0x0000e800ffc81b82 */ /* 0x00fe220000000a00 */
[----:B----4-:R-:W-:-:S05]  /*2730*/  @P0 IMAD.WIDE.U32 R202, R162, 0x10, R202 ;  /* 0x00000010a2ca0825 */ /* 0x010fca00078e00ca */
[----:B------:R-:W2:Y:S01]  /*2740*/  @P0 LDG.E.128 R4, desc[UR6][R202.64] ;  /* 0x00000006ca040981 */ /* 0x000ea2000c1e1d00 */
[----:B0-----:R-:W-:-:S05]  /*2750*/  @P1 IMAD.WIDE.U32 R200, R89, 0x10, R200 ;  /* 0x0000001059c81825 */ /* 0x001fca00078e00c8 */
[----:B------:R-:W3:Y:S01]  /*2760*/  @P1 LDG.E.128 R24, desc[UR6][R200.64] ;  /* 0x00000006c8181981 */ /* 0x000ee2000c1e1d00 */
[----:B------:R-:W-:Y:S02]  /*2770*/  ISETP.GT.AND P2, PT, R88, RZ, P1 ;  /* 0x000000ff5800720c */ /* 0x000fe40000f44270 */
[----:B------:R-:W-:Y:S01]  /*2780*/  IADD3 R162, PT, PT, R162, 0x20, RZ ;  /* 0x00000020a2a27810 */ /* 0x000fe20007ffe0ff */
[----:B--2---:R-:W-:Y:S01]  /*2790*/  @!P1 FMUL.FTZ R164, R6, UR8 ;  /* 0x0000000806a49c20 */ /* 0x004fe20008410000 */
[----:B------:R-:W-:-:S09]  /*27a0*/  @!P1 FMUL.FTZ R165, R7, UR8 ;  /* 0x0000000807a59c20 */ /* 0x000fd20008410000 */
[----:B---3--:R-:W-:Y:S01]  /*27b0*/  @P2 FFMA.FTZ R24, R4, UR8, R24 ;  /* 0x0000000804182c23 */ /* 0x008fe20008010018 */
[----:B------:R-:W-:Y:S01]  /*27c0*/  @P2 FFMA.FTZ R25, R5, UR8, R25 ;  /* 0x0000000805192c23 */ /* 0x000fe20008010019 */
[----:B------:R-:W-:Y:S01]  /*27d0*/  @P2 FFMA.FTZ R26, R6, UR8, R26 ;  /* 0x00000008061a2c23 */ /* 0x000fe2000801001a */
[----:B------:R-:W-:Y:S01]  /*27e0*/  @P2 FFMA.FTZ R27, R7, UR8, R27 ;  /* 0x00000008071b2c23 */ /* 0x000fe2000801001b */
[----:B------:R-:W-:-:S04]  /*27f0*/  ISETP.GT.AND P2, PT, R88, RZ, PT ;  /* 0x000000ff5800720c */ /* 0x000fc80003f44270 */
[----:B------:R-:W-:Y:S02]  /*2800*/  @!P1 FSEL R26, R164, RZ, P2 ;  /* 0x000000ffa41a9208 */ /* 0x000fe40001000000 */
[----:B------:R-:W-:Y:S02]  /*2810*/  @!P1 FSEL R27, R165, RZ, P2 ;  /* 0x000000ffa51b9208 */ /* 0x000fe40001000000 */
[----:B------:R-:W0:Y:S01]  /*2820*/  LDC.64 R164, c[0x0][0x3a8] ;  /* 0x0000ea00ffa47b82 */ /* 0x000e220000000a00 */
[----:B------:R-:W-:Y:S01]  /*2830*/  @!P1 FMUL.FTZ R199, R4, UR8 ;  /* 0x0000000804c79c20 */ /* 0x000fe20008410000 */
[----:B------:R-:W-:-:S04]  /*2840*/  @!P1 FMUL.FTZ R198, R5, UR8 ;  /* 0x0000000805c69c20 */ /* 0x000fc80008410000 */
[----:B------:R-:W-:Y:S02]  /*2850*/  @!P1 FSEL R24, R199, RZ, P2 ;  /* 0x000000ffc7189208 */ /* 0x000fe40001000000 */
[----:B------:R-:W-:Y:S01]  /*2860*/  @!P1 FSEL R25, R198, RZ, P2 ;  /* 0x000000ffc6199208 */ /* 0x000fe20001000000 */
[----:B0-----:R-:W-:-:S05]  /*2870*/  IMAD.WIDE.U32 R164, R89, 0x10, R164 ;  /* 0x0000001059a47825 */ /* 0x001fca00078e00a4 */
[----:B------:R4:W-:Y:S01]  /*2880*/  STG.E.128 desc[UR6][R164.64], R24 ;  /* 0x00000018a4007986 */ /* 0x0009e2000c101d06 */
[----:B------:R-:W-:-:S07]  /*2890*/  IADD3 R89, PT, PT, R89, 0x20, RZ ;  /* 0x0000002059597810 */ /* 0x000fce0007ffe0ff */
.L_x_70151:
[----:B------:R-:W-:Y:S05]  /*28a0*/  BSYNC.RECONVERGENT B0 ;  /* 0x0000000000007941 */ /* 0x000fea0003800200 */
.L_x_70150:
        /* <DEDUP_REMOVED lines=32> */
.L_x_70153:
[----:B------:R-:W-:Y:S05]  /*2ab0*/  BSYNC.RECONVERGENT B0 ;  /* 0x0000000000007941 */ /* 0x000fea0003800200 */
.L_x_70152:
        /* <DEDUP_REMOVED lines=32> */
.L_x_70155:
[----:B------:R-:W-:Y:S05]  /*2cc0*/  BSYNC.RECONVERGENT B0 ;  /* 0x0000000000007941 */ /* 0x000fea0003800200 */
.L_x_70154:
        /* <DEDUP_REMOVED lines=32> */
.L_x_70157:
[----:B------:R-:W-:Y:S05]  /*2ed0*/  BSYNC.RECONVERGENT B0 ;  /* 0x0000000000007941 */ /* 0x000fea0003800200 */
.L_x_70156:
        /* <DEDUP_REMOVED lines=32> */
.L_x_70159:
[----:B------:R-:W-:Y:S05]  /*30e0*/  BSYNC.RECONVERGENT B0 ;  /* 0x0000000000007941 */ /* 0x000fea0003800200 */
.L_x_70158:
        /* <DEDUP_REMOVED lines=32> */
.L_x_70161:
[----:B------:R-:W-:Y:S05]  /*32f0*/  BSYNC.RECONVERGENT B0 ;  /* 0x0000000000007941 */ /* 0x000fea0003800200 */
.L_x_70160:
        /* <DEDUP_REMOVED lines=32> */
.L_x_70163:
[----:B------:R-:W-:Y:S05]  /*3500*/  BSYNC.RECONVERGENT B0 ;  /* 0x0000000000007941 */ /* 0x000fea0003800200 */
.L_x_70162:
        /* <DEDUP_REMOVED lines=32> */
.L_x_70165:
[----:B------:R-:W-:Y:S05]  /*3710*/  BSYNC.RECONVERGENT B0 ;  /* 0x0000000000007941 */ /* 0x000fea0003800200 */
.L_x_70164:
        /* <DEDUP_REMOVED lines=32> */
.L_x_70167:
[----:B------:R-:W-:Y:S05]  /*3920*/  BSYNC.RECONVERGENT B0 ;  /* 0x0000000000007941 */ /* 0x000fea0003800200 */
.L_x_70166:
        /* <DEDUP_REMOVED lines=32> */
.L_x_70169:
[----:B------:R-:W-:Y:S05]  /*3b30*/  BSYNC.RECONVERGENT B0 ;  /* 0x0000000000007941 */ /* 0x000fea0003800200 */
.L_x_70168:
        /* <DEDUP_REMOVED lines=32> */
.L_x_70171:
[----:B------:R-:W-:Y:S05]  /*3d40*/  BSYNC.RECONVERGENT B0 ;  /* 0x0000000000007941 */ /* 0x000fea0003800200 */
.L_x_70170:
        /* <DEDUP_REMOVED lines=32> */
.L_x_70173:
[----:B------:R-:W-:Y:S05]  /*3f50*/  BSYNC.RECONVERGENT B0 ;  /* 0x0000000000007941 */ /* 0x000fea0003800200 */
.L_x_70172:
        /* <DEDUP_REMOVED lines=32> */
.L_x_70175:
[----:B------:R-:W-:Y:S05]  /*4160*/  BSYNC.RECONVERGENT B0 ;  /* 0x0000000000007941 */ /* 0x000fea0003800200 */
.L_x_70174:
        /* <DEDUP_REMOVED lines=32> */
.L_x_70177:
[----:B------:R-:W-:Y:S05]  /*4370*/  BSYNC.RECONVERGENT B0 ;  /* 0x0000000000007941 */ /* 0x000fea0003800200 */
.L_x_70176:
        /* <DEDUP_REMOVED lines=32> */
.L_x_70179:
[----:B------:R-:W-:Y:S05]  /*4580*/  BSYNC.RECONVERGENT B0 ;  /* 0x0000000000007941 */ /* 0x000fea0003800200 */
.L_x_70178:
[----:B------:R-:W-:Y:S01]  /*4590*/  ISETP.GE.U32.AND P1, PT, R136, 0x280, PT ;  /* 0x000002808800780c */ /* 0x000fe20003f26070 */
[----:B------:R-:W-:Y:S01]  /*45a0*/  BSSY.RECONVERGENT B0, `(.L_x_70180) ;  /* 0x000001d000007945 */ /* 0x000fe20003800200 */
[----:B------:R-:W-:-:S11]  /*45b0*/  LOP3.LUT R146, R146, 0xffffbfff, RZ, 0xc0, !PT ;  /* 0xffffbfff92927812 */ /* 0x000fd600078ec0ff */
[----:B------:R-:W-:Y:S01]  /*45c0*/  @P1 LOP3.LUT R146, R146, 0x4000, RZ, 0xfc, !PT ;  /* 0x0000400092921812 */ /* 0x000fe200078efcff */
[----:B------:R-:W-:Y:S06]  /*45d0*/  @!P1 BRA `(.L_x_70181) ;  /* 0x0000000000649947 */ /* 0x000fec0003800000 */
[----:B------:R-:W0:Y:S02]  /*45e0*/  @P0 LDC.64 R84, c[0x0][0x390] ;  /* 0x0000e400ff540b82 */ /* 0x000e240000000a00 */
[----:B0---4-:R-:W-:-:S05]  /*45f0*/  @P0 IMAD.WIDE.U32 R164, R162, 0x10, R84 ;  /* 0x00000010a2a40825 */ /* 0x011fca00078e0054 */
[----:B------:R-:W4:Y:S01]  /*4600*/  @P0 LDG.E.128 R4, desc[UR6][R164.64] ;  /* 0x00000006a4040981 */ /* 0x000f22000c1e1d00 */
[----:B------:R-:W-:-:S04]  /*4610*/  ISETP.NE.U32.AND P0, PT, RZ, UR4, PT ;  /* 0x00000004ff007c0c */ /* 0x000fc8000bf05070 */
[----:B------:R-:W-:-:S13]  /*4620*/  ISETP.NE.AND.EX P0, PT, RZ, UR5, PT, P0 ;  /* 0x00000005ff007c0c */ /* 0x000fda000bf05300 */
[----:B------:R-:W1:Y:S02]  /*4630*/  @P0 LDC.64 R84, c[0x0][0x3a0] ;  /* 0x0000e800ff540b82 */ /* 0x000e640000000a00 */
[----:B-123--:R-:W-:-:S05]  /*4640*/  @P0 IMAD.WIDE.U32 R200, R89, 0x10, R84 ;  /* 0x0000001059c80825 */ /* 0x00efca00078e0054 */
[----:B------:R-:W2:Y:S01]  /*4650*/  @P0 LDG.E.128 R84, desc[UR6][R200.64] ;  /* 0x00000006c8540981 */ /* 0x000ea2000c1e1d00 */
[----:B------:R-:W-:Y:S01]  /*4660*/  ISETP.GT.AND P1, PT, R88, RZ, P0 ;  /* 0x000000ff5800720c */ /* 0x000fe20000724270 */
[----:B----4-:R-:W-:Y:S01]  /*4670*/  @!P0 FMUL.FTZ R164, R6, UR8 ;  /* 0x0000000806a48c20 */ /* 0x010fe20008410000 */
[----:B------:R-:W-:Y:S01]  /*4680*/  @!P0 FMUL.FTZ R165, R7, UR8 ;  /* 0x0000000807a58c20 */ /* 0x000fe20008410000 */
[----:B------:R-:W-:Y:S01]  /*4690*/  @!P0 FMUL.FTZ R198, R4, UR8 ;  /* 0x0000000804c68c20 */ /* 0x000fe20008410000 */
[----:B------:R-:W-:-:S09]  /*46a0*/  @!P0 FMUL.FTZ R162, R5, UR8 ;  /* 0x0000000805a28c20 */ /* 0x000fd20008410000 */
[----:B--2---:R-:W-:Y:S01]  /*46b0*/  @P1 FFMA.FTZ R84, R4, UR8, R84 ;  /* 0x0000000804541c23 */ /* 0x004fe20008010054 */
[----:B------:R-:W-:Y:S01]  /*46c0*/  @P1 FFMA.FTZ R85, R5, UR8, R85 ;  /* 0x0000000805551c23 */ /* 0x000fe20008010055 */
[----:B------:R-:W-:Y:S01]  /*46d0*/  @P1 FFMA.FTZ R86, R6, UR8, R86 ;  /* 0x0000000806561c23 */ /* 0x000fe20008010056 */
[----:B------:R-:W-:Y:S01]  /*46e0*/  @P1 FFMA.FTZ R87, R7, UR8, R87 ;  /* 0x0000000807571c23 */ /* 0x000fe20008010057 */
[----:B------:R-:W-:-:S04]  /*46f0*/  ISETP.GT.AND P1, PT, R88, RZ, PT ;  /* 0x000000ff5800720c */ /* 0x000fc80003f24270 */
[----:B------:R-:W-:Y:S02]  /*4700*/  @!P0 FSEL R86, R164, RZ, P1 ;  /* 0x000000ffa4568208 */ /* 0x000fe40000800000 */
[----:B------:R-:W-:Y:S02]  /*4710*/  @!P0 FSEL R87, R165, RZ, P1 ;  /* 0x000000ffa5578208 */ /* 0x000fe40000800000 */
[----:B------:R-:W0:Y:S01]  /*4720*/  LDC.64 R164, c[0x0][0x3a8] ;  /* 0x0000ea00ffa47b82 */ /* 0x000e220000000a00 */
[----:B------:R-:W-:Y:S02]  /*4730*/  @!P0 FSEL R84, R198, RZ, P1 ;  /* 0x000000ffc6548208 */ /* 0x000fe40000800000 */
[----:B------:R-:W-:Y:S01]  /*4740*/  @!P0 FSEL R85, R162, RZ, P1 ;  /* 0x000000ffa2558208 */ /* 0x000fe20000800000 */
[----:B0-----:R-:W-:-:S05]  /*4750*/  IMAD.WIDE.U32 R164, R89, 0x10, R164 ;  /* 0x0000001059a47825 */ /* 0x001fca00078e00a4 */
[----:B------:R0:W-:Y:S02]  /*4760*/  STG.E.128 desc[UR6][R164.64], R84 ;  /* 0x00000054a4007986 */ /* 0x0001e4000c101d06 */
.L_x_70181:
[----:B------:R-:W-:Y:S05]  /*4770*/  BSYNC.RECONVERGENT B0 ;  /* 0x0000000000007941 */ /* 0x000fea0003800200 */
.L_x_70180:
        /* <DEDUP_REMOVED lines=12> */
[----:B------:R-:W-:-:S04]  /*4840*/  LOP3.LUT R146, R146, 0xfffffffe, RZ, 0xc0, !PT ;  /* 0xfffffffe92927812 */ /* 0x000fc800078ec0ff */
[----:B------:R-:W-:-:S05]  /*4850*/  FSEL R89, R88, RZ, P5 ;  /* 0x000000ff58597208 */ /* 0x000fca0002800000 */
[----:B------:R-:W-:Y:S02]  /*4860*/  FADD.FTZ R88, R12, R89 ;  /* 0x000000590c587221 */ /* 0x000fe40000010000 */
[----:B------:R-:W-:Y:S02]  /*4870*/  @P6 LOP3.LUT R146, R146, 0x1, RZ, 0xfc, !PT ;  /* 0x0000000192926812 */ /* 0x000fe400078efcff */
[----:B0---4-:R-:W-:Y:S02]  /*4880*/  FADD.FTZ R165, R13, R88 ;  /* 0x000000580da57221 */ /* 0x011fe40000010000 */
[----:B------:R-:W-:Y:S02]  /*4890*/  LOP3.LUT R146, R146, 0xfffffffd, RZ, 0xc0, !PT ;  /* 0xfffffffd92927812 */ /* 0x000fe400078ec0ff */
        /* <DEDUP_REMOVED lines=112> */
[----:B-1----:R-:W-:Y:S02]  /*4fa0*/  LOP3.LUT P6, RZ, R198, 0x1f, RZ, 0xc0, !PT ;  /* 0x0000001fc6ff7812 */ /* 0x002fe400078cc0ff */
[----:B------:R-:W-:-:S11]  /*4fb0*/  LOP3.LUT R146, R146, 0xfff7ffff, RZ, 0xc0, !PT ;  /* 0xfff7ffff92927812 */ /* 0x000fd600078ec0ff */
[----:B------:R-:W-:Y:S01]  /*4fc0*/  @P6 LOP3.LUT R146, R146, 0x80000, RZ, 0xfc, !PT ;  /* 0x0008000092926812 */ /* 0x000fe200078efcff */
[----:B------:R-:W-:Y:S06]  /*4fd0*/  BRA.DIV UR11, `(.L_x_70182) ;  /* 0x000000320b587947 */ /* 0x000fec000b800000 */
[----:B------:R-:W2:Y:S01]  /*4fe0*/  SHFL.BFLY PT, R88, R89, 0x1, 0x1f ;  /* 0x0c201f0059587f89 */ /* 0x000ea200000e0000 */
[----:B------:R-:W0:Y:S01]  /*4ff0*/  LDC R162, c[0x0][0x400] ;  /* 0x00010000ffa27b82 */ /* 0x000e220000000800 */
[----:B------:R-:W-:Y:S01]  /*5000*/  LOP3.LUT P6, RZ, R146, 0x2, RZ, 0xc0, !PT ;  /* 0x0000000292ff7812 */ /* 0x000fe200078cc0ff */
[----:B--23--:R-:W-:-:S05]  /*5010*/  FADD.FTZ R201, R89, R88 ;  /* 0x0000005859c97221 */ /* 0x00cfca0000010000 */
        /* <DEDUP_REMOVED lines=14> */
[----:B------:R-:W-:Y:S01]  /*5100*/  FFMA.FTZ R88, R89, R89, R88 ;  /* 0x0000005959587223 */ /* 0x000fe20000010058 */
[----:B------:R-:W-:-:S03]  /*5110*/  FADD.FTZ R89, R11, -R199 ;  /* 0x800000c70b597221 */ /* 0x000fc60000010000 */
[----:B------:R-:W-:Y:S01]  /*5120*/  FFMA.FTZ R88, R165, R165, R88 ;  /* 0x000000a5a5587223 */ /* 0x000fe20000010058 */
[----:B------:R-:W-:-:S03]  /*5130*/  FADD.FTZ R165, R13, -R199 ;  /* 0x800000c70da57221 */ /* 0x000fc60000010000 */
[----:B------:R-:W-:-:S05]  /*5140*/  FFMA.FTZ R88, R89, R89, R88 ;  /* 0x0000005959587223 */ /* 0x000fca0000010058 */
[----:B------:R-:W-:Y:S01]  /*5150*/  FSEL R89, R88, RZ, P5 ;  /* 0x000000ff58597208 */ /* 0x000fe20002800000 */
[----:B------:R-:W-:-:S04]  /*5160*/  FADD.FTZ R88, R12, -R199 ;  /* 0x800000c70c587221 */ /* 0x000fc80000010000 */
[----:B------:R-:W-:-:S04]  /*5170*/  FFMA.FTZ R88, R88, R88, R89 ;  /* 0x0000005858587223 */ /* 0x000fc80000010059 */
        /* <DEDUP_REMOVED lines=170> */
.L_x_70235:
        /* <DEDUP_REMOVED lines=26> */
[----:B------:R-:W1:Y:S01]  /*5dc0*/  LDC.64 R212, c[0x0][0x428] ;  /* 0x00010a00ffd47b82 */ /* 0x000e620000000a00 */
[--C-:B------:R-:W-:Y:S01]  /*5dd0*/  FADD.FTZ R203, R8, -R164.reuse ;  /* 0x800000a408cb7221 */ /* 0x100fe20000010000 */
[--C-:B------:R-:W-:Y:S01]  /*5de0*/  FADD.FTZ R211, R9, -R164.reuse ;  /* 0x800000a409d37221 */ /* 0x100fe20000010000 */
[--C-:B------:R-:W-:Y:S01]  /*5df0*/  FADD.FTZ R207, R10, -R164.reuse ;  /* 0x800000a40acf7221 */ /* 0x100fe20000010000 */
[----:B------:R-:W-:Y:S01]  /*5e00*/  FADD.FTZ R205, R11, -R164 ;  /* 0x800000a40bcd7221 */ /* 0x000fe20000010000 */
[----:B------:R-:W-:Y:S02]  /*5e10*/  HADD2.F32 R201, -RZ, R148.H0_H0 ;  /* 0x20000094ffc97230 */ /* 0x000fe40000004100 */
[C---:B------:R-:W-:Y:S01]  /*5e20*/  FMUL.FTZ R203, R162.reuse, R203 ;  /* 0x000000cba2cb7220 */ /* 0x040fe20000410000 */
[----:B------:R-:W-:Y:S02]  /*5e30*/  HADD2.F32 R88, -RZ, R2.H0_H0 ;  /* 0x20000002ff587230 */ /* 0x000fe40000004100 */
[----:B------:R-:W-:Y:S01]  /*5e40*/  FMUL.FTZ R206, R162, R211 ;  /* 0x000000d3a2ce7220 */ /* 0x000fe20000410000 */
[----:B0-----:R-:W-:-:S02]  /*5e50*/  HADD2.F32 R204, -RZ, R149.H0_H0 ;  /* 0x20000095ffcc7230 */ /* 0x001fc40000004100 */
        /* <DEDUP_REMOVED lines=11> */
[C---:B-1----:R-:W-:Y:S01]  /*5f10*/  IMAD.WIDE.U32 R212, R165.reuse, 0x10, R212 ;  /* 0x00000010a5d47825 */ /* 0x042fe200078e00d4 */
[----:B------:R-:W-:-:S04]  /*5f20*/  IADD3 R165, PT, PT, R165, 0x20, RZ ;  /* 0x00000020a5a57810 */ /* 0x000fc80007ffe0ff */
[----:B------:R1:W-:Y:S03]  /*5f30*/  STG.E.128 desc[UR6][R212.64], R88 ;  /* 0x00000058d4007986 */ /* 0x0003e6000c101d06 */
.L_x_70186:
[----:B------:R-:W-:Y:S05]  /*5f40*/  BSYNC.RECONVERGENT B1 ;  /* 0x0000000000017941 */ /* 0x000fea0003800200 */
.L_x_70185:
[----:B------:R-:W-:Y:S01]  /*5f50*/  LOP3.LUT P0, RZ, R146, 0x200000, RZ, 0xc0, !PT ;  /* 0x0020000092ff7812 */ /* 0x000fe2000780c0ff */
[----:B------:R-:W-:-:S12]  /*5f60*/  BSSY.RECONVERGENT B1, `(.L_x_70187) ;  /* 0x000001a000017945 */ /* 0x000fd80003800200 */
[----:B------:R-:W-:Y:S05]  /*5f70*/  @!P0 BRA `(.L_x_70188) ;  /* 0x0000000000608947 */ /* 0x000fea0003800000 */
[----:B-1----:R-:W1:Y:S01]  /*5f80*/  LDC.64 R212, c[0x0][0x428] ;  /* 0x00010a00ffd47b82 */ /* 0x002e620000000a00 */
        /* <DEDUP_REMOVED lines=23> */
.L_x_70188:
[----:B------:R-:W-:Y:S05]  /*6100*/  BSYNC.RECONVERGENT B1 ;  /* 0x0000000000017941 */ /* 0x000fea0003800200 */
.L_x_70187:
[----:B------:R-:W-:Y:S01]  /*6110*/  LOP3.LUT P0, RZ, R146, 0x400000, RZ, 0xc0, !PT ;  /* 0x0040000092ff7812 */ /* 0x000fe2000780c0ff */
[----:B------:R-:W-:-:S12]  /*6120*/  BSSY.RECONVERGENT B1, `(.L_x_70189) ;  /* 0x000001a000017945 */ /* 0x000fd80003800200 */
[----:B------:R-:W-:Y:S05]  /*6130*/  @!P0 BRA `(.L_x_70190) ;  /* 0x0000000000608947 */ /* 0x000fea0003800000 */
[----:B-12---:R-:W1:Y:S01]  /*6140*/  LDC.64 R212, c[0x0][0x428] ;  /* 0x00010a00ffd47b82 */ /* 0x006e620000000a00 */
        /* <DEDUP_REMOVED lines=23> */
.L_x_70190:
[----:B------:R-:W-:Y:S05]  /*62c0*/  BSYNC.RECONVERGENT B1 ;  /* 0x0000000000017941 */ /* 0x000fea0003800200 */
.L_x_70189:
[----:B------:R-:W-:Y:S01]  /*62d0*/  LOP3.LUT P0, RZ, R146, 0x800000, RZ, 0xc0, !PT ;  /* 0x0080000092ff7812 */ /* 0x000fe2000780c0ff */
[----:B------:R-:W-:-:S12]  /*62e0*/  BSSY.RECONVERGENT B1, `(.L_x_70191) ;  /* 0x000001a000017945 */ /* 0x000fd80003800200 */
[----:B------:R-:W-:Y:S05]  /*62f0*/  @!P0 BRA `(.L_x_70192) ;  /* 0x0000000000608947 */ /* 0x000fea0003800000 */
[----:B-123--:R-:W1:Y:S01]  /*6300*/  LDC.64 R212, c[0x0][0x428] ;  /* 0x00010a00ffd47b82 */ /* 0x00ee620000000a00 */
        /* <DEDUP_REMOVED lines=23> */
.L_x_70192:
[----:B------:R-:W-:Y:S05]  /*6480*/  BSYNC.RECONVERGENT B1 ;  /* 0x0000000000017941 */ /* 0x000fea0003800200 */
.L_x_70191:
[----:B------:R-:W-:Y:S01]  /*6490*/  LOP3.LUT P0, RZ, R147, 0x2, RZ, 0xc0, !PT ;  /* 0x0000000293ff7812 */ /* 0x000fe2000780c0ff */
[----:B------:R-:W-:-:S12]  /*64a0*/  BSSY.RECONVERGENT B1, `(.L_x_70193) ;  /* 0x000001a000017945 */ /* 0x000fd80003800200 */
[----:B------:R-:W-:Y:S05]  /*64b0*/  @!P0 BRA `(.L_x_70194) ;  /* 0x0000000000608947 */ /* 0x000fea0003800000 */
[----:B-1234-:R-:W1:Y:S01]  /*64c0*/  LDC.64 R212, c[0x0][0x428] ;  /* 0x00010a00ffd47b82 */ /* 0x01ee620000000a00 */
        /* <DEDUP_REMOVED lines=23> */
.L_x_70194:
[----:B------:R-:W-:Y:S05]  /*6640*/  BSYNC.RECONVERGENT B1 ;  /* 0x0000000000017941 */ /* 0x000fea0003800200 */
.L_x_70193:
[----:B------:R-:W-:Y:S01]  /*6650*/  LOP3.LUT P0, RZ, R147, 0x1, RZ, 0xc0, !PT ;  /* 0x0000000193ff7812 */ /* 0x000fe2000780c0ff */
[----:B------:R-:W-:-:S12]  /*6660*/  BSSY.RECONVERGENT B1, `(.L_x_70195) ;  /* 0x000001a000017945 */ /* 0x000fd80003800200 */
[----:B------:R-:W-:Y:S05]  /*6670*/  @!P0 BRA `(.L_x_70196) ;  /* 0x0000000000608947 */ /* 0x000fea0003800000 */
[----:B01234-:R-:W0:Y:S01]  /*6680*/  LDC.64 R212, c[0x0][0x428] ;  /* 0x00010a00ffd47b82 */ /* 0x01fe220000000a00 */
        /* <DEDUP_REMOVED lines=23> */
.L_x_70196:
[----:B------:R-:W-:Y:S05]  /*6800*/  BSYNC.RECONVERGENT B1 ;  /* 0x0000000000017941 */ /* 0x000fea0003800200 */
.L_x_70195:
        /* <DEDUP_REMOVED lines=27> */
.L_x_70198:
[----:B------:R-:W-:Y:S05]  /*69c0*/  BSYNC.RECONVERGENT B1 ;  /* 0x0000000000017941 */ /* 0x000fea0003800200 */
.L_x_70197:
        /* <DEDUP_REMOVED lines=27> */
.L_x_70200:
[----:B------:R-:W-:Y:S05]  /*6b80*/  BSYNC.RECONVERGENT B1 ;  /* 0x0000000000017941 */ /* 0x000fea0003800200 */
.L_x_70199:
        /* <DEDUP_REMOVED lines=27> */
.L_x_70202:
[----:B------:R-:W-:Y:S05]  /*6d40*/  BSYNC.RECONVERGENT B1 ;  /* 0x0000000000017941 */ /* 0x000fea0003800200 */
.L_x_70201:
        /* <DEDUP_REMOVED lines=27> */
.L_x_70204:
[----:B------:R-:W-:Y:S05]  /*6f00*/  BSYNC.RECONVERGENT B1 ;  /* 0x0000000000017941 */ /* 0x000fea0003800200 */
.L_x_70203:
        /* <DEDUP_REMOVED lines=27> */
.L_x_70206:
[----:B------:R-:W-:Y:S05]  /*70c0*/  BSYNC.RECONVERGENT B1 ;  /* 0x0000000000017941 */ /* 0x000fea0003800200 */
.L_x_70205:
        /* <DEDUP_REMOVED lines=27> */
.L_x_70208:
[----:B------:R-:W-:Y:S05]  /*7280*/  BSYNC.RECONVERGENT B1 ;  /* 0x0000000000017941 */ /* 0x000fea0003800200 */
.L_x_70207:
        /* <DEDUP_REMOVED lines=27> */
.L_x_70210:
[----:B------:R-:W-:Y:S05]  /*7440*/  BSYNC.RECONVERGENT B1 ;  /* 0x0000000000017941 */ /* 0x000fea0003800200 */
.L_x_70209:
        /* <DEDUP_REMOVED lines=27> */
.L_x_70212:
[----:B------:R-:W-:Y:S05]  /*7600*/  BSYNC.RECONVERGENT B1 ;  /* 0x0000000000017941 */ /* 0x000fea0003800200 */
.L_x_70211:
        /* <DEDUP_REMOVED lines=27> */
.L_x_70214:
[----:B------:R-:W-:Y:S05]  /*77c0*/  BSYNC.RECONVERGENT B1 ;  /* 0x0000000000017941 */ /* 0x000fea0003800200 */
.L_x_70213:
[----:B------:R-:W-:Y:S01]  /*77d0*/  LOP3.LUT P0, RZ, R146, 0x40000, RZ, 0xc0, !PT ;  /* 0x0004000092ff7812 */ /* 0x000fe2000780c0ff */
[----:B------:R-:W-:-:S12]  /*77e0*/  BSSY.RECONVERGENT B1, `(.L_x_70215) ;  /* 0x000001e000017945 */ /* 0x000fd80003800200 */
[----:B------:R-:W-:Y:S05]  /*77f0*/  @!P0 BRA `(.L_x_70216) ;  /* 0x0000000000708947 */ /* 0x000fea0003800000 */
[----:B------:R-:W5:Y:S01]  /*7800*/  LDC.64 R210, c[0x0][0x428] ;  /* 0x00010a00ffd27b82 */ /* 0x000f620000000a00 */
[----:B------:R-:W-:Y:S01]  /*7810*/  SHF.R.U64 R202, R114, 0x10, R115 ;  /* 0x0000001072ca7819 */ /* 0x000fe20000001273 */
[--C-:B------:R-:W-:Y:S01]  /*7820*/  FADD.FTZ R205, R68, -R164.reuse ;  /* 0x800000a444cd7221 */ /* 0x100fe20000010000 */
[----:B0-----:R-:W-:Y:S01]  /*7830*/  SHF.R.U64 R204, R128, 0x10, R129 ;  /* 0x0000001080cc7819 */ /* 0x001fe20000001281 */
[--C-:B-1234-:R-:W-:Y:S01]  /*7840*/  FADD.FTZ R89, R69, -R164.reuse ;  /* 0x800000a445597221 */ /* 0x11efe20000010000 */
[----:B------:R-:W-:Y:S01]  /*7850*/  SHF.R.U32.HI R91, RZ, 0x10, R115 ;  /* 0x00000010ff5b7819 */ /* 0x000fe20000011673 */
[--C-:B------:R-:W-:Y:S01]  /*7860*/  FADD.FTZ R207, R70, -R164.reuse ;  /* 0x800000a446cf7221 */ /* 0x100fe20000010000 */
[----:B------:R-:W-:Y:S01]  /*7870*/  SHF.R.U32.HI R198, RZ, 0x10, R129 ;  /* 0x00000010ffc67819 */ /* 0x000fe20000011681 */
[----:B------:R-:W-:Y:S01]  /*7880*/  FADD.FTZ R199, R71, -R164 ;  /* 0x800000a447c77221 */ /* 0x000fe20000010000 */
[----:B------:R-:W-:Y:S02]  /*7890*/  HADD2.F32 R203, -RZ, R181.H0_H0 ;  /* 0x200000b5ffcb7230 */ /* 0x000fe40000004100 */
[----:B------:R-:W-:Y:S01]  /*78a0*/  FMUL.FTZ R205, R162, R205 ;  /* 0x000000cda2cd7220 */ /* 0x000fe20000410000 */
        /* <DEDUP_REMOVED lines=13> */
[C---:B-----5:R-:W-:Y:S01]  /*7980*/  IMAD.WIDE.U32 R210, R165.reuse, 0x10, R210 ;  /* 0x00000010a5d27825 */ /* 0x060fe200078e00d2 */
[----:B------:R-:W-:-:S03]  /*7990*/  IADD3 R165, PT, PT, R165, 0x20, RZ ;  /* 0x00000020a5a57810 */ /* 0x000fc60007ffe0ff */
[----:B------:R-:W-:-:S05]  /*79a0*/  FFMA.FTZ R91, R199, R91, R198 ;  /* 0x0000005bc75b7223 */ /* 0x000fca00000100c6 */
[----:B------:R0:W-:Y:S02]  /*79b0*/  STG.E.128 desc[UR6][R210.64], R88 ;  /* 0x00000058d2007986 */ /* 0x0001e4000c101d06 */
.L_x_70216:
[----:B------:R-:W-:Y:S05]  /*79c0*/  BSYNC.RECONVERGENT B1 ;  /* 0x0000000000017941 */ /* 0x000fea0003800200 */
.L_x_70215:
[----:B------:R-:W-:Y:S01]  /*79d0*/  LOP3.LUT P0, RZ, R146, 0x20000, RZ, 0xc0, !PT ;  /* 0x0002000092ff7812 */ /* 0x000fe2000780c0ff */
[----:B------:R-:W-:-:S12]  /*79e0*/  BSSY.RECONVERGENT B1, `(.L_x_70217) ;  /* 0x000001e000017945 */ /* 0x000fd80003800200 */
[----:B------:R-:W-:Y:S05]  /*79f0*/  @!P0 BRA `(.L_x_70218) ;  /* 0x0000000000708947 */ /* 0x000fea0003800000 */
[----:B0-----:R-:W0:Y:S01]  /*7a00*/  LDC.64 R210, c[0x0][0x428] ;  /* 0x00010a00ffd27b82 */ /* 0x001e220000000a00 */
[----:B------:R-:W-:Y:S01]  /*7a10*/  SHF.R.U64 R202, R116, 0x10, R117 ;  /* 0x0000001074ca7819 */ /* 0x000fe20000001275 */
[--C-:B------:R-:W-:Y:S01]  /*7a20*/  FADD.FTZ R205, R72, -R164.reuse ;  /* 0x800000a448cd7221 */ /* 0x100fe20000010000 */
[----:B------:R-:W-:Y:S01]  /*7a30*/  SHF.R.U64 R204, R130, 0x10, R131 ;  /* 0x0000001082cc7819 */ /* 0x000fe20000001283 */
        /* <DEDUP_REMOVED lines=24> */
.L_x_70218:
[----:B------:R-:W-:Y:S05]  /*7bc0*/  BSYNC.RECONVERGENT B1 ;  /* 0x0000000000017941 */ /* 0x000fea0003800200 */
.L_x_70217:
        /* <DEDUP_REMOVED lines=31> */
.L_x_70220:
[----:B------:R-:W-:Y:S05]  /*7dc0*/  BSYNC.RECONVERGENT B1 ;  /* 0x0000000000017941 */ /* 0x000fea0003800200 */
.L_x_70219:
        /* <DEDUP_REMOVED lines=31> */
.L_x_70222:
[----:B------:R-:W-:Y:S05]  /*7fc0*/  BSYNC.RECONVERGENT B1 ;  /* 0x0000000000017941 */ /* 0x000fea0003800200 */
.L_x_70221:
[----:B------:R-:W-:-:S13]  /*7fd0*/  LOP3.LUT P0, RZ, R146, 0x4000, RZ, 0xc0, !PT ;  /* 0x0000400092ff7812 */ /* 0x000fda000780c0ff */
        /* <DEDUP_REMOVED lines=11> */
[----:B0-----:R-:W-:-:S04]  /*8090*/  IMAD.WIDE.U32 R164, R165, 0x10, R88 ;  /* 0x00000010a5a47825 */ /* 0x001fc800078e0058 */
[----:B------:R-:W-:Y:S01]  /*80a0*/  FFMA.FTZ R89, R90, R142, R145 ;  /* 0x0000008e5a597223 */ /* 0x000fe20000010091 */
[----:B------:R-:W-:Y:S01]  /*80b0*/  FFMA.FTZ R88, R199, R141, R138 ;  /* 0x0000008dc7587223 */ /* 0x000fe2000001008a */
[----:B------:R-:W-:-:S05]  /*80c0*/  FFMA.FTZ R90, R162, R140, R139 ;  /* 0x0000008ca25a7223 */ /* 0x000fca000001008b */
[----:B------:R0:W-:Y:S02]  /*80d0*/  STG.E.128 desc[UR6][R164.64], R88 ;  /* 0x00000058a4007986 */ /* 0x0001e4000c101d06 */
.L_x_70184:
[----:B------:R-:W-:Y:S05]  /*80e0*/  BSYNC.RECONVERGENT B0 ;  /* 0x0000000000007941 */ /* 0x000fea0003800200 */
.L_x_70183:
[----:B01234-:R-:W0:Y:S02]  /*80f0*/  LDC.64 R88, c[0x0][0x380] ;  /* 0x0000e000ff587b82 */ /* 0x01fe240000000a00 */
[----:B0-----:R-:W-:-:S04]  /*8100*/  LEA R137, R88, R137, 0x2 ;  /* 0x0000008958897211 */ /* 0x001fc800078e10ff */
[----:B------:R-:W-:-:S13]  /*8110*/  ISETP.GE.AND P0, PT, R137, R89, PT ;  /* 0x000000598900720c */ /* 0x000fda0003f06270 */
[----:B------:R-:W-:Y:S05]  /*8120*/  @!P0 BRA `(.L_x_70223) ;  /* 0xffffff9c00048947 */ /* 0x000fea000383ffff */
[----:B------:R-:W-:Y:S05]  /*8130*/  EXIT ;  /* 0x000000000000794d */ /* 0x000fea0003800000 */
.L_x_70182:
[----:B--23--:R-:W-:Y:S01]  /*8140*/  HFMA2 R200, -RZ, RZ, 0, 5.9604644775390625e-08 ;  /* 0x00000001ffc87431 */ /* 0x00cfe200000001ff */
[----:B------:R-:W-:Y:S01]  /*8150*/  BSSY B0, `(.L_x_70224) ;  /* 0x0000007000007945 */ /* 0x000fe20003800000 */
[----:B------:R-:W-:Y:S02]  /*8160*/  MOV R205, R89 ;  /* 0x0000005900cd7202 */ /* 0x000fe40000000f00 */
[----:B------:R-:W-:Y:S02]  /*8170*/  MOV R165, 0x1f ;  /* 0x0000001f00a57802 */ /* 0x000fe40000000f00 */
[----:B------:R-:W-:-:S07]  /*8180*/  MOV R164, 0xffffffff ;  /* 0xffffffff00a47802 */ /* 0x000fce0000000f00 */
[----:B-----5:R-:W-:Y:S05]  /*8190*/  WARPSYNC.COLLECTIVE R164, `(.L_x_70225) ;  /* 0x00000000a4087348 */ /* 0x020fea0003c00000 */
[----:B------:R0:W1:Y:S02]  /*81a0*/  SHFL.BFLY P6, R88, R205, R200, R165 ;  /* 0x0c0000c8cd587389 */ /* 0x00006400000c00a5 */
[----:B01---5:R-:W-:Y:S05]  /*81b0*/  ENDCOLLECTIVE ;  /* 0x000000000000791b */ /* 0x023fea0003800000 */
.L_x_70225:
[----:B------:R-:W-:Y:S05]  /*81c0*/  BSYNC B0 ;  /* 0x0000000000007941 */ /* 0x000fea0003800000 */
.L_x_70224:
        /* <DEDUP_REMOVED lines=9> */
.L_x_70226:
[----:B------:R-:W-:Y:S02]  /*8260*/  HFMA2 R200, -RZ, RZ, 0, 2.384185791015625e-07 ;  /* 0x00000004ffc87431 */ /* 0x000fe400000001ff */
[----:B------:R-:W-:-:S05]  /*8270*/  FADD.FTZ R202, R201, R88 ;  /* 0x00000058c9ca7221 */ /* 0x000fca0000010000 */
[----:B------:R-:W-:-:S07]  /*8280*/  MOV R205, R202 ;  /* 0x000000ca00cd7202 */ /* 0x000fce0000000f00 */
[----:B------:R-:W-:Y:S05]  /*8290*/  WARPSYNC.COLLECTIVE R164, `(.L_x_70227) ;  /* 0x00000000a4087348 */ /* 0x000fea0003c00000 */
[----:B------:R0:W1:Y:S02]  /*82a0*/  SHFL.BFLY P6, R88, R205, R200, R165 ;  /* 0x0c0000c8cd587389 */ /* 0x00006400000c00a5 */
[----:B01----:R-:W-:Y:S05]  /*82b0*/  ENDCOLLECTIVE ;  /* 0x000000000000791b */ /* 0x003fea0003800000 */
.L_x_70227:
[----:B------:R-:W-:Y:S02]  /*82c0*/  HFMA2 R200, -RZ, RZ, 0, 4.76837158203125e-07 ;  /* 0x00000008ffc87431 */ /* 0x000fe400000001ff */
[----:B------:R-:W-:-:S05]  /*82d0*/  FADD.FTZ R203, R202, R88 ;  /* 0x00000058cacb7221 */ /* 0x000fca0000010000 */
[----:B------:R-:W-:-:S07]  /*82e0*/  MOV R205, R203 ;  /* 0x000000cb00cd7202 */ /* 0x000fce0000000f00 */
[----:B------:R-:W-:Y:S05]  /*82f0*/  WARPSYNC.COLLECTIVE R164, `(.L_x_70228) ;  /* 0x00000000a4087348 */ /* 0x000fea0003c00000 */
[----:B------:R0:W1:Y:S02]  /*8300*/  SHFL.BFLY P6, R88, R205, R200, R165 ;  /* 0x0c0000c8cd587389 */ /* 0x00006400000c00a5 */
[----:B01----:R-:W-:Y:S05]  /*8310*/  ENDCOLLECTIVE ;  /* 0x000000000000791b */ /* 0x003fea0003800000 */
.L_x_70228:
[----:B------:R-:W-:Y:S02]  /*8320*/  HFMA2 R200, -RZ, RZ, 0, 9.5367431640625e-07 ;  /* 0x00000010ffc87431 */ /* 0x000fe400000001ff */
[----:B------:R-:W-:-:S05]  /*8330*/  FADD.FTZ R204, R203, R88 ;  /* 0x00000058cbcc7221 */ /* 0x000fca0000010000 */
[----:B------:R-:W-:-:S07]  /*8340*/  MOV R205, R204 ;  /* 0x000000cc00cd7202 */ /* 0x000fce0000000f00 */
[----:B------:R-:W-:Y:S05]  /*8350*/  WARPSYNC.COLLECTIVE R164, `(.L_x_70229) ;  /* 0x00000000a4087348 */ /* 0x000fea0003c00000 */
[----:B------:R0:W1:Y:S02]  /*8360*/  SHFL.BFLY P6, R88, R205, R200, R165 ;  /* 0x0c0000c8cd587389 */ /* 0x00006400000c00a5 */
[----:B01----:R-:W-:Y:S05]  /*8370*/  ENDCOLLECTIVE ;  /* 0x000000000000791b */ /* 0x003fea0003800000 */
.L_x_70229:
[----:B------:R-:W-:Y:S02]  /*8380*/  HFMA2 R200, -RZ, RZ, 0, 5.9604644775390625e-08 ;  /* 0x00000001ffc87431 */ /* 0x000fe400000001ff */
[----:B------:R-:W-:Y:S01]  /*8390*/  FADD.FTZ R199, R204, R88 ;  /* 0x00000058ccc77221 */ /* 0x000fe20000010000 */
[----:B------:R-:W-:-:S03]  /*83a0*/  LOP3.LUT P6, RZ, R146, 0x2, RZ, 0xc0, !PT ;  /* 0x0000000292ff7812 */ /* 0x000fc600078cc0ff */
[----:B------:R-:W-:-:S04]  /*83b0*/  FMUL.FTZ R199, R199, R162 ;  /* 0x000000a2c7c77220 */ /* 0x000fc80000410000 */
[--C-:B------:R-:W-:Y:S01]  /*83c0*/  FADD.FTZ R88, R8, -R199.reuse ;  /* 0x800000c708587221 */ /* 0x100fe20000010000 */
[--C-:B------:R-:W-:Y:S01]  /*83d0*/  FADD.FTZ R89, R9, -R199.reuse ;  /* 0x800000c709597221 */ /* 0x100fe20000010000 */
[--C-:B------:R-:W-:Y:S01]  /*83e0*/  FADD.FTZ R201, R10, -R199.reuse ;  /* 0x800000c70ac97221 */ /* 0x100fe20000010000 */
[----:B------:R-:W-:Y:S01]  /*83f0*/  FADD.FTZ R165, R13, -R199 ;  /* 0x800000c70da57221 */ /* 0x000fe20000010000 */
[----:B------:R-:W-:-:S04]  /*8400*/  FFMA.FTZ R88, R88, R88, RZ ;  /* 0x0000005858587223 */ /* 0x000fc800000100ff */
[----:B------:R-:W-:Y:S01]  /*8410*/  FFMA.FTZ R88, R89, R89, R88 ;  /* 0x0000005959587223 */ /* 0x000fe20000010058 */
[----:B------:R-:W-:-:S03]  /*8420*/  FADD.FTZ R89, R11, -R199 ;  /* 0x800000c70b597221 */ /* 0x000fc60000010000 */
[----:B------:R-:W-:-:S04]  /*8430*/  FFMA.FTZ R88, R201, R201, R88 ;  /* 0x000000c9c9587223 */ /* 0x000fc80000010058 */
[----:B------:R-:W-:-:S05]  /*8440*/  FFMA.FTZ R88, R89, R89, R88 ;  /* 0x0000005959587223 */ /* 0x000fca0000010058 */
[----:B------:R-:W-:Y:S01]  /*8450*/  FSEL R89, R88, RZ, P5 ;  /* 0x000000ff58597208 */ /* 0x000fe20002800000 */
[----:B------:R-:W-:-:S04]  /*8460*/  FADD.FTZ R88, R12, -R199 ;  /* 0x800000c70c587221 */ /* 0x000fc80000010000 */
[----:B------:R-:W-:-:S04]  /*8470*/  FFMA.FTZ R88, R88, R88, R89 ;  /* 0x0000005858587223 */ /* 0x000fc80000010059 */
        /* <DEDUP_REMOVED lines=162> */
[----:B------:R-:W-:-:S04]  /*8ea0*/  MOV R165, 0x1f ;  /* 0x0000001f00a57802 */ /* 0x000fc80000000f00 */
[----:B------:R-:W-:-:S07]  /*8eb0*/  MOV R205, R89 ;  /* 0x0000005900cd7202 */ /* 0x000fce0000000f00 */
[----:B------:R-:W-:Y:S05]  /*8ec0*/  WARPSYNC.COLLECTIVE R164, `(.L_x_70230) ;  /* 0x00000000a4087348 */ /* 0x000fea0003c00000 */
[----:B------:R0:W1:Y:S02]  /*8ed0*/  SHFL.BFLY P6, R88, R205, R200, R165 ;  /* 0x0c0000c8cd587389 */ /* 0x00006400000c00a5 */
[----:B01----:R-:W-:Y:S05]  /*8ee0*/  ENDCOLLECTIVE ;  /* 0x000000000000791b */ /* 0x003fea0003800000 */
.L_x_70230:
[----:B------:R-:W-:Y:S02]  /*8ef0*/  HFMA2 R200, -RZ, RZ, 0, 1.1920928955078125e-07 ;  /* 0x00000002ffc87431 */ /* 0x000fe400000001ff */
[----:B------:R-:W-:-:S05]  /*8f00*/  FADD.FTZ R201, R89, R88 ;  /* 0x0000005859c97221 */ /* 0x000fca0000010000 */
[----:B------:R-:W-:-:S07]  /*8f10*/  MOV R205, R201 ;  /* 0x000000c900cd7202 */ /* 0x000fce0000000f00 */
[----:B------:R-:W-:Y:S05]  /*8f20*/  WARPSYNC.COLLECTIVE R164, `(.L_x_70231) ;  /* 0x00000000a4087348 */ /* 0x000fea0003c00000 */
[----:B------:R0:W1:Y:S02]  /*8f30*/  SHFL.BFLY P6, R88, R205, R200, R165 ;  /* 0x0c0000c8cd587389 */ /* 0x00006400000c00a5 */
[----:B01----:R-:W-:Y:S05]  /*8f40*/  ENDCOLLECTIVE ;  /* 0x000000000000791b */ /* 0x003fea0003800000 */
.L_x_70231:
[----:B------:R-:W-:Y:S02]  /*8f50*/  HFMA2 R200, -RZ, RZ, 0, 2.384185791015625e-07 ;  /* 0x00000004ffc87431 */ /* 0x000fe400000001ff */
[----:B------:R-:W-:-:S05]  /*8f60*/  FADD.FTZ R202, R201, R88 ;  /* 0x00000058c9ca7221 */ /* 0x000fca0000010000 */
[----:B------:R-:W-:-:S07]  /*8f70*/  MOV R205, R202 ;  /* 0x000000ca00cd7202 */ /* 0x000fce0000000f00 */
[----:B------:R-:W-:Y:S05]  /*8f80*/  WARPSYNC.COLLECTIVE R164, `(.L_x_70232) ;  /* 0x00000000a4087348 */ /* 0x000fea0003c00000 */
[----:B------:R0:W1:Y:S02]  /*8f90*/  SHFL.BFLY P6, R88, R205, R200, R165 ;  /* 0x0c0000c8cd587389 */ /* 0x00006400000c00a5 */
[----:B01----:R-:W-:Y:S05]  /*8fa0*/  ENDCOLLECTIVE ;  /* 0x000000000000791b */ /* 0x003fea0003800000 */
.L_x_70232:
[----:B------:R-:W-:Y:S02]  /*8fb0*/  HFMA2 R200, -RZ, RZ, 0, 4.76837158203125e-07 ;  /* 0x00000008ffc87431 */ /* 0x000fe400000001ff */
[----:B------:R-:W-:-:S05]  /*8fc0*/  FADD.FTZ R203, R202, R88 ;  /* 0x00000058cacb7221 */ /* 0x000fca0000010000 */
[----:B------:R-:W-:-:S07]  /*8fd0*/  MOV R205, R203 ;  /* 0x000000cb00cd7202 */ /* 0x000fce0000000f00 */
[----:B------:R-:W-:Y:S05]  /*8fe0*/  WARPSYNC.COLLECTIVE R164, `(.L_x_70233) ;  /* 0x00000000a4087348 */ /* 0x000fea0003c00000 */
[----:B------:R0:W1:Y:S02]  /*8ff0*/  SHFL.BFLY P6, R88, R205, R200, R165 ;  /* 0x0c0000c8cd587389 */ /* 0x00006400000c00a5 */
[----:B01----:R-:W-:Y:S05]  /*9000*/  ENDCOLLECTIVE ;  /* 0x000000000000791b */ /* 0x003fea0003800000 */
.L_x_70233:
[----:B------:R-:W-:Y:S02]  /*9010*/  HFMA2 R200, -RZ, RZ, 0, 9.5367431640625e-07 ;  /* 0x00000010ffc87431 */ /* 0x000fe400000001ff */
[----:B------:R-:W-:-:S05]  /*9020*/  FADD.FTZ R204, R203, R88 ;  /* 0x00000058cbcc7221 */ /* 0x000fca0000010000 */
[----:B------:R-:W-:-:S07]  /*9030*/  MOV R205, R204 ;  /* 0x000000cc00cd7202 */ /* 0x000fce0000000f00 */
[----:B------:R-:W-:Y:S05]  /*9040*/  WARPSYNC.COLLECTIVE R164, `(.L_x_70234) ;  /* 0x00000000a4087348 */ /* 0x000fea0003c00000 */
[----:B------:R0:W1:Y:S02]  /*9050*/  SHFL.BFLY P6, R88, R205, R200, R165 ;  /* 0x0c0000c8cd587389 */ /* 0x00006400000c00a5 */
[----:B01----:R-:W-:Y:S05]  /*9060*/  ENDCOLLECTIVE ;  /* 0x000000000000791b */ /* 0x003fea0003800000 */
.L_x_70234:
[----:B------:R-:W-:Y:S05]  /*9070*/  BRA `(.L_x_70235) ;  /* 0xffffffc800e87947 */ /* 0x000fea000383ffff */
.L_x_70236:
        /* <DEDUP_REMOVED lines=16> */
.L_x_88546:


//--------------------- .text._ZN10layer_norm13ln_fwd_kernelINS_13Kernel_traitsI6__halfffffjLj2560ELj1ELj4ELj1ELj16ENS_18Kernel_traits_baseILj2560ES2_ffffjLj128EEEEELb0ELb0ELb1ELb1EEEvNS_9FwdParamsE --------------------------
	.section	.text._ZN10layer_norm13ln_fwd_kernelINS_13Kernel_traitsI6__halfffffjLj2560ELj1ELj4ELj1ELj16ENS_18Kernel_traits_baseILj2560ES2_ffffjLj128EEEEELb0ELb0ELb1ELb1EEEvNS_9FwdParamsE,"ax",@progbits
	.align	128
        .global         _ZN10layer_norm13ln_fwd_kernelINS_13Kernel_traitsI6__halfffffjLj2560ELj1ELj4ELj1ELj16ENS_18Kernel_traits_baseILj2560ES2_ffffjLj128EEEEELb0ELb0ELb1ELb1EEEvNS_9FwdParamsE
        .type           _ZN10layer_norm13ln_fwd_kernelINS_13Kernel_traitsI6__halfffffjLj2560ELj1ELj4ELj1ELj16ENS_18Kernel_traits_baseILj2560ES2_ffffjLj128EEEEELb0ELb0ELb1ELb1EEEvNS_9FwdParamsE,@function
        .size           _ZN10layer_norm13ln_fwd_kernelINS_13Kernel_traitsI6__halfffffjLj2560ELj1ELj4ELj1ELj16ENS_18Kernel_traits_baseILj2560ES2_ffffjLj128EEEEELb0ELb0ELb1ELb1EEEvNS_9FwdParamsE,(.L_x_88547 - _ZN10layer_norm13ln_fwd_kernelINS_13Kernel_traitsI6__halfffffjLj2560ELj1ELj4ELj1ELj16ENS_18Kernel_traits_baseILj2560ES2_ffffjLj128EEEEELb0ELb0ELb1ELb1EEEvNS_9FwdParamsE)
        .other          _ZN10layer_norm13ln_fwd_kernelINS_13Kernel_traitsI6__halfffffjLj2560ELj1ELj4ELj1ELj16ENS_18Kernel_traits_baseILj2560ES2_ffffjLj128EEEEELb0ELb0ELb1ELb1EEEvNS_9FwdParamsE,@"STO_CUDA_ENTRY STV_DEFAULT"
_ZN10layer_norm13ln_fwd_kernelINS_13Kernel_traitsI6__halfffffjLj2560ELj1ELj4ELj1ELj16ENS_18Kernel_traits_baseILj2560ES2_ffffjLj128EEEEELb0ELb0ELb1ELb1EEEvNS_9FwdParamsE:
.text._ZN10layer_norm13ln_fwd_kernelINS_13Kernel_traitsI6__halfffffjLj2560ELj1ELj4ELj1ELj16ENS_18Kernel_traits_baseILj2560ES2_ffffjLj128EEEEELb0ELb0ELb1ELb1EEEvNS_9FwdParamsE:
        /* <DEDUP_REMOVED lines=57> */
.L_x_70237:
[----:B------:R-:W0:Y:S02]  /*0390*/  LDC.64 R2, c[0x0][0x3d0] ;  /* 0x0000f400ff027b82 */ /* 0x000e240000000a00 */
[----:B0-----:R-:W-:-:S05]  /*03a0*/  IMAD.WIDE.U32 R42, R0, 0x8, R2 ;  /* 0x00000008002a7825 */ /* 0x001fca00078e0002 */
        /* <DEDUP_REMOVED lines=40> */
.L_x_70238:
[----:B------:R-:W1:Y:S02]  /*0630*/  LDCU UR4, c[0x0][0x384] ;  /* 0x00007080ff0477ac */ /* 0x000e640008000800 */
[----:B-1----:R-:W-:-:S13]  /*0640*/  ISETP.GE.AND P0, PT, R128, UR4, PT ;  /* 0x0000000480007c0c */ /* 0x002fda000bf06270 */
[----:B------:R-:W-:Y:S05]  /*0650*/  @P0 EXIT ;  /* 0x000000000000094d */ /* 0x000fea0003800000 */
[----:B-----5:R-:W-:Y:S01]  /*0660*/  MOV R129, R4 ;  /* 0x0000000400817202 */ /* 0x020fe20000000f00 */
[----:B------:R-:W1:Y:S01]  /*0670*/  LDCU.U8 UR8, c[0x0][0x410] ;  /* 0x00008200ff0877ac */ /* 0x000e620008000000 */
[----:B0-----:R-:W-:Y:S02]  /*0680*/  MOV R42, R5 ;  /* 0x00000005002a7202 */ /* 0x001fe40000000f00 */
[--C-:B------:R-:W-:Y:S01]  /*0690*/  SHF.R.U64 R130, R4, 0x10, R5.reuse ;  /* 0x0000001004827819 */ /* 0x100fe20000001205 */
[----:B------:R-:W0:Y:S01]  /*06a0*/  LDCU UR9, c[0x0][0x448] ;  /* 0x00008900ff0977ac */ /* 0x000e220008000800 */
[----:B------:R-:W-:Y:S02]  /*06b0*/  SHF.R.U32.HI R43, RZ, 0x10, R5 ;  /* 0x00000010ff2b7819 */ /* 0x000fe40000011605 */
[----:B------:R-:W-:Y:S01]  /*06c0*/  MOV R131, R6 ;  /* 0x0000000600837202 */ /* 0x000fe20000000f00 */
[----:B------:R-:W2:Y:S01]  /*06d0*/  LDCU.64 UR4, c[0x0][0x3a0] ;  /* 0x00007400ff0477ac */ /* 0x000ea20008000a00 */
[----:B------:R-:W-:-:S02]  /*06e0*/  MOV R4, R7 ;  /* 0x0000000700047202 */ /* 0x000fc40000000f00 */
[----:B------:R-:W-:Y:S02]  /*06f0*/  MOV R133, R8 ;  /* 0x0000000800857202 */ /* 0x000fe40000000f00 */
[----:B------:R-:W-:Y:S02]  /*0700*/  MOV R5, R9 ;  /* 0x0000000900057202 */ /* 0x000fe40000000f00 */
[----:B------:R-:W-:Y:S02]  /*0710*/  PRMT R131, R131, 0x5410, R4 ;  /* 0x0000541083837816 */ /* 0x000fe40000000004 */
[----:B------:R-:W-:Y:S02]  /*0720*/  PRMT R133, R133, 0x5410, R5 ;  /* 0x0000541085857816 */ /* 0x000fe40000000005 */
[----:B------:R-:W-:Y:S02]  /*0730*/  MOV R4, R126 ;  /* 0x0000007e00047202 */ /* 0x000fe40000000f00 */
[----:B------:R-:W-:-:S02]  /*0740*/  MOV R5, R127 ;  /* 0x0000007f00057202 */ /* 0x000fc40000000f00 */
[----:B------:R-:W-:Y:S02]  /*0750*/  SHF.R.U64 R171, R122, 0x10, R123 ;  /* 0x000000107aab7819 */ /* 0x000fe4000000127b */
[----:B------:R-:W-:Y:S02]  /*0760*/  PRMT R170, R4, 0x5410, R5 ;  /* 0x0000541004aa7816 */ /* 0x000fe40000000005 */
[----:B------:R-:W-:Y:S02]  /*0770*/  SHF.R.U32.HI R4, RZ, 0x10, R123 ;  /* 0x00000010ff047819 */ /* 0x000fe4000001167b */
[--C-:B------:R-:W-:Y:S02]  /*0780*/  SHF.R.U64 R172, R120, 0x10, R121.reuse ;  /* 0x0000001078ac7819 */ /* 0x100fe40000001279 */
[----:B------:R-:W-:Y:S02]  /*0790*/  PRMT R171, R171, 0x5410, R4 ;  /* 0x00005410abab7816 */ /* 0x000fe40000000004 */
[----:B------:R-:W-:-:S02]  /*07a0*/  SHF.R.U32.HI R5, RZ, 0x10, R121 ;  /* 0x00000010ff057819 */ /* 0x000fc40000011679 */
[--C-:B------:R-:W-:Y:S02]  /*07b0*/  SHF.R.U64 R173, R118, 0x10, R119.reuse ;  /* 0x0000001076ad7819 */ /* 0x100fe40000001277 */
[----:B------:R-:W-:Y:S02]  /*07c0*/  SHF.R.U32.HI R4, RZ, 0x10, R119 ;  /* 0x00000010ff047819 */ /* 0x000fe40000011677 */
[----:B------:R-:W-:Y:S02]  /*07d0*/  PRMT R172, R172, 0x5410, R5 ;  /* 0x00005410acac7816 */ /* 0x000fe40000000005 */
[----:B------:R-:W-:Y:S02]  /*07e0*/  PRMT R173, R173, 0x5410, R4 ;  /* 0x00005410adad7816 */ /* 0x000fe40000000004 */
[--C-:B------:R-:W-:Y:S02]  /*07f0*/  SHF.R.U64 R174, R116, 0x10, R117.reuse ;  /* 0x0000001074ae7819 */ /* 0x100fe40000001275 */
        /* <DEDUP_REMOVED lines=39> */
[--C-:B------:R-:W-:Y:S02]  /*0a70*/  SHF.R.U64 R132, R6, 0x10, R7.reuse ;  /* 0x0000001006847819 */ /* 0x100fe40000001207 */
[----:B------:R-:W-:Y:S02]  /*0a80*/  SHF.R.U32.HI R44, RZ, 0x10, R7 ;  /* 0x00000010ff2c7819 */ /* 0x000fe40000011607 */
[----:B------:R-:W-:Y:S02]  /*0a90*/  MOV R137, R12 ;  /* 0x0000000c00897202 */ /* 0x000fe40000000f00 */
[----:B------:R-:W-:-:S02]  /*0aa0*/  SHF.R.U64 R138, R12, 0x10, R13 ;  /* 0x000000100c8a7819 */ /* 0x000fc4000000120d */
[----:B------:R-:W-:Y:S02]  /*0ab0*/  MOV R147, R22 ;  /* 0x0000001600937202 */ /* 0x000fe40000000f00 */
[----:B------:R-:W-:Y:S02]  /*0ac0*/  SHF.R.U64 R148, R22, 0x10, R23 ;  /* 0x0000001016947819 */ /* 0x000fe40000001217 */
[----:B------:R-:W-:Y:S02]  /*0ad0*/  SHF.R.U64 R134, R8, 0x10, R9 ;  /* 0x0000001008867819 */ /* 0x000fe40000001209 */
[----:B------:R-:W-:Y:S02]  /*0ae0*/  MOV R7, R13 ;  /* 0x0000000d00077202 */ /* 0x000fe40000000f00 */
[----:B------:R-:W-:Y:S02]  /*0af0*/  SHF.R.U32.HI R47, RZ, 0x10, R13 ;  /* 0x00000010ff2f7819 */ /* 0x000fe4000001160d */
[----:B------:R-:W-:-:S02]  /*0b00*/  MOV R12, R23 ;  /* 0x00000017000c7202 */ /* 0x000fc40000000f00 */
[----:B------:R-:W-:Y:S02]  /*0b10*/  SHF.R.U32.HI R22, RZ, 0x10, R23 ;  /* 0x00000010ff167819 */ /* 0x000fe40000011617 */
        /* <DEDUP_REMOVED lines=9> */
[----:B------:R-:W-:Y:S02]  /*0bb0*/  MOV R141, R16 ;  /* 0x00000010008d7202 */ /* 0x000fe40000000f00 */
[----:B------:R-:W-:-:S02]  /*0bc0*/  SHF.R.U64 R142, R16, 0x10, R17 ;  /* 0x00000010108e7819 */ /* 0x000fc40000001211 */
[----:B------:R-:W-:Y:S02]  /*0bd0*/  MOV R149, R24 ;  /* 0x0000001800957202 */ /* 0x000fe40000000f00 */
[----:B------:R-:W-:Y:S02]  /*0be0*/  MOV R13, R25 ;  /* 0x00000019000d7202 */ /* 0x000fe40000000f00 */
[--C-:B------:R-:W-:Y:S02]  /*0bf0*/  SHF.R.U64 R150, R24, 0x10, R25.reuse ;  /* 0x0000001018967819 */ /* 0x100fe40000001219 */
[----:B------:R-:W-:Y:S02]  /*0c00*/  SHF.R.U32.HI R23, RZ, 0x10, R25 ;  /* 0x00000010ff177819 */ /* 0x000fe40000011619 */
[----:B------:R-:W-:Y:S02]  /*0c10*/  MOV R153, R26 ;  /* 0x0000001a00997202 */ /* 0x000fe40000000f00 */
[----:B------:R-:W-:-:S02]  /*0c20*/  SHF.R.U64 R155, R26, 0x10, R27 ;  /* 0x000000101a9b7819 */ /* 0x000fc4000000121b */
[----:B------:R-:W-:Y:S02]  /*0c30*/  MOV R9, R17 ;  /* 0x0000001100097202 */ /* 0x000fe40000000f00 */
        /* <DEDUP_REMOVED lines=19> */
[----:B------:R-:W-:Y:S02]  /*0d70*/  PRMT R186, R186, 0x5410, R4 ;  /* 0x00005410baba7816 */ /* 0x000fe40000000004 */
[----:B------:R-:W-:Y:S02]  /*0d80*/  PRMT R187, R187, 0x5410, R5 ;  /* 0x00005410bbbb7816 */ /* 0x000fe40000000005 */
        /* <DEDUP_REMOVED lines=20> */
[--C-:B------:R-:W-:Y:S02]  /*0ed0*/  SHF.R.U64 R189, R88, 0x10, R89.reuse ;  /* 0x0000001058bd7819 */ /* 0x100fe40000001259 */
[----:B------:R-:W-:Y:S02]  /*0ee0*/  SHF.R.U32.HI R4, RZ, 0x10, R89 ;  /* 0x00000010ff047819 */ /* 0x000fe40000011659 */
[--C-:B------:R-:W-:Y:S02]  /*0ef0*/  SHF.R.U64 R190, R2, 0x10, R3.reuse ;  /* 0x0000001002be7819 */ /* 0x100fe40000001203 */
[----:B------:R-:W-:Y:S02]  /*0f00*/  SHF.R.U32.HI R5, RZ, 0x10, R3 ;  /* 0x00000010ff057819 */ /* 0x000fe40000011603 */
        /* <DEDUP_REMOVED lines=37> */
[----:B012---:R-:W-:-:S07]  /*1160*/  PRMT R190, R190, 0x5410, R5 ;  /* 0x00005410bebe7816 */ /* 0x007fce0000000005 */
.L_x_70242:
[----:B------:R-:W0:Y:S01]  /*1170*/  LDC.64 R8, c[0x0][0x3f0] ;  /* 0x0000fc00ff087b82 */ /* 0x000e220000000a00 */
[----:B------:R-:W-:-:S07]  /*1180*/  ISETP.NE.U32.AND P1, PT, RZ, UR4, PT ;  /* 0x00000004ff007c0c */ /* 0x000fce000bf25070 */
[----:B------:R-:W1:Y:S01]  /*1190*/  LDC R151, c[0x0][0x388] ;  /* 0x0000e200ff977b82 */ /* 0x000e620000000800 */
[----:B------:R-:W-:-:S07]  /*11a0*/  HFMA2 R85, -RZ, RZ, 0, 0 ;  /* 0x00000000ff557431 */ /* 0x000fce00000001ff */
[----:B------:R-:W2:Y:S01]  /*11b0*/  LDC R152, c[0x0][0x40c] ;  /* 0x00010300ff987b82 */ /* 0x000ea20000000800 */
[----:B0-----:R-:W-:Y:S01]  /*11c0*/  IMAD.WIDE R10, R128, 0x4, R8 ;  /* 0x00000004800a7825 */ /* 0x001fe200078e0208 */
[----:B------:R-:W-:-:S06]  /*11d0*/  PLOP3.LUT P6, PT, PT, PT, PT, 0x8, 0x80 ;  /* 0x000000000080781c */ /* 0x000fcc0003fce170 */
[----:B------:R-:W0:Y:S01]  /*11e0*/  LDC.64 R194, c[0x0][0x3a8] ;  /* 0x0000ea00ffc27b82 */ /* 0x000e220000000a00 */
[----:B------:R-:W3:Y:S01]  /*11f0*/  LDG.E R17, desc[UR6][R10.64] ;  /* 0x000000060a117981 */ /* 0x000ee2000c1e1900 */
[----:B------:R-:W-:Y:S01]  /*1200*/  ISETP.NE.AND.EX P1, PT, RZ, UR5, PT, P1 ;  /* 0x00000005ff007c0c */ /* 0x000fe2000bf25310 */
[----:B-1----:R-:W-:-:S05]  /*1210*/  IMAD R14, R128, R151, RZ ;  /* 0x00000097800e7224 */ /* 0x002fca00078e02ff */
[----:B------:R-:W-:-:S04]  /*1220*/  SHF.R.S32.HI R15, RZ, 0x1f, R14 ;  /* 0x0000001fff0f7819 */ /* 0x000fc8000001140e */
[----:B------:R-:W-:-:S03]  /*1230*/  LEA.HI R15, R15, R14, RZ, 0x2 ;  /* 0x0000000e0f0f7211 */ /* 0x000fc600078f10ff */
[----:B------:R-:W1:Y:S01]  /*1240*/  @P1 LDC.64 R8, c[0x0][0x3a0] ;  /* 0x0000e800ff081b82 */ /* 0x000e620000000a00 */
[----:B------:R-:W-:-:S05]  /*1250*/  LEA.HI.SX32 R84, R15, R0, 0x1e ;  /* 0x000000000f547211 */ /* 0x000fca00078ff2ff */
[----:B-1----:R-:W-:Y:S01]  /*1260*/  @P1 IMAD.WIDE.U32 R8, R84, 0x10, R8 ;  /* 0x0000001054081825 */ /* 0x002fe200078e0008 */
[----:B---3--:R-:W-:-:S13]  /*1270*/  ISETP.GE.AND P3, PT, R17, 0x1, PT ;  /* 0x000000011100780c */ /* 0x008fda0003f66270 */
[----:B------:R-:W1:Y:S01]  /*1280*/  @P3 LDC.64 R12, c[0x0][0x390] ;  /* 0x0000e400ff0c3b82 */ /* 0x000e620000000a00 */
[----:B------:R-:W-:-:S05]  /*1290*/  @P3 IADD3 R16, PT, PT, R17, -0x1, RZ ;  /* 0xffffffff11103810 */ /* 0x000fca0007ffe0ff */
[----:B------:R-:W-:Y:S01]  /*12a0*/  @P3 IMAD R16, R16, R151, RZ ;  /* 0x0000009710103224 */ /* 0x000fe200078e02ff */
[----:B------:R-:W-:Y:S01]  /*12b0*/  ISETP.GT.AND P2, PT, R17, RZ, PT ;  /* 0x000000ff1100720c */ /* 0x000fe20003f44270 */
[----:B------:R-:W3:Y:S03]  /*12c0*/  @P3 LDC.64 R14, c[0x0][0x390] ;  /* 0x0000e400ff0e3b82 */ /* 0x000ee60000000a00 */
[----:B------:R-:W-:-:S04]  /*12d0*/  @P3 SHF.R.S32.HI R11, RZ, 0x1f, R16 ;  /* 0x0000001fff0b3819 */ /* 0x000fc80000011410 */
[----:B------:R-:W-:Y:S01]  /*12e0*/  @P3 LEA.HI R11, R11, R16, RZ, 0x2 ;  /* 0x000000100b0b3211 */ /* 0x000fe200078f10ff */
[----:B------:R-:W4:Y:S03]  /*12f0*/  @P3 LDC.64 R192, c[0x0][0x390] ;  /* 0x0000e400ffc03b82 */ /* 0x000f260000000a00 */
[----:B------:R-:W-:Y:S02]  /*1300*/  @P3 LEA.HI.SX32 R85, R11, R0, 0x1e ;  /* 0x000000000b553211 */ /* 0x000fe400078ff2ff */
[----:B------:R-:W2:Y:S03]  /*1310*/  @P1 LDG.E.128 R8, desc[UR6][R8.64] ;  /* 0x0000000608081981 */ /* 0x000ea6000c1e1d00 */
[----:B-1----:R-:W-:Y:S01]  /*1320*/  @P3 IMAD.WIDE.U32 R12, R85, 0x10, R12 ;  /* 0x00000010550c3825 */ /* 0x002fe200078e000c */
[----:B------:R-:W-:Y:S01]  /*1330*/  @P1 PLOP3.LUT P0, PT, P2, PT, PT, 0x80, 0x8 ;  /* 0x000000000008181c */ /* 0x000fe2000170f070 */
[----:B------:R-:W1:Y:S03]  /*1340*/  LDC.64 R16, c[0x0][0x3f8] ;  /* 0x0000fe00ff107b82 */ /* 0x000e660000000a00 */
[----:B------:R0:W2:Y:S01]  /*1350*/  @P3 LDG.E.128 R4, desc[UR6][R12.64] ;  /* 0x000000060c043981 */ /* 0x0000a2000c1e1d00 */
[----:B------:R-:W-:-:S02]  /*1360*/  @P1 PLOP3.LUT P6, PT, P0, PT, PT, 0x80, 0x8 ;  /* 0x000000000008181c */ /* 0x000fc400007cf070 */
[----:B------:R-:W-:Y:S02]  /*1370*/  PLOP3.LUT P5, PT, PT, PT, PT, 0x8, 0x80 ;  /* 0x000000000080781c */ /* 0x000fe40003fae170 */
[----:B------:R-:W-:Y:S01]  /*1380*/  @P1 PLOP3.LUT P5, PT, P0, PT, PT, 0x80, 0x8 ;  /* 0x000000000008181c */ /* 0x000fe200007af070 */
[----:B------:R-:W4:Y:S01]  /*1390*/  @P3 LDC.64 R196, c[0x0][0x390] ;  /* 0x0000e400ffc43b82 */ /* 0x000f220000000a00 */
[----:B------:R-:W-:Y:S02]  /*13a0*/  PLOP3.LUT P4, PT, PT, PT, PT, 0x8, 0x80 ;  /* 0x000000000080781c */ /* 0x000fe40003f8e170 */
[----:B------:R-:W-:-:S05]  /*13b0*/  @P1 PLOP3.LUT P4, PT, P0, PT, PT, 0x80, 0x8 ;  /* 0x000000000008181c */ /* 0x000fca000078f070 */
[----:B0-----:R-:W0:Y:S01]  /*13c0*/  @P1 LDC.64 R12, c[0x0][0x3a0] ;  /* 0x0000e800ff0c1b82 */ /* 0x001e220000000a00 */
[----:B------:R-:W-:Y:S02]  /*13d0*/  @P3 IADD3 R21, PT, PT, R85, 0x20, RZ ;  /* 0x0000002055153810 */ /* 0x000fe40007ffe0ff */
[----:B------:R-:W-:-:S03]  /*13e0*/  IADD3 R25, PT, PT, R84, 0x20, RZ ;  /* 0x0000002054197810 */ /* 0x000fc60007ffe0ff */
[----:B---3--:R-:W-:-:S04]  /*13f0*/  @P3 IMAD.WIDE.U32 R14, R21, 0x10, R14 ;  /* 0x00000010150e3825 */ /* 0x008fc800078e000e */
[----:B0-----:R-:W-:-:S04]  /*1400*/  @P1 IMAD.WIDE.U32 R12, R25, 0x10, R12 ;  /* 0x00000010190c1825 */ /* 0x001fc800078e000c */
[CC--:B--2---:R-:W-:Y:S01]  /*1410*/  @P6 FFMA.FTZ R8, R4.reuse, R152.reuse, R8 ;  /* 0x0000009804086223 */ /* 0x0c4fe20000010008 */
[----:B------:R-:W-:Y:S02]  /*1420*/  PLOP3.LUT P6, PT, PT, PT, PT, 0x8, 0x80 ;  /* 0x000000000080781c */ /* 0x000fe40003fce170 */
[----:B------:R-:W-:Y:S01]  /*1430*/  @P1 PLOP3.LUT P6, PT, P0, PT, PT, 0x80, 0x8 ;  /* 0x000000000008181c */ /* 0x000fe200007cf070 */
[-C--:B------:R-:W-:Y:S01]  /*1440*/  @!P1 FMUL.FTZ R18, R4, R152.reuse ;  /* 0x0000009804129220 */ /* 0x080fe20000410000 */
[CC--:B------:R-:W-:Y:S01]  /*1450*/  @!P1 FMUL.FTZ R19, R5.reuse, R152.reuse ;  /* 0x0000009805139220 */ /* 0x0c0fe20000410000 */
[----:B------:R-:W-:Y:S01]  /*1460*/  @!P1 PLOP3.LUT P0, PT, P2, PT, PT, 0x80, 0x8 ;  /* 0x000000000008981c */ /* 0x000fe2000170f070 */
[----:B------:R-:W-:-:S03]  /*1470*/  @P5 FFMA.FTZ R9, R5, R152, R9 ;  /* 0x0000009805095223 */ /* 0x000fc60000010009 */
[----:B------:R-:W-:Y:S01]  /*1480*/  @!P1 FSEL R8, R18, RZ, P0 ;  /* 0x000000ff12089208 */ /* 0x000fe20000000000 */
[CC--:B------:R-:W-:Y:S01]  /*1490*/  @!P1 FMUL.FTZ R18, R6.reuse, R152.reuse ;  /* 0x0000009806129220 */ /* 0x0c0fe20000410000 */
[----:B------:R-:W-:Y:S01]  /*14a0*/  @!P1 FSEL R9, R19, RZ, P0 ;  /* 0x000000ff13099208 */ /* 0x000fe20000000000 */
[CC--:B------:R-:W-:Y:S01]  /*14b0*/  @!P1 FMUL.FTZ R19, R7.reuse, R152.reuse ;  /* 0x0000009807139220 */ /* 0x0c0fe20000410000 */
[-C--:B------:R-:W-:Y:S02]  /*14c0*/  @P4 FFMA.FTZ R10, R6, R152.reuse, R10 ;  /* 0x00000098060a4223 */ /* 0x080fe4000001000a */
[----:B------:R-:W-:Y:S01]  /*14d0*/  @P6 FFMA.FTZ R11, R7, R152, R11 ;  /* 0x00000098070b6223 */ /* 0x000fe2000001000b */
[----:B------:R-:W-:Y:S02]  /*14e0*/  @!P1 FSEL R10, R18, RZ, P0 ;  /* 0x000000ff120a9208 */ /* 0x000fe40000000000 */
[----:B------:R-:W-:Y:S01]  /*14f0*/  @!P1 FSEL R11, R19, RZ, P0 ;  /* 0x000000ff130b9208 */ /* 0x000fe20000000000 */
[----:B-1----:R-:W-:-:S04]  /*1500*/  IMAD.WIDE R18, R128, 0x4, R16 ;  /* 0x0000000480127825 */ /* 0x002fc800078e0210 */
[----:B------:R-:W-:Y:S01]  /*1510*/  IMAD.WIDE.U32 R16, R84, 0x10, R194 ;  /* 0x0000001054107825 */ /* 0x000fe200078e00c2 */
[----:B------:R0:W5:Y:S04]  /*1520*/  LDG.E R154, desc[UR6][R18.64] ;  /* 0x00000006129a7981 */ /* 0x000168000c1e1900 */
[----:B------:R1:W-:Y:S04]  /*1530*/  STG.E.128 desc[UR6][R16.64], R8 ;  /* 0x0000000810007986 */ /* 0x0003e8000c101d06 */
[----:B------:R-:W2:Y:S01]  /*1540*/  @P3 LDG.E.128 R4, desc[UR6][R14.64] ;  /* 0x000000060e043981 */ /* 0x000ea2000c1e1d00 */
[----:B------:R-:W-:Y:S01]  /*1550*/  PLOP3.LUT P2, PT, PT, PT, PT, 0x8, 0x80 ;  /* 0x000000000080781c */ /* 0x000fe20003f4e170 */
[----:B0-----:R-:W0:Y:S02]  /*1560*/  @P3 LDC.64 R18, c[0x0][0x390] ;  /* 0x0000e400ff123b82 */ /* 0x001e240000000a00 */
[----:B------:R-:W3:Y:S01]  /*1570*/  @P1 LDG.E.128 R12, desc[UR6][R12.64] ;  /* 0x000000060c0c1981 */ /* 0x000ee2000c1e1d00 */
[----:B------:R-:W-:-:S02]  /*1580*/  PLOP3.LUT P4, PT, PT, PT, PT, 0x8, 0x80 ;  /* 0x000000000080781c */ /* 0x000fc40003f8e170 */
[----:B------:R-:W-:-:S03]  /*1590*/  @P1 PLOP3.LUT P2, PT, P0, PT, PT, 0x80, 0x8 ;  /* 0x000000000008181c */ /* 0x000fc6000074f070 */
[----:B-1----:R-:W1:Y:S01]  /*15a0*/  @P1 LDC.64 R16, c[0x0][0x3a0] ;  /* 0x0000e800ff101b82 */ /* 0x002e620000000a00 */
[----:B------:R-:W-:Y:S02]  /*15b0*/  @P1 PLOP3.LUT P4, PT, P0, PT, PT, 0x80, 0x8 ;  /* 0x000000000008181c */ /* 0x000fe4000078f070 */
[----:B------:R-:W-:Y:S02]  /*15c0*/  PLOP3.LUT P5, PT, PT, PT, PT, 0x8, 0x80 ;  /* 0x000000000080781c */ /* 0x000fe40003fae170 */
[----:B------:R-:W-:Y:S02]  /*15d0*/  PLOP3.LUT P6, PT, PT, PT, PT, 0x8, 0x80 ;  /* 0x000000000080781c */ /* 0x000fe40003fce170 */
[----:B------:R-:W-:Y:S02]  /*15e0*/  @P1 PLOP3.LUT P5, PT, P0, PT, PT, 0x80, 0x8 ;  /* 0x000000000008181c */ /* 0x000fe400007af070 */
[----:B------:R-:W-:Y:S02]  /*15f0*/  @P1 PLOP3.LUT P6, PT, P0, PT, PT, 0x80, 0x8 ;  /* 0x000000000008181c */ /* 0x000fe400007cf070 */
[----:B------:R-:W-:-:S02]  /*1600*/  @P3 IADD3 R23, PT, PT, R85, 0x40, RZ ;  /* 0x0000004055173810 */ /* 0x000fc40007ffe0ff */
[----:B------:R-:W-:-:S03]  /*1610*/  IADD3 R29, PT, PT, R84, 0x40, RZ ;  /* 0x00000040541d7810 */ /* 0x000fc60007ffe0ff */
[----:B0-----:R-:W-:Y:S02]  /*1620*/  @P3 IMAD.WIDE.U32 R18, R23, 0x10, R18 ;  /* 0x0000001017123825 */ /* 0x001fe400078e0012 */
[----:B------:R-:W0:Y:S02]  /*1630*/  @P3 LDC.64 R22, c[0x0][0x390] ;  /* 0x0000e400ff163b82 */ /* 0x000e240000000a00 */
[----:B-1----:R-:W-:-:S04]  /*1640*/  @P1 IMAD.WIDE.U32 R16, R29, 0x10, R16 ;  /* 0x000000101d101825 */ /* 0x002fc800078e0010 */
[CC--:B--2---:R-:W-:Y:S01]  /*1650*/  @!P1 FMUL.FTZ R20, R4.reuse, R152.reuse ;  /* 0x0000009804149220 */ /* 0x0c4fe20000410000 */
[CC--:B------:R-:W-:Y:S01]  /*1660*/  @!P1 FMUL.FTZ R21, R5.reuse, R152.reuse ;  /* 0x0000009805159220 */ /* 0x0c0fe20000410000 */
[-C--:B---3--:R-:W-:Y:S01]  /*1670*/  @P2 FFMA.FTZ R12, R4, R152.reuse, R12 ;  /* 0x00000098040c2223 */ /* 0x088fe2000001000c */
[-C--:B------:R-:W-:Y:S02]  /*1680*/  @P4 FFMA.FTZ R13, R5, R152.reuse, R13 ;  /* 0x00000098050d4223 */ /* 0x080fe4000001000d */
[----:B------:R-:W-:Y:S01]  /*1690*/  @!P1 FSEL R12, R20, RZ, P0 ;  /* 0x000000ff140c9208 */ /* 0x000fe20000000000 */
[CC--:B------:R-:W-:Y:S01]  /*16a0*/  @!P1 FMUL.FTZ R20, R6.reuse, R152.reuse ;  /* 0x0000009806149220 */ /* 0x0c0fe20000410000 */
[----:B------:R-:W-:Y:S01]  /*16b0*/  @!P1 FSEL R13, R21, RZ, P0 ;  /* 0x000000ff150d9208 */ /* 0x000fe20000000000 */
[CC--:B------:R-:W-:Y:S01]  /*16c0*/  @!P1 FMUL.FTZ R21, R7.reuse, R152.reuse ;  /* 0x0000009807159220 */ /* 0x0c0fe20000410000 */
[-C--:B------:R-:W-:Y:S01]  /*16d0*/  @P5 FFMA.FTZ R14, R6, R152.reuse, R14 ;  /* 0x00000098060e5223 */ /* 0x080fe2000001000e */
[----:B------:R-:W-:Y:S01]  /*16e0*/  @P6 FFMA.FTZ R15, R7, R152, R15 ;  /* 0x00000098070f6223 */ /* 0x000fe2000001000f */
[----:B------:R-:W-:-:S02]  /*16f0*/  @!P1 FSEL R14, R20, RZ, P0 ;  /* 0x000000ff140e9208 */ /* 0x000fc40000000000 */
[----:B------:R-:W-:Y:S01]  /*1700*/  @!P1 FSEL R15, R21, RZ, P0 ;  /* 0x000000ff150f9208 */ /* 0x000fe20000000000 */
[----:B------:R-:W-:-:S05]  /*1710*/  IMAD.WIDE.U32 R20, R25, 0x10, R194 ;  /* 0x0000001019147825 */ /* 0x000fca00078e00c2 */
[----:B------:R1:W-:Y:S04]  /*1720*/  STG.E.128 desc[UR6][R20.64], R12 ;  /* 0x0000000c14007986 */ /* 0x0003e8000c101d06 */
[----:B------:R-:W2:Y:S04]  /*1730*/  @P3 LDG.E.128 R4, desc[UR6][R18.64] ;  /* 0x0000000612043981 */ /* 0x000ea8000c1e1d00 */
[----:B------:R-:W3:Y:S01]  /*1740*/  @P1 LDG.E.128 R16, desc[UR6][R16.64] ;  /* 0x0000000610101981 */ /* 0x000ee2000c1e1d00 */
[----:B------:R-:W-:Y:S02]  /*1750*/  PLOP3.LUT P2, PT, PT, PT, PT, 0x8, 0x80 ;  /* 0x000000000080781c */ /* 0x000fe40003f4e170 */
[----:B------:R-:W-:Y:S01]  /*1760*/  PLOP3.LUT P4, PT, PT, PT, PT, 0x8, 0x80 ;  /* 0x000000000080781c */ /* 0x000fe20003f8e170 */
[----:B-1----:R-:W1:Y:S01]  /*1770*/  @P1 LDC.64 R20, c[0x0][0x3a0] ;  /* 0x0000e800ff141b82 */ /* 0x002e620000000a00 */
[----:B------:R-:W-:-:S02]  /*1780*/  @P1 PLOP3.LUT P2, PT, P0, PT, PT, 0x80, 0x8 ;  /* 0x000000000008181c */ /* 0x000fc4000074f070 */
        /* <DEDUP_REMOVED lines=327> */
[----:B------:R-:W-:Y:S01]  /*2c00*/  @P1 PLOP3.LUT P2, PT, P0, PT, PT, 0x80, 0x8 ;  /* 0x000000000008181c */ /* 0x000fe2000074f070 */
[----:B-1----:R-:W1:Y:S01]  /*2c10*/  @P1 LDC.64 R64, c[0x0][0x3a0] ;  /* 0x0000e800ff401b82 */ /* 0x002e620000000a00 */
[----:B------:R-:W-:-:S02]  /*2c20*/  PLOP3.LUT P4, PT, PT, PT, PT, 0x8, 0x80 ;  /* 0x000000000080781c */ /* 0x000fc40003f8e170 */
[----:B------:R-:W-:Y:S02]  /*2c30*/  @P1 PLOP3.LUT P4, PT, P0, PT, PT, 0x80, 0x8 ;  /* 0x000000000008181c */ /* 0x000fe4000078f070 */
[----:B------:R-:W-:Y:S02]  /*2c40*/  PLOP3.LUT P5, PT, PT, PT, PT, 0x8, 0x80 ;  /* 0x000000000080781c */ /* 0x000fe40003fae170 */
[----:B------:R-:W-:Y:S02]  /*2c50*/  PLOP3.LUT P6, PT, PT, PT, PT, 0x8, 0x80 ;  /* 0x000000000080781c */ /* 0x000fe40003fce170 */
[----:B------:R-:W-:Y:S02]  /*2c60*/  @P1 PLOP3.LUT P5, PT, P0, PT, PT, 0x80, 0x8 ;  /* 0x000000000008181c */ /* 0x000fe400007af070 */
[----:B------:R-:W-:Y:S02]  /*2c70*/  @P1 PLOP3.LUT P6, PT, P0, PT, PT, 0x80, 0x8 ;  /* 0x000000000008181c */ /* 0x000fe400007cf070 */
[----:B------:R-:W-:-:S02]  /*2c80*/  @P3 IADD3 R71, PT, PT, R85, 0x1c0, RZ ;  /* 0x000001c055473810 */ /* 0x000fc40007ffe0ff */
[----:B------:R-:W-:-:S03]  /*2c90*/  IADD3 R73, PT, PT, R84, 0x1c0, RZ ;  /* 0x000001c054497810 */ /* 0x000fc60007ffe0ff */
[----:B0-----:R-:W-:-:S04]  /*2ca0*/  @P3 IMAD.WIDE.U32 R66, R71, 0x10, R66 ;  /* 0x0000001047423825 */ /* 0x001fc800078e0042 */
[----:B-1----:R-:W-:-:S04]  /*2cb0*/  @P1 IMAD.WIDE.U32 R64, R73, 0x10, R64 ;  /* 0x0000001049401825 */ /* 0x002fc800078e0040 */
[CC--:B--2---:R-:W-:Y:S01]  /*2cc0*/  @!P1 FMUL.FTZ R68, R4.reuse, R152.reuse ;  /* 0x0000009804449220 */ /* 0x0c4fe20000410000 */
[CC--:B------:R-:W-:Y:S01]  /*2cd0*/  @!P1 FMUL.FTZ R70, R5.reuse, R152.reuse ;  /* 0x0000009805469220 */ /* 0x0c0fe20000410000 */
[-C--:B---3--:R-:W-:Y:S01]  /*2ce0*/  @P2 FFMA.FTZ R60, R4, R152.reuse, R60 ;  /* 0x00000098043c2223 */ /* 0x088fe2000001003c */
[-C--:B------:R-:W-:Y:S02]  /*2cf0*/  @P4 FFMA.FTZ R61, R5, R152.reuse, R61 ;  /* 0x00000098053d4223 */ /* 0x080fe4000001003d */
[----:B------:R-:W-:Y:S01]  /*2d00*/  @!P1 FSEL R60, R68, RZ, P0 ;  /* 0x000000ff443c9208 */ /* 0x000fe20000000000 */
[-C--:B------:R-:W-:Y:S01]  /*2d10*/  @!P1 FMUL.FTZ R68, R6, R152.reuse ;  /* 0x0000009806449220 */ /* 0x080fe20000410000 */
[----:B------:R-:W-:Y:S01]  /*2d20*/  @!P1 FSEL R61, R70, RZ, P0 ;  /* 0x000000ff463d9208 */ /* 0x000fe20000000000 */
[CC--:B------:R-:W-:Y:S01]  /*2d30*/  @!P1 FMUL.FTZ R70, R7.reuse, R152.reuse ;  /* 0x0000009807469220 */ /* 0x0c0fe20000410000 */
[-C--:B------:R-:W-:Y:S01]  /*2d40*/  @P5 FFMA.FTZ R62, R6, R152.reuse, R62 ;  /* 0x00000098063e5223 */ /* 0x080fe2000001003e */
[----:B------:R-:W-:Y:S01]  /*2d50*/  @P6 FFMA.FTZ R63, R7, R152, R63 ;  /* 0x00000098073f6223 */ /* 0x000fe2000001003f */
[----:B------:R-:W-:Y:S01]  /*2d60*/  @!P1 FSEL R62, R68, RZ, P0 ;  /* 0x000000ff443e9208 */ /* 0x000fe20000000000 */
[----:B------:R-:W-:Y:S01]  /*2d70*/  IMAD.WIDE.U32 R68, R69, 0x10, R194 ;  /* 0x0000001045447825 */ /* 0x000fe200078e00c2 */
[----:B------:R-:W-:-:S02]  /*2d80*/  @!P1 FSEL R63, R70, RZ, P0 ;  /* 0x000000ff463f9208 */ /* 0x000fc40000000000 */
[----:B------:R-:W0:Y:S03]  /*2d90*/  @P3 LDC.64 R70, c[0x0][0x390] ;  /* 0x0000e400ff463b82 */ /* 0x000e260000000a00 */
[----:B------:R1:W-:Y:S04]  /*2da0*/  STG.E.128 desc[UR6][R68.64], R60 ;  /* 0x0000003c44007986 */ /* 0x0003e8000c101d06 */
[----:B------:R-:W2:Y:S04]  /*2db0*/  @P3 LDG.E.128 R4, desc[UR6][R66.64] ;  /* 0x0000000642043981 */ /* 0x000ea8000c1e1d00 */
[----:B------:R-:W3:Y:S01]  /*2dc0*/  @P1 LDG.E.128 R64, desc[UR6][R64.64] ;  /* 0x0000000640401981 */ /* 0x000ee2000c1e1d00 */
[----:B------:R-:W-:-:S02]  /*2dd0*/  PLOP3.LUT P2, PT, PT, PT, PT, 0x8, 0x80 ;  /* 0x000000000080781c */ /* 0x000fc40003f4e170 */
[----:B------:R-:W-:Y:S01]  /*2de0*/  @P1 PLOP3.LUT P2, PT, P0, PT, PT, 0x80, 0x8 ;  /* 0x000000000008181c */ /* 0x000fe2000074f070 */
[----:B-1----:R-:W1:Y:S01]  /*2df0*/  @P1 LDC.64 R68, c[0x0][0x3a0] ;  /* 0x0000e800ff441b82 */ /* 0x002e620000000a00 */
[----:B------:R-:W-:Y:S02]  /*2e00*/  PLOP3.LUT P4, PT, PT, PT, PT, 0x8, 0x80 ;  /* 0x000000000080781c */ /* 0x000fe40003f8e170 */
[----:B------:R-:W-:Y:S02]  /*2e10*/  @P1 PLOP3.LUT P4, PT, P0, PT, PT, 0x80, 0x8 ;  /* 0x000000000008181c */ /* 0x000fe4000078f070 */
[----:B------:R-:W-:Y:S02]  /*2e20*/  PLOP3.LUT P5, PT, PT, PT, PT, 0x8, 0x80 ;  /* 0x000000000080781c */ /* 0x000fe40003fae170 */
[----:B------:R-:W-:Y:S02]  /*2e30*/  PLOP3.LUT P6, PT, PT, PT, PT, 0x8, 0x80 ;  /* 0x000000000080781c */ /* 0x000fe40003fce170 */
[----:B------:R-:W-:-:S02]  /*2e40*/  @P1 PLOP3.LUT P5, PT, P0, PT, PT, 0x80, 0x8 ;  /* 0x000000000008181c */ /* 0x000fc400007af070 */
[----:B------:R-:W-:Y:S02]  /*2e50*/  @P1 PLOP3.LUT P6, PT, P0, PT, PT, 0x80, 0x8 ;  /* 0x000000000008181c */ /* 0x000fe400007cf070 */
[----:B------:R-:W-:Y:S02]  /*2e60*/  @P3 IADD3 R75, PT, PT, R85, 0x1e0, RZ ;  /* 0x000001e0554b3810 */ /* 0x000fe40007ffe0ff */
        /* <DEDUP_REMOVED lines=59> */
[----:B------:R-:W-:-:S05]  /*3220*/  @P3 IADD3 R83, PT, PT, R85, 0x220, RZ ;  /* 0x0000022055533810 */ /* 0x000fca0007ffe0ff */
[----:B0-----:R-:W-:-:S04]  /*3230*/  @P3 IMAD.WIDE.U32 R78, R83, 0x10, R78 ;  /* 0x00000010534e3825 */ /* 0x001fc800078e004e */
[CC--:B--2---:R-:W-:Y:S01]  /*3240*/  @!P1 FMUL.FTZ R81, R4.reuse, R152.reuse ;  /* 0x0000009804519220 */ /* 0x0c4fe20000410000 */
[-C--:B------:R-:W-:Y:S01]  /*3250*/  @!P1 FMUL.FTZ R82, R5, R152.reuse ;  /* 0x0000009805529220 */ /* 0x080fe20000410000 */
[-C--:B------:R-:W-:Y:S01]  /*3260*/  @!P1 FMUL.FTZ R86, R7, R152.reuse ;  /* 0x0000009807569220 */ /* 0x080fe20000410000 */
[-C--:B---3--:R-:W-:Y:S02]  /*3270*/  @P2 FFMA.FTZ R72, R4, R152.reuse, R72 ;  /* 0x0000009804482223 */ /* 0x088fe40000010048 */
[----:B------:R-:W-:Y:S01]  /*3280*/  @!P1 FSEL R72, R81, RZ, P0 ;  /* 0x000000ff51489208 */ /* 0x000fe20000000000 */
[CC--:B------:R-:W-:Y:S01]  /*3290*/  @!P1 FMUL.FTZ R81, R6.reuse, R152.reuse ;  /* 0x0000009806519220 */ /* 0x0c0fe20000410000 */
[-C--:B------:R-:W-:Y:S01]  /*32a0*/  @P4 FFMA.FTZ R73, R5, R152.reuse, R73 ;  /* 0x0000009805494223 */ /* 0x080fe20000010049 */
[-C--:B------:R-:W-:Y:S01]  /*32b0*/  @P5 FFMA.FTZ R74, R6, R152.reuse, R74 ;  /* 0x00000098064a5223 */ /* 0x080fe2000001004a */
[----:B------:R-:W-:Y:S01]  /*32c0*/  @!P1 FSEL R73, R82, RZ, P0 ;  /* 0x000000ff52499208 */ /* 0x000fe20000000000 */
[----:B------:R-:W-:Y:S01]  /*32d0*/  @P6 FFMA.FTZ R75, R7, R152, R75 ;  /* 0x00000098074b6223 */ /* 0x000fe2000001004b */
[----:B------:R-:W-:-:S02]  /*32e0*/  IADD3 R82, PT, PT, R84, 0x220, RZ ;  /* 0x0000022054527810 */ /* 0x000fc40007ffe0ff */
[----:B------:R-:W-:Y:S01]  /*32f0*/  @!P1 FSEL R74, R81, RZ, P0 ;  /* 0x000000ff514a9208 */ /* 0x000fe20000000000 */
[----:B------:R-:W-:Y:S01]  /*3300*/  IMAD.WIDE.U32 R80, R80, 0x10, R194 ;  /* 0x0000001050507825 */ /* 0x000fe200078e00c2 */
[----:B------:R-:W-:-:S03]  /*3310*/  @!P1 FSEL R75, R86, RZ, P0 ;  /* 0x000000ff564b9208 */ /* 0x000fc60000000000 */
[----:B-1----:R-:W-:Y:S02]  /*3320*/  @P1 IMAD.WIDE.U32 R76, R82, 0x10, R76 ;  /* 0x00000010524c1825 */ /* 0x002fe400078e004c */
[----:B------:R0:W-:Y:S04]  /*3330*/  STG.E.128 desc[UR6][R80.64], R72 ;  /* 0x0000004850007986 */ /* 0x0001e8000c101d06 */
[----:B------:R-:W2:Y:S04]  /*3340*/  @P3 LDG.E.128 R4, desc[UR6][R78.64] ;  /* 0x000000064e043981 */ /* 0x000ea8000c1e1d00 */
[----:B------:R-:W3:Y:S01]  /*3350*/  @P1 LDG.E.128 R76, desc[UR6][R76.64] ;  /* 0x000000064c4c1981 */ /* 0x000ee2000c1e1d00 */
[----:B------:R-:W-:-:S02]  /*3360*/  PLOP3.LUT P2, PT, PT, PT, PT, 0x8, 0x80 ;  /* 0x000000000080781c */ /* 0x000fc40003f4e170 */
[----:B------:R-:W-:Y:S01]  /*3370*/  @P1 PLOP3.LUT P2, PT, P0, PT, PT, 0x80, 0x8 ;  /* 0x000000000008181c */ /* 0x000fe2000074f070 */
[----:B0-----:R-:W0:Y:S01]  /*3380*/  @P1 LDC.64 R80, c[0x0][0x3a0] ;  /* 0x0000e800ff501b82 */ /* 0x001e220000000a00 */
[----:B------:R-:W-:Y:S02]  /*3390*/  PLOP3.LUT P4, PT, PT, PT, PT, 0x8, 0x80 ;  /* 0x000000000080781c */ /* 0x000fe40003f8e170 */
[----:B------:R-:W-:Y:S02]  /*33a0*/  @P1 PLOP3.LUT P4, PT, P0, PT, PT, 0x80, 0x8 ;  /* 0x000000000008181c */ /* 0x000fe4000078f070 */
[----:B------:R-:W-:Y:S02]  /*33b0*/  PLOP3.LUT P5, PT, PT, PT, PT, 0x8, 0x80 ;  /* 0x000000000080781c */ /* 0x000fe40003fae170 */
[----:B------:R-:W-:Y:S02]  /*33c0*/  PLOP3.LUT P6, PT, PT, PT, PT, 0x8, 0x80 ;  /* 0x000000000080781c */ /* 0x000fe40003fce170 */
[----:B------:R-:W-:-:S02]  /*33d0*/  @P1 PLOP3.LUT P5, PT, P0, PT, PT, 0x80, 0x8 ;  /* 0x000000000008181c */ /* 0x000fc400007af070 */
[----:B------:R-:W-:Y:S02]  /*33e0*/  @P1 PLOP3.LUT P6, PT, P0, PT, PT, 0x80, 0x8 ;  /* 0x000000000008181c */ /* 0x000fe400007cf070 */
[----:B------:R-:W-:-:S05]  /*33f0*/  @P3 IADD3 R188, PT, PT, R85, 0x240, RZ ;  /* 0x0000024055bc3810 */ /* 0x000fca0007ffe0ff */
[----:B----4-:R-:W-:-:S04]  /*3400*/  @P3 IMAD.WIDE.U32 R192, R188, 0x10, R192 ;  /* 0x00000010bcc03825 */ /* 0x010fc800078e00c0 */
        /* <DEDUP_REMOVED lines=14> */
[----:B0-----:R-:W-:Y:S02]  /*34f0*/  @P1 IMAD.WIDE.U32 R80, R86, 0x10, R80 ;  /* 0x0000001056501825 */ /* 0x001fe400078e0050 */
[----:B------:R0:W-:Y:S04]  /*3500*/  STG.E.128 desc[UR6][R82.64], R76 ;  /* 0x0000004c52007986 */ /* 0x0001e8000c101d06 */
[----:B------:R1:W2:Y:S01]  /*3510*/  @P3 LDG.E.128 R4, desc[UR6][R192.64] ;  /* 0x00000006c0043981 */ /* 0x0002a2000c1e1d00 */
[----:B------:R-:W-:-:S03]  /*3520*/  PLOP3.LUT P2, PT, PT, PT, PT, 0x8, 0x80 ;  /* 0x000000000080781c */ /* 0x000fc60003f4e170 */
[----:B0-----:R-:W3:Y:S01]  /*3530*/  @P1 LDG.E.128 R80, desc[UR6][R80.64] ;  /* 0x0000000650501981 */ /* 0x001ee2000c1e1d00 */
[----:B------:R-:W-:Y:S01]  /*3540*/  @P1 PLOP3.LUT P2, PT, P0, PT, PT, 0x80, 0x8 ;  /* 0x000000000008181c */ /* 0x000fe2000074f070 */
[----:B-1----:R-:W0:Y:S01]  /*3550*/  @P1 LDC.64 R192, c[0x0][0x3a0] ;  /* 0x0000e800ffc01b82 */ /* 0x002e220000000a00 */
        /* <DEDUP_REMOVED lines=8> */
[----:B------:R-:W-:-:S04]  /*35e0*/  @P3 IMAD.WIDE.U32 R196, R85, 0x10, R196 ;  /* 0x0000001055c43825 */ /* 0x000fc800078e00c4 */
[----:B0-----:R-:W-:-:S04]  /*35f0*/  @P1 IMAD.WIDE.U32 R192, R191, 0x10, R192 ;  /* 0x00000010bfc01825 */ /* 0x001fc800078e00c0 */
        /* <DEDUP_REMOVED lines=12> */
[----:B------:R-:W-:-:S05]  /*36c0*/  @!P1 FSEL R83, R188, RZ, P0 ;  /* 0x000000ffbc539208 */ /* 0x000fca0000000000 */
[----:B------:R0:W-:Y:S04]  /*36d0*/  STG.E.128 desc[UR6][R86.64], R80 ;  /* 0x0000005056007986 */ /* 0x0001e8000c101d06 */
[----:B------:R1:W2:Y:S04]  /*36e0*/  @P3 LDG.E.128 R4, desc[UR6][R196.64] ;  /* 0x00000006c4043981 */ /* 0x0002a8000c1e1d00 */
[----:B0-----:R0:W3:Y:S01]  /*36f0*/  @P1 LDG.E.128 R84, desc[UR6][R192.64] ;  /* 0x00000006c0541981 */ /* 0x0010e2000c1e1d00 */
        /* <DEDUP_REMOVED lines=9> */
[----:B-1----:R-:W-:-:S04]  /*3790*/  FADD.FTZ R197, R188, R17 ;  /* 0x00000011bcc57221 */ /* 0x002fc80000010000 */
        /* <DEDUP_REMOVED lines=57> */
[----:B------:R-:W-:-:S03]  /*3b30*/  PLOP3.LUT P5, PT, PT, PT, PT, 0x8, 0x80 ;  /* 0x000000000080781c */ /* 0x000fc60003fae170 */
[----:B------:R-:W-:Y:S01]  /*3b40*/  FADD.FTZ R193, R188, R75 ;  /* 0x0000004bbcc17221 */ /* 0x000fe20000010000 */
[----:B------:R-:W-:Y:S02]  /*3b50*/  @P1 PLOP3.LUT P5, PT, P0, PT, PT, 0x80, 0x8 ;  /* 0x000000000008181c */ /* 0x000fe400007af070 */
[----:B------:R-:W-:Y:S01]  /*3b60*/  PLOP3.LUT P2, PT, PT, PT, PT, 0x8, 0x80 ;  /* 0x000000000080781c */ /* 0x000fe20003f4e170 */
[----:B------:R-:W-:Y:S01]  /*3b70*/  FADD.FTZ R188, R193, R76 ;  /* 0x0000004cc1bc7221 */ /* 0x000fe20000010000 */
[----:B------:R-:W-:Y:S02]  /*3b80*/  PLOP3.LUT P3, PT, PT, PT, PT, 0x8, 0x80 ;  /* 0x000000000080781c */ /* 0x000fe40003f6e170 */
[----:B------:R-:W-:Y:S02]  /*3b90*/  PLOP3.LUT P4, PT, PT, PT, PT, 0x8, 0x80 ;  /* 0x000000000080781c */ /* 0x000fe40003f8e170 */
[----:B------:R-:W-:Y:S02]  /*3ba0*/  @P1 PLOP3.LUT P2, PT, P0, PT, PT, 0x80, 0x8 ;  /* 0x000000000008181c */ /* 0x000fe4000074f070 */
[----:B------:R-:W-:-:S02]  /*3bb0*/  @P1 PLOP3.LUT P3, PT, P0, PT, PT, 0x80, 0x8 ;  /* 0x000000000008181c */ /* 0x000fc4000076f070 */
[----:B------:R-:W-:Y:S01]  /*3bc0*/  @P1 PLOP3.LUT P4, PT, P0, PT, PT, 0x80, 0x8 ;  /* 0x000000000008181c */ /* 0x000fe2000078f070 */
[----:B------:R-:W-:Y:S01]  /*3bd0*/  FADD.FTZ R193, R188, R77 ;  /* 0x0000004dbcc17221 */ /* 0x000fe20000010000 */
[----:B--2---:R-:W-:-:S03]  /*3be0*/  @!P1 FMUL.FTZ R192, R7, R152 ;  /* 0x0000009807c09220 */ /* 0x004fc60000410000 */
[----:B------:R-:W-:Y:S01]  /*3bf0*/  FADD.FTZ R188, R193, R78 ;  /* 0x0000004ec1bc7221 */ /* 0x000fe20000010000 */
[----:B------:R-:W-:-:S04]  /*3c00*/  IMAD.WIDE.U32 R194, R191, 0x10, R194 ;  /* 0x00000010bfc27825 */ /* 0x000fc800078e00c2 */
[-C--:B------:R-:W-:Y:S01]  /*3c10*/  @!P1 FMUL.FTZ R191, R5, R152.reuse ;  /* 0x0000009805bf9220 */ /* 0x080fe20000410000 */
[----:B------:R-:W-:Y:S02]  /*3c20*/  FADD.FTZ R193, R188, R79 ;  /* 0x0000004fbcc17221 */ /* 0x000fe40000010000 */
[----:B------:R-:W0:Y:S02]  /*3c30*/  S2R R188, SR_TID.X ;  /* 0x0000000000bc7919 */ /* 0x000e240000002100 */
[----:B------:R-:W-:Y:S01]  /*3c40*/  FADD.FTZ R193, R193, R80 ;  /* 0x00000050c1c17221 */ /* 0x000fe20000010000 */
[-C--:B---3--:R-:W-:Y:S01]  /*3c50*/  @P5 FFMA.FTZ R87, R7, R152.reuse, R87 ;  /* 0x0000009807575223 */ /* 0x088fe20000010057 */
[----:B------:R-:W-:Y:S01]  /*3c60*/  @!P1 FSEL R87, R192, RZ, P0 ;  /* 0x000000ffc0579208 */ /* 0x000fe20000000000 */
[CC--:B------:R-:W-:Y:S01]  /*3c70*/  @P2 FFMA.FTZ R84, R4.reuse, R152.reuse, R84 ;  /* 0x0000009804542223 */ /* 0x0c0fe20000010054 */
[-C--:B------:R-:W-:Y:S01]  /*3c80*/  @!P1 FMUL.FTZ R192, R4, R152.reuse ;  /* 0x0000009804c09220 */ /* 0x080fe20000410000 */
[-C--:B------:R-:W-:Y:S01]  /*3c90*/  @P3 FFMA.FTZ R85, R5, R152.reuse, R85 ;  /* 0x0000009805553223 */ /* 0x080fe20000010055 */
[CC--:B------:R-:W-:Y:S01]  /*3ca0*/  @P4 FFMA.FTZ R86, R6.reuse, R152.reuse, R86 ;  /* 0x0000009806564223 */ /* 0x0c0fe20000010056 */
[----:B------:R-:W-:Y:S01]  /*3cb0*/  @!P1 FMUL.FTZ R152, R6, R152 ;  /* 0x0000009806989220 */ /* 0x000fe20000410000 */
[----:B------:R-:W-:Y:S01]  /*3cc0*/  @!P1 FSEL R85, R191, RZ, P0 ;  /* 0x000000ffbf559208 */ /* 0x000fe20000000000 */
[----:B------:R-:W-:Y:S01]  /*3cd0*/  FADD.FTZ R193, R193, R81 ;  /* 0x00000051c1c17221 */ /* 0x000fe20000010000 */
[----:B------:R-:W-:-:S02]  /*3ce0*/  @!P1 FSEL R84, R192, RZ, P0 ;  /* 0x000000ffc0549208 */ /* 0x000fc40000000000 */
[----:B------:R-:W-:Y:S01]  /*3cf0*/  @!P1 FSEL R86, R152, RZ, P0 ;  /* 0x000000ff98569208 */ /* 0x000fe20000000000 */
[----:B------:R-:W-:-:S04]  /*3d00*/  FADD.FTZ R152, R193, R82 ;  /* 0x00000052c1987221 */ /* 0x000fc80000010000 */
[----:B------:R1:W-:Y:S01]  /*3d10*/  STG.E.128 desc[UR6][R194.64], R84 ;  /* 0x00000054c2007986 */ /* 0x0003e2000c101d06 */
[----:B------:R-:W-:-:S04]  /*3d20*/  FADD.FTZ R191, R152, R83 ;  /* 0x0000005398bf7221 */ /* 0x000fc80000010000 */
[----:B------:R-:W-:Y:S01]  /*3d30*/  FADD.FTZ R152, R191, R84 ;  /* 0x00000054bf987221 */ /* 0x000fe20000010000 */
[----:B------:R-:W-:-:S03]  /*3d40*/  UMOV UR10, 0xffffffff ;  /* 0xffffffff000a7882 */ /* 0x000fc60000000000 */
[----:B------:R-:W-:-:S04]  /*3d50*/  FADD.FTZ R191, R152, R85 ;  /* 0x0000005598bf7221 */ /* 0x000fc80000010000 */
[----:B------:R-:W-:Y:S01]  /*3d60*/  FADD.FTZ R152, R191, R86 ;  /* 0x00000056bf987221 */ /* 0x000fe20000010000 */
[----:B0-----:R-:W-:-:S03]  /*3d70*/  LOP3.LUT P0, RZ, R188, 0x1f, RZ, 0xc0, !PT ;  /* 0x0000001fbcff7812 */ /* 0x001fc6000780c0ff */
[----:B------:R-:W-:Y:S01]  /*3d80*/  FADD.FTZ R197, R152, R87 ;  /* 0x0000005798c57221 */ /* 0x000fe20000010000 */
[----:B-1----:R-:W-:Y:S09]  /*3d90*/  BRA.DIV UR10, `(.L_x_70239) ;  /* 0x0000002a0a887947 */ /* 0x002ff2000b800000 */
        /* <DEDUP_REMOVED lines=13> */
[----:B------:R-:W-:-:S03]  /*3e70*/  FADD.FTZ R193, -R191, R9 ;  /* 0x00000009bfc17221 */ /* 0x000fc60000010100 */
[----:B------:R-:W-:Y:S01]  /*3e80*/  FFMA.FTZ R194, R192, R192, RZ ;  /* 0x000000c0c0c27223 */ /* 0x000fe200000100ff */
        /* <DEDUP_REMOVED lines=152> */
[C---:B------:R-:W-:Y:S01]  /*4810*/  FADD.FTZ R192, -R191.reuse, R86 ;  /* 0x00000056bfc07221 */ /* 0x040fe20000010100 */
[----:B------:R-:W-:Y:S02]  /*4820*/  FADD.FTZ R195, -R191, R87 ;  /* 0x00000057bfc37221 */ /* 0x000fe40000010100 */
        /* <DEDUP_REMOVED lines=12> */
.L_x_70254:
        /* <DEDUP_REMOVED lines=14> */
[----:B-----5:R-:W-:-:S13]  /*49d0*/  ISETP.GE.AND P0, PT, R154, 0x1, PT ;  /* 0x000000019a00780c */ /* 0x020fda0003f06270 */
[----:B0-----:R-:W-:Y:S05]  /*49e0*/  @!P0 BRA `(.L_x_70241) ;  /* 0x0000001c005c8947 */ /* 0x001fea0003800000 */
[----:B------:R-:W-:Y:S01]  /*49f0*/  FSEL R0, R191, RZ, !P1 ;  /* 0x000000ffbf007208 */ /* 0x000fe20004800000 */
[----:B------:R-:W-:Y:S01]  /*4a00*/  HADD2.F32 R196, -RZ, R170.H0_H0 ;  /* 0x200000aaffc47230 */ /* 0x000fe20000004100 */
[----:B------:R-:W-:Y:S01]  /*4a10*/  IADD3 R154, PT, PT, R154, -0x1, RZ ;  /* 0xffffffff9a9a7810 */ /* 0x000fe20007ffe0ff */
[----:B------:R-:W-:Y:S01]  /*4a20*/  HADD2.F32 R195, -RZ, R124.H0_H0 ;  /* 0x2000007cffc37230 */ /* 0x000fe20000004100 */
[----:B------:R-:W-:Y:S01]  /*4a30*/  SHF.R.U64 R193, R126, 0x10, R127 ;  /* 0x000000107ec17819 */ /* 0x000fe2000000127f */
[C---:B------:R-:W-:Y:S01]  /*4a40*/  FADD.FTZ R8, -R0.reuse, R8 ;  /* 0x0000000800087221 */ /* 0x040fe20000010100 */
[----:B------:R-:W-:Y:S01]  /*4a50*/  FADD.FTZ R9, -R0, R9 ;  /* 0x0000000900097221 */ /* 0x000fe20000010100 */
[----:B------:R-:W-:Y:S02]  /*4a60*/  IMAD R151, R154, R151, RZ ;  /* 0x000000979a977224 */ /* 0x000fe400078e02ff */
[----:B------:R-:W-:Y:S01]  /*4a70*/  FADD.FTZ R10, -R0, R10 ;  /* 0x0000000a000a7221 */ /* 0x000fe20000010100 */
[----:B------:R-:W-:Y:S01]  /*4a80*/  FMUL.FTZ R8, R152, R8 ;  /* 0x0000000898087220 */ /* 0x000fe20000410000 */
[C---:B------:R-:W-:Y:S01]  /*4a90*/  FADD.FTZ R11, -R0.reuse, R11 ;  /* 0x0000000b000b7221 */ /* 0x040fe20000010100 */
[----:B------:R-:W-:Y:S01]  /*4aa0*/  FADD.FTZ R12, -R0, R12 ;  /* 0x0000000c000c7221 */ /* 0x000fe20000010100 */
[----:B------:R-:W-:Y:S01]  /*4ab0*/  SHF.R.S32.HI R194, RZ, 0x1f, R151 ;  /* 0x0000001fffc27819 */ /* 0x000fe20000011497 */
        /* <DEDUP_REMOVED lines=77> */
[----:B------:R-:W-:Y:S01]  /*4f90*/  LEA.HI R194, R194, R151, RZ, 0x2 ;  /* 0x00000097c2c27211 */ /* 0x000fe200078f10ff */
[C---:B------:R-:W-:Y:S01]  /*4fa0*/  FMUL.FTZ R11, R152.reuse, R11 ;  /* 0x0000000b980b7220 */ /* 0x040fe20000410000 */
[----:B------:R-:W-:Y:S01]  /*4fb0*/  SHF.R.U32.HI R0, RZ, 0x10, R127 ;  /* 0x00000010ff007819 */ /* 0x000fe2000001167f */
[----:B------:R-:W-:Y:S01]  /*4fc0*/  HADD2.F32 R193, -RZ, R193.H0_H0 ;  /* 0x200000c1ffc17230 */ /* 0x000fe20000004100 */
[--C-:B------:R-:W-:Y:S01]  /*4fd0*/  SHF.R.U32.HI R151, RZ, 0x10, R125.reuse ;  /* 0x00000010ff977819 */ /* 0x100fe2000001167d */
[----:B------:R-:W-:Y:S01]  /*4fe0*/  FMUL.FTZ R9, R152, R9 ;  /* 0x0000000998097220 */ /* 0x000fe20000410000 */
[----:B------:R-:W-:Y:S01]  /*4ff0*/  SHF.R.U64 R192, R124, 0x10, R125 ;  /* 0x000000107cc07819 */ /* 0x000fe2000000127d */
[----:B------:R-:W-:-:S02]  /*5000*/  HADD2.F32 R0, -RZ, R0.H0_H0 ;  /* 0x20000000ff007230 */ /* 0x000fc40000004100 */
[C---:B------:R-:W-:Y:S01]  /*5010*/  FMUL.FTZ R10, R152.reuse, R10 ;  /* 0x0000000a980a7220 */ /* 0x040fe20000410000 */
[----:B------:R-:W-:Y:S02]  /*5020*/  HADD2.F32 R151, -RZ, R151.H0_H0 ;  /* 0x20000097ff977230 */ /* 0x000fe40000004100 */
[C---:B------:R-:W-:Y:S01]  /*5030*/  FMUL.FTZ R28, R152.reuse, R28 ;  /* 0x0000001c981c7220 */ /* 0x040fe20000410000 */
[----:B------:R-:W-:Y:S02]  /*5040*/  HADD2.F32 R192, -RZ, R192.H0_H0 ;  /* 0x200000c0ffc07230 */ /* 0x000fe40000004100 */
[----:B------:R-:W-:Y:S01]  /*5050*/  FMUL.FTZ R29, R152, R29 ;  /* 0x0000001d981d7220 */ /* 0x000fe20000410000 */
[----:B------:R-:W-:Y:S02]  /*5060*/  HADD2.F32 R191, -RZ, R170.H1_H1 ;  /* 0x300000aaffbf7230 */ /* 0x000fe40000004100 */
[----:B------:R-:W-:Y:S01]  /*5070*/  FFMA.FTZ R11, R11, R0, R151 ;  /* 0x000000000b0b7223 */ /* 0x000fe20000010097 */
[----:B------:R-:W-:Y:S01]  /*5080*/  LOP3.LUT R0, R188, 0x1f, RZ, 0xc0, !PT ;  /* 0x0000001fbc007812 */ /* 0x000fe200078ec0ff */
[----:B------:R-:W-:Y:S01]  /*5090*/  FFMA.FTZ R9, R9, R193, R192 ;  /* 0x000000c109097223 */ /* 0x000fe200000100c0 */
[----:B------:R-:W-:-:S02]  /*50a0*/  HADD2.F32 R154, -RZ, R125.H0_H0 ;  /* 0x2000007dff9a7230 */ /* 0x000fc40000004100 */
[C---:B------:R-:W-:Y:S01]  /*50b0*/  FMUL.FTZ R193, R152.reuse, R12 ;  /* 0x0000000c98c17220 */ /* 0x040fe20000410000 */
[----:B------:R-:W-:Y:S01]  /*50c0*/  FMUL.FTZ R192, R152, R13 ;  /* 0x0000000d98c07220 */ /* 0x000fe20000410000 */
[----:B------:R-:W-:Y:S01]  /*50d0*/  LEA.HI.SX32 R194, R194, R0, 0x1e ;  /* 0x00000000c2c27211 */ /* 0x000fe200078ff2ff */
        /* <DEDUP_REMOVED lines=9> */
[----:B0-----:R-:W-:-:S04]  /*5170*/  IMAD.WIDE.U32 R44, R194, 0x10, R196 ;  /* 0x00000010c22c7825 */ /* 0x001fc800078e00c4 */
[C---:B------:R-:W-:Y:S01]  /*5180*/  FMUL.FTZ R191, R152.reuse, R14 ;  /* 0x0000000e98bf7220 */ /* 0x040fe20000410000 */
[C---:B------:R-:W-:Y:S01]  /*5190*/  FMUL.FTZ R188, R152.reuse, R15 ;  /* 0x0000000f98bc7220 */ /* 0x040fe20000410000 */
        /* <DEDUP_REMOVED lines=65> */
[----:B0-----:R-:W-:Y:S01]  /*55b0*/  FFMA.FTZ R8, R193, R151, R154 ;  /* 0x00000097c1087223 */ /* 0x001fe2000001009a */
[----:B------:R-:W-:Y:S01]  /*55c0*/  HADD2.F32 R154, -RZ, R130.H0_H0 ;  /* 0x20000082ff9a7230 */ /* 0x000fe20000004100 */
[C---:B------:R-:W-:Y:S01]  /*55d0*/  IADD3 R199, PT, PT, R194.reuse, 0x20, RZ ;  /* 0x00000020c2c77810 */ /* 0x040fe20007ffe0ff */
[----:B------:R-:W-:Y:S01]  /*55e0*/  HADD2.F32 R9, -RZ, R171.H0_H0 ;  /* 0x200000abff097230 */ /* 0x000fe20000004100 */
[C---:B------:R-:W-:Y:S01]  /*55f0*/  IADD3 R193, PT, PT, R194.reuse, 0x40, RZ ;  /* 0x00000040c2c17810 */ /* 0x040fe20007ffe0ff */
[----:B------:R-:W-:Y:S01]  /*5600*/  HADD2.F32 R10, -RZ, R129.H1_H1 ;  /* 0x30000081ff0a7230 */ /* 0x000fe20000004100 */
[----:B------:R-:W-:Y:S01]  /*5610*/  IADD3 R216, PT, PT, R194, 0xa0, RZ ;  /* 0x000000a0c2d87810 */ /* 0x000fe20007ffe0ff */
[----:B------:R-:W-:-:S02]  /*5620*/  HADD2.F32 R152, -RZ, R123.H0_H0 ;  /* 0x2000007bff987230 */ /* 0x000fc40000004100 */
[----:B------:R-:W-:Y:S01]  /*5630*/  FFMA.FTZ R9, R192, R154, R9 ;  /* 0x0000009ac0097223 */ /* 0x000fe20000010009 */
[----:B------:R-:W-:Y:S01]  /*5640*/  HADD2.F32 R11, -RZ, R130.H1_H1 ;  /* 0x30000082ff0b7230 */ /* 0x000fe20000004100 */
[C---:B------:R-:W-:Y:S01]  /*5650*/  IADD3 R214, PT, PT, R194.reuse, 0xc0, RZ ;  /* 0x000000c0c2d67810 */ /* 0x040fe20007ffe0ff */
[----:B------:R-:W-:Y:S02]  /*5660*/  HADD2.F32 R151, -RZ, R171.H1_H1 ;  /* 0x300000abff977230 */ /* 0x000fe40000004100 */
[----:B------:R-:W-:Y:S01]  /*5670*/  FFMA.FTZ R10, R191, R10, R152 ;  /* 0x0000000abf0a7223 */ /* 0x000fe20000010098 */
[----:B------:R-:W-:Y:S01]  /*5680*/  HADD2.F32 R192, -RZ, R131.H1_H1 ;  /* 0x30000083ffc07230 */ /* 0x000fe20000004100 */
[----:B------:R-:W-:Y:S01]  /*5690*/  IADD3 R212, PT, PT, R194, 0xe0, RZ ;  /* 0x000000e0c2d47810 */ /* 0x000fe20007ffe0ff */
[----:B------:R-:W-:Y:S02]  /*56a0*/  HADD2.F32 R191, -RZ, R121.H0_H0 ;  /* 0x20000079ffbf7230 */ /* 0x000fe40000004100 */
[----:B------:R-:W-:Y:S01]  /*56b0*/  FFMA.FTZ R11, R188, R11, R151 ;  /* 0x0000000bbc0b7223 */ /* 0x000fe20000010097 */
[----:B------:R-:W-:Y:S01]  /*56c0*/  HADD2.F32 R46, -RZ, R131.H0_H0 ;  /* 0x20000083ff2e7230 */ /* 0x000fe20000004100 */
[----:B------:R-:W-:Y:S01]  /*56d0*/  IADD3 R210, PT, PT, R194, 0x100, RZ ;  /* 0x00000100c2d27810 */ /* 0x000fe20007ffe0ff */
[----:B------:R-:W-:-:S02]  /*56e0*/  HADD2.F32 R47, -RZ, R120.H0_H0 ;  /* 0x20000078ff2f7230 */ /* 0x000fc40000004100 */
[----:B------:R-:W-:Y:S01]  /*56f0*/  FFMA.FTZ R14, R14, R192, R191 ;  /* 0x000000c00e0e7223 */ /* 0x000fe200000100bf */
[----:B------:R-:W-:Y:S01]  /*5700*/  HADD2.F32 R44, -RZ, R132.H0_H0 ;  /* 0x20000084ff2c7230 */ /* 0x000fe20000004100 */
[----:B------:R-:W-:Y:S01]  /*5710*/  IADD3 R208, PT, PT, R194, 0x120, RZ ;  /* 0x00000120c2d07810 */ /* 0x000fe20007ffe0ff */
[----:B------:R-:W-:Y:S02]  /*5720*/  HADD2.F32 R45, -RZ, R172.H0_H0 ;  /* 0x200000acff2d7230 */ /* 0x000fe40000004100 */
[----:B------:R-:W-:Y:S01]  /*5730*/  FFMA.FTZ R12, R12, R46, R47 ;  /* 0x0000002e0c0c7223 */ /* 0x000fe2000001002f */
[----:B------:R-:W-:Y:S01]  /*5740*/  HADD2.F32 R154, -RZ, R132.H1_H1 ;  /* 0x30000084ff9a7230 */ /* 0x000fe20000004100 */
[C---:B------:R-:W-:Y:S01]  /*5750*/  IADD3 R198, PT, PT, R194.reuse, 0x140, RZ ;  /* 0x00000140c2c67810 */ /* 0x040fe20007ffe0ff */
[----:B------:R-:W-:Y:S02]  /*5760*/  HADD2.F32 R188, -RZ, R172.H1_H1 ;  /* 0x300000acffbc7230 */ /* 0x000fe40000004100 */
[----:B------:R-:W-:Y:S01]  /*5770*/  FFMA.FTZ R13, R13, R44, R45 ;  /* 0x0000002c0d0d7223 */ /* 0x000fe2000001002d */
[----:B------:R-:W-:Y:S01]  /*5780*/  HADD2.F32 R192, -RZ, R134.H1_H1 ;  /* 0x30000086ffc07230 */ /* 0x000fe20000004100 */
[----:B------:R-:W-:Y:S01]  /*5790*/  IADD3 R195, PT, PT, R194, 0x1e0, RZ ;  /* 0x000001e0c2c37810 */ /* 0x000fe20007ffe0ff */
[----:B------:R-:W-:-:S02]  /*57a0*/  HADD2.F32 R191, -RZ, R173.H1_H1 ;  /* 0x300000adffbf7230 */ /* 0x000fc40000004100 */
[----:B------:R-:W-:Y:S01]  /*57b0*/  FFMA.FTZ R15, R15, R154, R188 ;  /* 0x0000009a0f0f7223 */ /* 0x000fe200000100bc */
[----:B------:R-:W-:Y:S02]  /*57c0*/  HADD2.F32 R151, -RZ, R133.H0_H0 ;  /* 0x20000085ff977230 */ /* 0x000fe40000004100 */
[----:B------:R-:W-:Y:S02]  /*57d0*/  HADD2.F32 R152, -RZ, R118.H0_H0 ;  /* 0x20000076ff987230 */ /* 0x000fe40000004100 */
[----:B------:R-:W-:Y:S01]  /*57e0*/  FFMA.FTZ R19, R19, R192, R191 ;  /* 0x000000c013137223 */ /* 0x000fe200000100bf */
[----:B------:R-:W-:Y:S01]  /*57f0*/  HADD2.F32 R46, -RZ, R134.H0_H0 ;  /* 0x20000086ff2e7230 */ /* 0x000fe20000004100 */
[----:B------:R-:W-:Y:S01]  /*5800*/  IADD3 R191, PT, PT, R194, 0x60, RZ ;  /* 0x00000060c2bf7810 */ /* 0x000fe20007ffe0ff */
[----:B------:R-:W-:Y:S02]  /*5810*/  HADD2.F32 R47, -RZ, R173.H0_H0 ;  /* 0x200000adff2f7230 */ /* 0x000fe40000004100 */
[----:B------:R-:W-:Y:S01]  /*5820*/  FFMA.FTZ R16, R16, R151, R152 ;  /* 0x0000009710107223 */ /* 0x000fe20000010098 */
[----:B------:R-:W-:Y:S01]  /*5830*/  HADD2.F32 R44, -RZ, R133.H1_H1 ;  /* 0x30000085ff2c7230 */ /* 0x000fe20000004100 */
[----:B------:R-:W-:Y:S01]  /*5840*/  IADD3 R192, PT, PT, R194, 0x200, RZ ;  /* 0x00000200c2c07810 */ /* 0x000fe20007ffe0ff */
[----:B------:R-:W-:-:S02]  /*5850*/  HADD2.F32 R45, -RZ, R119.H0_H0 ;  /* 0x20000077ff2d7230 */ /* 0x000fc40000004100 */
[----:B------:R-:W-:Y:S01]  /*5860*/  FFMA.FTZ R17, R17, R46, R47 ;  /* 0x0000002e11117223 */ /* 0x000fe2000001002f */
[----:B------:R-:W-:Y:S02]  /*5870*/  HADD2.F32 R154, -RZ, R135.H0_H0 ;  /* 0x20000087ff9a7230 */ /* 0x000fe40000004100 */
[----:B------:R-:W-:Y:S02]  /*5880*/  HADD2.F32 R188, -RZ, R116.H0_H0 ;  /* 0x20000074ffbc7230 */ /* 0x000fe40000004100 */
[----:B------:R-:W-:Y:S01]  /*5890*/  FFMA.FTZ R18, R18, R44, R45 ;  /* 0x0000002c12127223 */ /* 0x000fe2000001002d */
[----:B------:R-:W-:-:S04]  /*58a0*/  IMAD.WIDE.U32 R218, R199, 0x10, R196 ;  /* 0x00000010c7da7825 */ /* 0x000fc800078e00c4 */
[----:B------:R-:W-:Y:S01]  /*58b0*/  FFMA.FTZ R20, R20, R154, R188 ;  /* 0x0000009a14147223 */ /* 0x000fe200000100bc */
[----:B------:R-:W-:Y:S01]  /*58c0*/  IMAD.WIDE.U32 R220, R193, 0x10, R196 ;  /* 0x00000010c1dc7825 */ /* 0x000fe200078e00c4 */
[C---:B------:R-:W-:Y:S01]  /*58d0*/  IADD3 R188, PT, PT, R194.reuse, 0x80, RZ ;  /* 0x00000080c2bc7810 */ /* 0x040fe20007ffe0ff */
[----:B------:R0:W-:Y:S01]  /*58e0*/  STG.E.128 desc[UR6][R218.64], R8 ;  /* 0x00000008da007986 */ /* 0x0001e2000c101d06 */
[----:B------:R-:W-:Y:S01]  /*58f0*/  IADD3 R154, PT, PT, R194, 0x160, RZ ;  /* 0x00000160c29a7810 */ /* 0x000fe20007ffe0ff */
[----:B------:R-:W-:Y:S02]  /*5900*/  HADD2.F32 R151, -RZ, R136.H0_H0 ;  /* 0x20000088ff977230 */ /* 0x000fe40000004100 */
[----:B------:R-:W-:Y:S01]  /*5910*/  HADD2.F32 R152, -RZ, R174.H0_H0 ;  /* 0x200000aeff987230 */ /* 0x000fe20000004100 */
[----:B------:R1:W-:Y:S01]  /*5920*/  STG.E.128 desc[UR6][R220.64], R12 ;  /* 0x0000000cdc007986 */ /* 0x0003e2000c101d06 */
[----:B------:R-:W-:Y:S02]  /*5930*/  HADD2.F32 R46, -RZ, R135.H1_H1 ;  /* 0x30000087ff2e7230 */ /* 0x000fe40000004100 */
[----:B------:R-:W-:-:S02]  /*5940*/  HADD2.F32 R47, -RZ, R117.H0_H0 ;  /* 0x20000075ff2f7230 */ /* 0x000fc40000004100 */
[----:B------:R-:W-:Y:S01]  /*5950*/  FFMA.FTZ R21, R21, R151, R152 ;  /* 0x0000009715157223 */ /* 0x000fe20000010098 */
[----:B------:R-:W-:Y:S01]  /*5960*/  HADD2.F32 R44, -RZ, R136.H1_H1 ;  /* 0x30000088ff2c7230 */ /* 0x000fe20000004100 */
[----:B------:R-:W-:Y:S01]  /*5970*/  IADD3 R152, PT, PT, R194, 0x180, RZ ;  /* 0x00000180c2987810 */ /* 0x000fe20007ffe0ff */
[----:B------:R-:W-:Y:S02]  /*5980*/  HADD2.F32 R45, -RZ, R174.H1_H1 ;  /* 0x300000aeff2d7230 */ /* 0x000fe40000004100 */
[----:B------:R-:W-:Y:S01]  /*5990*/  FFMA.FTZ R22, R22, R46, R47 ;  /* 0x0000002e16167223 */ /* 0x000fe2000001002f */
[----:B------:R-:W-:Y:S01]  /*59a0*/  IMAD.WIDE.U32 R222, R191, 0x10, R196 ;  /* 0x00000010bfde7825 */ /* 0x000fe200078e00c4 */
[----:B------:R-:W-:-:S03]  /*59b0*/  IADD3 R47, PT, PT, R194, 0x1a0, RZ ;  /* 0x000001a0c22f7810 */ /* 0x000fc60007ffe0ff */
[----:B------:R-:W-:Y:S01]  /*59c0*/  FFMA.FTZ R23, R23, R44, R45 ;  /* 0x0000002c17177223 */ /* 0x000fe2000001002d */
[----:B------:R-:W-:Y:S01]  /*59d0*/  IMAD.WIDE.U32 R224, R188, 0x10, R196 ;  /* 0x00000010bce07825 */ /* 0x000fe200078e00c4 */
[----:B------:R2:W-:Y:S01]  /*59e0*/  STG.E.128 desc[UR6][R222.64], R16 ;  /* 0x00000010de007986 */ /* 0x0005e2000c101d06 */
[C---:B------:R-:W-:Y:S02]  /*59f0*/  IADD3 R45, PT, PT, R194.reuse, 0x1c0, RZ ;  /* 0x000001c0c22d7810 */ /* 0x040fe40007ffe0ff */
[----:B0-----:R-:W-:Y:S01]  /*5a00*/  HADD2.F32 R8, -RZ, R114.H0_H0 ;  /* 0x20000072ff087230 */ /* 0x001fe20000004100 */
[----:B------:R0:W-:Y:S01]  /*5a10*/  STG.E.128 desc[UR6][R224.64], R20 ;  /* 0x00000014e0007986 */ /* 0x0001e2000c101d06 */
[----:B-1----:R-:W-:Y:S01]  /*5a20*/  HADD2.F32 R13, -RZ, R139.H0_H0 ;  /* 0x2000008bff0d7230 */ /* 0x002fe20000004100 */
[C---:B------:R-:W-:Y:S01]  /*5a30*/  IADD3 R46, PT, PT, R194.reuse, 0x220, RZ ;  /* 0x00000220c22e7810 */ /* 0x040fe20007ffe0ff */
[----:B------:R-:W-:Y:S01]  /*5a40*/  HADD2.F32 R12, -RZ, R112.H0_H0 ;  /* 0x20000070ff0c7230 */ /* 0x000fe20000004100 */
[C---:B------:R-:W-:Y:S01]  /*5a50*/  IADD3 R44, PT, PT, R194.reuse, 0x240, RZ ;  /* 0x00000240c22c7810 */ /* 0x040fe20007ffe0ff */
[----:B------:R-:W-:Y:S01]  /*5a60*/  HADD2.F32 R9, -RZ, R175.H0_H0 ;  /* 0x200000afff097230 */ /* 0x000fe20000004100 */
[----:B------:R-:W-:Y:S01]  /*5a70*/  IADD3 R151, PT, PT, R194, 0x260, RZ ;  /* 0x00000260c2977810 */ /* 0x000fe20007ffe0ff */
[----:B------:R-:W-:-:S02]  /*5a80*/  HADD2.F32 R15, -RZ, R137.H1_H1 ;  /* 0x30000089ff0f7230 */ /* 0x000fc40000004100 */
[----:B------:R-:W-:Y:S01]  /*5a90*/  FFMA.FTZ R12, R32, R13, R12 ;  /* 0x0000000d200c7223 */ /* 0x000fe2000001000c */
[----:B------:R-:W-:Y:S02]  /*5aa0*/  HADD2.F32 R10, -RZ, R115.H0_H0 ;  /* 0x20000073ff0a7230 */ /* 0x000fe40000004100 */
[--C-:B------:R-:W-:Y:S02]  /*5ab0*/  HADD2.F32 R14, -RZ, R138.reuse.H1_H1 ;  /* 0x3000008aff0e7230 */ /* 0x100fe40000004100 */
[----:B------:R-:W-:Y:S02]  /*5ac0*/  HADD2.F32 R11, -RZ, R175.H1_H1 ;  /* 0x300000afff0b7230 */ /* 0x000fe40000004100 */
[----:B------:R-:W-:Y:S01]  /*5ad0*/  FFMA.FTZ R10, R30, R15, R10 ;  /* 0x0000000f1e0a7223 */ /* 0x000fe2000001000a */
[----:B--2---:R-:W-:Y:S02]  /*5ae0*/  HADD2.F32 R17, -RZ, R137.H0_H0 ;  /* 0x20000089ff117230 */ /* 0x004fe40000004100 */
[----:B------:R-:W-:-:S02]  /*5af0*/  HADD2.F32 R16, -RZ, R138.H0_H0 ;  /* 0x2000008aff107230 */ /* 0x000fc40000004100 */
[----:B------:R-:W-:Y:S01]  /*5b00*/  FFMA.FTZ R11, R31, R14, R11 ;  /* 0x0000000e1f0b7223 */ /* 0x000fe2000001000b */
[----:B0-----:R-:W-:Y:S02]  /*5b10*/  HADD2.F32 R22, -RZ, R140.H0_H0 ;  /* 0x2000008cff167230 */ /* 0x001fe40000004100 */
[----:B------:R-:W-:Y:S01]  /*5b20*/  FFMA.FTZ R8, R28, R17, R8 ;  /* 0x000000111c087223 */ /* 0x000fe20000010008 */
[----:B------:R-:W-:Y:S02]  /*5b30*/  HADD2.F32 R13, -RZ, R176.H0_H0 ;  /* 0x200000b0ff0d7230 */ /* 0x000fe40000004100 */
[----:B------:R-:W-:Y:S01]  /*5b40*/  FFMA.FTZ R9, R29, R16, R9 ;  /* 0x000000101d097223 */ /* 0x000fe20000010009 */
[----:B------:R-:W-:Y:S02]  /*5b50*/  HADD2.F32 R21, -RZ, R139.H1_H1 ;  /* 0x3000008bff157230 */ /* 0x000fe40000004100 */
        /* <DEDUP_REMOVED lines=26> */
[----:B------:R-:W-:-:S04]  /*5d00*/  IMAD.WIDE.U32 R216, R216, 0x10, R196 ;  /* 0x00000010d8d87825 */ /* 0x000fc800078e00c4 */
[----:B------:R-:W-:Y:S01]  /*5d10*/  FFMA.FTZ R21, R41, R28, R21 ;  /* 0x0000001c29157223 */ /* 0x000fe20000010015 */
[----:B------:R-:W-:Y:S01]  /*5d20*/  IMAD.WIDE.U32 R214, R214, 0x10, R196 ;  /* 0x00000010d6d67825 */ /* 0x000fe200078e00c4 */
[----:B------:R-:W-:Y:S03]  /*5d30*/  STG.E.128 desc[UR6][R216.64], R8 ;  /* 0x00000008d8007986 */ /* 0x000fe6000c101d06 */
[----:B------:R-:W-:Y:S01]  /*5d40*/  HADD2.F32 R32, -RZ, R146.H0_H0 ;  /* 0x20000092ff207230 */ /* 0x000fe20000004100 */
[----:B------:R0:W-:Y:S01]  /*5d50*/  STG.E.128 desc[UR6][R214.64], R12 ;  /* 0x0000000cd6007986 */ /* 0x0001e2000c101d06 */
[----:B------:R-:W-:Y:S02]  /*5d60*/  HADD2.F32 R33, -RZ, R179.H0_H0 ;  /* 0x200000b3ff217230 */ /* 0x000fe40000004100 */
[----:B------:R-:W-:Y:S02]  /*5d70*/  HADD2.F32 R36, -RZ, R144.H1_H1 ;  /* 0x30000090ff247230 */ /* 0x000fe40000004100 */
[----:B------:R-:W-:-:S02]  /*5d80*/  HADD2.F32 R23, -RZ, R178.H1_H1 ;  /* 0x300000b2ff177230 */ /* 0x000fc40000004100 */
[----:B------:R-:W-:Y:S01]  /*5d90*/  FFMA.FTZ R25, R25, R32, R33 ;  /* 0x0000002019197223 */ /* 0x000fe20000010021 */
[--C-:B------:R-:W-:Y:S02]  /*5da0*/  HADD2.F32 R35, -RZ, R145.reuse.H0_H0 ;  /* 0x20000091ff237230 */ /* 0x100fe40000004100 */
        /* <DEDUP_REMOVED lines=8> */
[----:B------:R-:W-:-:S04]  /*5e30*/  IMAD.WIDE.U32 R212, R212, 0x10, R196 ;  /* 0x00000010d4d47825 */ /* 0x000fc800078e00c4 */
[----:B------:R-:W-:Y:S01]  /*5e40*/  FFMA.FTZ R27, R27, R28, R29 ;  /* 0x0000001c1b1b7223 */ /* 0x000fe2000001001d */
[----:B------:R-:W-:Y:S01]  /*5e50*/  HADD2.F32 R32, -RZ, R148.H1_H1 ;  /* 0x30000094ff207230 */ /* 0x000fe20000004100 */
[----:B------:R1:W-:Y:S01]  /*5e60*/  STG.E.128 desc[UR6][R212.64], R16 ;  /* 0x00000010d4007986 */ /* 0x0003e2000c101d06 */
[----:B0-----:R-:W-:Y:S02]  /*5e70*/  HADD2.F32 R12, -RZ, R180.H1_H1 ;  /* 0x300000b4ff0c7230 */ /* 0x001fe40000004100 */
[----:B------:R-:W-:-:S04]  /*5e80*/  IMAD.WIDE.U32 R210, R210, 0x10, R196 ;  /* 0x00000010d2d27825 */ /* 0x000fc800078e00c4 */
[----:B------:R-:W-:Y:S01]  /*5e90*/  FFMA.FTZ R11, R51, R32, R12 ;  /* 0x00000020330b7223 */ /* 0x000fe2000001000c */
[----:B------:R-:W-:Y:S01]  /*5ea0*/  HADD2.F32 R13, -RZ, R149.H0_H0 ;  /* 0x20000095ff0d7230 */ /* 0x000fe20000004100 */
[----:B------:R0:W-:Y:S01]  /*5eb0*/  STG.E.128 desc[UR6][R210.64], R20 ;  /* 0x00000014d2007986 */ /* 0x0001e2000c101d06 */
[----:B------:R-:W-:Y:S02]  /*5ec0*/  HADD2.F32 R15, -RZ, R102.H0_H0 ;  /* 0x20000066ff0f7230 */ /* 0x000fe40000004100 */
[----:B------:R-:W-:-:S04]  /*5ed0*/  IMAD.WIDE.U32 R208, R208, 0x10, R196 ;  /* 0x00000010d0d07825 */ /* 0x000fc800078e00c4 */
[----:B------:R-:W-:Y:S01]  /*5ee0*/  FFMA.FTZ R12, R52, R13, R15 ;  /* 0x0000000d340c7223 */ /* 0x000fe2000001000f */
[--C-:B------:R-:W-:Y:S01]  /*5ef0*/  HADD2.F32 R14, -RZ, R150.reuse.H0_H0 ;  /* 0x20000096ff0e7230 */ /* 0x100fe20000004100 */
[----:B------:R2:W-:Y:S01]  /*5f00*/  STG.E.128 desc[UR6][R208.64], R24 ;  /* 0x00000018d0007986 */ /* 0x0005e2000c101d06 */
[----:B------:R-:W-:Y:S02]  /*5f10*/  HADD2.F32 R15, -RZ, R149.H1_H1 ;  /* 0x30000095ff0f7230 */ /* 0x000fe40000004100 */
[----:B-1----:R-:W-:Y:S02]  /*5f20*/  HADD2.F32 R16, -RZ, R181.H0_H0 ;  /* 0x200000b5ff107230 */ /* 0x002fe40000004100 */
[----:B------:R-:W-:Y:S02]  /*5f30*/  HADD2.F32 R17, -RZ, R103.H0_H0 ;  /* 0x20000067ff117230 */ /* 0x000fe40000004100 */
[----:B------:R-:W-:Y:S02]  /*5f40*/  HADD2.F32 R19, -RZ, R153.H0_H0 ;  /* 0x20000099ff137230 */ /* 0x000fe40000004100 */
[----:B------:R-:W-:Y:S01]  /*5f50*/  FFMA.FTZ R13, R53, R14, R16 ;  /* 0x0000000e350d7223 */ /* 0x000fe20000010010 */
[----:B------:R-:W-:-:S02]  /*5f60*/  HADD2.F32 R18, -RZ, R150.H1_H1 ;  /* 0x30000096ff127230 */ /* 0x000fc40000004100 */
[----:B------:R-:W-:Y:S01]  /*5f70*/  FFMA.FTZ R14, R54, R15, R17 ;  /* 0x0000000f360e7223 */ /* 0x000fe20000010011 */
[----:B0-----:R-:W-:Y:S02]  /*5f80*/  HADD2.F32 R21, -RZ, R100.H0_H0 ;  /* 0x20000064ff157230 */ /* 0x001fe40000004100 */
[----:B------:R-:W-:Y:S02]  /*5f90*/  HADD2.F32 R20, -RZ, R181.H1_H1 ;  /* 0x300000b5ff147230 */ /* 0x000fe40000004100 */
[----:B------:R-:W-:Y:S02]  /*5fa0*/  HADD2.F32 R22, -RZ, R155.H0_H0 ;  /* 0x2000009bff167230 */ /* 0x000fe40000004100 */
[----:B------:R-:W-:Y:S01]  /*5fb0*/  FFMA.FTZ R16, R56, R19, R21 ;  /* 0x0000001338107223 */ /* 0x000fe20000010015 */
[----:B------:R-:W-:Y:S02]  /*5fc0*/  HADD2.F32 R29, -RZ, R147.H0_H0 ;  /* 0x20000093ff1d7230 */ /* 0x000fe40000004100 */
[----:B------:R-:W-:Y:S01]  /*5fd0*/  FFMA.FTZ R15, R55, R18, R20 ;  /* 0x00000012370f7223 */ /* 0x000fe20000010014 */
[----:B--2---:R-:W-:-:S02]  /*5fe0*/  HADD2.F32 R24, -RZ, R182.H0_H0 ;  /* 0x200000b6ff187230 */ /* 0x004fc40000004100 */
[----:B------:R-:W-:Y:S02]  /*5ff0*/  HADD2.F32 R31, -RZ, R104.H0_H0 ;  /* 0x20000068ff1f7230 */ /* 0x000fe40000004100 */
[----:B------:R-:W-:Y:S02]  /*6000*/  HADD2.F32 R19, -RZ, R153.H1_H1 ;  /* 0x30000099ff137230 */ /* 0x000fe40000004100 */
[----:B------:R-:W-:Y:S01]  /*6010*/  FFMA.FTZ R17, R57, R22, R24 ;  /* 0x0000001639117223 */ /* 0x000fe20000010018 */
        /* <DEDUP_REMOVED lines=21> */
[----:B------:R-:W-:Y:S02]  /*6170*/  HADD2.F32 R26, -RZ, R183.H1_H1 ;  /* 0x300000b7ff1a7230 */ /* 0x000fe40000004100 */
[----:B------:R-:W-:Y:S01]  /*6180*/  FFMA.FTZ R10, R50, R33, R35 ;  /* 0x00000021320a7223 */ /* 0x000fe20000010023 */
[----:B------:R-:W-:-:S04]  /*6190*/  IMAD.WIDE.U32 R198, R198, 0x10, R196 ;  /* 0x00000010c6c67825 */ /* 0x000fc800078e00c4 */
[----:B------:R-:W-:Y:S01]  /*61a0*/  FFMA.FTZ R23, R63, R24, R26 ;  /* 0x000000183f177223 */ /* 0x000fe2000001001a */
[----:B------:R-:W-:Y:S01]  /*61b0*/  HADD2.F32 R25, -RZ, R158.H0_H0 ;  /* 0x2000009eff197230 */ /* 0x000fe20000004100 */
[----:B------:R-:W-:Y:S01]  /*61c0*/  STG.E.128 desc[UR6][R198.64], R8 ;  /* 0x00000008c6007986 */ /* 0x000fe2000c101d06 */
[----:B------:R-:W-:Y:S02]  /*61d0*/  HADD2.F32 R27, -RZ, R96.H0_H0 ;  /* 0x20000060ff1b7230 */ /* 0x000fe40000004100 */
[----:B------:R-:W-:-:S04]  /*61e0*/  IMAD.WIDE.U32 R200, R154, 0x10, R196 ;  /* 0x000000109ac87825 */ /* 0x000fc800078e00c4 */
[----:B------:R-:W-:Y:S01]  /*61f0*/  FFMA.FTZ R24, R64, R25, R27 ;  /* 0x0000001940187223 */ /* 0x000fe2000001001b */
[--C-:B------:R-:W-:Y:S01]  /*6200*/  HADD2.F32 R32, -RZ, R159.reuse.H1_H1 ;  /* 0x3000009fff207230 */ /* 0x100fe20000004100 */
[----:B------:R0:W-:Y:S01]  /*6210*/  STG.E.128 desc[UR6][R200.64], R12 ;  /* 0x0000000cc8007986 */ /* 0x0001e2000c101d06 */
[--C-:B------:R-:W-:Y:S02]  /*6220*/  HADD2.F32 R34, -RZ, R184.reuse.H1_H1 ;  /* 0x300000b8ff227230 */ /* 0x100fe40000004100 */
[----:B------:R-:W-:Y:S02]  /*6230*/  HADD2.F32 R28, -RZ, R159.H0_H0 ;  /* 0x2000009fff1c7230 */ /* 0x000fe40000004100 */
[----:B------:R-:W-:Y:S02]  /*6240*/  HADD2.F32 R30, -RZ, R184.H0_H0 ;  /* 0x200000b8ff1e7230 */ /* 0x000fe40000004100 */
[----:B------:R-:W-:Y:S01]  /*6250*/  FFMA.FTZ R27, R67, R32, R34 ;  /* 0x00000020431b7223 */ /* 0x000fe20000010022 */
[----:B------:R-:W-:-:S02]  /*6260*/  HADD2.F32 R29, -RZ, R158.H1_H1 ;  /* 0x3000009eff1d7230 */ /* 0x000fc40000004100 */
[----:B------:R-:W-:Y:S02]  /*6270*/  HADD2.F32 R31, -RZ, R97.H0_H0 ;  /* 0x20000061ff1f7230 */ /* 0x000fe40000004100 */
[----:B------:R-:W-:Y:S01]  /*6280*/  FFMA.FTZ R25, R65, R28, R30 ;  /* 0x0000001c41197223 */ /* 0x000fe2000001001e */
[----:B------:R-:W-:-:S04]  /*6290*/  IMAD.WIDE.U32 R202, R152, 0x10, R196 ;  /* 0x0000001098ca7825 */ /* 0x000fc800078e00c4 */
[----:B------:R-:W-:Y:S01]  /*62a0*/  FFMA.FTZ R26, R66, R29, R31 ;  /* 0x0000001d421a7223 */ /* 0x000fe2000001001f */
[----:B------:R-:W-:Y:S01]  /*62b0*/  HADD2.F32 R32, -RZ, R161.H1_H1 ;  /* 0x300000a1ff207230 */ /* 0x000fe20000004100 */
[----:B------:R1:W-:Y:S01]  /*62c0*/  STG.E.128 desc[UR6][R202.64], R16 ;  /* 0x00000010ca007986 */ /* 0x0003e2000c101d06 */
[----:B------:R-:W-:-:S04]  /*62d0*/  IMAD.WIDE.U32 R204, R47, 0x10, R196 ;  /* 0x000000102fcc7825 */ /* 0x000fc800078e00c4 */
[----:B0-----:R-:W-:Y:S01]  /*62e0*/  HADD2.F32 R12, -RZ, R185.H1_H1 ;  /* 0x300000b9ff0c7230 */ /* 0x001fe20000004100 */
[----:B------:R0:W-:Y:S01]  /*62f0*/  STG.E.128 desc[UR6][R204.64], R20 ;  /* 0x00000014cc007986 */ /* 0x0001e2000c101d06 */
[----:B------:R-:W-:Y:S02]  /*6300*/  HADD2.F32 R13, -RZ, R162.H0_H0 ;  /* 0x200000a2ff0d7230 */ /* 0x000fe40000004100 */
[----:B------:R-:W-:Y:S02]  /*6310*/  HADD2.F32 R15, -RZ, R92.H0_H0 ;  /* 0x2000005cff0f7230 */ /* 0x000fe40000004100 */
[----:B------:R-:W-:Y:S01]  /*6320*/  FFMA.FTZ R11, R71, R32, R12 ;  /* 0x00000020470b7223 */ /* 0x000fe2000001000c */
[----:B------:R-:W-:-:S04]  /*6330*/  IMAD.WIDE.U32 R206, R45, 0x10, R196 ;  /* 0x000000102dce7825 */ /* 0x000fc800078e00c4 */
[----:B------:R-:W-:Y:S01]  /*6340*/  FFMA.FTZ R12, R72, R13, R15 ;  /* 0x0000000d480c7223 */ /* 0x000fe2000001000f */
[----:B------:R-:W-:Y:S01]  /*6350*/  HADD2.F32 R14, -RZ, R163.H0_H0 ;  /* 0x200000a3ff0e7230 */ /* 0x000fe20000004100 */
[----:B------:R2:W-:Y:S01]  /*6360*/  STG.E.128 desc[UR6][R206.64], R24 ;  /* 0x00000018ce007986 */ /* 0x0005e2000c101d06 */
[----:B------:R-:W-:Y:S02]  /*6370*/  HADD2.F32 R15, -RZ, R162.H1_H1 ;  /* 0x300000a2ff0f7230 */ /* 0x000fe40000004100 */
[----:B-1----:R-:W-:Y:S02]  /*6380*/  HADD2.F32 R16, -RZ, R186.H0_H0 ;  /* 0x200000baff107230 */ /* 0x002fe40000004100 */
[----:B------:R-:W-:Y:S02]  /*6390*/  HADD2.F32 R17, -RZ, R93.H0_H0 ;  /* 0x2000005dff117230 */ /* 0x000fe40000004100 */
[----:B------:R-:W-:Y:S02]  /*63a0*/  HADD2.F32 R19, -RZ, R164.H0_H0 ;  /* 0x200000a4ff137230 */ /* 0x000fe40000004100 */
[----:B------:R-:W-:Y:S01]  /*63b0*/  FFMA.FTZ R13, R73, R14, R16 ;  /* 0x0000000e490d7223 */ /* 0x000fe20000010010 */
[----:B0-----:R-:W-:-:S02]  /*63c0*/  HADD2.F32 R21, -RZ, R90.H0_H0 ;  /* 0x2000005aff157230 */ /* 0x001fc40000004100 */
[----:B------:R-:W-:Y:S01]  /*63d0*/  FFMA.FTZ R14, R74, R15, R17 ;  /* 0x0000000f4a0e7223 */ /* 0x000fe20000010011 */
[----:B------:R-:W-:Y:S02]  /*63e0*/  HADD2.F32 R18, -RZ, R163.H1_H1 ;  /* 0x300000a3ff127230 */ /* 0x000fe40000004100 */
[----:B------:R-:W-:Y:S02]  /*63f0*/  HADD2.F32 R20, -RZ, R186.H1_H1 ;  /* 0x300000baff147230 */ /* 0x000fe40000004100 */
[----:B------:R-:W-:Y:S01]  /*6400*/  FFMA.FTZ R16, R76, R19, R21 ;  /* 0x000000134c107223 */ /* 0x000fe20000010015 */
[----:B------:R-:W-:Y:S02]  /*6410*/  HADD2.F32 R22, -RZ, R165.H0_H0 ;  /* 0x200000a5ff167230 */ /* 0x000fe40000004100 */
        /* <DEDUP_REMOVED lines=36> */
[----:B------:R-:W-:Y:S02]  /*6660*/  HADD2.F32 R31, -RZ, R3.H0_H0 ;  /* 0x20000003ff1f7230 */ /* 0x000fe40000004100 */
[----:B------:R-:W-:Y:S01]  /*6670*/  FFMA.FTZ R25, R85, R28, R30 ;  /* 0x0000001c55197223 */ /* 0x000fe2000001001e */
[----:B------:R-:W-:Y:S02]  /*6680*/  HADD2.F32 R32, -RZ, R169.H1_H1 ;  /* 0x300000a9ff207230 */ /* 0x000fe40000004100 */
[----:B------:R-:W-:-:S02]  /*6690*/  HADD2.F32 R34, -RZ, R190.H1_H1 ;  /* 0x300000beff227230 */ /* 0x000fc40000004100 */
        /* <DEDUP_REMOVED lines=11> */
[----:B------:R0:W-:Y:S02]  /*6750*/  STG.E.128 desc[UR6][R196.64], R24 ;  /* 0x00000018c4007986 */ /* 0x0001e4000c101d06 */
.L_x_70241:
[----:B------:R-:W-:Y:S05]  /*6760*/  BSYNC.RECONVERGENT B0 ;  /* 0x0000000000007941 */ /* 0x000fea0003800200 */
.L_x_70240:
[----:B0-----:R-:W0:Y:S02]  /*6770*/  LDC.64 R8, c[0x0][0x380] ;  /* 0x0000e000ff087b82 */ /* 0x001e240000000a00 */
[----:B0-----:R-:W-:-:S04]  /*6780*/  LEA R128, R8, R128, 0x2 ;  /* 0x0000008008807211 */ /* 0x001fc800078e10ff */
[----:B------:R-:W-:-:S13]  /*6790*/  ISETP.GE.AND P0, PT, R128, R9, PT ;  /* 0x000000098000720c */ /* 0x000fda0003f06270 */
[----:B------:R-:W-:Y:S05]  /*67a0*/  @!P0 BRA `(.L_x_70242) ;  /* 0xffffffa800708947 */ /* 0x000fea000383ffff */
[----:B------:R-:W-:Y:S05]  /*67b0*/  EXIT ;  /* 0x000000000000794d */ /* 0x000fea0003800000 */
.L_x_70239:
[----:B------:R-:W-:Y:S01]  /*67c0*/  BSSY B0, `(.L_x_70243) ;  /* 0x0000007000007945 */ /* 0x000fe20003800000 */
[----:B------:R-:W-:Y:S02]  /*67d0*/  MOV R194, 0x1 ;  /* 0x0000000100c27802 */ /* 0x000fe40000000f00 */
[----:B------:R-:W-:Y:S02]  /*67e0*/  MOV R193, 0x1f ;  /* 0x0000001f00c17802 */ /* 0x000fe40000000f00 */
[----:B------:R-:W-:-:S07]  /*67f0*/  MOV R192, 0xffffffff ;  /* 0xffffffff00c07802 */ /* 0x000fce0000000f00 */
[----:B-----5:R-:W-:Y:S05]  /*6800*/  WARPSYNC.COLLECTIVE R192, `(.L_x_70244) ;  /* 0x00000000c0087348 */ /* 0x020fea0003c00000 */
[----:B------:R0:W1:Y:S02]  /*6810*/  SHFL.BFLY P1, R192, R197, R194, R193 ;  /* 0x0c0000c2c5c07389 */ /* 0x00006400000200c1 */
[----:B01---5:R-:W-:Y:S05]  /*6820*/  ENDCOLLECTIVE ;  /* 0x000000000000791b */ /* 0x023fea0003800000 */
.L_x_70244:
[----:B------:R-:W-:Y:S05]  /*6830*/  BSYNC B0 ;  /* 0x0000000000007941 */ /* 0x000fea0003800000 */
.L_x_70243:
[----:B------:R-:W-:Y:S01]  /*6840*/  FADD.FTZ R197, R197, R192 ;  /* 0x000000c0c5c57221 */ /* 0x000fe20000010000 */
[----:B------:R-:W-:Y:S01]  /*6850*/  MOV R192, 0xffffffff ;  /* 0xffffffff00c07802 */ /* 0x000fe20000000f00 */
[----:B------:R-:W-:Y:S01]  /*6860*/  HFMA2 R194, -RZ, RZ, 0, 1.1920928955078125e-07 ;  /* 0x00000002ffc27431 */ /* 0x000fe200000001ff */
[----:B------:R-:W-:-:S07]  /*6870*/  MOV R193, 0x1f ;  /* 0x0000001f00c17802 */ /* 0x000fce0000000f00 */
[----:B------:R-:W-:Y:S05]  /*6880*/  WARPSYNC.COLLECTIVE R192, `(.L_x_70245) ;  /* 0x00000000c0087348 */ /* 0x000fea0003c00000 */
[----:B------:R0:W1:Y:S02]  /*6890*/  SHFL.BFLY P1, R192, R197, R194, R193 ;  /* 0x0c0000c2c5c07389 */ /* 0x00006400000200c1 */
[----:B01----:R-:W-:Y:S05]  /*68a0*/  ENDCOLLECTIVE ;  /* 0x000000000000791b */ /* 0x003fea0003800000 */
.L_x_70245:
[----:B------:R-:W-:Y:S01]  /*68b0*/  HFMA2 R194, -RZ, RZ, 0, 2.384185791015625e-07 ;  /* 0x00000004ffc27431 */ /* 0x000fe200000001ff */
        /* <DEDUP_REMOVED lines=8> */
.L_x_70246:
        /* <DEDUP_REMOVED lines=8> */
.L_x_70247:
        /* <DEDUP_REMOVED lines=8> */
.L_x_70248:
[----:B------:R-:W-:-:S05]  /*6a40*/  MOV R198, R192 ;  /* 0x000000c000c67202 */ /* 0x000fca0000000f00 */
[----:B------:R-:W-:-:S04]  /*6a50*/  FADD.FTZ R191, R191, R198 ;  /* 0x000000c6bfbf7221 */ /* 0x000fc80000010000 */
[----:B------:R-:W-:-:S04]  /*6a60*/  FMUL.FTZ R191, R191, R152 ;  /* 0x00000098bfbf7220 */ /* 0x000fc80000410000 */
[C---:B------:R-:W-:Y:S01]  /*6a70*/  FADD.FTZ R195, -R191.reuse, R8 ;  /* 0x00000008bfc37221 */ /* 0x040fe20000010100 */
[C---:B------:R-:W-:Y:S01]  /*6a80*/  FADD.FTZ R196, -R191.reuse, R9 ;  /* 0x00000009bfc47221 */ /* 0x040fe20000010100 */
[C---:B------:R-:W-:Y:S01]  /*6a90*/  FADD.FTZ R192, -R191.reuse, R12 ;  /* 0x0000000cbfc07221 */ /* 0x040fe20000010100 */
[----:B------:R-:W-:Y:S01]  /*6aa0*/  FADD.FTZ R193, -R191, R13 ;  /* 0x0000000dbfc17221 */ /* 0x000fe20000010100 */
        /* <DEDUP_REMOVED lines=153> */
[----:B------:R-:W-:Y:S01]  /*7440*/  FFMA.FTZ R193, R193, R193, R194 ;  /* 0x000000c1c1c17223 */ /* 0x000fe200000100c2 */
[----:B------:R-:W-:-:S03]  /*7450*/  HFMA2 R194, -RZ, RZ, 0, 5.9604644775390625e-08 ;  /* 0x00000001ffc27431 */ /* 0x000fc600000001ff */
        /* <DEDUP_REMOVED lines=8> */
.L_x_70249:
        /* <DEDUP_REMOVED lines=8> */
.L_x_70250:
        /* <DEDUP_REMOVED lines=8> */
.L_x_70251:
        /* <DEDUP_REMOVED lines=8> */
.L_x_70252:
        /* <DEDUP_REMOVED lines=8> */
.L_x_70253:
[----:B------:R-:W-:Y:S01]  /*76e0*/  MOV R196, R192 ;  /* 0x000000c000c47202 */ /* 0x000fe20000000f00 */
[----:B------:R-:W-:Y:S06]  /*76f0*/  BRA `(.L_x_70254) ;  /* 0xffffffd0007c7947 */ /* 0x000fec000383ffff */
.L_x_70255:
        /* <DEDUP_REMOVED lines=16> */
.L_x_88547:


//--------------------- .text._ZN10layer_norm13ln_fwd_kernelINS_13Kernel_traitsI6__halfffffjLj2560ELj1ELj4ELj1ELj16ENS_18Kernel_traits_baseILj2560ES2_ffffjLj128EEEEELb0ELb1ELb0ELb0EEEvNS_9FwdParamsE --------------------------
	.section	.text._ZN10layer_norm13ln_fwd_kernelINS_13Kernel_traitsI6__halfffffjLj2560ELj1ELj4ELj1ELj16ENS_18Kernel_traits_baseILj2560ES2_ffffjLj128EEEEELb0ELb1ELb0ELb0EEEvNS_9FwdParamsE,"ax",@progbits
	.align	128
        .global         _ZN10layer_norm13ln_fwd_kernelINS_13Kernel_traitsI6__halfffffjLj2560ELj1ELj4ELj1ELj16ENS_18Kernel_traits_baseILj2560ES2_ffffjLj128EEEEELb0ELb1ELb0ELb0EEEvNS_9FwdParamsE
        .type           _ZN10layer_norm13ln_fwd_kernelINS_13Kernel_traitsI6__halfffffjLj2560ELj1ELj4ELj1ELj16ENS_18Kernel_traits_baseILj2560ES2_ffffjLj128EEEEELb0ELb1ELb0ELb0EEEvNS_9FwdParamsE,@function
        .size           _ZN10layer_norm13ln_fwd_kernelINS_13Kernel_traitsI6__halfffffjLj2560ELj1ELj4ELj1ELj16ENS_18Kernel_traits_baseILj2560ES2_ffffjLj128EEEEELb0ELb1ELb0ELb0EEEvNS_9FwdParamsE,(.L_x_88548 - _ZN10layer_norm13ln_fwd_kernelINS_13Kernel_traitsI6__halfffffjLj2560ELj1ELj4ELj1ELj16ENS_18Kernel_traits_baseILj2560ES2_ffffjLj128EEEEELb0ELb1ELb0ELb0EEEvNS_9FwdParamsE)
        .other          _ZN10layer_norm13ln_fwd_kernelINS_13Kernel_traitsI6__halfffffjLj2560ELj1ELj4ELj1ELj16ENS_18Kernel_traits_baseILj2560ES2_ffffjLj128EEEEELb0ELb1ELb0ELb0EEEvNS_9FwdParamsE,@"STO_CUDA_ENTRY STV_DEFAULT"
_ZN10layer_norm13ln_fwd_kernelINS_13Kernel_traitsI6__halfffffjLj2560ELj1ELj4ELj1ELj16ENS_18Kernel_traits_baseILj2560ES2_ffffjLj128EEEEELb0ELb1ELb0ELb0EEEvNS_9FwdParamsE:
.text._ZN10layer_norm13ln_fwd_kernelINS_13Kernel_traitsI6__halfffffjLj2560ELj1ELj4ELj1ELj16ENS_18Kernel_traits_baseILj2560ES2_ffffjLj128EEEEELb0ELb1ELb0ELb0EEEvNS_9FwdParamsE:
        /* <DEDUP_REMOVED lines=14> */
[----:B------:R-:W-:Y:S02]  /*00e0*/  LOP3.LUT R140, R140, 0x1f, RZ, 0xc0, !PT ;  /* 0x0000001f8c8c7812 */ /* 0x000fe400078ec0ff */
[----:B------:R-:W-:Y:S02]  /*00f0*/  LEA.HI.SX32 R139, R0, R139, 0x1e ;  /* 0x0000008b008b7211 */ /* 0x000fe400078ff2ff */
[----:B------:R-:W-:-:S02]  /*0100*/  LOP3.LUT R138, R138, UR4, RZ, 0xfc, !PT ;  /* 0x000000048a8a7c12 */ /* 0x000fc4000f8efcff */
[----:B------:R-:W-:Y:S01]  /*0110*/  MOV R0, R140 ;  /* 0x0000008c00007202 */ /* 0x000fe20000000f00 */
[----:B---3--:R-:W-:Y:S06]  /*0120*/  BRA.U !UP0, `(.L_x_70257) ;  /* 0x0000000d08747547 */ /* 0x008fec000b800000 */
[C---:B------:R-:W-:Y:S02]  /*0130*/  ISETP.GE.U32.AND P4, PT, R139.reuse, 0x20, PT ;  /* 0x000000208b00780c */ /* 0x040fe40003f86070 */
[C---:B------:R-:W-:Y:S02]  /*0140*/  ISETP.GE.U32.AND P6, PT, R139.reuse, 0x40, PT ;  /* 0x000000408b00780c */ /* 0x040fe40003fc6070 */
[C---:B------:R-:W-:Y:S02]  /*0150*/  ISETP.GE.U32.AND P2, PT, R139.reuse, 0x60, PT ;  /* 0x000000608b00780c */ /* 0x040fe40003f46070 */
[C---:B------:R-:W-:Y:S02]  /*0160*/  ISETP.GE.U32.AND P3, PT, R139.reuse, 0x80, PT ;  /* 0x000000808b00780c */ /* 0x040fe40003f66070 */
[----:B------:R-:W-:-:S05]  /*0170*/  ISETP.GE.U32.AND P1, PT, R139, 0xa0, PT ;  /* 0x000000a08b00780c */ /* 0x000fca0003f26070 */
        /* <DEDUP_REMOVED lines=8> */
[----:B-1----:R-:W-:-:S05]  /*0200*/  @P4 IMAD.WIDE.U32 R84, R0, 0x8, R84 ;  /* 0x0000000800544825 */ /* 0x002fca00078e0054 */
[----:B------:R1:W5:Y:S02]  /*0210*/  @P4 LDG.E.64 R82, desc[UR6][R84.64] ;  /* 0x0000000654524981 */ /* 0x000364000c1e1b00 */
[----:B------:R-:W0:Y:S01]  /*0220*/  @P6 LDC.64 R88, c[0x0][0x438] ;  /* 0x00010e00ff586b82 */ /* 0x000e220000000a00 */
[C---:B--2---:R-:W-:Y:S01]  /*0230*/  @P4 IMAD.WIDE.U32 R48, R0.reuse, 0x8, R48 ;  /* 0x0000000800304825 */ /* 0x044fe200078e0030 */
[----:B------:R-:W-:Y:S02]  /*0240*/  @P4 LOP3.LUT R0, R0, 0x20, RZ, 0xfc, !PT ;  /* 0x0000002000004812 */ /* 0x000fe400078efcff */
[----:B------:R-:W-:Y:S02]  /*0250*/  ISETP.GE.U32.AND P5, PT, R139, 0xe0, PT ;  /* 0x000000e08b00780c */ /* 0x000fe40003fa6070 */
[----:B------:R-:W5:Y:S02]  /*0260*/  @P4 LD.E.64 R126, desc[UR6][R48.64] ;  /* 0x00000006307e4980 */ /* 0x000f64000c101b00 */
[----:B------:R-:W2:Y:S08]  /*0270*/  @P2 LDC.64 R128, c[0x0][0x3d0] ;  /* 0x0000f400ff802b82 */ /* 0x000eb00000000a00 */
[----:B------:R-:W1:Y:S08]  /*0280*/  @P2 LDC.64 R130, c[0x0][0x438] ;  /* 0x00010e00ff822b82 */ /* 0x000e700000000a00 */
[----:B------:R-:W1:Y:S08]  /*0290*/  @P2 LDC.64 R132, c[0x0][0x3e8] ;  /* 0x0000fa00ff842b82 */ /* 0x000e700000000a00 */
[----:B------:R-:W1:Y:S08]  /*02a0*/  @P3 LDC.64 R134, c[0x0][0x3d0] ;  /* 0x0000f400ff863b82 */ /* 0x000e700000000a00 */
[----:B------:R-:W1:Y:S08]  /*02b0*/  @P3 LDC.64 R136, c[0x0][0x438] ;  /* 0x00010e00ff883b82 */ /* 0x000e700000000a00 */
[----:B------:R-:W1:Y:S01]  /*02c0*/  @P3 LDC.64 R142, c[0x0][0x3e8] ;  /* 0x0000fa00ff8e3b82 */ /* 0x000e620000000a00 */
[----:B---3--:R-:W-:-:S04]  /*02d0*/  @P6 IMAD.WIDE.U32 R86, R0, 0x8, R86 ;  /* 0x0000000800566825 */ /* 0x008fc800078e0056 */
[C---:B----4-:R-:W-:Y:S01]  /*02e0*/  @P6 IMAD.WIDE.U32 R90, R0.reuse, 0x8, R90 ;  /* 0x00000008005a6825 */ /* 0x050fe200078e005a */
[----:B------:R3:W5:Y:S02]  /*02f0*/  @P6 LDG.E.64 R38, desc[UR6][R86.64] ;  /* 0x0000000656266981 */ /* 0x000764000c1e1b00 */
[----:B------:R-:W4:Y:S01]  /*0300*/  @P1 LDC.64 R144, c[0x0][0x3d0] ;  /* 0x0000f400ff901b82 */ /* 0x000f220000000a00 */
[C---:B0-----:R-:W-:Y:S01]  /*0310*/  @P6 IMAD.WIDE.U32 R88, R0.reuse, 0x8, R88 ;  /* 0x0000000800586825 */ /* 0x041fe200078e0058 */
[----:B------:R-:W-:Y:S01]  /*0320*/  @P6 IADD3 R0, PT, PT, R0, 0x20, RZ ;  /* 0x0000002000006810 */ /* 0x000fe20007ffe0ff */
[----:B------:R0:W5:Y:S05]  /*0330*/  @P6 LDG.E.64 R80, desc[UR6][R90.64] ;  /* 0x000000065a506981 */ /* 0x00016a000c1e1b00 */
[----:B------:R-:W4:Y:S01]  /*0340*/  @P1 LDC.64 R42, c[0x0][0x438] ;  /* 0x00010e00ff2a1b82 */ /* 0x000f220000000a00 */
[----:B--2---:R-:W-:-:S07]  /*0350*/  @P2 IMAD.WIDE.U32 R128, R0, 0x8, R128 ;  /* 0x0000000800802825 */ /* 0x004fce00078e0080 */
[----:B-1----:R-:W1:Y:S01]  /*0360*/  @P1 LDC.64 R84, c[0x0][0x3e8] ;  /* 0x0000fa00ff541b82 */ /* 0x002e620000000a00 */
[C---:B------:R-:W-:Y:S01]  /*0370*/  @P2 IMAD.WIDE.U32 R130, R0.reuse, 0x8, R130 ;  /* 0x0000000800822825 */ /* 0x040fe200078e0082 */
[C---:B------:R-:W-:Y:S01]  /*0380*/  ISETP.GE.U32.AND P4, PT, R139.reuse, 0x100, PT ;  /* 0x000001008b00780c */ /* 0x040fe20003f86070 */
[----:B------:R2:W5:Y:S02]  /*0390*/  @P2 LDG.E.64 R36, desc[UR6][R128.64] ;  /* 0x0000000680242981 */ /* 0x000564000c1e1b00 */
[C---:B------:R-:W-:Y:S01]  /*03a0*/  @P2 IMAD.WIDE.U32 R132, R0.reuse, 0x8, R132 ;  /* 0x0000000800842825 */ /* 0x040fe200078e0084 */
[----:B------:R-:W-:Y:S01]  /*03b0*/  @P2 IADD3 R0, PT, PT, R0, 0x20, RZ ;  /* 0x0000002000002810 */ /* 0x000fe20007ffe0ff */
[----:B------:R2:W5:Y:S01]  /*03c0*/  @P6 LD.E.64 R124, desc[UR6][R88.64] ;  /* 0x00000006587c6980 */ /* 0x000562000c101b00 */
[----:B------:R-:W1:Y:S03]  /*03d0*/  @P0 LDC.64 R146, c[0x0][0x3d0] ;  /* 0x0000f400ff920b82 */ /* 0x000e660000000a00 */
[C---:B------:R-:W-:Y:S01]  /*03e0*/  @P3 IMAD.WIDE.U32 R134, R0.reuse, 0x8, R134 ;  /* 0x0000000800863825 */ /* 0x040fe200078e0086 */
[----:B------:R1:W5:Y:S04]  /*03f0*/  @P2 LDG.E.64 R78, desc[UR6][R132.64] ;  /* 0x00000006844e2981 */ /* 0x000368000c1e1b00 */
[----:B---3--:R-:W3:Y:S01]  /*0400*/  @P0 LDC.64 R86, c[0x0][0x438] ;  /* 0x00010e00ff560b82 */ /* 0x008ee20000000a00 */
[C---:B------:R-:W-:Y:S01]  /*0410*/  @P3 IMAD.WIDE.U32 R136, R0.reuse, 0x8, R136 ;  /* 0x0000000800883825 */ /* 0x040fe200078e0088 */
[----:B------:R1:W5:Y:S06]  /*0420*/  @P3 LDG.E.64 R34, desc[UR6][R134.64] ;  /* 0x0000000686223981 */ /* 0x00036c000c1e1b00 */
[----:B------:R-:W3:Y:S01]  /*0430*/  @P0 LDC.64 R48, c[0x0][0x3e8] ;  /* 0x0000fa00ff300b82 */ /* 0x000ee20000000a00 */
[C---:B------:R-:W-:Y:S01]  /*0440*/  @P3 IMAD.WIDE.U32 R142, R0.reuse, 0x8, R142 ;  /* 0x00000008008e3825 */ /* 0x040fe200078e008e */
[----:B------:R-:W-:Y:S01]  /*0450*/  @P3 IADD3 R0, PT, PT, R0, 0x20, RZ ;  /* 0x0000002000003810 */ /* 0x000fe20007ffe0ff */
[----:B------:R-:W5:Y:S04]  /*0460*/  @P3 LD.E.64 R120, desc[UR6][R136.64] ;  /* 0x0000000688783980 */ /* 0x000f68000c101b00 */
[----:B------:R-:W5:Y:S01]  /*0470*/  @P3 LDG.E.64 R76, desc[UR6][R142.64] ;  /* 0x000000068e4c3981 */ /* 0x000f62000c1e1b00 */
[C---:B------:R-:W-:Y:S01]  /*0480*/  ISETP.GE.U32.AND P3, PT, R139.reuse, 0x120, PT ;  /* 0x000001208b00780c */ /* 0x040fe20003f66070 */
[----:B0-----:R-:W0:Y:S01]  /*0490*/  @P5 LDC.64 R90, c[0x0][0x3d0] ;  /* 0x0000f400ff5a5b82 */ /* 0x001e220000000a00 */
[----:B----4-:R-:W-:Y:S01]  /*04a0*/  @P1 IMAD.WIDE.U32 R144, R0, 0x8, R144 ;  /* 0x0000000800901825 */ /* 0x010fe200078e0090 */
[----:B------:R4:W5:Y:S01]  /*04b0*/  @P2 LD.E.64 R122, desc[UR6][R130.64] ;  /* 0x00000006827a2980 */ /* 0x000962000c101b00 */
[----:B------:R-:W-:-:S05]  /*04c0*/  ISETP.GE.U32.AND P2, PT, R139, 0x140, PT ;  /* 0x000001408b00780c */ /* 0x000fca0003f46070 */
[----:B--2---:R-:W2:Y:S01]  /*04d0*/  @P5 LDC.64 R128, c[0x0][0x438] ;  /* 0x00010e00ff805b82 */ /* 0x004ea20000000a00 */
[C---:B------:R-:W-:Y:S01]  /*04e0*/  @P1 IMAD.WIDE.U32 R42, R0.reuse, 0x8, R42 ;  /* 0x00000008002a1825 */ /* 0x040fe200078e002a */
[----:B------:R4:W5:Y:S06]  /*04f0*/  @P1 LDG.E.64 R32, desc[UR6][R144.64] ;  /* 0x0000000690201981 */ /* 0x00096c000c1e1b00 */
[----:B------:R-:W2:Y:S01]  /*0500*/  @P5 LDC.64 R88, c[0x0][0x3e8] ;  /* 0x0000fa00ff585b82 */ /* 0x000ea20000000a00 */
[C---:B-1----:R-:W-:Y:S01]  /*0510*/  @P1 IMAD.WIDE.U32 R84, R0.reuse, 0x8, R84 ;  /* 0x0000000800541825 */ /* 0x042fe200078e0054 */
[----:B------:R-:W-:Y:S01]  /*0520*/  @P1 IADD3 R0, PT, PT, R0, 0x20, RZ ;  /* 0x0000002000001810 */ /* 0x000fe20007ffe0ff */
[----:B------:R-:W5:Y:S04]  /*0530*/  @P1 LD.E.64 R118, desc[UR6][R42.64] ;  /* 0x000000062a761980 */ /* 0x000f68000c101b00 */
[----:B------:R1:W5:Y:S01]  /*0540*/  @P1 LDG.E.64 R74, desc[UR6][R84.64] ;  /* 0x00000006544a1981 */ /* 0x000362000c1e1b00 */
[----:B------:R-:W1:Y:S01]  /*0550*/  @P4 LDC.64 R132, c[0x0][0x3d0] ;  /* 0x0000f400ff844b82 */ /* 0x000e620000000a00 */
[----:B------:R-:W-:Y:S01]  /*0560*/  ISETP.GE.U32.AND P1, PT, R139, 0x160, PT ;  /* 0x000001608b00780c */ /* 0x000fe20003f26070 */
[----:B------:R-:W-:-:S06]  /*0570*/  @P0 IMAD.WIDE.U32 R146, R0, 0x8, R146 ;  /* 0x0000000800920825 */ /* 0x000fcc00078e0092 */
[----:B------:R-:W1:Y:S01]  /*0580*/  @P4 LDC.64 R134, c[0x0][0x438] ;  /* 0x00010e00ff864b82 */ /* 0x000e620000000a00 */
[C---:B---3--:R-:W-:Y:S01]  /*0590*/  @P0 IMAD.WIDE.U32 R86, R0.reuse, 0x8, R86 ;  /* 0x0000000800560825 */ /* 0x048fe200078e0056 */
[----:B------:R3:W5:Y:S06]  /*05a0*/  @P0 LDG.E.64 R30, desc[UR6][R146.64] ;  /* 0x00000006921e0981 */ /* 0x00076c000c1e1b00 */
[----:B----4-:R-:W4:Y:S01]  /*05b0*/  @P4 LDC.64 R130, c[0x0][0x3e8] ;  /* 0x0000fa00ff824b82 */ /* 0x010f220000000a00 */
[C---:B------:R-:W-:Y:S01]  /*05c0*/  @P0 IMAD.WIDE.U32 R48, R0.reuse, 0x8, R48 ;  /* 0x0000000800300825 */ /* 0x040fe200078e0030 */
[----:B------:R-:W-:Y:S01]  /*05d0*/  @P0 IADD3 R0, PT, PT, R0, 0x20, RZ ;  /* 0x0000002000000810 */ /* 0x000fe20007ffe0ff */
[----:B------:R-:W5:Y:S04]  /*05e0*/  @P0 LD.E.64 R116, desc[UR6][R86.64] ;  /* 0x0000000656740980 */ /* 0x000f68000c101b00 */
[----:B------:R4:W5:Y:S01]  /*05f0*/  @P0 LDG.E.64 R72, desc[UR6][R48.64] ;  /* 0x0000000630480981 */ /* 0x000962000c1e1b00 */
[----:B------:R-:W4:Y:S01]  /*0600*/  @P3 LDC.64 R136, c[0x0][0x3d0] ;  /* 0x0000f400ff883b82 */ /* 0x000f220000000a00 */
[----:B------:R-:W-:-:S07]  /*0610*/  ISETP.GE.U32.AND P0, PT, R139, 0x180, PT ;  /* 0x000001808b00780c */ /* 0x000fce0003f06070 */
[----:B------:R-:W4:Y:S08]  /*0620*/  @P3 LDC.64 R142, c[0x0][0x438] ;  /* 0x00010e00ff8e3b82 */ /* 0x000f300000000a00 */
[----:B------:R-:W4:Y:S01]  /*0630*/  @P3 LDC.64 R144, c[0x0][0x3e8] ;  /* 0x0000fa00ff903b82 */ /* 0x000f220000000a00 */
[----:B0-----:R-:W-:-:S07]  /*0640*/  @P5 IMAD.WIDE.U32 R90, R0, 0x8, R90 ;  /* 0x00000008005a5825 */ /* 0x001fce00078e005a */
[----:B------:R-:W0:Y:S01]  /*0650*/  @P2 LDC.64 R148, c[0x0][0x3d0] ;  /* 0x0000f400ff942b82 */ /* 0x000e220000000a00 */
[C---:B--2---:R-:W-:Y:S01]  /*0660*/  @P5 IMAD.WIDE.U32 R128, R0.reuse, 0x8, R128 ;  /* 0x0000000800805825 */ /* 0x044fe200078e0080 */
[----:B------:R2:W5:Y:S06]  /*0670*/  @P5 LDG.E.64 R28, desc[UR6][R90.64] ;  /* 0x000000065a1c5981 */ /* 0x00056c000c1e1b00 */
[----:B-1----:R-:W1:Y:S01]  /*0680*/  @P2 LDC.64 R84, c[0x0][0x438] ;  /* 0x00010e00ff542b82 */ /* 0x002e620000000a00 */
[----:B------:R-:W-:-:S07]  /*0690*/  @P5 IMAD.WIDE.U32 R88, R0, 0x8, R88 ;  /* 0x0000000800585825 */ /* 0x000fce00078e0058 */
[----:B------:R-:W1:Y:S01]  /*06a0*/  @P2 LDC.64 R42, c[0x0][0x3e8] ;  /* 0x0000fa00ff2a2b82 */ /* 0x000e620000000a00 */
[----:B------:R-:W-:Y:S01]  /*06b0*/  @P5 IADD3 R0, PT, PT, R0, 0x20, RZ ;  /* 0x0000002000005810 */ /* 0x000fe20007ffe0ff */
[----:B------:R2:W5:Y:S04]  /*06c0*/  @P5 LDG.E.64 R70, desc[UR6][R88.64] ;  /* 0x0000000658465981 */ /* 0x000568000c1e1b00 */
[----:B------:R1:W5:Y:S02]  /*06d0*/  @P5 LD.E.64 R114, desc[UR6][R128.64] ;  /* 0x0000000680725980 */ /* 0x000364000c101b00 */
[----:B---3--:R-:W3:Y:S01]  /*06e0*/  @P1 LDC.64 R146, c[0x0][0x3d0] ;  /* 0x0000f400ff921b82 */ /* 0x008ee20000000a00 */
[----:B------:R-:W-:Y:S01]  /*06f0*/  @P4 IMAD.WIDE.U32 R132, R0, 0x8, R132 ;  /* 0x0000000800844825 */ /* 0x000fe200078e0084 */
[----:B------:R-:W-:-:S06]  /*0700*/  ISETP.GE.U32.AND P5, PT, R139, 0x1a0, PT ;  /* 0x000001a08b00780c */ /* 0x000fcc0003fa6070 */
[----:B------:R-:W3:Y:S01]  /*0710*/  @P1 LDC.64 R150, c[0x0][0x3e8] ;  /* 0x0000fa00ff961b82 */ /* 0x000ee20000000a00 */
[C---:B----4-:R-:W-:Y:S01]  /*0720*/  @P4 IMAD.WIDE.U32 R130, R0.reuse, 0x8, R130 ;  /* 0x0000000800824825 */ /* 0x050fe200078e0082 */
[----:B------:R-:W5:Y:S06]  /*0730*/  @P4 LDG.E.64 R26, desc[UR6][R132.64] ;  /* 0x00000006841a4981 */ /* 0x000f6c000c1e1b00 */
[----:B------:R-:W4:Y:S01]  /*0740*/  @P1 LDC.64 R48, c[0x0][0x438] ;  /* 0x00010e00ff301b82 */ /* 0x000f220000000a00 */
[C---:B------:R-:W-:Y:S01]  /*0750*/  @P4 IMAD.WIDE.U32 R134, R0.reuse, 0x8, R134 ;  /* 0x0000000800864825 */ /* 0x040fe200078e0086 */
[----:B------:R-:W-:Y:S01]  /*0760*/  @P4 IADD3 R0, PT, PT, R0, 0x20, RZ ;  /* 0x0000002000004810 */ /* 0x000fe20007ffe0ff */
[----:B------:R1:W5:Y:S04]  /*0770*/  @P4 LDG.E.64 R68, desc[UR6][R130.64] ;  /* 0x0000000682444981 */ /* 0x000368000c1e1b00 */
[----:B------:R-:W5:Y:S01]  /*0780*/  @P4 LD.E.64 R112, desc[UR6][R134.64] ;  /* 0x0000000686704980 */ /* 0x000f62000c101b00 */
[----:B------:R-:W4:Y:S01]  /*0790*/  @P0 LDC.64 R86, c[0x0][0x3d0] ;  /* 0x0000f400ff560b82 */ /* 0x000f220000000a00 */
[----:B------:R-:W-:Y:S01]  /*07a0*/  @P3 IMAD.WIDE.U32 R136, R0, 0x8, R136 ;  /* 0x0000000800883825 */ /* 0x000fe200078e0088 */
[----:B------:R-:W-:-:S06]  /*07b0*/  ISETP.GE.U32.AND P4, PT, R139, 0x1c0, PT ;  /* 0x000001c08b00780c */ /* 0x000fcc0003f86070 */
[----:B--2---:R-:W2:Y:S01]  /*07c0*/  @P0 LDC.64 R90, c[0x0][0x3e8] ;  /* 0x0000fa00ff5a0b82 */ /* 0x004ea20000000a00 */
[C---:B------:R-:W-:Y:S01]  /*07d0*/  @P3 IMAD.WIDE.U32 R142, R0.reuse, 0x8, R142 ;  /* 0x00000008008e3825 */ /* 0x040fe200078e008e */
[----:B------:R-:W5:Y:S03]  /*07e0*/  @P3 LDG.E.64 R24, desc[UR6][R136.64] ;  /* 0x0000000688183981 */ /* 0x000f66000c1e1b00 */
[C---:B------:R-:W-:Y:S01]  /*07f0*/  @P3 IMAD.WIDE.U32 R144, R0.reuse, 0x8, R144 ;  /* 0x0000000800903825 */ /* 0x040fe200078e0090 */
[----:B------:R-:W-:Y:S01]  /*0800*/  @P3 IADD3 R0, PT, PT, R0, 0x20, RZ ;  /* 0x0000002000003810 */ /* 0x000fe20007ffe0ff */
[----:B------:R-:W5:Y:S01]  /*0810*/  @P3 LD.E.64 R110, desc[UR6][R142.64] ;  /* 0x000000068e6e3980 */ /* 0x000f62000c101b00 */
[----:B------:R-:W2:Y:S03]  /*0820*/  @P0 LDC.64 R88, c[0x0][0x438] ;  /* 0x00010e00ff580b82 */ /* 0x000ea60000000a00 */
[----:B------:R-:W5:Y:S01]  /*0830*/  @P3 LDG.E.64 R66, desc[UR6][R144.64] ;  /* 0x0000000690423981 */ /* 0x000f62000c1e1b00 */
[----:B0-----:R-:W-:Y:S01]  /*0840*/  @P2 IMAD.WIDE.U32 R148, R0, 0x8, R148 ;  /* 0x0000000800942825 */ /* 0x001fe200078e0094 */
[----:B------:R-:W-:-:S03]  /*0850*/  ISETP.GE.U32.AND P3, PT, R139, 0x1e0, PT ;  /* 0x000001e08b00780c */ /* 0x000fc60003f66070 */
[C---:B-1----:R-:W-:Y:S01]  /*0860*/  @P2 IMAD.WIDE.U32 R84, R0.reuse, 0x8, R84 ;  /* 0x0000000800542825 */ /* 0x042fe200078e0054 */
[----:B------:R-:W0:Y:S01]  /*0870*/  @P5 LDC.64 R128, c[0x0][0x3d0] ;  /* 0x0000f400ff805b82 */ /* 0x000e220000000a00 */
[----:B------:R-:W5:Y:S02]  /*0880*/  @P2 LDG.E.64 R22, desc[UR6][R148.64] ;  /* 0x0000000694162981 */ /* 0x000f64000c1e1b00 */
[C---:B------:R-:W-:Y:S01]  /*0890*/  @P2 IMAD.WIDE.U32 R42, R0.reuse, 0x8, R42 ;  /* 0x00000008002a2825 */ /* 0x040fe200078e002a */
[----:B------:R-:W-:Y:S01]  /*08a0*/  @P2 IADD3 R0, PT, PT, R0, 0x20, RZ ;  /* 0x0000002000002810 */ /* 0x000fe20007ffe0ff */
[----:B------:R-:W5:Y:S03]  /*08b0*/  @P2 LD.E.64 R108, desc[UR6][R84.64] ;  /* 0x00000006546c2980 */ /* 0x000f66000c101b00 */
[----:B------:R-:W1:Y:S01]  /*08c0*/  @P5 LDC.64 R130, c[0x0][0x438] ;  /* 0x00010e00ff825b82 */ /* 0x000e620000000a00 */
[----:B------:R4:W5:Y:S01]  /*08d0*/  @P2 LDG.E.64 R64, desc[UR6][R42.64] ;  /* 0x000000062a402981 */ /* 0x000962000c1e1b00 */
[----:B---3--:R-:W-:Y:S01]  /*08e0*/  @P1 IMAD.WIDE.U32 R146, R0, 0x8, R146 ;  /* 0x0000000800921825 */ /* 0x008fe200078e0092 */
[----:B------:R-:W-:-:S05]  /*08f0*/  ISETP.GE.U32.AND P2, PT, R139, 0x200, PT ;  /* 0x000002008b00780c */ /* 0x000fca0003f46070 */
[----:B------:R-:W3:Y:S01]  /*0900*/  @P5 LDC.64 R132, c[0x0][0x3e8] ;  /* 0x0000fa00ff845b82 */ /* 0x000ee20000000a00 */
[C---:B------:R-:W-:Y:S01]  /*0910*/  @P1 IMAD.WIDE.U32 R150, R0.reuse, 0x8, R150 ;  /* 0x0000000800961825 */ /* 0x040fe200078e0096 */
[----:B------:R0:W5:Y:S03]  /*0920*/  @P1 LDG.E.64 R20, desc[UR6][R146.64] ;  /* 0x0000000692141981 */ /* 0x000166000c1e1b00 */
[C---:B----4-:R-:W-:Y:S01]  /*0930*/  @P1 IMAD.WIDE.U32 R48, R0.reuse, 0x8, R48 ;  /* 0x0000000800301825 */ /* 0x050fe200078e0030 */
[----:B------:R-:W-:Y:S01]  /*0940*/  @P1 IADD3 R0, PT, PT, R0, 0x20, RZ ;  /* 0x0000002000001810 */ /* 0x000fe20007ffe0ff */
[----:B------:R-:W5:Y:S01]  /*0950*/  @P1 LDG.E.64 R62, desc[UR6][R150.64] ;  /* 0x00000006963e1981 */ /* 0x000f62000c1e1b00 */
[----:B------:R-:W4:Y:S03]  /*0960*/  @P4 LDC.64 R42, c[0x0][0x3d0] ;  /* 0x0000f400ff2a4b82 */ /* 0x000f260000000a00 */
[----:B------:R-:W5:Y:S05]  /*0970*/  @P1 LD.E.64 R106, desc[UR6][R48.64] ;  /* 0x00000006306a1980 */ /* 0x000f6a000c101b00 */
[----:B------:R-:W4:Y:S01]  /*0980*/  @P4 LDC.64 R84, c[0x0][0x438] ;  /* 0x00010e00ff544b82 */ /* 0x000f220000000a00 */
[----:B------:R-:W-:Y:S01]  /*0990*/  ISETP.GE.U32.AND P1, PT, R139, 0x220, PT ;  /* 0x000002208b00780c */ /* 0x000fe20003f26070 */
[----:B------:R-:W-:-:S06]  /*09a0*/  @P0 IMAD.WIDE.U32 R86, R0, 0x8, R86 ;  /* 0x0000000800560825 */ /* 0x000fcc00078e0056 */
[----:B------:R-:W4:Y:S01]  /*09b0*/  @P4 LDC.64 R134, c[0x0][0x3e8] ;  /* 0x0000fa00ff864b82 */ /* 0x000f220000000a00 */
[----:B--2---:R-:W-:Y:S01]  /*09c0*/  @P0 IMAD.WIDE.U32 R90, R0, 0x8, R90 ;  /* 0x00000008005a0825 */ /* 0x004fe200078e005a */
[----:B------:R2:W5:Y:S01]  /*09d0*/  @P0 LDG.E.64 R18, desc[UR6][R86.64] ;  /* 0x0000000656120981 */ /* 0x000562000c1e1b00 */
[----:B------:R-:W-:-:S05]  /*09e0*/  ISETP.GE.U32.AND P6, PT, R139, 0x240, PT ;  /* 0x000002408b00780c */ /* 0x000fca0003fc6070 */
[----:B------:R-:W4:Y:S01]  /*09f0*/  @P3 LDC.64 R136, c[0x0][0x3d0] ;  /* 0x0000f400ff883b82 */ /* 0x000f220000000a00 */
[C---:B------:R-:W-:Y:S01]  /*0a00*/  @P0 IMAD.WIDE.U32 R88, R0.reuse, 0x8, R88 ;  /* 0x0000000800580825 */ /* 0x040fe200078e0058 */
[----:B------:R3:W5:Y:S06]  /*0a10*/  @P0 LDG.E.64 R60, desc[UR6][R90.64] ;  /* 0x000000065a3c0981 */ /* 0x00076c000c1e1b00 */
[----:B------:R-:W4:Y:S01]  /*0a20*/  @P3 LDC.64 R142, c[0x0][0x438] ;  /* 0x00010e00ff8e3b82 */ /* 0x000f220000000a00 */
[----:B------:R-:W-:Y:S01]  /*0a30*/  @P0 IADD3 R0, PT, PT, R0, 0x20, RZ ;  /* 0x0000002000000810 */ /* 0x000fe20007ffe0ff */
[----:B------:R4:W5:Y:S06]  /*0a40*/  @P0 LD.E.64 R104, desc[UR6][R88.64] ;  /* 0x0000000658680980 */ /* 0x00096c000c101b00 */
[----:B------:R-:W4:Y:S01]  /*0a50*/  @P3 LDC.64 R144, c[0x0][0x3e8] ;  /* 0x0000fa00ff903b82 */ /* 0x000f220000000a00 */
[----:B------:R-:W-:Y:S01]  /*0a60*/  ISETP.GE.U32.AND P0, PT, R139, 0x260, PT ;  /* 0x000002608b00780c */ /* 0x000fe20003f06070 */
[----:B0-----:R-:W-:-:S06]  /*0a70*/  @P5 IMAD.WIDE.U32 R128, R0, 0x8, R128 ;  /* 0x0000000800805825 */ /* 0x001fcc00078e0080 */
[----:B------:R-:W0:Y:S01]  /*0a80*/  @P2 LDC.64 R146, c[0x0][0x3d0] ;  /* 0x0000f400ff922b82 */ /* 0x000e220000000a00 */
[C---:B-1----:R-:W-:Y:S01]  /*0a90*/  @P5 IMAD.WIDE.U32 R130, R0.reuse, 0x8, R130 ;  /* 0x0000000800825825 */ /* 0x042fe200078e0082 */
[----:B------:R1:W5:Y:S06]  /*0aa0*/  @P5 LDG.E.64 R16, desc[UR6][R128.64] ;  /* 0x0000000680105981 */ /* 0x00036c000c1e1b00 */
[----:B--2---:R-:W2:Y:S01]  /*0ab0*/  @P2 LDC.64 R86, c[0x0][0x438] ;  /* 0x00010e00ff562b82 */ /* 0x004ea20000000a00 */
[----:B---3--:R-:W-:-:S07]  /*0ac0*/  @P5 IMAD.WIDE.U32 R132, R0, 0x8, R132 ;  /* 0x0000000800845825 */ /* 0x008fce00078e0084 */
[----:B------:R-:W3:Y:S01]  /*0ad0*/  @P2 LDC.64 R90, c[0x0][0x3e8] ;  /* 0x0000fa00ff5a2b82 */ /* 0x000ee20000000a00 */
[----:B------:R-:W-:Y:S01]  /*0ae0*/  @P5 IADD3 R0, PT, PT, R0, 0x20, RZ ;  /* 0x0000002000005810 */ /* 0x000fe20007ffe0ff */
[----:B------:R1:W5:Y:S06]  /*0af0*/  @P5 LD.E.64 R102, desc[UR6][R130.64] ;  /* 0x0000000682665980 */ /* 0x00036c000c101b00 */
[----:B------:R-:W1:Y:S01]  /*0b00*/  @P1 LDC.64 R48, c[0x0][0x3d0] ;  /* 0x0000f400ff301b82 */ /* 0x000e620000000a00 */
[C---:B----4-:R-:W-:Y:S01]  /*0b10*/  @P4 IMAD.WIDE.U32 R42, R0.reuse, 0x8, R42 ;  /* 0x00000008002a4825 */ /* 0x050fe200078e002a */
[----:B------:R4:W5:Y:S06]  /*0b20*/  @P5 LDG.E.64 R58, desc[UR6][R132.64] ;  /* 0x00000006843a5981 */ /* 0x00096c000c1e1b00 */
[----:B------:R-:W4:Y:S01]  /*0b30*/  @P1 LDC.64 R88, c[0x0][0x438] ;  /* 0x00010e00ff581b82 */ /* 0x000f220000000a00 */
[C---:B------:R-:W-:Y:S01]  /*0b40*/  @P4 IMAD.WIDE.U32 R84, R0.reuse, 0x8, R84 ;  /* 0x0000000800544825 */ /* 0x040fe200078e0054 */
[----:B------:R0:W5:Y:S06]  /*0b50*/  @P4 LDG.E.64 R14, desc[UR6][R42.64] ;  /* 0x000000062a0e4981 */ /* 0x00016c000c1e1b00 */
[----:B------:R-:W4:Y:S01]  /*0b60*/  @P1 LDC.64 R148, c[0x0][0x3e8] ;  /* 0x0000fa00ff941b82 */ /* 0x000f220000000a00 */
[C---:B------:R-:W-:Y:S01]  /*0b70*/  @P4 IMAD.WIDE.U32 R134, R0.reuse, 0x8, R134 ;  /* 0x0000000800864825 */ /* 0x040fe200078e0086 */
[----:B------:R-:W-:Y:S01]  /*0b80*/  @P4 IADD3 R0, PT, PT, R0, 0x20, RZ ;  /* 0x0000002000004810 */ /* 0x000fe20007ffe0ff */
[----:B------:R0:W5:Y:S05]  /*0b90*/  @P4 LD.E.64 R100, desc[UR6][R84.64] ;  /* 0x0000000654644980 */ /* 0x00016a000c101b00 */
[----:B------:R-:W4:Y:S01]  /*0ba0*/  @P6 LDC.64 R150, c[0x0][0x3d0] ;  /* 0x0000f400ff966b82 */ /* 0x000f220000000a00 */
[C---:B------:R-:W-:Y:S01]  /*0bb0*/  @P3 IMAD.WIDE.U32 R136, R0.reuse, 0x8, R136 ;  /* 0x0000000800883825 */ /* 0x040fe200078e0088 */
        /* <DEDUP_REMOVED lines=9> */
[C---:B0-----:R-:W-:Y:S01]  /*0c50*/  @P2 IMAD.WIDE.U32 R146, R0.reuse, 0x8, R146 ;  /* 0x0000000800922825 */ /* 0x041fe200078e0092 */
[----:B------:R0:W5:Y:S06]  /*0c60*/  @P3 LDG.E.64 R54, desc[UR6][R144.64] ;  /* 0x0000000690363981 */ /* 0x00016c000c1e1b00 */
[----:B------:R-:W0:Y:S01]  /*0c70*/  @P0 LDC.64 R160, c[0x0][0x3e8] ;  /* 0x0000fa00ffa00b82 */ /* 0x000e220000000a00 */
[C---:B--2---:R-:W-:Y:S01]  /*0c80*/  @P2 IMAD.WIDE.U32 R86, R0.reuse, 0x8, R86 ;  /* 0x0000000800562825 */ /* 0x044fe200078e0056 */
[----:B------:R2:W5:Y:S06]  /*0c90*/  @P2 LDG.E.64 R10, desc[UR6][R146.64] ;  /* 0x00000006920a2981 */ /* 0x00056c000c1e1b00 */
[----:B------:R-:W2:Y:S01]  /*0ca0*/  @P0 LDC.64 R158, c[0x0][0x438] ;  /* 0x00010e00ff9e0b82 */ /* 0x000ea20000000a00 */
[C---:B---3--:R-:W-:Y:S01]  /*0cb0*/  @P2 IMAD.WIDE.U32 R90, R0.reuse, 0x8, R90 ;  /* 0x00000008005a2825 */ /* 0x048fe200078e005a */
[----:B------:R-:W-:Y:S01]  /*0cc0*/  @P2 IADD3 R0, PT, PT, R0, 0x20, RZ ;  /* 0x0000002000002810 */ /* 0x000fe20007ffe0ff */
[----:B------:R3:W5:Y:S04]  /*0cd0*/  @P2 LD.E.64 R96, desc[UR6][R86.64] ;  /* 0x0000000656602980 */ /* 0x000768000c101b00 */
[C---:B-1----:R-:W-:Y:S01]  /*0ce0*/  @P1 IMAD.WIDE.U32 R48, R0.reuse, 0x8, R48 ;  /* 0x0000000800301825 */ /* 0x042fe200078e0030 */
[----:B------:R3:W5:Y:S03]  /*0cf0*/  @P2 LDG.E.64 R52, desc[UR6][R90.64] ;  /* 0x000000065a342981 */ /* 0x000766000c1e1b00 */
[C---:B----4-:R-:W-:Y:S01]  /*0d00*/  @P1 IMAD.WIDE.U32 R88, R0.reuse, 0x8, R88 ;  /* 0x0000000800581825 */ /* 0x050fe200078e0058 */
[----:B------:R3:W5:Y:S03]  /*0d10*/  @P1 LDG.E.64 R8, desc[UR6][R48.64] ;  /* 0x0000000630081981 */ /* 0x000766000c1e1b00 */
[C---:B------:R-:W-:Y:S01]  /*0d20*/  @P1 IMAD.WIDE.U32 R148, R0.reuse, 0x8, R148 ;  /* 0x0000000800941825 */ /* 0x040fe200078e0094 */
[----:B------:R-:W-:Y:S01]  /*0d30*/  @P1 IADD3 R0, PT, PT, R0, 0x20, RZ ;  /* 0x0000002000001810 */ /* 0x000fe20007ffe0ff */
[----:B------:R3:W5:Y:S04]  /*0d40*/  @P1 LD.E.64 R94, desc[UR6][R88.64] ;  /* 0x00000006585e1980 */ /* 0x000768000c101b00 */
[C---:B------:R-:W-:Y:S01]  /*0d50*/  @P6 IMAD.WIDE.U32 R150, R0.reuse, 0x8, R150 ;  /* 0x0000000800966825 */ /* 0x040fe200078e0096 */
[----:B------:R3:W5:Y:S03]  /*0d60*/  @P1 LDG.E.64 R50, desc[UR6][R148.64] ;  /* 0x0000000694321981 */ /* 0x000766000c1e1b00 */
[C---:B------:R-:W-:Y:S01]  /*0d70*/  @P6 IMAD.WIDE.U32 R152, R0.reuse, 0x8, R152 ;  /* 0x0000000800986825 */ /* 0x040fe200078e0098 */
[----:B------:R3:W5:Y:S03]  /*0d80*/  @P6 LDG.E.64 R6, desc[UR6][R150.64] ;  /* 0x0000000696066981 */ /* 0x000766000c1e1b00 */
[C---:B------:R-:W-:Y:S01]  /*0d90*/  @P6 IMAD.WIDE.U32 R154, R0.reuse, 0x8, R154 ;  /* 0x00000008009a6825 */ /* 0x040fe200078e009a */
[----:B------:R-:W-:Y:S01]  /*0da0*/  @P6 IADD3 R0, PT, PT, R0, 0x20, RZ ;  /* 0x0000002000006810 */ /* 0x000fe20007ffe0ff */
[----:B------:R3:W5:Y:S04]  /*0db0*/  @P6 LD.E.64 R92, desc[UR6][R152.64] ;  /* 0x00000006985c6980 */ /* 0x000768000c101b00 */
[C---:B------:R-:W-:Y:S01]  /*0dc0*/  @P0 IMAD.WIDE.U32 R156, R0.reuse, 0x8, R156 ;  /* 0x00000008009c0825 */ /* 0x040fe200078e009c */
[----:B------:R3:W5:Y:S03]  /*0dd0*/  @P6 LDG.E.64 R46, desc[UR6][R154.64] ;  /* 0x000000069a2e6981 */ /* 0x000766000c1e1b00 */
[C---:B0-----:R-:W-:Y:S01]  /*0de0*/  @P0 IMAD.WIDE.U32 R160, R0.reuse, 0x8, R160 ;  /* 0x0000000800a00825 */ /* 0x041fe200078e00a0 */
[----:B------:R3:W5:Y:S03]  /*0df0*/  @P0 LDG.E.64 R4, desc[UR6][R156.64] ;  /* 0x000000069c040981 */ /* 0x000766000c1e1b00 */
[----:B--2---:R-:W-:Y:S01]  /*0e00*/  @P0 IMAD.WIDE.U32 R158, R0, 0x8, R158 ;  /* 0x00000008009e0825 */ /* 0x004fe200078e009e */
[----:B------:R3:W5:Y:S04]  /*0e10*/  @P0 LDG.E.64 R44, desc[UR6][R160.64] ;  /* 0x00000006a02c0981 */ /* 0x000768000c1e1b00 */
[----:B------:R3:W5:Y:S01]  /*0e20*/  @P0 LD.E.64 R2, desc[UR6][R158.64] ;  /* 0x000000069e020980 */ /* 0x000762000c101b00 */
[----:B------:R-:W-:-:S02]  /*0e30*/  ISETP.GE.U32.AND P1, PT, R139, 0x280, PT ;  /* 0x000002808b00780c */ /* 0x000fc40003f26070 */
[----:B------:R-:W-:-:S11]  /*0e40*/  @P0 IADD3 R0, PT, PT, R0, 0x20, RZ ;  /* 0x0000002000000810 */ /* 0x000fd60007ffe0ff */
[----:B---3--:R-:W-:Y:S05]  /*0e50*/  @!P1 BRA `(.L_x_70258) ;  /* 0x0000000800f49947 */ /* 0x008fea0003800000 */
[----:B------:R-:W0:Y:S08]  /*0e60*/  LDC.64 R42, c[0x0][0x3e8] ;  /* 0x0000fa00ff2a7b82 */ /* 0x000e300000000a00 */
[----:B------:R-:W1:Y:S08]  /*0e70*/  LDC.64 R48, c[0x0][0x3d0] ;  /* 0x0000f400ff307b82 */ /* 0x000e700000000a00 */
[----:B------:R-:W2:Y:S01]  /*0e80*/  LDC.64 R136, c[0x0][0x438] ;  /* 0x00010e00ff887b82 */ /* 0x000ea20000000a00 */
[----:B0-----:R-:W-:-:S06]  /*0e90*/  IMAD.WIDE.U32 R42, R0, 0x8, R42 ;  /* 0x00000008002a7825 */ /* 0x001fcc00078e002a */
[----:B------:R-:W5:Y:S01]  /*0ea0*/  LDG.E.64 R42, desc[UR6][R42.64] ;  /* 0x000000062a2a7981 */ /* 0x000f62000c1e1b00 */
[----:B-1----:R-:W-:-:S06]  /*0eb0*/  IMAD.WIDE.U32 R48, R0, 0x8, R48 ;  /* 0x0000000800307825 */ /* 0x002fcc00078e0030 */
[----:B------:R-:W5:Y:S01]  /*0ec0*/  LDG.E.64 R48, desc[UR6][R48.64] ;  /* 0x0000000630307981 */ /* 0x000f62000c1e1b00 */
[----:B--2---:R-:W-:-:S06]  /*0ed0*/  IMAD.WIDE.U32 R136, R0, 0x8, R136 ;  /* 0x0000000800887825 */ /* 0x004fcc00078e0088 */
[----:B------:R-:W5:Y:S01]  /*0ee0*/  LD.E.64 R136, desc[UR6][R136.64] ;  /* 0x0000000688887980 */ /* 0x000f62000c101b00 */
[----:B------:R-:W-:Y:S05]  /*0ef0*/  BRA `(.L_x_70258) ;  /* 0x0000000800cc7947 */ /* 0x000fea0003800000 */
.L_x_70257:
        /* <DEDUP_REMOVED lines=9> */
[C---:B------:R-:W-:Y:S01]  /*0f90*/  ISETP.GE.U32.AND P0, PT, R139.reuse, 0xc0, PT ;  /* 0x000000c08b00780c */ /* 0x040fe20003f06070 */
[----:B0-----:R-:W-:Y:S01]  /*0fa0*/  @P5 IMAD.WIDE.U32 R84, R0, 0x8, R84 ;  /* 0x0000000800545825 */ /* 0x001fe200078e0054 */
[----:B------:R-:W-:-:S02]  /*0fb0*/  ISETP.GE.U32.AND P6, PT, R139, 0xe0, PT ;  /* 0x000000e08b00780c */ /* 0x000fc40003fc6070 */
[----:B------:R-:W-:Y:S02]  /*0fc0*/  @P5 CS2R R126, SRZ ;  /* 0x00000000007e5805 */ /* 0x000fe4000001ff00 */
[----:B------:R0:W5:Y:S01]  /*0fd0*/  @P5 LDG.E.64 R40, desc[UR6][R84.64] ;  /* 0x0000000654285981 */ /* 0x000162000c1e1b00 */
[----:B------:R-:W4:Y:S01]  /*0fe0*/  @P3 LDC.64 R128, c[0x0][0x3d0] ;  /* 0x0000f400ff803b82 */ /* 0x000f220000000a00 */
[C---:B-1----:R-:W-:Y:S01]  /*0ff0*/  @P5 IMAD.WIDE.U32 R86, R0.reuse, 0x8, R86 ;  /* 0x0000000800565825 */ /* 0x042fe200078e0056 */
[----:B------:R-:W-:-:S04]  /*1000*/  @P5 LOP3.LUT R0, R0, 0x20, RZ, 0xfc, !PT ;  /* 0x0000002000005812 */ /* 0x000fc800078efcff */
[----:B------:R1:W5:Y:S02]  /*1010*/  @P5 LDG.E.64 R82, desc[UR6][R86.64] ;  /* 0x0000000656525981 */ /* 0x000364000c1e1b00 */
[----:B------:R-:W0:Y:S01]  /*1020*/  @P3 LDC.64 R130, c[0x0][0x3e8] ;  /* 0x0000fa00ff823b82 */ /* 0x000e220000000a00 */
[----:B--2---:R-:W-:-:S07]  /*1030*/  @P4 IMAD.WIDE.U32 R88, R0, 0x8, R88 ;  /* 0x0000000800584825 */ /* 0x004fce00078e0058 */
[----:B------:R-:W2:Y:S01]  /*1040*/  @P2 LDC.64 R132, c[0x0][0x3d0] ;  /* 0x0000f400ff842b82 */ /* 0x000ea20000000a00 */
[----:B---3--:R-:W-:-:S07]  /*1050*/  @P4 IMAD.WIDE.U32 R90, R0, 0x8, R90 ;  /* 0x00000008005a4825 */ /* 0x008fce00078e005a */
[----:B------:R-:W3:Y:S01]  /*1060*/  @P2 LDC.64 R134, c[0x0][0x3e8] ;  /* 0x0000fa00ff862b82 */ /* 0x000ee20000000a00 */
[----:B------:R-:W-:Y:S01]  /*1070*/  ISETP.GE.U32.AND P5, PT, R139, 0x100, PT ;  /* 0x000001008b00780c */ /* 0x000fe20003fa6070 */
[----:B------:R2:W5:Y:S01]  /*1080*/  @P4 LDG.E.64 R38, desc[UR6][R88.64] ;  /* 0x0000000658264981 */ /* 0x000562000c1e1b00 */
[----:B------:R-:W-:Y:S02]  /*1090*/  @P4 IADD3 R0, PT, PT, R0, 0x20, RZ ;  /* 0x0000002000004810 */ /* 0x000fe40007ffe0ff */
[----:B------:R-:W-:Y:S01]  /*10a0*/  @P4 CS2R R124, SRZ ;  /* 0x00000000007c4805 */ /* 0x000fe2000001ff00 */
[----:B------:R3:W5:Y:S02]  /*10b0*/  @P4 LDG.E.64 R80, desc[UR6][R90.64] ;  /* 0x000000065a504981 */ /* 0x000764000c1e1b00 */
[----:B------:R-:W3:Y:S01]  /*10c0*/  @P1 LDC.64 R142, c[0x0][0x3d0] ;  /* 0x0000f400ff8e1b82 */ /* 0x000ee20000000a00 */
[----:B----4-:R-:W-:-:S07]  /*10d0*/  @P3 IMAD.WIDE.U32 R128, R0, 0x8, R128 ;  /* 0x0000000800803825 */ /* 0x010fce00078e0080 */
[----:B------:R-:W4:Y:S01]  /*10e0*/  @P1 LDC.64 R144, c[0x0][0x3e8] ;  /* 0x0000fa00ff901b82 */ /* 0x000f220000000a00 */
[C---:B0-----:R-:W-:Y:S01]  /*10f0*/  @P3 IMAD.WIDE.U32 R130, R0.reuse, 0x8, R130 ;  /* 0x0000000800823825 */ /* 0x041fe200078e0082 */
[C---:B------:R-:W-:Y:S01]  /*1100*/  ISETP.GE.U32.AND P4, PT, R139.reuse, 0x120, PT ;  /* 0x000001208b00780c */ /* 0x040fe20003f86070 */
[----:B------:R0:W5:Y:S01]  /*1110*/  @P3 LDG.E.64 R36, desc[UR6][R128.64] ;  /* 0x0000000680243981 */ /* 0x000162000c1e1b00 */
[----:B------:R-:W-:Y:S02]  /*1120*/  @P3 IADD3 R0, PT, PT, R0, 0x20, RZ ;  /* 0x0000002000003810 */ /* 0x000fe40007ffe0ff */
[----:B------:R-:W-:Y:S01]  /*1130*/  @P3 CS2R R122, SRZ ;  /* 0x00000000007a3805 */ /* 0x000fe2000001ff00 */
[----:B------:R4:W5:Y:S01]  /*1140*/  @P3 LDG.E.64 R78, desc[UR6][R130.64] ;  /* 0x00000006824e3981 */ /* 0x000962000c1e1b00 */
[----:B------:R-:W4:Y:S08]  /*1150*/  @P0 LDC.64 R84, c[0x0][0x3d0] ;  /* 0x0000f400ff540b82 */ /* 0x000f300000000a00 */
[----:B-1----:R-:W1:Y:S01]  /*1160*/  @P0 LDC.64 R86, c[0x0][0x3e8] ;  /* 0x0000fa00ff560b82 */ /* 0x002e620000000a00 */
[----:B--2---:R-:W-:Y:S01]  /*1170*/  @P2 IMAD.WIDE.U32 R132, R0, 0x8, R132 ;  /* 0x0000000800842825 */ /* 0x004fe200078e0084 */
[----:B------:R-:W-:-:S06]  /*1180*/  ISETP.GE.U32.AND P3, PT, R139, 0x140, PT ;  /* 0x000001408b00780c */ /* 0x000fcc0003f66070 */
[----:B------:R-:W2:Y:S01]  /*1190*/  @P6 LDC.64 R88, c[0x0][0x3d0] ;  /* 0x0000f400ff586b82 */ /* 0x000ea20000000a00 */
[C---:B---3--:R-:W-:Y:S01]  /*11a0*/  @P2 IMAD.WIDE.U32 R134, R0.reuse, 0x8, R134 ;  /* 0x0000000800862825 */ /* 0x048fe200078e0086 */
[----:B------:R-:W-:Y:S01]  /*11b0*/  @P2 IADD3 R0, PT, PT, R0, 0x20, RZ ;  /* 0x0000002000002810 */ /* 0x000fe20007ffe0ff */
[----:B------:R3:W5:Y:S01]  /*11c0*/  @P2 LDG.E.64 R34, desc[UR6][R132.64] ;  /* 0x0000000684222981 */ /* 0x000762000c1e1b00 */
[----:B------:R-:W-:-:S03]  /*11d0*/  @P2 CS2R R120, SRZ ;  /* 0x0000000000782805 */ /* 0x000fc6000001ff00 */
[----:B------:R3:W5:Y:S01]  /*11e0*/  @P2 LDG.E.64 R76, desc[UR6][R134.64] ;  /* 0x00000006864c2981 */ /* 0x000762000c1e1b00 */
[----:B------:R-:W2:Y:S01]  /*11f0*/  @P6 LDC.64 R90, c[0x0][0x3e8] ;  /* 0x0000fa00ff5a6b82 */ /* 0x000ea20000000a00 */
[----:B------:R-:W-:Y:S01]  /*1200*/  @P1 IMAD.WIDE.U32 R142, R0, 0x8, R142 ;  /* 0x00000008008e1825 */ /* 0x000fe200078e008e */
[----:B------:R-:W-:-:S06]  /*1210*/  ISETP.GE.U32.AND P2, PT, R139, 0x160, PT ;  /* 0x000001608b00780c */ /* 0x000fcc0003f46070 */
[----:B0-----:R-:W0:Y:S01]  /*1220*/  @P5 LDC.64 R128, c[0x0][0x3d0] ;  /* 0x0000f400ff805b82 */ /* 0x001e220000000a00 */
[----:B----4-:R-:W-:-:S07]  /*1230*/  @P1 IMAD.WIDE.U32 R144, R0, 0x8, R144 ;  /* 0x0000000800901825 */ /* 0x010fce00078e0090 */
[----:B------:R-:W4:Y:S01]  /*1240*/  @P5 LDC.64 R130, c[0x0][0x3e8] ;  /* 0x0000fa00ff825b82 */ /* 0x000f220000000a00 */
[----:B------:R-:W-:Y:S01]  /*1250*/  @P1 IADD3 R0, PT, PT, R0, 0x20, RZ ;  /* 0x0000002000001810 */ /* 0x000fe20007ffe0ff */
[----:B------:R1:W5:Y:S01]  /*1260*/  @P1 LDG.E.64 R32, desc[UR6][R142.64] ;  /* 0x000000068e201981 */ /* 0x000362000c1e1b00 */
[----:B------:R-:W-:-:S03]  /*1270*/  @P1 CS2R R118, SRZ ;  /* 0x0000000000761805 */ /* 0x000fc6000001ff00 */
[----:B------:R2:W5:Y:S02]  /*1280*/  @P1 LDG.E.64 R74, desc[UR6][R144.64] ;  /* 0x00000006904a1981 */ /* 0x000564000c1e1b00 */
[----:B---3--:R-:W3:Y:S01]  /*1290*/  @P4 LDC.64 R132, c[0x0][0x3d0] ;  /* 0x0000f400ff844b82 */ /* 0x008ee20000000a00 */
[----:B------:R-:W-:Y:S01]  /*12a0*/  ISETP.GE.U32.AND P1, PT, R139, 0x180, PT ;  /* 0x000001808b00780c */ /* 0x000fe20003f26070 */
[----:B------:R-:W-:-:S06]  /*12b0*/  @P0 IMAD.WIDE.U32 R84, R0, 0x8, R84 ;  /* 0x0000000800540825 */ /* 0x000fcc00078e0054 */
[----:B------:R-:W3:Y:S01]  /*12c0*/  @P4 LDC.64 R134, c[0x0][0x3e8] ;  /* 0x0000fa00ff864b82 */ /* 0x000ee20000000a00 */
[C---:B-1----:R-:W-:Y:S01]  /*12d0*/  @P0 IMAD.WIDE.U32 R86, R0.reuse, 0x8, R86 ;  /* 0x0000000800560825 */ /* 0x042fe200078e0056 */
[----:B------:R-:W-:Y:S01]  /*12e0*/  @P0 IADD3 R0, PT, PT, R0, 0x20, RZ ;  /* 0x0000002000000810 */ /* 0x000fe20007ffe0ff */
[----:B------:R1:W5:Y:S05]  /*12f0*/  @P0 LDG.E.64 R30, desc[UR6][R84.64] ;  /* 0x00000006541e0981 */ /* 0x00036a000c1e1b00 */
[----:B------:R-:W3:Y:S01]  /*1300*/  @P3 LDC.64 R142, c[0x0][0x3d0] ;  /* 0x0000f400ff8e3b82 */ /* 0x000ee20000000a00 */
[C---:B--2---:R-:W-:Y:S01]  /*1310*/  @P6 IMAD.WIDE.U32 R88, R0.reuse, 0x8, R88 ;  /* 0x0000000800586825 */ /* 0x044fe200078e0058 */
[----:B------:R2:W5:Y:S06]  /*1320*/  @P0 LDG.E.64 R72, desc[UR6][R86.64] ;  /* 0x0000000656480981 */ /* 0x00056c000c1e1b00 */
[----:B------:R-:W2:Y:S01]  /*1330*/  @P3 LDC.64 R144, c[0x0][0x3e8] ;  /* 0x0000fa00ff903b82 */ /* 0x000ea20000000a00 */
[C---:B------:R-:W-:Y:S01]  /*1340*/  @P6 IMAD.WIDE.U32 R90, R0.reuse, 0x8, R90 ;  /* 0x00000008005a6825 */ /* 0x040fe200078e005a */
[----:B------:R-:W-:-:S02]  /*1350*/  @P6 IADD3 R0, PT, PT, R0, 0x20, RZ ;  /* 0x0000002000006810 */ /* 0x000fc40007ffe0ff */
[----:B------:R-:W-:-:S04]  /*1360*/  @P0 CS2R R116, SRZ ;  /* 0x0000000000740805 */ /* 0x000fc8000001ff00 */
[----:B------:R-:W2:Y:S01]  /*1370*/  @P2 LDC.64 R146, c[0x0][0x3d0] ;  /* 0x0000f400ff922b82 */ /* 0x000ea20000000a00 */
[C---:B------:R-:W-:Y:S01]  /*1380*/  ISETP.GE.U32.AND P0, PT, R139.reuse, 0x1a0, PT ;  /* 0x000001a08b00780c */ /* 0x040fe20003f06070 */
[C---:B0-----:R-:W-:Y:S01]  /*1390*/  @P5 IMAD.WIDE.U32 R128, R0.reuse, 0x8, R128 ;  /* 0x0000000800805825 */ /* 0x041fe200078e0080 */
[----:B------:R0:W5:Y:S05]  /*13a0*/  @P6 LDG.E.64 R28, desc[UR6][R88.64] ;  /* 0x00000006581c6981 */ /* 0x00016a000c1e1b00 */
[----:B------:R-:W0:Y:S01]  /*13b0*/  @P2 LDC.64 R148, c[0x0][0x3e8] ;  /* 0x0000fa00ff942b82 */ /* 0x000e220000000a00 */
[C---:B----4-:R-:W-:Y:S01]  /*13c0*/  @P5 IMAD.WIDE.U32 R130, R0.reuse, 0x8, R130 ;  /* 0x0000000800825825 */ /* 0x050fe200078e0082 */
[----:B------:R-:W-:Y:S01]  /*13d0*/  @P5 IADD3 R0, PT, PT, R0, 0x20, RZ ;  /* 0x0000002000005810 */ /* 0x000fe20007ffe0ff */
[----:B------:R4:W5:Y:S05]  /*13e0*/  @P6 LDG.E.64 R70, desc[UR6][R90.64] ;  /* 0x000000065a466981 */ /* 0x00096a000c1e1b00 */
[----:B-1----:R-:W1:Y:S01]  /*13f0*/  @P1 LDC.64 R84, c[0x0][0x3e8] ;  /* 0x0000fa00ff541b82 */ /* 0x002e620000000a00 */
[C---:B---3--:R-:W-:Y:S01]  /*1400*/  @P4 IMAD.WIDE.U32 R132, R0.reuse, 0x8, R132 ;  /* 0x0000000800844825 */ /* 0x048fe200078e0084 */
[----:B------:R-:W-:Y:S01]  /*1410*/  @P6 CS2R R114, SRZ ;  /* 0x0000000000726805 */ /* 0x000fe2000001ff00 */
[----:B------:R3:W5:Y:S02]  /*1420*/  @P5 LDG.E.64 R26, desc[UR6][R128.64] ;  /* 0x00000006801a5981 */ /* 0x000764000c1e1b00 */
[C---:B------:R-:W-:Y:S01]  /*1430*/  @P4 IMAD.WIDE.U32 R134, R0.reuse, 0x8, R134 ;  /* 0x0000000800864825 */ /* 0x040fe200078e0086 */
[----:B------:R-:W-:Y:S01]  /*1440*/  @P4 IADD3 R0, PT, PT, R0, 0x20, RZ ;  /* 0x0000002000004810 */ /* 0x000fe20007ffe0ff */
[----:B------:R-:W5:Y:S01]  /*1450*/  @P5 LDG.E.64 R68, desc[UR6][R130.64] ;  /* 0x0000000682445981 */ /* 0x000f62000c1e1b00 */
[----:B------:R-:W3:Y:S01]  /*1460*/  @P1 LDC.64 R150, c[0x0][0x3d0] ;  /* 0x0000f400ff961b82 */ /* 0x000ee20000000a00 */
[----:B------:R-:W-:-:S02]  /*1470*/  ISETP.GE.U32.AND P6, PT, R139, 0x1c0, PT ;  /* 0x000001c08b00780c */ /* 0x000fc40003fc6070 */
[C---:B------:R-:W-:Y:S01]  /*1480*/  @P3 IMAD.WIDE.U32 R142, R0.reuse, 0x8, R142 ;  /* 0x00000008008e3825 */ /* 0x040fe200078e008e */
[----:B------:R-:W-:Y:S01]  /*1490*/  @P5 CS2R R112, SRZ ;  /* 0x0000000000705805 */ /* 0x000fe2000001ff00 */
[----:B------:R-:W5:Y:S02]  /*14a0*/  @P4 LDG.E.64 R24, desc[UR6][R132.64] ;  /* 0x0000000684184981 */ /* 0x000f64000c1e1b00 */
[C---:B--2---:R-:W-:Y:S01]  /*14b0*/  @P3 IMAD.WIDE.U32 R144, R0.reuse, 0x8, R144 ;  /* 0x0000000800903825 */ /* 0x044fe200078e0090 */
[----:B------:R-:W2:Y:S01]  /*14c0*/  @P0 LDC.64 R86, c[0x0][0x3d0] ;  /* 0x0000f400ff560b82 */ /* 0x000ea20000000a00 */
[----:B------:R-:W-:Y:S01]  /*14d0*/  @P3 IADD3 R0, PT, PT, R0, 0x20, RZ ;  /* 0x0000002000003810 */ /* 0x000fe20007ffe0ff */
[----:B------:R-:W5:Y:S01]  /*14e0*/  @P4 LDG.E.64 R66, desc[UR6][R134.64] ;  /* 0x0000000686424981 */ /* 0x000f62000c1e1b00 */
[----:B------:R-:W-:-:S03]  /*14f0*/  ISETP.GE.U32.AND P5, PT, R139, 0x1e0, PT ;  /* 0x000001e08b00780c */ /* 0x000fc60003fa6070 */
[C---:B------:R-:W-:Y:S01]  /*1500*/  @P2 IMAD.WIDE.U32 R146, R0.reuse, 0x8, R146 ;  /* 0x0000000800922825 */ /* 0x040fe200078e0092 */
[----:B------:R-:W-:Y:S01]  /*1510*/  @P4 CS2R R110, SRZ ;  /* 0x00000000006e4805 */ /* 0x000fe2000001ff00 */
[----:B------:R-:W2:Y:S01]  /*1520*/  @P0 LDC.64 R152, c[0x0][0x3e8] ;  /* 0x0000fa00ff980b82 */ /* 0x000ea20000000a00 */
[----:B------:R-:W5:Y:S01]  /*1530*/  @P3 LDG.E.64 R22, desc[UR6][R142.64] ;  /* 0x000000068e163981 */ /* 0x000f62000c1e1b00 */
[C---:B0-----:R-:W-:Y:S01]  /*1540*/  @P2 IMAD.WIDE.U32 R148, R0.reuse, 0x8, R148 ;  /* 0x0000000800942825 */ /* 0x041fe200078e0094 */
[----:B------:R-:W-:Y:S02]  /*1550*/  @P2 IADD3 R0, PT, PT, R0, 0x20, RZ ;  /* 0x0000002000002810 */ /* 0x000fe40007ffe0ff */
[----:B------:R-:W-:Y:S01]  /*1560*/  ISETP.GE.U32.AND P4, PT, R139, 0x200, PT ;  /* 0x000002008b00780c */ /* 0x000fe20003f86070 */
[----:B------:R-:W5:Y:S02]  /*1570*/  @P3 LDG.E.64 R64, desc[UR6][R144.64] ;  /* 0x0000000690403981 */ /* 0x000f64000c1e1b00 */
[----:B-1----:R-:W-:Y:S01]  /*1580*/  @P1 IMAD.WIDE.U32 R84, R0, 0x8, R84 ;  /* 0x0000000800541825 */ /* 0x002fe200078e0054 */
[----:B------:R-:W0:Y:S01]  /*1590*/  @P6 LDC.64 R88, c[0x0][0x3d0] ;  /* 0x0000f400ff586b82 */ /* 0x000e220000000a00 */
[----:B------:R-:W-:-:S02]  /*15a0*/  @P3 CS2R R108, SRZ ;  /* 0x00000000006c3805 */ /* 0x000fc4000001ff00 */
[----:B------:R-:W-:-:S05]  /*15b0*/  ISETP.GE.U32.AND P3, PT, R139, 0x220, PT ;  /* 0x000002208b00780c */ /* 0x000fca0003f66070 */
[----:B----4-:R-:W1:Y:S01]  /*15c0*/  @P6 LDC.64 R90, c[0x0][0x3e8] ;  /* 0x0000fa00ff5a6b82 */ /* 0x010e620000000a00 */
[----:B------:R4:W5:Y:S01]  /*15d0*/  @P1 LDG.E.64 R60, desc[UR6][R84.64] ;  /* 0x00000006543c1981 */ /* 0x000962000c1e1b00 */
[C---:B---3--:R-:W-:Y:S01]  /*15e0*/  @P1 IMAD.WIDE.U32 R150, R0.reuse, 0x8, R150 ;  /* 0x0000000800961825 */ /* 0x048fe200078e0096 */
[----:B------:R-:W-:Y:S02]  /*15f0*/  @P1 IADD3 R0, PT, PT, R0, 0x20, RZ ;  /* 0x0000002000001810 */ /* 0x000fe40007ffe0ff */
[----:B------:R-:W-:Y:S01]  /*1600*/  @P2 CS2R R106, SRZ ;  /* 0x00000000006a2805 */ /* 0x000fe2000001ff00 */
[----:B------:R-:W5:Y:S02]  /*1610*/  @P2 LDG.E.64 R20, desc[UR6][R146.64] ;  /* 0x0000000692142981 */ /* 0x000f64000c1e1b00 */
[----:B------:R-:W3:Y:S02]  /*1620*/  @P5 LDC.64 R128, c[0x0][0x3e8] ;  /* 0x0000fa00ff805b82 */ /* 0x000ee40000000a00 */
[----:B------:R-:W5:Y:S01]  /*1630*/  @P2 LDG.E.64 R62, desc[UR6][R148.64] ;  /* 0x00000006943e2981 */ /* 0x000f62000c1e1b00 */
[----:B------:R-:W-:-:S05]  /*1640*/  ISETP.GE.U32.AND P2, PT, R139, 0x240, PT ;  /* 0x000002408b00780c */ /* 0x000fca0003f46070 */
[----:B----4-:R-:W4:Y:S01]  /*1650*/  @P5 LDC.64 R84, c[0x0][0x3d0] ;  /* 0x0000f400ff545b82 */ /* 0x010f220000000a00 */
[----:B--2---:R-:W-:Y:S01]  /*1660*/  @P0 IMAD.WIDE.U32 R86, R0, 0x8, R86 ;  /* 0x0000000800560825 */ /* 0x004fe200078e0056 */
[----:B------:R-:W5:Y:S01]  /*1670*/  @P1 LDG.E.64 R18, desc[UR6][R150.64] ;  /* 0x0000000696121981 */ /* 0x000f62000c1e1b00 */
[----:B------:R-:W-:-:S05]  /*1680*/  @P1 CS2R R104, SRZ ;  /* 0x0000000000681805 */ /* 0x000fca000001ff00 */
[----:B------:R-:W2:Y:S01]  /*1690*/  @P4 LDC.64 R130, c[0x0][0x3d0] ;  /* 0x0000f400ff824b82 */ /* 0x000ea20000000a00 */
[----:B------:R-:W-:Y:S01]  /*16a0*/  @P0 IMAD.WIDE.U32 R152, R0, 0x8, R152 ;  /* 0x0000000800980825 */ /* 0x000fe200078e0098 */
[----:B------:R0:W5:Y:S01]  /*16b0*/  @P0 LDG.E.64 R16, desc[UR6][R86.64] ;  /* 0x0000000656100981 */ /* 0x000162000c1e1b00 */
[----:B------:R-:W-:-:S05]  /*16c0*/  ISETP.GE.U32.AND P1, PT, R139, 0x260, PT ;  /* 0x000002608b00780c */ /* 0x000fca0003f26070 */
[----:B------:R-:W2:Y:S01]  /*16d0*/  @P4 LDC.64 R132, c[0x0][0x3e8] ;  /* 0x0000fa00ff844b82 */ /* 0x000ea20000000a00 */
[----:B------:R-:W-:Y:S01]  /*16e0*/  @P0 IADD3 R0, PT, PT, R0, 0x20, RZ ;  /* 0x0000002000000810 */ /* 0x000fe20007ffe0ff */
[----:B------:R2:W5:Y:S01]  /*16f0*/  @P0 LDG.E.64 R58, desc[UR6][R152.64] ;  /* 0x00000006983a0981 */ /* 0x000562000c1e1b00 */
[----:B------:R-:W-:-:S05]  /*1700*/  @P0 CS2R R102, SRZ ;  /* 0x0000000000660805 */ /* 0x000fca000001ff00 */
[----:B0-----:R-:W0:Y:S01]  /*1710*/  @P3 LDC.64 R86, c[0x0][0x3d0] ;  /* 0x0000f400ff563b82 */ /* 0x001e220000000a00 */
[----:B------:R-:W-:Y:S01]  /*1720*/  ISETP.GE.U32.AND P0, PT, R139, 0x280, PT ;  /* 0x000002808b00780c */ /* 0x000fe20003f06070 */
[----:B------:R-:W-:-:S06]  /*1730*/  @P6 IMAD.WIDE.U32 R88, R0, 0x8, R88 ;  /* 0x0000000800586825 */ /* 0x000fcc00078e0058 */
[----:B------:R-:W0:Y:S01]  /*1740*/  @P3 LDC.64 R142, c[0x0][0x3e8] ;  /* 0x0000fa00ff8e3b82 */ /* 0x000e220000000a00 */
[C---:B-1----:R-:W-:Y:S01]  /*1750*/  @P6 IMAD.WIDE.U32 R90, R0.reuse, 0x8, R90 ;  /* 0x00000008005a6825 */ /* 0x042fe200078e005a */
[----:B------:R-:W-:Y:S01]  /*1760*/  @P6 IADD3 R0, PT, PT, R0, 0x20, RZ ;  /* 0x0000002000006810 */ /* 0x000fe20007ffe0ff */
[----:B------:R-:W5:Y:S05]  /*1770*/  @P6 LDG.E.64 R14, desc[UR6][R88.64] ;  /* 0x00000006580e6981 */ /* 0x000f6a000c1e1b00 */
[----:B------:R-:W1:Y:S01]  /*1780*/  @P2 LDC.64 R144, c[0x0][0x3d0] ;  /* 0x0000f400ff902b82 */ /* 0x000e620000000a00 */
[C---:B----4-:R-:W-:Y:S01]  /*1790*/  @P5 IMAD.WIDE.U32 R84, R0.reuse, 0x8, R84 ;  /* 0x0000000800545825 */ /* 0x050fe200078e0054 */
[----:B------:R-:W5:Y:S06]  /*17a0*/  @P6 LDG.E.64 R56, desc[UR6][R90.64] ;  /* 0x000000065a386981 */ /* 0x000f6c000c1e1b00 */
[----:B------:R-:W4:Y:S01]  /*17b0*/  @P2 LDC.64 R146, c[0x0][0x3e8] ;  /* 0x0000fa00ff922b82 */ /* 0x000f220000000a00 */
[C---:B---3--:R-:W-:Y:S01]  /*17c0*/  @P5 IMAD.WIDE.U32 R128, R0.reuse, 0x8, R128 ;  /* 0x0000000800805825 */ /* 0x048fe200078e0080 */
[----:B------:R-:W-:Y:S01]  /*17d0*/  @P5 IADD3 R0, PT, PT, R0, 0x20, RZ ;  /* 0x0000002000005810 */ /* 0x000fe20007ffe0ff */
[----:B------:R3:W5:Y:S05]  /*17e0*/  @P5 LDG.E.64 R12, desc[UR6][R84.64] ;  /* 0x00000006540c5981 */ /* 0x00076a000c1e1b00 */
[----:B------:R-:W3:Y:S01]  /*17f0*/  @P1 LDC.64 R148, c[0x0][0x3d0] ;  /* 0x0000f400ff941b82 */ /* 0x000ee20000000a00 */
[C---:B--2---:R-:W-:Y:S01]  /*1800*/  @P4 IMAD.WIDE.U32 R130, R0.reuse, 0x8, R130 ;  /* 0x0000000800824825 */ /* 0x044fe200078e0082 */
[----:B------:R2:W5:Y:S06]  /*1810*/  @P5 LDG.E.64 R54, desc[UR6][R128.64] ;  /* 0x0000000680365981 */ /* 0x00056c000c1e1b00 */
[----:B------:R-:W2:Y:S01]  /*1820*/  @P1 LDC.64 R150, c[0x0][0x3e8] ;  /* 0x0000fa00ff961b82 */ /* 0x000ea20000000a00 */
[C---:B------:R-:W-:Y:S01]  /*1830*/  @P4 IMAD.WIDE.U32 R132, R0.reuse, 0x8, R132 ;  /* 0x0000000800844825 */ /* 0x040fe200078e0084 */
[----:B------:R-:W-:Y:S01]  /*1840*/  @P4 IADD3 R0, PT, PT, R0, 0x20, RZ ;  /* 0x0000002000004810 */ /* 0x000fe20007ffe0ff */
[----:B------:R1:W5:Y:S05]  /*1850*/  @P4 LDG.E.64 R10, desc[UR6][R130.64] ;  /* 0x00000006820a4981 */ /* 0x00036a000c1e1b00 */
[----:B------:R-:W2:Y:S01]  /*1860*/  @P0 LDC.64 R154, c[0x0][0x3e8] ;  /* 0x0000fa00ff9a0b82 */ /* 0x000ea20000000a00 */
[C---:B0-----:R-:W-:Y:S01]  /*1870*/  @P3 IMAD.WIDE.U32 R134, R0.reuse, 0x8, R86 ;  /* 0x0000000800863825 */ /* 0x041fe200078e0056 */
[----:B------:R0:W5:Y:S06]  /*1880*/  @P4 LDG.E.64 R52, desc[UR6][R132.64] ;  /* 0x0000000684344981 */ /* 0x00016c000c1e1b00 */
[----:B------:R-:W0:Y:S01]  /*1890*/  @P0 LDC.64 R152, c[0x0][0x3d0] ;  /* 0x0000f400ff980b82 */ /* 0x000e220000000a00 */
[C---:B------:R-:W-:Y:S01]  /*18a0*/  @P3 IMAD.WIDE.U32 R142, R0.reuse, 0x8, R142 ;  /* 0x00000008008e3825 */ /* 0x040fe200078e008e */
[----:B------:R-:W-:Y:S01]  /*18b0*/  @P3 IADD3 R0, PT, PT, R0, 0x20, RZ ;  /* 0x0000002000003810 */ /* 0x000fe20007ffe0ff */
[----:B------:R0:W5:Y:S04]  /*18c0*/  @P3 LDG.E.64 R8, desc[UR6][R134.64] ;  /* 0x0000000686083981 */ /* 0x000168000c1e1b00 */
[C---:B-1----:R-:W-:Y:S01]  /*18d0*/  @P2 IMAD.WIDE.U32 R144, R0.reuse, 0x8, R144 ;  /* 0x0000000800902825 */ /* 0x042fe200078e0090 */
[----:B------:R1:W5:Y:S03]  /*18e0*/  @P3 LDG.E.64 R50, desc[UR6][R142.64] ;  /* 0x000000068e323981 */ /* 0x000366000c1e1b00 */
[C---:B----4-:R-:W-:Y:S01]  /*18f0*/  @P2 IMAD.WIDE.U32 R146, R0.reuse, 0x8, R146 ;  /* 0x0000000800922825 */ /* 0x050fe200078e0092 */
[----:B------:R-:W-:Y:S01]  /*1900*/  @P2 IADD3 R0, PT, PT, R0, 0x20, RZ ;  /* 0x0000002000002810 */ /* 0x000fe20007ffe0ff */
[----:B------:R1:W5:Y:S04]  /*1910*/  @P2 LDG.E.64 R6, desc[UR6][R144.64] ;  /* 0x0000000690062981 */ /* 0x000368000c1e1b00 */
[C---:B---3--:R-:W-:Y:S01]  /*1920*/  @P1 IMAD.WIDE.U32 R148, R0.reuse, 0x8, R148 ;  /* 0x0000000800941825 */ /* 0x048fe200078e0094 */
[----:B------:R1:W5:Y:S03]  /*1930*/  @P2 LDG.E.64 R46, desc[UR6][R146.64] ;  /* 0x00000006922e2981 */ /* 0x000366000c1e1b00 */
[C---:B--2---:R-:W-:Y:S01]  /*1940*/  @P1 IMAD.WIDE.U32 R150, R0.reuse, 0x8, R150 ;  /* 0x0000000800961825 */ /* 0x044fe200078e0096 */
[----:B------:R-:W-:Y:S01]  /*1950*/  @P1 IADD3 R0, PT, PT, R0, 0x20, RZ ;  /* 0x0000002000001810 */ /* 0x000fe20007ffe0ff */
[----:B------:R1:W5:Y:S04]  /*1960*/  @P1 LDG.E.64 R4, desc[UR6][R148.64] ;  /* 0x0000000694041981 */ /* 0x000368000c1e1b00 */
[C---:B------:R-:W-:Y:S01]  /*1970*/  @P0 IMAD.WIDE.U32 R86, R0.reuse, 0x8, R154 ;  /* 0x0000000800560825 */ /* 0x040fe200078e009a */
[----:B------:R1:W5:Y:S03]  /*1980*/  @P1 LDG.E.64 R44, desc[UR6][R150.64] ;  /* 0x00000006962c1981 */ /* 0x000366000c1e1b00 */
[----:B0-----:R-:W-:Y:S01]  /*1990*/  @P0 IMAD.WIDE.U32 R84, R0, 0x8, R152 ;  /* 0x0000000800540825 */ /* 0x001fe200078e0098 */
[----:B------:R1:W5:Y:S04]  /*19a0*/  @P0 LDG.E.64 R42, desc[UR6][R86.64] ;  /* 0x00000006562a0981 */ /* 0x000368000c1e1b00 */
[----:B------:R1:W5:Y:S01]  /*19b0*/  @P0 LDG.E.64 R48, desc[UR6][R84.64] ;  /* 0x0000000654300981 */ /* 0x000362000c1e1b00 */
[----:B------:R-:W-:-:S02]  /*19c0*/  @P6 CS2R R100, SRZ ;  /* 0x0000000000646805 */ /* 0x000fc4000001ff00 */
[----:B------:R-:W-:Y:S02]  /*19d0*/  @P5 CS2R R98, SRZ ;  /* 0x0000000000625805 */ /* 0x000fe4000001ff00 */
[----:B------:R-:W-:Y:S02]  /*19e0*/  @P4 CS2R R96, SRZ ;  /* 0x0000000000604805 */ /* 0x000fe4000001ff00 */
[----:B------:R-:W-:Y:S02]  /*19f0*/  @P3 CS2R R94, SRZ ;  /* 0x00000000005e3805 */ /* 0x000fe4000001ff00 */
[----:B------:R-:W-:Y:S02]  /*1a00*/  @P2 CS2R R92, SRZ ;  /* 0x00000000005c2805 */ /* 0x000fe4000001ff00 */
[----:B------:R-:W-:Y:S02]  /*1a10*/  @P1 CS2R R2, SRZ ;  /* 0x0000000000021805 */ /* 0x000fe4000001ff00 */
[----:B-1----:R-:W-:-:S07]  /*1a20*/  @P0 CS2R R136, SRZ ;  /* 0x0000000000880805 */ /* 0x002fce000001ff00 */
.L_x_70258:
[----:B------:R-:W-:Y:S05]  /*1a30*/  BSYNC.RECONVERGENT B0 ;  /* 0x0000000000007941 */ /* 0x000fea0003800200 */
.L_x_70256:
        /* <DEDUP_REMOVED lines=8> */
[----:B------:R-:W-:Y:S02]  /*1ac0*/  SHF.R.U64 R180, R44, 0x10, R45 ;  /* 0x000000102cb47819 */ /* 0x000fe4000000122d */
[----:B------:R-:W-:Y:S01]  /*1ad0*/  MOV R44, R28 ;  /* 0x0000001c002c7202 */ /* 0x000fe20000000f00 */
[----:B------:R-:W2:Y:S01]  /*1ae0*/  LDCU.U8 UR10, c[0x0][0x410] ;  /* 0x00008200ff0a77ac */ /* 0x000ea20008000000 */
[----:B------:R-:W-:-:S02]  /*1af0*/  SHF.R.U64 R196, R28, 0x10, R29 ;  /* 0x000000101cc47819 */ /* 0x000fc4000000121d */
[----:B------:R-:W-:Y:S01]  /*1b00*/  MOV R144, R82 ;  /* 0x0000005200907202 */ /* 0x000fe20000000f00 */
[----:B------:R-:W3:Y:S01]  /*1b10*/  LDCU UR11, c[0x0][0x448] ;  /* 0x00008900ff0b77ac */ /* 0x000ee20008000800 */
[----:B------:R-:W-:Y:S02]  /*1b20*/  MOV R175, R83 ;  /* 0x0000005300af7202 */ /* 0x000fe40000000f00 */
[--C-:B------:R-:W-:Y:S01]  /*1b30*/  SHF.R.U64 R143, R82, 0x10, R83.reuse ;  /* 0x00000010528f7819 */ /* 0x100fe20000001253 */
[----:B------:R-:W4:Y:S01]  /*1b40*/  LDCU.64 UR8, c[0x0][0x3a0] ;  /* 0x00007400ff0877ac */ /* 0x000f220008000a00 */
[----:B------:R-:W-:Y:S02]  /*1b50*/  SHF.R.U32.HI R173, RZ, 0x10, R83 ;  /* 0x00000010ffad7819 */ /* 0x000fe40000011653 */
[----:B------:R-:W-:Y:S01]  /*1b60*/  MOV R171, R81 ;  /* 0x0000005100ab7202 */ /* 0x000fe20000000f00 */
[----:B0-----:R-:W-:Y:S01]  /*1b70*/  UISETP.NE.U32.AND UP0, UPT, UR4, URZ, UPT ;  /* 0x000000ff0400728c */ /* 0x001fe2000bf05070 */
[----:B------:R-:W-:-:S02]  /*1b80*/  SHF.R.U64 R141, R80, 0x10, R81 ;  /* 0x00000010508d7819 */ /* 0x000fc40000001251 */
[----:B------:R-:W-:Y:S01]  /*1b90*/  SHF.R.U32.HI R145, RZ, 0x10, R81 ;  /* 0x00000010ff917819 */ /* 0x000fe20000011651 */
[----:B------:R-:W-:Y:S01]  /*1ba0*/  UISETP.NE.AND.EX UP0, UPT, UR5, URZ, UPT, UP0 ;  /* 0x000000ff0500728c */ /* 0x000fe2000bf05300 */
        /* <DEDUP_REMOVED lines=22> */
[----:B------:R-:W-:-:S02]  /*1d10*/  MOV R159, R69 ;  /* 0x00000045009f7202 */ /* 0x000fc40000000f00 */
[----:B------:R-:W-:Y:S02]  /*1d20*/  SHF.R.U32.HI R157, RZ, 0x10, R69 ;  /* 0x00000010ff9d7819 */ /* 0x000fe40000011645 */
        /* <DEDUP_REMOVED lines=35> */
[--C-:B------:R-:W-:Y:S02]  /*1f60*/  SHF.R.U64 R178, R46, 0x10, R47.reuse ;  /* 0x000000102eb27819 */ /* 0x100fe4000000122f */
[----:B------:R-:W-:Y:S02]  /*1f70*/  SHF.R.U32.HI R70, RZ, 0x10, R47 ;  /* 0x00000010ff467819 */ /* 0x000fe4000001162f */
[----:B------:R-:W-:Y:S02]  /*1f80*/  MOV R18, R12 ;  /* 0x0000000c00127202 */ /* 0x000fe40000000f00 */
[----:B------:R-:W-:Y:S02]  /*1f90*/  SHF.R.U64 R214, R12, 0x10, R13 ;  /* 0x000000100cd67819 */ /* 0x000fe4000000120d */
[----:B------:R-:W-:Y:S02]  /*1fa0*/  MOV R142, R80 ;  /* 0x00000050008e7202 */ /* 0x000fe40000000f00 */
[----:B------:R-:W-:-:S02]  /*1fb0*/  MOV R198, R66 ;  /* 0x0000004200c67202 */ /* 0x000fc40000000f00 */
[----:B------:R-:W-:Y:S02]  /*1fc0*/  MOV R74, R46 ;  /* 0x0000002e004a7202 */ /* 0x000fe40000000f00 */
[----:B------:R-:W-:Y:S02]  /*1fd0*/  MOV R69, R45 ;  /* 0x0000002d00457202 */ /* 0x000fe40000000f00 */
        /* <DEDUP_REMOVED lines=24> */
[----:B------:R-:W-:Y:S02]  /*2160*/  SHF.R.U64 R220, R6, 0x10, R7 ;  /* 0x0000001006dc7819 */ /* 0x000fe40000001207 */
[----:B------:R-:W-:Y:S02]  /*2170*/  MOV R80, R54 ;  /* 0x0000003600507202 */ /* 0x000fe40000000f00 */
[----:B------:R-:W-:Y:S02]  /*2180*/  MOV R66, R42 ;  /* 0x0000002a00427202 */ /* 0x000fe40000000f00 */
[----:B------:R-:W-:-:S02]  /*2190*/  MOV R46, R30 ;  /* 0x0000001e002e7202 */ /* 0x000fc40000000f00 */
[----:B------:R-:W-:Y:S02]  /*21a0*/  MOV R45, R31 ;  /* 0x0000001f002d7202 */ /* 0x000fe40000000f00 */
[--C-:B------:R-:W-:Y:S02]  /*21b0*/  SHF.R.U64 R194, R30, 0x10, R31.reuse ;  /* 0x000000101ec27819 */ /* 0x100fe4000000121f */
[----:B------:R-:W-:Y:S02]  /*21c0*/  SHF.R.U32.HI R43, RZ, 0x10, R31 ;  /* 0x00000010ff2b7819 */ /* 0x000fe4000001161f */
[----:B------:R-:W-:Y:S02]  /*21d0*/  MOV R41, R29 ;  /* 0x0000001d00297202 */ /* 0x000fe40000000f00 */
[----:B------:R-:W-:Y:S02]  /*21e0*/  SHF.R.U32.HI R40, RZ, 0x10, R29 ;  /* 0x00000010ff287819 */ /* 0x000fe4000001161d */
        /* <DEDUP_REMOVED lines=11> */
[----:B------:R-:W-:Y:S02]  /*22a0*/  SHF.R.U64 R222, R4, 0x10, R5 ;  /* 0x0000001004de7819 */ /* 0x000fe40000001205 */
[----:B------:R-:W-:-:S02]  /*22b0*/  MOV R54, R34 ;  /* 0x0000002200367202 */ /* 0x000fc40000000f00 */
[----:B------:R-:W-:Y:S02]  /*22c0*/  MOV R42, R26 ;  /* 0x0000001a002a7202 */ /* 0x000fe40000000f00 */
[----:B------:R-:W-:Y:S02]  /*22d0*/  MOV R30, R20 ;  /* 0x00000014001e7202 */ /* 0x000fe40000000f00 */
[----:B------:R-:W-:Y:S02]  /*22e0*/  MOV R31, R21 ;  /* 0x00000015001f7202 */ /* 0x000fe40000000f00 */
[--C-:B------:R-:W-:Y:S02]  /*22f0*/  SHF.R.U64 R206, R20, 0x10, R21.reuse ;  /* 0x0000001014ce7819 */ /* 0x100fe40000001215 */
[----:B------:R-:W-:Y:S02]  /*2300*/  SHF.R.U32.HI R29, RZ, 0x10, R21 ;  /* 0x00000010ff1d7819 */ /* 0x000fe40000011615 */
[----:B------:R-:W-:-:S02]  /*2310*/  MOV R27, R19 ;  /* 0x00000013001b7202 */ /* 0x000fc40000000f00 */
[----:B------:R-:W-:Y:S02]  /*2320*/  SHF.R.U32.HI R24, RZ, 0x10, R19 ;  /* 0x00000010ff187819 */ /* 0x000fe40000011613 */
[----:B------:R-:W-:Y:S02]  /*2330*/  MOV R25, R17 ;  /* 0x0000001100197202 */ /* 0x000fe40000000f00 */
[--C-:B------:R-:W-:Y:S02]  /*2340*/  SHF.R.U64 R210, R16, 0x10, R17.reuse ;  /* 0x0000001010d27819 */ /* 0x100fe40000001211 */
[----:B------:R-:W-:Y:S02]  /*2350*/  SHF.R.U32.HI R23, RZ, 0x10, R17 ;  /* 0x00000010ff177819 */ /* 0x000fe40000011611 */
[----:B------:R-:W-:Y:S02]  /*2360*/  SHF.R.U32.HI R4, RZ, 0x10, R5 ;  /* 0x00000010ff047819 */ /* 0x000fe40000011605 */
[----:B------:R-:W-:-:S02]  /*2370*/  MOV R34, R22 ;  /* 0x0000001600227202 */ /* 0x000fc40000000f00 */
        /* <DEDUP_REMOVED lines=16> */
[----:B------:R-:W-:Y:S02]  /*2480*/  SHF.R.U32.HI R8, RZ, 0x10, R7 ;  /* 0x00000010ff087819 */ /* 0x000fe40000011607 */
[----:B------:R-:W-:-:S02]  /*2490*/  PRMT R222, R222, 0x5410, R4 ;  /* 0x00005410dede7816 */ /* 0x000fc40000000004 */
[----:B------:R-:W-:Y:S02]  /*24a0*/  MOV R7, R5 ;  /* 0x0000000500077202 */ /* 0x000fe40000000f00 */
[--C-:B------:R-:W-:Y:S02]  /*24b0*/  SHF.R.U64 R223, R126, 0x10, R127.reuse ;  /* 0x000000107edf7819 */ /* 0x100fe4000000127f */
[----:B------:R-:W-:Y:S02]  /*24c0*/  SHF.R.U32.HI R4, RZ, 0x10, R127 ;  /* 0x00000010ff047819 */ /* 0x000fe4000001167f */
[----:B------:R-:W-:Y:S02]  /*24d0*/  PRMT R152, R152, 0x5410, R153 ;  /* 0x0000541098987816 */ /* 0x000fe40000000099 */
[----:B------:R-:W-:Y:S02]  /*24e0*/  PRMT R153, R224, 0x5410, R161 ;  /* 0x00005410e0997816 */ /* 0x000fe400000000a1 */
        /* <DEDUP_REMOVED lines=10> */
[--C-:B------:R-:W-:Y:S02]  /*2590*/  SHF.R.U64 R226, R120, 0x10, R121.reuse ;  /* 0x0000001078e27819 */ /* 0x100fe40000001279 */
[----:B------:R-:W-:Y:S02]  /*25a0*/  SHF.R.U32.HI R6, RZ, 0x10, R121 ;  /* 0x00000010ff067819 */ /* 0x000fe40000011679 */
[----:B------:R-:W-:-:S02]  /*25b0*/  SHF.R.U64 R227, R118, 0x10, R119 ;  /* 0x0000001076e37819 */ /* 0x000fc40000001277 */
[----:B------:R-:W-:Y:S02]  /*25c0*/  SHF.R.U32.HI R4, RZ, 0x10, R119 ;  /* 0x00000010ff047819 */ /* 0x000fe40000011677 */
[----:B------:R-:W-:Y:S02]  /*25d0*/  PRMT R148, R148, 0x5410, R149 ;  /* 0x0000541094947816 */ /* 0x000fe40000000095 */
[----:B------:R-:W-:Y:S02]  /*25e0*/  PRMT R149, R228, 0x5410, R165 ;  /* 0x00005410e4957816 */ /* 0x000fe400000000a5 */
[----:B------:R-:W-:Y:S02]  /*25f0*/  PRMT R226, R226, 0x5410, R6 ;  /* 0x00005410e2e27816 */ /* 0x000fe40000000006 */
[----:B------:R-:W-:Y:S02]  /*2600*/  PRMT R227, R227, 0x5410, R4 ;  /* 0x00005410e3e37816 */ /* 0x000fe40000000004 */
        /* <DEDUP_REMOVED lines=42> */
[----:B------:R-:W-:-:S02]  /*28b0*/  SHF.R.U64 R132, R48, 0x10, R49 ;  /* 0x0000001030847819 */ /* 0x000fc40000001231 */
[----:B------:R-:W-:Y:S02]  /*28c0*/  SHF.R.U32.HI R133, RZ, 0x10, R49 ;  /* 0x00000010ff857819 */ /* 0x000fe40000011631 */
[----:B------:R-:W-:Y:S01]  /*28d0*/  PRMT R238, R238, 0x5410, R6 ;  /* 0x00005410eeee7816 */ /* 0x000fe20000000006 */
[----:B------:R-:W-:Y:S01]  /*28e0*/  HADD2.F32 R132, -RZ, R132.H0_H0 ;  /* 0x20000084ff847230 */ /* 0x000fe20000004100 */
[----:B------:R-:W-:Y:S01]  /*28f0*/  PRMT R239, R239, 0x5410, R4 ;  /* 0x00005410efef7816 */ /* 0x000fe20000000004 */
[----:B------:R-:W-:Y:S01]  /*2900*/  HADD2.F32 R133, -RZ, R133.H0_H0 ;  /* 0x20000085ff857230 */ /* 0x000fe20000004100 */
[--C-:B------:R-:W-:Y:S01]  /*2910*/  SHF.R.U64 R131, R136, 0x10, R137.reuse ;  /* 0x0000001088837819 */ /* 0x100fe20000001289 */
[----:B------:R-:W-:Y:S01]  /*2920*/  HADD2.F32 R136, -RZ, R136.H0_H0 ;  /* 0x20000088ff887230 */ /* 0x000fe20000004100 */
[----:B------:R-:W-:Y:S01]  /*2930*/  SHF.R.U32.HI R130, RZ, 0x10, R137 ;  /* 0x00000010ff827819 */ /* 0x000fe20000011689 */
[----:B------:R-:W-:Y:S01]  /*2940*/  HADD2.F32 R137, -RZ, R137.H0_H0 ;  /* 0x20000089ff897230 */ /* 0x000fe20000004100 */
[--C-:B------:R-:W-:Y:S01]  /*2950*/  SHF.R.U64 R240, R92, 0x10, R93.reuse ;  /* 0x000000105cf07819 */ /* 0x100fe2000000125d */
[----:B------:R-:W-:Y:S01]  /*2960*/  HADD2.F32 R131, -RZ, R131.H0_H0 ;  /* 0x20000083ff837230 */ /* 0x000fe20000004100 */
[----:B------:R-:W-:Y:S01]  /*2970*/  SHF.R.U32.HI R4, RZ, 0x10, R93 ;  /* 0x00000010ff047819 */ /* 0x000fe2000001165d */
[----:B------:R-:W-:Y:S01]  /*2980*/  HADD2.F32 R130, -RZ, R130.H0_H0 ;  /* 0x20000082ff827230 */ /* 0x000fe20000004100 */
[----:B------:R-:W-:-:S02]  /*2990*/  SHF.R.U64 R241, R2, 0x10, R3 ;  /* 0x0000001002f17819 */ /* 0x000fc40000001203 */
[----:B------:R-:W-:Y:S02]  /*29a0*/  SHF.R.U32.HI R6, RZ, 0x10, R3 ;  /* 0x00000010ff067819 */ /* 0x000fe40000011603 */
[----:B------:R-:W-:Y:S02]  /*29b0*/  PRMT R156, R156, 0x5410, R157 ;  /* 0x000054109c9c7816 */ /* 0x000fe4000000009d */
[----:B------:R-:W-:Y:S02]  /*29c0*/  PRMT R144, R175, 0x5410, R144 ;  /* 0x00005410af907816 */ /* 0x000fe40000000090 */
[----:B------:R-:W-:Y:S02]  /*29d0*/  PRMT R143, R173, 0x5410, R143 ;  /* 0x00005410ad8f7816 */ /* 0x000fe4000000008f */
[----:B------:R-:W-:Y:S02]  /*29e0*/  PRMT R142, R171, 0x5410, R142 ;  /* 0x00005410ab8e7816 */ /* 0x000fe4000000008e */
[----:B------:R-:W-:-:S02]  /*29f0*/  PRMT R154, R154, 0x5410, R155 ;  /* 0x000054109a9a7816 */ /* 0x000fc4000000009b */
[----:B------:R-:W-:Y:S01]  /*2a00*/  PRMT R157, R198, 0x5410, R135 ;  /* 0x00005410c69d7816 */ /* 0x000fe20000000087 */
[----:B------:R-:W-:Y:S01]  /*2a10*/  HADD2.F32 R135, -RZ, R0.H0_H0 ;  /* 0x20000000ff877230 */ /* 0x000fe20000004100 */
[----:B------:R-:W-:Y:S01]  /*2a20*/  PRMT R158, R158, 0x5410, R134 ;  /* 0x000054109e9e7816 */ /* 0x000fe20000000086 */
[----:B------:R-:W-:Y:S01]  /*2a30*/  HADD2.F32 R134, -RZ, R5.H0_H0 ;  /* 0x20000005ff867230 */ /* 0x000fe20000004100 */
        /* <DEDUP_REMOVED lines=58> */
[----:B-1234-:R-:W-:-:S07]  /*2de0*/  PRMT R241, R241, 0x5410, R6 ;  /* 0x00005410f1f17816 */ /* 0x01efce0000000006 */
.L_x_70379:
[----:B------:R-:W0:Y:S01]  /*2df0*/  @UP0 LDCU.64 UR4, c[0x0][0x3e0] ;  /* 0x00007c00ff0407ac */ /* 0x000e220008000a00 */
[----:B------:R-:W-:Y:S01]  /*2e00*/  PLOP3.LUT P0, PT, PT, PT, UP0, 0x80, 0x8 ;  /* 0x000000000008781c */ /* 0x000fe20003f0f008 */
[----:B------:R-:W-:Y:S01]  /*2e10*/  HFMA2 R89, -RZ, RZ, 0, 2.384185791015625e-07 ;  /* 0x00000004ff597431 */ /* 0x000fe200000001ff */
[----:B------:R-:W-:Y:S02]  /*2e20*/  PLOP3.LUT P1, PT, PT, PT, UP0, 0x80, 0x8 ;  /* 0x000000000008781c */ /* 0x000fe40003f2f008 */
[----:B------:R-:W-:-:S09]  /*2e30*/  MOV R159, 0x3f800000 ;  /* 0x3f800000009f7802 */ /* 0x000fd20000000f00 */
[----:B0-----:R-:W-:-:S05]  /*2e40*/  @P0 IMAD.WIDE R90, R138, R89, UR4 ;  /* 0x000000048a5a0e25 */ /* 0x001fca000f8e0259 */
[----:B------:R0:W5:Y:S01]  /*2e50*/  @P1 LDG.E R159, desc[UR6][R90.64] ;  /* 0x000000065a9f1981 */ /* 0x000162000c1e1900 */
[----:B------:R-:W-:Y:S01]  /*2e60*/  IMAD R89, R138, UR12, RZ ;  /* 0x0000000c8a597c24 */ /* 0x000fe2000f8e02ff */
[----:B------:R-:W-:Y:S01]  /*2e70*/  ISETP.GE.U32.AND P5, PT, R139, 0x20, PT ;  /* 0x000000208b00780c */ /* 0x000fe20003fa6070 */
[----:B------:R-:W-:Y:S03]  /*2e80*/  BSSY.RECONVERGENT B0, `(.L_x_70259) ;  /* 0x000002b000007945 */ /* 0x000fe60003800200 */
[----:B------:R-:W-:-:S04]  /*2e90*/  SHF.R.S32.HI R88, RZ, 0x1f, R89 ;  /* 0x0000001fff587819 */ /* 0x000fc80000011459 */
[----:B------:R-:W-:-:S04]  /*2ea0*/  LEA.HI R89, R88, R89, RZ, 0x2 ;  /* 0x0000005958597211 */ /* 0x000fc800078f10ff */
[----:B------:R-:W-:-:S04]  /*2eb0*/  LEA.HI.SX32 R129, R89, R140, 0x1e ;  /* 0x0000008c59817211 */ /* 0x000fc800078ff2ff */
[----:B------:R-:W-:Y:S01]  /*2ec0*/  MOV R88, R129 ;  /* 0x0000008100587202 */ /* 0x000fe20000000f00 */
[----:B0-----:R-:W-:Y:S06]  /*2ed0*/  @!P5 BRA `(.L_x_70260) ;  /* 0x000000000094d947 */ /* 0x001fec0003800000 */
[----:B------:R-:W-:Y:S01]  /*2ee0*/  ISETP.NE.U32.AND P0, PT, RZ, UR8, PT ;  /* 0x00000008ff007c0c */ /* 0x000fe2000bf05070 */
[----:B------:R-:W0:Y:S03]  /*2ef0*/  LDC.64 R88, c[0x0][0x390] ;  /* 0x0000e400ff587b82 */ /* 0x000e260000000a00 */
[----:B------:R-:W-:-:S05]  /*2f00*/  ISETP.NE.AND.EX P0, PT, RZ, UR9, PT, P0 ;  /* 0x00000009ff007c0c */ /* 0x000fca000bf05300 */
[----:B------:R-:W1:Y:S08]  /*2f10*/  LDC.64 R242, c[0x0][0x3a8] ;  /* 0x0000ea00fff27b82 */ /* 0x000e700000000a00 */
[----:B------:R-:W2:Y:S01]  /*2f20*/  @P0 LDC.64 R244, c[0x0][0x3a0] ;  /* 0x0000e800fff40b82 */ /* 0x000ea20000000a00 */
[----:B0-----:R-:W-:-:S06]  /*2f30*/  IMAD.WIDE.U32 R88, R129, 0x10, R88 ;  /* 0x0000001081587825 */ /* 0x001fcc00078e0058 */
[----:B------:R-:W3:Y:S01]  /*2f40*/  LDG.E.128 R88, desc[UR6][R88.64] ;  /* 0x0000000658587981 */ /* 0x000ee2000c1e1d00 */
[----:B--2---:R-:W-:-:S05]  /*2f50*/  @P0 IMAD.WIDE.U32 R244, R129, 0x10, R244 ;  /* 0x0000001081f40825 */ /* 0x004fca00078e00f4 */
[----:B------:R-:W2:Y:S01]  /*2f60*/  @P0 LDG.E.128 R4, desc[UR6][R244.64] ;  /* 0x00000006f4040981 */ /* 0x000ea2000c1e1d00 */
[--C-:B------:R-:W-:Y:S02]  /*2f70*/  @P0 HADD2.F32 R9, -RZ, R144.reuse.H1_H1 ;  /* 0x30000090ff090230 */ /* 0x100fe40000004100 */
[----:B------:R-:W-:Y:S02]  /*2f80*/  @P0 HADD2.F32 R10, -RZ, R143.H1_H1 ;  /* 0x3000008fff0a0230 */ /* 0x000fe40000004100 */
[-C--:B---3-5:R-:W-:Y:S01]  /*2f90*/  @P0 FMUL.FTZ R11, R88, R159.reuse ;  /* 0x0000009f580b0220 */ /* 0x0a8fe20000410000 */
[-C--:B------:R-:W-:Y:S01]  /*2fa0*/  @P0 FMUL.FTZ R198, R89, R159.reuse ;  /* 0x0000009f59c60220 */ /* 0x080fe20000410000 */
[-C--:B------:R-:W-:Y:S01]  /*2fb0*/  @P0 FMUL.FTZ R161, R90, R159.reuse ;  /* 0x0000009f5aa10220 */ /* 0x080fe20000410000 */
[----:B------:R-:W-:Y:S01]  /*2fc0*/  @P0 FMUL.FTZ R200, R91, R159 ;  /* 0x0000009f5bc80220 */ /* 0x000fe20000410000 */
[----:B--2---:R-:W-:Y:S01]  /*2fd0*/  @P0 FFMA.FTZ R8, R11, R9, R4 ;  /* 0x000000090b080223 */ /* 0x004fe20000010004 */
[----:B------:R-:W-:Y:S01]  /*2fe0*/  @P0 FFMA.FTZ R9, R198, R10, R5 ;  /* 0x0000000ac6090223 */ /* 0x000fe20000010005 */
[----:B------:R-:W-:-:S02]  /*2ff0*/  @P0 HADD2.F32 R11, -RZ, R144.H0_H0 ;  /* 0x20000090ff0b0230 */ /* 0x000fc40000004100 */
[----:B------:R-:W-:-:S03]  /*3000*/  @P0 HADD2.F32 R198, -RZ, R143.H0_H0 ;  /* 0x2000008fffc60230 */ /* 0x000fc60000004100 */
[----:B------:R-:W-:Y:S02]  /*3010*/  @P0 FFMA.FTZ R10, R161, R11, R6 ;  /* 0x0000000ba10a0223 */ /* 0x000fe40000010006 */
[----:B------:R-:W-:Y:S01]  /*3020*/  @P0 FFMA.FTZ R11, R200, R198, R7 ;  /* 0x000000c6c80b0223 */ /* 0x000fe20000010007 */
[----:B-1----:R-:W-:Y:S06]  /*3030*/  @P0 BRA `(.L_x_70261) ;  /* 0x0000000000300947 */ /* 0x002fec0003800000 */
[--C-:B------:R-:W-:Y:S02]  /*3040*/  HADD2.F32 R11, -RZ, R144.reuse.H1_H1 ;  /* 0x30000090ff0b7230 */ /* 0x100fe40000004100 */
[-C--:B------:R-:W-:Y:S01]  /*3050*/  FMUL.FTZ R8, R88, R159.reuse ;  /* 0x0000009f58087220 */ /* 0x080fe20000410000 */
[--C-:B------:R-:W-:Y:S02]  /*3060*/  HADD2.F32 R9, -RZ, R143.reuse.H1_H1 ;  /* 0x3000008fff097230 */ /* 0x100fe40000004100 */
[----:B------:R-:W-:Y:S01]  /*3070*/  FMUL.FTZ R10, R89, R159 ;  /* 0x0000009f590a7220 */ /* 0x000fe20000410000 */
[----:B------:R-:W-:Y:S02]  /*3080*/  HADD2.F32 R89, -RZ, R144.H0_H0 ;  /* 0x20000090ff597230 */ /* 0x000fe40000004100 */
[----:B------:R-:W-:Y:S01]  /*3090*/  FMUL.FTZ R8, R8, R11 ;  /* 0x0000000b08087220 */ /* 0x000fe20000410000 */
[----:B------:R-:W-:Y:S02]  /*30a0*/  HADD2.F32 R11, -RZ, R143.H0_H0 ;  /* 0x2000008fff0b7230 */ /* 0x000fe40000004100 */
[----:B------:R-:W-:Y:S01]  /*30b0*/  FMUL.FTZ R9, R10, R9 ;  /* 0x000000090a097220 */ /* 0x000fe20000410000 */
[-C--:B------:R-:W-:Y:S01]  /*30c0*/  FMUL.FTZ R10, R90, R159.reuse ;  /* 0x0000009f5a0a7220 */ /* 0x080fe20000410000 */
[----:B------:R-:W-:-:S03]  /*30d0*/  FMUL.FTZ R88, R91, R159 ;  /* 0x0000009f5b587220 */ /* 0x000fc60000410000 */
[----:B------:R-:W-:Y:S01]  /*30e0*/  FMUL.FTZ R10, R10, R89 ;  /* 0x000000590a0a7220 */ /* 0x000fe20000410000 */
[----:B------:R-:W-:-:S07]  /*30f0*/  FMUL.FTZ R11, R88, R11 ;  /* 0x0000000b580b7220 */ /* 0x000fce0000410000 */
.L_x_70261:
[C---:B------:R-:W-:Y:S01]  /*3100*/  IMAD.WIDE.U32 R242, R129.reuse, 0x10, R242 ;  /* 0x0000001081f27825 */ /* 0x040fe200078e00f2 */
[----:B------:R-:W-:-:S04]  /*3110*/  IADD3 R88, PT, PT, R129, 0x20, RZ ;  /* 0x0000002081587810 */ /* 0x000fc80007ffe0ff */
[----:B------:R0:W-:Y:S03]  /*3120*/  STG.E.128 desc[UR6][R242.64], R8 ;  /* 0x00000008f2007986 */ /* 0x0001e6000c101d06 */
.L_x_70260:
[----:B------:R-:W-:Y:S05]  /*3130*/  BSYNC.RECONVERGENT B0 ;  /* 0x0000000000007941 */ /* 0x000fea0003800200 */
.L_x_70259:
        /* <DEDUP_REMOVED lines=9> */
[----:B-1----:R-:W-:-:S04]  /*31d0*/  IMAD.WIDE.U32 R14, R88, 0x10, R14 ;  /* 0x00000010580e7825 */ /* 0x002fc800078e000e */
[----:B--2---:R-:W-:Y:S02]  /*31e0*/  @P0 IMAD.WIDE.U32 R90, R88, 0x10, R12 ;  /* 0x00000010585a0825 */ /* 0x004fe400078e000c */
[----:B------:R-:W5:Y:S04]  /*31f0*/  LDG.E.128 R12, desc[UR6][R14.64] ;  /* 0x000000060e0c7981 */ /* 0x000f68000c1e1d00 */
[----:B------:R1:W5:Y:S01]  /*3200*/  @P0 LDG.E.128 R4, desc[UR6][R90.64] ;  /* 0x000000065a040981 */ /* 0x000362000c1e1d00 */
[----:B------:R-:W-:Y:S05]  /*3210*/  @!P0 BRA `(.L_x_70264) ;  /* 0x0000000000348947 */ /* 0x000fea0003800000 */
[-C--:B-----5:R-:W-:Y:S01]  /*3220*/  FMUL.FTZ R89, R12, R159.reuse ;  /* 0x0000009f0c597220 */ /* 0x0a0fe20000410000 */
[--C-:B------:R-:W-:Y:S02]  /*3230*/  HADD2.F32 R12, -RZ, R142.reuse.H1_H1 ;  /* 0x3000008eff0c7230 */ /* 0x100fe40000004100 */
[-C--:B------:R-:W-:Y:S01]  /*3240*/  FMUL.FTZ R198, R13, R159.reuse ;  /* 0x0000009f0dc67220 */ /* 0x080fe20000410000 */
[----:B-1----:R-:W-:Y:S02]  /*3250*/  HADD2.F32 R90, -RZ, R141.H1_H1 ;  /* 0x3000008dff5a7230 */ /* 0x002fe40000004100 */
[----:B------:R-:W-:Y:S01]  /*3260*/  FFMA.FTZ R12, R89, R12, R4 ;  /* 0x0000000c590c7223 */ /* 0x000fe20000010004 */
[----:B------:R-:W-:Y:S02]  /*3270*/  FMUL.FTZ R89, R14, R159 ;  /* 0x0000009f0e597220 */ /* 0x000fe40000410000 */
[----:B------:R-:W-:Y:S01]  /*3280*/  FFMA.FTZ R13, R198, R90, R5 ;  /* 0x0000005ac60d7223 */ /* 0x000fe20000010005 */
[----:B------:R-:W-:-:S02]  /*3290*/  HADD2.F32 R14, -RZ, R142.H0_H0 ;  /* 0x2000008eff0e7230 */ /* 0x000fc40000004100 */
[----:B------:R-:W-:Y:S01]  /*32a0*/  FMUL.FTZ R198, R15, R159 ;  /* 0x0000009f0fc67220 */ /* 0x000fe20000410000 */
[----:B------:R-:W-:Y:S02]  /*32b0*/  HADD2.F32 R90, -RZ, R141.H0_H0 ;  /* 0x2000008dff5a7230 */ /* 0x000fe40000004100 */
[----:B------:R-:W-:-:S03]  /*32c0*/  FFMA.FTZ R14, R89, R14, R6 ;  /* 0x0000000e590e7223 */ /* 0x000fc60000010006 */
[----:B------:R-:W-:Y:S01]  /*32d0*/  FFMA.FTZ R15, R198, R90, R7 ;  /* 0x0000005ac60f7223 */ /* 0x000fe20000010007 */
[----:B------:R-:W-:Y:S06]  /*32e0*/  BRA `(.L_x_70265) ;  /* 0x0000000000307947 */ /* 0x000fec0003800000 */
.L_x_70264:
[-C--:B-1---5:R-:W-:Y:S01]  /*32f0*/  FMUL.FTZ R90, R13, R159.reuse ;  /* 0x0000009f0d5a7220 */ /* 0x0a2fe20000410000 */
[----:B------:R-:W-:Y:S02]  /*3300*/  HADD2.F32 R13, -RZ, R141.H1_H1 ;  /* 0x3000008dff0d7230 */ /* 0x000fe40000004100 */
[-C--:B------:R-:W-:Y:S01]  /*3310*/  FMUL.FTZ R12, R12, R159.reuse ;  /* 0x0000009f0c0c7220 */ /* 0x080fe20000410000 */
[--C-:B------:R-:W-:Y:S02]  /*3320*/  HADD2.F32 R89, -RZ, R142.reuse.H1_H1 ;  /* 0x3000008eff597230 */ /* 0x100fe40000004100 */
[----:B------:R-:W-:Y:S01]  /*3330*/  FMUL.FTZ R14, R14, R159 ;  /* 0x0000009f0e0e7220 */ /* 0x000fe20000410000 */
[----:B------:R-:W-:Y:S01]  /*3340*/  FMUL.FTZ R13, R90, R13 ;  /* 0x0000000d5a0d7220 */ /* 0x000fe20000410000 */
[----:B------:R-:W-:Y:S01]  /*3350*/  FMUL.FTZ R90, R15, R159 ;  /* 0x0000009f0f5a7220 */ /* 0x000fe20000410000 */
[----:B------:R-:W-:Y:S01]  /*3360*/  FMUL.FTZ R12, R12, R89 ;  /* 0x000000590c0c7220 */ /* 0x000fe20000410000 */
[----:B------:R-:W-:-:S02]  /*3370*/  HADD2.F32 R89, -RZ, R142.H0_H0 ;  /* 0x2000008eff597230 */ /* 0x000fc40000004100 */
[----:B------:R-:W-:-:S03]  /*3380*/  HADD2.F32 R15, -RZ, R141.H0_H0 ;  /* 0x2000008dff0f7230 */ /* 0x000fc60000004100 */
[----:B------:R-:W-:Y:S02]  /*3390*/  FMUL.FTZ R14, R14, R89 ;  /* 0x000000590e0e7220 */ /* 0x000fe40000410000 */
[----:B------:R-:W-:-:S07]  /*33a0*/  FMUL.FTZ R15, R90, R15 ;  /* 0x0000000f5a0f7220 */ /* 0x000fce0000410000 */
.L_x_70265:
[----:B------:R-:W1:Y:S02]  /*33b0*/  LDC.64 R90, c[0x0][0x3a8] ;  /* 0x0000ea00ff5a7b82 */ /* 0x000e640000000a00 */
[C---:B-1----:R-:W-:Y:S01]  /*33c0*/  IMAD.WIDE.U32 R90, R88.reuse, 0x10, R90 ;  /* 0x00000010585a7825 */ /* 0x042fe200078e005a */
[----:B------:R-:W-:-:S04]  /*33d0*/  IADD3 R88, PT, PT, R88, 0x20, RZ ;  /* 0x0000002058587810 */ /* 0x000fc80007ffe0ff */
[----:B------:R1:W-:Y:S03]  /*33e0*/  STG.E.128 desc[UR6][R90.64], R12 ;  /* 0x0000000c5a007986 */ /* 0x0003e6000c101d06 */
.L_x_70263:
[----:B------:R-:W-:Y:S05]  /*33f0*/  BSYNC.RECONVERGENT B0 ;  /* 0x0000000000007941 */ /* 0x000fea0003800200 */
.L_x_70262:
        /* <DEDUP_REMOVED lines=8> */
[----:B-1----:R-:W1:Y:S01]  /*3480*/  @P0 LDC.64 R90, c[0x0][0x3a0] ;  /* 0x0000e800ff5a0b82 */ /* 0x002e620000000a00 */
[----:B--2---:R-:W-:-:S06]  /*3490*/  IMAD.WIDE.U32 R16, R88, 0x10, R16 ;  /* 0x0000001058107825 */ /* 0x004fcc00078e0010 */
[----:B------:R-:W5:Y:S01]  /*34a0*/  LDG.E.128 R16, desc[UR6][R16.64] ;  /* 0x0000000610107981 */ /* 0x000f62000c1e1d00 */
[----:B-1----:R-:W-:-:S05]  /*34b0*/  @P0 IMAD.WIDE.U32 R90, R88, 0x10, R90 ;  /* 0x00000010585a0825 */ /* 0x002fca00078e005a */
[----:B------:R1:W5:Y:S01]  /*34c0*/  @P0 LDG.E.128 R4, desc[UR6][R90.64] ;  /* 0x000000065a040981 */ /* 0x000362000c1e1d00 */
[----:B------:R-:W-:Y:S05]  /*34d0*/  @!P0 BRA `(.L_x_70268) ;  /* 0x0000000000348947 */ /* 0x000fea0003800000 */
[-C--:B-----5:R-:W-:Y:S01]  /*34e0*/  FMUL.FTZ R89, R16, R159.reuse ;  /* 0x0000009f10597220 */ /* 0x0a0fe20000410000 */
[--C-:B------:R-:W-:Y:S02]  /*34f0*/  HADD2.F32 R16, -RZ, R145.reuse.H0_H0 ;  /* 0x20000091ff107230 */ /* 0x100fe40000004100 */
[-C--:B------:R-:W-:Y:S01]  /*3500*/  FMUL.FTZ R198, R17, R159.reuse ;  /* 0x0000009f11c67220 */ /* 0x080fe20000410000 */
[----:B-1----:R-:W-:Y:S02]  /*3510*/  HADD2.F32 R90, -RZ, R146.H0_H0 ;  /* 0x20000092ff5a7230 */ /* 0x002fe40000004100 */
[----:B------:R-:W-:Y:S01]  /*3520*/  FFMA.FTZ R16, R89, R16, R4 ;  /* 0x0000001059107223 */ /* 0x000fe20000010004 */
[----:B------:R-:W-:Y:S02]  /*3530*/  FMUL.FTZ R89, R18, R159 ;  /* 0x0000009f12597220 */ /* 0x000fe40000410000 */
[----:B------:R-:W-:Y:S01]  /*3540*/  FFMA.FTZ R17, R198, R90, R5 ;  /* 0x0000005ac6117223 */ /* 0x000fe20000010005 */
[----:B------:R-:W-:-:S02]  /*3550*/  HADD2.F32 R18, -RZ, R145.H1_H1 ;  /* 0x30000091ff127230 */ /* 0x000fc40000004100 */
[----:B------:R-:W-:Y:S01]  /*3560*/  FMUL.FTZ R198, R19, R159 ;  /* 0x0000009f13c67220 */ /* 0x000fe20000410000 */
[----:B------:R-:W-:Y:S02]  /*3570*/  HADD2.F32 R90, -RZ, R146.H1_H1 ;  /* 0x30000092ff5a7230 */ /* 0x000fe40000004100 */
[----:B------:R-:W-:-:S03]  /*3580*/  FFMA.FTZ R18, R89, R18, R6 ;  /* 0x0000001259127223 */ /* 0x000fc60000010006 */
[----:B------:R-:W-:Y:S01]  /*3590*/  FFMA.FTZ R19, R198, R90, R7 ;  /* 0x0000005ac6137223 */ /* 0x000fe20000010007 */
[----:B------:R-:W-:Y:S06]  /*35a0*/  BRA `(.L_x_70269) ;  /* 0x0000000000307947 */ /* 0x000fec0003800000 */
.L_x_70268:
[-C--:B-1---5:R-:W-:Y:S01]  /*35b0*/  FMUL.FTZ R90, R17, R159.reuse ;  /* 0x0000009f115a7220 */ /* 0x0a2fe20000410000 */
[----:B------:R-:W-:Y:S02]  /*35c0*/  HADD2.F32 R17, -RZ, R146.H0_H0 ;  /* 0x20000092ff117230 */ /* 0x000fe40000004100 */
[-C--:B------:R-:W-:Y:S01]  /*35d0*/  FMUL.FTZ R16, R16, R159.reuse ;  /* 0x0000009f10107220 */ /* 0x080fe20000410000 */
[--C-:B------:R-:W-:Y:S02]  /*35e0*/  HADD2.F32 R89, -RZ, R145.reuse.H0_H0 ;  /* 0x20000091ff597230 */ /* 0x100fe40000004100 */
[----:B------:R-:W-:Y:S01]  /*35f0*/  FMUL.FTZ R18, R18, R159 ;  /* 0x0000009f12127220 */ /* 0x000fe20000410000 */
[----:B------:R-:W-:Y:S01]  /*3600*/  FMUL.FTZ R17, R90, R17 ;  /* 0x000000115a117220 */ /* 0x000fe20000410000 */
[----:B------:R-:W-:Y:S01]  /*3610*/  FMUL.FTZ R90, R19, R159 ;  /* 0x0000009f135a7220 */ /* 0x000fe20000410000 */
[----:B------:R-:W-:Y:S01]  /*3620*/  FMUL.FTZ R16, R16, R89 ;  /* 0x0000005910107220 */ /* 0x000fe20000410000 */
[----:B------:R-:W-:-:S02]  /*3630*/  HADD2.F32 R89, -RZ, R145.H1_H1 ;  /* 0x30000091ff597230 */ /* 0x000fc40000004100 */
[----:B------:R-:W-:-:S03]  /*3640*/  HADD2.F32 R19, -RZ, R146.H1_H1 ;  /* 0x30000092ff137230 */ /* 0x000fc60000004100 */
[----:B------:R-:W-:Y:S02]  /*3650*/  FMUL.FTZ R18, R18, R89 ;  /* 0x0000005912127220 */ /* 0x000fe40000410000 */
[----:B------:R-:W-:-:S07]  /*3660*/  FMUL.FTZ R19, R90, R19 ;  /* 0x000000135a137220 */ /* 0x000fce0000410000 */
.L_x_70269:
[----:B------:R-:W1:Y:S02]  /*3670*/  LDC.64 R90, c[0x0][0x3a8] ;  /* 0x0000ea00ff5a7b82 */ /* 0x000e640000000a00 */
[C---:B-1----:R-:W-:Y:S01]  /*3680*/  IMAD.WIDE.U32 R90, R88.reuse, 0x10, R90 ;  /* 0x00000010585a7825 */ /* 0x042fe200078e005a */
[----:B------:R-:W-:-:S04]  /*3690*/  IADD3 R88, PT, PT, R88, 0x20, RZ ;  /* 0x0000002058587810 */ /* 0x000fc80007ffe0ff */
[----:B------:R2:W-:Y:S03]  /*36a0*/  STG.E.128 desc[UR6][R90.64], R16 ;  /* 0x000000105a007986 */ /* 0x0005e6000c101d06 */
.L_x_70267:
[----:B------:R-:W-:Y:S05]  /*36b0*/  BSYNC.RECONVERGENT B0 ;  /* 0x0000000000007941 */ /* 0x000fea0003800200 */
.L_x_70266:
        /* <DEDUP_REMOVED lines=8> */
[----:B-12---:R-:W1:Y:S01]  /*3740*/  @P0 LDC.64 R90, c[0x0][0x3a0] ;  /* 0x0000e800ff5a0b82 */ /* 0x006e620000000a00 */
[----:B---3--:R-:W-:-:S06]  /*3750*/  IMAD.WIDE.U32 R20, R88, 0x10, R20 ;  /* 0x0000001058147825 */ /* 0x008fcc00078e0014 */
        /* <DEDUP_REMOVED lines=17> */
.L_x_70272:
        /* <DEDUP_REMOVED lines=12> */
.L_x_70273:
[----:B------:R-:W1:Y:S02]  /*3930*/  LDC.64 R90, c[0x0][0x3a8] ;  /* 0x0000ea00ff5a7b82 */ /* 0x000e640000000a00 */
[C---:B-1----:R-:W-:Y:S01]  /*3940*/  IMAD.WIDE.U32 R90, R88.reuse, 0x10, R90 ;  /* 0x00000010585a7825 */ /* 0x042fe200078e005a */
[----:B------:R-:W-:-:S04]  /*3950*/  IADD3 R88, PT, PT, R88, 0x20, RZ ;  /* 0x0000002058587810 */ /* 0x000fc80007ffe0ff */
[----:B------:R3:W-:Y:S03]  /*3960*/  STG.E.128 desc[UR6][R90.64], R20 ;  /* 0x000000145a007986 */ /* 0x0007e6000c101d06 */
.L_x_70271:
[----:B------:R-:W-:Y:S05]  /*3970*/  BSYNC.RECONVERGENT B0 ;  /* 0x0000000000007941 */ /* 0x000fea0003800200 */
.L_x_70270:
        /* <DEDUP_REMOVED lines=8> */
[----:B-123--:R-:W1:Y:S01]  /*3a00*/  @P0 LDC.64 R90, c[0x0][0x3a0] ;  /* 0x0000e800ff5a0b82 */ /* 0x00ee620000000a00 */
[----:B----4-:R-:W-:-:S06]  /*3a10*/  IMAD.WIDE.U32 R24, R88, 0x10, R24 ;  /* 0x0000001058187825 */ /* 0x010fcc00078e0018 */
        /* <DEDUP_REMOVED lines=17> */
.L_x_70276:
        /* <DEDUP_REMOVED lines=12> */
.L_x_70277:
[----:B------:R-:W1:Y:S02]  /*3bf0*/  LDC.64 R90, c[0x0][0x3a8] ;  /* 0x0000ea00ff5a7b82 */ /* 0x000e640000000a00 */
[C---:B-1----:R-:W-:Y:S01]  /*3c00*/  IMAD.WIDE.U32 R90, R88.reuse, 0x10, R90 ;  /* 0x00000010585a7825 */ /* 0x042fe200078e005a */
[----:B------:R-:W-:-:S04]  /*3c10*/  IADD3 R88, PT, PT, R88, 0x20, RZ ;  /* 0x0000002058587810 */ /* 0x000fc80007ffe0ff */
[----:B------:R4:W-:Y:S03]  /*3c20*/  STG.E.128 desc[UR6][R90.64], R24 ;  /* 0x000000185a007986 */ /* 0x0009e6000c101d06 */
.L_x_70275:
[----:B------:R-:W-:Y:S05]  /*3c30*/  BSYNC.RECONVERGENT B0 ;  /* 0x0000000000007941 */ /* 0x000fea0003800200 */
.L_x_70274:
        /* <DEDUP_REMOVED lines=8> */
[----:B-1234-:R-:W1:Y:S01]  /*3cc0*/  @P0 LDC.64 R90, c[0x0][0x3a0] ;  /* 0x0000e800ff5a0b82 */ /* 0x01ee620000000a00 */
[----:B0-----:R-:W-:-:S06]  /*3cd0*/  IMAD.WIDE.U32 R28, R88, 0x10, R28 ;  /* 0x00000010581c7825 */ /* 0x001fcc00078e001c */
[----:B------:R-:W5:Y:S01]  /*3ce0*/  LDG.E.128 R28, desc[UR6][R28.64] ;  /* 0x000000061c1c7981 */ /* 0x000f62000c1e1d00 */
[----:B-1----:R-:W-:-:S05]  /*3cf0*/  @P0 IMAD.WIDE.U32 R90, R88, 0x10, R90 ;  /* 0x00000010585a0825 */ /* 0x002fca00078e005a */
[----:B------:R0:W5:Y:S01]  /*3d00*/  @P0 LDG.E.128 R4, desc[UR6][R90.64] ;  /* 0x000000065a040981 */ /* 0x000162000c1e1d00 */
[----:B------:R-:W-:Y:S05]  /*3d10*/  @!P0 BRA `(.L_x_70280) ;  /* 0x0000000000348947 */ /* 0x000fea0003800000 */
[-C--:B-----5:R-:W-:Y:S01]  /*3d20*/  FMUL.FTZ R89, R28, R159.reuse ;  /* 0x0000009f1c597220 */ /* 0x0a0fe20000410000 */
[--C-:B------:R-:W-:Y:S02]  /*3d30*/  HADD2.F32 R28, -RZ, R151.reuse.H0_H0 ;  /* 0x20000097ff1c7230 */ /* 0x100fe40000004100 */
[-C--:B------:R-:W-:Y:S01]  /*3d40*/  FMUL.FTZ R198, R29, R159.reuse ;  /* 0x0000009f1dc67220 */ /* 0x080fe20000410000 */
[----:B0-----:R-:W-:Y:S02]  /*3d50*/  HADD2.F32 R90, -RZ, R152.H0_H0 ;  /* 0x20000098ff5a7230 */ /* 0x001fe40000004100 */
        /* <DEDUP_REMOVED lines=9> */
.L_x_70280:
[-C--:B0----5:R-:W-:Y:S01]  /*3df0*/  FMUL.FTZ R90, R29, R159.reuse ;  /* 0x0000009f1d5a7220 */ /* 0x0a1fe20000410000 */
        /* <DEDUP_REMOVED lines=11> */
.L_x_70281:
[----:B------:R-:W0:Y:S02]  /*3eb0*/  LDC.64 R90, c[0x0][0x3a8] ;  /* 0x0000ea00ff5a7b82 */ /* 0x000e240000000a00 */
[C---:B0-----:R-:W-:Y:S01]  /*3ec0*/  IMAD.WIDE.U32 R90, R88.reuse, 0x10, R90 ;  /* 0x00000010585a7825 */ /* 0x041fe200078e005a */
[----:B------:R-:W-:-:S04]  /*3ed0*/  IADD3 R88, PT, PT, R88, 0x20, RZ ;  /* 0x0000002058587810 */ /* 0x000fc80007ffe0ff */
[----:B------:R0:W-:Y:S03]  /*3ee0*/  STG.E.128 desc[UR6][R90.64], R28 ;  /* 0x0000001c5a007986 */ /* 0x0001e6000c101d06 */
.L_x_70279:
[----:B------:R-:W-:Y:S05]  /*3ef0*/  BSYNC.RECONVERGENT B0 ;  /* 0x0000000000007941 */ /* 0x000fea0003800200 */
.L_x_70278:
        /* <DEDUP_REMOVED lines=8> */
[----:B01234-:R-:W0:Y:S01]  /*3f80*/  @P0 LDC.64 R90, c[0x0][0x3a0] ;  /* 0x0000e800ff5a0b82 */ /* 0x01fe220000000a00 */
[----:B------:R-:W-:-:S06]  /*3f90*/  IMAD.WIDE.U32 R32, R88, 0x10, R32 ;  /* 0x0000001058207825 */ /* 0x000fcc00078e0020 */
[----:B------:R-:W5:Y:S01]  /*3fa0*/  LDG.E.128 R32, desc[UR6][R32.64] ;  /* 0x0000000620207981 */ /* 0x000f62000c1e1d00 */
[----:B0-----:R-:W-:-:S05]  /*3fb0*/  @P0 IMAD.WIDE.U32 R90, R88, 0x10, R90 ;  /* 0x00000010585a0825 */ /* 0x001fca00078e005a */
        /* <DEDUP_REMOVED lines=15> */
.L_x_70284:
        /* <DEDUP_REMOVED lines=12> */
.L_x_70285:
[----:B------:R-:W0:Y:S02]  /*4170*/  LDC.64 R90, c[0x0][0x3a8] ;  /* 0x0000ea00ff5a7b82 */ /* 0x000e240000000a00 */
[C---:B0-----:R-:W-:Y:S01]  /*4180*/  IMAD.WIDE.U32 R90, R88.reuse, 0x10, R90 ;  /* 0x00000010585a7825 */ /* 0x041fe200078e005a */
[----:B------:R-:W-:-:S04]  /*4190*/  IADD3 R88, PT, PT, R88, 0x20, RZ ;  /* 0x0000002058587810 */ /* 0x000fc80007ffe0ff */
[----:B------:R0:W-:Y:S03]  /*41a0*/  STG.E.128 desc[UR6][R90.64], R32 ;  /* 0x000000205a007986 */ /* 0x0001e6000c101d06 */
.L_x_70283:
[----:B------:R-:W-:Y:S05]  /*41b0*/  BSYNC.RECONVERGENT B0 ;  /* 0x0000000000007941 */ /* 0x000fea0003800200 */
.L_x_70282:
        /* <DEDUP_REMOVED lines=27> */
.L_x_70288:
        /* <DEDUP_REMOVED lines=12> */
.L_x_70289:
[----:B------:R-:W0:Y:S02]  /*4430*/  LDC.64 R90, c[0x0][0x3a8] ;  /* 0x0000ea00ff5a7b82 */ /* 0x000e240000000a00 */
[C---:B0-----:R-:W-:Y:S01]  /*4440*/  IMAD.WIDE.U32 R90, R88.reuse, 0x10, R90 ;  /* 0x00000010585a7825 */ /* 0x041fe200078e005a */
[----:B------:R-:W-:-:S04]  /*4450*/  IADD3 R88, PT, PT, R88, 0x20, RZ ;  /* 0x0000002058587810 */ /* 0x000fc80007ffe0ff */
[----:B------:R0:W-:Y:S03]  /*4460*/  STG.E.128 desc[UR6][R90.64], R36 ;  /* 0x000000245a007986 */ /* 0x0001e6000c101d06 */
.L_x_70287:
[----:B------:R-:W-:Y:S05]  /*4470*/  BSYNC.RECONVERGENT B0 ;  /* 0x0000000000007941 */ /* 0x000fea0003800200 */
.L_x_70286:
        /* <DEDUP_REMOVED lines=27> */
.L_x_70292:
        /* <DEDUP_REMOVED lines=12> */
.L_x_70293:
[----:B------:R-:W0:Y:S02]  /*46f0*/  LDC.64 R90, c[0x0][0x3a8] ;  /* 0x0000ea00ff5a7b82 */ /* 0x000e240000000a00 */
[C---:B0-----:R-:W-:Y:S01]  /*4700*/  IMAD.WIDE.U32 R90, R88.reuse, 0x10, R90 ;  /* 0x00000010585a7825 */ /* 0x041fe200078e005a */
[----:B------:R-:W-:-:S04]  /*4710*/  IADD3 R88, PT, PT, R88, 0x20, RZ ;  /* 0x0000002058587810 */ /* 0x000fc80007ffe0ff */
[----:B------:R0:W-:Y:S03]  /*4720*/  STG.E.128 desc[UR6][R90.64], R40 ;  /* 0x000000285a007986 */ /* 0x0001e6000c101d06 */
.L_x_70291:
[----:B------:R-:W-:Y:S05]  /*4730*/  BSYNC.RECONVERGENT B0 ;  /* 0x0000000000007941 */ /* 0x000fea0003800200 */
.L_x_70290:
        /* <DEDUP_REMOVED lines=15> */
[----:B------:R-:W-:Y:S02]  /*4830*/  HADD2.F32 R44, -RZ, R160.H0_H0 ;  /* 0x200000a0ff2c7230 */ /* 0x000fe40000004100 */
        /* <DEDUP_REMOVED lines=11> */
.L_x_70296:
        /* <DEDUP_REMOVED lines=12> */
.L_x_70297:
[----:B------:R-:W0:Y:S02]  /*49b0*/  LDC.64 R90, c[0x0][0x3a8] ;  /* 0x0000ea00ff5a7b82 */ /* 0x000e240000000a00 */
[C---:B0-----:R-:W-:Y:S01]  /*49c0*/  IMAD.WIDE.U32 R90, R88.reuse, 0x10, R90 ;  /* 0x00000010585a7825 */ /* 0x041fe200078e005a */
[----:B------:R-:W-:-:S04]  /*49d0*/  IADD3 R88, PT, PT, R88, 0x20, RZ ;  /* 0x0000002058587810 */ /* 0x000fc80007ffe0ff */
[----:B------:R0:W-:Y:S03]  /*49e0*/  STG.E.128 desc[UR6][R90.64], R44 ;  /* 0x0000002c5a007986 */ /* 0x0001e6000c101d06 */
.L_x_70295:
[----:B------:R-:W-:Y:S05]  /*49f0*/  BSYNC.RECONVERGENT B0 ;  /* 0x0000000000007941 */ /* 0x000fea0003800200 */
.L_x_70294:
        /* <DEDUP_REMOVED lines=27> */
.L_x_70300:
        /* <DEDUP_REMOVED lines=12> */
.L_x_70301:
[----:B------:R-:W0:Y:S02]  /*4c70*/  LDC.64 R90, c[0x0][0x3a8] ;  /* 0x0000ea00ff5a7b82 */ /* 0x000e240000000a00 */
[C---:B0-----:R-:W-:Y:S01]  /*4c80*/  IMAD.WIDE.U32 R90, R88.reuse, 0x10, R90 ;  /* 0x00000010585a7825 */ /* 0x041fe200078e005a */
[----:B------:R-:W-:-:S04]  /*4c90*/  IADD3 R88, PT, PT, R88, 0x20, RZ ;  /* 0x0000002058587810 */ /* 0x000fc80007ffe0ff */
[----:B------:R0:W-:Y:S03]  /*4ca0*/  STG.E.128 desc[UR6][R90.64], R48 ;  /* 0x000000305a007986 */ /* 0x0001e6000c101d06 */
.L_x_70299:
[----:B------:R-:W-:Y:S05]  /*4cb0*/  BSYNC.RECONVERGENT B0 ;  /* 0x0000000000007941 */ /* 0x000fea0003800200 */
.L_x_70298:
        /* <DEDUP_REMOVED lines=27> */
.L_x_70304:
        /* <DEDUP_REMOVED lines=12> */
.L_x_70305:
[----:B------:R-:W0:Y:S02]  /*4f30*/  LDC.64 R90, c[0x0][0x3a8] ;  /* 0x0000ea00ff5a7b82 */ /* 0x000e240000000a00 */
[C---:B0-----:R-:W-:Y:S01]  /*4f40*/  IMAD.WIDE.U32 R90, R88.reuse, 0x10, R90 ;  /* 0x00000010585a7825 */ /* 0x041fe200078e005a */
[----:B------:R-:W-:-:S04]  /*4f50*/  IADD3 R88, PT, PT, R88, 0x20, RZ ;  /* 0x0000002058587810 */ /* 0x000fc80007ffe0ff */
[----:B------:R0:W-:Y:S03]  /*4f60*/  STG.E.128 desc[UR6][R90.64], R52 ;  /* 0x000000345a007986 */ /* 0x0001e6000c101d06 */
.L_x_70303:
[----:B------:R-:W-:Y:S05]  /*4f70*/  BSYNC.RECONVERGENT B0 ;  /* 0x0000000000007941 */ /* 0x000fea0003800200 */
.L_x_70302:
        /* <DEDUP_REMOVED lines=27> */
.L_x_70308:
        /* <DEDUP_REMOVED lines=12> */
.L_x_70309:
[----:B------:R-:W0:Y:S02]  /*51f0*/  LDC.64 R90, c[0x0][0x3a8] ;  /* 0x0000ea00ff5a7b82 */ /* 0x000e240000000a00 */
[C---:B0-----:R-:W-:Y:S01]  /*5200*/  IMAD.WIDE.U32 R90, R88.reuse, 0x10, R90 ;  /* 0x00000010585a7825 */ /* 0x041fe200078e005a */
[----:B------:R-:W-:-:S04]  /*5210*/  IADD3 R88, PT, PT, R88, 0x20, RZ ;  /* 0x0000002058587810 */ /* 0x000fc80007ffe0ff */
[----:B------:R0:W-:Y:S03]  /*5220*/  STG.E.128 desc[UR6][R90.64], R56 ;  /* 0x000000385a007986 */ /* 0x0001e6000c101d06 */
.L_x_70307:
[----:B------:R-:W-:Y:S05]  /*5230*/  BSYNC.RECONVERGENT B0 ;  /* 0x0000000000007941 */ /* 0x000fea0003800200 */
.L_x_70306:
        /* <DEDUP_REMOVED lines=27> */
.L_x_70312:
        /* <DEDUP_REMOVED lines=12> */
.L_x_70313:
[----:B------:R-:W0:Y:S02]  /*54b0*/  LDC.64 R90, c[0x0][0x3a8] ;  /* 0x0000ea00ff5a7b82 */ /* 0x000e240000000a00 */
[C---:B0-----:R-:W-:Y:S01]  /*54c0*/  IMAD.WIDE.U32 R90, R88.reuse, 0x10, R90 ;  /* 0x00000010585a7825 */ /* 0x041fe200078e005a */
[----:B------:R-:W-:-:S04]  /*54d0*/  IADD3 R88, PT, PT, R88, 0x20, RZ ;  /* 0x0000002058587810 */ /* 0x000fc80007ffe0ff */
[----:B------:R0:W-:Y:S03]  /*54e0*/  STG.E.128 desc[UR6][R90.64], R60 ;  /* 0x0000003c5a007986 */ /* 0x0001e6000c101d06 */
.L_x_70311:
[----:B------:R-:W-:Y:S05]  /*54f0*/  BSYNC.RECONVERGENT B0 ;  /* 0x0000000000007941 */ /* 0x000fea0003800200 */
.L_x_70310:
        /* <DEDUP_REMOVED lines=27> */
.L_x_70316:
        /* <DEDUP_REMOVED lines=12> */
.L_x_70317:
[----:B------:R-:W0:Y:S02]  /*5770*/  LDC.64 R90, c[0x0][0x3a8] ;  /* 0x0000ea00ff5a7b82 */ /* 0x000e240000000a00 */
[C---:B0-----:R-:W-:Y:S01]  /*5780*/  IMAD.WIDE.U32 R90, R88.reuse, 0x10, R90 ;  /* 0x00000010585a7825 */ /* 0x041fe200078e005a */
[----:B------:R-:W-:-:S04]  /*5790*/  IADD3 R88, PT, PT, R88, 0x20, RZ ;  /* 0x0000002058587810 */ /* 0x000fc80007ffe0ff */
[----:B------:R0:W-:Y:S03]  /*57a0*/  STG.E.128 desc[UR6][R90.64], R64 ;  /* 0x000000405a007986 */ /* 0x0001e6000c101d06 */
.L_x_70315:
[----:B------:R-:W-:Y:S05]  /*57b0*/  BSYNC.RECONVERGENT B0 ;  /* 0x0000000000007941 */ /* 0x000fea0003800200 */
.L_x_70314:
        /* <DEDUP_REMOVED lines=27> */
.L_x_70320:
        /* <DEDUP_REMOVED lines=12> */
.L_x_70321:
[----:B------:R-:W0:Y:S02]  /*5a30*/  LDC.64 R90, c[0x0][0x3a8] ;  /* 0x0000ea00ff5a7b82 */ /* 0x000e240000000a00 */
[C---:B0-----:R-:W-:Y:S01]  /*5a40*/  IMAD.WIDE.U32 R90, R88.reuse, 0x10, R90 ;  /* 0x00000010585a7825 */ /* 0x041fe200078e005a */
[----:B------:R-:W-:-:S04]  /*5a50*/  IADD3 R88, PT, PT, R88, 0x20, RZ ;  /* 0x0000002058587810 */ /* 0x000fc80007ffe0ff */
[----:B------:R0:W-:Y:S03]  /*5a60*/  STG.E.128 desc[UR6][R90.64], R68 ;  /* 0x000000445a007986 */ /* 0x0001e6000c101d06 */
.L_x_70319:
[----:B------:R-:W-:Y:S05]  /*5a70*/  BSYNC.RECONVERGENT B0 ;  /* 0x0000000000007941 */ /* 0x000fea0003800200 */
.L_x_70318:
        /* <DEDUP_REMOVED lines=27> */
.L_x_70324:
        /* <DEDUP_REMOVED lines=12> */
.L_x_70325:
[----:B------:R-:W0:Y:S02]  /*5cf0*/  LDC.64 R90, c[0x0][0x3a8] ;  /* 0x0000ea00ff5a7b82 */ /* 0x000e240000000a00 */
[C---:B0-----:R-:W-:Y:S01]  /*5d00*/  IMAD.WIDE.U32 R90, R88.reuse, 0x10, R90 ;  /* 0x00000010585a7825 */ /* 0x041fe200078e005a */
[----:B------:R-:W-:-:S04]  /*5d10*/  IADD3 R88, PT, PT, R88, 0x20, RZ ;  /* 0x0000002058587810 */ /* 0x000fc80007ffe0ff */
[----:B------:R0:W-:Y:S03]  /*5d20*/  STG.E.128 desc[UR6][R90.64], R72 ;  /* 0x000000485a007986 */ /* 0x0001e6000c101d06 */
.L_x_70323:
[----:B------:R-:W-:Y:S05]  /*5d30*/  BSYNC.RECONVERGENT B0 ;  /* 0x0000000000007941 */ /* 0x000fea0003800200 */
.L_x_70322:
        /* <DEDUP_REMOVED lines=27> */
.L_x_70328:
        /* <DEDUP_REMOVED lines=12> */
.L_x_70329:
[----:B------:R-:W0:Y:S02]  /*5fb0*/  LDC.64 R90, c[0x0][0x3a8] ;  /* 0x0000ea00ff5a7b82 */ /* 0x000e240000000a00 */
[C---:B0-----:R-:W-:Y:S01]  /*5fc0*/  IMAD.WIDE.U32 R90, R88.reuse, 0x10, R90 ;  /* 0x00000010585a7825 */ /* 0x041fe200078e005a */
[----:B------:R-:W-:-:S04]  /*5fd0*/  IADD3 R88, PT, PT, R88, 0x20, RZ ;  /* 0x0000002058587810 */ /* 0x000fc80007ffe0ff */
[----:B------:R0:W-:Y:S03]  /*5fe0*/  STG.E.128 desc[UR6][R90.64], R76 ;  /* 0x0000004c5a007986 */ /* 0x0001e6000c101d06 */
.L_x_70327:
[----:B------:R-:W-:Y:S05]  /*5ff0*/  BSYNC.RECONVERGENT B0 ;  /* 0x0000000000007941 */ /* 0x000fea0003800200 */
.L_x_70326:
        /* <DEDUP_REMOVED lines=27> */
.L_x_70332:
        /* <DEDUP_REMOVED lines=12> */
.L_x_70333:
[----:B------:R-:W0:Y:S02]  /*6270*/  LDC.64 R90, c[0x0][0x3a8] ;  /* 0x0000ea00ff5a7b82 */ /* 0x000e240000000a00 */
[C---:B0-----:R-:W-:Y:S01]  /*6280*/  IMAD.WIDE.U32 R90, R88.reuse, 0x10, R90 ;  /* 0x00000010585a7825 */ /* 0x041fe200078e005a */
[----:B------:R-:W-:-:S04]  /*6290*/  IADD3 R88, PT, PT, R88, 0x20, RZ ;  /* 0x0000002058587810 */ /* 0x000fc80007ffe0ff */
[----:B------:R0:W-:Y:S03]  /*62a0*/  STG.E.128 desc[UR6][R90.64], R80 ;  /* 0x000000505a007986 */ /* 0x0001e6000c101d06 */
.L_x_70331:
[----:B------:R-:W-:Y:S05]  /*62b0*/  BSYNC.RECONVERGENT B0 ;  /* 0x0000000000007941 */ /* 0x000fea0003800200 */
.L_x_70330:
        /* <DEDUP_REMOVED lines=10> */
[----:B-1234-:R-:W-:Y:S02]  /*6360*/  @P0 IMAD.WIDE.U32 R90, R88, 0x10, R84 ;  /* 0x00000010585a0825 */ /* 0x01efe400078e0054 */
[----:B------:R-:W5:Y:S04]  /*6370*/  LDG.E.128 R84, desc[UR6][R86.64] ;  /* 0x0000000656547981 */ /* 0x000f68000c1e1d00 */
[----:B------:R0:W5:Y:S01]  /*6380*/  @P0 LDG.E.128 R4, desc[UR6][R90.64] ;  /* 0x000000065a040981 */ /* 0x000162000c1e1d00 */
[----:B------:R-:W-:Y:S05]  /*6390*/  @!P0 BRA `(.L_x_70336) ;  /* 0x0000000000348947 */ /* 0x000fea0003800000 */
[-C--:B0----5:R-:W-:Y:S01]  /*63a0*/  FMUL.FTZ R90, R85, R159.reuse ;  /* 0x0000009f555a7220 */ /* 0x0a1fe20000410000 */
[-C--:B------:R-:W-:Y:S01]  /*63b0*/  FMUL.FTZ R91, R86, R159.reuse ;  /* 0x0000009f565b7220 */ /* 0x080fe20000410000 */
[-C--:B------:R-:W-:Y:S01]  /*63c0*/  FMUL.FTZ R198, R87, R159.reuse ;  /* 0x0000009f57c67220 */ /* 0x080fe20000410000 */
[--C-:B------:R-:W-:Y:S02]  /*63d0*/  HADD2.F32 R89, -RZ, R181.reuse.H0_H0 ;  /* 0x200000b5ff597230 */ /* 0x100fe40000004100 */
[----:B------:R-:W-:Y:S01]  /*63e0*/  FMUL.FTZ R161, R84, R159 ;  /* 0x0000009f54a17220 */ /* 0x000fe20000410000 */
[--C-:B------:R-:W-:Y:S02]  /*63f0*/  HADD2.F32 R85, -RZ, R182.reuse.H0_H0 ;  /* 0x200000b6ff557230 */ /* 0x100fe40000004100 */
[----:B------:R-:W-:Y:S02]  /*6400*/  HADD2.F32 R86, -RZ, R181.H1_H1 ;  /* 0x300000b5ff567230 */ /* 0x000fe40000004100 */
[----:B------:R-:W-:Y:S01]  /*6410*/  FFMA.FTZ R84, R161, R89, R4 ;  /* 0x00000059a1547223 */ /* 0x000fe20000010004 */
[----:B------:R-:W-:-:S02]  /*6420*/  HADD2.F32 R87, -RZ, R182.H1_H1 ;  /* 0x300000b6ff577230 */ /* 0x000fc40000004100 */
[----:B------:R-:W-:Y:S01]  /*6430*/  FFMA.FTZ R85, R90, R85, R5 ;  /* 0x000000555a557223 */ /* 0x000fe20000010005 */
[----:B------:R-:W-:Y:S02]  /*6440*/  FFMA.FTZ R86, R91, R86, R6 ;  /* 0x000000565b567223 */ /* 0x000fe40000010006 */
[----:B------:R-:W-:Y:S01]  /*6450*/  FFMA.FTZ R87, R198, R87, R7 ;  /* 0x00000057c6577223 */ /* 0x000fe20000010007 */
[----:B------:R-:W-:Y:S06]  /*6460*/  BRA `(.L_x_70337) ;  /* 0x0000000000307947 */ /* 0x000fec0003800000 */
.L_x_70336:
[--C-:B------:R-:W-:Y:S02]  /*6470*/  HADD2.F32 R89, -RZ, R181.reuse.H0_H0 ;  /* 0x200000b5ff597230 */ /* 0x100fe40000004100 */
[-C--:B-----5:R-:W-:Y:S01]  /*6480*/  FMUL.FTZ R84, R84, R159.reuse ;  /* 0x0000009f54547220 */ /* 0x0a0fe20000410000 */
[--C-:B------:R-:W-:Y:S02]  /*6490*/  HADD2.F32 R198, -RZ, R182.reuse.H0_H0 ;  /* 0x200000b6ffc67230 */ /* 0x100fe40000004100 */
[----:B------:R-:W-:Y:S01]  /*64a0*/  FMUL.FTZ R85, R85, R159 ;  /* 0x0000009f55557220 */ /* 0x000fe20000410000 */
[----:B0-----:R-:W-:Y:S02]  /*64b0*/  HADD2.F32 R90, -RZ, R182.H1_H1 ;  /* 0x300000b6ff5a7230 */ /* 0x001fe40000004100 */
[----:B------:R-:W-:Y:S01]  /*64c0*/  FMUL.FTZ R84, R84, R89 ;  /* 0x0000005954547220 */ /* 0x000fe20000410000 */
[----:B------:R-:W-:Y:S02]  /*64d0*/  HADD2.F32 R89, -RZ, R181.H1_H1 ;  /* 0x300000b5ff597230 */ /* 0x000fe40000004100 */
[-C--:B------:R-:W-:Y:S01]  /*64e0*/  FMUL.FTZ R86, R86, R159.reuse ;  /* 0x0000009f56567220 */ /* 0x080fe20000410000 */
[----:B------:R-:W-:Y:S01]  /*64f0*/  FMUL.FTZ R87, R87, R159 ;  /* 0x0000009f57577220 */ /* 0x000fe20000410000 */
[----:B------:R-:W-:-:S02]  /*6500*/  FMUL.FTZ R85, R85, R198 ;  /* 0x000000c655557220 */ /* 0x000fc40000410000 */
[----:B------:R-:W-:Y:S01]  /*6510*/  FMUL.FTZ R86, R86, R89 ;  /* 0x0000005956567220 */ /* 0x000fe20000410000 */
[----:B------:R-:W-:-:S07]  /*6520*/  FMUL.FTZ R87, R87, R90 ;  /* 0x0000005a57577220 */ /* 0x000fce0000410000 */
.L_x_70337:
[----:B------:R-:W0:Y:S02]  /*6530*/  LDC.64 R90, c[0x0][0x3a8] ;  /* 0x0000ea00ff5a7b82 */ /* 0x000e240000000a00 */
[----:B0-----:R-:W-:-:S05]  /*6540*/  IMAD.WIDE.U32 R90, R88, 0x10, R90 ;  /* 0x00000010585a7825 */ /* 0x001fca00078e005a */
[----:B------:R0:W-:Y:S02]  /*6550*/  STG.E.128 desc[UR6][R90.64], R84 ;  /* 0x000000545a007986 */ /* 0x0001e4000c101d06 */
.L_x_70335:
[----:B------:R-:W-:Y:S05]  /*6560*/  BSYNC.RECONVERGENT B0 ;  /* 0x0000000000007941 */ /* 0x000fea0003800200 */
.L_x_70334:
[----:B------:R-:W-:Y:S01]  /*6570*/  FADD.FTZ R88, RZ, R8 ;  /* 0x00000008ff587221 */ /* 0x000fe20000010000 */
[C---:B------:R-:W-:Y:S01]  /*6580*/  ISETP.GT.U32.AND P4, PT, R139.reuse, 0x3f, PT ;  /* 0x0000003f8b00780c */ /* 0x040fe20003f84070 */
[----:B-----5:R-:W1:Y:S01]  /*6590*/  S2R R159, SR_TID.X ;  /* 0x00000000009f7919 */ /* 0x020e620000002100 */
        /* <DEDUP_REMOVED lines=13> */
[----:B------:R-:W-:Y:S02]  /*6670*/  FADD.FTZ R89, R13, R88 ;  /* 0x000000580d597221 */ /* 0x000fe40000010000 */
        /* <DEDUP_REMOVED lines=117> */
[----:B0-----:R-:W0:Y:S01]  /*6dd0*/  SHFL.BFLY PT, R243, R245, 0x1, 0x1f ;  /* 0x0c201f00f5f37f89 */ /* 0x001e2200000e0000 */
        /* <DEDUP_REMOVED lines=12> */
[--C-:B--234-:R-:W-:Y:S01]  /*6ea0*/  FADD.FTZ R90, R8, -R88.reuse ;  /* 0x80000058085a7221 */ /* 0x11cfe20000010000 */
        /* <DEDUP_REMOVED lines=182> */
.L_x_70391:
        /* <DEDUP_REMOVED lines=18> */
[----:B------:R-:W-:Y:S02]  /*7b30*/  HADD2.F32 R89, -RZ, R183.H0_H0 ;  /* 0x200000b7ff597230 */ /* 0x000fe40000004100 */
[--C-:B------:R-:W-:Y:S01]  /*7b40*/  FADD.FTZ R198, R9, -R161.reuse ;  /* 0x800000a109c67221 */ /* 0x100fe20000010000 */
[----:B------:R-:W0:Y:S01]  /*7b50*/  LDC.64 R244, c[0x0][0x428] ;  /* 0x00010a00fff47b82 */ /* 0x000e220000000a00 */
[C---:B------:R-:W-:Y:S01]  /*7b60*/  FMUL.FTZ R91, R159.reuse, R88 ;  /* 0x000000589f5b7220 */ /* 0x040fe20000410000 */
[----:B------:R-:W-:Y:S02]  /*7b70*/  HADD2.F32 R88, -RZ, R126.H0_H0 ;  /* 0x2000007eff587230 */ /* 0x000fe40000004100 */
[----:B------:R-:W-:Y:S01]  /*7b80*/  FMUL.FTZ R198, R159, R198 ;  /* 0x000000c69fc67220 */ /* 0x000fe20000410000 */
[----:B------:R-:W-:Y:S02]  /*7b90*/  HADD2.F32 R90, -RZ, R184.H0_H0 ;  /* 0x200000b8ff5a7230 */ /* 0x000fe40000004100 */
[----:B------:R-:W-:Y:S01]  /*7ba0*/  FADD.FTZ R200, R11, -R161 ;  /* 0x800000a10bc87221 */ /* 0x000fe20000010000 */
[----:B------:R-:W-:Y:S01]  /*7bb0*/  FFMA.FTZ R88, R91, R89, R88 ;  /* 0x000000595b587223 */ /* 0x000fe20000010058 */
[----:B------:R-:W-:-:S02]  /*7bc0*/  HADD2.F32 R89, -RZ, R223.H0_H0 ;  /* 0x200000dfff597230 */ /* 0x000fc40000004100 */
[----:B------:R-:W-:Y:S01]  /*7bd0*/  FMUL.FTZ R200, R159, R200 ;  /* 0x000000c89fc87220 */ /* 0x000fe20000410000 */
[----:B------:R-:W-:Y:S02]  /*7be0*/  HADD2.F32 R91, -RZ, R183.H1_H1 ;  /* 0x300000b7ff5b7230 */ /* 0x000fe40000004100 */
[----:B------:R-:W-:Y:S01]  /*7bf0*/  FFMA.FTZ R89, R198, R90, R89 ;  /* 0x0000005ac6597223 */ /* 0x000fe20000010059 */
[----:B------:R-:W-:Y:S01]  /*7c00*/  FADD.FTZ R90, R10, -R161 ;  /* 0x800000a10a5a7221 */ /* 0x000fe20000010000 */
[----:B------:R-:W-:-:S03]  /*7c10*/  HADD2.F32 R198, -RZ, R184.H1_H1 ;  /* 0x300000b8ffc67230 */ /* 0x000fc60000004100 */
[----:B------:R-:W-:Y:S01]  /*7c20*/  FMUL.FTZ R243, R159, R90 ;  /* 0x0000005a9ff37220 */ /* 0x000fe20000410000 */
[----:B------:R-:W-:-:S05]  /*7c30*/  HADD2.F32 R90, -RZ, R127.H0_H0 ;  /* 0x2000007fff5a7230 */ /* 0x000fca0000004100 */
[----:B------:R-:W-:Y:S01]  /*7c40*/  FFMA.FTZ R90, R243, R91, R90 ;  /* 0x0000005bf35a7223 */ /* 0x000fe2000001005a */
[----:B------:R-:W-:Y:S02]  /*7c50*/  HADD2.F32 R91, -RZ, R223.H1_H1 ;  /* 0x300000dfff5b7230 */ /* 0x000fe40000004100 */
[C---:B0-----:R-:W-:Y:S01]  /*7c60*/  IMAD.WIDE.U32 R244, R129.reuse, 0x10, R244 ;  /* 0x0000001081f47825 */ /* 0x041fe200078e00f4 */
[----:B------:R-:W-:-:S03]  /*7c70*/  IADD3 R129, PT, PT, R129, 0x20, RZ ;  /* 0x0000002081817810 */ /* 0x000fc60007ffe0ff */
[----:B------:R-:W-:-:S05]  /*7c80*/  FFMA.FTZ R91, R200, R198, R91 ;  /* 0x000000c6c85b7223 */ /* 0x000fca000001005b */
[----:B------:R1:W-:Y:S02]  /*7c90*/  STG.E.128 desc[UR6][R244.64], R88 ;  /* 0x00000058f4007986 */ /* 0x0003e4000c101d06 */
.L_x_70340:
[----:B------:R-:W-:Y:S05]  /*7ca0*/  BSYNC.RECONVERGENT B0 ;  /* 0x0000000000007941 */ /* 0x000fea0003800200 */
.L_x_70339:
[----:B------:R-:W-:Y:S01]  /*7cb0*/  ISETP.GE.U32.AND P0, PT, R139, 0x40, PT ;  /* 0x000000408b00780c */ /* 0x000fe20003f06070 */
[----:B------:R-:W-:-:S12]  /*7cc0*/  BSSY.RECONVERGENT B0, `(.L_x_70341) ;  /* 0x000001a000007945 */ /* 0x000fd80003800200 */
[----:B------:R-:W-:Y:S05]  /*7cd0*/  @!P0 BRA `(.L_x_70342) ;  /* 0x0000000000608947 */ /* 0x000fea0003800000 */
[--C-:B01----:R-:W-:Y:S01]  /*7ce0*/  FADD.FTZ R88, R12, -R161.reuse ;  /* 0x800000a10c587221 */ /* 0x103fe20000010000 */
        /* <DEDUP_REMOVED lines=23> */
.L_x_70342:
[----:B------:R-:W-:Y:S05]  /*7e60*/  BSYNC.RECONVERGENT B0 ;  /* 0x0000000000007941 */ /* 0x000fea0003800200 */
.L_x_70341:
[----:B------:R-:W-:Y:S01]  /*7e70*/  ISETP.GE.U32.AND P0, PT, R139, 0x60, PT ;  /* 0x000000608b00780c */ /* 0x000fe20003f06070 */
[----:B------:R-:W-:-:S12]  /*7e80*/  BSSY.RECONVERGENT B0, `(.L_x_70343) ;  /* 0x000001a000007945 */ /* 0x000fd80003800200 */
[----:B------:R-:W-:Y:S05]  /*7e90*/  @!P0 BRA `(.L_x_70344) ;  /* 0x0000000000608947 */ /* 0x000fea0003800000 */
[--C-:B012---:R-:W-:Y:S01]  /*7ea0*/  FADD.FTZ R88, R16, -R161.reuse ;  /* 0x800000a110587221 */ /* 0x107fe20000010000 */
        /* <DEDUP_REMOVED lines=23> */
.L_x_70344:
[----:B------:R-:W-:Y:S05]  /*8020*/  BSYNC.RECONVERGENT B0 ;  /* 0x0000000000007941 */ /* 0x000fea0003800200 */
.L_x_70343:
[----:B------:R-:W-:Y:S01]  /*8030*/  ISETP.GE.U32.AND P0, PT, R139, 0x80, PT ;  /* 0x000000808b00780c */ /* 0x000fe20003f06070 */
[----:B------:R-:W-:-:S12]  /*8040*/  BSSY.RECONVERGENT B0, `(.L_x_70345) ;  /* 0x000001a000007945 */ /* 0x000fd80003800200 */
[----:B------:R-:W-:Y:S05]  /*8050*/  @!P0 BRA `(.L_x_70346) ;  /* 0x0000000000608947 */ /* 0x000fea0003800000 */
[--C-:B0123--:R-:W-:Y:S01]  /*8060*/  FADD.FTZ R88, R20, -R161.reuse ;  /* 0x800000a114587221 */ /* 0x10ffe20000010000 */
        /* <DEDUP_REMOVED lines=23> */
.L_x_70346:
[----:B------:R-:W-:Y:S05]  /*81e0*/  BSYNC.RECONVERGENT B0 ;  /* 0x0000000000007941 */ /* 0x000fea0003800200 */
.L_x_70345:
[----:B------:R-:W-:Y:S01]  /*81f0*/  ISETP.GE.U32.AND P0, PT, R139, 0xa0, PT ;  /* 0x000000a08b00780c */ /* 0x000fe20003f06070 */
[----:B------:R-:W-:-:S12]  /*8200*/  BSSY.RECONVERGENT B0, `(.L_x_70347) ;  /* 0x000001a000007945 */ /* 0x000fd80003800200 */
[----:B------:R-:W-:Y:S05]  /*8210*/  @!P0 BRA `(.L_x_70348) ;  /* 0x0000000000608947 */ /* 0x000fea0003800000 */
[--C-:B01234-:R-:W-:Y:S01]  /*8220*/  FADD.FTZ R88, R24, -R161.reuse ;  /* 0x800000a118587221 */ /* 0x11ffe20000010000 */
        /* <DEDUP_REMOVED lines=23> */
.L_x_70348:
[----:B------:R-:W-:Y:S05]  /*83a0*/  BSYNC.RECONVERGENT B0 ;  /* 0x0000000000007941 */ /* 0x000fea0003800200 */
.L_x_70347:
        /* <DEDUP_REMOVED lines=27> */
.L_x_70350:
[----:B------:R-:W-:Y:S05]  /*8560*/  BSYNC.RECONVERGENT B0 ;  /* 0x0000000000007941 */ /* 0x000fea0003800200 */
.L_x_70349:
        /* <DEDUP_REMOVED lines=27> */
.L_x_70352:
[----:B------:R-:W-:Y:S05]  /*8720*/  BSYNC.RECONVERGENT B0 ;  /* 0x0000000000007941 */ /* 0x000fea0003800200 */
.L_x_70351:
        /* <DEDUP_REMOVED lines=27> */
.L_x_70354:
[----:B------:R-:W-:Y:S05]  /*88e0*/  BSYNC.RECONVERGENT B0 ;  /* 0x0000000000007941 */ /* 0x000fea0003800200 */
.L_x_70353:
        /* <DEDUP_REMOVED lines=27> */
.L_x_70356:
[----:B------:R-:W-:Y:S05]  /*8aa0*/  BSYNC.RECONVERGENT B0 ;  /* 0x0000000000007941 */ /* 0x000fea0003800200 */
.L_x_70355:
        /* <DEDUP_REMOVED lines=27> */
.L_x_70358:
[----:B------:R-:W-:Y:S05]  /*8c60*/  BSYNC.RECONVERGENT B0 ;  /* 0x0000000000007941 */ /* 0x000fea0003800200 */
.L_x_70357:
        /* <DEDUP_REMOVED lines=27> */
.L_x_70360:
[----:B------:R-:W-:Y:S05]  /*8e20*/  BSYNC.RECONVERGENT B0 ;  /* 0x0000000000007941 */ /* 0x000fea0003800200 */
.L_x_70359:
        /* <DEDUP_REMOVED lines=27> */
.L_x_70362:
[----:B------:R-:W-:Y:S05]  /*8fe0*/  BSYNC.RECONVERGENT B0 ;  /* 0x0000000000007941 */ /* 0x000fea0003800200 */
.L_x_70361:
        /* <DEDUP_REMOVED lines=27> */
.L_x_70364:
[----:B------:R-:W-:Y:S05]  /*91a0*/  BSYNC.RECONVERGENT B0 ;  /* 0x0000000000007941 */ /* 0x000fea0003800200 */
.L_x_70363:
        /* <DEDUP_REMOVED lines=27> */
.L_x_70366:
[----:B------:R-:W-:Y:S05]  /*9360*/  BSYNC.RECONVERGENT B0 ;  /* 0x0000000000007941 */ /* 0x000fea0003800200 */
.L_x_70365:
        /* <DEDUP_REMOVED lines=27> */
.L_x_70368:
[----:B------:R-:W-:Y:S05]  /*9520*/  BSYNC.RECONVERGENT B0 ;  /* 0x0000000000007941 */ /* 0x000fea0003800200 */
.L_x_70367:
        /* <DEDUP_REMOVED lines=27> */
.L_x_70370:
[----:B------:R-:W-:Y:S05]  /*96e0*/  BSYNC.RECONVERGENT B0 ;  /* 0x0000000000007941 */ /* 0x000fea0003800200 */
.L_x_70369:
        /* <DEDUP_REMOVED lines=27> */
.L_x_70372:
[----:B------:R-:W-:Y:S05]  /*98a0*/  BSYNC.RECONVERGENT B0 ;  /* 0x0000000000007941 */ /* 0x000fea0003800200 */
.L_x_70371:
[----:B------:R-:W-:Y:S01]  /*98b0*/  ISETP.GE.U32.AND P0, PT, R139, 0x240, PT ;  /* 0x000002408b00780c */ /* 0x000fe20003f06070 */
[----:B------:R-:W-:-:S12]  /*98c0*/  BSSY.RECONVERGENT B0, `(.L_x_70373) ;  /* 0x000001a000007945 */ /* 0x000fd80003800200 */
[----:B------:R-:W-:Y:S05]  /*98d0*/  @!P0 BRA `(.L_x_70374) ;  /* 0x0000000000608947 */ /* 0x000fea0003800000 */
[--C-:B01234-:R-:W-:Y:S01]  /*98e0*/  FADD.FTZ R88, R76, -R161.reuse ;  /* 0x800000a14c587221 */ /* 0x11ffe20000010000 */
[----:B------:R-:W-:Y:S02]  /*98f0*/  HADD2.F32 R89, -RZ, R219.H0_H0 ;  /* 0x200000dbff597230 */ /* 0x000fe40000004100 */
[----:B------:R-:W-:Y:S01]  /*9900*/  FADD.FTZ R198, R77, -R161 ;  /* 0x800000a14dc67221 */ /* 0x000fe20000010000 */
[----:B------:R-:W0:Y:S01]  /*9910*/  LDC.64 R244, c[0x0][0x428] ;  /* 0x00010a00fff47b82 */ /* 0x000e220000000a00 */
[C---:B------:R-:W-:Y:S01]  /*9920*/  FMUL.FTZ R91, R159.reuse, R88 ;  /* 0x000000589f5b7220 */ /* 0x040fe20000410000 */
[----:B------:R-:W-:Y:S02]  /*9930*/  HADD2.F32 R88, -RZ, R92.H0_H0 ;  /* 0x2000005cff587230 */ /* 0x000fe40000004100 */
[----:B------:R-:W-:Y:S01]  /*9940*/  FMUL.FTZ R198, R159, R198 ;  /* 0x000000c69fc67220 */ /* 0x000fe20000410000 */
[----:B------:R-:W-:Y:S02]  /*9950*/  HADD2.F32 R90, -RZ, R220.H0_H0 ;  /* 0x200000dcff5a7230 */ /* 0x000fe40000004100 */
[----:B------:R-:W-:-:S02]  /*9960*/  HADD2.F32 R200, -RZ, R240.H1_H1 ;  /* 0x300000f0ffc87230 */ /* 0x000fc40000004100 */
[----:B------:R-:W-:Y:S01]  /*9970*/  FFMA.FTZ R88, R91, R89, R88 ;  /* 0x000000595b587223 */ /* 0x000fe20000010058 */
[----:B------:R-:W-:Y:S02]  /*9980*/  HADD2.F32 R89, -RZ, R240.H0_H0 ;  /* 0x200000f0ff597230 */ /* 0x000fe40000004100 */
[----:B------:R-:W-:-:S03]  /*9990*/  HADD2.F32 R91, -RZ, R219.H1_H1 ;  /* 0x300000dbff5b7230 */ /* 0x000fc60000004100 */
[----:B------:R-:W-:Y:S01]  /*99a0*/  FFMA.FTZ R89, R198, R90, R89 ;  /* 0x0000005ac6597223 */ /* 0x000fe20000010059 */
[--C-:B------:R-:W-:Y:S01]  /*99b0*/  FADD.FTZ R90, R78, -R161.reuse ;  /* 0x800000a14e5a7221 */ /* 0x100fe20000010000 */
[----:B------:R-:W-:-:S03]  /*99c0*/  FADD.FTZ R198, R79, -R161 ;  /* 0x800000a14fc67221 */ /* 0x000fc60000010000 */
[----:B------:R-:W-:Y:S01]  /*99d0*/  FMUL.FTZ R243, R159, R90 ;  /* 0x0000005a9ff37220 */ /* 0x000fe20000410000 */
[----:B------:R-:W-:-:S05]  /*99e0*/  HADD2.F32 R90, -RZ, R93.H0_H0 ;  /* 0x2000005dff5a7230 */ /* 0x000fca0000004100 */
[----:B------:R-:W-:Y:S01]  /*99f0*/  FFMA.FTZ R90, R243, R91, R90 ;  /* 0x0000005bf35a7223 */ /* 0x000fe2000001005a */
[----:B------:R-:W-:Y:S01]  /*9a00*/  FMUL.FTZ R91, R159, R198 ;  /* 0x000000c69f5b7220 */ /* 0x000fe20000410000 */
[----:B------:R-:W-:Y:S02]  /*9a10*/  HADD2.F32 R198, -RZ, R220.H1_H1 ;  /* 0x300000dcffc67230 */ /* 0x000fe40000004100 */
[C---:B0-----:R-:W-:Y:S01]  /*9a20*/  IMAD.WIDE.U32 R244, R129.reuse, 0x10, R244 ;  /* 0x0000001081f47825 */ /* 0x041fe200078e00f4 */
[----:B------:R-:W-:-:S03]  /*9a30*/  IADD3 R129, PT, PT, R129, 0x20, RZ ;  /* 0x0000002081817810 */ /* 0x000fc60007ffe0ff */
[----:B------:R-:W-:-:S05]  /*9a40*/  FFMA.FTZ R91, R91, R198, R200 ;  /* 0x000000c65b5b7223 */ /* 0x000fca00000100c8 */
[----:B------:R0:W-:Y:S02]  /*9a50*/  STG.E.128 desc[UR6][R244.64], R88 ;  /* 0x00000058f4007986 */ /* 0x0001e4000c101d06 */
.L_x_70374:
[----:B------:R-:W-:Y:S05]  /*9a60*/  BSYNC.RECONVERGENT B0 ;  /* 0x0000000000007941 */ /* 0x000fea0003800200 */
.L_x_70373:
        /* <DEDUP_REMOVED lines=27> */
.L_x_70376:
[----:B------:R-:W-:Y:S05]  /*9c20*/  BSYNC.RECONVERGENT B0 ;  /* 0x0000000000007941 */ /* 0x000fea0003800200 */
.L_x_70375:
[----:B------:R-:W-:Y:S01]  /*9c30*/  ISETP.GE.U32.AND P0, PT, R139, 0x280, PT ;  /* 0x000002808b00780c */ /* 0x000fe20003f06070 */
[----:B------:R-:W-:-:S12]  /*9c40*/  BSSY.RECONVERGENT B0, `(.L_x_70377) ;  /* 0x0000011000007945 */ /* 0x000fd80003800200 */
[----:B------:R-:W-:Y:S05]  /*9c50*/  @!P0 BRA `(.L_x_70378) ;  /* 0x00000000003c8947 */ /* 0x000fea0003800000 */
[----:B0-----:R-:W0:Y:S01]  /*9c60*/  LDC.64 R242, c[0x0][0x428] ;  /* 0x00010a00fff27b82 */ /* 0x001e220000000a00 */
        /* <DEDUP_REMOVED lines=12> */
[----:B0-----:R-:W-:-:S05]  /*9d30*/  IMAD.WIDE.U32 R242, R129, 0x10, R242 ;  /* 0x0000001081f27825 */ /* 0x001fca00078e00f2 */
[----:B------:R0:W-:Y:S02]  /*9d40*/  STG.E.128 desc[UR6][R242.64], R88 ;  /* 0x00000058f2007986 */ /* 0x0001e4000c101d06 */
.L_x_70378:
[----:B------:R-:W-:Y:S05]  /*9d50*/  BSYNC.RECONVERGENT B0 ;  /* 0x0000000000007941 */ /* 0x000fea0003800200 */
.L_x_70377:
[----:B01234-:R-:W0:Y:S02]  /*9d60*/  LDC.64 R88, c[0x0][0x380] ;  /* 0x0000e000ff587b82 */ /* 0x01fe240000000a00 */
[----:B0-----:R-:W-:-:S04]  /*9d70*/  LEA R138, R88, R138, 0x2 ;  /* 0x0000008a588a7211 */ /* 0x001fc800078e10ff */
[----:B------:R-:W-:-:S13]  /*9d80*/  ISETP.GE.AND P0, PT, R138, R89, PT ;  /* 0x000000598a00720c */ /* 0x000fda0003f06270 */
[----:B------:R-:W-:Y:S05]  /*9d90*/  @!P0 BRA `(.L_x_70379) ;  /* 0xffffff9000148947 */ /* 0x000fea000383ffff */
[----:B------:R-:W-:Y:S05]  /*9da0*/  EXIT ;  /* 0x000000000000794d */ /* 0x000fea0003800000 */
.L_x_70338:
[----:B0-234-:R-:W-:Y:S01]  /*9db0*/  HFMA2 R90, -RZ, RZ, 0, 5.9604644775390625e-08 ;  /* 0x00000001ff5a7431 */ /* 0x01dfe200000001ff */
[----:B------:R-:W-:Y:S01]  /*9dc0*/  BSSY B0, `(.L_x_70380) ;  /* 0x0000007000007945 */ /* 0x000fe20003800000 */
[----:B------:R-:W-:Y:S02]  /*9dd0*/  MOV R246, R245 ;  /* 0x000000f500f67202 */ /* 0x000fe40000000f00 */
[----:B------:R-:W-:Y:S02]  /*9de0*/  MOV R89, 0x1f ;  /* 0x0000001f00597802 */ /* 0x000fe40000000f00 */
[----:B------:R-:W-:-:S07]  /*9df0*/  MOV R91, 0xffffffff ;  /* 0xffffffff005b7802 */ /* 0x000fce0000000f00 */
[----:B------:R-:W-:Y:S05]  /*9e00*/  WARPSYNC.COLLECTIVE R91, `(.L_x_70381) ;  /* 0x000000005b087348 */ /* 0x000fea0003c00000 */
[----:B------:R0:W1:Y:S02]  /*9e10*/  SHFL.BFLY P6, R243, R246, R90, R89 ;  /* 0x0c00005af6f37389 */ /* 0x00006400000c0059 */
[----:B01----:R-:W-:Y:S05]  /*9e20*/  ENDCOLLECTIVE ;  /* 0x000000000000791b */ /* 0x003fea0003800000 */
.L_x_70381:
[----:B------:R-:W-:Y:S05]  /*9e30*/  BSYNC B0 ;  /* 0x0000000000007941 */ /* 0x000fea0003800000 */
.L_x_70380:
        /* <DEDUP_REMOVED lines=8> */
.L_x_70382:
[----:B------:R-:W-:Y:S02]  /*9ec0*/  HFMA2 R90, -RZ, RZ, 0, 2.384185791015625e-07 ;  /* 0x00000004ff5a7431 */ /* 0x000fe400000001ff */
[----:B------:R-:W-:-:S05]  /*9ed0*/  FADD.FTZ R242, R246, R243 ;  /* 0x000000f3f6f27221 */ /* 0x000fca0000010000 */
[----:B------:R-:W-:-:S07]  /*9ee0*/  MOV R246, R242 ;  /* 0x000000f200f67202 */ /* 0x000fce0000000f00 */
[----:B------:R-:W-:Y:S05]  /*9ef0*/  WARPSYNC.COLLECTIVE R91, `(.L_x_70383) ;  /* 0x000000005b087348 */ /* 0x000fea0003c00000 */
[----:B------:R0:W1:Y:S02]  /*9f00*/  SHFL.BFLY P6, R243, R246, R90, R89 ;  /* 0x0c00005af6f37389 */ /* 0x00006400000c0059 */
[----:B01----:R-:W-:Y:S05]  /*9f10*/  ENDCOLLECTIVE ;  /* 0x000000000000791b */ /* 0x003fea0003800000 */
.L_x_70383:
[----:B------:R-:W-:Y:S02]  /*9f20*/  HFMA2 R90, -RZ, RZ, 0, 4.76837158203125e-07 ;  /* 0x00000008ff5a7431 */ /* 0x000fe400000001ff */
[----:B------:R-:W-:-:S05]  /*9f30*/  FADD.FTZ R200, R242, R243 ;  /* 0x000000f3f2c87221 */ /* 0x000fca0000010000 */
[----:B------:R-:W-:-:S07]  /*9f40*/  MOV R246, R200 ;  /* 0x000000c800f67202 */ /* 0x000fce0000000f00 */
[----:B------:R-:W-:Y:S05]  /*9f50*/  WARPSYNC.COLLECTIVE R91, `(.L_x_70384) ;  /* 0x000000005b087348 */ /* 0x000fea0003c00000 */
[----:B------:R0:W1:Y:S02]  /*9f60*/  SHFL.BFLY P6, R243, R246, R90, R89 ;  /* 0x0c00005af6f37389 */ /* 0x00006400000c0059 */
[----:B01----:R-:W-:Y:S05]  /*9f70*/  ENDCOLLECTIVE ;  /* 0x000000000000791b */ /* 0x003fea0003800000 */
.L_x_70384:
[----:B------:R-:W-:Y:S02]  /*9f80*/  HFMA2 R90, -RZ, RZ, 0, 9.5367431640625e-07 ;  /* 0x00000010ff5a7431 */ /* 0x000fe400000001ff */
[----:B------:R-:W-:-:S05]  /*9f90*/  FADD.FTZ R198, R200, R243 ;  /* 0x000000f3c8c67221 */ /* 0x000fca0000010000 */
[----:B------:R-:W-:-:S07]  /*9fa0*/  MOV R246, R198 ;  /* 0x000000c600f67202 */ /* 0x000fce0000000f00 */
[----:B------:R-:W-:Y:S05]  /*9fb0*/  WARPSYNC.COLLECTIVE R91, `(.L_x_70385) ;  /* 0x000000005b087348 */ /* 0x000fea0003c00000 */
[----:B------:R0:W1:Y:S02]  /*9fc0*/  SHFL.BFLY P6, R243, R246, R90, R89 ;  /* 0x0c00005af6f37389 */ /* 0x00006400000c0059 */
[----:B01----:R-:W-:Y:S05]  /*9fd0*/  ENDCOLLECTIVE ;  /* 0x000000000000791b */ /* 0x003fea0003800000 */
.L_x_70385:
        /* <DEDUP_REMOVED lines=183> */
.L_x_70386:
[----:B------:R-:W-:Y:S02]  /*ab50*/  HFMA2 R90, -RZ, RZ, 0, 1.1920928955078125e-07 ;  /* 0x00000002ff5a7431 */ /* 0x000fe400000001ff */
[----:B------:R-:W-:-:S05]  /*ab60*/  FADD.FTZ R244, R245, R243 ;  /* 0x000000f3f5f47221 */ /* 0x000fca0000010000 */
[----:B------:R-:W-:-:S07]  /*ab70*/  MOV R246, R244 ;  /* 0x000000f400f67202 */ /* 0x000fce0000000f00 */
[----:B------:R-:W-:Y:S05]  /*ab80*/  WARPSYNC.COLLECTIVE R91, `(.L_x_70387) ;  /* 0x000000005b087348 */ /* 0x000fea0003c00000 */
[----:B------:R0:W1:Y:S02]  /*ab90*/  SHFL.BFLY P6, R243, R246, R90, R89 ;  /* 0x0c00005af6f37389 */ /* 0x00006400000c0059 */
[----:B01----:R-:W-:Y:S05]  /*aba0*/  ENDCOLLECTIVE ;  /* 0x000000000000791b */ /* 0x003fea0003800000 */
.L_x_70387:
[----:B------:R-:W-:Y:S02]  /*abb0*/  HFMA2 R90, -RZ, RZ, 0, 2.384185791015625e-07 ;  /* 0x00000004ff5a7431 */ /* 0x000fe400000001ff */
[----:B------:R-:W-:-:S05]  /*abc0*/  FADD.FTZ R242, R244, R243 ;  /* 0x000000f3f4f27221 */ /* 0x000fca0000010000 */
[----:B------:R-:W-:-:S07]  /*abd0*/  MOV R246, R242 ;  /* 0x000000f200f67202 */ /* 0x000fce0000000f00 */
[----:B------:R-:W-:Y:S05]  /*abe0*/  WARPSYNC.COLLECTIVE R91, `(.L_x_70388) ;  /* 0x000000005b087348 */ /* 0x000fea0003c00000 */
[----:B------:R0:W1:Y:S02]  /*abf0*/  SHFL.BFLY P6, R243, R246, R90, R89 ;  /* 0x0c00005af6f37389 */ /* 0x00006400000c0059 */
[----:B01----:R-:W-:Y:S05]  /*ac00*/  ENDCOLLECTIVE ;  /* 0x000000000000791b */ /* 0x003fea0003800000 */
.L_x_70388:
[----:B------:R-:W-:Y:S02]  /*ac10*/  HFMA2 R90, -RZ, RZ, 0, 4.76837158203125e-07 ;  /* 0x00000008ff5a7431 */ /* 0x000fe400000001ff */
[----:B------:R-:W-:-:S05]  /*ac20*/  FADD.FTZ R200, R242, R243 ;  /* 0x000000f3f2c87221 */ /* 0x000fca0000010000 */
[----:B------:R-:W-:-:S07]  /*ac30*/  MOV R246, R200 ;  /* 0x000000c800f67202 */ /* 0x000fce0000000f00 */
[----:B------:R-:W-:Y:S05]  /*ac40*/  WARPSYNC.COLLECTIVE R91, `(.L_x_70389) ;  /* 0x000000005b087348 */ /* 0x000fea0003c00000 */
[----:B------:R0:W1:Y:S02]  /*ac50*/  SHFL.BFLY P6, R243, R246, R90, R89 ;  /* 0x0c00005af6f37389 */ /* 0x00006400000c0059 */
[----:B01----:R-:W-:Y:S05]  /*ac60*/  ENDCOLLECTIVE ;  /* 0x000000000000791b */ /* 0x003fea0003800000 */
.L_x_70389:
[----:B------:R-:W-:Y:S02]  /*ac70*/  HFMA2 R90, -RZ, RZ, 0, 9.5367431640625e-07 ;  /* 0x00000010ff5a7431 */ /* 0x000fe400000001ff */
[----:B------:R-:W-:-:S05]  /*ac80*/  FADD.FTZ R198, R200, R243 ;  /* 0x000000f3c8c67221 */ /* 0x000fca0000010000 */
[----:B------:R-:W-:-:S07]  /*ac90*/  MOV R246, R198 ;  /* 0x000000c600f67202 */ /* 0x000fce0000000f00 */
[----:B------:R-:W-:Y:S05]  /*aca0*/  WARPSYNC.COLLECTIVE R91, `(.L_x_70390) ;  /* 0x000000005b087348 */ /* 0x000fea0003c00000 */
[----:B------:R0:W1:Y:S02]  /*acb0*/  SHFL.BFLY P6, R243, R246, R90, R89 ;  /* 0x0c00005af6f37389 */ /* 0x00006400000c0059 */
[----:B01----:R-:W-:Y:S05]  /*acc0*/  ENDCOLLECTIVE ;  /* 0x000000000000791b */ /* 0x003fea0003800000 */
.L_x_70390:
[----:B------:R-:W-:Y:S05]  /*acd0*/  BRA `(.L_x_70391) ;  /* 0xffffffcc004c7947 */ /* 0x000fea000383ffff */
.L_x_70392:
        /* <DEDUP_REMOVED lines=10> */
.L_x_88548:


//--------------------- .text._ZN10layer_norm13ln_fwd_kernelINS_13Kernel_traitsI6__halfffffjLj2560ELj1ELj4ELj1ELj16ENS_18Kernel_traits_baseILj2560ES2_ffffjLj128EEEEELb0ELb1ELb0ELb1EEEvNS_9FwdParamsE --------------------------
	.section	.text._ZN10layer_norm13ln_fwd_kernelINS_13Kernel_traitsI6__halfffffjLj2560ELj1ELj4ELj1ELj16ENS_18Kernel_traits_baseILj2560ES2_ffffjLj128EEEEELb0ELb1ELb0ELb1EEEvNS_9FwdParamsE,"ax",@progbits
	.align	128
        .global         _ZN10layer_norm13ln_fwd_kernelINS_13Kernel_traitsI6__halfffffjLj2560ELj1ELj4ELj1ELj16ENS_18Kernel_traits_baseILj2560ES2_ffffjLj128EEEEELb0ELb1ELb0ELb1EEEvNS_9FwdParamsE
        .type           _ZN10layer_norm13ln_fwd_kernelINS_13Kernel_traitsI6__halfffffjLj2560ELj1ELj4ELj1ELj16ENS_18Kernel_traits_baseILj2560ES2_ffffjLj128EEEEELb0ELb1ELb0ELb1EEEvNS_9FwdParamsE,@function
        .size           _ZN10layer_norm13ln_fwd_kernelINS_13Kernel_traitsI6__halfffffjLj2560ELj1ELj4ELj1ELj16ENS_18Kernel_traits_baseILj2560ES2_ffffjLj128EEEEELb0ELb1ELb0ELb1EEEvNS_9FwdParamsE,(.L_x_88549 - _ZN10layer_norm13ln_fwd_kernelINS_13Kernel_traitsI6__halfffffjLj2560ELj1ELj4ELj1ELj16ENS_18Kernel_traits_baseILj2560ES2_ffffjLj128EEEEELb0ELb1ELb0ELb1EEEvNS_9FwdParamsE)
        .other          _ZN10layer_norm13ln_fwd_kernelINS_13Kernel_traitsI6__halfffffjLj2560ELj1ELj4ELj1ELj16ENS_18Kernel_traits_baseILj2560ES2_ffffjLj128EEEEELb0ELb1ELb0ELb1EEEvNS_9FwdParamsE,@"STO_CUDA_ENTRY STV_DEFAULT"
_ZN10layer_norm13ln_fwd_kernelINS_13Kernel_traitsI6__halfffffjLj2560ELj1ELj4ELj1ELj16ENS_18Kernel_traits_baseILj2560ES2_ffffjLj128EEEEELb0ELb1ELb0ELb1EEEvNS_9FwdParamsE:
.text._ZN10layer_norm13ln_fwd_kernelINS_13Kernel_traitsI6__halfffffjLj2560ELj1ELj4ELj1ELj16ENS_18Kernel_traits_baseILj2560ES2_ffffjLj128EEEEELb0ELb1ELb0ELb1EEEvNS_9FwdParamsE:
[----:B------:R-:W0:Y:S01]  /*0000*/  LDC R1, c[0x0][0x37c] ;  /* 0x0000df00ff017b82 */ /* 0x000e220000000800 */
[----:B------:R-:W1:Y:S07]  /*0010*/  S2R R0, SR_TID.X ;  /* 0x0000000000007919 */ /* 0x000e6e0000002100 */
[----:B------:R-:W2:Y:S01]  /*0020*/  S2UR UR4, SR_CTAID.X ;  /* 0x00000000000479c3 */ /* 0x000ea20000002500 */
[----:B------:R-:W3:Y:S01]  /*0030*/  LDCU.64 UR8, c[0x0][0x438] ;  /* 0x00008700ff0877ac */ /* 0x000ee20008000a00 */
[----:B0-----:R-:W-:Y:S01]  /*0040*/  IADD3 R1, PT, PT, R1, -0x18, RZ ;  /* 0xffffffe801017810 */ /* 0x001fe20007ffe0ff */
[----:B------:R-:W0:Y:S01]  /*0050*/  LDCU.64 UR6, c[0x0][0x358] ;  /* 0x00006b00ff0677ac */ /* 0x000e220008000a00 */
[----:B---3--:R-:W-:-:S04]  /*0060*/  UISETP.NE.U32.AND UP0, UPT, UR8, URZ, UPT ;  /* 0x000000ff0800728c */ /* 0x008fc8000bf05070 */
[----:B------:R-:W-:Y:S02]  /*0070*/  UISETP.NE.AND.EX UP0, UPT, UR9, URZ, UPT, UP0 ;  /* 0x000000ff0900728c */ /* 0x000fe4000bf05300 */
[----:B--2---:R-:W-:Y:S01]  /*0080*/  USHF.L.U32 UR4, UR4, 0x2, URZ ;  /* 0x0000000204047899 */ /* 0x004fe200080006ff */
[----:B-1----:R-:W-:Y:S02]  /*0090*/  SHF.R.U32.HI R152, RZ, 0x5, R0 ;  /* 0x00000005ff987819 */ /* 0x002fe40000011600 */
[----:B------:R-:W-:-:S03]  /*00a0*/  LOP3.LUT R120, R0, 0x1f, RZ, 0xc0, !PT ;  /* 0x0000001f00787812 */ /* 0x000fc600078ec0ff */
[----:B------:R-:W-:-:S04]  /*00b0*/  LOP3.LUT R152, R152, UR4, RZ, 0xfc, !PT ;  /* 0x0000000498987c12 */ /* 0x000fc8000f8efcff */
[----:B------:R-:W-:Y:S01]  /*00c0*/  MOV R150, R152 ;  /* 0x0000009800967202 */ /* 0x000fe20000000f00 */
[----:B0-----:R-:W-:Y:S06]  /*00d0*/  BRA.U !UP0, `(.L_x_70393) ;  /* 0x00000005080c7547 */ /* 0x001fec000b800000 */
[----:B------:R-:W0:Y:S08]  /*00e0*/  LDC.64 R2, c[0x0][0x3d0] ;  /* 0x0000f400ff027b82 */ /* 0x000e300000000a00 */
[----:B------:R-:W1:Y:S08]  /*00f0*/  LDC.64 R4, c[0x0][0x3e8] ;  /* 0x0000fa00ff047b82 */ /* 0x000e700000000a00 */
[----:B------:R-:W2:Y:S01]  /*0100*/  LDC.64 R118, c[0x0][0x438] ;  /* 0x00010e00ff767b82 */ /* 0x000ea20000000a00 */
[----:B0-----:R-:W-:-:S05]  /*0110*/  IMAD.WIDE.U32 R2, R120, 0x8, R2 ;  /* 0x0000000878027825 */ /* 0x001fca00078e0002 */
[----:B------:R0:W5:Y:S01]  /*0120*/  LDG.E.64 R116, desc[UR6][R2.64] ;  /* 0x0000000602747981 */ /* 0x000162000c1e1b00 */
[----:B-1----:R-:W-:-:S03]  /*0130*/  IMAD.WIDE.U32 R4, R120, 0x8, R4 ;  /* 0x0000000878047825 */ /* 0x002fc600078e0004 */
[----:B------:R0:W5:Y:S04]  /*0140*/  LDG.E.64 R114, desc[UR6][R2.64+0x100] ;  /* 0x0001000602727981 */ /* 0x000168000c1e1b00 */
[----:B------:R0:W5:Y:S01]  /*0150*/  LDG.E.64 R112, desc[UR6][R2.64+0x200] ;  /* 0x0002000602707981 */ /* 0x000162000c1e1b00 */
[----:B--2---:R-:W-:-:S03]  /*0160*/  IMAD.WIDE.U32 R118, R120, 0x8, R118 ;  /* 0x0000000878767825 */ /* 0x004fc600078e0076 */
        /* <DEDUP_REMOVED lines=58> */
.L_x_70393:
        /* <DEDUP_REMOVED lines=17> */
[----:B------:R-:W5:Y:S01]  /*0620*/  LDG.E.64 R116, desc[UR6][R2.64] ;  /* 0x0000000602747981 */ /* 0x000f62000c1e1b00 */
[----:B-1----:R-:W-:-:S03]  /*0630*/  IMAD.WIDE.U32 R12, R120, 0x8, R4 ;  /* 0x00000008780c7825 */ /* 0x002fc600078e0004 */
[----:B------:R-:W5:Y:S01]  /*0640*/  LDG.E.64 R114, desc[UR6][R2.64+0x100] ;  /* 0x0001000602727981 */ /* 0x000f62000c1e1b00 */
[----:B------:R-:W-:Y:S02]  /*0650*/  CS2R R4, SRZ ;  /* 0x0000000000047805 */ /* 0x000fe4000001ff00 */
[----:B------:R-:W-:Y:S02]  /*0660*/  CS2R R36, SRZ ;  /* 0x0000000000247805 */ /* 0x000fe4000001ff00 */
[----:B------:R-:W-:Y:S01]  /*0670*/  CS2R R38, SRZ ;  /* 0x0000000000267805 */ /* 0x000fe2000001ff00 */
[----:B------:R-:W5:Y:S01]  /*0680*/  LDG.E.64 R112, desc[UR6][R2.64+0x200] ;  /* 0x0002000602707981 */ /* 0x000f62000c1e1b00 */
[----:B------:R-:W-:-:S03]  /*0690*/  CS2R R40, SRZ ;  /* 0x0000000000287805 */ /* 0x000fc6000001ff00 */
        /* <DEDUP_REMOVED lines=16> */
[----:B------:R0:W5:Y:S04]  /*07a0*/  LDG.E.64 R128, desc[UR6][R2.64+0x1300] ;  /* 0x0013000602807981 */ /* 0x000168000c1e1b00 */
[----:B------:R-:W5:Y:S04]  /*07b0*/  LDG.E.64 R42, desc[UR6][R12.64] ;  /* 0x000000060c2a7981 */ /* 0x000f68000c1e1b00 */
[----:B------:R-:W5:Y:S01]  /*07c0*/  LDG.E.64 R146, desc[UR6][R12.64+0x100] ;  /* 0x000100060c927981 */ /* 0x000f62000c1e1b00 */
[----:B0-----:R-:W-:-:S03]  /*07d0*/  CS2R R2, SRZ ;  /* 0x0000000000027805 */ /* 0x001fc6000001ff00 */
        /* <DEDUP_REMOVED lines=19> */
.L_x_70394:
[----:B------:R-:W1:Y:S02]  /*0910*/  LDCU UR4, c[0x0][0x384] ;  /* 0x00007080ff0477ac */ /* 0x000e640008000800 */
[----:B-1----:R-:W-:-:S13]  /*0920*/  ISETP.GE.AND P0, PT, R150, UR4, PT ;  /* 0x0000000496007c0c */ /* 0x002fda000bf06270 */
[----:B------:R-:W-:Y:S05]  /*0930*/  @P0 EXIT ;  /* 0x000000000000094d */ /* 0x000fea0003800000 */
[----:B-----5:R-:W-:Y:S01]  /*0940*/  MOV R0, R116 ;  /* 0x0000007400007202 */ /* 0x020fe20000000f00 */
[----:B------:R-:W1:Y:S01]  /*0950*/  LDCU.64 UR4, c[0x0][0x3e0] ;  /* 0x00007c00ff0477ac */ /* 0x000e620008000a00 */
[----:B0-----:R-:W-:Y:S02]  /*0960*/  MOV R118, R117 ;  /* 0x0000007500767202 */ /* 0x001fe40000000f00 */
[----:B------:R-:W-:Y:S02]  /*0970*/  MOV R119, R42 ;  /* 0x0000002a00777202 */ /* 0x000fe40000000f00 */
[----:B------:R-:W-:Y:S02]  /*0980*/  PRMT R217, R118, 0x5410, R0 ;  /* 0x0000541076d97816 */ /* 0x000fe40000000000 */
[----:B------:R-:W-:Y:S02]  /*0990*/  MOV R0, R43 ;  /* 0x0000002b00007202 */ /* 0x000fe40000000f00 */
[----:B------:R-:W-:-:S02]  /*09a0*/  MOV R120, R114 ;  /* 0x0000007200787202 */ /* 0x000fc40000000f00 */
[----:B------:R-:W-:Y:S02]  /*09b0*/  PRMT R194, R0, 0x5410, R119 ;  /* 0x0000541000c27816 */ /* 0x000fe40000000077 */
[----:B------:R-:W-:Y:S02]  /*09c0*/  PRMT R216, R216, 0x5410, R120 ;  /* 0x00005410d8d87816 */ /* 0x000fe40000000078 */
[----:B------:R-:W-:Y:S02]  /*09d0*/  MOV R0, R115 ;  /* 0x0000007300007202 */ /* 0x000fe40000000f00 */
[----:B------:R-:W-:Y:S01]  /*09e0*/  MOV R118, R146 ;  /* 0x0000009200767202 */ /* 0x000fe20000000f00 */
[----:B-1----:R-:W-:Y:S01]  /*09f0*/  UISETP.NE.U32.AND UP0, UPT, UR4, URZ, UPT ;  /* 0x000000ff0400728c */ /* 0x002fe2000bf05070 */
[----:B------:R-:W-:Y:S02]  /*0a00*/  MOV R119, R147 ;  /* 0x0000009300777202 */ /* 0x000fe40000000f00 */
[----:B------:R-:W-:Y:S01]  /*0a10*/  MOV R120, R112 ;  /* 0x0000007000787202 */ /* 0x000fe20000000f00 */
[----:B------:R-:W-:Y:S01]  /*0a20*/  UISETP.NE.AND.EX UP0, UPT, UR5, URZ, UPT, UP0 ;  /* 0x000000ff0500728c */ /* 0x000fe2000bf05300 */
[----:B------:R-:W-:-:S02]  /*0a30*/  PRMT R216, R0, 0x7610, R216 ;  /* 0x0000761000d87816 */ /* 0x000fc400000000d8 */
[----:B------:R-:W-:Y:S02]  /*0a40*/  PRMT R170, R119, 0x5410, R118 ;  /* 0x0000541077aa7816 */ /* 0x000fe40000000076 */
[----:B------:R-:W-:Y:S02]  /*0a50*/  PRMT R215, R215, 0x5410, R120 ;  /* 0x00005410d7d77816 */ /* 0x000fe40000000078 */
[----:B------:R-:W-:Y:S02]  /*0a60*/  MOV R0, R113 ;  /* 0x0000007100007202 */ /* 0x000fe40000000f00 */
[----:B------:R-:W-:Y:S02]  /*0a70*/  MOV R118, R78 ;  /* 0x0000004e00767202 */ /* 0x000fe40000000f00 */
[----:B------:R-:W-:Y:S02]  /*0a80*/  MOV R119, R79 ;  /* 0x0000004f00777202 */ /* 0x000fe40000000f00 */
[----:B------:R-:W-:-:S02]  /*0a90*/  MOV R120, R110 ;  /* 0x0000006e00787202 */ /* 0x000fc40000000f00 */
[----:B------:R-:W-:Y:S02]  /*0aa0*/  PRMT R215, R0, 0x7610, R215 ;  /* 0x0000761000d77816 */ /* 0x000fe400000000d7 */
[----:B------:R-:W-:Y:S02]  /*0ab0*/  PRMT R168, R119, 0x5410, R118 ;  /* 0x0000541077a87816 */ /* 0x000fe40000000076 */
[----:B------:R-:W-:Y:S02]  /*0ac0*/  PRMT R214, R214, 0x5410, R120 ;  /* 0x00005410d6d67816 */ /* 0x000fe40000000078 */
[----:B------:R-:W-:Y:S02]  /*0ad0*/  MOV R0, R111 ;  /* 0x0000006f00007202 */ /* 0x000fe40000000f00 */
[----:B------:R-:W-:Y:S02]  /*0ae0*/  MOV R118, R76 ;  /* 0x0000004c00767202 */ /* 0x000fe40000000f00 */
[----:B------:R-:W-:-:S02]  /*0af0*/  MOV R119, R77 ;  /* 0x0000004d00777202 */ /* 0x000fc40000000f00 */
[----:B------:R-:W-:Y:S02]  /*0b00*/  MOV R120, R108 ;  /* 0x0000006c00787202 */ /* 0x000fe40000000f00 */
[----:B------:R-:W-:Y:S02]  /*0b10*/  PRMT R214, R0, 0x7610, R214 ;  /* 0x0000761000d67816 */ /* 0x000fe400000000d6 */
[----:B------:R-:W-:Y:S02]  /*0b20*/  PRMT R166, R119, 0x5410, R118 ;  /* 0x0000541077a67816 */ /* 0x000fe40000000076 */
[----:B------:R-:W-:Y:S02]  /*0b30*/  PRMT R213, R213, 0x5410, R120 ;  /* 0x00005410d5d57816 */ /* 0x000fe40000000078 */
[----:B------:R-:W-:Y:S02]  /*0b40*/  MOV R0, R109 ;  /* 0x0000006d00007202 */ /* 0x000fe40000000f00 */
[----:B------:R-:W-:-:S02]  /*0b50*/  MOV R118, R74 ;  /* 0x0000004a00767202 */ /* 0x000fc40000000f00 */
[----:B------:R-:W-:Y:S02]  /*0b60*/  MOV R119, R75 ;  /* 0x0000004b00777202 */ /* 0x000fe40000000f00 */
[----:B------:R-:W-:Y:S02]  /*0b70*/  MOV R120, R106 ;  /* 0x0000006a00787202 */ /* 0x000fe40000000f00 */
[----:B------:R-:W-:Y:S02]  /*0b80*/  PRMT R213, R0, 0x7610, R213 ;  /* 0x0000761000d57816 */ /* 0x000fe400000000d5 */
[----:B------:R-:W-:Y:S02]  /*0b90*/  PRMT R0, R118, 0x5410, R119 ;  /* 0x0000541076007816 */ /* 0x000fe40000000077 */
[----:B------:R-:W-:Y:S02]  /*0ba0*/  PRMT R212, R212, 0x5410, R120 ;  /* 0x00005410d4d47816 */ /* 0x000fe40000000078 */
[----:B------:R-:W-:-:S02]  /*0bb0*/  MOV R118, R107 ;  /* 0x0000006b00767202 */ /* 0x000fc40000000f00 */
[----:B------:R-:W-:Y:S02]  /*0bc0*/  MOV R119, R72 ;  /* 0x0000004800777202 */ /* 0x000fe40000000f00 */
[----:B------:R-:W-:Y:S02]  /*0bd0*/  MOV R120, R73 ;  /* 0x0000004900787202 */ /* 0x000fe40000000f00 */
[----:B------:R-:W-:Y:S02]  /*0be0*/  MOV R121, R104 ;  /* 0x0000006800797202 */ /* 0x000fe40000000f00 */
        /* <DEDUP_REMOVED lines=90> */
[----:B------:R-:W-:Y:S02]  /*1190*/  PRMT R198, R118, 0x7610, R198 ;  /* 0x0000761076c67816 */ /* 0x000fe400000000c6 */
[----:B------:R-:W-:Y:S02]  /*11a0*/  PRMT R145, R119, 0x5410, R120 ;  /* 0x0000541077917816 */ /* 0x000fe40000000078 */
[----:B------:R-:W-:-:S02]  /*11b0*/  MOV R118, R128 ;  /* 0x0000008000767202 */ /* 0x000fc40000000f00 */
[----:B------:R-:W-:Y:S02]  /*11c0*/  MOV R119, R129 ;  /* 0x0000008100777202 */ /* 0x000fe40000000f00 */
[----:B------:R-:W-:Y:S02]  /*11d0*/  MOV R120, R44 ;  /* 0x0000002c00787202 */ /* 0x000fe40000000f00 */
[----:B------:R-:W-:Y:S02]  /*11e0*/  MOV R121, R45 ;  /* 0x0000002d00797202 */ /* 0x000fe40000000f00 */
[----:B------:R-:W-:Y:S02]  /*11f0*/  PRMT R195, R119, 0x5410, R118 ;  /* 0x0000541077c37816 */ /* 0x000fe40000000076 */
[----:B------:R-:W-:Y:S01]  /*1200*/  PRMT R165, R120, 0x5410, R121 ;  /* 0x0000541078a57816 */ /* 0x000fe20000000079 */
[----:B------:R-:W-:Y:S06]  /*1210*/  BRA.U UP0, `(.L_x_70395) ;  /* 0x00000059009c7547 */ /* 0x000fec000b800000 */
[--C-:B------:R-:W-:Y:S01]  /*1220*/  SHF.R.U64 R186, R48, 0x10, R49.reuse ;  /* 0x0000001030ba7819 */ /* 0x100fe20000001231 */
[----:B------:R-:W0:Y:S01]  /*1230*/  LDCU.64 UR4, c[0x0][0x3a0] ;  /* 0x00007400ff0477ac */ /* 0x000e220008000a00 */
[----:B------:R-:W-:Y:S02]  /*1240*/  SHF.R.U32.HI R48, RZ, 0x10, R49 ;  /* 0x00000010ff307819 */ /* 0x000fe40000011631 */
[----:B------:R-:W-:Y:S01]  /*1250*/  SHF.R.U64 R187, R46, 0x10, R47 ;  /* 0x000000102ebb7819 */ /* 0x000fe2000000122f */
[----:B------:R-:W1:Y:S01]  /*1260*/  LDCU UR8, c[0x0][0x448] ;  /* 0x00008900ff0877ac */ /* 0x000e620008000800 */
[----:B------:R-:W-:Y:S02]  /*1270*/  SHF.R.U64 R49, R116, 0x10, R117 ;  /* 0x0000001074317819 */ /* 0x000fe40000001275 */
[----:B------:R-:W-:Y:S01]  /*1280*/  SHF.R.U32.HI R46, RZ, 0x10, R47 ;  /* 0x00000010ff2e7819 */ /* 0x000fe2000001162f */
[----:B------:R-:W2:Y:S01]  /*1290*/  LDCU.64 UR10, c[0x0][0x3a0] ;  /* 0x00007400ff0a77ac */ /* 0x000ea20008000a00 */
[----:B------:R-:W-:Y:S01]  /*12a0*/  SHF.R.U32.HI R116, RZ, 0x10, R117 ;  /* 0x00000010ff747819 */ /* 0x000fe20000011675 */
[----:B------:R-:W-:Y:S01]  /*12b0*/  STL.S16 [R1+0x12], R49 ;  /* 0x0000123101007387 */ /* 0x000fe20000100600 */
[----:B------:R-:W-:-:S02]  /*12c0*/  SHF.R.U64 R188, R44, 0x10, R45 ;  /* 0x000000102cbc7819 */ /* 0x000fc4000000122d */
[----:B------:R-:W-:Y:S01]  /*12d0*/  SHF.R.U64 R47, R114, 0x10, R115 ;  /* 0x00000010722f7819 */ /* 0x000fe20000001273 */
[----:B------:R-:W-:Y:S01]  /*12e0*/  STL.S16 [R1+0xe], R116 ;  /* 0x00000e7401007387 */ /* 0x000fe20000100600 */
[----:B------:R-:W-:Y:S02]  /*12f0*/  SHF.R.U32.HI R44, RZ, 0x10, R45 ;  /* 0x00000010ff2c7819 */ /* 0x000fe4000001162d */
[----:B------:R-:W-:Y:S01]  /*1300*/  SHF.R.U32.HI R114, RZ, 0x10, R115 ;  /* 0x00000010ff727819 */ /* 0x000fe20000011673 */
[----:B------:R-:W-:Y:S01]  /*1310*/  STL.S16 [R1+0xa], R47 ;  /* 0x00000a2f01007387 */ /* 0x000fe20000100600 */
[----:B------:R-:W-:Y:S01]  /*1320*/  SHF.R.U64 R45, R112, 0x10, R113 ;  /* 0x00000010702d7819 */ /* 0x000fe20000001271 */
[----:B0-----:R-:W-:Y:S01]  /*1330*/  UISETP.NE.U32.AND UP0, UPT, UR4, URZ, UPT ;  /* 0x000000ff0400728c */ /* 0x001fe2000bf05070 */
[----:B------:R-:W-:Y:S01]  /*1340*/  PRMT R188, R188, 0x5410, R44 ;  /* 0x00005410bcbc7816 */ /* 0x000fe2000000002c */
[----:B------:R-:W-:Y:S01]  /*1350*/  STL.S16 [R1+0x6], R114 ;  /* 0x0000067201007387 */ /* 0x000fe20000100600 */
[----:B------:R-:W-:Y:S01]  /*1360*/  SHF.R.U64 R44, R40, 0x10, R41 ;  /* 0x00000010282c7819 */ /* 0x000fe20000001229 */
[----:B------:R-:W-:Y:S01]  /*1370*/  UISETP.NE.AND.EX UP0, UPT, UR5, URZ, UPT, UP0 ;  /* 0x000000ff0500728c */ /* 0x000fe2000bf05300 */
[----:B------:R-:W-:Y:S01]  /*1380*/  PRMT R187, R187, 0x5410, R46 ;  /* 0x00005410bbbb7816 */ /* 0x000fe2000000002e */
[----:B------:R0:W-:Y:S01]  /*1390*/  STL.S16 [R1+0x2], R45 ;  /* 0x0000022d01007387 */ /* 0x0001e20000100600 */
[----:B------:R-:W-:Y:S01]  /*13a0*/  SHF.R.U64 R46, R38, 0x10, R39 ;  /* 0x00000010262e7819 */ /* 0x000fe20000001227 */
[----:B------:R-:W3:Y:S01]  /*13b0*/  LDCU UR4, c[0x0][0x388] ;  /* 0x00007100ff0477ac */ /* 0x000ee20008000800 */
[----:B------:R-:W-:Y:S01]  /*13c0*/  SHF.R.U32.HI R252, RZ, 0x10, R113 ;  /* 0x00000010fffc7819 */ /* 0x000fe20000011671 */
[----:B------:R4:W-:Y:S01]  /*13d0*/  STL.S16 [R1+0x10], R44 ;  /* 0x0000102c01007387 */ /* 0x0009e20000100600 */
[----:B------:R-:W-:Y:S01]  /*13e0*/  SHF.R.U32.HI R250, RZ, 0x10, R111 ;  /* 0x00000010fffa7819 */ /* 0x000fe2000001166f */
[----:B------:R-:W1:Y:S01]  /*13f0*/  LDCU.U8 UR5, c[0x0][0x410] ;  /* 0x00008200ff0577ac */ /* 0x000e620008000000 */
[----:B------:R-:W-:-:S02]  /*1400*/  PRMT R252, R252, 0x5410, R252 ;  /* 0x00005410fcfc7816 */ /* 0x000fc400000000fc */
[----:B------:R-:W-:Y:S02]  /*1410*/  SHF.R.U64 R249, R108, 0x10, R109 ;  /* 0x000000106cf97819 */ /* 0x000fe4000000126d */
[----:B0-----:R-:W-:Y:S02]  /*1420*/  SHF.R.U32.HI R45, RZ, 0x10, R41 ;  /* 0x00000010ff2d7819 */ /* 0x001fe40000011629 */
[----:B------:R-:W-:Y:S02]  /*1430*/  SHF.R.U32.HI R248, RZ, 0x10, R109 ;  /* 0x00000010fff87819 */ /* 0x000fe4000001166d */
[----:B----4-:R-:W-:Y:S01]  /*1440*/  SHF.R.U32.HI R44, RZ, 0x10, R39 ;  /* 0x00000010ff2c7819 */ /* 0x010fe20000011627 */
[----:B------:R0:W-:Y:S01]  /*1450*/  STL.S16 [R1+0xc], R45 ;  /* 0x00000c2d01007387 */ /* 0x0001e20000100600 */
[----:B------:R-:W-:Y:S02]  /*1460*/  PRMT R250, R250, 0x5410, R250 ;  /* 0x00005410fafa7816 */ /* 0x000fe400000000fa */
[----:B------:R-:W-:Y:S01]  /*1470*/  PRMT R249, R249, 0x5410, R249 ;  /* 0x00005410f9f97816 */ /* 0x000fe200000000f9 */
[----:B------:R4:W-:Y:S01]  /*1480*/  STL.S16 [R1+0x8], R46 ;  /* 0x0000082e01007387 */ /* 0x0009e20000100600 */
[----:B------:R-:W-:-:S02]  /*1490*/  PRMT R248, R248, 0x5410, R248 ;  /* 0x00005410f8f87816 */ /* 0x000fc400000000f8 */
[----:B------:R-:W-:Y:S01]  /*14a0*/  SHF.R.U32.HI R246, RZ, 0x10, R107 ;  /* 0x00000010fff67819 */ /* 0x000fe2000001166b */
[----:B------:R5:W-:Y:S01]  /*14b0*/  STL.S16 [R1+0x4], R44 ;  /* 0x0000042c01007387 */ /* 0x000be20000100600 */
[----:B------:R-:W-:Y:S02]  /*14c0*/  SHF.R.U64 R245, R104, 0x10, R105 ;  /* 0x0000001068f57819 */ /* 0x000fe40000001269 */
[----:B0-----:R-:W-:Y:S02]  /*14d0*/  SHF.R.U64 R45, R36, 0x10, R37 ;  /* 0x00000010242d7819 */ /* 0x001fe40000001225 */
[----:B------:R-:W-:Y:S02]  /*14e0*/  SHF.R.U32.HI R244, RZ, 0x10, R105 ;  /* 0x00000010fff47819 */ /* 0x000fe40000011669 */
[----:B----4-:R-:W-:Y:S01]  /*14f0*/  SHF.R.U32.HI R46, RZ, 0x10, R37 ;  /* 0x00000010ff2e7819 */ /* 0x010fe20000011625 */
[----:B------:R0:W-:Y:S01]  /*1500*/  STL.S16 [R1], R45 ;  /* 0x0000002d01007387 */ /* 0x0001e20000100600 */
[----:B------:R-:W-:-:S02]  /*1510*/  PRMT R246, R246, 0x5410, R246 ;  /* 0x00005410f6f67816 */ /* 0x000fc400000000f6 */
[----:B------:R-:W-:Y:S02]  /*1520*/  PRMT R252, R46, 0x7610, R252 ;  /* 0x000076102efc7816 */ /* 0x000fe400000000fc */
[----:B-----5:R-:W-:Y:S02]  /*1530*/  SHF.R.U32.HI R44, RZ, 0x10, R35 ;  /* 0x00000010ff2c7819 */ /* 0x020fe40000011623 */
[--C-:B------:R-:W-:Y:S02]  /*1540*/  SHF.R.U32.HI R46, RZ, 0x10, R33.reuse ;  /* 0x00000010ff2e7819 */ /* 0x100fe40000011621 */
[----:B------:R-:W-:Y:S02]  /*1550*/  PRMT R250, R44, 0x7610, R250 ;  /* 0x000076102cfa7816 */ /* 0x000fe400000000fa */
[----:B0-----:R-:W-:Y:S02]  /*1560*/  SHF.R.U64 R45, R32, 0x10, R33 ;  /* 0x00000010202d7819 */ /* 0x001fe40000001221 */
[----:B------:R-:W-:-:S02]  /*1570*/  PRMT R248, R46, 0x7610, R248 ;  /* 0x000076102ef87816 */ /* 0x000fc400000000f8 */
[----:B------:R-:W-:Y:S02]  /*1580*/  PRMT R249, R45, 0x7610, R249 ;  /* 0x000076102df97816 */ /* 0x000fe400000000f9 */
[----:B------:R-:W-:Y:S02]  /*1590*/  PRMT R245, R245, 0x5410, R245 ;  /* 0x00005410f5f57816 */ /* 0x000fe400000000f5 */
[----:B------:R-:W-:Y:S02]  /*15a0*/  PRMT R244, R244, 0x5410, R244 ;  /* 0x00005410f4f47816 */ /* 0x000fe400000000f4 */
[----:B------:R-:W-:Y:S02]  /*15b0*/  SHF.R.U32.HI R44, RZ, 0x10, R31 ;  /* 0x00000010ff2c7819 */ /* 0x000fe4000001161f */
[--C-:B------:R-:W-:Y:S02]  /*15c0*/  SHF.R.U64 R45, R28, 0x10, R29.reuse ;  /* 0x000000101c2d7819 */ /* 0x100fe4000000121d */
[----:B------:R-:W-:-:S02]  /*15d0*/  SHF.R.U32.HI R46, RZ, 0x10, R29 ;  /* 0x00000010ff2e7819 */ /* 0x000fc4000001161d */
[----:B------:R-:W-:Y:S02]  /*15e0*/  SHF.R.U64 R251, R110, 0x10, R111 ;  /* 0x000000106efb7819 */ /* 0x000fe4000000126f */
        /* <DEDUP_REMOVED lines=14> */
[----:B------:R-:W-:Y:S02]  /*16d0*/  SHF.R.U64 R247, R106, 0x10, R107 ;  /* 0x000000106af77819 */ /* 0x000fe4000000126b */
[----:B------:R-:W-:Y:S02]  /*16e0*/  SHF.R.U32.HI R238, RZ, 0x10, R99 ;  /* 0x00000010ffee7819 */ /* 0x000fe40000011663 */
[----:B------:R-:W-:-:S02]  /*16f0*/  SHF.R.U64 R237, R96, 0x10, R97 ;  /* 0x0000001060ed7819 */ /* 0x000fc40000001261 */
[----:B------:R-:W-:Y:S02]  /*1700*/  SHF.R.U32.HI R236, RZ, 0x10, R97 ;  /* 0x00000010ffec7819 */ /* 0x000fe40000011661 */
        /* <DEDUP_REMOVED lines=8> */
[----:B------:R-:W-:Y:S02]  /*1790*/  SHF.R.U64 R47, R30, 0x10, R31 ;  /* 0x000000101e2f7819 */ /* 0x000fe4000000121f */
[----:B------:R-:W-:Y:S02]  /*17a0*/  SHF.R.U32.HI R44, RZ, 0x10, R23 ;  /* 0x00000010ff2c7819 */ /* 0x000fe40000011617 */
[----:B------:R-:W-:-:S02]  /*17b0*/  SHF.R.U64 R45, R20, 0x10, R21 ;  /* 0x00000010142d7819 */ /* 0x000fc40000001215 */
[----:B------:R-:W-:Y:S02]  /*17c0*/  SHF.R.U32.HI R46, RZ, 0x10, R21 ;  /* 0x00000010ff2e7819 */ /* 0x000fe40000011615 */
[----:B------:R-:W-:Y:S02]  /*17d0*/  SHF.R.U64 R243, R102, 0x10, R103 ;  /* 0x0000001066f37819 */ /* 0x000fe40000001267 */
[----:B------:R-:W-:Y:S02]  /*17e0*/  SHF.R.U32.HI R234, RZ, 0x10, R95 ;  /* 0x00000010ffea7819 */ /* 0x000fe4000001165f */
[--C-:B------:R-:W-:Y:S02]  /*17f0*/  SHF.R.U64 R233, R92, 0x10, R93.reuse ;  /* 0x000000105ce97819 */ /* 0x100fe4000000125d */
[----:B------:R-:W-:Y:S02]  /*1800*/  SHF.R.U32.HI R232, RZ, 0x10, R93 ;  /* 0x00000010ffe87819 */ /* 0x000fe4000001165d */
        /* <DEDUP_REMOVED lines=29> */
[--C-:B------:R-:W-:Y:S02]  /*19e0*/  SHF.R.U64 R227, R86, 0x10, R87.reuse ;  /* 0x0000001056e37819 */ /* 0x100fe40000001257 */
        /* <DEDUP_REMOVED lines=11> */
[--C-:B------:R-:W-:Y:S02]  /*1aa0*/  SHF.R.U64 R44, R10, 0x10, R11.reuse ;  /* 0x000000100a2c7819 */ /* 0x100fe4000000120b */
[----:B------:R-:W-:-:S02]  /*1ab0*/  SHF.R.U32.HI R45, RZ, 0x10, R11 ;  /* 0x00000010ff2d7819 */ /* 0x000fc4000001160b */
[----:B------:R-:W-:Y:S02]  /*1ac0*/  SHF.R.U64 R46, R8, 0x10, R9 ;  /* 0x00000010082e7819 */ /* 0x000fe40000001209 */
        /* <DEDUP_REMOVED lines=20> */
[----:B------:R-:W-:Y:S02]  /*1c10*/  SHF.R.U64 R171, R68, 0x10, R69 ;  /* 0x0000001044ab7819 */ /* 0x000fe40000001245 */
[----:B------:R-:W-:Y:S02]  /*1c20*/  SHF.R.U64 R177, R66, 0x10, R67 ;  /* 0x0000001042b17819 */ /* 0x000fe40000001243 */
[----:B------:R-:W-:-:S02]  /*1c30*/  SHF.R.U64 R178, R64, 0x10, R65 ;  /* 0x0000001040b27819 */ /* 0x000fc40000001241 */
[----:B------:R-:W-:Y:S02]  /*1c40*/  SHF.R.U64 R179, R62, 0x10, R63 ;  /* 0x000000103eb37819 */ /* 0x000fe4000000123f */
[----:B------:R-:W-:Y:S02]  /*1c50*/  SHF.R.U64 R180, R60, 0x10, R61 ;  /* 0x000000103cb47819 */ /* 0x000fe4000000123d */
[----:B------:R-:W-:Y:S02]  /*1c60*/  SHF.R.U64 R181, R58, 0x10, R59 ;  /* 0x000000103ab57819 */ /* 0x000fe4000000123b */
[----:B------:R-:W-:Y:S02]  /*1c70*/  SHF.R.U64 R182, R56, 0x10, R57 ;  /* 0x0000001038b67819 */ /* 0x000fe40000001239 */
[----:B------:R-:W-:Y:S02]  /*1c80*/  SHF.R.U64 R183, R54, 0x10, R55 ;  /* 0x0000001036b77819 */ /* 0x000fe40000001237 */
[----:B------:R-:W-:-:S02]  /*1c90*/  SHF.R.U64 R184, R52, 0x10, R53 ;  /* 0x0000001034b87819 */ /* 0x000fc40000001235 */
[----:B------:R-:W-:Y:S02]  /*1ca0*/  SHF.R.U64 R185, R50, 0x10, R51 ;  /* 0x0000001032b97819 */ /* 0x000fe40000001233 */
        /* <DEDUP_REMOVED lines=8> */
[--C-:B------:R-:W-:Y:S02]  /*1d30*/  SHF.R.U64 R74, R74, 0x10, R75.reuse ;  /* 0x000000104a4a7819 */ /* 0x100fe4000000124b */
[----:B------:R-:W-:Y:S02]  /*1d40*/  SHF.R.U32.HI R191, RZ, 0x10, R75 ;  /* 0x00000010ffbf7819 */ /* 0x000fe4000001164b */
[----:B------:R-:W-:-:S02]  /*1d50*/  SHF.R.U64 R72, R72, 0x10, R73 ;  /* 0x0000001048487819 */ /* 0x000fc40000001249 */
[----:B------:R-:W-:Y:S02]  /*1d60*/  SHF.R.U32.HI R190, RZ, 0x10, R73 ;  /* 0x00000010ffbe7819 */ /* 0x000fe40000011649 */
[--C-:B------:R-:W-:Y:S02]  /*1d70*/  SHF.R.U64 R70, R70, 0x10, R71.reuse ;  /* 0x0000001046467819 */ /* 0x100fe40000001247 */
[----:B------:R-:W-:Y:S02]  /*1d80*/  SHF.R.U32.HI R189, RZ, 0x10, R71 ;  /* 0x00000010ffbd7819 */ /* 0x000fe40000011647 */
[----:B------:R-:W-:Y:S02]  /*1d90*/  SHF.R.U32.HI R68, RZ, 0x10, R69 ;  /* 0x00000010ff447819 */ /* 0x000fe40000011645 */
[----:B------:R-:W-:Y:S02]  /*1da0*/  SHF.R.U32.HI R66, RZ, 0x10, R67 ;  /* 0x00000010ff427819 */ /* 0x000fe40000011643 */
[----:B------:R-:W-:-:S02]  /*1db0*/  SHF.R.U32.HI R64, RZ, 0x10, R65 ;  /* 0x00000010ff407819 */ /* 0x000fc40000011641 */
[----:B------:R-:W-:Y:S02]  /*1dc0*/  SHF.R.U32.HI R62, RZ, 0x10, R63 ;  /* 0x00000010ff3e7819 */ /* 0x000fe4000001163f */
[----:B------:R-:W-:Y:S02]  /*1dd0*/  SHF.R.U32.HI R60, RZ, 0x10, R61 ;  /* 0x00000010ff3c7819 */ /* 0x000fe4000001163d */
[----:B------:R-:W-:Y:S02]  /*1de0*/  SHF.R.U32.HI R58, RZ, 0x10, R59 ;  /* 0x00000010ff3a7819 */ /* 0x000fe4000001163b */
[----:B------:R-:W-:Y:S02]  /*1df0*/  SHF.R.U32.HI R56, RZ, 0x10, R57 ;  /* 0x00000010ff387819 */ /* 0x000fe40000011639 */
[----:B------:R-:W-:Y:S02]  /*1e00*/  SHF.R.U32.HI R54, RZ, 0x10, R55 ;  /* 0x00000010ff367819 */ /* 0x000fe40000011637 */
[----:B------:R-:W-:-:S02]  /*1e10*/  SHF.R.U32.HI R52, RZ, 0x10, R53 ;  /* 0x00000010ff347819 */ /* 0x000fc40000011635 */
        /* <DEDUP_REMOVED lines=25> */
[----:B------:R-:W-:Y:S02]  /*1fb0*/  PLOP3.LUT P1, PT, PT, PT, UP0, 0x80, 0x8 ;  /* 0x000000000008781c */ /* 0x000fe40003f2f008 */
[----:B------:R-:W-:Y:S02]  /*1fc0*/  PRMT R221, R44, 0x7610, R221 ;  /* 0x000076102cdd7816 */ /* 0x000fe400000000dd */
[----:B------:R-:W-:Y:S02]  /*1fd0*/  PRMT R220, R45, 0x7610, R220 ;  /* 0x000076102ddc7816 */ /* 0x000fe400000000dc */
[----:B------:R-:W-:Y:S02]  /*1fe0*/  PRMT R219, R46, 0x7610, R219 ;  /* 0x000076102edb7816 */ /* 0x000fe400000000db */
[----:B-123--:R-:W-:-:S07]  /*1ff0*/  PRMT R218, R47, 0x7610, R218 ;  /* 0x000076102fda7816 */ /* 0x00efce00000000da */
.L_x_70397:
[----:B-1----:R-:W0:Y:S01]  /*2000*/  S2R R52, SR_TID.X ;  /* 0x0000000000347919 */ /* 0x002e220000002100 */
[----:B------:R-:W1:Y:S01]  /*2010*/  @P1 LDC.64 R48, c[0x0][0x3a0] ;  /* 0x0000e800ff301b82 */ /* 0x000e620000000a00 */
[----:B------:R-:W-:-:S05]  /*2020*/  IMAD R50, R152, UR4, RZ ;  /* 0x0000000498327c24 */ /* 0x000fca000f8e02ff */
[----:B------:R-:W-:Y:S02]  /*2030*/  SHF.R.S32.HI R51, RZ, 0x1f, R50 ;  /* 0x0000001fff337819 */ /* 0x000fe40000011432 */
[----:B------:R-:W2:Y:S02]  /*2040*/  LDC.64 R128, c[0x0][0x390] ;  /* 0x0000e400ff807b82 */ /* 0x000ea40000000a00 */
[----:B------:R-:W-:Y:S02]  /*2050*/  LEA.HI R51, R51, R50, RZ, 0x2 ;  /* 0x0000003233337211 */ /* 0x000fe400078f10ff */
[--C-:B------:R-:W-:Y:S02]  /*2060*/  SHF.R.U64 R53, R42, 0x10, R43.reuse ;  /* 0x000000102a357819 */ /* 0x100fe4000000122b */
[----:B------:R-:W-:Y:S01]  /*2070*/  SHF.R.U32.HI R55, RZ, 0x10, R43 ;  /* 0x00000010ff377819 */ /* 0x000fe2000001162b */
[----:B------:R-:W-:Y:S01]  /*2080*/  UISETP.NE.U32.AND UP0, UPT, UR10, URZ, UPT ;  /* 0x000000ff0a00728c */ /* 0x000fe2000bf05070 */
[----:B------:R-:W-:Y:S01]  /*2090*/  HADD2.F32 R54, -RZ, R194.H0_H0 ;  /* 0x200000c2ff367230 */ /* 0x000fe20000004100 */
[----:B------:R-:W3:Y:S01]  /*20a0*/  LDC.64 R148, c[0x0][0x3a8] ;  /* 0x0000ea00ff947b82 */ /* 0x000ee20000000a00 */
[----:B0-----:R-:W-:-:S04]  /*20b0*/  LOP3.LUT R52, R52, 0x1f, RZ, 0xc0, !PT ;  /* 0x0000001f34347812 */ /* 0x001fc800078ec0ff */
[----:B------:R-:W-:-:S05]  /*20c0*/  LEA.HI.SX32 R163, R51, R52, 0x1e ;  /* 0x0000003433a37211 */ /* 0x000fca00078ff2ff */
[----:B-1----:R-:W-:-:S04]  /*20d0*/  @P1 IMAD.WIDE.U32 R48, R163, 0x10, R48 ;  /* 0x00000010a3301825 */ /* 0x002fc800078e0030 */
[C---:B--2---:R-:W-:Y:S01]  /*20e0*/  IMAD.WIDE.U32 R50, R163.reuse, 0x10, R128 ;  /* 0x00000010a3327825 */ /* 0x044fe200078e0080 */
[----:B------:R-:W2:Y:S05]  /*20f0*/  @P1 LDG.E.128 R44, desc[UR6][R48.64] ;  /* 0x00000006302c1981 */ /* 0x000eaa000c1e1d00 */
[----:B------:R-:W2:Y:S01]  /*2100*/  LDG.E.128 R48, desc[UR6][R50.64] ;  /* 0x0000000632307981 */ /* 0x000ea2000c1e1d00 */
[----:B------:R-:W-:Y:S01]  /*2110*/  HADD2.F32 R52, -RZ, R194.H1_H1 ;  /* 0x300000c2ff347230 */ /* 0x000fe20000004100 */
[----:B------:R-:W-:Y:S01]  /*2120*/  UISETP.NE.AND.EX UP0, UPT, UR11, URZ, UPT, UP0 ;  /* 0x000000ff0b00728c */ /* 0x000fe2000bf05300 */
[----:B------:R-:W-:Y:S01]  /*2130*/  HADD2.F32 R53, -RZ, R53.H0_H0 ;  /* 0x20000035ff357230 */ /* 0x000fe20000004100 */
[----:B------:R-:W-:Y:S01]  /*2140*/  IADD3 R162, PT, PT, R163, 0x20, RZ ;  /* 0x00000020a3a27810 */ /* 0x000fe20007ffe0ff */
[----:B------:R-:W-:-:S02]  /*2150*/  HADD2.F32 R55, -RZ, R55.H0_H0 ;  /* 0x20000037ff377230 */ /* 0x000fc40000004100 */
[----:B--2---:R-:W-:Y:S01]  /*2160*/  @P1 FFMA.FTZ R120, R48, R52, R44 ;  /* 0x0000003430781223 */ /* 0x004fe2000001002c */
[----:B------:R-:W-:Y:S01]  /*2170*/  @P1 FFMA.FTZ R121, R49, R53, R45 ;  /* 0x0000003531791223 */ /* 0x000fe2000001002d */
[----:B------:R-:W-:Y:S01]  /*2180*/  @P1 FFMA.FTZ R122, R50, R54, R46 ;  /* 0x00000036327a1223 */ /* 0x000fe2000001002e */
[----:B------:R-:W-:Y:S01]  /*2190*/  @P1 FFMA.FTZ R123, R51, R55, R47 ;  /* 0x00000037337b1223 */ /* 0x000fe2000001002f */
[----:B------:R-:W-:Y:S01]  /*21a0*/  @!P1 FMUL.FTZ R120, R48, R52 ;  /* 0x0000003430789220 */ /* 0x000fe20000410000 */
[----:B------:R-:W-:Y:S01]  /*21b0*/  @!P1 FMUL.FTZ R121, R49, R53 ;  /* 0x0000003531799220 */ /* 0x000fe20000410000 */
[----:B------:R-:W-:Y:S01]  /*21c0*/  @!P1 FMUL.FTZ R122, R50, R54 ;  /* 0x00000036327a9220 */ /* 0x000fe20000410000 */
[----:B------:R-:W-:Y:S01]  /*21d0*/  @!P1 FMUL.FTZ R123, R51, R55 ;  /* 0x00000037337b9220 */ /* 0x000fe20000410000 */
[----:B------:R-:W-:Y:S01]  /*21e0*/  PLOP3.LUT P1, PT, PT, PT, UP0, 0x80, 0x8 ;  /* 0x000000000008781c */ /* 0x000fe20003f2f008 */
[----:B---3--:R-:W-:-:S04]  /*21f0*/  IMAD.WIDE.U32 R50, R163, 0x10, R148 ;  /* 0x00000010a3327825 */ /* 0x008fc800078e0094 */
[----:B------:R-:W-:Y:S01]  /*2200*/  IMAD.WIDE.U32 R52, R162, 0x10, R128 ;  /* 0x00000010a2347825 */ /* 0x000fe200078e0080 */
[----:B------:R0:W-:Y:S05]  /*2210*/  STG.E.128 desc[UR6][R50.64], R120 ;  /* 0x0000007832007986 */ /* 0x0001ea000c101d06 */
[----:B------:R-:W2:Y:S02]  /*2220*/  LDG.E.128 R52, desc[UR6][R52.64] ;  /* 0x0000000634347981 */ /* 0x000ea4000c1e1d00 */
[----:B------:R-:W1:Y:S08]  /*2230*/  @P1 LDC.64 R48, c[0x0][0x3a0] ;  /* 0x0000e800ff301b82 */ /* 0x000e700000000a00 */
[----:B------:R-:W3:Y:S01]  /*2240*/  @P1 LDC.64 R56, c[0x0][0x3a0] ;  /* 0x0000e800ff381b82 */ /* 0x000ee20000000a00 */
[----:B------:R-:W-:-:S02]  /*2250*/  SHF.R.U32.HI R58, RZ, 0x10, R147 ;  /* 0x00000010ff3a7819 */ /* 0x000fc40000011693 */
[----:B------:R-:W-:-:S05]  /*2260*/  IADD3 R161, PT, PT, R163, 0x40, RZ ;  /* 0x00000040a3a17810 */ /* 0x000fca0007ffe0ff */
[----:B------:R-:W4:Y:S01]  /*2270*/  @P1 LDC.64 R60, c[0x0][0x3a0] ;  /* 0x0000e800ff3c1b82 */ /* 0x000f220000000a00 */
[----:B-1----:R-:W-:Y:S01]  /*2280*/  @P1 IMAD.WIDE.U32 R48, R162, 0x10, R48 ;  /* 0x00000010a2301825 */ /* 0x002fe200078e0030 */
[----:B------:R-:W-:-:S06]  /*2290*/  IADD3 R159, PT, PT, R163, 0x60, RZ ;  /* 0x00000060a39f7810 */ /* 0x000fcc0007ffe0ff */
[----:B------:R-:W1:Y:S01]  /*22a0*/  @P1 LDC.64 R64, c[0x0][0x3a0] ;  /* 0x0000e800ff401b82 */ /* 0x000e620000000a00 */
[----:B------:R5:W2:Y:S01]  /*22b0*/  @P1 LDG.E.128 R44, desc[UR6][R48.64] ;  /* 0x00000006302c1981 */ /* 0x000aa2000c1e1d00 */
[----:B0-----:R-:W-:Y:S01]  /*22c0*/  SHF.R.U64 R51, R146, 0x10, R147 ;  /* 0x0000001092337819 */ /* 0x001fe20000001293 */
[----:B------:R-:W-:Y:S01]  /*22d0*/  @P1 HADD2.F32 R50, -RZ, R170.H0_H0 ;  /* 0x200000aaff321230 */ /* 0x000fe20000004100 */
[----:B------:R-:W-:-:S04]  /*22e0*/  IADD3 R151, PT, PT, R163, 0x80, RZ ;  /* 0x00000080a3977810 */ /* 0x000fc80007ffe0ff */
[----:B------:R-:W0:Y:S01]  /*22f0*/  @P1 LDC.64 R68, c[0x0][0x3a0] ;  /* 0x0000e800ff441b82 */ /* 0x000e220000000a00 */
[--C-:B-----5:R-:W-:Y:S02]  /*2300*/  @P1 HADD2.F32 R48, -RZ, R170.reuse.H1_H1 ;  /* 0x300000aaff301230 */ /* 0x120fe40000004100 */
[--C-:B------:R-:W-:Y:S01]  /*2310*/  @!P1 HADD2.F32 R49, -RZ, R170.reuse.H1_H1 ;  /* 0x300000aaff319230 */ /* 0x100fe20000004100 */
[----:B------:R-:W-:Y:S01]  /*2320*/  IADD3 R150, PT, PT, R163, 0xa0, RZ ;  /* 0x000000a0a3967810 */ /* 0x000fe20007ffe0ff */
[----:B------:R-:W-:-:S03]  /*2330*/  @!P1 HADD2.F32 R59, -RZ, R170.H0_H0 ;  /* 0x200000aaff3b9230 */ /* 0x000fc60000004100 */
[----:B------:R-:W5:Y:S01]  /*2340*/  @P1 LDC.64 R72, c[0x0][0x3a0] ;  /* 0x0000e800ff481b82 */ /* 0x000f620000000a00 */
[----:B---3--:R-:W-:Y:S01]  /*2350*/  @P1 IMAD.WIDE.U32 R56, R161, 0x10, R56 ;  /* 0x00000010a1381825 */ /* 0x008fe200078e0038 */
[----:B------:R-:W-:-:S06]  /*2360*/  IADD3 R153, PT, PT, R163, 0xc0, RZ ;  /* 0x000000c0a3997810 */ /* 0x000fcc0007ffe0ff */
[----:B------:R-:W3:Y:S01]  /*2370*/  @P1 LDC.64 R76, c[0x0][0x3a0] ;  /* 0x0000e800ff4c1b82 */ /* 0x000ee20000000a00 */
[----:B------:R-:W-:-:S07]  /*2380*/  IADD3 R154, PT, PT, R163, 0xe0, RZ ;  /* 0x000000e0a39a7810 */ /* 0x000fce0007ffe0ff */
        /* <DEDUP_REMOVED lines=19> */
[C---:B--2---:R-:W-:Y:S01]  /*24c0*/  @P1 FFMA.FTZ R48, R52.reuse, R48, R44 ;  /* 0x0000003034301223 */ /* 0x044fe2000001002c */
[----:B------:R-:W-:Y:S01]  /*24d0*/  @!P1 FMUL.FTZ R48, R52, R49 ;  /* 0x0000003134309220 */ /* 0x000fe20000410000 */
[--C-:B------:R-:W-:Y:S02]  /*24e0*/  @P1 HADD2.F32 R49, -RZ, R51.reuse.H0_H0 ;  /* 0x20000033ff311230 */ /* 0x100fe40000004100 */
[----:B------:R-:W-:Y:S02]  /*24f0*/  @!P1 HADD2.F32 R52, -RZ, R51.H0_H0 ;  /* 0x20000033ff349230 */ /* 0x000fe40000004100 */
[--C-:B------:R-:W-:Y:S02]  /*2500*/  @P1 HADD2.F32 R51, -RZ, R58.reuse.H0_H0 ;  /* 0x2000003aff331230 */ /* 0x100fe40000004100 */
[----:B------:R-:W-:Y:S02]  /*2510*/  @!P1 HADD2.F32 R58, -RZ, R58.H0_H0 ;  /* 0x2000003aff3a9230 */ /* 0x000fe40000004100 */
[----:B------:R-:W-:Y:S01]  /*2520*/  @P1 FFMA.FTZ R49, R53, R49, R45 ;  /* 0x0000003135311223 */ /* 0x000fe2000001002d */
[C---:B------:R-:W-:Y:S01]  /*2530*/  @P1 FFMA.FTZ R50, R54.reuse, R50, R46 ;  /* 0x0000003236321223 */ /* 0x040fe2000001002e */
[----:B------:R-:W-:Y:S01]  /*2540*/  @P1 FFMA.FTZ R51, R55, R51, R47 ;  /* 0x0000003337331223 */ /* 0x000fe2000001002f */
[----:B------:R-:W-:Y:S01]  /*2550*/  @!P1 FMUL.FTZ R49, R53, R52 ;  /* 0x0000003435319220 */ /* 0x000fe20000410000 */
[----:B------:R-:W-:Y:S01]  /*2560*/  @!P1 FMUL.FTZ R50, R54, R59 ;  /* 0x0000003b36329220 */ /* 0x000fe20000410000 */
[----:B------:R-:W-:Y:S01]  /*2570*/  @!P1 FMUL.FTZ R51, R55, R58 ;  /* 0x0000003a37339220 */ /* 0x000fe20000410000 */
[----:B------:R-:W-:-:S04]  /*2580*/  IMAD.WIDE.U32 R52, R162, 0x10, R148 ;  /* 0x00000010a2347825 */ /* 0x000fc800078e0094 */
[----:B------:R-:W-:Y:S01]  /*2590*/  IMAD.WIDE.U32 R58, R161, 0x10, R128 ;  /* 0x00000010a13a7825 */ /* 0x000fe200078e0080 */
[----:B------:R2:W-:Y:S04]  /*25a0*/  STG.E.128 desc[UR6][R52.64], R48 ;  /* 0x0000003034007986 */ /* 0x0005e8000c101d06 */
[----:B------:R-:W5:Y:S04]  /*25b0*/  @P1 LDG.E.128 R44, desc[UR6][R56.64] ;  /* 0x00000006382c1981 */ /* 0x000f68000c1e1d00 */
[----:B------:R-:W5:Y:S01]  /*25c0*/  LDG.E.128 R56, desc[UR6][R58.64] ;  /* 0x000000063a387981 */ /* 0x000f62000c1e1d00 */
[----:B------:R-:W-:-:S02]  /*25d0*/  @!P1 HADD2.F32 R54, -RZ, R168.H1_H1 ;  /* 0x300000a8ff369230 */ /* 0x000fc40000004100 */
[--C-:B--2---:R-:W-:Y:S02]  /*25e0*/  @P1 HADD2.F32 R52, -RZ, R168.reuse.H1_H1 ;  /* 0x300000a8ff341230 */ /* 0x104fe40000004100 */
[--C-:B------:R-:W-:Y:S02]  /*25f0*/  @P1 HADD2.F32 R53, -RZ, R193.reuse.H1_H1 ;  /* 0x300000c1ff351230 */ /* 0x100fe40000004100 */
[--C-:B------:R-:W-:Y:S02]  /*2600*/  @P1 HADD2.F32 R55, -RZ, R193.reuse.H0_H0 ;  /* 0x200000c1ff371230 */ /* 0x100fe40000004100 */
[----:B------:R-:W-:Y:S02]  /*2610*/  @!P1 HADD2.F32 R62, -RZ, R168.H0_H0 ;  /* 0x200000a8ff3e9230 */ /* 0x000fe40000004100 */
[----:B------:R-:W-:Y:S02]  /*2620*/  @!P1 HADD2.F32 R63, -RZ, R193.H0_H0 ;  /* 0x200000c1ff3f9230 */ /* 0x000fe40000004100 */
[----:B----4-:R-:W-:-:S04]  /*2630*/  @P1 IMAD.WIDE.U32 R60, R159, 0x10, R60 ;  /* 0x000000109f3c1825 */ /* 0x010fc800078e003c */
[C---:B-----5:R-:W-:Y:S01]  /*2640*/  @P1 FFMA.FTZ R52, R56.reuse, R52, R44 ;  /* 0x0000003438341223 */ /* 0x060fe2000001002c */
[----:B------:R-:W-:Y:S01]  /*2650*/  @!P1 FMUL.FTZ R52, R56, R54 ;  /* 0x0000003638349220 */ /* 0x000fe20000410000 */
[----:B------:R-:W-:Y:S02]  /*2660*/  @!P1 HADD2.F32 R56, -RZ, R193.H1_H1 ;  /* 0x300000c1ff389230 */ /* 0x000fe40000004100 */
[----:B------:R-:W-:Y:S02]  /*2670*/  @P1 HADD2.F32 R54, -RZ, R168.H0_H0 ;  /* 0x200000a8ff361230 */ /* 0x000fe40000004100 */
[----:B------:R-:W-:Y:S01]  /*2680*/  @P1 FFMA.FTZ R53, R57, R53, R45 ;  /* 0x0000003539351223 */ /* 0x000fe2000001002d */
[----:B------:R-:W-:Y:S01]  /*2690*/  @P1 FFMA.FTZ R55, R59, R55, R47 ;  /* 0x000000373b371223 */ /* 0x000fe2000001002f */
[----:B------:R-:W-:Y:S01]  /*26a0*/  @!P1 FMUL.FTZ R53, R57, R56 ;  /* 0x0000003839359220 */ /* 0x000fe20000410000 */
[----:B------:R-:W-:Y:S01]  /*26b0*/  @!P1 FMUL.FTZ R55, R59, R63 ;  /* 0x0000003f3b379220 */ /* 0x000fe20000410000 */
[C---:B------:R-:W-:Y:S01]  /*26c0*/  @P1 FFMA.FTZ R54, R58.reuse, R54, R46 ;  /* 0x000000363a361223 */ /* 0x040fe2000001002e */
[----:B------:R-:W-:Y:S01]  /*26d0*/  @!P1 FMUL.FTZ R54, R58, R62 ;  /* 0x0000003e3a369220 */ /* 0x000fe20000410000 */
[----:B------:R-:W-:-:S04]  /*26e0*/  IMAD.WIDE.U32 R56, R161, 0x10, R148 ;  /* 0x00000010a1387825 */ /* 0x000fc800078e0094 */
[----:B------:R-:W-:Y:S01]  /*26f0*/  IMAD.WIDE.U32 R62, R159, 0x10, R128 ;  /* 0x000000109f3e7825 */ /* 0x000fe200078e0080 */
[----:B------:R2:W-:Y:S04]  /*2700*/  STG.E.128 desc[UR6][R56.64], R52 ;  /* 0x0000003438007986 */ /* 0x0005e8000c101d06 */
[----:B------:R-:W4:Y:S04]  /*2710*/  @P1 LDG.E.128 R44, desc[UR6][R60.64] ;  /* 0x000000063c2c1981 */ /* 0x000f28000c1e1d00 */
[----:B------:R-:W4:Y:S01]  /*2720*/  LDG.E.128 R60, desc[UR6][R62.64] ;  /* 0x000000063e3c7981 */ /* 0x000f22000c1e1d00 */
[----:B------:R-:W-:-:S02]  /*2730*/  @!P1 HADD2.F32 R58, -RZ, R166.H1_H1 ;  /* 0x300000a6ff3a9230 */ /* 0x000fc40000004100 */
[----:B--2---:R-:W-:Y:S02]  /*2740*/  @P1 HADD2.F32 R56, -RZ, R166.H1_H1 ;  /* 0x300000a6ff381230 */ /* 0x004fe40000004100 */
[--C-:B------:R-:W-:Y:S02]  /*2750*/  @P1 HADD2.F32 R57, -RZ, R192.reuse.H1_H1 ;  /* 0x300000c0ff391230 */ /* 0x100fe40000004100 */
[----:B------:R-:W-:Y:S02]  /*2760*/  @P1 HADD2.F32 R59, -RZ, R192.H0_H0 ;  /* 0x200000c0ff3b1230 */ /* 0x000fe40000004100 */
[----:B------:R-:W-:Y:S02]  /*2770*/  @!P1 HADD2.F32 R66, -RZ, R166.H0_H0 ;  /* 0x200000a6ff429230 */ /* 0x000fe40000004100 */
[----:B------:R-:W-:Y:S02]  /*2780*/  @!P1 HADD2.F32 R67, -RZ, R192.H0_H0 ;  /* 0x200000c0ff439230 */ /* 0x000fe40000004100 */
[----:B-1----:R-:W-:-:S04]  /*2790*/  @P1 IMAD.WIDE.U32 R64, R151, 0x10, R64 ;  /* 0x0000001097401825 */ /* 0x002fc800078e0040 */
[C---:B----4-:R-:W-:Y:S01]  /*27a0*/  @P1 FFMA.FTZ R56, R60.reuse, R56, R44 ;  /* 0x000000383c381223 */ /* 0x050fe2000001002c */
        /* <DEDUP_REMOVED lines=12> */
[----:B------:R-:W2:Y:S04]  /*2870*/  @P1 LDG.E.128 R44, desc[UR6][R64.64] ;  /* 0x00000006402c1981 */ /* 0x000ea8000c1e1d00 */
[----:B------:R-:W2:Y:S01]  /*2880*/  LDG.E.128 R64, desc[UR6][R66.64] ;  /* 0x0000000642407981 */ /* 0x000ea2000c1e1d00 */
[----:B------:R-:W-:-:S02]  /*2890*/  @!P1 HADD2.F32 R62, -RZ, R0.H0_H0 ;  /* 0x20000000ff3e9230 */ /* 0x000fc40000004100 */
[--C-:B-1----:R-:W-:Y:S02]  /*28a0*/  @P1 HADD2.F32 R60, -RZ, R0.reuse.H0_H0 ;  /* 0x20000000ff3c1230 */ /* 0x102fe40000004100 */
[--C-:B------:R-:W-:Y:S02]  /*28b0*/  @P1 HADD2.F32 R61, -RZ, R191.reuse.H1_H1 ;  /* 0x300000bfff3d1230 */ /* 0x100fe40000004100 */
[--C-:B------:R-:W-:Y:S02]  /*28c0*/  @P1 HADD2.F32 R63, -RZ, R191.reuse.H0_H0 ;  /* 0x200000bfff3f1230 */ /* 0x100fe40000004100 */
[----:B------:R-:W-:Y:S02]  /*28d0*/  @!P1 HADD2.F32 R70, -RZ, R0.H1_H1 ;  /* 0x30000000ff469230 */ /* 0x000fe40000004100 */
[----:B------:R-:W-:Y:S02]  /*28e0*/  @!P1 HADD2.F32 R71, -RZ, R191.H0_H0 ;  /* 0x200000bfff479230 */ /* 0x000fe40000004100 */
[----:B0-----:R-:W-:-:S04]  /*28f0*/  @P1 IMAD.WIDE.U32 R68, R150, 0x10, R68 ;  /* 0x0000001096441825 */ /* 0x001fc800078e0044 */
[C---:B--2---:R-:W-:Y:S01]  /*2900*/  @P1 FFMA.FTZ R60, R64.reuse, R60, R44 ;  /* 0x0000003c403c1223 */ /* 0x044fe2000001002c */
[----:B------:R-:W-:Y:S01]  /*2910*/  @!P1 FMUL.FTZ R60, R64, R62 ;  /* 0x0000003e403c9220 */ /* 0x000fe20000410000 */
[----:B------:R-:W-:Y:S02]  /*2920*/  @!P1 HADD2.F32 R64, -RZ, R191.H1_H1 ;  /* 0x300000bfff409230 */ /* 0x000fe40000004100 */
[----:B------:R-:W-:Y:S02]  /*2930*/  @P1 HADD2.F32 R62, -RZ, R0.H1_H1 ;  /* 0x30000000ff3e1230 */ /* 0x000fe40000004100 */
        /* <DEDUP_REMOVED lines=12> */
[----:B0-----:R-:W-:Y:S02]  /*2a00*/  @P1 HADD2.F32 R64, -RZ, R132.H0_H0 ;  /* 0x20000084ff401230 */ /* 0x001fe40000004100 */
[--C-:B------:R-:W-:Y:S02]  /*2a10*/  @P1 HADD2.F32 R65, -RZ, R190.reuse.H1_H1 ;  /* 0x300000beff411230 */ /* 0x100fe40000004100 */
[----:B------:R-:W-:Y:S02]  /*2a20*/  @P1 HADD2.F32 R67, -RZ, R190.H0_H0 ;  /* 0x200000beff431230 */ /* 0x000fe40000004100 */
[----:B------:R-:W-:Y:S02]  /*2a30*/  @!P1 HADD2.F32 R74, -RZ, R132.H1_H1 ;  /* 0x30000084ff4a9230 */ /* 0x000fe40000004100 */
[----:B------:R-:W-:Y:S02]  /*2a40*/  @!P1 HADD2.F32 R75, -RZ, R190.H0_H0 ;  /* 0x200000beff4b9230 */ /* 0x000fe40000004100 */
[----:B------:R-:W-:-:S04]  /*2a50*/  @P1 IMAD.WIDE.U32 R72, R153, 0x10, R72 ;  /* 0x0000001099481825 */ /* 0x000fc800078e0048 */
        /* <DEDUP_REMOVED lines=21> */
[----:B---3--:R-:W-:-:S04]  /*2bb0*/  @P1 IMAD.WIDE.U32 R76, R154, 0x10, R76 ;  /* 0x000000109a4c1825 */ /* 0x008fc800078e004c */
        /* <DEDUP_REMOVED lines=16> */
[--C-:B0-----:R-:W-:Y:S02]  /*2cc0*/  @P1 HADD2.F32 R72, -RZ, R134.reuse.H0_H0 ;  /* 0x20000086ff481230 */ /* 0x101fe40000004100 */
[--C-:B------:R-:W-:Y:S02]  /*2cd0*/  @P1 HADD2.F32 R73, -RZ, R171.reuse.H0_H0 ;  /* 0x200000abff491230 */ /* 0x100fe40000004100 */
[--C-:B------:R-:W-:Y:S02]  /*2ce0*/  @P1 HADD2.F32 R75, -RZ, R171.reuse.H1_H1 ;  /* 0x300000abff4b1230 */ /* 0x100fe40000004100 */
[----:B------:R-:W-:Y:S02]  /*2cf0*/  @!P1 HADD2.F32 R82, -RZ, R134.H1_H1 ;  /* 0x30000086ff529230 */ /* 0x000fe40000004100 */
[----:B------:R-:W-:Y:S02]  /*2d00*/  @!P1 HADD2.F32 R83, -RZ, R171.H1_H1 ;  /* 0x300000abff539230 */ /* 0x000fe40000004100 */
[----:B------:R-:W-:-:S04]  /*2d10*/  @P1 IMAD.WIDE.U32 R80, R155, 0x10, R80 ;  /* 0x000000109b501825 */ /* 0x000fc800078e0050 */
[C---:B--2---:R-:W-:Y:S01]  /*2d20*/  @P1 FFMA.FTZ R72, R76.reuse, R72, R44 ;  /* 0x000000484c481223 */ /* 0x044fe2000001002c */
[----:B------:R-:W-:Y:S01]  /*2d30*/  @!P1 FMUL.FTZ R72, R76, R74 ;  /* 0x0000004a4c489220 */ /* 0x000fe20000410000 */
[----:B------:R-:W-:Y:S02]  /*2d40*/  @!P1 HADD2.F32 R76, -RZ, R171.H0_H0 ;  /* 0x200000abff4c9230 */ /* 0x000fe40000004100 */
        /* <DEDUP_REMOVED lines=14> */
[--C-:B------:R-:W-:Y:S02]  /*2e30*/  @P1 HADD2.F32 R77, -RZ, R177.reuse.H0_H0 ;  /* 0x200000b1ff4d1230 */ /* 0x100fe40000004100 */
[----:B------:R-:W-:Y:S02]  /*2e40*/  @P1 HADD2.F32 R79, -RZ, R177.H1_H1 ;  /* 0x300000b1ff4f1230 */ /* 0x000fe40000004100 */
        /* <DEDUP_REMOVED lines=175> */
[----:B------:R-:W-:Y:S01]  /*3940*/  @!P1 HADD2.F32 R111, -RZ, R185.H0_H0 ;  /* 0x200000b9ff6f9230 */ /* 0x000fe20000004100 */
[----:B------:R-:W-:-:S05]  /*3950*/  IADD3 R174, PT, PT, R163, 0x220, RZ ;  /* 0x00000220a3ae7810 */ /* 0x000fca0007ffe0ff */
[----:B------:R-:W-:-:S04]  /*3960*/  @P1 IMAD.WIDE.U32 R116, R174, 0x10, R116 ;  /* 0x00000010ae741825 */ /* 0x000fc800078e0074 */
[----:B------:R-:W-:-:S04]  /*3970*/  IMAD.WIDE.U32 R118, R174, 0x10, R128 ;  /* 0x00000010ae767825 */ /* 0x000fc800078e0080 */
[C---:B--2---:R-:W-:Y:S01]  /*3980*/  @P1 FFMA.FTZ R108, R112.reuse, R108, R44 ;  /* 0x0000006c706c1223 */ /* 0x044fe2000001002c */
[----:B------:R-:W-:Y:S01]  /*3990*/  @!P1 FMUL.FTZ R108, R112, R110 ;  /* 0x0000006e706c9220 */ /* 0x000fe20000410000 */
[--C-:B------:R-:W-:Y:S02]  /*39a0*/  @P1 HADD2.F32 R110, -RZ, R143.reuse.H1_H1 ;  /* 0x3000008fff6e1230 */ /* 0x100fe40000004100 */
[----:B------:R-:W-:Y:S02]  /*39b0*/  @!P1 HADD2.F32 R112, -RZ, R143.H1_H1 ;  /* 0x3000008fff709230 */ /* 0x000fe40000004100 */
[C---:B------:R-:W-:Y:S01]  /*39c0*/  @P1 FFMA.FTZ R109, R113.reuse, R109, R45 ;  /* 0x0000006d716d1223 */ /* 0x040fe2000001002d */
[----:B------:R-:W-:Y:S01]  /*39d0*/  @!P1 FMUL.FTZ R109, R113, R111 ;  /* 0x0000006f716d9220 */ /* 0x000fe20000410000 */
[C---:B------:R-:W-:Y:S01]  /*39e0*/  @P1 FFMA.FTZ R110, R114.reuse, R110, R46 ;  /* 0x0000006e726e1223 */ /* 0x040fe2000001002e */
[--C-:B------:R-:W-:Y:S02]  /*39f0*/  @P1 HADD2.F32 R111, -RZ, R185.reuse.H1_H1 ;  /* 0x300000b9ff6f1230 */ /* 0x100fe40000004100 */
[----:B------:R-:W-:Y:S01]  /*3a00*/  @!P1 FMUL.FTZ R110, R114, R112 ;  /* 0x00000070726e9220 */ /* 0x000fe20000410000 */
[----:B------:R-:W-:-:S02]  /*3a10*/  @!P1 HADD2.F32 R112, -RZ, R185.H1_H1 ;  /* 0x300000b9ff709230 */ /* 0x000fc40000004100 */
[----:B------:R-:W-:-:S03]  /*3a20*/  @P1 FFMA.FTZ R111, R115, R111, R47 ;  /* 0x0000006f736f1223 */ /* 0x000fc6000001002f */
[----:B------:R-:W-:Y:S01]  /*3a30*/  @!P1 FMUL.FTZ R111, R115, R112 ;  /* 0x00000070736f9220 */ /* 0x000fe20000410000 */
[----:B------:R-:W-:-:S05]  /*3a40*/  IMAD.WIDE.U32 R112, R173, 0x10, R148 ;  /* 0x00000010ad707825 */ /* 0x000fca00078e0094 */
[----:B------:R0:W-:Y:S04]  /*3a50*/  STG.E.128 desc[UR6][R112.64], R108 ;  /* 0x0000006c70007986 */ /* 0x0001e8000c101d06 */
[----:B------:R-:W2:Y:S04]  /*3a60*/  @P1 LDG.E.128 R44, desc[UR6][R116.64] ;  /* 0x00000006742c1981 */ /* 0x000ea8000c1e1d00 */
[----:B------:R-:W2:Y:S01]  /*3a70*/  LDG.E.128 R116, desc[UR6][R118.64] ;  /* 0x0000000676747981 */ /* 0x000ea2000c1e1d00 */
[--C-:B0-----:R-:W-:Y:S02]  /*3a80*/  @P1 HADD2.F32 R112, -RZ, R144.reuse.H0_H0 ;  /* 0x20000090ff701230 */ /* 0x101fe40000004100 */
[----:B------:R-:W-:-:S02]  /*3a90*/  @!P1 HADD2.F32 R113, -RZ, R144.H0_H0 ;  /* 0x20000090ff719230 */ /* 0x000fc40000004100 */
[----:B------:R-:W-:Y:S02]  /*3aa0*/  @!P1 HADD2.F32 R114, -RZ, R186.H0_H0 ;  /* 0x200000baff729230 */ /* 0x000fe40000004100 */
[----:B------:R-:W-:Y:S01]  /*3ab0*/  @!P1 HADD2.F32 R115, -RZ, R144.H1_H1 ;  /* 0x30000090ff739230 */ /* 0x000fe20000004100 */
[----:B------:R-:W-:-:S05]  /*3ac0*/  IADD3 R175, PT, PT, R163, 0x240, RZ ;  /* 0x00000240a3af7810 */ /* 0x000fca0007ffe0ff */
[----:B------:R-:W-:-:S04]  /*3ad0*/  IMAD.WIDE.U32 R124, R175, 0x10, R128 ;  /* 0x00000010af7c7825 */ /* 0x000fc800078e0080 */
[C---:B--2---:R-:W-:Y:S01]  /*3ae0*/  @P1 FFMA.FTZ R112, R116.reuse, R112, R44 ;  /* 0x0000007074701223 */ /* 0x044fe2000001002c */
[----:B------:R-:W-:Y:S01]  /*3af0*/  @!P1 FMUL.FTZ R112, R116, R113 ;  /* 0x0000007174709220 */ /* 0x000fe20000410000 */
[----:B------:R-:W-:-:S05]  /*3b00*/  @P1 HADD2.F32 R113, -RZ, R186.H0_H0 ;  /* 0x200000baff711230 */ /* 0x000fca0000004100 */
[C---:B------:R-:W-:Y:S01]  /*3b10*/  @P1 FFMA.FTZ R113, R117.reuse, R113, R45 ;  /* 0x0000007175711223 */ /* 0x040fe2000001002d */
[----:B------:R-:W-:Y:S02]  /*3b20*/  @!P1 FMUL.FTZ R113, R117, R114 ;  /* 0x0000007275719220 */ /* 0x000fe40000410000 */
[----:B------:R-:W0:Y:S01]  /*3b30*/  @P1 LDC.64 R116, c[0x0][0x3a0] ;  /* 0x0000e800ff741b82 */ /* 0x000e220000000a00 */
[----:B------:R-:W-:-:S05]  /*3b40*/  @P1 HADD2.F32 R114, -RZ, R144.H1_H1 ;  /* 0x30000090ff721230 */ /* 0x000fca0000004100 */
[C---:B------:R-:W-:Y:S01]  /*3b50*/  @P1 FFMA.FTZ R114, R118.reuse, R114, R46 ;  /* 0x0000007276721223 */ /* 0x040fe2000001002e */
[----:B------:R-:W-:Y:S01]  /*3b60*/  @!P1 FMUL.FTZ R114, R118, R115 ;  /* 0x0000007376729220 */ /* 0x000fe20000410000 */
[--C-:B------:R-:W-:Y:S02]  /*3b70*/  @P1 HADD2.F32 R115, -RZ, R186.reuse.H1_H1 ;  /* 0x300000baff731230 */ /* 0x100fe40000004100 */
[----:B------:R-:W-:-:S03]  /*3b80*/  @!P1 HADD2.F32 R118, -RZ, R186.H1_H1 ;  /* 0x300000baff769230 */ /* 0x000fc60000004100 */
[C---:B------:R-:W-:Y:S02]  /*3b90*/  @P1 FFMA.FTZ R115, R119.reuse, R115, R47 ;  /* 0x0000007377731223 */ /* 0x040fe4000001002f */
[----:B------:R-:W-:Y:S01]  /*3ba0*/  @!P1 FMUL.FTZ R115, R119, R118 ;  /* 0x0000007677739220 */ /* 0x000fe20000410000 */
[----:B------:R-:W-:-:S04]  /*3bb0*/  IMAD.WIDE.U32 R118, R174, 0x10, R148 ;  /* 0x00000010ae767825 */ /* 0x000fc800078e0094 */
[----:B0-----:R-:W-:Y:S01]  /*3bc0*/  @P1 IMAD.WIDE.U32 R116, R175, 0x10, R116 ;  /* 0x00000010af741825 */ /* 0x001fe200078e0074 */
[----:B------:R0:W-:Y:S04]  /*3bd0*/  STG.E.128 desc[UR6][R118.64], R112 ;  /* 0x0000007076007986 */ /* 0x0001e8000c101d06 */
[----:B------:R1:W2:Y:S04]  /*3be0*/  @P1 LDG.E.128 R44, desc[UR6][R116.64] ;  /* 0x00000006742c1981 */ /* 0x0002a8000c1e1d00 */
[----:B------:R-:W2:Y:S01]  /*3bf0*/  LDG.E.128 R124, desc[UR6][R124.64] ;  /* 0x000000067c7c7981 */ /* 0x000ea2000c1e1d00 */
[----:B-1----:R-:W-:-:S02]  /*3c00*/  @P1 HADD2.F32 R116, -RZ, R145.H0_H0 ;  /* 0x20000091ff741230 */ /* 0x002fc40000004100 */
[----:B------:R-:W-:Y:S02]  /*3c10*/  @!P1 HADD2.F32 R117, -RZ, R145.H0_H0 ;  /* 0x20000091ff759230 */ /* 0x000fe40000004100 */
[----:B0-----:R-:W-:Y:S02]  /*3c20*/  @!P1 HADD2.F32 R118, -RZ, R187.H0_H0 ;  /* 0x200000bbff769230 */ /* 0x001fe40000004100 */
        /* <DEDUP_REMOVED lines=22> */
[--C-:B------:R-:W-:Y:S02]  /*3d90*/  @!P1 HADD2.F32 R125, -RZ, R165.reuse.H0_H0 ;  /* 0x200000a5ff7d9230 */ /* 0x100fe40000004100 */
[--C-:B0-----:R-:W-:Y:S02]  /*3da0*/  @!P1 HADD2.F32 R126, -RZ, R188.reuse.H0_H0 ;  /* 0x200000bcff7e9230 */ /* 0x101fe40000004100 */
[----:B------:R-:W-:Y:S02]  /*3db0*/  @!P1 HADD2.F32 R127, -RZ, R165.H1_H1 ;  /* 0x300000a5ff7f9230 */ /* 0x000fe40000004100 */
[C---:B--2---:R-:W-:Y:S01]  /*3dc0*/  @P1 FFMA.FTZ R124, R128.reuse, R124, R44 ;  /* 0x0000007c807c1223 */ /* 0x044fe2000001002c */
[----:B------:R-:W-:Y:S01]  /*3dd0*/  @!P1 FMUL.FTZ R124, R128, R125 ;  /* 0x0000007d807c9220 */ /* 0x000fe20000410000 */
[----:B------:R-:W-:-:S05]  /*3de0*/  @P1 HADD2.F32 R125, -RZ, R188.H0_H0 ;  /* 0x200000bcff7d1230 */ /* 0x000fca0000004100 */
[C---:B------:R-:W-:Y:S01]  /*3df0*/  @P1 FFMA.FTZ R125, R129.reuse, R125, R45 ;  /* 0x0000007d817d1223 */ /* 0x040fe2000001002d */
[----:B------:R-:W-:Y:S01]  /*3e00*/  @!P1 FMUL.FTZ R125, R129, R126 ;  /* 0x0000007e817d9220 */ /* 0x000fe20000410000 */
[----:B------:R-:W-:Y:S02]  /*3e10*/  @P1 HADD2.F32 R126, -RZ, R165.H1_H1 ;  /* 0x300000a5ff7e1230 */ /* 0x000fe40000004100 */
[----:B------:R-:W-:-:S03]  /*3e20*/  @!P1 HADD2.F32 R128, -RZ, R188.H1_H1 ;  /* 0x300000bcff809230 */ /* 0x000fc60000004100 */
[C---:B------:R-:W-:Y:S01]  /*3e30*/  @P1 FFMA.FTZ R126, R130.reuse, R126, R46 ;  /* 0x0000007e827e1223 */ /* 0x040fe2000001002e */
[----:B------:R-:W-:Y:S01]  /*3e40*/  @!P1 FMUL.FTZ R126, R130, R127 ;  /* 0x0000007f827e9220 */ /* 0x000fe20000410000 */
[----:B------:R-:W-:-:S05]  /*3e50*/  @P1 HADD2.F32 R127, -RZ, R188.H1_H1 ;  /* 0x300000bcff7f1230 */ /* 0x000fca0000004100 */
[C---:B------:R-:W-:Y:S01]  /*3e60*/  @P1 FFMA.FTZ R127, R131.reuse, R127, R47 ;  /* 0x0000007f837f1223 */ /* 0x040fe2000001002f */
[----:B------:R-:W-:Y:S01]  /*3e70*/  @!P1 FMUL.FTZ R127, R131, R128 ;  /* 0x00000080837f9220 */ /* 0x000fe20000410000 */
[----:B------:R-:W-:-:S05]  /*3e80*/  IMAD.WIDE.U32 R128, R176, 0x10, R148 ;  /* 0x00000010b0807825 */ /* 0x000fca00078e0094 */
        /* <DEDUP_REMOVED lines=72> */
[----:B------:R-:W0:Y:S03]  /*4310*/  S2R R129, SR_TID.X ;  /* 0x0000000000817919 */ /* 0x000e260000002100 */
[----:B------:R-:W-:-:S04]  /*4320*/  FADD.FTZ R128, R128, R115 ;  /* 0x0000007380807221 */ /* 0x000fc80000010000 */
[----:B------:R-:W-:-:S04]  /*4330*/  FADD.FTZ R128, R128, R116 ;  /* 0x0000007480807221 */ /* 0x000fc80000010000 */
[----:B------:R-:W-:-:S04]  /*4340*/  FADD.FTZ R128, R128, R117 ;  /* 0x0000007580807221 */ /* 0x000fc80000010000 */
[----:B------:R-:W-:-:S04]  /*4350*/  FADD.FTZ R128, R128, R118 ;  /* 0x0000007680807221 */ /* 0x000fc80000010000 */
[----:B------:R-:W-:-:S04]  /*4360*/  FADD.FTZ R128, R128, R119 ;  /* 0x0000007780807221 */ /* 0x000fc80000010000 */
[----:B------:R-:W-:Y:S01]  /*4370*/  FADD.FTZ R128, R128, R124 ;  /* 0x0000007c80807221 */ /* 0x000fe20000010000 */
[----:B------:R-:W-:-:S03]  /*4380*/  UMOV UR9, 0xffffffff ;  /* 0xffffffff00097882 */ /* 0x000fc60000000000 */
[----:B------:R-:W-:-:S04]  /*4390*/  FADD.FTZ R128, R128, R125 ;  /* 0x0000007d80807221 */ /* 0x000fc80000010000 */
[----:B------:R-:W-:Y:S01]  /*43a0*/  FADD.FTZ R128, R128, R126 ;  /* 0x0000007e80807221 */ /* 0x000fe20000010000 */
[----:B0-----:R-:W-:-:S03]  /*43b0*/  LOP3.LUT P2, RZ, R129, 0x1f, RZ, 0xc0, !PT ;  /* 0x0000001f81ff7812 */ /* 0x001fc6000784c0ff */
[----:B------:R-:W-:Y:S01]  /*43c0*/  FADD.FTZ R128, R128, R127 ;  /* 0x0000007f80807221 */ /* 0x000fe20000010000 */
[----:B------:R-:W-:Y:S09]  /*43d0*/  BRA.DIV UR9, `(.L_x_70396) ;  /* 0x0000008e09f47947 */ /* 0x000ff2000b800000 */
        /* <DEDUP_REMOVED lines=181> */
.L_x_70451:
[----:B01----:R-:W-:Y:S01]  /*4f30*/  FADD.FTZ R128, R128, R158 ;  /* 0x0000009e80807221 */ /* 0x003fe20000010000 */
[----:B------:R-:W2:Y:S04]  /*4f40*/  LDL.S16 R197, [R1+0x10] ;  /* 0x0000100001c57983 */ /* 0x000ea80000100600 */
[----:B------:R-:W3:Y:S04]  /*4f50*/  LDL.S16 R158, [R1+0x12] ;  /* 0x00001200019e7983 */ /* 0x000ee80000100600 */
[----:B------:R-:W4:Y:S04]  /*4f60*/  LDL.S16 R149, [R1+0xe] ;  /* 0x00000e0001957983 */ /* 0x000f280000100600 */
[----:B------:R-:W5:Y:S01]  /*4f70*/  LDL.S16 R148, [R1+0xc] ;  /* 0x00000c0001947983 */ /* 0x000f620000100600 */
[----:B------:R-:W-:Y:S01]  /*4f80*/  FMUL.FTZ R129, R205, R205 ;  /* 0x000000cdcd817220 */ /* 0x000fe20000410000 */
[----:B------:R-:W-:Y:S01]  /*4f90*/  ISETP.NE.AND P0, PT, RZ, UR5, PT ;  /* 0x00000005ff007c0c */ /* 0x000fe2000bf05270 */
[----:B------:R-:W-:-:S03]  /*4fa0*/  FFMA.FTZ R128, R128, R196, UR8 ;  /* 0x0000000880807e23 */ /* 0x000fc600080100c4 */
[----:B------:R-:W-:-:S05]  /*4fb0*/  FSEL R129, R129, RZ, P0 ;  /* 0x000000ff81817208 */ /* 0x000fca0000000000 */
[----:B------:R-:W-:-:S04]  /*4fc0*/  FADD.FTZ R128, R128, R129 ;  /* 0x0000008180807221 */ /* 0x000fc80000010000 */
[----:B------:R0:W1:Y:S01]  /*4fd0*/  MUFU.RSQ R130, R128 ;  /* 0x0000008000827308 */ /* 0x0000620000001400 */
[----:B------:R-:W-:Y:S01]  /*4fe0*/  FSEL R131, R205, RZ, !P0 ;  /* 0x000000ffcd837208 */ /* 0x000fe20004000000 */
[----:B------:R-:W-:-:S04]  /*4ff0*/  HADD2.F32 R129, -RZ, R40.H0_H0 ;  /* 0x20000028ff817230 */ /* 0x000fc80000004100 */
[C---:B------:R-:W-:Y:S01]  /*5000*/  FADD.FTZ R120, -R131.reuse, R120 ;  /* 0x0000007883787221 */ /* 0x040fe20000010100 */
[----:B0-----:R-:W-:Y:S02]  /*5010*/  HADD2.F32 R128, -RZ, R217.H1_H1 ;  /* 0x300000d9ff807230 */ /* 0x001fe40000004100 */
[----:B------:R-:W-:Y:S01]  /*5020*/  FADD.FTZ R121, -R131, R121 ;  /* 0x0000007983797221 */ /* 0x000fe20000010100 */
[----:B-1----:R-:W-:-:S03]  /*5030*/  FMUL.FTZ R120, R130, R120 ;  /* 0x0000007882787220 */ /* 0x002fc60000410000 */
[----:B------:R-:W-:Y:S01]  /*5040*/  FMUL.FTZ R121, R130, R121 ;  /* 0x0000007982797220 */ /* 0x000fe20000410000 */
[----:B------:R-:W-:Y:S01]  /*5050*/  FFMA.FTZ R120, R120, R128, R129 ;  /* 0x0000008078787223 */ /* 0x000fe20000010081 */
[C---:B------:R-:W-:Y:S01]  /*5060*/  FADD.FTZ R122, -R131.reuse, R122 ;  /* 0x0000007a837a7221 */ /* 0x040fe20000010100 */
[----:B------:R-:W-:-:S03]  /*5070*/  FADD.FTZ R123, -R131, R123 ;  /* 0x0000007b837b7221 */ /* 0x000fc60000010100 */
[C---:B------:R-:W-:Y:S01]  /*5080*/  FMUL.FTZ R122, R130.reuse, R122 ;  /* 0x0000007a827a7220 */ /* 0x040fe20000410000 */
[----:B------:R-:W-:Y:S01]  /*5090*/  FMUL.FTZ R123, R130, R123 ;  /* 0x0000007b827b7220 */ /* 0x000fe20000410000 */
[----:B--2---:R-:W-:Y:S02]  /*50a0*/  HADD2.F32 R129, -RZ, R197.H0_H0 ;  /* 0x200000c5ff817230 */ /* 0x004fe40000004100 */
[----:B------:R-:W0:Y:S01]  /*50b0*/  LDC.64 R196, c[0x0][0x428] ;  /* 0x00010a00ffc47b82 */ /* 0x000e220000000a00 */
[----:B---3--:R-:W-:Y:S02]  /*50c0*/  HADD2.F32 R128, -RZ, R158.H0_H0 ;  /* 0x2000009eff807230 */ /* 0x008fe40000004100 */
[----:B------:R-:W2:Y:S03]  /*50d0*/  LDL.S16 R158, [R1+0x4] ;  /* 0x00000400019e7983 */ /* 0x000ea60000100600 */
[----:B------:R-:W-:Y:S01]  /*50e0*/  FFMA.FTZ R121, R121, R128, R129 ;  /* 0x0000008079797223 */ /* 0x000fe20000010081 */
[----:B------:R-:W-:-:S02]  /*50f0*/  HADD2.F32 R128, -RZ, R217.H0_H0 ;  /* 0x200000d9ff807230 */ /* 0x000fc40000004100 */
[----:B------:R-:W-:-:S05]  /*5100*/  HADD2.F32 R129, -RZ, R41.H0_H0 ;  /* 0x20000029ff817230 */ /* 0x000fca0000004100 */
[----:B------:R-:W-:Y:S01]  /*5110*/  FFMA.FTZ R122, R122, R128, R129 ;  /* 0x000000807a7a7223 */ /* 0x000fe20000010081 */
[----:B----4-:R-:W-:Y:S02]  /*5120*/  HADD2.F32 R128, -RZ, R149.H0_H0 ;  /* 0x20000095ff807230 */ /* 0x010fe40000004100 */
[----:B-----5:R-:W-:Y:S01]  /*5130*/  HADD2.F32 R129, -RZ, R148.H0_H0 ;  /* 0x20000094ff817230 */ /* 0x020fe20000004100 */
[----:B------:R-:W3:Y:S04]  /*5140*/  LDL.S16 R149, [R1+0x2] ;  /* 0x0000020001957983 */ /* 0x000ee80000100600 */
[----:B------:R-:W-:Y:S01]  /*5150*/  FFMA.FTZ R123, R123, R128, R129 ;  /* 0x000000807b7b7223 */ /* 0x000fe20000010081 */
[----:B------:R-:W4:Y:S01]  /*5160*/  LDL.S16 R148, [R1] ;  /* 0x0000000001947983 */ /* 0x000f220000100600 */
[----:B------:R-:W1:Y:S02]  /*5170*/  @!P2 LDC.64 R128, c[0x0][0x3c0] ;  /* 0x0000f000ff80ab82 */ /* 0x000e640000000a00 */
[----:B-1----:R-:W-:-:S05]  /*5180*/  @!P2 IMAD.WIDE R128, R152, 0x4, R128 ;  /* 0x000000049880a825 */ /* 0x002fca00078e0280 */
[----:B------:R1:W-:Y:S02]  /*5190*/  @!P2 STG.E desc[UR6][R128.64], R205 ;  /* 0x000000cd8000a986 */ /* 0x0003e4000c101906 */
[----:B-1----:R-:W1:Y:S02]  /*51a0*/  @!P2 LDC.64 R128, c[0x0][0x3c8] ;  /* 0x0000f200ff80ab82 */ /* 0x002e640000000a00 */
[----:B------:R-:W5:Y:S01]  /*51b0*/  LDL.S16 R205, [R1+0x6] ;  /* 0x0000060001cd7983 */ /* 0x000f620000100600 */
[----:B-1----:R-:W-:-:S05]  /*51c0*/  @!P2 IMAD.WIDE R128, R152, 0x4, R128 ;  /* 0x000000049880a825 */ /* 0x002fca00078e0280 */
[----:B------:R0:W-:Y:S02]  /*51d0*/  @!P2 STG.E desc[UR6][R128.64], R130 ;  /* 0x000000828000a986 */ /* 0x0001e4000c101906 */
[----:B0-----:R-:W-:Y:S02]  /*51e0*/  IMAD.WIDE.U32 R128, R163, 0x10, R196 ;  /* 0x00000010a3807825 */ /* 0x001fe400078e00c4 */
[----:B------:R-:W2:Y:S04]  /*51f0*/  LDL.S16 R163, [R1+0x8] ;  /* 0x0000080001a37983 */ /* 0x000ea80000100600 */
[----:B------:R0:W-:Y:S04]  /*5200*/  STG.E.128 desc[UR6][R128.64], R120 ;  /* 0x0000007880007986 */ /* 0x0001e8000c101d06 */
[----:B0-----:R-:W3:Y:S01]  /*5210*/  LDL.S16 R129, [R1+0xa] ;  /* 0x00000a0001817983 */ /* 0x001ee20000100600 */
[----:B------:R-:W-:Y:S01]  /*5220*/  FADD.FTZ R48, -R131, R48 ;  /* 0x0000003083307221 */ /* 0x000fe20000010100 */
[----:B------:R-:W-:-:S02]  /*5230*/  HADD2.F32 R120, -RZ, R216.H1_H1 ;  /* 0x300000d8ff787230 */ /* 0x000fc40000004100 */
[----:B------:R-:W-:Y:S02]  /*5240*/  HADD2.F32 R121, -RZ, R38.H0_H0 ;  /* 0x20000026ff797230 */ /* 0x000fe40000004100 */
[----:B------:R-:W-:Y:S01]  /*5250*/  FMUL.FTZ R48, R130, R48 ;  /* 0x0000003082307220 */ /* 0x000fe20000410000 */
[----:B------:R-:W-:-:S03]  /*5260*/  FADD.FTZ R49, -R131, R49 ;  /* 0x0000003183317221 */ /* 0x000fc60000010100 */
[----:B------:R-:W-:Y:S01]  /*5270*/  FFMA.FTZ R48, R48, R120, R121 ;  /* 0x0000007830307223 */ /* 0x000fe20000010079 */
        /* <DEDUP_REMOVED lines=15> */
[----:B------:R-:W-:Y:S02]  /*5370*/  HADD2.F32 R90, -RZ, R211.H1_H1 ;  /* 0x300000d3ff5a7230 */ /* 0x000fe40000004100 */
        /* <DEDUP_REMOVED lines=40> */
[----:B--2---:R-:W-:-:S02]  /*5600*/  HADD2.F32 R121, -RZ, R163.H0_H0 ;  /* 0x200000a3ff797230 */ /* 0x004fc40000004100 */
[----:B------:R-:W-:-:S04]  /*5610*/  IMAD.WIDE.U32 R162, R162, 0x10, R196 ;  /* 0x00000010a2a27825 */ /* 0x000fc800078e00c4 */
[----:B---3--:R-:W-:-:S05]  /*5620*/  HADD2.F32 R120, -RZ, R129.H0_H0 ;  /* 0x20000081ff787230 */ /* 0x008fca0000004100 */
[----:B------:R-:W-:Y:S01]  /*5630*/  FFMA.FTZ R49, R49, R120, R121 ;  /* 0x0000007831317223 */ /* 0x000fe20000010079 */
[----:B------:R-:W-:Y:S02]  /*5640*/  HADD2.F32 R120, -RZ, R216.H0_H0 ;  /* 0x200000d8ff787230 */ /* 0x000fe40000004100 */
[----:B------:R-:W-:-:S05]  /*5650*/  HADD2.F32 R121, -RZ, R39.H0_H0 ;  /* 0x20000027ff797230 */ /* 0x000fca0000004100 */
[----:B------:R-:W-:Y:S01]  /*5660*/  FFMA.FTZ R50, R50, R120, R121 ;  /* 0x0000007832327223 */ /* 0x000fe20000010079 */
[----:B-----5:R-:W-:Y:S02]  /*5670*/  HADD2.F32 R120, -RZ, R205.H0_H0 ;  /* 0x200000cdff787230 */ /* 0x020fe40000004100 */
[----:B------:R-:W-:-:S05]  /*5680*/  HADD2.F32 R121, -RZ, R158.H0_H0 ;  /* 0x2000009eff797230 */ /* 0x000fca0000004100 */
[----:B------:R-:W-:-:S05]  /*5690*/  FFMA.FTZ R51, R51, R120, R121 ;  /* 0x0000007833337223 */ /* 0x000fca0000010079 */
[----:B------:R0:W-:Y:S02]  /*56a0*/  STG.E.128 desc[UR6][R162.64], R48 ;  /* 0x00000030a2007986 */ /* 0x0001e4000c101d06 */
[----:B0-----:R-:W-:Y:S01]  /*56b0*/  FADD.FTZ R48, -R131, R52 ;  /* 0x0000003483307221 */ /* 0x001fe20000010100 */
[----:B------:R-:W-:Y:S02]  /*56c0*/  HADD2.F32 R49, -RZ, R215.H1_H1 ;  /* 0x300000d7ff317230 */ /* 0x000fe40000004100 */
[----:B------:R-:W-:Y:S02]  /*56d0*/  HADD2.F32 R50, -RZ, R36.H0_H0 ;  /* 0x20000024ff327230 */ /* 0x000fe40000004100 */
[----:B------:R-:W-:-:S04]  /*56e0*/  FMUL.FTZ R48, R130, R48 ;  /* 0x0000003082307220 */ /* 0x000fc80000410000 */
[----:B------:R-:W-:Y:S01]  /*56f0*/  FFMA.FTZ R48, R48, R49, R50 ;  /* 0x0000003130307223 */ /* 0x000fe20000010032 */
[----:B------:R-:W-:Y:S01]  /*5700*/  FADD.FTZ R49, -R131, R53 ;  /* 0x0000003583317221 */ /* 0x000fe20000010100 */
[----:B------:R-:W-:Y:S02]  /*5710*/  HADD2.F32 R50, -RZ, R149.H0_H0 ;  /* 0x20000095ff327230 */ /* 0x000fe40000004100 */
[----:B----4-:R-:W-:Y:S02]  /*5720*/  HADD2.F32 R51, -RZ, R148.H0_H0 ;  /* 0x20000094ff337230 */ /* 0x010fe40000004100 */
[----:B------:R-:W-:-:S04]  /*5730*/  FMUL.FTZ R49, R130, R49 ;  /* 0x0000003182317220 */ /* 0x000fc80000410000 */
[----:B------:R-:W-:Y:S01]  /*5740*/  FFMA.FTZ R49, R49, R50, R51 ;  /* 0x0000003231317223 */ /* 0x000fe20000010033 */
[----:B------:R-:W-:Y:S01]  /*5750*/  FADD.FTZ R50, -R131, R54 ;  /* 0x0000003683327221 */ /* 0x000fe20000010100 */
[----:B------:R-:W-:Y:S02]  /*5760*/  HADD2.F32 R51, -RZ, R215.H0_H0 ;  /* 0x200000d7ff337230 */ /* 0x000fe40000004100 */
[----:B------:R-:W-:Y:S02]  /*5770*/  HADD2.F32 R52, -RZ, R37.H0_H0 ;  /* 0x20000025ff347230 */ /* 0x000fe40000004100 */
[----:B------:R-:W-:-:S04]  /*5780*/  FMUL.FTZ R50, R130, R50 ;  /* 0x0000003282327220 */ /* 0x000fc80000410000 */
[----:B------:R-:W-:Y:S01]  /*5790*/  FFMA.FTZ R50, R50, R51, R52 ;  /* 0x0000003332327223 */ /* 0x000fe20000010034 */
[----:B------:R-:W-:Y:S01]  /*57a0*/  FADD.FTZ R51, -R131, R55 ;  /* 0x0000003783337221 */ /* 0x000fe20000010100 */
[--C-:B------:R-:W-:Y:S02]  /*57b0*/  HADD2.F32 R52, -RZ, R252.reuse.H1_H1 ;  /* 0x300000fcff347230 */ /* 0x100fe40000004100 */
[----:B------:R-:W-:Y:S02]  /*57c0*/  HADD2.F32 R53, -RZ, R252.H0_H0 ;  /* 0x200000fcff357230 */ /* 0x000fe40000004100 */
[----:B------:R-:W-:-:S04]  /*57d0*/  FMUL.FTZ R51, R130, R51 ;  /* 0x0000003382337220 */ /* 0x000fc80000410000 */
[----:B------:R-:W-:Y:S01]  /*57e0*/  FFMA.FTZ R51, R51, R52, R53 ;  /* 0x0000003433337223 */ /* 0x000fe20000010035 */
[----:B------:R-:W-:-:S05]  /*57f0*/  IMAD.WIDE.U32 R52, R161, 0x10, R196 ;  /* 0x00000010a1347825 */ /* 0x000fca00078e00c4 */
[----:B------:R0:W-:Y:S02]  /*5800*/  STG.E.128 desc[UR6][R52.64], R48 ;  /* 0x0000003034007986 */ /* 0x0001e4000c101d06 */
[----:B0-----:R-:W-:Y:S01]  /*5810*/  FADD.FTZ R48, -R131, R56 ;  /* 0x0000003883307221 */ /* 0x001fe20000010100 */
[----:B------:R-:W-:Y:S02]  /*5820*/  HADD2.F32 R49, -RZ, R214.H1_H1 ;  /* 0x300000d6ff317230 */ /* 0x000fe40000004100 */
        /* <DEDUP_REMOVED lines=19> */
[----:B------:R0:W-:Y:S01]  /*5960*/  STG.E.128 desc[UR6][R52.64], R48 ;  /* 0x0000003034007986 */ /* 0x0001e2000c101d06 */
[----:B------:R-:W-:Y:S02]  /*5970*/  HADD2.F32 R56, -RZ, R33.H0_H0 ;  /* 0x20000021ff387230 */ /* 0x000fe40000004100 */
[----:B------:R-:W-:Y:S01]  /*5980*/  FMUL.FTZ R57, R130, R62 ;  /* 0x0000003e82397220 */ /* 0x000fe20000410000 */
[----:B0-----:R-:W-:Y:S02]  /*5990*/  HADD2.F32 R48, -RZ, R213.H1_H1 ;  /* 0x300000d5ff307230 */ /* 0x001fe40000004100 */
[----:B------:R-:W-:Y:S02]  /*59a0*/  HADD2.F32 R49, -RZ, R32.H0_H0 ;  /* 0x20000020ff317230 */ /* 0x000fe40000004100 */
[----:B------:R-:W-:-:S03]  /*59b0*/  HADD2.F32 R50, -RZ, R249.H0_H0 ;  /* 0x200000f9ff327230 */ /* 0x000fc60000004100 */
[----:B------:R-:W-:Y:S01]  /*59c0*/  FFMA.FTZ R48, R60, R48, R49 ;  /* 0x000000303c307223 */ /* 0x000fe20000010031 */
[----:B------:R-:W-:Y:S02]  /*59d0*/  HADD2.F32 R49, -RZ, R249.H1_H1 ;  /* 0x300000f9ff317230 */ /* 0x000fe40000004100 */
[----:B------:R-:W-:-:S03]  /*59e0*/  FADD.FTZ R51, -R131, R63 ;  /* 0x0000003f83337221 */ /* 0x000fc60000010100 */
[----:B------:R-:W-:Y:S01]  /*59f0*/  FFMA.FTZ R49, R61, R49, R50 ;  /* 0x000000313d317223 */ /* 0x000fe20000010032 */
[----:B------:R-:W-:Y:S02]  /*5a00*/  HADD2.F32 R50, -RZ, R213.H0_H0 ;  /* 0x200000d5ff327230 */ /* 0x000fe40000004100 */
[----:B------:R-:W-:-:S03]  /*5a10*/  FMUL.FTZ R51, R130, R51 ;  /* 0x0000003382337220 */ /* 0x000fc60000410000 */
[----:B------:R-:W-:Y:S01]  /*5a20*/  FFMA.FTZ R50, R57, R50, R56 ;  /* 0x0000003239327223 */ /* 0x000fe20000010038 */
[--C-:B------:R-:W-:Y:S02]  /*5a30*/  HADD2.F32 R56, -RZ, R248.reuse.H1_H1 ;  /* 0x300000f8ff387230 */ /* 0x100fe40000004100 */
[----:B------:R-:W-:Y:S02]  /*5a40*/  HADD2.F32 R57, -RZ, R248.H0_H0 ;  /* 0x200000f8ff397230 */ /* 0x000fe40000004100 */
[----:B------:R-:W-:-:S03]  /*5a50*/  FADD.FTZ R52, -R131, R64 ;  /* 0x0000004083347221 */ /* 0x000fc60000010100 */
[----:B------:R-:W-:Y:S01]  /*5a60*/  FFMA.FTZ R51, R51, R56, R57 ;  /* 0x0000003833337223 */ /* 0x000fe20000010039 */
[----:B------:R-:W-:Y:S02]  /*5a70*/  HADD2.F32 R56, -RZ, R212.H1_H1 ;  /* 0x300000d4ff387230 */ /* 0x000fe40000004100 */
[----:B------:R-:W-:Y:S01]  /*5a80*/  FMUL.FTZ R52, R130, R52 ;  /* 0x0000003482347220 */ /* 0x000fe20000410000 */
[----:B------:R-:W-:Y:S02]  /*5a90*/  HADD2.F32 R57, -RZ, R30.H0_H0 ;  /* 0x2000001eff397230 */ /* 0x000fe40000004100 */
[----:B------:R-:W-:-:S03]  /*5aa0*/  FADD.FTZ R53, -R131, R65 ;  /* 0x0000004183357221 */ /* 0x000fc60000010100 */
[----:B------:R-:W-:Y:S01]  /*5ab0*/  FFMA.FTZ R52, R52, R56, R57 ;  /* 0x0000003834347223 */ /* 0x000fe20000010039 */
[--C-:B------:R-:W-:Y:S02]  /*5ac0*/  HADD2.F32 R56, -RZ, R247.reuse.H1_H1 ;  /* 0x300000f7ff387230 */ /* 0x100fe40000004100 */
[----:B------:R-:W-:Y:S01]  /*5ad0*/  FMUL.FTZ R53, R130, R53 ;  /* 0x0000003582357220 */ /* 0x000fe20000410000 */
[----:B------:R-:W-:Y:S02]  /*5ae0*/  HADD2.F32 R57, -RZ, R247.H0_H0 ;  /* 0x200000f7ff397230 */ /* 0x000fe40000004100 */
[----:B------:R-:W-:-:S03]  /*5af0*/  FADD.FTZ R54, -R131, R66 ;  /* 0x0000004283367221 */ /* 0x000fc60000010100 */
[----:B------:R-:W-:Y:S01]  /*5b00*/  FFMA.FTZ R53, R53, R56, R57 ;  /* 0x0000003835357223 */ /* 0x000fe20000010039 */
[----:B------:R-:W-:Y:S02]  /*5b10*/  HADD2.F32 R56, -RZ, R212.H0_H0 ;  /* 0x200000d4ff387230 */ /* 0x000fe40000004100 */
[----:B------:R-:W-:Y:S01]  /*5b20*/  FMUL.FTZ R54, R130, R54 ;  /* 0x0000003682367220 */ /* 0x000fe20000410000 */
[----:B------:R-:W-:Y:S02]  /*5b30*/  HADD2.F32 R57, -RZ, R31.H0_H0 ;  /* 0x2000001fff397230 */ /* 0x000fe40000004100 */
[----:B------:R-:W-:-:S03]  /*5b40*/  FADD.FTZ R55, -R131, R67 ;  /* 0x0000004383377221 */ /* 0x000fc60000010100 */
[----:B------:R-:W-:Y:S01]  /*5b50*/  FFMA.FTZ R54, R54, R56, R57 ;  /* 0x0000003836367223 */ /* 0x000fe20000010039 */
[--C-:B------:R-:W-:Y:S02]  /*5b60*/  HADD2.F32 R56, -RZ, R246.reuse.H1_H1 ;  /* 0x300000f6ff387230 */ /* 0x100fe40000004100 */
[C---:B------:R-:W-:Y:S01]  /*5b70*/  FMUL.FTZ R55, R130.reuse, R55 ;  /* 0x0000003782377220 */ /* 0x040fe20000410000 */
[----:B------:R-:W-:Y:S02]  /*5b80*/  HADD2.F32 R57, -RZ, R246.H0_H0 ;  /* 0x200000f6ff397230 */ /* 0x000fe40000004100 */
[----:B------:R-:W-:Y:S01]  /*5b90*/  FADD.FTZ R58, -R131, R125 ;  /* 0x0000007d833a7221 */ /* 0x000fe20000010100 */
[----:B------:R-:W-:Y:S02]  /*5ba0*/  FMUL.FTZ R158, R130, R69 ;  /* 0x00000045829e7220 */ /* 0x000fe40000410000 */
[----:B------:R-:W-:Y:S01]  /*5bb0*/  FFMA.FTZ R55, R55, R56, R57 ;  /* 0x0000003837377223 */ /* 0x000fe20000010039 */
[----:B------:R-:W-:-:S04]  /*5bc0*/  IMAD.WIDE.U32 R56, R151, 0x10, R196 ;  /* 0x0000001097387825 */ /* 0x000fc800078e00c4 */
[----:B------:R-:W-:Y:S01]  /*5bd0*/  FMUL.FTZ R69, R130, R58 ;  /* 0x0000003a82457220 */ /* 0x000fe20000410000 */
[----:B------:R-:W-:-:S04]  /*5be0*/  IMAD.WIDE.U32 R150, R150, 0x10, R196 ;  /* 0x0000001096967825 */ /* 0x000fc800078e00c4 */
[C---:B------:R-:W-:Y:S01]  /*5bf0*/  FADD.FTZ R120, -R131.reuse, R92 ;  /* 0x0000005c83787221 */ /* 0x040fe20000010100 */
[C---:B------:R-:W-:Y:S01]  /*5c00*/  FMUL.FTZ R92, R130.reuse, R68 ;  /* 0x00000044825c7220 */ /* 0x040fe20000410000 */
[----:B------:R0:W-:Y:S01]  /*5c10*/  STG.E.128 desc[UR6][R56.64], R48 ;  /* 0x0000003038007986 */ /* 0x0001e2000c101d06 */
[----:B------:R-:W-:Y:S02]  /*5c20*/  HADD2.F32 R58, -RZ, R28.H0_H0 ;  /* 0x2000001cff3a7230 */ /* 0x000fe40000004100 */
        /* <DEDUP_REMOVED lines=12> */
[----:B0-----:R-:W-:-:S02]  /*5cf0*/  HADD2.F32 R50, -RZ, R211.H0_H0 ;  /* 0x200000d3ff327230 */ /* 0x001fc40000004100 */
[----:B------:R-:W-:Y:S01]  /*5d00*/  FFMA.FTZ R48, R92, R90, R58 ;  /* 0x0000005a5c307223 */ /* 0x000fe2000001003a */
[----:B------:R-:W-:Y:S02]  /*5d10*/  HADD2.F32 R57, -RZ, R29.H0_H0 ;  /* 0x2000001dff397230 */ /* 0x000fe40000004100 */
[----:B-1----:R-:W-:Y:S02]  /*5d20*/  HADD2.F32 R52, -RZ, R210.H1_H1 ;  /* 0x300000d2ff347230 */ /* 0x002fe40000004100 */
[----:B------:R-:W-:Y:S02]  /*5d30*/  HADD2.F32 R55, -RZ, R26.H0_H0 ;  /* 0x2000001aff377230 */ /* 0x000fe40000004100 */
[--C-:B------:R-:W-:Y:S02]  /*5d40*/  HADD2.F32 R53, -RZ, R243.reuse.H1_H1 ;  /* 0x300000f3ff357230 */ /* 0x100fe40000004100 */
[----:B------:R-:W-:Y:S02]  /*5d50*/  HADD2.F32 R54, -RZ, R243.H0_H0 ;  /* 0x200000f3ff367230 */ /* 0x000fe40000004100 */
[----:B------:R-:W-:-:S02]  /*5d60*/  HADD2.F32 R51, -RZ, R244.H1_H1 ;  /* 0x300000f4ff337230 */ /* 0x000fc40000004100 */
[----:B------:R-:W-:Y:S02]  /*5d70*/  HADD2.F32 R56, -RZ, R244.H0_H0 ;  /* 0x200000f4ff387230 */ /* 0x000fe40000004100 */
[--C-:B------:R-:W-:Y:S02]  /*5d80*/  HADD2.F32 R49, -RZ, R245.reuse.H1_H1 ;  /* 0x300000f5ff317230 */ /* 0x100fe40000004100 */
[----:B------:R-:W-:Y:S02]  /*5d90*/  HADD2.F32 R58, -RZ, R245.H0_H0 ;  /* 0x200000f5ff3a7230 */ /* 0x000fe40000004100 */
[----:B------:R-:W-:Y:S01]  /*5da0*/  FFMA.FTZ R52, R72, R52, R55 ;  /* 0x0000003448347223 */ /* 0x000fe20000010037 */
[----:B------:R-:W-:Y:S01]  /*5db0*/  FFMA.FTZ R53, R73, R53, R54 ;  /* 0x0000003549357223 */ /* 0x000fe20000010036 */
[C---:B------:R-:W-:Y:S01]  /*5dc0*/  FMUL.FTZ R112, R130.reuse, R61 ;  /* 0x0000003d82707220 */ /* 0x040fe20000410000 */
[----:B------:R-:W-:Y:S01]  /*5dd0*/  FMUL.FTZ R111, R130, R60 ;  /* 0x0000003c826f7220 */ /* 0x000fe20000410000 */
[----:B------:R-:W-:Y:S01]  /*5de0*/  FFMA.FTZ R50, R70, R50, R57 ;  /* 0x0000003246327223 */ /* 0x000fe20000010039 */
[----:B------:R-:W-:Y:S01]  /*5df0*/  FFMA.FTZ R51, R71, R51, R56 ;  /* 0x0000003347337223 */ /* 0x000fe20000010038 */
[----:B------:R-:W-:-:S02]  /*5e00*/  HADD2.F32 R54, -RZ, R210.H0_H0 ;  /* 0x200000d2ff367230 */ /* 0x000fc40000004100 */
[C---:B------:R-:W-:Y:S01]  /*5e10*/  FADD.FTZ R64, -R131.reuse, R98 ;  /* 0x0000006283407221 */ /* 0x040fe20000010100 */
[----:B------:R-:W-:Y:S02]  /*5e20*/  HADD2.F32 R63, -RZ, R27.H0_H0 ;  /* 0x2000001bff3f7230 */ /* 0x000fe40000004100 */
[C---:B------:R-:W-:Y:S01]  /*5e30*/  FADD.FTZ R65, -R131.reuse, R104 ;  /* 0x0000006883417221 */ /* 0x040fe20000010100 */
[--C-:B------:R-:W-:Y:S02]  /*5e40*/  HADD2.F32 R55, -RZ, R242.reuse.H1_H1 ;  /* 0x300000f2ff377230 */ /* 0x100fe40000004100 */
[----:B------:R-:W-:Y:S01]  /*5e50*/  FMUL.FTZ R107, R130, R105 ;  /* 0x00000069826b7220 */ /* 0x000fe20000410000 */
[----:B------:R-:W-:Y:S02]  /*5e60*/  HADD2.F32 R62, -RZ, R242.H0_H0 ;  /* 0x200000f2ff3e7230 */ /* 0x000fe40000004100 */
[----:B------:R-:W-:Y:S01]  /*5e70*/  FADD.FTZ R67, -R131, R99 ;  /* 0x0000006383437221 */ /* 0x000fe20000010100 */
[----:B------:R-:W-:-:S02]  /*5e80*/  HADD2.F32 R56, -RZ, R209.H1_H1 ;  /* 0x300000d1ff387230 */ /* 0x000fc40000004100 */
[C---:B------:R-:W-:Y:S01]  /*5e90*/  FADD.FTZ R66, -R131.reuse, R102 ;  /* 0x0000006683427221 */ /* 0x040fe20000010100 */
[----:B------:R-:W-:Y:S02]  /*5ea0*/  HADD2.F32 R61, -RZ, R24.H0_H0 ;  /* 0x20000018ff3d7230 */ /* 0x000fe40000004100 */
[----:B------:R-:W-:Y:S01]  /*5eb0*/  FMUL.FTZ R105, R130, R59 ;  /* 0x0000003b82697220 */ /* 0x000fe20000410000 */
[--C-:B------:R-:W-:Y:S02]  /*5ec0*/  HADD2.F32 R57, -RZ, R241.reuse.H1_H1 ;  /* 0x300000f1ff397230 */ /* 0x100fe40000004100 */
[----:B------:R-:W-:Y:S01]  /*5ed0*/  FFMA.FTZ R49, R158, R49, R58 ;  /* 0x000000319e317223 */ /* 0x000fe2000001003a */
[----:B------:R-:W-:Y:S02]  /*5ee0*/  HADD2.F32 R60, -RZ, R241.H0_H0 ;  /* 0x200000f1ff3c7230 */ /* 0x000fe40000004100 */
[----:B------:R-:W-:Y:S01]  /*5ef0*/  FADD.FTZ R104, -R131, R108 ;  /* 0x0000006c83687221 */ /* 0x000fe20000010100 */
[----:B------:R-:W-:-:S02]  /*5f00*/  HADD2.F32 R58, -RZ, R209.H0_H0 ;  /* 0x200000d1ff3a7230 */ /* 0x000fc40000004100 */
[C---:B------:R-:W-:Y:S01]  /*5f10*/  FADD.FTZ R98, -R131.reuse, R114 ;  /* 0x0000007283627221 */ /* 0x040fe20000010100 */
[----:B------:R-:W-:Y:S02]  /*5f20*/  HADD2.F32 R59, -RZ, R25.H0_H0 ;  /* 0x20000019ff3b7230 */ /* 0x000fe40000004100 */
        /* <DEDUP_REMOVED lines=10> */
[----:B------:R-:W-:-:S02]  /*5fd0*/  HADD2.F32 R62, -RZ, R208.H0_H0 ;  /* 0x200000d0ff3e7230 */ /* 0x000fc40000004100 */
[----:B------:R-:W-:Y:S02]  /*5fe0*/  HADD2.F32 R65, -RZ, R23.H0_H0 ;  /* 0x20000017ff417230 */ /* 0x000fe40000004100 */
[--C-:B------:R-:W-:Y:S02]  /*5ff0*/  HADD2.F32 R63, -RZ, R238.reuse.H1_H1 ;  /* 0x300000eeff3f7230 */ /* 0x100fe40000004100 */
[----:B------:R-:W-:Y:S02]  /*6000*/  HADD2.F32 R64, -RZ, R238.H0_H0 ;  /* 0x200000eeff407230 */ /* 0x000fe40000004100 */
[----:B------:R-:W-:Y:S01]  /*6010*/  FADD.FTZ R121, -R131, R91 ;  /* 0x0000005b83797221 */ /* 0x000fe20000010100 */
[----:B------:R-:W-:Y:S02]  /*6020*/  HADD2.F32 R60, -RZ, R208.H1_H1 ;  /* 0x300000d0ff3c7230 */ /* 0x000fe40000004100 */
[----:B------:R-:W-:Y:S01]  /*6030*/  FFMA.FTZ R58, R78, R58, R59 ;  /* 0x0000003a4e3a7223 */ /* 0x000fe2000001003b */
[----:B------:R-:W-:-:S02]  /*6040*/  HADD2.F32 R67, -RZ, R22.H0_H0 ;  /* 0x20000016ff437230 */ /* 0x000fc40000004100 */
[--C-:B------:R-:W-:Y:S02]  /*6050*/  HADD2.F32 R61, -RZ, R239.reuse.H1_H1 ;  /* 0x300000efff3d7230 */ /* 0x100fe40000004100 */
[----:B------:R-:W-:Y:S02]  /*6060*/  HADD2.F32 R66, -RZ, R239.H0_H0 ;  /* 0x200000efff427230 */ /* 0x000fe40000004100 */
[----:B------:R-:W-:Y:S01]  /*6070*/  FADD.FTZ R91, -R131, R126 ;  /* 0x0000007e835b7221 */ /* 0x000fe20000010100 */
[--C-:B------:R-:W-:Y:S02]  /*6080*/  HADD2.F32 R59, -RZ, R240.reuse.H1_H1 ;  /* 0x300000f0ff3b7230 */ /* 0x100fe40000004100 */
[----:B------:R-:W-:Y:S02]  /*6090*/  HADD2.F32 R70, -RZ, R240.H0_H0 ;  /* 0x200000f0ff467230 */ /* 0x000fe40000004100 */
[----:B------:R-:W-:Y:S01]  /*60a0*/  FFMA.FTZ R62, R82, R62, R65 ;  /* 0x0000003e523e7223 */ /* 0x000fe20000010041 */
[----:B------:R-:W-:Y:S01]  /*60b0*/  FFMA.FTZ R63, R83, R63, R64 ;  /* 0x0000003f533f7223 */ /* 0x000fe20000010040 */
[----:B------:R-:W-:Y:S01]  /*60c0*/  FFMA.FTZ R60, R80, R60, R67 ;  /* 0x0000003c503c7223 */ /* 0x000fe20000010043 */
[----:B------:R-:W-:Y:S01]  /*60d0*/  FFMA.FTZ R61, R81, R61, R66 ;  /* 0x0000003d513d7223 */ /* 0x000fe20000010042 */
[----:B------:R-:W-:-:S04]  /*60e0*/  IMAD.WIDE.U32 R64, R153, 0x10, R196 ;  /* 0x0000001099407825 */ /* 0x000fc800078e00c4 */
[----:B------:R-:W-:Y:S01]  /*60f0*/  FMUL.FTZ R68, R130, R91 ;  /* 0x0000005b82447220 */ /* 0x000fe20000410000 */
[----:B------:R-:W-:Y:S01]  /*6100*/  FFMA.FTZ R59, R79, R59, R70 ;  /* 0x0000003b4f3b7223 */ /* 0x000fe20000010046 */
[----:B------:R-:W-:-:S04]  /*6110*/  IMAD.WIDE.U32 R66, R154, 0x10, R196 ;  /* 0x000000109a427825 */ /* 0x000fc800078e00c4 */
[C---:B------:R-:W-:Y:S01]  /*6120*/  FADD.FTZ R148, -R131.reuse, R88 ;  /* 0x0000005883947221 */ /* 0x040fe20000010100 */
[----:B------:R-:W-:Y:S01]  /*6130*/  FADD.FTZ R149, -R131, R89 ;  /* 0x0000005983957221 */ /* 0x000fe20000010100 */
[----:B------:R-:W-:-:S04]  /*6140*/  IMAD.WIDE.U32 R90, R155, 0x10, R196 ;  /* 0x000000109b5a7825 */ /* 0x000fc800078e00c4 */
[C---:B------:R-:W-:Y:S01]  /*6150*/  FADD.FTZ R129, -R131.reuse, R85 ;  /* 0x0000005583817221 */ /* 0x040fe20000010100 */
[C---:B------:R-:W-:Y:S01]  /*6160*/  FADD.FTZ R89, -R131.reuse, R119 ;  /* 0x0000007783597221 */ /* 0x040fe20000010100 */
[----:B------:R0:W-:Y:S01]  /*6170*/  STG.E.128 desc[UR6][R64.64], R48 ;  /* 0x0000003040007986 */ /* 0x0001e2000c101d06 */
[C---:B------:R-:W-:Y:S01]  /*6180*/  FADD.FTZ R85, -R131.reuse, R96 ;  /* 0x0000006083557221 */ /* 0x040fe20000010100 */
[----:B------:R-:W-:Y:S01]  /*6190*/  FMUL.FTZ R119, R130, R93 ;  /* 0x0000005d82777220 */ /* 0x000fe20000410000 */
[C---:B------:R-:W-:Y:S01]  /*61a0*/  FADD.FTZ R96, -R131.reuse, R116 ;  /* 0x0000007483607221 */ /* 0x040fe20000010100 */
[----:B------:R1:W-:Y:S01]  /*61b0*/  STG.E.128 desc[UR6][R66.64], R52 ;  /* 0x0000003442007986 */ /* 0x0003e2000c101d06 */
[----:B------:R-:W-:Y:S01]  /*61c0*/  FADD.FTZ R88, -R131, R124 ;  /* 0x0000007c83587221 */ /* 0x000fe20000010100 */
[----:B------:R-:W-:-:S04]  /*61d0*/  IMAD.WIDE.U32 R92, R156, 0x10, R196 ;  /* 0x000000109c5c7825 */ /* 0x000fc800078e00c4 */
[----:B------:R-:W-:Y:S01]  /*61e0*/  FADD.FTZ R131, -R131, R127 ;  /* 0x0000007f83837221 */ /* 0x000fe20000010100 */
[----:B------:R2:W-:Y:S01]  /*61f0*/  STG.E.128 desc[UR6][R90.64], R56 ;  /* 0x000000385a007986 */ /* 0x0005e2000c101d06 */
[C---:B------:R-:W-:Y:S01]  /*6200*/  FMUL.FTZ R124, R130.reuse, R148 ;  /* 0x00000094827c7220 */ /* 0x040fe20000410000 */
[C---:B------:R-:W-:Y:S01]  /*6210*/  FMUL.FTZ R127, R130.reuse, R129 ;  /* 0x00000081827f7220 */ /* 0x040fe20000410000 */
[----:B------:R-:W-:Y:S01]  /*6220*/  FMUL.FTZ R126, R130, R123 ;  /* 0x0000007b827e7220 */ /* 0x000fe20000410000 */
[----:B------:R3:W-:Y:S01]  /*6230*/  STG.E.128 desc[UR6][R92.64], R60 ;  /* 0x0000003c5c007986 */ /* 0x0007e2000c101d06 */
[----:B0-----:R-:W-:Y:S02]  /*6240*/  HADD2.F32 R48, -RZ, R207.H1_H1 ;  /* 0x300000cfff307230 */ /* 0x001fe40000004100 */
[----:B------:R-:W-:Y:S02]  /*6250*/  HADD2.F32 R49, -RZ, R237.H1_H1 ;  /* 0x300000edff317230 */ /* 0x000fe40000004100 */
[----:B-1----:R-:W-:-:S02]  /*6260*/  HADD2.F32 R52, -RZ, R206.H1_H1 ;  /* 0x300000ceff347230 */ /* 0x002fc40000004100 */
[----:B------:R-:W-:Y:S02]  /*6270*/  HADD2.F32 R53, -RZ, R18.H0_H0 ;  /* 0x20000012ff357230 */ /* 0x000fe40000004100 */
[----:B--2---:R-:W-:Y:S02]  /*6280*/  HADD2.F32 R57, -RZ, R20.H0_H0 ;  /* 0x20000014ff397230 */ /* 0x004fe40000004100 */
[----:B------:R-:W-:Y:S02]  /*6290*/  HADD2.F32 R56, -RZ, R237.H0_H0 ;  /* 0x200000edff387230 */ /* 0x000fe40000004100 */
[----:B------:R-:W-:Y:S01]  /*62a0*/  FFMA.FTZ R52, R124, R52, R53 ;  /* 0x000000347c347223 */ /* 0x000fe20000010035 */
[----:B------:R-:W-:Y:S02]  /*62b0*/  HADD2.F32 R50, -RZ, R207.H0_H0 ;  /* 0x200000cfff327230 */ /* 0x000fe40000004100 */
[----:B------:R-:W-:Y:S01]  /*62c0*/  FFMA.FTZ R48, R128, R48, R57 ;  /* 0x0000003080307223 */ /* 0x000fe20000010039 */
[----:B------:R-:W-:-:S02]  /*62d0*/  HADD2.F32 R55, -RZ, R21.H0_H0 ;  /* 0x20000015ff377230 */ /* 0x000fc40000004100 */
[----:B------:R-:W-:Y:S01]  /*62e0*/  FFMA.FTZ R49, R127, R49, R56 ;  /* 0x000000317f317223 */ /* 0x000fe20000010038 */
[--C-:B------:R-:W-:Y:S02]  /*62f0*/  HADD2.F32 R51, -RZ, R236.reuse.H1_H1 ;  /* 0x300000ecff337230 */ /* 0x100fe40000004100 */
[C---:B------:R-:W-:Y:S01]  /*6300*/  FMUL.FTZ R125, R130.reuse, R87 ;  /* 0x00000057827d7220 */ /* 0x040fe20000410000 */
[----:B------:R-:W-:Y:S02]  /*6310*/  HADD2.F32 R54, -RZ, R236.H0_H0 ;  /* 0x200000ecff367230 */ /* 0x000fe40000004100 */
[C---:B------:R-:W-:Y:S01]  /*6320*/  FMUL.FTZ R123, R130.reuse, R149 ;  /* 0x00000095827b7220 */ /* 0x040fe20000410000 */
[--C-:B------:R-:W-:Y:S02]  /*6330*/  HADD2.F32 R53, -RZ, R235.reuse.H1_H1 ;  /* 0x300000ebff357230 */ /* 0x100fe40000004100 */
[----:B---3--:R-:W-:Y:S02]  /*6340*/  HADD2.F32 R62, -RZ, R235.H0_H0 ;  /* 0x200000ebff3e7230 */ /* 0x008fe40000004100 */
[----:B------:R-:W-:Y:S01]  /*6350*/  FMUL.FTZ R120, R130, R120 ;  /* 0x0000007882787220 */ /* 0x000fe20000410000 */
[----:B------:R-:W-:-:S02]  /*6360*/  HADD2.F32 R56, -RZ, R204.H1_H1 ;  /* 0x300000ccff387230 */ /* 0x000fc40000004100 */
[----:B------:R-:W-:Y:S02]  /*6370*/  HADD2.F32 R59, -RZ, R16.H0_H0 ;  /* 0x20000010ff3b7230 */ /* 0x000fe40000004100 */
[--C-:B------:R-:W-:Y:S02]  /*6380*/  HADD2.F32 R57, -RZ, R233.reuse.H1_H1 ;  /* 0x300000e9ff397230 */ /* 0x100fe40000004100 */
[----:B------:R-:W-:Y:S02]  /*6390*/  HADD2.F32 R58, -RZ, R233.H0_H0 ;  /* 0x200000e9ff3a7230 */ /* 0x000fe40000004100 */
[----:B------:R-:W-:Y:S01]  /*63a0*/  FFMA.FTZ R50, R126, R50, R55 ;  /* 0x000000327e327223 */ /* 0x000fe20000010037 */
[----:B------:R-:W-:Y:S01]  /*63b0*/  FFMA.FTZ R51, R125, R51, R54 ;  /* 0x000000337d337223 */ /* 0x000fe20000010036 */
[----:B------:R-:W-:Y:S01]  /*63c0*/  FFMA.FTZ R53, R123, R53, R62 ;  /* 0x000000357b357223 */ /* 0x000fe2000001003e */
[----:B------:R-:W-:Y:S02]  /*63d0*/  HADD2.F32 R54, -RZ, R206.H0_H0 ;  /* 0x200000ceff367230 */ /* 0x000fe40000004100 */
[----:B------:R-:W-:Y:S01]  /*63e0*/  FFMA.FTZ R56, R120, R56, R59 ;  /* 0x0000003878387223 */ /* 0x000fe2000001003b */
[----:B------:R-:W-:-:S02]  /*63f0*/  HADD2.F32 R61, -RZ, R19.H0_H0 ;  /* 0x20000013ff3d7230 */ /* 0x000fc40000004100 */
[----:B------:R-:W-:Y:S01]  /*6400*/  FFMA.FTZ R57, R119, R57, R58 ;  /* 0x0000003977397223 */ /* 0x000fe2000001003a */
[--C-:B------:R-:W-:Y:S02]  /*6410*/  HADD2.F32 R55, -RZ, R234.reuse.H1_H1 ;  /* 0x300000eaff377230 */ /* 0x100fe40000004100 */
[----:B------:R-:W-:Y:S01]  /*6420*/  FMUL.FTZ R121, R130, R121 ;  /* 0x0000007982797220 */ /* 0x000fe20000410000 */
[----:B------:R-:W-:Y:S02]  /*6430*/  HADD2.F32 R60, -RZ, R234.H0_H0 ;  /* 0x200000eaff3c7230 */ /* 0x000fe40000004100 */
[----:B------:R-:W-:Y:S02]  /*6440*/  HADD2.F32 R62, -RZ, R203.H0_H0 ;  /* 0x200000cbff3e7230 */ /* 0x000fe40000004100 */
[----:B------:R-:W-:Y:S02]  /*6450*/  HADD2.F32 R63, -RZ, R15.H0_H0 ;  /* 0x2000000fff3f7230 */ /* 0x000fe40000004100 */
[----:B------:R-:W-:-:S02]  /*6460*/  HADD2.F32 R58, -RZ, R204.H0_H0 ;  /* 0x200000ccff3a7230 */ /* 0x000fc40000004100 */
[----:B------:R-:W-:Y:S02]  /*6470*/  HADD2.F32 R67, -RZ, R17.H0_H0 ;  /* 0x20000011ff437230 */ /* 0x000fe40000004100 */
[--C-:B------:R-:W-:Y:S02]  /*6480*/  HADD2.F32 R59, -RZ, R232.reuse.H1_H1 ;  /* 0x300000e8ff3b7230 */ /* 0x100fe40000004100 */
[----:B------:R-:W-:Y:S02]  /*6490*/  HADD2.F32 R66, -RZ, R232.H0_H0 ;  /* 0x200000e8ff427230 */ /* 0x000fe40000004100 */
[----:B------:R-:W-:Y:S01]  /*64a0*/  FFMA.FTZ R54, R122, R54, R61 ;  /* 0x000000367a367223 */ /* 0x000fe2000001003d */
[----:B------:R-:W-:-:S04]  /*64b0*/  IMAD.WIDE.U32 R80, R157, 0x10, R196 ;  /* 0x000000109d507825 */ /* 0x000fc800078e00c4 */
[----:B------:R-:W-:Y:S01]  /*64c0*/  FFMA.FTZ R55, R121, R55, R60 ;  /* 0x0000003779377223 */ /* 0x000fe2000001003c */
[----:B------:R-:W-:Y:S01]  /*64d0*/  FFMA.FTZ R62, R114, R62, R63 ;  /* 0x0000003e723e7223 */ /* 0x000fe2000001003f */
[----:B------:R-:W-:Y:S01]  /*64e0*/  FFMA.FTZ R58, R118, R58, R67 ;  /* 0x0000003a763a7223 */ /* 0x000fe20000010043 */
[----:B------:R-:W-:-:S04]  /*64f0*/  IMAD.WIDE.U32 R160, R160, 0x10, R196 ;  /* 0x00000010a0a07825 */ /* 0x000fc800078e00c4 */
[----:B------:R-:W-:Y:S01]  /*6500*/  FFMA.FTZ R59, R117, R59, R66 ;  /* 0x0000003b753b7223 */ /* 0x000fe20000010042 */
[----:B------:R-:W-:Y:S01]  /*6510*/  FMUL.FTZ R116, R130, R85 ;  /* 0x0000005582747220 */ /* 0x000fe20000410000 */
[----:B------:R-:W-:Y:S01]  /*6520*/  IMAD.WIDE.U32 R82, R164, 0x10, R196 ;  /* 0x00000010a4527825 */ /* 0x000fe200078e00c4 */
[----:B------:R0:W-:Y:S03]  /*6530*/  STG.E.128 desc[UR6][R80.64], R48 ;  /* 0x0000003050007986 */ /* 0x0001e6000c101d06 */
[----:B------:R-:W-:Y:S02]  /*6540*/  HADD2.F32 R60, -RZ, R203.H1_H1 ;  /* 0x300000cbff3c7230 */ /* 0x000fe40000004100 */
[----:B------:R-:W-:Y:S02]  /*6550*/  HADD2.F32 R65, -RZ, R14.H0_H0 ;  /* 0x2000000eff417230 */ /* 0x000fe40000004100 */
[----:B------:R-:W-:-:S02]  /*6560*/  HADD2.F32 R61, -RZ, R231.H1_H1 ;  /* 0x300000e7ff3d7230 */ /* 0x000fc40000004100 */
[----:B------:R-:W-:Y:S02]  /*6570*/  HADD2.F32 R64, -RZ, R231.H0_H0 ;  /* 0x200000e7ff407230 */ /* 0x000fe40000004100 */
[--C-:B------:R-:W-:Y:S02]  /*6580*/  HADD2.F32 R63, -RZ, R230.reuse.H1_H1 ;  /* 0x300000e6ff3f7230 */ /* 0x100fe40000004100 */
[----:B------:R-:W-:Y:S01]  /*6590*/  HADD2.F32 R114, -RZ, R230.H0_H0 ;  /* 0x200000e6ff727230 */ /* 0x000fe20000004100 */
[----:B------:R1:W-:Y:S01]  /*65a0*/  STG.E.128 desc[UR6][R160.64], R52 ;  /* 0x00000034a0007986 */ /* 0x0003e2000c101d06 */
[----:B------:R-:W-:-:S04]  /*65b0*/  IMAD.WIDE.U32 R84, R167, 0x10, R196 ;  /* 0x00000010a7547825 */ /* 0x000fc800078e00c4 */
[----:B------:R-:W-:Y:S01]  /*65c0*/  FFMA.FTZ R60, R116, R60, R65 ;  /* 0x0000003c743c7223 */ /* 0x000fe20000010041 */
[----:B------:R-:W-:Y:S01]  /*65d0*/  FFMA.FTZ R61, R115, R61, R64 ;  /* 0x0000003d733d7223 */ /* 0x000fe20000010040 */
[----:B------:R-:W-:Y:S01]  /*65e0*/  FFMA.FTZ R63, R113, R63, R114 ;  /* 0x0000003f713f7223 */ /* 0x000fe20000010072 */
[----:B------:R2:W-:Y:S01]  /*65f0*/  STG.E.128 desc[UR6][R82.64], R56 ;  /* 0x0000003852007986 */ /* 0x0005e2000c101d06 */
[C---:B------:R-:W-:Y:S01]  /*6600*/  FMUL.FTZ R104, R130.reuse, R104 ;  /* 0x0000006882687220 */ /* 0x040fe20000410000 */
[----:B0-----:R-:W-:Y:S02]  /*6610*/  HADD2.F32 R48, -RZ, R201.H1_H1 ;  /* 0x300000c9ff307230 */ /* 0x001fe40000004100 */
[----:B------:R-:W-:Y:S01]  /*6620*/  FMUL.FTZ R106, R130, R106 ;  /* 0x0000006a826a7220 */ /* 0x000fe20000410000 */
[----:B------:R-:W-:Y:S01]  /*6630*/  HADD2.F32 R49, -RZ, R227.H1_H1 ;  /* 0x300000e3ff317230 */ /* 0x000fe20000004100 */
[----:B------:R-:W0:Y:S01]  /*6640*/  LDC.64 R80, c[0x0][0x380] ;  /* 0x0000e000ff507b82 */ /* 0x000e220000000a00 */
[----:B------:R-:W-:-:S02]  /*6650*/  HADD2.F32 R50, -RZ, R201.H0_H0 ;  /* 0x200000c9ff327230 */ /* 0x000fc40000004100 */
[----:B------:R-:W-:Y:S02]  /*6660*/  HADD2.F32 R51, -RZ, R226.H1_H1 ;  /* 0x300000e2ff337230 */ /* 0x000fe40000004100 */
[----:B------:R-:W-:Y:S02]  /*6670*/  HADD2.F32 R64, -RZ, R202.H1_H1 ;  /* 0x300000caff407230 */ /* 0x000fe40000004100 */
[----:B-1----:R-:W-:Y:S02]  /*6680*/  HADD2.F32 R52, -RZ, R200.H1_H1 ;  /* 0x300000c8ff347230 */ /* 0x002fe40000004100 */
[----:B------:R-:W-:Y:S02]  /*6690*/  HADD2.F32 R53, -RZ, R8.H0_H0 ;  /* 0x20000008ff357230 */ /* 0x000fe40000004100 */
[----:B------:R-:W-:Y:S02]  /*66a0*/  HADD2.F32 R55, -RZ, R11.H0_H0 ;  /* 0x2000000bff377230 */ /* 0x000fe40000004100 */
[----:B--2---:R-:W-:-:S02]  /*66b0*/  HADD2.F32 R57, -RZ, R10.H0_H0 ;  /* 0x2000000aff397230 */ /* 0x004fc40000004100 */
[----:B------:R-:W-:Y:S02]  /*66c0*/  HADD2.F32 R56, -RZ, R227.H0_H0 ;  /* 0x200000e3ff387230 */ /* 0x000fe40000004100 */
[----:B------:R-:W-:Y:S02]  /*66d0*/  HADD2.F32 R54, -RZ, R226.H0_H0 ;  /* 0x200000e2ff367230 */ /* 0x000fe40000004100 */
[----:B------:R-:W-:Y:S02]  /*66e0*/  HADD2.F32 R93, -RZ, R12.H0_H0 ;  /* 0x2000000cff5d7230 */ /* 0x000fe40000004100 */
[--C-:B------:R-:W-:Y:S02]  /*66f0*/  HADD2.F32 R65, -RZ, R229.reuse.H1_H1 ;  /* 0x300000e5ff417230 */ /* 0x100fe40000004100 */
[----:B------:R-:W-:Y:S02]  /*6700*/  HADD2.F32 R92, -RZ, R229.H0_H0 ;  /* 0x200000e5ff5c7230 */ /* 0x000fe40000004100 */
[----:B------:R-:W-:-:S02]  /*6710*/  HADD2.F32 R66, -RZ, R202.H0_H0 ;  /* 0x200000caff427230 */ /* 0x000fc40000004100 */
[----:B------:R-:W-:Y:S02]  /*6720*/  HADD2.F32 R91, -RZ, R13.H0_H0 ;  /* 0x2000000dff5b7230 */ /* 0x000fe40000004100 */
[--C-:B------:R-:W-:Y:S02]  /*6730*/  HADD2.F32 R67, -RZ, R228.reuse.H1_H1 ;  /* 0x300000e4ff437230 */ /* 0x100fe40000004100 */
[----:B------:R-:W-:Y:S01]  /*6740*/  HADD2.F32 R90, -RZ, R228.H0_H0 ;  /* 0x200000e4ff5a7230 */ /* 0x000fe20000004100 */
[----:B------:R1:W-:Y:S01]  /*6750*/  STG.E.128 desc[UR6][R84.64], R60 ;  /* 0x0000003c54007986 */ /* 0x0003e2000c101d06 */
[----:B------:R-:W-:Y:S01]  /*6760*/  FFMA.FTZ R52, R104, R52, R53 ;  /* 0x0000003468347223 */ /* 0x000fe20000010035 */
[----:B------:R-:W-:Y:S01]  /*6770*/  FFMA.FTZ R48, R108, R48, R57 ;  /* 0x000000306c307223 */ /* 0x000fe20000010039 */
[----:B------:R-:W-:Y:S01]  /*6780*/  FFMA.FTZ R49, R107, R49, R56 ;  /* 0x000000316b317223 */ /* 0x000fe20000010038 */
[----:B------:R-:W-:Y:S01]  /*6790*/  FFMA.FTZ R50, R106, R50, R55 ;  /* 0x000000326a327223 */ /* 0x000fe20000010037 */
[----:B------:R-:W-:Y:S01]  /*67a0*/  FFMA.FTZ R51, R105, R51, R54 ;  /* 0x0000003369337223 */ /* 0x000fe20000010036 */
[----:B------:R-:W-:-:S02]  /*67b0*/  HADD2.F32 R53, -RZ, R225.H1_H1 ;  /* 0x300000e1ff357230 */ /* 0x000fc40000004100 */
[----:B------:R-:W-:Y:S01]  /*67c0*/  FMUL.FTZ R103, R130, R103 ;  /* 0x0000006782677220 */ /* 0x000fe20000410000 */
[----:B------:R-:W-:-:S04]  /*67d0*/  IMAD.WIDE.U32 R86, R169, 0x10, R196 ;  /* 0x00000010a9567825 */ /* 0x000fc800078e00c4 */
[----:B------:R-:W-:Y:S01]  /*67e0*/  FFMA.FTZ R64, R112, R64, R93 ;  /* 0x0000004070407223 */ /* 0x000fe2000001005d */
[----:B------:R-:W-:Y:S01]  /*67f0*/  FFMA.FTZ R65, R111, R65, R92 ;  /* 0x000000416f417223 */ /* 0x000fe2000001005c */
[----:B------:R-:W-:Y:S01]  /*6800*/  FFMA.FTZ R66, R110, R66, R91 ;  /* 0x000000426e427223 */ /* 0x000fe2000001005b */
[----:B------:R-:W-:Y:S01]  /*6810*/  FFMA.FTZ R67, R109, R67, R90 ;  /* 0x000000436d437223 */ /* 0x000fe2000001005a */
[----:B------:R-:W-:Y:S02]  /*6820*/  HADD2.F32 R54, -RZ, R200.H0_H0 ;  /* 0x200000c8ff367230 */ /* 0x000fe40000004100 */
[C---:B------:R-:W-:Y:S01]  /*6830*/  FMUL.FTZ R102, R130.reuse, R102 ;  /* 0x0000006682667220 */ /* 0x040fe20000410000 */
[----:B------:R-:W-:Y:S02]  /*6840*/  HADD2.F32 R55, -RZ, R224.H1_H1 ;  /* 0x300000e0ff377230 */ /* 0x000fe40000004100 */
[----:B------:R-:W-:Y:S01]  /*6850*/  FMUL.FTZ R101, R130, R101 ;  /* 0x0000006582657220 */ /* 0x000fe20000410000 */
[----:B------:R-:W-:-:S02]  /*6860*/  HADD2.F32 R56, -RZ, R199.H1_H1 ;  /* 0x300000c7ff387230 */ /* 0x000fc40000004100 */
[----:B-1----:R-:W-:Y:S02]  /*6870*/  HADD2.F32 R62, -RZ, R225.H0_H0 ;  /* 0x200000e1ff3e7230 */ /* 0x002fe40000004100 */
[C---:B------:R-:W-:Y:S01]  /*6880*/  FMUL.FTZ R100, R130.reuse, R100 ;  /* 0x0000006482647220 */ /* 0x040fe20000410000 */
[----:B------:R-:W-:Y:S02]  /*6890*/  HADD2.F32 R61, -RZ, R9.H0_H0 ;  /* 0x20000009ff3d7230 */ /* 0x000fe40000004100 */
[----:B------:R-:W-:Y:S01]  /*68a0*/  FMUL.FTZ R99, R130, R99 ;  /* 0x0000006382637220 */ /* 0x000fe20000410000 */
[----:B------:R-:W-:Y:S02]  /*68b0*/  HADD2.F32 R60, -RZ, R224.H0_H0 ;  /* 0x200000e0ff3c7230 */ /* 0x000fe40000004100 */
[----:B------:R-:W-:Y:S02]  /*68c0*/  HADD2.F32 R59, -RZ, R6.H0_H0 ;  /* 0x20000006ff3b7230 */ /* 0x000fe40000004100 */
[----:B------:R-:W-:-:S02]  /*68d0*/  HADD2.F32 R57, -RZ, R223.H1_H1 ;  /* 0x300000dfff397230 */ /* 0x000fc40000004100 */
[----:B------:R-:W-:Y:S02]  /*68e0*/  HADD2.F32 R58, -RZ, R223.H0_H0 ;  /* 0x200000dfff3a7230 */ /* 0x000fe40000004100 */
[----:B------:R-:W-:Y:S01]  /*68f0*/  FFMA.FTZ R53, R103, R53, R62 ;  /* 0x0000003567357223 */ /* 0x000fe2000001003e */
[----:B------:R1:W-:Y:S01]  /*6900*/  STG.E.128 desc[UR6][R86.64], R64 ;  /* 0x0000004056007986 */ /* 0x0003e2000c101d06 */
[----:B------:R-:W-:Y:S01]  /*6910*/  FFMA.FTZ R54, R102, R54, R61 ;  /* 0x0000003666367223 */ /* 0x000fe2000001003d */
[----:B------:R-:W-:Y:S01]  /*6920*/  FFMA.FTZ R55, R101, R55, R60 ;  /* 0x0000003765377223 */ /* 0x000fe2000001003c */
[----:B------:R-:W-:Y:S01]  /*6930*/  FFMA.FTZ R56, R100, R56, R59 ;  /* 0x0000003864387223 */ /* 0x000fe2000001003b */
[----:B------:R-:W-:Y:S01]  /*6940*/  FFMA.FTZ R57, R99, R57, R58 ;  /* 0x0000003963397223 */ /* 0x000fe2000001003a */
[----:B------:R-:W-:Y:S02]  /*6950*/  HADD2.F32 R62, -RZ, R198.H0_H0 ;  /* 0x200000c6ff3e7230 */ /* 0x000fe40000004100 */
[----:B------:R-:W-:Y:S01]  /*6960*/  FMUL.FTZ R94, R130, R94 ;  /* 0x0000005e825e7220 */ /* 0x000fe20000410000 */
[----:B------:R-:W-:-:S02]  /*6970*/  HADD2.F32 R63, -RZ, R5.H0_H0 ;  /* 0x20000005ff3f7230 */ /* 0x000fc40000004100 */
[C---:B------:R-:W-:Y:S01]  /*6980*/  FMUL.FTZ R98, R130.reuse, R98 ;  /* 0x0000006282627220 */ /* 0x040fe20000410000 */
[----:B------:R-:W-:Y:S02]  /*6990*/  HADD2.F32 R58, -RZ, R199.H0_H0 ;  /* 0x200000c7ff3a7230 */ /* 0x000fe40000004100 */
[C---:B------:R-:W-:Y:S01]  /*69a0*/  FMUL.FTZ R97, R130.reuse, R97 ;  /* 0x0000006182617220 */ /* 0x040fe20000410000 */
[----:B------:R-:W-:Y:S02]  /*69b0*/  HADD2.F32 R59, -RZ, R222.H1_H1 ;  /* 0x300000deff3b7230 */ /* 0x000fe40000004100 */
[C---:B------:R-:W-:Y:S01]  /*69c0*/  FMUL.FTZ R96, R130.reuse, R96 ;  /* 0x0000006082607220 */ /* 0x040fe20000410000 */
[----:B------:R-:W-:Y:S02]  /*69d0*/  HADD2.F32 R60, -RZ, R198.H1_H1 ;  /* 0x300000c6ff3c7230 */ /* 0x000fe40000004100 */
[----:B------:R-:W-:Y:S01]  /*69e0*/  FMUL.FTZ R95, R130, R95 ;  /* 0x0000005f825f7220 */ /* 0x000fe20000410000 */
[----:B------:R-:W-:-:S02]  /*69f0*/  HADD2.F32 R61, -RZ, R221.H1_H1 ;  /* 0x300000ddff3d7230 */ /* 0x000fc40000004100 */
[----:B-1----:R-:W-:Y:S02]  /*6a00*/  HADD2.F32 R67, -RZ, R7.H0_H0 ;  /* 0x20000007ff437230 */ /* 0x002fe40000004100 */
[----:B------:R-:W-:Y:S02]  /*6a10*/  HADD2.F32 R66, -RZ, R222.H0_H0 ;  /* 0x200000deff427230 */ /* 0x000fe40000004100 */
[----:B------:R-:W-:Y:S02]  /*6a20*/  HADD2.F32 R65, -RZ, R4.H0_H0 ;  /* 0x20000004ff417230 */ /* 0x000fe40000004100 */
[----:B------:R-:W-:Y:S02]  /*6a30*/  HADD2.F32 R64, -RZ, R221.H0_H0 ;  /* 0x200000ddff407230 */ /* 0x000fe40000004100 */
[----:B------:R-:W-:Y:S01]  /*6a40*/  FFMA.FTZ R62, R94, R62, R63 ;  /* 0x0000003e5e3e7223 */ /* 0x000fe2000001003f */
[----:B------:R-:W-:Y:S01]  /*6a50*/  FFMA.FTZ R58, R98, R58, R67 ;  /* 0x0000003a623a7223 */ /* 0x000fe20000010043 */
[----:B------:R-:W-:Y:S01]  /*6a60*/  FFMA.FTZ R59, R97, R59, R66 ;  /* 0x0000003b613b7223 */ /* 0x000fe20000010042 */
[----:B------:R-:W-:Y:S01]  /*6a70*/  FFMA.FTZ R60, R96, R60, R65 ;  /* 0x0000003c603c7223 */ /* 0x000fe20000010041 */
[----:B------:R-:W-:Y:S01]  /*6a80*/  FFMA.FTZ R61, R95, R61, R64 ;  /* 0x0000003d5f3d7223 */ /* 0x000fe20000010040 */
[----:B------:R-:W-:-:S02]  /*6a90*/  HADD2.F32 R63, -RZ, R220.H1_H1 ;  /* 0x300000dcff3f7230 */ /* 0x000fc40000004100 */
[C---:B------:R-:W-:Y:S01]  /*6aa0*/  FMUL.FTZ R89, R130.reuse, R89 ;  /* 0x0000005982597220 */ /* 0x040fe20000410000 */
[----:B------:R-:W-:Y:S02]  /*6ab0*/  HADD2.F32 R86, -RZ, R220.H0_H0 ;  /* 0x200000dcff567230 */ /* 0x000fe40000004100 */
[C---:B------:R-:W-:Y:S01]  /*6ac0*/  FMUL.FTZ R88, R130.reuse, R88 ;  /* 0x0000005882587220 */ /* 0x040fe20000410000 */
[----:B------:R-:W-:Y:S02]  /*6ad0*/  HADD2.F32 R64, -RZ, R195.H1_H1 ;  /* 0x300000c3ff407230 */ /* 0x000fe40000004100 */
[----:B------:R-:W-:Y:S01]  /*6ae0*/  FMUL.FTZ R130, R130, R131 ;  /* 0x0000008382827220 */ /* 0x000fe20000410000 */
[----:B------:R-:W-:Y:S02]  /*6af0*/  HADD2.F32 R85, -RZ, R2.H0_H0 ;  /* 0x20000002ff557230 */ /* 0x000fe40000004100 */
[--C-:B------:R-:W-:Y:S02]  /*6b00*/  HADD2.F32 R65, -RZ, R219.reuse.H1_H1 ;  /* 0x300000dbff417230 */ /* 0x100fe40000004100 */
[----:B------:R-:W-:-:S02]  /*6b10*/  HADD2.F32 R84, -RZ, R219.H0_H0 ;  /* 0x200000dbff547230 */ /* 0x000fc40000004100 */
[----:B------:R-:W-:Y:S02]  /*6b20*/  HADD2.F32 R66, -RZ, R195.H0_H0 ;  /* 0x200000c3ff427230 */ /* 0x000fe40000004100 */
[----:B------:R-:W-:Y:S02]  /*6b30*/  HADD2.F32 R83, -RZ, R3.H0_H0 ;  /* 0x20000003ff537230 */ /* 0x000fe40000004100 */
[--C-:B------:R-:W-:Y:S02]  /*6b40*/  HADD2.F32 R67, -RZ, R218.reuse.H1_H1 ;  /* 0x300000daff437230 */ /* 0x100fe40000004100 */
[----:B------:R-:W-:Y:S02]  /*6b50*/  HADD2.F32 R82, -RZ, R218.H0_H0 ;  /* 0x200000daff527230 */ /* 0x000fe40000004100 */
[----:B------:R-:W-:-:S04]  /*6b60*/  IMAD.WIDE.U32 R70, R172, 0x10, R196 ;  /* 0x00000010ac467825 */ /* 0x000fc800078e00c4 */
[----:B------:R-:W-:Y:S01]  /*6b70*/  FFMA.FTZ R63, R89, R63, R86 ;  /* 0x0000003f593f7223 */ /* 0x000fe20000010056 */
[----:B------:R-:W-:-:S04]  /*6b80*/  IMAD.WIDE.U32 R72, R173, 0x10, R196 ;  /* 0x00000010ad487825 */ /* 0x000fc800078e00c4 */
[----:B------:R-:W-:Y:S01]  /*6b90*/  FFMA.FTZ R64, R88, R64, R85 ;  /* 0x0000004058407223 */ /* 0x000fe20000010055 */
[----:B------:R-:W-:Y:S01]  /*6ba0*/  FFMA.FTZ R65, R69, R65, R84 ;  /* 0x0000004145417223 */ /* 0x000fe20000010054 */
[----:B------:R-:W-:-:S04]  /*6bb0*/  IMAD.WIDE.U32 R74, R174, 0x10, R196 ;  /* 0x00000010ae4a7825 */ /* 0x000fc800078e00c4 */
[----:B------:R-:W-:Y:S01]  /*6bc0*/  FFMA.FTZ R66, R68, R66, R83 ;  /* 0x0000004244427223 */ /* 0x000fe20000010053 */
[----:B------:R-:W-:Y:S01]  /*6bd0*/  FFMA.FTZ R67, R130, R67, R82 ;  /* 0x0000004382437223 */ /* 0x000fe20000010052 */
[--C-:B------:R-:W-:Y:S01]  /*6be0*/  IMAD.WIDE.U32 R76, R175, 0x10, R196.reuse ;  /* 0x00000010af4c7825 */ /* 0x100fe200078e00c4 */
[----:B------:R1:W-:Y:S03]  /*6bf0*/  STG.E.128 desc[UR6][R70.64], R48 ;  /* 0x0000003046007986 */ /* 0x0003e6000c101d06 */
[----:B------:R-:W-:Y:S01]  /*6c00*/  IMAD.WIDE.U32 R78, R176, 0x10, R196 ;  /* 0x00000010b04e7825 */ /* 0x000fe200078e00c4 */
        /* <DEDUP_REMOVED lines=8> */
.L_x_70395:
        /* <DEDUP_REMOVED lines=11> */
[----:B------:R-:W-:Y:S01]  /*6d40*/  PRMT R186, R186, 0x5410, R44 ;  /* 0x00005410baba7816 */ /* 0x000fe2000000002c */
[----:B------:R-:W-:Y:S01]  /*6d50*/  STL.S16 [R1+0x6], R116 ;  /* 0x0000067401007387 */ /* 0x000fe20000100600 */
[----:B------:R-:W-:Y:S02]  /*6d60*/  SHF.R.U64 R44, R40, 0x10, R41 ;  /* 0x00000010282c7819 */ /* 0x000fe40000001229 */
[----:B------:R-:W-:Y:S01]  /*6d70*/  PRMT R185, R185, 0x5410, R46 ;  /* 0x00005410b9b97816 */ /* 0x000fe2000000002e */
[----:B------:R3:W-:Y:S01]  /*6d80*/  STL.S16 [R1+0x2], R45 ;  /* 0x0000022d01007387 */ /* 0x0007e20000100600 */
[----:B------:R-:W-:Y:S01]  /*6d90*/  SHF.R.U64 R46, R38, 0x10, R39 ;  /* 0x00000010262e7819 */ /* 0x000fe20000001227 */
[----:B0-----:R-:W-:Y:S01]  /*6da0*/  UISETP.NE.U32.AND UP0, UPT, UR4, URZ, UPT ;  /* 0x000000ff0400728c */ /* 0x001fe2000bf05070 */
[----:B------:R-:W-:Y:S01]  /*6db0*/  SHF.R.U32.HI R252, RZ, 0x10, R115 ;  /* 0x00000010fffc7819 */ /* 0x000fe20000011673 */
[----:B------:R0:W-:Y:S01]  /*6dc0*/  STL.S16 [R1+0x8], R44 ;  /* 0x0000082c01007387 */ /* 0x0001e20000100600 */
[--C-:B------:R-:W-:Y:S01]  /*6dd0*/  SHF.R.U64 R251, R112, 0x10, R113.reuse ;  /* 0x0000001070fb7819 */ /* 0x100fe20000001271 */
[----:B------:R-:W-:Y:S01]  /*6de0*/  UISETP.NE.AND.EX UP0, UPT, UR5, URZ, UPT, UP0 ;  /* 0x000000ff0500728c */ /* 0x000fe2000bf05300 */
[----:B------:R-:W-:Y:S01]  /*6df0*/  SHF.R.U32.HI R250, RZ, 0x10, R113 ;  /* 0x00000010fffa7819 */ /* 0x000fe20000011671 */
[----:B------:R-:W4:Y:S01]  /*6e00*/  LDCU UR4, c[0x0][0x388] ;  /* 0x00007100ff0477ac */ /* 0x000f220008000800 */
[----:B------:R-:W-:-:S02]  /*6e10*/  PRMT R252, R252, 0x5410, R252 ;  /* 0x00005410fcfc7816 */ /* 0x000fc400000000fc */
[----:B---3--:R-:W-:Y:S01]  /*6e20*/  SHF.R.U32.HI R45, RZ, 0x10, R41 ;  /* 0x00000010ff2d7819 */ /* 0x008fe20000011629 */
[----:B------:R-:W3:Y:S01]  /*6e30*/  LDCU.U8 UR5, c[0x0][0x410] ;  /* 0x00008200ff0577ac */ /* 0x000ee20008000000 */
[----:B------:R-:W-:Y:S02]  /*6e40*/  PRMT R251, R251, 0x5410, R251 ;  /* 0x00005410fbfb7816 */ /* 0x000fe400000000fb */
[----:B------:R-:W-:Y:S01]  /*6e50*/  PRMT R250, R250, 0x5410, R250 ;  /* 0x00005410fafa7816 */ /* 0x000fe200000000fa */
[----:B------:R5:W-:Y:S01]  /*6e60*/  STL.S16 [R1+0x4], R45 ;  /* 0x0000042d01007387 */ /* 0x000be20000100600 */
[----:B0-----:R-:W-:Y:S02]  /*6e70*/  SHF.R.U32.HI R44, RZ, 0x10, R39 ;  /* 0x00000010ff2c7819 */ /* 0x001fe40000011627 */
[----:B------:R-:W-:Y:S01]  /*6e80*/  SHF.R.U32.HI R248, RZ, 0x10, R111 ;  /* 0x00000010fff87819 */ /* 0x000fe2000001166f */
[----:B------:R0:W-:Y:S01]  /*6e90*/  STL.S16 [R1], R46 ;  /* 0x0000002e01007387 */ /* 0x0001e20000100600 */
[----:B------:R-:W-:-:S02]  /*6ea0*/  SHF.R.U64 R247, R108, 0x10, R109 ;  /* 0x000000106cf77819 */ /* 0x000fc4000000126d */
[----:B------:R-:W-:Y:S02]  /*6eb0*/  SHF.R.U32.HI R246, RZ, 0x10, R109 ;  /* 0x00000010fff67819 */ /* 0x000fe4000001166d */
[----:B------:R-:W-:Y:S02]  /*6ec0*/  PRMT R252, R44, 0x7610, R252 ;  /* 0x000076102cfc7816 */ /* 0x000fe400000000fc */
[--C-:B-----5:R-:W-:Y:S02]  /*6ed0*/  SHF.R.U64 R45, R36, 0x10, R37.reuse ;  /* 0x00000010242d7819 */ /* 0x120fe40000001225 */
[----:B------:R-:W-:Y:S02]  /*6ee0*/  PRMT R248, R248, 0x5410, R248 ;  /* 0x00005410f8f87816 */ /* 0x000fe400000000f8 */
[----:B0-----:R-:W-:Y:S02]  /*6ef0*/  SHF.R.U32.HI R46, RZ, 0x10, R37 ;  /* 0x00000010ff2e7819 */ /* 0x001fe40000011625 */
[----:B------:R-:W-:-:S02]  /*6f00*/  PRMT R251, R45, 0x7610, R251 ;  /* 0x000076102dfb7816 */ /* 0x000fc400000000fb */
[----:B------:R-:W-:Y:S02]  /*6f10*/  PRMT R250, R46, 0x7610, R250 ;  /* 0x000076102efa7816 */ /* 0x000fe400000000fa */
[----:B------:R-:W-:Y:S02]  /*6f20*/  PRMT R247, R247, 0x5410, R247 ;  /* 0x00005410f7f77816 */ /* 0x000fe400000000f7 */
[----:B------:R-:W-:Y:S02]  /*6f30*/  PRMT R246, R246, 0x5410, R246 ;  /* 0x00005410f6f67816 */ /* 0x000fe400000000f6 */
[----:B------:R-:W-:Y:S02]  /*6f40*/  SHF.R.U32.HI R44, RZ, 0x10, R35 ;  /* 0x00000010ff2c7819 */ /* 0x000fe40000011623 */
[--C-:B------:R-:W-:Y:S02]  /*6f50*/  SHF.R.U64 R45, R32, 0x10, R33.reuse ;  /* 0x00000010202d7819 */ /* 0x100fe40000001221 */
[----:B------:R-:W-:-:S02]  /*6f60*/  SHF.R.U32.HI R46, RZ, 0x10, R33 ;  /* 0x00000010ff2e7819 */ /* 0x000fc40000011621 */
        /* <DEDUP_REMOVED lines=72> */
[--C-:B------:R-:W-:Y:S02]  /*73f0*/  SHF.R.U64 R225, R86, 0x10, R87.reuse ;  /* 0x0000001056e17819 */ /* 0x100fe40000001257 */
[----:B------:R-:W-:Y:S02]  /*7400*/  SHF.R.U32.HI R224, RZ, 0x10, R87 ;  /* 0x00000010ffe07819 */ /* 0x000fe40000011657 */
[----:B------:R-:W-:Y:S02]  /*7410*/  SHF.R.U64 R223, R84, 0x10, R85 ;  /* 0x0000001054df7819 */ /* 0x000fe40000001255 */
        /* <DEDUP_REMOVED lines=9> */
[--C-:B------:R-:W-:Y:S02]  /*74b0*/  SHF.R.U64 R44, R10, 0x10, R11.reuse ;  /* 0x000000100a2c7819 */ /* 0x100fe4000000120b */
[----:B------:R-:W-:Y:S02]  /*74c0*/  SHF.R.U32.HI R45, RZ, 0x10, R11 ;  /* 0x00000010ff2d7819 */ /* 0x000fe4000001160b */
[----:B------:R-:W-:Y:S02]  /*74d0*/  SHF.R.U64 R46, R8, 0x10, R9 ;  /* 0x00000010082e7819 */ /* 0x000fe40000001209 */
        /* <DEDUP_REMOVED lines=17> */
[--C-:B------:R-:W-:Y:S02]  /*75f0*/  SHF.R.U64 R219, R80, 0x10, R81.reuse ;  /* 0x0000001050db7819 */ /* 0x100fe40000001251 */
[----:B------:R-:W-:Y:S02]  /*7600*/  SHF.R.U32.HI R218, RZ, 0x10, R81 ;  /* 0x00000010ffda7819 */ /* 0x000fe40000011651 */
        /* <DEDUP_REMOVED lines=9> */
[----:B------:R-:W-:Y:S02]  /*76a0*/  SHF.R.U64 R183, R50, 0x10, R51 ;  /* 0x0000001032b77819 */ /* 0x000fe40000001233 */
[----:B------:R-:W-:Y:S02]  /*76b0*/  SHF.R.U64 R184, R48, 0x10, R49 ;  /* 0x0000001030b87819 */ /* 0x000fe40000001231 */
        /* <DEDUP_REMOVED lines=16> */
[----:B------:R-:W-:Y:S02]  /*77c0*/  SHF.R.U32.HI R68, RZ, 0x10, R69 ;  /* 0x00000010ff447819 */ /* 0x000fe40000011645 */
        /* <DEDUP_REMOVED lines=36> */
[----:B------:R-:W-:Y:S02]  /*7a10*/  PLOP3.LUT P1, PT, PT, PT, UP0, 0x80, 0x8 ;  /* 0x000000000008781c */ /* 0x000fe40003f2f008 */
[----:B------:R-:W-:Y:S02]  /*7a20*/  PRMT R219, R44, 0x7610, R219 ;  /* 0x000076102cdb7816 */ /* 0x000fe400000000db */
[----:B------:R-:W-:Y:S02]  /*7a30*/  PRMT R218, R45, 0x7610, R218 ;  /* 0x000076102dda7816 */ /* 0x000fe400000000da */
[----:B-1234-:R-:W-:-:S07]  /*7a40*/  PRMT R205, R46, 0x5410, R205 ;  /* 0x000054102ecd7816 */ /* 0x01efce00000000cd */
.L_x_70439:
[----:B-1----:R-:W0:Y:S01]  /*7a50*/  S2R R50, SR_TID.X ;  /* 0x0000000000327919 */ /* 0x002e220000002100 */
[----:B------:R-:W1:Y:S01]  /*7a60*/  LDC.64 R130, c[0x0][0x3e0] ;  /* 0x0000f800ff827b82 */ /* 0x000e620000000a00 */
[----:B------:R-:W-:-:S05]  /*7a70*/  IMAD R48, R150, UR4, RZ ;  /* 0x0000000496307c24 */ /* 0x000fca000f8e02ff */
[----:B------:R-:W-:Y:S02]  /*7a80*/  SHF.R.S32.HI R49, RZ, 0x1f, R48 ;  /* 0x0000001fff317819 */ /* 0x000fe40000011430 */
[----:B------:R-:W2:Y:S02]  /*7a90*/  LDC.64 R126, c[0x0][0x390] ;  /* 0x0000e400ff7e7b82 */ /* 0x000ea40000000a00 */
[----:B------:R-:W-:-:S06]  /*7aa0*/  LEA.HI R49, R49, R48, RZ, 0x2 ;  /* 0x0000003031317211 */ /* 0x000fcc00078f10ff */
[----:B------:R-:W3:Y:S01]  /*7ab0*/  @P1 LDC.64 R52, c[0x0][0x3a0] ;  /* 0x0000e800ff341b82 */ /* 0x000ee20000000a00 */
[----:B-1----:R-:W-:-:S06]  /*7ac0*/  IMAD.WIDE R130, R150, 0x4, R130 ;  /* 0x0000000496827825 */ /* 0x002fcc00078e0282 */
[----:B------:R-:W4:Y:S01]  /*7ad0*/  LDG.E R130, desc[UR6][R130.64] ;  /* 0x0000000682827981 */ /* 0x000f22000c1e1900 */
[----:B0-----:R-:W-:-:S04]  /*7ae0*/  LOP3.LUT R50, R50, 0x1f, RZ, 0xc0, !PT ;  /* 0x0000001f32327812 */ /* 0x001fc800078ec0ff */
[----:B------:R-:W-:-:S05]  /*7af0*/  LEA.HI.SX32 R161, R49, R50, 0x1e ;  /* 0x0000003231a17211 */ /* 0x000fca00078ff2ff */
[----:B--2---:R-:W-:-:S04]  /*7b00*/  IMAD.WIDE.U32 R48, R161, 0x10, R126 ;  /* 0x00000010a1307825 */ /* 0x004fc800078e007e */
[----:B---3--:R-:W-:Y:S02]  /*7b10*/  @P1 IMAD.WIDE.U32 R52, R161, 0x10, R52 ;  /* 0x00000010a1341825 */ /* 0x008fe400078e0034 */
[----:B------:R-:W4:Y:S04]  /*7b20*/  LDG.E.128 R48, desc[UR6][R48.64] ;  /* 0x0000000630307981 */ /* 0x000f28000c1e1d00 */
[----:B------:R0:W2:Y:S01]  /*7b30*/  @P1 LDG.E.128 R44, desc[UR6][R52.64] ;  /* 0x00000006342c1981 */ /* 0x0000a2000c1e1d00 */
[----:B------:R-:W-:Y:S01]  /*7b40*/  @P1 HADD2.F32 R120, -RZ, R194.H1_H1 ;  /* 0x300000c2ff781230 */ /* 0x000fe20000004100 */
[--C-:B0-----:R-:W-:Y:S02]  /*7b50*/  SHF.R.U64 R52, R42, 0x10, R43.reuse ;  /* 0x000000102a347819 */ /* 0x101fe4000000122b */
[----:B------:R-:W-:-:S04]  /*7b60*/  SHF.R.U32.HI R53, RZ, 0x10, R43 ;  /* 0x00000010ff357819 */ /* 0x000fc8000001162b */
[----:B------:R-:W-:Y:S01]  /*7b70*/  PRMT R56, R53, 0x5410, R52 ;  /* 0x0000541035387816 */ /* 0x000fe20000000034 */
[----:B------:R-:W-:Y:S01]  /*7b80*/  @P1 HADD2.F32 R122, -RZ, R194.H0_H0 ;  /* 0x200000c2ff7a1230 */ /* 0x000fe20000004100 */
[----:B------:R-:W-:Y:S03]  /*7b90*/  BSSY.RECONVERGENT B0, `(.L_x_70398) ;  /* 0x0000018000007945 */ /* 0x000fe60003800200 */
[--C-:B------:R-:W-:Y:S02]  /*7ba0*/  @P1 HADD2.F32 R121, -RZ, R56.reuse.H1_H1 ;  /* 0x30000038ff791230 */ /* 0x100fe40000004100 */
[----:B------:R-:W-:Y:S02]  /*7bb0*/  @P1 HADD2.F32 R123, -RZ, R56.H0_H0 ;  /* 0x20000038ff7b1230 */ /* 0x000fe40000004100 */
[C---:B----4-:R-:W-:Y:S01]  /*7bc0*/  @P1 FMUL.FTZ R55, R130.reuse, R48 ;  /* 0x0000003082371220 */ /* 0x050fe20000410000 */
[C---:B------:R-:W-:Y:S01]  /*7bd0*/  @P1 FMUL.FTZ R54, R130.reuse, R49 ;  /* 0x0000003182361220 */ /* 0x040fe20000410000 */
[C---:B------:R-:W-:Y:S01]  /*7be0*/  @P1 FMUL.FTZ R53, R130.reuse, R50 ;  /* 0x0000003282351220 */ /* 0x040fe20000410000 */
[----:B------:R-:W-:Y:S01]  /*7bf0*/  @P1 FMUL.FTZ R52, R130, R51 ;  /* 0x0000003382341220 */ /* 0x000fe20000410000 */
[----:B--2---:R-:W-:Y:S01]  /*7c00*/  @P1 FFMA.FTZ R120, R120, R55, R44 ;  /* 0x0000003778781223 */ /* 0x004fe2000001002c */
[----:B------:R-:W-:Y:S01]  /*7c10*/  @P1 FFMA.FTZ R121, R54, R121, R45 ;  /* 0x0000007936791223 */ /* 0x000fe2000001002d */
[----:B------:R-:W-:Y:S01]  /*7c20*/  @P1 FFMA.FTZ R122, R122, R53, R46 ;  /* 0x000000357a7a1223 */ /* 0x000fe2000001002e */
[----:B------:R-:W-:Y:S01]  /*7c30*/  @P1 FFMA.FTZ R123, R52, R123, R47 ;  /* 0x0000007b347b1223 */ /* 0x000fe2000001002f */
[----:B------:R-:W-:Y:S06]  /*7c40*/  @P1 BRA `(.L_x_70399) ;  /* 0x0000000000301947 */ /* 0x000fec0003800000 */
[--C-:B------:R-:W-:Y:S02]  /*7c50*/  HADD2.F32 R121, -RZ, R56.reuse.H1_H1 ;  /* 0x30000038ff797230 */ /* 0x100fe40000004100 */
[C---:B------:R-:W-:Y:S01]  /*7c60*/  FMUL.FTZ R48, R130.reuse, R48 ;  /* 0x0000003082307220 */ /* 0x040fe20000410000 */
[----:B------:R-:W-:Y:S02]  /*7c70*/  HADD2.F32 R123, -RZ, R56.H0_H0 ;  /* 0x20000038ff7b7230 */ /* 0x000fe40000004100 */
[C---:B------:R-:W-:Y:S01]  /*7c80*/  FMUL.FTZ R49, R130.reuse, R49 ;  /* 0x0000003182317220 */ /* 0x040fe20000410000 */
[--C-:B------:R-:W-:Y:S02]  /*7c90*/  HADD2.F32 R120, -RZ, R194.reuse.H1_H1 ;  /* 0x300000c2ff787230 */ /* 0x100fe40000004100 */
[C---:B------:R-:W-:Y:S01]  /*7ca0*/  FMUL.FTZ R51, R130.reuse, R51 ;  /* 0x0000003382337220 */ /* 0x040fe20000410000 */
[----:B------:R-:W-:Y:S02]  /*7cb0*/  HADD2.F32 R122, -RZ, R194.H0_H0 ;  /* 0x200000c2ff7a7230 */ /* 0x000fe40000004100 */
[----:B------:R-:W-:Y:S01]  /*7cc0*/  FMUL.FTZ R50, R130, R50 ;  /* 0x0000003282327220 */ /* 0x000fe20000410000 */
[----:B------:R-:W-:Y:S01]  /*7cd0*/  FMUL.FTZ R121, R49, R121 ;  /* 0x0000007931797220 */ /* 0x000fe20000410000 */
[----:B------:R-:W-:Y:S01]  /*7ce0*/  FMUL.FTZ R123, R51, R123 ;  /* 0x0000007b337b7220 */ /* 0x000fe20000410000 */
[----:B------:R-:W-:Y:S01]  /*7cf0*/  FMUL.FTZ R120, R120, R48 ;  /* 0x0000003078787220 */ /* 0x000fe20000410000 */
[----:B------:R-:W-:-:S07]  /*7d00*/  FMUL.FTZ R122, R122, R50 ;  /* 0x000000327a7a7220 */ /* 0x000fce0000410000 */
.L_x_70399:
[----:B------:R-:W-:Y:S05]  /*7d10*/  BSYNC.RECONVERGENT B0 ;  /* 0x0000000000007941 */ /* 0x000fea0003800200 */
.L_x_70398:
        /* <DEDUP_REMOVED lines=8> */
[----:B------:R0:W-:Y:S01]  /*7da0*/  STG.E.128 desc[UR6][R48.64], R120 ;  /* 0x0000007830007986 */ /* 0x0001e2000c101d06 */
[----:B-1----:R-:W-:-:S03]  /*7db0*/  @P1 IMAD.WIDE.U32 R52, R159, 0x10, R52 ;  /* 0x000000109f341825 */ /* 0x002fc600078e0034 */
[----:B0-----:R-:W5:Y:S04]  /*7dc0*/  LDG.E.128 R48, desc[UR6][R50.64] ;  /* 0x0000000632307981 */ /* 0x001f68000c1e1d00 */
[----:B------:R0:W5:Y:S01]  /*7dd0*/  @P1 LDG.E.128 R44, desc[UR6][R52.64] ;  /* 0x00000006342c1981 */ /* 0x000162000c1e1d00 */
[----:B------:R-:W-:Y:S05]  /*7de0*/  @!P1 BRA `(.L_x_70400) ;  /* 0x0000000000349947 */ /* 0x000fea0003800000 */
[----:B------:R-:W-:Y:S02]  /*7df0*/  HADD2.F32 R55, -RZ, R170.H1_H1 ;  /* 0x300000aaff377230 */ /* 0x000fe40000004100 */
[C---:B-----5:R-:W-:Y:S01]  /*7e00*/  FMUL.FTZ R48, R130.reuse, R48 ;  /* 0x0000003082307220 */ /* 0x060fe20000410000 */
[----:B------:R-:W-:Y:S02]  /*7e10*/  HADD2.F32 R54, -RZ, R192.H1_H1 ;  /* 0x300000c0ff367230 */ /* 0x000fe40000004100 */
[C---:B------:R-:W-:Y:S01]  /*7e20*/  FMUL.FTZ R49, R130.reuse, R49 ;  /* 0x0000003182317220 */ /* 0x040fe20000410000 */
[----:B0-----:R-:W-:Y:S02]  /*7e30*/  HADD2.F32 R53, -RZ, R170.H0_H0 ;  /* 0x200000aaff357230 */ /* 0x001fe40000004100 */
[C---:B------:R-:W-:Y:S01]  /*7e40*/  FMUL.FTZ R50, R130.reuse, R50 ;  /* 0x0000003282327220 */ /* 0x040fe20000410000 */
[----:B------:R-:W-:Y:S02]  /*7e50*/  HADD2.F32 R52, -RZ, R192.H0_H0 ;  /* 0x200000c0ff347230 */ /* 0x000fe40000004100 */
[----:B------:R-:W-:Y:S01]  /*7e60*/  FMUL.FTZ R51, R130, R51 ;  /* 0x0000003382337220 */ /* 0x000fe20000410000 */
[----:B------:R-:W-:Y:S01]  /*7e70*/  FFMA.FTZ R48, R55, R48, R44 ;  /* 0x0000003037307223 */ /* 0x000fe2000001002c */
[----:B------:R-:W-:Y:S01]  /*7e80*/  FFMA.FTZ R49, R49, R54, R45 ;  /* 0x0000003631317223 */ /* 0x000fe2000001002d */
[----:B------:R-:W-:Y:S01]  /*7e90*/  FFMA.FTZ R50, R53, R50, R46 ;  /* 0x0000003235327223 */ /* 0x000fe2000001002e */
[----:B------:R-:W-:Y:S01]  /*7ea0*/  FFMA.FTZ R51, R51, R52, R47 ;  /* 0x0000003433337223 */ /* 0x000fe2000001002f */
[----:B------:R-:W-:Y:S06]  /*7eb0*/  BRA `(.L_x_70401) ;  /* 0x0000000000307947 */ /* 0x000fec0003800000 */
.L_x_70400:
        /* <DEDUP_REMOVED lines=8> */
[----:B------:R-:W-:Y:S01]  /*7f40*/  FMUL.FTZ R48, R55, R48 ;  /* 0x0000003037307220 */ /* 0x000fe20000410000 */
[----:B------:R-:W-:Y:S01]  /*7f50*/  FMUL.FTZ R49, R49, R54 ;  /* 0x0000003631317220 */ /* 0x000fe20000410000 */
[----:B------:R-:W-:Y:S01]  /*7f60*/  FMUL.FTZ R50, R53, R50 ;  /* 0x0000003235327220 */ /* 0x000fe20000410000 */
[----:B------:R-:W-:-:S07]  /*7f70*/  FMUL.FTZ R51, R51, R52 ;  /* 0x0000003433337220 */ /* 0x000fce0000410000 */
.L_x_70401:
[----:B------:R-:W0:Y:S01]  /*7f80*/  @P1 LDC.64 R54, c[0x0][0x3a0] ;  /* 0x0000e800ff361b82 */ /* 0x000e220000000a00 */
[----:B------:R-:W-:Y:S01]  /*7f90*/  IADD3 R157, PT, PT, R161, 0x40, RZ ;  /* 0x00000040a19d7810 */ /* 0x000fe20007ffe0ff */
[----:B------:R-:W-:-:S04]  /*7fa0*/  IMAD.WIDE.U32 R52, R159, 0x10, R148 ;  /* 0x000000109f347825 */ /* 0x000fc800078e0094 */
[C---:B------:R-:W-:Y:S01]  /*7fb0*/  IMAD.WIDE.U32 R56, R157.reuse, 0x10, R126 ;  /* 0x000000109d387825 */ /* 0x040fe200078e007e */
[----:B------:R1:W-:Y:S03]  /*7fc0*/  STG.E.128 desc[UR6][R52.64], R48 ;  /* 0x0000003034007986 */ /* 0x0003e6000c101d06 */
[----:B0-----:R-:W-:-:S05]  /*7fd0*/  @P1 IMAD.WIDE.U32 R54, R157, 0x10, R54 ;  /* 0x000000109d361825 */ /* 0x001fca00078e0036 */
[----:B------:R0:W5:Y:S04]  /*7fe0*/  @P1 LDG.E.128 R44, desc[UR6][R54.64] ;  /* 0x00000006362c1981 */ /* 0x000168000c1e1d00 */
[----:B-1----:R0:W5:Y:S01]  /*7ff0*/  LDG.E.128 R52, desc[UR6][R56.64] ;  /* 0x0000000638347981 */ /* 0x002162000c1e1d00 */
[----:B------:R-:W-:Y:S05]  /*8000*/  @!P1 BRA `(.L_x_70402) ;  /* 0x0000000000349947 */ /* 0x000fea0003800000 */
[--C-:B------:R-:W-:Y:S02]  /*8010*/  HADD2.F32 R59, -RZ, R168.reuse.H1_H1 ;  /* 0x300000a8ff3b7230 */ /* 0x100fe40000004100 */
[C---:B-----5:R-:W-:Y:S01]  /*8020*/  FMUL.FTZ R52, R130.reuse, R52 ;  /* 0x0000003482347220 */ /* 0x060fe20000410000 */
[--C-:B------:R-:W-:Y:S02]  /*8030*/  HADD2.F32 R58, -RZ, R191.reuse.H1_H1 ;  /* 0x300000bfff3a7230 */ /* 0x100fe40000004100 */
        /* <DEDUP_REMOVED lines=10> */
.L_x_70402:
        /* <DEDUP_REMOVED lines=12> */
.L_x_70403:
        /* <DEDUP_REMOVED lines=22> */
.L_x_70404:
        /* <DEDUP_REMOVED lines=12> */
.L_x_70405:
        /* <DEDUP_REMOVED lines=9> */
[--C-:B------:R-:W-:Y:S02]  /*8450*/  HADD2.F32 R67, -RZ, R0.reuse.H0_H0 ;  /* 0x20000000ff437230 */ /* 0x100fe40000004100 */
[C---:B-----5:R-:W-:Y:S01]  /*8460*/  FMUL.FTZ R60, R130.reuse, R60 ;  /* 0x0000003c823c7220 */ /* 0x060fe20000410000 */
[--C-:B------:R-:W-:Y:S02]  /*8470*/  HADD2.F32 R66, -RZ, R189.reuse.H1_H1 ;  /* 0x300000bdff427230 */ /* 0x100fe40000004100 */
[C---:B------:R-:W-:Y:S01]  /*8480*/  FMUL.FTZ R61, R130.reuse, R61 ;  /* 0x0000003d823d7220 */ /* 0x040fe20000410000 */
[----:B0-----:R-:W-:Y:S02]  /*8490*/  HADD2.F32 R65, -RZ, R0.H1_H1 ;  /* 0x30000000ff417230 */ /* 0x001fe40000004100 */
        /* <DEDUP_REMOVED lines=8> */
.L_x_70406:
        /* <DEDUP_REMOVED lines=8> */
[----:B------:R-:W-:Y:S01]  /*85a0*/  FMUL.FTZ R60, R67, R60 ;  /* 0x0000003c433c7220 */ /* 0x000fe20000410000 */
[----:B------:R-:W-:Y:S01]  /*85b0*/  FMUL.FTZ R61, R61, R66 ;  /* 0x000000423d3d7220 */ /* 0x000fe20000410000 */
[----:B------:R-:W-:Y:S01]  /*85c0*/  FMUL.FTZ R62, R65, R62 ;  /* 0x0000003e413e7220 */ /* 0x000fe20000410000 */
[----:B------:R-:W-:-:S07]  /*85d0*/  FMUL.FTZ R63, R63, R64 ;  /* 0x000000403f3f7220 */ /* 0x000fce0000410000 */
.L_x_70407:
        /* <DEDUP_REMOVED lines=9> */
[----:B------:R-:W-:Y:S02]  /*8670*/  HADD2.F32 R71, -RZ, R132.H0_H0 ;  /* 0x20000084ff477230 */ /* 0x000fe40000004100 */
[C---:B-----5:R-:W-:Y:S01]  /*8680*/  FMUL.FTZ R64, R130.reuse, R64 ;  /* 0x0000004082407220 */ /* 0x060fe20000410000 */
[----:B------:R-:W-:Y:S02]  /*8690*/  HADD2.F32 R70, -RZ, R188.H1_H1 ;  /* 0x300000bcff467230 */ /* 0x000fe40000004100 */
        /* <DEDUP_REMOVED lines=10> */
.L_x_70408:
        /* <DEDUP_REMOVED lines=12> */
.L_x_70409:
        /* <DEDUP_REMOVED lines=22> */
.L_x_70410:
        /* <DEDUP_REMOVED lines=12> */
.L_x_70411:
        /* <DEDUP_REMOVED lines=11> */
[--C-:B------:R-:W-:Y:S02]  /*8ad0*/  HADD2.F32 R78, -RZ, R167.reuse.H0_H0 ;  /* 0x200000a7ff4e7230 */ /* 0x100fe40000004100 */
[C---:B------:R-:W-:Y:S01]  /*8ae0*/  FMUL.FTZ R73, R130.reuse, R73 ;  /* 0x0000004982497220 */ /* 0x040fe20000410000 */
[----:B0-----:R-:W-:Y:S02]  /*8af0*/  HADD2.F32 R77, -RZ, R134.H1_H1 ;  /* 0x30000086ff4d7230 */ /* 0x001fe40000004100 */
[C---:B------:R-:W-:Y:S01]  /*8b00*/  FMUL.FTZ R74, R130.reuse, R74 ;  /* 0x0000004a824a7220 */ /* 0x040fe20000410000 */
[----:B------:R-:W-:Y:S02]  /*8b10*/  HADD2.F32 R76, -RZ, R167.H1_H1 ;  /* 0x300000a7ff4c7230 */ /* 0x000fe40000004100 */
[----:B------:R-:W-:Y:S01]  /*8b20*/  FMUL.FTZ R75, R130, R75 ;  /* 0x0000004b824b7220 */ /* 0x000fe20000410000 */
[----:B------:R-:W-:Y:S01]  /*8b30*/  FFMA.FTZ R72, R79, R72, R44 ;  /* 0x000000484f487223 */ /* 0x000fe2000001002c */
[----:B------:R-:W-:Y:S01]  /*8b40*/  FFMA.FTZ R73, R73, R78, R45 ;  /* 0x0000004e49497223 */ /* 0x000fe2000001002d */
[----:B------:R-:W-:Y:S01]  /*8b50*/  FFMA.FTZ R74, R77, R74, R46 ;  /* 0x0000004a4d4a7223 */ /* 0x000fe2000001002e */
[----:B------:R-:W-:Y:S01]  /*8b60*/  FFMA.FTZ R75, R75, R76, R47 ;  /* 0x0000004c4b4b7223 */ /* 0x000fe2000001002f */
[----:B------:R-:W-:Y:S06]  /*8b70*/  BRA `(.L_x_70413) ;  /* 0x0000000000307947 */ /* 0x000fec0003800000 */
.L_x_70412:
        /* <DEDUP_REMOVED lines=8> */
[----:B------:R-:W-:Y:S01]  /*8c00*/  FMUL.FTZ R72, R79, R72 ;  /* 0x000000484f487220 */ /* 0x000fe20000410000 */
[----:B------:R-:W-:Y:S01]  /*8c10*/  FMUL.FTZ R73, R73, R78 ;  /* 0x0000004e49497220 */ /* 0x000fe20000410000 */
[----:B------:R-:W-:Y:S01]  /*8c20*/  FMUL.FTZ R74, R77, R74 ;  /* 0x0000004a4d4a7220 */ /* 0x000fe20000410000 */
[----:B------:R-:W-:-:S07]  /*8c30*/  FMUL.FTZ R75, R75, R76 ;  /* 0x0000004c4b4b7220 */ /* 0x000fce0000410000 */
.L_x_70413:
        /* <DEDUP_REMOVED lines=11> */
[----:B------:R-:W-:Y:S02]  /*8cf0*/  HADD2.F32 R82, -RZ, R175.H0_H0 ;  /* 0x200000afff527230 */ /* 0x000fe40000004100 */
        /* <DEDUP_REMOVED lines=10> */
.L_x_70414:
        /* <DEDUP_REMOVED lines=12> */
.L_x_70415:
        /* <DEDUP_REMOVED lines=22> */
.L_x_70416:
        /* <DEDUP_REMOVED lines=12> */
.L_x_70417:
        /* <DEDUP_REMOVED lines=22> */
.L_x_70418:
        /* <DEDUP_REMOVED lines=12> */
.L_x_70419:
        /* <DEDUP_REMOVED lines=22> */
.L_x_70420:
        /* <DEDUP_REMOVED lines=12> */
.L_x_70421:
        /* <DEDUP_REMOVED lines=22> */
.L_x_70422:
        /* <DEDUP_REMOVED lines=12> */
.L_x_70423:
        /* <DEDUP_REMOVED lines=22> */
.L_x_70424:
        /* <DEDUP_REMOVED lines=12> */
.L_x_70425:
        /* <DEDUP_REMOVED lines=22> */
.L_x_70426:
        /* <DEDUP_REMOVED lines=12> */
.L_x_70427:
        /* <DEDUP_REMOVED lines=9> */
[----:B0-----:R-:W-:Y:S02]  /*9bb0*/  HADD2.F32 R109, -RZ, R142.H0_H0 ;  /* 0x2000008eff6d7230 */ /* 0x001fe40000004100 */
[C---:B-----5:R-:W-:Y:S01]  /*9bc0*/  FMUL.FTZ R104, R130.reuse, R104 ;  /* 0x0000006882687220 */ /* 0x060fe20000410000 */
[----:B------:R-:W-:Y:S02]  /*9bd0*/  HADD2.F32 R108, -RZ, R182.H0_H0 ;  /* 0x200000b6ff6c7230 */ /* 0x000fe40000004100 */
[C---:B------:R-:W-:Y:S01]  /*9be0*/  FMUL.FTZ R105, R130.reuse, R105 ;  /* 0x0000006982697220 */ /* 0x040fe20000410000 */
[----:B------:R-:W-:Y:S01]  /*9bf0*/  FMUL.FTZ R106, R130, R106 ;  /* 0x0000006a826a7220 */ /* 0x000fe20000410000 */
[----:B------:R-:W-:Y:S01]  /*9c00*/  FFMA.FTZ R104, R109, R104, R44 ;  /* 0x000000686d687223 */ /* 0x000fe2000001002c */
[----:B------:R-:W-:Y:S02]  /*9c10*/  HADD2.F32 R109, -RZ, R142.H1_H1 ;  /* 0x3000008eff6d7230 */ /* 0x000fe40000004100 */
[----:B------:R-:W-:Y:S01]  /*9c20*/  FFMA.FTZ R105, R105, R108, R45 ;  /* 0x0000006c69697223 */ /* 0x000fe2000001002d */
[----:B------:R-:W-:-:S02]  /*9c30*/  HADD2.F32 R108, -RZ, R182.H1_H1 ;  /* 0x300000b6ff6c7230 */ /* 0x000fc40000004100 */
[----:B------:R-:W-:Y:S01]  /*9c40*/  FMUL.FTZ R107, R130, R107 ;  /* 0x0000006b826b7220 */ /* 0x000fe20000410000 */
[----:B------:R-:W-:-:S03]  /*9c50*/  FFMA.FTZ R106, R109, R106, R46 ;  /* 0x0000006a6d6a7223 */ /* 0x000fc6000001002e */
[----:B------:R-:W-:Y:S01]  /*9c60*/  FFMA.FTZ R107, R107, R108, R47 ;  /* 0x0000006c6b6b7223 */ /* 0x000fe2000001002f */
[----:B------:R-:W-:Y:S06]  /*9c70*/  BRA `(.L_x_70429) ;  /* 0x0000000000307947 */ /* 0x000fec0003800000 */
.L_x_70428:
[----:B0-----:R-:W-:Y:S02]  /*9c80*/  HADD2.F32 R109, -RZ, R142.H0_H0 ;  /* 0x2000008eff6d7230 */ /* 0x001fe40000004100 */
[C---:B-----5:R-:W-:Y:S01]  /*9c90*/  FMUL.FTZ R104, R130.reuse, R104 ;  /* 0x0000006882687220 */ /* 0x060fe20000410000 */
[----:B------:R-:W-:Y:S02]  /*9ca0*/  HADD2.F32 R108, -RZ, R182.H0_H0 ;  /* 0x200000b6ff6c7230 */ /* 0x000fe40000004100 */
[C---:B------:R-:W-:Y:S01]  /*9cb0*/  FMUL.FTZ R105, R130.reuse, R105 ;  /* 0x0000006982697220 */ /* 0x040fe20000410000 */
[----:B------:R-:W-:Y:S01]  /*9cc0*/  FMUL.FTZ R106, R130, R106 ;  /* 0x0000006a826a7220 */ /* 0x000fe20000410000 */
[----:B------:R-:W-:Y:S01]  /*9cd0*/  FMUL.FTZ R104, R109, R104 ;  /* 0x000000686d687220 */ /* 0x000fe20000410000 */
[----:B------:R-:W-:Y:S02]  /*9ce0*/  HADD2.F32 R109, -RZ, R142.H1_H1 ;  /* 0x3000008eff6d7230 */ /* 0x000fe40000004100 */
[----:B------:R-:W-:Y:S01]  /*9cf0*/  FMUL.FTZ R105, R105, R108 ;  /* 0x0000006c69697220 */ /* 0x000fe20000410000 */
[----:B------:R-:W-:-:S02]  /*9d00*/  HADD2.F32 R108, -RZ, R182.H1_H1 ;  /* 0x300000b6ff6c7230 */ /* 0x000fc40000004100 */
[----:B------:R-:W-:Y:S01]  /*9d10*/  FMUL.FTZ R107, R130, R107 ;  /* 0x0000006b826b7220 */ /* 0x000fe20000410000 */
[----:B------:R-:W-:-:S03]  /*9d20*/  FMUL.FTZ R106, R109, R106 ;  /* 0x0000006a6d6a7220 */ /* 0x000fc60000410000 */
[----:B------:R-:W-:-:S07]  /*9d30*/  FMUL.FTZ R107, R107, R108 ;  /* 0x0000006c6b6b7220 */ /* 0x000fce0000410000 */
.L_x_70429:
[----:B------:R-:W0:Y:S01]  /*9d40*/  @P1 LDC.64 R108, c[0x0][0x3a0] ;  /* 0x0000e800ff6c1b82 */ /* 0x000e220000000a00 */
[----:B------:R-:W-:Y:S01]  /*9d50*/  IADD3 R171, PT, PT, R161, 0x200, RZ ;  /* 0x00000200a1ab7810 */ /* 0x000fe20007ffe0ff */
[----:B------:R-:W-:-:S05]  /*9d60*/  IMAD.WIDE.U32 R110, R169, 0x10, R148 ;  /* 0x00000010a96e7825 */ /* 0x000fca00078e0094 */
[----:B------:R1:W-:Y:S01]  /*9d70*/  STG.E.128 desc[UR6][R110.64], R104 ;  /* 0x000000686e007986 */ /* 0x0003e2000c101d06 */
[----:B0-----:R-:W-:-:S05]  /*9d80*/  @P1 IMAD.WIDE.U32 R108, R171, 0x10, R108 ;  /* 0x00000010ab6c1825 */ /* 0x001fca00078e006c */
[----:B------:R0:W5:Y:S02]  /*9d90*/  @P1 LDG.E.128 R44, desc[UR6][R108.64] ;  /* 0x000000066c2c1981 */ /* 0x000164000c1e1d00 */
[----:B0-----:R-:W-:-:S06]  /*9da0*/  IMAD.WIDE.U32 R108, R171, 0x10, R126 ;  /* 0x00000010ab6c7825 */ /* 0x001fcc00078e007e */
[----:B-1----:R-:W5:Y:S01]  /*9db0*/  LDG.E.128 R108, desc[UR6][R108.64] ;  /* 0x000000066c6c7981 */ /* 0x002f62000c1e1d00 */
[----:B------:R-:W-:Y:S05]  /*9dc0*/  @!P1 BRA `(.L_x_70430) ;  /* 0x0000000000349947 */ /* 0x000fea0003800000 */
[----:B------:R-:W-:Y:S02]  /*9dd0*/  HADD2.F32 R113, -RZ, R143.H0_H0 ;  /* 0x2000008fff717230 */ /* 0x000fe40000004100 */
        /* <DEDUP_REMOVED lines=12> */
.L_x_70430:
[----:B------:R-:W-:Y:S02]  /*9ea0*/  HADD2.F32 R113, -RZ, R143.H0_H0 ;  /* 0x2000008fff717230 */ /* 0x000fe40000004100 */
        /* <DEDUP_REMOVED lines=11> */
.L_x_70431:
        /* <DEDUP_REMOVED lines=22> */
.L_x_70432:
        /* <DEDUP_REMOVED lines=12> */
.L_x_70433:
        /* <DEDUP_REMOVED lines=11> */
[C---:B------:R-:W-:Y:S01]  /*a230*/  FMUL.FTZ R117, R130.reuse, R117 ;  /* 0x0000007582757220 */ /* 0x040fe20000410000 */
[C---:B------:R-:W-:Y:S01]  /*a240*/  FMUL.FTZ R118, R130.reuse, R118 ;  /* 0x0000007682767220 */ /* 0x040fe20000410000 */
[----:B------:R-:W-:Y:S01]  /*a250*/  FMUL.FTZ R119, R130, R119 ;  /* 0x0000007782777220 */ /* 0x000fe20000410000 */
[----:B------:R-:W-:Y:S01]  /*a260*/  FFMA.FTZ R116, R124, R116, R44 ;  /* 0x000000747c747223 */ /* 0x000fe2000001002c */
[----:B------:R-:W-:-:S05]  /*a270*/  HADD2.F32 R124, -RZ, R185.H0_H0 ;  /* 0x200000b9ff7c7230 */ /* 0x000fca0000004100 */
[----:B------:R-:W-:Y:S01]  /*a280*/  FFMA.FTZ R117, R117, R124, R45 ;  /* 0x0000007c75757223 */ /* 0x000fe2000001002d */
[----:B------:R-:W-:-:S05]  /*a290*/  HADD2.F32 R124, -RZ, R145.H1_H1 ;  /* 0x30000091ff7c7230 */ /* 0x000fca0000004100 */
[----:B------:R-:W-:Y:S01]  /*a2a0*/  FFMA.FTZ R118, R124, R118, R46 ;  /* 0x000000767c767223 */ /* 0x000fe2000001002e */
[----:B------:R-:W-:-:S05]  /*a2b0*/  HADD2.F32 R124, -RZ, R185.H1_H1 ;  /* 0x300000b9ff7c7230 */ /* 0x000fca0000004100 */
[----:B------:R-:W-:Y:S01]  /*a2c0*/  FFMA.FTZ R119, R119, R124, R47 ;  /* 0x0000007c77777223 */ /* 0x000fe2000001002f */
[----:B------:R-:W-:Y:S06]  /*a2d0*/  BRA `(.L_x_70435) ;  /* 0x0000000000307947 */ /* 0x000fec0003800000 */
.L_x_70434:
[----:B------:R-:W-:Y:S02]  /*a2e0*/  HADD2.F32 R124, -RZ, R145.H0_H0 ;  /* 0x20000091ff7c7230 */ /* 0x000fe40000004100 */
[C---:B-----5:R-:W-:Y:S01]  /*a2f0*/  FMUL.FTZ R116, R130.reuse, R116 ;  /* 0x0000007482747220 */ /* 0x060fe20000410000 */
[C---:B------:R-:W-:Y:S01]  /*a300*/  FMUL.FTZ R117, R130.reuse, R117 ;  /* 0x0000007582757220 */ /* 0x040fe20000410000 */
[C---:B------:R-:W-:Y:S01]  /*a310*/  FMUL.FTZ R118, R130.reuse, R118 ;  /* 0x0000007682767220 */ /* 0x040fe20000410000 */
[----:B------:R-:W-:Y:S01]  /*a320*/  FMUL.FTZ R119, R130, R119 ;  /* 0x0000007782777220 */ /* 0x000fe20000410000 */
[----:B------:R-:W-:Y:S01]  /*a330*/  FMUL.FTZ R116, R124, R116 ;  /* 0x000000747c747220 */ /* 0x000fe20000410000 */
[----:B------:R-:W-:-:S05]  /*a340*/  HADD2.F32 R124, -RZ, R185.H0_H0 ;  /* 0x200000b9ff7c7230 */ /* 0x000fca0000004100 */
[----:B------:R-:W-:Y:S01]  /*a350*/  FMUL.FTZ R117, R117, R124 ;  /* 0x0000007c75757220 */ /* 0x000fe20000410000 */
[----:B------:R-:W-:-:S05]  /*a360*/  HADD2.F32 R124, -RZ, R145.H1_H1 ;  /* 0x30000091ff7c7230 */ /* 0x000fca0000004100 */
[----:B------:R-:W-:Y:S01]  /*a370*/  FMUL.FTZ R118, R124, R118 ;  /* 0x000000767c767220 */ /* 0x000fe20000410000 */
[----:B------:R-:W-:-:S05]  /*a380*/  HADD2.F32 R124, -RZ, R185.H1_H1 ;  /* 0x300000b9ff7c7230 */ /* 0x000fca0000004100 */
[----:B------:R-:W-:-:S07]  /*a390*/  FMUL.FTZ R119, R119, R124 ;  /* 0x0000007c77777220 */ /* 0x000fce0000410000 */
.L_x_70435:
        /* <DEDUP_REMOVED lines=9> */
[C---:B-----5:R-:W-:Y:S01]  /*a430*/  FMUL.FTZ R124, R130.reuse, R124 ;  /* 0x0000007c827c7220 */ /* 0x060fe20000410000 */
        /* <DEDUP_REMOVED lines=12> */
.L_x_70436:
[C---:B-----5:R-:W-:Y:S01]  /*a500*/  FMUL.FTZ R124, R130.reuse, R124 ;  /* 0x0000007c827c7220 */ /* 0x060fe20000410000 */
[C---:B------:R-:W-:Y:S01]  /*a510*/  FMUL.FTZ R125, R130.reuse, R125 ;  /* 0x0000007d827d7220 */ /* 0x040fe20000410000 */
[C---:B------:R-:W-:Y:S01]  /*a520*/  FMUL.FTZ R126, R130.reuse, R126 ;  /* 0x0000007e827e7220 */ /* 0x040fe20000410000 */
[----:B------:R-:W-:Y:S01]  /*a530*/  FMUL.FTZ R127, R130, R127 ;  /* 0x0000007f827f7220 */ /* 0x000fe20000410000 */
[----:B------:R-:W-:-:S05]  /*a540*/  HADD2.F32 R130, -RZ, R165.H0_H0 ;  /* 0x200000a5ff827230 */ /* 0x000fca0000004100 */
[----:B------:R-:W-:Y:S01]  /*a550*/  FMUL.FTZ R124, R130, R124 ;  /* 0x0000007c827c7220 */ /* 0x000fe20000410000 */
[----:B------:R-:W-:-:S05]  /*a560*/  HADD2.F32 R130, -RZ, R186.H0_H0 ;  /* 0x200000baff827230 */ /* 0x000fca0000004100 */
[----:B------:R-:W-:Y:S01]  /*a570*/  FMUL.FTZ R125, R125, R130 ;  /* 0x000000827d7d7220 */ /* 0x000fe20000410000 */
[----:B------:R-:W-:-:S05]  /*a580*/  HADD2.F32 R130, -RZ, R165.H1_H1 ;  /* 0x300000a5ff827230 */ /* 0x000fca0000004100 */
[----:B------:R-:W-:Y:S01]  /*a590*/  FMUL.FTZ R126, R130, R126 ;  /* 0x0000007e827e7220 */ /* 0x000fe20000410000 */
[----:B------:R-:W-:-:S05]  /*a5a0*/  HADD2.F32 R130, -RZ, R186.H1_H1 ;  /* 0x300000baff827230 */ /* 0x000fca0000004100 */
[----:B------:R-:W-:-:S07]  /*a5b0*/  FMUL.FTZ R127, R127, R130 ;  /* 0x000000827f7f7220 */ /* 0x000fce0000410000 */
.L_x_70437:
[----:B------:R-:W-:Y:S01]  /*a5c0*/  IMAD.WIDE.U32 R130, R174, 0x10, R148 ;  /* 0x00000010ae827825 */ /* 0x000fe200078e0094 */
[----:B------:R-:W-:-:S04]  /*a5d0*/  UMOV UR11, 0xffffffff ;  /* 0xffffffff000b7882 */ /* 0x000fc80000000000 */
[----:B------:R0:W-:Y:S02]  /*a5e0*/  STG.E.128 desc[UR6][R130.64], R124 ;  /* 0x0000007c82007986 */ /* 0x0001e4000c101d06 */
[----:B0-----:R-:W0:Y:S02]  /*a5f0*/  S2R R130, SR_TID.X ;  /* 0x0000000000827919 */ /* 0x001e240000002100 */
        /* <DEDUP_REMOVED lines=263> */
.L_x_70463:
[----:B------:R-:W-:Y:S01]  /*b670*/  FMUL.FTZ R131, R193, R193 ;  /* 0x000000c1c1837220 */ /* 0x000fe20000410000 */
[----:B------:R-:W-:Y:S01]  /*b680*/  ISETP.NE.AND P0, PT, RZ, UR5, PT ;  /* 0x00000005ff007c0c */ /* 0x000fe2000bf05270 */
[----:B01----:R-:W-:Y:S01]  /*b690*/  FADD.FTZ R130, R130, R158 ;  /* 0x0000009e82827221 */ /* 0x003fe20000010000 */
[----:B------:R-:W2:Y:S02]  /*b6a0*/  LDL.S16 R197, [R1+0x4] ;  /* 0x0000040001c57983 */ /* 0x000ea40000100600 */
[----:B------:R-:W-:Y:S01]  /*b6b0*/  FSEL R131, R131, RZ, P0 ;  /* 0x000000ff83837208 */ /* 0x000fe20000000000 */
[----:B------:R-:W-:Y:S01]  /*b6c0*/  FFMA.FTZ R130, R130, R196, UR10 ;  /* 0x0000000a82827e23 */ /* 0x000fe200080100c4 */
[----:B------:R-:W-:Y:S01]  /*b6d0*/  FSEL R149, R193, RZ, !P0 ;  /* 0x000000ffc1957208 */ /* 0x000fe20004000000 */
[----:B------:R-:W3:Y:S02]  /*b6e0*/  LDL.S16 R196, [R1+0x8] ;  /* 0x0000080001c47983 */ /* 0x000ee40000100600 */
[----:B------:R-:W-:-:S02]  /*b6f0*/  FADD.FTZ R130, R130, R131 ;  /* 0x0000008382827221 */ /* 0x000fc40000010000 */
[----:B------:R-:W4:Y:S02]  /*b700*/  LDL.S16 R158, [R1+0x6] ;  /* 0x00000600019e7983 */ /* 0x000f240000100600 */
[----:B------:R0:W1:Y:S01]  /*b710*/  MUFU.RSQ R148, R130 ;  /* 0x0000008200947308 */ /* 0x0000620000001400 */
[----:B------:R-:W-:Y:S01]  /*b720*/  FADD.FTZ R120, -R149, R120 ;  /* 0x0000007895787221 */ /* 0x000fe20000010100 */
[----:B------:R-:W-:Y:S02]  /*b730*/  HADD2.F32 R131, -RZ, R40.H0_H0 ;  /* 0x20000028ff837230 */ /* 0x000fe40000004100 */
[----:B0-----:R-:W-:Y:S02]  /*b740*/  HADD2.F32 R130, -RZ, R217.H1_H1 ;  /* 0x300000d9ff827230 */ /* 0x001fe40000004100 */
[----:B-1----:R-:W-:-:S04]  /*b750*/  FMUL.FTZ R120, R148, R120 ;  /* 0x0000007894787220 */ /* 0x002fc80000410000 */
[----:B------:R-:W-:Y:S02]  /*b760*/  FFMA.FTZ R120, R130, R120, R131 ;  /* 0x0000007882787223 */ /* 0x000fe40000010083 */
[----:B------:R-:W5:Y:S01]  /*b770*/  LDL.S16 R131, [R1+0xa] ;  /* 0x00000a0001837983 */ /* 0x000f620000100600 */
[C---:B------:R-:W-:Y:S01]  /*b780*/  FADD.FTZ R121, -R149.reuse, R121 ;  /* 0x0000007995797221 */ /* 0x040fe20000010100 */
[----:B------:R-:W-:-:S03]  /*b790*/  FADD.FTZ R122, -R149, R122 ;  /* 0x0000007a957a7221 */ /* 0x000fc60000010100 */
[C---:B------:R-:W-:Y:S01]  /*b7a0*/  FMUL.FTZ R121, R148.reuse, R121 ;  /* 0x0000007994797220 */ /* 0x040fe20000410000 */
[----:B------:R-:W-:Y:S01]  /*b7b0*/  FMUL.FTZ R122, R148, R122 ;  /* 0x0000007a947a7220 */ /* 0x000fe20000410000 */
[----:B------:R-:W-:-:S04]  /*b7c0*/  FADD.FTZ R123, -R149, R123 ;  /* 0x0000007b957b7221 */ /* 0x000fc80000010100 */
[----:B------:R-:W-:Y:S01]  /*b7d0*/  FMUL.FTZ R123, R148, R123 ;  /* 0x0000007b947b7220 */ /* 0x000fe20000410000 */
[----:B-----5:R-:W-:Y:S02]  /*b7e0*/  HADD2.F32 R130, -RZ, R131.H0_H0 ;  /* 0x20000083ff827230 */ /* 0x020fe40000004100 */
[----:B---3--:R-:W-:-:S05]  /*b7f0*/  HADD2.F32 R131, -RZ, R196.H0_H0 ;  /* 0x200000c4ff837230 */ /* 0x008fca0000004100 */
[----:B------:R-:W-:Y:S01]  /*b800*/  FFMA.FTZ R121, R121, R130, R131 ;  /* 0x0000008279797223 */ /* 0x000fe20000010083 */
[----:B------:R-:W-:Y:S02]  /*b810*/  HADD2.F32 R130, -RZ, R217.H0_H0 ;  /* 0x200000d9ff827230 */ /* 0x000fe40000004100 */
[----:B------:R-:W-:-:S05]  /*b820*/  HADD2.F32 R131, -RZ, R41.H0_H0 ;  /* 0x20000029ff837230 */ /* 0x000fca0000004100 */
[----:B------:R-:W-:Y:S01]  /*b830*/  FFMA.FTZ R122, R130, R122, R131 ;  /* 0x0000007a827a7223 */ /* 0x000fe20000010083 */
[----:B----4-:R-:W-:Y:S02]  /*b840*/  HADD2.F32 R130, -RZ, R158.H0_H0 ;  /* 0x2000009eff827230 */ /* 0x010fe40000004100 */
[----:B--2---:R-:W-:Y:S01]  /*b850*/  HADD2.F32 R131, -RZ, R197.H0_H0 ;  /* 0x200000c5ff837230 */ /* 0x004fe20000004100 */
[----:B------:R-:W2:Y:S01]  /*b860*/  LDL.S16 R158, [R1] ;  /* 0x00000000019e7983 */ /* 0x000ea20000100600 */
[----:B------:R-:W0:Y:S03]  /*b870*/  LDC.64 R196, c[0x0][0x428] ;  /* 0x00010a00ffc47b82 */ /* 0x000e260000000a00 */
[----:B------:R-:W-:-:S05]  /*b880*/  FFMA.FTZ R123, R123, R130, R131 ;  /* 0x000000827b7b7223 */ /* 0x000fca0000010083 */
[----:B------:R-:W1:Y:S02]  /*b890*/  @!P2 LDC.64 R130, c[0x0][0x3c0] ;  /* 0x0000f000ff82ab82 */ /* 0x000e640000000a00 */
[----:B-1----:R-:W-:-:S05]  /*b8a0*/  @!P2 IMAD.WIDE R130, R150, 0x4, R130 ;  /* 0x000000049682a825 */ /* 0x002fca00078e0282 */
[----:B------:R1:W-:Y:S04]  /*b8b0*/  @!P2 STG.E desc[UR6][R130.64], R193 ;  /* 0x000000c18200a986 */ /* 0x0003e8000c101906 */
[----:B-1----:R-:W3:Y:S01]  /*b8c0*/  LDL.S16 R193, [R1+0x2] ;  /* 0x0000020001c17983 */ /* 0x002ee20000100600 */
[----:B------:R-:W1:Y:S01]  /*b8d0*/  @!P2 LDC.64 R130, c[0x0][0x3c8] ;  /* 0x0000f200ff82ab82 */ /* 0x000e620000000a00 */
[C---:B------:R-:W-:Y:S01]  /*b8e0*/  FADD.FTZ R48, -R149.reuse, R48 ;  /* 0x0000003095307221 */ /* 0x040fe20000010100 */
[----:B------:R-:W-:-:S03]  /*b8f0*/  FADD.FTZ R49, -R149, R49 ;  /* 0x0000003195317221 */ /* 0x000fc60000010100 */
[----:B------:R-:W-:Y:S01]  /*b900*/  FMUL.FTZ R48, R148, R48 ;  /* 0x0000003094307220 */ /* 0x000fe20000410000 */
[----:B-1----:R-:W-:-:S05]  /*b910*/  @!P2 IMAD.WIDE R130, R150, 0x4, R130 ;  /* 0x000000049682a825 */ /* 0x002fca00078e0282 */
[----:B------:R0:W-:Y:S02]  /*b920*/  @!P2 STG.E desc[UR6][R130.64], R148 ;  /* 0x000000948200a986 */ /* 0x0001e4000c101906 */
[----:B0-----:R-:W-:-:S05]  /*b930*/  IMAD.WIDE.U32 R130, R161, 0x10, R196 ;  /* 0x00000010a1827825 */ /* 0x001fca00078e00c4 */
[----:B------:R0:W-:Y:S01]  /*b940*/  STG.E.128 desc[UR6][R130.64], R120 ;  /* 0x0000007882007986 */ /* 0x0001e2000c101d06 */
[----:B------:R-:W-:Y:S01]  /*b950*/  FMUL.FTZ R49, R148, R49 ;  /* 0x0000003194317220 */ /* 0x000fe20000410000 */
[C---:B------:R-:W-:Y:S01]  /*b960*/  FADD.FTZ R50, -R149.reuse, R50 ;  /* 0x0000003295327221 */ /* 0x040fe20000010100 */
[----:B------:R-:W-:Y:S01]  /*b970*/  FADD.FTZ R51, -R149, R51 ;  /* 0x0000003395337221 */ /* 0x000fe20000010100 */
[----:B0-----:R-:W-:Y:S02]  /*b980*/  HADD2.F32 R120, -RZ, R216.H1_H1 ;  /* 0x300000d8ff787230 */ /* 0x001fe40000004100 */
[----:B------:R-:W-:-:S05]  /*b990*/  HADD2.F32 R121, -RZ, R38.H0_H0 ;  /* 0x20000026ff797230 */ /* 0x000fca0000004100 */
[----:B------:R-:W-:Y:S01]  /*b9a0*/  FFMA.FTZ R48, R120, R48, R121 ;  /* 0x0000003078307223 */ /* 0x000fe20000010079 */
[C---:B------:R-:W-:Y:S01]  /*b9b0*/  FMUL.FTZ R50, R148.reuse, R50 ;  /* 0x0000003294327220 */ /* 0x040fe20000410000 */
[----:B------:R-:W-:Y:S01]  /*b9c0*/  FMUL.FTZ R51, R148, R51 ;  /* 0x0000003394337220 */ /* 0x000fe20000410000 */
[C---:B------:R-:W-:Y:S01]  /*b9d0*/  FADD.FTZ R60, -R149.reuse, R60 ;  /* 0x0000003c953c7221 */ /* 0x040fe20000010100 */
[----:B------:R-:W-:-:S03]  /*b9e0*/  FADD.FTZ R61, -R149, R61 ;  /* 0x0000003d953d7221 */ /* 0x000fc60000010100 */
        /* <DEDUP_REMOVED lines=10> */
[----:B------:R-:W-:Y:S01]  /*ba90*/  FADD.FTZ R71, -R149, R71 ;  /* 0x0000004795477221 */ /* 0x000fe20000010100 */
[----:B--2---:R-:W-:-:S02]  /*baa0*/  HADD2.F32 R121, -RZ, R158.H0_H0 ;  /* 0x2000009eff797230 */ /* 0x004fc40000004100 */
[----:B---3--:R-:W-:-:S05]  /*bab0*/  HADD2.F32 R120, -RZ, R193.H0_H0 ;  /* 0x200000c1ff787230 */ /* 0x008fca0000004100 */
[----:B------:R-:W-:Y:S01]  /*bac0*/  FFMA.FTZ R49, R49, R120, R121 ;  /* 0x0000007831317223 */ /* 0x000fe20000010079 */
[----:B------:R-:W-:Y:S02]  /*bad0*/  HADD2.F32 R120, -RZ, R216.H0_H0 ;  /* 0x200000d8ff787230 */ /* 0x000fe40000004100 */
[----:B------:R-:W-:-:S05]  /*bae0*/  HADD2.F32 R121, -RZ, R39.H0_H0 ;  /* 0x20000027ff797230 */ /* 0x000fca0000004100 */
[----:B------:R-:W-:Y:S01]  /*baf0*/  FFMA.FTZ R50, R120, R50, R121 ;  /* 0x0000003278327223 */ /* 0x000fe20000010079 */
[--C-:B------:R-:W-:Y:S02]  /*bb00*/  HADD2.F32 R120, -RZ, R252.reuse.H1_H1 ;  /* 0x300000fcff787230 */ /* 0x100fe40000004100 */
[----:B------:R-:W-:-:S05]  /*bb10*/  HADD2.F32 R121, -RZ, R252.H0_H0 ;  /* 0x200000fcff797230 */ /* 0x000fca0000004100 */
        /* <DEDUP_REMOVED lines=43> */
[----:B------:R-:W-:Y:S01]  /*bdd0*/  FMUL.FTZ R51, R148, R51 ;  /* 0x0000003394337220 */ /* 0x000fe20000410000 */
[----:B------:R-:W-:-:S04]  /*bde0*/  IMAD.WIDE.U32 R156, R156, 0x10, R196 ;  /* 0x000000109c9c7825 */ /* 0x000fc800078e00c4 */
[----:B------:R-:W-:-:S05]  /*bdf0*/  FFMA.FTZ R51, R51, R52, R53 ;  /* 0x0000003433337223 */ /* 0x000fca0000010035 */
        /* <DEDUP_REMOVED lines=48> */
[C---:B------:R-:W-:Y:S01]  /*c100*/  FMUL.FTZ R72, R148.reuse, R72 ;  /* 0x0000004894487220 */ /* 0x040fe20000410000 */
[C---:B------:R-:W-:Y:S01]  /*c110*/  FMUL.FTZ R73, R148.reuse, R73 ;  /* 0x0000004994497220 */ /* 0x040fe20000410000 */
[C---:B------:R-:W-:Y:S01]  /*c120*/  FADD.FTZ R61, -R149.reuse, R100 ;  /* 0x00000064953d7221 */ /* 0x040fe20000010100 */
[C---:B------:R-:W-:Y:S01]  /*c130*/  FADD.FTZ R60, -R149.reuse, R103 ;  /* 0x00000067953c7221 */ /* 0x040fe20000010100 */
[C---:B------:R-:W-:Y:S01]  /*c140*/  FMUL.FTZ R70, R148.reuse, R70 ;  /* 0x0000004694467220 */ /* 0x040fe20000410000 */
[----:B------:R-:W-:Y:S01]  /*c150*/  FMUL.FTZ R71, R148, R71 ;  /* 0x0000004794477220 */ /* 0x000fe20000410000 */
[C---:B------:R-:W-:Y:S01]  /*c160*/  FADD.FTZ R74, -R149.reuse, R74 ;  /* 0x0000004a954a7221 */ /* 0x040fe20000010100 */
[C---:B------:R-:W-:Y:S01]  /*c170*/  FADD.FTZ R75, -R149.reuse, R75 ;  /* 0x0000004b954b7221 */ /* 0x040fe20000010100 */
[C---:B------:R-:W-:Y:S01]  /*c180*/  FADD.FTZ R76, -R149.reuse, R76 ;  /* 0x0000004c954c7221 */ /* 0x040fe20000010100 */
[----:B------:R-:W-:Y:S01]  /*c190*/  FADD.FTZ R77, -R149, R77 ;  /* 0x0000004d954d7221 */ /* 0x000fe20000010100 */
        /* <DEDUP_REMOVED lines=9> */
[C---:B------:R-:W-:Y:S01]  /*c230*/  FADD.FTZ R59, -R149.reuse, R105 ;  /* 0x00000069953b7221 */ /* 0x040fe20000010100 */
[--C-:B------:R-:W-:Y:S02]  /*c240*/  HADD2.F32 R49, -RZ, R243.reuse.H1_H1 ;  /* 0x300000f3ff317230 */ /* 0x100fe40000004100 */
[C---:B------:R-:W-:Y:S01]  /*c250*/  FADD.FTZ R101, -R149.reuse, R111 ;  /* 0x0000006f95657221 */ /* 0x040fe20000010100 */
[----:B------:R-:W-:Y:S02]  /*c260*/  HADD2.F32 R58, -RZ, R243.H0_H0 ;  /* 0x200000f3ff3a7230 */ /* 0x000fe40000004100 */
[C---:B------:R-:W-:Y:S01]  /*c270*/  FADD.FTZ R99, -R149.reuse, R113 ;  /* 0x0000007195637221 */ /* 0x040fe20000010100 */
[C---:B------:R-:W-:Y:S01]  /*c280*/  FADD.FTZ R103, -R149.reuse, R109 ;  /* 0x0000006d95677221 */ /* 0x040fe20000010100 */
[----:B------:R-:W-:Y:S01]  /*c290*/  FADD.FTZ R100, -R149, R112 ;  /* 0x0000007095647221 */ /* 0x000fe20000010100 */
[C---:B------:R-:W-:Y:S01]  /*c2a0*/  FMUL.FTZ R113, R148.reuse, R63 ;  /* 0x0000003f94717220 */ /* 0x040fe20000410000 */
[----:B------:R-:W-:Y:S01]  /*c2b0*/  FMUL.FTZ R111, R148, R62 ;  /* 0x0000003e946f7220 */ /* 0x000fe20000410000 */
[----:B------:R-:W-:Y:S01]  /*c2c0*/  FFMA.FTZ R52, R52, R72, R55 ;  /* 0x0000004834347223 */ /* 0x000fe20000010037 */
[----:B------:R-:W-:Y:S01]  /*c2d0*/  FFMA.FTZ R53, R73, R53, R54 ;  /* 0x0000003549357223 */ /* 0x000fe20000010036 */
[----:B------:R-:W-:Y:S01]  /*c2e0*/  FADD.FTZ R78, -R149, R78 ;  /* 0x0000004e954e7221 */ /* 0x000fe20000010100 */
        /* <DEDUP_REMOVED lines=9> */
[----:B------:R-:W-:Y:S01]  /*c380*/  FADD.FTZ R105, -R149, R107 ;  /* 0x0000006b95697221 */ /* 0x000fe20000010100 */
[----:B------:R-:W-:Y:S02]  /*c390*/  HADD2.F32 R62, -RZ, R240.H0_H0 ;  /* 0x200000f0ff3e7230 */ /* 0x000fe40000004100 */
[C---:B------:R-:W-:Y:S01]  /*c3a0*/  FMUL.FTZ R74, R148.reuse, R74 ;  /* 0x0000004a944a7220 */ /* 0x040fe20000410000 */
[----:B------:R-:W-:Y:S01]  /*c3b0*/  FMUL.FTZ R75, R148, R75 ;  /* 0x0000004b944b7220 */ /* 0x000fe20000410000 */
[----:B------:R-:W-:-:S02]  /*c3c0*/  HADD2.F32 R56, -RZ, R209.H1_H1 ;  /* 0x300000d1ff387230 */ /* 0x000fc40000004100 */
[C---:B------:R-:W-:Y:S01]  /*c3d0*/  FADD.FTZ R67, -R149.reuse, R95 ;  /* 0x0000005f95437221 */ /* 0x040fe20000010100 */
[----:B------:R-:W-:Y:S02]  /*c3e0*/  HADD2.F32 R61, -RZ, R24.H0_H0 ;  /* 0x20000018ff3d7230 */ /* 0x000fe40000004100 */
[C---:B------:R-:W-:Y:S01]  /*c3f0*/  FADD.FTZ R66, -R149.reuse, R102 ;  /* 0x0000006695427221 */ /* 0x040fe20000010100 */
[--C-:B------:R-:W-:Y:S02]  /*c400*/  HADD2.F32 R57, -RZ, R239.reuse.H1_H1 ;  /* 0x300000efff397230 */ /* 0x100fe40000004100 */
[C---:B------:R-:W-:Y:S01]  /*c410*/  FMUL.FTZ R76, R148.reuse, R76 ;  /* 0x0000004c944c7220 */ /* 0x040fe20000410000 */
[----:B------:R-:W-:Y:S02]  /*c420*/  HADD2.F32 R60, -RZ, R239.H0_H0 ;  /* 0x200000efff3c7230 */ /* 0x000fe40000004100 */
[C---:B------:R-:W-:Y:S01]  /*c430*/  FMUL.FTZ R77, R148.reuse, R77 ;  /* 0x0000004d944d7220 */ /* 0x040fe20000410000 */
[----:B------:R-:W-:Y:S01]  /*c440*/  FMUL.FTZ R107, R148, R59 ;  /* 0x0000003b946b7220 */ /* 0x000fe20000410000 */
[----:B------:R-:W-:Y:S01]  /*c450*/  FFMA.FTZ R49, R158, R49, R58 ;  /* 0x000000319e317223 */ /* 0x000fe2000001003a */
[C---:B------:R-:W-:Y:S01]  /*c460*/  FADD.FTZ R82, -R149.reuse, R82 ;  /* 0x0000005295527221 */ /* 0x040fe20000010100 */
[----:B------:R-:W-:Y:S01]  /*c470*/  FADD.FTZ R83, -R149, R83 ;  /* 0x0000005395537221 */ /* 0x000fe20000010100 */
[----:B------:R-:W-:-:S02]  /*c480*/  HADD2.F32 R58, -RZ, R209.H0_H0 ;  /* 0x200000d1ff3a7230 */ /* 0x000fc40000004100 */
[C---:B------:R-:W-:Y:S01]  /*c490*/  FADD.FTZ R80, -R149.reuse, R80 ;  /* 0x0000005095507221 */ /* 0x040fe20000010100 */
[----:B------:R-:W-:Y:S02]  /*c4a0*/  HADD2.F32 R59, -RZ, R25.H0_H0 ;  /* 0x20000019ff3b7230 */ /* 0x000fe40000004100 */
[C---:B------:R-:W-:Y:S01]  /*c4b0*/  FADD.FTZ R81, -R149.reuse, R81 ;  /* 0x0000005195517221 */ /* 0x040fe20000010100 */
[C---:B------:R-:W-:Y:S01]  /*c4c0*/  FADD.FTZ R104, -R149.reuse, R108 ;  /* 0x0000006c95687221 */ /* 0x040fe20000010100 */
[C---:B------:R-:W-:Y:S01]  /*c4d0*/  FADD.FTZ R98, -R149.reuse, R114 ;  /* 0x0000007295627221 */ /* 0x040fe20000010100 */
[C---:B------:R-:W-:Y:S01]  /*c4e0*/  FMUL.FTZ R78, R148.reuse, R78 ;  /* 0x0000004e944e7220 */ /* 0x040fe20000410000 */
        /* <DEDUP_REMOVED lines=12> */
[C---:B------:R-:W-:Y:S01]  /*c5b0*/  FMUL.FTZ R82, R148.reuse, R82 ;  /* 0x0000005294527220 */ /* 0x040fe20000410000 */
[----:B------:R-:W-:Y:S02]  /*c5c0*/  HADD2.F32 R65, -RZ, R23.H0_H0 ;  /* 0x20000017ff417230 */ /* 0x000fe40000004100 */
[C---:B------:R-:W-:Y:S01]  /*c5d0*/  FMUL.FTZ R83, R148.reuse, R83 ;  /* 0x0000005394537220 */ /* 0x040fe20000410000 */
[--C-:B------:R-:W-:Y:S02]  /*c5e0*/  HADD2.F32 R63, -RZ, R236.reuse.H1_H1 ;  /* 0x300000ecff3f7230 */ /* 0x100fe40000004100 */
[----:B------:R-:W-:Y:S02]  /*c5f0*/  HADD2.F32 R64, -RZ, R236.H0_H0 ;  /* 0x200000ecff407230 */ /* 0x000fe40000004100 */
[----:B------:R-:W-:Y:S01]  /*c600*/  FADD.FTZ R121, -R149, R91 ;  /* 0x0000005b95797221 */ /* 0x000fe20000010100 */
[----:B------:R-:W-:Y:S02]  /*c610*/  HADD2.F32 R60, -RZ, R208.H1_H1 ;  /* 0x300000d0ff3c7230 */ /* 0x000fe40000004100 */
[----:B------:R-:W-:Y:S01]  /*c620*/  FMUL.FTZ R80, R148, R80 ;  /* 0x0000005094507220 */ /* 0x000fe20000410000 */
[----:B------:R-:W-:-:S02]  /*c630*/  HADD2.F32 R67, -RZ, R22.H0_H0 ;  /* 0x20000016ff437230 */ /* 0x000fc40000004100 */
[----:B------:R-:W-:Y:S01]  /*c640*/  FMUL.FTZ R81, R148, R81 ;  /* 0x0000005194517220 */ /* 0x000fe20000410000 */
[--C-:B------:R-:W-:Y:S02]  /*c650*/  HADD2.F32 R61, -RZ, R237.reuse.H1_H1 ;  /* 0x300000edff3d7230 */ /* 0x100fe40000004100 */
[----:B------:R-:W-:Y:S01]  /*c660*/  FFMA.FTZ R58, R58, R78, R59 ;  /* 0x0000004e3a3a7223 */ /* 0x000fe2000001003b */
[----:B------:R-:W-:Y:S02]  /*c670*/  HADD2.F32 R66, -RZ, R237.H0_H0 ;  /* 0x200000edff427230 */ /* 0x000fe40000004100 */
[----:B------:R-:W-:Y:S01]  /*c680*/  FADD.FTZ R91, -R149, R126 ;  /* 0x0000007e955b7221 */ /* 0x000fe20000010100 */
[--C-:B------:R-:W-:Y:S02]  /*c690*/  HADD2.F32 R59, -RZ, R238.reuse.H1_H1 ;  /* 0x300000eeff3b7230 */ /* 0x100fe40000004100 */
[----:B------:R-:W-:Y:S01]  /*c6a0*/  FMUL.FTZ R79, R148, R79 ;  /* 0x0000004f944f7220 */ /* 0x000fe20000410000 */
[----:B------:R-:W-:-:S02]  /*c6b0*/  HADD2.F32 R70, -RZ, R238.H0_H0 ;  /* 0x200000eeff467230 */ /* 0x000fc40000004100 */
        /* <DEDUP_REMOVED lines=8> */
[----:B------:R-:W-:Y:S01]  /*c740*/  FADD.FTZ R130, -R149, R84 ;  /* 0x0000005495827221 */ /* 0x000fe20000010100 */
[----:B------:R-:W-:-:S04]  /*c750*/  IMAD.WIDE.U32 R90, R153, 0x10, R196 ;  /* 0x00000010995a7825 */ /* 0x000fc800078e00c4 */
        /* <DEDUP_REMOVED lines=18> */
[----:B------:R-:W-:Y:S01]  /*c880*/  FADD.FTZ R149, -R149, R127 ;  /* 0x0000007f95957221 */ /* 0x000fe20000010100 */
[----:B------:R-:W-:Y:S01]  /*c890*/  FMUL.FTZ R130, R148, R130 ;  /* 0x0000008294827220 */ /* 0x000fe20000410000 */
[----:B0-----:R-:W-:-:S02]  /*c8a0*/  HADD2.F32 R48, -RZ, R207.H1_H1 ;  /* 0x300000cfff307230 */ /* 0x001fc40000004100 */
[C---:B------:R-:W-:Y:S01]  /*c8b0*/  FMUL.FTZ R127, R148.reuse, R157 ;  /* 0x0000009d947f7220 */ /* 0x040fe20000410000 */
[----:B------:R-:W-:Y:S02]  /*c8c0*/  HADD2.F32 R49, -RZ, R235.H1_H1 ;  /* 0x300000ebff317230 */ /* 0x000fe40000004100 */
[----:B------:R-:W-:Y:S01]  /*c8d0*/  FMUL.FTZ R119, R148, R93 ;  /* 0x0000005d94777220 */ /* 0x000fe20000410000 */
[----:B------:R-:W-:-:S04]  /*c8e0*/  IMAD.WIDE.U32 R92, R154, 0x10, R196 ;  /* 0x000000109a5c7825 */ /* 0x000fc800078e00c4 */
[C---:B------:R-:W-:Y:S01]  /*c8f0*/  FMUL.FTZ R124, R148.reuse, R156 ;  /* 0x0000009c947c7220 */ /* 0x040fe20000410000 */
[C---:B------:R-:W-:Y:S01]  /*c900*/  FMUL.FTZ R126, R148.reuse, R123 ;  /* 0x0000007b947e7220 */ /* 0x040fe20000410000 */
[----:B-1----:R-:W-:Y:S02]  /*c910*/  HADD2.F32 R52, -RZ, R206.H1_H1 ;  /* 0x300000ceff347230 */ /* 0x002fe40000004100 */
[----:B------:R-:W-:Y:S02]  /*c920*/  HADD2.F32 R53, -RZ, R18.H0_H0 ;  /* 0x20000012ff357230 */ /* 0x000fe40000004100 */
[----:B--2---:R-:W-:Y:S02]  /*c930*/  HADD2.F32 R57, -RZ, R20.H0_H0 ;  /* 0x20000014ff397230 */ /* 0x004fe40000004100 */
[----:B------:R-:W-:Y:S02]  /*c940*/  HADD2.F32 R56, -RZ, R235.H0_H0 ;  /* 0x200000ebff387230 */ /* 0x000fe40000004100 */
[----:B------:R-:W-:Y:S01]  /*c950*/  FMUL.FTZ R125, R148, R87 ;  /* 0x00000057947d7220 */ /* 0x000fe20000410000 */
[----:B------:R-:W-:-:S02]  /*c960*/  HADD2.F32 R50, -RZ, R207.H0_H0 ;  /* 0x200000cfff327230 */ /* 0x000fc40000004100 */
[----:B------:R-:W-:Y:S01]  /*c970*/  FFMA.FTZ R48, R48, R130, R57 ;  /* 0x0000008230307223 */ /* 0x000fe20000010039 */
[----:B------:R-:W-:Y:S02]  /*c980*/  HADD2.F32 R55, -RZ, R21.H0_H0 ;  /* 0x20000015ff377230 */ /* 0x000fe40000004100 */
[----:B------:R-:W-:Y:S01]  /*c990*/  FFMA.FTZ R49, R127, R49, R56 ;  /* 0x000000317f317223 */ /* 0x000fe20000010038 */
[--C-:B------:R-:W-:Y:S02]  /*c9a0*/  HADD2.F32 R51, -RZ, R234.reuse.H1_H1 ;  /* 0x300000eaff337230 */ /* 0x100fe40000004100 */
[----:B------:R-:W-:Y:S02]  /*c9b0*/  HADD2.F32 R54, -RZ, R234.H0_H0 ;  /* 0x200000eaff367230 */ /* 0x000fe40000004100 */
[----:B------:R-:W-:Y:S01]  /*c9c0*/  FMUL.FTZ R120, R148, R120 ;  /* 0x0000007894787220 */ /* 0x000fe20000410000 */
[----:B------:R-:W-:Y:S02]  /*c9d0*/  HADD2.F32 R56, -RZ, R204.H1_H1 ;  /* 0x300000ccff387230 */ /* 0x000fe40000004100 */
[----:B------:R-:W-:-:S02]  /*c9e0*/  HADD2.F32 R59, -RZ, R16.H0_H0 ;  /* 0x20000010ff3b7230 */ /* 0x000fc40000004100 */
[--C-:B------:R-:W-:Y:S02]  /*c9f0*/  HADD2.F32 R57, -RZ, R231.reuse.H1_H1 ;  /* 0x300000e7ff397230 */ /* 0x100fe40000004100 */
[----:B------:R-:W-:Y:S01]  /*ca00*/  HADD2.F32 R58, -RZ, R231.H0_H0 ;  /* 0x200000e7ff3a7230 */ /* 0x000fe20000004100 */
[----:B------:R0:W-:Y:S01]  /*ca10*/  STG.E.128 desc[UR6][R92.64], R60 ;  /* 0x0000003c5c007986 */ /* 0x0001e2000c101d06 */
[----:B------:R-:W-:Y:S01]  /*ca20*/  FFMA.FTZ R52, R52, R124, R53 ;  /* 0x0000007c34347223 */ /* 0x000fe20000010035 */
[----:B------:R-:W-:Y:S01]  /*ca30*/  FFMA.FTZ R50, R50, R126, R55 ;  /* 0x0000007e32327223 */ /* 0x000fe20000010037 */
[----:B------:R-:W-:Y:S01]  /*ca40*/  FFMA.FTZ R51, R125, R51, R54 ;  /* 0x000000337d337223 */ /* 0x000fe20000010036 */
[----:B------:R-:W-:Y:S02]  /*ca50*/  HADD2.F32 R53, -RZ, R233.H1_H1 ;  /* 0x300000e9ff357230 */ /* 0x000fe40000004100 */
[----:B------:R-:W-:Y:S01]  /*ca60*/  FMUL.FTZ R123, R148, R131 ;  /* 0x00000083947b7220 */ /* 0x000fe20000410000 */
[----:B------:R-:W-:-:S02]  /*ca70*/  HADD2.F32 R54, -RZ, R206.H0_H0 ;  /* 0x200000ceff367230 */ /* 0x000fc40000004100 */
[----:B------:R-:W-:Y:S01]  /*ca80*/  FFMA.FTZ R56, R56, R120, R59 ;  /* 0x0000007838387223 */ /* 0x000fe2000001003b */
[----:B------:R-:W-:Y:S02]  /*ca90*/  HADD2.F32 R55, -RZ, R232.H1_H1 ;  /* 0x300000e8ff377230 */ /* 0x000fe40000004100 */
[----:B------:R-:W-:Y:S01]  /*caa0*/  FFMA.FTZ R57, R119, R57, R58 ;  /* 0x0000003977397223 */ /* 0x000fe2000001003a */
[C---:B------:R-:W-:Y:S01]  /*cab0*/  FMUL.FTZ R122, R148.reuse, R122 ;  /* 0x0000007a947a7220 */ /* 0x040fe20000410000 */
[C---:B------:R-:W-:Y:S01]  /*cac0*/  FMUL.FTZ R121, R148.reuse, R121 ;  /* 0x0000007994797220 */ /* 0x040fe20000410000 */
[----:B------:R-:W-:Y:S02]  /*cad0*/  HADD2.F32 R58, -RZ, R204.H0_H0 ;  /* 0x200000ccff3a7230 */ /* 0x000fe40000004100 */
[----:B------:R-:W-:Y:S01]  /*cae0*/  FMUL.FTZ R118, R148, R86 ;  /* 0x0000005694767220 */ /* 0x000fe20000410000 */
[----:B------:R-:W-:Y:S02]  /*caf0*/  HADD2.F32 R67, -RZ, R17.H0_H0 ;  /* 0x20000011ff437230 */ /* 0x000fe40000004100 */
[----:B------:R-:W-:-:S02]  /*cb00*/  HADD2.F32 R59, -RZ, R230.H1_H1 ;  /* 0x300000e6ff3b7230 */ /* 0x000fc40000004100 */
[----:B0-----:R-:W-:Y:S02]  /*cb10*/  HADD2.F32 R62, -RZ, R233.H0_H0 ;  /* 0x200000e9ff3e7230 */ /* 0x001fe40000004100 */
[----:B------:R-:W-:Y:S02]  /*cb20*/  HADD2.F32 R61, -RZ, R19.H0_H0 ;  /* 0x20000013ff3d7230 */ /* 0x000fe40000004100 */
[----:B------:R-:W-:Y:S02]  /*cb30*/  HADD2.F32 R60, -RZ, R232.H0_H0 ;  /* 0x200000e8ff3c7230 */ /* 0x000fe40000004100 */
        /* <DEDUP_REMOVED lines=8> */
[----:B------:R-:W-:Y:S02]  /*cbc0*/  HADD2.F32 R62, -RZ, R203.H0_H0 ;  /* 0x200000cbff3e7230 */ /* 0x000fe40000004100 */
[----:B------:R-:W-:Y:S02]  /*cbd0*/  HADD2.F32 R63, -RZ, R15.H0_H0 ;  /* 0x2000000fff3f7230 */ /* 0x000fe40000004100 */
[----:B------:R-:W-:-:S04]  /*cbe0*/  IMAD.WIDE.U32 R82, R162, 0x10, R196 ;  /* 0x00000010a2527825 */ /* 0x000fc800078e00c4 */
[C---:B------:R-:W-:Y:S01]  /*cbf0*/  FMUL.FTZ R116, R148.reuse, R85 ;  /* 0x0000005594747220 */ /* 0x040fe20000410000 */
[----:B------:R-:W-:Y:S01]  /*cc00*/  FMUL.FTZ R115, R148, R84 ;  /* 0x0000005494737220 */ /* 0x000fe20000410000 */
[----:B------:R-:W-:Y:S02]  /*cc10*/  HADD2.F32 R60, -RZ, R203.H1_H1 ;  /* 0x300000cbff3c7230 */ /* 0x000fe40000004100 */
[----:B------:R-:W-:Y:S02]  /*cc20*/  HADD2.F32 R65, -RZ, R14.H0_H0 ;  /* 0x2000000eff417230 */ /* 0x000fe40000004100 */
[--C-:B------:R-:W-:Y:S02]  /*cc30*/  HADD2.F32 R61, -RZ, R229.reuse.H1_H1 ;  /* 0x300000e5ff3d7230 */ /* 0x100fe40000004100 */
[----:B------:R-:W-:Y:S01]  /*cc40*/  HADD2.F32 R64, -RZ, R229.H0_H0 ;  /* 0x200000e5ff407230 */ /* 0x000fe20000004100 */
[----:B------:R0:W-:Y:S01]  /*cc50*/  STG.E.128 desc[UR6][R80.64], R48 ;  /* 0x0000003050007986 */ /* 0x0001e2000c101d06 */
[----:B------:R-:W-:Y:S01]  /*cc60*/  FFMA.FTZ R62, R62, R114, R63 ;  /* 0x000000723e3e7223 */ /* 0x000fe2000001003f */
[----:B------:R-:W-:-:S02]  /*cc70*/  HADD2.F32 R63, -RZ, R228.H1_H1 ;  /* 0x300000e4ff3f7230 */ /* 0x000fc40000004100 */
[----:B------:R-:W-:Y:S01]  /*cc80*/  STG.E.128 desc[UR6][R160.64], R52 ;  /* 0x00000034a0007986 */ /* 0x000fe2000c101d06 */
[----:B------:R-:W-:Y:S02]  /*cc90*/  HADD2.F32 R114, -RZ, R228.H0_H0 ;  /* 0x200000e4ff727230 */ /* 0x000fe40000004100 */
[----:B------:R-:W-:Y:S01]  /*cca0*/  FFMA.FTZ R60, R60, R116, R65 ;  /* 0x000000743c3c7223 */ /* 0x000fe20000010041 */
[----:B------:R-:W-:Y:S01]  /*ccb0*/  FFMA.FTZ R61, R115, R61, R64 ;  /* 0x0000003d733d7223 */ /* 0x000fe20000010040 */
[----:B------:R1:W-:Y:S01]  /*ccc0*/  STG.E.128 desc[UR6][R82.64], R56 ;  /* 0x0000003852007986 */ /* 0x0003e2000c101d06 */
[----:B------:R-:W-:Y:S02]  /*ccd0*/  HADD2.F32 R64, -RZ, R202.H1_H1 ;  /* 0x300000caff407230 */ /* 0x000fe40000004100 */
[----:B------:R-:W-:Y:S02]  /*cce0*/  HADD2.F32 R93, -RZ, R12.H0_H0 ;  /* 0x2000000cff5d7230 */ /* 0x000fe40000004100 */
[----:B------:R-:W-:-:S02]  /*ccf0*/  HADD2.F32 R65, -RZ, R227.H1_H1 ;  /* 0x300000e3ff417230 */ /* 0x000fc40000004100 */
[----:B------:R-:W-:Y:S02]  /*cd00*/  HADD2.F32 R92, -RZ, R227.H0_H0 ;  /* 0x200000e3ff5c7230 */ /* 0x000fe40000004100 */
[----:B------:R-:W-:Y:S02]  /*cd10*/  HADD2.F32 R66, -RZ, R202.H0_H0 ;  /* 0x200000caff427230 */ /* 0x000fe40000004100 */
[----:B0-----:R-:W-:Y:S02]  /*cd20*/  HADD2.F32 R48, -RZ, R201.H1_H1 ;  /* 0x300000c9ff307230 */ /* 0x001fe40000004100 */
[----:B------:R-:W-:Y:S02]  /*cd30*/  HADD2.F32 R91, -RZ, R13.H0_H0 ;  /* 0x2000000dff5b7230 */ /* 0x000fe40000004100 */
[--C-:B------:R-:W-:Y:S02]  /*cd40*/  HADD2.F32 R67, -RZ, R226.reuse.H1_H1 ;  /* 0x300000e2ff437230 */ /* 0x100fe40000004100 */
[----:B------:R-:W-:Y:S01]  /*cd50*/  FMUL.FTZ R104, R148, R104 ;  /* 0x0000006894687220 */ /* 0x000fe20000410000 */
[----:B------:R-:W-:-:S02]  /*cd60*/  HADD2.F32 R90, -RZ, R226.H0_H0 ;  /* 0x200000e2ff5a7230 */ /* 0x000fc40000004100 */
[----:B------:R-:W-:Y:S01]  /*cd70*/  FMUL.FTZ R106, R148, R106 ;  /* 0x0000006a946a7220 */ /* 0x000fe20000410000 */
[----:B-1----:R-:W-:Y:S02]  /*cd80*/  HADD2.F32 R57, -RZ, R10.H0_H0 ;  /* 0x2000000aff397230 */ /* 0x002fe40000004100 */
[----:B------:R-:W-:Y:S01]  /*cd90*/  FFMA.FTZ R63, R113, R63, R114 ;  /* 0x0000003f713f7223 */ /* 0x000fe20000010072 */
[----:B------:R-:W-:-:S04]  /*cda0*/  IMAD.WIDE.U32 R84, R163, 0x10, R196 ;  /* 0x00000010a3547825 */ /* 0x000fc800078e00c4 */
[----:B------:R-:W-:Y:S01]  /*cdb0*/  FMUL.FTZ R105, R148, R105 ;  /* 0x0000006994697220 */ /* 0x000fe20000410000 */
[----:B------:R-:W-:Y:S01]  /*cdc0*/  FFMA.FTZ R64, R64, R112, R93 ;  /* 0x0000007040407223 */ /* 0x000fe2000001005d */
[----:B------:R-:W-:Y:S01]  /*cdd0*/  FFMA.FTZ R48, R48, R108, R57 ;  /* 0x0000006c30307223 */ /* 0x000fe20000010039 */
[----:B------:R-:W-:Y:S02]  /*cde0*/  HADD2.F32 R52, -RZ, R200.H1_H1 ;  /* 0x300000c8ff347230 */ /* 0x000fe40000004100 */
[----:B------:R-:W-:Y:S01]  /*cdf0*/  FMUL.FTZ R99, R148, R99 ;  /* 0x0000006394637220 */ /* 0x000fe20000410000 */
[----:B------:R-:W-:Y:S02]  /*ce00*/  HADD2.F32 R53, -RZ, R8.H0_H0 ;  /* 0x20000008ff357230 */ /* 0x000fe40000004100 */
[----:B------:R-:W-:Y:S01]  /*ce10*/  FFMA.FTZ R65, R111, R65, R92 ;  /* 0x000000416f417223 */ /* 0x000fe2000001005c */
[--C-:B------:R-:W-:Y:S02]  /*ce20*/  HADD2.F32 R49, -RZ, R225.reuse.H1_H1 ;  /* 0x300000e1ff317230 */ /* 0x100fe40000004100 */
[----:B------:R-:W-:Y:S01]  /*ce30*/  FFMA.FTZ R66, R66, R110, R91 ;  /* 0x0000006e42427223 */ /* 0x000fe2000001005b */
[----:B------:R-:W-:-:S02]  /*ce40*/  HADD2.F32 R56, -RZ, R225.H0_H0 ;  /* 0x200000e1ff387230 */ /* 0x000fc40000004100 */
[----:B------:R-:W-:Y:S01]  /*ce50*/  FFMA.FTZ R67, R109, R67, R90 ;  /* 0x000000436d437223 */ /* 0x000fe2000001005a */
[----:B------:R-:W-:Y:S01]  /*ce60*/  HADD2.F32 R50, -RZ, R201.H0_H0 ;  /* 0x200000c9ff327230 */ /* 0x000fe20000004100 */
[----:B------:R-:W0:Y:S01]  /*ce70*/  LDC.64 R80, c[0x0][0x380] ;  /* 0x0000e000ff507b82 */ /* 0x000e220000000a00 */
[----:B------:R-:W-:Y:S02]  /*ce80*/  HADD2.F32 R55, -RZ, R11.H0_H0 ;  /* 0x2000000bff377230 */ /* 0x000fe40000004100 */
[--C-:B------:R-:W-:Y:S02]  /*ce90*/  HADD2.F32 R51, -RZ, R224.reuse.H1_H1 ;  /* 0x300000e0ff337230 */ /* 0x100fe40000004100 */
[----:B------:R-:W-:Y:S02]  /*cea0*/  HADD2.F32 R54, -RZ, R224.H0_H0 ;  /* 0x200000e0ff367230 */ /* 0x000fe40000004100 */
[----:B------:R-:W-:Y:S01]  /*ceb0*/  IMAD.WIDE.U32 R86, R164, 0x10, R196 ;  /* 0x00000010a4567825 */ /* 0x000fe200078e00c4 */
[----:B------:R1:W-:Y:S03]  /*cec0*/  STG.E.128 desc[UR6][R84.64], R60 ;  /* 0x0000003c54007986 */ /* 0x0003e6000c101d06 */
[----:B------:R-:W-:-:S02]  /*ced0*/  HADD2.F32 R57, -RZ, R221.H1_H1 ;  /* 0x300000ddff397230 */ /* 0x000fc40000004100 */
[----:B------:R-:W-:Y:S02]  /*cee0*/  HADD2.F32 R58, -RZ, R221.H0_H0 ;  /* 0x200000ddff3a7230 */ /* 0x000fe40000004100 */
[----:B------:R-:W-:Y:S01]  /*cef0*/  FFMA.FTZ R52, R52, R104, R53 ;  /* 0x0000006834347223 */ /* 0x000fe20000010035 */
[----:B------:R-:W-:Y:S01]  /*cf00*/  FFMA.FTZ R49, R107, R49, R56 ;  /* 0x000000316b317223 */ /* 0x000fe20000010038 */
[----:B------:R-:W-:Y:S01]  /*cf10*/  FFMA.FTZ R50, R50, R106, R55 ;  /* 0x0000006a32327223 */ /* 0x000fe20000010037 */
[----:B------:R-:W-:Y:S01]  /*cf20*/  FFMA.FTZ R51, R105, R51, R54 ;  /* 0x0000003369337223 */ /* 0x000fe20000010036 */
[----:B------:R-:W-:Y:S02]  /*cf30*/  HADD2.F32 R53, -RZ, R223.H1_H1 ;  /* 0x300000dfff357230 */ /* 0x000fe40000004100 */
[----:B------:R-:W-:Y:S01]  /*cf40*/  FMUL.FTZ R103, R148, R103 ;  /* 0x0000006794677220 */ /* 0x000fe20000410000 */
[----:B------:R2:W-:Y:S01]  /*cf50*/  STG.E.128 desc[UR6][R86.64], R64 ;  /* 0x0000004056007986 */ /* 0x0005e2000c101d06 */
[----:B------:R-:W-:-:S02]  /*cf60*/  HADD2.F32 R54, -RZ, R200.H0_H0 ;  /* 0x200000c8ff367230 */ /* 0x000fc40000004100 */
[----:B------:R-:W-:Y:S01]  /*cf70*/  FFMA.FTZ R57, R99, R57, R58 ;  /* 0x0000003963397223 */ /* 0x000fe2000001003a */
[--C-:B------:R-:W-:Y:S02]  /*cf80*/  HADD2.F32 R55, -RZ, R222.reuse.H1_H1 ;  /* 0x300000deff377230 */ /* 0x100fe40000004100 */
[C---:B------:R-:W-:Y:S01]  /*cf90*/  FMUL.FTZ R102, R148.reuse, R102 ;  /* 0x0000006694667220 */ /* 0x040fe20000410000 */
[----:B------:R-:W-:Y:S02]  /*cfa0*/  HADD2.F32 R56, -RZ, R199.H1_H1 ;  /* 0x300000c7ff387230 */ /* 0x000fe40000004100 */
[----:B-1----:R-:W-:Y:S02]  /*cfb0*/  HADD2.F32 R62, -RZ, R223.H0_H0 ;  /* 0x200000dfff3e7230 */ /* 0x002fe40000004100 */
[C---:B------:R-:W-:Y:S01]  /*cfc0*/  FMUL.FTZ R101, R148.reuse, R101 ;  /* 0x0000006594657220 */ /* 0x040fe20000410000 */
[----:B------:R-:W-:Y:S02]  /*cfd0*/  HADD2.F32 R61, -RZ, R9.H0_H0 ;  /* 0x20000009ff3d7230 */ /* 0x000fe40000004100 */
[----:B------:R-:W-:Y:S01]  /*cfe0*/  FMUL.FTZ R100, R148, R100 ;  /* 0x0000006494647220 */ /* 0x000fe20000410000 */
[----:B------:R-:W-:-:S02]  /*cff0*/  HADD2.F32 R60, -RZ, R222.H0_H0 ;  /* 0x200000deff3c7230 */ /* 0x000fc40000004100 */
[----:B------:R-:W-:Y:S02]  /*d000*/  HADD2.F32 R59, -RZ, R6.H0_H0 ;  /* 0x20000006ff3b7230 */ /* 0x000fe40000004100 */
[----:B------:R-:W-:Y:S01]  /*d010*/  FMUL.FTZ R98, R148, R98 ;  /* 0x0000006294627220 */ /* 0x000fe20000410000 */
[----:B------:R-:W-:Y:S02]  /*d020*/  HADD2.F32 R58, -RZ, R199.H0_H0 ;  /* 0x200000c7ff3a7230 */ /* 0x000fe40000004100 */
[----:B--2---:R-:W-:Y:S02]  /*d030*/  HADD2.F32 R67, -RZ, R7.H0_H0 ;  /* 0x20000007ff437230 */ /* 0x004fe40000004100 */
[----:B------:R-:W-:Y:S01]  /*d040*/  FFMA.FTZ R53, R103, R53, R62 ;  /* 0x0000003567357223 */ /* 0x000fe2000001003e */
[----:B------:R-:W-:Y:S01]  /*d050*/  FFMA.FTZ R54, R54, R102, R61 ;  /* 0x0000006636367223 */ /* 0x000fe2000001003d */
[----:B------:R-:W-:Y:S01]  /*d060*/  FFMA.FTZ R55, R101, R55, R60 ;  /* 0x0000003765377223 */ /* 0x000fe2000001003c */
[----:B------:R-:W-:Y:S01]  /*d070*/  FFMA.FTZ R56, R56, R100, R59 ;  /* 0x0000006438387223 */ /* 0x000fe2000001003b */
[----:B------:R-:W-:-:S02]  /*d080*/  HADD2.F32 R62, -RZ, R198.H0_H0 ;  /* 0x200000c6ff3e7230 */ /* 0x000fc40000004100 */
[----:B------:R-:W-:Y:S01]  /*d090*/  FMUL.FTZ R94, R148, R94 ;  /* 0x0000005e945e7220 */ /* 0x000fe20000410000 */
[----:B------:R-:W-:Y:S02]  /*d0a0*/  HADD2.F32 R63, -RZ, R5.H0_H0 ;  /* 0x20000005ff3f7230 */ /* 0x000fe40000004100 */
[----:B------:R-:W-:Y:S01]  /*d0b0*/  FFMA.FTZ R58, R58, R98, R67 ;  /* 0x000000623a3a7223 */ /* 0x000fe20000010043 */
[--C-:B------:R-:W-:Y:S02]  /*d0c0*/  HADD2.F32 R59, -RZ, R220.reuse.H1_H1 ;  /* 0x300000dcff3b7230 */ /* 0x100fe40000004100 */
[C---:B------:R-:W-:Y:S01]  /*d0d0*/  FMUL.FTZ R97, R148.reuse, R97 ;  /* 0x0000006194617220 */ /* 0x040fe20000410000 */
[----:B------:R-:W-:Y:S02]  /*d0e0*/  HADD2.F32 R66, -RZ, R220.H0_H0 ;  /* 0x200000dcff427230 */ /* 0x000fe40000004100 */
[----:B------:R-:W-:Y:S01]  /*d0f0*/  FMUL.FTZ R96, R148, R96 ;  /* 0x0000006094607220 */ /* 0x000fe20000410000 */
[----:B------:R-:W-:-:S02]  /*d100*/  HADD2.F32 R60, -RZ, R198.H1_H1 ;  /* 0x300000c6ff3c7230 */ /* 0x000fc40000004100 */
[----:B------:R-:W-:Y:S01]  /*d110*/  FMUL.FTZ R95, R148, R95 ;  /* 0x0000005f945f7220 */ /* 0x000fe20000410000 */
[----:B------:R-:W-:Y:S01]  /*d120*/  HADD2.F32 R65, -RZ, R4.H0_H0 ;  /* 0x20000004ff417230 */ /* 0x000fe20000004100 */
[----:B------:R-:W-:Y:S01]  /*d130*/  SHF.R.U32.HI R67, RZ, 0x10, R129 ;  /* 0x00000010ff437819 */ /* 0x000fe20000011681 */
[--C-:B------:R-:W-:Y:S01]  /*d140*/  HADD2.F32 R61, -RZ, R219.reuse.H1_H1 ;  /* 0x300000dbff3d7230 */ /* 0x100fe20000004100 */
[----:B------:R-:W-:Y:S01]  /*d150*/  SHF.R.U32.HI R82, RZ, 0x10, R3 ;  /* 0x00000010ff527819 */ /* 0x000fe20000011603 */
[----:B------:R-:W-:Y:S02]  /*d160*/  HADD2.F32 R64, -RZ, R219.H0_H0 ;  /* 0x200000dbff407230 */ /* 0x000fe40000004100 */
[----:B------:R-:W-:Y:S01]  /*d170*/  FFMA.FTZ R62, R62, R94, R63 ;  /* 0x0000005e3e3e7223 */ /* 0x000fe2000001003f */
[----:B------:R-:W-:Y:S01]  /*d180*/  FFMA.FTZ R59, R97, R59, R66 ;  /* 0x0000003b613b7223 */ /* 0x000fe20000010042 */
[----:B------:R-:W-:Y:S01]  /*d190*/  FFMA.FTZ R60, R60, R96, R65 ;  /* 0x000000603c3c7223 */ /* 0x000fe20000010041 */
[----:B------:R-:W-:-:S02]  /*d1a0*/  HADD2.F32 R86, -RZ, R218.H1_H1 ;  /* 0x300000daff567230 */ /* 0x000fc40000004100 */
[----:B------:R-:W-:Y:S01]  /*d1b0*/  FFMA.FTZ R61, R95, R61, R64 ;  /* 0x0000003d5f3d7223 */ /* 0x000fe20000010040 */
[----:B------:R-:W-:Y:S02]  /*d1c0*/  HADD2.F32 R63, -RZ, R218.H0_H0 ;  /* 0x200000daff3f7230 */ /* 0x000fe40000004100 */
[C---:B------:R-:W-:Y:S01]  /*d1d0*/  FMUL.FTZ R89, R148.reuse, R89 ;  /* 0x0000005994597220 */ /* 0x040fe20000410000 */
[C---:B------:R-:W-:Y:S01]  /*d1e0*/  FMUL.FTZ R88, R148.reuse, R88 ;  /* 0x0000005894587220 */ /* 0x040fe20000410000 */
[----:B------:R-:W-:Y:S02]  /*d1f0*/  HADD2.F32 R64, -RZ, R195.H1_H1 ;  /* 0x300000c3ff407230 */ /* 0x000fe40000004100 */
[----:B------:R-:W-:Y:S01]  /*d200*/  FMUL.FTZ R148, R148, R149 ;  /* 0x0000009594947220 */ /* 0x000fe20000410000 */
[----:B------:R-:W-:Y:S02]  /*d210*/  HADD2.F32 R85, -RZ, R2.H0_H0 ;  /* 0x20000002ff557230 */ /* 0x000fe40000004100 */
[----:B------:R-:W-:-:S02]  /*d220*/  HADD2.F32 R65, -RZ, R205.H1_H1 ;  /* 0x300000cdff417230 */ /* 0x000fc40000004100 */
[----:B------:R-:W-:Y:S02]  /*d230*/  HADD2.F32 R84, -RZ, R205.H0_H0 ;  /* 0x200000cdff547230 */ /* 0x000fe40000004100 */
[----:B------:R-:W-:Y:S02]  /*d240*/  HADD2.F32 R66, -RZ, R195.H0_H0 ;  /* 0x200000c3ff427230 */ /* 0x000fe40000004100 */
[----:B------:R-:W-:Y:S02]  /*d250*/  HADD2.F32 R83, -RZ, R3.H0_H0 ;  /* 0x20000003ff537230 */ /* 0x000fe40000004100 */
[----:B------:R-:W-:Y:S02]  /*d260*/  HADD2.F32 R67, -RZ, R67.H0_H0 ;  /* 0x20000043ff437230 */ /* 0x000fe40000004100 */
        /* <DEDUP_REMOVED lines=20> */
.L_x_70396:
        /* <DEDUP_REMOVED lines=8> */
.L_x_70441:
[----:B------:R-:W-:Y:S05]  /*d430*/  BSYNC B0 ;  /* 0x0000000000007941 */ /* 0x000fea0003800000 */
.L_x_70440:
        /* <DEDUP_REMOVED lines=9> */
.L_x_70442:
[----:B------:R-:W-:Y:S02]  /*d4d0*/  HFMA2 R131, -RZ, RZ, 0, 2.384185791015625e-07 ;  /* 0x00000004ff837431 */ /* 0x000fe400000001ff */
[----:B------:R-:W-:-:S05]  /*d4e0*/  FADD.FTZ R128, R128, R158 ;  /* 0x0000009e80807221 */ /* 0x000fca0000010000 */
[----:B------:R-:W-:-:S07]  /*d4f0*/  MOV R130, R128 ;  /* 0x0000008000827202 */ /* 0x000fce0000000f00 */
[----:B------:R-:W-:Y:S05]  /*d500*/  WARPSYNC.COLLECTIVE R149, `(.L_x_70443) ;  /* 0x0000000095087348 */ /* 0x000fea0003c00000 */
[----:B------:R0:W1:Y:S02]  /*d510*/  SHFL.BFLY P0, R158, R130, R131, R148 ;  /* 0x0c000083829e7389 */ /* 0x0000640000000094 */
[----:B01----:R-:W-:Y:S05]  /*d520*/  ENDCOLLECTIVE ;  /* 0x000000000000791b */ /* 0x003fea0003800000 */
.L_x_70443:
[----:B------:R-:W-:Y:S02]  /*d530*/  HFMA2 R131, -RZ, RZ, 0, 4.76837158203125e-07 ;  /* 0x00000008ff837431 */ /* 0x000fe400000001ff */
[----:B------:R-:W-:-:S05]  /*d540*/  FADD.FTZ R128, R128, R158 ;  /* 0x0000009e80807221 */ /* 0x000fca0000010000 */
[----:B------:R-:W-:-:S07]  /*d550*/  MOV R130, R128 ;  /* 0x0000008000827202 */ /* 0x000fce0000000f00 */
[----:B------:R-:W-:Y:S05]  /*d560*/  WARPSYNC.COLLECTIVE R149, `(.L_x_70444) ;  /* 0x0000000095087348 */ /* 0x000fea0003c00000 */
[----:B------:R0:W1:Y:S02]  /*d570*/  SHFL.BFLY P0, R158, R130, R131, R148 ;  /* 0x0c000083829e7389 */ /* 0x0000640000000094 */
[----:B01----:R-:W-:Y:S05]  /*d580*/  ENDCOLLECTIVE ;  /* 0x000000000000791b */ /* 0x003fea0003800000 */
.L_x_70444:
[----:B------:R-:W-:Y:S02]  /*d590*/  HFMA2 R131, -RZ, RZ, 0, 9.5367431640625e-07 ;  /* 0x00000010ff837431 */ /* 0x000fe400000001ff */
[----:B------:R-:W-:-:S05]  /*d5a0*/  FADD.FTZ R128, R128, R158 ;  /* 0x0000009e80807221 */ /* 0x000fca0000010000 */
[----:B------:R-:W-:-:S07]  /*d5b0*/  MOV R130, R128 ;  /* 0x0000008000827202 */ /* 0x000fce0000000f00 */
[----:B------:R-:W-:Y:S05]  /*d5c0*/  WARPSYNC.COLLECTIVE R149, `(.L_x_70445) ;  /* 0x0000000095087348 */ /* 0x000fea0003c00000 */
[----:B------:R0:W1:Y:S02]  /*d5d0*/  SHFL.BFLY P0, R158, R130, R131, R148 ;  /* 0x0c000083829e7389 */ /* 0x0000640000000094 */
[----:B01----:R-:W-:Y:S05]  /*d5e0*/  ENDCOLLECTIVE ;  /* 0x000000000000791b */ /* 0x003fea0003800000 */
.L_x_70445:
        /* <DEDUP_REMOVED lines=167> */
.L_x_70446:
[----:B------:R-:W-:Y:S02]  /*e060*/  HFMA2 R131, -RZ, RZ, 0, 1.1920928955078125e-07 ;  /* 0x00000002ff837431 */ /* 0x000fe400000001ff */
[----:B------:R-:W-:-:S05]  /*e070*/  FADD.FTZ R128, R128, R158 ;  /* 0x0000009e80807221 */ /* 0x000fca0000010000 */
[----:B------:R-:W-:-:S07]  /*e080*/  MOV R130, R128 ;  /* 0x0000008000827202 */ /* 0x000fce0000000f00 */
[----:B------:R-:W-:Y:S05]  /*e090*/  WARPSYNC.COLLECTIVE R149, `(.L_x_70447) ;  /* 0x0000000095087348 */ /* 0x000fea0003c00000 */
[----:B------:R0:W1:Y:S02]  /*e0a0*/  SHFL.BFLY P0, R158, R130, R131, R148 ;  /* 0x0c000083829e7389 */ /* 0x0000640000000094 */
[----:B01----:R-:W-:Y:S05]  /*e0b0*/  ENDCOLLECTIVE ;  /* 0x000000000000791b */ /* 0x003fea0003800000 */
.L_x_70447:
[----:B------:R-:W-:Y:S02]  /*e0c0*/  HFMA2 R131, -RZ, RZ, 0, 2.384185791015625e-07 ;  /* 0x00000004ff837431 */ /* 0x000fe400000001ff */
[----:B------:R-:W-:-:S05]  /*e0d0*/  FADD.FTZ R128, R128, R158 ;  /* 0x0000009e80807221 */ /* 0x000fca0000010000 */
[----:B------:R-:W-:-:S07]  /*e0e0*/  MOV R130, R128 ;  /* 0x0000008000827202 */ /* 0x000fce0000000f00 */
[----:B------:R-:W-:Y:S05]  /*e0f0*/  WARPSYNC.COLLECTIVE R149, `(.L_x_70448) ;  /* 0x0000000095087348 */ /* 0x000fea0003c00000 */
[----:B------:R0:W1:Y:S02]  /*e100*/  SHFL.BFLY P0, R158, R130, R131, R148 ;  /* 0x0c000083829e7389 */ /* 0x0000640000000094 */
[----:B01----:R-:W-:Y:S05]  /*e110*/  ENDCOLLECTIVE ;  /* 0x000000000000791b */ /* 0x003fea0003800000 */
.L_x_70448:
[----:B------:R-:W-:Y:S02]  /*e120*/  HFMA2 R131, -RZ, RZ, 0, 4.76837158203125e-07 ;  /* 0x00000008ff837431 */ /* 0x000fe400000001ff */
[----:B------:R-:W-:-:S05]  /*e130*/  FADD.FTZ R128, R128, R158 ;  /* 0x0000009e80807221 */ /* 0x000fca0000010000 */
[----:B------:R-:W-:-:S07]  /*e140*/  MOV R130, R128 ;  /* 0x0000008000827202 */ /* 0x000fce0000000f00 */
[----:B------:R-:W-:Y:S05]  /*e150*/  WARPSYNC.COLLECTIVE R149, `(.L_x_70449) ;  /* 0x0000000095087348 */ /* 0x000fea0003c00000 */
[----:B------:R0:W1:Y:S02]  /*e160*/  SHFL.BFLY P0, R158, R130, R131, R148 ;  /* 0x0c000083829e7389 */ /* 0x0000640000000094 */
[----:B01----:R-:W-:Y:S05]  /*e170*/  ENDCOLLECTIVE ;  /* 0x000000000000791b */ /* 0x003fea0003800000 */
.L_x_70449:
[----:B------:R-:W-:Y:S02]  /*e180*/  HFMA2 R131, -RZ, RZ, 0, 9.5367431640625e-07 ;  /* 0x00000010ff837431 */ /* 0x000fe400000001ff */
[----:B------:R-:W-:-:S05]  /*e190*/  FADD.FTZ R128, R128, R158 ;  /* 0x0000009e80807221 */ /* 0x000fca0000010000 */
[----:B------:R-:W-:-:S07]  /*e1a0*/  MOV R130, R128 ;  /* 0x0000008000827202 */ /* 0x000fce0000000f00 */
[----:B------:R-:W-:Y:S05]  /*e1b0*/  WARPSYNC.COLLECTIVE R149, `(.L_x_70450) ;  /* 0x0000000095087348 */ /* 0x000fea0003c00000 */
[----:B------:R0:W1:Y:S02]  /*e1c0*/  SHFL.BFLY P0, R158, R130, R131, R148 ;  /* 0x0c000083829e7389 */ /* 0x0000640000000094 */
[----:B01----:R-:W-:Y:S05]  /*e1d0*/  ENDCOLLECTIVE ;  /* 0x000000000000791b */ /* 0x003fea0003800000 */
.L_x_70450:
[----:B------:R-:W-:Y:S05]  /*e1e0*/  BRA `(.L_x_70451) ;  /* 0xffffff6c00507947 */ /* 0x000fea000383ffff */
.L_x_70438:
[----:B------:R-:W-:Y:S01]  /*e1f0*/  HFMA2 R148, -RZ, RZ, 0, 1.847743988037109375e-06 ;  /* 0x0000001fff947431 */ /* 0x000fe200000001ff */
[----:B------:R-:W-:Y:S01]  /*e200*/  BSSY B0, `(.L_x_70452) ;  /* 0x0000006000007945 */ /* 0x000fe20003800000 */
[----:B------:R-:W-:Y:S02]  /*e210*/  MOV R131, 0x1 ;  /* 0x0000000100837802 */ /* 0x000fe40000000f00 */
[----:B------:R-:W-:-:S07]  /*e220*/  MOV R149, 0xffffffff ;  /* 0xffffffff00957802 */ /* 0x000fce0000000f00 */
[----:B------:R-:W-:Y:S05]  /*e230*/  WARPSYNC.COLLECTIVE R149, `(.L_x_70453) ;  /* 0x0000000095087348 */ /* 0x000fea0003c00000 */
[----:B------:R0:W1:Y:S02]  /*e240*/  SHFL.BFLY P0, R158, R130, R131, R148 ;  /* 0x0c000083829e7389 */ /* 0x0000640000000094 */
[----:B01----:R-:W-:Y:S05]  /*e250*/  ENDCOLLECTIVE ;  /* 0x000000000000791b */ /* 0x003fea0003800000 */
.L_x_70453:
[----:B------:R-:W-:Y:S05]  /*e260*/  BSYNC B0 ;  /* 0x0000000000007941 */ /* 0x000fea0003800000 */
.L_x_70452:
        /* <DEDUP_REMOVED lines=8> */
.L_x_70454:
[----:B------:R-:W-:Y:S02]  /*e2f0*/  HFMA2 R131, -RZ, RZ, 0, 2.384185791015625e-07 ;  /* 0x00000004ff837431 */ /* 0x000fe400000001ff */
[----:B------:R-:W-:-:S07]  /*e300*/  FADD.FTZ R130, R130, R158 ;  /* 0x0000009e82827221 */ /* 0x000fce0000010000 */
[----:B------:R-:W-:Y:S05]  /*e310*/  WARPSYNC.COLLECTIVE R149, `(.L_x_70455) ;  /* 0x0000000095087348 */ /* 0x000fea0003c00000 */
[----:B------:R0:W1:Y:S02]  /*e320*/  SHFL.BFLY P0, R158, R130, R131, R148 ;  /* 0x0c000083829e7389 */ /* 0x0000640000000094 */
[----:B01----:R-:W-:Y:S05]  /*e330*/  ENDCOLLECTIVE ;  /* 0x000000000000791b */ /* 0x003fea0003800000 */
.L_x_70455:
[----:B------:R-:W-:Y:S01]  /*e340*/  MOV R131, 0x8 ;  /* 0x0000000800837802 */ /* 0x000fe20000000f00 */
[----:B------:R-:W-:-:S07]  /*e350*/  FADD.FTZ R130, R130, R158 ;  /* 0x0000009e82827221 */ /* 0x000fce0000010000 */
[----:B------:R-:W-:Y:S05]  /*e360*/  WARPSYNC.COLLECTIVE R149, `(.L_x_70456) ;  /* 0x0000000095087348 */ /* 0x000fea0003c00000 */
[----:B------:R0:W1:Y:S02]  /*e370*/  SHFL.BFLY P0, R158, R130, R131, R148 ;  /* 0x0c000083829e7389 */ /* 0x0000640000000094 */
[----:B01----:R-:W-:Y:S05]  /*e380*/  ENDCOLLECTIVE ;  /* 0x000000000000791b */ /* 0x003fea0003800000 */
.L_x_70456:
[----:B------:R-:W-:Y:S02]  /*e390*/  HFMA2 R131, -RZ, RZ, 0, 9.5367431640625e-07 ;  /* 0x00000010ff837431 */ /* 0x000fe400000001ff */
[----:B------:R-:W-:-:S07]  /*e3a0*/  FADD.FTZ R130, R130, R158 ;  /* 0x0000009e82827221 */ /* 0x000fce0000010000 */
[----:B------:R-:W-:Y:S05]  /*e3b0*/  WARPSYNC.COLLECTIVE R149, `(.L_x_70457) ;  /* 0x0000000095087348 */ /* 0x000fea0003c00000 */
[----:B------:R0:W1:Y:S02]  /*e3c0*/  SHFL.BFLY P0, R158, R130, R131, R148 ;  /* 0x0c000083829e7389 */ /* 0x0000640000000094 */
[----:B01----:R-:W-:Y:S05]  /*e3d0*/  ENDCOLLECTIVE ;  /* 0x000000000000791b */ /* 0x003fea0003800000 */
.L_x_70457:
        /* <DEDUP_REMOVED lines=166> */
.L_x_70458:
[----:B------:R-:W-:Y:S02]  /*ee40*/  HFMA2 R131, -RZ, RZ, 0, 1.1920928955078125e-07 ;  /* 0x00000002ff837431 */ /* 0x000fe400000001ff */
[----:B------:R-:W-:-:S07]  /*ee50*/  FADD.FTZ R130, R130, R158 ;  /* 0x0000009e82827221 */ /* 0x000fce0000010000 */
[----:B------:R-:W-:Y:S05]  /*ee60*/  WARPSYNC.COLLECTIVE R149, `(.L_x_70459) ;  /* 0x0000000095087348 */ /* 0x000fea0003c00000 */
[----:B------:R0:W1:Y:S02]  /*ee70*/  SHFL.BFLY P0, R158, R130, R131, R148 ;  /* 0x0c000083829e7389 */ /* 0x0000640000000094 */
[----:B01----:R-:W-:Y:S05]  /*ee80*/  ENDCOLLECTIVE ;  /* 0x000000000000791b */ /* 0x003fea0003800000 */
.L_x_70459:
[----:B------:R-:W-:Y:S01]  /*ee90*/  MOV R131, 0x4 ;  /* 0x0000000400837802 */ /* 0x000fe20000000f00 */
[----:B------:R-:W-:-:S07]  /*eea0*/  FADD.FTZ R130, R130, R158 ;  /* 0x0000009e82827221 */ /* 0x000fce0000010000 */
[----:B------:R-:W-:Y:S05]  /*eeb0*/  WARPSYNC.COLLECTIVE R149, `(.L_x_70460) ;  /* 0x0000000095087348 */ /* 0x000fea0003c00000 */
[----:B------:R0:W1:Y:S02]  /*eec0*/  SHFL.BFLY P0, R158, R130, R131, R148 ;  /* 0x0c000083829e7389 */ /* 0x0000640000000094 */
[----:B01----:R-:W-:Y:S05]  /*eed0*/  ENDCOLLECTIVE ;  /* 0x000000000000791b */ /* 0x003fea0003800000 */
.L_x_70460:
[----:B------:R-:W-:Y:S02]  /*eee0*/  HFMA2 R131, -RZ, RZ, 0, 4.76837158203125e-07 ;  /* 0x00000008ff837431 */ /* 0x000fe400000001ff */
[----:B------:R-:W-:-:S07]  /*eef0*/  FADD.FTZ R130, R130, R158 ;  /* 0x0000009e82827221 */ /* 0x000fce0000010000 */
[----:B------:R-:W-:Y:S05]  /*ef00*/  WARPSYNC.COLLECTIVE R149, `(.L_x_70461) ;  /* 0x0000000095087348 */ /* 0x000fea0003c00000 */
[----:B------:R0:W1:Y:S02]  /*ef10*/  SHFL.BFLY P0, R158, R130, R131, R148 ;  /* 0x0c000083829e7389 */ /* 0x0000640000000094 */
[----:B01----:R-:W-:Y:S05]  /*ef20*/  ENDCOLLECTIVE ;  /* 0x000000000000791b */ /* 0x003fea0003800000 */
.L_x_70461:
[----:B------:R-:W-:Y:S01]  /*ef30*/  MOV R131, 0x10 ;  /* 0x0000001000837802 */ /* 0x000fe20000000f00 */
[----:B------:R-:W-:-:S07]  /*ef40*/  FADD.FTZ R130, R130, R158 ;  /* 0x0000009e82827221 */ /* 0x000fce0000010000 */
[----:B------:R-:W-:Y:S05]  /*ef50*/  WARPSYNC.COLLECTIVE R149, `(.L_x_70462) ;  /* 0x0000000095087348 */ /* 0x000fea0003c00000 */
[----:B------:R0:W1:Y:S02]  /*ef60*/  SHFL.BFLY P0, R158, R130, R131, R148 ;  /* 0x0c000083829e7389 */ /* 0x0000640000000094 */
[----:B01----:R-:W-:Y:S05]  /*ef70*/  ENDCOLLECTIVE ;  /* 0x000000000000791b */ /* 0x003fea0003800000 */
.L_x_70462:
[----:B------:R-:W-:Y:S05]  /*ef80*/  BRA `(.L_x_70463) ;  /* 0xffffffc400b87947 */ /* 0x000fea000383ffff */
.L_x_70464:
        /* <DEDUP_REMOVED lines=15> */
.L_x_88549:


//--------------------- .text._ZN10layer_norm13ln_fwd_kernelINS_13Kernel_traitsI6__halfffffjLj2560ELj1ELj4ELj1ELj16ENS_18Kernel_traits_baseILj2560ES2_ffffjLj128EEEEELb0ELb1ELb1ELb0EEEvNS_9FwdParamsE --------------------------
	.section	.text._ZN10layer_norm13ln_fwd_kernelINS_13Kernel_traitsI6__halfffffjLj2560ELj1ELj4ELj1ELj16ENS_18Kernel_traits_baseILj2560ES2_ffffjLj128EEEEELb0ELb1ELb1ELb0EEEvNS_9FwdParamsE,"ax",@progbits
	.align	128
        .global         _ZN10layer_norm13ln_fwd_kernelINS_13Kernel_traitsI6__halfffffjLj2560ELj1ELj4ELj1ELj16ENS_18Kernel_traits_baseILj2560ES2_ffffjLj128EEEEELb0ELb1ELb1ELb0EEEvNS_9FwdParamsE
        .type           _ZN10layer_norm13ln_fwd_kernelINS_13Kernel_traitsI6__halfffffjLj2560ELj1ELj4ELj1ELj16ENS_18Kernel_traits_baseILj2560ES2_ffffjLj128EEEEELb0ELb1ELb1ELb0EEEvNS_9FwdParamsE,@function
        .size           _ZN10layer_norm13ln_fwd_kernelINS_13Kernel_traitsI6__halfffffjLj2560ELj1ELj4ELj1ELj16ENS_18Kernel_traits_baseILj2560ES2_ffffjLj128EEEEELb0ELb1ELb1ELb0EEEvNS_9FwdParamsE,(.L_x_88550 - _ZN10layer_norm13ln_fwd_kernelINS_13Kernel_traitsI6__halfffffjLj2560ELj1ELj4ELj1ELj16ENS_18Kernel_traits_baseILj2560ES2_ffffjLj128EEEEELb0ELb1ELb1ELb0EEEvNS_9FwdParamsE)
        .other          _ZN10layer_norm13ln_fwd_kernelINS_13Kernel_traitsI6__halfffffjLj2560ELj1ELj4ELj1ELj16ENS_18Kernel_traits_baseILj2560ES2_ffffjLj128EEEEELb0ELb1ELb1ELb0EEEvNS_9FwdParamsE,@"STO_CUDA_ENTRY STV_DEFAULT"
_ZN10layer_norm13ln_fwd_kernelINS_13Kernel_traitsI6__halfffffjLj2560ELj1ELj4ELj1ELj16ENS_18Kernel_traits_baseILj2560ES2_ffffjLj128EEEEELb0ELb1ELb1ELb0EEEvNS_9FwdParamsE:
.text._ZN10layer_norm13ln_fwd_kernelINS_13Kernel_traitsI6__halfffffjLj2560ELj1ELj4ELj1ELj16ENS_18Kernel_traits_baseILj2560ES2_ffffjLj128EEEEELb0ELb1ELb1ELb0EEEvNS_9FwdParamsE:
        /* <DEDUP_REMOVED lines=55> */
[----:B------:R-:W-:Y:S01]  /*0370*/  @P2 IMAD.WIDE.U32 R134, R84, 0x8, R134 ;  /* 0x0000000854862825 */ /* 0x000fe200078e0086 */
[----:B------:R-:W-:Y:S01]  /*0380*/  ISETP.GE.U32.AND P4, PT, R132, 0x100, PT ;  /* 0x000001008400780c */ /* 0x000fe20003f86070 */
        /* <DEDUP_REMOVED lines=15> */
[----:B------:R-:W-:Y:S01]  /*0480*/  ISETP.GE.U32.AND P3, PT, R132, 0x120, PT ;  /* 0x000001208400780c */ /* 0x000fe20003f66070 */
        /* <DEDUP_REMOVED lines=167> */
.L_x_70466:
        /* <DEDUP_REMOVED lines=9> */
[----:B------:R-:W-:Y:S01]  /*0f90*/  ISETP.GE.U32.AND P0, PT, R132, 0xc0, PT ;  /* 0x000000c08400780c */ /* 0x000fe20003f06070 */
        /* <DEDUP_REMOVED lines=21> */
[----:B0-----:R-:W-:Y:S01]  /*10f0*/  @P3 IMAD.WIDE.U32 R136, R84, 0x8, R136 ;  /* 0x0000000854883825 */ /* 0x001fe200078e0088 */
[----:B------:R-:W-:Y:S01]  /*1100*/  ISETP.GE.U32.AND P4, PT, R132, 0x120, PT ;  /* 0x000001208400780c */ /* 0x000fe20003f86070 */
        /* <DEDUP_REMOVED lines=37> */
[----:B------:R-:W-:Y:S01]  /*1360*/  @P0 CS2R R120, SRZ ;  /* 0x0000000000780805 */ /* 0x000fe2000001ff00 */
[----:B------:R2:W5:Y:S03]  /*1370*/  @P6 LDG.E.64 R28, desc[UR6][R90.64] ;  /* 0x000000065a1c6981 */ /* 0x000566000c1e1b00 */
[----:B------:R-:W2:Y:S01]  /*1380*/  @P2 LDC.64 R146, c[0x0][0x3d0] ;  /* 0x0000f400ff922b82 */ /* 0x000ea20000000a00 */
[C---:B0-----:R-:W-:Y:S01]  /*1390*/  @P5 IMAD.WIDE.U32 R94, R84.reuse, 0x8, R94 ;  /* 0x00000008545e5825 */ /* 0x041fe200078e005e */
[----:B------:R0:W5:Y:S06]  /*13a0*/  @P6 LDG.E.64 R70, desc[UR6][R92.64] ;  /* 0x000000065c466981 */ /* 0x00016c000c1e1b00 */
[----:B------:R-:W0:Y:S01]  /*13b0*/  @P2 LDC.64 R148, c[0x0][0x3e8] ;  /* 0x0000fa00ff942b82 */ /* 0x000e220000000a00 */
[C---:B----4-:R-:W-:Y:S01]  /*13c0*/  @P5 IMAD.WIDE.U32 R136, R84.reuse, 0x8, R136 ;  /* 0x0000000854885825 */ /* 0x050fe200078e0088 */
[----:B------:R-:W-:-:S02]  /*13d0*/  @P5 IADD3 R84, PT, PT, R84, 0x20, RZ ;  /* 0x0000002054545810 */ /* 0x000fc40007ffe0ff */
[----:B------:R-:W-:-:S04]  /*13e0*/  @P6 CS2R R118, SRZ ;  /* 0x0000000000766805 */ /* 0x000fc8000001ff00 */
[----:B-1----:R-:W1:Y:S01]  /*13f0*/  @P1 LDC.64 R86, c[0x0][0x3e8] ;  /* 0x0000fa00ff561b82 */ /* 0x002e620000000a00 */
[----:B------:R-:W-:Y:S01]  /*1400*/  ISETP.GE.U32.AND P0, PT, R132, 0x1a0, PT ;  /* 0x000001a08400780c */ /* 0x000fe20003f06070 */
[C---:B---3--:R-:W-:Y:S01]  /*1410*/  @P4 IMAD.WIDE.U32 R138, R84.reuse, 0x8, R138 ;  /* 0x00000008548a4825 */ /* 0x048fe200078e008a */
[----:B------:R3:W5:Y:S03]  /*1420*/  @P5 LDG.E.64 R26, desc[UR6][R94.64] ;  /* 0x000000065e1a5981 */ /* 0x000766000c1e1b00 */
[C---:B------:R-:W-:Y:S01]  /*1430*/  @P4 IMAD.WIDE.U32 R140, R84.reuse, 0x8, R140 ;  /* 0x00000008548c4825 */ /* 0x040fe200078e008c */
[----:B------:R-:W-:Y:S01]  /*1440*/  @P4 IADD3 R84, PT, PT, R84, 0x20, RZ ;  /* 0x0000002054544810 */ /* 0x000fe20007ffe0ff */
[----:B------:R-:W4:Y:S01]  /*1450*/  @P1 LDC.64 R150, c[0x0][0x3d0] ;  /* 0x0000f400ff961b82 */ /* 0x000f220000000a00 */
[----:B------:R-:W-:Y:S01]  /*1460*/  ISETP.GE.U32.AND P6, PT, R132, 0x1c0, PT ;  /* 0x000001c08400780c */ /* 0x000fe20003fc6070 */
[----:B------:R-:W5:Y:S02]  /*1470*/  @P5 LDG.E.64 R68, desc[UR6][R136.64] ;  /* 0x0000000688445981 */ /* 0x000f64000c1e1b00 */
[C---:B------:R-:W-:Y:S01]  /*1480*/  @P3 IMAD.WIDE.U32 R142, R84.reuse, 0x8, R142 ;  /* 0x00000008548e3825 */ /* 0x040fe200078e008e */
[----:B------:R-:W-:Y:S01]  /*1490*/  @P5 CS2R R116, SRZ ;  /* 0x0000000000745805 */ /* 0x000fe2000001ff00 */
[----:B------:R-:W5:Y:S02]  /*14a0*/  @P4 LDG.E.64 R24, desc[UR6][R138.64] ;  /* 0x000000068a184981 */ /* 0x000f64000c1e1b00 */
[C---:B--2---:R-:W-:Y:S01]  /*14b0*/  @P3 IMAD.WIDE.U32 R144, R84.reuse, 0x8, R144 ;  /* 0x0000000854903825 */ /* 0x044fe200078e0090 */
[----:B------:R-:W-:Y:S01]  /*14c0*/  @P3 IADD3 R84, PT, PT, R84, 0x20, RZ ;  /* 0x0000002054543810 */ /* 0x000fe20007ffe0ff */
[----:B------:R-:W2:Y:S01]  /*14d0*/  @P0 LDC.64 R88, c[0x0][0x3d0] ;  /* 0x0000f400ff580b82 */ /* 0x000ea20000000a00 */
[----:B------:R-:W-:Y:S01]  /*14e0*/  ISETP.GE.U32.AND P5, PT, R132, 0x1e0, PT ;  /* 0x000001e08400780c */ /* 0x000fe20003fa6070 */
[----:B------:R-:W5:Y:S02]  /*14f0*/  @P4 LDG.E.64 R66, desc[UR6][R140.64] ;  /* 0x000000068c424981 */ /* 0x000f64000c1e1b00 */
[C---:B------:R-:W-:Y:S01]  /*1500*/  @P2 IMAD.WIDE.U32 R146, R84.reuse, 0x8, R146 ;  /* 0x0000000854922825 */ /* 0x040fe200078e0092 */
[----:B------:R-:W-:Y:S01]  /*1510*/  @P4 CS2R R114, SRZ ;  /* 0x0000000000724805 */ /* 0x000fe2000001ff00 */
[----:B------:R-:W5:Y:S02]  /*1520*/  @P3 LDG.E.64 R22, desc[UR6][R142.64] ;  /* 0x000000068e163981 */ /* 0x000f64000c1e1b00 */
[----:B------:R-:W2:Y:S01]  /*1530*/  @P0 LDC.64 R152, c[0x0][0x3e8] ;  /* 0x0000fa00ff980b82 */ /* 0x000ea20000000a00 */
[C---:B0-----:R-:W-:Y:S01]  /*1540*/  @P2 IMAD.WIDE.U32 R148, R84.reuse, 0x8, R148 ;  /* 0x0000000854942825 */ /* 0x041fe200078e0094 */
[----:B------:R-:W-:Y:S01]  /*1550*/  @P2 IADD3 R84, PT, PT, R84, 0x20, RZ ;  /* 0x0000002054542810 */ /* 0x000fe20007ffe0ff */
[----:B------:R-:W5:Y:S01]  /*1560*/  @P3 LDG.E.64 R64, desc[UR6][R144.64] ;  /* 0x0000000690403981 */ /* 0x000f62000c1e1b00 */
[----:B------:R-:W-:-:S03]  /*1570*/  ISETP.GE.U32.AND P4, PT, R132, 0x200, PT ;  /* 0x000002008400780c */ /* 0x000fc60003f86070 */
[----:B-1----:R-:W-:Y:S01]  /*1580*/  @P1 IMAD.WIDE.U32 R86, R84, 0x8, R86 ;  /* 0x0000000854561825 */ /* 0x002fe200078e0056 */
[----:B------:R-:W0:Y:S01]  /*1590*/  @P6 LDC.64 R90, c[0x0][0x3d0] ;  /* 0x0000f400ff5a6b82 */ /* 0x000e220000000a00 */
[----:B------:R-:W-:Y:S02]  /*15a0*/  @P3 CS2R R112, SRZ ;  /* 0x0000000000703805 */ /* 0x000fe4000001ff00 */
[----:B------:R-:W-:Y:S01]  /*15b0*/  ISETP.GE.U32.AND P3, PT, R132, 0x220, PT ;  /* 0x000002208400780c */ /* 0x000fe20003f66070 */
[----:B------:R-:W5:Y:S04]  /*15c0*/  @P2 LDG.E.64 R20, desc[UR6][R146.64] ;  /* 0x0000000692142981 */ /* 0x000f68000c1e1b00 */
[----:B------:R1:W5:Y:S01]  /*15d0*/  @P1 LDG.E.64 R60, desc[UR6][R86.64] ;  /* 0x00000006563c1981 */ /* 0x000362000c1e1b00 */
[----:B------:R-:W0:Y:S01]  /*15e0*/  @P6 LDC.64 R92, c[0x0][0x3e8] ;  /* 0x0000fa00ff5c6b82 */ /* 0x000e220000000a00 */
[----:B------:R-:W-:Y:S01]  /*15f0*/  @P2 CS2R R110, SRZ ;  /* 0x00000000006e2805 */ /* 0x000fe2000001ff00 */
[----:B----4-:R-:W-:Y:S01]  /*1600*/  @P1 IMAD.WIDE.U32 R150, R84, 0x8, R150 ;  /* 0x0000000854961825 */ /* 0x010fe200078e0096 */
[----:B------:R-:W5:Y:S05]  /*1610*/  @P2 LDG.E.64 R62, desc[UR6][R148.64] ;  /* 0x00000006943e2981 */ /* 0x000f6a000c1e1b00 */
[----:B---3--:R-:W3:Y:S01]  /*1620*/  @P5 LDC.64 R94, c[0x0][0x3e8] ;  /* 0x0000fa00ff5e5b82 */ /* 0x008ee20000000a00 */
[----:B------:R-:W-:Y:S01]  /*1630*/  ISETP.GE.U32.AND P2, PT, R132, 0x240, PT ;  /* 0x000002408400780c */ /* 0x000fe20003f46070 */
[----:B------:R-:W5:Y:S06]  /*1640*/  @P1 LDG.E.64 R18, desc[UR6][R150.64] ;  /* 0x0000000696121981 */ /* 0x000f6c000c1e1b00 */
[----:B-1----:R-:W1:Y:S01]  /*1650*/  @P5 LDC.64 R86, c[0x0][0x3d0] ;  /* 0x0000f400ff565b82 */ /* 0x002e620000000a00 */
[----:B------:R-:W-:-:S02]  /*1660*/  @P1 IADD3 R84, PT, PT, R84, 0x20, RZ ;  /* 0x0000002054541810 */ /* 0x000fc40007ffe0ff */
[----:B------:R-:W-:Y:S02]  /*1670*/  @P1 CS2R R108, SRZ ;  /* 0x00000000006c1805 */ /* 0x000fe4000001ff00 */
[----:B------:R-:W-:-:S03]  /*1680*/  ISETP.GE.U32.AND P1, PT, R132, 0x260, PT ;  /* 0x000002608400780c */ /* 0x000fc60003f26070 */
[----:B------:R-:W4:Y:S01]  /*1690*/  @P4 LDC.64 R136, c[0x0][0x3d0] ;  /* 0x0000f400ff884b82 */ /* 0x000f220000000a00 */
[----:B--2---:R-:W-:-:S07]  /*16a0*/  @P0 IMAD.WIDE.U32 R88, R84, 0x8, R88 ;  /* 0x0000000854580825 */ /* 0x004fce00078e0058 */
[----:B------:R-:W2:Y:S01]  /*16b0*/  @P4 LDC.64 R138, c[0x0][0x3e8] ;  /* 0x0000fa00ff8a4b82 */ /* 0x000ea20000000a00 */
[C---:B------:R-:W-:Y:S01]  /*16c0*/  @P0 IMAD.WIDE.U32 R152, R84.reuse, 0x8, R152 ;  /* 0x0000000854980825 */ /* 0x040fe200078e0098 */
[----:B------:R-:W-:Y:S01]  /*16d0*/  @P0 IADD3 R84, PT, PT, R84, 0x20, RZ ;  /* 0x0000002054540810 */ /* 0x000fe20007ffe0ff */
[----:B------:R1:W5:Y:S01]  /*16e0*/  @P0 LDG.E.64 R16, desc[UR6][R88.64] ;  /* 0x0000000658100981 */ /* 0x000362000c1e1b00 */
[----:B------:R-:W-:-:S03]  /*16f0*/  @P0 CS2R R106, SRZ ;  /* 0x00000000006a0805 */ /* 0x000fc6000001ff00 */
[----:B------:R2:W5:Y:S01]  /*1700*/  @P0 LDG.E.64 R58, desc[UR6][R152.64] ;  /* 0x00000006983a0981 */ /* 0x000562000c1e1b00 */
[----:B------:R-:W2:Y:S01]  /*1710*/  @P3 LDC.64 R140, c[0x0][0x3d0] ;  /* 0x0000f400ff8c3b82 */ /* 0x000ea20000000a00 */
[----:B0-----:R-:W-:Y:S01]  /*1720*/  @P6 IMAD.WIDE.U32 R90, R84, 0x8, R90 ;  /* 0x00000008545a6825 */ /* 0x001fe200078e005a */
[----:B------:R-:W-:-:S06]  /*1730*/  ISETP.GE.U32.AND P0, PT, R132, 0x280, PT ;  /* 0x000002808400780c */ /* 0x000fcc0003f06070 */
[----:B------:R-:W0:Y:S01]  /*1740*/  @P3 LDC.64 R142, c[0x0][0x3e8] ;  /* 0x0000fa00ff8e3b82 */ /* 0x000e220000000a00 */
[C---:B------:R-:W-:Y:S01]  /*1750*/  @P6 IMAD.WIDE.U32 R92, R84.reuse, 0x8, R92 ;  /* 0x00000008545c6825 */ /* 0x040fe200078e005c */
[----:B------:R-:W-:Y:S01]  /*1760*/  @P6 IADD3 R84, PT, PT, R84, 0x20, RZ ;  /* 0x0000002054546810 */ /* 0x000fe20007ffe0ff */
[----:B------:R0:W5:Y:S05]  /*1770*/  @P6 LDG.E.64 R14, desc[UR6][R90.64] ;  /* 0x000000065a0e6981 */ /* 0x00016a000c1e1b00 */
[----:B------:R-:W0:Y:S01]  /*1780*/  @P2 LDC.64 R144, c[0x0][0x3d0] ;  /* 0x0000f400ff902b82 */ /* 0x000e220000000a00 */
[C---:B-1----:R-:W-:Y:S01]  /*1790*/  @P5 IMAD.WIDE.U32 R88, R84.reuse, 0x8, R86 ;  /* 0x0000000854585825 */ /* 0x042fe200078e0056 */
[----:B------:R1:W5:Y:S06]  /*17a0*/  @P6 LDG.E.64 R56, desc[UR6][R92.64] ;  /* 0x000000065c386981 */ /* 0x00036c000c1e1b00 */
[----:B------:R-:W1:Y:S01]  /*17b0*/  @P2 LDC.64 R146, c[0x0][0x3e8] ;  /* 0x0000fa00ff922b82 */ /* 0x000e620000000a00 */
[C---:B---3--:R-:W-:Y:S01]  /*17c0*/  @P5 IMAD.WIDE.U32 R94, R84.reuse, 0x8, R94 ;  /* 0x00000008545e5825 */ /* 0x048fe200078e005e */
[----:B------:R-:W-:Y:S01]  /*17d0*/  @P5 IADD3 R84, PT, PT, R84, 0x20, RZ ;  /* 0x0000002054545810 */ /* 0x000fe20007ffe0ff */
[----:B------:R3:W5:Y:S05]  /*17e0*/  @P5 LDG.E.64 R12, desc[UR6][R88.64] ;  /* 0x00000006580c5981 */ /* 0x00076a000c1e1b00 */
[----:B------:R-:W3:Y:S01]  /*17f0*/  @P1 LDC.64 R86, c[0x0][0x3d0] ;  /* 0x0000f400ff561b82 */ /* 0x000ee20000000a00 */
[C---:B----4-:R-:W-:Y:S01]  /*1800*/  @P4 IMAD.WIDE.U32 R136, R84.reuse, 0x8, R136 ;  /* 0x0000000854884825 */ /* 0x050fe200078e0088 */
[----:B------:R4:W5:Y:S06]  /*1810*/  @P5 LDG.E.64 R54, desc[UR6][R94.64] ;  /* 0x000000065e365981 */ /* 0x00096c000c1e1b00 */
[----:B------:R-:W4:Y:S01]  /*1820*/  @P1 LDC.64 R150, c[0x0][0x3e8] ;  /* 0x0000fa00ff961b82 */ /* 0x000f220000000a00 */
[C---:B--2---:R-:W-:Y:S01]  /*1830*/  @P4 IMAD.WIDE.U32 R138, R84.reuse, 0x8, R138 ;  /* 0x00000008548a4825 */ /* 0x044fe200078e008a */
[----:B------:R-:W-:Y:S01]  /*1840*/  @P4 IADD3 R84, PT, PT, R84, 0x20, RZ ;  /* 0x0000002054544810 */ /* 0x000fe20007ffe0ff */
[----:B------:R2:W5:Y:S05]  /*1850*/  @P4 LDG.E.64 R10, desc[UR6][R136.64] ;  /* 0x00000006880a4981 */ /* 0x00056a000c1e1b00 */
[----:B------:R-:W2:Y:S01]  /*1860*/  @P0 LDC.64 R154, c[0x0][0x3e8] ;  /* 0x0000fa00ff9a0b82 */ /* 0x000ea20000000a00 */
[C---:B------:R-:W-:Y:S01]  /*1870*/  @P3 IMAD.WIDE.U32 R140, R84.reuse, 0x8, R140 ;  /* 0x00000008548c3825 */ /* 0x040fe200078e008c */
[----:B------:R1:W5:Y:S06]  /*1880*/  @P4 LDG.E.64 R52, desc[UR6][R138.64] ;  /* 0x000000068a344981 */ /* 0x00036c000c1e1b00 */
[----:B------:R-:W2:Y:S01]  /*1890*/  @P0 LDC.64 R152, c[0x0][0x3d0] ;  /* 0x0000f400ff980b82 */ /* 0x000ea20000000a00 */
[C---:B0-----:R-:W-:Y:S01]  /*18a0*/  @P3 IMAD.WIDE.U32 R142, R84.reuse, 0x8, R142 ;  /* 0x00000008548e3825 */ /* 0x041fe200078e008e */
[----:B------:R-:W-:Y:S01]  /*18b0*/  @P3 IADD3 R84, PT, PT, R84, 0x20, RZ ;  /* 0x0000002054543810 */ /* 0x000fe20007ffe0ff */
[----:B------:R0:W5:Y:S04]  /*18c0*/  @P3 LDG.E.64 R8, desc[UR6][R140.64] ;  /* 0x000000068c083981 */ /* 0x000168000c1e1b00 */
[C---:B------:R-:W-:Y:S01]  /*18d0*/  @P2 IMAD.WIDE.U32 R144, R84.reuse, 0x8, R144 ;  /* 0x0000000854902825 */ /* 0x040fe200078e0090 */
[----:B------:R0:W5:Y:S03]  /*18e0*/  @P3 LDG.E.64 R48, desc[UR6][R142.64] ;  /* 0x000000068e303981 */ /* 0x000166000c1e1b00 */
[C---:B-1----:R-:W-:Y:S01]  /*18f0*/  @P2 IMAD.WIDE.U32 R146, R84.reuse, 0x8, R146 ;  /* 0x0000000854922825 */ /* 0x042fe200078e0092 */
[----:B------:R-:W-:Y:S01]  /*1900*/  @P2 IADD3 R84, PT, PT, R84, 0x20, RZ ;  /* 0x0000002054542810 */ /* 0x000fe20007ffe0ff */
[----:B------:R0:W5:Y:S04]  /*1910*/  @P2 LDG.E.64 R6, desc[UR6][R144.64] ;  /* 0x0000000690062981 */ /* 0x000168000c1e1b00 */
[C---:B---3--:R-:W-:Y:S01]  /*1920*/  @P1 IMAD.WIDE.U32 R148, R84.reuse, 0x8, R86 ;  /* 0x0000000854941825 */ /* 0x048fe200078e0056 */
[----:B------:R0:W5:Y:S03]  /*1930*/  @P2 LDG.E.64 R46, desc[UR6][R146.64] ;  /* 0x00000006922e2981 */ /* 0x000166000c1e1b00 */
[C---:B----4-:R-:W-:Y:S01]  /*1940*/  @P1 IMAD.WIDE.U32 R150, R84.reuse, 0x8, R150 ;  /* 0x0000000854961825 */ /* 0x050fe200078e0096 */
[----:B------:R-:W-:Y:S01]  /*1950*/  @P1 IADD3 R84, PT, PT, R84, 0x20, RZ ;  /* 0x0000002054541810 */ /* 0x000fe20007ffe0ff */
[----:B------:R0:W5:Y:S04]  /*1960*/  @P1 LDG.E.64 R4, desc[UR6][R148.64] ;  /* 0x0000000694041981 */ /* 0x000168000c1e1b00 */
[C---:B--2---:R-:W-:Y:S01]  /*1970*/  @P0 IMAD.WIDE.U32 R86, R84.reuse, 0x8, R154 ;  /* 0x0000000854560825 */ /* 0x044fe200078e009a */
[----:B------:R0:W5:Y:S03]  /*1980*/  @P1 LDG.E.64 R44, desc[UR6][R150.64] ;  /* 0x00000006962c1981 */ /* 0x000166000c1e1b00 */
[----:B------:R-:W-:Y:S01]  /*1990*/  @P0 IMAD.WIDE.U32 R84, R84, 0x8, R152 ;  /* 0x0000000854540825 */ /* 0x000fe200078e0098 */
        /* <DEDUP_REMOVED lines=8> */
[----:B0-----:R-:W-:-:S07]  /*1a20*/  @P0 CS2R R134, SRZ ;  /* 0x0000000000860805 */ /* 0x001fce000001ff00 */
.L_x_70467:
[----:B------:R-:W-:Y:S05]  /*1a30*/  BSYNC.RECONVERGENT B0 ;  /* 0x0000000000007941 */ /* 0x000fea0003800200 */
.L_x_70465:
[----:B------:R-:W0:Y:S02]  /*1a40*/  LDCU UR4, c[0x0][0x384] ;  /* 0x00007080ff0477ac */ /* 0x000e240008000800 */
[----:B0-----:R-:W-:-:S13]  /*1a50*/  ISETP.GE.AND P0, PT, R0, UR4, PT ;  /* 0x0000000400007c0c */ /* 0x001fda000bf06270 */
[----:B------:R-:W-:Y:S05]  /*1a60*/  @P0 EXIT ;  /* 0x000000000000094d */ /* 0x000fea0003800000 */
[----:B-----5:R-:W-:Y:S01]  /*1a70*/  MOV R156, R78 ;  /* 0x0000004e009c7202 */ /* 0x020fe20000000f00 */
[----:B------:R-:W0:Y:S01]  /*1a80*/  LDCU UR10, c[0x0][0x40c] ;  /* 0x00008180ff0a77ac */ /* 0x000e220008000800 */
[----:B------:R-:W-:Y:S02]  /*1a90*/  SHF.R.U64 R175, R78, 0x10, R79 ;  /* 0x000000104eaf7819 */ /* 0x000fe4000000124f */
[----:B------:R-:W-:Y:S01]  /*1aa0*/  MOV R78, R52 ;  /* 0x00000034004e7202 */ /* 0x000fe20000000f00 */
[----:B------:R-:W1:Y:S01]  /*1ab0*/  LDCU.U8 UR8, c[0x0][0x410] ;  /* 0x00008200ff0877ac */ /* 0x000e620008000000 */
[----:B------:R-:W-:Y:S02]  /*1ac0*/  SHF.R.U64 R178, R52, 0x10, R53 ;  /* 0x0000001034b27819 */ /* 0x000fe40000001235 */
[----:B------:R-:W-:Y:S01]  /*1ad0*/  MOV R52, R32 ;  /* 0x0000002000347202 */ /* 0x000fe20000000f00 */
[----:B------:R-:W2:Y:S01]  /*1ae0*/  LDCU UR9, c[0x0][0x448] ;  /* 0x00008900ff0977ac */ /* 0x000ea20008000800 */
[----:B------:R-:W-:-:S02]  /*1af0*/  SHF.R.U64 R196, R32, 0x10, R33 ;  /* 0x0000001020c47819 */ /* 0x000fc40000001221 */
[----:B------:R-:W-:Y:S01]  /*1b00*/  MOV R32, R20 ;  /* 0x0000001400207202 */ /* 0x000fe20000000f00 */
[----:B------:R-:W3:Y:S01]  /*1b10*/  LDCU.64 UR4, c[0x0][0x3a0] ;  /* 0x00007400ff0477ac */ /* 0x000ee20008000a00 */
[----:B------:R-:W-:Y:S02]  /*1b20*/  SHF.R.U64 R216, R20, 0x10, R21 ;  /* 0x0000001014d87819 */ /* 0x000fe40000001215 */
        /* <DEDUP_REMOVED lines=53> */
[----:B------:R-:W-:Y:S02]  /*1e80*/  MOV R85, R57 ;  /* 0x0000003900557202 */ /* 0x000fe40000000f00 */
[--C-:B------:R-:W-:Y:S02]  /*1e90*/  SHF.R.U64 R174, R56, 0x10, R57.reuse ;  /* 0x0000001038ae7819 */ /* 0x100fe40000001239 */
[----:B------:R-:W-:Y:S02]  /*1ea0*/  SHF.R.U32.HI R83, RZ, 0x10, R57 ;  /* 0x00000010ff537819 */ /* 0x000fe40000011639 */
[----:B------:R-:W-:Y:S02]  /*1eb0*/  MOV R81, R55 ;  /* 0x0000003700517202 */ /* 0x000fe40000000f00 */
[----:B------:R-:W-:-:S02]  /*1ec0*/  SHF.R.U64 R176, R54, 0x10, R55 ;  /* 0x0000001036b07819 */ /* 0x000fc40000001237 */
[----:B------:R-:W-:Y:S02]  /*1ed0*/  SHF.R.U32.HI R80, RZ, 0x10, R55 ;  /* 0x00000010ff507819 */ /* 0x000fe40000011637 */
[----:B------:R-:W-:Y:S02]  /*1ee0*/  MOV R79, R53 ;  /* 0x00000035004f7202 */ /* 0x000fe40000000f00 */
        /* <DEDUP_REMOVED lines=49> */
[--C-:B------:R-:W-:Y:S02]  /*2200*/  SHF.R.U64 R232, R4, 0x10, R5.reuse ;  /* 0x0000001004e87819 */ /* 0x100fe40000001205 */
[----:B------:R-:W-:Y:S02]  /*2210*/  SHF.R.U32.HI R6, RZ, 0x10, R5 ;  /* 0x00000010ff067819 */ /* 0x000fe40000011605 */
        /* <DEDUP_REMOVED lines=15> */
[--C-:B------:R-:W-:Y:S02]  /*2310*/  SHF.R.U64 R220, R16, 0x10, R17.reuse ;  /* 0x0000001010dc7819 */ /* 0x100fe40000001211 */
[----:B------:R-:W-:Y:S02]  /*2320*/  MOV R34, R22 ;  /* 0x0000001600227202 */ /* 0x000fe40000000f00 */
[----:B------:R-:W-:Y:S02]  /*2330*/  MOV R25, R17 ;  /* 0x0000001100197202 */ /* 0x000fe40000000f00 */
[----:B------:R-:W-:-:S02]  /*2340*/  SHF.R.U32.HI R24, RZ, 0x10, R17 ;  /* 0x00000010ff187819 */ /* 0x000fc40000011611 */
[----:B------:R-:W-:Y:S02]  /*2350*/  MOV R23, R15 ;  /* 0x0000000f00177202 */ /* 0x000fe40000000f00 */
[--C-:B------:R-:W-:Y:S02]  /*2360*/  SHF.R.U64 R222, R14, 0x10, R15.reuse ;  /* 0x000000100ede7819 */ /* 0x100fe4000000120f */
[----:B------:R-:W-:Y:S02]  /*2370*/  SHF.R.U32.HI R21, RZ, 0x10, R15 ;  /* 0x00000010ff157819 */ /* 0x000fe4000001160f */
[----:B------:R-:W-:Y:S02]  /*2380*/  MOV R19, R13 ;  /* 0x0000000d00137202 */ /* 0x000fe40000000f00 */
[----:B------:R-:W-:Y:S02]  /*2390*/  SHF.R.U32.HI R18, RZ, 0x10, R13 ;  /* 0x00000010ff127819 */ /* 0x000fe4000001160d */
[----:B------:R-:W-:-:S02]  /*23a0*/  MOV R16, R10 ;  /* 0x0000000a00107202 */ /* 0x000fc40000000f00 */
[--C-:B------:R-:W-:Y:S02]  /*23b0*/  SHF.R.U64 R226, R10, 0x10, R11.reuse ;  /* 0x000000100ae27819 */ /* 0x100fe4000000120b */
[----:B------:R-:W-:Y:S02]  /*23c0*/  MOV R22, R14 ;  /* 0x0000000e00167202 */ /* 0x000fe40000000f00 */
[----:B------:R-:W-:Y:S02]  /*23d0*/  MOV R17, R11 ;  /* 0x0000000b00117202 */ /* 0x000fe40000000f00 */
[----:B------:R-:W-:Y:S02]  /*23e0*/  SHF.R.U32.HI R15, RZ, 0x10, R11 ;  /* 0x00000010ff0f7819 */ /* 0x000fe4000001160b */
[----:B------:R-:W-:Y:S02]  /*23f0*/  MOV R13, R9 ;  /* 0x00000009000d7202 */ /* 0x000fe40000000f00 */
[----:B------:R-:W-:-:S02]  /*2400*/  SHF.R.U64 R228, R8, 0x10, R9 ;  /* 0x0000001008e47819 */ /* 0x000fc40000001209 */
[----:B------:R-:W-:Y:S02]  /*2410*/  SHF.R.U32.HI R10, RZ, 0x10, R9 ;  /* 0x00000010ff0a7819 */ /* 0x000fe40000011609 */
[----:B------:R-:W-:Y:S02]  /*2420*/  MOV R14, R8 ;  /* 0x00000008000e7202 */ /* 0x000fe40000000f00 */
[----:B------:R-:W-:Y:S02]  /*2430*/  MOV R11, R7 ;  /* 0x00000007000b7202 */ /* 0x000fe40000000f00 */
[----:B------:R-:W-:Y:S02]  /*2440*/  SHF.R.U32.HI R9, RZ, 0x10, R7 ;  /* 0x00000010ff097819 */ /* 0x000fe40000011607 */
[----:B------:R-:W-:Y:S02]  /*2450*/  PRMT R232, R232, 0x5410, R6 ;  /* 0x00005410e8e87816 */ /* 0x000fe40000000006 */
[----:B------:R-:W-:-:S02]  /*2460*/  MOV R8, R4 ;  /* 0x0000000400087202 */ /* 0x000fc40000000f00 */
[----:B------:R-:W-:Y:S02]  /*2470*/  MOV R7, R5 ;  /* 0x0000000500077202 */ /* 0x000fe40000000f00 */
[--C-:B------:R-:W-:Y:S02]  /*2480*/  SHF.R.U64 R233, R130, 0x10, R131.reuse ;  /* 0x0000001082e97819 */ /* 0x100fe40000001283 */
[----:B------:R-:W-:Y:S02]  /*2490*/  SHF.R.U32.HI R6, RZ, 0x10, R131 ;  /* 0x00000010ff067819 */ /* 0x000fe40000011683 */
        /* <DEDUP_REMOVED lines=50> */
[----:B------:R-:W-:-:S02]  /*27c0*/  MOV R4, R50 ;  /* 0x0000003200047202 */ /* 0x000fc40000000f00 */
[----:B------:R-:W-:Y:S02]  /*27d0*/  MOV R5, R51 ;  /* 0x0000003300057202 */ /* 0x000fe40000000f00 */
[--C-:B------:R-:W-:Y:S02]  /*27e0*/  SHF.R.U64 R138, R50, 0x10, R51.reuse ;  /* 0x00000010328a7819 */ /* 0x100fe40000001233 */
        /* <DEDUP_REMOVED lines=93> */
.L_x_70611:
[----:B------:R-:W0:Y:S02]  /*2dc0*/  LDC.64 R92, c[0x0][0x3f0] ;  /* 0x0000fc00ff5c7b82 */ /* 0x000e240000000a00 */
[----:B0-----:R-:W-:-:S06]  /*2dd0*/  IMAD.WIDE R204, R0, 0x4, R92 ;  /* 0x0000000400cc7825 */ /* 0x001fcc00078e025c */
[----:B------:R-:W0:Y:S01]  /*2de0*/  LDC.64 R92, c[0x0][0x3f8] ;  /* 0x0000fe00ff5c7b82 */ /* 0x000e220000000a00 */
[----:B------:R-:W2:Y:S01]  /*2df0*/  LDG.E R161, desc[UR6][R204.64] ;  /* 0x00000006cca17981 */ /* 0x000ea2000c1e1900 */
[----:B0-----:R-:W-:-:S06]  /*2e00*/  IMAD.WIDE R202, R0, 0x4, R92 ;  /* 0x0000000400ca7825 */ /* 0x001fcc00078e025c */
[----:B------:R-:W0:Y:S01]  /*2e10*/  LDC R93, c[0x0][0x388] ;  /* 0x0000e200ff5d7b82 */ /* 0x000e220000000800 */
[----:B------:R1:W5:Y:S01]  /*2e20*/  LDG.E R94, desc[UR6][R202.64] ;  /* 0x00000006ca5e7981 */ /* 0x000362000c1e1900 */
[----:B------:R-:W-:Y:S01]  /*2e30*/  ISETP.GE.U32.AND P5, PT, R132, 0x20, PT ;  /* 0x000000208400780c */ /* 0x000fe20003fa6070 */
[----:B------:R-:W-:Y:S01]  /*2e40*/  BSSY.RECONVERGENT B0, `(.L_x_70468) ;  /* 0x000004c000007945 */ /* 0x000fe20003800200 */
[----:B0-----:R-:W-:-:S05]  /*2e50*/  IMAD R95, R0, R93, RZ ;  /* 0x0000005d005f7224 */ /* 0x001fca00078e02ff */
[----:B------:R-:W-:-:S04]  /*2e60*/  SHF.R.S32.HI R162, RZ, 0x1f, R95 ;  /* 0x0000001fffa27819 */ /* 0x000fc8000001145f */
[----:B------:R-:W-:-:S04]  /*2e70*/  LEA.HI R162, R162, R95, RZ, 0x2 ;  /* 0x0000005fa2a27211 */ /* 0x000fc800078f10ff */
[----:B------:R-:W-:Y:S01]  /*2e80*/  LEA.HI.SX32 R163, R162, R133, 0x1e ;  /* 0x00000085a2a37211 */ /* 0x000fe200078ff2ff */
[----:B------:R-:W-:Y:S01]  /*2e90*/  HFMA2 R162, -RZ, RZ, 0, 0 ;  /* 0x00000000ffa27431 */ /* 0x000fe200000001ff */
[----:B--2---:R-:W-:-:S13]  /*2ea0*/  ISETP.GE.AND P0, PT, R161, 0x1, PT ;  /* 0x00000001a100780c */ /* 0x004fda0003f06270 */
[----:B------:R-:W0:Y:S01]  /*2eb0*/  @P0 S2R R92, SR_TID.X ;  /* 0x00000000005c0919 */ /* 0x000e220000002100 */
[----:B------:R-:W-:-:S05]  /*2ec0*/  @P0 IADD3 R200, PT, PT, R161, -0x1, RZ ;  /* 0xffffffffa1c80810 */ /* 0x000fca0007ffe0ff */
[----:B------:R-:W-:Y:S01]  /*2ed0*/  @P0 IMAD R95, R200, R93, RZ ;  /* 0x0000005dc85f0224 */ /* 0x000fe200078e02ff */
[----:B0-----:R-:W-:-:S04]  /*2ee0*/  @P0 LOP3.LUT R133, R92, 0x1f, RZ, 0xc0, !PT ;  /* 0x0000001f5c850812 */ /* 0x001fc800078ec0ff */
[----:B------:R-:W-:-:S04]  /*2ef0*/  @P0 SHF.R.S32.HI R92, RZ, 0x1f, R95 ;  /* 0x0000001fff5c0819 */ /* 0x000fc8000001145f */
[----:B------:R-:W-:-:S04]  /*2f00*/  @P0 LEA.HI R92, R92, R95, RZ, 0x2 ;  /* 0x0000005f5c5c0211 */ /* 0x000fc800078f10ff */
[----:B------:R-:W-:Y:S01]  /*2f10*/  @P0 LEA.HI.SX32 R162, R92, R133, 0x1e ;  /* 0x000000855ca20211 */ /* 0x000fe200078ff2ff */
[----:B-1----:R-:W-:Y:S06]  /*2f20*/  @!P5 BRA `(.L_x_70469) ;  /* 0x0000000000f4d947 */ /* 0x002fec0003800000 */
[----:B------:R-:W-:Y:S04]  /*2f30*/  BSSY.RECONVERGENT B1, `(.L_x_70470) ;  /* 0x0000005000017945 */ /* 0x000fe80003800200 */
[----:B------:R-:W-:Y:S05]  /*2f40*/  @!P0 BRA `(.L_x_70471) ;  /* 0x00000000000c8947 */ /* 0x000fea0003800000 */
[----:B------:R-:W0:Y:S02]  /*2f50*/  LDC.64 R4, c[0x0][0x390] ;  /* 0x0000e400ff047b82 */ /* 0x000e240000000a00 */
[----:B0-----:R-:W-:-:S06]  /*2f60*/  IMAD.WIDE.U32 R4, R162, 0x10, R4 ;  /* 0x00000010a2047825 */ /* 0x001fcc00078e0004 */
[----:B------:R-:W5:Y:S02]  /*2f70*/  LDG.E.128 R4, desc[UR6][R4.64] ;  /* 0x0000000604047981 */ /* 0x000f64000c1e1d00 */
.L_x_70471:
[----:B------:R-:W-:Y:S05]  /*2f80*/  BSYNC.RECONVERGENT B1 ;  /* 0x0000000000017941 */ /* 0x000fea0003800200 */
.L_x_70470:
[----:B------:R-:W-:Y:S01]  /*2f90*/  UISETP.NE.U32.AND UP0, UPT, UR4, URZ, UPT ;  /* 0x000000ff0400728c */ /* 0x000fe2000bf05070 */
[----:B------:R-:W-:Y:S03]  /*2fa0*/  BSSY.RECONVERGENT B1, `(.L_x_70472) ;  /* 0x0000030000017945 */ /* 0x000fe60003800200 */
[----:B------:R-:W-:-:S09]  /*2fb0*/  UISETP.NE.AND.EX UP0, UPT, UR5, URZ, UPT, UP0 ;  /* 0x000000ff0500728c */ /* 0x000fd2000bf05300 */
[----:B------:R-:W-:Y:S05]  /*2fc0*/  BRA.U !UP0, `(.L_x_70473) ;  /* 0x0000000108647547 */ /* 0x000fea000b800000 */
[----:B------:R-:W0:Y:S02]  /*2fd0*/  LDC.64 R8, c[0x0][0x3a0] ;  /* 0x0000e800ff087b82 */ /* 0x000e240000000a00 */
[----:B0-----:R-:W-:-:S06]  /*2fe0*/  IMAD.WIDE.U32 R8, R163, 0x10, R8 ;  /* 0x00000010a3087825 */ /* 0x001fcc00078e0008 */
[----:B------:R-:W2:Y:S01]  /*2ff0*/  LDG.E.128 R8, desc[UR6][R8.64] ;  /* 0x0000000608087981 */ /* 0x000ea2000c1e1d00 */
[----:B------:R-:W-:-:S13]  /*3000*/  ISETP.GT.AND P1, PT, R161, RZ, PT ;  /* 0x000000ffa100720c */ /* 0x000fda0003f24270 */
[----:B------:R-:W0:Y:S01]  /*3010*/  @P1 LDC R15, c[0x0][0x40c] ;  /* 0x00010300ff0f1b82 */ /* 0x000e220000000800 */
[----:B------:R-:W-:Y:S02]  /*3020*/  @P1 HADD2.F32 R13, -RZ, R160.H1_H1 ;  /* 0x300000a0ff0d1230 */ /* 0x000fe40000004100 */
[----:B------:R-:W-:-:S05]  /*3030*/  @P1 HADD2.F32 R14, -RZ, R159.H1_H1 ;  /* 0x3000009fff0e1230 */ /* 0x000fca0000004100 */
[----:B------:R-:W1:Y:S08]  /*3040*/  @P1 LDC R92, c[0x0][0x40c] ;  /* 0x00010300ff5c1b82 */ /* 0x000e700000000800 */
[----:B------:R-:W3:Y:S01]  /*3050*/  @P1 LDC R95, c[0x0][0x40c] ;  /* 0x00010300ff5f1b82 */ /* 0x000ee20000000800 */
[----:B0----5:R-:W-:Y:S01]  /*3060*/  @P1 FMUL.FTZ R15, R4, R15 ;  /* 0x0000000f040f1220 */ /* 0x021fe20000410000 */
[----:B-1----:R-:W-:Y:S01]  /*3070*/  @P1 FMUL.FTZ R92, R5, R92 ;  /* 0x0000005c055c1220 */ /* 0x002fe20000410000 */
[----:B---3--:R-:W-:Y:S01]  /*3080*/  @P1 FMUL.FTZ R95, R6, R95 ;  /* 0x0000005f065f1220 */ /* 0x008fe20000410000 */
[----:B--2---:R-:W-:Y:S01]  /*3090*/  @!P1 MOV R12, R8 ;  /* 0x00000008000c9202 */ /* 0x004fe20000000f00 */
[----:B------:R-:W-:Y:S01]  /*30a0*/  @P1 FFMA.FTZ R12, R15, R13, R8 ;  /* 0x0000000d0f0c1223 */ /* 0x000fe20000010008 */
[----:B------:R-:W-:Y:S01]  /*30b0*/  @P1 HADD2.F32 R15, -RZ, R160.H0_H0 ;  /* 0x200000a0ff0f1230 */ /* 0x000fe20000004100 */
[----:B------:R-:W-:Y:S01]  /*30c0*/  MOV R13, R9 ;  /* 0x00000009000d7202 */ /* 0x000fe20000000f00 */
[----:B------:R-:W-:Y:S01]  /*30d0*/  @P1 FFMA.FTZ R13, R92, R14, R9 ;  /* 0x0000000e5c0d1223 */ /* 0x000fe20000010009 */
[----:B------:R-:W-:-:S02]  /*30e0*/  MOV R14, R10 ;  /* 0x0000000a000e7202 */ /* 0x000fc40000000f00 */
[----:B------:R-:W-:Y:S01]  /*30f0*/  @P1 FFMA.FTZ R14, R95, R15, R10 ;  /* 0x0000000f5f0e1223 */ /* 0x000fe2000001000a */
[----:B------:R-:W-:Y:S01]  /*3100*/  MOV R15, R11 ;  /* 0x0000000b000f7202 */ /* 0x000fe20000000f00 */
[----:B------:R-:W-:Y:S06]  /*3110*/  @!P1 BRA `(.L_x_70474) ;  /* 0x0000000000609947 */ /* 0x000fec0003800000 */
[----:B------:R-:W-:Y:S02]  /*3120*/  HADD2.F32 R92, -RZ, R159.H0_H0 ;  /* 0x2000009fff5c7230 */ /* 0x000fe40000004100 */
[----:B------:R-:W-:-:S04]  /*3130*/  FMUL.FTZ R200, R7, UR10 ;  /* 0x0000000a07c87c20 */ /* 0x000fc80008410000 */
[----:B------:R-:W-:Y:S01]  /*3140*/  FFMA.FTZ R15, R200, R92, R11 ;  /* 0x0000005cc80f7223 */ /* 0x000fe2000001000b */
[----:B------:R-:W-:Y:S06]  /*3150*/  BRA `(.L_x_70474) ;  /* 0x0000000000507947 */ /* 0x000fec0003800000 */
.L_x_70473:
[----:B------:R-:W0:Y:S01]  /*3160*/  @P0 LDC R13, c[0x0][0x40c] ;  /* 0x00010300ff0d0b82 */ /* 0x000e220000000800 */
[----:B------:R-:W-:-:S07]  /*3170*/  HFMA2 R12, -RZ, RZ, 0, 0 ;  /* 0x00000000ff0c7431 */ /* 0x000fce00000001ff */
[----:B------:R-:W1:Y:S08]  /*3180*/  @P0 LDC R14, c[0x0][0x40c] ;  /* 0x00010300ff0e0b82 */ /* 0x000e700000000800 */
[----:B------:R-:W2:Y:S08]  /*3190*/  @P0 LDC R15, c[0x0][0x40c] ;  /* 0x00010300ff0f0b82 */ /* 0x000eb00000000800 */
[----:B------:R-:W3:Y:S01]  /*31a0*/  @P0 LDC R92, c[0x0][0x40c] ;  /* 0x00010300ff5c0b82 */ /* 0x000ee20000000800 */
[----:B0----5:R-:W-:Y:S01]  /*31b0*/  @P0 FMUL.FTZ R200, R4, R13 ;  /* 0x0000000d04c80220 */ /* 0x021fe20000410000 */
[----:B------:R-:W-:-:S05]  /*31c0*/  @P0 HADD2.F32 R13, -RZ, R160.H1_H1 ;  /* 0x300000a0ff0d0230 */ /* 0x000fca0000004100 */
[----:B------:R-:W-:Y:S01]  /*31d0*/  @P0 FMUL.FTZ R12, R200, R13 ;  /* 0x0000000dc80c0220 */ /* 0x000fe20000410000 */
[----:B-1----:R-:W-:Y:S01]  /*31e0*/  @P0 FMUL.FTZ R95, R5, R14 ;  /* 0x0000000e055f0220 */ /* 0x002fe20000410000 */
[----:B------:R-:W-:Y:S01]  /*31f0*/  @P0 HADD2.F32 R14, -RZ, R159.H1_H1 ;  /* 0x3000009fff0e0230 */ /* 0x000fe20000004100 */
[----:B------:R-:W-:-:S04]  /*3200*/  MOV R13, RZ ;  /* 0x000000ff000d7202 */ /* 0x000fc80000000f00 */
[----:B------:R-:W-:Y:S01]  /*3210*/  @P0 FMUL.FTZ R13, R95, R14 ;  /* 0x0000000e5f0d0220 */ /* 0x000fe20000410000 */
[----:B------:R-:W-:Y:S02]  /*3220*/  HFMA2 R14, -RZ, RZ, 0, 0 ;  /* 0x00000000ff0e7431 */ /* 0x000fe400000001ff */
[----:B--2---:R-:W-:Y:S01]  /*3230*/  @P0 FMUL.FTZ R200, R6, R15 ;  /* 0x0000000f06c80220 */ /* 0x004fe20000410000 */
[----:B------:R-:W-:-:S05]  /*3240*/  @P0 HADD2.F32 R15, -RZ, R160.H0_H0 ;  /* 0x200000a0ff0f0230 */ /* 0x000fca0000004100 */
[----:B------:R-:W-:Y:S01]  /*3250*/  @P0 FMUL.FTZ R14, R200, R15 ;  /* 0x0000000fc80e0220 */ /* 0x000fe20000410000 */
[----:B------:R-:W-:Y:S01]  /*3260*/  MOV R15, RZ ;  /* 0x000000ff000f7202 */ /* 0x000fe20000000f00 */
[----:B---3--:R-:W-:Y:S01]  /*3270*/  @P0 FMUL.FTZ R95, R7, R92 ;  /* 0x0000005c075f0220 */ /* 0x008fe20000410000 */
[----:B------:R-:W-:-:S05]  /*3280*/  @P0 HADD2.F32 R92, -RZ, R159.H0_H0 ;  /* 0x2000009fff5c0230 */ /* 0x000fca0000004100 */
[----:B------:R-:W-:-:S07]  /*3290*/  @P0 FMUL.FTZ R15, R95, R92 ;  /* 0x0000005c5f0f0220 */ /* 0x000fce0000410000 */
.L_x_70474:
[----:B------:R-:W-:Y:S05]  /*32a0*/  BSYNC.RECONVERGENT B1 ;  /* 0x0000000000017941 */ /* 0x000fea0003800200 */
.L_x_70472:
[----:B------:R-:W0:Y:S01]  /*32b0*/  LDC.64 R200, c[0x0][0x3a8] ;  /* 0x0000ea00ffc87b82 */ /* 0x000e220000000a00 */
[----:B------:R-:W-:Y:S01]  /*32c0*/  IADD3 R162, PT, PT, R162, 0x20, RZ ;  /* 0x00000020a2a27810 */ /* 0x000fe20007ffe0ff */
[C---:B0-----:R-:W-:Y:S01]  /*32d0*/  IMAD.WIDE.U32 R200, R163.reuse, 0x10, R200 ;  /* 0x00000010a3c87825 */ /* 0x041fe200078e00c8 */
[----:B------:R-:W-:-:S04]  /*32e0*/  IADD3 R163, PT, PT, R163, 0x20, RZ ;  /* 0x00000020a3a37810 */ /* 0x000fc80007ffe0ff */
[----:B------:R0:W-:Y:S03]  /*32f0*/  STG.E.128 desc[UR6][R200.64], R12 ;  /* 0x0000000cc8007986 */ /* 0x0001e6000c101d06 */
.L_x_70469:
[----:B------:R-:W-:Y:S05]  /*3300*/  BSYNC.RECONVERGENT B0 ;  /* 0x0000000000007941 */ /* 0x000fea0003800200 */
.L_x_70468:
        /* <DEDUP_REMOVED lines=12> */
[----:B------:R1:W5:Y:S01]  /*33d0*/  @P1 LDG.E.128 R8, desc[UR6][R16.64] ;  /* 0x0000000610081981 */ /* 0x000362000c1e1d00 */
[----:B------:R-:W-:Y:S04]  /*33e0*/  BSSY.RECONVERGENT B1, `(.L_x_70477) ;  /* 0x000002c000017945 */ /* 0x000fe80003800200 */
[----:B------:R-:W-:Y:S05]  /*33f0*/  @!P1 BRA `(.L_x_70478) ;  /* 0x0000000000589947 */ /* 0x000fea0003800000 */
[----:B------:R-:W-:Y:S02]  /*3400*/  ISETP.GT.AND P1, PT, R161, RZ, PT ;  /* 0x000000ffa100720c */ /* 0x000fe40003f24270 */
[----:B-1---5:R-:W-:-:S11]  /*3410*/  MOV R16, R8 ;  /* 0x0000000800107202 */ /* 0x022fd60000000f00 */
[----:B------:R-:W1:Y:S01]  /*3420*/  @P1 LDC R17, c[0x0][0x40c] ;  /* 0x00010300ff111b82 */ /* 0x000e620000000800 */
[----:B------:R-:W-:-:S07]  /*3430*/  @P1 HADD2.F32 R92, -RZ, R158.H1_H1 ;  /* 0x3000009eff5c1230 */ /* 0x000fce0000004100 */
[----:B------:R-:W2:Y:S08]  /*3440*/  @P1 LDC R18, c[0x0][0x40c] ;  /* 0x00010300ff121b82 */ /* 0x000eb00000000800 */
[----:B------:R-:W3:Y:S01]  /*3450*/  @P1 LDC R19, c[0x0][0x40c] ;  /* 0x00010300ff131b82 */ /* 0x000ee20000000800 */
[----:B-1----:R-:W-:-:S04]  /*3460*/  @P1 FMUL.FTZ R17, R4, R17 ;  /* 0x0000001104111220 */ /* 0x002fc80000410000 */
[----:B------:R-:W-:Y:S01]  /*3470*/  @P1 FFMA.FTZ R16, R17, R92, R8 ;  /* 0x0000005c11101223 */ /* 0x000fe20000010008 */
[----:B------:R-:W-:Y:S01]  /*3480*/  @P1 HADD2.F32 R92, -RZ, R157.H1_H1 ;  /* 0x3000009dff5c1230 */ /* 0x000fe20000004100 */
[----:B------:R-:W-:Y:S01]  /*3490*/  MOV R17, R9 ;  /* 0x0000000900117202 */ /* 0x000fe20000000f00 */
[----:B--2---:R-:W-:-:S04]  /*34a0*/  @P1 FMUL.FTZ R18, R5, R18 ;  /* 0x0000001205121220 */ /* 0x004fc80000410000 */
[----:B------:R-:W-:Y:S01]  /*34b0*/  @P1 FFMA.FTZ R17, R18, R92, R9 ;  /* 0x0000005c12111223 */ /* 0x000fe20000010009 */
[----:B------:R-:W-:Y:S01]  /*34c0*/  @P1 HADD2.F32 R92, -RZ, R158.H0_H0 ;  /* 0x2000009eff5c1230 */ /* 0x000fe20000004100 */
[----:B------:R-:W-:Y:S01]  /*34d0*/  MOV R18, R10 ;  /* 0x0000000a00127202 */ /* 0x000fe20000000f00 */
[----:B---3--:R-:W-:-:S04]  /*34e0*/  @P1 FMUL.FTZ R19, R6, R19 ;  /* 0x0000001306131220 */ /* 0x008fc80000410000 */
[----:B------:R-:W-:Y:S01]  /*34f0*/  @P1 FFMA.FTZ R18, R19, R92, R10 ;  /* 0x0000005c13121223 */ /* 0x000fe2000001000a */
[----:B------:R-:W-:Y:S01]  /*3500*/  MOV R19, R11 ;  /* 0x0000000b00137202 */ /* 0x000fe20000000f00 */
[----:B------:R-:W-:Y:S06]  /*3510*/  @!P1 BRA `(.L_x_70479) ;  /* 0x0000000000609947 */ /* 0x000fec0003800000 */
[----:B------:R-:W-:Y:S02]  /*3520*/  HADD2.F32 R19, -RZ, R157.H0_H0 ;  /* 0x2000009dff137230 */ /* 0x000fe40000004100 */
[----:B------:R-:W-:-:S04]  /*3530*/  FMUL.FTZ R92, R7, UR10 ;  /* 0x0000000a075c7c20 */ /* 0x000fc80008410000 */
[----:B------:R-:W-:Y:S01]  /*3540*/  FFMA.FTZ R19, R92, R19, R11 ;  /* 0x000000135c137223 */ /* 0x000fe2000001000b */
[----:B------:R-:W-:Y:S06]  /*3550*/  BRA `(.L_x_70479) ;  /* 0x0000000000507947 */ /* 0x000fec0003800000 */
.L_x_70478:
[----:B-1----:R-:W0:Y:S01]  /*3560*/  @P0 LDC R17, c[0x0][0x40c] ;  /* 0x00010300ff110b82 */ /* 0x002e220000000800 */
        /* <DEDUP_REMOVED lines=19> */
.L_x_70479:
[----:B------:R-:W-:Y:S05]  /*36a0*/  BSYNC.RECONVERGENT B1 ;  /* 0x0000000000017941 */ /* 0x000fea0003800200 */
.L_x_70477:
[----:B0-----:R-:W0:Y:S01]  /*36b0*/  LDC.64 R200, c[0x0][0x3a8] ;  /* 0x0000ea00ffc87b82 */ /* 0x001e220000000a00 */
[----:B------:R-:W-:Y:S01]  /*36c0*/  IADD3 R162, PT, PT, R162, 0x20, RZ ;  /* 0x00000020a2a27810 */ /* 0x000fe20007ffe0ff */
[C---:B0-----:R-:W-:Y:S01]  /*36d0*/  IMAD.WIDE.U32 R200, R163.reuse, 0x10, R200 ;  /* 0x00000010a3c87825 */ /* 0x041fe200078e00c8 */
[----:B------:R-:W-:-:S04]  /*36e0*/  IADD3 R163, PT, PT, R163, 0x20, RZ ;  /* 0x00000020a3a37810 */ /* 0x000fc80007ffe0ff */
[----:B------:R1:W-:Y:S03]  /*36f0*/  STG.E.128 desc[UR6][R200.64], R16 ;  /* 0x00000010c8007986 */ /* 0x0003e6000c101d06 */
.L_x_70476:
[----:B------:R-:W-:Y:S05]  /*3700*/  BSYNC.RECONVERGENT B0 ;  /* 0x0000000000007941 */ /* 0x000fea0003800200 */
.L_x_70475:
        /* <DEDUP_REMOVED lines=13> */
[----:B------:R-:W-:Y:S04]  /*37e0*/  BSSY.RECONVERGENT B1, `(.L_x_70482) ;  /* 0x000002c000017945 */ /* 0x000fe80003800200 */
[----:B------:R-:W-:Y:S05]  /*37f0*/  @!P1 BRA `(.L_x_70483) ;  /* 0x0000000000589947 */ /* 0x000fea0003800000 */
[----:B------:R-:W-:Y:S02]  /*3800*/  ISETP.GT.AND P1, PT, R161, RZ, PT ;  /* 0x000000ffa100720c */ /* 0x000fe40003f24270 */
[----:B--2--5:R-:W-:-:S11]  /*3810*/  MOV R20, R8 ;  /* 0x0000000800147202 */ /* 0x024fd60000000f00 */
[----:B------:R-:W2:Y:S01]  /*3820*/  @P1 LDC R21, c[0x0][0x40c] ;  /* 0x00010300ff151b82 */ /* 0x000ea20000000800 */
[----:B------:R-:W-:-:S07]  /*3830*/  @P1 HADD2.F32 R92, -RZ, R156.H1_H1 ;  /* 0x3000009cff5c1230 */ /* 0x000fce0000004100 */
[----:B------:R-:W3:Y:S08]  /*3840*/  @P1 LDC R22, c[0x0][0x40c] ;  /* 0x00010300ff161b82 */ /* 0x000ef00000000800 */
[----:B------:R-:W4:Y:S01]  /*3850*/  @P1 LDC R23, c[0x0][0x40c] ;  /* 0x00010300ff171b82 */ /* 0x000f220000000800 */
[----:B--2---:R-:W-:-:S04]  /*3860*/  @P1 FMUL.FTZ R21, R4, R21 ;  /* 0x0000001504151220 */ /* 0x004fc80000410000 */
[----:B------:R-:W-:Y:S01]  /*3870*/  @P1 FFMA.FTZ R20, R21, R92, R8 ;  /* 0x0000005c15141223 */ /* 0x000fe20000010008 */
[----:B------:R-:W-:Y:S01]  /*3880*/  @P1 HADD2.F32 R92, -RZ, R155.H1_H1 ;  /* 0x3000009bff5c1230 */ /* 0x000fe20000004100 */
[----:B------:R-:W-:Y:S01]  /*3890*/  MOV R21, R9 ;  /* 0x0000000900157202 */ /* 0x000fe20000000f00 */
[----:B---3--:R-:W-:-:S04]  /*38a0*/  @P1 FMUL.FTZ R22, R5, R22 ;  /* 0x0000001605161220 */ /* 0x008fc80000410000 */
[----:B------:R-:W-:Y:S01]  /*38b0*/  @P1 FFMA.FTZ R21, R22, R92, R9 ;  /* 0x0000005c16151223 */ /* 0x000fe20000010009 */
[----:B------:R-:W-:Y:S01]  /*38c0*/  @P1 HADD2.F32 R92, -RZ, R156.H0_H0 ;  /* 0x2000009cff5c1230 */ /* 0x000fe20000004100 */
[----:B------:R-:W-:Y:S01]  /*38d0*/  MOV R22, R10 ;  /* 0x0000000a00167202 */ /* 0x000fe20000000f00 */
[----:B----4-:R-:W-:-:S04]  /*38e0*/  @P1 FMUL.FTZ R23, R6, R23 ;  /* 0x0000001706171220 */ /* 0x010fc80000410000 */
[----:B------:R-:W-:Y:S01]  /*38f0*/  @P1 FFMA.FTZ R22, R23, R92, R10 ;  /* 0x0000005c17161223 */ /* 0x000fe2000001000a */
[----:B------:R-:W-:Y:S01]  /*3900*/  MOV R23, R11 ;  /* 0x0000000b00177202 */ /* 0x000fe20000000f00 */
[----:B------:R-:W-:Y:S06]  /*3910*/  @!P1 BRA `(.L_x_70484) ;  /* 0x0000000000609947 */ /* 0x000fec0003800000 */
[----:B------:R-:W-:Y:S02]  /*3920*/  HADD2.F32 R23, -RZ, R155.H0_H0 ;  /* 0x2000009bff177230 */ /* 0x000fe40000004100 */
[----:B------:R-:W-:-:S04]  /*3930*/  FMUL.FTZ R92, R7, UR10 ;  /* 0x0000000a075c7c20 */ /* 0x000fc80008410000 */
[----:B------:R-:W-:Y:S01]  /*3940*/  FFMA.FTZ R23, R92, R23, R11 ;  /* 0x000000175c177223 */ /* 0x000fe2000001000b */
[----:B------:R-:W-:Y:S06]  /*3950*/  BRA `(.L_x_70484) ;  /* 0x0000000000507947 */ /* 0x000fec0003800000 */
.L_x_70483:
[----:B--2---:R-:W0:Y:S01]  /*3960*/  @P0 LDC R21, c[0x0][0x40c] ;  /* 0x00010300ff150b82 */ /* 0x004e220000000800 */
[----:B------:R-:W-:-:S07]  /*3970*/  HFMA2 R20, -RZ, RZ, 0, 0 ;  /* 0x00000000ff147431 */ /* 0x000fce00000001ff */
[----:B------:R-:W2:Y:S08]  /*3980*/  @P0 LDC R22, c[0x0][0x40c] ;  /* 0x00010300ff160b82 */ /* 0x000eb00000000800 */
[----:B------:R-:W3:Y:S08]  /*3990*/  @P0 LDC R23, c[0x0][0x40c] ;  /* 0x00010300ff170b82 */ /* 0x000ef00000000800 */
[----:B------:R-:W4:Y:S01]  /*39a0*/  @P0 LDC R92, c[0x0][0x40c] ;  /* 0x00010300ff5c0b82 */ /* 0x000f220000000800 */
[----:B01---5:R-:W-:Y:S01]  /*39b0*/  @P0 FMUL.FTZ R200, R4, R21 ;  /* 0x0000001504c80220 */ /* 0x023fe20000410000 */
[----:B------:R-:W-:-:S05]  /*39c0*/  @P0 HADD2.F32 R21, -RZ, R156.H1_H1 ;  /* 0x3000009cff150230 */ /* 0x000fca0000004100 */
[----:B------:R-:W-:Y:S01]  /*39d0*/  @P0 FMUL.FTZ R20, R200, R21 ;  /* 0x00000015c8140220 */ /* 0x000fe20000410000 */
[----:B--2---:R-:W-:Y:S01]  /*39e0*/  @P0 FMUL.FTZ R95, R5, R22 ;  /* 0x00000016055f0220 */ /* 0x004fe20000410000 */
[----:B------:R-:W-:Y:S01]  /*39f0*/  @P0 HADD2.F32 R22, -RZ, R155.H1_H1 ;  /* 0x3000009bff160230 */ /* 0x000fe20000004100 */
[----:B------:R-:W-:-:S04]  /*3a00*/  MOV R21, RZ ;  /* 0x000000ff00157202 */ /* 0x000fc80000000f00 */
[----:B------:R-:W-:Y:S01]  /*3a10*/  @P0 FMUL.FTZ R21, R95, R22 ;  /* 0x000000165f150220 */ /* 0x000fe20000410000 */
[----:B------:R-:W-:Y:S02]  /*3a20*/  HFMA2 R22, -RZ, RZ, 0, 0 ;  /* 0x00000000ff167431 */ /* 0x000fe400000001ff */
[----:B---3--:R-:W-:Y:S01]  /*3a30*/  @P0 FMUL.FTZ R200, R6, R23 ;  /* 0x0000001706c80220 */ /* 0x008fe20000410000 */
[----:B------:R-:W-:-:S05]  /*3a40*/  @P0 HADD2.F32 R23, -RZ, R156.H0_H0 ;  /* 0x2000009cff170230 */ /* 0x000fca0000004100 */
[----:B------:R-:W-:Y:S01]  /*3a50*/  @P0 FMUL.FTZ R22, R200, R23 ;  /* 0x00000017c8160220 */ /* 0x000fe20000410000 */
[----:B------:R-:W-:Y:S01]  /*3a60*/  MOV R23, RZ ;  /* 0x000000ff00177202 */ /* 0x000fe20000000f00 */
[----:B----4-:R-:W-:Y:S01]  /*3a70*/  @P0 FMUL.FTZ R95, R7, R92 ;  /* 0x0000005c075f0220 */ /* 0x010fe20000410000 */
[----:B------:R-:W-:-:S05]  /*3a80*/  @P0 HADD2.F32 R92, -RZ, R155.H0_H0 ;  /* 0x2000009bff5c0230 */ /* 0x000fca0000004100 */
[----:B------:R-:W-:-:S07]  /*3a90*/  @P0 FMUL.FTZ R23, R95, R92 ;  /* 0x0000005c5f170220 */ /* 0x000fce0000410000 */
.L_x_70484:
[----:B------:R-:W-:Y:S05]  /*3aa0*/  BSYNC.RECONVERGENT B1 ;  /* 0x0000000000017941 */ /* 0x000fea0003800200 */
.L_x_70482:
[----:B01----:R-:W0:Y:S01]  /*3ab0*/  LDC.64 R200, c[0x0][0x3a8] ;  /* 0x0000ea00ffc87b82 */ /* 0x003e220000000a00 */
[----:B------:R-:W-:Y:S01]  /*3ac0*/  IADD3 R162, PT, PT, R162, 0x20, RZ ;  /* 0x00000020a2a27810 */ /* 0x000fe20007ffe0ff */
[C---:B0-----:R-:W-:Y:S01]  /*3ad0*/  IMAD.WIDE.U32 R200, R163.reuse, 0x10, R200 ;  /* 0x00000010a3c87825 */ /* 0x041fe200078e00c8 */
[----:B------:R-:W-:-:S04]  /*3ae0*/  IADD3 R163, PT, PT, R163, 0x20, RZ ;  /* 0x00000020a3a37810 */ /* 0x000fc80007ffe0ff */
[----:B------:R2:W-:Y:S03]  /*3af0*/  STG.E.128 desc[UR6][R200.64], R20 ;  /* 0x00000014c8007986 */ /* 0x0005e6000c101d06 */
.L_x_70481:
[----:B------:R-:W-:Y:S05]  /*3b00*/  BSYNC.RECONVERGENT B0 ;  /* 0x0000000000007941 */ /* 0x000fea0003800200 */
.L_x_70480:
        /* <DEDUP_REMOVED lines=13> */
[----:B------:R-:W-:Y:S04]  /*3be0*/  BSSY.RECONVERGENT B1, `(.L_x_70487) ;  /* 0x000002c000017945 */ /* 0x000fe80003800200 */
[----:B------:R-:W-:Y:S05]  /*3bf0*/  @!P1 BRA `(.L_x_70488) ;  /* 0x0000000000589947 */ /* 0x000fea0003800000 */
[----:B------:R-:W-:Y:S02]  /*3c00*/  ISETP.GT.AND P1, PT, R161, RZ, PT ;  /* 0x000000ffa100720c */ /* 0x000fe40003f24270 */
[----:B---3-5:R-:W-:-:S11]  /*3c10*/  MOV R24, R8 ;  /* 0x0000000800187202 */ /* 0x028fd60000000f00 */
[----:B------:R-:W3:Y:S01]  /*3c20*/  @P1 LDC R25, c[0x0][0x40c] ;  /* 0x00010300ff191b82 */ /* 0x000ee20000000800 */
[----:B------:R-:W-:-:S07]  /*3c30*/  @P1 HADD2.F32 R92, -RZ, R154.H1_H1 ;  /* 0x3000009aff5c1230 */ /* 0x000fce0000004100 */
[----:B------:R-:W4:Y:S08]  /*3c40*/  @P1 LDC R26, c[0x0][0x40c] ;  /* 0x00010300ff1a1b82 */ /* 0x000f300000000800 */
[----:B------:R-:W0:Y:S01]  /*3c50*/  @P1 LDC R27, c[0x0][0x40c] ;  /* 0x00010300ff1b1b82 */ /* 0x000e220000000800 */
[----:B---3--:R-:W-:-:S04]  /*3c60*/  @P1 FMUL.FTZ R25, R4, R25 ;  /* 0x0000001904191220 */ /* 0x008fc80000410000 */
[----:B------:R-:W-:Y:S01]  /*3c70*/  @P1 FFMA.FTZ R24, R25, R92, R8 ;  /* 0x0000005c19181223 */ /* 0x000fe20000010008 */
[----:B------:R-:W-:Y:S01]  /*3c80*/  @P1 HADD2.F32 R92, -RZ, R153.H1_H1 ;  /* 0x30000099ff5c1230 */ /* 0x000fe20000004100 */
[----:B------:R-:W-:Y:S01]  /*3c90*/  MOV R25, R9 ;  /* 0x0000000900197202 */ /* 0x000fe20000000f00 */
[----:B----4-:R-:W-:-:S04]  /*3ca0*/  @P1 FMUL.FTZ R26, R5, R26 ;  /* 0x0000001a051a1220 */ /* 0x010fc80000410000 */
[----:B------:R-:W-:Y:S01]  /*3cb0*/  @P1 FFMA.FTZ R25, R26, R92, R9 ;  /* 0x0000005c1a191223 */ /* 0x000fe20000010009 */
[----:B------:R-:W-:Y:S01]  /*3cc0*/  @P1 HADD2.F32 R92, -RZ, R154.H0_H0 ;  /* 0x2000009aff5c1230 */ /* 0x000fe20000004100 */
[----:B------:R-:W-:Y:S01]  /*3cd0*/  MOV R26, R10 ;  /* 0x0000000a001a7202 */ /* 0x000fe20000000f00 */
[----:B0-----:R-:W-:-:S04]  /*3ce0*/  @P1 FMUL.FTZ R27, R6, R27 ;  /* 0x0000001b061b1220 */ /* 0x001fc80000410000 */
[----:B------:R-:W-:Y:S01]  /*3cf0*/  @P1 FFMA.FTZ R26, R27, R92, R10 ;  /* 0x0000005c1b1a1223 */ /* 0x000fe2000001000a */
[----:B------:R-:W-:Y:S01]  /*3d00*/  MOV R27, R11 ;  /* 0x0000000b001b7202 */ /* 0x000fe20000000f00 */
[----:B------:R-:W-:Y:S06]  /*3d10*/  @!P1 BRA `(.L_x_70489) ;  /* 0x0000000000609947 */ /* 0x000fec0003800000 */
[----:B------:R-:W-:Y:S02]  /*3d20*/  HADD2.F32 R27, -RZ, R153.H0_H0 ;  /* 0x20000099ff1b7230 */ /* 0x000fe40000004100 */
[----:B------:R-:W-:-:S04]  /*3d30*/  FMUL.FTZ R92, R7, UR10 ;  /* 0x0000000a075c7c20 */ /* 0x000fc80008410000 */
[----:B------:R-:W-:Y:S01]  /*3d40*/  FFMA.FTZ R27, R92, R27, R11 ;  /* 0x0000001b5c1b7223 */ /* 0x000fe2000001000b */
[----:B------:R-:W-:Y:S06]  /*3d50*/  BRA `(.L_x_70489) ;  /* 0x0000000000507947 */ /* 0x000fec0003800000 */
.L_x_70488:
[----:B---3--:R-:W0:Y:S01]  /*3d60*/  @P0 LDC R25, c[0x0][0x40c] ;  /* 0x00010300ff190b82 */ /* 0x008e220000000800 */
[----:B------:R-:W-:-:S07]  /*3d70*/  HFMA2 R24, -RZ, RZ, 0, 0 ;  /* 0x00000000ff187431 */ /* 0x000fce00000001ff */
[----:B------:R-:W3:Y:S08]  /*3d80*/  @P0 LDC R26, c[0x0][0x40c] ;  /* 0x00010300ff1a0b82 */ /* 0x000ef00000000800 */
[----:B------:R-:W4:Y:S08]  /*3d90*/  @P0 LDC R27, c[0x0][0x40c] ;  /* 0x00010300ff1b0b82 */ /* 0x000f300000000800 */
[----:B------:R-:W4:Y:S01]  /*3da0*/  @P0 LDC R92, c[0x0][0x40c] ;  /* 0x00010300ff5c0b82 */ /* 0x000f220000000800 */
[----:B012--5:R-:W-:Y:S01]  /*3db0*/  @P0 FMUL.FTZ R200, R4, R25 ;  /* 0x0000001904c80220 */ /* 0x027fe20000410000 */
[----:B------:R-:W-:-:S05]  /*3dc0*/  @P0 HADD2.F32 R25, -RZ, R154.H1_H1 ;  /* 0x3000009aff190230 */ /* 0x000fca0000004100 */
[----:B------:R-:W-:Y:S01]  /*3dd0*/  @P0 FMUL.FTZ R24, R200, R25 ;  /* 0x00000019c8180220 */ /* 0x000fe20000410000 */
[----:B---3--:R-:W-:Y:S01]  /*3de0*/  @P0 FMUL.FTZ R95, R5, R26 ;  /* 0x0000001a055f0220 */ /* 0x008fe20000410000 */
[----:B------:R-:W-:Y:S01]  /*3df0*/  @P0 HADD2.F32 R26, -RZ, R153.H1_H1 ;  /* 0x30000099ff1a0230 */ /* 0x000fe20000004100 */
[----:B------:R-:W-:-:S04]  /*3e00*/  MOV R25, RZ ;  /* 0x000000ff00197202 */ /* 0x000fc80000000f00 */
[----:B------:R-:W-:Y:S01]  /*3e10*/  @P0 FMUL.FTZ R25, R95, R26 ;  /* 0x0000001a5f190220 */ /* 0x000fe20000410000 */
[----:B------:R-:W-:Y:S02]  /*3e20*/  HFMA2 R26, -RZ, RZ, 0, 0 ;  /* 0x00000000ff1a7431 */ /* 0x000fe400000001ff */
[----:B----4-:R-:W-:Y:S01]  /*3e30*/  @P0 FMUL.FTZ R200, R6, R27 ;  /* 0x0000001b06c80220 */ /* 0x010fe20000410000 */
[----:B------:R-:W-:-:S05]  /*3e40*/  @P0 HADD2.F32 R27, -RZ, R154.H0_H0 ;  /* 0x2000009aff1b0230 */ /* 0x000fca0000004100 */
[----:B------:R-:W-:Y:S01]  /*3e50*/  @P0 FMUL.FTZ R26, R200, R27 ;  /* 0x0000001bc81a0220 */ /* 0x000fe20000410000 */
[----:B------:R-:W-:Y:S01]  /*3e60*/  MOV R27, RZ ;  /* 0x000000ff001b7202 */ /* 0x000fe20000000f00 */
[----:B------:R-:W-:Y:S01]  /*3e70*/  @P0 FMUL.FTZ R95, R7, R92 ;  /* 0x0000005c075f0220 */ /* 0x000fe20000410000 */
[----:B------:R-:W-:-:S05]  /*3e80*/  @P0 HADD2.F32 R92, -RZ, R153.H0_H0 ;  /* 0x20000099ff5c0230 */ /* 0x000fca0000004100 */
[----:B------:R-:W-:-:S07]  /*3e90*/  @P0 FMUL.FTZ R27, R95, R92 ;  /* 0x0000005c5f1b0220 */ /* 0x000fce0000410000 */
.L_x_70489:
[----:B------:R-:W-:Y:S05]  /*3ea0*/  BSYNC.RECONVERGENT B1 ;  /* 0x0000000000017941 */ /* 0x000fea0003800200 */
.L_x_70487:
[----:B-12---:R-:W0:Y:S01]  /*3eb0*/  LDC.64 R200, c[0x0][0x3a8] ;  /* 0x0000ea00ffc87b82 */ /* 0x006e220000000a00 */
[----:B------:R-:W-:Y:S01]  /*3ec0*/  IADD3 R162, PT, PT, R162, 0x20, RZ ;  /* 0x00000020a2a27810 */ /* 0x000fe20007ffe0ff */
[C---:B0-----:R-:W-:Y:S01]  /*3ed0*/  IMAD.WIDE.U32 R200, R163.reuse, 0x10, R200 ;  /* 0x00000010a3c87825 */ /* 0x041fe200078e00c8 */
[----:B------:R-:W-:-:S04]  /*3ee0*/  IADD3 R163, PT, PT, R163, 0x20, RZ ;  /* 0x00000020a3a37810 */ /* 0x000fc80007ffe0ff */
[----:B------:R3:W-:Y:S03]  /*3ef0*/  STG.E.128 desc[UR6][R200.64], R24 ;  /* 0x00000018c8007986 */ /* 0x0007e6000c101d06 */
.L_x_70486:
[----:B------:R-:W-:Y:S05]  /*3f00*/  BSYNC.RECONVERGENT B0 ;  /* 0x0000000000007941 */ /* 0x000fea0003800200 */
.L_x_70485:
        /* <DEDUP_REMOVED lines=13> */
[----:B------:R-:W-:Y:S04]  /*3fe0*/  BSSY.RECONVERGENT B1, `(.L_x_70492) ;  /* 0x000002c000017945 */ /* 0x000fe80003800200 */
[----:B------:R-:W-:Y:S05]  /*3ff0*/  @!P1 BRA `(.L_x_70493) ;  /* 0x0000000000589947 */ /* 0x000fea0003800000 */
[----:B------:R-:W-:Y:S02]  /*4000*/  ISETP.GT.AND P1, PT, R161, RZ, PT ;  /* 0x000000ffa100720c */ /* 0x000fe40003f24270 */
[----:B----45:R-:W-:-:S11]  /*4010*/  MOV R28, R8 ;  /* 0x00000008001c7202 */ /* 0x030fd60000000f00 */
[----:B------:R-:W0:Y:S01]  /*4020*/  @P1 LDC R29, c[0x0][0x40c] ;  /* 0x00010300ff1d1b82 */ /* 0x000e220000000800 */
[----:B------:R-:W-:-:S07]  /*4030*/  @P1 HADD2.F32 R92, -RZ, R152.H1_H1 ;  /* 0x30000098ff5c1230 */ /* 0x000fce0000004100 */
[----:B------:R-:W4:Y:S08]  /*4040*/  @P1 LDC R30, c[0x0][0x40c] ;  /* 0x00010300ff1e1b82 */ /* 0x000f300000000800 */
[----:B------:R-:W1:Y:S01]  /*4050*/  @P1 LDC R31, c[0x0][0x40c] ;  /* 0x00010300ff1f1b82 */ /* 0x000e620000000800 */
[----:B0-----:R-:W-:-:S04]  /*4060*/  @P1 FMUL.FTZ R29, R4, R29 ;  /* 0x0000001d041d1220 */ /* 0x001fc80000410000 */
[----:B------:R-:W-:Y:S01]  /*4070*/  @P1 FFMA.FTZ R28, R29, R92, R8 ;  /* 0x0000005c1d1c1223 */ /* 0x000fe20000010008 */
[----:B------:R-:W-:Y:S01]  /*4080*/  @P1 HADD2.F32 R92, -RZ, R151.H1_H1 ;  /* 0x30000097ff5c1230 */ /* 0x000fe20000004100 */
[----:B------:R-:W-:Y:S01]  /*4090*/  MOV R29, R9 ;  /* 0x00000009001d7202 */ /* 0x000fe20000000f00 */
[----:B----4-:R-:W-:-:S04]  /*40a0*/  @P1 FMUL.FTZ R30, R5, R30 ;  /* 0x0000001e051e1220 */ /* 0x010fc80000410000 */
[----:B------:R-:W-:Y:S01]  /*40b0*/  @P1 FFMA.FTZ R29, R30, R92, R9 ;  /* 0x0000005c1e1d1223 */ /* 0x000fe20000010009 */
[----:B------:R-:W-:Y:S01]  /*40c0*/  @P1 HADD2.F32 R92, -RZ, R152.H0_H0 ;  /* 0x20000098ff5c1230 */ /* 0x000fe20000004100 */
[----:B------:R-:W-:Y:S01]  /*40d0*/  MOV R30, R10 ;  /* 0x0000000a001e7202 */ /* 0x000fe20000000f00 */
[----:B-1----:R-:W-:-:S04]  /*40e0*/  @P1 FMUL.FTZ R31, R6, R31 ;  /* 0x0000001f061f1220 */ /* 0x002fc80000410000 */
[----:B------:R-:W-:Y:S01]  /*40f0*/  @P1 FFMA.FTZ R30, R31, R92, R10 ;  /* 0x0000005c1f1e1223 */ /* 0x000fe2000001000a */
[----:B------:R-:W-:Y:S01]  /*4100*/  MOV R31, R11 ;  /* 0x0000000b001f7202 */ /* 0x000fe20000000f00 */
[----:B------:R-:W-:Y:S06]  /*4110*/  @!P1 BRA `(.L_x_70494) ;  /* 0x0000000000609947 */ /* 0x000fec0003800000 */
[----:B------:R-:W-:Y:S02]  /*4120*/  HADD2.F32 R31, -RZ, R151.H0_H0 ;  /* 0x20000097ff1f7230 */ /* 0x000fe40000004100 */
[----:B------:R-:W-:-:S04]  /*4130*/  FMUL.FTZ R92, R7, UR10 ;  /* 0x0000000a075c7c20 */ /* 0x000fc80008410000 */
[----:B------:R-:W-:Y:S01]  /*4140*/  FFMA.FTZ R31, R92, R31, R11 ;  /* 0x0000001f5c1f7223 */ /* 0x000fe2000001000b */
[----:B------:R-:W-:Y:S06]  /*4150*/  BRA `(.L_x_70494) ;  /* 0x0000000000507947 */ /* 0x000fec0003800000 */
.L_x_70493:
[----:B----4-:R-:W1:Y:S01]  /*4160*/  @P0 LDC R29, c[0x0][0x40c] ;  /* 0x00010300ff1d0b82 */ /* 0x010e620000000800 */
[----:B------:R-:W-:-:S07]  /*4170*/  HFMA2 R28, -RZ, RZ, 0, 0 ;  /* 0x00000000ff1c7431 */ /* 0x000fce00000001ff */
[----:B------:R-:W0:Y:S08]  /*4180*/  @P0 LDC R30, c[0x0][0x40c] ;  /* 0x00010300ff1e0b82 */ /* 0x000e300000000800 */
[----:B------:R-:W4:Y:S08]  /*4190*/  @P0 LDC R31, c[0x0][0x40c] ;  /* 0x00010300ff1f0b82 */ /* 0x000f300000000800 */
[----:B------:R-:W4:Y:S01]  /*41a0*/  @P0 LDC R92, c[0x0][0x40c] ;  /* 0x00010300ff5c0b82 */ /* 0x000f220000000800 */
[----:B-123-5:R-:W-:Y:S01]  /*41b0*/  @P0 FMUL.FTZ R200, R4, R29 ;  /* 0x0000001d04c80220 */ /* 0x02efe20000410000 */
[----:B------:R-:W-:-:S05]  /*41c0*/  @P0 HADD2.F32 R29, -RZ, R152.H1_H1 ;  /* 0x30000098ff1d0230 */ /* 0x000fca0000004100 */
[----:B------:R-:W-:Y:S01]  /*41d0*/  @P0 FMUL.FTZ R28, R200, R29 ;  /* 0x0000001dc81c0220 */ /* 0x000fe20000410000 */
[----:B0-----:R-:W-:Y:S01]  /*41e0*/  @P0 FMUL.FTZ R95, R5, R30 ;  /* 0x0000001e055f0220 */ /* 0x001fe20000410000 */
        /* <DEDUP_REMOVED lines=11> */
.L_x_70494:
[----:B------:R-:W-:Y:S05]  /*42a0*/  BSYNC.RECONVERGENT B1 ;  /* 0x0000000000017941 */ /* 0x000fea0003800200 */
.L_x_70492:
[----:B--23--:R-:W0:Y:S01]  /*42b0*/  LDC.64 R200, c[0x0][0x3a8] ;  /* 0x0000ea00ffc87b82 */ /* 0x00ce220000000a00 */
[----:B------:R-:W-:Y:S01]  /*42c0*/  IADD3 R162, PT, PT, R162, 0x20, RZ ;  /* 0x00000020a2a27810 */ /* 0x000fe20007ffe0ff */
[C---:B0-----:R-:W-:Y:S01]  /*42d0*/  IMAD.WIDE.U32 R200, R163.reuse, 0x10, R200 ;  /* 0x00000010a3c87825 */ /* 0x041fe200078e00c8 */
[----:B------:R-:W-:-:S04]  /*42e0*/  IADD3 R163, PT, PT, R163, 0x20, RZ ;  /* 0x00000020a3a37810 */ /* 0x000fc80007ffe0ff */
[----:B------:R4:W-:Y:S03]  /*42f0*/  STG.E.128 desc[UR6][R200.64], R28 ;  /* 0x0000001cc8007986 */ /* 0x0009e6000c101d06 */
.L_x_70491:
[----:B------:R-:W-:Y:S05]  /*4300*/  BSYNC.RECONVERGENT B0 ;  /* 0x0000000000007941 */ /* 0x000fea0003800200 */
.L_x_70490:
        /* <DEDUP_REMOVED lines=12> */
[----:B------:R0:W5:Y:S01]  /*43d0*/  @P1 LDG.E.128 R8, desc[UR6][R32.64] ;  /* 0x0000000620081981 */ /* 0x000162000c1e1d00 */
[----:B------:R-:W-:Y:S04]  /*43e0*/  BSSY.RECONVERGENT B1, `(.L_x_70497) ;  /* 0x000002c000017945 */ /* 0x000fe80003800200 */
[----:B------:R-:W-:Y:S05]  /*43f0*/  @!P1 BRA `(.L_x_70498) ;  /* 0x0000000000589947 */ /* 0x000fea0003800000 */
[----:B------:R-:W-:Y:S02]  /*4400*/  ISETP.GT.AND P1, PT, R161, RZ, PT ;  /* 0x000000ffa100720c */ /* 0x000fe40003f24270 */
[----:B0----5:R-:W-:-:S11]  /*4410*/  MOV R32, R8 ;  /* 0x0000000800207202 */ /* 0x021fd60000000f00 */
[----:B------:R-:W0:Y:S01]  /*4420*/  @P1 LDC R33, c[0x0][0x40c] ;  /* 0x00010300ff211b82 */ /* 0x000e220000000800 */
[----:B------:R-:W-:-:S07]  /*4430*/  @P1 HADD2.F32 R92, -RZ, R150.H1_H1 ;  /* 0x30000096ff5c1230 */ /* 0x000fce0000004100 */
[----:B------:R-:W1:Y:S08]  /*4440*/  @P1 LDC R34, c[0x0][0x40c] ;  /* 0x00010300ff221b82 */ /* 0x000e700000000800 */
[----:B------:R-:W2:Y:S01]  /*4450*/  @P1 LDC R35, c[0x0][0x40c] ;  /* 0x00010300ff231b82 */ /* 0x000ea20000000800 */
[----:B0-----:R-:W-:-:S04]  /*4460*/  @P1 FMUL.FTZ R33, R4, R33 ;  /* 0x0000002104211220 */ /* 0x001fc80000410000 */
[----:B------:R-:W-:Y:S01]  /*4470*/  @P1 FFMA.FTZ R32, R33, R92, R8 ;  /* 0x0000005c21201223 */ /* 0x000fe20000010008 */
[----:B------:R-:W-:Y:S01]  /*4480*/  @P1 HADD2.F32 R92, -RZ, R149.H1_H1 ;  /* 0x30000095ff5c1230 */ /* 0x000fe20000004100 */
[----:B------:R-:W-:Y:S01]  /*4490*/  MOV R33, R9 ;  /* 0x0000000900217202 */ /* 0x000fe20000000f00 */
[----:B-1----:R-:W-:-:S04]  /*44a0*/  @P1 FMUL.FTZ R34, R5, R34 ;  /* 0x0000002205221220 */ /* 0x002fc80000410000 */
[----:B------:R-:W-:Y:S01]  /*44b0*/  @P1 FFMA.FTZ R33, R34, R92, R9 ;  /* 0x0000005c22211223 */ /* 0x000fe20000010009 */
[----:B------:R-:W-:Y:S01]  /*44c0*/  @P1 HADD2.F32 R92, -RZ, R150.H0_H0 ;  /* 0x20000096ff5c1230 */ /* 0x000fe20000004100 */
[----:B------:R-:W-:Y:S01]  /*44d0*/  MOV R34, R10 ;  /* 0x0000000a00227202 */ /* 0x000fe20000000f00 */
[----:B--2---:R-:W-:-:S04]  /*44e0*/  @P1 FMUL.FTZ R35, R6, R35 ;  /* 0x0000002306231220 */ /* 0x004fc80000410000 */
[----:B------:R-:W-:Y:S01]  /*44f0*/  @P1 FFMA.FTZ R34, R35, R92, R10 ;  /* 0x0000005c23221223 */ /* 0x000fe2000001000a */
[----:B------:R-:W-:Y:S01]  /*4500*/  MOV R35, R11 ;  /* 0x0000000b00237202 */ /* 0x000fe20000000f00 */
[----:B------:R-:W-:Y:S06]  /*4510*/  @!P1 BRA `(.L_x_70499) ;  /* 0x0000000000609947 */ /* 0x000fec0003800000 */
[----:B------:R-:W-:Y:S02]  /*4520*/  HADD2.F32 R35, -RZ, R149.H0_H0 ;  /* 0x20000095ff237230 */ /* 0x000fe40000004100 */
[----:B------:R-:W-:-:S04]  /*4530*/  FMUL.FTZ R92, R7, UR10 ;  /* 0x0000000a075c7c20 */ /* 0x000fc80008410000 */
[----:B------:R-:W-:Y:S01]  /*4540*/  FFMA.FTZ R35, R92, R35, R11 ;  /* 0x000000235c237223 */ /* 0x000fe2000001000b */
[----:B------:R-:W-:Y:S06]  /*4550*/  BRA `(.L_x_70499) ;  /* 0x0000000000507947 */ /* 0x000fec0003800000 */
.L_x_70498:
[----:B0-----:R-:W2:Y:S01]  /*4560*/  @P0 LDC R33, c[0x0][0x40c] ;  /* 0x00010300ff210b82 */ /* 0x001ea20000000800 */
[----:B------:R-:W-:-:S07]  /*4570*/  HFMA2 R32, -RZ, RZ, 0, 0 ;  /* 0x00000000ff207431 */ /* 0x000fce00000001ff */
[----:B------:R-:W0:Y:S08]  /*4580*/  @P0 LDC R34, c[0x0][0x40c] ;  /* 0x00010300ff220b82 */ /* 0x000e300000000800 */
[----:B------:R-:W1:Y:S08]  /*4590*/  @P0 LDC R35, c[0x0][0x40c] ;  /* 0x00010300ff230b82 */ /* 0x000e700000000800 */
[----:B------:R-:W1:Y:S01]  /*45a0*/  @P0 LDC R92, c[0x0][0x40c] ;  /* 0x00010300ff5c0b82 */ /* 0x000e620000000800 */
[----:B--2345:R-:W-:Y:S01]  /*45b0*/  @P0 FMUL.FTZ R200, R4, R33 ;  /* 0x0000002104c80220 */ /* 0x03cfe20000410000 */
[----:B------:R-:W-:-:S05]  /*45c0*/  @P0 HADD2.F32 R33, -RZ, R150.H1_H1 ;  /* 0x30000096ff210230 */ /* 0x000fca0000004100 */
[----:B------:R-:W-:Y:S01]  /*45d0*/  @P0 FMUL.FTZ R32, R200, R33 ;  /* 0x00000021c8200220 */ /* 0x000fe20000410000 */
[----:B0-----:R-:W-:Y:S01]  /*45e0*/  @P0 FMUL.FTZ R95, R5, R34 ;  /* 0x00000022055f0220 */ /* 0x001fe20000410000 */
[----:B------:R-:W-:Y:S01]  /*45f0*/  @P0 HADD2.F32 R34, -RZ, R149.H1_H1 ;  /* 0x30000095ff220230 */ /* 0x000fe20000004100 */
[----:B------:R-:W-:-:S04]  /*4600*/  MOV R33, RZ ;  /* 0x000000ff00217202 */ /* 0x000fc80000000f00 */
[----:B------:R-:W-:Y:S01]  /*4610*/  @P0 FMUL.FTZ R33, R95, R34 ;  /* 0x000000225f210220 */ /* 0x000fe20000410000 */
[----:B------:R-:W-:Y:S02]  /*4620*/  HFMA2 R34, -RZ, RZ, 0, 0 ;  /* 0x00000000ff227431 */ /* 0x000fe400000001ff */
[----:B-1----:R-:W-:Y:S01]  /*4630*/  @P0 FMUL.FTZ R200, R6, R35 ;  /* 0x0000002306c80220 */ /* 0x002fe20000410000 */
[----:B------:R-:W-:-:S05]  /*4640*/  @P0 HADD2.F32 R35, -RZ, R150.H0_H0 ;  /* 0x20000096ff230230 */ /* 0x000fca0000004100 */
[----:B------:R-:W-:Y:S01]  /*4650*/  @P0 FMUL.FTZ R34, R200, R35 ;  /* 0x00000023c8220220 */ /* 0x000fe20000410000 */
[----:B------:R-:W-:Y:S01]  /*4660*/  MOV R35, RZ ;  /* 0x000000ff00237202 */ /* 0x000fe20000000f00 */
[----:B------:R-:W-:Y:S01]  /*4670*/  @P0 FMUL.FTZ R95, R7, R92 ;  /* 0x0000005c075f0220 */ /* 0x000fe20000410000 */
[----:B------:R-:W-:-:S05]  /*4680*/  @P0 HADD2.F32 R92, -RZ, R149.H0_H0 ;  /* 0x20000095ff5c0230 */ /* 0x000fca0000004100 */
[----:B------:R-:W-:-:S07]  /*4690*/  @P0 FMUL.FTZ R35, R95, R92 ;  /* 0x0000005c5f230220 */ /* 0x000fce0000410000 */
.L_x_70499:
[----:B------:R-:W-:Y:S05]  /*46a0*/  BSYNC.RECONVERGENT B1 ;  /* 0x0000000000017941 */ /* 0x000fea0003800200 */
.L_x_70497:
[----:B---34-:R-:W0:Y:S01]  /*46b0*/  LDC.64 R200, c[0x0][0x3a8] ;  /* 0x0000ea00ffc87b82 */ /* 0x018e220000000a00 */
[----:B------:R-:W-:Y:S01]  /*46c0*/  IADD3 R162, PT, PT, R162, 0x20, RZ ;  /* 0x00000020a2a27810 */ /* 0x000fe20007ffe0ff */
[C---:B0-----:R-:W-:Y:S01]  /*46d0*/  IMAD.WIDE.U32 R200, R163.reuse, 0x10, R200 ;  /* 0x00000010a3c87825 */ /* 0x041fe200078e00c8 */
[----:B------:R-:W-:-:S04]  /*46e0*/  IADD3 R163, PT, PT, R163, 0x20, RZ ;  /* 0x00000020a3a37810 */ /* 0x000fc80007ffe0ff */
[----:B------:R0:W-:Y:S03]  /*46f0*/  STG.E.128 desc[UR6][R200.64], R32 ;  /* 0x00000020c8007986 */ /* 0x0001e6000c101d06 */
.L_x_70496:
[----:B------:R-:W-:Y:S05]  /*4700*/  BSYNC.RECONVERGENT B0 ;  /* 0x0000000000007941 */ /* 0x000fea0003800200 */
.L_x_70495:
        /* <DEDUP_REMOVED lines=37> */
.L_x_70503:
        /* <DEDUP_REMOVED lines=20> */
.L_x_70504:
[----:B------:R-:W-:Y:S05]  /*4aa0*/  BSYNC.RECONVERGENT B1 ;  /* 0x0000000000017941 */ /* 0x000fea0003800200 */
.L_x_70502:
[----:B---34-:R-:W0:Y:S01]  /*4ab0*/  LDC.64 R200, c[0x0][0x3a8] ;  /* 0x0000ea00ffc87b82 */ /* 0x018e220000000a00 */
[----:B------:R-:W-:Y:S01]  /*4ac0*/  IADD3 R162, PT, PT, R162, 0x20, RZ ;  /* 0x00000020a2a27810 */ /* 0x000fe20007ffe0ff */
[C---:B0-----:R-:W-:Y:S01]  /*4ad0*/  IMAD.WIDE.U32 R200, R163.reuse, 0x10, R200 ;  /* 0x00000010a3c87825 */ /* 0x041fe200078e00c8 */
[----:B------:R-:W-:-:S04]  /*4ae0*/  IADD3 R163, PT, PT, R163, 0x20, RZ ;  /* 0x00000020a3a37810 */ /* 0x000fc80007ffe0ff */
[----:B------:R0:W-:Y:S03]  /*4af0*/  STG.E.128 desc[UR6][R200.64], R36 ;  /* 0x00000024c8007986 */ /* 0x0001e6000c101d06 */
.L_x_70501:
[----:B------:R-:W-:Y:S05]  /*4b00*/  BSYNC.RECONVERGENT B0 ;  /* 0x0000000000007941 */ /* 0x000fea0003800200 */
.L_x_70500:
        /* <DEDUP_REMOVED lines=37> */
.L_x_70508:
        /* <DEDUP_REMOVED lines=20> */
.L_x_70509:
[----:B------:R-:W-:Y:S05]  /*4ea0*/  BSYNC.RECONVERGENT B1 ;  /* 0x0000000000017941 */ /* 0x000fea0003800200 */
.L_x_70507:
[----:B---34-:R-:W0:Y:S01]  /*4eb0*/  LDC.64 R200, c[0x0][0x3a8] ;  /* 0x0000ea00ffc87b82 */ /* 0x018e220000000a00 */
[----:B------:R-:W-:Y:S01]  /*4ec0*/  IADD3 R162, PT, PT, R162, 0x20, RZ ;  /* 0x00000020a2a27810 */ /* 0x000fe20007ffe0ff */
[C---:B0-----:R-:W-:Y:S01]  /*4ed0*/  IMAD.WIDE.U32 R200, R163.reuse, 0x10, R200 ;  /* 0x00000010a3c87825 */ /* 0x041fe200078e00c8 */
[----:B------:R-:W-:-:S04]  /*4ee0*/  IADD3 R163, PT, PT, R163, 0x20, RZ ;  /* 0x00000020a3a37810 */ /* 0x000fc80007ffe0ff */
[----:B------:R0:W-:Y:S03]  /*4ef0*/  STG.E.128 desc[UR6][R200.64], R40 ;  /* 0x00000028c8007986 */ /* 0x0001e6000c101d06 */
.L_x_70506:
[----:B------:R-:W-:Y:S05]  /*4f00*/  BSYNC.RECONVERGENT B0 ;  /* 0x0000000000007941 */ /* 0x000fea0003800200 */
.L_x_70505:
        /* <DEDUP_REMOVED lines=23> */
[----:B------:R-:W-:Y:S01]  /*5080*/  @P1 HADD2.F32 R92, -RZ, R164.H0_H0 ;  /* 0x200000a4ff5c1230 */ /* 0x000fe20000004100 */
        /* <DEDUP_REMOVED lines=9> */
[----:B------:R-:W-:Y:S02]  /*5120*/  HADD2.F32 R47, -RZ, R164.H1_H1 ;  /* 0x300000a4ff2f7230 */ /* 0x000fe40000004100 */
[----:B------:R-:W-:-:S04]  /*5130*/  FMUL.FTZ R92, R7, UR10 ;  /* 0x0000000a075c7c20 */ /* 0x000fc80008410000 */
[----:B------:R-:W-:Y:S01]  /*5140*/  FFMA.FTZ R47, R92, R47, R11 ;  /* 0x0000002f5c2f7223 */ /* 0x000fe2000001000b */
[----:B------:R-:W-:Y:S06]  /*5150*/  BRA `(.L_x_70514) ;  /* 0x0000000000507947 */ /* 0x000fec0003800000 */
.L_x_70513:
        /* <DEDUP_REMOVED lines=9> */
[----:B------:R-:W-:Y:S01]  /*51f0*/  @P0 HADD2.F32 R46, -RZ, R164.H0_H0 ;  /* 0x200000a4ff2e0230 */ /* 0x000fe20000004100 */
        /* <DEDUP_REMOVED lines=8> */
[----:B------:R-:W-:-:S05]  /*5280*/  @P0 HADD2.F32 R92, -RZ, R164.H1_H1 ;  /* 0x300000a4ff5c0230 */ /* 0x000fca0000004100 */
[----:B------:R-:W-:-:S07]  /*5290*/  @P0 FMUL.FTZ R47, R95, R92 ;  /* 0x0000005c5f2f0220 */ /* 0x000fce0000410000 */
.L_x_70514:
[----:B------:R-:W-:Y:S05]  /*52a0*/  BSYNC.RECONVERGENT B1 ;  /* 0x0000000000017941 */ /* 0x000fea0003800200 */
.L_x_70512:
[----:B---34-:R-:W0:Y:S01]  /*52b0*/  LDC.64 R200, c[0x0][0x3a8] ;  /* 0x0000ea00ffc87b82 */ /* 0x018e220000000a00 */
[----:B------:R-:W-:Y:S01]  /*52c0*/  IADD3 R162, PT, PT, R162, 0x20, RZ ;  /* 0x00000020a2a27810 */ /* 0x000fe20007ffe0ff */
[C---:B0-----:R-:W-:Y:S01]  /*52d0*/  IMAD.WIDE.U32 R200, R163.reuse, 0x10, R200 ;  /* 0x00000010a3c87825 */ /* 0x041fe200078e00c8 */
[----:B------:R-:W-:-:S04]  /*52e0*/  IADD3 R163, PT, PT, R163, 0x20, RZ ;  /* 0x00000020a3a37810 */ /* 0x000fc80007ffe0ff */
[----:B------:R0:W-:Y:S03]  /*52f0*/  STG.E.128 desc[UR6][R200.64], R44 ;  /* 0x0000002cc8007986 */ /* 0x0001e6000c101d06 */
.L_x_70511:
[----:B------:R-:W-:Y:S05]  /*5300*/  BSYNC.RECONVERGENT B0 ;  /* 0x0000000000007941 */ /* 0x000fea0003800200 */
.L_x_70510:
        /* <DEDUP_REMOVED lines=18> */
[----:B------:R-:W-:-:S07]  /*5430*/  @P1 HADD2.F32 R92, -RZ, R165.H0_H0 ;  /* 0x200000a5ff5c1230 */ /* 0x000fce0000004100 */
        /* <DEDUP_REMOVED lines=8> */
[----:B------:R-:W-:Y:S01]  /*54c0*/  @P1 HADD2.F32 R92, -RZ, R165.H1_H1 ;  /* 0x300000a5ff5c1230 */ /* 0x000fe20000004100 */
        /* <DEDUP_REMOVED lines=9> */
.L_x_70518:
[----:B0-----:R-:W2:Y:S01]  /*5560*/  @P0 LDC R49, c[0x0][0x40c] ;  /* 0x00010300ff310b82 */ /* 0x001ea20000000800 */
[----:B------:R-:W-:-:S07]  /*5570*/  HFMA2 R48, -RZ, RZ, 0, 0 ;  /* 0x00000000ff307431 */ /* 0x000fce00000001ff */
[----:B------:R-:W0:Y:S08]  /*5580*/  @P0 LDC R50, c[0x0][0x40c] ;  /* 0x00010300ff320b82 */ /* 0x000e300000000800 */
[----:B------:R-:W1:Y:S08]  /*5590*/  @P0 LDC R51, c[0x0][0x40c] ;  /* 0x00010300ff330b82 */ /* 0x000e700000000800 */
[----:B------:R-:W1:Y:S01]  /*55a0*/  @P0 LDC R92, c[0x0][0x40c] ;  /* 0x00010300ff5c0b82 */ /* 0x000e620000000800 */
[----:B--2345:R-:W-:Y:S01]  /*55b0*/  @P0 FMUL.FTZ R200, R4, R49 ;  /* 0x0000003104c80220 */ /* 0x03cfe20000410000 */
[----:B------:R-:W-:-:S05]  /*55c0*/  @P0 HADD2.F32 R49, -RZ, R165.H0_H0 ;  /* 0x200000a5ff310230 */ /* 0x000fca0000004100 */
[----:B------:R-:W-:Y:S01]  /*55d0*/  @P0 FMUL.FTZ R48, R200, R49 ;  /* 0x00000031c8300220 */ /* 0x000fe20000410000 */
[----:B0-----:R-:W-:Y:S01]  /*55e0*/  @P0 FMUL.FTZ R95, R5, R50 ;  /* 0x00000032055f0220 */ /* 0x001fe20000410000 */
[----:B------:R-:W-:Y:S01]  /*55f0*/  @P0 HADD2.F32 R50, -RZ, R166.H0_H0 ;  /* 0x200000a6ff320230 */ /* 0x000fe20000004100 */
[----:B------:R-:W-:-:S04]  /*5600*/  MOV R49, RZ ;  /* 0x000000ff00317202 */ /* 0x000fc80000000f00 */
[----:B------:R-:W-:Y:S01]  /*5610*/  @P0 FMUL.FTZ R49, R95, R50 ;  /* 0x000000325f310220 */ /* 0x000fe20000410000 */
[----:B------:R-:W-:Y:S02]  /*5620*/  HFMA2 R50, -RZ, RZ, 0, 0 ;  /* 0x00000000ff327431 */ /* 0x000fe400000001ff */
[----:B-1----:R-:W-:Y:S01]  /*5630*/  @P0 FMUL.FTZ R200, R6, R51 ;  /* 0x0000003306c80220 */ /* 0x002fe20000410000 */
[----:B------:R-:W-:-:S05]  /*5640*/  @P0 HADD2.F32 R51, -RZ, R165.H1_H1 ;  /* 0x300000a5ff330230 */ /* 0x000fca0000004100 */
[----:B------:R-:W-:Y:S01]  /*5650*/  @P0 FMUL.FTZ R50, R200, R51 ;  /* 0x00000033c8320220 */ /* 0x000fe20000410000 */
[----:B------:R-:W-:Y:S01]  /*5660*/  MOV R51, RZ ;  /* 0x000000ff00337202 */ /* 0x000fe20000000f00 */
[----:B------:R-:W-:Y:S01]  /*5670*/  @P0 FMUL.FTZ R95, R7, R92 ;  /* 0x0000005c075f0220 */ /* 0x000fe20000410000 */
[----:B------:R-:W-:-:S05]  /*5680*/  @P0 HADD2.F32 R92, -RZ, R166.H1_H1 ;  /* 0x300000a6ff5c0230 */ /* 0x000fca0000004100 */
[----:B------:R-:W-:-:S07]  /*5690*/  @P0 FMUL.FTZ R51, R95, R92 ;  /* 0x0000005c5f330220 */ /* 0x000fce0000410000 */
.L_x_70519:
[----:B------:R-:W-:Y:S05]  /*56a0*/  BSYNC.RECONVERGENT B1 ;  /* 0x0000000000017941 */ /* 0x000fea0003800200 */
.L_x_70517:
[----:B---34-:R-:W0:Y:S01]  /*56b0*/  LDC.64 R200, c[0x0][0x3a8] ;  /* 0x0000ea00ffc87b82 */ /* 0x018e220000000a00 */
[----:B------:R-:W-:Y:S01]  /*56c0*/  IADD3 R162, PT, PT, R162, 0x20, RZ ;  /* 0x00000020a2a27810 */ /* 0x000fe20007ffe0ff */
[C---:B0-----:R-:W-:Y:S01]  /*56d0*/  IMAD.WIDE.U32 R200, R163.reuse, 0x10, R200 ;  /* 0x00000010a3c87825 */ /* 0x041fe200078e00c8 */
[----:B------:R-:W-:-:S04]  /*56e0*/  IADD3 R163, PT, PT, R163, 0x20, RZ ;  /* 0x00000020a3a37810 */ /* 0x000fc80007ffe0ff */
[----:B------:R0:W-:Y:S03]  /*56f0*/  STG.E.128 desc[UR6][R200.64], R48 ;  /* 0x00000030c8007986 */ /* 0x0001e6000c101d06 */
.L_x_70516:
[----:B------:R-:W-:Y:S05]  /*5700*/  BSYNC.RECONVERGENT B0 ;  /* 0x0000000000007941 */ /* 0x000fea0003800200 */
.L_x_70515:
        /* <DEDUP_REMOVED lines=37> */
.L_x_70523:
        /* <DEDUP_REMOVED lines=20> */
.L_x_70524:
[----:B------:R-:W-:Y:S05]  /*5aa0*/  BSYNC.RECONVERGENT B1 ;  /* 0x0000000000017941 */ /* 0x000fea0003800200 */
.L_x_70522:
[----:B---34-:R-:W0:Y:S01]  /*5ab0*/  LDC.64 R200, c[0x0][0x3a8] ;  /* 0x0000ea00ffc87b82 */ /* 0x018e220000000a00 */
[----:B------:R-:W-:Y:S01]  /*5ac0*/  IADD3 R162, PT, PT, R162, 0x20, RZ ;  /* 0x00000020a2a27810 */ /* 0x000fe20007ffe0ff */
[C---:B0-----:R-:W-:Y:S01]  /*5ad0*/  IMAD.WIDE.U32 R200, R163.reuse, 0x10, R200 ;  /* 0x00000010a3c87825 */ /* 0x041fe200078e00c8 */
[----:B------:R-:W-:-:S04]  /*5ae0*/  IADD3 R163, PT, PT, R163, 0x20, RZ ;  /* 0x00000020a3a37810 */ /* 0x000fc80007ffe0ff */
[----:B------:R0:W-:Y:S03]  /*5af0*/  STG.E.128 desc[UR6][R200.64], R52 ;  /* 0x00000034c8007986 */ /* 0x0001e6000c101d06 */
.L_x_70521:
[----:B------:R-:W-:Y:S05]  /*5b00*/  BSYNC.RECONVERGENT B0 ;  /* 0x0000000000007941 */ /* 0x000fea0003800200 */
.L_x_70520:
        /* <DEDUP_REMOVED lines=37> */
.L_x_70528:
        /* <DEDUP_REMOVED lines=20> */
.L_x_70529:
[----:B------:R-:W-:Y:S05]  /*5ea0*/  BSYNC.RECONVERGENT B1 ;  /* 0x0000000000017941 */ /* 0x000fea0003800200 */
.L_x_70527:
[----:B---34-:R-:W0:Y:S01]  /*5eb0*/  LDC.64 R200, c[0x0][0x3a8] ;  /* 0x0000ea00ffc87b82 */ /* 0x018e220000000a00 */
[----:B------:R-:W-:Y:S01]  /*5ec0*/  IADD3 R162, PT, PT, R162, 0x20, RZ ;  /* 0x00000020a2a27810 */ /* 0x000fe20007ffe0ff */
[C---:B0-----:R-:W-:Y:S01]  /*5ed0*/  IMAD.WIDE.U32 R200, R163.reuse, 0x10, R200 ;  /* 0x00000010a3c87825 */ /* 0x041fe200078e00c8 */
[----:B------:R-:W-:-:S04]  /*5ee0*/  IADD3 R163, PT, PT, R163, 0x20, RZ ;  /* 0x00000020a3a37810 */ /* 0x000fc80007ffe0ff */
[----:B------:R0:W-:Y:S03]  /*5ef0*/  STG.E.128 desc[UR6][R200.64], R56 ;  /* 0x00000038c8007986 */ /* 0x0001e6000c101d06 */
.L_x_70526:
[----:B------:R-:W-:Y:S05]  /*5f00*/  BSYNC.RECONVERGENT B0 ;  /* 0x0000000000007941 */ /* 0x000fea0003800200 */
.L_x_70525:
        /* <DEDUP_REMOVED lines=37> */
.L_x_70533:
        /* <DEDUP_REMOVED lines=20> */
.L_x_70534:
[----:B------:R-:W-:Y:S05]  /*62a0*/  BSYNC.RECONVERGENT B1 ;  /* 0x0000000000017941 */ /* 0x000fea0003800200 */
.L_x_70532:
[----:B---34-:R-:W0:Y:S01]  /*62b0*/  LDC.64 R200, c[0x0][0x3a8] ;  /* 0x0000ea00ffc87b82 */ /* 0x018e220000000a00 */
[----:B------:R-:W-:Y:S01]  /*62c0*/  IADD3 R162, PT, PT, R162, 0x20, RZ ;  /* 0x00000020a2a27810 */ /* 0x000fe20007ffe0ff */
[C---:B0-----:R-:W-:Y:S01]  /*62d0*/  IMAD.WIDE.U32 R200, R163.reuse, 0x10, R200 ;  /* 0x00000010a3c87825 */ /* 0x041fe200078e00c8 */
[----:B------:R-:W-:-:S04]  /*62e0*/  IADD3 R163, PT, PT, R163, 0x20, RZ ;  /* 0x00000020a3a37810 */ /* 0x000fc80007ffe0ff */
[----:B------:R0:W-:Y:S03]  /*62f0*/  STG.E.128 desc[UR6][R200.64], R60 ;  /* 0x0000003cc8007986 */ /* 0x0001e6000c101d06 */
.L_x_70531:
[----:B------:R-:W-:Y:S05]  /*6300*/  BSYNC.RECONVERGENT B0 ;  /* 0x0000000000007941 */ /* 0x000fea0003800200 */
.L_x_70530:
        /* <DEDUP_REMOVED lines=37> */
.L_x_70538:
        /* <DEDUP_REMOVED lines=20> */
.L_x_70539:
[----:B------:R-:W-:Y:S05]  /*66a0*/  BSYNC.RECONVERGENT B1 ;  /* 0x0000000000017941 */ /* 0x000fea0003800200 */
.L_x_70537:
[----:B---34-:R-:W0:Y:S01]  /*66b0*/  LDC.64 R200, c[0x0][0x3a8] ;  /* 0x0000ea00ffc87b82 */ /* 0x018e220000000a00 */
[----:B------:R-:W-:Y:S01]  /*66c0*/  IADD3 R162, PT, PT, R162, 0x20, RZ ;  /* 0x00000020a2a27810 */ /* 0x000fe20007ffe0ff */
[C---:B0-----:R-:W-:Y:S01]  /*66d0*/  IMAD.WIDE.U32 R200, R163.reuse, 0x10, R200 ;  /* 0x00000010a3c87825 */ /* 0x041fe200078e00c8 */
[----:B------:R-:W-:-:S04]  /*66e0*/  IADD3 R163, PT, PT, R163, 0x20, RZ ;  /* 0x00000020a3a37810 */ /* 0x000fc80007ffe0ff */
[----:B------:R0:W-:Y:S03]  /*66f0*/  STG.E.128 desc[UR6][R200.64], R64 ;  /* 0x00000040c8007986 */ /* 0x0001e6000c101d06 */
.L_x_70536:
[----:B------:R-:W-:Y:S05]  /*6700*/  BSYNC.RECONVERGENT B0 ;  /* 0x0000000000007941 */ /* 0x000fea0003800200 */
.L_x_70535:
        /* <DEDUP_REMOVED lines=37> */
.L_x_70543:
        /* <DEDUP_REMOVED lines=20> */
.L_x_70544:
[----:B------:R-:W-:Y:S05]  /*6aa0*/  BSYNC.RECONVERGENT B1 ;  /* 0x0000000000017941 */ /* 0x000fea0003800200 */
.L_x_70542:
[----:B---34-:R-:W0:Y:S01]  /*6ab0*/  LDC.64 R200, c[0x0][0x3a8] ;  /* 0x0000ea00ffc87b82 */ /* 0x018e220000000a00 */
[----:B------:R-:W-:Y:S01]  /*6ac0*/  IADD3 R162, PT, PT, R162, 0x20, RZ ;  /* 0x00000020a2a27810 */ /* 0x000fe20007ffe0ff */
[C---:B0-----:R-:W-:Y:S01]  /*6ad0*/  IMAD.WIDE.U32 R200, R163.reuse, 0x10, R200 ;  /* 0x00000010a3c87825 */ /* 0x041fe200078e00c8 */
[----:B------:R-:W-:-:S04]  /*6ae0*/  IADD3 R163, PT, PT, R163, 0x20, RZ ;  /* 0x00000020a3a37810 */ /* 0x000fc80007ffe0ff */
[----:B------:R0:W-:Y:S03]  /*6af0*/  STG.E.128 desc[UR6][R200.64], R68 ;  /* 0x00000044c8007986 */ /* 0x0001e6000c101d06 */
.L_x_70541:
[----:B------:R-:W-:Y:S05]  /*6b00*/  BSYNC.RECONVERGENT B0 ;  /* 0x0000000000007941 */ /* 0x000fea0003800200 */
.L_x_70540:
        /* <DEDUP_REMOVED lines=37> */
.L_x_70548:
        /* <DEDUP_REMOVED lines=20> */
.L_x_70549:
[----:B------:R-:W-:Y:S05]  /*6ea0*/  BSYNC.RECONVERGENT B1 ;  /* 0x0000000000017941 */ /* 0x000fea0003800200 */
.L_x_70547:
[----:B---34-:R-:W0:Y:S01]  /*6eb0*/  LDC.64 R200, c[0x0][0x3a8] ;  /* 0x0000ea00ffc87b82 */ /* 0x018e220000000a00 */
[----:B------:R-:W-:Y:S01]  /*6ec0*/  IADD3 R162, PT, PT, R162, 0x20, RZ ;  /* 0x00000020a2a27810 */ /* 0x000fe20007ffe0ff */
[C---:B0-----:R-:W-:Y:S01]  /*6ed0*/  IMAD.WIDE.U32 R200, R163.reuse, 0x10, R200 ;  /* 0x00000010a3c87825 */ /* 0x041fe200078e00c8 */
[----:B------:R-:W-:-:S04]  /*6ee0*/  IADD3 R163, PT, PT, R163, 0x20, RZ ;  /* 0x00000020a3a37810 */ /* 0x000fc80007ffe0ff */
[----:B------:R0:W-:Y:S03]  /*6ef0*/  STG.E.128 desc[UR6][R200.64], R72 ;  /* 0x00000048c8007986 */ /* 0x0001e6000c101d06 */
.L_x_70546:
[----:B------:R-:W-:Y:S05]  /*6f00*/  BSYNC.RECONVERGENT B0 ;  /* 0x0000000000007941 */ /* 0x000fea0003800200 */
.L_x_70545:
        /* <DEDUP_REMOVED lines=37> */
.L_x_70553:
        /* <DEDUP_REMOVED lines=20> */
.L_x_70554:
[----:B------:R-:W-:Y:S05]  /*72a0*/  BSYNC.RECONVERGENT B1 ;  /* 0x0000000000017941 */ /* 0x000fea0003800200 */
.L_x_70552:
[----:B---34-:R-:W0:Y:S01]  /*72b0*/  LDC.64 R200, c[0x0][0x3a8] ;  /* 0x0000ea00ffc87b82 */ /* 0x018e220000000a00 */
[----:B------:R-:W-:Y:S01]  /*72c0*/  IADD3 R162, PT, PT, R162, 0x20, RZ ;  /* 0x00000020a2a27810 */ /* 0x000fe20007ffe0ff */
[C---:B0-----:R-:W-:Y:S01]  /*72d0*/  IMAD.WIDE.U32 R200, R163.reuse, 0x10, R200 ;  /* 0x00000010a3c87825 */ /* 0x041fe200078e00c8 */
[----:B------:R-:W-:-:S04]  /*72e0*/  IADD3 R163, PT, PT, R163, 0x20, RZ ;  /* 0x00000020a3a37810 */ /* 0x000fc80007ffe0ff */
[----:B------:R0:W-:Y:S03]  /*72f0*/  STG.E.128 desc[UR6][R200.64], R76 ;  /* 0x0000004cc8007986 */ /* 0x0001e6000c101d06 */
.L_x_70551:
[----:B------:R-:W-:Y:S05]  /*7300*/  BSYNC.RECONVERGENT B0 ;  /* 0x0000000000007941 */ /* 0x000fea0003800200 */
.L_x_70550:
        /* <DEDUP_REMOVED lines=37> */
.L_x_70558:
        /* <DEDUP_REMOVED lines=20> */
.L_x_70559:
[----:B------:R-:W-:Y:S05]  /*76a0*/  BSYNC.RECONVERGENT B1 ;  /* 0x0000000000017941 */ /* 0x000fea0003800200 */
.L_x_70557:
[----:B---34-:R-:W0:Y:S01]  /*76b0*/  LDC.64 R200, c[0x0][0x3a8] ;  /* 0x0000ea00ffc87b82 */ /* 0x018e220000000a00 */
[----:B------:R-:W-:Y:S01]  /*76c0*/  IADD3 R162, PT, PT, R162, 0x20, RZ ;  /* 0x00000020a2a27810 */ /* 0x000fe20007ffe0ff */
[C---:B0-----:R-:W-:Y:S01]  /*76d0*/  IMAD.WIDE.U32 R200, R163.reuse, 0x10, R200 ;  /* 0x00000010a3c87825 */ /* 0x041fe200078e00c8 */
[----:B------:R-:W-:-:S04]  /*76e0*/  IADD3 R163, PT, PT, R163, 0x20, RZ ;  /* 0x00000020a3a37810 */ /* 0x000fc80007ffe0ff */
[----:B------:R0:W-:Y:S03]  /*76f0*/  STG.E.128 desc[UR6][R200.64], R80 ;  /* 0x00000050c8007986 */ /* 0x0001e6000c101d06 */
.L_x_70556:
[----:B------:R-:W-:Y:S05]  /*7700*/  BSYNC.RECONVERGENT B0 ;  /* 0x0000000000007941 */ /* 0x000fea0003800200 */
.L_x_70555:
        /* <DEDUP_REMOVED lines=37> */
.L_x_70563:
        /* <DEDUP_REMOVED lines=20> */
.L_x_70564:
[----:B------:R-:W-:Y:S05]  /*7aa0*/  BSYNC.RECONVERGENT B1 ;  /* 0x0000000000017941 */ /* 0x000fea0003800200 */
.L_x_70562:
[----:B---34-:R-:W0:Y:S01]  /*7ab0*/  LDC.64 R200, c[0x0][0x3a8] ;  /* 0x0000ea00ffc87b82 */ /* 0x018e220000000a00 */
[----:B------:R-:W-:Y:S01]  /*7ac0*/  IADD3 R162, PT, PT, R162, 0x20, RZ ;  /* 0x00000020a2a27810 */ /* 0x000fe20007ffe0ff */
[C---:B0-----:R-:W-:Y:S01]  /*7ad0*/  IMAD.WIDE.U32 R200, R163.reuse, 0x10, R200 ;  /* 0x00000010a3c87825 */ /* 0x041fe200078e00c8 */
[----:B------:R-:W-:-:S04]  /*7ae0*/  IADD3 R163, PT, PT, R163, 0x20, RZ ;  /* 0x00000020a3a37810 */ /* 0x000fc80007ffe0ff */
[----:B------:R0:W-:Y:S03]  /*7af0*/  STG.E.128 desc[UR6][R200.64], R84 ;  /* 0x00000054c8007986 */ /* 0x0001e6000c101d06 */
.L_x_70561:
[----:B------:R-:W-:Y:S05]  /*7b00*/  BSYNC.RECONVERGENT B0 ;  /* 0x0000000000007941 */ /* 0x000fea0003800200 */
.L_x_70560:
        /* <DEDUP_REMOVED lines=37> */
.L_x_70568:
[----:B0-----:R-:W0:Y:S01]  /*7d60*/  @P0 LDC R89, c[0x0][0x40c] ;  /* 0x00010300ff590b82 */ /* 0x001e220000000800 */
[----:B------:R-:W-:-:S07]  /*7d70*/  HFMA2 R88, -RZ, RZ, 0, 0 ;  /* 0x00000000ff587431 */ /* 0x000fce00000001ff */
[----:B------:R-:W1:Y:S08]  /*7d80*/  @P0 LDC R90, c[0x0][0x40c] ;  /* 0x00010300ff5a0b82 */ /* 0x000e700000000800 */
[----:B------:R-:W2:Y:S08]  /*7d90*/  @P0 LDC R91, c[0x0][0x40c] ;  /* 0x00010300ff5b0b82 */ /* 0x000eb00000000800 */
[----:B------:R-:W3:Y:S01]  /*7da0*/  @P0 LDC R92, c[0x0][0x40c] ;  /* 0x00010300ff5c0b82 */ /* 0x000ee20000000800 */
[----:B0----5:R-:W-:Y:S01]  /*7db0*/  @P0 FMUL.FTZ R162, R4, R89 ;  /* 0x0000005904a20220 */ /* 0x021fe20000410000 */
[----:B------:R-:W-:-:S05]  /*7dc0*/  @P0 HADD2.F32 R89, -RZ, R185.H0_H0 ;  /* 0x200000b9ff590230 */ /* 0x000fca0000004100 */
[----:B------:R-:W-:Y:S01]  /*7dd0*/  @P0 FMUL.FTZ R88, R162, R89 ;  /* 0x00000059a2580220 */ /* 0x000fe20000410000 */
[----:B-1----:R-:W-:Y:S01]  /*7de0*/  @P0 FMUL.FTZ R95, R5, R90 ;  /* 0x0000005a055f0220 */ /* 0x002fe20000410000 */
[----:B------:R-:W-:Y:S01]  /*7df0*/  @P0 HADD2.F32 R90, -RZ, R186.H0_H0 ;  /* 0x200000baff5a0230 */ /* 0x000fe20000004100 */
[----:B------:R-:W-:-:S04]  /*7e00*/  MOV R89, RZ ;  /* 0x000000ff00597202 */ /* 0x000fc80000000f00 */
[----:B------:R-:W-:Y:S01]  /*7e10*/  @P0 FMUL.FTZ R89, R95, R90 ;  /* 0x0000005a5f590220 */ /* 0x000fe20000410000 */
[----:B------:R-:W-:Y:S02]  /*7e20*/  HFMA2 R90, -RZ, RZ, 0, 0 ;  /* 0x00000000ff5a7431 */ /* 0x000fe400000001ff */
[----:B--2---:R-:W-:Y:S01]  /*7e30*/  @P0 FMUL.FTZ R162, R6, R91 ;  /* 0x0000005b06a20220 */ /* 0x004fe20000410000 */
[----:B------:R-:W-:-:S05]  /*7e40*/  @P0 HADD2.F32 R91, -RZ, R185.H1_H1 ;  /* 0x300000b9ff5b0230 */ /* 0x000fca0000004100 */
[----:B------:R-:W-:Y:S01]  /*7e50*/  @P0 FMUL.FTZ R90, R162, R91 ;  /* 0x0000005ba25a0220 */ /* 0x000fe20000410000 */
[----:B------:R-:W-:Y:S01]  /*7e60*/  MOV R91, RZ ;  /* 0x000000ff005b7202 */ /* 0x000fe20000000f00 */
[----:B---3--:R-:W-:Y:S01]  /*7e70*/  @P0 FMUL.FTZ R95, R7, R92 ;  /* 0x0000005c075f0220 */ /* 0x008fe20000410000 */
[----:B------:R-:W-:-:S05]  /*7e80*/  @P0 HADD2.F32 R92, -RZ, R186.H1_H1 ;  /* 0x300000baff5c0230 */ /* 0x000fca0000004100 */
[----:B------:R-:W-:-:S07]  /*7e90*/  @P0 FMUL.FTZ R91, R95, R92 ;  /* 0x0000005c5f5b0220 */ /* 0x000fce0000410000 */
.L_x_70569:
[----:B------:R-:W-:Y:S05]  /*7ea0*/  BSYNC.RECONVERGENT B1 ;  /* 0x0000000000017941 */ /* 0x000fea0003800200 */
.L_x_70567:
[----:B---34-:R-:W0:Y:S02]  /*7eb0*/  LDC.64 R200, c[0x0][0x3a8] ;  /* 0x0000ea00ffc87b82 */ /* 0x018e240000000a00 */
[----:B0-----:R-:W-:-:S05]  /*7ec0*/  IMAD.WIDE.U32 R200, R163, 0x10, R200 ;  /* 0x00000010a3c87825 */ /* 0x001fca00078e00c8 */
[----:B------:R0:W-:Y:S02]  /*7ed0*/  STG.E.128 desc[UR6][R200.64], R88 ;  /* 0x00000058c8007986 */ /* 0x0001e4000c101d06 */
.L_x_70566:
[----:B------:R-:W-:Y:S05]  /*7ee0*/  BSYNC.RECONVERGENT B0 ;  /* 0x0000000000007941 */ /* 0x000fea0003800200 */
.L_x_70565:
[----:B------:R-:W-:Y:S01]  /*7ef0*/  FADD.FTZ R92, RZ, R12 ;  /* 0x0000000cff5c7221 */ /* 0x000fe20000010000 */
[C---:B------:R-:W-:Y:S01]  /*7f00*/  ISETP.GT.U32.AND P4, PT, R132.reuse, 0x3f, PT ;  /* 0x0000003f8400780c */ /* 0x040fe20003f84070 */
[----:B------:R-:W-:Y:S01]  /*7f10*/  UMOV UR11, 0xffffffff ;  /* 0xffffffff000b7882 */ /* 0x000fe20000000000 */
[C---:B------:R-:W-:Y:S01]  /*7f20*/  ISETP.GT.U32.AND P3, PT, R132.reuse, 0x5f, PT ;  /* 0x0000005f8400780c */ /* 0x040fe20003f64070 */
[----:B------:R-:W-:Y:S01]  /*7f30*/  FADD.FTZ R95, R13, R92 ;  /* 0x0000005c0d5f7221 */ /* 0x000fe20000010000 */
[C---:B------:R-:W-:Y:S02]  /*7f40*/  ISETP.GT.U32.AND P2, PT, R132.reuse, 0x7f, PT ;  /* 0x0000007f8400780c */ /* 0x040fe40003f44070 */
        /* <DEDUP_REMOVED lines=116> */
[----:B------:R-:W-:Y:S01]  /*8690*/  ISETP.GT.U32.AND P6, PT, R132, 0x27f, PT ;  /* 0x0000027f8400780c */ /* 0x000fe20003fc4070 */
[----:B------:R-:W1:Y:S01]  /*86a0*/  S2R R92, SR_TID.X ;  /* 0x00000000005c7919 */ /* 0x000e620000002100 */
[----:B------:R-:W-:Y:S01]  /*86b0*/  LOP3.LUT R142, R142, 0xffffdfff, RZ, 0xc0, !PT ;  /* 0xffffdfff8e8e7812 */ /* 0x000fe200078ec0ff */
[----:B------:R-:W-:-:S04]  /*86c0*/  FADD.FTZ R162, R88, R205 ;  /* 0x000000cd58a27221 */ /* 0x000fc80000010000 */
[----:B------:R-:W-:-:S04]  /*86d0*/  FADD.FTZ R95, R89, R162 ;  /* 0x000000a2595f7221 */ /* 0x000fc80000010000 */
[----:B------:R-:W-:Y:S02]  /*86e0*/  FADD.FTZ R162, R90, R95 ;  /* 0x0000005f5aa27221 */ /* 0x000fe40000010000 */
[----:B------:R-:W-:Y:S02]  /*86f0*/  @P6 LOP3.LUT R142, R142, 0x2000, RZ, 0xfc, !PT ;  /* 0x000020008e8e6812 */ /* 0x000fe400078efcff */
[----:B------:R-:W-:Y:S02]  /*8700*/  @P6 FADD.FTZ R205, R91, R162 ;  /* 0x000000a25bcd6221 */ /* 0x000fe40000010000 */
[----:B------:R-:W-:Y:S02]  /*8710*/  LOP3.LUT R142, R142, 0xfff7ffff, RZ, 0xc0, !PT ;  /* 0xfff7ffff8e8e7812 */ /* 0x000fe400078ec0ff */
[----:B-1----:R-:W-:-:S13]  /*8720*/  LOP3.LUT P6, RZ, R92, 0x1f, RZ, 0xc0, !PT ;  /* 0x0000001f5cff7812 */ /* 0x002fda00078cc0ff */
[----:B------:R-:W-:Y:S01]  /*8730*/  @P6 LOP3.LUT R142, R142, 0x80000, RZ, 0xfc, !PT ;  /* 0x000800008e8e6812 */ /* 0x000fe200078efcff */
[----:B------:R-:W-:Y:S06]  /*8740*/  BRA.DIV UR11, `(.L_x_70570) ;  /* 0x000000320b187947 */ /* 0x000fec000b800000 */
[----:B------:R-:W1:Y:S01]  /*8750*/  SHFL.BFLY PT, R199, R205, 0x1, 0x1f ;  /* 0x0c201f00cdc77f89 */ /* 0x000e6200000e0000 */
[----:B------:R-:W0:Y:S01]  /*8760*/  LDC R95, c[0x0][0x400] ;  /* 0x00010000ff5f7b82 */ /* 0x000e220000000800 */
[----:B------:R-:W-:Y:S01]  /*8770*/  LOP3.LUT P6, RZ, R142, 0x2, RZ, 0xc0, !PT ;  /* 0x000000028eff7812 */ /* 0x000fe200078cc0ff */
[----:B-1----:R-:W-:-:S05]  /*8780*/  FADD.FTZ R206, R205, R199 ;  /* 0x000000c7cdce7221 */ /* 0x002fca0000010000 */
[----:B------:R-:W1:Y:S02]  /*8790*/  SHFL.BFLY PT, R199, R206, 0x2, 0x1f ;  /* 0x0c401f00cec77f89 */ /* 0x000e6400000e0000 */
[----:B-1----:R-:W-:-:S05]  /*87a0*/  FADD.FTZ R203, R206, R199 ;  /* 0x000000c7cecb7221 */ /* 0x002fca0000010000 */
[----:B------:R-:W1:Y:S02]  /*87b0*/  SHFL.BFLY PT, R199, R203, 0x4, 0x1f ;  /* 0x0c801f00cbc77f89 */ /* 0x000e6400000e0000 */
[----:B-1----:R-:W-:-:S05]  /*87c0*/  FADD.FTZ R202, R203, R199 ;  /* 0x000000c7cbca7221 */ /* 0x002fca0000010000 */
[----:B------:R-:W0:Y:S02]  /*87d0*/  SHFL.BFLY PT, R199, R202, 0x8, 0x1f ;  /* 0x0d001f00cac77f89 */ /* 0x000e2400000e0000 */
[----:B0-234-:R-:W-:-:S05]  /*87e0*/  FADD.FTZ R201, R202, R199 ;  /* 0x000000c7cac97221 */ /* 0x01dfca0000010000 */
[----:B------:R-:W0:Y:S02]  /*87f0*/  SHFL.BFLY PT, R199, R201, 0x10, 0x1f ;  /* 0x0e001f00c9c77f89 */ /* 0x000e2400000e0000 */
[----:B0-----:R-:W-:-:S04]  /*8800*/  FADD.FTZ R162, R201, R199 ;  /* 0x000000c7c9a27221 */ /* 0x001fc80000010000 */
        /* <DEDUP_REMOVED lines=184> */
.L_x_70623:
[----:B------:R-:W-:Y:S01]  /*9390*/  LOP3.LUT P1, RZ, R92, 0x1f, RZ, 0xc0, !PT ;  /* 0x0000001f5cff7812 */ /* 0x000fe2000782c0ff */
[----:B-1----:R-:W-:Y:S01]  /*93a0*/  FADD.FTZ R200, R205, R199 ;  /* 0x000000c7cdc87221 */ /* 0x002fe20000010000 */
[----:B------:R-:W-:Y:S01]  /*93b0*/  ISETP.NE.AND P0, PT, RZ, UR8, PT ;  /* 0x00000008ff007c0c */ /* 0x000fe2000bf05270 */
[----:B------:R-:W-:Y:S02]  /*93c0*/  BSSY.RECONVERGENT B0, `(.L_x_70571) ;  /* 0x0000239000007945 */ /* 0x000fe40003800200 */
[----:B------:R-:W-:Y:S01]  /*93d0*/  FFMA.FTZ R200, R200, R95, UR9 ;  /* 0x00000009c8c87e23 */ /* 0x000fe2000801005f */
[----:B------:R-:W-:-:S05]  /*93e0*/  FMUL.FTZ R95, R162, R162 ;  /* 0x000000a2a25f7220 */ /* 0x000fca0000410000 */
[----:B------:R-:W-:Y:S02]  /*93f0*/  FSEL R95, R95, RZ, P0 ;  /* 0x000000ff5f5f7208 */ /* 0x000fe40000000000 */
[----:B------:R-:W1:Y:S03]  /*9400*/  @!P1 LDC.64 R202, c[0x0][0x3c0] ;  /* 0x0000f000ffca9b82 */ /* 0x000e660000000a00 */
[----:B------:R-:W-:-:S04]  /*9410*/  FADD.FTZ R95, R200, R95 ;  /* 0x0000005fc85f7221 */ /* 0x000fc80000010000 */
[----:B------:R-:W2:Y:S01]  /*9420*/  MUFU.RSQ R161, R95 ;  /* 0x0000005f00a17308 */ /* 0x000ea20000001400 */
        /* <DEDUP_REMOVED lines=40> */
.L_x_70574:
[----:B------:R-:W-:Y:S05]  /*96b0*/  BSYNC.RECONVERGENT B1 ;  /* 0x0000000000017941 */ /* 0x000fea0003800200 */
.L_x_70573:
[----:B------:R-:W-:Y:S01]  /*96c0*/  LOP3.LUT P0, RZ, R142, 0x200000, RZ, 0xc0, !PT ;  /* 0x002000008eff7812 */ /* 0x000fe2000780c0ff */
[----:B------:R-:W-:-:S12]  /*96d0*/  BSSY.RECONVERGENT B1, `(.L_x_70575) ;  /* 0x000001a000017945 */ /* 0x000fd80003800200 */
[----:B------:R-:W-:Y:S05]  /*96e0*/  @!P0 BRA `(.L_x_70576) ;  /* 0x0000000000608947 */ /* 0x000fea0003800000 */
[--C-:B0-----:R-:W-:Y:S01]  /*96f0*/  FADD.FTZ R92, R16, -R162.reuse ;  /* 0x800000a2105c7221 */ /* 0x101fe20000010000 */
        /* <DEDUP_REMOVED lines=23> */
.L_x_70576:
[----:B------:R-:W-:Y:S05]  /*9870*/  BSYNC.RECONVERGENT B1 ;  /* 0x0000000000017941 */ /* 0x000fea0003800200 */
.L_x_70575:
[----:B------:R-:W-:Y:S01]  /*9880*/  LOP3.LUT P0, RZ, R142, 0x400000, RZ, 0xc0, !PT ;  /* 0x004000008eff7812 */ /* 0x000fe2000780c0ff */
[----:B------:R-:W-:-:S12]  /*9890*/  BSSY.RECONVERGENT B1, `(.L_x_70577) ;  /* 0x000001a000017945 */ /* 0x000fd80003800200 */
[----:B------:R-:W-:Y:S05]  /*98a0*/  @!P0 BRA `(.L_x_70578) ;  /* 0x0000000000608947 */ /* 0x000fea0003800000 */
[--C-:B01----:R-:W-:Y:S01]  /*98b0*/  FADD.FTZ R92, R20, -R162.reuse ;  /* 0x800000a2145c7221 */ /* 0x103fe20000010000 */
        /* <DEDUP_REMOVED lines=23> */
.L_x_70578:
[----:B------:R-:W-:Y:S05]  /*9a30*/  BSYNC.RECONVERGENT B1 ;  /* 0x0000000000017941 */ /* 0x000fea0003800200 */
.L_x_70577:
[----:B------:R-:W-:Y:S01]  /*9a40*/  LOP3.LUT P0, RZ, R142, 0x800000, RZ, 0xc0, !PT ;  /* 0x008000008eff7812 */ /* 0x000fe2000780c0ff */
[----:B------:R-:W-:-:S12]  /*9a50*/  BSSY.RECONVERGENT B1, `(.L_x_70579) ;  /* 0x000001a000017945 */ /* 0x000fd80003800200 */
[----:B------:R-:W-:Y:S05]  /*9a60*/  @!P0 BRA `(.L_x_70580) ;  /* 0x0000000000608947 */ /* 0x000fea0003800000 */
[--C-:B012---:R-:W-:Y:S01]  /*9a70*/  FADD.FTZ R92, R24, -R162.reuse ;  /* 0x800000a2185c7221 */ /* 0x107fe20000010000 */
        /* <DEDUP_REMOVED lines=23> */
.L_x_70580:
[----:B------:R-:W-:Y:S05]  /*9bf0*/  BSYNC.RECONVERGENT B1 ;  /* 0x0000000000017941 */ /* 0x000fea0003800200 */
.L_x_70579:
[----:B------:R-:W-:Y:S01]  /*9c00*/  LOP3.LUT P0, RZ, R142, 0x1000000, RZ, 0xc0, !PT ;  /* 0x010000008eff7812 */ /* 0x000fe2000780c0ff */
[----:B------:R-:W-:-:S12]  /*9c10*/  BSSY.RECONVERGENT B1, `(.L_x_70581) ;  /* 0x000001a000017945 */ /* 0x000fd80003800200 */
[----:B------:R-:W-:Y:S05]  /*9c20*/  @!P0 BRA `(.L_x_70582) ;  /* 0x0000000000608947 */ /* 0x000fea0003800000 */
[--C-:B0123--:R-:W-:Y:S01]  /*9c30*/  FADD.FTZ R92, R28, -R162.reuse ;  /* 0x800000a21c5c7221 */ /* 0x10ffe20000010000 */
        /* <DEDUP_REMOVED lines=23> */
.L_x_70582:
[----:B------:R-:W-:Y:S05]  /*9db0*/  BSYNC.RECONVERGENT B1 ;  /* 0x0000000000017941 */ /* 0x000fea0003800200 */
.L_x_70581:
[----:B------:R-:W-:Y:S01]  /*9dc0*/  LOP3.LUT P0, RZ, R143, 0x2, RZ, 0xc0, !PT ;  /* 0x000000028fff7812 */ /* 0x000fe2000780c0ff */
        /* <DEDUP_REMOVED lines=26> */
.L_x_70584:
[----:B------:R-:W-:Y:S05]  /*9f70*/  BSYNC.RECONVERGENT B1 ;  /* 0x0000000000017941 */ /* 0x000fea0003800200 */
.L_x_70583:
        /* <DEDUP_REMOVED lines=27> */
.L_x_70586:
[----:B------:R-:W-:Y:S05]  /*a130*/  BSYNC.RECONVERGENT B1 ;  /* 0x0000000000017941 */ /* 0x000fea0003800200 */
.L_x_70585:
        /* <DEDUP_REMOVED lines=27> */
.L_x_70588:
[----:B------:R-:W-:Y:S05]  /*a2f0*/  BSYNC.RECONVERGENT B1 ;  /* 0x0000000000017941 */ /* 0x000fea0003800200 */
.L_x_70587:
        /* <DEDUP_REMOVED lines=27> */
.L_x_70590:
[----:B------:R-:W-:Y:S05]  /*a4b0*/  BSYNC.RECONVERGENT B1 ;  /* 0x0000000000017941 */ /* 0x000fea0003800200 */
.L_x_70589:
        /* <DEDUP_REMOVED lines=27> */
.L_x_70592:
[----:B------:R-:W-:Y:S05]  /*a670*/  BSYNC.RECONVERGENT B1 ;  /* 0x0000000000017941 */ /* 0x000fea0003800200 */
.L_x_70591:
        /* <DEDUP_REMOVED lines=27> */
.L_x_70594:
[----:B------:R-:W-:Y:S05]  /*a830*/  BSYNC.RECONVERGENT B1 ;  /* 0x0000000000017941 */ /* 0x000fea0003800200 */
.L_x_70593:
        /* <DEDUP_REMOVED lines=27> */
.L_x_70596:
[----:B------:R-:W-:Y:S05]  /*a9f0*/  BSYNC.RECONVERGENT B1 ;  /* 0x0000000000017941 */ /* 0x000fea0003800200 */
.L_x_70595:
        /* <DEDUP_REMOVED lines=27> */
.L_x_70598:
[----:B------:R-:W-:Y:S05]  /*abb0*/  BSYNC.RECONVERGENT B1 ;  /* 0x0000000000017941 */ /* 0x000fea0003800200 */
.L_x_70597:
        /* <DEDUP_REMOVED lines=27> */
.L_x_70600:
[----:B------:R-:W-:Y:S05]  /*ad70*/  BSYNC.RECONVERGENT B1 ;  /* 0x0000000000017941 */ /* 0x000fea0003800200 */
.L_x_70599:
        /* <DEDUP_REMOVED lines=27> */
.L_x_70602:
[----:B------:R-:W-:Y:S05]  /*af30*/  BSYNC.RECONVERGENT B1 ;  /* 0x0000000000017941 */ /* 0x000fea0003800200 */
.L_x_70601:
        /* <DEDUP_REMOVED lines=27> */
.L_x_70604:
[----:B------:R-:W-:Y:S05]  /*b0f0*/  BSYNC.RECONVERGENT B1 ;  /* 0x0000000000017941 */ /* 0x000fea0003800200 */
.L_x_70603:
        /* <DEDUP_REMOVED lines=27> */
.L_x_70606:
[----:B------:R-:W-:Y:S05]  /*b2b0*/  BSYNC.RECONVERGENT B1 ;  /* 0x0000000000017941 */ /* 0x000fea0003800200 */
.L_x_70605:
        /* <DEDUP_REMOVED lines=27> */
.L_x_70608:
[----:B------:R-:W-:Y:S05]  /*b470*/  BSYNC.RECONVERGENT B1 ;  /* 0x0000000000017941 */ /* 0x000fea0003800200 */
.L_x_70607:
        /* <DEDUP_REMOVED lines=27> */
.L_x_70610:
[----:B------:R-:W-:Y:S05]  /*b630*/  BSYNC.RECONVERGENT B1 ;  /* 0x0000000000017941 */ /* 0x000fea0003800200 */
.L_x_70609:
        /* <DEDUP_REMOVED lines=17> */
.L_x_70572:
[----:B------:R-:W-:Y:S05]  /*b750*/  BSYNC.RECONVERGENT B0 ;  /* 0x0000000000007941 */ /* 0x000fea0003800200 */
.L_x_70571:
[----:B01234-:R-:W0:Y:S02]  /*b760*/  LDC.64 R92, c[0x0][0x380] ;  /* 0x0000e000ff5c7b82 */ /* 0x01fe240000000a00 */
[----:B0-----:R-:W-:-:S04]  /*b770*/  LEA R0, R92, R0, 0x2 ;  /* 0x000000005c007211 */ /* 0x001fc800078e10ff */
[----:B------:R-:W-:-:S13]  /*b780*/  ISETP.GE.AND P0, PT, R0, R93, PT ;  /* 0x0000005d0000720c */ /* 0x000fda0003f06270 */
[----:B------:R-:W-:Y:S05]  /*b790*/  @!P0 BRA `(.L_x_70611) ;  /* 0xffffff7400888947 */ /* 0x000fea000383ffff */
[----:B------:R-:W-:Y:S05]  /*b7a0*/  EXIT ;  /* 0x000000000000794d */ /* 0x000fea0003800000 */
.L_x_70570:
[----:B------:R-:W-:Y:S01]  /*b7b0*/  HFMA2 R163, -RZ, RZ, 0, 5.9604644775390625e-08 ;  /* 0x00000001ffa37431 */ /* 0x000fe200000001ff */
[----:B------:R-:W-:Y:S01]  /*b7c0*/  BSSY B0, `(.L_x_70612) ;  /* 0x0000007000007945 */ /* 0x000fe20003800000 */
[----:B------:R-:W-:Y:S02]  /*b7d0*/  MOV R206, R205 ;  /* 0x000000cd00ce7202 */ /* 0x000fe40000000f00 */
[----:B0-234-:R-:W-:Y:S02]  /*b7e0*/  MOV R200, 0x1f ;  /* 0x0000001f00c87802 */ /* 0x01dfe40000000f00 */
[----:B------:R-:W-:-:S07]  /*b7f0*/  MOV R161, 0xffffffff ;  /* 0xffffffff00a17802 */ /* 0x000fce0000000f00 */
[----:B-----5:R-:W-:Y:S05]  /*b800*/  WARPSYNC.COLLECTIVE R161, `(.L_x_70613) ;  /* 0x00000000a1087348 */ /* 0x020fea0003c00000 */
[----:B------:R0:W1:Y:S02]  /*b810*/  SHFL.BFLY P6, R199, R206, R163, R200 ;  /* 0x0c0000a3cec77389 */ /* 0x00006400000c00c8 */
[----:B01---5:R-:W-:Y:S05]  /*b820*/  ENDCOLLECTIVE ;  /* 0x000000000000791b */ /* 0x023fea0003800000 */
.L_x_70613:
[----:B------:R-:W-:Y:S05]  /*b830*/  BSYNC B0 ;  /* 0x0000000000007941 */ /* 0x000fea0003800000 */
.L_x_70612:
        /* <DEDUP_REMOVED lines=8> */
.L_x_70614:
[----:B------:R-:W-:Y:S02]  /*b8c0*/  HFMA2 R163, -RZ, RZ, 0, 2.384185791015625e-07 ;  /* 0x00000004ffa37431 */ /* 0x000fe400000001ff */
[----:B------:R-:W-:-:S05]  /*b8d0*/  FADD.FTZ R203, R206, R199 ;  /* 0x000000c7cecb7221 */ /* 0x000fca0000010000 */
[----:B------:R-:W-:-:S07]  /*b8e0*/  MOV R206, R203 ;  /* 0x000000cb00ce7202 */ /* 0x000fce0000000f00 */
[----:B------:R-:W-:Y:S05]  /*b8f0*/  WARPSYNC.COLLECTIVE R161, `(.L_x_70615) ;  /* 0x00000000a1087348 */ /* 0x000fea0003c00000 */
[----:B------:R0:W1:Y:S02]  /*b900*/  SHFL.BFLY P6, R199, R206, R163, R200 ;  /* 0x0c0000a3cec77389 */ /* 0x00006400000c00c8 */
[----:B01----:R-:W-:Y:S05]  /*b910*/  ENDCOLLECTIVE ;  /* 0x000000000000791b */ /* 0x003fea0003800000 */
.L_x_70615:
[----:B------:R-:W-:Y:S02]  /*b920*/  HFMA2 R163, -RZ, RZ, 0, 4.76837158203125e-07 ;  /* 0x00000008ffa37431 */ /* 0x000fe400000001ff */
[----:B------:R-:W-:-:S05]  /*b930*/  FADD.FTZ R202, R203, R199 ;  /* 0x000000c7cbca7221 */ /* 0x000fca0000010000 */
[----:B------:R-:W-:-:S07]  /*b940*/  MOV R206, R202 ;  /* 0x000000ca00ce7202 */ /* 0x000fce0000000f00 */
[----:B------:R-:W-:Y:S05]  /*b950*/  WARPSYNC.COLLECTIVE R161, `(.L_x_70616) ;  /* 0x00000000a1087348 */ /* 0x000fea0003c00000 */
[----:B------:R0:W1:Y:S02]  /*b960*/  SHFL.BFLY P6, R199, R206, R163, R200 ;  /* 0x0c0000a3cec77389 */ /* 0x00006400000c00c8 */
[----:B01----:R-:W-:Y:S05]  /*b970*/  ENDCOLLECTIVE ;  /* 0x000000000000791b */ /* 0x003fea0003800000 */
.L_x_70616:
[----:B------:R-:W-:Y:S02]  /*b980*/  HFMA2 R163, -RZ, RZ, 0, 9.5367431640625e-07 ;  /* 0x00000010ffa37431 */ /* 0x000fe400000001ff */
[----:B------:R-:W-:-:S05]  /*b990*/  FADD.FTZ R201, R202, R199 ;  /* 0x000000c7cac97221 */ /* 0x000fca0000010000 */
[----:B------:R-:W-:-:S07]  /*b9a0*/  MOV R206, R201 ;  /* 0x000000c900ce7202 */ /* 0x000fce0000000f00 */
[----:B------:R-:W-:Y:S05]  /*b9b0*/  WARPSYNC.COLLECTIVE R161, `(.L_x_70617) ;  /* 0x00000000a1087348 */ /* 0x000fea0003c00000 */
[----:B------:R0:W1:Y:S02]  /*b9c0*/  SHFL.BFLY P6, R199, R206, R163, R200 ;  /* 0x0c0000a3cec77389 */ /* 0x00006400000c00c8 */
[----:B01----:R-:W-:Y:S05]  /*b9d0*/  ENDCOLLECTIVE ;  /* 0x000000000000791b */ /* 0x003fea0003800000 */
.L_x_70617:
        /* <DEDUP_REMOVED lines=184> */
.L_x_70618:
[----:B------:R-:W-:Y:S02]  /*c560*/  HFMA2 R163, -RZ, RZ, 0, 1.1920928955078125e-07 ;  /* 0x00000002ffa37431 */ /* 0x000fe400000001ff */
[----:B------:R-:W-:-:S05]  /*c570*/  FADD.FTZ R202, R201, R199 ;  /* 0x000000c7c9ca7221 */ /* 0x000fca0000010000 */
[----:B------:R-:W-:-:S07]  /*c580*/  MOV R206, R202 ;  /* 0x000000ca00ce7202 */ /* 0x000fce0000000f00 */
[----:B------:R-:W-:Y:S05]  /*c590*/  WARPSYNC.COLLECTIVE R161, `(.L_x_70619) ;  /* 0x00000000a1087348 */ /* 0x000fea0003c00000 */
[----:B------:R0:W1:Y:S02]  /*c5a0*/  SHFL.BFLY P6, R199, R206, R163, R200 ;  /* 0x0c0000a3cec77389 */ /* 0x00006400000c00c8 */
[----:B01----:R-:W-:Y:S05]  /*c5b0*/  ENDCOLLECTIVE ;  /* 0x000000000000791b */ /* 0x003fea0003800000 */
.L_x_70619:
[----:B------:R-:W-:Y:S02]  /*c5c0*/  HFMA2 R163, -RZ, RZ, 0, 2.384185791015625e-07 ;  /* 0x00000004ffa37431 */ /* 0x000fe400000001ff */
[----:B------:R-:W-:-:S05]  /*c5d0*/  FADD.FTZ R203, R202, R199 ;  /* 0x000000c7cacb7221 */ /* 0x000fca0000010000 */
[----:B------:R-:W-:-:S07]  /*c5e0*/  MOV R206, R203 ;  /* 0x000000cb00ce7202 */ /* 0x000fce0000000f00 */
[----:B------:R-:W-:Y:S05]  /*c5f0*/  WARPSYNC.COLLECTIVE R161, `(.L_x_70620) ;  /* 0x00000000a1087348 */ /* 0x000fea0003c00000 */
[----:B------:R0:W1:Y:S02]  /*c600*/  SHFL.BFLY P6, R199, R206, R163, R200 ;  /* 0x0c0000a3cec77389 */ /* 0x00006400000c00c8 */
[----:B01----:R-:W-:Y:S05]  /*c610*/  ENDCOLLECTIVE ;  /* 0x000000000000791b */ /* 0x003fea0003800000 */
.L_x_70620:
[----:B------:R-:W-:Y:S02]  /*c620*/  HFMA2 R163, -RZ, RZ, 0, 4.76837158203125e-07 ;  /* 0x00000008ffa37431 */ /* 0x000fe400000001ff */
[----:B------:R-:W-:-:S05]  /*c630*/  FADD.FTZ R204, R203, R199 ;  /* 0x000000c7cbcc7221 */ /* 0x000fca0000010000 */
[----:B------:R-:W-:-:S07]  /*c640*/  MOV R206, R204 ;  /* 0x000000cc00ce7202 */ /* 0x000fce0000000f00 */
[----:B------:R-:W-:Y:S05]  /*c650*/  WARPSYNC.COLLECTIVE R161, `(.L_x_70621) ;  /* 0x00000000a1087348 */ /* 0x000fea0003c00000 */
[----:B------:R0:W1:Y:S02]  /*c660*/  SHFL.BFLY P6, R199, R206, R163, R200 ;  /* 0x0c0000a3cec77389 */ /* 0x00006400000c00c8 */
[----:B01----:R-:W-:Y:S05]  /*c670*/  ENDCOLLECTIVE ;  /* 0x000000000000791b */ /* 0x003fea0003800000 */
.L_x_70621:
[----:B------:R-:W-:Y:S02]  /*c680*/  HFMA2 R163, -RZ, RZ, 0, 9.5367431640625e-07 ;  /* 0x00000010ffa37431 */ /* 0x000fe400000001ff */
[----:B------:R-:W-:-:S05]  /*c690*/  FADD.FTZ R205, R204, R199 ;  /* 0x000000c7cccd7221 */ /* 0x000fca0000010000 */
[----:B------:R-:W-:-:S07]  /*c6a0*/  MOV R206, R205 ;  /* 0x000000cd00ce7202 */ /* 0x000fce0000000f00 */
[----:B------:R-:W-:Y:S05]  /*c6b0*/  WARPSYNC.COLLECTIVE R161, `(.L_x_70622) ;  /* 0x00000000a1087348 */ /* 0x000fea0003c00000 */
[----:B------:R0:W1:Y:S02]  /*c6c0*/  SHFL.BFLY P6, R199, R206, R163, R200 ;  /* 0x0c0000a3cec77389 */ /* 0x00006400000c00c8 */
[----:B01----:R-:W-:Y:S05]  /*c6d0*/  ENDCOLLECTIVE ;  /* 0x000000000000791b */ /* 0x003fea0003800000 */
.L_x_70622:
[----:B------:R-:W-:Y:S05]  /*c6e0*/  BRA `(.L_x_70623) ;  /* 0xffffffcc00287947 */ /* 0x000fea000383ffff */
.L_x_70624:
        /* <DEDUP_REMOVED lines=9> */
.L_x_88550:


//--------------------- .text._ZN10layer_norm13ln_fwd_kernelINS_13Kernel_traitsI6__halfffffjLj2560ELj1ELj4ELj1ELj16ENS_18Kernel_traits_baseILj2560ES2_ffffjLj128EEEEELb0ELb1ELb1ELb1EEEvNS_9FwdParamsE --------------------------
	.section	.text._ZN10layer_norm13ln_fwd_kernelINS_13Kernel_traitsI6__halfffffjLj2560ELj1ELj4ELj1ELj16ENS_18Kernel_traits_baseILj2560ES2_ffffjLj128EEEEELb0ELb1ELb1ELb1EEEvNS_9FwdParamsE,"ax",@progbits
	.align	128
        .global         _ZN10layer_norm13ln_fwd_kernelINS_13Kernel_traitsI6__halfffffjLj2560ELj1ELj4ELj1ELj16ENS_18Kernel_traits_baseILj2560ES2_ffffjLj128EEEEELb0ELb1ELb1ELb1EEEvNS_9FwdParamsE
        .type           _ZN10layer_norm13ln_fwd_kernelINS_13Kernel_traitsI6__halfffffjLj2560ELj1ELj4ELj1ELj16ENS_18Kernel_traits_baseILj2560ES2_ffffjLj128EEEEELb0ELb1ELb1ELb1EEEvNS_9FwdParamsE,@function
        .size           _ZN10layer_norm13ln_fwd_kernelINS_13Kernel_traitsI6__halfffffjLj2560ELj1ELj4ELj1ELj16ENS_18Kernel_traits_baseILj2560ES2_ffffjLj128EEEEELb0ELb1ELb1ELb1EEEvNS_9FwdParamsE,(.L_x_88551 - _ZN10layer_norm13ln_fwd_kernelINS_13Kernel_traitsI6__halfffffjLj2560ELj1ELj4ELj1ELj16ENS_18Kernel_traits_baseILj2560ES2_ffffjLj128EEEEELb0ELb1ELb1ELb1EEEvNS_9FwdParamsE)
        .other          _ZN10layer_norm13ln_fwd_kernelINS_13Kernel_traitsI6__halfffffjLj2560ELj1ELj4ELj1ELj16ENS_18Kernel_traits_baseILj2560ES2_ffffjLj128EEEEELb0ELb1ELb1ELb1EEEvNS_9FwdParamsE,@"STO_CUDA_ENTRY STV_DEFAULT"
_ZN10layer_norm13ln_fwd_kernelINS_13Kernel_traitsI6__halfffffjLj2560ELj1ELj4ELj1ELj16ENS_18Kernel_traits_baseILj2560ES2_ffffjLj128EEEEELb0ELb1ELb1ELb1EEEvNS_9FwdParamsE:
.text._ZN10layer_norm13ln_fwd_kernelINS_13Kernel_traitsI6__halfffffjLj2560ELj1ELj4ELj1ELj16ENS_18Kernel_traits_baseILj2560ES2_ffffjLj128EEEEELb0ELb1ELb1ELb1EEEvNS_9FwdParamsE:
        /* <DEDUP_REMOVED lines=79> */
.L_x_70625:
[----:B------:R-:W0:Y:S08]  /*04f0*/  LDC.64 R4, c[0x0][0x3e8] ;  /* 0x0000fa00ff047b82 */ /* 0x000e300000000a00 */
[----:B------:R-:W1:Y:S01]  /*0500*/  LDC.64 R2, c[0x0][0x3d0] ;  /* 0x0000f400ff027b82 */ /* 0x000e620000000a00 */
[----:B0-----:R-:W-:-:S05]  /*0510*/  IMAD.WIDE.U32 R74, R132, 0x8, R4 ;  /* 0x00000008844a7825 */ /* 0x001fca00078e0004 */
[----:B------:R-:W5:Y:S01]  /*0520*/  LDG.E.64 R54, desc[UR6][R74.64] ;  /* 0x000000064a367981 */ /* 0x000f62000c1e1b00 */
[----:B-1----:R-:W-:-:S03]  /*0530*/  IMAD.WIDE.U32 R2, R132, 0x8, R2 ;  /* 0x0000000884027825 */ /* 0x002fc600078e0002 */
        /* <DEDUP_REMOVED lines=18> */
[----:B------:R-:W5:Y:S01]  /*0660*/  LDG.E.64 R44, desc[UR6][R74.64+0x1300] ;  /* 0x001300064a2c7981 */ /* 0x000f62000c1e1b00 */
[----:B------:R-:W-:-:S02]  /*0670*/  CS2R R92, SRZ ;  /* 0x00000000005c7805 */ /* 0x000fc4000001ff00 */
[----:B------:R-:W-:Y:S02]  /*0680*/  CS2R R94, SRZ ;  /* 0x00000000005e7805 */ /* 0x000fe4000001ff00 */
[----:B------:R-:W-:Y:S01]  /*0690*/  CS2R R96, SRZ ;  /* 0x0000000000607805 */ /* 0x000fe2000001ff00 */
[----:B------:R-:W5:Y:S01]  /*06a0*/  LDG.E.64 R42, desc[UR6][R2.64] ;  /* 0x00000006022a7981 */ /* 0x000f62000c1e1b00 */
[----:B------:R-:W-:Y:S02]  /*06b0*/  CS2R R98, SRZ ;  /* 0x0000000000627805 */ /* 0x000fe4000001ff00 */
[----:B------:R-:W-:Y:S02]  /*06c0*/  CS2R R100, SRZ ;  /* 0x0000000000647805 */ /* 0x000fe4000001ff00 */
[----:B------:R-:W-:Y:S01]  /*06d0*/  CS2R R102, SRZ ;  /* 0x0000000000667805 */ /* 0x000fe2000001ff00 */
        /* <DEDUP_REMOVED lines=33> */
.L_x_70626:
[----:B------:R-:W1:Y:S02]  /*08f0*/  LDCU UR4, c[0x0][0x384] ;  /* 0x00007080ff0477ac */ /* 0x000e640008000800 */
[----:B-1----:R-:W-:-:S13]  /*0900*/  ISETP.GE.AND P0, PT, R0, UR4, PT ;  /* 0x0000000400007c0c */ /* 0x002fda000bf06270 */
[----:B------:R-:W-:Y:S05]  /*0910*/  @P0 EXIT ;  /* 0x000000000000094d */ /* 0x000fea0003800000 */
[----:B0----5:R-:W-:Y:S01]  /*0920*/  MOV R76, R156 ;  /* 0x0000009c004c7202 */ /* 0x021fe20000000f00 */
        /* <DEDUP_REMOVED lines=12> */
[----:B------:R-:W-:Y:S02]  /*09f0*/  SHF.R.U64 R158, R160, 0x10, R161 ;  /* 0x00000010a09e7819 */ /* 0x000fe400000012a1 */
[----:B------:R-:W-:Y:S02]  /*0a00*/  MOV R86, R64 ;  /* 0x0000004000567202 */ /* 0x000fe40000000f00 */
[----:B------:R-:W-:-:S02]  /*0a10*/  SHF.R.U64 R142, R64, 0x10, R65 ;  /* 0x00000010408e7819 */ /* 0x000fc40000001241 */
[----:B------:R-:W-:Y:S02]  /*0a20*/  MOV R66, R162 ;  /* 0x000000a200427202 */ /* 0x000fe40000000f00 */
[----:B------:R-:W-:Y:S02]  /*0a30*/  SHF.R.U64 R160, R162, 0x10, R163 ;  /* 0x00000010a2a07819 */ /* 0x000fe400000012a3 */
        /* <DEDUP_REMOVED lines=12> */
[----:B------:R-:W-:Y:S02]  /*0b00*/  SHF.R.U64 R162, R164, 0x10, R165 ;  /* 0x00000010a4a27819 */ /* 0x000fe400000012a5 */
        /* <DEDUP_REMOVED lines=14> */
[----:B------:R-:W-:-:S02]  /*0bf0*/  MOV R55, R49 ;  /* 0x0000003100377202 */ /* 0x000fc40000000f00 */
[--C-:B------:R-:W-:Y:S02]  /*0c00*/  SHF.R.U64 R168, R48, 0x10, R49.reuse ;  /* 0x0000001030a87819 */ /* 0x100fe40000001231 */
[----:B------:R-:W-:Y:S02]  /*0c10*/  SHF.R.U32.HI R53, RZ, 0x10, R49 ;  /* 0x00000010ff357819 */ /* 0x000fe40000011631 */
[----:B------:R-:W-:Y:S02]  /*0c20*/  MOV R51, R47 ;  /* 0x0000002f00337202 */ /* 0x000fe40000000f00 */
        /* <DEDUP_REMOVED lines=85> */
[----:B------:R-:W-:Y:S02]  /*1180*/  MOV R5, R37 ;  /* 0x0000002500057202 */ /* 0x000fe40000000f00 */
[----:B------:R-:W-:-:S02]  /*1190*/  SHF.R.U64 R215, R36, 0x10, R37 ;  /* 0x0000001024d77819 */ /* 0x000fc40000001225 */
[----:B------:R-:W-:Y:S02]  /*11a0*/  SHF.R.U32.HI R4, RZ, 0x10, R37 ;  /* 0x00000010ff047819 */ /* 0x000fe40000011625 */
[----:B------:R-:W-:Y:S02]  /*11b0*/  PRMT R153, R216, 0x5410, R75 ;  /* 0x00005410d8997816 */ /* 0x000fe4000000004b */
        /* <DEDUP_REMOVED lines=72> */
[----:B------:R-:W-:Y:S02]  /*1640*/  PRMT R232, R232, 0x5410, R4 ;  /* 0x00005410e8e87816 */ /* 0x000fe40000000004 */
[----:B------:R-:W-:Y:S02]  /*1650*/  PRMT R233, R233, 0x5410, R5 ;  /* 0x00005410e9e97816 */ /* 0x000fe40000000005 */
[----:B------:R-:W-:Y:S02]  /*1660*/  SHF.R.U32.HI R73, RZ, 0x10, R157 ;  /* 0x00000010ff497819 */ /* 0x000fe4000001169d */
[----:B------:R-:W-:-:S02]  /*1670*/  MOV R71, R159 ;  /* 0x0000009f00477202 */ /* 0x000fc40000000f00 */
[----:B------:R-:W-:Y:S02]  /*1680*/  SHF.R.U32.HI R70, RZ, 0x10, R159 ;  /* 0x00000010ff467819 */ /* 0x000fe4000001169f */
[----:B------:R-:W-:Y:S02]  /*1690*/  MOV R69, R161 ;  /* 0x000000a100457202 */ /* 0x000fe40000000f00 */
[----:B------:R-:W-:Y:S02]  /*16a0*/  SHF.R.U32.HI R68, RZ, 0x10, R161 ;  /* 0x00000010ff447819 */ /* 0x000fe400000116a1 */
[----:B------:R-:W-:Y:S02]  /*16b0*/  MOV R67, R163 ;  /* 0x000000a300437202 */ /* 0x000fe40000000f00 */
[----:B------:R-:W-:Y:S02]  /*16c0*/  SHF.R.U32.HI R65, RZ, 0x10, R163 ;  /* 0x00000010ff417819 */ /* 0x000fe400000116a3 */
[----:B------:R-:W-:-:S02]  /*16d0*/  MOV R63, R165 ;  /* 0x000000a5003f7202 */ /* 0x000fc40000000f00 */
[----:B------:R-:W-:Y:S02]  /*16e0*/  SHF.R.U32.HI R62, RZ, 0x10, R165 ;  /* 0x00000010ff3e7819 */ /* 0x000fe400000116a5 */
        /* <DEDUP_REMOVED lines=82> */
[----:B0123--:R-:W-:-:S07]  /*1c10*/  PRMT R235, R235, 0x5410, R5 ;  /* 0x00005410ebeb7816 */ /* 0x00ffce0000000005 */
.L_x_70690:
[----:B0-----:R-:W0:Y:S08]  /*1c20*/  LDC.64 R12, c[0x0][0x3f0] ;  /* 0x0000fc00ff0c7b82 */ /* 0x001e300000000a00 */
[----:B------:R-:W1:Y:S08]  /*1c30*/  LDC R130, c[0x0][0x388] ;  /* 0x0000e200ff827b82 */ /* 0x000e700000000800 */
[----:B------:R-:W2:Y:S01]  /*1c40*/  LDC.64 R18, c[0x0][0x3f8] ;  /* 0x0000fe00ff127b82 */ /* 0x000ea20000000a00 */
[----:B0-----:R-:W-:-:S06]  /*1c50*/  IMAD.WIDE R20, R0, 0x4, R12 ;  /* 0x0000000400147825 */ /* 0x001fcc00078e020c */
[----:B------:R-:W3:Y:S01]  /*1c60*/  LDG.E R20, desc[UR6][R20.64] ;  /* 0x0000000614147981 */ /* 0x000ee2000c1e1900 */
[----:B------:R-:W-:Y:S02]  /*1c70*/  HFMA2 R23, -RZ, RZ, 0, 0 ;  /* 0x00000000ff177431 */ /* 0x000fe400000001ff */
[----:B-1----:R-:W-:-:S05]  /*1c80*/  IMAD R15, R0, R130, RZ ;  /* 0x00000082000f7224 */ /* 0x002fca00078e02ff */
[----:B------:R-:W-:Y:S01]  /*1c90*/  SHF.R.S32.HI R13, RZ, 0x1f, R15 ;  /* 0x0000001fff0d7819 */ /* 0x000fe2000001140f */
[----:B--2---:R-:W-:-:S03]  /*1ca0*/  IMAD.WIDE R18, R0, 0x4, R18 ;  /* 0x0000000400127825 */ /* 0x004fc600078e0212 */
[----:B------:R-:W-:-:S04]  /*1cb0*/  LEA.HI R189, R13, R15, RZ, 0x2 ;  /* 0x0000000f0dbd7211 */ /* 0x000fc800078f10ff */
[----:B------:R-:W-:Y:S01]  /*1cc0*/  LEA.HI.SX32 R189, R189, R132, 0x1e ;  /* 0x00000084bdbd7211 */ /* 0x000fe200078ff2ff */
[----:B------:R0:W5:Y:S01]  /*1cd0*/  LDG.E R131, desc[UR6][R18.64] ;  /* 0x0000000612837981 */ /* 0x000162000c1e1900 */
        /* <DEDUP_REMOVED lines=11> */
[----:B------:R-:W-:-:S04]  /*1d90*/  ISETP.NE.U32.AND P0, PT, RZ, UR4, PT ;  /* 0x00000004ff007c0c */ /* 0x000fc8000bf05070 */
[----:B------:R-:W-:Y:S01]  /*1da0*/  ISETP.NE.AND.EX P0, PT, RZ, UR5, PT, P0 ;  /* 0x00000005ff007c0c */ /* 0x000fe2000bf05300 */
[----:B------:R-:W-:-:S12]  /*1db0*/  BSSY.RECONVERGENT B0, `(.L_x_70627) ;  /* 0x000002d000007945 */ /* 0x000fd80003800200 */
[----:B0-----:R-:W-:Y:S05]  /*1dc0*/  @!P0 BRA `(.L_x_70628) ;  /* 0x0000000000648947 */ /* 0x001fea0003800000 */
[----:B------:R-:W0:Y:S02]  /*1dd0*/  LDC.64 R8, c[0x0][0x3a0] ;  /* 0x0000e800ff087b82 */ /* 0x000e240000000a00 */
[----:B0-----:R-:W-:-:S06]  /*1de0*/  IMAD.WIDE.U32 R8, R189, 0x10, R8 ;  /* 0x00000010bd087825 */ /* 0x001fcc00078e0008 */
[----:B------:R-:W2:Y:S01]  /*1df0*/  LDG.E.128 R8, desc[UR6][R8.64] ;  /* 0x0000000608087981 */ /* 0x000ea2000c1e1d00 */
[----:B------:R-:W-:-:S13]  /*1e00*/  ISETP.GT.AND P2, PT, R20, RZ, PT ;  /* 0x000000ff1400720c */ /* 0x000fda0003f44270 */
[----:B------:R-:W0:Y:S01]  /*1e10*/  @P2 LDC R17, c[0x0][0x40c] ;  /* 0x00010300ff112b82 */ /* 0x000e220000000800 */
[----:B------:R-:W-:Y:S02]  /*1e20*/  @P2 HADD2.F32 R16, -RZ, R153.H0_H0 ;  /* 0x20000099ff102230 */ /* 0x000fe40000004100 */
[--C-:B------:R-:W-:Y:S02]  /*1e30*/  @P2 HADD2.F32 R14, -RZ, R152.reuse.H0_H0 ;  /* 0x20000098ff0e2230 */ /* 0x100fe40000004100 */
[----:B------:R-:W-:-:S03]  /*1e40*/  @P2 HADD2.F32 R13, -RZ, R152.H1_H1 ;  /* 0x30000098ff0d2230 */ /* 0x000fc60000004100 */
[----:B------:R-:W1:Y:S08]  /*1e50*/  @P2 LDC R15, c[0x0][0x40c] ;  /* 0x00010300ff0f2b82 */ /* 0x000e700000000800 */
[----:B------:R-:W3:Y:S01]  /*1e60*/  @P2 LDC R12, c[0x0][0x40c] ;  /* 0x00010300ff0c2b82 */ /* 0x000ee20000000800 */
[----:B0----5:R-:W-:Y:S01]  /*1e70*/  @P2 FMUL.FTZ R17, R4, R17 ;  /* 0x0000001104112220 */ /* 0x021fe20000410000 */
[----:B-1----:R-:W-:Y:S01]  /*1e80*/  @P2 FMUL.FTZ R15, R5, R15 ;  /* 0x0000000f050f2220 */ /* 0x002fe20000410000 */
[----:B---3--:R-:W-:Y:S01]  /*1e90*/  @P2 FMUL.FTZ R12, R6, R12 ;  /* 0x0000000c060c2220 */ /* 0x008fe20000410000 */
[----:B--2---:R-:W-:Y:S01]  /*1ea0*/  @!P2 MOV R88, R8 ;  /* 0x000000080058a202 */ /* 0x004fe20000000f00 */
        /* <DEDUP_REMOVED lines=8> */
[----:B------:R-:W-:-:S04]  /*1f30*/  FMUL.FTZ R12, R7, UR10 ;  /* 0x0000000a070c7c20 */ /* 0x000fc80008410000 */
[----:B------:R-:W-:Y:S01]  /*1f40*/  FFMA.FTZ R91, R12, R91, R11 ;  /* 0x0000005b0c5b7223 */ /* 0x000fe2000001000b */
[----:B------:R-:W-:Y:S06]  /*1f50*/  BRA `(.L_x_70629) ;  /* 0x0000000000487947 */ /* 0x000fec0003800000 */
.L_x_70628:
[----:B------:R-:W0:Y:S01]  /*1f60*/  @P1 LDC R19, c[0x0][0x40c] ;  /* 0x00010300ff131b82 */ /* 0x000e220000000800 */
[----:B------:R-:W-:Y:S01]  /*1f70*/  @P1 HADD2.F32 R18, -RZ, R153.H0_H0 ;  /* 0x20000099ff121230 */ /* 0x000fe20000004100 */
[----:B------:R-:W-:Y:S01]  /*1f80*/  CS2R R88, SRZ ;  /* 0x0000000000587805 */ /* 0x000fe2000001ff00 */
[--C-:B------:R-:W-:Y:S01]  /*1f90*/  @P1 HADD2.F32 R16, -RZ, R152.reuse.H0_H0 ;  /* 0x20000098ff101230 */ /* 0x100fe20000004100 */
[----:B------:R-:W-:Y:S01]  /*1fa0*/  CS2R R90, SRZ ;  /* 0x00000000005a7805 */ /* 0x000fe2000001ff00 */
[----:B------:R-:W-:Y:S02]  /*1fb0*/  @P1 HADD2.F32 R14, -RZ, R152.H1_H1 ;  /* 0x30000098ff0e1230 */ /* 0x000fe40000004100 */
[----:B------:R-:W-:Y:S01]  /*1fc0*/  @P1 HADD2.F32 R12, -RZ, R151.H1_H1 ;  /* 0x30000097ff0c1230 */ /* 0x000fe20000004100 */
[----:B------:R-:W1:Y:S08]  /*1fd0*/  @P1 LDC R17, c[0x0][0x40c] ;  /* 0x00010300ff111b82 */ /* 0x000e700000000800 */
[----:B------:R-:W2:Y:S08]  /*1fe0*/  @P1 LDC R15, c[0x0][0x40c] ;  /* 0x00010300ff0f1b82 */ /* 0x000eb00000000800 */
[----:B------:R-:W3:Y:S01]  /*1ff0*/  @P1 LDC R13, c[0x0][0x40c] ;  /* 0x00010300ff0d1b82 */ /* 0x000ee20000000800 */
[----:B0----5:R-:W-:-:S04]  /*2000*/  @P1 FMUL.FTZ R19, R4, R19 ;  /* 0x0000001304131220 */ /* 0x021fc80000410000 */
[----:B------:R-:W-:Y:S01]  /*2010*/  @P1 FMUL.FTZ R88, R19, R18 ;  /* 0x0000001213581220 */ /* 0x000fe20000410000 */
[----:B-1----:R-:W-:-:S04]  /*2020*/  @P1 FMUL.FTZ R17, R5, R17 ;  /* 0x0000001105111220 */ /* 0x002fc80000410000 */
[----:B------:R-:W-:Y:S01]  /*2030*/  @P1 FMUL.FTZ R89, R17, R16 ;  /* 0x0000001011591220 */ /* 0x000fe20000410000 */
[----:B--2---:R-:W-:-:S04]  /*2040*/  @P1 FMUL.FTZ R15, R6, R15 ;  /* 0x0000000f060f1220 */ /* 0x004fc80000410000 */
[----:B------:R-:W-:Y:S01]  /*2050*/  @P1 FMUL.FTZ R90, R15, R14 ;  /* 0x0000000e0f5a1220 */ /* 0x000fe20000410000 */
[----:B---3--:R-:W-:-:S04]  /*2060*/  @P1 FMUL.FTZ R13, R7, R13 ;  /* 0x0000000d070d1220 */ /* 0x008fc80000410000 */
[----:B------:R-:W-:-:S07]  /*2070*/  @P1 FMUL.FTZ R91, R13, R12 ;  /* 0x0000000c0d5b1220 */ /* 0x000fce0000410000 */
.L_x_70629:
[----:B------:R-:W-:Y:S05]  /*2080*/  BSYNC.RECONVERGENT B0 ;  /* 0x0000000000007941 */ /* 0x000fea0003800200 */
.L_x_70627:
        /* <DEDUP_REMOVED lines=19> */
[----:B0-----:R-:W-:Y:S02]  /*21c0*/  @P2 HADD2.F32 R17, -RZ, R151.H0_H0 ;  /* 0x20000097ff112230 */ /* 0x001fe40000004100 */
[--C-:B------:R-:W-:Y:S02]  /*21d0*/  @P2 HADD2.F32 R16, -RZ, R150.reuse.H0_H0 ;  /* 0x20000096ff102230 */ /* 0x100fe40000004100 */
[----:B------:R-:W-:-:S03]  /*21e0*/  @P2 HADD2.F32 R15, -RZ, R150.H1_H1 ;  /* 0x30000096ff0f2230 */ /* 0x000fc60000004100 */
[----:B------:R-:W0:Y:S08]  /*21f0*/  @P2 LDC R13, c[0x0][0x40c] ;  /* 0x00010300ff0d2b82 */ /* 0x000e300000000800 */
[----:B------:R-:W2:Y:S01]  /*2200*/  @P2 LDC R12, c[0x0][0x40c] ;  /* 0x00010300ff0c2b82 */ /* 0x000ea20000000800 */
[----:B-1----:R-:W-:-:S04]  /*2210*/  @P2 FMUL.FTZ R14, R4, R14 ;  /* 0x0000000e040e2220 */ /* 0x002fc80000410000 */
[----:B------:R-:W-:Y:S01]  /*2220*/  @P2 FFMA.FTZ R24, R14, R17, R8 ;  /* 0x000000110e182223 */ /* 0x000fe20000010008 */
[----:B0-----:R-:W-:-:S04]  /*2230*/  @P2 FMUL.FTZ R13, R5, R13 ;  /* 0x0000000d050d2220 */ /* 0x001fc80000410000 */
[----:B------:R-:W-:Y:S01]  /*2240*/  @P2 FFMA.FTZ R25, R13, R16, R9 ;  /* 0x000000100d192223 */ /* 0x000fe20000010009 */
[----:B--2---:R-:W-:-:S04]  /*2250*/  @P2 FMUL.FTZ R12, R6, R12 ;  /* 0x0000000c060c2220 */ /* 0x004fc80000410000 */
[----:B------:R-:W-:Y:S01]  /*2260*/  @P2 FFMA.FTZ R26, R12, R15, R10 ;  /* 0x0000000f0c1a2223 */ /* 0x000fe2000001000a */
[----:B------:R-:W-:Y:S06]  /*2270*/  @!P2 BRA `(.L_x_70632) ;  /* 0x000000000058a947 */ /* 0x000fec0003800000 */
[----:B------:R-:W-:Y:S02]  /*2280*/  HADD2.F32 R12, -RZ, R149.H1_H1 ;  /* 0x30000095ff0c7230 */ /* 0x000fe40000004100 */
[----:B------:R-:W-:-:S04]  /*2290*/  FMUL.FTZ R27, R7, UR10 ;  /* 0x0000000a071b7c20 */ /* 0x000fc80008410000 */
[----:B------:R-:W-:Y:S01]  /*22a0*/  FFMA.FTZ R27, R27, R12, R11 ;  /* 0x0000000c1b1b7223 */ /* 0x000fe2000001000b */
[----:B------:R-:W-:Y:S06]  /*22b0*/  BRA `(.L_x_70632) ;  /* 0x0000000000487947 */ /* 0x000fec0003800000 */
.L_x_70631:
[----:B0-----:R-:W0:Y:S01]  /*22c0*/  @P1 LDC R19, c[0x0][0x40c] ;  /* 0x00010300ff131b82 */ /* 0x001e220000000800 */
        /* <DEDUP_REMOVED lines=17> */
.L_x_70632:
[----:B------:R-:W-:Y:S05]  /*23e0*/  BSYNC.RECONVERGENT B0 ;  /* 0x0000000000007941 */ /* 0x000fea0003800200 */
.L_x_70630:
[----:B------:R-:W0:Y:S01]  /*23f0*/  @P1 LDC.64 R18, c[0x0][0x390] ;  /* 0x0000e400ff121b82 */ /* 0x000e220000000a00 */
[----:B------:R-:W-:Y:S02]  /*2400*/  IADD3 R12, PT, PT, R189, 0x20, RZ ;  /* 0x00000020bd0c7810 */ /* 0x000fe40007ffe0ff */
        /* <DEDUP_REMOVED lines=9> */
[----:B------:R-:W-:Y:S04]  /*24a0*/  BSSY.RECONVERGENT B0, `(.L_x_70633) ;  /* 0x000002a000007945 */ /* 0x000fe80003800200 */
[----:B------:R-:W-:Y:S05]  /*24b0*/  @!P0 BRA `(.L_x_70634) ;  /* 0x0000000000588947 */ /* 0x000fea0003800000 */
[----:B------:R-:W-:Y:S02]  /*24c0*/  ISETP.GT.AND P2, PT, R20, RZ, PT ;  /* 0x000000ff1400720c */ /* 0x000fe40003f44270 */
[----:B--2--5:R-:W-:Y:S02]  /*24d0*/  MOV R28, R8 ;  /* 0x00000008001c7202 */ /* 0x024fe40000000f00 */
[----:B------:R-:W-:Y:S02]  /*24e0*/  MOV R29, R9 ;  /* 0x00000009001d7202 */ /* 0x000fe40000000f00 */
[----:B------:R-:W-:Y:S02]  /*24f0*/  MOV R30, R10 ;  /* 0x0000000a001e7202 */ /* 0x000fe40000000f00 */
[----:B------:R-:W-:-:S05]  /*2500*/  MOV R31, R11 ;  /* 0x0000000b001f7202 */ /* 0x000fca0000000f00 */
[----:B------:R-:W0:Y:S01]  /*2510*/  @P2 LDC R14, c[0x0][0x40c] ;  /* 0x00010300ff0e2b82 */ /* 0x000e220000000800 */
[----:B------:R-:W-:Y:S02]  /*2520*/  @P2 HADD2.F32 R17, -RZ, R149.H0_H0 ;  /* 0x20000095ff112230 */ /* 0x000fe40000004100 */
[--C-:B------:R-:W-:Y:S02]  /*2530*/  @P2 HADD2.F32 R16, -RZ, R148.reuse.H0_H0 ;  /* 0x20000094ff102230 */ /* 0x100fe40000004100 */
[----:B------:R-:W-:-:S03]  /*2540*/  @P2 HADD2.F32 R15, -RZ, R148.H1_H1 ;  /* 0x30000094ff0f2230 */ /* 0x000fc60000004100 */
[----:B------:R-:W1:Y:S08]  /*2550*/  @P2 LDC R13, c[0x0][0x40c] ;  /* 0x00010300ff0d2b82 */ /* 0x000e700000000800 */
[----:B------:R-:W2:Y:S01]  /*2560*/  @P2 LDC R12, c[0x0][0x40c] ;  /* 0x00010300ff0c2b82 */ /* 0x000ea20000000800 */
[----:B0-----:R-:W-:-:S04]  /*2570*/  @P2 FMUL.FTZ R14, R4, R14 ;  /* 0x0000000e040e2220 */ /* 0x001fc80000410000 */
[----:B------:R-:W-:Y:S01]  /*2580*/  @P2 FFMA.FTZ R28, R14, R17, R8 ;  /* 0x000000110e1c2223 */ /* 0x000fe20000010008 */
[----:B-1----:R-:W-:-:S04]  /*2590*/  @P2 FMUL.FTZ R13, R5, R13 ;  /* 0x0000000d050d2220 */ /* 0x002fc80000410000 */
        /* <DEDUP_REMOVED lines=8> */
.L_x_70634:
[----:B------:R-:W0:Y:S01]  /*2620*/  @P1 LDC R19, c[0x0][0x40c] ;  /* 0x00010300ff131b82 */ /* 0x000e220000000800 */
[----:B------:R-:W-:Y:S01]  /*2630*/  @P1 HADD2.F32 R18, -RZ, R149.H0_H0 ;  /* 0x20000095ff121230 */ /* 0x000fe20000004100 */
[----:B--2---:R-:W-:Y:S01]  /*2640*/  CS2R R28, SRZ ;  /* 0x00000000001c7805 */ /* 0x004fe2000001ff00 */
        /* <DEDUP_REMOVED lines=15> */
.L_x_70635:
[----:B------:R-:W-:Y:S05]  /*2740*/  BSYNC.RECONVERGENT B0 ;  /* 0x0000000000007941 */ /* 0x000fea0003800200 */
.L_x_70633:
        /* <DEDUP_REMOVED lines=35> */
.L_x_70637:
        /* <DEDUP_REMOVED lines=18> */
.L_x_70638:
[----:B------:R-:W-:Y:S05]  /*2aa0*/  BSYNC.RECONVERGENT B0 ;  /* 0x0000000000007941 */ /* 0x000fea0003800200 */
.L_x_70636:
        /* <DEDUP_REMOVED lines=35> */
.L_x_70640:
        /* <DEDUP_REMOVED lines=18> */
.L_x_70641:
[----:B------:R-:W-:Y:S05]  /*2e00*/  BSYNC.RECONVERGENT B0 ;  /* 0x0000000000007941 */ /* 0x000fea0003800200 */
.L_x_70639:
        /* <DEDUP_REMOVED lines=35> */
.L_x_70643:
        /* <DEDUP_REMOVED lines=18> */
.L_x_70644:
[----:B------:R-:W-:Y:S05]  /*3160*/  BSYNC.RECONVERGENT B0 ;  /* 0x0000000000007941 */ /* 0x000fea0003800200 */
.L_x_70642:
        /* <DEDUP_REMOVED lines=35> */
.L_x_70646:
        /* <DEDUP_REMOVED lines=18> */
.L_x_70647:
[----:B------:R-:W-:Y:S05]  /*34c0*/  BSYNC.RECONVERGENT B0 ;  /* 0x0000000000007941 */ /* 0x000fea0003800200 */
.L_x_70645:
        /* <DEDUP_REMOVED lines=35> */
.L_x_70649:
        /* <DEDUP_REMOVED lines=18> */
.L_x_70650:
[----:B------:R-:W-:Y:S05]  /*3820*/  BSYNC.RECONVERGENT B0 ;  /* 0x0000000000007941 */ /* 0x000fea0003800200 */
.L_x_70648:
        /* <DEDUP_REMOVED lines=35> */
.L_x_70652:
        /* <DEDUP_REMOVED lines=18> */
.L_x_70653:
[----:B------:R-:W-:Y:S05]  /*3b80*/  BSYNC.RECONVERGENT B0 ;  /* 0x0000000000007941 */ /* 0x000fea0003800200 */
.L_x_70651:
        /* <DEDUP_REMOVED lines=35> */
.L_x_70655:
        /* <DEDUP_REMOVED lines=18> */
.L_x_70656:
[----:B------:R-:W-:Y:S05]  /*3ee0*/  BSYNC.RECONVERGENT B0 ;  /* 0x0000000000007941 */ /* 0x000fea0003800200 */
.L_x_70654:
        /* <DEDUP_REMOVED lines=20> */
[----:B------:R-:W-:Y:S02]  /*4030*/  @P2 HADD2.F32 R16, -RZ, R154.H0_H0 ;  /* 0x2000009aff102230 */ /* 0x000fe40000004100 */
        /* <DEDUP_REMOVED lines=14> */
.L_x_70658:
        /* <DEDUP_REMOVED lines=18> */
.L_x_70659:
[----:B------:R-:W-:Y:S05]  /*4240*/  BSYNC.RECONVERGENT B0 ;  /* 0x0000000000007941 */ /* 0x000fea0003800200 */
.L_x_70657:
        /* <DEDUP_REMOVED lines=19> */
[--C-:B------:R-:W-:Y:S02]  /*4380*/  @P2 HADD2.F32 R17, -RZ, R155.reuse.H0_H0 ;  /* 0x2000009bff112230 */ /* 0x100fe40000004100 */
        /* <DEDUP_REMOVED lines=15> */
.L_x_70661:
[----:B------:R-:W0:Y:S01]  /*4480*/  @P1 LDC R19, c[0x0][0x40c] ;  /* 0x00010300ff131b82 */ /* 0x000e220000000800 */
[--C-:B------:R-:W-:Y:S01]  /*4490*/  @P1 HADD2.F32 R18, -RZ, R155.reuse.H0_H0 ;  /* 0x2000009bff121230 */ /* 0x100fe20000004100 */
        /* <DEDUP_REMOVED lines=16> */
.L_x_70662:
[----:B------:R-:W-:Y:S05]  /*45a0*/  BSYNC.RECONVERGENT B0 ;  /* 0x0000000000007941 */ /* 0x000fea0003800200 */
.L_x_70660:
        /* <DEDUP_REMOVED lines=35> */
.L_x_70664:
        /* <DEDUP_REMOVED lines=18> */
.L_x_70665:
[----:B------:R-:W-:Y:S05]  /*4900*/  BSYNC.RECONVERGENT B0 ;  /* 0x0000000000007941 */ /* 0x000fea0003800200 */
.L_x_70663:
        /* <DEDUP_REMOVED lines=35> */
.L_x_70667:
        /* <DEDUP_REMOVED lines=18> */
.L_x_70668:
[----:B------:R-:W-:Y:S05]  /*4c60*/  BSYNC.RECONVERGENT B0 ;  /* 0x0000000000007941 */ /* 0x000fea0003800200 */
.L_x_70666:
        /* <DEDUP_REMOVED lines=35> */
.L_x_70670:
        /* <DEDUP_REMOVED lines=18> */
.L_x_70671:
[----:B------:R-:W-:Y:S05]  /*4fc0*/  BSYNC.RECONVERGENT B0 ;  /* 0x0000000000007941 */ /* 0x000fea0003800200 */
.L_x_70669:
        /* <DEDUP_REMOVED lines=35> */
.L_x_70673:
        /* <DEDUP_REMOVED lines=18> */
.L_x_70674:
[----:B------:R-:W-:Y:S05]  /*5320*/  BSYNC.RECONVERGENT B0 ;  /* 0x0000000000007941 */ /* 0x000fea0003800200 */
.L_x_70672:
        /* <DEDUP_REMOVED lines=35> */
.L_x_70676:
        /* <DEDUP_REMOVED lines=18> */
.L_x_70677:
[----:B------:R-:W-:Y:S05]  /*5680*/  BSYNC.RECONVERGENT B0 ;  /* 0x0000000000007941 */ /* 0x000fea0003800200 */
.L_x_70675:
        /* <DEDUP_REMOVED lines=16> */
[----:B------:R-:W-:-:S07]  /*5790*/  MOV R13, R9 ;  /* 0x00000009000d7202 */ /* 0x000fce0000000f00 */
[----:B------:R-:W0:Y:S01]  /*57a0*/  @P2 LDC R15, c[0x0][0x40c] ;  /* 0x00010300ff0f2b82 */ /* 0x000e220000000800 */
[--C-:B------:R-:W-:Y:S02]  /*57b0*/  @P2 HADD2.F32 R18, -RZ, R167.reuse.H1_H1 ;  /* 0x300000a7ff122230 */ /* 0x100fe40000004100 */
[----:B------:R-:W-:Y:S02]  /*57c0*/  @P2 HADD2.F32 R21, -RZ, R167.H0_H0 ;  /* 0x200000a7ff152230 */ /* 0x000fe40000004100 */
[----:B------:R-:W-:-:S03]  /*57d0*/  @P2 HADD2.F32 R19, -RZ, R168.H0_H0 ;  /* 0x200000a8ff132230 */ /* 0x000fc60000004100 */
[----:B------:R-:W1:Y:S08]  /*57e0*/  @P2 LDC R17, c[0x0][0x40c] ;  /* 0x00010300ff112b82 */ /* 0x000e700000000800 */
[----:B------:R-:W2:Y:S01]  /*57f0*/  @P2 LDC R16, c[0x0][0x40c] ;  /* 0x00010300ff102b82 */ /* 0x000ea20000000800 */
[----:B0-----:R-:W-:-:S04]  /*5800*/  @P2 FMUL.FTZ R15, R6, R15 ;  /* 0x0000000f060f2220 */ /* 0x001fc80000410000 */
[----:B------:R-:W-:Y:S01]  /*5810*/  @P2 FFMA.FTZ R14, R15, R18, R10 ;  /* 0x000000120f0e2223 */ /* 0x000fe2000001000a */
[----:B------:R-:W-:Y:S01]  /*5820*/  MOV R15, R11 ;  /* 0x0000000b000f7202 */ /* 0x000fe20000000f00 */
        /* <DEDUP_REMOVED lines=9> */
.L_x_70679:
[----:B------:R-:W0:Y:S01]  /*58c0*/  @P1 LDC R18, c[0x0][0x40c] ;  /* 0x00010300ff121b82 */ /* 0x000e220000000800 */
[----:B--2---:R-:W-:Y:S01]  /*58d0*/  @P1 HADD2.F32 R16, -RZ, R167.H0_H0 ;  /* 0x200000a7ff101230 */ /* 0x004fe20000004100 */
[----:B------:R-:W-:Y:S01]  /*58e0*/  CS2R R12, SRZ ;  /* 0x00000000000c7805 */ /* 0x000fe2000001ff00 */
[----:B------:R-:W-:-:S05]  /*58f0*/  @P1 HADD2.F32 R14, -RZ, R168.H0_H0 ;  /* 0x200000a8ff0e1230 */ /* 0x000fca0000004100 */
[----:B------:R-:W1:Y:S08]  /*5900*/  @P1 LDC R15, c[0x0][0x40c] ;  /* 0x00010300ff0f1b82 */ /* 0x000e700000000800 */
[----:B------:R-:W2:Y:S08]  /*5910*/  @P1 LDC R19, c[0x0][0x40c] ;  /* 0x00010300ff131b82 */ /* 0x000eb00000000800 */
[----:B------:R-:W3:Y:S01]  /*5920*/  @P1 LDC R17, c[0x0][0x40c] ;  /* 0x00010300ff111b82 */ /* 0x000ee20000000800 */
[----:B0----5:R-:W-:-:S04]  /*5930*/  @P1 FMUL.FTZ R18, R4, R18 ;  /* 0x0000001204121220 */ /* 0x021fc80000410000 */
[----:B------:R-:W-:Y:S01]  /*5940*/  @P1 FMUL.FTZ R12, R18, R16 ;  /* 0x00000010120c1220 */ /* 0x000fe20000410000 */
[----:B------:R-:W-:Y:S02]  /*5950*/  @P1 HADD2.F32 R18, -RZ, R167.H1_H1 ;  /* 0x300000a7ff121230 */ /* 0x000fe40000004100 */
[----:B-1----:R-:W-:Y:S01]  /*5960*/  @P1 FMUL.FTZ R15, R5, R15 ;  /* 0x0000000f050f1220 */ /* 0x002fe20000410000 */
[----:B------:R-:W-:-:S03]  /*5970*/  @P1 HADD2.F32 R16, -RZ, R168.H1_H1 ;  /* 0x300000a8ff101230 */ /* 0x000fc60000004100 */
[----:B------:R-:W-:Y:S01]  /*5980*/  @P1 FMUL.FTZ R13, R15, R14 ;  /* 0x0000000e0f0d1220 */ /* 0x000fe20000410000 */
[----:B------:R-:W-:Y:S01]  /*5990*/  CS2R R14, SRZ ;  /* 0x00000000000e7805 */ /* 0x000fe2000001ff00 */
[----:B--2---:R-:W-:-:S04]  /*59a0*/  @P1 FMUL.FTZ R19, R6, R19 ;  /* 0x0000001306131220 */ /* 0x004fc80000410000 */
[----:B------:R-:W-:Y:S01]  /*59b0*/  @P1 FMUL.FTZ R14, R19, R18 ;  /* 0x00000012130e1220 */ /* 0x000fe20000410000 */
[----:B---3--:R-:W-:-:S04]  /*59c0*/  @P1 FMUL.FTZ R17, R7, R17 ;  /* 0x0000001107111220 */ /* 0x008fc80000410000 */
[----:B------:R-:W-:-:S07]  /*59d0*/  @P1 FMUL.FTZ R15, R17, R16 ;  /* 0x00000010110f1220 */ /* 0x000fce0000410000 */
.L_x_70680:
[----:B------:R-:W-:Y:S05]  /*59e0*/  BSYNC.RECONVERGENT B0 ;  /* 0x0000000000007941 */ /* 0x000fea0003800200 */
.L_x_70678:
[----:B------:R-:W0:Y:S01]  /*59f0*/  @P1 LDC.64 R238, c[0x0][0x390] ;  /* 0x0000e400ffee1b82 */ /* 0x000e220000000a00 */
[----:B------:R-:W-:Y:S02]  /*5a00*/  @P1 IADD3 R16, PT, PT, R23, 0x240, RZ ;  /* 0x0000024017101810 */ /* 0x000fe40007ffe0ff */
[----:B------:R-:W-:-:S05]  /*5a10*/  @P0 IADD3 R17, PT, PT, R189, 0x240, RZ ;  /* 0x00000240bd110810 */ /* 0x000fca0007ffe0ff */
[----:B------:R-:W1:Y:S01]  /*5a20*/  @P0 LDC.64 R18, c[0x0][0x3a0] ;  /* 0x0000e800ff120b82 */ /* 0x000e620000000a00 */
[----:B0-----:R-:W-:Y:S01]  /*5a30*/  @P1 IMAD.WIDE.U32 R238, R16, 0x10, R238 ;  /* 0x0000001010ee1825 */ /* 0x001fe200078e00ee */
[----:B------:R-:W-:-:S03]  /*5a40*/  IADD3 R16, PT, PT, R189, 0x220, RZ ;  /* 0x00000220bd107810 */ /* 0x000fc60007ffe0ff */
[----:B-1----:R-:W-:-:S04]  /*5a50*/  @P0 IMAD.WIDE.U32 R18, R17, 0x10, R18 ;  /* 0x0000001011120825 */ /* 0x002fc800078e0012 */
[----:B------:R-:W-:-:S05]  /*5a60*/  IMAD.WIDE.U32 R16, R16, 0x10, R236 ;  /* 0x0000001010107825 */ /* 0x000fca00078e00ec */
[----:B------:R0:W-:Y:S04]  /*5a70*/  STG.E.128 desc[UR6][R16.64], R12 ;  /* 0x0000000c10007986 */ /* 0x0001e8000c101d06 */
[----:B------:R0:W5:Y:S04]  /*5a80*/  @P1 LDG.E.128 R4, desc[UR6][R238.64] ;  /* 0x00000006ee041981 */ /* 0x000168000c1e1d00 */
        /* <DEDUP_REMOVED lines=25> */
.L_x_70682:
[----:B0-----:R-:W0:Y:S01]  /*5c20*/  @P1 LDC R18, c[0x0][0x40c] ;  /* 0x00010300ff121b82 */ /* 0x001e220000000800 */
[----:B------:R-:W-:Y:S02]  /*5c30*/  @P1 HADD2.F32 R17, -RZ, R169.H0_H0 ;  /* 0x200000a9ff111230 */ /* 0x000fe40000004100 */
[----:B------:R-:W-:-:S05]  /*5c40*/  HFMA2 R16, -RZ, RZ, 0, 0 ;  /* 0x00000000ff107431 */ /* 0x000fca00000001ff */
[----:B------:R-:W1:Y:S08]  /*5c50*/  @P1 LDC R19, c[0x0][0x40c] ;  /* 0x00010300ff131b82 */ /* 0x000e700000000800 */
[----:B------:R-:W2:Y:S08]  /*5c60*/  @P1 LDC R21, c[0x0][0x40c] ;  /* 0x00010300ff151b82 */ /* 0x000eb00000000800 */
[----:B------:R-:W3:Y:S01]  /*5c70*/  @P1 LDC R22, c[0x0][0x40c] ;  /* 0x00010300ff161b82 */ /* 0x000ee20000000800 */
[----:B0----5:R-:W-:-:S04]  /*5c80*/  @P1 FMUL.FTZ R18, R4, R18 ;  /* 0x0000001204121220 */ /* 0x021fc80000410000 */
[----:B------:R-:W-:Y:S01]  /*5c90*/  @P1 FMUL.FTZ R16, R18, R17 ;  /* 0x0000001112101220 */ /* 0x000fe20000410000 */
[----:B------:R-:W-:Y:S01]  /*5ca0*/  @P1 HADD2.F32 R18, -RZ, R170.H0_H0 ;  /* 0x200000aaff121230 */ /* 0x000fe20000004100 */
[----:B------:R-:W-:Y:S01]  /*5cb0*/  MOV R17, RZ ;  /* 0x000000ff00117202 */ /* 0x000fe20000000f00 */
[----:B-1----:R-:W-:-:S04]  /*5cc0*/  @P1 FMUL.FTZ R19, R5, R19 ;  /* 0x0000001305131220 */ /* 0x002fc80000410000 */
[----:B------:R-:W-:Y:S01]  /*5cd0*/  @P1 FMUL.FTZ R17, R19, R18 ;  /* 0x0000001213111220 */ /* 0x000fe20000410000 */
[----:B------:R-:W-:Y:S02]  /*5ce0*/  @P1 HADD2.F32 R19, -RZ, R169.H1_H1 ;  /* 0x300000a9ff131230 */ /* 0x000fe40000004100 */
[----:B------:R-:W-:Y:S02]  /*5cf0*/  HFMA2 R18, -RZ, RZ, 0, 0 ;  /* 0x00000000ff127431 */ /* 0x000fe400000001ff */
[----:B--2---:R-:W-:-:S04]  /*5d00*/  @P1 FMUL.FTZ R21, R6, R21 ;  /* 0x0000001506151220 */ /* 0x004fc80000410000 */
[----:B------:R-:W-:Y:S01]  /*5d10*/  @P1 FMUL.FTZ R18, R21, R19 ;  /* 0x0000001315121220 */ /* 0x000fe20000410000 */
[----:B------:R-:W-:Y:S01]  /*5d20*/  @P1 HADD2.F32 R21, -RZ, R170.H1_H1 ;  /* 0x300000aaff151230 */ /* 0x000fe20000004100 */
[----:B------:R-:W-:Y:S01]  /*5d30*/  MOV R19, RZ ;  /* 0x000000ff00137202 */ /* 0x000fe20000000f00 */
[----:B---3--:R-:W-:-:S04]  /*5d40*/  @P1 FMUL.FTZ R22, R7, R22 ;  /* 0x0000001607161220 */ /* 0x008fc80000410000 */
[----:B------:R-:W-:-:S07]  /*5d50*/  @P1 FMUL.FTZ R19, R22, R21 ;  /* 0x0000001516131220 */ /* 0x000fce0000410000 */
.L_x_70683:
[----:B------:R-:W-:Y:S05]  /*5d60*/  BSYNC.RECONVERGENT B0 ;  /* 0x0000000000007941 */ /* 0x000fea0003800200 */
.L_x_70681:
[----:B------:R-:W0:Y:S01]  /*5d70*/  @P1 LDC.64 R240, c[0x0][0x390] ;  /* 0x0000e400fff01b82 */ /* 0x000e220000000a00 */
[----:B------:R-:W-:Y:S02]  /*5d80*/  @P1 IADD3 R23, PT, PT, R23, 0x260, RZ ;  /* 0x0000026017171810 */ /* 0x000fe40007ffe0ff */
[----:B------:R-:W-:-:S05]  /*5d90*/  IADD3 R21, PT, PT, R189, 0x240, RZ ;  /* 0x00000240bd157810 */ /* 0x000fca0007ffe0ff */
[----:B------:R-:W1:Y:S01]  /*5da0*/  @P0 LDC.64 R238, c[0x0][0x3a0] ;  /* 0x0000e800ffee0b82 */ /* 0x000e620000000a00 */
[----:B------:R-:W-:Y:S01]  /*5db0*/  IADD3 R189, PT, PT, R189, 0x260, RZ ;  /* 0x00000260bdbd7810 */ /* 0x000fe20007ffe0ff */
[----:B0-----:R-:W-:-:S04]  /*5dc0*/  @P1 IMAD.WIDE.U32 R240, R23, 0x10, R240 ;  /* 0x0000001017f01825 */ /* 0x001fc800078e00f0 */
[----:B------:R-:W-:-:S04]  /*5dd0*/  IMAD.WIDE.U32 R22, R21, 0x10, R236 ;  /* 0x0000001015167825 */ /* 0x000fc800078e00ec */
[----:B-1----:R-:W-:Y:S01]  /*5de0*/  @P0 IMAD.WIDE.U32 R238, R189, 0x10, R238 ;  /* 0x00000010bdee0825 */ /* 0x002fe200078e00ee */
[----:B------:R0:W-:Y:S04]  /*5df0*/  STG.E.128 desc[UR6][R22.64], R16 ;  /* 0x0000001016007986 */ /* 0x0001e8000c101d06 */
[----:B------:R0:W5:Y:S04]  /*5e00*/  @P1 LDG.E.128 R4, desc[UR6][R240.64] ;  /* 0x00000006f0041981 */ /* 0x000168000c1e1d00 */
[----:B------:R0:W5:Y:S01]  /*5e10*/  @P0 LDG.E.128 R8, desc[UR6][R238.64] ;  /* 0x00000006ee080981 */ /* 0x000162000c1e1d00 */
[----:B------:R-:W-:Y:S04]  /*5e20*/  BSSY.RECONVERGENT B0, `(.L_x_70684) ;  /* 0x000002c000007945 */ /* 0x000fe80003800200 */
[----:B------:R-:W-:Y:S05]  /*5e30*/  @!P0 BRA `(.L_x_70685) ;  /* 0x0000000000588947 */ /* 0x000fea0003800000 */
[----:B------:R-:W-:Y:S02]  /*5e40*/  ISETP.GT.AND P0, PT, R20, RZ, PT ;  /* 0x000000ff1400720c */ /* 0x000fe40003f04270 */
[----:B-----5:R-:W-:-:S11]  /*5e50*/  MOV R20, R8 ;  /* 0x0000000800147202 */ /* 0x020fd60000000f00 */
[----:B------:R-:W1:Y:S01]  /*5e60*/  @P0 LDC R21, c[0x0][0x40c] ;  /* 0x00010300ff150b82 */ /* 0x000e620000000800 */
[----:B------:R-:W-:-:S07]  /*5e70*/  @P0 HADD2.F32 R175, -RZ, R171.H0_H0 ;  /* 0x200000abffaf0230 */ /* 0x000fce0000004100 */
[----:B0-----:R-:W0:Y:S08]  /*5e80*/  @P0 LDC R22, c[0x0][0x40c] ;  /* 0x00010300ff160b82 */ /* 0x001e300000000800 */
[----:B------:R-:W2:Y:S01]  /*5e90*/  @P0 LDC R23, c[0x0][0x40c] ;  /* 0x00010300ff170b82 */ /* 0x000ea20000000800 */
[----:B-1----:R-:W-:-:S04]  /*5ea0*/  @P0 FMUL.FTZ R21, R4, R21 ;  /* 0x0000001504150220 */ /* 0x002fc80000410000 */
[----:B------:R-:W-:Y:S01]  /*5eb0*/  @P0 FFMA.FTZ R20, R21, R175, R8 ;  /* 0x000000af15140223 */ /* 0x000fe20000010008 */
[----:B------:R-:W-:Y:S01]  /*5ec0*/  @P0 HADD2.F32 R175, -RZ, R172.H0_H0 ;  /* 0x200000acffaf0230 */ /* 0x000fe20000004100 */
[----:B------:R-:W-:Y:S01]  /*5ed0*/  MOV R21, R9 ;  /* 0x0000000900157202 */ /* 0x000fe20000000f00 */
[----:B0-----:R-:W-:-:S04]  /*5ee0*/  @P0 FMUL.FTZ R22, R5, R22 ;  /* 0x0000001605160220 */ /* 0x001fc80000410000 */
        /* <DEDUP_REMOVED lines=11> */
.L_x_70685:
        /* <DEDUP_REMOVED lines=20> */
.L_x_70686:
[----:B------:R-:W-:Y:S05]  /*60e0*/  BSYNC.RECONVERGENT B0 ;  /* 0x0000000000007941 */ /* 0x000fea0003800200 */
.L_x_70684:
[----:B------:R-:W-:-:S04]  /*60f0*/  IMAD.WIDE.U32 R236, R189, 0x10, R236 ;  /* 0x00000010bdec7825 */ /* 0x000fc800078e00ec */
[----:B------:R-:W-:Y:S01]  /*6100*/  FADD.FTZ R189, RZ, R88 ;  /* 0x00000058ffbd7221 */ /* 0x000fe20000010000 */
[----:B------:R-:W0:Y:S01]  /*6110*/  S2R R175, SR_TID.X ;  /* 0x0000000000af7919 */ /* 0x000e220000002100 */
[----:B------:R-:W-:Y:S02]  /*6120*/  UMOV UR11, 0xffffffff ;  /* 0xffffffff000b7882 */ /* 0x000fe40000000000 */
        /* <DEDUP_REMOVED lines=263> */
.L_x_70702:
[----:B-1----:R-:W-:Y:S01]  /*71a0*/  FADD.FTZ R188, R239, R188 ;  /* 0x000000bcefbc7221 */ /* 0x002fe20000010000 */
[----:B------:R-:W-:Y:S01]  /*71b0*/  ISETP.NE.AND P1, PT, RZ, UR8, PT ;  /* 0x00000008ff007c0c */ /* 0x000fe2000bf25270 */
[----:B------:R-:W1:Y:S01]  /*71c0*/  @!P0 LDC.64 R236, c[0x0][0x3c0] ;  /* 0x0000f000ffec8b82 */ /* 0x000e620000000a00 */
[----:B------:R-:W-:Y:S01]  /*71d0*/  BSSY.RECONVERGENT B0, `(.L_x_70688) ;  /* 0x00001e0000007945 */ /* 0x000fe20003800200 */
[----:B------:R-:W-:Y:S01]  /*71e0*/  FFMA.FTZ R238, R188, R238, UR9 ;  /* 0x00000009bcee7e23 */ /* 0x000fe200080100ee */
[----:B------:R-:W-:-:S05]  /*71f0*/  FMUL.FTZ R188, R189, R189 ;  /* 0x000000bdbdbc7220 */ /* 0x000fca0000410000 */
[----:B------:R-:W-:Y:S01]  /*7200*/  FSEL R188, R188, RZ, P1 ;  /* 0x000000ffbcbc7208 */ /* 0x000fe20000800000 */
[----:B------:R-:W2:Y:S04]  /*7210*/  @!P0 LDC.64 R240, c[0x0][0x3c8] ;  /* 0x0000f200fff08b82 */ /* 0x000ea80000000a00 */
[----:B------:R-:W-:-:S06]  /*7220*/  FADD.FTZ R188, R238, R188 ;  /* 0x000000bceebc7221 */ /* 0x000fcc0000010000 */
        /* <DEDUP_REMOVED lines=8> */
[----:B------:R-:W-:Y:S01]  /*72b0*/  HADD2.F32 R132, -RZ, R173.H0_H0 ;  /* 0x200000adff847230 */ /* 0x000fe20000004100 */
[----:B------:R-:W-:-:S03]  /*72c0*/  IADD3 R131, PT, PT, R131, -0x1, RZ ;  /* 0xffffffff83837810 */ /* 0x000fc60007ffe0ff */
[C---:B------:R-:W-:Y:S01]  /*72d0*/  FADD.FTZ R236, -R189.reuse, R88 ;  /* 0x00000058bdec7221 */ /* 0x040fe20000010100 */
[----:B------:R-:W-:Y:S02]  /*72e0*/  HADD2.F32 R88, -RZ, R128.H0_H0 ;  /* 0x20000080ff587230 */ /* 0x000fe40000004100 */
[C---:B------:R-:W-:Y:S01]  /*72f0*/  FADD.FTZ R237, -R189.reuse, R91 ;  /* 0x0000005bbded7221 */ /* 0x040fe20000010100 */
[----:B------:R-:W-:Y:S02]  /*7300*/  HADD2.F32 R91, -RZ, R216.H1_H1 ;  /* 0x300000d8ff5b7230 */ /* 0x000fe40000004100 */
[C---:B------:R-:W-:Y:S01]  /*7310*/  FMUL.FTZ R236, R188.reuse, R236 ;  /* 0x000000ecbcec7220 */ /* 0x040fe20000410000 */
[C---:B------:R-:W-:Y:S01]  /*7320*/  FADD.FTZ R24, -R189.reuse, R24 ;  /* 0x00000018bd187221 */ /* 0x040fe20000010100 */
[----:B------:R-:W-:Y:S01]  /*7330*/  FMUL.FTZ R237, R188, R237 ;  /* 0x000000edbced7220 */ /* 0x000fe20000410000 */
[C---:B------:R-:W-:Y:S01]  /*7340*/  FADD.FTZ R25, -R189.reuse, R25 ;  /* 0x00000019bd197221 */ /* 0x040fe20000010100 */
[----:B------:R-:W-:Y:S01]  /*7350*/  FFMA.FTZ R88, R236, R132, R88 ;  /* 0x00000084ec587223 */ /* 0x000fe20000010058 */
[----:B------:R-:W-:Y:S01]  /*7360*/  FADD.FTZ R236, -R189, R89 ;  /* 0x00000059bdec7221 */ /* 0x000fe20000010100 */
[----:B------:R-:W-:-:S02]  /*7370*/  HADD2.F32 R132, -RZ, R174.H0_H0 ;  /* 0x200000aeff847230 */ /* 0x000fc40000004100 */
[C---:B------:R-:W-:Y:S01]  /*7380*/  FMUL.FTZ R24, R188.reuse, R24 ;  /* 0x00000018bc187220 */ /* 0x040fe20000410000 */
[----:B------:R-:W-:Y:S02]  /*7390*/  HADD2.F32 R89, -RZ, R216.H0_H0 ;  /* 0x200000d8ff597230 */ /* 0x000fe40000004100 */
[C---:B------:R-:W-:Y:S01]  /*73a0*/  FMUL.FTZ R236, R188.reuse, R236 ;  /* 0x000000ecbcec7220 */ /* 0x040fe20000410000 */
[----:B------:R-:W-:Y:S01]  /*73b0*/  FMUL.FTZ R25, R188, R25 ;  /* 0x00000019bc197220 */ /* 0x000fe20000410000 */
[C---:B------:R-:W-:Y:S01]  /*73c0*/  FADD.FTZ R26, -R189.reuse, R26 ;  /* 0x0000001abd1a7221 */ /* 0x040fe20000010100 */
[C---:B------:R-:W-:Y:S01]  /*73d0*/  FADD.FTZ R32, -R189.reuse, R32 ;  /* 0x00000020bd207221 */ /* 0x040fe20000010100 */
[----:B------:R-:W-:Y:S01]  /*73e0*/  FFMA.FTZ R89, R236, R132, R89 ;  /* 0x00000084ec597223 */ /* 0x000fe20000010059 */
[C---:B------:R-:W-:Y:S01]  /*73f0*/  FADD.FTZ R236, -R189.reuse, R90 ;  /* 0x0000005abdec7221 */ /* 0x040fe20000010100 */
[----:B------:R-:W-:Y:S02]  /*7400*/  HADD2.F32 R132, -RZ, R173.H1_H1 ;  /* 0x300000adff847230 */ /* 0x000fe40000004100 */
[----:B------:R-:W-:Y:S01]  /*7410*/  FADD.FTZ R12, -R189, R12 ;  /* 0x0000000cbd0c7221 */ /* 0x000fe20000010100 */
[----:B------:R-:W-:-:S02]  /*7420*/  HADD2.F32 R90, -RZ, R129.H0_H0 ;  /* 0x20000081ff5a7230 */ /* 0x000fc40000004100 */
[C---:B------:R-:W-:Y:S01]  /*7430*/  FMUL.FTZ R236, R188.reuse, R236 ;  /* 0x000000ecbcec7220 */ /* 0x040fe20000410000 */
[C---:B------:R-:W-:Y:S01]  /*7440*/  FMUL.FTZ R26, R188.reuse, R26 ;  /* 0x0000001abc1a7220 */ /* 0x040fe20000410000 */
[----:B------:R-:W-:Y:S01]  /*7450*/  FADD.FTZ R27, -R189, R27 ;  /* 0x0000001bbd1b7221 */ /* 0x000fe20000010100 */
[----:B------:R-:W-:Y:S01]  /*7460*/  FMUL.FTZ R242, R188, R32 ;  /* 0x00000020bcf27220 */ /* 0x000fe20000410000 */
[----:B------:R-:W-:Y:S01]  /*7470*/  FFMA.FTZ R90, R236, R132, R90 ;  /* 0x00000084ec5a7223 */ /* 0x000fe2000001005a */
[----:B------:R-:W-:Y:S02]  /*7480*/  IMAD R132, R131, R130, RZ ;  /* 0x0000008283847224 */ /* 0x000fe400078e02ff */
[C---:B------:R-:W-:Y:S01]  /*7490*/  FADD.FTZ R33, -R189.reuse, R33 ;  /* 0x00000021bd217221 */ /* 0x040fe20000010100 */
[----:B------:R-:W1:Y:S01]  /*74a0*/  LDC.64 R130, c[0x0][0x428] ;  /* 0x00010a00ff827b82 */ /* 0x000e620000000a00 */
[C---:B------:R-:W-:Y:S01]  /*74b0*/  FMUL.FTZ R32, R188.reuse, R12 ;  /* 0x0000000cbc207220 */ /* 0x040fe20000410000 */
[C---:B------:R-:W-:Y:S01]  /*74c0*/  FADD.FTZ R13, -R189.reuse, R13 ;  /* 0x0000000dbd0d7221 */ /* 0x040fe20000010100 */
[----:B------:R-:W-:Y:S01]  /*74d0*/  SHF.R.S32.HI R236, RZ, 0x1f, R132 ;  /* 0x0000001fffec7819 */ /* 0x000fe20000011484 */
[C---:B------:R-:W-:Y:S01]  /*74e0*/  FMUL.FTZ R27, R188.reuse, R27 ;  /* 0x0000001bbc1b7220 */ /* 0x040fe20000410000 */
[----:B------:R-:W-:Y:S01]  /*74f0*/  FMUL.FTZ R241, R188, R33 ;  /* 0x00000021bcf17220 */ /* 0x000fe20000410000 */
[C---:B------:R-:W-:Y:S01]  /*7500*/  FADD.FTZ R34, -R189.reuse, R34 ;  /* 0x00000022bd227221 */ /* 0x040fe20000010100 */
[----:B------:R-:W-:Y:S01]  /*7510*/  LEA.HI R236, R236, R132, RZ, 0x2 ;  /* 0x00000084ecec7211 */ /* 0x000fe200078f10ff */
[----:B------:R-:W-:Y:S01]  /*7520*/  FADD.FTZ R37, -R189, R37 ;  /* 0x00000025bd257221 */ /* 0x000fe20000010100 */
[----:B------:R-:W-:Y:S01]  /*7530*/  LOP3.LUT R132, R175, 0x1f, RZ, 0xc0, !PT ;  /* 0x0000001faf847812 */ /* 0x000fe200078ec0ff */
[----:B------:R-:W-:Y:S01]  /*7540*/  FMUL.FTZ R33, R188, R13 ;  /* 0x0000000dbc217220 */ /* 0x000fe20000410000 */
[C---:B------:R-:W-:Y:S01]  /*7550*/  FADD.FTZ R35, -R189.reuse, R35 ;  /* 0x00000023bd237221 */ /* 0x040fe20000010100 */
[----:B------:R-:W-:Y:S01]  /*7560*/  FADD.FTZ R36, -R189, R36 ;  /* 0x00000024bd247221 */ /* 0x000fe20000010100 */
[----:B------:R-:W-:Y:S01]  /*7570*/  LEA.HI.SX32 R175, R236, R132, 0x1e ;  /* 0x00000084ecaf7211 */ /* 0x000fe200078ff2ff */
[----:B------:R-:W-:-:S02]  /*7580*/  HADD2.F32 R236, -RZ, R174.H1_H1 ;  /* 0x300000aeffec7230 */ /* 0x000fc40000004100 */
[C---:B------:R-:W-:Y:S01]  /*7590*/  FADD.FTZ R38, -R189.reuse, R38 ;  /* 0x00000026bd267221 */ /* 0x040fe20000010100 */
[----:B------:R-:W-:Y:S01]  /*75a0*/  FADD.FTZ R39, -R189, R39 ;  /* 0x00000027bd277221 */ /* 0x000fe20000010100 */
[----:B------:R-:W-:Y:S01]  /*75b0*/  IADD3 R12, PT, PT, R175, 0x20, RZ ;  /* 0x00000020af0c7810 */ /* 0x000fe20007ffe0ff */
[----:B------:R-:W-:Y:S01]  /*75c0*/  FADD.FTZ R14, -R189, R14 ;  /* 0x0000000ebd0e7221 */ /* 0x000fe20000010100 */
[----:B------:R-:W-:Y:S01]  /*75d0*/  FFMA.FTZ R91, R237, R236, R91 ;  /* 0x000000eced5b7223 */ /* 0x000fe2000001005b */
[C---:B------:R-:W-:Y:S01]  /*75e0*/  FADD.FTZ R17, -R189.reuse, R17 ;  /* 0x00000011bd117221 */ /* 0x040fe20000010100 */
[C---:B------:R-:W-:Y:S01]  /*75f0*/  FADD.FTZ R15, -R189.reuse, R15 ;  /* 0x0000000fbd0f7221 */ /* 0x040fe20000010100 */
[C---:B------:R-:W-:Y:S01]  /*7600*/  FADD.FTZ R16, -R189.reuse, R16 ;  /* 0x00000010bd107221 */ /* 0x040fe20000010100 */
[----:B------:R-:W-:Y:S01]  /*7610*/  FADD.FTZ R18, -R189, R18 ;  /* 0x00000012bd127221 */ /* 0x000fe20000010100 */
[----:B-1----:R-:W-:-:S04]  /*7620*/  IMAD.WIDE.U32 R236, R175, 0x10, R130 ;  /* 0x00000010afec7825 */ /* 0x002fc800078e0082 */
[C---:B------:R-:W-:Y:S01]  /*7630*/  FADD.FTZ R19, -R189.reuse, R19 ;  /* 0x00000013bd137221 */ /* 0x040fe20000010100 */
[C---:B------:R-:W-:Y:S01]  /*7640*/  FADD.FTZ R30, -R189.reuse, R30 ;  /* 0x0000001ebd1e7221 */ /* 0x040fe20000010100 */
[C---:B------:R-:W-:Y:S01]  /*7650*/  FADD.FTZ R28, -R189.reuse, R28 ;  /* 0x0000001cbd1c7221 */ /* 0x040fe20000010100 */
[----:B------:R-:W-:Y:S01]  /*7660*/  IMAD.WIDE.U32 R12, R12, 0x10, R130 ;  /* 0x000000100c0c7825 */ /* 0x000fe200078e0082 */
[----:B------:R1:W-:Y:S03]  /*7670*/  STG.E.128 desc[UR6][R236.64], R88 ;  /* 0x00000058ec007986 */ /* 0x0003e6000c101d06 */
[C---:B------:R-:W-:Y:S01]  /*7680*/  FADD.FTZ R29, -R189.reuse, R29 ;  /* 0x0000001dbd1d7221 */ /* 0x040fe20000010100 */
[C---:B------:R-:W-:Y:S01]  /*7690*/  FADD.FTZ R31, -R189.reuse, R31 ;  /* 0x0000001fbd1f7221 */ /* 0x040fe20000010100 */
[C---:B------:R-:W-:Y:S01]  /*76a0*/  FMUL.FTZ R240, R188.reuse, R34 ;  /* 0x00000022bcf07220 */ /* 0x040fe20000410000 */
[C---:B0-----:R-:W-:Y:S01]  /*76b0*/  FMUL.FTZ R239, R188.reuse, R35 ;  /* 0x00000023bcef7220 */ /* 0x041fe20000410000 */
[C---:B------:R-:W-:Y:S01]  /*76c0*/  FMUL.FTZ R238, R188.reuse, R36 ;  /* 0x00000024bcee7220 */ /* 0x040fe20000410000 */
[C---:B------:R-:W-:Y:S01]  /*76d0*/  FMUL.FTZ R34, R188.reuse, R14 ;  /* 0x0000000ebc227220 */ /* 0x040fe20000410000 */
[----:B------:R-:W-:Y:S01]  /*76e0*/  FADD.FTZ R42, -R189, R42 ;  /* 0x0000002abd2a7221 */ /* 0x000fe20000010100 */
[C---:B------:R-:W-:Y:S01]  /*76f0*/  FMUL.FTZ R35, R188.reuse, R15 ;  /* 0x0000000fbc237220 */ /* 0x040fe20000410000 */
[----:B------:R-:W-:Y:S01]  /*7700*/  FMUL.FTZ R36, R188, R16 ;  /* 0x00000010bc247220 */ /* 0x000fe20000410000 */
[----:B------:R-:W-:-:S02]  /*7710*/  HADD2.F32 R14, -RZ, R125.H0_H0 ;  /* 0x2000007dff0e7230 */ /* 0x000fc40000004100 */
[C---:B------:R-:W-:Y:S01]  /*7720*/  FADD.FTZ R41, -R189.reuse, R41 ;  /* 0x00000029bd297221 */ /* 0x040fe20000010100 */
[C---:B------:R-:W-:Y:S01]  /*7730*/  FADD.FTZ R22, -R189.reuse, R22 ;  /* 0x00000016bd167221 */ /* 0x040fe20000010100 */
[C---:B------:R-:W-:Y:S01]  /*7740*/  FMUL.FTZ R244, R188.reuse, R30 ;  /* 0x0000001ebcf47220 */ /* 0x040fe20000410000 */
[----:B------:R-:W-:Y:S02]  /*7750*/  HADD2.F32 R16, -RZ, R179.H1_H1 ;  /* 0x300000b3ff107230 */ /* 0x000fe40000004100 */
[----:B------:R-:W-:Y:S01]  /*7760*/  FADD.FTZ R21, -R189, R21 ;  /* 0x00000015bd157221 */ /* 0x000fe20000010100 */
[----:B------:R-:W-:Y:S02]  /*7770*/  HADD2.F32 R15, -RZ, R218.H1_H1 ;  /* 0x300000daff0f7230 */ /* 0x000fe40000004100 */
[C---:B------:R-:W-:Y:S01]  /*7780*/  FMUL.FTZ R246, R188.reuse, R28 ;  /* 0x0000001cbcf67220 */ /* 0x040fe20000410000 */
[----:B-1----:R-:W-:Y:S02]  /*7790*/  HADD2.F32 R89, -RZ, R176.H0_H0 ;  /* 0x200000b0ff597230 */ /* 0x002fe40000004100 */
[----:B------:R-:W-:Y:S01]  /*77a0*/  FMUL.FTZ R237, R188, R37 ;  /* 0x00000025bced7220 */ /* 0x000fe20000410000 */
[----:B------:R-:W-:-:S02]  /*77b0*/  HADD2.F32 R88, -RZ, R126.H0_H0 ;  /* 0x2000007eff587230 */ /* 0x000fc40000004100 */
[C---:B------:R-:W-:Y:S01]  /*77c0*/  FMUL.FTZ R236, R188.reuse, R38 ;  /* 0x00000026bcec7220 */ /* 0x040fe20000410000 */
[C---:B------:R-:W-:Y:S01]  /*77d0*/  FMUL.FTZ R91, R188.reuse, R39 ;  /* 0x00000027bc5b7220 */ /* 0x040fe20000410000 */
[C---:B------:R-:W-:Y:S01]  /*77e0*/  FMUL.FTZ R37, R188.reuse, R17 ;  /* 0x00000011bc257220 */ /* 0x040fe20000410000 */
[----:B------:R-:W-:Y:S01]  /*77f0*/  FMUL.FTZ R38, R188, R18 ;  /* 0x00000012bc267220 */ /* 0x000fe20000410000 */
[----:B------:R-:W-:Y:S01]  /*7800*/  FFMA.FTZ R24, R24, R89, R88 ;  /* 0x0000005918187223 */ /* 0x000fe20000010058 */
[----:B------:R-:W-:Y:S02]  /*7810*/  HADD2.F32 R89, -RZ, R177.H0_H0 ;  /* 0x200000b1ff597230 */ /* 0x000fe40000004100 */
[C---:B------:R-:W-:Y:S01]  /*7820*/  FMUL.FTZ R39, R188.reuse, R19 ;  /* 0x00000013bc277220 */ /* 0x040fe20000410000 */
[----:B------:R-:W-:Y:S02]  /*7830*/  HADD2.F32 R88, -RZ, R217.H0_H0 ;  /* 0x200000d9ff587230 */ /* 0x000fe40000004100 */
[----:B------:R-:W-:Y:S01]  /*7840*/  FMUL.FTZ R245, R188, R29 ;  /* 0x0000001dbcf57220 */ /* 0x000fe20000410000 */
[----:B------:R-:W-:-:S02]  /*7850*/  HADD2.F32 R17, -RZ, R178.H1_H1 ;  /* 0x300000b2ff117230 */ /* 0x000fc40000004100 */
[----:B------:R-:W-:Y:S01]  /*7860*/  FMUL.FTZ R243, R188, R31 ;  /* 0x0000001fbcf37220 */ /* 0x000fe20000410000 */
[----:B------:R-:W-:Y:S02]  /*7870*/  HADD2.F32 R19, -RZ, R178.H0_H0 ;  /* 0x200000b2ff137230 */ /* 0x000fe40000004100 */
[----:B------:R-:W-:Y:S01]  /*7880*/  FFMA.FTZ R25, R25, R89, R88 ;  /* 0x0000005919197223 */ /* 0x000fe20000010058 */
[----:B------:R-:W-:Y:S02]  /*7890*/  HADD2.F32 R89, -RZ, R176.H1_H1 ;  /* 0x300000b0ff597230 */ /* 0x000fe40000004100 */
[----:B------:R-:W-:Y:S01]  /*78a0*/  FFMA.FTZ R14, R244, R17, R14 ;  /* 0x00000011f40e7223 */ /* 0x000fe2000001000e */
[----:B------:R-:W-:Y:S02]  /*78b0*/  HADD2.F32 R88, -RZ, R127.H0_H0 ;  /* 0x2000007fff587230 */ /* 0x000fe40000004100 */
[----:B------:R-:W-:Y:S01]  /*78c0*/  FFMA.FTZ R15, R243, R16, R15 ;  /* 0x00000010f30f7223 */ /* 0x000fe2000001000f */
[----:B------:R-:W-:-:S02]  /*78d0*/  HADD2.F32 R18, -RZ, R179.H0_H0 ;  /* 0x200000b3ff127230 */ /* 0x000fc40000004100 */
[C---:B------:R-:W-:Y:S01]  /*78e0*/  FADD.FTZ R40, -R189.reuse, R40 ;  /* 0x00000028bd287221 */ /* 0x040fe20000010100 */
[----:B------:R-:W-:Y:S02]  /*78f0*/  HADD2.F32 R17, -RZ, R219.H0_H0 ;  /* 0x200000dbff117230 */ /* 0x000fe40000004100 */
[----:B------:R-:W-:Y:S01]  /*7900*/  FFMA.FTZ R26, R26, R89, R88 ;  /* 0x000000591a1a7223 */ /* 0x000fe20000010058 */
[----:B------:R-:W-:Y:S02]  /*7910*/  HADD2.F32 R89, -RZ, R177.H1_H1 ;  /* 0x300000b1ff597230 */ /* 0x000fe40000004100 */
[----:B------:R-:W-:Y:S01]  /*7920*/  FADD.FTZ R20, -R189, R20 ;  /* 0x00000014bd147221 */ /* 0x000fe20000010100 */
[----:B------:R-:W-:Y:S02]  /*7930*/  HADD2.F32 R88, -RZ, R217.H1_H1 ;  /* 0x300000d9ff587230 */ /* 0x000fe40000004100 */
[----:B------:R-:W-:Y:S01]  /*7940*/  FMUL.FTZ R90, R188, R40 ;  /* 0x00000028bc5a7220 */ /* 0x000fe20000410000 */
[----:B------:R-:W-:-:S02]  /*7950*/  HADD2.F32 R16, -RZ, R122.H0_H0 ;  /* 0x2000007aff107230 */ /* 0x000fc40000004100 */
[C---:B------:R-:W-:Y:S01]  /*7960*/  FMUL.FTZ R40, R188.reuse, R20 ;  /* 0x00000014bc287220 */ /* 0x040fe20000410000 */
[----:B------:R-:W-:Y:S01]  /*7970*/  FADD.FTZ R76, -R189, R76 ;  /* 0x0000004cbd4c7221 */ /* 0x000fe20000010100 */
[----:B------:R-:W-:Y:S01]  /*7980*/  FFMA.FTZ R27, R27, R89, R88 ;  /* 0x000000591b1b7223 */ /* 0x000fe20000010058 */
[C---:B------:R-:W-:Y:S01]  /*7990*/  FMUL.FTZ R88, R188.reuse, R42 ;  /* 0x0000002abc587220 */ /* 0x040fe20000410000 */
[C---:B------:R-:W-:Y:S01]  /*79a0*/  FMUL.FTZ R89, R188.reuse, R41 ;  /* 0x00000029bc597220 */ /* 0x040fe20000410000 */
[C---:B------:R-:W-:Y:S01]  /*79b0*/  FMUL.FTZ R42, R188.reuse, R22 ;  /* 0x00000016bc2a7220 */ /* 0x040fe20000410000 */
[----:B------:R-:W-:Y:S01]  /*79c0*/  FMUL.FTZ R41, R188, R21 ;  /* 0x00000015bc297220 */ /* 0x000fe20000410000 */
[----:B------:R0:W-:Y:S01]  /*79d0*/  STG.E.128 desc[UR6][R12.64], R24 ;  /* 0x000000180c007986 */ /* 0x0001e2000c101d06 */
[----:B------:R-:W-:Y:S02]  /*79e0*/  HADD2.F32 R22, -RZ, R181.H0_H0 ;  /* 0x200000b5ff167230 */ /* 0x000fe40000004100 */
[----:B------:R-:W-:Y:S01]  /*79f0*/  FADD.FTZ R77, -R189, R77 ;  /* 0x0000004dbd4d7221 */ /* 0x000fe20000010100 */
[----:B------:R-:W-:-:S02]  /*7a00*/  HADD2.F32 R21, -RZ, R180.H1_H1 ;  /* 0x300000b4ff157230 */ /* 0x000fc40000004100 */
[C---:B------:R-:W-:Y:S01]  /*7a10*/  FMUL.FTZ R28, R188.reuse, R76 ;  /* 0x0000004cbc1c7220 */ /* 0x040fe20000410000 */
[----:B------:R-:W-:Y:S02]  /*7a20*/  HADD2.F32 R20, -RZ, R181.H1_H1 ;  /* 0x300000b5ff147230 */ /* 0x000fe40000004100 */
[----:B------:R-:W-:Y:S01]  /*7a30*/  FFMA.FTZ R17, R241, R22, R17 ;  /* 0x00000016f1117223 */ /* 0x000fe20000010011 */
[----:B------:R-:W-:Y:S01]  /*7a40*/  IADD3 R22, PT, PT, R175, 0x40, RZ ;  /* 0x00000040af167810 */ /* 0x000fe20007ffe0ff */
        /* <DEDUP_REMOVED lines=10> */
[----:B0-----:R-:W-:-:S02]  /*7af0*/  HADD2.F32 R12, -RZ, R124.H0_H0 ;  /* 0x2000007cff0c7230 */ /* 0x001fc40000004100 */
[C---:B------:R-:W-:Y:S01]  /*7b00*/  FADD.FTZ R52, -R189.reuse, R52 ;  /* 0x00000034bd347221 */ /* 0x040fe20000010100 */
[----:B------:R-:W-:Y:S02]  /*7b10*/  HADD2.F32 R13, -RZ, R218.H0_H0 ;  /* 0x200000daff0d7230 */ /* 0x000fe40000004100 */
[----:B------:R-:W-:Y:S01]  /*7b20*/  FADD.FTZ R53, -R189, R53 ;  /* 0x00000035bd357221 */ /* 0x000fe20000010100 */
[----:B------:R-:W-:-:S04]  /*7b30*/  IMAD.WIDE.U32 R26, R22, 0x10, R130 ;  /* 0x00000010161a7825 */ /* 0x000fc800078e0082 */
[----:B------:R-:W-:Y:S01]  /*7b40*/  FFMA.FTZ R12, R246, R19, R12 ;  /* 0x00000013f60c7223 */ /* 0x000fe2000001000c */
[----:B------:R-:W-:Y:S01]  /*7b50*/  FADD.FTZ R54, -R189, R54 ;  /* 0x00000036bd367221 */ /* 0x000fe20000010100 */
[----:B------:R-:W-:Y:S01]  /*7b60*/  FFMA.FTZ R13, R245, R18, R13 ;  /* 0x00000012f50d7223 */ /* 0x000fe2000001000d */
[----:B------:R-:W-:Y:S02]  /*7b70*/  HADD2.F32 R19, -RZ, R180.H0_H0 ;  /* 0x200000b4ff137230 */ /* 0x000fe40000004100 */
[C---:B------:R-:W-:Y:S01]  /*7b80*/  FADD.FTZ R55, -R189.reuse, R55 ;  /* 0x00000037bd377221 */ /* 0x040fe20000010100 */
[----:B------:R-:W-:Y:S02]  /*7b90*/  HADD2.F32 R18, -RZ, R123.H0_H0 ;  /* 0x2000007bff127230 */ /* 0x000fe40000004100 */
[----:B------:R-:W-:Y:S01]  /*7ba0*/  FADD.FTZ R56, -R189, R56 ;  /* 0x00000038bd387221 */ /* 0x000fe20000010100 */
[----:B------:R-:W-:Y:S02]  /*7bb0*/  HADD2.F32 R24, -RZ, R182.H0_H0 ;  /* 0x200000b6ff187230 */ /* 0x000fe40000004100 */
[----:B------:R-:W-:Y:S01]  /*7bc0*/  FFMA.FTZ R16, R242, R19, R16 ;  /* 0x00000013f2107223 */ /* 0x000fe20000010010 */
[----:B------:R-:W-:-:S02]  /*7bd0*/  HADD2.F32 R19, -RZ, R219.H1_H1 ;  /* 0x300000dbff137230 */ /* 0x000fc40000004100 */
[----:B------:R-:W-:Y:S01]  /*7be0*/  FFMA.FTZ R18, R240, R21, R18 ;  /* 0x00000015f0127223 */ /* 0x000fe20000010012 */
[----:B------:R-:W-:Y:S01]  /*7bf0*/  IADD3 R21, PT, PT, R175, 0x60, RZ ;  /* 0x00000060af157810 */ /* 0x000fe20007ffe0ff */
[----:B------:R0:W-:Y:S01]  /*7c00*/  STG.E.128 desc[UR6][R26.64], R12 ;  /* 0x0000000c1a007986 */ /* 0x0001e2000c101d06 */
[----:B------:R-:W-:Y:S02]  /*7c10*/  HADD2.F32 R22, -RZ, R183.H0_H0 ;  /* 0x200000b7ff167230 */ /* 0x000fe40000004100 */
[----:B------:R-:W-:Y:S01]  /*7c20*/  FFMA.FTZ R19, R239, R20, R19 ;  /* 0x00000014ef137223 */ /* 0x000fe20000010013 */
[----:B------:R-:W-:Y:S02]  /*7c30*/  HADD2.F32 R20, -RZ, R120.H0_H0 ;  /* 0x20000078ff147230 */ /* 0x000fe40000004100 */
[----:B------:R-:W-:Y:S01]  /*7c40*/  FADD.FTZ R57, -R189, R57 ;  /* 0x00000039bd397221 */ /* 0x000fe20000010100 */
[----:B------:R-:W-:-:S04]  /*7c50*/  IMAD.WIDE.U32 R76, R21, 0x10, R130 ;  /* 0x00000010154c7825 */ /* 0x000fc800078e0082 */
[C---:B------:R-:W-:Y:S01]  /*7c60*/  FADD.FTZ R58, -R189.reuse, R58 ;  /* 0x0000003abd3a7221 */ /* 0x040fe20000010100 */
[C---:B------:R-:W-:Y:S01]  /*7c70*/  FADD.FTZ R59, -R189.reuse, R59 ;  /* 0x0000003bbd3b7221 */ /* 0x040fe20000010100 */
[C---:B------:R-:W-:Y:S01]  /*7c80*/  FADD.FTZ R60, -R189.reuse, R60 ;  /* 0x0000003cbd3c7221 */ /* 0x040fe20000010100 */
[----:B------:R-:W-:Y:S01]  /*7c90*/  HADD2.F32 R21, -RZ, R220.H0_H0 ;  /* 0x200000dcff157230 */ /* 0x000fe20000004100 */
[----:B------:R1:W-:Y:S01]  /*7ca0*/  STG.E.128 desc[UR6][R76.64], R16 ;  /* 0x000000104c007986 */ /* 0x0003e2000c101d06 */
[C---:B------:R-:W-:Y:S01]  /*7cb0*/  FADD.FTZ R61, -R189.reuse, R61 ;  /* 0x0000003dbd3d7221 */ /* 0x040fe20000010100 */
[C---:B------:R-:W-:Y:S01]  /*7cc0*/  FADD.FTZ R62, -R189.reuse, R62 ;  /* 0x0000003ebd3e7221 */ /* 0x040fe20000010100 */
[C---:B------:R-:W-:Y:S01]  /*7cd0*/  FADD.FTZ R63, -R189.reuse, R63 ;  /* 0x0000003fbd3f7221 */ /* 0x040fe20000010100 */
[C---:B------:R-:W-:Y:S01]  /*7ce0*/  FADD.FTZ R64, -R189.reuse, R64 ;  /* 0x00000040bd407221 */ /* 0x040fe20000010100 */
[C---:B------:R-:W-:Y:S01]  /*7cf0*/  FADD.FTZ R65, -R189.reuse, R65 ;  /* 0x00000041bd417221 */ /* 0x040fe20000010100 */
[C---:B------:R-:W-:Y:S01]  /*7d00*/  FADD.FTZ R66, -R189.reuse, R66 ;  /* 0x00000042bd427221 */ /* 0x040fe20000010100 */
[----:B------:R-:W-:Y:S01]  /*7d10*/  FADD.FTZ R67, -R189, R67 ;  /* 0x00000043bd437221 */ /* 0x000fe20000010100 */
[----:B0-----:R-:W-:Y:S01]  /*7d20*/  FFMA.FTZ R12, R238, R24, R20 ;  /* 0x00000018ee0c7223 */ /* 0x001fe20000010014 */
[----:B------:R-:W-:-:S02]  /*7d30*/  HADD2.F32 R24, -RZ, R182.H1_H1 ;  /* 0x300000b6ff187230 */ /* 0x000fc40000004100 */
[----:B------:R-:W-:Y:S01]  /*7d40*/  FFMA.FTZ R13, R237, R22, R21 ;  /* 0x00000016ed0d7223 */ /* 0x000fe20000010015 */
[----:B------:R-:W-:Y:S02]  /*7d50*/  HADD2.F32 R14, -RZ, R121.H0_H0 ;  /* 0x20000079ff0e7230 */ /* 0x000fe40000004100 */
[C---:B------:R-:W-:Y:S01]  /*7d60*/  FADD.FTZ R68, -R189.reuse, R68 ;  /* 0x00000044bd447221 */ /* 0x040fe20000010100 */
[--C-:B------:R-:W-:Y:S02]  /*7d70*/  HADD2.F32 R21, -RZ, R184.reuse.H0_H0 ;  /* 0x200000b8ff157230 */ /* 0x100fe40000004100 */
[C---:B------:R-:W-:Y:S01]  /*7d80*/  FADD.FTZ R69, -R189.reuse, R69 ;  /* 0x00000045bd457221 */ /* 0x040fe20000010100 */
[----:B------:R-:W-:Y:S02]  /*7d90*/  HADD2.F32 R20, -RZ, R185.H0_H0 ;  /* 0x200000b9ff147230 */ /* 0x000fe40000004100 */
[C---:B------:R-:W-:Y:S01]  /*7da0*/  FADD.FTZ R70, -R189.reuse, R70 ;  /* 0x00000046bd467221 */ /* 0x040fe20000010100 */
[----:B------:R-:W-:Y:S01]  /*7db0*/  FADD.FTZ R71, -R189, R71 ;  /* 0x00000047bd477221 */ /* 0x000fe20000010100 */
[----:B-1----:R-:W-:-:S02]  /*7dc0*/  HADD2.F32 R19, -RZ, R184.H1_H1 ;  /* 0x300000b8ff137230 */ /* 0x002fc40000004100 */
[C---:B------:R-:W-:Y:S01]  /*7dd0*/  FADD.FTZ R72, -R189.reuse, R72 ;  /* 0x00000048bd487221 */ /* 0x040fe20000010100 */
[----:B------:R-:W-:Y:S02]  /*7de0*/  HADD2.F32 R18, -RZ, R119.H0_H0 ;  /* 0x20000077ff127230 */ /* 0x000fe40000004100 */
[C---:B------:R-:W-:Y:S01]  /*7df0*/  FADD.FTZ R73, -R189.reuse, R73 ;  /* 0x00000049bd497221 */ /* 0x040fe20000010100 */
[----:B------:R-:W-:Y:S02]  /*7e00*/  HADD2.F32 R16, -RZ, R118.H0_H0 ;  /* 0x20000076ff107230 */ /* 0x000fe40000004100 */
[C---:B------:R-:W-:Y:S01]  /*7e10*/  FADD.FTZ R74, -R189.reuse, R74 ;  /* 0x0000004abd4a7221 */ /* 0x040fe20000010100 */
[----:B------:R-:W-:Y:S02]  /*7e20*/  HADD2.F32 R17, -RZ, R221.H0_H0 ;  /* 0x200000ddff117230 */ /* 0x000fe40000004100 */
        /* <DEDUP_REMOVED lines=15> */
[----:B------:R-:W-:Y:S01]  /*7f20*/  FADD.FTZ R189, -R189, R23 ;  /* 0x00000017bdbd7221 */ /* 0x000fe20000010100 */
        /* <DEDUP_REMOVED lines=8> */
[----:B------:R-:W-:Y:S01]  /*7fb0*/  FFMA.FTZ R15, R91, R22, R15 ;  /* 0x000000165b0f7223 */ /* 0x000fe2000001000f */
[----:B------:R-:W-:Y:S02]  /*7fc0*/  HADD2.F32 R47, -RZ, R186.H0_H0 ;  /* 0x200000baff2f7230 */ /* 0x000fe40000004100 */
[----:B------:R-:W-:Y:S01]  /*7fd0*/  FFMA.FTZ R19, R43, R76, R19 ;  /* 0x0000004c2b137223 */ /* 0x000fe20000010013 */
[----:B------:R-:W-:Y:S02]  /*7fe0*/  HADD2.F32 R20, -RZ, R116.H0_H0 ;  /* 0x20000074ff147230 */ /* 0x000fe40000004100 */
[----:B------:R-:W-:Y:S01]  /*7ff0*/  FMUL.FTZ R44, R188, R44 ;  /* 0x0000002cbc2c7220 */ /* 0x000fe20000410000 */
[----:B------:R-:W-:-:S02]  /*8000*/  HADD2.F32 R27, -RZ, R187.H0_H0 ;  /* 0x200000bbff1b7230 */ /* 0x000fc40000004100 */
[C---:B------:R-:W-:Y:S01]  /*8010*/  FMUL.FTZ R45, R188.reuse, R45 ;  /* 0x0000002dbc2d7220 */ /* 0x040fe20000410000 */
[----:B------:R-:W-:Y:S02]  /*8020*/  HADD2.F32 R21, -RZ, R222.H0_H0 ;  /* 0x200000deff157230 */ /* 0x000fe40000004100 */
[----:B------:R-:W-:Y:S01]  /*8030*/  FFMA.FTZ R23, R23, R25, R24 ;  /* 0x0000001917177223 */ /* 0x000fe20000010018 */
[----:B------:R-:W-:Y:S01]  /*8040*/  HADD2.F32 R26, -RZ, R186.H1_H1 ;  /* 0x300000baff1a7230 */ /* 0x000fe20000004100 */
[C---:B------:R-:W-:Y:S01]  /*8050*/  IADD3 R43, PT, PT, R175.reuse, 0x80, RZ ;  /* 0x00000080af2b7810 */ /* 0x040fe20007ffe0ff */
[----:B------:R-:W-:Y:S02]  /*8060*/  HADD2.F32 R22, -RZ, R117.H0_H0 ;  /* 0x20000075ff167230 */ /* 0x000fe40000004100 */
[----:B------:R-:W-:Y:S01]  /*8070*/  FMUL.FTZ R46, R188, R46 ;  /* 0x0000002ebc2e7220 */ /* 0x000fe20000410000 */
[----:B------:R-:W-:Y:S01]  /*8080*/  IADD3 R25, PT, PT, R175, 0xa0, RZ ;  /* 0x000000a0af197810 */ /* 0x000fe20007ffe0ff */
[----:B------:R-:W-:Y:S01]  /*8090*/  FFMA.FTZ R20, R44, R47, R20 ;  /* 0x0000002f2c147223 */ /* 0x000fe20000010014 */
[----:B------:R-:W-:Y:S01]  /*80a0*/  FFMA.FTZ R21, R45, R27, R21 ;  /* 0x0000001b2d157223 */ /* 0x000fe20000010015 */
[----:B------:R-:W-:Y:S01]  /*80b0*/  FFMA.FTZ R22, R46, R26, R22 ;  /* 0x0000001a2e167223 */ /* 0x000fe20000010016 */
[----:B------:R-:W-:Y:S01]  /*80c0*/  IMAD.WIDE.U32 R44, R43, 0x10, R130 ;  /* 0x000000102b2c7825 */ /* 0x000fe200078e0082 */
[----:B------:R-:W-:-:S03]  /*80d0*/  IADD3 R24, PT, PT, R175, 0xc0, RZ ;  /* 0x000000c0af187810 */ /* 0x000fc60007ffe0ff */
[C---:B------:R-:W-:Y:S01]  /*80e0*/  FMUL.FTZ R54, R188.reuse, R54 ;  /* 0x00000036bc367220 */ /* 0x040fe20000410000 */
[C---:B------:R-:W-:Y:S01]  /*80f0*/  FMUL.FTZ R48, R188.reuse, R48 ;  /* 0x00000030bc307220 */ /* 0x040fe20000410000 */
[--C-:B------:R-:W-:Y:S01]  /*8100*/  IMAD.WIDE.U32 R46, R25, 0x10, R130.reuse ;  /* 0x00000010192e7825 */ /* 0x100fe200078e0082 */
[----:B------:R0:W-:Y:S03]  /*8110*/  STG.E.128 desc[UR6][R44.64], R12 ;  /* 0x0000000c2c007986 */ /* 0x0001e6000c101d06 */
[C---:B------:R-:W-:Y:S01]  /*8120*/  FMUL.FTZ R49, R188.reuse, R49 ;  /* 0x00000031bc317220 */ /* 0x040fe20000410000 */
[----:B------:R-:W-:Y:S01]  /*8130*/  FMUL.FTZ R50, R188, R50 ;  /* 0x00000032bc327220 */ /* 0x000fe20000410000 */
[----:B------:R-:W-:Y:S01]  /*8140*/  IMAD.WIDE.U32 R76, R24, 0x10, R130 ;  /* 0x00000010184c7825 */ /* 0x000fe200078e0082 */
[----:B------:R1:W-:Y:S03]  /*8150*/  STG.E.128 desc[UR6][R46.64], R16 ;  /* 0x000000102e007986 */ /* 0x0003e6000c101d06 */
[C---:B------:R-:W-:Y:S01]  /*8160*/  FMUL.FTZ R51, R188.reuse, R51 ;  /* 0x00000033bc337220 */ /* 0x040fe20000410000 */
[----:B------:R-:W-:Y:S01]  /*8170*/  FMUL.FTZ R52, R188, R52 ;  /* 0x00000034bc347220 */ /* 0x000fe20000410000 */
[----:B------:R-:W-:Y:S01]  /*8180*/  HADD2.F32 R27, -RZ, R190.H0_H0 ;  /* 0x200000beff1b7230 */ /* 0x000fe20000004100 */
[----:B------:R2:W-:Y:S01]  /*8190*/  STG.E.128 desc[UR6][R76.64], R20 ;  /* 0x000000144c007986 */ /* 0x0005e2000c101d06 */
[----:B------:R-:W-:-:S02]  /*81a0*/  HADD2.F32 R26, -RZ, R114.H0_H0 ;  /* 0x20000072ff1a7230 */ /* 0x000fc40000004100 */
[C---:B------:R-:W-:Y:S01]  /*81b0*/  FMUL.FTZ R53, R188.reuse, R53 ;  /* 0x00000035bc357220 */ /* 0x040fe20000410000 */
[----:B------:R-:W-:Y:S02]  /*81c0*/  HADD2.F32 R25, -RZ, R191.H0_H0 ;  /* 0x200000bfff197230 */ /* 0x000fe40000004100 */
[C---:B------:R-:W-:Y:S01]  /*81d0*/  FMUL.FTZ R55, R188.reuse, R55 ;  /* 0x00000037bc377220 */ /* 0x040fe20000410000 */
[----:B------:R-:W-:Y:S02]  /*81e0*/  HADD2.F32 R24, -RZ, R223.H0_H0 ;  /* 0x200000dfff187230 */ /* 0x000fe40000004100 */
[C---:B------:R-:W-:Y:S01]  /*81f0*/  FMUL.FTZ R56, R188.reuse, R56 ;  /* 0x00000038bc387220 */ /* 0x040fe20000410000 */
[----:B------:R-:W-:Y:S02]  /*8200*/  HADD2.F32 R43, -RZ, R193.H1_H1 ;  /* 0x300000c1ff2b7230 */ /* 0x000fe40000004100 */
[C---:B------:R-:W-:Y:S01]  /*8210*/  FMUL.FTZ R57, R188.reuse, R57 ;  /* 0x00000039bc397220 */ /* 0x040fe20000410000 */
[----:B------:R-:W-:Y:S01]  /*8220*/  FMUL.FTZ R58, R188, R58 ;  /* 0x0000003abc3a7220 */ /* 0x000fe20000410000 */
[----:B0-----:R-:W-:Y:S01]  /*8230*/  HADD2.F32 R14, -RZ, R115.H0_H0 ;  /* 0x20000073ff0e7230 */ /* 0x001fe20000004100 */
[----:B------:R-:W-:Y:S01]  /*8240*/  IADD3 R45, PT, PT, R175, 0xe0, RZ ;  /* 0x000000e0af2d7810 */ /* 0x000fe20007ffe0ff */
[----:B------:R-:W-:-:S02]  /*8250*/  HADD2.F32 R15, -RZ, R223.H1_H1 ;  /* 0x300000dfff0f7230 */ /* 0x000fc40000004100 */
[----:B------:R-:W-:Y:S01]  /*8260*/  FFMA.FTZ R12, R48, R27, R26 ;  /* 0x0000001b300c7223 */ /* 0x000fe2000001001a */
[----:B-1----:R-:W-:Y:S02]  /*8270*/  HADD2.F32 R19, -RZ, R192.H1_H1 ;  /* 0x300000c0ff137230 */ /* 0x002fe40000004100 */
[----:B------:R-:W-:Y:S01]  /*8280*/  FFMA.FTZ R13, R49, R25, R24 ;  /* 0x00000019310d7223 */ /* 0x000fe20000010018 */
[----:B------:R-:W-:Y:S01]  /*8290*/  HADD2.F32 R18, -RZ, R113.H0_H0 ;  /* 0x20000071ff127230 */ /* 0x000fe20000004100 */
[----:B------:R-:W-:Y:S01]  /*82a0*/  IADD3 R44, PT, PT, R175, 0x100, RZ ;  /* 0x00000100af2c7810 */ /* 0x000fe20007ffe0ff */
[----:B--2---:R-:W-:Y:S02]  /*82b0*/  HADD2.F32 R23, -RZ, R190.H1_H1 ;  /* 0x300000beff177230 */ /* 0x004fe40000004100 */
        /* <DEDUP_REMOVED lines=15> */
[----:B------:R-:W-:Y:S02]  /*83b0*/  HADD2.F32 R20, -RZ, R110.H0_H0 ;  /* 0x2000006eff147230 */ /* 0x000fe40000004100 */
[----:B------:R-:W-:Y:S01]  /*83c0*/  FFMA.FTZ R19, R55, R43, R19 ;  /* 0x0000002b37137223 */ /* 0x000fe20000010013 */
[----:B------:R-:W-:Y:S01]  /*83d0*/  HADD2.F32 R26, -RZ, R195.H0_H0 ;  /* 0x200000c3ff1a7230 */ /* 0x000fe20000004100 */
[----:B------:R-:W-:Y:S01]  /*83e0*/  IADD3 R43, PT, PT, R175, 0x120, RZ ;  /* 0x00000120af2b7810 */ /* 0x000fe20007ffe0ff */
[----:B------:R-:W-:Y:S02]  /*83f0*/  HADD2.F32 R21, -RZ, R225.H0_H0 ;  /* 0x200000e1ff157230 */ /* 0x000fe40000004100 */
[----:B------:R-:W-:Y:S01]  /*8400*/  FFMA.FTZ R20, R56, R27, R20 ;  /* 0x0000001b38147223 */ /* 0x000fe20000010014 */
[----:B------:R-:W-:-:S02]  /*8410*/  HADD2.F32 R25, -RZ, R194.H1_H1 ;  /* 0x300000c2ff197230 */ /* 0x000fc40000004100 */
[----:B------:R-:W-:Y:S01]  /*8420*/  FMUL.FTZ R61, R188, R61 ;  /* 0x0000003dbc3d7220 */ /* 0x000fe20000410000 */
[----:B------:R-:W-:Y:S02]  /*8430*/  HADD2.F32 R22, -RZ, R111.H0_H0 ;  /* 0x2000006fff167230 */ /* 0x000fe40000004100 */
[----:B------:R-:W-:Y:S01]  /*8440*/  FFMA.FTZ R21, R57, R26, R21 ;  /* 0x0000001a39157223 */ /* 0x000fe20000010015 */
[----:B------:R-:W-:Y:S01]  /*8450*/  HADD2.F32 R24, -RZ, R195.H1_H1 ;  /* 0x300000c3ff187230 */ /* 0x000fe20000004100 */
[----:B------:R-:W-:Y:S01]  /*8460*/  IADD3 R26, PT, PT, R175, 0x200, RZ ;  /* 0x00000200af1a7810 */ /* 0x000fe20007ffe0ff */
[----:B------:R-:W-:Y:S02]  /*8470*/  HADD2.F32 R23, -RZ, R225.H1_H1 ;  /* 0x300000e1ff177230 */ /* 0x000fe40000004100 */
[----:B------:R-:W-:Y:S01]  /*8480*/  FFMA.FTZ R22, R58, R25, R22 ;  /* 0x000000193a167223 */ /* 0x000fe20000010016 */
[----:B------:R-:W-:Y:S01]  /*8490*/  IMAD.WIDE.U32 R48, R45, 0x10, R130 ;  /* 0x000000102d307825 */ /* 0x000fe200078e0082 */
[----:B------:R-:W-:-:S03]  /*84a0*/  IADD3 R27, PT, PT, R175, 0x1e0, RZ ;  /* 0x000001e0af1b7810 */ /* 0x000fc60007ffe0ff */
[----:B------:R-:W-:Y:S01]  /*84b0*/  FMUL.FTZ R62, R188, R62 ;  /* 0x0000003ebc3e7220 */ /* 0x000fe20000410000 */
[----:B------:R-:W-:Y:S01]  /*84c0*/  FFMA.FTZ R23, R59, R24, R23 ;  /* 0x000000183b177223 */ /* 0x000fe20000010017 */
[--C-:B------:R-:W-:Y:S01]  /*84d0*/  IMAD.WIDE.U32 R50, R44, 0x10, R130.reuse ;  /* 0x000000102c327825 */ /* 0x100fe200078e0082 */
[----:B------:R0:W-:Y:S01]  /*84e0*/  STG.E.128 desc[UR6][R48.64], R12 ;  /* 0x0000000c30007986 */ /* 0x0001e2000c101d06 */
[----:B------:R-:W-:Y:S02]  /*84f0*/  IADD3 R25, PT, PT, R175, 0x220, RZ ;  /* 0x00000220af197810 */ /* 0x000fe40007ffe0ff */
[C---:B------:R-:W-:Y:S01]  /*8500*/  FMUL.FTZ R63, R188.reuse, R63 ;  /* 0x0000003fbc3f7220 */ /* 0x040fe20000410000 */
[--C-:B------:R-:W-:Y:S01]  /*8510*/  IMAD.WIDE.U32 R54, R43, 0x10, R130.reuse ;  /* 0x000000102b367825 */ /* 0x100fe200078e0082 */
[----:B------:R1:W-:Y:S01]  /*8520*/  STG.E.128 desc[UR6][R50.64], R16 ;  /* 0x0000001032007986 */ /* 0x0003e2000c101d06 */
[C---:B------:R-:W-:Y:S02]  /*8530*/  IADD3 R24, PT, PT, R175.reuse, 0x240, RZ ;  /* 0x00000240af187810 */ /* 0x040fe40007ffe0ff */
[----:B------:R-:W-:Y:S01]  /*8540*/  FMUL.FTZ R65, R188, R65 ;  /* 0x00000041bc417220 */ /* 0x000fe20000410000 */
[--C-:B------:R-:W-:Y:S01]  /*8550*/  IMAD.WIDE.U32 R46, R26, 0x10, R130.reuse ;  /* 0x000000101a2e7825 */ /* 0x100fe200078e0082 */
[----:B------:R2:W-:Y:S03]  /*8560*/  STG.E.128 desc[UR6][R54.64], R20 ;  /* 0x0000001436007986 */ /* 0x0005e6000c101d06 */
[C---:B------:R-:W-:Y:S01]  /*8570*/  FMUL.FTZ R68, R188.reuse, R68 ;  /* 0x00000044bc447220 */ /* 0x040fe20000410000 */
[----:B------:R-:W-:Y:S01]  /*8580*/  FMUL.FTZ R69, R188, R69 ;  /* 0x00000045bc457220 */ /* 0x000fe20000410000 */
[----:B------:R-:W-:Y:S01]  /*8590*/  HADD2.F32 R26, -RZ, R199.H0_H0 ;  /* 0x200000c7ff1a7230 */ /* 0x000fe20000004100 */
[----:B------:R-:W-:Y:S01]  /*85a0*/  IADD3 R236, PT, PT, R175, 0x140, RZ ;  /* 0x00000140afec7810 */ /* 0x000fe20007ffe0ff */
[----:B------:R-:W-:Y:S01]  /*85b0*/  IMAD.WIDE.U32 R44, R27, 0x10, R130 ;  /* 0x000000101b2c7825 */ /* 0x000fe200078e0082 */
[----:B------:R-:W-:-:S03]  /*85c0*/  IADD3 R90, PT, PT, R175, 0x160, RZ ;  /* 0x00000160af5a7810 */ /* 0x000fc60007ffe0ff */
[C---:B------:R-:W-:Y:S01]  /*85d0*/  FMUL.FTZ R66, R188.reuse, R66 ;  /* 0x00000042bc427220 */ /* 0x040fe20000410000 */
[----:B------:R-:W-:Y:S01]  /*85e0*/  FMUL.FTZ R67, R188, R67 ;  /* 0x00000043bc437220 */ /* 0x000fe20000410000 */
[----:B------:R-:W-:-:S04]  /*85f0*/  IMAD.WIDE.U32 R52, R25, 0x10, R130 ;  /* 0x0000001019347825 */ /* 0x000fc800078e0082 */
[C---:B------:R-:W-:Y:S01]  /*8600*/  FMUL.FTZ R74, R188.reuse, R74 ;  /* 0x0000004abc4a7220 */ /* 0x040fe20000410000 */
[C---:B------:R-:W-:Y:S01]  /*8610*/  IADD3 R88, PT, PT, R175.reuse, 0x180, RZ ;  /* 0x00000180af587810 */ /* 0x040fe20007ffe0ff */
[C---:B------:R-:W-:Y:S01]  /*8620*/  FMUL.FTZ R70, R188.reuse, R70 ;  /* 0x00000046bc467220 */ /* 0x040fe20000410000 */
[----:B0-----:R-:W-:Y:S02]  /*8630*/  HADD2.F32 R12, -RZ, R108.H0_H0 ;  /* 0x2000006cff0c7230 */ /* 0x001fe40000004100 */
[C---:B------:R-:W-:Y:S01]  /*8640*/  FMUL.FTZ R71, R188.reuse, R71 ;  /* 0x00000047bc477220 */ /* 0x040fe20000410000 */
[----:B-1----:R-:W-:Y:S02]  /*8650*/  HADD2.F32 R17, -RZ, R198.H0_H0 ;  /* 0x200000c6ff117230 */ /* 0x002fe40000004100 */
[----:B------:R-:W-:Y:S01]  /*8660*/  FMUL.FTZ R30, R188, R78 ;  /* 0x0000004ebc1e7220 */ /* 0x000fe20000410000 */
[----:B------:R-:W-:Y:S01]  /*8670*/  HADD2.F32 R16, -RZ, R106.H0_H0 ;  /* 0x2000006aff107230 */ /* 0x000fe20000004100 */
[----:B------:R-:W-:Y:S01]  /*8680*/  IADD3 R78, PT, PT, R175, 0x1a0, RZ ;  /* 0x000001a0af4e7810 */ /* 0x000fe20007ffe0ff */
[----:B--2---:R-:W-:-:S02]  /*8690*/  HADD2.F32 R21, -RZ, R196.H0_H0 ;  /* 0x200000c4ff157230 */ /* 0x004fc40000004100 */
[----:B------:R-:W-:Y:S01]  /*86a0*/  FMUL.FTZ R72, R188, R72 ;  /* 0x00000048bc487220 */ /* 0x000fe20000410000 */
[----:B------:R-:W-:Y:S02]  /*86b0*/  HADD2.F32 R20, -RZ, R197.H0_H0 ;  /* 0x200000c5ff147230 */ /* 0x000fe40000004100 */
[----:B------:R-:W-:Y:S01]  /*86c0*/  FFMA.FTZ R16, R64, R17, R16 ;  /* 0x0000001140107223 */ /* 0x000fe20000010010 */
[----:B------:R-:W-:Y:S02]  /*86d0*/  HADD2.F32 R13, -RZ, R226.H0_H0 ;  /* 0x200000e2ff0d7230 */ /* 0x000fe40000004100 */
[----:B------:R-:W-:Y:S01]  /*86e0*/  FFMA.FTZ R12, R60, R21, R12 ;  /* 0x000000153c0c7223 */ /* 0x000fe2000001000c */
[----:B------:R-:W-:Y:S02]  /*86f0*/  HADD2.F32 R19, -RZ, R196.H1_H1 ;  /* 0x300000c4ff137230 */ /* 0x000fe40000004100 */
[----:B------:R-:W-:Y:S01]  /*8700*/  FMUL.FTZ R73, R188, R73 ;  /* 0x00000049bc497220 */ /* 0x000fe20000410000 */
        /* <DEDUP_REMOVED lines=16> */
[----:B------:R-:W-:-:S04]  /*8810*/  IMAD.WIDE.U32 R58, R24, 0x10, R130 ;  /* 0x00000010183a7825 */ /* 0x000fc800078e0082 */
[C---:B------:R-:W-:Y:S01]  /*8820*/  FMUL.FTZ R84, R188.reuse, R84 ;  /* 0x00000054bc547220 */ /* 0x040fe20000410000 */
[----:B------:R-:W-:Y:S01]  /*8830*/  IADD3 R76, PT, PT, R175, 0x1c0, RZ ;  /* 0x000001c0af4c7810 */ /* 0x000fe20007ffe0ff */
[----:B------:R-:W-:Y:S01]  /*8840*/  FFMA.FTZ R21, R69, R22, R21 ;  /* 0x0000001645157223 */ /* 0x000fe20000010015 */
[----:B------:R-:W-:Y:S02]  /*8850*/  HADD2.F32 R25, -RZ, R198.H1_H1 ;  /* 0x300000c6ff197230 */ /* 0x000fe40000004100 */
[C---:B------:R-:W-:Y:S01]  /*8860*/  FMUL.FTZ R80, R188.reuse, R80 ;  /* 0x00000050bc507220 */ /* 0x040fe20000410000 */
[----:B------:R-:W-:Y:S02]  /*8870*/  HADD2.F32 R18, -RZ, R107.H0_H0 ;  /* 0x2000006bff127230 */ /* 0x000fe40000004100 */
[C---:B------:R-:W-:Y:S01]  /*8880*/  FMUL.FTZ R81, R188.reuse, R81 ;  /* 0x00000051bc517220 */ /* 0x040fe20000410000 */
[----:B------:R-:W-:Y:S02]  /*8890*/  HADD2.F32 R24, -RZ, R199.H1_H1 ;  /* 0x300000c7ff187230 */ /* 0x000fe40000004100 */
[----:B------:R-:W-:Y:S01]  /*88a0*/  FMUL.FTZ R83, R188, R83 ;  /* 0x00000053bc537220 */ /* 0x000fe20000410000 */
[----:B------:R-:W-:-:S02]  /*88b0*/  HADD2.F32 R19, -RZ, R227.H1_H1 ;  /* 0x300000e3ff137230 */ /* 0x000fc40000004100 */
[----:B------:R-:W-:Y:S01]  /*88c0*/  FFMA.FTZ R18, R66, R25, R18 ;  /* 0x0000001942127223 */ /* 0x000fe20000010012 */
[----:B------:R-:W-:Y:S02]  /*88d0*/  HADD2.F32 R27, -RZ, R202.H1_H1 ;  /* 0x300000caff1b7230 */ /* 0x000fe40000004100 */
[C---:B------:R-:W-:Y:S01]  /*88e0*/  FMUL.FTZ R85, R188.reuse, R85 ;  /* 0x00000055bc557220 */ /* 0x040fe20000410000 */
        /* <DEDUP_REMOVED lines=10> */
[----:B------:R-:W-:Y:S01]  /*8990*/  IMAD.WIDE.U32 R236, R236, 0x10, R130 ;  /* 0x00000010ecec7825 */ /* 0x000fe200078e0082 */
[----:B------:R-:W-:-:S03]  /*89a0*/  IADD3 R175, PT, PT, R175, 0x260, RZ ;  /* 0x00000260afaf7810 */ /* 0x000fc60007ffe0ff */
[----:B------:R-:W-:Y:S01]  /*89b0*/  FMUL.FTZ R189, R188, R189 ;  /* 0x000000bdbcbd7220 */ /* 0x000fe20000410000 */
[----:B------:R-:W-:Y:S01]  /*89c0*/  FFMA.FTZ R23, R71, R49, R23 ;  /* 0x0000003147177223 */ /* 0x000fe20000010017 */
[--C-:B------:R-:W-:Y:S01]  /*89d0*/  IMAD.WIDE.U32 R90, R90, 0x10, R130.reuse ;  /* 0x000000105a5a7825 */ /* 0x100fe200078e0082 */
[----:B------:R-:W-:Y:S03]  /*89e0*/  STG.E.128 desc[UR6][R236.64], R12 ;  /* 0x0000000cec007986 */ /* 0x000fe6000c101d06 */
[----:B------:R-:W-:Y:S01]  /*89f0*/  IMAD.WIDE.U32 R88, R88, 0x10, R130 ;  /* 0x0000001058587825 */ /* 0x000fe200078e0082 */
[----:B------:R0:W-:Y:S03]  /*8a00*/  STG.E.128 desc[UR6][R90.64], R16 ;  /* 0x000000105a007986 */ /* 0x0001e6000c101d06 */
[----:B------:R-:W-:Y:S01]  /*8a10*/  HADD2.F32 R48, -RZ, R202.H0_H0 ;  /* 0x200000caff307230 */ /* 0x000fe20000004100 */
[----:B------:R1:W-:Y:S01]  /*8a20*/  STG.E.128 desc[UR6][R88.64], R20 ;  /* 0x0000001458007986 */ /* 0x0003e2000c101d06 */
[----:B------:R-:W-:-:S02]  /*8a30*/  HADD2.F32 R24, -RZ, R102.H0_H0 ;  /* 0x20000066ff187230 */ /* 0x000fc40000004100 */
[----:B------:R-:W-:Y:S02]  /*8a40*/  HADD2.F32 R43, -RZ, R203.H0_H0 ;  /* 0x200000cbff2b7230 */ /* 0x000fe40000004100 */
[----:B------:R-:W-:Y:S02]  /*8a50*/  HADD2.F32 R25, -RZ, R229.H0_H0 ;  /* 0x200000e5ff197230 */ /* 0x000fe40000004100 */
[----:B------:R-:W-:Y:S01]  /*8a60*/  FFMA.FTZ R24, R72, R48, R24 ;  /* 0x0000003048187223 */ /* 0x000fe20000010018 */
[----:B------:R-:W-:Y:S02]  /*8a70*/  HADD2.F32 R57, -RZ, R203.H1_H1 ;  /* 0x300000cbff397230 */ /* 0x000fe40000004100 */
[----:B------:R-:W-:Y:S02]  /*8a80*/  HADD2.F32 R27, -RZ, R229.H1_H1 ;  /* 0x300000e5ff1b7230 */ /* 0x000fe40000004100 */
[----:B------:R-:W-:Y:S01]  /*8a90*/  FFMA.FTZ R25, R73, R43, R25 ;  /* 0x0000002b49197223 */ /* 0x000fe20000010019 */
[----:B------:R-:W-:-:S04]  /*8aa0*/  IMAD.WIDE.U32 R78, R78, 0x10, R130 ;  /* 0x000000104e4e7825 */ /* 0x000fc800078e0082 */
[----:B------:R-:W-:Y:S01]  /*8ab0*/  FFMA.FTZ R27, R75, R57, R27 ;  /* 0x000000394b1b7223 */ /* 0x000fe2000001001b */
[----:B0-----:R-:W-:Y:S02]  /*8ac0*/  HADD2.F32 R19, -RZ, R206.H1_H1 ;  /* 0x300000ceff137230 */ /* 0x001fe40000004100 */
[----:B------:R-:W-:Y:S02]  /*8ad0*/  HADD2.F32 R14, -RZ, R99.H0_H0 ;  /* 0x20000063ff0e7230 */ /* 0x000fe40000004100 */
[----:B------:R-:W-:Y:S01]  /*8ae0*/  HADD2.F32 R17, -RZ, R208.H0_H0 ;  /* 0x200000d0ff117230 */ /* 0x000fe20000004100 */
[----:B------:R0:W-:Y:S01]  /*8af0*/  STG.E.128 desc[UR6][R78.64], R24 ;  /* 0x000000184e007986 */ /* 0x0001e2000c101d06 */
        /* <DEDUP_REMOVED lines=14> */
[----:B-1----:R-:W-:Y:S02]  /*8be0*/  HADD2.F32 R21, -RZ, R206.H0_H0 ;  /* 0x200000ceff157230 */ /* 0x002fe40000004100 */
        /* <DEDUP_REMOVED lines=8> */
[----:B------:R-:W-:-:S04]  /*8c70*/  IMAD.WIDE.U32 R76, R76, 0x10, R130 ;  /* 0x000000104c4c7825 */ /* 0x000fc800078e0082 */
[----:B------:R-:W-:Y:S01]  /*8c80*/  FFMA.FTZ R15, R83, R18, R15 ;  /* 0x00000012530f7223 */ /* 0x000fe2000001000f */
[--C-:B0-----:R-:W-:Y:S01]  /*8c90*/  HADD2.F32 R26, -RZ, R209.reuse.H0_H0 ;  /* 0x200000d1ff1a7230 */ /* 0x101fe20000004100 */
[----:B------:R0:W-:Y:S01]  /*8ca0*/  STG.E.128 desc[UR6][R76.64], R28 ;  /* 0x0000001c4c007986 */ /* 0x0001e2000c101d06 */
[--C-:B------:R-:W-:Y:S02]  /*8cb0*/  HADD2.F32 R17, -RZ, R232.reuse.H0_H0 ;  /* 0x200000e8ff117230 */ /* 0x100fe40000004100 */
[----:B------:R-:W-:Y:S01]  /*8cc0*/  HADD2.F32 R24, -RZ, R209.H1_H1 ;  /* 0x300000d1ff187230 */ /* 0x000fe20000004100 */
[----:B------:R1:W-:Y:S01]  /*8cd0*/  STG.E.128 desc[UR6][R44.64], R12 ;  /* 0x0000000c2c007986 */ /* 0x0003e2000c101d06 */
[----:B------:R-:W-:Y:S02]  /*8ce0*/  HADD2.F32 R19, -RZ, R232.H1_H1 ;  /* 0x300000e8ff137230 */ /* 0x000fe40000004100 */
[----:B------:R-:W-:Y:S01]  /*8cf0*/  FFMA.FTZ R17, R85, R26, R17 ;  /* 0x0000001a55117223 */ /* 0x000fe20000010011 */
[----:B------:R-:W-:-:S02]  /*8d00*/  HADD2.F32 R25, -RZ, R208.H1_H1 ;  /* 0x300000d0ff197230 */ /* 0x000fc40000004100 */
        /* <DEDUP_REMOVED lines=8> */
[----:B0-----:R-:W-:Y:S01]  /*8d90*/  HADD2.F32 R29, -RZ, R212.H0_H0 ;  /* 0x200000d4ff1d7230 */ /* 0x001fe20000004100 */
[----:B------:R1:W-:Y:S01]  /*8da0*/  STG.E.128 desc[UR6][R46.64], R16 ;  /* 0x000000102e007986 */ /* 0x0003e2000c101d06 */
[----:B------:R-:W-:Y:S02]  /*8db0*/  HADD2.F32 R24, -RZ, R92.H0_H0 ;  /* 0x2000005cff187230 */ /* 0x000fe40000004100 */
[----:B------:R-:W-:Y:S01]  /*8dc0*/  FFMA.FTZ R21, R33, R22, R21 ;  /* 0x0000001621157223 */ /* 0x000fe20000010015 */
[----:B------:R-:W-:Y:S02]  /*8dd0*/  HADD2.F32 R27, -RZ, R212.H1_H1 ;  /* 0x300000d4ff1b7230 */ /* 0x000fe40000004100 */
[----:B------:R-:W-:Y:S02]  /*8de0*/  HADD2.F32 R26, -RZ, R93.H0_H0 ;  /* 0x2000005dff1a7230 */ /* 0x000fe40000004100 */
[----:B------:R-:W-:Y:S01]  /*8df0*/  FFMA.FTZ R24, R36, R29, R24 ;  /* 0x0000001d24187223 */ /* 0x000fe20000010018 */
[----:B------:R-:W-:-:S02]  /*8e00*/  HADD2.F32 R31, -RZ, R210.H1_H1 ;  /* 0x300000d2ff1f7230 */ /* 0x000fc40000004100 */
        /* <DEDUP_REMOVED lines=12> */
[----:B------:R1:W-:Y:S01]  /*8ed0*/  STG.E.128 desc[UR6][R52.64], R20 ;  /* 0x0000001434007986 */ /* 0x0003e2000c101d06 */
[----:B------:R-:W-:Y:S02]  /*8ee0*/  HADD2.F32 R28, -RZ, R2.H0_H0 ;  /* 0x20000002ff1c7230 */ /* 0x000fe40000004100 */
[----:B------:R-:W-:Y:S01]  /*8ef0*/  FFMA.FTZ R27, R39, R36, R27 ;  /* 0x00000024271b7223 */ /* 0x000fe2000001001b */
[----:B------:R-:W-:-:S02]  /*8f00*/  HADD2.F32 R34, -RZ, R215.H0_H0 ;  /* 0x200000d7ff227230 */ /* 0x000fc40000004100 */
[----:B------:R-:W-:Y:S02]  /*8f10*/  HADD2.F32 R29, -RZ, R235.H0_H0 ;  /* 0x200000ebff1d7230 */ /* 0x000fe40000004100 */
[----:B------:R-:W-:Y:S01]  /*8f20*/  FFMA.FTZ R28, R40, R35, R28 ;  /* 0x00000023281c7223 */ /* 0x000fe2000001001c */
[----:B------:R-:W-:Y:S01]  /*8f30*/  HADD2.F32 R33, -RZ, R214.H1_H1 ;  /* 0x300000d6ff217230 */ /* 0x000fe20000004100 */
[----:B------:R1:W-:Y:S01]  /*8f40*/  STG.E.128 desc[UR6][R58.64], R24 ;  /* 0x000000183a007986 */ /* 0x0003e2000c101d06 */
[----:B------:R-:W-:Y:S02]  /*8f50*/  HADD2.F32 R30, -RZ, R3.H0_H0 ;  /* 0x20000003ff1e7230 */ /* 0x000fe40000004100 */
[----:B------:R-:W-:Y:S01]  /*8f60*/  FFMA.FTZ R29, R41, R34, R29 ;  /* 0x00000022291d7223 */ /* 0x000fe2000001001d */
[----:B------:R-:W-:Y:S02]  /*8f70*/  HADD2.F32 R32, -RZ, R215.H1_H1 ;  /* 0x300000d7ff207230 */ /* 0x000fe40000004100 */
[----:B------:R-:W-:-:S02]  /*8f80*/  HADD2.F32 R31, -RZ, R235.H1_H1 ;  /* 0x300000ebff1f7230 */ /* 0x000fc40000004100 */
[----:B------:R-:W-:Y:S01]  /*8f90*/  FFMA.FTZ R30, R42, R33, R30 ;  /* 0x000000212a1e7223 */ /* 0x000fe2000001001e */
[----:B------:R-:W-:-:S04]  /*8fa0*/  IMAD.WIDE.U32 R130, R175, 0x10, R130 ;  /* 0x00000010af827825 */ /* 0x000fc800078e0082 */
[----:B------:R-:W-:-:S05]  /*8fb0*/  FFMA.FTZ R31, R189, R32, R31 ;  /* 0x00000020bd1f7223 */ /* 0x000fca000001001f */
[----:B------:R1:W-:Y:S02]  /*8fc0*/  STG.E.128 desc[UR6][R130.64], R28 ;  /* 0x0000001c82007986 */ /* 0x0003e4000c101d06 */
.L_x_70689:
[----:B------:R-:W-:Y:S05]  /*8fd0*/  BSYNC.RECONVERGENT B0 ;  /* 0x0000000000007941 */ /* 0x000fea0003800200 */
.L_x_70688:
[----:B-1----:R-:W1:Y:S02]  /*8fe0*/  LDC.64 R12, c[0x0][0x380] ;  /* 0x0000e000ff0c7b82 */ /* 0x002e640000000a00 */
[----:B-1----:R-:W-:-:S04]  /*8ff0*/  LEA R0, R12, R0, 0x2 ;  /* 0x000000000c007211 */ /* 0x002fc800078e10ff */
[----:B------:R-:W-:-:S13]  /*9000*/  ISETP.GE.AND P0, PT, R0, R13, PT ;  /* 0x0000000d0000720c */ /* 0x000fda0003f06270 */
[----:B------:R-:W-:Y:S05]  /*9010*/  @!P0 BRA `(.L_x_70690) ;  /* 0xffffff8c00008947 */ /* 0x000fea000383ffff */
[----:B------:R-:W-:Y:S05]  /*9020*/  EXIT ;  /* 0x000000000000794d */ /* 0x000fea0003800000 */
.L_x_70687:
        /* <DEDUP_REMOVED lines=8> */
.L_x_70692:
[----:B------:R-:W-:Y:S05]  /*90b0*/  BSYNC B0 ;  /* 0x0000000000007941 */ /* 0x000fea0003800000 */
.L_x_70691:
        /* <DEDUP_REMOVED lines=9> */
.L_x_70693:
[----:B------:R-:W-:Y:S02]  /*9150*/  HFMA2 R236, -RZ, RZ, 0, 2.384185791015625e-07 ;  /* 0x00000004ffec7431 */ /* 0x000fe400000001ff */
[----:B------:R-:W-:Y:S01]  /*9160*/  FADD.FTZ R189, R189, R188 ;  /* 0x000000bcbdbd7221 */ /* 0x000fe20000010000 */
[----:B------:R-:W-:-:S04]  /*9170*/  MOV R188, 0x1f ;  /* 0x0000001f00bc7802 */ /* 0x000fc80000000f00 */
[----:B------:R-:W-:-:S07]  /*9180*/  MOV R241, R189 ;  /* 0x000000bd00f17202 */ /* 0x000fce0000000f00 */
[----:B------:R-:W-:Y:S05]  /*9190*/  WARPSYNC.COLLECTIVE R237, `(.L_x_70694) ;  /* 0x00000000ed087348 */ /* 0x000fea0003c00000 */
[----:B------:R0:W1:Y:S02]  /*91a0*/  SHFL.BFLY P1, R188, R241, R236, R188 ;  /* 0x0c0000ecf1bc7389 */ /* 0x00006400000200bc */
[----:B01----:R-:W-:Y:S05]  /*91b0*/  ENDCOLLECTIVE ;  /* 0x000000000000791b */ /* 0x003fea0003800000 */
.L_x_70694:
[----:B------:R-:W-:Y:S02]  /*91c0*/  HFMA2 R236, -RZ, RZ, 0, 4.76837158203125e-07 ;  /* 0x00000008ffec7431 */ /* 0x000fe400000001ff */
[----:B------:R-:W-:Y:S01]  /*91d0*/  FADD.FTZ R189, R189, R188 ;  /* 0x000000bcbdbd7221 */ /* 0x000fe20000010000 */
[----:B------:R-:W-:-:S04]  /*91e0*/  MOV R188, 0x1f ;  /* 0x0000001f00bc7802 */ /* 0x000fc80000000f00 */
[----:B------:R-:W-:-:S07]  /*91f0*/  MOV R241, R189 ;  /* 0x000000bd00f17202 */ /* 0x000fce0000000f00 */
[----:B------:R-:W-:Y:S05]  /*9200*/  WARPSYNC.COLLECTIVE R237, `(.L_x_70695) ;  /* 0x00000000ed087348 */ /* 0x000fea0003c00000 */
[----:B------:R0:W1:Y:S02]  /*9210*/  SHFL.BFLY P1, R188, R241, R236, R188 ;  /* 0x0c0000ecf1bc7389 */ /* 0x00006400000200bc */
[----:B01----:R-:W-:Y:S05]  /*9220*/  ENDCOLLECTIVE ;  /* 0x000000000000791b */ /* 0x003fea0003800000 */
.L_x_70695:
[----:B------:R-:W-:Y:S02]  /*9230*/  HFMA2 R236, -RZ, RZ, 0, 9.5367431640625e-07 ;  /* 0x00000010ffec7431 */ /* 0x000fe400000001ff */
[----:B------:R-:W-:Y:S01]  /*9240*/  FADD.FTZ R189, R189, R188 ;  /* 0x000000bcbdbd7221 */ /* 0x000fe20000010000 */
[----:B------:R-:W-:-:S04]  /*9250*/  MOV R188, 0x1f ;  /* 0x0000001f00bc7802 */ /* 0x000fc80000000f00 */
[----:B------:R-:W-:-:S07]  /*9260*/  MOV R241, R189 ;  /* 0x000000bd00f17202 */ /* 0x000fce0000000f00 */
[----:B------:R-:W-:Y:S05]  /*9270*/  WARPSYNC.COLLECTIVE R237, `(.L_x_70696) ;  /* 0x00000000ed087348 */ /* 0x000fea0003c00000 */
[----:B------:R0:W1:Y:S02]  /*9280*/  SHFL.BFLY P1, R188, R241, R236, R188 ;  /* 0x0c0000ecf1bc7389 */ /* 0x00006400000200bc */
[----:B01----:R-:W-:Y:S05]  /*9290*/  ENDCOLLECTIVE ;  /* 0x000000000000791b */ /* 0x003fea0003800000 */
.L_x_70696:
        /* <DEDUP_REMOVED lines=161> */
[----:B------:R-:W-:-:S03]  /*9cb0*/  HFMA2 R236, -RZ, RZ, 0, 5.9604644775390625e-08 ;  /* 0x00000001ffec7431 */ /* 0x000fc600000001ff */
[----:B------:R-:W-:Y:S01]  /*9cc0*/  FFMA.FTZ R239, R239, R239, R188 ;  /* 0x000000efefef7223 */ /* 0x000fe200000100bc */
[----:B------:R-:W-:-:S04]  /*9cd0*/  MOV R188, 0x1f ;  /* 0x0000001f00bc7802 */ /* 0x000fc80000000f00 */
[----:B------:R-:W-:-:S07]  /*9ce0*/  MOV R241, R239 ;  /* 0x000000ef00f17202 */ /* 0x000fce0000000f00 */
[----:B------:R-:W-:Y:S05]  /*9cf0*/  WARPSYNC.COLLECTIVE R237, `(.L_x_70697) ;  /* 0x00000000ed087348 */ /* 0x000fea0003c00000 */
[----:B------:R0:W1:Y:S02]  /*9d00*/  SHFL.BFLY P1, R188, R241, R236, R188 ;  /* 0x0c0000ecf1bc7389 */ /* 0x00006400000200bc */
[----:B01----:R-:W-:Y:S05]  /*9d10*/  ENDCOLLECTIVE ;  /* 0x000000000000791b */ /* 0x003fea0003800000 */
.L_x_70697:
[----:B------:R-:W-:Y:S02]  /*9d20*/  HFMA2 R236, -RZ, RZ, 0, 1.1920928955078125e-07 ;  /* 0x00000002ffec7431 */ /* 0x000fe400000001ff */
[----:B------:R-:W-:Y:S01]  /*9d30*/  FADD.FTZ R239, R239, R188 ;  /* 0x000000bcefef7221 */ /* 0x000fe20000010000 */
[----:B------:R-:W-:-:S04]  /*9d40*/  MOV R188, 0x1f ;  /* 0x0000001f00bc7802 */ /* 0x000fc80000000f00 */
[----:B------:R-:W-:-:S07]  /*9d50*/  MOV R241, R239 ;  /* 0x000000ef00f17202 */ /* 0x000fce0000000f00 */
[----:B------:R-:W-:Y:S05]  /*9d60*/  WARPSYNC.COLLECTIVE R237, `(.L_x_70698) ;  /* 0x00000000ed087348 */ /* 0x000fea0003c00000 */
[----:B------:R0:W1:Y:S02]  /*9d70*/  SHFL.BFLY P1, R188, R241, R236, R188 ;  /* 0x0c0000ecf1bc7389 */ /* 0x00006400000200bc */
[----:B01----:R-:W-:Y:S05]  /*9d80*/  ENDCOLLECTIVE ;  /* 0x000000000000791b */ /* 0x003fea0003800000 */
.L_x_70698:
[----:B------:R-:W-:Y:S02]  /*9d90*/  HFMA2 R236, -RZ, RZ, 0, 2.384185791015625e-07 ;  /* 0x00000004ffec7431 */ /* 0x000fe400000001ff */
[----:B------:R-:W-:Y:S01]  /*9da0*/  FADD.FTZ R239, R239, R188 ;  /* 0x000000bcefef7221 */ /* 0x000fe20000010000 */
[----:B------:R-:W-:-:S04]  /*9db0*/  MOV R188, 0x1f ;  /* 0x0000001f00bc7802 */ /* 0x000fc80000000f00 */
[----:B------:R-:W-:-:S07]  /*9dc0*/  MOV R241, R239 ;  /* 0x000000ef00f17202 */ /* 0x000fce0000000f00 */
[----:B------:R-:W-:Y:S05]  /*9dd0*/  WARPSYNC.COLLECTIVE R237, `(.L_x_70699) ;  /* 0x00000000ed087348 */ /* 0x000fea0003c00000 */
[----:B------:R0:W1:Y:S02]  /*9de0*/  SHFL.BFLY P1, R188, R241, R236, R188 ;  /* 0x0c0000ecf1bc7389 */ /* 0x00006400000200bc */
[----:B01----:R-:W-:Y:S05]  /*9df0*/  ENDCOLLECTIVE ;  /* 0x000000000000791b */ /* 0x003fea0003800000 */
.L_x_70699:
[----:B------:R-:W-:Y:S02]  /*9e00*/  HFMA2 R236, -RZ, RZ, 0, 4.76837158203125e-07 ;  /* 0x00000008ffec7431 */ /* 0x000fe400000001ff */
[----:B------:R-:W-:Y:S01]  /*9e10*/  FADD.FTZ R239, R239, R188 ;  /* 0x000000bcefef7221 */ /* 0x000fe20000010000 */
[----:B------:R-:W-:-:S04]  /*9e20*/  MOV R188, 0x1f ;  /* 0x0000001f00bc7802 */ /* 0x000fc80000000f00 */
[----:B------:R-:W-:-:S07]  /*9e30*/  MOV R241, R239 ;  /* 0x000000ef00f17202 */ /* 0x000fce0000000f00 */
[----:B------:R-:W-:Y:S05]  /*9e40*/  WARPSYNC.COLLECTIVE R237, `(.L_x_70700) ;  /* 0x00000000ed087348 */ /* 0x000fea0003c00000 */
[----:B------:R0:W1:Y:S02]  /*9e50*/  SHFL.BFLY P1, R188, R241, R236, R188 ;  /* 0x0c0000ecf1bc7389 */ /* 0x00006400000200bc */
[----:B01----:R-:W-:Y:S05]  /*9e60*/  ENDCOLLECTIVE ;  /* 0x000000000000791b */ /* 0x003fea0003800000 */
.L_x_70700:
[----:B------:R-:W-:Y:S02]  /*9e70*/  HFMA2 R236, -RZ, RZ, 0, 9.5367431640625e-07 ;  /* 0x00000010ffec7431 */ /* 0x000fe400000001ff */
[----:B------:R-:W-:Y:S01]  /*9e80*/  FADD.FTZ R239, R239, R188 ;  /* 0x000000bcefef7221 */ /* 0x000fe20000010000 */
[----:B------:R-:W-:-:S04]  /*9e90*/  MOV R188, 0x1f ;  /* 0x0000001f00bc7802 */ /* 0x000fc80000000f00 */
[----:B------:R-:W-:-:S07]  /*9ea0*/  MOV R241, R239 ;  /* 0x000000ef00f17202 */ /* 0x000fce0000000f00 */
[----:B------:R-:W-:Y:S05]  /*9eb0*/  WARPSYNC.COLLECTIVE R237, `(.L_x_70701) ;  /* 0x00000000ed087348 */ /* 0x000fea0003c00000 */
[----:B------:R0:W1:Y:S02]  /*9ec0*/  SHFL.BFLY P1, R188, R241, R236, R188 ;  /* 0x0c0000ecf1bc7389 */ /* 0x00006400000200bc */
[----:B01----:R-:W-:Y:S05]  /*9ed0*/  ENDCOLLECTIVE ;  /* 0x000000000000791b */ /* 0x003fea0003800000 */
.L_x_70701:
[----:B------:R-:W-:Y:S05]  /*9ee0*/  BRA `(.L_x_70702) ;  /* 0xffffffd000ac7947 */ /* 0x000fea000383ffff */
.L_x_70703:
        /* <DEDUP_REMOVED lines=9> */
.L_x_88551:


//--------------------- .text._ZN10layer_norm13ln_fwd_kernelINS_13Kernel_traitsI6__halfffffjLj2560ELj1ELj4ELj1ELj16ENS_18Kernel_traits_baseILj2560ES2_ffffjLj128EEEEELb1ELb0ELb0ELb0EEEvNS_9FwdParamsE --------------------------
	.section	.text._ZN10layer_norm13ln_fwd_kernelINS_13Kernel_traitsI6__halfffffjLj2560ELj1ELj4ELj1ELj16ENS_18Kernel_traits_baseILj2560ES2_ffffjLj128EEEEELb1ELb0ELb0ELb0EEEvNS_9FwdParamsE,"ax",@progbits
	.align	128
        .global         _ZN10layer_norm13ln_fwd_kernelINS_13Kernel_traitsI6__halfffffjLj2560ELj1ELj4ELj1ELj16ENS_18Kernel_traits_baseILj2560ES2_ffffjLj128EEEEELb1ELb0ELb0ELb0EEEvNS_9FwdParamsE
        .type           _ZN10layer_norm13ln_fwd_kernelINS_13Kernel_traitsI6__halfffffjLj2560ELj1ELj4ELj1ELj16ENS_18Kernel_traits_baseILj2560ES2_ffffjLj128EEEEELb1ELb0ELb0ELb0EEEvNS_9FwdParamsE,@function
        .size           _ZN10layer_norm13ln_fwd_kernelINS_13Kernel_traitsI6__halfffffjLj2560ELj1ELj4ELj1ELj16ENS_18Kernel_traits_baseILj2560ES2_ffffjLj128EEEEELb1ELb0ELb0ELb0EEEvNS_9FwdParamsE,(.L_x_88552 - _ZN10layer_norm13ln_fwd_kernelINS_13Kernel_traitsI6__halfffffjLj2560ELj1ELj4ELj1ELj16ENS_18Kernel_traits_baseILj2560ES2_ffffjLj128EEEEELb1ELb0ELb0ELb0EEEvNS_9FwdParamsE)
        .other          _ZN10layer_norm13ln_fwd_kernelINS_13Kernel_traitsI6__halfffffjLj2560ELj1ELj4ELj1ELj16ENS_18Kernel_traits_baseILj2560ES2_ffffjLj128EEEEELb1ELb0ELb0ELb0EEEvNS_9FwdParamsE,@"STO_CUDA_ENTRY STV_DEFAULT"
_ZN10layer_norm13ln_fwd_kernelINS_13Kernel_traitsI6__halfffffjLj2560ELj1ELj4ELj1ELj16ENS_18Kernel_traits_baseILj2560ES2_ffffjLj128EEEEELb1ELb0ELb0ELb0EEEvNS_9FwdParamsE:
.text._ZN10layer_norm13ln_fwd_kernelINS_13Kernel_traitsI6__halfffffjLj2560ELj1ELj4ELj1ELj16ENS_18Kernel_traits_baseILj2560ES2_ffffjLj128EEEEELb1ELb0ELb0ELb0EEEvNS_9FwdParamsE:
[----:B------:R-:W-:Y:S01]  /*0000*/  LDC R1, c[0x0][0x37c] ;  /* 0x0000df00ff017b82 */ /* 0x000fe20000000800 */
[----:B------:R-:W0:Y:S01]  /*0010*/  LDCU.U8 UR8, c[0x0][0x464] ;  /* 0x00008c80ff0877ac */ /* 0x000e220008000000 */
[----:B------:R-:W1:Y:S01]  /*0020*/  LDCU.64 UR4, c[0x0][0x450] ;  /* 0x00008a00ff0477ac */ /* 0x000e620008000a00 */
[----:B------:R-:W2:Y:S05]  /*0030*/  LDCU.64 UR6, c[0x0][0x358] ;  /* 0x00006b00ff0677ac */ /* 0x000eaa0008000a00 */
[----:B------:R-:W3:Y:S08]  /*0040*/  LDC R0, c[0x0][0x458] ;  /* 0x00011600ff007b82 */ /* 0x000ef00000000800 */
[----:B------:R-:W4:Y:S01]  /*0050*/  LDC R13, c[0x0][0x45c] ;  /* 0x00011700ff0d7b82 */ /* 0x000f220000000800 */
[----:B0-----:R-:W-:Y:S01]  /*0060*/  ISETP.NE.AND P0, PT, RZ, UR8, PT ;  /* 0x00000008ff007c0c */ /* 0x001fe2000bf05270 */
[----:B------:R-:W0:Y:S01]  /*0070*/  LDCU.64 UR10, c[0x0][0x438] ;  /* 0x00008700ff0a77ac */ /* 0x000e220008000a00 */
[----:B-1----:R-:W-:-:S02]  /*0080*/  IMAD.U32 R2, RZ, RZ, UR4 ;  /* 0x00000004ff027e24 */ /* 0x002fc4000f8e00ff */
[----:B------:R-:W-:Y:S01]  /*0090*/  IMAD.U32 R3, RZ, RZ, UR5 ;  /* 0x00000005ff037e24 */ /* 0x000fe2000f8e00ff */
[----:B------:R-:W1:Y:S02]  /*00a0*/  S2R R20, SR_TID.X ;  /* 0x0000000000147919 */ /* 0x000e640000002100 */
[----:B------:R-:W5:Y:S06]  /*00b0*/  LDC R9, c[0x0][0x388] ;  /* 0x0000e200ff097b82 */ /* 0x000f6c0000000800 */
[----:B--2---:R-:W2:Y:S01]  /*00c0*/  @P0 LDG.E.64 R2, desc[UR6][R2.64] ;  /* 0x0000000602020981 */ /* 0x004ea2000c1e1b00 */
[----:B---3--:R-:W-:Y:S01]  /*00d0*/  @P0 MOV R4, R0 ;  /* 0x0000000000040202 */ /* 0x008fe20000000f00 */
[----:B------:R-:W3:Y:S01]  /*00e0*/  @P0 LDC R7, c[0x0][0x460] ;  /* 0x00011800ff070b82 */ /* 0x000ee20000000800 */
[----:B----4-:R-:W-:-:S06]  /*00f0*/  @P0 IMAD.MOV.U32 R5, RZ, RZ, R13 ;  /* 0x000000ffff050224 */ /* 0x010fcc00078e000d */
[----:B------:R-:W3:Y:S01]  /*0100*/  @P0 LDG.E.64 R4, desc[UR6][R4.64] ;  /* 0x0000000604040981 */ /* 0x000ee2000c1e1b00 */
[----:B------:R-:W4:Y:S01]  /*0110*/  S2UR UR9, SR_CTAID.X ;  /* 0x00000000000979c3 */ /* 0x000f220000002500 */
[----:B0-----:R-:W-:Y:S01]  /*0120*/  UISETP.NE.U32.AND UP0, UPT, UR10, URZ, UPT ;  /* 0x000000ff0a00728c */ /* 0x001fe2000bf05070 */
[----:B------:R-:W-:Y:S03]  /*0130*/  BSSY.RECONVERGENT B0, `(.L_x_70704) ;  /* 0x000013d000007945 */ /* 0x000fe60003800200 */
[----:B------:R-:W-:Y:S01]  /*0140*/  UISETP.NE.AND.EX UP0, UPT, UR11, URZ, UPT, UP0 ;  /* 0x000000ff0b00728c */ /* 0x000fe2000bf05300 */
[----:B-1----:R-:W-:-:S04]  /*0150*/  LOP3.LUT R12, R20, 0x1f, RZ, 0xc0, !PT ;  /* 0x0000001f140c7812 */ /* 0x002fc800078ec0ff */
[----:B------:R-:W-:Y:S01]  /*0160*/  LOP3.LUT R21, R12, 0x1f, RZ, 0x3c, !PT ;  /* 0x0000001f0c157812 */ /* 0x000fe200078e3cff */
[----:B----4-:R-:W-:Y:S01]  /*0170*/  USHF.L.U32 UR8, UR9, 0x2, URZ ;  /* 0x0000000209087899 */ /* 0x010fe200080006ff */
[----:B--2---:R-:W-:Y:S02]  /*0180*/  @P0 R2UR UR5, R3 ;  /* 0x00000000030502ca */ /* 0x004fe400000e0000 */
[----:B------:R-:W0:Y:S01]  /*0190*/  LDC R3, c[0x0][0x360] ;  /* 0x0000d800ff037b82 */ /* 0x000e220000000800 */
[----:B------:R-:W-:Y:S02]  /*01a0*/  @P0 R2UR UR4, R2 ;  /* 0x00000000020402ca */ /* 0x000fe400000e0000 */
[----:B-----5:R-:W-:-:S04]  /*01b0*/  SHF.R.S32.HI R2, RZ, 0x1f, R9 ;  /* 0x0000001fff027819 */ /* 0x020fc80000011409 */
[----:B------:R-:W-:-:S04]  /*01c0*/  LEA.HI R2, R2, R9, RZ, 0x2 ;  /* 0x0000000902027211 */ /* 0x000fc800078f10ff */
[----:B------:R-:W-:Y:S01]  /*01d0*/  LEA.HI.SX32 R21, R2, R21, 0x1e ;  /* 0x0000001502157211 */ /* 0x000fe200078ff2ff */
[----:B------:R-:W-:Y:S01]  /*01e0*/  UIADD3 UR12, UPT, UPT, UR5, -0x4498517b, URZ ;  /* 0xbb67ae85050c7890 */ /* 0x000fe2000fffe0ff */
[----:B---3--:R-:W-:Y:S01]  /*01f0*/  @P0 IADD3 R0, P1, PT, R4, R7, RZ ;  /* 0x0000000704000210 */ /* 0x008fe20007f3e0ff */
[----:B------:R-:W-:Y:S02]  /*0200*/  UIADD3 UR10, UPT, UPT, UR4, -0x61c88647, URZ ;  /* 0x9e3779b9040a7890 */ /* 0x000fe4000fffe0ff */
[----:B------:R-:W-:Y:S02]  /*0210*/  UIADD3 UR13, UPT, UPT, UR4, 0x3c6ef372, URZ ;  /* 0x3c6ef372040d7890 */ /* 0x000fe4000fffe0ff */
[----:B------:R-:W-:Y:S01]  /*0220*/  @P0 IMAD.X R13, RZ, RZ, R5, P1 ;  /* 0x000000ffff0d0224 */ /* 0x000fe200008e0605 */
[----:B------:R-:W-:Y:S02]  /*0230*/  UIADD3 UR14, UPT, UPT, UR5, 0x76cf5d0a, URZ ;  /* 0x76cf5d0a050e7890 */ /* 0x000fe4000fffe0ff */
[----:B------:R-:W-:Y:S01]  /*0240*/  UIADD3 UR15, UPT, UPT, UR4, -0x255992d5, URZ ;  /* 0xdaa66d2b040f7890 */ /* 0x000fe2000fffe0ff */
[--C-:B0-----:R-:W-:Y:S01]  /*0250*/  IMAD R22, R3, UR9, R20.reuse ;  /* 0x0000000903167c24 */ /* 0x101fe2000f8e0214 */
[----:B------:R-:W-:Y:S01]  /*0260*/  SHF.R.U32.HI R20, RZ, 0x5, R20 ;  /* 0x00000005ff147819 */ /* 0x000fe20000011614 */
[----:B------:R-:W-:Y:S01]  /*0270*/  UIADD3 UR16, UPT, UPT, UR5, 0x32370b8f, URZ ;  /* 0x32370b8f05107890 */ /* 0x000fe2000fffe0ff */
[--C-:B------:R-:W-:Y:S01]  /*0280*/  SHF.R.U64 R19, R0, 0x2, R13.reuse ;  /* 0x0000000200137819 */ /* 0x100fe2000000120d */
[----:B------:R-:W-:Y:S01]  /*0290*/  UIADD3 UR17, UPT, UPT, UR4, 0x78dde6e4, URZ ;  /* 0x78dde6e404117890 */ /* 0x000fe2000fffe0ff */
[----:B------:R-:W-:Y:S01]  /*02a0*/  LOP3.LUT R20, R20, UR8, RZ, 0xfc, !PT ;  /* 0x0000000814147c12 */ /* 0x000fe2000f8efcff */
        /* <DEDUP_REMOVED lines=30> */
[----:B------:R-:W0:Y:S08]  /*0490*/  @P3 LDC.64 R96, c[0x0][0x438] ;  /* 0x00010e00ff603b82 */ /* 0x000e300000000a00 */
[----:B------:R-:W1:Y:S08]  /*04a0*/  @P1 LDC.64 R98, c[0x0][0x3d0] ;  /* 0x0000f400ff621b82 */ /* 0x000e700000000a00 */
[----:B------:R-:W1:Y:S01]  /*04b0*/  @P1 LDC.64 R100, c[0x0][0x438] ;  /* 0x00010e00ff641b82 */ /* 0x000e620000000a00 */
[----:B--2---:R-:W-:-:S04]  /*04c0*/  @P2 IMAD.WIDE.U32 R90, R12, 0x8, R90 ;  /* 0x000000080c5a2825 */ /* 0x004fc800078e005a */
[----:B---3--:R-:W-:-:S03]  /*04d0*/  @P2 IMAD.WIDE.U32 R92, R12, 0x8, R92 ;  /* 0x000000080c5c2825 */ /* 0x008fc600078e005c */
[----:B------:R-:W2:Y:S01]  /*04e0*/  @P4 LDC.64 R102, c[0x0][0x3d0] ;  /* 0x0000f400ff664b82 */ /* 0x000ea20000000a00 */
[----:B------:R-:W-:Y:S01]  /*04f0*/  @P2 IADD3 R12, PT, PT, R12, 0x20, RZ ;  /* 0x000000200c0c2810 */ /* 0x000fe20007ffe0ff */
[----:B------:R3:W5:Y:S06]  /*0500*/  @P2 LDG.E.64 R4, desc[UR6][R90.64] ;  /* 0x000000065a042981 */ /* 0x00076c000c1e1b00 */
[----:B------:R-:W2:Y:S01]  /*0510*/  @P4 LDC.64 R104, c[0x0][0x438] ;  /* 0x00010e00ff684b82 */ /* 0x000ea20000000a00 */
[C---:B----4-:R-:W-:Y:S01]  /*0520*/  @P3 IMAD.WIDE.U32 R94, R12.reuse, 0x8, R94 ;  /* 0x000000080c5e3825 */ /* 0x050fe200078e005e */
[----:B------:R-:W-:Y:S01]  /*0530*/  ISETP.GE.U32.AND P5, PT, R21, 0x100, PT ;  /* 0x000001001500780c */ /* 0x000fe20003fa6070 */
[----:B------:R-:W5:Y:S02]  /*0540*/  @P2 LD.E.64 R58, desc[UR6][R92.64] ;  /* 0x000000065c3a2980 */ /* 0x000f64000c101b00 */
[----:B0-----:R-:W-:-:S02]  /*0550*/  @P3 IMAD.WIDE.U32 R96, R12, 0x8, R96 ;  /* 0x000000080c603825 */ /* 0x001fc400078e0060 */
[----:B------:R0:W5:Y:S01]  /*0560*/  @P3 LDG.E.64 R6, desc[UR6][R94.64] ;  /* 0x000000065e063981 */ /* 0x000162000c1e1b00 */
[----:B------:R-:W4:Y:S01]  /*0570*/  @P0 LDC.64 R14, c[0x0][0x3d0] ;  /* 0x0000f400ff0e0b82 */ /* 0x000f220000000a00 */
[----:B------:R-:W-:Y:S02]  /*0580*/  @P3 VIADD R12, R12, 0x20 ;  /* 0x000000200c0c3836 */ /* 0x000fe40000000000 */
[----:B------:R0:W5:Y:S01]  /*0590*/  @P3 LD.E.64 R56, desc[UR6][R96.64] ;  /* 0x0000000660383980 */ /* 0x000162000c101b00 */
[----:B------:R-:W-:-:S04]  /*05a0*/  ISETP.GE.U32.AND P3, PT, R21, 0x120, PT ;  /* 0x000001201500780c */ /* 0x000fc80003f66070 */
[----:B------:R-:W4:Y:S01]  /*05b0*/  @P0 LDC.64 R106, c[0x0][0x438] ;  /* 0x00010e00ff6a0b82 */ /* 0x000f220000000a00 */
[----:B-1----:R-:W-:Y:S01]  /*05c0*/  @P1 IMAD.WIDE.U32 R98, R12, 0x8, R98 ;  /* 0x000000080c621825 */ /* 0x002fe200078e0062 */
[----:B------:R-:W-:-:S03]  /*05d0*/  ISETP.GE.U32.AND P2, PT, R21, 0x140, PT ;  /* 0x000001401500780c */ /* 0x000fc60003f46070 */
[C---:B------:R-:W-:Y:S01]  /*05e0*/  @P1 IMAD.WIDE.U32 R100, R12.reuse, 0x8, R100 ;  /* 0x000000080c641825 */ /* 0x040fe200078e0064 */
[----:B------:R1:W5:Y:S02]  /*05f0*/  @P1 LDG.E.64 R8, desc[UR6][R98.64] ;  /* 0x0000000662081981 */ /* 0x000364000c1e1b00 */
[----:B------:R-:W1:Y:S01]  /*0600*/  @P6 LDC.64 R88, c[0x0][0x3d0] ;  /* 0x0000f400ff586b82 */ /* 0x000e620000000a00 */
[----:B------:R-:W-:Y:S01]  /*0610*/  @P1 VIADD R12, R12, 0x20 ;  /* 0x000000200c0c1836 */ /* 0x000fe20000000000 */
[----:B------:R1:W5:Y:S06]  /*0620*/  @P1 LD.E.64 R54, desc[UR6][R100.64] ;  /* 0x0000000664361980 */ /* 0x00036c000c101b00 */
[----:B---3--:R-:W3:Y:S01]  /*0630*/  @P6 LDC.64 R90, c[0x0][0x438] ;  /* 0x00010e00ff5a6b82 */ /* 0x008ee20000000a00 */
[----:B--2---:R-:W-:Y:S01]  /*0640*/  @P4 IMAD.WIDE.U32 R102, R12, 0x8, R102 ;  /* 0x000000080c664825 */ /* 0x004fe200078e0066 */
[----:B------:R-:W-:-:S03]  /*0650*/  ISETP.GE.U32.AND P1, PT, R21, 0x160, PT ;  /* 0x000001601500780c */ /* 0x000fc60003f26070 */
[----:B------:R-:W-:-:S03]  /*0660*/  @P4 IMAD.WIDE.U32 R104, R12, 0x8, R104 ;  /* 0x000000080c684825 */ /* 0x000fc600078e0068 */
[----:B0-----:R-:W0:Y:S08]  /*0670*/  @P5 LDC.64 R94, c[0x0][0x3d0] ;  /* 0x0000f400ff5e5b82 */ /* 0x001e300000000a00 */
[----:B------:R-:W2:Y:S01]  /*0680*/  @P5 LDC.64 R92, c[0x0][0x438] ;  /* 0x00010e00ff5c5b82 */ /* 0x000ea20000000a00 */
[----:B------:R-:W-:Y:S01]  /*0690*/  @P4 IADD3 R12, PT, PT, R12, 0x20, RZ ;  /* 0x000000200c0c4810 */ /* 0x000fe20007ffe0ff */
[----:B------:R3:W5:Y:S04]  /*06a0*/  @P4 LDG.E.64 R10, desc[UR6][R102.64] ;  /* 0x00000006660a4981 */ /* 0x000768000c1e1b00 */
[----:B------:R2:W5:Y:S02]  /*06b0*/  @P4 LD.E.64 R52, desc[UR6][R104.64] ;  /* 0x0000000668344980 */ /* 0x000564000c101b00 */
[----:B------:R-:W2:Y:S01]  /*06c0*/  @P3 LDC.64 R96, c[0x0][0x3d0] ;  /* 0x0000f400ff603b82 */ /* 0x000ea20000000a00 */
[----:B------:R-:W-:-:S07]  /*06d0*/  ISETP.GE.U32.AND P4, PT, R21, 0x180, PT ;  /* 0x000001801500780c */ /* 0x000fce0003f86070 */
[----:B------:R-:W2:Y:S01]  /*06e0*/  @P3 LDC.64 R108, c[0x0][0x438] ;  /* 0x00010e00ff6c3b82 */ /* 0x000ea20000000a00 */
[----:B----4-:R-:W-:-:S04]  /*06f0*/  @P0 IMAD.WIDE.U32 R14, R12, 0x8, R14 ;  /* 0x000000080c0e0825 */ /* 0x010fc800078e000e */
[C---:B------:R-:W-:Y:S01]  /*0700*/  @P0 IMAD.WIDE.U32 R106, R12.reuse, 0x8, R106 ;  /* 0x000000080c6a0825 */ /* 0x040fe200078e006a */
[----:B------:R4:W5:Y:S02]  /*0710*/  @P0 LDG.E.64 R16, desc[UR6][R14.64] ;  /* 0x000000060e100981 */ /* 0x000964000c1e1b00 */
[----:B------:R-:W4:Y:S01]  /*0720*/  @P2 LDC.64 R110, c[0x0][0x3d0] ;  /* 0x0000f400ff6e2b82 */ /* 0x000f220000000a00 */
[----:B------:R-:W-:Y:S01]  /*0730*/  @P0 VIADD R12, R12, 0x20 ;  /* 0x000000200c0c0836 */ /* 0x000fe20000000000 */
[----:B------:R-:W5:Y:S06]  /*0740*/  @P0 LD.E.64 R50, desc[UR6][R106.64] ;  /* 0x000000066a320980 */ /* 0x000f6c000c101b00 */
[----:B-1----:R-:W1:Y:S01]  /*0750*/  @P2 LDC.64 R98, c[0x0][0x438] ;  /* 0x00010e00ff622b82 */ /* 0x002e620000000a00 */
[----:B------:R-:W-:-:S04]  /*0760*/  @P6 IMAD.WIDE.U32 R88, R12, 0x8, R88 ;  /* 0x000000080c586825 */ /* 0x000fc800078e0058 */
[----:B---3--:R-:W-:-:S03]  /*0770*/  @P6 IMAD.WIDE.U32 R90, R12, 0x8, R90 ;  /* 0x000000080c5a6825 */ /* 0x008fc600078e005a */
[----:B------:R-:W3:Y:S01]  /*0780*/  @P1 LDC.64 R100, c[0x0][0x3d0] ;  /* 0x0000f400ff641b82 */ /* 0x000ee20000000a00 */
[----:B------:R-:W-:-:S07]  /*0790*/  @P6 VIADD R12, R12, 0x20 ;  /* 0x000000200c0c6836 */ /* 0x000fce0000000000 */
[----:B------:R-:W3:Y:S01]  /*07a0*/  @P1 LDC.64 R102, c[0x0][0x438] ;  /* 0x00010e00ff661b82 */ /* 0x000ee20000000a00 */
[C---:B0-----:R-:W-:Y:S01]  /*07b0*/  @P5 IMAD.WIDE.U32 R94, R12.reuse, 0x8, R94 ;  /* 0x000000080c5e5825 */ /* 0x041fe200078e005e */
[----:B------:R-:W-:Y:S01]  /*07c0*/  ISETP.GE.U32.AND P0, PT, R21, 0x1a0, PT ;  /* 0x000001a01500780c */ /* 0x000fe20003f06070 */
[----:B------:R0:W5:Y:S02]  /*07d0*/  @P6 LDG.E.64 R62, desc[UR6][R88.64] ;  /* 0x00000006583e6981 */ /* 0x000164000c1e1b00 */
[----:B--2---:R-:W-:-:S03]  /*07e0*/  @P5 IMAD.WIDE.U32 R92, R12, 0x8, R92 ;  /* 0x000000080c5c5825 */ /* 0x004fc600078e005c */
[----:B------:R-:W2:Y:S01]  /*07f0*/  @P4 LDC.64 R104, c[0x0][0x3d0] ;  /* 0x0000f400ff684b82 */ /* 0x000ea20000000a00 */
[----:B------:R-:W-:Y:S01]  /*0800*/  @P5 IADD3 R12, PT, PT, R12, 0x20, RZ ;  /* 0x000000200c0c5810 */ /* 0x000fe20007ffe0ff */
[----:B------:R1:W5:Y:S06]  /*0810*/  @P6 LD.E.64 R48, desc[UR6][R90.64] ;  /* 0x000000065a306980 */ /* 0x00036c000c101b00 */
[----:B------:R-:W2:Y:S01]  /*0820*/  @P4 LDC.64 R112, c[0x0][0x438] ;  /* 0x00010e00ff704b82 */ /* 0x000ea20000000a00 */
[C---:B------:R-:W-:Y:S01]  /*0830*/  @P3 IMAD.WIDE.U32 R96, R12.reuse, 0x8, R96 ;  /* 0x000000080c603825 */ /* 0x040fe200078e0060 */
[----:B------:R-:W-:Y:S01]  /*0840*/  ISETP.GE.U32.AND P6, PT, R21, 0x1c0, PT ;  /* 0x000001c01500780c */ /* 0x000fe20003fc6070 */
[----:B------:R-:W5:Y:S02]  /*0850*/  @P5 LDG.E.64 R64, desc[UR6][R94.64] ;  /* 0x000000065e405981 */ /* 0x000f64000c1e1b00 */
[----:B------:R-:W-:-:S02]  /*0860*/  @P3 IMAD.WIDE.U32 R108, R12, 0x8, R108 ;  /* 0x000000080c6c3825 */ /* 0x000fc400078e006c */
[----:B------:R3:W5:Y:S01]  /*0870*/  @P5 LD.E.64 R46, desc[UR6][R92.64] ;  /* 0x000000065c2e5980 */ /* 0x000762000c101b00 */
[----:B----4-:R-:W4:Y:S01]  /*0880*/  @P0 LDC.64 R14, c[0x0][0x3d0] ;  /* 0x0000f400ff0e0b82 */ /* 0x010f220000000a00 */
[----:B------:R-:W-:Y:S01]  /*0890*/  @P3 VIADD R12, R12, 0x20 ;  /* 0x000000200c0c3836 */ /* 0x000fe20000000000 */
[----:B------:R-:W-:Y:S01]  /*08a0*/  ISETP.GE.U32.AND P5, PT, R21, 0x1e0, PT ;  /* 0x000001e01500780c */ /* 0x000fe20003fa6070 */
[----:B------:R2:W5:Y:S02]  /*08b0*/  @P3 LDG.E.64 R66, desc[UR6][R96.64] ;  /* 0x0000000660423981 */ /* 0x000564000c1e1b00 */
[C---:B------:R-:W-:Y:S02]  /*08c0*/  @P2 IMAD.WIDE.U32 R110, R12.reuse, 0x8, R110 ;  /* 0x000000080c6e2825 */ /* 0x040fe400078e006e */
[----:B------:R-:W5:Y:S01]  /*08d0*/  @P3 LD.E.64 R44, desc[UR6][R108.64] ;  /* 0x000000066c2c3980 */ /* 0x000f62000c101b00 */
[----:B0-----:R-:W0:Y:S01]  /*08e0*/  @P0 LDC.64 R88, c[0x0][0x438] ;  /* 0x00010e00ff580b82 */ /* 0x001e220000000a00 */
[----:B-1----:R-:W-:-:S02]  /*08f0*/  @P2 IMAD.WIDE.U32 R98, R12, 0x8, R98 ;  /* 0x000000080c622825 */ /* 0x002fc400078e0062 */
[----:B------:R-:W5:Y:S02]  /*0900*/  @P2 LDG.E.64 R68, desc[UR6][R110.64] ;  /* 0x000000066e442981 */ /* 0x000f64000c1e1b00 */
[----:B------:R-:W-:Y:S01]  /*0910*/  @P2 VIADD R12, R12, 0x20 ;  /* 0x000000200c0c2836 */ /* 0x000fe20000000000 */
[----:B------:R-:W-:Y:S01]  /*0920*/  ISETP.GE.U32.AND P3, PT, R21, 0x200, PT ;  /* 0x000002001500780c */ /* 0x000fe20003f66070 */
[----:B------:R1:W5:Y:S01]  /*0930*/  @P2 LD.E.64 R42, desc[UR6][R98.64] ;  /* 0x00000006622a2980 */ /* 0x000362000c101b00 */
[----:B------:R-:W0:Y:S01]  /*0940*/  @P6 LDC.64 R90, c[0x0][0x3d0] ;  /* 0x0000f400ff5a6b82 */ /* 0x000e220000000a00 */
[----:B---3--:R-:W-:-:S04]  /*0950*/  @P1 IMAD.WIDE.U32 R100, R12, 0x8, R100 ;  /* 0x000000080c641825 */ /* 0x008fc800078e0064 */
[C---:B------:R-:W-:Y:S01]  /*0960*/  @P1 IMAD.WIDE.U32 R102, R12.reuse, 0x8, R102 ;  /* 0x000000080c661825 */ /* 0x040fe200078e0066 */
[----:B------:R-:W-:Y:S01]  /*0970*/  @P1 IADD3 R12, PT, PT, R12, 0x20, RZ ;  /* 0x000000200c0c1810 */ /* 0x000fe20007ffe0ff */
[----:B------:R3:W5:Y:S01]  /*0980*/  @P1 LDG.E.64 R70, desc[UR6][R100.64] ;  /* 0x0000000664461981 */ /* 0x000762000c1e1b00 */
[----:B------:R-:W0:Y:S01]  /*0990*/  @P6 LDC.64 R92, c[0x0][0x438] ;  /* 0x00010e00ff5c6b82 */ /* 0x000e220000000a00 */
[----:B------:R-:W-:Y:S02]  /*09a0*/  ISETP.GE.U32.AND P2, PT, R21, 0x220, PT ;  /* 0x000002201500780c */ /* 0x000fe40003f46070 */
[C---:B--2---:R-:W-:Y:S01]  /*09b0*/  @P4 IMAD.WIDE.U32 R104, R12.reuse, 0x8, R104 ;  /* 0x000000080c684825 */ /* 0x044fe200078e0068 */
[----:B------:R-:W5:Y:S03]  /*09c0*/  @P1 LD.E.64 R40, desc[UR6][R102.64] ;  /* 0x0000000666281980 */ /* 0x000f66000c101b00 */
[C---:B------:R-:W-:Y:S01]  /*09d0*/  @P4 IMAD.WIDE.U32 R112, R12.reuse, 0x8, R112 ;  /* 0x000000080c704825 */ /* 0x040fe200078e0070 */
[----:B------:R-:W2:Y:S01]  /*09e0*/  @P5 LDC.64 R94, c[0x0][0x3d0] ;  /* 0x0000f400ff5e5b82 */ /* 0x000ea20000000a00 */
[----:B------:R0:W5:Y:S02]  /*09f0*/  @P4 LDG.E.64 R72, desc[UR6][R104.64] ;  /* 0x0000000668484981 */ /* 0x000164000c1e1b00 */
[----:B------:R-:W-:-:S02]  /*0a00*/  @P4 VIADD R12, R12, 0x20 ;  /* 0x000000200c0c4836 */ /* 0x000fc40000000000 */
[----:B------:R2:W5:Y:S03]  /*0a10*/  @P4 LD.E.64 R38, desc[UR6][R112.64] ;  /* 0x0000000670264980 */ /* 0x000566000c101b00 */
[----:B------:R-:W2:Y:S01]  /*0a20*/  @P5 LDC.64 R96, c[0x0][0x438] ;  /* 0x00010e00ff605b82 */ /* 0x000ea20000000a00 */
[C---:B------:R-:W-:Y:S02]  /*0a30*/  ISETP.GE.U32.AND P4, PT, R21.reuse, 0x240, PT ;  /* 0x000002401500780c */ /* 0x040fe40003f86070 */
[----:B------:R-:W-:-:S05]  /*0a40*/  ISETP.GE.U32.AND P1, PT, R21, 0x260, PT ;  /* 0x000002601500780c */ /* 0x000fca0003f26070 */
[----:B-1----:R-:W1:Y:S08]  /*0a50*/  @P3 LDC.64 R98, c[0x0][0x3d0] ;  /* 0x0000f400ff623b82 */ /* 0x002e700000000a00 */
[----:B---3--:R-:W3:Y:S01]  /*0a60*/  @P3 LDC.64 R100, c[0x0][0x438] ;  /* 0x00010e00ff643b82 */ /* 0x008ee20000000a00 */
[----:B----4-:R-:W-:-:S04]  /*0a70*/  @P0 IMAD.WIDE.U32 R14, R12, 0x8, R14 ;  /* 0x000000080c0e0825 */ /* 0x010fc800078e000e */
[C---:B0-----:R-:W-:Y:S01]  /*0a80*/  @P0 IMAD.WIDE.U32 R88, R12.reuse, 0x8, R88 ;  /* 0x000000080c580825 */ /* 0x041fe200078e0058 */
[----:B------:R0:W5:Y:S02]  /*0a90*/  @P0 LDG.E.64 R74, desc[UR6][R14.64] ;  /* 0x000000060e4a0981 */ /* 0x000164000c1e1b00 */
[----:B------:R-:W4:Y:S01]  /*0aa0*/  @P2 LDC.64 R104, c[0x0][0x3d0] ;  /* 0x0000f400ff682b82 */ /* 0x000f220000000a00 */
[----:B------:R-:W-:Y:S01]  /*0ab0*/  @P0 VIADD R12, R12, 0x20 ;  /* 0x000000200c0c0836 */ /* 0x000fe20000000000 */
[----:B------:R0:W5:Y:S06]  /*0ac0*/  @P0 LD.E.64 R36, desc[UR6][R88.64] ;  /* 0x0000000658240980 */ /* 0x00016c000c101b00 */
[----:B------:R-:W0:Y:S01]  /*0ad0*/  @P2 LDC.64 R102, c[0x0][0x438] ;  /* 0x00010e00ff662b82 */ /* 0x000e220000000a00 */
[----:B------:R-:W-:-:S04]  /*0ae0*/  @P6 IMAD.WIDE.U32 R90, R12, 0x8, R90 ;  /* 0x000000080c5a6825 */ /* 0x000fc800078e005a */
[----:B------:R-:W-:-:S03]  /*0af0*/  @P6 IMAD.WIDE.U32 R92, R12, 0x8, R92 ;  /* 0x000000080c5c6825 */ /* 0x000fc600078e005c */
[----:B------:R-:W0:Y:S01]  /*0b00*/  @P4 LDC.64 R106, c[0x0][0x3d0] ;  /* 0x0000f400ff6a4b82 */ /* 0x000e220000000a00 */
[----:B------:R-:W-:Y:S01]  /*0b10*/  @P6 IADD3 R12, PT, PT, R12, 0x20, RZ ;  /* 0x000000200c0c6810 */ /* 0x000fe20007ffe0ff */
[----:B------:R0:W5:Y:S06]  /*0b20*/  @P6 LDG.E.64 R76, desc[UR6][R90.64] ;  /* 0x000000065a4c6981 */ /* 0x00016c000c1e1b00 */
[----:B------:R-:W0:Y:S01]  /*0b30*/  @P4 LDC.64 R108, c[0x0][0x438] ;  /* 0x00010e00ff6c4b82 */ /* 0x000e220000000a00 */
[C---:B--2---:R-:W-:Y:S01]  /*0b40*/  @P5 IMAD.WIDE.U32 R94, R12.reuse, 0x8, R94 ;  /* 0x000000080c5e5825 */ /* 0x044fe200078e005e */
[----:B------:R2:W5:Y:S03]  /*0b50*/  @P6 LD.E.64 R34, desc[UR6][R92.64] ;  /* 0x000000065c226980 */ /* 0x000566000c101b00 */
[C---:B------:R-:W-:Y:S01]  /*0b60*/  @P5 IMAD.WIDE.U32 R96, R12.reuse, 0x8, R96 ;  /* 0x000000080c605825 */ /* 0x040fe200078e0060 */
[----:B------:R2:W5:Y:S02]  /*0b70*/  @P5 LDG.E.64 R78, desc[UR6][R94.64] ;  /* 0x000000065e4e5981 */ /* 0x000564000c1e1b00 */
[----:B------:R-:W2:Y:S01]  /*0b80*/  @P1 LDC.64 R110, c[0x0][0x3d0] ;  /* 0x0000f400ff6e1b82 */ /* 0x000ea20000000a00 */
[----:B------:R-:W-:Y:S01]  /*0b90*/  @P5 VIADD R12, R12, 0x20 ;  /* 0x000000200c0c5836 */ /* 0x000fe20000000000 */
[----:B------:R0:W5:Y:S06]  /*0ba0*/  @P5 LD.E.64 R32, desc[UR6][R96.64] ;  /* 0x0000000660205980 */ /* 0x00016c000c101b00 */
[----:B------:R-:W2:Y:S01]  /*0bb0*/  @P1 LDC.64 R112, c[0x0][0x438] ;  /* 0x00010e00ff701b82 */ /* 0x000ea20000000a00 */
[----:B-1----:R-:W-:-:S04]  /*0bc0*/  @P3 IMAD.WIDE.U32 R98, R12, 0x8, R98 ;  /* 0x000000080c623825 */ /* 0x002fc800078e0062 */
[C---:B---3--:R-:W-:Y:S01]  /*0bd0*/  @P3 IMAD.WIDE.U32 R100, R12.reuse, 0x8, R100 ;  /* 0x000000080c643825 */ /* 0x048fe200078e0064 */
[----:B------:R1:W5:Y:S03]  /*0be0*/  @P3 LDG.E.64 R80, desc[UR6][R98.64] ;  /* 0x0000000662503981 */ /* 0x000366000c1e1b00 */
[----:B------:R-:W-:Y:S01]  /*0bf0*/  @P3 VIADD R12, R12, 0x20 ;  /* 0x000000200c0c3836 */ /* 0x000fe20000000000 */
[----:B------:R1:W5:Y:S03]  /*0c00*/  @P3 LD.E.64 R30, desc[UR6][R100.64] ;  /* 0x00000006641e3980 */ /* 0x000366000c101b00 */
[----:B----4-:R-:W-:-:S04]  /*0c10*/  @P2 IMAD.WIDE.U32 R104, R12, 0x8, R104 ;  /* 0x000000080c682825 */ /* 0x010fc800078e0068 */
[C---:B0-----:R-:W-:Y:S01]  /*0c20*/  @P2 IMAD.WIDE.U32 R102, R12.reuse, 0x8, R102 ;  /* 0x000000080c662825 */ /* 0x041fe200078e0066 */
[----:B------:R-:W-:Y:S01]  /*0c30*/  @P2 IADD3 R12, PT, PT, R12, 0x20, RZ ;  /* 0x000000200c0c2810 */ /* 0x000fe20007ffe0ff */
[----:B------:R1:W5:Y:S04]  /*0c40*/  @P2 LDG.E.64 R82, desc[UR6][R104.64] ;  /* 0x0000000668522981 */ /* 0x000368000c1e1b00 */
[C---:B------:R-:W-:Y:S01]  /*0c50*/  @P4 IMAD.WIDE.U32 R106, R12.reuse, 0x8, R106 ;  /* 0x000000080c6a4825 */ /* 0x040fe200078e006a */
[----:B------:R1:W5:Y:S03]  /*0c60*/  @P2 LD.E.64 R28, desc[UR6][R102.64] ;  /* 0x00000006661c2980 */ /* 0x000366000c101b00 */
[C---:B------:R-:W-:Y:S01]  /*0c70*/  @P4 IMAD.WIDE.U32 R108, R12.reuse, 0x8, R108 ;  /* 0x000000080c6c4825 */ /* 0x040fe200078e006c */
[----:B------:R1:W5:Y:S03]  /*0c80*/  @P4 LDG.E.64 R84, desc[UR6][R106.64] ;  /* 0x000000066a544981 */ /* 0x000366000c1e1b00 */
[----:B------:R-:W-:Y:S01]  /*0c90*/  @P4 VIADD R12, R12, 0x20 ;  /* 0x000000200c0c4836 */ /* 0x000fe20000000000 */
[----:B------:R1:W5:Y:S03]  /*0ca0*/  @P4 LD.E.64 R26, desc[UR6][R108.64] ;  /* 0x000000066c1a4980 */ /* 0x000366000c101b00 */
[----:B--2---:R-:W-:-:S04]  /*0cb0*/  @P1 IMAD.WIDE.U32 R110, R12, 0x8, R110 ;  /* 0x000000080c6e1825 */ /* 0x004fc800078e006e */
[C---:B------:R-:W-:Y:S01]  /*0cc0*/  @P1 IMAD.WIDE.U32 R112, R12.reuse, 0x8, R112 ;  /* 0x000000080c701825 */ /* 0x040fe200078e0070 */
[----:B------:R1:W5:Y:S04]  /*0cd0*/  @P1 LDG.E.64 R86, desc[UR6][R110.64] ;  /* 0x000000066e561981 */ /* 0x000368000c1e1b00 */
[----:B------:R1:W5:Y:S01]  /*0ce0*/  @P1 LD.E.64 R24, desc[UR6][R112.64] ;  /* 0x0000000670181980 */ /* 0x000362000c101b00 */
[----:B------:R-:W-:Y:S01]  /*0cf0*/  ISETP.GE.U32.AND P0, PT, R21, 0x280, PT ;  /* 0x000002801500780c */ /* 0x000fe20003f06070 */
[----:B------:R-:W-:-:S12]  /*0d00*/  @P1 VIADD R12, R12, 0x20 ;  /* 0x000000200c0c1836 */ /* 0x000fd80000000000 */
        /* <DEDUP_REMOVED lines=8> */
.L_x_70705:
        /* <DEDUP_REMOVED lines=17> */
[----:B------:R-:W-:Y:S02]  /*0ea0*/  @P4 IADD3 R12, PT, PT, R12, 0x20, RZ ;  /* 0x000000200c0c4810 */ /* 0x000fe40007ffe0ff */
[C---:B------:R-:W-:Y:S02]  /*0eb0*/  ISETP.GE.U32.AND P5, PT, R21.reuse, 0x100, PT ;  /* 0x000001001500780c */ /* 0x040fe40003fa6070 */
[----:B------:R-:W-:Y:S01]  /*0ec0*/  @P4 CS2R R58, SRZ ;  /* 0x00000000003a4805 */ /* 0x000fe2000001ff00 */
[----:B------:R1:W5:Y:S01]  /*0ed0*/  @P4 LDG.E.64 R4, desc[UR6][R92.64] ;  /* 0x000000065c044981 */ /* 0x000362000c1e1b00 */
[----:B------:R-:W4:Y:S01]  /*0ee0*/  @P0 LDC.64 R100, c[0x0][0x3d0] ;  /* 0x0000f400ff640b82 */ /* 0x000f220000000a00 */
[----:B--2---:R-:W-:Y:S01]  /*0ef0*/  @P3 IMAD.WIDE.U32 R94, R12, 0x8, R94 ;  /* 0x000000080c5e3825 */ /* 0x004fe200078e005e */
[----:B------:R-:W-:-:S03]  /*0f00*/  ISETP.GE.U32.AND P4, PT, R21, 0x120, PT ;  /* 0x000001201500780c */ /* 0x000fc60003f86070 */
[----:B------:R-:W-:Y:S01]  /*0f10*/  @P3 VIADD R12, R12, 0x20 ;  /* 0x000000200c0c3836 */ /* 0x000fe20000000000 */
[----:B------:R2:W5:Y:S02]  /*0f20*/  @P3 LDG.E.64 R6, desc[UR6][R94.64] ;  /* 0x000000065e063981 */ /* 0x000564000c1e1b00 */
[----:B0-----:R-:W0:Y:S01]  /*0f30*/  @P6 LDC.64 R90, c[0x0][0x3d0] ;  /* 0x0000f400ff5a6b82 */ /* 0x001e220000000a00 */
[----:B------:R-:W-:Y:S01]  /*0f40*/  @P3 CS2R R56, SRZ ;  /* 0x0000000000383805 */ /* 0x000fe2000001ff00 */
[----:B---3--:R-:W-:Y:S01]  /*0f50*/  @P2 IMAD.WIDE.U32 R96, R12, 0x8, R96 ;  /* 0x000000080c602825 */ /* 0x008fe200078e0060 */
[----:B------:R-:W-:-:S03]  /*0f60*/  ISETP.GE.U32.AND P3, PT, R21, 0x140, PT ;  /* 0x000001401500780c */ /* 0x000fc60003f66070 */
[----:B------:R-:W-:Y:S01]  /*0f70*/  @P2 VIADD R12, R12, 0x20 ;  /* 0x000000200c0c2836 */ /* 0x000fe20000000000 */
[----:B------:R3:W5:Y:S01]  /*0f80*/  @P2 LDG.E.64 R8, desc[UR6][R96.64] ;  /* 0x0000000660082981 */ /* 0x000762000c1e1b00 */
[----:B-1----:R-:W1:Y:S01]  /*0f90*/  @P5 LDC.64 R92, c[0x0][0x3d0] ;  /* 0x0000f400ff5c5b82 */ /* 0x002e620000000a00 */
[----:B------:R-:W-:Y:S01]  /*0fa0*/  @P2 CS2R R54, SRZ ;  /* 0x0000000000362805 */ /* 0x000fe2000001ff00 */
[C---:B----4-:R-:W-:Y:S01]  /*0fb0*/  @P1 IMAD.WIDE.U32 R98, R12.reuse, 0x8, R98 ;  /* 0x000000080c621825 */ /* 0x050fe200078e0062 */
[C---:B------:R-:W-:Y:S02]  /*0fc0*/  ISETP.GE.U32.AND P2, PT, R21.reuse, 0x160, PT ;  /* 0x000001601500780c */ /* 0x040fe40003f46070 */
[----:B------:R-:W-:Y:S02]  /*0fd0*/  @P1 IADD3 R12, PT, PT, R12, 0x20, RZ ;  /* 0x000000200c0c1810 */ /* 0x000fe40007ffe0ff */
[----:B------:R-:W-:Y:S01]  /*0fe0*/  @P1 CS2R R52, SRZ ;  /* 0x0000000000341805 */ /* 0x000fe2000001ff00 */
[----:B------:R4:W5:Y:S01]  /*0ff0*/  @P1 LDG.E.64 R10, desc[UR6][R98.64] ;  /* 0x00000006620a1981 */ /* 0x000962000c1e1b00 */
[----:B--2---:R-:W2:Y:S01]  /*1000*/  @P4 LDC.64 R94, c[0x0][0x3d0] ;  /* 0x0000f400ff5e4b82 */ /* 0x004ea20000000a00 */
[----:B------:R-:W-:Y:S01]  /*1010*/  ISETP.GE.U32.AND P1, PT, R21, 0x180, PT ;  /* 0x000001801500780c */ /* 0x000fe20003f26070 */
[----:B------:R-:W-:Y:S01]  /*1020*/  @P0 IMAD.WIDE.U32 R100, R12, 0x8, R100 ;  /* 0x000000080c640825 */ /* 0x000fe200078e0064 */
[----:B------:R-:W-:-:S03]  /*1030*/  @P0 CS2R R50, SRZ ;  /* 0x0000000000320805 */ /* 0x000fc6000001ff00 */
[----:B------:R-:W-:Y:S01]  /*1040*/  @P0 VIADD R12, R12, 0x20 ;  /* 0x000000200c0c0836 */ /* 0x000fe20000000000 */
[----:B------:R4:W5:Y:S01]  /*1050*/  @P0 LDG.E.64 R16, desc[UR6][R100.64] ;  /* 0x0000000664100981 */ /* 0x000962000c1e1b00 */
[----:B------:R-:W2:Y:S01]  /*1060*/  @P3 LDC.64 R102, c[0x0][0x3d0] ;  /* 0x0000f400ff663b82 */ /* 0x000ea20000000a00 */
[----:B------:R-:W-:Y:S01]  /*1070*/  ISETP.GE.U32.AND P0, PT, R21, 0x1a0, PT ;  /* 0x000001a01500780c */ /* 0x000fe20003f06070 */
[----:B0-----:R-:W-:-:S06]  /*1080*/  @P6 IMAD.WIDE.U32 R90, R12, 0x8, R90 ;  /* 0x000000080c5a6825 */ /* 0x001fcc00078e005a */
[----:B---3--:R-:W0:Y:S01]  /*1090*/  @P2 LDC.64 R96, c[0x0][0x3d0] ;  /* 0x0000f400ff602b82 */ /* 0x008e220000000a00 */
[----:B------:R-:W-:Y:S01]  /*10a0*/  @P6 VIADD R12, R12, 0x20 ;  /* 0x000000200c0c6836 */ /* 0x000fe20000000000 */
[----:B------:R3:W5:Y:S01]  /*10b0*/  @P6 LDG.E.64 R62, desc[UR6][R90.64] ;  /* 0x000000065a3e6981 */ /* 0x000762000c1e1b00 */
[----:B------:R-:W-:Y:S02]  /*10c0*/  @P6 CS2R R48, SRZ ;  /* 0x0000000000306805 */ /* 0x000fe4000001ff00 */
[----:B------:R-:W-:Y:S01]  /*10d0*/  ISETP.GE.U32.AND P6, PT, R21, 0x1c0, PT ;  /* 0x000001c01500780c */ /* 0x000fe20003fc6070 */
[C---:B-1----:R-:W-:Y:S02]  /*10e0*/  @P5 IMAD.WIDE.U32 R92, R12.reuse, 0x8, R92 ;  /* 0x000000080c5c5825 */ /* 0x042fe400078e005c */
[----:B----4-:R-:W1:Y:S01]  /*10f0*/  @P1 LDC.64 R98, c[0x0][0x3d0] ;  /* 0x0000f400ff621b82 */ /* 0x010e620000000a00 */
[----:B------:R-:W-:Y:S02]  /*1100*/  @P5 IADD3 R12, PT, PT, R12, 0x20, RZ ;  /* 0x000000200c0c5810 */ /* 0x000fe40007ffe0ff */
[----:B------:R-:W5:Y:S01]  /*1110*/  @P5 LDG.E.64 R64, desc[UR6][R92.64] ;  /* 0x000000065c405981 */ /* 0x000f62000c1e1b00 */
[----:B------:R-:W-:-:S02]  /*1120*/  @P5 CS2R R46, SRZ ;  /* 0x00000000002e5805 */ /* 0x000fc4000001ff00 */
[----:B------:R-:W-:Y:S02]  /*1130*/  ISETP.GE.U32.AND P5, PT, R21, 0x1e0, PT ;  /* 0x000001e01500780c */ /* 0x000fe40003fa6070 */
[----:B------:R-:W4:Y:S01]  /*1140*/  @P0 LDC.64 R100, c[0x0][0x3d0] ;  /* 0x0000f400ff640b82 */ /* 0x000f220000000a00 */
[----:B--2---:R-:W-:-:S04]  /*1150*/  @P4 IMAD.WIDE.U32 R94, R12, 0x8, R94 ;  /* 0x000000080c5e4825 */ /* 0x004fc800078e005e */
[----:B------:R-:W-:Y:S01]  /*1160*/  @P4 VIADD R12, R12, 0x20 ;  /* 0x000000200c0c4836 */ /* 0x000fe20000000000 */
[----:B------:R2:W5:Y:S01]  /*1170*/  @P4 LDG.E.64 R66, desc[UR6][R94.64] ;  /* 0x000000065e424981 */ /* 0x000562000c1e1b00 */
[----:B------:R-:W-:Y:S02]  /*1180*/  @P4 CS2R R44, SRZ ;  /* 0x00000000002c4805 */ /* 0x000fe4000001ff00 */
[----:B------:R-:W-:Y:S01]  /*1190*/  ISETP.GE.U32.AND P4, PT, R21, 0x200, PT ;  /* 0x000002001500780c */ /* 0x000fe20003f86070 */
[C---:B------:R-:W-:Y:S01]  /*11a0*/  @P3 IMAD.WIDE.U32 R102, R12.reuse, 0x8, R102 ;  /* 0x000000080c663825 */ /* 0x040fe200078e0066 */
[----:B---3--:R-:W3:Y:S03]  /*11b0*/  @P6 LDC.64 R90, c[0x0][0x3d0] ;  /* 0x0000f400ff5a6b82 */ /* 0x008ee60000000a00 */
[----:B------:R-:W-:Y:S01]  /*11c0*/  @P3 VIADD R12, R12, 0x20 ;  /* 0x000000200c0c3836 */ /* 0x000fe20000000000 */
[----:B------:R1:W5:Y:S01]  /*11d0*/  @P3 LDG.E.64 R68, desc[UR6][R102.64] ;  /* 0x0000000666443981 */ /* 0x000362000c1e1b00 */
[----:B------:R-:W-:-:S02]  /*11e0*/  @P3 CS2R R42, SRZ ;  /* 0x00000000002a3805 */ /* 0x000fc4000001ff00 */
[C---:B------:R-:W-:Y:S01]  /*11f0*/  ISETP.GE.U32.AND P3, PT, R21.reuse, 0x220, PT ;  /* 0x000002201500780c */ /* 0x040fe20003f66070 */
[C---:B0-----:R-:W-:Y:S01]  /*1200*/  @P2 IMAD.WIDE.U32 R96, R12.reuse, 0x8, R96 ;  /* 0x000000080c602825 */ /* 0x041fe200078e0060 */
[----:B------:R-:W-:Y:S01]  /*1210*/  @P2 IADD3 R12, PT, PT, R12, 0x20, RZ ;  /* 0x000000200c0c2810 */ /* 0x000fe20007ffe0ff */
[----:B--2---:R-:W0:Y:S01]  /*1220*/  @P5 LDC.64 R94, c[0x0][0x3d0] ;  /* 0x0000f400ff5e5b82 */ /* 0x004e220000000a00 */
[----:B------:R-:W-:Y:S02]  /*1230*/  @P2 CS2R R40, SRZ ;  /* 0x0000000000282805 */ /* 0x000fe4000001ff00 */
[----:B------:R2:W5:Y:S01]  /*1240*/  @P2 LDG.E.64 R70, desc[UR6][R96.64] ;  /* 0x0000000660462981 */ /* 0x000562000c1e1b00 */
[----:B-1----:R-:W-:Y:S01]  /*1250*/  @P1 IMAD.WIDE.U32 R98, R12, 0x8, R98 ;  /* 0x000000080c621825 */ /* 0x002fe200078e0062 */
[----:B------:R-:W-:-:S03]  /*1260*/  ISETP.GE.U32.AND P2, PT, R21, 0x240, PT ;  /* 0x000002401500780c */ /* 0x000fc60003f46070 */
[----:B------:R-:W-:Y:S01]  /*1270*/  @P1 VIADD R12, R12, 0x20 ;  /* 0x000000200c0c1836 */ /* 0x000fe20000000000 */
[----:B------:R-:W5:Y:S01]  /*1280*/  @P1 LDG.E.64 R72, desc[UR6][R98.64] ;  /* 0x0000000662481981 */ /* 0x000f62000c1e1b00 */
[----:B------:R-:W-:Y:S01]  /*1290*/  @P1 CS2R R38, SRZ ;  /* 0x0000000000261805 */ /* 0x000fe2000001ff00 */
[----:B------:R-:W1:Y:S01]  /*12a0*/  @P3 LDC.64 R102, c[0x0][0x3d0] ;  /* 0x0000f400ff663b82 */ /* 0x000e620000000a00 */
[----:B----4-:R-:W-:Y:S01]  /*12b0*/  @P0 IMAD.WIDE.U32 R100, R12, 0x8, R100 ;  /* 0x000000080c640825 */ /* 0x010fe200078e0064 */
[----:B------:R-:W-:-:S06]  /*12c0*/  ISETP.GE.U32.AND P1, PT, R21, 0x260, PT ;  /* 0x000002601500780c */ /* 0x000fcc0003f26070 */
[----:B--2---:R-:W2:Y:S01]  /*12d0*/  @P4 LDC.64 R96, c[0x0][0x3d0] ;  /* 0x0000f400ff604b82 */ /* 0x004ea20000000a00 */
[----:B------:R4:W5:Y:S01]  /*12e0*/  @P0 LDG.E.64 R74, desc[UR6][R100.64] ;  /* 0x00000006644a0981 */ /* 0x000962000c1e1b00 */
[----:B------:R-:W-:Y:S01]  /*12f0*/  @P0 VIADD R12, R12, 0x20 ;  /* 0x000000200c0c0836 */ /* 0x000fe20000000000 */
[----:B------:R-:W-:Y:S02]  /*1300*/  @P0 CS2R R36, SRZ ;  /* 0x0000000000240805 */ /* 0x000fe4000001ff00 */
[----:B------:R-:W-:Y:S01]  /*1310*/  ISETP.GE.U32.AND P0, PT, R21, 0x280, PT ;  /* 0x000002801500780c */ /* 0x000fe20003f06070 */
[C---:B---3--:R-:W-:Y:S02]  /*1320*/  @P6 IMAD.WIDE.U32 R92, R12.reuse, 0x8, R90 ;  /* 0x000000080c5c6825 */ /* 0x048fe400078e005a */
[----:B------:R-:W3:Y:S01]  /*1330*/  @P2 LDC.64 R104, c[0x0][0x3d0] ;  /* 0x0000f400ff682b82 */ /* 0x000ee20000000a00 */
[----:B------:R-:W-:Y:S02]  /*1340*/  @P6 IADD3 R12, PT, PT, R12, 0x20, RZ ;  /* 0x000000200c0c6810 */ /* 0x000fe40007ffe0ff */
[----:B------:R1:W5:Y:S05]  /*1350*/  @P6 LDG.E.64 R76, desc[UR6][R92.64] ;  /* 0x000000065c4c6981 */ /* 0x00036a000c1e1b00 */
[----:B------:R-:W3:Y:S01]  /*1360*/  @P1 LDC.64 R90, c[0x0][0x3d0] ;  /* 0x0000f400ff5a1b82 */ /* 0x000ee20000000a00 */
[----:B0-----:R-:W-:-:S04]  /*1370*/  @P5 IMAD.WIDE.U32 R94, R12, 0x8, R94 ;  /* 0x000000080c5e5825 */ /* 0x001fc800078e005e */
[----:B------:R-:W-:Y:S01]  /*1380*/  @P5 VIADD R12, R12, 0x20 ;  /* 0x000000200c0c5836 */ /* 0x000fe20000000000 */
[----:B------:R0:W5:Y:S02]  /*1390*/  @P5 LDG.E.64 R78, desc[UR6][R94.64] ;  /* 0x000000065e4e5981 */ /* 0x000164000c1e1b00 */
[----:B----4-:R-:W4:Y:S01]  /*13a0*/  @P0 LDC.64 R100, c[0x0][0x3d0] ;  /* 0x0000f400ff640b82 */ /* 0x010f220000000a00 */
[----:B--2---:R-:W-:-:S04]  /*13b0*/  @P4 IMAD.WIDE.U32 R96, R12, 0x8, R96 ;  /* 0x000000080c604825 */ /* 0x004fc800078e0060 */
[----:B------:R-:W-:Y:S01]  /*13c0*/  @P4 VIADD R12, R12, 0x20 ;  /* 0x000000200c0c4836 */ /* 0x000fe20000000000 */
[----:B------:R0:W5:Y:S03]  /*13d0*/  @P4 LDG.E.64 R80, desc[UR6][R96.64] ;  /* 0x0000000660504981 */ /* 0x000166000c1e1b00 */
[C---:B-1----:R-:W-:Y:S01]  /*13e0*/  @P3 IMAD.WIDE.U32 R102, R12.reuse, 0x8, R102 ;  /* 0x000000080c663825 */ /* 0x042fe200078e0066 */
[----:B------:R-:W-:-:S04]  /*13f0*/  @P3 IADD3 R12, PT, PT, R12, 0x20, RZ ;  /* 0x000000200c0c3810 */ /* 0x000fc80007ffe0ff */
[----:B------:R0:W5:Y:S01]  /*1400*/  @P3 LDG.E.64 R82, desc[UR6][R102.64] ;  /* 0x0000000666523981 */ /* 0x000162000c1e1b00 */
[----:B---3--:R-:W-:-:S04]  /*1410*/  @P2 IMAD.WIDE.U32 R104, R12, 0x8, R104 ;  /* 0x000000080c682825 */ /* 0x008fc800078e0068 */
[----:B------:R-:W-:Y:S01]  /*1420*/  @P2 VIADD R12, R12, 0x20 ;  /* 0x000000200c0c2836 */ /* 0x000fe20000000000 */
[----:B------:R0:W5:Y:S03]  /*1430*/  @P2 LDG.E.64 R84, desc[UR6][R104.64] ;  /* 0x0000000668542981 */ /* 0x000166000c1e1b00 */
[----:B------:R-:W-:-:S04]  /*1440*/  @P1 IMAD.WIDE.U32 R98, R12, 0x8, R90 ;  /* 0x000000080c621825 */ /* 0x000fc800078e005a */
[----:B------:R-:W-:Y:S01]  /*1450*/  @P1 VIADD R12, R12, 0x20 ;  /* 0x000000200c0c1836 */ /* 0x000fe20000000000 */
[----:B------:R0:W5:Y:S03]  /*1460*/  @P1 LDG.E.64 R86, desc[UR6][R98.64] ;  /* 0x0000000662561981 */ /* 0x000166000c1e1b00 */
[----:B----4-:R-:W-:-:S05]  /*1470*/  @P0 IMAD.WIDE.U32 R90, R12, 0x8, R100 ;  /* 0x000000080c5a0825 */ /* 0x010fca00078e0064 */
[----:B------:R0:W5:Y:S01]  /*1480*/  @P0 LDG.E.64 R88, desc[UR6][R90.64] ;  /* 0x000000065a580981 */ /* 0x000162000c1e1b00 */
[----:B------:R-:W-:Y:S02]  /*1490*/  @P6 CS2R R34, SRZ ;  /* 0x0000000000226805 */ /* 0x000fe4000001ff00 */
[----:B------:R-:W-:Y:S02]  /*14a0*/  @P5 CS2R R32, SRZ ;  /* 0x0000000000205805 */ /* 0x000fe4000001ff00 */
[----:B------:R-:W-:Y:S02]  /*14b0*/  @P4 CS2R R30, SRZ ;  /* 0x00000000001e4805 */ /* 0x000fe4000001ff00 */
[----:B------:R-:W-:Y:S02]  /*14c0*/  @P3 CS2R R28, SRZ ;  /* 0x00000000001c3805 */ /* 0x000fe4000001ff00 */
[----:B------:R-:W-:Y:S02]  /*14d0*/  @P2 CS2R R26, SRZ ;  /* 0x00000000001a2805 */ /* 0x000fe4000001ff00 */
[----:B------:R-:W-:-:S02]  /*14e0*/  @P1 CS2R R24, SRZ ;  /* 0x0000000000181805 */ /* 0x000fc4000001ff00 */
[----:B0-----:R-:W-:-:S07]  /*14f0*/  @P0 CS2R R14, SRZ ;  /* 0x00000000000e0805 */ /* 0x001fce000001ff00 */
.L_x_70706:
[----:B------:R-:W-:Y:S05]  /*1500*/  BSYNC.RECONVERGENT B0 ;  /* 0x0000000000007941 */ /* 0x000fea0003800200 */
.L_x_70704:
[----:B------:R-:W0:Y:S02]  /*1510*/  LDCU UR8, c[0x0][0x384] ;  /* 0x00007080ff0877ac */ /* 0x000e240008000800 */
[----:B0-----:R-:W-:-:S13]  /*1520*/  ISETP.GE.AND P0, PT, R20, UR8, PT ;  /* 0x0000000814007c0c */ /* 0x001fda000bf06270 */
[----:B------:R-:W-:Y:S05]  /*1530*/  @P0 EXIT ;  /* 0x000000000000094d */ /* 0x000fea0003800000 */
[----:B-----5:R-:W-:Y:S01]  /*1540*/  MOV R18, R5 ;  /* 0x0000000500127202 */ /* 0x020fe20000000f00 */
[----:B------:R-:W-:Y:S01]  /*1550*/  IMAD.MOV.U32 R150, RZ, RZ, R4 ;  /* 0x000000ffff967224 */ /* 0x000fe200078e0004 */
[--C-:B------:R-:W-:Y:S01]  /*1560*/  SHF.R.U64 R151, R4, 0x10, R5.reuse ;  /* 0x0000001004977819 */ /* 0x100fe20000001205 */
[----:B------:R-:W-:Y:S01]  /*1570*/  IMAD.MOV.U32 R152, RZ, RZ, R6 ;  /* 0x000000ffff987224 */ /* 0x000fe200078e0006 */
[----:B------:R-:W-:Y:S01]  /*1580*/  SHF.R.U32.HI R91, RZ, 0x10, R5 ;  /* 0x00000010ff5b7819 */ /* 0x000fe20000011605 */
[----:B------:R-:W-:Y:S01]  /*1590*/  IMAD.MOV.U32 R5, RZ, RZ, R9 ;  /* 0x000000ffff057224 */ /* 0x000fe200078e0009 */
[----:B------:R-:W-:Y:S01]  /*15a0*/  MOV R154, R8 ;  /* 0x00000008009a7202 */ /* 0x000fe20000000f00 */
[----:B------:R-:W-:Y:S01]  /*15b0*/  IMAD.MOV.U32 R4, RZ, RZ, R7 ;  /* 0x000000ffff047224 */ /* 0x000fe200078e0007 */
[----:B------:R-:W-:Y:S01]  /*15c0*/  SHF.R.U64 R187, R58, 0x10, R59 ;  /* 0x000000103abb7819 */ /* 0x000fe2000000123b */
[----:B------:R-:W-:Y:S01]  /*15d0*/  IMAD.MOV.U32 R156, RZ, RZ, R10 ;  /* 0x000000ffff9c7224 */ /* 0x000fe200078e000a */
[----:B------:R-:W-:Y:S01]  /*15e0*/  PRMT R154, R154, 0x5410, R5 ;  /* 0x000054109a9a7816 */ /* 0x000fe20000000005 */
[----:B------:R-:W-:Y:S01]  /*15f0*/  IMAD.MOV.U32 R158, RZ, RZ, R16 ;  /* 0x000000ffff9e7224 */ /* 0x000fe200078e0010 */
[----:B------:R-:W-:Y:S01]  /*1600*/  SHF.R.U32.HI R5, RZ, 0x10, R59 ;  /* 0x00000010ff057819 */ /* 0x000fe2000001163b */
[----:B------:R-:W-:Y:S01]  /*1610*/  IMAD.MOV.U32 R162, RZ, RZ, R64 ;  /* 0x000000ffffa27224 */ /* 0x000fe200078e0040 */
[----:B------:R-:W-:Y:S01]  /*1620*/  PRMT R152, R152, 0x5410, R4 ;  /* 0x0000541098987816 */ /* 0x000fe20000000004 */
[----:B------:R-:W-:Y:S01]  /*1630*/  IMAD.MOV.U32 R12, RZ, RZ, R3 ;  /* 0x000000ffff0c7224 */ /* 0x000fe200078e0003 */
[--C-:B------:R-:W-:Y:S01]  /*1640*/  SHF.R.U64 R186, R60, 0x10, R61.reuse ;  /* 0x000000103cba7819 */ /* 0x100fe2000000123d */
[----:B------:R-:W-:Y:S01]  /*1650*/  IMAD.MOV.U32 R164, RZ, RZ, R66 ;  /* 0x000000ffffa47224 */ /* 0x000fe200078e0042 */
[----:B------:R-:W-:Y:S01]  /*1660*/  SHF.R.U32.HI R4, RZ, 0x10, R61 ;  /* 0x00000010ff047819 */ /* 0x000fe2000001163d */
[----:B------:R-:W-:Y:S01]  /*1670*/  IMAD.MOV.U32 R168, RZ, RZ, R70 ;  /* 0x000000ffffa87224 */ /* 0x000fe200078e0046 */
[----:B------:R-:W-:Y:S01]  /*1680*/  PRMT R187, R187, 0x5410, R5 ;  /* 0x00005410bbbb7816 */ /* 0x000fe20000000005 */
[----:B------:R-:W0:Y:S01]  /*1690*/  LDCU.64 UR8, c[0x0][0x3e0] ;  /* 0x00007c00ff0877ac */ /* 0x000e220008000a00 */
[--C-:B------:R-:W-:Y:S01]  /*16a0*/  SHF.R.U64 R189, R54, 0x10, R55.reuse ;  /* 0x0000001036bd7819 */ /* 0x100fe20000001237 */
        /* <DEDUP_REMOVED lines=10> */
[----:B------:R-:W1:Y:S01]  /*1750*/  LDCU.U8 UR11, c[0x0][0x410] ;  /* 0x00008200ff0b77ac */ /* 0x000e620008000000 */
[----:B------:R-:W-:-:S02]  /*1760*/  SHF.R.U64 R191, R50, 0x10, R51 ;  /* 0x0000001032bf7819 */ /* 0x000fc40000001233 */
[----:B------:R-:W-:Y:S02]  /*1770*/  SHF.R.U32.HI R5, RZ, 0x10, R51 ;  /* 0x00000010ff057819 */ /* 0x000fe40000011633 */
[----:B------:R-:W-:Y:S01]  /*1780*/  PRMT R188, R188, 0x5410, R4 ;  /* 0x00005410bcbc7816 */ /* 0x000fe20000000004 */
[----:B0-----:R-:W-:Y:S01]  /*1790*/  UISETP.NE.U32.AND UP0, UPT, UR8, URZ, UPT ;  /* 0x000000ff0800728c */ /* 0x001fe2000bf05070 */
[----:B------:R-:W-:Y:S02]  /*17a0*/  SHF.R.U64 R153, R6, 0x10, R7 ;  /* 0x0000001006997819 */ /* 0x000fe40000001207 */
[--C-:B------:R-:W-:Y:S01]  /*17b0*/  SHF.R.U64 R190, R52, 0x10, R53.reuse ;  /* 0x0000001034be7819 */ /* 0x100fe20000001235 */
[----:B------:R-:W-:Y:S01]  /*17c0*/  UISETP.NE.AND.EX UP0, UPT, UR9, URZ, UPT, UP0 ;  /* 0x000000ff0900728c */ /* 0x000fe2000bf05300 */
[----:B------:R-:W-:Y:S01]  /*17d0*/  SHF.R.U32.HI R4, RZ, 0x10, R53 ;  /* 0x00000010ff047819 */ /* 0x000fe20000011635 */
[----:B------:R-:W0:Y:S01]  /*17e0*/  LDCU.64 UR8, c[0x0][0x3a0] ;  /* 0x00007400ff0877ac */ /* 0x000e220008000a00 */
[----:B------:R-:W-:Y:S01]  /*17f0*/  PRMT R191, R191, 0x5410, R5 ;  /* 0x00005410bfbf7816 */ /* 0x000fe20000000005 */
[----:B------:R-:W-:Y:S01]  /*1800*/  IMAD.HI.U32 R5, R19, -0x2daee0ad, RZ ;  /* 0xd2511f5313057827 */ /* 0x000fe200078e00ff */
[----:B------:R-:W-:-:S02]  /*1810*/  MOV R6, R11 ;  /* 0x0000000b00067202 */ /* 0x000fc40000000f00 */
[----:B------:R-:W-:Y:S01]  /*1820*/  SHF.R.U32.HI R92, RZ, 0x10, R7 ;  /* 0x00000010ff5c7819 */ /* 0x000fe20000011607 */
[----:B------:R-:W-:Y:S01]  /*1830*/  IMAD.MOV.U32 R7, RZ, RZ, R17 ;  /* 0x000000ffff077224 */ /* 0x000fe200078e0011 */
[----:B------:R-:W-:Y:S01]  /*1840*/  PRMT R190, R190, 0x5410, R4 ;  /* 0x00005410bebe7816 */ /* 0x000fe20000000004 */
[----:B------:R-:W-:Y:S01]  /*1850*/  IMAD.HI.U32 R4, R22, -0x326172a9, RZ ;  /* 0xcd9e8d5716047827 */ /* 0x000fe200078e00ff */
[----:B------:R-:W-:Y:S02]  /*1860*/  PRMT R156, R156, 0x5410, R6 ;  /* 0x000054109c9c7816 */ /* 0x000fe40000000006 */
[--C-:B------:R-:W-:Y:S02]  /*1870*/  SHF.R.U64 R192, R48, 0x10, R49.reuse ;  /* 0x0000001030c07819 */ /* 0x100fe40000001231 */
[----:B------:R-:W-:Y:S02]  /*1880*/  SHF.R.U32.HI R6, RZ, 0x10, R49 ;  /* 0x00000010ff067819 */ /* 0x000fe40000011631 */
[----:B------:R-:W-:-:S02]  /*1890*/  LOP3.LUT R5, R5, UR5, RZ, 0x3c, !PT ;  /* 0x0000000505057c12 */ /* 0x000fc4000f8e3cff */
[----:B------:R-:W-:Y:S01]  /*18a0*/  SHF.R.U64 R157, R10, 0x10, R11 ;  /* 0x000000100a9d7819 */ /* 0x000fe2000000120b */
[----:B------:R-:W-:Y:S01]  /*18b0*/  IMAD.MOV.U32 R10, RZ, RZ, R63 ;  /* 0x000000ffff0a7224 */ /* 0x000fe200078e003f */
[----:B------:R-:W-:Y:S02]  /*18c0*/  SHF.R.U32.HI R94, RZ, 0x10, R11 ;  /* 0x00000010ff5e7819 */ /* 0x000fe4000001160b */
[----:B------:R-:W-:Y:S02]  /*18d0*/  MOV R160, R62 ;  /* 0x0000003e00a07202 */ /* 0x000fe40000000f00 */
[----:B------:R-:W-:Y:S02]  /*18e0*/  MOV R11, R65 ;  /* 0x00000041000b7202 */ /* 0x000fe40000000f00 */
[----:B------:R-:W-:Y:S01]  /*18f0*/  PRMT R158, R158, 0x5410, R7 ;  /* 0x000054109e9e7816 */ /* 0x000fe20000000007 */
[----:B------:R-:W-:Y:S01]  /*1900*/  IMAD R7, R22, -0x326172a9, RZ ;  /* 0xcd9e8d5716077824 */ /* 0x000fe200078e02ff */
[----:B------:R-:W-:Y:S01]  /*1910*/  PRMT R192, R192, 0x5410, R6 ;  /* 0x00005410c0c07816 */ /* 0x000fe20000000006 */
[----:B------:R-:W-:Y:S01]  /*1920*/  IMAD.HI.U32 R6, R5, -0x326172a9, RZ ;  /* 0xcd9e8d5705067827 */ /* 0x000fe200078e00ff */
[----:B------:R-:W-:-:S02]  /*1930*/  LOP3.LUT R4, R13, UR4, R4, 0x96, !PT ;  /* 0x000000040d047c12 */ /* 0x000fc4000f8e9604 */
[----:B------:R-:W-:Y:S01]  /*1940*/  MOV R148, R2 ;  /* 0x0000000200947202 */ /* 0x000fe20000000f00 */
[----:B------:R-:W-:Y:S01]  /*1950*/  IMAD R5, R5, -0x326172a9, RZ ;  /* 0xcd9e8d5705057824 */ /* 0x000fe200078e02ff */
[----:B------:R-:W-:Y:S01]  /*1960*/  PRMT R160, R160, 0x5410, R10 ;  /* 0x00005410a0a07816 */ /* 0x000fe2000000000a */
[----:B------:R-:W-:Y:S01]  /*1970*/  IMAD.HI.U32 R10, R4, -0x2daee0ad, RZ ;  /* 0xd2511f53040a7827 */ /* 0x000fe200078e00ff */
[----:B------:R-:W-:Y:S02]  /*1980*/  PRMT R162, R162, 0x5410, R11 ;  /* 0x00005410a2a27816 */ /* 0x000fe4000000000b */
[----:B------:R-:W-:Y:S01]  /*1990*/  PRMT R148, R148, 0x5410, R12 ;  /* 0x0000541094947816 */ /* 0x000fe2000000000c */
[----:B------:R-:W-:Y:S01]  /*19a0*/  IMAD R11, R19, -0x2daee0ad, RZ ;  /* 0xd2511f53130b7824 */ /* 0x000fe200078e02ff */
[--C-:B------:R-:W-:Y:S02]  /*19b0*/  SHF.R.U64 R193, R46, 0x10, R47.reuse ;  /* 0x000000102ec17819 */ /* 0x100fe4000000122f */
[----:B------:R-:W-:-:S02]  /*19c0*/  SHF.R.U32.HI R12, RZ, 0x10, R47 ;  /* 0x00000010ff0c7819 */ /* 0x000fc4000001162f */
[----:B------:R-:W-:Y:S01]  /*19d0*/  LOP3.LUT R6, R7, UR10, R6, 0x96, !PT ;  /* 0x0000000a07067c12 */ /* 0x000fe2000f8e9606 */
[----:B------:R-:W2:Y:S01]  /*19e0*/  LDCU UR10, c[0x0][0x388] ;  /* 0x00007100ff0a77ac */ /* 0x000ea20008000800 */
[----:B------:R-:W-:Y:S01]  /*19f0*/  PRMT R193, R193, 0x5410, R12 ;  /* 0x00005410c1c17816 */ /* 0x000fe2000000000c */
[----:B------:R-:W-:Y:S01]  /*1a00*/  IMAD R12, R4, -0x2daee0ad, RZ ;  /* 0xd2511f53040c7824 */ /* 0x000fe200078e02ff */
[----:B------:R-:W-:Y:S01]  /*1a10*/  LOP3.LUT R10, R11, UR12, R10, 0x96, !PT ;  /* 0x0000000c0b0a7c12 */ /* 0x000fe2000f8e960a */
[----:B------:R-:W-:Y:S01]  /*1a20*/  IMAD.HI.U32 R7, R6, -0x2daee0ad, RZ ;  /* 0xd2511f5306077827 */ /* 0x000fe200078e00ff */
[--C-:B------:R-:W-:Y:S01]  /*1a30*/  SHF.R.U64 R194, R44, 0x10, R45.reuse ;  /* 0x000000102cc27819 */ /* 0x100fe2000000122d */
[----:B------:R-:W3:Y:S01]  /*1a40*/  LDCU UR12, c[0x0][0x448] ;  /* 0x00008900ff0c77ac */ /* 0x000ee20008000800 */
[----:B------:R-:W-:Y:S01]  /*1a50*/  SHF.R.U32.HI R11, RZ, 0x10, R45 ;  /* 0x00000010ff0b7819 */ /* 0x000fe2000001162d */
[----:B------:R-:W-:Y:S01]  /*1a60*/  IMAD.HI.U32 R4, R10, -0x326172a9, RZ ;  /* 0xcd9e8d570a047827 */ /* 0x000fe200078e00ff */
[----:B------:R-:W-:-:S02]  /*1a70*/  LOP3.LUT R7, R12, UR14, R7, 0x96, !PT ;  /* 0x0000000e0c077c12 */ /* 0x000fc4000f8e9607 */
[----:B------:R-:W-:Y:S01]  /*1a80*/  PRMT R194, R194, 0x5410, R11 ;  /* 0x00005410c2c27816 */ /* 0x000fe2000000000b */
[----:B------:R-:W-:Y:S01]  /*1a90*/  IMAD R10, R10, -0x326172a9, RZ ;  /* 0xcd9e8d570a0a7824 */ /* 0x000fe200078e02ff */
[----:B------:R-:W-:Y:S01]  /*1aa0*/  LOP3.LUT R4, R5, UR13, R4, 0x96, !PT ;  /* 0x0000000d05047c12 */ /* 0x000fe2000f8e9604 */
[----:B------:R-:W-:Y:S01]  /*1ab0*/  IMAD.HI.U32 R5, R7, -0x326172a9, RZ ;  /* 0xcd9e8d5707057827 */ /* 0x000fe200078e00ff */
[--C-:B------:R-:W-:Y:S02]  /*1ac0*/  SHF.R.U64 R196, R40, 0x10, R41.reuse ;  /* 0x0000001028c47819 */ /* 0x100fe40000001229 */
[----:B------:R-:W-:Y:S01]  /*1ad0*/  SHF.R.U32.HI R12, RZ, 0x10, R41 ;  /* 0x00000010ff0c7819 */ /* 0x000fe20000011629 */
[----:B------:R-:W-:Y:S01]  /*1ae0*/  IMAD R11, R6, -0x2daee0ad, RZ ;  /* 0xd2511f53060b7824 */ /* 0x000fe200078e02ff */
[----:B------:R-:W-:Y:S01]  /*1af0*/  LOP3.LUT R5, R10, UR15, R5, 0x96, !PT ;  /* 0x0000000f0a057c12 */ /* 0x000fe2000f8e9605 */
[----:B------:R-:W-:Y:S01]  /*1b00*/  IMAD.HI.U32 R6, R4, -0x2daee0ad, RZ ;  /* 0xd2511f5304067827 */ /* 0x000fe200078e00ff */
[----:B------:R-:W-:-:S02]  /*1b10*/  PRMT R196, R196, 0x5410, R12 ;  /* 0x00005410c4c47816 */ /* 0x000fc4000000000c */
[--C-:B------:R-:W-:Y:S01]  /*1b20*/  SHF.R.U64 R197, R38, 0x10, R39.reuse ;  /* 0x0000001026c57819 */ /* 0x100fe20000001227 */
[----:B------:R-:W-:Y:S01]  /*1b30*/  IMAD.HI.U32 R10, R5, -0x2daee0ad, RZ ;  /* 0xd2511f53050a7827 */ /* 0x000fe200078e00ff */
[----:B------:R-:W-:Y:S02]  /*1b40*/  LOP3.LUT R6, R11, UR16, R6, 0x96, !PT ;  /* 0x000000100b067c12 */ /* 0x000fe4000f8e9606 */
[----:B------:R-:W-:Y:S01]  /*1b50*/  SHF.R.U32.HI R12, RZ, 0x10, R39 ;  /* 0x00000010ff0c7819 */ /* 0x000fe20000011627 */
[----:B------:R-:W-:Y:S01]  /*1b60*/  IMAD R11, R4, -0x2daee0ad, RZ ;  /* 0xd2511f53040b7824 */ /* 0x000fe200078e02ff */
[----:B------:R-:W-:Y:S01]  /*1b70*/  SHF.R.U64 R159, R16, 0x10, R17 ;  /* 0x00000010109f7819 */ /* 0x000fe20000001211 */
[----:B------:R-:W-:Y:S01]  /*1b80*/  IMAD R7, R7, -0x326172a9, RZ ;  /* 0xcd9e8d5707077824 */ /* 0x000fe200078e02ff */
[----:B------:R-:W-:Y:S01]  /*1b90*/  PRMT R197, R197, 0x5410, R12 ;  /* 0x00005410c5c57816 */ /* 0x000fe2000000000c */
[----:B------:R-:W-:Y:S01]  /*1ba0*/  IMAD.HI.U32 R4, R6, -0x326172a9, RZ ;  /* 0xcd9e8d5706047827 */ /* 0x000fe200078e00ff */
[----:B------:R-:W-:-:S02]  /*1bb0*/  LOP3.LUT R10, R11, UR18, R10, 0x96, !PT ;  /* 0x000000120b0a7c12 */ /* 0x000fc4000f8e960a */
[----:B------:R-:W-:Y:S01]  /*1bc0*/  SHF.R.U32.HI R95, RZ, 0x10, R17 ;  /* 0x00000010ff5f7819 */ /* 0x000fe20000011611 */
[----:B------:R-:W-:Y:S01]  /*1bd0*/  IMAD R12, R5, -0x2daee0ad, RZ ;  /* 0xd2511f53050c7824 */ /* 0x000fe200078e02ff */
[----:B------:R-:W-:Y:S01]  /*1be0*/  LOP3.LUT R4, R7, UR17, R4, 0x96, !PT ;  /* 0x0000001107047c12 */ /* 0x000fe2000f8e9604 */
[----:B------:R-:W-:Y:S01]  /*1bf0*/  IMAD R6, R6, -0x326172a9, RZ ;  /* 0xcd9e8d5706067824 */ /* 0x000fe200078e02ff */
[----:B------:R-:W-:Y:S01]  /*1c00*/  MOV R166, R68 ;  /* 0x0000004400a67202 */ /* 0x000fe20000000f00 */
[----:B------:R-:W-:Y:S01]  /*1c10*/  IMAD.HI.U32 R5, R10, -0x326172a9, RZ ;  /* 0xcd9e8d570a057827 */ /* 0x000fe200078e00ff */
[--C-:B------:R-:W-:Y:S02]  /*1c20*/  SHF.R.U64 R199, R34, 0x10, R35.reuse ;  /* 0x0000001022c77819 */ /* 0x100fe40000001223 */
[----:B------:R-:W-:Y:S01]  /*1c30*/  SHF.R.U32.HI R11, RZ, 0x10, R35 ;  /* 0x00000010ff0b7819 */ /* 0x000fe20000011623 */
[----:B------:R-:W-:Y:S01]  /*1c40*/  IMAD.MOV.U32 R17, RZ, RZ, R69 ;  /* 0x000000ffff117224 */ /* 0x000fe200078e0045 */
[----:B------:R-:W-:Y:S01]  /*1c50*/  LOP3.LUT R5, R6, UR19, R5, 0x96, !PT ;  /* 0x0000001306057c12 */ /* 0x000fe2000f8e9605 */
[----:B------:R-:W-:Y:S01]  /*1c60*/  IMAD.HI.U32 R7, R4, -0x2daee0ad, RZ ;  /* 0xd2511f5304077827 */ /* 0x000fe200078e00ff */
[----:B------:R-:W-:-:S02]  /*1c70*/  PRMT R199, R199, 0x5410, R11 ;  /* 0x00005410c7c77816 */ /* 0x000fc4000000000b */
        /* <DEDUP_REMOVED lines=11> */
[----:B------:R-:W-:Y:S01]  /*1d30*/  IMAD R12, R5, -0x2daee0ad, RZ ;  /* 0xd2511f53050c7824 */ /* 0x000fe200078e02ff */
[----:B------:R-:W-:Y:S01]  /*1d40*/  LOP3.LUT R4, R11, UR21, R4, 0x96, !PT ;  /* 0x000000150b047c12 */ /* 0x000fe2000f8e9604 */
[----:B------:R-:W-:Y:S01]  /*1d50*/  IMAD R10, R7, -0x326172a9, RZ ;  /* 0xcd9e8d57070a7824 */ /* 0x000fe200078e02ff */
[----:B------:R-:W-:Y:S01]  /*1d60*/  SHF.R.U32.HI R11, RZ, 0x10, R31 ;  /* 0x00000010ff0b7819 */ /* 0x000fe2000001161f */
[----:B------:R-:W-:Y:S01]  /*1d70*/  IMAD.HI.U32 R5, R6, -0x326172a9, RZ ;  /* 0xcd9e8d5706057827 */ /* 0x000fe200078e00ff */
[----:B------:R-:W-:Y:S02]  /*1d80*/  MOV R23, R71 ;  /* 0x0000004700177202 */ /* 0x000fe40000000f00 */
[----:B------:R-:W-:Y:S01]  /*1d90*/  PRMT R201, R201, 0x5410, R11 ;  /* 0x00005410c9c97816 */ /* 0x000fe2000000000b */
[----:B------:R-:W-:Y:S01]  /*1da0*/  IMAD.HI.U32 R7, R4, -0x2daee0ad, RZ ;  /* 0xd2511f5304077827 */ /* 0x000fe200078e00ff */
[----:B------:R-:W-:-:S02]  /*1db0*/  LOP3.LUT R5, R10, UR23, R5, 0x96, !PT ;  /* 0x000000170a057c12 */ /* 0x000fc4000f8e9605 */
[----:B------:R-:W-:Y:S01]  /*1dc0*/  PRMT R168, R168, 0x5410, R23 ;  /* 0x00005410a8a87816 */ /* 0x000fe20000000017 */
[----:B------:R-:W-:Y:S01]  /*1dd0*/  IMAD.MOV.U32 R16, RZ, RZ, R67 ;  /* 0x000000ffff107224 */ /* 0x000fe200078e0043 */
[----:B------:R-:W-:Y:S01]  /*1de0*/  LOP3.LUT R7, R12, UR24, R7, 0x96, !PT ;  /* 0x000000180c077c12 */ /* 0x000fe2000f8e9607 */
[----:B------:R-:W-:Y:S01]  /*1df0*/  IMAD R11, R6, -0x326172a9, RZ ;  /* 0xcd9e8d57060b7824 */ /* 0x000fe200078e02ff */
[--C-:B------:R-:W-:Y:S01]  /*1e00*/  SHF.R.U64 R195, R42, 0x10, R43.reuse ;  /* 0x000000102ac37819 */ /* 0x100fe2000000122b */
[----:B------:R-:W-:Y:S01]  /*1e10*/  IMAD R17, R4, -0x2daee0ad, RZ ;  /* 0xd2511f5304117824 */ /* 0x000fe200078e02ff */
[----:B------:R-:W-:Y:S01]  /*1e20*/  PRMT R164, R164, 0x5410, R16 ;  /* 0x00005410a4a47816 */ /* 0x000fe20000000010 */
[----:B------:R-:W-:Y:S01]  /*1e30*/  IMAD.HI.U32 R6, R5, -0x2daee0ad, RZ ;  /* 0xd2511f5305067827 */ /* 0x000fe200078e00ff */
[----:B------:R-:W-:Y:S02]  /*1e40*/  SHF.R.U32.HI R16, RZ, 0x10, R43 ;  /* 0x00000010ff107819 */ /* 0x000fe4000001162b */
[----:B------:R-:W-:Y:S01]  /*1e50*/  SHF.R.U64 R198, R36, 0x10, R37 ;  /* 0x0000001024c67819 */ /* 0x000fe20000001225 */
[----:B------:R-:W-:Y:S01]  /*1e60*/  IMAD.HI.U32 R4, R7, -0x326172a9, RZ ;  /* 0xcd9e8d5707047827 */ /* 0x000fe200078e00ff */
[----:B------:R-:W-:-:S02]  /*1e70*/  LOP3.LUT R23, R17, UR26, R6, 0x96, !PT ;  /* 0x0000001a11177c12 */ /* 0x000fc4000f8e9606 */
[----:B------:R-:W-:Y:S01]  /*1e80*/  PRMT R195, R195, 0x5410, R16 ;  /* 0x00005410c3c37816 */ /* 0x000fe20000000010 */
[----:B------:R-:W-:Y:S01]  /*1e90*/  IMAD R6, R7, -0x326172a9, RZ ;  /* 0xcd9e8d5707067824 */ /* 0x000fe200078e02ff */
[----:B------:R-:W-:Y:S01]  /*1ea0*/  LOP3.LUT R4, R11, UR25, R4, 0x96, !PT ;  /* 0x000000190b047c12 */ /* 0x000fe2000f8e9604 */
[----:B------:R-:W-:Y:S01]  /*1eb0*/  IMAD.HI.U32 R17, R23, -0x326172a9, RZ ;  /* 0xcd9e8d5717117827 */ /* 0x000fe200078e00ff */
[----:B------:R-:W-:Y:S02]  /*1ec0*/  SHF.R.U32.HI R16, RZ, 0x10, R37 ;  /* 0x00000010ff107819 */ /* 0x000fe40000011625 */
[--C-:B------:R-:W-:Y:S01]  /*1ed0*/  SHF.R.U64 R204, R26, 0x10, R27.reuse ;  /* 0x000000101acc7819 */ /* 0x100fe2000000121b */
[----:B------:R-:W-:Y:S01]  /*1ee0*/  IMAD R5, R5, -0x2daee0ad, RZ ;  /* 0xd2511f5305057824 */ /* 0x000fe200078e02ff */
[----:B------:R-:W-:Y:S01]  /*1ef0*/  SHF.R.U32.HI R10, RZ, 0x10, R27 ;  /* 0x00000010ff0a7819 */ /* 0x000fe2000001161b */
[----:B------:R-:W-:Y:S01]  /*1f00*/  IMAD.MOV.U32 R12, RZ, RZ, RZ ;  /* 0x000000ffff0c7224 */ /* 0x000fe200078e00ff */
[----:B------:R-:W-:-:S02]  /*1f10*/  SHF.R.U64 R169, R70, 0x10, R71 ;  /* 0x0000001046a97819 */ /* 0x000fc40000001247 */
[----:B------:R-:W-:Y:S01]  /*1f20*/  PRMT R150, R150, 0x5410, R18 ;  /* 0x0000541096967816 */ /* 0x000fe20000000012 */
[----:B------:R-:W-:Y:S01]  /*1f30*/  IMAD.HI.U32 R18, R4, -0x2daee0ad, RZ ;  /* 0xd2511f5304127827 */ /* 0x000fe200078e00ff */
[----:B------:R-:W-:Y:S02]  /*1f40*/  SHF.R.U64 R161, R62, 0x10, R63 ;  /* 0x000000103ea17819 */ /* 0x000fe4000000123f */
[----:B------:R-:W-:Y:S01]  /*1f50*/  SHF.R.U32.HI R70, RZ, 0x10, R71 ;  /* 0x00000010ff467819 */ /* 0x000fe20000011647 */
[----:B------:R-:W-:Y:S01]  /*1f60*/  IMAD.MOV.U32 R62, RZ, RZ, R73 ;  /* 0x000000ffff3e7224 */ /* 0x000fe200078e0049 */
[----:B------:R-:W-:Y:S02]  /*1f70*/  PRMT R198, R198, 0x5410, R16 ;  /* 0x00005410c6c67816 */ /* 0x000fe40000000010 */
[--C-:B------:R-:W-:Y:S01]  /*1f80*/  SHF.R.U64 R149, R2, 0x10, R3.reuse ;  /* 0x0000001002957819 */ /* 0x100fe20000001203 */
[----:B------:R-:W-:Y:S01]  /*1f90*/  IMAD.MOV.U32 R2, RZ, RZ, R88 ;  /* 0x000000ffff027224 */ /* 0x000fe200078e0058 */
[----:B------:R-:W-:-:S02]  /*1fa0*/  SHF.R.U32.HI R90, RZ, 0x10, R3 ;  /* 0x00000010ff5a7819 */ /* 0x000fc40000011603 */
[--C-:B------:R-:W-:Y:S02]  /*1fb0*/  SHF.R.U64 R155, R8, 0x10, R9.reuse ;  /* 0x00000010089b7819 */ /* 0x100fe40000001209 */
[----:B------:R-:W-:Y:S01]  /*1fc0*/  SHF.R.U32.HI R93, RZ, 0x10, R9 ;  /* 0x00000010ff5d7819 */ /* 0x000fe20000011609 */
[----:B------:R-:W-:Y:S01]  /*1fd0*/  HADD2.F32 R11, -RZ, R2.H0_H0 ;  /* 0x20000002ff0b7230 */ /* 0x000fe20000004100 */
[----:B------:R-:W-:Y:S01]  /*1fe0*/  SHF.R.U32.HI R96, RZ, 0x10, R63 ;  /* 0x00000010ff607819 */ /* 0x000fe2000001163f */
[----:B------:R-:W-:Y:S01]  /*1ff0*/  IMAD.MOV.U32 R63, RZ, RZ, R75 ;  /* 0x000000ffff3f7224 */ /* 0x000fe200078e004b */
[--C-:B------:R-:W-:Y:S02]  /*2000*/  SHF.R.U64 R163, R64, 0x10, R65.reuse ;  /* 0x0000001040a37819 */ /* 0x100fe40000001241 */
[----:B------:R-:W-:Y:S01]  /*2010*/  SHF.R.U32.HI R97, RZ, 0x10, R65 ;  /* 0x00000010ff617819 */ /* 0x000fe20000011641 */
[----:B------:R-:W-:Y:S01]  /*2020*/  IMAD.MOV.U32 R65, RZ, RZ, R79 ;  /* 0x000000ffff417224 */ /* 0x000fe200078e004f */
[----:B------:R-:W-:Y:S01]  /*2030*/  SHF.R.U64 R165, R66, 0x10, R67 ;  /* 0x0000001042a57819 */ /* 0x000fe20000001243 */
[----:B------:R-:W-:Y:S01]  /*2040*/  IMAD.MOV.U32 R66, RZ, RZ, R81 ;  /* 0x000000ffff427224 */ /* 0x000fe200078e0051 */
[----:B------:R-:W-:Y:S01]  /*2050*/  SHF.R.U64 R167, R68, 0x10, R69 ;  /* 0x0000001044a77819 */ /* 0x000fe20000001245 */
[----:B------:R-:W-:Y:S01]  /*2060*/  IMAD.MOV.U32 R68, RZ, RZ, R85 ;  /* 0x000000ffff447224 */ /* 0x000fe200078e0055 */
[----:B------:R-:W-:Y:S01]  /*2070*/  SHF.R.U32.HI R99, RZ, 0x10, R69 ;  /* 0x00000010ff637819 */ /* 0x000fe20000011645 */
[----:B------:R-:W-:Y:S01]  /*2080*/  IMAD.MOV.U32 R69, RZ, RZ, R87 ;  /* 0x000000ffff457224 */ /* 0x000fe200078e0057 */
[----:B------:R-:W-:-:S02]  /*2090*/  SHF.R.U64 R171, R72, 0x10, R73 ;  /* 0x0000001048ab7819 */ /* 0x000fc40000001249 */
[----:B------:R-:W-:Y:S02]  /*20a0*/  SHF.R.U32.HI R71, RZ, 0x10, R73 ;  /* 0x00000010ff477819 */ /* 0x000fe40000011649 */
[--C-:B------:R-:W-:Y:S02]  /*20b0*/  SHF.R.U64 R203, R28, 0x10, R29.reuse ;  /* 0x000000101ccb7819 */ /* 0x100fe4000000121d */
[----:B------:R-:W-:Y:S02]  /*20c0*/  SHF.R.U32.HI R16, RZ, 0x10, R29 ;  /* 0x00000010ff107819 */ /* 0x000fe4000001161d */
[----:B------:R-:W-:Y:S02]  /*20d0*/  PRMT R204, R204, 0x5410, R10 ;  /* 0x00005410cccc7816 */ /* 0x000fe4000000000a */
[----:B------:R-:W-:Y:S02]  /*20e0*/  LOP3.LUT R17, R6, UR27, R17, 0x96, !PT ;  /* 0x0000001b06117c12 */ /* 0x000fe4000f8e9611 */
[----:B------:R-:W-:-:S02]  /*20f0*/  SHF.R.U32.HI R98, RZ, 0x10, R67 ;  /* 0x00000010ff627819 */ /* 0x000fc40000011643 */
[----:B------:R-:W-:Y:S02]  /*2100*/  MOV R172, R74 ;  /* 0x0000004a00ac7202 */ /* 0x000fe40000000f00 */
[--C-:B------:R-:W-:Y:S02]  /*2110*/  SHF.R.U64 R173, R74, 0x10, R75.reuse ;  /* 0x000000104aad7819 */ /* 0x100fe4000000124b */
[----:B------:R-:W-:Y:S02]  /*2120*/  SHF.R.U32.HI R72, RZ, 0x10, R75 ;  /* 0x00000010ff487819 */ /* 0x000fe4000001164b */
[----:B------:R-:W-:Y:S02]  /*2130*/  MOV R64, R77 ;  /* 0x0000004d00407202 */ /* 0x000fe40000000f00 */
[--C-:B------:R-:W-:Y:S02]  /*2140*/  SHF.R.U64 R175, R76, 0x10, R77.reuse ;  /* 0x000000104caf7819 */ /* 0x100fe4000000124d */
[----:B------:R-:W-:-:S02]  /*2150*/  SHF.R.U32.HI R73, RZ, 0x10, R77 ;  /* 0x00000010ff497819 */ /* 0x000fc4000001164d */
[----:B------:R-:W-:Y:S02]  /*2160*/  SHF.R.U64 R177, R78, 0x10, R79 ;  /* 0x000000104eb17819 */ /* 0x000fe4000000124f */
[----:B------:R-:W-:Y:S02]  /*2170*/  MOV R3, R89 ;  /* 0x0000005900037202 */ /* 0x000fe40000000f00 */
[--C-:B------:R-:W-:Y:S02]  /*2180*/  SHF.R.U64 R8, R88, 0x10, R89.reuse ;  /* 0x0000001058087819 */ /* 0x100fe40000001259 */
[----:B------:R-:W-:Y:S02]  /*2190*/  SHF.R.U32.HI R9, RZ, 0x10, R89 ;  /* 0x00000010ff097819 */ /* 0x000fe40000011659 */
[--C-:B------:R-:W-:Y:S01]  /*21a0*/  SHF.R.U64 R205, R24, 0x10, R25.reuse ;  /* 0x0000001018cd7819 */ /* 0x100fe20000001219 */
[----:B------:R-:W-:Y:S01]  /*21b0*/  HADD2.F32 R8, -RZ, R8.H0_H0 ;  /* 0x20000008ff087230 */ /* 0x000fe20000004100 */
[----:B------:R-:W-:Y:S01]  /*21c0*/  SHF.R.U32.HI R10, RZ, 0x10, R25 ;  /* 0x00000010ff0a7819 */ /* 0x000fe20000011619 */
[----:B------:R-:W-:Y:S01]  /*21d0*/  HADD2.F32 R9, -RZ, R9.H0_H0 ;  /* 0x20000009ff097230 */ /* 0x000fe20000004100 */
[----:B------:R-:W-:-:S02]  /*21e0*/  SHF.R.U64 R7, R14, 0x10, R15 ;  /* 0x000000100e077819 */ /* 0x000fc4000000120f */
[----:B------:R-:W-:Y:S01]  /*21f0*/  SHF.R.U32.HI R6, RZ, 0x10, R15 ;  /* 0x00000010ff067819 */ /* 0x000fe2000001160f */
[----:B------:R-:W-:Y:S01]  /*2200*/  HADD2.F32 R15, -RZ, R15.H0_H0 ;  /* 0x2000000fff0f7230 */ /* 0x000fe20000004100 */
[----:B------:R-:W-:Y:S01]  /*2210*/  SHF.R.U32.HI R74, RZ, 0x10, R79 ;  /* 0x00000010ff4a7819 */ /* 0x000fe2000001164f */
[----:B------:R-:W-:Y:S01]  /*2220*/  HADD2.F32 R7, -RZ, R7.H0_H0 ;  /* 0x20000007ff077230 */ /* 0x000fe20000004100 */
[----:B------:R-:W-:Y:S01]  /*2230*/  MOV R178, R80 ;  /* 0x0000005000b27202 */ /* 0x000fe20000000f00 */
[----:B------:R-:W-:Y:S01]  /*2240*/  HADD2.F32 R6, -RZ, R6.H0_H0 ;  /* 0x20000006ff067230 */ /* 0x000fe20000004100 */
[--C-:B------:R-:W-:Y:S02]  /*2250*/  SHF.R.U64 R179, R80, 0x10, R81.reuse ;  /* 0x0000001050b37819 */ /* 0x100fe40000001251 */
[----:B------:R-:W-:Y:S02]  /*2260*/  SHF.R.U32.HI R75, RZ, 0x10, R81 ;  /* 0x00000010ff4b7819 */ /* 0x000fe40000011651 */
[----:B------:R-:W-:-:S02]  /*2270*/  MOV R67, R83 ;  /* 0x0000005300437202 */ /* 0x000fc40000000f00 */
[--C-:B------:R-:W-:Y:S02]  /*2280*/  SHF.R.U64 R181, R82, 0x10, R83.reuse ;  /* 0x0000001052b57819 */ /* 0x100fe40000001253 */
[----:B------:R-:W-:Y:S02]  /*2290*/  SHF.R.U32.HI R76, RZ, 0x10, R83 ;  /* 0x00000010ff4c7819 */ /* 0x000fe40000011653 */
[--C-:B------:R-:W-:Y:S02]  /*22a0*/  SHF.R.U64 R183, R84, 0x10, R85.reuse ;  /* 0x0000001054b77819 */ /* 0x100fe40000001255 */
[----:B------:R-:W-:Y:S02]  /*22b0*/  SHF.R.U32.HI R77, RZ, 0x10, R85 ;  /* 0x00000010ff4d7819 */ /* 0x000fe40000011655 */
[----:B------:R-:W-:Y:S02]  /*22c0*/  MOV R184, R86 ;  /* 0x0000005600b87202 */ /* 0x000fe40000000f00 */
[----:B------:R-:W-:-:S02]  /*22d0*/  SHF.R.U64 R185, R86, 0x10, R87 ;  /* 0x0000001056b97819 */ /* 0x000fc40000001257 */
[----:B------:R-:W-:Y:S02]  /*22e0*/  SHF.R.U32.HI R78, RZ, 0x10, R87 ;  /* 0x00000010ff4e7819 */ /* 0x000fe40000011657 */
[----:B------:R-:W-:Y:S01]  /*22f0*/  PRMT R203, R203, 0x5410, R16 ;  /* 0x00005410cbcb7816 */ /* 0x000fe20000000010 */
[----:B------:R-:W-:Y:S01]  /*2300*/  HADD2.F32 R16, -RZ, R14.H0_H0 ;  /* 0x2000000eff107230 */ /* 0x000fe20000004100 */
[----:B------:R-:W-:Y:S01]  /*2310*/  LOP3.LUT R18, R5, UR28, R18, 0x96, !PT ;  /* 0x0000001c05127c12 */ /* 0x000fe2000f8e9612 */
[----:B------:R-:W-:Y:S01]  /*2320*/  IMAD R5, R4, -0x2daee0ad, RZ ;  /* 0xd2511f5304057824 */ /* 0x000fe200078e02ff */
[----:B------:R-:W-:Y:S01]  /*2330*/  PRMT R205, R205, 0x5410, R10 ;  /* 0x00005410cdcd7816 */ /* 0x000fe2000000000a */
[----:B------:R-:W-:Y:S01]  /*2340*/  HADD2.F32 R10, -RZ, R3.H0_H0 ;  /* 0x20000003ff0a7230 */ /* 0x000fe20000004100 */
[----:B------:R-:W-:Y:S01]  /*2350*/  PRMT R149, R149, 0x5410, R90 ;  /* 0x0000541095957816 */ /* 0x000fe2000000005a */
[----:B------:R-:W-:Y:S01]  /*2360*/  IMAD R4, R23, -0x326172a9, RZ ;  /* 0xcd9e8d5717047824 */ /* 0x000fe200078e02ff */
        /* <DEDUP_REMOVED lines=26> */
[----:B0123--:R-:W-:-:S07]  /*2510*/  LOP3.LUT R14, R0, 0x3, RZ, 0xc0, !PT ;  /* 0x00000003000e7812 */ /* 0x00ffce00078ec0ff */
.L_x_71627:
[----:B------:R-:W0:Y:S01]  /*2520*/  @UP0 LDCU.64 UR14, c[0x0][0x3e0] ;  /* 0x00007c00ff0e07ac */ /* 0x000e220008000a00 */
[----:B------:R-:W-:Y:S01]  /*2530*/  PLOP3.LUT P0, PT, PT, PT, UP0, 0x80, 0x8 ;  /* 0x000000000008781c */ /* 0x000fe20003f0f008 */
[----:B------:R-:W-:Y:S01]  /*2540*/  IMAD.MOV.U32 R63, RZ, RZ, 0x4 ;  /* 0x00000004ff3f7424 */ /* 0x000fe200078e00ff */
[----:B------:R-:W-:Y:S01]  /*2550*/  PLOP3.LUT P1, PT, PT, PT, UP0, 0x80, 0x8 ;  /* 0x000000000008781c */ /* 0x000fe20003f2f008 */
[----:B------:R-:W-:-:S10]  /*2560*/  HFMA2 R3, -RZ, RZ, 1.875, 0 ;  /* 0x3f800000ff037431 */ /* 0x000fd400000001ff */
[----:B01234-:R-:W-:-:S05]  /*2570*/  @P0 IMAD.WIDE R146, R20, R63, UR14 ;  /* 0x0000000e14920e25 */ /* 0x01ffca000f8e023f */
[----:B------:R0:W5:Y:S01]  /*2580*/  @P1 LDG.E R3, desc[UR6][R146.64] ;  /* 0x0000000692031981 */ /* 0x000162000c1e1900 */
[----:B------:R-:W-:Y:S01]  /*2590*/  IMAD R144, R20, UR10, RZ ;  /* 0x0000000a14907c24 */ /* 0x000fe2000f8e02ff */
[----:B------:R-:W-:Y:S01]  /*25a0*/  ISETP.GE.U32.AND P5, PT, R21, 0x20, PT ;  /* 0x000000201500780c */ /* 0x000fe20003fa6070 */
[----:B------:R-:W-:Y:S01]  /*25b0*/  BSSY.RECONVERGENT B0, `(.L_x_70707) ;  /* 0x0000331000007945 */ /* 0x000fe20003800200 */
[----:B------:R-:W1:Y:S02]  /*25c0*/  S2R R2, SR_TID.X ;  /* 0x0000000000027919 */ /* 0x000e640000002100 */
[----:B------:R-:W-:-:S04]  /*25d0*/  SHF.R.S32.HI R63, RZ, 0x1f, R144 ;  /* 0x0000001fff3f7819 */ /* 0x000fc80000011490 */
[----:B------:R-:W-:Y:S02]  /*25e0*/  LEA.HI R63, R63, R144, RZ, 0x2 ;  /* 0x000000903f3f7211 */ /* 0x000fe400078f10ff */
[----:B-1----:R-:W-:-:S04]  /*25f0*/  LOP3.LUT R0, R2, 0x1f, RZ, 0xc0, !PT ;  /* 0x0000001f02007812 */ /* 0x002fc800078ec0ff */
[----:B------:R-:W-:-:S05]  /*2600*/  LEA.HI.SX32 R0, R63, R0, 0x1e ;  /* 0x000000003f007211 */ /* 0x000fca00078ff2ff */
[----:B------:R-:W-:Y:S01]  /*2610*/  IMAD.MOV.U32 R63, RZ, RZ, R0 ;  /* 0x000000ffff3f7224 */ /* 0x000fe200078e0000 */
[----:B0-----:R-:W-:Y:S06]  /*2620*/  @!P5 BRA `(.L_x_70708) ;  /* 0x0000003000a4d947 */ /* 0x001fec0003800000 */
        /* <DEDUP_REMOVED lines=20> */
.L_x_88384:
[----:B------:R-:W-:Y:S05]  /*2770*/  BRX R206 -0x2780                                       (*"BRANCH_TARGETS .L_x_88385,.L_x_88386,.L_x_88387"*) ;  /* 0xffffffd8ce207949 */ /* 0x000fea000383ffff */
.L_x_88387:
[----:B------:R-:W-:Y:S01]  /*2780*/  VIADD R207, R14, 0x1 ;  /* 0x000000010ecf7836 */ /* 0x000fe20000000000 */
[----:B------:R-:W-:Y:S01]  /*2790*/  MOV R206, R17 ;  /* 0x0000001100ce7202 */ /* 0x000fe20000000f00 */
[----:B------:R-:W-:Y:S01]  /*27a0*/  IMAD.MOV.U32 R202, RZ, RZ, R5 ;  /* 0x000000ffffca7224 */ /* 0x000fe200078e0005 */
[----:B------:R-:W-:Y:S06]  /*27b0*/  BRA `(.L_x_70711) ;  /* 0x00000004003c7947 */ /* 0x000fec0003800000 */
.L_x_88385:
[----:B------:R-:W-:Y:S01]  /*27c0*/  IMAD.MOV.U32 R202, RZ, RZ, R5 ;  /* 0x000000ffffca7224 */ /* 0x000fe200078e0005 */
[----:B------:R-:W-:Y:S01]  /*27d0*/  MOV R206, R18 ;  /* 0x0000001200ce7202 */ /* 0x000fe20000000f00 */
[----:B------:R-:W-:Y:S01]  /*27e0*/  IMAD.MOV.U32 R207, RZ, RZ, 0x3 ;  /* 0x00000003ffcf7424 */ /* 0x000fe200078e00ff */
[----:B------:R-:W-:Y:S06]  /*27f0*/  BRA `(.L_x_70711) ;  /* 0x00000004002c7947 */ /* 0x000fec0003800000 */
.L_x_88386:
        /* <DEDUP_REMOVED lines=13> */
.L_x_70713:
[----:B------:R-:W-:Y:S05]  /*28d0*/  BSYNC.RECONVERGENT B2 ;  /* 0x0000000000027941 */ /* 0x000fea0003800200 */
.L_x_70712:
[----:B------:R-:W-:Y:S01]  /*28e0*/  IMAD.WIDE.U32 R212, R22, -0x326172a9, RZ ;  /* 0xcd9e8d5716d47825 */ /* 0x000fe200078e00ff */
[----:B------:R-:W-:Y:S01]  /*28f0*/  LOP3.LUT R4, R12, UR5, R207, 0x96, !PT ;  /* 0x000000050c047c12 */ /* 0x000fe2000f8e96cf */
[----:B------:R-:W-:Y:S02]  /*2900*/  UIADD3 UR14, UPT, UPT, UR5, -0x4498517b, URZ ;  /* 0xbb67ae85050e7890 */ /* 0x000fe4000fffe0ff */
[----:B------:R-:W-:Y:S02]  /*2910*/  UIADD3 UR13, UPT, UPT, UR4, -0x61c88647, URZ ;  /* 0x9e3779b9040d7890 */ /* 0x000fe4000fffe0ff */
        /* <DEDUP_REMOVED lines=57> */
.L_x_70711:
[----:B------:R-:W-:Y:S05]  /*2cb0*/  BSYNC.RECONVERGENT B1 ;  /* 0x0000000000017941 */ /* 0x000fea0003800200 */
.L_x_70710:
[----:B------:R-:W0:Y:S01]  /*2cc0*/  LDC R5, c[0x0][0x408] ;  /* 0x00010200ff057b82 */ /* 0x000e220000000800 */
[----:B------:R-:W-:Y:S01]  /*2cd0*/  I2FP.F32.U32 R209, R206 ;  /* 0x000000ce00d17245 */ /* 0x000fe20000201000 */
[----:B------:R-:W-:Y:S01]  /*2ce0*/  HFMA2 R206, -RZ, RZ, 0.1171875, 0 ;  /* 0x2f800000ffce7431 */ /* 0x000fe200000001ff */
[----:B------:R-:W-:Y:S01]  /*2cf0*/  ISETP.NE.AND P1, PT, R207, 0x1, PT ;  /* 0x00000001cf00780c */ /* 0x000fe20003f25270 */
[----:B-----5:R-:W-:Y:S01]  /*2d00*/  FMUL.FTZ R144, R144, R3 ;  /* 0x0000000390907220 */ /* 0x020fe20000410000 */
[----:B------:R-:W-:Y:S02]  /*2d10*/  BSSY.RECONVERGENT B1, `(.L_x_70714) ;  /* 0x000005e000017945 */ /* 0x000fe40003800200 */
[----:B------:R-:W-:Y:S01]  /*2d20*/  FFMA.FTZ R14, R209, R206, 1.1641532182693481445e-10 ;  /* 0x2f000000d10e7423 */ /* 0x000fe200000100ce */
[----:B------:R-:W1:Y:S01]  /*2d30*/  LDC R63, c[0x0][0x404] ;  /* 0x00010100ff3f7b82 */ /* 0x000e620000000800 */
[----:B0-----:R-:W-:-:S03]  /*2d40*/  FMUL.FTZ R144, R144, R5 ;  /* 0x0000000590907220 */ /* 0x001fc60000410000 */
[----:B-1----:R-:W-:Y:S01]  /*2d50*/  FSETP.GTU.FTZ.AND P0, PT, R14, R63, PT ;  /* 0x0000003f0e00720b */ /* 0x002fe20003f1c000 */
[----:B------:R-:W-:-:S03]  /*2d60*/  IMAD.MOV.U32 R14, RZ, RZ, 0x2 ;  /* 0x00000002ff0e7424 */ /* 0x000fc600078e00ff */
        /* <DEDUP_REMOVED lines=13> */
.L_x_70716:
        /* <DEDUP_REMOVED lines=13> */
.L_x_70718:
[----:B------:R-:W-:Y:S05]  /*2f10*/  BSYNC.RECONVERGENT B2 ;  /* 0x0000000000027941 */ /* 0x000fea0003800200 */
.L_x_70717:
        /* <DEDUP_REMOVED lines=61> */
.L_x_70715:
[----:B------:R-:W-:Y:S05]  /*32f0*/  BSYNC.RECONVERGENT B1 ;  /* 0x0000000000017941 */ /* 0x000fea0003800200 */
.L_x_70714:
[----:B------:R-:W-:Y:S01]  /*3300*/  I2FP.F32.U32 R207, R144 ;  /* 0x0000009000cf7245 */ /* 0x000fe20000201000 */
[----:B------:R-:W-:Y:S01]  /*3310*/  FMUL.FTZ R144, R145, R3 ;  /* 0x0000000391907220 */ /* 0x000fe20000410000 */
[----:B------:R-:W-:Y:S01]  /*3320*/  ISETP.NE.AND P2, PT, R14, 0x1, PT ;  /* 0x000000010e00780c */ /* 0x000fe20003f45270 */
[----:B------:R-:W-:Y:S01]  /*3330*/  BSSY.RECONVERGENT B1, `(.L_x_70719) ;  /* 0x000005d000017945 */ /* 0x000fe20003800200 */
[----:B------:R-:W-:Y:S02]  /*3340*/  IMAD.MOV.U32 R145, RZ, RZ, R4 ;  /* 0x000000ffff917224 */ /* 0x000fe400078e0004 */
[----:B------:R-:W-:Y:S01]  /*3350*/  FFMA.FTZ R208, R207, R206, 1.1641532182693481445e-10 ;  /* 0x2f000000cfd07423 */ /* 0x000fe200000100ce */
[----:B------:R-:W-:-:S04]  /*3360*/  FMUL.FTZ R144, R144, R5 ;  /* 0x0000000590907220 */ /* 0x000fc80000410000 */
        /* <DEDUP_REMOVED lines=14> */
.L_x_70721:
        /* <DEDUP_REMOVED lines=13> */
.L_x_70723:
[----:B------:R-:W-:Y:S05]  /*3520*/  BSYNC.RECONVERGENT B2 ;  /* 0x0000000000027941 */ /* 0x000fea0003800200 */
.L_x_70722:
        /* <DEDUP_REMOVED lines=61> */
.L_x_70720:
[----:B------:R-:W-:Y:S05]  /*3900*/  BSYNC.RECONVERGENT B1 ;  /* 0x0000000000017941 */ /* 0x000fea0003800200 */
.L_x_70719:
[----:B------:R-:W-:Y:S01]  /*3910*/  I2FP.F32.U32 R145, R145 ;  /* 0x0000009100917245 */ /* 0x000fe20000201000 */
[----:B------:R-:W-:Y:S01]  /*3920*/  FMUL.FTZ R146, R146, R3 ;  /* 0x0000000392927220 */ /* 0x000fe20000410000 */
[----:B------:R-:W-:Y:S01]  /*3930*/  ISETP.NE.AND P3, PT, R144, 0x1, PT ;  /* 0x000000019000780c */ /* 0x000fe20003f65270 */
[----:B------:R-:W-:Y:S02]  /*3940*/  BSSY.RECONVERGENT B1, `(.L_x_70724) ;  /* 0x000005d000017945 */ /* 0x000fe40003800200 */
[----:B------:R-:W-:Y:S01]  /*3950*/  FFMA.FTZ R14, R145, R206, 1.1641532182693481445e-10 ;  /* 0x2f000000910e7423 */ /* 0x000fe200000100ce */
[----:B------:R-:W-:-:S04]  /*3960*/  FMUL.FTZ R146, R146, R5 ;  /* 0x0000000592927220 */ /* 0x000fc80000410000 */
        /* <DEDUP_REMOVED lines=15> */
.L_x_70726:
        /* <DEDUP_REMOVED lines=13> */
.L_x_70728:
[----:B------:R-:W-:Y:S05]  /*3b30*/  BSYNC.RECONVERGENT B2 ;  /* 0x0000000000027941 */ /* 0x000fea0003800200 */
.L_x_70727:
        /* <DEDUP_REMOVED lines=55> */
[----:B------:R-:W-:-:S04]  /*3eb0*/  IMAD.WIDE.U32 R208, R14, -0x2daee0ad, RZ ;  /* 0xd2511f530ed07825 */ /* 0x000fc800078e00ff */
[----:B------:R-:W-:Y:S01]  /*3ec0*/  HFMA2 R14, -RZ, RZ, 0, 0 ;  /* 0x00000000ff0e7431 */ /* 0x000fe200000001ff */
[----:B------:R-:W-:Y:S02]  /*3ed0*/  LOP3.LUT R17, R210, UR13, R213, 0x96, !PT ;  /* 0x0000000dd2117c12 */ /* 0x000fe4000f8e96d5 */
[----:B------:R-:W-:Y:S01]  /*3ee0*/  MOV R4, R212 ;  /* 0x000000d400047202 */ /* 0x000fe20000000f00 */
[----:B------:R-:W-:Y:S01]  /*3ef0*/  IMAD.MOV.U32 R202, RZ, RZ, R208 ;  /* 0x000000ffffca7224 */ /* 0x000fe200078e00d0 */
[----:B------:R-:W-:-:S07]  /*3f00*/  LOP3.LUT R18, R144, UR14, R209, 0x96, !PT ;  /* 0x0000000e90127c12 */ /* 0x000fce000f8e96d1 */
.L_x_70725:
[----:B------:R-:W-:Y:S05]  /*3f10*/  BSYNC.RECONVERGENT B1 ;  /* 0x0000000000017941 */ /* 0x000fea0003800200 */
.L_x_70724:
[----:B------:R-:W-:Y:S01]  /*3f20*/  I2FP.F32.U32 R145, R145 ;  /* 0x0000009100917245 */ /* 0x000fe20000201000 */
[----:B------:R-:W-:-:S04]  /*3f30*/  FMUL.FTZ R144, R147, R3 ;  /* 0x0000000393907220 */ /* 0x000fc80000410000 */
[----:B------:R-:W-:Y:S01]  /*3f40*/  FFMA.FTZ R206, R145, R206, 1.1641532182693481445e-10 ;  /* 0x2f00000091ce7423 */ /* 0x000fe200000100ce */
[----:B------:R-:W-:-:S04]  /*3f50*/  FMUL.FTZ R144, R144, R5 ;  /* 0x0000000590907220 */ /* 0x000fc80000410000 */
[----:B------:R-:W-:-:S04]  /*3f60*/  FSETP.GTU.FTZ.AND P4, PT, R206, R63, PT ;  /* 0x0000003fce00720b */ /* 0x000fc80003f9c000 */
[----:B------:R-:W-:Y:S02]  /*3f70*/  FSEL R144, R144, RZ, !P4 ;  /* 0x000000ff90907208 */ /* 0x000fe40006000000 */
[----:B------:R-:W-:-:S03]  /*3f80*/  PLOP3.LUT P3, PT, P4, PT, PT, 0x8, 0x80 ;  /* 0x000000000080781c */ /* 0x000fc6000276e170 */
[----:B------:R-:W-:Y:S01]  /*3f90*/  FADD.FTZ R75, R75, R144 ;  /* 0x000000904b4b7221 */ /* 0x000fe20000010000 */
[----:B------:R-:W-:Y:S09]  /*3fa0*/  BRA `(.L_x_70729) ;  /* 0x00000018000c7947 */ /* 0x000ff20003800000 */
.L_x_70709:
        /* <DEDUP_REMOVED lines=16> */
.L_x_70732:
        /* <DEDUP_REMOVED lines=13> */
.L_x_70734:
[----:B------:R-:W-:Y:S05]  /*4180*/  BSYNC.RECONVERGENT B2 ;  /* 0x0000000000027941 */ /* 0x000fea0003800200 */
.L_x_70733:
        /* <DEDUP_REMOVED lines=61> */
.L_x_70731:
[----:B------:R-:W-:Y:S05]  /*4560*/  BSYNC.RECONVERGENT B1 ;  /* 0x0000000000017941 */ /* 0x000fea0003800200 */
.L_x_70730:
[----:B------:R-:W0:Y:S01]  /*4570*/  LDC R72, c[0x0][0x404] ;  /* 0x00010100ff487b82 */ /* 0x000e220000000800 */
[----:B------:R-:W-:Y:S01]  /*4580*/  ISETP.NE.AND P1, PT, R63, 0x1, PT ;  /* 0x000000013f00780c */ /* 0x000fe20003f25270 */
[----:B-----5:R-:W-:Y:S01]  /*4590*/  FMUL.FTZ R74, R144, R3 ;  /* 0x00000003904a7220 */ /* 0x020fe20000410000 */
[----:B------:R-:W-:Y:S01]  /*45a0*/  I2FP.F32.U32 R14, R73 ;  /* 0x00000049000e7245 */ /* 0x000fe20000201000 */
[----:B------:R-:W-:Y:S01]  /*45b0*/  HFMA2 R73, -RZ, RZ, 0.1171875, 0 ;  /* 0x2f800000ff497431 */ /* 0x000fe200000001ff */
[----:B------:R-:W-:Y:S03]  /*45c0*/  BSSY.RECONVERGENT B1, `(.L_x_70735) ;  /* 0x000005b000017945 */ /* 0x000fe60003800200 */
[----:B------:R-:W1:Y:S01]  /*45d0*/  LDC R5, c[0x0][0x408] ;  /* 0x00010200ff057b82 */ /* 0x000e620000000800 */
[----:B------:R-:W-:Y:S01]  /*45e0*/  FFMA.FTZ R75, R14, R73, 1.1641532182693481445e-10 ;  /* 0x2f0000000e4b7423 */ /* 0x000fe20000010049 */
[----:B------:R-:W-:-:S04]  /*45f0*/  IMAD.MOV.U32 R14, RZ, RZ, 0x2 ;  /* 0x00000002ff0e7424 */ /* 0x000fc800078e00ff */
[----:B0-----:R-:W-:Y:S01]  /*4600*/  FSETP.LE.FTZ.AND P0, PT, R75, R72, PT ;  /* 0x000000484b00720b */ /* 0x001fe20003f13000 */
[----:B------:R-:W-:Y:S02]  /*4610*/  IMAD.MOV.U32 R75, RZ, RZ, R4 ;  /* 0x000000ffff4b7224 */ /* 0x000fe400078e0004 */
[----:B-1----:R-:W-:Y:S01]  /*4620*/  FMUL.FTZ R74, R74, R5 ;  /* 0x000000054a4a7220 */ /* 0x002fe20000410000 */
        /* <DEDUP_REMOVED lines=9> */
.L_x_70737:
        /* <DEDUP_REMOVED lines=13> */
.L_x_70739:
[----:B------:R-:W-:Y:S05]  /*4790*/  BSYNC.RECONVERGENT B2 ;  /* 0x0000000000027941 */ /* 0x000fea0003800200 */
.L_x_70738:
        /* <DEDUP_REMOVED lines=61> */
.L_x_70736:
[----:B------:R-:W-:Y:S05]  /*4b70*/  BSYNC.RECONVERGENT B1 ;  /* 0x0000000000017941 */ /* 0x000fea0003800200 */
.L_x_70735:
[----:B------:R-:W-:Y:S01]  /*4b80*/  ISETP.NE.AND P2, PT, R14, 0x1, PT ;  /* 0x000000010e00780c */ /* 0x000fe20003f45270 */
[----:B------:R-:W-:Y:S01]  /*4b90*/  FMUL.FTZ R206, R145, R3 ;  /* 0x0000000391ce7220 */ /* 0x000fe20000410000 */
[----:B------:R-:W-:Y:S01]  /*4ba0*/  I2FP.F32.U32 R144, R75 ;  /* 0x0000004b00907245 */ /* 0x000fe20000201000 */
[----:B------:R-:W-:Y:S02]  /*4bb0*/  BSSY.RECONVERGENT B1, `(.L_x_70740) ;  /* 0x000005a000017945 */ /* 0x000fe40003800200 */
[----:B------:R-:W-:Y:S02]  /*4bc0*/  FMUL.FTZ R75, R206, R5 ;  /* 0x00000005ce4b7220 */ /* 0x000fe40000410000 */
[----:B------:R-:W-:Y:S01]  /*4bd0*/  FFMA.FTZ R63, R144, R73, 1.1641532182693481445e-10 ;  /* 0x2f000000903f7423 */ /* 0x000fe20000010049 */
[----:B------:R-:W-:-:S04]  /*4be0*/  HFMA2 R144, -RZ, RZ, 0, 1.1920928955078125e-07 ;  /* 0x00000002ff907431 */ /* 0x000fc800000001ff */
        /* <DEDUP_REMOVED lines=11> */
.L_x_70742:
        /* <DEDUP_REMOVED lines=13> */
.L_x_70744:
[----:B------:R-:W-:Y:S05]  /*4d70*/  BSYNC.RECONVERGENT B2 ;  /* 0x0000000000027941 */ /* 0x000fea0003800200 */
.L_x_70743:
        /* <DEDUP_REMOVED lines=61> */
.L_x_70741:
[----:B------:R-:W-:Y:S05]  /*5150*/  BSYNC.RECONVERGENT B1 ;  /* 0x0000000000017941 */ /* 0x000fea0003800200 */
.L_x_70740:
[----:B------:R-:W-:Y:S01]  /*5160*/  ISETP.NE.AND P3, PT, R144, 0x1, PT ;  /* 0x000000019000780c */ /* 0x000fe20003f65270 */
[----:B------:R-:W-:Y:S01]  /*5170*/  FMUL.FTZ R146, R146, R3 ;  /* 0x0000000392927220 */ /* 0x000fe20000410000 */
[----:B------:R-:W-:Y:S01]  /*5180*/  I2FP.F32.U32 R14, R63 ;  /* 0x0000003f000e7245 */ /* 0x000fe20000201000 */
[----:B------:R-:W-:Y:S01]  /*5190*/  BSSY.RECONVERGENT B1, `(.L_x_70745) ;  /* 0x000005a000017945 */ /* 0x000fe20003800200 */
[----:B------:R-:W-:-:S03]  /*51a0*/  MOV R145, R4 ;  /* 0x0000000400917202 */ /* 0x000fc60000000f00 */
[----:B------:R-:W-:Y:S01]  /*51b0*/  FFMA.FTZ R63, R14, R73, 1.1641532182693481445e-10 ;  /* 0x2f0000000e3f7423 */ /* 0x000fe20000010049 */
[----:B------:R-:W-:-:S04]  /*51c0*/  IMAD.MOV.U32 R14, RZ, RZ, 0x2 ;  /* 0x00000002ff0e7424 */ /* 0x000fc800078e00ff */
        /* <DEDUP_REMOVED lines=11> */
.L_x_70747:
        /* <DEDUP_REMOVED lines=13> */
.L_x_70749:
[----:B------:R-:W-:Y:S05]  /*5350*/  BSYNC.RECONVERGENT B2 ;  /* 0x0000000000027941 */ /* 0x000fea0003800200 */
.L_x_70748:
        /* <DEDUP_REMOVED lines=61> */
.L_x_70746:
[----:B------:R-:W-:Y:S05]  /*5730*/  BSYNC.RECONVERGENT B1 ;  /* 0x0000000000017941 */ /* 0x000fea0003800200 */
.L_x_70745:
[----:B------:R-:W-:-:S05]  /*5740*/  I2FP.F32.U32 R144, R145 ;  /* 0x0000009100907245 */ /* 0x000fca0000201000 */
[----:B------:R-:W-:-:S05]  /*5750*/  FFMA.FTZ R73, R144, R73, 1.1641532182693481445e-10 ;  /* 0x2f00000090497423 */ /* 0x000fca0000010049 */
[----:B------:R-:W-:Y:S01]  /*5760*/  FSETP.GTU.FTZ.AND P4, PT, R73, R72, PT ;  /* 0x000000484900720b */ /* 0x000fe20003f9c000 */
[----:B------:R-:W-:Y:S01]  /*5770*/  FMUL.FTZ R72, R147, R3 ;  /* 0x0000000393487220 */ /* 0x000fe20000410000 */
[----:B------:R-:W-:Y:S02]  /*5780*/  FSEL R73, R75, RZ, P1 ;  /* 0x000000ff4b497208 */ /* 0x000fe40000800000 */
[----:B------:R-:W-:Y:S01]  /*5790*/  PLOP3.LUT P3, PT, P4, PT, PT, 0x8, 0x80 ;  /* 0x000000000080781c */ /* 0x000fe2000276e170 */
[----:B------:R-:W-:Y:S01]  /*57a0*/  FMUL.FTZ R5, R72, R5 ;  /* 0x0000000548057220 */ /* 0x000fe20000410000 */
[----:B------:R-:W-:Y:S02]  /*57b0*/  FSEL R72, R74, RZ, P0 ;  /* 0x000000ff4a487208 */ /* 0x000fe40000000000 */
[----:B------:R-:W-:Y:S02]  /*57c0*/  FSEL R74, R63, RZ, P2 ;  /* 0x000000ff3f4a7208 */ /* 0x000fe40001000000 */
[----:B------:R-:W-:-:S07]  /*57d0*/  FSEL R75, R5, RZ, !P4 ;  /* 0x000000ff054b7208 */ /* 0x000fce0006000000 */
.L_x_70729:
[----:B------:R-:W0:Y:S01]  /*57e0*/  LDC.64 R206, c[0x0][0x3a8] ;  /* 0x0000ea00ffce7b82 */ /* 0x000e220000000a00 */
[----:B------:R-:W-:Y:S02]  /*57f0*/  SEL R63, RZ, 0x1000000, !P3 ;  /* 0x01000000ff3f7807 */ /* 0x000fe40005800000 */
[----:B------:R-:W-:Y:S02]  /*5800*/  SEL R144, RZ, 0x10000, !P2 ;  /* 0x00010000ff907807 */ /* 0x000fe40005000000 */
[----:B------:R-:W-:-:S03]  /*5810*/  SEL R5, RZ, 0x100, !P1 ;  /* 0x00000100ff057807 */ /* 0x000fc60004800000 */
[----:B------:R-:W1:Y:S01]  /*5820*/  LDC.64 R146, c[0x0][0x3b0] ;  /* 0x0000ec00ff927b82 */ /* 0x000e620000000a00 */
[----:B------:R-:W-:Y:S02]  /*5830*/  IADD3 R144, PT, PT, R5, R63, R144 ;  /* 0x0000003f05907210 */ /* 0x000fe40007ffe090 */
[----:B------:R-:W-:Y:S02]  /*5840*/  SEL R5, RZ, 0x1, !P0 ;  /* 0x00000001ff057807 */ /* 0x000fe40004000000 */
[----:B------:R-:W-:-:S03]  /*5850*/  IADD3 R63, PT, PT, R0, 0x20, RZ ;  /* 0x00000020003f7810 */ /* 0x000fc60007ffe0ff */
[----:B------:R-:W-:Y:S02]  /*5860*/  IMAD.IADD R144, R144, 0x1, R5 ;  /* 0x0000000190907824 */ /* 0x000fe400078e0205 */
[----:B------:R-:W-:Y:S02]  /*5870*/  IMAD.MOV.U32 R5, RZ, RZ, R202 ;  /* 0x000000ffff057224 */ /* 0x000fe400078e00ca */
[----:B0-----:R-:W-:-:S05]  /*5880*/  IMAD.WIDE.U32 R206, R0, 0x10, R206 ;  /* 0x0000001000ce7825 */ /* 0x001fca00078e00ce */
[----:B------:R0:W-:Y:S01]  /*5890*/  STG.E.128 desc[UR6][R206.64], R72 ;  /* 0x00000048ce007986 */ /* 0x0001e2000c101d06 */
[----:B-1----:R-:W-:-:S05]  /*58a0*/  IMAD.WIDE.U32 R146, R0, 0x4, R146 ;  /* 0x0000000400927825 */ /* 0x002fca00078e0092 */
[----:B------:R0:W-:Y:S02]  /*58b0*/  STG.E desc[UR6][R146.64], R144 ;  /* 0x0000009092007986 */ /* 0x0001e4000c101906 */
.L_x_70708:
[----:B------:R-:W-:Y:S05]  /*58c0*/  BSYNC.RECONVERGENT B0 ;  /* 0x0000000000007941 */ /* 0x000fea0003800200 */
.L_x_70707:
        /* <DEDUP_REMOVED lines=30> */
.L_x_70755:
        /* <DEDUP_REMOVED lines=13> */
.L_x_70757:
[----:B------:R-:W-:Y:S05]  /*5b80*/  BSYNC.RECONVERGENT B2 ;  /* 0x0000000000027941 */ /* 0x000fea0003800200 */
.L_x_70756:
        /* <DEDUP_REMOVED lines=59> */
[----:B------:R-:W-:Y:S01]  /*5f40*/  IMAD.MOV.U32 R208, RZ, RZ, RZ ;  /* 0x000000ffffd07224 */ /* 0x000fe200078e00ff */
[----:B------:R-:W-:-:S07]  /*5f50*/  LOP3.LUT R18, R206, UR14, R209, 0x96, !PT ;  /* 0x0000000ece127c12 */ /* 0x000fce000f8e96d1 */
.L_x_70754:
[----:B------:R-:W-:Y:S05]  /*5f60*/  BSYNC.RECONVERGENT B1 ;  /* 0x0000000000017941 */ /* 0x000fea0003800200 */
.L_x_70753:
        /* <DEDUP_REMOVED lines=8> */
[----:B------:R-:W-:Y:S02]  /*5ff0*/  IMAD.MOV.U32 R14, RZ, RZ, 0x2 ;  /* 0x00000002ff0e7424 */ /* 0x000fe400078e00ff */
[----:B0-----:R-:W-:Y:S01]  /*6000*/  FMUL.FTZ R144, R144, R5 ;  /* 0x0000000590907220 */ /* 0x001fe20000410000 */
[----:B-1----:R-:W-:-:S04]  /*6010*/  FSETP.GTU.FTZ.AND P0, PT, R209, R206, PT ;  /* 0x000000ced100720b */ /* 0x002fc80003f1c000 */
        /* <DEDUP_REMOVED lines=13> */
.L_x_70760:
        /* <DEDUP_REMOVED lines=13> */
.L_x_70762:
[----:B------:R-:W-:Y:S05]  /*61c0*/  BSYNC.RECONVERGENT B2 ;  /* 0x0000000000027941 */ /* 0x000fea0003800200 */
.L_x_70761:
        /* <DEDUP_REMOVED lines=61> */
.L_x_70759:
[----:B------:R-:W-:Y:S05]  /*65a0*/  BSYNC.RECONVERGENT B1 ;  /* 0x0000000000017941 */ /* 0x000fea0003800200 */
.L_x_70758:
[----:B------:R-:W-:Y:S01]  /*65b0*/  I2FP.F32.U32 R144, R144 ;  /* 0x0000009000907245 */ /* 0x000fe20000201000 */
[----:B------:R-:W-:Y:S01]  /*65c0*/  FMUL.FTZ R208, R145, R3 ;  /* 0x0000000391d07220 */ /* 0x000fe20000410000 */
[----:B------:R-:W-:Y:S01]  /*65d0*/  ISETP.NE.AND P2, PT, R14, 0x1, PT ;  /* 0x000000010e00780c */ /* 0x000fe20003f45270 */
[----:B------:R-:W-:Y:S02]  /*65e0*/  BSSY.RECONVERGENT B1, `(.L_x_70763) ;  /* 0x000005d000017945 */ /* 0x000fe40003800200 */
[----:B------:R-:W-:Y:S01]  /*65f0*/  FFMA.FTZ R145, R144, R207, 1.1641532182693481445e-10 ;  /* 0x2f00000090917423 */ /* 0x000fe200000100cf */
[----:B------:R-:W-:Y:S01]  /*6600*/  FMUL.FTZ R208, R208, R5 ;  /* 0x00000005d0d07220 */ /* 0x000fe20000410000 */
[----:B------:R-:W-:-:S03]  /*6610*/  HFMA2 R144, -RZ, RZ, 0, 1.1920928955078125e-07 ;  /* 0x00000002ff907431 */ /* 0x000fc600000001ff */
        /* <DEDUP_REMOVED lines=14> */
.L_x_70765:
        /* <DEDUP_REMOVED lines=13> */
.L_x_70767:
[----:B------:R-:W-:Y:S05]  /*67d0*/  BSYNC.RECONVERGENT B2 ;  /* 0x0000000000027941 */ /* 0x000fea0003800200 */
.L_x_70766:
        /* <DEDUP_REMOVED lines=61> */
.L_x_70764:
[----:B------:R-:W-:Y:S05]  /*6bb0*/  BSYNC.RECONVERGENT B1 ;  /* 0x0000000000017941 */ /* 0x000fea0003800200 */
.L_x_70763:
[----:B------:R-:W-:Y:S01]  /*6bc0*/  I2FP.F32.U32 R14, R145 ;  /* 0x00000091000e7245 */ /* 0x000fe20000201000 */
[----:B------:R-:W-:Y:S01]  /*6bd0*/  FMUL.FTZ R146, R146, R3 ;  /* 0x0000000392927220 */ /* 0x000fe20000410000 */
[----:B------:R-:W-:Y:S01]  /*6be0*/  ISETP.NE.AND P3, PT, R144, 0x1, PT ;  /* 0x000000019000780c */ /* 0x000fe20003f65270 */
[----:B------:R-:W-:Y:S02]  /*6bf0*/  BSSY.RECONVERGENT B1, `(.L_x_70768) ;  /* 0x000005d000017945 */ /* 0x000fe40003800200 */
[----:B------:R-:W-:Y:S01]  /*6c00*/  FFMA.FTZ R145, R14, R207, 1.1641532182693481445e-10 ;  /* 0x2f0000000e917423 */ /* 0x000fe200000100cf */
[----:B------:R-:W-:Y:S01]  /*6c10*/  FMUL.FTZ R146, R146, R5 ;  /* 0x0000000592927220 */ /* 0x000fe20000410000 */
[----:B------:R-:W-:-:S03]  /*6c20*/  IMAD.MOV.U32 R14, RZ, RZ, 0x2 ;  /* 0x00000002ff0e7424 */ /* 0x000fc600078e00ff */
        /* <DEDUP_REMOVED lines=14> */
.L_x_70770:
        /* <DEDUP_REMOVED lines=13> */
.L_x_70772:
[----:B------:R-:W-:Y:S05]  /*6de0*/  BSYNC.RECONVERGENT B2 ;  /* 0x0000000000027941 */ /* 0x000fea0003800200 */
.L_x_70771:
        /* <DEDUP_REMOVED lines=61> */
.L_x_70769:
[----:B------:R-:W-:Y:S05]  /*71c0*/  BSYNC.RECONVERGENT B1 ;  /* 0x0000000000017941 */ /* 0x000fea0003800200 */
.L_x_70768:
        /* <DEDUP_REMOVED lines=9> */
.L_x_70752:
        /* <DEDUP_REMOVED lines=16> */
.L_x_70776:
        /* <DEDUP_REMOVED lines=13> */
.L_x_70778:
[----:B------:R-:W-:Y:S05]  /*7430*/  BSYNC.RECONVERGENT B2 ;  /* 0x0000000000027941 */ /* 0x000fea0003800200 */
.L_x_70777:
        /* <DEDUP_REMOVED lines=61> */
.L_x_70775:
[----:B------:R-:W-:Y:S05]  /*7810*/  BSYNC.RECONVERGENT B1 ;  /* 0x0000000000017941 */ /* 0x000fea0003800200 */
.L_x_70774:
[----:B------:R-:W0:Y:S01]  /*7820*/  LDC R69, c[0x0][0x404] ;  /* 0x00010100ff457b82 */ /* 0x000e220000000800 */
[----:B------:R-:W-:Y:S01]  /*7830*/  ISETP.NE.AND P1, PT, R68, 0x1, PT ;  /* 0x000000014400780c */ /* 0x000fe20003f25270 */
[----:B-----5:R-:W-:Y:S01]  /*7840*/  FMUL.FTZ R206, R144, R3 ;  /* 0x0000000390ce7220 */ /* 0x020fe20000410000 */
[----:B------:R-:W-:Y:S01]  /*7850*/  I2FP.F32.U32 R71, R70 ;  /* 0x0000004600477245 */ /* 0x000fe20000201000 */
[----:B------:R-:W-:Y:S01]  /*7860*/  HFMA2 R70, -RZ, RZ, 0.1171875, 0 ;  /* 0x2f800000ff467431 */ /* 0x000fe200000001ff */
[----:B------:R-:W-:Y:S01]  /*7870*/  BSSY.RECONVERGENT B1, `(.L_x_70779) ;  /* 0x000005b000017945 */ /* 0x000fe20003800200 */
[----:B------:R-:W-:Y:S02]  /*7880*/  IMAD.MOV.U32 R144, RZ, RZ, R4 ;  /* 0x000000ffff907224 */ /* 0x000fe400078e0004 */
[----:B------:R-:W1:Y:S01]  /*7890*/  LDC R5, c[0x0][0x408] ;  /* 0x00010200ff057b82 */ /* 0x000e620000000800 */
[----:B------:R-:W-:-:S05]  /*78a0*/  FFMA.FTZ R14, R71, R70, 1.1641532182693481445e-10 ;  /* 0x2f000000470e7423 */ /* 0x000fca0000010046 */
[----:B0-----:R-:W-:Y:S01]  /*78b0*/  FSETP.LE.FTZ.AND P0, PT, R14, R69, PT ;  /* 0x000000450e00720b */ /* 0x001fe20003f13000 */
[----:B------:R-:W-:Y:S02]  /*78c0*/  IMAD.MOV.U32 R14, RZ, RZ, 0x2 ;  /* 0x00000002ff0e7424 */ /* 0x000fe400078e00ff */
        /* <DEDUP_REMOVED lines=10> */
.L_x_70781:
        /* <DEDUP_REMOVED lines=13> */
.L_x_70783:
[----:B------:R-:W-:Y:S05]  /*7a40*/  BSYNC.RECONVERGENT B2 ;  /* 0x0000000000027941 */ /* 0x000fea0003800200 */
.L_x_70782:
        /* <DEDUP_REMOVED lines=61> */
.L_x_70780:
[----:B------:R-:W-:Y:S05]  /*7e20*/  BSYNC.RECONVERGENT B1 ;  /* 0x0000000000017941 */ /* 0x000fea0003800200 */
.L_x_70779:
[----:B------:R-:W-:Y:S01]  /*7e30*/  ISETP.NE.AND P2, PT, R14, 0x1, PT ;  /* 0x000000010e00780c */ /* 0x000fe20003f45270 */
[----:B------:R-:W-:Y:S01]  /*7e40*/  FMUL.FTZ R206, R145, R3 ;  /* 0x0000000391ce7220 */ /* 0x000fe20000410000 */
[----:B------:R-:W-:Y:S01]  /*7e50*/  I2FP.F32.U32 R207, R144 ;  /* 0x0000009000cf7245 */ /* 0x000fe20000201000 */
[----:B------:R-:W-:Y:S01]  /*7e60*/  BSSY.RECONVERGENT B1, `(.L_x_70784) ;  /* 0x000005a000017945 */ /* 0x000fe20003800200 */
[----:B------:R-:W-:Y:S02]  /*7e70*/  IMAD.MOV.U32 R144, RZ, RZ, R4 ;  /* 0x000000ffff907224 */ /* 0x000fe400078e0004 */
[----:B------:R-:W-:Y:S01]  /*7e80*/  FMUL.FTZ R145, R206, R5 ;  /* 0x00000005ce917220 */ /* 0x000fe20000410000 */
[----:B------:R-:W-:-:S05]  /*7e90*/  FFMA.FTZ R68, R207, R70, 1.1641532182693481445e-10 ;  /* 0x2f000000cf447423 */ /* 0x000fca0000010046 */
[----:B------:R-:W-:Y:S01]  /*7ea0*/  FSETP.LE.FTZ.AND P1, PT, R68, R69, PT ;  /* 0x000000454400720b */ /* 0x000fe20003f33000 */
[----:B------:R-:W-:Y:S01]  /*7eb0*/  HFMA2 R68, -RZ, RZ, 0, 1.1920928955078125e-07 ;  /* 0x00000002ff447431 */ /* 0x000fe200000001ff */
        /* <DEDUP_REMOVED lines=9> */
.L_x_70786:
        /* <DEDUP_REMOVED lines=13> */
.L_x_70788:
[----:B------:R-:W-:Y:S05]  /*8020*/  BSYNC.RECONVERGENT B2 ;  /* 0x0000000000027941 */ /* 0x000fea0003800200 */
.L_x_70787:
        /* <DEDUP_REMOVED lines=61> */
.L_x_70785:
[----:B------:R-:W-:Y:S05]  /*8400*/  BSYNC.RECONVERGENT B1 ;  /* 0x0000000000017941 */ /* 0x000fea0003800200 */
.L_x_70784:
[----:B------:R-:W-:Y:S01]  /*8410*/  ISETP.NE.AND P3, PT, R68, 0x1, PT ;  /* 0x000000014400780c */ /* 0x000fe20003f65270 */
[----:B------:R-:W-:Y:S01]  /*8420*/  BSSY.RECONVERGENT B1, `(.L_x_70789) ;  /* 0x000005c000017945 */ /* 0x000fe20003800200 */
[----:B------:R-:W-:Y:S01]  /*8430*/  I2FP.F32.U32 R207, R144 ;  /* 0x0000009000cf7245 */ /* 0x000fe20000201000 */
[----:B------:R-:W-:Y:S01]  /*8440*/  FMUL.FTZ R144, R146, R3 ;  /* 0x0000000392907220 */ /* 0x000fe20000410000 */
[----:B------:R-:W-:-:S03]  /*8450*/  MOV R146, R4 ;  /* 0x0000000400927202 */ /* 0x000fc60000000f00 */
[----:B------:R-:W-:Y:S01]  /*8460*/  FFMA.FTZ R14, R207, R70, 1.1641532182693481445e-10 ;  /* 0x2f000000cf0e7423 */ /* 0x000fe20000010046 */
[----:B------:R-:W-:-:S04]  /*8470*/  FMUL.FTZ R144, R144, R5 ;  /* 0x0000000590907220 */ /* 0x000fc80000410000 */
        /* <DEDUP_REMOVED lines=11> */
.L_x_70791:
        /* <DEDUP_REMOVED lines=13> */
.L_x_70793:
[----:B------:R-:W-:Y:S05]  /*8600*/  BSYNC.RECONVERGENT B2 ;  /* 0x0000000000027941 */ /* 0x000fea0003800200 */
.L_x_70792:
        /* <DEDUP_REMOVED lines=61> */
.L_x_70790:
[----:B------:R-:W-:Y:S05]  /*89e0*/  BSYNC.RECONVERGENT B1 ;  /* 0x0000000000017941 */ /* 0x000fea0003800200 */
.L_x_70789:
[----:B------:R-:W-:Y:S01]  /*89f0*/  I2FP.F32.U32 R207, R146 ;  /* 0x0000009200cf7245 */ /* 0x000fe20000201000 */
[----:B------:R-:W-:-:S04]  /*8a00*/  FMUL.FTZ R68, R147, R3 ;  /* 0x0000000393447220 */ /* 0x000fc80000410000 */
[----:B------:R-:W-:Y:S01]  /*8a10*/  FFMA.FTZ R70, R207, R70, 1.1641532182693481445e-10 ;  /* 0x2f000000cf467423 */ /* 0x000fe20000010046 */
[----:B------:R-:W-:Y:S01]  /*8a20*/  FMUL.FTZ R5, R68, R5 ;  /* 0x0000000544057220 */ /* 0x000fe20000410000 */
[----:B------:R-:W-:-:S03]  /*8a30*/  FSEL R68, R71, RZ, P0 ;  /* 0x000000ff47447208 */ /* 0x000fc60000000000 */
[----:B------:R-:W-:Y:S02]  /*8a40*/  FSETP.GTU.FTZ.AND P4, PT, R70, R69, PT ;  /* 0x000000454600720b */ /* 0x000fe40003f9c000 */
[----:B------:R-:W-:Y:S02]  /*8a50*/  FSEL R69, R145, RZ, P1 ;  /* 0x000000ff91457208 */ /* 0x000fe40000800000 */
[----:B------:R-:W-:Y:S02]  /*8a60*/  PLOP3.LUT P3, PT, P4, PT, PT, 0x8, 0x80 ;  /* 0x000000000080781c */ /* 0x000fe4000276e170 */
[----:B------:R-:W-:Y:S02]  /*8a70*/  FSEL R70, R144, RZ, P2 ;  /* 0x000000ff90467208 */ /* 0x000fe40001000000 */
[----:B------:R-:W-:-:S09]  /*8a80*/  FSEL R71, R5, RZ, !P4 ;  /* 0x000000ff05477208 */ /* 0x000fd20006000000 */
.L_x_70773:
[----:B------:R-:W0:Y:S01]  /*8a90*/  LDC.64 R206, c[0x0][0x3a8] ;  /* 0x0000ea00ffce7b82 */ /* 0x000e220000000a00 */
[----:B------:R-:W-:Y:S02]  /*8aa0*/  SEL R145, RZ, 0x1000000, !P3 ;  /* 0x01000000ff917807 */ /* 0x000fe40005800000 */
[----:B------:R-:W-:Y:S02]  /*8ab0*/  SEL R144, RZ, 0x10000, !P2 ;  /* 0x00010000ff907807 */ /* 0x000fe40005000000 */
[----:B------:R-:W-:-:S03]  /*8ac0*/  SEL R5, RZ, 0x100, !P1 ;  /* 0x00000100ff057807 */ /* 0x000fc60004800000 */
[----:B------:R-:W1:Y:S01]  /*8ad0*/  LDC.64 R146, c[0x0][0x3b0] ;  /* 0x0000ec00ff927b82 */ /* 0x000e620000000a00 */
[----:B------:R-:W-:Y:S02]  /*8ae0*/  IADD3 R144, PT, PT, R5, R145, R144 ;  /* 0x0000009105907210 */ /* 0x000fe40007ffe090 */
[----:B------:R-:W-:-:S05]  /*8af0*/  SEL R5, RZ, 0x1, !P0 ;  /* 0x00000001ff057807 */ /* 0x000fca0004000000 */
[----:B------:R-:W-:Y:S02]  /*8b00*/  IMAD.IADD R144, R144, 0x1, R5 ;  /* 0x0000000190907824 */ /* 0x000fe400078e0205 */
[----:B------:R-:W-:Y:S02]  /*8b10*/  IMAD.MOV.U32 R5, RZ, RZ, R202 ;  /* 0x000000ffff057224 */ /* 0x000fe400078e00ca */
[----:B0-----:R-:W-:-:S05]  /*8b20*/  IMAD.WIDE.U32 R206, R63, 0x10, R206 ;  /* 0x000000103fce7825 */ /* 0x001fca00078e00ce */
[----:B------:R2:W-:Y:S01]  /*8b30*/  STG.E.128 desc[UR6][R206.64], R68 ;  /* 0x00000044ce007986 */ /* 0x0005e2000c101d06 */
[C---:B-1----:R-:W-:Y:S01]  /*8b40*/  IMAD.WIDE.U32 R146, R63.reuse, 0x4, R146 ;  /* 0x000000043f927825 */ /* 0x042fe200078e0092 */
[----:B------:R-:W-:-:S04]  /*8b50*/  IADD3 R63, PT, PT, R63, 0x20, RZ ;  /* 0x000000203f3f7810 */ /* 0x000fc80007ffe0ff */
[----:B------:R2:W-:Y:S03]  /*8b60*/  STG.E desc[UR6][R146.64], R144 ;  /* 0x0000009092007986 */ /* 0x0005e6000c101906 */
.L_x_70751:
[----:B------:R-:W-:Y:S05]  /*8b70*/  BSYNC.RECONVERGENT B0 ;  /* 0x0000000000007941 */ /* 0x000fea0003800200 */
.L_x_70750:
        /* <DEDUP_REMOVED lines=30> */
.L_x_70799:
        /* <DEDUP_REMOVED lines=13> */
.L_x_70801:
[----:B------:R-:W-:Y:S05]  /*8e30*/  BSYNC.RECONVERGENT B2 ;  /* 0x0000000000027941 */ /* 0x000fea0003800200 */
.L_x_70800:
        /* <DEDUP_REMOVED lines=61> */
.L_x_70798:
[----:B------:R-:W-:Y:S05]  /*9210*/  BSYNC.RECONVERGENT B1 ;  /* 0x0000000000017941 */ /* 0x000fea0003800200 */
.L_x_70797:
        /* <DEDUP_REMOVED lines=24> */
.L_x_70804:
        /* <DEDUP_REMOVED lines=13> */
.L_x_70806:
[----:B------:R-:W-:Y:S05]  /*9470*/  BSYNC.RECONVERGENT B2 ;  /* 0x0000000000027941 */ /* 0x000fea0003800200 */
.L_x_70805:
        /* <DEDUP_REMOVED lines=61> */
.L_x_70803:
[----:B------:R-:W-:Y:S05]  /*9850*/  BSYNC.RECONVERGENT B1 ;  /* 0x0000000000017941 */ /* 0x000fea0003800200 */
.L_x_70802:
        /* <DEDUP_REMOVED lines=21> */
.L_x_70809:
        /* <DEDUP_REMOVED lines=13> */
.L_x_70811:
[----:B------:R-:W-:Y:S05]  /*9a80*/  BSYNC.RECONVERGENT B2 ;  /* 0x0000000000027941 */ /* 0x000fea0003800200 */
.L_x_70810:
        /* <DEDUP_REMOVED lines=61> */
.L_x_70808:
[----:B------:R-:W-:Y:S05]  /*9e60*/  BSYNC.RECONVERGENT B1 ;  /* 0x0000000000017941 */ /* 0x000fea0003800200 */
.L_x_70807:
        /* <DEDUP_REMOVED lines=21> */
.L_x_70814:
        /* <DEDUP_REMOVED lines=13> */
.L_x_70816:
[----:B------:R-:W-:Y:S05]  /*a090*/  BSYNC.RECONVERGENT B2 ;  /* 0x0000000000027941 */ /* 0x000fea0003800200 */
.L_x_70815:
        /* <DEDUP_REMOVED lines=61> */
.L_x_70813:
[----:B------:R-:W-:Y:S05]  /*a470*/  BSYNC.RECONVERGENT B1 ;  /* 0x0000000000017941 */ /* 0x000fea0003800200 */
.L_x_70812:
        /* <DEDUP_REMOVED lines=9> */
.L_x_70796:
        /* <DEDUP_REMOVED lines=16> */
.L_x_70820:
        /* <DEDUP_REMOVED lines=13> */
.L_x_70822:
[----:B------:R-:W-:Y:S05]  /*a6e0*/  BSYNC.RECONVERGENT B2 ;  /* 0x0000000000027941 */ /* 0x000fea0003800200 */
.L_x_70821:
        /* <DEDUP_REMOVED lines=61> */
.L_x_70819:
[----:B------:R-:W-:Y:S05]  /*aac0*/  BSYNC.RECONVERGENT B1 ;  /* 0x0000000000017941 */ /* 0x000fea0003800200 */
.L_x_70818:
[----:B------:R-:W0:Y:S01]  /*aad0*/  LDC R67, c[0x0][0x404] ;  /* 0x00010100ff437b82 */ /* 0x000e220000000800 */
[----:B------:R-:W-:Y:S01]  /*aae0*/  ISETP.NE.AND P1, PT, R65, 0x1, PT ;  /* 0x000000014100780c */ /* 0x000fe20003f25270 */
[----:B------:R-:W-:Y:S01]  /*aaf0*/  HFMA2 R206, -RZ, RZ, 0.1171875, 0 ;  /* 0x2f800000ffce7431 */ /* 0x000fe200000001ff */
[----:B------:R-:W-:Y:S01]  /*ab00*/  I2FP.F32.U32 R207, R64 ;  /* 0x0000004000cf7245 */ /* 0x000fe20000201000 */
[----:B-----5:R-:W-:Y:S01]  /*ab10*/  FMUL.FTZ R64, R144, R3 ;  /* 0x0000000390407220 */ /* 0x020fe20000410000 */
        /* <DEDUP_REMOVED lines=16> */
.L_x_70825:
        /* <DEDUP_REMOVED lines=13> */
.L_x_70827:
[----:B------:R-:W-:Y:S05]  /*acf0*/  BSYNC.RECONVERGENT B2 ;  /* 0x0000000000027941 */ /* 0x000fea0003800200 */
.L_x_70826:
        /* <DEDUP_REMOVED lines=61> */
.L_x_70824:
[----:B------:R-:W-:Y:S05]  /*b0d0*/  BSYNC.RECONVERGENT B1 ;  /* 0x0000000000017941 */ /* 0x000fea0003800200 */
.L_x_70823:
[----:B------:R-:W-:Y:S01]  /*b0e0*/  ISETP.NE.AND P2, PT, R14, 0x1, PT ;  /* 0x000000010e00780c */ /* 0x000fe20003f45270 */
[----:B------:R-:W-:Y:S01]  /*b0f0*/  FMUL.FTZ R208, R145, R3 ;  /* 0x0000000391d07220 */ /* 0x000fe20000410000 */
[----:B------:R-:W-:Y:S01]  /*b100*/  I2FP.F32.U32 R65, R66 ;  /* 0x0000004200417245 */ /* 0x000fe20000201000 */
[----:B------:R-:W-:Y:S01]  /*b110*/  BSSY.RECONVERGENT B1, `(.L_x_70828) ;  /* 0x000005a000017945 */ /* 0x000fe20003800200 */
[----:B------:R-:W-:-:S03]  /*b120*/  HFMA2 R144, -RZ, RZ, 0, 1.1920928955078125e-07 ;  /* 0x00000002ff907431 */ /* 0x000fc600000001ff */
        /* <DEDUP_REMOVED lines=13> */
.L_x_70830:
        /* <DEDUP_REMOVED lines=13> */
.L_x_70832:
[----:B------:R-:W-:Y:S05]  /*b2d0*/  BSYNC.RECONVERGENT B2 ;  /* 0x0000000000027941 */ /* 0x000fea0003800200 */
.L_x_70831:
        /* <DEDUP_REMOVED lines=61> */
.L_x_70829:
[----:B------:R-:W-:Y:S05]  /*b6b0*/  BSYNC.RECONVERGENT B1 ;  /* 0x0000000000017941 */ /* 0x000fea0003800200 */
.L_x_70828:
[----:B------:R-:W-:Y:S01]  /*b6c0*/  ISETP.NE.AND P3, PT, R144, 0x1, PT ;  /* 0x000000019000780c */ /* 0x000fe20003f65270 */
[----:B------:R-:W-:Y:S01]  /*b6d0*/  BSSY.RECONVERGENT B1, `(.L_x_70833) ;  /* 0x000005c000017945 */ /* 0x000fe20003800200 */
[----:B------:R-:W-:Y:S01]  /*b6e0*/  I2FP.F32.U32 R145, R66 ;  /* 0x0000004200917245 */ /* 0x000fe20000201000 */
[----:B------:R-:W-:-:S04]  /*b6f0*/  FMUL.FTZ R66, R146, R3 ;  /* 0x0000000392427220 */ /* 0x000fc80000410000 */
[----:B------:R-:W-:Y:S01]  /*b700*/  FFMA.FTZ R14, R145, R206, 1.1641532182693481445e-10 ;  /* 0x2f000000910e7423 */ /* 0x000fe200000100ce */
[----:B------:R-:W-:Y:S01]  /*b710*/  MOV R145, R4 ;  /* 0x0000000400917202 */ /* 0x000fe20000000f00 */
        /* <DEDUP_REMOVED lines=12> */
.L_x_70835:
        /* <DEDUP_REMOVED lines=13> */
.L_x_70837:
[----:B------:R-:W-:Y:S05]  /*b8b0*/  BSYNC.RECONVERGENT B2 ;  /* 0x0000000000027941 */ /* 0x000fea0003800200 */
.L_x_70836:
        /* <DEDUP_REMOVED lines=61> */
.L_x_70834:
[----:B------:R-:W-:Y:S05]  /*bc90*/  BSYNC.RECONVERGENT B1 ;  /* 0x0000000000017941 */ /* 0x000fea0003800200 */
.L_x_70833:
[----:B------:R-:W-:Y:S01]  /*bca0*/  I2FP.F32.U32 R145, R145 ;  /* 0x0000009100917245 */ /* 0x000fe20000201000 */
[----:B------:R-:W-:Y:S01]  /*bcb0*/  FMUL.FTZ R144, R147, R3 ;  /* 0x0000000393907220 */ /* 0x000fe20000410000 */
[----:B------:R-:W-:Y:S02]  /*bcc0*/  FSEL R64, R64, RZ, P0 ;  /* 0x000000ff40407208 */ /* 0x000fe40000000000 */
[----:B------:R-:W-:Y:S01]  /*bcd0*/  FSEL R65, R65, RZ, P1 ;  /* 0x000000ff41417208 */ /* 0x000fe20000800000 */
[----:B------:R-:W-:Y:S01]  /*bce0*/  FFMA.FTZ R206, R145, R206, 1.1641532182693481445e-10 ;  /* 0x2f00000091ce7423 */ /* 0x000fe200000100ce */
[----:B------:R-:W-:Y:S01]  /*bcf0*/  FMUL.FTZ R144, R144, R5 ;  /* 0x0000000590907220 */ /* 0x000fe20000410000 */
[----:B------:R-:W-:-:S03]  /*bd00*/  FSEL R66, R66, RZ, P2 ;  /* 0x000000ff42427208 */ /* 0x000fc60001000000 */
[----:B------:R-:W-:-:S04]  /*bd10*/  FSETP.GTU.FTZ.AND P3, PT, R206, R67, PT ;  /* 0x00000043ce00720b */ /* 0x000fc80003f7c000 */
[----:B------:R-:W-:Y:S02]  /*bd20*/  FSEL R67, R144, RZ, !P3 ;  /* 0x000000ff90437208 */ /* 0x000fe40005800000 */
[----:B------:R-:W-:-:S13]  /*bd30*/  PLOP3.LUT P3, PT, P3, PT, PT, 0x8, 0x80 ;  /* 0x000000000080781c */ /* 0x000fda0001f6e170 */
.L_x_70817:
        /* <DEDUP_REMOVED lines=14> */
.L_x_70795:
[----:B------:R-:W-:Y:S05]  /*be20*/  BSYNC.RECONVERGENT B0 ;  /* 0x0000000000007941 */ /* 0x000fea0003800200 */
.L_x_70794:
        /* <DEDUP_REMOVED lines=30> */
.L_x_70843:
        /* <DEDUP_REMOVED lines=13> */
.L_x_70845:
[----:B------:R-:W-:Y:S05]  /*c0e0*/  BSYNC.RECONVERGENT B2 ;  /* 0x0000000000027941 */ /* 0x000fea0003800200 */
.L_x_70844:
        /* <DEDUP_REMOVED lines=61> */
.L_x_70842:
[----:B------:R-:W-:Y:S05]  /*c4c0*/  BSYNC.RECONVERGENT B1 ;  /* 0x0000000000017941 */ /* 0x000fea0003800200 */
.L_x_70841:
        /* <DEDUP_REMOVED lines=24> */
.L_x_70848:
        /* <DEDUP_REMOVED lines=13> */
.L_x_70850:
[----:B------:R-:W-:Y:S05]  /*c720*/  BSYNC.RECONVERGENT B2 ;  /* 0x0000000000027941 */ /* 0x000fea0003800200 */
.L_x_70849:
        /* <DEDUP_REMOVED lines=61> */
.L_x_70847:
[----:B------:R-:W-:Y:S05]  /*cb00*/  BSYNC.RECONVERGENT B1 ;  /* 0x0000000000017941 */ /* 0x000fea0003800200 */
.L_x_70846:
        /* <DEDUP_REMOVED lines=21> */
.L_x_70853:
        /* <DEDUP_REMOVED lines=13> */
.L_x_70855:
[----:B------:R-:W-:Y:S05]  /*cd30*/  BSYNC.RECONVERGENT B2 ;  /* 0x0000000000027941 */ /* 0x000fea0003800200 */
.L_x_70854:
        /* <DEDUP_REMOVED lines=61> */
.L_x_70852:
[----:B------:R-:W-:Y:S05]  /*d110*/  BSYNC.RECONVERGENT B1 ;  /* 0x0000000000017941 */ /* 0x000fea0003800200 */
.L_x_70851:
[----:B------:R-:W-:Y:S01]  /*d120*/  I2FP.F32.U32 R14, R145 ;  /* 0x00000091000e7245 */ /* 0x000fe20000201000 */
[----:B------:R-:W-:Y:S01]  /*d130*/  FMUL.FTZ R146, R146, R3 ;  /* 0x0000000392927220 */ /* 0x000fe20000410000 */
[----:B------:R-:W-:Y:S01]  /*d140*/  ISETP.NE.AND P3, PT, R144, 0x1, PT ;  /* 0x000000019000780c */ /* 0x000fe20003f65270 */
[----:B------:R-:W-:Y:S02]  /*d150*/  BSSY.RECONVERGENT B1, `(.L_x_70856) ;  /* 0x000005d000017945 */ /* 0x000fe40003800200 */
[----:B------:R-:W-:Y:S01]  /*d160*/  FFMA.FTZ R145, R14, R207, 1.1641532182693481445e-10 ;  /* 0x2f0000000e917423 */ /* 0x000fe200000100cf */
[----:B------:R-:W-:Y:S01]  /*d170*/  FMUL.FTZ R146, R146, R5 ;  /* 0x0000000592927220 */ /* 0x000fe20000410000 */
[----:B------:R-:W-:-:S03]  /*d180*/  IMAD.MOV.U32 R14, RZ, RZ, 0x2 ;  /* 0x00000002ff0e7424 */ /* 0x000fc600078e00ff */
        /* <DEDUP_REMOVED lines=14> */
.L_x_70858:
        /* <DEDUP_REMOVED lines=13> */
.L_x_70860:
[----:B------:R-:W-:Y:S05]  /*d340*/  BSYNC.RECONVERGENT B2 ;  /* 0x0000000000027941 */ /* 0x000fea0003800200 */
.L_x_70859:
        /* <DEDUP_REMOVED lines=61> */
.L_x_70857:
[----:B------:R-:W-:Y:S05]  /*d720*/  BSYNC.RECONVERGENT B1 ;  /* 0x0000000000017941 */ /* 0x000fea0003800200 */
.L_x_70856:
        /* <DEDUP_REMOVED lines=9> */
.L_x_70840:
        /* <DEDUP_REMOVED lines=16> */
.L_x_70864:
        /* <DEDUP_REMOVED lines=13> */
.L_x_70866:
[----:B------:R-:W-:Y:S05]  /*d990*/  BSYNC.RECONVERGENT B2 ;  /* 0x0000000000027941 */ /* 0x000fea0003800200 */
.L_x_70865:
        /* <DEDUP_REMOVED lines=61> */
.L_x_70863:
[----:B------:R-:W-:Y:S05]  /*dd70*/  BSYNC.RECONVERGENT B1 ;  /* 0x0000000000017941 */ /* 0x000fea0003800200 */
.L_x_70862:
        /* <DEDUP_REMOVED lines=21> */
.L_x_70869:
        /* <DEDUP_REMOVED lines=13> */
.L_x_70871:
[----:B------:R-:W-:Y:S05]  /*dfa0*/  BSYNC.RECONVERGENT B2 ;  /* 0x0000000000027941 */ /* 0x000fea0003800200 */
.L_x_70870:
        /* <DEDUP_REMOVED lines=61> */
.L_x_70868:
[----:B------:R-:W-:Y:S05]  /*e380*/  BSYNC.RECONVERGENT B1 ;  /* 0x0000000000017941 */ /* 0x000fea0003800200 */
.L_x_70867:
        /* <DEDUP_REMOVED lines=18> */
.L_x_70874:
        /* <DEDUP_REMOVED lines=13> */
.L_x_70876:
[----:B------:R-:W-:Y:S05]  /*e580*/  BSYNC.RECONVERGENT B2 ;  /* 0x0000000000027941 */ /* 0x000fea0003800200 */
.L_x_70875:
        /* <DEDUP_REMOVED lines=61> */
.L_x_70873:
[----:B------:R-:W-:Y:S05]  /*e960*/  BSYNC.RECONVERGENT B1 ;  /* 0x0000000000017941 */ /* 0x000fea0003800200 */
.L_x_70872:
[----:B------:R-:W-:Y:S01]  /*e970*/  ISETP.NE.AND P3, PT, R144, 0x1, PT ;  /* 0x000000019000780c */ /* 0x000fe20003f65270 */
[----:B------:R-:W-:Y:S01]  /*e980*/  BSSY.RECONVERGENT B1, `(.L_x_70877) ;  /* 0x000005c000017945 */ /* 0x000fe20003800200 */
[----:B------:R-:W-:Y:S01]  /*e990*/  I2FP.F32.U32 R145, R142 ;  /* 0x0000008e00917245 */ /* 0x000fe20000201000 */
[----:B------:R-:W-:Y:S01]  /*e9a0*/  FMUL.FTZ R142, R146, R3 ;  /* 0x00000003928e7220 */ /* 0x000fe20000410000 */
[----:B------:R-:W-:-:S03]  /*e9b0*/  IMAD.MOV.U32 R14, RZ, RZ, 0x2 ;  /* 0x00000002ff0e7424 */ /* 0x000fc600078e00ff */
        /* <DEDUP_REMOVED lines=13> */
.L_x_70879:
        /* <DEDUP_REMOVED lines=13> */
.L_x_70881:
[----:B------:R-:W-:Y:S05]  /*eb60*/  BSYNC.RECONVERGENT B2 ;  /* 0x0000000000027941 */ /* 0x000fea0003800200 */
.L_x_70880:
        /* <DEDUP_REMOVED lines=61> */
.L_x_70878:
[----:B------:R-:W-:Y:S05]  /*ef40*/  BSYNC.RECONVERGENT B1 ;  /* 0x0000000000017941 */ /* 0x000fea0003800200 */
.L_x_70877:
        /* <DEDUP_REMOVED lines=10> */
.L_x_70861:
        /* <DEDUP_REMOVED lines=14> */
.L_x_70839:
[----:B------:R-:W-:Y:S05]  /*f0d0*/  BSYNC.RECONVERGENT B0 ;  /* 0x0000000000007941 */ /* 0x000fea0003800200 */
.L_x_70838:
        /* <DEDUP_REMOVED lines=11> */
[----:B0-234-:R-:W0:Y:S02]  /*f190*/  LDC.64 R144, c[0x0][0x3a0] ;  /* 0x0000e800ff907b82 */ /* 0x01de240000000a00 */
        /* <DEDUP_REMOVED lines=18> */
.L_x_70887:
        /* <DEDUP_REMOVED lines=13> */
.L_x_70889:
[----:B------:R-:W-:Y:S05]  /*f390*/  BSYNC.RECONVERGENT B2 ;  /* 0x0000000000027941 */ /* 0x000fea0003800200 */
.L_x_70888:
        /* <DEDUP_REMOVED lines=61> */
.L_x_70886:
[----:B------:R-:W-:Y:S05]  /*f770*/  BSYNC.RECONVERGENT B1 ;  /* 0x0000000000017941 */ /* 0x000fea0003800200 */
.L_x_70885:
[----:B------:R-:W0:Y:S01]  /*f780*/  LDC R5, c[0x0][0x408] ;  /* 0x00010200ff057b82 */ /* 0x000e220000000800 */
[----:B------:R-:W-:Y:S01]  /*f790*/  I2FP.F32.U32 R14, R207 ;  /* 0x000000cf000e7245 */ /* 0x000fe20000201000 */
[----:B------:R-:W-:Y:S02]  /*f7a0*/  HFMA2 R207, -RZ, RZ, 0.1171875, 0 ;  /* 0x2f800000ffcf7431 */ /* 0x000fe400000001ff */
[----:B-----5:R-:W-:Y:S01]  /*f7b0*/  FMUL.FTZ R76, R76, R3 ;  /* 0x000000034c4c7220 */ /* 0x020fe20000410000 */
[----:B------:R-:W-:Y:S01]  /*f7c0*/  ISETP.NE.AND P1, PT, R208, 0x1, PT ;  /* 0x00000001d000780c */ /* 0x000fe20003f25270 */
[----:B------:R-:W-:Y:S01]  /*f7d0*/  BSSY.RECONVERGENT B1, `(.L_x_70890) ;  /* 0x000005e000017945 */ /* 0x000fe20003800200 */
[----:B------:R-:W-:Y:S01]  /*f7e0*/  FFMA.FTZ R209, R14, R207, 1.1641532182693481445e-10 ;  /* 0x2f0000000ed17423 */ /* 0x000fe200000100cf */
[----:B------:R-:W1:Y:S01]  /*f7f0*/  LDC R206, c[0x0][0x404] ;  /* 0x00010100ffce7b82 */ /* 0x000e620000000800 */
[----:B------:R-:W-:Y:S02]  /*f800*/  IMAD.MOV.U32 R14, RZ, RZ, 0x2 ;  /* 0x00000002ff0e7424 */ /* 0x000fe400078e00ff */
[----:B0-----:R-:W-:Y:S01]  /*f810*/  FMUL.FTZ R76, R76, R5 ;  /* 0x000000054c4c7220 */ /* 0x001fe20000410000 */
[----:B-1----:R-:W-:-:S04]  /*f820*/  FSETP.GTU.FTZ.AND P0, PT, R209, R206, PT ;  /* 0x000000ced100720b */ /* 0x002fc80003f1c000 */
        /* <DEDUP_REMOVED lines=13> */
.L_x_70892:
        /* <DEDUP_REMOVED lines=13> */
.L_x_70894:
[----:B------:R-:W-:Y:S05]  /*f9d0*/  BSYNC.RECONVERGENT B2 ;  /* 0x0000000000027941 */ /* 0x000fea0003800200 */
.L_x_70893:
        /* <DEDUP_REMOVED lines=61> */
.L_x_70891:
[----:B------:R-:W-:Y:S05]  /*fdb0*/  BSYNC.RECONVERGENT B1 ;  /* 0x0000000000017941 */ /* 0x000fea0003800200 */
.L_x_70890:
[----:B------:R-:W-:Y:S01]  /*fdc0*/  I2FP.F32.U32 R144, R144 ;  /* 0x0000009000907245 */ /* 0x000fe20000201000 */
[----:B------:R-:W-:Y:S01]  /*fdd0*/  FMUL.FTZ R208, R77, R3 ;  /* 0x000000034dd07220 */ /* 0x000fe20000410000 */
[----:B------:R-:W-:Y:S01]  /*fde0*/  ISETP.NE.AND P2, PT, R14, 0x1, PT ;  /* 0x000000010e00780c */ /* 0x000fe20003f45270 */
[----:B------:R-:W-:Y:S02]  /*fdf0*/  BSSY.RECONVERGENT B1, `(.L_x_70895) ;  /* 0x000005d000017945 */ /* 0x000fe40003800200 */
[----:B------:R-:W-:Y:S01]  /*fe00*/  FFMA.FTZ R77, R144, R207, 1.1641532182693481445e-10 ;  /* 0x2f000000904d7423 */ /* 0x000fe200000100cf */
[----:B------:R-:W-:Y:S01]  /*fe10*/  FMUL.FTZ R208, R208, R5 ;  /* 0x00000005d0d07220 */ /* 0x000fe20000410000 */
[----:B------:R-:W-:-:S03]  /*fe20*/  HFMA2 R144, -RZ, RZ, 0, 1.1920928955078125e-07 ;  /* 0x00000002ff907431 */ /* 0x000fc600000001ff */
        /* <DEDUP_REMOVED lines=14> */
.L_x_70897:
        /* <DEDUP_REMOVED lines=13> */
.L_x_70899:
[----:B------:R-:W-:Y:S05]  /*ffe0*/  BSYNC.RECONVERGENT B2 ;  /* 0x0000000000027941 */ /* 0x000fea0003800200 */
.L_x_70898:
        /* <DEDUP_REMOVED lines=61> */
.L_x_70896:
[----:B------:R-:W-:Y:S05]  /*103c0*/  BSYNC.RECONVERGENT B1 ;  /* 0x0000000000017941 */ /* 0x000fea0003800200 */
.L_x_70895:
        /* <DEDUP_REMOVED lines=21> */
.L_x_70902:
        /* <DEDUP_REMOVED lines=13> */
.L_x_70904:
[----:B------:R-:W-:Y:S05]  /*105f0*/  BSYNC.RECONVERGENT B2 ;  /* 0x0000000000027941 */ /* 0x000fea0003800200 */
.L_x_70903:
        /* <DEDUP_REMOVED lines=61> */
.L_x_70901:
[----:B------:R-:W-:Y:S05]  /*109d0*/  BSYNC.RECONVERGENT B1 ;  /* 0x0000000000017941 */ /* 0x000fea0003800200 */
.L_x_70900:
        /* <DEDUP_REMOVED lines=9> */
.L_x_70884:
[----:B------:R-:W-:Y:S01]  /*10a70*/  ISETP.NE.AND P0, PT, R14, 0x1, PT ;  /* 0x000000010e00780c */ /* 0x000fe20003f05270 */
[----:B------:R-:W-:Y:S01]  /*10a80*/  BSSY.RECONVERGENT B1, `(.L_x_70906) ;  /* 0x000005a000017945 */ /* 0x000fe20003800200 */
[----:B0-234-:R-:W-:Y:S01]  /*10a90*/  IMAD.MOV.U32 R146, RZ, RZ, 0x2 ;  /* 0x00000002ff927424 */ /* 0x01dfe200078e00ff */
        /* <DEDUP_REMOVED lines=13> */
.L_x_70908:
        /* <DEDUP_REMOVED lines=13> */
.L_x_70910:
[----:B------:R-:W-:Y:S05]  /*10c40*/  BSYNC.RECONVERGENT B2 ;  /* 0x0000000000027941 */ /* 0x000fea0003800200 */
.L_x_70909:
        /* <DEDUP_REMOVED lines=61> */
.L_x_70907:
[----:B------:R-:W-:Y:S05]  /*11020*/  BSYNC.RECONVERGENT B1 ;  /* 0x0000000000017941 */ /* 0x000fea0003800200 */
.L_x_70906:
        /* <DEDUP_REMOVED lines=21> */
.L_x_70913:
        /* <DEDUP_REMOVED lines=13> */
.L_x_70915:
[----:B------:R-:W-:Y:S05]  /*11250*/  BSYNC.RECONVERGENT B2 ;  /* 0x0000000000027941 */ /* 0x000fea0003800200 */
.L_x_70914:
        /* <DEDUP_REMOVED lines=61> */
.L_x_70912:
[----:B------:R-:W-:Y:S05]  /*11630*/  BSYNC.RECONVERGENT B1 ;  /* 0x0000000000017941 */ /* 0x000fea0003800200 */
.L_x_70911:
        /* <DEDUP_REMOVED lines=18> */
.L_x_70918:
        /* <DEDUP_REMOVED lines=13> */
.L_x_70920:
[----:B------:R-:W-:Y:S05]  /*11830*/  BSYNC.RECONVERGENT B2 ;  /* 0x0000000000027941 */ /* 0x000fea0003800200 */
.L_x_70919:
        /* <DEDUP_REMOVED lines=61> */
.L_x_70917:
[----:B------:R-:W-:Y:S05]  /*11c10*/  BSYNC.RECONVERGENT B1 ;  /* 0x0000000000017941 */ /* 0x000fea0003800200 */
.L_x_70916:
[----:B------:R-:W-:Y:S01]  /*11c20*/  ISETP.NE.AND P3, PT, R146, 0x1, PT ;  /* 0x000000019200780c */ /* 0x000fe20003f65270 */
[----:B------:R-:W-:Y:S01]  /*11c30*/  FMUL.FTZ R78, R78, R3 ;  /* 0x000000034e4e7220 */ /* 0x000fe20000410000 */
[----:B------:R-:W-:Y:S01]  /*11c40*/  I2FP.F32.U32 R14, R147 ;  /* 0x00000093000e7245 */ /* 0x000fe20000201000 */
[----:B------:R-:W-:Y:S01]  /*11c50*/  BSSY.RECONVERGENT B1, `(.L_x_70921) ;  /* 0x000005a000017945 */ /* 0x000fe20003800200 */
[----:B------:R-:W-:Y:S01]  /*11c60*/  MOV R147, R4 ;  /* 0x0000000400937202 */ /* 0x000fe20000000f00 */
[----:B------:R-:W-:Y:S02]  /*11c70*/  FMUL.FTZ R78, R78, R5 ;  /* 0x000000054e4e7220 */ /* 0x000fe40000410000 */
[----:B------:R-:W-:Y:S01]  /*11c80*/  FFMA.FTZ R207, R14, R145, 1.1641532182693481445e-10 ;  /* 0x2f0000000ecf7423 */ /* 0x000fe20000010091 */
[----:B------:R-:W-:-:S04]  /*11c90*/  IMAD.MOV.U32 R14, RZ, RZ, 0x2 ;  /* 0x00000002ff0e7424 */ /* 0x000fc800078e00ff */
        /* <DEDUP_REMOVED lines=10> */
.L_x_70923:
        /* <DEDUP_REMOVED lines=13> */
.L_x_70925:
[----:B------:R-:W-:Y:S05]  /*11e10*/  BSYNC.RECONVERGENT B2 ;  /* 0x0000000000027941 */ /* 0x000fea0003800200 */
.L_x_70924:
        /* <DEDUP_REMOVED lines=61> */
.L_x_70922:
[----:B------:R-:W-:Y:S05]  /*121f0*/  BSYNC.RECONVERGENT B1 ;  /* 0x0000000000017941 */ /* 0x000fea0003800200 */
.L_x_70921:
        /* <DEDUP_REMOVED lines=10> */
.L_x_70905:
        /* <DEDUP_REMOVED lines=14> */
.L_x_70883:
[----:B------:R-:W-:Y:S05]  /*12380*/  BSYNC.RECONVERGENT B0 ;  /* 0x0000000000007941 */ /* 0x000fea0003800200 */
.L_x_70882:
        /* <DEDUP_REMOVED lines=30> */
.L_x_70931:
        /* <DEDUP_REMOVED lines=13> */
.L_x_70933:
[----:B------:R-:W-:Y:S05]  /*12640*/  BSYNC.RECONVERGENT B2 ;  /* 0x0000000000027941 */ /* 0x000fea0003800200 */
.L_x_70932:
        /* <DEDUP_REMOVED lines=61> */
.L_x_70930:
[----:B------:R-:W-:Y:S05]  /*12a20*/  BSYNC.RECONVERGENT B1 ;  /* 0x0000000000017941 */ /* 0x000fea0003800200 */
.L_x_70929:
        /* <DEDUP_REMOVED lines=10> */
[----:B-1----:R-:W-:Y:S01]  /*12ad0*/  FSETP.GTU.FTZ.AND P0, PT, R209, R206, PT ;  /* 0x000000ced100720b */ /* 0x002fe20003f1c000 */
        /* <DEDUP_REMOVED lines=13> */
.L_x_70936:
        /* <DEDUP_REMOVED lines=13> */
.L_x_70938:
[----:B------:R-:W-:Y:S05]  /*12c80*/  BSYNC.RECONVERGENT B2 ;  /* 0x0000000000027941 */ /* 0x000fea0003800200 */
.L_x_70937:
        /* <DEDUP_REMOVED lines=61> */
.L_x_70935:
[----:B------:R-:W-:Y:S05]  /*13060*/  BSYNC.RECONVERGENT B1 ;  /* 0x0000000000017941 */ /* 0x000fea0003800200 */
.L_x_70934:
        /* <DEDUP_REMOVED lines=21> */
.L_x_70941:
        /* <DEDUP_REMOVED lines=13> */
.L_x_70943:
[----:B------:R-:W-:Y:S05]  /*13290*/  BSYNC.RECONVERGENT B2 ;  /* 0x0000000000027941 */ /* 0x000fea0003800200 */
.L_x_70942:
        /* <DEDUP_REMOVED lines=61> */
.L_x_70940:
[----:B------:R-:W-:Y:S05]  /*13670*/  BSYNC.RECONVERGENT B1 ;  /* 0x0000000000017941 */ /* 0x000fea0003800200 */
.L_x_70939:
        /* <DEDUP_REMOVED lines=21> */
.L_x_70946:
        /* <DEDUP_REMOVED lines=13> */
.L_x_70948:
[----:B------:R-:W-:Y:S05]  /*138a0*/  BSYNC.RECONVERGENT B2 ;  /* 0x0000000000027941 */ /* 0x000fea0003800200 */
.L_x_70947:
        /* <DEDUP_REMOVED lines=61> */
.L_x_70945:
[----:B------:R-:W-:Y:S05]  /*13c80*/  BSYNC.RECONVERGENT B1 ;  /* 0x0000000000017941 */ /* 0x000fea0003800200 */
.L_x_70944:
        /* <DEDUP_REMOVED lines=9> */
.L_x_70928:
        /* <DEDUP_REMOVED lines=16> */
.L_x_70952:
        /* <DEDUP_REMOVED lines=13> */
.L_x_70954:
[----:B------:R-:W-:Y:S05]  /*13ef0*/  BSYNC.RECONVERGENT B2 ;  /* 0x0000000000027941 */ /* 0x000fea0003800200 */
.L_x_70953:
        /* <DEDUP_REMOVED lines=61> */
.L_x_70951:
[----:B------:R-:W-:Y:S05]  /*142d0*/  BSYNC.RECONVERGENT B1 ;  /* 0x0000000000017941 */ /* 0x000fea0003800200 */
.L_x_70950:
        /* <DEDUP_REMOVED lines=21> */
.L_x_70957:
        /* <DEDUP_REMOVED lines=13> */
.L_x_70959:
[----:B------:R-:W-:Y:S05]  /*14500*/  BSYNC.RECONVERGENT B2 ;  /* 0x0000000000027941 */ /* 0x000fea0003800200 */
.L_x_70958:
        /* <DEDUP_REMOVED lines=61> */
.L_x_70956:
[----:B------:R-:W-:Y:S05]  /*148e0*/  BSYNC.RECONVERGENT B1 ;  /* 0x0000000000017941 */ /* 0x000fea0003800200 */
.L_x_70955:
[----:B------:R-:W-:Y:S01]  /*148f0*/  ISETP.NE.AND P2, PT, R14, 0x1, PT ;  /* 0x000000010e00780c */ /* 0x000fe20003f45270 */
[----:B------:R-:W-:Y:S01]  /*14900*/  FMUL.FTZ R206, R81, R3 ;  /* 0x0000000351ce7220 */ /* 0x000fe20000410000 */
[----:B------:R-:W-:Y:S01]  /*14910*/  I2FP.F32.U32 R146, R147 ;  /* 0x0000009300927245 */ /* 0x000fe20000201000 */
[----:B------:R-:W-:Y:S01]  /*14920*/  BSSY.RECONVERGENT B1, `(.L_x_70960) ;  /* 0x000005a000017945 */ /* 0x000fe20003800200 */
[----:B------:R-:W-:Y:S02]  /*14930*/  IMAD.MOV.U32 R147, RZ, RZ, R4 ;  /* 0x000000ffff937224 */ /* 0x000fe400078e0004 */
[----:B------:R-:W-:Y:S01]  /*14940*/  FMUL.FTZ R81, R206, R5 ;  /* 0x00000005ce517220 */ /* 0x000fe20000410000 */
[----:B------:R-:W-:Y:S01]  /*14950*/  FFMA.FTZ R207, R146, R145, 1.1641532182693481445e-10 ;  /* 0x2f00000092cf7423 */ /* 0x000fe20000010091 */
[----:B------:R-:W-:-:S04]  /*14960*/  HFMA2 R146, -RZ, RZ, 0, 1.1920928955078125e-07 ;  /* 0x00000002ff927431 */ /* 0x000fc800000001ff */
        /* <DEDUP_REMOVED lines=10> */
.L_x_70962:
        /* <DEDUP_REMOVED lines=13> */
.L_x_70964:
[----:B------:R-:W-:Y:S05]  /*14ae0*/  BSYNC.RECONVERGENT B2 ;  /* 0x0000000000027941 */ /* 0x000fea0003800200 */
.L_x_70963:
        /* <DEDUP_REMOVED lines=61> */
.L_x_70961:
[----:B------:R-:W-:Y:S05]  /*14ec0*/  BSYNC.RECONVERGENT B1 ;  /* 0x0000000000017941 */ /* 0x000fea0003800200 */
.L_x_70960:
        /* <DEDUP_REMOVED lines=18> */
.L_x_70967:
        /* <DEDUP_REMOVED lines=13> */
.L_x_70969:
[----:B------:R-:W-:Y:S05]  /*150c0*/  BSYNC.RECONVERGENT B2 ;  /* 0x0000000000027941 */ /* 0x000fea0003800200 */
.L_x_70968:
        /* <DEDUP_REMOVED lines=61> */
.L_x_70966:
[----:B------:R-:W-:Y:S05]  /*154a0*/  BSYNC.RECONVERGENT B1 ;  /* 0x0000000000017941 */ /* 0x000fea0003800200 */
.L_x_70965:
        /* <DEDUP_REMOVED lines=10> */
.L_x_70949:
        /* <DEDUP_REMOVED lines=14> */
.L_x_70927:
[----:B------:R-:W-:Y:S05]  /*15630*/  BSYNC.RECONVERGENT B0 ;  /* 0x0000000000007941 */ /* 0x000fea0003800200 */
.L_x_70926:
        /* <DEDUP_REMOVED lines=30> */
.L_x_70975:
        /* <DEDUP_REMOVED lines=13> */
.L_x_70977:
[----:B------:R-:W-:Y:S05]  /*158f0*/  BSYNC.RECONVERGENT B2 ;  /* 0x0000000000027941 */ /* 0x000fea0003800200 */
.L_x_70976:
        /* <DEDUP_REMOVED lines=61> */
.L_x_70974:
[----:B------:R-:W-:Y:S05]  /*15cd0*/  BSYNC.RECONVERGENT B1 ;  /* 0x0000000000017941 */ /* 0x000fea0003800200 */
.L_x_70973:
        /* <DEDUP_REMOVED lines=24> */
.L_x_70980:
        /* <DEDUP_REMOVED lines=13> */
.L_x_70982:
[----:B------:R-:W-:Y:S05]  /*15f30*/  BSYNC.RECONVERGENT B2 ;  /* 0x0000000000027941 */ /* 0x000fea0003800200 */
.L_x_70981:
        /* <DEDUP_REMOVED lines=61> */
.L_x_70979:
[----:B------:R-:W-:Y:S05]  /*16310*/  BSYNC.RECONVERGENT B1 ;  /* 0x0000000000017941 */ /* 0x000fea0003800200 */
.L_x_70978:
        /* <DEDUP_REMOVED lines=21> */
.L_x_70985:
        /* <DEDUP_REMOVED lines=13> */
.L_x_70987:
[----:B------:R-:W-:Y:S05]  /*16540*/  BSYNC.RECONVERGENT B2 ;  /* 0x0000000000027941 */ /* 0x000fea0003800200 */
.L_x_70986:
        /* <DEDUP_REMOVED lines=61> */
.L_x_70984:
[----:B------:R-:W-:Y:S05]  /*16920*/  BSYNC.RECONVERGENT B1 ;  /* 0x0000000000017941 */ /* 0x000fea0003800200 */
.L_x_70983:
        /* <DEDUP_REMOVED lines=21> */
.L_x_70990:
        /* <DEDUP_REMOVED lines=13> */
.L_x_70992:
[----:B------:R-:W-:Y:S05]  /*16b50*/  BSYNC.RECONVERGENT B2 ;  /* 0x0000000000027941 */ /* 0x000fea0003800200 */
.L_x_70991:
        /* <DEDUP_REMOVED lines=61> */
.L_x_70989:
[----:B------:R-:W-:Y:S05]  /*16f30*/  BSYNC.RECONVERGENT B1 ;  /* 0x0000000000017941 */ /* 0x000fea0003800200 */
.L_x_70988:
        /* <DEDUP_REMOVED lines=9> */
.L_x_70972:
        /* <DEDUP_REMOVED lines=16> */
.L_x_70996:
        /* <DEDUP_REMOVED lines=13> */
.L_x_70998:
[----:B------:R-:W-:Y:S05]  /*171a0*/  BSYNC.RECONVERGENT B2 ;  /* 0x0000000000027941 */ /* 0x000fea0003800200 */
.L_x_70997:
        /* <DEDUP_REMOVED lines=61> */
.L_x_70995:
[----:B------:R-:W-:Y:S05]  /*17580*/  BSYNC.RECONVERGENT B1 ;  /* 0x0000000000017941 */ /* 0x000fea0003800200 */
.L_x_70994:
        /* <DEDUP_REMOVED lines=8> */
[----:B------:R-:W-:Y:S01]  /*17610*/  FFMA.FTZ R207, R14, R145, 1.1641532182693481445e-10 ;  /* 0x2f0000000ecf7423 */ /* 0x000fe20000010091 */
[----:B------:R-:W-:-:S02]  /*17620*/  IMAD.MOV.U32 R14, RZ, RZ, 0x2 ;  /* 0x00000002ff0e7424 */ /* 0x000fc400078e00ff */
[----:B0-----:R-:W-:Y:S02]  /*17630*/  FMUL.FTZ R84, R84, R5 ;  /* 0x0000000554547220 */ /* 0x001fe40000410000 */
[----:B-1----:R-:W-:Y:S01]  /*17640*/  FSETP.LE.FTZ.AND P0, PT, R207, R144, PT ;  /* 0x00000090cf00720b */ /* 0x002fe20003f13000 */
        /* <DEDUP_REMOVED lines=9> */
.L_x_71001:
        /* <DEDUP_REMOVED lines=13> */
.L_x_71003:
[----:B------:R-:W-:Y:S05]  /*177b0*/  BSYNC.RECONVERGENT B2 ;  /* 0x0000000000027941 */ /* 0x000fea0003800200 */
.L_x_71002:
        /* <DEDUP_REMOVED lines=61> */
.L_x_71000:
[----:B------:R-:W-:Y:S05]  /*17b90*/  BSYNC.RECONVERGENT B1 ;  /* 0x0000000000017941 */ /* 0x000fea0003800200 */
.L_x_70999:
        /* <DEDUP_REMOVED lines=18> */
.L_x_71006:
        /* <DEDUP_REMOVED lines=13> */
.L_x_71008:
[----:B------:R-:W-:Y:S05]  /*17d90*/  BSYNC.RECONVERGENT B2 ;  /* 0x0000000000027941 */ /* 0x000fea0003800200 */
.L_x_71007:
        /* <DEDUP_REMOVED lines=61> */
.L_x_71005:
[----:B------:R-:W-:Y:S05]  /*18170*/  BSYNC.RECONVERGENT B1 ;  /* 0x0000000000017941 */ /* 0x000fea0003800200 */
.L_x_71004:
        /* <DEDUP_REMOVED lines=18> */
.L_x_71011:
        /* <DEDUP_REMOVED lines=13> */
.L_x_71013:
[----:B------:R-:W-:Y:S05]  /*18370*/  BSYNC.RECONVERGENT B2 ;  /* 0x0000000000027941 */ /* 0x000fea0003800200 */
.L_x_71012:
        /* <DEDUP_REMOVED lines=61> */
.L_x_71010:
[----:B------:R-:W-:Y:S05]  /*18750*/  BSYNC.RECONVERGENT B1 ;  /* 0x0000000000017941 */ /* 0x000fea0003800200 */
.L_x_71009:
        /* <DEDUP_REMOVED lines=10> */
.L_x_70993:
[----:B------:R-:W0:Y:S01]  /*18800*/  LDC.64 R208, c[0x0][0x3a8] ;  /* 0x0000ea00ffd07b82 */ /* 0x000e220000000a00 */
[----:B------:R-:W-:Y:S02]  /*18810*/  SEL R146, RZ, 0x1000000, !P3 ;  /* 0x01000000ff927807 */ /* 0x000fe40005800000 */
[----:B------:R-:W-:Y:S02]  /*18820*/  SEL R145, RZ, 0x10000, !P2 ;  /* 0x00010000ff917807 */ /* 0x000fe40005000000 */
[----:B------:R-:W-:Y:S02]  /*18830*/  SEL R144, RZ, 0x100, !P1 ;  /* 0x00000100ff907807 */ /* 0x000fe40004800000 */
[----:B------:R-:W-:Y:S01]  /*18840*/  SEL R5, RZ, 0x1, !P0 ;  /* 0x00000001ff057807 */ /* 0x000fe20004000000 */
[----:B------:R-:W1:Y:S01]  /*18850*/  LDC.64 R206, c[0x0][0x3b0] ;  /* 0x0000ec00ffce7b82 */ /* 0x000e620000000a00 */
[----:B------:R-:W-:-:S05]  /*18860*/  IADD3 R144, PT, PT, R144, R146, R145 ;  /* 0x0000009290907210 */ /* 0x000fca0007ffe091 */
[----:B------:R-:W-:Y:S02]  /*18870*/  IMAD.IADD R144, R144, 0x1, R5 ;  /* 0x0000000190907824 */ /* 0x000fe400078e0205 */
[----:B------:R-:W-:Y:S02]  /*18880*/  IMAD.MOV.U32 R5, RZ, RZ, R202 ;  /* 0x000000ffff057224 */ /* 0x000fe400078e00ca */
[----:B0-----:R-:W-:-:S05]  /*18890*/  IMAD.WIDE.U32 R208, R63, 0x10, R208 ;  /* 0x000000103fd07825 */ /* 0x001fca00078e00d0 */
[----:B------:R0:W-:Y:S01]  /*188a0*/  STG.E.128 desc[UR6][R208.64], R84 ;  /* 0x00000054d0007986 */ /* 0x0001e2000c101d06 */
[C---:B-1----:R-:W-:Y:S01]  /*188b0*/  IMAD.WIDE.U32 R206, R63.reuse, 0x4, R206 ;  /* 0x000000043fce7825 */ /* 0x042fe200078e00ce */
[----:B------:R-:W-:-:S04]  /*188c0*/  IADD3 R63, PT, PT, R63, 0x20, RZ ;  /* 0x000000203f3f7810 */ /* 0x000fc80007ffe0ff */
[----:B------:R0:W-:Y:S03]  /*188d0*/  STG.E desc[UR6][R206.64], R144 ;  /* 0x00000090ce007986 */ /* 0x0001e6000c101906 */
.L_x_70971:
[----:B------:R-:W-:Y:S05]  /*188e0*/  BSYNC.RECONVERGENT B0 ;  /* 0x0000000000007941 */ /* 0x000fea0003800200 */
.L_x_70970:
        /* <DEDUP_REMOVED lines=30> */
.L_x_71019:
        /* <DEDUP_REMOVED lines=13> */
.L_x_71021:
[----:B------:R-:W-:Y:S05]  /*18ba0*/  BSYNC.RECONVERGENT B2 ;  /* 0x0000000000027941 */ /* 0x000fea0003800200 */
.L_x_71020:
        /* <DEDUP_REMOVED lines=61> */
.L_x_71018:
[----:B------:R-:W-:Y:S05]  /*18f80*/  BSYNC.RECONVERGENT B1 ;  /* 0x0000000000017941 */ /* 0x000fea0003800200 */
.L_x_71017:
        /* <DEDUP_REMOVED lines=24> */
.L_x_71024:
        /* <DEDUP_REMOVED lines=13> */
.L_x_71026:
[----:B------:R-:W-:Y:S05]  /*191e0*/  BSYNC.RECONVERGENT B2 ;  /* 0x0000000000027941 */ /* 0x000fea0003800200 */
.L_x_71025:
        /* <DEDUP_REMOVED lines=61> */
.L_x_71023:
[----:B------:R-:W-:Y:S05]  /*195c0*/  BSYNC.RECONVERGENT B1 ;  /* 0x0000000000017941 */ /* 0x000fea0003800200 */
.L_x_71022:
        /* <DEDUP_REMOVED lines=21> */
.L_x_71029:
        /* <DEDUP_REMOVED lines=13> */
.L_x_71031:
[----:B------:R-:W-:Y:S05]  /*197f0*/  BSYNC.RECONVERGENT B2 ;  /* 0x0000000000027941 */ /* 0x000fea0003800200 */
.L_x_71030:
        /* <DEDUP_REMOVED lines=61> */
.L_x_71028:
[----:B------:R-:W-:Y:S05]  /*19bd0*/  BSYNC.RECONVERGENT B1 ;  /* 0x0000000000017941 */ /* 0x000fea0003800200 */
.L_x_71027:
        /* <DEDUP_REMOVED lines=21> */
.L_x_71034:
        /* <DEDUP_REMOVED lines=13> */
.L_x_71036:
[----:B------:R-:W-:Y:S05]  /*19e00*/  BSYNC.RECONVERGENT B2 ;  /* 0x0000000000027941 */ /* 0x000fea0003800200 */
.L_x_71035:
        /* <DEDUP_REMOVED lines=61> */
.L_x_71033:
[----:B------:R-:W-:Y:S05]  /*1a1e0*/  BSYNC.RECONVERGENT B1 ;  /* 0x0000000000017941 */ /* 0x000fea0003800200 */
.L_x_71032:
        /* <DEDUP_REMOVED lines=9> */
.L_x_71016:
        /* <DEDUP_REMOVED lines=16> */
.L_x_71040:
        /* <DEDUP_REMOVED lines=13> */
.L_x_71042:
[----:B------:R-:W-:Y:S05]  /*1a450*/  BSYNC.RECONVERGENT B2 ;  /* 0x0000000000027941 */ /* 0x000fea0003800200 */
.L_x_71041:
        /* <DEDUP_REMOVED lines=61> */
.L_x_71039:
[----:B------:R-:W-:Y:S05]  /*1a830*/  BSYNC.RECONVERGENT B1 ;  /* 0x0000000000017941 */ /* 0x000fea0003800200 */
.L_x_71038:
        /* <DEDUP_REMOVED lines=21> */
.L_x_71045:
        /* <DEDUP_REMOVED lines=13> */
.L_x_71047:
[----:B------:R-:W-:Y:S05]  /*1aa60*/  BSYNC.RECONVERGENT B2 ;  /* 0x0000000000027941 */ /* 0x000fea0003800200 */
.L_x_71046:
        /* <DEDUP_REMOVED lines=61> */
.L_x_71044:
[----:B------:R-:W-:Y:S05]  /*1ae40*/  BSYNC.RECONVERGENT B1 ;  /* 0x0000000000017941 */ /* 0x000fea0003800200 */
.L_x_71043:
        /* <DEDUP_REMOVED lines=18> */
.L_x_71050:
        /* <DEDUP_REMOVED lines=13> */
.L_x_71052:
[----:B------:R-:W-:Y:S05]  /*1b040*/  BSYNC.RECONVERGENT B2 ;  /* 0x0000000000027941 */ /* 0x000fea0003800200 */
.L_x_71051:
        /* <DEDUP_REMOVED lines=61> */
.L_x_71049:
[----:B------:R-:W-:Y:S05]  /*1b420*/  BSYNC.RECONVERGENT B1 ;  /* 0x0000000000017941 */ /* 0x000fea0003800200 */
.L_x_71048:
        /* <DEDUP_REMOVED lines=18> */
.L_x_71055:
        /* <DEDUP_REMOVED lines=13> */
.L_x_71057:
[----:B------:R-:W-:Y:S05]  /*1b620*/  BSYNC.RECONVERGENT B2 ;  /* 0x0000000000027941 */ /* 0x000fea0003800200 */
.L_x_71056:
        /* <DEDUP_REMOVED lines=61> */
.L_x_71054:
[----:B------:R-:W-:Y:S05]  /*1ba00*/  BSYNC.RECONVERGENT B1 ;  /* 0x0000000000017941 */ /* 0x000fea0003800200 */
.L_x_71053:
        /* <DEDUP_REMOVED lines=10> */
.L_x_71037:
        /* <DEDUP_REMOVED lines=14> */
.L_x_71015:
[----:B------:R-:W-:Y:S05]  /*1bb90*/  BSYNC.RECONVERGENT B0 ;  /* 0x0000000000007941 */ /* 0x000fea0003800200 */
.L_x_71014:
        /* <DEDUP_REMOVED lines=30> */
.L_x_71063:
        /* <DEDUP_REMOVED lines=13> */
.L_x_71065:
[----:B------:R-:W-:Y:S05]  /*1be50*/  BSYNC.RECONVERGENT B2 ;  /* 0x0000000000027941 */ /* 0x000fea0003800200 */
.L_x_71064:
        /* <DEDUP_REMOVED lines=61> */
.L_x_71062:
[----:B------:R-:W-:Y:S05]  /*1c230*/  BSYNC.RECONVERGENT B1 ;  /* 0x0000000000017941 */ /* 0x000fea0003800200 */
.L_x_71061:
        /* <DEDUP_REMOVED lines=24> */
.L_x_71068:
        /* <DEDUP_REMOVED lines=13> */
.L_x_71070:
[----:B------:R-:W-:Y:S05]  /*1c490*/  BSYNC.RECONVERGENT B2 ;  /* 0x0000000000027941 */ /* 0x000fea0003800200 */
.L_x_71069:
        /* <DEDUP_REMOVED lines=61> */
.L_x_71067:
[----:B------:R-:W-:Y:S05]  /*1c870*/  BSYNC.RECONVERGENT B1 ;  /* 0x0000000000017941 */ /* 0x000fea0003800200 */
.L_x_71066:
        /* <DEDUP_REMOVED lines=21> */
.L_x_71073:
        /* <DEDUP_REMOVED lines=13> */
.L_x_71075:
[----:B------:R-:W-:Y:S05]  /*1caa0*/  BSYNC.RECONVERGENT B2 ;  /* 0x0000000000027941 */ /* 0x000fea0003800200 */
.L_x_71074:
        /* <DEDUP_REMOVED lines=61> */
.L_x_71072:
[----:B------:R-:W-:Y:S05]  /*1ce80*/  BSYNC.RECONVERGENT B1 ;  /* 0x0000000000017941 */ /* 0x000fea0003800200 */
.L_x_71071:
        /* <DEDUP_REMOVED lines=21> */
.L_x_71078:
        /* <DEDUP_REMOVED lines=13> */
.L_x_71080:
[----:B------:R-:W-:Y:S05]  /*1d0b0*/  BSYNC.RECONVERGENT B2 ;  /* 0x0000000000027941 */ /* 0x000fea0003800200 */
.L_x_71079:
        /* <DEDUP_REMOVED lines=61> */
.L_x_71077:
[----:B------:R-:W-:Y:S05]  /*1d490*/  BSYNC.RECONVERGENT B1 ;  /* 0x0000000000017941 */ /* 0x000fea0003800200 */
.L_x_71076:
        /* <DEDUP_REMOVED lines=9> */
.L_x_71060:
        /* <DEDUP_REMOVED lines=16> */
.L_x_71084:
        /* <DEDUP_REMOVED lines=13> */
.L_x_71086:
[----:B------:R-:W-:Y:S05]  /*1d700*/  BSYNC.RECONVERGENT B2 ;  /* 0x0000000000027941 */ /* 0x000fea0003800200 */
.L_x_71085:
        /* <DEDUP_REMOVED lines=61> */
.L_x_71083:
[----:B------:R-:W-:Y:S05]  /*1dae0*/  BSYNC.RECONVERGENT B1 ;  /* 0x0000000000017941 */ /* 0x000fea0003800200 */
.L_x_71082:
[----:B------:R-:W0:Y:S01]  /*1daf0*/  LDC R5, c[0x0][0x408] ;  /* 0x00010200ff057b82 */ /* 0x000e220000000800 */
[----:B------:R-:W-:Y:S01]  /*1db00*/  ISETP.NE.AND P1, PT, R146, 0x1, PT ;  /* 0x000000019200780c */ /* 0x000fe20003f25270 */
[----:B-----5:R-:W-:Y:S01]  /*1db10*/  FMUL.FTZ R92, R92, R3 ;  /* 0x000000035c5c7220 */ /* 0x020fe20000410000 */
[----:B------:R-:W-:Y:S01]  /*1db20*/  I2FP.F32.U32 R14, R145 ;  /* 0x00000091000e7245 */ /* 0x000fe20000201000 */
[----:B------:R-:W-:Y:S01]  /*1db30*/  HFMA2 R145, -RZ, RZ, 0.1171875, 0 ;  /* 0x2f800000ff917431 */ /* 0x000fe200000001ff */
[----:B------:R-:W-:Y:S01]  /*1db40*/  BSSY.RECONVERGENT B1, `(.L_x_71087) ;  /* 0x000005b000017945 */ /* 0x000fe20003800200 */
[----:B------:R-:W-:Y:S02]  /*1db50*/  MOV R147, R4 ;  /* 0x0000000400937202 */ /* 0x000fe40000000f00 */
        /* <DEDUP_REMOVED lines=14> */
.L_x_71089:
        /* <DEDUP_REMOVED lines=13> */
.L_x_71091:
[----:B------:R-:W-:Y:S05]  /*1dd10*/  BSYNC.RECONVERGENT B2 ;  /* 0x0000000000027941 */ /* 0x000fea0003800200 */
.L_x_71090:
        /* <DEDUP_REMOVED lines=61> */
.L_x_71088:
[----:B------:R-:W-:Y:S05]  /*1e0f0*/  BSYNC.RECONVERGENT B1 ;  /* 0x0000000000017941 */ /* 0x000fea0003800200 */
.L_x_71087:
        /* <DEDUP_REMOVED lines=18> */
.L_x_71094:
        /* <DEDUP_REMOVED lines=13> */
.L_x_71096:
[----:B------:R-:W-:Y:S05]  /*1e2f0*/  BSYNC.RECONVERGENT B2 ;  /* 0x0000000000027941 */ /* 0x000fea0003800200 */
.L_x_71095:
        /* <DEDUP_REMOVED lines=61> */
.L_x_71093:
[----:B------:R-:W-:Y:S05]  /*1e6d0*/  BSYNC.RECONVERGENT B1 ;  /* 0x0000000000017941 */ /* 0x000fea0003800200 */
.L_x_71092:
        /* <DEDUP_REMOVED lines=18> */
.L_x_71099:
        /* <DEDUP_REMOVED lines=13> */
.L_x_71101:
[----:B------:R-:W-:Y:S05]  /*1e8d0*/  BSYNC.RECONVERGENT B2 ;  /* 0x0000000000027941 */ /* 0x000fea0003800200 */
.L_x_71100:
        /* <DEDUP_REMOVED lines=61> */
.L_x_71098:
[----:B------:R-:W-:Y:S05]  /*1ecb0*/  BSYNC.RECONVERGENT B1 ;  /* 0x0000000000017941 */ /* 0x000fea0003800200 */
.L_x_71097:
        /* <DEDUP_REMOVED lines=10> */
.L_x_71081:
[----:B------:R-:W0:Y:S01]  /*1ed60*/  LDC.64 R208, c[0x0][0x3a8] ;  /* 0x0000ea00ffd07b82 */ /* 0x000e220000000a00 */
[----:B------:R-:W-:Y:S02]  /*1ed70*/  SEL R146, RZ, 0x1000000, !P3 ;  /* 0x01000000ff927807 */ /* 0x000fe40005800000 */
[----:B------:R-:W-:Y:S02]  /*1ed80*/  SEL R145, RZ, 0x10000, !P2 ;  /* 0x00010000ff917807 */ /* 0x000fe40005000000 */
[----:B------:R-:W-:Y:S02]  /*1ed90*/  SEL R144, RZ, 0x100, !P1 ;  /* 0x00000100ff907807 */ /* 0x000fe40004800000 */
[----:B------:R-:W-:Y:S01]  /*1eda0*/  SEL R5, RZ, 0x1, !P0 ;  /* 0x00000001ff057807 */ /* 0x000fe20004000000 */
[----:B------:R-:W1:Y:S01]  /*1edb0*/  LDC.64 R206, c[0x0][0x3b0] ;  /* 0x0000ec00ffce7b82 */ /* 0x000e620000000a00 */
[----:B------:R-:W-:-:S04]  /*1edc0*/  IADD3 R144, PT, PT, R144, R146, R145 ;  /* 0x0000009290907210 */ /* 0x000fc80007ffe091 */
[----:B------:R-:W-:Y:S01]  /*1edd0*/  IADD3 R144, PT, PT, R144, R5, RZ ;  /* 0x0000000590907210 */ /* 0x000fe20007ffe0ff */
[----:B------:R-:W-:Y:S02]  /*1ede0*/  IMAD.MOV.U32 R5, RZ, RZ, R202 ;  /* 0x000000ffff057224 */ /* 0x000fe400078e00ca */
[----:B0-----:R-:W-:-:S05]  /*1edf0*/  IMAD.WIDE.U32 R208, R63, 0x10, R208 ;  /* 0x000000103fd07825 */ /* 0x001fca00078e00d0 */
[----:B------:R0:W-:Y:S01]  /*1ee00*/  STG.E.128 desc[UR6][R208.64], R92 ;  /* 0x0000005cd0007986 */ /* 0x0001e2000c101d06 */
[C---:B-1----:R-:W-:Y:S01]  /*1ee10*/  IMAD.WIDE.U32 R206, R63.reuse, 0x4, R206 ;  /* 0x000000043fce7825 */ /* 0x042fe200078e00ce */
[----:B------:R-:W-:-:S04]  /*1ee20*/  IADD3 R63, PT, PT, R63, 0x20, RZ ;  /* 0x000000203f3f7810 */ /* 0x000fc80007ffe0ff */
[----:B------:R0:W-:Y:S03]  /*1ee30*/  STG.E desc[UR6][R206.64], R144 ;  /* 0x00000090ce007986 */ /* 0x0001e6000c101906 */
.L_x_71059:
[----:B------:R-:W-:Y:S05]  /*1ee40*/  BSYNC.RECONVERGENT B0 ;  /* 0x0000000000007941 */ /* 0x000fea0003800200 */
.L_x_71058:
        /* <DEDUP_REMOVED lines=30> */
.L_x_71107:
        /* <DEDUP_REMOVED lines=13> */
.L_x_71109:
[----:B------:R-:W-:Y:S05]  /*1f100*/  BSYNC.RECONVERGENT B2 ;  /* 0x0000000000027941 */ /* 0x000fea0003800200 */
.L_x_71108:
        /* <DEDUP_REMOVED lines=61> */
.L_x_71106:
[----:B------:R-:W-:Y:S05]  /*1f4e0*/  BSYNC.RECONVERGENT B1 ;  /* 0x0000000000017941 */ /* 0x000fea0003800200 */
.L_x_71105:
[----:B------:R-:W0:Y:S01]  /*1f4f0*/  LDC R5, c[0x0][0x408] ;  /* 0x00010200ff057b82 */ /* 0x000e220000000800 */
[----:B------:R-:W-:Y:S01]  /*1f500*/  I2FP.F32.U32 R14, R207 ;  /* 0x000000cf000e7245 */ /* 0x000fe20000201000 */
[----:B------:R-:W-:Y:S01]  /*1f510*/  IMAD.MOV.U32 R207, RZ, RZ, 0x2f800000 ;  /* 0x2f800000ffcf7424 */ /* 0x000fe200078e00ff */
[----:B------:R-:W-:Y:S01]  /*1f520*/  ISETP.NE.AND P1, PT, R208, 0x1, PT ;  /* 0x00000001d000780c */ /* 0x000fe20003f25270 */
[----:B-----5:R-:W-:Y:S01]  /*1f530*/  FMUL.FTZ R96, R96, R3 ;  /* 0x0000000360607220 */ /* 0x020fe20000410000 */
[----:B------:R-:W-:Y:S01]  /*1f540*/  BSSY.RECONVERGENT B1, `(.L_x_71110) ;  /* 0x000005e000017945 */ /* 0x000fe20003800200 */
[----:B------:R-:W-:Y:S01]  /*1f550*/  FFMA.FTZ R209, R14, R207, 1.1641532182693481445e-10 ;  /* 0x2f0000000ed17423 */ /* 0x000fe200000100cf */
[----:B------:R-:W-:Y:S01]  /*1f560*/  MOV R14, 0x2 ;  /* 0x00000002000e7802 */ /* 0x000fe20000000f00 */
[----:B------:R-:W1:Y:S01]  /*1f570*/  LDC R206, c[0x0][0x404] ;  /* 0x00010100ffce7b82 */ /* 0x000e620000000800 */
[----:B0-----:R-:W-:Y:S02]  /*1f580*/  FMUL.FTZ R96, R96, R5 ;  /* 0x0000000560607220 */ /* 0x001fe40000410000 */
        /* <DEDUP_REMOVED lines=14> */
.L_x_71112:
        /* <DEDUP_REMOVED lines=13> */
.L_x_71114:
[----:B------:R-:W-:Y:S05]  /*1f740*/  BSYNC.RECONVERGENT B2 ;  /* 0x0000000000027941 */ /* 0x000fea0003800200 */
.L_x_71113:
        /* <DEDUP_REMOVED lines=55> */
[----:B------:R-:W-:-:S04]  /*1fac0*/  IMAD.WIDE.U32 R210, R14, -0x2daee0ad, RZ ;  /* 0xd2511f530ed27825 */ /* 0x000fc800078e00ff */
[----:B------:R-:W-:Y:S01]  /*1fad0*/  HFMA2 R14, -RZ, RZ, 0, 0 ;  /* 0x00000000ff0e7431 */ /* 0x000fe200000001ff */
[----:B------:R-:W-:Y:S01]  /*1fae0*/  LOP3.LUT R17, R212, UR13, R215, 0x96, !PT ;  /* 0x0000000dd4117c12 */ /* 0x000fe2000f8e96d7 */
[----:B------:R-:W-:Y:S01]  /*1faf0*/  IMAD.MOV.U32 R4, RZ, RZ, R214 ;  /* 0x000000ffff047224 */ /* 0x000fe200078e00d6 */
[----:B------:R-:W-:Y:S01]  /*1fb00*/  LOP3.LUT R18, R208, UR14, R211, 0x96, !PT ;  /* 0x0000000ed0127c12 */ /* 0x000fe2000f8e96d3 */
[----:B------:R-:W-:-:S07]  /*1fb10*/  IMAD.MOV.U32 R202, RZ, RZ, R210 ;  /* 0x000000ffffca7224 */ /* 0x000fce00078e00d2 */
.L_x_71111:
[----:B------:R-:W-:Y:S05]  /*1fb20*/  BSYNC.RECONVERGENT B1 ;  /* 0x0000000000017941 */ /* 0x000fea0003800200 */
.L_x_71110:
        /* <DEDUP_REMOVED lines=21> */
.L_x_71117:
        /* <DEDUP_REMOVED lines=13> */
.L_x_71119:
[----:B------:R-:W-:Y:S05]  /*1fd50*/  BSYNC.RECONVERGENT B2 ;  /* 0x0000000000027941 */ /* 0x000fea0003800200 */
.L_x_71118:
        /* <DEDUP_REMOVED lines=61> */
.L_x_71116:
[----:B------:R-:W-:Y:S05]  /*20130*/  BSYNC.RECONVERGENT B1 ;  /* 0x0000000000017941 */ /* 0x000fea0003800200 */
.L_x_71115:
        /* <DEDUP_REMOVED lines=21> */
.L_x_71122:
        /* <DEDUP_REMOVED lines=13> */
.L_x_71124:
[----:B------:R-:W-:Y:S05]  /*20360*/  BSYNC.RECONVERGENT B2 ;  /* 0x0000000000027941 */ /* 0x000fea0003800200 */
.L_x_71123:
        /* <DEDUP_REMOVED lines=61> */
.L_x_71121:
[----:B------:R-:W-:Y:S05]  /*20740*/  BSYNC.RECONVERGENT B1 ;  /* 0x0000000000017941 */ /* 0x000fea0003800200 */
.L_x_71120:
        /* <DEDUP_REMOVED lines=9> */
.L_x_71104:
        /* <DEDUP_REMOVED lines=16> */
.L_x_71128:
        /* <DEDUP_REMOVED lines=13> */
.L_x_71130:
[----:B------:R-:W-:Y:S05]  /*209b0*/  BSYNC.RECONVERGENT B2 ;  /* 0x0000000000027941 */ /* 0x000fea0003800200 */
.L_x_71129:
        /* <DEDUP_REMOVED lines=61> */
.L_x_71127:
[----:B------:R-:W-:Y:S05]  /*20d90*/  BSYNC.RECONVERGENT B1 ;  /* 0x0000000000017941 */ /* 0x000fea0003800200 */
.L_x_71126:
[----:B------:R-:W0:Y:S01]  /*20da0*/  LDC R5, c[0x0][0x408] ;  /* 0x00010200ff057b82 */ /* 0x000e220000000800 */
[----:B------:R-:W-:Y:S01]  /*20db0*/  ISETP.NE.AND P1, PT, R146, 0x1, PT ;  /* 0x000000019200780c */ /* 0x000fe20003f25270 */
[----:B-----5:R-:W-:Y:S01]  /*20dc0*/  FMUL.FTZ R96, R96, R3 ;  /* 0x0000000360607220 */ /* 0x020fe20000410000 */
[----:B------:R-:W-:Y:S01]  /*20dd0*/  I2FP.F32.U32 R14, R145 ;  /* 0x00000091000e7245 */ /* 0x000fe20000201000 */
[----:B------:R-:W-:Y:S01]  /*20de0*/  IMAD.MOV.U32 R145, RZ, RZ, 0x2f800000 ;  /* 0x2f800000ff917424 */ /* 0x000fe200078e00ff */
[----:B------:R-:W-:Y:S01]  /*20df0*/  BSSY.RECONVERGENT B1, `(.L_x_71131) ;  /* 0x000005b000017945 */ /* 0x000fe20003800200 */
[----:B------:R-:W-:Y:S02]  /*20e00*/  IMAD.MOV.U32 R147, RZ, RZ, R4 ;  /* 0x000000ffff937224 */ /* 0x000fe400078e0004 */
[----:B------:R-:W1:Y:S01]  /*20e10*/  LDC R144, c[0x0][0x404] ;  /* 0x00010100ff907b82 */ /* 0x000e620000000800 */
[----:B------:R-:W-:Y:S01]  /*20e20*/  FFMA.FTZ R207, R14, R145, 1.1641532182693481445e-10 ;  /* 0x2f0000000ecf7423 */ /* 0x000fe20000010091 */
[----:B------:R-:W-:Y:S01]  /*20e30*/  MOV R14, 0x2 ;  /* 0x00000002000e7802 */ /* 0x000fe20000000f00 */
[----:B0-----:R-:W-:-:S03]  /*20e40*/  FMUL.FTZ R96, R96, R5 ;  /* 0x0000000560607220 */ /* 0x001fc60000410000 */
[----:B-1----:R-:W-:Y:S01]  /*20e50*/  FSETP.LE.FTZ.AND P0, PT, R207, R144, PT ;  /* 0x00000090cf00720b */ /* 0x002fe20003f13000 */
        /* <DEDUP_REMOVED lines=9> */
.L_x_71133:
        /* <DEDUP_REMOVED lines=13> */
.L_x_71135:
[----:B------:R-:W-:Y:S05]  /*20fc0*/  BSYNC.RECONVERGENT B2 ;  /* 0x0000000000027941 */ /* 0x000fea0003800200 */
.L_x_71134:
        /* <DEDUP_REMOVED lines=61> */
.L_x_71132:
[----:B------:R-:W-:Y:S05]  /*213a0*/  BSYNC.RECONVERGENT B1 ;  /* 0x0000000000017941 */ /* 0x000fea0003800200 */
.L_x_71131:
        /* <DEDUP_REMOVED lines=18> */
.L_x_71138:
        /* <DEDUP_REMOVED lines=13> */
.L_x_71140:
[----:B------:R-:W-:Y:S05]  /*215a0*/  BSYNC.RECONVERGENT B2 ;  /* 0x0000000000027941 */ /* 0x000fea0003800200 */
.L_x_71139:
        /* <DEDUP_REMOVED lines=61> */
.L_x_71137:
[----:B------:R-:W-:Y:S05]  /*21980*/  BSYNC.RECONVERGENT B1 ;  /* 0x0000000000017941 */ /* 0x000fea0003800200 */
.L_x_71136:
        /* <DEDUP_REMOVED lines=18> */
.L_x_71143:
        /* <DEDUP_REMOVED lines=13> */
.L_x_71145:
[----:B------:R-:W-:Y:S05]  /*21b80*/  BSYNC.RECONVERGENT B2 ;  /* 0x0000000000027941 */ /* 0x000fea0003800200 */
.L_x_71144:
        /* <DEDUP_REMOVED lines=61> */
.L_x_71142:
[----:B------:R-:W-:Y:S05]  /*21f60*/  BSYNC.RECONVERGENT B1 ;  /* 0x0000000000017941 */ /* 0x000fea0003800200 */
.L_x_71141:
        /* <DEDUP_REMOVED lines=10> */
.L_x_71125:
[----:B------:R-:W0:Y:S01]  /*22010*/  LDC.64 R208, c[0x0][0x3a8] ;  /* 0x0000ea00ffd07b82 */ /* 0x000e220000000a00 */
[----:B------:R-:W-:Y:S02]  /*22020*/  SEL R146, RZ, 0x1000000, !P3 ;  /* 0x01000000ff927807 */ /* 0x000fe40005800000 */
[----:B------:R-:W-:Y:S02]  /*22030*/  SEL R145, RZ, 0x10000, !P2 ;  /* 0x00010000ff917807 */ /* 0x000fe40005000000 */
[----:B------:R-:W-:Y:S02]  /*22040*/  SEL R144, RZ, 0x100, !P1 ;  /* 0x00000100ff907807 */ /* 0x000fe40004800000 */
[----:B------:R-:W-:Y:S01]  /*22050*/  SEL R5, RZ, 0x1, !P0 ;  /* 0x00000001ff057807 */ /* 0x000fe20004000000 */
[----:B------:R-:W1:Y:S01]  /*22060*/  LDC.64 R206, c[0x0][0x3b0] ;  /* 0x0000ec00ffce7b82 */ /* 0x000e620000000a00 */
[----:B------:R-:W-:-:S05]  /*22070*/  IADD3 R144, PT, PT, R144, R146, R145 ;  /* 0x0000009290907210 */ /* 0x000fca0007ffe091 */
[----:B------:R-:W-:Y:S01]  /*22080*/  IMAD.IADD R144, R144, 0x1, R5 ;  /* 0x0000000190907824 */ /* 0x000fe200078e0205 */
[----:B------:R-:W-:Y:S01]  /*22090*/  MOV R5, R202 ;  /* 0x000000ca00057202 */ /* 0x000fe20000000f00 */
[----:B0-----:R-:W-:-:S05]  /*220a0*/  IMAD.WIDE.U32 R208, R63, 0x10, R208 ;  /* 0x000000103fd07825 */ /* 0x001fca00078e00d0 */
[----:B------:R0:W-:Y:S01]  /*220b0*/  STG.E.128 desc[UR6][R208.64], R96 ;  /* 0x00000060d0007986 */ /* 0x0001e2000c101d06 */
[----:B-1----:R-:W-:-:S04]  /*220c0*/  IMAD.WIDE.U32 R206, R63, 0x4, R206 ;  /* 0x000000043fce7825 */ /* 0x002fc800078e00ce */
[----:B------:R-:W-:Y:S01]  /*220d0*/  VIADD R63, R63, 0x20 ;  /* 0x000000203f3f7836 */ /* 0x000fe20000000000 */
[----:B------:R0:W-:Y:S06]  /*220e0*/  STG.E desc[UR6][R206.64], R144 ;  /* 0x00000090ce007986 */ /* 0x0001ec000c101906 */
.L_x_71103:
[----:B------:R-:W-:Y:S05]  /*220f0*/  BSYNC.RECONVERGENT B0 ;  /* 0x0000000000007941 */ /* 0x000fea0003800200 */
.L_x_71102:
        /* <DEDUP_REMOVED lines=30> */
.L_x_71151:
        /* <DEDUP_REMOVED lines=13> */
.L_x_71153:
[----:B------:R-:W-:Y:S05]  /*223b0*/  BSYNC.RECONVERGENT B2 ;  /* 0x0000000000027941 */ /* 0x000fea0003800200 */
.L_x_71152:
        /* <DEDUP_REMOVED lines=61> */
.L_x_71150:
[----:B------:R-:W-:Y:S05]  /*22790*/  BSYNC.RECONVERGENT B1 ;  /* 0x0000000000017941 */ /* 0x000fea0003800200 */
.L_x_71149:
        /* <DEDUP_REMOVED lines=10> */
[----:B-1----:R-:W-:-:S02]  /*22840*/  FSETP.GTU.FTZ.AND P0, PT, R209, R206, PT ;  /* 0x000000ced100720b */ /* 0x002fc40003f1c000 */
        /* <DEDUP_REMOVED lines=13> */
.L_x_71156:
        /* <DEDUP_REMOVED lines=13> */
.L_x_71158:
[----:B------:R-:W-:Y:S05]  /*229f0*/  BSYNC.RECONVERGENT B2 ;  /* 0x0000000000027941 */ /* 0x000fea0003800200 */
.L_x_71157:
        /* <DEDUP_REMOVED lines=61> */
.L_x_71155:
[----:B------:R-:W-:Y:S05]  /*22dd0*/  BSYNC.RECONVERGENT B1 ;  /* 0x0000000000017941 */ /* 0x000fea0003800200 */
.L_x_71154:
        /* <DEDUP_REMOVED lines=21> */
.L_x_71161:
        /* <DEDUP_REMOVED lines=13> */
.L_x_71163:
[----:B------:R-:W-:Y:S05]  /*23000*/  BSYNC.RECONVERGENT B2 ;  /* 0x0000000000027941 */ /* 0x000fea0003800200 */
.L_x_71162:
        /* <DEDUP_REMOVED lines=61> */
.L_x_71160:
[----:B------:R-:W-:Y:S05]  /*233e0*/  BSYNC.RECONVERGENT B1 ;  /* 0x0000000000017941 */ /* 0x000fea0003800200 */
.L_x_71159:
        /* <DEDUP_REMOVED lines=21> */
.L_x_71166:
        /* <DEDUP_REMOVED lines=13> */
.L_x_71168:
[----:B------:R-:W-:Y:S05]  /*23610*/  BSYNC.RECONVERGENT B2 ;  /* 0x0000000000027941 */ /* 0x000fea0003800200 */
.L_x_71167:
        /* <DEDUP_REMOVED lines=61> */
.L_x_71165:
[----:B------:R-:W-:Y:S05]  /*239f0*/  BSYNC.RECONVERGENT B1 ;  /* 0x0000000000017941 */ /* 0x000fea0003800200 */
.L_x_71164:
        /* <DEDUP_REMOVED lines=9> */
.L_x_71148:
[----:B------:R-:W-:Y:S01]  /*23a90*/  ISETP.NE.AND P0, PT, R14, 0x1, PT ;  /* 0x000000010e00780c */ /* 0x000fe20003f05270 */
[----:B------:R-:W-:Y:S01]  /*23aa0*/  BSSY.RECONVERGENT B1, `(.L_x_71170) ;  /* 0x000005a000017945 */ /* 0x000fe20003800200 */
[----:B0-234-:R-:W-:Y:S02]  /*23ab0*/  HFMA2 R146, -RZ, RZ, 0, 1.1920928955078125e-07 ;  /* 0x00000002ff927431 */ /* 0x01dfe400000001ff */
        /* <DEDUP_REMOVED lines=13> */
.L_x_71172:
        /* <DEDUP_REMOVED lines=13> */
.L_x_71174:
[----:B------:R-:W-:Y:S05]  /*23c60*/  BSYNC.RECONVERGENT B2 ;  /* 0x0000000000027941 */ /* 0x000fea0003800200 */
.L_x_71173:
        /* <DEDUP_REMOVED lines=61> */
.L_x_71171:
[----:B------:R-:W-:Y:S05]  /*24040*/  BSYNC.RECONVERGENT B1 ;  /* 0x0000000000017941 */ /* 0x000fea0003800200 */
.L_x_71170:
        /* <DEDUP_REMOVED lines=21> */
.L_x_71177:
        /* <DEDUP_REMOVED lines=13> */
.L_x_71179:
[----:B------:R-:W-:Y:S05]  /*24270*/  BSYNC.RECONVERGENT B2 ;  /* 0x0000000000027941 */ /* 0x000fea0003800200 */
.L_x_71178:
        /* <DEDUP_REMOVED lines=61> */
.L_x_71176:
[----:B------:R-:W-:Y:S05]  /*24650*/  BSYNC.RECONVERGENT B1 ;  /* 0x0000000000017941 */ /* 0x000fea0003800200 */
.L_x_71175:
        /* <DEDUP_REMOVED lines=18> */
.L_x_71182:
        /* <DEDUP_REMOVED lines=13> */
.L_x_71184:
[----:B------:R-:W-:Y:S05]  /*24850*/  BSYNC.RECONVERGENT B2 ;  /* 0x0000000000027941 */ /* 0x000fea0003800200 */
.L_x_71183:
        /* <DEDUP_REMOVED lines=61> */
.L_x_71181:
[----:B------:R-:W-:Y:S05]  /*24c30*/  BSYNC.RECONVERGENT B1 ;  /* 0x0000000000017941 */ /* 0x000fea0003800200 */
.L_x_71180:
        /* <DEDUP_REMOVED lines=18> */
.L_x_71187:
        /* <DEDUP_REMOVED lines=13> */
.L_x_71189:
[----:B------:R-:W-:Y:S05]  /*24e30*/  BSYNC.RECONVERGENT B2 ;  /* 0x0000000000027941 */ /* 0x000fea0003800200 */
.L_x_71188:
        /* <DEDUP_REMOVED lines=61> */
.L_x_71186:
[----:B------:R-:W-:Y:S05]  /*25210*/  BSYNC.RECONVERGENT B1 ;  /* 0x0000000000017941 */ /* 0x000fea0003800200 */
.L_x_71185:
        /* <DEDUP_REMOVED lines=10> */
.L_x_71169:
        /* <DEDUP_REMOVED lines=14> */
.L_x_71147:
[----:B------:R-:W-:Y:S05]  /*253a0*/  BSYNC.RECONVERGENT B0 ;  /* 0x0000000000007941 */ /* 0x000fea0003800200 */
.L_x_71146:
        /* <DEDUP_REMOVED lines=30> */
.L_x_71195:
        /* <DEDUP_REMOVED lines=13> */
.L_x_71197:
[----:B------:R-:W-:Y:S05]  /*25660*/  BSYNC.RECONVERGENT B2 ;  /* 0x0000000000027941 */ /* 0x000fea0003800200 */
.L_x_71196:
        /* <DEDUP_REMOVED lines=61> */
.L_x_71194:
[----:B------:R-:W-:Y:S05]  /*25a40*/  BSYNC.RECONVERGENT B1 ;  /* 0x0000000000017941 */ /* 0x000fea0003800200 */
.L_x_71193:
        /* <DEDUP_REMOVED lines=24> */
.L_x_71200:
        /* <DEDUP_REMOVED lines=13> */
.L_x_71202:
[----:B------:R-:W-:Y:S05]  /*25ca0*/  BSYNC.RECONVERGENT B2 ;  /* 0x0000000000027941 */ /* 0x000fea0003800200 */
.L_x_71201:
        /* <DEDUP_REMOVED lines=61> */
.L_x_71199:
[----:B------:R-:W-:Y:S05]  /*26080*/  BSYNC.RECONVERGENT B1 ;  /* 0x0000000000017941 */ /* 0x000fea0003800200 */
.L_x_71198:
        /* <DEDUP_REMOVED lines=21> */
.L_x_71205:
        /* <DEDUP_REMOVED lines=13> */
.L_x_71207:
[----:B------:R-:W-:Y:S05]  /*262b0*/  BSYNC.RECONVERGENT B2 ;  /* 0x0000000000027941 */ /* 0x000fea0003800200 */
.L_x_71206:
        /* <DEDUP_REMOVED lines=61> */
.L_x_71204:
[----:B------:R-:W-:Y:S05]  /*26690*/  BSYNC.RECONVERGENT B1 ;  /* 0x0000000000017941 */ /* 0x000fea0003800200 */
.L_x_71203:
        /* <DEDUP_REMOVED lines=21> */
.L_x_71210:
        /* <DEDUP_REMOVED lines=13> */
.L_x_71212:
[----:B------:R-:W-:Y:S05]  /*268c0*/  BSYNC.RECONVERGENT B2 ;  /* 0x0000000000027941 */ /* 0x000fea0003800200 */
.L_x_71211:
        /* <DEDUP_REMOVED lines=61> */
.L_x_71209:
[----:B------:R-:W-:Y:S05]  /*26ca0*/  BSYNC.RECONVERGENT B1 ;  /* 0x0000000000017941 */ /* 0x000fea0003800200 */
.L_x_71208:
        /* <DEDUP_REMOVED lines=9> */
.L_x_71192:
        /* <DEDUP_REMOVED lines=16> */
.L_x_71216:
        /* <DEDUP_REMOVED lines=13> */
.L_x_71218:
[----:B------:R-:W-:Y:S05]  /*26f10*/  BSYNC.RECONVERGENT B2 ;  /* 0x0000000000027941 */ /* 0x000fea0003800200 */
.L_x_71217:
        /* <DEDUP_REMOVED lines=61> */
.L_x_71215:
[----:B------:R-:W-:Y:S05]  /*272f0*/  BSYNC.RECONVERGENT B1 ;  /* 0x0000000000017941 */ /* 0x000fea0003800200 */
.L_x_71214:
        /* <DEDUP_REMOVED lines=21> */
.L_x_71221:
        /* <DEDUP_REMOVED lines=13> */
.L_x_71223:
[----:B------:R-:W-:Y:S05]  /*27520*/  BSYNC.RECONVERGENT B2 ;  /* 0x0000000000027941 */ /* 0x000fea0003800200 */
.L_x_71222:
        /* <DEDUP_REMOVED lines=61> */
.L_x_71220:
[----:B------:R-:W-:Y:S05]  /*27900*/  BSYNC.RECONVERGENT B1 ;  /* 0x0000000000017941 */ /* 0x000fea0003800200 */
.L_x_71219:
        /* <DEDUP_REMOVED lines=18> */
.L_x_71226:
        /* <DEDUP_REMOVED lines=13> */
.L_x_71228:
[----:B------:R-:W-:Y:S05]  /*27b00*/  BSYNC.RECONVERGENT B2 ;  /* 0x0000000000027941 */ /* 0x000fea0003800200 */
.L_x_71227:
        /* <DEDUP_REMOVED lines=61> */
.L_x_71225:
[----:B------:R-:W-:Y:S05]  /*27ee0*/  BSYNC.RECONVERGENT B1 ;  /* 0x0000000000017941 */ /* 0x000fea0003800200 */
.L_x_71224:
        /* <DEDUP_REMOVED lines=18> */
.L_x_71231:
        /* <DEDUP_REMOVED lines=13> */
.L_x_71233:
[----:B------:R-:W-:Y:S05]  /*280e0*/  BSYNC.RECONVERGENT B2 ;  /* 0x0000000000027941 */ /* 0x000fea0003800200 */
.L_x_71232:
        /* <DEDUP_REMOVED lines=61> */
.L_x_71230:
[----:B------:R-:W-:Y:S05]  /*284c0*/  BSYNC.RECONVERGENT B1 ;  /* 0x0000000000017941 */ /* 0x000fea0003800200 */
.L_x_71229:
        /* <DEDUP_REMOVED lines=10> */
.L_x_71213:
        /* <DEDUP_REMOVED lines=14> */
.L_x_71191:
[----:B------:R-:W-:Y:S05]  /*28650*/  BSYNC.RECONVERGENT B0 ;  /* 0x0000000000007941 */ /* 0x000fea0003800200 */
.L_x_71190:
        /* <DEDUP_REMOVED lines=30> */
.L_x_71239:
        /* <DEDUP_REMOVED lines=13> */
.L_x_71241:
[----:B------:R-:W-:Y:S05]  /*28910*/  BSYNC.RECONVERGENT B2 ;  /* 0x0000000000027941 */ /* 0x000fea0003800200 */
.L_x_71240:
        /* <DEDUP_REMOVED lines=61> */
.L_x_71238:
[----:B------:R-:W-:Y:S05]  /*28cf0*/  BSYNC.RECONVERGENT B1 ;  /* 0x0000000000017941 */ /* 0x000fea0003800200 */
.L_x_71237:
        /* <DEDUP_REMOVED lines=24> */
.L_x_71244:
        /* <DEDUP_REMOVED lines=13> */
.L_x_71246:
[----:B------:R-:W-:Y:S05]  /*28f50*/  BSYNC.RECONVERGENT B2 ;  /* 0x0000000000027941 */ /* 0x000fea0003800200 */
.L_x_71245:
        /* <DEDUP_REMOVED lines=61> */
.L_x_71243:
[----:B------:R-:W-:Y:S05]  /*29330*/  BSYNC.RECONVERGENT B1 ;  /* 0x0000000000017941 */ /* 0x000fea0003800200 */
.L_x_71242:
        /* <DEDUP_REMOVED lines=21> */
.L_x_71249:
        /* <DEDUP_REMOVED lines=13> */
.L_x_71251:
[----:B------:R-:W-:Y:S05]  /*29560*/  BSYNC.RECONVERGENT B2 ;  /* 0x0000000000027941 */ /* 0x000fea0003800200 */
.L_x_71250:
        /* <DEDUP_REMOVED lines=61> */
.L_x_71248:
[----:B------:R-:W-:Y:S05]  /*29940*/  BSYNC.RECONVERGENT B1 ;  /* 0x0000000000017941 */ /* 0x000fea0003800200 */
.L_x_71247:
        /* <DEDUP_REMOVED lines=21> */
.L_x_71254:
        /* <DEDUP_REMOVED lines=13> */
.L_x_71256:
[----:B------:R-:W-:Y:S05]  /*29b70*/  BSYNC.RECONVERGENT B2 ;  /* 0x0000000000027941 */ /* 0x000fea0003800200 */
.L_x_71255:
        /* <DEDUP_REMOVED lines=61> */
.L_x_71253:
[----:B------:R-:W-:Y:S05]  /*29f50*/  BSYNC.RECONVERGENT B1 ;  /* 0x0000000000017941 */ /* 0x000fea0003800200 */
.L_x_71252:
        /* <DEDUP_REMOVED lines=9> */
.L_x_71236:
        /* <DEDUP_REMOVED lines=16> */
.L_x_71260:
        /* <DEDUP_REMOVED lines=13> */
.L_x_71262:
[----:B------:R-:W-:Y:S05]  /*2a1c0*/  BSYNC.RECONVERGENT B2 ;  /* 0x0000000000027941 */ /* 0x000fea0003800200 */
.L_x_71261:
        /* <DEDUP_REMOVED lines=61> */
.L_x_71259:
[----:B------:R-:W-:Y:S05]  /*2a5a0*/  BSYNC.RECONVERGENT B1 ;  /* 0x0000000000017941 */ /* 0x000fea0003800200 */
.L_x_71258:
        /* <DEDUP_REMOVED lines=21> */
.L_x_71265:
        /* <DEDUP_REMOVED lines=13> */
.L_x_71267:
[----:B------:R-:W-:Y:S05]  /*2a7d0*/  BSYNC.RECONVERGENT B2 ;  /* 0x0000000000027941 */ /* 0x000fea0003800200 */
.L_x_71266:
        /* <DEDUP_REMOVED lines=61> */
.L_x_71264:
[----:B------:R-:W-:Y:S05]  /*2abb0*/  BSYNC.RECONVERGENT B1 ;  /* 0x0000000000017941 */ /* 0x000fea0003800200 */
.L_x_71263:
        /* <DEDUP_REMOVED lines=18> */
.L_x_71270:
        /* <DEDUP_REMOVED lines=13> */
.L_x_71272:
[----:B------:R-:W-:Y:S05]  /*2adb0*/  BSYNC.RECONVERGENT B2 ;  /* 0x0000000000027941 */ /* 0x000fea0003800200 */
.L_x_71271:
        /* <DEDUP_REMOVED lines=61> */
.L_x_71269:
[----:B------:R-:W-:Y:S05]  /*2b190*/  BSYNC.RECONVERGENT B1 ;  /* 0x0000000000017941 */ /* 0x000fea0003800200 */
.L_x_71268:
        /* <DEDUP_REMOVED lines=18> */
.L_x_71275:
        /* <DEDUP_REMOVED lines=13> */
.L_x_71277:
[----:B------:R-:W-:Y:S05]  /*2b390*/  BSYNC.RECONVERGENT B2 ;  /* 0x0000000000027941 */ /* 0x000fea0003800200 */
.L_x_71276:
        /* <DEDUP_REMOVED lines=61> */
.L_x_71274:
[----:B------:R-:W-:Y:S05]  /*2b770*/  BSYNC.RECONVERGENT B1 ;  /* 0x0000000000017941 */ /* 0x000fea0003800200 */
.L_x_71273:
        /* <DEDUP_REMOVED lines=10> */
.L_x_71257:
        /* <DEDUP_REMOVED lines=14> */
.L_x_71235:
[----:B------:R-:W-:Y:S05]  /*2b900*/  BSYNC.RECONVERGENT B0 ;  /* 0x0000000000007941 */ /* 0x000fea0003800200 */
.L_x_71234:
        /* <DEDUP_REMOVED lines=30> */
.L_x_71283:
        /* <DEDUP_REMOVED lines=13> */
.L_x_71285:
[----:B------:R-:W-:Y:S05]  /*2bbc0*/  BSYNC.RECONVERGENT B2 ;  /* 0x0000000000027941 */ /* 0x000fea0003800200 */
.L_x_71284:
        /* <DEDUP_REMOVED lines=61> */
.L_x_71282:
[----:B------:R-:W-:Y:S05]  /*2bfa0*/  BSYNC.RECONVERGENT B1 ;  /* 0x0000000000017941 */ /* 0x000fea0003800200 */
.L_x_71281:
        /* <DEDUP_REMOVED lines=24> */
.L_x_71288:
        /* <DEDUP_REMOVED lines=13> */
.L_x_71290:
[----:B------:R-:W-:Y:S05]  /*2c200*/  BSYNC.RECONVERGENT B2 ;  /* 0x0000000000027941 */ /* 0x000fea0003800200 */
.L_x_71289:
        /* <DEDUP_REMOVED lines=61> */
.L_x_71287:
[----:B------:R-:W-:Y:S05]  /*2c5e0*/  BSYNC.RECONVERGENT B1 ;  /* 0x0000000000017941 */ /* 0x000fea0003800200 */
.L_x_71286:
        /* <DEDUP_REMOVED lines=21> */
.L_x_71293:
        /* <DEDUP_REMOVED lines=13> */
.L_x_71295:
[----:B------:R-:W-:Y:S05]  /*2c810*/  BSYNC.RECONVERGENT B2 ;  /* 0x0000000000027941 */ /* 0x000fea0003800200 */
.L_x_71294:
        /* <DEDUP_REMOVED lines=61> */
.L_x_71292:
[----:B------:R-:W-:Y:S05]  /*2cbf0*/  BSYNC.RECONVERGENT B1 ;  /* 0x0000000000017941 */ /* 0x000fea0003800200 */
.L_x_71291:
        /* <DEDUP_REMOVED lines=21> */
.L_x_71298:
        /* <DEDUP_REMOVED lines=13> */
.L_x_71300:
[----:B------:R-:W-:Y:S05]  /*2ce20*/  BSYNC.RECONVERGENT B2 ;  /* 0x0000000000027941 */ /* 0x000fea0003800200 */
.L_x_71299:
        /* <DEDUP_REMOVED lines=61> */
.L_x_71297:
[----:B------:R-:W-:Y:S05]  /*2d200*/  BSYNC.RECONVERGENT B1 ;  /* 0x0000000000017941 */ /* 0x000fea0003800200 */
.L_x_71296:
        /* <DEDUP_REMOVED lines=9> */
.L_x_71280:
        /* <DEDUP_REMOVED lines=16> */
.L_x_71304:
        /* <DEDUP_REMOVED lines=13> */
.L_x_71306:
[----:B------:R-:W-:Y:S05]  /*2d470*/  BSYNC.RECONVERGENT B2 ;  /* 0x0000000000027941 */ /* 0x000fea0003800200 */
.L_x_71305:
        /* <DEDUP_REMOVED lines=61> */
.L_x_71303:
[----:B------:R-:W-:Y:S05]  /*2d850*/  BSYNC.RECONVERGENT B1 ;  /* 0x0000000000017941 */ /* 0x000fea0003800200 */
.L_x_71302:
        /* <DEDUP_REMOVED lines=21> */
.L_x_71309:
        /* <DEDUP_REMOVED lines=13> */
.L_x_71311:
[----:B------:R-:W-:Y:S05]  /*2da80*/  BSYNC.RECONVERGENT B2 ;  /* 0x0000000000027941 */ /* 0x000fea0003800200 */
.L_x_71310:
        /* <DEDUP_REMOVED lines=61> */
.L_x_71308:
[----:B------:R-:W-:Y:S05]  /*2de60*/  BSYNC.RECONVERGENT B1 ;  /* 0x0000000000017941 */ /* 0x000fea0003800200 */
.L_x_71307:
        /* <DEDUP_REMOVED lines=18> */
.L_x_71314:
        /* <DEDUP_REMOVED lines=13> */
.L_x_71316:
[----:B------:R-:W-:Y:S05]  /*2e060*/  BSYNC.RECONVERGENT B2 ;  /* 0x0000000000027941 */ /* 0x000fea0003800200 */
.L_x_71315:
        /* <DEDUP_REMOVED lines=61> */
.L_x_71313:
[----:B------:R-:W-:Y:S05]  /*2e440*/  BSYNC.RECONVERGENT B1 ;  /* 0x0000000000017941 */ /* 0x000fea0003800200 */
.L_x_71312:
        /* <DEDUP_REMOVED lines=18> */
.L_x_71319:
        /* <DEDUP_REMOVED lines=13> */
.L_x_71321:
[----:B------:R-:W-:Y:S05]  /*2e640*/  BSYNC.RECONVERGENT B2 ;  /* 0x0000000000027941 */ /* 0x000fea0003800200 */
.L_x_71320:
        /* <DEDUP_REMOVED lines=61> */
.L_x_71318:
[----:B------:R-:W-:Y:S05]  /*2ea20*/  BSYNC.RECONVERGENT B1 ;  /* 0x0000000000017941 */ /* 0x000fea0003800200 */
.L_x_71317:
        /* <DEDUP_REMOVED lines=10> */
.L_x_71301:
        /* <DEDUP_REMOVED lines=14> */
.L_x_71279:
[----:B------:R-:W-:Y:S05]  /*2ebb0*/  BSYNC.RECONVERGENT B0 ;  /* 0x0000000000007941 */ /* 0x000fea0003800200 */
.L_x_71278:
        /* <DEDUP_REMOVED lines=30> */
.L_x_71327:
        /* <DEDUP_REMOVED lines=13> */
.L_x_71329:
[----:B------:R-:W-:Y:S05]  /*2ee70*/  BSYNC.RECONVERGENT B2 ;  /* 0x0000000000027941 */ /* 0x000fea0003800200 */
.L_x_71328:
        /* <DEDUP_REMOVED lines=61> */
.L_x_71326:
[----:B------:R-:W-:Y:S05]  /*2f250*/  BSYNC.RECONVERGENT B1 ;  /* 0x0000000000017941 */ /* 0x000fea0003800200 */
.L_x_71325:
        /* <DEDUP_REMOVED lines=24> */
.L_x_71332:
        /* <DEDUP_REMOVED lines=13> */
.L_x_71334:
[----:B------:R-:W-:Y:S05]  /*2f4b0*/  BSYNC.RECONVERGENT B2 ;  /* 0x0000000000027941 */ /* 0x000fea0003800200 */
.L_x_71333:
        /* <DEDUP_REMOVED lines=61> */
.L_x_71331:
[----:B------:R-:W-:Y:S05]  /*2f890*/  BSYNC.RECONVERGENT B1 ;  /* 0x0000000000017941 */ /* 0x000fea0003800200 */
.L_x_71330:
        /* <DEDUP_REMOVED lines=21> */
.L_x_71337:
        /* <DEDUP_REMOVED lines=13> */
.L_x_71339:
[----:B------:R-:W-:Y:S05]  /*2fac0*/  BSYNC.RECONVERGENT B2 ;  /* 0x0000000000027941 */ /* 0x000fea0003800200 */
.L_x_71338:
        /* <DEDUP_REMOVED lines=61> */
.L_x_71336:
[----:B------:R-:W-:Y:S05]  /*2fea0*/  BSYNC.RECONVERGENT B1 ;  /* 0x0000000000017941 */ /* 0x000fea0003800200 */
.L_x_71335:
        /* <DEDUP_REMOVED lines=21> */
.L_x_71342:
        /* <DEDUP_REMOVED lines=13> */
.L_x_71344:
[----:B------:R-:W-:Y:S05]  /*300d0*/  BSYNC.RECONVERGENT B2 ;  /* 0x0000000000027941 */ /* 0x000fea0003800200 */
.L_x_71343:
        /* <DEDUP_REMOVED lines=61> */
.L_x_71341:
[----:B------:R-:W-:Y:S05]  /*304b0*/  BSYNC.RECONVERGENT B1 ;  /* 0x0000000000017941 */ /* 0x000fea0003800200 */
.L_x_71340:
        /* <DEDUP_REMOVED lines=9> */
.L_x_71324:
        /* <DEDUP_REMOVED lines=16> */
.L_x_71348:
        /* <DEDUP_REMOVED lines=13> */
.L_x_71350:
[----:B------:R-:W-:Y:S05]  /*30720*/  BSYNC.RECONVERGENT B2 ;  /* 0x0000000000027941 */ /* 0x000fea0003800200 */
.L_x_71349:
        /* <DEDUP_REMOVED lines=61> */
.L_x_71347:
[----:B------:R-:W-:Y:S05]  /*30b00*/  BSYNC.RECONVERGENT B1 ;  /* 0x0000000000017941 */ /* 0x000fea0003800200 */
.L_x_71346:
        /* <DEDUP_REMOVED lines=21> */
.L_x_71353:
        /* <DEDUP_REMOVED lines=13> */
.L_x_71355:
[----:B------:R-:W-:Y:S05]  /*30d30*/  BSYNC.RECONVERGENT B2 ;  /* 0x0000000000027941 */ /* 0x000fea0003800200 */
.L_x_71354:
        /* <DEDUP_REMOVED lines=61> */
.L_x_71352:
[----:B------:R-:W-:Y:S05]  /*31110*/  BSYNC.RECONVERGENT B1 ;  /* 0x0000000000017941 */ /* 0x000fea0003800200 */
.L_x_71351:
        /* <DEDUP_REMOVED lines=18> */
.L_x_71358:
        /* <DEDUP_REMOVED lines=13> */
.L_x_71360:
[----:B------:R-:W-:Y:S05]  /*31310*/  BSYNC.RECONVERGENT B2 ;  /* 0x0000000000027941 */ /* 0x000fea0003800200 */
.L_x_71359:
        /* <DEDUP_REMOVED lines=61> */
.L_x_71357:
[----:B------:R-:W-:Y:S05]  /*316f0*/  BSYNC.RECONVERGENT B1 ;  /* 0x0000000000017941 */ /* 0x000fea0003800200 */
.L_x_71356:
        /* <DEDUP_REMOVED lines=18> */
.L_x_71363:
        /* <DEDUP_REMOVED lines=13> */
.L_x_71365:
[----:B------:R-:W-:Y:S05]  /*318f0*/  BSYNC.RECONVERGENT B2 ;  /* 0x0000000000027941 */ /* 0x000fea0003800200 */
.L_x_71364:
        /* <DEDUP_REMOVED lines=61> */
.L_x_71362:
[----:B------:R-:W-:Y:S05]  /*31cd0*/  BSYNC.RECONVERGENT B1 ;  /* 0x0000000000017941 */ /* 0x000fea0003800200 */
.L_x_71361:
        /* <DEDUP_REMOVED lines=10> */
.L_x_71345:
        /* <DEDUP_REMOVED lines=14> */
.L_x_71323:
[----:B------:R-:W-:Y:S05]  /*31e60*/  BSYNC.RECONVERGENT B0 ;  /* 0x0000000000007941 */ /* 0x000fea0003800200 */
.L_x_71322:
        /* <DEDUP_REMOVED lines=30> */
.L_x_71371:
        /* <DEDUP_REMOVED lines=13> */
.L_x_71373:
[----:B------:R-:W-:Y:S05]  /*32120*/  BSYNC.RECONVERGENT B2 ;  /* 0x0000000000027941 */ /* 0x000fea0003800200 */
.L_x_71372:
        /* <DEDUP_REMOVED lines=61> */
.L_x_71370:
[----:B------:R-:W-:Y:S05]  /*32500*/  BSYNC.RECONVERGENT B1 ;  /* 0x0000000000017941 */ /* 0x000fea0003800200 */
.L_x_71369:
        /* <DEDUP_REMOVED lines=24> */
.L_x_71376:
        /* <DEDUP_REMOVED lines=13> */
.L_x_71378:
[----:B------:R-:W-:Y:S05]  /*32760*/  BSYNC.RECONVERGENT B2 ;  /* 0x0000000000027941 */ /* 0x000fea0003800200 */
.L_x_71377:
        /* <DEDUP_REMOVED lines=61> */
.L_x_71375:
[----:B------:R-:W-:Y:S05]  /*32b40*/  BSYNC.RECONVERGENT B1 ;  /* 0x0000000000017941 */ /* 0x000fea0003800200 */
.L_x_71374:
        /* <DEDUP_REMOVED lines=21> */
.L_x_71381:
        /* <DEDUP_REMOVED lines=13> */
.L_x_71383:
[----:B------:R-:W-:Y:S05]  /*32d70*/  BSYNC.RECONVERGENT B2 ;  /* 0x0000000000027941 */ /* 0x000fea0003800200 */
.L_x_71382:
        /* <DEDUP_REMOVED lines=61> */
.L_x_71380:
[----:B------:R-:W-:Y:S05]  /*33150*/  BSYNC.RECONVERGENT B1 ;  /* 0x0000000000017941 */ /* 0x000fea0003800200 */
.L_x_71379:
        /* <DEDUP_REMOVED lines=21> */
.L_x_71386:
        /* <DEDUP_REMOVED lines=13> */
.L_x_71388:
[----:B------:R-:W-:Y:S05]  /*33380*/  BSYNC.RECONVERGENT B2 ;  /* 0x0000000000027941 */ /* 0x000fea0003800200 */
.L_x_71387:
        /* <DEDUP_REMOVED lines=61> */
.L_x_71385:
[----:B------:R-:W-:Y:S05]  /*33760*/  BSYNC.RECONVERGENT B1 ;  /* 0x0000000000017941 */ /* 0x000fea0003800200 */
.L_x_71384:
        /* <DEDUP_REMOVED lines=9> */
.L_x_71368:
        /* <DEDUP_REMOVED lines=16> */
.L_x_71392:
        /* <DEDUP_REMOVED lines=13> */
.L_x_71394:
[----:B------:R-:W-:Y:S05]  /*339d0*/  BSYNC.RECONVERGENT B2 ;  /* 0x0000000000027941 */ /* 0x000fea0003800200 */
.L_x_71393:
        /* <DEDUP_REMOVED lines=61> */
.L_x_71391:
[----:B------:R-:W-:Y:S05]  /*33db0*/  BSYNC.RECONVERGENT B1 ;  /* 0x0000000000017941 */ /* 0x000fea0003800200 */
.L_x_71390:
        /* <DEDUP_REMOVED lines=21> */
.L_x_71397:
        /* <DEDUP_REMOVED lines=13> */
.L_x_71399:
[----:B------:R-:W-:Y:S05]  /*33fe0*/  BSYNC.RECONVERGENT B2 ;  /* 0x0000000000027941 */ /* 0x000fea0003800200 */
.L_x_71398:
        /* <DEDUP_REMOVED lines=61> */
.L_x_71396:
[----:B------:R-:W-:Y:S05]  /*343c0*/  BSYNC.RECONVERGENT B1 ;  /* 0x0000000000017941 */ /* 0x000fea0003800200 */
.L_x_71395:
        /* <DEDUP_REMOVED lines=18> */
.L_x_71402:
        /* <DEDUP_REMOVED lines=13> */
.L_x_71404:
[----:B------:R-:W-:Y:S05]  /*345c0*/  BSYNC.RECONVERGENT B2 ;  /* 0x0000000000027941 */ /* 0x000fea0003800200 */
.L_x_71403:
        /* <DEDUP_REMOVED lines=61> */
.L_x_71401:
[----:B------:R-:W-:Y:S05]  /*349a0*/  BSYNC.RECONVERGENT B1 ;  /* 0x0000000000017941 */ /* 0x000fea0003800200 */
.L_x_71400:
        /* <DEDUP_REMOVED lines=18> */
.L_x_71407:
        /* <DEDUP_REMOVED lines=13> */
.L_x_71409:
[----:B------:R-:W-:Y:S05]  /*34ba0*/  BSYNC.RECONVERGENT B2 ;  /* 0x0000000000027941 */ /* 0x000fea0003800200 */
.L_x_71408:
        /* <DEDUP_REMOVED lines=61> */
.L_x_71406:
[----:B------:R-:W-:Y:S05]  /*34f80*/  BSYNC.RECONVERGENT B1 ;  /* 0x0000000000017941 */ /* 0x000fea0003800200 */
.L_x_71405:
        /* <DEDUP_REMOVED lines=10> */
.L_x_71389:
        /* <DEDUP_REMOVED lines=14> */
.L_x_71367:
[----:B------:R-:W-:Y:S05]  /*35110*/  BSYNC.RECONVERGENT B0 ;  /* 0x0000000000007941 */ /* 0x000fea0003800200 */
.L_x_71366:
        /* <DEDUP_REMOVED lines=30> */
.L_x_71415:
        /* <DEDUP_REMOVED lines=13> */
.L_x_71417:
[----:B------:R-:W-:Y:S05]  /*353d0*/  BSYNC.RECONVERGENT B2 ;  /* 0x0000000000027941 */ /* 0x000fea0003800200 */
.L_x_71416:
        /* <DEDUP_REMOVED lines=61> */
.L_x_71414:
[----:B------:R-:W-:Y:S05]  /*357b0*/  BSYNC.RECONVERGENT B1 ;  /* 0x0000000000017941 */ /* 0x000fea0003800200 */
.L_x_71413:
        /* <DEDUP_REMOVED lines=24> */
.L_x_71420:
        /* <DEDUP_REMOVED lines=13> */
.L_x_71422:
[----:B------:R-:W-:Y:S05]  /*35a10*/  BSYNC.RECONVERGENT B2 ;  /* 0x0000000000027941 */ /* 0x000fea0003800200 */
.L_x_71421:
        /* <DEDUP_REMOVED lines=61> */
.L_x_71419:
[----:B------:R-:W-:Y:S05]  /*35df0*/  BSYNC.RECONVERGENT B1 ;  /* 0x0000000000017941 */ /* 0x000fea0003800200 */
.L_x_71418:
        /* <DEDUP_REMOVED lines=21> */
.L_x_71425:
        /* <DEDUP_REMOVED lines=13> */
.L_x_71427:
[----:B------:R-:W-:Y:S05]  /*36020*/  BSYNC.RECONVERGENT B2 ;  /* 0x0000000000027941 */ /* 0x000fea0003800200 */
.L_x_71426:
        /* <DEDUP_REMOVED lines=61> */
.L_x_71424:
[----:B------:R-:W-:Y:S05]  /*36400*/  BSYNC.RECONVERGENT B1 ;  /* 0x0000000000017941 */ /* 0x000fea0003800200 */
.L_x_71423:
        /* <DEDUP_REMOVED lines=21> */
.L_x_71430:
        /* <DEDUP_REMOVED lines=13> */
.L_x_71432:
[----:B------:R-:W-:Y:S05]  /*36630*/  BSYNC.RECONVERGENT B2 ;  /* 0x0000000000027941 */ /* 0x000fea0003800200 */
.L_x_71431:
        /* <DEDUP_REMOVED lines=61> */
.L_x_71429:
[----:B------:R-:W-:Y:S05]  /*36a10*/  BSYNC.RECONVERGENT B1 ;  /* 0x0000000000017941 */ /* 0x000fea0003800200 */
.L_x_71428:
        /* <DEDUP_REMOVED lines=9> */
.L_x_71412:
        /* <DEDUP_REMOVED lines=16> */
.L_x_71436:
        /* <DEDUP_REMOVED lines=13> */
.L_x_71438:
[----:B------:R-:W-:Y:S05]  /*36c80*/  BSYNC.RECONVERGENT B2 ;  /* 0x0000000000027941 */ /* 0x000fea0003800200 */
.L_x_71437:
        /* <DEDUP_REMOVED lines=61> */
.L_x_71435:
[----:B------:R-:W-:Y:S05]  /*37060*/  BSYNC.RECONVERGENT B1 ;  /* 0x0000000000017941 */ /* 0x000fea0003800200 */
.L_x_71434:
        /* <DEDUP_REMOVED lines=21> */
.L_x_71441:
        /* <DEDUP_REMOVED lines=13> */
.L_x_71443:
[----:B------:R-:W-:Y:S05]  /*37290*/  BSYNC.RECONVERGENT B2 ;  /* 0x0000000000027941 */ /* 0x000fea0003800200 */
.L_x_71442:
        /* <DEDUP_REMOVED lines=61> */
.L_x_71440:
[----:B------:R-:W-:Y:S05]  /*37670*/  BSYNC.RECONVERGENT B1 ;  /* 0x0000000000017941 */ /* 0x000fea0003800200 */
.L_x_71439:
        /* <DEDUP_REMOVED lines=18> */
.L_x_71446:
        /* <DEDUP_REMOVED lines=13> */
.L_x_71448:
[----:B------:R-:W-:Y:S05]  /*37870*/  BSYNC.RECONVERGENT B2 ;  /* 0x0000000000027941 */ /* 0x000fea0003800200 */
.L_x_71447:
        /* <DEDUP_REMOVED lines=61> */
.L_x_71445:
[----:B------:R-:W-:Y:S05]  /*37c50*/  BSYNC.RECONVERGENT B1 ;  /* 0x0000000000017941 */ /* 0x000fea0003800200 */
.L_x_71444:
        /* <DEDUP_REMOVED lines=18> */
.L_x_71451:
        /* <DEDUP_REMOVED lines=13> */
.L_x_71453:
[----:B------:R-:W-:Y:S05]  /*37e50*/  BSYNC.RECONVERGENT B2 ;  /* 0x0000000000027941 */ /* 0x000fea0003800200 */
.L_x_71452:
        /* <DEDUP_REMOVED lines=61> */
.L_x_71450:
[----:B------:R-:W-:Y:S05]  /*38230*/  BSYNC.RECONVERGENT B1 ;  /* 0x0000000000017941 */ /* 0x000fea0003800200 */
.L_x_71449:
        /* <DEDUP_REMOVED lines=10> */
.L_x_71433:
        /* <DEDUP_REMOVED lines=14> */
.L_x_71411:
[----:B------:R-:W-:Y:S05]  /*383c0*/  BSYNC.RECONVERGENT B0 ;  /* 0x0000000000007941 */ /* 0x000fea0003800200 */
.L_x_71410:
        /* <DEDUP_REMOVED lines=30> */
.L_x_71459:
        /* <DEDUP_REMOVED lines=13> */
.L_x_71461:
[----:B------:R-:W-:Y:S05]  /*38680*/  BSYNC.RECONVERGENT B2 ;  /* 0x0000000000027941 */ /* 0x000fea0003800200 */
.L_x_71460:
        /* <DEDUP_REMOVED lines=61> */
.L_x_71458:
[----:B------:R-:W-:Y:S05]  /*38a60*/  BSYNC.RECONVERGENT B1 ;  /* 0x0000000000017941 */ /* 0x000fea0003800200 */
.L_x_71457:
        /* <DEDUP_REMOVED lines=24> */
.L_x_71464:
        /* <DEDUP_REMOVED lines=13> */
.L_x_71466:
[----:B------:R-:W-:Y:S05]  /*38cc0*/  BSYNC.RECONVERGENT B2 ;  /* 0x0000000000027941 */ /* 0x000fea0003800200 */
.L_x_71465:
        /* <DEDUP_REMOVED lines=61> */
.L_x_71463:
[----:B------:R-:W-:Y:S05]  /*390a0*/  BSYNC.RECONVERGENT B1 ;  /* 0x0000000000017941 */ /* 0x000fea0003800200 */
.L_x_71462:
        /* <DEDUP_REMOVED lines=21> */
.L_x_71469:
        /* <DEDUP_REMOVED lines=13> */
.L_x_71471:
[----:B------:R-:W-:Y:S05]  /*392d0*/  BSYNC.RECONVERGENT B2 ;  /* 0x0000000000027941 */ /* 0x000fea0003800200 */
.L_x_71470:
        /* <DEDUP_REMOVED lines=61> */
.L_x_71468:
[----:B------:R-:W-:Y:S05]  /*396b0*/  BSYNC.RECONVERGENT B1 ;  /* 0x0000000000017941 */ /* 0x000fea0003800200 */
.L_x_71467:
        /* <DEDUP_REMOVED lines=21> */
.L_x_71474:
        /* <DEDUP_REMOVED lines=13> */
.L_x_71476:
[----:B------:R-:W-:Y:S05]  /*398e0*/  BSYNC.RECONVERGENT B2 ;  /* 0x0000000000027941 */ /* 0x000fea0003800200 */
.L_x_71475:
        /* <DEDUP_REMOVED lines=61> */
.L_x_71473:
[----:B------:R-:W-:Y:S05]  /*39cc0*/  BSYNC.RECONVERGENT B1 ;  /* 0x0000000000017941 */ /* 0x000fea0003800200 */
.L_x_71472:
        /* <DEDUP_REMOVED lines=9> */
.L_x_71456:
        /* <DEDUP_REMOVED lines=16> */
.L_x_71480:
        /* <DEDUP_REMOVED lines=13> */
.L_x_71482:
[----:B------:R-:W-:Y:S05]  /*39f30*/  BSYNC.RECONVERGENT B2 ;  /* 0x0000000000027941 */ /* 0x000fea0003800200 */
.L_x_71481:
        /* <DEDUP_REMOVED lines=61> */
.L_x_71479:
[----:B------:R-:W-:Y:S05]  /*3a310*/  BSYNC.RECONVERGENT B1 ;  /* 0x0000000000017941 */ /* 0x000fea0003800200 */
.L_x_71478:
        /* <DEDUP_REMOVED lines=21> */
.L_x_71485:
        /* <DEDUP_REMOVED lines=13> */
.L_x_71487:
[----:B------:R-:W-:Y:S05]  /*3a540*/  BSYNC.RECONVERGENT B2 ;  /* 0x0000000000027941 */ /* 0x000fea0003800200 */
.L_x_71486:
        /* <DEDUP_REMOVED lines=61> */
.L_x_71484:
[----:B------:R-:W-:Y:S05]  /*3a920*/  BSYNC.RECONVERGENT B1 ;  /* 0x0000000000017941 */ /* 0x000fea0003800200 */
.L_x_71483:
        /* <DEDUP_REMOVED lines=18> */
.L_x_71490:
        /* <DEDUP_REMOVED lines=13> */
.L_x_71492:
[----:B------:R-:W-:Y:S05]  /*3ab20*/  BSYNC.RECONVERGENT B2 ;  /* 0x0000000000027941 */ /* 0x000fea0003800200 */
.L_x_71491:
        /* <DEDUP_REMOVED lines=61> */
.L_x_71489:
[----:B------:R-:W-:Y:S05]  /*3af00*/  BSYNC.RECONVERGENT B1 ;  /* 0x0000000000017941 */ /* 0x000fea0003800200 */
.L_x_71488:
        /* <DEDUP_REMOVED lines=18> */
.L_x_71495:
        /* <DEDUP_REMOVED lines=13> */
.L_x_71497:
[----:B------:R-:W-:Y:S05]  /*3b100*/  BSYNC.RECONVERGENT B2 ;  /* 0x0000000000027941 */ /* 0x000fea0003800200 */
.L_x_71496:
        /* <DEDUP_REMOVED lines=61> */
.L_x_71494:
[----:B------:R-:W-:Y:S05]  /*3b4e0*/  BSYNC.RECONVERGENT B1 ;  /* 0x0000000000017941 */ /* 0x000fea0003800200 */
.L_x_71493:
        /* <DEDUP_REMOVED lines=10> */
.L_x_71477:
        /* <DEDUP_REMOVED lines=14> */
.L_x_71455:
[----:B------:R-:W-:Y:S05]  /*3b670*/  BSYNC.RECONVERGENT B0 ;  /* 0x0000000000007941 */ /* 0x000fea0003800200 */
.L_x_71454:
        /* <DEDUP_REMOVED lines=30> */
.L_x_71503:
        /* <DEDUP_REMOVED lines=13> */
.L_x_71505:
[----:B------:R-:W-:Y:S05]  /*3b930*/  BSYNC.RECONVERGENT B2 ;  /* 0x0000000000027941 */ /* 0x000fea0003800200 */
.L_x_71504:
        /* <DEDUP_REMOVED lines=61> */
.L_x_71502:
[----:B------:R-:W-:Y:S05]  /*3bd10*/  BSYNC.RECONVERGENT B1 ;  /* 0x0000000000017941 */ /* 0x000fea0003800200 */
.L_x_71501:
        /* <DEDUP_REMOVED lines=24> */
.L_x_71508:
        /* <DEDUP_REMOVED lines=13> */
.L_x_71510:
[----:B------:R-:W-:Y:S05]  /*3bf70*/  BSYNC.RECONVERGENT B2 ;  /* 0x0000000000027941 */ /* 0x000fea0003800200 */
.L_x_71509:
        /* <DEDUP_REMOVED lines=61> */
.L_x_71507:
[----:B------:R-:W-:Y:S05]  /*3c350*/  BSYNC.RECONVERGENT B1 ;  /* 0x0000000000017941 */ /* 0x000fea0003800200 */
.L_x_71506:
        /* <DEDUP_REMOVED lines=21> */
.L_x_71513:
        /* <DEDUP_REMOVED lines=13> */
.L_x_71515:
[----:B------:R-:W-:Y:S05]  /*3c580*/  BSYNC.RECONVERGENT B2 ;  /* 0x0000000000027941 */ /* 0x000fea0003800200 */
.L_x_71514:
        /* <DEDUP_REMOVED lines=61> */
.L_x_71512:
[----:B------:R-:W-:Y:S05]  /*3c960*/  BSYNC.RECONVERGENT B1 ;  /* 0x0000000000017941 */ /* 0x000fea0003800200 */
.L_x_71511:
        /* <DEDUP_REMOVED lines=21> */
.L_x_71518:
        /* <DEDUP_REMOVED lines=13> */
.L_x_71520:
[----:B------:R-:W-:Y:S05]  /*3cb90*/  BSYNC.RECONVERGENT B2 ;  /* 0x0000000000027941 */ /* 0x000fea0003800200 */
.L_x_71519:
        /* <DEDUP_REMOVED lines=61> */
.L_x_71517:
[----:B------:R-:W-:Y:S05]  /*3cf70*/  BSYNC.RECONVERGENT B1 ;  /* 0x0000000000017941 */ /* 0x000fea0003800200 */
.L_x_71516:
        /* <DEDUP_REMOVED lines=9> */
.L_x_71500:
        /* <DEDUP_REMOVED lines=16> */
.L_x_71524:
        /* <DEDUP_REMOVED lines=13> */
.L_x_71526:
[----:B------:R-:W-:Y:S05]  /*3d1e0*/  BSYNC.RECONVERGENT B2 ;  /* 0x0000000000027941 */ /* 0x000fea0003800200 */
.L_x_71525:
        /* <DEDUP_REMOVED lines=61> */
.L_x_71523:
[----:B------:R-:W-:Y:S05]  /*3d5c0*/  BSYNC.RECONVERGENT B1 ;  /* 0x0000000000017941 */ /* 0x000fea0003800200 */
.L_x_71522:
        /* <DEDUP_REMOVED lines=21> */
.L_x_71529:
        /* <DEDUP_REMOVED lines=13> */
.L_x_71531:
[----:B------:R-:W-:Y:S05]  /*3d7f0*/  BSYNC.RECONVERGENT B2 ;  /* 0x0000000000027941 */ /* 0x000fea0003800200 */
.L_x_71530:
        /* <DEDUP_REMOVED lines=61> */
.L_x_71528:
[----:B------:R-:W-:Y:S05]  /*3dbd0*/  BSYNC.RECONVERGENT B1 ;  /* 0x0000000000017941 */ /* 0x000fea0003800200 */
.L_x_71527:
        /* <DEDUP_REMOVED lines=18> */
.L_x_71534:
        /* <DEDUP_REMOVED lines=13> */
.L_x_71536:
[----:B------:R-:W-:Y:S05]  /*3ddd0*/  BSYNC.RECONVERGENT B2 ;  /* 0x0000000000027941 */ /* 0x000fea0003800200 */
.L_x_71535:
        /* <DEDUP_REMOVED lines=61> */
.L_x_71533:
[----:B------:R-:W-:Y:S05]  /*3e1b0*/  BSYNC.RECONVERGENT B1 ;  /* 0x0000000000017941 */ /* 0x000fea0003800200 */
.L_x_71532:
        /* <DEDUP_REMOVED lines=18> */
.L_x_71539:
        /* <DEDUP_REMOVED lines=13> */
.L_x_71541:
[----:B------:R-:W-:Y:S05]  /*3e3b0*/  BSYNC.RECONVERGENT B2 ;  /* 0x0000000000027941 */ /* 0x000fea0003800200 */
.L_x_71540:
        /* <DEDUP_REMOVED lines=61> */
.L_x_71538:
[----:B------:R-:W-:Y:S05]  /*3e790*/  BSYNC.RECONVERGENT B1 ;  /* 0x0000000000017941 */ /* 0x000fea0003800200 */
.L_x_71537:
        /* <DEDUP_REMOVED lines=10> */
.L_x_71521:
        /* <DEDUP_REMOVED lines=14> */
.L_x_71499:
[----:B------:R-:W-:Y:S05]  /*3e920*/  BSYNC.RECONVERGENT B0 ;  /* 0x0000000000007941 */ /* 0x000fea0003800200 */
.L_x_71498:
        /* <DEDUP_REMOVED lines=30> */
.L_x_71547:
        /* <DEDUP_REMOVED lines=13> */
.L_x_71549:
[----:B------:R-:W-:Y:S05]  /*3ebe0*/  BSYNC.RECONVERGENT B2 ;  /* 0x0000000000027941 */ /* 0x000fea0003800200 */
.L_x_71548:
        /* <DEDUP_REMOVED lines=61> */
.L_x_71546:
[----:B------:R-:W-:Y:S05]  /*3efc0*/  BSYNC.RECONVERGENT B1 ;  /* 0x0000000000017941 */ /* 0x000fea0003800200 */
.L_x_71545:
        /* <DEDUP_REMOVED lines=24> */
.L_x_71552:
        /* <DEDUP_REMOVED lines=13> */
.L_x_71554:
[----:B------:R-:W-:Y:S05]  /*3f220*/  BSYNC.RECONVERGENT B2 ;  /* 0x0000000000027941 */ /* 0x000fea0003800200 */
.L_x_71553:
        /* <DEDUP_REMOVED lines=61> */
.L_x_71551:
[----:B------:R-:W-:Y:S05]  /*3f600*/  BSYNC.RECONVERGENT B1 ;  /* 0x0000000000017941 */ /* 0x000fea0003800200 */
.L_x_71550:
        /* <DEDUP_REMOVED lines=21> */
.L_x_71557:
        /* <DEDUP_REMOVED lines=13> */
.L_x_71559:
[----:B------:R-:W-:Y:S05]  /*3f830*/  BSYNC.RECONVERGENT B2 ;  /* 0x0000000000027941 */ /* 0x000fea0003800200 */
.L_x_71558:
        /* <DEDUP_REMOVED lines=61> */
.L_x_71556:
[----:B------:R-:W-:Y:S05]  /*3fc10*/  BSYNC.RECONVERGENT B1 ;  /* 0x0000000000017941 */ /* 0x000fea0003800200 */
.L_x_71555:
        /* <DEDUP_REMOVED lines=21> */
.L_x_71562:
        /* <DEDUP_REMOVED lines=13> */
.L_x_71564:
[----:B------:R-:W-:Y:S05]  /*3fe40*/  BSYNC.RECONVERGENT B2 ;  /* 0x0000000000027941 */ /* 0x000fea0003800200 */
.L_x_71563:
        /* <DEDUP_REMOVED lines=61> */
.L_x_71561:
[----:B------:R-:W-:Y:S05]  /*40220*/  BSYNC.RECONVERGENT B1 ;  /* 0x0000000000017941 */ /* 0x000fea0003800200 */
.L_x_71560:
        /* <DEDUP_REMOVED lines=9> */
.L_x_71544:
        /* <DEDUP_REMOVED lines=16> */
.L_x_71568:
        /* <DEDUP_REMOVED lines=13> */
.L_x_71570:
[----:B------:R-:W-:Y:S05]  /*40490*/  BSYNC.RECONVERGENT B2 ;  /* 0x0000000000027941 */ /* 0x000fea0003800200 */
.L_x_71569:
        /* <DEDUP_REMOVED lines=61> */
.L_x_71567:
[----:B------:R-:W-:Y:S05]  /*40870*/  BSYNC.RECONVERGENT B1 ;  /* 0x0000000000017941 */ /* 0x000fea0003800200 */
.L_x_71566:
        /* <DEDUP_REMOVED lines=21> */
.L_x_71573:
        /* <DEDUP_REMOVED lines=13> */
.L_x_71575:
[----:B------:R-:W-:Y:S05]  /*40aa0*/  BSYNC.RECONVERGENT B2 ;  /* 0x0000000000027941 */ /* 0x000fea0003800200 */
.L_x_71574:
        /* <DEDUP_REMOVED lines=61> */
.L_x_71572:
[----:B------:R-:W-:Y:S05]  /*40e80*/  BSYNC.RECONVERGENT B1 ;  /* 0x0000000000017941 */ /* 0x000fea0003800200 */
.L_x_71571:
        /* <DEDUP_REMOVED lines=18> */
.L_x_71578:
        /* <DEDUP_REMOVED lines=13> */
.L_x_71580:
[----:B------:R-:W-:Y:S05]  /*41080*/  BSYNC.RECONVERGENT B2 ;  /* 0x0000000000027941 */ /* 0x000fea0003800200 */
.L_x_71579:
        /* <DEDUP_REMOVED lines=61> */
.L_x_71577:
[----:B------:R-:W-:Y:S05]  /*41460*/  BSYNC.RECONVERGENT B1 ;  /* 0x0000000000017941 */ /* 0x000fea0003800200 */
.L_x_71576:
        /* <DEDUP_REMOVED lines=18> */
.L_x_71583:
        /* <DEDUP_REMOVED lines=13> */
.L_x_71585:
[----:B------:R-:W-:Y:S05]  /*41660*/  BSYNC.RECONVERGENT B2 ;  /* 0x0000000000027941 */ /* 0x000fea0003800200 */
.L_x_71584:
        /* <DEDUP_REMOVED lines=61> */
.L_x_71582:
[----:B------:R-:W-:Y:S05]  /*41a40*/  BSYNC.RECONVERGENT B1 ;  /* 0x0000000000017941 */ /* 0x000fea0003800200 */
.L_x_71581:
        /* <DEDUP_REMOVED lines=10> */
.L_x_71565:
[----:B------:R-:W0:Y:S01]  /*41af0*/  LDC.64 R206, c[0x0][0x3a8] ;  /* 0x0000ea00ffce7b82 */ /* 0x000e220000000a00 */
[----:B------:R-:W-:Y:S02]  /*41b00*/  SEL R145, RZ, 0x1000000, !P3 ;  /* 0x01000000ff917807 */ /* 0x000fe40005800000 */
[----:B------:R-:W-:Y:S02]  /*41b10*/  SEL R144, RZ, 0x10000, !P2 ;  /* 0x00010000ff907807 */ /* 0x000fe40005000000 */
[----:B------:R-:W-:Y:S02]  /*41b20*/  SEL R5, RZ, 0x100, !P1 ;  /* 0x00000100ff057807 */ /* 0x000fe40004800000 */
[----:B------:R-:W-:Y:S01]  /*41b30*/  SEL R3, RZ, 0x1, !P0 ;  /* 0x00000001ff037807 */ /* 0x000fe20004000000 */
[----:B------:R-:W1:Y:S01]  /*41b40*/  LDC.64 R146, c[0x0][0x3b0] ;  /* 0x0000ec00ff927b82 */ /* 0x000e620000000a00 */
[----:B------:R-:W-:Y:S02]  /*41b50*/  IADD3 R144, PT, PT, R5, R145, R144 ;  /* 0x0000009105907210 */ /* 0x000fe40007ffe090 */
[----:B------:R-:W-:-:S03]  /*41b60*/  MOV R5, R202 ;  /* 0x000000ca00057202 */ /* 0x000fc60000000f00 */
[----:B------:R-:W-:Y:S02]  /*41b70*/  IMAD.IADD R3, R144, 0x1, R3 ;  /* 0x0000000190037824 */ /* 0x000fe400078e0203 */
[----:B0-----:R-:W-:-:S05]  /*41b80*/  IMAD.WIDE.U32 R206, R63, 0x10, R206 ;  /* 0x000000103fce7825 */ /* 0x001fca00078e00ce */
[----:B------:R0:W-:Y:S01]  /*41b90*/  STG.E.128 desc[UR6][R206.64], R136 ;  /* 0x00000088ce007986 */ /* 0x0001e2000c101d06 */
[----:B-1----:R-:W-:-:S05]  /*41ba0*/  IMAD.WIDE.U32 R146, R63, 0x4, R146 ;  /* 0x000000043f927825 */ /* 0x002fca00078e0092 */
[----:B------:R0:W-:Y:S02]  /*41bb0*/  STG.E desc[UR6][R146.64], R3 ;  /* 0x0000000392007986 */ /* 0x0001e4000c101906 */
.L_x_71543:
[----:B------:R-:W-:Y:S05]  /*41bc0*/  BSYNC.RECONVERGENT B0 ;  /* 0x0000000000007941 */ /* 0x000fea0003800200 */
.L_x_71542:
[----:B0-234-:R-:W-:Y:S01]  /*41bd0*/  FADD.FTZ R144, RZ, R72 ;  /* 0x00000048ff907221 */ /* 0x01dfe20000010000 */
[C---:B------:R-:W-:Y:S01]  /*41be0*/  ISETP.GT.U32.AND P4, PT, R21.reuse, 0x3f, PT ;  /* 0x0000003f1500780c */ /* 0x040fe20003f84070 */
[----:B------:R-:W-:Y:S01]  /*41bf0*/  UMOV UR13, 0xffffffff ;  /* 0xffffffff000d7882 */ /* 0x000fe20000000000 */
[----:B------:R-:W-:Y:S01]  /*41c00*/  ISETP.GT.U32.AND P3, PT, R21, 0x5f, PT ;  /* 0x0000005f1500780c */ /* 0x000fe20003f64070 */
[----:B-----5:R-:W-:Y:S01]  /*41c10*/  FADD.FTZ R3, R73, R144 ;  /* 0x0000009049037221 */ /* 0x020fe20000010000 */
[C---:B------:R-:W-:Y:S02]  /*41c20*/  ISETP.GT.U32.AND P2, PT, R21.reuse, 0x7f, PT ;  /* 0x0000007f1500780c */ /* 0x040fe40003f44070 */
        /* <DEDUP_REMOVED lines=146> */
[----:B------:R-:W-:-:S04]  /*42550*/  FFMA.FTZ R147, R147, R147, R202 ;  /* 0x0000009393937223 */ /* 0x000fc800000100ca */
[----:B------:R-:W-:-:S04]  /*42560*/  FFMA.FTZ R146, R146, R146, R147 ;  /* 0x0000009292927223 */ /* 0x000fc80000010093 */
[----:B------:R-:W-:Y:S01]  /*42570*/  FFMA.FTZ R146, R145, R145, R146 ;  /* 0x0000009191927223 */ /* 0x000fe20000010092 */
[----:B------:R-:W-:-:S04]  /*42580*/  FADD.FTZ R145, R70, -R63 ;  /* 0x8000003f46917221 */ /* 0x000fc80000010000 */
[----:B------:R-:W-:Y:S01]  /*42590*/  FSEL R209, R146, RZ, P5 ;  /* 0x000000ff92d17208 */ /* 0x000fe20002800000 */
[----:B------:R-:W-:-:S04]  /*425a0*/  FADD.FTZ R146, R69, -R63 ;  /* 0x8000003f45927221 */ /* 0x000fc80000010000 */
[----:B------:R-:W-:Y:S01]  /*425b0*/  FFMA.FTZ R147, R144, R144, R209 ;  /* 0x0000009090937223 */ /* 0x000fe200000100d1 */
[----:B------:R-:W-:-:S03]  /*425c0*/  FADD.FTZ R144, R71, -R63 ;  /* 0x8000003f47907221 */ /* 0x000fc60000010000 */
[----:B------:R-:W-:-:S04]  /*425d0*/  FFMA.FTZ R146, R146, R146, R147 ;  /* 0x0000009292927223 */ /* 0x000fc80000010093 */
[----:B------:R-:W-:Y:S01]  /*425e0*/  FFMA.FTZ R145, R145, R145, R146 ;  /* 0x0000009191917223 */ /* 0x000fe20000010092 */
[----:B------:R-:W-:-:S03]  /*425f0*/  FADD.FTZ R146, R65, -R63 ;  /* 0x8000003f41927221 */ /* 0x000fc60000010000 */
[----:B------:R-:W-:Y:S01]  /*42600*/  @P4 FFMA.FTZ R209, R144, R144, R145 ;  /* 0x0000009090d14223 */ /* 0x000fe20000010091 */
[--C-:B------:R-:W-:Y:S01]  /*42610*/  FADD.FTZ R144, R64, -R63.reuse ;  /* 0x8000003f40907221 */ /* 0x100fe20000010000 */
[----:B------:R-:W-:Y:S01]  /*42620*/  FADD.FTZ R145, R66, -R63 ;  /* 0x8000003f42917221 */ /* 0x000fe20000010000 */
[----:B------:R-:W-:Y:S02]  /*42630*/  LOP3.LUT P4, RZ, R23, 0x1, RZ, 0xc0, !PT ;  /* 0x0000000117ff7812 */ /* 0x000fe4000788c0ff */
        /* <DEDUP_REMOVED lines=25> */
[----:B------:R-:W-:-:S03]  /*427d0*/  FADD.FTZ R145, R82, -R63 ;  /* 0x8000003f52917221 */ /* 0x000fc60000010000 */
        /* <DEDUP_REMOVED lines=136> */
.L_x_71639:
        /* <DEDUP_REMOVED lines=17> */
[----:B------:R-:W1:Y:S01]  /*43170*/  LDC.64 R216, c[0x0][0x428] ;  /* 0x00010a00ffd87b82 */ /* 0x000e620000000a00 */
[--C-:B------:R-:W-:Y:S01]  /*43180*/  FADD.FTZ R214, R72, -R2.reuse ;  /* 0x8000000248d67221 */ /* 0x100fe20000010000 */
[--C-:B------:R-:W-:Y:S01]  /*43190*/  FADD.FTZ R210, R73, -R2.reuse ;  /* 0x8000000249d27221 */ /* 0x100fe20000010000 */
[--C-:B------:R-:W-:Y:S01]  /*431a0*/  FADD.FTZ R212, R74, -R2.reuse ;  /* 0x800000024ad47221 */ /* 0x100fe20000010000 */
[----:B0-----:R-:W-:Y:S01]  /*431b0*/  FADD.FTZ R206, R75, -R2 ;  /* 0x800000024bce7221 */ /* 0x001fe20000010000 */
        /* <DEDUP_REMOVED lines=16> */
[----:B-1----:R-:W-:-:S04]  /*432c0*/  IMAD.WIDE.U32 R216, R0, 0x10, R216 ;  /* 0x0000001000d87825 */ /* 0x002fc800078e00d8 */
[----:B------:R-:W-:Y:S01]  /*432d0*/  VIADD R0, R0, 0x20 ;  /* 0x0000002000007836 */ /* 0x000fe20000000000 */
[----:B------:R1:W-:Y:S06]  /*432e0*/  STG.E.128 desc[UR6][R216.64], R144 ;  /* 0x00000090d8007986 */ /* 0x0003ec000c101d06 */
.L_x_71588:
[----:B------:R-:W-:Y:S05]  /*432f0*/  BSYNC.RECONVERGENT B0 ;  /* 0x0000000000007941 */ /* 0x000fea0003800200 */
.L_x_71587:
[----:B------:R-:W-:Y:S01]  /*43300*/  LOP3.LUT P0, RZ, R23, 0x200000, RZ, 0xc0, !PT ;  /* 0x0020000017ff7812 */ /* 0x000fe2000780c0ff */
[----:B------:R-:W-:-:S12]  /*43310*/  BSSY.RECONVERGENT B0, `(.L_x_71589) ;  /* 0x000001a000007945 */ /* 0x000fd80003800200 */
[----:B------:R-:W-:Y:S05]  /*43320*/  @!P0 BRA `(.L_x_71590) ;  /* 0x0000000000608947 */ /* 0x000fea0003800000 */
[----:B-1----:R-:W1:Y:S01]  /*43330*/  LDC.64 R216, c[0x0][0x428] ;  /* 0x00010a00ffd87b82 */ /* 0x002e620000000a00 */
        /* <DEDUP_REMOVED lines=23> */
.L_x_71590:
[----:B------:R-:W-:Y:S05]  /*434b0*/  BSYNC.RECONVERGENT B0 ;  /* 0x0000000000007941 */ /* 0x000fea0003800200 */
.L_x_71589:
[----:B------:R-:W-:Y:S01]  /*434c0*/  LOP3.LUT P0, RZ, R62, 0x2, RZ, 0xc0, !PT ;  /* 0x000000023eff7812 */ /* 0x000fe2000780c0ff */
[----:B------:R-:W-:-:S12]  /*434d0*/  BSSY.RECONVERGENT B0, `(.L_x_71591) ;  /* 0x000001a000007945 */ /* 0x000fd80003800200 */
[----:B------:R-:W-:Y:S05]  /*434e0*/  @!P0 BRA `(.L_x_71592) ;  /* 0x0000000000608947 */ /* 0x000fea0003800000 */
[----:B-12---:R-:W1:Y:S01]  /*434f0*/  LDC.64 R216, c[0x0][0x428] ;  /* 0x00010a00ffd87b82 */ /* 0x006e620000000a00 */
        /* <DEDUP_REMOVED lines=23> */
.L_x_71592:
[----:B------:R-:W-:Y:S05]  /*43670*/  BSYNC.RECONVERGENT B0 ;  /* 0x0000000000007941 */ /* 0x000fea0003800200 */
.L_x_71591:
[----:B------:R-:W-:Y:S01]  /*43680*/  LOP3.LUT P0, RZ, R62, 0x1, RZ, 0xc0, !PT ;  /* 0x000000013eff7812 */ /* 0x000fe2000780c0ff */
[----:B------:R-:W-:-:S12]  /*43690*/  BSSY.RECONVERGENT B0, `(.L_x_71593) ;  /* 0x000001a000007945 */ /* 0x000fd80003800200 */
[----:B------:R-:W-:Y:S05]  /*436a0*/  @!P0 BRA `(.L_x_71594) ;  /* 0x0000000000608947 */ /* 0x000fea0003800000 */
[----:B-123--:R-:W1:Y:S01]  /*436b0*/  LDC.64 R216, c[0x0][0x428] ;  /* 0x00010a00ffd87b82 */ /* 0x00ee620000000a00 */
        /* <DEDUP_REMOVED lines=23> */
.L_x_71594:
[----:B------:R-:W-:Y:S05]  /*43830*/  BSYNC.RECONVERGENT B0 ;  /* 0x0000000000007941 */ /* 0x000fea0003800200 */
.L_x_71593:
[----:B------:R-:W-:Y:S01]  /*43840*/  LOP3.LUT P0, RZ, R23, 0x80000000, RZ, 0xc0, !PT ;  /* 0x8000000017ff7812 */ /* 0x000fe2000780c0ff */
[----:B------:R-:W-:-:S12]  /*43850*/  BSSY.RECONVERGENT B0, `(.L_x_71595) ;  /* 0x000001a000007945 */ /* 0x000fd80003800200 */
[----:B------:R-:W-:Y:S05]  /*43860*/  @!P0 BRA `(.L_x_71596) ;  /* 0x0000000000608947 */ /* 0x000fea0003800000 */
[----:B-1234-:R-:W1:Y:S01]  /*43870*/  LDC.64 R216, c[0x0][0x428] ;  /* 0x00010a00ffd87b82 */ /* 0x01ee620000000a00 */
        /* <DEDUP_REMOVED lines=23> */
.L_x_71596:
[----:B------:R-:W-:Y:S05]  /*439f0*/  BSYNC.RECONVERGENT B0 ;  /* 0x0000000000007941 */ /* 0x000fea0003800200 */
.L_x_71595:
        /* <DEDUP_REMOVED lines=27> */
.L_x_71598:
[----:B------:R-:W-:Y:S05]  /*43bb0*/  BSYNC.RECONVERGENT B0 ;  /* 0x0000000000007941 */ /* 0x000fea0003800200 */
.L_x_71597:
        /* <DEDUP_REMOVED lines=24> */
[----:B0-----:R-:W-:-:S04]  /*43d40*/  IMAD.WIDE.U32 R216, R0, 0x10, R216 ;  /* 0x0000001000d87825 */ /* 0x001fc800078e00d8 */
[----:B------:R-:W-:Y:S01]  /*43d50*/  VIADD R0, R0, 0x20 ;  /* 0x0000002000007836 */ /* 0x000fe20000000000 */
[----:B------:R0:W-:Y:S06]  /*43d60*/  STG.E.128 desc[UR6][R216.64], R144 ;  /* 0x00000090d8007986 */ /* 0x0001ec000c101d06 */
.L_x_71600:
[----:B------:R-:W-:Y:S05]  /*43d70*/  BSYNC.RECONVERGENT B0 ;  /* 0x0000000000007941 */ /* 0x000fea0003800200 */
.L_x_71599:
        /* <DEDUP_REMOVED lines=27> */
.L_x_71602:
[----:B------:R-:W-:Y:S05]  /*43f30*/  BSYNC.RECONVERGENT B0 ;  /* 0x0000000000007941 */ /* 0x000fea0003800200 */
.L_x_71601:
        /* <DEDUP_REMOVED lines=27> */
.L_x_71604:
[----:B------:R-:W-:Y:S05]  /*440f0*/  BSYNC.RECONVERGENT B0 ;  /* 0x0000000000007941 */ /* 0x000fea0003800200 */
.L_x_71603:
        /* <DEDUP_REMOVED lines=27> */
.L_x_71606:
[----:B------:R-:W-:Y:S05]  /*442b0*/  BSYNC.RECONVERGENT B0 ;  /* 0x0000000000007941 */ /* 0x000fea0003800200 */
.L_x_71605:
        /* <DEDUP_REMOVED lines=27> */
.L_x_71608:
[----:B------:R-:W-:Y:S05]  /*44470*/  BSYNC.RECONVERGENT B0 ;  /* 0x0000000000007941 */ /* 0x000fea0003800200 */
.L_x_71607:
        /* <DEDUP_REMOVED lines=27> */
.L_x_71610:
[----:B------:R-:W-:Y:S05]  /*44630*/  BSYNC.RECONVERGENT B0 ;  /* 0x0000000000007941 */ /* 0x000fea0003800200 */
.L_x_71609:
        /* <DEDUP_REMOVED lines=27> */
.L_x_71612:
[----:B------:R-:W-:Y:S05]  /*447f0*/  BSYNC.RECONVERGENT B0 ;  /* 0x0000000000007941 */ /* 0x000fea0003800200 */
.L_x_71611:
        /* <DEDUP_REMOVED lines=27> */
.L_x_71614:
[----:B------:R-:W-:Y:S05]  /*449b0*/  BSYNC.RECONVERGENT B0 ;  /* 0x0000000000007941 */ /* 0x000fea0003800200 */
.L_x_71613:
        /* <DEDUP_REMOVED lines=27> */
.L_x_71616:
[----:B------:R-:W-:Y:S05]  /*44b70*/  BSYNC.RECONVERGENT B0 ;  /* 0x0000000000007941 */ /* 0x000fea0003800200 */
.L_x_71615:
        /* <DEDUP_REMOVED lines=27> */
.L_x_71618:
[----:B------:R-:W-:Y:S05]  /*44d30*/  BSYNC.RECONVERGENT B0 ;  /* 0x0000000000007941 */ /* 0x000fea0003800200 */
.L_x_71617:
        /* <DEDUP_REMOVED lines=27> */
.L_x_71620:
[----:B------:R-:W-:Y:S05]  /*44ef0*/  BSYNC.RECONVERGENT B0 ;  /* 0x0000000000007941 */ /* 0x000fea0003800200 */
.L_x_71619:
        /* <DEDUP_REMOVED lines=27> */
.L_x_71622:
[----:B------:R-:W-:Y:S05]  /*450b0*/  BSYNC.RECONVERGENT B0 ;  /* 0x0000000000007941 */ /* 0x000fea0003800200 */
.L_x_71621:
        /* <DEDUP_REMOVED lines=27> */
.L_x_71624:
[----:B------:R-:W-:Y:S05]  /*45270*/  BSYNC.RECONVERGENT B0 ;  /* 0x0000000000007941 */ /* 0x000fea0003800200 */
.L_x_71623:
[----:B------:R-:W-:Y:S01]  /*45280*/  LOP3.LUT P0, RZ, R23, 0x4000, RZ, 0xc0, !PT ;  /* 0x0000400017ff7812 */ /* 0x000fe2000780c0ff */
[----:B------:R-:W-:-:S12]  /*45290*/  BSSY.RECONVERGENT B0, `(.L_x_71625) ;  /* 0x0000011000007945 */ /* 0x000fd80003800200 */
[----:B------:R-:W-:Y:S05]  /*452a0*/  @!P0 BRA `(.L_x_71626) ;  /* 0x00000000003c8947 */ /* 0x000fea0003800000 */
[----:B------:R-:W5:Y:S01]  /*452b0*/  LDC.64 R208, c[0x0][0x428] ;  /* 0x00010a00ffd07b82 */ /* 0x000f620000000a00 */
[--C-:B0-----:R-:W-:Y:S01]  /*452c0*/  FADD.FTZ R206, R139, -R2.reuse ;  /* 0x800000028bce7221 */ /* 0x101fe20000010000 */
[--C-:B------:R-:W-:Y:S01]  /*452d0*/  FADD.FTZ R202, R136, -R2.reuse ;  /* 0x8000000288ca7221 */ /* 0x100fe20000010000 */
[--C-:B-1234-:R-:W-:Y:S01]  /*452e0*/  FADD.FTZ R144, R137, -R2.reuse ;  /* 0x8000000289907221 */ /* 0x11efe20000010000 */
        /* <DEDUP_REMOVED lines=9> */
[----:B-----5:R-:W-:-:S05]  /*45380*/  IMAD.WIDE.U32 R208, R0, 0x10, R208 ;  /* 0x0000001000d07825 */ /* 0x020fca00078e00d0 */
[----:B------:R0:W-:Y:S02]  /*45390*/  STG.E.128 desc[UR6][R208.64], R144 ;  /* 0x00000090d0007986 */ /* 0x0001e4000c101d06 */
.L_x_71626:
[----:B------:R-:W-:Y:S05]  /*453a0*/  BSYNC.RECONVERGENT B0 ;  /* 0x0000000000007941 */ /* 0x000fea0003800200 */
.L_x_71625:
[----:B0-----:R-:W0:Y:S02]  /*453b0*/  LDC.64 R2, c[0x0][0x380] ;  /* 0x0000e000ff027b82 */ /* 0x001e240000000a00 */
[----:B0-----:R-:W-:-:S04]  /*453c0*/  LEA R20, R2, R20, 0x2 ;  /* 0x0000001402147211 */ /* 0x001fc800078e10ff */
[----:B------:R-:W-:-:S13]  /*453d0*/  ISETP.GE.AND P0, PT, R20, R3, PT ;  /* 0x000000031400720c */ /* 0x000fda0003f06270 */
[----:B------:R-:W-:Y:S05]  /*453e0*/  @!P0 BRA `(.L_x_71627) ;  /* 0xfffffbd0004c8947 */ /* 0x000fea000383ffff */
[----:B------:R-:W-:Y:S05]  /*453f0*/  EXIT ;  /* 0x000000000000794d */ /* 0x000fea0003800000 */
.L_x_71586:
        /* <DEDUP_REMOVED lines=8> */
.L_x_71629:
[----:B------:R-:W-:Y:S05]  /*45480*/  BSYNC B0 ;  /* 0x0000000000007941 */ /* 0x000fea0003800000 */
.L_x_71628:
[----:B------:R-:W-:Y:S01]  /*45490*/  FADD.FTZ R210, R63, R207 ;  /* 0x000000cf3fd27221 */ /* 0x000fe20000010000 */
[----:B------:R-:W-:Y:S02]  /*454a0*/  IMAD.MOV.U32 R146, RZ, RZ, 0x2 ;  /* 0x00000002ff927424 */ /* 0x000fe400078e00ff */
[----:B------:R-:W-:Y:S02]  /*454b0*/  HFMA2 R145, -RZ, RZ, 0, 1.847743988037109375e-06 ;  /* 0x0000001fff917431 */ /* 0x000fe400000001ff */
[----:B------:R-:W-:Y:S01]  /*454c0*/  IMAD.MOV.U32 R147, RZ, RZ, -0x1 ;  /* 0xffffffffff937424 */ /* 0x000fe200078e00ff */
[----:B------:R-:W0:Y:S06]  /*454d0*/  LDC R3, c[0x0][0x400] ;  /* 0x00010000ff037b82 */ /* 0x000e2c0000000800 */
[----:B0-----:R-:W-:Y:S05]  /*454e0*/  WARPSYNC.COLLECTIVE R147, `(.L_x_71630) ;  /* 0x0000000093087348 */ /* 0x001fea0003c00000 */
[----:B------:R1:W2:Y:S02]  /*454f0*/  SHFL.BFLY P6, R207, R210, R146, R145 ;  /* 0x0c000092d2cf7389 */ /* 0x0002a400000c0091 */
[----:B012---:R-:W-:Y:S05]  /*45500*/  ENDCOLLECTIVE ;  /* 0x000000000000791b */ /* 0x007fea0003800000 */
.L_x_71630:
[----:B------:R-:W-:Y:S02]  /*45510*/  IMAD.MOV.U32 R146, RZ, RZ, 0x4 ;  /* 0x00000004ff927424 */ /* 0x000fe400078e00ff */
[----:B------:R-:W-:-:S05]  /*45520*/  FADD.FTZ R208, R210, R207 ;  /* 0x000000cfd2d07221 */ /* 0x000fca0000010000 */
[----:B------:R-:W-:-:S07]  /*45530*/  MOV R210, R208 ;  /* 0x000000d000d27202 */ /* 0x000fce0000000f00 */
[----:B------:R-:W-:Y:S05]  /*45540*/  WARPSYNC.COLLECTIVE R147, `(.L_x_71631) ;  /* 0x0000000093087348 */ /* 0x000fea0003c00000 */
[----:B------:R0:W1:Y:S02]  /*45550*/  SHFL.BFLY P6, R207, R210, R146, R145 ;  /* 0x0c000092d2cf7389 */ /* 0x00006400000c0091 */
[----:B01----:R-:W-:Y:S05]  /*45560*/  ENDCOLLECTIVE ;  /* 0x000000000000791b */ /* 0x003fea0003800000 */
.L_x_71631:
[----:B------:R-:W-:Y:S02]  /*45570*/  IMAD.MOV.U32 R146, RZ, RZ, 0x8 ;  /* 0x00000008ff927424 */ /* 0x000fe400078e00ff */
[----:B------:R-:W-:-:S05]  /*45580*/  FADD.FTZ R206, R208, R207 ;  /* 0x000000cfd0ce7221 */ /* 0x000fca0000010000 */
[----:B------:R-:W-:-:S07]  /*45590*/  MOV R210, R206 ;  /* 0x000000ce00d27202 */ /* 0x000fce0000000f00 */
[----:B------:R-:W-:Y:S05]  /*455a0*/  WARPSYNC.COLLECTIVE R147, `(.L_x_71632) ;  /* 0x0000000093087348 */ /* 0x000fea0003c00000 */
[----:B------:R0:W1:Y:S02]  /*455b0*/  SHFL.BFLY P6, R207, R210, R146, R145 ;  /* 0x0c000092d2cf7389 */ /* 0x00006400000c0091 */
[----:B01----:R-:W-:Y:S05]  /*455c0*/  ENDCOLLECTIVE ;  /* 0x000000000000791b */ /* 0x003fea0003800000 */
.L_x_71632:
[----:B------:R-:W-:Y:S02]  /*455d0*/  IMAD.MOV.U32 R146, RZ, RZ, 0x10 ;  /* 0x00000010ff927424 */ /* 0x000fe400078e00ff */
[----:B------:R-:W-:-:S05]  /*455e0*/  FADD.FTZ R144, R206, R207 ;  /* 0x000000cfce907221 */ /* 0x000fca0000010000 */
[----:B------:R-:W-:-:S07]  /*455f0*/  MOV R210, R144 ;  /* 0x0000009000d27202 */ /* 0x000fce0000000f00 */
[----:B------:R-:W-:Y:S05]  /*45600*/  WARPSYNC.COLLECTIVE R147, `(.L_x_71633) ;  /* 0x0000000093087348 */ /* 0x000fea0003c00000 */
[----:B------:R0:W1:Y:S02]  /*45610*/  SHFL.BFLY P6, R207, R210, R146, R145 ;  /* 0x0c000092d2cf7389 */ /* 0x00006400000c0091 */
[----:B01----:R-:W-:Y:S05]  /*45620*/  ENDCOLLECTIVE ;  /* 0x000000000000791b */ /* 0x003fea0003800000 */
.L_x_71633:
[----:B------:R-:W-:Y:S02]  /*45630*/  IMAD.MOV.U32 R146, RZ, RZ, 0x1 ;  /* 0x00000001ff927424 */ /* 0x000fe400078e00ff */
        /* <DEDUP_REMOVED lines=12> */
[----:B------:R-:W-:-:S05]  /*45700*/  FSEL R209, R207, RZ, P5 ;  /* 0x000000ffcfd17208 */ /* 0x000fca0002800000 */
[----:B------:R-:W-:Y:S01]  /*45710*/  FFMA.FTZ R145, R144, R144, R209 ;  /* 0x0000009090917223 */ /* 0x000fe200000100d1 */
[----:B------:R-:W-:-:S04]  /*45720*/  FADD.FTZ R144, R69, -R63 ;  /* 0x8000003f45907221 */ /* 0x000fc80000010000 */
[----:B------:R-:W-:Y:S01]  /*45730*/  FFMA.FTZ R144, R144, R144, R145 ;  /* 0x0000009090907223 */ /* 0x000fe20000010091 */
[----:B------:R-:W-:-:S04]  /*45740*/  FADD.FTZ R145, R70, -R63 ;  /* 0x8000003f46917221 */ /* 0x000fc80000010000 */
[----:B------:R-:W-:Y:S01]  /*45750*/  FFMA.FTZ R145, R145, R145, R144 ;  /* 0x0000009191917223 */ /* 0x000fe20000010090 */
[----:B------:R-:W-:-:S04]  /*45760*/  FADD.FTZ R144, R71, -R63 ;  /* 0x8000003f47907221 */ /* 0x000fc80000010000 */
[----:B------:R-:W-:Y:S01]  /*45770*/  @P4 FFMA.FTZ R209, R144, R144, R145 ;  /* 0x0000009090d14223 */ /* 0x000fe20000010091 */
[----:B------:R-:W-:Y:S01]  /*45780*/  FADD.FTZ R144, R64, -R63 ;  /* 0x8000003f40907221 */ /* 0x000fe20000010000 */
[----:B------:R-:W-:-:S03]  /*45790*/  LOP3.LUT P4, RZ, R23, 0x1, RZ, 0xc0, !PT ;  /* 0x0000000117ff7812 */ /* 0x000fc6000788c0ff */
        /* <DEDUP_REMOVED lines=160> */
.L_x_71634:
[----:B------:R-:W-:Y:S01]  /*461a0*/  MOV R146, 0x2 ;  /* 0x0000000200927802 */ /* 0x000fe20000000f00 */
[----:B------:R-:W-:-:S04]  /*461b0*/  FADD.FTZ R208, R209, R207 ;  /* 0x000000cfd1d07221 */ /* 0x000fc80000010000 */
[----:B------:R-:W-:-:S07]  /*461c0*/  IMAD.MOV.U32 R210, RZ, RZ, R208 ;  /* 0x000000ffffd27224 */ /* 0x000fce00078e00d0 */
[----:B------:R-:W-:Y:S05]  /*461d0*/  WARPSYNC.COLLECTIVE R147, `(.L_x_71635) ;  /* 0x0000000093087348 */ /* 0x000fea0003c00000 */
[----:B------:R0:W1:Y:S02]  /*461e0*/  SHFL.BFLY P6, R207, R210, R146, R145 ;  /* 0x0c000092d2cf7389 */ /* 0x00006400000c0091 */
[----:B01----:R-:W-:Y:S05]  /*461f0*/  ENDCOLLECTIVE ;  /* 0x000000000000791b */ /* 0x003fea0003800000 */
.L_x_71635:
[----:B------:R-:W-:Y:S02]  /*46200*/  HFMA2 R146, -RZ, RZ, 0, 2.384185791015625e-07 ;  /* 0x00000004ff927431 */ /* 0x000fe400000001ff */
[----:B------:R-:W-:-:S04]  /*46210*/  FADD.FTZ R206, R208, R207 ;  /* 0x000000cfd0ce7221 */ /* 0x000fc80000010000 */
[----:B------:R-:W-:-:S07]  /*46220*/  IMAD.MOV.U32 R210, RZ, RZ, R206 ;  /* 0x000000ffffd27224 */ /* 0x000fce00078e00ce */
[----:B------:R-:W-:Y:S05]  /*46230*/  WARPSYNC.COLLECTIVE R147, `(.L_x_71636) ;  /* 0x0000000093087348 */ /* 0x000fea0003c00000 */
[----:B------:R0:W1:Y:S02]  /*46240*/  SHFL.BFLY P6, R207, R210, R146, R145 ;  /* 0x0c000092d2cf7389 */ /* 0x00006400000c0091 */
[----:B01----:R-:W-:Y:S05]  /*46250*/  ENDCOLLECTIVE ;  /* 0x000000000000791b */ /* 0x003fea0003800000 */
.L_x_71636:
[----:B------:R-:W-:Y:S01]  /*46260*/  MOV R146, 0x8 ;  /* 0x0000000800927802 */ /* 0x000fe20000000f00 */
[----:B------:R-:W-:-:S04]  /*46270*/  FADD.FTZ R202, R206, R207 ;  /* 0x000000cfceca7221 */ /* 0x000fc80000010000 */
[----:B------:R-:W-:-:S07]  /*46280*/  IMAD.MOV.U32 R210, RZ, RZ, R202 ;  /* 0x000000ffffd27224 */ /* 0x000fce00078e00ca */
[----:B------:R-:W-:Y:S05]  /*46290*/  WARPSYNC.COLLECTIVE R147, `(.L_x_71637) ;  /* 0x0000000093087348 */ /* 0x000fea0003c00000 */
[----:B------:R0:W1:Y:S02]  /*462a0*/  SHFL.BFLY P6, R207, R210, R146, R145 ;  /* 0x0c000092d2cf7389 */ /* 0x00006400000c0091 */
[----:B01----:R-:W-:Y:S05]  /*462b0*/  ENDCOLLECTIVE ;  /* 0x000000000000791b */ /* 0x003fea0003800000 */
.L_x_71637:
[----:B------:R-:W-:Y:S02]  /*462c0*/  HFMA2 R146, -RZ, RZ, 0, 9.5367431640625e-07 ;  /* 0x00000010ff927431 */ /* 0x000fe400000001ff */
[----:B------:R-:W-:-:S04]  /*462d0*/  FADD.FTZ R144, R202, R207 ;  /* 0x000000cfca907221 */ /* 0x000fc80000010000 */
[----:B------:R-:W-:-:S07]  /*462e0*/  IMAD.MOV.U32 R210, RZ, RZ, R144 ;  /* 0x000000ffffd27224 */ /* 0x000fce00078e0090 */
[----:B------:R-:W-:Y:S05]  /*462f0*/  WARPSYNC.COLLECTIVE R147, `(.L_x_71638) ;  /* 0x0000000093087348 */ /* 0x000fea0003c00000 */
[----:B------:R0:W1:Y:S02]  /*46300*/  SHFL.BFLY P6, R207, R210, R146, R145 ;  /* 0x0c000092d2cf7389 */ /* 0x00006400000c0091 */
[----:B01----:R-:W-:Y:S05]  /*46310*/  ENDCOLLECTIVE ;  /* 0x000000000000791b */ /* 0x003fea0003800000 */
.L_x_71638:
[----:B------:R-:W-:Y:S05]  /*46320*/  BRA `(.L_x_71639) ;  /* 0xffffffcc004c7947 */ /* 0x000fea000383ffff */
.L_x_71640:
        /* <DEDUP_REMOVED lines=13> */
.L_x_88552:


//--------------------- .text._ZN10layer_norm13ln_fwd_kernelINS_13Kernel_traitsI6__halfffffjLj2560ELj1ELj4ELj1ELj16ENS_18Kernel_traits_baseILj2560ES2_ffffjLj128EEEEELb1ELb0ELb0ELb1EEEvNS_9FwdParamsE --------------------------
	.section	.text._ZN10layer_norm13ln_fwd_kernelINS_13Kernel_traitsI6__halfffffjLj2560ELj1ELj4ELj1ELj16ENS_18Kernel_traits_baseILj2560ES2_ffffjLj128EEEEELb1ELb0ELb0ELb1EEEvNS_9FwdParamsE,"ax",@progbits
	.align	128
        .global         _ZN10layer_norm13ln_fwd_kernelINS_13Kernel_traitsI6__halfffffjLj2560ELj1ELj4ELj1ELj16ENS_18Kernel_traits_baseILj2560ES2_ffffjLj128EEEEELb1ELb0ELb0ELb1EEEvNS_9FwdParamsE
        .type           _ZN10layer_norm13ln_fwd_kernelINS_13Kernel_traitsI6__halfffffjLj2560ELj1ELj4ELj1ELj16ENS_18Kernel_traits_baseILj2560ES2_ffffjLj128EEEEELb1ELb0ELb0ELb1EEEvNS_9FwdParamsE,@function
        .size           _ZN10layer_norm13ln_fwd_kernelINS_13Kernel_traitsI6__halfffffjLj2560ELj1ELj4ELj1ELj16ENS_18Kernel_traits_baseILj2560ES2_ffffjLj128EEEEELb1ELb0ELb0ELb1EEEvNS_9FwdParamsE,(.L_x_88553 - _ZN10layer_norm13ln_fwd_kernelINS_13Kernel_traitsI6__halfffffjLj2560ELj1ELj4ELj1ELj16ENS_18Kernel_traits_baseILj2560ES2_ffffjLj128EEEEELb1ELb0ELb0ELb1EEEvNS_9FwdParamsE)
        .other          _ZN10layer_norm13ln_fwd_kernelINS_13Kernel_traitsI6__halfffffjLj2560ELj1ELj4ELj1ELj16ENS_18Kernel_traits_baseILj2560ES2_ffffjLj128EEEEELb1ELb0ELb0ELb1EEEvNS_9FwdParamsE,@"STO_CUDA_ENTRY STV_DEFAULT"
_ZN10layer_norm13ln_fwd_kernelINS_13Kernel_traitsI6__halfffffjLj2560ELj1ELj4ELj1ELj16ENS_18Kernel_traits_baseILj2560ES2_ffffjLj128EEEEELb1ELb0ELb0ELb1EEEvNS_9FwdParamsE:
.text._ZN10layer_norm13ln_fwd_kernelINS_13Kernel_traitsI6__halfffffjLj2560ELj1ELj4ELj1ELj16ENS_18Kernel_traits_baseILj2560ES2_ffffjLj128EEEEELb1ELb0ELb0ELb1EEEvNS_9FwdParamsE:
[----:B------:R-:W-:Y:S01]  /*0000*/  LDC R1, c[0x0][0x37c] ;  /* 0x0000df00ff017b82 */ /* 0x000fe20000000800 */
[----:B------:R-:W0:Y:S07]  /*0010*/  LDCU.U8 UR4, c[0x0][0x464] ;  /* 0x00008c80ff0477ac */ /* 0x000e2e0008000000 */
[----:B------:R-:W1:Y:S01]  /*0020*/  LDC R132, c[0x0][0x458] ;  /* 0x00011600ff847b82 */ /* 0x000e620000000800 */
[----:B------:R-:W2:Y:S01]  /*0030*/  LDCU.64 UR6, c[0x0][0x450] ;  /* 0x00008a00ff0677ac */ /* 0x000ea20008000a00 */
[----:B------:R-:W3:Y:S06]  /*0040*/  LDCU.64 UR8, c[0x0][0x358] ;  /* 0x00006b00ff0877ac */ /* 0x000eec0008000a00 */
[----:B------:R-:W1:Y:S01]  /*0050*/  LDC R133, c[0x0][0x45c] ;  /* 0x00011700ff857b82 */ /* 0x000e620000000800 */
[----:B------:R-:W4:Y:S01]  /*0060*/  LDCU.64 UR10, c[0x0][0x438] ;  /* 0x00008700ff0a77ac */ /* 0x000f220008000a00 */
[----:B0-----:R-:W-:Y:S01]  /*0070*/  ISETP.NE.AND P0, PT, RZ, UR4, PT ;  /* 0x00000004ff007c0c */ /* 0x001fe2000bf05270 */
[----:B--2---:R-:W-:-:S02]  /*0080*/  IMAD.U32 R2, RZ, RZ, UR6 ;  /* 0x00000006ff027e24 */ /* 0x004fc4000f8e00ff */
[----:B------:R-:W-:-:S10]  /*0090*/  IMAD.U32 R3, RZ, RZ, UR7 ;  /* 0x00000007ff037e24 */ /* 0x000fd4000f8e00ff */
[----:B---3--:R-:W2:Y:S01]  /*00a0*/  @P0 LDG.E.64 R2, desc[UR8][R2.64] ;  /* 0x0000000802020981 */ /* 0x008ea2000c1e1b00 */
[----:B------:R-:W0:Y:S03]  /*00b0*/  @P0 LDC R7, c[0x0][0x460] ;  /* 0x00011800ff070b82 */ /* 0x000e260000000800 */
[----:B-1----:R-:W0:Y:S01]  /*00c0*/  @P0 LDG.E.64 R4, desc[UR8][R132.64] ;  /* 0x0000000884040981 */ /* 0x002e22000c1e1b00 */
[----:B----4-:R-:W-:Y:S01]  /*00d0*/  UISETP.NE.U32.AND UP0, UPT, UR10, URZ, UPT ;  /* 0x000000ff0a00728c */ /* 0x010fe2000bf05070 */
[----:B------:R-:W1:Y:S03]  /*00e0*/  S2R R41, SR_TID.X ;  /* 0x0000000000297919 */ /* 0x000e660000002100 */
[----:B------:R-:W3:Y:S01]  /*00f0*/  S2UR UR5, SR_CTAID.X ;  /* 0x00000000000579c3 */ /* 0x000ee20000002500 */
[----:B------:R-:W-:-:S07]  /*0100*/  UISETP.NE.AND.EX UP0, UPT, UR11, URZ, UPT, UP0 ;  /* 0x000000ff0b00728c */ /* 0x000fce000bf05300 */
[----:B------:R-:W4:Y:S01]  /*0110*/  LDC R0, c[0x0][0x360] ;  /* 0x0000d800ff007b82 */ /* 0x000f220000000800 */
[----:B---3--:R-:W-:Y:S01]  /*0120*/  USHF.L.U32 UR4, UR5, 0x2, URZ ;  /* 0x0000000205047899 */ /* 0x008fe200080006ff */
[--C-:B-1----:R-:W-:Y:S01]  /*0130*/  SHF.R.U32.HI R14, RZ, 0x5, R41.reuse ;  /* 0x00000005ff0e7819 */ /* 0x102fe20000011629 */
[----:B----4-:R-:W-:Y:S01]  /*0140*/  IMAD R15, R0, UR5, R41 ;  /* 0x00000005000f7c24 */ /* 0x010fe2000f8e0229 */
[----:B------:R-:W-:-:S03]  /*0150*/  LOP3.LUT R41, R41, 0x1f, RZ, 0xc0, !PT ;  /* 0x0000001f29297812 */ /* 0x000fc600078ec0ff */
[----:B------:R-:W-:Y:S02]  /*0160*/  LOP3.LUT R14, R14, UR4, RZ, 0xfc, !PT ;  /* 0x000000040e0e7c12 */ /* 0x000fe4000f8efcff */
[----:B--2---:R-:W-:Y:S02]  /*0170*/  @P0 R2UR UR6, R2 ;  /* 0x00000000020602ca */ /* 0x004fe400000e0000 */
[----:B------:R-:W-:Y:S02]  /*0180*/  @P0 R2UR UR7, R3 ;  /* 0x00000000030702ca */ /* 0x000fe400000e0000 */
[----:B0-----:R-:W-:-:S04]  /*0190*/  @P0 IADD3 R132, P1, PT, R4, R7, RZ ;  /* 0x0000000704840210 */ /* 0x001fc80007f3e0ff */
[----:B------:R-:W-:-:S04]  /*01a0*/  @P0 IADD3.X R133, PT, PT, RZ, R5, RZ, P1, !PT ;  /* 0x00000005ff850210 */ /* 0x000fc80000ffe4ff */
[--C-:B------:R-:W-:Y:S01]  /*01b0*/  SHF.R.U64 R13, R132, 0x2, R133.reuse ;  /* 0x00000002840d7819 */ /* 0x100fe20000001285 */
[----:B------:R-:W-:Y:S01]  /*01c0*/  UIADD3 UR10, UPT, UPT, UR6, -0x61c88647, URZ ;  /* 0x9e3779b9060a7890 */ /* 0x000fe2000fffe0ff */
[----:B------:R-:W-:Y:S01]  /*01d0*/  SHF.R.U32.HI R10, RZ, 0x2, R133 ;  /* 0x00000002ff0a7819 */ /* 0x000fe20000011685 */
[----:B------:R-:W-:Y:S02]  /*01e0*/  UIADD3 UR11, UPT, UPT, UR7, -0x4498517b, URZ ;  /* 0xbb67ae85070b7890 */ /* 0x000fe4000fffe0ff */
        /* <DEDUP_REMOVED lines=62> */
.L_x_71641:
        /* <DEDUP_REMOVED lines=42> */
.L_x_71642:
[----:B------:R-:W1:Y:S02]  /*0870*/  LDCU UR4, c[0x0][0x384] ;  /* 0x00007080ff0477ac */ /* 0x000e640008000800 */
[----:B-1----:R-:W-:-:S13]  /*0880*/  ISETP.GE.AND P0, PT, R14, UR4, PT ;  /* 0x000000040e007c0c */ /* 0x002fda000bf06270 */
[----:B------:R-:W-:Y:S05]  /*0890*/  @P0 EXIT ;  /* 0x000000000000094d */ /* 0x000fea0003800000 */
[----:B-----5:R-:W-:Y:S01]  /*08a0*/  IMAD.MOV.U32 R217, RZ, RZ, R2 ;  /* 0x000000ffffd97224 */ /* 0x020fe200078e0002 */
[--C-:B------:R-:W-:Y:S01]  /*08b0*/  SHF.R.U64 R216, R2, 0x10, R3.reuse ;  /* 0x0000001002d87819 */ /* 0x100fe20000001203 */
[----:B------:R-:W-:Y:S01]  /*08c0*/  IMAD.MOV.U32 R0, RZ, RZ, R3 ;  /* 0x000000ffff007224 */ /* 0x000fe200078e0003 */
[----:B------:R-:W-:Y:S01]  /*08d0*/  MOV R215, R4 ;  /* 0x0000000400d77202 */ /* 0x000fe20000000f00 */
[----:B------:R-:W-:Y:S01]  /*08e0*/  IMAD.MOV.U32 R2, RZ, RZ, R5 ;  /* 0x000000ffff027224 */ /* 0x000fe200078e0005 */
[----:B0-----:R-:W-:Y:S01]  /*08f0*/  SHF.R.U32.HI R62, RZ, 0x10, R3 ;  /* 0x00000010ff3e7819 */ /* 0x001fe20000011603 */
[----:B------:R-:W-:Y:S01]  /*0900*/  IMAD.MOV.U32 R213, RZ, RZ, R6 ;  /* 0x000000ffffd57224 */ /* 0x000fe200078e0006 */
[----:B------:R-:W-:Y:S01]  /*0910*/  PRMT R217, R0, 0x5410, R217 ;  /* 0x0000541000d97816 */ /* 0x000fe200000000d9 */
[----:B------:R-:W-:Y:S01]  /*0920*/  IMAD.MOV.U32 R0, RZ, RZ, R232 ;  /* 0x000000ffff007224 */ /* 0x000fe200078e00e8 */
[----:B------:R-:W-:Y:S01]  /*0930*/  PRMT R215, R2, 0x5410, R215 ;  /* 0x0000541002d77816 */ /* 0x000fe200000000d7 */
[----:B------:R-:W-:Y:S01]  /*0940*/  IMAD.MOV.U32 R211, RZ, RZ, R8 ;  /* 0x000000ffffd37224 */ /* 0x000fe200078e0008 */
[----:B------:R-:W-:Y:S01]  /*0950*/  MOV R2, R233 ;  /* 0x000000e900027202 */ /* 0x000fe20000000f00 */
[----:B------:R-:W-:Y:S01]  /*0960*/  IMAD.MOV.U32 R205, RZ, RZ, R20 ;  /* 0x000000ffffcd7224 */ /* 0x000fe200078e0014 */
[----:B------:R-:W-:Y:S01]  /*0970*/  MOV R3, R7 ;  /* 0x0000000700037202 */ /* 0x000fe20000000f00 */
[----:B------:R-:W-:Y:S01]  /*0980*/  IMAD.MOV.U32 R207, RZ, RZ, R18 ;  /* 0x000000ffffcf7224 */ /* 0x000fe200078e0012 */
[----:B------:R-:W-:Y:S01]  /*0990*/  PRMT R189, R2, 0x5410, R0 ;  /* 0x0000541002bd7816 */ /* 0x000fe20000000000 */
[----:B------:R-:W-:Y:S01]  /*09a0*/  IMAD.MOV.U32 R0, RZ, RZ, R230 ;  /* 0x000000ffff007224 */ /* 0x000fe200078e00e6 */
[----:B------:R-:W-:Y:S01]  /*09b0*/  PRMT R213, R3, 0x5410, R213 ;  /* 0x0000541003d57816 */ /* 0x000fe200000000d5 */
[----:B------:R-:W-:Y:S01]  /*09c0*/  IMAD.MOV.U32 R2, RZ, RZ, R231 ;  /* 0x000000ffff027224 */ /* 0x000fe200078e00e7 */
[----:B------:R-:W-:Y:S01]  /*09d0*/  MOV R3, R228 ;  /* 0x000000e400037202 */ /* 0x000fe20000000f00 */
[----:B------:R-:W0:Y:S01]  /*09e0*/  LDCU.64 UR4, c[0x0][0x3e0] ;  /* 0x00007c00ff0477ac */ /* 0x000e220008000a00 */
[----:B------:R-:W-:Y:S01]  /*09f0*/  SHF.R.U64 R183, R152, 0x10, R153 ;  /* 0x0000001098b77819 */ /* 0x000fe20000001299 */
[----:B------:R-:W-:Y:S01]  /*0a00*/  IMAD.MOV.U32 R199, RZ, RZ, R26 ;  /* 0x000000ffffc77224 */ /* 0x000fe200078e001a */
[----:B------:R-:W-:Y:S01]  /*0a10*/  PRMT R188, R2, 0x5410, R0 ;  /* 0x0000541002bc7816 */ /* 0x000fe20000000000 */
[----:B------:R-:W-:Y:S01]  /*0a20*/  IMAD.MOV.U32 R0, RZ, RZ, R229 ;  /* 0x000000ffff007224 */ /* 0x000fe200078e00e5 */
[----:B------:R-:W-:Y:S01]  /*0a30*/  SHF.R.U64 R181, R150, 0x10, R151 ;  /* 0x0000001096b57819 */ /* 0x000fe20000001297 */
[----:B------:R-:W-:Y:S01]  /*0a40*/  IMAD.MOV.U32 R2, RZ, RZ, R226 ;  /* 0x000000ffff027224 */ /* 0x000fe200078e00e2 */
[----:B------:R-:W-:Y:S01]  /*0a50*/  SHF.R.U64 R214, R4, 0x10, R5 ;  /* 0x0000001004d67819 */ /* 0x000fe20000001205 */
[----:B------:R-:W-:Y:S01]  /*0a60*/  IMAD.MOV.U32 R4, RZ, RZ, R9 ;  /* 0x000000ffff047224 */ /* 0x000fe200078e0009 */
[----:B------:R-:W-:Y:S01]  /*0a70*/  PRMT R187, R0, 0x5410, R3 ;  /* 0x0000541000bb7816 */ /* 0x000fe20000000003 */
[----:B------:R-:W-:Y:S01]  /*0a80*/  IMAD.MOV.U32 R3, RZ, RZ, R224 ;  /* 0x000000ffff037224 */ /* 0x000fe200078e00e0 */
[----:B------:R-:W-:Y:S01]  /*0a90*/  MOV R0, R227 ;  /* 0x000000e300007202 */ /* 0x000fe20000000f00 */
[----:B------:R-:W-:Y:S01]  /*0aa0*/  IMAD.MOV.U32 R11, RZ, RZ, R27 ;  /* 0x000000ffff0b7224 */ /* 0x000fe200078e001b */
[----:B------:R-:W-:Y:S01]  /*0ab0*/  SHF.R.U32.HI R63, RZ, 0x10, R5 ;  /* 0x00000010ff3f7819 */ /* 0x000fe20000011605 */
[----:B------:R-:W-:Y:S01]  /*0ac0*/  IMAD.MOV.U32 R5, RZ, RZ, R17 ;  /* 0x000000ffff057224 */ /* 0x000fe200078e0011 */
[----:B------:R-:W-:Y:S01]  /*0ad0*/  PRMT R186, R0, 0x5410, R2 ;  /* 0x0000541000ba7816 */ /* 0x000fe20000000002 */
        /* <DEDUP_REMOVED lines=8> */
[----:B------:R-:W-:Y:S01]  /*0b60*/  IMAD.HI.U32 R3, R15, -0x326172a9, RZ ;  /* 0xcd9e8d570f037827 */ /* 0x000fe200078e00ff */
[----:B------:R-:W-:-:S02]  /*0b70*/  MOV R209, R16 ;  /* 0x0000001000d17202 */ /* 0x000fc40000000f00 */
[----:B------:R-:W-:Y:S01]  /*0b80*/  PRMT R184, R2, 0x5410, R0 ;  /* 0x0000541002b87816 */ /* 0x000fe20000000000 */
[----:B------:R-:W-:Y:S01]  /*0b90*/  IMAD.MOV.U32 R7, RZ, RZ, R21 ;  /* 0x000000ffff077224 */ /* 0x000fe200078e0015 */
[----:B------:R-:W-:Y:S01]  /*0ba0*/  SHF.R.U32.HI R0, RZ, 0x10, R153 ;  /* 0x00000010ff007819 */ /* 0x000fe20000011699 */
[----:B------:R-:W-:Y:S01]  /*0bb0*/  IMAD.MOV.U32 R195, RZ, RZ, R56 ;  /* 0x000000ffffc37224 */ /* 0x000fe200078e0038 */
[----:B------:R-:W-:Y:S01]  /*0bc0*/  SHF.R.U64 R180, R148, 0x10, R149 ;  /* 0x0000001094b47819 */ /* 0x000fe20000001295 */
[----:B------:R-:W-:Y:S01]  /*0bd0*/  IMAD.MOV.U32 R193, RZ, RZ, R58 ;  /* 0x000000ffffc17224 */ /* 0x000fe200078e003a */
[----:B------:R-:W-:Y:S02]  /*0be0*/  PRMT R183, R0, 0x5410, R183 ;  /* 0x0000541000b77816 */ /* 0x000fe400000000b7 */
[----:B------:R-:W-:Y:S02]  /*0bf0*/  SHF.R.U32.HI R0, RZ, 0x10, R151 ;  /* 0x00000010ff007819 */ /* 0x000fe40000011697 */
[----:B------:R-:W-:-:S02]  /*0c00*/  SHF.R.U32.HI R2, RZ, 0x10, R149 ;  /* 0x00000010ff027819 */ /* 0x000fc40000011695 */
[----:B------:R-:W-:Y:S01]  /*0c10*/  PRMT R181, R0, 0x5410, R181 ;  /* 0x0000541000b57816 */ /* 0x000fe200000000b5 */
[----:B------:R-:W-:Y:S01]  /*0c20*/  IMAD.HI.U32 R0, R13, -0x2daee0ad, RZ ;  /* 0xd2511f530d007827 */ /* 0x000fe200078e00ff */
[----:B------:R-:W-:Y:S02]  /*0c30*/  LOP3.LUT R3, R10, UR6, R3, 0x96, !PT ;  /* 0x000000060a037c12 */ /* 0x000fe4000f8e9603 */
[----:B------:R-:W-:Y:S02]  /*0c40*/  MOV R6, R19 ;  /* 0x0000001300067202 */ /* 0x000fe40000000f00 */
[----:B------:R-:W-:Y:S02]  /*0c50*/  LOP3.LUT R0, R0, UR7, RZ, 0x3c, !PT ;  /* 0x0000000700007c12 */ /* 0x000fe4000f8e3cff */
[----:B------:R-:W-:Y:S01]  /*0c60*/  PRMT R211, R4, 0x5410, R211 ;  /* 0x0000541004d37816 */ /* 0x000fe200000000d3 */
[----:B------:R-:W-:Y:S01]  /*0c70*/  IMAD.HI.U32 R4, R3, -0x2daee0ad, RZ ;  /* 0xd2511f5303047827 */ /* 0x000fe200078e00ff */
[----:B------:R-:W-:-:S02]  /*0c80*/  PRMT R209, R5, 0x5410, R209 ;  /* 0x0000541005d17816 */ /* 0x000fc400000000d1 */
[----:B------:R-:W-:Y:S01]  /*0c90*/  PRMT R205, R7, 0x5410, R205 ;  /* 0x0000541007cd7816 */ /* 0x000fe200000000cd */
[----:B------:R-:W-:Y:S01]  /*0ca0*/  IMAD R5, R15, -0x326172a9, RZ ;  /* 0xcd9e8d570f057824 */ /* 0x000fe200078e02ff */
[----:B------:R-:W-:Y:S01]  /*0cb0*/  PRMT R180, R2, 0x5410, R180 ;  /* 0x0000541002b47816 */ /* 0x000fe200000000b4 */
[----:B------:R-:W-:Y:S01]  /*0cc0*/  IMAD R7, R13, -0x2daee0ad, RZ ;  /* 0xd2511f530d077824 */ /* 0x000fe200078e02ff */
[----:B------:R-:W-:Y:S01]  /*0cd0*/  SHF.R.U64 R179, R146, 0x10, R147 ;  /* 0x0000001092b37819 */ /* 0x000fe20000001293 */
[----:B------:R-:W-:Y:S01]  /*0ce0*/  IMAD.HI.U32 R2, R0, -0x326172a9, RZ ;  /* 0xcd9e8d5700027827 */ /* 0x000fe200078e00ff */
[----:B------:R-:W-:Y:S02]  /*0cf0*/  PRMT R207, R6, 0x5410, R207 ;  /* 0x0000541006cf7816 */ /* 0x000fe400000000cf */
[----:B------:R-:W-:Y:S02]  /*0d00*/  PRMT R179, R179, 0x5410, R179 ;  /* 0x00005410b3b37816 */ /* 0x000fe400000000b3 */
[----:B------:R-:W-:-:S02]  /*0d10*/  SHF.R.U32.HI R6, RZ, 0x10, R147 ;  /* 0x00000010ff067819 */ /* 0x000fc40000011693 */
[----:B------:R-:W-:Y:S01]  /*0d20*/  LOP3.LUT R2, R5, UR10, R2, 0x96, !PT ;  /* 0x0000000a05027c12 */ /* 0x000fe2000f8e9602 */
[----:B------:R-:W-:Y:S01]  /*0d30*/  IMAD R5, R0, -0x326172a9, RZ ;  /* 0xcd9e8d5700057824 */ /* 0x000fe200078e02ff */
[----:B------:R-:W-:Y:S01]  /*0d40*/  LOP3.LUT R4, R7, UR11, R4, 0x96, !PT ;  /* 0x0000000b07047c12 */ /* 0x000fe2000f8e9604 */
[----:B------:R-:W1:Y:S01]  /*0d50*/  LDCU.64 UR10, c[0x0][0x3a0] ;  /* 0x00007400ff0a77ac */ /* 0x000e620008000a00 */
[----:B------:R-:W-:Y:S01]  /*0d60*/  PRMT R179, R6, 0x7610, R179 ;  /* 0x0000761006b37816 */ /* 0x000fe200000000b3 */
[----:B------:R-:W-:Y:S01]  /*0d70*/  IMAD R6, R3, -0x2daee0ad, RZ ;  /* 0xd2511f5303067824 */ /* 0x000fe200078e02ff */
[----:B------:R-:W-:Y:S01]  /*0d80*/  SHF.R.U32.HI R177, RZ, 0x10, R223 ;  /* 0x00000010ffb17819 */ /* 0x000fe200000116df */
[----:B------:R-:W-:Y:S01]  /*0d90*/  IMAD.HI.U32 R0, R4, -0x326172a9, RZ ;  /* 0xcd9e8d5704007827 */ /* 0x000fe200078e00ff */
[----:B------:R-:W-:Y:S02]  /*0da0*/  SHF.R.U32.HI R7, RZ, 0x10, R49 ;  /* 0x00000010ff077819 */ /* 0x000fe40000011631 */
[----:B------:R-:W-:Y:S01]  /*0db0*/  SHF.R.U64 R175, R46, 0x10, R47 ;  /* 0x000000102eaf7819 */ /* 0x000fe2000000122f */
        /* <DEDUP_REMOVED lines=9> */
[----:B------:R-:W-:Y:S01]  /*0e50*/  SHF.R.U32.HI R6, RZ, 0x10, R47 ;  /* 0x00000010ff067819 */ /* 0x000fe2000001162f */
[----:B------:R-:W3:Y:S01]  /*0e60*/  LDCU.U8 UR13, c[0x0][0x410] ;  /* 0x00008200ff0d77ac */ /* 0x000ee20008000000 */
[----:B------:R-:W-:Y:S01]  /*0e70*/  SHF.R.U64 R173, R42, 0x10, R43 ;  /* 0x000000102aad7819 */ /* 0x000fe2000000122b */
[----:B------:R-:W-:Y:S01]  /*0e80*/  IMAD.HI.U32 R2, R3, -0x326172a9, RZ ;  /* 0xcd9e8d5703027827 */ /* 0x000fe200078e00ff */
[----:B------:R-:W-:Y:S01]  /*0e90*/  LOP3.LUT R4, R7, UR15, R4, 0x96, !PT ;  /* 0x0000000f07047c12 */ /* 0x000fe2000f8e9604 */
[----:B------:R-:W4:Y:S01]  /*0ea0*/  LDCU UR15, c[0x0][0x404] ;  /* 0x00008080ff0f77ac */ /* 0x000f220008000800 */
[----:B------:R-:W-:Y:S01]  /*0eb0*/  PRMT R175, R6, 0x7610, R175 ;  /* 0x0000761006af7816 */ /* 0x000fe200000000af */
[----:B------:R-:W-:Y:S01]  /*0ec0*/  IMAD R6, R0, -0x2daee0ad, RZ ;  /* 0xd2511f5300067824 */ /* 0x000fe200078e02ff */
[----:B------:R-:W-:Y:S01]  /*0ed0*/  LOP3.LUT R2, R5, UR14, R2, 0x96, !PT ;  /* 0x0000000e05027c12 */ /* 0x000fe2000f8e9602 */
[----:B------:R-:W-:Y:S01]  /*0ee0*/  IMAD R3, R3, -0x326172a9, RZ ;  /* 0xcd9e8d5703037824 */ /* 0x000fe200078e02ff */
[----:B------:R-:W-:Y:S01]  /*0ef0*/  SHF.R.U32.HI R7, RZ, 0x10, R43 ;  /* 0x00000010ff077819 */ /* 0x000fe2000001162b */
[----:B------:R-:W-:Y:S01]  /*0f00*/  IMAD.HI.U32 R0, R4, -0x326172a9, RZ ;  /* 0xcd9e8d5704007827 */ /* 0x000fe200078e00ff */
[----:B------:R-:W-:Y:S01]  /*0f10*/  SHF.R.U64 R172, R40, 0x10, R41 ;  /* 0x0000001028ac7819 */ /* 0x000fe20000001229 */
        /* <DEDUP_REMOVED lines=9> */
[----:B------:R-:W-:Y:S01]  /*0fb0*/  SHF.R.U32.HI R6, RZ, 0x10, R41 ;  /* 0x00000010ff067819 */ /* 0x000fe20000011629 */
[----:B------:R-:W-:Y:S01]  /*0fc0*/  IMAD.HI.U32 R4, R0, -0x2daee0ad, RZ ;  /* 0xd2511f5300047827 */ /* 0x000fe200078e00ff */
[----:B------:R-:W-:-:S02]  /*0fd0*/  SHF.R.U64 R169, R36, 0x10, R37 ;  /* 0x0000001024a97819 */ /* 0x000fc40000001225 */
[----:B------:R-:W-:Y:S01]  /*0fe0*/  PRMT R172, R6, 0x7610, R172 ;  /* 0x0000761006ac7816 */ /* 0x000fe200000000ac */
[----:B------:R-:W-:Y:S01]  /*0ff0*/  IMAD.HI.U32 R2, R5, -0x326172a9, RZ ;  /* 0xcd9e8d5705027827 */ /* 0x000fe200078e00ff */
[----:B------:R-:W-:Y:S02]  /*1000*/  LOP3.LUT R4, R7, UR19, R4, 0x96, !PT ;  /* 0x0000001307047c12 */ /* 0x000fe4000f8e9604 */
[----:B------:R-:W-:Y:S01]  /*1010*/  SHF.R.U32.HI R7, RZ, 0x10, R37 ;  /* 0x00000010ff077819 */ /* 0x000fe20000011625 */
[----:B------:R-:W-:Y:S01]  /*1020*/  IMAD R6, R0, -0x2daee0ad, RZ ;  /* 0xd2511f5300067824 */ /* 0x000fe200078e02ff */
[----:B------:R-:W-:Y:S01]  /*1030*/  LOP3.LUT R2, R3, UR18, R2, 0x96, !PT ;  /* 0x0000001203027c12 */ /* 0x000fe2000f8e9602 */
[----:B------:R-:W-:Y:S01]  /*1040*/  IMAD R5, R5, -0x326172a9, RZ ;  /* 0xcd9e8d5705057824 */ /* 0x000fe200078e02ff */
[----:B------:R-:W-:Y:S01]  /*1050*/  PRMT R169, R7, 0x5410, R169 ;  /* 0x0000541007a97816 */ /* 0x000fe200000000a9 */
[----:B------:R-:W-:Y:S01]  /*1060*/  IMAD.HI.U32 R0, R4, -0x326172a9, RZ ;  /* 0xcd9e8d5704007827 */ /* 0x000fe200078e00ff */
[----:B------:R-:W-:-:S02]  /*1070*/  SHF.R.U64 R210, R8, 0x10, R9 ;  /* 0x0000001008d27819 */ /* 0x000fc40000001209 */
[----:B------:R-:W-:Y:S01]  /*1080*/  SHF.R.U64 R168, R34, 0x10, R35 ;  /* 0x0000001022a87819 */ /* 0x000fe20000001223 */
[----:B------:R-:W-:Y:S01]  /*1090*/  IMAD.HI.U32 R3, R2, -0x2daee0ad, RZ ;  /* 0xd2511f5302037827 */ /* 0x000fe200078e00ff */
[----:B------:R-:W-:Y:S02]  /*10a0*/  LOP3.LUT R0, R5, UR20, R0, 0x96, !PT ;  /* 0x0000001405007c12 */ /* 0x000fe4000f8e9600 */
[----:B------:R-:W-:Y:S01]  /*10b0*/  MOV R203, R22 ;  /* 0x0000001600cb7202 */ /* 0x000fe20000000f00 */
        /* <DEDUP_REMOVED lines=9> */
[----:B------:R-:W-:Y:S01]  /*1150*/  MOV R197, R28 ;  /* 0x0000001c00c57202 */ /* 0x000fe20000000f00 */
[----:B------:R-:W-:Y:S01]  /*1160*/  IMAD.MOV.U32 R8, RZ, RZ, R23 ;  /* 0x000000ffff087224 */ /* 0x000fe200078e0017 */
[----:B------:R-:W-:Y:S01]  /*1170*/  LOP3.LUT R2, R5, UR22, R2, 0x96, !PT ;  /* 0x0000001605027c12 */ /* 0x000fe2000f8e9602 */
[----:B------:R-:W-:Y:S01]  /*1180*/  IMAD R6, R3, -0x326172a9, RZ ;  /* 0xcd9e8d5703067824 */ /* 0x000fe200078e02ff */
[----:B------:R-:W-:Y:S01]  /*1190*/  SHF.R.U64 R174, R44, 0x10, R45 ;  /* 0x000000102cae7819 */ /* 0x000fe2000000122d */
[----:B------:R-:W-:Y:S01]  /*11a0*/  IMAD R5, R0, -0x2daee0ad, RZ ;  /* 0xd2511f5300057824 */ /* 0x000fe200078e02ff */
[----:B------:R-:W-:Y:S01]  /*11b0*/  PRMT R203, R8, 0x5410, R203 ;  /* 0x0000541008cb7816 */ /* 0x000fe200000000cb */
[----:B------:R-:W-:Y:S01]  /*11c0*/  IMAD.HI.U32 R3, R4, -0x326172a9, RZ ;  /* 0xcd9e8d5704037827 */ /* 0x000fe200078e00ff */
[----:B------:R-:W-:-:S02]  /*11d0*/  SHF.R.U32.HI R8, RZ, 0x10, R145 ;  /* 0x00000010ff087819 */ /* 0x000fc40000011691 */
[----:B------:R-:W-:Y:S01]  /*11e0*/  SHF.R.U64 R204, R20, 0x10, R21 ;  /* 0x0000001014cc7819 */ /* 0x000fe20000001215 */
[----:B------:R-:W-:Y:S01]  /*11f0*/  IMAD.HI.U32 R0, R2, -0x2daee0ad, RZ ;  /* 0xd2511f5302007827 */ /* 0x000fe200078e00ff */
[----:B------:R-:W-:Y:S02]  /*1200*/  PRMT R178, R8, 0x5410, R178 ;  /* 0x0000541008b27816 */ /* 0x000fe400000000b2 */
[----:B------:R-:W-:Y:S01]  /*1210*/  SHF.R.U32.HI R8, RZ, 0x10, R45 ;  /* 0x00000010ff087819 */ /* 0x000fe2000001162d */
[----:B------:R-:W-:Y:S01]  /*1220*/  IMAD R4, R4, -0x326172a9, RZ ;  /* 0xcd9e8d5704047824 */ /* 0x000fe200078e02ff */
[----:B------:R-:W-:Y:S02]  /*1230*/  LOP3.LUT R3, R6, UR24, R3, 0x96, !PT ;  /* 0x0000001806037c12 */ /* 0x000fe4000f8e9603 */
[----:B------:R-:W-:Y:S01]  /*1240*/  LOP3.LUT R0, R5, UR25, R0, 0x96, !PT ;  /* 0x0000001905007c12 */ /* 0x000fe2000f8e9600 */
[----:B------:R-:W-:Y:S01]  /*1250*/  IMAD R5, R2, -0x2daee0ad, RZ ;  /* 0xd2511f5302057824 */ /* 0x000fe200078e02ff */
[----:B------:R-:W-:Y:S01]  /*1260*/  SHF.R.U32.HI R20, RZ, 0x10, R21 ;  /* 0x00000010ff147819 */ /* 0x000fe20000011615 */
[----:B------:R-:W-:Y:S01]  /*1270*/  IMAD R182, R3, -0x2daee0ad, RZ ;  /* 0xd2511f5303b67824 */ /* 0x000fe200078e02ff */
[----:B------:R-:W-:-:S02]  /*1280*/  SHF.R.U32.HI R65, RZ, 0x10, R9 ;  /* 0x00000010ff417819 */ /* 0x000fc40000011609 */
[--C-:B------:R-:W-:Y:S02]  /*1290*/  SHF.R.U64 R208, R16, 0x10, R17.reuse ;  /* 0x0000001010d07819 */ /* 0x100fe40000001211 */
[----:B------:R-:W-:Y:S01]  /*12a0*/  SHF.R.U32.HI R66, RZ, 0x10, R17 ;  /* 0x00000010ff427819 */ /* 0x000fe20000011611 */
[----:B------:R-:W-:Y:S01]  /*12b0*/  IMAD.MOV.U32 R17, RZ, RZ, R59 ;  /* 0x000000ffff117224 */ /* 0x000fe200078e003b */
[----:B------:R-:W-:Y:S01]  /*12c0*/  SHF.R.U64 R206, R18, 0x10, R19 ;  /* 0x0000001012ce7819 */ /* 0x000fe20000001213 */
[----:B------:R-:W-:Y:S01]  /*12d0*/  IMAD.MOV.U32 R18, RZ, RZ, R61 ;  /* 0x000000ffff127224 */ /* 0x000fe200078e003d */
[--C-:B------:R-:W-:Y:S02]  /*12e0*/  SHF.R.U64 R202, R22, 0x10, R23.reuse ;  /* 0x0000001016ca7819 */ /* 0x100fe40000001217 */
[----:B------:R-:W-:Y:S02]  /*12f0*/  SHF.R.U32.HI R21, RZ, 0x10, R23 ;  /* 0x00000010ff157819 */ /* 0x000fe40000011617 */
[----:B------:R-:W-:Y:S01]  /*1300*/  PRMT R199, R11, 0x5410, R199 ;  /* 0x000054100bc77816 */ /* 0x000fe200000000c7 */
[----:B------:R-:W-:Y:S01]  /*1310*/  IMAD.HI.U32 R11, R0, -0x326172a9, RZ ;  /* 0xcd9e8d57000b7827 */ /* 0x000fe200078e00ff */
[----:B------:R-:W-:-:S02]  /*1320*/  PRMT R197, R12, 0x5410, R197 ;  /* 0x000054100cc57816 */ /* 0x000fc400000000c5 */
[----:B------:R-:W-:Y:S01]  /*1330*/  PRMT R174, R8, 0x5410, R174 ;  /* 0x0000541008ae7816 */ /* 0x000fe200000000ae */
[----:B------:R-:W-:Y:S01]  /*1340*/  IMAD.HI.U32 R12, R3, -0x2daee0ad, RZ ;  /* 0xd2511f53030c7827 */ /* 0x000fe200078e00ff */
[----:B------:R-:W-:Y:S02]  /*1350*/  MOV R9, R25 ;  /* 0x0000001900097202 */ /* 0x000fe40000000f00 */
[--C-:B------:R-:W-:Y:S02]  /*1360*/  SHF.R.U64 R200, R24, 0x10, R25.reuse ;  /* 0x0000001018c87819 */ /* 0x100fe40000001219 */
[----:B------:R-:W-:Y:S02]  /*1370*/  SHF.R.U32.HI R22, RZ, 0x10, R25 ;  /* 0x00000010ff167819 */ /* 0x000fe40000011619 */
[--C-:B------:R-:W-:Y:S02]  /*1380*/  SHF.R.U64 R198, R26, 0x10, R27.reuse ;  /* 0x000000101ac67819 */ /* 0x100fe4000000121b */
[----:B------:R-:W-:-:S02]  /*1390*/  SHF.R.U32.HI R23, RZ, 0x10, R27 ;  /* 0x00000010ff177819 */ /* 0x000fc4000001161b */
[--C-:B------:R-:W-:Y:S02]  /*13a0*/  SHF.R.U64 R170, R38, 0x10, R39.reuse ;  /* 0x0000001026aa7819 */ /* 0x100fe40000001227 */
[----:B------:R-:W-:Y:S02]  /*13b0*/  SHF.R.U32.HI R8, RZ, 0x10, R39 ;  /* 0x00000010ff087819 */ /* 0x000fe40000011627 */
[----:B------:R-:W-:Y:S02]  /*13c0*/  SHF.R.U32.HI R19, RZ, 0x10, R19 ;  /* 0x00000010ff137819 */ /* 0x000fe40000011613 */
        /* <DEDUP_REMOVED lines=10> */
[--C-:B------:R-:W-:Y:S02]  /*1470*/  SHF.R.U64 R166, R32, 0x10, R33.reuse ;  /* 0x0000001020a67819 */ /* 0x100fe40000001221 */
[----:B------:R-:W-:Y:S02]  /*1480*/  SHF.R.U32.HI R7, RZ, 0x10, R33 ;  /* 0x00000010ff077819 */ /* 0x000fe40000011621 */
[--C-:B------:R-:W-:Y:S02]  /*1490*/  SHF.R.U64 R165, R30, 0x10, R31.reuse ;  /* 0x000000101ea57819 */ /* 0x100fe4000000121f */
[----:B------:R-:W-:Y:S02]  /*14a0*/  SHF.R.U32.HI R6, RZ, 0x10, R31 ;  /* 0x00000010ff067819 */ /* 0x000fe4000001161f */
[----:B0-----:R-:W-:-:S02]  /*14b0*/  ISETP.NE.U32.AND P1, PT, RZ, UR4, PT ;  /* 0x00000004ff007c0c */ /* 0x001fc4000bf25070 */
[----:B------:R-:W-:Y:S01]  /*14c0*/  PRMT R201, R9, 0x5410, R201 ;  /* 0x0000541009c97816 */ /* 0x000fe200000000c9 */
[----:B------:R-:W-:Y:S01]  /*14d0*/  IMAD.MOV.U32 R9, RZ, RZ, RZ ;  /* 0x000000ffff097224 */ /* 0x000fe200078e00ff */
[----:B------:R-:W-:Y:S01]  /*14e0*/  PRMT R170, R8, 0x5410, R170 ;  /* 0x0000541008aa7816 */ /* 0x000fe200000000aa */
[----:B------:R-:W-:Y:S01]  /*14f0*/  IMAD R8, R0, -0x326172a9, RZ ;  /* 0xcd9e8d5700087824 */ /* 0x000fe200078e02ff */
        /* <DEDUP_REMOVED lines=19> */
[----:B------:R-:W-:Y:S02]  /*1630*/  LOP3.LUT R12, R5, UR27, R12, 0x96, !PT ;  /* 0x0000001b050c7c12 */ /* 0x000fe4000f8e960c */
[----:B------:R-:W-:Y:S02]  /*1640*/  ISETP.NE.AND.EX P1, PT, RZ, UR5, PT, P1 ;  /* 0x00000005ff007c0c */ /* 0x000fe4000bf25310 */
[----:B------:R-:W-:-:S02]  /*1650*/  LOP3.LUT R11, R4, UR26, R11, 0x96, !PT ;  /* 0x0000001a040b7c12 */ /* 0x000fc4000f8e960b */
[----:B-1234-:R-:W-:-:S09]  /*1660*/  LOP3.LUT R132, R132, 0x3, RZ, 0xc0, !PT ;  /* 0x0000000384847812 */ /* 0x01efd200078ec0ff */
.L_x_72483:
[----:B0-----:R-:W0:Y:S01]  /*1670*/  S2R R7, SR_TID.X ;  /* 0x0000000000077919 */ /* 0x001e220000002100 */
[----:B------:R-:W1:Y:S01]  /*1680*/  LDC.64 R136, c[0x0][0x390] ;  /* 0x0000e400ff887b82 */ /* 0x000e620000000a00 */
[----:B------:R-:W-:Y:S02]  /*1690*/  IMAD R0, R14, UR12, RZ ;  /* 0x0000000c0e007c24 */ /* 0x000fe4000f8e02ff */
[----:B------:R-:W-:-:S03]  /*16a0*/  HFMA2 R161, -RZ, RZ, 1.875, 0 ;  /* 0x3f800000ffa17431 */ /* 0x000fc600000001ff */
[----:B------:R-:W-:Y:S02]  /*16b0*/  SHF.R.S32.HI R5, RZ, 0x1f, R0 ;  /* 0x0000001fff057819 */ /* 0x000fe40000011400 */
[----:B------:R-:W2:Y:S02]  /*16c0*/  @P1 LDC.64 R2, c[0x0][0x3e0] ;  /* 0x0000f800ff021b82 */ /* 0x000ea40000000a00 */
[----:B------:R-:W-:Y:S02]  /*16d0*/  LEA.HI R5, R5, R0, RZ, 0x2 ;  /* 0x0000000005057211 */ /* 0x000fe400078f10ff */
[----:B0-----:R-:W-:Y:S01]  /*16e0*/  LOP3.LUT R6, R7, 0x1f, RZ, 0xc0, !PT ;  /* 0x0000001f07067812 */ /* 0x001fe200078ec0ff */
[----:B--2---:R-:W-:-:S03]  /*16f0*/  @P1 IMAD.WIDE R2, R14, 0x4, R2 ;  /* 0x000000040e021825 */ /* 0x004fc600078e0202 */
[----:B------:R-:W-:Y:S02]  /*1700*/  LEA.HI.SX32 R6, R5, R6, 0x1e ;  /* 0x0000000605067211 */ /* 0x000fe400078ff2ff */
[----:B------:R0:W5:Y:S03]  /*1710*/  @P1 LDG.E R161, desc[UR8][R2.64] ;  /* 0x0000000802a11981 */ /* 0x000166000c1e1900 */
[----:B-1----:R-:W-:-:S06]  /*1720*/  IMAD.WIDE.U32 R56, R6, 0x10, R136 ;  /* 0x0000001006387825 */ /* 0x002fcc00078e0088 */
[----:B------:R-:W5:Y:S01]  /*1730*/  LDG.E.128 R56, desc[UR8][R56.64] ;  /* 0x0000000838387981 */ /* 0x000f62000c1e1d00 */
        /* <DEDUP_REMOVED lines=18> */
[----:B------:R-:W-:Y:S02]  /*1860*/  IMAD.U32 R21, RZ, RZ, UR7 ;  /* 0x00000007ff157e24 */ /* 0x000fe4000f8e00ff */
[----:B------:R-:W-:Y:S01]  /*1870*/  IMAD.U32 R18, RZ, RZ, UR6 ;  /* 0x00000006ff127e24 */ /* 0x000fe2000f8e00ff */
[----:B------:R-:W-:Y:S01]  /*1880*/  IADD3 R156, PT, PT, R156, -0x255992d5, RZ ;  /* 0xdaa66d2b9c9c7810 */ /* 0x000fe20007ffe0ff */
[----:B------:R-:W-:Y:S01]  /*1890*/  IMAD.MOV.U32 R160, RZ, RZ, 0x2f800000 ;  /* 0x2f800000ffa07424 */ /* 0x000fe200078e00ff */
        /* <DEDUP_REMOVED lines=16> */
[----:B------:R-:W-:Y:S01]  /*19a0*/  VIADD R16, R16, 0xf1bbcdc8 ;  /* 0xf1bbcdc810107836 */ /* 0x000fe20000000000 */
[----:B0-----:R-:W-:Y:S06]  /*19b0*/  @!P0 BRA `(.L_x_71643) ;  /* 0x0000001400208947 */ /* 0x001fec0003800000 */
        /* <DEDUP_REMOVED lines=14> */
.L_x_88388:
[----:B------:R-:W-:Y:S05]  /*1aa0*/  BRX R2 -0x1ab0                                         (*"BRANCH_TARGETS .L_x_88389,.L_x_88390,.L_x_88391"*) ;  /* 0xffffffe402547949 */ /* 0x000fea000383ffff */
.L_x_88391:
[----:B------:R-:W-:Y:S01]  /*1ab0*/  VIADD R0, R132, 0x1 ;  /* 0x0000000184007836 */ /* 0x000fe20000000000 */
[----:B------:R-:W-:Y:S01]  /*1ac0*/  MOV R5, R11 ;  /* 0x0000000b00057202 */ /* 0x000fe20000000f00 */
[----:B------:R-:W-:Y:S01]  /*1ad0*/  IMAD.MOV.U32 R4, RZ, RZ, R182 ;  /* 0x000000ffff047224 */ /* 0x000fe200078e00b6 */
[----:B------:R-:W-:Y:S06]  /*1ae0*/  BRA `(.L_x_71645) ;  /* 0x0000000000f07947 */ /* 0x000fec0003800000 */
.L_x_88389:
[----:B------:R-:W-:Y:S01]  /*1af0*/  IMAD.MOV.U32 R4, RZ, RZ, R182 ;  /* 0x000000ffff047224 */ /* 0x000fe200078e00b6 */
[----:B------:R-:W-:Y:S01]  /*1b00*/  MOV R5, R12 ;  /* 0x0000000c00057202 */ /* 0x000fe20000000f00 */
[----:B------:R-:W-:Y:S01]  /*1b10*/  IMAD.MOV.U32 R0, RZ, RZ, 0x3 ;  /* 0x00000003ff007424 */ /* 0x000fe200078e00ff */
[----:B------:R-:W-:Y:S06]  /*1b20*/  BRA `(.L_x_71645) ;  /* 0x0000000000e07947 */ /* 0x000fec0003800000 */
.L_x_88390:
        /* <DEDUP_REMOVED lines=13> */
.L_x_71647:
[----:B------:R-:W-:Y:S05]  /*1c00*/  BSYNC.RECONVERGENT B1 ;  /* 0x0000000000017941 */ /* 0x000fea0003800200 */
.L_x_71646:
        /* <DEDUP_REMOVED lines=42> */
.L_x_71645:
[----:B------:R-:W-:Y:S05]  /*1eb0*/  BSYNC.RECONVERGENT B0 ;  /* 0x0000000000007941 */ /* 0x000fea0003800200 */
.L_x_71644:
[----:B------:R-:W-:Y:S01]  /*1ec0*/  I2FP.F32.U32 R3, R5 ;  /* 0x0000000500037245 */ /* 0x000fe20000201000 */
[----:B-----5:R-:W-:Y:S01]  /*1ed0*/  FMUL.FTZ R5, R56, R161 ;  /* 0x000000a138057220 */ /* 0x020fe20000410000 */
[----:B------:R-:W-:Y:S01]  /*1ee0*/  ISETP.NE.AND P3, PT, R0, 0x1, PT ;  /* 0x000000010000780c */ /* 0x000fe20003f65270 */
[----:B------:R-:W-:Y:S01]  /*1ef0*/  IMAD.U32 R158, RZ, RZ, UR16 ;  /* 0x00000010ff9e7e24 */ /* 0x000fe2000f8e00ff */
[----:B------:R-:W-:Y:S01]  /*1f00*/  MOV R159, UR15 ;  /* 0x0000000f009f7c02 */ /* 0x000fe20008000f00 */
[----:B------:R-:W-:Y:S01]  /*1f10*/  FFMA.FTZ R2, R3, R160, 1.1641532182693481445e-10 ;  /* 0x2f00000003027423 */ /* 0x000fe200000100a0 */
[----:B------:R-:W-:Y:S01]  /*1f20*/  BSSY.RECONVERGENT B0, `(.L_x_71648) ;  /* 0x000004a000007945 */ /* 0x000fe20003800200 */
[----:B------:R-:W-:Y:S01]  /*1f30*/  FMUL.FTZ R5, R5, R158 ;  /* 0x0000009e05057220 */ /* 0x000fe20000410000 */
[----:B------:R-:W-:Y:S02]  /*1f40*/  IMAD.MOV.U32 R3, RZ, RZ, R8 ;  /* 0x000000ffff037224 */ /* 0x000fe400078e0008 */
        /* <DEDUP_REMOVED lines=14> */
.L_x_71650:
        /* <DEDUP_REMOVED lines=13> */
.L_x_71652:
[----:B------:R-:W-:Y:S05]  /*2100*/  BSYNC.RECONVERGENT B1 ;  /* 0x0000000000017941 */ /* 0x000fea0003800200 */
.L_x_71651:
        /* <DEDUP_REMOVED lines=43> */
.L_x_71649:
[----:B------:R-:W-:Y:S05]  /*23c0*/  BSYNC.RECONVERGENT B0 ;  /* 0x0000000000007941 */ /* 0x000fea0003800200 */
.L_x_71648:
[----:B------:R-:W-:Y:S01]  /*23d0*/  I2FP.F32.U32 R3, R3 ;  /* 0x0000000300037245 */ /* 0x000fe20000201000 */
[----:B------:R-:W-:Y:S01]  /*23e0*/  FMUL.FTZ R57, R57, R161 ;  /* 0x000000a139397220 */ /* 0x000fe20000410000 */
[----:B------:R-:W-:Y:S01]  /*23f0*/  ISETP.NE.AND P4, PT, R2, 0x1, PT ;  /* 0x000000010200780c */ /* 0x000fe20003f85270 */
[----:B------:R-:W-:Y:S01]  /*2400*/  BSSY.RECONVERGENT B0, `(.L_x_71653) ;  /* 0x000004b000007945 */ /* 0x000fe20003800200 */
[----:B------:R-:W-:Y:S02]  /*2410*/  HFMA2 R60, -RZ, RZ, 0, 1.1920928955078125e-07 ;  /* 0x00000002ff3c7431 */ /* 0x000fe400000001ff */
[----:B------:R-:W-:Y:S01]  /*2420*/  FFMA.FTZ R0, R3, R160, 1.1641532182693481445e-10 ;  /* 0x2f00000003007423 */ /* 0x000fe200000100a0 */
[----:B------:R-:W-:-:S04]  /*2430*/  FMUL.FTZ R57, R57, R158 ;  /* 0x0000009e39397220 */ /* 0x000fc80000410000 */
        /* <DEDUP_REMOVED lines=14> */
.L_x_71655:
        /* <DEDUP_REMOVED lines=13> */
.L_x_71657:
[----:B------:R-:W-:Y:S05]  /*25f0*/  BSYNC.RECONVERGENT B1 ;  /* 0x0000000000017941 */ /* 0x000fea0003800200 */
.L_x_71656:
        /* <DEDUP_REMOVED lines=43> */
.L_x_71654:
[----:B------:R-:W-:Y:S05]  /*28b0*/  BSYNC.RECONVERGENT B0 ;  /* 0x0000000000007941 */ /* 0x000fea0003800200 */
.L_x_71653:
[----:B------:R-:W-:Y:S01]  /*28c0*/  I2FP.F32.U32 R3, R0 ;  /* 0x0000000000037245 */ /* 0x000fe20000201000 */
[----:B------:R-:W-:Y:S01]  /*28d0*/  FMUL.FTZ R5, R58, R161 ;  /* 0x000000a13a057220 */ /* 0x000fe20000410000 */
[----:B------:R-:W-:Y:S01]  /*28e0*/  ISETP.NE.AND P5, PT, R60, 0x1, PT ;  /* 0x000000013c00780c */ /* 0x000fe20003fa5270 */
[----:B------:R-:W-:Y:S01]  /*28f0*/  BSSY.RECONVERGENT B0, `(.L_x_71658) ;  /* 0x000004b000007945 */ /* 0x000fe20003800200 */
[----:B------:R-:W-:Y:S02]  /*2900*/  IMAD.MOV.U32 R70, RZ, RZ, 0x2 ;  /* 0x00000002ff467424 */ /* 0x000fe400078e00ff */
[----:B------:R-:W-:Y:S01]  /*2910*/  FFMA.FTZ R0, R3, R160, 1.1641532182693481445e-10 ;  /* 0x2f00000003007423 */ /* 0x000fe200000100a0 */
[----:B------:R-:W-:-:S04]  /*2920*/  FMUL.FTZ R5, R5, R158 ;  /* 0x0000009e05057220 */ /* 0x000fc80000410000 */
        /* <DEDUP_REMOVED lines=14> */
.L_x_71660:
        /* <DEDUP_REMOVED lines=13> */
.L_x_71662:
[----:B------:R-:W-:Y:S05]  /*2ae0*/  BSYNC.RECONVERGENT B1 ;  /* 0x0000000000017941 */ /* 0x000fea0003800200 */
.L_x_71661:
        /* <DEDUP_REMOVED lines=43> */
.L_x_71659:
[----:B------:R-:W-:Y:S05]  /*2da0*/  BSYNC.RECONVERGENT B0 ;  /* 0x0000000000007941 */ /* 0x000fea0003800200 */
.L_x_71658:
        /* <DEDUP_REMOVED lines=9> */
.L_x_71643:
        /* <DEDUP_REMOVED lines=16> */
.L_x_71666:
        /* <DEDUP_REMOVED lines=13> */
.L_x_71668:
[----:B------:R-:W-:Y:S05]  /*3010*/  BSYNC.RECONVERGENT B1 ;  /* 0x0000000000017941 */ /* 0x000fea0003800200 */
.L_x_71667:
        /* <DEDUP_REMOVED lines=42> */
.L_x_71665:
[----:B------:R-:W-:Y:S05]  /*32c0*/  BSYNC.RECONVERGENT B0 ;  /* 0x0000000000007941 */ /* 0x000fea0003800200 */
.L_x_71664:
[----:B------:R-:W-:Y:S01]  /*32d0*/  ISETP.NE.AND P3, PT, R2, 0x1, PT ;  /* 0x000000010200780c */ /* 0x000fe20003f65270 */
[----:B------:R-:W-:Y:S01]  /*32e0*/  IMAD.U32 R159, RZ, RZ, UR15 ;  /* 0x0000000fff9f7e24 */ /* 0x000fe2000f8e00ff */
[----:B------:R-:W-:Y:S01]  /*32f0*/  I2FP.F32.U32 R3, R0 ;  /* 0x0000000000037245 */ /* 0x000fe20000201000 */
[----:B-----5:R-:W-:Y:S01]  /*3300*/  FMUL.FTZ R5, R56, R161 ;  /* 0x000000a138057220 */ /* 0x020fe20000410000 */
[----:B------:R-:W-:Y:S01]  /*3310*/  MOV R158, UR16 ;  /* 0x00000010009e7c02 */ /* 0x000fe20008000f00 */
[----:B------:R-:W-:Y:S01]  /*3320*/  BSSY.RECONVERGENT B0, `(.L_x_71669) ;  /* 0x0000048000007945 */ /* 0x000fe20003800200 */
[----:B------:R-:W-:Y:S02]  /*3330*/  IMAD.MOV.U32 R56, RZ, RZ, 0x2 ;  /* 0x00000002ff387424 */ /* 0x000fe400078e00ff */
        /* <DEDUP_REMOVED lines=13> */
.L_x_71671:
        /* <DEDUP_REMOVED lines=13> */
.L_x_71673:
[----:B------:R-:W-:Y:S05]  /*34e0*/  BSYNC.RECONVERGENT B1 ;  /* 0x0000000000017941 */ /* 0x000fea0003800200 */
.L_x_71672:
        /* <DEDUP_REMOVED lines=43> */
.L_x_71670:
[----:B------:R-:W-:Y:S05]  /*37a0*/  BSYNC.RECONVERGENT B0 ;  /* 0x0000000000007941 */ /* 0x000fea0003800200 */
.L_x_71669:
[----:B------:R-:W-:Y:S01]  /*37b0*/  ISETP.NE.AND P4, PT, R56, 0x1, PT ;  /* 0x000000013800780c */ /* 0x000fe20003f85270 */
[----:B------:R-:W-:Y:S01]  /*37c0*/  FMUL.FTZ R5, R57, R161 ;  /* 0x000000a139057220 */ /* 0x000fe20000410000 */
[----:B------:R-:W-:Y:S01]  /*37d0*/  I2FP.F32.U32 R3, R3 ;  /* 0x0000000300037245 */ /* 0x000fe20000201000 */
[----:B------:R-:W-:Y:S01]  /*37e0*/  BSSY.RECONVERGENT B0, `(.L_x_71674) ;  /* 0x0000048000007945 */ /* 0x000fe20003800200 */
[----:B------:R-:W-:Y:S02]  /*37f0*/  HFMA2 R60, -RZ, RZ, 0, 1.1920928955078125e-07 ;  /* 0x00000002ff3c7431 */ /* 0x000fe400000001ff */
[----:B------:R-:W-:Y:S01]  /*3800*/  FMUL.FTZ R5, R5, R158 ;  /* 0x0000009e05057220 */ /* 0x000fe20000410000 */
[----:B------:R-:W-:Y:S01]  /*3810*/  FFMA.FTZ R2, R3, R160, 1.1641532182693481445e-10 ;  /* 0x2f00000003027423 */ /* 0x000fe200000100a0 */
[----:B------:R-:W-:-:S04]  /*3820*/  IMAD.MOV.U32 R3, RZ, RZ, R8 ;  /* 0x000000ffff037224 */ /* 0x000fc800078e0008 */
        /* <DEDUP_REMOVED lines=10> */
.L_x_71676:
        /* <DEDUP_REMOVED lines=13> */
.L_x_71678:
[----:B------:R-:W-:Y:S05]  /*39a0*/  BSYNC.RECONVERGENT B1 ;  /* 0x0000000000017941 */ /* 0x000fea0003800200 */
.L_x_71677:
        /* <DEDUP_REMOVED lines=43> */
.L_x_71675:
[----:B------:R-:W-:Y:S05]  /*3c60*/  BSYNC.RECONVERGENT B0 ;  /* 0x0000000000007941 */ /* 0x000fea0003800200 */
.L_x_71674:
[----:B------:R-:W-:Y:S01]  /*3c70*/  ISETP.NE.AND P5, PT, R60, 0x1, PT ;  /* 0x000000013c00780c */ /* 0x000fe20003fa5270 */
[----:B------:R-:W-:Y:S01]  /*3c80*/  FMUL.FTZ R57, R58, R161 ;  /* 0x000000a13a397220 */ /* 0x000fe20000410000 */
[----:B------:R-:W-:Y:S01]  /*3c90*/  I2FP.F32.U32 R3, R3 ;  /* 0x0000000300037245 */ /* 0x000fe20000201000 */
[----:B------:R-:W-:Y:S01]  /*3ca0*/  BSSY.RECONVERGENT B0, `(.L_x_71679) ;  /* 0x0000048000007945 */ /* 0x000fe20003800200 */
[----:B------:R-:W-:Y:S02]  /*3cb0*/  IMAD.MOV.U32 R70, RZ, RZ, 0x2 ;  /* 0x00000002ff467424 */ /* 0x000fe400078e00ff */
[----:B------:R-:W-:Y:S01]  /*3cc0*/  FMUL.FTZ R58, R57, R158 ;  /* 0x0000009e393a7220 */ /* 0x000fe20000410000 */
[----:B------:R-:W-:Y:S01]  /*3cd0*/  FFMA.FTZ R2, R3, R160, 1.1641532182693481445e-10 ;  /* 0x2f00000003027423 */ /* 0x000fe200000100a0 */
[----:B------:R-:W-:-:S04]  /*3ce0*/  MOV R3, R8 ;  /* 0x0000000800037202 */ /* 0x000fc80000000f00 */
        /* <DEDUP_REMOVED lines=10> */
.L_x_71681:
        /* <DEDUP_REMOVED lines=13> */
.L_x_71683:
[----:B------:R-:W-:Y:S05]  /*3e60*/  BSYNC.RECONVERGENT B1 ;  /* 0x0000000000017941 */ /* 0x000fea0003800200 */
.L_x_71682:
        /* <DEDUP_REMOVED lines=43> */
.L_x_71680:
[----:B------:R-:W-:Y:S05]  /*4120*/  BSYNC.RECONVERGENT B0 ;  /* 0x0000000000007941 */ /* 0x000fea0003800200 */
.L_x_71679:
        /* <DEDUP_REMOVED lines=8> */
[----:B------:R-:W-:Y:S02]  /*41b0*/  PLOP3.LUT P5, PT, P6, PT, PT, 0x8, 0x80 ;  /* 0x000000000080781c */ /* 0x000fe400037ae170 */
[----:B------:R-:W-:-:S11]  /*41c0*/  FSEL R59, R59, RZ, !P6 ;  /* 0x000000ff3b3b7208 */ /* 0x000fd60007000000 */
.L_x_71663:
[----:B------:R-:W0:Y:S01]  /*41d0*/  LDC.64 R242, c[0x0][0x3a8] ;  /* 0x0000ea00fff27b82 */ /* 0x000e220000000a00 */
[----:B------:R-:W-:Y:S01]  /*41e0*/  SEL R0, RZ, 0x1000000, !P5 ;  /* 0x01000000ff007807 */ /* 0x000fe20006800000 */
[----:B------:R-:W-:Y:S01]  /*41f0*/  VIADD R5, R6, 0x20 ;  /* 0x0000002006057836 */ /* 0x000fe20000000000 */
[----:B------:R-:W-:Y:S02]  /*4200*/  SEL R3, RZ, 0x10000, !P4 ;  /* 0x00010000ff037807 */ /* 0x000fe40006000000 */
[----:B------:R-:W-:Y:S01]  /*4210*/  SEL R2, RZ, 0x100, !P3 ;  /* 0x00000100ff027807 */ /* 0x000fe20005800000 */
[----:B------:R-:W-:Y:S02]  /*4220*/  IMAD.WIDE.U32 R60, R5, 0x10, R136 ;  /* 0x00000010053c7825 */ /* 0x000fe400078e0088 */
[----:B------:R-:W1:Y:S01]  /*4230*/  LDC.64 R240, c[0x0][0x3b0] ;  /* 0x0000ec00fff07b82 */ /* 0x000e620000000a00 */
[----:B------:R-:W-:Y:S02]  /*4240*/  IADD3 R0, PT, PT, R2, R0, R3 ;  /* 0x0000000002007210 */ /* 0x000fe40007ffe003 */
[----:B------:R-:W-:-:S05]  /*4250*/  SEL R3, RZ, 0x1, !P2 ;  /* 0x00000001ff037807 */ /* 0x000fca0005000000 */
[----:B------:R-:W-:Y:S02]  /*4260*/  IMAD.IADD R65, R0, 0x1, R3 ;  /* 0x0000000100417824 */ /* 0x000fe400078e0203 */
[----:B0-----:R-:W-:-:S05]  /*4270*/  IMAD.WIDE.U32 R62, R6, 0x10, R242 ;  /* 0x00000010063e7825 */ /* 0x001fca00078e00f2 */
[----:B------:R0:W-:Y:S01]  /*4280*/  STG.E.128 desc[UR8][R62.64], R56 ;  /* 0x000000383e007986 */ /* 0x0001e2000c101d08 */
[----:B-1----:R-:W-:-:S05]  /*4290*/  IMAD.WIDE.U32 R2, R6, 0x4, R240 ;  /* 0x0000000406027825 */ /* 0x002fca00078e00f0 */
[----:B------:R1:W-:Y:S04]  /*42a0*/  STG.E desc[UR8][R2.64], R65 ;  /* 0x0000004102007986 */ /* 0x0003e8000c101908 */
[----:B0-----:R-:W5:Y:S01]  /*42b0*/  LDG.E.128 R60, desc[UR8][R60.64] ;  /* 0x000000083c3c7981 */ /* 0x001f62000c1e1d00 */
[----:B------:R-:W-:Y:S05]  /*42c0*/  @!P0 BRA `(.L_x_71684) ;  /* 0x00000014000c8947 */ /* 0x000fea0003800000 */
[----:B-1----:R-:W0:Y:S02]  /*42d0*/  LDC.64 R2, c[0x0][0x3a0] ;  /* 0x0000e800ff027b82 */ /* 0x002e240000000a00 */
        /* <DEDUP_REMOVED lines=18> */
.L_x_71687:
        /* <DEDUP_REMOVED lines=13> */
.L_x_71689:
[----:B------:R-:W-:Y:S05]  /*44d0*/  BSYNC.RECONVERGENT B1 ;  /* 0x0000000000017941 */ /* 0x000fea0003800200 */
.L_x_71688:
        /* <DEDUP_REMOVED lines=43> */
.L_x_71686:
[----:B------:R-:W-:Y:S05]  /*4790*/  BSYNC.RECONVERGENT B0 ;  /* 0x0000000000007941 */ /* 0x000fea0003800200 */
.L_x_71685:
[----:B------:R-:W-:Y:S01]  /*47a0*/  I2FP.F32.U32 R3, R69 ;  /* 0x0000004500037245 */ /* 0x000fe20000201000 */
[----:B-----5:R-:W-:Y:S01]  /*47b0*/  FMUL.FTZ R69, R60, R161 ;  /* 0x000000a13c457220 */ /* 0x020fe20000410000 */
[----:B------:R-:W-:Y:S01]  /*47c0*/  ISETP.NE.AND P3, PT, R68, 0x1, PT ;  /* 0x000000014400780c */ /* 0x000fe20003f65270 */
[----:B------:R-:W-:Y:S01]  /*47d0*/  BSSY.RECONVERGENT B0, `(.L_x_71690) ;  /* 0x000004b000007945 */ /* 0x000fe20003800200 */
[----:B------:R-:W-:Y:S02]  /*47e0*/  IMAD.MOV.U32 R4, RZ, RZ, 0x2 ;  /* 0x00000002ff047424 */ /* 0x000fe400078e00ff */
[----:B------:R-:W-:Y:S01]  /*47f0*/  FFMA.FTZ R2, R3, R160, 1.1641532182693481445e-10 ;  /* 0x2f00000003027423 */ /* 0x000fe200000100a0 */
[----:B------:R-:W-:Y:S01]  /*4800*/  FMUL.FTZ R69, R69, R158 ;  /* 0x0000009e45457220 */ /* 0x000fe20000410000 */
[----:B------:R-:W-:-:S03]  /*4810*/  MOV R3, R8 ;  /* 0x0000000800037202 */ /* 0x000fc60000000f00 */
        /* <DEDUP_REMOVED lines=13> */
.L_x_71692:
        /* <DEDUP_REMOVED lines=13> */
.L_x_71694:
[----:B------:R-:W-:Y:S05]  /*49c0*/  BSYNC.RECONVERGENT B1 ;  /* 0x0000000000017941 */ /* 0x000fea0003800200 */
.L_x_71693:
        /* <DEDUP_REMOVED lines=43> */
.L_x_71691:
[----:B------:R-:W-:Y:S05]  /*4c80*/  BSYNC.RECONVERGENT B0 ;  /* 0x0000000000007941 */ /* 0x000fea0003800200 */
.L_x_71690:
[----:B------:R-:W-:Y:S01]  /*4c90*/  I2FP.F32.U32 R3, R3 ;  /* 0x0000000300037245 */ /* 0x000fe20000201000 */
[----:B------:R-:W-:Y:S01]  /*4ca0*/  FMUL.FTZ R61, R61, R161 ;  /* 0x000000a13d3d7220 */ /* 0x000fe20000410000 */
[----:B------:R-:W-:Y:S01]  /*4cb0*/  ISETP.NE.AND P4, PT, R4, 0x1, PT ;  /* 0x000000010400780c */ /* 0x000fe20003f85270 */
[----:B------:R-:W-:Y:S01]  /*4cc0*/  BSSY.RECONVERGENT B0, `(.L_x_71695) ;  /* 0x000004b000007945 */ /* 0x000fe20003800200 */
[----:B------:R-:W-:Y:S02]  /*4cd0*/  IMAD.MOV.U32 R64, RZ, RZ, 0x2 ;  /* 0x00000002ff407424 */ /* 0x000fe400078e00ff */
[----:B------:R-:W-:Y:S01]  /*4ce0*/  FFMA.FTZ R2, R3, R160, 1.1641532182693481445e-10 ;  /* 0x2f00000003027423 */ /* 0x000fe200000100a0 */
[----:B------:R-:W-:Y:S01]  /*4cf0*/  FMUL.FTZ R61, R61, R158 ;  /* 0x0000009e3d3d7220 */ /* 0x000fe20000410000 */
[----:B------:R-:W-:-:S03]  /*4d00*/  IMAD.MOV.U32 R3, RZ, RZ, R8 ;  /* 0x000000ffff037224 */ /* 0x000fc600078e0008 */
        /* <DEDUP_REMOVED lines=13> */
.L_x_71697:
        /* <DEDUP_REMOVED lines=13> */
.L_x_71699:
[----:B------:R-:W-:Y:S05]  /*4eb0*/  BSYNC.RECONVERGENT B1 ;  /* 0x0000000000017941 */ /* 0x000fea0003800200 */
.L_x_71698:
        /* <DEDUP_REMOVED lines=43> */
.L_x_71696:
[----:B------:R-:W-:Y:S05]  /*5170*/  BSYNC.RECONVERGENT B0 ;  /* 0x0000000000007941 */ /* 0x000fea0003800200 */
.L_x_71695:
[----:B------:R-:W-:Y:S01]  /*5180*/  I2FP.F32.U32 R3, R3 ;  /* 0x0000000300037245 */ /* 0x000fe20000201000 */
[----:B------:R-:W-:Y:S01]  /*5190*/  FMUL.FTZ R65, R62, R161 ;  /* 0x000000a13e417220 */ /* 0x000fe20000410000 */
[----:B------:R-:W-:Y:S01]  /*51a0*/  ISETP.NE.AND P5, PT, R64, 0x1, PT ;  /* 0x000000014000780c */ /* 0x000fe20003fa5270 */
[----:B------:R-:W-:Y:S01]  /*51b0*/  BSSY.RECONVERGENT B0, `(.L_x_71700) ;  /* 0x000004b000007945 */ /* 0x000fe20003800200 */
[----:B------:R-:W-:Y:S02]  /*51c0*/  HFMA2 R74, -RZ, RZ, 0, 1.1920928955078125e-07 ;  /* 0x00000002ff4a7431 */ /* 0x000fe400000001ff */
        /* <DEDUP_REMOVED lines=16> */
.L_x_71702:
        /* <DEDUP_REMOVED lines=13> */
.L_x_71704:
[----:B------:R-:W-:Y:S05]  /*53a0*/  BSYNC.RECONVERGENT B1 ;  /* 0x0000000000017941 */ /* 0x000fea0003800200 */
.L_x_71703:
        /* <DEDUP_REMOVED lines=43> */
.L_x_71701:
[----:B------:R-:W-:Y:S05]  /*5660*/  BSYNC.RECONVERGENT B0 ;  /* 0x0000000000007941 */ /* 0x000fea0003800200 */
.L_x_71700:
        /* <DEDUP_REMOVED lines=9> */
.L_x_71684:
        /* <DEDUP_REMOVED lines=16> */
.L_x_71708:
        /* <DEDUP_REMOVED lines=13> */
.L_x_71710:
[----:B------:R-:W-:Y:S05]  /*58d0*/  BSYNC.RECONVERGENT B1 ;  /* 0x0000000000017941 */ /* 0x000fea0003800200 */
.L_x_71709:
        /* <DEDUP_REMOVED lines=43> */
.L_x_71707:
[----:B------:R-:W-:Y:S05]  /*5b90*/  BSYNC.RECONVERGENT B0 ;  /* 0x0000000000007941 */ /* 0x000fea0003800200 */
.L_x_71706:
[----:B------:R-:W-:Y:S01]  /*5ba0*/  ISETP.NE.AND P3, PT, R64, 0x1, PT ;  /* 0x000000014000780c */ /* 0x000fe20003f65270 */
[----:B-----5:R-:W-:Y:S01]  /*5bb0*/  FMUL.FTZ R65, R60, R161 ;  /* 0x000000a13c417220 */ /* 0x020fe20000410000 */
[----:B------:R-:W-:Y:S01]  /*5bc0*/  I2FP.F32.U32 R3, R2 ;  /* 0x0000000200037245 */ /* 0x000fe20000201000 */
[----:B------:R-:W-:Y:S01]  /*5bd0*/  BSSY.RECONVERGENT B0, `(.L_x_71711) ;  /* 0x0000048000007945 */ /* 0x000fe20003800200 */
[----:B------:R-:W-:Y:S02]  /*5be0*/  IMAD.MOV.U32 R60, RZ, RZ, 0x2 ;  /* 0x00000002ff3c7424 */ /* 0x000fe400078e00ff */
        /* <DEDUP_REMOVED lines=13> */
.L_x_71713:
        /* <DEDUP_REMOVED lines=13> */
.L_x_71715:
[----:B------:R-:W-:Y:S05]  /*5d90*/  BSYNC.RECONVERGENT B1 ;  /* 0x0000000000017941 */ /* 0x000fea0003800200 */
.L_x_71714:
        /* <DEDUP_REMOVED lines=43> */
.L_x_71712:
[----:B------:R-:W-:Y:S05]  /*6050*/  BSYNC.RECONVERGENT B0 ;  /* 0x0000000000007941 */ /* 0x000fea0003800200 */
.L_x_71711:
        /* <DEDUP_REMOVED lines=18> */
.L_x_71718:
        /* <DEDUP_REMOVED lines=13> */
.L_x_71720:
[----:B------:R-:W-:Y:S05]  /*6250*/  BSYNC.RECONVERGENT B1 ;  /* 0x0000000000017941 */ /* 0x000fea0003800200 */
.L_x_71719:
        /* <DEDUP_REMOVED lines=43> */
.L_x_71717:
[----:B------:R-:W-:Y:S05]  /*6510*/  BSYNC.RECONVERGENT B0 ;  /* 0x0000000000007941 */ /* 0x000fea0003800200 */
.L_x_71716:
        /* <DEDUP_REMOVED lines=18> */
.L_x_71723:
        /* <DEDUP_REMOVED lines=13> */
.L_x_71725:
[----:B------:R-:W-:Y:S05]  /*6710*/  BSYNC.RECONVERGENT B1 ;  /* 0x0000000000017941 */ /* 0x000fea0003800200 */
.L_x_71724:
        /* <DEDUP_REMOVED lines=43> */
.L_x_71722:
[----:B------:R-:W-:Y:S05]  /*69d0*/  BSYNC.RECONVERGENT B0 ;  /* 0x0000000000007941 */ /* 0x000fea0003800200 */
.L_x_71721:
        /* <DEDUP_REMOVED lines=10> */
.L_x_71705:
[----:B------:R-:W-:Y:S01]  /*6a80*/  SEL R2, RZ, 0x1000000, !P5 ;  /* 0x01000000ff027807 */ /* 0x000fe20006800000 */
[----:B------:R-:W-:Y:S01]  /*6a90*/  IMAD.WIDE.U32 R66, R5, 0x10, R242 ;  /* 0x0000001005427825 */ /* 0x000fe200078e00f2 */
[----:B------:R-:W-:Y:S02]  /*6aa0*/  SEL R3, RZ, 0x10000, !P4 ;  /* 0x00010000ff037807 */ /* 0x000fe40006000000 */
[----:B------:R-:W-:Y:S02]  /*6ab0*/  SEL R4, RZ, 0x100, !P3 ;  /* 0x00000100ff047807 */ /* 0x000fe40005800000 */
[----:B------:R-:W-:Y:S01]  /*6ac0*/  SEL R65, RZ, 0x1, !P2 ;  /* 0x00000001ff417807 */ /* 0x000fe20005000000 */
[----:B------:R0:W-:Y:S01]  /*6ad0*/  STG.E.128 desc[UR8][R66.64], R60 ;  /* 0x0000003c42007986 */ /* 0x0001e2000c101d08 */
[----:B------:R-:W-:Y:S01]  /*6ae0*/  IADD3 R2, PT, PT, R4, R2, R3 ;  /* 0x0000000204027210 */ /* 0x000fe20007ffe003 */
[----:B------:R-:W-:-:S04]  /*6af0*/  VIADD R4, R6, 0x40 ;  /* 0x0000004006047836 */ /* 0x000fc80000000000 */
[----:B------:R-:W-:Y:S02]  /*6b00*/  IMAD.IADD R69, R2, 0x1, R65 ;  /* 0x0000000102457824 */ /* 0x000fe400078e0241 */
[----:B------:R-:W-:-:S04]  /*6b10*/  IMAD.WIDE.U32 R2, R5, 0x4, R240 ;  /* 0x0000000405027825 */ /* 0x000fc800078e00f0 */
[----:B------:R-:W-:Y:S01]  /*6b20*/  IMAD.WIDE.U32 R64, R4, 0x10, R136 ;  /* 0x0000001004407825 */ /* 0x000fe200078e0088 */
[----:B------:R1:W-:Y:S05]  /*6b30*/  STG.E desc[UR8][R2.64], R69 ;  /* 0x0000004502007986 */ /* 0x0003ea000c101908 */
[----:B0-----:R-:W5:Y:S01]  /*6b40*/  LDG.E.128 R64, desc[UR8][R64.64] ;  /* 0x0000000840407981 */ /* 0x001f62000c1e1d00 */
[----:B------:R-:W-:Y:S05]  /*6b50*/  @!P0 BRA `(.L_x_71726) ;  /* 0x0000001400088947 */ /* 0x000fea0003800000 */
[----:B-1----:R-:W0:Y:S01]  /*6b60*/  LDC.64 R2, c[0x0][0x3a0] ;  /* 0x0000e800ff027b82 */ /* 0x002e220000000a00 */
[----:B------:R-:W-:Y:S01]  /*6b70*/  ISETP.NE.AND P2, PT, R74, 0x1, PT ;  /* 0x000000014a00780c */ /* 0x000fe20003f45270 */
[----:B------:R-:W-:Y:S01]  /*6b80*/  BSSY.RECONVERGENT B0, `(.L_x_71727) ;  /* 0x0000049000007945 */ /* 0x000fe20003800200 */
[----:B------:R-:W-:Y:S02]  /*6b90*/  HFMA2 R72, -RZ, RZ, 0, 1.1920928955078125e-07 ;  /* 0x00000002ff487431 */ /* 0x000fe400000001ff */
[----:B------:R-:W-:Y:S02]  /*6ba0*/  IMAD.MOV.U32 R73, RZ, RZ, R8 ;  /* 0x000000ffff497224 */ /* 0x000fe400078e0008 */
[----:B0-----:R-:W-:-:S05]  /*6bb0*/  IMAD.WIDE.U32 R2, R4, 0x10, R2 ;  /* 0x0000001004027825 */ /* 0x001fca00078e0002 */
[----:B------:R0:W5:Y:S02]  /*6bc0*/  LDG.E.128 R68, desc[UR8][R2.64] ;  /* 0x0000000802447981 */ /* 0x000164000c1e1d00 */
[----:B0-----:R-:W-:Y:S01]  /*6bd0*/  IMAD.MOV.U32 R2, RZ, RZ, R0 ;  /* 0x000000ffff027224 */ /* 0x001fe200078e0000 */
[----:B------:R-:W-:Y:S06]  /*6be0*/  @!P2 BRA `(.L_x_71728) ;  /* 0x000000040008a947 */ /* 0x000fec0003800000 */
        /* <DEDUP_REMOVED lines=10> */
.L_x_71729:
        /* <DEDUP_REMOVED lines=13> */
.L_x_71731:
[----:B------:R-:W-:Y:S05]  /*6d60*/  BSYNC.RECONVERGENT B1 ;  /* 0x0000000000017941 */ /* 0x000fea0003800200 */
.L_x_71730:
        /* <DEDUP_REMOVED lines=42> */
.L_x_71728:
[----:B------:R-:W-:Y:S05]  /*7010*/  BSYNC.RECONVERGENT B0 ;  /* 0x0000000000007941 */ /* 0x000fea0003800200 */
.L_x_71727:
[----:B------:R-:W-:Y:S01]  /*7020*/  I2FP.F32.U32 R3, R73 ;  /* 0x0000004900037245 */ /* 0x000fe20000201000 */
[----:B-----5:R-:W-:Y:S01]  /*7030*/  FMUL.FTZ R73, R64, R161 ;  /* 0x000000a140497220 */ /* 0x020fe20000410000 */
[----:B------:R-:W-:Y:S01]  /*7040*/  ISETP.NE.AND P3, PT, R72, 0x1, PT ;  /* 0x000000014800780c */ /* 0x000fe20003f65270 */
[----:B------:R-:W-:Y:S02]  /*7050*/  BSSY.RECONVERGENT B0, `(.L_x_71732) ;  /* 0x000004b000007945 */ /* 0x000fe40003800200 */
[----:B------:R-:W-:Y:S01]  /*7060*/  FFMA.FTZ R0, R3, R160, 1.1641532182693481445e-10 ;  /* 0x2f00000003007423 */ /* 0x000fe200000100a0 */
[----:B------:R-:W-:-:S04]  /*7070*/  FMUL.FTZ R73, R73, R158 ;  /* 0x0000009e49497220 */ /* 0x000fc80000410000 */
[----:B------:R-:W-:Y:S01]  /*7080*/  FSETP.GTU.FTZ.AND P2, PT, R0, R159, PT ;  /* 0x0000009f0000720b */ /* 0x000fe20003f5c000 */
[----:B------:R-:W-:-:S03]  /*7090*/  IMAD.MOV.U32 R0, RZ, RZ, R8 ;  /* 0x000000ffff007224 */ /* 0x000fc600078e0008 */
        /* <DEDUP_REMOVED lines=13> */
.L_x_71734:
        /* <DEDUP_REMOVED lines=13> */
.L_x_71736:
[----:B------:R-:W-:Y:S05]  /*7240*/  BSYNC.RECONVERGENT B1 ;  /* 0x0000000000017941 */ /* 0x000fea0003800200 */
.L_x_71735:
        /* <DEDUP_REMOVED lines=43> */
.L_x_71733:
[----:B------:R-:W-:Y:S05]  /*7500*/  BSYNC.RECONVERGENT B0 ;  /* 0x0000000000007941 */ /* 0x000fea0003800200 */
.L_x_71732:
        /* <DEDUP_REMOVED lines=21> */
.L_x_71739:
        /* <DEDUP_REMOVED lines=13> */
.L_x_71741:
[----:B------:R-:W-:Y:S05]  /*7730*/  BSYNC.RECONVERGENT B1 ;  /* 0x0000000000017941 */ /* 0x000fea0003800200 */
.L_x_71740:
        /* <DEDUP_REMOVED lines=43> */
.L_x_71738:
[----:B------:R-:W-:Y:S05]  /*79f0*/  BSYNC.RECONVERGENT B0 ;  /* 0x0000000000007941 */ /* 0x000fea0003800200 */
.L_x_71737:
        /* <DEDUP_REMOVED lines=21> */
.L_x_71744:
        /* <DEDUP_REMOVED lines=13> */
.L_x_71746:
[----:B------:R-:W-:Y:S05]  /*7c20*/  BSYNC.RECONVERGENT B1 ;  /* 0x0000000000017941 */ /* 0x000fea0003800200 */
.L_x_71745:
        /* <DEDUP_REMOVED lines=43> */
.L_x_71743:
[----:B------:R-:W-:Y:S05]  /*7ee0*/  BSYNC.RECONVERGENT B0 ;  /* 0x0000000000007941 */ /* 0x000fea0003800200 */
.L_x_71742:
        /* <DEDUP_REMOVED lines=9> */
.L_x_71726:
        /* <DEDUP_REMOVED lines=16> */
.L_x_71750:
        /* <DEDUP_REMOVED lines=13> */
.L_x_71752:
[----:B------:R-:W-:Y:S05]  /*8150*/  BSYNC.RECONVERGENT B1 ;  /* 0x0000000000017941 */ /* 0x000fea0003800200 */
.L_x_71751:
        /* <DEDUP_REMOVED lines=42> */
.L_x_71749:
[----:B------:R-:W-:Y:S05]  /*8400*/  BSYNC.RECONVERGENT B0 ;  /* 0x0000000000007941 */ /* 0x000fea0003800200 */
.L_x_71748:
[----:B------:R-:W-:Y:S01]  /*8410*/  ISETP.NE.AND P3, PT, R68, 0x1, PT ;  /* 0x000000014400780c */ /* 0x000fe20003f65270 */
[----:B-----5:R-:W-:Y:S01]  /*8420*/  FMUL.FTZ R69, R64, R161 ;  /* 0x000000a140457220 */ /* 0x020fe20000410000 */
[----:B------:R-:W-:Y:S01]  /*8430*/  I2FP.F32.U32 R3, R3 ;  /* 0x0000000300037245 */ /* 0x000fe20000201000 */
[----:B------:R-:W-:Y:S01]  /*8440*/  BSSY.RECONVERGENT B0, `(.L_x_71753) ;  /* 0x0000048000007945 */ /* 0x000fe20003800200 */
[----:B------:R-:W-:-:S03]  /*8450*/  IMAD.MOV.U32 R70, RZ, RZ, 0x2 ;  /* 0x00000002ff467424 */ /* 0x000fc600078e00ff */
[----:B------:R-:W-:Y:S01]  /*8460*/  FFMA.FTZ R0, R3, R160, 1.1641532182693481445e-10 ;  /* 0x2f00000003007423 */ /* 0x000fe200000100a0 */
[----:B------:R-:W-:-:S04]  /*8470*/  MOV R3, R8 ;  /* 0x0000000800037202 */ /* 0x000fc80000000f00 */
        /* <DEDUP_REMOVED lines=11> */
.L_x_71755:
        /* <DEDUP_REMOVED lines=13> */
.L_x_71757:
[----:B------:R-:W-:Y:S05]  /*8600*/  BSYNC.RECONVERGENT B1 ;  /* 0x0000000000017941 */ /* 0x000fea0003800200 */
.L_x_71756:
        /* <DEDUP_REMOVED lines=43> */
.L_x_71754:
[----:B------:R-:W-:Y:S05]  /*88c0*/  BSYNC.RECONVERGENT B0 ;  /* 0x0000000000007941 */ /* 0x000fea0003800200 */
.L_x_71753:
[----:B------:R-:W-:Y:S01]  /*88d0*/  ISETP.NE.AND P4, PT, R70, 0x1, PT ;  /* 0x000000014600780c */ /* 0x000fe20003f85270 */
[----:B------:R-:W-:Y:S01]  /*88e0*/  BSSY.RECONVERGENT B0, `(.L_x_71758) ;  /* 0x000004a000007945 */ /* 0x000fe20003800200 */
[----:B------:R-:W-:Y:S01]  /*88f0*/  I2FP.F32.U32 R3, R3 ;  /* 0x0000000300037245 */ /* 0x000fe20000201000 */
[----:B------:R-:W-:-:S04]  /*8900*/  IMAD.MOV.U32 R68, RZ, RZ, 0x2 ;  /* 0x00000002ff447424 */ /* 0x000fc800078e00ff */
        /* <DEDUP_REMOVED lines=14> */
.L_x_71760:
        /* <DEDUP_REMOVED lines=13> */
.L_x_71762:
[----:B------:R-:W-:Y:S05]  /*8ac0*/  BSYNC.RECONVERGENT B1 ;  /* 0x0000000000017941 */ /* 0x000fea0003800200 */
.L_x_71761:
        /* <DEDUP_REMOVED lines=43> */
.L_x_71759:
[----:B------:R-:W-:Y:S05]  /*8d80*/  BSYNC.RECONVERGENT B0 ;  /* 0x0000000000007941 */ /* 0x000fea0003800200 */
.L_x_71758:
        /* <DEDUP_REMOVED lines=18> */
.L_x_71765:
        /* <DEDUP_REMOVED lines=13> */
.L_x_71767:
[----:B------:R-:W-:Y:S05]  /*8f80*/  BSYNC.RECONVERGENT B1 ;  /* 0x0000000000017941 */ /* 0x000fea0003800200 */
.L_x_71766:
        /* <DEDUP_REMOVED lines=43> */
.L_x_71764:
[----:B------:R-:W-:Y:S05]  /*9240*/  BSYNC.RECONVERGENT B0 ;  /* 0x0000000000007941 */ /* 0x000fea0003800200 */
.L_x_71763:
[----:B------:R-:W-:Y:S01]  /*9250*/  I2FP.F32.U32 R65, R65 ;  /* 0x0000004100417245 */ /* 0x000fe20000201000 */
[----:B------:R-:W-:Y:S01]  /*9260*/  FMUL.FTZ R67, R67, R161 ;  /* 0x000000a143437220 */ /* 0x000fe20000410000 */
[----:B------:R-:W-:-:S03]  /*9270*/  FSEL R66, R66, RZ, P4 ;  /* 0x000000ff42427208 */ /* 0x000fc60002000000 */
[----:B------:R-:W-:Y:S01]  /*9280*/  FFMA.FTZ R64, R65, R160, 1.1641532182693481445e-10 ;  /* 0x2f00000041407423 */ /* 0x000fe200000100a0 */
[----:B------:R-:W-:Y:S01]  /*9290*/  FMUL.FTZ R67, R67, R158 ;  /* 0x0000009e43437220 */ /* 0x000fe20000410000 */
[----:B------:R-:W-:-:S03]  /*92a0*/  FSEL R65, R3, RZ, P3 ;  /* 0x000000ff03417208 */ /* 0x000fc60001800000 */
[----:B------:R-:W-:Y:S02]  /*92b0*/  FSETP.GTU.FTZ.AND P6, PT, R64, R159, PT ;  /* 0x0000009f4000720b */ /* 0x000fe40003fdc000 */
[----:B------:R-:W-:Y:S02]  /*92c0*/  FSEL R64, R0, RZ, P2 ;  /* 0x000000ff00407208 */ /* 0x000fe40001000000 */
[----:B------:R-:W-:Y:S02]  /*92d0*/  PLOP3.LUT P5, PT, P6, PT, PT, 0x8, 0x80 ;  /* 0x000000000080781c */ /* 0x000fe400037ae170 */
[----:B------:R-:W-:-:S11]  /*92e0*/  FSEL R67, R67, RZ, !P6 ;  /* 0x000000ff43437208 */ /* 0x000fd60007000000 */
.L_x_71747:
[----:B------:R-:W-:Y:S01]  /*92f0*/  SEL R0, RZ, 0x1000000, !P5 ;  /* 0x01000000ff007807 */ /* 0x000fe20006800000 */
[C---:B------:R-:W-:Y:S01]  /*9300*/  IMAD.WIDE.U32 R72, R4.reuse, 0x10, R242 ;  /* 0x0000001004487825 */ /* 0x040fe200078e00f2 */
[----:B------:R-:W-:Y:S02]  /*9310*/  SEL R3, RZ, 0x10000, !P4 ;  /* 0x00010000ff037807 */ /* 0x000fe40006000000 */
[----:B------:R-:W-:Y:S01]  /*9320*/  SEL R68, RZ, 0x100, !P3 ;  /* 0x00000100ff447807 */ /* 0x000fe20005800000 */
[----:B------:R-:W-:Y:S01]  /*9330*/  IMAD.WIDE.U32 R70, R4, 0x4, R240 ;  /* 0x0000000404467825 */ /* 0x000fe200078e00f0 */
[----:B------:R-:W-:Y:S01]  /*9340*/  SEL R69, RZ, 0x1, !P2 ;  /* 0x00000001ff457807 */ /* 0x000fe20005000000 */
[----:B------:R-:W-:Y:S01]  /*9350*/  STG.E.128 desc[UR8][R72.64], R64 ;  /* 0x0000004048007986 */ /* 0x000fe2000c101d08 */
[----:B------:R-:W-:Y:S01]  /*9360*/  IADD3 R0, PT, PT, R68, R0, R3 ;  /* 0x0000000044007210 */ /* 0x000fe20007ffe003 */
[----:B------:R-:W-:-:S03]  /*9370*/  VIADD R3, R6, 0x60 ;  /* 0x0000006006037836 */ /* 0x000fc60000000000 */
[----:B------:R-:W-:Y:S01]  /*9380*/  IADD3 R75, PT, PT, R0, R69, RZ ;  /* 0x00000045004b7210 */ /* 0x000fe20007ffe0ff */
[----:B------:R-:W-:-:S04]  /*9390*/  IMAD.WIDE.U32 R68, R3, 0x10, R136 ;  /* 0x0000001003447825 */ /* 0x000fc800078e0088 */
[----:B------:R0:W-:Y:S04]  /*93a0*/  STG.E desc[UR8][R70.64], R75 ;  /* 0x0000004b46007986 */ /* 0x0001e8000c101908 */
[----:B0-----:R-:W5:Y:S01]  /*93b0*/  LDG.E.128 R68, desc[UR8][R68.64] ;  /* 0x0000000844447981 */ /* 0x001f62000c1e1d00 */
        /* <DEDUP_REMOVED lines=20> */
.L_x_71771:
        /* <DEDUP_REMOVED lines=13> */
.L_x_71773:
[----:B------:R-:W-:Y:S05]  /*95d0*/  BSYNC.RECONVERGENT B1 ;  /* 0x0000000000017941 */ /* 0x000fea0003800200 */
.L_x_71772:
        /* <DEDUP_REMOVED lines=43> */
.L_x_71770:
[----:B------:R-:W-:Y:S05]  /*9890*/  BSYNC.RECONVERGENT B0 ;  /* 0x0000000000007941 */ /* 0x000fea0003800200 */
.L_x_71769:
        /* <DEDUP_REMOVED lines=21> */
.L_x_71776:
        /* <DEDUP_REMOVED lines=13> */
.L_x_71778:
[----:B------:R-:W-:Y:S05]  /*9ac0*/  BSYNC.RECONVERGENT B1 ;  /* 0x0000000000017941 */ /* 0x000fea0003800200 */
.L_x_71777:
        /* <DEDUP_REMOVED lines=43> */
.L_x_71775:
[----:B------:R-:W-:Y:S05]  /*9d80*/  BSYNC.RECONVERGENT B0 ;  /* 0x0000000000007941 */ /* 0x000fea0003800200 */
.L_x_71774:
[----:B------:R-:W-:Y:S01]  /*9d90*/  I2FP.F32.U32 R77, R2 ;  /* 0x00000002004d7245 */ /* 0x000fe20000201000 */
[----:B------:R-:W-:Y:S01]  /*9da0*/  FMUL.FTZ R69, R69, R161 ;  /* 0x000000a145457220 */ /* 0x000fe20000410000 */
[----:B------:R-:W-:Y:S01]  /*9db0*/  ISETP.NE.AND P4, PT, R72, 0x1, PT ;  /* 0x000000014800780c */ /* 0x000fe20003f85270 */
[----:B------:R-:W-:Y:S01]  /*9dc0*/  BSSY.RECONVERGENT B0, `(.L_x_71779) ;  /* 0x000004b000007945 */ /* 0x000fe20003800200 */
[----:B------:R-:W-:Y:S02]  /*9dd0*/  IMAD.MOV.U32 R76, RZ, RZ, 0x2 ;  /* 0x00000002ff4c7424 */ /* 0x000fe400078e00ff */
[----:B------:R-:W-:Y:S01]  /*9de0*/  FFMA.FTZ R2, R77, R160, 1.1641532182693481445e-10 ;  /* 0x2f0000004d027423 */ /* 0x000fe200000100a0 */
[----:B------:R-:W-:-:S04]  /*9df0*/  FMUL.FTZ R69, R69, R158 ;  /* 0x0000009e45457220 */ /* 0x000fc80000410000 */
        /* <DEDUP_REMOVED lines=14> */
.L_x_71781:
        /* <DEDUP_REMOVED lines=13> */
.L_x_71783:
[----:B------:R-:W-:Y:S05]  /*9fb0*/  BSYNC.RECONVERGENT B1 ;  /* 0x0000000000017941 */ /* 0x000fea0003800200 */
.L_x_71782:
        /* <DEDUP_REMOVED lines=43> */
.L_x_71780:
[----:B------:R-:W-:Y:S05]  /*a270*/  BSYNC.RECONVERGENT B0 ;  /* 0x0000000000007941 */ /* 0x000fea0003800200 */
.L_x_71779:
[----:B------:R-:W-:Y:S01]  /*a280*/  I2FP.F32.U32 R73, R2 ;  /* 0x0000000200497245 */ /* 0x000fe20000201000 */
[----:B------:R-:W-:Y:S01]  /*a290*/  FMUL.FTZ R77, R70, R161 ;  /* 0x000000a1464d7220 */ /* 0x000fe20000410000 */
[----:B------:R-:W-:Y:S01]  /*a2a0*/  ISETP.NE.AND P5, PT, R76, 0x1, PT ;  /* 0x000000014c00780c */ /* 0x000fe20003fa5270 */
[----:B------:R-:W-:Y:S01]  /*a2b0*/  BSSY.RECONVERGENT B0, `(.L_x_71784) ;  /* 0x000004b000007945 */ /* 0x000fe20003800200 */
[----:B------:R-:W-:Y:S02]  /*a2c0*/  IMAD.MOV.U32 R82, RZ, RZ, 0x2 ;  /* 0x00000002ff527424 */ /* 0x000fe400078e00ff */
[----:B------:R-:W-:Y:S01]  /*a2d0*/  FFMA.FTZ R2, R73, R160, 1.1641532182693481445e-10 ;  /* 0x2f00000049027423 */ /* 0x000fe200000100a0 */
[----:B------:R-:W-:-:S04]  /*a2e0*/  FMUL.FTZ R77, R77, R158 ;  /* 0x0000009e4d4d7220 */ /* 0x000fc80000410000 */
        /* <DEDUP_REMOVED lines=14> */
.L_x_71786:
        /* <DEDUP_REMOVED lines=13> */
.L_x_71788:
[----:B------:R-:W-:Y:S05]  /*a4a0*/  BSYNC.RECONVERGENT B1 ;  /* 0x0000000000017941 */ /* 0x000fea0003800200 */
.L_x_71787:
        /* <DEDUP_REMOVED lines=43> */
.L_x_71785:
[----:B------:R-:W-:Y:S05]  /*a760*/  BSYNC.RECONVERGENT B0 ;  /* 0x0000000000007941 */ /* 0x000fea0003800200 */
.L_x_71784:
        /* <DEDUP_REMOVED lines=9> */
.L_x_71768:
        /* <DEDUP_REMOVED lines=16> */
.L_x_71792:
        /* <DEDUP_REMOVED lines=13> */
.L_x_71794:
[----:B------:R-:W-:Y:S05]  /*a9d0*/  BSYNC.RECONVERGENT B1 ;  /* 0x0000000000017941 */ /* 0x000fea0003800200 */
.L_x_71793:
        /* <DEDUP_REMOVED lines=43> */
.L_x_71791:
[----:B------:R-:W-:Y:S05]  /*ac90*/  BSYNC.RECONVERGENT B0 ;  /* 0x0000000000007941 */ /* 0x000fea0003800200 */
.L_x_71790:
[----:B------:R-:W-:Y:S01]  /*aca0*/  ISETP.NE.AND P3, PT, R74, 0x1, PT ;  /* 0x000000014a00780c */ /* 0x000fe20003f65270 */
[----:B------:R-:W-:Y:S01]  /*acb0*/  BSSY.RECONVERGENT B0, `(.L_x_71795) ;  /* 0x000004a000007945 */ /* 0x000fe20003800200 */
[----:B------:R-:W-:Y:S01]  /*acc0*/  I2FP.F32.U32 R73, R72 ;  /* 0x0000004800497245 */ /* 0x000fe20000201000 */
[----:B------:R-:W-:-:S04]  /*acd0*/  IMAD.MOV.U32 R72, RZ, RZ, 0x2 ;  /* 0x00000002ff487424 */ /* 0x000fc800078e00ff */
[----:B------:R-:W-:Y:S01]  /*ace0*/  FFMA.FTZ R2, R73, R160, 1.1641532182693481445e-10 ;  /* 0x2f00000049027423 */ /* 0x000fe200000100a0 */
[----:B-----5:R-:W-:Y:S01]  /*acf0*/  FMUL.FTZ R73, R68, R161 ;  /* 0x000000a144497220 */ /* 0x020fe20000410000 */
        /* <DEDUP_REMOVED lines=12> */
.L_x_71797:
        /* <DEDUP_REMOVED lines=13> */
.L_x_71799:
[----:B------:R-:W-:Y:S05]  /*ae90*/  BSYNC.RECONVERGENT B1 ;  /* 0x0000000000017941 */ /* 0x000fea0003800200 */
.L_x_71798:
        /* <DEDUP_REMOVED lines=43> */
.L_x_71796:
[----:B------:R-:W-:Y:S05]  /*b150*/  BSYNC.RECONVERGENT B0 ;  /* 0x0000000000007941 */ /* 0x000fea0003800200 */
.L_x_71795:
        /* <DEDUP_REMOVED lines=18> */
.L_x_71802:
        /* <DEDUP_REMOVED lines=13> */
.L_x_71804:
[----:B------:R-:W-:Y:S05]  /*b350*/  BSYNC.RECONVERGENT B1 ;  /* 0x0000000000017941 */ /* 0x000fea0003800200 */
.L_x_71803:
        /* <DEDUP_REMOVED lines=43> */
.L_x_71801:
[----:B------:R-:W-:Y:S05]  /*b610*/  BSYNC.RECONVERGENT B0 ;  /* 0x0000000000007941 */ /* 0x000fea0003800200 */
.L_x_71800:
        /* <DEDUP_REMOVED lines=18> */
.L_x_71807:
        /* <DEDUP_REMOVED lines=13> */
.L_x_71809:
[----:B------:R-:W-:Y:S05]  /*b810*/  BSYNC.RECONVERGENT B1 ;  /* 0x0000000000017941 */ /* 0x000fea0003800200 */
.L_x_71808:
        /* <DEDUP_REMOVED lines=43> */
.L_x_71806:
[----:B------:R-:W-:Y:S05]  /*bad0*/  BSYNC.RECONVERGENT B0 ;  /* 0x0000000000007941 */ /* 0x000fea0003800200 */
.L_x_71805:
        /* <DEDUP_REMOVED lines=10> */
.L_x_71789:
[----:B------:R-:W-:Y:S01]  /*bb80*/  SEL R2, RZ, 0x1000000, !P5 ;  /* 0x01000000ff027807 */ /* 0x000fe20006800000 */
[----:B------:R-:W-:Y:S01]  /*bb90*/  IMAD.WIDE.U32 R76, R3, 0x10, R242 ;  /* 0x00000010034c7825 */ /* 0x000fe200078e00f2 */
[----:B------:R-:W-:Y:S02]  /*bba0*/  SEL R73, RZ, 0x10000, !P4 ;  /* 0x00010000ff497807 */ /* 0x000fe40006000000 */
[----:B------:R-:W-:Y:S02]  /*bbb0*/  SEL R72, RZ, 0x100, !P3 ;  /* 0x00000100ff487807 */ /* 0x000fe40005800000 */
[----:B------:R-:W-:Y:S01]  /*bbc0*/  SEL R75, RZ, 0x1, !P2 ;  /* 0x00000001ff4b7807 */ /* 0x000fe20005000000 */
[----:B------:R-:W-:Y:S01]  /*bbd0*/  STG.E.128 desc[UR8][R76.64], R68 ;  /* 0x000000444c007986 */ /* 0x000fe2000c101d08 */
[----:B------:R-:W-:Y:S01]  /*bbe0*/  IADD3 R72, PT, PT, R72, R2, R73 ;  /* 0x0000000248487210 */ /* 0x000fe20007ffe049 */
[----:B------:R-:W-:-:S03]  /*bbf0*/  VIADD R2, R6, 0x80 ;  /* 0x0000008006027836 */ /* 0x000fc60000000000 */
[----:B------:R-:W-:Y:S01]  /*bc00*/  IADD3 R79, PT, PT, R72, R75, RZ ;  /* 0x0000004b484f7210 */ /* 0x000fe20007ffe0ff */
[----:B------:R-:W-:-:S04]  /*bc10*/  IMAD.WIDE.U32 R74, R3, 0x4, R240 ;  /* 0x00000004034a7825 */ /* 0x000fc800078e00f0 */
[----:B------:R-:W-:Y:S01]  /*bc20*/  IMAD.WIDE.U32 R72, R2, 0x10, R136 ;  /* 0x0000001002487825 */ /* 0x000fe200078e0088 */
[----:B------:R0:W-:Y:S05]  /*bc30*/  STG.E desc[UR8][R74.64], R79 ;  /* 0x0000004f4a007986 */ /* 0x0001ea000c101908 */
        /* <DEDUP_REMOVED lines=21> */
.L_x_71813:
        /* <DEDUP_REMOVED lines=13> */
.L_x_71815:
[----:B------:R-:W-:Y:S05]  /*be60*/  BSYNC.RECONVERGENT B1 ;  /* 0x0000000000017941 */ /* 0x000fea0003800200 */
.L_x_71814:
        /* <DEDUP_REMOVED lines=42> */
.L_x_71812:
[----:B------:R-:W-:Y:S05]  /*c110*/  BSYNC.RECONVERGENT B0 ;  /* 0x0000000000007941 */ /* 0x000fea0003800200 */
.L_x_71811:
[----:B------:R-:W-:Y:S01]  /*c120*/  I2FP.F32.U32 R81, R81 ;  /* 0x0000005100517245 */ /* 0x000fe20000201000 */
[----:B-----5:R-:W-:Y:S01]  /*c130*/  FMUL.FTZ R83, R72, R161 ;  /* 0x000000a148537220 */ /* 0x020fe20000410000 */
[----:B------:R-:W-:Y:S01]  /*c140*/  ISETP.NE.AND P3, PT, R80, 0x1, PT ;  /* 0x000000015000780c */ /* 0x000fe20003f65270 */
[----:B------:R-:W-:Y:S02]  /*c150*/  BSSY.RECONVERGENT B0, `(.L_x_71816) ;  /* 0x000004b000007945 */ /* 0x000fe40003800200 */
[----:B------:R-:W-:Y:S01]  /*c160*/  FFMA.FTZ R0, R81, R160, 1.1641532182693481445e-10 ;  /* 0x2f00000051007423 */ /* 0x000fe200000100a0 */
[----:B------:R-:W-:-:S04]  /*c170*/  FMUL.FTZ R83, R83, R158 ;  /* 0x0000009e53537220 */ /* 0x000fc80000410000 */
        /* <DEDUP_REMOVED lines=15> */
.L_x_71818:
        /* <DEDUP_REMOVED lines=13> */
.L_x_71820:
[----:B------:R-:W-:Y:S05]  /*c340*/  BSYNC.RECONVERGENT B1 ;  /* 0x0000000000017941 */ /* 0x000fea0003800200 */
.L_x_71819:
        /* <DEDUP_REMOVED lines=43> */
.L_x_71817:
[----:B------:R-:W-:Y:S05]  /*c600*/  BSYNC.RECONVERGENT B0 ;  /* 0x0000000000007941 */ /* 0x000fea0003800200 */
.L_x_71816:
        /* <DEDUP_REMOVED lines=21> */
.L_x_71823:
        /* <DEDUP_REMOVED lines=13> */
.L_x_71825:
[----:B------:R-:W-:Y:S05]  /*c830*/  BSYNC.RECONVERGENT B1 ;  /* 0x0000000000017941 */ /* 0x000fea0003800200 */
.L_x_71824:
        /* <DEDUP_REMOVED lines=43> */
.L_x_71822:
[----:B------:R-:W-:Y:S05]  /*caf0*/  BSYNC.RECONVERGENT B0 ;  /* 0x0000000000007941 */ /* 0x000fea0003800200 */
.L_x_71821:
[----:B------:R-:W-:Y:S01]  /*cb00*/  I2FP.F32.U32 R77, R0 ;  /* 0x00000000004d7245 */ /* 0x000fe20000201000 */
[----:B------:R-:W-:Y:S01]  /*cb10*/  FMUL.FTZ R81, R74, R161 ;  /* 0x000000a14a517220 */ /* 0x000fe20000410000 */
[----:B------:R-:W-:Y:S01]  /*cb20*/  ISETP.NE.AND P5, PT, R80, 0x1, PT ;  /* 0x000000015000780c */ /* 0x000fe20003fa5270 */
[----:B------:R-:W-:Y:S01]  /*cb30*/  BSSY.RECONVERGENT B0, `(.L_x_71826) ;  /* 0x000004b000007945 */ /* 0x000fe20003800200 */
[----:B------:R-:W-:Y:S02]  /*cb40*/  HFMA2 R84, -RZ, RZ, 0, 1.1920928955078125e-07 ;  /* 0x00000002ff547431 */ /* 0x000fe400000001ff */
        /* <DEDUP_REMOVED lines=16> */
.L_x_71828:
        /* <DEDUP_REMOVED lines=13> */
.L_x_71830:
[----:B------:R-:W-:Y:S05]  /*cd20*/  BSYNC.RECONVERGENT B1 ;  /* 0x0000000000017941 */ /* 0x000fea0003800200 */
.L_x_71829:
        /* <DEDUP_REMOVED lines=43> */
.L_x_71827:
[----:B------:R-:W-:Y:S05]  /*cfe0*/  BSYNC.RECONVERGENT B0 ;  /* 0x0000000000007941 */ /* 0x000fea0003800200 */
.L_x_71826:
        /* <DEDUP_REMOVED lines=9> */
.L_x_71810:
        /* <DEDUP_REMOVED lines=16> */
.L_x_71834:
        /* <DEDUP_REMOVED lines=13> */
.L_x_71836:
[----:B------:R-:W-:Y:S05]  /*d250*/  BSYNC.RECONVERGENT B1 ;  /* 0x0000000000017941 */ /* 0x000fea0003800200 */
.L_x_71835:
        /* <DEDUP_REMOVED lines=42> */
.L_x_71833:
[----:B------:R-:W-:Y:S05]  /*d500*/  BSYNC.RECONVERGENT B0 ;  /* 0x0000000000007941 */ /* 0x000fea0003800200 */
.L_x_71832:
[----:B------:R-:W-:Y:S01]  /*d510*/  ISETP.NE.AND P3, PT, R78, 0x1, PT ;  /* 0x000000014e00780c */ /* 0x000fe20003f65270 */
[----:B------:R-:W-:Y:S01]  /*d520*/  BSSY.RECONVERGENT B0, `(.L_x_71837) ;  /* 0x000004a000007945 */ /* 0x000fe20003800200 */
[----:B------:R-:W-:-:S05]  /*d530*/  I2FP.F32.U32 R77, R76 ;  /* 0x0000004c004d7245 */ /* 0x000fca0000201000 */
[----:B------:R-:W-:Y:S01]  /*d540*/  FFMA.FTZ R0, R77, R160, 1.1641532182693481445e-10 ;  /* 0x2f0000004d007423 */ /* 0x000fe200000100a0 */
[----:B-----5:R-:W-:Y:S01]  /*d550*/  FMUL.FTZ R77, R72, R161 ;  /* 0x000000a1484d7220 */ /* 0x020fe20000410000 */
[----:B------:R-:W-:-:S03]  /*d560*/  HFMA2 R72, -RZ, RZ, 0, 1.1920928955078125e-07 ;  /* 0x00000002ff487431 */ /* 0x000fc600000001ff */
[----:B------:R-:W-:Y:S01]  /*d570*/  FSETP.LE.FTZ.AND P2, PT, R0, R159, PT ;  /* 0x0000009f0000720b */ /* 0x000fe20003f53000 */
[----:B------:R-:W-:Y:S02]  /*d580*/  IMAD.MOV.U32 R0, RZ, RZ, R8 ;  /* 0x000000ffff007224 */ /* 0x000fe400078e0008 */
        /* <DEDUP_REMOVED lines=10> */
.L_x_71839:
        /* <DEDUP_REMOVED lines=13> */
.L_x_71841:
[----:B------:R-:W-:Y:S05]  /*d700*/  BSYNC.RECONVERGENT B1 ;  /* 0x0000000000017941 */ /* 0x000fea0003800200 */
.L_x_71840:
        /* <DEDUP_REMOVED lines=43> */
.L_x_71838:
[----:B------:R-:W-:Y:S05]  /*d9c0*/  BSYNC.RECONVERGENT B0 ;  /* 0x0000000000007941 */ /* 0x000fea0003800200 */
.L_x_71837:
[----:B------:R-:W-:Y:S01]  /*d9d0*/  ISETP.NE.AND P4, PT, R72, 0x1, PT ;  /* 0x000000014800780c */ /* 0x000fe20003f85270 */
[----:B------:R-:W-:Y:S01]  /*d9e0*/  BSSY.RECONVERGENT B0, `(.L_x_71842) ;  /* 0x000004a000007945 */ /* 0x000fe20003800200 */
[----:B------:R-:W-:Y:S01]  /*d9f0*/  I2FP.F32.U32 R77, R0 ;  /* 0x00000000004d7245 */ /* 0x000fe20000201000 */
[----:B------:R-:W-:-:S04]  /*da00*/  IMAD.MOV.U32 R76, RZ, RZ, 0x2 ;  /* 0x00000002ff4c7424 */ /* 0x000fc800078e00ff */
        /* <DEDUP_REMOVED lines=14> */
.L_x_71844:
        /* <DEDUP_REMOVED lines=13> */
.L_x_71846:
[----:B------:R-:W-:Y:S05]  /*dbc0*/  BSYNC.RECONVERGENT B1 ;  /* 0x0000000000017941 */ /* 0x000fea0003800200 */
.L_x_71845:
        /* <DEDUP_REMOVED lines=43> */
.L_x_71843:
[----:B------:R-:W-:Y:S05]  /*de80*/  BSYNC.RECONVERGENT B0 ;  /* 0x0000000000007941 */ /* 0x000fea0003800200 */
.L_x_71842:
[----:B------:R-:W-:Y:S01]  /*de90*/  ISETP.NE.AND P5, PT, R76, 0x1, PT ;  /* 0x000000014c00780c */ /* 0x000fe20003fa5270 */
[----:B------:R-:W-:Y:S01]  /*dea0*/  FMUL.FTZ R77, R74, R161 ;  /* 0x000000a14a4d7220 */ /* 0x000fe20000410000 */
        /* <DEDUP_REMOVED lines=16> */
.L_x_71849:
        /* <DEDUP_REMOVED lines=13> */
.L_x_71851:
[----:B------:R-:W-:Y:S05]  /*e080*/  BSYNC.RECONVERGENT B1 ;  /* 0x0000000000017941 */ /* 0x000fea0003800200 */
.L_x_71850:
        /* <DEDUP_REMOVED lines=43> */
.L_x_71848:
[----:B------:R-:W-:Y:S05]  /*e340*/  BSYNC.RECONVERGENT B0 ;  /* 0x0000000000007941 */ /* 0x000fea0003800200 */
.L_x_71847:
        /* <DEDUP_REMOVED lines=10> */
.L_x_71831:
[----:B------:R-:W-:Y:S01]  /*e3f0*/  SEL R0, RZ, 0x1000000, !P5 ;  /* 0x01000000ff007807 */ /* 0x000fe20006800000 */
[----:B------:R-:W-:Y:S01]  /*e400*/  IMAD.WIDE.U32 R80, R2, 0x10, R242 ;  /* 0x0000001002507825 */ /* 0x000fe200078e00f2 */
[----:B------:R-:W-:Y:S02]  /*e410*/  SEL R77, RZ, 0x10000, !P4 ;  /* 0x00010000ff4d7807 */ /* 0x000fe40006000000 */
[----:B------:R-:W-:Y:S02]  /*e420*/  SEL R76, RZ, 0x100, !P3 ;  /* 0x00000100ff4c7807 */ /* 0x000fe40005800000 */
[----:B------:R-:W-:Y:S01]  /*e430*/  SEL R79, RZ, 0x1, !P2 ;  /* 0x00000001ff4f7807 */ /* 0x000fe20005000000 */
[----:B------:R-:W-:Y:S01]  /*e440*/  STG.E.128 desc[UR8][R80.64], R72 ;  /* 0x0000004850007986 */ /* 0x000fe2000c101d08 */
[----:B------:R-:W-:Y:S02]  /*e450*/  IADD3 R76, PT, PT, R76, R0, R77 ;  /* 0x000000004c4c7210 */ /* 0x000fe40007ffe04d */
[----:B------:R-:W-:-:S03]  /*e460*/  IADD3 R0, PT, PT, R6, 0xa0, RZ ;  /* 0x000000a006007810 */ /* 0x000fc60007ffe0ff */
[----:B------:R-:W-:Y:S02]  /*e470*/  IMAD.IADD R83, R76, 0x1, R79 ;  /* 0x000000014c537824 */ /* 0x000fe400078e024f */
        /* <DEDUP_REMOVED lines=24> */
.L_x_71855:
        /* <DEDUP_REMOVED lines=13> */
.L_x_71857:
[----:B------:R-:W-:Y:S05]  /*e6d0*/  BSYNC.RECONVERGENT B1 ;  /* 0x0000000000017941 */ /* 0x000fea0003800200 */
.L_x_71856:
        /* <DEDUP_REMOVED lines=38> */
[----:B------:R-:W-:Y:S02]  /*e940*/  MOV R8, R86 ;  /* 0x0000005600087202 */ /* 0x000fe40000000f00 */
[----:B------:R-:W-:Y:S01]  /*e950*/  LOP3.LUT R11, R18, R88, R87, 0x96, !PT ;  /* 0x00000058120b7212 */ /* 0x000fe200078e9657 */
[----:B------:R-:W-:Y:S01]  /*e960*/  IMAD.MOV.U32 R86, RZ, RZ, R92 ;  /* 0x000000ffff567224 */ /* 0x000fe200078e005c */
[----:B------:R-:W-:-:S07]  /*e970*/  LOP3.LUT R12, R24, R84, R97, 0x96, !PT ;  /* 0x00000054180c7212 */ /* 0x000fce00078e9661 */
.L_x_71854:
[----:B------:R-:W-:Y:S05]  /*e980*/  BSYNC.RECONVERGENT B0 ;  /* 0x0000000000007941 */ /* 0x000fea0003800200 */
.L_x_71853:
[----:B------:R-:W-:Y:S01]  /*e990*/  I2FP.F32.U32 R87, R86 ;  /* 0x0000005600577245 */ /* 0x000fe20000201000 */
[----:B-----5:R-:W-:Y:S01]  /*e9a0*/  FMUL.FTZ R89, R76, R161 ;  /* 0x000000a14c597220 */ /* 0x020fe20000410000 */
        /* <DEDUP_REMOVED lines=19> */
.L_x_71860:
        /* <DEDUP_REMOVED lines=13> */
.L_x_71862:
[----:B------:R-:W-:Y:S05]  /*ebb0*/  BSYNC.RECONVERGENT B1 ;  /* 0x0000000000017941 */ /* 0x000fea0003800200 */
.L_x_71861:
        /* <DEDUP_REMOVED lines=43> */
.L_x_71859:
[----:B------:R-:W-:Y:S05]  /*ee70*/  BSYNC.RECONVERGENT B0 ;  /* 0x0000000000007941 */ /* 0x000fea0003800200 */
.L_x_71858:
[----:B------:R-:W-:Y:S01]  /*ee80*/  I2FP.F32.U32 R85, R80 ;  /* 0x0000005000557245 */ /* 0x000fe20000201000 */
[----:B------:R-:W-:Y:S01]  /*ee90*/  FMUL.FTZ R77, R77, R161 ;  /* 0x000000a14d4d7220 */ /* 0x000fe20000410000 */
[----:B------:R-:W-:Y:S01]  /*eea0*/  ISETP.NE.AND P4, PT, R84, 0x1, PT ;  /* 0x000000015400780c */ /* 0x000fe20003f85270 */
[----:B------:R-:W-:Y:S02]  /*eeb0*/  BSSY.RECONVERGENT B0, `(.L_x_71863) ;  /* 0x000004b000007945 */ /* 0x000fe40003800200 */
[----:B------:R-:W-:Y:S01]  /*eec0*/  FFMA.FTZ R80, R85, R160, 1.1641532182693481445e-10 ;  /* 0x2f00000055507423 */ /* 0x000fe200000100a0 */
[----:B------:R-:W-:-:S04]  /*eed0*/  FMUL.FTZ R77, R77, R158 ;  /* 0x0000009e4d4d7220 */ /* 0x000fc80000410000 */
        /* <DEDUP_REMOVED lines=15> */
.L_x_71865:
        /* <DEDUP_REMOVED lines=13> */
.L_x_71867:
[----:B------:R-:W-:Y:S05]  /*f0a0*/  BSYNC.RECONVERGENT B1 ;  /* 0x0000000000017941 */ /* 0x000fea0003800200 */
.L_x_71866:
        /* <DEDUP_REMOVED lines=43> */
.L_x_71864:
[----:B------:R-:W-:Y:S05]  /*f360*/  BSYNC.RECONVERGENT B0 ;  /* 0x0000000000007941 */ /* 0x000fea0003800200 */
.L_x_71863:
        /* <DEDUP_REMOVED lines=21> */
.L_x_71870:
        /* <DEDUP_REMOVED lines=13> */
.L_x_71872:
[----:B------:R-:W-:Y:S05]  /*f590*/  BSYNC.RECONVERGENT B1 ;  /* 0x0000000000017941 */ /* 0x000fea0003800200 */
.L_x_71871:
        /* <DEDUP_REMOVED lines=43> */
.L_x_71869:
[----:B------:R-:W-:Y:S05]  /*f850*/  BSYNC.RECONVERGENT B0 ;  /* 0x0000000000007941 */ /* 0x000fea0003800200 */
.L_x_71868:
        /* <DEDUP_REMOVED lines=9> */
.L_x_71852:
        /* <DEDUP_REMOVED lines=16> */
.L_x_71876:
        /* <DEDUP_REMOVED lines=13> */
.L_x_71878:
[----:B------:R-:W-:Y:S05]  /*fac0*/  BSYNC.RECONVERGENT B1 ;  /* 0x0000000000017941 */ /* 0x000fea0003800200 */
.L_x_71877:
        /* <DEDUP_REMOVED lines=42> */
.L_x_71875:
[----:B------:R-:W-:Y:S05]  /*fd70*/  BSYNC.RECONVERGENT B0 ;  /* 0x0000000000007941 */ /* 0x000fea0003800200 */
.L_x_71874:
[----:B------:R-:W-:Y:S01]  /*fd80*/  ISETP.NE.AND P3, PT, R82, 0x1, PT ;  /* 0x000000015200780c */ /* 0x000fe20003f65270 */
[----:B------:R-:W-:Y:S01]  /*fd90*/  BSSY.RECONVERGENT B0, `(.L_x_71879) ;  /* 0x000004a000007945 */ /* 0x000fe20003800200 */
[----:B------:R-:W-:-:S05]  /*fda0*/  I2FP.F32.U32 R81, R80 ;  /* 0x0000005000517245 */ /* 0x000fca0000201000 */
[----:B------:R-:W-:Y:S01]  /*fdb0*/  FFMA.FTZ R80, R81, R160, 1.1641532182693481445e-10 ;  /* 0x2f00000051507423 */ /* 0x000fe200000100a0 */
[----:B-----5:R-:W-:Y:S01]  /*fdc0*/  FMUL.FTZ R81, R76, R161 ;  /* 0x000000a14c517220 */ /* 0x020fe20000410000 */
[----:B------:R-:W-:-:S03]  /*fdd0*/  IMAD.MOV.U32 R76, RZ, RZ, R8 ;  /* 0x000000ffff4c7224 */ /* 0x000fc600078e0008 */
[----:B------:R-:W-:Y:S01]  /*fde0*/  FSETP.LE.FTZ.AND P2, PT, R80, R159, PT ;  /* 0x0000009f5000720b */ /* 0x000fe20003f53000 */
[----:B------:R-:W-:Y:S02]  /*fdf0*/  IMAD.MOV.U32 R80, RZ, RZ, 0x2 ;  /* 0x00000002ff507424 */ /* 0x000fe400078e00ff */
        /* <DEDUP_REMOVED lines=10> */
.L_x_71881:
        /* <DEDUP_REMOVED lines=13> */
.L_x_71883:
[----:B------:R-:W-:Y:S05]  /*ff70*/  BSYNC.RECONVERGENT B1 ;  /* 0x0000000000017941 */ /* 0x000fea0003800200 */
.L_x_71882:
        /* <DEDUP_REMOVED lines=43> */
.L_x_71880:
[----:B------:R-:W-:Y:S05]  /*10230*/  BSYNC.RECONVERGENT B0 ;  /* 0x0000000000007941 */ /* 0x000fea0003800200 */
.L_x_71879:
[----:B------:R-:W-:Y:S01]  /*10240*/  ISETP.NE.AND P4, PT, R80, 0x1, PT ;  /* 0x000000015000780c */ /* 0x000fe20003f85270 */
[----:B------:R-:W-:Y:S01]  /*10250*/  FMUL.FTZ R87, R77, R161 ;  /* 0x000000a14d577220 */ /* 0x000fe20000410000 */
[----:B------:R-:W-:Y:S01]  /*10260*/  I2FP.F32.U32 R81, R76 ;  /* 0x0000004c00517245 */ /* 0x000fe20000201000 */
[----:B------:R-:W-:Y:S01]  /*10270*/  BSSY.RECONVERGENT B0, `(.L_x_71884) ;  /* 0x0000048000007945 */ /* 0x000fe20003800200 */
[----:B------:R-:W-:Y:S02]  /*10280*/  HFMA2 R82, -RZ, RZ, 0, 1.1920928955078125e-07 ;  /* 0x00000002ff527431 */ /* 0x000fe400000001ff */
[----:B------:R-:W-:Y:S02]  /*10290*/  IMAD.MOV.U32 R77, RZ, RZ, R8 ;  /* 0x000000ffff4d7224 */ /* 0x000fe400078e0008 */
[----:B------:R-:W-:Y:S01]  /*102a0*/  FMUL.FTZ R87, R87, R158 ;  /* 0x0000009e57577220 */ /* 0x000fe20000410000 */
[----:B------:R-:W-:-:S05]  /*102b0*/  FFMA.FTZ R76, R81, R160, 1.1641532182693481445e-10 ;  /* 0x2f000000514c7423 */ /* 0x000fca00000100a0 */
        /* <DEDUP_REMOVED lines=10> */
.L_x_71886:
        /* <DEDUP_REMOVED lines=13> */
.L_x_71888:
[----:B------:R-:W-:Y:S05]  /*10430*/  BSYNC.RECONVERGENT B1 ;  /* 0x0000000000017941 */ /* 0x000fea0003800200 */
.L_x_71887:
        /* <DEDUP_REMOVED lines=43> */
.L_x_71885:
[----:B------:R-:W-:Y:S05]  /*106f0*/  BSYNC.RECONVERGENT B0 ;  /* 0x0000000000007941 */ /* 0x000fea0003800200 */
.L_x_71884:
        /* <DEDUP_REMOVED lines=18> */
.L_x_71891:
        /* <DEDUP_REMOVED lines=13> */
.L_x_71893:
[----:B------:R-:W-:Y:S05]  /*108f0*/  BSYNC.RECONVERGENT B1 ;  /* 0x0000000000017941 */ /* 0x000fea0003800200 */
.L_x_71892:
        /* <DEDUP_REMOVED lines=43> */
.L_x_71890:
[----:B------:R-:W-:Y:S05]  /*10bb0*/  BSYNC.RECONVERGENT B0 ;  /* 0x0000000000007941 */ /* 0x000fea0003800200 */
.L_x_71889:
        /* <DEDUP_REMOVED lines=10> */
.L_x_71873:
        /* <DEDUP_REMOVED lines=33> */
.L_x_71897:
        /* <DEDUP_REMOVED lines=13> */
.L_x_71899:
[----:B------:R-:W-:Y:S05]  /*10f40*/  BSYNC.RECONVERGENT B1 ;  /* 0x0000000000017941 */ /* 0x000fea0003800200 */
.L_x_71898:
        /* <DEDUP_REMOVED lines=38> */
[----:B------:R-:W-:Y:S02]  /*111b0*/  MOV R8, R90 ;  /* 0x0000005a00087202 */ /* 0x000fe40000000f00 */
[----:B------:R-:W-:Y:S01]  /*111c0*/  LOP3.LUT R11, R18, R92, R91, 0x96, !PT ;  /* 0x0000005c120b7212 */ /* 0x000fe200078e965b */
[----:B------:R-:W-:Y:S01]  /*111d0*/  IMAD.MOV.U32 R90, RZ, RZ, R96 ;  /* 0x000000ffff5a7224 */ /* 0x000fe200078e0060 */
[----:B------:R-:W-:-:S07]  /*111e0*/  LOP3.LUT R12, R24, R88, R99, 0x96, !PT ;  /* 0x00000058180c7212 */ /* 0x000fce00078e9663 */
.L_x_71896:
[----:B------:R-:W-:Y:S05]  /*111f0*/  BSYNC.RECONVERGENT B0 ;  /* 0x0000000000007941 */ /* 0x000fea0003800200 */
.L_x_71895:
[----:B------:R-:W-:Y:S01]  /*11200*/  I2FP.F32.U32 R91, R90 ;  /* 0x0000005a005b7245 */ /* 0x000fe20000201000 */
[----:B-----5:R-:W-:Y:S01]  /*11210*/  FMUL.FTZ R93, R80, R161 ;  /* 0x000000a1505d7220 */ /* 0x020fe20000410000 */
        /* <DEDUP_REMOVED lines=19> */
.L_x_71902:
        /* <DEDUP_REMOVED lines=13> */
.L_x_71904:
[----:B------:R-:W-:Y:S05]  /*11420*/  BSYNC.RECONVERGENT B1 ;  /* 0x0000000000017941 */ /* 0x000fea0003800200 */
.L_x_71903:
        /* <DEDUP_REMOVED lines=43> */
.L_x_71901:
[----:B------:R-:W-:Y:S05]  /*116e0*/  BSYNC.RECONVERGENT B0 ;  /* 0x0000000000007941 */ /* 0x000fea0003800200 */
.L_x_71900:
        /* <DEDUP_REMOVED lines=21> */
.L_x_71907:
        /* <DEDUP_REMOVED lines=13> */
.L_x_71909:
[----:B------:R-:W-:Y:S05]  /*11910*/  BSYNC.RECONVERGENT B1 ;  /* 0x0000000000017941 */ /* 0x000fea0003800200 */
.L_x_71908:
        /* <DEDUP_REMOVED lines=43> */
.L_x_71906:
[----:B------:R-:W-:Y:S05]  /*11bd0*/  BSYNC.RECONVERGENT B0 ;  /* 0x0000000000007941 */ /* 0x000fea0003800200 */
.L_x_71905:
[----:B------:R-:W-:Y:S01]  /*11be0*/  I2FP.F32.U32 R85, R85 ;  /* 0x0000005500557245 */ /* 0x000fe20000201000 */
[----:B------:R-:W-:Y:S01]  /*11bf0*/  FMUL.FTZ R89, R82, R161 ;  /* 0x000000a152597220 */ /* 0x000fe20000410000 */
        /* <DEDUP_REMOVED lines=19> */
.L_x_71912:
        /* <DEDUP_REMOVED lines=13> */
.L_x_71914:
[----:B------:R-:W-:Y:S05]  /*11e00*/  BSYNC.RECONVERGENT B1 ;  /* 0x0000000000017941 */ /* 0x000fea0003800200 */
.L_x_71913:
        /* <DEDUP_REMOVED lines=43> */
.L_x_71911:
[----:B------:R-:W-:Y:S05]  /*120c0*/  BSYNC.RECONVERGENT B0 ;  /* 0x0000000000007941 */ /* 0x000fea0003800200 */
.L_x_71910:
        /* <DEDUP_REMOVED lines=9> */
.L_x_71894:
        /* <DEDUP_REMOVED lines=16> */
.L_x_71918:
        /* <DEDUP_REMOVED lines=13> */
.L_x_71920:
[----:B------:R-:W-:Y:S05]  /*12330*/  BSYNC.RECONVERGENT B1 ;  /* 0x0000000000017941 */ /* 0x000fea0003800200 */
.L_x_71919:
        /* <DEDUP_REMOVED lines=42> */
.L_x_71917:
[----:B------:R-:W-:Y:S05]  /*125e0*/  BSYNC.RECONVERGENT B0 ;  /* 0x0000000000007941 */ /* 0x000fea0003800200 */
.L_x_71916:
[----:B------:R-:W-:Y:S01]  /*125f0*/  ISETP.NE.AND P3, PT, R86, 0x1, PT ;  /* 0x000000015600780c */ /* 0x000fe20003f65270 */
[----:B------:R-:W-:Y:S01]  /*12600*/  BSSY.RECONVERGENT B0, `(.L_x_71921) ;  /* 0x000004a000007945 */ /* 0x000fe20003800200 */
[----:B------:R-:W-:-:S05]  /*12610*/  I2FP.F32.U32 R85, R84 ;  /* 0x0000005400557245 */ /* 0x000fca0000201000 */
[----:B------:R-:W-:Y:S01]  /*12620*/  FFMA.FTZ R84, R85, R160, 1.1641532182693481445e-10 ;  /* 0x2f00000055547423 */ /* 0x000fe200000100a0 */
[----:B-----5:R-:W-:Y:S01]  /*12630*/  FMUL.FTZ R85, R80, R161 ;  /* 0x000000a150557220 */ /* 0x020fe20000410000 */
[----:B------:R-:W-:-:S03]  /*12640*/  MOV R80, R8 ;  /* 0x0000000800507202 */ /* 0x000fc60000000f00 */
[----:B------:R-:W-:Y:S01]  /*12650*/  FSETP.LE.FTZ.AND P2, PT, R84, R159, PT ;  /* 0x0000009f5400720b */ /* 0x000fe20003f53000 */
[----:B------:R-:W-:Y:S02]  /*12660*/  IMAD.MOV.U32 R84, RZ, RZ, 0x2 ;  /* 0x00000002ff547424 */ /* 0x000fe400078e00ff */
        /* <DEDUP_REMOVED lines=10> */
.L_x_71923:
        /* <DEDUP_REMOVED lines=13> */
.L_x_71925:
[----:B------:R-:W-:Y:S05]  /*127e0*/  BSYNC.RECONVERGENT B1 ;  /* 0x0000000000017941 */ /* 0x000fea0003800200 */
.L_x_71924:
        /* <DEDUP_REMOVED lines=43> */
.L_x_71922:
[----:B------:R-:W-:Y:S05]  /*12aa0*/  BSYNC.RECONVERGENT B0 ;  /* 0x0000000000007941 */ /* 0x000fea0003800200 */
.L_x_71921:
        /* <DEDUP_REMOVED lines=18> */
.L_x_71928:
        /* <DEDUP_REMOVED lines=13> */
.L_x_71930:
[----:B------:R-:W-:Y:S05]  /*12ca0*/  BSYNC.RECONVERGENT B1 ;  /* 0x0000000000017941 */ /* 0x000fea0003800200 */
.L_x_71929:
        /* <DEDUP_REMOVED lines=43> */
.L_x_71927:
[----:B------:R-:W-:Y:S05]  /*12f60*/  BSYNC.RECONVERGENT B0 ;  /* 0x0000000000007941 */ /* 0x000fea0003800200 */
.L_x_71926:
        /* <DEDUP_REMOVED lines=18> */
.L_x_71933:
        /* <DEDUP_REMOVED lines=13> */
.L_x_71935:
[----:B------:R-:W-:Y:S05]  /*13160*/  BSYNC.RECONVERGENT B1 ;  /* 0x0000000000017941 */ /* 0x000fea0003800200 */
.L_x_71934:
        /* <DEDUP_REMOVED lines=43> */
.L_x_71932:
[----:B------:R-:W-:Y:S05]  /*13420*/  BSYNC.RECONVERGENT B0 ;  /* 0x0000000000007941 */ /* 0x000fea0003800200 */
.L_x_71931:
        /* <DEDUP_REMOVED lines=10> */
.L_x_71915:
        /* <DEDUP_REMOVED lines=33> */
.L_x_71939:
        /* <DEDUP_REMOVED lines=13> */
.L_x_71941:
[----:B------:R-:W-:Y:S05]  /*137b0*/  BSYNC.RECONVERGENT B1 ;  /* 0x0000000000017941 */ /* 0x000fea0003800200 */
.L_x_71940:
        /* <DEDUP_REMOVED lines=42> */
.L_x_71938:
[----:B------:R-:W-:Y:S05]  /*13a60*/  BSYNC.RECONVERGENT B0 ;  /* 0x0000000000007941 */ /* 0x000fea0003800200 */
.L_x_71937:
        /* <DEDUP_REMOVED lines=21> */
.L_x_71944:
        /* <DEDUP_REMOVED lines=13> */
.L_x_71946:
[----:B------:R-:W-:Y:S05]  /*13c90*/  BSYNC.RECONVERGENT B1 ;  /* 0x0000000000017941 */ /* 0x000fea0003800200 */
.L_x_71945:
        /* <DEDUP_REMOVED lines=43> */
.L_x_71943:
[----:B------:R-:W-:Y:S05]  /*13f50*/  BSYNC.RECONVERGENT B0 ;  /* 0x0000000000007941 */ /* 0x000fea0003800200 */
.L_x_71942:
        /* <DEDUP_REMOVED lines=21> */
.L_x_71949:
        /* <DEDUP_REMOVED lines=13> */
.L_x_71951:
[----:B------:R-:W-:Y:S05]  /*14180*/  BSYNC.RECONVERGENT B1 ;  /* 0x0000000000017941 */ /* 0x000fea0003800200 */
.L_x_71950:
        /* <DEDUP_REMOVED lines=43> */
.L_x_71948:
[----:B------:R-:W-:Y:S05]  /*14440*/  BSYNC.RECONVERGENT B0 ;  /* 0x0000000000007941 */ /* 0x000fea0003800200 */
.L_x_71947:
        /* <DEDUP_REMOVED lines=21> */
.L_x_71954:
        /* <DEDUP_REMOVED lines=13> */
.L_x_71956:
[----:B------:R-:W-:Y:S05]  /*14670*/  BSYNC.RECONVERGENT B1 ;  /* 0x0000000000017941 */ /* 0x000fea0003800200 */
.L_x_71955:
        /* <DEDUP_REMOVED lines=43> */
.L_x_71953:
[----:B------:R-:W-:Y:S05]  /*14930*/  BSYNC.RECONVERGENT B0 ;  /* 0x0000000000007941 */ /* 0x000fea0003800200 */
.L_x_71952:
        /* <DEDUP_REMOVED lines=9> */
.L_x_71936:
        /* <DEDUP_REMOVED lines=16> */
.L_x_71960:
        /* <DEDUP_REMOVED lines=13> */
.L_x_71962:
[----:B------:R-:W-:Y:S05]  /*14ba0*/  BSYNC.RECONVERGENT B1 ;  /* 0x0000000000017941 */ /* 0x000fea0003800200 */
.L_x_71961:
        /* <DEDUP_REMOVED lines=42> */
.L_x_71959:
[----:B------:R-:W-:Y:S05]  /*14e50*/  BSYNC.RECONVERGENT B0 ;  /* 0x0000000000007941 */ /* 0x000fea0003800200 */
.L_x_71958:
        /* <DEDUP_REMOVED lines=18> */
.L_x_71965:
        /* <DEDUP_REMOVED lines=13> */
.L_x_71967:
[----:B------:R-:W-:Y:S05]  /*15050*/  BSYNC.RECONVERGENT B1 ;  /* 0x0000000000017941 */ /* 0x000fea0003800200 */
.L_x_71966:
        /* <DEDUP_REMOVED lines=43> */
.L_x_71964:
[----:B------:R-:W-:Y:S05]  /*15310*/  BSYNC.RECONVERGENT B0 ;  /* 0x0000000000007941 */ /* 0x000fea0003800200 */
.L_x_71963:
        /* <DEDUP_REMOVED lines=18> */
.L_x_71970:
        /* <DEDUP_REMOVED lines=13> */
.L_x_71972:
[----:B------:R-:W-:Y:S05]  /*15510*/  BSYNC.RECONVERGENT B1 ;  /* 0x0000000000017941 */ /* 0x000fea0003800200 */
.L_x_71971:
        /* <DEDUP_REMOVED lines=43> */
.L_x_71969:
[----:B------:R-:W-:Y:S05]  /*157d0*/  BSYNC.RECONVERGENT B0 ;  /* 0x0000000000007941 */ /* 0x000fea0003800200 */
.L_x_71968:
        /* <DEDUP_REMOVED lines=18> */
.L_x_71975:
        /* <DEDUP_REMOVED lines=13> */
.L_x_71977:
[----:B------:R-:W-:Y:S05]  /*159d0*/  BSYNC.RECONVERGENT B1 ;  /* 0x0000000000017941 */ /* 0x000fea0003800200 */
.L_x_71976:
        /* <DEDUP_REMOVED lines=43> */
.L_x_71974:
[----:B------:R-:W-:Y:S05]  /*15c90*/  BSYNC.RECONVERGENT B0 ;  /* 0x0000000000007941 */ /* 0x000fea0003800200 */
.L_x_71973:
        /* <DEDUP_REMOVED lines=10> */
.L_x_71957:
        /* <DEDUP_REMOVED lines=33> */
.L_x_71981:
        /* <DEDUP_REMOVED lines=13> */
.L_x_71983:
[----:B------:R-:W-:Y:S05]  /*16020*/  BSYNC.RECONVERGENT B1 ;  /* 0x0000000000017941 */ /* 0x000fea0003800200 */
.L_x_71982:
        /* <DEDUP_REMOVED lines=42> */
.L_x_71980:
[----:B------:R-:W-:Y:S05]  /*162d0*/  BSYNC.RECONVERGENT B0 ;  /* 0x0000000000007941 */ /* 0x000fea0003800200 */
.L_x_71979:
        /* <DEDUP_REMOVED lines=21> */
.L_x_71986:
        /* <DEDUP_REMOVED lines=13> */
.L_x_71988:
[----:B------:R-:W-:Y:S05]  /*16500*/  BSYNC.RECONVERGENT B1 ;  /* 0x0000000000017941 */ /* 0x000fea0003800200 */
.L_x_71987:
        /* <DEDUP_REMOVED lines=43> */
.L_x_71985:
[----:B------:R-:W-:Y:S05]  /*167c0*/  BSYNC.RECONVERGENT B0 ;  /* 0x0000000000007941 */ /* 0x000fea0003800200 */
.L_x_71984:
        /* <DEDUP_REMOVED lines=21> */
.L_x_71991:
        /* <DEDUP_REMOVED lines=13> */
.L_x_71993:
[----:B------:R-:W-:Y:S05]  /*169f0*/  BSYNC.RECONVERGENT B1 ;  /* 0x0000000000017941 */ /* 0x000fea0003800200 */
.L_x_71992:
        /* <DEDUP_REMOVED lines=43> */
.L_x_71990:
[----:B------:R-:W-:Y:S05]  /*16cb0*/  BSYNC.RECONVERGENT B0 ;  /* 0x0000000000007941 */ /* 0x000fea0003800200 */
.L_x_71989:
        /* <DEDUP_REMOVED lines=21> */
.L_x_71996:
        /* <DEDUP_REMOVED lines=13> */
.L_x_71998:
[----:B------:R-:W-:Y:S05]  /*16ee0*/  BSYNC.RECONVERGENT B1 ;  /* 0x0000000000017941 */ /* 0x000fea0003800200 */
.L_x_71997:
        /* <DEDUP_REMOVED lines=43> */
.L_x_71995:
[----:B------:R-:W-:Y:S05]  /*171a0*/  BSYNC.RECONVERGENT B0 ;  /* 0x0000000000007941 */ /* 0x000fea0003800200 */
.L_x_71994:
        /* <DEDUP_REMOVED lines=9> */
.L_x_71978:
        /* <DEDUP_REMOVED lines=16> */
.L_x_72002:
        /* <DEDUP_REMOVED lines=13> */
.L_x_72004:
[----:B------:R-:W-:Y:S05]  /*17410*/  BSYNC.RECONVERGENT B1 ;  /* 0x0000000000017941 */ /* 0x000fea0003800200 */
.L_x_72003:
        /* <DEDUP_REMOVED lines=42> */
.L_x_72001:
[----:B------:R-:W-:Y:S05]  /*176c0*/  BSYNC.RECONVERGENT B0 ;  /* 0x0000000000007941 */ /* 0x000fea0003800200 */
.L_x_72000:
        /* <DEDUP_REMOVED lines=18> */
.L_x_72007:
        /* <DEDUP_REMOVED lines=13> */
.L_x_72009:
[----:B------:R-:W-:Y:S05]  /*178c0*/  BSYNC.RECONVERGENT B1 ;  /* 0x0000000000017941 */ /* 0x000fea0003800200 */
.L_x_72008:
        /* <DEDUP_REMOVED lines=43> */
.L_x_72006:
[----:B------:R-:W-:Y:S05]  /*17b80*/  BSYNC.RECONVERGENT B0 ;  /* 0x0000000000007941 */ /* 0x000fea0003800200 */
.L_x_72005:
        /* <DEDUP_REMOVED lines=18> */
.L_x_72012:
        /* <DEDUP_REMOVED lines=13> */
.L_x_72014:
[----:B------:R-:W-:Y:S05]  /*17d80*/  BSYNC.RECONVERGENT B1 ;  /* 0x0000000000017941 */ /* 0x000fea0003800200 */
.L_x_72013:
        /* <DEDUP_REMOVED lines=43> */
.L_x_72011:
[----:B------:R-:W-:Y:S05]  /*18040*/  BSYNC.RECONVERGENT B0 ;  /* 0x0000000000007941 */ /* 0x000fea0003800200 */
.L_x_72010:
        /* <DEDUP_REMOVED lines=18> */
.L_x_72017:
        /* <DEDUP_REMOVED lines=13> */
.L_x_72019:
[----:B------:R-:W-:Y:S05]  /*18240*/  BSYNC.RECONVERGENT B1 ;  /* 0x0000000000017941 */ /* 0x000fea0003800200 */
.L_x_72018:
        /* <DEDUP_REMOVED lines=43> */
.L_x_72016:
[----:B------:R-:W-:Y:S05]  /*18500*/  BSYNC.RECONVERGENT B0 ;  /* 0x0000000000007941 */ /* 0x000fea0003800200 */
.L_x_72015:
        /* <DEDUP_REMOVED lines=10> */
.L_x_71999:
        /* <DEDUP_REMOVED lines=33> */
.L_x_72023:
        /* <DEDUP_REMOVED lines=13> */
.L_x_72025:
[----:B------:R-:W-:Y:S05]  /*18890*/  BSYNC.RECONVERGENT B1 ;  /* 0x0000000000017941 */ /* 0x000fea0003800200 */
.L_x_72024:
        /* <DEDUP_REMOVED lines=42> */
.L_x_72022:
[----:B------:R-:W-:Y:S05]  /*18b40*/  BSYNC.RECONVERGENT B0 ;  /* 0x0000000000007941 */ /* 0x000fea0003800200 */
.L_x_72021:
        /* <DEDUP_REMOVED lines=21> */
.L_x_72028:
        /* <DEDUP_REMOVED lines=13> */
.L_x_72030:
[----:B------:R-:W-:Y:S05]  /*18d70*/  BSYNC.RECONVERGENT B1 ;  /* 0x0000000000017941 */ /* 0x000fea0003800200 */
.L_x_72029:
        /* <DEDUP_REMOVED lines=43> */
.L_x_72027:
[----:B------:R-:W-:Y:S05]  /*19030*/  BSYNC.RECONVERGENT B0 ;  /* 0x0000000000007941 */ /* 0x000fea0003800200 */
.L_x_72026:
        /* <DEDUP_REMOVED lines=21> */
.L_x_72033:
        /* <DEDUP_REMOVED lines=13> */
.L_x_72035:
[----:B------:R-:W-:Y:S05]  /*19260*/  BSYNC.RECONVERGENT B1 ;  /* 0x0000000000017941 */ /* 0x000fea0003800200 */
.L_x_72034:
        /* <DEDUP_REMOVED lines=43> */
.L_x_72032:
[----:B------:R-:W-:Y:S05]  /*19520*/  BSYNC.RECONVERGENT B0 ;  /* 0x0000000000007941 */ /* 0x000fea0003800200 */
.L_x_72031:
        /* <DEDUP_REMOVED lines=21> */
.L_x_72038:
        /* <DEDUP_REMOVED lines=13> */
.L_x_72040:
[----:B------:R-:W-:Y:S05]  /*19750*/  BSYNC.RECONVERGENT B1 ;  /* 0x0000000000017941 */ /* 0x000fea0003800200 */
.L_x_72039:
        /* <DEDUP_REMOVED lines=43> */
.L_x_72037:
[----:B------:R-:W-:Y:S05]  /*19a10*/  BSYNC.RECONVERGENT B0 ;  /* 0x0000000000007941 */ /* 0x000fea0003800200 */
.L_x_72036:
        /* <DEDUP_REMOVED lines=9> */
.L_x_72020:
        /* <DEDUP_REMOVED lines=16> */
.L_x_72044:
        /* <DEDUP_REMOVED lines=13> */
.L_x_72046:
[----:B------:R-:W-:Y:S05]  /*19c80*/  BSYNC.RECONVERGENT B1 ;  /* 0x0000000000017941 */ /* 0x000fea0003800200 */
.L_x_72045:
        /* <DEDUP_REMOVED lines=42> */
.L_x_72043:
[----:B------:R-:W-:Y:S05]  /*19f30*/  BSYNC.RECONVERGENT B0 ;  /* 0x0000000000007941 */ /* 0x000fea0003800200 */
.L_x_72042:
        /* <DEDUP_REMOVED lines=18> */
.L_x_72049:
        /* <DEDUP_REMOVED lines=13> */
.L_x_72051:
[----:B------:R-:W-:Y:S05]  /*1a130*/  BSYNC.RECONVERGENT B1 ;  /* 0x0000000000017941 */ /* 0x000fea0003800200 */
.L_x_72050:
        /* <DEDUP_REMOVED lines=43> */
.L_x_72048:
[----:B------:R-:W-:Y:S05]  /*1a3f0*/  BSYNC.RECONVERGENT B0 ;  /* 0x0000000000007941 */ /* 0x000fea0003800200 */
.L_x_72047:
        /* <DEDUP_REMOVED lines=18> */
.L_x_72054:
        /* <DEDUP_REMOVED lines=13> */
.L_x_72056:
[----:B------:R-:W-:Y:S05]  /*1a5f0*/  BSYNC.RECONVERGENT B1 ;  /* 0x0000000000017941 */ /* 0x000fea0003800200 */
.L_x_72055:
        /* <DEDUP_REMOVED lines=43> */
.L_x_72053:
[----:B------:R-:W-:Y:S05]  /*1a8b0*/  BSYNC.RECONVERGENT B0 ;  /* 0x0000000000007941 */ /* 0x000fea0003800200 */
.L_x_72052:
        /* <DEDUP_REMOVED lines=18> */
.L_x_72059:
        /* <DEDUP_REMOVED lines=13> */
.L_x_72061:
[----:B------:R-:W-:Y:S05]  /*1aab0*/  BSYNC.RECONVERGENT B1 ;  /* 0x0000000000017941 */ /* 0x000fea0003800200 */
.L_x_72060:
        /* <DEDUP_REMOVED lines=43> */
.L_x_72058:
[----:B------:R-:W-:Y:S05]  /*1ad70*/  BSYNC.RECONVERGENT B0 ;  /* 0x0000000000007941 */ /* 0x000fea0003800200 */
.L_x_72057:
        /* <DEDUP_REMOVED lines=10> */
.L_x_72041:
        /* <DEDUP_REMOVED lines=33> */
.L_x_72065:
        /* <DEDUP_REMOVED lines=13> */
.L_x_72067:
[----:B------:R-:W-:Y:S05]  /*1b100*/  BSYNC.RECONVERGENT B1 ;  /* 0x0000000000017941 */ /* 0x000fea0003800200 */
.L_x_72066:
        /* <DEDUP_REMOVED lines=42> */
.L_x_72064:
[----:B------:R-:W-:Y:S05]  /*1b3b0*/  BSYNC.RECONVERGENT B0 ;  /* 0x0000000000007941 */ /* 0x000fea0003800200 */
.L_x_72063:
        /* <DEDUP_REMOVED lines=21> */
.L_x_72070:
        /* <DEDUP_REMOVED lines=13> */
.L_x_72072:
[----:B------:R-:W-:Y:S05]  /*1b5e0*/  BSYNC.RECONVERGENT B1 ;  /* 0x0000000000017941 */ /* 0x000fea0003800200 */
.L_x_72071:
        /* <DEDUP_REMOVED lines=43> */
.L_x_72069:
[----:B------:R-:W-:Y:S05]  /*1b8a0*/  BSYNC.RECONVERGENT B0 ;  /* 0x0000000000007941 */ /* 0x000fea0003800200 */
.L_x_72068:
        /* <DEDUP_REMOVED lines=21> */
.L_x_72075:
        /* <DEDUP_REMOVED lines=13> */
.L_x_72077:
[----:B------:R-:W-:Y:S05]  /*1bad0*/  BSYNC.RECONVERGENT B1 ;  /* 0x0000000000017941 */ /* 0x000fea0003800200 */
.L_x_72076:
        /* <DEDUP_REMOVED lines=43> */
.L_x_72074:
[----:B------:R-:W-:Y:S05]  /*1bd90*/  BSYNC.RECONVERGENT B0 ;  /* 0x0000000000007941 */ /* 0x000fea0003800200 */
.L_x_72073:
        /* <DEDUP_REMOVED lines=21> */
.L_x_72080:
        /* <DEDUP_REMOVED lines=13> */
.L_x_72082:
[----:B------:R-:W-:Y:S05]  /*1bfc0*/  BSYNC.RECONVERGENT B1 ;  /* 0x0000000000017941 */ /* 0x000fea0003800200 */
.L_x_72081:
        /* <DEDUP_REMOVED lines=43> */
.L_x_72079:
[----:B------:R-:W-:Y:S05]  /*1c280*/  BSYNC.RECONVERGENT B0 ;  /* 0x0000000000007941 */ /* 0x000fea0003800200 */
.L_x_72078:
        /* <DEDUP_REMOVED lines=9> */
.L_x_72062:
        /* <DEDUP_REMOVED lines=16> */
.L_x_72086:
        /* <DEDUP_REMOVED lines=13> */
.L_x_72088:
[----:B------:R-:W-:Y:S05]  /*1c4f0*/  BSYNC.RECONVERGENT B1 ;  /* 0x0000000000017941 */ /* 0x000fea0003800200 */
.L_x_72087:
        /* <DEDUP_REMOVED lines=42> */
.L_x_72085:
[----:B------:R-:W-:Y:S05]  /*1c7a0*/  BSYNC.RECONVERGENT B0 ;  /* 0x0000000000007941 */ /* 0x000fea0003800200 */
.L_x_72084:
        /* <DEDUP_REMOVED lines=18> */
.L_x_72091:
        /* <DEDUP_REMOVED lines=13> */
.L_x_72093:
[----:B------:R-:W-:Y:S05]  /*1c9a0*/  BSYNC.RECONVERGENT B1 ;  /* 0x0000000000017941 */ /* 0x000fea0003800200 */
.L_x_72092:
        /* <DEDUP_REMOVED lines=43> */
.L_x_72090:
[----:B------:R-:W-:Y:S05]  /*1cc60*/  BSYNC.RECONVERGENT B0 ;  /* 0x0000000000007941 */ /* 0x000fea0003800200 */
.L_x_72089:
        /* <DEDUP_REMOVED lines=18> */
.L_x_72096:
        /* <DEDUP_REMOVED lines=13> */
.L_x_72098:
[----:B------:R-:W-:Y:S05]  /*1ce60*/  BSYNC.RECONVERGENT B1 ;  /* 0x0000000000017941 */ /* 0x000fea0003800200 */
.L_x_72097:
        /* <DEDUP_REMOVED lines=43> */
.L_x_72095:
[----:B------:R-:W-:Y:S05]  /*1d120*/  BSYNC.RECONVERGENT B0 ;  /* 0x0000000000007941 */ /* 0x000fea0003800200 */
.L_x_72094:
        /* <DEDUP_REMOVED lines=18> */
.L_x_72101:
        /* <DEDUP_REMOVED lines=13> */
.L_x_72103:
[----:B------:R-:W-:Y:S05]  /*1d320*/  BSYNC.RECONVERGENT B1 ;  /* 0x0000000000017941 */ /* 0x000fea0003800200 */
.L_x_72102:
        /* <DEDUP_REMOVED lines=43> */
.L_x_72100:
[----:B------:R-:W-:Y:S05]  /*1d5e0*/  BSYNC.RECONVERGENT B0 ;  /* 0x0000000000007941 */ /* 0x000fea0003800200 */
.L_x_72099:
        /* <DEDUP_REMOVED lines=10> */
.L_x_72083:
        /* <DEDUP_REMOVED lines=33> */
.L_x_72107:
        /* <DEDUP_REMOVED lines=13> */
.L_x_72109:
[----:B------:R-:W-:Y:S05]  /*1d970*/  BSYNC.RECONVERGENT B1 ;  /* 0x0000000000017941 */ /* 0x000fea0003800200 */
.L_x_72108:
        /* <DEDUP_REMOVED lines=42> */
.L_x_72106:
[----:B------:R-:W-:Y:S05]  /*1dc20*/  BSYNC.RECONVERGENT B0 ;  /* 0x0000000000007941 */ /* 0x000fea0003800200 */
.L_x_72105:
        /* <DEDUP_REMOVED lines=21> */
.L_x_72112:
        /* <DEDUP_REMOVED lines=13> */
.L_x_72114:
[----:B------:R-:W-:Y:S05]  /*1de50*/  BSYNC.RECONVERGENT B1 ;  /* 0x0000000000017941 */ /* 0x000fea0003800200 */
.L_x_72113:
        /* <DEDUP_REMOVED lines=43> */
.L_x_72111:
[----:B------:R-:W-:Y:S05]  /*1e110*/  BSYNC.RECONVERGENT B0 ;  /* 0x0000000000007941 */ /* 0x000fea0003800200 */
.L_x_72110:
        /* <DEDUP_REMOVED lines=21> */
.L_x_72117:
        /* <DEDUP_REMOVED lines=13> */
.L_x_72119:
[----:B------:R-:W-:Y:S05]  /*1e340*/  BSYNC.RECONVERGENT B1 ;  /* 0x0000000000017941 */ /* 0x000fea0003800200 */
.L_x_72118:
        /* <DEDUP_REMOVED lines=43> */
.L_x_72116:
[----:B------:R-:W-:Y:S05]  /*1e600*/  BSYNC.RECONVERGENT B0 ;  /* 0x0000000000007941 */ /* 0x000fea0003800200 */
.L_x_72115:
        /* <DEDUP_REMOVED lines=21> */
.L_x_72122:
        /* <DEDUP_REMOVED lines=13> */
.L_x_72124:
[----:B------:R-:W-:Y:S05]  /*1e830*/  BSYNC.RECONVERGENT B1 ;  /* 0x0000000000017941 */ /* 0x000fea0003800200 */
.L_x_72123:
        /* <DEDUP_REMOVED lines=43> */
.L_x_72121:
[----:B------:R-:W-:Y:S05]  /*1eaf0*/  BSYNC.RECONVERGENT B0 ;  /* 0x0000000000007941 */ /* 0x000fea0003800200 */
.L_x_72120:
        /* <DEDUP_REMOVED lines=9> */
.L_x_72104:
        /* <DEDUP_REMOVED lines=16> */
.L_x_72128:
        /* <DEDUP_REMOVED lines=13> */
.L_x_72130:
[----:B------:R-:W-:Y:S05]  /*1ed60*/  BSYNC.RECONVERGENT B1 ;  /* 0x0000000000017941 */ /* 0x000fea0003800200 */
.L_x_72129:
        /* <DEDUP_REMOVED lines=42> */
.L_x_72127:
[----:B------:R-:W-:Y:S05]  /*1f010*/  BSYNC.RECONVERGENT B0 ;  /* 0x0000000000007941 */ /* 0x000fea0003800200 */
.L_x_72126:
[----:B------:R-:W-:Y:S01]  /*1f020*/  ISETP.NE.AND P3, PT, R104, 0x1, PT ;  /* 0x000000016800780c */ /* 0x000fe20003f65270 */
[----:B-----5:R-:W-:Y:S01]  /*1f030*/  FMUL.FTZ R107, R100, R161 ;  /* 0x000000a1646b7220 */ /* 0x020fe20000410000 */
[----:B------:R-:W-:Y:S01]  /*1f040*/  I2FP.F32.U32 R105, R105 ;  /* 0x0000006900697245 */ /* 0x000fe20000201000 */
[----:B------:R-:W-:Y:S02]  /*1f050*/  BSSY.RECONVERGENT B0, `(.L_x_72131) ;  /* 0x0000048000007945 */ /* 0x000fe40003800200 */
[----:B------:R-:W-:Y:S02]  /*1f060*/  FMUL.FTZ R100, R107, R158 ;  /* 0x0000009e6b647220 */ /* 0x000fe40000410000 */
[----:B------:R-:W-:Y:S01]  /*1f070*/  FFMA.FTZ R106, R105, R160, 1.1641532182693481445e-10 ;  /* 0x2f000000696a7423 */ /* 0x000fe200000100a0 */
[----:B------:R-:W-:-:S04]  /*1f080*/  IMAD.MOV.U32 R105, RZ, RZ, 0x2 ;  /* 0x00000002ff697424 */ /* 0x000fc800078e00ff */
        /* <DEDUP_REMOVED lines=11> */
.L_x_72133:
        /* <DEDUP_REMOVED lines=13> */
.L_x_72135:
[----:B------:R-:W-:Y:S05]  /*1f210*/  BSYNC.RECONVERGENT B1 ;  /* 0x0000000000017941 */ /* 0x000fea0003800200 */
.L_x_72134:
        /* <DEDUP_REMOVED lines=43> */
.L_x_72132:
[----:B------:R-:W-:Y:S05]  /*1f4d0*/  BSYNC.RECONVERGENT B0 ;  /* 0x0000000000007941 */ /* 0x000fea0003800200 */
.L_x_72131:
        /* <DEDUP_REMOVED lines=18> */
.L_x_72138:
        /* <DEDUP_REMOVED lines=13> */
.L_x_72140:
[----:B------:R-:W-:Y:S05]  /*1f6d0*/  BSYNC.RECONVERGENT B1 ;  /* 0x0000000000017941 */ /* 0x000fea0003800200 */
.L_x_72139:
        /* <DEDUP_REMOVED lines=43> */
.L_x_72137:
[----:B------:R-:W-:Y:S05]  /*1f990*/  BSYNC.RECONVERGENT B0 ;  /* 0x0000000000007941 */ /* 0x000fea0003800200 */
.L_x_72136:
        /* <DEDUP_REMOVED lines=18> */
.L_x_72143:
        /* <DEDUP_REMOVED lines=13> */
.L_x_72145:
[----:B------:R-:W-:Y:S05]  /*1fb90*/  BSYNC.RECONVERGENT B1 ;  /* 0x0000000000017941 */ /* 0x000fea0003800200 */
.L_x_72144:
        /* <DEDUP_REMOVED lines=43> */
.L_x_72142:
[----:B------:R-:W-:Y:S05]  /*1fe50*/  BSYNC.RECONVERGENT B0 ;  /* 0x0000000000007941 */ /* 0x000fea0003800200 */
.L_x_72141:
        /* <DEDUP_REMOVED lines=10> */
.L_x_72125:
[----:B------:R-:W-:Y:S01]  /*1ff00*/  SEL R107, RZ, 0x1000000, !P5 ;  /* 0x01000000ff6b7807 */ /* 0x000fe20006800000 */
[----:B------:R-:W-:Y:S01]  /*1ff10*/  IMAD.WIDE.U32 R110, R176, 0x4, R240 ;  /* 0x00000004b06e7825 */ /* 0x000fe200078e00f0 */
[----:B------:R-:W-:Y:S02]  /*1ff20*/  SEL R105, RZ, 0x10000, !P4 ;  /* 0x00010000ff697807 */ /* 0x000fe40006000000 */
[----:B------:R-:W-:Y:S02]  /*1ff30*/  SEL R106, RZ, 0x100, !P3 ;  /* 0x00000100ff6a7807 */ /* 0x000fe40005800000 */
[----:B------:R-:W-:Y:S02]  /*1ff40*/  SEL R104, RZ, 0x1, !P2 ;  /* 0x00000001ff687807 */ /* 0x000fe40005000000 */
[----:B------:R-:W-:Y:S01]  /*1ff50*/  IADD3 R105, PT, PT, R106, R107, R105 ;  /* 0x0000006b6a697210 */ /* 0x000fe20007ffe069 */
[----:B------:R-:W-:Y:S01]  /*1ff60*/  IMAD.WIDE.U32 R106, R176, 0x10, R242 ;  /* 0x00000010b06a7825 */ /* 0x000fe200078e00f2 */
[----:B------:R-:W-:-:S03]  /*1ff70*/  IADD3 R218, PT, PT, R6, 0x180, RZ ;  /* 0x0000018006da7810 */ /* 0x000fc60007ffe0ff */
[----:B------:R-:W-:Y:S01]  /*1ff80*/  IMAD.IADD R104, R105, 0x1, R104 ;  /* 0x0000000169687824 */ /* 0x000fe200078e0268 */
[----:B------:R-:W-:Y:S01]  /*1ff90*/  STG.E.128 desc[UR8][R106.64], R100 ;  /* 0x000000646a007986 */ /* 0x000fe2000c101d08 */
[----:B------:R-:W-:-:S03]  /*1ffa0*/  IMAD.WIDE.U32 R108, R218, 0x10, R136 ;  /* 0x00000010da6c7825 */ /* 0x000fc600078e0088 */
[----:B------:R0:W-:Y:S04]  /*1ffb0*/  STG.E desc[UR8][R110.64], R104 ;  /* 0x000000686e007986 */ /* 0x0001e8000c101908 */
        /* <DEDUP_REMOVED lines=21> */
.L_x_72149:
        /* <DEDUP_REMOVED lines=13> */
.L_x_72151:
[----:B------:R-:W-:Y:S05]  /*201e0*/  BSYNC.RECONVERGENT B1 ;  /* 0x0000000000017941 */ /* 0x000fea0003800200 */
.L_x_72150:
        /* <DEDUP_REMOVED lines=42> */
.L_x_72148:
[----:B------:R-:W-:Y:S05]  /*20490*/  BSYNC.RECONVERGENT B0 ;  /* 0x0000000000007941 */ /* 0x000fea0003800200 */
.L_x_72147:
        /* <DEDUP_REMOVED lines=21> */
.L_x_72154:
        /* <DEDUP_REMOVED lines=13> */
.L_x_72156:
[----:B------:R-:W-:Y:S05]  /*206c0*/  BSYNC.RECONVERGENT B1 ;  /* 0x0000000000017941 */ /* 0x000fea0003800200 */
.L_x_72155:
        /* <DEDUP_REMOVED lines=43> */
.L_x_72153:
[----:B------:R-:W-:Y:S05]  /*20980*/  BSYNC.RECONVERGENT B0 ;  /* 0x0000000000007941 */ /* 0x000fea0003800200 */
.L_x_72152:
[----:B------:R-:W-:Y:S01]  /*20990*/  I2FP.F32.U32 R112, R112 ;  /* 0x0000007000707245 */ /* 0x000fe20000201000 */
[----:B------:R-:W-:Y:S01]  /*209a0*/  FMUL.FTZ R105, R105, R161 ;  /* 0x000000a169697220 */ /* 0x000fe20000410000 */
        /* <DEDUP_REMOVED lines=19> */
.L_x_72159:
        /* <DEDUP_REMOVED lines=13> */
.L_x_72161:
[----:B------:R-:W-:Y:S05]  /*20bb0*/  BSYNC.RECONVERGENT B1 ;  /* 0x0000000000017941 */ /* 0x000fea0003800200 */
.L_x_72160:
        /* <DEDUP_REMOVED lines=43> */
.L_x_72158:
[----:B------:R-:W-:Y:S05]  /*20e70*/  BSYNC.RECONVERGENT B0 ;  /* 0x0000000000007941 */ /* 0x000fea0003800200 */
.L_x_72157:
        /* <DEDUP_REMOVED lines=21> */
.L_x_72164:
        /* <DEDUP_REMOVED lines=13> */
.L_x_72166:
[----:B------:R-:W-:Y:S05]  /*210a0*/  BSYNC.RECONVERGENT B1 ;  /* 0x0000000000017941 */ /* 0x000fea0003800200 */
.L_x_72165:
        /* <DEDUP_REMOVED lines=43> */
.L_x_72163:
[----:B------:R-:W-:Y:S05]  /*21360*/  BSYNC.RECONVERGENT B0 ;  /* 0x0000000000007941 */ /* 0x000fea0003800200 */
.L_x_72162:
        /* <DEDUP_REMOVED lines=9> */
.L_x_72146:
        /* <DEDUP_REMOVED lines=16> */
.L_x_72170:
        /* <DEDUP_REMOVED lines=13> */
.L_x_72172:
[----:B------:R-:W-:Y:S05]  /*215d0*/  BSYNC.RECONVERGENT B1 ;  /* 0x0000000000017941 */ /* 0x000fea0003800200 */
.L_x_72171:
        /* <DEDUP_REMOVED lines=42> */
.L_x_72169:
[----:B------:R-:W-:Y:S05]  /*21880*/  BSYNC.RECONVERGENT B0 ;  /* 0x0000000000007941 */ /* 0x000fea0003800200 */
.L_x_72168:
[----:B------:R-:W-:Y:S01]  /*21890*/  ISETP.NE.AND P3, PT, R108, 0x1, PT ;  /* 0x000000016c00780c */ /* 0x000fe20003f65270 */
[----:B-----5:R-:W-:Y:S01]  /*218a0*/  FMUL.FTZ R104, R104, R161 ;  /* 0x000000a168687220 */ /* 0x020fe20000410000 */
[----:B------:R-:W-:Y:S01]  /*218b0*/  I2FP.F32.U32 R109, R109 ;  /* 0x0000006d006d7245 */ /* 0x000fe20000201000 */
[----:B------:R-:W-:Y:S01]  /*218c0*/  BSSY.RECONVERGENT B0, `(.L_x_72173) ;  /* 0x0000048000007945 */ /* 0x000fe20003800200 */
[----:B------:R-:W-:Y:S01]  /*218d0*/  MOV R110, R8 ;  /* 0x00000008006e7202 */ /* 0x000fe20000000f00 */
[----:B------:R-:W-:Y:S02]  /*218e0*/  FMUL.FTZ R104, R104, R158 ;  /* 0x0000009e68687220 */ /* 0x000fe40000410000 */
[----:B------:R-:W-:-:S05]  /*218f0*/  FFMA.FTZ R109, R109, R160, 1.1641532182693481445e-10 ;  /* 0x2f0000006d6d7423 */ /* 0x000fca00000100a0 */
        /* <DEDUP_REMOVED lines=11> */
.L_x_72175:
        /* <DEDUP_REMOVED lines=13> */
.L_x_72177:
[----:B------:R-:W-:Y:S05]  /*21a80*/  BSYNC.RECONVERGENT B1 ;  /* 0x0000000000017941 */ /* 0x000fea0003800200 */
.L_x_72176:
        /* <DEDUP_REMOVED lines=41> */
[----:B------:R-:W-:Y:S02]  /*21d20*/  LOP3.LUT R12, R24, R108, R113, 0x96, !PT ;  /* 0x0000006c180c7212 */ /* 0x000fe400078e9671 */
[----:B------:R-:W-:-:S07]  /*21d30*/  MOV R116, R112 ;  /* 0x0000007000747202 */ /* 0x000fce0000000f00 */
.L_x_72174:
[----:B------:R-:W-:Y:S05]  /*21d40*/  BSYNC.RECONVERGENT B0 ;  /* 0x0000000000007941 */ /* 0x000fea0003800200 */
.L_x_72173:
        /* <DEDUP_REMOVED lines=18> */
.L_x_72180:
        /* <DEDUP_REMOVED lines=13> */
.L_x_72182:
[----:B------:R-:W-:Y:S05]  /*21f40*/  BSYNC.RECONVERGENT B1 ;  /* 0x0000000000017941 */ /* 0x000fea0003800200 */
.L_x_72181:
        /* <DEDUP_REMOVED lines=43> */
.L_x_72179:
[----:B------:R-:W-:Y:S05]  /*22200*/  BSYNC.RECONVERGENT B0 ;  /* 0x0000000000007941 */ /* 0x000fea0003800200 */
.L_x_72178:
[----:B------:R-:W-:Y:S01]  /*22210*/  ISETP.NE.AND P5, PT, R108, 0x1, PT ;  /* 0x000000016c00780c */ /* 0x000fe20003fa5270 */
[----:B------:R-:W-:Y:S01]  /*22220*/  FMUL.FTZ R106, R106, R161 ;  /* 0x000000a16a6a7220 */ /* 0x000fe20000410000 */
[----:B------:R-:W-:Y:S01]  /*22230*/  I2FP.F32.U32 R109, R110 ;  /* 0x0000006e006d7245 */ /* 0x000fe20000201000 */
[----:B------:R-:W-:Y:S01]  /*22240*/  BSSY.RECONVERGENT B0, `(.L_x_72183) ;  /* 0x0000048000007945 */ /* 0x000fe20003800200 */
[----:B------:R-:W-:Y:S02]  /*22250*/  IMAD.MOV.U32 R117, RZ, RZ, 0x2 ;  /* 0x00000002ff757424 */ /* 0x000fe400078e00ff */
[----:B------:R-:W-:Y:S01]  /*22260*/  FMUL.FTZ R106, R106, R158 ;  /* 0x0000009e6a6a7220 */ /* 0x000fe20000410000 */
[----:B------:R-:W-:-:S05]  /*22270*/  FFMA.FTZ R109, R109, R160, 1.1641532182693481445e-10 ;  /* 0x2f0000006d6d7423 */ /* 0x000fca00000100a0 */
        /* <DEDUP_REMOVED lines=11> */
.L_x_72185:
        /* <DEDUP_REMOVED lines=13> */
.L_x_72187:
[----:B------:R-:W-:Y:S05]  /*22400*/  BSYNC.RECONVERGENT B1 ;  /* 0x0000000000017941 */ /* 0x000fea0003800200 */
.L_x_72186:
        /* <DEDUP_REMOVED lines=43> */
.L_x_72184:
[----:B------:R-:W-:Y:S05]  /*226c0*/  BSYNC.RECONVERGENT B0 ;  /* 0x0000000000007941 */ /* 0x000fea0003800200 */
.L_x_72183:
        /* <DEDUP_REMOVED lines=10> */
.L_x_72167:
[----:B------:R-:W-:Y:S01]  /*22770*/  SEL R111, RZ, 0x1000000, !P5 ;  /* 0x01000000ff6f7807 */ /* 0x000fe20006800000 */
[C---:B------:R-:W-:Y:S01]  /*22780*/  IMAD.WIDE.U32 R114, R218.reuse, 0x4, R240 ;  /* 0x00000004da727825 */ /* 0x040fe200078e00f0 */
        /* <DEDUP_REMOVED lines=31> */
.L_x_72191:
        /* <DEDUP_REMOVED lines=13> */
.L_x_72193:
[----:B------:R-:W-:Y:S05]  /*22a50*/  BSYNC.RECONVERGENT B1 ;  /* 0x0000000000017941 */ /* 0x000fea0003800200 */
.L_x_72192:
        /* <DEDUP_REMOVED lines=42> */
.L_x_72190:
[----:B------:R-:W-:Y:S05]  /*22d00*/  BSYNC.RECONVERGENT B0 ;  /* 0x0000000000007941 */ /* 0x000fea0003800200 */
.L_x_72189:
        /* <DEDUP_REMOVED lines=21> */
.L_x_72196:
        /* <DEDUP_REMOVED lines=13> */
.L_x_72198:
[----:B------:R-:W-:Y:S05]  /*22f30*/  BSYNC.RECONVERGENT B1 ;  /* 0x0000000000017941 */ /* 0x000fea0003800200 */
.L_x_72197:
        /* <DEDUP_REMOVED lines=43> */
.L_x_72195:
[----:B------:R-:W-:Y:S05]  /*231f0*/  BSYNC.RECONVERGENT B0 ;  /* 0x0000000000007941 */ /* 0x000fea0003800200 */
.L_x_72194:
        /* <DEDUP_REMOVED lines=21> */
.L_x_72201:
        /* <DEDUP_REMOVED lines=13> */
.L_x_72203:
[----:B------:R-:W-:Y:S05]  /*23420*/  BSYNC.RECONVERGENT B1 ;  /* 0x0000000000017941 */ /* 0x000fea0003800200 */
.L_x_72202:
        /* <DEDUP_REMOVED lines=43> */
.L_x_72200:
[----:B------:R-:W-:Y:S05]  /*236e0*/  BSYNC.RECONVERGENT B0 ;  /* 0x0000000000007941 */ /* 0x000fea0003800200 */
.L_x_72199:
        /* <DEDUP_REMOVED lines=21> */
.L_x_72206:
        /* <DEDUP_REMOVED lines=13> */
.L_x_72208:
[----:B------:R-:W-:Y:S05]  /*23910*/  BSYNC.RECONVERGENT B1 ;  /* 0x0000000000017941 */ /* 0x000fea0003800200 */
.L_x_72207:
        /* <DEDUP_REMOVED lines=43> */
.L_x_72205:
[----:B------:R-:W-:Y:S05]  /*23bd0*/  BSYNC.RECONVERGENT B0 ;  /* 0x0000000000007941 */ /* 0x000fea0003800200 */
.L_x_72204:
        /* <DEDUP_REMOVED lines=9> */
.L_x_72188:
        /* <DEDUP_REMOVED lines=16> */
.L_x_72212:
        /* <DEDUP_REMOVED lines=13> */
.L_x_72214:
[----:B------:R-:W-:Y:S05]  /*23e40*/  BSYNC.RECONVERGENT B1 ;  /* 0x0000000000017941 */ /* 0x000fea0003800200 */
.L_x_72213:
        /* <DEDUP_REMOVED lines=43> */
.L_x_72211:
[----:B------:R-:W-:Y:S05]  /*24100*/  BSYNC.RECONVERGENT B0 ;  /* 0x0000000000007941 */ /* 0x000fea0003800200 */
.L_x_72210:
[----:B------:R-:W-:Y:S01]  /*24110*/  ISETP.NE.AND P3, PT, R112, 0x1, PT ;  /* 0x000000017000780c */ /* 0x000fe20003f65270 */
[----:B-----5:R-:W-:Y:S01]  /*24120*/  FMUL.FTZ R108, R108, R161 ;  /* 0x000000a16c6c7220 */ /* 0x020fe20000410000 */
        /* <DEDUP_REMOVED lines=16> */
.L_x_72217:
        /* <DEDUP_REMOVED lines=13> */
.L_x_72219:
[----:B------:R-:W-:Y:S05]  /*24300*/  BSYNC.RECONVERGENT B1 ;  /* 0x0000000000017941 */ /* 0x000fea0003800200 */
.L_x_72218:
        /* <DEDUP_REMOVED lines=43> */
.L_x_72216:
[----:B------:R-:W-:Y:S05]  /*245c0*/  BSYNC.RECONVERGENT B0 ;  /* 0x0000000000007941 */ /* 0x000fea0003800200 */
.L_x_72215:
[----:B------:R-:W-:Y:S01]  /*245d0*/  ISETP.NE.AND P4, PT, R113, 0x1, PT ;  /* 0x000000017100780c */ /* 0x000fe20003f85270 */
[----:B------:R-:W-:Y:S01]  /*245e0*/  FMUL.FTZ R109, R109, R161 ;  /* 0x000000a16d6d7220 */ /* 0x000fe20000410000 */
        /* <DEDUP_REMOVED lines=16> */
.L_x_72222:
        /* <DEDUP_REMOVED lines=13> */
.L_x_72224:
[----:B------:R-:W-:Y:S05]  /*247c0*/  BSYNC.RECONVERGENT B1 ;  /* 0x0000000000017941 */ /* 0x000fea0003800200 */
.L_x_72223:
        /* <DEDUP_REMOVED lines=41> */
[----:B------:R-:W-:Y:S01]  /*24a60*/  IMAD.MOV.U32 R112, RZ, RZ, RZ ;  /* 0x000000ffff707224 */ /* 0x000fe200078e00ff */
[----:B------:R-:W-:-:S07]  /*24a70*/  MOV R120, R116 ;  /* 0x0000007400787202 */ /* 0x000fce0000000f00 */
.L_x_72221:
[----:B------:R-:W-:Y:S05]  /*24a80*/  BSYNC.RECONVERGENT B0 ;  /* 0x0000000000007941 */ /* 0x000fea0003800200 */
.L_x_72220:
[----:B------:R-:W-:Y:S01]  /*24a90*/  ISETP.NE.AND P5, PT, R112, 0x1, PT ;  /* 0x000000017000780c */ /* 0x000fe20003fa5270 */
[----:B------:R-:W-:Y:S01]  /*24aa0*/  FMUL.FTZ R110, R110, R161 ;  /* 0x000000a16e6e7220 */ /* 0x000fe20000410000 */
[----:B------:R-:W-:Y:S01]  /*24ab0*/  I2FP.F32.U32 R113, R114 ;  /* 0x0000007200717245 */ /* 0x000fe20000201000 */
[----:B------:R-:W-:Y:S01]  /*24ac0*/  BSSY.RECONVERGENT B0, `(.L_x_72225) ;  /* 0x0000048000007945 */ /* 0x000fe20003800200 */
[----:B------:R-:W-:Y:S02]  /*24ad0*/  HFMA2 R121, -RZ, RZ, 0, 1.1920928955078125e-07 ;  /* 0x00000002ff797431 */ /* 0x000fe400000001ff */
[----:B------:R-:W-:Y:S01]  /*24ae0*/  FMUL.FTZ R110, R110, R158 ;  /* 0x0000009e6e6e7220 */ /* 0x000fe20000410000 */
[----:B------:R-:W-:-:S05]  /*24af0*/  FFMA.FTZ R113, R113, R160, 1.1641532182693481445e-10 ;  /* 0x2f00000071717423 */ /* 0x000fca00000100a0 */
        /* <DEDUP_REMOVED lines=11> */
.L_x_72227:
        /* <DEDUP_REMOVED lines=13> */
.L_x_72229:
[----:B------:R-:W-:Y:S05]  /*24c80*/  BSYNC.RECONVERGENT B1 ;  /* 0x0000000000017941 */ /* 0x000fea0003800200 */
.L_x_72228:
        /* <DEDUP_REMOVED lines=43> */
.L_x_72226:
[----:B------:R-:W-:Y:S05]  /*24f40*/  BSYNC.RECONVERGENT B0 ;  /* 0x0000000000007941 */ /* 0x000fea0003800200 */
.L_x_72225:
        /* <DEDUP_REMOVED lines=10> */
.L_x_72209:
[----:B------:R-:W-:Y:S01]  /*24ff0*/  SEL R115, RZ, 0x1000000, !P5 ;  /* 0x01000000ff737807 */ /* 0x000fe20006800000 */
[----:B------:R-:W-:Y:S01]  /*25000*/  VIADD R220, R6, 0x1c0 ;  /* 0x000001c006dc7836 */ /* 0x000fe20000000000 */
[----:B------:R-:W-:Y:S01]  /*25010*/  SEL R114, RZ, 0x10000, !P4 ;  /* 0x00010000ff727807 */ /* 0x000fe20006000000 */
[----:B------:R-:W-:Y:S01]  /*25020*/  IMAD.WIDE.U32 R118, R219, 0x4, R240 ;  /* 0x00000004db767825 */ /* 0x000fe200078e00f0 */
[----:B------:R-:W-:Y:S02]  /*25030*/  SEL R113, RZ, 0x100, !P3 ;  /* 0x00000100ff717807 */ /* 0x000fe40005800000 */
[----:B------:R-:W-:Y:S01]  /*25040*/  SEL R112, RZ, 0x1, !P2 ;  /* 0x00000001ff707807 */ /* 0x000fe20005000000 */
[----:B------:R-:W-:Y:S01]  /*25050*/  IMAD.WIDE.U32 R116, R220, 0x10, R136 ;  /* 0x00000010dc747825 */ /* 0x000fe200078e0088 */
[----:B------:R-:W-:-:S03]  /*25060*/  IADD3 R113, PT, PT, R113, R115, R114 ;  /* 0x0000007371717210 */ /* 0x000fc60007ffe072 */
[----:B------:R-:W-:Y:S01]  /*25070*/  IMAD.WIDE.U32 R114, R219, 0x10, R242 ;  /* 0x00000010db727825 */ /* 0x000fe200078e00f2 */
[----:B------:R-:W-:-:S04]  /*25080*/  IADD3 R112, PT, PT, R113, R112, RZ ;  /* 0x0000007071707210 */ /* 0x000fc80007ffe0ff */
[----:B------:R-:W-:Y:S04]  /*25090*/  STG.E.128 desc[UR8][R114.64], R108 ;  /* 0x0000006c72007986 */ /* 0x000fe8000c101d08 */
        /* <DEDUP_REMOVED lines=22> */
.L_x_72233:
        /* <DEDUP_REMOVED lines=13> */
.L_x_72235:
[----:B------:R-:W-:Y:S05]  /*252d0*/  BSYNC.RECONVERGENT B1 ;  /* 0x0000000000017941 */ /* 0x000fea0003800200 */
.L_x_72234:
        /* <DEDUP_REMOVED lines=42> */
.L_x_72232:
[----:B------:R-:W-:Y:S05]  /*25580*/  BSYNC.RECONVERGENT B0 ;  /* 0x0000000000007941 */ /* 0x000fea0003800200 */
.L_x_72231:
        /* <DEDUP_REMOVED lines=21> */
.L_x_72238:
        /* <DEDUP_REMOVED lines=13> */
.L_x_72240:
[----:B------:R-:W-:Y:S05]  /*257b0*/  BSYNC.RECONVERGENT B1 ;  /* 0x0000000000017941 */ /* 0x000fea0003800200 */
.L_x_72239:
        /* <DEDUP_REMOVED lines=43> */
.L_x_72237:
[----:B------:R-:W-:Y:S05]  /*25a70*/  BSYNC.RECONVERGENT B0 ;  /* 0x0000000000007941 */ /* 0x000fea0003800200 */
.L_x_72236:
[----:B------:R-:W-:Y:S01]  /*25a80*/  I2FP.F32.U32 R120, R120 ;  /* 0x0000007800787245 */ /* 0x000fe20000201000 */
[----:B------:R-:W-:Y:S01]  /*25a90*/  FMUL.FTZ R113, R113, R161 ;  /* 0x000000a171717220 */ /* 0x000fe20000410000 */
        /* <DEDUP_REMOVED lines=19> */
.L_x_72243:
        /* <DEDUP_REMOVED lines=13> */
.L_x_72245:
[----:B------:R-:W-:Y:S05]  /*25ca0*/  BSYNC.RECONVERGENT B1 ;  /* 0x0000000000017941 */ /* 0x000fea0003800200 */
.L_x_72244:
        /* <DEDUP_REMOVED lines=43> */
.L_x_72242:
[----:B------:R-:W-:Y:S05]  /*25f60*/  BSYNC.RECONVERGENT B0 ;  /* 0x0000000000007941 */ /* 0x000fea0003800200 */
.L_x_72241:
        /* <DEDUP_REMOVED lines=21> */
.L_x_72248:
        /* <DEDUP_REMOVED lines=13> */
.L_x_72250:
[----:B------:R-:W-:Y:S05]  /*26190*/  BSYNC.RECONVERGENT B1 ;  /* 0x0000000000017941 */ /* 0x000fea0003800200 */
.L_x_72249:
        /* <DEDUP_REMOVED lines=43> */
.L_x_72247:
[----:B------:R-:W-:Y:S05]  /*26450*/  BSYNC.RECONVERGENT B0 ;  /* 0x0000000000007941 */ /* 0x000fea0003800200 */
.L_x_72246:
        /* <DEDUP_REMOVED lines=9> */
.L_x_72230:
        /* <DEDUP_REMOVED lines=16> */
.L_x_72254:
        /* <DEDUP_REMOVED lines=13> */
.L_x_72256:
[----:B------:R-:W-:Y:S05]  /*266c0*/  BSYNC.RECONVERGENT B1 ;  /* 0x0000000000017941 */ /* 0x000fea0003800200 */
.L_x_72255:
        /* <DEDUP_REMOVED lines=43> */
.L_x_72253:
[----:B------:R-:W-:Y:S05]  /*26980*/  BSYNC.RECONVERGENT B0 ;  /* 0x0000000000007941 */ /* 0x000fea0003800200 */
.L_x_72252:
        /* <DEDUP_REMOVED lines=18> */
.L_x_72259:
        /* <DEDUP_REMOVED lines=13> */
.L_x_72261:
[----:B------:R-:W-:Y:S05]  /*26b80*/  BSYNC.RECONVERGENT B1 ;  /* 0x0000000000017941 */ /* 0x000fea0003800200 */
.L_x_72260:
        /* <DEDUP_REMOVED lines=43> */
.L_x_72258:
[----:B------:R-:W-:Y:S05]  /*26e40*/  BSYNC.RECONVERGENT B0 ;  /* 0x0000000000007941 */ /* 0x000fea0003800200 */
.L_x_72257:
        /* <DEDUP_REMOVED lines=18> */
.L_x_72264:
        /* <DEDUP_REMOVED lines=13> */
.L_x_72266:
[----:B------:R-:W-:Y:S05]  /*27040*/  BSYNC.RECONVERGENT B1 ;  /* 0x0000000000017941 */ /* 0x000fea0003800200 */
.L_x_72265:
        /* <DEDUP_REMOVED lines=43> */
.L_x_72263:
[----:B------:R-:W-:Y:S05]  /*27300*/  BSYNC.RECONVERGENT B0 ;  /* 0x0000000000007941 */ /* 0x000fea0003800200 */
.L_x_72262:
        /* <DEDUP_REMOVED lines=18> */
.L_x_72269:
        /* <DEDUP_REMOVED lines=13> */
.L_x_72271:
[----:B------:R-:W-:Y:S05]  /*27500*/  BSYNC.RECONVERGENT B1 ;  /* 0x0000000000017941 */ /* 0x000fea0003800200 */
.L_x_72270:
        /* <DEDUP_REMOVED lines=43> */
.L_x_72268:
[----:B------:R-:W-:Y:S05]  /*277c0*/  BSYNC.RECONVERGENT B0 ;  /* 0x0000000000007941 */ /* 0x000fea0003800200 */
.L_x_72267:
        /* <DEDUP_REMOVED lines=10> */
.L_x_72251:
        /* <DEDUP_REMOVED lines=33> */
.L_x_72275:
        /* <DEDUP_REMOVED lines=13> */
.L_x_72277:
[----:B------:R-:W-:Y:S05]  /*27b50*/  BSYNC.RECONVERGENT B1 ;  /* 0x0000000000017941 */ /* 0x000fea0003800200 */
.L_x_72276:
        /* <DEDUP_REMOVED lines=43> */
.L_x_72274:
[----:B------:R-:W-:Y:S05]  /*27e10*/  BSYNC.RECONVERGENT B0 ;  /* 0x0000000000007941 */ /* 0x000fea0003800200 */
.L_x_72273:
        /* <DEDUP_REMOVED lines=21> */
.L_x_72280:
        /* <DEDUP_REMOVED lines=13> */
.L_x_72282:
[----:B------:R-:W-:Y:S05]  /*28040*/  BSYNC.RECONVERGENT B1 ;  /* 0x0000000000017941 */ /* 0x000fea0003800200 */
.L_x_72281:
        /* <DEDUP_REMOVED lines=43> */
.L_x_72279:
[----:B------:R-:W-:Y:S05]  /*28300*/  BSYNC.RECONVERGENT B0 ;  /* 0x0000000000007941 */ /* 0x000fea0003800200 */
.L_x_72278:
        /* <DEDUP_REMOVED lines=21> */
.L_x_72285:
        /* <DEDUP_REMOVED lines=13> */
.L_x_72287:
[----:B------:R-:W-:Y:S05]  /*28530*/  BSYNC.RECONVERGENT B1 ;  /* 0x0000000000017941 */ /* 0x000fea0003800200 */
.L_x_72286:
        /* <DEDUP_REMOVED lines=43> */
.L_x_72284:
[----:B------:R-:W-:Y:S05]  /*287f0*/  BSYNC.RECONVERGENT B0 ;  /* 0x0000000000007941 */ /* 0x000fea0003800200 */
.L_x_72283:
        /* <DEDUP_REMOVED lines=21> */
.L_x_72290:
        /* <DEDUP_REMOVED lines=13> */
.L_x_72292:
[----:B------:R-:W-:Y:S05]  /*28a20*/  BSYNC.RECONVERGENT B1 ;  /* 0x0000000000017941 */ /* 0x000fea0003800200 */
.L_x_72291:
        /* <DEDUP_REMOVED lines=43> */
.L_x_72289:
[----:B------:R-:W-:Y:S05]  /*28ce0*/  BSYNC.RECONVERGENT B0 ;  /* 0x0000000000007941 */ /* 0x000fea0003800200 */
.L_x_72288:
        /* <DEDUP_REMOVED lines=9> */
.L_x_72272:
        /* <DEDUP_REMOVED lines=16> */
.L_x_72296:
        /* <DEDUP_REMOVED lines=13> */
.L_x_72298:
[----:B------:R-:W-:Y:S05]  /*28f50*/  BSYNC.RECONVERGENT B1 ;  /* 0x0000000000017941 */ /* 0x000fea0003800200 */
.L_x_72297:
        /* <DEDUP_REMOVED lines=43> */
.L_x_72295:
[----:B------:R-:W-:Y:S05]  /*29210*/  BSYNC.RECONVERGENT B0 ;  /* 0x0000000000007941 */ /* 0x000fea0003800200 */
.L_x_72294:
        /* <DEDUP_REMOVED lines=18> */
.L_x_72301:
        /* <DEDUP_REMOVED lines=13> */
.L_x_72303:
[----:B------:R-:W-:Y:S05]  /*29410*/  BSYNC.RECONVERGENT B1 ;  /* 0x0000000000017941 */ /* 0x000fea0003800200 */
.L_x_72302:
        /* <DEDUP_REMOVED lines=43> */
.L_x_72300:
[----:B------:R-:W-:Y:S05]  /*296d0*/  BSYNC.RECONVERGENT B0 ;  /* 0x0000000000007941 */ /* 0x000fea0003800200 */
.L_x_72299:
        /* <DEDUP_REMOVED lines=18> */
.L_x_72306:
        /* <DEDUP_REMOVED lines=13> */
.L_x_72308:
[----:B------:R-:W-:Y:S05]  /*298d0*/  BSYNC.RECONVERGENT B1 ;  /* 0x0000000000017941 */ /* 0x000fea0003800200 */
.L_x_72307:
        /* <DEDUP_REMOVED lines=43> */
.L_x_72305:
[----:B------:R-:W-:Y:S05]  /*29b90*/  BSYNC.RECONVERGENT B0 ;  /* 0x0000000000007941 */ /* 0x000fea0003800200 */
.L_x_72304:
        /* <DEDUP_REMOVED lines=18> */
.L_x_72311:
        /* <DEDUP_REMOVED lines=13> */
.L_x_72313:
[----:B------:R-:W-:Y:S05]  /*29d90*/  BSYNC.RECONVERGENT B1 ;  /* 0x0000000000017941 */ /* 0x000fea0003800200 */
.L_x_72312:
        /* <DEDUP_REMOVED lines=43> */
.L_x_72310:
[----:B------:R-:W-:Y:S05]  /*2a050*/  BSYNC.RECONVERGENT B0 ;  /* 0x0000000000007941 */ /* 0x000fea0003800200 */
.L_x_72309:
        /* <DEDUP_REMOVED lines=10> */
.L_x_72293:
        /* <DEDUP_REMOVED lines=33> */
.L_x_72317:
        /* <DEDUP_REMOVED lines=13> */
.L_x_72319:
[----:B------:R-:W-:Y:S05]  /*2a3e0*/  BSYNC.RECONVERGENT B1 ;  /* 0x0000000000017941 */ /* 0x000fea0003800200 */
.L_x_72318:
        /* <DEDUP_REMOVED lines=42> */
.L_x_72316:
[----:B------:R-:W-:Y:S05]  /*2a690*/  BSYNC.RECONVERGENT B0 ;  /* 0x0000000000007941 */ /* 0x000fea0003800200 */
.L_x_72315:
        /* <DEDUP_REMOVED lines=21> */
.L_x_72322:
        /* <DEDUP_REMOVED lines=13> */
.L_x_72324:
[----:B------:R-:W-:Y:S05]  /*2a8c0*/  BSYNC.RECONVERGENT B1 ;  /* 0x0000000000017941 */ /* 0x000fea0003800200 */
.L_x_72323:
        /* <DEDUP_REMOVED lines=43> */
.L_x_72321:
[----:B------:R-:W-:Y:S05]  /*2ab80*/  BSYNC.RECONVERGENT B0 ;  /* 0x0000000000007941 */ /* 0x000fea0003800200 */
.L_x_72320:
        /* <DEDUP_REMOVED lines=21> */
.L_x_72327:
        /* <DEDUP_REMOVED lines=13> */
.L_x_72329:
[----:B------:R-:W-:Y:S05]  /*2adb0*/  BSYNC.RECONVERGENT B1 ;  /* 0x0000000000017941 */ /* 0x000fea0003800200 */
.L_x_72328:
        /* <DEDUP_REMOVED lines=43> */
.L_x_72326:
[----:B------:R-:W-:Y:S05]  /*2b070*/  BSYNC.RECONVERGENT B0 ;  /* 0x0000000000007941 */ /* 0x000fea0003800200 */
.L_x_72325:
        /* <DEDUP_REMOVED lines=21> */
.L_x_72332:
        /* <DEDUP_REMOVED lines=13> */
.L_x_72334:
[----:B------:R-:W-:Y:S05]  /*2b2a0*/  BSYNC.RECONVERGENT B1 ;  /* 0x0000000000017941 */ /* 0x000fea0003800200 */
.L_x_72333:
        /* <DEDUP_REMOVED lines=43> */
.L_x_72331:
[----:B------:R-:W-:Y:S05]  /*2b560*/  BSYNC.RECONVERGENT B0 ;  /* 0x0000000000007941 */ /* 0x000fea0003800200 */
.L_x_72330:
        /* <DEDUP_REMOVED lines=9> */
.L_x_72314:
        /* <DEDUP_REMOVED lines=16> */
.L_x_72338:
        /* <DEDUP_REMOVED lines=13> */
.L_x_72340:
[----:B------:R-:W-:Y:S05]  /*2b7d0*/  BSYNC.RECONVERGENT B1 ;  /* 0x0000000000017941 */ /* 0x000fea0003800200 */
.L_x_72339:
        /* <DEDUP_REMOVED lines=43> */
.L_x_72337:
[----:B------:R-:W-:Y:S05]  /*2ba90*/  BSYNC.RECONVERGENT B0 ;  /* 0x0000000000007941 */ /* 0x000fea0003800200 */
.L_x_72336:
        /* <DEDUP_REMOVED lines=18> */
.L_x_72343:
        /* <DEDUP_REMOVED lines=13> */
.L_x_72345:
[----:B------:R-:W-:Y:S05]  /*2bc90*/  BSYNC.RECONVERGENT B1 ;  /* 0x0000000000017941 */ /* 0x000fea0003800200 */
.L_x_72344:
        /* <DEDUP_REMOVED lines=43> */
.L_x_72342:
[----:B------:R-:W-:Y:S05]  /*2bf50*/  BSYNC.RECONVERGENT B0 ;  /* 0x0000000000007941 */ /* 0x000fea0003800200 */
.L_x_72341:
        /* <DEDUP_REMOVED lines=18> */
.L_x_72348:
        /* <DEDUP_REMOVED lines=13> */
.L_x_72350:
[----:B------:R-:W-:Y:S05]  /*2c150*/  BSYNC.RECONVERGENT B1 ;  /* 0x0000000000017941 */ /* 0x000fea0003800200 */
.L_x_72349:
        /* <DEDUP_REMOVED lines=43> */
.L_x_72347:
[----:B------:R-:W-:Y:S05]  /*2c410*/  BSYNC.RECONVERGENT B0 ;  /* 0x0000000000007941 */ /* 0x000fea0003800200 */
.L_x_72346:
        /* <DEDUP_REMOVED lines=18> */
.L_x_72353:
        /* <DEDUP_REMOVED lines=13> */
.L_x_72355:
[----:B------:R-:W-:Y:S05]  /*2c610*/  BSYNC.RECONVERGENT B1 ;  /* 0x0000000000017941 */ /* 0x000fea0003800200 */
.L_x_72354:
        /* <DEDUP_REMOVED lines=43> */
.L_x_72352:
[----:B------:R-:W-:Y:S05]  /*2c8d0*/  BSYNC.RECONVERGENT B0 ;  /* 0x0000000000007941 */ /* 0x000fea0003800200 */
.L_x_72351:
        /* <DEDUP_REMOVED lines=10> */
.L_x_72335:
        /* <DEDUP_REMOVED lines=33> */
.L_x_72359:
        /* <DEDUP_REMOVED lines=13> */
.L_x_72361:
[----:B------:R-:W-:Y:S05]  /*2cc60*/  BSYNC.RECONVERGENT B1 ;  /* 0x0000000000017941 */ /* 0x000fea0003800200 */
.L_x_72360:
        /* <DEDUP_REMOVED lines=39> */
[----:B------:R-:W-:-:S05]  /*2cee0*/  IMAD.WIDE.U32 R138, R12, -0x2daee0ad, RZ ;  /* 0xd2511f530c8a7825 */ /* 0x000fca00078e00ff */
[----:B------:R-:W-:Y:S01]  /*2cef0*/  LOP3.LUT R12, R24, R134, R139, 0x96, !PT ;  /* 0x00000086180c7212 */ /* 0x000fe200078e968b */
[----:B------:R-:W-:-:S07]  /*2cf00*/  IMAD.MOV.U32 R134, RZ, RZ, RZ ;  /* 0x000000ffff867224 */ /* 0x000fce00078e00ff */
.L_x_72358:
[----:B------:R-:W-:Y:S05]  /*2cf10*/  BSYNC.RECONVERGENT B0 ;  /* 0x0000000000007941 */ /* 0x000fea0003800200 */
.L_x_72357:
        /* <DEDUP_REMOVED lines=21> */
.L_x_72364:
        /* <DEDUP_REMOVED lines=13> */
.L_x_72366:
[----:B------:R-:W-:Y:S05]  /*2d140*/  BSYNC.RECONVERGENT B1 ;  /* 0x0000000000017941 */ /* 0x000fea0003800200 */
.L_x_72365:
        /* <DEDUP_REMOVED lines=43> */
.L_x_72363:
[----:B------:R-:W-:Y:S05]  /*2d400*/  BSYNC.RECONVERGENT B0 ;  /* 0x0000000000007941 */ /* 0x000fea0003800200 */
.L_x_72362:
        /* <DEDUP_REMOVED lines=21> */
.L_x_72369:
        /* <DEDUP_REMOVED lines=13> */
.L_x_72371:
[----:B------:R-:W-:Y:S05]  /*2d630*/  BSYNC.RECONVERGENT B1 ;  /* 0x0000000000017941 */ /* 0x000fea0003800200 */
.L_x_72370:
        /* <DEDUP_REMOVED lines=43> */
.L_x_72368:
[----:B------:R-:W-:Y:S05]  /*2d8f0*/  BSYNC.RECONVERGENT B0 ;  /* 0x0000000000007941 */ /* 0x000fea0003800200 */
.L_x_72367:
        /* <DEDUP_REMOVED lines=21> */
.L_x_72374:
        /* <DEDUP_REMOVED lines=13> */
.L_x_72376:
[----:B------:R-:W-:Y:S05]  /*2db20*/  BSYNC.RECONVERGENT B1 ;  /* 0x0000000000017941 */ /* 0x000fea0003800200 */
.L_x_72375:
        /* <DEDUP_REMOVED lines=43> */
.L_x_72373:
[----:B------:R-:W-:Y:S05]  /*2dde0*/  BSYNC.RECONVERGENT B0 ;  /* 0x0000000000007941 */ /* 0x000fea0003800200 */
.L_x_72372:
        /* <DEDUP_REMOVED lines=9> */
.L_x_72356:
        /* <DEDUP_REMOVED lines=16> */
.L_x_72380:
        /* <DEDUP_REMOVED lines=13> */
.L_x_72382:
[----:B------:R-:W-:Y:S05]  /*2e050*/  BSYNC.RECONVERGENT B1 ;  /* 0x0000000000017941 */ /* 0x000fea0003800200 */
.L_x_72381:
        /* <DEDUP_REMOVED lines=43> */
.L_x_72379:
[----:B------:R-:W-:Y:S05]  /*2e310*/  BSYNC.RECONVERGENT B0 ;  /* 0x0000000000007941 */ /* 0x000fea0003800200 */
.L_x_72378:
        /* <DEDUP_REMOVED lines=18> */
.L_x_72385:
        /* <DEDUP_REMOVED lines=13> */
.L_x_72387:
[----:B------:R-:W-:Y:S05]  /*2e510*/  BSYNC.RECONVERGENT B1 ;  /* 0x0000000000017941 */ /* 0x000fea0003800200 */
.L_x_72386:
        /* <DEDUP_REMOVED lines=43> */
.L_x_72384:
[----:B------:R-:W-:Y:S05]  /*2e7d0*/  BSYNC.RECONVERGENT B0 ;  /* 0x0000000000007941 */ /* 0x000fea0003800200 */
.L_x_72383:
        /* <DEDUP_REMOVED lines=18> */
.L_x_72390:
        /* <DEDUP_REMOVED lines=13> */
.L_x_72392:
[----:B------:R-:W-:Y:S05]  /*2e9d0*/  BSYNC.RECONVERGENT B1 ;  /* 0x0000000000017941 */ /* 0x000fea0003800200 */
.L_x_72391:
        /* <DEDUP_REMOVED lines=43> */
.L_x_72389:
[----:B------:R-:W-:Y:S05]  /*2ec90*/  BSYNC.RECONVERGENT B0 ;  /* 0x0000000000007941 */ /* 0x000fea0003800200 */
.L_x_72388:
        /* <DEDUP_REMOVED lines=18> */
.L_x_72395:
        /* <DEDUP_REMOVED lines=13> */
.L_x_72397:
[----:B------:R-:W-:Y:S05]  /*2ee90*/  BSYNC.RECONVERGENT B1 ;  /* 0x0000000000017941 */ /* 0x000fea0003800200 */
.L_x_72396:
        /* <DEDUP_REMOVED lines=43> */
.L_x_72394:
[----:B------:R-:W-:Y:S05]  /*2f150*/  BSYNC.RECONVERGENT B0 ;  /* 0x0000000000007941 */ /* 0x000fea0003800200 */
.L_x_72393:
        /* <DEDUP_REMOVED lines=10> */
.L_x_72377:
[----:B------:R-:W-:Y:S01]  /*2f200*/  SEL R130, RZ, 0x1000000, !P5 ;  /* 0x01000000ff827807 */ /* 0x000fe20006800000 */
[----:B------:R-:W-:Y:S01]  /*2f210*/  VIADD R236, R6, 0x240 ;  /* 0x0000024006ec7836 */ /* 0x000fe20000000000 */
[----:B------:R-:W-:Y:S02]  /*2f220*/  SEL R129, RZ, 0x10000, !P4 ;  /* 0x00010000ff817807 */ /* 0x000fe40006000000 */
[----:B------:R-:W-:-:S04]  /*2f230*/  SEL R128, RZ, 0x100, !P3 ;  /* 0x00000100ff807807 */ /* 0x000fc80005800000 */
[----:B------:R-:W-:Y:S01]  /*2f240*/  IADD3 R129, PT, PT, R128, R130, R129 ;  /* 0x0000008280817210 */ /* 0x000fe20007ffe081 */
[----:B------:R-:W-:Y:S01]  /*2f250*/  IMAD.WIDE.U32 R130, R235, 0x10, R242 ;  /* 0x00000010eb827825 */ /* 0x000fe200078e00f2 */
[----:B------:R-:W-:-:S04]  /*2f260*/  SEL R128, RZ, 0x1, !P2 ;  /* 0x00000001ff807807 */ /* 0x000fc80005000000 */
[----:B------:R0:W-:Y:S01]  /*2f270*/  STG.E.128 desc[UR8][R130.64], R124 ;  /* 0x0000007c82007986 */ /* 0x0001e2000c101d08 */
[----:B------:R-:W-:Y:S01]  /*2f280*/  IADD3 R128, PT, PT, R129, R128, RZ ;  /* 0x0000008081807210 */ /* 0x000fe20007ffe0ff */
[----:B0-----:R-:W-:-:S05]  /*2f290*/  IMAD.WIDE.U32 R130, R235, 0x4, R240 ;  /* 0x00000004eb827825 */ /* 0x001fca00078e00f0 */
[----:B------:R0:W-:Y:S02]  /*2f2a0*/  STG.E desc[UR8][R130.64], R128 ;  /* 0x0000008082007986 */ /* 0x0001e4000c101908 */
        /* <DEDUP_REMOVED lines=22> */
.L_x_72401:
        /* <DEDUP_REMOVED lines=13> */
.L_x_72403:
[----:B------:R-:W-:Y:S05]  /*2f4e0*/  BSYNC.RECONVERGENT B1 ;  /* 0x0000000000017941 */ /* 0x000fea0003800200 */
.L_x_72402:
        /* <DEDUP_REMOVED lines=42> */
[----:B------:R-:W-:-:S07]  /*2f790*/  IMAD.MOV.U32 R238, RZ, RZ, R244 ;  /* 0x000000ffffee7224 */ /* 0x000fce00078e00f4 */
.L_x_72400:
[----:B------:R-:W-:Y:S05]  /*2f7a0*/  BSYNC.RECONVERGENT B0 ;  /* 0x0000000000007941 */ /* 0x000fea0003800200 */
.L_x_72399:
        /* <DEDUP_REMOVED lines=21> */
.L_x_72406:
        /* <DEDUP_REMOVED lines=13> */
.L_x_72408:
[----:B------:R-:W-:Y:S05]  /*2f9d0*/  BSYNC.RECONVERGENT B1 ;  /* 0x0000000000017941 */ /* 0x000fea0003800200 */
.L_x_72407:
        /* <DEDUP_REMOVED lines=43> */
.L_x_72405:
[----:B------:R-:W-:Y:S05]  /*2fc90*/  BSYNC.RECONVERGENT B0 ;  /* 0x0000000000007941 */ /* 0x000fea0003800200 */
.L_x_72404:
        /* <DEDUP_REMOVED lines=21> */
.L_x_72411:
        /* <DEDUP_REMOVED lines=13> */
.L_x_72413:
[----:B------:R-:W-:Y:S05]  /*2fec0*/  BSYNC.RECONVERGENT B1 ;  /* 0x0000000000017941 */ /* 0x000fea0003800200 */
.L_x_72412:
        /* <DEDUP_REMOVED lines=43> */
.L_x_72410:
[----:B------:R-:W-:Y:S05]  /*30180*/  BSYNC.RECONVERGENT B0 ;  /* 0x0000000000007941 */ /* 0x000fea0003800200 */
.L_x_72409:
        /* <DEDUP_REMOVED lines=21> */
.L_x_72416:
        /* <DEDUP_REMOVED lines=13> */
.L_x_72418:
[----:B------:R-:W-:Y:S05]  /*303b0*/  BSYNC.RECONVERGENT B1 ;  /* 0x0000000000017941 */ /* 0x000fea0003800200 */
.L_x_72417:
        /* <DEDUP_REMOVED lines=43> */
.L_x_72415:
[----:B------:R-:W-:Y:S05]  /*30670*/  BSYNC.RECONVERGENT B0 ;  /* 0x0000000000007941 */ /* 0x000fea0003800200 */
.L_x_72414:
        /* <DEDUP_REMOVED lines=9> */
.L_x_72398:
        /* <DEDUP_REMOVED lines=16> */
.L_x_72422:
        /* <DEDUP_REMOVED lines=13> */
.L_x_72424:
[----:B------:R-:W-:Y:S05]  /*308e0*/  BSYNC.RECONVERGENT B1 ;  /* 0x0000000000017941 */ /* 0x000fea0003800200 */
.L_x_72423:
        /* <DEDUP_REMOVED lines=42> */
.L_x_72421:
[----:B------:R-:W-:Y:S05]  /*30b90*/  BSYNC.RECONVERGENT B0 ;  /* 0x0000000000007941 */ /* 0x000fea0003800200 */
.L_x_72420:
        /* <DEDUP_REMOVED lines=18> */
.L_x_72427:
        /* <DEDUP_REMOVED lines=13> */
.L_x_72429:
[----:B------:R-:W-:Y:S05]  /*30d90*/  BSYNC.RECONVERGENT B1 ;  /* 0x0000000000017941 */ /* 0x000fea0003800200 */
.L_x_72428:
        /* <DEDUP_REMOVED lines=43> */
.L_x_72426:
[----:B------:R-:W-:Y:S05]  /*31050*/  BSYNC.RECONVERGENT B0 ;  /* 0x0000000000007941 */ /* 0x000fea0003800200 */
.L_x_72425:
        /* <DEDUP_REMOVED lines=18> */
.L_x_72432:
        /* <DEDUP_REMOVED lines=13> */
.L_x_72434:
[----:B------:R-:W-:Y:S05]  /*31250*/  BSYNC.RECONVERGENT B1 ;  /* 0x0000000000017941 */ /* 0x000fea0003800200 */
.L_x_72433:
        /* <DEDUP_REMOVED lines=43> */
.L_x_72431:
[----:B------:R-:W-:Y:S05]  /*31510*/  BSYNC.RECONVERGENT B0 ;  /* 0x0000000000007941 */ /* 0x000fea0003800200 */
.L_x_72430:
        /* <DEDUP_REMOVED lines=18> */
.L_x_72437:
        /* <DEDUP_REMOVED lines=13> */
.L_x_72439:
[----:B------:R-:W-:Y:S05]  /*31710*/  BSYNC.RECONVERGENT B1 ;  /* 0x0000000000017941 */ /* 0x000fea0003800200 */
.L_x_72438:
        /* <DEDUP_REMOVED lines=42> */
[----:B------:R-:W-:-:S07]  /*319c0*/  LOP3.LUT R12, R24, R132, R135, 0x96, !PT ;  /* 0x00000084180c7212 */ /* 0x000fce00078e9687 */
.L_x_72436:
[----:B------:R-:W-:Y:S05]  /*319d0*/  BSYNC.RECONVERGENT B0 ;  /* 0x0000000000007941 */ /* 0x000fea0003800200 */
.L_x_72435:
        /* <DEDUP_REMOVED lines=10> */
.L_x_72419:
[----:B------:R-:W-:Y:S01]  /*31a80*/  IMAD.WIDE.U32 R132, R236, 0x10, R242 ;  /* 0x00000010ec847825 */ /* 0x000fe200078e00f2 */
[----:B------:R-:W-:Y:S02]  /*31a90*/  SEL R134, RZ, 0x1000000, !P5 ;  /* 0x01000000ff867807 */ /* 0x000fe40006800000 */
[----:B------:R-:W-:Y:S02]  /*31aa0*/  IADD3 R237, PT, PT, R6, 0x260, RZ ;  /* 0x0000026006ed7810 */ /* 0x000fe40007ffe0ff */
[----:B------:R0:W-:Y:S02]  /*31ab0*/  STG.E.128 desc[UR8][R132.64], R128 ;  /* 0x0000008084007986 */ /* 0x0001e4000c101d08 */
[----:B0-----:R-:W-:Y:S02]  /*31ac0*/  SEL R133, RZ, 0x10000, !P4 ;  /* 0x00010000ff857807 */ /* 0x001fe40006000000 */
[----:B------:R-:W-:-:S04]  /*31ad0*/  SEL R132, RZ, 0x100, !P3 ;  /* 0x00000100ff847807 */ /* 0x000fc80005800000 */
[----:B------:R-:W-:Y:S01]  /*31ae0*/  IADD3 R133, PT, PT, R132, R134, R133 ;  /* 0x0000008684857210 */ /* 0x000fe20007ffe085 */
[----:B------:R-:W-:Y:S01]  /*31af0*/  IMAD.WIDE.U32 R134, R236, 0x4, R240 ;  /* 0x00000004ec867825 */ /* 0x000fe200078e00f0 */
[----:B------:R-:W-:-:S05]  /*31b00*/  SEL R132, RZ, 0x1, !P2 ;  /* 0x00000001ff847807 */ /* 0x000fca0005000000 */
[----:B------:R-:W-:-:S05]  /*31b10*/  IMAD.IADD R132, R133, 0x1, R132 ;  /* 0x0000000185847824 */ /* 0x000fca00078e0284 */
        /* <DEDUP_REMOVED lines=23> */
.L_x_72443:
        /* <DEDUP_REMOVED lines=13> */
.L_x_72445:
[----:B------:R-:W-:Y:S05]  /*31d60*/  BSYNC.RECONVERGENT B1 ;  /* 0x0000000000017941 */ /* 0x000fea0003800200 */
.L_x_72444:
        /* <DEDUP_REMOVED lines=39> */
[----:B------:R-:W-:-:S05]  /*31fe0*/  IMAD.WIDE.U32 R246, R12, -0x2daee0ad, RZ ;  /* 0xd2511f530cf67825 */ /* 0x000fca00078e00ff */
[----:B------:R-:W-:Y:S01]  /*31ff0*/  LOP3.LUT R12, R24, R244, R247, 0x96, !PT ;  /* 0x000000f4180c7212 */ /* 0x000fe200078e96f7 */
[----:B------:R-:W-:Y:S01]  /*32000*/  HFMA2 R244, -RZ, RZ, 0, 0 ;  /* 0x00000000fff47431 */ /* 0x000fe200000001ff */
[----:B------:R-:W-:-:S07]  /*32010*/  MOV R182, R246 ;  /* 0x000000f600b67202 */ /* 0x000fce0000000f00 */
.L_x_72442:
[----:B------:R-:W-:Y:S05]  /*32020*/  BSYNC.RECONVERGENT B0 ;  /* 0x0000000000007941 */ /* 0x000fea0003800200 */
.L_x_72441:
        /* <DEDUP_REMOVED lines=21> */
.L_x_72448:
        /* <DEDUP_REMOVED lines=13> */
.L_x_72450:
[----:B------:R-:W-:Y:S05]  /*32250*/  BSYNC.RECONVERGENT B1 ;  /* 0x0000000000017941 */ /* 0x000fea0003800200 */
.L_x_72449:
        /* <DEDUP_REMOVED lines=43> */
.L_x_72447:
[----:B------:R-:W-:Y:S05]  /*32510*/  BSYNC.RECONVERGENT B0 ;  /* 0x0000000000007941 */ /* 0x000fea0003800200 */
.L_x_72446:
        /* <DEDUP_REMOVED lines=21> */
.L_x_72453:
        /* <DEDUP_REMOVED lines=13> */
.L_x_72455:
[----:B------:R-:W-:Y:S05]  /*32740*/  BSYNC.RECONVERGENT B1 ;  /* 0x0000000000017941 */ /* 0x000fea0003800200 */
.L_x_72454:
        /* <DEDUP_REMOVED lines=43> */
.L_x_72452:
[----:B------:R-:W-:Y:S05]  /*32a00*/  BSYNC.RECONVERGENT B0 ;  /* 0x0000000000007941 */ /* 0x000fea0003800200 */
.L_x_72451:
[----:B------:R-:W-:Y:S01]  /*32a10*/  I2FP.F32.U32 R132, R238 ;  /* 0x000000ee00847245 */ /* 0x000fe20000201000 */
[----:B------:R-:W-:Y:S01]  /*32a20*/  FMUL.FTZ R134, R134, R161 ;  /* 0x000000a186867220 */ /* 0x000fe20000410000 */
[----:B------:R-:W-:Y:S01]  /*32a30*/  ISETP.NE.AND P4, PT, R133, 0x1, PT ;  /* 0x000000018500780c */ /* 0x000fe20003f85270 */
[----:B------:R-:W-:Y:S02]  /*32a40*/  BSSY.RECONVERGENT B0, `(.L_x_72456) ;  /* 0x000004b000007945 */ /* 0x000fe40003800200 */
[----:B------:R-:W-:-:S05]  /*32a50*/  FFMA.FTZ R132, R132, R160, 1.1641532182693481445e-10 ;  /* 0x2f00000084847423 */ /* 0x000fca00000100a0 */
        /* <DEDUP_REMOVED lines=16> */
.L_x_72458:
        /* <DEDUP_REMOVED lines=13> */
.L_x_72460:
[----:B------:R-:W-:Y:S05]  /*32c30*/  BSYNC.RECONVERGENT B1 ;  /* 0x0000000000017941 */ /* 0x000fea0003800200 */
.L_x_72459:
        /* <DEDUP_REMOVED lines=43> */
.L_x_72457:
[----:B------:R-:W-:Y:S05]  /*32ef0*/  BSYNC.RECONVERGENT B0 ;  /* 0x0000000000007941 */ /* 0x000fea0003800200 */
.L_x_72456:
        /* <DEDUP_REMOVED lines=9> */
.L_x_72440:
        /* <DEDUP_REMOVED lines=16> */
.L_x_72464:
        /* <DEDUP_REMOVED lines=13> */
.L_x_72466:
[----:B------:R-:W-:Y:S05]  /*33160*/  BSYNC.RECONVERGENT B1 ;  /* 0x0000000000017941 */ /* 0x000fea0003800200 */
.L_x_72465:
        /* <DEDUP_REMOVED lines=43> */
.L_x_72463:
[----:B------:R-:W-:Y:S05]  /*33420*/  BSYNC.RECONVERGENT B0 ;  /* 0x0000000000007941 */ /* 0x000fea0003800200 */
.L_x_72462:
[----:B------:R-:W-:Y:S01]  /*33430*/  I2FP.F32.U32 R137, R137 ;  /* 0x0000008900897245 */ /* 0x000fe20000201000 */
[----:B------:R-:W-:Y:S01]  /*33440*/  BSSY.RECONVERGENT B0, `(.L_x_72467) ;  /* 0x000004a000007945 */ /* 0x000fe20003800200 */
[----:B------:R-:W-:Y:S01]  /*33450*/  ISETP.NE.AND P2, PT, R136, 0x1, PT ;  /* 0x000000018800780c */ /* 0x000fe20003f45270 */
[----:B------:R-:W-:Y:S02]  /*33460*/  IMAD.MOV.U32 R138, RZ, RZ, R8 ;  /* 0x000000ffff8a7224 */ /* 0x000fe400078e0008 */
[----:B------:R-:W-:-:S05]  /*33470*/  FFMA.FTZ R137, R137, R160, 1.1641532182693481445e-10 ;  /* 0x2f00000089897423 */ /* 0x000fca00000100a0 */
[----:B------:R-:W-:Y:S01]  /*33480*/  FSETP.LE.FTZ.AND P0, PT, R137, R159, PT ;  /* 0x0000009f8900720b */ /* 0x000fe20003f13000 */
[----:B-----5:R-:W-:Y:S01]  /*33490*/  FMUL.FTZ R137, R132, R161 ;  /* 0x000000a184897220 */ /* 0x020fe20000410000 */
[----:B------:R-:W-:-:S03]  /*334a0*/  HFMA2 R132, -RZ, RZ, 0, 1.1920928955078125e-07 ;  /* 0x00000002ff847431 */ /* 0x000fc600000001ff */
        /* <DEDUP_REMOVED lines=10> */
.L_x_72469:
        /* <DEDUP_REMOVED lines=13> */
.L_x_72471:
[----:B------:R-:W-:Y:S05]  /*33620*/  BSYNC.RECONVERGENT B1 ;  /* 0x0000000000017941 */ /* 0x000fea0003800200 */
.L_x_72470:
        /* <DEDUP_REMOVED lines=43> */
.L_x_72468:
[----:B------:R-:W-:Y:S05]  /*338e0*/  BSYNC.RECONVERGENT B0 ;  /* 0x0000000000007941 */ /* 0x000fea0003800200 */
.L_x_72467:
        /* <DEDUP_REMOVED lines=18> */
.L_x_72474:
        /* <DEDUP_REMOVED lines=13> */
.L_x_72476:
[----:B------:R-:W-:Y:S05]  /*33ae0*/  BSYNC.RECONVERGENT B1 ;  /* 0x0000000000017941 */ /* 0x000fea0003800200 */
.L_x_72475:
        /* <DEDUP_REMOVED lines=43> */
.L_x_72473:
[----:B------:R-:W-:Y:S05]  /*33da0*/  BSYNC.RECONVERGENT B0 ;  /* 0x0000000000007941 */ /* 0x000fea0003800200 */
.L_x_72472:
[----:B------:R-:W-:Y:S01]  /*33db0*/  ISETP.NE.AND P4, PT, R136, 0x1, PT ;  /* 0x000000018800780c */ /* 0x000fe20003f85270 */
[----:B------:R-:W-:Y:S01]  /*33dc0*/  BSSY.RECONVERGENT B0, `(.L_x_72477) ;  /* 0x000004a000007945 */ /* 0x000fe20003800200 */
[----:B------:R-:W-:Y:S01]  /*33dd0*/  I2FP.F32.U32 R132, R138 ;  /* 0x0000008a00847245 */ /* 0x000fe20000201000 */
[----:B------:R-:W-:Y:S01]  /*33de0*/  FMUL.FTZ R138, R134, R161 ;  /* 0x000000a1868a7220 */ /* 0x000fe20000410000 */
[----:B------:R-:W-:-:S03]  /*33df0*/  IMAD.MOV.U32 R134, RZ, RZ, R8 ;  /* 0x000000ffff867224 */ /* 0x000fc600078e0008 */
        /* <DEDUP_REMOVED lines=13> */
.L_x_72479:
        /* <DEDUP_REMOVED lines=13> */
.L_x_72481:
[----:B------:R-:W-:Y:S05]  /*33fa0*/  BSYNC.RECONVERGENT B1 ;  /* 0x0000000000017941 */ /* 0x000fea0003800200 */
.L_x_72480:
        /* <DEDUP_REMOVED lines=43> */
.L_x_72478:
[----:B------:R-:W-:Y:S05]  /*34260*/  BSYNC.RECONVERGENT B0 ;  /* 0x0000000000007941 */ /* 0x000fea0003800200 */
.L_x_72477:
        /* <DEDUP_REMOVED lines=10> */
.L_x_72461:
        /* <DEDUP_REMOVED lines=9> */
[----:B------:R-:W-:Y:S01]  /*343a0*/  IADD3 R18, PT, PT, R18, R20, R19 ;  /* 0x0000001412127210 */ /* 0x000fe20007ffe013 */
[----:B------:R-:W-:Y:S01]  /*343b0*/  UMOV UR4, 0xffffffff ;  /* 0xffffffff00047882 */ /* 0x000fe20000000000 */
[----:B------:R-:W-:Y:S01]  /*343c0*/  STG.E.128 desc[UR8][R242.64], R136 ;  /* 0x00000088f2007986 */ /* 0x000fe2000c101d08 */
[----:B------:R-:W-:Y:S01]  /*343d0*/  FADD.FTZ R16, R16, R59 ;  /* 0x0000003b10107221 */ /* 0x000fe20000010000 */
[----:B------:R-:W-:Y:S01]  /*343e0*/  LOP3.LUT P0, RZ, R7, 0x1f, RZ, 0xc0, !PT ;  /* 0x0000001f07ff7812 */ /* 0x000fe2000780c0ff */
[----:B------:R-:W-:Y:S02]  /*343f0*/  IMAD.IADD R17, R18, 0x1, R17 ;  /* 0x0000000112117824 */ /* 0x000fe400078e0211 */
[----:B------:R-:W-:-:S03]  /*34400*/  FADD.FTZ R16, R16, R60 ;  /* 0x0000003c10107221 */ /* 0x000fc60000010000 */
[----:B------:R0:W-:Y:S01]  /*34410*/  STG.E desc[UR8][R240.64], R17 ;  /* 0x00000011f0007986 */ /* 0x0001e2000c101908 */
        /* <DEDUP_REMOVED lines=257> */
.L_x_72495:
[----:B------:R-:W-:Y:S01]  /*35430*/  ISETP.NE.AND P2, PT, RZ, UR13, PT ;  /* 0x0000000dff007c0c */ /* 0x000fe2000bf45270 */
[----:B01----:R-:W-:Y:S01]  /*35440*/  FADD.FTZ R20, R20, R7 ;  /* 0x0000000714147221 */ /* 0x003fe20000010000 */
[C---:B------:R-:W-:Y:S02]  /*35450*/  FMUL.FTZ R7, R17.reuse, R17 ;  /* 0x0000001111077220 */ /* 0x040fe40000410000 */
[----:B------:R-:W-:Y:S01]  /*35460*/  FSEL R28, R17, RZ, !P2 ;  /* 0x000000ff111c7208 */ /* 0x000fe20005000000 */
[----:B------:R-:W-:Y:S02]  /*35470*/  FFMA.FTZ R16, R20, R19, UR14 ;  /* 0x0000000e14107e23 */ /* 0x000fe40008010013 */
[----:B------:R-:W-:Y:S01]  /*35480*/  FSEL R7, R7, RZ, P2 ;  /* 0x000000ff07077208 */ /* 0x000fe20001000000 */
[----:B------:R-:W0:Y:S01]  /*35490*/  @!P0 LDC.64 R18, c[0x0][0x3c0] ;  /* 0x0000f000ff128b82 */ /* 0x000e220000000a00 */
[C---:B------:R-:W-:Y:S01]  /*354a0*/  FADD.FTZ R135, -R28.reuse, R96 ;  /* 0x000000601c877221 */ /* 0x040fe20000010100 */
[C---:B------:R-:W-:Y:S01]  /*354b0*/  FADD.FTZ R134, -R28.reuse, R97 ;  /* 0x000000611c867221 */ /* 0x040fe20000010100 */
[C---:B------:R-:W-:Y:S01]  /*354c0*/  FADD.FTZ R97, -R28.reuse, R100 ;  /* 0x000000641c617221 */ /* 0x040fe20000010100 */
[----:B------:R-:W-:Y:S01]  /*354d0*/  FADD.FTZ R96, -R28, R101 ;  /* 0x000000651c607221 */ /* 0x000fe20000010100 */
[----:B------:R-:W-:Y:S01]  /*354e0*/  FADD.FTZ R16, R16, R7 ;  /* 0x0000000710107221 */ /* 0x000fe20000010000 */
[C---:B------:R-:W-:Y:S01]  /*354f0*/  FADD.FTZ R26, -R28.reuse, R66 ;  /* 0x000000421c1a7221 */ /* 0x040fe20000010100 */
[C---:B------:R-:W-:Y:S01]  /*35500*/  FADD.FTZ R27, -R28.reuse, R67 ;  /* 0x000000431c1b7221 */ /* 0x040fe20000010100 */
[----:B------:R-:W1:Y:S01]  /*35510*/  @!P0 LDC.64 R100, c[0x0][0x3c8] ;  /* 0x0000f200ff648b82 */ /* 0x000e620000000a00 */
[C---:B------:R-:W-:Y:S01]  /*35520*/  FADD.FTZ R67, -R28.reuse, R130 ;  /* 0x000000821c437221 */ /* 0x040fe20000010100 */
[C---:B------:R-:W-:Y:S01]  /*35530*/  FADD.FTZ R66, -R28.reuse, R131 ;  /* 0x000000831c427221 */ /* 0x040fe20000010100 */
[----:B------:R-:W2:Y:S01]  /*35540*/  MUFU.RSQ R16, R16 ;  /* 0x0000001000107308 */ /* 0x000ea20000001400 */
        /* <DEDUP_REMOVED lines=12> */
[----:B0-----:R-:W-:-:S04]  /*35610*/  @!P0 IMAD.WIDE R18, R14, 0x4, R18 ;  /* 0x000000040e128825 */ /* 0x001fc800078e0212 */
[C---:B------:R-:W-:Y:S01]  /*35620*/  FADD.FTZ R58, -R28.reuse, R70 ;  /* 0x000000461c3a7221 */ /* 0x040fe20000010100 */
[C---:B------:R-:W-:Y:S01]  /*35630*/  FADD.FTZ R59, -R28.reuse, R71 ;  /* 0x000000471c3b7221 */ /* 0x040fe20000010100 */
[C---:B------:R-:W-:Y:S01]  /*35640*/  FADD.FTZ R60, -R28.reuse, R72 ;  /* 0x000000481c3c7221 */ /* 0x040fe20000010100 */
[C---:B------:R-:W-:Y:S01]  /*35650*/  FADD.FTZ R61, -R28.reuse, R73 ;  /* 0x000000491c3d7221 */ /* 0x040fe20000010100 */
[C---:B------:R-:W-:Y:S01]  /*35660*/  FADD.FTZ R62, -R28.reuse, R74 ;  /* 0x0000004a1c3e7221 */ /* 0x040fe20000010100 */
[C---:B------:R-:W-:Y:S01]  /*35670*/  FADD.FTZ R63, -R28.reuse, R75 ;  /* 0x0000004b1c3f7221 */ /* 0x040fe20000010100 */
[----:B------:R-:W-:Y:S01]  /*35680*/  FADD.FTZ R248, -R28, R76 ;  /* 0x0000004c1cf87221 */ /* 0x000fe20000010100 */
[----:B-1----:R-:W-:-:S04]  /*35690*/  @!P0 IMAD.WIDE R130, R14, 0x4, R100 ;  /* 0x000000040e828825 */ /* 0x002fc800078e0264 */
[C---:B--2---:R-:W-:Y:S01]  /*356a0*/  FMUL.FTZ R101, R16.reuse, R135 ;  /* 0x0000008710657220 */ /* 0x044fe20000410000 */
[----:B------:R-:W-:Y:S01]  /*356b0*/  FMUL.FTZ R100, R16, R134 ;  /* 0x0000008610647220 */ /* 0x000fe20000410000 */
        /* <DEDUP_REMOVED lines=53> */
[----:B------:R1:W-:Y:S01]  /*35a10*/  @!P0 STG.E desc[UR8][R18.64], R17 ;  /* 0x0000001112008986 */ /* 0x0003e2000c101908 */
[----:B------:R-:W-:Y:S01]  /*35a20*/  FADD.FTZ R28, -R28, R139 ;  /* 0x0000008b1c1c7221 */ /* 0x000fe20000010100 */
[----:B------:R-:W-:-:S02]  /*35a30*/  HADD2.F32 R128, -RZ, R217.H1_H1 ;  /* 0x300000d9ff807230 */ /* 0x000fc40000004100 */
[C---:B------:R-:W-:Y:S01]  /*35a40*/  FMUL.FTZ R129, R16.reuse, R252 ;  /* 0x000000fc10817220 */ /* 0x040fe20000410000 */
[----:B------:R-:W-:Y:S02]  /*35a50*/  HADD2.F32 R127, -RZ, R152.H0_H0 ;  /* 0x20000098ff7f7230 */ /* 0x000fe40000004100 */
[C---:B------:R-:W-:Y:S01]  /*35a60*/  FMUL.FTZ R126, R16.reuse, R251 ;  /* 0x000000fb107e7220 */ /* 0x040fe20000410000 */
[--C-:B------:R-:W-:Y:S02]  /*35a70*/  HADD2.F32 R125, -RZ, R216.reuse.H1_H1 ;  /* 0x300000d8ff7d7230 */ /* 0x100fe40000004100 */
[C---:B------:R-:W-:Y:S01]  /*35a80*/  FMUL.FTZ R124, R16.reuse, R250 ;  /* 0x000000fa107c7220 */ /* 0x040fe20000410000 */
[----:B------:R-:W-:Y:S02]  /*35a90*/  HADD2.F32 R123, -RZ, R217.H0_H0 ;  /* 0x200000d9ff7b7230 */ /* 0x000fe40000004100 */
[----:B------:R-:W-:Y:S01]  /*35aa0*/  FMUL.FTZ R122, R16, R249 ;  /* 0x000000f9107a7220 */ /* 0x000fe20000410000 */
[----:B------:R-:W-:-:S02]  /*35ab0*/  HADD2.F32 R121, -RZ, R216.H0_H0 ;  /* 0x200000d8ff797230 */ /* 0x000fc40000004100 */
[C---:B------:R-:W-:Y:S01]  /*35ac0*/  FMUL.FTZ R20, R16.reuse, R20 ;  /* 0x0000001410147220 */ /* 0x040fe20000410000 */
[----:B-1----:R-:W-:Y:S02]  /*35ad0*/  HADD2.F32 R17, -RZ, R183.H1_H1 ;  /* 0x300000b7ff117230 */ /* 0x002fe40000004100 */
        /* <DEDUP_REMOVED lines=75> */
[----:B------:R1:W-:Y:S01]  /*35f90*/  @!P0 STG.E desc[UR8][R130.64], R16 ;  /* 0x0000001082008986 */ /* 0x0003e2000c101908 */
[----:B------:R-:W-:Y:S01]  /*35fa0*/  FFMA.FTZ R17, R126, R125, R17 ;  /* 0x0000007d7e117223 */ /* 0x000fe20000010011 */
[----:B------:R-:W-:Y:S01]  /*35fb0*/  FFMA.FTZ R18, R124, R123, R18 ;  /* 0x0000007b7c127223 */ /* 0x000fe20000010012 */
[----:B------:R-:W-:Y:S01]  /*35fc0*/  FFMA.FTZ R19, R122, R121, R19 ;  /* 0x000000797a137223 */ /* 0x000fe20000010013 */
[----:B------:R-:W-:-:S02]  /*35fd0*/  HADD2.F32 R126, -RZ, R215.H0_H0 ;  /* 0x200000d7ff7e7230 */ /* 0x000fc40000004100 */
[----:B------:R-:W-:Y:S02]  /*35fe0*/  HADD2.F32 R125, -RZ, R151.H0_H0 ;  /* 0x20000097ff7d7230 */ /* 0x000fe40000004100 */
[----:B0-----:R-:W-:-:S04]  /*35ff0*/  IMAD.WIDE.U32 R242, R6, 0x10, R134 ;  /* 0x0000001006f27825 */ /* 0x001fc800078e0086 */
[----:B------:R-:W-:Y:S01]  /*36000*/  FFMA.FTZ R22, R22, R126, R125 ;  /* 0x0000007e16167223 */ /* 0x000fe2000001007d */
[----:B-1----:R-:W-:Y:S01]  /*36010*/  FFMA.FTZ R16, R129, R128, R127 ;  /* 0x0000008081107223 */ /* 0x002fe2000001007f */
[----:B------:R-:W-:Y:S02]  /*36020*/  HADD2.F32 R130, -RZ, R215.H1_H1 ;  /* 0x300000d7ff827230 */ /* 0x000fe40000004100 */
[----:B------:R-:W-:Y:S02]  /*36030*/  HADD2.F32 R129, -RZ, R150.H0_H0 ;  /* 0x20000096ff817230 */ /* 0x000fe40000004100 */
[--C-:B------:R-:W-:Y:S01]  /*36040*/  HADD2.F32 R128, -RZ, R214.reuse.H1_H1 ;  /* 0x300000d6ff807230 */ /* 0x100fe20000004100 */
[----:B------:R0:W-:Y:S01]  /*36050*/  STG.E.128 desc[UR8][R242.64], R16 ;  /* 0x00000010f2007986 */ /* 0x0001e2000c101d08 */
[----:B------:R-:W-:Y:S02]  /*36060*/  HADD2.F32 R127, -RZ, R181.H1_H1 ;  /* 0x300000b5ff7f7230 */ /* 0x000fe40000004100 */
        /* <DEDUP_REMOVED lines=10> */
[----:B------:R-:W-:Y:S02]  /*36110*/  HADD2.F32 R128, -RZ, R213.H0_H0 ;  /* 0x200000d5ff807230 */ /* 0x000fe40000004100 */
[----:B------:R-:W-:Y:S01]  /*36120*/  HADD2.F32 R127, -RZ, R149.H0_H0 ;  /* 0x20000095ff7f7230 */ /* 0x000fe20000004100 */
[----:B0-----:R-:W-:Y:S01]  /*36130*/  SHF.R.U32.HI R18, RZ, 0x10, R233 ;  /* 0x00000010ff127819 */ /* 0x001fe200000116e9 */
[----:B------:R-:W-:Y:S01]  /*36140*/  HADD2.F32 R126, -RZ, R212.H0_H0 ;  /* 0x200000d4ff7e7230 */ /* 0x000fe20000004100 */
[----:B------:R-:W-:Y:S01]  /*36150*/  SHF.R.U32.HI R17, RZ, 0x10, R143 ;  /* 0x00000010ff117819 */ /* 0x000fe2000001168f */
[----:B------:R-:W-:Y:S02]  /*36160*/  HADD2.F32 R125, -RZ, R180.H0_H0 ;  /* 0x200000b4ff7d7230 */ /* 0x000fe40000004100 */
[----:B------:R-:W-:Y:S01]  /*36170*/  FFMA.FTZ R25, R25, R130, R129 ;  /* 0x0000008219197223 */ /* 0x000fe20000010081 */
[----:B------:R-:W-:-:S04]  /*36180*/  IMAD.WIDE.U32 R244, R5, 0x10, R134 ;  /* 0x0000001005f47825 */ /* 0x000fc800078e0086 */
[----:B------:R-:W-:Y:S01]  /*36190*/  FFMA.FTZ R26, R26, R128, R127 ;  /* 0x000000801a1a7223 */ /* 0x000fe2000001007f */
[----:B------:R-:W-:Y:S01]  /*361a0*/  FFMA.FTZ R27, R27, R126, R125 ;  /* 0x0000007e1b1b7223 */ /* 0x000fe2000001007d */
[----:B------:R-:W-:Y:S01]  /*361b0*/  IMAD.WIDE.U32 R4, R4, 0x10, R134 ;  /* 0x0000001004047825 */ /* 0x000fe200078e0086 */
[----:B------:R0:W-:Y:S03]  /*361c0*/  STG.E.128 desc[UR8][R244.64], R20 ;  /* 0x00000014f4007986 */ /* 0x0001e6000c101d08 */
[----:B------:R-:W-:Y:S01]  /*361d0*/  HADD2.F32 R18, -RZ, R18.H0_H0 ;  /* 0x20000012ff127230 */ /* 0x000fe20000004100 */
[----:B------:R1:W-:Y:S01]  /*361e0*/  STG.E.128 desc[UR8][R4.64], R24 ;  /* 0x0000001804007986 */ /* 0x0003e2000c101d08 */
[----:B------:R-:W-:Y:S02]  /*361f0*/  HADD2.F32 R17, -RZ, R17.H0_H0 ;  /* 0x20000011ff117230 */ /* 0x000fe40000004100 */
[----:B------:R-:W-:-:S02]  /*36200*/  HADD2.F32 R122, -RZ, R210.H1_H1 ;  /* 0x300000d2ff7a7230 */ /* 0x000fc40000004100 */
[----:B------:R-:W-:Y:S02]  /*36210*/  HADD2.F32 R121, -RZ, R179.H1_H1 ;  /* 0x300000b3ff797230 */ /* 0x000fe40000004100 */
[----:B------:R-:W-:Y:S01]  /*36220*/  FFMA.FTZ R7, R7, R18, R17 ;  /* 0x0000001207077223 */ /* 0x000fe20000010011 */
[----:B------:R-:W-:Y:S01]  /*36230*/  HADD2.F32 R19, -RZ, R189.H0_H0 ;  /* 0x200000bdff137230 */ /* 0x000fe20000004100 */
[----:B------:R-:W-:Y:S01]  /*36240*/  SHF.R.U64 R17, R140, 0x10, R141 ;  /* 0x000000108c117819 */ /* 0x000fe2000000128d */
[----:B------:R-:W-:Y:S02]  /*36250*/  HADD2.F32 R6, -RZ, R143.H0_H0 ;  /* 0x2000008fff067230 */ /* 0x000fe40000004100 */
[----:B------:R-:W-:Y:S01]  /*36260*/  FFMA.FTZ R57, R57, R122, R121 ;  /* 0x0000007a39397223 */ /* 0x000fe20000010079 */
[----:B------:R-:W-:Y:S02]  /*36270*/  HADD2.F32 R124, -RZ, R211.H1_H1 ;  /* 0x300000d3ff7c7230 */ /* 0x000fe40000004100 */
[----:B------:R-:W-:Y:S01]  /*36280*/  HADD2.F32 R123, -RZ, R146.H0_H0 ;  /* 0x20000092ff7b7230 */ /* 0x000fe20000004100 */
[----:B0-----:R-:W-:Y:S01]  /*36290*/  SHF.R.U64 R20, R232, 0x10, R233 ;  /* 0x00000010e8147819 */ /* 0x001fe200000012e9 */
[----:B------:R-:W-:-:S02]  /*362a0*/  HADD2.F32 R122, -RZ, R209.H0_H0 ;  /* 0x200000d1ff7a7230 */ /* 0x000fc40000004100 */
[----:B------:R-:W-:Y:S01]  /*362b0*/  FFMA.FTZ R6, R118, R19, R6 ;  /* 0x0000001376067223 */ /* 0x000fe20000010006 */
[----:B------:R-:W-:Y:S01]  /*362c0*/  HADD2.F32 R121, -RZ, R145.H0_H0 ;  /* 0x20000091ff797230 */ /* 0x000fe20000004100 */
[----:B-1----:R-:W-:Y:S01]  /*362d0*/  SHF.R.U64 R25, R230, 0x10, R231 ;  /* 0x00000010e6197819 */ /* 0x002fe200000012e7 */
[----:B------:R-:W-:Y:S01]  /*362e0*/  HADD2.F32 R17, -RZ, R17.H0_H0 ;  /* 0x20000011ff117230 */ /* 0x000fe20000004100 */
[----:B------:R-:W-:Y:S01]  /*362f0*/  SHF.R.U64 R5, R142, 0x10, R143 ;  /* 0x000000108e057819 */ /* 0x000fe2000000128f */
[----:B------:R-:W-:Y:S01]  /*36300*/  HADD2.F32 R130, -RZ, R211.H0_H0 ;  /* 0x200000d3ff827230 */ /* 0x000fe20000004100 */
[----:B------:R-:W-:Y:S01]  /*36310*/  SHF.R.U32.HI R23, RZ, 0x10, R231 ;  /* 0x00000010ff177819 */ /* 0x000fe200000116e7 */
[----:B------:R-:W-:Y:S01]  /*36320*/  HADD2.F32 R25, -RZ, R25.H0_H0 ;  /* 0x20000019ff197230 */ /* 0x000fe20000004100 */
[----:B------:R-:W-:Y:S01]  /*36330*/  SHF.R.U32.HI R19, RZ, 0x10, R141 ;  /* 0x00000010ff137819 */ /* 0x000fe2000001168d */
[----:B------:R-:W-:Y:S02]  /*36340*/  HADD2.F32 R129, -RZ, R147.H0_H0 ;  /* 0x20000093ff817230 */ /* 0x000fe40000004100 */
[----:B------:R-:W-:Y:S01]  /*36350*/  FFMA.FTZ R56, R56, R124, R123 ;  /* 0x0000007c38387223 */ /* 0x000fe2000001007b */
        /* <DEDUP_REMOVED lines=8> */
[----:B------:R-:W-:Y:S01]  /*363e0*/  HADD2.F32 R126, -RZ, R209.H1_H1 ;  /* 0x300000d1ff7e7230 */ /* 0x000fe20000004100 */
[----:B------:R-:W-:Y:S01]  /*363f0*/  SHF.R.U64 R27, R226, 0x10, R227 ;  /* 0x00000010e21b7819 */ /* 0x000fe200000012e3 */
[----:B------:R-:W-:Y:S01]  /*36400*/  HADD2.F32 R125, -RZ, R144.H0_H0 ;  /* 0x20000090ff7d7230 */ /* 0x000fe20000004100 */
[----:B------:R-:W-:Y:S01]  /*36410*/  SHF.R.U64 R25, R52, 0x10, R53 ;  /* 0x0000001034197819 */ /* 0x000fe20000001235 */
[----:B------:R-:W-:-:S02]  /*36420*/  HADD2.F32 R124, -RZ, R208.H1_H1 ;  /* 0x300000d0ff7c7230 */ /* 0x000fc40000004100 */
[----:B------:R-:W-:Y:S01]  /*36430*/  FFMA.FTZ R5, R119, R20, R5 ;  /* 0x0000001477057223 */ /* 0x000fe20000010005 */
[----:B------:R-:W-:Y:S02]  /*36440*/  HADD2.F32 R123, -RZ, R178.H1_H1 ;  /* 0x300000b2ff7b7230 */ /* 0x000fe40000004100 */
[----:B------:R-:W-:Y:S01]  /*36450*/  FFMA.FTZ R60, R60, R126, R125 ;  /* 0x0000007e3c3c7223 */ /* 0x000fe2000001007d */
[----:B------:R-:W-:Y:S02]  /*36460*/  HADD2.F32 R122, -RZ, R208.H0_H0 ;  /* 0x200000d0ff7a7230 */ /* 0x000fe40000004100 */
        /* <DEDUP_REMOVED lines=9> */
[----:B------:R-:W-:Y:S01]  /*36500*/  HADD2.F32 R21, -RZ, R189.H1_H1 ;  /* 0x300000bdff157230 */ /* 0x000fe20000004100 */
[--C-:B------:R-:W-:Y:S01]  /*36510*/  SHF.R.U32.HI R23, RZ, 0x10, R55.reuse ;  /* 0x00000010ff177819 */ /* 0x100fe20000011637 */
[----:B------:R-:W-:Y:S02]  /*36520*/  HADD2.F32 R4, -RZ, R142.H0_H0 ;  /* 0x2000008eff047230 */ /* 0x000fe40000004100 */
[----:B------:R-:W-:Y:S02]  /*36530*/  HADD2.F32 R0, -RZ, R188.H1_H1 ;  /* 0x300000bcff007230 */ /* 0x000fe40000004100 */
[----:B------:R-:W-:Y:S02]  /*36540*/  HADD2.F32 R16, -RZ, R140.H0_H0 ;  /* 0x2000008cff107230 */ /* 0x000fe40000004100 */
[----:B------:R-:W-:Y:S01]  /*36550*/  FFMA.FTZ R4, R120, R21, R4 ;  /* 0x0000001578047223 */ /* 0x000fe20000010004 */
[----:B------:R-:W-:Y:S01]  /*36560*/  HADD2.F32 R22, -RZ, R187.H1_H1 ;  /* 0x300000bbff167230 */ /* 0x000fe20000004100 */
[----:B------:R-:W-:Y:S01]  /*36570*/  SHF.R.U64 R21, R54, 0x10, R55 ;  /* 0x0000001036157819 */ /* 0x000fe20000001237 */
[----:B------:R-:W-:Y:S01]  /*36580*/  HADD2.F32 R20, -RZ, R54.H0_H0 ;  /* 0x20000036ff147230 */ /* 0x000fe20000004100 */
[----:B0-----:R-:W-:Y:S01]  /*36590*/  SHF.R.U32.HI R57, RZ, 0x10, R229 ;  /* 0x00000010ff397819 */ /* 0x001fe200000116e5 */
[----:B------:R-:W-:-:S04]  /*365a0*/  IMAD.WIDE.U32 R248, R2, 0x10, R134 ;  /* 0x0000001002f87825 */ /* 0x000fc800078e0086 */
[----:B------:R-:W-:Y:S01]  /*365b0*/  FFMA.FTZ R16, R117, R0, R16 ;  /* 0x0000000075107223 */ /* 0x000fe20000010010 */
[----:B------:R-:W-:Y:S01]  /*365c0*/  SHF.R.U64 R0, R228, 0x10, R229 ;  /* 0x00000010e4007819 */ /* 0x000fe200000012e5 */
[----:B------:R-:W-:Y:S01]  /*365d0*/  FFMA.FTZ R20, R113, R22, R20 ;  /* 0x0000001671147223 */ /* 0x000fe20000010014 */
[----:B------:R-:W-:Y:S01]  /*365e0*/  HADD2.F32 R27, -RZ, R27.H0_H0 ;  /* 0x2000001bff1b7230 */ /* 0x000fe20000004100 */
[----:B------:R0:W-:Y:S01]  /*365f0*/  STG.E.128 desc[UR8][R248.64], R60 ;  /* 0x0000003cf8007986 */ /* 0x0001e2000c101d08 */
[----:B------:R-:W-:Y:S01]  /*36600*/  HADD2.F32 R25, -RZ, R25.H0_H0 ;  /* 0x20000019ff197230 */ /* 0x000fe20000004100 */
[----:B------:R-:W-:Y:S01]  /*36610*/  SHF.R.U32.HI R59, RZ, 0x10, R225 ;  /* 0x00000010ff3b7819 */ /* 0x000fe200000116e1 */
[----:B------:R-:W-:Y:S01]  /*36620*/  HADD2.F32 R58, -RZ, R187.H0_H0 ;  /* 0x200000bbff3a7230 */ /* 0x000fe20000004100 */
[----:B------:R1:W-:Y:S01]  /*36630*/  STG.E.128 desc[UR8][R158.64], R4 ;  /* 0x000000049e007986 */ /* 0x0003e2000c101d08 */
[----:B------:R-:W-:Y:S02]  /*36640*/  HADD2.F32 R22, -RZ, R55.H0_H0 ;  /* 0x20000037ff167230 */ /* 0x000fe40000004100 */
[----:B------:R-:W-:Y:S01]  /*36650*/  FFMA.FTZ R25, R108, R27, R25 ;  /* 0x0000001b6c197223 */ /* 0x000fe20000010019 */
[----:B------:R-:W-:Y:S01]  /*36660*/  HADD2.F32 R57, -RZ, R57.H0_H0 ;  /* 0x20000039ff397230 */ /* 0x000fe20000004100 */
[----:B------:R-:W-:Y:S01]  /*36670*/  SHF.R.U32.HI R27, RZ, 0x10, R227 ;  /* 0x00000010ff1b7819 */ /* 0x000fe200000116e3 */
[----:B------:R-:W-:-:S02]  /*36680*/  HADD2.F32 R23, -RZ, R23.H0_H0 ;  /* 0x20000017ff177230 */ /* 0x000fc40000004100 */
[----:B------:R-:W-:Y:S01]  /*36690*/  FFMA.FTZ R22, R111, R58, R22 ;  /* 0x0000003a6f167223 */ /* 0x000fe20000010016 */
[----:B------:R-:W-:Y:S02]  /*366a0*/  HADD2.F32 R0, -RZ, R0.H0_H0 ;  /* 0x20000000ff007230 */ /* 0x000fe40000004100 */
[----:B------:R-:W-:Y:S02]  /*366b0*/  HADD2.F32 R21, -RZ, R21.H0_H0 ;  /* 0x20000015ff157230 */ /* 0x000fe40000004100 */
[----:B------:R-:W-:Y:S01]  /*366c0*/  FFMA.FTZ R23, R110, R57, R23 ;  /* 0x000000396e177223 */ /* 0x000fe20000010017 */
[----:B------:R-:W-:Y:S01]  /*366d0*/  HADD2.F32 R58, -RZ, R185.H0_H0 ;  /* 0x200000b9ff3a7230 */ /* 0x000fe20000004100 */
[----:B------:R-:W-:Y:S01]  /*366e0*/  SHF.R.U64 R57, R224, 0x10, R225 ;  /* 0x00000010e0397819 */ /* 0x000fe200000012e1 */
[----:B------:R-:W-:Y:S01]  /*366f0*/  HADD2.F32 R27, -RZ, R27.H0_H0 ;  /* 0x2000001bff1b7230 */ /* 0x000fe20000004100 */
[----:B0-----:R-:W-:Y:S01]  /*36700*/  SHF.R.U32.HI R63, RZ, 0x10, R53 ;  /* 0x00000010ff3f7819 */ /* 0x001fe20000011635 */
[----:B------:R-:W-:Y:S01]  /*36710*/  HADD2.F32 R60, -RZ, R51.H0_H0 ;  /* 0x20000033ff3c7230 */ /* 0x000fe20000004100 */
[----:B------:R-:W-:Y:S01]  /*36720*/  SHF.R.U64 R61, R50, 0x10, R51 ;  /* 0x00000010323d7819 */ /* 0x000fe20000001233 */
[----:B------:R-:W-:-:S02]  /*36730*/  HADD2.F32 R24, -RZ, R188.H0_H0 ;  /* 0x200000bcff187230 */ /* 0x000fc40000004100 */
[----:B------:R-:W-:Y:S01]  /*36740*/  FFMA.FTZ R21, R112, R0, R21 ;  /* 0x0000000070157223 */ /* 0x000fe20000010015 */
[----:B------:R-:W-:Y:S02]  /*36750*/  HADD2.F32 R63, -RZ, R63.H0_H0 ;  /* 0x2000003fff3f7230 */ /* 0x000fe40000004100 */
[----:B------:R-:W-:Y:S01]  /*36760*/  FFMA.FTZ R58, R103, R58, R60 ;  /* 0x0000003a673a7223 */ /* 0x000fe2000001003c */
[----:B------:R-:W-:Y:S01]  /*36770*/  HADD2.F32 R18, -RZ, R141.H0_H0 ;  /* 0x2000008dff127230 */ /* 0x000fe20000004100 */
[----:B------:R-:W-:Y:S01]  /*36780*/  SHF.R.U64 R103, R48, 0x10, R49 ;  /* 0x0000001030677819 */ /* 0x000fe20000001231 */
[----:B------:R-:W-:Y:S02]  /*36790*/  HADD2.F32 R0, -RZ, R186.H0_H0 ;  /* 0x200000baff007230 */ /* 0x000fe40000004100 */
[----:B------:R-:W-:Y:S01]  /*367a0*/  FFMA.FTZ R27, R106, R27, R63 ;  /* 0x0000001b6a1b7223 */ /* 0x000fe2000001003f */
[----:B------:R-:W-:Y:S02]  /*367b0*/  HADD2.F32 R26, -RZ, R53.H0_H0 ;  /* 0x20000035ff1a7230 */ /* 0x000fe40000004100 */
[----:B------:R-:W-:Y:S01]  /*367c0*/  FFMA.FTZ R18, R115, R24, R18 ;  /* 0x0000001873127223 */ /* 0x000fe20000010012 */
[----:B------:R-:W-:Y:S01]  /*367d0*/  IMAD.WIDE.U32 R160, R162, 0x10, R134 ;  /* 0x00000010a2a07825 */ /* 0x000fe200078e0086 */
[----:B------:R-:W-:-:S03]  /*367e0*/  SHF.R.U64 R63, R222, 0x10, R223 ;  /* 0x00000010de3f7819 */ /* 0x000fc600000012df */
[----:B------:R-:W-:Y:S01]  /*367f0*/  FFMA.FTZ R26, R107, R0, R26 ;  /* 0x000000006b1a7223 */ /* 0x000fe2000001001a */
[----:B------:R-:W-:Y:S01]  /*36800*/  HADD2.F32 R57, -RZ, R57.H0_H0 ;  /* 0x20000039ff397230 */ /* 0x000fe20000004100 */
[----:B------:R-:W-:Y:S01]  /*36810*/  SHF.R.U32.HI R0, RZ, 0x10, R51 ;  /* 0x00000010ff007819 */ /* 0x000fe20000011633 */
[----:B------:R-:W-:Y:S01]  /*36820*/  HADD2.F32 R61, -RZ, R61.H0_H0 ;  /* 0x2000003dff3d7230 */ /* 0x000fe20000004100 */
[----:B------:R0:W-:Y:S01]  /*36830*/  STG.E.128 desc[UR8][R160.64], R16 ;  /* 0x00000010a0007986 */ /* 0x0001e2000c101d08 */
[----:B------:R-:W-:Y:S02]  /*36840*/  HADD2.F32 R56, -RZ, R186.H1_H1 ;  /* 0x300000baff387230 */ /* 0x000fe40000004100 */
[----:B------:R-:W-:Y:S02]  /*36850*/  HADD2.F32 R24, -RZ, R52.H0_H0 ;  /* 0x20000034ff187230 */ /* 0x000fe40000004100 */
[----:B------:R-:W-:Y:S01]  /*36860*/  FFMA.FTZ R57, R104, R57, R61 ;  /* 0x0000003968397223 */ /* 0x000fe2000001003d */
[----:B-1----:R-:W-:-:S02]  /*36870*/  HADD2.F32 R5, -RZ, R63.H0_H0 ;  /* 0x2000003fff057230 */ /* 0x002fc40000004100 */
[----:B------:R-:W-:Y:S02]  /*36880*/  HADD2.F32 R7, -RZ, R103.H0_H0 ;  /* 0x20000067ff077230 */ /* 0x000fe40000004100 */
[----:B------:R-:W-:Y:S01]  /*36890*/  FFMA.FTZ R24, R109, R56, R24 ;  /* 0x000000386d187223 */ /* 0x000fe20000010018 */
[----:B------:R-:W-:Y:S02]  /*368a0*/  HADD2.F32 R61, -RZ, R177.H1_H1 ;  /* 0x300000b1ff3d7230 */ /* 0x000fe40000004100 */
[----:B------:R-:W-:-:S04]  /*368b0*/  IMAD.WIDE.U32 R162, R163, 0x10, R134 ;  /* 0x00000010a3a27825 */ /* 0x000fc800078e0086 */
[----:B------:R-:W-:Y:S01]  /*368c0*/  FFMA.FTZ R5, R100, R5, R7 ;  /* 0x0000000564057223 */ /* 0x000fe20000010007 */
[----:B------:R-:W-:Y:S01]  /*368d0*/  IMAD.WIDE.U32 R238, R164, 0x10, R134 ;  /* 0x00000010a4ee7825 */ /* 0x000fe200078e0086 */
[----:B------:R1:W-:Y:S03]  /*368e0*/  STG.E.128 desc[UR8][R162.64], R20 ;  /* 0x00000014a2007986 */ /* 0x0003e6000c101d08 */
[----:B0-----:R-:W-:Y:S01]  /*368f0*/  HADD2.F32 R17, -RZ, R177.H0_H0 ;  /* 0x200000b1ff117230 */ /* 0x001fe20000004100 */
[----:B------:R0:W-:Y:S01]  /*36900*/  STG.E.128 desc[UR8][R238.64], R24 ;  /* 0x00000018ee007986 */ /* 0x0001e2000c101d08 */
[----:B------:R-:W-:Y:S02]  /*36910*/  HADD2.F32 R59, -RZ, R59.H0_H0 ;  /* 0x2000003bff3b7230 */ /* 0x000fe40000004100 */
        /* <DEDUP_REMOVED lines=8> */
[----:B------:R-:W-:Y:S02]  /*369a0*/  HADD2.F32 R0, -RZ, R184.H1_H1 ;  /* 0x300000b8ff007230 */ /* 0x000fe40000004100 */
[----:B-1----:R-:W-:-:S02]  /*369b0*/  HADD2.F32 R21, -RZ, R206.H0_H0 ;  /* 0x200000ceff157230 */ /* 0x002fc40000004100 */
[----:B------:R-:W-:Y:S01]  /*369c0*/  FFMA.FTZ R17, R96, R17, R19 ;  /* 0x0000001160117223 */ /* 0x000fe20000010013 */
[----:B------:R-:W-:Y:S02]  /*369d0*/  HADD2.F32 R23, -RZ, R175.H0_H0 ;  /* 0x200000afff177230 */ /* 0x000fe40000004100 */
[----:B------:R-:W-:Y:S02]  /*369e0*/  HADD2.F32 R60, -RZ, R48.H0_H0 ;  /* 0x20000030ff3c7230 */ /* 0x000fe40000004100 */
[----:B------:R-:W-:Y:S02]  /*369f0*/  HADD2.F32 R16, -RZ, R207.H1_H1 ;  /* 0x300000cfff107230 */ /* 0x000fe40000004100 */
[----:B------:R-:W-:Y:S01]  /*36a00*/  FFMA.FTZ R19, R94, R21, R23 ;  /* 0x000000155e137223 */ /* 0x000fe20000010017 */
[----:B------:R-:W-:Y:S02]  /*36a10*/  HADD2.F32 R18, -RZ, R46.H0_H0 ;  /* 0x2000002eff127230 */ /* 0x000fe40000004100 */
[----:B------:R-:W-:Y:S01]  /*36a20*/  FFMA.FTZ R4, R101, R0, R60 ;  /* 0x0000000065047223 */ /* 0x000fe2000001003c */
[----:B0-----:R-:W-:-:S02]  /*36a30*/  HADD2.F32 R25, -RZ, R204.H1_H1 ;  /* 0x300000ccff197230 */ /* 0x001fc40000004100 */
[----:B------:R-:W-:Y:S02]  /*36a40*/  HADD2.F32 R27, -RZ, R174.H1_H1 ;  /* 0x300000aeff1b7230 */ /* 0x000fe40000004100 */
[----:B------:R-:W-:Y:S01]  /*36a50*/  FFMA.FTZ R16, R97, R16, R18 ;  /* 0x0000001061107223 */ /* 0x000fe20000010012 */
[----:B------:R-:W-:-:S04]  /*36a60*/  IMAD.WIDE.U32 R240, R167, 0x10, R134 ;  /* 0x00000010a7f07825 */ /* 0x000fc800078e0086 */
[----:B------:R-:W-:Y:S01]  /*36a70*/  FFMA.FTZ R21, R92, R25, R27 ;  /* 0x000000195c157223 */ /* 0x000fe2000001001b */
[----:B------:R-:W-:Y:S01]  /*36a80*/  HADD2.F32 R62, -RZ, R184.H0_H0 ;  /* 0x200000b8ff3e7230 */ /* 0x000fe20000004100 */
        /* <DEDUP_REMOVED lines=12> */
[----:B------:R-:W-:-:S04]  /*36b50*/  IMAD.WIDE.U32 R2, R171, 0x10, R134 ;  /* 0x00000010ab027825 */ /* 0x000fc800078e0086 */
[----:B------:R-:W-:Y:S01]  /*36b60*/  FFMA.FTZ R23, R90, R23, R25 ;  /* 0x000000175a177223 */ /* 0x000fe20000010019 */
[----:B0-----:R-:W-:Y:S01]  /*36b70*/  HADD2.F32 R57, -RZ, R173.H1_H1 ;  /* 0x300000adff397230 */ /* 0x001fe20000004100 */
[----:B------:R0:W-:Y:S01]  /*36b80*/  STG.E.128 desc[UR8][R2.64], R4 ;  /* 0x0000000402007986 */ /* 0x0001e2000c101d08 */
[----:B------:R-:W-:-:S04]  /*36b90*/  IMAD.WIDE.U32 R136, R176, 0x10, R134 ;  /* 0x00000010b0887825 */ /* 0x000fc800078e0086 */
[----:B------:R-:W-:Y:S01]  /*36ba0*/  FFMA.FTZ R25, R88, R27, R57 ;  /* 0x0000001b58197223 */ /* 0x000fe20000010039 */
[----:B------:R-:W-:Y:S01]  /*36bb0*/  HADD2.F32 R22, -RZ, R205.H0_H0 ;  /* 0x200000cdff167230 */ /* 0x000fe20000004100 */
[----:B------:R1:W-:Y:S01]  /*36bc0*/  STG.E.128 desc[UR8][R136.64], R16 ;  /* 0x0000001088007986 */ /* 0x0003e2000c101d08 */
[----:B------:R-:W-:Y:S02]  /*36bd0*/  HADD2.F32 R0, -RZ, R45.H0_H0 ;  /* 0x2000002dff007230 */ /* 0x000fe40000004100 */
[--C-:B------:R-:W-:Y:S02]  /*36be0*/  HADD2.F32 R24, -RZ, R203.reuse.H1_H1 ;  /* 0x300000cbff187230 */ /* 0x100fe40000004100 */
        /* <DEDUP_REMOVED lines=8> */
[----:B------:R-:W-:-:S04]  /*36c70*/  IMAD.WIDE.U32 R138, R218, 0x10, R134 ;  /* 0x00000010da8a7825 */ /* 0x000fc800078e0086 */
[----:B------:R-:W-:Y:S01]  /*36c80*/  FFMA.FTZ R27, R86, R27, R57 ;  /* 0x0000001b561b7223 */ /* 0x000fe20000010039 */
[----:B------:R-:W-:Y:S01]  /*36c90*/  IMAD.WIDE.U32 R154, R219, 0x10, R134 ;  /* 0x00000010db9a7825 */ /* 0x000fe200078e0086 */
[----:B------:R2:W-:Y:S03]  /*36ca0*/  STG.E.128 desc[UR8][R138.64], R20 ;  /* 0x000000148a007986 */ /* 0x0005e6000c101d08 */
[----:B0-----:R-:W-:Y:S01]  /*36cb0*/  HADD2.F32 R7, -RZ, R198.H0_H0 ;  /* 0x200000c6ff077230 */ /* 0x001fe20000004100 */
[----:B------:R0:W-:Y:S01]  /*36cc0*/  STG.E.128 desc[UR8][R154.64], R24 ;  /* 0x000000189a007986 */ /* 0x0001e2000c101d08 */
[----:B------:R-:W-:Y:S02]  /*36cd0*/  HADD2.F32 R3, -RZ, R170.H0_H0 ;  /* 0x200000aaff037230 */ /* 0x000fe40000004100 */
[----:B-1----:R-:W-:Y:S02]  /*36ce0*/  HADD2.F32 R16, -RZ, R197.H1_H1 ;  /* 0x300000c5ff107230 */ /* 0x002fe40000004100 */
[----:B------:R-:W-:-:S02]  /*36cf0*/  HADD2.F32 R2, -RZ, R36.H0_H0 ;  /* 0x20000024ff027230 */ /* 0x000fc40000004100 */
[----:B------:R-:W-:Y:S01]  /*36d00*/  FFMA.FTZ R7, R78, R7, R3 ;  /* 0x000000074e077223 */ /* 0x000fe20000010003 */
[--C-:B------:R-:W-:Y:S02]  /*36d10*/  HADD2.F32 R19, -RZ, R196.reuse.H0_H0 ;  /* 0x200000c4ff137230 */ /* 0x100fe40000004100 */
[----:B------:R-:W-:Y:S02]  /*36d20*/  HADD2.F32 R17, -RZ, R196.H1_H1 ;  /* 0x300000c4ff117230 */ /* 0x000fe40000004100 */
[----:B------:R-:W-:Y:S01]  /*36d30*/  FFMA.FTZ R16, R77, R16, R2 ;  /* 0x000000104d107223 */ /* 0x000fe20000010002 */
[--C-:B------:R-:W-:Y:S02]  /*36d40*/  HADD2.F32 R3, -RZ, R169.reuse.H1_H1 ;  /* 0x300000a9ff037230 */ /* 0x100fe40000004100 */
[----:B------:R-:W-:Y:S02]  /*36d50*/  HADD2.F32 R2, -RZ, R34.H0_H0 ;  /* 0x20000022ff027230 */ /* 0x000fe40000004100 */
[----:B--2---:R-:W-:-:S02]  /*36d60*/  HADD2.F32 R21, -RZ, R169.H0_H0 ;  /* 0x200000a9ff157230 */ /* 0x004fc40000004100 */
[----:B------:R-:W-:Y:S01]  /*36d70*/  FFMA.FTZ R17, R76, R17, R3 ;  /* 0x000000114c117223 */ /* 0x000fe20000010003 */
[----:B------:R-:W-:Y:S02]  /*36d80*/  HADD2.F32 R20, -RZ, R195.H1_H1 ;  /* 0x300000c3ff147230 */ /* 0x000fe40000004100 */
[----:B------:R-:W-:Y:S02]  /*36d90*/  HADD2.F32 R23, -RZ, R194.H1_H1 ;  /* 0x300000c2ff177230 */ /* 0x000fe40000004100 */
[----:B------:R-:W-:Y:S01]  /*36da0*/  FFMA.FTZ R19, R74, R19, R21 ;  /* 0x000000134a137223 */ /* 0x000fe20000010015 */
[----:B0-----:R-:W-:Y:S02]  /*36db0*/  HADD2.F32 R25, -RZ, R168.H1_H1 ;  /* 0x300000a8ff197230 */ /* 0x001fe40000004100 */
[----:B------:R-:W-:Y:S01]  /*36dc0*/  FFMA.FTZ R20, R73, R20, R2 ;  /* 0x0000001449147223 */ /* 0x000fe20000010002 */
[----:B------:R-:W-:Y:S02]  /*36dd0*/  HADD2.F32 R56, -RZ, R201.H1_H1 ;  /* 0x300000c9ff387230 */ /* 0x000fe40000004100 */
        /* <DEDUP_REMOVED lines=14> */
[----:B------:R-:W-:Y:S01]  /*36ec0*/  HADD2.F32 R0, -RZ, R199.H1_H1 ;  /* 0x300000c7ff007230 */ /* 0x000fe20000004100 */
[----:B------:R-:W0:Y:S01]  /*36ed0*/  LDC.64 R2, c[0x0][0x380] ;  /* 0x0000e000ff027b82 */ /* 0x000e220000000a00 */
[----:B------:R-:W-:-:S02]  /*36ee0*/  HADD2.F32 R60, -RZ, R38.H0_H0 ;  /* 0x20000026ff3c7230 */ /* 0x000fc40000004100 */
[----:B------:R-:W-:Y:S01]  /*36ef0*/  FFMA.FTZ R57, R84, R59, R61 ;  /* 0x0000003b54397223 */ /* 0x000fe2000001003d */
[----:B------:R-:W-:Y:S02]  /*36f00*/  HADD2.F32 R63, -RZ, R200.H0_H0 ;  /* 0x200000c8ff3f7230 */ /* 0x000fe40000004100 */
[----:B------:R-:W-:Y:S02]  /*36f10*/  HADD2.F32 R87, -RZ, R172.H0_H0 ;  /* 0x200000acff577230 */ /* 0x000fe40000004100 */
[----:B------:R-:W-:Y:S01]  /*36f20*/  FFMA.FTZ R4, R81, R0, R60 ;  /* 0x0000000051047223 */ /* 0x000fe2000001003c */
[----:B------:R-:W-:-:S04]  /*36f30*/  IMAD.WIDE.U32 R156, R220, 0x10, R134 ;  /* 0x00000010dc9c7825 */ /* 0x000fc800078e0086 */
[----:B------:R-:W-:Y:S01]  /*36f40*/  FFMA.FTZ R59, R82, R63, R87 ;  /* 0x0000003f523b7223 */ /* 0x000fe20000010057 */
[----:B------:R-:W-:Y:S02]  /*36f50*/  HADD2.F32 R18, -RZ, R197.H0_H0 ;  /* 0x200000c5ff127230 */ /* 0x000fe40000004100 */
[----:B------:R-:W-:Y:S02]  /*36f60*/  HADD2.F32 R0, -RZ, R37.H0_H0 ;  /* 0x20000025ff007230 */ /* 0x000fe40000004100 */
[----:B------:R-:W-:Y:S01]  /*36f70*/  HADD2.F32 R25, -RZ, R192.H1_H1 ;  /* 0x300000c0ff197230 */ /* 0x000fe20000004100 */
[----:B------:R1:W-:Y:S01]  /*36f80*/  STG.E.128 desc[UR8][R156.64], R56 ;  /* 0x000000389c007986 */ /* 0x0003e2000c101d08 */
[----:B------:R-:W-:Y:S02]  /*36f90*/  HADD2.F32 R27, -RZ, R166.H1_H1 ;  /* 0x300000a6ff1b7230 */ /* 0x000fe40000004100 */
[----:B------:R-:W-:Y:S01]  /*36fa0*/  FFMA.FTZ R18, R75, R18, R0 ;  /* 0x000000124b127223 */ /* 0x000fe20000010000 */
[----:B------:R-:W-:-:S02]  /*36fb0*/  HADD2.F32 R61, -RZ, R198.H1_H1 ;  /* 0x300000c6ff3d7230 */ /* 0x000fc40000004100 */
[----:B------:R-:W-:Y:S02]  /*36fc0*/  HADD2.F32 R63, -RZ, R170.H1_H1 ;  /* 0x300000aaff3f7230 */ /* 0x000fe40000004100 */
[----:B------:R-:W-:Y:S01]  /*36fd0*/  FFMA.FTZ R25, R68, R25, R27 ;  /* 0x0000001944197223 */ /* 0x000fe2000001001b */
[----:B------:R-:W-:Y:S01]  /*36fe0*/  HADD2.F32 R22, -RZ, R195.H0_H0 ;  /* 0x200000c3ff167230 */ /* 0x000fe20000004100 */
[----:B0-----:R-:W-:Y:S01]  /*36ff0*/  LEA R14, R2, R14, 0x2 ;  /* 0x0000000e020e7211 */ /* 0x001fe200078e10ff */
[----:B------:R-:W-:Y:S02]  /*37000*/  HADD2.F32 R0, -RZ, R35.H0_H0 ;  /* 0x20000023ff007230 */ /* 0x000fe40000004100 */
[----:B------:R-:W-:Y:S01]  /*37010*/  FFMA.FTZ R5, R80, R61, R63 ;  /* 0x0000003d50057223 */ /* 0x000fe2000001003f */
[----:B------:R-:W-:Y:S01]  /*37020*/  HADD2.F32 R26, -RZ, R193.H0_H0 ;  /* 0x200000c1ff1a7230 */ /* 0x000fe20000004100 */
[----:B------:R-:W-:Y:S01]  /*37030*/  ISETP.GE.AND P0, PT, R14, R3, PT ;  /* 0x000000030e00720c */ /* 0x000fe20003f06270 */
[----:B------:R-:W-:-:S02]  /*37040*/  HADD2.F32 R62, -RZ, R199.H0_H0 ;  /* 0x200000c7ff3e7230 */ /* 0x000fc40000004100 */
[----:B------:R-:W-:Y:S01]  /*37050*/  FFMA.FTZ R22, R71, R22, R0 ;  /* 0x0000001647167223 */ /* 0x000fe20000010000 */
[----:B------:R-:W-:Y:S02]  /*37060*/  HADD2.F32 R82, -RZ, R39.H0_H0 ;  /* 0x20000027ff527230 */ /* 0x000fe40000004100 */
[----:B------:R-:W-:Y:S02]  /*37070*/  HADD2.F32 R27, -RZ, R192.H0_H0 ;  /* 0x200000c0ff1b7230 */ /* 0x000fe40000004100 */
[----:B-1----:R-:W-:Y:S02]  /*37080*/  HADD2.F32 R56, -RZ, R33.H0_H0 ;  /* 0x20000021ff387230 */ /* 0x002fe40000004100 */
[----:B------:R-:W-:Y:S01]  /*37090*/  FFMA.FTZ R6, R79, R62, R82 ;  /* 0x0000003e4f067223 */ /* 0x000fe20000010052 */
[----:B------:R-:W-:Y:S02]  /*370a0*/  HADD2.F32 R57, -RZ, R166.H0_H0 ;  /* 0x200000a6ff397230 */ /* 0x000fe40000004100 */
[----:B------:R-:W-:-:S02]  /*370b0*/  HADD2.F32 R59, -RZ, R190.H1_H1 ;  /* 0x300000beff3b7230 */ /* 0x000fc40000004100 */
[----:B------:R-:W-:Y:S01]  /*370c0*/  FFMA.FTZ R26, R67, R26, R56 ;  /* 0x0000001a431a7223 */ /* 0x000fe20000010038 */
[----:B------:R-:W-:Y:S02]  /*370d0*/  HADD2.F32 R61, -RZ, R165.H1_H1 ;  /* 0x300000a5ff3d7230 */ /* 0x000fe40000004100 */
[----:B------:R-:W-:Y:S01]  /*370e0*/  FFMA.FTZ R27, R66, R27, R57 ;  /* 0x0000001b421b7223 */ /* 0x000fe20000010039 */
[--C-:B------:R-:W-:Y:S02]  /*370f0*/  HADD2.F32 R56, -RZ, R191.reuse.H1_H1 ;  /* 0x300000bfff387230 */ /* 0x100fe40000004100 */
        /* <DEDUP_REMOVED lines=21> */
.L_x_72482:
        /* <DEDUP_REMOVED lines=8> */
.L_x_72485:
[----:B------:R-:W-:Y:S05]  /*372d0*/  BSYNC B0 ;  /* 0x0000000000007941 */ /* 0x000fea0003800000 */
.L_x_72484:
[----:B------:R-:W-:Y:S01]  /*372e0*/  FADD.FTZ R17, R17, R7 ;  /* 0x0000000711117221 */ /* 0x000fe20000010000 */
[----:B------:R-:W-:Y:S02]  /*372f0*/  IMAD.MOV.U32 R7, RZ, RZ, 0x1f ;  /* 0x0000001fff077424 */ /* 0x000fe400078e00ff */
[----:B------:R-:W-:Y:S01]  /*37300*/  HFMA2 R16, -RZ, RZ, 0, 1.1920928955078125e-07 ;  /* 0x00000002ff107431 */ /* 0x000fe200000001ff */
[----:B------:R-:W-:Y:S01]  /*37310*/  MOV R18, 0xffffffff ;  /* 0xffffffff00127802 */ /* 0x000fe20000000f00 */
[----:B------:R-:W-:Y:S01]  /*37320*/  IMAD.MOV.U32 R21, RZ, RZ, R17 ;  /* 0x000000ffff157224 */ /* 0x000fe200078e0011 */
[----:B------:R-:W0:Y:S06]  /*37330*/  LDC R19, c[0x0][0x400] ;  /* 0x00010000ff137b82 */ /* 0x000e2c0000000800 */
[----:B0-----:R-:W-:Y:S05]  /*37340*/  WARPSYNC.COLLECTIVE R18, `(.L_x_72486) ;  /* 0x0000000012087348 */ /* 0x001fea0003c00000 */
[----:B------:R1:W2:Y:S02]  /*37350*/  SHFL.BFLY P2, R7, R21, R16, R7 ;  /* 0x0c00001015077389 */ /* 0x0002a40000040007 */
[----:B012---:R-:W-:Y:S05]  /*37360*/  ENDCOLLECTIVE ;  /* 0x000000000000791b */ /* 0x007fea0003800000 */
.L_x_72486:
[----:B------:R-:W-:Y:S02]  /*37370*/  HFMA2 R16, -RZ, RZ, 0, 2.384185791015625e-07 ;  /* 0x00000004ff107431 */ /* 0x000fe400000001ff */
[----:B------:R-:W-:Y:S01]  /*37380*/  FADD.FTZ R17, R17, R7 ;  /* 0x0000000711117221 */ /* 0x000fe20000010000 */
[----:B------:R-:W-:-:S03]  /*37390*/  IMAD.MOV.U32 R7, RZ, RZ, 0x1f ;  /* 0x0000001fff077424 */ /* 0x000fc600078e00ff */
[----:B------:R-:W-:-:S07]  /*373a0*/  IMAD.MOV.U32 R21, RZ, RZ, R17 ;  /* 0x000000ffff157224 */ /* 0x000fce00078e0011 */
[----:B------:R-:W-:Y:S05]  /*373b0*/  WARPSYNC.COLLECTIVE R18, `(.L_x_72487) ;  /* 0x0000000012087348 */ /* 0x000fea0003c00000 */
[----:B------:R0:W1:Y:S02]  /*373c0*/  SHFL.BFLY P2, R7, R21, R16, R7 ;  /* 0x0c00001015077389 */ /* 0x0000640000040007 */
[----:B01----:R-:W-:Y:S05]  /*373d0*/  ENDCOLLECTIVE ;  /* 0x000000000000791b */ /* 0x003fea0003800000 */
.L_x_72487:
[----:B------:R-:W-:Y:S02]  /*373e0*/  IMAD.MOV.U32 R16, RZ, RZ, 0x8 ;  /* 0x00000008ff107424 */ /* 0x000fe400078e00ff */
[----:B------:R-:W-:Y:S01]  /*373f0*/  FADD.FTZ R17, R17, R7 ;  /* 0x0000000711117221 */ /* 0x000fe20000010000 */
[----:B------:R-:W-:-:S04]  /*37400*/  HFMA2 R7, -RZ, RZ, 0, 1.847743988037109375e-06 ;  /* 0x0000001fff077431 */ /* 0x000fc800000001ff */
[----:B------:R-:W-:-:S07]  /*37410*/  MOV R21, R17 ;  /* 0x0000001100157202 */ /* 0x000fce0000000f00 */
[----:B------:R-:W-:Y:S05]  /*37420*/  WARPSYNC.COLLECTIVE R18, `(.L_x_72488) ;  /* 0x0000000012087348 */ /* 0x000fea0003c00000 */
[----:B------:R0:W1:Y:S02]  /*37430*/  SHFL.BFLY P2, R7, R21, R16, R7 ;  /* 0x0c00001015077389 */ /* 0x0000640000040007 */
[----:B01----:R-:W-:Y:S05]  /*37440*/  ENDCOLLECTIVE ;  /* 0x000000000000791b */ /* 0x003fea0003800000 */
.L_x_72488:
[----:B------:R-:W-:Y:S01]  /*37450*/  MOV R16, 0x10 ;  /* 0x0000001000107802 */ /* 0x000fe20000000f00 */
[----:B------:R-:W-:Y:S01]  /*37460*/  FADD.FTZ R17, R17, R7 ;  /* 0x0000000711117221 */ /* 0x000fe20000010000 */
[----:B------:R-:W-:-:S03]  /*37470*/  IMAD.MOV.U32 R7, RZ, RZ, 0x1f ;  /* 0x0000001fff077424 */ /* 0x000fc600078e00ff */
[----:B------:R-:W-:-:S07]  /*37480*/  IMAD.MOV.U32 R21, RZ, RZ, R17 ;  /* 0x000000ffff157224 */ /* 0x000fce00078e0011 */
[----:B------:R-:W-:Y:S05]  /*37490*/  WARPSYNC.COLLECTIVE R18, `(.L_x_72489) ;  /* 0x0000000012087348 */ /* 0x000fea0003c00000 */
[----:B------:R0:W1:Y:S02]  /*374a0*/  SHFL.BFLY P2, R7, R21, R16, R7 ;  /* 0x0c00001015077389 */ /* 0x0000640000040007 */
[----:B01----:R-:W-:Y:S05]  /*374b0*/  ENDCOLLECTIVE ;  /* 0x000000000000791b */ /* 0x003fea0003800000 */
.L_x_72489:
        /* <DEDUP_REMOVED lines=163> */
[----:B------:R-:W-:-:S04]  /*37ef0*/  HFMA2 R7, -RZ, RZ, 0, 1.847743988037109375e-06 ;  /* 0x0000001fff077431 */ /* 0x000fc800000001ff */
[----:B------:R-:W-:-:S07]  /*37f00*/  MOV R21, R20 ;  /* 0x0000001400157202 */ /* 0x000fce0000000f00 */
[----:B------:R-:W-:Y:S05]  /*37f10*/  WARPSYNC.COLLECTIVE R18, `(.L_x_72490) ;  /* 0x0000000012087348 */ /* 0x000fea0003c00000 */
[----:B------:R0:W1:Y:S02]  /*37f20*/  SHFL.BFLY P2, R7, R21, R16, R7 ;  /* 0x0c00001015077389 */ /* 0x0000640000040007 */
[----:B01----:R-:W-:Y:S05]  /*37f30*/  ENDCOLLECTIVE ;  /* 0x000000000000791b */ /* 0x003fea0003800000 */
.L_x_72490:
[----:B------:R-:W-:Y:S01]  /*37f40*/  MOV R16, 0x2 ;  /* 0x0000000200107802 */ /* 0x000fe20000000f00 */
[----:B------:R-:W-:Y:S01]  /*37f50*/  FADD.FTZ R20, R20, R7 ;  /* 0x0000000714147221 */ /* 0x000fe20000010000 */
[----:B------:R-:W-:-:S03]  /*37f60*/  IMAD.MOV.U32 R7, RZ, RZ, 0x1f ;  /* 0x0000001fff077424 */ /* 0x000fc600078e00ff */
[----:B------:R-:W-:-:S07]  /*37f70*/  IMAD.MOV.U32 R21, RZ, RZ, R20 ;  /* 0x000000ffff157224 */ /* 0x000fce00078e0014 */
[----:B------:R-:W-:Y:S05]  /*37f80*/  WARPSYNC.COLLECTIVE R18, `(.L_x_72491) ;  /* 0x0000000012087348 */ /* 0x000fea0003c00000 */
[----:B------:R0:W1:Y:S02]  /*37f90*/  SHFL.BFLY P2, R7, R21, R16, R7 ;  /* 0x0c00001015077389 */ /* 0x0000640000040007 */
[----:B01----:R-:W-:Y:S05]  /*37fa0*/  ENDCOLLECTIVE ;  /* 0x000000000000791b */ /* 0x003fea0003800000 */
.L_x_72491:
[----:B------:R-:W-:Y:S02]  /*37fb0*/  IMAD.MOV.U32 R16, RZ, RZ, 0x4 ;  /* 0x00000004ff107424 */ /* 0x000fe400078e00ff */
[----:B------:R-:W-:Y:S01]  /*37fc0*/  FADD.FTZ R20, R20, R7 ;  /* 0x0000000714147221 */ /* 0x000fe20000010000 */
[----:B------:R-:W-:-:S04]  /*37fd0*/  HFMA2 R7, -RZ, RZ, 0, 1.847743988037109375e-06 ;  /* 0x0000001fff077431 */ /* 0x000fc800000001ff */
[----:B------:R-:W-:-:S07]  /*37fe0*/  MOV R21, R20 ;  /* 0x0000001400157202 */ /* 0x000fce0000000f00 */
[----:B------:R-:W-:Y:S05]  /*37ff0*/  WARPSYNC.COLLECTIVE R18, `(.L_x_72492) ;  /* 0x0000000012087348 */ /* 0x000fea0003c00000 */
[----:B------:R0:W1:Y:S02]  /*38000*/  SHFL.BFLY P2, R7, R21, R16, R7 ;  /* 0x0c00001015077389 */ /* 0x0000640000040007 */
[----:B01----:R-:W-:Y:S05]  /*38010*/  ENDCOLLECTIVE ;  /* 0x000000000000791b */ /* 0x003fea0003800000 */
.L_x_72492:
[----:B------:R-:W-:Y:S01]  /*38020*/  MOV R16, 0x8 ;  /* 0x0000000800107802 */ /* 0x000fe20000000f00 */
[----:B------:R-:W-:Y:S01]  /*38030*/  FADD.FTZ R20, R20, R7 ;  /* 0x0000000714147221 */ /* 0x000fe20000010000 */
[----:B------:R-:W-:-:S03]  /*38040*/  IMAD.MOV.U32 R7, RZ, RZ, 0x1f ;  /* 0x0000001fff077424 */ /* 0x000fc600078e00ff */
[----:B------:R-:W-:-:S07]  /*38050*/  IMAD.MOV.U32 R21, RZ, RZ, R20 ;  /* 0x000000ffff157224 */ /* 0x000fce00078e0014 */
[----:B------:R-:W-:Y:S05]  /*38060*/  WARPSYNC.COLLECTIVE R18, `(.L_x_72493) ;  /* 0x0000000012087348 */ /* 0x000fea0003c00000 */
[----:B------:R0:W1:Y:S02]  /*38070*/  SHFL.BFLY P2, R7, R21, R16, R7 ;  /* 0x0c00001015077389 */ /* 0x0000640000040007 */
[----:B01----:R-:W-:Y:S05]  /*38080*/  ENDCOLLECTIVE ;  /* 0x000000000000791b */ /* 0x003fea0003800000 */
.L_x_72493:
[----:B------:R-:W-:Y:S02]  /*38090*/  IMAD.MOV.U32 R16, RZ, RZ, 0x10 ;  /* 0x00000010ff107424 */ /* 0x000fe400078e00ff */
[----:B------:R-:W-:Y:S01]  /*380a0*/  FADD.FTZ R20, R20, R7 ;  /* 0x0000000714147221 */ /* 0x000fe20000010000 */
[----:B------:R-:W-:-:S04]  /*380b0*/  HFMA2 R7, -RZ, RZ, 0, 1.847743988037109375e-06 ;  /* 0x0000001fff077431 */ /* 0x000fc800000001ff */
[----:B------:R-:W-:-:S07]  /*380c0*/  MOV R21, R20 ;  /* 0x0000001400157202 */ /* 0x000fce0000000f00 */
[----:B------:R-:W-:Y:S05]  /*380d0*/  WARPSYNC.COLLECTIVE R18, `(.L_x_72494) ;  /* 0x0000000012087348 */ /* 0x000fea0003c00000 */
[----:B------:R0:W1:Y:S02]  /*380e0*/  SHFL.BFLY P2, R7, R21, R16, R7 ;  /* 0x0c00001015077389 */ /* 0x0000640000040007 */
[----:B01----:R-:W-:Y:S05]  /*380f0*/  ENDCOLLECTIVE ;  /* 0x000000000000791b */ /* 0x003fea0003800000 */
.L_x_72494:
[----:B------:R-:W-:Y:S05]  /*38100*/  BRA `(.L_x_72495) ;  /* 0xffffffd000c87947 */ /* 0x000fea000383ffff */
.L_x_72496:
        /* <DEDUP_REMOVED lines=15> */
.L_x_88553:


//--------------------- .text._ZN10layer_norm13ln_fwd_kernelINS_13Kernel_traitsI6__halfffffjLj2560ELj1ELj4ELj1ELj16ENS_18Kernel_traits_baseILj2560ES2_ffffjLj128EEEEELb1ELb0ELb1ELb0EEEvNS_9FwdParamsE --------------------------
	.section	.text._ZN10layer_norm13ln_fwd_kernelINS_13Kernel_traitsI6__halfffffjLj2560ELj1ELj4ELj1ELj16ENS_18Kernel_traits_baseILj2560ES2_ffffjLj128EEEEELb1ELb0ELb1ELb0EEEvNS_9FwdParamsE,"ax",@progbits
	.align	128
        .global         _ZN10layer_norm13ln_fwd_kernelINS_13Kernel_traitsI6__halfffffjLj2560ELj1ELj4ELj1ELj16ENS_18Kernel_traits_baseILj2560ES2_ffffjLj128EEEEELb1ELb0ELb1ELb0EEEvNS_9FwdParamsE
        .type           _ZN10layer_norm13ln_fwd_kernelINS_13Kernel_traitsI6__halfffffjLj2560ELj1ELj4ELj1ELj16ENS_18Kernel_traits_baseILj2560ES2_ffffjLj128EEEEELb1ELb0ELb1ELb0EEEvNS_9FwdParamsE,@function
        .size           _ZN10layer_norm13ln_fwd_kernelINS_13Kernel_traitsI6__halfffffjLj2560ELj1ELj4ELj1ELj16ENS_18Kernel_traits_baseILj2560ES2_ffffjLj128EEEEELb1ELb0ELb1ELb0EEEvNS_9FwdParamsE,(.L_x_88554 - _ZN10layer_norm13ln_fwd_kernelINS_13Kernel_traitsI6__halfffffjLj2560ELj1ELj4ELj1ELj16ENS_18Kernel_traits_baseILj2560ES2_ffffjLj128EEEEELb1ELb0ELb1ELb0EEEvNS_9FwdParamsE)
        .other          _ZN10layer_norm13ln_fwd_kernelINS_13Kernel_traitsI6__halfffffjLj2560ELj1ELj4ELj1ELj16ENS_18Kernel_traits_baseILj2560ES2_ffffjLj128EEEEELb1ELb0ELb1ELb0EEEvNS_9FwdParamsE,@"STO_CUDA_ENTRY STV_DEFAULT"
_ZN10layer_norm13ln_fwd_kernelINS_13Kernel_traitsI6__halfffffjLj2560ELj1ELj4ELj1ELj16ENS_18Kernel_traits_baseILj2560ES2_ffffjLj128EEEEELb1ELb0ELb1ELb0EEEvNS_9FwdParamsE:
.text._ZN10layer_norm13ln_fwd_kernelINS_13Kernel_traitsI6__halfffffjLj2560ELj1ELj4ELj1ELj16ENS_18Kernel_traits_baseILj2560ES2_ffffjLj128EEEEELb1ELb0ELb1ELb0EEEvNS_9FwdParamsE:
        /* <DEDUP_REMOVED lines=215> */
.L_x_72498:
        /* <DEDUP_REMOVED lines=119> */
.L_x_72499:
[----:B------:R-:W-:Y:S05]  /*14e0*/  BSYNC.RECONVERGENT B0 ;  /* 0x0000000000007941 */ /* 0x000fea0003800200 */
.L_x_72497:
[----:B------:R-:W0:Y:S02]  /*14f0*/  LDCU UR4, c[0x0][0x384] ;  /* 0x00007080ff0477ac */ /* 0x000e240008000800 */
[----:B0-----:R-:W-:-:S13]  /*1500*/  ISETP.GE.AND P0, PT, R23, UR4, PT ;  /* 0x0000000417007c0c */ /* 0x001fda000bf06270 */
[----:B------:R-:W-:Y:S05]  /*1510*/  @P0 EXIT ;  /* 0x000000000000094d */ /* 0x000fea0003800000 */
[----:B-----5:R-:W-:Y:S01]  /*1520*/  MOV R67, R68 ;  /* 0x0000004400437202 */ /* 0x020fe20000000f00 */
[----:B------:R-:W-:Y:S01]  /*1530*/  IMAD.MOV.U32 R154, RZ, RZ, R70 ;  /* 0x000000ffff9a7224 */ /* 0x000fe200078e0046 */
[----:B------:R-:W-:Y:S01]  /*1540*/  SHF.R.U64 R0, R104, 0x10, R105 ;  /* 0x0000001068007819 */ /* 0x000fe20000001269 */
[----:B------:R-:W-:Y:S01]  /*1550*/  IMAD.MOV.U32 R106, RZ, RZ, R69 ;  /* 0x000000ffff6a7224 */ /* 0x000fe200078e0045 */
[----:B------:R-:W-:Y:S01]  /*1560*/  SHF.R.U64 R193, R148, 0x10, R149 ;  /* 0x0000001094c17819 */ /* 0x000fe20000001295 */
[----:B------:R-:W-:Y:S01]  /*1570*/  IMAD.MOV.U32 R156, RZ, RZ, R72 ;  /* 0x000000ffff9c7224 */ /* 0x000fe200078e0048 */
[----:B------:R-:W-:Y:S01]  /*1580*/  PRMT R0, R0, 0x5410, R67 ;  /* 0x0000541000007816 */ /* 0x000fe20000000043 */
[----:B------:R-:W-:Y:S01]  /*1590*/  IMAD.MOV.U32 R163, RZ, RZ, R76 ;  /* 0x000000ffffa37224 */ /* 0x000fe200078e004c */
[----:B------:R-:W-:Y:S01]  /*15a0*/  SHF.R.U32.HI R67, RZ, 0x10, R149 ;  /* 0x00000010ff437819 */ /* 0x000fe20000011695 */
        /* <DEDUP_REMOVED lines=9> */
[----:B------:R-:W-:Y:S01]  /*1640*/  MOV R68, R71 ;  /* 0x0000004700447202 */ /* 0x000fe20000000f00 */
[----:B------:R-:W-:Y:S01]  /*1650*/  IMAD.MOV.U32 R171, RZ, RZ, R84 ;  /* 0x000000ffffab7224 */ /* 0x000fe200078e0054 */
[----:B------:R-:W-:Y:S01]  /*1660*/  PRMT R195, R195, 0x5410, R67 ;  /* 0x00005410c3c37816 */ /* 0x000fe20000000043 */
[----:B------:R-:W-:Y:S01]  /*1670*/  IMAD.MOV.U32 R181, RZ, RZ, R92 ;  /* 0x000000ffffb57224 */ /* 0x000fe200078e005c */
[--C-:B------:R-:W-:Y:S01]  /*1680*/  SHF.R.U64 R197, R52, 0x10, R53.reuse ;  /* 0x0000001034c57819 */ /* 0x100fe20000001235 */
[----:B------:R-:W-:Y:S01]  /*1690*/  IMAD.MOV.U32 R183, RZ, RZ, R94 ;  /* 0x000000ffffb77224 */ /* 0x000fe200078e005e */
[----:B------:R-:W-:Y:S01]  /*16a0*/  SHF.R.U32.HI R67, RZ, 0x10, R53 ;  /* 0x00000010ff437819 */ /* 0x000fe20000011635 */
[----:B------:R-:W-:Y:S01]  /*16b0*/  IMAD.MOV.U32 R187, RZ, RZ, R98 ;  /* 0x000000ffffbb7224 */ /* 0x000fe200078e0062 */
[----:B------:R-:W-:Y:S01]  /*16c0*/  SHF.R.U32.HI R108, RZ, 0x10, R69 ;  /* 0x00000010ff6c7819 */ /* 0x000fe20000011645 */
[----:B------:R-:W-:Y:S01]  /*16d0*/  IMAD.MOV.U32 R69, RZ, RZ, R73 ;  /* 0x000000ffff457224 */ /* 0x000fe200078e0049 */
[----:B------:R-:W-:Y:S01]  /*16e0*/  PRMT R154, R154, 0x5410, R68 ;  /* 0x000054109a9a7816 */ /* 0x000fe20000000044 */
[----:B------:R-:W-:Y:S01]  /*16f0*/  IMAD.MOV.U32 R189, RZ, RZ, R100 ;  /* 0x000000ffffbd7224 */ /* 0x000fe200078e0064 */
[--C-:B------:R-:W-:Y:S01]  /*1700*/  SHF.R.U64 R194, R58, 0x10, R59.reuse ;  /* 0x000000103ac27819 */ /* 0x100fe2000000123b */
[----:B------:R-:W0:Y:S01]  /*1710*/  LDCU UR8, c[0x0][0x404] ;  /* 0x00008080ff0877ac */ /* 0x000e220008000800 */
[----:B------:R-:W-:-:S02]  /*1720*/  SHF.R.U32.HI R68, RZ, 0x10, R59 ;  /* 0x00000010ff447819 */ /* 0x000fc4000001163b */
[----:B------:R-:W-:Y:S01]  /*1730*/  PRMT R197, R197, 0x5410, R67 ;  /* 0x00005410c5c57816 */ /* 0x000fe20000000043 */
[----:B------:R-:W-:Y:S01]  /*1740*/  IMAD.HI.U32 R67, R22, -0x326172a9, RZ ;  /* 0xcd9e8d5716437827 */ /* 0x000fe200078e00ff */
[----:B------:R-:W-:Y:S01]  /*1750*/  PRMT R156, R156, 0x5410, R69 ;  /* 0x000054109c9c7816 */ /* 0x000fe20000000045 */
[----:B------:R-:W1:Y:S01]  /*1760*/  LDCU.U8 UR9, c[0x0][0x410] ;  /* 0x00008200ff0977ac */ /* 0x000e620008000000 */
[----:B------:R-:W-:Y:S01]  /*1770*/  PRMT R194, R194, 0x5410, R68 ;  /* 0x00005410c2c27816 */ /* 0x000fe20000000044 */
[----:B------:R-:W-:Y:S01]  /*1780*/  IMAD.HI.U32 R69, R20, -0x2daee0ad, RZ ;  /* 0xd2511f5314457827 */ /* 0x000fe200078e00ff */
[----:B------:R-:W-:Y:S01]  /*1790*/  SHF.R.U64 R157, R72, 0x10, R73 ;  /* 0x00000010489d7819 */ /* 0x000fe20000001249 */
[----:B------:R-:W2:Y:S01]  /*17a0*/  LDCU UR12, c[0x0][0x448] ;  /* 0x00008900ff0c77ac */ /* 0x000ea20008000800 */
[----:B------:R-:W-:Y:S01]  /*17b0*/  SHF.R.U64 R196, R54, 0x10, R55 ;  /* 0x0000001036c47819 */ /* 0x000fe20000001237 */
[----:B------:R-:W-:Y:S01]  /*17c0*/  IMAD.MOV.U32 R72, RZ, RZ, R79 ;  /* 0x000000ffff487224 */ /* 0x000fe200078e004f */
[----:B------:R-:W-:Y:S01]  /*17d0*/  SHF.R.U32.HI R68, RZ, 0x10, R55 ;  /* 0x00000010ff447819 */ /* 0x000fe20000011637 */
[----:B------:R-:W3:Y:S01]  /*17e0*/  LDCU.64 UR10, c[0x0][0x408] ;  /* 0x00008100ff0a77ac */ /* 0x000ee20008000a00 */
[----:B------:R-:W-:Y:S01]  /*17f0*/  SHF.R.U64 R155, R70, 0x10, R71 ;  /* 0x00000010469b7819 */ /* 0x000fe20000001247 */
[----:B------:R-:W-:Y:S01]  /*1800*/  IMAD.MOV.U32 R70, RZ, RZ, R75 ;  /* 0x000000ffff467224 */ /* 0x000fe200078e004b */
[----:B------:R-:W-:Y:S01]  /*1810*/  SHF.R.U32.HI R109, RZ, 0x10, R71 ;  /* 0x00000010ff6d7819 */ /* 0x000fe20000011647 */
[----:B------:R-:W4:Y:S01]  /*1820*/  LDCU.64 UR4, c[0x0][0x3a0] ;  /* 0x00007400ff0477ac */ /* 0x000f220008000a00 */
[----:B------:R-:W-:-:S02]  /*1830*/  MOV R71, R77 ;  /* 0x0000004d00477202 */ /* 0x000fc40000000f00 */
[----:B------:R-:W-:Y:S02]  /*1840*/  LOP3.LUT R67, R14, R67, R152, 0x96, !PT ;  /* 0x000000430e437212 */ /* 0x000fe400078e9698 */
[----:B------:R-:W-:Y:S02]  /*1850*/  PRMT R196, R196, 0x5410, R68 ;  /* 0x00005410c4c47816 */ /* 0x000fe40000000044 */
[----:B------:R-:W-:Y:S02]  /*1860*/  MOV R158, R74 ;  /* 0x0000004a009e7202 */ /* 0x000fe40000000f00 */
[--C-:B------:R-:W-:Y:S02]  /*1870*/  SHF.R.U64 R198, R50, 0x10, R51.reuse ;  /* 0x0000001032c67819 */ /* 0x100fe40000001233 */
[----:B------:R-:W-:Y:S02]  /*1880*/  SHF.R.U32.HI R68, RZ, 0x10, R51 ;  /* 0x00000010ff447819 */ /* 0x000fe40000011633 */
[----:B------:R-:W-:-:S02]  /*1890*/  LOP3.LUT R69, R69, R153, RZ, 0x3c, !PT ;  /* 0x0000009945457212 */ /* 0x000fc400078e3cff */
[----:B------:R-:W-:Y:S01]  /*18a0*/  PRMT R163, R163, 0x5410, R71 ;  /* 0x00005410a3a37816 */ /* 0x000fe20000000047 */
[----:B------:R-:W-:Y:S01]  /*18b0*/  IMAD.HI.U32 R71, R67, -0x2daee0ad, RZ ;  /* 0xd2511f5343477827 */ /* 0x000fe200078e00ff */
[----:B------:R-:W-:Y:S02]  /*18c0*/  PRMT R165, R165, 0x5410, R72 ;  /* 0x00005410a5a57816 */ /* 0x000fe40000000048 */
[----:B------:R-:W-:Y:S01]  /*18d0*/  PRMT R158, R158, 0x5410, R70 ;  /* 0x000054109e9e7816 */ /* 0x000fe20000000046 */
[----:B------:R-:W-:Y:S01]  /*18e0*/  IMAD R72, R20, -0x2daee0ad, RZ ;  /* 0xd2511f5314487824 */ /* 0x000fe200078e02ff */
[----:B------:R-:W-:Y:S01]  /*18f0*/  PRMT R198, R198, 0x5410, R68 ;  /* 0x00005410c6c67816 */ /* 0x000fe20000000044 */
[----:B------:R-:W-:Y:S01]  /*1900*/  IMAD R70, R22, -0x326172a9, RZ ;  /* 0xcd9e8d5716467824 */ /* 0x000fe200078e02ff */
[----:B------:R-:W-:Y:S01]  /*1910*/  SHF.R.U64 R218, R30, 0x10, R31 ;  /* 0x000000101eda7819 */ /* 0x000fe2000000121f */
[----:B------:R-:W-:Y:S01]  /*1920*/  IMAD.HI.U32 R68, R69, -0x326172a9, RZ ;  /* 0xcd9e8d5745447827 */ /* 0x000fe200078e00ff */
[----:B------:R-:W-:-:S02]  /*1930*/  LOP3.LUT R66, R66, R72, R71, 0x96, !PT ;  /* 0x0000004842427212 */ /* 0x000fc400078e9647 */
[----:B------:R-:W-:Y:S01]  /*1940*/  SHF.R.U32.HI R110, RZ, 0x10, R73 ;  /* 0x00000010ff6e7819 */ /* 0x000fe20000011649 */
[----:B------:R-:W-:Y:S01]  /*1950*/  IMAD R69, R69, -0x326172a9, RZ ;  /* 0xcd9e8d5745457824 */ /* 0x000fe200078e02ff */
[----:B------:R-:W-:Y:S01]  /*1960*/  LOP3.LUT R65, R65, R70, R68, 0x96, !PT ;  /* 0x0000004641417212 */ /* 0x000fe200078e9644 */
[----:B------:R-:W-:Y:S01]  /*1970*/  IMAD.HI.U32 R68, R66, -0x326172a9, RZ ;  /* 0xcd9e8d5742447827 */ /* 0x000fe200078e00ff */
[----:B------:R-:W-:Y:S02]  /*1980*/  SHF.R.U64 R166, R78, 0x10, R79 ;  /* 0x000000104ea67819 */ /* 0x000fe4000000124f */
[----:B------:R-:W-:Y:S01]  /*1990*/  SHF.R.U64 R176, R88, 0x10, R89 ;  /* 0x0000001058b07819 */ /* 0x000fe20000001259 */
[----:B------:R-:W-:Y:S01]  /*19a0*/  IMAD R70, R67, -0x2daee0ad, RZ ;  /* 0xd2511f5343467824 */ /* 0x000fe200078e02ff */
[----:B------:R-:W-:Y:S01]  /*19b0*/  LOP3.LUT R63, R63, R69, R68, 0x96, !PT ;  /* 0x000000453f3f7212 */ /* 0x000fe200078e9644 */
[----:B------:R-:W-:Y:S01]  /*19c0*/  IMAD.HI.U32 R67, R65, -0x2daee0ad, RZ ;  /* 0xd2511f5341437827 */ /* 0x000fe200078e00ff */
[----:B------:R-:W-:-:S02]  /*19d0*/  SHF.R.U64 R159, R74, 0x10, R75 ;  /* 0x000000104a9f7819 */ /* 0x000fc4000000124b */
[----:B------:R-:W-:Y:S01]  /*19e0*/  SHF.R.U64 R178, R2, 0x10, R3 ;  /* 0x0000001002b27819 */ /* 0x000fe20000001203 */
[----:B------:R-:W-:Y:S01]  /*19f0*/  IMAD R68, R65, -0x2daee0ad, RZ ;  /* 0xd2511f5341447824 */ /* 0x000fe200078e02ff */
[----:B------:R-:W-:Y:S01]  /*1a00*/  LOP3.LUT R64, R64, R70, R67, 0x96, !PT ;  /* 0x0000004640407212 */ /* 0x000fe200078e9643 */
[----:B------:R-:W-:Y:S01]  /*1a10*/  IMAD.HI.U32 R65, R63, -0x2daee0ad, RZ ;  /* 0xd2511f533f417827 */ /* 0x000fe200078e00ff */
[----:B------:R-:W-:Y:S02]  /*1a20*/  SHF.R.U32.HI R88, RZ, 0x10, R3 ;  /* 0x00000010ff587819 */ /* 0x000fe40000011603 */
[----:B------:R-:W-:Y:S01]  /*1a30*/  SHF.R.U64 R219, R28, 0x10, R29 ;  /* 0x000000101cdb7819 */ /* 0x000fe2000000121d */
[----:B------:R-:W-:Y:S01]  /*1a40*/  IMAD R67, R66, -0x326172a9, RZ ;  /* 0xcd9e8d5742437824 */ /* 0x000fe200078e02ff */
[----:B------:R-:W-:Y:S01]  /*1a50*/  LOP3.LUT R62, R62, R68, R65, 0x96, !PT ;  /* 0x000000443e3e7212 */ /* 0x000fe200078e9641 */
[----:B------:R-:W-:Y:S01]  /*1a60*/  IMAD.HI.U32 R66, R64, -0x326172a9, RZ ;  /* 0xcd9e8d5740427827 */ /* 0x000fe200078e00ff */
[----:B------:R-:W-:-:S02]  /*1a70*/  SHF.R.U64 R164, R76, 0x10, R77 ;  /* 0x000000104ca47819 */ /* 0x000fc4000000124d */
[----:B------:R-:W-:Y:S01]  /*1a80*/  MOV R167, R80 ;  /* 0x0000005000a77202 */ /* 0x000fe20000000f00 */
[----:B------:R-:W-:Y:S01]  /*1a90*/  IMAD R64, R64, -0x326172a9, RZ ;  /* 0xcd9e8d5740407824 */ /* 0x000fe200078e02ff */
[----:B------:R-:W-:Y:S01]  /*1aa0*/  LOP3.LUT R61, R61, R67, R66, 0x96, !PT ;  /* 0x000000433d3d7212 */ /* 0x000fe200078e9642 */
[----:B------:R-:W-:Y:S01]  /*1ab0*/  IMAD R66, R63, -0x2daee0ad, RZ ;  /* 0xd2511f533f427824 */ /* 0x000fe200078e02ff */
[----:B------:R-:W-:Y:S01]  /*1ac0*/  MOV R74, R83 ;  /* 0x00000053004a7202 */ /* 0x000fe20000000f00 */
[----:B------:R-:W-:Y:S01]  /*1ad0*/  IMAD.HI.U32 R63, R62, -0x326172a9, RZ ;  /* 0xcd9e8d573e3f7827 */ /* 0x000fe200078e00ff */
[----:B------:R-:W-:Y:S02]  /*1ae0*/  MOV R173, R86 ;  /* 0x0000005600ad7202 */ /* 0x000fe40000000f00 */
[----:B------:R-:W-:Y:S01]  /*1af0*/  SHF.R.U64 R174, R86, 0x10, R87 ;  /* 0x0000001056ae7819 */ /* 0x000fe20000001257 */
[----:B------:R-:W-:Y:S01]  /*1b00*/  IMAD.HI.U32 R65, R61, -0x2daee0ad, RZ ;  /* 0xd2511f533d417827 */ /* 0x000fe200078e00ff */
[----:B------:R-:W-:-:S02]  /*1b10*/  LOP3.LUT R18, R18, R64, R63, 0x96, !PT ;  /* 0x0000004012127212 */ /* 0x000fc400078e963f */
[----:B------:R-:W-:Y:S01]  /*1b20*/  SHF.R.U32.HI R2, RZ, 0x10, R105 ;  /* 0x00000010ff027819 */ /* 0x000fe20000011669 */
[----:B------:R-:W-:Y:S01]  /*1b30*/  IMAD R64, R61, -0x2daee0ad, RZ ;  /* 0xd2511f533d407824 */ /* 0x000fe200078e02ff */
[----:B------:R-:W-:Y:S01]  /*1b40*/  LOP3.LUT R60, R60, R66, R65, 0x96, !PT ;  /* 0x000000423c3c7212 */ /* 0x000fe200078e9641 */
[----:B------:R-:W-:Y:S01]  /*1b50*/  IMAD.HI.U32 R61, R18, -0x2daee0ad, RZ ;  /* 0xd2511f53123d7827 */ /* 0x000fe200078e00ff */
[----:B------:R-:W-:Y:S02]  /*1b60*/  SHF.R.U32.HI R112, RZ, 0x10, R77 ;  /* 0x00000010ff707819 */ /* 0x000fe4000001164d */
[----:B------:R-:W-:Y:S01]  /*1b70*/  SHF.R.U32.HI R86, RZ, 0x10, R87 ;  /* 0x00000010ff567819 */ /* 0x000fe20000011657 */
[----:B------:R-:W-:Y:S01]  /*1b80*/  IMAD R63, R62, -0x326172a9, RZ ;  /* 0xcd9e8d573e3f7824 */ /* 0x000fe200078e02ff */
[----:B------:R-:W-:Y:S01]  /*1b90*/  LOP3.LUT R16, R16, R64, R61, 0x96, !PT ;  /* 0x0000004010107212 */ /* 0x000fe200078e963d */
[----:B------:R-:W-:Y:S01]  /*1ba0*/  IMAD.HI.U32 R62, R60, -0x326172a9, RZ ;  /* 0xcd9e8d573c3e7827 */ /* 0x000fe200078e00ff */
[----:B------:R-:W-:-:S02]  /*1bb0*/  SHF.R.U32.HI R111, RZ, 0x10, R75 ;  /* 0x00000010ff6f7819 */ /* 0x000fc4000001164b */
[----:B------:R-:W-:Y:S01]  /*1bc0*/  SHF.R.U32.HI R113, RZ, 0x10, R79 ;  /* 0x00000010ff717819 */ /* 0x000fe2000001164f */
[----:B------:R-:W-:Y:S01]  /*1bd0*/  IMAD R60, R60, -0x326172a9, RZ ;  /* 0xcd9e8d573c3c7824 */ /* 0x000fe200078e02ff */
[----:B------:R-:W-:Y:S01]  /*1be0*/  LOP3.LUT R15, R15, R63, R62, 0x96, !PT ;  /* 0x0000003f0f0f7212 */ /* 0x000fe200078e963e */
[----:B------:R-:W-:Y:S01]  /*1bf0*/  IMAD.HI.U32 R61, R16, -0x326172a9, RZ ;  /* 0xcd9e8d57103d7827 */ /* 0x000fe200078e00ff */
[----:B------:R-:W-:Y:S02]  /*1c00*/  MOV R77, R89 ;  /* 0x00000059004d7202 */ /* 0x000fe40000000f00 */
[----:B------:R-:W-:Y:S01]  /*1c10*/  SHF.R.U64 R168, R80, 0x10, R81 ;  /* 0x0000001050a87819 */ /* 0x000fe20000001251 */
        /* <DEDUP_REMOVED lines=8> */
[----:B------:R-:W-:Y:S02]  /*1ca0*/  PRMT R218, R218, 0x5410, R61 ;  /* 0x00005410dada7816 */ /* 0x000fe4000000003d */
[----:B------:R-:W-:Y:S01]  /*1cb0*/  SHF.R.U32.HI R62, RZ, 0x10, R29 ;  /* 0x00000010ff3e7819 */ /* 0x000fe2000001161d */
[----:B------:R-:W-:Y:S01]  /*1cc0*/  IMAD R16, R16, -0x326172a9, RZ ;  /* 0xcd9e8d5710107824 */ /* 0x000fe200078e02ff */
[----:B------:R-:W-:Y:S01]  /*1cd0*/  LOP3.LUT R11, R11, R60, R18, 0x96, !PT ;  /* 0x0000003c0b0b7212 */ /* 0x000fe200078e9612 */
[----:B------:R-:W-:Y:S01]  /*1ce0*/  IMAD.HI.U32 R15, R13, -0x326172a9, RZ ;  /* 0xcd9e8d570d0f7827 */ /* 0x000fe200078e00ff */
[----:B------:R-:W-:-:S02]  /*1cf0*/  SHF.R.U64 R170, R82, 0x10, R83 ;  /* 0x0000001052aa7819 */ /* 0x000fc40000001253 */
[----:B------:R-:W-:Y:S01]  /*1d00*/  SHF.R.U64 R172, R84, 0x10, R85 ;  /* 0x0000001054ac7819 */ /* 0x000fe20000001255 */
[----:B------:R-:W-:Y:S01]  /*1d10*/  IMAD R13, R13, -0x326172a9, RZ ;  /* 0xcd9e8d570d0d7824 */ /* 0x000fe200078e02ff */
[----:B------:R-:W-:Y:S01]  /*1d20*/  LOP3.LUT R10, R10, R16, R15, 0x96, !PT ;  /* 0x000000100a0a7212 */ /* 0x000fe200078e960f */
[----:B------:R-:W-:Y:S01]  /*1d30*/  IMAD R15, R12, -0x2daee0ad, RZ ;  /* 0xd2511f530c0f7824 */ /* 0x000fe200078e02ff */
[----:B------:R-:W-:Y:S01]  /*1d40*/  SHF.R.U32.HI R116, RZ, 0x10, R85 ;  /* 0x00000010ff747819 */ /* 0x000fe20000011655 */
[----:B------:R-:W-:Y:S01]  /*1d50*/  IMAD.HI.U32 R12, R11, -0x326172a9, RZ ;  /* 0xcd9e8d570b0c7827 */ /* 0x000fe200078e00ff */
[----:B------:R-:W-:Y:S02]  /*1d60*/  MOV R179, R90 ;  /* 0x0000005a00b37202 */ /* 0x000fe40000000f00 */
[----:B------:R-:W-:Y:S01]  /*1d70*/  SHF.R.U64 R180, R90, 0x10, R91 ;  /* 0x000000105ab47819 */ /* 0x000fe2000000125b */
[----:B------:R-:W-:Y:S01]  /*1d80*/  IMAD.HI.U32 R16, R10, -0x2daee0ad, RZ ;  /* 0xd2511f530a107827 */ /* 0x000fe200078e00ff */
[----:B------:R-:W-:-:S02]  /*1d90*/  LOP3.LUT R60, R5, R13, R12, 0x96, !PT ;  /* 0x0000000d053c7212 */ /* 0x000fc400078e960c */
[----:B------:R-:W-:Y:S01]  /*1da0*/  PRMT R219, R219, 0x5410, R62 ;  /* 0x00005410dbdb7816 */ /* 0x000fe2000000003e */
[----:B------:R-:W-:Y:S01]  /*1db0*/  IMAD R5, R10, -0x2daee0ad, RZ ;  /* 0xd2511f530a057824 */ /* 0x000fe200078e02ff */
[----:B------:R-:W-:Y:S01]  /*1dc0*/  LOP3.LUT R61, R9, R15, R16, 0x96, !PT ;  /* 0x0000000f093d7212 */ /* 0x000fe200078e9610 */
[----:B------:R-:W-:Y:S01]  /*1dd0*/  IMAD.HI.U32 R10, R60, -0x2daee0ad, RZ ;  /* 0xd2511f533c0a7827 */ /* 0x000fe200078e00ff */
[--C-:B------:R-:W-:Y:S02]  /*1de0*/  SHF.R.U64 R220, R26, 0x10, R27.reuse ;  /* 0x000000101adc7819 */ /* 0x100fe4000000121b */
[----:B------:R-:W-:Y:S01]  /*1df0*/  SHF.R.U32.HI R18, RZ, 0x10, R27 ;  /* 0x00000010ff127819 */ /* 0x000fe2000001161b */
[----:B------:R-:W-:Y:S01]  /*1e00*/  IMAD.MOV.U32 R73, RZ, RZ, R81 ;  /* 0x000000ffff497224 */ /* 0x000fe200078e0051 */
[----:B------:R-:W-:Y:S01]  /*1e10*/  LOP3.LUT R19, R19, R5, R10, 0x96, !PT ;  /* 0x0000000513137212 */ /* 0x000fe200078e960a */
[----:B------:R-:W-:Y:S01]  /*1e20*/  IMAD.MOV.U32 R78, RZ, RZ, R3 ;  /* 0x000000ffff4e7224 */ /* 0x000fe200078e0003 */
[----:B------:R-:W-:Y:S01]  /*1e30*/  MOV R3, R105 ;  /* 0x0000006900037202 */ /* 0x000fe20000000f00 */
[----:B------:R-:W-:Y:S01]  /*1e40*/  IMAD.MOV.U32 R76, RZ, RZ, R87 ;  /* 0x000000ffff4c7224 */ /* 0x000fe200078e0057 */
[----:B------:R-:W-:Y:S01]  /*1e50*/  SHF.R.U32.HI R87, RZ, 0x10, R89 ;  /* 0x00000010ff577819 */ /* 0x000fe20000011659 */
[----:B------:R-:W-:Y:S01]  /*1e60*/  IMAD.MOV.U32 R75, RZ, RZ, R85 ;  /* 0x000000ffff4b7224 */ /* 0x000fe200078e0055 */
[--C-:B------:R-:W-:Y:S01]  /*1e70*/  SHF.R.U32.HI R89, RZ, 0x10, R91.reuse ;  /* 0x00000010ff597819 */ /* 0x100fe2000001165b */
[----:B------:R-:W-:Y:S01]  /*1e80*/  IMAD.MOV.U32 R79, RZ, RZ, R91 ;  /* 0x000000ffff4f7224 */ /* 0x000fe200078e005b */
[----:B------:R-:W-:Y:S01]  /*1e90*/  SHF.R.U32.HI R115, RZ, 0x10, R83 ;  /* 0x00000010ff737819 */ /* 0x000fe20000011653 */
[----:B------:R-:W-:Y:S01]  /*1ea0*/  IMAD R11, R11, -0x326172a9, RZ ;  /* 0xcd9e8d570b0b7824 */ /* 0x000fe200078e02ff */
[----:B------:R-:W-:Y:S01]  /*1eb0*/  MOV R80, R93 ;  /* 0x0000005d00507202 */ /* 0x000fe20000000f00 */
[----:B------:R-:W-:Y:S01]  /*1ec0*/  IMAD.HI.U32 R12, R61, -0x326172a9, RZ ;  /* 0xcd9e8d573d0c7827 */ /* 0x000fe200078e00ff */
[----:B------:R-:W-:-:S02]  /*1ed0*/  SHF.R.U64 R182, R92, 0x10, R93 ;  /* 0x000000105cb67819 */ /* 0x000fc4000000125d */
[----:B------:R-:W-:Y:S01]  /*1ee0*/  SHF.R.U32.HI R90, RZ, 0x10, R93 ;  /* 0x00000010ff5a7819 */ /* 0x000fe2000001165d */
[--C-:B------:R-:W-:Y:S01]  /*1ef0*/  IMAD.MOV.U32 R81, RZ, RZ, R95.reuse ;  /* 0x000000ffff517224 */ /* 0x100fe200078e005f */
[----:B------:R-:W-:Y:S01]  /*1f00*/  SHF.R.U64 R184, R94, 0x10, R95 ;  /* 0x000000105eb87819 */ /* 0x000fe2000000125f */
[----:B------:R-:W-:Y:S01]  /*1f10*/  IMAD.MOV.U32 R82, RZ, RZ, R97 ;  /* 0x000000ffff527224 */ /* 0x000fe200078e0061 */
[----:B------:R-:W-:Y:S01]  /*1f20*/  SHF.R.U32.HI R91, RZ, 0x10, R95 ;  /* 0x00000010ff5b7819 */ /* 0x000fe2000001165f */
[----:B------:R-:W-:Y:S01]  /*1f30*/  IMAD.MOV.U32 R84, RZ, RZ, R101 ;  /* 0x000000ffff547224 */ /* 0x000fe200078e0065 */
[----:B------:R-:W-:Y:S01]  /*1f40*/  PRMT R2, R2, 0x5410, R106 ;  /* 0x0000541002027816 */ /* 0x000fe2000000006a */
[----:B------:R-:W-:Y:S01]  /*1f50*/  IMAD.MOV.U32 R85, RZ, RZ, R103 ;  /* 0x000000ffff557224 */ /* 0x000fe200078e0067 */
[----:B------:R-:W-:Y:S01]  /*1f60*/  PRMT R3, R3, 0x5410, R107 ;  /* 0x0000541003037816 */ /* 0x000fe2000000006b */
[----:B------:R-:W-:Y:S01]  /*1f70*/  HADD2.F32 R16, -RZ, R7.H0_H0 ;  /* 0x20000007ff107230 */ /* 0x000fe20000004100 */
[----:B------:R-:W-:Y:S01]  /*1f80*/  PRMT R4, R4, 0x5410, R108 ;  /* 0x0000541004047816 */ /* 0x000fe2000000006c */
[----:B------:R-:W-:Y:S01]  /*1f90*/  IMAD.MOV.U32 R13, RZ, RZ, RZ ;  /* 0x000000ffff0d7224 */ /* 0x000fe200078e00ff */
[----:B------:R-:W-:Y:S01]  /*1fa0*/  PRMT R167, R167, 0x5410, R73 ;  /* 0x00005410a7a77816 */ /* 0x000fe20000000049 */
[----:B------:R-:W-:Y:S01]  /*1fb0*/  HADD2.F32 R10, -RZ, R2.H0_H0 ;  /* 0x20000002ff0a7230 */ /* 0x000fe20000004100 */
[----:B------:R-:W-:-:S02]  /*1fc0*/  PRMT R169, R169, 0x5410, R74 ;  /* 0x00005410a9a97816 */ /* 0x000fc4000000004a */
[--C-:B------:R-:W-:Y:S02]  /*1fd0*/  SHF.R.U64 R221, R24, 0x10, R25.reuse ;  /* 0x0000001018dd7819 */ /* 0x100fe40000001219 */
[----:B------:R-:W-:Y:S02]  /*1fe0*/  SHF.R.U32.HI R9, RZ, 0x10, R25 ;  /* 0x00000010ff097819 */ /* 0x000fe40000011619 */
[--C-:B------:R-:W-:Y:S02]  /*1ff0*/  SHF.R.U64 R62, R6, 0x10, R7.reuse ;  /* 0x00000010063e7819 */ /* 0x100fe40000001207 */
[----:B------:R-:W-:Y:S02]  /*2000*/  SHF.R.U32.HI R5, RZ, 0x10, R7 ;  /* 0x00000010ff057819 */ /* 0x000fe40000011607 */
[----:B------:R-:W-:Y:S01]  /*2010*/  MOV R185, R96 ;  /* 0x0000006000b97202 */ /* 0x000fe20000000f00 */
[----:B------:R-:W-:Y:S01]  /*2020*/  HADD2.F32 R7, -RZ, R62.H0_H0 ;  /* 0x2000003eff077230 */ /* 0x000fe20000004100 */
[--C-:B------:R-:W-:Y:S01]  /*2030*/  SHF.R.U64 R186, R96, 0x10, R97.reuse ;  /* 0x0000001060ba7819 */ /* 0x100fe20000001261 */
[----:B------:R-:W-:Y:S01]  /*2040*/  HADD2.F32 R5, -RZ, R5.H0_H0 ;  /* 0x20000005ff057230 */ /* 0x000fe20000004100 */
[----:B------:R-:W-:-:S02]  /*2050*/  SHF.R.U32.HI R92, RZ, 0x10, R97 ;  /* 0x00000010ff5c7819 */ /* 0x000fc40000011661 */
[----:B------:R-:W-:Y:S02]  /*2060*/  MOV R83, R99 ;  /* 0x0000006300537202 */ /* 0x000fe40000000f00 */
[--C-:B------:R-:W-:Y:S02]  /*2070*/  SHF.R.U64 R188, R98, 0x10, R99.reuse ;  /* 0x0000001062bc7819 */ /* 0x100fe40000001263 */
        /* <DEDUP_REMOVED lines=8> */
[--C-:B------:R-:W-:Y:S02]  /*2100*/  SHF.R.U64 R210, R46, 0x10, R47.reuse ;  /* 0x000000102ed27819 */ /* 0x100fe4000000122f */
[----:B------:R-:W-:-:S02]  /*2110*/  SHF.R.U32.HI R74, RZ, 0x10, R47 ;  /* 0x00000010ff4a7819 */ /* 0x000fc4000001162f */
        /* <DEDUP_REMOVED lines=14> */
[----:B------:R-:W-:Y:S01]  /*2200*/  PRMT R220, R220, 0x5410, R18 ;  /* 0x00005410dcdc7816 */ /* 0x000fe20000000012 */
[----:B------:R-:W-:Y:S01]  /*2210*/  HADD2.F32 R18, -RZ, R6.H0_H0 ;  /* 0x20000006ff127230 */ /* 0x000fe20000004100 */
[----:B------:R-:W-:Y:S01]  /*2220*/  PRMT R221, R221, 0x5410, R9 ;  /* 0x00005410dddd7816 */ /* 0x000fe20000000009 */
[----:B------:R-:W-:Y:S01]  /*2230*/  HADD2.F32 R9, -RZ, R3.H0_H0 ;  /* 0x20000003ff097230 */ /* 0x000fe20000004100 */
[----:B------:R-:W-:Y:S01]  /*2240*/  LOP3.LUT R17, R17, R11, R12, 0x96, !PT ;  /* 0x0000000b11117212 */ /* 0x000fe200078e960c */
[----:B------:R-:W-:Y:S01]  /*2250*/  HADD2.F32 R11, -RZ, R4.H0_H0 ;  /* 0x20000004ff0b7230 */ /* 0x000fe20000004100 */
[----:B------:R-:W-:Y:S01]  /*2260*/  LOP3.LUT R15, R8, 0x3, RZ, 0xc0, !PT ;  /* 0x00000003080f7812 */ /* 0x000fe200078ec0ff */
[----:B------:R-:W-:Y:S01]  /*2270*/  HADD2.F32 R12, -RZ, R0.H0_H0 ;  /* 0x20000000ff0c7230 */ /* 0x000fe20000004100 */
[----:B------:R-:W-:Y:S01]  /*2280*/  PRMT R155, R155, 0x5410, R109 ;  /* 0x000054109b9b7816 */ /* 0x000fe2000000006d */
[----:B------:R-:W-:Y:S01]  /*2290*/  IMAD R8, R61, -0x326172a9, RZ ;  /* 0xcd9e8d573d087824 */ /* 0x000fe200078e02ff */
        /* <DEDUP_REMOVED lines=38> */
.L_x_73759:
[----:B------:R-:W0:Y:S08]  /*2500*/  LDC.64 R144, c[0x0][0x3f0] ;  /* 0x0000fc00ff907b82 */ /* 0x000e300000000a00 */
[----:B------:R-:W1:Y:S01]  /*2510*/  LDC.64 R146, c[0x0][0x3f8] ;  /* 0x0000fe00ff927b82 */ /* 0x000e620000000a00 */
[----:B0-----:R-:W-:-:S05]  /*2520*/  IMAD.WIDE R204, R23, 0x4, R144 ;  /* 0x0000000417cc7825 */ /* 0x001fca00078e0290 */
[----:B------:R-:W2:Y:S01]  /*2530*/  LDG.E R144, desc[UR6][R204.64] ;  /* 0x00000006cc907981 */ /* 0x000ea2000c1e1900 */
[----:B-1----:R-:W-:Y:S02]  /*2540*/  IMAD.WIDE R202, R23, 0x4, R146 ;  /* 0x0000000417ca7825 */ /* 0x002fe400078e0292 */
[----:B------:R-:W0:Y:S03]  /*2550*/  LDC R146, c[0x0][0x388] ;  /* 0x0000e200ff927b82 */ /* 0x000e260000000800 */
[----:B------:R1:W5:Y:S01]  /*2560*/  LDG.E R145, desc[UR6][R202.64] ;  /* 0x00000006ca917981 */ /* 0x000362000c1e1900 */
[----:B------:R-:W-:Y:S01]  /*2570*/  ISETP.GE.U32.AND P5, PT, R21, 0x20, PT ;  /* 0x000000201500780c */ /* 0x000fe20003fa6070 */
[----:B------:R-:W-:Y:S01]  /*2580*/  BSSY.RECONVERGENT B0, `(.L_x_72500) ;  /* 0x000037b000007945 */ /* 0x000fe20003800200 */
[----:B------:R-:W-:Y:S01]  /*2590*/  HFMA2 R160, -RZ, RZ, 0, 0 ;  /* 0x00000000ffa07431 */ /* 0x000fe200000001ff */
[----:B------:R-:W3:Y:S01]  /*25a0*/  S2R R147, SR_TID.X ;  /* 0x0000000000937919 */ /* 0x000ee20000002100 */
[----:B0-----:R-:W-:-:S05]  /*25b0*/  IMAD R200, R23, R146, RZ ;  /* 0x0000009217c87224 */ /* 0x001fca00078e02ff */
[----:B------:R-:W-:-:S04]  /*25c0*/  SHF.R.S32.HI R199, RZ, 0x1f, R200 ;  /* 0x0000001fffc77819 */ /* 0x000fc800000114c8 */
[----:B------:R-:W-:Y:S02]  /*25d0*/  LEA.HI R200, R199, R200, RZ, 0x2 ;  /* 0x000000c8c7c87211 */ /* 0x000fe400078f10ff */
[----:B--2---:R-:W-:-:S13]  /*25e0*/  ISETP.GE.AND P0, PT, R144, 0x1, PT ;  /* 0x000000019000780c */ /* 0x004fda0003f06270 */
[----:B------:R-:W-:-:S04]  /*25f0*/  @P0 VIADD R161, R144, 0xffffffff ;  /* 0xffffffff90a10836 */ /* 0x000fc80000000000 */
[----:B------:R-:W-:-:S05]  /*2600*/  @P0 IMAD R161, R161, R146, RZ ;  /* 0x00000092a1a10224 */ /* 0x000fca00078e02ff */
[----:B------:R-:W-:-:S04]  /*2610*/  @P0 SHF.R.S32.HI R162, RZ, 0x1f, R161 ;  /* 0x0000001fffa20819 */ /* 0x000fc800000114a1 */
[----:B------:R-:W-:Y:S02]  /*2620*/  @P0 LEA.HI R162, R162, R161, RZ, 0x2 ;  /* 0x000000a1a2a20211 */ /* 0x000fe400078f10ff */
[----:B---3--:R-:W-:-:S04]  /*2630*/  LOP3.LUT R161, R147, 0x1f, RZ, 0xc0, !PT ;  /* 0x0000001f93a17812 */ /* 0x008fc800078ec0ff */
[-C--:B------:R-:W-:Y:S02]  /*2640*/  @P0 LEA.HI.SX32 R160, R162, R161.reuse, 0x1e ;  /* 0x000000a1a2a00211 */ /* 0x080fe400078ff2ff */
[----:B------:R-:W-:Y:S01]  /*2650*/  LEA.HI.SX32 R162, R200, R161, 0x1e ;  /* 0x000000a1c8a27211 */ /* 0x000fe200078ff2ff */
[----:B-1----:R-:W-:Y:S06]  /*2660*/  @!P5 BRA `(.L_x_72501) ;  /* 0x0000003400b0d947 */ /* 0x002fec0003800000 */
[----:B------:R-:W-:Y:S04]  /*2670*/  BSSY.RECONVERGENT B1, `(.L_x_72502) ;  /* 0x0000005000017945 */ /* 0x000fe80003800200 */
[----:B------:R-:W-:Y:S05]  /*2680*/  @!P0 BRA `(.L_x_72503) ;  /* 0x00000000000c8947 */ /* 0x000fea0003800000 */
[----:B------:R-:W0:Y:S02]  /*2690*/  LDC.64 R60, c[0x0][0x390] ;  /* 0x0000e400ff3c7b82 */ /* 0x000e240000000a00 */
[----:B0-----:R-:W-:-:S06]  /*26a0*/  IMAD.WIDE.U32 R60, R160, 0x10, R60 ;  /* 0x00000010a03c7825 */ /* 0x001fcc00078e003c */
[----:B------:R-:W5:Y:S02]  /*26b0*/  LDG.E.128 R60, desc[UR6][R60.64] ;  /* 0x000000063c3c7981 */ /* 0x000f64000c1e1d00 */
.L_x_72503:
[----:B------:R-:W-:Y:S05]  /*26c0*/  BSYNC.RECONVERGENT B1 ;  /* 0x0000000000017941 */ /* 0x000fea0003800200 */
.L_x_72502:
[----:B------:R-:W-:Y:S01]  /*26d0*/  UISETP.NE.U32.AND UP0, UPT, UR4, URZ, UPT ;  /* 0x000000ff0400728c */ /* 0x000fe2000bf05070 */
[----:B------:R-:W-:Y:S03]  /*26e0*/  BSSY.RECONVERGENT B1, `(.L_x_72504) ;  /* 0x0000350000017945 */ /* 0x000fe60003800200 */
[----:B------:R-:W-:-:S09]  /*26f0*/  UISETP.NE.AND.EX UP0, UPT, UR5, URZ, UPT, UP0 ;  /* 0x000000ff0500728c */ /* 0x000fd2000bf05300 */
[----:B------:R-:W-:Y:S05]  /*2700*/  BRA.U !UP0, `(.L_x_72505) ;  /* 0x0000001908bc7547 */ /* 0x000fea000b800000 */
[----:B------:R-:W0:Y:S02]  /*2710*/  LDC.64 R64, c[0x0][0x3a0] ;  /* 0x0000e800ff407b82 */ /* 0x000e240000000a00 */
[----:B0-----:R-:W-:-:S06]  /*2720*/  IMAD.WIDE.U32 R66, R162, 0x10, R64 ;  /* 0x00000010a2427825 */ /* 0x001fcc00078e0040 */
[----:B------:R-:W5:Y:S01]  /*2730*/  LDG.E.128 R64, desc[UR6][R66.64] ;  /* 0x0000000642407981 */ /* 0x000f62000c1e1d00 */
[----:B------:R-:W-:Y:S01]  /*2740*/  ISETP.GT.AND P1, PT, R144, RZ, PT ;  /* 0x000000ff9000720c */ /* 0x000fe20003f24270 */
[----:B------:R-:W-:-:S12]  /*2750*/  BSSY.RECONVERGENT B2, `(.L_x_72506) ;  /* 0x000006a000027945 */ /* 0x000fd80003800200 */
        /* <DEDUP_REMOVED lines=19> */
.L_x_72510:
        /* <DEDUP_REMOVED lines=13> */
.L_x_72512:
[----:B------:R-:W-:Y:S05]  /*2960*/  BSYNC.RECONVERGENT B4 ;  /* 0x0000000000047941 */ /* 0x000fea0003800200 */
.L_x_72511:
[----:B------:R-:W-:Y:S01]  /*2970*/  IMAD.WIDE.U32 R206, R22, -0x326172a9, RZ ;  /* 0xcd9e8d5716ce7825 */ /* 0x000fe200078e00ff */
[----:B------:R-:W-:Y:S02]  /*2980*/  LOP3.LUT R15, R13, R201, R153, 0x96, !PT ;  /* 0x000000c90d0f7212 */ /* 0x000fe400078e9699 */
[----:B------:R-:W-:Y:S01]  /*2990*/  IADD3 R19, PT, PT, R153, -0x695add53, RZ ;  /* 0x96a522ad99137810 */ /* 0x000fe20007ffe0ff */
[----:B------:R-:W-:Y:S01]  /*29a0*/  VIADD R17, R152, 0x8ff34781 ;  /* 0x8ff3478198117836 */ /* 0x000fe20000000000 */
[----:B------:R-:W-:Y:S01]  /*29b0*/  LOP3.LUT R8, R14, R207, R152, 0x96, !PT ;  /* 0x000000cf0e087212 */ /* 0x000fe200078e9698 */
[----:B------:R-:W-:-:S04]  /*29c0*/  IMAD.WIDE.U32 R202, R15, -0x326172a9, RZ ;  /* 0xcd9e8d570fca7825 */ /* 0x000fc800078e00ff */
[----:B------:R-:W-:-:S04]  /*29d0*/  IMAD.WIDE.U32 R204, R8, -0x2daee0ad, RZ ;  /* 0xd2511f5308cc7825 */ /* 0x000fc800078e00ff */
[----:B------:R-:W-:Y:S02]  /*29e0*/  VIADD R8, R153, 0xbb67ae85 ;  /* 0xbb67ae8599087836 */ /* 0x000fe40000000000 */
[----:B------:R-:W-:Y:S02]  /*29f0*/  VIADD R15, R152, 0x9e3779b9 ;  /* 0x9e3779b9980f7836 */ /* 0x000fe40000000000 */
[----:B------:R-:W-:Y:S01]  /*2a00*/  IMAD.MOV.U32 R199, RZ, RZ, RZ ;  /* 0x000000ffffc77224 */ /* 0x000fe200078e00ff */
        /* <DEDUP_REMOVED lines=15> */
[----:B------:R-:W-:Y:S02]  /*2b00*/  VIADD R8, R152, 0x78dde6e4 ;  /* 0x78dde6e498087836 */ /* 0x000fe40000000000 */
[----:B------:R-:W-:-:S03]  /*2b10*/  IMAD.WIDE.U32 R200, R15, -0x2daee0ad, RZ ;  /* 0xd2511f530fc87825 */ /* 0x000fc600078e00ff */
[----:B------:R-:W-:Y:S01]  /*2b20*/  LOP3.LUT R8, R8, R202, R207, 0x96, !PT ;  /* 0x000000ca08087212 */ /* 0x000fe200078e96cf */
[----:B------:R-:W-:-:S05]  /*2b30*/  VIADD R15, R153, 0xed9eba14 ;  /* 0xed9eba14990f7836 */ /* 0x000fca0000000000 */
[----:B------:R-:W-:Y:S01]  /*2b40*/  LOP3.LUT R15, R15, R204, R201, 0x96, !PT ;  /* 0x000000cc0f0f7212 */ /* 0x000fe200078e96c9 */
[----:B------:R-:W-:-:S04]  /*2b50*/  IMAD.WIDE.U32 R204, R8, -0x2daee0ad, RZ ;  /* 0xd2511f5308cc7825 */ /* 0x000fc800078e00ff */
[----:B------:R-:W-:Y:S02]  /*2b60*/  VIADD R8, R153, 0xa9066899 ;  /* 0xa906689999087836 */ /* 0x000fe40000000000 */
[----:B------:R-:W-:Y:S01]  /*2b70*/  IMAD.WIDE.U32 R202, R15, -0x326172a9, RZ ;  /* 0xcd9e8d570fca7825 */ /* 0x000fe200078e00ff */
[----:B------:R-:W-:Y:S02]  /*2b80*/  IADD3 R15, PT, PT, R152, 0x1715609d, RZ ;  /* 0x1715609d980f7810 */ /* 0x000fe40007ffe0ff */
[----:B------:R-:W-:Y:S02]  /*2b90*/  LOP3.LUT R8, R8, R200, R205, 0x96, !PT ;  /* 0x000000c808087212 */ /* 0x000fe400078e96cd */
[----:B------:R-:W-:-:S03]  /*2ba0*/  LOP3.LUT R15, R15, R206, R203, 0x96, !PT ;  /* 0x000000ce0f0f7212 */ /* 0x000fc600078e96cb */
[----:B------:R-:W-:Y:S01]  /*2bb0*/  IMAD.WIDE.U32 R206, R8, -0x326172a9, RZ ;  /* 0xcd9e8d5708ce7825 */ /* 0x000fe200078e00ff */
[----:B------:R-:W-:-:S03]  /*2bc0*/  IADD3 R8, PT, PT, R152, -0x4ab325aa, RZ ;  /* 0xb54cda5698087810 */ /* 0x000fc60007ffe0ff */
        /* <DEDUP_REMOVED lines=13> */
[----:B------:R-:W-:Y:S02]  /*2ca0*/  IADD3 R15, PT, PT, R153, -0x24c28bd8, RZ ;  /* 0xdb3d7428990f7810 */ /* 0x000fe40007ffe0ff */
[----:B------:R-:W-:Y:S02]  /*2cb0*/  LOP3.LUT R8, R8, R202, R207, 0x96, !PT ;  /* 0x000000ca08087212 */ /* 0x000fe400078e96cf */
[----:B------:R-:W-:Y:S02]  /*2cc0*/  LOP3.LUT R15, R15, R204, R201, 0x96, !PT ;  /* 0x000000cc0f0f7212 */ /* 0x000fe400078e96c9 */
[----:B------:R-:W-:Y:S01]  /*2cd0*/  MOV R201, R6 ;  /* 0x0000000600c97202 */ /* 0x000fe20000000f00 */
[----:B------:R-:W-:-:S04]  /*2ce0*/  IMAD.WIDE.U32 R202, R8, -0x2daee0ad, RZ ;  /* 0xd2511f5308ca7825 */ /* 0x000fc800078e00ff */
[----:B------:R-:W-:Y:S01]  /*2cf0*/  IMAD.WIDE.U32 R204, R15, -0x326172a9, RZ ;  /* 0xcd9e8d570fcc7825 */ /* 0x000fe200078e00ff */
[----:B------:R-:W-:-:S03]  /*2d00*/  LOP3.LUT R19, R19, R200, R203, 0x96, !PT ;  /* 0x000000c813137212 */ /* 0x000fc600078e96cb */
[----:B------:R-:W-:Y:S01]  /*2d10*/  IMAD.MOV.U32 R8, RZ, RZ, R204 ;  /* 0x000000ffff087224 */ /* 0x000fe200078e00cc */
[----:B------:R-:W-:Y:S01]  /*2d20*/  LOP3.LUT R17, R17, R206, R205, 0x96, !PT ;  /* 0x000000ce11117212 */ /* 0x000fe200078e96cd */
[----:B------:R-:W-:-:S07]  /*2d30*/  IMAD.MOV.U32 R200, RZ, RZ, R202 ;  /* 0x000000ffffc87224 */ /* 0x000fce00078e00ca */
.L_x_72509:
[----:B------:R-:W-:Y:S05]  /*2d40*/  BSYNC.RECONVERGENT B3 ;  /* 0x0000000000037941 */ /* 0x000fea0003800200 */
.L_x_72508:
[----:B------:R-:W-:Y:S01]  /*2d50*/  I2FP.F32.U32 R201, R201 ;  /* 0x000000c900c97245 */ /* 0x000fe20000201000 */
[----:B------:R-:W-:Y:S02]  /*2d60*/  IMAD.MOV.U32 R6, RZ, RZ, 0x2f800000 ;  /* 0x2f800000ff067424 */ /* 0x000fe400078e00ff */
[----:B-----5:R-:W-:Y:S02]  /*2d70*/  FMUL.FTZ R15, R60, UR11 ;  /* 0x0000000b3c0f7c20 */ /* 0x020fe40008410000 */
[----:B------:R-:W-:Y:S02]  /*2d80*/  FFMA.FTZ R6, R201, R6, 1.1641532182693481445e-10 ;  /* 0x2f000000c9067423 */ /* 0x000fe40000010006 */
[----:B------:R-:W-:-:S03]  /*2d90*/  FMUL.FTZ R15, R15, UR10 ;  /* 0x0000000a0f0f7c20 */ /* 0x000fc60008410000 */
[----:B------:R-:W-:-:S04]  /*2da0*/  FSETP.GTU.FTZ.AND P2, PT, R6, UR8, PT ;  /* 0x0000000806007c0b */ /* 0x000fc8000bf5c000 */
[----:B------:R-:W-:Y:S02]  /*2db0*/  FSEL R15, R15, RZ, !P2 ;  /* 0x000000ff0f0f7208 */ /* 0x000fe40005000000 */
[----:B------:R-:W-:-:S03]  /*2dc0*/  SEL R6, RZ, 0x1, P2 ;  /* 0x00000001ff067807 */ /* 0x000fc60001000000 */
[----:B------:R-:W-:Y:S01]  /*2dd0*/  FADD.FTZ R64, R64, R15 ;  /* 0x0000000f40407221 */ /* 0x000fe20000010000 */
[----:B------:R-:W-:-:S07]  /*2de0*/  PRMT R4, R6, 0x7610, R4 ;  /* 0x0000761006047816 */ /* 0x000fce0000000004 */
.L_x_72507:
[----:B------:R-:W-:Y:S05]  /*2df0*/  BSYNC.RECONVERGENT B2 ;  /* 0x0000000000027941 */ /* 0x000fea0003800200 */
.L_x_72506:
        /* <DEDUP_REMOVED lines=20> */
.L_x_72517:
        /* <DEDUP_REMOVED lines=13> */
.L_x_72519:
[----:B------:R-:W-:Y:S05]  /*3010*/  BSYNC.RECONVERGENT B4 ;  /* 0x0000000000047941 */ /* 0x000fea0003800200 */
.L_x_72518:
        /* <DEDUP_REMOVED lines=9> */
[C---:B------:R-:W-:Y:S02]  /*30b0*/  VIADD R6, R153.reuse, 0xbb67ae85 ;  /* 0xbb67ae8599067836 */ /* 0x040fe40000000000 */
[----:B------:R-:W-:Y:S02]  /*30c0*/  VIADD R19, R153, 0x96a522ad ;  /* 0x96a522ad99137836 */ /* 0x000fe40000000000 */
[----:B------:R-:W-:Y:S01]  /*30d0*/  IMAD.MOV.U32 R201, RZ, RZ, R200 ;  /* 0x000000ffffc97224 */ /* 0x000fe200078e00c8 */
[----:B------:R-:W-:Y:S01]  /*30e0*/  LOP3.LUT R6, R6, R202, R207, 0x96, !PT ;  /* 0x000000ca06067212 */ /* 0x000fe200078e96cf */
[----:B------:R-:W-:-:S04]  /*30f0*/  IMAD.WIDE.U32 R202, R8, -0x2daee0ad, RZ ;  /* 0xd2511f5308ca7825 */ /* 0x000fc800078e00ff */
[----:B------:R-:W-:Y:S02]  /*3100*/  VIADD R8, R153, 0x76cf5d0a ;  /* 0x76cf5d0a99087836 */ /* 0x000fe40000000000 */
[----:B------:R-:W-:Y:S01]  /*3110*/  IMAD.WIDE.U32 R222, R6, -0x326172a9, RZ ;  /* 0xcd9e8d5706de7825 */ /* 0x000fe200078e00ff */
[----:B------:R-:W-:Y:S02]  /*3120*/  IADD3 R6, PT, PT, R152, 0x3c6ef372, RZ ;  /* 0x3c6ef37298067810 */ /* 0x000fe40007ffe0ff */
[----:B------:R-:W-:Y:S02]  /*3130*/  LOP3.LUT R8, R8, R206, R203, 0x96, !PT ;  /* 0x000000ce08087212 */ /* 0x000fe400078e96cb */
[----:B------:R-:W-:-:S03]  /*3140*/  LOP3.LUT R6, R6, R204, R223, 0x96, !PT ;  /* 0x000000cc06067212 */ /* 0x000fc600078e96df */
[----:B------:R-:W-:-:S04]  /*3150*/  IMAD.WIDE.U32 R204, R8, -0x326172a9, RZ ;  /* 0xcd9e8d5708cc7825 */ /* 0x000fc800078e00ff */
[----:B------:R-:W-:-:S04]  /*3160*/  IMAD.WIDE.U32 R206, R6, -0x2daee0ad, RZ ;  /* 0xd2511f5306ce7825 */ /* 0x000fc800078e00ff */
[----:B------:R-:W-:Y:S02]  /*3170*/  VIADD R8, R152, 0xdaa66d2b ;  /* 0xdaa66d2b98087836 */ /* 0x000fe40000000000 */
[----:B------:R-:W-:-:S03]  /*3180*/  VIADD R6, R153, 0x32370b8f ;  /* 0x32370b8f99067836 */ /* 0x000fc60000000000 */
        /* <DEDUP_REMOVED lines=34> */
[----:B------:R-:W-:Y:S02]  /*33b0*/  LOP3.LUT R17, R17, R222, R207, 0x96, !PT ;  /* 0x000000de11117212 */ /* 0x000fe400078e96cf */
[----:B------:R-:W-:Y:S01]  /*33c0*/  MOV R8, R206 ;  /* 0x000000ce00087202 */ /* 0x000fe20000000f00 */
[----:B------:R-:W-:Y:S01]  /*33d0*/  IMAD.MOV.U32 R6, RZ, RZ, R204 ;  /* 0x000000ffff067224 */ /* 0x000fe200078e00cc */
[----:B------:R-:W-:-:S07]  /*33e0*/  LOP3.LUT R19, R19, R202, R205, 0x96, !PT ;  /* 0x000000ca13137212 */ /* 0x000fce00078e96cd */
.L_x_72516:
[----:B------:R-:W-:Y:S05]  /*33f0*/  BSYNC.RECONVERGENT B3 ;  /* 0x0000000000037941 */ /* 0x000fea0003800200 */
.L_x_72515:
        /* <DEDUP_REMOVED lines=10> */
.L_x_72514:
[----:B------:R-:W-:Y:S05]  /*34a0*/  BSYNC.RECONVERGENT B2 ;  /* 0x0000000000027941 */ /* 0x000fea0003800200 */
.L_x_72513:
        /* <DEDUP_REMOVED lines=20> */
.L_x_72524:
        /* <DEDUP_REMOVED lines=13> */
.L_x_72526:
[----:B------:R-:W-:Y:S05]  /*36c0*/  BSYNC.RECONVERGENT B4 ;  /* 0x0000000000047941 */ /* 0x000fea0003800200 */
.L_x_72525:
[----:B------:R-:W-:Y:S01]  /*36d0*/  IMAD.WIDE.U32 R206, R22, -0x326172a9, RZ ;  /* 0xcd9e8d5716ce7825 */ /* 0x000fe200078e00ff */
[----:B------:R-:W-:Y:S02]  /*36e0*/  LOP3.LUT R15, R13, R201, R153, 0x96, !PT ;  /* 0x000000c90d0f7212 */ /* 0x000fe400078e9699 */
[----:B------:R-:W-:Y:S01]  /*36f0*/  IADD3 R17, PT, PT, R152, -0x700cb87f, RZ ;  /* 0x8ff3478198117810 */ /* 0x000fe20007ffe0ff */
[----:B------:R-:W-:Y:S01]  /*3700*/  VIADD R19, R153, 0x96a522ad ;  /* 0x96a522ad99137836 */ /* 0x000fe20000000000 */
[----:B------:R-:W-:Y:S01]  /*3710*/  LOP3.LUT R8, R14, R207, R152, 0x96, !PT ;  /* 0x000000cf0e087212 */ /* 0x000fe200078e9698 */
[----:B------:R-:W-:-:S04]  /*3720*/  IMAD.WIDE.U32 R202, R15, -0x326172a9, RZ ;  /* 0xcd9e8d570fca7825 */ /* 0x000fc800078e00ff */
[----:B------:R-:W-:Y:S01]  /*3730*/  IMAD.WIDE.U32 R204, R8, -0x2daee0ad, RZ ;  /* 0xd2511f5308cc7825 */ /* 0x000fe200078e00ff */
[----:B------:R-:W-:-:S03]  /*3740*/  IADD3 R8, PT, PT, R153, -0x4498517b, RZ ;  /* 0xbb67ae8599087810 */ /* 0x000fc60007ffe0ff */
[----:B------:R-:W-:Y:S01]  /*3750*/  VIADD R15, R152, 0x9e3779b9 ;  /* 0x9e3779b9980f7836 */ /* 0x000fe20000000000 */
[----:B------:R-:W-:Y:S01]  /*3760*/  LOP3.LUT R8, R8, R200, R205, 0x96, !PT ;  /* 0x000000c808087212 */ /* 0x000fe200078e96cd */
[----:B------:R-:W-:-:S03]  /*3770*/  IMAD.MOV.U32 R199, RZ, RZ, RZ ;  /* 0x000000ffffc77224 */ /* 0x000fc600078e00ff */
        /* <DEDUP_REMOVED lines=13> */
[----:B------:R-:W-:-:S04]  /*3850*/  IMAD.WIDE.U32 R200, R15, -0x2daee0ad, RZ ;  /* 0xd2511f530fc87825 */ /* 0x000fc800078e00ff */
[----:B------:R-:W-:Y:S01]  /*3860*/  IMAD.WIDE.U32 R206, R8, -0x326172a9, RZ ;  /* 0xcd9e8d5708ce7825 */ /* 0x000fe200078e00ff */
[----:B------:R-:W-:-:S03]  /*3870*/  IADD3 R8, PT, PT, R152, 0x78dde6e4, RZ ;  /* 0x78dde6e498087810 */ /* 0x000fc60007ffe0ff */
        /* <DEDUP_REMOVED lines=26> */
[----:B------:R-:W-:Y:S01]  /*3a20*/  LOP3.LUT R15, R15, R204, R201, 0x96, !PT ;  /* 0x000000cc0f0f7212 */ /* 0x000fe200078e96c9 */
[----:B------:R-:W-:Y:S02]  /*3a30*/  IMAD.MOV.U32 R201, RZ, RZ, R6 ;  /* 0x000000ffffc97224 */ /* 0x000fe400078e0006 */
[----:B------:R-:W-:-:S04]  /*3a40*/  IMAD.WIDE.U32 R202, R8, -0x2daee0ad, RZ ;  /* 0xd2511f5308ca7825 */ /* 0x000fc800078e00ff */
[----:B------:R-:W-:Y:S01]  /*3a50*/  IMAD.WIDE.U32 R204, R15, -0x326172a9, RZ ;  /* 0xcd9e8d570fcc7825 */ /* 0x000fe200078e00ff */
[----:B------:R-:W-:Y:S02]  /*3a60*/  LOP3.LUT R19, R19, R200, R203, 0x96, !PT ;  /* 0x000000c813137212 */ /* 0x000fe400078e96cb */
[----:B------:R-:W-:Y:S01]  /*3a70*/  MOV R200, R202 ;  /* 0x000000ca00c87202 */ /* 0x000fe20000000f00 */
[----:B------:R-:W-:Y:S01]  /*3a80*/  IMAD.MOV.U32 R8, RZ, RZ, R204 ;  /* 0x000000ffff087224 */ /* 0x000fe200078e00cc */
[----:B------:R-:W-:-:S07]  /*3a90*/  LOP3.LUT R17, R17, R206, R205, 0x96, !PT ;  /* 0x000000ce11117212 */ /* 0x000fce00078e96cd */
.L_x_72523:
[----:B------:R-:W-:Y:S05]  /*3aa0*/  BSYNC.RECONVERGENT B3 ;  /* 0x0000000000037941 */ /* 0x000fea0003800200 */
.L_x_72522:
[----:B------:R-:W-:Y:S01]  /*3ab0*/  I2FP.F32.U32 R201, R201 ;  /* 0x000000c900c97245 */ /* 0x000fe20000201000 */
[----:B------:R-:W-:Y:S02]  /*3ac0*/  HFMA2 R6, -RZ, RZ, 0.1171875, 0 ;  /* 0x2f800000ff067431 */ /* 0x000fe400000001ff */
[----:B-----5:R-:W-:-:S03]  /*3ad0*/  FMUL.FTZ R15, R62, UR11 ;  /* 0x0000000b3e0f7c20 */ /* 0x020fc60008410000 */
[----:B------:R-:W-:Y:S01]  /*3ae0*/  FFMA.FTZ R6, R201, R6, 1.1641532182693481445e-10 ;  /* 0x2f000000c9067423 */ /* 0x000fe20000010006 */
[----:B------:R-:W-:-:S04]  /*3af0*/  FMUL.FTZ R15, R15, UR10 ;  /* 0x0000000a0f0f7c20 */ /* 0x000fc80008410000 */
[----:B------:R-:W-:-:S04]  /*3b00*/  FSETP.GTU.FTZ.AND P2, PT, R6, UR8, PT ;  /* 0x0000000806007c0b */ /* 0x000fc8000bf5c000 */
[----:B------:R-:W-:Y:S02]  /*3b10*/  FSEL R15, R15, RZ, !P2 ;  /* 0x000000ff0f0f7208 */ /* 0x000fe40005000000 */
[----:B------:R-:W-:-:S03]  /*3b20*/  SEL R6, RZ, 0x1, P2 ;  /* 0x00000001ff067807 */ /* 0x000fc60001000000 */
[----:B------:R-:W-:Y:S01]  /*3b30*/  FADD.FTZ R66, R66, R15 ;  /* 0x0000000f42427221 */ /* 0x000fe20000010000 */
[----:B------:R-:W-:-:S07]  /*3b40*/  PRMT R2, R6, 0x7610, R2 ;  /* 0x0000761006027816 */ /* 0x000fce0000000002 */
.L_x_72521:
[----:B------:R-:W-:Y:S05]  /*3b50*/  BSYNC.RECONVERGENT B2 ;  /* 0x0000000000027941 */ /* 0x000fea0003800200 */
.L_x_72520:
        /* <DEDUP_REMOVED lines=19> */
.L_x_72530:
        /* <DEDUP_REMOVED lines=13> */
.L_x_72532:
[----:B------:R-:W-:Y:S05]  /*3d60*/  BSYNC.RECONVERGENT B3 ;  /* 0x0000000000037941 */ /* 0x000fea0003800200 */
.L_x_72531:
        /* <DEDUP_REMOVED lines=54> */
[----:B------:R-:W-:Y:S01]  /*40d0*/  IMAD.WIDE.U32 R204, R6, -0x2daee0ad, RZ ;  /* 0xd2511f5306cc7825 */ /* 0x000fe200078e00ff */
[----:B------:R-:W-:-:S03]  /*40e0*/  MOV R6, R200 ;  /* 0x000000c800067202 */ /* 0x000fc60000000f00 */
[----:B------:R-:W-:Y:S01]  /*40f0*/  IMAD.WIDE.U32 R206, R8, -0x326172a9, RZ ;  /* 0xcd9e8d5708ce7825 */ /* 0x000fe200078e00ff */
[----:B------:R-:W-:-:S03]  /*4100*/  LOP3.LUT R19, R19, R202, R205, 0x96, !PT ;  /* 0x000000ca13137212 */ /* 0x000fc600078e96cd */
[----:B------:R-:W-:Y:S01]  /*4110*/  IMAD.MOV.U32 R8, RZ, RZ, R206 ;  /* 0x000000ffff087224 */ /* 0x000fe200078e00ce */
[----:B------:R-:W-:Y:S01]  /*4120*/  LOP3.LUT R17, R17, R222, R207, 0x96, !PT ;  /* 0x000000de11117212 */ /* 0x000fe200078e96cf */
[----:B------:R-:W-:-:S07]  /*4130*/  IMAD.MOV.U32 R202, RZ, RZ, R204 ;  /* 0x000000ffffca7224 */ /* 0x000fce00078e00cc */
.L_x_72529:
[----:B------:R-:W-:Y:S05]  /*4140*/  BSYNC.RECONVERGENT B2 ;  /* 0x0000000000027941 */ /* 0x000fea0003800200 */
.L_x_72528:
        /* <DEDUP_REMOVED lines=9> */
[----:B------:R-:W-:Y:S01]  /*41e0*/  PRMT R0, R6, 0x7610, R0 ;  /* 0x0000761006007816 */ /* 0x000fe20000000000 */
[----:B------:R-:W-:Y:S06]  /*41f0*/  BRA `(.L_x_72527) ;  /* 0x0000001800787947 */ /* 0x000fec0003800000 */
.L_x_72505:
        /* <DEDUP_REMOVED lines=21> */
.L_x_72537:
        /* <DEDUP_REMOVED lines=13> */
.L_x_72539:
[----:B------:R-:W-:Y:S05]  /*4420*/  BSYNC.RECONVERGENT B4 ;  /* 0x0000000000047941 */ /* 0x000fea0003800200 */
.L_x_72538:
        /* <DEDUP_REMOVED lines=51> */
[----:B------:R-:W-:Y:S02]  /*4760*/  VIADD R8, R152, 0xf1bbcdc8 ;  /* 0xf1bbcdc898087836 */ /* 0x000fe40000000000 */
[----:B------:R-:W-:-:S03]  /*4770*/  IMAD.WIDE.U32 R200, R15, -0x326172a9, RZ ;  /* 0xcd9e8d570fc87825 */ /* 0x000fc600078e00ff */
[----:B------:R-:W-:Y:S02]  /*4780*/  LOP3.LUT R8, R8, R66, R203, 0x96, !PT ;  /* 0x0000004208087212 */ /* 0x000fe400078e96cb */
[----:B------:R-:W-:-:S03]  /*4790*/  LOP3.LUT R17, R17, R202, R201, 0x96, !PT ;  /* 0x000000ca11117212 */ /* 0x000fc600078e96c9 */
[----:B------:R-:W-:-:S04]  /*47a0*/  IMAD.WIDE.U32 R66, R8, -0x2daee0ad, RZ ;  /* 0xd2511f5308427825 */ /* 0x000fc800078e00ff */
[----:B------:R-:W-:Y:S01]  /*47b0*/  IMAD.MOV.U32 R202, RZ, RZ, R66 ;  /* 0x000000ffffca7224 */ /* 0x000fe200078e0042 */
[----:B------:R-:W-:Y:S01]  /*47c0*/  LOP3.LUT R19, R19, R64, R67, 0x96, !PT ;  /* 0x0000004013137212 */ /* 0x000fe200078e9643 */
[----:B------:R-:W-:Y:S01]  /*47d0*/  IMAD.MOV.U32 R8, RZ, RZ, R200 ;  /* 0x000000ffff087224 */ /* 0x000fe200078e00c8 */
[----:B------:R-:W-:Y:S01]  /*47e0*/  MOV R64, R6 ;  /* 0x0000000600407202 */ /* 0x000fe20000000f00 */
[----:B------:R-:W-:-:S07]  /*47f0*/  IMAD.MOV.U32 R66, RZ, RZ, RZ ;  /* 0x000000ffff427224 */ /* 0x000fce00078e00ff */
.L_x_72536:
[----:B------:R-:W-:Y:S05]  /*4800*/  BSYNC.RECONVERGENT B3 ;  /* 0x0000000000037941 */ /* 0x000fea0003800200 */
.L_x_72535:
[----:B------:R-:W-:Y:S01]  /*4810*/  I2FP.F32.U32 R15, R64 ;  /* 0x00000040000f7245 */ /* 0x000fe20000201000 */
[----:B------:R-:W-:Y:S02]  /*4820*/  IMAD.MOV.U32 R6, RZ, RZ, 0x2f800000 ;  /* 0x2f800000ff067424 */ /* 0x000fe400078e00ff */
[----:B-----5:R-:W-:Y:S02]  /*4830*/  FMUL.FTZ R64, R60, UR11 ;  /* 0x0000000b3c407c20 */ /* 0x020fe40008410000 */
[----:B------:R-:W-:Y:S02]  /*4840*/  FFMA.FTZ R6, R15, R6, 1.1641532182693481445e-10 ;  /* 0x2f0000000f067423 */ /* 0x000fe40000010006 */
[----:B------:R-:W-:-:S03]  /*4850*/  FMUL.FTZ R64, R64, UR10 ;  /* 0x0000000a40407c20 */ /* 0x000fc60008410000 */
[----:B------:R-:W-:-:S04]  /*4860*/  FSETP.GTU.FTZ.AND P1, PT, R6, UR8, PT ;  /* 0x0000000806007c0b */ /* 0x000fc8000bf3c000 */
[----:B------:R-:W-:Y:S02]  /*4870*/  SEL R6, RZ, 0x1, P1 ;  /* 0x00000001ff067807 */ /* 0x000fe40000800000 */
[----:B------:R-:W-:Y:S02]  /*4880*/  FSEL R64, R64, RZ, !P1 ;  /* 0x000000ff40407208 */ /* 0x000fe40004800000 */
[----:B------:R-:W-:-:S07]  /*4890*/  PRMT R4, R6, 0x7610, R4 ;  /* 0x0000761006047816 */ /* 0x000fce0000000004 */
.L_x_72534:
[----:B------:R-:W-:Y:S05]  /*48a0*/  BSYNC.RECONVERGENT B2 ;  /* 0x0000000000027941 */ /* 0x000fea0003800200 */
.L_x_72533:
        /* <DEDUP_REMOVED lines=17> */
.L_x_72544:
        /* <DEDUP_REMOVED lines=13> */
.L_x_72546:
[----:B------:R-:W-:Y:S05]  /*4a90*/  BSYNC.RECONVERGENT B4 ;  /* 0x0000000000047941 */ /* 0x000fea0003800200 */
.L_x_72545:
        /* <DEDUP_REMOVED lines=59> */
[----:B------:R-:W-:Y:S01]  /*4e50*/  LOP3.LUT R19, R19, R66, R201, 0x96, !PT ;  /* 0x0000004213137212 */ /* 0x000fe200078e96c9 */
[----:B------:R-:W-:-:S07]  /*4e60*/  IMAD.MOV.U32 R202, RZ, RZ, R200 ;  /* 0x000000ffffca7224 */ /* 0x000fce00078e00c8 */
.L_x_72543:
[----:B------:R-:W-:Y:S05]  /*4e70*/  BSYNC.RECONVERGENT B3 ;  /* 0x0000000000037941 */ /* 0x000fea0003800200 */
.L_x_72542:
[----:B------:R-:W-:Y:S01]  /*4e80*/  I2FP.F32.U32 R65, R6 ;  /* 0x0000000600417245 */ /* 0x000fe20000201000 */
[----:B------:R-:W-:-:S04]  /*4e90*/  IMAD.MOV.U32 R6, RZ, RZ, 0x2f800000 ;  /* 0x2f800000ff067424 */ /* 0x000fc800078e00ff */
[----:B------:R-:W-:Y:S01]  /*4ea0*/  FFMA.FTZ R6, R65, R6, 1.1641532182693481445e-10 ;  /* 0x2f00000041067423 */ /* 0x000fe20000010006 */
[----:B-----5:R-:W-:-:S04]  /*4eb0*/  FMUL.FTZ R65, R61, UR11 ;  /* 0x0000000b3d417c20 */ /* 0x020fc80008410000 */
[----:B------:R-:W-:Y:S01]  /*4ec0*/  FSETP.GTU.FTZ.AND P1, PT, R6, UR8, PT ;  /* 0x0000000806007c0b */ /* 0x000fe2000bf3c000 */
[----:B------:R-:W-:-:S03]  /*4ed0*/  FMUL.FTZ R65, R65, UR10 ;  /* 0x0000000a41417c20 */ /* 0x000fc60008410000 */
[----:B------:R-:W-:Y:S02]  /*4ee0*/  SEL R6, RZ, 0x1, P1 ;  /* 0x00000001ff067807 */ /* 0x000fe40000800000 */
[----:B------:R-:W-:Y:S02]  /*4ef0*/  FSEL R65, R65, RZ, !P1 ;  /* 0x000000ff41417208 */ /* 0x000fe40004800000 */
[----:B------:R-:W-:-:S07]  /*4f00*/  PRMT R3, R6, 0x7610, R3 ;  /* 0x0000761006037816 */ /* 0x000fce0000000003 */
.L_x_72541:
[----:B------:R-:W-:Y:S05]  /*4f10*/  BSYNC.RECONVERGENT B2 ;  /* 0x0000000000027941 */ /* 0x000fea0003800200 */
.L_x_72540:
        /* <DEDUP_REMOVED lines=17> */
.L_x_72551:
        /* <DEDUP_REMOVED lines=13> */
.L_x_72553:
[----:B------:R-:W-:Y:S05]  /*5100*/  BSYNC.RECONVERGENT B4 ;  /* 0x0000000000047941 */ /* 0x000fea0003800200 */
.L_x_72552:
        /* <DEDUP_REMOVED lines=53> */
[----:B------:R-:W-:-:S03]  /*5460*/  LOP3.LUT R8, R8, R204, R67, 0x96, !PT ;  /* 0x000000cc08087212 */ /* 0x000fc600078e9643 */
[----:B------:R-:W-:Y:S01]  /*5470*/  IMAD.MOV.U32 R6, RZ, RZ, RZ ;  /* 0x000000ffff067224 */ /* 0x000fe200078e00ff */
[----:B------:R-:W-:Y:S01]  /*5480*/  LOP3.LUT R19, R19, R66, R201, 0x96, !PT ;  /* 0x0000004213137212 */ /* 0x000fe200078e96c9 */
[----:B------:R-:W-:Y:S01]  /*5490*/  IMAD.WIDE.U32 R204, R8, -0x326172a9, RZ ;  /* 0xcd9e8d5708cc7825 */ /* 0x000fe200078e00ff */
[----:B------:R-:W-:-:S03]  /*54a0*/  MOV R66, R202 ;  /* 0x000000ca00427202 */ /* 0x000fc60000000f00 */
[----:B------:R-:W-:Y:S01]  /*54b0*/  IMAD.MOV.U32 R8, RZ, RZ, R204 ;  /* 0x000000ffff087224 */ /* 0x000fe200078e00cc */
[----:B------:R-:W-:Y:S01]  /*54c0*/  LOP3.LUT R17, R17, R206, R205, 0x96, !PT ;  /* 0x000000ce11117212 */ /* 0x000fe200078e96cd */
[----:B------:R-:W-:-:S07]  /*54d0*/  IMAD.MOV.U32 R202, RZ, RZ, R200 ;  /* 0x000000ffffca7224 */ /* 0x000fce00078e00c8 */
.L_x_72550:
[----:B------:R-:W-:Y:S05]  /*54e0*/  BSYNC.RECONVERGENT B3 ;  /* 0x0000000000037941 */ /* 0x000fea0003800200 */
.L_x_72549:
[----:B------:R-:W-:Y:S01]  /*54f0*/  I2FP.F32.U32 R66, R66 ;  /* 0x0000004200427245 */ /* 0x000fe20000201000 */
[----:B------:R-:W-:-:S05]  /*5500*/  HFMA2 R15, -RZ, RZ, 0.1171875, 0 ;  /* 0x2f800000ff0f7431 */ /* 0x000fca00000001ff */
[----:B------:R-:W-:Y:S01]  /*5510*/  FFMA.FTZ R15, R66, R15, 1.1641532182693481445e-10 ;  /* 0x2f000000420f7423 */ /* 0x000fe2000001000f */
[----:B-----5:R-:W-:-:S04]  /*5520*/  FMUL.FTZ R66, R62, UR11 ;  /* 0x0000000b3e427c20 */ /* 0x020fc80008410000 */
[----:B------:R-:W-:Y:S01]  /*5530*/  FSETP.GTU.FTZ.AND P1, PT, R15, UR8, PT ;  /* 0x000000080f007c0b */ /* 0x000fe2000bf3c000 */
[----:B------:R-:W-:-:S03]  /*5540*/  FMUL.FTZ R66, R66, UR10 ;  /* 0x0000000a42427c20 */ /* 0x000fc60008410000 */
[----:B------:R-:W-:Y:S02]  /*5550*/  SEL R15, RZ, 0x1, P1 ;  /* 0x00000001ff0f7807 */ /* 0x000fe40000800000 */
[----:B------:R-:W-:Y:S02]  /*5560*/  FSEL R66, R66, RZ, !P1 ;  /* 0x000000ff42427208 */ /* 0x000fe40004800000 */
[----:B------:R-:W-:-:S07]  /*5570*/  PRMT R2, R15, 0x7610, R2 ;  /* 0x000076100f027816 */ /* 0x000fce0000000002 */
.L_x_72548:
[----:B------:R-:W-:Y:S05]  /*5580*/  BSYNC.RECONVERGENT B2 ;  /* 0x0000000000027941 */ /* 0x000fea0003800200 */
.L_x_72547:
        /* <DEDUP_REMOVED lines=16> */
.L_x_72556:
        /* <DEDUP_REMOVED lines=13> */
.L_x_72558:
[----:B------:R-:W-:Y:S05]  /*5760*/  BSYNC.RECONVERGENT B3 ;  /* 0x0000000000037941 */ /* 0x000fea0003800200 */
.L_x_72557:
        /* <DEDUP_REMOVED lines=9> */
[----:B------:R-:W-:Y:S01]  /*5800*/  IMAD.MOV.U32 R67, RZ, RZ, R202 ;  /* 0x000000ffff437224 */ /* 0x000fe200078e00ca */
[----:B------:R-:W-:Y:S01]  /*5810*/  LOP3.LUT R6, R6, R200, R207, 0x96, !PT ;  /* 0x000000c806067212 */ /* 0x000fe200078e96cf */
[----:B------:R-:W-:Y:S01]  /*5820*/  IMAD.MOV.U32 R15, RZ, RZ, RZ ;  /* 0x000000ffff0f7224 */ /* 0x000fe200078e00ff */
        /* <DEDUP_REMOVED lines=49> */
.L_x_72555:
[----:B------:R-:W-:Y:S05]  /*5b40*/  BSYNC.RECONVERGENT B2 ;  /* 0x0000000000027941 */ /* 0x000fea0003800200 */
.L_x_72554:
        /* <DEDUP_REMOVED lines=9> */
.L_x_72527:
[----:B------:R-:W-:Y:S05]  /*5be0*/  BSYNC.RECONVERGENT B1 ;  /* 0x0000000000017941 */ /* 0x000fea0003800200 */
.L_x_72504:
[----:B------:R-:W0:Y:S01]  /*5bf0*/  LDC.64 R200, c[0x0][0x3a8] ;  /* 0x0000ea00ffc87b82 */ /* 0x000e220000000a00 */
[----:B------:R-:W-:Y:S01]  /*5c00*/  BSSY.RECONVERGENT B1, `(.L_x_72559) ;  /* 0x0000010000017945 */ /* 0x000fe20003800200 */
[----:B------:R-:W-:Y:S01]  /*5c10*/  MOV R6, R202 ;  /* 0x000000ca00067202 */ /* 0x000fe20000000f00 */
[----:B0-----:R-:W-:-:S05]  /*5c20*/  IMAD.WIDE.U32 R200, R162, 0x10, R200 ;  /* 0x00000010a2c87825 */ /* 0x001fca00078e00c8 */
[----:B-----5:R0:W-:Y:S01]  /*5c30*/  STG.E.128 desc[UR6][R200.64], R64 ;  /* 0x00000040c8007986 */ /* 0x0201e2000c101d06 */
[----:B------:R-:W-:Y:S05]  /*5c40*/  @!P0 BRA `(.L_x_72560) ;  /* 0x00000000002c8947 */ /* 0x000fea0003800000 */
[----:B------:R-:W1:Y:S01]  /*5c50*/  LDC.64 R204, c[0x0][0x3b0] ;  /* 0x0000ec00ffcc7b82 */ /* 0x000e620000000a00 */
[----:B0-----:R-:W-:Y:S01]  /*5c60*/  IMAD.U32 R201, R2, 0x10000, RZ ;  /* 0x0001000002c97824 */ /* 0x001fe200078e00ff */
[----:B------:R-:W-:Y:S02]  /*5c70*/  LOP3.LUT R202, R0, 0xffff, RZ, 0xc0, !PT ;  /* 0x0000ffff00ca7812 */ /* 0x000fe400078ec0ff */
[----:B------:R-:W-:Y:S02]  /*5c80*/  LOP3.LUT R200, R3, 0xff, RZ, 0xc0, !PT ;  /* 0x000000ff03c87812 */ /* 0x000fe400078ec0ff */
[----:B------:R-:W-:Y:S02]  /*5c90*/  LOP3.LUT R201, R201, 0xff0000, RZ, 0xc0, !PT ;  /* 0x00ff0000c9c97812 */ /* 0x000fe400078ec0ff */
[----:B------:R-:W-:-:S03]  /*5ca0*/  LOP3.LUT R199, R4, 0xff, RZ, 0xc0, !PT ;  /* 0x000000ff04c77812 */ /* 0x000fc600078ec0ff */
[----:B------:R-:W-:-:S05]  /*5cb0*/  IMAD R201, R202, 0x1000000, R201 ;  /* 0x01000000cac97824 */ /* 0x000fca00078e02c9 */
[----:B------:R-:W-:-:S05]  /*5cc0*/  LEA R200, R200, R201, 0x8 ;  /* 0x000000c9c8c87211 */ /* 0x000fca00078e40ff */
[----:B------:R-:W-:Y:S02]  /*5cd0*/  IMAD.IADD R199, R200, 0x1, R199 ;  /* 0x00000001c8c77824 */ /* 0x000fe400078e02c7 */
[----:B-1----:R-:W-:-:S05]  /*5ce0*/  IMAD.WIDE.U32 R204, R160, 0x4, R204 ;  /* 0x00000004a0cc7825 */ /* 0x002fca00078e00cc */
[----:B------:R1:W-:Y:S02]  /*5cf0*/  STG.E desc[UR6][R204.64], R199 ;  /* 0x000000c7cc007986 */ /* 0x0003e4000c101906 */
.L_x_72560:
[----:B------:R-:W-:Y:S05]  /*5d00*/  BSYNC.RECONVERGENT B1 ;  /* 0x0000000000017941 */ /* 0x000fea0003800200 */
.L_x_72559:
[----:B------:R-:W-:Y:S01]  /*5d10*/  VIADD R162, R162, 0x20 ;  /* 0x00000020a2a27836 */ /* 0x000fe20000000000 */
[----:B------:R-:W-:-:S07]  /*5d20*/  IADD3 R160, PT, PT, R160, 0x20, RZ ;  /* 0x00000020a0a07810 */ /* 0x000fce0007ffe0ff */
.L_x_72501:
[----:B------:R-:W-:Y:S05]  /*5d30*/  BSYNC.RECONVERGENT B0 ;  /* 0x0000000000007941 */ /* 0x000fea0003800200 */
.L_x_72500:
        /* <DEDUP_REMOVED lines=10> */
.L_x_72564:
[----:B------:R-:W-:Y:S05]  /*5de0*/  BSYNC.RECONVERGENT B1 ;  /* 0x0000000000017941 */ /* 0x000fea0003800200 */
.L_x_72563:
[----:B------:R-:W-:Y:S01]  /*5df0*/  UISETP.NE.U32.AND UP0, UPT, UR4, URZ, UPT ;  /* 0x000000ff0400728c */ /* 0x000fe2000bf05070 */
[----:B------:R-:W-:Y:S03]  /*5e00*/  BSSY.RECONVERGENT B1, `(.L_x_72565) ;  /* 0x0000350000017945 */ /* 0x000fe60003800200 */
[----:B------:R-:W-:-:S09]  /*5e10*/  UISETP.NE.AND.EX UP0, UPT, UR5, URZ, UPT, UP0 ;  /* 0x000000ff0500728c */ /* 0x000fd2000bf05300 */
[----:B------:R-:W-:Y:S05]  /*5e20*/  BRA.U !UP0, `(.L_x_72566) ;  /* 0x0000001908bc7547 */ /* 0x000fea000b800000 */
[----:B------:R-:W2:Y:S02]  /*5e30*/  LDC.64 R70, c[0x0][0x3a0] ;  /* 0x0000e800ff467b82 */ /* 0x000ea40000000a00 */
[----:B--2---:R-:W-:-:S06]  /*5e40*/  IMAD.WIDE.U32 R70, R162, 0x10, R70 ;  /* 0x00000010a2467825 */ /* 0x004fcc00078e0046 */
[----:B------:R-:W5:Y:S01]  /*5e50*/  LDG.E.128 R68, desc[UR6][R70.64] ;  /* 0x0000000646447981 */ /* 0x000f62000c1e1d00 */
[----:B------:R-:W-:Y:S01]  /*5e60*/  ISETP.GT.AND P1, PT, R144, RZ, PT ;  /* 0x000000ff9000720c */ /* 0x000fe20003f24270 */
[----:B------:R-:W-:-:S12]  /*5e70*/  BSSY.RECONVERGENT B2, `(.L_x_72567) ;  /* 0x000006a000027945 */ /* 0x000fd80003800200 */
[----:B-1----:R-:W-:Y:S02]  /*5e80*/  @!P1 IMAD.MOV.U32 R199, RZ, RZ, R15 ;  /* 0x000000ffffc79224 */ /* 0x002fe400078e000f */
        /* <DEDUP_REMOVED lines=18> */
.L_x_72571:
        /* <DEDUP_REMOVED lines=13> */
.L_x_72573:
[----:B------:R-:W-:Y:S05]  /*6080*/  BSYNC.RECONVERGENT B4 ;  /* 0x0000000000047941 */ /* 0x000fea0003800200 */
.L_x_72572:
        /* <DEDUP_REMOVED lines=61> */
.L_x_72570:
[----:B------:R-:W-:Y:S05]  /*6460*/  BSYNC.RECONVERGENT B3 ;  /* 0x0000000000037941 */ /* 0x000fea0003800200 */
.L_x_72569:
        /* <DEDUP_REMOVED lines=10> */
.L_x_72568:
[----:B------:R-:W-:Y:S05]  /*6510*/  BSYNC.RECONVERGENT B2 ;  /* 0x0000000000027941 */ /* 0x000fea0003800200 */
.L_x_72567:
        /* <DEDUP_REMOVED lines=20> */
.L_x_72578:
        /* <DEDUP_REMOVED lines=13> */
.L_x_72580:
[----:B------:R-:W-:Y:S05]  /*6730*/  BSYNC.RECONVERGENT B4 ;  /* 0x0000000000047941 */ /* 0x000fea0003800200 */
.L_x_72579:
        /* <DEDUP_REMOVED lines=61> */
.L_x_72577:
[----:B------:R-:W-:Y:S05]  /*6b10*/  BSYNC.RECONVERGENT B3 ;  /* 0x0000000000037941 */ /* 0x000fea0003800200 */
.L_x_72576:
        /* <DEDUP_REMOVED lines=10> */
.L_x_72575:
[----:B------:R-:W-:Y:S05]  /*6bc0*/  BSYNC.RECONVERGENT B2 ;  /* 0x0000000000027941 */ /* 0x000fea0003800200 */
.L_x_72574:
        /* <DEDUP_REMOVED lines=20> */
.L_x_72585:
        /* <DEDUP_REMOVED lines=13> */
.L_x_72587:
[----:B------:R-:W-:Y:S05]  /*6de0*/  BSYNC.RECONVERGENT B4 ;  /* 0x0000000000047941 */ /* 0x000fea0003800200 */
.L_x_72586:
        /* <DEDUP_REMOVED lines=61> */
.L_x_72584:
[----:B------:R-:W-:Y:S05]  /*71c0*/  BSYNC.RECONVERGENT B3 ;  /* 0x0000000000037941 */ /* 0x000fea0003800200 */
.L_x_72583:
        /* <DEDUP_REMOVED lines=10> */
.L_x_72582:
[----:B------:R-:W-:Y:S05]  /*7270*/  BSYNC.RECONVERGENT B2 ;  /* 0x0000000000027941 */ /* 0x000fea0003800200 */
.L_x_72581:
        /* <DEDUP_REMOVED lines=19> */
.L_x_72591:
        /* <DEDUP_REMOVED lines=13> */
.L_x_72593:
[----:B------:R-:W-:Y:S05]  /*7480*/  BSYNC.RECONVERGENT B3 ;  /* 0x0000000000037941 */ /* 0x000fea0003800200 */
.L_x_72592:
        /* <DEDUP_REMOVED lines=61> */
.L_x_72590:
[----:B------:R-:W-:Y:S05]  /*7860*/  BSYNC.RECONVERGENT B2 ;  /* 0x0000000000027941 */ /* 0x000fea0003800200 */
.L_x_72589:
        /* <DEDUP_REMOVED lines=11> */
.L_x_72566:
        /* <DEDUP_REMOVED lines=21> */
.L_x_72598:
        /* <DEDUP_REMOVED lines=13> */
.L_x_72600:
[----:B------:R-:W-:Y:S05]  /*7b40*/  BSYNC.RECONVERGENT B4 ;  /* 0x0000000000047941 */ /* 0x000fea0003800200 */
.L_x_72599:
[----:B------:R-:W-:Y:S01]  /*7b50*/  IMAD.WIDE.U32 R202, R22, -0x326172a9, RZ ;  /* 0xcd9e8d5716ca7825 */ /* 0x000fe200078e00ff */
[----:B------:R-:W-:Y:S02]  /*7b60*/  LOP3.LUT R15, R13, R69, R153, 0x96, !PT ;  /* 0x000000450d0f7212 */ /* 0x000fe400078e9699 */
[----:B------:R-:W-:Y:S01]  /*7b70*/  IADD3 R19, PT, PT, R153, -0x695add53, RZ ;  /* 0x96a522ad99137810 */ /* 0x000fe20007ffe0ff */
[----:B------:R-:W-:Y:S01]  /*7b80*/  VIADD R17, R152, 0x8ff34781 ;  /* 0x8ff3478198117836 */ /* 0x000fe20000000000 */
[----:B------:R-:W-:Y:S01]  /*7b90*/  LOP3.LUT R8, R14, R203, R152, 0x96, !PT ;  /* 0x000000cb0e087212 */ /* 0x000fe200078e9698 */
[----:B------:R-:W-:-:S04]  /*7ba0*/  IMAD.WIDE.U32 R70, R15, -0x326172a9, RZ ;  /* 0xcd9e8d570f467825 */ /* 0x000fc800078e00ff */
[----:B0-----:R-:W-:-:S04]  /*7bb0*/  IMAD.WIDE.U32 R200, R8, -0x2daee0ad, RZ ;  /* 0xd2511f5308c87825 */ /* 0x001fc800078e00ff */
        /* <DEDUP_REMOVED lines=54> */
.L_x_72597:
[----:B------:R-:W-:Y:S05]  /*7f20*/  BSYNC.RECONVERGENT B3 ;  /* 0x0000000000037941 */ /* 0x000fea0003800200 */
.L_x_72596:
        /* <DEDUP_REMOVED lines=9> */
.L_x_72595:
[----:B------:R-:W-:Y:S05]  /*7fc0*/  BSYNC.RECONVERGENT B2 ;  /* 0x0000000000027941 */ /* 0x000fea0003800200 */
.L_x_72594:
        /* <DEDUP_REMOVED lines=17> */
.L_x_72605:
        /* <DEDUP_REMOVED lines=13> */
.L_x_72607:
[----:B------:R-:W-:Y:S05]  /*81b0*/  BSYNC.RECONVERGENT B4 ;  /* 0x0000000000047941 */ /* 0x000fea0003800200 */
.L_x_72606:
[----:B------:R-:W-:Y:S01]  /*81c0*/  IMAD.WIDE.U32 R206, R22, -0x326172a9, RZ ;  /* 0xcd9e8d5716ce7825 */ /* 0x000fe200078e00ff */
[----:B------:R-:W-:-:S03]  /*81d0*/  LOP3.LUT R8, R13, R71, R153, 0x96, !PT ;  /* 0x000000470d087212 */ /* 0x000fc600078e9699 */
[----:B------:R-:W-:Y:S02]  /*81e0*/  HFMA2 R15, -RZ, RZ, 0, 0 ;  /* 0x00000000ff0f7431 */ /* 0x000fe400000001ff */
[----:B------:R-:W-:Y:S01]  /*81f0*/  VIADD R17, R152, 0x8ff34781 ;  /* 0x8ff3478198117836 */ /* 0x000fe20000000000 */
[----:B------:R-:W-:Y:S01]  /*8200*/  LOP3.LUT R6, R14, R207, R152, 0x96, !PT ;  /* 0x000000cf0e067212 */ /* 0x000fe200078e9698 */
[----:B0-----:R-:W-:Y:S01]  /*8210*/  IMAD.WIDE.U32 R200, R8, -0x326172a9, RZ ;  /* 0xcd9e8d5708c87825 */ /* 0x001fe200078e00ff */
[----:B------:R-:W-:-:S03]  /*8220*/  IADD3 R8, PT, PT, R152, -0x61c88647, RZ ;  /* 0x9e3779b998087810 */ /* 0x000fc60007ffe0ff */
[----:B-1----:R-:W-:Y:S01]  /*8230*/  IMAD.WIDE.U32 R204, R6, -0x2daee0ad, RZ ;  /* 0xd2511f5306cc7825 */ /* 0x002fe200078e00ff */
        /* <DEDUP_REMOVED lines=53> */
.L_x_72604:
[----:B------:R-:W-:Y:S05]  /*8590*/  BSYNC.RECONVERGENT B3 ;  /* 0x0000000000037941 */ /* 0x000fea0003800200 */
.L_x_72603:
        /* <DEDUP_REMOVED lines=9> */
.L_x_72602:
[----:B------:R-:W-:Y:S05]  /*8630*/  BSYNC.RECONVERGENT B2 ;  /* 0x0000000000027941 */ /* 0x000fea0003800200 */
.L_x_72601:
        /* <DEDUP_REMOVED lines=17> */
.L_x_72612:
        /* <DEDUP_REMOVED lines=13> */
.L_x_72614:
[----:B------:R-:W-:Y:S05]  /*8820*/  BSYNC.RECONVERGENT B4 ;  /* 0x0000000000047941 */ /* 0x000fea0003800200 */
.L_x_72613:
[----:B------:R-:W-:Y:S01]  /*8830*/  IMAD.WIDE.U32 R206, R22, -0x326172a9, RZ ;  /* 0xcd9e8d5716ce7825 */ /* 0x000fe200078e00ff */
[----:B------:R-:W-:Y:S02]  /*8840*/  LOP3.LUT R8, R13, R71, R153, 0x96, !PT ;  /* 0x000000470d087212 */ /* 0x000fe400078e9699 */
[----:B------:R-:W-:Y:S01]  /*8850*/  IADD3 R17, PT, PT, R152, -0x700cb87f, RZ ;  /* 0x8ff3478198117810 */ /* 0x000fe20007ffe0ff */
[----:B------:R-:W-:Y:S01]  /*8860*/  VIADD R19, R153, 0x96a522ad ;  /* 0x96a522ad99137836 */ /* 0x000fe20000000000 */
[----:B------:R-:W-:Y:S01]  /*8870*/  LOP3.LUT R6, R14, R207, R152, 0x96, !PT ;  /* 0x000000cf0e067212 */ /* 0x000fe200078e9698 */
[----:B0-----:R-:W-:-:S04]  /*8880*/  IMAD.WIDE.U32 R200, R8, -0x326172a9, RZ ;  /* 0xcd9e8d5708c87825 */ /* 0x001fc800078e00ff */
[----:B-1----:R-:W-:Y:S01]  /*8890*/  IMAD.WIDE.U32 R204, R6, -0x2daee0ad, RZ ;  /* 0xd2511f5306cc7825 */ /* 0x002fe200078e00ff */
        /* <DEDUP_REMOVED lines=54> */
.L_x_72611:
[----:B------:R-:W-:Y:S05]  /*8c00*/  BSYNC.RECONVERGENT B3 ;  /* 0x0000000000037941 */ /* 0x000fea0003800200 */
.L_x_72610:
        /* <DEDUP_REMOVED lines=9> */
.L_x_72609:
[----:B------:R-:W-:Y:S05]  /*8ca0*/  BSYNC.RECONVERGENT B2 ;  /* 0x0000000000027941 */ /* 0x000fea0003800200 */
.L_x_72608:
        /* <DEDUP_REMOVED lines=16> */
.L_x_72617:
        /* <DEDUP_REMOVED lines=13> */
.L_x_72619:
[----:B------:R-:W-:Y:S05]  /*8e80*/  BSYNC.RECONVERGENT B3 ;  /* 0x0000000000037941 */ /* 0x000fea0003800200 */
.L_x_72618:
[----:B------:R-:W-:Y:S01]  /*8e90*/  IMAD.WIDE.U32 R222, R22, -0x326172a9, RZ ;  /* 0xcd9e8d5716de7825 */ /* 0x000fe200078e00ff */
[----:B------:R-:W-:Y:S02]  /*8ea0*/  LOP3.LUT R8, R13, R201, R153, 0x96, !PT ;  /* 0x000000c90d087212 */ /* 0x000fe400078e9699 */
[----:B------:R-:W-:Y:S01]  /*8eb0*/  IADD3 R19, PT, PT, R153, -0x695add53, RZ ;  /* 0x96a522ad99137810 */ /* 0x000fe20007ffe0ff */
[----:B------:R-:W-:Y:S01]  /*8ec0*/  VIADD R17, R152, 0x8ff34781 ;  /* 0x8ff3478198117836 */ /* 0x000fe20000000000 */
[----:B------:R-:W-:Y:S01]  /*8ed0*/  LOP3.LUT R6, R14, R223, R152, 0x96, !PT ;  /* 0x000000df0e067212 */ /* 0x000fe200078e9698 */
[----:B-1----:R-:W-:-:S04]  /*8ee0*/  IMAD.WIDE.U32 R204, R8, -0x326172a9, RZ ;  /* 0xcd9e8d5708cc7825 */ /* 0x002fc800078e00ff */
        /* <DEDUP_REMOVED lines=55> */
.L_x_72616:
[----:B------:R-:W-:Y:S05]  /*9260*/  BSYNC.RECONVERGENT B2 ;  /* 0x0000000000027941 */ /* 0x000fea0003800200 */
.L_x_72615:
        /* <DEDUP_REMOVED lines=9> */
.L_x_72588:
[----:B------:R-:W-:Y:S05]  /*9300*/  BSYNC.RECONVERGENT B1 ;  /* 0x0000000000017941 */ /* 0x000fea0003800200 */
.L_x_72565:
[----:B0-----:R-:W0:Y:S01]  /*9310*/  LDC.64 R200, c[0x0][0x3a8] ;  /* 0x0000ea00ffc87b82 */ /* 0x001e220000000a00 */
[----:B------:R-:W-:Y:S01]  /*9320*/  BSSY.RECONVERGENT B1, `(.L_x_72620) ;  /* 0x0000010000017945 */ /* 0x000fe20003800200 */
[----:B------:R-:W-:Y:S01]  /*9330*/  MOV R6, R202 ;  /* 0x000000ca00067202 */ /* 0x000fe20000000f00 */
[----:B0-----:R-:W-:-:S05]  /*9340*/  IMAD.WIDE.U32 R200, R162, 0x10, R200 ;  /* 0x00000010a2c87825 */ /* 0x001fca00078e00c8 */
[----:B-----5:R0:W-:Y:S01]  /*9350*/  STG.E.128 desc[UR6][R200.64], R68 ;  /* 0x00000044c8007986 */ /* 0x0201e2000c101d06 */
[----:B------:R-:W-:Y:S05]  /*9360*/  @!P0 BRA `(.L_x_72621) ;  /* 0x00000000002c8947 */ /* 0x000fea0003800000 */
[----:B-1----:R-:W1:Y:S01]  /*9370*/  LDC.64 R204, c[0x0][0x3b0] ;  /* 0x0000ec00ffcc7b82 */ /* 0x002e620000000a00 */
        /* <DEDUP_REMOVED lines=10> */
.L_x_72621:
[----:B------:R-:W-:Y:S05]  /*9420*/  BSYNC.RECONVERGENT B1 ;  /* 0x0000000000017941 */ /* 0x000fea0003800200 */
.L_x_72620:
[----:B------:R-:W-:Y:S01]  /*9430*/  VIADD R162, R162, 0x20 ;  /* 0x00000020a2a27836 */ /* 0x000fe20000000000 */
[----:B------:R-:W-:-:S07]  /*9440*/  IADD3 R160, PT, PT, R160, 0x20, RZ ;  /* 0x00000020a0a07810 */ /* 0x000fce0007ffe0ff */
.L_x_72562:
[----:B------:R-:W-:Y:S05]  /*9450*/  BSYNC.RECONVERGENT B0 ;  /* 0x0000000000007941 */ /* 0x000fea0003800200 */
.L_x_72561:
        /* <DEDUP_REMOVED lines=10> */
.L_x_72625:
[----:B------:R-:W-:Y:S05]  /*9500*/  BSYNC.RECONVERGENT B1 ;  /* 0x0000000000017941 */ /* 0x000fea0003800200 */
.L_x_72624:
[----:B------:R-:W-:Y:S01]  /*9510*/  UISETP.NE.U32.AND UP0, UPT, UR4, URZ, UPT ;  /* 0x000000ff0400728c */ /* 0x000fe2000bf05070 */
[----:B------:R-:W-:Y:S03]  /*9520*/  BSSY.RECONVERGENT B1, `(.L_x_72626) ;  /* 0x0000350000017945 */ /* 0x000fe60003800200 */
[----:B------:R-:W-:-:S09]  /*9530*/  UISETP.NE.AND.EX UP0, UPT, UR5, URZ, UPT, UP0 ;  /* 0x000000ff0500728c */ /* 0x000fd2000bf05300 */
[----:B------:R-:W-:Y:S05]  /*9540*/  BRA.U !UP0, `(.L_x_72627) ;  /* 0x0000001908bc7547 */ /* 0x000fea000b800000 */
[----:B------:R-:W3:Y:S02]  /*9550*/  LDC.64 R74, c[0x0][0x3a0] ;  /* 0x0000e800ff4a7b82 */ /* 0x000ee40000000a00 */
[----:B---3--:R-:W-:-:S06]  /*9560*/  IMAD.WIDE.U32 R74, R162, 0x10, R74 ;  /* 0x00000010a24a7825 */ /* 0x008fcc00078e004a */
[----:B------:R-:W5:Y:S01]  /*9570*/  LDG.E.128 R72, desc[UR6][R74.64] ;  /* 0x000000064a487981 */ /* 0x000f62000c1e1d00 */
[----:B------:R-:W-:Y:S01]  /*9580*/  ISETP.GT.AND P1, PT, R144, RZ, PT ;  /* 0x000000ff9000720c */ /* 0x000fe20003f24270 */
[----:B------:R-:W-:-:S12]  /*9590*/  BSSY.RECONVERGENT B2, `(.L_x_72628) ;  /* 0x000006a000027945 */ /* 0x000fd80003800200 */
[----:B-12---:R-:W-:Y:S02]  /*95a0*/  @!P1 IMAD.MOV.U32 R199, RZ, RZ, R15 ;  /* 0x000000ffffc79224 */ /* 0x006fe400078e000f */
        /* <DEDUP_REMOVED lines=18> */
.L_x_72632:
        /* <DEDUP_REMOVED lines=13> */
.L_x_72634:
[----:B------:R-:W-:Y:S05]  /*97a0*/  BSYNC.RECONVERGENT B4 ;  /* 0x0000000000047941 */ /* 0x000fea0003800200 */
.L_x_72633:
        /* <DEDUP_REMOVED lines=61> */
.L_x_72631:
[----:B------:R-:W-:Y:S05]  /*9b80*/  BSYNC.RECONVERGENT B3 ;  /* 0x0000000000037941 */ /* 0x000fea0003800200 */
.L_x_72630:
        /* <DEDUP_REMOVED lines=10> */
.L_x_72629:
[----:B------:R-:W-:Y:S05]  /*9c30*/  BSYNC.RECONVERGENT B2 ;  /* 0x0000000000027941 */ /* 0x000fea0003800200 */
.L_x_72628:
        /* <DEDUP_REMOVED lines=20> */
.L_x_72639:
        /* <DEDUP_REMOVED lines=13> */
.L_x_72641:
[----:B------:R-:W-:Y:S05]  /*9e50*/  BSYNC.RECONVERGENT B4 ;  /* 0x0000000000047941 */ /* 0x000fea0003800200 */
.L_x_72640:
        /* <DEDUP_REMOVED lines=61> */
.L_x_72638:
[----:B------:R-:W-:Y:S05]  /*a230*/  BSYNC.RECONVERGENT B3 ;  /* 0x0000000000037941 */ /* 0x000fea0003800200 */
.L_x_72637:
        /* <DEDUP_REMOVED lines=10> */
.L_x_72636:
[----:B------:R-:W-:Y:S05]  /*a2e0*/  BSYNC.RECONVERGENT B2 ;  /* 0x0000000000027941 */ /* 0x000fea0003800200 */
.L_x_72635:
        /* <DEDUP_REMOVED lines=20> */
.L_x_72646:
        /* <DEDUP_REMOVED lines=13> */
.L_x_72648:
[----:B------:R-:W-:Y:S05]  /*a500*/  BSYNC.RECONVERGENT B4 ;  /* 0x0000000000047941 */ /* 0x000fea0003800200 */
.L_x_72647:
        /* <DEDUP_REMOVED lines=61> */
.L_x_72645:
[----:B------:R-:W-:Y:S05]  /*a8e0*/  BSYNC.RECONVERGENT B3 ;  /* 0x0000000000037941 */ /* 0x000fea0003800200 */
.L_x_72644:
        /* <DEDUP_REMOVED lines=10> */
.L_x_72643:
[----:B------:R-:W-:Y:S05]  /*a990*/  BSYNC.RECONVERGENT B2 ;  /* 0x0000000000027941 */ /* 0x000fea0003800200 */
.L_x_72642:
        /* <DEDUP_REMOVED lines=19> */
.L_x_72652:
        /* <DEDUP_REMOVED lines=13> */
.L_x_72654:
[----:B------:R-:W-:Y:S05]  /*aba0*/  BSYNC.RECONVERGENT B3 ;  /* 0x0000000000037941 */ /* 0x000fea0003800200 */
.L_x_72653:
        /* <DEDUP_REMOVED lines=61> */
.L_x_72651:
[----:B------:R-:W-:Y:S05]  /*af80*/  BSYNC.RECONVERGENT B2 ;  /* 0x0000000000027941 */ /* 0x000fea0003800200 */
.L_x_72650:
        /* <DEDUP_REMOVED lines=11> */
.L_x_72627:
        /* <DEDUP_REMOVED lines=21> */
.L_x_72659:
        /* <DEDUP_REMOVED lines=13> */
.L_x_72661:
[----:B------:R-:W-:Y:S05]  /*b260*/  BSYNC.RECONVERGENT B4 ;  /* 0x0000000000047941 */ /* 0x000fea0003800200 */
.L_x_72660:
        /* <DEDUP_REMOVED lines=61> */
.L_x_72658:
[----:B------:R-:W-:Y:S05]  /*b640*/  BSYNC.RECONVERGENT B3 ;  /* 0x0000000000037941 */ /* 0x000fea0003800200 */
.L_x_72657:
        /* <DEDUP_REMOVED lines=9> */
.L_x_72656:
[----:B------:R-:W-:Y:S05]  /*b6e0*/  BSYNC.RECONVERGENT B2 ;  /* 0x0000000000027941 */ /* 0x000fea0003800200 */
.L_x_72655:
        /* <DEDUP_REMOVED lines=17> */
.L_x_72666:
        /* <DEDUP_REMOVED lines=13> */
.L_x_72668:
[----:B------:R-:W-:Y:S05]  /*b8d0*/  BSYNC.RECONVERGENT B4 ;  /* 0x0000000000047941 */ /* 0x000fea0003800200 */
.L_x_72667:
[----:B------:R-:W-:Y:S01]  /*b8e0*/  IMAD.WIDE.U32 R206, R22, -0x326172a9, RZ ;  /* 0xcd9e8d5716ce7825 */ /* 0x000fe200078e00ff */
[----:B------:R-:W-:-:S03]  /*b8f0*/  LOP3.LUT R8, R13, R75, R153, 0x96, !PT ;  /* 0x0000004b0d087212 */ /* 0x000fc600078e9699 */
[----:B------:R-:W-:Y:S02]  /*b900*/  HFMA2 R15, -RZ, RZ, 0, 0 ;  /* 0x00000000ff0f7431 */ /* 0x000fe400000001ff */
[----:B------:R-:W-:Y:S01]  /*b910*/  VIADD R17, R152, 0x8ff34781 ;  /* 0x8ff3478198117836 */ /* 0x000fe20000000000 */
[----:B------:R-:W-:Y:S01]  /*b920*/  LOP3.LUT R6, R14, R207, R152, 0x96, !PT ;  /* 0x000000cf0e067212 */ /* 0x000fe200078e9698 */
[----:B0-----:R-:W-:Y:S01]  /*b930*/  IMAD.WIDE.U32 R200, R8, -0x326172a9, RZ ;  /* 0xcd9e8d5708c87825 */ /* 0x001fe200078e00ff */
[----:B------:R-:W-:-:S03]  /*b940*/  IADD3 R8, PT, PT, R152, -0x61c88647, RZ ;  /* 0x9e3779b998087810 */ /* 0x000fc60007ffe0ff */
[----:B-12---:R-:W-:Y:S01]  /*b950*/  IMAD.WIDE.U32 R204, R6, -0x2daee0ad, RZ ;  /* 0xd2511f5306cc7825 */ /* 0x006fe200078e00ff */
        /* <DEDUP_REMOVED lines=53> */
.L_x_72665:
[----:B------:R-:W-:Y:S05]  /*bcb0*/  BSYNC.RECONVERGENT B3 ;  /* 0x0000000000037941 */ /* 0x000fea0003800200 */
.L_x_72664:
        /* <DEDUP_REMOVED lines=9> */
.L_x_72663:
[----:B------:R-:W-:Y:S05]  /*bd50*/  BSYNC.RECONVERGENT B2 ;  /* 0x0000000000027941 */ /* 0x000fea0003800200 */
.L_x_72662:
        /* <DEDUP_REMOVED lines=17> */
.L_x_72673:
        /* <DEDUP_REMOVED lines=13> */
.L_x_72675:
[----:B------:R-:W-:Y:S05]  /*bf40*/  BSYNC.RECONVERGENT B4 ;  /* 0x0000000000047941 */ /* 0x000fea0003800200 */
.L_x_72674:
[----:B------:R-:W-:Y:S01]  /*bf50*/  IMAD.WIDE.U32 R206, R22, -0x326172a9, RZ ;  /* 0xcd9e8d5716ce7825 */ /* 0x000fe200078e00ff */
[----:B------:R-:W-:Y:S02]  /*bf60*/  LOP3.LUT R8, R13, R75, R153, 0x96, !PT ;  /* 0x0000004b0d087212 */ /* 0x000fe400078e9699 */
[----:B------:R-:W-:Y:S01]  /*bf70*/  IADD3 R17, PT, PT, R152, -0x700cb87f, RZ ;  /* 0x8ff3478198117810 */ /* 0x000fe20007ffe0ff */
[----:B------:R-:W-:Y:S01]  /*bf80*/  VIADD R19, R153, 0x96a522ad ;  /* 0x96a522ad99137836 */ /* 0x000fe20000000000 */
[----:B------:R-:W-:Y:S01]  /*bf90*/  LOP3.LUT R6, R14, R207, R152, 0x96, !PT ;  /* 0x000000cf0e067212 */ /* 0x000fe200078e9698 */
[----:B0-----:R-:W-:-:S04]  /*bfa0*/  IMAD.WIDE.U32 R200, R8, -0x326172a9, RZ ;  /* 0xcd9e8d5708c87825 */ /* 0x001fc800078e00ff */
[----:B-12---:R-:W-:Y:S01]  /*bfb0*/  IMAD.WIDE.U32 R204, R6, -0x2daee0ad, RZ ;  /* 0xd2511f5306cc7825 */ /* 0x006fe200078e00ff */
        /* <DEDUP_REMOVED lines=54> */
.L_x_72672:
[----:B------:R-:W-:Y:S05]  /*c320*/  BSYNC.RECONVERGENT B3 ;  /* 0x0000000000037941 */ /* 0x000fea0003800200 */
.L_x_72671:
        /* <DEDUP_REMOVED lines=9> */
.L_x_72670:
[----:B------:R-:W-:Y:S05]  /*c3c0*/  BSYNC.RECONVERGENT B2 ;  /* 0x0000000000027941 */ /* 0x000fea0003800200 */
.L_x_72669:
        /* <DEDUP_REMOVED lines=16> */
.L_x_72678:
        /* <DEDUP_REMOVED lines=13> */
.L_x_72680:
[----:B------:R-:W-:Y:S05]  /*c5a0*/  BSYNC.RECONVERGENT B3 ;  /* 0x0000000000037941 */ /* 0x000fea0003800200 */
.L_x_72679:
[----:B------:R-:W-:Y:S01]  /*c5b0*/  IMAD.WIDE.U32 R222, R22, -0x326172a9, RZ ;  /* 0xcd9e8d5716de7825 */ /* 0x000fe200078e00ff */
[----:B------:R-:W-:Y:S02]  /*c5c0*/  LOP3.LUT R8, R13, R201, R153, 0x96, !PT ;  /* 0x000000c90d087212 */ /* 0x000fe400078e9699 */
[----:B------:R-:W-:Y:S01]  /*c5d0*/  IADD3 R19, PT, PT, R153, -0x695add53, RZ ;  /* 0x96a522ad99137810 */ /* 0x000fe20007ffe0ff */
[----:B------:R-:W-:Y:S01]  /*c5e0*/  VIADD R17, R152, 0x8ff34781 ;  /* 0x8ff3478198117836 */ /* 0x000fe20000000000 */
[----:B------:R-:W-:Y:S01]  /*c5f0*/  LOP3.LUT R6, R14, R223, R152, 0x96, !PT ;  /* 0x000000df0e067212 */ /* 0x000fe200078e9698 */
[----:B-12---:R-:W-:-:S04]  /*c600*/  IMAD.WIDE.U32 R204, R8, -0x326172a9, RZ ;  /* 0xcd9e8d5708cc7825 */ /* 0x006fc800078e00ff */
        /* <DEDUP_REMOVED lines=55> */
.L_x_72677:
[----:B------:R-:W-:Y:S05]  /*c980*/  BSYNC.RECONVERGENT B2 ;  /* 0x0000000000027941 */ /* 0x000fea0003800200 */
.L_x_72676:
        /* <DEDUP_REMOVED lines=9> */
.L_x_72649:
[----:B------:R-:W-:Y:S05]  /*ca20*/  BSYNC.RECONVERGENT B1 ;  /* 0x0000000000017941 */ /* 0x000fea0003800200 */
.L_x_72626:
[----:B0-----:R-:W0:Y:S01]  /*ca30*/  LDC.64 R200, c[0x0][0x3a8] ;  /* 0x0000ea00ffc87b82 */ /* 0x001e220000000a00 */
[----:B------:R-:W-:Y:S01]  /*ca40*/  BSSY.RECONVERGENT B1, `(.L_x_72681) ;  /* 0x0000010000017945 */ /* 0x000fe20003800200 */
[----:B------:R-:W-:Y:S01]  /*ca50*/  MOV R6, R202 ;  /* 0x000000ca00067202 */ /* 0x000fe20000000f00 */
[----:B0-----:R-:W-:-:S05]  /*ca60*/  IMAD.WIDE.U32 R200, R162, 0x10, R200 ;  /* 0x00000010a2c87825 */ /* 0x001fca00078e00c8 */
[----:B-----5:R0:W-:Y:S01]  /*ca70*/  STG.E.128 desc[UR6][R200.64], R72 ;  /* 0x00000048c8007986 */ /* 0x0201e2000c101d06 */
[----:B------:R-:W-:Y:S05]  /*ca80*/  @!P0 BRA `(.L_x_72682) ;  /* 0x00000000002c8947 */ /* 0x000fea0003800000 */
[----:B-12---:R-:W1:Y:S01]  /*ca90*/  LDC.64 R204, c[0x0][0x3b0] ;  /* 0x0000ec00ffcc7b82 */ /* 0x006e620000000a00 */
        /* <DEDUP_REMOVED lines=10> */
.L_x_72682:
[----:B------:R-:W-:Y:S05]  /*cb40*/  BSYNC.RECONVERGENT B1 ;  /* 0x0000000000017941 */ /* 0x000fea0003800200 */
.L_x_72681:
[----:B------:R-:W-:Y:S01]  /*cb50*/  VIADD R162, R162, 0x20 ;  /* 0x00000020a2a27836 */ /* 0x000fe20000000000 */
[----:B------:R-:W-:-:S07]  /*cb60*/  IADD3 R160, PT, PT, R160, 0x20, RZ ;  /* 0x00000020a0a07810 */ /* 0x000fce0007ffe0ff */
.L_x_72623:
[----:B------:R-:W-:Y:S05]  /*cb70*/  BSYNC.RECONVERGENT B0 ;  /* 0x0000000000007941 */ /* 0x000fea0003800200 */
.L_x_72622:
        /* <DEDUP_REMOVED lines=10> */
.L_x_72686:
[----:B------:R-:W-:Y:S05]  /*cc20*/  BSYNC.RECONVERGENT B1 ;  /* 0x0000000000017941 */ /* 0x000fea0003800200 */
.L_x_72685:
[----:B------:R-:W-:Y:S01]  /*cc30*/  UISETP.NE.U32.AND UP0, UPT, UR4, URZ, UPT ;  /* 0x000000ff0400728c */ /* 0x000fe2000bf05070 */
[----:B------:R-:W-:Y:S03]  /*cc40*/  BSSY.RECONVERGENT B1, `(.L_x_72687) ;  /* 0x0000350000017945 */ /* 0x000fe60003800200 */
[----:B------:R-:W-:-:S09]  /*cc50*/  UISETP.NE.AND.EX UP0, UPT, UR5, URZ, UPT, UP0 ;  /* 0x000000ff0500728c */ /* 0x000fd2000bf05300 */
[----:B------:R-:W-:Y:S05]  /*cc60*/  BRA.U !UP0, `(.L_x_72688) ;  /* 0x0000001908bc7547 */ /* 0x000fea000b800000 */
[----:B------:R-:W4:Y:S02]  /*cc70*/  LDC.64 R78, c[0x0][0x3a0] ;  /* 0x0000e800ff4e7b82 */ /* 0x000f240000000a00 */
[----:B----4-:R-:W-:-:S06]  /*cc80*/  IMAD.WIDE.U32 R78, R162, 0x10, R78 ;  /* 0x00000010a24e7825 */ /* 0x010fcc00078e004e */
[----:B------:R-:W5:Y:S01]  /*cc90*/  LDG.E.128 R76, desc[UR6][R78.64] ;  /* 0x000000064e4c7981 */ /* 0x000f62000c1e1d00 */
[----:B------:R-:W-:Y:S01]  /*cca0*/  ISETP.GT.AND P1, PT, R144, RZ, PT ;  /* 0x000000ff9000720c */ /* 0x000fe20003f24270 */
[----:B------:R-:W-:-:S12]  /*ccb0*/  BSSY.RECONVERGENT B2, `(.L_x_72689) ;  /* 0x000006a000027945 */ /* 0x000fd80003800200 */
[----:B-123--:R-:W-:Y:S02]  /*ccc0*/  @!P1 IMAD.MOV.U32 R199, RZ, RZ, R15 ;  /* 0x000000ffffc79224 */ /* 0x00efe400078e000f */
        /* <DEDUP_REMOVED lines=14> */
[--C-:B------:R-:W-:Y:S02]  /*cdb0*/  @!P2 IMAD.MOV.U32 R200, RZ, RZ, R6.reuse ;  /* 0x000000ffffc8a224 */ /* 0x100fe400078e0006 */
[----:B------:R-:W-:Y:S02]  /*cdc0*/  @P2 IMAD.MOV.U32 R201, RZ, RZ, R17 ;  /* 0x000000ffffc92224 */ /* 0x000fe400078e0011 */
[----:B------:R-:W-:Y:S01]  /*cdd0*/  @P2 IMAD.MOV.U32 R200, RZ, RZ, R6 ;  /* 0x000000ffffc82224 */ /* 0x000fe200078e0006 */
[----:B------:R-:W-:Y:S06]  /*cde0*/  BRA `(.L_x_72692) ;  /* 0x00000004002c7947 */ /* 0x000fec0003800000 */
.L_x_72693:
        /* <DEDUP_REMOVED lines=13> */
.L_x_72695:
[----:B------:R-:W-:Y:S05]  /*cec0*/  BSYNC.RECONVERGENT B4 ;  /* 0x0000000000047941 */ /* 0x000fea0003800200 */
.L_x_72694:
        /* <DEDUP_REMOVED lines=61> */
.L_x_72692:
[----:B------:R-:W-:Y:S05]  /*d2a0*/  BSYNC.RECONVERGENT B3 ;  /* 0x0000000000037941 */ /* 0x000fea0003800200 */
.L_x_72691:
        /* <DEDUP_REMOVED lines=10> */
.L_x_72690:
[----:B------:R-:W-:Y:S05]  /*d350*/  BSYNC.RECONVERGENT B2 ;  /* 0x0000000000027941 */ /* 0x000fea0003800200 */
.L_x_72689:
        /* <DEDUP_REMOVED lines=20> */
.L_x_72700:
        /* <DEDUP_REMOVED lines=13> */
.L_x_72702:
[----:B------:R-:W-:Y:S05]  /*d570*/  BSYNC.RECONVERGENT B4 ;  /* 0x0000000000047941 */ /* 0x000fea0003800200 */
.L_x_72701:
        /* <DEDUP_REMOVED lines=61> */
.L_x_72699:
[----:B------:R-:W-:Y:S05]  /*d950*/  BSYNC.RECONVERGENT B3 ;  /* 0x0000000000037941 */ /* 0x000fea0003800200 */
.L_x_72698:
        /* <DEDUP_REMOVED lines=10> */
.L_x_72697:
[----:B------:R-:W-:Y:S05]  /*da00*/  BSYNC.RECONVERGENT B2 ;  /* 0x0000000000027941 */ /* 0x000fea0003800200 */
.L_x_72696:
        /* <DEDUP_REMOVED lines=20> */
.L_x_72707:
        /* <DEDUP_REMOVED lines=13> */
.L_x_72709:
[----:B------:R-:W-:Y:S05]  /*dc20*/  BSYNC.RECONVERGENT B4 ;  /* 0x0000000000047941 */ /* 0x000fea0003800200 */
.L_x_72708:
        /* <DEDUP_REMOVED lines=61> */
.L_x_72706:
[----:B------:R-:W-:Y:S05]  /*e000*/  BSYNC.RECONVERGENT B3 ;  /* 0x0000000000037941 */ /* 0x000fea0003800200 */
.L_x_72705:
        /* <DEDUP_REMOVED lines=10> */
.L_x_72704:
[----:B------:R-:W-:Y:S05]  /*e0b0*/  BSYNC.RECONVERGENT B2 ;  /* 0x0000000000027941 */ /* 0x000fea0003800200 */
.L_x_72703:
        /* <DEDUP_REMOVED lines=19> */
.L_x_72713:
        /* <DEDUP_REMOVED lines=13> */
.L_x_72715:
[----:B------:R-:W-:Y:S05]  /*e2c0*/  BSYNC.RECONVERGENT B3 ;  /* 0x0000000000037941 */ /* 0x000fea0003800200 */
.L_x_72714:
        /* <DEDUP_REMOVED lines=61> */
.L_x_72712:
[----:B------:R-:W-:Y:S05]  /*e6a0*/  BSYNC.RECONVERGENT B2 ;  /* 0x0000000000027941 */ /* 0x000fea0003800200 */
.L_x_72711:
        /* <DEDUP_REMOVED lines=11> */
.L_x_72688:
        /* <DEDUP_REMOVED lines=21> */
.L_x_72720:
        /* <DEDUP_REMOVED lines=13> */
.L_x_72722:
[----:B------:R-:W-:Y:S05]  /*e980*/  BSYNC.RECONVERGENT B4 ;  /* 0x0000000000047941 */ /* 0x000fea0003800200 */
.L_x_72721:
        /* <DEDUP_REMOVED lines=61> */
.L_x_72719:
[----:B------:R-:W-:Y:S05]  /*ed60*/  BSYNC.RECONVERGENT B3 ;  /* 0x0000000000037941 */ /* 0x000fea0003800200 */
.L_x_72718:
        /* <DEDUP_REMOVED lines=9> */
.L_x_72717:
[----:B------:R-:W-:Y:S05]  /*ee00*/  BSYNC.RECONVERGENT B2 ;  /* 0x0000000000027941 */ /* 0x000fea0003800200 */
.L_x_72716:
        /* <DEDUP_REMOVED lines=17> */
.L_x_72727:
        /* <DEDUP_REMOVED lines=13> */
.L_x_72729:
[----:B------:R-:W-:Y:S05]  /*eff0*/  BSYNC.RECONVERGENT B4 ;  /* 0x0000000000047941 */ /* 0x000fea0003800200 */
.L_x_72728:
[----:B------:R-:W-:Y:S01]  /*f000*/  IMAD.WIDE.U32 R206, R22, -0x326172a9, RZ ;  /* 0xcd9e8d5716ce7825 */ /* 0x000fe200078e00ff */
[----:B------:R-:W-:-:S03]  /*f010*/  LOP3.LUT R8, R13, R79, R153, 0x96, !PT ;  /* 0x0000004f0d087212 */ /* 0x000fc600078e9699 */
[----:B------:R-:W-:Y:S02]  /*f020*/  HFMA2 R15, -RZ, RZ, 0, 0 ;  /* 0x00000000ff0f7431 */ /* 0x000fe400000001ff */
[----:B------:R-:W-:Y:S01]  /*f030*/  VIADD R17, R152, 0x8ff34781 ;  /* 0x8ff3478198117836 */ /* 0x000fe20000000000 */
[----:B------:R-:W-:Y:S01]  /*f040*/  LOP3.LUT R6, R14, R207, R152, 0x96, !PT ;  /* 0x000000cf0e067212 */ /* 0x000fe200078e9698 */
[----:B0-----:R-:W-:Y:S01]  /*f050*/  IMAD.WIDE.U32 R200, R8, -0x326172a9, RZ ;  /* 0xcd9e8d5708c87825 */ /* 0x001fe200078e00ff */
[----:B------:R-:W-:-:S03]  /*f060*/  IADD3 R8, PT, PT, R152, -0x61c88647, RZ ;  /* 0x9e3779b998087810 */ /* 0x000fc60007ffe0ff */
[----:B-123--:R-:W-:Y:S01]  /*f070*/  IMAD.WIDE.U32 R204, R6, -0x2daee0ad, RZ ;  /* 0xd2511f5306cc7825 */ /* 0x00efe200078e00ff */
        /* <DEDUP_REMOVED lines=53> */
.L_x_72726:
[----:B------:R-:W-:Y:S05]  /*f3d0*/  BSYNC.RECONVERGENT B3 ;  /* 0x0000000000037941 */ /* 0x000fea0003800200 */
.L_x_72725:
        /* <DEDUP_REMOVED lines=9> */
.L_x_72724:
[----:B------:R-:W-:Y:S05]  /*f470*/  BSYNC.RECONVERGENT B2 ;  /* 0x0000000000027941 */ /* 0x000fea0003800200 */
.L_x_72723:
        /* <DEDUP_REMOVED lines=17> */
.L_x_72734:
        /* <DEDUP_REMOVED lines=13> */
.L_x_72736:
[----:B------:R-:W-:Y:S05]  /*f660*/  BSYNC.RECONVERGENT B4 ;  /* 0x0000000000047941 */ /* 0x000fea0003800200 */
.L_x_72735:
[----:B------:R-:W-:Y:S01]  /*f670*/  IMAD.WIDE.U32 R206, R22, -0x326172a9, RZ ;  /* 0xcd9e8d5716ce7825 */ /* 0x000fe200078e00ff */
[----:B------:R-:W-:Y:S02]  /*f680*/  LOP3.LUT R8, R13, R79, R153, 0x96, !PT ;  /* 0x0000004f0d087212 */ /* 0x000fe400078e9699 */
[----:B------:R-:W-:Y:S01]  /*f690*/  IADD3 R17, PT, PT, R152, -0x700cb87f, RZ ;  /* 0x8ff3478198117810 */ /* 0x000fe20007ffe0ff */
[----:B------:R-:W-:Y:S01]  /*f6a0*/  VIADD R19, R153, 0x96a522ad ;  /* 0x96a522ad99137836 */ /* 0x000fe20000000000 */
[----:B------:R-:W-:Y:S01]  /*f6b0*/  LOP3.LUT R6, R14, R207, R152, 0x96, !PT ;  /* 0x000000cf0e067212 */ /* 0x000fe200078e9698 */
[----:B0-----:R-:W-:-:S04]  /*f6c0*/  IMAD.WIDE.U32 R200, R8, -0x326172a9, RZ ;  /* 0xcd9e8d5708c87825 */ /* 0x001fc800078e00ff */
[----:B-123--:R-:W-:Y:S01]  /*f6d0*/  IMAD.WIDE.U32 R204, R6, -0x2daee0ad, RZ ;  /* 0xd2511f5306cc7825 */ /* 0x00efe200078e00ff */
        /* <DEDUP_REMOVED lines=54> */
.L_x_72733:
[----:B------:R-:W-:Y:S05]  /*fa40*/  BSYNC.RECONVERGENT B3 ;  /* 0x0000000000037941 */ /* 0x000fea0003800200 */
.L_x_72732:
        /* <DEDUP_REMOVED lines=9> */
.L_x_72731:
[----:B------:R-:W-:Y:S05]  /*fae0*/  BSYNC.RECONVERGENT B2 ;  /* 0x0000000000027941 */ /* 0x000fea0003800200 */
.L_x_72730:
        /* <DEDUP_REMOVED lines=16> */
.L_x_72739:
        /* <DEDUP_REMOVED lines=13> */
.L_x_72741:
[----:B------:R-:W-:Y:S05]  /*fcc0*/  BSYNC.RECONVERGENT B3 ;  /* 0x0000000000037941 */ /* 0x000fea0003800200 */
.L_x_72740:
[----:B------:R-:W-:Y:S01]  /*fcd0*/  IMAD.WIDE.U32 R222, R22, -0x326172a9, RZ ;  /* 0xcd9e8d5716de7825 */ /* 0x000fe200078e00ff */
[----:B------:R-:W-:Y:S02]  /*fce0*/  LOP3.LUT R8, R13, R201, R153, 0x96, !PT ;  /* 0x000000c90d087212 */ /* 0x000fe400078e9699 */
[----:B------:R-:W-:Y:S01]  /*fcf0*/  IADD3 R19, PT, PT, R153, -0x695add53, RZ ;  /* 0x96a522ad99137810 */ /* 0x000fe20007ffe0ff */
[----:B------:R-:W-:Y:S01]  /*fd00*/  VIADD R17, R152, 0x8ff34781 ;  /* 0x8ff3478198117836 */ /* 0x000fe20000000000 */
[----:B------:R-:W-:Y:S01]  /*fd10*/  LOP3.LUT R6, R14, R223, R152, 0x96, !PT ;  /* 0x000000df0e067212 */ /* 0x000fe200078e9698 */
[----:B-123--:R-:W-:-:S04]  /*fd20*/  IMAD.WIDE.U32 R204, R8, -0x326172a9, RZ ;  /* 0xcd9e8d5708cc7825 */ /* 0x00efc800078e00ff */
        /* <DEDUP_REMOVED lines=55> */
.L_x_72738:
[----:B------:R-:W-:Y:S05]  /*100a0*/  BSYNC.RECONVERGENT B2 ;  /* 0x0000000000027941 */ /* 0x000fea0003800200 */
.L_x_72737:
        /* <DEDUP_REMOVED lines=9> */
.L_x_72710:
[----:B------:R-:W-:Y:S05]  /*10140*/  BSYNC.RECONVERGENT B1 ;  /* 0x0000000000017941 */ /* 0x000fea0003800200 */
.L_x_72687:
[----:B0-----:R-:W0:Y:S01]  /*10150*/  LDC.64 R200, c[0x0][0x3a8] ;  /* 0x0000ea00ffc87b82 */ /* 0x001e220000000a00 */
[----:B------:R-:W-:Y:S01]  /*10160*/  BSSY.RECONVERGENT B1, `(.L_x_72742) ;  /* 0x0000010000017945 */ /* 0x000fe20003800200 */
[----:B------:R-:W-:Y:S01]  /*10170*/  MOV R6, R202 ;  /* 0x000000ca00067202 */ /* 0x000fe20000000f00 */
[----:B0-----:R-:W-:-:S05]  /*10180*/  IMAD.WIDE.U32 R200, R162, 0x10, R200 ;  /* 0x00000010a2c87825 */ /* 0x001fca00078e00c8 */
[----:B-----5:R0:W-:Y:S01]  /*10190*/  STG.E.128 desc[UR6][R200.64], R76 ;  /* 0x0000004cc8007986 */ /* 0x0201e2000c101d06 */
[----:B------:R-:W-:Y:S05]  /*101a0*/  @!P0 BRA `(.L_x_72743) ;  /* 0x00000000002c8947 */ /* 0x000fea0003800000 */
[----:B-123--:R-:W1:Y:S01]  /*101b0*/  LDC.64 R204, c[0x0][0x3b0] ;  /* 0x0000ec00ffcc7b82 */ /* 0x00ee620000000a00 */
        /* <DEDUP_REMOVED lines=10> */
.L_x_72743:
[----:B------:R-:W-:Y:S05]  /*10260*/  BSYNC.RECONVERGENT B1 ;  /* 0x0000000000017941 */ /* 0x000fea0003800200 */
.L_x_72742:
[----:B------:R-:W-:Y:S01]  /*10270*/  VIADD R162, R162, 0x20 ;  /* 0x00000020a2a27836 */ /* 0x000fe20000000000 */
[----:B------:R-:W-:-:S07]  /*10280*/  IADD3 R160, PT, PT, R160, 0x20, RZ ;  /* 0x00000020a0a07810 */ /* 0x000fce0007ffe0ff */
.L_x_72684:
[----:B------:R-:W-:Y:S05]  /*10290*/  BSYNC.RECONVERGENT B0 ;  /* 0x0000000000007941 */ /* 0x000fea0003800200 */
.L_x_72683:
        /* <DEDUP_REMOVED lines=10> */
.L_x_72747:
[----:B------:R-:W-:Y:S05]  /*10340*/  BSYNC.RECONVERGENT B1 ;  /* 0x0000000000017941 */ /* 0x000fea0003800200 */
.L_x_72746:
        /* <DEDUP_REMOVED lines=9> */
[----:B-1234-:R-:W-:Y:S02]  /*103e0*/  @!P1 IMAD.MOV.U32 R199, RZ, RZ, R15 ;  /* 0x000000ffffc79224 */ /* 0x01efe400078e000f */
        /* <DEDUP_REMOVED lines=18> */
.L_x_72754:
        /* <DEDUP_REMOVED lines=13> */
.L_x_72756:
[----:B------:R-:W-:Y:S05]  /*105e0*/  BSYNC.RECONVERGENT B4 ;  /* 0x0000000000047941 */ /* 0x000fea0003800200 */
.L_x_72755:
        /* <DEDUP_REMOVED lines=61> */
.L_x_72753:
[----:B------:R-:W-:Y:S05]  /*109c0*/  BSYNC.RECONVERGENT B3 ;  /* 0x0000000000037941 */ /* 0x000fea0003800200 */
.L_x_72752:
        /* <DEDUP_REMOVED lines=10> */
.L_x_72751:
[----:B------:R-:W-:Y:S05]  /*10a70*/  BSYNC.RECONVERGENT B2 ;  /* 0x0000000000027941 */ /* 0x000fea0003800200 */
.L_x_72750:
        /* <DEDUP_REMOVED lines=20> */
.L_x_72761:
        /* <DEDUP_REMOVED lines=13> */
.L_x_72763:
[----:B------:R-:W-:Y:S05]  /*10c90*/  BSYNC.RECONVERGENT B4 ;  /* 0x0000000000047941 */ /* 0x000fea0003800200 */
.L_x_72762:
        /* <DEDUP_REMOVED lines=61> */
.L_x_72760:
[----:B------:R-:W-:Y:S05]  /*11070*/  BSYNC.RECONVERGENT B3 ;  /* 0x0000000000037941 */ /* 0x000fea0003800200 */
.L_x_72759:
        /* <DEDUP_REMOVED lines=10> */
.L_x_72758:
[----:B------:R-:W-:Y:S05]  /*11120*/  BSYNC.RECONVERGENT B2 ;  /* 0x0000000000027941 */ /* 0x000fea0003800200 */
.L_x_72757:
        /* <DEDUP_REMOVED lines=20> */
.L_x_72768:
        /* <DEDUP_REMOVED lines=13> */
.L_x_72770:
[----:B------:R-:W-:Y:S05]  /*11340*/  BSYNC.RECONVERGENT B4 ;  /* 0x0000000000047941 */ /* 0x000fea0003800200 */
.L_x_72769:
        /* <DEDUP_REMOVED lines=61> */
.L_x_72767:
[----:B------:R-:W-:Y:S05]  /*11720*/  BSYNC.RECONVERGENT B3 ;  /* 0x0000000000037941 */ /* 0x000fea0003800200 */
.L_x_72766:
        /* <DEDUP_REMOVED lines=10> */
.L_x_72765:
[----:B------:R-:W-:Y:S05]  /*117d0*/  BSYNC.RECONVERGENT B2 ;  /* 0x0000000000027941 */ /* 0x000fea0003800200 */
.L_x_72764:
        /* <DEDUP_REMOVED lines=19> */
.L_x_72774:
        /* <DEDUP_REMOVED lines=13> */
.L_x_72776:
[----:B------:R-:W-:Y:S05]  /*119e0*/  BSYNC.RECONVERGENT B3 ;  /* 0x0000000000037941 */ /* 0x000fea0003800200 */
.L_x_72775:
        /* <DEDUP_REMOVED lines=61> */
.L_x_72773:
[----:B------:R-:W-:Y:S05]  /*11dc0*/  BSYNC.RECONVERGENT B2 ;  /* 0x0000000000027941 */ /* 0x000fea0003800200 */
.L_x_72772:
        /* <DEDUP_REMOVED lines=11> */
.L_x_72749:
        /* <DEDUP_REMOVED lines=21> */
.L_x_72781:
        /* <DEDUP_REMOVED lines=13> */
.L_x_72783:
[----:B------:R-:W-:Y:S05]  /*120a0*/  BSYNC.RECONVERGENT B4 ;  /* 0x0000000000047941 */ /* 0x000fea0003800200 */
.L_x_72782:
        /* <DEDUP_REMOVED lines=61> */
.L_x_72780:
[----:B------:R-:W-:Y:S05]  /*12480*/  BSYNC.RECONVERGENT B3 ;  /* 0x0000000000037941 */ /* 0x000fea0003800200 */
.L_x_72779:
[----:B------:R-:W-:Y:S01]  /*12490*/  I2FP.F32.U32 R80, R80 ;  /* 0x0000005000507245 */ /* 0x000fe20000201000 */
[----:B------:R-:W-:Y:S02]  /*124a0*/  IMAD.MOV.U32 R15, RZ, RZ, 0x2f800000 ;  /* 0x2f800000ff0f7424 */ /* 0x000fe400078e00ff */
[----:B-----5:R-:W-:Y:S02]  /*124b0*/  FMUL.FTZ R6, R60, UR11 ;  /* 0x0000000b3c067c20 */ /* 0x020fe40008410000 */
[----:B------:R-:W-:Y:S02]  /*124c0*/  FFMA.FTZ R15, R80, R15, 1.1641532182693481445e-10 ;  /* 0x2f000000500f7423 */ /* 0x000fe4000001000f */
[----:B------:R-:W-:-:S03]  /*124d0*/  FMUL.FTZ R6, R6, UR10 ;  /* 0x0000000a06067c20 */ /* 0x000fc60008410000 */
[----:B------:R-:W-:-:S04]  /*124e0*/  FSETP.GTU.FTZ.AND P1, PT, R15, UR8, PT ;  /* 0x000000080f007c0b */ /* 0x000fc8000bf3c000 */
[----:B------:R-:W-:Y:S02]  /*124f0*/  FSEL R80, R6, RZ, !P1 ;  /* 0x000000ff06507208 */ /* 0x000fe40004800000 */
[----:B------:R-:W-:-:S04]  /*12500*/  SEL R6, RZ, 0x1, P1 ;  /* 0x00000001ff067807 */ /* 0x000fc80000800000 */
[----:B------:R-:W-:-:S07]  /*12510*/  PRMT R4, R6, 0x7610, R4 ;  /* 0x0000761006047816 */ /* 0x000fce0000000004 */
.L_x_72778:
[----:B------:R-:W-:Y:S05]  /*12520*/  BSYNC.RECONVERGENT B2 ;  /* 0x0000000000027941 */ /* 0x000fea0003800200 */
.L_x_72777:
        /* <DEDUP_REMOVED lines=17> */
.L_x_72788:
        /* <DEDUP_REMOVED lines=13> */
.L_x_72790:
[----:B------:R-:W-:Y:S05]  /*12710*/  BSYNC.RECONVERGENT B4 ;  /* 0x0000000000047941 */ /* 0x000fea0003800200 */
.L_x_72789:
[----:B------:R-:W-:Y:S01]  /*12720*/  IMAD.WIDE.U32 R206, R22, -0x326172a9, RZ ;  /* 0xcd9e8d5716ce7825 */ /* 0x000fe200078e00ff */
[----:B------:R-:W-:-:S03]  /*12730*/  LOP3.LUT R8, R13, R83, R153, 0x96, !PT ;  /* 0x000000530d087212 */ /* 0x000fc600078e9699 */
[----:B------:R-:W-:Y:S02]  /*12740*/  HFMA2 R15, -RZ, RZ, 0, 0 ;  /* 0x00000000ff0f7431 */ /* 0x000fe400000001ff */
[----:B------:R-:W-:Y:S01]  /*12750*/  VIADD R17, R152, 0x8ff34781 ;  /* 0x8ff3478198117836 */ /* 0x000fe20000000000 */
[----:B------:R-:W-:Y:S01]  /*12760*/  LOP3.LUT R6, R14, R207, R152, 0x96, !PT ;  /* 0x000000cf0e067212 */ /* 0x000fe200078e9698 */
[----:B0-----:R-:W-:Y:S01]  /*12770*/  IMAD.WIDE.U32 R200, R8, -0x326172a9, RZ ;  /* 0xcd9e8d5708c87825 */ /* 0x001fe200078e00ff */
[----:B------:R-:W-:-:S03]  /*12780*/  IADD3 R8, PT, PT, R152, -0x61c88647, RZ ;  /* 0x9e3779b998087810 */ /* 0x000fc60007ffe0ff */
[----:B-1234-:R-:W-:Y:S01]  /*12790*/  IMAD.WIDE.U32 R204, R6, -0x2daee0ad, RZ ;  /* 0xd2511f5306cc7825 */ /* 0x01efe200078e00ff */
        /* <DEDUP_REMOVED lines=53> */
.L_x_72787:
[----:B------:R-:W-:Y:S05]  /*12af0*/  BSYNC.RECONVERGENT B3 ;  /* 0x0000000000037941 */ /* 0x000fea0003800200 */
.L_x_72786:
        /* <DEDUP_REMOVED lines=9> */
.L_x_72785:
[----:B------:R-:W-:Y:S05]  /*12b90*/  BSYNC.RECONVERGENT B2 ;  /* 0x0000000000027941 */ /* 0x000fea0003800200 */
.L_x_72784:
        /* <DEDUP_REMOVED lines=17> */
.L_x_72795:
        /* <DEDUP_REMOVED lines=13> */
.L_x_72797:
[----:B------:R-:W-:Y:S05]  /*12d80*/  BSYNC.RECONVERGENT B4 ;  /* 0x0000000000047941 */ /* 0x000fea0003800200 */
.L_x_72796:
[----:B------:R-:W-:Y:S01]  /*12d90*/  IMAD.WIDE.U32 R206, R22, -0x326172a9, RZ ;  /* 0xcd9e8d5716ce7825 */ /* 0x000fe200078e00ff */
[----:B------:R-:W-:Y:S02]  /*12da0*/  LOP3.LUT R8, R13, R83, R153, 0x96, !PT ;  /* 0x000000530d087212 */ /* 0x000fe400078e9699 */
[----:B------:R-:W-:Y:S01]  /*12db0*/  IADD3 R17, PT, PT, R152, -0x700cb87f, RZ ;  /* 0x8ff3478198117810 */ /* 0x000fe20007ffe0ff */
[----:B------:R-:W-:Y:S01]  /*12dc0*/  VIADD R19, R153, 0x96a522ad ;  /* 0x96a522ad99137836 */ /* 0x000fe20000000000 */
[----:B------:R-:W-:Y:S01]  /*12dd0*/  LOP3.LUT R6, R14, R207, R152, 0x96, !PT ;  /* 0x000000cf0e067212 */ /* 0x000fe200078e9698 */
[----:B0-----:R-:W-:-:S04]  /*12de0*/  IMAD.WIDE.U32 R200, R8, -0x326172a9, RZ ;  /* 0xcd9e8d5708c87825 */ /* 0x001fc800078e00ff */
[----:B-1234-:R-:W-:Y:S01]  /*12df0*/  IMAD.WIDE.U32 R204, R6, -0x2daee0ad, RZ ;  /* 0xd2511f5306cc7825 */ /* 0x01efe200078e00ff */
        /* <DEDUP_REMOVED lines=54> */
.L_x_72794:
[----:B------:R-:W-:Y:S05]  /*13160*/  BSYNC.RECONVERGENT B3 ;  /* 0x0000000000037941 */ /* 0x000fea0003800200 */
.L_x_72793:
[----:B------:R-:W-:Y:S01]  /*13170*/  I2FP.F32.U32 R83, R82 ;  /* 0x0000005200537245 */ /* 0x000fe20000201000 */
[----:B------:R-:W-:Y:S02]  /*13180*/  HFMA2 R82, -RZ, RZ, 0.1171875, 0 ;  /* 0x2f800000ff527431 */ /* 0x000fe400000001ff */
[----:B-----5:R-:W-:-:S03]  /*13190*/  FMUL.FTZ R15, R62, UR11 ;  /* 0x0000000b3e0f7c20 */ /* 0x020fc60008410000 */
[----:B------:R-:W-:Y:S01]  /*131a0*/  FFMA.FTZ R82, R83, R82, 1.1641532182693481445e-10 ;  /* 0x2f00000053527423 */ /* 0x000fe20000010052 */
[----:B------:R-:W-:-:S04]  /*131b0*/  FMUL.FTZ R15, R15, UR10 ;  /* 0x0000000a0f0f7c20 */ /* 0x000fc80008410000 */
[----:B------:R-:W-:-:S04]  /*131c0*/  FSETP.GTU.FTZ.AND P1, PT, R82, UR8, PT ;  /* 0x0000000852007c0b */ /* 0x000fc8000bf3c000 */
[----:B------:R-:W-:Y:S02]  /*131d0*/  FSEL R82, R15, RZ, !P1 ;  /* 0x000000ff0f527208 */ /* 0x000fe40004800000 */
[----:B------:R-:W-:-:S04]  /*131e0*/  SEL R15, RZ, 0x1, P1 ;  /* 0x00000001ff0f7807 */ /* 0x000fc80000800000 */
[----:B------:R-:W-:-:S07]  /*131f0*/  PRMT R2, R15, 0x7610, R2 ;  /* 0x000076100f027816 */ /* 0x000fce0000000002 */
.L_x_72792:
[----:B------:R-:W-:Y:S05]  /*13200*/  BSYNC.RECONVERGENT B2 ;  /* 0x0000000000027941 */ /* 0x000fea0003800200 */
.L_x_72791:
        /* <DEDUP_REMOVED lines=16> */
.L_x_72800:
        /* <DEDUP_REMOVED lines=13> */
.L_x_72802:
[----:B------:R-:W-:Y:S05]  /*133e0*/  BSYNC.RECONVERGENT B3 ;  /* 0x0000000000037941 */ /* 0x000fea0003800200 */
.L_x_72801:
[----:B------:R-:W-:Y:S01]  /*133f0*/  IMAD.WIDE.U32 R222, R22, -0x326172a9, RZ ;  /* 0xcd9e8d5716de7825 */ /* 0x000fe200078e00ff */
[----:B------:R-:W-:Y:S02]  /*13400*/  LOP3.LUT R8, R13, R201, R153, 0x96, !PT ;  /* 0x000000c90d087212 */ /* 0x000fe400078e9699 */
[----:B------:R-:W-:Y:S01]  /*13410*/  IADD3 R19, PT, PT, R153, -0x695add53, RZ ;  /* 0x96a522ad99137810 */ /* 0x000fe20007ffe0ff */
[----:B------:R-:W-:Y:S01]  /*13420*/  VIADD R17, R152, 0x8ff34781 ;  /* 0x8ff3478198117836 */ /* 0x000fe20000000000 */
[----:B------:R-:W-:Y:S01]  /*13430*/  LOP3.LUT R6, R14, R223, R152, 0x96, !PT ;  /* 0x000000df0e067212 */ /* 0x000fe200078e9698 */
[----:B-1234-:R-:W-:-:S04]  /*13440*/  IMAD.WIDE.U32 R204, R8, -0x326172a9, RZ ;  /* 0xcd9e8d5708cc7825 */ /* 0x01efc800078e00ff */
        /* <DEDUP_REMOVED lines=55> */
.L_x_72799:
[----:B------:R-:W-:Y:S05]  /*137c0*/  BSYNC.RECONVERGENT B2 ;  /* 0x0000000000027941 */ /* 0x000fea0003800200 */
.L_x_72798:
[----:B0-----:R-:W-:Y:S01]  /*137d0*/  I2FP.F32.U32 R200, R83 ;  /* 0x0000005300c87245 */ /* 0x001fe20000201000 */
        /* <DEDUP_REMOVED lines=8> */
.L_x_72771:
[----:B------:R-:W-:Y:S05]  /*13860*/  BSYNC.RECONVERGENT B1 ;  /* 0x0000000000017941 */ /* 0x000fea0003800200 */
.L_x_72748:
[----:B0-----:R-:W0:Y:S01]  /*13870*/  LDC.64 R200, c[0x0][0x3a8] ;  /* 0x0000ea00ffc87b82 */ /* 0x001e220000000a00 */
[----:B------:R-:W-:Y:S01]  /*13880*/  BSSY.RECONVERGENT B1, `(.L_x_72803) ;  /* 0x0000010000017945 */ /* 0x000fe20003800200 */
[----:B------:R-:W-:Y:S01]  /*13890*/  MOV R6, R202 ;  /* 0x000000ca00067202 */ /* 0x000fe20000000f00 */
[----:B0-----:R-:W-:-:S05]  /*138a0*/  IMAD.WIDE.U32 R200, R162, 0x10, R200 ;  /* 0x00000010a2c87825 */ /* 0x001fca00078e00c8 */
[----:B-----5:R0:W-:Y:S01]  /*138b0*/  STG.E.128 desc[UR6][R200.64], R80 ;  /* 0x00000050c8007986 */ /* 0x0201e2000c101d06 */
[----:B------:R-:W-:Y:S05]  /*138c0*/  @!P0 BRA `(.L_x_72804) ;  /* 0x00000000002c8947 */ /* 0x000fea0003800000 */
[----:B-1234-:R-:W1:Y:S01]  /*138d0*/  LDC.64 R204, c[0x0][0x3b0] ;  /* 0x0000ec00ffcc7b82 */ /* 0x01ee620000000a00 */
        /* <DEDUP_REMOVED lines=10> */
.L_x_72804:
[----:B------:R-:W-:Y:S05]  /*13980*/  BSYNC.RECONVERGENT B1 ;  /* 0x0000000000017941 */ /* 0x000fea0003800200 */
.L_x_72803:
[----:B------:R-:W-:Y:S01]  /*13990*/  VIADD R162, R162, 0x20 ;  /* 0x00000020a2a27836 */ /* 0x000fe20000000000 */
[----:B------:R-:W-:-:S07]  /*139a0*/  IADD3 R160, PT, PT, R160, 0x20, RZ ;  /* 0x00000020a0a07810 */ /* 0x000fce0007ffe0ff */
.L_x_72745:
[----:B------:R-:W-:Y:S05]  /*139b0*/  BSYNC.RECONVERGENT B0 ;  /* 0x0000000000007941 */ /* 0x000fea0003800200 */
.L_x_72744:
        /* <DEDUP_REMOVED lines=10> */
.L_x_72808:
[----:B------:R-:W-:Y:S05]  /*13a60*/  BSYNC.RECONVERGENT B1 ;  /* 0x0000000000017941 */ /* 0x000fea0003800200 */
.L_x_72807:
        /* <DEDUP_REMOVED lines=28> */
.L_x_72815:
        /* <DEDUP_REMOVED lines=13> */
.L_x_72817:
[----:B------:R-:W-:Y:S05]  /*13d00*/  BSYNC.RECONVERGENT B4 ;  /* 0x0000000000047941 */ /* 0x000fea0003800200 */
.L_x_72816:
        /* <DEDUP_REMOVED lines=61> */
.L_x_72814:
[----:B------:R-:W-:Y:S05]  /*140e0*/  BSYNC.RECONVERGENT B3 ;  /* 0x0000000000037941 */ /* 0x000fea0003800200 */
.L_x_72813:
        /* <DEDUP_REMOVED lines=10> */
.L_x_72812:
[----:B------:R-:W-:Y:S05]  /*14190*/  BSYNC.RECONVERGENT B2 ;  /* 0x0000000000027941 */ /* 0x000fea0003800200 */
.L_x_72811:
        /* <DEDUP_REMOVED lines=20> */
.L_x_72822:
        /* <DEDUP_REMOVED lines=13> */
.L_x_72824:
[----:B------:R-:W-:Y:S05]  /*143b0*/  BSYNC.RECONVERGENT B4 ;  /* 0x0000000000047941 */ /* 0x000fea0003800200 */
.L_x_72823:
        /* <DEDUP_REMOVED lines=61> */
.L_x_72821:
[----:B------:R-:W-:Y:S05]  /*14790*/  BSYNC.RECONVERGENT B3 ;  /* 0x0000000000037941 */ /* 0x000fea0003800200 */
.L_x_72820:
        /* <DEDUP_REMOVED lines=10> */
.L_x_72819:
[----:B------:R-:W-:Y:S05]  /*14840*/  BSYNC.RECONVERGENT B2 ;  /* 0x0000000000027941 */ /* 0x000fea0003800200 */
.L_x_72818:
        /* <DEDUP_REMOVED lines=20> */
.L_x_72829:
        /* <DEDUP_REMOVED lines=13> */
.L_x_72831:
[----:B------:R-:W-:Y:S05]  /*14a60*/  BSYNC.RECONVERGENT B4 ;  /* 0x0000000000047941 */ /* 0x000fea0003800200 */
.L_x_72830:
        /* <DEDUP_REMOVED lines=61> */
.L_x_72828:
[----:B------:R-:W-:Y:S05]  /*14e40*/  BSYNC.RECONVERGENT B3 ;  /* 0x0000000000037941 */ /* 0x000fea0003800200 */
.L_x_72827:
        /* <DEDUP_REMOVED lines=10> */
.L_x_72826:
[----:B------:R-:W-:Y:S05]  /*14ef0*/  BSYNC.RECONVERGENT B2 ;  /* 0x0000000000027941 */ /* 0x000fea0003800200 */
.L_x_72825:
        /* <DEDUP_REMOVED lines=19> */
.L_x_72835:
        /* <DEDUP_REMOVED lines=13> */
.L_x_72837:
[----:B------:R-:W-:Y:S05]  /*15100*/  BSYNC.RECONVERGENT B3 ;  /* 0x0000000000037941 */ /* 0x000fea0003800200 */
.L_x_72836:
        /* <DEDUP_REMOVED lines=61> */
.L_x_72834:
[----:B------:R-:W-:Y:S05]  /*154e0*/  BSYNC.RECONVERGENT B2 ;  /* 0x0000000000027941 */ /* 0x000fea0003800200 */
.L_x_72833:
        /* <DEDUP_REMOVED lines=11> */
.L_x_72810:
        /* <DEDUP_REMOVED lines=21> */
.L_x_72842:
        /* <DEDUP_REMOVED lines=13> */
.L_x_72844:
[----:B------:R-:W-:Y:S05]  /*157c0*/  BSYNC.RECONVERGENT B4 ;  /* 0x0000000000047941 */ /* 0x000fea0003800200 */
.L_x_72843:
        /* <DEDUP_REMOVED lines=61> */
.L_x_72841:
[----:B------:R-:W-:Y:S05]  /*15ba0*/  BSYNC.RECONVERGENT B3 ;  /* 0x0000000000037941 */ /* 0x000fea0003800200 */
.L_x_72840:
        /* <DEDUP_REMOVED lines=9> */
.L_x_72839:
[----:B------:R-:W-:Y:S05]  /*15c40*/  BSYNC.RECONVERGENT B2 ;  /* 0x0000000000027941 */ /* 0x000fea0003800200 */
.L_x_72838:
        /* <DEDUP_REMOVED lines=17> */
.L_x_72849:
        /* <DEDUP_REMOVED lines=13> */
.L_x_72851:
[----:B------:R-:W-:Y:S05]  /*15e30*/  BSYNC.RECONVERGENT B4 ;  /* 0x0000000000047941 */ /* 0x000fea0003800200 */
.L_x_72850:
        /* <DEDUP_REMOVED lines=61> */
.L_x_72848:
[----:B------:R-:W-:Y:S05]  /*16210*/  BSYNC.RECONVERGENT B3 ;  /* 0x0000000000037941 */ /* 0x000fea0003800200 */
.L_x_72847:
        /* <DEDUP_REMOVED lines=9> */
.L_x_72846:
[----:B------:R-:W-:Y:S05]  /*162b0*/  BSYNC.RECONVERGENT B2 ;  /* 0x0000000000027941 */ /* 0x000fea0003800200 */
.L_x_72845:
        /* <DEDUP_REMOVED lines=17> */
.L_x_72856:
        /* <DEDUP_REMOVED lines=13> */
.L_x_72858:
[----:B------:R-:W-:Y:S05]  /*164a0*/  BSYNC.RECONVERGENT B4 ;  /* 0x0000000000047941 */ /* 0x000fea0003800200 */
.L_x_72857:
        /* <DEDUP_REMOVED lines=61> */
.L_x_72855:
[----:B------:R-:W-:Y:S05]  /*16880*/  BSYNC.RECONVERGENT B3 ;  /* 0x0000000000037941 */ /* 0x000fea0003800200 */
.L_x_72854:
[----:B0-----:R-:W-:Y:S01]  /*16890*/  I2FP.F32.U32 R200, R86 ;  /* 0x0000005600c87245 */ /* 0x001fe20000201000 */
[----:B------:R-:W-:Y:S02]  /*168a0*/  HFMA2 R15, -RZ, RZ, 0.1171875, 0 ;  /* 0x2f800000ff0f7431 */ /* 0x000fe400000001ff */
[----:B-----5:R-:W-:-:S03]  /*168b0*/  FMUL.FTZ R86, R62, UR11 ;  /* 0x0000000b3e567c20 */ /* 0x020fc60008410000 */
[----:B------:R-:W-:Y:S01]  /*168c0*/  FFMA.FTZ R15, R200, R15, 1.1641532182693481445e-10 ;  /* 0x2f000000c80f7423 */ /* 0x000fe2000001000f */
[----:B------:R-:W-:-:S04]  /*168d0*/  FMUL.FTZ R86, R86, UR10 ;  /* 0x0000000a56567c20 */ /* 0x000fc80008410000 */
[----:B------:R-:W-:-:S04]  /*168e0*/  FSETP.GTU.FTZ.AND P1, PT, R15, UR8, PT ;  /* 0x000000080f007c0b */ /* 0x000fc8000bf3c000 */
[----:B------:R-:W-:Y:S02]  /*168f0*/  SEL R15, RZ, 0x1, P1 ;  /* 0x00000001ff0f7807 */ /* 0x000fe40000800000 */
[----:B------:R-:W-:Y:S02]  /*16900*/  FSEL R86, R86, RZ, !P1 ;  /* 0x000000ff56567208 */ /* 0x000fe40004800000 */
[----:B------:R-:W-:-:S07]  /*16910*/  PRMT R2, R15, 0x7610, R2 ;  /* 0x000076100f027816 */ /* 0x000fce0000000002 */
.L_x_72853:
[----:B------:R-:W-:Y:S05]  /*16920*/  BSYNC.RECONVERGENT B2 ;  /* 0x0000000000027941 */ /* 0x000fea0003800200 */
.L_x_72852:
        /* <DEDUP_REMOVED lines=16> */
.L_x_72861:
        /* <DEDUP_REMOVED lines=13> */
.L_x_72863:
[----:B------:R-:W-:Y:S05]  /*16b00*/  BSYNC.RECONVERGENT B3 ;  /* 0x0000000000037941 */ /* 0x000fea0003800200 */
.L_x_72862:
[----:B------:R-:W-:Y:S01]  /*16b10*/  IMAD.WIDE.U32 R222, R22, -0x326172a9, RZ ;  /* 0xcd9e8d5716de7825 */ /* 0x000fe200078e00ff */
[----:B------:R-:W-:-:S03]  /*16b20*/  LOP3.LUT R8, R13, R201, R153, 0x96, !PT ;  /* 0x000000c90d087212 */ /* 0x000fc600078e9699 */
[----:B------:R-:W-:Y:S01]  /*16b30*/  HFMA2 R15, -RZ, RZ, 0, 0 ;  /* 0x00000000ff0f7431 */ /* 0x000fe200000001ff */
[----:B------:R-:W-:Y:S01]  /*16b40*/  IADD3 R19, PT, PT, R153, -0x695add53, RZ ;  /* 0x96a522ad99137810 */ /* 0x000fe20007ffe0ff */
[----:B------:R-:W-:Y:S01]  /*16b50*/  VIADD R17, R152, 0x8ff34781 ;  /* 0x8ff3478198117836 */ /* 0x000fe20000000000 */
[----:B------:R-:W-:Y:S01]  /*16b60*/  LOP3.LUT R6, R14, R223, R152, 0x96, !PT ;  /* 0x000000df0e067212 */ /* 0x000fe200078e9698 */
[----:B-1234-:R-:W-:Y:S01]  /*16b70*/  IMAD.WIDE.U32 R204, R8, -0x326172a9, RZ ;  /* 0xcd9e8d5708cc7825 */ /* 0x01efe200078e00ff */
[----:B------:R-:W-:-:S03]  /*16b80*/  MOV R87, R202 ;  /* 0x000000ca00577202 */ /* 0x000fc60000000f00 */
        /* <DEDUP_REMOVED lines=49> */
[----:B------:R-:W-:-:S03]  /*16ea0*/  LOP3.LUT R17, R17, R222, R207, 0x96, !PT ;  /* 0x000000de11117212 */ /* 0x000fc600078e96cf */
[----:B------:R-:W-:Y:S01]  /*16eb0*/  IMAD.MOV.U32 R8, RZ, RZ, R206 ;  /* 0x000000ffff087224 */ /* 0x000fe200078e00ce */
[----:B------:R-:W-:Y:S01]  /*16ec0*/  LOP3.LUT R19, R19, R200, R205, 0x96, !PT ;  /* 0x000000c813137212 */ /* 0x000fe200078e96cd */
[----:B------:R-:W-:-:S07]  /*16ed0*/  IMAD.MOV.U32 R202, RZ, RZ, R204 ;  /* 0x000000ffffca7224 */ /* 0x000fce00078e00cc */
.L_x_72860:
[----:B------:R-:W-:Y:S05]  /*16ee0*/  BSYNC.RECONVERGENT B2 ;  /* 0x0000000000027941 */ /* 0x000fea0003800200 */
.L_x_72859:
[----:B01234-:R-:W-:Y:S01]  /*16ef0*/  I2FP.F32.U32 R199, R87 ;  /* 0x0000005700c77245 */ /* 0x01ffe20000201000 */
        /* <DEDUP_REMOVED lines=8> */
.L_x_72832:
[----:B------:R-:W-:Y:S05]  /*16f80*/  BSYNC.RECONVERGENT B1 ;  /* 0x0000000000017941 */ /* 0x000fea0003800200 */
.L_x_72809:
        /* <DEDUP_REMOVED lines=11> */
[----:B------:R-:W-:Y:S02]  /*17040*/  LOP3.LUT R199, R4, 0xff, RZ, 0xc0, !PT ;  /* 0x000000ff04c77812 */ /* 0x000fe400078ec0ff */
[----:B------:R-:W-:-:S05]  /*17050*/  LEA R201, R202, R201, 0x18 ;  /* 0x000000c9cac97211 */ /* 0x000fca00078ec0ff */
[----:B------:R-:W-:-:S05]  /*17060*/  IMAD R200, R200, 0x100, R201 ;  /* 0x00000100c8c87824 */ /* 0x000fca00078e02c9 */
[----:B------:R-:W-:Y:S01]  /*17070*/  IADD3 R199, PT, PT, R200, R199, RZ ;  /* 0x000000c7c8c77210 */ /* 0x000fe20007ffe0ff */
[----:B-1----:R-:W-:-:S05]  /*17080*/  IMAD.WIDE.U32 R204, R160, 0x4, R204 ;  /* 0x00000004a0cc7825 */ /* 0x002fca00078e00cc */
[----:B------:R0:W-:Y:S02]  /*17090*/  STG.E desc[UR6][R204.64], R199 ;  /* 0x000000c7cc007986 */ /* 0x0001e4000c101906 */
.L_x_72865:
[----:B------:R-:W-:Y:S05]  /*170a0*/  BSYNC.RECONVERGENT B1 ;  /* 0x0000000000017941 */ /* 0x000fea0003800200 */
.L_x_72864:
[----:B------:R-:W-:Y:S01]  /*170b0*/  VIADD R162, R162, 0x20 ;  /* 0x00000020a2a27836 */ /* 0x000fe20000000000 */
[----:B------:R-:W-:-:S07]  /*170c0*/  IADD3 R160, PT, PT, R160, 0x20, RZ ;  /* 0x00000020a0a07810 */ /* 0x000fce0007ffe0ff */
.L_x_72806:
[----:B------:R-:W-:Y:S05]  /*170d0*/  BSYNC.RECONVERGENT B0 ;  /* 0x0000000000007941 */ /* 0x000fea0003800200 */
.L_x_72805:
        /* <DEDUP_REMOVED lines=10> */
.L_x_72869:
[----:B------:R-:W-:Y:S05]  /*17180*/  BSYNC.RECONVERGENT B1 ;  /* 0x0000000000017941 */ /* 0x000fea0003800200 */
.L_x_72868:
        /* <DEDUP_REMOVED lines=9> */
[----:B-1234-:R-:W-:Y:S01]  /*17220*/  @!P1 IMAD.MOV.U32 R199, RZ, RZ, R15 ;  /* 0x000000ffffc79224 */ /* 0x01efe200078e000f */
        /* <DEDUP_REMOVED lines=18> */
.L_x_72876:
        /* <DEDUP_REMOVED lines=13> */
.L_x_72878:
[----:B------:R-:W-:Y:S05]  /*17420*/  BSYNC.RECONVERGENT B4 ;  /* 0x0000000000047941 */ /* 0x000fea0003800200 */
.L_x_72877:
[----:B------:R-:W-:Y:S01]  /*17430*/  IMAD.WIDE.U32 R206, R22, -0x326172a9, RZ ;  /* 0xcd9e8d5716ce7825 */ /* 0x000fe200078e00ff */
[----:B------:R-:W-:-:S03]  /*17440*/  LOP3.LUT R15, R13, R201, R153, 0x96, !PT ;  /* 0x000000c90d0f7212 */ /* 0x000fc600078e9699 */
[----:B------:R-:W-:Y:S01]  /*17450*/  HFMA2 R199, -RZ, RZ, 0, 0 ;  /* 0x00000000ffc77431 */ /* 0x000fe200000001ff */
[----:B------:R-:W-:Y:S01]  /*17460*/  IADD3 R19, PT, PT, R153, -0x695add53, RZ ;  /* 0x96a522ad99137810 */ /* 0x000fe20007ffe0ff */
[----:B------:R-:W-:Y:S01]  /*17470*/  VIADD R17, R152, 0x8ff34781 ;  /* 0x8ff3478198117836 */ /* 0x000fe20000000000 */
        /* <DEDUP_REMOVED lines=56> */
.L_x_72875:
[----:B------:R-:W-:Y:S05]  /*17800*/  BSYNC.RECONVERGENT B3 ;  /* 0x0000000000037941 */ /* 0x000fea0003800200 */
.L_x_72874:
        /* <DEDUP_REMOVED lines=10> */
.L_x_72873:
[----:B------:R-:W-:Y:S05]  /*178b0*/  BSYNC.RECONVERGENT B2 ;  /* 0x0000000000027941 */ /* 0x000fea0003800200 */
.L_x_72872:
        /* <DEDUP_REMOVED lines=20> */
.L_x_72883:
        /* <DEDUP_REMOVED lines=13> */
.L_x_72885:
[----:B------:R-:W-:Y:S05]  /*17ad0*/  BSYNC.RECONVERGENT B4 ;  /* 0x0000000000047941 */ /* 0x000fea0003800200 */
.L_x_72884:
[----:B------:R-:W-:Y:S01]  /*17ae0*/  IMAD.WIDE.U32 R222, R22, -0x326172a9, RZ ;  /* 0xcd9e8d5716de7825 */ /* 0x000fe200078e00ff */
[----:B------:R-:W-:Y:S02]  /*17af0*/  LOP3.LUT R8, R13, R203, R153, 0x96, !PT ;  /* 0x000000cb0d087212 */ /* 0x000fe400078e9699 */
[----:B------:R-:W-:Y:S01]  /*17b00*/  IADD3 R17, PT, PT, R152, -0x700cb87f, RZ ;  /* 0x8ff3478198117810 */ /* 0x000fe20007ffe0ff */
[----:B------:R-:W-:Y:S01]  /*17b10*/  VIADD R19, R153, 0x96a522ad ;  /* 0x96a522ad99137836 */ /* 0x000fe20000000000 */
[----:B------:R-:W-:Y:S01]  /*17b20*/  LOP3.LUT R6, R14, R223, R152, 0x96, !PT ;  /* 0x000000df0e067212 */ /* 0x000fe200078e9698 */
[----:B------:R-:W-:Y:S01]  /*17b30*/  IMAD.WIDE.U32 R204, R8, -0x326172a9, RZ ;  /* 0xcd9e8d5708cc7825 */ /* 0x000fe200078e00ff */
[----:B------:R-:W-:Y:S02]  /*17b40*/  IADD3 R8, PT, PT, R152, -0x61c88647, RZ ;  /* 0x9e3779b998087810 */ /* 0x000fe40007ffe0ff */
[----:B------:R-:W-:Y:S01]  /*17b50*/  MOV R201, R200 ;  /* 0x000000c800c97202 */ /* 0x000fe20000000f00 */
        /* <DEDUP_REMOVED lines=47> */
[----:B------:R-:W-:Y:S02]  /*17e50*/  LOP3.LUT R6, R6, R204, R223, 0x96, !PT ;  /* 0x000000cc06067212 */ /* 0x000fe400078e96df */
[----:B------:R-:W-:Y:S02]  /*17e60*/  LOP3.LUT R17, R17, R222, R207, 0x96, !PT ;  /* 0x000000de11117212 */ /* 0x000fe400078e96cf */
[----:B------:R-:W-:Y:S01]  /*17e70*/  MOV R8, R206 ;  /* 0x000000ce00087202 */ /* 0x000fe20000000f00 */
[----:B------:R-:W-:-:S04]  /*17e80*/  IMAD.WIDE.U32 R204, R6, -0x2daee0ad, RZ ;  /* 0xd2511f5306cc7825 */ /* 0x000fc800078e00ff */
[----:B------:R-:W-:Y:S01]  /*17e90*/  IMAD.MOV.U32 R6, RZ, RZ, R204 ;  /* 0x000000ffff067224 */ /* 0x000fe200078e00cc */
[----:B------:R-:W-:-:S07]  /*17ea0*/  LOP3.LUT R19, R19, R202, R205, 0x96, !PT ;  /* 0x000000ca13137212 */ /* 0x000fce00078e96cd */
.L_x_72882:
[----:B------:R-:W-:Y:S05]  /*17eb0*/  BSYNC.RECONVERGENT B3 ;  /* 0x0000000000037941 */ /* 0x000fea0003800200 */
.L_x_72881:
        /* <DEDUP_REMOVED lines=10> */
.L_x_72880:
[----:B------:R-:W-:Y:S05]  /*17f60*/  BSYNC.RECONVERGENT B2 ;  /* 0x0000000000027941 */ /* 0x000fea0003800200 */
.L_x_72879:
        /* <DEDUP_REMOVED lines=20> */
.L_x_72890:
        /* <DEDUP_REMOVED lines=13> */
.L_x_72892:
[----:B------:R-:W-:Y:S05]  /*18180*/  BSYNC.RECONVERGENT B4 ;  /* 0x0000000000047941 */ /* 0x000fea0003800200 */
.L_x_72891:
        /* <DEDUP_REMOVED lines=61> */
.L_x_72889:
[----:B------:R-:W-:Y:S05]  /*18560*/  BSYNC.RECONVERGENT B3 ;  /* 0x0000000000037941 */ /* 0x000fea0003800200 */
.L_x_72888:
        /* <DEDUP_REMOVED lines=10> */
.L_x_72887:
[----:B------:R-:W-:Y:S05]  /*18610*/  BSYNC.RECONVERGENT B2 ;  /* 0x0000000000027941 */ /* 0x000fea0003800200 */
.L_x_72886:
        /* <DEDUP_REMOVED lines=19> */
.L_x_72896:
        /* <DEDUP_REMOVED lines=13> */
.L_x_72898:
[----:B------:R-:W-:Y:S05]  /*18820*/  BSYNC.RECONVERGENT B3 ;  /* 0x0000000000037941 */ /* 0x000fea0003800200 */
.L_x_72897:
        /* <DEDUP_REMOVED lines=57> */
[----:B------:R-:W-:Y:S01]  /*18bc0*/  IMAD.WIDE.U32 R204, R6, -0x2daee0ad, RZ ;  /* 0xd2511f5306cc7825 */ /* 0x000fe200078e00ff */
[----:B------:R-:W-:-:S04]  /*18bd0*/  MOV R6, R200 ;  /* 0x000000c800067202 */ /* 0x000fc80000000f00 */
[----:B------:R-:W-:Y:S01]  /*18be0*/  LOP3.LUT R19, R19, R202, R205, 0x96, !PT ;  /* 0x000000ca13137212 */ /* 0x000fe200078e96cd */
[----:B------:R-:W-:-:S07]  /*18bf0*/  IMAD.MOV.U32 R202, RZ, RZ, R204 ;  /* 0x000000ffffca7224 */ /* 0x000fce00078e00cc */
.L_x_72895:
[----:B------:R-:W-:Y:S05]  /*18c00*/  BSYNC.RECONVERGENT B2 ;  /* 0x0000000000027941 */ /* 0x000fea0003800200 */
.L_x_72894:
        /* <DEDUP_REMOVED lines=9> */
[----:B------:R-:W-:Y:S01]  /*18ca0*/  PRMT R0, R6, 0x7610, R0 ;  /* 0x0000761006007816 */ /* 0x000fe20000000000 */
[----:B------:R-:W-:Y:S06]  /*18cb0*/  BRA `(.L_x_72893) ;  /* 0x0000001800787947 */ /* 0x000fec0003800000 */
.L_x_72871:
        /* <DEDUP_REMOVED lines=21> */
.L_x_72903:
        /* <DEDUP_REMOVED lines=13> */
.L_x_72905:
[----:B------:R-:W-:Y:S05]  /*18ee0*/  BSYNC.RECONVERGENT B4 ;  /* 0x0000000000047941 */ /* 0x000fea0003800200 */
.L_x_72904:
[----:B------:R-:W-:Y:S01]  /*18ef0*/  IMAD.WIDE.U32 R202, R22, -0x326172a9, RZ ;  /* 0xcd9e8d5716ca7825 */ /* 0x000fe200078e00ff */
[----:B------:R-:W-:Y:S02]  /*18f00*/  LOP3.LUT R15, R13, R89, R153, 0x96, !PT ;  /* 0x000000590d0f7212 */ /* 0x000fe400078e9699 */
[----:B------:R-:W-:Y:S01]  /*18f10*/  IADD3 R17, PT, PT, R152, -0x700cb87f, RZ ;  /* 0x8ff3478198117810 */ /* 0x000fe20007ffe0ff */
[----:B------:R-:W-:Y:S01]  /*18f20*/  VIADD R19, R153, 0x96a522ad ;  /* 0x96a522ad99137836 */ /* 0x000fe20000000000 */
[----:B------:R-:W-:Y:S01]  /*18f30*/  LOP3.LUT R8, R14, R203, R152, 0x96, !PT ;  /* 0x000000cb0e087212 */ /* 0x000fe200078e9698 */
[----:B------:R-:W-:Y:S01]  /*18f40*/  IMAD.WIDE.U32 R90, R15, -0x326172a9, RZ ;  /* 0xcd9e8d570f5a7825 */ /* 0x000fe200078e00ff */
[----:B------:R-:W-:-:S03]  /*18f50*/  IADD3 R15, PT, PT, R152, -0x61c88647, RZ ;  /* 0x9e3779b9980f7810 */ /* 0x000fc60007ffe0ff */
[----:B0-----:R-:W-:Y:S01]  /*18f60*/  IMAD.WIDE.U32 R200, R8, -0x2daee0ad, RZ ;  /* 0xd2511f5308c87825 */ /* 0x001fe200078e00ff */
        /* <DEDUP_REMOVED lines=47> */
[----:B------:R-:W-:Y:S01]  /*19260*/  IMAD.WIDE.U32 R90, R8, -0x2daee0ad, RZ ;  /* 0xd2511f53085a7825 */ /* 0x000fe200078e00ff */
[----:B------:R-:W-:-:S03]  /*19270*/  MOV R8, R200 ;  /* 0x000000c800087202 */ /* 0x000fc60000000f00 */
[----:B------:R-:W-:Y:S01]  /*19280*/  IMAD.MOV.U32 R202, RZ, RZ, R90 ;  /* 0x000000ffffca7224 */ /* 0x000fe200078e005a */
[----:B------:R-:W-:Y:S01]  /*19290*/  LOP3.LUT R19, R19, R88, R91, 0x96, !PT ;  /* 0x0000005813137212 */ /* 0x000fe200078e965b */
[----:B------:R-:W-:Y:S01]  /*192a0*/  IMAD.MOV.U32 R90, RZ, RZ, RZ ;  /* 0x000000ffff5a7224 */ /* 0x000fe200078e00ff */
[----:B------:R-:W-:-:S07]  /*192b0*/  MOV R88, R6 ;  /* 0x0000000600587202 */ /* 0x000fce0000000f00 */
.L_x_72902:
[----:B------:R-:W-:Y:S05]  /*192c0*/  BSYNC.RECONVERGENT B3 ;  /* 0x0000000000037941 */ /* 0x000fea0003800200 */
.L_x_72901:
[----:B------:R-:W-:Y:S01]  /*192d0*/  I2FP.F32.U32 R15, R88 ;  /* 0x00000058000f7245 */ /* 0x000fe20000201000 */
        /* <DEDUP_REMOVED lines=8> */
.L_x_72900:
[----:B------:R-:W-:Y:S05]  /*19360*/  BSYNC.RECONVERGENT B2 ;  /* 0x0000000000027941 */ /* 0x000fea0003800200 */
.L_x_72899:
        /* <DEDUP_REMOVED lines=17> */
.L_x_72910:
        /* <DEDUP_REMOVED lines=13> */
.L_x_72912:
[----:B------:R-:W-:Y:S05]  /*19550*/  BSYNC.RECONVERGENT B4 ;  /* 0x0000000000047941 */ /* 0x000fea0003800200 */
.L_x_72911:
[----:B------:R-:W-:Y:S01]  /*19560*/  IMAD.WIDE.U32 R206, R22, -0x326172a9, RZ ;  /* 0xcd9e8d5716ce7825 */ /* 0x000fe200078e00ff */
[----:B------:R-:W-:Y:S02]  /*19570*/  LOP3.LUT R8, R13, R91, R153, 0x96, !PT ;  /* 0x0000005b0d087212 */ /* 0x000fe400078e9699 */
[----:B------:R-:W-:Y:S01]  /*19580*/  IADD3 R17, PT, PT, R152, -0x700cb87f, RZ ;  /* 0x8ff3478198117810 */ /* 0x000fe20007ffe0ff */
[----:B------:R-:W-:Y:S01]  /*19590*/  VIADD R19, R153, 0x96a522ad ;  /* 0x96a522ad99137836 */ /* 0x000fe20000000000 */
[----:B------:R-:W-:Y:S01]  /*195a0*/  LOP3.LUT R6, R14, R207, R152, 0x96, !PT ;  /* 0x000000cf0e067212 */ /* 0x000fe200078e9698 */
[----:B0-----:R-:W-:Y:S01]  /*195b0*/  IMAD.WIDE.U32 R200, R8, -0x326172a9, RZ ;  /* 0xcd9e8d5708c87825 */ /* 0x001fe200078e00ff */
[----:B------:R-:W-:-:S03]  /*195c0*/  IADD3 R8, PT, PT, R152, -0x61c88647, RZ ;  /* 0x9e3779b998087810 */ /* 0x000fc60007ffe0ff */
[----:B-1234-:R-:W-:Y:S01]  /*195d0*/  IMAD.WIDE.U32 R204, R6, -0x2daee0ad, RZ ;  /* 0xd2511f5306cc7825 */ /* 0x01efe200078e00ff */
        /* <DEDUP_REMOVED lines=51> */
[----:B------:R-:W-:Y:S02]  /*19910*/  LOP3.LUT R19, R19, R90, R201, 0x96, !PT ;  /* 0x0000005a13137212 */ /* 0x000fe400078e96c9 */
[----:B------:R-:W-:-:S07]  /*19920*/  MOV R202, R200 ;  /* 0x000000c800ca7202 */ /* 0x000fce0000000f00 */
.L_x_72909:
[----:B------:R-:W-:Y:S05]  /*19930*/  BSYNC.RECONVERGENT B3 ;  /* 0x0000000000037941 */ /* 0x000fea0003800200 */
.L_x_72908:
        /* <DEDUP_REMOVED lines=9> */
.L_x_72907:
[----:B------:R-:W-:Y:S05]  /*199d0*/  BSYNC.RECONVERGENT B2 ;  /* 0x0000000000027941 */ /* 0x000fea0003800200 */
.L_x_72906:
        /* <DEDUP_REMOVED lines=17> */
.L_x_72917:
        /* <DEDUP_REMOVED lines=13> */
.L_x_72919:
[----:B------:R-:W-:Y:S05]  /*19bc0*/  BSYNC.RECONVERGENT B4 ;  /* 0x0000000000047941 */ /* 0x000fea0003800200 */
.L_x_72918:
        /* <DEDUP_REMOVED lines=57> */
[----:B------:R-:W-:Y:S01]  /*19f60*/  IMAD.MOV.U32 R6, RZ, RZ, RZ ;  /* 0x000000ffff067224 */ /* 0x000fe200078e00ff */
[----:B------:R-:W-:Y:S01]  /*19f70*/  LOP3.LUT R19, R19, R90, R201, 0x96, !PT ;  /* 0x0000005a13137212 */ /* 0x000fe200078e96c9 */
[----:B------:R-:W-:Y:S01]  /*19f80*/  IMAD.MOV.U32 R90, RZ, RZ, R202 ;  /* 0x000000ffff5a7224 */ /* 0x000fe200078e00ca */
[----:B------:R-:W-:-:S07]  /*19f90*/  MOV R202, R200 ;  /* 0x000000c800ca7202 */ /* 0x000fce0000000f00 */
.L_x_72916:
[----:B------:R-:W-:Y:S05]  /*19fa0*/  BSYNC.RECONVERGENT B3 ;  /* 0x0000000000037941 */ /* 0x000fea0003800200 */
.L_x_72915:
        /* <DEDUP_REMOVED lines=9> */
.L_x_72914:
[----:B------:R-:W-:Y:S05]  /*1a040*/  BSYNC.RECONVERGENT B2 ;  /* 0x0000000000027941 */ /* 0x000fea0003800200 */
.L_x_72913:
        /* <DEDUP_REMOVED lines=16> */
.L_x_72922:
        /* <DEDUP_REMOVED lines=13> */
.L_x_72924:
[----:B------:R-:W-:Y:S05]  /*1a220*/  BSYNC.RECONVERGENT B3 ;  /* 0x0000000000037941 */ /* 0x000fea0003800200 */
.L_x_72923:
[----:B------:R-:W-:Y:S01]  /*1a230*/  IMAD.WIDE.U32 R222, R22, -0x326172a9, RZ ;  /* 0xcd9e8d5716de7825 */ /* 0x000fe200078e00ff */
[----:B------:R-:W-:Y:S02]  /*1a240*/  LOP3.LUT R8, R13, R201, R153, 0x96, !PT ;  /* 0x000000c90d087212 */ /* 0x000fe400078e9699 */
[----:B------:R-:W-:Y:S01]  /*1a250*/  IADD3 R17, PT, PT, R152, -0x700cb87f, RZ ;  /* 0x8ff3478198117810 */ /* 0x000fe20007ffe0ff */
[----:B------:R-:W-:Y:S01]  /*1a260*/  VIADD R19, R153, 0x96a522ad ;  /* 0x96a522ad99137836 */ /* 0x000fe20000000000 */
[----:B------:R-:W-:Y:S01]  /*1a270*/  LOP3.LUT R6, R14, R223, R152, 0x96, !PT ;  /* 0x000000df0e067212 */ /* 0x000fe200078e9698 */
[----:B-1234-:R-:W-:Y:S01]  /*1a280*/  IMAD.WIDE.U32 R204, R8, -0x326172a9, RZ ;  /* 0xcd9e8d5708cc7825 */ /* 0x01efe200078e00ff */
[----:B------:R-:W-:-:S03]  /*1a290*/  IADD3 R8, PT, PT, R152, -0x61c88647, RZ ;  /* 0x9e3779b998087810 */ /* 0x000fc60007ffe0ff */
[----:B------:R-:W-:Y:S01]  /*1a2a0*/  IMAD.WIDE.U32 R206, R6, -0x2daee0ad, RZ ;  /* 0xd2511f5306ce7825 */ /* 0x000fe200078e00ff */
[----:B------:R-:W-:-:S03]  /*1a2b0*/  LOP3.LUT R8, R8, R222, R205, 0x96, !PT ;  /* 0x000000de08087212 */ /* 0x000fc600078e96cd */
[C---:B------:R-:W-:Y:S02]  /*1a2c0*/  VIADD R6, R153.reuse, 0xbb67ae85 ;  /* 0xbb67ae8599067836 */ /* 0x040fe40000000000 */
[----:B------:R-:W-:Y:S02]  /*1a2d0*/  IMAD.MOV.U32 R91, RZ, RZ, R202 ;  /* 0x000000ffff5b7224 */ /* 0x000fe400078e00ca */
        /* <DEDUP_REMOVED lines=47> */
[----:B------:R-:W-:-:S05]  /*1a5d0*/  IMAD.WIDE.U32 R204, R6, -0x2daee0ad, RZ ;  /* 0xd2511f5306cc7825 */ /* 0x000fca00078e00ff */
[----:B------:R-:W-:Y:S02]  /*1a5e0*/  LOP3.LUT R19, R19, R200, R205, 0x96, !PT ;  /* 0x000000c813137212 */ /* 0x000fe400078e96cd */
[----:B------:R-:W-:-:S07]  /*1a5f0*/  MOV R202, R204 ;  /* 0x000000cc00ca7202 */ /* 0x000fce0000000f00 */
.L_x_72921:
[----:B------:R-:W-:Y:S05]  /*1a600*/  BSYNC.RECONVERGENT B2 ;  /* 0x0000000000027941 */ /* 0x000fea0003800200 */
.L_x_72920:
[----:B01234-:R-:W-:Y:S01]  /*1a610*/  I2FP.F32.U32 R199, R91 ;  /* 0x0000005b00c77245 */ /* 0x01ffe20000201000 */
        /* <DEDUP_REMOVED lines=8> */
.L_x_72893:
[----:B------:R-:W-:Y:S05]  /*1a6a0*/  BSYNC.RECONVERGENT B1 ;  /* 0x0000000000017941 */ /* 0x000fea0003800200 */
.L_x_72870:
[----:B0-----:R-:W0:Y:S01]  /*1a6b0*/  LDC.64 R200, c[0x0][0x3a8] ;  /* 0x0000ea00ffc87b82 */ /* 0x001e220000000a00 */
[----:B------:R-:W-:Y:S01]  /*1a6c0*/  BSSY.RECONVERGENT B1, `(.L_x_72925) ;  /* 0x0000010000017945 */ /* 0x000fe20003800200 */
[----:B------:R-:W-:Y:S02]  /*1a6d0*/  IMAD.MOV.U32 R6, RZ, RZ, R202 ;  /* 0x000000ffff067224 */ /* 0x000fe400078e00ca */
[----:B0-----:R-:W-:-:S05]  /*1a6e0*/  IMAD.WIDE.U32 R200, R162, 0x10, R200 ;  /* 0x00000010a2c87825 */ /* 0x001fca00078e00c8 */
[----:B-----5:R0:W-:Y:S01]  /*1a6f0*/  STG.E.128 desc[UR6][R200.64], R88 ;  /* 0x00000058c8007986 */ /* 0x0201e2000c101d06 */
[----:B------:R-:W-:Y:S05]  /*1a700*/  @!P0 BRA `(.L_x_72926) ;  /* 0x00000000002c8947 */ /* 0x000fea0003800000 */
[----:B-1234-:R-:W1:Y:S01]  /*1a710*/  LDC.64 R204, c[0x0][0x3b0] ;  /* 0x0000ec00ffcc7b82 */ /* 0x01ee620000000a00 */
[----:B0-----:R-:W-:Y:S02]  /*1a720*/  SHF.L.U32 R201, R2, 0x10, RZ ;  /* 0x0000001002c97819 */ /* 0x001fe400000006ff */
[----:B------:R-:W-:Y:S02]  /*1a730*/  LOP3.LUT R202, R0, 0xffff, RZ, 0xc0, !PT ;  /* 0x0000ffff00ca7812 */ /* 0x000fe400078ec0ff */
[----:B------:R-:W-:Y:S02]  /*1a740*/  LOP3.LUT R201, R201, 0xff0000, RZ, 0xc0, !PT ;  /* 0x00ff0000c9c97812 */ /* 0x000fe400078ec0ff */
[----:B------:R-:W-:Y:S02]  /*1a750*/  LOP3.LUT R200, R3, 0xff, RZ, 0xc0, !PT ;  /* 0x000000ff03c87812 */ /* 0x000fe400078ec0ff */
[----:B------:R-:W-:Y:S01]  /*1a760*/  LOP3.LUT R199, R4, 0xff, RZ, 0xc0, !PT ;  /* 0x000000ff04c77812 */ /* 0x000fe200078ec0ff */
[----:B------:R-:W-:-:S05]  /*1a770*/  IMAD R201, R202, 0x1000000, R201 ;  /* 0x01000000cac97824 */ /* 0x000fca00078e02c9 */
[----:B------:R-:W-:-:S05]  /*1a780*/  LEA R200, R200, R201, 0x8 ;  /* 0x000000c9c8c87211 */ /* 0x000fca00078e40ff */
[----:B------:R-:W-:Y:S02]  /*1a790*/  IMAD.IADD R199, R200, 0x1, R199 ;  /* 0x00000001c8c77824 */ /* 0x000fe400078e02c7 */
[----:B-1----:R-:W-:-:S05]  /*1a7a0*/  IMAD.WIDE.U32 R204, R160, 0x4, R204 ;  /* 0x00000004a0cc7825 */ /* 0x002fca00078e00cc */
[----:B------:R0:W-:Y:S02]  /*1a7b0*/  STG.E desc[UR6][R204.64], R199 ;  /* 0x000000c7cc007986 */ /* 0x0001e4000c101906 */
.L_x_72926:
[----:B------:R-:W-:Y:S05]  /*1a7c0*/  BSYNC.RECONVERGENT B1 ;  /* 0x0000000000017941 */ /* 0x000fea0003800200 */
.L_x_72925:
[----:B------:R-:W-:Y:S01]  /*1a7d0*/  IADD3 R162, PT, PT, R162, 0x20, RZ ;  /* 0x00000020a2a27810 */ /* 0x000fe20007ffe0ff */
[----:B------:R-:W-:-:S07]  /*1a7e0*/  VIADD R160, R160, 0x20 ;  /* 0x00000020a0a07836 */ /* 0x000fce0000000000 */
.L_x_72867:
[----:B------:R-:W-:Y:S05]  /*1a7f0*/  BSYNC.RECONVERGENT B0 ;  /* 0x0000000000007941 */ /* 0x000fea0003800200 */
.L_x_72866:
        /* <DEDUP_REMOVED lines=10> */
.L_x_72930:
[----:B------:R-:W-:Y:S05]  /*1a8a0*/  BSYNC.RECONVERGENT B1 ;  /* 0x0000000000017941 */ /* 0x000fea0003800200 */
.L_x_72929:
        /* <DEDUP_REMOVED lines=9> */
[----:B-1234-:R-:W-:Y:S01]  /*1a940*/  @!P1 MOV R199, R15 ;  /* 0x0000000f00c79202 */ /* 0x01efe20000000f00 */
        /* <DEDUP_REMOVED lines=18> */
.L_x_72937:
        /* <DEDUP_REMOVED lines=13> */
.L_x_72939:
[----:B------:R-:W-:Y:S05]  /*1ab40*/  BSYNC.RECONVERGENT B4 ;  /* 0x0000000000047941 */ /* 0x000fea0003800200 */
.L_x_72938:
        /* <DEDUP_REMOVED lines=54> */
[----:B------:R-:W-:-:S03]  /*1aeb0*/  IMAD.WIDE.U32 R204, R15, -0x326172a9, RZ ;  /* 0xcd9e8d570fcc7825 */ /* 0x000fc600078e00ff */
[----:B------:R-:W-:Y:S02]  /*1aec0*/  LOP3.LUT R8, R8, R202, R207, 0x96, !PT ;  /* 0x000000ca08087212 */ /* 0x000fe400078e96cf */
[----:B------:R-:W-:-:S03]  /*1aed0*/  LOP3.LUT R17, R17, R206, R205, 0x96, !PT ;  /* 0x000000ce11117212 */ /* 0x000fc600078e96cd */
[----:B------:R-:W-:Y:S01]  /*1aee0*/  IMAD.WIDE.U32 R202, R8, -0x2daee0ad, RZ ;  /* 0xd2511f5308ca7825 */ /* 0x000fe200078e00ff */
[----:B------:R-:W-:-:S04]  /*1aef0*/  MOV R8, R204 ;  /* 0x000000cc00087202 */ /* 0x000fc80000000f00 */
[----:B------:R-:W-:Y:S01]  /*1af00*/  LOP3.LUT R19, R19, R200, R203, 0x96, !PT ;  /* 0x000000c813137212 */ /* 0x000fe200078e96cb */
[----:B------:R-:W-:-:S07]  /*1af10*/  IMAD.MOV.U32 R200, RZ, RZ, R202 ;  /* 0x000000ffffc87224 */ /* 0x000fce00078e00ca */
.L_x_72936:
[----:B------:R-:W-:Y:S05]  /*1af20*/  BSYNC.RECONVERGENT B3 ;  /* 0x0000000000037941 */ /* 0x000fea0003800200 */
.L_x_72935:
        /* <DEDUP_REMOVED lines=10> */
.L_x_72934:
[----:B------:R-:W-:Y:S05]  /*1afd0*/  BSYNC.RECONVERGENT B2 ;  /* 0x0000000000027941 */ /* 0x000fea0003800200 */
.L_x_72933:
        /* <DEDUP_REMOVED lines=20> */
.L_x_72944:
        /* <DEDUP_REMOVED lines=13> */
.L_x_72946:
[----:B------:R-:W-:Y:S05]  /*1b1f0*/  BSYNC.RECONVERGENT B4 ;  /* 0x0000000000047941 */ /* 0x000fea0003800200 */
.L_x_72945:
        /* <DEDUP_REMOVED lines=10> */
[----:B------:R-:W-:Y:S01]  /*1b2a0*/  LOP3.LUT R8, R8, R222, R205, 0x96, !PT ;  /* 0x000000de08087212 */ /* 0x000fe200078e96cd */
[----:B------:R-:W-:Y:S01]  /*1b2b0*/  IMAD.MOV.U32 R201, RZ, RZ, R200 ;  /* 0x000000ffffc97224 */ /* 0x000fe200078e00c8 */
        /* <DEDUP_REMOVED lines=47> */
[----:B------:R-:W-:Y:S02]  /*1b5b0*/  LOP3.LUT R19, R19, R202, R205, 0x96, !PT ;  /* 0x000000ca13137212 */ /* 0x000fe400078e96cd */
[----:B------:R-:W-:-:S07]  /*1b5c0*/  MOV R6, R204 ;  /* 0x000000cc00067202 */ /* 0x000fce0000000f00 */
.L_x_72943:
[----:B------:R-:W-:Y:S05]  /*1b5d0*/  BSYNC.RECONVERGENT B3 ;  /* 0x0000000000037941 */ /* 0x000fea0003800200 */
.L_x_72942:
        /* <DEDUP_REMOVED lines=10> */
.L_x_72941:
[----:B------:R-:W-:Y:S05]  /*1b680*/  BSYNC.RECONVERGENT B2 ;  /* 0x0000000000027941 */ /* 0x000fea0003800200 */
.L_x_72940:
        /* <DEDUP_REMOVED lines=20> */
.L_x_72951:
        /* <DEDUP_REMOVED lines=13> */
.L_x_72953:
[----:B------:R-:W-:Y:S05]  /*1b8a0*/  BSYNC.RECONVERGENT B4 ;  /* 0x0000000000047941 */ /* 0x000fea0003800200 */
.L_x_72952:
        /* <DEDUP_REMOVED lines=61> */
.L_x_72950:
[----:B------:R-:W-:Y:S05]  /*1bc80*/  BSYNC.RECONVERGENT B3 ;  /* 0x0000000000037941 */ /* 0x000fea0003800200 */
.L_x_72949:
        /* <DEDUP_REMOVED lines=10> */
.L_x_72948:
[----:B------:R-:W-:Y:S05]  /*1bd30*/  BSYNC.RECONVERGENT B2 ;  /* 0x0000000000027941 */ /* 0x000fea0003800200 */
.L_x_72947:
        /* <DEDUP_REMOVED lines=19> */
.L_x_72957:
        /* <DEDUP_REMOVED lines=13> */
.L_x_72959:
[----:B------:R-:W-:Y:S05]  /*1bf40*/  BSYNC.RECONVERGENT B3 ;  /* 0x0000000000037941 */ /* 0x000fea0003800200 */
.L_x_72958:
        /* <DEDUP_REMOVED lines=61> */
.L_x_72956:
[----:B------:R-:W-:Y:S05]  /*1c320*/  BSYNC.RECONVERGENT B2 ;  /* 0x0000000000027941 */ /* 0x000fea0003800200 */
.L_x_72955:
        /* <DEDUP_REMOVED lines=11> */
.L_x_72932:
        /* <DEDUP_REMOVED lines=21> */
.L_x_72964:
        /* <DEDUP_REMOVED lines=13> */
.L_x_72966:
[----:B------:R-:W-:Y:S05]  /*1c600*/  BSYNC.RECONVERGENT B4 ;  /* 0x0000000000047941 */ /* 0x000fea0003800200 */
.L_x_72965:
[----:B------:R-:W-:Y:S01]  /*1c610*/  IMAD.WIDE.U32 R202, R22, -0x326172a9, RZ ;  /* 0xcd9e8d5716ca7825 */ /* 0x000fe200078e00ff */
[----:B------:R-:W-:Y:S02]  /*1c620*/  LOP3.LUT R15, R13, R93, R153, 0x96, !PT ;  /* 0x0000005d0d0f7212 */ /* 0x000fe400078e9699 */
[----:B------:R-:W-:Y:S01]  /*1c630*/  IADD3 R19, PT, PT, R153, -0x695add53, RZ ;  /* 0x96a522ad99137810 */ /* 0x000fe20007ffe0ff */
[----:B------:R-:W-:Y:S01]  /*1c640*/  VIADD R17, R152, 0x8ff34781 ;  /* 0x8ff3478198117836 */ /* 0x000fe20000000000 */
[----:B------:R-:W-:Y:S01]  /*1c650*/  LOP3.LUT R8, R14, R203, R152, 0x96, !PT ;  /* 0x000000cb0e087212 */ /* 0x000fe200078e9698 */
[----:B------:R-:W-:-:S04]  /*1c660*/  IMAD.WIDE.U32 R94, R15, -0x326172a9, RZ ;  /* 0xcd9e8d570f5e7825 */ /* 0x000fc800078e00ff */
[----:B------:R-:W-:Y:S02]  /*1c670*/  VIADD R15, R152, 0x9e3779b9 ;  /* 0x9e3779b9980f7836 */ /* 0x000fe40000000000 */
[----:B0-----:R-:W-:Y:S01]  /*1c680*/  IMAD.WIDE.U32 R200, R8, -0x2daee0ad, RZ ;  /* 0xd2511f5308c87825 */ /* 0x001fe200078e00ff */
        /* <DEDUP_REMOVED lines=53> */
.L_x_72963:
[----:B------:R-:W-:Y:S05]  /*1c9e0*/  BSYNC.RECONVERGENT B3 ;  /* 0x0000000000037941 */ /* 0x000fea0003800200 */
.L_x_72962:
        /* <DEDUP_REMOVED lines=9> */
.L_x_72961:
[----:B------:R-:W-:Y:S05]  /*1ca80*/  BSYNC.RECONVERGENT B2 ;  /* 0x0000000000027941 */ /* 0x000fea0003800200 */
.L_x_72960:
        /* <DEDUP_REMOVED lines=17> */
.L_x_72971:
        /* <DEDUP_REMOVED lines=13> */
.L_x_72973:
[----:B------:R-:W-:Y:S05]  /*1cc70*/  BSYNC.RECONVERGENT B4 ;  /* 0x0000000000047941 */ /* 0x000fea0003800200 */
.L_x_72972:
[----:B------:R-:W-:Y:S01]  /*1cc80*/  IMAD.WIDE.U32 R206, R22, -0x326172a9, RZ ;  /* 0xcd9e8d5716ce7825 */ /* 0x000fe200078e00ff */
[----:B------:R-:W-:-:S03]  /*1cc90*/  LOP3.LUT R8, R13, R95, R153, 0x96, !PT ;  /* 0x0000005f0d087212 */ /* 0x000fc600078e9699 */
[----:B------:R-:W-:Y:S01]  /*1cca0*/  HFMA2 R15, -RZ, RZ, 0, 0 ;  /* 0x00000000ff0f7431 */ /* 0x000fe200000001ff */
[----:B------:R-:W-:Y:S01]  /*1ccb0*/  IADD3 R19, PT, PT, R153, -0x695add53, RZ ;  /* 0x96a522ad99137810 */ /* 0x000fe20007ffe0ff */
[----:B------:R-:W-:Y:S01]  /*1ccc0*/  VIADD R17, R152, 0x8ff34781 ;  /* 0x8ff3478198117836 */ /* 0x000fe20000000000 */
[----:B------:R-:W-:Y:S01]  /*1ccd0*/  LOP3.LUT R6, R14, R207, R152, 0x96, !PT ;  /* 0x000000cf0e067212 */ /* 0x000fe200078e9698 */
[----:B0-----:R-:W-:-:S04]  /*1cce0*/  IMAD.WIDE.U32 R200, R8, -0x326172a9, RZ ;  /* 0xcd9e8d5708c87825 */ /* 0x001fc800078e00ff */
[----:B------:R-:W-:Y:S02]  /*1ccf0*/  VIADD R8, R152, 0x9e3779b9 ;  /* 0x9e3779b998087836 */ /* 0x000fe40000000000 */
[----:B-1234-:R-:W-:Y:S01]  /*1cd00*/  IMAD.WIDE.U32 R204, R6, -0x2daee0ad, RZ ;  /* 0xd2511f5306cc7825 */ /* 0x01efe200078e00ff */
        /* <DEDUP_REMOVED lines=47> */
[----:B------:R-:W-:Y:S02]  /*1d000*/  MOV R6, R202 ;  /* 0x000000ca00067202 */ /* 0x000fe40000000f00 */
[----:B------:R-:W-:Y:S01]  /*1d010*/  LOP3.LUT R17, R17, R206, R205, 0x96, !PT ;  /* 0x000000ce11117212 */ /* 0x000fe200078e96cd */
[----:B------:R-:W-:Y:S01]  /*1d020*/  IMAD.MOV.U32 R8, RZ, RZ, R204 ;  /* 0x000000ffff087224 */ /* 0x000fe200078e00cc */
[----:B------:R-:W-:Y:S01]  /*1d030*/  LOP3.LUT R19, R19, R94, R201, 0x96, !PT ;  /* 0x0000005e13137212 */ /* 0x000fe200078e96c9 */
[----:B------:R-:W-:-:S07]  /*1d040*/  IMAD.MOV.U32 R202, RZ, RZ, R200 ;  /* 0x000000ffffca7224 */ /* 0x000fce00078e00c8 */
.L_x_72970:
[----:B------:R-:W-:Y:S05]  /*1d050*/  BSYNC.RECONVERGENT B3 ;  /* 0x0000000000037941 */ /* 0x000fea0003800200 */
.L_x_72969:
        /* <DEDUP_REMOVED lines=9> */
.L_x_72968:
[----:B------:R-:W-:Y:S05]  /*1d0f0*/  BSYNC.RECONVERGENT B2 ;  /* 0x0000000000027941 */ /* 0x000fea0003800200 */
.L_x_72967:
        /* <DEDUP_REMOVED lines=17> */
.L_x_72978:
        /* <DEDUP_REMOVED lines=13> */
.L_x_72980:
[----:B------:R-:W-:Y:S05]  /*1d2e0*/  BSYNC.RECONVERGENT B4 ;  /* 0x0000000000047941 */ /* 0x000fea0003800200 */
.L_x_72979:
[----:B------:R-:W-:Y:S01]  /*1d2f0*/  IMAD.WIDE.U32 R206, R22, -0x326172a9, RZ ;  /* 0xcd9e8d5716ce7825 */ /* 0x000fe200078e00ff */
[----:B------:R-:W-:Y:S02]  /*1d300*/  LOP3.LUT R8, R13, R95, R153, 0x96, !PT ;  /* 0x0000005f0d087212 */ /* 0x000fe400078e9699 */
        /* <DEDUP_REMOVED lines=48> */
[----:B------:R-:W-:-:S03]  /*1d610*/  LOP3.LUT R6, R6, R200, R207, 0x96, !PT ;  /* 0x000000c806067212 */ /* 0x000fc600078e96cf */
[----:B------:R-:W-:Y:S02]  /*1d620*/  VIADD R8, R153, 0xdb3d7428 ;  /* 0xdb3d742899087836 */ /* 0x000fe40000000000 */
[----:B------:R-:W-:-:S04]  /*1d630*/  IMAD.WIDE.U32 R200, R6, -0x2daee0ad, RZ ;  /* 0xd2511f5306c87825 */ /* 0x000fc800078e00ff */
[----:B------:R-:W-:Y:S01]  /*1d640*/  HFMA2 R6, -RZ, RZ, 0, 0 ;  /* 0x00000000ff067431 */ /* 0x000fe200000001ff */
[----:B------:R-:W-:Y:S02]  /*1d650*/  LOP3.LUT R8, R8, R204, R95, 0x96, !PT ;  /* 0x000000cc08087212 */ /* 0x000fe400078e965f */
[----:B------:R-:W-:Y:S02]  /*1d660*/  LOP3.LUT R19, R19, R94, R201, 0x96, !PT ;  /* 0x0000005e13137212 */ /* 0x000fe400078e96c9 */
[----:B------:R-:W-:Y:S01]  /*1d670*/  MOV R94, R202 ;  /* 0x000000ca005e7202 */ /* 0x000fe20000000f00 */
[----:B------:R-:W-:-:S04]  /*1d680*/  IMAD.WIDE.U32 R204, R8, -0x326172a9, RZ ;  /* 0xcd9e8d5708cc7825 */ /* 0x000fc800078e00ff */
[----:B------:R-:W-:Y:S01]  /*1d690*/  IMAD.MOV.U32 R8, RZ, RZ, R204 ;  /* 0x000000ffff087224 */ /* 0x000fe200078e00cc */
[----:B------:R-:W-:Y:S01]  /*1d6a0*/  LOP3.LUT R17, R17, R206, R205, 0x96, !PT ;  /* 0x000000ce11117212 */ /* 0x000fe200078e96cd */
[----:B------:R-:W-:-:S07]  /*1d6b0*/  IMAD.MOV.U32 R202, RZ, RZ, R200 ;  /* 0x000000ffffca7224 */ /* 0x000fce00078e00c8 */
.L_x_72977:
[----:B------:R-:W-:Y:S05]  /*1d6c0*/  BSYNC.RECONVERGENT B3 ;  /* 0x0000000000037941 */ /* 0x000fea0003800200 */
.L_x_72976:
[----:B0-----:R-:W-:Y:S01]  /*1d6d0*/  I2FP.F32.U32 R200, R94 ;  /* 0x0000005e00c87245 */ /* 0x001fe20000201000 */
        /* <DEDUP_REMOVED lines=8> */
.L_x_72975:
[----:B------:R-:W-:Y:S05]  /*1d760*/  BSYNC.RECONVERGENT B2 ;  /* 0x0000000000027941 */ /* 0x000fea0003800200 */
.L_x_72974:
        /* <DEDUP_REMOVED lines=16> */
.L_x_72983:
        /* <DEDUP_REMOVED lines=13> */
.L_x_72985:
[----:B------:R-:W-:Y:S05]  /*1d940*/  BSYNC.RECONVERGENT B3 ;  /* 0x0000000000037941 */ /* 0x000fea0003800200 */
.L_x_72984:
        /* <DEDUP_REMOVED lines=61> */
.L_x_72982:
[----:B------:R-:W-:Y:S05]  /*1dd20*/  BSYNC.RECONVERGENT B2 ;  /* 0x0000000000027941 */ /* 0x000fea0003800200 */
.L_x_72981:
        /* <DEDUP_REMOVED lines=9> */
.L_x_72954:
[----:B------:R-:W-:Y:S05]  /*1ddc0*/  BSYNC.RECONVERGENT B1 ;  /* 0x0000000000017941 */ /* 0x000fea0003800200 */
.L_x_72931:
        /* <DEDUP_REMOVED lines=17> */
.L_x_72987:
[----:B------:R-:W-:Y:S05]  /*1dee0*/  BSYNC.RECONVERGENT B1 ;  /* 0x0000000000017941 */ /* 0x000fea0003800200 */
.L_x_72986:
[----:B------:R-:W-:Y:S01]  /*1def0*/  VIADD R162, R162, 0x20 ;  /* 0x00000020a2a27836 */ /* 0x000fe20000000000 */
[----:B------:R-:W-:-:S07]  /*1df00*/  IADD3 R160, PT, PT, R160, 0x20, RZ ;  /* 0x00000020a0a07810 */ /* 0x000fce0007ffe0ff */
.L_x_72928:
[----:B------:R-:W-:Y:S05]  /*1df10*/  BSYNC.RECONVERGENT B0 ;  /* 0x0000000000007941 */ /* 0x000fea0003800200 */
.L_x_72927:
        /* <DEDUP_REMOVED lines=10> */
.L_x_72991:
[----:B------:R-:W-:Y:S05]  /*1dfc0*/  BSYNC.RECONVERGENT B1 ;  /* 0x0000000000017941 */ /* 0x000fea0003800200 */
.L_x_72990:
        /* <DEDUP_REMOVED lines=28> */
.L_x_72998:
        /* <DEDUP_REMOVED lines=13> */
.L_x_73000:
[----:B------:R-:W-:Y:S05]  /*1e260*/  BSYNC.RECONVERGENT B4 ;  /* 0x0000000000047941 */ /* 0x000fea0003800200 */
.L_x_72999:
        /* <DEDUP_REMOVED lines=61> */
.L_x_72997:
[----:B------:R-:W-:Y:S05]  /*1e640*/  BSYNC.RECONVERGENT B3 ;  /* 0x0000000000037941 */ /* 0x000fea0003800200 */
.L_x_72996:
        /* <DEDUP_REMOVED lines=10> */
.L_x_72995:
[----:B------:R-:W-:Y:S05]  /*1e6f0*/  BSYNC.RECONVERGENT B2 ;  /* 0x0000000000027941 */ /* 0x000fea0003800200 */
.L_x_72994:
        /* <DEDUP_REMOVED lines=20> */
.L_x_73005:
        /* <DEDUP_REMOVED lines=13> */
.L_x_73007:
[----:B------:R-:W-:Y:S05]  /*1e910*/  BSYNC.RECONVERGENT B4 ;  /* 0x0000000000047941 */ /* 0x000fea0003800200 */
.L_x_73006:
        /* <DEDUP_REMOVED lines=61> */
.L_x_73004:
[----:B------:R-:W-:Y:S05]  /*1ecf0*/  BSYNC.RECONVERGENT B3 ;  /* 0x0000000000037941 */ /* 0x000fea0003800200 */
.L_x_73003:
        /* <DEDUP_REMOVED lines=10> */
.L_x_73002:
[----:B------:R-:W-:Y:S05]  /*1eda0*/  BSYNC.RECONVERGENT B2 ;  /* 0x0000000000027941 */ /* 0x000fea0003800200 */
.L_x_73001:
        /* <DEDUP_REMOVED lines=20> */
.L_x_73012:
        /* <DEDUP_REMOVED lines=13> */
.L_x_73014:
[----:B------:R-:W-:Y:S05]  /*1efc0*/  BSYNC.RECONVERGENT B4 ;  /* 0x0000000000047941 */ /* 0x000fea0003800200 */
.L_x_73013:
        /* <DEDUP_REMOVED lines=61> */
.L_x_73011:
[----:B------:R-:W-:Y:S05]  /*1f3a0*/  BSYNC.RECONVERGENT B3 ;  /* 0x0000000000037941 */ /* 0x000fea0003800200 */
.L_x_73010:
        /* <DEDUP_REMOVED lines=10> */
.L_x_73009:
[----:B------:R-:W-:Y:S05]  /*1f450*/  BSYNC.RECONVERGENT B2 ;  /* 0x0000000000027941 */ /* 0x000fea0003800200 */
.L_x_73008:
        /* <DEDUP_REMOVED lines=19> */
.L_x_73018:
        /* <DEDUP_REMOVED lines=13> */
.L_x_73020:
[----:B------:R-:W-:Y:S05]  /*1f660*/  BSYNC.RECONVERGENT B3 ;  /* 0x0000000000037941 */ /* 0x000fea0003800200 */
.L_x_73019:
        /* <DEDUP_REMOVED lines=61> */
.L_x_73017:
[----:B------:R-:W-:Y:S05]  /*1fa40*/  BSYNC.RECONVERGENT B2 ;  /* 0x0000000000027941 */ /* 0x000fea0003800200 */
.L_x_73016:
        /* <DEDUP_REMOVED lines=11> */
.L_x_72993:
        /* <DEDUP_REMOVED lines=21> */
.L_x_73025:
        /* <DEDUP_REMOVED lines=13> */
.L_x_73027:
[----:B------:R-:W-:Y:S05]  /*1fd20*/  BSYNC.RECONVERGENT B4 ;  /* 0x0000000000047941 */ /* 0x000fea0003800200 */
.L_x_73026:
        /* <DEDUP_REMOVED lines=61> */
.L_x_73024:
[----:B------:R-:W-:Y:S05]  /*20100*/  BSYNC.RECONVERGENT B3 ;  /* 0x0000000000037941 */ /* 0x000fea0003800200 */
.L_x_73023:
        /* <DEDUP_REMOVED lines=9> */
.L_x_73022:
[----:B------:R-:W-:Y:S05]  /*201a0*/  BSYNC.RECONVERGENT B2 ;  /* 0x0000000000027941 */ /* 0x000fea0003800200 */
.L_x_73021:
        /* <DEDUP_REMOVED lines=17> */
.L_x_73032:
        /* <DEDUP_REMOVED lines=13> */
.L_x_73034:
[----:B------:R-:W-:Y:S05]  /*20390*/  BSYNC.RECONVERGENT B4 ;  /* 0x0000000000047941 */ /* 0x000fea0003800200 */
.L_x_73033:
        /* <DEDUP_REMOVED lines=61> */
.L_x_73031:
[----:B------:R-:W-:Y:S05]  /*20770*/  BSYNC.RECONVERGENT B3 ;  /* 0x0000000000037941 */ /* 0x000fea0003800200 */
.L_x_73030:
        /* <DEDUP_REMOVED lines=9> */
.L_x_73029:
[----:B------:R-:W-:Y:S05]  /*20810*/  BSYNC.RECONVERGENT B2 ;  /* 0x0000000000027941 */ /* 0x000fea0003800200 */
.L_x_73028:
        /* <DEDUP_REMOVED lines=17> */
.L_x_73039:
        /* <DEDUP_REMOVED lines=13> */
.L_x_73041:
[----:B------:R-:W-:Y:S05]  /*20a00*/  BSYNC.RECONVERGENT B4 ;  /* 0x0000000000047941 */ /* 0x000fea0003800200 */
.L_x_73040:
        /* <DEDUP_REMOVED lines=61> */
.L_x_73038:
[----:B------:R-:W-:Y:S05]  /*20de0*/  BSYNC.RECONVERGENT B3 ;  /* 0x0000000000037941 */ /* 0x000fea0003800200 */
.L_x_73037:
        /* <DEDUP_REMOVED lines=9> */
.L_x_73036:
[----:B------:R-:W-:Y:S05]  /*20e80*/  BSYNC.RECONVERGENT B2 ;  /* 0x0000000000027941 */ /* 0x000fea0003800200 */
.L_x_73035:
        /* <DEDUP_REMOVED lines=16> */
.L_x_73044:
        /* <DEDUP_REMOVED lines=13> */
.L_x_73046:
[----:B------:R-:W-:Y:S05]  /*21060*/  BSYNC.RECONVERGENT B3 ;  /* 0x0000000000037941 */ /* 0x000fea0003800200 */
.L_x_73045:
        /* <DEDUP_REMOVED lines=61> */
.L_x_73043:
[----:B------:R-:W-:Y:S05]  /*21440*/  BSYNC.RECONVERGENT B2 ;  /* 0x0000000000027941 */ /* 0x000fea0003800200 */
.L_x_73042:
        /* <DEDUP_REMOVED lines=9> */
.L_x_73015:
[----:B------:R-:W-:Y:S05]  /*214e0*/  BSYNC.RECONVERGENT B1 ;  /* 0x0000000000017941 */ /* 0x000fea0003800200 */
.L_x_72992:
        /* <DEDUP_REMOVED lines=17> */
.L_x_73048:
[----:B------:R-:W-:Y:S05]  /*21600*/  BSYNC.RECONVERGENT B1 ;  /* 0x0000000000017941 */ /* 0x000fea0003800200 */
.L_x_73047:
[----:B------:R-:W-:Y:S01]  /*21610*/  IADD3 R162, PT, PT, R162, 0x20, RZ ;  /* 0x00000020a2a27810 */ /* 0x000fe20007ffe0ff */
[----:B------:R-:W-:-:S07]  /*21620*/  VIADD R160, R160, 0x20 ;  /* 0x00000020a0a07836 */ /* 0x000fce0000000000 */
.L_x_72989:
[----:B------:R-:W-:Y:S05]  /*21630*/  BSYNC.RECONVERGENT B0 ;  /* 0x0000000000007941 */ /* 0x000fea0003800200 */
.L_x_72988:
        /* <DEDUP_REMOVED lines=10> */
.L_x_73052:
[----:B------:R-:W-:Y:S05]  /*216e0*/  BSYNC.RECONVERGENT B1 ;  /* 0x0000000000017941 */ /* 0x000fea0003800200 */
.L_x_73051:
        /* <DEDUP_REMOVED lines=28> */
.L_x_73059:
        /* <DEDUP_REMOVED lines=13> */
.L_x_73061:
[----:B------:R-:W-:Y:S05]  /*21980*/  BSYNC.RECONVERGENT B4 ;  /* 0x0000000000047941 */ /* 0x000fea0003800200 */
.L_x_73060:
        /* <DEDUP_REMOVED lines=61> */
.L_x_73058:
[----:B------:R-:W-:Y:S05]  /*21d60*/  BSYNC.RECONVERGENT B3 ;  /* 0x0000000000037941 */ /* 0x000fea0003800200 */
.L_x_73057:
        /* <DEDUP_REMOVED lines=10> */
.L_x_73056:
[----:B------:R-:W-:Y:S05]  /*21e10*/  BSYNC.RECONVERGENT B2 ;  /* 0x0000000000027941 */ /* 0x000fea0003800200 */
.L_x_73055:
        /* <DEDUP_REMOVED lines=20> */
.L_x_73066:
        /* <DEDUP_REMOVED lines=13> */
.L_x_73068:
[----:B------:R-:W-:Y:S05]  /*22030*/  BSYNC.RECONVERGENT B4 ;  /* 0x0000000000047941 */ /* 0x000fea0003800200 */
.L_x_73067:
        /* <DEDUP_REMOVED lines=61> */
.L_x_73065:
[----:B------:R-:W-:Y:S05]  /*22410*/  BSYNC.RECONVERGENT B3 ;  /* 0x0000000000037941 */ /* 0x000fea0003800200 */
.L_x_73064:
        /* <DEDUP_REMOVED lines=10> */
.L_x_73063:
[----:B------:R-:W-:Y:S05]  /*224c0*/  BSYNC.RECONVERGENT B2 ;  /* 0x0000000000027941 */ /* 0x000fea0003800200 */
.L_x_73062:
        /* <DEDUP_REMOVED lines=20> */
.L_x_73073:
        /* <DEDUP_REMOVED lines=13> */
.L_x_73075:
[----:B------:R-:W-:Y:S05]  /*226e0*/  BSYNC.RECONVERGENT B4 ;  /* 0x0000000000047941 */ /* 0x000fea0003800200 */
.L_x_73074:
        /* <DEDUP_REMOVED lines=61> */
.L_x_73072:
[----:B------:R-:W-:Y:S05]  /*22ac0*/  BSYNC.RECONVERGENT B3 ;  /* 0x0000000000037941 */ /* 0x000fea0003800200 */
.L_x_73071:
        /* <DEDUP_REMOVED lines=10> */
.L_x_73070:
[----:B------:R-:W-:Y:S05]  /*22b70*/  BSYNC.RECONVERGENT B2 ;  /* 0x0000000000027941 */ /* 0x000fea0003800200 */
.L_x_73069:
        /* <DEDUP_REMOVED lines=19> */
.L_x_73079:
        /* <DEDUP_REMOVED lines=13> */
.L_x_73081:
[----:B------:R-:W-:Y:S05]  /*22d80*/  BSYNC.RECONVERGENT B3 ;  /* 0x0000000000037941 */ /* 0x000fea0003800200 */
.L_x_73080:
        /* <DEDUP_REMOVED lines=61> */
.L_x_73078:
[----:B------:R-:W-:Y:S05]  /*23160*/  BSYNC.RECONVERGENT B2 ;  /* 0x0000000000027941 */ /* 0x000fea0003800200 */
.L_x_73077:
        /* <DEDUP_REMOVED lines=11> */
.L_x_73054:
        /* <DEDUP_REMOVED lines=21> */
.L_x_73086:
        /* <DEDUP_REMOVED lines=13> */
.L_x_73088:
[----:B------:R-:W-:Y:S05]  /*23440*/  BSYNC.RECONVERGENT B4 ;  /* 0x0000000000047941 */ /* 0x000fea0003800200 */
.L_x_73087:
        /* <DEDUP_REMOVED lines=61> */
.L_x_73085:
[----:B------:R-:W-:Y:S05]  /*23820*/  BSYNC.RECONVERGENT B3 ;  /* 0x0000000000037941 */ /* 0x000fea0003800200 */
.L_x_73084:
        /* <DEDUP_REMOVED lines=9> */
.L_x_73083:
[----:B------:R-:W-:Y:S05]  /*238c0*/  BSYNC.RECONVERGENT B2 ;  /* 0x0000000000027941 */ /* 0x000fea0003800200 */
.L_x_73082:
        /* <DEDUP_REMOVED lines=17> */
.L_x_73093:
        /* <DEDUP_REMOVED lines=13> */
.L_x_73095:
[----:B------:R-:W-:Y:S05]  /*23ab0*/  BSYNC.RECONVERGENT B4 ;  /* 0x0000000000047941 */ /* 0x000fea0003800200 */
.L_x_73094:
        /* <DEDUP_REMOVED lines=61> */
.L_x_73092:
[----:B------:R-:W-:Y:S05]  /*23e90*/  BSYNC.RECONVERGENT B3 ;  /* 0x0000000000037941 */ /* 0x000fea0003800200 */
.L_x_73091:
        /* <DEDUP_REMOVED lines=9> */
.L_x_73090:
[----:B------:R-:W-:Y:S05]  /*23f30*/  BSYNC.RECONVERGENT B2 ;  /* 0x0000000000027941 */ /* 0x000fea0003800200 */
.L_x_73089:
        /* <DEDUP_REMOVED lines=17> */
.L_x_73100:
        /* <DEDUP_REMOVED lines=13> */
.L_x_73102:
[----:B------:R-:W-:Y:S05]  /*24120*/  BSYNC.RECONVERGENT B4 ;  /* 0x0000000000047941 */ /* 0x000fea0003800200 */
.L_x_73101:
        /* <DEDUP_REMOVED lines=61> */
.L_x_73099:
[----:B------:R-:W-:Y:S05]  /*24500*/  BSYNC.RECONVERGENT B3 ;  /* 0x0000000000037941 */ /* 0x000fea0003800200 */
.L_x_73098:
        /* <DEDUP_REMOVED lines=9> */
.L_x_73097:
[----:B------:R-:W-:Y:S05]  /*245a0*/  BSYNC.RECONVERGENT B2 ;  /* 0x0000000000027941 */ /* 0x000fea0003800200 */
.L_x_73096:
        /* <DEDUP_REMOVED lines=16> */
.L_x_73105:
        /* <DEDUP_REMOVED lines=13> */
.L_x_73107:
[----:B------:R-:W-:Y:S05]  /*24780*/  BSYNC.RECONVERGENT B3 ;  /* 0x0000000000037941 */ /* 0x000fea0003800200 */
.L_x_73106:
        /* <DEDUP_REMOVED lines=61> */
.L_x_73104:
[----:B------:R-:W-:Y:S05]  /*24b60*/  BSYNC.RECONVERGENT B2 ;  /* 0x0000000000027941 */ /* 0x000fea0003800200 */
.L_x_73103:
        /* <DEDUP_REMOVED lines=9> */
.L_x_73076:
[----:B------:R-:W-:Y:S05]  /*24c00*/  BSYNC.RECONVERGENT B1 ;  /* 0x0000000000017941 */ /* 0x000fea0003800200 */
.L_x_73053:
        /* <DEDUP_REMOVED lines=17> */
.L_x_73109:
[----:B------:R-:W-:Y:S05]  /*24d20*/  BSYNC.RECONVERGENT B1 ;  /* 0x0000000000017941 */ /* 0x000fea0003800200 */
.L_x_73108:
[----:B------:R-:W-:Y:S01]  /*24d30*/  VIADD R162, R162, 0x20 ;  /* 0x00000020a2a27836 */ /* 0x000fe20000000000 */
[----:B------:R-:W-:-:S07]  /*24d40*/  IADD3 R160, PT, PT, R160, 0x20, RZ ;  /* 0x00000020a0a07810 */ /* 0x000fce0007ffe0ff */
.L_x_73050:
[----:B------:R-:W-:Y:S05]  /*24d50*/  BSYNC.RECONVERGENT B0 ;  /* 0x0000000000007941 */ /* 0x000fea0003800200 */
.L_x_73049:
        /* <DEDUP_REMOVED lines=10> */
.L_x_73113:
[----:B------:R-:W-:Y:S05]  /*24e00*/  BSYNC.RECONVERGENT B1 ;  /* 0x0000000000017941 */ /* 0x000fea0003800200 */
.L_x_73112:
        /* <DEDUP_REMOVED lines=28> */
.L_x_73120:
        /* <DEDUP_REMOVED lines=13> */
.L_x_73122:
[----:B------:R-:W-:Y:S05]  /*250a0*/  BSYNC.RECONVERGENT B4 ;  /* 0x0000000000047941 */ /* 0x000fea0003800200 */
.L_x_73121:
        /* <DEDUP_REMOVED lines=61> */
.L_x_73119:
[----:B------:R-:W-:Y:S05]  /*25480*/  BSYNC.RECONVERGENT B3 ;  /* 0x0000000000037941 */ /* 0x000fea0003800200 */
.L_x_73118:
        /* <DEDUP_REMOVED lines=10> */
.L_x_73117:
[----:B------:R-:W-:Y:S05]  /*25530*/  BSYNC.RECONVERGENT B2 ;  /* 0x0000000000027941 */ /* 0x000fea0003800200 */
.L_x_73116:
        /* <DEDUP_REMOVED lines=20> */
.L_x_73127:
        /* <DEDUP_REMOVED lines=13> */
.L_x_73129:
[----:B------:R-:W-:Y:S05]  /*25750*/  BSYNC.RECONVERGENT B4 ;  /* 0x0000000000047941 */ /* 0x000fea0003800200 */
.L_x_73128:
        /* <DEDUP_REMOVED lines=61> */
.L_x_73126:
[----:B------:R-:W-:Y:S05]  /*25b30*/  BSYNC.RECONVERGENT B3 ;  /* 0x0000000000037941 */ /* 0x000fea0003800200 */
.L_x_73125:
        /* <DEDUP_REMOVED lines=10> */
.L_x_73124:
[----:B------:R-:W-:Y:S05]  /*25be0*/  BSYNC.RECONVERGENT B2 ;  /* 0x0000000000027941 */ /* 0x000fea0003800200 */
.L_x_73123:
        /* <DEDUP_REMOVED lines=20> */
.L_x_73134:
        /* <DEDUP_REMOVED lines=13> */
.L_x_73136:
[----:B------:R-:W-:Y:S05]  /*25e00*/  BSYNC.RECONVERGENT B4 ;  /* 0x0000000000047941 */ /* 0x000fea0003800200 */
.L_x_73135:
        /* <DEDUP_REMOVED lines=61> */
.L_x_73133:
[----:B------:R-:W-:Y:S05]  /*261e0*/  BSYNC.RECONVERGENT B3 ;  /* 0x0000000000037941 */ /* 0x000fea0003800200 */
.L_x_73132:
        /* <DEDUP_REMOVED lines=10> */
.L_x_73131:
[----:B------:R-:W-:Y:S05]  /*26290*/  BSYNC.RECONVERGENT B2 ;  /* 0x0000000000027941 */ /* 0x000fea0003800200 */
.L_x_73130:
        /* <DEDUP_REMOVED lines=19> */
.L_x_73140:
        /* <DEDUP_REMOVED lines=13> */
.L_x_73142:
[----:B------:R-:W-:Y:S05]  /*264a0*/  BSYNC.RECONVERGENT B3 ;  /* 0x0000000000037941 */ /* 0x000fea0003800200 */
.L_x_73141:
        /* <DEDUP_REMOVED lines=61> */
.L_x_73139:
[----:B------:R-:W-:Y:S05]  /*26880*/  BSYNC.RECONVERGENT B2 ;  /* 0x0000000000027941 */ /* 0x000fea0003800200 */
.L_x_73138:
        /* <DEDUP_REMOVED lines=11> */
.L_x_73115:
        /* <DEDUP_REMOVED lines=21> */
.L_x_73147:
        /* <DEDUP_REMOVED lines=13> */
.L_x_73149:
[----:B------:R-:W-:Y:S05]  /*26b60*/  BSYNC.RECONVERGENT B4 ;  /* 0x0000000000047941 */ /* 0x000fea0003800200 */
.L_x_73148:
        /* <DEDUP_REMOVED lines=61> */
.L_x_73146:
[----:B------:R-:W-:Y:S05]  /*26f40*/  BSYNC.RECONVERGENT B3 ;  /* 0x0000000000037941 */ /* 0x000fea0003800200 */
.L_x_73145:
        /* <DEDUP_REMOVED lines=9> */
.L_x_73144:
[----:B------:R-:W-:Y:S05]  /*26fe0*/  BSYNC.RECONVERGENT B2 ;  /* 0x0000000000027941 */ /* 0x000fea0003800200 */
.L_x_73143:
        /* <DEDUP_REMOVED lines=17> */
.L_x_73154:
        /* <DEDUP_REMOVED lines=13> */
.L_x_73156:
[----:B------:R-:W-:Y:S05]  /*271d0*/  BSYNC.RECONVERGENT B4 ;  /* 0x0000000000047941 */ /* 0x000fea0003800200 */
.L_x_73155:
        /* <DEDUP_REMOVED lines=61> */
.L_x_73153:
[----:B------:R-:W-:Y:S05]  /*275b0*/  BSYNC.RECONVERGENT B3 ;  /* 0x0000000000037941 */ /* 0x000fea0003800200 */
.L_x_73152:
        /* <DEDUP_REMOVED lines=9> */
.L_x_73151:
[----:B------:R-:W-:Y:S05]  /*27650*/  BSYNC.RECONVERGENT B2 ;  /* 0x0000000000027941 */ /* 0x000fea0003800200 */
.L_x_73150:
        /* <DEDUP_REMOVED lines=17> */
.L_x_73161:
        /* <DEDUP_REMOVED lines=13> */
.L_x_73163:
[----:B------:R-:W-:Y:S05]  /*27840*/  BSYNC.RECONVERGENT B4 ;  /* 0x0000000000047941 */ /* 0x000fea0003800200 */
.L_x_73162:
        /* <DEDUP_REMOVED lines=61> */
.L_x_73160:
[----:B------:R-:W-:Y:S05]  /*27c20*/  BSYNC.RECONVERGENT B3 ;  /* 0x0000000000037941 */ /* 0x000fea0003800200 */
.L_x_73159:
        /* <DEDUP_REMOVED lines=9> */
.L_x_73158:
[----:B------:R-:W-:Y:S05]  /*27cc0*/  BSYNC.RECONVERGENT B2 ;  /* 0x0000000000027941 */ /* 0x000fea0003800200 */
.L_x_73157:
        /* <DEDUP_REMOVED lines=16> */
.L_x_73166:
        /* <DEDUP_REMOVED lines=13> */
.L_x_73168:
[----:B------:R-:W-:Y:S05]  /*27ea0*/  BSYNC.RECONVERGENT B3 ;  /* 0x0000000000037941 */ /* 0x000fea0003800200 */
.L_x_73167:
        /* <DEDUP_REMOVED lines=61> */
.L_x_73165:
[----:B------:R-:W-:Y:S05]  /*28280*/  BSYNC.RECONVERGENT B2 ;  /* 0x0000000000027941 */ /* 0x000fea0003800200 */
.L_x_73164:
        /* <DEDUP_REMOVED lines=9> */
.L_x_73137:
[----:B------:R-:W-:Y:S05]  /*28320*/  BSYNC.RECONVERGENT B1 ;  /* 0x0000000000017941 */ /* 0x000fea0003800200 */
.L_x_73114:
        /* <DEDUP_REMOVED lines=17> */
.L_x_73170:
[----:B------:R-:W-:Y:S05]  /*28440*/  BSYNC.RECONVERGENT B1 ;  /* 0x0000000000017941 */ /* 0x000fea0003800200 */
.L_x_73169:
[----:B------:R-:W-:Y:S01]  /*28450*/  IADD3 R162, PT, PT, R162, 0x20, RZ ;  /* 0x00000020a2a27810 */ /* 0x000fe20007ffe0ff */
[----:B------:R-:W-:-:S07]  /*28460*/  VIADD R160, R160, 0x20 ;  /* 0x00000020a0a07836 */ /* 0x000fce0000000000 */
.L_x_73111:
[----:B------:R-:W-:Y:S05]  /*28470*/  BSYNC.RECONVERGENT B0 ;  /* 0x0000000000007941 */ /* 0x000fea0003800200 */
.L_x_73110:
        /* <DEDUP_REMOVED lines=10> */
.L_x_73174:
[----:B------:R-:W-:Y:S05]  /*28520*/  BSYNC.RECONVERGENT B1 ;  /* 0x0000000000017941 */ /* 0x000fea0003800200 */
.L_x_73173:
        /* <DEDUP_REMOVED lines=28> */
.L_x_73181:
        /* <DEDUP_REMOVED lines=13> */
.L_x_73183:
[----:B------:R-:W-:Y:S05]  /*287c0*/  BSYNC.RECONVERGENT B4 ;  /* 0x0000000000047941 */ /* 0x000fea0003800200 */
.L_x_73182:
        /* <DEDUP_REMOVED lines=61> */
.L_x_73180:
[----:B------:R-:W-:Y:S05]  /*28ba0*/  BSYNC.RECONVERGENT B3 ;  /* 0x0000000000037941 */ /* 0x000fea0003800200 */
.L_x_73179:
        /* <DEDUP_REMOVED lines=10> */
.L_x_73178:
[----:B------:R-:W-:Y:S05]  /*28c50*/  BSYNC.RECONVERGENT B2 ;  /* 0x0000000000027941 */ /* 0x000fea0003800200 */
.L_x_73177:
        /* <DEDUP_REMOVED lines=20> */
.L_x_73188:
        /* <DEDUP_REMOVED lines=13> */
.L_x_73190:
[----:B------:R-:W-:Y:S05]  /*28e70*/  BSYNC.RECONVERGENT B4 ;  /* 0x0000000000047941 */ /* 0x000fea0003800200 */
.L_x_73189:
        /* <DEDUP_REMOVED lines=61> */
.L_x_73187:
[----:B------:R-:W-:Y:S05]  /*29250*/  BSYNC.RECONVERGENT B3 ;  /* 0x0000000000037941 */ /* 0x000fea0003800200 */
.L_x_73186:
        /* <DEDUP_REMOVED lines=10> */
.L_x_73185:
[----:B------:R-:W-:Y:S05]  /*29300*/  BSYNC.RECONVERGENT B2 ;  /* 0x0000000000027941 */ /* 0x000fea0003800200 */
.L_x_73184:
        /* <DEDUP_REMOVED lines=20> */
.L_x_73195:
        /* <DEDUP_REMOVED lines=13> */
.L_x_73197:
[----:B------:R-:W-:Y:S05]  /*29520*/  BSYNC.RECONVERGENT B4 ;  /* 0x0000000000047941 */ /* 0x000fea0003800200 */
.L_x_73196:
        /* <DEDUP_REMOVED lines=61> */
.L_x_73194:
[----:B------:R-:W-:Y:S05]  /*29900*/  BSYNC.RECONVERGENT B3 ;  /* 0x0000000000037941 */ /* 0x000fea0003800200 */
.L_x_73193:
        /* <DEDUP_REMOVED lines=10> */
.L_x_73192:
[----:B------:R-:W-:Y:S05]  /*299b0*/  BSYNC.RECONVERGENT B2 ;  /* 0x0000000000027941 */ /* 0x000fea0003800200 */
.L_x_73191:
        /* <DEDUP_REMOVED lines=19> */
.L_x_73201:
        /* <DEDUP_REMOVED lines=13> */
.L_x_73203:
[----:B------:R-:W-:Y:S05]  /*29bc0*/  BSYNC.RECONVERGENT B3 ;  /* 0x0000000000037941 */ /* 0x000fea0003800200 */
.L_x_73202:
        /* <DEDUP_REMOVED lines=61> */
.L_x_73200:
[----:B------:R-:W-:Y:S05]  /*29fa0*/  BSYNC.RECONVERGENT B2 ;  /* 0x0000000000027941 */ /* 0x000fea0003800200 */
.L_x_73199:
        /* <DEDUP_REMOVED lines=11> */
.L_x_73176:
        /* <DEDUP_REMOVED lines=21> */
.L_x_73208:
        /* <DEDUP_REMOVED lines=13> */
.L_x_73210:
[----:B------:R-:W-:Y:S05]  /*2a280*/  BSYNC.RECONVERGENT B4 ;  /* 0x0000000000047941 */ /* 0x000fea0003800200 */
.L_x_73209:
        /* <DEDUP_REMOVED lines=61> */
.L_x_73207:
[----:B------:R-:W-:Y:S05]  /*2a660*/  BSYNC.RECONVERGENT B3 ;  /* 0x0000000000037941 */ /* 0x000fea0003800200 */
.L_x_73206:
        /* <DEDUP_REMOVED lines=9> */
.L_x_73205:
[----:B------:R-:W-:Y:S05]  /*2a700*/  BSYNC.RECONVERGENT B2 ;  /* 0x0000000000027941 */ /* 0x000fea0003800200 */
.L_x_73204:
        /* <DEDUP_REMOVED lines=17> */
.L_x_73215:
        /* <DEDUP_REMOVED lines=13> */
.L_x_73217:
[----:B------:R-:W-:Y:S05]  /*2a8f0*/  BSYNC.RECONVERGENT B4 ;  /* 0x0000000000047941 */ /* 0x000fea0003800200 */
.L_x_73216:
        /* <DEDUP_REMOVED lines=61> */
.L_x_73214:
[----:B------:R-:W-:Y:S05]  /*2acd0*/  BSYNC.RECONVERGENT B3 ;  /* 0x0000000000037941 */ /* 0x000fea0003800200 */
.L_x_73213:
        /* <DEDUP_REMOVED lines=9> */
.L_x_73212:
[----:B------:R-:W-:Y:S05]  /*2ad70*/  BSYNC.RECONVERGENT B2 ;  /* 0x0000000000027941 */ /* 0x000fea0003800200 */
.L_x_73211:
        /* <DEDUP_REMOVED lines=17> */
.L_x_73222:
        /* <DEDUP_REMOVED lines=13> */
.L_x_73224:
[----:B------:R-:W-:Y:S05]  /*2af60*/  BSYNC.RECONVERGENT B4 ;  /* 0x0000000000047941 */ /* 0x000fea0003800200 */
.L_x_73223:
        /* <DEDUP_REMOVED lines=61> */
.L_x_73221:
[----:B------:R-:W-:Y:S05]  /*2b340*/  BSYNC.RECONVERGENT B3 ;  /* 0x0000000000037941 */ /* 0x000fea0003800200 */
.L_x_73220:
        /* <DEDUP_REMOVED lines=9> */
.L_x_73219:
[----:B------:R-:W-:Y:S05]  /*2b3e0*/  BSYNC.RECONVERGENT B2 ;  /* 0x0000000000027941 */ /* 0x000fea0003800200 */
.L_x_73218:
        /* <DEDUP_REMOVED lines=16> */
.L_x_73227:
        /* <DEDUP_REMOVED lines=13> */
.L_x_73229:
[----:B------:R-:W-:Y:S05]  /*2b5c0*/  BSYNC.RECONVERGENT B3 ;  /* 0x0000000000037941 */ /* 0x000fea0003800200 */
.L_x_73228:
        /* <DEDUP_REMOVED lines=61> */
.L_x_73226:
[----:B------:R-:W-:Y:S05]  /*2b9a0*/  BSYNC.RECONVERGENT B2 ;  /* 0x0000000000027941 */ /* 0x000fea0003800200 */
.L_x_73225:
        /* <DEDUP_REMOVED lines=9> */
.L_x_73198:
[----:B------:R-:W-:Y:S05]  /*2ba40*/  BSYNC.RECONVERGENT B1 ;  /* 0x0000000000017941 */ /* 0x000fea0003800200 */
.L_x_73175:
        /* <DEDUP_REMOVED lines=17> */
.L_x_73231:
[----:B------:R-:W-:Y:S05]  /*2bb60*/  BSYNC.RECONVERGENT B1 ;  /* 0x0000000000017941 */ /* 0x000fea0003800200 */
.L_x_73230:
[----:B------:R-:W-:Y:S01]  /*2bb70*/  VIADD R162, R162, 0x20 ;  /* 0x00000020a2a27836 */ /* 0x000fe20000000000 */
[----:B------:R-:W-:-:S07]  /*2bb80*/  IADD3 R160, PT, PT, R160, 0x20, RZ ;  /* 0x00000020a0a07810 */ /* 0x000fce0007ffe0ff */
.L_x_73172:
[----:B------:R-:W-:Y:S05]  /*2bb90*/  BSYNC.RECONVERGENT B0 ;  /* 0x0000000000007941 */ /* 0x000fea0003800200 */
.L_x_73171:
        /* <DEDUP_REMOVED lines=10> */
.L_x_73235:
[----:B------:R-:W-:Y:S05]  /*2bc40*/  BSYNC.RECONVERGENT B1 ;  /* 0x0000000000017941 */ /* 0x000fea0003800200 */
.L_x_73234:
        /* <DEDUP_REMOVED lines=28> */
.L_x_73242:
        /* <DEDUP_REMOVED lines=13> */
.L_x_73244:
[----:B------:R-:W-:Y:S05]  /*2bee0*/  BSYNC.RECONVERGENT B4 ;  /* 0x0000000000047941 */ /* 0x000fea0003800200 */
.L_x_73243:
        /* <DEDUP_REMOVED lines=61> */
.L_x_73241:
[----:B------:R-:W-:Y:S05]  /*2c2c0*/  BSYNC.RECONVERGENT B3 ;  /* 0x0000000000037941 */ /* 0x000fea0003800200 */
.L_x_73240:
        /* <DEDUP_REMOVED lines=10> */
.L_x_73239:
[----:B------:R-:W-:Y:S05]  /*2c370*/  BSYNC.RECONVERGENT B2 ;  /* 0x0000000000027941 */ /* 0x000fea0003800200 */
.L_x_73238:
        /* <DEDUP_REMOVED lines=20> */
.L_x_73249:
        /* <DEDUP_REMOVED lines=13> */
.L_x_73251:
[----:B------:R-:W-:Y:S05]  /*2c590*/  BSYNC.RECONVERGENT B4 ;  /* 0x0000000000047941 */ /* 0x000fea0003800200 */
.L_x_73250:
        /* <DEDUP_REMOVED lines=61> */
.L_x_73248:
[----:B------:R-:W-:Y:S05]  /*2c970*/  BSYNC.RECONVERGENT B3 ;  /* 0x0000000000037941 */ /* 0x000fea0003800200 */
.L_x_73247:
        /* <DEDUP_REMOVED lines=10> */
.L_x_73246:
[----:B------:R-:W-:Y:S05]  /*2ca20*/  BSYNC.RECONVERGENT B2 ;  /* 0x0000000000027941 */ /* 0x000fea0003800200 */
.L_x_73245:
        /* <DEDUP_REMOVED lines=20> */
.L_x_73256:
        /* <DEDUP_REMOVED lines=13> */
.L_x_73258:
[----:B------:R-:W-:Y:S05]  /*2cc40*/  BSYNC.RECONVERGENT B4 ;  /* 0x0000000000047941 */ /* 0x000fea0003800200 */
.L_x_73257:
        /* <DEDUP_REMOVED lines=61> */
.L_x_73255:
[----:B------:R-:W-:Y:S05]  /*2d020*/  BSYNC.RECONVERGENT B3 ;  /* 0x0000000000037941 */ /* 0x000fea0003800200 */
.L_x_73254:
        /* <DEDUP_REMOVED lines=10> */
.L_x_73253:
[----:B------:R-:W-:Y:S05]  /*2d0d0*/  BSYNC.RECONVERGENT B2 ;  /* 0x0000000000027941 */ /* 0x000fea0003800200 */
.L_x_73252:
        /* <DEDUP_REMOVED lines=19> */
.L_x_73262:
        /* <DEDUP_REMOVED lines=13> */
.L_x_73264:
[----:B------:R-:W-:Y:S05]  /*2d2e0*/  BSYNC.RECONVERGENT B3 ;  /* 0x0000000000037941 */ /* 0x000fea0003800200 */
.L_x_73263:
        /* <DEDUP_REMOVED lines=61> */
.L_x_73261:
[----:B------:R-:W-:Y:S05]  /*2d6c0*/  BSYNC.RECONVERGENT B2 ;  /* 0x0000000000027941 */ /* 0x000fea0003800200 */
.L_x_73260:
        /* <DEDUP_REMOVED lines=11> */
.L_x_73237:
        /* <DEDUP_REMOVED lines=21> */
.L_x_73269:
        /* <DEDUP_REMOVED lines=13> */
.L_x_73271:
[----:B------:R-:W-:Y:S05]  /*2d9a0*/  BSYNC.RECONVERGENT B4 ;  /* 0x0000000000047941 */ /* 0x000fea0003800200 */
.L_x_73270:
        /* <DEDUP_REMOVED lines=61> */
.L_x_73268:
[----:B------:R-:W-:Y:S05]  /*2dd80*/  BSYNC.RECONVERGENT B3 ;  /* 0x0000000000037941 */ /* 0x000fea0003800200 */
.L_x_73267:
        /* <DEDUP_REMOVED lines=9> */
.L_x_73266:
[----:B------:R-:W-:Y:S05]  /*2de20*/  BSYNC.RECONVERGENT B2 ;  /* 0x0000000000027941 */ /* 0x000fea0003800200 */
.L_x_73265:
        /* <DEDUP_REMOVED lines=17> */
.L_x_73276:
        /* <DEDUP_REMOVED lines=13> */
.L_x_73278:
[----:B------:R-:W-:Y:S05]  /*2e010*/  BSYNC.RECONVERGENT B4 ;  /* 0x0000000000047941 */ /* 0x000fea0003800200 */
.L_x_73277:
        /* <DEDUP_REMOVED lines=61> */
.L_x_73275:
[----:B------:R-:W-:Y:S05]  /*2e3f0*/  BSYNC.RECONVERGENT B3 ;  /* 0x0000000000037941 */ /* 0x000fea0003800200 */
.L_x_73274:
        /* <DEDUP_REMOVED lines=9> */
.L_x_73273:
[----:B------:R-:W-:Y:S05]  /*2e490*/  BSYNC.RECONVERGENT B2 ;  /* 0x0000000000027941 */ /* 0x000fea0003800200 */
.L_x_73272:
        /* <DEDUP_REMOVED lines=17> */
.L_x_73283:
        /* <DEDUP_REMOVED lines=13> */
.L_x_73285:
[----:B------:R-:W-:Y:S05]  /*2e680*/  BSYNC.RECONVERGENT B4 ;  /* 0x0000000000047941 */ /* 0x000fea0003800200 */
.L_x_73284:
        /* <DEDUP_REMOVED lines=61> */
.L_x_73282:
[----:B------:R-:W-:Y:S05]  /*2ea60*/  BSYNC.RECONVERGENT B3 ;  /* 0x0000000000037941 */ /* 0x000fea0003800200 */
.L_x_73281:
        /* <DEDUP_REMOVED lines=9> */
.L_x_73280:
[----:B------:R-:W-:Y:S05]  /*2eb00*/  BSYNC.RECONVERGENT B2 ;  /* 0x0000000000027941 */ /* 0x000fea0003800200 */
.L_x_73279:
        /* <DEDUP_REMOVED lines=16> */
.L_x_73288:
        /* <DEDUP_REMOVED lines=13> */
.L_x_73290:
[----:B------:R-:W-:Y:S05]  /*2ece0*/  BSYNC.RECONVERGENT B3 ;  /* 0x0000000000037941 */ /* 0x000fea0003800200 */
.L_x_73289:
        /* <DEDUP_REMOVED lines=61> */
.L_x_73287:
[----:B------:R-:W-:Y:S05]  /*2f0c0*/  BSYNC.RECONVERGENT B2 ;  /* 0x0000000000027941 */ /* 0x000fea0003800200 */
.L_x_73286:
        /* <DEDUP_REMOVED lines=9> */
.L_x_73259:
[----:B------:R-:W-:Y:S05]  /*2f160*/  BSYNC.RECONVERGENT B1 ;  /* 0x0000000000017941 */ /* 0x000fea0003800200 */
.L_x_73236:
        /* <DEDUP_REMOVED lines=17> */
.L_x_73292:
[----:B------:R-:W-:Y:S05]  /*2f280*/  BSYNC.RECONVERGENT B1 ;  /* 0x0000000000017941 */ /* 0x000fea0003800200 */
.L_x_73291:
[----:B------:R-:W-:Y:S01]  /*2f290*/  IADD3 R162, PT, PT, R162, 0x20, RZ ;  /* 0x00000020a2a27810 */ /* 0x000fe20007ffe0ff */
[----:B------:R-:W-:-:S07]  /*2f2a0*/  VIADD R160, R160, 0x20 ;  /* 0x00000020a0a07836 */ /* 0x000fce0000000000 */
.L_x_73233:
[----:B------:R-:W-:Y:S05]  /*2f2b0*/  BSYNC.RECONVERGENT B0 ;  /* 0x0000000000007941 */ /* 0x000fea0003800200 */
.L_x_73232:
        /* <DEDUP_REMOVED lines=10> */
.L_x_73296:
[----:B------:R-:W-:Y:S05]  /*2f360*/  BSYNC.RECONVERGENT B1 ;  /* 0x0000000000017941 */ /* 0x000fea0003800200 */
.L_x_73295:
        /* <DEDUP_REMOVED lines=28> */
.L_x_73303:
        /* <DEDUP_REMOVED lines=13> */
.L_x_73305:
[----:B------:R-:W-:Y:S05]  /*2f600*/  BSYNC.RECONVERGENT B4 ;  /* 0x0000000000047941 */ /* 0x000fea0003800200 */
.L_x_73304:
        /* <DEDUP_REMOVED lines=61> */
.L_x_73302:
[----:B------:R-:W-:Y:S05]  /*2f9e0*/  BSYNC.RECONVERGENT B3 ;  /* 0x0000000000037941 */ /* 0x000fea0003800200 */
.L_x_73301:
        /* <DEDUP_REMOVED lines=10> */
.L_x_73300:
[----:B------:R-:W-:Y:S05]  /*2fa90*/  BSYNC.RECONVERGENT B2 ;  /* 0x0000000000027941 */ /* 0x000fea0003800200 */
.L_x_73299:
        /* <DEDUP_REMOVED lines=20> */
.L_x_73310:
        /* <DEDUP_REMOVED lines=13> */
.L_x_73312:
[----:B------:R-:W-:Y:S05]  /*2fcb0*/  BSYNC.RECONVERGENT B4 ;  /* 0x0000000000047941 */ /* 0x000fea0003800200 */
.L_x_73311:
        /* <DEDUP_REMOVED lines=61> */
.L_x_73309:
[----:B------:R-:W-:Y:S05]  /*30090*/  BSYNC.RECONVERGENT B3 ;  /* 0x0000000000037941 */ /* 0x000fea0003800200 */
.L_x_73308:
        /* <DEDUP_REMOVED lines=10> */
.L_x_73307:
[----:B------:R-:W-:Y:S05]  /*30140*/  BSYNC.RECONVERGENT B2 ;  /* 0x0000000000027941 */ /* 0x000fea0003800200 */
.L_x_73306:
        /* <DEDUP_REMOVED lines=20> */
.L_x_73317:
        /* <DEDUP_REMOVED lines=13> */
.L_x_73319:
[----:B------:R-:W-:Y:S05]  /*30360*/  BSYNC.RECONVERGENT B4 ;  /* 0x0000000000047941 */ /* 0x000fea0003800200 */
.L_x_73318:
        /* <DEDUP_REMOVED lines=61> */
.L_x_73316:
[----:B------:R-:W-:Y:S05]  /*30740*/  BSYNC.RECONVERGENT B3 ;  /* 0x0000000000037941 */ /* 0x000fea0003800200 */
.L_x_73315:
        /* <DEDUP_REMOVED lines=10> */
.L_x_73314:
[----:B------:R-:W-:Y:S05]  /*307f0*/  BSYNC.RECONVERGENT B2 ;  /* 0x0000000000027941 */ /* 0x000fea0003800200 */
.L_x_73313:
        /* <DEDUP_REMOVED lines=19> */
.L_x_73323:
        /* <DEDUP_REMOVED lines=13> */
.L_x_73325:
[----:B------:R-:W-:Y:S05]  /*30a00*/  BSYNC.RECONVERGENT B3 ;  /* 0x0000000000037941 */ /* 0x000fea0003800200 */
.L_x_73324:
        /* <DEDUP_REMOVED lines=61> */
.L_x_73322:
[----:B------:R-:W-:Y:S05]  /*30de0*/  BSYNC.RECONVERGENT B2 ;  /* 0x0000000000027941 */ /* 0x000fea0003800200 */
.L_x_73321:
        /* <DEDUP_REMOVED lines=11> */
.L_x_73298:
        /* <DEDUP_REMOVED lines=21> */
.L_x_73330:
        /* <DEDUP_REMOVED lines=13> */
.L_x_73332:
[----:B------:R-:W-:Y:S05]  /*310c0*/  BSYNC.RECONVERGENT B4 ;  /* 0x0000000000047941 */ /* 0x000fea0003800200 */
.L_x_73331:
        /* <DEDUP_REMOVED lines=61> */
.L_x_73329:
[----:B------:R-:W-:Y:S05]  /*314a0*/  BSYNC.RECONVERGENT B3 ;  /* 0x0000000000037941 */ /* 0x000fea0003800200 */
.L_x_73328:
        /* <DEDUP_REMOVED lines=9> */
.L_x_73327:
[----:B------:R-:W-:Y:S05]  /*31540*/  BSYNC.RECONVERGENT B2 ;  /* 0x0000000000027941 */ /* 0x000fea0003800200 */
.L_x_73326:
        /* <DEDUP_REMOVED lines=17> */
.L_x_73337:
        /* <DEDUP_REMOVED lines=13> */
.L_x_73339:
[----:B------:R-:W-:Y:S05]  /*31730*/  BSYNC.RECONVERGENT B4 ;  /* 0x0000000000047941 */ /* 0x000fea0003800200 */
.L_x_73338:
        /* <DEDUP_REMOVED lines=61> */
.L_x_73336:
[----:B------:R-:W-:Y:S05]  /*31b10*/  BSYNC.RECONVERGENT B3 ;  /* 0x0000000000037941 */ /* 0x000fea0003800200 */
.L_x_73335:
        /* <DEDUP_REMOVED lines=9> */
.L_x_73334:
[----:B------:R-:W-:Y:S05]  /*31bb0*/  BSYNC.RECONVERGENT B2 ;  /* 0x0000000000027941 */ /* 0x000fea0003800200 */
.L_x_73333:
        /* <DEDUP_REMOVED lines=17> */
.L_x_73344:
        /* <DEDUP_REMOVED lines=13> */
.L_x_73346:
[----:B------:R-:W-:Y:S05]  /*31da0*/  BSYNC.RECONVERGENT B4 ;  /* 0x0000000000047941 */ /* 0x000fea0003800200 */
.L_x_73345:
        /* <DEDUP_REMOVED lines=61> */
.L_x_73343:
[----:B------:R-:W-:Y:S05]  /*32180*/  BSYNC.RECONVERGENT B3 ;  /* 0x0000000000037941 */ /* 0x000fea0003800200 */
.L_x_73342:
        /* <DEDUP_REMOVED lines=9> */
.L_x_73341:
[----:B------:R-:W-:Y:S05]  /*32220*/  BSYNC.RECONVERGENT B2 ;  /* 0x0000000000027941 */ /* 0x000fea0003800200 */
.L_x_73340:
        /* <DEDUP_REMOVED lines=16> */
.L_x_73349:
        /* <DEDUP_REMOVED lines=13> */
.L_x_73351:
[----:B------:R-:W-:Y:S05]  /*32400*/  BSYNC.RECONVERGENT B3 ;  /* 0x0000000000037941 */ /* 0x000fea0003800200 */
.L_x_73350:
        /* <DEDUP_REMOVED lines=61> */
.L_x_73348:
[----:B------:R-:W-:Y:S05]  /*327e0*/  BSYNC.RECONVERGENT B2 ;  /* 0x0000000000027941 */ /* 0x000fea0003800200 */
.L_x_73347:
        /* <DEDUP_REMOVED lines=9> */
.L_x_73320:
[----:B------:R-:W-:Y:S05]  /*32880*/  BSYNC.RECONVERGENT B1 ;  /* 0x0000000000017941 */ /* 0x000fea0003800200 */
.L_x_73297:
        /* <DEDUP_REMOVED lines=17> */
.L_x_73353:
[----:B------:R-:W-:Y:S05]  /*329a0*/  BSYNC.RECONVERGENT B1 ;  /* 0x0000000000017941 */ /* 0x000fea0003800200 */
.L_x_73352:
[----:B------:R-:W-:Y:S01]  /*329b0*/  VIADD R162, R162, 0x20 ;  /* 0x00000020a2a27836 */ /* 0x000fe20000000000 */
[----:B------:R-:W-:-:S07]  /*329c0*/  IADD3 R160, PT, PT, R160, 0x20, RZ ;  /* 0x00000020a0a07810 */ /* 0x000fce0007ffe0ff */
.L_x_73294:
[----:B------:R-:W-:Y:S05]  /*329d0*/  BSYNC.RECONVERGENT B0 ;  /* 0x0000000000007941 */ /* 0x000fea0003800200 */
.L_x_73293:
        /* <DEDUP_REMOVED lines=10> */
.L_x_73357:
[----:B------:R-:W-:Y:S05]  /*32a80*/  BSYNC.RECONVERGENT B1 ;  /* 0x0000000000017941 */ /* 0x000fea0003800200 */
.L_x_73356:
        /* <DEDUP_REMOVED lines=28> */
.L_x_73364:
        /* <DEDUP_REMOVED lines=13> */
.L_x_73366:
[----:B------:R-:W-:Y:S05]  /*32d20*/  BSYNC.RECONVERGENT B4 ;  /* 0x0000000000047941 */ /* 0x000fea0003800200 */
.L_x_73365:
        /* <DEDUP_REMOVED lines=61> */
.L_x_73363:
[----:B------:R-:W-:Y:S05]  /*33100*/  BSYNC.RECONVERGENT B3 ;  /* 0x0000000000037941 */ /* 0x000fea0003800200 */
.L_x_73362:
        /* <DEDUP_REMOVED lines=10> */
.L_x_73361:
[----:B------:R-:W-:Y:S05]  /*331b0*/  BSYNC.RECONVERGENT B2 ;  /* 0x0000000000027941 */ /* 0x000fea0003800200 */
.L_x_73360:
        /* <DEDUP_REMOVED lines=20> */
.L_x_73371:
        /* <DEDUP_REMOVED lines=13> */
.L_x_73373:
[----:B------:R-:W-:Y:S05]  /*333d0*/  BSYNC.RECONVERGENT B4 ;  /* 0x0000000000047941 */ /* 0x000fea0003800200 */
.L_x_73372:
        /* <DEDUP_REMOVED lines=61> */
.L_x_73370:
[----:B------:R-:W-:Y:S05]  /*337b0*/  BSYNC.RECONVERGENT B3 ;  /* 0x0000000000037941 */ /* 0x000fea0003800200 */
.L_x_73369:
        /* <DEDUP_REMOVED lines=10> */
.L_x_73368:
[----:B------:R-:W-:Y:S05]  /*33860*/  BSYNC.RECONVERGENT B2 ;  /* 0x0000000000027941 */ /* 0x000fea0003800200 */
.L_x_73367:
        /* <DEDUP_REMOVED lines=20> */
.L_x_73378:
        /* <DEDUP_REMOVED lines=13> */
.L_x_73380:
[----:B------:R-:W-:Y:S05]  /*33a80*/  BSYNC.RECONVERGENT B4 ;  /* 0x0000000000047941 */ /* 0x000fea0003800200 */
.L_x_73379:
        /* <DEDUP_REMOVED lines=61> */
.L_x_73377:
[----:B------:R-:W-:Y:S05]  /*33e60*/  BSYNC.RECONVERGENT B3 ;  /* 0x0000000000037941 */ /* 0x000fea0003800200 */
.L_x_73376:
        /* <DEDUP_REMOVED lines=10> */
.L_x_73375:
[----:B------:R-:W-:Y:S05]  /*33f10*/  BSYNC.RECONVERGENT B2 ;  /* 0x0000000000027941 */ /* 0x000fea0003800200 */
.L_x_73374:
        /* <DEDUP_REMOVED lines=19> */
.L_x_73384:
        /* <DEDUP_REMOVED lines=13> */
.L_x_73386:
[----:B------:R-:W-:Y:S05]  /*34120*/  BSYNC.RECONVERGENT B3 ;  /* 0x0000000000037941 */ /* 0x000fea0003800200 */
.L_x_73385:
        /* <DEDUP_REMOVED lines=61> */
.L_x_73383:
[----:B------:R-:W-:Y:S05]  /*34500*/  BSYNC.RECONVERGENT B2 ;  /* 0x0000000000027941 */ /* 0x000fea0003800200 */
.L_x_73382:
        /* <DEDUP_REMOVED lines=11> */
.L_x_73359:
        /* <DEDUP_REMOVED lines=21> */
.L_x_73391:
        /* <DEDUP_REMOVED lines=13> */
.L_x_73393:
[----:B------:R-:W-:Y:S05]  /*347e0*/  BSYNC.RECONVERGENT B4 ;  /* 0x0000000000047941 */ /* 0x000fea0003800200 */
.L_x_73392:
        /* <DEDUP_REMOVED lines=61> */
.L_x_73390:
[----:B------:R-:W-:Y:S05]  /*34bc0*/  BSYNC.RECONVERGENT B3 ;  /* 0x0000000000037941 */ /* 0x000fea0003800200 */
.L_x_73389:
        /* <DEDUP_REMOVED lines=9> */
.L_x_73388:
[----:B------:R-:W-:Y:S05]  /*34c60*/  BSYNC.RECONVERGENT B2 ;  /* 0x0000000000027941 */ /* 0x000fea0003800200 */
.L_x_73387:
        /* <DEDUP_REMOVED lines=17> */
.L_x_73398:
        /* <DEDUP_REMOVED lines=13> */
.L_x_73400:
[----:B------:R-:W-:Y:S05]  /*34e50*/  BSYNC.RECONVERGENT B4 ;  /* 0x0000000000047941 */ /* 0x000fea0003800200 */
.L_x_73399:
        /* <DEDUP_REMOVED lines=61> */
.L_x_73397:
[----:B------:R-:W-:Y:S05]  /*35230*/  BSYNC.RECONVERGENT B3 ;  /* 0x0000000000037941 */ /* 0x000fea0003800200 */
.L_x_73396:
        /* <DEDUP_REMOVED lines=9> */
.L_x_73395:
[----:B------:R-:W-:Y:S05]  /*352d0*/  BSYNC.RECONVERGENT B2 ;  /* 0x0000000000027941 */ /* 0x000fea0003800200 */
.L_x_73394:
        /* <DEDUP_REMOVED lines=17> */
.L_x_73405:
        /* <DEDUP_REMOVED lines=13> */
.L_x_73407:
[----:B------:R-:W-:Y:S05]  /*354c0*/  BSYNC.RECONVERGENT B4 ;  /* 0x0000000000047941 */ /* 0x000fea0003800200 */
.L_x_73406:
        /* <DEDUP_REMOVED lines=61> */
.L_x_73404:
[----:B------:R-:W-:Y:S05]  /*358a0*/  BSYNC.RECONVERGENT B3 ;  /* 0x0000000000037941 */ /* 0x000fea0003800200 */
.L_x_73403:
        /* <DEDUP_REMOVED lines=9> */
.L_x_73402:
[----:B------:R-:W-:Y:S05]  /*35940*/  BSYNC.RECONVERGENT B2 ;  /* 0x0000000000027941 */ /* 0x000fea0003800200 */
.L_x_73401:
        /* <DEDUP_REMOVED lines=16> */
.L_x_73410:
        /* <DEDUP_REMOVED lines=13> */
.L_x_73412:
[----:B------:R-:W-:Y:S05]  /*35b20*/  BSYNC.RECONVERGENT B3 ;  /* 0x0000000000037941 */ /* 0x000fea0003800200 */
.L_x_73411:
        /* <DEDUP_REMOVED lines=61> */
.L_x_73409:
[----:B------:R-:W-:Y:S05]  /*35f00*/  BSYNC.RECONVERGENT B2 ;  /* 0x0000000000027941 */ /* 0x000fea0003800200 */
.L_x_73408:
        /* <DEDUP_REMOVED lines=9> */
.L_x_73381:
[----:B------:R-:W-:Y:S05]  /*35fa0*/  BSYNC.RECONVERGENT B1 ;  /* 0x0000000000017941 */ /* 0x000fea0003800200 */
.L_x_73358:
        /* <DEDUP_REMOVED lines=17> */
.L_x_73414:
[----:B------:R-:W-:Y:S05]  /*360c0*/  BSYNC.RECONVERGENT B1 ;  /* 0x0000000000017941 */ /* 0x000fea0003800200 */
.L_x_73413:
[----:B------:R-:W-:Y:S01]  /*360d0*/  IADD3 R162, PT, PT, R162, 0x20, RZ ;  /* 0x00000020a2a27810 */ /* 0x000fe20007ffe0ff */
[----:B------:R-:W-:-:S07]  /*360e0*/  VIADD R160, R160, 0x20 ;  /* 0x00000020a0a07836 */ /* 0x000fce0000000000 */
.L_x_73355:
[----:B------:R-:W-:Y:S05]  /*360f0*/  BSYNC.RECONVERGENT B0 ;  /* 0x0000000000007941 */ /* 0x000fea0003800200 */
.L_x_73354:
        /* <DEDUP_REMOVED lines=10> */
.L_x_73418:
[----:B------:R-:W-:Y:S05]  /*361a0*/  BSYNC.RECONVERGENT B1 ;  /* 0x0000000000017941 */ /* 0x000fea0003800200 */
.L_x_73417:
        /* <DEDUP_REMOVED lines=28> */
.L_x_73425:
        /* <DEDUP_REMOVED lines=13> */
.L_x_73427:
[----:B------:R-:W-:Y:S05]  /*36440*/  BSYNC.RECONVERGENT B4 ;  /* 0x0000000000047941 */ /* 0x000fea0003800200 */
.L_x_73426:
        /* <DEDUP_REMOVED lines=61> */
.L_x_73424:
[----:B------:R-:W-:Y:S05]  /*36820*/  BSYNC.RECONVERGENT B3 ;  /* 0x0000000000037941 */ /* 0x000fea0003800200 */
.L_x_73423:
        /* <DEDUP_REMOVED lines=10> */
.L_x_73422:
[----:B------:R-:W-:Y:S05]  /*368d0*/  BSYNC.RECONVERGENT B2 ;  /* 0x0000000000027941 */ /* 0x000fea0003800200 */
.L_x_73421:
        /* <DEDUP_REMOVED lines=20> */
.L_x_73432:
        /* <DEDUP_REMOVED lines=13> */
.L_x_73434:
[----:B------:R-:W-:Y:S05]  /*36af0*/  BSYNC.RECONVERGENT B4 ;  /* 0x0000000000047941 */ /* 0x000fea0003800200 */
.L_x_73433:
        /* <DEDUP_REMOVED lines=61> */
.L_x_73431:
[----:B------:R-:W-:Y:S05]  /*36ed0*/  BSYNC.RECONVERGENT B3 ;  /* 0x0000000000037941 */ /* 0x000fea0003800200 */
.L_x_73430:
        /* <DEDUP_REMOVED lines=10> */
.L_x_73429:
[----:B------:R-:W-:Y:S05]  /*36f80*/  BSYNC.RECONVERGENT B2 ;  /* 0x0000000000027941 */ /* 0x000fea0003800200 */
.L_x_73428:
        /* <DEDUP_REMOVED lines=20> */
.L_x_73439:
        /* <DEDUP_REMOVED lines=13> */
.L_x_73441:
[----:B------:R-:W-:Y:S05]  /*371a0*/  BSYNC.RECONVERGENT B4 ;  /* 0x0000000000047941 */ /* 0x000fea0003800200 */
.L_x_73440:
        /* <DEDUP_REMOVED lines=61> */
.L_x_73438:
[----:B------:R-:W-:Y:S05]  /*37580*/  BSYNC.RECONVERGENT B3 ;  /* 0x0000000000037941 */ /* 0x000fea0003800200 */
.L_x_73437:
        /* <DEDUP_REMOVED lines=10> */
.L_x_73436:
[----:B------:R-:W-:Y:S05]  /*37630*/  BSYNC.RECONVERGENT B2 ;  /* 0x0000000000027941 */ /* 0x000fea0003800200 */
.L_x_73435:
        /* <DEDUP_REMOVED lines=19> */
.L_x_73445:
        /* <DEDUP_REMOVED lines=13> */
.L_x_73447:
[----:B------:R-:W-:Y:S05]  /*37840*/  BSYNC.RECONVERGENT B3 ;  /* 0x0000000000037941 */ /* 0x000fea0003800200 */
.L_x_73446:
        /* <DEDUP_REMOVED lines=61> */
.L_x_73444:
[----:B------:R-:W-:Y:S05]  /*37c20*/  BSYNC.RECONVERGENT B2 ;  /* 0x0000000000027941 */ /* 0x000fea0003800200 */
.L_x_73443:
        /* <DEDUP_REMOVED lines=11> */
.L_x_73420:
        /* <DEDUP_REMOVED lines=21> */
.L_x_73452:
        /* <DEDUP_REMOVED lines=13> */
.L_x_73454:
[----:B------:R-:W-:Y:S05]  /*37f00*/  BSYNC.RECONVERGENT B4 ;  /* 0x0000000000047941 */ /* 0x000fea0003800200 */
.L_x_73453:
        /* <DEDUP_REMOVED lines=61> */
.L_x_73451:
[----:B------:R-:W-:Y:S05]  /*382e0*/  BSYNC.RECONVERGENT B3 ;  /* 0x0000000000037941 */ /* 0x000fea0003800200 */
.L_x_73450:
        /* <DEDUP_REMOVED lines=9> */
.L_x_73449:
[----:B------:R-:W-:Y:S05]  /*38380*/  BSYNC.RECONVERGENT B2 ;  /* 0x0000000000027941 */ /* 0x000fea0003800200 */
.L_x_73448:
        /* <DEDUP_REMOVED lines=17> */
.L_x_73459:
        /* <DEDUP_REMOVED lines=13> */
.L_x_73461:
[----:B------:R-:W-:Y:S05]  /*38570*/  BSYNC.RECONVERGENT B4 ;  /* 0x0000000000047941 */ /* 0x000fea0003800200 */
.L_x_73460:
        /* <DEDUP_REMOVED lines=61> */
.L_x_73458:
[----:B------:R-:W-:Y:S05]  /*38950*/  BSYNC.RECONVERGENT B3 ;  /* 0x0000000000037941 */ /* 0x000fea0003800200 */
.L_x_73457:
        /* <DEDUP_REMOVED lines=9> */
.L_x_73456:
[----:B------:R-:W-:Y:S05]  /*389f0*/  BSYNC.RECONVERGENT B2 ;  /* 0x0000000000027941 */ /* 0x000fea0003800200 */
.L_x_73455:
        /* <DEDUP_REMOVED lines=17> */
.L_x_73466:
        /* <DEDUP_REMOVED lines=13> */
.L_x_73468:
[----:B------:R-:W-:Y:S05]  /*38be0*/  BSYNC.RECONVERGENT B4 ;  /* 0x0000000000047941 */ /* 0x000fea0003800200 */
.L_x_73467:
        /* <DEDUP_REMOVED lines=61> */
.L_x_73465:
[----:B------:R-:W-:Y:S05]  /*38fc0*/  BSYNC.RECONVERGENT B3 ;  /* 0x0000000000037941 */ /* 0x000fea0003800200 */
.L_x_73464:
        /* <DEDUP_REMOVED lines=9> */
.L_x_73463:
[----:B------:R-:W-:Y:S05]  /*39060*/  BSYNC.RECONVERGENT B2 ;  /* 0x0000000000027941 */ /* 0x000fea0003800200 */
.L_x_73462:
        /* <DEDUP_REMOVED lines=16> */
.L_x_73471:
        /* <DEDUP_REMOVED lines=13> */
.L_x_73473:
[----:B------:R-:W-:Y:S05]  /*39240*/  BSYNC.RECONVERGENT B3 ;  /* 0x0000000000037941 */ /* 0x000fea0003800200 */
.L_x_73472:
        /* <DEDUP_REMOVED lines=61> */
.L_x_73470:
[----:B------:R-:W-:Y:S05]  /*39620*/  BSYNC.RECONVERGENT B2 ;  /* 0x0000000000027941 */ /* 0x000fea0003800200 */
.L_x_73469:
        /* <DEDUP_REMOVED lines=9> */
.L_x_73442:
[----:B------:R-:W-:Y:S05]  /*396c0*/  BSYNC.RECONVERGENT B1 ;  /* 0x0000000000017941 */ /* 0x000fea0003800200 */
.L_x_73419:
        /* <DEDUP_REMOVED lines=17> */
.L_x_73475:
[----:B------:R-:W-:Y:S05]  /*397e0*/  BSYNC.RECONVERGENT B1 ;  /* 0x0000000000017941 */ /* 0x000fea0003800200 */
.L_x_73474:
[----:B------:R-:W-:Y:S01]  /*397f0*/  VIADD R162, R162, 0x20 ;  /* 0x00000020a2a27836 */ /* 0x000fe20000000000 */
[----:B------:R-:W-:-:S07]  /*39800*/  IADD3 R160, PT, PT, R160, 0x20, RZ ;  /* 0x00000020a0a07810 */ /* 0x000fce0007ffe0ff */
.L_x_73416:
[----:B------:R-:W-:Y:S05]  /*39810*/  BSYNC.RECONVERGENT B0 ;  /* 0x0000000000007941 */ /* 0x000fea0003800200 */
.L_x_73415:
        /* <DEDUP_REMOVED lines=10> */
.L_x_73479:
[----:B------:R-:W-:Y:S05]  /*398c0*/  BSYNC.RECONVERGENT B1 ;  /* 0x0000000000017941 */ /* 0x000fea0003800200 */
.L_x_73478:
        /* <DEDUP_REMOVED lines=28> */
.L_x_73486:
        /* <DEDUP_REMOVED lines=13> */
.L_x_73488:
[----:B------:R-:W-:Y:S05]  /*39b60*/  BSYNC.RECONVERGENT B4 ;  /* 0x0000000000047941 */ /* 0x000fea0003800200 */
.L_x_73487:
        /* <DEDUP_REMOVED lines=61> */
.L_x_73485:
[----:B------:R-:W-:Y:S05]  /*39f40*/  BSYNC.RECONVERGENT B3 ;  /* 0x0000000000037941 */ /* 0x000fea0003800200 */
.L_x_73484:
        /* <DEDUP_REMOVED lines=10> */
.L_x_73483:
[----:B------:R-:W-:Y:S05]  /*39ff0*/  BSYNC.RECONVERGENT B2 ;  /* 0x0000000000027941 */ /* 0x000fea0003800200 */
.L_x_73482:
        /* <DEDUP_REMOVED lines=20> */
.L_x_73493:
        /* <DEDUP_REMOVED lines=13> */
.L_x_73495:
[----:B------:R-:W-:Y:S05]  /*3a210*/  BSYNC.RECONVERGENT B4 ;  /* 0x0000000000047941 */ /* 0x000fea0003800200 */
.L_x_73494:
        /* <DEDUP_REMOVED lines=61> */
.L_x_73492:
[----:B------:R-:W-:Y:S05]  /*3a5f0*/  BSYNC.RECONVERGENT B3 ;  /* 0x0000000000037941 */ /* 0x000fea0003800200 */
.L_x_73491:
        /* <DEDUP_REMOVED lines=10> */
.L_x_73490:
[----:B------:R-:W-:Y:S05]  /*3a6a0*/  BSYNC.RECONVERGENT B2 ;  /* 0x0000000000027941 */ /* 0x000fea0003800200 */
.L_x_73489:
        /* <DEDUP_REMOVED lines=20> */
.L_x_73500:
        /* <DEDUP_REMOVED lines=13> */
.L_x_73502:
[----:B------:R-:W-:Y:S05]  /*3a8c0*/  BSYNC.RECONVERGENT B4 ;  /* 0x0000000000047941 */ /* 0x000fea0003800200 */
.L_x_73501:
        /* <DEDUP_REMOVED lines=61> */
.L_x_73499:
[----:B------:R-:W-:Y:S05]  /*3aca0*/  BSYNC.RECONVERGENT B3 ;  /* 0x0000000000037941 */ /* 0x000fea0003800200 */
.L_x_73498:
        /* <DEDUP_REMOVED lines=10> */
.L_x_73497:
[----:B------:R-:W-:Y:S05]  /*3ad50*/  BSYNC.RECONVERGENT B2 ;  /* 0x0000000000027941 */ /* 0x000fea0003800200 */
.L_x_73496:
        /* <DEDUP_REMOVED lines=19> */
.L_x_73506:
        /* <DEDUP_REMOVED lines=13> */
.L_x_73508:
[----:B------:R-:W-:Y:S05]  /*3af60*/  BSYNC.RECONVERGENT B3 ;  /* 0x0000000000037941 */ /* 0x000fea0003800200 */
.L_x_73507:
        /* <DEDUP_REMOVED lines=61> */
.L_x_73505:
[----:B------:R-:W-:Y:S05]  /*3b340*/  BSYNC.RECONVERGENT B2 ;  /* 0x0000000000027941 */ /* 0x000fea0003800200 */
.L_x_73504:
        /* <DEDUP_REMOVED lines=11> */
.L_x_73481:
        /* <DEDUP_REMOVED lines=21> */
.L_x_73513:
        /* <DEDUP_REMOVED lines=13> */
.L_x_73515:
[----:B------:R-:W-:Y:S05]  /*3b620*/  BSYNC.RECONVERGENT B4 ;  /* 0x0000000000047941 */ /* 0x000fea0003800200 */
.L_x_73514:
        /* <DEDUP_REMOVED lines=61> */
.L_x_73512:
[----:B------:R-:W-:Y:S05]  /*3ba00*/  BSYNC.RECONVERGENT B3 ;  /* 0x0000000000037941 */ /* 0x000fea0003800200 */
.L_x_73511:
        /* <DEDUP_REMOVED lines=9> */
.L_x_73510:
[----:B------:R-:W-:Y:S05]  /*3baa0*/  BSYNC.RECONVERGENT B2 ;  /* 0x0000000000027941 */ /* 0x000fea0003800200 */
.L_x_73509:
        /* <DEDUP_REMOVED lines=17> */
.L_x_73520:
        /* <DEDUP_REMOVED lines=13> */
.L_x_73522:
[----:B------:R-:W-:Y:S05]  /*3bc90*/  BSYNC.RECONVERGENT B4 ;  /* 0x0000000000047941 */ /* 0x000fea0003800200 */
.L_x_73521:
        /* <DEDUP_REMOVED lines=61> */
.L_x_73519:
[----:B------:R-:W-:Y:S05]  /*3c070*/  BSYNC.RECONVERGENT B3 ;  /* 0x0000000000037941 */ /* 0x000fea0003800200 */
.L_x_73518:
        /* <DEDUP_REMOVED lines=9> */
.L_x_73517:
[----:B------:R-:W-:Y:S05]  /*3c110*/  BSYNC.RECONVERGENT B2 ;  /* 0x0000000000027941 */ /* 0x000fea0003800200 */
.L_x_73516:
        /* <DEDUP_REMOVED lines=17> */
.L_x_73527:
        /* <DEDUP_REMOVED lines=13> */
.L_x_73529:
[----:B------:R-:W-:Y:S05]  /*3c300*/  BSYNC.RECONVERGENT B4 ;  /* 0x0000000000047941 */ /* 0x000fea0003800200 */
.L_x_73528:
        /* <DEDUP_REMOVED lines=61> */
.L_x_73526:
[----:B------:R-:W-:Y:S05]  /*3c6e0*/  BSYNC.RECONVERGENT B3 ;  /* 0x0000000000037941 */ /* 0x000fea0003800200 */
.L_x_73525:
        /* <DEDUP_REMOVED lines=9> */
.L_x_73524:
[----:B------:R-:W-:Y:S05]  /*3c780*/  BSYNC.RECONVERGENT B2 ;  /* 0x0000000000027941 */ /* 0x000fea0003800200 */
.L_x_73523:
        /* <DEDUP_REMOVED lines=16> */
.L_x_73532:
        /* <DEDUP_REMOVED lines=13> */
.L_x_73534:
[----:B------:R-:W-:Y:S05]  /*3c960*/  BSYNC.RECONVERGENT B3 ;  /* 0x0000000000037941 */ /* 0x000fea0003800200 */
.L_x_73533:
        /* <DEDUP_REMOVED lines=61> */
.L_x_73531:
[----:B------:R-:W-:Y:S05]  /*3cd40*/  BSYNC.RECONVERGENT B2 ;  /* 0x0000000000027941 */ /* 0x000fea0003800200 */
.L_x_73530:
        /* <DEDUP_REMOVED lines=9> */
.L_x_73503:
[----:B------:R-:W-:Y:S05]  /*3cde0*/  BSYNC.RECONVERGENT B1 ;  /* 0x0000000000017941 */ /* 0x000fea0003800200 */
.L_x_73480:
        /* <DEDUP_REMOVED lines=17> */
.L_x_73536:
[----:B------:R-:W-:Y:S05]  /*3cf00*/  BSYNC.RECONVERGENT B1 ;  /* 0x0000000000017941 */ /* 0x000fea0003800200 */
.L_x_73535:
[----:B------:R-:W-:Y:S01]  /*3cf10*/  IADD3 R162, PT, PT, R162, 0x20, RZ ;  /* 0x00000020a2a27810 */ /* 0x000fe20007ffe0ff */
[----:B------:R-:W-:-:S07]  /*3cf20*/  VIADD R160, R160, 0x20 ;  /* 0x00000020a0a07836 */ /* 0x000fce0000000000 */
.L_x_73477:
[----:B------:R-:W-:Y:S05]  /*3cf30*/  BSYNC.RECONVERGENT B0 ;  /* 0x0000000000007941 */ /* 0x000fea0003800200 */
.L_x_73476:
        /* <DEDUP_REMOVED lines=10> */
.L_x_73540:
[----:B------:R-:W-:Y:S05]  /*3cfe0*/  BSYNC.RECONVERGENT B1 ;  /* 0x0000000000017941 */ /* 0x000fea0003800200 */
.L_x_73539:
        /* <DEDUP_REMOVED lines=28> */
.L_x_73547:
        /* <DEDUP_REMOVED lines=13> */
.L_x_73549:
[----:B------:R-:W-:Y:S05]  /*3d280*/  BSYNC.RECONVERGENT B4 ;  /* 0x0000000000047941 */ /* 0x000fea0003800200 */
.L_x_73548:
        /* <DEDUP_REMOVED lines=61> */
.L_x_73546:
[----:B------:R-:W-:Y:S05]  /*3d660*/  BSYNC.RECONVERGENT B3 ;  /* 0x0000000000037941 */ /* 0x000fea0003800200 */
.L_x_73545:
        /* <DEDUP_REMOVED lines=10> */
.L_x_73544:
[----:B------:R-:W-:Y:S05]  /*3d710*/  BSYNC.RECONVERGENT B2 ;  /* 0x0000000000027941 */ /* 0x000fea0003800200 */
.L_x_73543:
        /* <DEDUP_REMOVED lines=20> */
.L_x_73554:
        /* <DEDUP_REMOVED lines=13> */
.L_x_73556:
[----:B------:R-:W-:Y:S05]  /*3d930*/  BSYNC.RECONVERGENT B4 ;  /* 0x0000000000047941 */ /* 0x000fea0003800200 */
.L_x_73555:
        /* <DEDUP_REMOVED lines=61> */
.L_x_73553:
[----:B------:R-:W-:Y:S05]  /*3dd10*/  BSYNC.RECONVERGENT B3 ;  /* 0x0000000000037941 */ /* 0x000fea0003800200 */
.L_x_73552:
        /* <DEDUP_REMOVED lines=10> */
.L_x_73551:
[----:B------:R-:W-:Y:S05]  /*3ddc0*/  BSYNC.RECONVERGENT B2 ;  /* 0x0000000000027941 */ /* 0x000fea0003800200 */
.L_x_73550:
        /* <DEDUP_REMOVED lines=20> */
.L_x_73561:
        /* <DEDUP_REMOVED lines=13> */
.L_x_73563:
[----:B------:R-:W-:Y:S05]  /*3dfe0*/  BSYNC.RECONVERGENT B4 ;  /* 0x0000000000047941 */ /* 0x000fea0003800200 */
.L_x_73562:
        /* <DEDUP_REMOVED lines=61> */
.L_x_73560:
[----:B------:R-:W-:Y:S05]  /*3e3c0*/  BSYNC.RECONVERGENT B3 ;  /* 0x0000000000037941 */ /* 0x000fea0003800200 */
.L_x_73559:
        /* <DEDUP_REMOVED lines=10> */
.L_x_73558:
[----:B------:R-:W-:Y:S05]  /*3e470*/  BSYNC.RECONVERGENT B2 ;  /* 0x0000000000027941 */ /* 0x000fea0003800200 */
.L_x_73557:
        /* <DEDUP_REMOVED lines=19> */
.L_x_73567:
        /* <DEDUP_REMOVED lines=13> */
.L_x_73569:
[----:B------:R-:W-:Y:S05]  /*3e680*/  BSYNC.RECONVERGENT B3 ;  /* 0x0000000000037941 */ /* 0x000fea0003800200 */
.L_x_73568:
        /* <DEDUP_REMOVED lines=61> */
.L_x_73566:
[----:B------:R-:W-:Y:S05]  /*3ea60*/  BSYNC.RECONVERGENT B2 ;  /* 0x0000000000027941 */ /* 0x000fea0003800200 */
.L_x_73565:
        /* <DEDUP_REMOVED lines=11> */
.L_x_73542:
        /* <DEDUP_REMOVED lines=21> */
.L_x_73574:
        /* <DEDUP_REMOVED lines=13> */
.L_x_73576:
[----:B------:R-:W-:Y:S05]  /*3ed40*/  BSYNC.RECONVERGENT B4 ;  /* 0x0000000000047941 */ /* 0x000fea0003800200 */
.L_x_73575:
        /* <DEDUP_REMOVED lines=61> */
.L_x_73573:
[----:B------:R-:W-:Y:S05]  /*3f120*/  BSYNC.RECONVERGENT B3 ;  /* 0x0000000000037941 */ /* 0x000fea0003800200 */
.L_x_73572:
        /* <DEDUP_REMOVED lines=9> */
.L_x_73571:
[----:B------:R-:W-:Y:S05]  /*3f1c0*/  BSYNC.RECONVERGENT B2 ;  /* 0x0000000000027941 */ /* 0x000fea0003800200 */
.L_x_73570:
        /* <DEDUP_REMOVED lines=17> */
.L_x_73581:
        /* <DEDUP_REMOVED lines=13> */
.L_x_73583:
[----:B------:R-:W-:Y:S05]  /*3f3b0*/  BSYNC.RECONVERGENT B4 ;  /* 0x0000000000047941 */ /* 0x000fea0003800200 */
.L_x_73582:
        /* <DEDUP_REMOVED lines=61> */
.L_x_73580:
[----:B------:R-:W-:Y:S05]  /*3f790*/  BSYNC.RECONVERGENT B3 ;  /* 0x0000000000037941 */ /* 0x000fea0003800200 */
.L_x_73579:
        /* <DEDUP_REMOVED lines=9> */
.L_x_73578:
[----:B------:R-:W-:Y:S05]  /*3f830*/  BSYNC.RECONVERGENT B2 ;  /* 0x0000000000027941 */ /* 0x000fea0003800200 */
.L_x_73577:
        /* <DEDUP_REMOVED lines=17> */
.L_x_73588:
        /* <DEDUP_REMOVED lines=13> */
.L_x_73590:
[----:B------:R-:W-:Y:S05]  /*3fa20*/  BSYNC.RECONVERGENT B4 ;  /* 0x0000000000047941 */ /* 0x000fea0003800200 */
.L_x_73589:
        /* <DEDUP_REMOVED lines=61> */
.L_x_73587:
[----:B------:R-:W-:Y:S05]  /*3fe00*/  BSYNC.RECONVERGENT B3 ;  /* 0x0000000000037941 */ /* 0x000fea0003800200 */
.L_x_73586:
        /* <DEDUP_REMOVED lines=9> */
.L_x_73585:
[----:B------:R-:W-:Y:S05]  /*3fea0*/  BSYNC.RECONVERGENT B2 ;  /* 0x0000000000027941 */ /* 0x000fea0003800200 */
.L_x_73584:
        /* <DEDUP_REMOVED lines=16> */
.L_x_73593:
        /* <DEDUP_REMOVED lines=13> */
.L_x_73595:
[----:B------:R-:W-:Y:S05]  /*40080*/  BSYNC.RECONVERGENT B3 ;  /* 0x0000000000037941 */ /* 0x000fea0003800200 */
.L_x_73594:
        /* <DEDUP_REMOVED lines=61> */
.L_x_73592:
[----:B------:R-:W-:Y:S05]  /*40460*/  BSYNC.RECONVERGENT B2 ;  /* 0x0000000000027941 */ /* 0x000fea0003800200 */
.L_x_73591:
        /* <DEDUP_REMOVED lines=9> */
.L_x_73564:
[----:B------:R-:W-:Y:S05]  /*40500*/  BSYNC.RECONVERGENT B1 ;  /* 0x0000000000017941 */ /* 0x000fea0003800200 */
.L_x_73541:
        /* <DEDUP_REMOVED lines=17> */
.L_x_73597:
[----:B------:R-:W-:Y:S05]  /*40620*/  BSYNC.RECONVERGENT B1 ;  /* 0x0000000000017941 */ /* 0x000fea0003800200 */
.L_x_73596:
[----:B------:R-:W-:Y:S01]  /*40630*/  VIADD R162, R162, 0x20 ;  /* 0x00000020a2a27836 */ /* 0x000fe20000000000 */
[----:B------:R-:W-:-:S07]  /*40640*/  IADD3 R160, PT, PT, R160, 0x20, RZ ;  /* 0x00000020a0a07810 */ /* 0x000fce0007ffe0ff */
.L_x_73538:
[----:B------:R-:W-:Y:S05]  /*40650*/  BSYNC.RECONVERGENT B0 ;  /* 0x0000000000007941 */ /* 0x000fea0003800200 */
.L_x_73537:
        /* <DEDUP_REMOVED lines=10> */
.L_x_73601:
[----:B------:R-:W-:Y:S05]  /*40700*/  BSYNC.RECONVERGENT B1 ;  /* 0x0000000000017941 */ /* 0x000fea0003800200 */
.L_x_73600:
        /* <DEDUP_REMOVED lines=28> */
.L_x_73608:
        /* <DEDUP_REMOVED lines=13> */
.L_x_73610:
[----:B------:R-:W-:Y:S05]  /*409a0*/  BSYNC.RECONVERGENT B4 ;  /* 0x0000000000047941 */ /* 0x000fea0003800200 */
.L_x_73609:
        /* <DEDUP_REMOVED lines=61> */
.L_x_73607:
[----:B------:R-:W-:Y:S05]  /*40d80*/  BSYNC.RECONVERGENT B3 ;  /* 0x0000000000037941 */ /* 0x000fea0003800200 */
.L_x_73606:
        /* <DEDUP_REMOVED lines=10> */
.L_x_73605:
[----:B------:R-:W-:Y:S05]  /*40e30*/  BSYNC.RECONVERGENT B2 ;  /* 0x0000000000027941 */ /* 0x000fea0003800200 */
.L_x_73604:
        /* <DEDUP_REMOVED lines=20> */
.L_x_73615:
        /* <DEDUP_REMOVED lines=13> */
.L_x_73617:
[----:B------:R-:W-:Y:S05]  /*41050*/  BSYNC.RECONVERGENT B4 ;  /* 0x0000000000047941 */ /* 0x000fea0003800200 */
.L_x_73616:
        /* <DEDUP_REMOVED lines=61> */
.L_x_73614:
[----:B------:R-:W-:Y:S05]  /*41430*/  BSYNC.RECONVERGENT B3 ;  /* 0x0000000000037941 */ /* 0x000fea0003800200 */
.L_x_73613:
        /* <DEDUP_REMOVED lines=10> */
.L_x_73612:
[----:B------:R-:W-:Y:S05]  /*414e0*/  BSYNC.RECONVERGENT B2 ;  /* 0x0000000000027941 */ /* 0x000fea0003800200 */
.L_x_73611:
        /* <DEDUP_REMOVED lines=20> */
.L_x_73622:
        /* <DEDUP_REMOVED lines=13> */
.L_x_73624:
[----:B------:R-:W-:Y:S05]  /*41700*/  BSYNC.RECONVERGENT B4 ;  /* 0x0000000000047941 */ /* 0x000fea0003800200 */
.L_x_73623:
        /* <DEDUP_REMOVED lines=61> */
.L_x_73621:
[----:B------:R-:W-:Y:S05]  /*41ae0*/  BSYNC.RECONVERGENT B3 ;  /* 0x0000000000037941 */ /* 0x000fea0003800200 */
.L_x_73620:
        /* <DEDUP_REMOVED lines=10> */
.L_x_73619:
[----:B------:R-:W-:Y:S05]  /*41b90*/  BSYNC.RECONVERGENT B2 ;  /* 0x0000000000027941 */ /* 0x000fea0003800200 */
.L_x_73618:
        /* <DEDUP_REMOVED lines=19> */
.L_x_73628:
        /* <DEDUP_REMOVED lines=13> */
.L_x_73630:
[----:B------:R-:W-:Y:S05]  /*41da0*/  BSYNC.RECONVERGENT B3 ;  /* 0x0000000000037941 */ /* 0x000fea0003800200 */
.L_x_73629:
        /* <DEDUP_REMOVED lines=61> */
.L_x_73627:
[----:B------:R-:W-:Y:S05]  /*42180*/  BSYNC.RECONVERGENT B2 ;  /* 0x0000000000027941 */ /* 0x000fea0003800200 */
.L_x_73626:
        /* <DEDUP_REMOVED lines=11> */
.L_x_73603:
        /* <DEDUP_REMOVED lines=21> */
.L_x_73635:
        /* <DEDUP_REMOVED lines=13> */
.L_x_73637:
[----:B------:R-:W-:Y:S05]  /*42460*/  BSYNC.RECONVERGENT B4 ;  /* 0x0000000000047941 */ /* 0x000fea0003800200 */
.L_x_73636:
        /* <DEDUP_REMOVED lines=61> */
.L_x_73634:
[----:B------:R-:W-:Y:S05]  /*42840*/  BSYNC.RECONVERGENT B3 ;  /* 0x0000000000037941 */ /* 0x000fea0003800200 */
.L_x_73633:
        /* <DEDUP_REMOVED lines=9> */
.L_x_73632:
[----:B------:R-:W-:Y:S05]  /*428e0*/  BSYNC.RECONVERGENT B2 ;  /* 0x0000000000027941 */ /* 0x000fea0003800200 */
.L_x_73631:
        /* <DEDUP_REMOVED lines=17> */
.L_x_73642:
        /* <DEDUP_REMOVED lines=13> */
.L_x_73644:
[----:B------:R-:W-:Y:S05]  /*42ad0*/  BSYNC.RECONVERGENT B4 ;  /* 0x0000000000047941 */ /* 0x000fea0003800200 */
.L_x_73643:
        /* <DEDUP_REMOVED lines=61> */
.L_x_73641:
[----:B------:R-:W-:Y:S05]  /*42eb0*/  BSYNC.RECONVERGENT B3 ;  /* 0x0000000000037941 */ /* 0x000fea0003800200 */
.L_x_73640:
        /* <DEDUP_REMOVED lines=9> */
.L_x_73639:
[----:B------:R-:W-:Y:S05]  /*42f50*/  BSYNC.RECONVERGENT B2 ;  /* 0x0000000000027941 */ /* 0x000fea0003800200 */
.L_x_73638:
        /* <DEDUP_REMOVED lines=17> */
.L_x_73649:
        /* <DEDUP_REMOVED lines=13> */
.L_x_73651:
[----:B------:R-:W-:Y:S05]  /*43140*/  BSYNC.RECONVERGENT B4 ;  /* 0x0000000000047941 */ /* 0x000fea0003800200 */
.L_x_73650:
        /* <DEDUP_REMOVED lines=61> */
.L_x_73648:
[----:B------:R-:W-:Y:S05]  /*43520*/  BSYNC.RECONVERGENT B3 ;  /* 0x0000000000037941 */ /* 0x000fea0003800200 */
.L_x_73647:
        /* <DEDUP_REMOVED lines=9> */
.L_x_73646:
[----:B------:R-:W-:Y:S05]  /*435c0*/  BSYNC.RECONVERGENT B2 ;  /* 0x0000000000027941 */ /* 0x000fea0003800200 */
.L_x_73645:
        /* <DEDUP_REMOVED lines=16> */
.L_x_73654:
        /* <DEDUP_REMOVED lines=13> */
.L_x_73656:
[----:B------:R-:W-:Y:S05]  /*437a0*/  BSYNC.RECONVERGENT B3 ;  /* 0x0000000000037941 */ /* 0x000fea0003800200 */
.L_x_73655:
        /* <DEDUP_REMOVED lines=61> */
.L_x_73653:
[----:B------:R-:W-:Y:S05]  /*43b80*/  BSYNC.RECONVERGENT B2 ;  /* 0x0000000000027941 */ /* 0x000fea0003800200 */
.L_x_73652:
        /* <DEDUP_REMOVED lines=9> */
.L_x_73625:
[----:B------:R-:W-:Y:S05]  /*43c20*/  BSYNC.RECONVERGENT B1 ;  /* 0x0000000000017941 */ /* 0x000fea0003800200 */
.L_x_73602:
        /* <DEDUP_REMOVED lines=17> */
.L_x_73658:
[----:B------:R-:W-:Y:S05]  /*43d40*/  BSYNC.RECONVERGENT B1 ;  /* 0x0000000000017941 */ /* 0x000fea0003800200 */
.L_x_73657:
[----:B------:R-:W-:Y:S01]  /*43d50*/  IADD3 R162, PT, PT, R162, 0x20, RZ ;  /* 0x00000020a2a27810 */ /* 0x000fe20007ffe0ff */
[----:B------:R-:W-:-:S07]  /*43d60*/  VIADD R160, R160, 0x20 ;  /* 0x00000020a0a07836 */ /* 0x000fce0000000000 */
.L_x_73599:
[----:B------:R-:W-:Y:S05]  /*43d70*/  BSYNC.RECONVERGENT B0 ;  /* 0x0000000000007941 */ /* 0x000fea0003800200 */
.L_x_73598:
        /* <DEDUP_REMOVED lines=10> */
.L_x_73662:
[----:B------:R-:W-:Y:S05]  /*43e20*/  BSYNC.RECONVERGENT B1 ;  /* 0x0000000000017941 */ /* 0x000fea0003800200 */
.L_x_73661:
        /* <DEDUP_REMOVED lines=28> */
.L_x_73669:
        /* <DEDUP_REMOVED lines=13> */
.L_x_73671:
[----:B------:R-:W-:Y:S05]  /*440c0*/  BSYNC.RECONVERGENT B4 ;  /* 0x0000000000047941 */ /* 0x000fea0003800200 */
.L_x_73670:
        /* <DEDUP_REMOVED lines=59> */
[----:B------:R-:W-:Y:S02]  /*44480*/  LOP3.LUT R19, R19, R200, R203, 0x96, !PT ;  /* 0x000000c813137212 */ /* 0x000fe400078e96cb */
[----:B------:R-:W-:-:S07]  /*44490*/  MOV R200, R6 ;  /* 0x0000000600c87202 */ /* 0x000fce0000000f00 */
.L_x_73668:
[----:B------:R-:W-:Y:S05]  /*444a0*/  BSYNC.RECONVERGENT B3 ;  /* 0x0000000000037941 */ /* 0x000fea0003800200 */
.L_x_73667:
        /* <DEDUP_REMOVED lines=10> */
.L_x_73666:
[----:B------:R-:W-:Y:S05]  /*44550*/  BSYNC.RECONVERGENT B2 ;  /* 0x0000000000027941 */ /* 0x000fea0003800200 */
.L_x_73665:
        /* <DEDUP_REMOVED lines=20> */
.L_x_73676:
        /* <DEDUP_REMOVED lines=13> */
.L_x_73678:
[----:B------:R-:W-:Y:S05]  /*44770*/  BSYNC.RECONVERGENT B4 ;  /* 0x0000000000047941 */ /* 0x000fea0003800200 */
.L_x_73677:
        /* <DEDUP_REMOVED lines=61> */
.L_x_73675:
[----:B------:R-:W-:Y:S05]  /*44b50*/  BSYNC.RECONVERGENT B3 ;  /* 0x0000000000037941 */ /* 0x000fea0003800200 */
.L_x_73674:
        /* <DEDUP_REMOVED lines=10> */
.L_x_73673:
[----:B------:R-:W-:Y:S05]  /*44c00*/  BSYNC.RECONVERGENT B2 ;  /* 0x0000000000027941 */ /* 0x000fea0003800200 */
.L_x_73672:
        /* <DEDUP_REMOVED lines=20> */
.L_x_73683:
        /* <DEDUP_REMOVED lines=13> */
.L_x_73685:
[----:B------:R-:W-:Y:S05]  /*44e20*/  BSYNC.RECONVERGENT B4 ;  /* 0x0000000000047941 */ /* 0x000fea0003800200 */
.L_x_73684:
        /* <DEDUP_REMOVED lines=61> */
.L_x_73682:
[----:B------:R-:W-:Y:S05]  /*45200*/  BSYNC.RECONVERGENT B3 ;  /* 0x0000000000037941 */ /* 0x000fea0003800200 */
.L_x_73681:
        /* <DEDUP_REMOVED lines=10> */
.L_x_73680:
[----:B------:R-:W-:Y:S05]  /*452b0*/  BSYNC.RECONVERGENT B2 ;  /* 0x0000000000027941 */ /* 0x000fea0003800200 */
.L_x_73679:
        /* <DEDUP_REMOVED lines=19> */
.L_x_73689:
        /* <DEDUP_REMOVED lines=13> */
.L_x_73691:
[----:B------:R-:W-:Y:S05]  /*454c0*/  BSYNC.RECONVERGENT B3 ;  /* 0x0000000000037941 */ /* 0x000fea0003800200 */
.L_x_73690:
        /* <DEDUP_REMOVED lines=61> */
.L_x_73688:
[----:B------:R-:W-:Y:S05]  /*458a0*/  BSYNC.RECONVERGENT B2 ;  /* 0x0000000000027941 */ /* 0x000fea0003800200 */
.L_x_73687:
        /* <DEDUP_REMOVED lines=11> */
.L_x_73664:
        /* <DEDUP_REMOVED lines=21> */
.L_x_73696:
        /* <DEDUP_REMOVED lines=13> */
.L_x_73698:
[----:B------:R-:W-:Y:S05]  /*45b80*/  BSYNC.RECONVERGENT B4 ;  /* 0x0000000000047941 */ /* 0x000fea0003800200 */
.L_x_73697:
[----:B------:R-:W-:Y:S01]  /*45b90*/  IMAD.WIDE.U32 R202, R22, -0x326172a9, RZ ;  /* 0xcd9e8d5716ca7825 */ /* 0x000fe200078e00ff */
[----:B------:R-:W-:Y:S02]  /*45ba0*/  LOP3.LUT R15, R13, R141, R153, 0x96, !PT ;  /* 0x0000008d0d0f7212 */ /* 0x000fe400078e9699 */
        /* <DEDUP_REMOVED lines=58> */
.L_x_73695:
[----:B------:R-:W-:Y:S05]  /*45f50*/  BSYNC.RECONVERGENT B3 ;  /* 0x0000000000037941 */ /* 0x000fea0003800200 */
.L_x_73694:
        /* <DEDUP_REMOVED lines=9> */
.L_x_73693:
[----:B------:R-:W-:Y:S05]  /*45ff0*/  BSYNC.RECONVERGENT B2 ;  /* 0x0000000000027941 */ /* 0x000fea0003800200 */
.L_x_73692:
        /* <DEDUP_REMOVED lines=17> */
.L_x_73703:
        /* <DEDUP_REMOVED lines=13> */
.L_x_73705:
[----:B------:R-:W-:Y:S05]  /*461e0*/  BSYNC.RECONVERGENT B4 ;  /* 0x0000000000047941 */ /* 0x000fea0003800200 */
.L_x_73704:
[----:B------:R-:W-:Y:S01]  /*461f0*/  IMAD.WIDE.U32 R206, R22, -0x326172a9, RZ ;  /* 0xcd9e8d5716ce7825 */ /* 0x000fe200078e00ff */
[----:B------:R-:W-:Y:S02]  /*46200*/  LOP3.LUT R8, R13, R143, R153, 0x96, !PT ;  /* 0x0000008f0d087212 */ /* 0x000fe400078e9699 */
[----:B------:R-:W-:Y:S01]  /*46210*/  IADD3 R17, PT, PT, R152, -0x700cb87f, RZ ;  /* 0x8ff3478198117810 */ /* 0x000fe20007ffe0ff */
[----:B------:R-:W-:Y:S01]  /*46220*/  VIADD R19, R153, 0x96a522ad ;  /* 0x96a522ad99137836 */ /* 0x000fe20000000000 */
[----:B------:R-:W-:Y:S01]  /*46230*/  LOP3.LUT R6, R14, R207, R152, 0x96, !PT ;  /* 0x000000cf0e067212 */ /* 0x000fe200078e9698 */
[----:B------:R-:W-:Y:S01]  /*46240*/  IMAD.WIDE.U32 R202, R8, -0x326172a9, RZ ;  /* 0xcd9e8d5708ca7825 */ /* 0x000fe200078e00ff */
[----:B------:R-:W-:-:S03]  /*46250*/  IADD3 R8, PT, PT, R152, -0x61c88647, RZ ;  /* 0x9e3779b998087810 */ /* 0x000fc60007ffe0ff */
[----:B-1234-:R-:W-:Y:S01]  /*46260*/  IMAD.WIDE.U32 R204, R6, -0x2daee0ad, RZ ;  /* 0xd2511f5306cc7825 */ /* 0x01efe200078e00ff */
        /* <DEDUP_REMOVED lines=51> */
[----:B------:R-:W-:Y:S02]  /*465a0*/  LOP3.LUT R19, R19, R142, R203, 0x96, !PT ;  /* 0x0000008e13137212 */ /* 0x000fe400078e96cb */
[----:B------:R-:W-:-:S07]  /*465b0*/  MOV R200, R202 ;  /* 0x000000ca00c87202 */ /* 0x000fce0000000f00 */
.L_x_73702:
[----:B------:R-:W-:Y:S05]  /*465c0*/  BSYNC.RECONVERGENT B3 ;  /* 0x0000000000037941 */ /* 0x000fea0003800200 */
.L_x_73701:
        /* <DEDUP_REMOVED lines=9> */
.L_x_73700:
[----:B------:R-:W-:Y:S05]  /*46660*/  BSYNC.RECONVERGENT B2 ;  /* 0x0000000000027941 */ /* 0x000fea0003800200 */
.L_x_73699:
        /* <DEDUP_REMOVED lines=17> */
.L_x_73710:
        /* <DEDUP_REMOVED lines=13> */
.L_x_73712:
[----:B------:R-:W-:Y:S05]  /*46850*/  BSYNC.RECONVERGENT B4 ;  /* 0x0000000000047941 */ /* 0x000fea0003800200 */
.L_x_73711:
        /* <DEDUP_REMOVED lines=61> */
.L_x_73709:
[----:B------:R-:W-:Y:S05]  /*46c30*/  BSYNC.RECONVERGENT B3 ;  /* 0x0000000000037941 */ /* 0x000fea0003800200 */
.L_x_73708:
        /* <DEDUP_REMOVED lines=9> */
.L_x_73707:
[----:B------:R-:W-:Y:S05]  /*46cd0*/  BSYNC.RECONVERGENT B2 ;  /* 0x0000000000027941 */ /* 0x000fea0003800200 */
.L_x_73706:
        /* <DEDUP_REMOVED lines=20> */
.L_x_73715:
        /* <DEDUP_REMOVED lines=13> */
.L_x_73717:
[----:B------:R-:W-:Y:S05]  /*46ef0*/  BSYNC.RECONVERGENT B3 ;  /* 0x0000000000037941 */ /* 0x000fea0003800200 */
.L_x_73716:
[----:B------:R-:W-:Y:S01]  /*46f00*/  IMAD.WIDE.U32 R222, R22, -0x326172a9, RZ ;  /* 0xcd9e8d5716de7825 */ /* 0x000fe200078e00ff */
[----:B------:R-:W-:Y:S02]  /*46f10*/  LOP3.LUT R8, R13, R203, R153, 0x96, !PT ;  /* 0x000000cb0d087212 */ /* 0x000fe400078e9699 */
[----:B------:R-:W-:Y:S01]  /*46f20*/  IADD3 R17, PT, PT, R152, -0x700cb87f, RZ ;  /* 0x8ff3478198117810 */ /* 0x000fe20007ffe0ff */
[----:B------:R-:W-:Y:S01]  /*46f30*/  VIADD R19, R153, 0x96a522ad ;  /* 0x96a522ad99137836 */ /* 0x000fe20000000000 */
[----:B------:R-:W-:Y:S01]  /*46f40*/  LOP3.LUT R6, R14, R223, R152, 0x96, !PT ;  /* 0x000000df0e067212 */ /* 0x000fe200078e9698 */
[----:B-1234-:R-:W-:Y:S01]  /*46f50*/  IMAD.WIDE.U32 R204, R8, -0x326172a9, RZ ;  /* 0xcd9e8d5708cc7825 */ /* 0x01efe200078e00ff */
        /* <DEDUP_REMOVED lines=55> */
.L_x_73714:
[----:B------:R-:W-:Y:S05]  /*472d0*/  BSYNC.RECONVERGENT B2 ;  /* 0x0000000000027941 */ /* 0x000fea0003800200 */
.L_x_73713:
[----:B-1234-:R-:W-:Y:S01]  /*472e0*/  I2FP.F32.U32 R199, R143 ;  /* 0x0000008f00c77245 */ /* 0x01efe20000201000 */
        /* <DEDUP_REMOVED lines=8> */
.L_x_73686:
[----:B------:R-:W-:Y:S05]  /*47370*/  BSYNC.RECONVERGENT B1 ;  /* 0x0000000000017941 */ /* 0x000fea0003800200 */
.L_x_73663:
[----:B------:R-:W0:Y:S02]  /*47380*/  LDC.64 R200, c[0x0][0x3a8] ;  /* 0x0000ea00ffc87b82 */ /* 0x000e240000000a00 */
[----:B0-----:R-:W-:-:S05]  /*47390*/  IMAD.WIDE.U32 R200, R162, 0x10, R200 ;  /* 0x00000010a2c87825 */ /* 0x001fca00078e00c8 */
[----:B-----5:R0:W-:Y:S01]  /*473a0*/  STG.E.128 desc[UR6][R200.64], R140 ;  /* 0x0000008cc8007986 */ /* 0x0201e2000c101d06 */
[----:B------:R-:W-:Y:S05]  /*473b0*/  @!P0 BRA `(.L_x_73660) ;  /* 0x00000000002c8947 */ /* 0x000fea0003800000 */
[----:B0-----:R-:W0:Y:S01]  /*473c0*/  LDC.64 R200, c[0x0][0x3b0] ;  /* 0x0000ec00ffc87b82 */ /* 0x001e220000000a00 */
[----:B-1234-:R-:W-:Y:S01]  /*473d0*/  IMAD.U32 R199, R2, 0x10000, RZ ;  /* 0x0001000002c77824 */ /* 0x01efe200078e00ff */
[----:B------:R-:W-:Y:S02]  /*473e0*/  LOP3.LUT R144, R0, 0xffff, RZ, 0xc0, !PT ;  /* 0x0000ffff00907812 */ /* 0x000fe400078ec0ff */
[----:B------:R-:W-:Y:S02]  /*473f0*/  LOP3.LUT R162, R3, 0xff, RZ, 0xc0, !PT ;  /* 0x000000ff03a27812 */ /* 0x000fe400078ec0ff */
[----:B------:R-:W-:-:S04]  /*47400*/  LOP3.LUT R199, R199, 0xff0000, RZ, 0xc0, !PT ;  /* 0x00ff0000c7c77812 */ /* 0x000fc800078ec0ff */
[----:B------:R-:W-:Y:S02]  /*47410*/  LEA R199, R144, R199, 0x18 ;  /* 0x000000c790c77211 */ /* 0x000fe400078ec0ff */
[----:B------:R-:W-:-:S03]  /*47420*/  LOP3.LUT R144, R4, 0xff, RZ, 0xc0, !PT ;  /* 0x000000ff04907812 */ /* 0x000fc600078ec0ff */
[----:B------:R-:W-:-:S05]  /*47430*/  IMAD R199, R162, 0x100, R199 ;  /* 0x00000100a2c77824 */ /* 0x000fca00078e02c7 */
[----:B------:R-:W-:Y:S01]  /*47440*/  IADD3 R144, PT, PT, R199, R144, RZ ;  /* 0x00000090c7907210 */ /* 0x000fe20007ffe0ff */
[----:B0-----:R-:W-:-:S05]  /*47450*/  IMAD.WIDE.U32 R200, R160, 0x4, R200 ;  /* 0x00000004a0c87825 */ /* 0x001fca00078e00c8 */
[----:B------:R0:W-:Y:S02]  /*47460*/  STG.E desc[UR6][R200.64], R144 ;  /* 0x00000090c8007986 */ /* 0x0001e4000c101906 */
.L_x_73660:
[----:B------:R-:W-:Y:S05]  /*47470*/  BSYNC.RECONVERGENT B0 ;  /* 0x0000000000007941 */ /* 0x000fea0003800200 */
.L_x_73659:
[----:B0-----:R-:W-:Y:S01]  /*47480*/  FADD.FTZ R144, RZ, R64 ;  /* 0x00000040ff907221 */ /* 0x001fe20000010000 */
[C---:B------:R-:W-:Y:S01]  /*47490*/  ISETP.GT.U32.AND P4, PT, R21.reuse, 0x3f, PT ;  /* 0x0000003f1500780c */ /* 0x040fe20003f84070 */
[----:B------:R-:W-:Y:S01]  /*474a0*/  UMOV UR13, 0xffffffff ;  /* 0xffffffff000d7882 */ /* 0x000fe20000000000 */
[----:B------:R-:W-:Y:S01]  /*474b0*/  ISETP.GT.U32.AND P3, PT, R21, 0x5f, PT ;  /* 0x0000005f1500780c */ /* 0x000fe20003f64070 */
[----:B-1234-:R-:W-:Y:S01]  /*474c0*/  FADD.FTZ R199, R65, R144 ;  /* 0x0000009041c77221 */ /* 0x01efe20000010000 */
        /* <DEDUP_REMOVED lines=153> */
[----:B------:R-:W-:Y:S01]  /*47e60*/  FFMA.FTZ R144, R201, R201, R206 ;  /* 0x000000c9c9907223 */ /* 0x000fe200000100ce */
[----:B------:R-:W-:-:S03]  /*47e70*/  FADD.FTZ R201, R72, -R162 ;  /* 0x800000a248c97221 */ /* 0x000fc60000010000 */
[----:B------:R-:W-:Y:S01]  /*47e80*/  FFMA.FTZ R199, R199, R199, R144 ;  /* 0x000000c7c7c77223 */ /* 0x000fe20000010090 */
[----:B------:R-:W-:-:S03]  /*47e90*/  FADD.FTZ R144, R71, -R162 ;  /* 0x800000a247907221 */ /* 0x000fc60000010000 */
[----:B------:R-:W-:Y:S01]  /*47ea0*/  FFMA.FTZ R199, R160, R160, R199 ;  /* 0x000000a0a0c77223 */ /* 0x000fe200000100c7 */
[----:B------:R-:W-:-:S03]  /*47eb0*/  FADD.FTZ R160, R74, -R162 ;  /* 0x800000a24aa07221 */ /* 0x000fc60000010000 */
[----:B------:R-:W-:Y:S01]  /*47ec0*/  @P4 FFMA.FTZ R206, R144, R144, R199 ;  /* 0x0000009090ce4223 */ /* 0x000fe200000100c7 */
[----:B------:R-:W-:Y:S01]  /*47ed0*/  FADD.FTZ R199, R73, -R162 ;  /* 0x800000a249c77221 */ /* 0x000fe20000010000 */
[----:B------:R-:W-:Y:S02]  /*47ee0*/  LOP3.LUT P4, RZ, R150, 0x1, RZ, 0xc0, !PT ;  /* 0x0000000196ff7812 */ /* 0x000fe4000788c0ff */
        /* <DEDUP_REMOVED lines=162> */
.L_x_73771:
        /* <DEDUP_REMOVED lines=8> */
[----:B------:R-:W0:Y:S03]  /*48990*/  @!P1 LDC.64 R204, c[0x0][0x3c0] ;  /* 0x0000f000ffcc9b82 */ /* 0x000e260000000a00 */
[----:B------:R-:W1:Y:S05]  /*489a0*/  MUFU.RSQ R160, R144 ;  /* 0x0000009000a07308 */ /* 0x000e6a0000001400 */
[----:B------:R-:W2:Y:S01]  /*489b0*/  @!P1 LDC.64 R202, c[0x0][0x3c8] ;  /* 0x0000f200ffca9b82 */ /* 0x000ea20000000a00 */
[----:B0-----:R-:W-:-:S05]  /*489c0*/  @!P1 IMAD.WIDE R204, R23, 0x4, R204 ;  /* 0x0000000417cc9825 */ /* 0x001fca00078e02cc */
[----:B------:R0:W-:Y:S01]  /*489d0*/  @!P1 STG.E desc[UR6][R204.64], R162 ;  /* 0x000000a2cc009986 */ /* 0x0001e2000c101906 */
[----:B--2---:R-:W-:-:S05]  /*489e0*/  @!P1 IMAD.WIDE R202, R23, 0x4, R202 ;  /* 0x0000000417ca9825 */ /* 0x004fca00078e02ca */
[----:B-1----:R0:W-:Y:S01]  /*489f0*/  @!P1 STG.E desc[UR6][R202.64], R160 ;  /* 0x000000a0ca009986 */ /* 0x0021e2000c101906 */
[----:B-----5:R-:W-:-:S13]  /*48a00*/  ISETP.GE.AND P1, PT, R145, 0x1, PT ;  /* 0x000000019100780c */ /* 0x020fda0003f26270 */
[----:B0-----:R-:W-:Y:S05]  /*48a10*/  @!P1 BRA `(.L_x_73720) ;  /* 0x0000002000a89947 */ /* 0x001fea0003800000 */
[----:B------:R-:W-:Y:S01]  /*48a20*/  VIADD R145, R145, 0xffffffff ;  /* 0xffffffff91917836 */ /* 0x000fe20000000000 */
[----:B------:R-:W-:Y:S01]  /*48a30*/  BSSY.RECONVERGENT B1, `(.L_x_73721) ;  /* 0x000001f000017945 */ /* 0x000fe20003800200 */
[----:B------:R-:W-:Y:S02]  /*48a40*/  FSEL R162, R162, RZ, !P0 ;  /* 0x000000ffa2a27208 */ /* 0x000fe40004000000 */
[----:B------:R-:W-:-:S05]  /*48a50*/  IMAD R145, R145, R146, RZ ;  /* 0x0000009291917224 */ /* 0x000fca00078e02ff */
[----:B------:R-:W-:-:S04]  /*48a60*/  SHF.R.S32.HI R144, RZ, 0x1f, R145 ;  /* 0x0000001fff907819 */ /* 0x000fc80000011491 */
[----:B------:R-:W-:-:S04]  /*48a70*/  LEA.HI R144, R144, R145, RZ, 0x2 ;  /* 0x0000009190907211 */ /* 0x000fc800078f10ff */
[----:B------:R-:W-:Y:S01]  /*48a80*/  LEA.HI.SX32 R161, R144, R161, 0x1e ;  /* 0x000000a190a17211 */ /* 0x000fe200078ff2ff */
[----:B------:R-:W-:Y:S06]  /*48a90*/  @!P5 BRA `(.L_x_73722) ;  /* 0x000000000060d947 */ /* 0x000fec0003800000 */
[----:B------:R-:W0:Y:S01]  /*48aa0*/  LDC.64 R222, c[0x0][0x428] ;  /* 0x00010a00ffde7b82 */ /* 0x000e220000000a00 */
[--C-:B------:R-:W-:Y:S01]  /*48ab0*/  FADD.FTZ R205, R64, -R162.reuse ;  /* 0x800000a240cd7221 */ /* 0x100fe20000010000 */
[--C-:B------:R-:W-:Y:S01]  /*48ac0*/  FADD.FTZ R209, R65, -R162.reuse ;  /* 0x800000a241d17221 */ /* 0x100fe20000010000 */
[--C-:B------:R-:W-:Y:S01]  /*48ad0*/  FADD.FTZ R201, R66, -R162.reuse ;  /* 0x800000a242c97221 */ /* 0x100fe20000010000 */
[----:B------:R-:W-:Y:S01]  /*48ae0*/  FADD.FTZ R207, R67, -R162 ;  /* 0x800000a243cf7221 */ /* 0x000fe20000010000 */
[----:B------:R-:W-:Y:S02]  /*48af0*/  HADD2.F32 R203, -RZ, R0.H1_H1 ;  /* 0x30000000ffcb7230 */ /* 0x000fe40000004100 */
[C---:B------:R-:W-:Y:S01]  /*48b00*/  FMUL.FTZ R205, R160.reuse, R205 ;  /* 0x000000cda0cd7220 */ /* 0x040fe20000410000 */
[----:B------:R-:W-:Y:S02]  /*48b10*/  HADD2.F32 R144, -RZ, R148.H0_H0 ;  /* 0x20000094ff907230 */ /* 0x000fe40000004100 */
[----:B------:R-:W-:Y:S01]  /*48b20*/  FMUL.FTZ R206, R160, R209 ;  /* 0x000000d1a0ce7220 */ /* 0x000fe20000410000 */
[----:B------:R-:W-:-:S02]  /*48b30*/  HADD2.F32 R204, -RZ, R3.H1_H1 ;  /* 0x30000003ffcc7230 */ /* 0x000fc40000004100 */
        /* <DEDUP_REMOVED lines=14> */
.L_x_73722:
[----:B------:R-:W-:Y:S05]  /*48c20*/  BSYNC.RECONVERGENT B1 ;  /* 0x0000000000017941 */ /* 0x000fea0003800200 */
.L_x_73721:
[----:B------:R-:W-:Y:S01]  /*48c30*/  LOP3.LUT P0, RZ, R150, 0x200000, RZ, 0xc0, !PT ;  /* 0x0020000096ff7812 */ /* 0x000fe2000780c0ff */
        /* <DEDUP_REMOVED lines=26> */
.L_x_73724:
[----:B------:R-:W-:Y:S05]  /*48de0*/  BSYNC.RECONVERGENT B1 ;  /* 0x0000000000017941 */ /* 0x000fea0003800200 */
.L_x_73723:
[----:B------:R-:W-:Y:S01]  /*48df0*/  LOP3.LUT P0, RZ, R150, 0x400000, RZ, 0xc0, !PT ;  /* 0x0040000096ff7812 */ /* 0x000fe2000780c0ff */
[----:B------:R-:W-:-:S12]  /*48e00*/  BSSY.RECONVERGENT B1, `(.L_x_73725) ;  /* 0x000001a000017945 */ /* 0x000fd80003800200 */
[----:B------:R-:W-:Y:S05]  /*48e10*/  @!P0 BRA `(.L_x_73726) ;  /* 0x0000000000608947 */ /* 0x000fea0003800000 */
[----:B01----:R-:W0:Y:S01]  /*48e20*/  LDC.64 R222, c[0x0][0x428] ;  /* 0x00010a00ffde7b82 */ /* 0x003e220000000a00 */
        /* <DEDUP_REMOVED lines=23> */
.L_x_73726:
[----:B------:R-:W-:Y:S05]  /*48fa0*/  BSYNC.RECONVERGENT B1 ;  /* 0x0000000000017941 */ /* 0x000fea0003800200 */
.L_x_73725:
[----:B------:R-:W-:Y:S01]  /*48fb0*/  LOP3.LUT P0, RZ, R151, 0x2, RZ, 0xc0, !PT ;  /* 0x0000000297ff7812 */ /* 0x000fe2000780c0ff */
[----:B------:R-:W-:-:S12]  /*48fc0*/  BSSY.RECONVERGENT B1, `(.L_x_73727) ;  /* 0x000001a000017945 */ /* 0x000fd80003800200 */
[----:B------:R-:W-:Y:S05]  /*48fd0*/  @!P0 BRA `(.L_x_73728) ;  /* 0x0000000000608947 */ /* 0x000fea0003800000 */
[----:B012---:R-:W0:Y:S01]  /*48fe0*/  LDC.64 R222, c[0x0][0x428] ;  /* 0x00010a00ffde7b82 */ /* 0x007e220000000a00 */
        /* <DEDUP_REMOVED lines=23> */
.L_x_73728:
[----:B------:R-:W-:Y:S05]  /*49160*/  BSYNC.RECONVERGENT B1 ;  /* 0x0000000000017941 */ /* 0x000fea0003800200 */
.L_x_73727:
[----:B------:R-:W-:Y:S01]  /*49170*/  LOP3.LUT P0, RZ, R151, 0x1, RZ, 0xc0, !PT ;  /* 0x0000000197ff7812 */ /* 0x000fe2000780c0ff */
[----:B------:R-:W-:-:S12]  /*49180*/  BSSY.RECONVERGENT B1, `(.L_x_73729) ;  /* 0x000001a000017945 */ /* 0x000fd80003800200 */
[----:B------:R-:W-:Y:S05]  /*49190*/  @!P0 BRA `(.L_x_73730) ;  /* 0x0000000000608947 */ /* 0x000fea0003800000 */
[----:B0123--:R-:W0:Y:S01]  /*491a0*/  LDC.64 R222, c[0x0][0x428] ;  /* 0x00010a00ffde7b82 */ /* 0x00fe220000000a00 */
        /* <DEDUP_REMOVED lines=23> */
.L_x_73730:
[----:B------:R-:W-:Y:S05]  /*49320*/  BSYNC.RECONVERGENT B1 ;  /* 0x0000000000017941 */ /* 0x000fea0003800200 */
.L_x_73729:
        /* <DEDUP_REMOVED lines=27> */
.L_x_73732:
[----:B------:R-:W-:Y:S05]  /*494e0*/  BSYNC.RECONVERGENT B1 ;  /* 0x0000000000017941 */ /* 0x000fea0003800200 */
.L_x_73731:
        /* <DEDUP_REMOVED lines=27> */
.L_x_73734:
[----:B------:R-:W-:Y:S05]  /*496a0*/  BSYNC.RECONVERGENT B1 ;  /* 0x0000000000017941 */ /* 0x000fea0003800200 */
.L_x_73733:
        /* <DEDUP_REMOVED lines=27> */
.L_x_73736:
[----:B------:R-:W-:Y:S05]  /*49860*/  BSYNC.RECONVERGENT B1 ;  /* 0x0000000000017941 */ /* 0x000fea0003800200 */
.L_x_73735:
        /* <DEDUP_REMOVED lines=27> */
.L_x_73738:
[----:B------:R-:W-:Y:S05]  /*49a20*/  BSYNC.RECONVERGENT B1 ;  /* 0x0000000000017941 */ /* 0x000fea0003800200 */
.L_x_73737:
        /* <DEDUP_REMOVED lines=27> */
.L_x_73740:
[----:B------:R-:W-:Y:S05]  /*49be0*/  BSYNC.RECONVERGENT B1 ;  /* 0x0000000000017941 */ /* 0x000fea0003800200 */
.L_x_73739:
        /* <DEDUP_REMOVED lines=27> */
.L_x_73742:
[----:B------:R-:W-:Y:S05]  /*49da0*/  BSYNC.RECONVERGENT B1 ;  /* 0x0000000000017941 */ /* 0x000fea0003800200 */
.L_x_73741:
        /* <DEDUP_REMOVED lines=27> */
.L_x_73744:
[----:B------:R-:W-:Y:S05]  /*49f60*/  BSYNC.RECONVERGENT B1 ;  /* 0x0000000000017941 */ /* 0x000fea0003800200 */
.L_x_73743:
        /* <DEDUP_REMOVED lines=27> */
.L_x_73746:
[----:B------:R-:W-:Y:S05]  /*4a120*/  BSYNC.RECONVERGENT B1 ;  /* 0x0000000000017941 */ /* 0x000fea0003800200 */
.L_x_73745:
        /* <DEDUP_REMOVED lines=27> */
.L_x_73748:
[----:B------:R-:W-:Y:S05]  /*4a2e0*/  BSYNC.RECONVERGENT B1 ;  /* 0x0000000000017941 */ /* 0x000fea0003800200 */
.L_x_73747:
        /* <DEDUP_REMOVED lines=27> */
.L_x_73750:
[----:B------:R-:W-:Y:S05]  /*4a4a0*/  BSYNC.RECONVERGENT B1 ;  /* 0x0000000000017941 */ /* 0x000fea0003800200 */
.L_x_73749:
        /* <DEDUP_REMOVED lines=27> */
.L_x_73752:
[----:B------:R-:W-:Y:S05]  /*4a660*/  BSYNC.RECONVERGENT B1 ;  /* 0x0000000000017941 */ /* 0x000fea0003800200 */
.L_x_73751:
        /* <DEDUP_REMOVED lines=27> */
.L_x_73754:
[----:B------:R-:W-:Y:S05]  /*4a820*/  BSYNC.RECONVERGENT B1 ;  /* 0x0000000000017941 */ /* 0x000fea0003800200 */
.L_x_73753:
        /* <DEDUP_REMOVED lines=27> */
.L_x_73756:
[----:B------:R-:W-:Y:S05]  /*4a9e0*/  BSYNC.RECONVERGENT B1 ;  /* 0x0000000000017941 */ /* 0x000fea0003800200 */
.L_x_73755:
        /* <DEDUP_REMOVED lines=27> */
.L_x_73758:
[----:B------:R-:W-:Y:S05]  /*4aba0*/  BSYNC.RECONVERGENT B1 ;  /* 0x0000000000017941 */ /* 0x000fea0003800200 */
.L_x_73757:
[----:B------:R-:W-:-:S13]  /*4abb0*/  LOP3.LUT P0, RZ, R150, 0x4000, RZ, 0xc0, !PT ;  /* 0x0000400096ff7812 */ /* 0x000fda000780c0ff */
[----:B------:R-:W-:Y:S05]  /*4abc0*/  @!P0 BRA `(.L_x_73720) ;  /* 0x00000000003c8947 */ /* 0x000fea0003800000 */
[----:B------:R-:W5:Y:S01]  /*4abd0*/  LDC.64 R202, c[0x0][0x428] ;  /* 0x00010a00ffca7b82 */ /* 0x000f620000000a00 */
[--C-:B------:R-:W-:Y:S01]  /*4abe0*/  FADD.FTZ R201, R143, -R162.reuse ;  /* 0x800000a28fc97221 */ /* 0x100fe20000010000 */
[--C-:B01234-:R-:W-:Y:S01]  /*4abf0*/  FADD.FTZ R145, R140, -R162.reuse ;  /* 0x800000a28c917221 */ /* 0x11ffe20000010000 */
        /* <DEDUP_REMOVED lines=12> */
.L_x_73720:
[----:B------:R-:W-:Y:S05]  /*4acc0*/  BSYNC.RECONVERGENT B0 ;  /* 0x0000000000007941 */ /* 0x000fea0003800200 */
.L_x_73719:
[----:B01234-:R-:W0:Y:S02]  /*4acd0*/  LDC.64 R144, c[0x0][0x380] ;  /* 0x0000e000ff907b82 */ /* 0x01fe240000000a00 */
[----:B0-----:R-:W-:-:S05]  /*4ace0*/  IMAD R23, R144, 0x4, R23 ;  /* 0x0000000490177824 */ /* 0x001fca00078e0217 */
[----:B------:R-:W-:-:S13]  /*4acf0*/  ISETP.GE.AND P0, PT, R23, R145, PT ;  /* 0x000000911700720c */ /* 0x000fda0003f06270 */
[----:B------:R-:W-:Y:S05]  /*4ad00*/  @!P0 BRA `(.L_x_73759) ;  /* 0xfffffb7400fc8947 */ /* 0x000fea000383ffff */
[----:B------:R-:W-:Y:S05]  /*4ad10*/  EXIT ;  /* 0x000000000000794d */ /* 0x000fea0003800000 */
.L_x_73718:
[----:B------:R-:W-:Y:S01]  /*4ad20*/  HFMA2 R199, -RZ, RZ, 0, 5.9604644775390625e-08 ;  /* 0x00000001ffc77431 */ /* 0x000fe200000001ff */
[----:B------:R-:W-:Y:S01]  /*4ad30*/  BSSY B0, `(.L_x_73760) ;  /* 0x0000006000007945 */ /* 0x000fe20003800000 */
[----:B------:R-:W-:Y:S01]  /*4ad40*/  IMAD.MOV.U32 R144, RZ, RZ, 0x1f ;  /* 0x0000001fff907424 */ /* 0x000fe200078e00ff */
[----:B------:R-:W-:-:S07]  /*4ad50*/  MOV R160, 0xffffffff ;  /* 0xffffffff00a07802 */ /* 0x000fce0000000f00 */
[----:B-----5:R-:W-:Y:S05]  /*4ad60*/  WARPSYNC.COLLECTIVE R160, `(.L_x_73761) ;  /* 0x00000000a0087348 */ /* 0x020fea0003c00000 */
[----:B------:R0:W1:Y:S02]  /*4ad70*/  SHFL.BFLY P6, R204, R207, R199, R144 ;  /* 0x0c0000c7cfcc7389 */ /* 0x00006400000c0090 */
[----:B01---5:R-:W-:Y:S05]  /*4ad80*/  ENDCOLLECTIVE ;  /* 0x000000000000791b */ /* 0x023fea0003800000 */
.L_x_73761:
[----:B------:R-:W-:Y:S05]  /*4ad90*/  BSYNC B0 ;  /* 0x0000000000007941 */ /* 0x000fea0003800000 */
.L_x_73760:
        /* <DEDUP_REMOVED lines=8> */
.L_x_73762:
[----:B------:R-:W-:Y:S02]  /*4ae20*/  IMAD.MOV.U32 R199, RZ, RZ, 0x4 ;  /* 0x00000004ffc77424 */ /* 0x000fe400078e00ff */
[----:B------:R-:W-:-:S05]  /*4ae30*/  FADD.FTZ R203, R207, R204 ;  /* 0x000000cccfcb7221 */ /* 0x000fca0000010000 */
[----:B------:R-:W-:-:S07]  /*4ae40*/  MOV R207, R203 ;  /* 0x000000cb00cf7202 */ /* 0x000fce0000000f00 */
[----:B------:R-:W-:Y:S05]  /*4ae50*/  WARPSYNC.COLLECTIVE R160, `(.L_x_73763) ;  /* 0x00000000a0087348 */ /* 0x000fea0003c00000 */
[----:B------:R0:W1:Y:S02]  /*4ae60*/  SHFL.BFLY P6, R204, R207, R199, R144 ;  /* 0x0c0000c7cfcc7389 */ /* 0x00006400000c0090 */
[----:B01----:R-:W-:Y:S05]  /*4ae70*/  ENDCOLLECTIVE ;  /* 0x000000000000791b */ /* 0x003fea0003800000 */
.L_x_73763:
[----:B------:R-:W-:Y:S02]  /*4ae80*/  IMAD.MOV.U32 R199, RZ, RZ, 0x8 ;  /* 0x00000008ffc77424 */ /* 0x000fe400078e00ff */
[----:B------:R-:W-:-:S05]  /*4ae90*/  FADD.FTZ R202, R203, R204 ;  /* 0x000000cccbca7221 */ /* 0x000fca0000010000 */
[----:B------:R-:W-:-:S07]  /*4aea0*/  MOV R207, R202 ;  /* 0x000000ca00cf7202 */ /* 0x000fce0000000f00 */
[----:B------:R-:W-:Y:S05]  /*4aeb0*/  WARPSYNC.COLLECTIVE R160, `(.L_x_73764) ;  /* 0x00000000a0087348 */ /* 0x000fea0003c00000 */
[----:B------:R0:W1:Y:S02]  /*4aec0*/  SHFL.BFLY P6, R204, R207, R199, R144 ;  /* 0x0c0000c7cfcc7389 */ /* 0x00006400000c0090 */
[----:B01----:R-:W-:Y:S05]  /*4aed0*/  ENDCOLLECTIVE ;  /* 0x000000000000791b */ /* 0x003fea0003800000 */
.L_x_73764:
[----:B------:R-:W-:Y:S02]  /*4aee0*/  IMAD.MOV.U32 R199, RZ, RZ, 0x10 ;  /* 0x00000010ffc77424 */ /* 0x000fe400078e00ff */
[----:B------:R-:W-:-:S05]  /*4aef0*/  FADD.FTZ R201, R202, R204 ;  /* 0x000000cccac97221 */ /* 0x000fca0000010000 */
[----:B------:R-:W-:-:S07]  /*4af00*/  MOV R207, R201 ;  /* 0x000000c900cf7202 */ /* 0x000fce0000000f00 */
[----:B------:R-:W-:Y:S05]  /*4af10*/  WARPSYNC.COLLECTIVE R160, `(.L_x_73765) ;  /* 0x00000000a0087348 */ /* 0x000fea0003c00000 */
[----:B------:R0:W1:Y:S02]  /*4af20*/  SHFL.BFLY P6, R204, R207, R199, R144 ;  /* 0x0c0000c7cfcc7389 */ /* 0x00006400000c0090 */
[----:B01----:R-:W-:Y:S05]  /*4af30*/  ENDCOLLECTIVE ;  /* 0x000000000000791b */ /* 0x003fea0003800000 */
.L_x_73765:
        /* <DEDUP_REMOVED lines=177> */
[----:B------:R-:W-:Y:S02]  /*4ba50*/  IMAD.MOV.U32 R199, RZ, RZ, 0x1 ;  /* 0x00000001ffc77424 */ /* 0x000fe400078e00ff */
[----:B------:R-:W-:Y:S02]  /*4ba60*/  HFMA2 R144, -RZ, RZ, 0, 1.847743988037109375e-06 ;  /* 0x0000001fff907431 */ /* 0x000fe400000001ff */
[----:B------:R-:W-:-:S07]  /*4ba70*/  MOV R207, R206 ;  /* 0x000000ce00cf7202 */ /* 0x000fce0000000f00 */
[----:B------:R-:W-:Y:S05]  /*4ba80*/  WARPSYNC.COLLECTIVE R160, `(.L_x_73766) ;  /* 0x00000000a0087348 */ /* 0x000fea0003c00000 */
[----:B------:R0:W1:Y:S02]  /*4ba90*/  SHFL.BFLY P6, R204, R207, R199, R144 ;  /* 0x0c0000c7cfcc7389 */ /* 0x00006400000c0090 */
[----:B01----:R-:W-:Y:S05]  /*4baa0*/  ENDCOLLECTIVE ;  /* 0x000000000000791b */ /* 0x003fea0003800000 */
.L_x_73766:
[----:B------:R-:W-:Y:S01]  /*4bab0*/  MOV R199, 0x2 ;  /* 0x0000000200c77802 */ /* 0x000fe20000000f00 */
[----:B------:R-:W-:-:S04]  /*4bac0*/  FADD.FTZ R205, R206, R204 ;  /* 0x000000cccecd7221 */ /* 0x000fc80000010000 */
[----:B------:R-:W-:-:S07]  /*4bad0*/  IMAD.MOV.U32 R207, RZ, RZ, R205 ;  /* 0x000000ffffcf7224 */ /* 0x000fce00078e00cd */
[----:B------:R-:W-:Y:S05]  /*4bae0*/  WARPSYNC.COLLECTIVE R160, `(.L_x_73767) ;  /* 0x00000000a0087348 */ /* 0x000fea0003c00000 */
[----:B------:R0:W1:Y:S02]  /*4baf0*/  SHFL.BFLY P6, R204, R207, R199, R144 ;  /* 0x0c0000c7cfcc7389 */ /* 0x00006400000c0090 */
[----:B01----:R-:W-:Y:S05]  /*4bb00*/  ENDCOLLECTIVE ;  /* 0x000000000000791b */ /* 0x003fea0003800000 */
.L_x_73767:
[----:B------:R-:W-:Y:S02]  /*4bb10*/  HFMA2 R199, -RZ, RZ, 0, 2.384185791015625e-07 ;  /* 0x00000004ffc77431 */ /* 0x000fe400000001ff */
[----:B------:R-:W-:-:S04]  /*4bb20*/  FADD.FTZ R203, R205, R204 ;  /* 0x000000cccdcb7221 */ /* 0x000fc80000010000 */
[----:B------:R-:W-:-:S07]  /*4bb30*/  IMAD.MOV.U32 R207, RZ, RZ, R203 ;  /* 0x000000ffffcf7224 */ /* 0x000fce00078e00cb */
[----:B------:R-:W-:Y:S05]  /*4bb40*/  WARPSYNC.COLLECTIVE R160, `(.L_x_73768) ;  /* 0x00000000a0087348 */ /* 0x000fea0003c00000 */
[----:B------:R0:W1:Y:S02]  /*4bb50*/  SHFL.BFLY P6, R204, R207, R199, R144 ;  /* 0x0c0000c7cfcc7389 */ /* 0x00006400000c0090 */
[----:B01----:R-:W-:Y:S05]  /*4bb60*/  ENDCOLLECTIVE ;  /* 0x000000000000791b */ /* 0x003fea0003800000 */
.L_x_73768:
[----:B------:R-:W-:Y:S01]  /*4bb70*/  MOV R199, 0x8 ;  /* 0x0000000800c77802 */ /* 0x000fe20000000f00 */
[----:B------:R-:W-:-:S04]  /*4bb80*/  FADD.FTZ R202, R203, R204 ;  /* 0x000000cccbca7221 */ /* 0x000fc80000010000 */
[----:B------:R-:W-:-:S07]  /*4bb90*/  IMAD.MOV.U32 R207, RZ, RZ, R202 ;  /* 0x000000ffffcf7224 */ /* 0x000fce00078e00ca */
[----:B------:R-:W-:Y:S05]  /*4bba0*/  WARPSYNC.COLLECTIVE R160, `(.L_x_73769) ;  /* 0x00000000a0087348 */ /* 0x000fea0003c00000 */
[----:B------:R0:W1:Y:S02]  /*4bbb0*/  SHFL.BFLY P6, R204, R207, R199, R144 ;  /* 0x0c0000c7cfcc7389 */ /* 0x00006400000c0090 */
[----:B01----:R-:W-:Y:S05]  /*4bbc0*/  ENDCOLLECTIVE ;  /* 0x000000000000791b */ /* 0x003fea0003800000 */
.L_x_73769:
[----:B------:R-:W-:Y:S02]  /*4bbd0*/  HFMA2 R199, -RZ, RZ, 0, 9.5367431640625e-07 ;  /* 0x00000010ffc77431 */ /* 0x000fe400000001ff */
[----:B------:R-:W-:-:S04]  /*4bbe0*/  FADD.FTZ R201, R202, R204 ;  /* 0x000000cccac97221 */ /* 0x000fc80000010000 */
[----:B------:R-:W-:-:S07]  /*4bbf0*/  IMAD.MOV.U32 R207, RZ, RZ, R201 ;  /* 0x000000ffffcf7224 */ /* 0x000fce00078e00c9 */
[----:B------:R-:W-:Y:S05]  /*4bc00*/  WARPSYNC.COLLECTIVE R160, `(.L_x_73770) ;  /* 0x00000000a0087348 */ /* 0x000fea0003c00000 */
[----:B------:R0:W1:Y:S02]  /*4bc10*/  SHFL.BFLY P6, R204, R207, R199, R144 ;  /* 0x0c0000c7cfcc7389 */ /* 0x00006400000c0090 */
[----:B01----:R-:W-:Y:S05]  /*4bc20*/  ENDCOLLECTIVE ;  /* 0x000000000000791b */ /* 0x003fea0003800000 */
.L_x_73770:
[----:B------:R-:W-:Y:S05]  /*4bc30*/  BRA `(.L_x_73771) ;  /* 0xffffffcc00347947 */ /* 0x000fea000383ffff */
.L_x_73772:
        /* <DEDUP_REMOVED lines=12> */
.L_x_88554:


//--------------------- .text._ZN10layer_norm13ln_fwd_kernelINS_13Kernel_traitsI6__halfffffjLj2560ELj1ELj4ELj1ELj16ENS_18Kernel_traits_baseILj2560ES2_ffffjLj128EEEEELb1ELb0ELb1ELb1EEEvNS_9FwdParamsE --------------------------
	.section	.text._ZN10layer_norm13ln_fwd_kernelINS_13Kernel_traitsI6__halfffffjLj2560ELj1ELj4ELj1ELj16ENS_18Kernel_traits_baseILj2560ES2_ffffjLj128EEEEELb1ELb0ELb1ELb1EEEvNS_9FwdParamsE,"ax",@progbits
	.align	128
        .global         _ZN10layer_norm13ln_fwd_kernelINS_13Kernel_traitsI6__halfffffjLj2560ELj1ELj4ELj1ELj16ENS_18Kernel_traits_baseILj2560ES2_ffffjLj128EEEEELb1ELb0ELb1ELb1EEEvNS_9FwdParamsE
        .type           _ZN10layer_norm13ln_fwd_kernelINS_13Kernel_traitsI6__halfffffjLj2560ELj1ELj4ELj1ELj16ENS_18Kernel_traits_baseILj2560ES2_ffffjLj128EEEEELb1ELb0ELb1ELb1EEEvNS_9FwdParamsE,@function
        .size           _ZN10layer_norm13ln_fwd_kernelINS_13Kernel_traitsI6__halfffffjLj2560ELj1ELj4ELj1ELj16ENS_18Kernel_traits_baseILj2560ES2_ffffjLj128EEEEELb1ELb0ELb1ELb1EEEvNS_9FwdParamsE,(.L_x_88555 - _ZN10layer_norm13ln_fwd_kernelINS_13Kernel_traitsI6__halfffffjLj2560ELj1ELj4ELj1ELj16ENS_18Kernel_traits_baseILj2560ES2_ffffjLj128EEEEELb1ELb0ELb1ELb1EEEvNS_9FwdParamsE)
        .other          _ZN10layer_norm13ln_fwd_kernelINS_13Kernel_traitsI6__halfffffjLj2560ELj1ELj4ELj1ELj16ENS_18Kernel_traits_baseILj2560ES2_ffffjLj128EEEEELb1ELb0ELb1ELb1EEEvNS_9FwdParamsE,@"STO_CUDA_ENTRY STV_DEFAULT"
_ZN10layer_norm13ln_fwd_kernelINS_13Kernel_traitsI6__halfffffjLj2560ELj1ELj4ELj1ELj16ENS_18Kernel_traits_baseILj2560ES2_ffffjLj128EEEEELb1ELb0ELb1ELb1EEEvNS_9FwdParamsE:
.text._ZN10layer_norm13ln_fwd_kernelINS_13Kernel_traitsI6__halfffffjLj2560ELj1ELj4ELj1ELj16ENS_18Kernel_traits_baseILj2560ES2_ffffjLj128EEEEELb1ELb0ELb1ELb1EEEvNS_9FwdParamsE:
[----:B------:R-:W-:Y:S01]  /*0000*/  LDC R1, c[0x0][0x37c] ;  /* 0x0000df00ff017b82 */ /* 0x000fe20000000800 */
[----:B------:R-:W0:Y:S01]  /*0010*/  LDCU.U8 UR4, c[0x0][0x464] ;  /* 0x00008c80ff0477ac */ /* 0x000e220008000000 */
[----:B------:R-:W1:Y:S01]  /*0020*/  LDCU.64 UR6, c[0x0][0x450] ;  /* 0x00008a00ff0677ac */ /* 0x000e620008000a00 */
[----:B------:R-:W2:Y:S05]  /*0030*/  LDCU.64 UR8, c[0x0][0x358] ;  /* 0x00006b00ff0877ac */ /* 0x000eaa0008000a00 */
[----:B------:R-:W3:Y:S01]  /*0040*/  LDC R8, c[0x0][0x458] ;  /* 0x00011600ff087b82 */ /* 0x000ee20000000800 */
[----:B------:R-:W4:Y:S01]  /*0050*/  LDCU.64 UR10, c[0x0][0x438] ;  /* 0x00008700ff0a77ac */ /* 0x000f220008000a00 */
[----:B0-----:R-:W-:-:S06]  /*0060*/  ISETP.NE.AND P0, PT, RZ, UR4, PT ;  /* 0x00000004ff007c0c */ /* 0x001fcc000bf05270 */
[----:B------:R-:W3:Y:S01]  /*0070*/  LDC R9, c[0x0][0x45c] ;  /* 0x00011700ff097b82 */ /* 0x000ee20000000800 */
[----:B-1----:R-:W-:Y:S02]  /*0080*/  IMAD.U32 R2, RZ, RZ, UR6 ;  /* 0x00000006ff027e24 */ /* 0x002fe4000f8e00ff */
[----:B------:R-:W-:-:S06]  /*0090*/  IMAD.U32 R3, RZ, RZ, UR7 ;  /* 0x00000007ff037e24 */ /* 0x000fcc000f8e00ff */
[----:B--2---:R-:W2:Y:S01]  /*00a0*/  @P0 LDG.E.64 R2, desc[UR8][R2.64] ;  /* 0x0000000802020981 */ /* 0x004ea2000c1e1b00 */
[----:B------:R-:W0:Y:S03]  /*00b0*/  @P0 LDC R7, c[0x0][0x460] ;  /* 0x00011800ff070b82 */ /* 0x000e260000000800 */
[----:B---3--:R-:W0:Y:S05]  /*00c0*/  @P0 LDG.E.64 R4, desc[UR8][R8.64] ;  /* 0x0000000808040981 */ /* 0x008e2a000c1e1b00 */
[----:B------:R-:W1:Y:S01]  /*00d0*/  S2UR UR5, SR_CTAID.X ;  /* 0x00000000000579c3 */ /* 0x000e620000002500 */
[----:B----4-:R-:W-:Y:S01]  /*00e0*/  UISETP.NE.U32.AND UP0, UPT, UR10, URZ, UPT ;  /* 0x000000ff0a00728c */ /* 0x010fe2000bf05070 */
[----:B------:R-:W3:Y:S03]  /*00f0*/  S2R R0, SR_TID.X ;  /* 0x0000000000007919 */ /* 0x000ee60000002100 */
[----:B------:R-:W-:-:S02]  /*0100*/  UISETP.NE.AND.EX UP0, UPT, UR11, URZ, UPT, UP0 ;  /* 0x000000ff0b00728c */ /* 0x000fc4000bf05300 */
[----:B-1----:R-:W-:Y:S01]  /*0110*/  USHF.L.U32 UR4, UR5, 0x2, URZ ;  /* 0x0000000205047899 */ /* 0x002fe200080006ff */
[----:B--2---:R-:W-:Y:S02]  /*0120*/  @P0 R2UR UR7, R3 ;  /* 0x00000000030702ca */ /* 0x004fe400000e0000 */
[----:B------:R-:W1:Y:S01]  /*0130*/  LDC R3, c[0x0][0x360] ;  /* 0x0000d800ff037b82 */ /* 0x000e620000000800 */
[----:B------:R-:W-:Y:S02]  /*0140*/  @P0 R2UR UR6, R2 ;  /* 0x00000000020602ca */ /* 0x000fe400000e0000 */
[----:B---3--:R-:W-:-:S04]  /*0150*/  SHF.R.U32.HI R2, RZ, 0x5, R0 ;  /* 0x00000005ff027819 */ /* 0x008fc80000011600 */
[----:B------:R-:W-:Y:S02]  /*0160*/  LOP3.LUT R2, R2, UR4, RZ, 0xfc, !PT ;  /* 0x0000000402027c12 */ /* 0x000fe4000f8efcff */
[----:B0-----:R-:W-:Y:S02]  /*0170*/  @P0 IADD3 R8, P1, PT, R4, R7, RZ ;  /* 0x0000000704080210 */ /* 0x001fe40007f3e0ff */
[----:B------:R-:W-:Y:S02]  /*0180*/  UIADD3 UR11, UPT, UPT, UR7, -0x4498517b, URZ ;  /* 0xbb67ae85070b7890 */ /* 0x000fe4000fffe0ff */
[----:B------:R-:W-:Y:S01]  /*0190*/  UIADD3 UR13, UPT, UPT, UR7, 0x76cf5d0a, URZ ;  /* 0x76cf5d0a070d7890 */ /* 0x000fe2000fffe0ff */
[----:B------:R-:W-:Y:S01]  /*01a0*/  @P0 IADD3.X R9, PT, PT, RZ, R5, RZ, P1, !PT ;  /* 0x00000005ff090210 */ /* 0x000fe20000ffe4ff */
[----:B------:R-:W-:Y:S02]  /*01b0*/  UIADD3 UR10, UPT, UPT, UR6, -0x61c88647, URZ ;  /* 0x9e3779b9060a7890 */ /* 0x000fe4000fffe0ff */
[----:B------:R-:W-:Y:S01]  /*01c0*/  UIADD3 UR12, UPT, UPT, UR6, 0x3c6ef372, URZ ;  /* 0x3c6ef372060c7890 */ /* 0x000fe2000fffe0ff */
[----:B------:R-:W-:Y:S01]  /*01d0*/  SHF.R.U32.HI R7, RZ, 0x2, R9 ;  /* 0x00000002ff077819 */ /* 0x000fe20000011609 */
[----:B------:R-:W-:-:S02]  /*01e0*/  UIADD3 UR14, UPT, UPT, UR6, -0x255992d5, URZ ;  /* 0xdaa66d2b060e7890 */ /* 0x000fc4000fffe0ff */
[----:B------:R-:W-:Y:S02]  /*01f0*/  UIADD3 UR15, UPT, UPT, UR7, 0x32370b8f, URZ ;  /* 0x32370b8f070f7890 */ /* 0x000fe4000fffe0ff */
[----:B------:R-:W-:Y:S01]  /*0200*/  UIADD3 UR16, UPT, UPT, UR6, 0x78dde6e4, URZ ;  /* 0x78dde6e406107890 */ /* 0x000fe2000fffe0ff */
[----:B-1----:R-:W-:Y:S01]  /*0210*/  IMAD R4, R3, UR5, R0 ;  /* 0x0000000503047c24 */ /* 0x002fe2000f8e0200 */
[----:B------:R-:W-:Y:S01]  /*0220*/  LOP3.LUT R3, R0, 0x1f, RZ, 0xc0, !PT ;  /* 0x0000001f00037812 */ /* 0x000fe200078ec0ff */
[----:B------:R-:W-:Y:S01]  /*0230*/  UIADD3 UR17, UPT, UPT, UR7, -0x126145ec, URZ ;  /* 0xed9eba1407117890 */ /* 0x000fe2000fffe0ff */
[----:B------:R-:W-:Y:S01]  /*0240*/  SHF.R.U64 R0, R8, 0x2, R9 ;  /* 0x0000000208007819 */ /* 0x000fe20000001209 */
        /* <DEDUP_REMOVED lines=56> */
.L_x_73773:
        /* <DEDUP_REMOVED lines=42> */
.L_x_73774:
[----:B------:R-:W1:Y:S02]  /*0870*/  LDCU UR4, c[0x0][0x384] ;  /* 0x00007080ff0477ac */ /* 0x000e640008000800 */
[----:B-1----:R-:W-:-:S13]  /*0880*/  ISETP.GE.AND P0, PT, R2, UR4, PT ;  /* 0x0000000402007c0c */ /* 0x002fda000bf06270 */
[----:B------:R-:W-:Y:S05]  /*0890*/  @P0 EXIT ;  /* 0x000000000000094d */ /* 0x000fea0003800000 */
[----:B-----5:R-:W-:Y:S01]  /*08a0*/  IMAD.MOV.U32 R181, RZ, RZ, R14 ;  /* 0x000000ffffb57224 */ /* 0x020fe200078e000e */
        /* <DEDUP_REMOVED lines=24> */
[----:B------:R-:W-:Y:S01]  /*0a30*/  MOV R11, R21 ;  /* 0x00000015000b7202 */ /* 0x000fe20000000f00 */
        /* <DEDUP_REMOVED lines=9> */
[----:B------:R-:W-:Y:S01]  /*0ad0*/  MOV R6, R165 ;  /* 0x000000a500067202 */ /* 0x000fe20000000f00 */
[----:B------:R-:W-:Y:S01]  /*0ae0*/  IMAD.MOV.U32 R197, RZ, RZ, R28 ;  /* 0x000000ffffc57224 */ /* 0x000fe200078e001c */
[----:B0-----:R-:W-:Y:S01]  /*0af0*/  SHF.R.U32.HI R56, RZ, 0x10, R13 ;  /* 0x00000010ff387819 */ /* 0x001fe2000001160d */
[----:B------:R-:W-:Y:S01]  /*0b00*/  IMAD.MOV.U32 R13, RZ, RZ, R25 ;  /* 0x000000ffff0d7224 */ /* 0x000fe200078e0019 */
[----:B------:R-:W-:Y:S01]  /*0b10*/  PRMT R203, R5, 0x5410, R6 ;  /* 0x0000541005cb7816 */ /* 0x000fe20000000006 */
[----:B------:R-:W-:Y:S01]  /*0b20*/  IMAD.MOV.U32 R5, RZ, RZ, R162 ;  /* 0x000000ffff057224 */ /* 0x000fe200078e00a2 */
[----:B------:R-:W-:Y:S01]  /*0b30*/  MOV R6, R160 ;  /* 0x000000a000067202 */ /* 0x000fe20000000f00 */
[----:B------:R-:W0:Y:S01]  /*0b40*/  LDCU.64 UR4, c[0x0][0x3a0] ;  /* 0x00007400ff0477ac */ /* 0x000e220008000a00 */
[----:B------:R-:W-:-:S02]  /*0b50*/  SHF.R.U64 R182, R14, 0x10, R15 ;  /* 0x000000100eb67819 */ /* 0x000fc4000000120f */
[----:B------:R-:W-:Y:S01]  /*0b60*/  PRMT R204, R5, 0x5410, R9 ;  /* 0x0000541005cc7816 */ /* 0x000fe20000000009 */
[----:B------:R-:W-:Y:S01]  /*0b70*/  IMAD.MOV.U32 R5, RZ, RZ, R161 ;  /* 0x000000ffff057224 */ /* 0x000fe200078e00a1 */
[----:B------:R-:W-:Y:S02]  /*0b80*/  MOV R9, R159 ;  /* 0x0000009f00097202 */ /* 0x000fe40000000f00 */
[----:B------:R-:W-:Y:S02]  /*0b90*/  MOV R14, R27 ;  /* 0x0000001b000e7202 */ /* 0x000fe40000000f00 */
[----:B------:R-:W-:Y:S01]  /*0ba0*/  PRMT R205, R6, 0x5410, R5 ;  /* 0x0000541006cd7816 */ /* 0x000fe20000000005 */
[----:B------:R-:W-:Y:S01]  /*0bb0*/  IMAD.MOV.U32 R6, RZ, RZ, R158 ;  /* 0x000000ffff067224 */ /* 0x000fe200078e009e */
[----:B------:R-:W-:Y:S01]  /*0bc0*/  PRMT R189, R189, 0x5410, R11 ;  /* 0x00005410bdbd7816 */ /* 0x000fe2000000000b */
[----:B------:R-:W-:Y:S01]  /*0bd0*/  IMAD.MOV.U32 R5, RZ, RZ, R156 ;  /* 0x000000ffff057224 */ /* 0x000fe200078e009c */
[----:B------:R-:W-:Y:S01]  /*0be0*/  PRMT R191, R191, 0x5410, R12 ;  /* 0x00005410bfbf7816 */ /* 0x000fe2000000000c */
[----:B------:R-:W-:Y:S01]  /*0bf0*/  IMAD R12, R0, -0x2daee0ad, RZ ;  /* 0xd2511f53000c7824 */ /* 0x000fe200078e02ff */
[----:B------:R-:W-:Y:S01]  /*0c00*/  PRMT R206, R6, 0x5410, R9 ;  /* 0x0000541006ce7816 */ /* 0x000fe20000000009 */
[----:B------:R-:W-:Y:S01]  /*0c10*/  IMAD.MOV.U32 R9, RZ, RZ, R157 ;  /* 0x000000ffff097224 */ /* 0x000fe200078e009d */
[----:B------:R-:W-:Y:S01]  /*0c20*/  MOV R193, R24 ;  /* 0x0000001800c17202 */ /* 0x000fe20000000f00 */
[----:B------:R-:W-:Y:S01]  /*0c30*/  IMAD.HI.U32 R6, R4, -0x326172a9, RZ ;  /* 0xcd9e8d5704067827 */ /* 0x000fe200078e00ff */
[----:B------:R-:W-:-:S02]  /*0c40*/  PRMT R187, R187, 0x5410, R10 ;  /* 0x00005410bbbb7816 */ /* 0x000fc4000000000a */
[----:B------:R-:W-:Y:S01]  /*0c50*/  PRMT R207, R5, 0x5410, R9 ;  /* 0x0000541005cf7816 */ /* 0x000fe20000000009 */
[----:B------:R-:W-:Y:S01]  /*0c60*/  IMAD.HI.U32 R5, R0, -0x2daee0ad, RZ ;  /* 0xd2511f5300057827 */ /* 0x000fe200078e00ff */
[----:B------:R-:W-:Y:S02]  /*0c70*/  LOP3.LUT R6, R7, UR6, R6, 0x96, !PT ;  /* 0x0000000607067c12 */ /* 0x000fe4000f8e9606 */
[----:B------:R-:W-:Y:S01]  /*0c80*/  PRMT R195, R195, 0x5410, R14 ;  /* 0x00005410c3c37816 */ /* 0x000fe2000000000e */
[----:B------:R-:W-:Y:S01]  /*0c90*/  IMAD R10, R4, -0x326172a9, RZ ;  /* 0xcd9e8d57040a7824 */ /* 0x000fe200078e02ff */
[----:B------:R-:W-:Y:S01]  /*0ca0*/  LOP3.LUT R5, R5, UR7, RZ, 0x3c, !PT ;  /* 0x0000000705057c12 */ /* 0x000fe2000f8e3cff */
[----:B------:R-:W-:Y:S01]  /*0cb0*/  IMAD.HI.U32 R11, R6, -0x2daee0ad, RZ ;  /* 0xd2511f53060b7827 */ /* 0x000fe200078e00ff */
[----:B------:R-:W-:Y:S02]  /*0cc0*/  PRMT R193, R193, 0x5410, R13 ;  /* 0x00005410c1c17816 */ /* 0x000fe4000000000d */
[----:B------:R-:W-:Y:S01]  /*0cd0*/  MOV R13, R154 ;  /* 0x0000009a000d7202 */ /* 0x000fe20000000f00 */
[C---:B------:R-:W-:Y:S01]  /*0ce0*/  IMAD.HI.U32 R9, R5.reuse, -0x326172a9, RZ ;  /* 0xcd9e8d5705097827 */ /* 0x040fe200078e00ff */
[----:B------:R-:W-:Y:S01]  /*0cf0*/  LOP3.LUT R11, R12, UR11, R11, 0x96, !PT ;  /* 0x0000000b0c0b7c12 */ /* 0x000fe2000f8e960b */
[----:B------:R-:W1:Y:S01]  /*0d00*/  LDCU.U8 UR11, c[0x0][0x410] ;  /* 0x00008200ff0b77ac */ /* 0x000e620008000000 */
[----:B------:R-:W-:Y:S01]  /*0d10*/  SHF.R.U64 R209, R152, 0x10, R153 ;  /* 0x0000001098d17819 */ /* 0x000fe20000001299 */
[----:B------:R-:W-:Y:S01]  /*0d20*/  IMAD.MOV.U32 R14, RZ, RZ, R155 ;  /* 0x000000ffff0e7224 */ /* 0x000fe200078e009b */
[----:B------:R-:W-:Y:S01]  /*0d30*/  LOP3.LUT R9, R10, UR10, R9, 0x96, !PT ;  /* 0x0000000a0a097c12 */ /* 0x000fe2000f8e9609 */
[----:B------:R-:W-:Y:S01]  /*0d40*/  IMAD R10, R5, -0x326172a9, RZ ;  /* 0xcd9e8d57050a7824 */ /* 0x000fe200078e02ff */
[----:B------:R-:W-:Y:S01]  /*0d50*/  SHF.R.U32.HI R12, RZ, 0x10, R153 ;  /* 0x00000010ff0c7819 */ /* 0x000fe20000011699 */
[----:B------:R-:W-:Y:S01]  /*0d60*/  IMAD.HI.U32 R5, R11, -0x326172a9, RZ ;  /* 0xcd9e8d570b057827 */ /* 0x000fe200078e00ff */
[----:B------:R-:W-:Y:S01]  /*0d70*/  PRMT R208, R13, 0x5410, R14 ;  /* 0x000054100dd07816 */ /* 0x000fe2000000000e */
[----:B------:R-:W2:Y:S01]  /*0d80*/  LDCU UR10, c[0x0][0x404] ;  /* 0x00008080ff0a77ac */ /* 0x000ea20008000800 */
[----:B------:R-:W-:Y:S01]  /*0d90*/  PRMT R209, R209, 0x5410, R12 ;  /* 0x00005410d1d17816 */ /* 0x000fe2000000000c */
[----:B------:R-:W-:Y:S01]  /*0da0*/  IMAD R13, R6, -0x2daee0ad, RZ ;  /* 0xd2511f53060d7824 */ /* 0x000fe200078e02ff */
[----:B------:R-:W-:Y:S01]  /*0db0*/  LOP3.LUT R5, R10, UR12, R5, 0x96, !PT ;  /* 0x0000000c0a057c12 */ /* 0x000fe2000f8e9605 */
[----:B------:R-:W-:Y:S01]  /*0dc0*/  IMAD.HI.U32 R6, R9, -0x2daee0ad, RZ ;  /* 0xd2511f5309067827 */ /* 0x000fe200078e00ff */
[----:B------:R-:W-:-:S02]  /*0dd0*/  SHF.R.U64 R211, R148, 0x10, R149 ;  /* 0x0000001094d37819 */ /* 0x000fc40000001295 */
[----:B------:R-:W-:Y:S01]  /*0de0*/  SHF.R.U64 R212, R146, 0x10, R147 ;  /* 0x0000001092d47819 */ /* 0x000fe20000001293 */
[----:B------:R-:W-:Y:S01]  /*0df0*/  IMAD R10, R11, -0x326172a9, RZ ;  /* 0xcd9e8d570b0a7824 */ /* 0x000fe200078e02ff */
[----:B------:R-:W-:Y:S01]  /*0e00*/  LOP3.LUT R6, R13, UR13, R6, 0x96, !PT ;  /* 0x0000000d0d067c12 */ /* 0x000fe2000f8e9606 */
[----:B------:R-:W-:Y:S01]  /*0e10*/  IMAD R12, R9, -0x2daee0ad, RZ ;  /* 0xd2511f53090c7824 */ /* 0x000fe200078e02ff */
[----:B------:R-:W-:Y:S01]  /*0e20*/  SHF.R.U32.HI R13, RZ, 0x10, R149 ;  /* 0x00000010ff0d7819 */ /* 0x000fe20000011695 */
[----:B------:R-:W-:Y:S01]  /*0e30*/  IMAD.HI.U32 R11, R5, -0x2daee0ad, RZ ;  /* 0xd2511f53050b7827 */ /* 0x000fe200078e00ff */
[----:B------:R-:W-:Y:S01]  /*0e40*/  SHF.R.U32.HI R214, RZ, 0x10, R43 ;  /* 0x00000010ffd67819 */ /* 0x000fe2000001162b */
[----:B------:R-:W3:Y:S01]  /*0e50*/  LDCU.64 UR12, c[0x0][0x408] ;  /* 0x00008100ff0c77ac */ /* 0x000ee20008000a00 */
[----:B------:R-:W-:Y:S01]  /*0e60*/  PRMT R211, R211, 0x5410, R13 ;  /* 0x00005410d3d37816 */ /* 0x000fe2000000000d */
[----:B------:R-:W-:Y:S01]  /*0e70*/  IMAD.HI.U32 R9, R6, -0x326172a9, RZ ;  /* 0xcd9e8d5706097827 */ /* 0x000fe200078e00ff */
[----:B------:R-:W-:-:S02]  /*0e80*/  LOP3.LUT R11, R12, UR15, R11, 0x96, !PT ;  /* 0x0000000f0c0b7c12 */ /* 0x000fc4000f8e960b */
[----:B------:R-:W-:Y:S01]  /*0e90*/  SHF.R.U32.HI R12, RZ, 0x10, R147 ;  /* 0x00000010ff0c7819 */ /* 0x000fe20000011693 */
[----:B------:R-:W-:Y:S01]  /*0ea0*/  IMAD R13, R5, -0x2daee0ad, RZ ;  /* 0xd2511f53050d7824 */ /* 0x000fe200078e02ff */
[----:B------:R-:W-:Y:S01]  /*0eb0*/  LOP3.LUT R9, R10, UR14, R9, 0x96, !PT ;  /* 0x0000000e0a097c12 */ /* 0x000fe2000f8e9609 */
[----:B------:R-:W-:Y:S01]  /*0ec0*/  IMAD R6, R6, -0x326172a9, RZ ;  /* 0xcd9e8d5706067824 */ /* 0x000fe200078e02ff */
[----:B------:R-:W-:Y:S01]  /*0ed0*/  PRMT R212, R212, 0x5410, R12 ;  /* 0x00005410d4d47816 */ /* 0x000fe2000000000c */
[----:B------:R-:W-:Y:S01]  /*0ee0*/  IMAD.HI.U32 R5, R11, -0x326172a9, RZ ;  /* 0xcd9e8d570b057827 */ /* 0x000fe200078e00ff */
[--C-:B------:R-:W-:Y:S01]  /*0ef0*/  SHF.R.U64 R210, R150, 0x10, R151.reuse ;  /* 0x0000001096d27819 */ /* 0x100fe20000001297 */
[----:B------:R-:W4:Y:S01]  /*0f00*/  LDCU UR14, c[0x0][0x448] ;  /* 0x00008900ff0e77ac */ /* 0x000f220008000800 */
[----:B------:R-:W-:Y:S01]  /*0f10*/  SHF.R.U32.HI R14, RZ, 0x10, R151 ;  /* 0x00000010ff0e7819 */ /* 0x000fe20000011697 */
[----:B------:R-:W-:Y:S01]  /*0f20*/  IMAD.HI.U32 R10, R9, -0x2daee0ad, RZ ;  /* 0xd2511f53090a7827 */ /* 0x000fe200078e00ff */
[----:B------:R-:W-:-:S02]  /*0f30*/  LOP3.LUT R5, R6, UR16, R5, 0x96, !PT ;  /* 0x0000001006057c12 */ /* 0x000fc4000f8e9605 */
[--C-:B------:R-:W-:Y:S01]  /*0f40*/  SHF.R.U32.HI R215, RZ, 0x10, R41.reuse ;  /* 0x00000010ffd77819 */ /* 0x100fe20000011629 */
[----:B------:R-:W-:Y:S01]  /*0f50*/  IMAD R12, R9, -0x2daee0ad, RZ ;  /* 0xd2511f53090c7824 */ /* 0x000fe200078e02ff */
[----:B------:R-:W-:Y:S01]  /*0f60*/  LOP3.LUT R10, R13, UR17, R10, 0x96, !PT ;  /* 0x000000110d0a7c12 */ /* 0x000fe2000f8e960a */
[----:B------:R-:W-:Y:S01]  /*0f70*/  IMAD.HI.U32 R9, R5, -0x2daee0ad, RZ ;  /* 0xd2511f5305097827 */ /* 0x000fe200078e00ff */
[----:B------:R-:W-:Y:S02]  /*0f80*/  SHF.R.U64 R13, R40, 0x10, R41 ;  /* 0x00000010280d7819 */ /* 0x000fe40000001229 */
[----:B------:R-:W-:Y:S01]  /*0f90*/  PRMT R210, R210, 0x5410, R14 ;  /* 0x00005410d2d27816 */ /* 0x000fe2000000000e */
[----:B------:R-:W-:Y:S01]  /*0fa0*/  IMAD R11, R11, -0x326172a9, RZ ;  /* 0xcd9e8d570b0b7824 */ /* 0x000fe200078e02ff */
[----:B------:R-:W-:Y:S01]  /*0fb0*/  LOP3.LUT R9, R12, UR19, R9, 0x96, !PT ;  /* 0x000000130c097c12 */ /* 0x000fe2000f8e9609 */
[----:B------:R-:W-:Y:S01]  /*0fc0*/  IMAD.HI.U32 R6, R10, -0x326172a9, RZ ;  /* 0xcd9e8d570a067827 */ /* 0x000fe200078e00ff */
[----:B------:R-:W-:-:S02]  /*0fd0*/  PRMT R214, R214, 0x5410, R13 ;  /* 0x00005410d6d67816 */ /* 0x000fc4000000000d */
[----:B------:R-:W-:Y:S01]  /*0fe0*/  SHF.R.U64 R13, R38, 0x10, R39 ;  /* 0x00000010260d7819 */ /* 0x000fe20000001227 */
[----:B------:R-:W-:Y:S01]  /*0ff0*/  IMAD R12, R5, -0x2daee0ad, RZ ;  /* 0xd2511f53050c7824 */ /* 0x000fe200078e02ff */
[----:B------:R-:W-:Y:S01]  /*1000*/  LOP3.LUT R6, R11, UR18, R6, 0x96, !PT ;  /* 0x000000120b067c12 */ /* 0x000fe2000f8e9606 */
[----:B------:R-:W-:Y:S01]  /*1010*/  IMAD R10, R10, -0x326172a9, RZ ;  /* 0xcd9e8d570a0a7824 */ /* 0x000fe200078e02ff */
[----:B------:R-:W-:Y:S01]  /*1020*/  SHF.R.U64 R213, R42, 0x10, R43 ;  /* 0x000000102ad57819 */ /* 0x000fe2000000122b */
[----:B------:R-:W-:Y:S01]  /*1030*/  IMAD.HI.U32 R5, R9, -0x326172a9, RZ ;  /* 0xcd9e8d5709057827 */ /* 0x000fe200078e00ff */
[----:B------:R-:W-:Y:S02]  /*1040*/  SHF.R.U32.HI R14, RZ, 0x10, R155 ;  /* 0x00000010ff0e7819 */ /* 0x000fe4000001169b */
[----:B------:R-:W-:Y:S01]  /*1050*/  PRMT R215, R215, 0x5410, R13 ;  /* 0x00005410d7d77816 */ /* 0x000fe2000000000d */
        /* <DEDUP_REMOVED lines=10> */
[----:B------:R-:W-:Y:S01]  /*1100*/  IMAD.HI.U32 R6, R11, -0x326172a9, RZ ;  /* 0xcd9e8d570b067827 */ /* 0x000fe200078e00ff */
[----:B------:R-:W-:-:S02]  /*1110*/  SHF.R.U64 R12, R34, 0x10, R35 ;  /* 0x00000010220c7819 */ /* 0x000fc40000001223 */
[----:B------:R-:W-:Y:S02]  /*1120*/  LOP3.LUT R10, R13, UR23, R10, 0x96, !PT ;  /* 0x000000170d0a7c12 */ /* 0x000fe4000f8e960a */
[----:B------:R-:W-:Y:S02]  /*1130*/  LOP3.LUT R6, R9, UR22, R6, 0x96, !PT ;  /* 0x0000001609067c12 */ /* 0x000fe4000f8e9606 */
[----:B------:R-:W-:Y:S01]  /*1140*/  PRMT R216, R216, 0x5410, R14 ;  /* 0x00005410d8d87816 */ /* 0x000fe2000000000e */
[----:B------:R-:W-:Y:S01]  /*1150*/  IMAD R14, R5, -0x2daee0ad, RZ ;  /* 0xd2511f53050e7824 */ /* 0x000fe200078e02ff */
[----:B------:R-:W-:Y:S01]  /*1160*/  PRMT R217, R217, 0x5410, R12 ;  /* 0x00005410d9d97816 */ /* 0x000fe2000000000c */
[----:B------:R-:W-:Y:S01]  /*1170*/  IMAD R12, R11, -0x326172a9, RZ ;  /* 0xcd9e8d570b0c7824 */ /* 0x000fe200078e02ff */
[----:B------:R-:W-:Y:S01]  /*1180*/  SHF.R.U32.HI R218, RZ, 0x10, R35 ;  /* 0x00000010ffda7819 */ /* 0x000fe20000011623 */
[----:B------:R-:W-:Y:S01]  /*1190*/  IMAD.HI.U32 R5, R10, -0x326172a9, RZ ;  /* 0xcd9e8d570a057827 */ /* 0x000fe200078e00ff */
[----:B------:R-:W-:-:S02]  /*11a0*/  SHF.R.U64 R13, R32, 0x10, R33 ;  /* 0x00000010200d7819 */ /* 0x000fc40000001221 */
[----:B------:R-:W-:Y:S01]  /*11b0*/  SHF.R.U64 R186, R16, 0x10, R17 ;  /* 0x0000001010ba7819 */ /* 0x000fe20000001211 */
[----:B------:R-:W-:Y:S01]  /*11c0*/  IMAD.HI.U32 R9, R6, -0x2daee0ad, RZ ;  /* 0xd2511f5306097827 */ /* 0x000fe200078e00ff */
[----:B------:R-:W-:Y:S02]  /*11d0*/  LOP3.LUT R12, R12, UR24, R5, 0x96, !PT ;  /* 0x000000180c0c7c12 */ /* 0x000fe4000f8e9605 */
[----:B------:R-:W-:Y:S01]  /*11e0*/  SHF.R.U32.HI R57, RZ, 0x10, R15 ;  /* 0x00000010ff397819 */ /* 0x000fe2000001160f */
[----:B------:R-:W-:Y:S01]  /*11f0*/  IMAD R11, R10, -0x326172a9, RZ ;  /* 0xcd9e8d570a0b7824 */ /* 0x000fe200078e02ff */
[----:B------:R-:W-:Y:S01]  /*1200*/  LOP3.LUT R9, R14, UR25, R9, 0x96, !PT ;  /* 0x000000190e097c12 */ /* 0x000fe2000f8e9609 */
[----:B------:R-:W-:Y:S01]  /*1210*/  IMAD R6, R6, -0x2daee0ad, RZ ;  /* 0xd2511f5306067824 */ /* 0x000fe200078e02ff */
[----:B------:R-:W-:Y:S01]  /*1220*/  SHF.R.U32.HI R16, RZ, 0x10, R17 ;  /* 0x00000010ff107819 */ /* 0x000fe20000011611 */
[----:B------:R-:W-:Y:S01]  /*1230*/  IMAD.HI.U32 R5, R12, -0x2daee0ad, RZ ;  /* 0xd2511f530c057827 */ /* 0x000fe200078e00ff */
[----:B------:R-:W-:-:S02]  /*1240*/  SHF.R.U64 R188, R18, 0x10, R19 ;  /* 0x0000001012bc7819 */ /* 0x000fc40000001213 */
[----:B------:R-:W-:Y:S01]  /*1250*/  SHF.R.U32.HI R17, RZ, 0x10, R19 ;  /* 0x00000010ff117819 */ /* 0x000fe20000011613 */
[----:B------:R-:W-:Y:S01]  /*1260*/  IMAD.HI.U32 R10, R9, -0x326172a9, RZ ;  /* 0xcd9e8d57090a7827 */ /* 0x000fe200078e00ff */
[--C-:B------:R-:W-:Y:S02]  /*1270*/  SHF.R.U64 R190, R20, 0x10, R21.reuse ;  /* 0x0000001014be7819 */ /* 0x100fe40000001215 */
[----:B------:R-:W-:Y:S01]  /*1280*/  SHF.R.U32.HI R18, RZ, 0x10, R21 ;  /* 0x00000010ff127819 */ /* 0x000fe20000011615 */
[----:B------:R-:W-:Y:S01]  /*1290*/  IMAD.MOV.U32 R15, RZ, RZ, R29 ;  /* 0x000000ffff0f7224 */ /* 0x000fe200078e001d */
[----:B------:R-:W-:Y:S01]  /*12a0*/  SHF.R.U64 R192, R22, 0x10, R23 ;  /* 0x0000001016c07819 */ /* 0x000fe20000001217 */
[----:B------:R-:W-:Y:S01]  /*12b0*/  IMAD R184, R12, -0x2daee0ad, RZ ;  /* 0xd2511f530cb87824 */ /* 0x000fe200078e02ff */
[----:B------:R-:W-:Y:S02]  /*12c0*/  PRMT R218, R218, 0x5410, R13 ;  /* 0x00005410dada7816 */ /* 0x000fe4000000000d */
[----:B------:R-:W-:-:S02]  /*12d0*/  SHF.R.U32.HI R19, RZ, 0x10, R23 ;  /* 0x00000010ff137819 */ /* 0x000fc40000011617 */
[--C-:B------:R-:W-:Y:S02]  /*12e0*/  SHF.R.U64 R194, R24, 0x10, R25.reuse ;  /* 0x0000001018c27819 */ /* 0x100fe40000001219 */
[----:B------:R-:W-:Y:S02]  /*12f0*/  SHF.R.U32.HI R20, RZ, 0x10, R25 ;  /* 0x00000010ff147819 */ /* 0x000fe40000011619 */
[--C-:B------:R-:W-:Y:S02]  /*1300*/  SHF.R.U64 R196, R26, 0x10, R27.reuse ;  /* 0x000000101ac47819 */ /* 0x100fe4000000121b */
[----:B------:R-:W-:Y:S02]  /*1310*/  SHF.R.U32.HI R21, RZ, 0x10, R27 ;  /* 0x00000010ff157819 */ /* 0x000fe4000001161b */
[--C-:B------:R-:W-:Y:S02]  /*1320*/  SHF.R.U64 R198, R28, 0x10, R29.reuse ;  /* 0x000000101cc67819 */ /* 0x100fe4000000121d */
[----:B------:R-:W-:-:S02]  /*1330*/  SHF.R.U32.HI R22, RZ, 0x10, R29 ;  /* 0x00000010ff167819 */ /* 0x000fc4000001161d */
[----:B------:R-:W-:Y:S02]  /*1340*/  SHF.R.U32.HI R219, RZ, 0x10, R33 ;  /* 0x00000010ffdb7819 */ /* 0x000fe40000011621 */
[----:B------:R-:W-:Y:S02]  /*1350*/  SHF.R.U64 R13, R30, 0x10, R31 ;  /* 0x000000101e0d7819 */ /* 0x000fe4000000121f */
[----:B------:R-:W-:Y:S02]  /*1360*/  LOP3.LUT R5, R6, UR27, R5, 0x96, !PT ;  /* 0x0000001b06057c12 */ /* 0x000fe4000f8e9605 */
[----:B------:R-:W-:Y:S01]  /*1370*/  LOP3.LUT R6, R11, UR26, R10, 0x96, !PT ;  /* 0x0000001a0b067c12 */ /* 0x000fe2000f8e960a */
[----:B------:R-:W-:Y:S01]  /*1380*/  IMAD R10, R9, -0x326172a9, RZ ;  /* 0xcd9e8d57090a7824 */ /* 0x000fe200078e02ff */
[----:B------:R-:W-:Y:S01]  /*1390*/  LOP3.LUT R183, R8, 0x3, RZ, 0xc0, !PT ;  /* 0x0000000308b77812 */ /* 0x000fe200078ec0ff */
[----:B------:R-:W-:Y:S01]  /*13a0*/  IMAD.MOV.U32 R8, RZ, RZ, RZ ;  /* 0x000000ffff087224 */ /* 0x000fe200078e00ff */
        /* <DEDUP_REMOVED lines=14> */
[----:B------:R-:W-:Y:S02]  /*1490*/  SHF.R.U32.HI R220, RZ, 0x10, R31 ;  /* 0x00000010ffdc7819 */ /* 0x000fe4000001161f */
[----:B01234-:R-:W-:-:S07]  /*14a0*/  PRMT R219, R219, 0x5410, R13 ;  /* 0x00005410dbdb7816 */ /* 0x01ffce000000000d */
.L_x_74956:
[----:B0-----:R-:W0:Y:S08]  /*14b0*/  LDC.64 R12, c[0x0][0x3f0] ;  /* 0x0000fc00ff0c7b82 */ /* 0x001e300000000a00 */
[----:B------:R-:W1:Y:S08]  /*14c0*/  LDC R9, c[0x0][0x388] ;  /* 0x0000e200ff097b82 */ /* 0x000e700000000800 */
[----:B------:R-:W2:Y:S01]  /*14d0*/  LDC.64 R14, c[0x0][0x3f8] ;  /* 0x0000fe00ff0e7b82 */ /* 0x000ea20000000a00 */
[----:B0-----:R-:W-:-:S05]  /*14e0*/  IMAD.WIDE R16, R2, 0x4, R12 ;  /* 0x0000000402107825 */ /* 0x001fca00078e020c */
[----:B------:R1:W3:Y:S01]  /*14f0*/  LDG.E R176, desc[UR8][R16.64] ;  /* 0x0000000810b07981 */ /* 0x0002e2000c1e1900 */
[----:B------:R-:W-:Y:S01]  /*1500*/  ISETP.NE.U32.AND P0, PT, RZ, UR4, PT ;  /* 0x00000004ff007c0c */ /* 0x000fe2000bf05070 */
[----:B------:R-:W-:-:S03]  /*1510*/  IMAD.MOV.U32 R136, RZ, RZ, RZ ;  /* 0x000000ffff887224 */ /* 0x000fc600078e00ff */
[----:B------:R-:W-:Y:S01]  /*1520*/  ISETP.NE.AND.EX P0, PT, RZ, UR5, PT, P0 ;  /* 0x00000005ff007c0c */ /* 0x000fe2000bf05300 */
[C---:B-1----:R-:W-:Y:S02]  /*1530*/  IMAD R16, R2.reuse, R9, RZ ;  /* 0x0000000902107224 */ /* 0x042fe400078e02ff */
[----:B--2---:R-:W-:-:S03]  /*1540*/  IMAD.WIDE R14, R2, 0x4, R14 ;  /* 0x00000004020e7825 */ /* 0x004fc600078e020e */
[----:B------:R-:W-:Y:S01]  /*1550*/  SHF.R.S32.HI R17, RZ, 0x1f, R16 ;  /* 0x0000001fff117819 */ /* 0x000fe20000011410 */
[----:B------:R-:W-:Y:S01]  /*1560*/  IMAD.U32 R19, RZ, RZ, UR7 ;  /* 0x00000007ff137e24 */ /* 0x000fe2000f8e00ff */
[----:B------:R-:W-:Y:S02]  /*1570*/  MOV R20, UR6 ;  /* 0x0000000600147c02 */ /* 0x000fe40008000f00 */
        /* <DEDUP_REMOVED lines=12> */
[----:B------:R-:W-:Y:S01]  /*1640*/  IMAD.U32 R28, RZ, RZ, UR7 ;  /* 0x00000007ff1c7e24 */ /* 0x000fe2000f8e00ff */
[----:B------:R-:W-:Y:S01]  /*1650*/  BSSY.RECONVERGENT B0, `(.L_x_73775) ;  /* 0x00002de000007945 */ /* 0x000fe20003800200 */
[----:B------:R-:W-:Y:S02]  /*1660*/  IMAD.U32 R57, RZ, RZ, UR7 ;  /* 0x00000007ff397e24 */ /* 0x000fe4000f8e00ff */
[----:B------:R-:W-:Y:S02]  /*1670*/  IMAD.U32 R58, RZ, RZ, UR6 ;  /* 0x00000006ff3a7e24 */ /* 0x000fe4000f8e00ff */
[----:B------:R-:W-:Y:S01]  /*1680*/  IMAD.U32 R60, RZ, RZ, UR6 ;  /* 0x00000006ff3c7e24 */ /* 0x000fe2000f8e00ff */
[----:B------:R-:W-:Y:S02]  /*1690*/  LEA.HI.SX32 R137, R56, R3, 0x1e ;  /* 0x0000000338897211 */ /* 0x000fe400078ff2ff */
[----:B---3--:R-:W-:-:S13]  /*16a0*/  ISETP.GE.AND P1, PT, R176, 0x1, PT ;  /* 0x00000001b000780c */ /* 0x008fda0003f26270 */
[----:B------:R-:W0:Y:S01]  /*16b0*/  @P1 LDC.64 R12, c[0x0][0x390] ;  /* 0x0000e400ff0c1b82 */ /* 0x000e220000000a00 */
[----:B------:R-:W-:-:S05]  /*16c0*/  @P1 IADD3 R18, PT, PT, R176, -0x1, RZ ;  /* 0xffffffffb0121810 */ /* 0x000fca0007ffe0ff */
[----:B------:R-:W-:-:S05]  /*16d0*/  @P1 IMAD R18, R18, R9, RZ ;  /* 0x0000000912121224 */ /* 0x000fca00078e02ff */
[----:B------:R-:W-:-:S04]  /*16e0*/  @P1 SHF.R.S32.HI R11, RZ, 0x1f, R18 ;  /* 0x0000001fff0b1819 */ /* 0x000fc80000011412 */
[----:B------:R-:W-:Y:S02]  /*16f0*/  @P1 LEA.HI R18, R11, R18, RZ, 0x2 ;  /* 0x000000120b121211 */ /* 0x000fe400078f10ff */
[----:B------:R1:W5:Y:S02]  /*1700*/  LDG.E R11, desc[UR8][R14.64] ;  /* 0x000000080e0b7981 */ /* 0x000364000c1e1900 */
[----:B------:R-:W-:Y:S01]  /*1710*/  @P1 LEA.HI.SX32 R136, R18, R3, 0x1e ;  /* 0x0000000312881211 */ /* 0x000fe200078ff2ff */
[----:B------:R-:W-:-:S04]  /*1720*/  IMAD.U32 R18, RZ, RZ, UR7 ;  /* 0x00000007ff127e24 */ /* 0x000fc8000f8e00ff */
[----:B0-----:R-:W-:-:S05]  /*1730*/  @P1 IMAD.WIDE.U32 R12, R136, 0x10, R12 ;  /* 0x00000010880c1825 */ /* 0x001fca00078e000c */
[----:B------:R0:W5:Y:S01]  /*1740*/  @P1 LDG.E.128 R132, desc[UR8][R12.64] ;  /* 0x000000080c841981 */ /* 0x000162000c1e1d00 */
[----:B-1----:R-:W-:Y:S02]  /*1750*/  VIADD R14, R18, 0x32370b8f ;  /* 0x32370b8f120e7836 */ /* 0x002fe40000000000 */
[----:B------:R-:W-:Y:S01]  /*1760*/  VIADD R15, R19, 0xdb3d7428 ;  /* 0xdb3d7428130f7836 */ /* 0x000fe20000000000 */
[----:B------:R-:W-:Y:S01]  /*1770*/  IADD3 R19, PT, PT, R23, 0x76cf5d0a, RZ ;  /* 0x76cf5d0a17137810 */ /* 0x000fe20007ffe0ff */
[----:B------:R-:W-:Y:S01]  /*1780*/  VIADD R18, R22, 0x646e171e ;  /* 0x646e171e16127836 */ /* 0x000fe20000000000 */
[----:B------:R-:W-:Y:S01]  /*1790*/  IADD3 R22, PT, PT, R26, 0x1715609d, RZ ;  /* 0x1715609d1a167810 */ /* 0x000fe20007ffe0ff */
[----:B------:R-:W-:Y:S02]  /*17a0*/  VIADD R23, R27, 0xed9eba14 ;  /* 0xed9eba141b177836 */ /* 0x000fe40000000000 */
[----:B0-----:R-:W-:Y:S01]  /*17b0*/  VIADD R12, R16, 0xa9066899 ;  /* 0xa9066899100c7836 */ /* 0x001fe20000000000 */
[----:B------:R-:W-:Y:S01]  /*17c0*/  IADD3 R13, PT, PT, R17, -0x255992d5, RZ ;  /* 0xdaa66d2b110d7810 */ /* 0x000fe20007ffe0ff */
[----:B------:R-:W-:Y:S01]  /*17d0*/  VIADD R17, R21, 0x5384540f ;  /* 0x5384540f15117836 */ /* 0x000fe20000000000 */
[----:B------:R-:W-:Y:S01]  /*17e0*/  IADD3 R16, PT, PT, R20, -0xe443238, RZ ;  /* 0xf1bbcdc814107810 */ /* 0x000fe20007ffe0ff */
[----:B------:R-:W-:-:S02]  /*17f0*/  VIADD R20, R24, 0x8ff34781 ;  /* 0x8ff3478118147836 */ /* 0x000fc40000000000 */
[----:B------:R-:W-:Y:S01]  /*1800*/  VIADD R21, R25, 0xbb67ae85 ;  /* 0xbb67ae8519157836 */ /* 0x000fe20000000000 */
[----:B------:R-:W-:Y:S01]  /*1810*/  IADD3 R25, PT, PT, R29, 0x3c6ef372, RZ ;  /* 0x3c6ef3721d197810 */ /* 0x000fe20007ffe0ff */
[----:B------:R-:W-:Y:S01]  /*1820*/  VIADD R24, R28, 0x1fd5c5a3 ;  /* 0x1fd5c5a31c187836 */ /* 0x000fe20000000000 */
[----:B------:R-:W-:Y:S01]  /*1830*/  IADD3 R28, PT, PT, R59, -0x4ab325aa, RZ ;  /* 0xb54cda563b1c7810 */ /* 0x000fe20007ffe0ff */
[----:B------:R-:W-:Y:S02]  /*1840*/  VIADD R26, R57, 0x96a522ad ;  /* 0x96a522ad391a7836 */ /* 0x000fe40000000000 */
[----:B------:R-:W-:Y:S02]  /*1850*/  VIADD R27, R58, 0x9e3779b9 ;  /* 0x9e3779b93a1b7836 */ /* 0x000fe40000000000 */
[----:B------:R-:W-:Y:S01]  /*1860*/  VIADD R29, R60, 0x78dde6e4 ;  /* 0x78dde6e43c1d7836 */ /* 0x000fe20000000000 */
[----:B------:R-:W-:Y:S06]  /*1870*/  @!P0 BRA `(.L_x_73776) ;  /* 0x0000001400988947 */ /* 0x000fec0003800000 */
[----:B------:R-:W0:Y:S02]  /*1880*/  LDC.64 R56, c[0x0][0x3a0] ;  /* 0x0000e800ff387b82 */ /* 0x000e240000000a00 */
[----:B0-----:R-:W-:-:S05]  /*1890*/  IMAD.WIDE.U32 R56, R137, 0x10, R56 ;  /* 0x0000001089387825 */ /* 0x001fca00078e0038 */
        /* <DEDUP_REMOVED lines=22> */
.L_x_73781:
        /* <DEDUP_REMOVED lines=13> */
.L_x_73783:
[----:B------:R-:W-:Y:S05]  /*1ad0*/  BSYNC.RECONVERGENT B3 ;  /* 0x0000000000037941 */ /* 0x000fea0003800200 */
.L_x_73782:
        /* <DEDUP_REMOVED lines=43> */
.L_x_73780:
[----:B------:R-:W-:Y:S05]  /*1d90*/  BSYNC.RECONVERGENT B2 ;  /* 0x0000000000027941 */ /* 0x000fea0003800200 */
.L_x_73779:
        /* <DEDUP_REMOVED lines=10> */
.L_x_73778:
[----:B------:R-:W-:Y:S05]  /*1e40*/  BSYNC.RECONVERGENT B1 ;  /* 0x0000000000017941 */ /* 0x000fea0003800200 */
.L_x_73777:
        /* <DEDUP_REMOVED lines=20> */
.L_x_73788:
        /* <DEDUP_REMOVED lines=13> */
.L_x_73790:
[----:B------:R-:W-:Y:S05]  /*2060*/  BSYNC.RECONVERGENT B3 ;  /* 0x0000000000037941 */ /* 0x000fea0003800200 */
.L_x_73789:
        /* <DEDUP_REMOVED lines=43> */
.L_x_73787:
[----:B------:R-:W-:Y:S05]  /*2320*/  BSYNC.RECONVERGENT B2 ;  /* 0x0000000000027941 */ /* 0x000fea0003800200 */
.L_x_73786:
        /* <DEDUP_REMOVED lines=10> */
.L_x_73785:
[----:B------:R-:W-:Y:S05]  /*23d0*/  BSYNC.RECONVERGENT B1 ;  /* 0x0000000000017941 */ /* 0x000fea0003800200 */
.L_x_73784:
        /* <DEDUP_REMOVED lines=20> */
.L_x_73795:
        /* <DEDUP_REMOVED lines=13> */
.L_x_73797:
[----:B------:R-:W-:Y:S05]  /*25f0*/  BSYNC.RECONVERGENT B3 ;  /* 0x0000000000037941 */ /* 0x000fea0003800200 */
.L_x_73796:
        /* <DEDUP_REMOVED lines=43> */
.L_x_73794:
[----:B------:R-:W-:Y:S05]  /*28b0*/  BSYNC.RECONVERGENT B2 ;  /* 0x0000000000027941 */ /* 0x000fea0003800200 */
.L_x_73793:
        /* <DEDUP_REMOVED lines=10> */
.L_x_73792:
[----:B------:R-:W-:Y:S05]  /*2960*/  BSYNC.RECONVERGENT B1 ;  /* 0x0000000000017941 */ /* 0x000fea0003800200 */
.L_x_73791:
        /* <DEDUP_REMOVED lines=19> */
.L_x_73801:
        /* <DEDUP_REMOVED lines=13> */
.L_x_73803:
[----:B------:R-:W-:Y:S05]  /*2b70*/  BSYNC.RECONVERGENT B2 ;  /* 0x0000000000027941 */ /* 0x000fea0003800200 */
.L_x_73802:
        /* <DEDUP_REMOVED lines=42> */
.L_x_73800:
[----:B------:R-:W-:Y:S05]  /*2e20*/  BSYNC.RECONVERGENT B1 ;  /* 0x0000000000017941 */ /* 0x000fea0003800200 */
.L_x_73799:
        /* <DEDUP_REMOVED lines=11> */
.L_x_73776:
        /* <DEDUP_REMOVED lines=21> */
.L_x_73808:
        /* <DEDUP_REMOVED lines=13> */
.L_x_73810:
[----:B------:R-:W-:Y:S05]  /*3100*/  BSYNC.RECONVERGENT B3 ;  /* 0x0000000000037941 */ /* 0x000fea0003800200 */
.L_x_73809:
        /* <DEDUP_REMOVED lines=42> */
.L_x_73807:
[----:B------:R-:W-:Y:S05]  /*33b0*/  BSYNC.RECONVERGENT B2 ;  /* 0x0000000000027941 */ /* 0x000fea0003800200 */
.L_x_73806:
        /* <DEDUP_REMOVED lines=9> */
.L_x_73805:
[----:B------:R-:W-:Y:S05]  /*3450*/  BSYNC.RECONVERGENT B1 ;  /* 0x0000000000017941 */ /* 0x000fea0003800200 */
.L_x_73804:
        /* <DEDUP_REMOVED lines=17> */
.L_x_73815:
        /* <DEDUP_REMOVED lines=13> */
.L_x_73817:
[----:B------:R-:W-:Y:S05]  /*3640*/  BSYNC.RECONVERGENT B3 ;  /* 0x0000000000037941 */ /* 0x000fea0003800200 */
.L_x_73816:
        /* <DEDUP_REMOVED lines=43> */
.L_x_73814:
[----:B------:R-:W-:Y:S05]  /*3900*/  BSYNC.RECONVERGENT B2 ;  /* 0x0000000000027941 */ /* 0x000fea0003800200 */
.L_x_73813:
        /* <DEDUP_REMOVED lines=9> */
.L_x_73812:
[----:B------:R-:W-:Y:S05]  /*39a0*/  BSYNC.RECONVERGENT B1 ;  /* 0x0000000000017941 */ /* 0x000fea0003800200 */
.L_x_73811:
        /* <DEDUP_REMOVED lines=17> */
.L_x_73822:
        /* <DEDUP_REMOVED lines=13> */
.L_x_73824:
[----:B------:R-:W-:Y:S05]  /*3b90*/  BSYNC.RECONVERGENT B3 ;  /* 0x0000000000037941 */ /* 0x000fea0003800200 */
.L_x_73823:
        /* <DEDUP_REMOVED lines=43> */
.L_x_73821:
[----:B------:R-:W-:Y:S05]  /*3e50*/  BSYNC.RECONVERGENT B2 ;  /* 0x0000000000027941 */ /* 0x000fea0003800200 */
.L_x_73820:
        /* <DEDUP_REMOVED lines=9> */
.L_x_73819:
[----:B------:R-:W-:Y:S05]  /*3ef0*/  BSYNC.RECONVERGENT B1 ;  /* 0x0000000000017941 */ /* 0x000fea0003800200 */
.L_x_73818:
        /* <DEDUP_REMOVED lines=16> */
.L_x_73827:
        /* <DEDUP_REMOVED lines=13> */
.L_x_73829:
[----:B------:R-:W-:Y:S05]  /*40d0*/  BSYNC.RECONVERGENT B2 ;  /* 0x0000000000027941 */ /* 0x000fea0003800200 */
.L_x_73828:
        /* <DEDUP_REMOVED lines=43> */
.L_x_73826:
[----:B------:R-:W-:Y:S05]  /*4390*/  BSYNC.RECONVERGENT B1 ;  /* 0x0000000000017941 */ /* 0x000fea0003800200 */
.L_x_73825:
        /* <DEDUP_REMOVED lines=9> */
.L_x_73798:
[----:B------:R-:W-:Y:S05]  /*4430*/  BSYNC.RECONVERGENT B0 ;  /* 0x0000000000007941 */ /* 0x000fea0003800200 */
.L_x_73775:
[----:B------:R-:W0:Y:S01]  /*4440*/  LDC.64 R226, c[0x0][0x3a8] ;  /* 0x0000ea00ffe27b82 */ /* 0x000e220000000a00 */
[----:B------:R-:W-:Y:S01]  /*4450*/  BSSY.RECONVERGENT B0, `(.L_x_73830) ;  /* 0x0000010000007945 */ /* 0x000fe20003800200 */
[----:B------:R-:W-:Y:S02]  /*4460*/  VIADD R65, R136, 0x20 ;  /* 0x0000002088417836 */ /* 0x000fe40000000000 */
[----:B0-----:R-:W-:-:S05]  /*4470*/  IMAD.WIDE.U32 R56, R137, 0x10, R226 ;  /* 0x0000001089387825 */ /* 0x001fca00078e00e2 */
[----:B-----5:R0:W-:Y:S01]  /*4480*/  STG.E.128 desc[UR8][R56.64], R128 ;  /* 0x0000008038007986 */ /* 0x0201e2000c101d08 */
[----:B------:R-:W-:Y:S05]  /*4490*/  @!P1 BRA `(.L_x_73831) ;  /* 0x00000000002c9947 */ /* 0x000fea0003800000 */
[----:B0-----:R-:W0:Y:S01]  /*44a0*/  LDC.64 R56, c[0x0][0x3b0] ;  /* 0x0000ec00ff387b82 */ /* 0x001e220000000a00 */
[----:B------:R-:W-:Y:S02]  /*44b0*/  SHF.L.U32 R60, R170, 0x10, RZ ;  /* 0x00000010aa3c7819 */ /* 0x000fe400000006ff */
[----:B------:R-:W-:Y:S02]  /*44c0*/  LOP3.LUT R59, R171, 0xffff, RZ, 0xc0, !PT ;  /* 0x0000ffffab3b7812 */ /* 0x000fe400078ec0ff */
[----:B------:R-:W-:Y:S02]  /*44d0*/  LOP3.LUT R60, R60, 0xff0000, RZ, 0xc0, !PT ;  /* 0x00ff00003c3c7812 */ /* 0x000fe400078ec0ff */
[----:B------:R-:W-:-:S03]  /*44e0*/  LOP3.LUT R62, R169, 0xff, RZ, 0xc0, !PT ;  /* 0x000000ffa93e7812 */ /* 0x000fc600078ec0ff */
[----:B------:R-:W-:Y:S01]  /*44f0*/  IMAD R59, R59, 0x1000000, R60 ;  /* 0x010000003b3b7824 */ /* 0x000fe200078e023c */
[----:B------:R-:W-:-:S03]  /*4500*/  LOP3.LUT R60, R168, 0xff, RZ, 0xc0, !PT ;  /* 0x000000ffa83c7812 */ /* 0x000fc600078ec0ff */
[----:B------:R-:W-:-:S05]  /*4510*/  IMAD R59, R62, 0x100, R59 ;  /* 0x000001003e3b7824 */ /* 0x000fca00078e023b */
[----:B------:R-:W-:Y:S01]  /*4520*/  IADD3 R59, PT, PT, R59, R60, RZ ;  /* 0x0000003c3b3b7210 */ /* 0x000fe20007ffe0ff */
[----:B0-----:R-:W-:-:S05]  /*4530*/  IMAD.WIDE.U32 R56, R136, 0x4, R56 ;  /* 0x0000000488387825 */ /* 0x001fca00078e0038 */
[----:B------:R1:W-:Y:S02]  /*4540*/  STG.E desc[UR8][R56.64], R59 ;  /* 0x0000003b38007986 */ /* 0x0003e4000c101908 */
.L_x_73831:
[----:B------:R-:W-:Y:S05]  /*4550*/  BSYNC.RECONVERGENT B0 ;  /* 0x0000000000007941 */ /* 0x000fea0003800200 */
.L_x_73830:
[----:B------:R-:W-:Y:S04]  /*4560*/  BSSY.RECONVERGENT B0, `(.L_x_73832) ;  /* 0x0000005000007945 */ /* 0x000fe80003800200 */
[----:B------:R-:W-:Y:S05]  /*4570*/  @!P1 BRA `(.L_x_73833) ;  /* 0x00000000000c9947 */ /* 0x000fea0003800000 */
[----:B01----:R-:W0:Y:S02]  /*4580*/  LDC.64 R56, c[0x0][0x390] ;  /* 0x0000e400ff387b82 */ /* 0x003e240000000a00 */
[----:B0-----:R-:W-:-:S05]  /*4590*/  IMAD.WIDE.U32 R56, R65, 0x10, R56 ;  /* 0x0000001041387825 */ /* 0x001fca00078e0038 */
[----:B------:R2:W5:Y:S02]  /*45a0*/  LDG.E.128 R132, desc[UR8][R56.64] ;  /* 0x0000000838847981 */ /* 0x000564000c1e1d00 */
.L_x_73833:
[----:B------:R-:W-:Y:S05]  /*45b0*/  BSYNC.RECONVERGENT B0 ;  /* 0x0000000000007941 */ /* 0x000fea0003800200 */
.L_x_73832:
[----:B------:R-:W-:Y:S01]  /*45c0*/  BSSY.RECONVERGENT B0, `(.L_x_73834) ;  /* 0x00002c0000007945 */ /* 0x000fe20003800200 */
[----:B------:R-:W-:-:S03]  /*45d0*/  VIADD R64, R137, 0x20 ;  /* 0x0000002089407836 */ /* 0x000fc60000000000 */
[----:B------:R-:W-:Y:S05]  /*45e0*/  @!P0 BRA `(.L_x_73835) ;  /* 0x00000014009c8947 */ /* 0x000fea0003800000 */
[----:B012---:R-:W0:Y:S02]  /*45f0*/  LDC.64 R56, c[0x0][0x3a0] ;  /* 0x0000e800ff387b82 */ /* 0x007e240000000a00 */
        /* <DEDUP_REMOVED lines=23> */
.L_x_73840:
        /* <DEDUP_REMOVED lines=13> */
.L_x_73842:
[----:B------:R-:W-:Y:S05]  /*4840*/  BSYNC.RECONVERGENT B3 ;  /* 0x0000000000037941 */ /* 0x000fea0003800200 */
.L_x_73841:
        /* <DEDUP_REMOVED lines=43> */
.L_x_73839:
[----:B------:R-:W-:Y:S05]  /*4b00*/  BSYNC.RECONVERGENT B2 ;  /* 0x0000000000027941 */ /* 0x000fea0003800200 */
.L_x_73838:
        /* <DEDUP_REMOVED lines=10> */
.L_x_73837:
[----:B------:R-:W-:Y:S05]  /*4bb0*/  BSYNC.RECONVERGENT B1 ;  /* 0x0000000000017941 */ /* 0x000fea0003800200 */
.L_x_73836:
        /* <DEDUP_REMOVED lines=20> */
.L_x_73847:
        /* <DEDUP_REMOVED lines=13> */
.L_x_73849:
[----:B------:R-:W-:Y:S05]  /*4dd0*/  BSYNC.RECONVERGENT B3 ;  /* 0x0000000000037941 */ /* 0x000fea0003800200 */
.L_x_73848:
        /* <DEDUP_REMOVED lines=43> */
.L_x_73846:
[----:B------:R-:W-:Y:S05]  /*5090*/  BSYNC.RECONVERGENT B2 ;  /* 0x0000000000027941 */ /* 0x000fea0003800200 */
.L_x_73845:
        /* <DEDUP_REMOVED lines=10> */
.L_x_73844:
[----:B------:R-:W-:Y:S05]  /*5140*/  BSYNC.RECONVERGENT B1 ;  /* 0x0000000000017941 */ /* 0x000fea0003800200 */
.L_x_73843:
        /* <DEDUP_REMOVED lines=20> */
.L_x_73854:
        /* <DEDUP_REMOVED lines=13> */
.L_x_73856:
[----:B------:R-:W-:Y:S05]  /*5360*/  BSYNC.RECONVERGENT B3 ;  /* 0x0000000000037941 */ /* 0x000fea0003800200 */
.L_x_73855:
        /* <DEDUP_REMOVED lines=43> */
.L_x_73853:
[----:B------:R-:W-:Y:S05]  /*5620*/  BSYNC.RECONVERGENT B2 ;  /* 0x0000000000027941 */ /* 0x000fea0003800200 */
.L_x_73852:
        /* <DEDUP_REMOVED lines=10> */
.L_x_73851:
[----:B------:R-:W-:Y:S05]  /*56d0*/  BSYNC.RECONVERGENT B1 ;  /* 0x0000000000017941 */ /* 0x000fea0003800200 */
.L_x_73850:
        /* <DEDUP_REMOVED lines=19> */
.L_x_73860:
        /* <DEDUP_REMOVED lines=13> */
.L_x_73862:
[----:B------:R-:W-:Y:S05]  /*58e0*/  BSYNC.RECONVERGENT B2 ;  /* 0x0000000000027941 */ /* 0x000fea0003800200 */
.L_x_73861:
        /* <DEDUP_REMOVED lines=43> */
.L_x_73859:
[----:B------:R-:W-:Y:S05]  /*5ba0*/  BSYNC.RECONVERGENT B1 ;  /* 0x0000000000017941 */ /* 0x000fea0003800200 */
.L_x_73858:
        /* <DEDUP_REMOVED lines=11> */
.L_x_73835:
[----:B------:R-:W-:Y:S01]  /*5c60*/  BSSY.RECONVERGENT B1, `(.L_x_73863) ;  /* 0x0000058000017945 */ /* 0x000fe20003800200 */
[----:B012---:R-:W-:Y:S01]  /*5c70*/  IMAD.MOV.U32 R56, RZ, RZ, R58 ;  /* 0x000000ffff387224 */ /* 0x007fe200078e003a */
        /* <DEDUP_REMOVED lines=19> */
.L_x_73867:
        /* <DEDUP_REMOVED lines=13> */
.L_x_73869:
[----:B------:R-:W-:Y:S05]  /*5e80*/  BSYNC.RECONVERGENT B3 ;  /* 0x0000000000037941 */ /* 0x000fea0003800200 */
.L_x_73868:
        /* <DEDUP_REMOVED lines=43> */
.L_x_73866:
[----:B------:R-:W-:Y:S05]  /*6140*/  BSYNC.RECONVERGENT B2 ;  /* 0x0000000000027941 */ /* 0x000fea0003800200 */
.L_x_73865:
        /* <DEDUP_REMOVED lines=9> */
.L_x_73864:
[----:B------:R-:W-:Y:S05]  /*61e0*/  BSYNC.RECONVERGENT B1 ;  /* 0x0000000000017941 */ /* 0x000fea0003800200 */
.L_x_73863:
        /* <DEDUP_REMOVED lines=17> */
.L_x_73874:
        /* <DEDUP_REMOVED lines=13> */
.L_x_73876:
[----:B------:R-:W-:Y:S05]  /*63d0*/  BSYNC.RECONVERGENT B3 ;  /* 0x0000000000037941 */ /* 0x000fea0003800200 */
.L_x_73875:
        /* <DEDUP_REMOVED lines=43> */
.L_x_73873:
[----:B------:R-:W-:Y:S05]  /*6690*/  BSYNC.RECONVERGENT B2 ;  /* 0x0000000000027941 */ /* 0x000fea0003800200 */
.L_x_73872:
        /* <DEDUP_REMOVED lines=9> */
.L_x_73871:
[----:B------:R-:W-:Y:S05]  /*6730*/  BSYNC.RECONVERGENT B1 ;  /* 0x0000000000017941 */ /* 0x000fea0003800200 */
.L_x_73870:
        /* <DEDUP_REMOVED lines=17> */
.L_x_73881:
        /* <DEDUP_REMOVED lines=13> */
.L_x_73883:
[----:B------:R-:W-:Y:S05]  /*6920*/  BSYNC.RECONVERGENT B3 ;  /* 0x0000000000037941 */ /* 0x000fea0003800200 */
.L_x_73882:
        /* <DEDUP_REMOVED lines=43> */
.L_x_73880:
[----:B------:R-:W-:Y:S05]  /*6be0*/  BSYNC.RECONVERGENT B2 ;  /* 0x0000000000027941 */ /* 0x000fea0003800200 */
.L_x_73879:
        /* <DEDUP_REMOVED lines=9> */
.L_x_73878:
[----:B------:R-:W-:Y:S05]  /*6c80*/  BSYNC.RECONVERGENT B1 ;  /* 0x0000000000017941 */ /* 0x000fea0003800200 */
.L_x_73877:
        /* <DEDUP_REMOVED lines=16> */
.L_x_73886:
        /* <DEDUP_REMOVED lines=13> */
.L_x_73888:
[----:B------:R-:W-:Y:S05]  /*6e60*/  BSYNC.RECONVERGENT B2 ;  /* 0x0000000000027941 */ /* 0x000fea0003800200 */
.L_x_73887:
        /* <DEDUP_REMOVED lines=43> */
.L_x_73885:
[----:B------:R-:W-:Y:S05]  /*7120*/  BSYNC.RECONVERGENT B1 ;  /* 0x0000000000017941 */ /* 0x000fea0003800200 */
.L_x_73884:
        /* <DEDUP_REMOVED lines=9> */
.L_x_73857:
[----:B------:R-:W-:Y:S05]  /*71c0*/  BSYNC.RECONVERGENT B0 ;  /* 0x0000000000007941 */ /* 0x000fea0003800200 */
.L_x_73834:
[----:B------:R-:W-:Y:S01]  /*71d0*/  IMAD.WIDE.U32 R56, R64, 0x10, R226 ;  /* 0x0000001040387825 */ /* 0x000fe200078e00e2 */
[----:B------:R-:W-:Y:S03]  /*71e0*/  BSSY.RECONVERGENT B0, `(.L_x_73889) ;  /* 0x000000f000007945 */ /* 0x000fe60003800200 */
[----:B------:R-:W-:Y:S01]  /*71f0*/  VIADD R64, R136, 0x40 ;  /* 0x0000004088407836 */ /* 0x000fe20000000000 */
[----:B-----5:R0:W-:Y:S01]  /*7200*/  STG.E.128 desc[UR8][R56.64], R124 ;  /* 0x0000007c38007986 */ /* 0x0201e2000c101d08 */
[----:B------:R-:W-:Y:S05]  /*7210*/  @!P1 BRA `(.L_x_73890) ;  /* 0x00000000002c9947 */ /* 0x000fea0003800000 */
[----:B0-----:R-:W0:Y:S01]  /*7220*/  LDC.64 R56, c[0x0][0x3b0] ;  /* 0x0000ec00ff387b82 */ /* 0x001e220000000a00 */
[----:B------:R-:W-:Y:S01]  /*7230*/  IMAD.U32 R60, R170, 0x10000, RZ ;  /* 0x00010000aa3c7824 */ /* 0x000fe200078e00ff */
[----:B------:R-:W-:Y:S02]  /*7240*/  LOP3.LUT R59, R171, 0xffff, RZ, 0xc0, !PT ;  /* 0x0000ffffab3b7812 */ /* 0x000fe400078ec0ff */
[----:B------:R-:W-:Y:S02]  /*7250*/  LOP3.LUT R62, R169, 0xff, RZ, 0xc0, !PT ;  /* 0x000000ffa93e7812 */ /* 0x000fe400078ec0ff */
[----:B------:R-:W-:-:S04]  /*7260*/  LOP3.LUT R60, R60, 0xff0000, RZ, 0xc0, !PT ;  /* 0x00ff00003c3c7812 */ /* 0x000fc800078ec0ff */
[----:B------:R-:W-:Y:S02]  /*7270*/  LEA R59, R59, R60, 0x18 ;  /* 0x0000003c3b3b7211 */ /* 0x000fe400078ec0ff */
[----:B------:R-:W-:-:S03]  /*7280*/  LOP3.LUT R60, R168, 0xff, RZ, 0xc0, !PT ;  /* 0x000000ffa83c7812 */ /* 0x000fc600078ec0ff */
[----:B------:R-:W-:-:S04]  /*7290*/  IMAD R59, R62, 0x100, R59 ;  /* 0x000001003e3b7824 */ /* 0x000fc800078e023b */
[----:B------:R-:W-:Y:S02]  /*72a0*/  IMAD.IADD R59, R59, 0x1, R60 ;  /* 0x000000013b3b7824 */ /* 0x000fe400078e023c */
[----:B0-----:R-:W-:-:S05]  /*72b0*/  IMAD.WIDE.U32 R56, R65, 0x4, R56 ;  /* 0x0000000441387825 */ /* 0x001fca00078e0038 */
[----:B------:R1:W-:Y:S02]  /*72c0*/  STG.E desc[UR8][R56.64], R59 ;  /* 0x0000003b38007986 */ /* 0x0003e4000c101908 */
.L_x_73890:
[----:B------:R-:W-:Y:S05]  /*72d0*/  BSYNC.RECONVERGENT B0 ;  /* 0x0000000000007941 */ /* 0x000fea0003800200 */
.L_x_73889:
[----:B------:R-:W-:Y:S04]  /*72e0*/  BSSY.RECONVERGENT B0, `(.L_x_73891) ;  /* 0x0000005000007945 */ /* 0x000fe80003800200 */
[----:B------:R-:W-:Y:S05]  /*72f0*/  @!P1 BRA `(.L_x_73892) ;  /* 0x00000000000c9947 */ /* 0x000fea0003800000 */
[----:B01----:R-:W0:Y:S02]  /*7300*/  LDC.64 R56, c[0x0][0x390] ;  /* 0x0000e400ff387b82 */ /* 0x003e240000000a00 */
[----:B0-----:R-:W-:-:S05]  /*7310*/  IMAD.WIDE.U32 R56, R64, 0x10, R56 ;  /* 0x0000001040387825 */ /* 0x001fca00078e0038 */
[----:B------:R2:W5:Y:S02]  /*7320*/  LDG.E.128 R132, desc[UR8][R56.64] ;  /* 0x0000000838847981 */ /* 0x000564000c1e1d00 */
.L_x_73892:
[----:B------:R-:W-:Y:S05]  /*7330*/  BSYNC.RECONVERGENT B0 ;  /* 0x0000000000007941 */ /* 0x000fea0003800200 */
.L_x_73891:
[----:B------:R-:W-:Y:S01]  /*7340*/  BSSY.RECONVERGENT B0, `(.L_x_73893) ;  /* 0x00002c0000007945 */ /* 0x000fe20003800200 */
[----:B------:R-:W-:-:S03]  /*7350*/  IADD3 R66, PT, PT, R137, 0x40, RZ ;  /* 0x0000004089427810 */ /* 0x000fc60007ffe0ff */
[----:B------:R-:W-:Y:S05]  /*7360*/  @!P0 BRA `(.L_x_73894) ;  /* 0x00000014009c8947 */ /* 0x000fea0003800000 */
[----:B012---:R-:W0:Y:S02]  /*7370*/  LDC.64 R56, c[0x0][0x3a0] ;  /* 0x0000e800ff387b82 */ /* 0x007e240000000a00 */
[----:B0-----:R-:W-:-:S05]  /*7380*/  IMAD.WIDE.U32 R56, R66, 0x10, R56 ;  /* 0x0000001042387825 */ /* 0x001fca00078e0038 */
        /* <DEDUP_REMOVED lines=22> */
.L_x_73899:
        /* <DEDUP_REMOVED lines=13> */
.L_x_73901:
[----:B------:R-:W-:Y:S05]  /*75c0*/  BSYNC.RECONVERGENT B3 ;  /* 0x0000000000037941 */ /* 0x000fea0003800200 */
.L_x_73900:
        /* <DEDUP_REMOVED lines=43> */
.L_x_73898:
[----:B------:R-:W-:Y:S05]  /*7880*/  BSYNC.RECONVERGENT B2 ;  /* 0x0000000000027941 */ /* 0x000fea0003800200 */
.L_x_73897:
        /* <DEDUP_REMOVED lines=10> */
.L_x_73896:
[----:B------:R-:W-:Y:S05]  /*7930*/  BSYNC.RECONVERGENT B1 ;  /* 0x0000000000017941 */ /* 0x000fea0003800200 */
.L_x_73895:
        /* <DEDUP_REMOVED lines=20> */
.L_x_73906:
        /* <DEDUP_REMOVED lines=13> */
.L_x_73908:
[----:B------:R-:W-:Y:S05]  /*7b50*/  BSYNC.RECONVERGENT B3 ;  /* 0x0000000000037941 */ /* 0x000fea0003800200 */
.L_x_73907:
        /* <DEDUP_REMOVED lines=43> */
.L_x_73905:
[----:B------:R-:W-:Y:S05]  /*7e10*/  BSYNC.RECONVERGENT B2 ;  /* 0x0000000000027941 */ /* 0x000fea0003800200 */
.L_x_73904:
        /* <DEDUP_REMOVED lines=10> */
.L_x_73903:
[----:B------:R-:W-:Y:S05]  /*7ec0*/  BSYNC.RECONVERGENT B1 ;  /* 0x0000000000017941 */ /* 0x000fea0003800200 */
.L_x_73902:
        /* <DEDUP_REMOVED lines=20> */
.L_x_73913:
        /* <DEDUP_REMOVED lines=13> */
.L_x_73915:
[----:B------:R-:W-:Y:S05]  /*80e0*/  BSYNC.RECONVERGENT B3 ;  /* 0x0000000000037941 */ /* 0x000fea0003800200 */
.L_x_73914:
        /* <DEDUP_REMOVED lines=43> */
.L_x_73912:
[----:B------:R-:W-:Y:S05]  /*83a0*/  BSYNC.RECONVERGENT B2 ;  /* 0x0000000000027941 */ /* 0x000fea0003800200 */
.L_x_73911:
        /* <DEDUP_REMOVED lines=10> */
.L_x_73910:
[----:B------:R-:W-:Y:S05]  /*8450*/  BSYNC.RECONVERGENT B1 ;  /* 0x0000000000017941 */ /* 0x000fea0003800200 */
.L_x_73909:
        /* <DEDUP_REMOVED lines=19> */
.L_x_73919:
        /* <DEDUP_REMOVED lines=13> */
.L_x_73921:
[----:B------:R-:W-:Y:S05]  /*8660*/  BSYNC.RECONVERGENT B2 ;  /* 0x0000000000027941 */ /* 0x000fea0003800200 */
.L_x_73920:
        /* <DEDUP_REMOVED lines=43> */
.L_x_73918:
[----:B------:R-:W-:Y:S05]  /*8920*/  BSYNC.RECONVERGENT B1 ;  /* 0x0000000000017941 */ /* 0x000fea0003800200 */
.L_x_73917:
        /* <DEDUP_REMOVED lines=11> */
.L_x_73894:
[----:B------:R-:W-:Y:S01]  /*89e0*/  BSSY.RECONVERGENT B1, `(.L_x_73922) ;  /* 0x0000058000017945 */ /* 0x000fe20003800200 */
[----:B012---:R-:W-:Y:S01]  /*89f0*/  MOV R56, R58 ;  /* 0x0000003a00387202 */ /* 0x007fe20000000f00 */
        /* <DEDUP_REMOVED lines=19> */
.L_x_73926:
        /* <DEDUP_REMOVED lines=13> */
.L_x_73928:
[----:B------:R-:W-:Y:S05]  /*8c00*/  BSYNC.RECONVERGENT B3 ;  /* 0x0000000000037941 */ /* 0x000fea0003800200 */
.L_x_73927:
        /* <DEDUP_REMOVED lines=43> */
.L_x_73925:
[----:B------:R-:W-:Y:S05]  /*8ec0*/  BSYNC.RECONVERGENT B2 ;  /* 0x0000000000027941 */ /* 0x000fea0003800200 */
.L_x_73924:
        /* <DEDUP_REMOVED lines=9> */
.L_x_73923:
[----:B------:R-:W-:Y:S05]  /*8f60*/  BSYNC.RECONVERGENT B1 ;  /* 0x0000000000017941 */ /* 0x000fea0003800200 */
.L_x_73922:
        /* <DEDUP_REMOVED lines=17> */
.L_x_73933:
        /* <DEDUP_REMOVED lines=13> */
.L_x_73935:
[----:B------:R-:W-:Y:S05]  /*9150*/  BSYNC.RECONVERGENT B3 ;  /* 0x0000000000037941 */ /* 0x000fea0003800200 */
.L_x_73934:
        /* <DEDUP_REMOVED lines=43> */
.L_x_73932:
[----:B------:R-:W-:Y:S05]  /*9410*/  BSYNC.RECONVERGENT B2 ;  /* 0x0000000000027941 */ /* 0x000fea0003800200 */
.L_x_73931:
        /* <DEDUP_REMOVED lines=9> */
.L_x_73930:
[----:B------:R-:W-:Y:S05]  /*94b0*/  BSYNC.RECONVERGENT B1 ;  /* 0x0000000000017941 */ /* 0x000fea0003800200 */
.L_x_73929:
        /* <DEDUP_REMOVED lines=17> */
.L_x_73940:
        /* <DEDUP_REMOVED lines=13> */
.L_x_73942:
[----:B------:R-:W-:Y:S05]  /*96a0*/  BSYNC.RECONVERGENT B3 ;  /* 0x0000000000037941 */ /* 0x000fea0003800200 */
.L_x_73941:
        /* <DEDUP_REMOVED lines=43> */
.L_x_73939:
[----:B------:R-:W-:Y:S05]  /*9960*/  BSYNC.RECONVERGENT B2 ;  /* 0x0000000000027941 */ /* 0x000fea0003800200 */
.L_x_73938:
        /* <DEDUP_REMOVED lines=9> */
.L_x_73937:
[----:B------:R-:W-:Y:S05]  /*9a00*/  BSYNC.RECONVERGENT B1 ;  /* 0x0000000000017941 */ /* 0x000fea0003800200 */
.L_x_73936:
        /* <DEDUP_REMOVED lines=16> */
.L_x_73945:
        /* <DEDUP_REMOVED lines=13> */
.L_x_73947:
[----:B------:R-:W-:Y:S05]  /*9be0*/  BSYNC.RECONVERGENT B2 ;  /* 0x0000000000027941 */ /* 0x000fea0003800200 */
.L_x_73946:
        /* <DEDUP_REMOVED lines=43> */
.L_x_73944:
[----:B------:R-:W-:Y:S05]  /*9ea0*/  BSYNC.RECONVERGENT B1 ;  /* 0x0000000000017941 */ /* 0x000fea0003800200 */
.L_x_73943:
        /* <DEDUP_REMOVED lines=9> */
.L_x_73916:
[----:B------:R-:W-:Y:S05]  /*9f40*/  BSYNC.RECONVERGENT B0 ;  /* 0x0000000000007941 */ /* 0x000fea0003800200 */
.L_x_73893:
[----:B------:R-:W-:Y:S01]  /*9f50*/  IMAD.WIDE.U32 R66, R66, 0x10, R226 ;  /* 0x0000001042427825 */ /* 0x000fe200078e00e2 */
[----:B------:R-:W-:Y:S04]  /*9f60*/  BSSY.RECONVERGENT B0, `(.L_x_73948) ;  /* 0x000000f000007945 */ /* 0x000fe80003800200 */
[----:B-----5:R0:W-:Y:S02]  /*9f70*/  STG.E.128 desc[UR8][R66.64], R120 ;  /* 0x0000007842007986 */ /* 0x0201e4000c101d08 */
[----:B0-----:R-:W-:Y:S01]  /*9f80*/  IADD3 R66, PT, PT, R136, 0x60, RZ ;  /* 0x0000006088427810 */ /* 0x001fe20007ffe0ff */
[----:B------:R-:W-:Y:S06]  /*9f90*/  @!P1 BRA `(.L_x_73949) ;  /* 0x00000000002c9947 */ /* 0x000fec0003800000 */
[----:B------:R-:W0:Y:S01]  /*9fa0*/  LDC.64 R56, c[0x0][0x3b0] ;  /* 0x0000ec00ff387b82 */ /* 0x000e220000000a00 */
[----:B------:R-:W-:Y:S01]  /*9fb0*/  IMAD.U32 R60, R170, 0x10000, RZ ;  /* 0x00010000aa3c7824 */ /* 0x000fe200078e00ff */
[----:B------:R-:W-:Y:S02]  /*9fc0*/  LOP3.LUT R59, R171, 0xffff, RZ, 0xc0, !PT ;  /* 0x0000ffffab3b7812 */ /* 0x000fe400078ec0ff */
[----:B------:R-:W-:Y:S02]  /*9fd0*/  LOP3.LUT R62, R169, 0xff, RZ, 0xc0, !PT ;  /* 0x000000ffa93e7812 */ /* 0x000fe400078ec0ff */
[----:B------:R-:W-:-:S05]  /*9fe0*/  LOP3.LUT R60, R60, 0xff0000, RZ, 0xc0, !PT ;  /* 0x00ff00003c3c7812 */ /* 0x000fca00078ec0ff */
[----:B------:R-:W-:Y:S01]  /*9ff0*/  IMAD R59, R59, 0x1000000, R60 ;  /* 0x010000003b3b7824 */ /* 0x000fe200078e023c */
[----:B------:R-:W-:-:S04]  /*a000*/  LOP3.LUT R60, R168, 0xff, RZ, 0xc0, !PT ;  /* 0x000000ffa83c7812 */ /* 0x000fc800078ec0ff */
[----:B------:R-:W-:-:S05]  /*a010*/  LEA R59, R62, R59, 0x8 ;  /* 0x0000003b3e3b7211 */ /* 0x000fca00078e40ff */
[----:B------:R-:W-:Y:S02]  /*a020*/  IMAD.IADD R59, R59, 0x1, R60 ;  /* 0x000000013b3b7824 */ /* 0x000fe400078e023c */
[----:B0-----:R-:W-:-:S05]  /*a030*/  IMAD.WIDE.U32 R56, R64, 0x4, R56 ;  /* 0x0000000440387825 */ /* 0x001fca00078e0038 */
[----:B------:R0:W-:Y:S02]  /*a040*/  STG.E desc[UR8][R56.64], R59 ;  /* 0x0000003b38007986 */ /* 0x0001e4000c101908 */
.L_x_73949:
[----:B------:R-:W-:Y:S05]  /*a050*/  BSYNC.RECONVERGENT B0 ;  /* 0x0000000000007941 */ /* 0x000fea0003800200 */
.L_x_73948:
[----:B------:R-:W-:Y:S04]  /*a060*/  BSSY.RECONVERGENT B0, `(.L_x_73950) ;  /* 0x0000005000007945 */ /* 0x000fe80003800200 */
[----:B------:R-:W-:Y:S05]  /*a070*/  @!P1 BRA `(.L_x_73951) ;  /* 0x00000000000c9947 */ /* 0x000fea0003800000 */
[----:B0-----:R-:W0:Y:S02]  /*a080*/  LDC.64 R56, c[0x0][0x390] ;  /* 0x0000e400ff387b82 */ /* 0x001e240000000a00 */
[----:B0-----:R-:W-:-:S05]  /*a090*/  IMAD.WIDE.U32 R56, R66, 0x10, R56 ;  /* 0x0000001042387825 */ /* 0x001fca00078e0038 */
[----:B------:R1:W5:Y:S02]  /*a0a0*/  LDG.E.128 R132, desc[UR8][R56.64] ;  /* 0x0000000838847981 */ /* 0x000364000c1e1d00 */
.L_x_73951:
[----:B------:R-:W-:Y:S05]  /*a0b0*/  BSYNC.RECONVERGENT B0 ;  /* 0x0000000000007941 */ /* 0x000fea0003800200 */
.L_x_73950:
[----:B------:R-:W-:Y:S01]  /*a0c0*/  BSSY.RECONVERGENT B0, `(.L_x_73952) ;  /* 0x00002bf000007945 */ /* 0x000fe20003800200 */
[----:B------:R-:W-:-:S03]  /*a0d0*/  VIADD R67, R137, 0x60 ;  /* 0x0000006089437836 */ /* 0x000fc60000000000 */
[----:B------:R-:W-:Y:S05]  /*a0e0*/  @!P0 BRA `(.L_x_73953) ;  /* 0x0000001400988947 */ /* 0x000fea0003800000 */
[----:B01----:R-:W0:Y:S02]  /*a0f0*/  LDC.64 R56, c[0x0][0x3a0] ;  /* 0x0000e800ff387b82 */ /* 0x003e240000000a00 */
[----:B0-----:R-:W-:-:S05]  /*a100*/  IMAD.WIDE.U32 R56, R67, 0x10, R56 ;  /* 0x0000001043387825 */ /* 0x001fca00078e0038 */
        /* <DEDUP_REMOVED lines=22> */
.L_x_73958:
        /* <DEDUP_REMOVED lines=13> */
.L_x_73960:
[----:B------:R-:W-:Y:S05]  /*a340*/  BSYNC.RECONVERGENT B3 ;  /* 0x0000000000037941 */ /* 0x000fea0003800200 */
.L_x_73959:
        /* <DEDUP_REMOVED lines=43> */
.L_x_73957:
[----:B------:R-:W-:Y:S05]  /*a600*/  BSYNC.RECONVERGENT B2 ;  /* 0x0000000000027941 */ /* 0x000fea0003800200 */
.L_x_73956:
        /* <DEDUP_REMOVED lines=10> */
.L_x_73955:
[----:B------:R-:W-:Y:S05]  /*a6b0*/  BSYNC.RECONVERGENT B1 ;  /* 0x0000000000017941 */ /* 0x000fea0003800200 */
.L_x_73954:
        /* <DEDUP_REMOVED lines=20> */
.L_x_73965:
        /* <DEDUP_REMOVED lines=13> */
.L_x_73967:
[----:B------:R-:W-:Y:S05]  /*a8d0*/  BSYNC.RECONVERGENT B3 ;  /* 0x0000000000037941 */ /* 0x000fea0003800200 */
.L_x_73966:
        /* <DEDUP_REMOVED lines=43> */
.L_x_73964:
[----:B------:R-:W-:Y:S05]  /*ab90*/  BSYNC.RECONVERGENT B2 ;  /* 0x0000000000027941 */ /* 0x000fea0003800200 */
.L_x_73963:
        /* <DEDUP_REMOVED lines=10> */
.L_x_73962:
[----:B------:R-:W-:Y:S05]  /*ac40*/  BSYNC.RECONVERGENT B1 ;  /* 0x0000000000017941 */ /* 0x000fea0003800200 */
.L_x_73961:
        /* <DEDUP_REMOVED lines=20> */
.L_x_73972:
        /* <DEDUP_REMOVED lines=13> */
.L_x_73974:
[----:B------:R-:W-:Y:S05]  /*ae60*/  BSYNC.RECONVERGENT B3 ;  /* 0x0000000000037941 */ /* 0x000fea0003800200 */
.L_x_73973:
        /* <DEDUP_REMOVED lines=43> */
.L_x_73971:
[----:B------:R-:W-:Y:S05]  /*b120*/  BSYNC.RECONVERGENT B2 ;  /* 0x0000000000027941 */ /* 0x000fea0003800200 */
.L_x_73970:
        /* <DEDUP_REMOVED lines=10> */
.L_x_73969:
[----:B------:R-:W-:Y:S05]  /*b1d0*/  BSYNC.RECONVERGENT B1 ;  /* 0x0000000000017941 */ /* 0x000fea0003800200 */
.L_x_73968:
        /* <DEDUP_REMOVED lines=19> */
.L_x_73978:
        /* <DEDUP_REMOVED lines=13> */
.L_x_73980:
[----:B------:R-:W-:Y:S05]  /*b3e0*/  BSYNC.RECONVERGENT B2 ;  /* 0x0000000000027941 */ /* 0x000fea0003800200 */
.L_x_73979:
        /* <DEDUP_REMOVED lines=42> */
.L_x_73977:
[----:B------:R-:W-:Y:S05]  /*b690*/  BSYNC.RECONVERGENT B1 ;  /* 0x0000000000017941 */ /* 0x000fea0003800200 */
.L_x_73976:
        /* <DEDUP_REMOVED lines=11> */
.L_x_73953:
[----:B------:R-:W-:Y:S01]  /*b750*/  BSSY.RECONVERGENT B1, `(.L_x_73981) ;  /* 0x0000058000017945 */ /* 0x000fe20003800200 */
[----:B01----:R-:W-:Y:S01]  /*b760*/  IMAD.MOV.U32 R56, RZ, RZ, R58 ;  /* 0x000000ffff387224 */ /* 0x003fe200078e003a */
        /* <DEDUP_REMOVED lines=19> */
.L_x_73985:
        /* <DEDUP_REMOVED lines=13> */
.L_x_73987:
[----:B------:R-:W-:Y:S05]  /*b970*/  BSYNC.RECONVERGENT B3 ;  /* 0x0000000000037941 */ /* 0x000fea0003800200 */
.L_x_73986:
        /* <DEDUP_REMOVED lines=43> */
.L_x_73984:
[----:B------:R-:W-:Y:S05]  /*bc30*/  BSYNC.RECONVERGENT B2 ;  /* 0x0000000000027941 */ /* 0x000fea0003800200 */
.L_x_73983:
        /* <DEDUP_REMOVED lines=9> */
.L_x_73982:
[----:B------:R-:W-:Y:S05]  /*bcd0*/  BSYNC.RECONVERGENT B1 ;  /* 0x0000000000017941 */ /* 0x000fea0003800200 */
.L_x_73981:
        /* <DEDUP_REMOVED lines=17> */
.L_x_73992:
        /* <DEDUP_REMOVED lines=13> */
.L_x_73994:
[----:B------:R-:W-:Y:S05]  /*bec0*/  BSYNC.RECONVERGENT B3 ;  /* 0x0000000000037941 */ /* 0x000fea0003800200 */
.L_x_73993:
        /* <DEDUP_REMOVED lines=43> */
.L_x_73991:
[----:B------:R-:W-:Y:S05]  /*c180*/  BSYNC.RECONVERGENT B2 ;  /* 0x0000000000027941 */ /* 0x000fea0003800200 */
.L_x_73990:
        /* <DEDUP_REMOVED lines=9> */
.L_x_73989:
[----:B------:R-:W-:Y:S05]  /*c220*/  BSYNC.RECONVERGENT B1 ;  /* 0x0000000000017941 */ /* 0x000fea0003800200 */
.L_x_73988:
        /* <DEDUP_REMOVED lines=17> */
.L_x_73999:
        /* <DEDUP_REMOVED lines=13> */
.L_x_74001:
[----:B------:R-:W-:Y:S05]  /*c410*/  BSYNC.RECONVERGENT B3 ;  /* 0x0000000000037941 */ /* 0x000fea0003800200 */
.L_x_74000:
        /* <DEDUP_REMOVED lines=43> */
.L_x_73998:
[----:B------:R-:W-:Y:S05]  /*c6d0*/  BSYNC.RECONVERGENT B2 ;  /* 0x0000000000027941 */ /* 0x000fea0003800200 */
.L_x_73997:
        /* <DEDUP_REMOVED lines=9> */
.L_x_73996:
[----:B------:R-:W-:Y:S05]  /*c770*/  BSYNC.RECONVERGENT B1 ;  /* 0x0000000000017941 */ /* 0x000fea0003800200 */
.L_x_73995:
        /* <DEDUP_REMOVED lines=16> */
.L_x_74004:
        /* <DEDUP_REMOVED lines=13> */
.L_x_74006:
[----:B------:R-:W-:Y:S05]  /*c950*/  BSYNC.RECONVERGENT B2 ;  /* 0x0000000000027941 */ /* 0x000fea0003800200 */
.L_x_74005:
        /* <DEDUP_REMOVED lines=43> */
.L_x_74003:
[----:B------:R-:W-:Y:S05]  /*cc10*/  BSYNC.RECONVERGENT B1 ;  /* 0x0000000000017941 */ /* 0x000fea0003800200 */
.L_x_74002:
        /* <DEDUP_REMOVED lines=9> */
.L_x_73975:
[----:B------:R-:W-:Y:S05]  /*ccb0*/  BSYNC.RECONVERGENT B0 ;  /* 0x0000000000007941 */ /* 0x000fea0003800200 */
.L_x_73952:
[----:B------:R-:W-:Y:S01]  /*ccc0*/  IMAD.WIDE.U32 R56, R67, 0x10, R226 ;  /* 0x0000001043387825 */ /* 0x000fe200078e00e2 */
[----:B------:R-:W-:Y:S04]  /*ccd0*/  BSSY.RECONVERGENT B0, `(.L_x_74007) ;  /* 0x000000e000007945 */ /* 0x000fe80003800200 */
[----:B-----5:R0:W-:Y:S01]  /*cce0*/  STG.E.128 desc[UR8][R56.64], R116 ;  /* 0x0000007438007986 */ /* 0x0201e2000c101d08 */
[----:B------:R-:W-:Y:S05]  /*ccf0*/  @!P1 BRA `(.L_x_74008) ;  /* 0x00000000002c9947 */ /* 0x000fea0003800000 */
[----:B0-----:R-:W0:Y:S01]  /*cd00*/  LDC.64 R56, c[0x0][0x3b0] ;  /* 0x0000ec00ff387b82 */ /* 0x001e220000000a00 */
        /* <DEDUP_REMOVED lines=10> */
.L_x_74008:
[----:B------:R-:W-:Y:S05]  /*cdb0*/  BSYNC.RECONVERGENT B0 ;  /* 0x0000000000007941 */ /* 0x000fea0003800200 */
.L_x_74007:
[----:B------:R-:W-:Y:S04]  /*cdc0*/  BSSY.RECONVERGENT B0, `(.L_x_74009) ;  /* 0x0000006000007945 */ /* 0x000fe80003800200 */
[----:B------:R-:W-:Y:S05]  /*cdd0*/  @!P1 BRA `(.L_x_74010) ;  /* 0x0000000000109947 */ /* 0x000fea0003800000 */
[----:B01----:R-:W0:Y:S01]  /*cde0*/  LDC.64 R56, c[0x0][0x390] ;  /* 0x0000e400ff387b82 */ /* 0x003e220000000a00 */
[----:B------:R-:W-:-:S04]  /*cdf0*/  VIADD R59, R136, 0x80 ;  /* 0x00000080883b7836 */ /* 0x000fc80000000000 */
[----:B0-----:R-:W-:-:S05]  /*ce00*/  IMAD.WIDE.U32 R56, R59, 0x10, R56 ;  /* 0x000000103b387825 */ /* 0x001fca00078e0038 */
[----:B------:R2:W5:Y:S02]  /*ce10*/  LDG.E.128 R132, desc[UR8][R56.64] ;  /* 0x0000000838847981 */ /* 0x000564000c1e1d00 */
.L_x_74010:
[----:B------:R-:W-:Y:S05]  /*ce20*/  BSYNC.RECONVERGENT B0 ;  /* 0x0000000000007941 */ /* 0x000fea0003800200 */
.L_x_74009:
[----:B------:R-:W-:Y:S04]  /*ce30*/  BSSY.RECONVERGENT B0, `(.L_x_74011) ;  /* 0x00002be000007945 */ /* 0x000fe80003800200 */
[----:B------:R-:W-:Y:S05]  /*ce40*/  @!P0 BRA `(.L_x_74012) ;  /* 0x00000014009c8947 */ /* 0x000fea0003800000 */
[----:B012---:R-:W0:Y:S01]  /*ce50*/  LDC.64 R56, c[0x0][0x3a0] ;  /* 0x0000e800ff387b82 */ /* 0x007e220000000a00 */
[----:B------:R-:W-:-:S05]  /*ce60*/  IADD3 R59, PT, PT, R137, 0x80, RZ ;  /* 0x00000080893b7810 */ /* 0x000fca0007ffe0ff */
        /* <DEDUP_REMOVED lines=23> */
.L_x_74017:
        /* <DEDUP_REMOVED lines=13> */
.L_x_74019:
[----:B------:R-:W-:Y:S05]  /*d0b0*/  BSYNC.RECONVERGENT B3 ;  /* 0x0000000000037941 */ /* 0x000fea0003800200 */
.L_x_74018:
        /* <DEDUP_REMOVED lines=43> */
.L_x_74016:
[----:B------:R-:W-:Y:S05]  /*d370*/  BSYNC.RECONVERGENT B2 ;  /* 0x0000000000027941 */ /* 0x000fea0003800200 */
.L_x_74015:
        /* <DEDUP_REMOVED lines=10> */
.L_x_74014:
[----:B------:R-:W-:Y:S05]  /*d420*/  BSYNC.RECONVERGENT B1 ;  /* 0x0000000000017941 */ /* 0x000fea0003800200 */
.L_x_74013:
        /* <DEDUP_REMOVED lines=20> */
.L_x_74024:
        /* <DEDUP_REMOVED lines=13> */
.L_x_74026:
[----:B------:R-:W-:Y:S05]  /*d640*/  BSYNC.RECONVERGENT B3 ;  /* 0x0000000000037941 */ /* 0x000fea0003800200 */
.L_x_74025:
        /* <DEDUP_REMOVED lines=43> */
.L_x_74023:
[----:B------:R-:W-:Y:S05]  /*d900*/  BSYNC.RECONVERGENT B2 ;  /* 0x0000000000027941 */ /* 0x000fea0003800200 */
.L_x_74022:
        /* <DEDUP_REMOVED lines=10> */
.L_x_74021:
[----:B------:R-:W-:Y:S05]  /*d9b0*/  BSYNC.RECONVERGENT B1 ;  /* 0x0000000000017941 */ /* 0x000fea0003800200 */
.L_x_74020:
        /* <DEDUP_REMOVED lines=20> */
.L_x_74031:
        /* <DEDUP_REMOVED lines=13> */
.L_x_74033:
[----:B------:R-:W-:Y:S05]  /*dbd0*/  BSYNC.RECONVERGENT B3 ;  /* 0x0000000000037941 */ /* 0x000fea0003800200 */
.L_x_74032:
        /* <DEDUP_REMOVED lines=43> */
.L_x_74030:
[----:B------:R-:W-:Y:S05]  /*de90*/  BSYNC.RECONVERGENT B2 ;  /* 0x0000000000027941 */ /* 0x000fea0003800200 */
.L_x_74029:
        /* <DEDUP_REMOVED lines=10> */
.L_x_74028:
[----:B------:R-:W-:Y:S05]  /*df40*/  BSYNC.RECONVERGENT B1 ;  /* 0x0000000000017941 */ /* 0x000fea0003800200 */
.L_x_74027:
        /* <DEDUP_REMOVED lines=19> */
.L_x_74037:
        /* <DEDUP_REMOVED lines=13> */
.L_x_74039:
[----:B------:R-:W-:Y:S05]  /*e150*/  BSYNC.RECONVERGENT B2 ;  /* 0x0000000000027941 */ /* 0x000fea0003800200 */
.L_x_74038:
        /* <DEDUP_REMOVED lines=42> */
.L_x_74036:
[----:B------:R-:W-:Y:S05]  /*e400*/  BSYNC.RECONVERGENT B1 ;  /* 0x0000000000017941 */ /* 0x000fea0003800200 */
.L_x_74035:
        /* <DEDUP_REMOVED lines=11> */
.L_x_74012:
        /* <DEDUP_REMOVED lines=21> */
.L_x_74044:
        /* <DEDUP_REMOVED lines=13> */
.L_x_74046:
[----:B------:R-:W-:Y:S05]  /*e6e0*/  BSYNC.RECONVERGENT B3 ;  /* 0x0000000000037941 */ /* 0x000fea0003800200 */
.L_x_74045:
        /* <DEDUP_REMOVED lines=42> */
.L_x_74043:
[----:B------:R-:W-:Y:S05]  /*e990*/  BSYNC.RECONVERGENT B2 ;  /* 0x0000000000027941 */ /* 0x000fea0003800200 */
.L_x_74042:
        /* <DEDUP_REMOVED lines=9> */
.L_x_74041:
[----:B------:R-:W-:Y:S05]  /*ea30*/  BSYNC.RECONVERGENT B1 ;  /* 0x0000000000017941 */ /* 0x000fea0003800200 */
.L_x_74040:
        /* <DEDUP_REMOVED lines=17> */
.L_x_74051:
        /* <DEDUP_REMOVED lines=13> */
.L_x_74053:
[----:B------:R-:W-:Y:S05]  /*ec20*/  BSYNC.RECONVERGENT B3 ;  /* 0x0000000000037941 */ /* 0x000fea0003800200 */
.L_x_74052:
        /* <DEDUP_REMOVED lines=43> */
.L_x_74050:
[----:B------:R-:W-:Y:S05]  /*eee0*/  BSYNC.RECONVERGENT B2 ;  /* 0x0000000000027941 */ /* 0x000fea0003800200 */
.L_x_74049:
        /* <DEDUP_REMOVED lines=9> */
.L_x_74048:
[----:B------:R-:W-:Y:S05]  /*ef80*/  BSYNC.RECONVERGENT B1 ;  /* 0x0000000000017941 */ /* 0x000fea0003800200 */
.L_x_74047:
        /* <DEDUP_REMOVED lines=17> */
.L_x_74058:
        /* <DEDUP_REMOVED lines=13> */
.L_x_74060:
[----:B------:R-:W-:Y:S05]  /*f170*/  BSYNC.RECONVERGENT B3 ;  /* 0x0000000000037941 */ /* 0x000fea0003800200 */
.L_x_74059:
        /* <DEDUP_REMOVED lines=43> */
.L_x_74057:
[----:B------:R-:W-:Y:S05]  /*f430*/  BSYNC.RECONVERGENT B2 ;  /* 0x0000000000027941 */ /* 0x000fea0003800200 */
.L_x_74056:
        /* <DEDUP_REMOVED lines=9> */
.L_x_74055:
[----:B------:R-:W-:Y:S05]  /*f4d0*/  BSYNC.RECONVERGENT B1 ;  /* 0x0000000000017941 */ /* 0x000fea0003800200 */
.L_x_74054:
        /* <DEDUP_REMOVED lines=16> */
.L_x_74063:
        /* <DEDUP_REMOVED lines=13> */
.L_x_74065:
[----:B------:R-:W-:Y:S05]  /*f6b0*/  BSYNC.RECONVERGENT B2 ;  /* 0x0000000000027941 */ /* 0x000fea0003800200 */
.L_x_74064:
        /* <DEDUP_REMOVED lines=43> */
.L_x_74062:
[----:B------:R-:W-:Y:S05]  /*f970*/  BSYNC.RECONVERGENT B1 ;  /* 0x0000000000017941 */ /* 0x000fea0003800200 */
.L_x_74061:
        /* <DEDUP_REMOVED lines=9> */
.L_x_74034:
[----:B------:R-:W-:Y:S05]  /*fa10*/  BSYNC.RECONVERGENT B0 ;  /* 0x0000000000007941 */ /* 0x000fea0003800200 */
.L_x_74011:
[----:B------:R-:W-:Y:S01]  /*fa20*/  VIADD R57, R137, 0x80 ;  /* 0x0000008089397836 */ /* 0x000fe20000000000 */
[----:B------:R-:W-:Y:S03]  /*fa30*/  BSSY.RECONVERGENT B0, `(.L_x_74066) ;  /* 0x0000010000007945 */ /* 0x000fe60003800200 */
[----:B------:R-:W-:-:S05]  /*fa40*/  IMAD.WIDE.U32 R56, R57, 0x10, R226 ;  /* 0x0000001039387825 */ /* 0x000fca00078e00e2 */
[----:B-----5:R0:W-:Y:S01]  /*fa50*/  STG.E.128 desc[UR8][R56.64], R112 ;  /* 0x0000007038007986 */ /* 0x0201e2000c101d08 */
[----:B------:R-:W-:Y:S05]  /*fa60*/  @!P1 BRA `(.L_x_74067) ;  /* 0x0000000000309947 */ /* 0x000fea0003800000 */
[----:B0-----:R-:W0:Y:S01]  /*fa70*/  LDC.64 R56, c[0x0][0x3b0] ;  /* 0x0000ec00ff387b82 */ /* 0x001e220000000a00 */
[----:B------:R-:W-:Y:S01]  /*fa80*/  IMAD.U32 R60, R170, 0x10000, RZ ;  /* 0x00010000aa3c7824 */ /* 0x000fe200078e00ff */
[----:B------:R-:W-:Y:S02]  /*fa90*/  LOP3.LUT R59, R171, 0xffff, RZ, 0xc0, !PT ;  /* 0x0000ffffab3b7812 */ /* 0x000fe400078ec0ff */
[----:B------:R-:W-:Y:S02]  /*faa0*/  LOP3.LUT R61, R169, 0xff, RZ, 0xc0, !PT ;  /* 0x000000ffa93d7812 */ /* 0x000fe400078ec0ff */
[----:B------:R-:W-:-:S04]  /*fab0*/  LOP3.LUT R60, R60, 0xff0000, RZ, 0xc0, !PT ;  /* 0x00ff00003c3c7812 */ /* 0x000fc800078ec0ff */
[----:B------:R-:W-:Y:S01]  /*fac0*/  LEA R60, R59, R60, 0x18 ;  /* 0x0000003c3b3c7211 */ /* 0x000fe200078ec0ff */
[----:B------:R-:W-:-:S04]  /*fad0*/  VIADD R59, R136, 0x80 ;  /* 0x00000080883b7836 */ /* 0x000fc80000000000 */
[----:B------:R-:W-:Y:S01]  /*fae0*/  IMAD R60, R61, 0x100, R60 ;  /* 0x000001003d3c7824 */ /* 0x000fe200078e023c */
[----:B------:R-:W-:-:S04]  /*faf0*/  LOP3.LUT R61, R168, 0xff, RZ, 0xc0, !PT ;  /* 0x000000ffa83d7812 */ /* 0x000fc800078ec0ff */
[----:B------:R-:W-:Y:S01]  /*fb00*/  IADD3 R61, PT, PT, R60, R61, RZ ;  /* 0x0000003d3c3d7210 */ /* 0x000fe20007ffe0ff */
[----:B0-----:R-:W-:-:S05]  /*fb10*/  IMAD.WIDE.U32 R56, R59, 0x4, R56 ;  /* 0x000000043b387825 */ /* 0x001fca00078e0038 */
[----:B------:R1:W-:Y:S02]  /*fb20*/  STG.E desc[UR8][R56.64], R61 ;  /* 0x0000003d38007986 */ /* 0x0003e4000c101908 */
.L_x_74067:
[----:B------:R-:W-:Y:S05]  /*fb30*/  BSYNC.RECONVERGENT B0 ;  /* 0x0000000000007941 */ /* 0x000fea0003800200 */
.L_x_74066:
[----:B------:R-:W-:Y:S04]  /*fb40*/  BSSY.RECONVERGENT B0, `(.L_x_74068) ;  /* 0x0000006000007945 */ /* 0x000fe80003800200 */
[----:B------:R-:W-:Y:S05]  /*fb50*/  @!P1 BRA `(.L_x_74069) ;  /* 0x0000000000109947 */ /* 0x000fea0003800000 */
[----:B01----:R-:W0:Y:S01]  /*fb60*/  LDC.64 R56, c[0x0][0x390] ;  /* 0x0000e400ff387b82 */ /* 0x003e220000000a00 */
[----:B------:R-:W-:-:S04]  /*fb70*/  VIADD R59, R136, 0xa0 ;  /* 0x000000a0883b7836 */ /* 0x000fc80000000000 */
[----:B0-----:R-:W-:-:S05]  /*fb80*/  IMAD.WIDE.U32 R56, R59, 0x10, R56 ;  /* 0x000000103b387825 */ /* 0x001fca00078e0038 */
[----:B------:R2:W5:Y:S02]  /*fb90*/  LDG.E.128 R132, desc[UR8][R56.64] ;  /* 0x0000000838847981 */ /* 0x000564000c1e1d00 */
.L_x_74069:
[----:B------:R-:W-:Y:S05]  /*fba0*/  BSYNC.RECONVERGENT B0 ;  /* 0x0000000000007941 */ /* 0x000fea0003800200 */
.L_x_74068:
[----:B------:R-:W-:Y:S04]  /*fbb0*/  BSSY.RECONVERGENT B0, `(.L_x_74070) ;  /* 0x00002be000007945 */ /* 0x000fe80003800200 */
[----:B------:R-:W-:Y:S05]  /*fbc0*/  @!P0 BRA `(.L_x_74071) ;  /* 0x0000001400988947 */ /* 0x000fea0003800000 */
[----:B012---:R-:W0:Y:S01]  /*fbd0*/  LDC.64 R56, c[0x0][0x3a0] ;  /* 0x0000e800ff387b82 */ /* 0x007e220000000a00 */
[----:B------:R-:W-:-:S04]  /*fbe0*/  VIADD R59, R137, 0xa0 ;  /* 0x000000a0893b7836 */ /* 0x000fc80000000000 */
        /* <DEDUP_REMOVED lines=23> */
.L_x_74076:
        /* <DEDUP_REMOVED lines=13> */
.L_x_74078:
[----:B------:R-:W-:Y:S05]  /*fe30*/  BSYNC.RECONVERGENT B3 ;  /* 0x0000000000037941 */ /* 0x000fea0003800200 */
.L_x_74077:
        /* <DEDUP_REMOVED lines=41> */
[----:B------:R-:W-:-:S07]  /*100d0*/  IMAD.MOV.U32 R56, RZ, RZ, R66 ;  /* 0x000000ffff387224 */ /* 0x000fce00078e0042 */
.L_x_74075:
[----:B------:R-:W-:Y:S05]  /*100e0*/  BSYNC.RECONVERGENT B2 ;  /* 0x0000000000027941 */ /* 0x000fea0003800200 */
.L_x_74074:
        /* <DEDUP_REMOVED lines=10> */
.L_x_74073:
[----:B------:R-:W-:Y:S05]  /*10190*/  BSYNC.RECONVERGENT B1 ;  /* 0x0000000000017941 */ /* 0x000fea0003800200 */
.L_x_74072:
        /* <DEDUP_REMOVED lines=20> */
.L_x_74083:
        /* <DEDUP_REMOVED lines=13> */
.L_x_74085:
[----:B------:R-:W-:Y:S05]  /*103b0*/  BSYNC.RECONVERGENT B3 ;  /* 0x0000000000037941 */ /* 0x000fea0003800200 */
.L_x_74084:
        /* <DEDUP_REMOVED lines=43> */
.L_x_74082:
[----:B------:R-:W-:Y:S05]  /*10670*/  BSYNC.RECONVERGENT B2 ;  /* 0x0000000000027941 */ /* 0x000fea0003800200 */
.L_x_74081:
        /* <DEDUP_REMOVED lines=10> */
.L_x_74080:
[----:B------:R-:W-:Y:S05]  /*10720*/  BSYNC.RECONVERGENT B1 ;  /* 0x0000000000017941 */ /* 0x000fea0003800200 */
.L_x_74079:
        /* <DEDUP_REMOVED lines=20> */
.L_x_74090:
        /* <DEDUP_REMOVED lines=13> */
.L_x_74092:
[----:B------:R-:W-:Y:S05]  /*10940*/  BSYNC.RECONVERGENT B3 ;  /* 0x0000000000037941 */ /* 0x000fea0003800200 */
.L_x_74091:
        /* <DEDUP_REMOVED lines=42> */
.L_x_74089:
[----:B------:R-:W-:Y:S05]  /*10bf0*/  BSYNC.RECONVERGENT B2 ;  /* 0x0000000000027941 */ /* 0x000fea0003800200 */
.L_x_74088:
        /* <DEDUP_REMOVED lines=10> */
.L_x_74087:
[----:B------:R-:W-:Y:S05]  /*10ca0*/  BSYNC.RECONVERGENT B1 ;  /* 0x0000000000017941 */ /* 0x000fea0003800200 */
.L_x_74086:
        /* <DEDUP_REMOVED lines=19> */
.L_x_74096:
        /* <DEDUP_REMOVED lines=13> */
.L_x_74098:
[----:B------:R-:W-:Y:S05]  /*10eb0*/  BSYNC.RECONVERGENT B2 ;  /* 0x0000000000027941 */ /* 0x000fea0003800200 */
.L_x_74097:
        /* <DEDUP_REMOVED lines=43> */
.L_x_74095:
[----:B------:R-:W-:Y:S05]  /*11170*/  BSYNC.RECONVERGENT B1 ;  /* 0x0000000000017941 */ /* 0x000fea0003800200 */
.L_x_74094:
        /* <DEDUP_REMOVED lines=11> */
.L_x_74071:
        /* <DEDUP_REMOVED lines=21> */
.L_x_74103:
        /* <DEDUP_REMOVED lines=13> */
.L_x_74105:
[----:B------:R-:W-:Y:S05]  /*11450*/  BSYNC.RECONVERGENT B3 ;  /* 0x0000000000037941 */ /* 0x000fea0003800200 */
.L_x_74104:
        /* <DEDUP_REMOVED lines=43> */
.L_x_74102:
[----:B------:R-:W-:Y:S05]  /*11710*/  BSYNC.RECONVERGENT B2 ;  /* 0x0000000000027941 */ /* 0x000fea0003800200 */
.L_x_74101:
        /* <DEDUP_REMOVED lines=9> */
.L_x_74100:
[----:B------:R-:W-:Y:S05]  /*117b0*/  BSYNC.RECONVERGENT B1 ;  /* 0x0000000000017941 */ /* 0x000fea0003800200 */
.L_x_74099:
        /* <DEDUP_REMOVED lines=17> */
.L_x_74110:
        /* <DEDUP_REMOVED lines=13> */
.L_x_74112:
[----:B------:R-:W-:Y:S05]  /*119a0*/  BSYNC.RECONVERGENT B3 ;  /* 0x0000000000037941 */ /* 0x000fea0003800200 */
.L_x_74111:
        /* <DEDUP_REMOVED lines=43> */
.L_x_74109:
[----:B------:R-:W-:Y:S05]  /*11c60*/  BSYNC.RECONVERGENT B2 ;  /* 0x0000000000027941 */ /* 0x000fea0003800200 */
.L_x_74108:
        /* <DEDUP_REMOVED lines=9> */
.L_x_74107:
[----:B------:R-:W-:Y:S05]  /*11d00*/  BSYNC.RECONVERGENT B1 ;  /* 0x0000000000017941 */ /* 0x000fea0003800200 */
.L_x_74106:
        /* <DEDUP_REMOVED lines=17> */
.L_x_74117:
        /* <DEDUP_REMOVED lines=13> */
.L_x_74119:
[----:B------:R-:W-:Y:S05]  /*11ef0*/  BSYNC.RECONVERGENT B3 ;  /* 0x0000000000037941 */ /* 0x000fea0003800200 */
.L_x_74118:
        /* <DEDUP_REMOVED lines=43> */
.L_x_74116:
[----:B------:R-:W-:Y:S05]  /*121b0*/  BSYNC.RECONVERGENT B2 ;  /* 0x0000000000027941 */ /* 0x000fea0003800200 */
.L_x_74115:
        /* <DEDUP_REMOVED lines=9> */
.L_x_74114:
[----:B------:R-:W-:Y:S05]  /*12250*/  BSYNC.RECONVERGENT B1 ;  /* 0x0000000000017941 */ /* 0x000fea0003800200 */
.L_x_74113:
        /* <DEDUP_REMOVED lines=16> */
.L_x_74122:
        /* <DEDUP_REMOVED lines=13> */
.L_x_74124:
[----:B------:R-:W-:Y:S05]  /*12430*/  BSYNC.RECONVERGENT B2 ;  /* 0x0000000000027941 */ /* 0x000fea0003800200 */
.L_x_74123:
        /* <DEDUP_REMOVED lines=43> */
.L_x_74121:
[----:B------:R-:W-:Y:S05]  /*126f0*/  BSYNC.RECONVERGENT B1 ;  /* 0x0000000000017941 */ /* 0x000fea0003800200 */
.L_x_74120:
        /* <DEDUP_REMOVED lines=9> */
.L_x_74093:
[----:B------:R-:W-:Y:S05]  /*12790*/  BSYNC.RECONVERGENT B0 ;  /* 0x0000000000007941 */ /* 0x000fea0003800200 */
.L_x_74070:
[----:B------:R-:W-:Y:S01]  /*127a0*/  IADD3 R57, PT, PT, R137, 0xa0, RZ ;  /* 0x000000a089397810 */ /* 0x000fe20007ffe0ff */
[----:B------:R-:W-:Y:S04]  /*127b0*/  BSSY.RECONVERGENT B0, `(.L_x_74125) ;  /* 0x0000010000007945 */ /* 0x000fe80003800200 */
[----:B------:R-:W-:-:S05]  /*127c0*/  IMAD.WIDE.U32 R56, R57, 0x10, R226 ;  /* 0x0000001039387825 */ /* 0x000fca00078e00e2 */
        /* <DEDUP_REMOVED lines=8> */
[----:B------:R-:W-:-:S03]  /*12850*/  IADD3 R59, PT, PT, R136, 0xa0, RZ ;  /* 0x000000a0883b7810 */ /* 0x000fc60007ffe0ff */
[----:B------:R-:W-:Y:S01]  /*12860*/  IMAD R60, R61, 0x100, R60 ;  /* 0x000001003d3c7824 */ /* 0x000fe200078e023c */
[----:B------:R-:W-:-:S05]  /*12870*/  LOP3.LUT R61, R168, 0xff, RZ, 0xc0, !PT ;  /* 0x000000ffa83d7812 */ /* 0x000fca00078ec0ff */
[----:B------:R-:W-:Y:S02]  /*12880*/  IMAD.IADD R61, R60, 0x1, R61 ;  /* 0x000000013c3d7824 */ /* 0x000fe400078e023d */
[----:B0-----:R-:W-:-:S05]  /*12890*/  IMAD.WIDE.U32 R56, R59, 0x4, R56 ;  /* 0x000000043b387825 */ /* 0x001fca00078e0038 */
[----:B------:R1:W-:Y:S02]  /*128a0*/  STG.E desc[UR8][R56.64], R61 ;  /* 0x0000003d38007986 */ /* 0x0003e4000c101908 */
.L_x_74126:
[----:B------:R-:W-:Y:S05]  /*128b0*/  BSYNC.RECONVERGENT B0 ;  /* 0x0000000000007941 */ /* 0x000fea0003800200 */
.L_x_74125:
[----:B------:R-:W-:Y:S04]  /*128c0*/  BSSY.RECONVERGENT B0, `(.L_x_74127) ;  /* 0x0000006000007945 */ /* 0x000fe80003800200 */
[----:B------:R-:W-:Y:S05]  /*128d0*/  @!P1 BRA `(.L_x_74128) ;  /* 0x0000000000109947 */ /* 0x000fea0003800000 */
[----:B01----:R-:W0:Y:S01]  /*128e0*/  LDC.64 R56, c[0x0][0x390] ;  /* 0x0000e400ff387b82 */ /* 0x003e220000000a00 */
[----:B------:R-:W-:-:S05]  /*128f0*/  IADD3 R59, PT, PT, R136, 0xc0, RZ ;  /* 0x000000c0883b7810 */ /* 0x000fca0007ffe0ff */
[----:B0-----:R-:W-:-:S05]  /*12900*/  IMAD.WIDE.U32 R56, R59, 0x10, R56 ;  /* 0x000000103b387825 */ /* 0x001fca00078e0038 */
[----:B------:R2:W5:Y:S02]  /*12910*/  LDG.E.128 R132, desc[UR8][R56.64] ;  /* 0x0000000838847981 */ /* 0x000564000c1e1d00 */
.L_x_74128:
[----:B------:R-:W-:Y:S05]  /*12920*/  BSYNC.RECONVERGENT B0 ;  /* 0x0000000000007941 */ /* 0x000fea0003800200 */
.L_x_74127:
        /* <DEDUP_REMOVED lines=27> */
.L_x_74135:
        /* <DEDUP_REMOVED lines=13> */
.L_x_74137:
[----:B------:R-:W-:Y:S05]  /*12bb0*/  BSYNC.RECONVERGENT B3 ;  /* 0x0000000000037941 */ /* 0x000fea0003800200 */
.L_x_74136:
        /* <DEDUP_REMOVED lines=42> */
.L_x_74134:
[----:B------:R-:W-:Y:S05]  /*12e60*/  BSYNC.RECONVERGENT B2 ;  /* 0x0000000000027941 */ /* 0x000fea0003800200 */
.L_x_74133:
        /* <DEDUP_REMOVED lines=10> */
.L_x_74132:
[----:B------:R-:W-:Y:S05]  /*12f10*/  BSYNC.RECONVERGENT B1 ;  /* 0x0000000000017941 */ /* 0x000fea0003800200 */
.L_x_74131:
        /* <DEDUP_REMOVED lines=20> */
.L_x_74142:
        /* <DEDUP_REMOVED lines=13> */
.L_x_74144:
[----:B------:R-:W-:Y:S05]  /*13130*/  BSYNC.RECONVERGENT B3 ;  /* 0x0000000000037941 */ /* 0x000fea0003800200 */
.L_x_74143:
        /* <DEDUP_REMOVED lines=43> */
.L_x_74141:
[----:B------:R-:W-:Y:S05]  /*133f0*/  BSYNC.RECONVERGENT B2 ;  /* 0x0000000000027941 */ /* 0x000fea0003800200 */
.L_x_74140:
        /* <DEDUP_REMOVED lines=10> */
.L_x_74139:
[----:B------:R-:W-:Y:S05]  /*134a0*/  BSYNC.RECONVERGENT B1 ;  /* 0x0000000000017941 */ /* 0x000fea0003800200 */
.L_x_74138:
        /* <DEDUP_REMOVED lines=20> */
.L_x_74149:
        /* <DEDUP_REMOVED lines=13> */
.L_x_74151:
[----:B------:R-:W-:Y:S05]  /*136c0*/  BSYNC.RECONVERGENT B3 ;  /* 0x0000000000037941 */ /* 0x000fea0003800200 */
.L_x_74150:
        /* <DEDUP_REMOVED lines=42> */
.L_x_74148:
[----:B------:R-:W-:Y:S05]  /*13970*/  BSYNC.RECONVERGENT B2 ;  /* 0x0000000000027941 */ /* 0x000fea0003800200 */
.L_x_74147:
        /* <DEDUP_REMOVED lines=10> */
.L_x_74146:
[----:B------:R-:W-:Y:S05]  /*13a20*/  BSYNC.RECONVERGENT B1 ;  /* 0x0000000000017941 */ /* 0x000fea0003800200 */
.L_x_74145:
        /* <DEDUP_REMOVED lines=19> */
.L_x_74155:
        /* <DEDUP_REMOVED lines=13> */
.L_x_74157:
[----:B------:R-:W-:Y:S05]  /*13c30*/  BSYNC.RECONVERGENT B2 ;  /* 0x0000000000027941 */ /* 0x000fea0003800200 */
.L_x_74156:
        /* <DEDUP_REMOVED lines=42> */
.L_x_74154:
[----:B------:R-:W-:Y:S05]  /*13ee0*/  BSYNC.RECONVERGENT B1 ;  /* 0x0000000000017941 */ /* 0x000fea0003800200 */
.L_x_74153:
        /* <DEDUP_REMOVED lines=11> */
.L_x_74130:
        /* <DEDUP_REMOVED lines=21> */
.L_x_74162:
        /* <DEDUP_REMOVED lines=13> */
.L_x_74164:
[----:B------:R-:W-:Y:S05]  /*141c0*/  BSYNC.RECONVERGENT B3 ;  /* 0x0000000000037941 */ /* 0x000fea0003800200 */
.L_x_74163:
        /* <DEDUP_REMOVED lines=43> */
.L_x_74161:
[----:B------:R-:W-:Y:S05]  /*14480*/  BSYNC.RECONVERGENT B2 ;  /* 0x0000000000027941 */ /* 0x000fea0003800200 */
.L_x_74160:
        /* <DEDUP_REMOVED lines=9> */
.L_x_74159:
[----:B------:R-:W-:Y:S05]  /*14520*/  BSYNC.RECONVERGENT B1 ;  /* 0x0000000000017941 */ /* 0x000fea0003800200 */
.L_x_74158:
        /* <DEDUP_REMOVED lines=17> */
.L_x_74169:
        /* <DEDUP_REMOVED lines=13> */
.L_x_74171:
[----:B------:R-:W-:Y:S05]  /*14710*/  BSYNC.RECONVERGENT B3 ;  /* 0x0000000000037941 */ /* 0x000fea0003800200 */
.L_x_74170:
        /* <DEDUP_REMOVED lines=43> */
.L_x_74168:
[----:B------:R-:W-:Y:S05]  /*149d0*/  BSYNC.RECONVERGENT B2 ;  /* 0x0000000000027941 */ /* 0x000fea0003800200 */
.L_x_74167:
        /* <DEDUP_REMOVED lines=9> */
.L_x_74166:
[----:B------:R-:W-:Y:S05]  /*14a70*/  BSYNC.RECONVERGENT B1 ;  /* 0x0000000000017941 */ /* 0x000fea0003800200 */
.L_x_74165:
        /* <DEDUP_REMOVED lines=17> */
.L_x_74176:
        /* <DEDUP_REMOVED lines=13> */
.L_x_74178:
[----:B------:R-:W-:Y:S05]  /*14c60*/  BSYNC.RECONVERGENT B3 ;  /* 0x0000000000037941 */ /* 0x000fea0003800200 */
.L_x_74177:
        /* <DEDUP_REMOVED lines=43> */
.L_x_74175:
[----:B------:R-:W-:Y:S05]  /*14f20*/  BSYNC.RECONVERGENT B2 ;  /* 0x0000000000027941 */ /* 0x000fea0003800200 */
.L_x_74174:
        /* <DEDUP_REMOVED lines=9> */
.L_x_74173:
[----:B------:R-:W-:Y:S05]  /*14fc0*/  BSYNC.RECONVERGENT B1 ;  /* 0x0000000000017941 */ /* 0x000fea0003800200 */
.L_x_74172:
        /* <DEDUP_REMOVED lines=16> */
.L_x_74181:
        /* <DEDUP_REMOVED lines=13> */
.L_x_74183:
[----:B------:R-:W-:Y:S05]  /*151a0*/  BSYNC.RECONVERGENT B2 ;  /* 0x0000000000027941 */ /* 0x000fea0003800200 */
.L_x_74182:
        /* <DEDUP_REMOVED lines=43> */
.L_x_74180:
[----:B------:R-:W-:Y:S05]  /*15460*/  BSYNC.RECONVERGENT B1 ;  /* 0x0000000000017941 */ /* 0x000fea0003800200 */
.L_x_74179:
        /* <DEDUP_REMOVED lines=9> */
.L_x_74152:
[----:B------:R-:W-:Y:S05]  /*15500*/  BSYNC.RECONVERGENT B0 ;  /* 0x0000000000007941 */ /* 0x000fea0003800200 */
.L_x_74129:
        /* <DEDUP_REMOVED lines=17> */
.L_x_74185:
[----:B------:R-:W-:Y:S05]  /*15620*/  BSYNC.RECONVERGENT B0 ;  /* 0x0000000000007941 */ /* 0x000fea0003800200 */
.L_x_74184:
[----:B------:R-:W-:Y:S04]  /*15630*/  BSSY.RECONVERGENT B0, `(.L_x_74186) ;  /* 0x0000006000007945 */ /* 0x000fe80003800200 */
[----:B------:R-:W-:Y:S05]  /*15640*/  @!P1 BRA `(.L_x_74187) ;  /* 0x0000000000109947 */ /* 0x000fea0003800000 */
[----:B01----:R-:W0:Y:S01]  /*15650*/  LDC.64 R56, c[0x0][0x390] ;  /* 0x0000e400ff387b82 */ /* 0x003e220000000a00 */
[----:B------:R-:W-:-:S04]  /*15660*/  VIADD R59, R136, 0xe0 ;  /* 0x000000e0883b7836 */ /* 0x000fc80000000000 */
[----:B0-----:R-:W-:-:S05]  /*15670*/  IMAD.WIDE.U32 R56, R59, 0x10, R56 ;  /* 0x000000103b387825 */ /* 0x001fca00078e0038 */
[----:B------:R2:W5:Y:S02]  /*15680*/  LDG.E.128 R132, desc[UR8][R56.64] ;  /* 0x0000000838847981 */ /* 0x000564000c1e1d00 */
.L_x_74187:
[----:B------:R-:W-:Y:S05]  /*15690*/  BSYNC.RECONVERGENT B0 ;  /* 0x0000000000007941 */ /* 0x000fea0003800200 */
.L_x_74186:
        /* <DEDUP_REMOVED lines=27> */
.L_x_74194:
        /* <DEDUP_REMOVED lines=13> */
.L_x_74196:
[----:B------:R-:W-:Y:S05]  /*15920*/  BSYNC.RECONVERGENT B3 ;  /* 0x0000000000037941 */ /* 0x000fea0003800200 */
.L_x_74195:
        /* <DEDUP_REMOVED lines=42> */
.L_x_74193:
[----:B------:R-:W-:Y:S05]  /*15bd0*/  BSYNC.RECONVERGENT B2 ;  /* 0x0000000000027941 */ /* 0x000fea0003800200 */
.L_x_74192:
        /* <DEDUP_REMOVED lines=10> */
.L_x_74191:
[----:B------:R-:W-:Y:S05]  /*15c80*/  BSYNC.RECONVERGENT B1 ;  /* 0x0000000000017941 */ /* 0x000fea0003800200 */
.L_x_74190:
        /* <DEDUP_REMOVED lines=20> */
.L_x_74201:
        /* <DEDUP_REMOVED lines=13> */
.L_x_74203:
[----:B------:R-:W-:Y:S05]  /*15ea0*/  BSYNC.RECONVERGENT B3 ;  /* 0x0000000000037941 */ /* 0x000fea0003800200 */
.L_x_74202:
        /* <DEDUP_REMOVED lines=43> */
.L_x_74200:
[----:B------:R-:W-:Y:S05]  /*16160*/  BSYNC.RECONVERGENT B2 ;  /* 0x0000000000027941 */ /* 0x000fea0003800200 */
.L_x_74199:
        /* <DEDUP_REMOVED lines=10> */
.L_x_74198:
[----:B------:R-:W-:Y:S05]  /*16210*/  BSYNC.RECONVERGENT B1 ;  /* 0x0000000000017941 */ /* 0x000fea0003800200 */
.L_x_74197:
        /* <DEDUP_REMOVED lines=20> */
.L_x_74208:
        /* <DEDUP_REMOVED lines=13> */
.L_x_74210:
[----:B------:R-:W-:Y:S05]  /*16430*/  BSYNC.RECONVERGENT B3 ;  /* 0x0000000000037941 */ /* 0x000fea0003800200 */
.L_x_74209:
        /* <DEDUP_REMOVED lines=42> */
.L_x_74207:
[----:B------:R-:W-:Y:S05]  /*166e0*/  BSYNC.RECONVERGENT B2 ;  /* 0x0000000000027941 */ /* 0x000fea0003800200 */
.L_x_74206:
        /* <DEDUP_REMOVED lines=10> */
.L_x_74205:
[----:B------:R-:W-:Y:S05]  /*16790*/  BSYNC.RECONVERGENT B1 ;  /* 0x0000000000017941 */ /* 0x000fea0003800200 */
.L_x_74204:
        /* <DEDUP_REMOVED lines=19> */
.L_x_74214:
        /* <DEDUP_REMOVED lines=13> */
.L_x_74216:
[----:B------:R-:W-:Y:S05]  /*169a0*/  BSYNC.RECONVERGENT B2 ;  /* 0x0000000000027941 */ /* 0x000fea0003800200 */
.L_x_74215:
        /* <DEDUP_REMOVED lines=43> */
.L_x_74213:
[----:B------:R-:W-:Y:S05]  /*16c60*/  BSYNC.RECONVERGENT B1 ;  /* 0x0000000000017941 */ /* 0x000fea0003800200 */
.L_x_74212:
        /* <DEDUP_REMOVED lines=11> */
.L_x_74189:
        /* <DEDUP_REMOVED lines=21> */
.L_x_74221:
        /* <DEDUP_REMOVED lines=13> */
.L_x_74223:
[----:B------:R-:W-:Y:S05]  /*16f40*/  BSYNC.RECONVERGENT B3 ;  /* 0x0000000000037941 */ /* 0x000fea0003800200 */
.L_x_74222:
        /* <DEDUP_REMOVED lines=43> */
.L_x_74220:
[----:B------:R-:W-:Y:S05]  /*17200*/  BSYNC.RECONVERGENT B2 ;  /* 0x0000000000027941 */ /* 0x000fea0003800200 */
.L_x_74219:
        /* <DEDUP_REMOVED lines=9> */
.L_x_74218:
[----:B------:R-:W-:Y:S05]  /*172a0*/  BSYNC.RECONVERGENT B1 ;  /* 0x0000000000017941 */ /* 0x000fea0003800200 */
.L_x_74217:
        /* <DEDUP_REMOVED lines=17> */
.L_x_74228:
        /* <DEDUP_REMOVED lines=13> */
.L_x_74230:
[----:B------:R-:W-:Y:S05]  /*17490*/  BSYNC.RECONVERGENT B3 ;  /* 0x0000000000037941 */ /* 0x000fea0003800200 */
.L_x_74229:
        /* <DEDUP_REMOVED lines=43> */
.L_x_74227:
[----:B------:R-:W-:Y:S05]  /*17750*/  BSYNC.RECONVERGENT B2 ;  /* 0x0000000000027941 */ /* 0x000fea0003800200 */
.L_x_74226:
        /* <DEDUP_REMOVED lines=9> */
.L_x_74225:
[----:B------:R-:W-:Y:S05]  /*177f0*/  BSYNC.RECONVERGENT B1 ;  /* 0x0000000000017941 */ /* 0x000fea0003800200 */
.L_x_74224:
        /* <DEDUP_REMOVED lines=17> */
.L_x_74235:
        /* <DEDUP_REMOVED lines=13> */
.L_x_74237:
[----:B------:R-:W-:Y:S05]  /*179e0*/  BSYNC.RECONVERGENT B3 ;  /* 0x0000000000037941 */ /* 0x000fea0003800200 */
.L_x_74236:
        /* <DEDUP_REMOVED lines=43> */
.L_x_74234:
[----:B------:R-:W-:Y:S05]  /*17ca0*/  BSYNC.RECONVERGENT B2 ;  /* 0x0000000000027941 */ /* 0x000fea0003800200 */
.L_x_74233:
        /* <DEDUP_REMOVED lines=9> */
.L_x_74232:
[----:B------:R-:W-:Y:S05]  /*17d40*/  BSYNC.RECONVERGENT B1 ;  /* 0x0000000000017941 */ /* 0x000fea0003800200 */
.L_x_74231:
        /* <DEDUP_REMOVED lines=16> */
.L_x_74240:
        /* <DEDUP_REMOVED lines=13> */
.L_x_74242:
[----:B------:R-:W-:Y:S05]  /*17f20*/  BSYNC.RECONVERGENT B2 ;  /* 0x0000000000027941 */ /* 0x000fea0003800200 */
.L_x_74241:
        /* <DEDUP_REMOVED lines=43> */
.L_x_74239:
[----:B------:R-:W-:Y:S05]  /*181e0*/  BSYNC.RECONVERGENT B1 ;  /* 0x0000000000017941 */ /* 0x000fea0003800200 */
.L_x_74238:
        /* <DEDUP_REMOVED lines=9> */
.L_x_74211:
[----:B------:R-:W-:Y:S05]  /*18280*/  BSYNC.RECONVERGENT B0 ;  /* 0x0000000000007941 */ /* 0x000fea0003800200 */
.L_x_74188:
        /* <DEDUP_REMOVED lines=17> */
.L_x_74244:
[----:B------:R-:W-:Y:S05]  /*183a0*/  BSYNC.RECONVERGENT B0 ;  /* 0x0000000000007941 */ /* 0x000fea0003800200 */
.L_x_74243:
[----:B------:R-:W-:Y:S04]  /*183b0*/  BSSY.RECONVERGENT B0, `(.L_x_74245) ;  /* 0x0000006000007945 */ /* 0x000fe80003800200 */
[----:B------:R-:W-:Y:S05]  /*183c0*/  @!P1 BRA `(.L_x_74246) ;  /* 0x0000000000109947 */ /* 0x000fea0003800000 */
[----:B01----:R-:W0:Y:S01]  /*183d0*/  LDC.64 R56, c[0x0][0x390] ;  /* 0x0000e400ff387b82 */ /* 0x003e220000000a00 */
[----:B------:R-:W-:-:S05]  /*183e0*/  IADD3 R59, PT, PT, R136, 0x100, RZ ;  /* 0x00000100883b7810 */ /* 0x000fca0007ffe0ff */
[----:B0-----:R-:W-:-:S05]  /*183f0*/  IMAD.WIDE.U32 R56, R59, 0x10, R56 ;  /* 0x000000103b387825 */ /* 0x001fca00078e0038 */
[----:B------:R2:W5:Y:S02]  /*18400*/  LDG.E.128 R132, desc[UR8][R56.64] ;  /* 0x0000000838847981 */ /* 0x000564000c1e1d00 */
.L_x_74246:
[----:B------:R-:W-:Y:S05]  /*18410*/  BSYNC.RECONVERGENT B0 ;  /* 0x0000000000007941 */ /* 0x000fea0003800200 */
.L_x_74245:
        /* <DEDUP_REMOVED lines=27> */
.L_x_74253:
        /* <DEDUP_REMOVED lines=13> */
.L_x_74255:
[----:B------:R-:W-:Y:S05]  /*186a0*/  BSYNC.RECONVERGENT B3 ;  /* 0x0000000000037941 */ /* 0x000fea0003800200 */
.L_x_74254:
        /* <DEDUP_REMOVED lines=42> */
.L_x_74252:
[----:B------:R-:W-:Y:S05]  /*18950*/  BSYNC.RECONVERGENT B2 ;  /* 0x0000000000027941 */ /* 0x000fea0003800200 */
.L_x_74251:
        /* <DEDUP_REMOVED lines=10> */
.L_x_74250:
[----:B------:R-:W-:Y:S05]  /*18a00*/  BSYNC.RECONVERGENT B1 ;  /* 0x0000000000017941 */ /* 0x000fea0003800200 */
.L_x_74249:
        /* <DEDUP_REMOVED lines=20> */
.L_x_74260:
        /* <DEDUP_REMOVED lines=13> */
.L_x_74262:
[----:B------:R-:W-:Y:S05]  /*18c20*/  BSYNC.RECONVERGENT B3 ;  /* 0x0000000000037941 */ /* 0x000fea0003800200 */
.L_x_74261:
        /* <DEDUP_REMOVED lines=43> */
.L_x_74259:
[----:B------:R-:W-:Y:S05]  /*18ee0*/  BSYNC.RECONVERGENT B2 ;  /* 0x0000000000027941 */ /* 0x000fea0003800200 */
.L_x_74258:
        /* <DEDUP_REMOVED lines=10> */
.L_x_74257:
[----:B------:R-:W-:Y:S05]  /*18f90*/  BSYNC.RECONVERGENT B1 ;  /* 0x0000000000017941 */ /* 0x000fea0003800200 */
.L_x_74256:
        /* <DEDUP_REMOVED lines=20> */
.L_x_74267:
        /* <DEDUP_REMOVED lines=13> */
.L_x_74269:
[----:B------:R-:W-:Y:S05]  /*191b0*/  BSYNC.RECONVERGENT B3 ;  /* 0x0000000000037941 */ /* 0x000fea0003800200 */
.L_x_74268:
        /* <DEDUP_REMOVED lines=42> */
.L_x_74266:
[----:B------:R-:W-:Y:S05]  /*19460*/  BSYNC.RECONVERGENT B2 ;  /* 0x0000000000027941 */ /* 0x000fea0003800200 */
.L_x_74265:
        /* <DEDUP_REMOVED lines=10> */
.L_x_74264:
[----:B------:R-:W-:Y:S05]  /*19510*/  BSYNC.RECONVERGENT B1 ;  /* 0x0000000000017941 */ /* 0x000fea0003800200 */
.L_x_74263:
        /* <DEDUP_REMOVED lines=19> */
.L_x_74273:
        /* <DEDUP_REMOVED lines=13> */
.L_x_74275:
[----:B------:R-:W-:Y:S05]  /*19720*/  BSYNC.RECONVERGENT B2 ;  /* 0x0000000000027941 */ /* 0x000fea0003800200 */
.L_x_74274:
        /* <DEDUP_REMOVED lines=42> */
.L_x_74272:
[----:B------:R-:W-:Y:S05]  /*199d0*/  BSYNC.RECONVERGENT B1 ;  /* 0x0000000000017941 */ /* 0x000fea0003800200 */
.L_x_74271:
        /* <DEDUP_REMOVED lines=11> */
.L_x_74248:
[----:B------:R-:W-:Y:S01]  /*19a90*/  BSSY.RECONVERGENT B1, `(.L_x_74276) ;  /* 0x0000058000017945 */ /* 0x000fe20003800200 */
[----:B012---:R-:W-:Y:S01]  /*19aa0*/  IMAD.MOV.U32 R56, RZ, RZ, R58 ;  /* 0x000000ffff387224 */ /* 0x007fe200078e003a */
        /* <DEDUP_REMOVED lines=19> */
.L_x_74280:
        /* <DEDUP_REMOVED lines=13> */
.L_x_74282:
[----:B------:R-:W-:Y:S05]  /*19cb0*/  BSYNC.RECONVERGENT B3 ;  /* 0x0000000000037941 */ /* 0x000fea0003800200 */
.L_x_74281:
        /* <DEDUP_REMOVED lines=43> */
.L_x_74279:
[----:B------:R-:W-:Y:S05]  /*19f70*/  BSYNC.RECONVERGENT B2 ;  /* 0x0000000000027941 */ /* 0x000fea0003800200 */
.L_x_74278:
        /* <DEDUP_REMOVED lines=9> */
.L_x_74277:
[----:B------:R-:W-:Y:S05]  /*1a010*/  BSYNC.RECONVERGENT B1 ;  /* 0x0000000000017941 */ /* 0x000fea0003800200 */
.L_x_74276:
        /* <DEDUP_REMOVED lines=17> */
.L_x_74287:
        /* <DEDUP_REMOVED lines=13> */
.L_x_74289:
[----:B------:R-:W-:Y:S05]  /*1a200*/  BSYNC.RECONVERGENT B3 ;  /* 0x0000000000037941 */ /* 0x000fea0003800200 */
.L_x_74288:
        /* <DEDUP_REMOVED lines=43> */
.L_x_74286:
[----:B------:R-:W-:Y:S05]  /*1a4c0*/  BSYNC.RECONVERGENT B2 ;  /* 0x0000000000027941 */ /* 0x000fea0003800200 */
.L_x_74285:
        /* <DEDUP_REMOVED lines=9> */
.L_x_74284:
[----:B------:R-:W-:Y:S05]  /*1a560*/  BSYNC.RECONVERGENT B1 ;  /* 0x0000000000017941 */ /* 0x000fea0003800200 */
.L_x_74283:
        /* <DEDUP_REMOVED lines=17> */
.L_x_74294:
        /* <DEDUP_REMOVED lines=13> */
.L_x_74296:
[----:B------:R-:W-:Y:S05]  /*1a750*/  BSYNC.RECONVERGENT B3 ;  /* 0x0000000000037941 */ /* 0x000fea0003800200 */
.L_x_74295:
        /* <DEDUP_REMOVED lines=43> */
.L_x_74293:
[----:B------:R-:W-:Y:S05]  /*1aa10*/  BSYNC.RECONVERGENT B2 ;  /* 0x0000000000027941 */ /* 0x000fea0003800200 */
.L_x_74292:
        /* <DEDUP_REMOVED lines=9> */
.L_x_74291:
[----:B------:R-:W-:Y:S05]  /*1aab0*/  BSYNC.RECONVERGENT B1 ;  /* 0x0000000000017941 */ /* 0x000fea0003800200 */
.L_x_74290:
        /* <DEDUP_REMOVED lines=16> */
.L_x_74299:
        /* <DEDUP_REMOVED lines=13> */
.L_x_74301:
[----:B------:R-:W-:Y:S05]  /*1ac90*/  BSYNC.RECONVERGENT B2 ;  /* 0x0000000000027941 */ /* 0x000fea0003800200 */
.L_x_74300:
        /* <DEDUP_REMOVED lines=43> */
.L_x_74298:
[----:B------:R-:W-:Y:S05]  /*1af50*/  BSYNC.RECONVERGENT B1 ;  /* 0x0000000000017941 */ /* 0x000fea0003800200 */
.L_x_74297:
        /* <DEDUP_REMOVED lines=9> */
.L_x_74270:
[----:B------:R-:W-:Y:S05]  /*1aff0*/  BSYNC.RECONVERGENT B0 ;  /* 0x0000000000007941 */ /* 0x000fea0003800200 */
.L_x_74247:
[----:B------:R-:W-:Y:S01]  /*1b000*/  VIADD R57, R137, 0x100 ;  /* 0x0000010089397836 */ /* 0x000fe20000000000 */
[----:B------:R-:W-:Y:S03]  /*1b010*/  BSSY.RECONVERGENT B0, `(.L_x_74302) ;  /* 0x0000010000007945 */ /* 0x000fe60003800200 */
[----:B------:R-:W-:-:S05]  /*1b020*/  IMAD.WIDE.U32 R56, R57, 0x10, R226 ;  /* 0x0000001039387825 */ /* 0x000fca00078e00e2 */
        /* <DEDUP_REMOVED lines=8> */
[----:B------:R-:W-:-:S03]  /*1b0b0*/  IADD3 R59, PT, PT, R136, 0x100, RZ ;  /* 0x00000100883b7810 */ /* 0x000fc60007ffe0ff */
[----:B------:R-:W-:Y:S01]  /*1b0c0*/  IMAD R60, R61, 0x100, R60 ;  /* 0x000001003d3c7824 */ /* 0x000fe200078e023c */
[----:B------:R-:W-:-:S04]  /*1b0d0*/  LOP3.LUT R61, R168, 0xff, RZ, 0xc0, !PT ;  /* 0x000000ffa83d7812 */ /* 0x000fc800078ec0ff */
[----:B------:R-:W-:Y:S01]  /*1b0e0*/  IADD3 R61, PT, PT, R60, R61, RZ ;  /* 0x0000003d3c3d7210 */ /* 0x000fe20007ffe0ff */
[----:B0-----:R-:W-:-:S05]  /*1b0f0*/  IMAD.WIDE.U32 R56, R59, 0x4, R56 ;  /* 0x000000043b387825 */ /* 0x001fca00078e0038 */
[----:B------:R1:W-:Y:S02]  /*1b100*/  STG.E desc[UR8][R56.64], R61 ;  /* 0x0000003d38007986 */ /* 0x0003e4000c101908 */
.L_x_74303:
[----:B------:R-:W-:Y:S05]  /*1b110*/  BSYNC.RECONVERGENT B0 ;  /* 0x0000000000007941 */ /* 0x000fea0003800200 */
.L_x_74302:
[----:B------:R-:W-:Y:S04]  /*1b120*/  BSSY.RECONVERGENT B0, `(.L_x_74304) ;  /* 0x0000006000007945 */ /* 0x000fe80003800200 */
[----:B------:R-:W-:Y:S05]  /*1b130*/  @!P1 BRA `(.L_x_74305) ;  /* 0x0000000000109947 */ /* 0x000fea0003800000 */
[----:B01----:R-:W0:Y:S01]  /*1b140*/  LDC.64 R56, c[0x0][0x390] ;  /* 0x0000e400ff387b82 */ /* 0x003e220000000a00 */
[----:B------:R-:W-:-:S04]  /*1b150*/  VIADD R59, R136, 0x120 ;  /* 0x00000120883b7836 */ /* 0x000fc80000000000 */
[----:B0-----:R-:W-:-:S05]  /*1b160*/  IMAD.WIDE.U32 R56, R59, 0x10, R56 ;  /* 0x000000103b387825 */ /* 0x001fca00078e0038 */
[----:B------:R2:W5:Y:S02]  /*1b170*/  LDG.E.128 R132, desc[UR8][R56.64] ;  /* 0x0000000838847981 */ /* 0x000564000c1e1d00 */
.L_x_74305:
[----:B------:R-:W-:Y:S05]  /*1b180*/  BSYNC.RECONVERGENT B0 ;  /* 0x0000000000007941 */ /* 0x000fea0003800200 */
.L_x_74304:
        /* <DEDUP_REMOVED lines=27> */
.L_x_74312:
        /* <DEDUP_REMOVED lines=13> */
.L_x_74314:
[----:B------:R-:W-:Y:S05]  /*1b410*/  BSYNC.RECONVERGENT B3 ;  /* 0x0000000000037941 */ /* 0x000fea0003800200 */
.L_x_74313:
        /* <DEDUP_REMOVED lines=42> */
.L_x_74311:
[----:B------:R-:W-:Y:S05]  /*1b6c0*/  BSYNC.RECONVERGENT B2 ;  /* 0x0000000000027941 */ /* 0x000fea0003800200 */
.L_x_74310:
        /* <DEDUP_REMOVED lines=10> */
.L_x_74309:
[----:B------:R-:W-:Y:S05]  /*1b770*/  BSYNC.RECONVERGENT B1 ;  /* 0x0000000000017941 */ /* 0x000fea0003800200 */
.L_x_74308:
        /* <DEDUP_REMOVED lines=20> */
.L_x_74319:
        /* <DEDUP_REMOVED lines=13> */
.L_x_74321:
[----:B------:R-:W-:Y:S05]  /*1b990*/  BSYNC.RECONVERGENT B3 ;  /* 0x0000000000037941 */ /* 0x000fea0003800200 */
.L_x_74320:
        /* <DEDUP_REMOVED lines=43> */
.L_x_74318:
[----:B------:R-:W-:Y:S05]  /*1bc50*/  BSYNC.RECONVERGENT B2 ;  /* 0x0000000000027941 */ /* 0x000fea0003800200 */
.L_x_74317:
        /* <DEDUP_REMOVED lines=10> */
.L_x_74316:
[----:B------:R-:W-:Y:S05]  /*1bd00*/  BSYNC.RECONVERGENT B1 ;  /* 0x0000000000017941 */ /* 0x000fea0003800200 */
.L_x_74315:
        /* <DEDUP_REMOVED lines=20> */
.L_x_74326:
        /* <DEDUP_REMOVED lines=13> */
.L_x_74328:
[----:B------:R-:W-:Y:S05]  /*1bf20*/  BSYNC.RECONVERGENT B3 ;  /* 0x0000000000037941 */ /* 0x000fea0003800200 */
.L_x_74327:
        /* <DEDUP_REMOVED lines=42> */
.L_x_74325:
[----:B------:R-:W-:Y:S05]  /*1c1d0*/  BSYNC.RECONVERGENT B2 ;  /* 0x0000000000027941 */ /* 0x000fea0003800200 */
.L_x_74324:
        /* <DEDUP_REMOVED lines=10> */
.L_x_74323:
[----:B------:R-:W-:Y:S05]  /*1c280*/  BSYNC.RECONVERGENT B1 ;  /* 0x0000000000017941 */ /* 0x000fea0003800200 */
.L_x_74322:
        /* <DEDUP_REMOVED lines=19> */
.L_x_74332:
        /* <DEDUP_REMOVED lines=13> */
.L_x_74334:
[----:B------:R-:W-:Y:S05]  /*1c490*/  BSYNC.RECONVERGENT B2 ;  /* 0x0000000000027941 */ /* 0x000fea0003800200 */
.L_x_74333:
        /* <DEDUP_REMOVED lines=43> */
.L_x_74331:
[----:B------:R-:W-:Y:S05]  /*1c750*/  BSYNC.RECONVERGENT B1 ;  /* 0x0000000000017941 */ /* 0x000fea0003800200 */
.L_x_74330:
        /* <DEDUP_REMOVED lines=11> */
.L_x_74307:
        /* <DEDUP_REMOVED lines=21> */
.L_x_74339:
        /* <DEDUP_REMOVED lines=13> */
.L_x_74341:
[----:B------:R-:W-:Y:S05]  /*1ca30*/  BSYNC.RECONVERGENT B3 ;  /* 0x0000000000037941 */ /* 0x000fea0003800200 */
.L_x_74340:
        /* <DEDUP_REMOVED lines=43> */
.L_x_74338:
[----:B------:R-:W-:Y:S05]  /*1ccf0*/  BSYNC.RECONVERGENT B2 ;  /* 0x0000000000027941 */ /* 0x000fea0003800200 */
.L_x_74337:
        /* <DEDUP_REMOVED lines=9> */
.L_x_74336:
[----:B------:R-:W-:Y:S05]  /*1cd90*/  BSYNC.RECONVERGENT B1 ;  /* 0x0000000000017941 */ /* 0x000fea0003800200 */
.L_x_74335:
        /* <DEDUP_REMOVED lines=17> */
.L_x_74346:
        /* <DEDUP_REMOVED lines=13> */
.L_x_74348:
[----:B------:R-:W-:Y:S05]  /*1cf80*/  BSYNC.RECONVERGENT B3 ;  /* 0x0000000000037941 */ /* 0x000fea0003800200 */
.L_x_74347:
        /* <DEDUP_REMOVED lines=43> */
.L_x_74345:
[----:B------:R-:W-:Y:S05]  /*1d240*/  BSYNC.RECONVERGENT B2 ;  /* 0x0000000000027941 */ /* 0x000fea0003800200 */
.L_x_74344:
        /* <DEDUP_REMOVED lines=9> */
.L_x_74343:
[----:B------:R-:W-:Y:S05]  /*1d2e0*/  BSYNC.RECONVERGENT B1 ;  /* 0x0000000000017941 */ /* 0x000fea0003800200 */
.L_x_74342:
        /* <DEDUP_REMOVED lines=17> */
.L_x_74353:
        /* <DEDUP_REMOVED lines=13> */
.L_x_74355:
[----:B------:R-:W-:Y:S05]  /*1d4d0*/  BSYNC.RECONVERGENT B3 ;  /* 0x0000000000037941 */ /* 0x000fea0003800200 */
.L_x_74354:
        /* <DEDUP_REMOVED lines=43> */
.L_x_74352:
[----:B------:R-:W-:Y:S05]  /*1d790*/  BSYNC.RECONVERGENT B2 ;  /* 0x0000000000027941 */ /* 0x000fea0003800200 */
.L_x_74351:
        /* <DEDUP_REMOVED lines=9> */
.L_x_74350:
[----:B------:R-:W-:Y:S05]  /*1d830*/  BSYNC.RECONVERGENT B1 ;  /* 0x0000000000017941 */ /* 0x000fea0003800200 */
.L_x_74349:
        /* <DEDUP_REMOVED lines=16> */
.L_x_74358:
        /* <DEDUP_REMOVED lines=13> */
.L_x_74360:
[----:B------:R-:W-:Y:S05]  /*1da10*/  BSYNC.RECONVERGENT B2 ;  /* 0x0000000000027941 */ /* 0x000fea0003800200 */
.L_x_74359:
        /* <DEDUP_REMOVED lines=43> */
.L_x_74357:
[----:B------:R-:W-:Y:S05]  /*1dcd0*/  BSYNC.RECONVERGENT B1 ;  /* 0x0000000000017941 */ /* 0x000fea0003800200 */
.L_x_74356:
        /* <DEDUP_REMOVED lines=9> */
.L_x_74329:
[----:B------:R-:W-:Y:S05]  /*1dd70*/  BSYNC.RECONVERGENT B0 ;  /* 0x0000000000007941 */ /* 0x000fea0003800200 */
.L_x_74306:
        /* <DEDUP_REMOVED lines=17> */
.L_x_74362:
[----:B------:R-:W-:Y:S05]  /*1de90*/  BSYNC.RECONVERGENT B0 ;  /* 0x0000000000007941 */ /* 0x000fea0003800200 */
.L_x_74361:
[----:B------:R-:W-:Y:S04]  /*1dea0*/  BSSY.RECONVERGENT B0, `(.L_x_74363) ;  /* 0x0000006000007945 */ /* 0x000fe80003800200 */
[----:B------:R-:W-:Y:S05]  /*1deb0*/  @!P1 BRA `(.L_x_74364) ;  /* 0x0000000000109947 */ /* 0x000fea0003800000 */
[----:B01----:R-:W0:Y:S01]  /*1dec0*/  LDC.64 R56, c[0x0][0x390] ;  /* 0x0000e400ff387b82 */ /* 0x003e220000000a00 */
[----:B------:R-:W-:-:S04]  /*1ded0*/  VIADD R59, R136, 0x140 ;  /* 0x00000140883b7836 */ /* 0x000fc80000000000 */
[----:B0-----:R-:W-:-:S05]  /*1dee0*/  IMAD.WIDE.U32 R56, R59, 0x10, R56 ;  /* 0x000000103b387825 */ /* 0x001fca00078e0038 */
[----:B------:R2:W5:Y:S02]  /*1def0*/  LDG.E.128 R132, desc[UR8][R56.64] ;  /* 0x0000000838847981 */ /* 0x000564000c1e1d00 */
.L_x_74364:
[----:B------:R-:W-:Y:S05]  /*1df00*/  BSYNC.RECONVERGENT B0 ;  /* 0x0000000000007941 */ /* 0x000fea0003800200 */
.L_x_74363:
        /* <DEDUP_REMOVED lines=27> */
.L_x_74371:
        /* <DEDUP_REMOVED lines=13> */
.L_x_74373:
[----:B------:R-:W-:Y:S05]  /*1e190*/  BSYNC.RECONVERGENT B3 ;  /* 0x0000000000037941 */ /* 0x000fea0003800200 */
.L_x_74372:
        /* <DEDUP_REMOVED lines=42> */
.L_x_74370:
[----:B------:R-:W-:Y:S05]  /*1e440*/  BSYNC.RECONVERGENT B2 ;  /* 0x0000000000027941 */ /* 0x000fea0003800200 */
.L_x_74369:
        /* <DEDUP_REMOVED lines=10> */
.L_x_74368:
[----:B------:R-:W-:Y:S05]  /*1e4f0*/  BSYNC.RECONVERGENT B1 ;  /* 0x0000000000017941 */ /* 0x000fea0003800200 */
.L_x_74367:
        /* <DEDUP_REMOVED lines=20> */
.L_x_74378:
        /* <DEDUP_REMOVED lines=13> */
.L_x_74380:
[----:B------:R-:W-:Y:S05]  /*1e710*/  BSYNC.RECONVERGENT B3 ;  /* 0x0000000000037941 */ /* 0x000fea0003800200 */
.L_x_74379:
        /* <DEDUP_REMOVED lines=43> */
.L_x_74377:
[----:B------:R-:W-:Y:S05]  /*1e9d0*/  BSYNC.RECONVERGENT B2 ;  /* 0x0000000000027941 */ /* 0x000fea0003800200 */
.L_x_74376:
        /* <DEDUP_REMOVED lines=10> */
.L_x_74375:
[----:B------:R-:W-:Y:S05]  /*1ea80*/  BSYNC.RECONVERGENT B1 ;  /* 0x0000000000017941 */ /* 0x000fea0003800200 */
.L_x_74374:
        /* <DEDUP_REMOVED lines=20> */
.L_x_74385:
        /* <DEDUP_REMOVED lines=13> */
.L_x_74387:
[----:B------:R-:W-:Y:S05]  /*1eca0*/  BSYNC.RECONVERGENT B3 ;  /* 0x0000000000037941 */ /* 0x000fea0003800200 */
.L_x_74386:
        /* <DEDUP_REMOVED lines=42> */
.L_x_74384:
[----:B------:R-:W-:Y:S05]  /*1ef50*/  BSYNC.RECONVERGENT B2 ;  /* 0x0000000000027941 */ /* 0x000fea0003800200 */
.L_x_74383:
        /* <DEDUP_REMOVED lines=10> */
.L_x_74382:
[----:B------:R-:W-:Y:S05]  /*1f000*/  BSYNC.RECONVERGENT B1 ;  /* 0x0000000000017941 */ /* 0x000fea0003800200 */
.L_x_74381:
        /* <DEDUP_REMOVED lines=19> */
.L_x_74391:
        /* <DEDUP_REMOVED lines=13> */
.L_x_74393:
[----:B------:R-:W-:Y:S05]  /*1f210*/  BSYNC.RECONVERGENT B2 ;  /* 0x0000000000027941 */ /* 0x000fea0003800200 */
.L_x_74392:
        /* <DEDUP_REMOVED lines=42> */
.L_x_74390:
[----:B------:R-:W-:Y:S05]  /*1f4c0*/  BSYNC.RECONVERGENT B1 ;  /* 0x0000000000017941 */ /* 0x000fea0003800200 */
.L_x_74389:
        /* <DEDUP_REMOVED lines=11> */
.L_x_74366:
[----:B------:R-:W-:Y:S01]  /*1f580*/  BSSY.RECONVERGENT B1, `(.L_x_74394) ;  /* 0x0000058000017945 */ /* 0x000fe20003800200 */
[----:B------:R-:W-:Y:S01]  /*1f590*/  HFMA2 R88, -RZ, RZ, 0, 0 ;  /* 0x00000000ff587431 */ /* 0x000fe200000001ff */
        /* <DEDUP_REMOVED lines=19> */
.L_x_74398:
        /* <DEDUP_REMOVED lines=13> */
.L_x_74400:
[----:B------:R-:W-:Y:S05]  /*1f7a0*/  BSYNC.RECONVERGENT B3 ;  /* 0x0000000000037941 */ /* 0x000fea0003800200 */
.L_x_74399:
        /* <DEDUP_REMOVED lines=43> */
.L_x_74397:
[----:B------:R-:W-:Y:S05]  /*1fa60*/  BSYNC.RECONVERGENT B2 ;  /* 0x0000000000027941 */ /* 0x000fea0003800200 */
.L_x_74396:
        /* <DEDUP_REMOVED lines=9> */
.L_x_74395:
[----:B------:R-:W-:Y:S05]  /*1fb00*/  BSYNC.RECONVERGENT B1 ;  /* 0x0000000000017941 */ /* 0x000fea0003800200 */
.L_x_74394:
        /* <DEDUP_REMOVED lines=17> */
.L_x_74405:
        /* <DEDUP_REMOVED lines=13> */
.L_x_74407:
[----:B------:R-:W-:Y:S05]  /*1fcf0*/  BSYNC.RECONVERGENT B3 ;  /* 0x0000000000037941 */ /* 0x000fea0003800200 */
.L_x_74406:
        /* <DEDUP_REMOVED lines=43> */
.L_x_74404:
[----:B------:R-:W-:Y:S05]  /*1ffb0*/  BSYNC.RECONVERGENT B2 ;  /* 0x0000000000027941 */ /* 0x000fea0003800200 */
.L_x_74403:
        /* <DEDUP_REMOVED lines=9> */
.L_x_74402:
[----:B------:R-:W-:Y:S05]  /*20050*/  BSYNC.RECONVERGENT B1 ;  /* 0x0000000000017941 */ /* 0x000fea0003800200 */
.L_x_74401:
        /* <DEDUP_REMOVED lines=17> */
.L_x_74412:
        /* <DEDUP_REMOVED lines=13> */
.L_x_74414:
[----:B------:R-:W-:Y:S05]  /*20240*/  BSYNC.RECONVERGENT B3 ;  /* 0x0000000000037941 */ /* 0x000fea0003800200 */
.L_x_74413:
        /* <DEDUP_REMOVED lines=43> */
.L_x_74411:
[----:B------:R-:W-:Y:S05]  /*20500*/  BSYNC.RECONVERGENT B2 ;  /* 0x0000000000027941 */ /* 0x000fea0003800200 */
.L_x_74410:
        /* <DEDUP_REMOVED lines=9> */
.L_x_74409:
[----:B------:R-:W-:Y:S05]  /*205a0*/  BSYNC.RECONVERGENT B1 ;  /* 0x0000000000017941 */ /* 0x000fea0003800200 */
.L_x_74408:
        /* <DEDUP_REMOVED lines=16> */
.L_x_74417:
        /* <DEDUP_REMOVED lines=13> */
.L_x_74419:
[----:B------:R-:W-:Y:S05]  /*20780*/  BSYNC.RECONVERGENT B2 ;  /* 0x0000000000027941 */ /* 0x000fea0003800200 */
.L_x_74418:
        /* <DEDUP_REMOVED lines=43> */
.L_x_74416:
[----:B------:R-:W-:Y:S05]  /*20a40*/  BSYNC.RECONVERGENT B1 ;  /* 0x0000000000017941 */ /* 0x000fea0003800200 */
.L_x_74415:
        /* <DEDUP_REMOVED lines=9> */
.L_x_74388:
[----:B------:R-:W-:Y:S05]  /*20ae0*/  BSYNC.RECONVERGENT B0 ;  /* 0x0000000000007941 */ /* 0x000fea0003800200 */
.L_x_74365:
        /* <DEDUP_REMOVED lines=11> */
[----:B------:R-:W-:-:S03]  /*20ba0*/  VIADD R59, R136, 0x140 ;  /* 0x00000140883b7836 */ /* 0x000fc60000000000 */
[----:B------:R-:W-:Y:S02]  /*20bb0*/  LEA R60, R61, R60, 0x8 ;  /* 0x0000003c3d3c7211 */ /* 0x000fe400078e40ff */
[----:B------:R-:W-:-:S05]  /*20bc0*/  LOP3.LUT R61, R168, 0xff, RZ, 0xc0, !PT ;  /* 0x000000ffa83d7812 */ /* 0x000fca00078ec0ff */
[----:B------:R-:W-:Y:S02]  /*20bd0*/  IMAD.IADD R61, R60, 0x1, R61 ;  /* 0x000000013c3d7824 */ /* 0x000fe400078e023d */
[----:B0-----:R-:W-:-:S05]  /*20be0*/  IMAD.WIDE.U32 R56, R59, 0x4, R56 ;  /* 0x000000043b387825 */ /* 0x001fca00078e0038 */
[----:B------:R1:W-:Y:S02]  /*20bf0*/  STG.E desc[UR8][R56.64], R61 ;  /* 0x0000003d38007986 */ /* 0x0003e4000c101908 */
.L_x_74421:
[----:B------:R-:W-:Y:S05]  /*20c00*/  BSYNC.RECONVERGENT B0 ;  /* 0x0000000000007941 */ /* 0x000fea0003800200 */
.L_x_74420:
[----:B------:R-:W-:Y:S04]  /*20c10*/  BSSY.RECONVERGENT B0, `(.L_x_74422) ;  /* 0x0000006000007945 */ /* 0x000fe80003800200 */
[----:B------:R-:W-:Y:S05]  /*20c20*/  @!P1 BRA `(.L_x_74423) ;  /* 0x0000000000109947 */ /* 0x000fea0003800000 */
[----:B01----:R-:W0:Y:S01]  /*20c30*/  LDC.64 R56, c[0x0][0x390] ;  /* 0x0000e400ff387b82 */ /* 0x003e220000000a00 */
[----:B------:R-:W-:-:S05]  /*20c40*/  IADD3 R59, PT, PT, R136, 0x160, RZ ;  /* 0x00000160883b7810 */ /* 0x000fca0007ffe0ff */
[----:B0-----:R-:W-:-:S05]  /*20c50*/  IMAD.WIDE.U32 R56, R59, 0x10, R56 ;  /* 0x000000103b387825 */ /* 0x001fca00078e0038 */
[----:B------:R2:W5:Y:S02]  /*20c60*/  LDG.E.128 R132, desc[UR8][R56.64] ;  /* 0x0000000838847981 */ /* 0x000564000c1e1d00 */
.L_x_74423:
[----:B------:R-:W-:Y:S05]  /*20c70*/  BSYNC.RECONVERGENT B0 ;  /* 0x0000000000007941 */ /* 0x000fea0003800200 */
.L_x_74422:
        /* <DEDUP_REMOVED lines=27> */
.L_x_74430:
        /* <DEDUP_REMOVED lines=13> */
.L_x_74432:
[----:B------:R-:W-:Y:S05]  /*20f00*/  BSYNC.RECONVERGENT B3 ;  /* 0x0000000000037941 */ /* 0x000fea0003800200 */
.L_x_74431:
        /* <DEDUP_REMOVED lines=42> */
.L_x_74429:
[----:B------:R-:W-:Y:S05]  /*211b0*/  BSYNC.RECONVERGENT B2 ;  /* 0x0000000000027941 */ /* 0x000fea0003800200 */
.L_x_74428:
        /* <DEDUP_REMOVED lines=10> */
.L_x_74427:
[----:B------:R-:W-:Y:S05]  /*21260*/  BSYNC.RECONVERGENT B1 ;  /* 0x0000000000017941 */ /* 0x000fea0003800200 */
.L_x_74426:
        /* <DEDUP_REMOVED lines=20> */
.L_x_74437:
        /* <DEDUP_REMOVED lines=13> */
.L_x_74439:
[----:B------:R-:W-:Y:S05]  /*21480*/  BSYNC.RECONVERGENT B3 ;  /* 0x0000000000037941 */ /* 0x000fea0003800200 */
.L_x_74438:
        /* <DEDUP_REMOVED lines=43> */
.L_x_74436:
[----:B------:R-:W-:Y:S05]  /*21740*/  BSYNC.RECONVERGENT B2 ;  /* 0x0000000000027941 */ /* 0x000fea0003800200 */
.L_x_74435:
        /* <DEDUP_REMOVED lines=10> */
.L_x_74434:
[----:B------:R-:W-:Y:S05]  /*217f0*/  BSYNC.RECONVERGENT B1 ;  /* 0x0000000000017941 */ /* 0x000fea0003800200 */
.L_x_74433:
        /* <DEDUP_REMOVED lines=20> */
.L_x_74444:
        /* <DEDUP_REMOVED lines=13> */
.L_x_74446:
[----:B------:R-:W-:Y:S05]  /*21a10*/  BSYNC.RECONVERGENT B3 ;  /* 0x0000000000037941 */ /* 0x000fea0003800200 */
.L_x_74445:
        /* <DEDUP_REMOVED lines=42> */
.L_x_74443:
[----:B------:R-:W-:Y:S05]  /*21cc0*/  BSYNC.RECONVERGENT B2 ;  /* 0x0000000000027941 */ /* 0x000fea0003800200 */
.L_x_74442:
        /* <DEDUP_REMOVED lines=10> */
.L_x_74441:
[----:B------:R-:W-:Y:S05]  /*21d70*/  BSYNC.RECONVERGENT B1 ;  /* 0x0000000000017941 */ /* 0x000fea0003800200 */
.L_x_74440:
        /* <DEDUP_REMOVED lines=19> */
.L_x_74450:
        /* <DEDUP_REMOVED lines=13> */
.L_x_74452:
[----:B------:R-:W-:Y:S05]  /*21f80*/  BSYNC.RECONVERGENT B2 ;  /* 0x0000000000027941 */ /* 0x000fea0003800200 */
.L_x_74451:
        /* <DEDUP_REMOVED lines=42> */
.L_x_74449:
[----:B------:R-:W-:Y:S05]  /*22230*/  BSYNC.RECONVERGENT B1 ;  /* 0x0000000000017941 */ /* 0x000fea0003800200 */
.L_x_74448:
        /* <DEDUP_REMOVED lines=11> */
.L_x_74425:
        /* <DEDUP_REMOVED lines=21> */
.L_x_74457:
        /* <DEDUP_REMOVED lines=13> */
.L_x_74459:
[----:B------:R-:W-:Y:S05]  /*22510*/  BSYNC.RECONVERGENT B3 ;  /* 0x0000000000037941 */ /* 0x000fea0003800200 */
.L_x_74458:
        /* <DEDUP_REMOVED lines=42> */
.L_x_74456:
[----:B------:R-:W-:Y:S05]  /*227c0*/  BSYNC.RECONVERGENT B2 ;  /* 0x0000000000027941 */ /* 0x000fea0003800200 */
.L_x_74455:
        /* <DEDUP_REMOVED lines=9> */
.L_x_74454:
[----:B------:R-:W-:Y:S05]  /*22860*/  BSYNC.RECONVERGENT B1 ;  /* 0x0000000000017941 */ /* 0x000fea0003800200 */
.L_x_74453:
        /* <DEDUP_REMOVED lines=17> */
.L_x_74464:
        /* <DEDUP_REMOVED lines=13> */
.L_x_74466:
[----:B------:R-:W-:Y:S05]  /*22a50*/  BSYNC.RECONVERGENT B3 ;  /* 0x0000000000037941 */ /* 0x000fea0003800200 */
.L_x_74465:
        /* <DEDUP_REMOVED lines=43> */
.L_x_74463:
[----:B------:R-:W-:Y:S05]  /*22d10*/  BSYNC.RECONVERGENT B2 ;  /* 0x0000000000027941 */ /* 0x000fea0003800200 */
.L_x_74462:
        /* <DEDUP_REMOVED lines=9> */
.L_x_74461:
[----:B------:R-:W-:Y:S05]  /*22db0*/  BSYNC.RECONVERGENT B1 ;  /* 0x0000000000017941 */ /* 0x000fea0003800200 */
.L_x_74460:
        /* <DEDUP_REMOVED lines=17> */
.L_x_74471:
        /* <DEDUP_REMOVED lines=13> */
.L_x_74473:
[----:B------:R-:W-:Y:S05]  /*22fa0*/  BSYNC.RECONVERGENT B3 ;  /* 0x0000000000037941 */ /* 0x000fea0003800200 */
.L_x_74472:
        /* <DEDUP_REMOVED lines=43> */
.L_x_74470:
[----:B------:R-:W-:Y:S05]  /*23260*/  BSYNC.RECONVERGENT B2 ;  /* 0x0000000000027941 */ /* 0x000fea0003800200 */
.L_x_74469:
        /* <DEDUP_REMOVED lines=9> */
.L_x_74468:
[----:B------:R-:W-:Y:S05]  /*23300*/  BSYNC.RECONVERGENT B1 ;  /* 0x0000000000017941 */ /* 0x000fea0003800200 */
.L_x_74467:
        /* <DEDUP_REMOVED lines=16> */
.L_x_74476:
        /* <DEDUP_REMOVED lines=13> */
.L_x_74478:
[----:B------:R-:W-:Y:S05]  /*234e0*/  BSYNC.RECONVERGENT B2 ;  /* 0x0000000000027941 */ /* 0x000fea0003800200 */
.L_x_74477:
        /* <DEDUP_REMOVED lines=43> */
.L_x_74475:
[----:B------:R-:W-:Y:S05]  /*237a0*/  BSYNC.RECONVERGENT B1 ;  /* 0x0000000000017941 */ /* 0x000fea0003800200 */
.L_x_74474:
        /* <DEDUP_REMOVED lines=9> */
.L_x_74447:
[----:B------:R-:W-:Y:S05]  /*23840*/  BSYNC.RECONVERGENT B0 ;  /* 0x0000000000007941 */ /* 0x000fea0003800200 */
.L_x_74424:
        /* <DEDUP_REMOVED lines=17> */
.L_x_74480:
[----:B------:R-:W-:Y:S05]  /*23960*/  BSYNC.RECONVERGENT B0 ;  /* 0x0000000000007941 */ /* 0x000fea0003800200 */
.L_x_74479:
[----:B------:R-:W-:Y:S04]  /*23970*/  BSSY.RECONVERGENT B0, `(.L_x_74481) ;  /* 0x0000006000007945 */ /* 0x000fe80003800200 */
[----:B------:R-:W-:Y:S05]  /*23980*/  @!P1 BRA `(.L_x_74482) ;  /* 0x0000000000109947 */ /* 0x000fea0003800000 */
[----:B01----:R-:W0:Y:S01]  /*23990*/  LDC.64 R56, c[0x0][0x390] ;  /* 0x0000e400ff387b82 */ /* 0x003e220000000a00 */
[----:B------:R-:W-:-:S05]  /*239a0*/  IADD3 R59, PT, PT, R136, 0x180, RZ ;  /* 0x00000180883b7810 */ /* 0x000fca0007ffe0ff */
[----:B0-----:R-:W-:-:S05]  /*239b0*/  IMAD.WIDE.U32 R56, R59, 0x10, R56 ;  /* 0x000000103b387825 */ /* 0x001fca00078e0038 */
[----:B------:R2:W5:Y:S02]  /*239c0*/  LDG.E.128 R132, desc[UR8][R56.64] ;  /* 0x0000000838847981 */ /* 0x000564000c1e1d00 */
.L_x_74482:
[----:B------:R-:W-:Y:S05]  /*239d0*/  BSYNC.RECONVERGENT B0 ;  /* 0x0000000000007941 */ /* 0x000fea0003800200 */
.L_x_74481:
        /* <DEDUP_REMOVED lines=27> */
.L_x_74489:
        /* <DEDUP_REMOVED lines=13> */
.L_x_74491:
[----:B------:R-:W-:Y:S05]  /*23c60*/  BSYNC.RECONVERGENT B3 ;  /* 0x0000000000037941 */ /* 0x000fea0003800200 */
.L_x_74490:
        /* <DEDUP_REMOVED lines=42> */
.L_x_74488:
[----:B------:R-:W-:Y:S05]  /*23f10*/  BSYNC.RECONVERGENT B2 ;  /* 0x0000000000027941 */ /* 0x000fea0003800200 */
.L_x_74487:
        /* <DEDUP_REMOVED lines=10> */
.L_x_74486:
[----:B------:R-:W-:Y:S05]  /*23fc0*/  BSYNC.RECONVERGENT B1 ;  /* 0x0000000000017941 */ /* 0x000fea0003800200 */
.L_x_74485:
        /* <DEDUP_REMOVED lines=20> */
.L_x_74496:
        /* <DEDUP_REMOVED lines=13> */
.L_x_74498:
[----:B------:R-:W-:Y:S05]  /*241e0*/  BSYNC.RECONVERGENT B3 ;  /* 0x0000000000037941 */ /* 0x000fea0003800200 */
.L_x_74497:
        /* <DEDUP_REMOVED lines=43> */
.L_x_74495:
[----:B------:R-:W-:Y:S05]  /*244a0*/  BSYNC.RECONVERGENT B2 ;  /* 0x0000000000027941 */ /* 0x000fea0003800200 */
.L_x_74494:
        /* <DEDUP_REMOVED lines=10> */
.L_x_74493:
[----:B------:R-:W-:Y:S05]  /*24550*/  BSYNC.RECONVERGENT B1 ;  /* 0x0000000000017941 */ /* 0x000fea0003800200 */
.L_x_74492:
        /* <DEDUP_REMOVED lines=20> */
.L_x_74503:
        /* <DEDUP_REMOVED lines=13> */
.L_x_74505:
[----:B------:R-:W-:Y:S05]  /*24770*/  BSYNC.RECONVERGENT B3 ;  /* 0x0000000000037941 */ /* 0x000fea0003800200 */
.L_x_74504:
        /* <DEDUP_REMOVED lines=42> */
.L_x_74502:
[----:B------:R-:W-:Y:S05]  /*24a20*/  BSYNC.RECONVERGENT B2 ;  /* 0x0000000000027941 */ /* 0x000fea0003800200 */
.L_x_74501:
        /* <DEDUP_REMOVED lines=10> */
.L_x_74500:
[----:B------:R-:W-:Y:S05]  /*24ad0*/  BSYNC.RECONVERGENT B1 ;  /* 0x0000000000017941 */ /* 0x000fea0003800200 */
.L_x_74499:
        /* <DEDUP_REMOVED lines=19> */
.L_x_74509:
        /* <DEDUP_REMOVED lines=13> */
.L_x_74511:
[----:B------:R-:W-:Y:S05]  /*24ce0*/  BSYNC.RECONVERGENT B2 ;  /* 0x0000000000027941 */ /* 0x000fea0003800200 */
.L_x_74510:
        /* <DEDUP_REMOVED lines=42> */
.L_x_74508:
[----:B------:R-:W-:Y:S05]  /*24f90*/  BSYNC.RECONVERGENT B1 ;  /* 0x0000000000017941 */ /* 0x000fea0003800200 */
.L_x_74507:
        /* <DEDUP_REMOVED lines=11> */
.L_x_74484:
        /* <DEDUP_REMOVED lines=21> */
.L_x_74516:
        /* <DEDUP_REMOVED lines=13> */
.L_x_74518:
[----:B------:R-:W-:Y:S05]  /*25270*/  BSYNC.RECONVERGENT B3 ;  /* 0x0000000000037941 */ /* 0x000fea0003800200 */
.L_x_74517:
        /* <DEDUP_REMOVED lines=42> */
.L_x_74515:
[----:B------:R-:W-:Y:S05]  /*25520*/  BSYNC.RECONVERGENT B2 ;  /* 0x0000000000027941 */ /* 0x000fea0003800200 */
.L_x_74514:
        /* <DEDUP_REMOVED lines=9> */
.L_x_74513:
[----:B------:R-:W-:Y:S05]  /*255c0*/  BSYNC.RECONVERGENT B1 ;  /* 0x0000000000017941 */ /* 0x000fea0003800200 */
.L_x_74512:
        /* <DEDUP_REMOVED lines=17> */
.L_x_74523:
        /* <DEDUP_REMOVED lines=13> */
.L_x_74525:
[----:B------:R-:W-:Y:S05]  /*257b0*/  BSYNC.RECONVERGENT B3 ;  /* 0x0000000000037941 */ /* 0x000fea0003800200 */
.L_x_74524:
        /* <DEDUP_REMOVED lines=43> */
.L_x_74522:
[----:B------:R-:W-:Y:S05]  /*25a70*/  BSYNC.RECONVERGENT B2 ;  /* 0x0000000000027941 */ /* 0x000fea0003800200 */
.L_x_74521:
        /* <DEDUP_REMOVED lines=9> */
.L_x_74520:
[----:B------:R-:W-:Y:S05]  /*25b10*/  BSYNC.RECONVERGENT B1 ;  /* 0x0000000000017941 */ /* 0x000fea0003800200 */
.L_x_74519:
        /* <DEDUP_REMOVED lines=17> */
.L_x_74530:
        /* <DEDUP_REMOVED lines=13> */
.L_x_74532:
[----:B------:R-:W-:Y:S05]  /*25d00*/  BSYNC.RECONVERGENT B3 ;  /* 0x0000000000037941 */ /* 0x000fea0003800200 */
.L_x_74531:
        /* <DEDUP_REMOVED lines=43> */
.L_x_74529:
[----:B------:R-:W-:Y:S05]  /*25fc0*/  BSYNC.RECONVERGENT B2 ;  /* 0x0000000000027941 */ /* 0x000fea0003800200 */
.L_x_74528:
        /* <DEDUP_REMOVED lines=9> */
.L_x_74527:
[----:B------:R-:W-:Y:S05]  /*26060*/  BSYNC.RECONVERGENT B1 ;  /* 0x0000000000017941 */ /* 0x000fea0003800200 */
.L_x_74526:
        /* <DEDUP_REMOVED lines=16> */
.L_x_74535:
        /* <DEDUP_REMOVED lines=13> */
.L_x_74537:
[----:B------:R-:W-:Y:S05]  /*26240*/  BSYNC.RECONVERGENT B2 ;  /* 0x0000000000027941 */ /* 0x000fea0003800200 */
.L_x_74536:
        /* <DEDUP_REMOVED lines=43> */
.L_x_74534:
[----:B------:R-:W-:Y:S05]  /*26500*/  BSYNC.RECONVERGENT B1 ;  /* 0x0000000000017941 */ /* 0x000fea0003800200 */
.L_x_74533:
        /* <DEDUP_REMOVED lines=9> */
.L_x_74506:
[----:B------:R-:W-:Y:S05]  /*265a0*/  BSYNC.RECONVERGENT B0 ;  /* 0x0000000000007941 */ /* 0x000fea0003800200 */
.L_x_74483:
[----:B------:R-:W-:Y:S01]  /*265b0*/  IADD3 R57, PT, PT, R137, 0x180, RZ ;  /* 0x0000018089397810 */ /* 0x000fe20007ffe0ff */
[----:B------:R-:W-:Y:S04]  /*265c0*/  BSSY.RECONVERGENT B0, `(.L_x_74538) ;  /* 0x0000010000007945 */ /* 0x000fe80003800200 */
[----:B------:R-:W-:-:S05]  /*265d0*/  IMAD.WIDE.U32 R56, R57, 0x10, R226 ;  /* 0x0000001039387825 */ /* 0x000fca00078e00e2 */
[----:B-----5:R0:W-:Y:S01]  /*265e0*/  STG.E.128 desc[UR8][R56.64], R80 ;  /* 0x0000005038007986 */ /* 0x0201e2000c101d08 */
[----:B------:R-:W-:Y:S05]  /*265f0*/  @!P1 BRA `(.L_x_74539) ;  /* 0x0000000000309947 */ /* 0x000fea0003800000 */
[----:B0-----:R-:W0:Y:S01]  /*26600*/  LDC.64 R56, c[0x0][0x3b0] ;  /* 0x0000ec00ff387b82 */ /* 0x001e220000000a00 */
[----:B------:R-:W-:Y:S01]  /*26610*/  IMAD.U32 R61, R170, 0x10000, RZ ;  /* 0x00010000aa3d7824 */ /* 0x000fe200078e00ff */
[----:B------:R-:W-:-:S04]  /*26620*/  LOP3.LUT R59, R171, 0xffff, RZ, 0xc0, !PT ;  /* 0x0000ffffab3b7812 */ /* 0x000fc800078ec0ff */
[----:B------:R-:W-:Y:S02]  /*26630*/  LOP3.LUT R62, R61, 0xff0000, RZ, 0xc0, !PT ;  /* 0x00ff00003d3e7812 */ /* 0x000fe400078ec0ff */
[----:B------:R-:W-:Y:S02]  /*26640*/  LOP3.LUT R61, R169, 0xff, RZ, 0xc0, !PT ;  /* 0x000000ffa93d7812 */ /* 0x000fe400078ec0ff */
[----:B------:R-:W-:Y:S01]  /*26650*/  LEA R62, R59, R62, 0x18 ;  /* 0x0000003e3b3e7211 */ /* 0x000fe200078ec0ff */
[----:B------:R-:W-:-:S03]  /*26660*/  VIADD R59, R136, 0x180 ;  /* 0x00000180883b7836 */ /* 0x000fc60000000000 */
[----:B------:R-:W-:Y:S02]  /*26670*/  LEA R61, R61, R62, 0x8 ;  /* 0x0000003e3d3d7211 */ /* 0x000fe400078e40ff */
[----:B------:R-:W-:-:S05]  /*26680*/  LOP3.LUT R62, R168, 0xff, RZ, 0xc0, !PT ;  /* 0x000000ffa83e7812 */ /* 0x000fca00078ec0ff */
[----:B------:R-:W-:Y:S02]  /*26690*/  IMAD.IADD R61, R61, 0x1, R62 ;  /* 0x000000013d3d7824 */ /* 0x000fe400078e023e */
[----:B0-----:R-:W-:-:S05]  /*266a0*/  IMAD.WIDE.U32 R56, R59, 0x4, R56 ;  /* 0x000000043b387825 */ /* 0x001fca00078e0038 */
[----:B------:R1:W-:Y:S02]  /*266b0*/  STG.E desc[UR8][R56.64], R61 ;  /* 0x0000003d38007986 */ /* 0x0003e4000c101908 */
.L_x_74539:
[----:B------:R-:W-:Y:S05]  /*266c0*/  BSYNC.RECONVERGENT B0 ;  /* 0x0000000000007941 */ /* 0x000fea0003800200 */
.L_x_74538:
[----:B------:R-:W-:Y:S04]  /*266d0*/  BSSY.RECONVERGENT B0, `(.L_x_74540) ;  /* 0x0000006000007945 */ /* 0x000fe80003800200 */
[----:B------:R-:W-:Y:S05]  /*266e0*/  @!P1 BRA `(.L_x_74541) ;  /* 0x0000000000109947 */ /* 0x000fea0003800000 */
[----:B01----:R-:W0:Y:S01]  /*266f0*/  LDC.64 R56, c[0x0][0x390] ;  /* 0x0000e400ff387b82 */ /* 0x003e220000000a00 */
[----:B------:R-:W-:-:S05]  /*26700*/  IADD3 R59, PT, PT, R136, 0x1a0, RZ ;  /* 0x000001a0883b7810 */ /* 0x000fca0007ffe0ff */
[----:B0-----:R-:W-:-:S05]  /*26710*/  IMAD.WIDE.U32 R56, R59, 0x10, R56 ;  /* 0x000000103b387825 */ /* 0x001fca00078e0038 */
[----:B------:R2:W5:Y:S02]  /*26720*/  LDG.E.128 R132, desc[UR8][R56.64] ;  /* 0x0000000838847981 */ /* 0x000564000c1e1d00 */
.L_x_74541:
[----:B------:R-:W-:Y:S05]  /*26730*/  BSYNC.RECONVERGENT B0 ;  /* 0x0000000000007941 */ /* 0x000fea0003800200 */
.L_x_74540:
        /* <DEDUP_REMOVED lines=27> */
.L_x_74548:
        /* <DEDUP_REMOVED lines=13> */
.L_x_74550:
[----:B------:R-:W-:Y:S05]  /*269c0*/  BSYNC.RECONVERGENT B3 ;  /* 0x0000000000037941 */ /* 0x000fea0003800200 */
.L_x_74549:
        /* <DEDUP_REMOVED lines=42> */
.L_x_74547:
[----:B------:R-:W-:Y:S05]  /*26c70*/  BSYNC.RECONVERGENT B2 ;  /* 0x0000000000027941 */ /* 0x000fea0003800200 */
.L_x_74546:
        /* <DEDUP_REMOVED lines=10> */
.L_x_74545:
[----:B------:R-:W-:Y:S05]  /*26d20*/  BSYNC.RECONVERGENT B1 ;  /* 0x0000000000017941 */ /* 0x000fea0003800200 */
.L_x_74544:
        /* <DEDUP_REMOVED lines=20> */
.L_x_74555:
        /* <DEDUP_REMOVED lines=13> */
.L_x_74557:
[----:B------:R-:W-:Y:S05]  /*26f40*/  BSYNC.RECONVERGENT B3 ;  /* 0x0000000000037941 */ /* 0x000fea0003800200 */
.L_x_74556:
        /* <DEDUP_REMOVED lines=43> */
.L_x_74554:
[----:B------:R-:W-:Y:S05]  /*27200*/  BSYNC.RECONVERGENT B2 ;  /* 0x0000000000027941 */ /* 0x000fea0003800200 */
.L_x_74553:
        /* <DEDUP_REMOVED lines=10> */
.L_x_74552:
[----:B------:R-:W-:Y:S05]  /*272b0*/  BSYNC.RECONVERGENT B1 ;  /* 0x0000000000017941 */ /* 0x000fea0003800200 */
.L_x_74551:
        /* <DEDUP_REMOVED lines=20> */
.L_x_74562:
        /* <DEDUP_REMOVED lines=13> */
.L_x_74564:
[----:B------:R-:W-:Y:S05]  /*274d0*/  BSYNC.RECONVERGENT B3 ;  /* 0x0000000000037941 */ /* 0x000fea0003800200 */
.L_x_74563:
        /* <DEDUP_REMOVED lines=42> */
.L_x_74561:
[----:B------:R-:W-:Y:S05]  /*27780*/  BSYNC.RECONVERGENT B2 ;  /* 0x0000000000027941 */ /* 0x000fea0003800200 */
.L_x_74560:
        /* <DEDUP_REMOVED lines=10> */
.L_x_74559:
[----:B------:R-:W-:Y:S05]  /*27830*/  BSYNC.RECONVERGENT B1 ;  /* 0x0000000000017941 */ /* 0x000fea0003800200 */
.L_x_74558:
        /* <DEDUP_REMOVED lines=19> */
.L_x_74568:
        /* <DEDUP_REMOVED lines=13> */
.L_x_74570:
[----:B------:R-:W-:Y:S05]  /*27a40*/  BSYNC.RECONVERGENT B2 ;  /* 0x0000000000027941 */ /* 0x000fea0003800200 */
.L_x_74569:
        /* <DEDUP_REMOVED lines=42> */
.L_x_74567:
[----:B------:R-:W-:Y:S05]  /*27cf0*/  BSYNC.RECONVERGENT B1 ;  /* 0x0000000000017941 */ /* 0x000fea0003800200 */
.L_x_74566:
        /* <DEDUP_REMOVED lines=11> */
.L_x_74543:
        /* <DEDUP_REMOVED lines=21> */
.L_x_74575:
        /* <DEDUP_REMOVED lines=13> */
.L_x_74577:
[----:B------:R-:W-:Y:S05]  /*27fd0*/  BSYNC.RECONVERGENT B3 ;  /* 0x0000000000037941 */ /* 0x000fea0003800200 */
.L_x_74576:
        /* <DEDUP_REMOVED lines=42> */
.L_x_74574:
[----:B------:R-:W-:Y:S05]  /*28280*/  BSYNC.RECONVERGENT B2 ;  /* 0x0000000000027941 */ /* 0x000fea0003800200 */
.L_x_74573:
        /* <DEDUP_REMOVED lines=9> */
.L_x_74572:
[----:B------:R-:W-:Y:S05]  /*28320*/  BSYNC.RECONVERGENT B1 ;  /* 0x0000000000017941 */ /* 0x000fea0003800200 */
.L_x_74571:
        /* <DEDUP_REMOVED lines=17> */
.L_x_74582:
        /* <DEDUP_REMOVED lines=13> */
.L_x_74584:
[----:B------:R-:W-:Y:S05]  /*28510*/  BSYNC.RECONVERGENT B3 ;  /* 0x0000000000037941 */ /* 0x000fea0003800200 */
.L_x_74583:
        /* <DEDUP_REMOVED lines=43> */
.L_x_74581:
[----:B------:R-:W-:Y:S05]  /*287d0*/  BSYNC.RECONVERGENT B2 ;  /* 0x0000000000027941 */ /* 0x000fea0003800200 */
.L_x_74580:
        /* <DEDUP_REMOVED lines=9> */
.L_x_74579:
[----:B------:R-:W-:Y:S05]  /*28870*/  BSYNC.RECONVERGENT B1 ;  /* 0x0000000000017941 */ /* 0x000fea0003800200 */
.L_x_74578:
        /* <DEDUP_REMOVED lines=17> */
.L_x_74589:
        /* <DEDUP_REMOVED lines=13> */
.L_x_74591:
[----:B------:R-:W-:Y:S05]  /*28a60*/  BSYNC.RECONVERGENT B3 ;  /* 0x0000000000037941 */ /* 0x000fea0003800200 */
.L_x_74590:
        /* <DEDUP_REMOVED lines=43> */
.L_x_74588:
[----:B------:R-:W-:Y:S05]  /*28d20*/  BSYNC.RECONVERGENT B2 ;  /* 0x0000000000027941 */ /* 0x000fea0003800200 */
.L_x_74587:
        /* <DEDUP_REMOVED lines=9> */
.L_x_74586:
[----:B------:R-:W-:Y:S05]  /*28dc0*/  BSYNC.RECONVERGENT B1 ;  /* 0x0000000000017941 */ /* 0x000fea0003800200 */
.L_x_74585:
        /* <DEDUP_REMOVED lines=16> */
.L_x_74594:
        /* <DEDUP_REMOVED lines=13> */
.L_x_74596:
[----:B------:R-:W-:Y:S05]  /*28fa0*/  BSYNC.RECONVERGENT B2 ;  /* 0x0000000000027941 */ /* 0x000fea0003800200 */
.L_x_74595:
        /* <DEDUP_REMOVED lines=43> */
.L_x_74593:
[----:B------:R-:W-:Y:S05]  /*29260*/  BSYNC.RECONVERGENT B1 ;  /* 0x0000000000017941 */ /* 0x000fea0003800200 */
.L_x_74592:
        /* <DEDUP_REMOVED lines=9> */
.L_x_74565:
[----:B------:R-:W-:Y:S05]  /*29300*/  BSYNC.RECONVERGENT B0 ;  /* 0x0000000000007941 */ /* 0x000fea0003800200 */
.L_x_74542:
        /* <DEDUP_REMOVED lines=17> */
.L_x_74598:
[----:B------:R-:W-:Y:S05]  /*29420*/  BSYNC.RECONVERGENT B0 ;  /* 0x0000000000007941 */ /* 0x000fea0003800200 */
.L_x_74597:
[----:B------:R-:W-:Y:S04]  /*29430*/  BSSY.RECONVERGENT B0, `(.L_x_74599) ;  /* 0x0000006000007945 */ /* 0x000fe80003800200 */
[----:B------:R-:W-:Y:S05]  /*29440*/  @!P1 BRA `(.L_x_74600) ;  /* 0x0000000000109947 */ /* 0x000fea0003800000 */
[----:B01----:R-:W0:Y:S01]  /*29450*/  LDC.64 R60, c[0x0][0x390] ;  /* 0x0000e400ff3c7b82 */ /* 0x003e220000000a00 */
[----:B------:R-:W-:-:S05]  /*29460*/  IADD3 R57, PT, PT, R136, 0x1c0, RZ ;  /* 0x000001c088397810 */ /* 0x000fca0007ffe0ff */
[----:B0-----:R-:W-:-:S05]  /*29470*/  IMAD.WIDE.U32 R60, R57, 0x10, R60 ;  /* 0x00000010393c7825 */ /* 0x001fca00078e003c */
[----:B------:R2:W5:Y:S02]  /*29480*/  LDG.E.128 R132, desc[UR8][R60.64] ;  /* 0x000000083c847981 */ /* 0x000564000c1e1d00 */
.L_x_74600:
[----:B------:R-:W-:Y:S05]  /*29490*/  BSYNC.RECONVERGENT B0 ;  /* 0x0000000000007941 */ /* 0x000fea0003800200 */
.L_x_74599:
        /* <DEDUP_REMOVED lines=27> */
.L_x_74607:
        /* <DEDUP_REMOVED lines=13> */
.L_x_74609:
[----:B------:R-:W-:Y:S05]  /*29720*/  BSYNC.RECONVERGENT B3 ;  /* 0x0000000000037941 */ /* 0x000fea0003800200 */
.L_x_74608:
        /* <DEDUP_REMOVED lines=42> */
.L_x_74606:
[----:B------:R-:W-:Y:S05]  /*299d0*/  BSYNC.RECONVERGENT B2 ;  /* 0x0000000000027941 */ /* 0x000fea0003800200 */
.L_x_74605:
        /* <DEDUP_REMOVED lines=10> */
.L_x_74604:
[----:B------:R-:W-:Y:S05]  /*29a80*/  BSYNC.RECONVERGENT B1 ;  /* 0x0000000000017941 */ /* 0x000fea0003800200 */
.L_x_74603:
        /* <DEDUP_REMOVED lines=20> */
.L_x_74614:
        /* <DEDUP_REMOVED lines=13> */
.L_x_74616:
[----:B------:R-:W-:Y:S05]  /*29ca0*/  BSYNC.RECONVERGENT B3 ;  /* 0x0000000000037941 */ /* 0x000fea0003800200 */
.L_x_74615:
        /* <DEDUP_REMOVED lines=43> */
.L_x_74613:
[----:B------:R-:W-:Y:S05]  /*29f60*/  BSYNC.RECONVERGENT B2 ;  /* 0x0000000000027941 */ /* 0x000fea0003800200 */
.L_x_74612:
        /* <DEDUP_REMOVED lines=10> */
.L_x_74611:
[----:B------:R-:W-:Y:S05]  /*2a010*/  BSYNC.RECONVERGENT B1 ;  /* 0x0000000000017941 */ /* 0x000fea0003800200 */
.L_x_74610:
        /* <DEDUP_REMOVED lines=20> */
.L_x_74621:
        /* <DEDUP_REMOVED lines=13> */
.L_x_74623:
[----:B------:R-:W-:Y:S05]  /*2a230*/  BSYNC.RECONVERGENT B3 ;  /* 0x0000000000037941 */ /* 0x000fea0003800200 */
.L_x_74622:
        /* <DEDUP_REMOVED lines=42> */
.L_x_74620:
[----:B------:R-:W-:Y:S05]  /*2a4e0*/  BSYNC.RECONVERGENT B2 ;  /* 0x0000000000027941 */ /* 0x000fea0003800200 */
.L_x_74619:
        /* <DEDUP_REMOVED lines=10> */
.L_x_74618:
[----:B------:R-:W-:Y:S05]  /*2a590*/  BSYNC.RECONVERGENT B1 ;  /* 0x0000000000017941 */ /* 0x000fea0003800200 */
.L_x_74617:
        /* <DEDUP_REMOVED lines=19> */
.L_x_74627:
        /* <DEDUP_REMOVED lines=13> */
.L_x_74629:
[----:B------:R-:W-:Y:S05]  /*2a7a0*/  BSYNC.RECONVERGENT B2 ;  /* 0x0000000000027941 */ /* 0x000fea0003800200 */
.L_x_74628:
        /* <DEDUP_REMOVED lines=42> */
.L_x_74626:
[----:B------:R-:W-:Y:S05]  /*2aa50*/  BSYNC.RECONVERGENT B1 ;  /* 0x0000000000017941 */ /* 0x000fea0003800200 */
.L_x_74625:
        /* <DEDUP_REMOVED lines=11> */
.L_x_74602:
        /* <DEDUP_REMOVED lines=21> */
.L_x_74634:
        /* <DEDUP_REMOVED lines=13> */
.L_x_74636:
[----:B------:R-:W-:Y:S05]  /*2ad30*/  BSYNC.RECONVERGENT B3 ;  /* 0x0000000000037941 */ /* 0x000fea0003800200 */
.L_x_74635:
        /* <DEDUP_REMOVED lines=42> */
.L_x_74633:
[----:B------:R-:W-:Y:S05]  /*2afe0*/  BSYNC.RECONVERGENT B2 ;  /* 0x0000000000027941 */ /* 0x000fea0003800200 */
.L_x_74632:
        /* <DEDUP_REMOVED lines=9> */
.L_x_74631:
[----:B------:R-:W-:Y:S05]  /*2b080*/  BSYNC.RECONVERGENT B1 ;  /* 0x0000000000017941 */ /* 0x000fea0003800200 */
.L_x_74630:
        /* <DEDUP_REMOVED lines=17> */
.L_x_74641:
        /* <DEDUP_REMOVED lines=13> */
.L_x_74643:
[----:B------:R-:W-:Y:S05]  /*2b270*/  BSYNC.RECONVERGENT B3 ;  /* 0x0000000000037941 */ /* 0x000fea0003800200 */
.L_x_74642:
[----:B012---:R-:W-:Y:S01]  /*2b280*/  IMAD.WIDE.U32 R60, R4, -0x326172a9, RZ ;  /* 0xcd9e8d57043c7825 */ /* 0x007fe200078e00ff */
        /* <DEDUP_REMOVED lines=42> */
.L_x_74640:
[----:B------:R-:W-:Y:S05]  /*2b530*/  BSYNC.RECONVERGENT B2 ;  /* 0x0000000000027941 */ /* 0x000fea0003800200 */
.L_x_74639:
[----:B------:R-:W-:Y:S01]  /*2b540*/  I2FP.F32.U32 R57, R59 ;  /* 0x0000003b00397245 */ /* 0x000fe20000201000 */
[----:B012---:R-:W-:Y:S02]  /*2b550*/  IMAD.MOV.U32 R60, RZ, RZ, 0x2f800000 ;  /* 0x2f800000ff3c7424 */ /* 0x007fe400078e00ff */
[----:B-----5:R-:W-:Y:S02]  /*2b560*/  FMUL.FTZ R59, R133, UR13 ;  /* 0x0000000d853b7c20 */ /* 0x020fe40008410000 */
[----:B------:R-:W-:Y:S02]  /*2b570*/  FFMA.FTZ R57, R57, R60, 1.1641532182693481445e-10 ;  /* 0x2f00000039397423 */ /* 0x000fe4000001003c */
[----:B------:R-:W-:-:S03]  /*2b580*/  FMUL.FTZ R59, R59, UR12 ;  /* 0x0000000c3b3b7c20 */ /* 0x000fc60008410000 */
[----:B------:R-:W-:-:S04]  /*2b590*/  FSETP.GTU.FTZ.AND P2, PT, R57, UR10, PT ;  /* 0x0000000a39007c0b */ /* 0x000fc8000bf5c000 */
[----:B------:R-:W-:Y:S02]  /*2b5a0*/  SEL R57, RZ, 0x1, P2 ;  /* 0x00000001ff397807 */ /* 0x000fe40001000000 */
[----:B------:R-:W-:Y:S02]  /*2b5b0*/  FSEL R73, R59, RZ, !P2 ;  /* 0x000000ff3b497208 */ /* 0x000fe40005000000 */
[----:B------:R-:W-:-:S07]  /*2b5c0*/  PRMT R169, R57, 0x7610, R169 ;  /* 0x0000761039a97816 */ /* 0x000fce00000000a9 */
.L_x_74638:
[----:B------:R-:W-:Y:S05]  /*2b5d0*/  BSYNC.RECONVERGENT B1 ;  /* 0x0000000000017941 */ /* 0x000fea0003800200 */
.L_x_74637:
        /* <DEDUP_REMOVED lines=17> */
.L_x_74648:
        /* <DEDUP_REMOVED lines=13> */
.L_x_74650:
[----:B------:R-:W-:Y:S05]  /*2b7c0*/  BSYNC.RECONVERGENT B3 ;  /* 0x0000000000037941 */ /* 0x000fea0003800200 */
.L_x_74649:
        /* <DEDUP_REMOVED lines=43> */
.L_x_74647:
[----:B------:R-:W-:Y:S05]  /*2ba80*/  BSYNC.RECONVERGENT B2 ;  /* 0x0000000000027941 */ /* 0x000fea0003800200 */
.L_x_74646:
        /* <DEDUP_REMOVED lines=9> */
.L_x_74645:
[----:B------:R-:W-:Y:S05]  /*2bb20*/  BSYNC.RECONVERGENT B1 ;  /* 0x0000000000017941 */ /* 0x000fea0003800200 */
.L_x_74644:
[----:B012---:R-:W-:Y:S01]  /*2bb30*/  MOV R60, R57 ;  /* 0x00000039003c7202 */ /* 0x007fe20000000f00 */
        /* <DEDUP_REMOVED lines=15> */
.L_x_74653:
        /* <DEDUP_REMOVED lines=13> */
.L_x_74655:
[----:B------:R-:W-:Y:S05]  /*2bd00*/  BSYNC.RECONVERGENT B2 ;  /* 0x0000000000027941 */ /* 0x000fea0003800200 */
.L_x_74654:
        /* <DEDUP_REMOVED lines=43> */
.L_x_74652:
[----:B------:R-:W-:Y:S05]  /*2bfc0*/  BSYNC.RECONVERGENT B1 ;  /* 0x0000000000017941 */ /* 0x000fea0003800200 */
.L_x_74651:
        /* <DEDUP_REMOVED lines=9> */
.L_x_74624:
[----:B------:R-:W-:Y:S05]  /*2c060*/  BSYNC.RECONVERGENT B0 ;  /* 0x0000000000007941 */ /* 0x000fea0003800200 */
.L_x_74601:
[----:B------:R-:W-:Y:S01]  /*2c070*/  IADD3 R57, PT, PT, R137, 0x1c0, RZ ;  /* 0x000001c089397810 */ /* 0x000fe20007ffe0ff */
[----:B------:R-:W-:Y:S04]  /*2c080*/  BSSY.RECONVERGENT B0, `(.L_x_74656) ;  /* 0x0000010000007945 */ /* 0x000fe80003800200 */
[----:B------:R-:W-:-:S05]  /*2c090*/  IMAD.WIDE.U32 R56, R57, 0x10, R226 ;  /* 0x0000001039387825 */ /* 0x000fca00078e00e2 */
[----:B-----5:R0:W-:Y:S01]  /*2c0a0*/  STG.E.128 desc[UR8][R56.64], R72 ;  /* 0x0000004838007986 */ /* 0x0201e2000c101d08 */
[----:B------:R-:W-:Y:S05]  /*2c0b0*/  @!P1 BRA `(.L_x_74657) ;  /* 0x0000000000309947 */ /* 0x000fea0003800000 */
[----:B0-----:R-:W0:Y:S01]  /*2c0c0*/  LDC.64 R56, c[0x0][0x3b0] ;  /* 0x0000ec00ff387b82 */ /* 0x001e220000000a00 */
[----:B------:R-:W-:Y:S01]  /*2c0d0*/  IMAD.U32 R61, R170, 0x10000, RZ ;  /* 0x00010000aa3d7824 */ /* 0x000fe200078e00ff */
[----:B------:R-:W-:Y:S01]  /*2c0e0*/  LOP3.LUT R59, R171, 0xffff, RZ, 0xc0, !PT ;  /* 0x0000ffffab3b7812 */ /* 0x000fe200078ec0ff */
[----:B------:R-:W-:-:S03]  /*2c0f0*/  VIADD R63, R136, 0x1c0 ;  /* 0x000001c0883f7836 */ /* 0x000fc60000000000 */
[----:B------:R-:W-:Y:S02]  /*2c100*/  LOP3.LUT R62, R61, 0xff0000, RZ, 0xc0, !PT ;  /* 0x00ff00003d3e7812 */ /* 0x000fe400078ec0ff */
[----:B------:R-:W-:Y:S02]  /*2c110*/  LOP3.LUT R61, R169, 0xff, RZ, 0xc0, !PT ;  /* 0x000000ffa93d7812 */ /* 0x000fe400078ec0ff */
[----:B------:R-:W-:-:S04]  /*2c120*/  LEA R62, R59, R62, 0x18 ;  /* 0x0000003e3b3e7211 */ /* 0x000fc800078ec0ff */
[----:B------:R-:W-:Y:S02]  /*2c130*/  LEA R59, R61, R62, 0x8 ;  /* 0x0000003e3d3b7211 */ /* 0x000fe400078e40ff */
[----:B------:R-:W-:-:S05]  /*2c140*/  LOP3.LUT R61, R168, 0xff, RZ, 0xc0, !PT ;  /* 0x000000ffa83d7812 */ /* 0x000fca00078ec0ff */
[----:B------:R-:W-:Y:S02]  /*2c150*/  IMAD.IADD R59, R59, 0x1, R61 ;  /* 0x000000013b3b7824 */ /* 0x000fe400078e023d */
[----:B0-----:R-:W-:-:S05]  /*2c160*/  IMAD.WIDE.U32 R56, R63, 0x4, R56 ;  /* 0x000000043f387825 */ /* 0x001fca00078e0038 */
[----:B------:R1:W-:Y:S02]  /*2c170*/  STG.E desc[UR8][R56.64], R59 ;  /* 0x0000003b38007986 */ /* 0x0003e4000c101908 */
.L_x_74657:
[----:B------:R-:W-:Y:S05]  /*2c180*/  BSYNC.RECONVERGENT B0 ;  /* 0x0000000000007941 */ /* 0x000fea0003800200 */
.L_x_74656:
[----:B------:R-:W-:Y:S04]  /*2c190*/  BSSY.RECONVERGENT B0, `(.L_x_74658) ;  /* 0x0000006000007945 */ /* 0x000fe80003800200 */
[----:B------:R-:W-:Y:S05]  /*2c1a0*/  @!P1 BRA `(.L_x_74659) ;  /* 0x0000000000109947 */ /* 0x000fea0003800000 */
[----:B01----:R-:W0:Y:S01]  /*2c1b0*/  LDC.64 R56, c[0x0][0x390] ;  /* 0x0000e400ff387b82 */ /* 0x003e220000000a00 */
[----:B------:R-:W-:-:S05]  /*2c1c0*/  IADD3 R59, PT, PT, R136, 0x1e0, RZ ;  /* 0x000001e0883b7810 */ /* 0x000fca0007ffe0ff */
[----:B0-----:R-:W-:-:S05]  /*2c1d0*/  IMAD.WIDE.U32 R56, R59, 0x10, R56 ;  /* 0x000000103b387825 */ /* 0x001fca00078e0038 */
[----:B------:R2:W5:Y:S02]  /*2c1e0*/  LDG.E.128 R132, desc[UR8][R56.64] ;  /* 0x0000000838847981 */ /* 0x000564000c1e1d00 */
.L_x_74659:
[----:B------:R-:W-:Y:S05]  /*2c1f0*/  BSYNC.RECONVERGENT B0 ;  /* 0x0000000000007941 */ /* 0x000fea0003800200 */
.L_x_74658:
[----:B------:R-:W-:Y:S04]  /*2c200*/  BSSY.RECONVERGENT B0, `(.L_x_74660) ;  /* 0x00002bd000007945 */ /* 0x000fe80003800200 */
[----:B------:R-:W-:Y:S05]  /*2c210*/  @!P0 BRA `(.L_x_74661) ;  /* 0x0000001400948947 */ /* 0x000fea0003800000 */
[----:B012---:R-:W0:Y:S01]  /*2c220*/  LDC.64 R56, c[0x0][0x3a0] ;  /* 0x0000e800ff387b82 */ /* 0x007e220000000a00 */
[----:B------:R-:W-:Y:S01]  /*2c230*/  ISETP.GT.AND P2, PT, R176, RZ, PT ;  /* 0x000000ffb000720c */ /* 0x000fe20003f44270 */
[----:B------:R-:W-:Y:S01]  /*2c240*/  VIADD R59, R137, 0x1e0 ;  /* 0x000001e0893b7836 */ /* 0x000fe20000000000 */
[----:B------:R-:W-:Y:S03]  /*2c250*/  BSSY.RECONVERGENT B1, `(.L_x_74662) ;  /* 0x0000059000017945 */ /* 0x000fe60003800200 */
[----:B0-----:R-:W-:-:S05]  /*2c260*/  IMAD.WIDE.U32 R56, R59, 0x10, R56 ;  /* 0x000000103b387825 */ /* 0x001fca00078e0038 */
[----:B------:R0:W5:Y:S03]  /*2c270*/  LDG.E.128 R68, desc[UR8][R56.64] ;  /* 0x0000000838447981 */ /* 0x000166000c1e1d00 */
        /* <DEDUP_REMOVED lines=19> */
.L_x_74666:
        /* <DEDUP_REMOVED lines=13> */
.L_x_74668:
[----:B------:R-:W-:Y:S05]  /*2c480*/  BSYNC.RECONVERGENT B3 ;  /* 0x0000000000037941 */ /* 0x000fea0003800200 */
.L_x_74667:
        /* <DEDUP_REMOVED lines=42> */
.L_x_74665:
[----:B------:R-:W-:Y:S05]  /*2c730*/  BSYNC.RECONVERGENT B2 ;  /* 0x0000000000027941 */ /* 0x000fea0003800200 */
.L_x_74664:
        /* <DEDUP_REMOVED lines=10> */
.L_x_74663:
[----:B------:R-:W-:Y:S05]  /*2c7e0*/  BSYNC.RECONVERGENT B1 ;  /* 0x0000000000017941 */ /* 0x000fea0003800200 */
.L_x_74662:
        /* <DEDUP_REMOVED lines=20> */
.L_x_74673:
        /* <DEDUP_REMOVED lines=13> */
.L_x_74675:
[----:B------:R-:W-:Y:S05]  /*2ca00*/  BSYNC.RECONVERGENT B3 ;  /* 0x0000000000037941 */ /* 0x000fea0003800200 */
.L_x_74674:
        /* <DEDUP_REMOVED lines=42> */
.L_x_74672:
[----:B------:R-:W-:Y:S05]  /*2ccb0*/  BSYNC.RECONVERGENT B2 ;  /* 0x0000000000027941 */ /* 0x000fea0003800200 */
.L_x_74671:
        /* <DEDUP_REMOVED lines=10> */
.L_x_74670:
[----:B------:R-:W-:Y:S05]  /*2cd60*/  BSYNC.RECONVERGENT B1 ;  /* 0x0000000000017941 */ /* 0x000fea0003800200 */
.L_x_74669:
        /* <DEDUP_REMOVED lines=20> */
.L_x_74680:
        /* <DEDUP_REMOVED lines=13> */
.L_x_74682:
[----:B------:R-:W-:Y:S05]  /*2cf80*/  BSYNC.RECONVERGENT B3 ;  /* 0x0000000000037941 */ /* 0x000fea0003800200 */
.L_x_74681:
        /* <DEDUP_REMOVED lines=42> */
.L_x_74679:
[----:B------:R-:W-:Y:S05]  /*2d230*/  BSYNC.RECONVERGENT B2 ;  /* 0x0000000000027941 */ /* 0x000fea0003800200 */
.L_x_74678:
        /* <DEDUP_REMOVED lines=10> */
.L_x_74677:
[----:B------:R-:W-:Y:S05]  /*2d2e0*/  BSYNC.RECONVERGENT B1 ;  /* 0x0000000000017941 */ /* 0x000fea0003800200 */
.L_x_74676:
        /* <DEDUP_REMOVED lines=19> */
.L_x_74686:
        /* <DEDUP_REMOVED lines=13> */
.L_x_74688:
[----:B------:R-:W-:Y:S05]  /*2d4f0*/  BSYNC.RECONVERGENT B2 ;  /* 0x0000000000027941 */ /* 0x000fea0003800200 */
.L_x_74687:
        /* <DEDUP_REMOVED lines=43> */
.L_x_74685:
[----:B------:R-:W-:Y:S05]  /*2d7b0*/  BSYNC.RECONVERGENT B1 ;  /* 0x0000000000017941 */ /* 0x000fea0003800200 */
.L_x_74684:
        /* <DEDUP_REMOVED lines=11> */
.L_x_74661:
        /* <DEDUP_REMOVED lines=21> */
.L_x_74693:
        /* <DEDUP_REMOVED lines=13> */
.L_x_74695:
[----:B------:R-:W-:Y:S05]  /*2da90*/  BSYNC.RECONVERGENT B3 ;  /* 0x0000000000037941 */ /* 0x000fea0003800200 */
.L_x_74694:
        /* <DEDUP_REMOVED lines=43> */
.L_x_74692:
[----:B------:R-:W-:Y:S05]  /*2dd50*/  BSYNC.RECONVERGENT B2 ;  /* 0x0000000000027941 */ /* 0x000fea0003800200 */
.L_x_74691:
        /* <DEDUP_REMOVED lines=9> */
.L_x_74690:
[----:B------:R-:W-:Y:S05]  /*2ddf0*/  BSYNC.RECONVERGENT B1 ;  /* 0x0000000000017941 */ /* 0x000fea0003800200 */
.L_x_74689:
        /* <DEDUP_REMOVED lines=17> */
.L_x_74700:
        /* <DEDUP_REMOVED lines=13> */
.L_x_74702:
[----:B------:R-:W-:Y:S05]  /*2dfe0*/  BSYNC.RECONVERGENT B3 ;  /* 0x0000000000037941 */ /* 0x000fea0003800200 */
.L_x_74701:
        /* <DEDUP_REMOVED lines=43> */
.L_x_74699:
[----:B------:R-:W-:Y:S05]  /*2e2a0*/  BSYNC.RECONVERGENT B2 ;  /* 0x0000000000027941 */ /* 0x000fea0003800200 */
.L_x_74698:
        /* <DEDUP_REMOVED lines=9> */
.L_x_74697:
[----:B------:R-:W-:Y:S05]  /*2e340*/  BSYNC.RECONVERGENT B1 ;  /* 0x0000000000017941 */ /* 0x000fea0003800200 */
.L_x_74696:
        /* <DEDUP_REMOVED lines=17> */
.L_x_74707:
        /* <DEDUP_REMOVED lines=13> */
.L_x_74709:
[----:B------:R-:W-:Y:S05]  /*2e530*/  BSYNC.RECONVERGENT B3 ;  /* 0x0000000000037941 */ /* 0x000fea0003800200 */
.L_x_74708:
        /* <DEDUP_REMOVED lines=43> */
.L_x_74706:
[----:B------:R-:W-:Y:S05]  /*2e7f0*/  BSYNC.RECONVERGENT B2 ;  /* 0x0000000000027941 */ /* 0x000fea0003800200 */
.L_x_74705:
        /* <DEDUP_REMOVED lines=9> */
.L_x_74704:
[----:B------:R-:W-:Y:S05]  /*2e890*/  BSYNC.RECONVERGENT B1 ;  /* 0x0000000000017941 */ /* 0x000fea0003800200 */
.L_x_74703:
        /* <DEDUP_REMOVED lines=16> */
.L_x_74712:
        /* <DEDUP_REMOVED lines=13> */
.L_x_74714:
[----:B------:R-:W-:Y:S05]  /*2ea70*/  BSYNC.RECONVERGENT B2 ;  /* 0x0000000000027941 */ /* 0x000fea0003800200 */
.L_x_74713:
        /* <DEDUP_REMOVED lines=43> */
.L_x_74711:
[----:B------:R-:W-:Y:S05]  /*2ed30*/  BSYNC.RECONVERGENT B1 ;  /* 0x0000000000017941 */ /* 0x000fea0003800200 */
.L_x_74710:
        /* <DEDUP_REMOVED lines=9> */
.L_x_74683:
[----:B------:R-:W-:Y:S05]  /*2edd0*/  BSYNC.RECONVERGENT B0 ;  /* 0x0000000000007941 */ /* 0x000fea0003800200 */
.L_x_74660:
[----:B------:R-:W-:Y:S01]  /*2ede0*/  VIADD R57, R137, 0x1e0 ;  /* 0x000001e089397836 */ /* 0x000fe20000000000 */
[----:B------:R-:W-:Y:S03]  /*2edf0*/  BSSY.RECONVERGENT B0, `(.L_x_74715) ;  /* 0x0000010000007945 */ /* 0x000fe60003800200 */
[----:B------:R-:W-:-:S05]  /*2ee00*/  IMAD.WIDE.U32 R56, R57, 0x10, R226 ;  /* 0x0000001039387825 */ /* 0x000fca00078e00e2 */
[----:B-----5:R0:W-:Y:S01]  /*2ee10*/  STG.E.128 desc[UR8][R56.64], R68 ;  /* 0x0000004438007986 */ /* 0x0201e2000c101d08 */
[----:B------:R-:W-:Y:S05]  /*2ee20*/  @!P1 BRA `(.L_x_74716) ;  /* 0x0000000000309947 */ /* 0x000fea0003800000 */
[----:B------:R-:W1:Y:S01]  /*2ee30*/  LDC.64 R62, c[0x0][0x3b0] ;  /* 0x0000ec00ff3e7b82 */ /* 0x000e620000000a00 */
[----:B0-----:R-:W-:Y:S02]  /*2ee40*/  SHF.L.U32 R56, R170, 0x10, RZ ;  /* 0x00000010aa387819 */ /* 0x001fe400000006ff */
        /* <DEDUP_REMOVED lines=8> */
[----:B-1----:R-:W-:-:S05]  /*2eed0*/  IMAD.WIDE.U32 R62, R58, 0x4, R62 ;  /* 0x000000043a3e7825 */ /* 0x002fca00078e003e */
[----:B------:R1:W-:Y:S02]  /*2eee0*/  STG.E desc[UR8][R62.64], R56 ;  /* 0x000000383e007986 */ /* 0x0003e4000c101908 */
.L_x_74716:
[----:B------:R-:W-:Y:S05]  /*2eef0*/  BSYNC.RECONVERGENT B0 ;  /* 0x0000000000007941 */ /* 0x000fea0003800200 */
.L_x_74715:
[----:B------:R-:W-:Y:S04]  /*2ef00*/  BSSY.RECONVERGENT B0, `(.L_x_74717) ;  /* 0x0000006000007945 */ /* 0x000fe80003800200 */
[----:B------:R-:W-:Y:S05]  /*2ef10*/  @!P1 BRA `(.L_x_74718) ;  /* 0x0000000000109947 */ /* 0x000fea0003800000 */
[----:B01----:R-:W0:Y:S01]  /*2ef20*/  LDC.64 R56, c[0x0][0x390] ;  /* 0x0000e400ff387b82 */ /* 0x003e220000000a00 */
[----:B------:R-:W-:-:S04]  /*2ef30*/  VIADD R61, R136, 0x200 ;  /* 0x00000200883d7836 */ /* 0x000fc80000000000 */
[----:B0-----:R-:W-:-:S05]  /*2ef40*/  IMAD.WIDE.U32 R56, R61, 0x10, R56 ;  /* 0x000000103d387825 */ /* 0x001fca00078e0038 */
[----:B------:R2:W5:Y:S02]  /*2ef50*/  LDG.E.128 R132, desc[UR8][R56.64] ;  /* 0x0000000838847981 */ /* 0x000564000c1e1d00 */
.L_x_74718:
[----:B------:R-:W-:Y:S05]  /*2ef60*/  BSYNC.RECONVERGENT B0 ;  /* 0x0000000000007941 */ /* 0x000fea0003800200 */
.L_x_74717:
[----:B------:R-:W-:Y:S04]  /*2ef70*/  BSSY.RECONVERGENT B0, `(.L_x_74719) ;  /* 0x00002c0000007945 */ /* 0x000fe80003800200 */
[----:B------:R-:W-:Y:S05]  /*2ef80*/  @!P0 BRA `(.L_x_74720) ;  /* 0x0000001400a08947 */ /* 0x000fea0003800000 */
[----:B-1----:R-:W1:Y:S01]  /*2ef90*/  LDC.64 R62, c[0x0][0x3a0] ;  /* 0x0000e800ff3e7b82 */ /* 0x002e620000000a00 */
[----:B------:R-:W-:Y:S02]  /*2efa0*/  ISETP.GT.AND P2, PT, R176, RZ, PT ;  /* 0x000000ffb000720c */ /* 0x000fe40003f44270 */
[----:B0-2---:R-:W-:Y:S01]  /*2efb0*/  IADD3 R56, PT, PT, R137, 0x200, RZ ;  /* 0x0000020089387810 */ /* 0x005fe20007ffe0ff */
[----:B------:R-:W-:Y:S04]  /*2efc0*/  BSSY.RECONVERGENT B1, `(.L_x_74721) ;  /* 0x000005a000017945 */ /* 0x000fe80003800200 */
[----:B-1----:R-:W-:-:S05]  /*2efd0*/  IMAD.WIDE.U32 R56, R56, 0x10, R62 ;  /* 0x0000001038387825 */ /* 0x002fca00078e003e */
[----:B------:R0:W5:Y:S02]  /*2efe0*/  LDG.E.128 R64, desc[UR8][R56.64] ;  /* 0x0000000838407981 */ /* 0x000164000c1e1d00 */
        /* <DEDUP_REMOVED lines=19> */
.L_x_74725:
        /* <DEDUP_REMOVED lines=13> */
.L_x_74727:
[----:B------:R-:W-:Y:S05]  /*2f1f0*/  BSYNC.RECONVERGENT B3 ;  /* 0x0000000000037941 */ /* 0x000fea0003800200 */
.L_x_74726:
        /* <DEDUP_REMOVED lines=43> */
.L_x_74724:
[----:B------:R-:W-:Y:S05]  /*2f4b0*/  BSYNC.RECONVERGENT B2 ;  /* 0x0000000000027941 */ /* 0x000fea0003800200 */
.L_x_74723:
        /* <DEDUP_REMOVED lines=10> */
.L_x_74722:
[----:B------:R-:W-:Y:S05]  /*2f560*/  BSYNC.RECONVERGENT B1 ;  /* 0x0000000000017941 */ /* 0x000fea0003800200 */
.L_x_74721:
        /* <DEDUP_REMOVED lines=20> */
.L_x_74732:
        /* <DEDUP_REMOVED lines=13> */
.L_x_74734:
[----:B------:R-:W-:Y:S05]  /*2f780*/  BSYNC.RECONVERGENT B3 ;  /* 0x0000000000037941 */ /* 0x000fea0003800200 */
.L_x_74733:
        /* <DEDUP_REMOVED lines=43> */
.L_x_74731:
[----:B------:R-:W-:Y:S05]  /*2fa40*/  BSYNC.RECONVERGENT B2 ;  /* 0x0000000000027941 */ /* 0x000fea0003800200 */
.L_x_74730:
        /* <DEDUP_REMOVED lines=10> */
.L_x_74729:
[----:B------:R-:W-:Y:S05]  /*2faf0*/  BSYNC.RECONVERGENT B1 ;  /* 0x0000000000017941 */ /* 0x000fea0003800200 */
.L_x_74728:
        /* <DEDUP_REMOVED lines=20> */
.L_x_74739:
        /* <DEDUP_REMOVED lines=13> */
.L_x_74741:
[----:B------:R-:W-:Y:S05]  /*2fd10*/  BSYNC.RECONVERGENT B3 ;  /* 0x0000000000037941 */ /* 0x000fea0003800200 */
.L_x_74740:
        /* <DEDUP_REMOVED lines=43> */
.L_x_74738:
[----:B------:R-:W-:Y:S05]  /*2ffd0*/  BSYNC.RECONVERGENT B2 ;  /* 0x0000000000027941 */ /* 0x000fea0003800200 */
.L_x_74737:
        /* <DEDUP_REMOVED lines=10> */
.L_x_74736:
[----:B------:R-:W-:Y:S05]  /*30080*/  BSYNC.RECONVERGENT B1 ;  /* 0x0000000000017941 */ /* 0x000fea0003800200 */
.L_x_74735:
        /* <DEDUP_REMOVED lines=19> */
.L_x_74745:
        /* <DEDUP_REMOVED lines=13> */
.L_x_74747:
[----:B------:R-:W-:Y:S05]  /*30290*/  BSYNC.RECONVERGENT B2 ;  /* 0x0000000000027941 */ /* 0x000fea0003800200 */
.L_x_74746:
        /* <DEDUP_REMOVED lines=43> */
.L_x_74744:
[----:B------:R-:W-:Y:S05]  /*30550*/  BSYNC.RECONVERGENT B1 ;  /* 0x0000000000017941 */ /* 0x000fea0003800200 */
.L_x_74743:
        /* <DEDUP_REMOVED lines=11> */
.L_x_74720:
        /* <DEDUP_REMOVED lines=21> */
.L_x_74752:
        /* <DEDUP_REMOVED lines=13> */
.L_x_74754:
[----:B------:R-:W-:Y:S05]  /*30830*/  BSYNC.RECONVERGENT B3 ;  /* 0x0000000000037941 */ /* 0x000fea0003800200 */
.L_x_74753:
        /* <DEDUP_REMOVED lines=43> */
.L_x_74751:
[----:B------:R-:W-:Y:S05]  /*30af0*/  BSYNC.RECONVERGENT B2 ;  /* 0x0000000000027941 */ /* 0x000fea0003800200 */
.L_x_74750:
        /* <DEDUP_REMOVED lines=9> */
.L_x_74749:
[----:B------:R-:W-:Y:S05]  /*30b90*/  BSYNC.RECONVERGENT B1 ;  /* 0x0000000000017941 */ /* 0x000fea0003800200 */
.L_x_74748:
        /* <DEDUP_REMOVED lines=17> */
.L_x_74759:
        /* <DEDUP_REMOVED lines=13> */
.L_x_74761:
[----:B------:R-:W-:Y:S05]  /*30d80*/  BSYNC.RECONVERGENT B3 ;  /* 0x0000000000037941 */ /* 0x000fea0003800200 */
.L_x_74760:
        /* <DEDUP_REMOVED lines=43> */
.L_x_74758:
[----:B------:R-:W-:Y:S05]  /*31040*/  BSYNC.RECONVERGENT B2 ;  /* 0x0000000000027941 */ /* 0x000fea0003800200 */
.L_x_74757:
        /* <DEDUP_REMOVED lines=9> */
.L_x_74756:
[----:B------:R-:W-:Y:S05]  /*310e0*/  BSYNC.RECONVERGENT B1 ;  /* 0x0000000000017941 */ /* 0x000fea0003800200 */
.L_x_74755:
        /* <DEDUP_REMOVED lines=17> */
.L_x_74766:
        /* <DEDUP_REMOVED lines=13> */
.L_x_74768:
[----:B------:R-:W-:Y:S05]  /*312d0*/  BSYNC.RECONVERGENT B3 ;  /* 0x0000000000037941 */ /* 0x000fea0003800200 */
.L_x_74767:
        /* <DEDUP_REMOVED lines=43> */
.L_x_74765:
[----:B------:R-:W-:Y:S05]  /*31590*/  BSYNC.RECONVERGENT B2 ;  /* 0x0000000000027941 */ /* 0x000fea0003800200 */
.L_x_74764:
        /* <DEDUP_REMOVED lines=9> */
.L_x_74763:
[----:B------:R-:W-:Y:S05]  /*31630*/  BSYNC.RECONVERGENT B1 ;  /* 0x0000000000017941 */ /* 0x000fea0003800200 */
.L_x_74762:
        /* <DEDUP_REMOVED lines=16> */
.L_x_74771:
        /* <DEDUP_REMOVED lines=13> */
.L_x_74773:
[----:B------:R-:W-:Y:S05]  /*31810*/  BSYNC.RECONVERGENT B2 ;  /* 0x0000000000027941 */ /* 0x000fea0003800200 */
.L_x_74772:
        /* <DEDUP_REMOVED lines=43> */
.L_x_74770:
[----:B------:R-:W-:Y:S05]  /*31ad0*/  BSYNC.RECONVERGENT B1 ;  /* 0x0000000000017941 */ /* 0x000fea0003800200 */
.L_x_74769:
        /* <DEDUP_REMOVED lines=9> */
.L_x_74742:
[----:B------:R-:W-:Y:S05]  /*31b70*/  BSYNC.RECONVERGENT B0 ;  /* 0x0000000000007941 */ /* 0x000fea0003800200 */
.L_x_74719:
        /* <DEDUP_REMOVED lines=17> */
.L_x_74775:
[----:B------:R-:W-:Y:S05]  /*31c90*/  BSYNC.RECONVERGENT B0 ;  /* 0x0000000000007941 */ /* 0x000fea0003800200 */
.L_x_74774:
[----:B------:R-:W-:Y:S04]  /*31ca0*/  BSSY.RECONVERGENT B0, `(.L_x_74776) ;  /* 0x0000006000007945 */ /* 0x000fe80003800200 */
[----:B------:R-:W-:Y:S05]  /*31cb0*/  @!P1 BRA `(.L_x_74777) ;  /* 0x0000000000109947 */ /* 0x000fea0003800000 */
[----:B-1----:R-:W1:Y:S01]  /*31cc0*/  LDC.64 R60, c[0x0][0x390] ;  /* 0x0000e400ff3c7b82 */ /* 0x002e620000000a00 */
[----:B0-----:R-:W-:-:S04]  /*31cd0*/  VIADD R56, R136, 0x220 ;  /* 0x0000022088387836 */ /* 0x001fc80000000000 */
[----:B-1----:R-:W-:-:S05]  /*31ce0*/  IMAD.WIDE.U32 R56, R56, 0x10, R60 ;  /* 0x0000001038387825 */ /* 0x002fca00078e003c */
[----:B------:R2:W5:Y:S02]  /*31cf0*/  LDG.E.128 R132, desc[UR8][R56.64] ;  /* 0x0000000838847981 */ /* 0x000564000c1e1d00 */
.L_x_74777:
[----:B------:R-:W-:Y:S05]  /*31d00*/  BSYNC.RECONVERGENT B0 ;  /* 0x0000000000007941 */ /* 0x000fea0003800200 */
.L_x_74776:
[----:B------:R-:W-:Y:S04]  /*31d10*/  BSSY.RECONVERGENT B0, `(.L_x_74778) ;  /* 0x00002c0000007945 */ /* 0x000fe80003800200 */
[----:B------:R-:W-:Y:S05]  /*31d20*/  @!P0 BRA `(.L_x_74779) ;  /* 0x0000001400a08947 */ /* 0x000fea0003800000 */
[----:B-1----:R-:W1:Y:S01]  /*31d30*/  LDC.64 R60, c[0x0][0x3a0] ;  /* 0x0000e800ff3c7b82 */ /* 0x002e620000000a00 */
[----:B0-2---:R-:W-:-:S05]  /*31d40*/  IADD3 R56, PT, PT, R137, 0x220, RZ ;  /* 0x0000022089387810 */ /* 0x005fca0007ffe0ff */
[----:B-1----:R-:W-:-:S06]  /*31d50*/  IMAD.WIDE.U32 R60, R56, 0x10, R60 ;  /* 0x00000010383c7825 */ /* 0x002fcc00078e003c */
[----:B------:R-:W5:Y:S01]  /*31d60*/  LDG.E.128 R60, desc[UR8][R60.64] ;  /* 0x000000083c3c7981 */ /* 0x000f62000c1e1d00 */
[----:B------:R-:W-:Y:S01]  /*31d70*/  ISETP.GT.AND P2, PT, R176, RZ, PT ;  /* 0x000000ffb000720c */ /* 0x000fe20003f44270 */
[----:B------:R-:W-:-:S12]  /*31d80*/  BSSY.RECONVERGENT B1, `(.L_x_74780) ;  /* 0x0000058000017945 */ /* 0x000fd80003800200 */
        /* <DEDUP_REMOVED lines=19> */
.L_x_74784:
        /* <DEDUP_REMOVED lines=13> */
.L_x_74786:
[----:B------:R-:W-:Y:S05]  /*31f90*/  BSYNC.RECONVERGENT B3 ;  /* 0x0000000000037941 */ /* 0x000fea0003800200 */
.L_x_74785:
        /* <DEDUP_REMOVED lines=43> */
.L_x_74783:
[----:B------:R-:W-:Y:S05]  /*32250*/  BSYNC.RECONVERGENT B2 ;  /* 0x0000000000027941 */ /* 0x000fea0003800200 */
.L_x_74782:
        /* <DEDUP_REMOVED lines=10> */
.L_x_74781:
[----:B------:R-:W-:Y:S05]  /*32300*/  BSYNC.RECONVERGENT B1 ;  /* 0x0000000000017941 */ /* 0x000fea0003800200 */
.L_x_74780:
        /* <DEDUP_REMOVED lines=20> */
.L_x_74791:
        /* <DEDUP_REMOVED lines=13> */
.L_x_74793:
[----:B------:R-:W-:Y:S05]  /*32520*/  BSYNC.RECONVERGENT B3 ;  /* 0x0000000000037941 */ /* 0x000fea0003800200 */
.L_x_74792:
        /* <DEDUP_REMOVED lines=43> */
.L_x_74790:
[----:B------:R-:W-:Y:S05]  /*327e0*/  BSYNC.RECONVERGENT B2 ;  /* 0x0000000000027941 */ /* 0x000fea0003800200 */
.L_x_74789:
        /* <DEDUP_REMOVED lines=10> */
.L_x_74788:
[----:B------:R-:W-:Y:S05]  /*32890*/  BSYNC.RECONVERGENT B1 ;  /* 0x0000000000017941 */ /* 0x000fea0003800200 */
.L_x_74787:
        /* <DEDUP_REMOVED lines=20> */
.L_x_74798:
        /* <DEDUP_REMOVED lines=13> */
.L_x_74800:
[----:B------:R-:W-:Y:S05]  /*32ab0*/  BSYNC.RECONVERGENT B3 ;  /* 0x0000000000037941 */ /* 0x000fea0003800200 */
.L_x_74799:
        /* <DEDUP_REMOVED lines=43> */
.L_x_74797:
[----:B------:R-:W-:Y:S05]  /*32d70*/  BSYNC.RECONVERGENT B2 ;  /* 0x0000000000027941 */ /* 0x000fea0003800200 */
.L_x_74796:
        /* <DEDUP_REMOVED lines=10> */
.L_x_74795:
[----:B------:R-:W-:Y:S05]  /*32e20*/  BSYNC.RECONVERGENT B1 ;  /* 0x0000000000017941 */ /* 0x000fea0003800200 */
.L_x_74794:
        /* <DEDUP_REMOVED lines=19> */
.L_x_74804:
        /* <DEDUP_REMOVED lines=13> */
.L_x_74806:
[----:B------:R-:W-:Y:S05]  /*33030*/  BSYNC.RECONVERGENT B2 ;  /* 0x0000000000027941 */ /* 0x000fea0003800200 */
.L_x_74805:
        /* <DEDUP_REMOVED lines=43> */
.L_x_74803:
[----:B------:R-:W-:Y:S05]  /*332f0*/  BSYNC.RECONVERGENT B1 ;  /* 0x0000000000017941 */ /* 0x000fea0003800200 */
.L_x_74802:
        /* <DEDUP_REMOVED lines=11> */
.L_x_74779:
        /* <DEDUP_REMOVED lines=21> */
.L_x_74811:
        /* <DEDUP_REMOVED lines=13> */
.L_x_74813:
[----:B------:R-:W-:Y:S05]  /*335d0*/  BSYNC.RECONVERGENT B3 ;  /* 0x0000000000037941 */ /* 0x000fea0003800200 */
.L_x_74812:
        /* <DEDUP_REMOVED lines=43> */
.L_x_74810:
[----:B------:R-:W-:Y:S05]  /*33890*/  BSYNC.RECONVERGENT B2 ;  /* 0x0000000000027941 */ /* 0x000fea0003800200 */
.L_x_74809:
        /* <DEDUP_REMOVED lines=9> */
.L_x_74808:
[----:B------:R-:W-:Y:S05]  /*33930*/  BSYNC.RECONVERGENT B1 ;  /* 0x0000000000017941 */ /* 0x000fea0003800200 */
.L_x_74807:
        /* <DEDUP_REMOVED lines=17> */
.L_x_74818:
        /* <DEDUP_REMOVED lines=13> */
.L_x_74820:
[----:B------:R-:W-:Y:S05]  /*33b20*/  BSYNC.RECONVERGENT B3 ;  /* 0x0000000000037941 */ /* 0x000fea0003800200 */
.L_x_74819:
        /* <DEDUP_REMOVED lines=43> */
.L_x_74817:
[----:B------:R-:W-:Y:S05]  /*33de0*/  BSYNC.RECONVERGENT B2 ;  /* 0x0000000000027941 */ /* 0x000fea0003800200 */
.L_x_74816:
        /* <DEDUP_REMOVED lines=9> */
.L_x_74815:
[----:B------:R-:W-:Y:S05]  /*33e80*/  BSYNC.RECONVERGENT B1 ;  /* 0x0000000000017941 */ /* 0x000fea0003800200 */
.L_x_74814:
        /* <DEDUP_REMOVED lines=17> */
.L_x_74825:
        /* <DEDUP_REMOVED lines=13> */
.L_x_74827:
[----:B------:R-:W-:Y:S05]  /*34070*/  BSYNC.RECONVERGENT B3 ;  /* 0x0000000000037941 */ /* 0x000fea0003800200 */
.L_x_74826:
        /* <DEDUP_REMOVED lines=43> */
.L_x_74824:
[----:B------:R-:W-:Y:S05]  /*34330*/  BSYNC.RECONVERGENT B2 ;  /* 0x0000000000027941 */ /* 0x000fea0003800200 */
.L_x_74823:
        /* <DEDUP_REMOVED lines=9> */
.L_x_74822:
[----:B------:R-:W-:Y:S05]  /*343d0*/  BSYNC.RECONVERGENT B1 ;  /* 0x0000000000017941 */ /* 0x000fea0003800200 */
.L_x_74821:
        /* <DEDUP_REMOVED lines=16> */
.L_x_74830:
        /* <DEDUP_REMOVED lines=13> */
.L_x_74832:
[----:B------:R-:W-:Y:S05]  /*345b0*/  BSYNC.RECONVERGENT B2 ;  /* 0x0000000000027941 */ /* 0x000fea0003800200 */
.L_x_74831:
        /* <DEDUP_REMOVED lines=43> */
.L_x_74829:
[----:B------:R-:W-:Y:S05]  /*34870*/  BSYNC.RECONVERGENT B1 ;  /* 0x0000000000017941 */ /* 0x000fea0003800200 */
.L_x_74828:
        /* <DEDUP_REMOVED lines=9> */
.L_x_74801:
[----:B------:R-:W-:Y:S05]  /*34910*/  BSYNC.RECONVERGENT B0 ;  /* 0x0000000000007941 */ /* 0x000fea0003800200 */
.L_x_74778:
        /* <DEDUP_REMOVED lines=17> */
.L_x_74834:
[----:B------:R-:W-:Y:S05]  /*34a30*/  BSYNC.RECONVERGENT B0 ;  /* 0x0000000000007941 */ /* 0x000fea0003800200 */
.L_x_74833:
[----:B------:R-:W-:Y:S04]  /*34a40*/  BSSY.RECONVERGENT B0, `(.L_x_74835) ;  /* 0x0000006000007945 */ /* 0x000fe80003800200 */
[----:B------:R-:W-:Y:S05]  /*34a50*/  @!P1 BRA `(.L_x_74836) ;  /* 0x0000000000109947 */ /* 0x000fea0003800000 */
[----:B-1----:R-:W1:Y:S01]  /*34a60*/  LDC.64 R58, c[0x0][0x390] ;  /* 0x0000e400ff3a7b82 */ /* 0x002e620000000a00 */
[----:B0-----:R-:W-:-:S04]  /*34a70*/  VIADD R56, R136, 0x240 ;  /* 0x0000024088387836 */ /* 0x001fc80000000000 */
[----:B-1----:R-:W-:-:S05]  /*34a80*/  IMAD.WIDE.U32 R56, R56, 0x10, R58 ;  /* 0x0000001038387825 */ /* 0x002fca00078e003a */
[----:B------:R2:W5:Y:S02]  /*34a90*/  LDG.E.128 R132, desc[UR8][R56.64] ;  /* 0x0000000838847981 */ /* 0x000564000c1e1d00 */
.L_x_74836:
[----:B------:R-:W-:Y:S05]  /*34aa0*/  BSYNC.RECONVERGENT B0 ;  /* 0x0000000000007941 */ /* 0x000fea0003800200 */
.L_x_74835:
        /* <DEDUP_REMOVED lines=27> */
.L_x_74843:
        /* <DEDUP_REMOVED lines=13> */
.L_x_74845:
[----:B------:R-:W-:Y:S05]  /*34d30*/  BSYNC.RECONVERGENT B3 ;  /* 0x0000000000037941 */ /* 0x000fea0003800200 */
.L_x_74844:
        /* <DEDUP_REMOVED lines=43> */
.L_x_74842:
[----:B------:R-:W-:Y:S05]  /*34ff0*/  BSYNC.RECONVERGENT B2 ;  /* 0x0000000000027941 */ /* 0x000fea0003800200 */
.L_x_74841:
        /* <DEDUP_REMOVED lines=10> */
.L_x_74840:
[----:B------:R-:W-:Y:S05]  /*350a0*/  BSYNC.RECONVERGENT B1 ;  /* 0x0000000000017941 */ /* 0x000fea0003800200 */
.L_x_74839:
        /* <DEDUP_REMOVED lines=20> */
.L_x_74850:
        /* <DEDUP_REMOVED lines=13> */
.L_x_74852:
[----:B------:R-:W-:Y:S05]  /*352c0*/  BSYNC.RECONVERGENT B3 ;  /* 0x0000000000037941 */ /* 0x000fea0003800200 */
.L_x_74851:
        /* <DEDUP_REMOVED lines=43> */
.L_x_74849:
[----:B------:R-:W-:Y:S05]  /*35580*/  BSYNC.RECONVERGENT B2 ;  /* 0x0000000000027941 */ /* 0x000fea0003800200 */
.L_x_74848:
        /* <DEDUP_REMOVED lines=10> */
.L_x_74847:
[----:B------:R-:W-:Y:S05]  /*35630*/  BSYNC.RECONVERGENT B1 ;  /* 0x0000000000017941 */ /* 0x000fea0003800200 */
.L_x_74846:
        /* <DEDUP_REMOVED lines=20> */
.L_x_74857:
        /* <DEDUP_REMOVED lines=13> */
.L_x_74859:
[----:B------:R-:W-:Y:S05]  /*35850*/  BSYNC.RECONVERGENT B3 ;  /* 0x0000000000037941 */ /* 0x000fea0003800200 */
.L_x_74858:
        /* <DEDUP_REMOVED lines=43> */
.L_x_74856:
[----:B------:R-:W-:Y:S05]  /*35b10*/  BSYNC.RECONVERGENT B2 ;  /* 0x0000000000027941 */ /* 0x000fea0003800200 */
.L_x_74855:
        /* <DEDUP_REMOVED lines=10> */
.L_x_74854:
[----:B------:R-:W-:Y:S05]  /*35bc0*/  BSYNC.RECONVERGENT B1 ;  /* 0x0000000000017941 */ /* 0x000fea0003800200 */
.L_x_74853:
        /* <DEDUP_REMOVED lines=19> */
.L_x_74863:
        /* <DEDUP_REMOVED lines=13> */
.L_x_74865:
[----:B------:R-:W-:Y:S05]  /*35dd0*/  BSYNC.RECONVERGENT B2 ;  /* 0x0000000000027941 */ /* 0x000fea0003800200 */
.L_x_74864:
        /* <DEDUP_REMOVED lines=43> */
.L_x_74862:
[----:B------:R-:W-:Y:S05]  /*36090*/  BSYNC.RECONVERGENT B1 ;  /* 0x0000000000017941 */ /* 0x000fea0003800200 */
.L_x_74861:
        /* <DEDUP_REMOVED lines=11> */
.L_x_74838:
[----:B------:R-:W-:Y:S01]  /*36150*/  BSSY.RECONVERGENT B1, `(.L_x_74866) ;  /* 0x0000058000017945 */ /* 0x000fe20003800200 */
[----:B-1----:R-:W-:Y:S01]  /*36160*/  IMAD.MOV.U32 R58, RZ, RZ, R221 ;  /* 0x000000ffff3a7224 */ /* 0x002fe200078e00dd */
[----:B------:R-:W-:Y:S01]  /*36170*/  MOV R183, R184 ;  /* 0x000000b800b77202 */ /* 0x000fe20000000f00 */
[----:B0-2---:R-:W-:Y:S01]  /*36180*/  IMAD.MOV.U32 R56, RZ, RZ, RZ ;  /* 0x000000ffff387224 */ /* 0x005fe200078e00ff */
        /* <DEDUP_REMOVED lines=17> */
.L_x_74870:
        /* <DEDUP_REMOVED lines=13> */
.L_x_74872:
[----:B------:R-:W-:Y:S05]  /*36370*/  BSYNC.RECONVERGENT B3 ;  /* 0x0000000000037941 */ /* 0x000fea0003800200 */
.L_x_74871:
        /* <DEDUP_REMOVED lines=43> */
.L_x_74869:
[----:B------:R-:W-:Y:S05]  /*36630*/  BSYNC.RECONVERGENT B2 ;  /* 0x0000000000027941 */ /* 0x000fea0003800200 */
.L_x_74868:
        /* <DEDUP_REMOVED lines=9> */
.L_x_74867:
[----:B------:R-:W-:Y:S05]  /*366d0*/  BSYNC.RECONVERGENT B1 ;  /* 0x0000000000017941 */ /* 0x000fea0003800200 */
.L_x_74866:
        /* <DEDUP_REMOVED lines=17> */
.L_x_74877:
        /* <DEDUP_REMOVED lines=13> */
.L_x_74879:
[----:B------:R-:W-:Y:S05]  /*368c0*/  BSYNC.RECONVERGENT B3 ;  /* 0x0000000000037941 */ /* 0x000fea0003800200 */
.L_x_74878:
        /* <DEDUP_REMOVED lines=43> */
.L_x_74876:
[----:B------:R-:W-:Y:S05]  /*36b80*/  BSYNC.RECONVERGENT B2 ;  /* 0x0000000000027941 */ /* 0x000fea0003800200 */
.L_x_74875:
        /* <DEDUP_REMOVED lines=9> */
.L_x_74874:
[----:B------:R-:W-:Y:S05]  /*36c20*/  BSYNC.RECONVERGENT B1 ;  /* 0x0000000000017941 */ /* 0x000fea0003800200 */
.L_x_74873:
        /* <DEDUP_REMOVED lines=17> */
.L_x_74884:
        /* <DEDUP_REMOVED lines=13> */
.L_x_74886:
[----:B------:R-:W-:Y:S05]  /*36e10*/  BSYNC.RECONVERGENT B3 ;  /* 0x0000000000037941 */ /* 0x000fea0003800200 */
.L_x_74885:
        /* <DEDUP_REMOVED lines=43> */
.L_x_74883:
[----:B------:R-:W-:Y:S05]  /*370d0*/  BSYNC.RECONVERGENT B2 ;  /* 0x0000000000027941 */ /* 0x000fea0003800200 */
.L_x_74882:
        /* <DEDUP_REMOVED lines=9> */
.L_x_74881:
[----:B------:R-:W-:Y:S05]  /*37170*/  BSYNC.RECONVERGENT B1 ;  /* 0x0000000000017941 */ /* 0x000fea0003800200 */
.L_x_74880:
        /* <DEDUP_REMOVED lines=16> */
.L_x_74889:
        /* <DEDUP_REMOVED lines=13> */
.L_x_74891:
[----:B------:R-:W-:Y:S05]  /*37350*/  BSYNC.RECONVERGENT B2 ;  /* 0x0000000000027941 */ /* 0x000fea0003800200 */
.L_x_74890:
        /* <DEDUP_REMOVED lines=43> */
.L_x_74888:
[----:B------:R-:W-:Y:S05]  /*37610*/  BSYNC.RECONVERGENT B1 ;  /* 0x0000000000017941 */ /* 0x000fea0003800200 */
.L_x_74887:
        /* <DEDUP_REMOVED lines=9> */
.L_x_74860:
[----:B------:R-:W-:Y:S05]  /*376b0*/  BSYNC.RECONVERGENT B0 ;  /* 0x0000000000007941 */ /* 0x000fea0003800200 */
.L_x_74837:
[----:B------:R-:W-:Y:S01]  /*376c0*/  VIADD R138, R137, 0x240 ;  /* 0x00000240898a7836 */ /* 0x000fe20000000000 */
[----:B------:R-:W-:Y:S01]  /*376d0*/  BSSY.RECONVERGENT B0, `(.L_x_74892) ;  /* 0x0000011000007945 */ /* 0x000fe20003800200 */
[----:B------:R-:W-:Y:S02]  /*376e0*/  IADD3 R221, PT, PT, R136, 0x260, RZ ;  /* 0x0000026088dd7810 */ /* 0x000fe40007ffe0ff */
[----:B------:R-:W-:-:S05]  /*376f0*/  IMAD.WIDE.U32 R138, R138, 0x10, R226 ;  /* 0x000000108a8a7825 */ /* 0x000fca00078e00e2 */
[----:B-----5:R0:W-:Y:S01]  /*37700*/  STG.E.128 desc[UR8][R138.64], R56 ;  /* 0x000000388a007986 */ /* 0x0201e2000c101d08 */
[----:B------:R-:W-:Y:S05]  /*37710*/  @!P1 BRA `(.L_x_74893) ;  /* 0x0000000000309947 */ /* 0x000fea0003800000 */
[----:B------:R-:W1:Y:S01]  /*37720*/  LDC.64 R224, c[0x0][0x3b0] ;  /* 0x0000ec00ffe07b82 */ /* 0x000e620000000a00 */
[----:B0-----:R-:W-:Y:S01]  /*37730*/  IMAD.U32 R139, R170, 0x10000, RZ ;  /* 0x00010000aa8b7824 */ /* 0x001fe200078e00ff */
[----:B------:R-:W-:Y:S01]  /*37740*/  LOP3.LUT R184, R171, 0xffff, RZ, 0xc0, !PT ;  /* 0x0000ffffabb87812 */ /* 0x000fe200078ec0ff */
[----:B------:R-:W-:Y:S01]  /*37750*/  VIADD R136, R136, 0x240 ;  /* 0x0000024088887836 */ /* 0x000fe20000000000 */
[----:B------:R-:W-:Y:S02]  /*37760*/  LOP3.LUT R138, R169, 0xff, RZ, 0xc0, !PT ;  /* 0x000000ffa98a7812 */ /* 0x000fe400078ec0ff */
[----:B------:R-:W-:-:S04]  /*37770*/  LOP3.LUT R139, R139, 0xff0000, RZ, 0xc0, !PT ;  /* 0x00ff00008b8b7812 */ /* 0x000fc800078ec0ff */
[----:B------:R-:W-:-:S04]  /*37780*/  LEA R139, R184, R139, 0x18 ;  /* 0x0000008bb88b7211 */ /* 0x000fc800078ec0ff */
[----:B------:R-:W-:Y:S02]  /*37790*/  LEA R139, R138, R139, 0x8 ;  /* 0x0000008b8a8b7211 */ /* 0x000fe400078e40ff */
[----:B------:R-:W-:-:S05]  /*377a0*/  LOP3.LUT R138, R168, 0xff, RZ, 0xc0, !PT ;  /* 0x000000ffa88a7812 */ /* 0x000fca00078ec0ff */
[----:B------:R-:W-:Y:S02]  /*377b0*/  IMAD.IADD R138, R139, 0x1, R138 ;  /* 0x000000018b8a7824 */ /* 0x000fe400078e028a */
[----:B-1----:R-:W-:-:S05]  /*377c0*/  IMAD.WIDE.U32 R224, R136, 0x4, R224 ;  /* 0x0000000488e07825 */ /* 0x002fca00078e00e0 */
[----:B------:R1:W-:Y:S02]  /*377d0*/  STG.E desc[UR8][R224.64], R138 ;  /* 0x0000008ae0007986 */ /* 0x0003e4000c101908 */
.L_x_74893:
[----:B------:R-:W-:Y:S05]  /*377e0*/  BSYNC.RECONVERGENT B0 ;  /* 0x0000000000007941 */ /* 0x000fea0003800200 */
.L_x_74892:
[----:B------:R-:W-:Y:S04]  /*377f0*/  BSSY.RECONVERGENT B0, `(.L_x_74894) ;  /* 0x0000005000007945 */ /* 0x000fe80003800200 */
[----:B------:R-:W-:Y:S05]  /*37800*/  @!P1 BRA `(.L_x_74895) ;  /* 0x00000000000c9947 */ /* 0x000fea0003800000 */
[----:B------:R-:W2:Y:S02]  /*37810*/  LDC.64 R132, c[0x0][0x390] ;  /* 0x0000e400ff847b82 */ /* 0x000ea40000000a00 */
[----:B--2---:R-:W-:-:S06]  /*37820*/  IMAD.WIDE.U32 R132, R221, 0x10, R132 ;  /* 0x00000010dd847825 */ /* 0x004fcc00078e0084 */
[----:B------:R-:W5:Y:S02]  /*37830*/  LDG.E.128 R132, desc[UR8][R132.64] ;  /* 0x0000000884847981 */ /* 0x000f64000c1e1d00 */
.L_x_74895:
[----:B------:R-:W-:Y:S05]  /*37840*/  BSYNC.RECONVERGENT B0 ;  /* 0x0000000000007941 */ /* 0x000fea0003800200 */
.L_x_74894:
[----:B------:R-:W-:Y:S01]  /*37850*/  BSSY.RECONVERGENT B0, `(.L_x_74896) ;  /* 0x00002c0000007945 */ /* 0x000fe20003800200 */
[----:B------:R-:W-:-:S03]  /*37860*/  IADD3 R222, PT, PT, R137, 0x260, RZ ;  /* 0x0000026089de7810 */ /* 0x000fc60007ffe0ff */
[----:B------:R-:W-:Y:S05]  /*37870*/  @!P0 BRA `(.L_x_74897) ;  /* 0x00000014009c8947 */ /* 0x000fea0003800000 */
[----:B------:R-:W2:Y:S02]  /*37880*/  LDC.64 R136, c[0x0][0x3a0] ;  /* 0x0000e800ff887b82 */ /* 0x000ea40000000a00 */
[----:B--2---:R-:W-:-:S06]  /*37890*/  IMAD.WIDE.U32 R136, R222, 0x10, R136 ;  /* 0x00000010de887825 */ /* 0x004fcc00078e0088 */
[----:B01----:R-:W5:Y:S01]  /*378a0*/  LDG.E.128 R136, desc[UR8][R136.64] ;  /* 0x0000000888887981 */ /* 0x003f62000c1e1d00 */
        /* <DEDUP_REMOVED lines=21> */
.L_x_74902:
        /* <DEDUP_REMOVED lines=13> */
.L_x_74904:
[----:B------:R-:W-:Y:S05]  /*37ad0*/  BSYNC.RECONVERGENT B3 ;  /* 0x0000000000037941 */ /* 0x000fea0003800200 */
.L_x_74903:
        /* <DEDUP_REMOVED lines=43> */
.L_x_74901:
[----:B------:R-:W-:Y:S05]  /*37d90*/  BSYNC.RECONVERGENT B2 ;  /* 0x0000000000027941 */ /* 0x000fea0003800200 */
.L_x_74900:
        /* <DEDUP_REMOVED lines=10> */
.L_x_74899:
[----:B------:R-:W-:Y:S05]  /*37e40*/  BSYNC.RECONVERGENT B1 ;  /* 0x0000000000017941 */ /* 0x000fea0003800200 */
.L_x_74898:
        /* <DEDUP_REMOVED lines=20> */
.L_x_74909:
        /* <DEDUP_REMOVED lines=13> */
.L_x_74911:
[----:B------:R-:W-:Y:S05]  /*38060*/  BSYNC.RECONVERGENT B3 ;  /* 0x0000000000037941 */ /* 0x000fea0003800200 */
.L_x_74910:
        /* <DEDUP_REMOVED lines=43> */
.L_x_74908:
[----:B------:R-:W-:Y:S05]  /*38320*/  BSYNC.RECONVERGENT B2 ;  /* 0x0000000000027941 */ /* 0x000fea0003800200 */
.L_x_74907:
        /* <DEDUP_REMOVED lines=10> */
.L_x_74906:
[----:B------:R-:W-:Y:S05]  /*383d0*/  BSYNC.RECONVERGENT B1 ;  /* 0x0000000000017941 */ /* 0x000fea0003800200 */
.L_x_74905:
        /* <DEDUP_REMOVED lines=20> */
.L_x_74916:
        /* <DEDUP_REMOVED lines=13> */
.L_x_74918:
[----:B------:R-:W-:Y:S05]  /*385f0*/  BSYNC.RECONVERGENT B3 ;  /* 0x0000000000037941 */ /* 0x000fea0003800200 */
.L_x_74917:
        /* <DEDUP_REMOVED lines=43> */
.L_x_74915:
[----:B------:R-:W-:Y:S05]  /*388b0*/  BSYNC.RECONVERGENT B2 ;  /* 0x0000000000027941 */ /* 0x000fea0003800200 */
.L_x_74914:
        /* <DEDUP_REMOVED lines=10> */
.L_x_74913:
[----:B------:R-:W-:Y:S05]  /*38960*/  BSYNC.RECONVERGENT B1 ;  /* 0x0000000000017941 */ /* 0x000fea0003800200 */
.L_x_74912:
        /* <DEDUP_REMOVED lines=19> */
.L_x_74922:
        /* <DEDUP_REMOVED lines=13> */
.L_x_74924:
[----:B------:R-:W-:Y:S05]  /*38b70*/  BSYNC.RECONVERGENT B2 ;  /* 0x0000000000027941 */ /* 0x000fea0003800200 */
.L_x_74923:
        /* <DEDUP_REMOVED lines=43> */
.L_x_74921:
[----:B------:R-:W-:Y:S05]  /*38e30*/  BSYNC.RECONVERGENT B1 ;  /* 0x0000000000017941 */ /* 0x000fea0003800200 */
.L_x_74920:
        /* <DEDUP_REMOVED lines=11> */
.L_x_74897:
[----:B------:R-:W-:Y:S01]  /*38ef0*/  BSSY.RECONVERGENT B1, `(.L_x_74925) ;  /* 0x0000058000017945 */ /* 0x000fe20003800200 */
[----:B01----:R-:W-:Y:S01]  /*38f00*/  IMAD.MOV.U32 R138, RZ, RZ, R223 ;  /* 0x000000ffff8a7224 */ /* 0x003fe200078e00df */
        /* <DEDUP_REMOVED lines=19> */
.L_x_74929:
        /* <DEDUP_REMOVED lines=13> */
.L_x_74931:
[----:B------:R-:W-:Y:S05]  /*39110*/  BSYNC.RECONVERGENT B3 ;  /* 0x0000000000037941 */ /* 0x000fea0003800200 */
.L_x_74930:
        /* <DEDUP_REMOVED lines=43> */
.L_x_74928:
[----:B------:R-:W-:Y:S05]  /*393d0*/  BSYNC.RECONVERGENT B2 ;  /* 0x0000000000027941 */ /* 0x000fea0003800200 */
.L_x_74927:
        /* <DEDUP_REMOVED lines=9> */
.L_x_74926:
[----:B------:R-:W-:Y:S05]  /*39470*/  BSYNC.RECONVERGENT B1 ;  /* 0x0000000000017941 */ /* 0x000fea0003800200 */
.L_x_74925:
        /* <DEDUP_REMOVED lines=17> */
.L_x_74936:
        /* <DEDUP_REMOVED lines=13> */
.L_x_74938:
[----:B------:R-:W-:Y:S05]  /*39660*/  BSYNC.RECONVERGENT B3 ;  /* 0x0000000000037941 */ /* 0x000fea0003800200 */
.L_x_74937:
        /* <DEDUP_REMOVED lines=43> */
.L_x_74935:
[----:B------:R-:W-:Y:S05]  /*39920*/  BSYNC.RECONVERGENT B2 ;  /* 0x0000000000027941 */ /* 0x000fea0003800200 */
.L_x_74934:
        /* <DEDUP_REMOVED lines=9> */
.L_x_74933:
[----:B------:R-:W-:Y:S05]  /*399c0*/  BSYNC.RECONVERGENT B1 ;  /* 0x0000000000017941 */ /* 0x000fea0003800200 */
.L_x_74932:
        /* <DEDUP_REMOVED lines=17> */
.L_x_74943:
        /* <DEDUP_REMOVED lines=13> */
.L_x_74945:
[----:B------:R-:W-:Y:S05]  /*39bb0*/  BSYNC.RECONVERGENT B3 ;  /* 0x0000000000037941 */ /* 0x000fea0003800200 */
.L_x_74944:
        /* <DEDUP_REMOVED lines=43> */
.L_x_74942:
[----:B------:R-:W-:Y:S05]  /*39e70*/  BSYNC.RECONVERGENT B2 ;  /* 0x0000000000027941 */ /* 0x000fea0003800200 */
.L_x_74941:
        /* <DEDUP_REMOVED lines=9> */
.L_x_74940:
[----:B------:R-:W-:Y:S05]  /*39f10*/  BSYNC.RECONVERGENT B1 ;  /* 0x0000000000017941 */ /* 0x000fea0003800200 */
.L_x_74939:
        /* <DEDUP_REMOVED lines=16> */
.L_x_74948:
        /* <DEDUP_REMOVED lines=13> */
.L_x_74950:
[----:B------:R-:W-:Y:S05]  /*3a0f0*/  BSYNC.RECONVERGENT B2 ;  /* 0x0000000000027941 */ /* 0x000fea0003800200 */
.L_x_74949:
        /* <DEDUP_REMOVED lines=43> */
.L_x_74947:
[----:B------:R-:W-:Y:S05]  /*3a3b0*/  BSYNC.RECONVERGENT B1 ;  /* 0x0000000000017941 */ /* 0x000fea0003800200 */
.L_x_74946:
        /* <DEDUP_REMOVED lines=9> */
.L_x_74919:
[----:B------:R-:W-:Y:S05]  /*3a450*/  BSYNC.RECONVERGENT B0 ;  /* 0x0000000000007941 */ /* 0x000fea0003800200 */
.L_x_74896:
[----:B------:R-:W-:Y:S01]  /*3a460*/  FADD.FTZ R12, RZ, R128 ;  /* 0x00000080ff0c7221 */ /* 0x000fe20000010000 */
[----:B------:R-:W0:Y:S01]  /*3a470*/  S2R R20, SR_TID.X ;  /* 0x0000000000147919 */ /* 0x000e220000002100 */
[----:B------:R-:W-:Y:S01]  /*3a480*/  IMAD.WIDE.U32 R222, R222, 0x10, R226 ;  /* 0x00000010dede7825 */ /* 0x000fe200078e00e2 */
[----:B------:R-:W-:Y:S03]  /*3a490*/  BSSY.RECONVERGENT B0, `(.L_x_74951) ;  /* 0x000005d000007945 */ /* 0x000fe60003800200 */
[----:B------:R-:W-:Y:S01]  /*3a4a0*/  FADD.FTZ R13, R12, R129 ;  /* 0x000000810c0d7221 */ /* 0x000fe20000010000 */
[----:B-----5:R1:W-:Y:S03]  /*3a4b0*/  STG.E.128 desc[UR8][R222.64], R136 ;  /* 0x00000088de007986 */ /* 0x0203e6000c101d08 */
        /* <DEDUP_REMOVED lines=79> */
[----:B------:R-:W0:Y:S01]  /*3a9b0*/  LDC.64 R12, c[0x0][0x3b0] ;  /* 0x0000ec00ff0c7b82 */ /* 0x000e220000000a00 */
[----:B------:R-:W-:Y:S01]  /*3a9c0*/  IMAD.U32 R16, R170, 0x10000, RZ ;  /* 0x00010000aa107824 */ /* 0x000fe200078e00ff */
        /* <DEDUP_REMOVED lines=9> */
.L_x_74952:
[----:B------:R-:W-:Y:S05]  /*3aa60*/  BSYNC.RECONVERGENT B0 ;  /* 0x0000000000007941 */ /* 0x000fea0003800200 */
.L_x_74951:
        /* <DEDUP_REMOVED lines=184> */
.L_x_74968:
        /* <DEDUP_REMOVED lines=8> */
[----:B------:R-:W2:Y:S03]  /*3b670*/  @!P0 LDC.64 R12, c[0x0][0x3c8] ;  /* 0x0000f200ff0c8b82 */ /* 0x000ea60000000a00 */
[----:B------:R-:W3:Y:S01]  /*3b680*/  MUFU.RSQ R21, R15 ;  /* 0x0000000f00157308 */ /* 0x000ee20000001400 */
[----:B-1----:R-:W-:-:S05]  /*3b690*/  @!P0 IMAD.WIDE R18, R2, 0x4, R18 ;  /* 0x0000000402128825 */ /* 0x002fca00078e0212 */
[----:B------:R1:W-:Y:S01]  /*3b6a0*/  @!P0 STG.E desc[UR8][R18.64], R14 ;  /* 0x0000000e12008986 */ /* 0x0003e2000c101908 */
[----:B--2---:R-:W-:-:S05]  /*3b6b0*/  @!P0 IMAD.WIDE R12, R2, 0x4, R12 ;  /* 0x00000004020c8825 */ /* 0x004fca00078e020c */
[----:B---3--:R1:W-:Y:S01]  /*3b6c0*/  @!P0 STG.E desc[UR8][R12.64], R21 ;  /* 0x000000150c008986 */ /* 0x0083e2000c101908 */
[----:B------:R-:W-:-:S13]  /*3b6d0*/  ISETP.GE.AND P0, PT, R11, 0x1, PT ;  /* 0x000000010b00780c */ /* 0x000fda0003f06270 */
[----:B-1----:R-:W-:Y:S05]  /*3b6e0*/  @!P0 BRA `(.L_x_74955) ;  /* 0x0000001c00e08947 */ /* 0x002fea0003800000 */
[----:B------:R-:W-:Y:S01]  /*3b6f0*/  VIADD R12, R11, 0xffffffff ;  /* 0xffffffff0b0c7836 */ /* 0x000fe20000000000 */
[----:B------:R-:W-:Y:S01]  /*3b700*/  FSEL R3, R14, RZ, !P1 ;  /* 0x000000ff0e037208 */ /* 0x000fe20004800000 */
[----:B------:R-:W-:Y:S02]  /*3b710*/  HADD2.F32 R17, -RZ, R152.H0_H0 ;  /* 0x20000098ff117230 */ /* 0x000fe40000004100 */
[----:B------:R-:W-:Y:S02]  /*3b720*/  IMAD R9, R12, R9, RZ ;  /* 0x000000090c097224 */ /* 0x000fe400078e02ff */
[C---:B------:R-:W-:Y:S01]  /*3b730*/  FADD.FTZ R128, -R3.reuse, R128 ;  /* 0x0000008003807221 */ /* 0x040fe20000010100 */
[----:B------:R-:W-:Y:S01]  /*3b740*/  FADD.FTZ R129, -R3, R129 ;  /* 0x0000008103817221 */ /* 0x000fe20000010100 */
[----:B------:R-:W-:Y:S01]  /*3b750*/  HADD2.F32 R13, -RZ, R170.H1_H1 ;  /* 0x300000aaff0d7230 */ /* 0x000fe20000004100 */
[----:B------:R-:W-:Y:S01]  /*3b760*/  SHF.R.S32.HI R12, RZ, 0x1f, R9 ;  /* 0x0000001fff0c7819 */ /* 0x000fe20000011409 */
[----:B------:R-:W-:-:S02]  /*3b770*/  HADD2.F32 R16, -RZ, R209.H0_H0 ;  /* 0x200000d1ff107230 */ /* 0x000fc40000004100 */
[C---:B------:R-:W-:Y:S01]  /*3b780*/  FMUL.FTZ R128, R21.reuse, R128 ;  /* 0x0000008015807220 */ /* 0x040fe20000410000 */
[----:B------:R-:W-:Y:S01]  /*3b790*/  FMUL.FTZ R129, R21, R129 ;  /* 0x0000008115817220 */ /* 0x000fe20000410000 */
[----:B------:R-:W-:Y:S01]  /*3b7a0*/  LEA.HI R9, R12, R9, RZ, 0x2 ;  /* 0x000000090c097211 */ /* 0x000fe200078f10ff */
[----:B------:R-:W-:Y:S02]  /*3b7b0*/  HADD2.F32 R12, -RZ, R168.H1_H1 ;  /* 0x300000a8ff0c7230 */ /* 0x000fe40000004100 */
[C---:B------:R-:W-:Y:S01]  /*3b7c0*/  FADD.FTZ R124, -R3.reuse, R124 ;  /* 0x0000007c037c7221 */ /* 0x040fe20000010100 */
[----:B------:R-:W-:Y:S01]  /*3b7d0*/  FADD.FTZ R125, -R3, R125 ;  /* 0x0000007d037d7221 */ /* 0x000fe20000010100 */
[----:B------:R-:W-:Y:S01]  /*3b7e0*/  FFMA.FTZ R13, R129, R13, R16 ;  /* 0x0000000d810d7223 */ /* 0x000fe20000010010 */
[----:B------:R-:W-:Y:S02]  /*3b7f0*/  HADD2.F32 R16, -RZ, R177.H0_H0 ;  /* 0x200000b1ff107230 */ /* 0x000fe40000004100 */
[----:B------:R-:W-:Y:S01]  /*3b800*/  FFMA.FTZ R12, R128, R12, R17 ;  /* 0x0000000c800c7223 */ /* 0x000fe20000010011 */
[----:B0-----:R-:W-:-:S02]  /*3b810*/  HADD2.F32 R23, -RZ, R150.H0_H0 ;  /* 0x20000096ff177230 */ /* 0x001fc40000004100 */
[C---:B------:R-:W-:Y:S01]  /*3b820*/  FMUL.FTZ R124, R21.reuse, R124 ;  /* 0x0000007c157c7220 */ /* 0x040fe20000410000 */
        /* <DEDUP_REMOVED lines=91> */
[C---:B------:R-:W-:Y:S01]  /*3bde0*/  FMUL.FTZ R25, R21.reuse, R97 ;  /* 0x0000006115197220 */ /* 0x040fe20000410000 */
[----:B------:R-:W-:Y:S02]  /*3bdf0*/  HADD2.F32 R11, -RZ, R153.H0_H0 ;  /* 0x20000099ff0b7230 */ /* 0x000fe40000004100 */
[----:B------:R-:W-:Y:S01]  /*3be00*/  FMUL.FTZ R24, R21, R96 ;  /* 0x0000006015187220 */ /* 0x000fe20000410000 */
[----:B------:R-:W-:Y:S02]  /*3be10*/  HADD2.F32 R18, -RZ, R177.H1_H1 ;  /* 0x300000b1ff127230 */ /* 0x000fe40000004100 */
[----:B------:R-:W-:Y:S01]  /*3be20*/  FFMA.FTZ R19, R127, R19, R3 ;  /* 0x000000137f137223 */ /* 0x000fe20000010003 */
[----:B------:R-:W-:Y:S01]  /*3be30*/  LOP3.LUT R3, R20, 0x1f, RZ, 0xc0, !PT ;  /* 0x0000001f14037812 */ /* 0x000fe200078ec0ff */
[----:B------:R-:W-:Y:S01]  /*3be40*/  FFMA.FTZ R14, R130, R14, R11 ;  /* 0x0000000e820e7223 */ /* 0x000fe2000001000b */
[----:B------:R-:W-:Y:S02]  /*3be50*/  HADD2.F32 R11, -RZ, R151.H0_H0 ;  /* 0x20000097ff0b7230 */ /* 0x000fe40000004100 */
[----:B------:R-:W-:Y:S01]  /*3be60*/  FMUL.FTZ R96, R21, R63 ;  /* 0x0000003f15607220 */ /* 0x000fe20000410000 */
[----:B------:R-:W-:Y:S01]  /*3be70*/  LEA.HI.SX32 R97, R9, R3, 0x1e ;  /* 0x0000000309617211 */ /* 0x000fe200078ff2ff */
[C---:B------:R-:W-:Y:S01]  /*3be80*/  FMUL.FTZ R126, R21.reuse, R126 ;  /* 0x0000007e157e7220 */ /* 0x040fe20000410000 */
[C---:B------:R-:W-:Y:S01]  /*3be90*/  FMUL.FTZ R63, R21.reuse, R56 ;  /* 0x00000038153f7220 */ /* 0x040fe20000410000 */
[----:B------:R-:W-:Y:S01]  /*3bea0*/  FMUL.FTZ R28, R21, R58 ;  /* 0x0000003a151c7220 */ /* 0x000fe20000410000 */
[----:B------:R-:W-:Y:S01]  /*3beb0*/  IADD3 R56, PT, PT, R97, 0x20, RZ ;  /* 0x0000002061387810 */ /* 0x000fe20007ffe0ff */
[----:B------:R-:W-:Y:S01]  /*3bec0*/  FMUL.FTZ R9, R21, R59 ;  /* 0x0000003b15097220 */ /* 0x000fe20000410000 */
[----:B0-----:R-:W-:-:S04]  /*3bed0*/  IMAD.WIDE.U32 R58, R97, 0x10, R124 ;  /* 0x00000010613a7825 */ /* 0x001fc800078e007c */
[----:B------:R-:W-:Y:S01]  /*3bee0*/  FFMA.FTZ R18, R126, R18, R11 ;  /* 0x000000127e127223 */ /* 0x000fe2000001000b */
[C---:B------:R-:W-:Y:S01]  /*3bef0*/  FMUL.FTZ R29, R21.reuse, R57 ;  /* 0x00000039151d7220 */ /* 0x040fe20000410000 */
[C---:B------:R-:W-:Y:S01]  /*3bf00*/  FMUL.FTZ R120, R21.reuse, R120 ;  /* 0x0000007815787220 */ /* 0x040fe20000410000 */
[----:B------:R-:W-:Y:S02]  /*3bf10*/  HADD2.F32 R22, -RZ, R181.H0_H0 ;  /* 0x200000b5ff167230 */ /* 0x000fe40000004100 */
[C---:B------:R-:W-:Y:S01]  /*3bf20*/  FMUL.FTZ R121, R21.reuse, R121 ;  /* 0x0000007915797220 */ /* 0x040fe20000410000 */
[----:B------:R-:W-:Y:S02]  /*3bf30*/  HADD2.F32 R23, -RZ, R148.H0_H0 ;  /* 0x20000094ff177230 */ /* 0x000fe40000004100 */
[----:B------:R-:W-:Y:S01]  /*3bf40*/  FMUL.FTZ R26, R21, R98 ;  /* 0x00000062151a7220 */ /* 0x000fe20000410000 */
[----:B------:R-:W-:Y:S01]  /*3bf50*/  HADD2.F32 R20, -RZ, R182.H0_H0 ;  /* 0x200000b6ff147230 */ /* 0x000fe20000004100 */
[----:B------:R0:W-:Y:S01]  /*3bf60*/  STG.E.128 desc[UR8][R58.64], R12 ;  /* 0x0000000c3a007986 */ /* 0x0001e2000c101d08 */
[----:B------:R-:W-:-:S02]  /*3bf70*/  HADD2.F32 R11, -RZ, R211.H0_H0 ;  /* 0x200000d3ff0b7230 */ /* 0x000fc40000004100 */
[----:B------:R-:W-:Y:S01]  /*3bf80*/  FMUL.FTZ R117, R21, R117 ;  /* 0x0000007515757220 */ /* 0x000fe20000410000 */
[----:B------:R-:W-:-:S04]  /*3bf90*/  IMAD.WIDE.U32 R56, R56, 0x10, R124 ;  /* 0x0000001038387825 */ /* 0x000fc800078e007c */
[C---:B------:R-:W-:Y:S01]  /*3bfa0*/  FMUL.FTZ R122, R21.reuse, R122 ;  /* 0x0000007a157a7220 */ /* 0x040fe20000410000 */
[C---:B------:R-:W-:Y:S01]  /*3bfb0*/  FMUL.FTZ R123, R21.reuse, R123 ;  /* 0x0000007b157b7220 */ /* 0x040fe20000410000 */
        /* <DEDUP_REMOVED lines=12> */
[----:B0-----:R-:W-:-:S02]  /*3c080*/  HADD2.F32 R58, -RZ, R212.H0_H0 ;  /* 0x200000d4ff3a7230 */ /* 0x001fc40000004100 */
        /* <DEDUP_REMOVED lines=50> */
[----:B------:R0:W-:Y:S01]  /*3c3b0*/  STG.E.128 desc[UR8][R56.64], R16 ;  /* 0x0000001038007986 */ /* 0x0001e2000c101d08 */
[----:B------:R-:W-:Y:S01]  /*3c3c0*/  HADD2.F32 R20, -RZ, R182.H1_H1 ;  /* 0x300000b6ff147230 */ /* 0x000fe20000004100 */
[C---:B------:R-:W-:Y:S01]  /*3c3d0*/  IADD3 R228, PT, PT, R97.reuse, 0xa0, RZ ;  /* 0x000000a061e47810 */ /* 0x040fe20007ffe0ff */
[----:B------:R-:W-:Y:S01]  /*3c3e0*/  HADD2.F32 R22, -RZ, R211.H1_H1 ;  /* 0x300000d3ff167230 */ /* 0x000fe20000004100 */
        /* <DEDUP_REMOVED lines=9> */
[----:B------:R-:W-:Y:S01]  /*3c480*/  HADD2.F32 R21, -RZ, R199.H0_H0 ;  /* 0x200000c7ff157230 */ /* 0x000fe20000004100 */
[----:B------:R-:W-:Y:S01]  /*3c490*/  IADD3 R120, PT, PT, R97, 0x1a0, RZ ;  /* 0x000001a061787810 */ /* 0x000fe20007ffe0ff */
[----:B------:R-:W-:Y:S02]  /*3c4a0*/  HADD2.F32 R23, -RZ, R185.H0_H0 ;  /* 0x200000b9ff177230 */ /* 0x000fe40000004100 */
[----:B------:R-:W-:-:S02]  /*3c4b0*/  HADD2.F32 R99, -RZ, R146.H0_H0 ;  /* 0x20000092ff637230 */ /* 0x000fc40000004100 */
[----:B0-----:R-:W-:Y:S01]  /*3c4c0*/  FFMA.FTZ R17, R117, R98, R58 ;  /* 0x0000006275117223 */ /* 0x001fe2000001003a */
[----:B------:R-:W-:Y:S01]  /*3c4d0*/  HADD2.F32 R19, -RZ, R185.H1_H1 ;  /* 0x300000b9ff137230 */ /* 0x000fe20000004100 */
[----:B------:R-:W-:Y:S01]  /*3c4e0*/  SHF.R.U64 R56, R178, 0x10, R179 ;  /* 0x00000010b2387819 */ /* 0x000fe200000012b3 */
[----:B------:R-:W-:Y:S01]  /*3c4f0*/  HADD2.F32 R57, -RZ, R147.H0_H0 ;  /* 0x20000093ff397230 */ /* 0x000fe20000004100 */
[----:B------:R-:W-:Y:S01]  /*3c500*/  SHF.R.U64 R58, R144, 0x10, R145 ;  /* 0x00000010903a7819 */ /* 0x000fe20000001291 */
[----:B------:R-:W-:Y:S01]  /*3c510*/  FFMA.FTZ R16, R116, R23, R99 ;  /* 0x0000001774107223 */ /* 0x000fe20000010063 */
[----:B------:R-:W-:Y:S01]  /*3c520*/  HADD2.F32 R11, -RZ, R199.H1_H1 ;  /* 0x300000c7ff0b7230 */ /* 0x000fe20000004100 */
[----:B------:R-:W-:Y:S01]  /*3c530*/  SHF.R.U32.HI R98, RZ, 0x10, R179 ;  /* 0x00000010ff627819 */ /* 0x000fe200000116b3 */
[----:B------:R-:W-:Y:S01]  /*3c540*/  FFMA.FTZ R18, R118, R19, R57 ;  /* 0x0000001376127223 */ /* 0x000fe20000010039 */
[----:B------:R-:W-:Y:S02]  /*3c550*/  HADD2.F32 R57, -RZ, R144.H0_H0 ;  /* 0x20000090ff397230 */ /* 0x000fe40000004100 */
[----:B------:R-:W-:Y:S01]  /*3c560*/  FFMA.FTZ R19, R119, R20, R22 ;  /* 0x0000001477137223 */ /* 0x000fe20000010016 */
[----:B------:R-:W-:Y:S01]  /*3c570*/  HADD2.F32 R56, -RZ, R56.H0_H0 ;  /* 0x20000038ff387230 */ /* 0x000fe20000004100 */
[----:B------:R-:W-:Y:S01]  /*3c580*/  SHF.R.U32.HI R116, RZ, 0x10, R145 ;  /* 0x00000010ff747819 */ /* 0x000fe20000011691 */
[----:B------:R-:W-:-:S02]  /*3c590*/  HADD2.F32 R58, -RZ, R58.H0_H0 ;  /* 0x2000003aff3a7230 */ /* 0x000fc40000004100 */
[----:B------:R-:W-:Y:S01]  /*3c5a0*/  FFMA.FTZ R20, R112, R21, R57 ;  /* 0x0000001570147223 */ /* 0x000fe20000010039 */
[C---:B------:R-:W-:Y:S01]  /*3c5b0*/  VIADD R57, R97.reuse, 0x40 ;  /* 0x0000004061397836 */ /* 0x040fe20000000000 */
[----:B------:R-:W-:Y:S01]  /*3c5c0*/  IADD3 R112, PT, PT, R97, 0x220, RZ ;  /* 0x0000022061707810 */ /* 0x000fe20007ffe0ff */
[----:B------:R-:W-:Y:S02]  /*3c5d0*/  HADD2.F32 R23, -RZ, R145.H0_H0 ;  /* 0x20000091ff177230 */ /* 0x000fe40000004100 */
[----:B------:R-:W-:Y:S01]  /*3c5e0*/  FFMA.FTZ R21, R113, R56, R58 ;  /* 0x0000003871157223 */ /* 0x000fe2000001003a */
[----:B------:R-:W-:Y:S01]  /*3c5f0*/  IADD3 R56, PT, PT, R97, 0x60, RZ ;  /* 0x0000006061387810 */ /* 0x000fe20007ffe0ff */
[----:B------:R-:W-:-:S04]  /*3c600*/  IMAD.WIDE.U32 R58, R57, 0x10, R124 ;  /* 0x00000010393a7825 */ /* 0x000fc800078e007c */
[----:B------:R-:W-:Y:S01]  /*3c610*/  FFMA.FTZ R22, R114, R11, R23 ;  /* 0x0000000b72167223 */ /* 0x000fe20000010017 */
[----:B------:R-:W-:Y:S01]  /*3c620*/  IMAD.WIDE.U32 R56, R56, 0x10, R124 ;  /* 0x0000001038387825 */ /* 0x000fe200078e007c */
[----:B------:R0:W-:Y:S03]  /*3c630*/  STG.E.128 desc[UR8][R58.64], R12 ;  /* 0x0000000c3a007986 */ /* 0x0001e6000c101d08 */
[----:B------:R-:W-:Y:S01]  /*3c640*/  HADD2.F32 R98, -RZ, R98.H0_H0 ;  /* 0x20000062ff627230 */ /* 0x000fe20000004100 */
[----:B------:R1:W-:Y:S01]  /*3c650*/  STG.E.128 desc[UR8][R56.64], R16 ;  /* 0x0000001038007986 */ /* 0x0003e2000c101d08 */
[----:B------:R-:W-:Y:S02]  /*3c660*/  HADD2.F32 R116, -RZ, R116.H0_H0 ;  /* 0x20000074ff747230 */ /* 0x000fe40000004100 */
[C---:B------:R-:W-:Y:S02]  /*3c670*/  VIADD R11, R97.reuse, 0x80 ;  /* 0x00000080610b7836 */ /* 0x040fe40000000000 */
[----:B------:R-:W-:-:S02]  /*3c680*/  VIADD R226, R97, 0xc0 ;  /* 0x000000c061e27836 */ /* 0x000fc40000000000 */
[----:B------:R-:W-:Y:S01]  /*3c690*/  FFMA.FTZ R23, R115, R98, R116 ;  /* 0x0000006273177223 */ /* 0x000fe20000010074 */
[----:B------:R-:W-:Y:S01]  /*3c6a0*/  IMAD.WIDE.U32 R230, R11, 0x10, R124 ;  /* 0x000000100be67825 */ /* 0x000fe200078e007c */
[----:B------:R-:W-:-:S03]  /*3c6b0*/  IADD3 R116, PT, PT, R97, 0x1e0, RZ ;  /* 0x000001e061747810 */ /* 0x000fc60007ffe0ff */
[----:B------:R-:W-:Y:S01]  /*3c6c0*/  HADD2.F32 R11, -RZ, R201.H0_H0 ;  /* 0x200000c9ff0b7230 */ /* 0x000fe20000004100 */
[----:B------:R2:W-:Y:S01]  /*3c6d0*/  STG.E.128 desc[UR8][R230.64], R20 ;  /* 0x00000014e6007986 */ /* 0x0005e2000c101d08 */
[----:B------:R-:W-:Y:S01]  /*3c6e0*/  VIADD R222, R97, 0x100 ;  /* 0x0000010061de7836 */ /* 0x000fe20000000000 */
[--C-:B0-----:R-:W-:Y:S01]  /*3c6f0*/  SHF.R.U64 R13, R142, 0x10, R143.reuse ;  /* 0x000000108e0d7819 */ /* 0x101fe2000000128f */
[----:B------:R-:W-:Y:S01]  /*3c700*/  HADD2.F32 R12, -RZ, R142.H0_H0 ;  /* 0x2000008eff0c7230 */ /* 0x000fe20000004100 */
[----:B------:R-:W-:Y:S01]  /*3c710*/  SHF.R.U32.HI R15, RZ, 0x10, R143 ;  /* 0x00000010ff0f7819 */ /* 0x000fe2000001168f */
[----:B------:R-:W-:Y:S01]  /*3c720*/  HADD2.F32 R14, -RZ, R143.H0_H0 ;  /* 0x2000008fff0e7230 */ /* 0x000fe20000004100 */
[--C-:B-1----:R-:W-:Y:S01]  /*3c730*/  SHF.R.U64 R19, R174, 0x10, R175.reuse ;  /* 0x00000010ae137819 */ /* 0x102fe200000012af */
[----:B------:R-:W-:Y:S01]  /*3c740*/  HADD2.F32 R13, -RZ, R13.H0_H0 ;  /* 0x2000000dff0d7230 */ /* 0x000fe20000004100 */
[----:B------:R-:W-:Y:S01]  /*3c750*/  SHF.R.U32.HI R17, RZ, 0x10, R175 ;  /* 0x00000010ff117819 */ /* 0x000fe200000116af */
[----:B------:R-:W-:Y:S01]  /*3c760*/  HADD2.F32 R15, -RZ, R15.H0_H0 ;  /* 0x2000000fff0f7230 */ /* 0x000fe20000004100 */
[----:B------:R-:W-:Y:S01]  /*3c770*/  SHF.R.U64 R57, R140, 0x10, R141 ;  /* 0x000000108c397819 */ /* 0x000fe2000000128d */
[----:B------:R-:W-:Y:S01]  /*3c780*/  HADD2.F32 R19, -RZ, R19.H0_H0 ;  /* 0x20000013ff137230 */ /* 0x000fe20000004100 */
[----:B------:R-:W-:Y:S01]  /*3c790*/  SHF.R.U64 R58, R164, 0x10, R165 ;  /* 0x00000010a43a7819 */ /* 0x000fe200000012a5 */
[----:B------:R-:W-:-:S02]  /*3c7a0*/  HADD2.F32 R17, -RZ, R17.H0_H0 ;  /* 0x20000011ff117230 */ /* 0x000fc40000004100 */
[----:B------:R-:W-:Y:S02]  /*3c7b0*/  HADD2.F32 R16, -RZ, R140.H0_H0 ;  /* 0x2000008cff107230 */ /* 0x000fe40000004100 */
[----:B------:R-:W-:Y:S01]  /*3c7c0*/  FFMA.FTZ R13, R109, R19, R13 ;  /* 0x000000136d0d7223 */ /* 0x000fe2000001000d */
[----:B------:R-:W-:Y:S01]  /*3c7d0*/  SHF.R.U32.HI R19, RZ, 0x10, R173 ;  /* 0x00000010ff137819 */ /* 0x000fe200000116ad */
[--C-:B--2---:R-:W-:Y:S02]  /*3c7e0*/  HADD2.F32 R20, -RZ, R200.reuse.H0_H0 ;  /* 0x200000c8ff147230 */ /* 0x104fe40000004100 */
[----:B------:R-:W-:Y:S01]  /*3c7f0*/  FFMA.FTZ R15, R111, R17, R15 ;  /* 0x000000116f0f7223 */ /* 0x000fe2000001000f */
[----:B------:R-:W-:Y:S01]  /*3c800*/  SHF.R.U32.HI R23, RZ, 0x10, R141 ;  /* 0x00000010ff177819 */ /* 0x000fe2000001168d */
[----:B------:R-:W-:Y:S01]  /*3c810*/  FFMA.FTZ R16, R104, R11, R16 ;  /* 0x0000000b68107223 */ /* 0x000fe20000010010 */
[----:B------:R-:W-:Y:S01]  /*3c820*/  SHF.R.U64 R17, R172, 0x10, R173 ;  /* 0x00000010ac117819 */ /* 0x000fe200000012ad */
[----:B------:R-:W-:Y:S01]  /*3c830*/  FFMA.FTZ R12, R108, R20, R12 ;  /* 0x000000146c0c7223 */ /* 0x000fe2000001000c */
[----:B------:R-:W-:Y:S01]  /*3c840*/  HADD2.F32 R18, -RZ, R200.H1_H1 ;  /* 0x300000c8ff127230 */ /* 0x000fe20000004100 */
[----:B------:R-:W-:Y:S01]  /*3c850*/  SHF.R.U64 R21, R166, 0x10, R167 ;  /* 0x00000010a6157819 */ /* 0x000fe200000012a7 */
[----:B------:R-:W-:Y:S01]  /*3c860*/  HADD2.F32 R20, -RZ, R202.H0_H0 ;  /* 0x200000caff147230 */ /* 0x000fe20000004100 */
[----:B------:R-:W-:Y:S01]  /*3c870*/  SHF.R.U64 R11, R54, 0x10, R55 ;  /* 0x00000010360b7819 */ /* 0x000fe20000001237 */
[----:B------:R-:W-:-:S02]  /*3c880*/  HADD2.F32 R22, -RZ, R54.H0_H0 ;  /* 0x20000036ff167230 */ /* 0x000fc40000004100 */
[----:B------:R-:W-:Y:S01]  /*3c890*/  FFMA.FTZ R14, R110, R18, R14 ;  /* 0x000000126e0e7223 */ /* 0x000fe2000001000e */
[----:B------:R-:W-:Y:S02]  /*3c8a0*/  HADD2.F32 R19, -RZ, R19.H0_H0 ;  /* 0x20000013ff137230 */ /* 0x000fe40000004100 */
[----:B------:R-:W-:Y:S02]  /*3c8b0*/  HADD2.F32 R23, -RZ, R23.H0_H0 ;  /* 0x20000017ff177230 */ /* 0x000fe40000004100 */
[----:B------:R-:W-:Y:S01]  /*3c8c0*/  FFMA.FTZ R20, R100, R20, R22 ;  /* 0x0000001464147223 */ /* 0x000fe20000010016 */
[----:B------:R-:W-:Y:S01]  /*3c8d0*/  HADD2.F32 R17, -RZ, R17.H0_H0 ;  /* 0x20000011ff117230 */ /* 0x000fe20000004100 */
[----:B------:R-:W-:Y:S01]  /*3c8e0*/  SHF.R.U32.HI R100, RZ, 0x10, R167 ;  /* 0x00000010ff647819 */ /* 0x000fe200000116a7 */
[----:B------:R-:W-:Y:S02]  /*3c8f0*/  HADD2.F32 R57, -RZ, R57.H0_H0 ;  /* 0x20000039ff397230 */ /* 0x000fe40000004100 */
[----:B------:R-:W-:Y:S01]  /*3c900*/  FFMA.FTZ R19, R107, R19, R23 ;  /* 0x000000136b137223 */ /* 0x000fe20000010017 */
[C---:B------:R-:W-:Y:S01]  /*3c910*/  VIADD R128, R97.reuse, 0x140 ;  /* 0x0000014061807836 */ /* 0x040fe20000000000 */
[----:B------:R-:W-:Y:S01]  /*3c920*/  SHF.R.U32.HI R23, RZ, 0x10, R55 ;  /* 0x00000010ff177819 */ /* 0x000fe20000011637 */
[----:B------:R-:W-:-:S02]  /*3c930*/  VIADD R122, R97, 0x180 ;  /* 0x00000180617a7836 */ /* 0x000fc40000000000 */
[----:B------:R-:W-:Y:S01]  /*3c940*/  FFMA.FTZ R17, R105, R17, R57 ;  /* 0x0000001169117223 */ /* 0x000fe20000010039 */
[C---:B------:R-:W-:Y:S01]  /*3c950*/  VIADD R118, R97.reuse, 0x1c0 ;  /* 0x000001c061767836 */ /* 0x040fe20000000000 */
[----:B------:R-:W-:Y:S01]  /*3c960*/  SHF.R.U64 R57, R52, 0x10, R53 ;  /* 0x0000001034397819 */ /* 0x000fe20000001235 */
[C---:B------:R-:W-:Y:S02]  /*3c970*/  VIADD R114, R97.reuse, 0x200 ;  /* 0x0000020061727836 */ /* 0x040fe40000000000 */
[C---:B------:R-:W-:Y:S01]  /*3c980*/  VIADD R98, R97.reuse, 0x240 ;  /* 0x0000024061627836 */ /* 0x040fe20000000000 */
[----:B------:R-:W-:Y:S01]  /*3c990*/  IADD3 R97, PT, PT, R97, 0x260, RZ ;  /* 0x0000026061617810 */ /* 0x000fe20007ffe0ff */
[----:B------:R-:W-:Y:S02]  /*3c9a0*/  HADD2.F32 R21, -RZ, R21.H0_H0 ;  /* 0x20000015ff157230 */ /* 0x000fe40000004100 */
[----:B------:R-:W-:Y:S02]  /*3c9b0*/  HADD2.F32 R11, -RZ, R11.H0_H0 ;  /* 0x2000000bff0b7230 */ /* 0x000fe40000004100 */
[----:B------:R-:W-:-:S02]  /*3c9c0*/  HADD2.F32 R56, -RZ, R201.H1_H1 ;  /* 0x300000c9ff387230 */ /* 0x000fc40000004100 */
        /* <DEDUP_REMOVED lines=8> */
[----:B------:R-:W-:-:S04]  /*3ca50*/  IMAD.WIDE.U32 R222, R222, 0x10, R124 ;  /* 0x00000010dede7825 */ /* 0x000fc800078e007c */
[----:B------:R-:W-:-:S04]  /*3ca60*/  IMAD.WIDE.U32 R130, R130, 0x10, R124 ;  /* 0x0000001082827825 */ /* 0x000fc800078e007c */
[----:B------:R-:W-:Y:S01]  /*3ca70*/  IMAD.WIDE.U32 R128, R128, 0x10, R124 ;  /* 0x0000001080807825 */ /* 0x000fe200078e007c */
[----:B0-----:R-:W-:-:S03]  /*3ca80*/  SHF.R.U32.HI R12, RZ, 0x10, R161 ;  /* 0x00000010ff0c7819 */ /* 0x001fc600000116a1 */
[----:B------:R-:W-:Y:S01]  /*3ca90*/  IMAD.WIDE.U32 R126, R126, 0x10, R124 ;  /* 0x000000107e7e7825 */ /* 0x000fe200078e007c */
[----:B------:R-:W-:-:S03]  /*3caa0*/  SHF.R.U32.HI R13, RZ, 0x10, R49 ;  /* 0x00000010ff0d7819 */ /* 0x000fc60000011631 */
[----:B------:R-:W-:-:S04]  /*3cab0*/  IMAD.WIDE.U32 R122, R122, 0x10, R124 ;  /* 0x000000107a7a7825 */ /* 0x000fc800078e007c */
[----:B------:R-:W-:-:S04]  /*3cac0*/  IMAD.WIDE.U32 R120, R120, 0x10, R124 ;  /* 0x0000001078787825 */ /* 0x000fc800078e007c */
[----:B------:R-:W-:-:S04]  /*3cad0*/  IMAD.WIDE.U32 R118, R118, 0x10, R124 ;  /* 0x0000001076767825 */ /* 0x000fc800078e007c */
[----:B------:R-:W-:-:S04]  /*3cae0*/  IMAD.WIDE.U32 R116, R116, 0x10, R124 ;  /* 0x0000001074747825 */ /* 0x000fc800078e007c */
[----:B------:R-:W-:-:S04]  /*3caf0*/  IMAD.WIDE.U32 R114, R114, 0x10, R124 ;  /* 0x0000001072727825 */ /* 0x000fc800078e007c */
[----:B------:R-:W-:-:S04]  /*3cb00*/  IMAD.WIDE.U32 R112, R112, 0x10, R124 ;  /* 0x0000001070707825 */ /* 0x000fc800078e007c */
[----:B------:R-:W-:-:S04]  /*3cb10*/  IMAD.WIDE.U32 R98, R98, 0x10, R124 ;  /* 0x0000001062627825 */ /* 0x000fc800078e007c */
[----:B------:R-:W-:-:S04]  /*3cb20*/  IMAD.WIDE.U32 R124, R97, 0x10, R124 ;  /* 0x00000010617c7825 */ /* 0x000fc800078e007c */
[----:B------:R-:W-:Y:S02]  /*3cb30*/  HADD2.F32 R101, -RZ, R202.H1_H1 ;  /* 0x300000caff657230 */ /* 0x000fe40000004100 */
[----:B------:R-:W-:Y:S02]  /*3cb40*/  HADD2.F32 R22, -RZ, R55.H0_H0 ;  /* 0x20000037ff167230 */ /* 0x000fe40000004100 */
[----:B------:R-:W-:Y:S02]  /*3cb50*/  HADD2.F32 R100, -RZ, R100.H0_H0 ;  /* 0x20000064ff647230 */ /* 0x000fe40000004100 */
[----:B------:R-:W-:Y:S02]  /*3cb60*/  HADD2.F32 R23, -RZ, R23.H0_H0 ;  /* 0x20000017ff177230 */ /* 0x000fe40000004100 */
[----:B------:R-:W-:Y:S01]  /*3cb70*/  FFMA.FTZ R22, R102, R101, R22 ;  /* 0x0000006566167223 */ /* 0x000fe20000010016 */
[----:B------:R-:W-:Y:S01]  /*3cb80*/  HADD2.F32 R97, -RZ, R203.H0_H0 ;  /* 0x200000cbff617230 */ /* 0x000fe20000004100 */
[----:B------:R-:W-:Y:S01]  /*3cb90*/  SHF.R.U32.HI R102, RZ, 0x10, R165 ;  /* 0x00000010ff667819 */ /* 0x000fe200000116a5 */
[----:B------:R-:W-:-:S02]  /*3cba0*/  HADD2.F32 R59, -RZ, R52.H0_H0 ;  /* 0x20000034ff3b7230 */ /* 0x000fc40000004100 */
[----:B------:R-:W-:Y:S01]  /*3cbb0*/  FFMA.FTZ R23, R103, R100, R23 ;  /* 0x0000006467177223 */ /* 0x000fe20000010017 */
[----:B------:R-:W-:Y:S01]  /*3cbc0*/  HADD2.F32 R56, -RZ, R203.H1_H1 ;  /* 0x300000cbff387230 */ /* 0x000fe20000004100 */
[----:B------:R-:W-:Y:S01]  /*3cbd0*/  SHF.R.U32.HI R103, RZ, 0x10, R53 ;  /* 0x00000010ff677819 */ /* 0x000fe20000011635 */
[----:B------:R-:W-:Y:S02]  /*3cbe0*/  HADD2.F32 R58, -RZ, R58.H0_H0 ;  /* 0x2000003aff3a7230 */ /* 0x000fe40000004100 */
[----:B------:R-:W-:Y:S01]  /*3cbf0*/  FFMA.FTZ R24, R24, R97, R59 ;  /* 0x0000006118187223 */ /* 0x000fe2000001003b */
[----:B------:R-:W-:Y:S01]  /*3cc00*/  HADD2.F32 R57, -RZ, R57.H0_H0 ;  /* 0x20000039ff397230 */ /* 0x000fe20000004100 */
[----:B------:R-:W-:Y:S01]  /*3cc10*/  SHF.R.U64 R100, R50, 0x10, R51 ;  /* 0x0000001032647819 */ /* 0x000fe20000001233 */
[----:B------:R-:W-:Y:S01]  /*3cc20*/  HADD2.F32 R11, -RZ, R53.H0_H0 ;  /* 0x20000035ff0b7230 */ /* 0x000fe20000004100 */
[----:B------:R-:W-:Y:S01]  /*3cc30*/  SHF.R.U32.HI R59, RZ, 0x10, R163 ;  /* 0x00000010ff3b7819 */ /* 0x000fe200000116a3 */
[----:B------:R-:W-:-:S02]  /*3cc40*/  HADD2.F32 R101, -RZ, R204.H0_H0 ;  /* 0x200000ccff657230 */ /* 0x000fc40000004100 */
[----:B------:R-:W-:Y:S01]  /*3cc50*/  FFMA.FTZ R25, R25, R58, R57 ;  /* 0x0000003a19197223 */ /* 0x000fe20000010039 */
[----:B------:R-:W-:Y:S01]  /*3cc60*/  SHF.R.U64 R57, R162, 0x10, R163 ;  /* 0x00000010a2397819 */ /* 0x000fe200000012a3 */
[----:B------:R-:W-:Y:S01]  /*3cc70*/  FFMA.FTZ R26, R26, R56, R11 ;  /* 0x000000381a1a7223 */ /* 0x000fe2000001000b */
[----:B------:R-:W-:Y:S01]  /*3cc80*/  SHF.R.U32.HI R11, RZ, 0x10, R51 ;  /* 0x00000010ff0b7819 */ /* 0x000fe20000011633 */
[----:B------:R-:W-:Y:S01]  /*3cc90*/  HADD2.F32 R56, -RZ, R50.H0_H0 ;  /* 0x20000032ff387230 */ /* 0x000fe20000004100 */
[----:B------:R0:W-:Y:S01]  /*3cca0*/  STG.E.128 desc[UR8][R224.64], R20 ;  /* 0x00000014e0007986 */ /* 0x0001e2000c101d08 */
[----:B------:R-:W-:Y:S02]  /*3ccb0*/  HADD2.F32 R58, -RZ, R204.H1_H1 ;  /* 0x300000ccff3a7230 */ /* 0x000fe40000004100 */
[----:B------:R-:W-:Y:S02]  /*3ccc0*/  HADD2.F32 R97, -RZ, R51.H0_H0 ;  /* 0x20000033ff617230 */ /* 0x000fe40000004100 */
[----:B------:R-:W-:Y:S01]  /*3ccd0*/  FFMA.FTZ R56, R92, R101, R56 ;  /* 0x000000655c387223 */ /* 0x000fe20000010038 */
[----:B------:R-:W-:Y:S01]  /*3cce0*/  HADD2.F32 R102, -RZ, R102.H0_H0 ;  /* 0x20000066ff667230 */ /* 0x000fe20000004100 */
[----:B------:R-:W-:Y:S01]  /*3ccf0*/  SHF.R.U64 R92, R160, 0x10, R161 ;  /* 0x00000010a05c7819 */ /* 0x000fe200000012a1 */
[----:B------:R-:W-:-:S02]  /*3cd00*/  HADD2.F32 R103, -RZ, R103.H0_H0 ;  /* 0x20000067ff677230 */ /* 0x000fc40000004100 */
[----:B------:R-:W-:Y:S01]  /*3cd10*/  FFMA.FTZ R58, R94, R58, R97 ;  /* 0x0000003a5e3a7223 */ /* 0x000fe20000010061 */
[----:B------:R-:W-:Y:S01]  /*3cd20*/  HADD2.F32 R57, -RZ, R57.H0_H0 ;  /* 0x20000039ff397230 */ /* 0x000fe20000004100 */
[----:B------:R-:W-:Y:S01]  /*3cd30*/  SHF.R.U64 R94, R48, 0x10, R49 ;  /* 0x00000010305e7819 */ /* 0x000fe20000001231 */
[----:B------:R-:W-:Y:S02]  /*3cd40*/  HADD2.F32 R100, -RZ, R100.H0_H0 ;  /* 0x20000064ff647230 */ /* 0x000fe40000004100 */
[----:B------:R-:W-:Y:S01]  /*3cd50*/  FFMA.FTZ R27, R27, R102, R103 ;  /* 0x000000661b1b7223 */ /* 0x000fe20000010067 */
[----:B------:R-:W-:Y:S02]  /*3cd60*/  HADD2.F32 R59, -RZ, R59.H0_H0 ;  /* 0x2000003bff3b7230 */ /* 0x000fe40000004100 */
[----:B------:R-:W-:Y:S02]  /*3cd70*/  HADD2.F32 R11, -RZ, R11.H0_H0 ;  /* 0x2000000bff0b7230 */ /* 0x000fe40000004100 */
[----:B------:R-:W-:Y:S01]  /*3cd80*/  FFMA.FTZ R57, R93, R57, R100 ;  /* 0x000000395d397223 */ /* 0x000fe20000010064 */
[----:B-1----:R-:W-:Y:S01]  /*3cd90*/  HADD2.F32 R18, -RZ, R12.H0_H0 ;  /* 0x2000000cff127230 */ /* 0x002fe20000004100 */
[----:B------:R1:W-:Y:S01]  /*3cda0*/  STG.E.128 desc[UR8][R222.64], R24 ;  /* 0x00000018de007986 */ /* 0x0003e2000c101d08 */
[----:B0-----:R-:W-:-:S02]  /*3cdb0*/  HADD2.F32 R20, -RZ, R13.H0_H0 ;  /* 0x2000000dff147230 */ /* 0x001fc40000004100 */
[----:B------:R-:W-:Y:S01]  /*3cdc0*/  FFMA.FTZ R59, R95, R59, R11 ;  /* 0x0000003b5f3b7223 */ /* 0x000fe2000001000b */
[----:B------:R-:W-:Y:S01]  /*3cdd0*/  HADD2.F32 R14, -RZ, R92.H0_H0 ;  /* 0x2000005cff0e7230 */ /* 0x000fe20000004100 */
[--C-:B------:R-:W-:Y:S01]  /*3cde0*/  SHF.R.U32.HI R22, RZ, 0x10, R159.reuse ;  /* 0x00000010ff167819 */ /* 0x100fe2000001169f */
[----:B------:R-:W-:Y:S02]  /*3cdf0*/  HADD2.F32 R16, -RZ, R94.H0_H0 ;  /* 0x2000005eff107230 */ /* 0x000fe40000004100 */
[----:B------:R-:W-:Y:S01]  /*3ce00*/  FFMA.FTZ R15, R91, R18, R20 ;  /* 0x000000125b0f7223 */ /* 0x000fe20000010014 */
[----:B------:R-:W-:Y:S01]  /*3ce10*/  HADD2.F32 R11, -RZ, R205.H0_H0 ;  /* 0x200000cdff0b7230 */ /* 0x000fe20000004100 */
[----:B------:R-:W-:Y:S01]  /*3ce20*/  SHF.R.U64 R18, R158, 0x10, R159 ;  /* 0x000000109e127819 */ /* 0x000fe2000000129f */
[----:B------:R-:W-:Y:S01]  /*3ce30*/  HADD2.F32 R93, -RZ, R48.H0_H0 ;  /* 0x20000030ff5d7230 */ /* 0x000fe20000004100 */
[----:B------:R-:W-:Y:S01]  /*3ce40*/  SHF.R.U64 R20, R46, 0x10, R47 ;  /* 0x000000102e147819 */ /* 0x000fe2000000122f */
[----:B------:R-:W-:Y:S01]  /*3ce50*/  HADD2.F32 R17, -RZ, R206.H0_H0 ;  /* 0x200000ceff117230 */ /* 0x000fe20000004100 */
[----:B------:R0:W-:Y:S01]  /*3ce60*/  STG.E.128 desc[UR8][R130.64], R56 ;  /* 0x0000003882007986 */ /* 0x0001e2000c101d08 */
[----:B------:R-:W-:-:S02]  /*3ce70*/  HADD2.F32 R19, -RZ, R46.H0_H0 ;  /* 0x2000002eff137230 */ /* 0x000fc40000004100 */
[----:B------:R-:W-:Y:S01]  /*3ce80*/  FFMA.FTZ R13, R89, R14, R16 ;  /* 0x0000000e590d7223 */ /* 0x000fe20000010010 */
[----:B------:R-:W-:Y:S01]  /*3ce90*/  FFMA.FTZ R12, R88, R11, R93 ;  /* 0x0000000b580c7223 */ /* 0x000fe2000001005d */
[----:B------:R-:W-:Y:S01]  /*3cea0*/  HADD2.F32 R18, -RZ, R18.H0_H0 ;  /* 0x20000012ff127230 */ /* 0x000fe20000004100 */
[----:B-1----:R-:W-:Y:S01]  /*3ceb0*/  SHF.R.U32.HI R24, RZ, 0x10, R47 ;  /* 0x00000010ff187819 */ /* 0x002fe2000001162f */
[----:B------:R-:W-:Y:S01]  /*3cec0*/  FFMA.FTZ R16, R84, R17, R19 ;  /* 0x0000001154107223 */ /* 0x000fe20000010013 */
[----:B------:R-:W-:Y:S01]  /*3ced0*/  SHF.R.U64 R26, R156, 0x10, R157 ;  /* 0x000000109c1a7819 */ /* 0x000fe2000000129d */
[----:B------:R-:W-:Y:S02]  /*3cee0*/  HADD2.F32 R20, -RZ, R20.H0_H0 ;  /* 0x20000014ff147230 */ /* 0x000fe40000004100 */
[----:B------:R-:W-:Y:S02]  /*3cef0*/  HADD2.F32 R11, -RZ, R206.H1_H1 ;  /* 0x300000ceff0b7230 */ /* 0x000fe40000004100 */
[----:B------:R-:W-:-:S02]  /*3cf00*/  HADD2.F32 R19, -RZ, R47.H0_H0 ;  /* 0x2000002fff137230 */ /* 0x000fc40000004100 */
[----:B------:R-:W-:Y:S01]  /*3cf10*/  FFMA.FTZ R17, R85, R18, R20 ;  /* 0x0000001255117223 */ /* 0x000fe20000010014 */
[----:B------:R-:W-:Y:S02]  /*3cf20*/  HADD2.F32 R21, -RZ, R207.H0_H0 ;  /* 0x200000cfff157230 */ /* 0x000fe40000004100 */
[----:B------:R-:W-:Y:S01]  /*3cf30*/  HADD2.F32 R23, -RZ, R44.H0_H0 ;  /* 0x2000002cff177230 */ /* 0x000fe20000004100 */
[----:B0-----:R-:W-:Y:S01]  /*3cf40*/  SHF.R.U64 R56, R44, 0x10, R45 ;  /* 0x000000102c387819 */ /* 0x001fe2000000122d */
[----:B------:R-:W-:Y:S02]  /*3cf50*/  HADD2.F32 R22, -RZ, R22.H0_H0 ;  /* 0x20000016ff167230 */ /* 0x000fe40000004100 */
[----:B------:R-:W-:Y:S01]  /*3cf60*/  FFMA.FTZ R18, R86, R11, R19 ;  /* 0x0000000b56127223 */ /* 0x000fe20000010013 */
[----:B------:R-:W-:Y:S02]  /*3cf70*/  HADD2.F32 R24, -RZ, R24.H0_H0 ;  /* 0x20000018ff187230 */ /* 0x000fe40000004100 */
[----:B------:R-:W-:Y:S01]  /*3cf80*/  FFMA.FTZ R20, R80, R21, R23 ;  /* 0x0000001550147223 */ /* 0x000fe20000010017 */
[----:B------:R-:W-:-:S02]  /*3cf90*/  HADD2.F32 R26, -RZ, R26.H0_H0 ;  /* 0x2000001aff1a7230 */ /* 0x000fc40000004100 */
[----:B------:R-:W-:Y:S02]  /*3cfa0*/  HADD2.F32 R56, -RZ, R56.H0_H0 ;  /* 0x20000038ff387230 */ /* 0x000fe40000004100 */
[----:B------:R-:W-:Y:S01]  /*3cfb0*/  FFMA.FTZ R19, R87, R22, R24 ;  /* 0x0000001657137223 */ /* 0x000fe20000010018 */
[----:B------:R-:W-:Y:S01]  /*3cfc0*/  SHF.R.U32.HI R24, RZ, 0x10, R157 ;  /* 0x00000010ff187819 */ /* 0x000fe2000001169d */
[----:B------:R-:W-:Y:S02]  /*3cfd0*/  HADD2.F32 R11, -RZ, R207.H1_H1 ;  /* 0x300000cfff0b7230 */ /* 0x000fe40000004100 */
[----:B------:R-:W-:Y:S01]  /*3cfe0*/  FFMA.FTZ R21, R81, R26, R56 ;  /* 0x0000001a51157223 */ /* 0x000fe20000010038 */
[----:B------:R-:W-:Y:S01]  /*3cff0*/  SHF.R.U32.HI R26, RZ, 0x10, R45 ;  /* 0x00000010ff1a7819 */ /* 0x000fe2000001162d */
[----:B------:R-:W-:Y:S01]  /*3d000*/  HADD2.F32 R23, -RZ, R45.H0_H0 ;  /* 0x2000002dff177230 */ /* 0x000fe20000004100 */
[----:B------:R-:W-:Y:S01]  /*3d010*/  SHF.R.U64 R56, R154, 0x10, R155 ;  /* 0x000000109a387819 */ /* 0x000fe2000000129b */
        /* <DEDUP_REMOVED lines=21> */
[----:B------:R-:W-:Y:S01]  /*3d170*/  HADD2.F32 R76, -RZ, R188.H0_H0 ;  /* 0x200000bcff4c7230 */ /* 0x000fe20000004100 */
[----:B------:R0:W-:Y:S01]  /*3d180*/  STG.E.128 desc[UR8][R128.64], R12 ;  /* 0x0000000c80007986 */ /* 0x0001e2000c101d08 */
[----:B------:R-:W-:-:S02]  /*3d190*/  HADD2.F32 R78, -RZ, R214.H1_H1 ;  /* 0x300000d6ff4e7230 */ /* 0x000fc40000004100 */
[----:B------:R-:W-:Y:S01]  /*3d1a0*/  FFMA.FTZ R56, R72, R11, R57 ;  /* 0x0000000b48387223 */ /* 0x000fe20000010039 */
[----:B------:R-:W-:Y:S01]  /*3d1b0*/  HADD2.F32 R59, -RZ, R187.H1_H1 ;  /* 0x300000bbff3b7230 */ /* 0x000fe20000004100 */
[----:B------:R1:W-:Y:S01]  /*3d1c0*/  STG.E.128 desc[UR8][R126.64], R16 ;  /* 0x000000107e007986 */ /* 0x0003e2000c101d08 */
[----:B------:R-:W-:Y:S02]  /*3d1d0*/  HADD2.F32 R77, -RZ, R41.H0_H0 ;  /* 0x20000029ff4d7230 */ /* 0x000fe40000004100 */
[----:B------:R-:W-:Y:S01]  /*3d1e0*/  FFMA.FTZ R57, R73, R76, R78 ;  /* 0x0000004c49397223 */ /* 0x000fe2000001004e */
[----:B------:R-:W-:Y:S01]  /*3d1f0*/  HADD2.F32 R80, -RZ, R188.H1_H1 ;  /* 0x300000bcff507230 */ /* 0x000fe20000004100 */
[----:B------:R2:W-:Y:S01]  /*3d200*/  STG.E.128 desc[UR8][R122.64], R20 ;  /* 0x000000147a007986 */ /* 0x0005e2000c101d08 */
[----:B------:R-:W-:Y:S02]  /*3d210*/  HADD2.F32 R82, -RZ, R215.H0_H0 ;  /* 0x200000d7ff527230 */ /* 0x000fe40000004100 */
[----:B------:R-:W-:Y:S01]  /*3d220*/  FFMA.FTZ R58, R74, R59, R77 ;  /* 0x0000003b4a3a7223 */ /* 0x000fe2000001004d */
[----:B------:R-:W-:Y:S01]  /*3d230*/  HADD2.F32 R76, -RZ, R190.H1_H1 ;  /* 0x300000beff4c7230 */ /* 0x000fe20000004100 */
[----:B------:R3:W-:Y:S01]  /*3d240*/  STG.E.128 desc[UR8][R120.64], R24 ;  /* 0x0000001878007986 */ /* 0x0007e2000c101d08 */
[----:B------:R-:W-:-:S02]  /*3d250*/  HADD2.F32 R11, -RZ, R189.H0_H0 ;  /* 0x200000bdff0b7230 */ /* 0x000fc40000004100 */
[----:B------:R-:W-:Y:S01]  /*3d260*/  FFMA.FTZ R59, R75, R80, R82 ;  /* 0x000000504b3b7223 */ /* 0x000fe20000010052 */
[----:B------:R-:W-:Y:S02]  /*3d270*/  HADD2.F32 R73, -RZ, R38.H0_H0 ;  /* 0x20000026ff497230 */ /* 0x000fe40000004100 */
[----:B------:R-:W-:Y:S02]  /*3d280*/  HADD2.F32 R72, -RZ, R190.H0_H0 ;  /* 0x200000beff487230 */ /* 0x000fe40000004100 */
[----:B------:R4:W-:Y:S01]  /*3d290*/  STG.E.128 desc[UR8][R118.64], R56 ;  /* 0x0000003876007986 */ /* 0x0009e2000c101d08 */
[----:B0-----:R-:W-:Y:S01]  /*3d2a0*/  FFMA.FTZ R12, R68, R11, R73 ;  /* 0x0000000b440c7223 */ /* 0x001fe20000010049 */
[--C-:B------:R-:W-:Y:S02]  /*3d2b0*/  HADD2.F32 R11, -RZ, R191.reuse.H1_H1 ;  /* 0x300000bfff0b7230 */ /* 0x100fe40000004100 */
[----:B-1----:R-:W-:Y:S02]  /*3d2c0*/  HADD2.F32 R16, -RZ, R216.H0_H0 ;  /* 0x200000d8ff107230 */ /* 0x002fe40000004100 */
[----:B------:R-:W-:-:S02]  /*3d2d0*/  HADD2.F32 R17, -RZ, R191.H0_H0 ;  /* 0x200000bfff117230 */ /* 0x000fc40000004100 */
[----:B------:R-:W-:Y:S02]  /*3d2e0*/  HADD2.F32 R19, -RZ, R36.H0_H0 ;  /* 0x20000024ff137230 */ /* 0x000fe40000004100 */
[----:B------:R-:W-:Y:S01]  /*3d2f0*/  FFMA.FTZ R15, R71, R76, R16 ;  /* 0x0000004c470f7223 */ /* 0x000fe20000010010 */
[----:B------:R-:W-:Y:S02]  /*3d300*/  HADD2.F32 R18, -RZ, R192.H0_H0 ;  /* 0x200000c0ff127230 */ /* 0x000fe40000004100 */
[----:B--2---:R-:W-:Y:S02]  /*3d310*/  HADD2.F32 R20, -RZ, R216.H1_H1 ;  /* 0x300000d8ff147230 */ /* 0x004fe40000004100 */
[----:B------:R-:W-:Y:S01]  /*3d320*/  FFMA.FTZ R16, R64, R17, R19 ;  /* 0x0000001140107223 */ /* 0x000fe20000010013 */
[----:B------:R-:W-:Y:S02]  /*3d330*/  HADD2.F32 R19, -RZ, R37.H0_H0 ;  /* 0x20000025ff137230 */ /* 0x000fe40000004100 */
[----:B------:R-:W-:-:S02]  /*3d340*/  HADD2.F32 R21, -RZ, R193.H0_H0 ;  /* 0x200000c1ff157230 */ /* 0x000fc40000004100 */
[----:B------:R-:W-:Y:S01]  /*3d350*/  FFMA.FTZ R17, R65, R18, R20 ;  /* 0x0000001241117223 */ /* 0x000fe20000010014 */
[----:B------:R-:W-:Y:S02]  /*3d360*/  HADD2.F32 R23, -RZ, R34.H0_H0 ;  /* 0x20000022ff177230 */ /* 0x000fe40000004100 */
[----:B------:R-:W-:Y:S01]  /*3d370*/  FFMA.FTZ R18, R66, R11, R19 ;  /* 0x0000000b42127223 */ /* 0x000fe20000010013 */
[----:B------:R-:W-:Y:S02]  /*3d380*/  HADD2.F32 R22, -RZ, R192.H1_H1 ;  /* 0x300000c0ff167230 */ /* 0x000fe40000004100 */
[--C-:B---3--:R-:W-:Y:S02]  /*3d390*/  HADD2.F32 R24, -RZ, R217.reuse.H0_H0 ;  /* 0x200000d9ff187230 */ /* 0x108fe40000004100 */
[----:B------:R-:W-:Y:S01]  /*3d3a0*/  FFMA.FTZ R20, R60, R21, R23 ;  /* 0x000000153c147223 */ /* 0x000fe20000010017 */
[----:B------:R-:W-:Y:S02]  /*3d3b0*/  HADD2.F32 R26, -RZ, R194.H0_H0 ;  /* 0x200000c2ff1a7230 */ /* 0x000fe40000004100 */
[----:B----4-:R-:W-:-:S02]  /*3d3c0*/  HADD2.F32 R56, -RZ, R217.H1_H1 ;  /* 0x300000d9ff387230 */ /* 0x010fc40000004100 */
[----:B------:R-:W-:Y:S01]  /*3d3d0*/  FFMA.FTZ R19, R67, R22, R24 ;  /* 0x0000001643137223 */ /* 0x000fe20000010018 */
[----:B------:R-:W-:Y:S02]  /*3d3e0*/  HADD2.F32 R11, -RZ, R193.H1_H1 ;  /* 0x300000c1ff0b7230 */ /* 0x000fe40000004100 */
[----:B------:R-:W-:Y:S02]  /*3d3f0*/  HADD2.F32 R23, -RZ, R35.H0_H0 ;  /* 0x20000023ff177230 */ /* 0x000fe40000004100 */
[----:B------:R-:W-:Y:S01]  /*3d400*/  FFMA.FTZ R21, R61, R26, R56 ;  /* 0x0000001a3d157223 */ /* 0x000fe20000010038 */
[----:B------:R-:W-:Y:S02]  /*3d410*/  HADD2.F32 R25, -RZ, R194.H1_H1 ;  /* 0x300000c2ff197230 */ /* 0x000fe40000004100 */
[----:B------:R-:W-:Y:S02]  /*3d420*/  HADD2.F32 R27, -RZ, R218.H0_H0 ;  /* 0x200000daff1b7230 */ /* 0x000fe40000004100 */
[----:B------:R-:W-:Y:S01]  /*3d430*/  FFMA.FTZ R22, R62, R11, R23 ;  /* 0x0000000b3e167223 */ /* 0x000fe20000010017 */
[----:B------:R-:W-:-:S02]  /*3d440*/  HADD2.F32 R24, -RZ, R195.H0_H0 ;  /* 0x200000c3ff187230 */ /* 0x000fc40000004100 */
[----:B------:R-:W-:Y:S02]  /*3d450*/  HADD2.F32 R26, -RZ, R32.H0_H0 ;  /* 0x20000020ff1a7230 */ /* 0x000fe40000004100 */
[----:B------:R-:W-:Y:S01]  /*3d460*/  FFMA.FTZ R23, R96, R25, R27 ;  /* 0x0000001960177223 */ /* 0x000fe2000001001b */
[----:B------:R-:W-:Y:S02]  /*3d470*/  HADD2.F32 R56, -RZ, R196.H0_H0 ;  /* 0x200000c4ff387230 */ /* 0x000fe40000004100 */
[----:B------:R-:W-:Y:S02]  /*3d480*/  HADD2.F32 R58, -RZ, R218.H1_H1 ;  /* 0x300000daff3a7230 */ /* 0x000fe40000004100 */
        /* <DEDUP_REMOVED lines=8> */
[----:B------:R-:W-:Y:S01]  /*3d510*/  FFMA.FTZ R13, R69, R72, R74 ;  /* 0x00000048450d7223 */ /* 0x000fe2000001004a */
[----:B------:R-:W-:Y:S02]  /*3d520*/  HADD2.F32 R58, -RZ, R198.H0_H0 ;  /* 0x200000c6ff3a7230 */ /* 0x000fe40000004100 */
[----:B------:R-:W-:-:S02]  /*3d530*/  HADD2.F32 R60, -RZ, R219.H1_H1 ;  /* 0x300000dbff3c7230 */ /* 0x000fc40000004100 */
[----:B------:R-:W-:Y:S01]  /*3d540*/  FFMA.FTZ R14, R70, R75, R77 ;  /* 0x0000004b460e7223 */ /* 0x000fe2000001004d */
[----:B------:R-:W-:Y:S02]  /*3d550*/  HADD2.F32 R28, -RZ, R196.H1_H1 ;  /* 0x300000c4ff1c7230 */ /* 0x000fe40000004100 */
[----:B------:R-:W-:Y:S02]  /*3d560*/  HADD2.F32 R56, -RZ, R219.H0_H0 ;  /* 0x200000dbff387230 */ /* 0x000fe40000004100 */
[----:B------:R-:W-:Y:S01]  /*3d570*/  FFMA.FTZ R57, R137, R58, R60 ;  /* 0x0000003a89397223 */ /* 0x000fe2000001003c */
[----:B------:R-:W-:Y:S01]  /*3d580*/  HADD2.F32 R59, -RZ, R197.H1_H1 ;  /* 0x300000c5ff3b7230 */ /* 0x000fe20000004100 */
[----:B------:R1:W-:Y:S01]  /*3d590*/  STG.E.128 desc[UR8][R116.64], R12 ;  /* 0x0000000c74007986 */ /* 0x0003e2000c101d08 */
[----:B------:R-:W-:Y:S02]  /*3d5a0*/  HADD2.F32 R61, -RZ, R31.H0_H0 ;  /* 0x2000001fff3d7230 */ /* 0x000fe40000004100 */
[----:B------:R-:W-:Y:S01]  /*3d5b0*/  FFMA.FTZ R27, R9, R28, R56 ;  /* 0x0000001c091b7223 */ /* 0x000fe20000010038 */
[----:B------:R-:W-:Y:S01]  /*3d5c0*/  HADD2.F32 R11, -RZ, R197.H0_H0 ;  /* 0x200000c5ff0b7230 */ /* 0x000fe20000004100 */
[----:B------:R1:W-:Y:S01]  /*3d5d0*/  STG.E.128 desc[UR8][R114.64], R16 ;  /* 0x0000001072007986 */ /* 0x0003e2000c101d08 */
[----:B------:R-:W-:-:S02]  /*3d5e0*/  HADD2.F32 R29, -RZ, R30.H0_H0 ;  /* 0x2000001eff1d7230 */ /* 0x000fc40000004100 */
[----:B------:R-:W-:Y:S01]  /*3d5f0*/  FFMA.FTZ R58, R138, R59, R61 ;  /* 0x0000003b8a3a7223 */ /* 0x000fe2000001003d */
[----:B------:R-:W-:Y:S01]  /*3d600*/  HADD2.F32 R62, -RZ, R198.H1_H1 ;  /* 0x300000c6ff3e7230 */ /* 0x000fe20000004100 */
[----:B------:R1:W-:Y:S01]  /*3d610*/  STG.E.128 desc[UR8][R112.64], R20 ;  /* 0x0000001470007986 */ /* 0x0003e2000c101d08 */
[----:B------:R-:W-:Y:S02]  /*3d620*/  HADD2.F32 R64, -RZ, R220.H0_H0 ;  /* 0x200000dcff407230 */ /* 0x000fe40000004100 */
[----:B------:R-:W-:Y:S01]  /*3d630*/  FFMA.FTZ R56, R136, R11, R29 ;  /* 0x0000000b88387223 */ /* 0x000fe2000001001d */
[----:B------:R1:W-:Y:S02]  /*3d640*/  STG.E.128 desc[UR8][R98.64], R24 ;  /* 0x0000001862007986 */ /* 0x0003e4000c101d08 */
[----:B------:R-:W-:-:S05]  /*3d650*/  FFMA.FTZ R59, R139, R62, R64 ;  /* 0x0000003e8b3b7223 */ /* 0x000fca0000010040 */
[----:B------:R1:W-:Y:S02]  /*3d660*/  STG.E.128 desc[UR8][R124.64], R56 ;  /* 0x000000387c007986 */ /* 0x0003e4000c101d08 */
.L_x_74955:
[----:B------:R-:W-:Y:S05]  /*3d670*/  BSYNC.RECONVERGENT B0 ;  /* 0x0000000000007941 */ /* 0x000fea0003800200 */
.L_x_74954:
[----:B-1----:R-:W1:Y:S02]  /*3d680*/  LDC.64 R12, c[0x0][0x380] ;  /* 0x0000e000ff0c7b82 */ /* 0x002e640000000a00 */
[----:B-1----:R-:W-:-:S05]  /*3d690*/  IMAD R2, R12, 0x4, R2 ;  /* 0x000000040c027824 */ /* 0x002fca00078e0202 */
[----:B------:R-:W-:-:S13]  /*3d6a0*/  ISETP.GE.AND P0, PT, R2, R13, PT ;  /* 0x0000000d0200720c */ /* 0x000fda0003f06270 */
[----:B------:R-:W-:Y:S05]  /*3d6b0*/  @!P0 BRA `(.L_x_74956) ;  /* 0xfffffc3c007c8947 */ /* 0x000fea000383ffff */
[----:B------:R-:W-:Y:S05]  /*3d6c0*/  EXIT ;  /* 0x000000000000794d */ /* 0x000fea0003800000 */
.L_x_74953:
[----:B------:R-:W-:Y:S01]  /*3d6d0*/  HFMA2 R18, -RZ, RZ, 0, 1.847743988037109375e-06 ;  /* 0x0000001fff127431 */ /* 0x000fe200000001ff */
[----:B------:R-:W-:Y:S01]  /*3d6e0*/  BSSY B0, `(.L_x_74957) ;  /* 0x0000007000007945 */ /* 0x000fe20003800000 */
[----:B------:R-:W-:Y:S01]  /*3d6f0*/  MOV R24, R14 ;  /* 0x0000000e00187202 */ /* 0x000fe20000000f00 */
[----:B0-----:R-:W-:Y:S02]  /*3d700*/  IMAD.MOV.U32 R15, RZ, RZ, 0x1 ;  /* 0x00000001ff0f7424 */ /* 0x001fe400078e00ff */
[----:B------:R-:W-:-:S07]  /*3d710*/  IMAD.MOV.U32 R13, RZ, RZ, -0x1 ;  /* 0xffffffffff0d7424 */ /* 0x000fce00078e00ff */
[----:B------:R-:W-:Y:S05]  /*3d720*/  WARPSYNC.COLLECTIVE R13, `(.L_x_74958) ;  /* 0x000000000d087348 */ /* 0x000fea0003c00000 */
[----:B------:R0:W1:Y:S02]  /*3d730*/  SHFL.BFLY P1, R12, R24, R15, R18 ;  /* 0x0c00000f180c7389 */ /* 0x0000640000020012 */
[----:B01----:R-:W-:Y:S05]  /*3d740*/  ENDCOLLECTIVE ;  /* 0x000000000000791b */ /* 0x003fea0003800000 */
.L_x_74958:
[----:B------:R-:W-:Y:S05]  /*3d750*/  BSYNC B0 ;  /* 0x0000000000007941 */ /* 0x000fea0003800000 */
.L_x_74957:
        /* <DEDUP_REMOVED lines=9> */
.L_x_74959:
[----:B------:R-:W-:Y:S02]  /*3d7f0*/  IMAD.MOV.U32 R15, RZ, RZ, 0x4 ;  /* 0x00000004ff0f7424 */ /* 0x000fe400078e00ff */
[----:B------:R-:W-:-:S05]  /*3d800*/  FADD.FTZ R19, R17, R12 ;  /* 0x0000000c11137221 */ /* 0x000fca0000010000 */
[----:B------:R-:W-:-:S07]  /*3d810*/  MOV R24, R19 ;  /* 0x0000001300187202 */ /* 0x000fce0000000f00 */
[----:B------:R-:W-:Y:S05]  /*3d820*/  WARPSYNC.COLLECTIVE R13, `(.L_x_74960) ;  /* 0x000000000d087348 */ /* 0x000fea0003c00000 */
[----:B------:R0:W1:Y:S02]  /*3d830*/  SHFL.BFLY P1, R12, R24, R15, R18 ;  /* 0x0c00000f180c7389 */ /* 0x0000640000020012 */
[----:B01----:R-:W-:Y:S05]  /*3d840*/  ENDCOLLECTIVE ;  /* 0x000000000000791b */ /* 0x003fea0003800000 */
.L_x_74960:
[----:B------:R-:W-:Y:S02]  /*3d850*/  IMAD.MOV.U32 R15, RZ, RZ, 0x8 ;  /* 0x00000008ff0f7424 */ /* 0x000fe400078e00ff */
[----:B------:R-:W-:-:S05]  /*3d860*/  FADD.FTZ R21, R19, R12 ;  /* 0x0000000c13157221 */ /* 0x000fca0000010000 */
[----:B------:R-:W-:-:S07]  /*3d870*/  MOV R24, R21 ;  /* 0x0000001500187202 */ /* 0x000fce0000000f00 */
[----:B------:R-:W-:Y:S05]  /*3d880*/  WARPSYNC.COLLECTIVE R13, `(.L_x_74961) ;  /* 0x000000000d087348 */ /* 0x000fea0003c00000 */
[----:B------:R0:W1:Y:S02]  /*3d890*/  SHFL.BFLY P1, R12, R24, R15, R18 ;  /* 0x0c00000f180c7389 */ /* 0x0000640000020012 */
[----:B01----:R-:W-:Y:S05]  /*3d8a0*/  ENDCOLLECTIVE ;  /* 0x000000000000791b */ /* 0x003fea0003800000 */
.L_x_74961:
[----:B------:R-:W-:Y:S02]  /*3d8b0*/  IMAD.MOV.U32 R15, RZ, RZ, 0x10 ;  /* 0x00000010ff0f7424 */ /* 0x000fe400078e00ff */
[----:B------:R-:W-:-:S05]  /*3d8c0*/  FADD.FTZ R22, R21, R12 ;  /* 0x0000000c15167221 */ /* 0x000fca0000010000 */
[----:B------:R-:W-:-:S07]  /*3d8d0*/  MOV R24, R22 ;  /* 0x0000001600187202 */ /* 0x000fce0000000f00 */
[----:B------:R-:W-:Y:S05]  /*3d8e0*/  WARPSYNC.COLLECTIVE R13, `(.L_x_74962) ;  /* 0x000000000d087348 */ /* 0x000fea0003c00000 */
[----:B------:R0:W1:Y:S02]  /*3d8f0*/  SHFL.BFLY P1, R12, R24, R15, R18 ;  /* 0x0c00000f180c7389 */ /* 0x0000640000020012 */
[----:B01----:R-:W-:Y:S05]  /*3d900*/  ENDCOLLECTIVE ;  /* 0x000000000000791b */ /* 0x003fea0003800000 */
.L_x_74962:
        /* <DEDUP_REMOVED lines=163> */
[----:B------:R-:W-:-:S05]  /*3e340*/  FFMA.FTZ R17, R17, R17, R12 ;  /* 0x0000001111117223 */ /* 0x000fca000001000c */
[----:B------:R-:W-:-:S07]  /*3e350*/  MOV R24, R17 ;  /* 0x0000001100187202 */ /* 0x000fce0000000f00 */
[----:B------:R-:W-:Y:S05]  /*3e360*/  WARPSYNC.COLLECTIVE R13, `(.L_x_74963) ;  /* 0x000000000d087348 */ /* 0x000fea0003c00000 */
[----:B------:R0:W1:Y:S02]  /*3e370*/  SHFL.BFLY P1, R12, R24, R15, R18 ;  /* 0x0c00000f180c7389 */ /* 0x0000640000020012 */
[----:B01----:R-:W-:Y:S05]  /*3e380*/  ENDCOLLECTIVE ;  /* 0x000000000000791b */ /* 0x003fea0003800000 */
.L_x_74963:
[----:B------:R-:W-:Y:S02]  /*3e390*/  HFMA2 R15, -RZ, RZ, 0, 1.1920928955078125e-07 ;  /* 0x00000002ff0f7431 */ /* 0x000fe400000001ff */
[----:B------:R-:W-:-:S04]  /*3e3a0*/  FADD.FTZ R19, R17, R12 ;  /* 0x0000000c11137221 */ /* 0x000fc80000010000 */
[----:B------:R-:W-:-:S07]  /*3e3b0*/  IMAD.MOV.U32 R24, RZ, RZ, R19 ;  /* 0x000000ffff187224 */ /* 0x000fce00078e0013 */
[----:B------:R-:W-:Y:S05]  /*3e3c0*/  WARPSYNC.COLLECTIVE R13, `(.L_x_74964) ;  /* 0x000000000d087348 */ /* 0x000fea0003c00000 */
[----:B------:R0:W1:Y:S02]  /*3e3d0*/  SHFL.BFLY P1, R12, R24, R15, R18 ;  /* 0x0c00000f180c7389 */ /* 0x0000640000020012 */
[----:B01----:R-:W-:Y:S05]  /*3e3e0*/  ENDCOLLECTIVE ;  /* 0x000000000000791b */ /* 0x003fea0003800000 */
.L_x_74964:
[----:B------:R-:W-:Y:S01]  /*3e3f0*/  MOV R15, 0x4 ;  /* 0x00000004000f7802 */ /* 0x000fe20000000f00 */
[----:B------:R-:W-:-:S04]  /*3e400*/  FADD.FTZ R21, R19, R12 ;  /* 0x0000000c13157221 */ /* 0x000fc80000010000 */
[----:B------:R-:W-:-:S07]  /*3e410*/  IMAD.MOV.U32 R24, RZ, RZ, R21 ;  /* 0x000000ffff187224 */ /* 0x000fce00078e0015 */
[----:B------:R-:W-:Y:S05]  /*3e420*/  WARPSYNC.COLLECTIVE R13, `(.L_x_74965) ;  /* 0x000000000d087348 */ /* 0x000fea0003c00000 */
[----:B------:R0:W1:Y:S02]  /*3e430*/  SHFL.BFLY P1, R12, R24, R15, R18 ;  /* 0x0c00000f180c7389 */ /* 0x0000640000020012 */
[----:B01----:R-:W-:Y:S05]  /*3e440*/  ENDCOLLECTIVE ;  /* 0x000000000000791b */ /* 0x003fea0003800000 */
.L_x_74965:
[----:B------:R-:W-:Y:S02]  /*3e450*/  HFMA2 R15, -RZ, RZ, 0, 4.76837158203125e-07 ;  /* 0x00000008ff0f7431 */ /* 0x000fe400000001ff */
[----:B------:R-:W-:-:S04]  /*3e460*/  FADD.FTZ R22, R21, R12 ;  /* 0x0000000c15167221 */ /* 0x000fc80000010000 */
[----:B------:R-:W-:-:S07]  /*3e470*/  IMAD.MOV.U32 R24, RZ, RZ, R22 ;  /* 0x000000ffff187224 */ /* 0x000fce00078e0016 */
[----:B------:R-:W-:Y:S05]  /*3e480*/  WARPSYNC.COLLECTIVE R13, `(.L_x_74966) ;  /* 0x000000000d087348 */ /* 0x000fea0003c00000 */
[----:B------:R0:W1:Y:S02]  /*3e490*/  SHFL.BFLY P1, R12, R24, R15, R18 ;  /* 0x0c00000f180c7389 */ /* 0x0000640000020012 */
[----:B01----:R-:W-:Y:S05]  /*3e4a0*/  ENDCOLLECTIVE ;  /* 0x000000000000791b */ /* 0x003fea0003800000 */
.L_x_74966:
[----:B------:R-:W-:Y:S01]  /*3e4b0*/  MOV R15, 0x10 ;  /* 0x00000010000f7802 */ /* 0x000fe20000000f00 */
[----:B------:R-:W-:-:S04]  /*3e4c0*/  FADD.FTZ R23, R22, R12 ;  /* 0x0000000c16177221 */ /* 0x000fc80000010000 */
[----:B------:R-:W-:-:S07]  /*3e4d0*/  IMAD.MOV.U32 R24, RZ, RZ, R23 ;  /* 0x000000ffff187224 */ /* 0x000fce00078e0017 */
[----:B------:R-:W-:Y:S05]  /*3e4e0*/  WARPSYNC.COLLECTIVE R13, `(.L_x_74967) ;  /* 0x000000000d087348 */ /* 0x000fea0003c00000 */
[----:B------:R0:W1:Y:S02]  /*3e4f0*/  SHFL.BFLY P1, R12, R24, R15, R18 ;  /* 0x0c00000f180c7389 */ /* 0x0000640000020012 */
[----:B01----:R-:W-:Y:S05]  /*3e500*/  ENDCOLLECTIVE ;  /* 0x000000000000791b */ /* 0x003fea0003800000 */
.L_x_74967:
[----:B------:R-:W-:Y:S05]  /*3e510*/  BRA `(.L_x_74968) ;  /* 0xffffffd000347947 */ /* 0x000fea000383ffff */
.L_x_74969:
        /* <DEDUP_REMOVED lines=14> */
.L_x_88555:


//--------------------- .text._ZN10layer_norm13ln_fwd_kernelINS_13Kernel_traitsI6__halfffffjLj2560ELj1ELj4ELj1ELj16ENS_18Kernel_traits_baseILj2560ES2_ffffjLj128EEEEELb1ELb1ELb0ELb0EEEvNS_9FwdParamsE --------------------------
	.section	.text._ZN10layer_norm13ln_fwd_kernelINS_13Kernel_traitsI6__halfffffjLj2560ELj1ELj4ELj1ELj16ENS_18Kernel_traits_baseILj2560ES2_ffffjLj128EEEEELb1ELb1ELb0ELb0EEEvNS_9FwdParamsE,"ax",@progbits
	.align	128
        .global         _ZN10layer_norm13ln_fwd_kernelINS_13Kernel_traitsI6__halfffffjLj2560ELj1ELj4ELj1ELj16ENS_18Kernel_traits_baseILj2560ES2_ffffjLj128EEEEELb1ELb1ELb0ELb0EEEvNS_9FwdParamsE
        .type           _ZN10layer_norm13ln_fwd_kernelINS_13Kernel_traitsI6__halfffffjLj2560ELj1ELj4ELj1ELj16ENS_18Kernel_traits_baseILj2560ES2_ffffjLj128EEEEELb1ELb1ELb0ELb0EEEvNS_9FwdParamsE,@function
        .size           _ZN10layer_norm13ln_fwd_kernelINS_13Kernel_traitsI6__halfffffjLj2560ELj1ELj4ELj1ELj16ENS_18Kernel_traits_baseILj2560ES2_ffffjLj128EEEEELb1ELb1ELb0ELb0EEEvNS_9FwdParamsE,(.L_x_88556 - _ZN10layer_norm13ln_fwd_kernelINS_13Kernel_traitsI6__halfffffjLj2560ELj1ELj4ELj1ELj16ENS_18Kernel_traits_baseILj2560ES2_ffffjLj128EEEEELb1ELb1ELb0ELb0EEEvNS_9FwdParamsE)
        .other          _ZN10layer_norm13ln_fwd_kernelINS_13Kernel_traitsI6__halfffffjLj2560ELj1ELj4ELj1ELj16ENS_18Kernel_traits_baseILj2560ES2_ffffjLj128EEEEELb1ELb1ELb0ELb0EEEvNS_9FwdParamsE,@"STO_CUDA_ENTRY STV_DEFAULT"
_ZN10layer_norm13ln_fwd_kernelINS_13Kernel_traitsI6__halfffffjLj2560ELj1ELj4ELj1ELj16ENS_18Kernel_traits_baseILj2560ES2_ffffjLj128EEEEELb1ELb1ELb0ELb0EEEvNS_9FwdParamsE:
.text._ZN10layer_norm13ln_fwd_kernelINS_13Kernel_traitsI6__halfffffjLj2560ELj1ELj4ELj1ELj16ENS_18Kernel_traits_baseILj2560ES2_ffffjLj128EEEEELb1ELb1ELb0ELb0EEEvNS_9FwdParamsE:
[----:B------:R-:W-:Y:S01]  /*0000*/  LDC R1, c[0x0][0x37c] ;  /* 0x0000df00ff017b82 */ /* 0x000fe20000000800 */
[----:B------:R-:W0:Y:S07]  /*0010*/  LDCU.U8 UR8, c[0x0][0x464] ;  /* 0x00008c80ff0877ac */ /* 0x000e2e0008000000 */
[----:B------:R-:W1:Y:S01]  /*0020*/  LDC R6, c[0x0][0x458] ;  /* 0x00011600ff067b82 */ /* 0x000e620000000800 */
[----:B------:R-:W2:Y:S01]  /*0030*/  LDCU.64 UR4, c[0x0][0x450] ;  /* 0x00008a00ff0477ac */ /* 0x000ea20008000a00 */
[----:B------:R-:W3:Y:S06]  /*0040*/  LDCU.64 UR6, c[0x0][0x358] ;  /* 0x00006b00ff0677ac */ /* 0x000eec0008000a00 */
[----:B------:R-:W4:Y:S01]  /*0050*/  LDC R139, c[0x0][0x45c] ;  /* 0x00011700ff8b7b82 */ /* 0x000f220000000800 */
[----:B------:R-:W5:Y:S01]  /*0060*/  S2R R146, SR_TID.X ;  /* 0x0000000000927919 */ /* 0x000f620000002100 */
[----:B------:R-:W4:Y:S06]  /*0070*/  LDCU.64 UR10, c[0x0][0x438] ;  /* 0x00008700ff0a77ac */ /* 0x000f2c0008000a00 */
[----:B------:R-:W5:Y:S01]  /*0080*/  LDC R8, c[0x0][0x388] ;  /* 0x0000e200ff087b82 */ /* 0x000f620000000800 */
[----:B0-----:R-:W-:Y:S01]  /*0090*/  ISETP.NE.AND P0, PT, RZ, UR8, PT ;  /* 0x00000008ff007c0c */ /* 0x001fe2000bf05270 */
[----:B--2---:R-:W-:-:S02]  /*00a0*/  IMAD.U32 R2, RZ, RZ, UR4 ;  /* 0x00000004ff027e24 */ /* 0x004fc4000f8e00ff */
[----:B------:R-:W-:-:S10]  /*00b0*/  IMAD.U32 R3, RZ, RZ, UR5 ;  /* 0x00000005ff037e24 */ /* 0x000fd4000f8e00ff */
[----:B-1----:R-:W-:Y:S01]  /*00c0*/  @P0 MOV R4, R6 ;  /* 0x0000000600040202 */ /* 0x002fe20000000f00 */
[----:B---3--:R-:W2:Y:S01]  /*00d0*/  @P0 LDG.E.64 R2, desc[UR6][R2.64] ;  /* 0x0000000602020981 */ /* 0x008ea2000c1e1b00 */
[----:B----4-:R-:W-:Y:S01]  /*00e0*/  @P0 IMAD.MOV.U32 R5, RZ, RZ, R139 ;  /* 0x000000ffff050224 */ /* 0x010fe200078e008b */
[----:B------:R-:W0:Y:S05]  /*00f0*/  @P0 LDC R7, c[0x0][0x460] ;  /* 0x00011800ff070b82 */ /* 0x000e2a0000000800 */
[----:B------:R-:W0:Y:S03]  /*0100*/  @P0 LDG.E.64 R4, desc[UR6][R4.64] ;  /* 0x0000000604040981 */ /* 0x000e26000c1e1b00 */
[----:B------:R-:W1:Y:S01]  /*0110*/  S2UR UR9, SR_CTAID.X ;  /* 0x00000000000979c3 */ /* 0x000e620000002500 */
[----:B------:R-:W-:Y:S01]  /*0120*/  UISETP.NE.U32.AND UP0, UPT, UR10, URZ, UPT ;  /* 0x000000ff0a00728c */ /* 0x000fe2000bf05070 */
[----:B-----5:R-:W-:-:S03]  /*0130*/  LOP3.LUT R0, R146, 0x1f, RZ, 0xc0, !PT ;  /* 0x0000001f92007812 */ /* 0x020fc600078ec0ff */
[----:B------:R-:W-:Y:S01]  /*0140*/  UISETP.NE.AND.EX UP0, UPT, UR11, URZ, UPT, UP0 ;  /* 0x000000ff0b00728c */ /* 0x000fe2000bf05300 */
[----:B------:R-:W-:Y:S02]  /*0150*/  LOP3.LUT R148, R0, 0x1f, RZ, 0x3c, !PT ;  /* 0x0000001f00947812 */ /* 0x000fe400078e3cff */
[----:B------:R-:W-:Y:S01]  /*0160*/  SHF.R.U32.HI R140, RZ, 0x5, R146 ;  /* 0x00000005ff8c7819 */ /* 0x000fe20000011692 */
[----:B------:R-:W-:Y:S01]  /*0170*/  BSSY.RECONVERGENT B0, `(.L_x_74970) ;  /* 0x000019d000007945 */ /* 0x000fe20003800200 */
[----:B-1----:R-:W-:-:S06]  /*0180*/  USHF.L.U32 UR8, UR9, 0x2, URZ ;  /* 0x0000000209087899 */ /* 0x002fcc00080006ff */
[----:B------:R-:W-:Y:S02]  /*0190*/  LOP3.LUT R140, R140, UR8, RZ, 0xfc, !PT ;  /* 0x000000088c8c7c12 */ /* 0x000fe4000f8efcff */
[----:B--2---:R-:W-:Y:S02]  /*01a0*/  @P0 R2UR UR4, R2 ;  /* 0x00000000020402ca */ /* 0x004fe400000e0000 */
[----:B------:R-:W-:Y:S02]  /*01b0*/  @P0 R2UR UR5, R3 ;  /* 0x00000000030502ca */ /* 0x000fe400000e0000 */
[----:B0-----:R-:W-:Y:S02]  /*01c0*/  @P0 IADD3 R6, P1, PT, R4, R7, RZ ;  /* 0x0000000704060210 */ /* 0x001fe40007f3e0ff */
[----:B------:R-:W-:-:S03]  /*01d0*/  SHF.R.S32.HI R7, RZ, 0x1f, R8 ;  /* 0x0000001fff077819 */ /* 0x000fc60000011408 */
[----:B------:R-:W-:Y:S01]  /*01e0*/  @P0 IMAD.X R139, RZ, RZ, R5, P1 ;  /* 0x000000ffff8b0224 */ /* 0x000fe200008e0605 */
[----:B------:R-:W-:-:S04]  /*01f0*/  LEA.HI R7, R7, R8, RZ, 0x2 ;  /* 0x0000000807077211 */ /* 0x000fc800078f10ff */
[--C-:B------:R-:W-:Y:S02]  /*0200*/  SHF.R.U64 R147, R6, 0x2, R139.reuse ;  /* 0x0000000206937819 */ /* 0x100fe4000000128b */
[----:B------:R-:W-:Y:S02]  /*0210*/  LEA.HI.SX32 R148, R7, R148, 0x1e ;  /* 0x0000009407947211 */ /* 0x000fe400078ff2ff */
[----:B------:R-:W-:Y:S01]  /*0220*/  SHF.R.U32.HI R139, RZ, 0x2, R139 ;  /* 0x00000002ff8b7819 */ /* 0x000fe2000001168b */
[----:B------:R-:W-:Y:S06]  /*0230*/  BRA.U !UP0, `(.L_x_74971) ;  /* 0x0000000d08747547 */ /* 0x000fec000b800000 */
        /* <DEDUP_REMOVED lines=21> */
[----:B------:R-:W2:Y:S08]  /*0390*/  @P2 LDC.64 R132, c[0x0][0x438] ;  /* 0x00010e00ff842b82 */ /* 0x000eb00000000a00 */
[----:B------:R-:W2:Y:S08]  /*03a0*/  @P2 LDC.64 R134, c[0x0][0x3e8] ;  /* 0x0000fa00ff862b82 */ /* 0x000eb00000000a00 */
[----:B------:R-:W2:Y:S08]  /*03b0*/  @P3 LDC.64 R136, c[0x0][0x3d0] ;  /* 0x0000f400ff883b82 */ /* 0x000eb00000000a00 */
[----:B------:R-:W2:Y:S08]  /*03c0*/  @P3 LDC.64 R142, c[0x0][0x438] ;  /* 0x00010e00ff8e3b82 */ /* 0x000eb00000000a00 */
[----:B------:R-:W2:Y:S01]  /*03d0*/  @P3 LDC.64 R144, c[0x0][0x3e8] ;  /* 0x0000fa00ff903b82 */ /* 0x000ea20000000a00 */
[----:B---3--:R-:W-:-:S04]  /*03e0*/  @P6 IMAD.WIDE.U32 R88, R0, 0x8, R88 ;  /* 0x0000000800586825 */ /* 0x008fc800078e0058 */
[C---:B----4-:R-:W-:Y:S01]  /*03f0*/  @P6 IMAD.WIDE.U32 R128, R0.reuse, 0x8, R128 ;  /* 0x0000000800806825 */ /* 0x050fe200078e0080 */
[----:B------:R3:W5:Y:S02]  /*0400*/  @P6 LDG.E.64 R42, desc[UR6][R88.64] ;  /* 0x00000006582a6981 */ /* 0x000764000c1e1b00 */
[----:B------:R-:W4:Y:S01]  /*0410*/  @P1 LDC.64 R150, c[0x0][0x3d0] ;  /* 0x0000f400ff961b82 */ /* 0x000f220000000a00 */
[C---:B0-----:R-:W-:Y:S01]  /*0420*/  @P6 IMAD.WIDE.U32 R90, R0.reuse, 0x8, R90 ;  /* 0x00000008005a6825 */ /* 0x041fe200078e005a */
[----:B------:R-:W-:Y:S01]  /*0430*/  @P6 IADD3 R0, PT, PT, R0, 0x20, RZ ;  /* 0x0000002000006810 */ /* 0x000fe20007ffe0ff */
[----:B------:R0:W5:Y:S05]  /*0440*/  @P6 LDG.E.64 R84, desc[UR6][R128.64] ;  /* 0x0000000680546981 */ /* 0x00016a000c1e1b00 */
[----:B------:R-:W4:Y:S08]  /*0450*/  @P1 LDC.64 R4, c[0x0][0x438] ;  /* 0x00010e00ff041b82 */ /* 0x000f300000000a00 */
[----:B-1----:R-:W1:Y:S01]  /*0460*/  @P1 LDC.64 R48, c[0x0][0x3e8] ;  /* 0x0000fa00ff301b82 */ /* 0x002e620000000a00 */
[----:B--2---:R-:W-:Y:S01]  /*0470*/  @P2 IMAD.WIDE.U32 R130, R0, 0x8, R130 ;  /* 0x0000000800822825 */ /* 0x004fe200078e0082 */
[----:B------:R-:W-:Y:S01]  /*0480*/  ISETP.GE.U32.AND P4, PT, R148, 0x100, PT ;  /* 0x000001009400780c */ /* 0x000fe20003f86070 */
[----:B------:R-:W5:Y:S02]  /*0490*/  @P6 LD.E.64 R124, desc[UR6][R90.64] ;  /* 0x000000065a7c6980 */ /* 0x000f64000c101b00 */
[----:B------:R-:W-:-:S02]  /*04a0*/  @P2 IMAD.WIDE.U32 R132, R0, 0x8, R132 ;  /* 0x0000000800842825 */ /* 0x000fc400078e0084 */
[----:B------:R2:W5:Y:S01]  /*04b0*/  @P2 LDG.E.64 R38, desc[UR6][R130.64] ;  /* 0x0000000682262981 */ /* 0x000562000c1e1b00 */
[----:B------:R-:W1:Y:S01]  /*04c0*/  @P0 LDC.64 R152, c[0x0][0x3d0] ;  /* 0x0000f400ff980b82 */ /* 0x000e620000000a00 */
[C---:B------:R-:W-:Y:S02]  /*04d0*/  @P2 IMAD.WIDE.U32 R134, R0.reuse, 0x8, R134 ;  /* 0x0000000800862825 */ /* 0x040fe400078e0086 */
[----:B------:R-:W5:Y:S02]  /*04e0*/  @P2 LD.E.64 R122, desc[UR6][R132.64] ;  /* 0x00000006847a2980 */ /* 0x000f64000c101b00 */
[----:B------:R-:W-:Y:S02]  /*04f0*/  @P2 VIADD R0, R0, 0x20 ;  /* 0x0000002000002836 */ /* 0x000fe40000000000 */
[----:B------:R1:W5:Y:S01]  /*0500*/  @P2 LDG.E.64 R82, desc[UR6][R134.64] ;  /* 0x0000000686522981 */ /* 0x000362000c1e1b00 */
[----:B---3--:R-:W3:Y:S01]  /*0510*/  @P0 LDC.64 R88, c[0x0][0x438] ;  /* 0x00010e00ff580b82 */ /* 0x008ee20000000a00 */
[----:B------:R-:W-:-:S07]  /*0520*/  @P3 IMAD.WIDE.U32 R136, R0, 0x8, R136 ;  /* 0x0000000800883825 */ /* 0x000fce00078e0088 */
[----:B------:R-:W3:Y:S01]  /*0530*/  @P0 LDC.64 R36, c[0x0][0x3e8] ;  /* 0x0000fa00ff240b82 */ /* 0x000ee20000000a00 */
[C---:B------:R-:W-:Y:S01]  /*0540*/  @P3 IMAD.WIDE.U32 R142, R0.reuse, 0x8, R142 ;  /* 0x00000008008e3825 */ /* 0x040fe200078e008e */
[----:B------:R1:W5:Y:S03]  /*0550*/  @P3 LDG.E.64 R34, desc[UR6][R136.64] ;  /* 0x0000000688223981 */ /* 0x000366000c1e1b00 */
[C---:B------:R-:W-:Y:S01]  /*0560*/  @P3 IMAD.WIDE.U32 R144, R0.reuse, 0x8, R144 ;  /* 0x0000000800903825 */ /* 0x040fe200078e0090 */
[----:B------:R3:W5:Y:S02]  /*0570*/  @P3 LD.E.64 R120, desc[UR6][R142.64] ;  /* 0x000000068e783980 */ /* 0x000764000c101b00 */
[----:B0-----:R-:W0:Y:S01]  /*0580*/  @P5 LDC.64 R128, c[0x0][0x3d0] ;  /* 0x0000f400ff805b82 */ /* 0x001e220000000a00 */
[----:B------:R-:W-:Y:S01]  /*0590*/  @P3 VIADD R0, R0, 0x20 ;  /* 0x0000002000003836 */ /* 0x000fe20000000000 */
[----:B------:R3:W5:Y:S01]  /*05a0*/  @P3 LDG.E.64 R80, desc[UR6][R144.64] ;  /* 0x0000000690503981 */ /* 0x000762000c1e1b00 */
[----:B------:R-:W-:-:S02]  /*05b0*/  ISETP.GE.U32.AND P3, PT, R148, 0x120, PT ;  /* 0x000001209400780c */ /* 0x000fc40003f66070 */
[----:B----4-:R-:W-:-:S03]  /*05c0*/  @P1 IMAD.WIDE.U32 R150, R0, 0x8, R150 ;  /* 0x0000000800961825 */ /* 0x010fc600078e0096 */
[----:B--2---:R-:W2:Y:S01]  /*05d0*/  @P5 LDC.64 R130, c[0x0][0x438] ;  /* 0x00010e00ff825b82 */ /* 0x004ea20000000a00 */
[----:B------:R-:W-:Y:S01]  /*05e0*/  @P1 IMAD.WIDE.U32 R4, R0, 0x8, R4 ;  /* 0x0000000800041825 */ /* 0x000fe200078e0004 */
[----:B------:R-:W-:Y:S01]  /*05f0*/  ISETP.GE.U32.AND P2, PT, R148, 0x140, PT ;  /* 0x000001409400780c */ /* 0x000fe20003f46070 */
[----:B------:R4:W5:Y:S02]  /*0600*/  @P1 LDG.E.64 R32, desc[UR6][R150.64] ;  /* 0x0000000696201981 */ /* 0x000964000c1e1b00 */
[----:B-1----:R-:W-:-:S03]  /*0610*/  @P1 IMAD.WIDE.U32 R48, R0, 0x8, R48 ;  /* 0x0000000800301825 */ /* 0x002fc600078e0030 */
[----:B------:R-:W1:Y:S01]  /*0620*/  @P5 LDC.64 R90, c[0x0][0x3e8] ;  /* 0x0000fa00ff5a5b82 */ /* 0x000e620000000a00 */
[----:B------:R-:W-:Y:S01]  /*0630*/  @P1 IADD3 R0, PT, PT, R0, 0x20, RZ ;  /* 0x0000002000001810 */ /* 0x000fe20007ffe0ff */
[----:B------:R0:W5:Y:S04]  /*0640*/  @P1 LDG.E.64 R78, desc[UR6][R48.64] ;  /* 0x00000006304e1981 */ /* 0x000168000c1e1b00 */
[----:B------:R2:W5:Y:S02]  /*0650*/  @P1 LD.E.64 R118, desc[UR6][R4.64] ;  /* 0x0000000604761980 */ /* 0x000564000c101b00 */
[----:B------:R-:W1:Y:S01]  /*0660*/  @P4 LDC.64 R134, c[0x0][0x3d0] ;  /* 0x0000f400ff864b82 */ /* 0x000e620000000a00 */
[----:B------:R-:W-:Y:S01]  /*0670*/  ISETP.GE.U32.AND P1, PT, R148, 0x160, PT ;  /* 0x000001609400780c */ /* 0x000fe20003f26070 */
[----:B------:R-:W-:-:S06]  /*0680*/  @P0 IMAD.WIDE.U32 R152, R0, 0x8, R152 ;  /* 0x0000000800980825 */ /* 0x000fcc00078e0098 */
[----:B------:R-:W1:Y:S01]  /*0690*/  @P4 LDC.64 R136, c[0x0][0x438] ;  /* 0x00010e00ff884b82 */ /* 0x000e620000000a00 */
[C---:B---3--:R-:W-:Y:S01]  /*06a0*/  @P0 IMAD.WIDE.U32 R88, R0.reuse, 0x8, R88 ;  /* 0x0000000800580825 */ /* 0x048fe200078e0058 */
[----:B------:R3:W5:Y:S06]  /*06b0*/  @P0 LDG.E.64 R30, desc[UR6][R152.64] ;  /* 0x00000006981e0981 */ /* 0x00076c000c1e1b00 */
[----:B------:R-:W3:Y:S01]  /*06c0*/  @P4 LDC.64 R132, c[0x0][0x3e8] ;  /* 0x0000fa00ff844b82 */ /* 0x000ee20000000a00 */
[C---:B------:R-:W-:Y:S01]  /*06d0*/  @P0 IMAD.WIDE.U32 R36, R0.reuse, 0x8, R36 ;  /* 0x0000000800240825 */ /* 0x040fe200078e0024 */
[----:B------:R-:W5:Y:S06]  /*06e0*/  @P0 LD.E.64 R116, desc[UR6][R88.64] ;  /* 0x0000000658740980 */ /* 0x000f6c000c101b00 */
[----:B------:R-:W3:Y:S01]  /*06f0*/  @P3 LDC.64 R142, c[0x0][0x3d0] ;  /* 0x0000f400ff8e3b82 */ /* 0x000ee20000000a00 */
[----:B------:R-:W-:Y:S01]  /*0700*/  @P0 VIADD R0, R0, 0x20 ;  /* 0x0000002000000836 */ /* 0x000fe20000000000 */
[----:B------:R3:W5:Y:S01]  /*0710*/  @P0 LDG.E.64 R76, desc[UR6][R36.64] ;  /* 0x00000006244c0981 */ /* 0x000762000c1e1b00 */
[----:B------:R-:W-:-:S05]  /*0720*/  ISETP.GE.U32.AND P0, PT, R148, 0x180, PT ;  /* 0x000001809400780c */ /* 0x000fca0003f06070 */
[----:B------:R-:W3:Y:S08]  /*0730*/  @P3 LDC.64 R144, c[0x0][0x438] ;  /* 0x00010e00ff903b82 */ /* 0x000ef00000000a00 */
[----:B----4-:R-:W4:Y:S01]  /*0740*/  @P3 LDC.64 R150, c[0x0][0x3e8] ;  /* 0x0000fa00ff963b82 */ /* 0x010f220000000a00 */
[----:B0-----:R-:W-:-:S07]  /*0750*/  @P5 IMAD.WIDE.U32 R128, R0, 0x8, R128 ;  /* 0x0000000800805825 */ /* 0x001fce00078e0080 */
[----:B------:R-:W0:Y:S08]  /*0760*/  @P2 LDC.64 R154, c[0x0][0x3d0] ;  /* 0x0000f400ff9a2b82 */ /* 0x000e300000000a00 */
[----:B------:R-:W0:Y:S08]  /*0770*/  @P2 LDC.64 R48, c[0x0][0x438] ;  /* 0x00010e00ff302b82 */ /* 0x000e300000000a00 */
[----:B--2---:R-:W2:Y:S01]  /*0780*/  @P2 LDC.64 R4, c[0x0][0x3e8] ;  /* 0x0000fa00ff042b82 */ /* 0x004ea20000000a00 */
[C---:B------:R-:W-:Y:S01]  /*0790*/  @P5 IMAD.WIDE.U32 R130, R0.reuse, 0x8, R130 ;  /* 0x0000000800825825 */ /* 0x040fe200078e0082 */
[----:B------:R4:W5:Y:S03]  /*07a0*/  @P5 LDG.E.64 R28, desc[UR6][R128.64] ;  /* 0x00000006801c5981 */ /* 0x000966000c1e1b00 */
[C---:B-1----:R-:W-:Y:S01]  /*07b0*/  @P5 IMAD.WIDE.U32 R90, R0.reuse, 0x8, R90 ;  /* 0x00000008005a5825 */ /* 0x042fe200078e005a */
[----:B------:R-:W5:Y:S02]  /*07c0*/  @P5 LD.E.64 R114, desc[UR6][R130.64] ;  /* 0x0000000682725980 */ /* 0x000f64000c101b00 */
[----:B---3--:R-:W1:Y:S01]  /*07d0*/  @P1 LDC.64 R152, c[0x0][0x3d0] ;  /* 0x0000f400ff981b82 */ /* 0x008e620000000a00 */
[----:B------:R-:W-:Y:S01]  /*07e0*/  @P5 VIADD R0, R0, 0x20 ;  /* 0x0000002000005836 */ /* 0x000fe20000000000 */
[----:B------:R3:W5:Y:S06]  /*07f0*/  @P5 LDG.E.64 R74, desc[UR6][R90.64] ;  /* 0x000000065a4a5981 */ /* 0x00076c000c1e1b00 */
[----:B------:R-:W1:Y:S08]  /*0800*/  @P1 LDC.64 R156, c[0x0][0x3e8] ;  /* 0x0000fa00ff9c1b82 */ /* 0x000e700000000a00 */
[----:B------:R-:W1:Y:S01]  /*0810*/  @P1 LDC.64 R36, c[0x0][0x438] ;  /* 0x00010e00ff241b82 */ /* 0x000e620000000a00 */
[----:B------:R-:W-:Y:S01]  /*0820*/  @P4 IMAD.WIDE.U32 R134, R0, 0x8, R134 ;  /* 0x0000000800864825 */ /* 0x000fe200078e0086 */
[----:B------:R-:W-:-:S03]  /*0830*/  ISETP.GE.U32.AND P5, PT, R148, 0x1a0, PT ;  /* 0x000001a09400780c */ /* 0x000fc60003fa6070 */
[C---:B------:R-:W-:Y:S01]  /*0840*/  @P4 IMAD.WIDE.U32 R132, R0.reuse, 0x8, R132 ;  /* 0x0000000800844825 */ /* 0x040fe200078e0084 */
[----:B------:R-:W5:Y:S02]  /*0850*/  @P4 LDG.E.64 R26, desc[UR6][R134.64] ;  /* 0x00000006861a4981 */ /* 0x000f64000c1e1b00 */
[----:B------:R-:W1:Y:S01]  /*0860*/  @P0 LDC.64 R88, c[0x0][0x3d0] ;  /* 0x0000f400ff580b82 */ /* 0x000e620000000a00 */
[C---:B------:R-:W-:Y:S01]  /*0870*/  @P4 IMAD.WIDE.U32 R136, R0.reuse, 0x8, R136 ;  /* 0x0000000800884825 */ /* 0x040fe200078e0088 */
[----:B------:R-:W-:Y:S01]  /*0880*/  @P4 IADD3 R0, PT, PT, R0, 0x20, RZ ;  /* 0x0000002000004810 */ /* 0x000fe20007ffe0ff */
[----:B------:R2:W5:Y:S04]  /*0890*/  @P4 LDG.E.64 R72, desc[UR6][R132.64] ;  /* 0x0000000684484981 */ /* 0x000568000c1e1b00 */
[----:B------:R-:W5:Y:S01]  /*08a0*/  @P4 LD.E.64 R112, desc[UR6][R136.64] ;  /* 0x0000000688704980 */ /* 0x000f62000c101b00 */
[----:B----4-:R-:W4:Y:S01]  /*08b0*/  @P0 LDC.64 R128, c[0x0][0x3e8] ;  /* 0x0000fa00ff800b82 */ /* 0x010f220000000a00 */
[----:B------:R-:W-:Y:S01]  /*08c0*/  @P3 IMAD.WIDE.U32 R142, R0, 0x8, R142 ;  /* 0x00000008008e3825 */ /* 0x000fe200078e008e */
[----:B------:R-:W-:-:S03]  /*08d0*/  ISETP.GE.U32.AND P4, PT, R148, 0x1c0, PT ;  /* 0x000001c09400780c */ /* 0x000fc60003f86070 */
[C---:B------:R-:W-:Y:S01]  /*08e0*/  @P3 IMAD.WIDE.U32 R144, R0.reuse, 0x8, R144 ;  /* 0x0000000800903825 */ /* 0x040fe200078e0090 */
[----:B------:R-:W5:Y:S02]  /*08f0*/  @P3 LDG.E.64 R24, desc[UR6][R142.64] ;  /* 0x000000068e183981 */ /* 0x000f64000c1e1b00 */
[----:B---3--:R-:W3:Y:S01]  /*0900*/  @P0 LDC.64 R90, c[0x0][0x438] ;  /* 0x00010e00ff5a0b82 */ /* 0x008ee20000000a00 */
[C---:B------:R-:W-:Y:S01]  /*0910*/  @P3 IMAD.WIDE.U32 R150, R0.reuse, 0x8, R150 ;  /* 0x0000000800963825 */ /* 0x040fe200078e0096 */
[----:B------:R-:W5:Y:S03]  /*0920*/  @P3 LD.E.64 R110, desc[UR6][R144.64] ;  /* 0x00000006906e3980 */ /* 0x000f66000c101b00 */
[----:B------:R-:W-:Y:S01]  /*0930*/  @P3 VIADD R0, R0, 0x20 ;  /* 0x0000002000003836 */ /* 0x000fe20000000000 */
[----:B------:R-:W5:Y:S01]  /*0940*/  @P3 LDG.E.64 R70, desc[UR6][R150.64] ;  /* 0x0000000696463981 */ /* 0x000f62000c1e1b00 */
[----:B------:R-:W-:Y:S01]  /*0950*/  ISETP.GE.U32.AND P3, PT, R148, 0x1e0, PT ;  /* 0x000001e09400780c */ /* 0x000fe20003f66070 */
[----:B------:R-:W3:Y:S01]  /*0960*/  @P5 LDC.64 R130, c[0x0][0x3d0] ;  /* 0x0000f400ff825b82 */ /* 0x000ee20000000a00 */
[----:B0-----:R-:W-:-:S04]  /*0970*/  @P2 IMAD.WIDE.U32 R154, R0, 0x8, R154 ;  /* 0x00000008009a2825 */ /* 0x001fc800078e009a */
[C---:B------:R-:W-:Y:S01]  /*0980*/  @P2 IMAD.WIDE.U32 R48, R0.reuse, 0x8, R48 ;  /* 0x0000000800302825 */ /* 0x040fe200078e0030 */
[----:B------:R-:W5:Y:S02]  /*0990*/  @P2 LDG.E.64 R22, desc[UR6][R154.64] ;  /* 0x000000069a162981 */ /* 0x000f64000c1e1b00 */
[----:B--2---:R-:W0:Y:S01]  /*09a0*/  @P5 LDC.64 R132, c[0x0][0x438] ;  /* 0x00010e00ff845b82 */ /* 0x004e220000000a00 */
[C---:B------:R-:W-:Y:S01]  /*09b0*/  @P2 IMAD.WIDE.U32 R4, R0.reuse, 0x8, R4 ;  /* 0x0000000800042825 */ /* 0x040fe200078e0004 */
[----:B------:R-:W5:Y:S03]  /*09c0*/  @P2 LD.E.64 R108, desc[UR6][R48.64] ;  /* 0x00000006306c2980 */ /* 0x000f66000c101b00 */
[----:B------:R-:W-:Y:S01]  /*09d0*/  @P2 VIADD R0, R0, 0x20 ;  /* 0x0000002000002836 */ /* 0x000fe20000000000 */
[----:B------:R2:W5:Y:S02]  /*09e0*/  @P2 LDG.E.64 R68, desc[UR6][R4.64] ;  /* 0x0000000604442981 */ /* 0x000564000c1e1b00 */
[----:B------:R-:W0:Y:S01]  /*09f0*/  @P5 LDC.64 R134, c[0x0][0x3e8] ;  /* 0x0000fa00ff865b82 */ /* 0x000e220000000a00 */
[----:B-1----:R-:W-:Y:S01]  /*0a00*/  @P1 IMAD.WIDE.U32 R152, R0, 0x8, R152 ;  /* 0x0000000800981825 */ /* 0x002fe200078e0098 */
[----:B------:R-:W-:-:S03]  /*0a10*/  ISETP.GE.U32.AND P2, PT, R148, 0x200, PT ;  /* 0x000002009400780c */ /* 0x000fc60003f46070 */
[C---:B------:R-:W-:Y:S01]  /*0a20*/  @P1 IMAD.WIDE.U32 R156, R0.reuse, 0x8, R156 ;  /* 0x00000008009c1825 */ /* 0x040fe200078e009c */
[----:B------:R1:W5:Y:S02]  /*0a30*/  @P1 LDG.E.64 R20, desc[UR6][R152.64] ;  /* 0x0000000698141981 */ /* 0x000364000c1e1b00 */
[----:B--2---:R-:W2:Y:S01]  /*0a40*/  @P4 LDC.64 R4, c[0x0][0x3d0] ;  /* 0x0000f400ff044b82 */ /* 0x004ea20000000a00 */
[C---:B------:R-:W-:Y:S01]  /*0a50*/  @P1 IMAD.WIDE.U32 R36, R0.reuse, 0x8, R36 ;  /* 0x0000000800241825 */ /* 0x040fe200078e0024 */
[----:B------:R-:W-:Y:S01]  /*0a60*/  @P1 IADD3 R0, PT, PT, R0, 0x20, RZ ;  /* 0x0000002000001810 */ /* 0x000fe20007ffe0ff */
[----:B------:R-:W5:Y:S04]  /*0a70*/  @P1 LDG.E.64 R66, desc[UR6][R156.64] ;  /* 0x000000069c421981 */ /* 0x000f68000c1e1b00 */
[----:B------:R-:W5:Y:S01]  /*0a80*/  @P1 LD.E.64 R106, desc[UR6][R36.64] ;  /* 0x00000006246a1980 */ /* 0x000f62000c101b00 */
[----:B------:R-:W2:Y:S01]  /*0a90*/  @P4 LDC.64 R48, c[0x0][0x438] ;  /* 0x00010e00ff304b82 */ /* 0x000ea20000000a00 */
[----:B------:R-:W-:Y:S01]  /*0aa0*/  ISETP.GE.U32.AND P1, PT, R148, 0x220, PT ;  /* 0x000002209400780c */ /* 0x000fe20003f26070 */
[----:B------:R-:W-:-:S06]  /*0ab0*/  @P0 IMAD.WIDE.U32 R88, R0, 0x8, R88 ;  /* 0x0000000800580825 */ /* 0x000fcc00078e0058 */
[----:B------:R-:W2:Y:S01]  /*0ac0*/  @P4 LDC.64 R136, c[0x0][0x3e8] ;  /* 0x0000fa00ff884b82 */ /* 0x000ea20000000a00 */
[----:B----4-:R-:W-:Y:S01]  /*0ad0*/  @P0 IMAD.WIDE.U32 R128, R0, 0x8, R128 ;  /* 0x0000000800800825 */ /* 0x010fe200078e0080 */
[----:B------:R-:W-:Y:S01]  /*0ae0*/  ISETP.GE.U32.AND P6, PT, R148, 0x240, PT ;  /* 0x000002409400780c */ /* 0x000fe20003fc6070 */
[----:B------:R4:W5:Y:S02]  /*0af0*/  @P0 LDG.E.64 R18, desc[UR6][R88.64] ;  /* 0x0000000658120981 */ /* 0x000964000c1e1b00 */
[C---:B---3--:R-:W-:Y:S02]  /*0b00*/  @P0 IMAD.WIDE.U32 R90, R0.reuse, 0x8, R90 ;  /* 0x00000008005a0825 */ /* 0x048fe400078e005a */
[----:B------:R3:W5:Y:S01]  /*0b10*/  @P0 LDG.E.64 R64, desc[UR6][R128.64] ;  /* 0x0000000680400981 */ /* 0x000762000c1e1b00 */
[----:B------:R-:W2:Y:S01]  /*0b20*/  @P3 LDC.64 R142, c[0x0][0x3d0] ;  /* 0x0000f400ff8e3b82 */ /* 0x000ea20000000a00 */
[----:B------:R-:W-:Y:S02]  /*0b30*/  @P0 VIADD R0, R0, 0x20 ;  /* 0x0000002000000836 */ /* 0x000fe40000000000 */
[----:B------:R0:W5:Y:S05]  /*0b40*/  @P0 LD.E.64 R104, desc[UR6][R90.64] ;  /* 0x000000065a680980 */ /* 0x00016a000c101b00 */
[----:B------:R-:W2:Y:S08]  /*0b50*/  @P3 LDC.64 R144, c[0x0][0x438] ;  /* 0x00010e00ff903b82 */ /* 0x000eb00000000a00 */
[----:B------:R-:W2:Y:S01]  /*0b60*/  @P3 LDC.64 R150, c[0x0][0x3e8] ;  /* 0x0000fa00ff963b82 */ /* 0x000ea20000000a00 */
[----:B------:R-:W-:-:S07]  /*0b70*/  ISETP.GE.U32.AND P0, PT, R148, 0x260, PT ;  /* 0x000002609400780c */ /* 0x000fce0003f06070 */
[----:B-1----:R-:W1:Y:S08]  /*0b80*/  @P2 LDC.64 R152, c[0x0][0x3d0] ;  /* 0x0000f400ff982b82 */ /* 0x002e700000000a00 */
[----:B----4-:R-:W4:Y:S08]  /*0b90*/  @P2 LDC.64 R88, c[0x0][0x438] ;  /* 0x00010e00ff582b82 */ /* 0x010f300000000a00 */
[----:B---3--:R-:W3:Y:S01]  /*0ba0*/  @P2 LDC.64 R128, c[0x0][0x3e8] ;  /* 0x0000fa00ff802b82 */ /* 0x008ee20000000a00 */
[----:B------:R-:W-:-:S04]  /*0bb0*/  @P5 IMAD.WIDE.U32 R130, R0, 0x8, R130 ;  /* 0x0000000800825825 */ /* 0x000fc800078e0082 */
[C---:B0-----:R-:W-:Y:S01]  /*0bc0*/  @P5 IMAD.WIDE.U32 R132, R0.reuse, 0x8, R132 ;  /* 0x0000000800845825 */ /* 0x041fe200078e0084 */
[----:B------:R0:W5:Y:S02]  /*0bd0*/  @P5 LDG.E.64 R16, desc[UR6][R130.64] ;  /* 0x0000000682105981 */ /* 0x000164000c1e1b00 */
[----:B------:R-:W0:Y:S01]  /*0be0*/  @P1 LDC.64 R36, c[0x0][0x3d0] ;  /* 0x0000f400ff241b82 */ /* 0x000e220000000a00 */
[C---:B------:R-:W-:Y:S01]  /*0bf0*/  @P5 IMAD.WIDE.U32 R134, R0.reuse, 0x8, R134 ;  /* 0x0000000800865825 */ /* 0x040fe200078e0086 */
[----:B------:R0:W5:Y:S06]  /*0c00*/  @P5 LD.E.64 R102, desc[UR6][R132.64] ;  /* 0x0000000684665980 */ /* 0x00016c000c101b00 */
[----:B------:R-:W0:Y:S01]  /*0c10*/  @P1 LDC.64 R90, c[0x0][0x438] ;  /* 0x00010e00ff5a1b82 */ /* 0x000e220000000a00 */
[----:B------:R-:W-:Y:S01]  /*0c20*/  @P5 VIADD R0, R0, 0x20 ;  /* 0x0000002000005836 */ /* 0x000fe20000000000 */
[----:B------:R0:W5:Y:S06]  /*0c30*/  @P5 LDG.E.64 R62, desc[UR6][R134.64] ;  /* 0x00000006863e5981 */ /* 0x00016c000c1e1b00 */
[----:B------:R-:W0:Y:S01]  /*0c40*/  @P1 LDC.64 R154, c[0x0][0x3e8] ;  /* 0x0000fa00ff9a1b82 */ /* 0x000e220000000a00 */
[----:B--2---:R-:W-:-:S04]  /*0c50*/  @P4 IMAD.WIDE.U32 R4, R0, 0x8, R4 ;  /* 0x0000000800044825 */ /* 0x004fc800078e0004 */
[C---:B------:R-:W-:Y:S01]  /*0c60*/  @P4 IMAD.WIDE.U32 R48, R0.reuse, 0x8, R48 ;  /* 0x0000000800304825 */ /* 0x040fe200078e0030 */
[----:B------:R2:W5:Y:S02]  /*0c70*/  @P4 LDG.E.64 R14, desc[UR6][R4.64] ;  /* 0x00000006040e4981 */ /* 0x000564000c1e1b00 */
[----:B------:R-:W2:Y:S01]  /*0c80*/  @P6 LDC.64 R156, c[0x0][0x3d0] ;  /* 0x0000f400ff9c6b82 */ /* 0x000ea20000000a00 */
[C---:B------:R-:W-:Y:S01]  /*0c90*/  @P4 IMAD.WIDE.U32 R136, R0.reuse, 0x8, R136 ;  /* 0x0000000800884825 */ /* 0x040fe200078e0088 */
[----:B------:R-:W-:Y:S01]  /*0ca0*/  @P4 IADD3 R0, PT, PT, R0, 0x20, RZ ;  /* 0x0000002000004810 */ /* 0x000fe20007ffe0ff */
[----:B------:R0:W5:Y:S05]  /*0cb0*/  @P4 LD.E.64 R100, desc[UR6][R48.64] ;  /* 0x0000000630644980 */ /* 0x00016a000c101b00 */
[----:B------:R-:W2:Y:S08]  /*0cc0*/  @P6 LDC.64 R158, c[0x0][0x438] ;  /* 0x00010e00ff9e6b82 */ /* 0x000eb00000000a00 */
[----:B------:R-:W2:Y:S01]  /*0cd0*/  @P6 LDC.64 R160, c[0x0][0x3e8] ;  /* 0x0000fa00ffa06b82 */ /* 0x000ea20000000a00 */
[C---:B------:R-:W-:Y:S01]  /*0ce0*/  @P3 IMAD.WIDE.U32 R142, R0.reuse, 0x8, R142 ;  /* 0x00000008008e3825 */ /* 0x040fe200078e008e */
[----:B------:R0:W5:Y:S03]  /*0cf0*/  @P4 LDG.E.64 R60, desc[UR6][R136.64] ;  /* 0x00000006883c4981 */ /* 0x000166000c1e1b00 */
[C---:B------:R-:W-:Y:S01]  /*0d00*/  @P3 IMAD.WIDE.U32 R144, R0.reuse, 0x8, R144 ;  /* 0x0000000800903825 */ /* 0x040fe200078e0090 */
[----:B------:R0:W5:Y:S02]  /*0d10*/  @P3 LDG.E.64 R12, desc[UR6][R142.64] ;  /* 0x000000068e0c3981 */ /* 0x000164000c1e1b00 */
[----:B------:R-:W2:Y:S01]  /*0d20*/  @P0 LDC.64 R162, c[0x0][0x3d0] ;  /* 0x0000f400ffa20b82 */ /* 0x000ea20000000a00 */
[C---:B------:R-:W-:Y:S01]  /*0d30*/  @P3 IMAD.WIDE.U32 R150, R0.reuse, 0x8, R150 ;  /* 0x0000000800963825 */ /* 0x040fe200078e0096 */
[----:B------:R0:W5:Y:S06]  /*0d40*/  @P3 LD.E.64 R98, desc[UR6][R144.64] ;  /* 0x0000000690623980 */ /* 0x00016c000c101b00 */
[----:B------:R-:W2:Y:S01]  /*0d50*/  @P0 LDC.64 R166, c[0x0][0x3e8] ;  /* 0x0000fa00ffa60b82 */ /* 0x000ea20000000a00 */
[----:B------:R-:W-:Y:S01]  /*0d60*/  @P3 VIADD R0, R0, 0x20 ;  /* 0x0000002000003836 */ /* 0x000fe20000000000 */
[----:B------:R0:W5:Y:S06]  /*0d70*/  @P3 LDG.E.64 R58, desc[UR6][R150.64] ;  /* 0x00000006963a3981 */ /* 0x00016c000c1e1b00 */
[----:B------:R-:W2:Y:S01]  /*0d80*/  @P0 LDC.64 R164, c[0x0][0x438] ;  /* 0x00010e00ffa40b82 */ /* 0x000ea20000000a00 */
[----:B-1----:R-:W-:-:S04]  /*0d90*/  @P2 IMAD.WIDE.U32 R152, R0, 0x8, R152 ;  /* 0x0000000800982825 */ /* 0x002fc800078e0098 */
[C---:B----4-:R-:W-:Y:S01]  /*0da0*/  @P2 IMAD.WIDE.U32 R88, R0.reuse, 0x8, R88 ;  /* 0x0000000800582825 */ /* 0x050fe200078e0058 */
[----:B------:R1:W5:Y:S03]  /*0db0*/  @P2 LDG.E.64 R10, desc[UR6][R152.64] ;  /* 0x00000006980a2981 */ /* 0x000366000c1e1b00 */
[C---:B---3--:R-:W-:Y:S01]  /*0dc0*/  @P2 IMAD.WIDE.U32 R128, R0.reuse, 0x8, R128 ;  /* 0x0000000800802825 */ /* 0x048fe200078e0080 */
[----:B------:R1:W5:Y:S03]  /*0dd0*/  @P2 LD.E.64 R96, desc[UR6][R88.64] ;  /* 0x0000000658602980 */ /* 0x000366000c101b00 */
[----:B------:R-:W-:Y:S01]  /*0de0*/  @P2 VIADD R0, R0, 0x20 ;  /* 0x0000002000002836 */ /* 0x000fe20000000000 */
[----:B------:R1:W5:Y:S03]  /*0df0*/  @P2 LDG.E.64 R56, desc[UR6][R128.64] ;  /* 0x0000000680382981 */ /* 0x000366000c1e1b00 */
[----:B0-----:R-:W-:-:S04]  /*0e00*/  @P1 IMAD.WIDE.U32 R36, R0, 0x8, R36 ;  /* 0x0000000800241825 */ /* 0x001fc800078e0024 */
[C---:B------:R-:W-:Y:S01]  /*0e10*/  @P1 IMAD.WIDE.U32 R90, R0.reuse, 0x8, R90 ;  /* 0x00000008005a1825 */ /* 0x040fe200078e005a */
[----:B------:R1:W5:Y:S03]  /*0e20*/  @P1 LDG.E.64 R8, desc[UR6][R36.64] ;  /* 0x0000000624081981 */ /* 0x000366000c1e1b00 */
[C---:B------:R-:W-:Y:S01]  /*0e30*/  @P1 IMAD.WIDE.U32 R154, R0.reuse, 0x8, R154 ;  /* 0x00000008009a1825 */ /* 0x040fe200078e009a */
[----:B------:R-:W-:Y:S01]  /*0e40*/  @P1 IADD3 R0, PT, PT, R0, 0x20, RZ ;  /* 0x0000002000001810 */ /* 0x000fe20007ffe0ff */
[----:B------:R1:W5:Y:S04]  /*0e50*/  @P1 LD.E.64 R94, desc[UR6][R90.64] ;  /* 0x000000065a5e1980 */ /* 0x000368000c101b00 */
[C---:B--2---:R-:W-:Y:S01]  /*0e60*/  @P6 IMAD.WIDE.U32 R156, R0.reuse, 0x8, R156 ;  /* 0x00000008009c6825 */ /* 0x044fe200078e009c */
[----:B------:R1:W5:Y:S03]  /*0e70*/  @P1 LDG.E.64 R54, desc[UR6][R154.64] ;  /* 0x000000069a361981 */ /* 0x000366000c1e1b00 */
[C---:B------:R-:W-:Y:S01]  /*0e80*/  @P6 IMAD.WIDE.U32 R158, R0.reuse, 0x8, R158 ;  /* 0x00000008009e6825 */ /* 0x040fe200078e009e */
[----:B------:R1:W5:Y:S03]  /*0e90*/  @P6 LDG.E.64 R44, desc[UR6][R156.64] ;  /* 0x000000069c2c6981 */ /* 0x000366000c1e1b00 */
[C---:B------:R-:W-:Y:S01]  /*0ea0*/  @P6 IMAD.WIDE.U32 R160, R0.reuse, 0x8, R160 ;  /* 0x0000000800a06825 */ /* 0x040fe200078e00a0 */
[----:B------:R1:W5:Y:S03]  /*0eb0*/  @P6 LD.E.64 R92, desc[UR6][R158.64] ;  /* 0x000000069e5c6980 */ /* 0x000366000c101b00 */
[----:B------:R-:W-:Y:S01]  /*0ec0*/  @P6 VIADD R0, R0, 0x20 ;  /* 0x0000002000006836 */ /* 0x000fe20000000000 */
[----:B------:R1:W5:Y:S03]  /*0ed0*/  @P6 LDG.E.64 R52, desc[UR6][R160.64] ;  /* 0x00000006a0346981 */ /* 0x000366000c1e1b00 */
[----:B------:R-:W-:-:S04]  /*0ee0*/  @P0 IMAD.WIDE.U32 R162, R0, 0x8, R162 ;  /* 0x0000000800a20825 */ /* 0x000fc800078e00a2 */
[C---:B------:R-:W-:Y:S01]  /*0ef0*/  @P0 IMAD.WIDE.U32 R166, R0.reuse, 0x8, R166 ;  /* 0x0000000800a60825 */ /* 0x040fe200078e00a6 */
[----:B------:R1:W5:Y:S03]  /*0f00*/  @P0 LDG.E.64 R40, desc[UR6][R162.64] ;  /* 0x00000006a2280981 */ /* 0x000366000c1e1b00 */
[----:B------:R-:W-:Y:S01]  /*0f10*/  @P0 IMAD.WIDE.U32 R164, R0, 0x8, R164 ;  /* 0x0000000800a40825 */ /* 0x000fe200078e00a4 */
[----:B------:R1:W5:Y:S04]  /*0f20*/  @P0 LDG.E.64 R50, desc[UR6][R166.64] ;  /* 0x00000006a6320981 */ /* 0x000368000c1e1b00 */
[----:B------:R1:W5:Y:S01]  /*0f30*/  @P0 LD.E.64 R2, desc[UR6][R164.64] ;  /* 0x00000006a4020980 */ /* 0x000362000c101b00 */
[----:B------:R-:W-:Y:S01]  /*0f40*/  ISETP.GE.U32.AND P1, PT, R148, 0x280, PT ;  /* 0x000002809400780c */ /* 0x000fe20003f26070 */
[----:B------:R-:W-:-:S12]  /*0f50*/  @P0 VIADD R0, R0, 0x20 ;  /* 0x0000002000000836 */ /* 0x000fd80000000000 */
[----:B-1----:R-:W-:Y:S05]  /*0f60*/  @!P1 BRA `(.L_x_74972) ;  /* 0x0000000800f49947 */ /* 0x002fea0003800000 */
        /* <DEDUP_REMOVED lines=10> */
.L_x_74971:
        /* <DEDUP_REMOVED lines=18> */
[----:B------:R-:W1:Y:S01]  /*1130*/  @P3 LDC.64 R134, c[0x0][0x3e8] ;  /* 0x0000fa00ff863b82 */ /* 0x000e620000000a00 */
[----:B--2---:R-:W-:-:S07]  /*1140*/  @P4 IMAD.WIDE.U32 R128, R0, 0x8, R128 ;  /* 0x0000000800804825 */ /* 0x004fce00078e0080 */
[----:B------:R-:W2:Y:S01]  /*1150*/  @P2 LDC.64 R136, c[0x0][0x3d0] ;  /* 0x0000f400ff882b82 */ /* 0x000ea20000000a00 */
[C---:B---3--:R-:W-:Y:S01]  /*1160*/  @P4 IMAD.WIDE.U32 R130, R0.reuse, 0x8, R130 ;  /* 0x0000000800824825 */ /* 0x048fe200078e0082 */
[----:B------:R-:W-:Y:S01]  /*1170*/  @P4 IADD3 R0, PT, PT, R0, 0x20, RZ ;  /* 0x0000002000004810 */ /* 0x000fe20007ffe0ff */
[----:B------:R3:W5:Y:S05]  /*1180*/  @P4 LDG.E.64 R42, desc[UR6][R128.64] ;  /* 0x00000006802a4981 */ /* 0x00076a000c1e1b00 */
[----:B------:R-:W3:Y:S08]  /*1190*/  @P2 LDC.64 R142, c[0x0][0x3e8] ;  /* 0x0000fa00ff8e2b82 */ /* 0x000ef00000000a00 */
[----:B------:R-:W3:Y:S08]  /*11a0*/  @P1 LDC.64 R144, c[0x0][0x3d0] ;  /* 0x0000f400ff901b82 */ /* 0x000ef00000000a00 */
[----:B------:R-:W3:Y:S01]  /*11b0*/  @P1 LDC.64 R150, c[0x0][0x3e8] ;  /* 0x0000fa00ff961b82 */ /* 0x000ee20000000a00 */
[----:B------:R-:W-:Y:S01]  /*11c0*/  ISETP.GE.U32.AND P5, PT, R148, 0x100, PT ;  /* 0x000001009400780c */ /* 0x000fe20003fa6070 */
[----:B----4-:R-:W-:Y:S01]  /*11d0*/  @P3 IMAD.WIDE.U32 R132, R0, 0x8, R132 ;  /* 0x0000000800843825 */ /* 0x010fe200078e0084 */
[----:B------:R4:W5:Y:S01]  /*11e0*/  @P4 LDG.E.64 R84, desc[UR6][R130.64] ;  /* 0x0000000682544981 */ /* 0x000962000c1e1b00 */
[----:B------:R-:W-:-:S04]  /*11f0*/  @P4 CS2R R124, SRZ ;  /* 0x00000000007c4805 */ /* 0x000fc8000001ff00 */
[----:B0-----:R-:W0:Y:S01]  /*1200*/  @P0 LDC.64 R88, c[0x0][0x3d0] ;  /* 0x0000f400ff580b82 */ /* 0x001e220000000a00 */
[----:B-1----:R-:W-:Y:S01]  /*1210*/  @P3 IMAD.WIDE.U32 R134, R0, 0x8, R134 ;  /* 0x0000000800863825 */ /* 0x002fe200078e0086 */
[----:B------:R-:W-:Y:S01]  /*1220*/  ISETP.GE.U32.AND P4, PT, R148, 0x120, PT ;  /* 0x000001209400780c */ /* 0x000fe20003f86070 */
[----:B------:R1:W5:Y:S02]  /*1230*/  @P3 LDG.E.64 R38, desc[UR6][R132.64] ;  /* 0x0000000684263981 */ /* 0x000364000c1e1b00 */
[----:B------:R-:W-:Y:S01]  /*1240*/  @P3 VIADD R0, R0, 0x20 ;  /* 0x0000002000003836 */ /* 0x000fe20000000000 */
[----:B------:R-:W-:Y:S01]  /*1250*/  @P3 CS2R R122, SRZ ;  /* 0x00000000007a3805 */ /* 0x000fe2000001ff00 */
[----:B------:R1:W5:Y:S01]  /*1260*/  @P3 LDG.E.64 R82, desc[UR6][R134.64] ;  /* 0x0000000686523981 */ /* 0x000362000c1e1b00 */
[----:B------:R-:W0:Y:S01]  /*1270*/  @P0 LDC.64 R90, c[0x0][0x3e8] ;  /* 0x0000fa00ff5a0b82 */ /* 0x000e220000000a00 */
[----:B--2---:R-:W-:Y:S01]  /*1280*/  @P2 IMAD.WIDE.U32 R136, R0, 0x8, R136 ;  /* 0x0000000800882825 */ /* 0x004fe200078e0088 */
[----:B------:R-:W-:-:S03]  /*1290*/  ISETP.GE.U32.AND P3, PT, R148, 0x140, PT ;  /* 0x000001409400780c */ /* 0x000fc60003f66070 */
[C---:B---3--:R-:W-:Y:S01]  /*12a0*/  @P2 IMAD.WIDE.U32 R142, R0.reuse, 0x8, R142 ;  /* 0x00000008008e2825 */ /* 0x048fe200078e008e */
[----:B------:R2:W5:Y:S02]  /*12b0*/  @P2 LDG.E.64 R34, desc[UR6][R136.64] ;  /* 0x0000000688222981 */ /* 0x000564000c1e1b00 */
[----:B------:R-:W3:Y:S01]  /*12c0*/  @P6 LDC.64 R128, c[0x0][0x3d0] ;  /* 0x0000f400ff806b82 */ /* 0x000ee20000000a00 */
[----:B------:R-:W-:Y:S01]  /*12d0*/  @P2 VIADD R0, R0, 0x20 ;  /* 0x0000002000002836 */ /* 0x000fe20000000000 */
[----:B------:R0:W5:Y:S06]  /*12e0*/  @P2 LDG.E.64 R80, desc[UR6][R142.64] ;  /* 0x000000068e502981 */ /* 0x00016c000c1e1b00 */
[----:B----4-:R-:W4:Y:S01]  /*12f0*/  @P6 LDC.64 R130, c[0x0][0x3e8] ;  /* 0x0000fa00ff826b82 */ /* 0x010f220000000a00 */
[----:B------:R-:W-:Y:S01]  /*1300*/  @P2 CS2R R120, SRZ ;  /* 0x0000000000782805 */ /* 0x000fe2000001ff00 */
[----:B------:R-:W-:Y:S01]  /*1310*/  @P1 IMAD.WIDE.U32 R144, R0, 0x8, R144 ;  /* 0x0000000800901825 */ /* 0x000fe200078e0090 */
[----:B------:R-:W-:-:S05]  /*1320*/  ISETP.GE.U32.AND P2, PT, R148, 0x160, PT ;  /* 0x000001609400780c */ /* 0x000fca0003f46070 */
[----:B-1----:R-:W1:Y:S01]  /*1330*/  @P5 LDC.64 R132, c[0x0][0x3d0] ;  /* 0x0000f400ff845b82 */ /* 0x002e620000000a00 */
[C---:B------:R-:W-:Y:S01]  /*1340*/  @P1 IMAD.WIDE.U32 R150, R0.reuse, 0x8, R150 ;  /* 0x0000000800961825 */ /* 0x040fe200078e0096 */
[----:B------:R0:W5:Y:S06]  /*1350*/  @P1 LDG.E.64 R32, desc[UR6][R144.64] ;  /* 0x0000000690201981 */ /* 0x00016c000c1e1b00 */
[----:B------:R-:W1:Y:S01]  /*1360*/  @P5 LDC.64 R134, c[0x0][0x3e8] ;  /* 0x0000fa00ff865b82 */ /* 0x000e620000000a00 */
[----:B------:R3:W5:Y:S01]  /*1370*/  @P1 LDG.E.64 R78, desc[UR6][R150.64] ;  /* 0x00000006964e1981 */ /* 0x000762000c1e1b00 */
[----:B------:R-:W-:-:S02]  /*1380*/  @P1 IADD3 R0, PT, PT, R0, 0x20, RZ ;  /* 0x0000002000001810 */ /* 0x000fc40007ffe0ff */
[----:B------:R-:W-:Y:S02]  /*1390*/  @P1 CS2R R118, SRZ ;  /* 0x0000000000761805 */ /* 0x000fe4000001ff00 */
[----:B------:R-:W-:Y:S02]  /*13a0*/  ISETP.GE.U32.AND P1, PT, R148, 0x180, PT ;  /* 0x000001809400780c */ /* 0x000fe40003f26070 */
[----:B--2---:R-:W2:Y:S01]  /*13b0*/  @P4 LDC.64 R136, c[0x0][0x3d0] ;  /* 0x0000f400ff884b82 */ /* 0x004ea20000000a00 */
[----:B0-----:R-:W-:-:S07]  /*13c0*/  @P0 IMAD.WIDE.U32 R88, R0, 0x8, R88 ;  /* 0x0000000800580825 */ /* 0x001fce00078e0058 */
[----:B------:R-:W0:Y:S01]  /*13d0*/  @P4 LDC.64 R142, c[0x0][0x3e8] ;  /* 0x0000fa00ff8e4b82 */ /* 0x000e220000000a00 */
[C---:B------:R-:W-:Y:S01]  /*13e0*/  @P0 IMAD.WIDE.U32 R90, R0.reuse, 0x8, R90 ;  /* 0x00000008005a0825 */ /* 0x040fe200078e005a */
[----:B------:R1:W5:Y:S06]  /*13f0*/  @P0 LDG.E.64 R30, desc[UR6][R88.64] ;  /* 0x00000006581e0981 */ /* 0x00036c000c1e1b00 */
[----:B------:R-:W0:Y:S01]  /*1400*/  @P3 LDC.64 R144, c[0x0][0x3d0] ;  /* 0x0000f400ff903b82 */ /* 0x000e220000000a00 */
[----:B------:R-:W-:Y:S01]  /*1410*/  @P0 VIADD R0, R0, 0x20 ;  /* 0x0000002000000836 */ /* 0x000fe20000000000 */
[----:B------:R0:W5:Y:S06]  /*1420*/  @P0 LDG.E.64 R76, desc[UR6][R90.64] ;  /* 0x000000065a4c0981 */ /* 0x00016c000c1e1b00 */
[----:B---3--:R-:W3:Y:S01]  /*1430*/  @P3 LDC.64 R150, c[0x0][0x3e8] ;  /* 0x0000fa00ff963b82 */ /* 0x008ee20000000a00 */
[----:B------:R-:W-:Y:S01]  /*1440*/  @P0 CS2R R116, SRZ ;  /* 0x0000000000740805 */ /* 0x000fe2000001ff00 */
[----:B------:R-:W-:Y:S01]  /*1450*/  @P6 IMAD.WIDE.U32 R128, R0, 0x8, R128 ;  /* 0x0000000800806825 */ /* 0x000fe200078e0080 */
[----:B------:R-:W-:-:S05]  /*1460*/  ISETP.GE.U32.AND P0, PT, R148, 0x1a0, PT ;  /* 0x000001a09400780c */ /* 0x000fca0003f06070 */
[----:B------:R-:W3:Y:S01]  /*1470*/  @P2 LDC.64 R152, c[0x0][0x3d0] ;  /* 0x0000f400ff982b82 */ /* 0x000ee20000000a00 */
[C---:B----4-:R-:W-:Y:S01]  /*1480*/  @P6 IMAD.WIDE.U32 R130, R0.reuse, 0x8, R130 ;  /* 0x0000000800826825 */ /* 0x050fe200078e0082 */
[----:B------:R4:W5:Y:S06]  /*1490*/  @P6 LDG.E.64 R28, desc[UR6][R128.64] ;  /* 0x00000006801c6981 */ /* 0x00096c000c1e1b00 */
[----:B------:R-:W4:Y:S01]  /*14a0*/  @P2 LDC.64 R154, c[0x0][0x3e8] ;  /* 0x0000fa00ff9a2b82 */ /* 0x000f220000000a00 */
[----:B------:R-:W-:Y:S01]  /*14b0*/  @P6 VIADD R0, R0, 0x20 ;  /* 0x0000002000006836 */ /* 0x000fe20000000000 */
[----:B------:R4:W5:Y:S03]  /*14c0*/  @P6 LDG.E.64 R74, desc[UR6][R130.64] ;  /* 0x00000006824a6981 */ /* 0x000966000c1e1b00 */
[----:B-1----:R-:W-:-:S03]  /*14d0*/  @P5 IMAD.WIDE.U32 R132, R0, 0x8, R132 ;  /* 0x0000000800845825 */ /* 0x002fc600078e0084 */
[----:B------:R-:W1:Y:S01]  /*14e0*/  @P1 LDC.64 R88, c[0x0][0x3e8] ;  /* 0x0000fa00ff581b82 */ /* 0x000e620000000a00 */
[C---:B------:R-:W-:Y:S01]  /*14f0*/  @P5 IMAD.WIDE.U32 R134, R0.reuse, 0x8, R134 ;  /* 0x0000000800865825 */ /* 0x040fe200078e0086 */
[----:B------:R-:W-:Y:S02]  /*1500*/  @P5 IADD3 R0, PT, PT, R0, 0x20, RZ ;  /* 0x0000002000005810 */ /* 0x000fe40007ffe0ff */
[----:B------:R-:W-:-:S04]  /*1510*/  @P6 CS2R R114, SRZ ;  /* 0x0000000000726805 */ /* 0x000fc8000001ff00 */
[----:B------:R-:W1:Y:S01]  /*1520*/  @P1 LDC.64 R156, c[0x0][0x3d0] ;  /* 0x0000f400ff9c1b82 */ /* 0x000e620000000a00 */
[----:B--2---:R-:W-:Y:S01]  /*1530*/  @P4 IMAD.WIDE.U32 R136, R0, 0x8, R136 ;  /* 0x0000000800884825 */ /* 0x004fe200078e0088 */
[----:B------:R-:W-:Y:S01]  /*1540*/  ISETP.GE.U32.AND P6, PT, R148, 0x1c0, PT ;  /* 0x000001c09400780c */ /* 0x000fe20003fc6070 */
[----:B------:R2:W5:Y:S02]  /*1550*/  @P5 LDG.E.64 R26, desc[UR6][R132.64] ;  /* 0x00000006841a5981 */ /* 0x000564000c1e1b00 */
[C---:B0-----:R-:W-:Y:S01]  /*1560*/  @P4 IMAD.WIDE.U32 R142, R0.reuse, 0x8, R142 ;  /* 0x00000008008e4825 */ /* 0x041fe200078e008e */
[----:B------:R-:W-:Y:S01]  /*1570*/  @P5 CS2R R112, SRZ ;  /* 0x0000000000705805 */ /* 0x000fe2000001ff00 */
[----:B------:R0:W5:Y:S01]  /*1580*/  @P5 LDG.E.64 R72, desc[UR6][R134.64] ;  /* 0x0000000686485981 */ /* 0x000162000c1e1b00 */
[----:B------:R-:W0:Y:S01]  /*1590*/  @P0 LDC.64 R90, c[0x0][0x3d0] ;  /* 0x0000f400ff5a0b82 */ /* 0x000e220000000a00 */
[----:B------:R-:W-:Y:S01]  /*15a0*/  @P4 VIADD R0, R0, 0x20 ;  /* 0x0000002000004836 */ /* 0x000fe20000000000 */
[----:B------:R-:W-:Y:S01]  /*15b0*/  @P4 CS2R R110, SRZ ;  /* 0x00000000006e4805 */ /* 0x000fe2000001ff00 */
[----:B------:R-:W5:Y:S02]  /*15c0*/  @P4 LDG.E.64 R24, desc[UR6][R136.64] ;  /* 0x0000000688184981 */ /* 0x000f64000c1e1b00 */
[----:B------:R-:W-:-:S02]  /*15d0*/  @P3 IMAD.WIDE.U32 R144, R0, 0x8, R144 ;  /* 0x0000000800903825 */ /* 0x000fc400078e0090 */
[----:B------:R-:W5:Y:S01]  /*15e0*/  @P4 LDG.E.64 R70, desc[UR6][R142.64] ;  /* 0x000000068e464981 */ /* 0x000f62000c1e1b00 */
[----:B------:R-:W0:Y:S01]  /*15f0*/  @P0 LDC.64 R158, c[0x0][0x3e8] ;  /* 0x0000fa00ff9e0b82 */ /* 0x000e220000000a00 */
[----:B---3--:R-:W-:Y:S01]  /*1600*/  @P3 IMAD.WIDE.U32 R150, R0, 0x8, R150 ;  /* 0x0000000800963825 */ /* 0x008fe200078e0096 */
[----:B------:R-:W-:Y:S01]  /*1610*/  ISETP.GE.U32.AND P5, PT, R148, 0x1e0, PT ;  /* 0x000001e09400780c */ /* 0x000fe20003fa6070 */
[----:B------:R-:W5:Y:S02]  /*1620*/  @P3 LDG.E.64 R22, desc[UR6][R144.64] ;  /* 0x0000000690163981 */ /* 0x000f64000c1e1b00 */
[----:B------:R-:W-:Y:S01]  /*1630*/  @P3 VIADD R0, R0, 0x20 ;  /* 0x0000002000003836 */ /* 0x000fe20000000000 */
[----:B------:R-:W-:Y:S01]  /*1640*/  ISETP.GE.U32.AND P4, PT, R148, 0x200, PT ;  /* 0x000002009400780c */ /* 0x000fe20003f86070 */
[----:B------:R-:W5:Y:S01]  /*1650*/  @P3 LDG.E.64 R68, desc[UR6][R150.64] ;  /* 0x0000000696443981 */ /* 0x000f62000c1e1b00 */
[----:B----4-:R-:W3:Y:S01]  /*1660*/  @P6 LDC.64 R128, c[0x0][0x3d0] ;  /* 0x0000f400ff806b82 */ /* 0x010ee20000000a00 */
[----:B------:R-:W-:-:S04]  /*1670*/  @P2 IMAD.WIDE.U32 R152, R0, 0x8, R152 ;  /* 0x0000000800982825 */ /* 0x000fc800078e0098 */
[C---:B------:R-:W-:Y:S01]  /*1680*/  @P2 IMAD.WIDE.U32 R154, R0.reuse, 0x8, R154 ;  /* 0x00000008009a2825 */ /* 0x040fe200078e009a */
[----:B------:R-:W-:Y:S02]  /*1690*/  @P2 IADD3 R0, PT, PT, R0, 0x20, RZ ;  /* 0x0000002000002810 */ /* 0x000fe40007ffe0ff */
[----:B------:R-:W-:Y:S01]  /*16a0*/  @P3 CS2R R108, SRZ ;  /* 0x00000000006c3805 */ /* 0x000fe2000001ff00 */
[----:B------:R-:W4:Y:S01]  /*16b0*/  @P6 LDC.64 R130, c[0x0][0x3e8] ;  /* 0x0000fa00ff826b82 */ /* 0x000f220000000a00 */
[----:B------:R-:W5:Y:S01]  /*16c0*/  @P2 LDG.E.64 R20, desc[UR6][R152.64] ;  /* 0x0000000698142981 */ /* 0x000f62000c1e1b00 */
[----:B-1----:R-:W-:Y:S01]  /*16d0*/  @P1 IMAD.WIDE.U32 R88, R0, 0x8, R88 ;  /* 0x0000000800581825 */ /* 0x002fe200078e0058 */
[----:B------:R-:W-:Y:S02]  /*16e0*/  ISETP.GE.U32.AND P3, PT, R148, 0x220, PT ;  /* 0x000002209400780c */ /* 0x000fe40003f66070 */
[----:B------:R-:W5:Y:S01]  /*16f0*/  @P2 LDG.E.64 R66, desc[UR6][R154.64] ;  /* 0x000000069a422981 */ /* 0x000f62000c1e1b00 */
[----:B------:R-:W-:-:S02]  /*1700*/  @P1 IMAD.WIDE.U32 R156, R0, 0x8, R156 ;  /* 0x00000008009c1825 */ /* 0x000fc400078e009c */
[----:B--2---:R-:W1:Y:S01]  /*1710*/  @P5 LDC.64 R132, c[0x0][0x3e8] ;  /* 0x0000fa00ff845b82 */ /* 0x004e620000000a00 */
[----:B------:R2:W5:Y:S01]  /*1720*/  @P1 LDG.E.64 R64, desc[UR6][R88.64] ;  /* 0x0000000658401981 */ /* 0x000562000c1e1b00 */
[----:B------:R-:W-:Y:S01]  /*1730*/  @P1 VIADD R0, R0, 0x20 ;  /* 0x0000002000001836 */ /* 0x000fe20000000000 */
[----:B------:R-:W-:Y:S02]  /*1740*/  @P2 CS2R R106, SRZ ;  /* 0x00000000006a2805 */ /* 0x000fe4000001ff00 */
[----:B------:R-:W-:Y:S01]  /*1750*/  ISETP.GE.U32.AND P2, PT, R148, 0x240, PT ;  /* 0x000002409400780c */ /* 0x000fe20003f46070 */
[----:B------:R-:W5:Y:S01]  /*1760*/  @P1 LDG.E.64 R18, desc[UR6][R156.64] ;  /* 0x000000069c121981 */ /* 0x000f62000c1e1b00 */
[----:B0-----:R-:W-:Y:S01]  /*1770*/  @P0 IMAD.WIDE.U32 R90, R0, 0x8, R90 ;  /* 0x00000008005a0825 */ /* 0x001fe200078e005a */
[----:B------:R-:W0:Y:S01]  /*1780*/  @P4 LDC.64 R134, c[0x0][0x3d0] ;  /* 0x0000f400ff864b82 */ /* 0x000e220000000a00 */
[----:B------:R-:W-:-:S07]  /*1790*/  @P1 CS2R R104, SRZ ;  /* 0x0000000000681805 */ /* 0x000fce000001ff00 */
[----:B--2---:R-:W2:Y:S01]  /*17a0*/  @P5 LDC.64 R88, c[0x0][0x3d0] ;  /* 0x0000f400ff585b82 */ /* 0x004ea20000000a00 */
[----:B------:R-:W-:Y:S01]  /*17b0*/  @P0 IMAD.WIDE.U32 R158, R0, 0x8, R158 ;  /* 0x00000008009e0825 */ /* 0x000fe200078e009e */
[----:B------:R-:W-:Y:S01]  /*17c0*/  ISETP.GE.U32.AND P1, PT, R148, 0x260, PT ;  /* 0x000002609400780c */ /* 0x000fe20003f26070 */
[----:B------:R3:W5:Y:S05]  /*17d0*/  @P0 LDG.E.64 R16, desc[UR6][R90.64] ;  /* 0x000000065a100981 */ /* 0x00076a000c1e1b00 */
[----:B------:R-:W0:Y:S01]  /*17e0*/  @P4 LDC.64 R136, c[0x0][0x3e8] ;  /* 0x0000fa00ff884b82 */ /* 0x000e220000000a00 */
[----:B------:R0:W5:Y:S01]  /*17f0*/  @P0 LDG.E.64 R62, desc[UR6][R158.64] ;  /* 0x000000069e3e0981 */ /* 0x000162000c1e1b00 */
[----:B------:R-:W-:Y:S01]  /*1800*/  @P0 VIADD R0, R0, 0x20 ;  /* 0x0000002000000836 */ /* 0x000fe20000000000 */
[----:B------:R-:W-:-:S02]  /*1810*/  @P0 CS2R R102, SRZ ;  /* 0x0000000000660805 */ /* 0x000fc4000001ff00 */
[----:B------:R-:W-:-:S03]  /*1820*/  ISETP.GE.U32.AND P0, PT, R148, 0x280, PT ;  /* 0x000002809400780c */ /* 0x000fc60003f06070 */
[----:B---3--:R-:W3:Y:S08]  /*1830*/  @P3 LDC.64 R90, c[0x0][0x3d0] ;  /* 0x0000f400ff5a3b82 */ /* 0x008ef00000000a00 */
[----:B------:R-:W3:Y:S01]  /*1840*/  @P3 LDC.64 R144, c[0x0][0x3e8] ;  /* 0x0000fa00ff903b82 */ /* 0x000ee20000000a00 */
[----:B------:R-:W-:-:S04]  /*1850*/  @P6 IMAD.WIDE.U32 R128, R0, 0x8, R128 ;  /* 0x0000000800806825 */ /* 0x000fc800078e0080 */
[----:B----4-:R-:W-:-:S03]  /*1860*/  @P6 IMAD.WIDE.U32 R130, R0, 0x8, R130 ;  /* 0x0000000800826825 */ /* 0x010fc600078e0082 */
[----:B------:R-:W4:Y:S01]  /*1870*/  @P2 LDC.64 R150, c[0x0][0x3d0] ;  /* 0x0000f400ff962b82 */ /* 0x000f220000000a00 */
[----:B------:R-:W-:Y:S01]  /*1880*/  @P6 IADD3 R0, PT, PT, R0, 0x20, RZ ;  /* 0x0000002000006810 */ /* 0x000fe20007ffe0ff */
[----:B------:R-:W5:Y:S06]  /*1890*/  @P6 LDG.E.64 R14, desc[UR6][R128.64] ;  /* 0x00000006800e6981 */ /* 0x000f6c000c1e1b00 */
[----:B------:R-:W4:Y:S01]  /*18a0*/  @P2 LDC.64 R152, c[0x0][0x3e8] ;  /* 0x0000fa00ff982b82 */ /* 0x000f220000000a00 */
[C---:B--2---:R-:W-:Y:S01]  /*18b0*/  @P5 IMAD.WIDE.U32 R88, R0.reuse, 0x8, R88 ;  /* 0x0000000800585825 */ /* 0x044fe200078e0058 */
[----:B------:R-:W5:Y:S03]  /*18c0*/  @P6 LDG.E.64 R60, desc[UR6][R130.64] ;  /* 0x00000006823c6981 */ /* 0x000f66000c1e1b00 */
[C---:B-1----:R-:W-:Y:S01]  /*18d0*/  @P5 IMAD.WIDE.U32 R132, R0.reuse, 0x8, R132 ;  /* 0x0000000800845825 */ /* 0x042fe200078e0084 */
[----:B------:R1:W5:Y:S02]  /*18e0*/  @P5 LDG.E.64 R12, desc[UR6][R88.64] ;  /* 0x00000006580c5981 */ /* 0x000364000c1e1b00 */
[----:B------:R-:W2:Y:S01]  /*18f0*/  @P1 LDC.64 R154, c[0x0][0x3d0] ;  /* 0x0000f400ff9a1b82 */ /* 0x000ea20000000a00 */
[----:B------:R-:W-:Y:S01]  /*1900*/  @P5 VIADD R0, R0, 0x20 ;  /* 0x0000002000005836 */ /* 0x000fe20000000000 */
[----:B------:R1:W5:Y:S06]  /*1910*/  @P5 LDG.E.64 R58, desc[UR6][R132.64] ;  /* 0x00000006843a5981 */ /* 0x00036c000c1e1b00 */
[----:B------:R-:W1:Y:S01]  /*1920*/  @P1 LDC.64 R156, c[0x0][0x3e8] ;  /* 0x0000fa00ff9c1b82 */ /* 0x000e620000000a00 */
[----:B0-----:R-:W-:-:S04]  /*1930*/  @P4 IMAD.WIDE.U32 R134, R0, 0x8, R134 ;  /* 0x0000000800864825 */ /* 0x001fc800078e0086 */
[C---:B------:R-:W-:Y:S01]  /*1940*/  @P4 IMAD.WIDE.U32 R136, R0.reuse, 0x8, R136 ;  /* 0x0000000800884825 */ /* 0x040fe200078e0088 */
[----:B------:R0:W5:Y:S02]  /*1950*/  @P4 LDG.E.64 R10, desc[UR6][R134.64] ;  /* 0x00000006860a4981 */ /* 0x000164000c1e1b00 */
[----:B------:R-:W0:Y:S01]  /*1960*/  @P0 LDC.64 R160, c[0x0][0x3e8] ;  /* 0x0000fa00ffa00b82 */ /* 0x000e220000000a00 */
[----:B------:R-:W-:Y:S01]  /*1970*/  @P4 VIADD R0, R0, 0x20 ;  /* 0x0000002000004836 */ /* 0x000fe20000000000 */
[----:B------:R0:W5:Y:S06]  /*1980*/  @P4 LDG.E.64 R56, desc[UR6][R136.64] ;  /* 0x0000000688384981 */ /* 0x00016c000c1e1b00 */
[----:B------:R-:W0:Y:S01]  /*1990*/  @P0 LDC.64 R158, c[0x0][0x3d0] ;  /* 0x0000f400ff9e0b82 */ /* 0x000e220000000a00 */
[----:B---3--:R-:W-:-:S04]  /*19a0*/  @P3 IMAD.WIDE.U32 R142, R0, 0x8, R90 ;  /* 0x00000008008e3825 */ /* 0x008fc800078e005a */
[C---:B------:R-:W-:Y:S01]  /*19b0*/  @P3 IMAD.WIDE.U32 R144, R0.reuse, 0x8, R144 ;  /* 0x0000000800903825 */ /* 0x040fe200078e0090 */
[----:B------:R-:W-:Y:S01]  /*19c0*/  @P3 IADD3 R0, PT, PT, R0, 0x20, RZ ;  /* 0x0000002000003810 */ /* 0x000fe20007ffe0ff */
[----:B------:R3:W5:Y:S04]  /*19d0*/  @P3 LDG.E.64 R8, desc[UR6][R142.64] ;  /* 0x000000068e083981 */ /* 0x000768000c1e1b00 */
[C---:B----4-:R-:W-:Y:S01]  /*19e0*/  @P2 IMAD.WIDE.U32 R150, R0.reuse, 0x8, R150 ;  /* 0x0000000800962825 */ /* 0x050fe200078e0096 */
[----:B------:R3:W5:Y:S03]  /*19f0*/  @P3 LDG.E.64 R54, desc[UR6][R144.64] ;  /* 0x0000000690363981 */ /* 0x000766000c1e1b00 */
[C---:B------:R-:W-:Y:S01]  /*1a00*/  @P2 IMAD.WIDE.U32 R152, R0.reuse, 0x8, R152 ;  /* 0x0000000800982825 */ /* 0x040fe200078e0098 */
[----:B------:R3:W5:Y:S03]  /*1a10*/  @P2 LDG.E.64 R44, desc[UR6][R150.64] ;  /* 0x00000006962c2981 */ /* 0x000766000c1e1b00 */
[----:B------:R-:W-:Y:S01]  /*1a20*/  @P2 VIADD R0, R0, 0x20 ;  /* 0x0000002000002836 */ /* 0x000fe20000000000 */
[----:B------:R3:W5:Y:S03]  /*1a30*/  @P2 LDG.E.64 R52, desc[UR6][R152.64] ;  /* 0x0000000698342981 */ /* 0x000766000c1e1b00 */
[----:B--2---:R-:W-:-:S04]  /*1a40*/  @P1 IMAD.WIDE.U32 R154, R0, 0x8, R154 ;  /* 0x00000008009a1825 */ /* 0x004fc800078e009a */
[C---:B-1----:R-:W-:Y:S01]  /*1a50*/  @P1 IMAD.WIDE.U32 R156, R0.reuse, 0x8, R156 ;  /* 0x00000008009c1825 */ /* 0x042fe200078e009c */
[----:B------:R3:W5:Y:S03]  /*1a60*/  @P1 LDG.E.64 R40, desc[UR6][R154.64] ;  /* 0x000000069a281981 */ /* 0x000766000c1e1b00 */
[----:B------:R-:W-:Y:S01]  /*1a70*/  @P1 VIADD R0, R0, 0x20 ;  /* 0x0000002000001836 */ /* 0x000fe20000000000 */
[----:B------:R3:W5:Y:S03]  /*1a80*/  @P1 LDG.E.64 R50, desc[UR6][R156.64] ;  /* 0x000000069c321981 */ /* 0x000766000c1e1b00 */
[----:B0-----:R-:W-:-:S04]  /*1a90*/  @P0 IMAD.WIDE.U32 R90, R0, 0x8, R160 ;  /* 0x00000008005a0825 */ /* 0x001fc800078e00a0 */
[----:B------:R-:W-:Y:S01]  /*1aa0*/  @P0 IMAD.WIDE.U32 R88, R0, 0x8, R158 ;  /* 0x0000000800580825 */ /* 0x000fe200078e009e */
[----:B------:R3:W5:Y:S04]  /*1ab0*/  @P0 LDG.E.64 R48, desc[UR6][R90.64] ;  /* 0x000000065a300981 */ /* 0x000768000c1e1b00 */
[----:B------:R3:W5:Y:S01]  /*1ac0*/  @P0 LDG.E.64 R36, desc[UR6][R88.64] ;  /* 0x0000000658240981 */ /* 0x000762000c1e1b00 */
[----:B------:R-:W-:Y:S02]  /*1ad0*/  @P6 CS2R R100, SRZ ;  /* 0x0000000000646805 */ /* 0x000fe4000001ff00 */
[----:B------:R-:W-:Y:S02]  /*1ae0*/  @P5 CS2R R98, SRZ ;  /* 0x0000000000625805 */ /* 0x000fe4000001ff00 */
[----:B------:R-:W-:-:S02]  /*1af0*/  @P4 CS2R R96, SRZ ;  /* 0x0000000000604805 */ /* 0x000fc4000001ff00 */
[----:B------:R-:W-:Y:S02]  /*1b00*/  @P3 CS2R R94, SRZ ;  /* 0x00000000005e3805 */ /* 0x000fe4000001ff00 */
[----:B------:R-:W-:Y:S02]  /*1b10*/  @P2 CS2R R92, SRZ ;  /* 0x00000000005c2805 */ /* 0x000fe4000001ff00 */
[----:B------:R-:W-:Y:S02]  /*1b20*/  @P1 CS2R R2, SRZ ;  /* 0x0000000000021805 */ /* 0x000fe4000001ff00 */
[----:B---3--:R-:W-:-:S07]  /*1b30*/  @P0 CS2R R4, SRZ ;  /* 0x0000000000040805 */ /* 0x008fce000001ff00 */
.L_x_74972:
[----:B------:R-:W-:Y:S05]  /*1b40*/  BSYNC.RECONVERGENT B0 ;  /* 0x0000000000007941 */ /* 0x000fea0003800200 */
.L_x_74970:
[----:B------:R-:W0:Y:S02]  /*1b50*/  LDCU UR8, c[0x0][0x384] ;  /* 0x00007080ff0877ac */ /* 0x000e240008000800 */
[----:B0-----:R-:W-:-:S13]  /*1b60*/  ISETP.GE.AND P0, PT, R140, UR8, PT ;  /* 0x000000088c007c0c */ /* 0x001fda000bf06270 */
[----:B------:R-:W-:Y:S05]  /*1b70*/  @P0 EXIT ;  /* 0x000000000000094d */ /* 0x000fea0003800000 */
[--C-:B-----5:R-:W-:Y:S01]  /*1b80*/  IMAD.MOV.U32 R245, RZ, RZ, R87.reuse ;  /* 0x000000fffff57224 */ /* 0x120fe200078e0057 */
[----:B------:R-:W-:Y:S01]  /*1b90*/  SHF.R.U64 R244, R86, 0x10, R87 ;  /* 0x0000001056f47819 */ /* 0x000fe20000001257 */
[----:B------:R-:W-:Y:S01]  /*1ba0*/  IMAD.MOV.U32 R241, RZ, RZ, R83 ;  /* 0x000000fffff17224 */ /* 0x000fe200078e0053 */
[----:B------:R-:W-:Y:S01]  /*1bb0*/  SHF.R.U32.HI R89, RZ, 0x10, R87 ;  /* 0x00000010ff597819 */ /* 0x000fe20000011657 */
[----:B------:R-:W-:Y:S01]  /*1bc0*/  IMAD.MOV.U32 R239, RZ, RZ, R81 ;  /* 0x000000ffffef7224 */ /* 0x000fe200078e0051 */
[----:B------:R-:W-:Y:S01]  /*1bd0*/  MOV R243, R85 ;  /* 0x0000005500f37202 */ /* 0x000fe20000000f00 */
[----:B------:R-:W-:Y:S01]  /*1be0*/  IMAD.MOV.U32 R235, RZ, RZ, R77 ;  /* 0x000000ffffeb7224 */ /* 0x000fe200078e004d */
[----:B------:R-:W-:Y:S01]  /*1bf0*/  SHF.R.U64 R87, R84, 0x10, R85 ;  /* 0x0000001054577819 */ /* 0x000fe20000001255 */
[----:B------:R-:W-:Y:S01]  /*1c00*/  IMAD.MOV.U32 R233, RZ, RZ, R75 ;  /* 0x000000ffffe97224 */ /* 0x000fe200078e004b */
[----:B------:R-:W-:Y:S01]  /*1c10*/  SHF.R.U32.HI R242, RZ, 0x10, R85 ;  /* 0x00000010fff27819 */ /* 0x000fe20000011655 */
        /* <DEDUP_REMOVED lines=39> */
[--C-:B------:R-:W-:Y:S01]  /*1e90*/  SHF.R.U64 R69, R66, 0x10, R67.reuse ;  /* 0x0000001042457819 */ /* 0x100fe20000001243 */
[----:B------:R-:W0:Y:S01]  /*1ea0*/  LDC R91, c[0x0][0x360] ;  /* 0x0000d800ff5b7b82 */ /* 0x000e220000000800 */
[----:B------:R-:W-:Y:S01]  /*1eb0*/  SHF.R.U32.HI R224, RZ, 0x10, R67 ;  /* 0x00000010ffe07819 */ /* 0x000fe20000011643 */
[----:B------:R-:W-:Y:S01]  /*1ec0*/  IMAD.MOV.U32 R88, RZ, RZ, R84 ;  /* 0x000000ffff587224 */ /* 0x000fe200078e0054 */
[----:B------:R-:W-:Y:S01]  /*1ed0*/  SHF.R.U64 R67, R64, 0x10, R65 ;  /* 0x0000001040437819 */ /* 0x000fe20000001241 */
[----:B------:R-:W-:Y:S01]  /*1ee0*/  IMAD.MOV.U32 R173, RZ, RZ, R9 ;  /* 0x000000ffffad7224 */ /* 0x000fe200078e0009 */
[----:B------:R-:W-:Y:S01]  /*1ef0*/  SHF.R.U32.HI R222, RZ, 0x10, R65 ;  /* 0x00000010ffde7819 */ /* 0x000fe20000011641 */
[----:B------:R-:W-:Y:S01]  /*1f00*/  UIADD3 UR8, UPT, UPT, UR4, -0x61c88647, URZ ;  /* 0x9e3779b904087890 */ /* 0x000fe2000fffe0ff */
[--C-:B------:R-:W-:Y:S01]  /*1f10*/  SHF.R.U64 R220, R62, 0x10, R63.reuse ;  /* 0x000000103edc7819 */ /* 0x100fe2000000123f */
[----:B------:R-:W1:Y:S01]  /*1f20*/  LDCU.64 UR10, c[0x0][0x3e0] ;  /* 0x00007c00ff0a77ac */ /* 0x000e620008000a00 */
[----:B------:R-:W-:Y:S01]  /*1f30*/  SHF.R.U32.HI R65, RZ, 0x10, R63 ;  /* 0x00000010ff417819 */ /* 0x000fe2000001163f */
[----:B------:R-:W-:Y:S01]  /*1f40*/  IMAD.MOV.U32 R136, RZ, RZ, R37 ;  /* 0x000000ffff887224 */ /* 0x000fe200078e0025 */
[----:B------:R-:W-:Y:S01]  /*1f50*/  MOV R219, R61 ;  /* 0x0000003d00db7202 */ /* 0x000fe20000000f00 */
[----:B------:R-:W-:Y:S01]  /*1f60*/  UIADD3 UR12, UPT, UPT, UR4, -0x700cb87f, URZ ;  /* 0x8ff34781040c7890 */ /* 0x000fe2000fffe0ff */
[--C-:B------:R-:W-:Y:S01]  /*1f70*/  SHF.R.U64 R63, R60, 0x10, R61.reuse ;  /* 0x000000103c3f7819 */ /* 0x100fe2000000123d */
[----:B------:R-:W-:Y:S01]  /*1f80*/  HADD2.F32 R143, -RZ, R4.H0_H0 ;  /* 0x20000004ff8f7230 */ /* 0x000fe20000004100 */
[----:B------:R-:W-:Y:S01]  /*1f90*/  SHF.R.U32.HI R218, RZ, 0x10, R61 ;  /* 0x00000010ffda7819 */ /* 0x000fe2000001163d */
[----:B------:R-:W-:Y:S01]  /*1fa0*/  HADD2.F32 R142, -RZ, R5.H0_H0 ;  /* 0x20000005ff8e7230 */ /* 0x000fe20000004100 */
[--C-:B------:R-:W-:Y:S01]  /*1fb0*/  SHF.R.U64 R61, R58, 0x10, R59.reuse ;  /* 0x000000103a3d7819 */ /* 0x100fe2000000123b */
[----:B------:R-:W-:Y:S01]  /*1fc0*/  IMAD.MOV.U32 R138, RZ, RZ, RZ ;  /* 0x000000ffff8a7224 */ /* 0x000fe200078e00ff */
[----:B------:R-:W-:Y:S01]  /*1fd0*/  SHF.R.U32.HI R216, RZ, 0x10, R59 ;  /* 0x00000010ffd87819 */ /* 0x000fe2000001163b */
[----:B------:R-:W-:Y:S01]  /*1fe0*/  HADD2.F32 R136, -RZ, R136.H0_H0 ;  /* 0x20000088ff887230 */ /* 0x000fe20000004100 */
[----:B------:R-:W-:-:S02]  /*1ff0*/  SHF.R.U64 R59, R56, 0x10, R57 ;  /* 0x00000010383b7819 */ /* 0x000fc40000001239 */
[----:B------:R-:W-:Y:S01]  /*2000*/  SHF.R.U32.HI R214, RZ, 0x10, R57 ;  /* 0x00000010ffd67819 */ /* 0x000fe20000011639 */
[----:B0-----:R-:W-:Y:S01]  /*2010*/  IMAD R146, R91, UR9, R146 ;  /* 0x000000095b927c24 */ /* 0x001fe2000f8e0292 */
[----:B------:R-:W-:Y:S01]  /*2020*/  MOV R213, R55 ;  /* 0x0000003700d57202 */ /* 0x000fe20000000f00 */
[----:B------:R-:W-:Y:S01]  /*2030*/  UIADD3 UR9, UPT, UPT, UR5, -0x4498517b, URZ ;  /* 0xbb67ae8505097890 */ /* 0x000fe2000fffe0ff */
[--C-:B------:R-:W-:Y:S01]  /*2040*/  SHF.R.U64 R57, R54, 0x10, R55.reuse ;  /* 0x0000001036397819 */ /* 0x100fe20000001237 */
[----:B-1----:R-:W-:Y:S01]  /*2050*/  UISETP.NE.U32.AND UP0, UPT, UR10, URZ, UPT ;  /* 0x000000ff0a00728c */ /* 0x002fe2000bf05070 */
[----:B------:R-:W-:Y:S01]  /*2060*/  SHF.R.U32.HI R212, RZ, 0x10, R55 ;  /* 0x00000010ffd47819 */ /* 0x000fe20000011637 */
[----:B------:R-:W-:Y:S01]  /*2070*/  UIADD3 UR10, UPT, UPT, UR4, -0xe443238, URZ ;  /* 0xf1bbcdc8040a7890 */ /* 0x000fe2000fffe0ff */
[--C-:B------:R-:W-:Y:S01]  /*2080*/  SHF.R.U64 R210, R52, 0x10, R53.reuse ;  /* 0x0000001034d27819 */ /* 0x100fe20000001235 */
[----:B------:R-:W-:Y:S01]  /*2090*/  UISETP.NE.AND.EX UP0, UPT, UR11, URZ, UPT, UP0 ;  /* 0x000000ff0b00728c */ /* 0x000fe2000bf05300 */
[----:B------:R-:W-:Y:S01]  /*20a0*/  SHF.R.U32.HI R55, RZ, 0x10, R53 ;  /* 0x00000010ff377819 */ /* 0x000fe20000011635 */
[----:B------:R-:W0:Y:S01]  /*20b0*/  LDCU.U8 UR11, c[0x0][0x410] ;  /* 0x00008200ff0b77ac */ /* 0x000e220008000000 */
[----:B------:R-:W-:Y:S01]  /*20c0*/  MOV R90, R86 ;  /* 0x00000056005a7202 */ /* 0x000fe20000000f00 */
[----:B------:R-:W-:Y:S01]  /*20d0*/  IMAD.MOV.U32 R86, RZ, RZ, R82 ;  /* 0x000000ffff567224 */ /* 0x000fe200078e0052 */
[--C-:B------:R-:W-:Y:S01]  /*20e0*/  SHF.R.U64 R53, R50, 0x10, R51.reuse ;  /* 0x0000001032357819 */ /* 0x100fe20000001233 */
[----:B------:R-:W-:Y:S01]  /*20f0*/  IMAD.MOV.U32 R82, RZ, RZ, R78 ;  /* 0x000000ffff527224 */ /* 0x000fe200078e004e */
[----:B------:R-:W-:-:S02]  /*2100*/  SHF.R.U32.HI R208, RZ, 0x10, R51 ;  /* 0x00000010ffd07819 */ /* 0x000fc40000011633 */
[----:B------:R-:W-:Y:S02]  /*2110*/  MOV R207, R49 ;  /* 0x0000003100cf7202 */ /* 0x000fe40000000f00 */
[--C-:B------:R-:W-:Y:S02]  /*2120*/  SHF.R.U64 R51, R48, 0x10, R49.reuse ;  /* 0x0000001030337819 */ /* 0x100fe40000001231 */
[----:B------:R-:W-:Y:S02]  /*2130*/  SHF.R.U32.HI R206, RZ, 0x10, R49 ;  /* 0x00000010ffce7819 */ /* 0x000fe40000011631 */
[--C-:B------:R-:W-:Y:S02]  /*2140*/  SHF.R.U64 R49, R46, 0x10, R47.reuse ;  /* 0x000000102e317819 */ /* 0x100fe4000000122f */
[----:B------:R-:W-:Y:S02]  /*2150*/  SHF.R.U32.HI R204, RZ, 0x10, R47 ;  /* 0x00000010ffcc7819 */ /* 0x000fe4000001162f */
        /* <DEDUP_REMOVED lines=50> */
[----:B------:R-:W-:-:S02]  /*2480*/  MOV R12, R8 ;  /* 0x00000008000c7202 */ /* 0x000fc40000000f00 */
[----:B------:R-:W-:Y:S01]  /*2490*/  SHF.R.U64 R11, R8, 0x10, R9 ;  /* 0x00000010080b7819 */ /* 0x000fe20000001209 */
[----:B------:R-:W-:Y:S01]  /*24a0*/  IMAD.MOV.U32 R8, RZ, RZ, R40 ;  /* 0x000000ffff087224 */ /* 0x000fe200078e0028 */
[--C-:B------:R-:W-:Y:S02]  /*24b0*/  SHF.R.U64 R7, R40, 0x10, R41.reuse ;  /* 0x0000001028077819 */ /* 0x100fe40000001229 */
[----:B------:R-:W-:Y:S02]  /*24c0*/  SHF.R.U32.HI R168, RZ, 0x10, R41 ;  /* 0x00000010ffa87819 */ /* 0x000fe40000011629 */
[----:B------:R-:W-:Y:S02]  /*24d0*/  PRMT R169, R169, 0x5410, R8 ;  /* 0x00005410a9a97816 */ /* 0x000fe40000000008 */
[--C-:B------:R-:W-:Y:S02]  /*24e0*/  SHF.R.U64 R166, R124, 0x10, R125.reuse ;  /* 0x000000107ca67819 */ /* 0x100fe4000000127d */
[----:B------:R-:W-:-:S02]  /*24f0*/  SHF.R.U32.HI R8, RZ, 0x10, R125 ;  /* 0x00000010ff087819 */ /* 0x000fc4000001167d */
[----:B------:R-:W-:Y:S02]  /*2500*/  PRMT R168, R168, 0x5410, R7 ;  /* 0x00005410a8a87816 */ /* 0x000fe40000000007 */
        /* <DEDUP_REMOVED lines=17> */
[----:B------:R-:W-:Y:S01]  /*2620*/  MOV R84, R80 ;  /* 0x0000005000547202 */ /* 0x000fe20000000f00 */
[----:B------:R-:W-:Y:S01]  /*2630*/  IMAD.MOV.U32 R80, RZ, RZ, R76 ;  /* 0x000000ffff507224 */ /* 0x000fe200078e004c */
[----:B------:R-:W-:Y:S01]  /*2640*/  PRMT R163, R7, 0x5410, R163 ;  /* 0x0000541007a37816 */ /* 0x000fe200000000a3 */
[----:B------:R-:W-:Y:S01]  /*2650*/  IMAD.MOV.U32 R76, RZ, RZ, R72 ;  /* 0x000000ffff4c7224 */ /* 0x000fe200078e0048 */
[----:B------:R-:W-:Y:S01]  /*2660*/  MOV R72, R68 ;  /* 0x0000004400487202 */ /* 0x000fe20000000f00 */
[----:B------:R-:W-:Y:S01]  /*2670*/  IMAD.MOV.U32 R68, RZ, RZ, R64 ;  /* 0x000000ffff447224 */ /* 0x000fe200078e0040 */
[--C-:B------:R-:W-:Y:S01]  /*2680*/  SHF.R.U64 R161, R114, 0x10, R115.reuse ;  /* 0x0000001072a17819 */ /* 0x100fe20000001273 */
[----:B------:R-:W-:Y:S01]  /*2690*/  IMAD.MOV.U32 R64, RZ, RZ, R60 ;  /* 0x000000ffff407224 */ /* 0x000fe200078e003c */
[----:B------:R-:W-:Y:S02]  /*26a0*/  SHF.R.U32.HI R7, RZ, 0x10, R115 ;  /* 0x00000010ff077819 */ /* 0x000fe40000011673 */
[----:B------:R-:W-:-:S02]  /*26b0*/  PRMT R160, R8, 0x5410, R160 ;  /* 0x0000541008a07816 */ /* 0x000fc400000000a0 */
[--C-:B------:R-:W-:Y:S02]  /*26c0*/  SHF.R.U64 R158, R108, 0x10, R109.reuse ;  /* 0x000000106c9e7819 */ /* 0x100fe4000000126d */
[----:B------:R-:W-:Y:S02]  /*26d0*/  SHF.R.U32.HI R8, RZ, 0x10, R109 ;  /* 0x00000010ff087819 */ /* 0x000fe4000001166d */
[----:B------:R-:W-:Y:S01]  /*26e0*/  MOV R60, R56 ;  /* 0x00000038003c7202 */ /* 0x000fe20000000f00 */
[----:B------:R-:W-:Y:S01]  /*26f0*/  IMAD.MOV.U32 R56, RZ, RZ, R52 ;  /* 0x000000ffff387224 */ /* 0x000fe200078e0034 */
[----:B------:R-:W-:Y:S01]  /*2700*/  PRMT R161, R7, 0x5410, R161 ;  /* 0x0000541007a17816 */ /* 0x000fe200000000a1 */
[----:B------:R-:W-:Y:S01]  /*2710*/  IMAD.MOV.U32 R52, RZ, RZ, R48 ;  /* 0x000000ffff347224 */ /* 0x000fe200078e0030 */
[--C-:B------:R-:W-:Y:S02]  /*2720*/  SHF.R.U64 R159, R110, 0x10, R111.reuse ;  /* 0x000000106e9f7819 */ /* 0x100fe4000000126f */
[----:B------:R-:W-:-:S02]  /*2730*/  SHF.R.U32.HI R7, RZ, 0x10, R111 ;  /* 0x00000010ff077819 */ /* 0x000fc4000001166f */
[----:B------:R-:W-:Y:S02]  /*2740*/  PRMT R158, R8, 0x5410, R158 ;  /* 0x00005410089e7816 */ /* 0x000fe4000000009e */
[----:B------:R-:W-:Y:S01]  /*2750*/  MOV R48, R42 ;  /* 0x0000002a00307202 */ /* 0x000fe20000000f00 */
[----:B------:R-:W-:Y:S01]  /*2760*/  IMAD.MOV.U32 R42, RZ, RZ, R34 ;  /* 0x000000ffff2a7224 */ /* 0x000fe200078e0022 */
[--C-:B------:R-:W-:Y:S01]  /*2770*/  SHF.R.U64 R157, R106, 0x10, R107.reuse ;  /* 0x000000106a9d7819 */ /* 0x100fe2000000126b */
[----:B------:R-:W-:Y:S01]  /*2780*/  IMAD.MOV.U32 R34, RZ, RZ, R30 ;  /* 0x000000ffff227224 */ /* 0x000fe200078e001e */
[----:B------:R-:W-:Y:S02]  /*2790*/  SHF.R.U32.HI R8, RZ, 0x10, R107 ;  /* 0x00000010ff087819 */ /* 0x000fe4000001166b */
[----:B------:R-:W-:Y:S01]  /*27a0*/  MOV R30, R26 ;  /* 0x0000001a001e7202 */ /* 0x000fe20000000f00 */
[----:B------:R-:W-:Y:S01]  /*27b0*/  IMAD.MOV.U32 R26, RZ, RZ, R22 ;  /* 0x000000ffff1a7224 */ /* 0x000fe200078e0016 */
[----:B------:R-:W-:Y:S01]  /*27c0*/  PRMT R159, R7, 0x5410, R159 ;  /* 0x00005410079f7816 */ /* 0x000fe2000000009f */
[----:B------:R-:W-:Y:S01]  /*27d0*/  IMAD.HI.U32 R7, R147, -0x2daee0ad, RZ ;  /* 0xd2511f5393077827 */ /* 0x000fe200078e00ff */
[----:B------:R-:W-:-:S02]  /*27e0*/  PRMT R157, R8, 0x5410, R157 ;  /* 0x00005410089d7816 */ /* 0x000fc4000000009d */
[----:B------:R-:W-:Y:S01]  /*27f0*/  SHF.R.U32.HI R172, RZ, 0x10, R9 ;  /* 0x00000010ffac7819 */ /* 0x000fe20000011609 */
[----:B------:R-:W-:Y:S01]  /*2800*/  IMAD.MOV.U32 R22, RZ, RZ, R18 ;  /* 0x000000ffff167224 */ /* 0x000fe200078e0012 */
[----:B------:R-:W-:Y:S01]  /*2810*/  MOV R18, R14 ;  /* 0x0000000e00127202 */ /* 0x000fe20000000f00 */
[----:B------:R-:W-:Y:S01]  /*2820*/  IMAD.HI.U32 R8, R146, -0x326172a9, RZ ;  /* 0xcd9e8d5792087827 */ /* 0x000fe200078e00ff */
[----:B------:R-:W-:Y:S02]  /*2830*/  MOV R171, R45 ;  /* 0x0000002d00ab7202 */ /* 0x000fe40000000f00 */
[--C-:B------:R-:W-:Y:S01]  /*2840*/  SHF.R.U64 R9, R44, 0x10, R45.reuse ;  /* 0x000000102c097819 */ /* 0x100fe2000000122d */
[----:B------:R-:W-:Y:S01]  /*2850*/  IMAD.MOV.U32 R14, RZ, RZ, R10 ;  /* 0x000000ffff0e7224 */ /* 0x000fe200078e000a */
[----:B------:R-:W-:Y:S01]  /*2860*/  SHF.R.U32.HI R170, RZ, 0x10, R45 ;  /* 0x00000010ffaa7819 */ /* 0x000fe2000001162d */
[----:B------:R-:W-:Y:S01]  /*2870*/  IMAD.MOV.U32 R10, RZ, RZ, R44 ;  /* 0x000000ffff0a7224 */ /* 0x000fe200078e002c */
[----:B------:R-:W-:-:S02]  /*2880*/  LOP3.LUT R7, R7, UR5, RZ, 0x3c, !PT ;  /* 0x0000000507077c12 */ /* 0x000fc4000f8e3cff */
[----:B------:R-:W-:Y:S02]  /*2890*/  LOP3.LUT R8, R139, UR4, R8, 0x96, !PT ;  /* 0x000000048b087c12 */ /* 0x000fe4000f8e9608 */
[----:B------:R-:W-:Y:S01]  /*28a0*/  PRMT R171, R171, 0x5410, R10 ;  /* 0x00005410abab7816 */ /* 0x000fe2000000000a */
[----:B------:R-:W-:Y:S01]  /*28b0*/  IMAD R10, R146, -0x326172a9, RZ ;  /* 0xcd9e8d57920a7824 */ /* 0x000fe200078e02ff */
[----:B------:R-:W-:Y:S01]  /*28c0*/  PRMT R170, R170, 0x5410, R9 ;  /* 0x00005410aaaa7816 */ /* 0x000fe20000000009 */
[----:B------:R-:W-:Y:S01]  /*28d0*/  IMAD.HI.U32 R9, R7, -0x326172a9, RZ ;  /* 0xcd9e8d5707097827 */ /* 0x000fe200078e00ff */
[----:B------:R-:W-:Y:S02]  /*28e0*/  PRMT R173, R173, 0x5410, R12 ;  /* 0x00005410adad7816 */ /* 0x000fe4000000000c */
[----:B------:R-:W-:Y:S01]  /*28f0*/  PRMT R172, R172, 0x5410, R11 ;  /* 0x00005410acac7816 */ /* 0x000fe2000000000b */
[----:B------:R-:W-:Y:S01]  /*2900*/  IMAD R12, R147, -0x2daee0ad, RZ ;  /* 0xd2511f53930c7824 */ /* 0x000fe200078e02ff */
[----:B------:R-:W-:Y:S01]  /*2910*/  SHF.R.U64 R156, R104, 0x10, R105 ;  /* 0x00000010689c7819 */ /* 0x000fe20000001269 */
[----:B------:R-:W-:Y:S01]  /*2920*/  IMAD.HI.U32 R11, R8, -0x2daee0ad, RZ ;  /* 0xd2511f53080b7827 */ /* 0x000fe200078e00ff */
[----:B------:R-:W-:-:S02]  /*2930*/  PRMT R174, R174, 0x5410, R13 ;  /* 0x00005410aeae7816 */ /* 0x000fc4000000000d */
[----:B------:R-:W-:Y:S02]  /*2940*/  PRMT R156, R156, 0x5410, R156 ;  /* 0x000054109c9c7816 */ /* 0x000fe4000000009c */
[----:B------:R-:W-:Y:S02]  /*2950*/  SHF.R.U32.HI R13, RZ, 0x10, R105 ;  /* 0x00000010ff0d7819 */ /* 0x000fe40000011669 */
[----:B------:R-:W-:Y:S01]  /*2960*/  LOP3.LUT R9, R10, UR8, R9, 0x96, !PT ;  /* 0x000000080a097c12 */ /* 0x000fe2000f8e9609 */
[----:B------:R-:W-:Y:S01]  /*2970*/  UIADD3 UR8, UPT, UPT, UR4, 0x3c6ef372, URZ ;  /* 0x3c6ef37204087890 */ /* 0x000fe2000fffe0ff */
[----:B------:R-:W-:Y:S01]  /*2980*/  LOP3.LUT R11, R12, UR9, R11, 0x96, !PT ;  /* 0x000000090c0b7c12 */ /* 0x000fe2000f8e960b */
[----:B------:R-:W-:Y:S01]  /*2990*/  UIADD3 UR9, UPT, UPT, UR5, 0x76cf5d0a, URZ ;  /* 0x76cf5d0a05097890 */ /* 0x000fe2000fffe0ff */
[----:B------:R-:W-:Y:S01]  /*29a0*/  PRMT R156, R13, 0x7610, R156 ;  /* 0x000076100d9c7816 */ /* 0x000fe2000000009c */
[----:B------:R-:W-:Y:S01]  /*29b0*/  IMAD R13, R8, -0x2daee0ad, RZ ;  /* 0xd2511f53080d7824 */ /* 0x000fe200078e02ff */
[--C-:B------:R-:W-:Y:S01]  /*29c0*/  SHF.R.U64 R155, R102, 0x10, R103.reuse ;  /* 0x00000010669b7819 */ /* 0x100fe20000001267 */
[----:B------:R-:W-:Y:S01]  /*29d0*/  IMAD.HI.U32 R10, R9, -0x2daee0ad, RZ ;  /* 0xd2511f53090a7827 */ /* 0x000fe200078e00ff */
[----:B------:R-:W-:-:S02]  /*29e0*/  SHF.R.U32.HI R12, RZ, 0x10, R103 ;  /* 0x00000010ff0c7819 */ /* 0x000fc40000011667 */
[----:B------:R-:W-:Y:S01]  /*29f0*/  PRMT R155, R155, 0x5410, R155 ;  /* 0x000054109b9b7816 */ /* 0x000fe2000000009b */
[----:B------:R-:W-:Y:S01]  /*2a00*/  IMAD R8, R7, -0x326172a9, RZ ;  /* 0xcd9e8d5707087824 */ /* 0x000fe200078e02ff */
[----:B------:R-:W-:Y:S01]  /*2a10*/  LOP3.LUT R10, R13, UR9, R10, 0x96, !PT ;  /* 0x000000090d0a7c12 */ /* 0x000fe2000f8e960a */
[----:B------:R-:W-:Y:S01]  /*2a20*/  IMAD.HI.U32 R7, R11, -0x326172a9, RZ ;  /* 0xcd9e8d570b077827 */ /* 0x000fe200078e00ff */
[----:B------:R-:W-:Y:S01]  /*2a30*/  PRMT R175, R175, 0x5410, R14 ;  /* 0x00005410afaf7816 */ /* 0x000fe2000000000e */
[----:B------:R-:W-:Y:S01]  /*2a40*/  UIADD3 UR9, UPT, UPT, UR4, -0x255992d5, URZ ;  /* 0xdaa66d2b04097890 */ /* 0x000fe2000fffe0ff */
[----:B------:R-:W-:Y:S01]  /*2a50*/  PRMT R155, R12, 0x7610, R155 ;  /* 0x000076100c9b7816 */ /* 0x000fe2000000009b */
[----:B------:R-:W-:Y:S01]  /*2a60*/  IMAD R12, R11, -0x326172a9, RZ ;  /* 0xcd9e8d570b0c7824 */ /* 0x000fe200078e02ff */
[----:B------:R-:W-:Y:S01]  /*2a70*/  LOP3.LUT R8, R8, UR8, R7, 0x96, !PT ;  /* 0x0000000808087c12 */ /* 0x000fe2000f8e9607 */
[----:B------:R-:W-:Y:S01]  /*2a80*/  UIADD3 UR8, UPT, UPT, UR5, 0x32370b8f, URZ ;  /* 0x32370b8f05087890 */ /* 0x000fe2000fffe0ff */
        /* <DEDUP_REMOVED lines=8> */
[----:B------:R-:W-:Y:S01]  /*2b10*/  UIADD3 UR9, UPT, UPT, UR4, 0x78dde6e4, URZ ;  /* 0x78dde6e404097890 */ /* 0x000fe2000fffe0ff */
[----:B------:R-:W-:Y:S01]  /*2b20*/  SHF.R.U64 R153, R98, 0x10, R99 ;  /* 0x0000001062997819 */ /* 0x000fe20000001263 */
[----:B------:R-:W-:Y:S01]  /*2b30*/  IMAD R13, R8, -0x2daee0ad, RZ ;  /* 0xd2511f53080d7824 */ /* 0x000fe200078e02ff */
[----:B------:R-:W-:Y:S01]  /*2b40*/  LOP3.LUT R9, R14, UR8, R9, 0x96, !PT ;  /* 0x000000080e097c12 */ /* 0x000fe2000f8e9609 */
[----:B------:R-:W-:Y:S01]  /*2b50*/  UIADD3 UR8, UPT, UPT, UR5, -0x126145ec, URZ ;  /* 0xed9eba1405087890 */ /* 0x000fe2000fffe0ff */
[----:B------:R-:W-:Y:S01]  /*2b60*/  IMAD.HI.U32 R8, R7, -0x2daee0ad, RZ ;  /* 0xd2511f5307087827 */ /* 0x000fe200078e00ff */
[----:B------:R-:W-:-:S02]  /*2b70*/  PRMT R153, R153, 0x5410, R153 ;  /* 0x0000541099997816 */ /* 0x000fc40000000099 */
[----:B------:R-:W-:Y:S01]  /*2b80*/  SHF.R.U32.HI R12, RZ, 0x10, R99 ;  /* 0x00000010ff0c7819 */ /* 0x000fe20000011663 */
[----:B------:R-:W-:Y:S01]  /*2b90*/  IMAD R11, R10, -0x326172a9, RZ ;  /* 0xcd9e8d570a0b7824 */ /* 0x000fe200078e02ff */
[----:B------:R-:W-:Y:S01]  /*2ba0*/  LOP3.LUT R8, R13, UR8, R8, 0x96, !PT ;  /* 0x000000080d087c12 */ /* 0x000fe2000f8e9608 */
[C---:B------:R-:W-:Y:S01]  /*2bb0*/  IMAD.HI.U32 R10, R9.reuse, -0x326172a9, RZ ;  /* 0xcd9e8d57090a7827 */ /* 0x040fe200078e00ff */
[----:B------:R-:W-:Y:S01]  /*2bc0*/  PRMT R153, R12, 0x7610, R153 ;  /* 0x000076100c997816 */ /* 0x000fe20000000099 */
[----:B------:R-:W-:Y:S01]  /*2bd0*/  UIADD3 UR8, UPT, UPT, UR4, 0x1715609d, URZ ;  /* 0x1715609d04087890 */ /* 0x000fe2000fffe0ff */
[--C-:B------:R-:W-:Y:S01]  /*2be0*/  SHF.R.U64 R152, R96, 0x10, R97.reuse ;  /* 0x0000001060987819 */ /* 0x100fe20000001261 */
[----:B------:R-:W-:Y:S01]  /*2bf0*/  IMAD R12, R9, -0x326172a9, RZ ;  /* 0xcd9e8d57090c7824 */ /* 0x000fe200078e02ff */
[----:B------:R-:W-:Y:S01]  /*2c00*/  LOP3.LUT R10, R11, UR9, R10, 0x96, !PT ;  /* 0x000000090b0a7c12 */ /* 0x000fe2000f8e960a */
[----:B------:R-:W-:Y:S01]  /*2c10*/  UIADD3 UR9, UPT, UPT, UR5, -0x56f99767, URZ ;  /* 0xa906689905097890 */ /* 0x000fe2000fffe0ff */
[----:B------:R-:W-:Y:S01]  /*2c20*/  IMAD.HI.U32 R9, R8, -0x326172a9, RZ ;  /* 0xcd9e8d5708097827 */ /* 0x000fe200078e00ff */
[----:B------:R-:W-:-:S02]  /*2c30*/  SHF.R.U32.HI R13, RZ, 0x10, R97 ;  /* 0x00000010ff0d7819 */ /* 0x000fc40000011661 */
[----:B------:R-:W-:Y:S01]  /*2c40*/  SHF.R.U64 R151, R94, 0x10, R95 ;  /* 0x000000105e977819 */ /* 0x000fe2000000125f */
[----:B------:R-:W-:Y:S01]  /*2c50*/  IMAD R14, R7, -0x2daee0ad, RZ ;  /* 0xd2511f53070e7824 */ /* 0x000fe200078e02ff */
[----:B------:R-:W-:Y:S01]  /*2c60*/  LOP3.LUT R7, R12, UR8, R9, 0x96, !PT ;  /* 0x000000080c077c12 */ /* 0x000fe2000f8e9609 */
[C---:B------:R-:W-:Y:S01]  /*2c70*/  IMAD.HI.U32 R11, R10.reuse, -0x2daee0ad, RZ ;  /* 0xd2511f530a0b7827 */ /* 0x040fe200078e00ff */
[----:B------:R-:W-:Y:S01]  /*2c80*/  PRMT R152, R13, 0x5410, R152 ;  /* 0x000054100d987816 */ /* 0x000fe20000000098 */
[----:B------:R-:W-:Y:S01]  /*2c90*/  UIADD3 UR8, UPT, UPT, UR4, -0x4ab325aa, URZ ;  /* 0xb54cda5604087890 */ /* 0x000fe2000fffe0ff */
[----:B------:R-:W-:Y:S01]  /*2ca0*/  MOV R0, R36 ;  /* 0x0000002400007202 */ /* 0x000fe20000000f00 */
[----:B------:R-:W-:Y:S01]  /*2cb0*/  IMAD R12, R10, -0x2daee0ad, RZ ;  /* 0xd2511f530a0c7824 */ /* 0x000fe200078e02ff */
[----:B------:R-:W-:Y:S01]  /*2cc0*/  LOP3.LUT R11, R14, UR9, R11, 0x96, !PT ;  /* 0x000000090e0b7c12 */ /* 0x000fe2000f8e960b */
[----:B------:R-:W-:Y:S01]  /*2cd0*/  UIADD3 UR9, UPT, UPT, UR5, 0x646e171e, URZ ;  /* 0x646e171e05097890 */ /* 0x000fe2000fffe0ff */
[----:B------:R-:W-:Y:S01]  /*2ce0*/  IMAD.HI.U32 R9, R7, -0x2daee0ad, RZ ;  /* 0xd2511f5307097827 */ /* 0x000fe200078e00ff */
[----:B------:R-:W-:-:S02]  /*2cf0*/  SHF.R.U64 R135, R36, 0x10, R37 ;  /* 0x0000001024877819 */ /* 0x000fc40000001225 */
[----:B------:R-:W-:Y:S01]  /*2d00*/  SHF.R.U32.HI R134, RZ, 0x10, R37 ;  /* 0x00000010ff867819 */ /* 0x000fe20000011625 */
[----:B------:R-:W-:Y:S01]  /*2d10*/  IMAD R13, R8, -0x326172a9, RZ ;  /* 0xcd9e8d57080d7824 */ /* 0x000fe200078e02ff */
[----:B------:R-:W-:Y:S01]  /*2d20*/  LOP3.LUT R9, R12, UR9, R9, 0x96, !PT ;  /* 0x000000090c097c12 */ /* 0x000fe2000f8e9609 */
[C---:B------:R-:W-:Y:S01]  /*2d30*/  IMAD.HI.U32 R10, R11.reuse, -0x326172a9, RZ ;  /* 0xcd9e8d570b0a7827 */ /* 0x040fe200078e00ff */
[----:B------:R-:W-:Y:S01]  /*2d40*/  UIADD3 UR9, UPT, UPT, UR4, 0x5384540f, URZ ;  /* 0x5384540f04097890 */ /* 0x000fe2000fffe0ff */
[--C-:B------:R-:W-:Y:S02]  /*2d50*/  SHF.R.U64 R133, R4, 0x10, R5.reuse ;  /* 0x0000001004857819 */ /* 0x100fe40000001205 */
[----:B------:R-:W-:Y:S01]  /*2d60*/  IMAD R11, R11, -0x326172a9, RZ ;  /* 0xcd9e8d570b0b7824 */ /* 0x000fe200078e02ff */
[----:B------:R-:W-:Y:S01]  /*2d70*/  LOP3.LUT R10, R13, UR8, R10, 0x96, !PT ;  /* 0x000000080d0a7c12 */ /* 0x000fe2000f8e960a */
[----:B------:R-:W-:Y:S01]  /*2d80*/  UIADD3 UR8, UPT, UPT, UR5, 0x1fd5c5a3, URZ ;  /* 0x1fd5c5a305087890 */ /* 0x000fe2000fffe0ff */
[----:B------:R-:W-:Y:S01]  /*2d90*/  IMAD.HI.U32 R8, R9, -0x326172a9, RZ ;  /* 0xcd9e8d5709087827 */ /* 0x000fe200078e00ff */
[----:B------:R-:W-:-:S02]  /*2da0*/  SHF.R.U32.HI R131, RZ, 0x10, R5 ;  /* 0x00000010ff837819 */ /* 0x000fc40000011605 */
[----:B------:R-:W-:Y:S01]  /*2db0*/  PRMT R151, R151, 0x5410, R151 ;  /* 0x0000541097977816 */ /* 0x000fe20000000097 */
[----:B------:R-:W-:Y:S01]  /*2dc0*/  IMAD R13, R7, -0x2daee0ad, RZ ;  /* 0xd2511f53070d7824 */ /* 0x000fe200078e02ff */
[----:B------:R-:W-:Y:S01]  /*2dd0*/  LOP3.LUT R7, R11, UR9, R8, 0x96, !PT ;  /* 0x000000090b077c12 */ /* 0x000fe2000f8e9608 */
[C---:B------:R-:W-:Y:S01]  /*2de0*/  IMAD.HI.U32 R12, R10.reuse, -0x2daee0ad, RZ ;  /* 0xd2511f530a0c7827 */ /* 0x040fe200078e00ff */
[----:B------:R-:W-:Y:S01]  /*2df0*/  UIADD3 UR9, UPT, UPT, UR5, -0x24c28bd8, URZ ;  /* 0xdb3d742805097890 */ /* 0x000fe2000fffe0ff */
[----:B------:R-:W-:Y:S02]  /*2e00*/  SHF.R.U32.HI R14, RZ, 0x10, R95 ;  /* 0x00000010ff0e7819 */ /* 0x000fe4000001165f */
[----:B------:R-:W-:Y:S01]  /*2e10*/  IMAD R9, R9, -0x326172a9, RZ ;  /* 0xcd9e8d5709097824 */ /* 0x000fe200078e02ff */
[----:B------:R-:W-:Y:S01]  /*2e20*/  LOP3.LUT R8, R13, UR8, R12, 0x96, !PT ;  /* 0x000000080d087c12 */ /* 0x000fe2000f8e960c */
[----:B------:R-:W-:Y:S01]  /*2e30*/  IMAD R11, R10, -0x2daee0ad, RZ ;  /* 0xd2511f530a0b7824 */ /* 0x000fe200078e02ff */
[----:B------:R-:W-:Y:S01]  /*2e40*/  UIADD3 UR8, UPT, UPT, UR5, -0x695add53, URZ ;  /* 0x96a522ad05087890 */ /* 0x000fe2000fffe0ff */
[----:B------:R-:W-:Y:S01]  /*2e50*/  IMAD.HI.U32 R132, R7, -0x2daee0ad, RZ ;  /* 0xd2511f5307847827 */ /* 0x000fe200078e00ff */
[----:B------:R-:W-:-:S02]  /*2e60*/  SHF.R.U64 R150, R92, 0x10, R93 ;  /* 0x000000105c967819 */ /* 0x000fc4000000125d */
[----:B------:R-:W-:Y:S01]  /*2e70*/  SHF.R.U32.HI R12, RZ, 0x10, R93 ;  /* 0x00000010ff0c7819 */ /* 0x000fe2000001165d */
[C---:B------:R-:W-:Y:S01]  /*2e80*/  IMAD.HI.U32 R130, R8.reuse, -0x326172a9, RZ ;  /* 0xcd9e8d5708827827 */ /* 0x040fe200078e00ff */
[----:B------:R-:W-:Y:S02]  /*2e90*/  LOP3.LUT R132, R11, UR9, R132, 0x96, !PT ;  /* 0x000000090b847c12 */ /* 0x000fe4000f8e9684 */
[--C-:B------:R-:W-:Y:S01]  /*2ea0*/  SHF.R.U32.HI R149, RZ, 0x10, R3.reuse ;  /* 0x00000010ff957819 */ /* 0x100fe20000011603 */
[----:B------:R-:W-:Y:S01]  /*2eb0*/  IMAD R7, R7, -0x2daee0ad, RZ ;  /* 0xd2511f5307077824 */ /* 0x000fe200078e02ff */
[----:B------:R-:W-:Y:S01]  /*2ec0*/  LOP3.LUT R130, R9, UR10, R130, 0x96, !PT ;  /* 0x0000000a09827c12 */ /* 0x000fe2000f8e9682 */
[----:B------:R-:W-:Y:S01]  /*2ed0*/  IMAD R8, R8, -0x326172a9, RZ ;  /* 0xcd9e8d5708087824 */ /* 0x000fe200078e02ff */
[----:B------:R-:W-:Y:S01]  /*2ee0*/  SHF.R.U64 R9, R2, 0x10, R3 ;  /* 0x0000001002097819 */ /* 0x000fe20000001203 */
[----:B------:R-:W-:Y:S01]  /*2ef0*/  IMAD.HI.U32 R145, R132, -0x326172a9, RZ ;  /* 0xcd9e8d5784917827 */ /* 0x000fe200078e00ff */
[----:B------:R-:W-:Y:S01]  /*2f00*/  PRMT R245, R245, 0x5410, R90 ;  /* 0x00005410f5f57816 */ /* 0x000fe2000000005a */
[----:B------:R-:W1:Y:S01]  /*2f10*/  LDCU UR10, c[0x0][0x388] ;  /* 0x00007100ff0a77ac */ /* 0x000e620008000800 */
[----:B------:R-:W-:Y:S01]  /*2f20*/  PRMT R244, R89, 0x5410, R244 ;  /* 0x0000541059f47816 */ /* 0x000fe200000000f4 */
[----:B------:R-:W-:Y:S01]  /*2f30*/  IMAD.HI.U32 R144, R130, -0x2daee0ad, RZ ;  /* 0xd2511f5382907827 */ /* 0x000fe200078e00ff */
[----:B------:R-:W-:-:S02]  /*2f40*/  PRMT R243, R243, 0x5410, R88 ;  /* 0x00005410f3f37816 */ /* 0x000fc40000000058 */
        /* <DEDUP_REMOVED lines=77> */
[----:B------:R-:W-:Y:S02]  /*3420*/  LOP3.LUT R141, R6, 0x3, RZ, 0xc0, !PT ;  /* 0x00000003068d7812 */ /* 0x000fe400078ec0ff */
[----:B------:R-:W-:Y:S01]  /*3430*/  LOP3.LUT R145, R8, UR12, R145, 0x96, !PT ;  /* 0x0000000c08917c12 */ /* 0x000fe2000f8e9691 */
[----:B------:R-:W2:Y:S01]  /*3440*/  LDCU UR12, c[0x0][0x448] ;  /* 0x00008900ff0c77ac */ /* 0x000ea20008000800 */
[----:B------:R-:W-:Y:S01]  /*3450*/  LOP3.LUT R144, R7, UR8, R144, 0x96, !PT ;  /* 0x0000000807907c12 */ /* 0x000fe2000f8e9690 */
[----:B01----:R-:W3:Y:S06]  /*3460*/  LDCU.64 UR8, c[0x0][0x3a0] ;  /* 0x00007400ff0877ac */ /* 0x003eec0008000a00 */
.L_x_75893:
[----:B------:R-:W0:Y:S01]  /*3470*/  @UP0 LDCU.64 UR14, c[0x0][0x3e0] ;  /* 0x00007c00ff0e07ac */ /* 0x000e220008000a00 */
[----:B------:R-:W-:Y:S01]  /*3480*/  PLOP3.LUT P0, PT, PT, PT, UP0, 0x80, 0x8 ;  /* 0x000000000008781c */ /* 0x000fe20003f0f008 */
[----:B------:R-:W-:Y:S01]  /*3490*/  HFMA2 R89, -RZ, RZ, 0, 2.384185791015625e-07 ;  /* 0x00000004ff597431 */ /* 0x000fe200000001ff */
[----:B------:R-:W-:Y:S01]  /*34a0*/  PLOP3.LUT P1, PT, PT, PT, UP0, 0x80, 0x8 ;  /* 0x000000000008781c */ /* 0x000fe20003f2f008 */
[----:B------:R-:W-:-:S10]  /*34b0*/  IMAD.MOV.U32 R88, RZ, RZ, 0x3f800000 ;  /* 0x3f800000ff587424 */ /* 0x000fd400078e00ff */
[----:B0-----:R-:W-:Y:S02]  /*34c0*/  @P0 IMAD.WIDE R90, R140, R89, UR14 ;  /* 0x0000000e8c5a0e25 */ /* 0x001fe4000f8e0259 */
[----:B------:R-:W0:Y:S03]  /*34d0*/  S2R R89, SR_TID.X ;  /* 0x0000000000597919 */ /* 0x000e260000002100 */
[----:B------:R1:W5:Y:S01]  /*34e0*/  @P1 LDG.E R88, desc[UR6][R90.64] ;  /* 0x000000065a581981 */ /* 0x000362000c1e1900 */
[----:B------:R-:W-:Y:S01]  /*34f0*/  ISETP.GE.U32.AND P5, PT, R148, 0x20, PT ;  /* 0x000000209400780c */ /* 0x000fe20003fa6070 */
[----:B------:R-:W-:Y:S01]  /*3500*/  BSSY.RECONVERGENT B0, `(.L_x_74973) ;  /* 0x000033e000007945 */ /* 0x000fe20003800200 */
[----:B-1----:R-:W-:-:S05]  /*3510*/  IMAD R91, R140, UR10, RZ ;  /* 0x0000000a8c5b7c24 */ /* 0x002fca000f8e02ff */
        /* <DEDUP_REMOVED lines=9> */
[----:B---3--:R-:W-:-:S04]  /*35b0*/  UISETP.NE.U32.AND UP1, UPT, UR8, URZ, UPT ;  /* 0x000000ff0800728c */ /* 0x008fc8000bf25070 */
        /* <DEDUP_REMOVED lines=13> */
[----:B------:R-:W-:-:S06]  /*3690*/  IMAD.SHL.U32 R90, R90, 0x4, RZ ;  /* 0x000000045a5a7824 */ /* 0x000fcc00078e00ff */
[----:B------:R-:W0:Y:S02]  /*36a0*/  LDC R90, c[0x2][R90] ;  /* 0x008000005a5a7b82 */ /* 0x000e240000000800 */
[----:B0-----:R-:W-:-:S04]  /*36b0*/  SHF.R.S32.HI R91, RZ, 0x1f, R90 ;  /* 0x0000001fff5b7819 */ /* 0x001fc8000001145a */
.L_x_88392:
[----:B--2---:R-:W-:Y:S05]  /*36c0*/  BRX R90 -0x36d0                                        (*"BRANCH_TARGETS .L_x_88393,.L_x_88394,.L_x_88395"*) ;  /* 0xffffffc85a4c7949 */ /* 0x004fea000383ffff */
.L_x_88395:
[----:B------:R-:W-:Y:S01]  /*36d0*/  VIADD R247, R141, 0x1 ;  /* 0x000000018df77836 */ /* 0x000fe20000000000 */
[----:B------:R-:W-:Y:S01]  /*36e0*/  MOV R90, R130 ;  /* 0x00000082005a7202 */ /* 0x000fe20000000f00 */
[----:B------:R-:W-:Y:S01]  /*36f0*/  IMAD.MOV.U32 R246, RZ, RZ, R145 ;  /* 0x000000fffff67224 */ /* 0x000fe200078e0091 */
[----:B------:R-:W-:Y:S06]  /*3700*/  BRA `(.L_x_74977) ;  /* 0x0000000400387947 */ /* 0x000fec0003800000 */
.L_x_88393:
[----:B------:R-:W-:Y:S01]  /*3710*/  IMAD.MOV.U32 R90, RZ, RZ, R130 ;  /* 0x000000ffff5a7224 */ /* 0x000fe200078e0082 */
[----:B------:R-:W-:Y:S01]  /*3720*/  MOV R247, 0x3 ;  /* 0x0000000300f77802 */ /* 0x000fe20000000f00 */
[----:B------:R-:W-:Y:S01]  /*3730*/  IMAD.MOV.U32 R246, RZ, RZ, R144 ;  /* 0x000000fffff67224 */ /* 0x000fe200078e0090 */
[----:B------:R-:W-:Y:S06]  /*3740*/  BRA `(.L_x_74977) ;  /* 0x0000000400287947 */ /* 0x000fec0003800000 */
.L_x_88394:
        /* <DEDUP_REMOVED lines=12> */
.L_x_74979:
[----:B------:R-:W-:Y:S05]  /*3810*/  BSYNC.RECONVERGENT B2 ;  /* 0x0000000000027941 */ /* 0x000fea0003800200 */
.L_x_74978:
        /* <DEDUP_REMOVED lines=61> */
.L_x_74977:
[----:B--2---:R-:W-:Y:S05]  /*3bf0*/  BSYNC.RECONVERGENT B1 ;  /* 0x0000000000017941 */ /* 0x004fea0003800200 */
.L_x_74976:
[----:B------:R-:W0:Y:S01]  /*3c00*/  LDC R91, c[0x0][0x408] ;  /* 0x00010200ff5b7b82 */ /* 0x000e220000000800 */
[----:B------:R-:W-:Y:S01]  /*3c10*/  I2FP.F32.U32 R141, R246 ;  /* 0x000000f6008d7245 */ /* 0x000fe20000201000 */
[----:B------:R-:W-:Y:S02]  /*3c20*/  HFMA2 R246, -RZ, RZ, 0.1171875, 0 ;  /* 0x2f800000fff67431 */ /* 0x000fe400000001ff */
[----:B-----5:R-:W-:Y:S01]  /*3c30*/  FMUL.FTZ R8, R8, R88 ;  /* 0x0000005808087220 */ /* 0x020fe20000410000 */
[----:B------:R-:W-:Y:S01]  /*3c40*/  ISETP.NE.AND P1, PT, R247, 0x1, PT ;  /* 0x00000001f700780c */ /* 0x000fe20003f25270 */
[----:B------:R-:W-:Y:S01]  /*3c50*/  BSSY.RECONVERGENT B1, `(.L_x_74980) ;  /* 0x000005f000017945 */ /* 0x000fe20003800200 */
[----:B------:R-:W-:Y:S02]  /*3c60*/  IMAD.MOV.U32 R248, RZ, RZ, R132 ;  /* 0x000000fffff87224 */ /* 0x000fe400078e0084 */
[----:B------:R-:W-:Y:S01]  /*3c70*/  FFMA.FTZ R141, R141, R246, 1.1641532182693481445e-10 ;  /* 0x2f0000008d8d7423 */ /* 0x000fe200000100f6 */
[----:B------:R-:W1:Y:S01]  /*3c80*/  LDC R130, c[0x0][0x404] ;  /* 0x00010100ff827b82 */ /* 0x000e620000000800 */
[----:B0-----:R-:W-:-:S03]  /*3c90*/  FMUL.FTZ R8, R8, R91 ;  /* 0x0000005b08087220 */ /* 0x001fc60000410000 */
[----:B-1----:R-:W-:-:S04]  /*3ca0*/  FSETP.GTU.FTZ.AND P0, PT, R141, R130, PT ;  /* 0x000000828d00720b */ /* 0x002fc80003f1c000 */
[----:B------:R-:W-:Y:S01]  /*3cb0*/  FSEL R141, R8, RZ, !P0 ;  /* 0x000000ff088d7208 */ /* 0x000fe20004000000 */
[----:B------:R-:W-:Y:S01]  /*3cc0*/  HADD2.F32 R8, -RZ, R245.H1_H1 ;  /* 0x300000f5ff087230 */ /* 0x000fe20000004100 */
[----:B------:R-:W-:-:S04]  /*3cd0*/  PLOP3.LUT P3, PT, P0, PT, PT, 0x8, 0x80 ;  /* 0x000000000080781c */ /* 0x000fc8000076e170 */
[----:B------:R-:W-:Y:S01]  /*3ce0*/  FFMA.FTZ R8, R141, R8, R4 ;  /* 0x000000088d087223 */ /* 0x000fe20000010004 */
        /* <DEDUP_REMOVED lines=10> */
.L_x_74982:
        /* <DEDUP_REMOVED lines=12> */
.L_x_74984:
[----:B------:R-:W-:Y:S05]  /*3e50*/  BSYNC.RECONVERGENT B2 ;  /* 0x0000000000027941 */ /* 0x000fea0003800200 */
.L_x_74983:
        /* <DEDUP_REMOVED lines=62> */
.L_x_74981:
[----:B------:R-:W-:Y:S05]  /*4240*/  BSYNC.RECONVERGENT B1 ;  /* 0x0000000000017941 */ /* 0x000fea0003800200 */
.L_x_74980:
        /* <DEDUP_REMOVED lines=8> */
[----:B------:R-:W-:Y:S01]  /*42d0*/  FSEL R247, R9, RZ, !P0 ;  /* 0x000000ff09f77208 */ /* 0x000fe20004000000 */
[----:B------:R-:W-:Y:S01]  /*42e0*/  HADD2.F32 R9, -RZ, R244.H1_H1 ;  /* 0x300000f4ff097230 */ /* 0x000fe20000004100 */
[----:B------:R-:W-:-:S04]  /*42f0*/  PLOP3.LUT P0, PT, P0, PT, PT, 0x8, 0x80 ;  /* 0x000000000080781c */ /* 0x000fc8000070e170 */
[----:B------:R-:W-:Y:S01]  /*4300*/  FFMA.FTZ R9, R247, R9, R5 ;  /* 0x00000009f7097223 */ /* 0x000fe20000010005 */
        /* <DEDUP_REMOVED lines=10> */
.L_x_74987:
        /* <DEDUP_REMOVED lines=12> */
.L_x_74989:
[----:B------:R-:W-:Y:S05]  /*4470*/  BSYNC.RECONVERGENT B2 ;  /* 0x0000000000027941 */ /* 0x000fea0003800200 */
.L_x_74988:
        /* <DEDUP_REMOVED lines=62> */
.L_x_74986:
[----:B------:R-:W-:Y:S05]  /*4860*/  BSYNC.RECONVERGENT B1 ;  /* 0x0000000000017941 */ /* 0x000fea0003800200 */
.L_x_74985:
[----:B------:R-:W-:Y:S01]  /*4870*/  I2FP.F32.U32 R141, R248 ;  /* 0x000000f8008d7245 */ /* 0x000fe20000201000 */
[----:B------:R-:W-:Y:S01]  /*4880*/  FMUL.FTZ R10, R10, R88 ;  /* 0x000000580a0a7220 */ /* 0x000fe20000410000 */
[----:B------:R-:W-:Y:S01]  /*4890*/  ISETP.NE.AND P2, PT, R247, 0x1, PT ;  /* 0x00000001f700780c */ /* 0x000fe20003f45270 */
[----:B------:R-:W-:Y:S01]  /*48a0*/  BSSY.RECONVERGENT B1, `(.L_x_74990) ;  /* 0x000005e000017945 */ /* 0x000fe20003800200 */
[----:B------:R-:W-:Y:S01]  /*48b0*/  MOV R248, R132 ;  /* 0x0000008400f87202 */ /* 0x000fe20000000f00 */
[----:B------:R-:W-:Y:S01]  /*48c0*/  FFMA.FTZ R141, R141, R246, 1.1641532182693481445e-10 ;  /* 0x2f0000008d8d7423 */ /* 0x000fe200000100f6 */
[----:B------:R-:W-:-:S04]  /*48d0*/  FMUL.FTZ R10, R10, R91 ;  /* 0x0000005b0a0a7220 */ /* 0x000fc80000410000 */
[----:B------:R-:W-:-:S04]  /*48e0*/  FSETP.GTU.FTZ.AND P1, PT, R141, R130, PT ;  /* 0x000000828d00720b */ /* 0x000fc80003f3c000 */
[----:B------:R-:W-:Y:S01]  /*48f0*/  FSEL R141, R10, RZ, !P1 ;  /* 0x000000ff0a8d7208 */ /* 0x000fe20004800000 */
[----:B------:R-:W-:Y:S01]  /*4900*/  HADD2.F32 R10, -RZ, R245.H0_H0 ;  /* 0x200000f5ff0a7230 */ /* 0x000fe20000004100 */
[----:B------:R-:W-:-:S04]  /*4910*/  PLOP3.LUT P1, PT, P1, PT, PT, 0x8, 0x80 ;  /* 0x000000000080781c */ /* 0x000fc80000f2e170 */
[----:B------:R-:W-:Y:S01]  /*4920*/  FFMA.FTZ R10, R141, R10, R6 ;  /* 0x0000000a8d0a7223 */ /* 0x000fe20000010006 */
        /* <DEDUP_REMOVED lines=10> */
.L_x_74992:
        /* <DEDUP_REMOVED lines=12> */
.L_x_74994:
[----:B------:R-:W-:Y:S05]  /*4a90*/  BSYNC.RECONVERGENT B2 ;  /* 0x0000000000027941 */ /* 0x000fea0003800200 */
.L_x_74993:
        /* <DEDUP_REMOVED lines=58> */
[----:B------:R-:W-:Y:S02]  /*4e40*/  HFMA2 R141, -RZ, RZ, 0, 0 ;  /* 0x00000000ff8d7431 */ /* 0x000fe400000001ff */
[----:B------:R-:W-:Y:S01]  /*4e50*/  IMAD.MOV.U32 R248, RZ, RZ, R90 ;  /* 0x000000fffff87224 */ /* 0x000fe200078e005a */
[----:B------:R-:W-:Y:S01]  /*4e60*/  LOP3.LUT R144, R144, UR13, R251, 0x96, !PT ;  /* 0x0000000d90907c12 */ /* 0x000fe2000f8e96fb */
[----:B------:R-:W-:-:S07]  /*4e70*/  IMAD.MOV.U32 R90, RZ, RZ, R250 ;  /* 0x000000ffff5a7224 */ /* 0x000fce00078e00fa */
.L_x_74991:
[----:B------:R-:W-:Y:S05]  /*4e80*/  BSYNC.RECONVERGENT B1 ;  /* 0x0000000000017941 */ /* 0x000fea0003800200 */
.L_x_74990:
[----:B------:R-:W-:Y:S01]  /*4e90*/  I2FP.F32.U32 R247, R248 ;  /* 0x000000f800f77245 */ /* 0x000fe20000201000 */
[----:B------:R-:W-:-:S04]  /*4ea0*/  FMUL.FTZ R11, R11, R88 ;  /* 0x000000580b0b7220 */ /* 0x000fc80000410000 */
[----:B------:R-:W-:Y:S01]  /*4eb0*/  FFMA.FTZ R247, R247, R246, 1.1641532182693481445e-10 ;  /* 0x2f000000f7f77423 */ /* 0x000fe200000100f6 */
[----:B------:R-:W-:Y:S01]  /*4ec0*/  FMUL.FTZ R91, R11, R91 ;  /* 0x0000005b0b5b7220 */ /* 0x000fe20000410000 */
[----:B------:R-:W-:-:S03]  /*4ed0*/  HADD2.F32 R11, -RZ, R244.H0_H0 ;  /* 0x200000f4ff0b7230 */ /* 0x000fc60000004100 */
[----:B------:R-:W-:-:S04]  /*4ee0*/  FSETP.GTU.FTZ.AND P2, PT, R247, R130, PT ;  /* 0x00000082f700720b */ /* 0x000fc80003f5c000 */
[----:B------:R-:W-:Y:S02]  /*4ef0*/  FSEL R91, R91, RZ, !P2 ;  /* 0x000000ff5b5b7208 */ /* 0x000fe40005000000 */
[----:B------:R-:W-:-:S03]  /*4f00*/  PLOP3.LUT P2, PT, P2, PT, PT, 0x8, 0x80 ;  /* 0x000000000080781c */ /* 0x000fc6000174e170 */
[----:B------:R-:W-:Y:S01]  /*4f10*/  FFMA.FTZ R11, R91, R11, R7 ;  /* 0x0000000b5b0b7223 */ /* 0x000fe20000010007 */
[----:B------:R-:W-:Y:S09]  /*4f20*/  BRA `(.L_x_74995) ;  /* 0x0000001800347947 */ /* 0x000ff20003800000 */
.L_x_74975:
        /* <DEDUP_REMOVED lines=16> */
.L_x_74998:
        /* <DEDUP_REMOVED lines=12> */
.L_x_75000:
[----:B--2---:R-:W-:Y:S05]  /*50f0*/  BSYNC.RECONVERGENT B2 ;  /* 0x0000000000027941 */ /* 0x004fea0003800200 */
.L_x_74999:
        /* <DEDUP_REMOVED lines=58> */
[----:B------:R-:W-:Y:S01]  /*54a0*/  MOV R246, R130 ;  /* 0x0000008200f67202 */ /* 0x000fe20000000f00 */
[----:B------:R-:W-:Y:S02]  /*54b0*/  IMAD.MOV.U32 R247, RZ, RZ, RZ ;  /* 0x000000fffff77224 */ /* 0x000fe400078e00ff */
[----:B------:R-:W-:-:S07]  /*54c0*/  LOP3.LUT R144, R144, UR13, R91, 0x96, !PT ;  /* 0x0000000d90907c12 */ /* 0x000fce000f8e965b */
.L_x_74997:
[----:B--2---:R-:W-:Y:S05]  /*54d0*/  BSYNC.RECONVERGENT B1 ;  /* 0x0000000000017941 */ /* 0x004fea0003800200 */
.L_x_74996:
[----:B------:R-:W0:Y:S01]  /*54e0*/  LDC R91, c[0x0][0x408] ;  /* 0x00010200ff5b7b82 */ /* 0x000e220000000800 */
[----:B------:R-:W-:Y:S01]  /*54f0*/  I2FP.F32.U32 R141, R246 ;  /* 0x000000f6008d7245 */ /* 0x000fe20000201000 */
[----:B------:R-:W-:Y:S02]  /*5500*/  IMAD.MOV.U32 R246, RZ, RZ, 0x2f800000 ;  /* 0x2f800000fff67424 */ /* 0x000fe400078e00ff */
[----:B-----5:R-:W-:Y:S01]  /*5510*/  FMUL.FTZ R8, R8, R88 ;  /* 0x0000005808087220 */ /* 0x020fe20000410000 */
[----:B------:R-:W-:Y:S01]  /*5520*/  ISETP.NE.AND P1, PT, R247, 0x1, PT ;  /* 0x00000001f700780c */ /* 0x000fe20003f25270 */
[----:B------:R-:W-:Y:S01]  /*5530*/  BSSY.RECONVERGENT B1, `(.L_x_75001) ;  /* 0x000005f000017945 */ /* 0x000fe20003800200 */
[----:B------:R-:W-:Y:S01]  /*5540*/  FFMA.FTZ R141, R141, R246, 1.1641532182693481445e-10 ;  /* 0x2f0000008d8d7423 */ /* 0x000fe200000100f6 */
[----:B------:R-:W-:Y:S01]  /*5550*/  IMAD.MOV.U32 R248, RZ, RZ, R132 ;  /* 0x000000fffff87224 */ /* 0x000fe200078e0084 */
[----:B------:R-:W1:Y:S01]  /*5560*/  LDC R130, c[0x0][0x404] ;  /* 0x00010100ff827b82 */ /* 0x000e620000000800 */
[----:B0-----:R-:W-:-:S02]  /*5570*/  FMUL.FTZ R8, R8, R91 ;  /* 0x0000005b08087220 */ /* 0x001fc40000410000 */
[----:B-1----:R-:W-:-:S04]  /*5580*/  FSETP.GTU.FTZ.AND P0, PT, R141, R130, PT ;  /* 0x000000828d00720b */ /* 0x002fc80003f1c000 */
[----:B------:R-:W-:Y:S01]  /*5590*/  FSEL R141, R8, RZ, !P0 ;  /* 0x000000ff088d7208 */ /* 0x000fe20004000000 */
[----:B------:R-:W-:Y:S01]  /*55a0*/  HADD2.F32 R8, -RZ, R245.H1_H1 ;  /* 0x300000f5ff087230 */ /* 0x000fe20000004100 */
[----:B------:R-:W-:-:S04]  /*55b0*/  PLOP3.LUT P3, PT, P0, PT, PT, 0x8, 0x80 ;  /* 0x000000000080781c */ /* 0x000fc8000076e170 */
[----:B------:R-:W-:Y:S01]  /*55c0*/  FMUL.FTZ R8, R141, R8 ;  /* 0x000000088d087220 */ /* 0x000fe20000410000 */
        /* <DEDUP_REMOVED lines=10> */
.L_x_75003:
        /* <DEDUP_REMOVED lines=12> */
.L_x_75005:
[----:B------:R-:W-:Y:S05]  /*5730*/  BSYNC.RECONVERGENT B2 ;  /* 0x0000000000027941 */ /* 0x000fea0003800200 */
.L_x_75004:
        /* <DEDUP_REMOVED lines=62> */
.L_x_75002:
[----:B------:R-:W-:Y:S05]  /*5b20*/  BSYNC.RECONVERGENT B1 ;  /* 0x0000000000017941 */ /* 0x000fea0003800200 */
.L_x_75001:
        /* <DEDUP_REMOVED lines=9> */
[----:B------:R-:W-:Y:S01]  /*5bc0*/  HADD2.F32 R9, -RZ, R244.H1_H1 ;  /* 0x300000f4ff097230 */ /* 0x000fe20000004100 */
[----:B------:R-:W-:-:S04]  /*5bd0*/  PLOP3.LUT P0, PT, P0, PT, PT, 0x8, 0x80 ;  /* 0x000000000080781c */ /* 0x000fc8000070e170 */
[----:B------:R-:W-:Y:S01]  /*5be0*/  FMUL.FTZ R9, R247, R9 ;  /* 0x00000009f7097220 */ /* 0x000fe20000410000 */
        /* <DEDUP_REMOVED lines=10> */
.L_x_75008:
        /* <DEDUP_REMOVED lines=12> */
.L_x_75010:
[----:B------:R-:W-:Y:S05]  /*5d50*/  BSYNC.RECONVERGENT B2 ;  /* 0x0000000000027941 */ /* 0x000fea0003800200 */
.L_x_75009:
        /* <DEDUP_REMOVED lines=60> */
[----:B------:R-:W-:Y:S01]  /*6120*/  LOP3.LUT R144, R144, UR13, R251, 0x96, !PT ;  /* 0x0000000d90907c12 */ /* 0x000fe2000f8e96fb */
[----:B------:R-:W-:-:S07]  /*6130*/  IMAD.MOV.U32 R90, RZ, RZ, R250 ;  /* 0x000000ffff5a7224 */ /* 0x000fce00078e00fa */
.L_x_75007:
[----:B------:R-:W-:Y:S05]  /*6140*/  BSYNC.RECONVERGENT B1 ;  /* 0x0000000000017941 */ /* 0x000fea0003800200 */
.L_x_75006:
        /* <DEDUP_REMOVED lines=9> */
[----:B------:R-:W-:Y:S01]  /*61e0*/  HADD2.F32 R10, -RZ, R245.H0_H0 ;  /* 0x200000f5ff0a7230 */ /* 0x000fe20000004100 */
[----:B------:R-:W-:-:S04]  /*61f0*/  PLOP3.LUT P1, PT, P1, PT, PT, 0x8, 0x80 ;  /* 0x000000000080781c */ /* 0x000fc80000f2e170 */
[----:B------:R-:W-:Y:S01]  /*6200*/  FMUL.FTZ R10, R141, R10 ;  /* 0x0000000a8d0a7220 */ /* 0x000fe20000410000 */
        /* <DEDUP_REMOVED lines=10> */
.L_x_75013:
        /* <DEDUP_REMOVED lines=12> */
.L_x_75015:
[----:B------:R-:W-:Y:S05]  /*6370*/  BSYNC.RECONVERGENT B2 ;  /* 0x0000000000027941 */ /* 0x000fea0003800200 */
.L_x_75014:
        /* <DEDUP_REMOVED lines=62> */
.L_x_75012:
[----:B------:R-:W-:Y:S05]  /*6760*/  BSYNC.RECONVERGENT B1 ;  /* 0x0000000000017941 */ /* 0x000fea0003800200 */
.L_x_75011:
        /* <DEDUP_REMOVED lines=8> */
[----:B------:R-:W-:-:S10]  /*67f0*/  FMUL.FTZ R11, R91, R11 ;  /* 0x0000000b5b0b7220 */ /* 0x000fd40000410000 */
.L_x_74995:
[----:B------:R-:W0:Y:S01]  /*6800*/  LDC.64 R246, c[0x0][0x3a8] ;  /* 0x0000ea00fff67b82 */ /* 0x000e220000000a00 */
[----:B------:R-:W-:Y:S02]  /*6810*/  SEL R130, RZ, 0x10000, !P1 ;  /* 0x00010000ff827807 */ /* 0x000fe40004800000 */
[----:B------:R-:W-:-:S05]  /*6820*/  SEL R91, RZ, 0x100, !P0 ;  /* 0x00000100ff5b7807 */ /* 0x000fca0004000000 */
[----:B------:R-:W1:Y:S01]  /*6830*/  LDC.64 R248, c[0x0][0x3b0] ;  /* 0x0000ec00fff87b82 */ /* 0x000e620000000a00 */
[----:B0-----:R-:W-:-:S05]  /*6840*/  IMAD.WIDE.U32 R246, R129, 0x10, R246 ;  /* 0x0000001081f67825 */ /* 0x001fca00078e00f6 */
[----:B------:R0:W-:Y:S01]  /*6850*/  STG.E.128 desc[UR6][R246.64], R8 ;  /* 0x00000008f6007986 */ /* 0x0001e2000c101d06 */
[----:B-1----:R-:W-:Y:S01]  /*6860*/  IMAD.WIDE.U32 R248, R129, 0x4, R248 ;  /* 0x0000000481f87825 */ /* 0x002fe200078e00f8 */
[----:B0-----:R-:W-:-:S04]  /*6870*/  SEL R246, RZ, 0x1000000, !P2 ;  /* 0x01000000fff67807 */ /* 0x001fc80005000000 */
[----:B------:R-:W-:Y:S02]  /*6880*/  IADD3 R130, PT, PT, R91, R246, R130 ;  /* 0x000000f65b827210 */ /* 0x000fe40007ffe082 */
[----:B------:R-:W-:-:S04]  /*6890*/  SEL R91, RZ, 0x1, !P3 ;  /* 0x00000001ff5b7807 */ /* 0x000fc80005800000 */
[----:B------:R-:W-:Y:S01]  /*68a0*/  IADD3 R91, PT, PT, R130, R91, RZ ;  /* 0x0000005b825b7210 */ /* 0x000fe20007ffe0ff */
[----:B------:R-:W-:Y:S02]  /*68b0*/  IMAD.MOV.U32 R130, RZ, RZ, R90 ;  /* 0x000000ffff827224 */ /* 0x000fe400078e005a */
[----:B------:R-:W-:Y:S02]  /*68c0*/  VIADD R90, R129, 0x20 ;  /* 0x00000020815a7836 */ /* 0x000fe40000000000 */
[----:B------:R0:W-:Y:S05]  /*68d0*/  STG.E desc[UR6][R248.64], R91 ;  /* 0x0000005bf8007986 */ /* 0x0001ea000c101906 */
.L_x_74974:
[----:B--23--:R-:W-:Y:S05]  /*68e0*/  BSYNC.RECONVERGENT B0 ;  /* 0x0000000000007941 */ /* 0x00cfea0003800200 */
.L_x_74973:
        /* <DEDUP_REMOVED lines=10> */
[----:B--2---:R-:W-:-:S05]  /*6990*/  @P0 IMAD.WIDE.U32 R12, R90, 0x10, R12 ;  /* 0x000000105a0c0825 */ /* 0x004fca00078e000c */
[----:B------:R1:W5:Y:S04]  /*69a0*/  @P0 LDG.E.128 R4, desc[UR6][R12.64] ;  /* 0x000000060c040981 */ /* 0x000368000c1e1d00 */
[----:B------:R-:W5:Y:S01]  /*69b0*/  LDG.E.128 R12, desc[UR6][R14.64] ;  /* 0x000000060e0c7981 */ /* 0x000f62000c1e1d00 */
[----:B-1----:R-:W-:Y:S05]  /*69c0*/  @!P0 BRA `(.L_x_75018) ;  /* 0x00000018003c8947 */ /* 0x002fea0003800000 */
        /* <DEDUP_REMOVED lines=16> */
.L_x_75021:
        /* <DEDUP_REMOVED lines=12> */
.L_x_75023:
[----:B------:R-:W-:Y:S05]  /*6b90*/  BSYNC.RECONVERGENT B2 ;  /* 0x0000000000027941 */ /* 0x000fea0003800200 */
.L_x_75022:
        /* <DEDUP_REMOVED lines=62> */
.L_x_75020:
[----:B------:R-:W-:Y:S05]  /*6f80*/  BSYNC.RECONVERGENT B1 ;  /* 0x0000000000017941 */ /* 0x000fea0003800200 */
.L_x_75019:
        /* <DEDUP_REMOVED lines=25> */
.L_x_75026:
        /* <DEDUP_REMOVED lines=12> */
.L_x_75028:
[----:B------:R-:W-:Y:S05]  /*71e0*/  BSYNC.RECONVERGENT B2 ;  /* 0x0000000000027941 */ /* 0x000fea0003800200 */
.L_x_75027:
        /* <DEDUP_REMOVED lines=62> */
.L_x_75025:
[----:B------:R-:W-:Y:S05]  /*75d0*/  BSYNC.RECONVERGENT B1 ;  /* 0x0000000000017941 */ /* 0x000fea0003800200 */
.L_x_75024:
        /* <DEDUP_REMOVED lines=22> */
.L_x_75031:
        /* <DEDUP_REMOVED lines=12> */
.L_x_75033:
[----:B------:R-:W-:Y:S05]  /*7800*/  BSYNC.RECONVERGENT B2 ;  /* 0x0000000000027941 */ /* 0x000fea0003800200 */
.L_x_75032:
        /* <DEDUP_REMOVED lines=59> */
[----:B------:R-:W-:Y:S02]  /*7bc0*/  IMAD.MOV.U32 R249, RZ, RZ, R91 ;  /* 0x000000fffff97224 */ /* 0x000fe400078e005b */
[----:B------:R-:W-:Y:S02]  /*7bd0*/  IMAD.MOV.U32 R91, RZ, RZ, R248 ;  /* 0x000000ffff5b7224 */ /* 0x000fe400078e00f8 */
[----:B------:R-:W-:-:S07]  /*7be0*/  HFMA2 R248, -RZ, RZ, 0, 0 ;  /* 0x00000000fff87431 */ /* 0x000fce00000001ff */
.L_x_75030:
[----:B------:R-:W-:Y:S05]  /*7bf0*/  BSYNC.RECONVERGENT B1 ;  /* 0x0000000000017941 */ /* 0x000fea0003800200 */
.L_x_75029:
        /* <DEDUP_REMOVED lines=22> */
.L_x_75036:
        /* <DEDUP_REMOVED lines=12> */
.L_x_75038:
[----:B------:R-:W-:Y:S05]  /*7e20*/  BSYNC.RECONVERGENT B2 ;  /* 0x0000000000027941 */ /* 0x000fea0003800200 */
.L_x_75037:
        /* <DEDUP_REMOVED lines=60> */
[----:B------:R-:W-:Y:S01]  /*81f0*/  MOV R249, R91 ;  /* 0x0000005b00f97202 */ /* 0x000fe20000000f00 */
[----:B------:R-:W-:-:S07]  /*8200*/  IMAD.MOV.U32 R91, RZ, RZ, R248 ;  /* 0x000000ffff5b7224 */ /* 0x000fce00078e00f8 */
.L_x_75035:
[----:B------:R-:W-:Y:S05]  /*8210*/  BSYNC.RECONVERGENT B1 ;  /* 0x0000000000017941 */ /* 0x000fea0003800200 */
.L_x_75034:
        /* <DEDUP_REMOVED lines=10> */
.L_x_75018:
        /* <DEDUP_REMOVED lines=16> */
.L_x_75042:
        /* <DEDUP_REMOVED lines=12> */
.L_x_75044:
[----:B------:R-:W-:Y:S05]  /*8480*/  BSYNC.RECONVERGENT B2 ;  /* 0x0000000000027941 */ /* 0x000fea0003800200 */
.L_x_75043:
        /* <DEDUP_REMOVED lines=62> */
.L_x_75041:
[----:B------:R-:W-:Y:S05]  /*8870*/  BSYNC.RECONVERGENT B1 ;  /* 0x0000000000017941 */ /* 0x000fea0003800200 */
.L_x_75040:
        /* <DEDUP_REMOVED lines=25> */
.L_x_75047:
        /* <DEDUP_REMOVED lines=12> */
.L_x_75049:
[----:B------:R-:W-:Y:S05]  /*8ad0*/  BSYNC.RECONVERGENT B2 ;  /* 0x0000000000027941 */ /* 0x000fea0003800200 */
.L_x_75048:
        /* <DEDUP_REMOVED lines=62> */
.L_x_75046:
[----:B------:R-:W-:Y:S05]  /*8ec0*/  BSYNC.RECONVERGENT B1 ;  /* 0x0000000000017941 */ /* 0x000fea0003800200 */
.L_x_75045:
        /* <DEDUP_REMOVED lines=22> */
.L_x_75052:
        /* <DEDUP_REMOVED lines=12> */
.L_x_75054:
[----:B------:R-:W-:Y:S05]  /*90f0*/  BSYNC.RECONVERGENT B2 ;  /* 0x0000000000027941 */ /* 0x000fea0003800200 */
.L_x_75053:
        /* <DEDUP_REMOVED lines=62> */
.L_x_75051:
[----:B------:R-:W-:Y:S05]  /*94e0*/  BSYNC.RECONVERGENT B1 ;  /* 0x0000000000017941 */ /* 0x000fea0003800200 */
.L_x_75050:
        /* <DEDUP_REMOVED lines=22> */
.L_x_75057:
        /* <DEDUP_REMOVED lines=12> */
.L_x_75059:
[----:B------:R-:W-:Y:S05]  /*9710*/  BSYNC.RECONVERGENT B2 ;  /* 0x0000000000027941 */ /* 0x000fea0003800200 */
.L_x_75058:
        /* <DEDUP_REMOVED lines=62> */
.L_x_75056:
[----:B------:R-:W-:Y:S05]  /*9b00*/  BSYNC.RECONVERGENT B1 ;  /* 0x0000000000017941 */ /* 0x000fea0003800200 */
.L_x_75055:
        /* <DEDUP_REMOVED lines=9> */
.L_x_75039:
[----:B------:R-:W0:Y:S01]  /*9ba0*/  LDC.64 R246, c[0x0][0x3a8] ;  /* 0x0000ea00fff67b82 */ /* 0x000e220000000a00 */
[----:B------:R-:W-:-:S07]  /*9bb0*/  SEL R130, RZ, 0x100, !P0 ;  /* 0x00000100ff827807 */ /* 0x000fce0004000000 */
[----:B------:R-:W1:Y:S01]  /*9bc0*/  LDC.64 R248, c[0x0][0x3b0] ;  /* 0x0000ec00fff87b82 */ /* 0x000e620000000a00 */
[----:B0-----:R-:W-:-:S05]  /*9bd0*/  IMAD.WIDE.U32 R246, R90, 0x10, R246 ;  /* 0x000000105af67825 */ /* 0x001fca00078e00f6 */
[----:B------:R0:W-:Y:S01]  /*9be0*/  STG.E.128 desc[UR6][R246.64], R12 ;  /* 0x0000000cf6007986 */ /* 0x0001e2000c101d06 */
[----:B-1----:R-:W-:-:S04]  /*9bf0*/  IMAD.WIDE.U32 R248, R90, 0x4, R248 ;  /* 0x000000045af87825 */ /* 0x002fc800078e00f8 */
[----:B------:R-:W-:Y:S01]  /*9c00*/  VIADD R90, R90, 0x20 ;  /* 0x000000205a5a7836 */ /* 0x000fe20000000000 */
[----:B0-----:R-:W-:Y:S02]  /*9c10*/  SEL R247, RZ, 0x1000000, !P2 ;  /* 0x01000000fff77807 */ /* 0x001fe40005000000 */
[----:B------:R-:W-:-:S04]  /*9c20*/  SEL R246, RZ, 0x10000, !P1 ;  /* 0x00010000fff67807 */ /* 0x000fc80004800000 */
[----:B------:R-:W-:Y:S02]  /*9c30*/  IADD3 R246, PT, PT, R130, R247, R246 ;  /* 0x000000f782f67210 */ /* 0x000fe40007ffe0f6 */
[----:B------:R-:W-:-:S04]  /*9c40*/  SEL R130, RZ, 0x1, !P3 ;  /* 0x00000001ff827807 */ /* 0x000fc80005800000 */
[----:B------:R-:W-:-:S05]  /*9c50*/  IADD3 R130, PT, PT, R246, R130, RZ ;  /* 0x00000082f6827210 */ /* 0x000fca0007ffe0ff */
[----:B------:R0:W-:Y:S02]  /*9c60*/  STG.E desc[UR6][R248.64], R130 ;  /* 0x00000082f8007986 */ /* 0x0001e4000c101906 */
[----:B0-----:R-:W-:-:S07]  /*9c70*/  IMAD.MOV.U32 R130, RZ, RZ, R91 ;  /* 0x000000ffff827224 */ /* 0x001fce00078e005b */
.L_x_75017:
[----:B------:R-:W-:Y:S05]  /*9c80*/  BSYNC.RECONVERGENT B0 ;  /* 0x0000000000007941 */ /* 0x000fea0003800200 */
.L_x_75016:
        /* <DEDUP_REMOVED lines=30> */
.L_x_75065:
        /* <DEDUP_REMOVED lines=12> */
.L_x_75067:
[----:B------:R-:W-:Y:S05]  /*9f30*/  BSYNC.RECONVERGENT B2 ;  /* 0x0000000000027941 */ /* 0x000fea0003800200 */
.L_x_75066:
        /* <DEDUP_REMOVED lines=62> */
.L_x_75064:
[----:B------:R-:W-:Y:S05]  /*a320*/  BSYNC.RECONVERGENT B1 ;  /* 0x0000000000017941 */ /* 0x000fea0003800200 */
.L_x_75063:
        /* <DEDUP_REMOVED lines=25> */
.L_x_75070:
        /* <DEDUP_REMOVED lines=12> */
.L_x_75072:
[----:B------:R-:W-:Y:S05]  /*a580*/  BSYNC.RECONVERGENT B2 ;  /* 0x0000000000027941 */ /* 0x000fea0003800200 */
.L_x_75071:
        /* <DEDUP_REMOVED lines=62> */
.L_x_75069:
[----:B------:R-:W-:Y:S05]  /*a970*/  BSYNC.RECONVERGENT B1 ;  /* 0x0000000000017941 */ /* 0x000fea0003800200 */
.L_x_75068:
        /* <DEDUP_REMOVED lines=22> */
.L_x_75075:
        /* <DEDUP_REMOVED lines=12> */
.L_x_75077:
[----:B------:R-:W-:Y:S05]  /*aba0*/  BSYNC.RECONVERGENT B2 ;  /* 0x0000000000027941 */ /* 0x000fea0003800200 */
.L_x_75076:
        /* <DEDUP_REMOVED lines=62> */
.L_x_75074:
[----:B------:R-:W-:Y:S05]  /*af90*/  BSYNC.RECONVERGENT B1 ;  /* 0x0000000000017941 */ /* 0x000fea0003800200 */
.L_x_75073:
        /* <DEDUP_REMOVED lines=22> */
.L_x_75080:
        /* <DEDUP_REMOVED lines=12> */
.L_x_75082:
[----:B------:R-:W-:Y:S05]  /*b1c0*/  BSYNC.RECONVERGENT B2 ;  /* 0x0000000000027941 */ /* 0x000fea0003800200 */
.L_x_75081:
        /* <DEDUP_REMOVED lines=62> */
.L_x_75079:
[----:B------:R-:W-:Y:S05]  /*b5b0*/  BSYNC.RECONVERGENT B1 ;  /* 0x0000000000017941 */ /* 0x000fea0003800200 */
.L_x_75078:
        /* <DEDUP_REMOVED lines=10> */
.L_x_75062:
        /* <DEDUP_REMOVED lines=16> */
.L_x_75086:
        /* <DEDUP_REMOVED lines=12> */
.L_x_75088:
[----:B------:R-:W-:Y:S05]  /*b820*/  BSYNC.RECONVERGENT B2 ;  /* 0x0000000000027941 */ /* 0x000fea0003800200 */
.L_x_75087:
        /* <DEDUP_REMOVED lines=62> */
.L_x_75085:
[----:B------:R-:W-:Y:S05]  /*bc10*/  BSYNC.RECONVERGENT B1 ;  /* 0x0000000000017941 */ /* 0x000fea0003800200 */
.L_x_75084:
        /* <DEDUP_REMOVED lines=25> */
.L_x_75091:
        /* <DEDUP_REMOVED lines=12> */
.L_x_75093:
[----:B------:R-:W-:Y:S05]  /*be70*/  BSYNC.RECONVERGENT B2 ;  /* 0x0000000000027941 */ /* 0x000fea0003800200 */
.L_x_75092:
        /* <DEDUP_REMOVED lines=62> */
.L_x_75090:
[----:B------:R-:W-:Y:S05]  /*c260*/  BSYNC.RECONVERGENT B1 ;  /* 0x0000000000017941 */ /* 0x000fea0003800200 */
.L_x_75089:
        /* <DEDUP_REMOVED lines=22> */
.L_x_75096:
        /* <DEDUP_REMOVED lines=12> */
.L_x_75098:
[----:B------:R-:W-:Y:S05]  /*c490*/  BSYNC.RECONVERGENT B2 ;  /* 0x0000000000027941 */ /* 0x000fea0003800200 */
.L_x_75097:
        /* <DEDUP_REMOVED lines=62> */
.L_x_75095:
[----:B------:R-:W-:Y:S05]  /*c880*/  BSYNC.RECONVERGENT B1 ;  /* 0x0000000000017941 */ /* 0x000fea0003800200 */
.L_x_75094:
        /* <DEDUP_REMOVED lines=22> */
.L_x_75101:
        /* <DEDUP_REMOVED lines=12> */
.L_x_75103:
[----:B------:R-:W-:Y:S05]  /*cab0*/  BSYNC.RECONVERGENT B2 ;  /* 0x0000000000027941 */ /* 0x000fea0003800200 */
.L_x_75102:
        /* <DEDUP_REMOVED lines=62> */
.L_x_75100:
[----:B------:R-:W-:Y:S05]  /*cea0*/  BSYNC.RECONVERGENT B1 ;  /* 0x0000000000017941 */ /* 0x000fea0003800200 */
.L_x_75099:
        /* <DEDUP_REMOVED lines=9> */
.L_x_75083:
        /* <DEDUP_REMOVED lines=14> */
.L_x_75061:
[----:B------:R-:W-:Y:S05]  /*d020*/  BSYNC.RECONVERGENT B0 ;  /* 0x0000000000007941 */ /* 0x000fea0003800200 */
.L_x_75060:
        /* <DEDUP_REMOVED lines=30> */
.L_x_75109:
        /* <DEDUP_REMOVED lines=12> */
.L_x_75111:
[----:B------:R-:W-:Y:S05]  /*d2d0*/  BSYNC.RECONVERGENT B2 ;  /* 0x0000000000027941 */ /* 0x000fea0003800200 */
.L_x_75110:
        /* <DEDUP_REMOVED lines=62> */
.L_x_75108:
[----:B------:R-:W-:Y:S05]  /*d6c0*/  BSYNC.RECONVERGENT B1 ;  /* 0x0000000000017941 */ /* 0x000fea0003800200 */
.L_x_75107:
        /* <DEDUP_REMOVED lines=25> */
.L_x_75114:
        /* <DEDUP_REMOVED lines=12> */
.L_x_75116:
[----:B------:R-:W-:Y:S05]  /*d920*/  BSYNC.RECONVERGENT B2 ;  /* 0x0000000000027941 */ /* 0x000fea0003800200 */
.L_x_75115:
        /* <DEDUP_REMOVED lines=62> */
.L_x_75113:
[----:B------:R-:W-:Y:S05]  /*dd10*/  BSYNC.RECONVERGENT B1 ;  /* 0x0000000000017941 */ /* 0x000fea0003800200 */
.L_x_75112:
        /* <DEDUP_REMOVED lines=22> */
.L_x_75119:
        /* <DEDUP_REMOVED lines=12> */
.L_x_75121:
[----:B------:R-:W-:Y:S05]  /*df40*/  BSYNC.RECONVERGENT B2 ;  /* 0x0000000000027941 */ /* 0x000fea0003800200 */
.L_x_75120:
        /* <DEDUP_REMOVED lines=62> */
.L_x_75118:
[----:B------:R-:W-:Y:S05]  /*e330*/  BSYNC.RECONVERGENT B1 ;  /* 0x0000000000017941 */ /* 0x000fea0003800200 */
.L_x_75117:
        /* <DEDUP_REMOVED lines=22> */
.L_x_75124:
        /* <DEDUP_REMOVED lines=12> */
.L_x_75126:
[----:B------:R-:W-:Y:S05]  /*e560*/  BSYNC.RECONVERGENT B2 ;  /* 0x0000000000027941 */ /* 0x000fea0003800200 */
.L_x_75125:
        /* <DEDUP_REMOVED lines=62> */
.L_x_75123:
[----:B------:R-:W-:Y:S05]  /*e950*/  BSYNC.RECONVERGENT B1 ;  /* 0x0000000000017941 */ /* 0x000fea0003800200 */
.L_x_75122:
[----:B------:R-:W-:Y:S01]  /*e960*/  I2FP.F32.U32 R248, R249 ;  /* 0x000000f900f87245 */ /* 0x000fe20000201000 */
[----:B------:R-:W-:-:S04]  /*e970*/  FMUL.FTZ R23, R23, R88 ;  /* 0x0000005817177220 */ /* 0x000fc80000410000 */
[----:B------:R-:W-:Y:S01]  /*e980*/  FFMA.FTZ R248, R248, R247, 1.1641532182693481445e-10 ;  /* 0x2f000000f8f87423 */ /* 0x000fe200000100f7 */
[----:B------:R-:W-:-:S04]  /*e990*/  FMUL.FTZ R23, R23, R130 ;  /* 0x0000008217177220 */ /* 0x000fc80000410000 */
[----:B------:R-:W-:-:S04]  /*e9a0*/  FSETP.GTU.FTZ.AND P3, PT, R248, R246, PT ;  /* 0x000000f6f800720b */ /* 0x000fc80003f7c000 */
[----:B------:R-:W-:Y:S01]  /*e9b0*/  FSEL R130, R23, RZ, !P3 ;  /* 0x000000ff17827208 */ /* 0x000fe20005800000 */
[----:B------:R-:W-:Y:S01]  /*e9c0*/  HADD2.F32 R23, -RZ, R238.H0_H0 ;  /* 0x200000eeff177230 */ /* 0x000fe20000004100 */
[----:B------:R-:W-:-:S04]  /*e9d0*/  PLOP3.LUT P3, PT, P3, PT, PT, 0x8, 0x80 ;  /* 0x000000000080781c */ /* 0x000fc80001f6e170 */
[----:B------:R-:W-:Y:S01]  /*e9e0*/  FFMA.FTZ R23, R130, R23, R7 ;  /* 0x0000001782177223 */ /* 0x000fe20000010007 */
[----:B------:R-:W-:Y:S08]  /*e9f0*/  BRA `(.L_x_75127) ;  /* 0x0000001800387947 */ /* 0x000ff00003800000 */
.L_x_75106:
        /* <DEDUP_REMOVED lines=16> */
.L_x_75130:
        /* <DEDUP_REMOVED lines=12> */
.L_x_75132:
[----:B------:R-:W-:Y:S05]  /*ebc0*/  BSYNC.RECONVERGENT B2 ;  /* 0x0000000000027941 */ /* 0x000fea0003800200 */
.L_x_75131:
        /* <DEDUP_REMOVED lines=62> */
.L_x_75129:
[----:B------:R-:W-:Y:S05]  /*efb0*/  BSYNC.RECONVERGENT B1 ;  /* 0x0000000000017941 */ /* 0x000fea0003800200 */
.L_x_75128:
        /* <DEDUP_REMOVED lines=25> */
.L_x_75135:
        /* <DEDUP_REMOVED lines=12> */
.L_x_75137:
[----:B------:R-:W-:Y:S05]  /*f210*/  BSYNC.RECONVERGENT B2 ;  /* 0x0000000000027941 */ /* 0x000fea0003800200 */
.L_x_75136:
        /* <DEDUP_REMOVED lines=62> */
.L_x_75134:
[----:B------:R-:W-:Y:S05]  /*f600*/  BSYNC.RECONVERGENT B1 ;  /* 0x0000000000017941 */ /* 0x000fea0003800200 */
.L_x_75133:
        /* <DEDUP_REMOVED lines=22> */
.L_x_75140:
        /* <DEDUP_REMOVED lines=12> */
.L_x_75142:
[----:B------:R-:W-:Y:S05]  /*f830*/  BSYNC.RECONVERGENT B2 ;  /* 0x0000000000027941 */ /* 0x000fea0003800200 */
.L_x_75141:
        /* <DEDUP_REMOVED lines=62> */
.L_x_75139:
[----:B------:R-:W-:Y:S05]  /*fc20*/  BSYNC.RECONVERGENT B1 ;  /* 0x0000000000017941 */ /* 0x000fea0003800200 */
.L_x_75138:
        /* <DEDUP_REMOVED lines=22> */
.L_x_75145:
        /* <DEDUP_REMOVED lines=12> */
.L_x_75147:
[----:B------:R-:W-:Y:S05]  /*fe50*/  BSYNC.RECONVERGENT B2 ;  /* 0x0000000000027941 */ /* 0x000fea0003800200 */
.L_x_75146:
        /* <DEDUP_REMOVED lines=62> */
.L_x_75144:
[----:B------:R-:W-:Y:S05]  /*10240*/  BSYNC.RECONVERGENT B1 ;  /* 0x0000000000017941 */ /* 0x000fea0003800200 */
.L_x_75143:
        /* <DEDUP_REMOVED lines=8> */
[----:B------:R-:W-:-:S09]  /*102d0*/  FMUL.FTZ R23, R23, R130 ;  /* 0x0000008217177220 */ /* 0x000fd20000410000 */
.L_x_75127:
[----:B------:R-:W0:Y:S01]  /*102e0*/  LDC.64 R250, c[0x0][0x3a8] ;  /* 0x0000ea00fffa7b82 */ /* 0x000e220000000a00 */
[----:B------:R-:W-:Y:S02]  /*102f0*/  SEL R247, RZ, 0x1000000, !P3 ;  /* 0x01000000fff77807 */ /* 0x000fe40005800000 */
[----:B------:R-:W-:Y:S02]  /*10300*/  SEL R246, RZ, 0x10000, !P2 ;  /* 0x00010000fff67807 */ /* 0x000fe40005000000 */
[----:B------:R-:W-:-:S03]  /*10310*/  SEL R130, RZ, 0x100, !P1 ;  /* 0x00000100ff827807 */ /* 0x000fc60004800000 */
[----:B------:R-:W1:Y:S01]  /*10320*/  LDC.64 R248, c[0x0][0x3b0] ;  /* 0x0000ec00fff87b82 */ /* 0x000e620000000a00 */
[----:B------:R-:W-:Y:S02]  /*10330*/  IADD3 R246, PT, PT, R130, R247, R246 ;  /* 0x000000f782f67210 */ /* 0x000fe40007ffe0f6 */
[----:B------:R-:W-:-:S04]  /*10340*/  SEL R130, RZ, 0x1, !P0 ;  /* 0x00000001ff827807 */ /* 0x000fc80004000000 */
[----:B------:R-:W-:Y:S01]  /*10350*/  IADD3 R130, PT, PT, R246, R130, RZ ;  /* 0x00000082f6827210 */ /* 0x000fe20007ffe0ff */
[----:B0-----:R-:W-:-:S05]  /*10360*/  IMAD.WIDE.U32 R250, R90, 0x10, R250 ;  /* 0x000000105afa7825 */ /* 0x001fca00078e00fa */
[----:B------:R-:W-:Y:S01]  /*10370*/  STG.E.128 desc[UR6][R250.64], R20 ;  /* 0x00000014fa007986 */ /* 0x000fe2000c101d06 */
[----:B-1----:R-:W-:-:S04]  /*10380*/  IMAD.WIDE.U32 R248, R90, 0x4, R248 ;  /* 0x000000045af87825 */ /* 0x002fc800078e00f8 */
[----:B------:R-:W-:Y:S01]  /*10390*/  VIADD R90, R90, 0x20 ;  /* 0x000000205a5a7836 */ /* 0x000fe20000000000 */
[----:B------:R0:W-:Y:S02]  /*103a0*/  STG.E desc[UR6][R248.64], R130 ;  /* 0x00000082f8007986 */ /* 0x0001e4000c101906 */
[----:B0-----:R-:W-:-:S07]  /*103b0*/  IMAD.MOV.U32 R130, RZ, RZ, R91 ;  /* 0x000000ffff827224 */ /* 0x001fce00078e005b */
.L_x_75105:
[----:B------:R-:W-:Y:S05]  /*103c0*/  BSYNC.RECONVERGENT B0 ;  /* 0x0000000000007941 */ /* 0x000fea0003800200 */
.L_x_75104:
        /* <DEDUP_REMOVED lines=30> */
.L_x_75153:
        /* <DEDUP_REMOVED lines=12> */
.L_x_75155:
[----:B------:R-:W-:Y:S05]  /*10670*/  BSYNC.RECONVERGENT B2 ;  /* 0x0000000000027941 */ /* 0x000fea0003800200 */
.L_x_75154:
        /* <DEDUP_REMOVED lines=62> */
.L_x_75152:
[----:B------:R-:W-:Y:S05]  /*10a60*/  BSYNC.RECONVERGENT B1 ;  /* 0x0000000000017941 */ /* 0x000fea0003800200 */
.L_x_75151:
        /* <DEDUP_REMOVED lines=25> */
.L_x_75158:
        /* <DEDUP_REMOVED lines=12> */
.L_x_75160:
[----:B------:R-:W-:Y:S05]  /*10cc0*/  BSYNC.RECONVERGENT B2 ;  /* 0x0000000000027941 */ /* 0x000fea0003800200 */
.L_x_75159:
        /* <DEDUP_REMOVED lines=62> */
.L_x_75157:
[----:B------:R-:W-:Y:S05]  /*110b0*/  BSYNC.RECONVERGENT B1 ;  /* 0x0000000000017941 */ /* 0x000fea0003800200 */
.L_x_75156:
        /* <DEDUP_REMOVED lines=22> */
.L_x_75163:
        /* <DEDUP_REMOVED lines=12> */
.L_x_75165:
[----:B------:R-:W-:Y:S05]  /*112e0*/  BSYNC.RECONVERGENT B2 ;  /* 0x0000000000027941 */ /* 0x000fea0003800200 */
.L_x_75164:
        /* <DEDUP_REMOVED lines=62> */
.L_x_75162:
[----:B------:R-:W-:Y:S05]  /*116d0*/  BSYNC.RECONVERGENT B1 ;  /* 0x0000000000017941 */ /* 0x000fea0003800200 */
.L_x_75161:
        /* <DEDUP_REMOVED lines=22> */
.L_x_75168:
        /* <DEDUP_REMOVED lines=12> */
.L_x_75170:
[----:B------:R-:W-:Y:S05]  /*11900*/  BSYNC.RECONVERGENT B2 ;  /* 0x0000000000027941 */ /* 0x000fea0003800200 */
.L_x_75169:
        /* <DEDUP_REMOVED lines=62> */
.L_x_75167:
[----:B------:R-:W-:Y:S05]  /*11cf0*/  BSYNC.RECONVERGENT B1 ;  /* 0x0000000000017941 */ /* 0x000fea0003800200 */
.L_x_75166:
        /* <DEDUP_REMOVED lines=10> */
.L_x_75150:
        /* <DEDUP_REMOVED lines=16> */
.L_x_75174:
        /* <DEDUP_REMOVED lines=12> */
.L_x_75176:
[----:B------:R-:W-:Y:S05]  /*11f60*/  BSYNC.RECONVERGENT B2 ;  /* 0x0000000000027941 */ /* 0x000fea0003800200 */
.L_x_75175:
        /* <DEDUP_REMOVED lines=62> */
.L_x_75173:
[----:B------:R-:W-:Y:S05]  /*12350*/  BSYNC.RECONVERGENT B1 ;  /* 0x0000000000017941 */ /* 0x000fea0003800200 */
.L_x_75172:
        /* <DEDUP_REMOVED lines=25> */
.L_x_75179:
        /* <DEDUP_REMOVED lines=12> */
.L_x_75181:
[----:B------:R-:W-:Y:S05]  /*125b0*/  BSYNC.RECONVERGENT B2 ;  /* 0x0000000000027941 */ /* 0x000fea0003800200 */
.L_x_75180:
        /* <DEDUP_REMOVED lines=62> */
.L_x_75178:
[----:B------:R-:W-:Y:S05]  /*129a0*/  BSYNC.RECONVERGENT B1 ;  /* 0x0000000000017941 */ /* 0x000fea0003800200 */
.L_x_75177:
        /* <DEDUP_REMOVED lines=22> */
.L_x_75184:
        /* <DEDUP_REMOVED lines=12> */
.L_x_75186:
[----:B------:R-:W-:Y:S05]  /*12bd0*/  BSYNC.RECONVERGENT B2 ;  /* 0x0000000000027941 */ /* 0x000fea0003800200 */
.L_x_75185:
        /* <DEDUP_REMOVED lines=62> */
.L_x_75183:
[----:B------:R-:W-:Y:S05]  /*12fc0*/  BSYNC.RECONVERGENT B1 ;  /* 0x0000000000017941 */ /* 0x000fea0003800200 */
.L_x_75182:
        /* <DEDUP_REMOVED lines=22> */
.L_x_75189:
        /* <DEDUP_REMOVED lines=12> */
.L_x_75191:
[----:B------:R-:W-:Y:S05]  /*131f0*/  BSYNC.RECONVERGENT B2 ;  /* 0x0000000000027941 */ /* 0x000fea0003800200 */
.L_x_75190:
        /* <DEDUP_REMOVED lines=62> */
.L_x_75188:
[----:B------:R-:W-:Y:S05]  /*135e0*/  BSYNC.RECONVERGENT B1 ;  /* 0x0000000000017941 */ /* 0x000fea0003800200 */
.L_x_75187:
        /* <DEDUP_REMOVED lines=9> */
.L_x_75171:
        /* <DEDUP_REMOVED lines=14> */
.L_x_75149:
[----:B------:R-:W-:Y:S05]  /*13760*/  BSYNC.RECONVERGENT B0 ;  /* 0x0000000000007941 */ /* 0x000fea0003800200 */
.L_x_75148:
        /* <DEDUP_REMOVED lines=30> */
.L_x_75197:
        /* <DEDUP_REMOVED lines=12> */
.L_x_75199:
[----:B------:R-:W-:Y:S05]  /*13a10*/  BSYNC.RECONVERGENT B2 ;  /* 0x0000000000027941 */ /* 0x000fea0003800200 */
.L_x_75198:
        /* <DEDUP_REMOVED lines=62> */
.L_x_75196:
[----:B------:R-:W-:Y:S05]  /*13e00*/  BSYNC.RECONVERGENT B1 ;  /* 0x0000000000017941 */ /* 0x000fea0003800200 */
.L_x_75195:
        /* <DEDUP_REMOVED lines=25> */
.L_x_75202:
        /* <DEDUP_REMOVED lines=12> */
.L_x_75204:
[----:B------:R-:W-:Y:S05]  /*14060*/  BSYNC.RECONVERGENT B2 ;  /* 0x0000000000027941 */ /* 0x000fea0003800200 */
.L_x_75203:
        /* <DEDUP_REMOVED lines=62> */
.L_x_75201:
[----:B------:R-:W-:Y:S05]  /*14450*/  BSYNC.RECONVERGENT B1 ;  /* 0x0000000000017941 */ /* 0x000fea0003800200 */
.L_x_75200:
        /* <DEDUP_REMOVED lines=22> */
.L_x_75207:
        /* <DEDUP_REMOVED lines=12> */
.L_x_75209:
[----:B------:R-:W-:Y:S05]  /*14680*/  BSYNC.RECONVERGENT B2 ;  /* 0x0000000000027941 */ /* 0x000fea0003800200 */
.L_x_75208:
        /* <DEDUP_REMOVED lines=62> */
.L_x_75206:
[----:B------:R-:W-:Y:S05]  /*14a70*/  BSYNC.RECONVERGENT B1 ;  /* 0x0000000000017941 */ /* 0x000fea0003800200 */
.L_x_75205:
        /* <DEDUP_REMOVED lines=22> */
.L_x_75212:
        /* <DEDUP_REMOVED lines=12> */
.L_x_75214:
[----:B------:R-:W-:Y:S05]  /*14ca0*/  BSYNC.RECONVERGENT B2 ;  /* 0x0000000000027941 */ /* 0x000fea0003800200 */
.L_x_75213:
        /* <DEDUP_REMOVED lines=62> */
.L_x_75211:
[----:B------:R-:W-:Y:S05]  /*15090*/  BSYNC.RECONVERGENT B1 ;  /* 0x0000000000017941 */ /* 0x000fea0003800200 */
.L_x_75210:
        /* <DEDUP_REMOVED lines=10> */
.L_x_75194:
        /* <DEDUP_REMOVED lines=16> */
.L_x_75218:
        /* <DEDUP_REMOVED lines=12> */
.L_x_75220:
[----:B------:R-:W-:Y:S05]  /*15300*/  BSYNC.RECONVERGENT B2 ;  /* 0x0000000000027941 */ /* 0x000fea0003800200 */
.L_x_75219:
        /* <DEDUP_REMOVED lines=62> */
.L_x_75217:
[----:B------:R-:W-:Y:S05]  /*156f0*/  BSYNC.RECONVERGENT B1 ;  /* 0x0000000000017941 */ /* 0x000fea0003800200 */
.L_x_75216:
        /* <DEDUP_REMOVED lines=25> */
.L_x_75223:
        /* <DEDUP_REMOVED lines=12> */
.L_x_75225:
[----:B------:R-:W-:Y:S05]  /*15950*/  BSYNC.RECONVERGENT B2 ;  /* 0x0000000000027941 */ /* 0x000fea0003800200 */
.L_x_75224:
        /* <DEDUP_REMOVED lines=62> */
.L_x_75222:
[----:B------:R-:W-:Y:S05]  /*15d40*/  BSYNC.RECONVERGENT B1 ;  /* 0x0000000000017941 */ /* 0x000fea0003800200 */
.L_x_75221:
        /* <DEDUP_REMOVED lines=22> */
.L_x_75228:
        /* <DEDUP_REMOVED lines=12> */
.L_x_75230:
[----:B------:R-:W-:Y:S05]  /*15f70*/  BSYNC.RECONVERGENT B2 ;  /* 0x0000000000027941 */ /* 0x000fea0003800200 */
.L_x_75229:
        /* <DEDUP_REMOVED lines=62> */
.L_x_75227:
[----:B------:R-:W-:Y:S05]  /*16360*/  BSYNC.RECONVERGENT B1 ;  /* 0x0000000000017941 */ /* 0x000fea0003800200 */
.L_x_75226:
        /* <DEDUP_REMOVED lines=22> */
.L_x_75233:
        /* <DEDUP_REMOVED lines=12> */
.L_x_75235:
[----:B------:R-:W-:Y:S05]  /*16590*/  BSYNC.RECONVERGENT B2 ;  /* 0x0000000000027941 */ /* 0x000fea0003800200 */
.L_x_75234:
        /* <DEDUP_REMOVED lines=62> */
.L_x_75232:
[----:B------:R-:W-:Y:S05]  /*16980*/  BSYNC.RECONVERGENT B1 ;  /* 0x0000000000017941 */ /* 0x000fea0003800200 */
.L_x_75231:
        /* <DEDUP_REMOVED lines=9> */
.L_x_75215:
        /* <DEDUP_REMOVED lines=14> */
.L_x_75193:
[----:B------:R-:W-:Y:S05]  /*16b00*/  BSYNC.RECONVERGENT B0 ;  /* 0x0000000000007941 */ /* 0x000fea0003800200 */
.L_x_75192:
        /* <DEDUP_REMOVED lines=30> */
.L_x_75241:
        /* <DEDUP_REMOVED lines=12> */
.L_x_75243:
[----:B------:R-:W-:Y:S05]  /*16db0*/  BSYNC.RECONVERGENT B2 ;  /* 0x0000000000027941 */ /* 0x000fea0003800200 */
.L_x_75242:
        /* <DEDUP_REMOVED lines=62> */
.L_x_75240:
[----:B------:R-:W-:Y:S05]  /*171a0*/  BSYNC.RECONVERGENT B1 ;  /* 0x0000000000017941 */ /* 0x000fea0003800200 */
.L_x_75239:
        /* <DEDUP_REMOVED lines=25> */
.L_x_75246:
        /* <DEDUP_REMOVED lines=12> */
.L_x_75248:
[----:B------:R-:W-:Y:S05]  /*17400*/  BSYNC.RECONVERGENT B2 ;  /* 0x0000000000027941 */ /* 0x000fea0003800200 */
.L_x_75247:
        /* <DEDUP_REMOVED lines=62> */
.L_x_75245:
[----:B------:R-:W-:Y:S05]  /*177f0*/  BSYNC.RECONVERGENT B1 ;  /* 0x0000000000017941 */ /* 0x000fea0003800200 */
.L_x_75244:
        /* <DEDUP_REMOVED lines=22> */
.L_x_75251:
        /* <DEDUP_REMOVED lines=12> */
.L_x_75253:
[----:B------:R-:W-:Y:S05]  /*17a20*/  BSYNC.RECONVERGENT B2 ;  /* 0x0000000000027941 */ /* 0x000fea0003800200 */
.L_x_75252:
        /* <DEDUP_REMOVED lines=62> */
.L_x_75250:
[----:B------:R-:W-:Y:S05]  /*17e10*/  BSYNC.RECONVERGENT B1 ;  /* 0x0000000000017941 */ /* 0x000fea0003800200 */
.L_x_75249:
        /* <DEDUP_REMOVED lines=22> */
.L_x_75256:
        /* <DEDUP_REMOVED lines=12> */
.L_x_75258:
[----:B------:R-:W-:Y:S05]  /*18040*/  BSYNC.RECONVERGENT B2 ;  /* 0x0000000000027941 */ /* 0x000fea0003800200 */
.L_x_75257:
        /* <DEDUP_REMOVED lines=62> */
.L_x_75255:
[----:B------:R-:W-:Y:S05]  /*18430*/  BSYNC.RECONVERGENT B1 ;  /* 0x0000000000017941 */ /* 0x000fea0003800200 */
.L_x_75254:
        /* <DEDUP_REMOVED lines=10> */
.L_x_75238:
        /* <DEDUP_REMOVED lines=16> */
.L_x_75262:
        /* <DEDUP_REMOVED lines=12> */
.L_x_75264:
[----:B------:R-:W-:Y:S05]  /*186a0*/  BSYNC.RECONVERGENT B2 ;  /* 0x0000000000027941 */ /* 0x000fea0003800200 */
.L_x_75263:
        /* <DEDUP_REMOVED lines=62> */
.L_x_75261:
[----:B------:R-:W-:Y:S05]  /*18a90*/  BSYNC.RECONVERGENT B1 ;  /* 0x0000000000017941 */ /* 0x000fea0003800200 */
.L_x_75260:
[----:B------:R-:W0:Y:S01]  /*18aa0*/  LDC R130, c[0x0][0x408] ;  /* 0x00010200ff827b82 */ /* 0x000e220000000800 */
[----:B------:R-:W-:Y:S01]  /*18ab0*/  I2FP.F32.U32 R141, R247 ;  /* 0x000000f7008d7245 */ /* 0x000fe20000201000 */
[----:B------:R-:W-:Y:S02]  /*18ac0*/  HFMA2 R247, -RZ, RZ, 0.1171875, 0 ;  /* 0x2f800000fff77431 */ /* 0x000fe400000001ff */
[----:B-----5:R-:W-:Y:S01]  /*18ad0*/  FMUL.FTZ R32, R32, R88 ;  /* 0x0000005820207220 */ /* 0x020fe20000410000 */
[----:B------:R-:W-:Y:S01]  /*18ae0*/  ISETP.NE.AND P1, PT, R248, 0x1, PT ;  /* 0x00000001f800780c */ /* 0x000fe20003f25270 */
[----:B------:R-:W-:Y:S01]  /*18af0*/  BSSY.RECONVERGENT B1, `(.L_x_75265) ;  /* 0x000005f000017945 */ /* 0x000fe20003800200 */
[----:B------:R-:W-:Y:S01]  /*18b00*/  MOV R249, R132 ;  /* 0x0000008400f97202 */ /* 0x000fe20000000f00 */
[----:B------:R-:W-:Y:S01]  /*18b10*/  FFMA.FTZ R141, R141, R247, 1.1641532182693481445e-10 ;  /* 0x2f0000008d8d7423 */ /* 0x000fe200000100f7 */
[----:B------:R-:W1:Y:S01]  /*18b20*/  LDC R246, c[0x0][0x404] ;  /* 0x00010100fff67b82 */ /* 0x000e620000000800 */
[----:B0-----:R-:W-:-:S03]  /*18b30*/  FMUL.FTZ R32, R32, R130 ;  /* 0x0000008220207220 */ /* 0x001fc60000410000 */
[----:B-1----:R-:W-:-:S04]  /*18b40*/  FSETP.GTU.FTZ.AND P0, PT, R141, R246, PT ;  /* 0x000000f68d00720b */ /* 0x002fc80003f1c000 */
        /* <DEDUP_REMOVED lines=14> */
.L_x_75267:
        /* <DEDUP_REMOVED lines=12> */
.L_x_75269:
[----:B------:R-:W-:Y:S05]  /*18cf0*/  BSYNC.RECONVERGENT B2 ;  /* 0x0000000000027941 */ /* 0x000fea0003800200 */
.L_x_75268:
        /* <DEDUP_REMOVED lines=62> */
.L_x_75266:
[----:B------:R-:W-:Y:S05]  /*190e0*/  BSYNC.RECONVERGENT B1 ;  /* 0x0000000000017941 */ /* 0x000fea0003800200 */
.L_x_75265:
        /* <DEDUP_REMOVED lines=22> */
.L_x_75272:
        /* <DEDUP_REMOVED lines=12> */
.L_x_75274:
[----:B------:R-:W-:Y:S05]  /*19310*/  BSYNC.RECONVERGENT B2 ;  /* 0x0000000000027941 */ /* 0x000fea0003800200 */
.L_x_75273:
        /* <DEDUP_REMOVED lines=62> */
.L_x_75271:
[----:B------:R-:W-:Y:S05]  /*19700*/  BSYNC.RECONVERGENT B1 ;  /* 0x0000000000017941 */ /* 0x000fea0003800200 */
.L_x_75270:
        /* <DEDUP_REMOVED lines=22> */
.L_x_75277:
        /* <DEDUP_REMOVED lines=12> */
.L_x_75279:
[----:B------:R-:W-:Y:S05]  /*19930*/  BSYNC.RECONVERGENT B2 ;  /* 0x0000000000027941 */ /* 0x000fea0003800200 */
.L_x_75278:
        /* <DEDUP_REMOVED lines=62> */
.L_x_75276:
[----:B------:R-:W-:Y:S05]  /*19d20*/  BSYNC.RECONVERGENT B1 ;  /* 0x0000000000017941 */ /* 0x000fea0003800200 */
.L_x_75275:
        /* <DEDUP_REMOVED lines=9> */
.L_x_75259:
[----:B------:R-:W-:Y:S01]  /*19dc0*/  SEL R248, RZ, 0x1000000, !P3 ;  /* 0x01000000fff87807 */ /* 0x000fe20005800000 */
[----:B------:R-:W0:Y:S01]  /*19dd0*/  LDC.64 R250, c[0x0][0x3a8] ;  /* 0x0000ea00fffa7b82 */ /* 0x000e220000000a00 */
[----:B------:R-:W-:Y:S02]  /*19de0*/  SEL R247, RZ, 0x10000, !P2 ;  /* 0x00010000fff77807 */ /* 0x000fe40005000000 */
[----:B------:R-:W-:Y:S02]  /*19df0*/  SEL R246, RZ, 0x100, !P1 ;  /* 0x00000100fff67807 */ /* 0x000fe40004800000 */
[----:B------:R-:W-:Y:S02]  /*19e00*/  SEL R130, RZ, 0x1, !P0 ;  /* 0x00000001ff827807 */ /* 0x000fe40004000000 */
[----:B------:R-:W-:Y:S02]  /*19e10*/  IADD3 R246, PT, PT, R246, R248, R247 ;  /* 0x000000f8f6f67210 */ /* 0x000fe40007ffe0f7 */
[----:B------:R-:W1:Y:S02]  /*19e20*/  LDC.64 R248, c[0x0][0x3b0] ;  /* 0x0000ec00fff87b82 */ /* 0x000e640000000a00 */
[----:B------:R-:W-:Y:S01]  /*19e30*/  IADD3 R130, PT, PT, R246, R130, RZ ;  /* 0x00000082f6827210 */ /* 0x000fe20007ffe0ff */
[----:B0-----:R-:W-:-:S05]  /*19e40*/  IMAD.WIDE.U32 R250, R90, 0x10, R250 ;  /* 0x000000105afa7825 */ /* 0x001fca00078e00fa */
[----:B------:R-:W-:Y:S01]  /*19e50*/  STG.E.128 desc[UR6][R250.64], R32 ;  /* 0x00000020fa007986 */ /* 0x000fe2000c101d06 */
[C---:B-1----:R-:W-:Y:S01]  /*19e60*/  IMAD.WIDE.U32 R248, R90.reuse, 0x4, R248 ;  /* 0x000000045af87825 */ /* 0x042fe200078e00f8 */
[----:B------:R-:W-:-:S04]  /*19e70*/  IADD3 R90, PT, PT, R90, 0x20, RZ ;  /* 0x000000205a5a7810 */ /* 0x000fc80007ffe0ff */
[----:B------:R0:W-:Y:S02]  /*19e80*/  STG.E desc[UR6][R248.64], R130 ;  /* 0x00000082f8007986 */ /* 0x0001e4000c101906 */
[----:B0-----:R-:W-:-:S07]  /*19e90*/  IMAD.MOV.U32 R130, RZ, RZ, R91 ;  /* 0x000000ffff827224 */ /* 0x001fce00078e005b */
.L_x_75237:
[----:B------:R-:W-:Y:S05]  /*19ea0*/  BSYNC.RECONVERGENT B0 ;  /* 0x0000000000007941 */ /* 0x000fea0003800200 */
.L_x_75236:
        /* <DEDUP_REMOVED lines=30> */
.L_x_75285:
        /* <DEDUP_REMOVED lines=12> */
.L_x_75287:
[----:B------:R-:W-:Y:S05]  /*1a150*/  BSYNC.RECONVERGENT B2 ;  /* 0x0000000000027941 */ /* 0x000fea0003800200 */
.L_x_75286:
        /* <DEDUP_REMOVED lines=59> */
[----:B------:R-:W-:Y:S01]  /*1a510*/  LOP3.LUT R144, R144, UR13, R247, 0x96, !PT ;  /* 0x0000000d90907c12 */ /* 0x000fe2000f8e96f7 */
[----:B------:R-:W-:Y:S01]  /*1a520*/  IMAD.MOV.U32 R247, RZ, RZ, R130 ;  /* 0x000000fffff77224 */ /* 0x000fe200078e0082 */
[----:B------:R-:W-:-:S07]  /*1a530*/  MOV R91, R246 ;  /* 0x000000f6005b7202 */ /* 0x000fce0000000f00 */
.L_x_75284:
[----:B------:R-:W-:Y:S05]  /*1a540*/  BSYNC.RECONVERGENT B1 ;  /* 0x0000000000017941 */ /* 0x000fea0003800200 */
.L_x_75283:
        /* <DEDUP_REMOVED lines=25> */
.L_x_75290:
        /* <DEDUP_REMOVED lines=12> */
.L_x_75292:
[----:B------:R-:W-:Y:S05]  /*1a7a0*/  BSYNC.RECONVERGENT B2 ;  /* 0x0000000000027941 */ /* 0x000fea0003800200 */
.L_x_75291:
        /* <DEDUP_REMOVED lines=62> */
.L_x_75289:
[----:B------:R-:W-:Y:S05]  /*1ab90*/  BSYNC.RECONVERGENT B1 ;  /* 0x0000000000017941 */ /* 0x000fea0003800200 */
.L_x_75288:
        /* <DEDUP_REMOVED lines=22> */
.L_x_75295:
        /* <DEDUP_REMOVED lines=12> */
.L_x_75297:
[----:B------:R-:W-:Y:S05]  /*1adc0*/  BSYNC.RECONVERGENT B2 ;  /* 0x0000000000027941 */ /* 0x000fea0003800200 */
.L_x_75296:
        /* <DEDUP_REMOVED lines=62> */
.L_x_75294:
[----:B------:R-:W-:Y:S05]  /*1b1b0*/  BSYNC.RECONVERGENT B1 ;  /* 0x0000000000017941 */ /* 0x000fea0003800200 */
.L_x_75293:
        /* <DEDUP_REMOVED lines=22> */
.L_x_75300:
        /* <DEDUP_REMOVED lines=12> */
.L_x_75302:
[----:B------:R-:W-:Y:S05]  /*1b3e0*/  BSYNC.RECONVERGENT B2 ;  /* 0x0000000000027941 */ /* 0x000fea0003800200 */
.L_x_75301:
        /* <DEDUP_REMOVED lines=62> */
.L_x_75299:
[----:B------:R-:W-:Y:S05]  /*1b7d0*/  BSYNC.RECONVERGENT B1 ;  /* 0x0000000000017941 */ /* 0x000fea0003800200 */
.L_x_75298:
        /* <DEDUP_REMOVED lines=10> */
.L_x_75282:
        /* <DEDUP_REMOVED lines=16> */
.L_x_75306:
        /* <DEDUP_REMOVED lines=12> */
.L_x_75308:
[----:B------:R-:W-:Y:S05]  /*1ba40*/  BSYNC.RECONVERGENT B2 ;  /* 0x0000000000027941 */ /* 0x000fea0003800200 */
.L_x_75307:
        /* <DEDUP_REMOVED lines=62> */
.L_x_75305:
[----:B------:R-:W-:Y:S05]  /*1be30*/  BSYNC.RECONVERGENT B1 ;  /* 0x0000000000017941 */ /* 0x000fea0003800200 */
.L_x_75304:
        /* <DEDUP_REMOVED lines=25> */
.L_x_75311:
        /* <DEDUP_REMOVED lines=12> */
.L_x_75313:
[----:B------:R-:W-:Y:S05]  /*1c090*/  BSYNC.RECONVERGENT B2 ;  /* 0x0000000000027941 */ /* 0x000fea0003800200 */
.L_x_75312:
        /* <DEDUP_REMOVED lines=62> */
.L_x_75310:
[----:B------:R-:W-:Y:S05]  /*1c480*/  BSYNC.RECONVERGENT B1 ;  /* 0x0000000000017941 */ /* 0x000fea0003800200 */
.L_x_75309:
        /* <DEDUP_REMOVED lines=22> */
.L_x_75316:
        /* <DEDUP_REMOVED lines=12> */
.L_x_75318:
[----:B------:R-:W-:Y:S05]  /*1c6b0*/  BSYNC.RECONVERGENT B2 ;  /* 0x0000000000027941 */ /* 0x000fea0003800200 */
.L_x_75317:
        /* <DEDUP_REMOVED lines=62> */
.L_x_75315:
[----:B------:R-:W-:Y:S05]  /*1caa0*/  BSYNC.RECONVERGENT B1 ;  /* 0x0000000000017941 */ /* 0x000fea0003800200 */
.L_x_75314:
        /* <DEDUP_REMOVED lines=22> */
.L_x_75321:
        /* <DEDUP_REMOVED lines=12> */
.L_x_75323:
[----:B------:R-:W-:Y:S05]  /*1ccd0*/  BSYNC.RECONVERGENT B2 ;  /* 0x0000000000027941 */ /* 0x000fea0003800200 */
.L_x_75322:
        /* <DEDUP_REMOVED lines=62> */
.L_x_75320:
[----:B------:R-:W-:Y:S05]  /*1d0c0*/  BSYNC.RECONVERGENT B1 ;  /* 0x0000000000017941 */ /* 0x000fea0003800200 */
.L_x_75319:
        /* <DEDUP_REMOVED lines=9> */
.L_x_75303:
[----:B------:R-:W-:Y:S01]  /*1d160*/  SEL R248, RZ, 0x1000000, !P3 ;  /* 0x01000000fff87807 */ /* 0x000fe20005800000 */
[----:B------:R-:W0:Y:S01]  /*1d170*/  LDC.64 R250, c[0x0][0x3a8] ;  /* 0x0000ea00fffa7b82 */ /* 0x000e220000000a00 */
[----:B------:R-:W-:Y:S02]  /*1d180*/  SEL R247, RZ, 0x10000, !P2 ;  /* 0x00010000fff77807 */ /* 0x000fe40005000000 */
[----:B------:R-:W-:Y:S02]  /*1d190*/  SEL R246, RZ, 0x100, !P1 ;  /* 0x00000100fff67807 */ /* 0x000fe40004800000 */
[----:B------:R-:W-:Y:S02]  /*1d1a0*/  SEL R130, RZ, 0x1, !P0 ;  /* 0x00000001ff827807 */ /* 0x000fe40004000000 */
[----:B------:R-:W-:Y:S02]  /*1d1b0*/  IADD3 R246, PT, PT, R246, R248, R247 ;  /* 0x000000f8f6f67210 */ /* 0x000fe40007ffe0f7 */
[----:B------:R-:W1:Y:S03]  /*1d1c0*/  LDC.64 R248, c[0x0][0x3b0] ;  /* 0x0000ec00fff87b82 */ /* 0x000e660000000a00 */
[----:B------:R-:W-:-:S02]  /*1d1d0*/  IMAD.IADD R130, R246, 0x1, R130 ;  /* 0x00000001f6827824 */ /* 0x000fc400078e0282 */
[----:B0-----:R-:W-:-:S05]  /*1d1e0*/  IMAD.WIDE.U32 R250, R90, 0x10, R250 ;  /* 0x000000105afa7825 */ /* 0x001fca00078e00fa */
[----:B------:R-:W-:Y:S01]  /*1d1f0*/  STG.E.128 desc[UR6][R250.64], R36 ;  /* 0x00000024fa007986 */ /* 0x000fe2000c101d06 */
[----:B-1----:R-:W-:-:S04]  /*1d200*/  IMAD.WIDE.U32 R248, R90, 0x4, R248 ;  /* 0x000000045af87825 */ /* 0x002fc800078e00f8 */
[----:B------:R-:W-:Y:S01]  /*1d210*/  VIADD R90, R90, 0x20 ;  /* 0x000000205a5a7836 */ /* 0x000fe20000000000 */
[----:B------:R0:W-:Y:S02]  /*1d220*/  STG.E desc[UR6][R248.64], R130 ;  /* 0x00000082f8007986 */ /* 0x0001e4000c101906 */
[----:B0-----:R-:W-:-:S07]  /*1d230*/  MOV R130, R91 ;  /* 0x0000005b00827202 */ /* 0x001fce0000000f00 */
.L_x_75281:
[----:B------:R-:W-:Y:S05]  /*1d240*/  BSYNC.RECONVERGENT B0 ;  /* 0x0000000000007941 */ /* 0x000fea0003800200 */
.L_x_75280:
        /* <DEDUP_REMOVED lines=30> */
.L_x_75329:
        /* <DEDUP_REMOVED lines=12> */
.L_x_75331:
[----:B------:R-:W-:Y:S05]  /*1d4f0*/  BSYNC.RECONVERGENT B2 ;  /* 0x0000000000027941 */ /* 0x000fea0003800200 */
.L_x_75330:
        /* <DEDUP_REMOVED lines=62> */
.L_x_75328:
[----:B------:R-:W-:Y:S05]  /*1d8e0*/  BSYNC.RECONVERGENT B1 ;  /* 0x0000000000017941 */ /* 0x000fea0003800200 */
.L_x_75327:
        /* <DEDUP_REMOVED lines=25> */
.L_x_75334:
        /* <DEDUP_REMOVED lines=12> */
.L_x_75336:
[----:B------:R-:W-:Y:S05]  /*1db40*/  BSYNC.RECONVERGENT B2 ;  /* 0x0000000000027941 */ /* 0x000fea0003800200 */
.L_x_75335:
        /* <DEDUP_REMOVED lines=62> */
.L_x_75333:
[----:B------:R-:W-:Y:S05]  /*1df30*/  BSYNC.RECONVERGENT B1 ;  /* 0x0000000000017941 */ /* 0x000fea0003800200 */
.L_x_75332:
        /* <DEDUP_REMOVED lines=22> */
.L_x_75339:
        /* <DEDUP_REMOVED lines=12> */
.L_x_75341:
[----:B------:R-:W-:Y:S05]  /*1e160*/  BSYNC.RECONVERGENT B2 ;  /* 0x0000000000027941 */ /* 0x000fea0003800200 */
.L_x_75340:
        /* <DEDUP_REMOVED lines=62> */
.L_x_75338:
[----:B------:R-:W-:Y:S05]  /*1e550*/  BSYNC.RECONVERGENT B1 ;  /* 0x0000000000017941 */ /* 0x000fea0003800200 */
.L_x_75337:
        /* <DEDUP_REMOVED lines=22> */
.L_x_75344:
        /* <DEDUP_REMOVED lines=12> */
.L_x_75346:
[----:B------:R-:W-:Y:S05]  /*1e780*/  BSYNC.RECONVERGENT B2 ;  /* 0x0000000000027941 */ /* 0x000fea0003800200 */
.L_x_75345:
        /* <DEDUP_REMOVED lines=62> */
.L_x_75343:
[----:B------:R-:W-:Y:S05]  /*1eb70*/  BSYNC.RECONVERGENT B1 ;  /* 0x0000000000017941 */ /* 0x000fea0003800200 */
.L_x_75342:
        /* <DEDUP_REMOVED lines=10> */
.L_x_75326:
        /* <DEDUP_REMOVED lines=16> */
.L_x_75350:
        /* <DEDUP_REMOVED lines=12> */
.L_x_75352:
[----:B------:R-:W-:Y:S05]  /*1ede0*/  BSYNC.RECONVERGENT B2 ;  /* 0x0000000000027941 */ /* 0x000fea0003800200 */
.L_x_75351:
        /* <DEDUP_REMOVED lines=62> */
.L_x_75349:
[----:B------:R-:W-:Y:S05]  /*1f1d0*/  BSYNC.RECONVERGENT B1 ;  /* 0x0000000000017941 */ /* 0x000fea0003800200 */
.L_x_75348:
        /* <DEDUP_REMOVED lines=25> */
.L_x_75355:
        /* <DEDUP_REMOVED lines=12> */
.L_x_75357:
[----:B------:R-:W-:Y:S05]  /*1f430*/  BSYNC.RECONVERGENT B2 ;  /* 0x0000000000027941 */ /* 0x000fea0003800200 */
.L_x_75356:
        /* <DEDUP_REMOVED lines=62> */
.L_x_75354:
[----:B------:R-:W-:Y:S05]  /*1f820*/  BSYNC.RECONVERGENT B1 ;  /* 0x0000000000017941 */ /* 0x000fea0003800200 */
.L_x_75353:
        /* <DEDUP_REMOVED lines=22> */
.L_x_75360:
        /* <DEDUP_REMOVED lines=12> */
.L_x_75362:
[----:B------:R-:W-:Y:S05]  /*1fa50*/  BSYNC.RECONVERGENT B2 ;  /* 0x0000000000027941 */ /* 0x000fea0003800200 */
.L_x_75361:
        /* <DEDUP_REMOVED lines=62> */
.L_x_75359:
[----:B------:R-:W-:Y:S05]  /*1fe40*/  BSYNC.RECONVERGENT B1 ;  /* 0x0000000000017941 */ /* 0x000fea0003800200 */
.L_x_75358:
        /* <DEDUP_REMOVED lines=22> */
.L_x_75365:
        /* <DEDUP_REMOVED lines=12> */
.L_x_75367:
[----:B------:R-:W-:Y:S05]  /*20070*/  BSYNC.RECONVERGENT B2 ;  /* 0x0000000000027941 */ /* 0x000fea0003800200 */
.L_x_75366:
        /* <DEDUP_REMOVED lines=62> */
.L_x_75364:
[----:B------:R-:W-:Y:S05]  /*20460*/  BSYNC.RECONVERGENT B1 ;  /* 0x0000000000017941 */ /* 0x000fea0003800200 */
.L_x_75363:
        /* <DEDUP_REMOVED lines=9> */
.L_x_75347:
        /* <DEDUP_REMOVED lines=14> */
.L_x_75325:
[----:B------:R-:W-:Y:S05]  /*205e0*/  BSYNC.RECONVERGENT B0 ;  /* 0x0000000000007941 */ /* 0x000fea0003800200 */
.L_x_75324:
        /* <DEDUP_REMOVED lines=30> */
.L_x_75373:
        /* <DEDUP_REMOVED lines=12> */
.L_x_75375:
[----:B------:R-:W-:Y:S05]  /*20890*/  BSYNC.RECONVERGENT B2 ;  /* 0x0000000000027941 */ /* 0x000fea0003800200 */
.L_x_75374:
        /* <DEDUP_REMOVED lines=62> */
.L_x_75372:
[----:B------:R-:W-:Y:S05]  /*20c80*/  BSYNC.RECONVERGENT B1 ;  /* 0x0000000000017941 */ /* 0x000fea0003800200 */
.L_x_75371:
        /* <DEDUP_REMOVED lines=25> */
.L_x_75378:
        /* <DEDUP_REMOVED lines=12> */
.L_x_75380:
[----:B------:R-:W-:Y:S05]  /*20ee0*/  BSYNC.RECONVERGENT B2 ;  /* 0x0000000000027941 */ /* 0x000fea0003800200 */
.L_x_75379:
        /* <DEDUP_REMOVED lines=62> */
.L_x_75377:
[----:B------:R-:W-:Y:S05]  /*212d0*/  BSYNC.RECONVERGENT B1 ;  /* 0x0000000000017941 */ /* 0x000fea0003800200 */
.L_x_75376:
        /* <DEDUP_REMOVED lines=22> */
.L_x_75383:
        /* <DEDUP_REMOVED lines=12> */
.L_x_75385:
[----:B------:R-:W-:Y:S05]  /*21500*/  BSYNC.RECONVERGENT B2 ;  /* 0x0000000000027941 */ /* 0x000fea0003800200 */
.L_x_75384:
        /* <DEDUP_REMOVED lines=62> */
.L_x_75382:
[----:B------:R-:W-:Y:S05]  /*218f0*/  BSYNC.RECONVERGENT B1 ;  /* 0x0000000000017941 */ /* 0x000fea0003800200 */
.L_x_75381:
        /* <DEDUP_REMOVED lines=22> */
.L_x_75388:
        /* <DEDUP_REMOVED lines=12> */
.L_x_75390:
[----:B------:R-:W-:Y:S05]  /*21b20*/  BSYNC.RECONVERGENT B2 ;  /* 0x0000000000027941 */ /* 0x000fea0003800200 */
.L_x_75389:
        /* <DEDUP_REMOVED lines=62> */
.L_x_75387:
[----:B------:R-:W-:Y:S05]  /*21f10*/  BSYNC.RECONVERGENT B1 ;  /* 0x0000000000017941 */ /* 0x000fea0003800200 */
.L_x_75386:
        /* <DEDUP_REMOVED lines=10> */
.L_x_75370:
        /* <DEDUP_REMOVED lines=16> */
.L_x_75394:
        /* <DEDUP_REMOVED lines=12> */
.L_x_75396:
[----:B------:R-:W-:Y:S05]  /*22180*/  BSYNC.RECONVERGENT B2 ;  /* 0x0000000000027941 */ /* 0x000fea0003800200 */
.L_x_75395:
        /* <DEDUP_REMOVED lines=62> */
.L_x_75393:
[----:B------:R-:W-:Y:S05]  /*22570*/  BSYNC.RECONVERGENT B1 ;  /* 0x0000000000017941 */ /* 0x000fea0003800200 */
.L_x_75392:
        /* <DEDUP_REMOVED lines=25> */
.L_x_75399:
        /* <DEDUP_REMOVED lines=12> */
.L_x_75401:
[----:B------:R-:W-:Y:S05]  /*227d0*/  BSYNC.RECONVERGENT B2 ;  /* 0x0000000000027941 */ /* 0x000fea0003800200 */
.L_x_75400:
        /* <DEDUP_REMOVED lines=62> */
.L_x_75398:
[----:B------:R-:W-:Y:S05]  /*22bc0*/  BSYNC.RECONVERGENT B1 ;  /* 0x0000000000017941 */ /* 0x000fea0003800200 */
.L_x_75397:
        /* <DEDUP_REMOVED lines=22> */
.L_x_75404:
        /* <DEDUP_REMOVED lines=12> */
.L_x_75406:
[----:B------:R-:W-:Y:S05]  /*22df0*/  BSYNC.RECONVERGENT B2 ;  /* 0x0000000000027941 */ /* 0x000fea0003800200 */
.L_x_75405:
        /* <DEDUP_REMOVED lines=62> */
.L_x_75403:
[----:B------:R-:W-:Y:S05]  /*231e0*/  BSYNC.RECONVERGENT B1 ;  /* 0x0000000000017941 */ /* 0x000fea0003800200 */
.L_x_75402:
        /* <DEDUP_REMOVED lines=22> */
.L_x_75409:
        /* <DEDUP_REMOVED lines=12> */
.L_x_75411:
[----:B------:R-:W-:Y:S05]  /*23410*/  BSYNC.RECONVERGENT B2 ;  /* 0x0000000000027941 */ /* 0x000fea0003800200 */
.L_x_75410:
        /* <DEDUP_REMOVED lines=62> */
.L_x_75408:
[----:B------:R-:W-:Y:S05]  /*23800*/  BSYNC.RECONVERGENT B1 ;  /* 0x0000000000017941 */ /* 0x000fea0003800200 */
.L_x_75407:
        /* <DEDUP_REMOVED lines=9> */
.L_x_75391:
        /* <DEDUP_REMOVED lines=14> */
.L_x_75369:
[----:B------:R-:W-:Y:S05]  /*23980*/  BSYNC.RECONVERGENT B0 ;  /* 0x0000000000007941 */ /* 0x000fea0003800200 */
.L_x_75368:
        /* <DEDUP_REMOVED lines=30> */
.L_x_75417:
        /* <DEDUP_REMOVED lines=12> */
.L_x_75419:
[----:B------:R-:W-:Y:S05]  /*23c30*/  BSYNC.RECONVERGENT B2 ;  /* 0x0000000000027941 */ /* 0x000fea0003800200 */
.L_x_75418:
        /* <DEDUP_REMOVED lines=62> */
.L_x_75416:
[----:B------:R-:W-:Y:S05]  /*24020*/  BSYNC.RECONVERGENT B1 ;  /* 0x0000000000017941 */ /* 0x000fea0003800200 */
.L_x_75415:
        /* <DEDUP_REMOVED lines=25> */
.L_x_75422:
        /* <DEDUP_REMOVED lines=12> */
.L_x_75424:
[----:B------:R-:W-:Y:S05]  /*24280*/  BSYNC.RECONVERGENT B2 ;  /* 0x0000000000027941 */ /* 0x000fea0003800200 */
.L_x_75423:
        /* <DEDUP_REMOVED lines=62> */
.L_x_75421:
[----:B------:R-:W-:Y:S05]  /*24670*/  BSYNC.RECONVERGENT B1 ;  /* 0x0000000000017941 */ /* 0x000fea0003800200 */
.L_x_75420:
        /* <DEDUP_REMOVED lines=22> */
.L_x_75427:
        /* <DEDUP_REMOVED lines=12> */
.L_x_75429:
[----:B------:R-:W-:Y:S05]  /*248a0*/  BSYNC.RECONVERGENT B2 ;  /* 0x0000000000027941 */ /* 0x000fea0003800200 */
.L_x_75428:
        /* <DEDUP_REMOVED lines=62> */
.L_x_75426:
[----:B------:R-:W-:Y:S05]  /*24c90*/  BSYNC.RECONVERGENT B1 ;  /* 0x0000000000017941 */ /* 0x000fea0003800200 */
.L_x_75425:
        /* <DEDUP_REMOVED lines=22> */
.L_x_75432:
        /* <DEDUP_REMOVED lines=12> */
.L_x_75434:
[----:B------:R-:W-:Y:S05]  /*24ec0*/  BSYNC.RECONVERGENT B2 ;  /* 0x0000000000027941 */ /* 0x000fea0003800200 */
.L_x_75433:
        /* <DEDUP_REMOVED lines=62> */
.L_x_75431:
[----:B------:R-:W-:Y:S05]  /*252b0*/  BSYNC.RECONVERGENT B1 ;  /* 0x0000000000017941 */ /* 0x000fea0003800200 */
.L_x_75430:
        /* <DEDUP_REMOVED lines=10> */
.L_x_75414:
        /* <DEDUP_REMOVED lines=16> */
.L_x_75438:
        /* <DEDUP_REMOVED lines=12> */
.L_x_75440:
[----:B------:R-:W-:Y:S05]  /*25520*/  BSYNC.RECONVERGENT B2 ;  /* 0x0000000000027941 */ /* 0x000fea0003800200 */
.L_x_75439:
        /* <DEDUP_REMOVED lines=62> */
.L_x_75437:
[----:B------:R-:W-:Y:S05]  /*25910*/  BSYNC.RECONVERGENT B1 ;  /* 0x0000000000017941 */ /* 0x000fea0003800200 */
.L_x_75436:
        /* <DEDUP_REMOVED lines=25> */
.L_x_75443:
        /* <DEDUP_REMOVED lines=12> */
.L_x_75445:
[----:B------:R-:W-:Y:S05]  /*25b70*/  BSYNC.RECONVERGENT B2 ;  /* 0x0000000000027941 */ /* 0x000fea0003800200 */
.L_x_75444:
        /* <DEDUP_REMOVED lines=62> */
.L_x_75442:
[----:B------:R-:W-:Y:S05]  /*25f60*/  BSYNC.RECONVERGENT B1 ;  /* 0x0000000000017941 */ /* 0x000fea0003800200 */
.L_x_75441:
        /* <DEDUP_REMOVED lines=22> */
.L_x_75448:
        /* <DEDUP_REMOVED lines=12> */
.L_x_75450:
[----:B------:R-:W-:Y:S05]  /*26190*/  BSYNC.RECONVERGENT B2 ;  /* 0x0000000000027941 */ /* 0x000fea0003800200 */
.L_x_75449:
        /* <DEDUP_REMOVED lines=62> */
.L_x_75447:
[----:B------:R-:W-:Y:S05]  /*26580*/  BSYNC.RECONVERGENT B1 ;  /* 0x0000000000017941 */ /* 0x000fea0003800200 */
.L_x_75446:
        /* <DEDUP_REMOVED lines=22> */
.L_x_75453:
        /* <DEDUP_REMOVED lines=12> */
.L_x_75455:
[----:B------:R-:W-:Y:S05]  /*267b0*/  BSYNC.RECONVERGENT B2 ;  /* 0x0000000000027941 */ /* 0x000fea0003800200 */
.L_x_75454:
        /* <DEDUP_REMOVED lines=62> */
.L_x_75452:
[----:B------:R-:W-:Y:S05]  /*26ba0*/  BSYNC.RECONVERGENT B1 ;  /* 0x0000000000017941 */ /* 0x000fea0003800200 */
.L_x_75451:
        /* <DEDUP_REMOVED lines=9> */
.L_x_75435:
        /* <DEDUP_REMOVED lines=14> */
.L_x_75413:
[----:B------:R-:W-:Y:S05]  /*26d20*/  BSYNC.RECONVERGENT B0 ;  /* 0x0000000000007941 */ /* 0x000fea0003800200 */
.L_x_75412:
        /* <DEDUP_REMOVED lines=30> */
.L_x_75461:
        /* <DEDUP_REMOVED lines=12> */
.L_x_75463:
[----:B------:R-:W-:Y:S05]  /*26fd0*/  BSYNC.RECONVERGENT B2 ;  /* 0x0000000000027941 */ /* 0x000fea0003800200 */
.L_x_75462:
        /* <DEDUP_REMOVED lines=62> */
.L_x_75460:
[----:B------:R-:W-:Y:S05]  /*273c0*/  BSYNC.RECONVERGENT B1 ;  /* 0x0000000000017941 */ /* 0x000fea0003800200 */
.L_x_75459:
        /* <DEDUP_REMOVED lines=25> */
.L_x_75466:
        /* <DEDUP_REMOVED lines=12> */
.L_x_75468:
[----:B------:R-:W-:Y:S05]  /*27620*/  BSYNC.RECONVERGENT B2 ;  /* 0x0000000000027941 */ /* 0x000fea0003800200 */
.L_x_75467:
        /* <DEDUP_REMOVED lines=62> */
.L_x_75465:
[----:B------:R-:W-:Y:S05]  /*27a10*/  BSYNC.RECONVERGENT B1 ;  /* 0x0000000000017941 */ /* 0x000fea0003800200 */
.L_x_75464:
        /* <DEDUP_REMOVED lines=22> */
.L_x_75471:
        /* <DEDUP_REMOVED lines=12> */
.L_x_75473:
[----:B------:R-:W-:Y:S05]  /*27c40*/  BSYNC.RECONVERGENT B2 ;  /* 0x0000000000027941 */ /* 0x000fea0003800200 */
.L_x_75472:
        /* <DEDUP_REMOVED lines=62> */
.L_x_75470:
[----:B------:R-:W-:Y:S05]  /*28030*/  BSYNC.RECONVERGENT B1 ;  /* 0x0000000000017941 */ /* 0x000fea0003800200 */
.L_x_75469:
        /* <DEDUP_REMOVED lines=22> */
.L_x_75476:
        /* <DEDUP_REMOVED lines=12> */
.L_x_75478:
[----:B------:R-:W-:Y:S05]  /*28260*/  BSYNC.RECONVERGENT B2 ;  /* 0x0000000000027941 */ /* 0x000fea0003800200 */
.L_x_75477:
        /* <DEDUP_REMOVED lines=62> */
.L_x_75475:
[----:B------:R-:W-:Y:S05]  /*28650*/  BSYNC.RECONVERGENT B1 ;  /* 0x0000000000017941 */ /* 0x000fea0003800200 */
.L_x_75474:
        /* <DEDUP_REMOVED lines=10> */
.L_x_75458:
        /* <DEDUP_REMOVED lines=16> */
.L_x_75482:
        /* <DEDUP_REMOVED lines=12> */
.L_x_75484:
[----:B------:R-:W-:Y:S05]  /*288c0*/  BSYNC.RECONVERGENT B2 ;  /* 0x0000000000027941 */ /* 0x000fea0003800200 */
.L_x_75483:
        /* <DEDUP_REMOVED lines=62> */
.L_x_75481:
[----:B------:R-:W-:Y:S05]  /*28cb0*/  BSYNC.RECONVERGENT B1 ;  /* 0x0000000000017941 */ /* 0x000fea0003800200 */
.L_x_75480:
        /* <DEDUP_REMOVED lines=25> */
.L_x_75487:
        /* <DEDUP_REMOVED lines=12> */
.L_x_75489:
[----:B------:R-:W-:Y:S05]  /*28f10*/  BSYNC.RECONVERGENT B2 ;  /* 0x0000000000027941 */ /* 0x000fea0003800200 */
.L_x_75488:
        /* <DEDUP_REMOVED lines=62> */
.L_x_75486:
[----:B------:R-:W-:Y:S05]  /*29300*/  BSYNC.RECONVERGENT B1 ;  /* 0x0000000000017941 */ /* 0x000fea0003800200 */
.L_x_75485:
        /* <DEDUP_REMOVED lines=22> */
.L_x_75492:
        /* <DEDUP_REMOVED lines=12> */
.L_x_75494:
[----:B------:R-:W-:Y:S05]  /*29530*/  BSYNC.RECONVERGENT B2 ;  /* 0x0000000000027941 */ /* 0x000fea0003800200 */
.L_x_75493:
        /* <DEDUP_REMOVED lines=62> */
.L_x_75491:
[----:B------:R-:W-:Y:S05]  /*29920*/  BSYNC.RECONVERGENT B1 ;  /* 0x0000000000017941 */ /* 0x000fea0003800200 */
.L_x_75490:
        /* <DEDUP_REMOVED lines=22> */
.L_x_75497:
        /* <DEDUP_REMOVED lines=12> */
.L_x_75499:
[----:B------:R-:W-:Y:S05]  /*29b50*/  BSYNC.RECONVERGENT B2 ;  /* 0x0000000000027941 */ /* 0x000fea0003800200 */
.L_x_75498:
        /* <DEDUP_REMOVED lines=62> */
.L_x_75496:
[----:B------:R-:W-:Y:S05]  /*29f40*/  BSYNC.RECONVERGENT B1 ;  /* 0x0000000000017941 */ /* 0x000fea0003800200 */
.L_x_75495:
        /* <DEDUP_REMOVED lines=9> */
.L_x_75479:
        /* <DEDUP_REMOVED lines=14> */
.L_x_75457:
[----:B------:R-:W-:Y:S05]  /*2a0c0*/  BSYNC.RECONVERGENT B0 ;  /* 0x0000000000007941 */ /* 0x000fea0003800200 */
.L_x_75456:
        /* <DEDUP_REMOVED lines=30> */
.L_x_75505:
        /* <DEDUP_REMOVED lines=12> */
.L_x_75507:
[----:B------:R-:W-:Y:S05]  /*2a370*/  BSYNC.RECONVERGENT B2 ;  /* 0x0000000000027941 */ /* 0x000fea0003800200 */
.L_x_75506:
        /* <DEDUP_REMOVED lines=62> */
.L_x_75504:
[----:B------:R-:W-:Y:S05]  /*2a760*/  BSYNC.RECONVERGENT B1 ;  /* 0x0000000000017941 */ /* 0x000fea0003800200 */
.L_x_75503:
        /* <DEDUP_REMOVED lines=25> */
.L_x_75510:
        /* <DEDUP_REMOVED lines=12> */
.L_x_75512:
[----:B------:R-:W-:Y:S05]  /*2a9c0*/  BSYNC.RECONVERGENT B2 ;  /* 0x0000000000027941 */ /* 0x000fea0003800200 */
.L_x_75511:
        /* <DEDUP_REMOVED lines=62> */
.L_x_75509:
[----:B------:R-:W-:Y:S05]  /*2adb0*/  BSYNC.RECONVERGENT B1 ;  /* 0x0000000000017941 */ /* 0x000fea0003800200 */
.L_x_75508:
        /* <DEDUP_REMOVED lines=22> */
.L_x_75515:
        /* <DEDUP_REMOVED lines=12> */
.L_x_75517:
[----:B------:R-:W-:Y:S05]  /*2afe0*/  BSYNC.RECONVERGENT B2 ;  /* 0x0000000000027941 */ /* 0x000fea0003800200 */
.L_x_75516:
        /* <DEDUP_REMOVED lines=62> */
.L_x_75514:
[----:B------:R-:W-:Y:S05]  /*2b3d0*/  BSYNC.RECONVERGENT B1 ;  /* 0x0000000000017941 */ /* 0x000fea0003800200 */
.L_x_75513:
        /* <DEDUP_REMOVED lines=22> */
.L_x_75520:
        /* <DEDUP_REMOVED lines=12> */
.L_x_75522:
[----:B------:R-:W-:Y:S05]  /*2b600*/  BSYNC.RECONVERGENT B2 ;  /* 0x0000000000027941 */ /* 0x000fea0003800200 */
.L_x_75521:
        /* <DEDUP_REMOVED lines=62> */
.L_x_75519:
[----:B------:R-:W-:Y:S05]  /*2b9f0*/  BSYNC.RECONVERGENT B1 ;  /* 0x0000000000017941 */ /* 0x000fea0003800200 */
.L_x_75518:
        /* <DEDUP_REMOVED lines=10> */
.L_x_75502:
        /* <DEDUP_REMOVED lines=16> */
.L_x_75526:
        /* <DEDUP_REMOVED lines=12> */
.L_x_75528:
[----:B------:R-:W-:Y:S05]  /*2bc60*/  BSYNC.RECONVERGENT B2 ;  /* 0x0000000000027941 */ /* 0x000fea0003800200 */
.L_x_75527:
        /* <DEDUP_REMOVED lines=62> */
.L_x_75525:
[----:B------:R-:W-:Y:S05]  /*2c050*/  BSYNC.RECONVERGENT B1 ;  /* 0x0000000000017941 */ /* 0x000fea0003800200 */
.L_x_75524:
        /* <DEDUP_REMOVED lines=25> */
.L_x_75531:
        /* <DEDUP_REMOVED lines=12> */
.L_x_75533:
[----:B------:R-:W-:Y:S05]  /*2c2b0*/  BSYNC.RECONVERGENT B2 ;  /* 0x0000000000027941 */ /* 0x000fea0003800200 */
.L_x_75532:
        /* <DEDUP_REMOVED lines=62> */
.L_x_75530:
[----:B------:R-:W-:Y:S05]  /*2c6a0*/  BSYNC.RECONVERGENT B1 ;  /* 0x0000000000017941 */ /* 0x000fea0003800200 */
.L_x_75529:
        /* <DEDUP_REMOVED lines=22> */
.L_x_75536:
        /* <DEDUP_REMOVED lines=12> */
.L_x_75538:
[----:B------:R-:W-:Y:S05]  /*2c8d0*/  BSYNC.RECONVERGENT B2 ;  /* 0x0000000000027941 */ /* 0x000fea0003800200 */
.L_x_75537:
        /* <DEDUP_REMOVED lines=62> */
.L_x_75535:
[----:B------:R-:W-:Y:S05]  /*2ccc0*/  BSYNC.RECONVERGENT B1 ;  /* 0x0000000000017941 */ /* 0x000fea0003800200 */
.L_x_75534:
        /* <DEDUP_REMOVED lines=22> */
.L_x_75541:
        /* <DEDUP_REMOVED lines=12> */
.L_x_75543:
[----:B------:R-:W-:Y:S05]  /*2cef0*/  BSYNC.RECONVERGENT B2 ;  /* 0x0000000000027941 */ /* 0x000fea0003800200 */
.L_x_75542:
        /* <DEDUP_REMOVED lines=62> */
.L_x_75540:
[----:B------:R-:W-:Y:S05]  /*2d2e0*/  BSYNC.RECONVERGENT B1 ;  /* 0x0000000000017941 */ /* 0x000fea0003800200 */
.L_x_75539:
        /* <DEDUP_REMOVED lines=9> */
.L_x_75523:
        /* <DEDUP_REMOVED lines=14> */
.L_x_75501:
[----:B------:R-:W-:Y:S05]  /*2d460*/  BSYNC.RECONVERGENT B0 ;  /* 0x0000000000007941 */ /* 0x000fea0003800200 */
.L_x_75500:
        /* <DEDUP_REMOVED lines=30> */
.L_x_75549:
        /* <DEDUP_REMOVED lines=12> */
.L_x_75551:
[----:B------:R-:W-:Y:S05]  /*2d710*/  BSYNC.RECONVERGENT B2 ;  /* 0x0000000000027941 */ /* 0x000fea0003800200 */
.L_x_75550:
        /* <DEDUP_REMOVED lines=62> */
.L_x_75548:
[----:B------:R-:W-:Y:S05]  /*2db00*/  BSYNC.RECONVERGENT B1 ;  /* 0x0000000000017941 */ /* 0x000fea0003800200 */
.L_x_75547:
        /* <DEDUP_REMOVED lines=25> */
.L_x_75554:
        /* <DEDUP_REMOVED lines=12> */
.L_x_75556:
[----:B------:R-:W-:Y:S05]  /*2dd60*/  BSYNC.RECONVERGENT B2 ;  /* 0x0000000000027941 */ /* 0x000fea0003800200 */
.L_x_75555:
        /* <DEDUP_REMOVED lines=62> */
.L_x_75553:
[----:B------:R-:W-:Y:S05]  /*2e150*/  BSYNC.RECONVERGENT B1 ;  /* 0x0000000000017941 */ /* 0x000fea0003800200 */
.L_x_75552:
        /* <DEDUP_REMOVED lines=22> */
.L_x_75559:
        /* <DEDUP_REMOVED lines=12> */
.L_x_75561:
[----:B------:R-:W-:Y:S05]  /*2e380*/  BSYNC.RECONVERGENT B2 ;  /* 0x0000000000027941 */ /* 0x000fea0003800200 */
.L_x_75560:
        /* <DEDUP_REMOVED lines=62> */
.L_x_75558:
[----:B------:R-:W-:Y:S05]  /*2e770*/  BSYNC.RECONVERGENT B1 ;  /* 0x0000000000017941 */ /* 0x000fea0003800200 */
.L_x_75557:
        /* <DEDUP_REMOVED lines=22> */
.L_x_75564:
        /* <DEDUP_REMOVED lines=12> */
.L_x_75566:
[----:B------:R-:W-:Y:S05]  /*2e9a0*/  BSYNC.RECONVERGENT B2 ;  /* 0x0000000000027941 */ /* 0x000fea0003800200 */
.L_x_75565:
        /* <DEDUP_REMOVED lines=62> */
.L_x_75563:
[----:B------:R-:W-:Y:S05]  /*2ed90*/  BSYNC.RECONVERGENT B1 ;  /* 0x0000000000017941 */ /* 0x000fea0003800200 */
.L_x_75562:
        /* <DEDUP_REMOVED lines=10> */
.L_x_75546:
        /* <DEDUP_REMOVED lines=16> */
.L_x_75570:
        /* <DEDUP_REMOVED lines=12> */
.L_x_75572:
[----:B------:R-:W-:Y:S05]  /*2f000*/  BSYNC.RECONVERGENT B2 ;  /* 0x0000000000027941 */ /* 0x000fea0003800200 */
.L_x_75571:
        /* <DEDUP_REMOVED lines=62> */
.L_x_75569:
[----:B------:R-:W-:Y:S05]  /*2f3f0*/  BSYNC.RECONVERGENT B1 ;  /* 0x0000000000017941 */ /* 0x000fea0003800200 */
.L_x_75568:
        /* <DEDUP_REMOVED lines=25> */
.L_x_75575:
        /* <DEDUP_REMOVED lines=12> */
.L_x_75577:
[----:B------:R-:W-:Y:S05]  /*2f650*/  BSYNC.RECONVERGENT B2 ;  /* 0x0000000000027941 */ /* 0x000fea0003800200 */
.L_x_75576:
        /* <DEDUP_REMOVED lines=62> */
.L_x_75574:
[----:B------:R-:W-:Y:S05]  /*2fa40*/  BSYNC.RECONVERGENT B1 ;  /* 0x0000000000017941 */ /* 0x000fea0003800200 */
.L_x_75573:
        /* <DEDUP_REMOVED lines=22> */
.L_x_75580:
        /* <DEDUP_REMOVED lines=12> */
.L_x_75582:
[----:B------:R-:W-:Y:S05]  /*2fc70*/  BSYNC.RECONVERGENT B2 ;  /* 0x0000000000027941 */ /* 0x000fea0003800200 */
.L_x_75581:
        /* <DEDUP_REMOVED lines=62> */
.L_x_75579:
[----:B------:R-:W-:Y:S05]  /*30060*/  BSYNC.RECONVERGENT B1 ;  /* 0x0000000000017941 */ /* 0x000fea0003800200 */
.L_x_75578:
        /* <DEDUP_REMOVED lines=22> */
.L_x_75585:
        /* <DEDUP_REMOVED lines=12> */
.L_x_75587:
[----:B------:R-:W-:Y:S05]  /*30290*/  BSYNC.RECONVERGENT B2 ;  /* 0x0000000000027941 */ /* 0x000fea0003800200 */
.L_x_75586:
        /* <DEDUP_REMOVED lines=62> */
.L_x_75584:
[----:B------:R-:W-:Y:S05]  /*30680*/  BSYNC.RECONVERGENT B1 ;  /* 0x0000000000017941 */ /* 0x000fea0003800200 */
.L_x_75583:
        /* <DEDUP_REMOVED lines=9> */
.L_x_75567:
        /* <DEDUP_REMOVED lines=14> */
.L_x_75545:
[----:B------:R-:W-:Y:S05]  /*30800*/  BSYNC.RECONVERGENT B0 ;  /* 0x0000000000007941 */ /* 0x000fea0003800200 */
.L_x_75544:
        /* <DEDUP_REMOVED lines=30> */
.L_x_75593:
        /* <DEDUP_REMOVED lines=12> */
.L_x_75595:
[----:B------:R-:W-:Y:S05]  /*30ab0*/  BSYNC.RECONVERGENT B2 ;  /* 0x0000000000027941 */ /* 0x000fea0003800200 */
.L_x_75594:
        /* <DEDUP_REMOVED lines=62> */
.L_x_75592:
[----:B------:R-:W-:Y:S05]  /*30ea0*/  BSYNC.RECONVERGENT B1 ;  /* 0x0000000000017941 */ /* 0x000fea0003800200 */
.L_x_75591:
        /* <DEDUP_REMOVED lines=25> */
.L_x_75598:
        /* <DEDUP_REMOVED lines=12> */
.L_x_75600:
[----:B------:R-:W-:Y:S05]  /*31100*/  BSYNC.RECONVERGENT B2 ;  /* 0x0000000000027941 */ /* 0x000fea0003800200 */
.L_x_75599:
        /* <DEDUP_REMOVED lines=62> */
.L_x_75597:
[----:B------:R-:W-:Y:S05]  /*314f0*/  BSYNC.RECONVERGENT B1 ;  /* 0x0000000000017941 */ /* 0x000fea0003800200 */
.L_x_75596:
        /* <DEDUP_REMOVED lines=22> */
.L_x_75603:
        /* <DEDUP_REMOVED lines=12> */
.L_x_75605:
[----:B------:R-:W-:Y:S05]  /*31720*/  BSYNC.RECONVERGENT B2 ;  /* 0x0000000000027941 */ /* 0x000fea0003800200 */
.L_x_75604:
        /* <DEDUP_REMOVED lines=62> */
.L_x_75602:
[----:B------:R-:W-:Y:S05]  /*31b10*/  BSYNC.RECONVERGENT B1 ;  /* 0x0000000000017941 */ /* 0x000fea0003800200 */
.L_x_75601:
        /* <DEDUP_REMOVED lines=22> */
.L_x_75608:
        /* <DEDUP_REMOVED lines=12> */
.L_x_75610:
[----:B------:R-:W-:Y:S05]  /*31d40*/  BSYNC.RECONVERGENT B2 ;  /* 0x0000000000027941 */ /* 0x000fea0003800200 */
.L_x_75609:
        /* <DEDUP_REMOVED lines=62> */
.L_x_75607:
[----:B------:R-:W-:Y:S05]  /*32130*/  BSYNC.RECONVERGENT B1 ;  /* 0x0000000000017941 */ /* 0x000fea0003800200 */
.L_x_75606:
        /* <DEDUP_REMOVED lines=10> */
.L_x_75590:
        /* <DEDUP_REMOVED lines=16> */
.L_x_75614:
        /* <DEDUP_REMOVED lines=12> */
.L_x_75616:
[----:B------:R-:W-:Y:S05]  /*323a0*/  BSYNC.RECONVERGENT B2 ;  /* 0x0000000000027941 */ /* 0x000fea0003800200 */
.L_x_75615:
        /* <DEDUP_REMOVED lines=62> */
.L_x_75613:
[----:B------:R-:W-:Y:S05]  /*32790*/  BSYNC.RECONVERGENT B1 ;  /* 0x0000000000017941 */ /* 0x000fea0003800200 */
.L_x_75612:
        /* <DEDUP_REMOVED lines=25> */
.L_x_75619:
        /* <DEDUP_REMOVED lines=12> */
.L_x_75621:
[----:B------:R-:W-:Y:S05]  /*329f0*/  BSYNC.RECONVERGENT B2 ;  /* 0x0000000000027941 */ /* 0x000fea0003800200 */
.L_x_75620:
        /* <DEDUP_REMOVED lines=62> */
.L_x_75618:
[----:B------:R-:W-:Y:S05]  /*32de0*/  BSYNC.RECONVERGENT B1 ;  /* 0x0000000000017941 */ /* 0x000fea0003800200 */
.L_x_75617:
        /* <DEDUP_REMOVED lines=22> */
.L_x_75624:
        /* <DEDUP_REMOVED lines=12> */
.L_x_75626:
[----:B------:R-:W-:Y:S05]  /*33010*/  BSYNC.RECONVERGENT B2 ;  /* 0x0000000000027941 */ /* 0x000fea0003800200 */
.L_x_75625:
        /* <DEDUP_REMOVED lines=62> */
.L_x_75623:
[----:B------:R-:W-:Y:S05]  /*33400*/  BSYNC.RECONVERGENT B1 ;  /* 0x0000000000017941 */ /* 0x000fea0003800200 */
.L_x_75622:
        /* <DEDUP_REMOVED lines=22> */
.L_x_75629:
        /* <DEDUP_REMOVED lines=12> */
.L_x_75631:
[----:B------:R-:W-:Y:S05]  /*33630*/  BSYNC.RECONVERGENT B2 ;  /* 0x0000000000027941 */ /* 0x000fea0003800200 */
.L_x_75630:
        /* <DEDUP_REMOVED lines=62> */
.L_x_75628:
[----:B------:R-:W-:Y:S05]  /*33a20*/  BSYNC.RECONVERGENT B1 ;  /* 0x0000000000017941 */ /* 0x000fea0003800200 */
.L_x_75627:
        /* <DEDUP_REMOVED lines=9> */
.L_x_75611:
        /* <DEDUP_REMOVED lines=14> */
.L_x_75589:
[----:B------:R-:W-:Y:S05]  /*33ba0*/  BSYNC.RECONVERGENT B0 ;  /* 0x0000000000007941 */ /* 0x000fea0003800200 */
.L_x_75588:
        /* <DEDUP_REMOVED lines=30> */
.L_x_75637:
        /* <DEDUP_REMOVED lines=12> */
.L_x_75639:
[----:B------:R-:W-:Y:S05]  /*33e50*/  BSYNC.RECONVERGENT B2 ;  /* 0x0000000000027941 */ /* 0x000fea0003800200 */
.L_x_75638:
        /* <DEDUP_REMOVED lines=62> */
.L_x_75636:
[----:B------:R-:W-:Y:S05]  /*34240*/  BSYNC.RECONVERGENT B1 ;  /* 0x0000000000017941 */ /* 0x000fea0003800200 */
.L_x_75635:
        /* <DEDUP_REMOVED lines=25> */
.L_x_75642:
        /* <DEDUP_REMOVED lines=12> */
.L_x_75644:
[----:B------:R-:W-:Y:S05]  /*344a0*/  BSYNC.RECONVERGENT B2 ;  /* 0x0000000000027941 */ /* 0x000fea0003800200 */
.L_x_75643:
        /* <DEDUP_REMOVED lines=62> */
.L_x_75641:
[----:B------:R-:W-:Y:S05]  /*34890*/  BSYNC.RECONVERGENT B1 ;  /* 0x0000000000017941 */ /* 0x000fea0003800200 */
.L_x_75640:
        /* <DEDUP_REMOVED lines=22> */
.L_x_75647:
        /* <DEDUP_REMOVED lines=12> */
.L_x_75649:
[----:B------:R-:W-:Y:S05]  /*34ac0*/  BSYNC.RECONVERGENT B2 ;  /* 0x0000000000027941 */ /* 0x000fea0003800200 */
.L_x_75648:
        /* <DEDUP_REMOVED lines=62> */
.L_x_75646:
[----:B------:R-:W-:Y:S05]  /*34eb0*/  BSYNC.RECONVERGENT B1 ;  /* 0x0000000000017941 */ /* 0x000fea0003800200 */
.L_x_75645:
        /* <DEDUP_REMOVED lines=22> */
.L_x_75652:
        /* <DEDUP_REMOVED lines=12> */
.L_x_75654:
[----:B------:R-:W-:Y:S05]  /*350e0*/  BSYNC.RECONVERGENT B2 ;  /* 0x0000000000027941 */ /* 0x000fea0003800200 */
.L_x_75653:
        /* <DEDUP_REMOVED lines=62> */
.L_x_75651:
[----:B------:R-:W-:Y:S05]  /*354d0*/  BSYNC.RECONVERGENT B1 ;  /* 0x0000000000017941 */ /* 0x000fea0003800200 */
.L_x_75650:
        /* <DEDUP_REMOVED lines=10> */
.L_x_75634:
        /* <DEDUP_REMOVED lines=16> */
.L_x_75658:
        /* <DEDUP_REMOVED lines=12> */
.L_x_75660:
[----:B------:R-:W-:Y:S05]  /*35740*/  BSYNC.RECONVERGENT B2 ;  /* 0x0000000000027941 */ /* 0x000fea0003800200 */
.L_x_75659:
        /* <DEDUP_REMOVED lines=62> */
.L_x_75657:
[----:B------:R-:W-:Y:S05]  /*35b30*/  BSYNC.RECONVERGENT B1 ;  /* 0x0000000000017941 */ /* 0x000fea0003800200 */
.L_x_75656:
        /* <DEDUP_REMOVED lines=25> */
.L_x_75663:
        /* <DEDUP_REMOVED lines=12> */
.L_x_75665:
[----:B------:R-:W-:Y:S05]  /*35d90*/  BSYNC.RECONVERGENT B2 ;  /* 0x0000000000027941 */ /* 0x000fea0003800200 */
.L_x_75664:
        /* <DEDUP_REMOVED lines=62> */
.L_x_75662:
[----:B------:R-:W-:Y:S05]  /*36180*/  BSYNC.RECONVERGENT B1 ;  /* 0x0000000000017941 */ /* 0x000fea0003800200 */
.L_x_75661:
        /* <DEDUP_REMOVED lines=22> */
.L_x_75668:
        /* <DEDUP_REMOVED lines=12> */
.L_x_75670:
[----:B------:R-:W-:Y:S05]  /*363b0*/  BSYNC.RECONVERGENT B2 ;  /* 0x0000000000027941 */ /* 0x000fea0003800200 */
.L_x_75669:
        /* <DEDUP_REMOVED lines=62> */
.L_x_75667:
[----:B------:R-:W-:Y:S05]  /*367a0*/  BSYNC.RECONVERGENT B1 ;  /* 0x0000000000017941 */ /* 0x000fea0003800200 */
.L_x_75666:
        /* <DEDUP_REMOVED lines=22> */
.L_x_75673:
        /* <DEDUP_REMOVED lines=12> */
.L_x_75675:
[----:B------:R-:W-:Y:S05]  /*369d0*/  BSYNC.RECONVERGENT B2 ;  /* 0x0000000000027941 */ /* 0x000fea0003800200 */
.L_x_75674:
        /* <DEDUP_REMOVED lines=62> */
.L_x_75672:
[----:B------:R-:W-:Y:S05]  /*36dc0*/  BSYNC.RECONVERGENT B1 ;  /* 0x0000000000017941 */ /* 0x000fea0003800200 */
.L_x_75671:
        /* <DEDUP_REMOVED lines=9> */
.L_x_75655:
        /* <DEDUP_REMOVED lines=14> */
.L_x_75633:
[----:B------:R-:W-:Y:S05]  /*36f40*/  BSYNC.RECONVERGENT B0 ;  /* 0x0000000000007941 */ /* 0x000fea0003800200 */
.L_x_75632:
        /* <DEDUP_REMOVED lines=30> */
.L_x_75681:
        /* <DEDUP_REMOVED lines=12> */
.L_x_75683:
[----:B------:R-:W-:Y:S05]  /*371f0*/  BSYNC.RECONVERGENT B2 ;  /* 0x0000000000027941 */ /* 0x000fea0003800200 */
.L_x_75682:
        /* <DEDUP_REMOVED lines=62> */
.L_x_75680:
[----:B------:R-:W-:Y:S05]  /*375e0*/  BSYNC.RECONVERGENT B1 ;  /* 0x0000000000017941 */ /* 0x000fea0003800200 */
.L_x_75679:
        /* <DEDUP_REMOVED lines=25> */
.L_x_75686:
        /* <DEDUP_REMOVED lines=12> */
.L_x_75688:
[----:B------:R-:W-:Y:S05]  /*37840*/  BSYNC.RECONVERGENT B2 ;  /* 0x0000000000027941 */ /* 0x000fea0003800200 */
.L_x_75687:
        /* <DEDUP_REMOVED lines=62> */
.L_x_75685:
[----:B------:R-:W-:Y:S05]  /*37c30*/  BSYNC.RECONVERGENT B1 ;  /* 0x0000000000017941 */ /* 0x000fea0003800200 */
.L_x_75684:
        /* <DEDUP_REMOVED lines=22> */
.L_x_75691:
        /* <DEDUP_REMOVED lines=12> */
.L_x_75693:
[----:B------:R-:W-:Y:S05]  /*37e60*/  BSYNC.RECONVERGENT B2 ;  /* 0x0000000000027941 */ /* 0x000fea0003800200 */
.L_x_75692:
        /* <DEDUP_REMOVED lines=62> */
.L_x_75690:
[----:B------:R-:W-:Y:S05]  /*38250*/  BSYNC.RECONVERGENT B1 ;  /* 0x0000000000017941 */ /* 0x000fea0003800200 */
.L_x_75689:
        /* <DEDUP_REMOVED lines=22> */
.L_x_75696:
        /* <DEDUP_REMOVED lines=12> */
.L_x_75698:
[----:B------:R-:W-:Y:S05]  /*38480*/  BSYNC.RECONVERGENT B2 ;  /* 0x0000000000027941 */ /* 0x000fea0003800200 */
.L_x_75697:
        /* <DEDUP_REMOVED lines=62> */
.L_x_75695:
[----:B------:R-:W-:Y:S05]  /*38870*/  BSYNC.RECONVERGENT B1 ;  /* 0x0000000000017941 */ /* 0x000fea0003800200 */
.L_x_75694:
        /* <DEDUP_REMOVED lines=10> */
.L_x_75678:
        /* <DEDUP_REMOVED lines=16> */
.L_x_75702:
        /* <DEDUP_REMOVED lines=12> */
.L_x_75704:
[----:B------:R-:W-:Y:S05]  /*38ae0*/  BSYNC.RECONVERGENT B2 ;  /* 0x0000000000027941 */ /* 0x000fea0003800200 */
.L_x_75703:
        /* <DEDUP_REMOVED lines=62> */
.L_x_75701:
[----:B------:R-:W-:Y:S05]  /*38ed0*/  BSYNC.RECONVERGENT B1 ;  /* 0x0000000000017941 */ /* 0x000fea0003800200 */
.L_x_75700:
        /* <DEDUP_REMOVED lines=25> */
.L_x_75707:
        /* <DEDUP_REMOVED lines=12> */
.L_x_75709:
[----:B------:R-:W-:Y:S05]  /*39130*/  BSYNC.RECONVERGENT B2 ;  /* 0x0000000000027941 */ /* 0x000fea0003800200 */
.L_x_75708:
        /* <DEDUP_REMOVED lines=62> */
.L_x_75706:
[----:B------:R-:W-:Y:S05]  /*39520*/  BSYNC.RECONVERGENT B1 ;  /* 0x0000000000017941 */ /* 0x000fea0003800200 */
.L_x_75705:
        /* <DEDUP_REMOVED lines=22> */
.L_x_75712:
        /* <DEDUP_REMOVED lines=12> */
.L_x_75714:
[----:B------:R-:W-:Y:S05]  /*39750*/  BSYNC.RECONVERGENT B2 ;  /* 0x0000000000027941 */ /* 0x000fea0003800200 */
.L_x_75713:
        /* <DEDUP_REMOVED lines=62> */
.L_x_75711:
[----:B------:R-:W-:Y:S05]  /*39b40*/  BSYNC.RECONVERGENT B1 ;  /* 0x0000000000017941 */ /* 0x000fea0003800200 */
.L_x_75710:
        /* <DEDUP_REMOVED lines=22> */
.L_x_75717:
        /* <DEDUP_REMOVED lines=12> */
.L_x_75719:
[----:B------:R-:W-:Y:S05]  /*39d70*/  BSYNC.RECONVERGENT B2 ;  /* 0x0000000000027941 */ /* 0x000fea0003800200 */
.L_x_75718:
        /* <DEDUP_REMOVED lines=62> */
.L_x_75716:
[----:B------:R-:W-:Y:S05]  /*3a160*/  BSYNC.RECONVERGENT B1 ;  /* 0x0000000000017941 */ /* 0x000fea0003800200 */
.L_x_75715:
        /* <DEDUP_REMOVED lines=9> */
.L_x_75699:
        /* <DEDUP_REMOVED lines=14> */
.L_x_75677:
[----:B------:R-:W-:Y:S05]  /*3a2e0*/  BSYNC.RECONVERGENT B0 ;  /* 0x0000000000007941 */ /* 0x000fea0003800200 */
.L_x_75676:
        /* <DEDUP_REMOVED lines=30> */
.L_x_75725:
        /* <DEDUP_REMOVED lines=12> */
.L_x_75727:
[----:B------:R-:W-:Y:S05]  /*3a590*/  BSYNC.RECONVERGENT B2 ;  /* 0x0000000000027941 */ /* 0x000fea0003800200 */
.L_x_75726:
        /* <DEDUP_REMOVED lines=62> */
.L_x_75724:
[----:B------:R-:W-:Y:S05]  /*3a980*/  BSYNC.RECONVERGENT B1 ;  /* 0x0000000000017941 */ /* 0x000fea0003800200 */
.L_x_75723:
        /* <DEDUP_REMOVED lines=25> */
.L_x_75730:
        /* <DEDUP_REMOVED lines=12> */
.L_x_75732:
[----:B------:R-:W-:Y:S05]  /*3abe0*/  BSYNC.RECONVERGENT B2 ;  /* 0x0000000000027941 */ /* 0x000fea0003800200 */
.L_x_75731:
        /* <DEDUP_REMOVED lines=62> */
.L_x_75729:
[----:B------:R-:W-:Y:S05]  /*3afd0*/  BSYNC.RECONVERGENT B1 ;  /* 0x0000000000017941 */ /* 0x000fea0003800200 */
.L_x_75728:
        /* <DEDUP_REMOVED lines=22> */
.L_x_75735:
        /* <DEDUP_REMOVED lines=12> */
.L_x_75737:
[----:B------:R-:W-:Y:S05]  /*3b200*/  BSYNC.RECONVERGENT B2 ;  /* 0x0000000000027941 */ /* 0x000fea0003800200 */
.L_x_75736:
        /* <DEDUP_REMOVED lines=62> */
.L_x_75734:
[----:B------:R-:W-:Y:S05]  /*3b5f0*/  BSYNC.RECONVERGENT B1 ;  /* 0x0000000000017941 */ /* 0x000fea0003800200 */
.L_x_75733:
        /* <DEDUP_REMOVED lines=22> */
.L_x_75740:
        /* <DEDUP_REMOVED lines=12> */
.L_x_75742:
[----:B------:R-:W-:Y:S05]  /*3b820*/  BSYNC.RECONVERGENT B2 ;  /* 0x0000000000027941 */ /* 0x000fea0003800200 */
.L_x_75741:
        /* <DEDUP_REMOVED lines=62> */
.L_x_75739:
[----:B------:R-:W-:Y:S05]  /*3bc10*/  BSYNC.RECONVERGENT B1 ;  /* 0x0000000000017941 */ /* 0x000fea0003800200 */
.L_x_75738:
        /* <DEDUP_REMOVED lines=10> */
.L_x_75722:
        /* <DEDUP_REMOVED lines=16> */
.L_x_75746:
        /* <DEDUP_REMOVED lines=12> */
.L_x_75748:
[----:B------:R-:W-:Y:S05]  /*3be80*/  BSYNC.RECONVERGENT B2 ;  /* 0x0000000000027941 */ /* 0x000fea0003800200 */
.L_x_75747:
        /* <DEDUP_REMOVED lines=62> */
.L_x_75745:
[----:B------:R-:W-:Y:S05]  /*3c270*/  BSYNC.RECONVERGENT B1 ;  /* 0x0000000000017941 */ /* 0x000fea0003800200 */
.L_x_75744:
        /* <DEDUP_REMOVED lines=25> */
.L_x_75751:
        /* <DEDUP_REMOVED lines=12> */
.L_x_75753:
[----:B------:R-:W-:Y:S05]  /*3c4d0*/  BSYNC.RECONVERGENT B2 ;  /* 0x0000000000027941 */ /* 0x000fea0003800200 */
.L_x_75752:
        /* <DEDUP_REMOVED lines=62> */
.L_x_75750:
[----:B------:R-:W-:Y:S05]  /*3c8c0*/  BSYNC.RECONVERGENT B1 ;  /* 0x0000000000017941 */ /* 0x000fea0003800200 */
.L_x_75749:
        /* <DEDUP_REMOVED lines=22> */
.L_x_75756:
        /* <DEDUP_REMOVED lines=12> */
.L_x_75758:
[----:B------:R-:W-:Y:S05]  /*3caf0*/  BSYNC.RECONVERGENT B2 ;  /* 0x0000000000027941 */ /* 0x000fea0003800200 */
.L_x_75757:
        /* <DEDUP_REMOVED lines=62> */
.L_x_75755:
[----:B------:R-:W-:Y:S05]  /*3cee0*/  BSYNC.RECONVERGENT B1 ;  /* 0x0000000000017941 */ /* 0x000fea0003800200 */
.L_x_75754:
        /* <DEDUP_REMOVED lines=22> */
.L_x_75761:
        /* <DEDUP_REMOVED lines=12> */
.L_x_75763:
[----:B------:R-:W-:Y:S05]  /*3d110*/  BSYNC.RECONVERGENT B2 ;  /* 0x0000000000027941 */ /* 0x000fea0003800200 */
.L_x_75762:
        /* <DEDUP_REMOVED lines=62> */
.L_x_75760:
[----:B------:R-:W-:Y:S05]  /*3d500*/  BSYNC.RECONVERGENT B1 ;  /* 0x0000000000017941 */ /* 0x000fea0003800200 */
.L_x_75759:
        /* <DEDUP_REMOVED lines=9> */
.L_x_75743:
        /* <DEDUP_REMOVED lines=14> */
.L_x_75721:
[----:B------:R-:W-:Y:S05]  /*3d680*/  BSYNC.RECONVERGENT B0 ;  /* 0x0000000000007941 */ /* 0x000fea0003800200 */
.L_x_75720:
        /* <DEDUP_REMOVED lines=30> */
.L_x_75769:
        /* <DEDUP_REMOVED lines=12> */
.L_x_75771:
[----:B------:R-:W-:Y:S05]  /*3d930*/  BSYNC.RECONVERGENT B2 ;  /* 0x0000000000027941 */ /* 0x000fea0003800200 */
.L_x_75770:
        /* <DEDUP_REMOVED lines=62> */
.L_x_75768:
[----:B------:R-:W-:Y:S05]  /*3dd20*/  BSYNC.RECONVERGENT B1 ;  /* 0x0000000000017941 */ /* 0x000fea0003800200 */
.L_x_75767:
        /* <DEDUP_REMOVED lines=25> */
.L_x_75774:
        /* <DEDUP_REMOVED lines=12> */
.L_x_75776:
[----:B------:R-:W-:Y:S05]  /*3df80*/  BSYNC.RECONVERGENT B2 ;  /* 0x0000000000027941 */ /* 0x000fea0003800200 */
.L_x_75775:
        /* <DEDUP_REMOVED lines=62> */
.L_x_75773:
[----:B------:R-:W-:Y:S05]  /*3e370*/  BSYNC.RECONVERGENT B1 ;  /* 0x0000000000017941 */ /* 0x000fea0003800200 */
.L_x_75772:
        /* <DEDUP_REMOVED lines=22> */
.L_x_75779:
        /* <DEDUP_REMOVED lines=12> */
.L_x_75781:
[----:B------:R-:W-:Y:S05]  /*3e5a0*/  BSYNC.RECONVERGENT B2 ;  /* 0x0000000000027941 */ /* 0x000fea0003800200 */
.L_x_75780:
        /* <DEDUP_REMOVED lines=62> */
.L_x_75778:
[----:B------:R-:W-:Y:S05]  /*3e990*/  BSYNC.RECONVERGENT B1 ;  /* 0x0000000000017941 */ /* 0x000fea0003800200 */
.L_x_75777:
        /* <DEDUP_REMOVED lines=22> */
.L_x_75784:
        /* <DEDUP_REMOVED lines=12> */
.L_x_75786:
[----:B------:R-:W-:Y:S05]  /*3ebc0*/  BSYNC.RECONVERGENT B2 ;  /* 0x0000000000027941 */ /* 0x000fea0003800200 */
.L_x_75785:
        /* <DEDUP_REMOVED lines=62> */
.L_x_75783:
[----:B------:R-:W-:Y:S05]  /*3efb0*/  BSYNC.RECONVERGENT B1 ;  /* 0x0000000000017941 */ /* 0x000fea0003800200 */
.L_x_75782:
        /* <DEDUP_REMOVED lines=10> */
.L_x_75766:
        /* <DEDUP_REMOVED lines=16> */
.L_x_75790:
        /* <DEDUP_REMOVED lines=12> */
.L_x_75792:
[----:B------:R-:W-:Y:S05]  /*3f220*/  BSYNC.RECONVERGENT B2 ;  /* 0x0000000000027941 */ /* 0x000fea0003800200 */
.L_x_75791:
        /* <DEDUP_REMOVED lines=62> */
.L_x_75789:
[----:B------:R-:W-:Y:S05]  /*3f610*/  BSYNC.RECONVERGENT B1 ;  /* 0x0000000000017941 */ /* 0x000fea0003800200 */
.L_x_75788:
        /* <DEDUP_REMOVED lines=25> */
.L_x_75795:
        /* <DEDUP_REMOVED lines=12> */
.L_x_75797:
[----:B------:R-:W-:Y:S05]  /*3f870*/  BSYNC.RECONVERGENT B2 ;  /* 0x0000000000027941 */ /* 0x000fea0003800200 */
.L_x_75796:
        /* <DEDUP_REMOVED lines=62> */
.L_x_75794:
[----:B------:R-:W-:Y:S05]  /*3fc60*/  BSYNC.RECONVERGENT B1 ;  /* 0x0000000000017941 */ /* 0x000fea0003800200 */
.L_x_75793:
        /* <DEDUP_REMOVED lines=22> */
.L_x_75800:
        /* <DEDUP_REMOVED lines=12> */
.L_x_75802:
[----:B------:R-:W-:Y:S05]  /*3fe90*/  BSYNC.RECONVERGENT B2 ;  /* 0x0000000000027941 */ /* 0x000fea0003800200 */
.L_x_75801:
        /* <DEDUP_REMOVED lines=62> */
.L_x_75799:
[----:B------:R-:W-:Y:S05]  /*40280*/  BSYNC.RECONVERGENT B1 ;  /* 0x0000000000017941 */ /* 0x000fea0003800200 */
.L_x_75798:
        /* <DEDUP_REMOVED lines=22> */
.L_x_75805:
        /* <DEDUP_REMOVED lines=12> */
.L_x_75807:
[----:B------:R-:W-:Y:S05]  /*404b0*/  BSYNC.RECONVERGENT B2 ;  /* 0x0000000000027941 */ /* 0x000fea0003800200 */
.L_x_75806:
        /* <DEDUP_REMOVED lines=62> */
.L_x_75804:
[----:B------:R-:W-:Y:S05]  /*408a0*/  BSYNC.RECONVERGENT B1 ;  /* 0x0000000000017941 */ /* 0x000fea0003800200 */
.L_x_75803:
        /* <DEDUP_REMOVED lines=9> */
.L_x_75787:
        /* <DEDUP_REMOVED lines=14> */
.L_x_75765:
[----:B------:R-:W-:Y:S05]  /*40a20*/  BSYNC.RECONVERGENT B0 ;  /* 0x0000000000007941 */ /* 0x000fea0003800200 */
.L_x_75764:
        /* <DEDUP_REMOVED lines=30> */
.L_x_75813:
        /* <DEDUP_REMOVED lines=12> */
.L_x_75815:
[----:B------:R-:W-:Y:S05]  /*40cd0*/  BSYNC.RECONVERGENT B2 ;  /* 0x0000000000027941 */ /* 0x000fea0003800200 */
.L_x_75814:
        /* <DEDUP_REMOVED lines=62> */
.L_x_75812:
[----:B------:R-:W-:Y:S05]  /*410c0*/  BSYNC.RECONVERGENT B1 ;  /* 0x0000000000017941 */ /* 0x000fea0003800200 */
.L_x_75811:
        /* <DEDUP_REMOVED lines=25> */
.L_x_75818:
        /* <DEDUP_REMOVED lines=12> */
.L_x_75820:
[----:B------:R-:W-:Y:S05]  /*41320*/  BSYNC.RECONVERGENT B2 ;  /* 0x0000000000027941 */ /* 0x000fea0003800200 */
.L_x_75819:
        /* <DEDUP_REMOVED lines=62> */
.L_x_75817:
[----:B------:R-:W-:Y:S05]  /*41710*/  BSYNC.RECONVERGENT B1 ;  /* 0x0000000000017941 */ /* 0x000fea0003800200 */
.L_x_75816:
        /* <DEDUP_REMOVED lines=22> */
.L_x_75823:
        /* <DEDUP_REMOVED lines=12> */
.L_x_75825:
[----:B------:R-:W-:Y:S05]  /*41940*/  BSYNC.RECONVERGENT B2 ;  /* 0x0000000000027941 */ /* 0x000fea0003800200 */
.L_x_75824:
        /* <DEDUP_REMOVED lines=62> */
.L_x_75822:
[----:B------:R-:W-:Y:S05]  /*41d30*/  BSYNC.RECONVERGENT B1 ;  /* 0x0000000000017941 */ /* 0x000fea0003800200 */
.L_x_75821:
        /* <DEDUP_REMOVED lines=22> */
.L_x_75828:
        /* <DEDUP_REMOVED lines=12> */
.L_x_75830:
[----:B------:R-:W-:Y:S05]  /*41f60*/  BSYNC.RECONVERGENT B2 ;  /* 0x0000000000027941 */ /* 0x000fea0003800200 */
.L_x_75829:
        /* <DEDUP_REMOVED lines=62> */
.L_x_75827:
[----:B------:R-:W-:Y:S05]  /*42350*/  BSYNC.RECONVERGENT B1 ;  /* 0x0000000000017941 */ /* 0x000fea0003800200 */
.L_x_75826:
        /* <DEDUP_REMOVED lines=10> */
.L_x_75810:
        /* <DEDUP_REMOVED lines=16> */
.L_x_75834:
        /* <DEDUP_REMOVED lines=12> */
.L_x_75836:
[----:B------:R-:W-:Y:S05]  /*425c0*/  BSYNC.RECONVERGENT B2 ;  /* 0x0000000000027941 */ /* 0x000fea0003800200 */
.L_x_75835:
        /* <DEDUP_REMOVED lines=62> */
.L_x_75833:
[----:B------:R-:W-:Y:S05]  /*429b0*/  BSYNC.RECONVERGENT B1 ;  /* 0x0000000000017941 */ /* 0x000fea0003800200 */
.L_x_75832:
        /* <DEDUP_REMOVED lines=25> */
.L_x_75839:
        /* <DEDUP_REMOVED lines=12> */
.L_x_75841:
[----:B------:R-:W-:Y:S05]  /*42c10*/  BSYNC.RECONVERGENT B2 ;  /* 0x0000000000027941 */ /* 0x000fea0003800200 */
.L_x_75840:
        /* <DEDUP_REMOVED lines=62> */
.L_x_75838:
[----:B------:R-:W-:Y:S05]  /*43000*/  BSYNC.RECONVERGENT B1 ;  /* 0x0000000000017941 */ /* 0x000fea0003800200 */
.L_x_75837:
        /* <DEDUP_REMOVED lines=22> */
.L_x_75844:
        /* <DEDUP_REMOVED lines=12> */
.L_x_75846:
[----:B------:R-:W-:Y:S05]  /*43230*/  BSYNC.RECONVERGENT B2 ;  /* 0x0000000000027941 */ /* 0x000fea0003800200 */
.L_x_75845:
        /* <DEDUP_REMOVED lines=62> */
.L_x_75843:
[----:B------:R-:W-:Y:S05]  /*43620*/  BSYNC.RECONVERGENT B1 ;  /* 0x0000000000017941 */ /* 0x000fea0003800200 */
.L_x_75842:
        /* <DEDUP_REMOVED lines=22> */
.L_x_75849:
        /* <DEDUP_REMOVED lines=12> */
.L_x_75851:
[----:B------:R-:W-:Y:S05]  /*43850*/  BSYNC.RECONVERGENT B2 ;  /* 0x0000000000027941 */ /* 0x000fea0003800200 */
.L_x_75850:
        /* <DEDUP_REMOVED lines=62> */
.L_x_75848:
[----:B------:R-:W-:Y:S05]  /*43c40*/  BSYNC.RECONVERGENT B1 ;  /* 0x0000000000017941 */ /* 0x000fea0003800200 */
.L_x_75847:
        /* <DEDUP_REMOVED lines=9> */
.L_x_75831:
        /* <DEDUP_REMOVED lines=11> */
[----:B-1----:R-:W-:-:S05]  /*43d90*/  IMAD.WIDE.U32 R248, R90, 0x4, R248 ;  /* 0x000000045af87825 */ /* 0x002fca00078e00f8 */
[----:B------:R2:W-:Y:S02]  /*43da0*/  STG.E desc[UR6][R248.64], R88 ;  /* 0x00000058f8007986 */ /* 0x0005e4000c101906 */
.L_x_75809:
[----:B------:R-:W-:Y:S05]  /*43db0*/  BSYNC.RECONVERGENT B0 ;  /* 0x0000000000007941 */ /* 0x000fea0003800200 */
.L_x_75808:
[----:B--2--5:R-:W-:Y:S01]  /*43dc0*/  FADD.FTZ R88, RZ, R8 ;  /* 0x00000008ff587221 */ /* 0x024fe20000010000 */
        /* <DEDUP_REMOVED lines=145> */
[--C-:B0-----:R-:W-:Y:S01]  /*446e0*/  FADD.FTZ R91, R8, -R88.reuse ;  /* 0x80000058085b7221 */ /* 0x101fe20000010000 */
        /* <DEDUP_REMOVED lines=182> */
.L_x_75905:
[----:B------:R-:W-:Y:S01]  /*45250*/  LOP3.LUT P1, RZ, R89, 0x1f, RZ, 0xc0, !PT ;  /* 0x0000001f59ff7812 */ /* 0x000fe2000782c0ff */
[----:B------:R-:W-:Y:S01]  /*45260*/  FMUL.FTZ R89, R88, R88 ;  /* 0x0000005858597220 */ /* 0x000fe20000410000 */
[----:B-1----:R-:W-:Y:S01]  /*45270*/  FADD.FTZ R90, R248, R90 ;  /* 0x0000005af85a7221 */ /* 0x002fe20000010000 */
[----:B------:R-:W-:Y:S01]  /*45280*/  ISETP.NE.AND P0, PT, RZ, UR11, PT ;  /* 0x0000000bff007c0c */ /* 0x000fe2000bf05270 */
[----:B------:R-:W-:Y:S02]  /*45290*/  BSSY.RECONVERGENT B0, `(.L_x_75853) ;  /* 0x0000025000007945 */ /* 0x000fe40003800200 */
[----:B------:R-:W-:Y:S01]  /*452a0*/  FFMA.FTZ R90, R90, R247, UR12 ;  /* 0x0000000c5a5a7e23 */ /* 0x000fe200080100f7 */
[----:B------:R-:W-:Y:S02]  /*452b0*/  FSEL R89, R89, RZ, P0 ;  /* 0x000000ff59597208 */ /* 0x000fe40000000000 */
[----:B------:R-:W-:-:S03]  /*452c0*/  FSEL R246, R88, RZ, !P0 ;  /* 0x000000ff58f67208 */ /* 0x000fc60004000000 */
[----:B------:R-:W-:Y:S01]  /*452d0*/  FADD.FTZ R89, R90, R89 ;  /* 0x000000595a597221 */ /* 0x000fe20000010000 */
[----:B0-----:R-:W0:Y:S03]  /*452e0*/  @!P1 LDC.64 R248, c[0x0][0x3c0] ;  /* 0x0000f000fff89b82 */ /* 0x001e260000000a00 */
[----:B------:R-:W1:Y:S05]  /*452f0*/  MUFU.RSQ R247, R89 ;  /* 0x0000005900f77308 */ /* 0x000e6a0000001400 */
[----:B------:R-:W2:Y:S01]  /*45300*/  @!P1 LDC.64 R250, c[0x0][0x3c8] ;  /* 0x0000f200fffa9b82 */ /* 0x000ea20000000a00 */
[----:B0-----:R-:W-:-:S05]  /*45310*/  @!P1 IMAD.WIDE R248, R140, 0x4, R248 ;  /* 0x000000048cf89825 */ /* 0x001fca00078e02f8 */
[----:B------:R0:W-:Y:S01]  /*45320*/  @!P1 STG.E desc[UR6][R248.64], R88 ;  /* 0x00000058f8009986 */ /* 0x0001e2000c101906 */
[----:B--2---:R-:W-:-:S05]  /*45330*/  @!P1 IMAD.WIDE R250, R140, 0x4, R250 ;  /* 0x000000048cfa9825 */ /* 0x004fca00078e02fa */
[----:B-1----:R0:W-:Y:S01]  /*45340*/  @!P1 STG.E desc[UR6][R250.64], R247 ;  /* 0x000000f7fa009986 */ /* 0x0021e2000c101906 */
[----:B------:R-:W-:Y:S05]  /*45350*/  @!P5 BRA `(.L_x_75854) ;  /* 0x000000000060d947 */ /* 0x000fea0003800000 */
[--C-:B------:R-:W-:Y:S01]  /*45360*/  FADD.FTZ R90, R8, -R246.reuse ;  /* 0x800000f6085a7221 */ /* 0x100fe20000010000 */
[----:B0-----:R-:W0:Y:S01]  /*45370*/  LDC.64 R250, c[0x0][0x428] ;  /* 0x00010a00fffa7b82 */ /* 0x001e220000000a00 */
[----:B------:R-:W-:Y:S02]  /*45380*/  HADD2.F32 R89, -RZ, R205.H1_H1 ;  /* 0x300000cdff597230 */ /* 0x000fe40000004100 */
[--C-:B------:R-:W-:Y:S01]  /*45390*/  FADD.FTZ R91, R9, -R246.reuse ;  /* 0x800000f6095b7221 */ /* 0x100fe20000010000 */
[----:B------:R-:W-:Y:S02]  /*453a0*/  HADD2.F32 R88, -RZ, R126.H0_H0 ;  /* 0x2000007eff587230 */ /* 0x000fe40000004100 */
[C---:B------:R-:W-:Y:S01]  /*453b0*/  FMUL.FTZ R90, R247.reuse, R90 ;  /* 0x0000005af75a7220 */ /* 0x040fe20000410000 */
[--C-:B------:R-:W-:Y:S01]  /*453c0*/  FADD.FTZ R248, R10, -R246.reuse ;  /* 0x800000f60af87221 */ /* 0x100fe20000010000 */
[----:B------:R-:W-:Y:S01]  /*453d0*/  FMUL.FTZ R91, R247, R91 ;  /* 0x0000005bf75b7220 */ /* 0x000fe20000410000 */
[----:B------:R-:W-:Y:S01]  /*453e0*/  FADD.FTZ R249, R11, -R246 ;  /* 0x800000f60bf97221 */ /* 0x000fe20000010000 */
[----:B------:R-:W-:Y:S01]  /*453f0*/  FFMA.FTZ R88, R90, R89, R88 ;  /* 0x000000595a587223 */ /* 0x000fe20000010058 */
[----:B------:R-:W-:-:S02]  /*45400*/  HADD2.F32 R90, -RZ, R204.H1_H1 ;  /* 0x300000ccff5a7230 */ /* 0x000fc40000004100 */
[C---:B------:R-:W-:Y:S01]  /*45410*/  FMUL.FTZ R248, R247.reuse, R248 ;  /* 0x000000f8f7f87220 */ /* 0x040fe20000410000 */
[----:B------:R-:W-:Y:S02]  /*45420*/  HADD2.F32 R89, -RZ, R167.H1_H1 ;  /* 0x300000a7ff597230 */ /* 0x000fe40000004100 */
[----:B------:R-:W-:-:S03]  /*45430*/  FMUL.FTZ R249, R247, R249 ;  /* 0x000000f9f7f97220 */ /* 0x000fc60000410000 */
[----:B------:R-:W-:Y:S01]  /*45440*/  FFMA.FTZ R89, R91, R90, R89 ;  /* 0x0000005a5b597223 */ /* 0x000fe20000010059 */
[----:B------:R-:W-:Y:S02]  /*45450*/  HADD2.F32 R91, -RZ, R205.H0_H0 ;  /* 0x200000cdff5b7230 */ /* 0x000fe40000004100 */
[----:B------:R-:W-:-:S05]  /*45460*/  HADD2.F32 R90, -RZ, R127.H0_H0 ;  /* 0x2000007fff5a7230 */ /* 0x000fca0000004100 */
[----:B------:R-:W-:Y:S01]  /*45470*/  FFMA.FTZ R90, R248, R91, R90 ;  /* 0x0000005bf85a7223 */ /* 0x000fe2000001005a */
[----:B------:R-:W-:Y:S02]  /*45480*/  HADD2.F32 R248, -RZ, R204.H0_H0 ;  /* 0x200000ccfff87230 */ /* 0x000fe40000004100 */
[----:B------:R-:W-:Y:S02]  /*45490*/  HADD2.F32 R91, -RZ, R167.H0_H0 ;  /* 0x200000a7ff5b7230 */ /* 0x000fe40000004100 */
[----:B0-----:R-:W-:-:S04]  /*454a0*/  IMAD.WIDE.U32 R250, R129, 0x10, R250 ;  /* 0x0000001081fa7825 */ /* 0x001fc800078e00fa */
[----:B------:R-:W-:Y:S01]  /*454b0*/  FFMA.FTZ R91, R249, R248, R91 ;  /* 0x000000f8f95b7223 */ /* 0x000fe2000001005b */
[----:B------:R-:W-:-:S04]  /*454c0*/  VIADD R129, R129, 0x20 ;  /* 0x0000002081817836 */ /* 0x000fc80000000000 */
[----:B------:R1:W-:Y:S03]  /*454d0*/  STG.E.128 desc[UR6][R250.64], R88 ;  /* 0x00000058fa007986 */ /* 0x0003e6000c101d06 */
.L_x_75854:
[----:B------:R-:W-:Y:S05]  /*454e0*/  BSYNC.RECONVERGENT B0 ;  /* 0x0000000000007941 */ /* 0x000fea0003800200 */
.L_x_75853:
[----:B------:R-:W-:Y:S01]  /*454f0*/  LOP3.LUT P0, RZ, R0, 0x200000, RZ, 0xc0, !PT ;  /* 0x0020000000ff7812 */ /* 0x000fe2000780c0ff */
[----:B------:R-:W-:-:S12]  /*45500*/  BSSY.RECONVERGENT B0, `(.L_x_75855) ;  /* 0x000001a000007945 */ /* 0x000fd80003800200 */
[----:B------:R-:W-:Y:S05]  /*45510*/  @!P0 BRA `(.L_x_75856) ;  /* 0x0000000000608947 */ /* 0x000fea0003800000 */
[--C-:B-1----:R-:W-:Y:S01]  /*45520*/  FADD.FTZ R90, R12, -R246.reuse ;  /* 0x800000f60c5a7221 */ /* 0x102fe20000010000 */
        /* <DEDUP_REMOVED lines=19> */
[C---:B0-----:R-:W-:Y:S01]  /*45660*/  IMAD.WIDE.U32 R250, R129.reuse, 0x10, R250 ;  /* 0x0000001081fa7825 */ /* 0x041fe200078e00fa */
[----:B------:R-:W-:-:S03]  /*45670*/  IADD3 R129, PT, PT, R129, 0x20, RZ ;  /* 0x0000002081817810 */ /* 0x000fc60007ffe0ff */
[----:B------:R-:W-:-:S05]  /*45680*/  FFMA.FTZ R91, R249, R248, R91 ;  /* 0x000000f8f95b7223 */ /* 0x000fca000001005b */
[----:B------:R2:W-:Y:S02]  /*45690*/  STG.E.128 desc[UR6][R250.64], R88 ;  /* 0x00000058fa007986 */ /* 0x0005e4000c101d06 */
.L_x_75856:
[----:B------:R-:W-:Y:S05]  /*456a0*/  BSYNC.RECONVERGENT B0 ;  /* 0x0000000000007941 */ /* 0x000fea0003800200 */
.L_x_75855:
[----:B------:R-:W-:Y:S01]  /*456b0*/  LOP3.LUT P0, RZ, R128, 0x2, RZ, 0xc0, !PT ;  /* 0x0000000280ff7812 */ /* 0x000fe2000780c0ff */
[----:B------:R-:W-:-:S12]  /*456c0*/  BSSY.RECONVERGENT B0, `(.L_x_75857) ;  /* 0x000001a000007945 */ /* 0x000fd80003800200 */
[----:B------:R-:W-:Y:S05]  /*456d0*/  @!P0 BRA `(.L_x_75858) ;  /* 0x0000000000608947 */ /* 0x000fea0003800000 */
[--C-:B-12---:R-:W-:Y:S01]  /*456e0*/  FADD.FTZ R90, R16, -R246.reuse ;  /* 0x800000f6105a7221 */ /* 0x106fe20000010000 */
        /* <DEDUP_REMOVED lines=23> */
.L_x_75858:
[----:B------:R-:W-:Y:S05]  /*45860*/  BSYNC.RECONVERGENT B0 ;  /* 0x0000000000007941 */ /* 0x000fea0003800200 */
.L_x_75857:
[----:B------:R-:W-:Y:S01]  /*45870*/  LOP3.LUT P0, RZ, R128, 0x1, RZ, 0xc0, !PT ;  /* 0x0000000180ff7812 */ /* 0x000fe2000780c0ff */
[----:B------:R-:W-:-:S12]  /*45880*/  BSSY.RECONVERGENT B0, `(.L_x_75859) ;  /* 0x000001a000007945 */ /* 0x000fd80003800200 */
[----:B------:R-:W-:Y:S05]  /*45890*/  @!P0 BRA `(.L_x_75860) ;  /* 0x0000000000608947 */ /* 0x000fea0003800000 */
[--C-:B-123--:R-:W-:Y:S01]  /*458a0*/  FADD.FTZ R90, R20, -R246.reuse ;  /* 0x800000f6145a7221 */ /* 0x10efe20000010000 */
        /* <DEDUP_REMOVED lines=23> */
.L_x_75860:
[----:B------:R-:W-:Y:S05]  /*45a20*/  BSYNC.RECONVERGENT B0 ;  /* 0x0000000000007941 */ /* 0x000fea0003800200 */
.L_x_75859:
[----:B------:R-:W-:Y:S01]  /*45a30*/  LOP3.LUT P0, RZ, R0, 0x80000000, RZ, 0xc0, !PT ;  /* 0x8000000000ff7812 */ /* 0x000fe2000780c0ff */
[----:B------:R-:W-:-:S12]  /*45a40*/  BSSY.RECONVERGENT B0, `(.L_x_75861) ;  /* 0x000001a000007945 */ /* 0x000fd80003800200 */
[----:B------:R-:W-:Y:S05]  /*45a50*/  @!P0 BRA `(.L_x_75862) ;  /* 0x0000000000608947 */ /* 0x000fea0003800000 */
[--C-:B-1234-:R-:W-:Y:S01]  /*45a60*/  FADD.FTZ R90, R24, -R246.reuse ;  /* 0x800000f6185a7221 */ /* 0x11efe20000010000 */
        /* <DEDUP_REMOVED lines=23> */
.L_x_75862:
[----:B------:R-:W-:Y:S05]  /*45be0*/  BSYNC.RECONVERGENT B0 ;  /* 0x0000000000007941 */ /* 0x000fea0003800200 */
.L_x_75861:
[----:B------:R-:W-:Y:S01]  /*45bf0*/  LOP3.LUT P0, RZ, R0, 0x40000000, RZ, 0xc0, !PT ;  /* 0x4000000000ff7812 */ /* 0x000fe2000780c0ff */
[----:B------:R-:W-:-:S12]  /*45c00*/  BSSY.RECONVERGENT B0, `(.L_x_75863) ;  /* 0x000001a000007945 */ /* 0x000fd80003800200 */
[----:B------:R-:W-:Y:S05]  /*45c10*/  @!P0 BRA `(.L_x_75864) ;  /* 0x0000000000608947 */ /* 0x000fea0003800000 */
[--C-:B01234-:R-:W-:Y:S01]  /*45c20*/  FADD.FTZ R90, R28, -R246.reuse ;  /* 0x800000f61c5a7221 */ /* 0x11ffe20000010000 */
[----:B------:R-:W0:Y:S01]  /*45c30*/  LDC.64 R250, c[0x0][0x428] ;  /* 0x00010a00fffa7b82 */ /* 0x000e220000000a00 */
        /* <DEDUP_REMOVED lines=22> */
.L_x_75864:
[----:B------:R-:W-:Y:S05]  /*45da0*/  BSYNC.RECONVERGENT B0 ;  /* 0x0000000000007941 */ /* 0x000fea0003800200 */
.L_x_75863:
        /* <DEDUP_REMOVED lines=27> */
.L_x_75866:
[----:B------:R-:W-:Y:S05]  /*45f60*/  BSYNC.RECONVERGENT B0 ;  /* 0x0000000000007941 */ /* 0x000fea0003800200 */
.L_x_75865:
        /* <DEDUP_REMOVED lines=27> */
.L_x_75868:
[----:B------:R-:W-:Y:S05]  /*46120*/  BSYNC.RECONVERGENT B0 ;  /* 0x0000000000007941 */ /* 0x000fea0003800200 */
.L_x_75867:
        /* <DEDUP_REMOVED lines=27> */
.L_x_75870:
[----:B------:R-:W-:Y:S05]  /*462e0*/  BSYNC.RECONVERGENT B0 ;  /* 0x0000000000007941 */ /* 0x000fea0003800200 */
.L_x_75869:
        /* <DEDUP_REMOVED lines=27> */
.L_x_75872:
[----:B------:R-:W-:Y:S05]  /*464a0*/  BSYNC.RECONVERGENT B0 ;  /* 0x0000000000007941 */ /* 0x000fea0003800200 */
.L_x_75871:
        /* <DEDUP_REMOVED lines=27> */
.L_x_75874:
[----:B------:R-:W-:Y:S05]  /*46660*/  BSYNC.RECONVERGENT B0 ;  /* 0x0000000000007941 */ /* 0x000fea0003800200 */
.L_x_75873:
        /* <DEDUP_REMOVED lines=27> */
.L_x_75876:
[----:B------:R-:W-:Y:S05]  /*46820*/  BSYNC.RECONVERGENT B0 ;  /* 0x0000000000007941 */ /* 0x000fea0003800200 */
.L_x_75875:
        /* <DEDUP_REMOVED lines=27> */
.L_x_75878:
[----:B------:R-:W-:Y:S05]  /*469e0*/  BSYNC.RECONVERGENT B0 ;  /* 0x0000000000007941 */ /* 0x000fea0003800200 */
.L_x_75877:
        /* <DEDUP_REMOVED lines=27> */
.L_x_75880:
[----:B------:R-:W-:Y:S05]  /*46ba0*/  BSYNC.RECONVERGENT B0 ;  /* 0x0000000000007941 */ /* 0x000fea0003800200 */
.L_x_75879:
        /* <DEDUP_REMOVED lines=27> */
.L_x_75882:
[----:B------:R-:W-:Y:S05]  /*46d60*/  BSYNC.RECONVERGENT B0 ;  /* 0x0000000000007941 */ /* 0x000fea0003800200 */
.L_x_75881:
        /* <DEDUP_REMOVED lines=27> */
.L_x_75884:
[----:B------:R-:W-:Y:S05]  /*46f20*/  BSYNC.RECONVERGENT B0 ;  /* 0x0000000000007941 */ /* 0x000fea0003800200 */
.L_x_75883:
        /* <DEDUP_REMOVED lines=27> */
.L_x_75886:
[----:B------:R-:W-:Y:S05]  /*470e0*/  BSYNC.RECONVERGENT B0 ;  /* 0x0000000000007941 */ /* 0x000fea0003800200 */
.L_x_75885:
        /* <DEDUP_REMOVED lines=27> */
.L_x_75888:
[----:B------:R-:W-:Y:S05]  /*472a0*/  BSYNC.RECONVERGENT B0 ;  /* 0x0000000000007941 */ /* 0x000fea0003800200 */
.L_x_75887:
        /* <DEDUP_REMOVED lines=27> */
.L_x_75890:
[----:B------:R-:W-:Y:S05]  /*47460*/  BSYNC.RECONVERGENT B0 ;  /* 0x0000000000007941 */ /* 0x000fea0003800200 */
.L_x_75889:
[----:B------:R-:W-:Y:S01]  /*47470*/  LOP3.LUT P0, RZ, R0, 0x4000, RZ, 0xc0, !PT ;  /* 0x0000400000ff7812 */ /* 0x000fe2000780c0ff */
        /* <DEDUP_REMOVED lines=17> */
.L_x_75892:
[----:B------:R-:W-:Y:S05]  /*47590*/  BSYNC.RECONVERGENT B0 ;  /* 0x0000000000007941 */ /* 0x000fea0003800200 */
.L_x_75891:
[----:B01234-:R-:W0:Y:S02]  /*475a0*/  LDC.64 R88, c[0x0][0x380] ;  /* 0x0000e000ff587b82 */ /* 0x01fe240000000a00 */
[----:B0-----:R-:W-:-:S04]  /*475b0*/  LEA R140, R88, R140, 0x2 ;  /* 0x0000008c588c7211 */ /* 0x001fc800078e10ff */
[----:B------:R-:W-:-:S13]  /*475c0*/  ISETP.GE.AND P0, PT, R140, R89, PT ;  /* 0x000000598c00720c */ /* 0x000fda0003f06270 */
[----:B------:R-:W-:Y:S05]  /*475d0*/  @!P0 BRA `(.L_x_75893) ;  /* 0xfffffbbc00a48947 */ /* 0x000fea000383ffff */
[----:B------:R-:W-:Y:S05]  /*475e0*/  EXIT ;  /* 0x000000000000794d */ /* 0x000fea0003800000 */
.L_x_75852:
[----:B0-----:R-:W-:Y:S01]  /*475f0*/  HFMA2 R91, -RZ, RZ, 0, 5.9604644775390625e-08 ;  /* 0x00000001ff5b7431 */ /* 0x001fe200000001ff */
[----:B------:R-:W-:Y:S01]  /*47600*/  BSSY B0, `(.L_x_75894) ;  /* 0x0000007000007945 */ /* 0x000fe20003800000 */
[----:B------:R-:W-:Y:S01]  /*47610*/  IMAD.MOV.U32 R249, RZ, RZ, R88 ;  /* 0x000000fffff97224 */ /* 0x000fe200078e0058 */
[----:B------:R-:W-:Y:S01]  /*47620*/  MOV R246, 0xffffffff ;  /* 0xffffffff00f67802 */ /* 0x000fe20000000f00 */
[----:B------:R-:W-:-:S07]  /*47630*/  IMAD.MOV.U32 R90, RZ, RZ, 0x1f ;  /* 0x0000001fff5a7424 */ /* 0x000fce00078e00ff */
[----:B------:R-:W-:Y:S05]  /*47640*/  WARPSYNC.COLLECTIVE R246, `(.L_x_75895) ;  /* 0x00000000f6087348 */ /* 0x000fea0003c00000 */
[----:B------:R0:W1:Y:S02]  /*47650*/  SHFL.BFLY P6, R90, R249, R91, R90 ;  /* 0x0c00005bf95a7389 */ /* 0x00006400000c005a */
[----:B01----:R-:W-:Y:S05]  /*47660*/  ENDCOLLECTIVE ;  /* 0x000000000000791b */ /* 0x003fea0003800000 */
.L_x_75895:
[----:B------:R-:W-:Y:S05]  /*47670*/  BSYNC B0 ;  /* 0x0000000000007941 */ /* 0x000fea0003800000 */
.L_x_75894:
        /* <DEDUP_REMOVED lines=9> */
.L_x_75896:
[----:B------:R-:W-:Y:S02]  /*47710*/  HFMA2 R91, -RZ, RZ, 0, 2.384185791015625e-07 ;  /* 0x00000004ff5b7431 */ /* 0x000fe400000001ff */
[----:B------:R-:W-:Y:S01]  /*47720*/  FADD.FTZ R88, R88, R90 ;  /* 0x0000005a58587221 */ /* 0x000fe20000010000 */
[----:B------:R-:W-:-:S03]  /*47730*/  IMAD.MOV.U32 R90, RZ, RZ, 0x1f ;  /* 0x0000001fff5a7424 */ /* 0x000fc600078e00ff */
[----:B------:R-:W-:-:S07]  /*47740*/  IMAD.MOV.U32 R249, RZ, RZ, R88 ;  /* 0x000000fffff97224 */ /* 0x000fce00078e0058 */
[----:B------:R-:W-:Y:S05]  /*47750*/  WARPSYNC.COLLECTIVE R246, `(.L_x_75897) ;  /* 0x00000000f6087348 */ /* 0x000fea0003c00000 */
[----:B------:R0:W1:Y:S02]  /*47760*/  SHFL.BFLY P6, R90, R249, R91, R90 ;  /* 0x0c00005bf95a7389 */ /* 0x00006400000c005a */
[----:B01----:R-:W-:Y:S05]  /*47770*/  ENDCOLLECTIVE ;  /* 0x000000000000791b */ /* 0x003fea0003800000 */
.L_x_75897:
[----:B------:R-:W-:Y:S02]  /*47780*/  IMAD.MOV.U32 R91, RZ, RZ, 0x8 ;  /* 0x00000008ff5b7424 */ /* 0x000fe400078e00ff */
[----:B------:R-:W-:Y:S01]  /*47790*/  FADD.FTZ R88, R88, R90 ;  /* 0x0000005a58587221 */ /* 0x000fe20000010000 */
[----:B------:R-:W-:-:S04]  /*477a0*/  HFMA2 R90, -RZ, RZ, 0, 1.847743988037109375e-06 ;  /* 0x0000001fff5a7431 */ /* 0x000fc800000001ff */
[----:B------:R-:W-:-:S07]  /*477b0*/  MOV R249, R88 ;  /* 0x0000005800f97202 */ /* 0x000fce0000000f00 */
[----:B------:R-:W-:Y:S05]  /*477c0*/  WARPSYNC.COLLECTIVE R246, `(.L_x_75898) ;  /* 0x00000000f6087348 */ /* 0x000fea0003c00000 */
[----:B------:R0:W1:Y:S02]  /*477d0*/  SHFL.BFLY P6, R90, R249, R91, R90 ;  /* 0x0c00005bf95a7389 */ /* 0x00006400000c005a */
[----:B01----:R-:W-:Y:S05]  /*477e0*/  ENDCOLLECTIVE ;  /* 0x000000000000791b */ /* 0x003fea0003800000 */
.L_x_75898:
[----:B------:R-:W-:Y:S01]  /*477f0*/  MOV R91, 0x10 ;  /* 0x00000010005b7802 */ /* 0x000fe20000000f00 */
[----:B------:R-:W-:Y:S01]  /*47800*/  FADD.FTZ R88, R88, R90 ;  /* 0x0000005a58587221 */ /* 0x000fe20000010000 */
[----:B------:R-:W-:-:S03]  /*47810*/  IMAD.MOV.U32 R90, RZ, RZ, 0x1f ;  /* 0x0000001fff5a7424 */ /* 0x000fc600078e00ff */
[----:B------:R-:W-:-:S07]  /*47820*/  IMAD.MOV.U32 R249, RZ, RZ, R88 ;  /* 0x000000fffff97224 */ /* 0x000fce00078e0058 */
[----:B------:R-:W-:Y:S05]  /*47830*/  WARPSYNC.COLLECTIVE R246, `(.L_x_75899) ;  /* 0x00000000f6087348 */ /* 0x000fea0003c00000 */
[----:B------:R0:W1:Y:S02]  /*47840*/  SHFL.BFLY P6, R90, R249, R91, R90 ;  /* 0x0c00005bf95a7389 */ /* 0x00006400000c005a */
[----:B01----:R-:W-:Y:S05]  /*47850*/  ENDCOLLECTIVE ;  /* 0x000000000000791b */ /* 0x003fea0003800000 */
.L_x_75899:
        /* <DEDUP_REMOVED lines=177> */
[----:B------:R-:W-:Y:S02]  /*48370*/  HFMA2 R90, -RZ, RZ, 0, 1.847743988037109375e-06 ;  /* 0x0000001fff5a7431 */ /* 0x000fe400000001ff */
[----:B------:R-:W-:Y:S02]  /*48380*/  IMAD.MOV.U32 R91, RZ, RZ, 0x1 ;  /* 0x00000001ff5b7424 */ /* 0x000fe400078e00ff */
[----:B------:R-:W-:-:S07]  /*48390*/  MOV R249, R248 ;  /* 0x000000f800f97202 */ /* 0x000fce0000000f00 */
[----:B------:R-:W-:Y:S05]  /*483a0*/  WARPSYNC.COLLECTIVE R246, `(.L_x_75900) ;  /* 0x00000000f6087348 */ /* 0x000fea0003c00000 */
[----:B------:R0:W1:Y:S02]  /*483b0*/  SHFL.BFLY P6, R90, R249, R91, R90 ;  /* 0x0c00005bf95a7389 */ /* 0x00006400000c005a */
[----:B01----:R-:W-:Y:S05]  /*483c0*/  ENDCOLLECTIVE ;  /* 0x000000000000791b */ /* 0x003fea0003800000 */
.L_x_75900:
[----:B------:R-:W-:Y:S01]  /*483d0*/  MOV R91, 0x2 ;  /* 0x00000002005b7802 */ /* 0x000fe20000000f00 */
[----:B------:R-:W-:Y:S01]  /*483e0*/  FADD.FTZ R248, R248, R90 ;  /* 0x0000005af8f87221 */ /* 0x000fe20000010000 */
[----:B------:R-:W-:-:S03]  /*483f0*/  IMAD.MOV.U32 R90, RZ, RZ, 0x1f ;  /* 0x0000001fff5a7424 */ /* 0x000fc600078e00ff */
[----:B------:R-:W-:-:S07]  /*48400*/  IMAD.MOV.U32 R249, RZ, RZ, R248 ;  /* 0x000000fffff97224 */ /* 0x000fce00078e00f8 */
[----:B------:R-:W-:Y:S05]  /*48410*/  WARPSYNC.COLLECTIVE R246, `(.L_x_75901) ;  /* 0x00000000f6087348 */ /* 0x000fea0003c00000 */
[----:B------:R0:W1:Y:S02]  /*48420*/  SHFL.BFLY P6, R90, R249, R91, R90 ;  /* 0x0c00005bf95a7389 */ /* 0x00006400000c005a */
[----:B01----:R-:W-:Y:S05]  /*48430*/  ENDCOLLECTIVE ;  /* 0x000000000000791b */ /* 0x003fea0003800000 */
.L_x_75901:
[----:B------:R-:W-:Y:S02]  /*48440*/  IMAD.MOV.U32 R91, RZ, RZ, 0x4 ;  /* 0x00000004ff5b7424 */ /* 0x000fe400078e00ff */
[----:B------:R-:W-:Y:S01]  /*48450*/  FADD.FTZ R248, R248, R90 ;  /* 0x0000005af8f87221 */ /* 0x000fe20000010000 */
[----:B------:R-:W-:-:S04]  /*48460*/  HFMA2 R90, -RZ, RZ, 0, 1.847743988037109375e-06 ;  /* 0x0000001fff5a7431 */ /* 0x000fc800000001ff */
[----:B------:R-:W-:-:S07]  /*48470*/  MOV R249, R248 ;  /* 0x000000f800f97202 */ /* 0x000fce0000000f00 */
[----:B------:R-:W-:Y:S05]  /*48480*/  WARPSYNC.COLLECTIVE R246, `(.L_x_75902) ;  /* 0x00000000f6087348 */ /* 0x000fea0003c00000 */
[----:B------:R0:W1:Y:S02]  /*48490*/  SHFL.BFLY P6, R90, R249, R91, R90 ;  /* 0x0c00005bf95a7389 */ /* 0x00006400000c005a */
[----:B01----:R-:W-:Y:S05]  /*484a0*/  ENDCOLLECTIVE ;  /* 0x000000000000791b */ /* 0x003fea0003800000 */
.L_x_75902:
[----:B------:R-:W-:Y:S01]  /*484b0*/  MOV R91, 0x8 ;  /* 0x00000008005b7802 */ /* 0x000fe20000000f00 */
[----:B------:R-:W-:Y:S01]  /*484c0*/  FADD.FTZ R248, R248, R90 ;  /* 0x0000005af8f87221 */ /* 0x000fe20000010000 */
[----:B------:R-:W-:-:S03]  /*484d0*/  IMAD.MOV.U32 R90, RZ, RZ, 0x1f ;  /* 0x0000001fff5a7424 */ /* 0x000fc600078e00ff */
[----:B------:R-:W-:-:S07]  /*484e0*/  IMAD.MOV.U32 R249, RZ, RZ, R248 ;  /* 0x000000fffff97224 */ /* 0x000fce00078e00f8 */
[----:B------:R-:W-:Y:S05]  /*484f0*/  WARPSYNC.COLLECTIVE R246, `(.L_x_75903) ;  /* 0x00000000f6087348 */ /* 0x000fea0003c00000 */
[----:B------:R0:W1:Y:S02]  /*48500*/  SHFL.BFLY P6, R90, R249, R91, R90 ;  /* 0x0c00005bf95a7389 */ /* 0x00006400000c005a */
[----:B01----:R-:W-:Y:S05]  /*48510*/  ENDCOLLECTIVE ;  /* 0x000000000000791b */ /* 0x003fea0003800000 */
.L_x_75903:
[----:B------:R-:W-:Y:S02]  /*48520*/  IMAD.MOV.U32 R91, RZ, RZ, 0x10 ;  /* 0x00000010ff5b7424 */ /* 0x000fe400078e00ff */
[----:B------:R-:W-:Y:S01]  /*48530*/  FADD.FTZ R248, R248, R90 ;  /* 0x0000005af8f87221 */ /* 0x000fe20000010000 */
[----:B------:R-:W-:-:S04]  /*48540*/  HFMA2 R90, -RZ, RZ, 0, 1.847743988037109375e-06 ;  /* 0x0000001fff5a7431 */ /* 0x000fc800000001ff */
[----:B------:R-:W-:-:S07]  /*48550*/  MOV R249, R248 ;  /* 0x000000f800f97202 */ /* 0x000fce0000000f00 */
[----:B------:R-:W-:Y:S05]  /*48560*/  WARPSYNC.COLLECTIVE R246, `(.L_x_75904) ;  /* 0x00000000f6087348 */ /* 0x000fea0003c00000 */
[----:B------:R0:W1:Y:S02]  /*48570*/  SHFL.BFLY P6, R90, R249, R91, R90 ;  /* 0x0c00005bf95a7389 */ /* 0x00006400000c005a */
[----:B01----:R-:W-:Y:S05]  /*48580*/  ENDCOLLECTIVE ;  /* 0x000000000000791b */ /* 0x003fea0003800000 */
.L_x_75904:
[----:B------:R-:W-:Y:S05]  /*48590*/  BRA `(.L_x_75905) ;  /* 0xffffffcc002c7947 */ /* 0x000fea000383ffff */
.L_x_75906:
        /* <DEDUP_REMOVED lines=14> */
.L_x_88556:


//--------------------- .text._ZN10layer_norm13ln_fwd_kernelINS_13Kernel_traitsI6__halfffffjLj2560ELj1ELj4ELj1ELj16ENS_18Kernel_traits_baseILj2560ES2_ffffjLj128EEEEELb1ELb1ELb0ELb1EEEvNS_9FwdParamsE --------------------------
	.section	.text._ZN10layer_norm13ln_fwd_kernelINS_13Kernel_traitsI6__halfffffjLj2560ELj1ELj4ELj1ELj16ENS_18Kernel_traits_baseILj2560ES2_ffffjLj128EEEEELb1ELb1ELb0ELb1EEEvNS_9FwdParamsE,"ax",@progbits
	.align	128
        .global         _ZN10layer_norm13ln_fwd_kernelINS_13Kernel_traitsI6__halfffffjLj2560ELj1ELj4ELj1ELj16ENS_18Kernel_traits_baseILj2560ES2_ffffjLj128EEEEELb1ELb1ELb0ELb1EEEvNS_9FwdParamsE
        .type           _ZN10layer_norm13ln_fwd_kernelINS_13Kernel_traitsI6__halfffffjLj2560ELj1ELj4ELj1ELj16ENS_18Kernel_traits_baseILj2560ES2_ffffjLj128EEEEELb1ELb1ELb0ELb1EEEvNS_9FwdParamsE,@function
        .size           _ZN10layer_norm13ln_fwd_kernelINS_13Kernel_traitsI6__halfffffjLj2560ELj1ELj4ELj1ELj16ENS_18Kernel_traits_baseILj2560ES2_ffffjLj128EEEEELb1ELb1ELb0ELb1EEEvNS_9FwdParamsE,(.L_x_88557 - _ZN10layer_norm13ln_fwd_kernelINS_13Kernel_traitsI6__halfffffjLj2560ELj1ELj4ELj1ELj16ENS_18Kernel_traits_baseILj2560ES2_ffffjLj128EEEEELb1ELb1ELb0ELb1EEEvNS_9FwdParamsE)
        .other          _ZN10layer_norm13ln_fwd_kernelINS_13Kernel_traitsI6__halfffffjLj2560ELj1ELj4ELj1ELj16ENS_18Kernel_traits_baseILj2560ES2_ffffjLj128EEEEELb1ELb1ELb0ELb1EEEvNS_9FwdParamsE,@"STO_CUDA_ENTRY STV_DEFAULT"
_ZN10layer_norm13ln_fwd_kernelINS_13Kernel_traitsI6__halfffffjLj2560ELj1ELj4ELj1ELj16ENS_18Kernel_traits_baseILj2560ES2_ffffjLj128EEEEELb1ELb1ELb0ELb1EEEvNS_9FwdParamsE:
.text._ZN10layer_norm13ln_fwd_kernelINS_13Kernel_traitsI6__halfffffjLj2560ELj1ELj4ELj1ELj16ENS_18Kernel_traits_baseILj2560ES2_ffffjLj128EEEEELb1ELb1ELb0ELb1EEEvNS_9FwdParamsE:
        /* <DEDUP_REMOVED lines=8> */
[----:B------:R-:W4:Y:S01]  /*0080*/  LDCU.64 UR10, c[0x0][0x438] ;  /* 0x00008700ff0a77ac */ /* 0x000f220008000a00 */
[----:B-1----:R-:W-:Y:S01]  /*0090*/  ISETP.NE.AND P0, PT, RZ, UR8, PT ;  /* 0x00000008ff007c0c */ /* 0x002fe2000bf05270 */
[----:B0-----:R-:W-:Y:S01]  /*00a0*/  IMAD.U32 R2, RZ, RZ, UR4 ;  /* 0x00000004ff027e24 */ /* 0x001fe2000f8e00ff */
[----:B------:R-:W-:-:S11]  /*00b0*/  MOV R3, UR5 ;  /* 0x0000000500037c02 */ /* 0x000fd60008000f00 */
[----:B--2---:R-:W-:Y:S01]  /*00c0*/  @P0 IMAD.MOV.U32 R4, RZ, RZ, R180 ;  /* 0x000000ffff040224 */ /* 0x004fe200078e00b4 */
[----:B---3--:R-:W2:Y:S01]  /*00d0*/  @P0 LDG.E.64 R2, desc[UR6][R2.64] ;  /* 0x0000000602020981 */ /* 0x008ea2000c1e1b00 */
[----:B----4-:R-:W-:Y:S01]  /*00e0*/  @P0 IMAD.MOV.U32 R5, RZ, RZ, R181 ;  /* 0x000000ffff050224 */ /* 0x010fe200078e00b5 */
[----:B------:R-:W0:Y:S05]  /*00f0*/  @P0 LDC R7, c[0x0][0x460] ;  /* 0x00011800ff070b82 */ /* 0x000e2a0000000800 */
[----:B------:R-:W0:Y:S03]  /*0100*/  @P0 LDG.E.64 R4, desc[UR6][R4.64] ;  /* 0x0000000604040981 */ /* 0x000e26000c1e1b00 */
[----:B------:R-:W1:Y:S01]  /*0110*/  S2UR UR9, SR_CTAID.X ;  /* 0x00000000000979c3 */ /* 0x000e620000002500 */
[----:B------:R-:W-:-:S04]  /*0120*/  UISETP.NE.U32.AND UP0, UPT, UR10, URZ, UPT ;  /* 0x000000ff0a00728c */ /* 0x000fc8000bf05070 */
[----:B------:R-:W-:Y:S01]  /*0130*/  UISETP.NE.AND.EX UP0, UPT, UR11, URZ, UPT, UP0 ;  /* 0x000000ff0b00728c */ /* 0x000fe2000bf05300 */
[----:B-----5:R-:W-:Y:S01]  /*0140*/  SHF.R.U32.HI R148, RZ, 0x5, R151 ;  /* 0x00000005ff947819 */ /* 0x020fe20000011697 */
[----:B-1----:R-:W-:-:S06]  /*0150*/  USHF.L.U32 UR8, UR9, 0x2, URZ ;  /* 0x0000000209087899 */ /* 0x002fcc00080006ff */
[----:B------:R-:W-:Y:S02]  /*0160*/  LOP3.LUT R148, R148, UR8, RZ, 0xfc, !PT ;  /* 0x0000000894947c12 */ /* 0x000fe4000f8efcff */
[----:B--2---:R-:W-:Y:S02]  /*0170*/  @P0 R2UR UR4, R2 ;  /* 0x00000000020402ca */ /* 0x004fe400000e0000 */
[----:B------:R-:W-:Y:S02]  /*0180*/  @P0 R2UR UR5, R3 ;  /* 0x00000000030502ca */ /* 0x000fe400000e0000 */
[----:B0-----:R-:W-:-:S04]  /*0190*/  @P0 IADD3 R180, P1, PT, R4, R7, RZ ;  /* 0x0000000704b40210 */ /* 0x001fc80007f3e0ff */
[----:B------:R-:W-:Y:S02]  /*01a0*/  @P0 IADD3.X R181, PT, PT, RZ, R5, RZ, P1, !PT ;  /* 0x00000005ffb50210 */ /* 0x000fe40000ffe4ff */
[----:B------:R-:W-:Y:S02]  /*01b0*/  LOP3.LUT R7, R151, 0x1f, RZ, 0xc0, !PT ;  /* 0x0000001f97077812 */ /* 0x000fe400078ec0ff */
[--C-:B------:R-:W-:Y:S02]  /*01c0*/  SHF.R.U64 R152, R180, 0x2, R181.reuse ;  /* 0x00000002b4987819 */ /* 0x100fe400000012b5 */
[----:B------:R-:W-:Y:S01]  /*01d0*/  SHF.R.U32.HI R147, RZ, 0x2, R181 ;  /* 0x00000002ff937819 */ /* 0x000fe200000116b5 */
[----:B------:R-:W-:Y:S06]  /*01e0*/  BRA.U !UP0, `(.L_x_75907) ;  /* 0x00000005080c7547 */ /* 0x000fec000b800000 */
        /* <DEDUP_REMOVED lines=67> */
.L_x_75907:
        /* <DEDUP_REMOVED lines=64> */
.L_x_75908:
[----:B------:R-:W1:Y:S02]  /*0a20*/  LDCU UR8, c[0x0][0x384] ;  /* 0x00007080ff0877ac */ /* 0x000e640008000800 */
[----:B-1----:R-:W-:-:S13]  /*0a30*/  ISETP.GE.AND P0, PT, R148, UR8, PT ;  /* 0x0000000894007c0c */ /* 0x002fda000bf06270 */
[----:B------:R-:W-:Y:S05]  /*0a40*/  @P0 EXIT ;  /* 0x000000000000094d */ /* 0x000fea0003800000 */
[----:B-----5:R-:W-:Y:S01]  /*0a50*/  IMAD.MOV.U32 R212, RZ, RZ, R36 ;  /* 0x000000ffffd47224 */ /* 0x020fe200078e0024 */
[----:B------:R-:W-:Y:S01]  /*0a60*/  SHF.R.U64 R197, R36, 0x10, R37 ;  /* 0x0000001024c57819 */ /* 0x000fe20000001225 */
[----:B------:R-:W-:Y:S01]  /*0a70*/  IMAD.MOV.U32 R36, RZ, RZ, R34 ;  /* 0x000000ffff247224 */ /* 0x000fe200078e0022 */
[----:B------:R-:W-:Y:S01]  /*0a80*/  MOV R65, R41 ;  /* 0x0000002900417202 */ /* 0x000fe20000000f00 */
[----:B------:R-:W-:Y:S01]  /*0a90*/  IMAD.MOV.U32 R211, RZ, RZ, R39 ;  /* 0x000000ffffd37224 */ /* 0x000fe200078e0027 */
[----:B------:R-:W-:Y:S01]  /*0aa0*/  SHF.R.U64 R195, R40, 0x10, R41 ;  /* 0x0000001028c37819 */ /* 0x000fe20000001229 */
[----:B------:R-:W-:Y:S01]  /*0ab0*/  IMAD.MOV.U32 R67, RZ, RZ, R37 ;  /* 0x000000ffff437224 */ /* 0x000fe200078e0025 */
[----:B------:R-:W-:Y:S01]  /*0ac0*/  SHF.R.U32.HI R64, RZ, 0x10, R41 ;  /* 0x00000010ff407819 */ /* 0x000fe20000011629 */
[--C-:B------:R-:W-:Y:S01]  /*0ad0*/  IMAD.MOV.U32 R41, RZ, RZ, R35.reuse ;  /* 0x000000ffff297224 */ /* 0x100fe200078e0023 */
[----:B------:R-:W-:Y:S01]  /*0ae0*/  SHF.R.U64 R251, R34, 0x10, R35 ;  /* 0x0000001022fb7819 */ /* 0x000fe20000001223 */
[----:B------:R-:W-:Y:S01]  /*0af0*/  STL.S16 [R1+0x48], R36 ;  /* 0x0000482401007387 */ /* 0x000fe20000100600 */
[--C-:B------:R-:W-:Y:S01]  /*0b00*/  SHF.R.U64 R196, R38, 0x10, R39.reuse ;  /* 0x0000001026c47819 */ /* 0x100fe20000001227 */
[----:B------:R-:W-:Y:S01]  /*0b10*/  IMAD.MOV.U32 R0, RZ, RZ, R26 ;  /* 0x000000ffff007224 */ /* 0x000fe200078e001a */
[----:B------:R-:W-:Y:S01]  /*0b20*/  SHF.R.U32.HI R66, RZ, 0x10, R39 ;  /* 0x00000010ff427819 */ /* 0x000fe20000011627 */
[--C-:B------:R-:W-:Y:S01]  /*0b30*/  IMAD.MOV.U32 R39, RZ, RZ, R33.reuse ;  /* 0x000000ffff277224 */ /* 0x100fe200078e0021 */
[----:B------:R-:W-:Y:S01]  /*0b40*/  MOV R34, R32 ;  /* 0x0000002000227202 */ /* 0x000fe20000000f00 */
[----:B------:R-:W-:Y:S01]  /*0b50*/  STL.S16 [R1+0x46], R41 ;  /* 0x0000462901007387 */ /* 0x000fe20000100600 */
[----:B------:R-:W-:Y:S01]  /*0b60*/  SHF.R.U64 R249, R32, 0x10, R33 ;  /* 0x0000001020f97819 */ /* 0x000fe20000001221 */
[----:B------:R-:W-:Y:S01]  /*0b70*/  IMAD.MOV.U32 R32, RZ, RZ, R28 ;  /* 0x000000ffff207224 */ /* 0x000fe200078e001c */
[----:B------:R-:W-:Y:S01]  /*0b80*/  SHF.R.U32.HI R69, RZ, 0x10, R37 ;  /* 0x00000010ff457819 */ /* 0x000fe20000011625 */
[----:B------:R-:W-:Y:S01]  /*0b90*/  STL.S16 [R1+0x44], R34 ;  /* 0x0000442201007387 */ /* 0x000fe20000100600 */
        /* <DEDUP_REMOVED lines=19> */
[----:B------:R-:W-:Y:S01]  /*0cd0*/  STL.S16 [R1+0x3c], R28 ;  /* 0x00003c1c01007387 */ /* 0x000fe20000100600 */
[----:B------:R-:W-:Y:S01]  /*0ce0*/  SHF.R.U32.HI R244, RZ, 0x10, R25 ;  /* 0x00000010fff47819 */ /* 0x000fe20000011619 */
[----:B------:R-:W-:Y:S01]  /*0cf0*/  IMAD.MOV.U32 R18, RZ, RZ, R16 ;  /* 0x000000ffff127224 */ /* 0x000fe200078e0010 */
[--C-:B------:R-:W-:Y:S01]  /*0d00*/  SHF.R.U64 R239, R16, 0x10, R17.reuse ;  /* 0x0000001010ef7819 */ /* 0x100fe20000001211 */
[----:B------:R-:W-:Y:S01]  /*0d10*/  STL.S16 [R1+0x3a], R35 ;  /* 0x00003a2301007387 */ /* 0x000fe20000100600 */
[----:B------:R-:W-:Y:S01]  /*0d20*/  IMAD.MOV.U32 R25, RZ, RZ, R17 ;  /* 0x000000ffff197224 */ /* 0x000fe200078e0011 */
[----:B------:R-:W-:Y:S01]  /*0d30*/  SHF.R.U32.HI R242, RZ, 0x10, R21 ;  /* 0x00000010fff27819 */ /* 0x000fe20000011615 */
[--C-:B------:R-:W-:Y:S01]  /*0d40*/  IMAD.MOV.U32 R21, RZ, RZ, R15.reuse ;  /* 0x000000ffff157224 */ /* 0x100fe200078e000f */
[----:B------:R-:W-:Y:S01]  /*0d50*/  STL.S16 [R1+0x38], R24 ;  /* 0x0000381801007387 */ /* 0x000fe20000100600 */
[----:B------:R-:W-:Y:S01]  /*0d60*/  MOV R16, R14 ;  /* 0x0000000e00107202 */ /* 0x000fe20000000f00 */
[----:B------:R-:W-:Y:S01]  /*0d70*/  UIADD3 UR8, UPT, UPT, UR4, -0x61c88647, URZ ;  /* 0x9e3779b904087890 */ /* 0x000fe2000fffe0ff */
[----:B------:R-:W-:Y:S01]  /*0d80*/  SHF.R.U64 R237, R14, 0x10, R15 ;  /* 0x000000100eed7819 */ /* 0x000fe2000000120f */
[----:B------:R-:W-:Y:S01]  /*0d90*/  STL.S16 [R1+0x36], R33 ;  /* 0x0000362101007387 */ /* 0x000fe20000100600 */
[----:B------:R-:W-:Y:S01]  /*0da0*/  SHF.R.U32.HI R240, RZ, 0x10, R19 ;  /* 0x00000010fff07819 */ /* 0x000fe20000011613 */
[----:B------:R-:W-:Y:S01]  /*0db0*/  IMAD.MOV.U32 R14, RZ, RZ, R12 ;  /* 0x000000ffff0e7224 */ /* 0x000fe200078e000c */
[----:B------:R-:W-:Y:S01]  /*0dc0*/  MOV R19, R13 ;  /* 0x0000000d00137202 */ /* 0x000fe20000000f00 */
[----:B------:R-:W-:Y:S01]  /*0dd0*/  STL.S16 [R1+0x34], R20 ;  /* 0x0000341401007387 */ /* 0x000fe20000100600 */
[----:B------:R-:W-:Y:S01]  /*0de0*/  SHF.R.U64 R235, R12, 0x10, R13 ;  /* 0x000000100ceb7819 */ /* 0x000fe2000000120d */
[----:B------:R-:W-:Y:S01]  /*0df0*/  IMAD.MOV.U32 R12, RZ, RZ, R10 ;  /* 0x000000ffff0c7224 */ /* 0x000fe200078e000a */
[----:B------:R-:W-:Y:S01]  /*0e00*/  SHF.R.U32.HI R238, RZ, 0x10, R17 ;  /* 0x00000010ffee7819 */ /* 0x000fe20000011611 */
[----:B------:R-:W-:Y:S01]  /*0e10*/  STL.S16 [R1+0x32], R29 ;  /* 0x0000321d01007387 */ /* 0x000fe20000100600 */
[--C-:B------:R-:W-:Y:S01]  /*0e20*/  IMAD.MOV.U32 R17, RZ, RZ, R11.reuse ;  /* 0x000000ffff117224 */ /* 0x100fe200078e000b */
[----:B------:R-:W-:Y:S01]  /*0e30*/  SHF.R.U64 R233, R10, 0x10, R11 ;  /* 0x000000100ae97819 */ /* 0x000fe2000000120b */
[----:B------:R-:W-:Y:S01]  /*0e40*/  UIADD3 UR10, UPT, UPT, UR4, 0x3c6ef372, URZ ;  /* 0x3c6ef372040a7890 */ /* 0x000fe2000fffe0ff */
        /* <DEDUP_REMOVED lines=10> */
[----:B------:R-:W-:Y:S01]  /*0ef0*/  UIADD3 UR11, UPT, UPT, UR5, 0x76cf5d0a, URZ ;  /* 0x76cf5d0a050b7890 */ /* 0x000fe2000fffe0ff */
        /* <DEDUP_REMOVED lines=8> */
[----:B------:R-:W-:Y:S01]  /*0f80*/  IMAD.MOV.U32 R9, RZ, RZ, R31 ;  /* 0x000000ffff097224 */ /* 0x000fe200078e001f */
[----:B------:R-:W-:Y:S01]  /*0f90*/  STL.S16 [R1+0x26], R19 ;  /* 0x0000261301007387 */ /* 0x000fe20000100600 */
[----:B------:R-:W-:Y:S01]  /*0fa0*/  MOV R4, R30 ;  /* 0x0000001e00047202 */ /* 0x000fe20000000f00 */
[----:B------:R-:W-:Y:S01]  /*0fb0*/  UIADD3 UR12, UPT, UPT, UR4, 0x78dde6e4, URZ ;  /* 0x78dde6e4040c7890 */ /* 0x000fe2000fffe0ff */
[----:B------:R-:W-:Y:S01]  /*0fc0*/  SHF.R.U32.HI R224, RZ, 0x10, R5 ;  /* 0x00000010ffe07819 */ /* 0x000fe20000011605 */
[----:B------:R-:W-:Y:S01]  /*0fd0*/  STL.S16 [R1+0x24], R12 ;  /* 0x0000240c01007387 */ /* 0x000fe20000100600 */
[----:B------:R-:W-:Y:S01]  /*0fe0*/  IMAD.MOV.U32 R5, RZ, RZ, R23 ;  /* 0x000000ffff057224 */ /* 0x000fe200078e0017 */
[----:B0-----:R-:W-:Y:S01]  /*0ff0*/  MOV R54, R50 ;  /* 0x0000003200367202 */ /* 0x001fe20000000f00 */
[----:B------:R-:W-:Y:S01]  /*1000*/  UIADD3 UR13, UPT, UPT, UR5, -0x56f99767, URZ ;  /* 0xa9066899050d7890 */ /* 0x000fe2000fffe0ff */
[----:B------:R-:W-:Y:S01]  /*1010*/  STL.S16 [R1+0x22], R17 ;  /* 0x0000221101007387 */ /* 0x000fe20000100600 */
[----:B------:R-:W-:Y:S01]  /*1020*/  SHF.R.U64 R162, R50, 0x10, R51 ;  /* 0x0000001032a27819 */ /* 0x000fe20000001233 */
[----:B------:R-:W-:Y:S01]  /*1030*/  UIADD3 UR14, UPT, UPT, UR4, 0x5384540f, URZ ;  /* 0x5384540f040e7890 */ /* 0x000fe2000fffe0ff */
[----:B------:R-:W-:Y:S01]  /*1040*/  PRMT R251, R251, 0x5410, R5 ;  /* 0x00005410fbfb7816 */ /* 0x000fe20000000005 */
[----:B------:R-:W-:Y:S01]  /*1050*/  STL.S16 [R1+0x20], R10 ;  /* 0x0000200a01007387 */ /* 0x000fe20000100600 */
[----:B------:R-:W-:Y:S01]  /*1060*/  IMAD.MOV.U32 R5, RZ, RZ, R132 ;  /* 0x000000ffff057224 */ /* 0x000fe200078e0084 */
[----:B------:R-:W-:Y:S01]  /*1070*/  SHF.R.U64 R161, R52, 0x10, R53 ;  /* 0x0000001034a17819 */ /* 0x000fe20000001235 */
[----:B------:R-:W-:Y:S01]  /*1080*/  IMAD.MOV.U32 R52, RZ, RZ, R70 ;  /* 0x000000ffff347224 */ /* 0x000fe200078e0046 */
[----:B------:R-:W-:Y:S01]  /*1090*/  STL.S16 [R1+0x1e], R15 ;  /* 0x00001e0f01007387 */ /* 0x000fe20000100600 */
[----:B------:R-:W-:Y:S01]  /*10a0*/  SHF.R.U64 R50, R70, 0x10, R71 ;  /* 0x0000001046327819 */ /* 0x000fe20000001247 */
[----:B------:R-:W-:Y:S01]  /*10b0*/  UIADD3 UR15, UPT, UPT, UR5, 0x1fd5c5a3, URZ ;  /* 0x1fd5c5a3050f7890 */ /* 0x000fe2000fffe0ff */
[----:B------:R-:W0:Y:S01]  /*10c0*/  LDC R70, c[0x0][0x360] ;  /* 0x0000d800ff467b82 */ /* 0x000e220000000800 */
[----:B------:R1:W-:Y:S01]  /*10d0*/  STL.S16 [R1+0x1c], R8 ;  /* 0x00001c0801007387 */ /* 0x0003e20000100600 */
[----:B------:R-:W-:Y:S01]  /*10e0*/  SHF.R.U32.HI R228, RZ, 0x10, R7 ;  /* 0x00000010ffe47819 */ /* 0x000fe20000011607 */
[----:B------:R-:W2:Y:S01]  /*10f0*/  LDCU.64 UR20, c[0x0][0x3e0] ;  /* 0x00007c00ff1477ac */ /* 0x000ea20008000a00 */
[----:B------:R-:W-:Y:S01]  /*1100*/  MOV R7, R27 ;  /* 0x0000001b00077202 */ /* 0x000fe20000000f00 */
[----:B------:R-:W-:Y:S01]  /*1110*/  STL.S16 [R1+0x1a], R13 ;  /* 0x00001a0d01007387 */ /* 0x000fe20000100600 */
[----:B------:R-:W-:Y:S01]  /*1120*/  SHF.R.U32.HI R227, RZ, 0x10, R103 ;  /* 0x00000010ffe37819 */ /* 0x000fe20000011667 */
[----:B------:R-:W-:Y:S01]  /*1130*/  UIADD3 UR16, UPT, UPT, UR4, -0xe443238, URZ ;  /* 0xf1bbcdc804107890 */ /* 0x000fe2000fffe0ff */
[----:B------:R-:W-:Y:S01]  /*1140*/  PRMT R252, R252, 0x5410, R7 ;  /* 0x00005410fcfc7816 */ /* 0x000fe20000000007 */
[----:B------:R3:W-:Y:S01]  /*1150*/  STL.S16 [R1+0x8], R6 ;  /* 0x0000080601007387 */ /* 0x0007e20000100600 */
[----:B------:R-:W-:Y:S01]  /*1160*/  PRMT R227, R227, 0x5410, R227 ;  /* 0x00005410e3e37816 */ /* 0x000fe200000000e3 */
[----:B-1----:R-:W-:Y:S01]  /*1170*/  IMAD R8, R152, -0x2daee0ad, RZ ;  /* 0xd2511f5398087824 */ /* 0x002fe200078e02ff */
[----:B------:R-:W-:Y:S01]  /*1180*/  PRMT R225, R225, 0x5410, R225 ;  /* 0x00005410e1e17816 */ /* 0x000fe200000000e1 */
[----:B------:R-:W-:Y:S01]  /*1190*/  STL.S16 [R1+0x6], R11 ;  /* 0x0000060b01007387 */ /* 0x000fe20000100600 */
[----:B------:R-:W-:Y:S01]  /*11a0*/  PRMT R224, R224, 0x5410, R224 ;  /* 0x00005410e0e07816 */ /* 0x000fe200000000e0 */
[----:B------:R-:W-:Y:S01]  /*11b0*/  UIADD3 UR17, UPT, UPT, UR5, -0x24c28bd8, URZ ;  /* 0xdb3d742805117890 */ /* 0x000fe2000fffe0ff */
[----:B------:R-:W-:Y:S01]  /*11c0*/  SHF.R.U32.HI R226, RZ, 0x10, R137 ;  /* 0x00000010ffe27819 */ /* 0x000fe20000011689 */
[----:B------:R1:W-:Y:S01]  /*11d0*/  STL.S16 [R1+0x4], R4 ;  /* 0x0000040401007387 */ /* 0x0003e20000100600 */
[----:B------:R-:W-:Y:S01]  /*11e0*/  SHF.R.U32.HI R10, RZ, 0x10, R95 ;  /* 0x00000010ff0a7819 */ /* 0x000fe2000001165f */
[----:B------:R-:W-:Y:S01]  /*11f0*/  IMAD.MOV.U32 R61, RZ, RZ, R45 ;  /* 0x000000ffff3d7224 */ /* 0x000fe200078e002d */
[----:B---3--:R-:W-:Y:S01]  /*1200*/  MOV R6, R133 ;  /* 0x0000008500067202 */ /* 0x008fe20000000f00 */
[----:B------:R-:W-:Y:S01]  /*1210*/  STL.S16 [R1+0x2], R9 ;  /* 0x0000020901007387 */ /* 0x000fe20000100600 */
[----:B------:R-:W-:Y:S01]  /*1220*/  PRMT R226, R226, 0x5410, R226 ;  /* 0x00005410e2e27816 */ /* 0x000fe200000000e2 */
[----:B------:R-:W-:Y:S01]  /*1230*/  IMAD.MOV.U32 R206, RZ, RZ, R48 ;  /* 0x000000ffffce7224 */ /* 0x000fe200078e0030 */
[----:B------:R-:W-:Y:S01]  /*1240*/  PRMT R216, R6, 0x5410, R5 ;  /* 0x0000541006d87816 */ /* 0x000fe20000000005 */
[----:B------:R3:W-:Y:S01]  /*1250*/  STL.S16 [R1], R0 ;  /* 0x0000000001007387 */ /* 0x0007e20000100600 */
[----:B------:R-:W-:Y:S01]  /*1260*/  IMAD.MOV.U32 R6, RZ, RZ, R129 ;  /* 0x000000ffff067224 */ /* 0x000fe200078e0081 */
[----:B------:R-:W-:Y:S01]  /*1270*/  MOV R5, R128 ;  /* 0x0000008000057202 */ /* 0x000fe20000000f00 */
[----:B-1----:R-:W-:Y:S01]  /*1280*/  IMAD.MOV.U32 R4, RZ, RZ, R135 ;  /* 0x000000ffff047224 */ /* 0x002fe200078e0087 */
[----:B------:R-:W-:Y:S01]  /*1290*/  SHF.R.U64 R223, R30, 0x10, R31 ;  /* 0x000000101edf7819 */ /* 0x000fe2000000121f */
[----:B0-----:R-:W-:Y:S01]  /*12a0*/  IMAD R151, R70, UR9, R151 ;  /* 0x0000000946977c24 */ /* 0x001fe2000f8e0297 */
[----:B------:R-:W-:Y:S01]  /*12b0*/  PRMT R214, R6, 0x5410, R5 ;  /* 0x0000541006d67816 */ /* 0x000fe20000000005 */
[----:B------:R-:W-:Y:S01]  /*12c0*/  IMAD.MOV.U32 R5, RZ, RZ, R142 ;  /* 0x000000ffff057224 */ /* 0x000fe200078e008e */
[----:B------:R-:W-:Y:S01]  /*12d0*/  UIADD3 UR9, UPT, UPT, UR5, -0x4498517b, URZ ;  /* 0xbb67ae8505097890 */ /* 0x000fe2000fffe0ff */
[----:B------:R-:W-:Y:S01]  /*12e0*/  IMAD.MOV.U32 R6, RZ, RZ, R143 ;  /* 0x000000ffff067224 */ /* 0x000fe200078e008f */
[----:B---3--:R-:W-:Y:S01]  /*12f0*/  MOV R0, R134 ;  /* 0x0000008600007202 */ /* 0x008fe20000000f00 */
[----:B------:R-:W-:Y:S01]  /*1300*/  IMAD.MOV.U32 R57, RZ, RZ, R49 ;  /* 0x000000ffff397224 */ /* 0x000fe200078e0031 */
[----:B------:R0:W-:Y:S01]  /*1310*/  STL.S16 [R1+0x18], R5 ;  /* 0x0000180501007387 */ /* 0x0001e20000100600 */
[----:B------:R-:W-:Y:S01]  /*1320*/  PRMT R226, R10, 0x7610, R226 ;  /* 0x000076100ae27816 */ /* 0x000fe200000000e2 */
[----:B------:R-:W-:Y:S01]  /*1330*/  IMAD.MOV.U32 R205, RZ, RZ, R51 ;  /* 0x000000ffffcd7224 */ /* 0x000fe200078e0033 */
[----:B------:R-:W-:Y:S01]  /*1340*/  PRMT R217, R4, 0x5410, R0 ;  /* 0x0000541004d97816 */ /* 0x000fe20000000000 */
[----:B------:R-:W-:Y:S01]  /*1350*/  IMAD.MOV.U32 R0, RZ, RZ, R130 ;  /* 0x000000ffff007224 */ /* 0x000fe200078e0082 */
[----:B------:R1:W-:Y:S01]  /*1360*/  STL.S16 [R1+0x16], R6 ;  /* 0x0000160601007387 */ /* 0x0003e20000100600 */
[----:B------:R-:W-:Y:S01]  /*1370*/  IMAD.MOV.U32 R4, RZ, RZ, R131 ;  /* 0x000000ffff047224 */ /* 0x000fe200078e0083 */
[----:B------:R-:W-:Y:S01]  /*1380*/  PRMT R223, R223, 0x5410, R223 ;  /* 0x00005410dfdf7816 */ /* 0x000fe200000000df */
[----:B------:R-:W-:Y:S01]  /*1390*/  UIADD3 UR18, UPT, UPT, UR5, -0x695add53, URZ ;  /* 0x96a522ad05127890 */ /* 0x000fe2000fffe0ff */
[----:B------:R-:W-:Y:S01]  /*13a0*/  SHF.R.U64 R10, R90, 0x10, R91 ;  /* 0x000000105a0a7819 */ /* 0x000fe2000000125b */
[----:B0-----:R-:W-:Y:S01]  /*13b0*/  IMAD.MOV.U32 R5, RZ, RZ, R138 ;  /* 0x000000ffff057224 */ /* 0x001fe200078e008a */
[----:B------:R-:W-:Y:S01]  /*13c0*/  PRMT R215, R4, 0x5410, R0 ;  /* 0x0000541004d77816 */ /* 0x000fe20000000000 */
[----:B------:R-:W-:Y:S01]  /*13d0*/  IMAD.MOV.U32 R0, RZ, RZ, R126 ;  /* 0x000000ffff007224 */ /* 0x000fe200078e007e */
[----:B------:R-:W-:Y:S01]  /*13e0*/  MOV R4, R127 ;  /* 0x0000007f00047202 */ /* 0x000fe20000000f00 */
[----:B------:R-:W-:Y:S01]  /*13f0*/  UIADD3 UR19, UPT, UPT, UR4, -0x700cb87f, URZ ;  /* 0x8ff3478104137890 */ /* 0x000fe2000fffe0ff */
[----:B-1----:R-:W-:Y:S01]  /*1400*/  MOV R6, R139 ;  /* 0x0000008b00067202 */ /* 0x002fe20000000f00 */
[----:B------:R-:W-:Y:S01]  /*1410*/  IMAD.MOV.U32 R210, RZ, RZ, R40 ;  /* 0x000000ffffd27224 */ /* 0x000fe200078e0028 */
[----:B------:R-:W-:Y:S01]  /*1420*/  PRMT R213, R4, 0x5410, R0 ;  /* 0x0000541004d57816 */ /* 0x000fe20000000000 */
[----:B------:R-:W-:Y:S01]  /*1430*/  IMAD.MOV.U32 R4, RZ, RZ, R141 ;  /* 0x000000ffff047224 */ /* 0x000fe200078e008d */
[----:B------:R-:W-:Y:S01]  /*1440*/  MOV R0, R140 ;  /* 0x0000008c00007202 */ /* 0x000fe20000000f00 */
[----:B------:R-:W-:Y:S01]  /*1450*/  IMAD.MOV.U32 R62, RZ, RZ, R42 ;  /* 0x000000ffff3e7224 */ /* 0x000fe200078e002a */
[----:B------:R-:W-:Y:S01]  /*1460*/  SHF.R.U32.HI R222, RZ, 0x10, R31 ;  /* 0x00000010ffde7819 */ /* 0x000fe2000001161f */
[----:B------:R-:W-:Y:S01]  /*1470*/  IMAD.MOV.U32 R209, RZ, RZ, R43 ;  /* 0x000000ffffd17224 */ /* 0x000fe200078e002b */
[--C-:B------:R-:W-:Y:S01]  /*1480*/  SHF.R.U64 R221, R26, 0x10, R27.reuse ;  /* 0x000000101add7819 */ /* 0x100fe2000000121b */
[----:B------:R0:W-:Y:S01]  /*1490*/  STL.S16 [R1+0x14], R0 ;  /* 0x0000140001007387 */ /* 0x0001e20000100600 */
        /* <DEDUP_REMOVED lines=9> */
[----:B0-----:R-:W-:Y:S01]  /*1530*/  IMAD.MOV.U32 R0, RZ, RZ, R136 ;  /* 0x000000ffff007224 */ /* 0x001fe200078e0088 */
[--C-:B------:R-:W-:Y:S01]  /*1540*/  SHF.R.U64 R163, R48, 0x10, R49.reuse ;  /* 0x0000001030a37819 */ /* 0x100fe20000001231 */
[----:B------:R0:W-:Y:S01]  /*1550*/  STL.S16 [R1+0xe], R6 ;  /* 0x00000e0601007387 */ /* 0x0001e20000100600 */
[----:B------:R-:W-:Y:S01]  /*1560*/  SHF.R.U32.HI R56, RZ, 0x10, R49 ;  /* 0x00000010ff387819 */ /* 0x000fe20000011631 */
[----:B-1----:R-:W-:Y:S01]  /*1570*/  IMAD.MOV.U32 R4, RZ, RZ, R137 ;  /* 0x000000ffff047224 */ /* 0x002fe200078e0089 */
[----:B------:R-:W-:Y:S01]  /*1580*/  SHF.R.U32.HI R55, RZ, 0x10, R51 ;  /* 0x00000010ff377819 */ /* 0x000fe20000011633 */
[----:B------:R1:W-:Y:S01]  /*1590*/  STL.S16 [R1+0xc], R0 ;  /* 0x00000c0001007387 */ /* 0x0003e20000100600 */
[----:B------:R-:W-:Y:S01]  /*15a0*/  MOV R68, R38 ;  /* 0x0000002600447202 */ /* 0x000fe20000000f00 */
[----:B------:R-:W-:Y:S01]  /*15b0*/  IMAD.MOV.U32 R49, RZ, RZ, R73 ;  /* 0x000000ffff317224 */ /* 0x000fe200078e0049 */
[----:B---3--:R-:W-:Y:S01]  /*15c0*/  SHF.R.U64 R5, R124, 0x10, R125 ;  /* 0x000000107c057819 */ /* 0x008fe2000000127d */
[----:B------:R3:W-:Y:S01]  /*15d0*/  STL.S16 [R1+0xa], R4 ;  /* 0x00000a0401007387 */ /* 0x0007e20000100600 */
[----:B------:R-:W-:Y:S01]  /*15e0*/  SHF.R.U64 R194, R42, 0x10, R43 ;  /* 0x000000102ac27819 */ /* 0x000fe2000000122b */
[----:B------:R-:W-:Y:S01]  /*15f0*/  IMAD.MOV.U32 R48, RZ, RZ, R74 ;  /* 0x000000ffff307224 */ /* 0x000fe200078e004a */
[----:B------:R-:W-:Y:S01]  /*1600*/  PRMT R250, R250, 0x5410, R5 ;  /* 0x00005410fafa7816 */ /* 0x000fe20000000005 */
[----:B------:R-:W-:Y:S01]  /*1610*/  IMAD.MOV.U32 R200, RZ, RZ, R76 ;  /* 0x000000ffffc87224 */ /* 0x000fe200078e004c */
[----:B0-----:R-:W-:Y:S01]  /*1620*/  SHF.R.U32.HI R6, RZ, 0x10, R125 ;  /* 0x00000010ff067819 */ /* 0x001fe2000001167d */
[----:B------:R-:W-:Y:S01]  /*1630*/  IMAD.MOV.U32 R45, RZ, RZ, R77 ;  /* 0x000000ffff2d7224 */ /* 0x000fe200078e004d */
[----:B-1----:R-:W-:Y:S01]  /*1640*/  SHF.R.U64 R0, R122, 0x10, R123 ;  /* 0x000000107a007819 */ /* 0x002fe2000000127b */
[----:B------:R-:W-:Y:S01]  /*1650*/  IMAD.MOV.U32 R199, RZ, RZ, R79 ;  /* 0x000000ffffc77224 */ /* 0x000fe200078e004f */
[----:B------:R-:W-:Y:S01]  /*1660*/  SHF.R.U64 R5, R120, 0x10, R121 ;  /* 0x0000001078057819 */ /* 0x000fe20000001279 */
[----:B------:R-:W-:Y:S01]  /*1670*/  IMAD.MOV.U32 R198, RZ, RZ, R80 ;  /* 0x000000ffffc67224 */ /* 0x000fe200078e0050 */
[----:B---3--:R-:W-:Y:S01]  /*1680*/  SHF.R.U32.HI R4, RZ, 0x10, R123 ;  /* 0x00000010ff047819 */ /* 0x008fe2000001167b */
[----:B------:R-:W-:Y:S01]  /*1690*/  HFMA2 R145, -RZ, RZ, 0, 0 ;  /* 0x00000000ff917431 */ /* 0x000fe200000001ff */
[----:B------:R-:W-:-:S02]  /*16a0*/  PRMT R248, R248, 0x5410, R0 ;  /* 0x00005410f8f87816 */ /* 0x000fc40000000000 */
[----:B------:R-:W-:Y:S02]  /*16b0*/  PRMT R247, R247, 0x5410, R4 ;  /* 0x00005410f7f77816 */ /* 0x000fe40000000004 */
[--C-:B------:R-:W-:Y:S02]  /*16c0*/  SHF.R.U64 R0, R118, 0x10, R119.reuse ;  /* 0x0000001076007819 */ /* 0x100fe40000001277 */
[----:B------:R-:W-:Y:S02]  /*16d0*/  SHF.R.U32.HI R4, RZ, 0x10, R119 ;  /* 0x00000010ff047819 */ /* 0x000fe40000011677 */
[----:B------:R-:W-:Y:S02]  /*16e0*/  PRMT R249, R249, 0x5410, R6 ;  /* 0x00005410f9f97816 */ /* 0x000fe40000000006 */
[----:B------:R-:W-:Y:S02]  /*16f0*/  PRMT R246, R246, 0x5410, R5 ;  /* 0x00005410f6f67816 */ /* 0x000fe40000000005 */
[----:B------:R-:W-:-:S02]  /*1700*/  PRMT R244, R244, 0x5410, R0 ;  /* 0x00005410f4f47816 */ /* 0x000fc40000000000 */
[----:B------:R-:W-:Y:S02]  /*1710*/  PRMT R243, R243, 0x5410, R4 ;  /* 0x00005410f3f37816 */ /* 0x000fe40000000004 */
[----:B------:R-:W-:Y:S02]  /*1720*/  SHF.R.U32.HI R6, RZ, 0x10, R121 ;  /* 0x00000010ff067819 */ /* 0x000fe40000011679 */
[----:B------:R-:W-:Y:S02]  /*1730*/  SHF.R.U64 R5, R116, 0x10, R117 ;  /* 0x0000001074057819 */ /* 0x000fe40000001275 */
[--C-:B------:R-:W-:Y:S02]  /*1740*/  SHF.R.U64 R0, R114, 0x10, R115.reuse ;  /* 0x0000001072007819 */ /* 0x100fe40000001273 */
[----:B------:R-:W-:Y:S02]  /*1750*/  SHF.R.U32.HI R4, RZ, 0x10, R115 ;  /* 0x00000010ff047819 */ /* 0x000fe40000011673 */
[----:B------:R-:W-:-:S02]  /*1760*/  PRMT R245, R245, 0x5410, R6 ;  /* 0x00005410f5f57816 */ /* 0x000fc40000000006 */
[----:B------:R-:W-:Y:S02]  /*1770*/  PRMT R242, R242, 0x5410, R5 ;  /* 0x00005410f2f27816 */ /* 0x000fe40000000005 */
[----:B------:R-:W-:Y:S02]  /*1780*/  PRMT R240, R240, 0x5410, R0 ;  /* 0x00005410f0f07816 */ /* 0x000fe40000000000 */
[----:B------:R-:W-:Y:S02]  /*1790*/  PRMT R239, R239, 0x5410, R4 ;  /* 0x00005410efef7816 */ /* 0x000fe40000000004 */
[----:B------:R-:W-:Y:S02]  /*17a0*/  SHF.R.U32.HI R6, RZ, 0x10, R117 ;  /* 0x00000010ff067819 */ /* 0x000fe40000011675 */
[----:B------:R-:W-:Y:S02]  /*17b0*/  SHF.R.U64 R5, R112, 0x10, R113 ;  /* 0x0000001070057819 */ /* 0x000fe40000001271 */
[----:B------:R-:W-:-:S02]  /*17c0*/  SHF.R.U64 R0, R110, 0x10, R111 ;  /* 0x000000106e007819 */ /* 0x000fc4000000126f */
[----:B------:R-:W-:Y:S02]  /*17d0*/  SHF.R.U32.HI R4, RZ, 0x10, R111 ;  /* 0x00000010ff047819 */ /* 0x000fe4000001166f */
[----:B------:R-:W-:Y:S02]  /*17e0*/  PRMT R241, R241, 0x5410, R6 ;  /* 0x00005410f1f17816 */ /* 0x000fe40000000006 */
[----:B------:R-:W-:Y:S02]  /*17f0*/  PRMT R238, R238, 0x5410, R5 ;  /* 0x00005410eeee7816 */ /* 0x000fe40000000005 */
[----:B------:R-:W-:Y:S02]  /*1800*/  PRMT R236, R236, 0x5410, R0 ;  /* 0x00005410ecec7816 */ /* 0x000fe40000000000 */
[----:B------:R-:W-:Y:S02]  /*1810*/  PRMT R235, R235, 0x5410, R4 ;  /* 0x00005410ebeb7816 */ /* 0x000fe40000000004 */
[----:B------:R-:W-:-:S02]  /*1820*/  SHF.R.U32.HI R6, RZ, 0x10, R113 ;  /* 0x00000010ff067819 */ /* 0x000fc40000011671 */
[----:B------:R-:W-:Y:S02]  /*1830*/  SHF.R.U64 R5, R108, 0x10, R109 ;  /* 0x000000106c057819 */ /* 0x000fe4000000126d */
[--C-:B------:R-:W-:Y:S02]  /*1840*/  SHF.R.U64 R0, R106, 0x10, R107.reuse ;  /* 0x000000106a007819 */ /* 0x100fe4000000126b */
[----:B------:R-:W-:Y:S02]  /*1850*/  SHF.R.U32.HI R4, RZ, 0x10, R107 ;  /* 0x00000010ff047819 */ /* 0x000fe4000001166b */
[----:B------:R-:W-:Y:S02]  /*1860*/  PRMT R237, R237, 0x5410, R6 ;  /* 0x00005410eded7816 */ /* 0x000fe40000000006 */
[----:B------:R-:W-:Y:S02]  /*1870*/  PRMT R234, R234, 0x5410, R5 ;  /* 0x00005410eaea7816 */ /* 0x000fe40000000005 */
[----:B------:R-:W-:Y:S01]  /*1880*/  PRMT R232, R232, 0x5410, R0 ;  /* 0x00005410e8e87816 */ /* 0x000fe20000000000 */
[----:B------:R-:W-:Y:S01]  /*1890*/  IMAD.HI.U32 R0, R151, -0x326172a9, RZ ;  /* 0xcd9e8d5797007827 */ /* 0x000fe200078e00ff */
[----:B------:R-:W-:-:S02]  /*18a0*/  PRMT R231, R231, 0x5410, R4 ;  /* 0x00005410e7e77816 */ /* 0x000fc40000000004 */
[----:B------:R-:W-:Y:S01]  /*18b0*/  SHF.R.U32.HI R6, RZ, 0x10, R109 ;  /* 0x00000010ff067819 */ /* 0x000fe2000001166d */
[----:B------:R-:W-:Y:S01]  /*18c0*/  IMAD.HI.U32 R4, R152, -0x2daee0ad, RZ ;  /* 0xd2511f5398047827 */ /* 0x000fe200078e00ff */
[----:B------:R-:W-:Y:S02]  /*18d0*/  SHF.R.U64 R5, R104, 0x10, R105 ;  /* 0x0000001068057819 */ /* 0x000fe40000001269 */
[----:B------:R-:W-:Y:S02]  /*18e0*/  PRMT R233, R233, 0x5410, R6 ;  /* 0x00005410e9e97816 */ /* 0x000fe40000000006 */
[----:B------:R-:W-:Y:S02]  /*18f0*/  PRMT R230, R230, 0x5410, R5 ;  /* 0x00005410e6e67816 */ /* 0x000fe40000000005 */
[----:B------:R-:W-:Y:S02]  /*1900*/  SHF.R.U32.HI R6, RZ, 0x10, R105 ;  /* 0x00000010ff067819 */ /* 0x000fe40000011669 */
[----:B------:R-:W-:-:S02]  /*1910*/  SHF.R.U64 R5, R102, 0x10, R103 ;  /* 0x0000001066057819 */ /* 0x000fc40000001267 */
[----:B------:R-:W-:Y:S02]  /*1920*/  LOP3.LUT R4, R4, UR5, RZ, 0x3c, !PT ;  /* 0x0000000504047c12 */ /* 0x000fe4000f8e3cff */
[----:B------:R-:W-:Y:S02]  /*1930*/  LOP3.LUT R0, R147, UR4, R0, 0x96, !PT ;  /* 0x0000000493007c12 */ /* 0x000fe4000f8e9600 */
[----:B------:R-:W-:Y:S01]  /*1940*/  PRMT R229, R229, 0x5410, R6 ;  /* 0x00005410e5e57816 */ /* 0x000fe20000000006 */
[----:B------:R-:W-:Y:S01]  /*1950*/  IMAD R6, R151, -0x326172a9, RZ ;  /* 0xcd9e8d5797067824 */ /* 0x000fe200078e02ff */
[----:B------:R-:W-:Y:S01]  /*1960*/  PRMT R228, R228, 0x5410, R5 ;  /* 0x00005410e4e47816 */ /* 0x000fe20000000005 */
[----:B------:R-:W-:Y:S01]  /*1970*/  IMAD.HI.U32 R5, R4, -0x326172a9, RZ ;  /* 0xcd9e8d5704057827 */ /* 0x000fe200078e00ff */
[----:B------:R-:W-:Y:S02]  /*1980*/  SHF.R.U32.HI R63, RZ, 0x10, R43 ;  /* 0x00000010ff3f7819 */ /* 0x000fe4000001162b */
[----:B------:R-:W-:Y:S01]  /*1990*/  MOV R208, R44 ;  /* 0x0000002c00d07202 */ /* 0x000fe20000000f00 */
[----:B------:R-:W-:Y:S01]  /*19a0*/  IMAD.HI.U32 R7, R0, -0x2daee0ad, RZ ;  /* 0xd2511f5300077827 */ /* 0x000fe200078e00ff */
[----:B------:R-:W-:Y:S01]  /*19b0*/  LOP3.LUT R5, R6, UR8, R5, 0x96, !PT ;  /* 0x0000000806057c12 */ /* 0x000fe2000f8e9605 */
[----:B------:R-:W-:Y:S01]  /*19c0*/  UIADD3 UR8, UPT, UPT, UR4, -0x255992d5, URZ ;  /* 0xdaa66d2b04087890 */ /* 0x000fe2000fffe0ff */
[----:B------:R-:W-:Y:S01]  /*19d0*/  MOV R207, R47 ;  /* 0x0000002f00cf7202 */ /* 0x000fe20000000f00 */
[----:B------:R-:W-:Y:S01]  /*19e0*/  IMAD R11, R0, -0x2daee0ad, RZ ;  /* 0xd2511f53000b7824 */ /* 0x000fe200078e02ff */
[----:B------:R-:W-:Y:S01]  /*19f0*/  LOP3.LUT R7, R8, UR9, R7, 0x96, !PT ;  /* 0x0000000908077c12 */ /* 0x000fe2000f8e9607 */
[----:B------:R-:W-:Y:S01]  /*1a00*/  IMAD.HI.U32 R6, R5, -0x2daee0ad, RZ ;  /* 0xd2511f5305067827 */ /* 0x000fe200078e00ff */
[----:B------:R-:W-:Y:S01]  /*1a10*/  SHF.R.U64 R8, R94, 0x10, R95 ;  /* 0x000000105e087819 */ /* 0x000fe2000000125f */
[----:B------:R-:W-:Y:S01]  /*1a20*/  UIADD3 UR9, UPT, UPT, UR5, 0x32370b8f, URZ ;  /* 0x32370b8f05097890 */ /* 0x000fe2000fffe0ff */
[----:B------:R-:W-:Y:S01]  /*1a30*/  SHF.R.U64 R164, R46, 0x10, R47 ;  /* 0x000000102ea47819 */ /* 0x000fe2000000122f */
[----:B------:R-:W-:Y:S01]  /*1a40*/  IMAD R9, R4, -0x326172a9, RZ ;  /* 0xcd9e8d5704097824 */ /* 0x000fe200078e02ff */
[----:B------:R-:W-:Y:S01]  /*1a50*/  LOP3.LUT R6, R11, UR11, R6, 0x96, !PT ;  /* 0x0000000b0b067c12 */ /* 0x000fe2000f8e9606 */
[----:B------:R-:W-:Y:S01]  /*1a60*/  IMAD.HI.U32 R0, R7, -0x326172a9, RZ ;  /* 0xcd9e8d5707007827 */ /* 0x000fe200078e00ff */
[----:B------:R-:W-:Y:S01]  /*1a70*/  PRMT R227, R8, 0x7610, R227 ;  /* 0x0000761008e37816 */ /* 0x000fe200000000e3 */
[----:B------:R-:W-:Y:S01]  /*1a80*/  UIADD3 UR11, UPT, UPT, UR5, -0x126145ec, URZ ;  /* 0xed9eba14050b7890 */ /* 0x000fe2000fffe0ff */
[----:B------:R-:W-:Y:S01]  /*1a90*/  SHF.R.U32.HI R59, RZ, 0x10, R47 ;  /* 0x00000010ff3b7819 */ /* 0x000fe2000001162f */
[----:B------:R-:W-:Y:S01]  /*1aa0*/  IMAD R8, R5, -0x2daee0ad, RZ ;  /* 0xd2511f5305087824 */ /* 0x000fe200078e02ff */
[----:B------:R-:W-:Y:S01]  /*1ab0*/  LOP3.LUT R0, R9, UR10, R0, 0x96, !PT ;  /* 0x0000000a09007c12 */ /* 0x000fe2000f8e9600 */
[----:B------:R-:W-:Y:S01]  /*1ac0*/  IMAD R7, R7, -0x326172a9, RZ ;  /* 0xcd9e8d5707077824 */ /* 0x000fe200078e02ff */
[----:B------:R-:W-:Y:S01]  /*1ad0*/  UIADD3 UR10, UPT, UPT, UR4, 0x1715609d, URZ ;  /* 0x1715609d040a7890 */ /* 0x000fe2000fffe0ff */
[----:B------:R-:W-:Y:S01]  /*1ae0*/  IMAD.HI.U32 R4, R6, -0x326172a9, RZ ;  /* 0xcd9e8d5706047827 */ /* 0x000fe200078e00ff */
[----:B------:R-:W-:-:S02]  /*1af0*/  MOV R51, R53 ;  /* 0x0000003500337202 */ /* 0x000fc40000000f00 */
[----:B------:R-:W-:Y:S01]  /*1b00*/  PRMT R223, R10, 0x7610, R223 ;  /* 0x000076100adf7816 */ /* 0x000fe200000000df */
[C---:B------:R-:W-:Y:S01]  /*1b10*/  IMAD.HI.U32 R5, R0.reuse, -0x2daee0ad, RZ ;  /* 0xd2511f5300057827 */ /* 0x040fe200078e00ff */
[----:B------:R-:W-:Y:S01]  /*1b20*/  LOP3.LUT R4, R7, UR8, R4, 0x96, !PT ;  /* 0x0000000807047c12 */ /* 0x000fe2000f8e9604 */
[----:B------:R-:W-:Y:S01]  /*1b30*/  UIADD3 UR8, UPT, UPT, UR4, -0x4ab325aa, URZ ;  /* 0xb54cda5604087890 */ /* 0x000fe2000fffe0ff */
[----:B------:R-:W-:Y:S01]  /*1b40*/  SHF.R.U32.HI R53, RZ, 0x10, R53 ;  /* 0x00000010ff357819 */ /* 0x000fe20000011635 */
[----:B------:R-:W-:Y:S01]  /*1b50*/  IMAD R9, R0, -0x2daee0ad, RZ ;  /* 0xd2511f5300097824 */ /* 0x000fe200078e02ff */
[----:B------:R-:W-:Y:S01]  /*1b60*/  LOP3.LUT R5, R8, UR9, R5, 0x96, !PT ;  /* 0x0000000908057c12 */ /* 0x000fe2000f8e9605 */
[----:B------:R-:W-:Y:S01]  /*1b70*/  IMAD.HI.U32 R8, R4, -0x2daee0ad, RZ ;  /* 0xd2511f5304087827 */ /* 0x000fe200078e00ff */
[----:B------:R-:W-:Y:S01]  /*1b80*/  UIADD3 UR9, UPT, UPT, UR5, 0x646e171e, URZ ;  /* 0x646e171e05097890 */ /* 0x000fe2000fffe0ff */
[----:B------:R-:W-:Y:S02]  /*1b90*/  SHF.R.U32.HI R160, RZ, 0x10, R71 ;  /* 0x00000010ffa07819 */ /* 0x000fe40000011647 */
[----:B------:R-:W-:Y:S01]  /*1ba0*/  IMAD R7, R6, -0x326172a9, RZ ;  /* 0xcd9e8d5706077824 */ /* 0x000fe200078e02ff */
[----:B------:R-:W-:Y:S01]  /*1bb0*/  LOP3.LUT R8, R9, UR11, R8, 0x96, !PT ;  /* 0x0000000b09087c12 */ /* 0x000fe2000f8e9608 */
[C---:B------:R-:W-:Y:S01]  /*1bc0*/  IMAD.HI.U32 R0, R5.reuse, -0x326172a9, RZ ;  /* 0xcd9e8d5705007827 */ /* 0x040fe200078e00ff */
[----:B------:R-:W-:Y:S01]  /*1bd0*/  SHF.R.U64 R9, R92, 0x10, R93 ;  /* 0x000000105c097819 */ /* 0x000fe2000000125d */
[----:B------:R-:W0:Y:S01]  /*1be0*/  LDCU UR11, c[0x0][0x408] ;  /* 0x00008100ff0b77ac */ /* 0x000e220008000800 */
[----:B------:R-:W-:Y:S01]  /*1bf0*/  MOV R202, R72 ;  /* 0x0000004800ca7202 */ /* 0x000fe20000000f00 */
[----:B------:R-:W-:Y:S01]  /*1c00*/  IMAD R6, R5, -0x326172a9, RZ ;  /* 0xcd9e8d5705067824 */ /* 0x000fe200078e02ff */
[----:B------:R-:W-:Y:S01]  /*1c10*/  LOP3.LUT R0, R7, UR12, R0, 0x96, !PT ;  /* 0x0000000c07007c12 */ /* 0x000fe2000f8e9600 */
[----:B------:R-:W-:Y:S01]  /*1c20*/  IMAD R7, R4, -0x2daee0ad, RZ ;  /* 0xd2511f5304077824 */ /* 0x000fe200078e02ff */
[----:B------:R-:W-:Y:S01]  /*1c30*/  PRMT R225, R9, 0x7610, R225 ;  /* 0x0000761009e17816 */ /* 0x000fe200000000e1 */
[----:B------:R-:W-:Y:S01]  /*1c40*/  IMAD.HI.U32 R5, R8, -0x326172a9, RZ ;  /* 0xcd9e8d5708057827 */ /* 0x000fe200078e00ff */
[--C-:B------:R-:W-:Y:S01]  /*1c50*/  SHF.R.U64 R47, R72, 0x10, R73.reuse ;  /* 0x00000010482f7819 */ /* 0x100fe20000001249 */
[----:B------:R-:W1:Y:S01]  /*1c60*/  LDCU UR12, c[0x0][0x388] ;  /* 0x00007100ff0c77ac */ /* 0x000e620008000800 */
[----:B------:R-:W-:Y:S01]  /*1c70*/  SHF.R.U32.HI R159, RZ, 0x10, R73 ;  /* 0x00000010ff9f7819 */ /* 0x000fe20000011649 */
[----:B------:R-:W-:Y:S01]  /*1c80*/  IMAD.HI.U32 R4, R0, -0x2daee0ad, RZ ;  /* 0xd2511f5300047827 */ /* 0x000fe200078e00ff */
[----:B------:R-:W-:Y:S01]  /*1c90*/  LOP3.LUT R5, R6, UR10, R5, 0x96, !PT ;  /* 0x0000000a06057c12 */ /* 0x000fe2000f8e9605 */
[----:B------:R-:W3:Y:S01]  /*1ca0*/  LDCU UR10, c[0x0][0x404] ;  /* 0x00008080ff0a77ac */ /* 0x000ee20008000800 */
[----:B------:R-:W-:Y:S01]  /*1cb0*/  SHF.R.U32.HI R6, RZ, 0x10, R93 ;  /* 0x00000010ff067819 */ /* 0x000fe2000001165d */
[----:B------:R-:W-:Y:S01]  /*1cc0*/  IMAD R11, R0, -0x2daee0ad, RZ ;  /* 0xd2511f53000b7824 */ /* 0x000fe200078e02ff */
[----:B------:R-:W-:Y:S01]  /*1cd0*/  LOP3.LUT R7, R7, UR13, R4, 0x96, !PT ;  /* 0x0000000d07077c12 */ /* 0x000fe2000f8e9604 */
[----:B------:R-:W-:Y:S01]  /*1ce0*/  IMAD R9, R8, -0x326172a9, RZ ;  /* 0xcd9e8d5708097824 */ /* 0x000fe200078e02ff */
[----:B------:R-:W-:Y:S01]  /*1cf0*/  PRMT R224, R6, 0x7610, R224 ;  /* 0x0000761006e07816 */ /* 0x000fe200000000e0 */
[----:B------:R-:W-:Y:S01]  /*1d00*/  IMAD.HI.U32 R4, R5, -0x2daee0ad, RZ ;  /* 0xd2511f5305047827 */ /* 0x000fe200078e00ff */
[----:B------:R-:W-:Y:S01]  /*1d10*/  MOV R201, R75 ;  /* 0x0000004b00c97202 */ /* 0x000fe20000000f00 */
[----:B------:R-:W4:Y:S01]  /*1d20*/  LDCU.U8 UR13, c[0x0][0x410] ;  /* 0x00008200ff0d77ac */ /* 0x000f220008000000 */
[----:B------:R-:W-:Y:S01]  /*1d30*/  SHF.R.U64 R46, R74, 0x10, R75 ;  /* 0x000000104a2e7819 */ /* 0x000fe2000000124b */
[----:B------:R-:W-:Y:S01]  /*1d40*/  IMAD.HI.U32 R0, R7, -0x326172a9, RZ ;  /* 0xcd9e8d5707007827 */ /* 0x000fe200078e00ff */
[----:B------:R-:W-:-:S02]  /*1d50*/  LOP3.LUT R4, R11, UR9, R4, 0x96, !PT ;  /* 0x000000090b047c12 */ /* 0x000fc4000f8e9604 */
[----:B------:R-:W-:Y:S01]  /*1d60*/  SHF.R.U32.HI R158, RZ, 0x10, R75 ;  /* 0x00000010ff9e7819 */ /* 0x000fe2000001164b */
[----:B------:R-:W-:Y:S01]  /*1d70*/  IMAD R6, R5, -0x2daee0ad, RZ ;  /* 0xd2511f5305067824 */ /* 0x000fe200078e02ff */
[----:B------:R-:W-:Y:S01]  /*1d80*/  LOP3.LUT R9, R9, UR8, R0, 0x96, !PT ;  /* 0x0000000809097c12 */ /* 0x000fe2000f8e9600 */
[----:B------:R-:W-:Y:S01]  /*1d90*/  IMAD R7, R7, -0x326172a9, RZ ;  /* 0xcd9e8d5707077824 */ /* 0x000fe200078e02ff */
[--C-:B------:R-:W-:Y:S01]  /*1da0*/  SHF.R.U64 R176, R76, 0x10, R77.reuse ;  /* 0x000000104cb07819 */ /* 0x100fe2000000124d */
[----:B------:R-:W-:Y:S01]  /*1db0*/  IMAD.HI.U32 R0, R4, -0x326172a9, RZ ;  /* 0xcd9e8d5704007827 */ /* 0x000fe200078e00ff */
[----:B------:R-:W-:Y:S01]  /*1dc0*/  SHF.R.U32.HI R44, RZ, 0x10, R77 ;  /* 0x00000010ff2c7819 */ /* 0x000fe2000001164d */
[----:B------:R-:W0:Y:S01]  /*1dd0*/  LDCU.64 UR8, c[0x0][0x3a0] ;  /* 0x00007400ff0877ac */ /* 0x000e220008000a00 */
[----:B------:R-:W-:Y:S01]  /*1de0*/  MOV R42, R78 ;  /* 0x0000004e002a7202 */ /* 0x000fe20000000f00 */
[----:B------:R-:W-:Y:S01]  /*1df0*/  IMAD.HI.U32 R5, R9, -0x2daee0ad, RZ ;  /* 0xd2511f5309057827 */ /* 0x000fe200078e00ff */
[----:B------:R-:W-:Y:S01]  /*1e00*/  LOP3.LUT R0, R7, UR14, R0, 0x96, !PT ;  /* 0x0000000e07007c12 */ /* 0x000fe2000f8e9600 */
[----:B------:R-:W0:Y:S01]  /*1e10*/  LDCU UR14, c[0x0][0x448] ;  /* 0x00008900ff0e77ac */ /* 0x000e220008000800 */
[----:B------:R-:W-:Y:S01]  /*1e20*/  SHF.R.U64 R177, R78, 0x10, R79 ;  /* 0x000000104eb17819 */ /* 0x000fe2000000124f */
[----:B------:R-:W-:Y:S01]  /*1e30*/  IMAD R4, R4, -0x326172a9, RZ ;  /* 0xcd9e8d5704047824 */ /* 0x000fe200078e02ff */
[----:B------:R-:W-:Y:S01]  /*1e40*/  LOP3.LUT R5, R6, UR15, R5, 0x96, !PT ;  /* 0x0000000f06057c12 */ /* 0x000fe2000f8e9605 */
[----:B------:R-:W-:Y:S01]  /*1e50*/  IMAD R9, R9, -0x2daee0ad, RZ ;  /* 0xd2511f5309097824 */ /* 0x000fe200078e02ff */
[----:B------:R-:W-:Y:S01]  /*1e60*/  SHF.R.U32.HI R40, RZ, 0x10, R79 ;  /* 0x00000010ff287819 */ /* 0x000fe2000001164f */
[----:B------:R-:W-:Y:S01]  /*1e70*/  IMAD.HI.U32 R146, R0, -0x2daee0ad, RZ ;  /* 0xd2511f5300927827 */ /* 0x000fe200078e00ff */
[----:B------:R-:W-:-:S02]  /*1e80*/  MOV R43, R81 ;  /* 0x00000051002b7202 */ /* 0x000fc40000000f00 */
[--C-:B------:R-:W-:Y:S01]  /*1e90*/  SHF.R.U64 R182, R80, 0x10, R81.reuse ;  /* 0x0000001050b67819 */ /* 0x100fe20000001251 */
        /* <DEDUP_REMOVED lines=11> */
[----:B------:R-:W-:Y:S02]  /*1f50*/  PRMT R219, R219, 0x5410, R219 ;  /* 0x00005410dbdb7816 */ /* 0x000fe400000000db */
[----:B------:R-:W-:Y:S01]  /*1f60*/  PRMT R218, R218, 0x5410, R218 ;  /* 0x00005410dada7816 */ /* 0x000fe200000000da */
[----:B------:R-:W-:Y:S01]  /*1f70*/  IMAD R146, R146, -0x326172a9, RZ ;  /* 0xcd9e8d5792927824 */ /* 0x000fe200078e02ff */
[----:B------:R-:W-:Y:S01]  /*1f80*/  SHF.R.U32.HI R8, RZ, 0x10, R91 ;  /* 0x00000010ff087819 */ /* 0x000fe2000001165b */
[----:B------:R-:W-:Y:S01]  /*1f90*/  IMAD R179, R179, -0x2daee0ad, RZ ;  /* 0xd2511f53b3b37824 */ /* 0x000fe200078e02ff */
[--C-:B------:R-:W-:Y:S02]  /*1fa0*/  SHF.R.U64 R10, R88, 0x10, R89.reuse ;  /* 0x00000010580a7819 */ /* 0x100fe40000001259 */
[----:B------:R-:W-:-:S02]  /*1fb0*/  SHF.R.U32.HI R6, RZ, 0x10, R89 ;  /* 0x00000010ff067819 */ /* 0x000fc40000011659 */
[--C-:B------:R-:W-:Y:S02]  /*1fc0*/  SHF.R.U64 R7, R2, 0x10, R3.reuse ;  /* 0x0000001002077819 */ /* 0x100fe40000001203 */
[----:B------:R-:W-:Y:S02]  /*1fd0*/  SHF.R.U32.HI R4, RZ, 0x10, R3 ;  /* 0x00000010ff047819 */ /* 0x000fe40000011603 */
[----:B--2---:R-:W-:Y:S02]  /*1fe0*/  ISETP.NE.U32.AND P1, PT, RZ, UR20, PT ;  /* 0x00000014ff007c0c */ /* 0x004fe4000bf25070 */
        /* <DEDUP_REMOVED lines=35> */
[----:B------:R-:W-:Y:S02]  /*2220*/  LOP3.LUT R150, R5, UR19, R150, 0x96, !PT ;  /* 0x0000001305967c12 */ /* 0x000fe4000f8e9696 */
[----:B------:R-:W-:Y:S02]  /*2230*/  LOP3.LUT R149, R0, UR18, R149, 0x96, !PT ;  /* 0x0000001200957c12 */ /* 0x000fe4000f8e9695 */
[----:B------:R-:W-:Y:S02]  /*2240*/  ISETP.NE.AND.EX P1, PT, RZ, UR21, PT, P1 ;  /* 0x00000015ff007c0c */ /* 0x000fe4000bf25310 */
[----:B01-34-:R-:W-:-:S11]  /*2250*/  LOP3.LUT R180, R180, 0x3, RZ, 0xc0, !PT ;  /* 0x00000003b4b47812 */ /* 0x01bfd600078ec0ff */
.L_x_76749:
[----:B-1----:R-:W0:Y:S01]  /*2260*/  S2R R7, SR_TID.X ;  /* 0x0000000000077919 */ /* 0x002e220000002100 */
[----:B------:R-:W1:Y:S01]  /*2270*/  @P1 LDC.64 R4, c[0x0][0x3e0] ;  /* 0x0000f800ff041b82 */ /* 0x000e620000000a00 */
[----:B------:R-:W-:Y:S02]  /*2280*/  IMAD R0, R148, UR12, RZ ;  /* 0x0000000c94007c24 */ /* 0x000fe4000f8e02ff */
[----:B------:R-:W-:-:S03]  /*2290*/  IMAD.MOV.U32 R174, RZ, RZ, 0x3f800000 ;  /* 0x3f800000ffae7424 */ /* 0x000fc600078e00ff */
[----:B------:R-:W-:Y:S02]  /*22a0*/  SHF.R.S32.HI R6, RZ, 0x1f, R0 ;  /* 0x0000001fff067819 */ /* 0x000fe40000011400 */
[----:B------:R-:W2:Y:S02]  /*22b0*/  LDC.64 R190, c[0x0][0x390] ;  /* 0x0000e400ffbe7b82 */ /* 0x000ea40000000a00 */
[----:B------:R-:W-:Y:S01]  /*22c0*/  LEA.HI R6, R6, R0, RZ, 0x2 ;  /* 0x0000000006067211 */ /* 0x000fe200078f10ff */
[----:B-1----:R-:W-:-:S05]  /*22d0*/  @P1 IMAD.WIDE R4, R148, 0x4, R4 ;  /* 0x0000000494041825 */ /* 0x002fca00078e0204 */
[----:B------:R1:W5:Y:S01]  /*22e0*/  @P1 LDG.E R174, desc[UR6][R4.64] ;  /* 0x0000000604ae1981 */ /* 0x000362000c1e1900 */
[----:B0-----:R-:W-:-:S04]  /*22f0*/  LOP3.LUT R169, R7, 0x1f, RZ, 0xc0, !PT ;  /* 0x0000001f07a97812 */ /* 0x001fc800078ec0ff */
[----:B------:R-:W-:-:S05]  /*2300*/  LEA.HI.SX32 R169, R6, R169, 0x1e ;  /* 0x000000a906a97211 */ /* 0x000fca00078ff2ff */
[----:B--2---:R-:W-:-:S06]  /*2310*/  IMAD.WIDE.U32 R6, R169, 0x10, R190 ;  /* 0x00000010a9067825 */ /* 0x004fcc00078e00be */
[----:B------:R-:W5:Y:S01]  /*2320*/  LDG.E.128 R4, desc[UR6][R6.64] ;  /* 0x0000000606047981 */ /* 0x000f62000c1e1d00 */
[----:B------:R-:W-:-:S04]  /*2330*/  ISETP.NE.U32.AND P0, PT, RZ, UR8, PT ;  /* 0x00000008ff007c0c */ /* 0x000fc8000bf05070 */
[----:B------:R-:W-:Y:S02]  /*2340*/  ISETP.NE.AND.EX P0, PT, RZ, UR9, PT, P0 ;  /* 0x00000009ff007c0c */ /* 0x000fe4000bf05300 */
[--C-:B------:R-:W-:Y:S02]  /*2350*/  SHF.R.U64 R8, R134, 0x10, R135.reuse ;  /* 0x0000001086087819 */ /* 0x100fe40000001287 */
[----:B------:R-:W-:Y:S01]  /*2360*/  SHF.R.U32.HI R0, RZ, 0x10, R135 ;  /* 0x00000010ff007819 */ /* 0x000fe20000011687 */
[----:B------:R-:W-:-:S03]  /*2370*/  IMAD.MOV.U32 R173, RZ, RZ, 0x2f800000 ;  /* 0x2f800000ffad7424 */ /* 0x000fc600078e00ff */
[----:B------:R-:W-:-:S05]  /*2380*/  PRMT R0, R0, 0x5410, R8 ;  /* 0x0000541000007816 */ /* 0x000fca0000000008 */
[----:B-1----:R-:W-:Y:S05]  /*2390*/  @!P0 BRA `(.L_x_75909) ;  /* 0x0000001800508947 */ /* 0x002fea0003800000 */
[----:B------:R-:W0:Y:S01]  /*23a0*/  LDC.64 R8, c[0x0][0x3a0] ;  /* 0x0000e800ff087b82 */ /* 0x000e220000000a00 */
[----:B------:R-:W-:Y:S01]  /*23b0*/  ISETP.NE.AND P2, PT, R180, 0x1, PT ;  /* 0x00000001b400780c */ /* 0x000fe20003f45270 */
[----:B------:R-:W-:Y:S01]  /*23c0*/  BSSY.RECONVERGENT B0, `(.L_x_75910) ;  /* 0x000005f000007945 */ /* 0x000fe20003800200 */
[----:B------:R-:W-:Y:S02]  /*23d0*/  IMAD.MOV.U32 R12, RZ, RZ, R179 ;  /* 0x000000ffff0c7224 */ /* 0x000fe400078e00b3 */
[----:B0-----:R-:W-:-:S05]  /*23e0*/  IMAD.WIDE.U32 R8, R169, 0x10, R8 ;  /* 0x00000010a9087825 */ /* 0x001fca00078e0008 */
[----:B------:R0:W5:Y:S02]  /*23f0*/  LDG.E.128 R32, desc[UR6][R8.64] ;  /* 0x0000000608207981 */ /* 0x000164000c1e1d00 */
[----:B0-----:R-:W-:Y:S01]  /*2400*/  MOV R8, 0x2 ;  /* 0x0000000200087802 */ /* 0x001fe20000000f00 */
[----:B------:R-:W-:Y:S01]  /*2410*/  IMAD.MOV.U32 R9, RZ, RZ, R146 ;  /* 0x000000ffff097224 */ /* 0x000fe200078e0092 */
[----:B------:R-:W-:Y:S06]  /*2420*/  @!P2 BRA `(.L_x_75911) ;  /* 0x000000040060a947 */ /* 0x000fec0003800000 */
[----:B------:R-:W-:-:S05]  /*2430*/  HFMA2 R8, -RZ, RZ, 0, 1.1920928955078125e-07 ;  /* 0x00000002ff087431 */ /* 0x000fca00000001ff */
[----:B------:R-:W-:-:S05]  /*2440*/  VIADDMNMX.U32 R8, R180, 0xfffffffe, R8, PT ;  /* 0xfffffffeb4087846 */ /* 0x000fca0003800008 */
[----:B------:R-:W-:-:S06]  /*2450*/  IMAD.SHL.U32 R8, R8, 0x4, RZ ;  /* 0x0000000408087824 */ /* 0x000fcc00078e00ff */
[----:B------:R-:W0:Y:S02]  /*2460*/  LDC R8, c[0x2][R8] ;  /* 0x0080000008087b82 */ /* 0x000e240000000800 */
[----:B0-----:R-:W-:-:S04]  /*2470*/  SHF.R.S32.HI R9, RZ, 0x1f, R8 ;  /* 0x0000001fff097819 */ /* 0x001fc80000011408 */
.L_x_88396:
[----:B------:R-:W-:Y:S05]  /*2480*/  BRX R8 -0x2490                                         (*"BRANCH_TARGETS .L_x_88397,.L_x_88398,.L_x_88399"*) ;  /* 0xffffffd808dc7949 */ /* 0x000fea000383ffff */
.L_x_88399:
[----:B------:R-:W-:Y:S01]  /*2490*/  VIADD R8, R180, 0x1 ;  /* 0x00000001b4087836 */ /* 0x000fe20000000000 */
[----:B------:R-:W-:Y:S01]  /*24a0*/  MOV R12, R179 ;  /* 0x000000b3000c7202 */ /* 0x000fe20000000f00 */
[----:B------:R-:W-:Y:S01]  /*24b0*/  IMAD.MOV.U32 R9, RZ, RZ, R150 ;  /* 0x000000ffff097224 */ /* 0x000fe200078e0096 */
[----:B------:R-:W-:Y:S06]  /*24c0*/  BRA `(.L_x_75911) ;  /* 0x0000000400387947 */ /* 0x000fec0003800000 */
.L_x_88397:
[----:B------:R-:W-:Y:S01]  /*24d0*/  IMAD.MOV.U32 R12, RZ, RZ, R179 ;  /* 0x000000ffff0c7224 */ /* 0x000fe200078e00b3 */
[----:B------:R-:W-:Y:S01]  /*24e0*/  MOV R8, 0x3 ;  /* 0x0000000300087802 */ /* 0x000fe20000000f00 */
[----:B------:R-:W-:Y:S01]  /*24f0*/  IMAD.MOV.U32 R9, RZ, RZ, R149 ;  /* 0x000000ffff097224 */ /* 0x000fe200078e0095 */
[----:B------:R-:W-:Y:S06]  /*2500*/  BRA `(.L_x_75911) ;  /* 0x0000000400287947 */ /* 0x000fec0003800000 */
.L_x_88398:
        /* <DEDUP_REMOVED lines=13> */
.L_x_75913:
[----:B------:R-:W-:Y:S05]  /*25e0*/  BSYNC.RECONVERGENT B1 ;  /* 0x0000000000017941 */ /* 0x000fea0003800200 */
.L_x_75912:
        /* <DEDUP_REMOVED lines=59> */
[----:B------:R-:W-:-:S07]  /*29a0*/  IMAD.MOV.U32 R8, RZ, RZ, RZ ;  /* 0x000000ffff087224 */ /* 0x000fce00078e00ff */
.L_x_75911:
[----:B------:R-:W-:Y:S05]  /*29b0*/  BSYNC.RECONVERGENT B0 ;  /* 0x0000000000007941 */ /* 0x000fea0003800200 */
.L_x_75910:
[----:B------:R-:W-:Y:S01]  /*29c0*/  I2FP.F32.U32 R10, R9 ;  /* 0x00000009000a7245 */ /* 0x000fe20000201000 */
[----:B-----5:R-:W-:Y:S01]  /*29d0*/  FMUL.FTZ R9, R4, R174 ;  /* 0x000000ae04097220 */ /* 0x020fe20000410000 */
[----:B------:R-:W-:Y:S01]  /*29e0*/  MOV R172, UR11 ;  /* 0x0000000b00ac7c02 */ /* 0x000fe20008000f00 */
[----:B------:R-:W-:Y:S01]  /*29f0*/  IMAD.U32 R171, RZ, RZ, UR10 ;  /* 0x0000000affab7e24 */ /* 0x000fe2000f8e00ff */
[----:B------:R-:W-:Y:S01]  /*2a00*/  ISETP.NE.AND P3, PT, R8, 0x1, PT ;  /* 0x000000010800780c */ /* 0x000fe20003f65270 */
[----:B------:R-:W-:Y:S01]  /*2a10*/  FFMA.FTZ R4, R10, R173, 1.1641532182693481445e-10 ;  /* 0x2f0000000a047423 */ /* 0x000fe200000100ad */
[----:B------:R-:W-:Y:S02]  /*2a20*/  HADD2.F32 R52, -RZ, R217.H1_H1 ;  /* 0x300000d9ff347230 */ /* 0x000fe40000004100 */
[----:B------:R-:W-:Y:S01]  /*2a30*/  FMUL.FTZ R9, R9, R172 ;  /* 0x000000ac09097220 */ /* 0x000fe20000410000 */
[----:B------:R-:W-:Y:S01]  /*2a40*/  BSSY.RECONVERGENT B0, `(.L_x_75914) ;  /* 0x000005b000007945 */ /* 0x000fe20003800200 */
[----:B------:R-:W-:-:S02]  /*2a50*/  FSETP.GTU.FTZ.AND P2, PT, R4, R171, PT ;  /* 0x000000ab0400720b */ /* 0x000fc40003f5c000 */
        /* <DEDUP_REMOVED lines=14> */
.L_x_75916:
        /* <DEDUP_REMOVED lines=13> */
.L_x_75918:
[----:B------:R-:W-:Y:S05]  /*2c10*/  BSYNC.RECONVERGENT B1 ;  /* 0x0000000000017941 */ /* 0x000fea0003800200 */
.L_x_75917:
        /* <DEDUP_REMOVED lines=61> */
.L_x_75915:
[----:B------:R-:W-:Y:S05]  /*2ff0*/  BSYNC.RECONVERGENT B0 ;  /* 0x0000000000007941 */ /* 0x000fea0003800200 */
.L_x_75914:
[----:B------:R-:W-:Y:S01]  /*3000*/  I2FP.F32.U32 R4, R4 ;  /* 0x0000000400047245 */ /* 0x000fe20000201000 */
[----:B------:R-:W-:Y:S01]  /*3010*/  FMUL.FTZ R5, R5, R174 ;  /* 0x000000ae05057220 */ /* 0x000fe20000410000 */
[----:B------:R-:W-:Y:S01]  /*3020*/  ISETP.NE.AND P4, PT, R9, 0x1, PT ;  /* 0x000000010900780c */ /* 0x000fe20003f85270 */
[----:B------:R-:W-:Y:S01]  /*3030*/  HADD2.F32 R53, -RZ, R0.H1_H1 ;  /* 0x30000000ff357230 */ /* 0x000fe20000004100 */
[----:B------:R-:W-:Y:S01]  /*3040*/  BSSY.RECONVERGENT B0, `(.L_x_75919) ;  /* 0x000005d000007945 */ /* 0x000fe20003800200 */
[----:B------:R-:W-:Y:S01]  /*3050*/  FFMA.FTZ R4, R4, R173, 1.1641532182693481445e-10 ;  /* 0x2f00000004047423 */ /* 0x000fe200000100ad */
[----:B------:R-:W-:-:S04]  /*3060*/  FMUL.FTZ R5, R5, R172 ;  /* 0x000000ac05057220 */ /* 0x000fc80000410000 */
        /* <DEDUP_REMOVED lines=15> */
.L_x_75921:
        /* <DEDUP_REMOVED lines=13> */
.L_x_75923:
[----:B------:R-:W-:Y:S05]  /*3230*/  BSYNC.RECONVERGENT B1 ;  /* 0x0000000000017941 */ /* 0x000fea0003800200 */
.L_x_75922:
        /* <DEDUP_REMOVED lines=61> */
.L_x_75920:
[----:B------:R-:W-:Y:S05]  /*3610*/  BSYNC.RECONVERGENT B0 ;  /* 0x0000000000007941 */ /* 0x000fea0003800200 */
.L_x_75919:
[----:B------:R-:W-:Y:S01]  /*3620*/  I2FP.F32.U32 R5, R5 ;  /* 0x0000000500057245 */ /* 0x000fe20000201000 */
[----:B------:R-:W-:Y:S01]  /*3630*/  FMUL.FTZ R6, R6, R174 ;  /* 0x000000ae06067220 */ /* 0x000fe20000410000 */
[----:B------:R-:W-:Y:S01]  /*3640*/  ISETP.NE.AND P5, PT, R4, 0x1, PT ;  /* 0x000000010400780c */ /* 0x000fe20003fa5270 */
[----:B------:R-:W-:Y:S01]  /*3650*/  HADD2.F32 R54, -RZ, R217.H0_H0 ;  /* 0x200000d9ff367230 */ /* 0x000fe20000004100 */
[----:B------:R-:W-:Y:S01]  /*3660*/  BSSY.RECONVERGENT B0, `(.L_x_75924) ;  /* 0x000005d000007945 */ /* 0x000fe20003800200 */
[----:B------:R-:W-:Y:S01]  /*3670*/  FFMA.FTZ R5, R5, R173, 1.1641532182693481445e-10 ;  /* 0x2f00000005057423 */ /* 0x000fe200000100ad */
[----:B------:R-:W-:Y:S01]  /*3680*/  FMUL.FTZ R6, R6, R172 ;  /* 0x000000ac06067220 */ /* 0x000fe20000410000 */
[----:B------:R-:W-:-:S03]  /*3690*/  HFMA2 R13, -RZ, RZ, 0, 1.1920928955078125e-07 ;  /* 0x00000002ff0d7431 */ /* 0x000fc600000001ff */
        /* <DEDUP_REMOVED lines=14> */
.L_x_75926:
        /* <DEDUP_REMOVED lines=13> */
.L_x_75928:
[----:B------:R-:W-:Y:S05]  /*3850*/  BSYNC.RECONVERGENT B1 ;  /* 0x0000000000017941 */ /* 0x000fea0003800200 */
.L_x_75927:
        /* <DEDUP_REMOVED lines=61> */
.L_x_75925:
[----:B------:R-:W-:Y:S05]  /*3c30*/  BSYNC.RECONVERGENT B0 ;  /* 0x0000000000007941 */ /* 0x000fea0003800200 */
.L_x_75924:
[----:B------:R-:W-:Y:S01]  /*3c40*/  I2FP.F32.U32 R4, R5 ;  /* 0x0000000500047245 */ /* 0x000fe20000201000 */
[----:B------:R-:W-:Y:S01]  /*3c50*/  FMUL.FTZ R7, R7, R174 ;  /* 0x000000ae07077220 */ /* 0x000fe20000410000 */
[----:B------:R-:W-:-:S03]  /*3c60*/  HADD2.F32 R0, -RZ, R0.H0_H0 ;  /* 0x20000000ff007230 */ /* 0x000fc60000004100 */
[----:B------:R-:W-:Y:S01]  /*3c70*/  FFMA.FTZ R4, R4, R173, 1.1641532182693481445e-10 ;  /* 0x2f00000004047423 */ /* 0x000fe200000100ad */
[----:B------:R-:W-:-:S04]  /*3c80*/  FMUL.FTZ R7, R7, R172 ;  /* 0x000000ac07077220 */ /* 0x000fc80000410000 */
[----:B------:R-:W-:-:S04]  /*3c90*/  FSETP.GTU.FTZ.AND P6, PT, R4, R171, PT ;  /* 0x000000ab0400720b */ /* 0x000fc80003fdc000 */
[----:B------:R-:W-:Y:S02]  /*3ca0*/  FSEL R7, R7, RZ, !P6 ;  /* 0x000000ff07077208 */ /* 0x000fe40007000000 */
[----:B------:R-:W-:-:S03]  /*3cb0*/  PLOP3.LUT P5, PT, P6, PT, PT, 0x8, 0x80 ;  /* 0x000000000080781c */ /* 0x000fc600037ae170 */
[----:B------:R-:W-:Y:S01]  /*3cc0*/  FFMA.FTZ R55, R7, R0, R35 ;  /* 0x0000000007377223 */ /* 0x000fe20000010023 */
[----:B------:R-:W-:Y:S09]  /*3cd0*/  BRA `(.L_x_75929) ;  /* 0x0000001800307947 */ /* 0x000ff20003800000 */
.L_x_75909:
        /* <DEDUP_REMOVED lines=16> */
.L_x_75932:
        /* <DEDUP_REMOVED lines=13> */
.L_x_75934:
[----:B------:R-:W-:Y:S05]  /*3eb0*/  BSYNC.RECONVERGENT B1 ;  /* 0x0000000000017941 */ /* 0x000fea0003800200 */
.L_x_75933:
        /* <DEDUP_REMOVED lines=60> */
.L_x_75931:
[----:B------:R-:W-:Y:S05]  /*4280*/  BSYNC.RECONVERGENT B0 ;  /* 0x0000000000007941 */ /* 0x000fea0003800200 */
.L_x_75930:
        /* <DEDUP_REMOVED lines=24> */
.L_x_75937:
        /* <DEDUP_REMOVED lines=13> */
.L_x_75939:
[----:B------:R-:W-:Y:S05]  /*44e0*/  BSYNC.RECONVERGENT B1 ;  /* 0x0000000000017941 */ /* 0x000fea0003800200 */
.L_x_75938:
        /* <DEDUP_REMOVED lines=61> */
.L_x_75936:
[----:B------:R-:W-:Y:S05]  /*48c0*/  BSYNC.RECONVERGENT B0 ;  /* 0x0000000000007941 */ /* 0x000fea0003800200 */
.L_x_75935:
        /* <DEDUP_REMOVED lines=22> */
.L_x_75942:
        /* <DEDUP_REMOVED lines=13> */
.L_x_75944:
[----:B------:R-:W-:Y:S05]  /*4b00*/  BSYNC.RECONVERGENT B1 ;  /* 0x0000000000017941 */ /* 0x000fea0003800200 */
.L_x_75943:
        /* <DEDUP_REMOVED lines=61> */
.L_x_75941:
[----:B------:R-:W-:Y:S05]  /*4ee0*/  BSYNC.RECONVERGENT B0 ;  /* 0x0000000000007941 */ /* 0x000fea0003800200 */
.L_x_75940:
        /* <DEDUP_REMOVED lines=22> */
.L_x_75947:
        /* <DEDUP_REMOVED lines=13> */
.L_x_75949:
[----:B------:R-:W-:Y:S05]  /*5120*/  BSYNC.RECONVERGENT B1 ;  /* 0x0000000000017941 */ /* 0x000fea0003800200 */
.L_x_75948:
        /* <DEDUP_REMOVED lines=61> */
.L_x_75946:
[----:B------:R-:W-:Y:S05]  /*5500*/  BSYNC.RECONVERGENT B0 ;  /* 0x0000000000007941 */ /* 0x000fea0003800200 */
.L_x_75945:
        /* <DEDUP_REMOVED lines=8> */
[----:B------:R-:W-:-:S10]  /*5590*/  FMUL.FTZ R55, R7, R0 ;  /* 0x0000000007377220 */ /* 0x000fd40000410000 */
.L_x_75929:
        /* <DEDUP_REMOVED lines=8> */
[----:B------:R-:W-:-:S04]  /*5620*/  SEL R4, RZ, 0x1, !P2 ;  /* 0x00000001ff047807 */ /* 0x000fc80005000000 */
[----:B------:R-:W-:Y:S01]  /*5630*/  IADD3 R0, PT, PT, R0, R4, RZ ;  /* 0x0000000400007210 */ /* 0x000fe20007ffe0ff */
[----:B------:R-:W2:Y:S01]  /*5640*/  @P0 LDC.64 R8, c[0x0][0x3a0] ;  /* 0x0000e800ff080b82 */ /* 0x000ea20000000a00 */
[----:B0-----:R-:W-:-:S05]  /*5650*/  IMAD.WIDE.U32 R4, R169, 0x10, R188 ;  /* 0x00000010a9047825 */ /* 0x001fca00078e00bc */
[----:B------:R-:W-:Y:S01]  /*5660*/  STG.E.128 desc[UR6][R4.64], R52 ;  /* 0x0000003404007986 */ /* 0x000fe2000c101d06 */
[----:B-1----:R-:W-:-:S05]  /*5670*/  IMAD.WIDE.U32 R6, R169, 0x4, R192 ;  /* 0x00000004a9067825 */ /* 0x002fca00078e00c0 */
[----:B------:R0:W-:Y:S01]  /*5680*/  STG.E desc[UR6][R6.64], R0 ;  /* 0x0000000006007986 */ /* 0x0001e2000c101906 */
[----:B--2---:R-:W-:-:S05]  /*5690*/  @P0 IMAD.WIDE.U32 R8, R167, 0x10, R8 ;  /* 0x00000010a7080825 */ /* 0x004fca00078e0008 */
[----:B------:R1:W5:Y:S04]  /*56a0*/  @P0 LDG.E.128 R32, desc[UR6][R8.64] ;  /* 0x0000000608200981 */ /* 0x000368000c1e1d00 */
[----:B0-----:R1:W5:Y:S01]  /*56b0*/  LDG.E.128 R4, desc[UR6][R10.64] ;  /* 0x000000060a047981 */ /* 0x001362000c1e1d00 */
[--C-:B------:R-:W-:Y:S02]  /*56c0*/  SHF.R.U64 R0, R132, 0x10, R133.reuse ;  /* 0x0000001084007819 */ /* 0x100fe40000001285 */
[----:B------:R-:W-:-:S04]  /*56d0*/  SHF.R.U32.HI R18, RZ, 0x10, R133 ;  /* 0x00000010ff127819 */ /* 0x000fc80000011685 */
[----:B------:R-:W-:Y:S01]  /*56e0*/  PRMT R18, R18, 0x5410, R0 ;  /* 0x0000541012127816 */ /* 0x000fe20000000000 */
[----:B------:R-:W-:Y:S06]  /*56f0*/  @!P0 BRA `(.L_x_75950) ;  /* 0x0000001800308947 */ /* 0x000fec0003800000 */
        /* <DEDUP_REMOVED lines=16> */
.L_x_75953:
        /* <DEDUP_REMOVED lines=13> */
.L_x_75955:
[----:B------:R-:W-:Y:S05]  /*58d0*/  BSYNC.RECONVERGENT B1 ;  /* 0x0000000000017941 */ /* 0x000fea0003800200 */
.L_x_75954:
        /* <DEDUP_REMOVED lines=61> */
.L_x_75952:
[----:B------:R-:W-:Y:S05]  /*5cb0*/  BSYNC.RECONVERGENT B0 ;  /* 0x0000000000007941 */ /* 0x000fea0003800200 */
.L_x_75951:
[----:B------:R-:W-:Y:S01]  /*5cc0*/  I2FP.F32.U32 R9, R9 ;  /* 0x0000000900097245 */ /* 0x000fe20000201000 */
[----:B-----5:R-:W-:Y:S01]  /*5cd0*/  FMUL.FTZ R4, R4, R174 ;  /* 0x000000ae04047220 */ /* 0x020fe20000410000 */
[----:B------:R-:W-:Y:S01]  /*5ce0*/  ISETP.NE.AND P3, PT, R8, 0x1, PT ;  /* 0x000000010800780c */ /* 0x000fe20003f65270 */
[----:B------:R-:W-:Y:S01]  /*5cf0*/  HADD2.F32 R48, -RZ, R216.H1_H1 ;  /* 0x300000d8ff307230 */ /* 0x000fe20000004100 */
[----:B------:R-:W-:Y:S01]  /*5d00*/  BSSY.RECONVERGENT B0, `(.L_x_75956) ;  /* 0x000005d000007945 */ /* 0x000fe20003800200 */
[----:B------:R-:W-:Y:S01]  /*5d10*/  FFMA.FTZ R9, R9, R173, 1.1641532182693481445e-10 ;  /* 0x2f00000009097423 */ /* 0x000fe200000100ad */
[----:B------:R-:W-:-:S04]  /*5d20*/  FMUL.FTZ R4, R4, R172 ;  /* 0x000000ac04047220 */ /* 0x000fc80000410000 */
        /* <DEDUP_REMOVED lines=15> */
.L_x_75958:
        /* <DEDUP_REMOVED lines=13> */
.L_x_75960:
[----:B------:R-:W-:Y:S05]  /*5ef0*/  BSYNC.RECONVERGENT B1 ;  /* 0x0000000000017941 */ /* 0x000fea0003800200 */
.L_x_75959:
        /* <DEDUP_REMOVED lines=61> */
.L_x_75957:
[----:B------:R-:W-:Y:S05]  /*62d0*/  BSYNC.RECONVERGENT B0 ;  /* 0x0000000000007941 */ /* 0x000fea0003800200 */
.L_x_75956:
        /* <DEDUP_REMOVED lines=22> */
.L_x_75963:
        /* <DEDUP_REMOVED lines=13> */
.L_x_75965:
[----:B------:R-:W-:Y:S05]  /*6510*/  BSYNC.RECONVERGENT B1 ;  /* 0x0000000000017941 */ /* 0x000fea0003800200 */
.L_x_75964:
        /* <DEDUP_REMOVED lines=59> */
[----:B------:R-:W-:Y:S02]  /*68d0*/  IMAD.MOV.U32 R0, RZ, RZ, R4 ;  /* 0x000000ffff007224 */ /* 0x000fe400078e0004 */
[----:B------:R-:W-:-:S07]  /*68e0*/  HFMA2 R4, -RZ, RZ, 0, 0 ;  /* 0x00000000ff047431 */ /* 0x000fce00000001ff */
.L_x_75962:
[----:B------:R-:W-:Y:S05]  /*68f0*/  BSYNC.RECONVERGENT B0 ;  /* 0x0000000000007941 */ /* 0x000fea0003800200 */
.L_x_75961:
[----:B------:R-:W-:Y:S01]  /*6900*/  I2FP.F32.U32 R5, R5 ;  /* 0x0000000500057245 */ /* 0x000fe20000201000 */
[----:B------:R-:W-:Y:S01]  /*6910*/  FMUL.FTZ R6, R6, R174 ;  /* 0x000000ae06067220 */ /* 0x000fe20000410000 */
[----:B------:R-:W-:Y:S01]  /*6920*/  ISETP.NE.AND P5, PT, R4, 0x1, PT ;  /* 0x000000010400780c */ /* 0x000fe20003fa5270 */
[----:B------:R-:W-:Y:S01]  /*6930*/  HADD2.F32 R50, -RZ, R216.H0_H0 ;  /* 0x200000d8ff327230 */ /* 0x000fe20000004100 */
[----:B------:R-:W-:Y:S01]  /*6940*/  BSSY.RECONVERGENT B0, `(.L_x_75966) ;  /* 0x000005d000007945 */ /* 0x000fe20003800200 */
[----:B------:R-:W-:Y:S01]  /*6950*/  FFMA.FTZ R5, R5, R173, 1.1641532182693481445e-10 ;  /* 0x2f00000005057423 */ /* 0x000fe200000100ad */
[----:B------:R-:W-:Y:S01]  /*6960*/  FMUL.FTZ R6, R6, R172 ;  /* 0x000000ac06067220 */ /* 0x000fe20000410000 */
[----:B------:R-:W-:-:S03]  /*6970*/  IMAD.MOV.U32 R13, RZ, RZ, 0x2 ;  /* 0x00000002ff0d7424 */ /* 0x000fc600078e00ff */
        /* <DEDUP_REMOVED lines=14> */
.L_x_75968:
        /* <DEDUP_REMOVED lines=13> */
.L_x_75970:
[----:B------:R-:W-:Y:S05]  /*6b30*/  BSYNC.RECONVERGENT B1 ;  /* 0x0000000000017941 */ /* 0x000fea0003800200 */
.L_x_75969:
        /* <DEDUP_REMOVED lines=61> */
.L_x_75967:
[----:B------:R-:W-:Y:S05]  /*6f10*/  BSYNC.RECONVERGENT B0 ;  /* 0x0000000000007941 */ /* 0x000fea0003800200 */
.L_x_75966:
        /* <DEDUP_REMOVED lines=10> */
.L_x_75950:
        /* <DEDUP_REMOVED lines=16> */
.L_x_75974:
        /* <DEDUP_REMOVED lines=13> */
.L_x_75976:
[----:B------:R-:W-:Y:S05]  /*7190*/  BSYNC.RECONVERGENT B1 ;  /* 0x0000000000017941 */ /* 0x000fea0003800200 */
.L_x_75975:
        /* <DEDUP_REMOVED lines=61> */
.L_x_75973:
[----:B------:R-:W-:Y:S05]  /*7570*/  BSYNC.RECONVERGENT B0 ;  /* 0x0000000000007941 */ /* 0x000fea0003800200 */
.L_x_75972:
        /* <DEDUP_REMOVED lines=22> */
.L_x_75979:
        /* <DEDUP_REMOVED lines=13> */
.L_x_75981:
[----:B------:R-:W-:Y:S05]  /*77b0*/  BSYNC.RECONVERGENT B1 ;  /* 0x0000000000017941 */ /* 0x000fea0003800200 */
.L_x_75980:
        /* <DEDUP_REMOVED lines=61> */
.L_x_75978:
[----:B------:R-:W-:Y:S05]  /*7b90*/  BSYNC.RECONVERGENT B0 ;  /* 0x0000000000007941 */ /* 0x000fea0003800200 */
.L_x_75977:
        /* <DEDUP_REMOVED lines=22> */
.L_x_75984:
        /* <DEDUP_REMOVED lines=13> */
.L_x_75986:
[----:B------:R-:W-:Y:S05]  /*7dd0*/  BSYNC.RECONVERGENT B1 ;  /* 0x0000000000017941 */ /* 0x000fea0003800200 */
.L_x_75985:
        /* <DEDUP_REMOVED lines=61> */
.L_x_75983:
[----:B------:R-:W-:Y:S05]  /*81b0*/  BSYNC.RECONVERGENT B0 ;  /* 0x0000000000007941 */ /* 0x000fea0003800200 */
.L_x_75982:
        /* <DEDUP_REMOVED lines=22> */
.L_x_75989:
        /* <DEDUP_REMOVED lines=13> */
.L_x_75991:
[----:B------:R-:W-:Y:S05]  /*83f0*/  BSYNC.RECONVERGENT B1 ;  /* 0x0000000000017941 */ /* 0x000fea0003800200 */
.L_x_75990:
        /* <DEDUP_REMOVED lines=61> */
.L_x_75988:
[----:B------:R-:W-:Y:S05]  /*87d0*/  BSYNC.RECONVERGENT B0 ;  /* 0x0000000000007941 */ /* 0x000fea0003800200 */
.L_x_75987:
        /* <DEDUP_REMOVED lines=9> */
.L_x_75971:
[----:B------:R-:W-:Y:S01]  /*8870*/  SEL R4, RZ, 0x1000000, !P5 ;  /* 0x01000000ff047807 */ /* 0x000fe20006800000 */
[----:B------:R-:W-:Y:S01]  /*8880*/  VIADD R165, R169, 0x40 ;  /* 0x00000040a9a57836 */ /* 0x000fe20000000000 */
[----:B------:R-:W-:Y:S01]  /*8890*/  SEL R5, RZ, 0x10000, !P4 ;  /* 0x00010000ff057807 */ /* 0x000fe20006000000 */
[----:B------:R-:W0:Y:S01]  /*88a0*/  @P0 LDC.64 R8, c[0x0][0x3a0] ;  /* 0x0000e800ff080b82 */ /* 0x000e220000000a00 */
[----:B------:R-:W-:Y:S01]  /*88b0*/  SEL R6, RZ, 0x100, !P3 ;  /* 0x00000100ff067807 */ /* 0x000fe20005800000 */
[----:B------:R-:W-:Y:S01]  /*88c0*/  IMAD.WIDE.U32 R10, R165, 0x10, R190 ;  /* 0x00000010a50a7825 */ /* 0x000fe200078e00be */
[----:B------:R-:W-:Y:S02]  /*88d0*/  SEL R12, RZ, 0x1, !P2 ;  /* 0x00000001ff0c7807 */ /* 0x000fe40005000000 */
[----:B------:R-:W-:Y:S01]  /*88e0*/  IADD3 R4, PT, PT, R6, R4, R5 ;  /* 0x0000000406047210 */ /* 0x000fe20007ffe005 */
[----:B------:R-:W-:-:S03]  /*88f0*/  IMAD.WIDE.U32 R6, R167, 0x4, R192 ;  /* 0x00000004a7067825 */ /* 0x000fc600078e00c0 */
[----:B------:R-:W-:Y:S01]  /*8900*/  IADD3 R12, PT, PT, R4, R12, RZ ;  /* 0x0000000c040c7210 */ /* 0x000fe20007ffe0ff */
[----:B------:R-:W-:-:S05]  /*8910*/  IMAD.WIDE.U32 R4, R167, 0x10, R188 ;  /* 0x00000010a7047825 */ /* 0x000fca00078e00bc */
[----:B------:R-:W-:Y:S04]  /*8920*/  STG.E.128 desc[UR6][R4.64], R48 ;  /* 0x0000003004007986 */ /* 0x000fe8000c101d06 */
[----:B------:R1:W-:Y:S01]  /*8930*/  STG.E desc[UR6][R6.64], R12 ;  /* 0x0000000c06007986 */ /* 0x0003e2000c101906 */
[----:B0-----:R-:W-:Y:S01]  /*8940*/  @P0 IMAD.WIDE.U32 R8, R165, 0x10, R8 ;  /* 0x00000010a5080825 */ /* 0x001fe200078e0008 */
[----:B------:R-:W-:-:S04]  /*8950*/  SHF.R.U32.HI R18, RZ, 0x10, R131 ;  /* 0x00000010ff127819 */ /* 0x000fc80000011683 */
[----:B------:R0:W5:Y:S04]  /*8960*/  @P0 LDG.E.128 R32, desc[UR6][R8.64] ;  /* 0x0000000608200981 */ /* 0x000168000c1e1d00 */
[----:B-1----:R1:W5:Y:S01]  /*8970*/  LDG.E.128 R4, desc[UR6][R10.64] ;  /* 0x000000060a047981 */ /* 0x002362000c1e1d00 */
[----:B0-----:R-:W-:-:S04]  /*8980*/  SHF.R.U64 R8, R130, 0x10, R131 ;  /* 0x0000001082087819 */ /* 0x001fc80000001283 */
[----:B------:R-:W-:Y:S01]  /*8990*/  PRMT R18, R18, 0x5410, R8 ;  /* 0x0000541012127816 */ /* 0x000fe20000000008 */
        /* <DEDUP_REMOVED lines=17> */
.L_x_75995:
        /* <DEDUP_REMOVED lines=13> */
.L_x_75997:
[----:B------:R-:W-:Y:S05]  /*8b80*/  BSYNC.RECONVERGENT B1 ;  /* 0x0000000000017941 */ /* 0x000fea0003800200 */
.L_x_75996:
        /* <DEDUP_REMOVED lines=60> */
.L_x_75994:
[----:B------:R-:W-:Y:S05]  /*8f50*/  BSYNC.RECONVERGENT B0 ;  /* 0x0000000000007941 */ /* 0x000fea0003800200 */
.L_x_75993:
[----:B------:R-:W-:Y:S01]  /*8f60*/  I2FP.F32.U32 R0, R9 ;  /* 0x0000000900007245 */ /* 0x000fe20000201000 */
[----:B-----5:R-:W-:Y:S01]  /*8f70*/  FMUL.FTZ R4, R4, R174 ;  /* 0x000000ae04047220 */ /* 0x020fe20000410000 */
[----:B------:R-:W-:Y:S01]  /*8f80*/  ISETP.NE.AND P3, PT, R8, 0x1, PT ;  /* 0x000000010800780c */ /* 0x000fe20003f65270 */
[----:B------:R-:W-:Y:S01]  /*8f90*/  HADD2.F32 R44, -RZ, R215.H1_H1 ;  /* 0x300000d7ff2c7230 */ /* 0x000fe20000004100 */
[----:B------:R-:W-:Y:S01]  /*8fa0*/  BSSY.RECONVERGENT B0, `(.L_x_75998) ;  /* 0x000005d000007945 */ /* 0x000fe20003800200 */
[----:B------:R-:W-:Y:S01]  /*8fb0*/  FFMA.FTZ R0, R0, R173, 1.1641532182693481445e-10 ;  /* 0x2f00000000007423 */ /* 0x000fe200000100ad */
[----:B------:R-:W-:-:S04]  /*8fc0*/  FMUL.FTZ R4, R4, R172 ;  /* 0x000000ac04047220 */ /* 0x000fc80000410000 */
        /* <DEDUP_REMOVED lines=15> */
.L_x_76000:
        /* <DEDUP_REMOVED lines=13> */
.L_x_76002:
[----:B------:R-:W-:Y:S05]  /*9190*/  BSYNC.RECONVERGENT B1 ;  /* 0x0000000000017941 */ /* 0x000fea0003800200 */
.L_x_76001:
        /* <DEDUP_REMOVED lines=61> */
.L_x_75999:
[----:B------:R-:W-:Y:S05]  /*9570*/  BSYNC.RECONVERGENT B0 ;  /* 0x0000000000007941 */ /* 0x000fea0003800200 */
.L_x_75998:
        /* <DEDUP_REMOVED lines=22> */
.L_x_76005:
        /* <DEDUP_REMOVED lines=13> */
.L_x_76007:
[----:B------:R-:W-:Y:S05]  /*97b0*/  BSYNC.RECONVERGENT B1 ;  /* 0x0000000000017941 */ /* 0x000fea0003800200 */
.L_x_76006:
        /* <DEDUP_REMOVED lines=61> */
.L_x_76004:
[----:B------:R-:W-:Y:S05]  /*9b90*/  BSYNC.RECONVERGENT B0 ;  /* 0x0000000000007941 */ /* 0x000fea0003800200 */
.L_x_76003:
[----:B------:R-:W-:Y:S01]  /*9ba0*/  I2FP.F32.U32 R4, R5 ;  /* 0x0000000500047245 */ /* 0x000fe20000201000 */
[----:B------:R-:W-:Y:S01]  /*9bb0*/  FMUL.FTZ R6, R6, R174 ;  /* 0x000000ae06067220 */ /* 0x000fe20000410000 */
[----:B------:R-:W-:Y:S01]  /*9bc0*/  ISETP.NE.AND P5, PT, R0, 0x1, PT ;  /* 0x000000010000780c */ /* 0x000fe20003fa5270 */
[----:B------:R-:W-:Y:S01]  /*9bd0*/  HADD2.F32 R46, -RZ, R215.H0_H0 ;  /* 0x200000d7ff2e7230 */ /* 0x000fe20000004100 */
[----:B------:R-:W-:Y:S01]  /*9be0*/  BSSY.RECONVERGENT B0, `(.L_x_76008) ;  /* 0x000005d000007945 */ /* 0x000fe20003800200 */
[----:B------:R-:W-:Y:S01]  /*9bf0*/  FFMA.FTZ R4, R4, R173, 1.1641532182693481445e-10 ;  /* 0x2f00000004047423 */ /* 0x000fe200000100ad */
[----:B------:R-:W-:Y:S01]  /*9c00*/  FMUL.FTZ R6, R6, R172 ;  /* 0x000000ac06067220 */ /* 0x000fe20000410000 */
[----:B------:R-:W-:Y:S02]  /*9c10*/  HFMA2 R13, -RZ, RZ, 0, 1.1920928955078125e-07 ;  /* 0x00000002ff0d7431 */ /* 0x000fe400000001ff */
[----:B------:R-:W-:Y:S01]  /*9c20*/  IMAD.MOV.U32 R5, RZ, RZ, R146 ;  /* 0x000000ffff057224 */ /* 0x000fe200078e0092 */
        /* <DEDUP_REMOVED lines=13> */
.L_x_76010:
        /* <DEDUP_REMOVED lines=13> */
.L_x_76012:
[----:B------:R-:W-:Y:S05]  /*9dd0*/  BSYNC.RECONVERGENT B1 ;  /* 0x0000000000017941 */ /* 0x000fea0003800200 */
.L_x_76011:
        /* <DEDUP_REMOVED lines=61> */
.L_x_76009:
[----:B------:R-:W-:Y:S05]  /*a1b0*/  BSYNC.RECONVERGENT B0 ;  /* 0x0000000000007941 */ /* 0x000fea0003800200 */
.L_x_76008:
        /* <DEDUP_REMOVED lines=10> */
.L_x_75992:
        /* <DEDUP_REMOVED lines=16> */
.L_x_76016:
        /* <DEDUP_REMOVED lines=13> */
.L_x_76018:
[----:B------:R-:W-:Y:S05]  /*a430*/  BSYNC.RECONVERGENT B1 ;  /* 0x0000000000017941 */ /* 0x000fea0003800200 */
.L_x_76017:
        /* <DEDUP_REMOVED lines=60> */
.L_x_76015:
[----:B------:R-:W-:Y:S05]  /*a800*/  BSYNC.RECONVERGENT B0 ;  /* 0x0000000000007941 */ /* 0x000fea0003800200 */
.L_x_76014:
        /* <DEDUP_REMOVED lines=22> */
.L_x_76021:
        /* <DEDUP_REMOVED lines=13> */
.L_x_76023:
[----:B------:R-:W-:Y:S05]  /*aa40*/  BSYNC.RECONVERGENT B1 ;  /* 0x0000000000017941 */ /* 0x000fea0003800200 */
.L_x_76022:
        /* <DEDUP_REMOVED lines=61> */
.L_x_76020:
[----:B------:R-:W-:Y:S05]  /*ae20*/  BSYNC.RECONVERGENT B0 ;  /* 0x0000000000007941 */ /* 0x000fea0003800200 */
.L_x_76019:
        /* <DEDUP_REMOVED lines=22> */
.L_x_76026:
        /* <DEDUP_REMOVED lines=13> */
.L_x_76028:
[----:B------:R-:W-:Y:S05]  /*b060*/  BSYNC.RECONVERGENT B1 ;  /* 0x0000000000017941 */ /* 0x000fea0003800200 */
.L_x_76027:
        /* <DEDUP_REMOVED lines=61> */
.L_x_76025:
[----:B------:R-:W-:Y:S05]  /*b440*/  BSYNC.RECONVERGENT B0 ;  /* 0x0000000000007941 */ /* 0x000fea0003800200 */
.L_x_76024:
[----:B------:R-:W-:Y:S01]  /*b450*/  I2FP.F32.U32 R4, R5 ;  /* 0x0000000500047245 */ /* 0x000fe20000201000 */
[----:B------:R-:W-:Y:S01]  /*b460*/  FMUL.FTZ R6, R6, R174 ;  /* 0x000000ae06067220 */ /* 0x000fe20000410000 */
[----:B------:R-:W-:Y:S01]  /*b470*/  ISETP.NE.AND P5, PT, R0, 0x1, PT ;  /* 0x000000010000780c */ /* 0x000fe20003fa5270 */
[----:B------:R-:W-:Y:S01]  /*b480*/  HADD2.F32 R46, -RZ, R215.H0_H0 ;  /* 0x200000d7ff2e7230 */ /* 0x000fe20000004100 */
[----:B------:R-:W-:Y:S01]  /*b490*/  BSSY.RECONVERGENT B0, `(.L_x_76029) ;  /* 0x000005d000007945 */ /* 0x000fe20003800200 */
[----:B------:R-:W-:Y:S01]  /*b4a0*/  FFMA.FTZ R4, R4, R173, 1.1641532182693481445e-10 ;  /* 0x2f00000004047423 */ /* 0x000fe200000100ad */
[----:B------:R-:W-:Y:S01]  /*b4b0*/  FMUL.FTZ R6, R6, R172 ;  /* 0x000000ac06067220 */ /* 0x000fe20000410000 */
[----:B------:R-:W-:Y:S02]  /*b4c0*/  IMAD.MOV.U32 R13, RZ, RZ, 0x2 ;  /* 0x00000002ff0d7424 */ /* 0x000fe400078e00ff */
[----:B------:R-:W-:Y:S01]  /*b4d0*/  IMAD.MOV.U32 R5, RZ, RZ, R146 ;  /* 0x000000ffff057224 */ /* 0x000fe200078e0092 */
        /* <DEDUP_REMOVED lines=13> */
.L_x_76031:
        /* <DEDUP_REMOVED lines=13> */
.L_x_76033:
[----:B------:R-:W-:Y:S05]  /*b680*/  BSYNC.RECONVERGENT B1 ;  /* 0x0000000000017941 */ /* 0x000fea0003800200 */
.L_x_76032:
        /* <DEDUP_REMOVED lines=61> */
.L_x_76030:
[----:B------:R-:W-:Y:S05]  /*ba60*/  BSYNC.RECONVERGENT B0 ;  /* 0x0000000000007941 */ /* 0x000fea0003800200 */
.L_x_76029:
        /* <DEDUP_REMOVED lines=9> */
.L_x_76013:
[----:B------:R-:W0:Y:S01]  /*bb00*/  @P0 LDC.64 R8, c[0x0][0x3a0] ;  /* 0x0000e800ff080b82 */ /* 0x000e220000000a00 */
[----:B------:R-:W-:Y:S02]  /*bb10*/  SEL R4, RZ, 0x1000000, !P5 ;  /* 0x01000000ff047807 */ /* 0x000fe40006800000 */
[----:B------:R-:W-:Y:S02]  /*bb20*/  SEL R5, RZ, 0x10000, !P4 ;  /* 0x00010000ff057807 */ /* 0x000fe40006000000 */
[----:B------:R-:W-:Y:S02]  /*bb30*/  SEL R6, RZ, 0x100, !P3 ;  /* 0x00000100ff067807 */ /* 0x000fe40005800000 */
[----:B------:R-:W-:Y:S02]  /*bb40*/  SEL R0, RZ, 0x1, !P2 ;  /* 0x00000001ff007807 */ /* 0x000fe40005000000 */
[----:B------:R-:W-:Y:S01]  /*bb50*/  IADD3 R4, PT, PT, R6, R4, R5 ;  /* 0x0000000406047210 */ /* 0x000fe20007ffe005 */
[----:B------:R-:W-:Y:S01]  /*bb60*/  IMAD.WIDE.U32 R6, R165, 0x4, R192 ;  /* 0x00000004a5067825 */ /* 0x000fe200078e00c0 */
[----:B------:R-:W-:-:S03]  /*bb70*/  IADD3 R157, PT, PT, R169, 0x60, RZ ;  /* 0x00000060a99d7810 */ /* 0x000fc60007ffe0ff */
[----:B------:R-:W-:Y:S02]  /*bb80*/  IMAD.IADD R0, R4, 0x1, R0 ;  /* 0x0000000104007824 */ /* 0x000fe400078e0200 */
[----:B------:R-:W-:-:S04]  /*bb90*/  IMAD.WIDE.U32 R4, R165, 0x10, R188 ;  /* 0x00000010a5047825 */ /* 0x000fc800078e00bc */
[C---:B------:R-:W-:Y:S01]  /*bba0*/  IMAD.WIDE.U32 R10, R157.reuse, 0x10, R190 ;  /* 0x000000109d0a7825 */ /* 0x040fe200078e00be */
[----:B------:R-:W-:Y:S03]  /*bbb0*/  STG.E.128 desc[UR6][R4.64], R44 ;  /* 0x0000002c04007986 */ /* 0x000fe6000c101d06 */
[----:B0-----:R-:W-:Y:S01]  /*bbc0*/  @P0 IMAD.WIDE.U32 R8, R157, 0x10, R8 ;  /* 0x000000109d080825 */ /* 0x001fe200078e0008 */
[----:B------:R0:W-:Y:S04]  /*bbd0*/  STG.E desc[UR6][R6.64], R0 ;  /* 0x0000000006007986 */ /* 0x0001e8000c101906 */
[----:B------:R1:W5:Y:S04]  /*bbe0*/  @P0 LDG.E.128 R32, desc[UR6][R8.64] ;  /* 0x0000000608200981 */ /* 0x000368000c1e1d00 */
[----:B0-----:R1:W5:Y:S01]  /*bbf0*/  LDG.E.128 R4, desc[UR6][R10.64] ;  /* 0x000000060a047981 */ /* 0x001362000c1e1d00 */
[----:B------:R-:W-:-:S02]  /*bc00*/  SHF.R.U64 R0, R128, 0x10, R129 ;  /* 0x0000001080007819 */ /* 0x000fc40000001281 */
        /* <DEDUP_REMOVED lines=19> */
.L_x_76037:
        /* <DEDUP_REMOVED lines=13> */
.L_x_76039:
[----:B------:R-:W-:Y:S05]  /*be10*/  BSYNC.RECONVERGENT B1 ;  /* 0x0000000000017941 */ /* 0x000fea0003800200 */
.L_x_76038:
        /* <DEDUP_REMOVED lines=61> */
.L_x_76036:
[----:B------:R-:W-:Y:S05]  /*c1f0*/  BSYNC.RECONVERGENT B0 ;  /* 0x0000000000007941 */ /* 0x000fea0003800200 */
.L_x_76035:
        /* <DEDUP_REMOVED lines=22> */
.L_x_76042:
        /* <DEDUP_REMOVED lines=13> */
.L_x_76044:
[----:B------:R-:W-:Y:S05]  /*c430*/  BSYNC.RECONVERGENT B1 ;  /* 0x0000000000017941 */ /* 0x000fea0003800200 */
.L_x_76043:
        /* <DEDUP_REMOVED lines=61> */
.L_x_76041:
[----:B------:R-:W-:Y:S05]  /*c810*/  BSYNC.RECONVERGENT B0 ;  /* 0x0000000000007941 */ /* 0x000fea0003800200 */
.L_x_76040:
        /* <DEDUP_REMOVED lines=22> */
.L_x_76047:
        /* <DEDUP_REMOVED lines=13> */
.L_x_76049:
[----:B------:R-:W-:Y:S05]  /*ca50*/  BSYNC.RECONVERGENT B1 ;  /* 0x0000000000017941 */ /* 0x000fea0003800200 */
.L_x_76048:
        /* <DEDUP_REMOVED lines=61> */
.L_x_76046:
[----:B------:R-:W-:Y:S05]  /*ce30*/  BSYNC.RECONVERGENT B0 ;  /* 0x0000000000007941 */ /* 0x000fea0003800200 */
.L_x_76045:
        /* <DEDUP_REMOVED lines=22> */
.L_x_76052:
        /* <DEDUP_REMOVED lines=13> */
.L_x_76054:
[----:B------:R-:W-:Y:S05]  /*d070*/  BSYNC.RECONVERGENT B1 ;  /* 0x0000000000017941 */ /* 0x000fea0003800200 */
.L_x_76053:
        /* <DEDUP_REMOVED lines=61> */
.L_x_76051:
[----:B------:R-:W-:Y:S05]  /*d450*/  BSYNC.RECONVERGENT B0 ;  /* 0x0000000000007941 */ /* 0x000fea0003800200 */
.L_x_76050:
        /* <DEDUP_REMOVED lines=10> */
.L_x_76034:
        /* <DEDUP_REMOVED lines=16> */
.L_x_76058:
        /* <DEDUP_REMOVED lines=13> */
.L_x_76060:
[----:B------:R-:W-:Y:S05]  /*d6d0*/  BSYNC.RECONVERGENT B1 ;  /* 0x0000000000017941 */ /* 0x000fea0003800200 */
.L_x_76059:
        /* <DEDUP_REMOVED lines=61> */
.L_x_76057:
[----:B------:R-:W-:Y:S05]  /*dab0*/  BSYNC.RECONVERGENT B0 ;  /* 0x0000000000007941 */ /* 0x000fea0003800200 */
.L_x_76056:
        /* <DEDUP_REMOVED lines=22> */
.L_x_76063:
        /* <DEDUP_REMOVED lines=13> */
.L_x_76065:
[----:B------:R-:W-:Y:S05]  /*dcf0*/  BSYNC.RECONVERGENT B1 ;  /* 0x0000000000017941 */ /* 0x000fea0003800200 */
.L_x_76064:
        /* <DEDUP_REMOVED lines=61> */
.L_x_76062:
[----:B------:R-:W-:Y:S05]  /*e0d0*/  BSYNC.RECONVERGENT B0 ;  /* 0x0000000000007941 */ /* 0x000fea0003800200 */
.L_x_76061:
        /* <DEDUP_REMOVED lines=22> */
.L_x_76068:
        /* <DEDUP_REMOVED lines=13> */
.L_x_76070:
[----:B------:R-:W-:Y:S05]  /*e310*/  BSYNC.RECONVERGENT B1 ;  /* 0x0000000000017941 */ /* 0x000fea0003800200 */
.L_x_76069:
        /* <DEDUP_REMOVED lines=60> */
[----:B------:R-:W-:-:S07]  /*e6e0*/  HFMA2 R4, -RZ, RZ, 0, 0 ;  /* 0x00000000ff047431 */ /* 0x000fce00000001ff */
.L_x_76067:
[----:B------:R-:W-:Y:S05]  /*e6f0*/  BSYNC.RECONVERGENT B0 ;  /* 0x0000000000007941 */ /* 0x000fea0003800200 */
.L_x_76066:
        /* <DEDUP_REMOVED lines=22> */
.L_x_76073:
        /* <DEDUP_REMOVED lines=13> */
.L_x_76075:
[----:B------:R-:W-:Y:S05]  /*e930*/  BSYNC.RECONVERGENT B1 ;  /* 0x0000000000017941 */ /* 0x000fea0003800200 */
.L_x_76074:
        /* <DEDUP_REMOVED lines=61> */
.L_x_76072:
[----:B------:R-:W-:Y:S05]  /*ed10*/  BSYNC.RECONVERGENT B0 ;  /* 0x0000000000007941 */ /* 0x000fea0003800200 */
.L_x_76071:
        /* <DEDUP_REMOVED lines=9> */
.L_x_76055:
[----:B------:R-:W-:Y:S01]  /*edb0*/  SEL R4, RZ, 0x1000000, !P5 ;  /* 0x01000000ff047807 */ /* 0x000fe20006800000 */
[----:B------:R-:W0:Y:S01]  /*edc0*/  @P0 LDC.64 R8, c[0x0][0x3a0] ;  /* 0x0000e800ff080b82 */ /* 0x000e220000000a00 */
        /* <DEDUP_REMOVED lines=34> */
.L_x_76079:
        /* <DEDUP_REMOVED lines=13> */
.L_x_76081:
[----:B------:R-:W-:Y:S05]  /*f0c0*/  BSYNC.RECONVERGENT B1 ;  /* 0x0000000000017941 */ /* 0x000fea0003800200 */
.L_x_76080:
        /* <DEDUP_REMOVED lines=60> */
.L_x_76078:
[----:B------:R-:W-:Y:S05]  /*f490*/  BSYNC.RECONVERGENT B0 ;  /* 0x0000000000007941 */ /* 0x000fea0003800200 */
.L_x_76077:
        /* <DEDUP_REMOVED lines=22> */
.L_x_76084:
        /* <DEDUP_REMOVED lines=13> */
.L_x_76086:
[----:B------:R-:W-:Y:S05]  /*f6d0*/  BSYNC.RECONVERGENT B1 ;  /* 0x0000000000017941 */ /* 0x000fea0003800200 */
.L_x_76085:
        /* <DEDUP_REMOVED lines=61> */
.L_x_76083:
[----:B------:R-:W-:Y:S05]  /*fab0*/  BSYNC.RECONVERGENT B0 ;  /* 0x0000000000007941 */ /* 0x000fea0003800200 */
.L_x_76082:
        /* <DEDUP_REMOVED lines=22> */
.L_x_76089:
        /* <DEDUP_REMOVED lines=13> */
.L_x_76091:
[----:B------:R-:W-:Y:S05]  /*fcf0*/  BSYNC.RECONVERGENT B1 ;  /* 0x0000000000017941 */ /* 0x000fea0003800200 */
.L_x_76090:
        /* <DEDUP_REMOVED lines=61> */
.L_x_76088:
[----:B------:R-:W-:Y:S05]  /*100d0*/  BSYNC.RECONVERGENT B0 ;  /* 0x0000000000007941 */ /* 0x000fea0003800200 */
.L_x_76087:
[----:B------:R-:W-:Y:S01]  /*100e0*/  I2FP.F32.U32 R4, R5 ;  /* 0x0000000500047245 */ /* 0x000fe20000201000 */
[----:B------:R-:W-:Y:S01]  /*100f0*/  FMUL.FTZ R6, R6, R174 ;  /* 0x000000ae06067220 */ /* 0x000fe20000410000 */
[----:B------:R-:W-:Y:S01]  /*10100*/  ISETP.NE.AND P5, PT, R0, 0x1, PT ;  /* 0x000000010000780c */ /* 0x000fe20003fa5270 */
[----:B------:R-:W-:Y:S01]  /*10110*/  HADD2.F32 R38, -RZ, R213.H0_H0 ;  /* 0x200000d5ff267230 */ /* 0x000fe20000004100 */
[----:B------:R-:W-:Y:S01]  /*10120*/  BSSY.RECONVERGENT B0, `(.L_x_76092) ;  /* 0x000005d000007945 */ /* 0x000fe20003800200 */
[----:B------:R-:W-:Y:S01]  /*10130*/  FFMA.FTZ R4, R4, R173, 1.1641532182693481445e-10 ;  /* 0x2f00000004047423 */ /* 0x000fe200000100ad */
[----:B------:R-:W-:Y:S01]  /*10140*/  FMUL.FTZ R6, R6, R172 ;  /* 0x000000ac06067220 */ /* 0x000fe20000410000 */
[----:B------:R-:W-:Y:S01]  /*10150*/  IMAD.MOV.U32 R14, RZ, RZ, 0x2 ;  /* 0x00000002ff0e7424 */ /* 0x000fe200078e00ff */
[----:B------:R-:W-:Y:S02]  /*10160*/  MOV R5, R146 ;  /* 0x0000009200057202 */ /* 0x000fe40000000f00 */
        /* <DEDUP_REMOVED lines=13> */
.L_x_76094:
        /* <DEDUP_REMOVED lines=13> */
.L_x_76096:
[----:B------:R-:W-:Y:S05]  /*10310*/  BSYNC.RECONVERGENT B1 ;  /* 0x0000000000017941 */ /* 0x000fea0003800200 */
.L_x_76095:
        /* <DEDUP_REMOVED lines=61> */
.L_x_76093:
[----:B------:R-:W-:Y:S05]  /*106f0*/  BSYNC.RECONVERGENT B0 ;  /* 0x0000000000007941 */ /* 0x000fea0003800200 */
.L_x_76092:
        /* <DEDUP_REMOVED lines=10> */
.L_x_76076:
        /* <DEDUP_REMOVED lines=16> */
.L_x_76100:
        /* <DEDUP_REMOVED lines=13> */
.L_x_76102:
[----:B------:R-:W-:Y:S05]  /*10970*/  BSYNC.RECONVERGENT B1 ;  /* 0x0000000000017941 */ /* 0x000fea0003800200 */
.L_x_76101:
        /* <DEDUP_REMOVED lines=60> */
.L_x_76099:
[----:B------:R-:W-:Y:S05]  /*10d40*/  BSYNC.RECONVERGENT B0 ;  /* 0x0000000000007941 */ /* 0x000fea0003800200 */
.L_x_76098:
        /* <DEDUP_REMOVED lines=22> */
.L_x_76105:
        /* <DEDUP_REMOVED lines=13> */
.L_x_76107:
[----:B------:R-:W-:Y:S05]  /*10f80*/  BSYNC.RECONVERGENT B1 ;  /* 0x0000000000017941 */ /* 0x000fea0003800200 */
.L_x_76106:
        /* <DEDUP_REMOVED lines=61> */
.L_x_76104:
[----:B------:R-:W-:Y:S05]  /*11360*/  BSYNC.RECONVERGENT B0 ;  /* 0x0000000000007941 */ /* 0x000fea0003800200 */
.L_x_76103:
        /* <DEDUP_REMOVED lines=22> */
.L_x_76110:
        /* <DEDUP_REMOVED lines=13> */
.L_x_76112:
[----:B------:R-:W-:Y:S05]  /*115a0*/  BSYNC.RECONVERGENT B1 ;  /* 0x0000000000017941 */ /* 0x000fea0003800200 */
.L_x_76111:
        /* <DEDUP_REMOVED lines=61> */
.L_x_76109:
[----:B------:R-:W-:Y:S05]  /*11980*/  BSYNC.RECONVERGENT B0 ;  /* 0x0000000000007941 */ /* 0x000fea0003800200 */
.L_x_76108:
        /* <DEDUP_REMOVED lines=22> */
.L_x_76115:
        /* <DEDUP_REMOVED lines=13> */
.L_x_76117:
[----:B------:R-:W-:Y:S05]  /*11bc0*/  BSYNC.RECONVERGENT B1 ;  /* 0x0000000000017941 */ /* 0x000fea0003800200 */
.L_x_76116:
        /* <DEDUP_REMOVED lines=61> */
.L_x_76114:
[----:B------:R-:W-:Y:S05]  /*11fa0*/  BSYNC.RECONVERGENT B0 ;  /* 0x0000000000007941 */ /* 0x000fea0003800200 */
.L_x_76113:
        /* <DEDUP_REMOVED lines=9> */
.L_x_76097:
[----:B------:R-:W0:Y:S01]  /*12040*/  @P0 LDC.64 R8, c[0x0][0x3a0] ;  /* 0x0000e800ff080b82 */ /* 0x000e220000000a00 */
[----:B------:R-:W-:Y:S01]  /*12050*/  SEL R0, RZ, 0x1000000, !P5 ;  /* 0x01000000ff007807 */ /* 0x000fe20006800000 */
[----:B------:R-:W-:Y:S01]  /*12060*/  IMAD.WIDE.U32 R6, R144, 0x4, R192 ;  /* 0x0000000490067825 */ /* 0x000fe200078e00c0 */
[----:B------:R-:W-:Y:S02]  /*12070*/  SEL R4, RZ, 0x10000, !P4 ;  /* 0x00010000ff047807 */ /* 0x000fe40006000000 */
[----:B------:R-:W-:Y:S02]  /*12080*/  SEL R5, RZ, 0x100, !P3 ;  /* 0x00000100ff057807 */ /* 0x000fe40005800000 */
[----:B------:R-:W-:Y:S02]  /*12090*/  SEL R13, RZ, 0x1, !P2 ;  /* 0x00000001ff0d7807 */ /* 0x000fe40005000000 */
[----:B------:R-:W-:Y:S02]  /*120a0*/  IADD3 R4, PT, PT, R5, R0, R4 ;  /* 0x0000000005047210 */ /* 0x000fe40007ffe004 */
        /* <DEDUP_REMOVED lines=26> */
.L_x_76121:
        /* <DEDUP_REMOVED lines=13> */
.L_x_76123:
[----:B------:R-:W-:Y:S05]  /*12320*/  BSYNC.RECONVERGENT B1 ;  /* 0x0000000000017941 */ /* 0x000fea0003800200 */
.L_x_76122:
        /* <DEDUP_REMOVED lines=61> */
.L_x_76120:
[----:B------:R-:W-:Y:S05]  /*12700*/  BSYNC.RECONVERGENT B0 ;  /* 0x0000000000007941 */ /* 0x000fea0003800200 */
.L_x_76119:
        /* <DEDUP_REMOVED lines=22> */
.L_x_76126:
        /* <DEDUP_REMOVED lines=13> */
.L_x_76128:
[----:B------:R-:W-:Y:S05]  /*12940*/  BSYNC.RECONVERGENT B1 ;  /* 0x0000000000017941 */ /* 0x000fea0003800200 */
.L_x_76127:
        /* <DEDUP_REMOVED lines=61> */
.L_x_76125:
[----:B------:R-:W-:Y:S05]  /*12d20*/  BSYNC.RECONVERGENT B0 ;  /* 0x0000000000007941 */ /* 0x000fea0003800200 */
.L_x_76124:
        /* <DEDUP_REMOVED lines=22> */
.L_x_76131:
        /* <DEDUP_REMOVED lines=13> */
.L_x_76133:
[----:B------:R-:W-:Y:S05]  /*12f60*/  BSYNC.RECONVERGENT B1 ;  /* 0x0000000000017941 */ /* 0x000fea0003800200 */
.L_x_76132:
        /* <DEDUP_REMOVED lines=61> */
.L_x_76130:
[----:B------:R-:W-:Y:S05]  /*13340*/  BSYNC.RECONVERGENT B0 ;  /* 0x0000000000007941 */ /* 0x000fea0003800200 */
.L_x_76129:
        /* <DEDUP_REMOVED lines=22> */
.L_x_76136:
        /* <DEDUP_REMOVED lines=13> */
.L_x_76138:
[----:B------:R-:W-:Y:S05]  /*13580*/  BSYNC.RECONVERGENT B1 ;  /* 0x0000000000017941 */ /* 0x000fea0003800200 */
.L_x_76137:
        /* <DEDUP_REMOVED lines=61> */
.L_x_76135:
[----:B------:R-:W-:Y:S05]  /*13960*/  BSYNC.RECONVERGENT B0 ;  /* 0x0000000000007941 */ /* 0x000fea0003800200 */
.L_x_76134:
        /* <DEDUP_REMOVED lines=10> */
.L_x_76118:
        /* <DEDUP_REMOVED lines=16> */
.L_x_76142:
        /* <DEDUP_REMOVED lines=13> */
.L_x_76144:
[----:B------:R-:W-:Y:S05]  /*13be0*/  BSYNC.RECONVERGENT B1 ;  /* 0x0000000000017941 */ /* 0x000fea0003800200 */
.L_x_76143:
        /* <DEDUP_REMOVED lines=61> */
.L_x_76141:
[----:B------:R-:W-:Y:S05]  /*13fc0*/  BSYNC.RECONVERGENT B0 ;  /* 0x0000000000007941 */ /* 0x000fea0003800200 */
.L_x_76140:
        /* <DEDUP_REMOVED lines=22> */
.L_x_76147:
        /* <DEDUP_REMOVED lines=13> */
.L_x_76149:
[----:B------:R-:W-:Y:S05]  /*14200*/  BSYNC.RECONVERGENT B1 ;  /* 0x0000000000017941 */ /* 0x000fea0003800200 */
.L_x_76148:
        /* <DEDUP_REMOVED lines=61> */
.L_x_76146:
[----:B------:R-:W-:Y:S05]  /*145e0*/  BSYNC.RECONVERGENT B0 ;  /* 0x0000000000007941 */ /* 0x000fea0003800200 */
.L_x_76145:
        /* <DEDUP_REMOVED lines=22> */
.L_x_76152:
        /* <DEDUP_REMOVED lines=13> */
.L_x_76154:
[----:B------:R-:W-:Y:S05]  /*14820*/  BSYNC.RECONVERGENT B1 ;  /* 0x0000000000017941 */ /* 0x000fea0003800200 */
.L_x_76153:
        /* <DEDUP_REMOVED lines=61> */
.L_x_76151:
[----:B------:R-:W-:Y:S05]  /*14c00*/  BSYNC.RECONVERGENT B0 ;  /* 0x0000000000007941 */ /* 0x000fea0003800200 */
.L_x_76150:
        /* <DEDUP_REMOVED lines=22> */
.L_x_76157:
        /* <DEDUP_REMOVED lines=13> */
.L_x_76159:
[----:B------:R-:W-:Y:S05]  /*14e40*/  BSYNC.RECONVERGENT B1 ;  /* 0x0000000000017941 */ /* 0x000fea0003800200 */
.L_x_76158:
        /* <DEDUP_REMOVED lines=61> */
.L_x_76156:
[----:B------:R-:W-:Y:S05]  /*15220*/  BSYNC.RECONVERGENT B0 ;  /* 0x0000000000007941 */ /* 0x000fea0003800200 */
.L_x_76155:
        /* <DEDUP_REMOVED lines=9> */
.L_x_76139:
        /* <DEDUP_REMOVED lines=33> */
.L_x_76163:
        /* <DEDUP_REMOVED lines=13> */
.L_x_76165:
[----:B------:R-:W-:Y:S05]  /*155a0*/  BSYNC.RECONVERGENT B1 ;  /* 0x0000000000017941 */ /* 0x000fea0003800200 */
.L_x_76164:
        /* <DEDUP_REMOVED lines=61> */
.L_x_76162:
[----:B------:R-:W-:Y:S05]  /*15980*/  BSYNC.RECONVERGENT B0 ;  /* 0x0000000000007941 */ /* 0x000fea0003800200 */
.L_x_76161:
        /* <DEDUP_REMOVED lines=22> */
.L_x_76168:
        /* <DEDUP_REMOVED lines=13> */
.L_x_76170:
[----:B------:R-:W-:Y:S05]  /*15bc0*/  BSYNC.RECONVERGENT B1 ;  /* 0x0000000000017941 */ /* 0x000fea0003800200 */
.L_x_76169:
        /* <DEDUP_REMOVED lines=61> */
.L_x_76167:
[----:B------:R-:W-:Y:S05]  /*15fa0*/  BSYNC.RECONVERGENT B0 ;  /* 0x0000000000007941 */ /* 0x000fea0003800200 */
.L_x_76166:
        /* <DEDUP_REMOVED lines=22> */
.L_x_76173:
        /* <DEDUP_REMOVED lines=13> */
.L_x_76175:
[----:B------:R-:W-:Y:S05]  /*161e0*/  BSYNC.RECONVERGENT B1 ;  /* 0x0000000000017941 */ /* 0x000fea0003800200 */
.L_x_76174:
        /* <DEDUP_REMOVED lines=61> */
.L_x_76172:
[----:B------:R-:W-:Y:S05]  /*165c0*/  BSYNC.RECONVERGENT B0 ;  /* 0x0000000000007941 */ /* 0x000fea0003800200 */
.L_x_76171:
        /* <DEDUP_REMOVED lines=22> */
.L_x_76178:
        /* <DEDUP_REMOVED lines=13> */
.L_x_76180:
[----:B------:R-:W-:Y:S05]  /*16800*/  BSYNC.RECONVERGENT B1 ;  /* 0x0000000000017941 */ /* 0x000fea0003800200 */
.L_x_76179:
        /* <DEDUP_REMOVED lines=61> */
.L_x_76177:
[----:B------:R-:W-:Y:S05]  /*16be0*/  BSYNC.RECONVERGENT B0 ;  /* 0x0000000000007941 */ /* 0x000fea0003800200 */
.L_x_76176:
        /* <DEDUP_REMOVED lines=10> */
.L_x_76160:
        /* <DEDUP_REMOVED lines=16> */
.L_x_76184:
        /* <DEDUP_REMOVED lines=13> */
.L_x_76186:
[----:B------:R-:W-:Y:S05]  /*16e60*/  BSYNC.RECONVERGENT B1 ;  /* 0x0000000000017941 */ /* 0x000fea0003800200 */
.L_x_76185:
        /* <DEDUP_REMOVED lines=61> */
.L_x_76183:
[----:B------:R-:W-:Y:S05]  /*17240*/  BSYNC.RECONVERGENT B0 ;  /* 0x0000000000007941 */ /* 0x000fea0003800200 */
.L_x_76182:
        /* <DEDUP_REMOVED lines=22> */
.L_x_76189:
        /* <DEDUP_REMOVED lines=13> */
.L_x_76191:
[----:B------:R-:W-:Y:S05]  /*17480*/  BSYNC.RECONVERGENT B1 ;  /* 0x0000000000017941 */ /* 0x000fea0003800200 */
.L_x_76190:
        /* <DEDUP_REMOVED lines=61> */
.L_x_76188:
[----:B------:R-:W-:Y:S05]  /*17860*/  BSYNC.RECONVERGENT B0 ;  /* 0x0000000000007941 */ /* 0x000fea0003800200 */
.L_x_76187:
        /* <DEDUP_REMOVED lines=22> */
.L_x_76194:
        /* <DEDUP_REMOVED lines=13> */
.L_x_76196:
[----:B------:R-:W-:Y:S05]  /*17aa0*/  BSYNC.RECONVERGENT B1 ;  /* 0x0000000000017941 */ /* 0x000fea0003800200 */
.L_x_76195:
        /* <DEDUP_REMOVED lines=61> */
.L_x_76193:
[----:B------:R-:W-:Y:S05]  /*17e80*/  BSYNC.RECONVERGENT B0 ;  /* 0x0000000000007941 */ /* 0x000fea0003800200 */
.L_x_76192:
        /* <DEDUP_REMOVED lines=22> */
.L_x_76199:
        /* <DEDUP_REMOVED lines=13> */
.L_x_76201:
[----:B------:R-:W-:Y:S05]  /*180c0*/  BSYNC.RECONVERGENT B1 ;  /* 0x0000000000017941 */ /* 0x000fea0003800200 */
.L_x_76200:
        /* <DEDUP_REMOVED lines=61> */
.L_x_76198:
[----:B------:R-:W-:Y:S05]  /*184a0*/  BSYNC.RECONVERGENT B0 ;  /* 0x0000000000007941 */ /* 0x000fea0003800200 */
.L_x_76197:
        /* <DEDUP_REMOVED lines=9> */
.L_x_76181:
        /* <DEDUP_REMOVED lines=33> */
.L_x_76205:
        /* <DEDUP_REMOVED lines=13> */
.L_x_76207:
[----:B------:R-:W-:Y:S05]  /*18820*/  BSYNC.RECONVERGENT B1 ;  /* 0x0000000000017941 */ /* 0x000fea0003800200 */
.L_x_76206:
        /* <DEDUP_REMOVED lines=61> */
.L_x_76204:
[----:B------:R-:W-:Y:S05]  /*18c00*/  BSYNC.RECONVERGENT B0 ;  /* 0x0000000000007941 */ /* 0x000fea0003800200 */
.L_x_76203:
        /* <DEDUP_REMOVED lines=22> */
.L_x_76210:
        /* <DEDUP_REMOVED lines=13> */
.L_x_76212:
[----:B------:R-:W-:Y:S05]  /*18e40*/  BSYNC.RECONVERGENT B1 ;  /* 0x0000000000017941 */ /* 0x000fea0003800200 */
.L_x_76211:
        /* <DEDUP_REMOVED lines=61> */
.L_x_76209:
[----:B------:R-:W-:Y:S05]  /*19220*/  BSYNC.RECONVERGENT B0 ;  /* 0x0000000000007941 */ /* 0x000fea0003800200 */
.L_x_76208:
        /* <DEDUP_REMOVED lines=22> */
.L_x_76215:
        /* <DEDUP_REMOVED lines=13> */
.L_x_76217:
[----:B------:R-:W-:Y:S05]  /*19460*/  BSYNC.RECONVERGENT B1 ;  /* 0x0000000000017941 */ /* 0x000fea0003800200 */
.L_x_76216:
        /* <DEDUP_REMOVED lines=61> */
.L_x_76214:
[----:B------:R-:W-:Y:S05]  /*19840*/  BSYNC.RECONVERGENT B0 ;  /* 0x0000000000007941 */ /* 0x000fea0003800200 */
.L_x_76213:
        /* <DEDUP_REMOVED lines=22> */
.L_x_76220:
        /* <DEDUP_REMOVED lines=13> */
.L_x_76222:
[----:B------:R-:W-:Y:S05]  /*19a80*/  BSYNC.RECONVERGENT B1 ;  /* 0x0000000000017941 */ /* 0x000fea0003800200 */
.L_x_76221:
        /* <DEDUP_REMOVED lines=61> */
.L_x_76219:
[----:B------:R-:W-:Y:S05]  /*19e60*/  BSYNC.RECONVERGENT B0 ;  /* 0x0000000000007941 */ /* 0x000fea0003800200 */
.L_x_76218:
        /* <DEDUP_REMOVED lines=10> */
.L_x_76202:
        /* <DEDUP_REMOVED lines=16> */
.L_x_76226:
        /* <DEDUP_REMOVED lines=13> */
.L_x_76228:
[----:B------:R-:W-:Y:S05]  /*1a0e0*/  BSYNC.RECONVERGENT B1 ;  /* 0x0000000000017941 */ /* 0x000fea0003800200 */
.L_x_76227:
        /* <DEDUP_REMOVED lines=61> */
.L_x_76225:
[----:B------:R-:W-:Y:S05]  /*1a4c0*/  BSYNC.RECONVERGENT B0 ;  /* 0x0000000000007941 */ /* 0x000fea0003800200 */
.L_x_76224:
        /* <DEDUP_REMOVED lines=22> */
.L_x_76231:
        /* <DEDUP_REMOVED lines=13> */
.L_x_76233:
[----:B------:R-:W-:Y:S05]  /*1a700*/  BSYNC.RECONVERGENT B1 ;  /* 0x0000000000017941 */ /* 0x000fea0003800200 */
.L_x_76232:
        /* <DEDUP_REMOVED lines=61> */
.L_x_76230:
[----:B------:R-:W-:Y:S05]  /*1aae0*/  BSYNC.RECONVERGENT B0 ;  /* 0x0000000000007941 */ /* 0x000fea0003800200 */
.L_x_76229:
        /* <DEDUP_REMOVED lines=22> */
.L_x_76236:
        /* <DEDUP_REMOVED lines=13> */
.L_x_76238:
[----:B------:R-:W-:Y:S05]  /*1ad20*/  BSYNC.RECONVERGENT B1 ;  /* 0x0000000000017941 */ /* 0x000fea0003800200 */
.L_x_76237:
        /* <DEDUP_REMOVED lines=61> */
.L_x_76235:
[----:B------:R-:W-:Y:S05]  /*1b100*/  BSYNC.RECONVERGENT B0 ;  /* 0x0000000000007941 */ /* 0x000fea0003800200 */
.L_x_76234:
        /* <DEDUP_REMOVED lines=22> */
.L_x_76241:
        /* <DEDUP_REMOVED lines=13> */
.L_x_76243:
[----:B------:R-:W-:Y:S05]  /*1b340*/  BSYNC.RECONVERGENT B1 ;  /* 0x0000000000017941 */ /* 0x000fea0003800200 */
.L_x_76242:
        /* <DEDUP_REMOVED lines=61> */
.L_x_76240:
[----:B------:R-:W-:Y:S05]  /*1b720*/  BSYNC.RECONVERGENT B0 ;  /* 0x0000000000007941 */ /* 0x000fea0003800200 */
.L_x_76239:
        /* <DEDUP_REMOVED lines=9> */
.L_x_76223:
        /* <DEDUP_REMOVED lines=33> */
.L_x_76247:
        /* <DEDUP_REMOVED lines=13> */
.L_x_76249:
[----:B------:R-:W-:Y:S05]  /*1baa0*/  BSYNC.RECONVERGENT B1 ;  /* 0x0000000000017941 */ /* 0x000fea0003800200 */
.L_x_76248:
        /* <DEDUP_REMOVED lines=61> */
.L_x_76246:
[----:B------:R-:W-:Y:S05]  /*1be80*/  BSYNC.RECONVERGENT B0 ;  /* 0x0000000000007941 */ /* 0x000fea0003800200 */
.L_x_76245:
        /* <DEDUP_REMOVED lines=22> */
.L_x_76252:
        /* <DEDUP_REMOVED lines=13> */
.L_x_76254:
[----:B------:R-:W-:Y:S05]  /*1c0c0*/  BSYNC.RECONVERGENT B1 ;  /* 0x0000000000017941 */ /* 0x000fea0003800200 */
.L_x_76253:
        /* <DEDUP_REMOVED lines=61> */
.L_x_76251:
[----:B------:R-:W-:Y:S05]  /*1c4a0*/  BSYNC.RECONVERGENT B0 ;  /* 0x0000000000007941 */ /* 0x000fea0003800200 */
.L_x_76250:
        /* <DEDUP_REMOVED lines=22> */
.L_x_76257:
        /* <DEDUP_REMOVED lines=13> */
.L_x_76259:
[----:B------:R-:W-:Y:S05]  /*1c6e0*/  BSYNC.RECONVERGENT B1 ;  /* 0x0000000000017941 */ /* 0x000fea0003800200 */
.L_x_76258:
        /* <DEDUP_REMOVED lines=61> */
.L_x_76256:
[----:B------:R-:W-:Y:S05]  /*1cac0*/  BSYNC.RECONVERGENT B0 ;  /* 0x0000000000007941 */ /* 0x000fea0003800200 */
.L_x_76255:
        /* <DEDUP_REMOVED lines=22> */
.L_x_76262:
        /* <DEDUP_REMOVED lines=13> */
.L_x_76264:
[----:B------:R-:W-:Y:S05]  /*1cd00*/  BSYNC.RECONVERGENT B1 ;  /* 0x0000000000017941 */ /* 0x000fea0003800200 */
.L_x_76263:
        /* <DEDUP_REMOVED lines=61> */
.L_x_76261:
[----:B------:R-:W-:Y:S05]  /*1d0e0*/  BSYNC.RECONVERGENT B0 ;  /* 0x0000000000007941 */ /* 0x000fea0003800200 */
.L_x_76260:
        /* <DEDUP_REMOVED lines=10> */
.L_x_76244:
        /* <DEDUP_REMOVED lines=16> */
.L_x_76268:
        /* <DEDUP_REMOVED lines=13> */
.L_x_76270:
[----:B------:R-:W-:Y:S05]  /*1d360*/  BSYNC.RECONVERGENT B1 ;  /* 0x0000000000017941 */ /* 0x000fea0003800200 */
.L_x_76269:
        /* <DEDUP_REMOVED lines=61> */
.L_x_76267:
[----:B------:R-:W-:Y:S05]  /*1d740*/  BSYNC.RECONVERGENT B0 ;  /* 0x0000000000007941 */ /* 0x000fea0003800200 */
.L_x_76266:
        /* <DEDUP_REMOVED lines=22> */
.L_x_76273:
        /* <DEDUP_REMOVED lines=13> */
.L_x_76275:
[----:B------:R-:W-:Y:S05]  /*1d980*/  BSYNC.RECONVERGENT B1 ;  /* 0x0000000000017941 */ /* 0x000fea0003800200 */
.L_x_76274:
        /* <DEDUP_REMOVED lines=61> */
.L_x_76272:
[----:B------:R-:W-:Y:S05]  /*1dd60*/  BSYNC.RECONVERGENT B0 ;  /* 0x0000000000007941 */ /* 0x000fea0003800200 */
.L_x_76271:
        /* <DEDUP_REMOVED lines=22> */
.L_x_76278:
        /* <DEDUP_REMOVED lines=13> */
.L_x_76280:
[----:B------:R-:W-:Y:S05]  /*1dfa0*/  BSYNC.RECONVERGENT B1 ;  /* 0x0000000000017941 */ /* 0x000fea0003800200 */
.L_x_76279:
        /* <DEDUP_REMOVED lines=61> */
.L_x_76277:
[----:B------:R-:W-:Y:S05]  /*1e380*/  BSYNC.RECONVERGENT B0 ;  /* 0x0000000000007941 */ /* 0x000fea0003800200 */
.L_x_76276:
        /* <DEDUP_REMOVED lines=22> */
.L_x_76283:
        /* <DEDUP_REMOVED lines=13> */
.L_x_76285:
[----:B------:R-:W-:Y:S05]  /*1e5c0*/  BSYNC.RECONVERGENT B1 ;  /* 0x0000000000017941 */ /* 0x000fea0003800200 */
.L_x_76284:
        /* <DEDUP_REMOVED lines=61> */
.L_x_76282:
[----:B------:R-:W-:Y:S05]  /*1e9a0*/  BSYNC.RECONVERGENT B0 ;  /* 0x0000000000007941 */ /* 0x000fea0003800200 */
.L_x_76281:
        /* <DEDUP_REMOVED lines=9> */
.L_x_76265:
        /* <DEDUP_REMOVED lines=33> */
.L_x_76289:
        /* <DEDUP_REMOVED lines=13> */
.L_x_76291:
[----:B------:R-:W-:Y:S05]  /*1ed20*/  BSYNC.RECONVERGENT B1 ;  /* 0x0000000000017941 */ /* 0x000fea0003800200 */
.L_x_76290:
        /* <DEDUP_REMOVED lines=60> */
.L_x_76288:
[----:B------:R-:W-:Y:S05]  /*1f0f0*/  BSYNC.RECONVERGENT B0 ;  /* 0x0000000000007941 */ /* 0x000fea0003800200 */
.L_x_76287:
        /* <DEDUP_REMOVED lines=22> */
.L_x_76294:
        /* <DEDUP_REMOVED lines=13> */
.L_x_76296:
[----:B------:R-:W-:Y:S05]  /*1f330*/  BSYNC.RECONVERGENT B1 ;  /* 0x0000000000017941 */ /* 0x000fea0003800200 */
.L_x_76295:
        /* <DEDUP_REMOVED lines=61> */
.L_x_76293:
[----:B------:R-:W-:Y:S05]  /*1f710*/  BSYNC.RECONVERGENT B0 ;  /* 0x0000000000007941 */ /* 0x000fea0003800200 */
.L_x_76292:
        /* <DEDUP_REMOVED lines=22> */
.L_x_76299:
        /* <DEDUP_REMOVED lines=13> */
.L_x_76301:
[----:B------:R-:W-:Y:S05]  /*1f950*/  BSYNC.RECONVERGENT B1 ;  /* 0x0000000000017941 */ /* 0x000fea0003800200 */
.L_x_76300:
        /* <DEDUP_REMOVED lines=61> */
.L_x_76298:
[----:B------:R-:W-:Y:S05]  /*1fd30*/  BSYNC.RECONVERGENT B0 ;  /* 0x0000000000007941 */ /* 0x000fea0003800200 */
.L_x_76297:
        /* <DEDUP_REMOVED lines=22> */
.L_x_76304:
        /* <DEDUP_REMOVED lines=13> */
.L_x_76306:
[----:B------:R-:W-:Y:S05]  /*1ff70*/  BSYNC.RECONVERGENT B1 ;  /* 0x0000000000017941 */ /* 0x000fea0003800200 */
.L_x_76305:
        /* <DEDUP_REMOVED lines=61> */
.L_x_76303:
[----:B------:R-:W-:Y:S05]  /*20350*/  BSYNC.RECONVERGENT B0 ;  /* 0x0000000000007941 */ /* 0x000fea0003800200 */
.L_x_76302:
        /* <DEDUP_REMOVED lines=10> */
.L_x_76286:
        /* <DEDUP_REMOVED lines=16> */
.L_x_76310:
        /* <DEDUP_REMOVED lines=13> */
.L_x_76312:
[----:B------:R-:W-:Y:S05]  /*205d0*/  BSYNC.RECONVERGENT B1 ;  /* 0x0000000000017941 */ /* 0x000fea0003800200 */
.L_x_76311:
        /* <DEDUP_REMOVED lines=60> */
.L_x_76309:
[----:B------:R-:W-:Y:S05]  /*209a0*/  BSYNC.RECONVERGENT B0 ;  /* 0x0000000000007941 */ /* 0x000fea0003800200 */
.L_x_76308:
        /* <DEDUP_REMOVED lines=22> */
.L_x_76315:
        /* <DEDUP_REMOVED lines=13> */
.L_x_76317:
[----:B------:R-:W-:Y:S05]  /*20be0*/  BSYNC.RECONVERGENT B1 ;  /* 0x0000000000017941 */ /* 0x000fea0003800200 */
.L_x_76316:
        /* <DEDUP_REMOVED lines=61> */
.L_x_76314:
[----:B------:R-:W-:Y:S05]  /*20fc0*/  BSYNC.RECONVERGENT B0 ;  /* 0x0000000000007941 */ /* 0x000fea0003800200 */
.L_x_76313:
        /* <DEDUP_REMOVED lines=22> */
.L_x_76320:
        /* <DEDUP_REMOVED lines=13> */
.L_x_76322:
[----:B------:R-:W-:Y:S05]  /*21200*/  BSYNC.RECONVERGENT B1 ;  /* 0x0000000000017941 */ /* 0x000fea0003800200 */
.L_x_76321:
        /* <DEDUP_REMOVED lines=61> */
.L_x_76319:
[----:B------:R-:W-:Y:S05]  /*215e0*/  BSYNC.RECONVERGENT B0 ;  /* 0x0000000000007941 */ /* 0x000fea0003800200 */
.L_x_76318:
        /* <DEDUP_REMOVED lines=22> */
.L_x_76325:
        /* <DEDUP_REMOVED lines=13> */
.L_x_76327:
[----:B------:R-:W-:Y:S05]  /*21820*/  BSYNC.RECONVERGENT B1 ;  /* 0x0000000000017941 */ /* 0x000fea0003800200 */
.L_x_76326:
        /* <DEDUP_REMOVED lines=61> */
.L_x_76324:
[----:B------:R-:W-:Y:S05]  /*21c00*/  BSYNC.RECONVERGENT B0 ;  /* 0x0000000000007941 */ /* 0x000fea0003800200 */
.L_x_76323:
        /* <DEDUP_REMOVED lines=9> */
.L_x_76307:
        /* <DEDUP_REMOVED lines=33> */
.L_x_76331:
        /* <DEDUP_REMOVED lines=13> */
.L_x_76333:
[----:B------:R-:W-:Y:S05]  /*21f80*/  BSYNC.RECONVERGENT B1 ;  /* 0x0000000000017941 */ /* 0x000fea0003800200 */
.L_x_76332:
        /* <DEDUP_REMOVED lines=60> */
.L_x_76330:
[----:B------:R-:W-:Y:S05]  /*22350*/  BSYNC.RECONVERGENT B0 ;  /* 0x0000000000007941 */ /* 0x000fea0003800200 */
.L_x_76329:
[----:B------:R-:W-:Y:S01]  /*22360*/  I2FP.F32.U32 R8, R8 ;  /* 0x0000000800087245 */ /* 0x000fe20000201000 */
[----:B-----5:R-:W-:Y:S01]  /*22370*/  FMUL.FTZ R4, R4, R174 ;  /* 0x000000ae04047220 */ /* 0x020fe20000410000 */
[----:B------:R-:W-:Y:S01]  /*22380*/  ISETP.NE.AND P3, PT, R9, 0x1, PT ;  /* 0x000000010900780c */ /* 0x000fe20003f65270 */
[----:B------:R-:W-:Y:S01]  /*22390*/  BSSY.RECONVERGENT B0, `(.L_x_76334) ;  /* 0x000005e000007945 */ /* 0x000fe20003800200 */
[----:B------:R-:W-:Y:S02]  /*223a0*/  IMAD.MOV.U32 R10, RZ, RZ, 0x2 ;  /* 0x00000002ff0a7424 */ /* 0x000fe400078e00ff */
[----:B------:R-:W-:Y:S01]  /*223b0*/  FFMA.FTZ R8, R8, R173, 1.1641532182693481445e-10 ;  /* 0x2f00000008087423 */ /* 0x000fe200000100ad */
[----:B------:R-:W-:-:S04]  /*223c0*/  FMUL.FTZ R4, R4, R172 ;  /* 0x000000ac04047220 */ /* 0x000fc80000410000 */
        /* <DEDUP_REMOVED lines=15> */
.L_x_76336:
        /* <DEDUP_REMOVED lines=13> */
.L_x_76338:
[----:B------:R-:W-:Y:S05]  /*22590*/  BSYNC.RECONVERGENT B1 ;  /* 0x0000000000017941 */ /* 0x000fea0003800200 */
.L_x_76337:
        /* <DEDUP_REMOVED lines=61> */
.L_x_76335:
[----:B------:R-:W-:Y:S05]  /*22970*/  BSYNC.RECONVERGENT B0 ;  /* 0x0000000000007941 */ /* 0x000fea0003800200 */
.L_x_76334:
        /* <DEDUP_REMOVED lines=22> */
.L_x_76341:
        /* <DEDUP_REMOVED lines=13> */
.L_x_76343:
[----:B------:R-:W-:Y:S05]  /*22bb0*/  BSYNC.RECONVERGENT B1 ;  /* 0x0000000000017941 */ /* 0x000fea0003800200 */
.L_x_76342:
        /* <DEDUP_REMOVED lines=61> */
.L_x_76340:
[----:B------:R-:W-:Y:S05]  /*22f90*/  BSYNC.RECONVERGENT B0 ;  /* 0x0000000000007941 */ /* 0x000fea0003800200 */
.L_x_76339:
        /* <DEDUP_REMOVED lines=22> */
.L_x_76346:
        /* <DEDUP_REMOVED lines=13> */
.L_x_76348:
[----:B------:R-:W-:Y:S05]  /*231d0*/  BSYNC.RECONVERGENT B1 ;  /* 0x0000000000017941 */ /* 0x000fea0003800200 */
.L_x_76347:
        /* <DEDUP_REMOVED lines=61> */
.L_x_76345:
[----:B------:R-:W-:Y:S05]  /*235b0*/  BSYNC.RECONVERGENT B0 ;  /* 0x0000000000007941 */ /* 0x000fea0003800200 */
.L_x_76344:
        /* <DEDUP_REMOVED lines=10> */
.L_x_76328:
        /* <DEDUP_REMOVED lines=16> */
.L_x_76352:
        /* <DEDUP_REMOVED lines=13> */
.L_x_76354:
[----:B------:R-:W-:Y:S05]  /*23830*/  BSYNC.RECONVERGENT B1 ;  /* 0x0000000000017941 */ /* 0x000fea0003800200 */
.L_x_76353:
        /* <DEDUP_REMOVED lines=60> */
.L_x_76351:
[----:B------:R-:W-:Y:S05]  /*23c00*/  BSYNC.RECONVERGENT B0 ;  /* 0x0000000000007941 */ /* 0x000fea0003800200 */
.L_x_76350:
        /* <DEDUP_REMOVED lines=22> */
.L_x_76357:
        /* <DEDUP_REMOVED lines=13> */
.L_x_76359:
[----:B------:R-:W-:Y:S05]  /*23e40*/  BSYNC.RECONVERGENT B1 ;  /* 0x0000000000017941 */ /* 0x000fea0003800200 */
.L_x_76358:
        /* <DEDUP_REMOVED lines=61> */
.L_x_76356:
[----:B------:R-:W-:Y:S05]  /*24220*/  BSYNC.RECONVERGENT B0 ;  /* 0x0000000000007941 */ /* 0x000fea0003800200 */
.L_x_76355:
        /* <DEDUP_REMOVED lines=22> */
.L_x_76362:
        /* <DEDUP_REMOVED lines=13> */
.L_x_76364:
[----:B------:R-:W-:Y:S05]  /*24460*/  BSYNC.RECONVERGENT B1 ;  /* 0x0000000000017941 */ /* 0x000fea0003800200 */
.L_x_76363:
        /* <DEDUP_REMOVED lines=61> */
.L_x_76361:
[----:B------:R-:W-:Y:S05]  /*24840*/  BSYNC.RECONVERGENT B0 ;  /* 0x0000000000007941 */ /* 0x000fea0003800200 */
.L_x_76360:
        /* <DEDUP_REMOVED lines=22> */
.L_x_76367:
        /* <DEDUP_REMOVED lines=13> */
.L_x_76369:
[----:B------:R-:W-:Y:S05]  /*24a80*/  BSYNC.RECONVERGENT B1 ;  /* 0x0000000000017941 */ /* 0x000fea0003800200 */
.L_x_76368:
        /* <DEDUP_REMOVED lines=61> */
.L_x_76366:
[----:B------:R-:W-:Y:S05]  /*24e60*/  BSYNC.RECONVERGENT B0 ;  /* 0x0000000000007941 */ /* 0x000fea0003800200 */
.L_x_76365:
        /* <DEDUP_REMOVED lines=9> */
.L_x_76349:
[----:B------:R-:W0:Y:S01]  /*24f00*/  @P0 LDC.64 R4, c[0x0][0x3a0] ;  /* 0x0000e800ff040b82 */ /* 0x000e220000000a00 */
[----:B------:R-:W-:Y:S01]  /*24f10*/  SEL R6, RZ, 0x1000000, !P5 ;  /* 0x01000000ff067807 */ /* 0x000fe20006800000 */
[----:B------:R-:W-:Y:S01]  /*24f20*/  VIADD R168, R169, 0x160 ;  /* 0x00000160a9a87836 */ /* 0x000fe20000000000 */
[----:B------:R-:W-:Y:S02]  /*24f30*/  SEL R7, RZ, 0x10000, !P4 ;  /* 0x00010000ff077807 */ /* 0x000fe40006000000 */
[----:B------:R-:W-:Y:S02]  /*24f40*/  SEL R56, RZ, 0x100, !P3 ;  /* 0x00000100ff387807 */ /* 0x000fe40005800000 */
[----:B------:R-:W-:Y:S02]  /*24f50*/  SEL R59, RZ, 0x1, !P2 ;  /* 0x00000001ff3b7807 */ /* 0x000fe40005000000 */
[----:B------:R-:W-:Y:S01]  /*24f60*/  IADD3 R56, PT, PT, R56, R6, R7 ;  /* 0x0000000638387210 */ /* 0x000fe20007ffe007 */
[----:B------:R-:W-:-:S03]  /*24f70*/  IMAD.WIDE.U32 R6, R166, 0x10, R188 ;  /* 0x00000010a6067825 */ /* 0x000fc600078e00bc */
[----:B------:R-:W-:Y:S01]  /*24f80*/  IADD3 R59, PT, PT, R56, R59, RZ ;  /* 0x0000003b383b7210 */ /* 0x000fe20007ffe0ff */
[----:B------:R-:W-:Y:S01]  /*24f90*/  IMAD.WIDE.U32 R56, R166, 0x4, R192 ;  /* 0x00000004a6387825 */ /* 0x000fe200078e00c0 */
[----:B------:R1:W-:Y:S04]  /*24fa0*/  STG.E.128 desc[UR6][R6.64], R8 ;  /* 0x0000000806007986 */ /* 0x0003e8000c101d06 */
[----:B------:R2:W-:Y:S01]  /*24fb0*/  STG.E desc[UR6][R56.64], R59 ;  /* 0x0000003b38007986 */ /* 0x0005e2000c101906 */
[----:B0-----:R-:W-:-:S05]  /*24fc0*/  @P0 IMAD.WIDE.U32 R4, R168, 0x10, R4 ;  /* 0x00000010a8040825 */ /* 0x001fca00078e0004 */
[----:B------:R2:W5:Y:S01]  /*24fd0*/  @P0 LDG.E.128 R32, desc[UR6][R4.64] ;  /* 0x0000000604200981 */ /* 0x000562000c1e1d00 */
[----:B-1----:R-:W-:-:S06]  /*24fe0*/  IMAD.WIDE.U32 R6, R168, 0x10, R190 ;  /* 0x00000010a8067825 */ /* 0x002fcc00078e00be */
[----:B------:R-:W5:Y:S01]  /*24ff0*/  LDG.E.128 R4, desc[UR6][R6.64] ;  /* 0x0000000606047981 */ /* 0x000f62000c1e1d00 */
[----:B--2---:R-:W-:Y:S05]  /*25000*/  @!P0 BRA `(.L_x_76370) ;  /* 0x00000018002c8947 */ /* 0x004fea0003800000 */
        /* <DEDUP_REMOVED lines=16> */
.L_x_76373:
        /* <DEDUP_REMOVED lines=13> */
.L_x_76375:
[----:B------:R-:W-:Y:S05]  /*251e0*/  BSYNC.RECONVERGENT B1 ;  /* 0x0000000000017941 */ /* 0x000fea0003800200 */
.L_x_76374:
        /* <DEDUP_REMOVED lines=55> */
[----:B------:R-:W-:Y:S01]  /*25560*/  UIADD3 UR15, UPT, UPT, UR5, -0x695add53, URZ ;  /* 0x96a522ad050f7890 */ /* 0x000fe2000fffe0ff */
[----:B------:R-:W-:Y:S01]  /*25570*/  IMAD.WIDE.U32 R62, R63, -0x2daee0ad, RZ ;  /* 0xd2511f533f3e7825 */ /* 0x000fe200078e00ff */
[----:B------:R-:W-:-:S04]  /*25580*/  MOV R146, R58 ;  /* 0x0000003a00927202 */ /* 0x000fc80000000f00 */
[----:B------:R-:W-:Y:S01]  /*25590*/  LOP3.LUT R149, R56, UR15, R63, 0x96, !PT ;  /* 0x0000000f38957c12 */ /* 0x000fe2000f8e963f */
[----:B------:R-:W-:-:S07]  /*255a0*/  HFMA2 R56, -RZ, RZ, 0, 0 ;  /* 0x00000000ff387431 */ /* 0x000fce00000001ff */
.L_x_76372:
[----:B------:R-:W-:Y:S05]  /*255b0*/  BSYNC.RECONVERGENT B0 ;  /* 0x0000000000007941 */ /* 0x000fea0003800200 */
.L_x_76371:
        /* <DEDUP_REMOVED lines=22> */
.L_x_76378:
        /* <DEDUP_REMOVED lines=13> */
.L_x_76380:
[----:B------:R-:W-:Y:S05]  /*257f0*/  BSYNC.RECONVERGENT B1 ;  /* 0x0000000000017941 */ /* 0x000fea0003800200 */
.L_x_76379:
        /* <DEDUP_REMOVED lines=58> */
[----:B------:R-:W-:Y:S01]  /*25ba0*/  IMAD.MOV.U32 R57, RZ, RZ, R62 ;  /* 0x000000ffff397224 */ /* 0x000fe200078e003e */
[----:B------:R-:W-:Y:S01]  /*25bb0*/  MOV R62, R56 ;  /* 0x00000038003e7202 */ /* 0x000fe20000000f00 */
[----:B------:R-:W-:-:S07]  /*25bc0*/  IMAD.MOV.U32 R58, RZ, RZ, RZ ;  /* 0x000000ffff3a7224 */ /* 0x000fce00078e00ff */
.L_x_76377:
[----:B------:R-:W-:Y:S05]  /*25bd0*/  BSYNC.RECONVERGENT B0 ;  /* 0x0000000000007941 */ /* 0x000fea0003800200 */
.L_x_76376:
[----:B------:R-:W-:Y:S01]  /*25be0*/  I2FP.F32.U32 R56, R57 ;  /* 0x0000003900387245 */ /* 0x000fe20000201000 */
[----:B------:R-:W-:Y:S01]  /*25bf0*/  FMUL.FTZ R5, R5, R174 ;  /* 0x000000ae05057220 */ /* 0x000fe20000410000 */
[----:B------:R-:W-:Y:S01]  /*25c00*/  ISETP.NE.AND P4, PT, R58, 0x1, PT ;  /* 0x000000013a00780c */ /* 0x000fe20003f85270 */
[----:B------:R-:W-:Y:S01]  /*25c10*/  BSSY.RECONVERGENT B0, `(.L_x_76381) ;  /* 0x000005e000007945 */ /* 0x000fe20003800200 */
[----:B------:R-:W-:Y:S02]  /*25c20*/  IMAD.MOV.U32 R57, RZ, RZ, R146 ;  /* 0x000000ffff397224 */ /* 0x000fe400078e0092 */
[----:B------:R-:W-:Y:S01]  /*25c30*/  FFMA.FTZ R56, R56, R173, 1.1641532182693481445e-10 ;  /* 0x2f00000038387423 */ /* 0x000fe200000100ad */
[----:B------:R-:W-:-:S04]  /*25c40*/  FMUL.FTZ R5, R5, R172 ;  /* 0x000000ac05057220 */ /* 0x000fc80000410000 */
[----:B------:R-:W-:Y:S01]  /*25c50*/  FSETP.GTU.FTZ.AND P3, PT, R56, R171, PT ;  /* 0x000000ab3800720b */ /* 0x000fe20003f7c000 */
[----:B------:R-:W-:-:S03]  /*25c60*/  HADD2.F32 R56, -RZ, R163.H1_H1 ;  /* 0x300000a3ff387230 */ /* 0x000fc60000004100 */
        /* <DEDUP_REMOVED lines=13> */
.L_x_76383:
        /* <DEDUP_REMOVED lines=13> */
.L_x_76385:
[----:B------:R-:W-:Y:S05]  /*25e10*/  BSYNC.RECONVERGENT B1 ;  /* 0x0000000000017941 */ /* 0x000fea0003800200 */
.L_x_76384:
        /* <DEDUP_REMOVED lines=61> */
.L_x_76382:
[----:B------:R-:W-:Y:S05]  /*261f0*/  BSYNC.RECONVERGENT B0 ;  /* 0x0000000000007941 */ /* 0x000fea0003800200 */
.L_x_76381:
        /* <DEDUP_REMOVED lines=22> */
.L_x_76388:
        /* <DEDUP_REMOVED lines=13> */
.L_x_76390:
[----:B------:R-:W-:Y:S05]  /*26430*/  BSYNC.RECONVERGENT B1 ;  /* 0x0000000000017941 */ /* 0x000fea0003800200 */
.L_x_76389:
        /* <DEDUP_REMOVED lines=61> */
.L_x_76387:
[----:B------:R-:W-:Y:S05]  /*26810*/  BSYNC.RECONVERGENT B0 ;  /* 0x0000000000007941 */ /* 0x000fea0003800200 */
.L_x_76386:
[----:B------:R-:W-:Y:S01]  /*26820*/  I2FP.F32.U32 R56, R57 ;  /* 0x0000003900387245 */ /* 0x000fe20000201000 */
[----:B------:R-:W-:-:S04]  /*26830*/  FMUL.FTZ R7, R7, R174 ;  /* 0x000000ae07077220 */ /* 0x000fc80000410000 */
[----:B------:R-:W-:Y:S01]  /*26840*/  FFMA.FTZ R56, R56, R173, 1.1641532182693481445e-10 ;  /* 0x2f00000038387423 */ /* 0x000fe200000100ad */
[----:B------:R-:W-:-:S04]  /*26850*/  FMUL.FTZ R7, R7, R172 ;  /* 0x000000ac07077220 */ /* 0x000fc80000410000 */
[----:B------:R-:W-:Y:S01]  /*26860*/  FSETP.GTU.FTZ.AND P6, PT, R56, R171, PT ;  /* 0x000000ab3800720b */ /* 0x000fe20003fdc000 */
[----:B------:R-:W-:-:S03]  /*26870*/  HADD2.F32 R56, -RZ, R163.H0_H0 ;  /* 0x200000a3ff387230 */ /* 0x000fc60000004100 */
[----:B------:R-:W-:Y:S02]  /*26880*/  FSEL R7, R7, RZ, !P6 ;  /* 0x000000ff07077208 */ /* 0x000fe40007000000 */
[----:B------:R-:W-:-:S03]  /*26890*/  PLOP3.LUT P5, PT, P6, PT, PT, 0x8, 0x80 ;  /* 0x000000000080781c */ /* 0x000fc600037ae170 */
[----:B------:R-:W-:Y:S01]  /*268a0*/  FFMA.FTZ R7, R7, R56, R35 ;  /* 0x0000003807077223 */ /* 0x000fe20000010023 */
[----:B------:R-:W-:Y:S09]  /*268b0*/  BRA `(.L_x_76391) ;  /* 0x0000001800287947 */ /* 0x000ff20003800000 */
.L_x_76370:
        /* <DEDUP_REMOVED lines=16> */
.L_x_76394:
        /* <DEDUP_REMOVED lines=13> */
.L_x_76396:
[----:B------:R-:W-:Y:S05]  /*26a90*/  BSYNC.RECONVERGENT B1 ;  /* 0x0000000000017941 */ /* 0x000fea0003800200 */
.L_x_76395:
        /* <DEDUP_REMOVED lines=60> */
.L_x_76393:
[----:B------:R-:W-:Y:S05]  /*26e60*/  BSYNC.RECONVERGENT B0 ;  /* 0x0000000000007941 */ /* 0x000fea0003800200 */
.L_x_76392:
        /* <DEDUP_REMOVED lines=22> */
.L_x_76399:
        /* <DEDUP_REMOVED lines=13> */
.L_x_76401:
[----:B------:R-:W-:Y:S05]  /*270a0*/  BSYNC.RECONVERGENT B1 ;  /* 0x0000000000017941 */ /* 0x000fea0003800200 */
.L_x_76400:
        /* <DEDUP_REMOVED lines=61> */
.L_x_76398:
[----:B------:R-:W-:Y:S05]  /*27480*/  BSYNC.RECONVERGENT B0 ;  /* 0x0000000000007941 */ /* 0x000fea0003800200 */
.L_x_76397:
        /* <DEDUP_REMOVED lines=22> */
.L_x_76404:
        /* <DEDUP_REMOVED lines=13> */
.L_x_76406:
[----:B------:R-:W-:Y:S05]  /*276c0*/  BSYNC.RECONVERGENT B1 ;  /* 0x0000000000017941 */ /* 0x000fea0003800200 */
.L_x_76405:
        /* <DEDUP_REMOVED lines=61> */
.L_x_76403:
[----:B------:R-:W-:Y:S05]  /*27aa0*/  BSYNC.RECONVERGENT B0 ;  /* 0x0000000000007941 */ /* 0x000fea0003800200 */
.L_x_76402:
        /* <DEDUP_REMOVED lines=22> */
.L_x_76409:
        /* <DEDUP_REMOVED lines=13> */
.L_x_76411:
[----:B------:R-:W-:Y:S05]  /*27ce0*/  BSYNC.RECONVERGENT B1 ;  /* 0x0000000000017941 */ /* 0x000fea0003800200 */
.L_x_76410:
        /* <DEDUP_REMOVED lines=61> */
.L_x_76408:
[----:B------:R-:W-:Y:S05]  /*280c0*/  BSYNC.RECONVERGENT B0 ;  /* 0x0000000000007941 */ /* 0x000fea0003800200 */
.L_x_76407:
        /* <DEDUP_REMOVED lines=8> */
[----:B------:R-:W-:-:S10]  /*28150*/  FMUL.FTZ R7, R56, R7 ;  /* 0x0000000738077220 */ /* 0x000fd40000410000 */
.L_x_76391:
[----:B------:R-:W-:Y:S01]  /*28160*/  IMAD.WIDE.U32 R56, R168, 0x10, R188 ;  /* 0x00000010a8387825 */ /* 0x000fe200078e00bc */
[----:B------:R-:W-:Y:S02]  /*28170*/  SEL R58, RZ, 0x1000000, !P5 ;  /* 0x01000000ff3a7807 */ /* 0x000fe40006800000 */
[----:B------:R-:W-:Y:S01]  /*28180*/  SEL R59, RZ, 0x10000, !P4 ;  /* 0x00010000ff3b7807 */ /* 0x000fe20006000000 */
[----:B------:R-:W-:Y:S01]  /*28190*/  VIADD R170, R169, 0x180 ;  /* 0x00000180a9aa7836 */ /* 0x000fe20000000000 */
[----:B------:R0:W-:Y:S01]  /*281a0*/  STG.E.128 desc[UR6][R56.64], R4 ;  /* 0x0000000438007986 */ /* 0x0001e2000c101d06 */
[----:B------:R-:W-:-:S04]  /*281b0*/  SEL R61, RZ, 0x100, !P3 ;  /* 0x00000100ff3d7807 */ /* 0x000fc80005800000 */
[----:B------:R-:W-:Y:S02]  /*281c0*/  IADD3 R61, PT, PT, R61, R58, R59 ;  /* 0x0000003a3d3d7210 */ /* 0x000fe40007ffe03b */
[----:B------:R-:W-:-:S04]  /*281d0*/  SEL R58, RZ, 0x1, !P2 ;  /* 0x00000001ff3a7807 */ /* 0x000fc80005000000 */
[----:B------:R-:W-:Y:S01]  /*281e0*/  IADD3 R61, PT, PT, R61, R58, RZ ;  /* 0x0000003a3d3d7210 */ /* 0x000fe20007ffe0ff */
[----:B------:R-:W-:-:S05]  /*281f0*/  IMAD.WIDE.U32 R58, R168, 0x4, R192 ;  /* 0x00000004a83a7825 */ /* 0x000fca00078e00c0 */
[----:B------:R1:W-:Y:S01]  /*28200*/  STG.E desc[UR6][R58.64], R61 ;  /* 0x0000003d3a007986 */ /* 0x0003e2000c101906 */
[----:B0-----:R-:W0:Y:S02]  /*28210*/  @P0 LDC.64 R56, c[0x0][0x3a0] ;  /* 0x0000e800ff380b82 */ /* 0x001e240000000a00 */
[----:B0-----:R-:W-:-:S05]  /*28220*/  @P0 IMAD.WIDE.U32 R56, R170, 0x10, R56 ;  /* 0x00000010aa380825 */ /* 0x001fca00078e0038 */
[----:B------:R0:W5:Y:S02]  /*28230*/  @P0 LDG.E.128 R32, desc[UR6][R56.64] ;  /* 0x0000000638200981 */ /* 0x000164000c1e1d00 */
[----:B0-----:R-:W-:-:S06]  /*28240*/  IMAD.WIDE.U32 R56, R170, 0x10, R190 ;  /* 0x00000010aa387825 */ /* 0x001fcc00078e00be */
[----:B-1----:R-:W5:Y:S01]  /*28250*/  LDG.E.128 R56, desc[UR6][R56.64] ;  /* 0x0000000638387981 */ /* 0x002f62000c1e1d00 */
        /* <DEDUP_REMOVED lines=17> */
.L_x_76415:
        /* <DEDUP_REMOVED lines=13> */
.L_x_76417:
[----:B------:R-:W-:Y:S05]  /*28440*/  BSYNC.RECONVERGENT B1 ;  /* 0x0000000000017941 */ /* 0x000fea0003800200 */
.L_x_76416:
        /* <DEDUP_REMOVED lines=59> */
[----:B------:R-:W-:-:S07]  /*28800*/  LOP3.LUT R149, R60, UR15, R67, 0x96, !PT ;  /* 0x0000000f3c957c12 */ /* 0x000fce000f8e9643 */
.L_x_76414:
[----:B------:R-:W-:Y:S05]  /*28810*/  BSYNC.RECONVERGENT B0 ;  /* 0x0000000000007941 */ /* 0x000fea0003800200 */
.L_x_76413:
[----:B------:R-:W-:Y:S01]  /*28820*/  I2FP.F32.U32 R60, R63 ;  /* 0x0000003f003c7245 */ /* 0x000fe20000201000 */
[----:B-----5:R-:W-:Y:S01]  /*28830*/  FMUL.FTZ R56, R56, R174 ;  /* 0x000000ae38387220 */ /* 0x020fe20000410000 */
[----:B------:R-:W-:Y:S01]  /*28840*/  ISETP.NE.AND P3, PT, R61, 0x1, PT ;  /* 0x000000013d00780c */ /* 0x000fe20003f65270 */
[----:B------:R-:W-:Y:S01]  /*28850*/  BSSY.RECONVERGENT B0, `(.L_x_76418) ;  /* 0x000005e000007945 */ /* 0x000fe20003800200 */
[----:B------:R-:W-:Y:S01]  /*28860*/  MOV R62, R146 ;  /* 0x00000092003e7202 */ /* 0x000fe20000000f00 */
[----:B------:R-:W-:Y:S01]  /*28870*/  FFMA.FTZ R60, R60, R173, 1.1641532182693481445e-10 ;  /* 0x2f0000003c3c7423 */ /* 0x000fe200000100ad */
[----:B------:R-:W-:-:S04]  /*28880*/  FMUL.FTZ R56, R56, R172 ;  /* 0x000000ac38387220 */ /* 0x000fc80000410000 */
[----:B------:R-:W-:Y:S01]  /*28890*/  FSETP.GTU.FTZ.AND P2, PT, R60, R171, PT ;  /* 0x000000ab3c00720b */ /* 0x000fe20003f5c000 */
[----:B------:R-:W-:-:S03]  /*288a0*/  HADD2.F32 R60, -RZ, R205.H1_H1 ;  /* 0x300000cdff3c7230 */ /* 0x000fc60000004100 */
        /* <DEDUP_REMOVED lines=13> */
.L_x_76420:
        /* <DEDUP_REMOVED lines=13> */
.L_x_76422:
[----:B------:R-:W-:Y:S05]  /*28a50*/  BSYNC.RECONVERGENT B1 ;  /* 0x0000000000017941 */ /* 0x000fea0003800200 */
.L_x_76421:
        /* <DEDUP_REMOVED lines=61> */
.L_x_76419:
[----:B------:R-:W-:Y:S05]  /*28e30*/  BSYNC.RECONVERGENT B0 ;  /* 0x0000000000007941 */ /* 0x000fea0003800200 */
.L_x_76418:
        /* <DEDUP_REMOVED lines=22> */
.L_x_76425:
        /* <DEDUP_REMOVED lines=13> */
.L_x_76427:
[----:B------:R-:W-:Y:S05]  /*29070*/  BSYNC.RECONVERGENT B1 ;  /* 0x0000000000017941 */ /* 0x000fea0003800200 */
.L_x_76426:
        /* <DEDUP_REMOVED lines=61> */
.L_x_76424:
[----:B------:R-:W-:Y:S05]  /*29450*/  BSYNC.RECONVERGENT B0 ;  /* 0x0000000000007941 */ /* 0x000fea0003800200 */
.L_x_76423:
        /* <DEDUP_REMOVED lines=22> */
.L_x_76430:
        /* <DEDUP_REMOVED lines=13> */
.L_x_76432:
[----:B------:R-:W-:Y:S05]  /*29690*/  BSYNC.RECONVERGENT B1 ;  /* 0x0000000000017941 */ /* 0x000fea0003800200 */
.L_x_76431:
        /* <DEDUP_REMOVED lines=61> */
.L_x_76429:
[----:B------:R-:W-:Y:S05]  /*29a70*/  BSYNC.RECONVERGENT B0 ;  /* 0x0000000000007941 */ /* 0x000fea0003800200 */
.L_x_76428:
        /* <DEDUP_REMOVED lines=10> */
.L_x_76412:
        /* <DEDUP_REMOVED lines=16> */
.L_x_76436:
        /* <DEDUP_REMOVED lines=13> */
.L_x_76438:
[----:B------:R-:W-:Y:S05]  /*29cf0*/  BSYNC.RECONVERGENT B1 ;  /* 0x0000000000017941 */ /* 0x000fea0003800200 */
.L_x_76437:
        /* <DEDUP_REMOVED lines=60> */
.L_x_76435:
[----:B------:R-:W-:Y:S05]  /*2a0c0*/  BSYNC.RECONVERGENT B0 ;  /* 0x0000000000007941 */ /* 0x000fea0003800200 */
.L_x_76434:
        /* <DEDUP_REMOVED lines=22> */
.L_x_76441:
        /* <DEDUP_REMOVED lines=13> */
.L_x_76443:
[----:B------:R-:W-:Y:S05]  /*2a300*/  BSYNC.RECONVERGENT B1 ;  /* 0x0000000000017941 */ /* 0x000fea0003800200 */
.L_x_76442:
        /* <DEDUP_REMOVED lines=61> */
.L_x_76440:
[----:B------:R-:W-:Y:S05]  /*2a6e0*/  BSYNC.RECONVERGENT B0 ;  /* 0x0000000000007941 */ /* 0x000fea0003800200 */
.L_x_76439:
        /* <DEDUP_REMOVED lines=22> */
.L_x_76446:
        /* <DEDUP_REMOVED lines=13> */
.L_x_76448:
[----:B------:R-:W-:Y:S05]  /*2a920*/  BSYNC.RECONVERGENT B1 ;  /* 0x0000000000017941 */ /* 0x000fea0003800200 */
.L_x_76447:
        /* <DEDUP_REMOVED lines=61> */
.L_x_76445:
[----:B------:R-:W-:Y:S05]  /*2ad00*/  BSYNC.RECONVERGENT B0 ;  /* 0x0000000000007941 */ /* 0x000fea0003800200 */
.L_x_76444:
        /* <DEDUP_REMOVED lines=22> */
.L_x_76451:
        /* <DEDUP_REMOVED lines=13> */
.L_x_76453:
[----:B------:R-:W-:Y:S05]  /*2af40*/  BSYNC.RECONVERGENT B1 ;  /* 0x0000000000017941 */ /* 0x000fea0003800200 */
.L_x_76452:
        /* <DEDUP_REMOVED lines=61> */
.L_x_76450:
[----:B------:R-:W-:Y:S05]  /*2b320*/  BSYNC.RECONVERGENT B0 ;  /* 0x0000000000007941 */ /* 0x000fea0003800200 */
.L_x_76449:
        /* <DEDUP_REMOVED lines=9> */
.L_x_76433:
[----:B------:R-:W-:Y:S01]  /*2b3c0*/  IMAD.WIDE.U32 R60, R170, 0x10, R188 ;  /* 0x00000010aa3c7825 */ /* 0x000fe200078e00bc */
[----:B------:R-:W-:Y:S02]  /*2b3d0*/  SEL R65, RZ, 0x1000000, !P5 ;  /* 0x01000000ff417807 */ /* 0x000fe40006800000 */
[----:B------:R-:W-:Y:S01]  /*2b3e0*/  SEL R62, RZ, 0x1, !P2 ;  /* 0x00000001ff3e7807 */ /* 0x000fe20005000000 */
[----:B------:R-:W-:Y:S01]  /*2b3f0*/  VIADD R175, R169, 0x1a0 ;  /* 0x000001a0a9af7836 */ /* 0x000fe20000000000 */
[----:B------:R0:W-:Y:S02]  /*2b400*/  STG.E.128 desc[UR6][R60.64], R56 ;  /* 0x000000383c007986 */ /* 0x0001e4000c101d06 */
[----:B0-----:R-:W-:Y:S02]  /*2b410*/  SEL R60, RZ, 0x10000, !P4 ;  /* 0x00010000ff3c7807 */ /* 0x001fe40006000000 */
[----:B------:R-:W-:-:S04]  /*2b420*/  SEL R61, RZ, 0x100, !P3 ;  /* 0x00000100ff3d7807 */ /* 0x000fc80005800000 */
[----:B------:R-:W-:Y:S02]  /*2b430*/  IADD3 R65, PT, PT, R61, R65, R60 ;  /* 0x000000413d417210 */ /* 0x000fe40007ffe03c */
[----:B------:R-:W0:Y:S02]  /*2b440*/  @P0 LDC.64 R60, c[0x0][0x3a0] ;  /* 0x0000e800ff3c0b82 */ /* 0x000e240000000a00 */
[----:B------:R-:W-:Y:S01]  /*2b450*/  IADD3 R65, PT, PT, R65, R62, RZ ;  /* 0x0000003e41417210 */ /* 0x000fe20007ffe0ff */
[----:B------:R-:W-:-:S05]  /*2b460*/  IMAD.WIDE.U32 R62, R170, 0x4, R192 ;  /* 0x00000004aa3e7825 */ /* 0x000fca00078e00c0 */
[----:B------:R1:W-:Y:S01]  /*2b470*/  STG.E desc[UR6][R62.64], R65 ;  /* 0x000000413e007986 */ /* 0x0003e2000c101906 */
        /* <DEDUP_REMOVED lines=21> */
.L_x_76457:
        /* <DEDUP_REMOVED lines=12> */
.L_x_76459:
[----:B------:R-:W-:Y:S05]  /*2b690*/  BSYNC.RECONVERGENT B1 ;  /* 0x0000000000017941 */ /* 0x000fea0003800200 */
.L_x_76458:
        /* <DEDUP_REMOVED lines=61> */
.L_x_76456:
[----:B------:R-:W-:Y:S05]  /*2ba70*/  BSYNC.RECONVERGENT B0 ;  /* 0x0000000000007941 */ /* 0x000fea0003800200 */
.L_x_76455:
        /* <DEDUP_REMOVED lines=22> */
.L_x_76462:
        /* <DEDUP_REMOVED lines=12> */
.L_x_76464:
[----:B------:R-:W-:Y:S05]  /*2bca0*/  BSYNC.RECONVERGENT B1 ;  /* 0x0000000000017941 */ /* 0x000fea0003800200 */
.L_x_76463:
        /* <DEDUP_REMOVED lines=62> */
.L_x_76461:
[----:B------:R-:W-:Y:S05]  /*2c090*/  BSYNC.RECONVERGENT B0 ;  /* 0x0000000000007941 */ /* 0x000fea0003800200 */
.L_x_76460:
        /* <DEDUP_REMOVED lines=22> */
.L_x_76467:
        /* <DEDUP_REMOVED lines=12> */
.L_x_76469:
[----:B------:R-:W-:Y:S05]  /*2c2c0*/  BSYNC.RECONVERGENT B1 ;  /* 0x0000000000017941 */ /* 0x000fea0003800200 */
.L_x_76468:
        /* <DEDUP_REMOVED lines=62> */
.L_x_76466:
[----:B------:R-:W-:Y:S05]  /*2c6b0*/  BSYNC.RECONVERGENT B0 ;  /* 0x0000000000007941 */ /* 0x000fea0003800200 */
.L_x_76465:
        /* <DEDUP_REMOVED lines=22> */
.L_x_76472:
        /* <DEDUP_REMOVED lines=12> */
.L_x_76474:
[----:B------:R-:W-:Y:S05]  /*2c8e0*/  BSYNC.RECONVERGENT B1 ;  /* 0x0000000000017941 */ /* 0x000fea0003800200 */
.L_x_76473:
        /* <DEDUP_REMOVED lines=62> */
.L_x_76471:
[----:B------:R-:W-:Y:S05]  /*2ccd0*/  BSYNC.RECONVERGENT B0 ;  /* 0x0000000000007941 */ /* 0x000fea0003800200 */
.L_x_76470:
        /* <DEDUP_REMOVED lines=10> */
.L_x_76454:
        /* <DEDUP_REMOVED lines=16> */
.L_x_76478:
        /* <DEDUP_REMOVED lines=12> */
.L_x_76480:
[----:B------:R-:W-:Y:S05]  /*2cf40*/  BSYNC.RECONVERGENT B1 ;  /* 0x0000000000017941 */ /* 0x000fea0003800200 */
.L_x_76479:
        /* <DEDUP_REMOVED lines=61> */
.L_x_76477:
[----:B------:R-:W-:Y:S05]  /*2d320*/  BSYNC.RECONVERGENT B0 ;  /* 0x0000000000007941 */ /* 0x000fea0003800200 */
.L_x_76476:
        /* <DEDUP_REMOVED lines=22> */
.L_x_76483:
        /* <DEDUP_REMOVED lines=12> */
.L_x_76485:
[----:B------:R-:W-:Y:S05]  /*2d550*/  BSYNC.RECONVERGENT B1 ;  /* 0x0000000000017941 */ /* 0x000fea0003800200 */
.L_x_76484:
        /* <DEDUP_REMOVED lines=62> */
.L_x_76482:
[----:B------:R-:W-:Y:S05]  /*2d940*/  BSYNC.RECONVERGENT B0 ;  /* 0x0000000000007941 */ /* 0x000fea0003800200 */
.L_x_76481:
        /* <DEDUP_REMOVED lines=22> */
.L_x_76488:
        /* <DEDUP_REMOVED lines=12> */
.L_x_76490:
[----:B------:R-:W-:Y:S05]  /*2db70*/  BSYNC.RECONVERGENT B1 ;  /* 0x0000000000017941 */ /* 0x000fea0003800200 */
.L_x_76489:
        /* <DEDUP_REMOVED lines=62> */
.L_x_76487:
[----:B------:R-:W-:Y:S05]  /*2df60*/  BSYNC.RECONVERGENT B0 ;  /* 0x0000000000007941 */ /* 0x000fea0003800200 */
.L_x_76486:
        /* <DEDUP_REMOVED lines=22> */
.L_x_76493:
        /* <DEDUP_REMOVED lines=12> */
.L_x_76495:
[----:B------:R-:W-:Y:S05]  /*2e190*/  BSYNC.RECONVERGENT B1 ;  /* 0x0000000000017941 */ /* 0x000fea0003800200 */
.L_x_76494:
        /* <DEDUP_REMOVED lines=62> */
.L_x_76492:
[----:B------:R-:W-:Y:S05]  /*2e580*/  BSYNC.RECONVERGENT B0 ;  /* 0x0000000000007941 */ /* 0x000fea0003800200 */
.L_x_76491:
        /* <DEDUP_REMOVED lines=9> */
.L_x_76475:
        /* <DEDUP_REMOVED lines=33> */
.L_x_76499:
        /* <DEDUP_REMOVED lines=12> */
.L_x_76501:
[----:B------:R-:W-:Y:S05]  /*2e8f0*/  BSYNC.RECONVERGENT B1 ;  /* 0x0000000000017941 */ /* 0x000fea0003800200 */
.L_x_76500:
        /* <DEDUP_REMOVED lines=61> */
.L_x_76498:
[----:B------:R-:W-:Y:S05]  /*2ecd0*/  BSYNC.RECONVERGENT B0 ;  /* 0x0000000000007941 */ /* 0x000fea0003800200 */
.L_x_76497:
        /* <DEDUP_REMOVED lines=22> */
.L_x_76504:
        /* <DEDUP_REMOVED lines=12> */
.L_x_76506:
[----:B------:R-:W-:Y:S05]  /*2ef00*/  BSYNC.RECONVERGENT B1 ;  /* 0x0000000000017941 */ /* 0x000fea0003800200 */
.L_x_76505:
        /* <DEDUP_REMOVED lines=62> */
.L_x_76503:
[----:B------:R-:W-:Y:S05]  /*2f2f0*/  BSYNC.RECONVERGENT B0 ;  /* 0x0000000000007941 */ /* 0x000fea0003800200 */
.L_x_76502:
        /* <DEDUP_REMOVED lines=22> */
.L_x_76509:
        /* <DEDUP_REMOVED lines=12> */
.L_x_76511:
[----:B------:R-:W-:Y:S05]  /*2f520*/  BSYNC.RECONVERGENT B1 ;  /* 0x0000000000017941 */ /* 0x000fea0003800200 */
.L_x_76510:
        /* <DEDUP_REMOVED lines=62> */
.L_x_76508:
[----:B------:R-:W-:Y:S05]  /*2f910*/  BSYNC.RECONVERGENT B0 ;  /* 0x0000000000007941 */ /* 0x000fea0003800200 */
.L_x_76507:
        /* <DEDUP_REMOVED lines=22> */
.L_x_76514:
        /* <DEDUP_REMOVED lines=12> */
.L_x_76516:
[----:B------:R-:W-:Y:S05]  /*2fb40*/  BSYNC.RECONVERGENT B1 ;  /* 0x0000000000017941 */ /* 0x000fea0003800200 */
.L_x_76515:
        /* <DEDUP_REMOVED lines=62> */
.L_x_76513:
[----:B------:R-:W-:Y:S05]  /*2ff30*/  BSYNC.RECONVERGENT B0 ;  /* 0x0000000000007941 */ /* 0x000fea0003800200 */
.L_x_76512:
        /* <DEDUP_REMOVED lines=10> */
.L_x_76496:
        /* <DEDUP_REMOVED lines=16> */
.L_x_76520:
        /* <DEDUP_REMOVED lines=12> */
.L_x_76522:
[----:B------:R-:W-:Y:S05]  /*301a0*/  BSYNC.RECONVERGENT B1 ;  /* 0x0000000000017941 */ /* 0x000fea0003800200 */
.L_x_76521:
        /* <DEDUP_REMOVED lines=61> */
.L_x_76519:
[----:B------:R-:W-:Y:S05]  /*30580*/  BSYNC.RECONVERGENT B0 ;  /* 0x0000000000007941 */ /* 0x000fea0003800200 */
.L_x_76518:
        /* <DEDUP_REMOVED lines=22> */
.L_x_76525:
        /* <DEDUP_REMOVED lines=12> */
.L_x_76527:
[----:B------:R-:W-:Y:S05]  /*307b0*/  BSYNC.RECONVERGENT B1 ;  /* 0x0000000000017941 */ /* 0x000fea0003800200 */
.L_x_76526:
        /* <DEDUP_REMOVED lines=62> */
.L_x_76524:
[----:B------:R-:W-:Y:S05]  /*30ba0*/  BSYNC.RECONVERGENT B0 ;  /* 0x0000000000007941 */ /* 0x000fea0003800200 */
.L_x_76523:
        /* <DEDUP_REMOVED lines=22> */
.L_x_76530:
        /* <DEDUP_REMOVED lines=12> */
.L_x_76532:
[----:B------:R-:W-:Y:S05]  /*30dd0*/  BSYNC.RECONVERGENT B1 ;  /* 0x0000000000017941 */ /* 0x000fea0003800200 */
.L_x_76531:
        /* <DEDUP_REMOVED lines=62> */
.L_x_76529:
[----:B------:R-:W-:Y:S05]  /*311c0*/  BSYNC.RECONVERGENT B0 ;  /* 0x0000000000007941 */ /* 0x000fea0003800200 */
.L_x_76528:
        /* <DEDUP_REMOVED lines=22> */
.L_x_76535:
        /* <DEDUP_REMOVED lines=12> */
.L_x_76537:
[----:B------:R-:W-:Y:S05]  /*313f0*/  BSYNC.RECONVERGENT B1 ;  /* 0x0000000000017941 */ /* 0x000fea0003800200 */
.L_x_76536:
        /* <DEDUP_REMOVED lines=62> */
.L_x_76534:
[----:B------:R-:W-:Y:S05]  /*317e0*/  BSYNC.RECONVERGENT B0 ;  /* 0x0000000000007941 */ /* 0x000fea0003800200 */
.L_x_76533:
        /* <DEDUP_REMOVED lines=9> */
.L_x_76517:
[----:B------:R-:W-:Y:S01]  /*31880*/  IMAD.WIDE.U32 R68, R178, 0x10, R188 ;  /* 0x00000010b2447825 */ /* 0x000fe200078e00bc */
[----:B------:R-:W-:-:S03]  /*31890*/  SEL R70, RZ, 0x100, !P3 ;  /* 0x00000100ff467807 */ /* 0x000fc60005800000 */
[----:B------:R-:W-:Y:S01]  /*318a0*/  VIADD R181, R169, 0x1e0 ;  /* 0x000001e0a9b57836 */ /* 0x000fe20000000000 */
[----:B------:R0:W-:Y:S02]  /*318b0*/  STG.E.128 desc[UR6][R68.64], R64 ;  /* 0x0000004044007986 */ /* 0x0001e4000c101d06 */
[----:B0-----:R-:W-:Y:S02]  /*318c0*/  SEL R68, RZ, 0x1000000, !P5 ;  /* 0x01000000ff447807 */ /* 0x001fe40006800000 */
[----:B------:R-:W-:-:S04]  /*318d0*/  SEL R69, RZ, 0x10000, !P4 ;  /* 0x00010000ff457807 */ /* 0x000fc80006000000 */
[----:B------:R-:W-:Y:S02]  /*318e0*/  IADD3 R70, PT, PT, R70, R68, R69 ;  /* 0x0000004446467210 */ /* 0x000fe40007ffe045 */
[----:B------:R-:W-:-:S04]  /*318f0*/  SEL R68, RZ, 0x1, !P2 ;  /* 0x00000001ff447807 */ /* 0x000fc80005000000 */
[----:B------:R-:W-:Y:S01]  /*31900*/  IADD3 R70, PT, PT, R70, R68, RZ ;  /* 0x0000004446467210 */ /* 0x000fe20007ffe0ff */
[----:B------:R-:W-:-:S05]  /*31910*/  IMAD.WIDE.U32 R68, R178, 0x4, R192 ;  /* 0x00000004b2447825 */ /* 0x000fca00078e00c0 */
[----:B------:R0:W-:Y:S02]  /*31920*/  STG.E desc[UR6][R68.64], R70 ;  /* 0x0000004644007986 */ /* 0x0001e4000c101906 */
        /* <DEDUP_REMOVED lines=22> */
.L_x_76541:
        /* <DEDUP_REMOVED lines=12> */
.L_x_76543:
[----:B------:R-:W-:Y:S05]  /*31b50*/  BSYNC.RECONVERGENT B1 ;  /* 0x0000000000017941 */ /* 0x000fea0003800200 */
.L_x_76542:
        /* <DEDUP_REMOVED lines=61> */
.L_x_76540:
[----:B------:R-:W-:Y:S05]  /*31f30*/  BSYNC.RECONVERGENT B0 ;  /* 0x0000000000007941 */ /* 0x000fea0003800200 */
.L_x_76539:
        /* <DEDUP_REMOVED lines=22> */
.L_x_76546:
        /* <DEDUP_REMOVED lines=12> */
.L_x_76548:
[----:B------:R-:W-:Y:S05]  /*32160*/  BSYNC.RECONVERGENT B1 ;  /* 0x0000000000017941 */ /* 0x000fea0003800200 */
.L_x_76547:
        /* <DEDUP_REMOVED lines=62> */
.L_x_76545:
[----:B------:R-:W-:Y:S05]  /*32550*/  BSYNC.RECONVERGENT B0 ;  /* 0x0000000000007941 */ /* 0x000fea0003800200 */
.L_x_76544:
        /* <DEDUP_REMOVED lines=22> */
.L_x_76551:
        /* <DEDUP_REMOVED lines=12> */
.L_x_76553:
[----:B------:R-:W-:Y:S05]  /*32780*/  BSYNC.RECONVERGENT B1 ;  /* 0x0000000000017941 */ /* 0x000fea0003800200 */
.L_x_76552:
        /* <DEDUP_REMOVED lines=62> */
.L_x_76550:
[----:B------:R-:W-:Y:S05]  /*32b70*/  BSYNC.RECONVERGENT B0 ;  /* 0x0000000000007941 */ /* 0x000fea0003800200 */
.L_x_76549:
        /* <DEDUP_REMOVED lines=22> */
.L_x_76556:
        /* <DEDUP_REMOVED lines=12> */
.L_x_76558:
[----:B------:R-:W-:Y:S05]  /*32da0*/  BSYNC.RECONVERGENT B1 ;  /* 0x0000000000017941 */ /* 0x000fea0003800200 */
.L_x_76557:
        /* <DEDUP_REMOVED lines=62> */
.L_x_76555:
[----:B------:R-:W-:Y:S05]  /*33190*/  BSYNC.RECONVERGENT B0 ;  /* 0x0000000000007941 */ /* 0x000fea0003800200 */
.L_x_76554:
        /* <DEDUP_REMOVED lines=10> */
.L_x_76538:
        /* <DEDUP_REMOVED lines=16> */
.L_x_76562:
        /* <DEDUP_REMOVED lines=12> */
.L_x_76564:
[----:B------:R-:W-:Y:S05]  /*33400*/  BSYNC.RECONVERGENT B1 ;  /* 0x0000000000017941 */ /* 0x000fea0003800200 */
.L_x_76563:
        /* <DEDUP_REMOVED lines=61> */
.L_x_76561:
[----:B------:R-:W-:Y:S05]  /*337e0*/  BSYNC.RECONVERGENT B0 ;  /* 0x0000000000007941 */ /* 0x000fea0003800200 */
.L_x_76560:
        /* <DEDUP_REMOVED lines=22> */
.L_x_76567:
        /* <DEDUP_REMOVED lines=12> */
.L_x_76569:
[----:B------:R-:W-:Y:S05]  /*33a10*/  BSYNC.RECONVERGENT B1 ;  /* 0x0000000000017941 */ /* 0x000fea0003800200 */
.L_x_76568:
        /* <DEDUP_REMOVED lines=62> */
.L_x_76566:
[----:B------:R-:W-:Y:S05]  /*33e00*/  BSYNC.RECONVERGENT B0 ;  /* 0x0000000000007941 */ /* 0x000fea0003800200 */
.L_x_76565:
        /* <DEDUP_REMOVED lines=22> */
.L_x_76572:
        /* <DEDUP_REMOVED lines=12> */
.L_x_76574:
[----:B------:R-:W-:Y:S05]  /*34030*/  BSYNC.RECONVERGENT B1 ;  /* 0x0000000000017941 */ /* 0x000fea0003800200 */
.L_x_76573:
        /* <DEDUP_REMOVED lines=62> */
.L_x_76571:
[----:B------:R-:W-:Y:S05]  /*34420*/  BSYNC.RECONVERGENT B0 ;  /* 0x0000000000007941 */ /* 0x000fea0003800200 */
.L_x_76570:
        /* <DEDUP_REMOVED lines=22> */
.L_x_76577:
        /* <DEDUP_REMOVED lines=12> */
.L_x_76579:
[----:B------:R-:W-:Y:S05]  /*34650*/  BSYNC.RECONVERGENT B1 ;  /* 0x0000000000017941 */ /* 0x000fea0003800200 */
.L_x_76578:
        /* <DEDUP_REMOVED lines=62> */
.L_x_76576:
[----:B------:R-:W-:Y:S05]  /*34a40*/  BSYNC.RECONVERGENT B0 ;  /* 0x0000000000007941 */ /* 0x000fea0003800200 */
.L_x_76575:
        /* <DEDUP_REMOVED lines=9> */
.L_x_76559:
        /* <DEDUP_REMOVED lines=33> */
.L_x_76583:
        /* <DEDUP_REMOVED lines=12> */
.L_x_76585:
[----:B------:R-:W-:Y:S05]  /*34db0*/  BSYNC.RECONVERGENT B1 ;  /* 0x0000000000017941 */ /* 0x000fea0003800200 */
.L_x_76584:
        /* <DEDUP_REMOVED lines=61> */
.L_x_76582:
[----:B------:R-:W-:Y:S05]  /*35190*/  BSYNC.RECONVERGENT B0 ;  /* 0x0000000000007941 */ /* 0x000fea0003800200 */
.L_x_76581:
        /* <DEDUP_REMOVED lines=22> */
.L_x_76588:
        /* <DEDUP_REMOVED lines=12> */
.L_x_76590:
[----:B------:R-:W-:Y:S05]  /*353c0*/  BSYNC.RECONVERGENT B1 ;  /* 0x0000000000017941 */ /* 0x000fea0003800200 */
.L_x_76589:
        /* <DEDUP_REMOVED lines=62> */
.L_x_76587:
[----:B------:R-:W-:Y:S05]  /*357b0*/  BSYNC.RECONVERGENT B0 ;  /* 0x0000000000007941 */ /* 0x000fea0003800200 */
.L_x_76586:
        /* <DEDUP_REMOVED lines=22> */
.L_x_76593:
        /* <DEDUP_REMOVED lines=12> */
.L_x_76595:
[----:B------:R-:W-:Y:S05]  /*359e0*/  BSYNC.RECONVERGENT B1 ;  /* 0x0000000000017941 */ /* 0x000fea0003800200 */
.L_x_76594:
        /* <DEDUP_REMOVED lines=62> */
.L_x_76592:
[----:B------:R-:W-:Y:S05]  /*35dd0*/  BSYNC.RECONVERGENT B0 ;  /* 0x0000000000007941 */ /* 0x000fea0003800200 */
.L_x_76591:
        /* <DEDUP_REMOVED lines=22> */
.L_x_76598:
        /* <DEDUP_REMOVED lines=12> */
.L_x_76600:
[----:B------:R-:W-:Y:S05]  /*36000*/  BSYNC.RECONVERGENT B1 ;  /* 0x0000000000017941 */ /* 0x000fea0003800200 */
.L_x_76599:
        /* <DEDUP_REMOVED lines=62> */
.L_x_76597:
[----:B------:R-:W-:Y:S05]  /*363f0*/  BSYNC.RECONVERGENT B0 ;  /* 0x0000000000007941 */ /* 0x000fea0003800200 */
.L_x_76596:
        /* <DEDUP_REMOVED lines=10> */
.L_x_76580:
        /* <DEDUP_REMOVED lines=16> */
.L_x_76604:
        /* <DEDUP_REMOVED lines=12> */
.L_x_76606:
[----:B------:R-:W-:Y:S05]  /*36660*/  BSYNC.RECONVERGENT B1 ;  /* 0x0000000000017941 */ /* 0x000fea0003800200 */
.L_x_76605:
        /* <DEDUP_REMOVED lines=61> */
.L_x_76603:
[----:B------:R-:W-:Y:S05]  /*36a40*/  BSYNC.RECONVERGENT B0 ;  /* 0x0000000000007941 */ /* 0x000fea0003800200 */
.L_x_76602:
        /* <DEDUP_REMOVED lines=22> */
.L_x_76609:
        /* <DEDUP_REMOVED lines=12> */
.L_x_76611:
[----:B------:R-:W-:Y:S05]  /*36c70*/  BSYNC.RECONVERGENT B1 ;  /* 0x0000000000017941 */ /* 0x000fea0003800200 */
.L_x_76610:
        /* <DEDUP_REMOVED lines=62> */
.L_x_76608:
[----:B------:R-:W-:Y:S05]  /*37060*/  BSYNC.RECONVERGENT B0 ;  /* 0x0000000000007941 */ /* 0x000fea0003800200 */
.L_x_76607:
        /* <DEDUP_REMOVED lines=22> */
.L_x_76614:
        /* <DEDUP_REMOVED lines=12> */
.L_x_76616:
[----:B------:R-:W-:Y:S05]  /*37290*/  BSYNC.RECONVERGENT B1 ;  /* 0x0000000000017941 */ /* 0x000fea0003800200 */
.L_x_76615:
        /* <DEDUP_REMOVED lines=62> */
.L_x_76613:
[----:B------:R-:W-:Y:S05]  /*37680*/  BSYNC.RECONVERGENT B0 ;  /* 0x0000000000007941 */ /* 0x000fea0003800200 */
.L_x_76612:
        /* <DEDUP_REMOVED lines=22> */
.L_x_76619:
        /* <DEDUP_REMOVED lines=12> */
.L_x_76621:
[----:B------:R-:W-:Y:S05]  /*378b0*/  BSYNC.RECONVERGENT B1 ;  /* 0x0000000000017941 */ /* 0x000fea0003800200 */
.L_x_76620:
        /* <DEDUP_REMOVED lines=62> */
.L_x_76618:
[----:B------:R-:W-:Y:S05]  /*37ca0*/  BSYNC.RECONVERGENT B0 ;  /* 0x0000000000007941 */ /* 0x000fea0003800200 */
.L_x_76617:
        /* <DEDUP_REMOVED lines=9> */
.L_x_76601:
        /* <DEDUP_REMOVED lines=33> */
.L_x_76625:
        /* <DEDUP_REMOVED lines=12> */
.L_x_76627:
[----:B------:R-:W-:Y:S05]  /*38010*/  BSYNC.RECONVERGENT B1 ;  /* 0x0000000000017941 */ /* 0x000fea0003800200 */
.L_x_76626:
        /* <DEDUP_REMOVED lines=62> */
.L_x_76624:
[----:B------:R-:W-:Y:S05]  /*38400*/  BSYNC.RECONVERGENT B0 ;  /* 0x0000000000007941 */ /* 0x000fea0003800200 */
.L_x_76623:
[----:B------:R-:W-:Y:S01]  /*38410*/  I2FP.F32.U32 R80, R82 ;  /* 0x0000005200507245 */ /* 0x000fe20000201000 */
[----:B-----5:R-:W-:Y:S01]  /*38420*/  FMUL.FTZ R76, R76, R174 ;  /* 0x000000ae4c4c7220 */ /* 0x020fe20000410000 */
        /* <DEDUP_REMOVED lines=20> */
.L_x_76630:
        /* <DEDUP_REMOVED lines=12> */
.L_x_76632:
[----:B------:R-:W-:Y:S05]  /*38630*/  BSYNC.RECONVERGENT B1 ;  /* 0x0000000000017941 */ /* 0x000fea0003800200 */
.L_x_76631:
        /* <DEDUP_REMOVED lines=62> */
.L_x_76629:
[----:B------:R-:W-:Y:S05]  /*38a20*/  BSYNC.RECONVERGENT B0 ;  /* 0x0000000000007941 */ /* 0x000fea0003800200 */
.L_x_76628:
[----:B------:R-:W-:Y:S01]  /*38a30*/  I2FP.F32.U32 R81, R83 ;  /* 0x0000005300517245 */ /* 0x000fe20000201000 */
[----:B------:R-:W-:Y:S01]  /*38a40*/  FMUL.FTZ R77, R77, R174 ;  /* 0x000000ae4d4d7220 */ /* 0x000fe20000410000 */
[----:B------:R-:W-:Y:S01]  /*38a50*/  ISETP.NE.AND P4, PT, R80, 0x1, PT ;  /* 0x000000015000780c */ /* 0x000fe20003f85270 */
[----:B------:R-:W-:Y:S01]  /*38a60*/  BSSY.RECONVERGENT B0, `(.L_x_76633) ;  /* 0x000005e000007945 */ /* 0x000fe20003800200 */
[----:B------:R-:W-:Y:S01]  /*38a70*/  MOV R83, R146 ;  /* 0x0000009200537202 */ /* 0x000fe20000000f00 */
[----:B------:R-:W-:Y:S01]  /*38a80*/  FFMA.FTZ R81, R81, R173, 1.1641532182693481445e-10 ;  /* 0x2f00000051517423 */ /* 0x000fe200000100ad */
[----:B------:R-:W-:-:S04]  /*38a90*/  FMUL.FTZ R77, R77, R172 ;  /* 0x000000ac4d4d7220 */ /* 0x000fc80000410000 */
        /* <DEDUP_REMOVED lines=15> */
.L_x_76635:
        /* <DEDUP_REMOVED lines=12> */
.L_x_76637:
[----:B------:R-:W-:Y:S05]  /*38c50*/  BSYNC.RECONVERGENT B1 ;  /* 0x0000000000017941 */ /* 0x000fea0003800200 */
.L_x_76636:
        /* <DEDUP_REMOVED lines=62> */
.L_x_76634:
[----:B------:R-:W-:Y:S05]  /*39040*/  BSYNC.RECONVERGENT B0 ;  /* 0x0000000000007941 */ /* 0x000fea0003800200 */
.L_x_76633:
        /* <DEDUP_REMOVED lines=22> */
.L_x_76640:
        /* <DEDUP_REMOVED lines=12> */
.L_x_76642:
[----:B------:R-:W-:Y:S05]  /*39270*/  BSYNC.RECONVERGENT B1 ;  /* 0x0000000000017941 */ /* 0x000fea0003800200 */
.L_x_76641:
        /* <DEDUP_REMOVED lines=62> */
.L_x_76639:
[----:B------:R-:W-:Y:S05]  /*39660*/  BSYNC.RECONVERGENT B0 ;  /* 0x0000000000007941 */ /* 0x000fea0003800200 */
.L_x_76638:
[----:B------:R-:W-:Y:S01]  /*39670*/  I2FP.F32.U32 R80, R83 ;  /* 0x0000005300507245 */ /* 0x000fe20000201000 */
[----:B------:R-:W-:-:S04]  /*39680*/  FMUL.FTZ R79, R79, R174 ;  /* 0x000000ae4f4f7220 */ /* 0x000fc80000410000 */
[----:B------:R-:W-:Y:S01]  /*39690*/  FFMA.FTZ R80, R80, R173, 1.1641532182693481445e-10 ;  /* 0x2f00000050507423 */ /* 0x000fe200000100ad */
[----:B------:R-:W-:-:S04]  /*396a0*/  FMUL.FTZ R79, R79, R172 ;  /* 0x000000ac4f4f7220 */ /* 0x000fc80000410000 */
[----:B------:R-:W-:Y:S01]  /*396b0*/  FSETP.GTU.FTZ.AND P5, PT, R80, R171, PT ;  /* 0x000000ab5000720b */ /* 0x000fe20003fbc000 */
[----:B------:R-:W-:-:S03]  /*396c0*/  HADD2.F32 R80, -RZ, R176.H1_H1 ;  /* 0x300000b0ff507230 */ /* 0x000fc60000004100 */
[----:B------:R-:W-:Y:S02]  /*396d0*/  FSEL R79, R79, RZ, !P5 ;  /* 0x000000ff4f4f7208 */ /* 0x000fe40006800000 */
[----:B------:R-:W-:-:S03]  /*396e0*/  PLOP3.LUT P5, PT, P5, PT, PT, 0x8, 0x80 ;  /* 0x000000000080781c */ /* 0x000fc60002fae170 */
[----:B------:R-:W-:Y:S01]  /*396f0*/  FFMA.FTZ R79, R79, R80, R35 ;  /* 0x000000504f4f7223 */ /* 0x000fe20000010023 */
[----:B------:R-:W-:Y:S09]  /*39700*/  BRA `(.L_x_76643) ;  /* 0x00000018002c7947 */ /* 0x000ff20003800000 */
.L_x_76622:
        /* <DEDUP_REMOVED lines=16> */
.L_x_76646:
        /* <DEDUP_REMOVED lines=12> */
.L_x_76648:
[----:B------:R-:W-:Y:S05]  /*398d0*/  BSYNC.RECONVERGENT B1 ;  /* 0x0000000000017941 */ /* 0x000fea0003800200 */
.L_x_76647:
        /* <DEDUP_REMOVED lines=62> */
.L_x_76645:
[----:B------:R-:W-:Y:S05]  /*39cc0*/  BSYNC.RECONVERGENT B0 ;  /* 0x0000000000007941 */ /* 0x000fea0003800200 */
.L_x_76644:
        /* <DEDUP_REMOVED lines=22> */
.L_x_76651:
        /* <DEDUP_REMOVED lines=12> */
.L_x_76653:
[----:B------:R-:W-:Y:S05]  /*39ef0*/  BSYNC.RECONVERGENT B1 ;  /* 0x0000000000017941 */ /* 0x000fea0003800200 */
.L_x_76652:
        /* <DEDUP_REMOVED lines=62> */
.L_x_76650:
[----:B------:R-:W-:Y:S05]  /*3a2e0*/  BSYNC.RECONVERGENT B0 ;  /* 0x0000000000007941 */ /* 0x000fea0003800200 */
.L_x_76649:
        /* <DEDUP_REMOVED lines=8> */
[----:B------:R-:W-:-:S03]  /*3a370*/  HADD2.F32 R81, -RZ, R176.H0_H0 ;  /* 0x200000b0ff517230 */ /* 0x000fc60000004100 */
        /* <DEDUP_REMOVED lines=13> */
.L_x_76656:
        /* <DEDUP_REMOVED lines=12> */
.L_x_76658:
[----:B------:R-:W-:Y:S05]  /*3a510*/  BSYNC.RECONVERGENT B1 ;  /* 0x0000000000017941 */ /* 0x000fea0003800200 */
.L_x_76657:
        /* <DEDUP_REMOVED lines=62> */
.L_x_76655:
[----:B------:R-:W-:Y:S05]  /*3a900*/  BSYNC.RECONVERGENT B0 ;  /* 0x0000000000007941 */ /* 0x000fea0003800200 */
.L_x_76654:
        /* <DEDUP_REMOVED lines=22> */
.L_x_76661:
        /* <DEDUP_REMOVED lines=12> */
.L_x_76663:
[----:B------:R-:W-:Y:S05]  /*3ab30*/  BSYNC.RECONVERGENT B1 ;  /* 0x0000000000017941 */ /* 0x000fea0003800200 */
.L_x_76662:
        /* <DEDUP_REMOVED lines=62> */
.L_x_76660:
[----:B------:R-:W-:Y:S05]  /*3af20*/  BSYNC.RECONVERGENT B0 ;  /* 0x0000000000007941 */ /* 0x000fea0003800200 */
.L_x_76659:
        /* <DEDUP_REMOVED lines=8> */
[----:B------:R-:W-:-:S10]  /*3afb0*/  FMUL.FTZ R79, R80, R79 ;  /* 0x0000004f504f7220 */ /* 0x000fd40000410000 */
.L_x_76643:
        /* <DEDUP_REMOVED lines=33> */
.L_x_76667:
        /* <DEDUP_REMOVED lines=12> */
.L_x_76669:
[----:B------:R-:W-:Y:S05]  /*3b290*/  BSYNC.RECONVERGENT B1 ;  /* 0x0000000000017941 */ /* 0x000fea0003800200 */
.L_x_76668:
        /* <DEDUP_REMOVED lines=62> */
.L_x_76666:
[----:B------:R-:W-:Y:S05]  /*3b680*/  BSYNC.RECONVERGENT B0 ;  /* 0x0000000000007941 */ /* 0x000fea0003800200 */
.L_x_76665:
        /* <DEDUP_REMOVED lines=22> */
.L_x_76672:
        /* <DEDUP_REMOVED lines=12> */
.L_x_76674:
[----:B------:R-:W-:Y:S05]  /*3b8b0*/  BSYNC.RECONVERGENT B1 ;  /* 0x0000000000017941 */ /* 0x000fea0003800200 */
.L_x_76673:
        /* <DEDUP_REMOVED lines=62> */
.L_x_76671:
[----:B------:R-:W-:Y:S05]  /*3bca0*/  BSYNC.RECONVERGENT B0 ;  /* 0x0000000000007941 */ /* 0x000fea0003800200 */
.L_x_76670:
        /* <DEDUP_REMOVED lines=22> */
.L_x_76677:
        /* <DEDUP_REMOVED lines=12> */
.L_x_76679:
[----:B------:R-:W-:Y:S05]  /*3bed0*/  BSYNC.RECONVERGENT B1 ;  /* 0x0000000000017941 */ /* 0x000fea0003800200 */
.L_x_76678:
        /* <DEDUP_REMOVED lines=62> */
.L_x_76676:
[----:B------:R-:W-:Y:S05]  /*3c2c0*/  BSYNC.RECONVERGENT B0 ;  /* 0x0000000000007941 */ /* 0x000fea0003800200 */
.L_x_76675:
        /* <DEDUP_REMOVED lines=22> */
.L_x_76682:
        /* <DEDUP_REMOVED lines=12> */
.L_x_76684:
[----:B------:R-:W-:Y:S05]  /*3c4f0*/  BSYNC.RECONVERGENT B1 ;  /* 0x0000000000017941 */ /* 0x000fea0003800200 */
.L_x_76683:
        /* <DEDUP_REMOVED lines=62> */
.L_x_76681:
[----:B------:R-:W-:Y:S05]  /*3c8e0*/  BSYNC.RECONVERGENT B0 ;  /* 0x0000000000007941 */ /* 0x000fea0003800200 */
.L_x_76680:
        /* <DEDUP_REMOVED lines=10> */
.L_x_76664:
        /* <DEDUP_REMOVED lines=16> */
.L_x_76688:
        /* <DEDUP_REMOVED lines=12> */
.L_x_76690:
[----:B------:R-:W-:Y:S05]  /*3cb50*/  BSYNC.RECONVERGENT B1 ;  /* 0x0000000000017941 */ /* 0x000fea0003800200 */
.L_x_76689:
        /* <DEDUP_REMOVED lines=62> */
.L_x_76687:
[----:B------:R-:W-:Y:S05]  /*3cf40*/  BSYNC.RECONVERGENT B0 ;  /* 0x0000000000007941 */ /* 0x000fea0003800200 */
.L_x_76686:
        /* <DEDUP_REMOVED lines=22> */
.L_x_76693:
        /* <DEDUP_REMOVED lines=12> */
.L_x_76695:
[----:B------:R-:W-:Y:S05]  /*3d170*/  BSYNC.RECONVERGENT B1 ;  /* 0x0000000000017941 */ /* 0x000fea0003800200 */
.L_x_76694:
        /* <DEDUP_REMOVED lines=62> */
.L_x_76692:
[----:B------:R-:W-:Y:S05]  /*3d560*/  BSYNC.RECONVERGENT B0 ;  /* 0x0000000000007941 */ /* 0x000fea0003800200 */
.L_x_76691:
        /* <DEDUP_REMOVED lines=22> */
.L_x_76698:
        /* <DEDUP_REMOVED lines=12> */
.L_x_76700:
[----:B------:R-:W-:Y:S05]  /*3d790*/  BSYNC.RECONVERGENT B1 ;  /* 0x0000000000017941 */ /* 0x000fea0003800200 */
.L_x_76699:
        /* <DEDUP_REMOVED lines=62> */
.L_x_76697:
[----:B------:R-:W-:Y:S05]  /*3db80*/  BSYNC.RECONVERGENT B0 ;  /* 0x0000000000007941 */ /* 0x000fea0003800200 */
.L_x_76696:
        /* <DEDUP_REMOVED lines=22> */
.L_x_76703:
        /* <DEDUP_REMOVED lines=12> */
.L_x_76705:
[----:B------:R-:W-:Y:S05]  /*3ddb0*/  BSYNC.RECONVERGENT B1 ;  /* 0x0000000000017941 */ /* 0x000fea0003800200 */
.L_x_76704:
        /* <DEDUP_REMOVED lines=62> */
.L_x_76702:
[----:B------:R-:W-:Y:S05]  /*3e1a0*/  BSYNC.RECONVERGENT B0 ;  /* 0x0000000000007941 */ /* 0x000fea0003800200 */
.L_x_76701:
        /* <DEDUP_REMOVED lines=9> */
.L_x_76685:
[----:B------:R-:W0:Y:S01]  /*3e240*/  LDC.64 R84, c[0x0][0x3a8] ;  /* 0x0000ea00ff547b82 */ /* 0x000e220000000a00 */
[----:B------:R-:W-:Y:S01]  /*3e250*/  SEL R86, RZ, 0x100, !P3 ;  /* 0x00000100ff567807 */ /* 0x000fe20005800000 */
[----:B------:R-:W-:Y:S02]  /*3e260*/  VIADD R186, R169, 0x260 ;  /* 0x00000260a9ba7836 */ /* 0x000fe40000000000 */
[----:B0-----:R-:W-:-:S05]  /*3e270*/  IMAD.WIDE.U32 R84, R185, 0x10, R84 ;  /* 0x00000010b9547825 */ /* 0x001fca00078e0054 */
        /* <DEDUP_REMOVED lines=30> */
.L_x_76709:
        /* <DEDUP_REMOVED lines=12> */
.L_x_76711:
[----:B------:R-:W-:Y:S05]  /*3e520*/  BSYNC.RECONVERGENT B1 ;  /* 0x0000000000017941 */ /* 0x000fea0003800200 */
.L_x_76710:
        /* <DEDUP_REMOVED lines=62> */
.L_x_76708:
[----:B------:R-:W-:Y:S05]  /*3e910*/  BSYNC.RECONVERGENT B0 ;  /* 0x0000000000007941 */ /* 0x000fea0003800200 */
.L_x_76707:
[----:B------:R-:W-:Y:S01]  /*3e920*/  I2FP.F32.U32 R180, R190 ;  /* 0x000000be00b47245 */ /* 0x000fe20000201000 */
[----:B-----5:R-:W-:Y:S01]  /*3e930*/  FMUL.FTZ R84, R84, R174 ;  /* 0x000000ae54547220 */ /* 0x020fe20000410000 */
[----:B------:R-:W-:Y:S01]  /*3e940*/  ISETP.NE.AND P2, PT, R189, 0x1, PT ;  /* 0x00000001bd00780c */ /* 0x000fe20003f45270 */
[----:B------:R-:W-:Y:S01]  /*3e950*/  BSSY.RECONVERGENT B0, `(.L_x_76712) ;  /* 0x000005e000007945 */ /* 0x000fe20003800200 */
[----:B------:R-:W-:Y:S02]  /*3e960*/  HFMA2 R188, -RZ, RZ, 0, 1.1920928955078125e-07 ;  /* 0x00000002ffbc7431 */ /* 0x000fe400000001ff */
[----:B------:R-:W-:Y:S01]  /*3e970*/  FFMA.FTZ R180, R180, R173, 1.1641532182693481445e-10 ;  /* 0x2f000000b4b47423 */ /* 0x000fe200000100ad */
[----:B------:R-:W-:-:S04]  /*3e980*/  FMUL.FTZ R84, R84, R172 ;  /* 0x000000ac54547220 */ /* 0x000fc80000410000 */
        /* <DEDUP_REMOVED lines=15> */
.L_x_76714:
        /* <DEDUP_REMOVED lines=12> */
.L_x_76716:
[----:B------:R-:W-:Y:S05]  /*3eb40*/  BSYNC.RECONVERGENT B1 ;  /* 0x0000000000017941 */ /* 0x000fea0003800200 */
.L_x_76715:
        /* <DEDUP_REMOVED lines=62> */
.L_x_76713:
[----:B------:R-:W-:Y:S05]  /*3ef30*/  BSYNC.RECONVERGENT B0 ;  /* 0x0000000000007941 */ /* 0x000fea0003800200 */
.L_x_76712:
        /* <DEDUP_REMOVED lines=22> */
.L_x_76719:
        /* <DEDUP_REMOVED lines=12> */
.L_x_76721:
[----:B------:R-:W-:Y:S05]  /*3f160*/  BSYNC.RECONVERGENT B1 ;  /* 0x0000000000017941 */ /* 0x000fea0003800200 */
.L_x_76720:
        /* <DEDUP_REMOVED lines=62> */
.L_x_76718:
[----:B------:R-:W-:Y:S05]  /*3f550*/  BSYNC.RECONVERGENT B0 ;  /* 0x0000000000007941 */ /* 0x000fea0003800200 */
.L_x_76717:
        /* <DEDUP_REMOVED lines=22> */
.L_x_76724:
        /* <DEDUP_REMOVED lines=12> */
.L_x_76726:
[----:B------:R-:W-:Y:S05]  /*3f780*/  BSYNC.RECONVERGENT B1 ;  /* 0x0000000000017941 */ /* 0x000fea0003800200 */
.L_x_76725:
        /* <DEDUP_REMOVED lines=62> */
.L_x_76723:
[----:B------:R-:W-:Y:S05]  /*3fb70*/  BSYNC.RECONVERGENT B0 ;  /* 0x0000000000007941 */ /* 0x000fea0003800200 */
.L_x_76722:
        /* <DEDUP_REMOVED lines=10> */
.L_x_76706:
        /* <DEDUP_REMOVED lines=16> */
.L_x_76730:
        /* <DEDUP_REMOVED lines=12> */
.L_x_76732:
[----:B------:R-:W-:Y:S05]  /*3fde0*/  BSYNC.RECONVERGENT B1 ;  /* 0x0000000000017941 */ /* 0x000fea0003800200 */
.L_x_76731:
        /* <DEDUP_REMOVED lines=62> */
.L_x_76729:
[----:B------:R-:W-:Y:S05]  /*401d0*/  BSYNC.RECONVERGENT B0 ;  /* 0x0000000000007941 */ /* 0x000fea0003800200 */
.L_x_76728:
        /* <DEDUP_REMOVED lines=22> */
.L_x_76735:
        /* <DEDUP_REMOVED lines=12> */
.L_x_76737:
[----:B------:R-:W-:Y:S05]  /*40400*/  BSYNC.RECONVERGENT B1 ;  /* 0x0000000000017941 */ /* 0x000fea0003800200 */
.L_x_76736:
        /* <DEDUP_REMOVED lines=62> */
.L_x_76734:
[----:B------:R-:W-:Y:S05]  /*407f0*/  BSYNC.RECONVERGENT B0 ;  /* 0x0000000000007941 */ /* 0x000fea0003800200 */
.L_x_76733:
        /* <DEDUP_REMOVED lines=22> */
.L_x_76740:
        /* <DEDUP_REMOVED lines=12> */
.L_x_76742:
[----:B------:R-:W-:Y:S05]  /*40a20*/  BSYNC.RECONVERGENT B1 ;  /* 0x0000000000017941 */ /* 0x000fea0003800200 */
.L_x_76741:
        /* <DEDUP_REMOVED lines=62> */
.L_x_76739:
[----:B------:R-:W-:Y:S05]  /*40e10*/  BSYNC.RECONVERGENT B0 ;  /* 0x0000000000007941 */ /* 0x000fea0003800200 */
.L_x_76738:
        /* <DEDUP_REMOVED lines=22> */
.L_x_76745:
        /* <DEDUP_REMOVED lines=12> */
.L_x_76747:
[----:B------:R-:W-:Y:S05]  /*41040*/  BSYNC.RECONVERGENT B1 ;  /* 0x0000000000017941 */ /* 0x000fea0003800200 */
.L_x_76746:
        /* <DEDUP_REMOVED lines=62> */
.L_x_76744:
[----:B------:R-:W-:Y:S05]  /*41430*/  BSYNC.RECONVERGENT B0 ;  /* 0x0000000000007941 */ /* 0x000fea0003800200 */
.L_x_76743:
        /* <DEDUP_REMOVED lines=9> */
.L_x_76727:
[----:B------:R-:W0:Y:S01]  /*414d0*/  S2R R171, SR_TID.X ;  /* 0x0000000000ab7919 */ /* 0x000e220000002100 */
[----:B------:R-:W1:Y:S01]  /*414e0*/  LDC.64 R172, c[0x0][0x3a8] ;  /* 0x0000ea00ffac7b82 */ /* 0x000e620000000a00 */
[----:B------:R-:W-:-:S07]  /*414f0*/  UMOV UR15, 0xffffffff ;  /* 0xffffffff000f7882 */ /* 0x000fce0000000000 */
[----:B------:R-:W2:Y:S01]  /*41500*/  LDC.64 R188, c[0x0][0x3b0] ;  /* 0x0000ec00ffbc7b82 */ /* 0x000ea20000000a00 */
[----:B-1----:R-:W-:-:S05]  /*41510*/  IMAD.WIDE.U32 R172, R186, 0x10, R172 ;  /* 0x00000010baac7825 */ /* 0x002fca00078e00ac */
[----:B------:R1:W-:Y:S01]  /*41520*/  STG.E.128 desc[UR6][R172.64], R84 ;  /* 0x00000054ac007986 */ /* 0x0003e2000c101d06 */
[----:B0-----:R-:W-:Y:S02]  /*41530*/  LOP3.LUT P5, RZ, R171, 0x1f, RZ, 0xc0, !PT ;  /* 0x0000001fabff7812 */ /* 0x001fe400078ac0ff */
[----:B------:R-:W-:Y:S02]  /*41540*/  SEL R171, RZ, 0x1000000, !P4 ;  /* 0x01000000ffab7807 */ /* 0x000fe40006000000 */
[----:B-1----:R-:W-:Y:S02]  /*41550*/  SEL R172, RZ, 0x10000, !P3 ;  /* 0x00010000ffac7807 */ /* 0x002fe40005800000 */
[----:B------:R-:W-:-:S04]  /*41560*/  SEL R173, RZ, 0x100, !P2 ;  /* 0x00000100ffad7807 */ /* 0x000fc80005000000 */
[----:B------:R-:W-:Y:S02]  /*41570*/  IADD3 R171, PT, PT, R173, R171, R172 ;  /* 0x000000abadab7210 */ /* 0x000fe40007ffe0ac */
[----:B------:R-:W-:-:S04]  /*41580*/  SEL R172, RZ, 0x1, !P0 ;  /* 0x00000001ffac7807 */ /* 0x000fc80004000000 */
[----:B------:R-:W-:Y:S01]  /*41590*/  IADD3 R171, PT, PT, R171, R172, RZ ;  /* 0x000000acabab7210 */ /* 0x000fe20007ffe0ff */
[----:B--2---:R-:W-:-:S05]  /*415a0*/  IMAD.WIDE.U32 R172, R186, 0x4, R188 ;  /* 0x00000004baac7825 */ /* 0x004fca00078e00bc */
[----:B------:R0:W-:Y:S02]  /*415b0*/  STG.E desc[UR6][R172.64], R171 ;  /* 0x000000abac007986 */ /* 0x0001e4000c101906 */
        /* <DEDUP_REMOVED lines=262> */
.L_x_76761:
[----:B------:R-:W2:Y:S04]  /*42620*/  LDL.S16 R173, [R1+0x48] ;  /* 0x0000480001ad7983 */ /* 0x000ea80000100600 */
[----:B------:R-:W3:Y:S01]  /*42630*/  LDL.S16 R189, [R1+0x46] ;  /* 0x0000460001bd7983 */ /* 0x000ee20000100600 */
[----:B-1----:R-:W-:Y:S01]  /*42640*/  FADD.FTZ R172, R188, R172 ;  /* 0x000000acbcac7221 */ /* 0x002fe20000010000 */
[----:B------:R-:W-:Y:S02]  /*42650*/  ISETP.NE.AND P0, PT, RZ, UR13, PT ;  /* 0x0000000dff007c0c */ /* 0x000fe4000bf05270 */
[----:B------:R-:W4:Y:S01]  /*42660*/  LDL.S16 R193, [R1+0x44] ;  /* 0x0000440001c17983 */ /* 0x000f220000100600 */
[----:B------:R-:W-:Y:S01]  /*42670*/  FFMA.FTZ R172, R172, R171, UR14 ;  /* 0x0000000eacac7e23 */ /* 0x000fe200080100ab */
[C---:B------:R-:W-:Y:S01]  /*42680*/  FMUL.FTZ R171, R191.reuse, R191 ;  /* 0x000000bfbfab7220 */ /* 0x040fe20000410000 */
[----:B------:R-:W-:Y:S01]  /*42690*/  FSEL R174, R191, RZ, !P0 ;  /* 0x000000ffbfae7208 */ /* 0x000fe20004000000 */
[----:B------:R-:W5:Y:S03]  /*426a0*/  LDL.S16 R192, [R1+0x42] ;  /* 0x0000420001c07983 */ /* 0x000f660000100600 */
[----:B------:R-:W-:Y:S01]  /*426b0*/  FSEL R171, R171, RZ, P0 ;  /* 0x000000ffabab7208 */ /* 0x000fe20000000000 */
[C---:B------:R-:W-:Y:S01]  /*426c0*/  FADD.FTZ R52, -R174.reuse, R52 ;  /* 0x00000034ae347221 */ /* 0x040fe20000010100 */
[C---:B------:R-:W-:Y:S01]  /*426d0*/  FADD.FTZ R53, -R174.reuse, R53 ;  /* 0x00000035ae357221 */ /* 0x040fe20000010100 */
[----:B------:R-:W-:Y:S01]  /*426e0*/  FADD.FTZ R54, -R174, R54 ;  /* 0x00000036ae367221 */ /* 0x000fe20000010100 */
[----:B------:R-:W5:Y:S01]  /*426f0*/  LDL.S16 R190, [R1+0x40] ;  /* 0x0000400001be7983 */ /* 0x000f620000100600 */
[----:B------:R-:W-:-:S06]  /*42700*/  FADD.FTZ R171, R172, R171 ;  /* 0x000000abacab7221 */ /* 0x000fcc0000010000 */
[----:B------:R-:W1:Y:S01]  /*42710*/  MUFU.RSQ R171, R171 ;  /* 0x000000ab00ab7308 */ /* 0x000e620000001400 */
[----:B------:R-:W-:Y:S01]  /*42720*/  FADD.FTZ R55, -R174, R55 ;  /* 0x00000037ae377221 */ /* 0x000fe20000010100 */
[C---:B-1----:R-:W-:Y:S01]  /*42730*/  FMUL.FTZ R52, R171.reuse, R52 ;  /* 0x00000034ab347220 */ /* 0x042fe20000410000 */
[C---:B------:R-:W-:Y:S01]  /*42740*/  FMUL.FTZ R53, R171.reuse, R53 ;  /* 0x00000035ab357220 */ /* 0x040fe20000410000 */
[C---:B------:R-:W-:Y:S01]  /*42750*/  FMUL.FTZ R54, R171.reuse, R54 ;  /* 0x00000036ab367220 */ /* 0x040fe20000410000 */
[----:B------:R-:W-:Y:S01]  /*42760*/  FMUL.FTZ R55, R171, R55 ;  /* 0x00000037ab377220 */ /* 0x000fe20000410000 */
[----:B--2---:R-:W-:Y:S02]  /*42770*/  HADD2.F32 R172, -RZ, R173.H0_H0 ;  /* 0x200000adffac7230 */ /* 0x004fe40000004100 */
[----:B------:R-:W-:-:S05]  /*42780*/  HADD2.F32 R173, -RZ, R124.H0_H0 ;  /* 0x2000007cffad7230 */ /* 0x000fca0000004100 */
[----:B------:R-:W-:Y:S01]  /*42790*/  FFMA.FTZ R52, R52, R172, R173 ;  /* 0x000000ac34347223 */ /* 0x000fe200000100ad */
[----:B------:R-:W-:Y:S02]  /*427a0*/  HADD2.F32 R172, -RZ, R251.H0_H0 ;  /* 0x200000fbffac7230 */ /* 0x000fe40000004100 */
[----:B------:R-:W-:-:S05]  /*427b0*/  HADD2.F32 R173, -RZ, R250.H1_H1 ;  /* 0x300000faffad7230 */ /* 0x000fca0000004100 */
[----:B------:R-:W-:Y:S01]  /*427c0*/  FFMA.FTZ R53, R53, R172, R173 ;  /* 0x000000ac35357223 */ /* 0x000fe200000100ad */
[----:B---3--:R-:W-:Y:S02]  /*427d0*/  HADD2.F32 R172, -RZ, R189.H0_H0 ;  /* 0x200000bdffac7230 */ /* 0x008fe40000004100 */
[----:B------:R-:W-:-:S05]  /*427e0*/  HADD2.F32 R173, -RZ, R125.H0_H0 ;  /* 0x2000007dffad7230 */ /* 0x000fca0000004100 */
[----:B------:R-:W-:Y:S01]  /*427f0*/  FFMA.FTZ R54, R54, R172, R173 ;  /* 0x000000ac36367223 */ /* 0x000fe200000100ad */
[----:B------:R-:W-:Y:S02]  /*42800*/  HADD2.F32 R172, -RZ, R250.H0_H0 ;  /* 0x200000faffac7230 */ /* 0x000fe40000004100 */
[----:B------:R-:W-:-:S05]  /*42810*/  HADD2.F32 R173, -RZ, R249.H1_H1 ;  /* 0x300000f9ffad7230 */ /* 0x000fca0000004100 */
[----:B------:R-:W-:Y:S02]  /*42820*/  FFMA.FTZ R55, R55, R172, R173 ;  /* 0x000000ac37377223 */ /* 0x000fe400000100ad */
[----:B------:R-:W1:Y:S02]  /*42830*/  @!P5 LDC.64 R172, c[0x0][0x3c0] ;  /* 0x0000f000ffacdb82 */ /* 0x000e640000000a00 */
[----:B-1----:R-:W-:-:S05]  /*42840*/  @!P5 IMAD.WIDE R172, R148, 0x4, R172 ;  /* 0x0000000494acd825 */ /* 0x002fca00078e02ac */
[----:B------:R1:W-:Y:S02]  /*42850*/  @!P5 STG.E desc[UR6][R172.64], R191 ;  /* 0x000000bfac00d986 */ /* 0x0003e4000c101906 */
[----:B-1----:R-:W1:Y:S01]  /*42860*/  @!P5 LDC.64 R172, c[0x0][0x3c8] ;  /* 0x0000f200ffacdb82 */ /* 0x002e620000000a00 */
        /* <DEDUP_REMOVED lines=24> */
[C---:B------:R-:W-:Y:S01]  /*429f0*/  FADD.FTZ R26, -R174.reuse, R26 ;  /* 0x0000001aae1a7221 */ /* 0x040fe20000010100 */
        /* <DEDUP_REMOVED lines=15> */
[----:B-1----:R-:W0:Y:S01]  /*42af0*/  LDC.64 R172, c[0x0][0x428] ;  /* 0x00010a00ffac7b82 */ /* 0x002e220000000a00 */
[C---:B------:R-:W-:Y:S01]  /*42b00*/  FADD.FTZ R84, -R174.reuse, R84 ;  /* 0x00000054ae547221 */ /* 0x040fe20000010100 */
[C---:B------:R-:W-:Y:S01]  /*42b10*/  FADD.FTZ R85, -R174.reuse, R85 ;  /* 0x00000055ae557221 */ /* 0x040fe20000010100 */
[C---:B------:R-:W-:Y:S01]  /*42b20*/  FADD.FTZ R86, -R174.reuse, R86 ;  /* 0x00000056ae567221 */ /* 0x040fe20000010100 */
[----:B------:R-:W-:Y:S01]  /*42b30*/  FADD.FTZ R87, -R174, R87 ;  /* 0x00000057ae577221 */ /* 0x000fe20000010100 */
[----:B------:R-:W2:Y:S01]  /*42b40*/  LDL.S16 R191, [R1+0x26] ;  /* 0x0000260001bf7983 */ /* 0x000ea20000100600 */
[----:B0-----:R-:W-:-:S05]  /*42b50*/  IMAD.WIDE.U32 R188, R169, 0x10, R172 ;  /* 0x00000010a9bc7825 */ /* 0x001fca00078e00ac */
[----:B------:R0:W-:Y:S04]  /*42b60*/  STG.E.128 desc[UR6][R188.64], R52 ;  /* 0x00000034bc007986 */ /* 0x0001e8000c101d06 */
[----:B0-----:R-:W3:Y:S01]  /*42b70*/  LDL.S16 R55, [R1+0x3e] ;  /* 0x00003e0001377983 */ /* 0x001ee20000100600 */
[----:B----4-:R-:W-:Y:S02]  /*42b80*/  HADD2.F32 R52, -RZ, R193.H0_H0 ;  /* 0x200000c1ff347230 */ /* 0x010fe40000004100 */
[C---:B------:R-:W-:Y:S01]  /*42b90*/  FMUL.FTZ R48, R171.reuse, R48 ;  /* 0x00000030ab307220 */ /* 0x040fe20000410000 */
[----:B------:R-:W-:Y:S02]  /*42ba0*/  HADD2.F32 R53, -RZ, R122.H0_H0 ;  /* 0x2000007aff357230 */ /* 0x000fe40000004100 */
[C---:B------:R-:W-:Y:S01]  /*42bb0*/  FMUL.FTZ R49, R171.reuse, R49 ;  /* 0x00000031ab317220 */ /* 0x040fe20000410000 */
[----:B------:R-:W-:Y:S01]  /*42bc0*/  FMUL.FTZ R50, R171, R50 ;  /* 0x00000032ab327220 */ /* 0x000fe20000410000 */
[----:B------:R-:W4:Y:S01]  /*42bd0*/  LDL.S16 R54, [R1+0x3c] ;  /* 0x00003c0001367983 */ /* 0x000f220000100600 */
[----:B------:R-:W-:Y:S01]  /*42be0*/  FFMA.FTZ R48, R48, R52, R53 ;  /* 0x0000003430307223 */ /* 0x000fe20000010035 */
[----:B------:R-:W-:-:S02]  /*42bf0*/  HADD2.F32 R52, -RZ, R249.H0_H0 ;  /* 0x200000f9ff347230 */ /* 0x000fc40000004100 */
[C---:B------:R-:W-:Y:S01]  /*42c00*/  FMUL.FTZ R51, R171.reuse, R51 ;  /* 0x00000033ab337220 */ /* 0x040fe20000410000 */
[----:B------:R-:W-:Y:S02]  /*42c10*/  HADD2.F32 R53, -RZ, R248.H1_H1 ;  /* 0x300000f8ff357230 */ /* 0x000fe40000004100 */
[C---:B------:R-:W-:Y:S01]  /*42c20*/  FMUL.FTZ R44, R171.reuse, R44 ;  /* 0x0000002cab2c7220 */ /* 0x040fe20000410000 */
[C---:B------:R-:W-:Y:S01]  /*42c30*/  FMUL.FTZ R45, R171.reuse, R45 ;  /* 0x0000002dab2d7220 */ /* 0x040fe20000410000 */
[C---:B------:R-:W-:Y:S01]  /*42c40*/  FMUL.FTZ R46, R171.reuse, R46 ;  /* 0x0000002eab2e7220 */ /* 0x040fe20000410000 */
[----:B------:R-:W-:Y:S01]  /*42c50*/  FMUL.FTZ R47, R171, R47 ;  /* 0x0000002fab2f7220 */ /* 0x000fe20000410000 */
[----:B------:R-:W-:Y:S01]  /*42c60*/  FFMA.FTZ R49, R49, R52, R53 ;  /* 0x0000003431317223 */ /* 0x000fe20000010035 */
[----:B-----5:R-:W-:Y:S01]  /*42c70*/  HADD2.F32 R52, -RZ, R192.H0_H0 ;  /* 0x200000c0ff347230 */ /* 0x020fe20000004100 */
[----:B------:R-:W5:Y:S01]  /*42c80*/  LDL.S16 R189, [R1+0x32] ;  /* 0x0000320001bd7983 */ /* 0x000f620000100600 */
[----:B------:R-:W-:-:S03]  /*42c90*/  HADD2.F32 R53, -RZ, R123.H0_H0 ;  /* 0x2000007bff357230 */ /* 0x000fc60000004100 */
[----:B------:R-:W2:Y:S02]  /*42ca0*/  LDL.S16 R188, [R1+0x30] ;  /* 0x0000300001bc7983 */ /* 0x000ea40000100600 */
[----:B------:R-:W-:Y:S01]  /*42cb0*/  FFMA.FTZ R50, R50, R52, R53 ;  /* 0x0000003432327223 */ /* 0x000fe20000010035 */
[----:B------:R-:W-:Y:S02]  /*42cc0*/  HADD2.F32 R52, -RZ, R248.H0_H0 ;  /* 0x200000f8ff347230 */ /* 0x000fe40000004100 */
[C---:B------:R-:W-:Y:S01]  /*42cd0*/  FMUL.FTZ R40, R171.reuse, R40 ;  /* 0x00000028ab287220 */ /* 0x040fe20000410000 */
[----:B------:R-:W-:Y:S02]  /*42ce0*/  HADD2.F32 R53, -RZ, R247.H1_H1 ;  /* 0x300000f7ff357230 */ /* 0x000fe40000004100 */
[C---:B------:R-:W-:Y:S01]  /*42cf0*/  FMUL.FTZ R41, R171.reuse, R41 ;  /* 0x00000029ab297220 */ /* 0x040fe20000410000 */
[C---:B------:R-:W-:Y:S01]  /*42d00*/  FMUL.FTZ R42, R171.reuse, R42 ;  /* 0x0000002aab2a7220 */ /* 0x040fe20000410000 */
[C---:B------:R-:W-:Y:S01]  /*42d10*/  FMUL.FTZ R43, R171.reuse, R43 ;  /* 0x0000002bab2b7220 */ /* 0x040fe20000410000 */
[----:B------:R-:W-:Y:S01]  /*42d20*/  FMUL.FTZ R37, R171, R37 ;  /* 0x00000025ab257220 */ /* 0x000fe20000410000 */
[----:B------:R-:W-:Y:S01]  /*42d30*/  FFMA.FTZ R51, R51, R52, R53 ;  /* 0x0000003433337223 */ /* 0x000fe20000010035 */
[----:B------:R-:W-:-:S04]  /*42d40*/  IMAD.WIDE.U32 R52, R167, 0x10, R172 ;  /* 0x00000010a7347825 */ /* 0x000fc800078e00ac */
[C---:B------:R-:W-:Y:S01]  /*42d50*/  FMUL.FTZ R38, R171.reuse, R38 ;  /* 0x00000026ab267220 */ /* 0x040fe20000410000 */
[C---:B------:R-:W-:Y:S01]  /*42d60*/  FMUL.FTZ R39, R171.reuse, R39 ;  /* 0x00000027ab277220 */ /* 0x040fe20000410000 */
[----:B------:R-:W-:Y:S01]  /*42d70*/  FADD.FTZ R169, -R174, R76 ;  /* 0x0000004caea97221 */ /* 0x000fe20000010100 */
[C---:B------:R-:W-:Y:S01]  /*42d80*/  FMUL.FTZ R30, R171.reuse, R30 ;  /* 0x0000001eab1e7220 */ /* 0x040fe20000410000 */
[----:B------:R0:W-:Y:S01]  /*42d90*/  STG.E.128 desc[UR6][R52.64], R48 ;  /* 0x0000003034007986 */ /* 0x0001e2000c101d06 */
[C---:B------:R-:W-:Y:S01]  /*42da0*/  FMUL.FTZ R31, R171.reuse, R31 ;  /* 0x0000001fab1f7220 */ /* 0x040fe20000410000 */
[----:B------:R-:W-:Y:S02]  /*42db0*/  FMUL.FTZ R29, R171, R29 ;  /* 0x0000001dab1d7220 */ /* 0x000fe40000410000 */
[----:B------:R-:W2:Y:S04]  /*42dc0*/  LDL.S16 R193, [R1+0x2a] ;  /* 0x00002a0001c17983 */ /* 0x000ea80000100600 */
[----:B------:R-:W2:Y:S04]  /*42dd0*/  LDL.S16 R192, [R1+0x28] ;  /* 0x0000280001c07983 */ /* 0x000ea80000100600 */
[----:B0-----:R-:W5:Y:S01]  /*42de0*/  LDL.S16 R51, [R1+0x3a] ;  /* 0x00003a0001337983 */ /* 0x001f620000100600 */
[----:B------:R-:W-:-:S02]  /*42df0*/  HADD2.F32 R48, -RZ, R190.H0_H0 ;  /* 0x200000beff307230 */ /* 0x000fc40000004100 */
[----:B------:R-:W-:Y:S01]  /*42e00*/  HADD2.F32 R49, -RZ, R120.H0_H0 ;  /* 0x20000078ff317230 */ /* 0x000fe20000004100 */
[----:B------:R-:W2:Y:S04]  /*42e10*/  LDL.S16 R50, [R1+0x38] ;  /* 0x0000380001327983 */ /* 0x000ea80000100600 */
[----:B------:R-:W-:Y:S01]  /*42e20*/  FFMA.FTZ R44, R44, R48, R49 ;  /* 0x000000302c2c7223 */ /* 0x000fe20000010031 */
[----:B------:R-:W-:Y:S01]  /*42e30*/  HADD2.F32 R48, -RZ, R247.H0_H0 ;  /* 0x200000f7ff307230 */ /* 0x000fe20000004100 */
[----:B------:R-:W2:Y:S01]  /*42e40*/  LDL.S16 R190, [R1+0x34] ;  /* 0x0000340001be7983 */ /* 0x000ea20000100600 */
[----:B------:R-:W-:-:S05]  /*42e50*/  HADD2.F32 R49, -RZ, R246.H1_H1 ;  /* 0x300000f6ff317230 */ /* 0x000fca0000004100 */
[----:B------:R-:W-:Y:S01]  /*42e60*/  FFMA.FTZ R45, R45, R48, R49 ;  /* 0x000000302d2d7223 */ /* 0x000fe20000010031 */
[----:B------:R-:W-:Y:S02]  /*42e70*/  HADD2.F32 R49, -RZ, R121.H0_H0 ;  /* 0x20000079ff317230 */ /* 0x000fe40000004100 */
[----:B---3--:R-:W-:-:S05]  /*42e80*/  HADD2.F32 R48, -RZ, R55.H0_H0 ;  /* 0x20000037ff307230 */ /* 0x008fca0000004100 */
[----:B------:R-:W-:Y:S01]  /*42e90*/  FFMA.FTZ R46, R46, R48, R49 ;  /* 0x000000302e2e7223 */ /* 0x000fe20000010031 */
[----:B------:R-:W-:Y:S02]  /*42ea0*/  HADD2.F32 R48, -RZ, R246.H0_H0 ;  /* 0x200000f6ff307230 */ /* 0x000fe40000004100 */
[----:B------:R-:W-:-:S05]  /*42eb0*/  HADD2.F32 R49, -RZ, R245.H1_H1 ;  /* 0x300000f5ff317230 */ /* 0x000fca0000004100 */
[----:B------:R-:W-:Y:S01]  /*42ec0*/  FFMA.FTZ R47, R47, R48, R49 ;  /* 0x000000302f2f7223 */ /* 0x000fe20000010031 */
[----:B------:R-:W-:-:S05]  /*42ed0*/  IMAD.WIDE.U32 R48, R165, 0x10, R172 ;  /* 0x00000010a5307825 */ /* 0x000fca00078e00ac */
[----:B------:R0:W-:Y:S04]  /*42ee0*/  STG.E.128 desc[UR6][R48.64], R44 ;  /* 0x0000002c30007986 */ /* 0x0001e8000c101d06 */
[----:B0-----:R-:W3:Y:S01]  /*42ef0*/  LDL.S16 R46, [R1+0x36] ;  /* 0x00003600012e7983 */ /* 0x001ee20000100600 */
[----:B----4-:R-:W-:Y:S02]  /*42f00*/  HADD2.F32 R44, -RZ, R54.H0_H0 ;  /* 0x20000036ff2c7230 */ /* 0x010fe40000004100 */
[----:B------:R-:W-:-:S05]  /*42f10*/  HADD2.F32 R45, -RZ, R118.H0_H0 ;  /* 0x20000076ff2d7230 */ /* 0x000fca0000004100 */
[----:B------:R-:W-:Y:S01]  /*42f20*/  FFMA.FTZ R40, R40, R44, R45 ;  /* 0x0000002c28287223 */ /* 0x000fe2000001002d */
[----:B------:R-:W-:Y:S02]  /*42f30*/  HADD2.F32 R44, -RZ, R245.H0_H0 ;  /* 0x200000f5ff2c7230 */ /* 0x000fe40000004100 */
[----:B------:R-:W-:-:S05]  /*42f40*/  HADD2.F32 R45, -RZ, R244.H1_H1 ;  /* 0x300000f4ff2d7230 */ /* 0x000fca0000004100 */
[----:B------:R-:W-:Y:S01]  /*42f50*/  FFMA.FTZ R41, R41, R44, R45 ;  /* 0x0000002c29297223 */ /* 0x000fe2000001002d */
[----:B------:R-:W-:Y:S02]  /*42f60*/  HADD2.F32 R45, -RZ, R119.H0_H0 ;  /* 0x20000077ff2d7230 */ /* 0x000fe40000004100 */
[----:B-----5:R-:W-:-:S05]  /*42f70*/  HADD2.F32 R44, -RZ, R51.H0_H0 ;  /* 0x20000033ff2c7230 */ /* 0x020fca0000004100 */
[----:B------:R-:W-:Y:S01]  /*42f80*/  FFMA.FTZ R42, R42, R44, R45 ;  /* 0x0000002c2a2a7223 */ /* 0x000fe2000001002d */
[----:B------:R-:W-:Y:S02]  /*42f90*/  HADD2.F32 R44, -RZ, R244.H0_H0 ;  /* 0x200000f4ff2c7230 */ /* 0x000fe40000004100 */
[----:B------:R-:W-:-:S05]  /*42fa0*/  HADD2.F32 R45, -RZ, R243.H1_H1 ;  /* 0x300000f3ff2d7230 */ /* 0x000fca0000004100 */
[----:B------:R-:W-:Y:S01]  /*42fb0*/  FFMA.FTZ R43, R43, R44, R45 ;  /* 0x0000002c2b2b7223 */ /* 0x000fe2000001002d */
[----:B------:R-:W-:-:S05]  /*42fc0*/  IMAD.WIDE.U32 R44, R157, 0x10, R172 ;  /* 0x000000109d2c7825 */ /* 0x000fca00078e00ac */
[----:B------:R0:W-:Y:S02]  /*42fd0*/  STG.E.128 desc[UR6][R44.64], R40 ;  /* 0x000000282c007986 */ /* 0x0001e4000c101d06 */
[----:B0-----:R-:W-:Y:S01]  /*42fe0*/  FADD.FTZ R41, -R174, R36 ;  /* 0x00000024ae297221 */ /* 0x001fe20000010100 */
[----:B--2---:R-:W-:Y:S02]  /*42ff0*/  HADD2.F32 R36, -RZ, R50.H0_H0 ;  /* 0x20000032ff247230 */ /* 0x004fe40000004100 */
[----:B------:R-:W-:Y:S02]  /*43000*/  HADD2.F32 R40, -RZ, R116.H0_H0 ;  /* 0x20000074ff287230 */ /* 0x000fe40000004100 */
[----:B------:R-:W-:-:S04]  /*43010*/  FMUL.FTZ R41, R171, R41 ;  /* 0x00000029ab297220 */ /* 0x000fc80000410000 */
[----:B------:R-:W-:Y:S01]  /*43020*/  FFMA.FTZ R36, R41, R36, R40 ;  /* 0x0000002429247223 */ /* 0x000fe20000010028 */
[----:B------:R-:W-:Y:S02]  /*43030*/  HADD2.F32 R41, -RZ, R243.H0_H0 ;  /* 0x200000f3ff297230 */ /* 0x000fe40000004100 */
[----:B------:R-:W-:-:S05]  /*43040*/  HADD2.F32 R40, -RZ, R242.H1_H1 ;  /* 0x300000f2ff287230 */ /* 0x000fca0000004100 */
[----:B------:R-:W-:Y:S01]  /*43050*/  FFMA.FTZ R37, R37, R41, R40 ;  /* 0x0000002925257223 */ /* 0x000fe20000010028 */
[----:B------:R-:W-:Y:S02]  /*43060*/  HADD2.F32 R41, -RZ, R117.H0_H0 ;  /* 0x20000075ff297230 */ /* 0x000fe40000004100 */
[C---:B------:R-:W-:Y:S01]  /*43070*/  FADD.FTZ R52, -R174.reuse, R4 ;  /* 0x00000004ae347221 */ /* 0x040fe20000010100 */
[----:B------:R-:W-:Y:S01]  /*43080*/  FADD.FTZ R53, -R174, R5 ;  /* 0x00000005ae357221 */ /* 0x000fe20000010100 */
[----:B------:R-:W-:-:S04]  /*43090*/  IMAD.WIDE.U32 R4, R144, 0x10, R172 ;  /* 0x0000001090047825 */ /* 0x000fc800078e00ac */
        /* <DEDUP_REMOVED lines=25> */
[----:B------:R-:W-:Y:S02]  /*43230*/  HADD2.F32 R7, -RZ, R240.H0_H0 ;  /* 0x200000f0ff077230 */ /* 0x000fe40000004100 */
[----:B------:R-:W-:-:S05]  /*43240*/  HADD2.F32 R8, -RZ, R239.H1_H1 ;  /* 0x300000efff087230 */ /* 0x000fca0000004100 */
[----:B------:R-:W-:Y:S01]  /*43250*/  FFMA.FTZ R7, R31, R7, R8 ;  /* 0x000000071f077223 */ /* 0x000fe20000010008 */
[----:B------:R-:W-:Y:S01]  /*43260*/  FMUL.FTZ R31, R171, R24 ;  /* 0x00000018ab1f7220 */ /* 0x000fe20000410000 */
[----:B---3--:R-:W-:-:S05]  /*43270*/  HADD2.F32 R40, -RZ, R46.H0_H0 ;  /* 0x2000002eff287230 */ /* 0x008fca0000004100 */
[----:B------:R-:W-:Y:S01]  /*43280*/  FFMA.FTZ R38, R38, R40, R41 ;  /* 0x0000002826267223 */ /* 0x000fe20000010029 */
[----:B------:R-:W-:Y:S02]  /*43290*/  HADD2.F32 R40, -RZ, R242.H0_H0 ;  /* 0x200000f2ff287230 */ /* 0x000fe40000004100 */
[----:B------:R-:W-:-:S05]  /*432a0*/  HADD2.F32 R41, -RZ, R241.H1_H1 ;  /* 0x300000f1ff297230 */ /* 0x000fca0000004100 */
[----:B------:R-:W-:Y:S01]  /*432b0*/  FFMA.FTZ R39, R39, R40, R41 ;  /* 0x0000002827277223 */ /* 0x000fe20000010029 */
[C---:B------:R-:W-:Y:S01]  /*432c0*/  FADD.FTZ R46, -R174.reuse, R56 ;  /* 0x00000038ae2e7221 */ /* 0x040fe20000010100 */
[----:B------:R-:W-:-:S03]  /*432d0*/  FADD.FTZ R41, -R174, R57 ;  /* 0x00000039ae297221 */ /* 0x000fc60000010100 */
[----:B------:R0:W-:Y:S01]  /*432e0*/  STG.E.128 desc[UR6][R4.64], R36 ;  /* 0x0000002404007986 */ /* 0x0001e2000c101d06 */
[C---:B------:R-:W-:Y:S01]  /*432f0*/  FADD.FTZ R40, -R174.reuse, R62 ;  /* 0x0000003eae287221 */ /* 0x040fe20000010100 */
[C---:B------:R-:W-:Y:S01]  /*43300*/  FADD.FTZ R62, -R174.reuse, R67 ;  /* 0x00000043ae3e7221 */ /* 0x040fe20000010100 */
[C---:B------:R-:W-:Y:S01]  /*43310*/  FADD.FTZ R57, -R174.reuse, R72 ;  /* 0x00000048ae397221 */ /* 0x040fe20000010100 */
[C---:B------:R-:W-:Y:S01]  /*43320*/  FADD.FTZ R56, -R174.reuse, R73 ;  /* 0x00000049ae387221 */ /* 0x040fe20000010100 */
[----:B0-----:R-:W-:Y:S02]  /*43330*/  HADD2.F32 R4, -RZ, R190.H0_H0 ;  /* 0x200000beff047230 */ /* 0x001fe40000004100 */
[----:B------:R-:W-:Y:S02]  /*43340*/  HADD2.F32 R5, -RZ, R114.H0_H0 ;  /* 0x20000072ff057230 */ /* 0x000fe40000004100 */
[----:B------:R-:W-:Y:S01]  /*43350*/  FADD.FTZ R36, -R174, R80 ;  /* 0x00000050ae247221 */ /* 0x000fe20000010100 */
[C---:B------:R-:W-:Y:S01]  /*43360*/  FMUL.FTZ R174, R171.reuse, R12 ;  /* 0x0000000cabae7220 */ /* 0x040fe20000410000 */
[----:B------:R-:W-:Y:S01]  /*43370*/  FMUL.FTZ R190, R171, R15 ;  /* 0x0000000fabbe7220 */ /* 0x000fe20000410000 */
[----:B------:R-:W2:Y:S01]  /*43380*/  LDL.S16 R12, [R1+0x2e] ;  /* 0x00002e00010c7983 */ /* 0x000ea20000100600 */
[----:B------:R-:W-:Y:S01]  /*43390*/  FFMA.FTZ R4, R6, R4, R5 ;  /* 0x0000000406047223 */ /* 0x000fe20000010005 */
[----:B------:R-:W-:-:S02]  /*433a0*/  HADD2.F32 R6, -RZ, R189.H0_H0 ;  /* 0x200000bdff067230 */ /* 0x000fc40000004100 */
[----:B------:R-:W3:Y:S01]  /*433b0*/  LDL.S16 R15, [R1+0x2c] ;  /* 0x00002c00010f7983 */ /* 0x000ee20000100600 */
[----:B------:R-:W-:Y:S02]  /*433c0*/  HADD2.F32 R5, -RZ, R241.H0_H0 ;  /* 0x200000f1ff057230 */ /* 0x000fe40000004100 */
[----:B------:R-:W-:Y:S02]  /*433d0*/  HADD2.F32 R37, -RZ, R240.H1_H1 ;  /* 0x300000f0ff257230 */ /* 0x000fe40000004100 */
[----:B------:R-:W-:Y:S01]  /*433e0*/  FFMA.FTZ R6, R30, R6, R9 ;  /* 0x000000061e067223 */ /* 0x000fe20000010009 */
[----:B------:R-:W-:-:S04]  /*433f0*/  IMAD.WIDE.U32 R8, R0, 0x10, R172 ;  /* 0x0000001000087825 */ /* 0x000fc800078e00ac */
[----:B------:R-:W-:Y:S01]  /*43400*/  FFMA.FTZ R5, R29, R5, R37 ;  /* 0x000000051d057223 */ /* 0x000fe20000010025 */
[----:B------:R-:W-:Y:S02]  /*43410*/  HADD2.F32 R29, -RZ, R188.H0_H0 ;  /* 0x200000bcff1d7230 */ /* 0x000fe40000004100 */
[----:B------:R-:W-:Y:S02]  /*43420*/  HADD2.F32 R30, -RZ, R112.H0_H0 ;  /* 0x20000070ff1e7230 */ /* 0x000fe40000004100 */
[----:B------:R0:W-:Y:S03]  /*43430*/  STG.E.128 desc[UR6][R8.64], R4 ;  /* 0x0000000408007986 */ /* 0x0001e6000c101d06 */
[----:B0-----:R-:W-:Y:S02]  /*43440*/  FFMA.FTZ R4, R31, R29, R30 ;  /* 0x0000001d1f047223 */ /* 0x001fe4000001001e */
[----:B------:R-:W4:Y:S04]  /*43450*/  LDL.S16 R30, [R1+0x22] ;  /* 0x00002200011e7983 */ /* 0x000f280000100600 */
[----:B------:R-:W5:Y:S01]  /*43460*/  LDL.S16 R31, [R1+0x24] ;  /* 0x00002400011f7983 */ /* 0x000f620000100600 */
[C---:B------:R-:W-:Y:S01]  /*43470*/  FMUL.FTZ R65, R171.reuse, R64 ;  /* 0x00000040ab417220 */ /* 0x040fe20000410000 */
[C---:B------:R-:W-:Y:S01]  /*43480*/  FMUL.FTZ R189, R171.reuse, R14 ;  /* 0x0000000eabbd7220 */ /* 0x040fe20000410000 */
[C---:B------:R-:W-:Y:S01]  /*43490*/  FMUL.FTZ R64, R171.reuse, R10 ;  /* 0x0000000aab407220 */ /* 0x040fe20000410000 */
[C---:B------:R-:W-:Y:S01]  /*434a0*/  FMUL.FTZ R188, R171.reuse, R13 ;  /* 0x0000000dabbc7220 */ /* 0x040fe20000410000 */
[----:B------:R-:W-:Y:S01]  /*434b0*/  FMUL.FTZ R70, R171, R11 ;  /* 0x0000000bab467220 */ /* 0x000fe20000410000 */
[----:B------:R-:W-:-:S02]  /*434c0*/  HADD2.F32 R5, -RZ, R239.H0_H0 ;  /* 0x200000efff057230 */ /* 0x000fc40000004100 */
[C---:B------:R-:W-:Y:S01]  /*434d0*/  FMUL.FTZ R37, R171.reuse, R25 ;  /* 0x00000019ab257220 */ /* 0x040fe20000410000 */
[----:B------:R-:W-:Y:S02]  /*434e0*/  HADD2.F32 R14, -RZ, R238.H1_H1 ;  /* 0x300000eeff0e7230 */ /* 0x000fe40000004100 */
[C---:B------:R-:W-:Y:S01]  /*434f0*/  FMUL.FTZ R21, R171.reuse, R21 ;  /* 0x00000015ab157220 */ /* 0x040fe20000410000 */
[----:B------:R-:W-:Y:S02]  /*43500*/  HADD2.F32 R9, -RZ, R237.H0_H0 ;  /* 0x200000edff097230 */ /* 0x000fe40000004100 */
[----:B------:R-:W-:Y:S02]  /*43510*/  HADD2.F32 R10, -RZ, R236.H1_H1 ;  /* 0x300000ecff0a7230 */ /* 0x000fe40000004100 */
[C---:B------:R-:W-:Y:S01]  /*43520*/  FMUL.FTZ R38, R171.reuse, R26 ;  /* 0x0000001aab267220 */ /* 0x040fe20000410000 */
[----:B------:R-:W-:Y:S02]  /*43530*/  HADD2.F32 R13, -RZ, R113.H0_H0 ;  /* 0x20000071ff0d7230 */ /* 0x000fe40000004100 */
[----:B------:R-:W-:Y:S01]  /*43540*/  FMUL.FTZ R39, R171, R27 ;  /* 0x0000001bab277220 */ /* 0x000fe20000410000 */
[----:B------:R-:W-:-:S02]  /*43550*/  HADD2.F32 R7, -RZ, R238.H0_H0 ;  /* 0x200000eeff077230 */ /* 0x000fc40000004100 */
[----:B------:R-:W-:Y:S01]  /*43560*/  FMUL.FTZ R20, R171, R20 ;  /* 0x00000014ab147220 */ /* 0x000fe20000410000 */
[----:B------:R-:W-:Y:S02]  /*43570*/  HADD2.F32 R11, -RZ, R110.H0_H0 ;  /* 0x2000006eff0b7230 */ /* 0x000fe40000004100 */
[----:B------:R-:W-:Y:S01]  /*43580*/  FFMA.FTZ R5, R37, R5, R14 ;  /* 0x0000000525057223 */ /* 0x000fe2000001000e */
[----:B------:R-:W-:Y:S01]  /*43590*/  FFMA.FTZ R9, R21, R9, R10 ;  /* 0x0000000915097223 */ /* 0x000fe2000001000a */
[C---:B------:R-:W-:Y:S01]  /*435a0*/  FMUL.FTZ R73, R171.reuse, R46 ;  /* 0x0000002eab497220 */ /* 0x040fe20000410000 */
[----:B------:R-:W-:Y:S02]  /*435b0*/  HADD2.F32 R10, -RZ, R193.H0_H0 ;  /* 0x200000c1ff0a7230 */ /* 0x000fe40000004100 */
[C---:B------:R-:W-:Y:S01]  /*435c0*/  FMUL.FTZ R22, R171.reuse, R22 ;  /* 0x00000016ab167220 */ /* 0x040fe20000410000 */
[----:B------:R-:W-:Y:S02]  /*435d0*/  HADD2.F32 R29, -RZ, R111.H0_H0 ;  /* 0x2000006fff1d7230 */ /* 0x000fe40000004100 */
[----:B------:R-:W-:Y:S01]  /*435e0*/  FMUL.FTZ R18, R171, R18 ;  /* 0x00000012ab127220 */ /* 0x000fe20000410000 */
[----:B------:R-:W-:-:S02]  /*435f0*/  HADD2.F32 R14, -RZ, R191.H0_H0 ;  /* 0x200000bfff0e7230 */ /* 0x000fc40000004100 */
[C---:B------:R-:W-:Y:S01]  /*43600*/  FMUL.FTZ R46, R171.reuse, R28 ;  /* 0x0000001cab2e7220 */ /* 0x040fe20000410000 */
[----:B------:R-:W-:Y:S02]  /*43610*/  HADD2.F32 R21, -RZ, R108.H0_H0 ;  /* 0x2000006cff157230 */ /* 0x000fe40000004100 */
[C---:B------:R-:W-:Y:S01]  /*43620*/  FMUL.FTZ R16, R171.reuse, R16 ;  /* 0x00000010ab107220 */ /* 0x040fe20000410000 */
[C---:B------:R-:W-:Y:S01]  /*43630*/  FMUL.FTZ R17, R171.reuse, R17 ;  /* 0x00000011ab117220 */ /* 0x040fe20000410000 */
[----:B------:R-:W-:Y:S02]  /*43640*/  HADD2.F32 R28, -RZ, R235.H1_H1 ;  /* 0x300000ebff1c7230 */ /* 0x000fe40000004100 */
[C---:B------:R-:W-:Y:S01]  /*43650*/  FMUL.FTZ R23, R171.reuse, R23 ;  /* 0x00000017ab177220 */ /* 0x040fe20000410000 */
[----:B------:R-:W-:Y:S01]  /*43660*/  FMUL.FTZ R0, R171, R86 ;  /* 0x00000056ab007220 */ /* 0x000fe20000410000 */
[----:B------:R-:W-:Y:S01]  /*43670*/  FFMA.FTZ R10, R22, R10, R29 ;  /* 0x0000000a160a7223 */ /* 0x000fe2000001001d */
[----:B------:R-:W5:Y:S01]  /*43680*/  LDL.S16 R86, [R1+0x20] ;  /* 0x0000200001567983 */ /* 0x000f620000100600 */
[----:B------:R-:W-:-:S02]  /*43690*/  HADD2.F32 R29, -RZ, R233.H1_H1 ;  /* 0x300000e9ff1d7230 */ /* 0x000fc40000004100 */
[C---:B------:R-:W-:Y:S01]  /*436a0*/  FMUL.FTZ R19, R171.reuse, R19 ;  /* 0x00000013ab137220 */ /* 0x040fe20000410000 */
[----:B------:R-:W-:Y:S02]  /*436b0*/  HADD2.F32 R22, -RZ, R107.H0_H0 ;  /* 0x2000006bff167230 */ /* 0x000fe40000004100 */
[C---:B------:R-:W-:Y:S01]  /*436c0*/  FMUL.FTZ R25, R171.reuse, R84 ;  /* 0x00000054ab197220 */ /* 0x040fe20000410000 */
[C---:B------:R-:W-:Y:S01]  /*436d0*/  FMUL.FTZ R24, R171.reuse, R85 ;  /* 0x00000055ab187220 */ /* 0x040fe20000410000 */
[----:B------:R-:W5:Y:S01]  /*436e0*/  LDL.S16 R84, [R1+0x1c] ;  /* 0x00001c0001547983 */ /* 0x000f620000100600 */
[----:B------:R-:W-:-:S03]  /*436f0*/  FMUL.FTZ R27, R171, R82 ;  /* 0x00000052ab1b7220 */ /* 0x000fc60000410000 */
[----:B------:R-:W5:Y:S01]  /*43700*/  LDL.S16 R85, [R1+0x1e] ;  /* 0x00001e0001557983 */ /* 0x000f620000100600 */
[C---:B------:R-:W-:Y:S01]  /*43710*/  FMUL.FTZ R78, R171.reuse, R49 ;  /* 0x00000031ab4e7220 */ /* 0x040fe20000410000 */
[C---:B------:R-:W-:Y:S02]  /*43720*/  FMUL.FTZ R74, R171.reuse, R48 ;  /* 0x00000030ab4a7220 */ /* 0x040fe40000410000 */
[----:B------:R-:W5:Y:S01]  /*43730*/  LDL.S16 R82, [R1+0x18] ;  /* 0x0000180001527983 */ /* 0x000f620000100600 */
[----:B------:R-:W-:Y:S01]  /*43740*/  FMUL.FTZ R81, R171, R157 ;  /* 0x0000009dab517220 */ /* 0x000fe20000410000 */
[----:B------:R-:W-:-:S04]  /*43750*/  IMAD.WIDE.U32 R48, R155, 0x10, R172 ;  /* 0x000000109b307825 */ /* 0x000fc800078e00ac */
[----:B------:R-:W-:Y:S02]  /*43760*/  FMUL.FTZ R26, R171, R83 ;  /* 0x00000053ab1a7220 */ /* 0x000fe40000410000 */
[----:B------:R-:W5:Y:S01]  /*43770*/  LDL.S16 R83, [R1+0x1a] ;  /* 0x00001a0001537983 */ /* 0x000f620000100600 */
[----:B------:R-:W-:-:S04]  /*43780*/  IMAD.WIDE.U32 R156, R156, 0x10, R172 ;  /* 0x000000109c9c7825 */ /* 0x000fc800078e00ac */
[----:B--2---:R-:W-:Y:S02]  /*43790*/  HADD2.F32 R6, -RZ, R12.H0_H0 ;  /* 0x2000000cff067230 */ /* 0x004fe40000004100 */
[----:B------:R-:W-:Y:S02]  /*437a0*/  HADD2.F32 R12, -RZ, R237.H1_H1 ;  /* 0x300000edff0c7230 */ /* 0x000fe40000004100 */
[----:B---3--:R-:W-:Y:S02]  /*437b0*/  HADD2.F32 R8, -RZ, R15.H0_H0 ;  /* 0x2000000fff087230 */ /* 0x008fe40000004100 */
[----:B------:R-:W-:Y:S01]  /*437c0*/  FFMA.FTZ R6, R38, R6, R13 ;  /* 0x0000000626067223 */ /* 0x000fe2000001000d */
[----:B------:R-:W-:Y:S02]  /*437d0*/  HADD2.F32 R15, -RZ, R109.H0_H0 ;  /* 0x2000006dff0f7230 */ /* 0x000fe40000004100 */
[----:B------:R-:W-:Y:S01]  /*437e0*/  FFMA.FTZ R7, R39, R7, R12 ;  /* 0x0000000727077223 */ /* 0x000fe2000001000c */
[----:B------:R-:W-:-:S02]  /*437f0*/  HADD2.F32 R12, -RZ, R192.H0_H0 ;  /* 0x200000c0ff0c7230 */ /* 0x000fc40000004100 */
[----:B------:R-:W-:Y:S01]  /*43800*/  FFMA.FTZ R8, R20, R8, R11 ;  /* 0x0000000814087223 */ /* 0x000fe2000001000b */
[----:B------:R-:W-:Y:S02]  /*43810*/  HADD2.F32 R13, -RZ, R235.H0_H0 ;  /* 0x200000ebff0d7230 */ /* 0x000fe40000004100 */
[----:B------:R-:W-:Y:S02]  /*43820*/  HADD2.F32 R20, -RZ, R234.H1_H1 ;  /* 0x300000eaff147230 */ /* 0x000fe40000004100 */
[----:B------:R-:W-:Y:S02]  /*43830*/  HADD2.F32 R11, -RZ, R236.H0_H0 ;  /* 0x200000ecff0b7230 */ /* 0x000fe40000004100 */
[----:B------:R-:W-:Y:S01]  /*43840*/  FFMA.FTZ R14, R18, R14, R15 ;  /* 0x0000000e120e7223 */ /* 0x000fe2000001000f */
[----:B------:R-:W-:Y:S01]  /*43850*/  FFMA.FTZ R12, R16, R12, R21 ;  /* 0x0000000c100c7223 */ /* 0x000fe20000010015 */
[----:B------:R-:W-:Y:S01]  /*43860*/  FFMA.FTZ R13, R17, R13, R20 ;  /* 0x0000000d110d7223 */ /* 0x000fe20000010014 */
[----:B------:R-:W-:-:S02]  /*43870*/  HADD2.F32 R15, -RZ, R234.H0_H0 ;  /* 0x200000eaff0f7230 */ /* 0x000fc40000004100 */
[----:B------:R-:W-:Y:S01]  /*43880*/  FFMA.FTZ R11, R23, R11, R28 ;  /* 0x0000000b170b7223 */ /* 0x000fe2000001001c */
[--C-:B------:R-:W-:Y:S02]  /*43890*/  HADD2.F32 R20, -RZ, R232.reuse.H0_H0 ;  /* 0x200000e8ff147230 */ /* 0x100fe40000004100 */
[----:B------:R-:W-:Y:S02]  /*438a0*/  HADD2.F32 R21, -RZ, R231.H1_H1 ;  /* 0x300000e7ff157230 */ /* 0x000fe40000004100 */
[----:B------:R-:W-:Y:S02]  /*438b0*/  HADD2.F32 R17, -RZ, R233.H0_H0 ;  /* 0x200000e9ff117230 */ /* 0x000fe40000004100 */
[----:B------:R-:W-:Y:S02]  /*438c0*/  HADD2.F32 R23, -RZ, R232.H1_H1 ;  /* 0x300000e8ff177230 */ /* 0x000fe40000004100 */
[----:B------:R-:W-:Y:S01]  /*438d0*/  FFMA.FTZ R15, R19, R15, R29 ;  /* 0x0000000f130f7223 */ /* 0x000fe2000001001d */
[----:B------:R-:W-:-:S02]  /*438e0*/  HADD2.F32 R28, -RZ, R106.H0_H0 ;  /* 0x2000006aff1c7230 */ /* 0x000fc40000004100 */
[----:B------:R-:W-:Y:S01]  /*438f0*/  FFMA.FTZ R19, R190, R20, R21 ;  /* 0x00000014be137223 */ /* 0x000fe20000010015 */
[----:B------:R-:W-:-:S04]  /*43900*/  IMAD.WIDE.U32 R20, R153, 0x10, R172 ;  /* 0x0000001099147825 */ /* 0x000fc800078e00ac */
[----:B------:R-:W-:Y:S01]  /*43910*/  FFMA.FTZ R17, R188, R17, R23 ;  /* 0x00000011bc117223 */ /* 0x000fe20000010017 */
[----:B----4-:R-:W-:Y:S02]  /*43920*/  HADD2.F32 R18, -RZ, R30.H0_H0 ;  /* 0x2000001eff127230 */ /* 0x010fe40000004100 */
[----:B-----5:R-:W-:-:S03]  /*43930*/  HADD2.F32 R16, -RZ, R31.H0_H0 ;  /* 0x2000001fff107230 */ /* 0x020fc60000004100 */
[----:B------:R-:W-:Y:S01]  /*43940*/  FFMA.FTZ R18, R189, R18, R22 ;  /* 0x00000012bd127223 */ /* 0x000fe20000010016 */
[----:B------:R-:W-:Y:S01]  /*43950*/  IMAD.WIDE.U32 R22, R154, 0x10, R172 ;  /* 0x000000109a167825 */ /* 0x000fe200078e00ac */
[----:B------:R0:W-:Y:S03]  /*43960*/  STG.E.128 desc[UR6][R20.64], R4 ;  /* 0x0000000414007986 */ /* 0x0001e6000c101d06 */
[----:B------:R-:W-:Y:S01]  /*43970*/  FFMA.FTZ R16, R174, R16, R28 ;  /* 0x00000010ae107223 */ /* 0x000fe2000001001c */
[----:B------:R-:W-:Y:S04]  /*43980*/  STG.E.128 desc[UR6][R22.64], R8 ;  /* 0x0000000816007986 */ /* 0x000fe8000c101d06 */
[----:B------:R1:W-:Y:S04]  /*43990*/  STG.E.128 desc[UR6][R48.64], R12 ;  /* 0x0000000c30007986 */ /* 0x0003e8000c101d06 */
[----:B------:R2:W-:Y:S04]  /*439a0*/  STG.E.128 desc[UR6][R156.64], R16 ;  /* 0x000000109c007986 */ /* 0x0005e8000c101d06 */
[----:B0-----:R-:W3:Y:S04]  /*439b0*/  LDL.S16 R21, [R1+0x16] ;  /* 0x0000160001157983 */ /* 0x001ee80000100600 */
[----:B------:R-:W4:Y:S04]  /*439c0*/  LDL.S16 R20, [R1+0x14] ;  /* 0x0000140001147983 */ /* 0x000f280000100600 */
[----:B-1----:R-:W5:Y:S04]  /*439d0*/  LDL.S16 R48, [R1+0xe] ;  /* 0x00000e0001307983 */ /* 0x002f680000100600 */
[----:B--2---:R-:W2:Y:S04]  /*439e0*/  LDL.S16 R19, [R1+0x12] ;  /* 0x0000120001137983 */ /* 0x004ea80000100600 */
[----:B------:R-:W5:Y:S01]  /*439f0*/  LDL.S16 R49, [R1+0x10] ;  /* 0x0000100001317983 */ /* 0x000f620000100600 */
[----:B------:R-:W-:-:S02]  /*43a00*/  HADD2.F32 R4, -RZ, R86.H0_H0 ;  /* 0x20000056ff047230 */ /* 0x000fc40000004100 */
[----:B------:R-:W-:Y:S02]  /*43a10*/  HADD2.F32 R13, -RZ, R104.H0_H0 ;  /* 0x20000068ff0d7230 */ /* 0x000fe40000004100 */
[----:B------:R-:W-:Y:S01]  /*43a20*/  FMUL.FTZ R80, R171, R51 ;  /* 0x00000033ab507220 */ /* 0x000fe20000410000 */
[----:B------:R-:W-:Y:S02]  /*43a30*/  HADD2.F32 R5, -RZ, R231.H0_H0 ;  /* 0x200000e7ff057230 */ /* 0x000fe40000004100 */
[----:B------:R-:W-:Y:S02]  /*43a40*/  HADD2.F32 R12, -RZ, R230.H1_H1 ;  /* 0x300000e6ff0c7230 */ /* 0x000fe40000004100 */
[----:B------:R-:W-:Y:S01]  /*43a50*/  FFMA.FTZ R4, R81, R4, R13 ;  /* 0x0000000451047223 */ /* 0x000fe2000001000d */
[----:B------:R-:W-:Y:S02]  /*43a60*/  HADD2.F32 R6, -RZ, R85.H0_H0 ;  /* 0x20000055ff067230 */ /* 0x000fe40000004100 */
[----:B------:R-:W-:Y:S01]  /*43a70*/  FMUL.FTZ R79, R171, R50 ;  /* 0x00000032ab4f7220 */ /* 0x000fe20000410000 */
[----:B------:R-:W-:-:S02]  /*43a80*/  HADD2.F32 R11, -RZ, R105.H0_H0 ;  /* 0x20000069ff0b7230 */ /* 0x000fc40000004100 */
[----:B------:R-:W-:Y:S01]  /*43a90*/  FMUL.FTZ R77, R171, R52 ;  /* 0x00000034ab4d7220 */ /* 0x000fe20000410000 */
[----:B------:R-:W-:Y:S02]  /*43aa0*/  HADD2.F32 R8, -RZ, R84.H0_H0 ;  /* 0x20000054ff087230 */ /* 0x000fe40000004100 */
[----:B------:R-:W-:Y:S01]  /*43ab0*/  FFMA.FTZ R5, R80, R5, R12 ;  /* 0x0000000550057223 */ /* 0x000fe2000001000c */
[----:B------:R-:W-:Y:S01]  /*43ac0*/  HADD2.F32 R9, -RZ, R102.H0_H0 ;  /* 0x20000066ff097230 */ /* 0x000fe20000004100 */
[----:B------:R-:W-:Y:S01]  /*43ad0*/  SHF.R.U64 R13, R142, 0x10, R143 ;  /* 0x000000108e0d7819 */ /* 0x000fe2000000128f */
[----:B------:R-:W-:Y:S01]  /*43ae0*/  HADD2.F32 R7, -RZ, R230.H0_H0 ;  /* 0x200000e6ff077230 */ /* 0x000fe20000004100 */
[----:B------:R-:W-:Y:S01]  /*43af0*/  SHF.R.U64 R14, R100, 0x10, R101 ;  /* 0x00000010640e7819 */ /* 0x000fe20000001265 */
[----:B------:R-:W-:Y:S02]  /*43b00*/  HADD2.F32 R10, -RZ, R229.H1_H1 ;  /* 0x300000e5ff0a7230 */ /* 0x000fe40000004100 */
[----:B------:R-:W-:-:S02]  /*43b10*/  HADD2.F32 R12, -RZ, R82.H0_H0 ;  /* 0x20000052ff0c7230 */ /* 0x000fc40000004100 */
[----:B------:R-:W-:Y:S02]  /*43b20*/  HADD2.F32 R15, -RZ, R100.H0_H0 ;  /* 0x20000064ff0f7230 */ /* 0x000fe40000004100 */
[----:B------:R-:W-:Y:S01]  /*43b30*/  FFMA.FTZ R6, R79, R6, R11 ;  /* 0x000000064f067223 */ /* 0x000fe2000001000b */
[----:B------:R-:W-:Y:S01]  /*43b40*/  FFMA.FTZ R8, R77, R8, R9 ;  /* 0x000000084d087223 */ /* 0x000fe20000010009 */
[----:B------:R-:W-:Y:S01]  /*43b50*/  FFMA.FTZ R7, R78, R7, R10 ;  /* 0x000000074e077223 */ /* 0x000fe2000001000a */
[----:B------:R-:W-:Y:S02]  /*43b60*/  HADD2.F32 R18, -RZ, R229.H0_H0 ;  /* 0x200000e5ff127230 */ /* 0x000fe40000004100 */
[C---:B------:R-:W-:Y:S01]  /*43b70*/  FMUL.FTZ R76, R171.reuse, R53 ;  /* 0x00000035ab4c7220 */ /* 0x040fe20000410000 */
[--C-:B------:R-:W-:Y:S02]  /*43b80*/  HADD2.F32 R9, -RZ, R228.reuse.H1_H1 ;  /* 0x300000e4ff097230 */ /* 0x100fe40000004100 */
[----:B------:R-:W-:Y:S01]  /*43b90*/  FMUL.FTZ R72, R171, R41 ;  /* 0x00000029ab487220 */ /* 0x000fe20000410000 */
[----:B------:R-:W-:-:S02]  /*43ba0*/  HADD2.F32 R11, -RZ, R228.H0_H0 ;  /* 0x200000e4ff0b7230 */ /* 0x000fc40000004100 */
[----:B------:R-:W-:Y:S01]  /*43bb0*/  FFMA.FTZ R12, R73, R12, R15 ;  /* 0x0000000c490c7223 */ /* 0x000fe2000001000f */
[----:B------:R-:W-:Y:S02]  /*43bc0*/  HADD2.F32 R16, -RZ, R227.H1_H1 ;  /* 0x300000e3ff107230 */ /* 0x000fe40000004100 */
[----:B------:R-:W-:Y:S02]  /*43bd0*/  HADD2.F32 R13, -RZ, R13.H0_H0 ;  /* 0x2000000dff0d7230 */ /* 0x000fe40000004100 */
[----:B------:R-:W-:Y:S02]  /*43be0*/  HADD2.F32 R14, -RZ, R14.H0_H0 ;  /* 0x2000000eff0e7230 */ /* 0x000fe40000004100 */
[----:B------:R-:W-:Y:S01]  /*43bf0*/  FMUL.FTZ R75, R171, R47 ;  /* 0x0000002fab4b7220 */ /* 0x000fe20000410000 */
[----:B------:R-:W-:Y:S01]  /*43c00*/  HADD2.F32 R10, -RZ, R83.H0_H0 ;  /* 0x20000053ff0a7230 */ /* 0x000fe20000004100 */
[----:B------:R-:W-:Y:S01]  /*43c10*/  SHF.R.U32.HI R15, RZ, 0x10, R143 ;  /* 0x00000010ff0f7819 */ /* 0x000fe2000001168f */
[----:B------:R-:W-:Y:S01]  /*43c20*/  HADD2.F32 R17, -RZ, R103.H0_H0 ;  /* 0x20000067ff117230 */ /* 0x000fe20000004100 */
[----:B------:R-:W-:Y:S01]  /*43c30*/  SHF.R.U32.HI R22, RZ, 0x10, R101 ;  /* 0x00000010ff167819 */ /* 0x000fe20000011665 */
[----:B------:R-:W-:Y:S01]  /*43c40*/  FFMA.FTZ R9, R76, R18, R9 ;  /* 0x000000124c097223 */ /* 0x000fe20000010009 */
[----:B------:R-:W-:Y:S01]  /*43c50*/  FFMA.FTZ R11, R74, R11, R16 ;  /* 0x0000000b4a0b7223 */ /* 0x000fe20000010010 */
[----:B------:R-:W-:Y:S01]  /*43c60*/  FFMA.FTZ R13, R72, R13, R14 ;  /* 0x0000000d480d7223 */ /* 0x000fe2000001000e */
[----:B------:R-:W-:Y:S01]  /*43c70*/  FFMA.FTZ R10, R75, R10, R17 ;  /* 0x0000000a4b0a7223 */ /* 0x000fe20000010011 */
[----:B------:R-:W-:Y:S01]  /*43c80*/  SHF.R.U64 R17, R140, 0x10, R141 ;  /* 0x000000108c117819 */ /* 0x000fe2000000128d */
[----:B------:R-:W-:-:S02]  /*43c90*/  HADD2.F32 R15, -RZ, R15.H0_H0 ;  /* 0x2000000fff0f7230 */ /* 0x000fc40000004100 */
[C---:B------:R-:W-:Y:S01]  /*43ca0*/  FMUL.FTZ R69, R171.reuse, R44 ;  /* 0x0000002cab457220 */ /* 0x040fe20000410000 */
[----:B------:R-:W-:Y:S02]  /*43cb0*/  HADD2.F32 R22, -RZ, R22.H0_H0 ;  /* 0x20000016ff167230 */ /* 0x000fe40000004100 */
[C---:B------:R-:W-:Y:S01]  /*43cc0*/  FMUL.FTZ R67, R171.reuse, R40 ;  /* 0x00000028ab437220 */ /* 0x040fe20000410000 */
[----:B------:R-:W-:Y:S02]  /*43cd0*/  HADD2.F32 R23, -RZ, R101.H0_H0 ;  /* 0x20000065ff177230 */ /* 0x000fe40000004100 */
[C---:B------:R-:W-:Y:S01]  /*43ce0*/  FMUL.FTZ R71, R171.reuse, R45 ;  /* 0x0000002dab477220 */ /* 0x040fe20000410000 */
[----:B------:R-:W-:Y:S02]  /*43cf0*/  HADD2.F32 R17, -RZ, R17.H0_H0 ;  /* 0x20000011ff117230 */ /* 0x000fe40000004100 */
[----:B------:R-:W-:Y:S01]  /*43d00*/  FFMA.FTZ R15, R70, R15, R22 ;  /* 0x0000000f460f7223 */ /* 0x000fe20000010016 */
[C---:B------:R-:W-:Y:S01]  /*43d10*/  FMUL.FTZ R68, R171.reuse, R43 ;  /* 0x0000002bab447220 */ /* 0x040fe20000410000 */
[----:B------:R-:W5:Y:S01]  /*43d20*/  LDL.S16 R73, [R1+0xa] ;  /* 0x00000a0001497983 */ /* 0x000f620000100600 */
[C---:B------:R-:W-:Y:S01]  /*43d30*/  FMUL.FTZ R66, R171.reuse, R42 ;  /* 0x0000002aab427220 */ /* 0x040fe20000410000 */
[----:B------:R-:W-:-:S02]  /*43d40*/  FMUL.FTZ R51, R171, R167 ;  /* 0x000000a7ab337220 */ /* 0x000fc40000410000 */
[----:B------:R-:W5:Y:S01]  /*43d50*/  LDL.S16 R74, [R1+0xc] ;  /* 0x00000c00014a7983 */ /* 0x000f620000100600 */
[C---:B------:R-:W-:Y:S01]  /*43d60*/  FMUL.FTZ R63, R171.reuse, R63 ;  /* 0x0000003fab3f7220 */ /* 0x040fe20000410000 */
[C---:B------:R-:W-:Y:S02]  /*43d70*/  FMUL.FTZ R62, R171.reuse, R62 ;  /* 0x0000003eab3e7220 */ /* 0x040fe40000410000 */
[----:B------:R-:W5:Y:S01]  /*43d80*/  LDL.S16 R72, [R1+0x8] ;  /* 0x0000080001487983 */ /* 0x000f620000100600 */
[----:B------:R-:W-:Y:S01]  /*43d90*/  FMUL.FTZ R53, R171, R169 ;  /* 0x000000a9ab357220 */ /* 0x000fe20000410000 */
[--C-:B------:R-:W-:Y:S02]  /*43da0*/  IMAD.WIDE.U32 R166, R166, 0x10, R172.reuse ;  /* 0x00000010a6a67825 */ /* 0x100fe400078e00ac */
[----:B------:R-:W5:Y:S02]  /*43db0*/  LDL.S16 R70, [R1+0x4] ;  /* 0x0000040001467983 */ /* 0x000f640000100600 */
[----:B------:R-:W-:-:S04]  /*43dc0*/  IMAD.WIDE.U32 R168, R168, 0x10, R172 ;  /* 0x00000010a8a87825 */ /* 0x000fc800078e00ac */
[--C-:B------:R-:W-:Y:S01]  /*43dd0*/  IMAD.WIDE.U32 R40, R170, 0x10, R172.reuse ;  /* 0x00000010aa287825 */ /* 0x100fe200078e00ac */
[----:B------:R-:W-:Y:S03]  /*43de0*/  STG.E.128 desc[UR6][R166.64], R4 ;  /* 0x00000004a6007986 */ /* 0x000fe6000c101d06 */
[--C-:B------:R-:W-:Y:S01]  /*43df0*/  IMAD.WIDE.U32 R42, R175, 0x10, R172.reuse ;  /* 0x00000010af2a7825 */ /* 0x100fe200078e00ac */
[----:B------:R0:W-:Y:S03]  /*43e00*/  STG.E.128 desc[UR6][R168.64], R8 ;  /* 0x00000008a8007986 */ /* 0x0001e6000c101d06 */
[----:B------:R-:W-:-:S04]  /*43e10*/  IMAD.WIDE.U32 R44, R178, 0x10, R172 ;  /* 0x00000010b22c7825 */ /* 0x000fc800078e00ac */
[----:B---3--:R-:W-:Y:S02]  /*43e20*/  HADD2.F32 R14, -RZ, R21.H0_H0 ;  /* 0x20000015ff0e7230 */ /* 0x008fe40000004100 */
[----:B------:R-:W-:Y:S02]  /*43e30*/  HADD2.F32 R21, -RZ, R98.H0_H0 ;  /* 0x20000062ff157230 */ /* 0x000fe40000004100 */
[----:B----4-:R-:W-:Y:S01]  /*43e40*/  HADD2.F32 R16, -RZ, R20.H0_H0 ;  /* 0x20000014ff107230 */ /* 0x010fe20000004100 */
[----:B------:R-:W-:Y:S01]  /*43e50*/  SHF.R.U64 R20, R98, 0x10, R99 ;  /* 0x0000001062147819 */ /* 0x000fe20000001263 */
[----:B--2---:R-:W-:Y:S02]  /*43e60*/  HADD2.F32 R18, -RZ, R19.H0_H0 ;  /* 0x20000013ff127230 */ /* 0x004fe40000004100 */
[----:B------:R-:W-:Y:S02]  /*43e70*/  HADD2.F32 R19, -RZ, R99.H0_H0 ;  /* 0x20000063ff137230 */ /* 0x000fe40000004100 */
[----:B------:R-:W-:Y:S01]  /*43e80*/  FFMA.FTZ R16, R69, R16, R21 ;  /* 0x0000001045107223 */ /* 0x000fe20000010015 */
[----:B------:R-:W-:-:S02]  /*43e90*/  HADD2.F32 R20, -RZ, R20.H0_H0 ;  /* 0x20000014ff147230 */ /* 0x000fc40000004100 */
[----:B------:R-:W-:Y:S01]  /*43ea0*/  FFMA.FTZ R14, R71, R14, R23 ;  /* 0x0000000e470e7223 */ /* 0x000fe20000010017 */
[----:B------:R-:W-:Y:S01]  /*43eb0*/  SHF.R.U32.HI R69, RZ, 0x10, R99 ;  /* 0x00000010ff457819 */ /* 0x000fe20000011663 */
[----:B------:R-:W-:Y:S01]  /*43ec0*/  FFMA.FTZ R18, R67, R18, R19 ;  /* 0x0000001243127223 */ /* 0x000fe20000010013 */
[----:B------:R-:W-:Y:S01]  /*43ed0*/  SHF.R.U32.HI R19, RZ, 0x10, R141 ;  /* 0x00000010ff137819 */ /* 0x000fe2000001168d */
[----:B-----5:R-:W-:Y:S01]  /*43ee0*/  HADD2.F32 R22, -RZ, R48.H0_H0 ;  /* 0x20000030ff167230 */ /* 0x020fe20000004100 */
[----:B------:R-:W-:Y:S01]  /*43ef0*/  SHF.R.U64 R21, R138, 0x10, R139 ;  /* 0x000000108a157819 */ /* 0x000fe2000000128b */
[----:B------:R-:W-:Y:S01]  /*43f00*/  FFMA.FTZ R17, R68, R17, R20 ;  /* 0x0000001144117223 */ /* 0x000fe20000010014 */
[----:B------:R-:W-:Y:S01]  /*43f10*/  SHF.R.U64 R67, R96, 0x10, R97 ;  /* 0x0000001060437819 */ /* 0x000fe20000001261 */
[----:B------:R-:W2:Y:S01]  /*43f20*/  LDL.S16 R71, [R1+0x6] ;  /* 0x0000060001477983 */ /* 0x000ea20000100600 */
[----:B------:R-:W-:Y:S02]  /*43f30*/  SHF.R.U32.HI R23, RZ, 0x10, R139 ;  /* 0x00000010ff177819 */ /* 0x000fe4000001168b */
[----:B------:R-:W-:Y:S01]  /*43f40*/  SHF.R.U32.HI R48, RZ, 0x10, R97 ;  /* 0x00000010ff307819 */ /* 0x000fe20000011661 */
[----:B------:R-:W-:-:S02]  /*43f50*/  HADD2.F32 R68, -RZ, R49.H0_H0 ;  /* 0x20000031ff447230 */ /* 0x000fc40000004100 */
[----:B------:R-:W-:Y:S02]  /*43f60*/  HADD2.F32 R19, -RZ, R19.H0_H0 ;  /* 0x20000013ff137230 */ /* 0x000fe40000004100 */
[----:B------:R-:W-:Y:S02]  /*43f70*/  HADD2.F32 R69, -RZ, R69.H0_H0 ;  /* 0x20000045ff457230 */ /* 0x000fe40000004100 */
[----:B------:R-:W-:Y:S02]  /*43f80*/  HADD2.F32 R20, -RZ, R96.H0_H0 ;  /* 0x20000060ff147230 */ /* 0x000fe40000004100 */
[----:B------:R-:W-:Y:S02]  /*43f90*/  HADD2.F32 R49, -RZ, R97.H0_H0 ;  /* 0x20000061ff317230 */ /* 0x000fe40000004100 */
[----:B------:R-:W-:Y:S02]  /*43fa0*/  HADD2.F32 R21, -RZ, R21.H0_H0 ;  /* 0x20000015ff157230 */ /* 0x000fe40000004100 */
[----:B------:R-:W-:-:S02]  /*43fb0*/  HADD2.F32 R67, -RZ, R67.H0_H0 ;  /* 0x20000043ff437230 */ /* 0x000fc40000004100 */
[----:B------:R-:W-:Y:S02]  /*43fc0*/  HADD2.F32 R23, -RZ, R23.H0_H0 ;  /* 0x20000017ff177230 */ /* 0x000fe40000004100 */
[----:B------:R-:W-:Y:S02]  /*43fd0*/  HADD2.F32 R48, -RZ, R48.H0_H0 ;  /* 0x20000030ff307230 */ /* 0x000fe40000004100 */
[----:B------:R-:W-:Y:S01]  /*43fe0*/  FFMA.FTZ R19, R66, R19, R69 ;  /* 0x0000001342137223 */ /* 0x000fe20000010045 */
[----:B------:R-:W-:Y:S01]  /*43ff0*/  FFMA.FTZ R20, R65, R68, R20 ;  /* 0x0000004441147223 */ /* 0x000fe20000010014 */
[----:B------:R-:W-:Y:S01]  /*44000*/  FFMA.FTZ R21, R64, R21, R67 ;  /* 0x0000001540157223 */ /* 0x000fe20000010043 */
[----:B------:R-:W-:Y:S01]  /*44010*/  FFMA.FTZ R22, R63, R22, R49 ;  /* 0x000000163f167223 */ /* 0x000fe20000010031 */
[----:B------:R-:W-:Y:S01]  /*44020*/  FFMA.FTZ R23, R62, R23, R48 ;  /* 0x000000173e177223 */ /* 0x000fe20000010030 */
[----:B------:R1:W-:Y:S04]  /*44030*/  STG.E.128 desc[UR6][R40.64], R12 ;  /* 0x0000000c28007986 */ /* 0x0003e8000c101d06 */
[----:B------:R3:W-:Y:S04]  /*44040*/  STG.E.128 desc[UR6][R42.64], R16 ;  /* 0x000000102a007986 */ /* 0x0007e8000c101d06 */
[----:B------:R4:W-:Y:S01]  /*44050*/  STG.E.128 desc[UR6][R44.64], R20 ;  /* 0x000000142c007986 */ /* 0x0009e2000c101d06 */
[----:B0-----:R-:W-:-:S02]  /*44060*/  HADD2.F32 R11, -RZ, R95.H0_H0 ;  /* 0x2000005fff0b7230 */ /* 0x001fc40000004100 */
[C---:B------:R-:W-:Y:S01]  /*44070*/  FMUL.FTZ R59, R171.reuse, R59 ;  /* 0x0000003bab3b7220 */ /* 0x040fe20000410000 */
[----:B------:R-:W-:Y:S02]  /*44080*/  HADD2.F32 R9, -RZ, R92.H0_H0 ;  /* 0x2000005cff097230 */ /* 0x000fe40000004100 */
[C---:B------:R-:W-:Y:S01]  /*44090*/  FMUL.FTZ R61, R171.reuse, R61 ;  /* 0x0000003dab3d7220 */ /* 0x040fe20000410000 */
[C---:B------:R-:W-:Y:S01]  /*440a0*/  FMUL.FTZ R57, R171.reuse, R57 ;  /* 0x00000039ab397220 */ /* 0x040fe20000410000 */
[----:B-1----:R-:W-:Y:S01]  /*440b0*/  SHF.R.U64 R12, R136, 0x10, R137 ;  /* 0x00000010880c7819 */ /* 0x002fe20000001289 */
[----:B------:R-:W-:Y:S02]  /*440c0*/  HADD2.F32 R13, -RZ, R94.H0_H0 ;  /* 0x2000005eff0d7230 */ /* 0x000fe40000004100 */
[----:B------:R-:W-:Y:S01]  /*440d0*/  FMUL.FTZ R60, R171, R60 ;  /* 0x0000003cab3c7220 */ /* 0x000fe20000410000 */
[----:B------:R-:W-:Y:S01]  /*440e0*/  HADD2.F32 R6, -RZ, R73.H0_H0 ;  /* 0x20000049ff067230 */ /* 0x000fe20000004100 */
[----:B---3--:R-:W3:Y:S01]  /*440f0*/  LDL.S16 R19, [R1] ;  /* 0x0000000001137983 */ /* 0x008ee20000100600 */
[----:B------:R-:W-:-:S02]  /*44100*/  HADD2.F32 R5, -RZ, R227.H0_H0 ;  /* 0x200000e3ff057230 */ /* 0x000fc40000004100 */
[----:B------:R-:W-:Y:S01]  /*44110*/  FMUL.FTZ R58, R171, R58 ;  /* 0x0000003aab3a7220 */ /* 0x000fe20000410000 */
[----:B------:R-:W-:Y:S01]  /*44120*/  HADD2.F32 R4, -RZ, R74.H0_H0 ;  /* 0x2000004aff047230 */ /* 0x000fe20000004100 */
[----:B----4-:R-:W4:Y:S01]  /*44130*/  LDL.S16 R20, [R1+0x2] ;  /* 0x0000020001147983 */ /* 0x010f220000100600 */
[----:B------:R-:W-:Y:S01]  /*44140*/  HADD2.F32 R7, -RZ, R226.H1_H1 ;  /* 0x300000e2ff077230 */ /* 0x000fe20000004100 */
[----:B------:R-:W0:Y:S01]  /*44150*/  LDC.64 R40, c[0x0][0x380] ;  /* 0x0000e000ff287b82 */ /* 0x000e220000000a00 */
[----:B------:R-:W-:Y:S02]  /*44160*/  HADD2.F32 R8, -RZ, R72.H0_H0 ;  /* 0x20000048ff087230 */ /* 0x000fe40000004100 */
[----:B------:R-:W-:Y:S02]  /*44170*/  HADD2.F32 R12, -RZ, R12.H0_H0 ;  /* 0x2000000cff0c7230 */ /* 0x000fe40000004100 */
[----:B------:R-:W-:Y:S02]  /*44180*/  HADD2.F32 R10, -RZ, R226.H0_H0 ;  /* 0x200000e2ff0a7230 */ /* 0x000fe40000004100 */
[----:B------:R-:W-:Y:S01]  /*44190*/  FFMA.FTZ R6, R59, R6, R11 ;  /* 0x000000063b067223 */ /* 0x000fe2000001000b */
[----:B------:R-:W-:Y:S01]  /*441a0*/  FFMA.FTZ R4, R61, R4, R13 ;  /* 0x000000043d047223 */ /* 0x000fe2000001000d */
[----:B------:R-:W-:Y:S01]  /*441b0*/  FFMA.FTZ R8, R57, R8, R9 ;  /* 0x0000000839087223 */ /* 0x000fe20000010009 */
[----:B------:R-:W-:-:S02]  /*441c0*/  HADD2.F32 R11, -RZ, R224.H1_H1 ;  /* 0x300000e0ff0b7230 */ /* 0x000fc40000004100 */
[C---:B------:R-:W-:Y:S01]  /*441d0*/  FMUL.FTZ R54, R171.reuse, R54 ;  /* 0x00000036ab367220 */ /* 0x040fe20000410000 */
[----:B------:R-:W-:Y:S02]  /*441e0*/  HADD2.F32 R16, -RZ, R224.H0_H0 ;  /* 0x200000e0ff107230 */ /* 0x000fe40000004100 */
[----:B------:R-:W-:Y:S01]  /*441f0*/  FFMA.FTZ R5, R60, R12, R5 ;  /* 0x0000000c3c057223 */ /* 0x000fe20000010005 */
[----:B------:R-:W-:Y:S01]  /*44200*/  FFMA.FTZ R7, R58, R7, R10 ;  /* 0x000000073a077223 */ /* 0x000fe2000001000a */
[--C-:B------:R-:W-:Y:S02]  /*44210*/  HADD2.F32 R9, -RZ, R225.reuse.H1_H1 ;  /* 0x300000e1ff097230 */ /* 0x100fe40000004100 */
[C---:B------:R-:W-:Y:S01]  /*44220*/  FMUL.FTZ R56, R171.reuse, R56 ;  /* 0x00000038ab387220 */ /* 0x040fe20000410000 */
[----:B------:R-:W-:Y:S02]  /*44230*/  HADD2.F32 R18, -RZ, R225.H0_H0 ;  /* 0x200000e1ff127230 */ /* 0x000fe40000004100 */
[----:B------:R-:W-:Y:S01]  /*44240*/  FMUL.FTZ R52, R171, R165 ;  /* 0x000000a5ab347220 */ /* 0x000fe20000410000 */
[----:B------:R-:W-:-:S02]  /*44250*/  HADD2.F32 R13, -RZ, R223.H1_H1 ;  /* 0x300000dfff0d7230 */ /* 0x000fc40000004100 */
[----:B------:R-:W-:Y:S02]  /*44260*/  HADD2.F32 R14, -RZ, R223.H0_H0 ;  /* 0x200000dfff0e7230 */ /* 0x000fe40000004100 */
[----:B------:R-:W-:Y:S01]  /*44270*/  FMUL.FTZ R55, R171, R55 ;  /* 0x00000037ab377220 */ /* 0x000fe20000410000 */
[----:B------:R-:W-:Y:S02]  /*44280*/  HADD2.F32 R17, -RZ, R93.H0_H0 ;  /* 0x2000005dff117230 */ /* 0x000fe40000004100 */
[----:B------:R-:W-:Y:S02]  /*44290*/  HADD2.F32 R12, -RZ, R70.H0_H0 ;  /* 0x20000046ff0c7230 */ /* 0x000fe40000004100 */
        /* <DEDUP_REMOVED lines=8> */
[--C-:B------:R-:W-:Y:S02]  /*44320*/  HADD2.F32 R15, -RZ, R222.reuse.H1_H1 ;  /* 0x300000deff0f7230 */ /* 0x100fe40000004100 */
[----:B------:R-:W-:Y:S01]  /*44330*/  FMUL.FTZ R47, R171, R36 ;  /* 0x00000024ab2f7220 */ /* 0x000fe20000410000 */
[----:B------:R-:W-:Y:S02]  /*44340*/  HADD2.F32 R22, -RZ, R222.H0_H0 ;  /* 0x200000deff167230 */ /* 0x000fe40000004100 */
[----:B------:R-:W-:Y:S02]  /*44350*/  HADD2.F32 R21, -RZ, R88.H0_H0 ;  /* 0x20000058ff157230 */ /* 0x000fe40000004100 */
[----:B------:R-:W-:-:S02]  /*44360*/  HADD2.F32 R45, -RZ, R220.H0_H0 ;  /* 0x200000dcff2d7230 */ /* 0x000fc40000004100 */
[----:B------:R-:W-:Y:S01]  /*44370*/  FFMA.FTZ R15, R50, R15, R22 ;  /* 0x0000000f320f7223 */ /* 0x000fe20000010016 */
[----:B------:R-:W-:Y:S02]  /*44380*/  HADD2.F32 R44, -RZ, R2.H0_H0 ;  /* 0x20000002ff2c7230 */ /* 0x000fe40000004100 */
[----:B------:R-:W-:Y:S01]  /*44390*/  FMUL.FTZ R171, R171, R87 ;  /* 0x00000057abab7220 */ /* 0x000fe20000410000 */
[----:B------:R-:W-:Y:S02]  /*443a0*/  HADD2.F32 R43, -RZ, R219.H0_H0 ;  /* 0x200000dbff2b7230 */ /* 0x000fe40000004100 */
[----:B------:R-:W-:Y:S02]  /*443b0*/  HADD2.F32 R22, -RZ, R251.H1_H1 ;  /* 0x300000fbff167230 */ /* 0x000fe40000004100 */
[----:B------:R-:W-:Y:S02]  /*443c0*/  HADD2.F32 R42, -RZ, R3.H0_H0 ;  /* 0x20000003ff2a7230 */ /* 0x000fe40000004100 */
[----:B------:R-:W-:-:S04]  /*443d0*/  IMAD.WIDE.U32 R28, R181, 0x10, R172 ;  /* 0x00000010b51c7825 */ /* 0x000fc800078e00ac */
[----:B------:R-:W-:-:S04]  /*443e0*/  IMAD.WIDE.U32 R30, R183, 0x10, R172 ;  /* 0x00000010b71e7825 */ /* 0x000fc800078e00ac */
[----:B------:R-:W-:Y:S01]  /*443f0*/  FFMA.FTZ R22, R0, R22, R42 ;  /* 0x0000001600167223 */ /* 0x000fe2000001002a */
[--C-:B------:R-:W-:Y:S01]  /*44400*/  IMAD.WIDE.U32 R36, R184, 0x10, R172.reuse ;  /* 0x00000010b8247825 */ /* 0x100fe200078e00ac */
[----:B------:R1:W-:Y:S03]  /*44410*/  STG.E.128 desc[UR6][R28.64], R4 ;  /* 0x000000041c007986 */ /* 0x0003e6000c101d06 */
[----:B------:R-:W-:-:S04]  /*44420*/  IMAD.WIDE.U32 R38, R185, 0x10, R172 ;  /* 0x00000010b9267825 */ /* 0x000fc800078e00ac */
[----:B------:R-:W-:-:S04]  /*44430*/  IMAD.WIDE.U32 R172, R186, 0x10, R172 ;  /* 0x00000010baac7825 */ /* 0x000fc800078e00ac */
[----:B0-----:R-:W-:-:S05]  /*44440*/  IMAD R148, R40, 0x4, R148 ;  /* 0x0000000428947824 */ /* 0x001fca00078e0294 */
[----:B------:R-:W-:Y:S01]  /*44450*/  ISETP.GE.AND P0, PT, R148, R41, PT ;  /* 0x000000299400720c */ /* 0x000fe20003f06270 */
[----:B--2---:R-:W-:-:S05]  /*44460*/  HADD2.F32 R10, -RZ, R71.H0_H0 ;  /* 0x20000047ff0a7230 */ /* 0x004fca0000004100 */
[----:B------:R-:W-:Y:S01]  /*44470*/  FFMA.FTZ R10, R55, R10, R17 ;  /* 0x0000000a370a7223 */ /* 0x000fe20000010011 */
[----:B------:R-:W-:-:S04]  /*44480*/  HADD2.F32 R17, -RZ, R221.H1_H1 ;  /* 0x300000ddff117230 */ /* 0x000fc80000004100 */
[----:B------:R1:W-:Y:S01]  /*44490*/  STG.E.128 desc[UR6][R30.64], R8 ;  /* 0x000000081e007986 */ /* 0x0003e2000c101d06 */
[----:B---3--:R-:W-:Y:S02]  /*444a0*/  HADD2.F32 R16, -RZ, R19.H0_H0 ;  /* 0x20000013ff107230 */ /* 0x008fe40000004100 */
[----:B------:R-:W-:Y:S02]  /*444b0*/  HADD2.F32 R19, -RZ, R89.H0_H0 ;  /* 0x20000059ff137230 */ /* 0x000fe40000004100 */
[----:B----4-:R-:W-:Y:S02]  /*444c0*/  HADD2.F32 R14, -RZ, R20.H0_H0 ;  /* 0x20000014ff0e7230 */ /* 0x010fe40000004100 */
[----:B------:R-:W-:Y:S02]  /*444d0*/  HADD2.F32 R20, -RZ, R221.H0_H0 ;  /* 0x200000ddff147230 */ /* 0x000fe40000004100 */
[----:B------:R-:W-:Y:S01]  /*444e0*/  FFMA.FTZ R18, R27, R18, R19 ;  /* 0x000000121b127223 */ /* 0x000fe20000010013 */
[----:B------:R-:W-:Y:S01]  /*444f0*/  FFMA.FTZ R16, R47, R16, R21 ;  /* 0x000000102f107223 */ /* 0x000fe20000010015 */
[----:B------:R-:W-:Y:S01]  /*44500*/  FFMA.FTZ R14, R51, R14, R23 ;  /* 0x0000000e330e7223 */ /* 0x000fe20000010017 */
[----:B------:R-:W-:-:S02]  /*44510*/  HADD2.F32 R19, -RZ, R220.H1_H1 ;  /* 0x300000dcff137230 */ /* 0x000fc40000004100 */
[----:B------:R-:W-:Y:S01]  /*44520*/  FFMA.FTZ R17, R46, R17, R20 ;  /* 0x000000112e117223 */ /* 0x000fe20000010014 */
[----:B------:R-:W-:Y:S02]  /*44530*/  HADD2.F32 R20, -RZ, R252.H0_H0 ;  /* 0x200000fcff147230 */ /* 0x000fe40000004100 */
[----:B------:R-:W-:Y:S02]  /*44540*/  HADD2.F32 R21, -RZ, R219.H1_H1 ;  /* 0x300000dbff157230 */ /* 0x000fe40000004100 */
[--C-:B------:R-:W-:Y:S02]  /*44550*/  HADD2.F32 R23, -RZ, R218.reuse.H1_H1 ;  /* 0x300000daff177230 */ /* 0x100fe40000004100 */
[----:B------:R-:W-:Y:S02]  /*44560*/  HADD2.F32 R27, -RZ, R218.H0_H0 ;  /* 0x200000daff1b7230 */ /* 0x000fe40000004100 */
[----:B------:R-:W-:Y:S01]  /*44570*/  FFMA.FTZ R19, R26, R19, R45 ;  /* 0x000000131a137223 */ /* 0x000fe2000001002d */
[----:B------:R-:W-:Y:S01]  /*44580*/  FFMA.FTZ R20, R25, R20, R44 ;  /* 0x0000001419147223 */ /* 0x000fe2000001002c */
[----:B------:R-:W-:Y:S01]  /*44590*/  FFMA.FTZ R21, R24, R21, R43 ;  /* 0x0000001518157223 */ /* 0x000fe2000001002b */
[----:B------:R-:W-:Y:S01]  /*445a0*/  FFMA.FTZ R23, R171, R23, R27 ;  /* 0x00000017ab177223 */ /* 0x000fe2000001001b */
[----:B------:R1:W-:Y:S04]  /*445b0*/  STG.E.128 desc[UR6][R36.64], R12 ;  /* 0x0000000c24007986 */ /* 0x0003e8000c101d06 */
[----:B------:R1:W-:Y:S04]  /*445c0*/  STG.E.128 desc[UR6][R38.64], R16 ;  /* 0x0000001026007986 */ /* 0x0003e8000c101d06 */
[----:B------:R1:W-:Y:S01]  /*445d0*/  STG.E.128 desc[UR6][R172.64], R20 ;  /* 0x00000014ac007986 */ /* 0x0003e2000c101d06 */
[----:B------:R-:W-:Y:S05]  /*445e0*/  @!P0 BRA `(.L_x_76749) ;  /* 0xfffffbdc001c8947 */ /* 0x000fea000383ffff */
[----:B------:R-:W-:Y:S05]  /*445f0*/  EXIT ;  /* 0x000000000000794d */ /* 0x000fea0003800000 */
.L_x_76748:
        /* <DEDUP_REMOVED lines=8> */
.L_x_76751:
[----:B------:R-:W-:Y:S05]  /*44680*/  BSYNC B0 ;  /* 0x0000000000007941 */ /* 0x000fea0003800000 */
.L_x_76750:
        /* <DEDUP_REMOVED lines=8> */
.L_x_76752:
[----:B------:R-:W-:Y:S02]  /*44710*/  IMAD.MOV.U32 R174, RZ, RZ, 0x4 ;  /* 0x00000004ffae7424 */ /* 0x000fe400078e00ff */
[----:B------:R-:W-:Y:S01]  /*44720*/  FADD.FTZ R171, R171, R172 ;  /* 0x000000acabab7221 */ /* 0x000fe20000010000 */
[----:B------:R-:W-:-:S04]  /*44730*/  MOV R172, 0xffffffff ;  /* 0xffffffff00ac7802 */ /* 0x000fc80000000f00 */
[----:B------:R-:W-:-:S07]  /*44740*/  MOV R189, R171 ;  /* 0x000000ab00bd7202 */ /* 0x000fce0000000f00 */
[----:B------:R-:W-:Y:S05]  /*44750*/  WARPSYNC.COLLECTIVE R172, `(.L_x_76753) ;  /* 0x00000000ac087348 */ /* 0x000fea0003c00000 */
[----:B------:R0:W1:Y:S02]  /*44760*/  SHFL.BFLY P0, R172, R189, R174, R173 ;  /* 0x0c0000aebdac7389 */ /* 0x00006400000000ad */
[----:B01----:R-:W-:Y:S05]  /*44770*/  ENDCOLLECTIVE ;  /* 0x000000000000791b */ /* 0x003fea0003800000 */
.L_x_76753:
[----:B------:R-:W-:Y:S02]  /*44780*/  HFMA2 R174, -RZ, RZ, 0, 4.76837158203125e-07 ;  /* 0x00000008ffae7431 */ /* 0x000fe400000001ff */
[----:B------:R-:W-:Y:S01]  /*44790*/  FADD.FTZ R171, R171, R172 ;  /* 0x000000acabab7221 */ /* 0x000fe20000010000 */
[----:B------:R-:W-:-:S03]  /*447a0*/  IMAD.MOV.U32 R172, RZ, RZ, -0x1 ;  /* 0xffffffffffac7424 */ /* 0x000fc600078e00ff */
[----:B------:R-:W-:-:S07]  /*447b0*/  IMAD.MOV.U32 R189, RZ, RZ, R171 ;  /* 0x000000ffffbd7224 */ /* 0x000fce00078e00ab */
[----:B------:R-:W-:Y:S05]  /*447c0*/  WARPSYNC.COLLECTIVE R172, `(.L_x_76754) ;  /* 0x00000000ac087348 */ /* 0x000fea0003c00000 */
[----:B------:R0:W1:Y:S02]  /*447d0*/  SHFL.BFLY P0, R172, R189, R174, R173 ;  /* 0x0c0000aebdac7389 */ /* 0x00006400000000ad */
[----:B01----:R-:W-:Y:S05]  /*447e0*/  ENDCOLLECTIVE ;  /* 0x000000000000791b */ /* 0x003fea0003800000 */
.L_x_76754:
[----:B------:R-:W-:Y:S02]  /*447f0*/  IMAD.MOV.U32 R174, RZ, RZ, 0x10 ;  /* 0x00000010ffae7424 */ /* 0x000fe400078e00ff */
[----:B------:R-:W-:Y:S01]  /*44800*/  FADD.FTZ R171, R171, R172 ;  /* 0x000000acabab7221 */ /* 0x000fe20000010000 */
[----:B------:R-:W-:-:S04]  /*44810*/  MOV R172, 0xffffffff ;  /* 0xffffffff00ac7802 */ /* 0x000fc80000000f00 */
[----:B------:R-:W-:-:S07]  /*44820*/  MOV R189, R171 ;  /* 0x000000ab00bd7202 */ /* 0x000fce0000000f00 */
[----:B------:R-:W-:Y:S05]  /*44830*/  WARPSYNC.COLLECTIVE R172, `(.L_x_76755) ;  /* 0x00000000ac087348 */ /* 0x000fea0003c00000 */
[----:B------:R0:W1:Y:S02]  /*44840*/  SHFL.BFLY P0, R172, R189, R174, R173 ;  /* 0x0c0000aebdac7389 */ /* 0x00006400000000ad */
[----:B01----:R-:W-:Y:S05]  /*44850*/  ENDCOLLECTIVE ;  /* 0x000000000000791b */ /* 0x003fea0003800000 */
.L_x_76755:
[----:B------:R-:W-:Y:S02]  /*44860*/  HFMA2 R174, -RZ, RZ, 0, 5.9604644775390625e-08 ;  /* 0x00000001ffae7431 */ /* 0x000fe400000001ff */
[----:B------:R-:W-:Y:S02]  /*44870*/  FADD.FTZ R172, R171, R172 ;  /* 0x000000acabac7221 */ /* 0x000fe40000010000 */
        /* <DEDUP_REMOVED lines=168> */
.L_x_76756:
[----:B------:R-:W-:Y:S02]  /*45300*/  HFMA2 R174, -RZ, RZ, 0, 1.1920928955078125e-07 ;  /* 0x00000002ffae7431 */ /* 0x000fe400000001ff */
[----:B------:R-:W-:Y:S01]  /*45310*/  FADD.FTZ R188, R188, R172 ;  /* 0x000000acbcbc7221 */ /* 0x000fe20000010000 */
[----:B------:R-:W-:-:S03]  /*45320*/  IMAD.MOV.U32 R172, RZ, RZ, -0x1 ;  /* 0xffffffffffac7424 */ /* 0x000fc600078e00ff */
[----:B------:R-:W-:-:S07]  /*45330*/  IMAD.MOV.U32 R189, RZ, RZ, R188 ;  /* 0x000000ffffbd7224 */ /* 0x000fce00078e00bc */
[----:B------:R-:W-:Y:S05]  /*45340*/  WARPSYNC.COLLECTIVE R172, `(.L_x_76757) ;  /* 0x00000000ac087348 */ /* 0x000fea0003c00000 */
[----:B------:R0:W1:Y:S02]  /*45350*/  SHFL.BFLY P0, R172, R189, R174, R173 ;  /* 0x0c0000aebdac7389 */ /* 0x00006400000000ad */
[----:B01----:R-:W-:Y:S05]  /*45360*/  ENDCOLLECTIVE ;  /* 0x000000000000791b */ /* 0x003fea0003800000 */
.L_x_76757:
[----:B------:R-:W-:Y:S02]  /*45370*/  IMAD.MOV.U32 R174, RZ, RZ, 0x4 ;  /* 0x00000004ffae7424 */ /* 0x000fe400078e00ff */
[----:B------:R-:W-:Y:S01]  /*45380*/  FADD.FTZ R188, R188, R172 ;  /* 0x000000acbcbc7221 */ /* 0x000fe20000010000 */
[----:B------:R-:W-:-:S04]  /*45390*/  MOV R172, 0xffffffff ;  /* 0xffffffff00ac7802 */ /* 0x000fc80000000f00 */
[----:B------:R-:W-:-:S07]  /*453a0*/  MOV R189, R188 ;  /* 0x000000bc00bd7202 */ /* 0x000fce0000000f00 */
[----:B------:R-:W-:Y:S05]  /*453b0*/  WARPSYNC.COLLECTIVE R172, `(.L_x_76758) ;  /* 0x00000000ac087348 */ /* 0x000fea0003c00000 */
[----:B------:R0:W1:Y:S02]  /*453c0*/  SHFL.BFLY P0, R172, R189, R174, R173 ;  /* 0x0c0000aebdac7389 */ /* 0x00006400000000ad */
[----:B01----:R-:W-:Y:S05]  /*453d0*/  ENDCOLLECTIVE ;  /* 0x000000000000791b */ /* 0x003fea0003800000 */
.L_x_76758:
[----:B------:R-:W-:Y:S02]  /*453e0*/  HFMA2 R174, -RZ, RZ, 0, 4.76837158203125e-07 ;  /* 0x00000008ffae7431 */ /* 0x000fe400000001ff */
[----:B------:R-:W-:Y:S01]  /*453f0*/  FADD.FTZ R188, R188, R172 ;  /* 0x000000acbcbc7221 */ /* 0x000fe20000010000 */
[----:B------:R-:W-:-:S03]  /*45400*/  IMAD.MOV.U32 R172, RZ, RZ, -0x1 ;  /* 0xffffffffffac7424 */ /* 0x000fc600078e00ff */
[----:B------:R-:W-:-:S07]  /*45410*/  IMAD.MOV.U32 R189, RZ, RZ, R188 ;  /* 0x000000ffffbd7224 */ /* 0x000fce00078e00bc */
[----:B------:R-:W-:Y:S05]  /*45420*/  WARPSYNC.COLLECTIVE R172, `(.L_x_76759) ;  /* 0x00000000ac087348 */ /* 0x000fea0003c00000 */
[----:B------:R0:W1:Y:S02]  /*45430*/  SHFL.BFLY P0, R172, R189, R174, R173 ;  /* 0x0c0000aebdac7389 */ /* 0x00006400000000ad */
[----:B01----:R-:W-:Y:S05]  /*45440*/  ENDCOLLECTIVE ;  /* 0x000000000000791b */ /* 0x003fea0003800000 */
.L_x_76759:
[----:B------:R-:W-:Y:S02]  /*45450*/  IMAD.MOV.U32 R174, RZ, RZ, 0x10 ;  /* 0x00000010ffae7424 */ /* 0x000fe400078e00ff */
[----:B------:R-:W-:Y:S01]  /*45460*/  FADD.FTZ R188, R188, R172 ;  /* 0x000000acbcbc7221 */ /* 0x000fe20000010000 */
[----:B------:R-:W-:-:S04]  /*45470*/  MOV R172, 0xffffffff ;  /* 0xffffffff00ac7802 */ /* 0x000fc80000000f00 */
[----:B------:R-:W-:-:S07]  /*45480*/  MOV R189, R188 ;  /* 0x000000bc00bd7202 */ /* 0x000fce0000000f00 */
[----:B------:R-:W-:Y:S05]  /*45490*/  WARPSYNC.COLLECTIVE R172, `(.L_x_76760) ;  /* 0x00000000ac087348 */ /* 0x000fea0003c00000 */
[----:B------:R0:W1:Y:S02]  /*454a0*/  SHFL.BFLY P0, R172, R189, R174, R173 ;  /* 0x0c0000aebdac7389 */ /* 0x00006400000000ad */
[----:B01----:R-:W-:Y:S05]  /*454b0*/  ENDCOLLECTIVE ;  /* 0x000000000000791b */ /* 0x003fea0003800000 */
.L_x_76760:
[----:B------:R-:W-:Y:S05]  /*454c0*/  BRA `(.L_x_76761) ;  /* 0xffffffd000547947 */ /* 0x000fea000383ffff */
.L_x_76762:
        /* <DEDUP_REMOVED lines=11> */
.L_x_88557:


//--------------------- .text._ZN10layer_norm13ln_fwd_kernelINS_13Kernel_traitsI6__halfffffjLj2560ELj1ELj4ELj1ELj16ENS_18Kernel_traits_baseILj2560ES2_ffffjLj128EEEEELb1ELb1ELb1ELb0EEEvNS_9FwdParamsE --------------------------
	.section	.text._ZN10layer_norm13ln_fwd_kernelINS_13Kernel_traitsI6__halfffffjLj2560ELj1ELj4ELj1ELj16ENS_18Kernel_traits_baseILj2560ES2_ffffjLj128EEEEELb1ELb1ELb1ELb0EEEvNS_9FwdParamsE,"ax",@progbits
	.align	128
        .global         _ZN10layer_norm13ln_fwd_kernelINS_13Kernel_traitsI6__halfffffjLj2560ELj1ELj4ELj1ELj16ENS_18Kernel_traits_baseILj2560ES2_ffffjLj128EEEEELb1ELb1ELb1ELb0EEEvNS_9FwdParamsE
        .type           _ZN10layer_norm13ln_fwd_kernelINS_13Kernel_traitsI6__halfffffjLj2560ELj1ELj4ELj1ELj16ENS_18Kernel_traits_baseILj2560ES2_ffffjLj128EEEEELb1ELb1ELb1ELb0EEEvNS_9FwdParamsE,@function
        .size           _ZN10layer_norm13ln_fwd_kernelINS_13Kernel_traitsI6__halfffffjLj2560ELj1ELj4ELj1ELj16ENS_18Kernel_traits_baseILj2560ES2_ffffjLj128EEEEELb1ELb1ELb1ELb0EEEvNS_9FwdParamsE,(.L_x_88558 - _ZN10layer_norm13ln_fwd_kernelINS_13Kernel_traitsI6__halfffffjLj2560ELj1ELj4ELj1ELj16ENS_18Kernel_traits_baseILj2560ES2_ffffjLj128EEEEELb1ELb1ELb1ELb0EEEvNS_9FwdParamsE)
        .other          _ZN10layer_norm13ln_fwd_kernelINS_13Kernel_traitsI6__halfffffjLj2560ELj1ELj4ELj1ELj16ENS_18Kernel_traits_baseILj2560ES2_ffffjLj128EEEEELb1ELb1ELb1ELb0EEEvNS_9FwdParamsE,@"STO_CUDA_ENTRY STV_DEFAULT"
_ZN10layer_norm13ln_fwd_kernelINS_13Kernel_traitsI6__halfffffjLj2560ELj1ELj4ELj1ELj16ENS_18Kernel_traits_baseILj2560ES2_ffffjLj128EEEEELb1ELb1ELb1ELb0EEEvNS_9FwdParamsE:
.text._ZN10layer_norm13ln_fwd_kernelINS_13Kernel_traitsI6__halfffffjLj2560ELj1ELj4ELj1ELj16ENS_18Kernel_traits_baseILj2560ES2_ffffjLj128EEEEELb1ELb1ELb1ELb0EEEvNS_9FwdParamsE:
[----:B------:R-:W0:Y:S01]  /*0000*/  LDC R1, c[0x0][0x37c] ;  /* 0x0000df00ff017b82 */ /* 0x000e220000000800 */
[----:B------:R-:W1:Y:S07]  /*0010*/  LDCU.U8 UR4, c[0x0][0x464] ;  /* 0x00008c80ff0477ac */ /* 0x000e6e0008000000 */
[----:B------:R-:W2:Y:S01]  /*0020*/  LDC R138, c[0x0][0x458] ;  /* 0x00011600ff8a7b82 */ /* 0x000ea20000000800 */
[----:B0-----:R-:W-:Y:S01]  /*0030*/  VIADD R1, R1, 0xffffffe0 ;  /* 0xffffffe001017836 */ /* 0x001fe20000000000 */
[----:B------:R-:W0:Y:S06]  /*0040*/  LDCU.64 UR6, c[0x0][0x358] ;  /* 0x00006b00ff0677ac */ /* 0x000e2c0008000a00 */
[----:B------:R-:W3:Y:S01]  /*0050*/  LDC R141, c[0x0][0x45c] ;  /* 0x00011700ff8d7b82 */ /* 0x000ee20000000800 */
[----:B------:R-:W4:Y:S01]  /*0060*/  S2R R0, SR_TID.X ;  /* 0x0000000000007919 */ /* 0x000f220000002100 */
[----:B------:R-:W0:Y:S06]  /*0070*/  LDCU.64 UR8, c[0x0][0x438] ;  /* 0x00008700ff0877ac */ /* 0x000e2c0008000a00 */
        /* <DEDUP_REMOVED lines=9> */
[----:B------:R-:W5:Y:S01]  /*0110*/  @P0 LDG.E.64 R132, desc[UR6][R132.64] ;  /* 0x0000000684840981 */ /* 0x000f62000c1e1b00 */
[----:B------:R-:W0:Y:S01]  /*0120*/  S2UR UR5, SR_CTAID.X ;  /* 0x00000000000579c3 */ /* 0x000e220000002500 */
[----:B------:R-:W-:Y:S01]  /*0130*/  UISETP.NE.U32.AND UP0, UPT, UR8, URZ, UPT ;  /* 0x000000ff0800728c */ /* 0x000fe2000bf05070 */
[----:B----4-:R-:W-:Y:S01]  /*0140*/  SHF.R.S32.HI R4, RZ, 0x1f, R7 ;  /* 0x0000001fff047819 */ /* 0x010fe20000011407 */
[----:B------:R-:W-:Y:S01]  /*0150*/  BSSY.RECONVERGENT B0, `(.L_x_76763) ;  /* 0x000019e000007945 */ /* 0x000fe20003800200 */
[----:B------:R-:W-:Y:S01]  /*0160*/  LOP3.LUT R82, R0, 0x1f, RZ, 0xc0, !PT ;  /* 0x0000001f00527812 */ /* 0x000fe200078ec0ff */
[----:B------:R-:W-:Y:S01]  /*0170*/  UISETP.NE.AND.EX UP0, UPT, UR9, URZ, UPT, UP0 ;  /* 0x000000ff0900728c */ /* 0x000fe2000bf05300 */
[----:B------:R-:W-:Y:S02]  /*0180*/  LEA.HI R4, R4, R7, RZ, 0x2 ;  /* 0x0000000704047211 */ /* 0x000fe400078f10ff */
[----:B------:R-:W-:Y:S02]  /*0190*/  LOP3.LUT R135, R82, 0x1f, RZ, 0x3c, !PT ;  /* 0x0000001f52877812 */ /* 0x000fe400078e3cff */
[----:B------:R-:W-:-:S02]  /*01a0*/  SHF.R.U32.HI R139, RZ, 0x5, R0 ;  /* 0x00000005ff8b7819 */ /* 0x000fc40000011600 */
[----:B------:R-:W-:Y:S01]  /*01b0*/  LEA.HI.SX32 R135, R4, R135, 0x1e ;  /* 0x0000008704877211 */ /* 0x000fe200078ff2ff */
[----:B0-----:R-:W-:-:S06]  /*01c0*/  USHF.L.U32 UR4, UR5, 0x2, URZ ;  /* 0x0000000205047899 */ /* 0x001fcc00080006ff */
[----:B------:R-:W-:Y:S02]  /*01d0*/  LOP3.LUT R139, R139, UR4, RZ, 0xfc, !PT ;  /* 0x000000048b8b7c12 */ /* 0x000fe4000f8efcff */
        /* <DEDUP_REMOVED lines=24> */
[----:B------:R2:W5:Y:S02]  /*0360*/  @P4 LD.E.64 R130, desc[UR6][R34.64] ;  /* 0x0000000622824980 */ /* 0x000564000c101b00 */
        /* <DEDUP_REMOVED lines=10> */
[----:B0-----:R-:W-:-:S07]  /*0410*/  @P6 IMAD.WIDE.U32 R90, R82, 0x8, R90 ;  /* 0x00000008525a6825 */ /* 0x001fce00078e005a */
[----:B------:R-:W0:Y:S01]  /*0420*/  @P1 LDC.64 R22, c[0x0][0x438] ;  /* 0x00010e00ff161b82 */ /* 0x000e220000000a00 */
[----:B------:R-:W-:-:S07]  /*0430*/  @P6 VIADD R82, R82, 0x20 ;  /* 0x0000002052526836 */ /* 0x000fce0000000000 */
[----:B-1----:R-:W1:Y:S01]  /*0440*/  @P1 LDC.64 R84, c[0x0][0x3e8] ;  /* 0x0000fa00ff541b82 */ /* 0x002e620000000a00 */
[----:B--2---:R-:W-:-:S07]  /*0450*/  @P2 IMAD.WIDE.U32 R94, R82, 0x8, R94 ;  /* 0x00000008525e2825 */ /* 0x004fce00078e005e */
[----:B------:R-:W2:Y:S01]  /*0460*/  @P0 LDC.64 R152, c[0x0][0x3d0] ;  /* 0x0000f400ff980b82 */ /* 0x000ea20000000a00 */
[----:B------:R-:W-:-:S07]  /*0470*/  @P2 IMAD.WIDE.U32 R136, R82, 0x8, R136 ;  /* 0x0000000852882825 */ /* 0x000fce00078e0088 */
[----:B------:R-:W2:Y:S01]  /*0480*/  @P0 LDC.64 R34, c[0x0][0x3e8] ;  /* 0x0000fa00ff220b82 */ /* 0x000ea20000000a00 */
[C---:B------:R-:W-:Y:S01]  /*0490*/  @P2 IMAD.WIDE.U32 R142, R82.reuse, 0x8, R142 ;  /* 0x00000008528e2825 */ /* 0x040fe200078e008e */
[----:B------:R-:W-:Y:S01]  /*04a0*/  ISETP.GE.U32.AND P4, PT, R135, 0x100, PT ;  /* 0x000001008700780c */ /* 0x000fe20003f86070 */
[----:B------:R4:W5:Y:S02]  /*04b0*/  @P6 LDG.E.64 R78, desc[UR6][R92.64] ;  /* 0x000000065c4e6981 */ /* 0x000964000c1e1b00 */
[----:B------:R-:W-:Y:S02]  /*04c0*/  @P2 VIADD R82, R82, 0x20 ;  /* 0x0000002052522836 */ /* 0x000fe40000000000 */
[----:B------:R0:W5:Y:S01]  /*04d0*/  @P2 LDG.E.64 R24, desc[UR6][R94.64] ;  /* 0x000000065e182981 */ /* 0x000162000c1e1b00 */
[----:B---3--:R-:W3:Y:S01]  /*04e0*/  @P0 LDC.64 R88, c[0x0][0x438] ;  /* 0x00010e00ff580b82 */ /* 0x008ee20000000a00 */
[C---:B------:R-:W-:Y:S02]  /*04f0*/  @P3 IMAD.WIDE.U32 R144, R82.reuse, 0x8, R144 ;  /* 0x0000000852903825 */ /* 0x040fe400078e0090 */
[----:B------:R0:W5:Y:S02]  /*0500*/  @P6 LD.E.64 R128, desc[UR6][R90.64] ;  /* 0x000000065a806980 */ /* 0x000164000c101b00 */
[----:B------:R-:W-:-:S02]  /*0510*/  @P3 IMAD.WIDE.U32 R146, R82, 0x8, R146 ;  /* 0x0000000852923825 */ /* 0x000fc400078e0092 */
[----:B------:R-:W5:Y:S01]  /*0520*/  @P3 LDG.E.64 R20, desc[UR6][R144.64] ;  /* 0x0000000690143981 */ /* 0x000f62000c1e1b00 */
[----:B----4-:R-:W4:Y:S01]  /*0530*/  @P5 LDC.64 R92, c[0x0][0x3d0] ;  /* 0x0000f400ff5c5b82 */ /* 0x010f220000000a00 */
[C---:B------:R-:W-:Y:S01]  /*0540*/  @P3 IMAD.WIDE.U32 R148, R82.reuse, 0x8, R148 ;  /* 0x0000000852943825 */ /* 0x040fe200078e0094 */
[----:B------:R-:W-:Y:S01]  /*0550*/  @P3 IADD3 R82, PT, PT, R82, 0x20, RZ ;  /* 0x0000002052523810 */ /* 0x000fe20007ffe0ff */
[----:B------:R-:W5:Y:S04]  /*0560*/  @P3 LD.E.64 R124, desc[UR6][R146.64] ;  /* 0x00000006927c3980 */ /* 0x000f68000c101b00 */
[----:B------:R-:W5:Y:S01]  /*0570*/  @P3 LDG.E.64 R74, desc[UR6][R148.64] ;  /* 0x00000006944a3981 */ /* 0x000f62000c1e1b00 */
[C---:B------:R-:W-:Y:S01]  /*0580*/  ISETP.GE.U32.AND P3, PT, R135.reuse, 0x120, PT ;  /* 0x000001208700780c */ /* 0x040fe20003f66070 */
[----:B0-----:R-:W0:Y:S01]  /*0590*/  @P5 LDC.64 R94, c[0x0][0x438] ;  /* 0x00010e00ff5e5b82 */ /* 0x001e220000000a00 */
[C---:B------:R-:W-:Y:S01]  /*05a0*/  @P1 IMAD.WIDE.U32 R150, R82.reuse, 0x8, R150 ;  /* 0x0000000852961825 */ /* 0x040fe200078e0096 */
[----:B------:R2:W5:Y:S03]  /*05b0*/  @P2 LDG.E.64 R76, desc[UR6][R142.64] ;  /* 0x000000068e4c2981 */ /* 0x000566000c1e1b00 */
[C---:B------:R-:W-:Y:S01]  /*05c0*/  @P1 IMAD.WIDE.U32 R22, R82.reuse, 0x8, R22 ;  /* 0x0000000852161825 */ /* 0x040fe200078e0016 */
[----:B------:R3:W5:Y:S02]  /*05d0*/  @P2 LD.E.64 R126, desc[UR6][R136.64] ;  /* 0x00000006887e2980 */ /* 0x000764000c101b00 */
[----:B------:R-:W0:Y:S01]  /*05e0*/  @P5 LDC.64 R90, c[0x0][0x3e8] ;  /* 0x0000fa00ff5a5b82 */ /* 0x000e220000000a00 */
[C---:B-1----:R-:W-:Y:S01]  /*05f0*/  @P1 IMAD.WIDE.U32 R84, R82.reuse, 0x8, R84 ;  /* 0x0000000852541825 */ /* 0x042fe200078e0054 */
[----:B------:R-:W-:Y:S01]  /*0600*/  ISETP.GE.U32.AND P2, PT, R135, 0x140, PT ;  /* 0x000001408700780c */ /* 0x000fe20003f46070 */
[----:B------:R1:W5:Y:S02]  /*0610*/  @P1 LDG.E.64 R18, desc[UR6][R150.64] ;  /* 0x0000000696121981 */ /* 0x000364000c1e1b00 */
[----:B------:R-:W-:-:S02]  /*0620*/  @P1 VIADD R82, R82, 0x20 ;  /* 0x0000002052521836 */ /* 0x000fc40000000000 */
[----:B------:R4:W5:Y:S01]  /*0630*/  @P1 LDG.E.64 R72, desc[UR6][R84.64] ;  /* 0x0000000654481981 */ /* 0x000962000c1e1b00 */
[----:B--2---:R-:W2:Y:S01]  /*0640*/  @P4 LDC.64 R142, c[0x0][0x3d0] ;  /* 0x0000f400ff8e4b82 */ /* 0x004ea20000000a00 */
[----:B------:R-:W-:Y:S02]  /*0650*/  @P0 IMAD.WIDE.U32 R152, R82, 0x8, R152 ;  /* 0x0000000852980825 */ /* 0x000fe400078e0098 */
[----:B------:R4:W5:Y:S01]  /*0660*/  @P1 LD.E.64 R122, desc[UR6][R22.64] ;  /* 0x00000006167a1980 */ /* 0x000962000c101b00 */
[----:B------:R-:W-:-:S04]  /*0670*/  ISETP.GE.U32.AND P1, PT, R135, 0x160, PT ;  /* 0x000001608700780c */ /* 0x000fc80003f26070 */
[----:B------:R-:W2:Y:S01]  /*0680*/  @P4 LDC.64 R144, c[0x0][0x438] ;  /* 0x00010e00ff904b82 */ /* 0x000ea20000000a00 */
[C---:B---3--:R-:W-:Y:S01]  /*0690*/  @P0 IMAD.WIDE.U32 R88, R82.reuse, 0x8, R88 ;  /* 0x0000000852580825 */ /* 0x048fe200078e0058 */
[----:B------:R3:W5:Y:S06]  /*06a0*/  @P0 LDG.E.64 R16, desc[UR6][R152.64] ;  /* 0x0000000698100981 */ /* 0x00076c000c1e1b00 */
[----:B------:R-:W2:Y:S01]  /*06b0*/  @P4 LDC.64 R136, c[0x0][0x3e8] ;  /* 0x0000fa00ff884b82 */ /* 0x000ea20000000a00 */
[C---:B------:R-:W-:Y:S01]  /*06c0*/  @P0 IMAD.WIDE.U32 R34, R82.reuse, 0x8, R34 ;  /* 0x0000000852220825 */ /* 0x040fe200078e0022 */
[----:B------:R-:W5:Y:S06]  /*06d0*/  @P0 LD.E.64 R120, desc[UR6][R88.64] ;  /* 0x0000000658780980 */ /* 0x000f6c000c101b00 */
[----:B------:R-:W2:Y:S01]  /*06e0*/  @P3 LDC.64 R146, c[0x0][0x3d0] ;  /* 0x0000f400ff923b82 */ /* 0x000ea20000000a00 */
[----:B------:R-:W-:Y:S01]  /*06f0*/  @P0 VIADD R82, R82, 0x20 ;  /* 0x0000002052520836 */ /* 0x000fe20000000000 */
[----:B------:R3:W5:Y:S01]  /*0700*/  @P0 LDG.E.64 R70, desc[UR6][R34.64] ;  /* 0x0000000622460981 */ /* 0x000762000c1e1b00 */
[----:B------:R-:W-:-:S05]  /*0710*/  ISETP.GE.U32.AND P0, PT, R135, 0x180, PT ;  /* 0x000001808700780c */ /* 0x000fca0003f06070 */
[----:B------:R-:W2:Y:S08]  /*0720*/  @P3 LDC.64 R148, c[0x0][0x438] ;  /* 0x00010e00ff943b82 */ /* 0x000eb00000000a00 */
[----:B-1----:R-:W1:Y:S01]  /*0730*/  @P3 LDC.64 R150, c[0x0][0x3e8] ;  /* 0x0000fa00ff963b82 */ /* 0x002e620000000a00 */
[----:B----4-:R-:W-:-:S07]  /*0740*/  @P5 IMAD.WIDE.U32 R92, R82, 0x8, R92 ;  /* 0x00000008525c5825 */ /* 0x010fce00078e005c */
[----:B------:R-:W4:Y:S08]  /*0750*/  @P2 LDC.64 R154, c[0x0][0x3d0] ;  /* 0x0000f400ff9a2b82 */ /* 0x000f300000000a00 */
[----:B------:R-:W4:Y:S08]  /*0760*/  @P2 LDC.64 R84, c[0x0][0x438] ;  /* 0x00010e00ff542b82 */ /* 0x000f300000000a00 */
[----:B------:R-:W4:Y:S01]  /*0770*/  @P2 LDC.64 R22, c[0x0][0x3e8] ;  /* 0x0000fa00ff162b82 */ /* 0x000f220000000a00 */
[C---:B0-----:R-:W-:Y:S01]  /*0780*/  @P5 IMAD.WIDE.U32 R94, R82.reuse, 0x8, R94 ;  /* 0x00000008525e5825 */ /* 0x041fe200078e005e */
[----:B------:R0:W5:Y:S03]  /*0790*/  @P5 LDG.E.64 R14, desc[UR6][R92.64] ;  /* 0x000000065c0e5981 */ /* 0x000166000c1e1b00 */
[----:B------:R-:W-:-:S03]  /*07a0*/  @P5 IMAD.WIDE.U32 R90, R82, 0x8, R90 ;  /* 0x00000008525a5825 */ /* 0x000fc600078e005a */
[----:B---3--:R-:W3:Y:S01]  /*07b0*/  @P1 LDC.64 R152, c[0x0][0x3d0] ;  /* 0x0000f400ff981b82 */ /* 0x008ee20000000a00 */
[----:B------:R-:W-:Y:S01]  /*07c0*/  @P5 IADD3 R82, PT, PT, R82, 0x20, RZ ;  /* 0x0000002052525810 */ /* 0x000fe20007ffe0ff */
[----:B------:R1:W5:Y:S04]  /*07d0*/  @P5 LDG.E.64 R68, desc[UR6][R90.64] ;  /* 0x000000065a445981 */ /* 0x000368000c1e1b00 */
[----:B------:R1:W5:Y:S02]  /*07e0*/  @P5 LD.E.64 R118, desc[UR6][R94.64] ;  /* 0x000000065e765980 */ /* 0x000364000c101b00 */
[----:B------:R-:W3:Y:S08]  /*07f0*/  @P1 LDC.64 R156, c[0x0][0x3e8] ;  /* 0x0000fa00ff9c1b82 */ /* 0x000ef00000000a00 */
[----:B------:R-:W3:Y:S01]  /*0800*/  @P1 LDC.64 R34, c[0x0][0x438] ;  /* 0x00010e00ff221b82 */ /* 0x000ee20000000a00 */
[----:B--2---:R-:W-:Y:S01]  /*0810*/  @P4 IMAD.WIDE.U32 R142, R82, 0x8, R142 ;  /* 0x00000008528e4825 */ /* 0x004fe200078e008e */
[----:B------:R-:W-:-:S03]  /*0820*/  ISETP.GE.U32.AND P5, PT, R135, 0x1a0, PT ;  /* 0x000001a08700780c */ /* 0x000fc60003fa6070 */
[C---:B------:R-:W-:Y:S01]  /*0830*/  @P4 IMAD.WIDE.U32 R136, R82.reuse, 0x8, R136 ;  /* 0x0000000852884825 */ /* 0x040fe200078e0088 */
[----:B------:R-:W5:Y:S02]  /*0840*/  @P4 LDG.E.64 R64, desc[UR6][R142.64] ;  /* 0x000000068e404981 */ /* 0x000f64000c1e1b00 */
[----:B------:R-:W2:Y:S01]  /*0850*/  @P0 LDC.64 R88, c[0x0][0x3d0] ;  /* 0x0000f400ff580b82 */ /* 0x000ea20000000a00 */
[C---:B------:R-:W-:Y:S01]  /*0860*/  @P4 IMAD.WIDE.U32 R144, R82.reuse, 0x8, R144 ;  /* 0x0000000852904825 */ /* 0x040fe200078e0090 */
[----:B------:R4:W5:Y:S03]  /*0870*/  @P4 LDG.E.64 R66, desc[UR6][R136.64] ;  /* 0x0000000688424981 */ /* 0x000966000c1e1b00 */
[----:B------:R-:W-:Y:S01]  /*0880*/  @P4 VIADD R82, R82, 0x20 ;  /* 0x0000002052524836 */ /* 0x000fe20000000000 */
[----:B------:R-:W5:Y:S02]  /*0890*/  @P4 LD.E.64 R116, desc[UR6][R144.64] ;  /* 0x0000000690744980 */ /* 0x000f64000c101b00 */
[----:B0-----:R-:W0:Y:S01]  /*08a0*/  @P0 LDC.64 R92, c[0x0][0x3e8] ;  /* 0x0000fa00ff5c0b82 */ /* 0x001e220000000a00 */
[----:B------:R-:W-:Y:S01]  /*08b0*/  @P3 IMAD.WIDE.U32 R146, R82, 0x8, R146 ;  /* 0x0000000852923825 */ /* 0x000fe200078e0092 */
[----:B------:R-:W-:-:S03]  /*08c0*/  ISETP.GE.U32.AND P4, PT, R135, 0x1c0, PT ;  /* 0x000001c08700780c */ /* 0x000fc60003f86070 */
[C---:B------:R-:W-:Y:S01]  /*08d0*/  @P3 IMAD.WIDE.U32 R148, R82.reuse, 0x8, R148 ;  /* 0x0000000852943825 */ /* 0x040fe200078e0094 */
[----:B------:R-:W5:Y:S02]  /*08e0*/  @P3 LDG.E.64 R12, desc[UR6][R146.64] ;  /* 0x00000006920c3981 */ /* 0x000f64000c1e1b00 */
[----:B-1----:R-:W1:Y:S01]  /*08f0*/  @P0 LDC.64 R90, c[0x0][0x438] ;  /* 0x00010e00ff5a0b82 */ /* 0x002e620000000a00 */
[C---:B------:R-:W-:Y:S01]  /*0900*/  @P3 IMAD.WIDE.U32 R150, R82.reuse, 0x8, R150 ;  /* 0x0000000852963825 */ /* 0x040fe200078e0096 */
[----:B------:R-:W5:Y:S03]  /*0910*/  @P3 LD.E.64 R114, desc[UR6][R148.64] ;  /* 0x0000000694723980 */ /* 0x000f66000c101b00 */
[----:B------:R-:W-:Y:S01]  /*0920*/  @P3 VIADD R82, R82, 0x20 ;  /* 0x0000002052523836 */ /* 0x000fe20000000000 */
[----:B------:R-:W5:Y:S01]  /*0930*/  @P3 LDG.E.64 R62, desc[UR6][R150.64] ;  /* 0x00000006963e3981 */ /* 0x000f62000c1e1b00 */
[----:B------:R-:W-:Y:S01]  /*0940*/  ISETP.GE.U32.AND P3, PT, R135, 0x1e0, PT ;  /* 0x000001e08700780c */ /* 0x000fe20003f66070 */
[----:B------:R-:W1:Y:S01]  /*0950*/  @P5 LDC.64 R94, c[0x0][0x3d0] ;  /* 0x0000f400ff5e5b82 */ /* 0x000e620000000a00 */
[----:B----4-:R-:W-:-:S04]  /*0960*/  @P2 IMAD.WIDE.U32 R154, R82, 0x8, R154 ;  /* 0x00000008529a2825 */ /* 0x010fc800078e009a */
[C---:B------:R-:W-:Y:S01]  /*0970*/  @P2 IMAD.WIDE.U32 R84, R82.reuse, 0x8, R84 ;  /* 0x0000000852542825 */ /* 0x040fe200078e0054 */
[----:B------:R-:W5:Y:S02]  /*0980*/  @P2 LDG.E.64 R58, desc[UR6][R154.64] ;  /* 0x000000069a3a2981 */ /* 0x000f64000c1e1b00 */
[----:B------:R-:W4:Y:S01]  /*0990*/  @P5 LDC.64 R136, c[0x0][0x438] ;  /* 0x00010e00ff885b82 */ /* 0x000f220000000a00 */
[C---:B------:R-:W-:Y:S01]  /*09a0*/  @P2 IMAD.WIDE.U32 R22, R82.reuse, 0x8, R22 ;  /* 0x0000000852162825 */ /* 0x040fe200078e0016 */
[----:B------:R-:W-:Y:S01]  /*09b0*/  @P2 IADD3 R82, PT, PT, R82, 0x20, RZ ;  /* 0x0000002052522810 */ /* 0x000fe20007ffe0ff */
[----:B------:R2:W5:Y:S04]  /*09c0*/  @P2 LD.E.64 R112, desc[UR6][R84.64] ;  /* 0x0000000654702980 */ /* 0x000568000c101b00 */
[----:B------:R0:W5:Y:S01]  /*09d0*/  @P2 LDG.E.64 R60, desc[UR6][R22.64] ;  /* 0x00000006163c2981 */ /* 0x000162000c1e1b00 */
[----:B------:R-:W4:Y:S01]  /*09e0*/  @P5 LDC.64 R142, c[0x0][0x3e8] ;  /* 0x0000fa00ff8e5b82 */ /* 0x000f220000000a00 */
[----:B---3--:R-:W-:Y:S01]  /*09f0*/  @P1 IMAD.WIDE.U32 R152, R82, 0x8, R152 ;  /* 0x0000000852981825 */ /* 0x008fe200078e0098 */
[----:B------:R-:W-:-:S03]  /*0a00*/  ISETP.GE.U32.AND P2, PT, R135, 0x200, PT ;  /* 0x000002008700780c */ /* 0x000fc60003f46070 */
[C---:B------:R-:W-:Y:S01]  /*0a10*/  @P1 IMAD.WIDE.U32 R156, R82.reuse, 0x8, R156 ;  /* 0x00000008529c1825 */ /* 0x040fe200078e009c */
[----:B------:R3:W5:Y:S02]  /*0a20*/  @P1 LDG.E.64 R10, desc[UR6][R152.64] ;  /* 0x00000006980a1981 */ /* 0x000764000c1e1b00 */
[----:B--2---:R-:W2:Y:S01]  /*0a30*/  @P4 LDC.64 R84, c[0x0][0x438] ;  /* 0x00010e00ff544b82 */ /* 0x004ea20000000a00 */
[C---:B------:R-:W-:Y:S01]  /*0a40*/  @P1 IMAD.WIDE.U32 R34, R82.reuse, 0x8, R34 ;  /* 0x0000000852221825 */ /* 0x040fe200078e0022 */
[----:B------:R-:W5:Y:S03]  /*0a50*/  @P1 LDG.E.64 R56, desc[UR6][R156.64] ;  /* 0x000000069c381981 */ /* 0x000f66000c1e1b00 */
[----:B------:R-:W-:Y:S01]  /*0a60*/  @P1 VIADD R82, R82, 0x20 ;  /* 0x0000002052521836 */ /* 0x000fe20000000000 */
[----:B------:R-:W5:Y:S02]  /*0a70*/  @P1 LD.E.64 R110, desc[UR6][R34.64] ;  /* 0x00000006226e1980 */ /* 0x000f64000c101b00 */
[----:B0-----:R-:W0:Y:S01]  /*0a80*/  @P4 LDC.64 R22, c[0x0][0x3d0] ;  /* 0x0000f400ff164b82 */ /* 0x001e220000000a00 */
[----:B------:R-:W-:Y:S01]  /*0a90*/  ISETP.GE.U32.AND P1, PT, R135, 0x220, PT ;  /* 0x000002208700780c */ /* 0x000fe20003f26070 */
[----:B------:R-:W-:-:S06]  /*0aa0*/  @P0 IMAD.WIDE.U32 R88, R82, 0x8, R88 ;  /* 0x0000000852580825 */ /* 0x000fcc00078e0058 */
[----:B------:R-:W2:Y:S01]  /*0ab0*/  @P4 LDC.64 R144, c[0x0][0x3e8] ;  /* 0x0000fa00ff904b82 */ /* 0x000ea20000000a00 */
[C---:B------:R-:W-:Y:S01]  /*0ac0*/  @P0 IMAD.WIDE.U32 R92, R82.reuse, 0x8, R92 ;  /* 0x00000008525c0825 */ /* 0x040fe200078e005c */
[C---:B------:R-:W-:Y:S01]  /*0ad0*/  ISETP.GE.U32.AND P6, PT, R135.reuse, 0x240, PT ;  /* 0x000002408700780c */ /* 0x040fe20003fc6070 */
[----:B------:R3:W5:Y:S02]  /*0ae0*/  @P0 LDG.E.64 R52, desc[UR6][R88.64] ;  /* 0x0000000658340981 */ /* 0x000764000c1e1b00 */
[C---:B-1----:R-:W-:Y:S02]  /*0af0*/  @P0 IMAD.WIDE.U32 R90, R82.reuse, 0x8, R90 ;  /* 0x00000008525a0825 */ /* 0x042fe400078e005a */
[----:B------:R1:W5:Y:S01]  /*0b00*/  @P0 LDG.E.64 R54, desc[UR6][R92.64] ;  /* 0x000000065c360981 */ /* 0x000362000c1e1b00 */
[----:B------:R-:W2:Y:S01]  /*0b10*/  @P3 LDC.64 R146, c[0x0][0x3d0] ;  /* 0x0000f400ff923b82 */ /* 0x000ea20000000a00 */
[----:B------:R-:W-:Y:S02]  /*0b20*/  @P0 VIADD R82, R82, 0x20 ;  /* 0x0000002052520836 */ /* 0x000fe40000000000 */
[----:B------:R4:W5:Y:S05]  /*0b30*/  @P0 LD.E.64 R108, desc[UR6][R90.64] ;  /* 0x000000065a6c0980 */ /* 0x00096a000c101b00 */
[----:B------:R-:W2:Y:S08]  /*0b40*/  @P3 LDC.64 R148, c[0x0][0x438] ;  /* 0x00010e00ff943b82 */ /* 0x000eb00000000a00 */
[----:B------:R-:W2:Y:S01]  /*0b50*/  @P3 LDC.64 R150, c[0x0][0x3e8] ;  /* 0x0000fa00ff963b82 */ /* 0x000ea20000000a00 */
[----:B------:R-:W-:-:S07]  /*0b60*/  ISETP.GE.U32.AND P0, PT, R135, 0x260, PT ;  /* 0x000002608700780c */ /* 0x000fce0003f06070 */
[----:B---3--:R-:W3:Y:S08]  /*0b70*/  @P2 LDC.64 R152, c[0x0][0x3d0] ;  /* 0x0000f400ff982b82 */ /* 0x008ef00000000a00 */
[----:B------:R-:W3:Y:S08]  /*0b80*/  @P2 LDC.64 R88, c[0x0][0x438] ;  /* 0x00010e00ff582b82 */ /* 0x000ef00000000a00 */
[----:B-1----:R-:W1:Y:S01]  /*0b90*/  @P2 LDC.64 R92, c[0x0][0x3e8] ;  /* 0x0000fa00ff5c2b82 */ /* 0x002e620000000a00 */
[----:B------:R-:W-:-:S04]  /*0ba0*/  @P5 IMAD.WIDE.U32 R94, R82, 0x8, R94 ;  /* 0x00000008525e5825 */ /* 0x000fc800078e005e */
[C---:B----4-:R-:W-:Y:S01]  /*0bb0*/  @P5 IMAD.WIDE.U32 R136, R82.reuse, 0x8, R136 ;  /* 0x0000000852885825 */ /* 0x050fe200078e0088 */
[----:B------:R4:W5:Y:S02]  /*0bc0*/  @P5 LDG.E.64 R8, desc[UR6][R94.64] ;  /* 0x000000065e085981 */ /* 0x000964000c1e1b00 */
[----:B------:R-:W4:Y:S01]  /*0bd0*/  @P1 LDC.64 R34, c[0x0][0x3d0] ;  /* 0x0000f400ff221b82 */ /* 0x000f220000000a00 */
[C---:B------:R-:W-:Y:S01]  /*0be0*/  @P5 IMAD.WIDE.U32 R142, R82.reuse, 0x8, R142 ;  /* 0x00000008528e5825 */ /* 0x040fe200078e008e */
[----:B------:R-:W-:Y:S01]  /*0bf0*/  @P5 IADD3 R82, PT, PT, R82, 0x20, RZ ;  /* 0x0000002052525810 */ /* 0x000fe20007ffe0ff */
[----:B------:R0:W5:Y:S05]  /*0c00*/  @P5 LD.E.64 R106, desc[UR6][R136.64] ;  /* 0x00000006886a5980 */ /* 0x00016a000c101b00 */
[----:B------:R-:W4:Y:S08]  /*0c10*/  @P1 LDC.64 R90, c[0x0][0x438] ;  /* 0x00010e00ff5a1b82 */ /* 0x000f300000000a00 */
[----:B------:R-:W4:Y:S01]  /*0c20*/  @P1 LDC.64 R154, c[0x0][0x3e8] ;  /* 0x0000fa00ff9a1b82 */ /* 0x000f220000000a00 */
[C---:B0-----:R-:W-:Y:S01]  /*0c30*/  @P4 IMAD.WIDE.U32 R22, R82.reuse, 0x8, R22 ;  /* 0x0000000852164825 */ /* 0x041fe200078e0016 */
[----:B------:R0:W5:Y:S03]  /*0c40*/  @P5 LDG.E.64 R50, desc[UR6][R142.64] ;  /* 0x000000068e325981 */ /* 0x000166000c1e1b00 */
[C---:B--2---:R-:W-:Y:S01]  /*0c50*/  @P4 IMAD.WIDE.U32 R84, R82.reuse, 0x8, R84 ;  /* 0x0000000852544825 */ /* 0x044fe200078e0054 */
[----:B------:R0:W5:Y:S02]  /*0c60*/  @P4 LDG.E.64 R46, desc[UR6][R22.64] ;  /* 0x00000006162e4981 */ /* 0x000164000c1e1b00 */
[----:B------:R-:W2:Y:S01]  /*0c70*/  @P6 LDC.64 R156, c[0x0][0x3d0] ;  /* 0x0000f400ff9c6b82 */ /* 0x000ea20000000a00 */
[C---:B------:R-:W-:Y:S01]  /*0c80*/  @P4 IMAD.WIDE.U32 R144, R82.reuse, 0x8, R144 ;  /* 0x0000000852904825 */ /* 0x040fe200078e0090 */
[----:B------:R0:W5:Y:S06]  /*0c90*/  @P4 LD.E.64 R104, desc[UR6][R84.64] ;  /* 0x0000000654684980 */ /* 0x00016c000c101b00 */
[----:B------:R-:W0:Y:S01]  /*0ca0*/  @P6 LDC.64 R158, c[0x0][0x438] ;  /* 0x00010e00ff9e6b82 */ /* 0x000e220000000a00 */
[----:B------:R-:W-:Y:S01]  /*0cb0*/  @P4 VIADD R82, R82, 0x20 ;  /* 0x0000002052524836 */ /* 0x000fe20000000000 */
[----:B------:R0:W5:Y:S06]  /*0cc0*/  @P4 LDG.E.64 R48, desc[UR6][R144.64] ;  /* 0x0000000690304981 */ /* 0x00016c000c1e1b00 */
[----:B------:R-:W0:Y:S01]  /*0cd0*/  @P6 LDC.64 R160, c[0x0][0x3e8] ;  /* 0x0000fa00ffa06b82 */ /* 0x000e220000000a00 */
[----:B------:R-:W-:-:S04]  /*0ce0*/  @P3 IMAD.WIDE.U32 R146, R82, 0x8, R146 ;  /* 0x0000000852923825 */ /* 0x000fc800078e0092 */
[C---:B------:R-:W-:Y:S01]  /*0cf0*/  @P3 IMAD.WIDE.U32 R148, R82.reuse, 0x8, R148 ;  /* 0x0000000852943825 */ /* 0x040fe200078e0094 */
        /* <DEDUP_REMOVED lines=8> */
[----:B---3--:R-:W-:-:S04]  /*0d80*/  @P2 IMAD.WIDE.U32 R152, R82, 0x8, R152 ;  /* 0x0000000852982825 */ /* 0x008fc800078e0098 */
[C---:B------:R-:W-:Y:S01]  /*0d90*/  @P2 IMAD.WIDE.U32 R88, R82.reuse, 0x8, R88 ;  /* 0x0000000852582825 */ /* 0x040fe200078e0058 */
[----:B------:R3:W5:Y:S03]  /*0da0*/  @P2 LDG.E.64 R38, desc[UR6][R152.64] ;  /* 0x0000000698262981 */ /* 0x000766000c1e1b00 */
[C---:B-1----:R-:W-:Y:S01]  /*0db0*/  @P2 IMAD.WIDE.U32 R92, R82.reuse, 0x8, R92 ;  /* 0x00000008525c2825 */ /* 0x042fe200078e005c */
[----:B------:R-:W-:Y:S01]  /*0dc0*/  @P2 IADD3 R82, PT, PT, R82, 0x20, RZ ;  /* 0x0000002052522810 */ /* 0x000fe20007ffe0ff */
[----:B------:R3:W5:Y:S04]  /*0dd0*/  @P2 LD.E.64 R100, desc[UR6][R88.64] ;  /* 0x0000000658642980 */ /* 0x000768000c101b00 */
[C---:B----4-:R-:W-:Y:S01]  /*0de0*/  @P1 IMAD.WIDE.U32 R34, R82.reuse, 0x8, R34 ;  /* 0x0000000852221825 */ /* 0x050fe200078e0022 */
[----:B------:R3:W5:Y:S03]  /*0df0*/  @P2 LDG.E.64 R44, desc[UR6][R92.64] ;  /* 0x000000065c2c2981 */ /* 0x000766000c1e1b00 */
[C---:B------:R-:W-:Y:S01]  /*0e00*/  @P1 IMAD.WIDE.U32 R90, R82.reuse, 0x8, R90 ;  /* 0x00000008525a1825 */ /* 0x040fe200078e005a */
[----:B------:R3:W5:Y:S03]  /*0e10*/  @P1 LDG.E.64 R4, desc[UR6][R34.64] ;  /* 0x0000000622041981 */ /* 0x000766000c1e1b00 */
[C---:B------:R-:W-:Y:S01]  /*0e20*/  @P1 IMAD.WIDE.U32 R154, R82.reuse, 0x8, R154 ;  /* 0x00000008529a1825 */ /* 0x040fe200078e009a */
[----:B------:R3:W5:Y:S03]  /*0e30*/  @P1 LD.E.64 R98, desc[UR6][R90.64] ;  /* 0x000000065a621980 */ /* 0x000766000c101b00 */
[----:B------:R-:W-:Y:S01]  /*0e40*/  @P1 VIADD R82, R82, 0x20 ;  /* 0x0000002052521836 */ /* 0x000fe20000000000 */
[----:B------:R3:W5:Y:S03]  /*0e50*/  @P1 LDG.E.64 R42, desc[UR6][R154.64] ;  /* 0x000000069a2a1981 */ /* 0x000766000c1e1b00 */
[----:B--2---:R-:W-:-:S04]  /*0e60*/  @P6 IMAD.WIDE.U32 R156, R82, 0x8, R156 ;  /* 0x00000008529c6825 */ /* 0x004fc800078e009c */
[C---:B0-----:R-:W-:Y:S01]  /*0e70*/  @P6 IMAD.WIDE.U32 R158, R82.reuse, 0x8, R158 ;  /* 0x00000008529e6825 */ /* 0x041fe200078e009e */
        /* <DEDUP_REMOVED lines=21> */
[----:B--2---:R-:W-:-:S05]  /*0fd0*/  IMAD.WIDE.U32 R82, R82, 0x8, R84 ;  /* 0x0000000852527825 */ /* 0x004fca00078e0054 */
[----:B------:R0:W5:Y:S01]  /*0fe0*/  LD.E.64 R210, desc[UR6][R82.64] ;  /* 0x0000000652d27980 */ /* 0x000162000c101b00 */
[----:B------:R-:W-:Y:S05]  /*0ff0*/  BRA `(.L_x_76765) ;  /* 0x0000000800cc7947 */ /* 0x000fea0003800000 */
.L_x_76764:
        /* <DEDUP_REMOVED lines=23> */
[----:B------:R-:W-:-:S07]  /*1170*/  @P4 VIADD R82, R82, 0x20 ;  /* 0x0000002052524836 */ /* 0x000fce0000000000 */
[----:B------:R-:W3:Y:S08]  /*1180*/  @P1 LDC.64 R146, c[0x0][0x3d0] ;  /* 0x0000f400ff921b82 */ /* 0x000ef00000000a00 */
[----:B------:R-:W3:Y:S01]  /*1190*/  @P1 LDC.64 R148, c[0x0][0x3e8] ;  /* 0x0000fa00ff941b82 */ /* 0x000ee20000000a00 */
[----:B------:R-:W-:Y:S01]  /*11a0*/  ISETP.GE.U32.AND P5, PT, R135, 0x100, PT ;  /* 0x000001008700780c */ /* 0x000fe20003fa6070 */
[----:B----4-:R-:W-:Y:S01]  /*11b0*/  @P3 IMAD.WIDE.U32 R94, R82, 0x8, R94 ;  /* 0x00000008525e3825 */ /* 0x010fe200078e005e */
[----:B------:R4:W5:Y:S01]  /*11c0*/  @P4 LDG.E.64 R28, desc[UR6][R90.64] ;  /* 0x000000065a1c4981 */ /* 0x000962000c1e1b00 */
[----:B------:R-:W-:-:S02]  /*11d0*/  @P4 CS2R R128, SRZ ;  /* 0x0000000000804805 */ /* 0x000fc4000001ff00 */
[C---:B0-----:R-:W-:Y:S01]  /*11e0*/  @P3 IMAD.WIDE.U32 R136, R82.reuse, 0x8, R136 ;  /* 0x0000000852883825 */ /* 0x041fe200078e0088 */
[----:B------:R0:W5:Y:S01]  /*11f0*/  @P4 LDG.E.64 R78, desc[UR6][R92.64] ;  /* 0x000000065c4e4981 */ /* 0x000162000c1e1b00 */
[----:B------:R-:W0:Y:S01]  /*1200*/  @P0 LDC.64 R84, c[0x0][0x3d0] ;  /* 0x0000f400ff540b82 */ /* 0x000e220000000a00 */
[----:B------:R-:W-:Y:S01]  /*1210*/  ISETP.GE.U32.AND P4, PT, R135, 0x120, PT ;  /* 0x000001208700780c */ /* 0x000fe20003f86070 */
[----:B------:R-:W-:Y:S01]  /*1220*/  @P3 VIADD R82, R82, 0x20 ;  /* 0x0000002052523836 */ /* 0x000fe20000000000 */
[----:B------:R0:W5:Y:S05]  /*1230*/  @P3 LDG.E.64 R24, desc[UR6][R94.64] ;  /* 0x000000065e183981 */ /* 0x00016a000c1e1b00 */
[----:B-1----:R-:W1:Y:S01]  /*1240*/  @P0 LDC.64 R88, c[0x0][0x3e8] ;  /* 0x0000fa00ff580b82 */ /* 0x002e620000000a00 */
[----:B--2---:R-:W-:Y:S01]  /*1250*/  @P2 IMAD.WIDE.U32 R142, R82, 0x8, R142 ;  /* 0x00000008528e2825 */ /* 0x004fe200078e008e */
[----:B------:R2:W5:Y:S01]  /*1260*/  @P3 LDG.E.64 R76, desc[UR6][R136.64] ;  /* 0x00000006884c3981 */ /* 0x000562000c1e1b00 */
[----:B------:R-:W-:-:S02]  /*1270*/  @P3 CS2R R126, SRZ ;  /* 0x00000000007e3805 */ /* 0x000fc4000001ff00 */
[----:B------:R-:W-:Y:S01]  /*1280*/  ISETP.GE.U32.AND P3, PT, R135, 0x140, PT ;  /* 0x000001408700780c */ /* 0x000fe20003f66070 */
[C---:B---3--:R-:W-:Y:S02]  /*1290*/  @P2 IMAD.WIDE.U32 R144, R82.reuse, 0x8, R144 ;  /* 0x0000000852902825 */ /* 0x048fe400078e0090 */
[----:B----4-:R-:W3:Y:S01]  /*12a0*/  @P6 LDC.64 R90, c[0x0][0x3d0] ;  /* 0x0000f400ff5a6b82 */ /* 0x010ee20000000a00 */
[----:B------:R-:W-:Y:S01]  /*12b0*/  @P2 IADD3 R82, PT, PT, R82, 0x20, RZ ;  /* 0x0000002052522810 */ /* 0x000fe20007ffe0ff */
[----:B------:R4:W5:Y:S01]  /*12c0*/  @P2 LDG.E.64 R20, desc[UR6][R142.64] ;  /* 0x000000068e142981 */ /* 0x000962000c1e1b00 */
[----:B------:R-:W-:-:S03]  /*12d0*/  @P2 CS2R R124, SRZ ;  /* 0x00000000007c2805 */ /* 0x000fc6000001ff00 */
[----:B------:R4:W5:Y:S02]  /*12e0*/  @P2 LDG.E.64 R74, desc[UR6][R144.64] ;  /* 0x00000006904a2981 */ /* 0x000964000c1e1b00 */
[----:B0-----:R-:W0:Y:S01]  /*12f0*/  @P6 LDC.64 R92, c[0x0][0x3e8] ;  /* 0x0000fa00ff5c6b82 */ /* 0x001e220000000a00 */
[----:B------:R-:W-:Y:S01]  /*1300*/  @P1 IMAD.WIDE.U32 R146, R82, 0x8, R146 ;  /* 0x0000000852921825 */ /* 0x000fe200078e0092 */
[----:B------:R-:W-:-:S03]  /*1310*/  ISETP.GE.U32.AND P2, PT, R135, 0x160, PT ;  /* 0x000001608700780c */ /* 0x000fc60003f46070 */
[C---:B------:R-:W-:Y:S01]  /*1320*/  @P1 IMAD.WIDE.U32 R148, R82.reuse, 0x8, R148 ;  /* 0x0000000852941825 */ /* 0x040fe200078e0094 */
[----:B------:R1:W5:Y:S02]  /*1330*/  @P1 LDG.E.64 R18, desc[UR6][R146.64] ;  /* 0x0000000692121981 */ /* 0x000364000c1e1b00 */
[----:B------:R-:W0:Y:S01]  /*1340*/  @P5 LDC.64 R94, c[0x0][0x3d0] ;  /* 0x0000f400ff5e5b82 */ /* 0x000e220000000a00 */
[----:B------:R-:W-:Y:S01]  /*1350*/  @P1 VIADD R82, R82, 0x20 ;  /* 0x0000002052521836 */ /* 0x000fe20000000000 */
[----:B------:R1:W5:Y:S06]  /*1360*/  @P1 LDG.E.64 R72, desc[UR6][R148.64] ;  /* 0x0000000694481981 */ /* 0x00036c000c1e1b00 */
[----:B--2---:R-:W2:Y:S01]  /*1370*/  @P5 LDC.64 R136, c[0x0][0x3e8] ;  /* 0x0000fa00ff885b82 */ /* 0x004ea20000000a00 */
[----:B------:R-:W-:-:S02]  /*1380*/  @P1 CS2R R122, SRZ ;  /* 0x00000000007a1805 */ /* 0x000fc4000001ff00 */
[----:B------:R-:W-:-:S05]  /*1390*/  ISETP.GE.U32.AND P1, PT, R135, 0x180, PT ;  /* 0x000001808700780c */ /* 0x000fca0003f26070 */
[----:B----4-:R-:W4:Y:S08]  /*13a0*/  @P4 LDC.64 R142, c[0x0][0x3d0] ;  /* 0x0000f400ff8e4b82 */ /* 0x010f300000000a00 */
[----:B------:R-:W4:Y:S01]  /*13b0*/  @P4 LDC.64 R144, c[0x0][0x3e8] ;  /* 0x0000fa00ff904b82 */ /* 0x000f220000000a00 */
[----:B------:R-:W-:-:S04]  /*13c0*/  @P0 IMAD.WIDE.U32 R84, R82, 0x8, R84 ;  /* 0x0000000852540825 */ /* 0x000fc800078e0054 */
[C---:B-1----:R-:W-:Y:S01]  /*13d0*/  @P0 IMAD.WIDE.U32 R88, R82.reuse, 0x8, R88 ;  /* 0x0000000852580825 */ /* 0x042fe200078e0058 */
[----:B------:R1:W5:Y:S02]  /*13e0*/  @P0 LDG.E.64 R16, desc[UR6][R84.64] ;  /* 0x0000000654100981 */ /* 0x000364000c1e1b00 */
[----:B------:R-:W4:Y:S01]  /*13f0*/  @P3 LDC.64 R146, c[0x0][0x3d0] ;  /* 0x0000f400ff923b82 */ /* 0x000f220000000a00 */
[----:B------:R-:W-:Y:S01]  /*1400*/  @P0 VIADD R82, R82, 0x20 ;  /* 0x0000002052520836 */ /* 0x000fe20000000000 */
[----:B------:R4:W5:Y:S06]  /*1410*/  @P0 LDG.E.64 R70, desc[UR6][R88.64] ;  /* 0x0000000658460981 */ /* 0x00096c000c1e1b00 */
[----:B------:R-:W4:Y:S01]  /*1420*/  @P3 LDC.64 R148, c[0x0][0x3e8] ;  /* 0x0000fa00ff943b82 */ /* 0x000f220000000a00 */
[----:B---3--:R-:W-:-:S04]  /*1430*/  @P6 IMAD.WIDE.U32 R90, R82, 0x8, R90 ;  /* 0x00000008525a6825 */ /* 0x008fc800078e005a */
[----:B0-----:R-:W-:-:S03]  /*1440*/  @P6 IMAD.WIDE.U32 R92, R82, 0x8, R92 ;  /* 0x00000008525c6825 */ /* 0x001fc600078e005c */
[----:B------:R-:W0:Y:S01]  /*1450*/  @P2 LDC.64 R150, c[0x0][0x3d0] ;  /* 0x0000f400ff962b82 */ /* 0x000e220000000a00 */
[----:B------:R-:W-:Y:S02]  /*1460*/  @P6 IADD3 R82, PT, PT, R82, 0x20, RZ ;  /* 0x0000002052526810 */ /* 0x000fe40007ffe0ff */
[----:B------:R-:W-:-:S05]  /*1470*/  @P0 CS2R R120, SRZ ;  /* 0x0000000000780805 */ /* 0x000fca000001ff00 */
[----:B------:R-:W3:Y:S01]  /*1480*/  @P2 LDC.64 R152, c[0x0][0x3e8] ;  /* 0x0000fa00ff982b82 */ /* 0x000ee20000000a00 */
[C---:B------:R-:W-:Y:S01]  /*1490*/  @P5 IMAD.WIDE.U32 R94, R82.reuse, 0x8, R94 ;  /* 0x00000008525e5825 */ /* 0x040fe200078e005e */
[----:B------:R-:W-:Y:S01]  /*14a0*/  ISETP.GE.U32.AND P0, PT, R135, 0x1a0, PT ;  /* 0x000001a08700780c */ /* 0x000fe20003f06070 */
[----:B------:R3:W5:Y:S02]  /*14b0*/  @P6 LDG.E.64 R14, desc[UR6][R90.64] ;  /* 0x000000065a0e6981 */ /* 0x000764000c1e1b00 */
[C---:B--2---:R-:W-:Y:S01]  /*14c0*/  @P5 IMAD.WIDE.U32 R136, R82.reuse, 0x8, R136 ;  /* 0x0000000852885825 */ /* 0x044fe200078e0088 */
[----:B------:R-:W-:Y:S01]  /*14d0*/  @P6 CS2R R118, SRZ ;  /* 0x0000000000766805 */ /* 0x000fe2000001ff00 */
[----:B------:R2:W5:Y:S01]  /*14e0*/  @P6 LDG.E.64 R68, desc[UR6][R92.64] ;  /* 0x000000065c446981 */ /* 0x000562000c1e1b00 */
[----:B-1----:R-:W1:Y:S01]  /*14f0*/  @P1 LDC.64 R84, c[0x0][0x3e8] ;  /* 0x0000fa00ff541b82 */ /* 0x002e620000000a00 */
[----:B------:R-:W-:Y:S01]  /*1500*/  @P5 VIADD R82, R82, 0x20 ;  /* 0x0000002052525836 */ /* 0x000fe20000000000 */
[----:B------:R-:W-:Y:S01]  /*1510*/  @P5 CS2R R116, SRZ ;  /* 0x0000000000745805 */ /* 0x000fe2000001ff00 */
[----:B------:R1:W5:Y:S02]  /*1520*/  @P5 LDG.E.64 R64, desc[UR6][R94.64] ;  /* 0x000000065e405981 */ /* 0x000364000c1e1b00 */
[----:B----4-:R-:W-:-:S02]  /*1530*/  @P4 IMAD.WIDE.U32 R142, R82, 0x8, R142 ;  /* 0x00000008528e4825 */ /* 0x010fc400078e008e */
[----:B------:R4:W5:Y:S01]  /*1540*/  @P5 LDG.E.64 R66, desc[UR6][R136.64] ;  /* 0x0000000688425981 */ /* 0x000962000c1e1b00 */
[----:B------:R-:W4:Y:S01]  /*1550*/  @P1 LDC.64 R154, c[0x0][0x3d0] ;  /* 0x0000f400ff9a1b82 */ /* 0x000f220000000a00 */
[C---:B------:R-:W-:Y:S01]  /*1560*/  @P4 IMAD.WIDE.U32 R144, R82.reuse, 0x8, R144 ;  /* 0x0000000852904825 */ /* 0x040fe200078e0090 */
[C---:B------:R-:W-:Y:S01]  /*1570*/  ISETP.GE.U32.AND P6, PT, R135.reuse, 0x1c0, PT ;  /* 0x000001c08700780c */ /* 0x040fe20003fc6070 */
[----:B------:R-:W5:Y:S02]  /*1580*/  @P4 LDG.E.64 R12, desc[UR6][R142.64] ;  /* 0x000000068e0c4981 */ /* 0x000f64000c1e1b00 */
[----:B------:R-:W-:Y:S01]  /*1590*/  @P4 VIADD R82, R82, 0x20 ;  /* 0x0000002052524836 */ /* 0x000fe20000000000 */
[----:B------:R-:W-:Y:S01]  /*15a0*/  ISETP.GE.U32.AND P5, PT, R135, 0x1e0, PT ;  /* 0x000001e08700780c */ /* 0x000fe20003fa6070 */
[----:B------:R-:W5:Y:S01]  /*15b0*/  @P4 LDG.E.64 R62, desc[UR6][R144.64] ;  /* 0x00000006903e4981 */ /* 0x000f62000c1e1b00 */
[----:B------:R-:W4:Y:S01]  /*15c0*/  @P0 LDC.64 R88, c[0x0][0x3d0] ;  /* 0x0000f400ff580b82 */ /* 0x000f220000000a00 */
[----:B------:R-:W-:-:S04]  /*15d0*/  @P3 IMAD.WIDE.U32 R146, R82, 0x8, R146 ;  /* 0x0000000852923825 */ /* 0x000fc800078e0092 */
[C---:B------:R-:W-:Y:S01]  /*15e0*/  @P3 IMAD.WIDE.U32 R148, R82.reuse, 0x8, R148 ;  /* 0x0000000852943825 */ /* 0x040fe200078e0094 */
[----:B------:R-:W-:Y:S02]  /*15f0*/  @P3 IADD3 R82, PT, PT, R82, 0x20, RZ ;  /* 0x0000002052523810 */ /* 0x000fe40007ffe0ff */
[----:B------:R-:W-:Y:S01]  /*1600*/  @P4 CS2R R114, SRZ ;  /* 0x0000000000724805 */ /* 0x000fe2000001ff00 */
[----:B------:R-:W4:Y:S01]  /*1610*/  @P0 LDC.64 R156, c[0x0][0x3e8] ;  /* 0x0000fa00ff9c0b82 */ /* 0x000f220000000a00 */
[----:B------:R-:W5:Y:S01]  /*1620*/  @P3 LDG.E.64 R58, desc[UR6][R146.64] ;  /* 0x00000006923a3981 */ /* 0x000f62000c1e1b00 */
[C---:B0-----:R-:W-:Y:S01]  /*1630*/  @P2 IMAD.WIDE.U32 R150, R82.reuse, 0x8, R150 ;  /* 0x0000000852962825 */ /* 0x041fe200078e0096 */
[----:B------:R-:W-:Y:S02]  /*1640*/  @P3 CS2R R112, SRZ ;  /* 0x0000000000703805 */ /* 0x000fe4000001ff00 */
[----:B------:R-:W5:Y:S01]  /*1650*/  @P3 LDG.E.64 R60, desc[UR6][R148.64] ;  /* 0x00000006943c3981 */ /* 0x000f62000c1e1b00 */
[----:B---3--:R-:W-:-:S02]  /*1660*/  @P2 IMAD.WIDE.U32 R152, R82, 0x8, R152 ;  /* 0x0000000852982825 */ /* 0x008fc400078e0098 */
[----:B------:R-:W0:Y:S01]  /*1670*/  @P6 LDC.64 R90, c[0x0][0x3d0] ;  /* 0x0000f400ff5a6b82 */ /* 0x000e220000000a00 */
[----:B------:R-:W-:Y:S01]  /*1680*/  ISETP.GE.U32.AND P4, PT, R135, 0x200, PT ;  /* 0x000002008700780c */ /* 0x000fe20003f86070 */
[----:B------:R-:W5:Y:S01]  /*1690*/  @P2 LDG.E.64 R10, desc[UR6][R150.64] ;  /* 0x00000006960a2981 */ /* 0x000f62000c1e1b00 */
[----:B------:R-:W-:-:S05]  /*16a0*/  @P2 VIADD R82, R82, 0x20 ;  /* 0x0000002052522836 */ /* 0x000fca0000000000 */
[----:B--2---:R-:W2:Y:S01]  /*16b0*/  @P6 LDC.64 R92, c[0x0][0x3e8] ;  /* 0x0000fa00ff5c6b82 */ /* 0x004ea20000000a00 */
[C---:B-1----:R-:W-:Y:S01]  /*16c0*/  @P1 IMAD.WIDE.U32 R84, R82.reuse, 0x8, R84 ;  /* 0x0000000852541825 */ /* 0x042fe200078e0054 */
[----:B------:R-:W-:Y:S01]  /*16d0*/  ISETP.GE.U32.AND P3, PT, R135, 0x220, PT ;  /* 0x000002208700780c */ /* 0x000fe20003f66070 */
[----:B------:R-:W5:Y:S04]  /*16e0*/  @P2 LDG.E.64 R56, desc[UR6][R152.64] ;  /* 0x0000000698382981 */ /* 0x000f68000c1e1b00 */
[----:B------:R1:W5:Y:S01]  /*16f0*/  @P1 LDG.E.64 R54, desc[UR6][R84.64] ;  /* 0x0000000654361981 */ /* 0x000362000c1e1b00 */
[----:B------:R-:W3:Y:S01]  /*1700*/  @P5 LDC.64 R94, c[0x0][0x3e8] ;  /* 0x0000fa00ff5e5b82 */ /* 0x000ee20000000a00 */
[----:B----4-:R-:W-:Y:S01]  /*1710*/  @P1 IMAD.WIDE.U32 R154, R82, 0x8, R154 ;  /* 0x00000008529a1825 */ /* 0x010fe200078e009a */
[----:B------:R-:W-:-:S02]  /*1720*/  @P2 CS2R R110, SRZ ;  /* 0x00000000006e2805 */ /* 0x000fc4000001ff00 */
[----:B------:R-:W-:-:S04]  /*1730*/  @P1 CS2R R108, SRZ ;  /* 0x00000000006c1805 */ /* 0x000fc8000001ff00 */
[----:B------:R-:W4:Y:S01]  /*1740*/  @P4 LDC.64 R136, c[0x0][0x3d0] ;  /* 0x0000f400ff884b82 */ /* 0x000f220000000a00 */
[----:B------:R-:W-:-:S07]  /*1750*/  ISETP.GE.U32.AND P2, PT, R135, 0x240, PT ;  /* 0x000002408700780c */ /* 0x000fce0003f46070 */
[----:B-1----:R-:W1:Y:S01]  /*1760*/  @P5 LDC.64 R84, c[0x0][0x3d0] ;  /* 0x0000f400ff545b82 */ /* 0x002e620000000a00 */
[----:B------:R-:W-:Y:S01]  /*1770*/  @P1 VIADD R82, R82, 0x20 ;  /* 0x0000002052521836 */ /* 0x000fe20000000000 */
[----:B------:R-:W5:Y:S01]  /*1780*/  @P1 LDG.E.64 R52, desc[UR6][R154.64] ;  /* 0x000000069a341981 */ /* 0x000f62000c1e1b00 */
[----:B------:R-:W-:Y:S02]  /*1790*/  ISETP.GE.U32.AND P1, PT, R135, 0x260, PT ;  /* 0x000002608700780c */ /* 0x000fe40003f26070 */
[----:B------:R-:W-:-:S03]  /*17a0*/  @P0 IMAD.WIDE.U32 R88, R82, 0x8, R88 ;  /* 0x0000000852580825 */ /* 0x000fc600078e0058 */
[----:B------:R-:W4:Y:S01]  /*17b0*/  @P4 LDC.64 R142, c[0x0][0x3e8] ;  /* 0x0000fa00ff8e4b82 */ /* 0x000f220000000a00 */
[C---:B------:R-:W-:Y:S01]  /*17c0*/  @P0 IMAD.WIDE.U32 R156, R82.reuse, 0x8, R156 ;  /* 0x00000008529c0825 */ /* 0x040fe200078e009c */
[----:B------:R-:W-:Y:S01]  /*17d0*/  @P0 IADD3 R82, PT, PT, R82, 0x20, RZ ;  /* 0x0000002052520810 */ /* 0x000fe20007ffe0ff */
[----:B------:R1:W5:Y:S01]  /*17e0*/  @P0 LDG.E.64 R8, desc[UR6][R88.64] ;  /* 0x0000000658080981 */ /* 0x000362000c1e1b00 */
[----:B------:R-:W-:-:S03]  /*17f0*/  @P0 CS2R R106, SRZ ;  /* 0x00000000006a0805 */ /* 0x000fc6000001ff00 */
[----:B------:R4:W5:Y:S01]  /*1800*/  @P0 LDG.E.64 R50, desc[UR6][R156.64] ;  /* 0x000000069c320981 */ /* 0x000962000c1e1b00 */
[----:B------:R-:W4:Y:S01]  /*1810*/  @P3 LDC.64 R144, c[0x0][0x3d0] ;  /* 0x0000f400ff903b82 */ /* 0x000f220000000a00 */
[----:B------:R-:W-:Y:S01]  /*1820*/  ISETP.GE.U32.AND P0, PT, R135, 0x280, PT ;  /* 0x000002808700780c */ /* 0x000fe20003f06070 */
[----:B0-----:R-:W-:-:S06]  /*1830*/  @P6 IMAD.WIDE.U32 R90, R82, 0x8, R90 ;  /* 0x00000008525a6825 */ /* 0x001fcc00078e005a */
[----:B------:R-:W0:Y:S01]  /*1840*/  @P3 LDC.64 R146, c[0x0][0x3e8] ;  /* 0x0000fa00ff923b82 */ /* 0x000e220000000a00 */
[C---:B--2---:R-:W-:Y:S01]  /*1850*/  @P6 IMAD.WIDE.U32 R92, R82.reuse, 0x8, R92 ;  /* 0x00000008525c6825 */ /* 0x044fe200078e005c */
[----:B------:R2:W5:Y:S03]  /*1860*/  @P6 LDG.E.64 R46, desc[UR6][R90.64] ;  /* 0x000000065a2e6981 */ /* 0x000566000c1e1b00 */
[----:B------:R-:W-:Y:S01]  /*1870*/  @P6 VIADD R82, R82, 0x20 ;  /* 0x0000002052526836 */ /* 0x000fe20000000000 */
[----:B------:R2:W5:Y:S02]  /*1880*/  @P6 LDG.E.64 R48, desc[UR6][R92.64] ;  /* 0x000000065c306981 */ /* 0x000564000c1e1b00 */
[----:B------:R-:W2:Y:S01]  /*1890*/  @P2 LDC.64 R148, c[0x0][0x3d0] ;  /* 0x0000f400ff942b82 */ /* 0x000ea20000000a00 */
[----:B-1----:R-:W-:-:S07]  /*18a0*/  @P5 IMAD.WIDE.U32 R88, R82, 0x8, R84 ;  /* 0x0000000852585825 */ /* 0x002fce00078e0054 */
[----:B------:R-:W1:Y:S01]  /*18b0*/  @P2 LDC.64 R150, c[0x0][0x3e8] ;  /* 0x0000fa00ff962b82 */ /* 0x000e620000000a00 */
[C---:B---3--:R-:W-:Y:S01]  /*18c0*/  @P5 IMAD.WIDE.U32 R94, R82.reuse, 0x8, R94 ;  /* 0x00000008525e5825 */ /* 0x048fe200078e005e */
[----:B------:R3:W5:Y:S06]  /*18d0*/  @P5 LDG.E.64 R6, desc[UR6][R88.64] ;  /* 0x0000000658065981 */ /* 0x00076c000c1e1b00 */
[----:B------:R-:W3:Y:S01]  /*18e0*/  @P1 LDC.64 R84, c[0x0][0x3d0] ;  /* 0x0000f400ff541b82 */ /* 0x000ee20000000a00 */
[----:B------:R-:W-:Y:S01]  /*18f0*/  @P5 VIADD R82, R82, 0x20 ;  /* 0x0000002052525836 */ /* 0x000fe20000000000 */
[----:B------:R0:W5:Y:S06]  /*1900*/  @P5 LDG.E.64 R86, desc[UR6][R94.64] ;  /* 0x000000065e565981 */ /* 0x00016c000c1e1b00 */
[----:B------:R-:W3:Y:S01]  /*1910*/  @P1 LDC.64 R154, c[0x0][0x3e8] ;  /* 0x0000fa00ff9a1b82 */ /* 0x000ee20000000a00 */
[----:B----4-:R-:W-:-:S04]  /*1920*/  @P4 IMAD.WIDE.U32 R136, R82, 0x8, R136 ;  /* 0x0000000852884825 */ /* 0x010fc800078e0088 */
[----:B------:R-:W-:-:S03]  /*1930*/  @P4 IMAD.WIDE.U32 R142, R82, 0x8, R142 ;  /* 0x00000008528e4825 */ /* 0x000fc600078e008e */
[----:B------:R-:W4:Y:S01]  /*1940*/  @P0 LDC.64 R158, c[0x0][0x3e8] ;  /* 0x0000fa00ff9e0b82 */ /* 0x000f220000000a00 */
[----:B------:R-:W-:Y:S01]  /*1950*/  @P4 IADD3 R82, PT, PT, R82, 0x20, RZ ;  /* 0x0000002052524810 */ /* 0x000fe20007ffe0ff */
[----:B------:R0:W5:Y:S06]  /*1960*/  @P4 LDG.E.64 R38, desc[UR6][R136.64] ;  /* 0x0000000688264981 */ /* 0x00016c000c1e1b00 */
[----:B------:R-:W4:Y:S01]  /*1970*/  @P0 LDC.64 R156, c[0x0][0x3d0] ;  /* 0x0000f400ff9c0b82 */ /* 0x000f220000000a00 */
[C---:B------:R-:W-:Y:S01]  /*1980*/  @P3 IMAD.WIDE.U32 R144, R82.reuse, 0x8, R144 ;  /* 0x0000000852903825 */ /* 0x040fe200078e0090 */
[----:B------:R1:W5:Y:S03]  /*1990*/  @P4 LDG.E.64 R44, desc[UR6][R142.64] ;  /* 0x000000068e2c4981 */ /* 0x000366000c1e1b00 */
[C---:B0-----:R-:W-:Y:S01]  /*19a0*/  @P3 IMAD.WIDE.U32 R146, R82.reuse, 0x8, R146 ;  /* 0x0000000852923825 */ /* 0x041fe200078e0092 */
        /* <DEDUP_REMOVED lines=8> */
[----:B---3--:R-:W-:-:S04]  /*1a30*/  @P1 IMAD.WIDE.U32 R152, R82, 0x8, R84 ;  /* 0x0000000852981825 */ /* 0x008fc800078e0054 */
[C---:B------:R-:W-:Y:S01]  /*1a40*/  @P1 IMAD.WIDE.U32 R154, R82.reuse, 0x8, R154 ;  /* 0x00000008529a1825 */ /* 0x040fe200078e009a */
[----:B------:R-:W-:Y:S01]  /*1a50*/  @P1 IADD3 R82, PT, PT, R82, 0x20, RZ ;  /* 0x0000002052521810 */ /* 0x000fe20007ffe0ff */
[----:B------:R0:W5:Y:S04]  /*1a60*/  @P1 LDG.E.64 R26, desc[UR6][R152.64] ;  /* 0x00000006981a1981 */ /* 0x000168000c1e1b00 */
[C---:B----4-:R-:W-:Y:S01]  /*1a70*/  @P0 IMAD.WIDE.U32 R84, R82.reuse, 0x8, R158 ;  /* 0x0000000852540825 */ /* 0x050fe200078e009e */
        /* <DEDUP_REMOVED lines=11> */
.L_x_76765:
[----:B------:R-:W-:Y:S05]  /*1b30*/  BSYNC.RECONVERGENT B0 ;  /* 0x0000000000007941 */ /* 0x000fea0003800200 */
.L_x_76763:
[----:B------:R-:W1:Y:S02]  /*1b40*/  LDCU UR4, c[0x0][0x384] ;  /* 0x00007080ff0477ac */ /* 0x000e640008000800 */
[----:B-1----:R-:W-:-:S13]  /*1b50*/  ISETP.GE.AND P0, PT, R139, UR4, PT ;  /* 0x000000048b007c0c */ /* 0x002fda000bf06270 */
[----:B------:R-:W-:Y:S05]  /*1b60*/  @P0 EXIT ;  /* 0x000000000000094d */ /* 0x000fea0003800000 */
[----:B-----5:R-:W-:Y:S01]  /*1b70*/  IMAD.MOV.U32 R176, RZ, RZ, R36 ;  /* 0x000000ffffb07224 */ /* 0x020fe200078e0024 */
[----:B------:R-:W-:Y:S01]  /*1b80*/  SHF.R.U64 R169, R36, 0x10, R37 ;  /* 0x0000001024a97819 */ /* 0x000fe20000001225 */
[----:B------:R-:W-:Y:S01]  /*1b90*/  IMAD.MOV.U32 R36, RZ, RZ, R32 ;  /* 0x000000ffff247224 */ /* 0x000fe200078e0020 */
[----:B------:R-:W-:Y:S01]  /*1ba0*/  SHF.R.U64 R240, R32, 0x10, R33 ;  /* 0x0000001020f07819 */ /* 0x000fe20000001221 */
[--C-:B------:R-:W-:Y:S01]  /*1bb0*/  IMAD.MOV.U32 R243, RZ, RZ, R5.reuse ;  /* 0x000000fffff37224 */ /* 0x100fe200078e0005 */
        /* <DEDUP_REMOVED lines=8> */
[----:B------:R-:W-:Y:S01]  /*1c40*/  SHF.R.U64 R232, R18, 0x10, R19 ;  /* 0x0000001012e87819 */ /* 0x000fe20000001213 */
        /* <DEDUP_REMOVED lines=11> */
[----:B------:R-:W-:Y:S01]  /*1d00*/  PRMT R242, R5, 0x5410, R242 ;  /* 0x0000541005f27816 */ /* 0x000fe200000000f2 */
[----:B------:R-:W-:Y:S01]  /*1d10*/  IMAD.MOV.U32 R191, RZ, RZ, R75 ;  /* 0x000000ffffbf7224 */ /* 0x000fe200078e004b */
[----:B------:R-:W-:Y:S01]  /*1d20*/  MOV R241, R27 ;  /* 0x0000001b00f17202 */ /* 0x000fe20000000f00 */
[----:B------:R-:W-:Y:S01]  /*1d30*/  IMAD.MOV.U32 R185, RZ, RZ, R61 ;  /* 0x000000ffffb97224 */ /* 0x000fe200078e003d */
[----:B------:R-:W-:Y:S01]  /*1d40*/  PRMT R240, R240, 0x5410, R240 ;  /* 0x00005410f0f07816 */ /* 0x000fe200000000f0 */
[----:B------:R-:W-:Y:S01]  /*1d50*/  IMAD.MOV.U32 R179, RZ, RZ, R45 ;  /* 0x000000ffffb37224 */ /* 0x000fe200078e002d */
[----:B------:R-:W-:Y:S01]  /*1d60*/  SHF.R.U64 R5, R130, 0x10, R131 ;  /* 0x0000001082057819 */ /* 0x000fe20000001283 */
[----:B------:R-:W-:Y:S01]  /*1d70*/  IMAD.MOV.U32 R249, RZ, RZ, R11 ;  /* 0x000000fffff97224 */ /* 0x000fe200078e000b */
[----:B------:R-:W-:Y:S01]  /*1d80*/  SHF.R.U32.HI R239, RZ, 0x10, R33 ;  /* 0x00000010ffef7819 */ /* 0x000fe20000011621 */
[----:B------:R-:W-:Y:S01]  /*1d90*/  IMAD.MOV.U32 R246, RZ, RZ, R46 ;  /* 0x000000fffff67224 */ /* 0x000fe200078e002e */
[----:B------:R-:W-:Y:S01]  /*1da0*/  SHF.R.U32.HI R237, RZ, 0x10, R29 ;  /* 0x00000010ffed7819 */ /* 0x000fe2000001161d */
[----:B------:R-:W-:Y:S01]  /*1db0*/  IMAD.MOV.U32 R251, RZ, RZ, R13 ;  /* 0x000000fffffb7224 */ /* 0x000fe200078e000d */
[----:B------:R-:W-:Y:S01]  /*1dc0*/  PRMT R241, R241, 0x5410, R6 ;  /* 0x00005410f1f17816 */ /* 0x000fe20000000006 */
[----:B------:R-:W-:Y:S01]  /*1dd0*/  IMAD.MOV.U32 R250, RZ, RZ, R58 ;  /* 0x000000fffffa7224 */ /* 0x000fe200078e003a */
[----:B------:R-:W-:Y:S01]  /*1de0*/  PRMT R240, R5, 0x7610, R240 ;  /* 0x0000761005f07816 */ /* 0x000fe200000000f0 */
[----:B------:R-:W-:Y:S01]  /*1df0*/  IMAD.MOV.U32 R188, RZ, RZ, R68 ;  /* 0x000000ffffbc7224 */ /* 0x000fe200078e0044 */
[----:B------:R-:W-:Y:S01]  /*1e00*/  PRMT R239, R239, 0x5410, R239 ;  /* 0x00005410efef7816 */ /* 0x000fe200000000ef */
[----:B------:R-:W-:Y:S01]  /*1e10*/  IMAD.MOV.U32 R182, RZ, RZ, R50 ;  /* 0x000000ffffb67224 */ /* 0x000fe200078e0032 */
[----:B------:R-:W-:Y:S01]  /*1e20*/  PRMT R237, R237, 0x5410, R237 ;  /* 0x00005410eded7816 */ /* 0x000fe200000000ed */
[C---:B------:R-:W-:Y:S01]  /*1e30*/  VIADD R142, R133.reuse, 0x646e171e ;  /* 0x646e171e858e7836 */ /* 0x040fe20000000000 */
[----:B------:R-:W-:Y:S01]  /*1e40*/  SHF.R.U32.HI R6, RZ, 0x10, R131 ;  /* 0x00000010ff067819 */ /* 0x000fe20000011683 */
[----:B------:R1:W-:Y:S01]  /*1e50*/  STL.S16 [R1+0x1a], R36 ;  /* 0x00001a2401007387 */ /* 0x0003e20000100600 */
[----:B------:R-:W-:Y:S01]  /*1e60*/  SHF.R.U32.HI R5, RZ, 0x10, R129 ;  /* 0x00000010ff057819 */ /* 0x000fe20000011681 */
[----:B------:R-:W-:Y:S01]  /*1e70*/  VIADD R140, R133, 0xdb3d7428 ;  /* 0xdb3d7428858c7836 */ /* 0x000fe20000000000 */
[----:B------:R-:W-:Y:S01]  /*1e80*/  SHF.R.U32.HI R235, RZ, 0x10, R25 ;  /* 0x00000010ffeb7819 */ /* 0x000fe20000011619 */
[----:B------:R-:W-:Y:S01]  /*1e90*/  IMAD.MOV.U32 R85, RZ, RZ, R81 ;  /* 0x000000ffff557224 */ /* 0x000fe200078e0051 */
[----:B------:R-:W-:Y:S01]  /*1ea0*/  SHF.R.U32.HI R203, RZ, 0x10, R7 ;  /* 0x00000010ffcb7819 */ /* 0x000fe20000011607 */
[----:B------:R-:W-:Y:S01]  /*1eb0*/  IMAD.MOV.U32 R187, RZ, RZ, R67 ;  /* 0x000000ffffbb7224 */ /* 0x000fe200078e0043 */
[----:B------:R-:W-:Y:S01]  /*1ec0*/  MOV R7, R39 ;  /* 0x0000002700077202 */ /* 0x000fe20000000f00 */
[----:B------:R-:W-:Y:S01]  /*1ed0*/  IMAD.MOV.U32 R186, RZ, RZ, R62 ;  /* 0x000000ffffba7224 */ /* 0x000fe200078e003e */
[----:B------:R-:W-:Y:S01]  /*1ee0*/  PRMT R239, R6, 0x7610, R239 ;  /* 0x0000761006ef7816 */ /* 0x000fe200000000ef */
[----:B------:R-:W-:Y:S01]  /*1ef0*/  IMAD.MOV.U32 R181, RZ, RZ, R49 ;  /* 0x000000ffffb57224 */ /* 0x000fe200078e0031 */
[----:B------:R-:W-:Y:S01]  /*1f00*/  PRMT R237, R5, 0x7610, R237 ;  /* 0x0000761005ed7816 */ /* 0x000fe200000000ed */
[----:B------:R-:W-:Y:S01]  /*1f10*/  IMAD.MOV.U32 R180, RZ, RZ, R86 ;  /* 0x000000ffffb47224 */ /* 0x000fe200078e0056 */
[----:B------:R-:W-:Y:S01]  /*1f20*/  SHF.R.U64 R238, R28, 0x10, R29 ;  /* 0x000000101cee7819 */ /* 0x000fe2000000121d */
[----:B------:R-:W-:Y:S01]  /*1f30*/  IMAD.MOV.U32 R252, RZ, RZ, R64 ;  /* 0x000000fffffc7224 */ /* 0x000fe200078e0040 */
[----:B------:R-:W-:Y:S01]  /*1f40*/  MOV R247, R9 ;  /* 0x0000000900f77202 */ /* 0x000fe20000000f00 */
[----:B------:R-:W-:Y:S01]  /*1f50*/  IMAD.MOV.U32 R207, RZ, RZ, R23 ;  /* 0x000000ffffcf7224 */ /* 0x000fe200078e0017 */
[--C-:B------:R-:W-:Y:S01]  /*1f60*/  SHF.R.U64 R216, R8, 0x10, R9.reuse ;  /* 0x0000001008d87819 */ /* 0x100fe20000001209 */
[----:B------:R-:W-:Y:S01]  /*1f70*/  VIADD R136, R132, 0x8ff34781 ;  /* 0x8ff3478184887836 */ /* 0x000fe20000000000 */
[----:B------:R-:W-:Y:S01]  /*1f80*/  SHF.R.U32.HI R215, RZ, 0x10, R9 ;  /* 0x00000010ffd77819 */ /* 0x000fe20000011609 */
[----:B------:R-:W-:Y:S01]  /*1f90*/  IMAD.MOV.U32 R9, RZ, RZ, R47 ;  /* 0x000000ffff097224 */ /* 0x000fe200078e002f */
[----:B------:R-:W-:Y:S01]  /*1fa0*/  PRMT R236, R236, 0x5410, R236 ;  /* 0x00005410ecec7816 */ /* 0x000fe200000000ec */
[----:B------:R-:W-:Y:S01]  /*1fb0*/  HFMA2 R143, -RZ, RZ, 0, 0 ;  /* 0x00000000ff8f7431 */ /* 0x000fe200000001ff */
[----:B------:R-:W-:Y:S01]  /*1fc0*/  PRMT R235, R235, 0x5410, R235 ;  /* 0x00005410ebeb7816 */ /* 0x000fe200000000eb */
[----:B------:R-:W-:Y:S01]  /*1fd0*/  HADD2.F32 R206, -RZ, R211.H0_H0 ;  /* 0x200000d3ffce7230 */ /* 0x000fe20000004100 */
[--C-:B------:R-:W-:Y:S01]  /*1fe0*/  SHF.R.U64 R6, R126, 0x10, R127.reuse ;  /* 0x000000107e067819 */ /* 0x100fe2000000127f */
[----:B------:R-:W-:Y:S01]  /*1ff0*/  HADD2.F32 R207, -RZ, R207.H0_H0 ;  /* 0x200000cfffcf7230 */ /* 0x000fe20000004100 */
[----:B------:R-:W-:Y:S01]  /*2000*/  SHF.R.U32.HI R5, RZ, 0x10, R127 ;  /* 0x00000010ff057819 */ /* 0x000fe2000001167f */
[----:B------:R-:W2:Y:S01]  /*2010*/  LDCU UR8, c[0x0][0x404] ;  /* 0x00008080ff0877ac */ /* 0x000ea20008000800 */
[----:B------:R-:W-:-:S02]  /*2020*/  SHF.R.U32.HI R233, RZ, 0x10, R21 ;  /* 0x00000010ffe97819 */ /* 0x000fc40000011615 */
[--C-:B------:R-:W-:Y:S01]  /*2030*/  SHF.R.U64 R214, R46, 0x10, R47.reuse ;  /* 0x000000102ed67819 */ /* 0x100fe2000000122f */
[----:B------:R-:W3:Y:S01]  /*2040*/  LDCU.U8 UR9, c[0x0][0x410] ;  /* 0x00008200ff0977ac */ /* 0x000ee20008000000 */
[----:B------:R-:W-:Y:S02]  /*2050*/  SHF.R.U32.HI R213, RZ, 0x10, R47 ;  /* 0x00000010ffd57819 */ /* 0x000fe4000001162f */
[----:B------:R-:W4:Y:S01]  /*2060*/  LDC R47, c[0x0][0x360] ;  /* 0x0000d800ff2f7b82 */ /* 0x000f220000000800 */
[----:B------:R-:W-:Y:S01]  /*2070*/  PRMT R244, R7, 0x5410, R244 ;  /* 0x0000541007f47816 */ /* 0x000fe200000000f4 */
[----:B------:R-:W0:Y:S01]  /*2080*/  LDCU UR12, c[0x0][0x448] ;  /* 0x00008900ff0c77ac */ /* 0x000e220008000800 */
[----:B------:R-:W-:Y:S02]  /*2090*/  PRMT R238, R238, 0x5410, R238 ;  /* 0x00005410eeee7816 */ /* 0x000fe400000000ee */
[----:B------:R-:W-:Y:S01]  /*20a0*/  SHF.R.U64 R7, R128, 0x10, R129 ;  /* 0x0000001080077819 */ /* 0x000fe20000001281 */
[----:B------:R-:W0:Y:S01]  /*20b0*/  LDCU.64 UR10, c[0x0][0x408] ;  /* 0x00008100ff0a77ac */ /* 0x000e220008000a00 */
[----:B------:R-:W-:-:S02]  /*20c0*/  PRMT R236, R6, 0x7610, R236 ;  /* 0x0000761006ec7816 */ /* 0x000fc400000000ec */
[----:B------:R-:W-:Y:S02]  /*20d0*/  PRMT R235, R5, 0x7610, R235 ;  /* 0x0000761005eb7816 */ /* 0x000fe400000000eb */
[----:B------:R-:W-:Y:S02]  /*20e0*/  SHF.R.U64 R234, R20, 0x10, R21 ;  /* 0x0000001014ea7819 */ /* 0x000fe40000001215 */
[----:B------:R-:W-:Y:S02]  /*20f0*/  PRMT R233, R233, 0x5410, R233 ;  /* 0x00005410e9e97816 */ /* 0x000fe400000000e9 */
[----:B------:R-:W-:Y:S02]  /*2100*/  PRMT R232, R232, 0x5410, R232 ;  /* 0x00005410e8e87816 */ /* 0x000fe400000000e8 */
[----:B------:R-:W-:Y:S02]  /*2110*/  SHF.R.U32.HI R6, RZ, 0x10, R125 ;  /* 0x00000010ff067819 */ /* 0x000fe4000001167d */
[----:B------:R-:W-:-:S02]  /*2120*/  SHF.R.U64 R5, R122, 0x10, R123 ;  /* 0x000000107a057819 */ /* 0x000fc4000000127b */
[----:B------:R-:W-:Y:S02]  /*2130*/  SHF.R.U32.HI R231, RZ, 0x10, R19 ;  /* 0x00000010ffe77819 */ /* 0x000fe40000011613 */
[----:B------:R-:W-:Y:S01]  /*2140*/  SHF.R.U32.HI R229, RZ, 0x10, R17 ;  /* 0x00000010ffe57819 */ /* 0x000fe20000011611 */
[----:B----4-:R-:W-:Y:S01]  /*2150*/  IMAD R0, R47, UR5, R0 ;  /* 0x000000052f007c24 */ /* 0x010fe2000f8e0200 */
[----:B------:R-:W-:Y:S01]  /*2160*/  PRMT R238, R7, 0x7610, R238 ;  /* 0x0000761007ee7816 */ /* 0x000fe200000000ee */
[----:B------:R-:W4:Y:S01]  /*2170*/  LDCU.64 UR4, c[0x0][0x3a0] ;  /* 0x00007400ff0477ac */ /* 0x000f220008000a00 */
[----:B------:R-:W-:Y:S02]  /*2180*/  PRMT R234, R234, 0x5410, R234 ;  /* 0x00005410eaea7816 */ /* 0x000fe400000000ea */
[----:B------:R-:W-:Y:S02]  /*2190*/  SHF.R.U64 R7, R124, 0x10, R125 ;  /* 0x000000107c077819 */ /* 0x000fe4000000127d */
[----:B------:R-:W-:-:S02]  /*21a0*/  PRMT R233, R6, 0x7610, R233 ;  /* 0x0000761006e97816 */ /* 0x000fc400000000e9 */
[----:B------:R-:W-:Y:S02]  /*21b0*/  PRMT R232, R5, 0x7610, R232 ;  /* 0x0000761005e87816 */ /* 0x000fe400000000e8 */
[----:B------:R-:W-:Y:S02]  /*21c0*/  SHF.R.U64 R230, R16, 0x10, R17 ;  /* 0x0000001010e67819 */ /* 0x000fe40000001211 */
[----:B------:R-:W-:Y:S02]  /*21d0*/  PRMT R231, R231, 0x5410, R231 ;  /* 0x00005410e7e77816 */ /* 0x000fe400000000e7 */
[----:B------:R-:W-:Y:S02]  /*21e0*/  PRMT R229, R229, 0x5410, R229 ;  /* 0x00005410e5e57816 */ /* 0x000fe400000000e5 */
[----:B------:R-:W-:Y:S02]  /*21f0*/  SHF.R.U32.HI R6, RZ, 0x10, R123 ;  /* 0x00000010ff067819 */ /* 0x000fe4000001167b */
[----:B------:R-:W-:-:S02]  /*2200*/  SHF.R.U32.HI R5, RZ, 0x10, R121 ;  /* 0x00000010ff057819 */ /* 0x000fc40000011679 */
[----:B------:R-:W-:Y:S02]  /*2210*/  SHF.R.U32.HI R227, RZ, 0x10, R15 ;  /* 0x00000010ffe37819 */ /* 0x000fe4000001160f */
[----:B------:R-:W-:Y:S02]  /*2220*/  PRMT R234, R7, 0x7610, R234 ;  /* 0x0000761007ea7816 */ /* 0x000fe400000000ea */
[----:B0-----:R-:W-:Y:S01]  /*2230*/  SHF.R.U64 R83, R80, 0x10, R81 ;  /* 0x0000001050537819 */ /* 0x001fe20000001251 */
[----:B------:R-:W-:Y:S01]  /*2240*/  IMAD.MOV.U32 R80, RZ, RZ, R74 ;  /* 0x000000ffff507224 */ /* 0x000fe200078e004a */
[----:B------:R-:W-:Y:S02]  /*2250*/  MOV R84, R78 ;  /* 0x0000004e00547202 */ /* 0x000fe40000000f00 */
[--C-:B------:R-:W-:Y:S02]  /*2260*/  SHF.R.U64 R82, R78, 0x10, R79.reuse ;  /* 0x000000104e527819 */ /* 0x100fe4000000124f */
[----:B------:R-:W-:-:S02]  /*2270*/  SHF.R.U32.HI R166, RZ, 0x10, R79 ;  /* 0x00000010ffa67819 */ /* 0x000fc4000001164f */
[----:B------:R-:W-:Y:S02]  /*2280*/  PRMT R230, R230, 0x5410, R230 ;  /* 0x00005410e6e67816 */ /* 0x000fe400000000e6 */
[----:B------:R-:W-:Y:S02]  /*2290*/  SHF.R.U64 R7, R120, 0x10, R121 ;  /* 0x0000001078077819 */ /* 0x000fe40000001279 */
[----:B------:R-:W-:Y:S02]  /*22a0*/  PRMT R231, R6, 0x7610, R231 ;  /* 0x0000761006e77816 */ /* 0x000fe400000000e7 */
[----:B------:R-:W-:Y:S02]  /*22b0*/  PRMT R229, R5, 0x7610, R229 ;  /* 0x0000761005e57816 */ /* 0x000fe400000000e5 */
[----:B------:R-:W-:Y:S01]  /*22c0*/  SHF.R.U64 R79, R76, 0x10, R77 ;  /* 0x000000104c4f7819 */ /* 0x000fe2000000124d */
[----:B------:R-:W-:Y:S01]  /*22d0*/  IMAD.MOV.U32 R76, RZ, RZ, R70 ;  /* 0x000000ffff4c7224 */ /* 0x000fe200078e0046 */
[----:B------:R-:W-:-:S02]  /*22e0*/  SHF.R.U64 R164, R74, 0x10, R75 ;  /* 0x000000104aa47819 */ /* 0x000fc4000000124b */
[----:B------:R-:W-:Y:S02]  /*22f0*/  SHF.R.U32.HI R78, RZ, 0x10, R75 ;  /* 0x00000010ff4e7819 */ /* 0x000fe4000001164b */
[----:B------:R-:W-:Y:S02]  /*2300*/  SHF.R.U64 R226, R64, 0x10, R65 ;  /* 0x0000001040e27819 */ /* 0x000fe40000001241 */
[----:B------:R-:W-:Y:S02]  /*2310*/  PRMT R228, R228, 0x5410, R228 ;  /* 0x00005410e4e47816 */ /* 0x000fe400000000e4 */
[----:B------:R-:W-:Y:S02]  /*2320*/  PRMT R227, R227, 0x5410, R227 ;  /* 0x00005410e3e37816 */ /* 0x000fe400000000e3 */
[--C-:B------:R-:W-:Y:S02]  /*2330*/  SHF.R.U64 R6, R118, 0x10, R119.reuse ;  /* 0x0000001076067819 */ /* 0x100fe40000001277 */
[----:B------:R-:W-:-:S02]  /*2340*/  SHF.R.U32.HI R5, RZ, 0x10, R119 ;  /* 0x00000010ff057819 */ /* 0x000fc40000011677 */
[----:B------:R-:W-:Y:S02]  /*2350*/  MOV R190, R72 ;  /* 0x0000004800be7202 */ /* 0x000fe40000000f00 */
[----:B------:R-:W-:Y:S02]  /*2360*/  SHF.R.U64 R75, R72, 0x10, R73 ;  /* 0x00000010484b7819 */ /* 0x000fe40000001249 */
[----:B------:R-:W-:Y:S02]  /*2370*/  SHF.R.U64 R74, R70, 0x10, R71 ;  /* 0x00000010464a7819 */ /* 0x000fe40000001247 */
[----:B------:R-:W-:Y:S02]  /*2380*/  SHF.R.U32.HI R225, RZ, 0x10, R65 ;  /* 0x00000010ffe17819 */ /* 0x000fe40000011641 */
[----:B------:R-:W-:Y:S02]  /*2390*/  SHF.R.U64 R224, R12, 0x10, R13 ;  /* 0x000000100ce07819 */ /* 0x000fe4000000120d */
[----:B------:R-:W-:-:S02]  /*23a0*/  MOV R72, R66 ;  /* 0x0000004200487202 */ /* 0x000fc40000000f00 */
[----:B------:R-:W-:Y:S02]  /*23b0*/  SHF.R.U64 R70, R66, 0x10, R67 ;  /* 0x0000001042467819 */ /* 0x000fe40000001243 */
[--C-:B------:R-:W-:Y:S02]  /*23c0*/  SHF.R.U64 R66, R60, 0x10, R61.reuse ;  /* 0x000000103c427819 */ /* 0x100fe4000000123d */
[----:B------:R-:W-:Y:S02]  /*23d0*/  SHF.R.U32.HI R158, RZ, 0x10, R61 ;  /* 0x00000010ff9e7819 */ /* 0x000fe4000001163d */
[----:B------:R-:W-:Y:S02]  /*23e0*/  PRMT R230, R7, 0x7610, R230 ;  /* 0x0000761007e67816 */ /* 0x000fe400000000e6 */
[----:B------:R-:W-:Y:S02]  /*23f0*/  MOV R184, R56 ;  /* 0x0000003800b87202 */ /* 0x000fe40000000f00 */
[----:B------:R-:W-:-:S02]  /*2400*/  SHF.R.U64 R61, R56, 0x10, R57 ;  /* 0x00000010383d7819 */ /* 0x000fc40000001239 */
[--C-:B------:R-:W-:Y:S02]  /*2410*/  SHF.R.U64 R147, R44, 0x10, R45.reuse ;  /* 0x000000102c937819 */ /* 0x100fe4000000122d */
[----:B------:R-:W-:Y:S01]  /*2420*/  SHF.R.U32.HI R146, RZ, 0x10, R45 ;  /* 0x00000010ff927819 */ /* 0x000fe2000001162d */
[----:B------:R-:W-:Y:S01]  /*2430*/  IMAD.MOV.U32 R45, RZ, RZ, R43 ;  /* 0x000000ffff2d7224 */ /* 0x000fe200078e002b */
[----:B------:R-:W-:Y:S02]  /*2440*/  PRMT R226, R226, 0x5410, R226 ;  /* 0x00005410e2e27816 */ /* 0x000fe400000000e2 */
[----:B------:R-:W-:Y:S02]  /*2450*/  SHF.R.U64 R7, R116, 0x10, R117 ;  /* 0x0000001074077819 */ /* 0x000fe40000001275 */
[----:B------:R-:W-:Y:S02]  /*2460*/  PRMT R228, R6, 0x7610, R228 ;  /* 0x0000761006e47816 */ /* 0x000fe400000000e4 */
[----:B------:R-:W-:-:S02]  /*2470*/  PRMT R227, R5, 0x7610, R227 ;  /* 0x0000761005e37816 */ /* 0x000fc400000000e3 */
[----:B------:R-:W-:Y:S02]  /*2480*/  MOV R56, R48 ;  /* 0x0000003000387202 */ /* 0x000fe40000000f00 */
[----:B------:R-:W-:Y:S01]  /*2490*/  SHF.R.U64 R154, R48, 0x10, R49 ;  /* 0x00000010309a7819 */ /* 0x000fe20000001231 */
[----:B------:R-:W-:Y:S01]  /*24a0*/  IMAD.MOV.U32 R48, RZ, RZ, R40 ;  /* 0x000000ffff307224 */ /* 0x000fe200078e0028 */
[----:B------:R-:W-:Y:S02]  /*24b0*/  MOV R178, R42 ;  /* 0x0000002a00b27202 */ /* 0x000fe40000000f00 */
[--C-:B------:R-:W-:Y:S02]  /*24c0*/  SHF.R.U64 R145, R42, 0x10, R43.reuse ;  /* 0x000000102a917819 */ /* 0x100fe4000000122b */
[----:B------:R-:W-:Y:S01]  /*24d0*/  SHF.R.U32.HI R144, RZ, 0x10, R43 ;  /* 0x00000010ff907819 */ /* 0x000fe2000001162b */
[----:B------:R-:W-:Y:S01]  /*24e0*/  IMAD.MOV.U32 R43, RZ, RZ, R37 ;  /* 0x000000ffff2b7224 */ /* 0x000fe200078e0025 */
[----:B------:R-:W-:-:S02]  /*24f0*/  SHF.R.U64 R222, R58, 0x10, R59 ;  /* 0x000000103ade7819 */ /* 0x000fc4000000123b */
[----:B------:R-:W-:Y:S02]  /*2500*/  PRMT R225, R225, 0x5410, R225 ;  /* 0x00005410e1e17816 */ /* 0x000fe400000000e1 */
[----:B------:R-:W-:Y:S02]  /*2510*/  PRMT R224, R224, 0x5410, R224 ;  /* 0x00005410e0e07816 */ /* 0x000fe400000000e0 */
[----:B------:R-:W-:Y:S02]  /*2520*/  SHF.R.U32.HI R6, RZ, 0x10, R117 ;  /* 0x00000010ff067819 */ /* 0x000fe40000011675 */
[----:B------:R-:W-:Y:S02]  /*2530*/  SHF.R.U64 R5, R114, 0x10, R115 ;  /* 0x0000001072057819 */ /* 0x000fe40000001273 */
[----:B------:R-:W-:Y:S02]  /*2540*/  SHF.R.U64 R168, R40, 0x10, R41 ;  /* 0x0000001028a87819 */ /* 0x000fe40000001229 */
[----:B------:R-:W-:-:S02]  /*2550*/  SHF.R.U32.HI R42, RZ, 0x10, R37 ;  /* 0x00000010ff2a7819 */ /* 0x000fc40000011625 */
[----:B------:R-:W-:Y:S02]  /*2560*/  SHF.R.U32.HI R223, RZ, 0x10, R13 ;  /* 0x00000010ffdf7819 */ /* 0x000fe4000001160d */
[----:B------:R-:W-:Y:S02]  /*2570*/  SHF.R.U32.HI R221, RZ, 0x10, R59 ;  /* 0x00000010ffdd7819 */ /* 0x000fe4000001163b */
[----:B------:R-:W-:Y:S02]  /*2580*/  MOV R40, R34 ;  /* 0x0000002200287202 */ /* 0x000fe40000000f00 */
[----:B------:R-:W-:Y:S01]  /*2590*/  SHF.R.U64 R37, R34, 0x10, R35 ;  /* 0x0000001022257819 */ /* 0x000fe20000001223 */
[----:B------:R-:W-:Y:S01]  /*25a0*/  IMAD.MOV.U32 R34, RZ, RZ, R28 ;  /* 0x000000ffff227224 */ /* 0x000fe200078e001c */
[----:B------:R-:W-:Y:S01]  /*25b0*/  PRMT R226, R7, 0x7610, R226 ;  /* 0x0000761007e27816 */ /* 0x000fe200000000e2 */
[----:B------:R-:W-:Y:S01]  /*25c0*/  IMAD.MOV.U32 R28, RZ, RZ, R20 ;  /* 0x000000ffff1c7224 */ /* 0x000fe200078e0014 */
[----:B------:R-:W-:-:S02]  /*25d0*/  PRMT R222, R222, 0x5410, R222 ;  /* 0x00005410dede7816 */ /* 0x000fc400000000de */
[----:B------:R-:W-:Y:S02]  /*25e0*/  PRMT R225, R6, 0x7610, R225 ;  /* 0x0000761006e17816 */ /* 0x000fe400000000e1 */
[----:B------:R-:W-:Y:S02]  /*25f0*/  SHF.R.U64 R7, R112, 0x10, R113 ;  /* 0x0000001070077819 */ /* 0x000fe40000001271 */
[----:B------:R-:W-:Y:S02]  /*2600*/  PRMT R224, R5, 0x7610, R224 ;  /* 0x0000761005e07816 */ /* 0x000fe400000000e0 */
[----:B------:R-:W-:Y:S02]  /*2610*/  MOV R20, R16 ;  /* 0x0000001000147202 */ /* 0x000fe40000000f00 */
[----:B------:R-:W-:Y:S02]  /*2620*/  PRMT R223, R223, 0x5410, R223 ;  /* 0x00005410dfdf7816 */ /* 0x000fe400000000df */
[----:B------:R-:W-:-:S02]  /*2630*/  PRMT R221, R221, 0x5410, R221 ;  /* 0x00005410dddd7816 */ /* 0x000fc400000000dd */
[----:B------:R-:W-:Y:S02]  /*2640*/  SHF.R.U32.HI R6, RZ, 0x10, R115 ;  /* 0x00000010ff067819 */ /* 0x000fe40000011673 */
[----:B------:R-:W-:Y:S02]  /*2650*/  SHF.R.U32.HI R5, RZ, 0x10, R113 ;  /* 0x00000010ff057819 */ /* 0x000fe40000011671 */
[----:B------:R-:W-:Y:S01]  /*2660*/  MOV R16, R12 ;  /* 0x0000000c00107202 */ /* 0x000fe20000000f00 */
[----:B------:R-:W-:Y:S01]  /*2670*/  IMAD.MOV.U32 R12, RZ, RZ, R8 ;  /* 0x000000ffff0c7224 */ /* 0x000fe200078e0008 */
[----:B------:R-:W-:Y:S01]  /*2680*/  PRMT R222, R7, 0x7610, R222 ;  /* 0x0000761007de7816 */ /* 0x000fe200000000de */
[----:B------:R-:W-:Y:S01]  /*2690*/  IMAD.MOV.U32 R8, RZ, RZ, R4 ;  /* 0x000000ffff087224 */ /* 0x000fe200078e0004 */
[----:B------:R-:W-:Y:S01]  /*26a0*/  PRMT R223, R6, 0x7610, R223 ;  /* 0x0000761006df7816 */ /* 0x000fe200000000df */
[----:B------:R-:W-:Y:S01]  /*26b0*/  IMAD.HI.U32 R7, R134, -0x2daee0ad, RZ ;  /* 0xd2511f5386077827 */ /* 0x000fe200078e00ff */
[----:B------:R-:W-:-:S02]  /*26c0*/  PRMT R221, R5, 0x7610, R221 ;  /* 0x0000761005dd7816 */ /* 0x000fc400000000dd */
[----:B------:R-:W-:Y:S01]  /*26d0*/  SHF.R.U32.HI R219, RZ, 0x10, R11 ;  /* 0x00000010ffdb7819 */ /* 0x000fe2000001160b */
[----:B------:R-:W-:Y:S01]  /*26e0*/  IMAD.HI.U32 R5, R0, -0x326172a9, RZ ;  /* 0xcd9e8d5700057827 */ /* 0x000fe200078e00ff */
[----:B------:R-:W-:Y:S02]  /*26f0*/  PRMT R220, R220, 0x5410, R220 ;  /* 0x00005410dcdc7816 */ /* 0x000fe400000000dc */
[----:B------:R-:W-:Y:S01]  /*2700*/  SHF.R.U64 R6, R110, 0x10, R111 ;  /* 0x000000106e067819 */ /* 0x000fe2000000126f */
[----:B------:R-:W-:Y:S01]  /*2710*/  IMAD.MOV.U32 R11, RZ, RZ, R53 ;  /* 0x000000ffff0b7224 */ /* 0x000fe200078e0035 */
[----:B------:R-:W-:Y:S01]  /*2720*/  PRMT R243, R243, 0x5410, R8 ;  /* 0x00005410f3f37816 */ /* 0x000fe20000000008 */
[----:B------:R-:W-:Y:S01]  /*2730*/  IMAD.MOV.U32 R4, RZ, RZ, R22 ;  /* 0x000000ffff047224 */ /* 0x000fe200078e0016 */
[----:B------:R-:W-:Y:S02]  /*2740*/  PRMT R219, R219, 0x5410, R219 ;  /* 0x00005410dbdb7816 */ /* 0x000fe400000000db */
[----:B------:R-:W-:-:S02]  /*2750*/  SHF.R.U32.HI R8, RZ, 0x10, R111 ;  /* 0x00000010ff087819 */ /* 0x000fc4000001166f */
[----:B------:R-:W-:Y:S02]  /*2760*/  PRMT R220, R6, 0x7610, R220 ;  /* 0x0000761006dc7816 */ /* 0x000fe400000000dc */
[----:B------:R-:W-:Y:S02]  /*2770*/  LOP3.LUT R7, R7, R133, RZ, 0x3c, !PT ;  /* 0x0000008507077212 */ /* 0x000fe400078e3cff */
[----:B------:R-:W-:Y:S02]  /*2780*/  MOV R248, R52 ;  /* 0x0000003400f87202 */ /* 0x000fe40000000f00 */
[----:B------:R-:W-:Y:S01]  /*2790*/  LOP3.LUT R6, R141, R5, R132, 0x96, !PT ;  /* 0x000000058d067212 */ /* 0x000fe200078e9684 */
[----:B------:R-:W-:Y:S01]  /*27a0*/  IMAD.HI.U32 R5, R7, -0x326172a9, RZ ;  /* 0xcd9e8d5707057827 */ /* 0x000fe200078e00ff */
[----:B------:R-:W-:Y:S02]  /*27b0*/  PRMT R219, R8, 0x7610, R219 ;  /* 0x0000761008db7816 */ /* 0x000fe400000000db */
[----:B------:R-:W-:Y:S01]  /*27c0*/  PRMT R248, R11, 0x5410, R248 ;  /* 0x000054100bf87816 */ /* 0x000fe200000000f8 */
[----:B------:R-:W-:Y:S01]  /*27d0*/  IMAD R8, R0, -0x326172a9, RZ ;  /* 0xcd9e8d5700087824 */ /* 0x000fe200078e02ff */
[----:B------:R-:W-:Y:S01]  /*27e0*/  PRMT R247, R247, 0x5410, R12 ;  /* 0x00005410f7f77816 */ /* 0x000fe2000000000c */
[----:B------:R-:W-:Y:S01]  /*27f0*/  IMAD R11, R134, -0x2daee0ad, RZ ;  /* 0xd2511f53860b7824 */ /* 0x000fe200078e02ff */
[----:B------:R-:W-:Y:S01]  /*2800*/  PRMT R246, R9, 0x5410, R246 ;  /* 0x0000541009f67816 */ /* 0x000fe200000000f6 */
[----:B------:R-:W-:Y:S01]  /*2810*/  VIADD R12, R133, 0xbb67ae85 ;  /* 0xbb67ae85850c7836 */ /* 0x000fe20000000000 */
[----:B------:R-:W-:Y:S01]  /*2820*/  PRMT R245, R245, 0x5410, R10 ;  /* 0x00005410f5f57816 */ /* 0x000fe2000000000a */
[----:B------:R-:W-:Y:S01]  /*2830*/  IMAD.HI.U32 R10, R6, -0x2daee0ad, RZ ;  /* 0xd2511f53060a7827 */ /* 0x000fe200078e00ff */
[----:B------:R-:W-:-:S02]  /*2840*/  IADD3 R9, PT, PT, R132, -0x61c88647, RZ ;  /* 0x9e3779b984097810 */ /* 0x000fc40007ffe0ff */
[----:B------:R-:W-:Y:S02]  /*2850*/  MOV R13, R59 ;  /* 0x0000003b000d7202 */ /* 0x000fe40000000f00 */
[----:B------:R-:W-:Y:S01]  /*2860*/  LOP3.LUT R5, R9, R8, R5, 0x96, !PT ;  /* 0x0000000809057212 */ /* 0x000fe200078e9605 */
[----:B------:R-:W-:Y:S01]  /*2870*/  IMAD R8, R7, -0x326172a9, RZ ;  /* 0xcd9e8d5707087824 */ /* 0x000fe200078e02ff */
[----:B------:R-:W-:Y:S01]  /*2880*/  LOP3.LUT R10, R12, R11, R10, 0x96, !PT ;  /* 0x0000000b0c0a7212 */ /* 0x000fe200078e960a */
[----:B------:R-:W-:Y:S01]  /*2890*/  IMAD R11, R6, -0x2daee0ad, RZ ;  /* 0xd2511f53060b7824 */ /* 0x000fe200078e02ff */
[----:B------:R-:W-:Y:S01]  /*28a0*/  SHF.R.U64 R218, R52, 0x10, R53 ;  /* 0x0000001034da7819 */ /* 0x000fe20000001235 */
[----:B------:R-:W-:Y:S01]  /*28b0*/  VIADD R12, R133, 0x76cf5d0a ;  /* 0x76cf5d0a850c7836 */ /* 0x000fe20000000000 */
[----:B------:R-:W-:Y:S01]  /*28c0*/  IADD3 R9, PT, PT, R132, 0x3c6ef372, RZ ;  /* 0x3c6ef37284097810 */ /* 0x000fe20007ffe0ff */
[----:B------:R-:W-:Y:S01]  /*28d0*/  IMAD.HI.U32 R6, R5, -0x2daee0ad, RZ ;  /* 0xd2511f5305067827 */ /* 0x000fe200078e00ff */
[----:B------:R-:W-:-:S02]  /*28e0*/  PRMT R250, R13, 0x5410, R250 ;  /* 0x000054100dfa7816 */ /* 0x000fc400000000fa */
[----:B------:R-:W-:Y:S01]  /*28f0*/  PRMT R218, R218, 0x5410, R218 ;  /* 0x00005410dada7816 */ /* 0x000fe200000000da */
[----:B------:R-:W-:Y:S01]  /*2900*/  IMAD.HI.U32 R7, R10, -0x326172a9, RZ ;  /* 0xcd9e8d570a077827 */ /* 0x000fe200078e00ff */
[----:B------:R-:W-:Y:S02]  /*2910*/  SHF.R.U64 R13, R108, 0x10, R109 ;  /* 0x000000106c0d7819 */ /* 0x000fe4000000126d */
[----:B------:R-:W-:Y:S01]  /*2920*/  LOP3.LUT R6, R12, R11, R6, 0x96, !PT ;  /* 0x0000000b0c067212 */ /* 0x000fe200078e9606 */
[----:B------:R-:W-:Y:S01]  /*2930*/  IMAD R12, R5, -0x2daee0ad, RZ ;  /* 0xd2511f53050c7824 */ /* 0x000fe200078e02ff */
[----:B------:R-:W-:Y:S01]  /*2940*/  LOP3.LUT R7, R9, R8, R7, 0x96, !PT ;  /* 0x0000000809077212 */ /* 0x000fe200078e9607 */
[----:B------:R-:W-:Y:S01]  /*2950*/  VIADD R8, R132, 0xdaa66d2b ;  /* 0xdaa66d2b84087836 */ /* 0x000fe20000000000 */
[----:B------:R-:W-:Y:S01]  /*2960*/  PRMT R218, R13, 0x7610, R218 ;  /* 0x000076100dda7816 */ /* 0x000fe200000000da */
[----:B------:R-:W-:Y:S01]  /*2970*/  IMAD R10, R10, -0x326172a9, RZ ;  /* 0xcd9e8d570a0a7824 */ /* 0x000fe200078e02ff */
[----:B------:R-:W-:Y:S01]  /*2980*/  PRMT R216, R216, 0x5410, R216 ;  /* 0x00005410d8d87816 */ /* 0x000fe200000000d8 */
[----:B------:R-:W-:Y:S01]  /*2990*/  IMAD.HI.U32 R5, R6, -0x326172a9, RZ ;  /* 0xcd9e8d5706057827 */ /* 0x000fe200078e00ff */
[----:B------:R-:W-:-:S02]  /*29a0*/  SHF.R.U64 R13, R106, 0x10, R107 ;  /* 0x000000106a0d7819 */ /* 0x000fc4000000126b */
[----:B------:R-:W-:Y:S01]  /*29b0*/  PRMT R214, R214, 0x5410, R214 ;  /* 0x00005410d6d67816 */ /* 0x000fe200000000d6 */
[----:B------:R-:W-:Y:S01]  /*29c0*/  IMAD.HI.U32 R9, R7, -0x2daee0ad, RZ ;  /* 0xd2511f5307097827 */ /* 0x000fe200078e00ff */
[----:B------:R-:W-:Y:S02]  /*29d0*/  PRMT R216, R13, 0x7610, R216 ;  /* 0x000076100dd87816 */ /* 0x000fe400000000d8 */
[----:B------:R-:W-:Y:S01]  /*29e0*/  SHF.R.U64 R13, R104, 0x10, R105 ;  /* 0x00000010680d7819 */ /* 0x000fe20000001269 */
[----:B------:R-:W-:Y:S01]  /*29f0*/  VIADD R11, R133, 0x32370b8f ;  /* 0x32370b8f850b7836 */ /* 0x000fe20000000000 */
[----:B------:R-:W-:Y:S02]  /*2a00*/  LOP3.LUT R5, R8, R10, R5, 0x96, !PT ;  /* 0x0000000a08057212 */ /* 0x000fe400078e9605 */
[----:B------:R-:W-:Y:S01]  /*2a10*/  PRMT R214, R13, 0x7610, R214 ;  /* 0x000076100dd67816 */ /* 0x000fe200000000d6 */
[----:B------:R-:W-:Y:S01]  /*2a20*/  IMAD R13, R7, -0x2daee0ad, RZ ;  /* 0xd2511f53070d7824 */ /* 0x000fe200078e02ff */
[----:B------:R-:W-:Y:S01]  /*2a30*/  LOP3.LUT R9, R11, R12, R9, 0x96, !PT ;  /* 0x0000000c0b097212 */ /* 0x000fe200078e9609 */
[----:B------:R-:W-:Y:S01]  /*2a40*/  IMAD R11, R6, -0x326172a9, RZ ;  /* 0xcd9e8d57060b7824 */ /* 0x000fe200078e02ff */
[----:B------:R-:W-:Y:S01]  /*2a50*/  IADD3 R10, PT, PT, R133, -0x126145ec, RZ ;  /* 0xed9eba14850a7810 */ /* 0x000fe20007ffe0ff */
[----:B------:R-:W-:Y:S01]  /*2a60*/  IMAD.HI.U32 R6, R5, -0x2daee0ad, RZ ;  /* 0xd2511f5305067827 */ /* 0x000fe200078e00ff */
[----:B------:R-:W-:-:S02]  /*2a70*/  PRMT R212, R212, 0x5410, R212 ;  /* 0x00005410d4d47816 */ /* 0x000fc400000000d4 */
[----:B------:R-:W-:Y:S01]  /*2a80*/  SHF.R.U64 R12, R102, 0x10, R103 ;  /* 0x00000010660c7819 */ /* 0x000fe20000001267 */
[----:B------:R-:W-:Y:S01]  /*2a90*/  IMAD.HI.U32 R8, R9, -0x326172a9, RZ ;  /* 0xcd9e8d5709087827 */ /* 0x000fe200078e00ff */
[----:B------:R-:W-:Y:S02]  /*2aa0*/  LOP3.LUT R6, R10, R13, R6, 0x96, !PT ;  /* 0x0000000d0a067212 */ /* 0x000fe400078e9606 */
[----:B------:R-:W-:Y:S01]  /*2ab0*/  PRMT R212, R12, 0x7610, R212 ;  /* 0x000076100cd47816 */ /* 0x000fe200000000d4 */
[C---:B------:R-:W-:Y:S01]  /*2ac0*/  VIADD R7, R132.reuse, 0x78dde6e4 ;  /* 0x78dde6e484077836 */ /* 0x040fe20000000000 */
[----:B------:R-:W-:Y:S01]  /*2ad0*/  MOV R189, R71 ;  /* 0x0000004700bd7202 */ /* 0x000fe20000000f00 */
[----:B------:R-:W-:Y:S01]  /*2ae0*/  IMAD R12, R5, -0x2daee0ad, RZ ;  /* 0xd2511f53050c7824 */ /* 0x000fe200078e02ff */
[----:B------:R-:W-:Y:S01]  /*2af0*/  SHF.R.U32.HI R162, RZ, 0x10, R71 ;  /* 0x00000010ffa27819 */ /* 0x000fe20000011647 */
[----:B------:R-:W-:Y:S01]  /*2b00*/  IMAD R10, R9, -0x326172a9, RZ ;  /* 0xcd9e8d57090a7824 */ /* 0x000fe200078e02ff */
[----:B------:R-:W-:Y:S01]  /*2b10*/  LOP3.LUT R8, R7, R11, R8, 0x96, !PT ;  /* 0x0000000b07087212 */ /* 0x000fe200078e9608 */
[----:B------:R-:W-:Y:S01]  /*2b20*/  VIADD R11, R132, 0x1715609d ;  /* 0x1715609d840b7836 */ /* 0x000fe20000000000 */
[----:B------:R-:W-:Y:S01]  /*2b30*/  SHF.R.U64 R71, R68, 0x10, R69 ;  /* 0x0000001044477819 */ /* 0x000fe20000001245 */
[----:B------:R-:W-:Y:S01]  /*2b40*/  IMAD.HI.U32 R7, R6, -0x326172a9, RZ ;  /* 0xcd9e8d5706077827 */ /* 0x000fe200078e00ff */
[----:B------:R-:W-:-:S02]  /*2b50*/  IADD3 R9, PT, PT, R133, -0x56f99767, RZ ;  /* 0xa906689985097810 */ /* 0x000fc40007ffe0ff */
[----:B------:R-:W-:Y:S01]  /*2b60*/  MOV R183, R55 ;  /* 0x0000003700b77202 */ /* 0x000fe20000000f00 */
[----:B------:R-:W-:Y:S01]  /*2b70*/  IMAD.HI.U32 R5, R8, -0x2daee0ad, RZ ;  /* 0xd2511f5308057827 */ /* 0x000fe200078e00ff */
[----:B------:R-:W-:Y:S02]  /*2b80*/  SHF.R.U32.HI R156, RZ, 0x10, R55 ;  /* 0x00000010ff9c7819 */ /* 0x000fe40000011637 */
[----:B------:R-:W-:Y:S01]  /*2b90*/  LOP3.LUT R7, R11, R10, R7, 0x96, !PT ;  /* 0x0000000a0b077212 */ /* 0x000fe200078e9607 */
[----:B------:R-:W-:Y:S01]  /*2ba0*/  IMAD.MOV.U32 R68, RZ, RZ, R60 ;  /* 0x000000ffff447224 */ /* 0x000fe200078e003c */
[----:B------:R-:W-:Y:S01]  /*2bb0*/  SHF.R.U64 R60, R54, 0x10, R55 ;  /* 0x00000010363c7819 */ /* 0x000fe20000001237 */
[----:B------:R-:W-:Y:S01]  /*2bc0*/  IMAD R6, R6, -0x326172a9, RZ ;  /* 0xcd9e8d5706067824 */ /* 0x000fe200078e02ff */
[----:B------:R-:W-:Y:S01]  /*2bd0*/  SHF.R.U64 R55, R50, 0x10, R51 ;  /* 0x0000001032377819 */ /* 0x000fe20000001233 */
[----:B------:R-:W-:Y:S01]  /*2be0*/  IMAD.MOV.U32 R50, RZ, RZ, R44 ;  /* 0x000000ffff327224 */ /* 0x000fe200078e002c */
[----:B------:R-:W-:Y:S01]  /*2bf0*/  LOP3.LUT R10, R9, R12, R5, 0x96, !PT ;  /* 0x0000000c090a7212 */ /* 0x000fe200078e9605 */
[----:B------:R-:W-:Y:S01]  /*2c00*/  IMAD R12, R8, -0x2daee0ad, RZ ;  /* 0xd2511f53080c7824 */ /* 0x000fe200078e02ff */
[----:B------:R-:W-:Y:S01]  /*2c10*/  MOV R177, R41 ;  /* 0x0000002900b17202 */ /* 0x000fe20000000f00 */
[----:B------:R-:W-:Y:S01]  /*2c20*/  IMAD.HI.U32 R11, R7, -0x2daee0ad, RZ ;  /* 0xd2511f53070b7827 */ /* 0x000fe200078e00ff */
[----:B------:R-:W-:-:S02]  /*2c30*/  SHF.R.U32.HI R44, RZ, 0x10, R41 ;  /* 0x00000010ff2c7819 */ /* 0x000fc40000011629 */
[--C-:B------:R-:W-:Y:S01]  /*2c40*/  SHF.R.U32.HI R173, RZ, 0x10, R35.reuse ;  /* 0x00000010ffad7819 */ /* 0x100fe20000011623 */
[----:B------:R-:W-:Y:S01]  /*2c50*/  IMAD.MOV.U32 R41, RZ, RZ, R35 ;  /* 0x000000ffff297224 */ /* 0x000fe200078e0023 */
[----:B------:R-:W-:Y:S01]  /*2c60*/  MOV R35, R33 ;  /* 0x0000002100237202 */ /* 0x000fe20000000f00 */
[----:B------:R-:W-:Y:S01]  /*2c70*/  IMAD.MOV.U32 R33, RZ, RZ, R29 ;  /* 0x000000ffff217224 */ /* 0x000fe200078e001d */
[----:B------:R-:W-:Y:S01]  /*2c80*/  PRMT R199, R199, 0x5410, R199 ;  /* 0x00005410c7c77816 */ /* 0x000fe200000000c7 */
[----:B------:R-:W-:Y:S01]  /*2c90*/  IMAD.HI.U32 R9, R10, -0x326172a9, RZ ;  /* 0xcd9e8d570a097827 */ /* 0x000fe200078e00ff */
[----:B------:R-:W-:Y:S01]  /*2ca0*/  SHF.R.U32.HI R5, RZ, 0x10, R99 ;  /* 0x00000010ff057819 */ /* 0x000fe20000011663 */
[----:B------:R1:W-:Y:S01]  /*2cb0*/  STL.S16 [R1+0x18], R35 ;  /* 0x0000182301007387 */ /* 0x0003e20000100600 */
[----:B------:R-:W-:Y:S01]  /*2cc0*/  LOP3.LUT R142, R142, R12, R11, 0x96, !PT ;  /* 0x0000000c8e8e7212 */ /* 0x000fe200078e960b */
[----:B------:R-:W-:Y:S01]  /*2cd0*/  VIADD R8, R132, 0xb54cda56 ;  /* 0xb54cda5684087836 */ /* 0x000fe20000000000 */
[----:B------:R-:W-:Y:S01]  /*2ce0*/  SHF.R.U32.HI R217, RZ, 0x10, R53 ;  /* 0x00000010ffd97819 */ /* 0x000fe20000011635 */
[----:B------:R-:W-:Y:S01]  /*2cf0*/  IMAD.MOV.U32 R29, RZ, RZ, R25 ;  /* 0x000000ffff1d7224 */ /* 0x000fe200078e0019 */
[----:B------:R-:W-:Y:S01]  /*2d00*/  MOV R25, R21 ;  /* 0x0000001500197202 */ /* 0x000fe20000000f00 */
[----:B------:R1:W-:Y:S01]  /*2d10*/  STL.S16 [R1+0x16], R34 ;  /* 0x0000162201007387 */ /* 0x0003e20000100600 */
[----:B------:R-:W-:Y:S01]  /*2d20*/  LOP3.LUT R8, R8, R6, R9, 0x96, !PT ;  /* 0x0000000608087212 */ /* 0x000fe200078e9609 */
[----:B------:R-:W-:Y:S01]  /*2d30*/  IMAD.MOV.U32 R21, RZ, RZ, R19 ;  /* 0x000000ffff157224 */ /* 0x000fe200078e0013 */
[----:B------:R-:W-:Y:S01]  /*2d40*/  PRMT R199, R5, 0x7610, R199 ;  /* 0x0000761005c77816 */ /* 0x000fe200000000c7 */
[----:B------:R1:W-:Y:S01]  /*2d50*/  STL.S16 [R1+0x14], R33 ;  /* 0x0000142101007387 */ /* 0x0003e20000100600 */
[----:B------:R-:W-:Y:S01]  /*2d60*/  IMAD.MOV.U32 R19, RZ, RZ, R17 ;  /* 0x000000ffff137224 */ /* 0x000fe200078e0011 */
[----:B------:R-:W-:Y:S01]  /*2d70*/  MOV R17, R15 ;  /* 0x0000000f00117202 */ /* 0x000fe20000000f00 */
[----:B------:R-:W-:Y:S01]  /*2d80*/  IMAD R7, R7, -0x2daee0ad, RZ ;  /* 0xd2511f5307077824 */ /* 0x000fe200078e02ff */
[----:B------:R1:W-:Y:S01]  /*2d90*/  STL.S16 [R1+0x12], R32 ;  /* 0x0000122001007387 */ /* 0x0003e20000100600 */
[----:B------:R-:W-:Y:S01]  /*2da0*/  PRMT R249, R249, 0x5410, R14 ;  /* 0x00005410f9f97816 */ /* 0x000fe2000000000e */
[----:B------:R-:W-:Y:S01]  /*2db0*/  IMAD R10, R10, -0x326172a9, RZ ;  /* 0xcd9e8d570a0a7824 */ /* 0x000fe200078e02ff */
[----:B------:R-:W-:Y:S01]  /*2dc0*/  PRMT R217, R217, 0x5410, R217 ;  /* 0x00005410d9d97816 */ /* 0x000fe200000000d9 */
[----:B------:R1:W-:Y:S01]  /*2dd0*/  STL.S16 [R1+0x10], R29 ;  /* 0x0000101d01007387 */ /* 0x0003e20000100600 */
[----:B------:R-:W-:Y:S01]  /*2de0*/  IMAD.HI.U32 R9, R142, -0x326172a9, RZ ;  /* 0xcd9e8d578e097827 */ /* 0x000fe200078e00ff */
[----:B------:R-:W-:-:S02]  /*2df0*/  SHF.R.U32.HI R14, RZ, 0x10, R109 ;  /* 0x00000010ff0e7819 */ /* 0x000fc4000001166d */
[----:B------:R1:W-:Y:S01]  /*2e00*/  STL.S16 [R1+0xe], R28 ;  /* 0x00000e1c01007387 */ /* 0x0003e20000100600 */
[----:B------:R-:W-:Y:S01]  /*2e10*/  IMAD.HI.U32 R6, R8, -0x2daee0ad, RZ ;  /* 0xd2511f5308067827 */ /* 0x000fe200078e00ff */
[----:B------:R-:W-:Y:S02]  /*2e20*/  IADD3 R137, PT, PT, R132, 0x5384540f, RZ ;  /* 0x5384540f84897810 */ /* 0x000fe40007ffe0ff */
[----:B------:R1:W-:Y:S01]  /*2e30*/  STL.S16 [R1+0xc], R25 ;  /* 0x00000c1901007387 */ /* 0x0003e20000100600 */
[----:B------:R-:W-:Y:S01]  /*2e40*/  VIADD R5, R133, 0x1fd5c5a3 ;  /* 0x1fd5c5a385057836 */ /* 0x000fe20000000000 */
[----:B------:R-:W-:Y:S01]  /*2e50*/  PRMT R217, R14, 0x7610, R217 ;  /* 0x000076100ed97816 */ /* 0x000fe200000000d9 */
[----:B------:R-:W-:Y:S01]  /*2e60*/  IMAD R142, R142, -0x326172a9, RZ ;  /* 0xcd9e8d578e8e7824 */ /* 0x000fe200078e02ff */
[----:B------:R1:W-:Y:S01]  /*2e70*/  STL.S16 [R1+0xa], R24 ;  /* 0x00000a1801007387 */ /* 0x0003e20000100600 */
[----:B------:R-:W-:Y:S01]  /*2e80*/  LOP3.LUT R137, R137, R10, R9, 0x96, !PT ;  /* 0x0000000a89897212 */ /* 0x000fe200078e9609 */
[----:B------:R-:W-:Y:S01]  /*2e90*/  IMAD R8, R8, -0x2daee0ad, RZ ;  /* 0xd2511f5308087824 */ /* 0x000fe200078e02ff */
[----:B------:R-:W-:Y:S01]  /*2ea0*/  LOP3.LUT R7, R5, R7, R6, 0x96, !PT ;  /* 0x0000000705077212 */ /* 0x000fe200078e9606 */
[----:B------:R1:W-:Y:S01]  /*2eb0*/  STL.S16 [R1+0x8], R21 ;  /* 0x0000081501007387 */ /* 0x0003e20000100600 */
[----:B------:R-:W-:Y:S01]  /*2ec0*/  PRMT R215, R215, 0x5410, R215 ;  /* 0x00005410d7d77816 */ /* 0x000fe200000000d7 */
[----:B------:R-:W-:Y:S01]  /*2ed0*/  IMAD.HI.U32 R9, R137, -0x2daee0ad, RZ ;  /* 0xd2511f5389097827 */ /* 0x000fe200078e00ff */
[----:B------:R-:W-:Y:S01]  /*2ee0*/  SHF.R.U32.HI R14, RZ, 0x10, R107 ;  /* 0x00000010ff0e7819 */ /* 0x000fe2000001166b */
[----:B------:R1:W-:Y:S01]  /*2ef0*/  STL.S16 [R1+0x6], R20 ;  /* 0x0000061401007387 */ /* 0x0003e20000100600 */
[----:B------:R-:W-:Y:S01]  /*2f00*/  PRMT R213, R213, 0x5410, R213 ;  /* 0x00005410d5d57816 */ /* 0x000fe200000000d5 */
[C---:B------:R-:W-:Y:S01]  /*2f10*/  IMAD.HI.U32 R5, R7.reuse, -0x326172a9, RZ ;  /* 0xcd9e8d5707057827 */ /* 0x040fe200078e00ff */
[----:B------:R-:W-:Y:S01]  /*2f20*/  PRMT R215, R14, 0x7610, R215 ;  /* 0x000076100ed77816 */ /* 0x000fe200000000d7 */
[----:B------:R1:W-:Y:S01]  /*2f30*/  STL.S16 [R1+0x4], R19 ;  /* 0x0000041301007387 */ /* 0x0003e20000100600 */
[----:B------:R-:W-:Y:S01]  /*2f40*/  SHF.R.U32.HI R14, RZ, 0x10, R105 ;  /* 0x00000010ff0e7819 */ /* 0x000fe20000011669 */
[----:B------:R-:W-:Y:S01]  /*2f50*/  IMAD.MOV.U32 R15, RZ, RZ, R65 ;  /* 0x000000ffff0f7224 */ /* 0x000fe200078e0041 */
[----:B------:R-:W-:Y:S01]  /*2f60*/  IADD3 R6, PT, PT, R132, -0xe443238, RZ ;  /* 0xf1bbcdc884067810 */ /* 0x000fe20007ffe0ff */
[----:B------:R1:W-:Y:S01]  /*2f70*/  STL.S16 [R1+0x2], R18 ;  /* 0x0000021201007387 */ /* 0x0003e20000100600 */
[----:B------:R-:W-:Y:S01]  /*2f80*/  SHF.R.U64 R202, R38, 0x10, R39 ;  /* 0x0000001026ca7819 */ /* 0x000fe20000001227 */
[----:B------:R-:W-:Y:S01]  /*2f90*/  IMAD R7, R7, -0x326172a9, RZ ;  /* 0xcd9e8d5707077824 */ /* 0x000fe200078e02ff */
[----:B------:R-:W-:Y:S01]  /*2fa0*/  SHF.R.U32.HI R167, RZ, 0x10, R81 ;  /* 0x00000010ffa77819 */ /* 0x000fe20000011651 */
[----:B------:R1:W-:Y:S01]  /*2fb0*/  STL.S16 [R1], R17 ;  /* 0x0000001101007387 */ /* 0x0003e20000100600 */
[----:B------:R-:W-:Y:S01]  /*2fc0*/  MOV R81, R77 ;  /* 0x0000004d00517202 */ /* 0x000fe20000000f00 */
[----:B------:R-:W-:Y:S01]  /*2fd0*/  IMAD R137, R137, -0x2daee0ad, RZ ;  /* 0xd2511f5389897824 */ /* 0x000fe200078e02ff */
[----:B------:R-:W-:Y:S01]  /*2fe0*/  SHF.R.U32.HI R165, RZ, 0x10, R77 ;  /* 0x00000010ffa57819 */ /* 0x000fe2000001164d */
[----:B------:R-:W-:Y:S01]  /*2ff0*/  IMAD.MOV.U32 R77, RZ, RZ, R73 ;  /* 0x000000ffff4d7224 */ /* 0x000fe200078e0049 */
[----:B------:R-:W-:-:S02]  /*3000*/  PRMT R213, R14, 0x7610, R213 ;  /* 0x000076100ed57816 */ /* 0x000fc400000000d5 */
[----:B------:R-:W-:Y:S02]  /*3010*/  LOP3.LUT R140, R140, R8, R9, 0x96, !PT ;  /* 0x000000088c8c7212 */ /* 0x000fe400078e9609 */
[----:B------:R-:W-:Y:S01]  /*3020*/  LOP3.LUT R142, R6, R142, R5, 0x96, !PT ;  /* 0x0000008e068e7212 */ /* 0x000fe200078e9605 */
[----:B------:R-:W-:Y:S01]  /*3030*/  VIADD R6, R133, 0x96a522ad ;  /* 0x96a522ad85067836 */ /* 0x000fe20000000000 */
[----:B------:R-:W-:Y:S01]  /*3040*/  SHF.R.U32.HI R163, RZ, 0x10, R73 ;  /* 0x00000010ffa37819 */ /* 0x000fe20000011649 */
[----:B------:R-:W-:Y:S01]  /*3050*/  IMAD.MOV.U32 R73, RZ, RZ, R69 ;  /* 0x000000ffff497224 */ /* 0x000fe200078e0045 */
[----:B------:R-:W-:Y:S01]  /*3060*/  PRMT R203, R203, 0x5410, R203 ;  /* 0x00005410cbcb7816 */ /* 0x000fe200000000cb */
[----:B------:R-:W-:Y:S01]  /*3070*/  IMAD.HI.U32 R8, R140, -0x326172a9, RZ ;  /* 0xcd9e8d578c087827 */ /* 0x000fe200078e00ff */
[----:B------:R-:W-:Y:S02]  /*3080*/  PRMT R202, R202, 0x5410, R202 ;  /* 0x00005410caca7816 */ /* 0x000fe400000000ca */
[----:B------:R-:W-:Y:S01]  /*3090*/  SHF.R.U32.HI R14, RZ, 0x10, R103 ;  /* 0x00000010ff0e7819 */ /* 0x000fe20000011667 */
[----:B------:R-:W-:Y:S01]  /*30a0*/  IMAD.HI.U32 R5, R142, -0x2daee0ad, RZ ;  /* 0xd2511f538e057827 */ /* 0x000fe200078e00ff */
[----:B------:R-:W-:-:S02]  /*30b0*/  SHF.R.U64 R13, R100, 0x10, R101 ;  /* 0x00000010640d7819 */ /* 0x000fc40000001265 */
[----:B------:R-:W-:Y:S01]  /*30c0*/  SHF.R.U32.HI R161, RZ, 0x10, R69 ;  /* 0x00000010ffa17819 */ /* 0x000fe20000011645 */
[----:B------:R-:W-:Y:S01]  /*30d0*/  IMAD R140, R140, -0x326172a9, RZ ;  /* 0xcd9e8d578c8c7824 */ /* 0x000fe200078e02ff */
[----:B------:R-:W-:Y:S01]  /*30e0*/  SHF.R.U32.HI R160, RZ, 0x10, R67 ;  /* 0x00000010ffa07819 */ /* 0x000fe20000011643 */
[----:B------:R-:W-:Y:S01]  /*30f0*/  IMAD R142, R142, -0x2daee0ad, RZ ;  /* 0xd2511f538e8e7824 */ /* 0x000fe200078e02ff */
[----:B------:R-:W-:Y:S02]  /*3100*/  SHF.R.U32.HI R201, RZ, 0x10, R39 ;  /* 0x00000010ffc97819 */ /* 0x000fe40000011627 */
[--C-:B------:R-:W-:Y:S02]  /*3110*/  SHF.R.U64 R198, R30, 0x10, R31.reuse ;  /* 0x000000101ec67819 */ /* 0x100fe4000000121f */
[----:B------:R-:W-:Y:S02]  /*3120*/  SHF.R.U32.HI R197, RZ, 0x10, R31 ;  /* 0x00000010ffc57819 */ /* 0x000fe4000001161f */
[----:B------:R-:W-:-:S02]  /*3130*/  SHF.R.U64 R196, R26, 0x10, R27 ;  /* 0x000000101ac47819 */ /* 0x000fc4000000121b */
[----:B------:R-:W-:Y:S02]  /*3140*/  SHF.R.U32.HI R195, RZ, 0x10, R27 ;  /* 0x00000010ffc37819 */ /* 0x000fe4000001161b */
[----:B------:R-:W-:Y:S02]  /*3150*/  MOV R69, R63 ;  /* 0x0000003f00457202 */ /* 0x000fe40000000f00 */
[--C-:B------:R-:W-:Y:S01]  /*3160*/  SHF.R.U64 R159, R62, 0x10, R63.reuse ;  /* 0x000000103e9f7819 */ /* 0x100fe2000000123f */
[----:B------:R-:W-:Y:S01]  /*3170*/  IMAD.MOV.U32 R62, RZ, RZ, R54 ;  /* 0x000000ffff3e7224 */ /* 0x000fe200078e0036 */
[----:B------:R-:W-:Y:S01]  /*3180*/  SHF.R.U32.HI R67, RZ, 0x10, R63 ;  /* 0x00000010ff437819 */ /* 0x000fe2000001163f */
[--C-:B------:R-:W-:Y:S01]  /*3190*/  IMAD.MOV.U32 R63, RZ, RZ, R57.reuse ;  /* 0x000000ffff3f7224 */ /* 0x100fe200078e0039 */
[----:B------:R-:W-:Y:S01]  /*31a0*/  SHF.R.U32.HI R157, RZ, 0x10, R57 ;  /* 0x00000010ff9d7819 */ /* 0x000fe20000011639 */
[--C-:B------:R-:W-:Y:S01]  /*31b0*/  IMAD.MOV.U32 R57, RZ, RZ, R51.reuse ;  /* 0x000000ffff397224 */ /* 0x100fe200078e0033 */
[----:B------:R-:W-:-:S02]  /*31c0*/  SHF.R.U32.HI R155, RZ, 0x10, R51 ;  /* 0x00000010ff9b7819 */ /* 0x000fc40000011633 */
[----:B------:R-:W-:Y:S02]  /*31d0*/  SHF.R.U32.HI R54, RZ, 0x10, R49 ;  /* 0x00000010ff367819 */ /* 0x000fe40000011631 */
        /* <DEDUP_REMOVED lines=10> */
[----:B------:R-:W-:Y:S01]  /*3280*/  MOV R51, R87 ;  /* 0x0000005700337202 */ /* 0x000fe20000000f00 */
[----:B------:R-:W-:Y:S01]  /*3290*/  HADD2.F32 R208, -RZ, R208.H0_H0 ;  /* 0x200000d0ffd07230 */ /* 0x000fe20000004100 */
[--C-:B------:R-:W-:Y:S01]  /*32a0*/  SHF.R.U64 R49, R86, 0x10, R87.reuse ;  /* 0x0000001056317819 */ /* 0x100fe20000001257 */
[----:B------:R-:W-:Y:S01]  /*32b0*/  HADD2.F32 R204, -RZ, R204.H0_H0 ;  /* 0x200000ccffcc7230 */ /* 0x000fe20000004100 */
[----:B------:R-:W-:-:S02]  /*32c0*/  SHF.R.U32.HI R153, RZ, 0x10, R87 ;  /* 0x00000010ff997819 */ /* 0x000fc40000011657 */
[----:B------:R-:W-:Y:S02]  /*32d0*/  PRMT R201, R201, 0x5410, R201 ;  /* 0x00005410c9c97816 */ /* 0x000fe400000000c9 */
[----:B------:R-:W-:Y:S02]  /*32e0*/  PRMT R200, R200, 0x5410, R200 ;  /* 0x00005410c8c87816 */ /* 0x000fe400000000c8 */
[----:B------:R-:W-:Y:S02]  /*32f0*/  PRMT R198, R198, 0x5410, R198 ;  /* 0x00005410c6c67816 */ /* 0x000fe400000000c6 */
[----:B------:R-:W-:Y:S02]  /*3300*/  PRMT R197, R197, 0x5410, R197 ;  /* 0x00005410c5c57816 */ /* 0x000fe400000000c5 */
[----:B------:R-:W-:Y:S02]  /*3310*/  PRMT R196, R196, 0x5410, R196 ;  /* 0x00005410c4c47816 */ /* 0x000fe400000000c4 */
[----:B------:R-:W-:-:S02]  /*3320*/  PRMT R195, R195, 0x5410, R195 ;  /* 0x00005410c3c37816 */ /* 0x000fc400000000c3 */
[----:B------:R-:W-:Y:S02]  /*3330*/  SHF.R.U32.HI R14, RZ, 0x10, R101 ;  /* 0x00000010ff0e7819 */ /* 0x000fe40000011665 */
[----:B------:R-:W-:Y:S02]  /*3340*/  SHF.R.U64 R13, R98, 0x10, R99 ;  /* 0x00000010620d7819 */ /* 0x000fe40000001263 */
        /* <DEDUP_REMOVED lines=54> */
[----:B------:R-:W-:Y:S02]  /*36b0*/  LOP3.LUT R136, R136, R7, R8, 0x96, !PT ;  /* 0x0000000788887212 */ /* 0x000fe400078e9608 */
[----:B------:R-:W-:Y:S02]  /*36c0*/  LOP3.LUT R137, R6, R137, R5, 0x96, !PT ;  /* 0x0000008906897212 */ /* 0x000fe400078e9605 */
[----:B-1234-:R-:W-:-:S07]  /*36d0*/  LOP3.LUT R138, R138, 0x3, RZ, 0xc0, !PT ;  /* 0x000000038a8a7812 */ /* 0x01efce00078ec0ff */
.L_x_77987:
[----:B------:R-:W0:Y:S08]  /*36e0*/  LDC.64 R94, c[0x0][0x3f0] ;  /* 0x0000fc00ff5e7b82 */ /* 0x000e300000000a00 */
[----:B------:R-:W1:Y:S08]  /*36f0*/  LDC.64 R92, c[0x0][0x3f8] ;  /* 0x0000fe00ff5c7b82 */ /* 0x000e700000000a00 */
[----:B------:R-:W2:Y:S01]  /*3700*/  LDC R150, c[0x0][0x388] ;  /* 0x0000e200ff967b82 */ /* 0x000ea20000000800 */
[----:B0-----:R-:W-:-:S06]  /*3710*/  IMAD.WIDE R94, R139, 0x4, R94 ;  /* 0x000000048b5e7825 */ /* 0x001fcc00078e025e */
[----:B------:R-:W3:Y:S01]  /*3720*/  LDG.E R94, desc[UR6][R94.64] ;  /* 0x000000065e5e7981 */ /* 0x000ee2000c1e1900 */
[----:B-1----:R-:W-:Y:S01]  /*3730*/  IMAD.WIDE R92, R139, 0x4, R92 ;  /* 0x000000048b5c7825 */ /* 0x002fe200078e025c */
[----:B------:R-:W0:Y:S01]  /*3740*/  S2R R152, SR_TID.X ;  /* 0x0000000000987919 */ /* 0x000e220000002100 */
[----:B------:R-:W-:-:S03]  /*3750*/  ISETP.GE.U32.AND P5, PT, R135, 0x20, PT ;  /* 0x000000208700780c */ /* 0x000fc60003fa6070 */
[----:B------:R1:W5:Y:S01]  /*3760*/  LDG.E R95, desc[UR6][R92.64] ;  /* 0x000000065c5f7981 */ /* 0x000362000c1e1900 */
[----:B--2---:R-:W-:Y:S01]  /*3770*/  IMAD R151, R139, R150, RZ ;  /* 0x000000968b977224 */ /* 0x004fe200078e02ff */
[----:B------:R-:W-:Y:S04]  /*3780*/  BSSY.RECONVERGENT B0, `(.L_x_76766) ;  /* 0x000037d000007945 */ /* 0x000fe80003800200 */
[----:B-1----:R-:W-:-:S04]  /*3790*/  SHF.R.S32.HI R93, RZ, 0x1f, R151 ;  /* 0x0000001fff5d7819 */ /* 0x002fc80000011497 */
[----:B------:R-:W-:Y:S02]  /*37a0*/  LEA.HI R151, R93, R151, RZ, 0x2 ;  /* 0x000000975d977211 */ /* 0x000fe400078f10ff */
[----:B0-----:R-:W-:-:S04]  /*37b0*/  LOP3.LUT R152, R152, 0x1f, RZ, 0xc0, !PT ;  /* 0x0000001f98987812 */ /* 0x001fc800078ec0ff */
[----:B------:R-:W-:Y:S02]  /*37c0*/  LEA.HI.SX32 R151, R151, R152, 0x1e ;  /* 0x0000009897977211 */ /* 0x000fe400078ff2ff */
[----:B---3--:R-:W-:-:S13]  /*37d0*/  ISETP.GE.AND P0, PT, R94, 0x1, PT ;  /* 0x000000015e00780c */ /* 0x008fda0003f06270 */
[----:B------:R-:W-:-:S04]  /*37e0*/  @P0 VIADD R92, R94, 0xffffffff ;  /* 0xffffffff5e5c0836 */ /* 0x000fc80000000000 */
[----:B------:R-:W-:Y:S02]  /*37f0*/  @P0 IMAD R92, R92, R150, RZ ;  /* 0x000000965c5c0224 */ /* 0x000fe400078e02ff */
[----:B------:R-:W-:-:S03]  /*3800*/  IMAD.MOV.U32 R150, RZ, RZ, RZ ;  /* 0x000000ffff967224 */ /* 0x000fc600078e00ff */
        /* <DEDUP_REMOVED lines=9> */
.L_x_76769:
[----:B------:R-:W-:Y:S05]  /*38a0*/  BSYNC.RECONVERGENT B1 ;  /* 0x0000000000017941 */ /* 0x000fea0003800200 */
.L_x_76768:
[----:B------:R-:W-:Y:S01]  /*38b0*/  UISETP.NE.U32.AND UP0, UPT, UR4, URZ, UPT ;  /* 0x000000ff0400728c */ /* 0x000fe2000bf05070 */
[----:B------:R-:W-:Y:S03]  /*38c0*/  BSSY.RECONVERGENT B1, `(.L_x_76770) ;  /* 0x0000354000017945 */ /* 0x000fe60003800200 */
        /* <DEDUP_REMOVED lines=27> */
.L_x_76776:
        /* <DEDUP_REMOVED lines=13> */
.L_x_76778:
[----:B------:R-:W-:Y:S05]  /*3b50*/  BSYNC.RECONVERGENT B4 ;  /* 0x0000000000047941 */ /* 0x000fea0003800200 */
.L_x_76777:
        /* <DEDUP_REMOVED lines=45> */
[----:B------:R-:W-:Y:S01]  /*3e30*/  IMAD.WIDE.U32 R92, R93, -0x2daee0ad, RZ ;  /* 0xd2511f535d5c7825 */ /* 0x000fe200078e00ff */
[----:B------:R-:W-:-:S03]  /*3e40*/  IADD3 R13, PT, PT, R132, -0xe443238, RZ ;  /* 0xf1bbcdc8840d7810 */ /* 0x000fc60007ffe0ff */
[----:B------:R-:W-:-:S05]  /*3e50*/  IMAD.WIDE.U32 R136, R15, -0x326172a9, RZ ;  /* 0xcd9e8d570f887825 */ /* 0x000fca00078e00ff */
[----:B------:R-:W-:Y:S01]  /*3e60*/  LOP3.LUT R13, R13, R14, R137, 0x96, !PT ;  /* 0x0000000e0d0d7212 */ /* 0x000fe200078e9689 */
[C---:B------:R-:W-:Y:S01]  /*3e70*/  VIADD R14, R133.reuse, 0xdb3d7428 ;  /* 0xdb3d7428850e7836 */ /* 0x040fe20000000000 */
        /* <DEDUP_REMOVED lines=11> */
.L_x_76775:
[----:B------:R-:W-:Y:S05]  /*3f30*/  BSYNC.RECONVERGENT B3 ;  /* 0x0000000000037941 */ /* 0x000fea0003800200 */
.L_x_76774:
[----:B------:R-:W-:Y:S01]  /*3f40*/  I2FP.F32.U32 R12, R12 ;  /* 0x0000000c000c7245 */ /* 0x000fe20000201000 */
[----:B------:R-:W-:-:S04]  /*3f50*/  IMAD.MOV.U32 R13, RZ, RZ, 0x2f800000 ;  /* 0x2f800000ff0d7424 */ /* 0x000fc800078e00ff */
[----:B------:R-:W-:Y:S01]  /*3f60*/  FFMA.FTZ R12, R12, R13, 1.1641532182693481445e-10 ;  /* 0x2f0000000c0c7423 */ /* 0x000fe2000001000d */
[----:B------:R-:W-:-:S04]  /*3f70*/  HADD2.F32 R13, -RZ, R194.H1_H1 ;  /* 0x300000c2ff0d7230 */ /* 0x000fc80000004100 */
[----:B------:R-:W-:Y:S01]  /*3f80*/  FSETP.GTU.FTZ.AND P2, PT, R12, UR8, PT ;  /* 0x000000080c007c0b */ /* 0x000fe2000bf5c000 */
[----:B-----5:R-:W-:-:S04]  /*3f90*/  FMUL.FTZ R12, R4, UR11 ;  /* 0x0000000b040c7c20 */ /* 0x020fc80008410000 */
[----:B------:R-:W-:-:S05]  /*3fa0*/  FMUL.FTZ R12, R12, UR10 ;  /* 0x0000000a0c0c7c20 */ /* 0x000fca0008410000 */
[----:B------:R-:W-:-:S05]  /*3fb0*/  FSEL R12, R12, RZ, !P2 ;  /* 0x000000ff0c0c7208 */ /* 0x000fca0005000000 */
[----:B------:R-:W-:Y:S01]  /*3fc0*/  FFMA.FTZ R12, R12, R13, R8 ;  /* 0x0000000d0c0c7223 */ /* 0x000fe20000010008 */
[----:B------:R-:W-:-:S04]  /*3fd0*/  SEL R13, RZ, 0x1, P2 ;  /* 0x00000001ff0d7807 */ /* 0x000fc80001000000 */
[----:B------:R-:W-:-:S07]  /*3fe0*/  PRMT R144, R13, 0x7610, R144 ;  /* 0x000076100d907816 */ /* 0x000fce0000000090 */
.L_x_76773:
[----:B------:R-:W-:Y:S05]  /*3ff0*/  BSYNC.RECONVERGENT B2 ;  /* 0x0000000000027941 */ /* 0x000fea0003800200 */
.L_x_76772:
        /* <DEDUP_REMOVED lines=17> */
.L_x_76783:
        /* <DEDUP_REMOVED lines=13> */
.L_x_76785:
[----:B------:R-:W-:Y:S05]  /*41e0*/  BSYNC.RECONVERGENT B4 ;  /* 0x0000000000047941 */ /* 0x000fea0003800200 */
.L_x_76784:
        /* <DEDUP_REMOVED lines=51> */
[----:B------:R-:W-:-:S04]  /*4520*/  IMAD.WIDE.U32 R92, R13, -0x326172a9, RZ ;  /* 0xcd9e8d570d5c7825 */ /* 0x000fc800078e00ff */
[----:B------:R-:W-:Y:S01]  /*4530*/  IMAD.WIDE.U32 R14, R15, -0x2daee0ad, RZ ;  /* 0xd2511f530f0e7825 */ /* 0x000fe200078e00ff */
[----:B------:R-:W-:-:S03]  /*4540*/  MOV R140, R92 ;  /* 0x0000005c008c7202 */ /* 0x000fc60000000f00 */
[----:B------:R-:W-:Y:S02]  /*4550*/  VIADD R137, R133, 0x96a522ad ;  /* 0x96a522ad85897836 */ /* 0x000fe40000000000 */
[----:B------:R-:W-:-:S03]  /*4560*/  VIADD R13, R132, 0x8ff34781 ;  /* 0x8ff34781840d7836 */ /* 0x000fc60000000000 */
[----:B------:R-:W-:Y:S01]  /*4570*/  LOP3.LUT R137, R137, R170, R15, 0x96, !PT ;  /* 0x000000aa89897212 */ /* 0x000fe200078e960f */
[----:B------:R-:W-:Y:S01]  /*4580*/  HFMA2 R15, -RZ, RZ, 0, 0 ;  /* 0x00000000ff0f7431 */ /* 0x000fe200000001ff */
[----:B------:R-:W-:Y:S01]  /*4590*/  LOP3.LUT R136, R13, R136, R93, 0x96, !PT ;  /* 0x000000880d887212 */ /* 0x000fe200078e965d */
[----:B------:R-:W-:Y:S02]  /*45a0*/  IMAD.MOV.U32 R13, RZ, RZ, R152 ;  /* 0x000000ffff0d7224 */ /* 0x000fe400078e0098 */
[----:B------:R-:W-:-:S07]  /*45b0*/  IMAD.MOV.U32 R152, RZ, RZ, R14 ;  /* 0x000000ffff987224 */ /* 0x000fce00078e000e */
.L_x_76782:
[----:B------:R-:W-:Y:S05]  /*45c0*/  BSYNC.RECONVERGENT B3 ;  /* 0x0000000000037941 */ /* 0x000fea0003800200 */
.L_x_76781:
        /* <DEDUP_REMOVED lines=11> */
.L_x_76780:
[----:B------:R-:W-:Y:S05]  /*4680*/  BSYNC.RECONVERGENT B2 ;  /* 0x0000000000027941 */ /* 0x000fea0003800200 */
.L_x_76779:
        /* <DEDUP_REMOVED lines=17> */
.L_x_76790:
        /* <DEDUP_REMOVED lines=13> */
.L_x_76792:
[----:B------:R-:W-:Y:S05]  /*4870*/  BSYNC.RECONVERGENT B4 ;  /* 0x0000000000047941 */ /* 0x000fea0003800200 */
.L_x_76791:
        /* <DEDUP_REMOVED lines=44> */
[----:B------:R-:W-:Y:S01]  /*4b40*/  IMAD.WIDE.U32 R170, R170, -0x2daee0ad, RZ ;  /* 0xd2511f53aaaa7825 */ /* 0x000fe200078e00ff */
[----:B------:R-:W-:-:S03]  /*4b50*/  LOP3.LUT R136, R93, R136, R15, 0x96, !PT ;  /* 0x000000885d887212 */ /* 0x000fc600078e960f */
[----:B------:R-:W-:Y:S02]  /*4b60*/  VIADD R15, R132, 0xf1bbcdc8 ;  /* 0xf1bbcdc8840f7836 */ /* 0x000fe40000000000 */
[----:B------:R-:W-:-:S05]  /*4b70*/  IMAD.WIDE.U32 R136, R136, -0x326172a9, RZ ;  /* 0xcd9e8d5788887825 */ /* 0x000fca00078e00ff */
[----:B------:R-:W-:Y:S01]  /*4b80*/  LOP3.LUT R15, R15, R92, R137, 0x96, !PT ;  /* 0x0000005c0f0f7212 */ /* 0x000fe200078e9689 */
[C---:B------:R-:W-:Y:S02]  /*4b90*/  VIADD R92, R133.reuse, 0xdb3d7428 ;  /* 0xdb3d7428855c7836 */ /* 0x040fe40000000000 */
[----:B------:R-:W-:-:S03]  /*4ba0*/  VIADD R137, R133, 0x96a522ad ;  /* 0x96a522ad85897836 */ /* 0x000fc60000000000 */
        /* <DEDUP_REMOVED lines=10> */
.L_x_76789:
[----:B------:R-:W-:Y:S05]  /*4c50*/  BSYNC.RECONVERGENT B3 ;  /* 0x0000000000037941 */ /* 0x000fea0003800200 */
.L_x_76788:
[----:B------:R-:W-:Y:S01]  /*4c60*/  I2FP.F32.U32 R14, R93 ;  /* 0x0000005d000e7245 */ /* 0x000fe20000201000 */
[----:B------:R-:W-:-:S05]  /*4c70*/  HFMA2 R15, -RZ, RZ, 0.1171875, 0 ;  /* 0x2f800000ff0f7431 */ /* 0x000fca00000001ff */
[----:B------:R-:W-:Y:S01]  /*4c80*/  FFMA.FTZ R14, R14, R15, 1.1641532182693481445e-10 ;  /* 0x2f0000000e0e7423 */ /* 0x000fe2000001000f */
[----:B------:R-:W-:-:S04]  /*4c90*/  HADD2.F32 R15, -RZ, R194.H0_H0 ;  /* 0x200000c2ff0f7230 */ /* 0x000fc80000004100 */
[----:B------:R-:W-:Y:S01]  /*4ca0*/  FSETP.GTU.FTZ.AND P2, PT, R14, UR8, PT ;  /* 0x000000080e007c0b */ /* 0x000fe2000bf5c000 */
[----:B-----5:R-:W-:-:S04]  /*4cb0*/  FMUL.FTZ R14, R6, UR11 ;  /* 0x0000000b060e7c20 */ /* 0x020fc80008410000 */
[----:B------:R-:W-:-:S05]  /*4cc0*/  FMUL.FTZ R14, R14, UR10 ;  /* 0x0000000a0e0e7c20 */ /* 0x000fca0008410000 */
[----:B------:R-:W-:-:S05]  /*4cd0*/  FSEL R14, R14, RZ, !P2 ;  /* 0x000000ff0e0e7208 */ /* 0x000fca0005000000 */
[----:B------:R-:W-:Y:S01]  /*4ce0*/  FFMA.FTZ R14, R14, R15, R10 ;  /* 0x0000000f0e0e7223 */ /* 0x000fe2000001000a */
[----:B------:R-:W-:-:S04]  /*4cf0*/  SEL R15, RZ, 0x1, P2 ;  /* 0x00000001ff0f7807 */ /* 0x000fc80001000000 */
[----:B------:R-:W-:-:S07]  /*4d00*/  PRMT R146, R15, 0x7610, R146 ;  /* 0x000076100f927816 */ /* 0x000fce0000000092 */
.L_x_76787:
[----:B------:R-:W-:Y:S05]  /*4d10*/  BSYNC.RECONVERGENT B2 ;  /* 0x0000000000027941 */ /* 0x000fea0003800200 */
.L_x_76786:
        /* <DEDUP_REMOVED lines=16> */
.L_x_76796:
        /* <DEDUP_REMOVED lines=13> */
.L_x_76798:
[----:B------:R-:W-:Y:S05]  /*4ef0*/  BSYNC.RECONVERGENT B3 ;  /* 0x0000000000037941 */ /* 0x000fea0003800200 */
.L_x_76797:
        /* <DEDUP_REMOVED lines=61> */
.L_x_76795:
[----:B------:R-:W-:Y:S05]  /*52d0*/  BSYNC.RECONVERGENT B2 ;  /* 0x0000000000027941 */ /* 0x000fea0003800200 */
.L_x_76794:
[----:B------:R-:W-:Y:S01]  /*52e0*/  I2FP.F32.U32 R15, R15 ;  /* 0x0000000f000f7245 */ /* 0x000fe20000201000 */
[----:B------:R-:W-:-:S04]  /*52f0*/  IMAD.MOV.U32 R92, RZ, RZ, 0x2f800000 ;  /* 0x2f800000ff5c7424 */ /* 0x000fc800078e00ff */
        /* <DEDUP_REMOVED lines=8> */
[----:B------:R-:W-:Y:S01]  /*5380*/  PRMT R147, R92, 0x7610, R147 ;  /* 0x000076105c937816 */ /* 0x000fe20000000093 */
[----:B------:R-:W-:Y:S06]  /*5390*/  BRA `(.L_x_76793) ;  /* 0x0000001800987947 */ /* 0x000fec0003800000 */
.L_x_76771:
        /* <DEDUP_REMOVED lines=21> */
.L_x_76803:
        /* <DEDUP_REMOVED lines=13> */
.L_x_76805:
[----:B------:R-:W-:Y:S05]  /*55c0*/  BSYNC.RECONVERGENT B4 ;  /* 0x0000000000047941 */ /* 0x000fea0003800200 */
.L_x_76804:
        /* <DEDUP_REMOVED lines=61> */
.L_x_76802:
[----:B------:R-:W-:Y:S05]  /*59a0*/  BSYNC.RECONVERGENT B3 ;  /* 0x0000000000037941 */ /* 0x000fea0003800200 */
.L_x_76801:
        /* <DEDUP_REMOVED lines=8> */
[----:B------:R-:W-:Y:S01]  /*5a30*/  FMUL.FTZ R12, R12, R13 ;  /* 0x0000000d0c0c7220 */ /* 0x000fe20000410000 */
[----:B------:R-:W-:-:S04]  /*5a40*/  SEL R13, RZ, 0x1, P1 ;  /* 0x00000001ff0d7807 */ /* 0x000fc80000800000 */
[----:B------:R-:W-:-:S07]  /*5a50*/  PRMT R144, R13, 0x7610, R144 ;  /* 0x000076100d907816 */ /* 0x000fce0000000090 */
.L_x_76800:
[----:B------:R-:W-:Y:S05]  /*5a60*/  BSYNC.RECONVERGENT B2 ;  /* 0x0000000000027941 */ /* 0x000fea0003800200 */
.L_x_76799:
        /* <DEDUP_REMOVED lines=17> */
.L_x_76810:
        /* <DEDUP_REMOVED lines=13> */
.L_x_76812:
[----:B------:R-:W-:Y:S05]  /*5c50*/  BSYNC.RECONVERGENT B4 ;  /* 0x0000000000047941 */ /* 0x000fea0003800200 */
.L_x_76811:
        /* <DEDUP_REMOVED lines=61> */
.L_x_76809:
[----:B------:R-:W-:Y:S05]  /*6030*/  BSYNC.RECONVERGENT B3 ;  /* 0x0000000000037941 */ /* 0x000fea0003800200 */
.L_x_76808:
        /* <DEDUP_REMOVED lines=11> */
.L_x_76807:
[----:B------:R-:W-:Y:S05]  /*60f0*/  BSYNC.RECONVERGENT B2 ;  /* 0x0000000000027941 */ /* 0x000fea0003800200 */
.L_x_76806:
        /* <DEDUP_REMOVED lines=17> */
.L_x_76817:
        /* <DEDUP_REMOVED lines=13> */
.L_x_76819:
[----:B------:R-:W-:Y:S05]  /*62e0*/  BSYNC.RECONVERGENT B4 ;  /* 0x0000000000047941 */ /* 0x000fea0003800200 */
.L_x_76818:
        /* <DEDUP_REMOVED lines=61> */
.L_x_76816:
[----:B------:R-:W-:Y:S05]  /*66c0*/  BSYNC.RECONVERGENT B3 ;  /* 0x0000000000037941 */ /* 0x000fea0003800200 */
.L_x_76815:
        /* <DEDUP_REMOVED lines=8> */
[----:B------:R-:W-:Y:S01]  /*6750*/  FMUL.FTZ R14, R14, R15 ;  /* 0x0000000f0e0e7220 */ /* 0x000fe20000410000 */
[----:B------:R-:W-:-:S04]  /*6760*/  SEL R15, RZ, 0x1, P1 ;  /* 0x00000001ff0f7807 */ /* 0x000fc80000800000 */
[----:B------:R-:W-:-:S07]  /*6770*/  PRMT R146, R15, 0x7610, R146 ;  /* 0x000076100f927816 */ /* 0x000fce0000000092 */
.L_x_76814:
[----:B------:R-:W-:Y:S05]  /*6780*/  BSYNC.RECONVERGENT B2 ;  /* 0x0000000000027941 */ /* 0x000fea0003800200 */
.L_x_76813:
        /* <DEDUP_REMOVED lines=16> */
.L_x_76822:
        /* <DEDUP_REMOVED lines=13> */
.L_x_76824:
[----:B------:R-:W-:Y:S05]  /*6960*/  BSYNC.RECONVERGENT B3 ;  /* 0x0000000000037941 */ /* 0x000fea0003800200 */
.L_x_76823:
        /* <DEDUP_REMOVED lines=61> */
.L_x_76821:
[----:B------:R-:W-:Y:S05]  /*6d40*/  BSYNC.RECONVERGENT B2 ;  /* 0x0000000000027941 */ /* 0x000fea0003800200 */
.L_x_76820:
        /* <DEDUP_REMOVED lines=11> */
.L_x_76793:
[----:B------:R-:W-:Y:S05]  /*6e00*/  BSYNC.RECONVERGENT B1 ;  /* 0x0000000000017941 */ /* 0x000fea0003800200 */
.L_x_76770:
        /* <DEDUP_REMOVED lines=9> */
[----:B------:R-:W-:-:S05]  /*6ea0*/  LOP3.LUT R92, R92, 0xff0000, RZ, 0xc0, !PT ;  /* 0x00ff00005c5c7812 */ /* 0x000fca00078ec0ff */
[----:B------:R-:W-:Y:S01]  /*6eb0*/  IMAD R92, R93, 0x1000000, R92 ;  /* 0x010000005d5c7824 */ /* 0x000fe200078e025c */
[----:B------:R-:W-:-:S04]  /*6ec0*/  LOP3.LUT R93, R145, 0xff, RZ, 0xc0, !PT ;  /* 0x000000ff915d7812 */ /* 0x000fc800078ec0ff */
[----:B------:R-:W-:-:S05]  /*6ed0*/  LEA R92, R93, R92, 0x8 ;  /* 0x0000005c5d5c7211 */ /* 0x000fca00078e40ff */
[----:B------:R-:W-:Y:S02]  /*6ee0*/  IMAD.IADD R152, R92, 0x1, R152 ;  /* 0x000000015c987824 */ /* 0x000fe400078e0298 */
[----:B------:R-:W0:Y:S02]  /*6ef0*/  LDC.64 R92, c[0x0][0x3b0] ;  /* 0x0000ec00ff5c7b82 */ /* 0x000e240000000a00 */
[----:B0-----:R-:W-:-:S05]  /*6f00*/  IMAD.WIDE.U32 R92, R150, 0x4, R92 ;  /* 0x00000004965c7825 */ /* 0x001fca00078e005c */
[----:B------:R1:W-:Y:S02]  /*6f10*/  STG.E desc[UR6][R92.64], R152 ;  /* 0x000000985c007986 */ /* 0x0003e4000c101906 */
.L_x_76826:
[----:B------:R-:W-:Y:S05]  /*6f20*/  BSYNC.RECONVERGENT B1 ;  /* 0x0000000000017941 */ /* 0x000fea0003800200 */
.L_x_76825:
[----:B------:R-:W-:Y:S01]  /*6f30*/  VIADD R151, R151, 0x20 ;  /* 0x0000002097977836 */ /* 0x000fe20000000000 */
[----:B------:R-:W-:-:S07]  /*6f40*/  IADD3 R150, PT, PT, R150, 0x20, RZ ;  /* 0x0000002096967810 */ /* 0x000fce0007ffe0ff */
.L_x_76767:
[----:B------:R-:W-:Y:S05]  /*6f50*/  BSYNC.RECONVERGENT B0 ;  /* 0x0000000000007941 */ /* 0x000fea0003800200 */
.L_x_76766:
        /* <DEDUP_REMOVED lines=13> */
[----:B------:R-:W-:Y:S04]  /*7030*/  BSSY.RECONVERGENT B0, `(.L_x_76829) ;  /* 0x0000350000007945 */ /* 0x000fe80003800200 */
[----:B------:R-:W-:Y:S05]  /*7040*/  @!P1 BRA `(.L_x_76830) ;  /* 0x0000001800a09947 */ /* 0x000fea0003800000 */
[----:B------:R-:W-:Y:S01]  /*7050*/  ISETP.GT.AND P1, PT, R94, RZ, PT ;  /* 0x000000ff5e00720c */ /* 0x000fe20003f24270 */
[----:B------:R-:W-:Y:S01]  /*7060*/  BSSY.RECONVERGENT B2, `(.L_x_76831) ;  /* 0x000006c000027945 */ /* 0x000fe20003800200 */
[----:B------:R-:W-:Y:S01]  /*7070*/  IMAD.MOV.U32 R18, RZ, RZ, R138 ;  /* 0x000000ffff127224 */ /* 0x000fe200078e008a */
[----:B--2--5:R-:W-:Y:S01]  /*7080*/  MOV R16, R8 ;  /* 0x0000000800107202 */ /* 0x024fe20000000f00 */
[----:B-1----:R-:W-:-:S09]  /*7090*/  IMAD.MOV.U32 R152, RZ, RZ, R142 ;  /* 0x000000ffff987224 */ /* 0x002fd200078e008e */
        /* <DEDUP_REMOVED lines=17> */
.L_x_76835:
        /* <DEDUP_REMOVED lines=13> */
.L_x_76837:
[----:B------:R-:W-:Y:S05]  /*7280*/  BSYNC.RECONVERGENT B4 ;  /* 0x0000000000047941 */ /* 0x000fea0003800200 */
.L_x_76836:
[----:B------:R-:W-:Y:S01]  /*7290*/  LOP3.LUT R16, R143, R19, R133, 0x96, !PT ;  /* 0x000000138f107212 */ /* 0x000fe200078e9685 */
[----:B0-----:R-:W-:-:S04]  /*72a0*/  IMAD.WIDE.U32 R92, R0, -0x326172a9, RZ ;  /* 0xcd9e8d57005c7825 */ /* 0x001fc800078e00ff */
        /* <DEDUP_REMOVED lines=44> */
[----:B------:R-:W-:-:S04]  /*7570*/  IMAD.WIDE.U32 R92, R93, -0x2daee0ad, RZ ;  /* 0xd2511f535d5c7825 */ /* 0x000fc800078e00ff */
        /* <DEDUP_REMOVED lines=9> */
[----:B------:R-:W-:-:S04]  /*7610*/  IMAD.WIDE.U32 R16, R17, -0x2daee0ad, RZ ;  /* 0xd2511f5311107825 */ /* 0x000fc800078e00ff */
[----:B------:R-:W-:Y:S01]  /*7620*/  IMAD.MOV.U32 R18, RZ, RZ, RZ ;  /* 0x000000ffff127224 */ /* 0x000fe200078e00ff */
[----:B------:R-:W-:Y:S01]  /*7630*/  MOV R152, R16 ;  /* 0x0000001000987202 */ /* 0x000fe20000000f00 */
[----:B------:R-:W-:Y:S01]  /*7640*/  IMAD.MOV.U32 R16, RZ, RZ, R142 ;  /* 0x000000ffff107224 */ /* 0x000fe200078e008e */
[----:B------:R-:W-:-:S07]  /*7650*/  LOP3.LUT R137, R137, R92, R17, 0x96, !PT ;  /* 0x0000005c89897212 */ /* 0x000fce00078e9611 */
.L_x_76834:
[----:B------:R-:W-:Y:S05]  /*7660*/  BSYNC.RECONVERGENT B3 ;  /* 0x0000000000037941 */ /* 0x000fea0003800200 */
.L_x_76833:
[----:B------:R-:W-:Y:S01]  /*7670*/  I2FP.F32.U32 R16, R16 ;  /* 0x0000001000107245 */ /* 0x000fe20000201000 */
[----:B------:R-:W-:-:S05]  /*7680*/  HFMA2 R17, -RZ, RZ, 0.1171875, 0 ;  /* 0x2f800000ff117431 */ /* 0x000fca00000001ff */
[----:B------:R-:W-:Y:S01]  /*7690*/  FFMA.FTZ R16, R16, R17, 1.1641532182693481445e-10 ;  /* 0x2f00000010107423 */ /* 0x000fe20000010011 */
[----:B------:R-:W-:-:S04]  /*76a0*/  HADD2.F32 R17, -RZ, R193.H1_H1 ;  /* 0x300000c1ff117230 */ /* 0x000fc80000004100 */
[----:B------:R-:W-:Y:S01]  /*76b0*/  FSETP.GTU.FTZ.AND P2, PT, R16, UR8, PT ;  /* 0x0000000810007c0b */ /* 0x000fe2000bf5c000 */
[----:B------:R-:W-:-:S04]  /*76c0*/  FMUL.FTZ R16, R4, UR11 ;  /* 0x0000000b04107c20 */ /* 0x000fc80008410000 */
[----:B------:R-:W-:-:S05]  /*76d0*/  FMUL.FTZ R16, R16, UR10 ;  /* 0x0000000a10107c20 */ /* 0x000fca0008410000 */
[----:B------:R-:W-:-:S05]  /*76e0*/  FSEL R16, R16, RZ, !P2 ;  /* 0x000000ff10107208 */ /* 0x000fca0005000000 */
[----:B------:R-:W-:Y:S01]  /*76f0*/  FFMA.FTZ R16, R16, R17, R8 ;  /* 0x0000001110107223 */ /* 0x000fe20000010008 */
[----:B------:R-:W-:-:S04]  /*7700*/  SEL R17, RZ, 0x1, P2 ;  /* 0x00000001ff117807 */ /* 0x000fc80001000000 */
[----:B------:R-:W-:-:S07]  /*7710*/  PRMT R144, R17, 0x7610, R144 ;  /* 0x0000761011907816 */ /* 0x000fce0000000090 */
.L_x_76832:
[----:B------:R-:W-:Y:S05]  /*7720*/  BSYNC.RECONVERGENT B2 ;  /* 0x0000000000027941 */ /* 0x000fea0003800200 */
.L_x_76831:
        /* <DEDUP_REMOVED lines=17> */
.L_x_76842:
        /* <DEDUP_REMOVED lines=13> */
.L_x_76844:
[----:B------:R-:W-:Y:S05]  /*7910*/  BSYNC.RECONVERGENT B4 ;  /* 0x0000000000047941 */ /* 0x000fea0003800200 */
.L_x_76843:
        /* <DEDUP_REMOVED lines=61> */
.L_x_76841:
[----:B------:R-:W-:Y:S05]  /*7cf0*/  BSYNC.RECONVERGENT B3 ;  /* 0x0000000000037941 */ /* 0x000fea0003800200 */
.L_x_76840:
[----:B------:R-:W-:Y:S01]  /*7d00*/  I2FP.F32.U32 R17, R17 ;  /* 0x0000001100117245 */ /* 0x000fe20000201000 */
[----:B------:R-:W-:-:S04]  /*7d10*/  IMAD.MOV.U32 R18, RZ, RZ, 0x2f800000 ;  /* 0x2f800000ff127424 */ /* 0x000fc800078e00ff */
        /* <DEDUP_REMOVED lines=9> */
.L_x_76839:
[----:B------:R-:W-:Y:S05]  /*7db0*/  BSYNC.RECONVERGENT B2 ;  /* 0x0000000000027941 */ /* 0x000fea0003800200 */
.L_x_76838:
[----:B------:R-:W-:Y:S01]  /*7dc0*/  BSSY.RECONVERGENT B2, `(.L_x_76845) ;  /* 0x0000068000027945 */ /* 0x000fe20003800200 */
[----:B0-----:R-:W-:Y:S01]  /*7dd0*/  MOV R92, R19 ;  /* 0x00000013005c7202 */ /* 0x001fe20000000f00 */
        /* <DEDUP_REMOVED lines=15> */
.L_x_76849:
        /* <DEDUP_REMOVED lines=13> */
.L_x_76851:
[----:B------:R-:W-:Y:S05]  /*7fa0*/  BSYNC.RECONVERGENT B4 ;  /* 0x0000000000047941 */ /* 0x000fea0003800200 */
.L_x_76850:
[----:B------:R-:W-:Y:S01]  /*7fb0*/  LOP3.LUT R18, R143, R93, R133, 0x96, !PT ;  /* 0x0000005d8f127212 */ /* 0x000fe200078e9685 */
[----:B------:R-:W-:Y:S01]  /*7fc0*/  IMAD.WIDE.U32 R136, R0, -0x326172a9, RZ ;  /* 0xcd9e8d5700887825 */ /* 0x000fe200078e00ff */
[C---:B------:R-:W-:Y:S02]  /*7fd0*/  IADD3 R93, PT, PT, R132.reuse, -0x61c88647, RZ ;  /* 0x9e3779b9845d7810 */ /* 0x040fe40007ffe0ff */
        /* <DEDUP_REMOVED lines=40> */
[----:B------:R-:W-:Y:S02]  /*8260*/  VIADD R93, R133, 0x1fd5c5a3 ;  /* 0x1fd5c5a3855d7836 */ /* 0x000fe40000000000 */
[----:B------:R-:W-:-:S03]  /*8270*/  IMAD.WIDE.U32 R170, R170, -0x2daee0ad, RZ ;  /* 0xd2511f53aaaa7825 */ /* 0x000fc600078e00ff */
[----:B------:R-:W-:Y:S01]  /*8280*/  LOP3.LUT R136, R93, R136, R19, 0x96, !PT ;  /* 0x000000885d887212 */ /* 0x000fe200078e9613 */
[----:B------:R-:W-:-:S04]  /*8290*/  VIADD R19, R132, 0xf1bbcdc8 ;  /* 0xf1bbcdc884137836 */ /* 0x000fc80000000000 */
[----:B------:R-:W-:-:S05]  /*82a0*/  IMAD.WIDE.U32 R136, R136, -0x326172a9, RZ ;  /* 0xcd9e8d5788887825 */ /* 0x000fca00078e00ff */
[----:B------:R-:W-:Y:S01]  /*82b0*/  LOP3.LUT R19, R19, R92, R137, 0x96, !PT ;  /* 0x0000005c13137212 */ /* 0x000fe200078e9689 */
[C---:B------:R-:W-:Y:S01]  /*82c0*/  VIADD R137, R133.reuse, 0x96a522ad ;  /* 0x96a522ad85897836 */ /* 0x040fe20000000000 */
        /* <DEDUP_REMOVED lines=11> */
.L_x_76848:
[----:B------:R-:W-:Y:S05]  /*8380*/  BSYNC.RECONVERGENT B3 ;  /* 0x0000000000037941 */ /* 0x000fea0003800200 */
.L_x_76847:
[----:B------:R-:W-:Y:S01]  /*8390*/  I2FP.F32.U32 R18, R93 ;  /* 0x0000005d00127245 */ /* 0x000fe20000201000 */
[----:B------:R-:W-:-:S04]  /*83a0*/  IMAD.MOV.U32 R19, RZ, RZ, 0x2f800000 ;  /* 0x2f800000ff137424 */ /* 0x000fc800078e00ff */
[----:B------:R-:W-:Y:S01]  /*83b0*/  FFMA.FTZ R18, R18, R19, 1.1641532182693481445e-10 ;  /* 0x2f00000012127423 */ /* 0x000fe20000010013 */
[----:B------:R-:W-:-:S04]  /*83c0*/  HADD2.F32 R19, -RZ, R193.H0_H0 ;  /* 0x200000c1ff137230 */ /* 0x000fc80000004100 */
[----:B------:R-:W-:Y:S01]  /*83d0*/  FSETP.GTU.FTZ.AND P2, PT, R18, UR8, PT ;  /* 0x0000000812007c0b */ /* 0x000fe2000bf5c000 */
[----:B------:R-:W-:-:S04]  /*83e0*/  FMUL.FTZ R18, R6, UR11 ;  /* 0x0000000b06127c20 */ /* 0x000fc80008410000 */
[----:B------:R-:W-:-:S05]  /*83f0*/  FMUL.FTZ R18, R18, UR10 ;  /* 0x0000000a12127c20 */ /* 0x000fca0008410000 */
[----:B------:R-:W-:-:S05]  /*8400*/  FSEL R18, R18, RZ, !P2 ;  /* 0x000000ff12127208 */ /* 0x000fca0005000000 */
[----:B------:R-:W-:Y:S01]  /*8410*/  FFMA.FTZ R18, R18, R19, R10 ;  /* 0x0000001312127223 */ /* 0x000fe2000001000a */
[----:B------:R-:W-:-:S04]  /*8420*/  SEL R19, RZ, 0x1, P2 ;  /* 0x00000001ff137807 */ /* 0x000fc80001000000 */
[----:B------:R-:W-:-:S07]  /*8430*/  PRMT R146, R19, 0x7610, R146 ;  /* 0x0000761013927816 */ /* 0x000fce0000000092 */
.L_x_76846:
[----:B------:R-:W-:Y:S05]  /*8440*/  BSYNC.RECONVERGENT B2 ;  /* 0x0000000000027941 */ /* 0x000fea0003800200 */
.L_x_76845:
        /* <DEDUP_REMOVED lines=16> */
.L_x_76855:
        /* <DEDUP_REMOVED lines=13> */
.L_x_76857:
[----:B------:R-:W-:Y:S05]  /*8620*/  BSYNC.RECONVERGENT B3 ;  /* 0x0000000000037941 */ /* 0x000fea0003800200 */
.L_x_76856:
        /* <DEDUP_REMOVED lines=58> */
[----:B------:R-:W-:Y:S02]  /*89d0*/  IMAD.MOV.U32 R140, RZ, RZ, R170 ;  /* 0x000000ffff8c7224 */ /* 0x000fe400078e00aa */
[----:B------:R-:W-:Y:S01]  /*89e0*/  IMAD.MOV.U32 R152, RZ, RZ, R92 ;  /* 0x000000ffff987224 */ /* 0x000fe200078e005c */
[----:B------:R-:W-:-:S07]  /*89f0*/  LOP3.LUT R137, R137, R174, R93, 0x96, !PT ;  /* 0x000000ae89897212 */ /* 0x000fce00078e965d */
.L_x_76854:
[----:B------:R-:W-:Y:S05]  /*8a00*/  BSYNC.RECONVERGENT B2 ;  /* 0x0000000000027941 */ /* 0x000fea0003800200 */
.L_x_76853:
[----:B------:R-:W-:Y:S01]  /*8a10*/  I2FP.F32.U32 R19, R19 ;  /* 0x0000001300137245 */ /* 0x000fe20000201000 */
[----:B------:R-:W-:-:S05]  /*8a20*/  HFMA2 R92, -RZ, RZ, 0.1171875, 0 ;  /* 0x2f800000ff5c7431 */ /* 0x000fca00000001ff */
        /* <DEDUP_REMOVED lines=8> */
[----:B------:R-:W-:Y:S01]  /*8ab0*/  PRMT R147, R92, 0x7610, R147 ;  /* 0x000076105c937816 */ /* 0x000fe20000000093 */
[----:B------:R-:W-:Y:S06]  /*8ac0*/  BRA `(.L_x_76852) ;  /* 0x0000001800987947 */ /* 0x000fec0003800000 */
.L_x_76830:
[----:B------:R-:W-:Y:S01]  /*8ad0*/  BSSY.RECONVERGENT B2, `(.L_x_76858) ;  /* 0x000006c000027945 */ /* 0x000fe20003800200 */
[----:B------:R-:W-:Y:S01]  /*8ae0*/  IMAD.MOV.U32 R18, RZ, RZ, R138 ;  /* 0x000000ffff127224 */ /* 0x000fe200078e008a */
[----:B--2---:R-:W-:Y:S01]  /*8af0*/  MOV R16, RZ ;  /* 0x000000ff00107202 */ /* 0x004fe20000000f00 */
        /* <DEDUP_REMOVED lines=18> */
.L_x_76862:
        /* <DEDUP_REMOVED lines=13> */
.L_x_76864:
[----:B------:R-:W-:Y:S05]  /*8cf0*/  BSYNC.RECONVERGENT B4 ;  /* 0x0000000000047941 */ /* 0x000fea0003800200 */
.L_x_76863:
        /* <DEDUP_REMOVED lines=61> */
.L_x_76861:
[----:B------:R-:W-:Y:S05]  /*90d0*/  BSYNC.RECONVERGENT B3 ;  /* 0x0000000000037941 */ /* 0x000fea0003800200 */
.L_x_76860:
[----:B------:R-:W-:Y:S01]  /*90e0*/  I2FP.F32.U32 R16, R16 ;  /* 0x0000001000107245 */ /* 0x000fe20000201000 */
[----:B------:R-:W-:-:S05]  /*90f0*/  HFMA2 R17, -RZ, RZ, 0.1171875, 0 ;  /* 0x2f800000ff117431 */ /* 0x000fca00000001ff */
        /* <DEDUP_REMOVED lines=9> */
.L_x_76859:
[----:B------:R-:W-:Y:S05]  /*9190*/  BSYNC.RECONVERGENT B2 ;  /* 0x0000000000027941 */ /* 0x000fea0003800200 */
.L_x_76858:
        /* <DEDUP_REMOVED lines=17> */
.L_x_76869:
        /* <DEDUP_REMOVED lines=13> */
.L_x_76871:
[----:B------:R-:W-:Y:S05]  /*9380*/  BSYNC.RECONVERGENT B4 ;  /* 0x0000000000047941 */ /* 0x000fea0003800200 */
.L_x_76870:
        /* <DEDUP_REMOVED lines=61> */
.L_x_76868:
[----:B------:R-:W-:Y:S05]  /*9760*/  BSYNC.RECONVERGENT B3 ;  /* 0x0000000000037941 */ /* 0x000fea0003800200 */
.L_x_76867:
        /* <DEDUP_REMOVED lines=11> */
.L_x_76866:
[----:B------:R-:W-:Y:S05]  /*9820*/  BSYNC.RECONVERGENT B2 ;  /* 0x0000000000027941 */ /* 0x000fea0003800200 */
.L_x_76865:
[----:B------:R-:W-:Y:S01]  /*9830*/  BSSY.RECONVERGENT B2, `(.L_x_76872) ;  /* 0x0000068000027945 */ /* 0x000fe20003800200 */
[----:B0-----:R-:W-:Y:S01]  /*9840*/  MOV R92, R19 ;  /* 0x00000013005c7202 */ /* 0x001fe20000000f00 */
        /* <DEDUP_REMOVED lines=15> */
.L_x_76876:
        /* <DEDUP_REMOVED lines=13> */
.L_x_76878:
[----:B------:R-:W-:Y:S05]  /*9a10*/  BSYNC.RECONVERGENT B4 ;  /* 0x0000000000047941 */ /* 0x000fea0003800200 */
.L_x_76877:
        /* <DEDUP_REMOVED lines=61> */
.L_x_76875:
[----:B------:R-:W-:Y:S05]  /*9df0*/  BSYNC.RECONVERGENT B3 ;  /* 0x0000000000037941 */ /* 0x000fea0003800200 */
.L_x_76874:
        /* <DEDUP_REMOVED lines=11> */
.L_x_76873:
[----:B------:R-:W-:Y:S05]  /*9eb0*/  BSYNC.RECONVERGENT B2 ;  /* 0x0000000000027941 */ /* 0x000fea0003800200 */
.L_x_76872:
        /* <DEDUP_REMOVED lines=16> */
.L_x_76881:
        /* <DEDUP_REMOVED lines=13> */
.L_x_76883:
[----:B------:R-:W-:Y:S05]  /*a090*/  BSYNC.RECONVERGENT B3 ;  /* 0x0000000000037941 */ /* 0x000fea0003800200 */
.L_x_76882:
        /* <DEDUP_REMOVED lines=61> */
.L_x_76880:
[----:B------:R-:W-:Y:S05]  /*a470*/  BSYNC.RECONVERGENT B2 ;  /* 0x0000000000027941 */ /* 0x000fea0003800200 */
.L_x_76879:
        /* <DEDUP_REMOVED lines=11> */
.L_x_76852:
[----:B------:R-:W-:Y:S05]  /*a530*/  BSYNC.RECONVERGENT B0 ;  /* 0x0000000000007941 */ /* 0x000fea0003800200 */
.L_x_76829:
        /* <DEDUP_REMOVED lines=9> */
[----:B------:R-:W-:-:S04]  /*a5d0*/  LOP3.LUT R92, R92, 0xff0000, RZ, 0xc0, !PT ;  /* 0x00ff00005c5c7812 */ /* 0x000fc800078ec0ff */
[----:B------:R-:W-:Y:S02]  /*a5e0*/  LEA R92, R93, R92, 0x18 ;  /* 0x0000005c5d5c7211 */ /* 0x000fe400078ec0ff */
[----:B------:R-:W-:-:S05]  /*a5f0*/  LOP3.LUT R93, R145, 0xff, RZ, 0xc0, !PT ;  /* 0x000000ff915d7812 */ /* 0x000fca00078ec0ff */
[----:B------:R-:W-:-:S04]  /*a600*/  IMAD R92, R93, 0x100, R92 ;  /* 0x000001005d5c7824 */ /* 0x000fc800078e025c */
[----:B------:R-:W-:Y:S02]  /*a610*/  IMAD.IADD R152, R92, 0x1, R152 ;  /* 0x000000015c987824 */ /* 0x000fe400078e0298 */
[----:B------:R-:W0:Y:S02]  /*a620*/  LDC.64 R92, c[0x0][0x3b0] ;  /* 0x0000ec00ff5c7b82 */ /* 0x000e240000000a00 */
[----:B0-----:R-:W-:-:S05]  /*a630*/  IMAD.WIDE.U32 R92, R150, 0x4, R92 ;  /* 0x00000004965c7825 */ /* 0x001fca00078e005c */
[----:B------:R1:W-:Y:S02]  /*a640*/  STG.E desc[UR6][R92.64], R152 ;  /* 0x000000985c007986 */ /* 0x0003e4000c101906 */
.L_x_76885:
[----:B------:R-:W-:Y:S05]  /*a650*/  BSYNC.RECONVERGENT B0 ;  /* 0x0000000000007941 */ /* 0x000fea0003800200 */
.L_x_76884:
[----:B------:R-:W-:Y:S01]  /*a660*/  IADD3 R151, PT, PT, R151, 0x20, RZ ;  /* 0x0000002097977810 */ /* 0x000fe20007ffe0ff */
[----:B------:R-:W-:-:S07]  /*a670*/  VIADD R150, R150, 0x20 ;  /* 0x0000002096967836 */ /* 0x000fce0000000000 */
.L_x_76828:
[----:B------:R-:W-:Y:S05]  /*a680*/  BSYNC.RECONVERGENT B1 ;  /* 0x0000000000017941 */ /* 0x000fea0003800200 */
.L_x_76827:
        /* <DEDUP_REMOVED lines=18> */
[----:B-1----:R-:W-:Y:S01]  /*a7b0*/  MOV R152, R142 ;  /* 0x0000008e00987202 */ /* 0x002fe20000000f00 */
        /* <DEDUP_REMOVED lines=18> */
.L_x_76894:
        /* <DEDUP_REMOVED lines=13> */
.L_x_76896:
[----:B------:R-:W-:Y:S05]  /*a9b0*/  BSYNC.RECONVERGENT B4 ;  /* 0x0000000000047941 */ /* 0x000fea0003800200 */
.L_x_76895:
[----:B------:R-:W-:Y:S01]  /*a9c0*/  LOP3.LUT R20, R143, R23, R133, 0x96, !PT ;  /* 0x000000178f147212 */ /* 0x000fe200078e9685 */
[----:B0-----:R-:W-:Y:S01]  /*a9d0*/  IMAD.WIDE.U32 R92, R0, -0x326172a9, RZ ;  /* 0xcd9e8d57005c7825 */ /* 0x001fe200078e00ff */
        /* <DEDUP_REMOVED lines=43> */
[----:B------:R-:W-:Y:S02]  /*ac90*/  VIADD R21, R132, 0xf1bbcdc8 ;  /* 0xf1bbcdc884157836 */ /* 0x000fe40000000000 */
[----:B------:R-:W-:-:S04]  /*aca0*/  IMAD.WIDE.U32 R92, R93, -0x2daee0ad, RZ ;  /* 0xd2511f535d5c7825 */ /* 0x000fc800078e00ff */
        /* <DEDUP_REMOVED lines=14> */
.L_x_76893:
[----:B------:R-:W-:Y:S05]  /*ad90*/  BSYNC.RECONVERGENT B3 ;  /* 0x0000000000037941 */ /* 0x000fea0003800200 */
.L_x_76892:
        /* <DEDUP_REMOVED lines=11> */
.L_x_76891:
[----:B------:R-:W-:Y:S05]  /*ae50*/  BSYNC.RECONVERGENT B2 ;  /* 0x0000000000027941 */ /* 0x000fea0003800200 */
.L_x_76890:
        /* <DEDUP_REMOVED lines=17> */
.L_x_76901:
        /* <DEDUP_REMOVED lines=13> */
.L_x_76903:
[----:B------:R-:W-:Y:S05]  /*b040*/  BSYNC.RECONVERGENT B4 ;  /* 0x0000000000047941 */ /* 0x000fea0003800200 */
.L_x_76902:
        /* <DEDUP_REMOVED lines=59> */
[----:B------:R-:W-:Y:S01]  /*b400*/  LOP3.LUT R137, R137, R170, R23, 0x96, !PT ;  /* 0x000000aa89897212 */ /* 0x000fe200078e9617 */
[----:B------:R-:W-:-:S07]  /*b410*/  IMAD.MOV.U32 R23, RZ, RZ, RZ ;  /* 0x000000ffff177224 */ /* 0x000fce00078e00ff */
.L_x_76900:
[----:B------:R-:W-:Y:S05]  /*b420*/  BSYNC.RECONVERGENT B3 ;  /* 0x0000000000037941 */ /* 0x000fea0003800200 */
.L_x_76899:
        /* <DEDUP_REMOVED lines=11> */
.L_x_76898:
[----:B------:R-:W-:Y:S05]  /*b4e0*/  BSYNC.RECONVERGENT B2 ;  /* 0x0000000000027941 */ /* 0x000fea0003800200 */
.L_x_76897:
        /* <DEDUP_REMOVED lines=17> */
.L_x_76908:
        /* <DEDUP_REMOVED lines=13> */
.L_x_76910:
[----:B------:R-:W-:Y:S05]  /*b6d0*/  BSYNC.RECONVERGENT B4 ;  /* 0x0000000000047941 */ /* 0x000fea0003800200 */
.L_x_76909:
        /* <DEDUP_REMOVED lines=44> */
[----:B------:R-:W-:-:S03]  /*b9a0*/  IMAD.WIDE.U32 R170, R170, -0x2daee0ad, RZ ;  /* 0xd2511f53aaaa7825 */ /* 0x000fc600078e00ff */
[----:B------:R-:W-:Y:S02]  /*b9b0*/  LOP3.LUT R136, R93, R136, R23, 0x96, !PT ;  /* 0x000000885d887212 */ /* 0x000fe400078e9617 */
        /* <DEDUP_REMOVED lines=15> */
.L_x_76907:
[----:B------:R-:W-:Y:S05]  /*bab0*/  BSYNC.RECONVERGENT B3 ;  /* 0x0000000000037941 */ /* 0x000fea0003800200 */
.L_x_76906:
        /* <DEDUP_REMOVED lines=11> */
.L_x_76905:
[----:B------:R-:W-:Y:S05]  /*bb70*/  BSYNC.RECONVERGENT B2 ;  /* 0x0000000000027941 */ /* 0x000fea0003800200 */
.L_x_76904:
        /* <DEDUP_REMOVED lines=16> */
.L_x_76914:
        /* <DEDUP_REMOVED lines=13> */
.L_x_76916:
[----:B------:R-:W-:Y:S05]  /*bd50*/  BSYNC.RECONVERGENT B3 ;  /* 0x0000000000037941 */ /* 0x000fea0003800200 */
.L_x_76915:
        /* <DEDUP_REMOVED lines=59> */
[----:B------:R-:W-:Y:S01]  /*c110*/  IMAD.MOV.U32 R152, RZ, RZ, R92 ;  /* 0x000000ffff987224 */ /* 0x000fe200078e005c */
[----:B------:R-:W-:-:S07]  /*c120*/  LOP3.LUT R137, R137, R174, R93, 0x96, !PT ;  /* 0x000000ae89897212 */ /* 0x000fce00078e965d */
.L_x_76913:
[----:B------:R-:W-:Y:S05]  /*c130*/  BSYNC.RECONVERGENT B2 ;  /* 0x0000000000027941 */ /* 0x000fea0003800200 */
.L_x_76912:
        /* <DEDUP_REMOVED lines=12> */
.L_x_76889:
[----:B------:R-:W-:Y:S01]  /*c200*/  BSSY.RECONVERGENT B2, `(.L_x_76917) ;  /* 0x000006c000027945 */ /* 0x000fe20003800200 */
[----:B------:R-:W-:Y:S01]  /*c210*/  IMAD.MOV.U32 R22, RZ, RZ, R138 ;  /* 0x000000ffff167224 */ /* 0x000fe200078e008a */
[----:B-1----:R-:W-:Y:S01]  /*c220*/  MOV R152, R142 ;  /* 0x0000008e00987202 */ /* 0x002fe20000000f00 */
        /* <DEDUP_REMOVED lines=18> */
.L_x_76921:
        /* <DEDUP_REMOVED lines=13> */
.L_x_76923:
[----:B------:R-:W-:Y:S05]  /*c420*/  BSYNC.RECONVERGENT B4 ;  /* 0x0000000000047941 */ /* 0x000fea0003800200 */
.L_x_76922:
        /* <DEDUP_REMOVED lines=61> */
.L_x_76920:
[----:B------:R-:W-:Y:S05]  /*c800*/  BSYNC.RECONVERGENT B3 ;  /* 0x0000000000037941 */ /* 0x000fea0003800200 */
.L_x_76919:
        /* <DEDUP_REMOVED lines=11> */
.L_x_76918:
[----:B------:R-:W-:Y:S05]  /*c8c0*/  BSYNC.RECONVERGENT B2 ;  /* 0x0000000000027941 */ /* 0x000fea0003800200 */
.L_x_76917:
        /* <DEDUP_REMOVED lines=17> */
.L_x_76928:
        /* <DEDUP_REMOVED lines=13> */
.L_x_76930:
[----:B------:R-:W-:Y:S05]  /*cab0*/  BSYNC.RECONVERGENT B4 ;  /* 0x0000000000047941 */ /* 0x000fea0003800200 */
.L_x_76929:
        /* <DEDUP_REMOVED lines=61> */
.L_x_76927:
[----:B------:R-:W-:Y:S05]  /*ce90*/  BSYNC.RECONVERGENT B3 ;  /* 0x0000000000037941 */ /* 0x000fea0003800200 */
.L_x_76926:
        /* <DEDUP_REMOVED lines=11> */
.L_x_76925:
[----:B------:R-:W-:Y:S05]  /*cf50*/  BSYNC.RECONVERGENT B2 ;  /* 0x0000000000027941 */ /* 0x000fea0003800200 */
.L_x_76924:
[----:B------:R-:W-:Y:S01]  /*cf60*/  BSSY.RECONVERGENT B2, `(.L_x_76931) ;  /* 0x0000068000027945 */ /* 0x000fe20003800200 */
[----:B0-----:R-:W-:Y:S02]  /*cf70*/  IMAD.MOV.U32 R92, RZ, RZ, R23 ;  /* 0x000000ffff5c7224 */ /* 0x001fe400078e0017 */
        /* <DEDUP_REMOVED lines=15> */
.L_x_76935:
        /* <DEDUP_REMOVED lines=13> */
.L_x_76937:
[----:B------:R-:W-:Y:S05]  /*d140*/  BSYNC.RECONVERGENT B4 ;  /* 0x0000000000047941 */ /* 0x000fea0003800200 */
.L_x_76936:
        /* <DEDUP_REMOVED lines=61> */
.L_x_76934:
[----:B------:R-:W-:Y:S05]  /*d520*/  BSYNC.RECONVERGENT B3 ;  /* 0x0000000000037941 */ /* 0x000fea0003800200 */
.L_x_76933:
        /* <DEDUP_REMOVED lines=11> */
.L_x_76932:
[----:B------:R-:W-:Y:S05]  /*d5e0*/  BSYNC.RECONVERGENT B2 ;  /* 0x0000000000027941 */ /* 0x000fea0003800200 */
.L_x_76931:
        /* <DEDUP_REMOVED lines=16> */
.L_x_76940:
        /* <DEDUP_REMOVED lines=13> */
.L_x_76942:
[----:B------:R-:W-:Y:S05]  /*d7c0*/  BSYNC.RECONVERGENT B3 ;  /* 0x0000000000037941 */ /* 0x000fea0003800200 */
.L_x_76941:
        /* <DEDUP_REMOVED lines=61> */
.L_x_76939:
[----:B------:R-:W-:Y:S05]  /*dba0*/  BSYNC.RECONVERGENT B2 ;  /* 0x0000000000027941 */ /* 0x000fea0003800200 */
.L_x_76938:
        /* <DEDUP_REMOVED lines=11> */
.L_x_76911:
[----:B------:R-:W-:Y:S05]  /*dc60*/  BSYNC.RECONVERGENT B0 ;  /* 0x0000000000007941 */ /* 0x000fea0003800200 */
.L_x_76888:
        /* <DEDUP_REMOVED lines=9> */
[----:B------:R-:W-:-:S03]  /*dd00*/  LOP3.LUT R152, R144, 0xff, RZ, 0xc0, !PT ;  /* 0x000000ff90987812 */ /* 0x000fc600078ec0ff */
[----:B------:R-:W-:Y:S01]  /*dd10*/  IMAD R92, R93, 0x1000000, R92 ;  /* 0x010000005d5c7824 */ /* 0x000fe200078e025c */
[----:B------:R-:W-:-:S05]  /*dd20*/  LOP3.LUT R93, R145, 0xff, RZ, 0xc0, !PT ;  /* 0x000000ff915d7812 */ /* 0x000fca00078ec0ff */
[----:B------:R-:W-:-:S05]  /*dd30*/  IMAD R92, R93, 0x100, R92 ;  /* 0x000001005d5c7824 */ /* 0x000fca00078e025c */
[----:B------:R-:W-:Y:S02]  /*dd40*/  IADD3 R152, PT, PT, R92, R152, RZ ;  /* 0x000000985c987210 */ /* 0x000fe40007ffe0ff */
[----:B------:R-:W0:Y:S02]  /*dd50*/  LDC.64 R92, c[0x0][0x3b0] ;  /* 0x0000ec00ff5c7b82 */ /* 0x000e240000000a00 */
[----:B0-----:R-:W-:-:S05]  /*dd60*/  IMAD.WIDE.U32 R92, R150, 0x4, R92 ;  /* 0x00000004965c7825 */ /* 0x001fca00078e005c */
[----:B------:R1:W-:Y:S02]  /*dd70*/  STG.E desc[UR6][R92.64], R152 ;  /* 0x000000985c007986 */ /* 0x0003e4000c101906 */
.L_x_76944:
[----:B------:R-:W-:Y:S05]  /*dd80*/  BSYNC.RECONVERGENT B0 ;  /* 0x0000000000007941 */ /* 0x000fea0003800200 */
.L_x_76943:
[----:B------:R-:W-:Y:S02]  /*dd90*/  VIADD R151, R151, 0x20 ;  /* 0x0000002097977836 */ /* 0x000fe40000000000 */
[----:B------:R-:W-:-:S07]  /*dda0*/  VIADD R150, R150, 0x20 ;  /* 0x0000002096967836 */ /* 0x000fce0000000000 */
.L_x_76887:
[----:B------:R-:W-:Y:S05]  /*ddb0*/  BSYNC.RECONVERGENT B1 ;  /* 0x0000000000017941 */ /* 0x000fea0003800200 */
.L_x_76886:
        /* <DEDUP_REMOVED lines=17> */
[----:B------:R-:W-:Y:S01]  /*ded0*/  MOV R26, R138 ;  /* 0x0000008a001a7202 */ /* 0x000fe20000000f00 */
[----:B-1----:R-:W-:Y:S02]  /*dee0*/  IMAD.MOV.U32 R152, RZ, RZ, R142 ;  /* 0x000000ffff987224 */ /* 0x002fe400078e008e */
        /* <DEDUP_REMOVED lines=18> */
.L_x_76953:
        /* <DEDUP_REMOVED lines=13> */
.L_x_76955:
[----:B------:R-:W-:Y:S05]  /*e0e0*/  BSYNC.RECONVERGENT B4 ;  /* 0x0000000000047941 */ /* 0x000fea0003800200 */
.L_x_76954:
[----:B------:R-:W-:Y:S01]  /*e0f0*/  LOP3.LUT R24, R143, R27, R133, 0x96, !PT ;  /* 0x0000001b8f187212 */ /* 0x000fe200078e9685 */
[----:B0-----:R-:W-:-:S04]  /*e100*/  IMAD.WIDE.U32 R92, R0, -0x326172a9, RZ ;  /* 0xcd9e8d57005c7825 */ /* 0x001fc800078e00ff */
        /* <DEDUP_REMOVED lines=59> */
.L_x_76952:
[----:B------:R-:W-:Y:S05]  /*e4c0*/  BSYNC.RECONVERGENT B3 ;  /* 0x0000000000037941 */ /* 0x000fea0003800200 */
.L_x_76951:
        /* <DEDUP_REMOVED lines=11> */
.L_x_76950:
[----:B------:R-:W-:Y:S05]  /*e580*/  BSYNC.RECONVERGENT B2 ;  /* 0x0000000000027941 */ /* 0x000fea0003800200 */
.L_x_76949:
        /* <DEDUP_REMOVED lines=17> */
.L_x_76960:
        /* <DEDUP_REMOVED lines=13> */
.L_x_76962:
[----:B------:R-:W-:Y:S05]  /*e770*/  BSYNC.RECONVERGENT B4 ;  /* 0x0000000000047941 */ /* 0x000fea0003800200 */
.L_x_76961:
        /* <DEDUP_REMOVED lines=61> */
.L_x_76959:
[----:B------:R-:W-:Y:S05]  /*eb50*/  BSYNC.RECONVERGENT B3 ;  /* 0x0000000000037941 */ /* 0x000fea0003800200 */
.L_x_76958:
        /* <DEDUP_REMOVED lines=11> */
.L_x_76957:
[----:B------:R-:W-:Y:S05]  /*ec10*/  BSYNC.RECONVERGENT B2 ;  /* 0x0000000000027941 */ /* 0x000fea0003800200 */
.L_x_76956:
[----:B------:R-:W-:Y:S01]  /*ec20*/  BSSY.RECONVERGENT B2, `(.L_x_76963) ;  /* 0x0000068000027945 */ /* 0x000fe20003800200 */
[----:B0-----:R-:W-:Y:S01]  /*ec30*/  IMAD.MOV.U32 R92, RZ, RZ, R27 ;  /* 0x000000ffff5c7224 */ /* 0x001fe200078e001b */
        /* <DEDUP_REMOVED lines=15> */
.L_x_76967:
        /* <DEDUP_REMOVED lines=13> */
.L_x_76969:
[----:B------:R-:W-:Y:S05]  /*ee00*/  BSYNC.RECONVERGENT B4 ;  /* 0x0000000000047941 */ /* 0x000fea0003800200 */
.L_x_76968:
        /* <DEDUP_REMOVED lines=61> */
.L_x_76966:
[----:B------:R-:W-:Y:S05]  /*f1e0*/  BSYNC.RECONVERGENT B3 ;  /* 0x0000000000037941 */ /* 0x000fea0003800200 */
.L_x_76965:
        /* <DEDUP_REMOVED lines=11> */
.L_x_76964:
[----:B------:R-:W-:Y:S05]  /*f2a0*/  BSYNC.RECONVERGENT B2 ;  /* 0x0000000000027941 */ /* 0x000fea0003800200 */
.L_x_76963:
        /* <DEDUP_REMOVED lines=16> */
.L_x_76973:
        /* <DEDUP_REMOVED lines=13> */
.L_x_76975:
[----:B------:R-:W-:Y:S05]  /*f480*/  BSYNC.RECONVERGENT B3 ;  /* 0x0000000000037941 */ /* 0x000fea0003800200 */
.L_x_76974:
        /* <DEDUP_REMOVED lines=61> */
.L_x_76972:
[----:B------:R-:W-:Y:S05]  /*f860*/  BSYNC.RECONVERGENT B2 ;  /* 0x0000000000027941 */ /* 0x000fea0003800200 */
.L_x_76971:
        /* <DEDUP_REMOVED lines=12> */
.L_x_76948:
[----:B------:R-:W-:Y:S01]  /*f930*/  BSSY.RECONVERGENT B2, `(.L_x_76976) ;  /* 0x000006c000027945 */ /* 0x000fe20003800200 */
[----:B------:R-:W-:Y:S01]  /*f940*/  MOV R26, R138 ;  /* 0x0000008a001a7202 */ /* 0x000fe20000000f00 */
[----:B-1----:R-:W-:Y:S02]  /*f950*/  IMAD.MOV.U32 R152, RZ, RZ, R142 ;  /* 0x000000ffff987224 */ /* 0x002fe400078e008e */
        /* <DEDUP_REMOVED lines=18> */
.L_x_76980:
        /* <DEDUP_REMOVED lines=13> */
.L_x_76982:
[----:B------:R-:W-:Y:S05]  /*fb50*/  BSYNC.RECONVERGENT B4 ;  /* 0x0000000000047941 */ /* 0x000fea0003800200 */
.L_x_76981:
        /* <DEDUP_REMOVED lines=61> */
.L_x_76979:
[----:B------:R-:W-:Y:S05]  /*ff30*/  BSYNC.RECONVERGENT B3 ;  /* 0x0000000000037941 */ /* 0x000fea0003800200 */
.L_x_76978:
        /* <DEDUP_REMOVED lines=11> */
.L_x_76977:
[----:B------:R-:W-:Y:S05]  /*fff0*/  BSYNC.RECONVERGENT B2 ;  /* 0x0000000000027941 */ /* 0x000fea0003800200 */
.L_x_76976:
        /* <DEDUP_REMOVED lines=17> */
.L_x_76987:
        /* <DEDUP_REMOVED lines=13> */
.L_x_76989:
[----:B------:R-:W-:Y:S05]  /*101e0*/  BSYNC.RECONVERGENT B4 ;  /* 0x0000000000047941 */ /* 0x000fea0003800200 */
.L_x_76988:
        /* <DEDUP_REMOVED lines=61> */
.L_x_76986:
[----:B------:R-:W-:Y:S05]  /*105c0*/  BSYNC.RECONVERGENT B3 ;  /* 0x0000000000037941 */ /* 0x000fea0003800200 */
.L_x_76985:
        /* <DEDUP_REMOVED lines=11> */
.L_x_76984:
[----:B------:R-:W-:Y:S05]  /*10680*/  BSYNC.RECONVERGENT B2 ;  /* 0x0000000000027941 */ /* 0x000fea0003800200 */
.L_x_76983:
        /* <DEDUP_REMOVED lines=17> */
.L_x_76994:
        /* <DEDUP_REMOVED lines=13> */
.L_x_76996:
[----:B------:R-:W-:Y:S05]  /*10870*/  BSYNC.RECONVERGENT B4 ;  /* 0x0000000000047941 */ /* 0x000fea0003800200 */
.L_x_76995:
        /* <DEDUP_REMOVED lines=61> */
.L_x_76993:
[----:B------:R-:W-:Y:S05]  /*10c50*/  BSYNC.RECONVERGENT B3 ;  /* 0x0000000000037941 */ /* 0x000fea0003800200 */
.L_x_76992:
        /* <DEDUP_REMOVED lines=11> */
.L_x_76991:
[----:B------:R-:W-:Y:S05]  /*10d10*/  BSYNC.RECONVERGENT B2 ;  /* 0x0000000000027941 */ /* 0x000fea0003800200 */
.L_x_76990:
        /* <DEDUP_REMOVED lines=16> */
.L_x_76999:
        /* <DEDUP_REMOVED lines=13> */
.L_x_77001:
[----:B------:R-:W-:Y:S05]  /*10ef0*/  BSYNC.RECONVERGENT B3 ;  /* 0x0000000000037941 */ /* 0x000fea0003800200 */
.L_x_77000:
        /* <DEDUP_REMOVED lines=61> */
.L_x_76998:
[----:B------:R-:W-:Y:S05]  /*112d0*/  BSYNC.RECONVERGENT B2 ;  /* 0x0000000000027941 */ /* 0x000fea0003800200 */
.L_x_76997:
        /* <DEDUP_REMOVED lines=11> */
.L_x_76970:
[----:B------:R-:W-:Y:S05]  /*11390*/  BSYNC.RECONVERGENT B0 ;  /* 0x0000000000007941 */ /* 0x000fea0003800200 */
.L_x_76947:
        /* <DEDUP_REMOVED lines=17> */
.L_x_77003:
[----:B------:R-:W-:Y:S05]  /*114b0*/  BSYNC.RECONVERGENT B0 ;  /* 0x0000000000007941 */ /* 0x000fea0003800200 */
.L_x_77002:
[----:B------:R-:W-:Y:S01]  /*114c0*/  VIADD R151, R151, 0x20 ;  /* 0x0000002097977836 */ /* 0x000fe20000000000 */
[----:B------:R-:W-:-:S07]  /*114d0*/  IADD3 R150, PT, PT, R150, 0x20, RZ ;  /* 0x0000002096967810 */ /* 0x000fce0007ffe0ff */
.L_x_76946:
[----:B------:R-:W-:Y:S05]  /*114e0*/  BSYNC.RECONVERGENT B1 ;  /* 0x0000000000017941 */ /* 0x000fea0003800200 */
.L_x_76945:
        /* <DEDUP_REMOVED lines=37> */
.L_x_77012:
        /* <DEDUP_REMOVED lines=13> */
.L_x_77014:
[----:B------:R-:W-:Y:S05]  /*11810*/  BSYNC.RECONVERGENT B4 ;  /* 0x0000000000047941 */ /* 0x000fea0003800200 */
.L_x_77013:
        /* <DEDUP_REMOVED lines=61> */
.L_x_77011:
[----:B------:R-:W-:Y:S05]  /*11bf0*/  BSYNC.RECONVERGENT B3 ;  /* 0x0000000000037941 */ /* 0x000fea0003800200 */
.L_x_77010:
        /* <DEDUP_REMOVED lines=11> */
.L_x_77009:
[----:B------:R-:W-:Y:S05]  /*11cb0*/  BSYNC.RECONVERGENT B2 ;  /* 0x0000000000027941 */ /* 0x000fea0003800200 */
.L_x_77008:
        /* <DEDUP_REMOVED lines=17> */
.L_x_77019:
        /* <DEDUP_REMOVED lines=13> */
.L_x_77021:
[----:B------:R-:W-:Y:S05]  /*11ea0*/  BSYNC.RECONVERGENT B4 ;  /* 0x0000000000047941 */ /* 0x000fea0003800200 */
.L_x_77020:
        /* <DEDUP_REMOVED lines=61> */
.L_x_77018:
[----:B------:R-:W-:Y:S05]  /*12280*/  BSYNC.RECONVERGENT B3 ;  /* 0x0000000000037941 */ /* 0x000fea0003800200 */
.L_x_77017:
        /* <DEDUP_REMOVED lines=11> */
.L_x_77016:
[----:B------:R-:W-:Y:S05]  /*12340*/  BSYNC.RECONVERGENT B2 ;  /* 0x0000000000027941 */ /* 0x000fea0003800200 */
.L_x_77015:
        /* <DEDUP_REMOVED lines=17> */
.L_x_77026:
        /* <DEDUP_REMOVED lines=13> */
.L_x_77028:
[----:B------:R-:W-:Y:S05]  /*12530*/  BSYNC.RECONVERGENT B4 ;  /* 0x0000000000047941 */ /* 0x000fea0003800200 */
.L_x_77027:
        /* <DEDUP_REMOVED lines=61> */
.L_x_77025:
[----:B------:R-:W-:Y:S05]  /*12910*/  BSYNC.RECONVERGENT B3 ;  /* 0x0000000000037941 */ /* 0x000fea0003800200 */
.L_x_77024:
        /* <DEDUP_REMOVED lines=11> */
.L_x_77023:
[----:B------:R-:W-:Y:S05]  /*129d0*/  BSYNC.RECONVERGENT B2 ;  /* 0x0000000000027941 */ /* 0x000fea0003800200 */
.L_x_77022:
        /* <DEDUP_REMOVED lines=16> */
.L_x_77032:
        /* <DEDUP_REMOVED lines=13> */
.L_x_77034:
[----:B------:R-:W-:Y:S05]  /*12bb0*/  BSYNC.RECONVERGENT B3 ;  /* 0x0000000000037941 */ /* 0x000fea0003800200 */
.L_x_77033:
        /* <DEDUP_REMOVED lines=61> */
.L_x_77031:
[----:B------:R-:W-:Y:S05]  /*12f90*/  BSYNC.RECONVERGENT B2 ;  /* 0x0000000000027941 */ /* 0x000fea0003800200 */
.L_x_77030:
        /* <DEDUP_REMOVED lines=12> */
.L_x_77007:
        /* <DEDUP_REMOVED lines=21> */
.L_x_77039:
        /* <DEDUP_REMOVED lines=13> */
.L_x_77041:
[----:B------:R-:W-:Y:S05]  /*13280*/  BSYNC.RECONVERGENT B4 ;  /* 0x0000000000047941 */ /* 0x000fea0003800200 */
.L_x_77040:
        /* <DEDUP_REMOVED lines=61> */
.L_x_77038:
[----:B------:R-:W-:Y:S05]  /*13660*/  BSYNC.RECONVERGENT B3 ;  /* 0x0000000000037941 */ /* 0x000fea0003800200 */
.L_x_77037:
        /* <DEDUP_REMOVED lines=11> */
.L_x_77036:
[----:B------:R-:W-:Y:S05]  /*13720*/  BSYNC.RECONVERGENT B2 ;  /* 0x0000000000027941 */ /* 0x000fea0003800200 */
.L_x_77035:
        /* <DEDUP_REMOVED lines=17> */
.L_x_77046:
        /* <DEDUP_REMOVED lines=13> */
.L_x_77048:
[----:B------:R-:W-:Y:S05]  /*13910*/  BSYNC.RECONVERGENT B4 ;  /* 0x0000000000047941 */ /* 0x000fea0003800200 */
.L_x_77047:
        /* <DEDUP_REMOVED lines=53> */
[----:B------:R-:W-:-:S04]  /*13c70*/  IMAD.WIDE.U32 R30, R31, -0x2daee0ad, RZ ;  /* 0xd2511f531f1e7825 */ /* 0x000fc800078e00ff */
[----:B------:R-:W-:Y:S01]  /*13c80*/  VIADD R29, R132, 0x8ff34781 ;  /* 0x8ff34781841d7836 */ /* 0x000fe20000000000 */
[----:B------:R-:W-:Y:S01]  /*13c90*/  LOP3.LUT R137, R137, R170, R31, 0x96, !PT ;  /* 0x000000aa89897212 */ /* 0x000fe200078e961f */
[----:B------:R-:W-:Y:S02]  /*13ca0*/  HFMA2 R31, -RZ, RZ, 0, 0 ;  /* 0x00000000ff1f7431 */ /* 0x000fe400000001ff */
[----:B------:R-:W-:Y:S01]  /*13cb0*/  IMAD.MOV.U32 R140, RZ, RZ, R92 ;  /* 0x000000ffff8c7224 */ /* 0x000fe200078e005c */
[----:B------:R-:W-:Y:S02]  /*13cc0*/  LOP3.LUT R136, R29, R136, R93, 0x96, !PT ;  /* 0x000000881d887212 */ /* 0x000fe400078e965d */
[----:B------:R-:W-:Y:S01]  /*13cd0*/  MOV R29, R152 ;  /* 0x00000098001d7202 */ /* 0x000fe20000000f00 */
[----:B------:R-:W-:-:S07]  /*13ce0*/  IMAD.MOV.U32 R152, RZ, RZ, R30 ;  /* 0x000000ffff987224 */ /* 0x000fce00078e001e */
.L_x_77045:
[----:B------:R-:W-:Y:S05]  /*13cf0*/  BSYNC.RECONVERGENT B3 ;  /* 0x0000000000037941 */ /* 0x000fea0003800200 */
.L_x_77044:
        /* <DEDUP_REMOVED lines=11> */
.L_x_77043:
[----:B------:R-:W-:Y:S05]  /*13db0*/  BSYNC.RECONVERGENT B2 ;  /* 0x0000000000027941 */ /* 0x000fea0003800200 */
.L_x_77042:
        /* <DEDUP_REMOVED lines=17> */
.L_x_77053:
        /* <DEDUP_REMOVED lines=13> */
.L_x_77055:
[----:B------:R-:W-:Y:S05]  /*13fa0*/  BSYNC.RECONVERGENT B4 ;  /* 0x0000000000047941 */ /* 0x000fea0003800200 */
.L_x_77054:
        /* <DEDUP_REMOVED lines=48> */
[----:B------:R-:W-:Y:S02]  /*142b0*/  LOP3.LUT R31, R31, R92, R137, 0x96, !PT ;  /* 0x0000005c1f1f7212 */ /* 0x000fe400078e9689 */
[C---:B------:R-:W-:Y:S02]  /*142c0*/  IADD3 R92, PT, PT, R133.reuse, -0x24c28bd8, RZ ;  /* 0xdb3d7428855c7810 */ /* 0x040fe40007ffe0ff */
[----:B------:R-:W-:Y:S02]  /*142d0*/  IADD3 R137, PT, PT, R133, -0x695add53, RZ ;  /* 0x96a522ad85897810 */ /* 0x000fe40007ffe0ff */
        /* <DEDUP_REMOVED lines=10> */
.L_x_77052:
[----:B------:R-:W-:Y:S05]  /*14380*/  BSYNC.RECONVERGENT B3 ;  /* 0x0000000000037941 */ /* 0x000fea0003800200 */
.L_x_77051:
        /* <DEDUP_REMOVED lines=11> */
.L_x_77050:
[----:B------:R-:W-:Y:S05]  /*14440*/  BSYNC.RECONVERGENT B2 ;  /* 0x0000000000027941 */ /* 0x000fea0003800200 */
.L_x_77049:
        /* <DEDUP_REMOVED lines=16> */
.L_x_77058:
        /* <DEDUP_REMOVED lines=13> */
.L_x_77060:
[----:B------:R-:W-:Y:S05]  /*14620*/  BSYNC.RECONVERGENT B3 ;  /* 0x0000000000037941 */ /* 0x000fea0003800200 */
.L_x_77059:
        /* <DEDUP_REMOVED lines=61> */
.L_x_77057:
[----:B------:R-:W-:Y:S05]  /*14a00*/  BSYNC.RECONVERGENT B2 ;  /* 0x0000000000027941 */ /* 0x000fea0003800200 */
.L_x_77056:
        /* <DEDUP_REMOVED lines=11> */
.L_x_77029:
[----:B------:R-:W-:Y:S05]  /*14ac0*/  BSYNC.RECONVERGENT B0 ;  /* 0x0000000000007941 */ /* 0x000fea0003800200 */
.L_x_77006:
        /* <DEDUP_REMOVED lines=12> */
[----:B------:R-:W-:-:S05]  /*14b90*/  IMAD R92, R93, 0x100, R92 ;  /* 0x000001005d5c7824 */ /* 0x000fca00078e025c */
[----:B------:R-:W-:Y:S02]  /*14ba0*/  IADD3 R152, PT, PT, R92, R152, RZ ;  /* 0x000000985c987210 */ /* 0x000fe40007ffe0ff */
[----:B------:R-:W0:Y:S02]  /*14bb0*/  LDC.64 R92, c[0x0][0x3b0] ;  /* 0x0000ec00ff5c7b82 */ /* 0x000e240000000a00 */
[----:B0-----:R-:W-:-:S05]  /*14bc0*/  IMAD.WIDE.U32 R92, R150, 0x4, R92 ;  /* 0x00000004965c7825 */ /* 0x001fca00078e005c */
[----:B------:R1:W-:Y:S02]  /*14bd0*/  STG.E desc[UR6][R92.64], R152 ;  /* 0x000000985c007986 */ /* 0x0003e4000c101906 */
.L_x_77062:
[----:B------:R-:W-:Y:S05]  /*14be0*/  BSYNC.RECONVERGENT B0 ;  /* 0x0000000000007941 */ /* 0x000fea0003800200 */
.L_x_77061:
[----:B------:R-:W-:Y:S01]  /*14bf0*/  VIADD R151, R151, 0x20 ;  /* 0x0000002097977836 */ /* 0x000fe20000000000 */
[----:B------:R-:W-:-:S07]  /*14c00*/  IADD3 R150, PT, PT, R150, 0x20, RZ ;  /* 0x0000002096967810 */ /* 0x000fce0007ffe0ff */
.L_x_77005:
[----:B------:R-:W-:Y:S05]  /*14c10*/  BSYNC.RECONVERGENT B1 ;  /* 0x0000000000017941 */ /* 0x000fea0003800200 */
.L_x_77004:
        /* <DEDUP_REMOVED lines=37> */
.L_x_77071:
        /* <DEDUP_REMOVED lines=13> */
.L_x_77073:
[----:B------:R-:W-:Y:S05]  /*14f40*/  BSYNC.RECONVERGENT B4 ;  /* 0x0000000000047941 */ /* 0x000fea0003800200 */
.L_x_77072:
        /* <DEDUP_REMOVED lines=49> */
[C---:B------:R-:W-:Y:S02]  /*15260*/  VIADD R34, R133.reuse, 0xdb3d7428 ;  /* 0xdb3d742885227836 */ /* 0x040fe40000000000 */
[----:B------:R-:W-:-:S03]  /*15270*/  VIADD R137, R133, 0x96a522ad ;  /* 0x96a522ad85897836 */ /* 0x000fc60000000000 */
        /* <DEDUP_REMOVED lines=10> */
.L_x_77070:
[----:B------:R-:W-:Y:S05]  /*15320*/  BSYNC.RECONVERGENT B3 ;  /* 0x0000000000037941 */ /* 0x000fea0003800200 */
.L_x_77069:
        /* <DEDUP_REMOVED lines=11> */
.L_x_77068:
[----:B------:R-:W-:Y:S05]  /*153e0*/  BSYNC.RECONVERGENT B2 ;  /* 0x0000000000027941 */ /* 0x000fea0003800200 */
.L_x_77067:
        /* <DEDUP_REMOVED lines=17> */
.L_x_77078:
        /* <DEDUP_REMOVED lines=13> */
.L_x_77080:
[----:B------:R-:W-:Y:S05]  /*155d0*/  BSYNC.RECONVERGENT B4 ;  /* 0x0000000000047941 */ /* 0x000fea0003800200 */
.L_x_77079:
        /* <DEDUP_REMOVED lines=61> */
.L_x_77077:
[----:B------:R-:W-:Y:S05]  /*159b0*/  BSYNC.RECONVERGENT B3 ;  /* 0x0000000000037941 */ /* 0x000fea0003800200 */
.L_x_77076:
        /* <DEDUP_REMOVED lines=11> */
.L_x_77075:
[----:B------:R-:W-:Y:S05]  /*15a70*/  BSYNC.RECONVERGENT B2 ;  /* 0x0000000000027941 */ /* 0x000fea0003800200 */
.L_x_77074:
        /* <DEDUP_REMOVED lines=17> */
.L_x_77085:
        /* <DEDUP_REMOVED lines=13> */
.L_x_77087:
[----:B------:R-:W-:Y:S05]  /*15c60*/  BSYNC.RECONVERGENT B4 ;  /* 0x0000000000047941 */ /* 0x000fea0003800200 */
.L_x_77086:
        /* <DEDUP_REMOVED lines=61> */
.L_x_77084:
[----:B------:R-:W-:Y:S05]  /*16040*/  BSYNC.RECONVERGENT B3 ;  /* 0x0000000000037941 */ /* 0x000fea0003800200 */
.L_x_77083:
        /* <DEDUP_REMOVED lines=11> */
.L_x_77082:
[----:B------:R-:W-:Y:S05]  /*16100*/  BSYNC.RECONVERGENT B2 ;  /* 0x0000000000027941 */ /* 0x000fea0003800200 */
.L_x_77081:
        /* <DEDUP_REMOVED lines=16> */
.L_x_77091:
        /* <DEDUP_REMOVED lines=13> */
.L_x_77093:
[----:B------:R-:W-:Y:S05]  /*162e0*/  BSYNC.RECONVERGENT B3 ;  /* 0x0000000000037941 */ /* 0x000fea0003800200 */
.L_x_77092:
        /* <DEDUP_REMOVED lines=61> */
.L_x_77090:
[----:B------:R-:W-:Y:S05]  /*166c0*/  BSYNC.RECONVERGENT B2 ;  /* 0x0000000000027941 */ /* 0x000fea0003800200 */
.L_x_77089:
        /* <DEDUP_REMOVED lines=12> */
.L_x_77066:
[----:B------:R-:W-:Y:S01]  /*16790*/  BSSY.RECONVERGENT B2, `(.L_x_77094) ;  /* 0x000006c000027945 */ /* 0x000fe20003800200 */
[----:B------:R-:W-:Y:S01]  /*167a0*/  IMAD.MOV.U32 R34, RZ, RZ, R138 ;  /* 0x000000ffff227224 */ /* 0x000fe200078e008a */
[----:B-1----:R-:W-:Y:S01]  /*167b0*/  MOV R152, R142 ;  /* 0x0000008e00987202 */ /* 0x002fe20000000f00 */
        /* <DEDUP_REMOVED lines=18> */
.L_x_77098:
        /* <DEDUP_REMOVED lines=13> */
.L_x_77100:
[----:B------:R-:W-:Y:S05]  /*169b0*/  BSYNC.RECONVERGENT B4 ;  /* 0x0000000000047941 */ /* 0x000fea0003800200 */
.L_x_77099:
        /* <DEDUP_REMOVED lines=61> */
.L_x_77097:
[----:B------:R-:W-:Y:S05]  /*16d90*/  BSYNC.RECONVERGENT B3 ;  /* 0x0000000000037941 */ /* 0x000fea0003800200 */
.L_x_77096:
        /* <DEDUP_REMOVED lines=11> */
.L_x_77095:
[----:B------:R-:W-:Y:S05]  /*16e50*/  BSYNC.RECONVERGENT B2 ;  /* 0x0000000000027941 */ /* 0x000fea0003800200 */
.L_x_77094:
        /* <DEDUP_REMOVED lines=17> */
.L_x_77105:
        /* <DEDUP_REMOVED lines=13> */
.L_x_77107:
[----:B------:R-:W-:Y:S05]  /*17040*/  BSYNC.RECONVERGENT B4 ;  /* 0x0000000000047941 */ /* 0x000fea0003800200 */
.L_x_77106:
        /* <DEDUP_REMOVED lines=61> */
.L_x_77104:
[----:B------:R-:W-:Y:S05]  /*17420*/  BSYNC.RECONVERGENT B3 ;  /* 0x0000000000037941 */ /* 0x000fea0003800200 */
.L_x_77103:
        /* <DEDUP_REMOVED lines=11> */
.L_x_77102:
[----:B------:R-:W-:Y:S05]  /*174e0*/  BSYNC.RECONVERGENT B2 ;  /* 0x0000000000027941 */ /* 0x000fea0003800200 */
.L_x_77101:
        /* <DEDUP_REMOVED lines=17> */
.L_x_77112:
        /* <DEDUP_REMOVED lines=13> */
.L_x_77114:
[----:B------:R-:W-:Y:S05]  /*176d0*/  BSYNC.RECONVERGENT B4 ;  /* 0x0000000000047941 */ /* 0x000fea0003800200 */
.L_x_77113:
        /* <DEDUP_REMOVED lines=61> */
.L_x_77111:
[----:B------:R-:W-:Y:S05]  /*17ab0*/  BSYNC.RECONVERGENT B3 ;  /* 0x0000000000037941 */ /* 0x000fea0003800200 */
.L_x_77110:
        /* <DEDUP_REMOVED lines=11> */
.L_x_77109:
[----:B------:R-:W-:Y:S05]  /*17b70*/  BSYNC.RECONVERGENT B2 ;  /* 0x0000000000027941 */ /* 0x000fea0003800200 */
.L_x_77108:
        /* <DEDUP_REMOVED lines=16> */
.L_x_77117:
        /* <DEDUP_REMOVED lines=13> */
.L_x_77119:
[----:B------:R-:W-:Y:S05]  /*17d50*/  BSYNC.RECONVERGENT B3 ;  /* 0x0000000000037941 */ /* 0x000fea0003800200 */
.L_x_77118:
        /* <DEDUP_REMOVED lines=61> */
.L_x_77116:
[----:B------:R-:W-:Y:S05]  /*18130*/  BSYNC.RECONVERGENT B2 ;  /* 0x0000000000027941 */ /* 0x000fea0003800200 */
.L_x_77115:
        /* <DEDUP_REMOVED lines=11> */
.L_x_77088:
[----:B------:R-:W-:Y:S05]  /*181f0*/  BSYNC.RECONVERGENT B0 ;  /* 0x0000000000007941 */ /* 0x000fea0003800200 */
.L_x_77065:
        /* <DEDUP_REMOVED lines=11> */
[----:B------:R-:W-:-:S04]  /*182b0*/  LOP3.LUT R93, R145, 0xff, RZ, 0xc0, !PT ;  /* 0x000000ff915d7812 */ /* 0x000fc800078ec0ff */
[----:B------:R-:W-:-:S05]  /*182c0*/  LEA R92, R93, R92, 0x8 ;  /* 0x0000005c5d5c7211 */ /* 0x000fca00078e40ff */
[----:B------:R-:W-:Y:S02]  /*182d0*/  IMAD.IADD R152, R92, 0x1, R152 ;  /* 0x000000015c987824 */ /* 0x000fe400078e0298 */
[----:B------:R-:W0:Y:S02]  /*182e0*/  LDC.64 R92, c[0x0][0x3b0] ;  /* 0x0000ec00ff5c7b82 */ /* 0x000e240000000a00 */
[----:B0-----:R-:W-:-:S05]  /*182f0*/  IMAD.WIDE.U32 R92, R150, 0x4, R92 ;  /* 0x00000004965c7825 */ /* 0x001fca00078e005c */
[----:B------:R1:W-:Y:S02]  /*18300*/  STG.E desc[UR6][R92.64], R152 ;  /* 0x000000985c007986 */ /* 0x0003e4000c101906 */
.L_x_77121:
[----:B------:R-:W-:Y:S05]  /*18310*/  BSYNC.RECONVERGENT B0 ;  /* 0x0000000000007941 */ /* 0x000fea0003800200 */
.L_x_77120:
[----:B------:R-:W-:Y:S01]  /*18320*/  IADD3 R151, PT, PT, R151, 0x20, RZ ;  /* 0x0000002097977810 */ /* 0x000fe20007ffe0ff */
[----:B------:R-:W-:-:S07]  /*18330*/  VIADD R150, R150, 0x20 ;  /* 0x0000002096967836 */ /* 0x000fce0000000000 */
.L_x_77064:
[----:B------:R-:W-:Y:S05]  /*18340*/  BSYNC.RECONVERGENT B1 ;  /* 0x0000000000017941 */ /* 0x000fea0003800200 */
.L_x_77063:
        /* <DEDUP_REMOVED lines=18> */
[----:B-1----:R-:W-:Y:S01]  /*18470*/  IMAD.MOV.U32 R152, RZ, RZ, R142 ;  /* 0x000000ffff987224 */ /* 0x002fe200078e008e */
        /* <DEDUP_REMOVED lines=18> */
.L_x_77130:
        /* <DEDUP_REMOVED lines=13> */
.L_x_77132:
[----:B------:R-:W-:Y:S05]  /*18670*/  BSYNC.RECONVERGENT B4 ;  /* 0x0000000000047941 */ /* 0x000fea0003800200 */
.L_x_77131:
        /* <DEDUP_REMOVED lines=61> */
.L_x_77129:
[----:B------:R-:W-:Y:S05]  /*18a50*/  BSYNC.RECONVERGENT B3 ;  /* 0x0000000000037941 */ /* 0x000fea0003800200 */
.L_x_77128:
        /* <DEDUP_REMOVED lines=11> */
.L_x_77127:
[----:B------:R-:W-:Y:S05]  /*18b10*/  BSYNC.RECONVERGENT B2 ;  /* 0x0000000000027941 */ /* 0x000fea0003800200 */
.L_x_77126:
        /* <DEDUP_REMOVED lines=17> */
.L_x_77137:
        /* <DEDUP_REMOVED lines=13> */
.L_x_77139:
[----:B------:R-:W-:Y:S05]  /*18d00*/  BSYNC.RECONVERGENT B4 ;  /* 0x0000000000047941 */ /* 0x000fea0003800200 */
.L_x_77138:
        /* <DEDUP_REMOVED lines=61> */
.L_x_77136:
[----:B------:R-:W-:Y:S05]  /*190e0*/  BSYNC.RECONVERGENT B3 ;  /* 0x0000000000037941 */ /* 0x000fea0003800200 */
.L_x_77135:
        /* <DEDUP_REMOVED lines=11> */
.L_x_77134:
[----:B------:R-:W-:Y:S05]  /*191a0*/  BSYNC.RECONVERGENT B2 ;  /* 0x0000000000027941 */ /* 0x000fea0003800200 */
.L_x_77133:
        /* <DEDUP_REMOVED lines=17> */
.L_x_77144:
        /* <DEDUP_REMOVED lines=13> */
.L_x_77146:
[----:B------:R-:W-:Y:S05]  /*19390*/  BSYNC.RECONVERGENT B4 ;  /* 0x0000000000047941 */ /* 0x000fea0003800200 */
.L_x_77145:
        /* <DEDUP_REMOVED lines=61> */
.L_x_77143:
[----:B------:R-:W-:Y:S05]  /*19770*/  BSYNC.RECONVERGENT B3 ;  /* 0x0000000000037941 */ /* 0x000fea0003800200 */
.L_x_77142:
        /* <DEDUP_REMOVED lines=11> */
.L_x_77141:
[----:B------:R-:W-:Y:S05]  /*19830*/  BSYNC.RECONVERGENT B2 ;  /* 0x0000000000027941 */ /* 0x000fea0003800200 */
.L_x_77140:
        /* <DEDUP_REMOVED lines=16> */
.L_x_77150:
        /* <DEDUP_REMOVED lines=13> */
.L_x_77152:
[----:B------:R-:W-:Y:S05]  /*19a10*/  BSYNC.RECONVERGENT B3 ;  /* 0x0000000000037941 */ /* 0x000fea0003800200 */
.L_x_77151:
        /* <DEDUP_REMOVED lines=61> */
.L_x_77149:
[----:B------:R-:W-:Y:S05]  /*19df0*/  BSYNC.RECONVERGENT B2 ;  /* 0x0000000000027941 */ /* 0x000fea0003800200 */
.L_x_77148:
        /* <DEDUP_REMOVED lines=12> */
.L_x_77125:
[----:B------:R-:W-:Y:S01]  /*19ec0*/  BSSY.RECONVERGENT B2, `(.L_x_77153) ;  /* 0x000006c000027945 */ /* 0x000fe20003800200 */
[----:B--2---:R-:W-:Y:S01]  /*19ed0*/  HFMA2 R36, -RZ, RZ, 0, 0 ;  /* 0x00000000ff247431 */ /* 0x004fe200000001ff */
        /* <DEDUP_REMOVED lines=19> */
.L_x_77157:
        /* <DEDUP_REMOVED lines=13> */
.L_x_77159:
[----:B------:R-:W-:Y:S05]  /*1a0e0*/  BSYNC.RECONVERGENT B4 ;  /* 0x0000000000047941 */ /* 0x000fea0003800200 */
.L_x_77158:
        /* <DEDUP_REMOVED lines=61> */
.L_x_77156:
[----:B------:R-:W-:Y:S05]  /*1a4c0*/  BSYNC.RECONVERGENT B3 ;  /* 0x0000000000037941 */ /* 0x000fea0003800200 */
.L_x_77155:
        /* <DEDUP_REMOVED lines=11> */
.L_x_77154:
[----:B------:R-:W-:Y:S05]  /*1a580*/  BSYNC.RECONVERGENT B2 ;  /* 0x0000000000027941 */ /* 0x000fea0003800200 */
.L_x_77153:
        /* <DEDUP_REMOVED lines=17> */
.L_x_77164:
        /* <DEDUP_REMOVED lines=13> */
.L_x_77166:
[----:B------:R-:W-:Y:S05]  /*1a770*/  BSYNC.RECONVERGENT B4 ;  /* 0x0000000000047941 */ /* 0x000fea0003800200 */
.L_x_77165:
        /* <DEDUP_REMOVED lines=61> */
.L_x_77163:
[----:B------:R-:W-:Y:S05]  /*1ab50*/  BSYNC.RECONVERGENT B3 ;  /* 0x0000000000037941 */ /* 0x000fea0003800200 */
.L_x_77162:
        /* <DEDUP_REMOVED lines=11> */
.L_x_77161:
[----:B------:R-:W-:Y:S05]  /*1ac10*/  BSYNC.RECONVERGENT B2 ;  /* 0x0000000000027941 */ /* 0x000fea0003800200 */
.L_x_77160:
        /* <DEDUP_REMOVED lines=17> */
.L_x_77171:
        /* <DEDUP_REMOVED lines=13> */
.L_x_77173:
[----:B------:R-:W-:Y:S05]  /*1ae00*/  BSYNC.RECONVERGENT B4 ;  /* 0x0000000000047941 */ /* 0x000fea0003800200 */
.L_x_77172:
        /* <DEDUP_REMOVED lines=61> */
.L_x_77170:
[----:B------:R-:W-:Y:S05]  /*1b1e0*/  BSYNC.RECONVERGENT B3 ;  /* 0x0000000000037941 */ /* 0x000fea0003800200 */
.L_x_77169:
        /* <DEDUP_REMOVED lines=11> */
.L_x_77168:
[----:B------:R-:W-:Y:S05]  /*1b2a0*/  BSYNC.RECONVERGENT B2 ;  /* 0x0000000000027941 */ /* 0x000fea0003800200 */
.L_x_77167:
        /* <DEDUP_REMOVED lines=16> */
.L_x_77176:
        /* <DEDUP_REMOVED lines=13> */
.L_x_77178:
[----:B------:R-:W-:Y:S05]  /*1b480*/  BSYNC.RECONVERGENT B3 ;  /* 0x0000000000037941 */ /* 0x000fea0003800200 */
.L_x_77177:
        /* <DEDUP_REMOVED lines=61> */
.L_x_77175:
[----:B------:R-:W-:Y:S05]  /*1b860*/  BSYNC.RECONVERGENT B2 ;  /* 0x0000000000027941 */ /* 0x000fea0003800200 */
.L_x_77174:
        /* <DEDUP_REMOVED lines=11> */
.L_x_77147:
[----:B------:R-:W-:Y:S05]  /*1b920*/  BSYNC.RECONVERGENT B0 ;  /* 0x0000000000007941 */ /* 0x000fea0003800200 */
.L_x_77124:
        /* <DEDUP_REMOVED lines=17> */
.L_x_77180:
[----:B------:R-:W-:Y:S05]  /*1ba40*/  BSYNC.RECONVERGENT B0 ;  /* 0x0000000000007941 */ /* 0x000fea0003800200 */
.L_x_77179:
[----:B------:R-:W-:Y:S01]  /*1ba50*/  VIADD R151, R151, 0x20 ;  /* 0x0000002097977836 */ /* 0x000fe20000000000 */
[----:B------:R-:W-:-:S07]  /*1ba60*/  IADD3 R150, PT, PT, R150, 0x20, RZ ;  /* 0x0000002096967810 */ /* 0x000fce0007ffe0ff */
.L_x_77123:
[----:B------:R-:W-:Y:S05]  /*1ba70*/  BSYNC.RECONVERGENT B1 ;  /* 0x0000000000017941 */ /* 0x000fea0003800200 */
.L_x_77122:
        /* <DEDUP_REMOVED lines=37> */
.L_x_77189:
        /* <DEDUP_REMOVED lines=13> */
.L_x_77191:
[----:B------:R-:W-:Y:S05]  /*1bda0*/  BSYNC.RECONVERGENT B4 ;  /* 0x0000000000047941 */ /* 0x000fea0003800200 */
.L_x_77190:
        /* <DEDUP_REMOVED lines=61> */
.L_x_77188:
[----:B------:R-:W-:Y:S05]  /*1c180*/  BSYNC.RECONVERGENT B3 ;  /* 0x0000000000037941 */ /* 0x000fea0003800200 */
.L_x_77187:
        /* <DEDUP_REMOVED lines=11> */
.L_x_77186:
[----:B------:R-:W-:Y:S05]  /*1c240*/  BSYNC.RECONVERGENT B2 ;  /* 0x0000000000027941 */ /* 0x000fea0003800200 */
.L_x_77185:
        /* <DEDUP_REMOVED lines=17> */
.L_x_77196:
        /* <DEDUP_REMOVED lines=13> */
.L_x_77198:
[----:B------:R-:W-:Y:S05]  /*1c430*/  BSYNC.RECONVERGENT B4 ;  /* 0x0000000000047941 */ /* 0x000fea0003800200 */
.L_x_77197:
        /* <DEDUP_REMOVED lines=61> */
.L_x_77195:
[----:B------:R-:W-:Y:S05]  /*1c810*/  BSYNC.RECONVERGENT B3 ;  /* 0x0000000000037941 */ /* 0x000fea0003800200 */
.L_x_77194:
        /* <DEDUP_REMOVED lines=11> */
.L_x_77193:
[----:B------:R-:W-:Y:S05]  /*1c8d0*/  BSYNC.RECONVERGENT B2 ;  /* 0x0000000000027941 */ /* 0x000fea0003800200 */
.L_x_77192:
        /* <DEDUP_REMOVED lines=17> */
.L_x_77203:
        /* <DEDUP_REMOVED lines=13> */
.L_x_77205:
[----:B------:R-:W-:Y:S05]  /*1cac0*/  BSYNC.RECONVERGENT B4 ;  /* 0x0000000000047941 */ /* 0x000fea0003800200 */
.L_x_77204:
        /* <DEDUP_REMOVED lines=61> */
.L_x_77202:
[----:B------:R-:W-:Y:S05]  /*1cea0*/  BSYNC.RECONVERGENT B3 ;  /* 0x0000000000037941 */ /* 0x000fea0003800200 */
.L_x_77201:
        /* <DEDUP_REMOVED lines=11> */
.L_x_77200:
[----:B------:R-:W-:Y:S05]  /*1cf60*/  BSYNC.RECONVERGENT B2 ;  /* 0x0000000000027941 */ /* 0x000fea0003800200 */
.L_x_77199:
        /* <DEDUP_REMOVED lines=16> */
.L_x_77209:
        /* <DEDUP_REMOVED lines=13> */
.L_x_77211:
[----:B------:R-:W-:Y:S05]  /*1d140*/  BSYNC.RECONVERGENT B3 ;  /* 0x0000000000037941 */ /* 0x000fea0003800200 */
.L_x_77210:
        /* <DEDUP_REMOVED lines=61> */
.L_x_77208:
[----:B------:R-:W-:Y:S05]  /*1d520*/  BSYNC.RECONVERGENT B2 ;  /* 0x0000000000027941 */ /* 0x000fea0003800200 */
.L_x_77207:
        /* <DEDUP_REMOVED lines=12> */
.L_x_77184:
        /* <DEDUP_REMOVED lines=21> */
.L_x_77216:
        /* <DEDUP_REMOVED lines=13> */
.L_x_77218:
[----:B------:R-:W-:Y:S05]  /*1d810*/  BSYNC.RECONVERGENT B4 ;  /* 0x0000000000047941 */ /* 0x000fea0003800200 */
.L_x_77217:
        /* <DEDUP_REMOVED lines=61> */
.L_x_77215:
[----:B------:R-:W-:Y:S05]  /*1dbf0*/  BSYNC.RECONVERGENT B3 ;  /* 0x0000000000037941 */ /* 0x000fea0003800200 */
.L_x_77214:
        /* <DEDUP_REMOVED lines=11> */
.L_x_77213:
[----:B------:R-:W-:Y:S05]  /*1dcb0*/  BSYNC.RECONVERGENT B2 ;  /* 0x0000000000027941 */ /* 0x000fea0003800200 */
.L_x_77212:
        /* <DEDUP_REMOVED lines=17> */
.L_x_77223:
        /* <DEDUP_REMOVED lines=13> */
.L_x_77225:
[----:B------:R-:W-:Y:S05]  /*1dea0*/  BSYNC.RECONVERGENT B4 ;  /* 0x0000000000047941 */ /* 0x000fea0003800200 */
.L_x_77224:
        /* <DEDUP_REMOVED lines=61> */
.L_x_77222:
[----:B------:R-:W-:Y:S05]  /*1e280*/  BSYNC.RECONVERGENT B3 ;  /* 0x0000000000037941 */ /* 0x000fea0003800200 */
.L_x_77221:
        /* <DEDUP_REMOVED lines=11> */
.L_x_77220:
[----:B------:R-:W-:Y:S05]  /*1e340*/  BSYNC.RECONVERGENT B2 ;  /* 0x0000000000027941 */ /* 0x000fea0003800200 */
.L_x_77219:
        /* <DEDUP_REMOVED lines=17> */
.L_x_77230:
        /* <DEDUP_REMOVED lines=13> */
.L_x_77232:
[----:B------:R-:W-:Y:S05]  /*1e530*/  BSYNC.RECONVERGENT B4 ;  /* 0x0000000000047941 */ /* 0x000fea0003800200 */
.L_x_77231:
        /* <DEDUP_REMOVED lines=61> */
.L_x_77229:
[----:B------:R-:W-:Y:S05]  /*1e910*/  BSYNC.RECONVERGENT B3 ;  /* 0x0000000000037941 */ /* 0x000fea0003800200 */
.L_x_77228:
        /* <DEDUP_REMOVED lines=11> */
.L_x_77227:
[----:B------:R-:W-:Y:S05]  /*1e9d0*/  BSYNC.RECONVERGENT B2 ;  /* 0x0000000000027941 */ /* 0x000fea0003800200 */
.L_x_77226:
        /* <DEDUP_REMOVED lines=16> */
.L_x_77235:
        /* <DEDUP_REMOVED lines=13> */
.L_x_77237:
[----:B------:R-:W-:Y:S05]  /*1ebb0*/  BSYNC.RECONVERGENT B3 ;  /* 0x0000000000037941 */ /* 0x000fea0003800200 */
.L_x_77236:
        /* <DEDUP_REMOVED lines=61> */
.L_x_77234:
[----:B------:R-:W-:Y:S05]  /*1ef90*/  BSYNC.RECONVERGENT B2 ;  /* 0x0000000000027941 */ /* 0x000fea0003800200 */
.L_x_77233:
        /* <DEDUP_REMOVED lines=11> */
.L_x_77206:
[----:B------:R-:W-:Y:S05]  /*1f050*/  BSYNC.RECONVERGENT B0 ;  /* 0x0000000000007941 */ /* 0x000fea0003800200 */
.L_x_77183:
        /* <DEDUP_REMOVED lines=17> */
.L_x_77239:
[----:B------:R-:W-:Y:S05]  /*1f170*/  BSYNC.RECONVERGENT B0 ;  /* 0x0000000000007941 */ /* 0x000fea0003800200 */
.L_x_77238:
[----:B------:R-:W-:Y:S01]  /*1f180*/  IADD3 R151, PT, PT, R151, 0x20, RZ ;  /* 0x0000002097977810 */ /* 0x000fe20007ffe0ff */
[----:B------:R-:W-:-:S07]  /*1f190*/  VIADD R150, R150, 0x20 ;  /* 0x0000002096967836 */ /* 0x000fce0000000000 */
.L_x_77182:
[----:B------:R-:W-:Y:S05]  /*1f1a0*/  BSYNC.RECONVERGENT B1 ;  /* 0x0000000000017941 */ /* 0x000fea0003800200 */
.L_x_77181:
        /* <DEDUP_REMOVED lines=37> */
.L_x_77248:
        /* <DEDUP_REMOVED lines=13> */
.L_x_77250:
[----:B------:R-:W-:Y:S05]  /*1f4d0*/  BSYNC.RECONVERGENT B4 ;  /* 0x0000000000047941 */ /* 0x000fea0003800200 */
.L_x_77249:
        /* <DEDUP_REMOVED lines=61> */
.L_x_77247:
[----:B------:R-:W-:Y:S05]  /*1f8b0*/  BSYNC.RECONVERGENT B3 ;  /* 0x0000000000037941 */ /* 0x000fea0003800200 */
.L_x_77246:
        /* <DEDUP_REMOVED lines=11> */
.L_x_77245:
[----:B------:R-:W-:Y:S05]  /*1f970*/  BSYNC.RECONVERGENT B2 ;  /* 0x0000000000027941 */ /* 0x000fea0003800200 */
.L_x_77244:
        /* <DEDUP_REMOVED lines=17> */
.L_x_77255:
        /* <DEDUP_REMOVED lines=13> */
.L_x_77257:
[----:B------:R-:W-:Y:S05]  /*1fb60*/  BSYNC.RECONVERGENT B4 ;  /* 0x0000000000047941 */ /* 0x000fea0003800200 */
.L_x_77256:
        /* <DEDUP_REMOVED lines=61> */
.L_x_77254:
[----:B------:R-:W-:Y:S05]  /*1ff40*/  BSYNC.RECONVERGENT B3 ;  /* 0x0000000000037941 */ /* 0x000fea0003800200 */
.L_x_77253:
        /* <DEDUP_REMOVED lines=11> */
.L_x_77252:
[----:B------:R-:W-:Y:S05]  /*20000*/  BSYNC.RECONVERGENT B2 ;  /* 0x0000000000027941 */ /* 0x000fea0003800200 */
.L_x_77251:
        /* <DEDUP_REMOVED lines=17> */
.L_x_77262:
        /* <DEDUP_REMOVED lines=13> */
.L_x_77264:
[----:B------:R-:W-:Y:S05]  /*201f0*/  BSYNC.RECONVERGENT B4 ;  /* 0x0000000000047941 */ /* 0x000fea0003800200 */
.L_x_77263:
        /* <DEDUP_REMOVED lines=61> */
.L_x_77261:
[----:B------:R-:W-:Y:S05]  /*205d0*/  BSYNC.RECONVERGENT B3 ;  /* 0x0000000000037941 */ /* 0x000fea0003800200 */
.L_x_77260:
        /* <DEDUP_REMOVED lines=11> */
.L_x_77259:
[----:B------:R-:W-:Y:S05]  /*20690*/  BSYNC.RECONVERGENT B2 ;  /* 0x0000000000027941 */ /* 0x000fea0003800200 */
.L_x_77258:
        /* <DEDUP_REMOVED lines=16> */
.L_x_77268:
        /* <DEDUP_REMOVED lines=13> */
.L_x_77270:
[----:B------:R-:W-:Y:S05]  /*20870*/  BSYNC.RECONVERGENT B3 ;  /* 0x0000000000037941 */ /* 0x000fea0003800200 */
.L_x_77269:
        /* <DEDUP_REMOVED lines=61> */
.L_x_77267:
[----:B------:R-:W-:Y:S05]  /*20c50*/  BSYNC.RECONVERGENT B2 ;  /* 0x0000000000027941 */ /* 0x000fea0003800200 */
.L_x_77266:
        /* <DEDUP_REMOVED lines=12> */
.L_x_77243:
        /* <DEDUP_REMOVED lines=21> */
.L_x_77275:
        /* <DEDUP_REMOVED lines=13> */
.L_x_77277:
[----:B------:R-:W-:Y:S05]  /*20f40*/  BSYNC.RECONVERGENT B4 ;  /* 0x0000000000047941 */ /* 0x000fea0003800200 */
.L_x_77276:
        /* <DEDUP_REMOVED lines=61> */
.L_x_77274:
[----:B------:R-:W-:Y:S05]  /*21320*/  BSYNC.RECONVERGENT B3 ;  /* 0x0000000000037941 */ /* 0x000fea0003800200 */
.L_x_77273:
        /* <DEDUP_REMOVED lines=11> */
.L_x_77272:
[----:B------:R-:W-:Y:S05]  /*213e0*/  BSYNC.RECONVERGENT B2 ;  /* 0x0000000000027941 */ /* 0x000fea0003800200 */
.L_x_77271:
        /* <DEDUP_REMOVED lines=17> */
.L_x_77282:
        /* <DEDUP_REMOVED lines=13> */
.L_x_77284:
[----:B------:R-:W-:Y:S05]  /*215d0*/  BSYNC.RECONVERGENT B4 ;  /* 0x0000000000047941 */ /* 0x000fea0003800200 */
.L_x_77283:
        /* <DEDUP_REMOVED lines=61> */
.L_x_77281:
[----:B------:R-:W-:Y:S05]  /*219b0*/  BSYNC.RECONVERGENT B3 ;  /* 0x0000000000037941 */ /* 0x000fea0003800200 */
.L_x_77280:
        /* <DEDUP_REMOVED lines=11> */
.L_x_77279:
[----:B------:R-:W-:Y:S05]  /*21a70*/  BSYNC.RECONVERGENT B2 ;  /* 0x0000000000027941 */ /* 0x000fea0003800200 */
.L_x_77278:
        /* <DEDUP_REMOVED lines=17> */
.L_x_77289:
        /* <DEDUP_REMOVED lines=13> */
.L_x_77291:
[----:B------:R-:W-:Y:S05]  /*21c60*/  BSYNC.RECONVERGENT B4 ;  /* 0x0000000000047941 */ /* 0x000fea0003800200 */
.L_x_77290:
        /* <DEDUP_REMOVED lines=61> */
.L_x_77288:
[----:B------:R-:W-:Y:S05]  /*22040*/  BSYNC.RECONVERGENT B3 ;  /* 0x0000000000037941 */ /* 0x000fea0003800200 */
.L_x_77287:
        /* <DEDUP_REMOVED lines=11> */
.L_x_77286:
[----:B------:R-:W-:Y:S05]  /*22100*/  BSYNC.RECONVERGENT B2 ;  /* 0x0000000000027941 */ /* 0x000fea0003800200 */
.L_x_77285:
        /* <DEDUP_REMOVED lines=16> */
.L_x_77294:
        /* <DEDUP_REMOVED lines=13> */
.L_x_77296:
[----:B------:R-:W-:Y:S05]  /*222e0*/  BSYNC.RECONVERGENT B3 ;  /* 0x0000000000037941 */ /* 0x000fea0003800200 */
.L_x_77295:
        /* <DEDUP_REMOVED lines=61> */
.L_x_77293:
[----:B------:R-:W-:Y:S05]  /*226c0*/  BSYNC.RECONVERGENT B2 ;  /* 0x0000000000027941 */ /* 0x000fea0003800200 */
.L_x_77292:
        /* <DEDUP_REMOVED lines=11> */
.L_x_77265:
[----:B------:R-:W-:Y:S05]  /*22780*/  BSYNC.RECONVERGENT B0 ;  /* 0x0000000000007941 */ /* 0x000fea0003800200 */
.L_x_77242:
        /* <DEDUP_REMOVED lines=17> */
.L_x_77298:
[----:B------:R-:W-:Y:S05]  /*228a0*/  BSYNC.RECONVERGENT B0 ;  /* 0x0000000000007941 */ /* 0x000fea0003800200 */
.L_x_77297:
[----:B------:R-:W-:Y:S01]  /*228b0*/  VIADD R151, R151, 0x20 ;  /* 0x0000002097977836 */ /* 0x000fe20000000000 */
[----:B------:R-:W-:-:S07]  /*228c0*/  IADD3 R150, PT, PT, R150, 0x20, RZ ;  /* 0x0000002096967810 */ /* 0x000fce0007ffe0ff */
.L_x_77241:
[----:B------:R-:W-:Y:S05]  /*228d0*/  BSYNC.RECONVERGENT B1 ;  /* 0x0000000000017941 */ /* 0x000fea0003800200 */
.L_x_77240:
        /* <DEDUP_REMOVED lines=37> */
.L_x_77307:
        /* <DEDUP_REMOVED lines=13> */
.L_x_77309:
[----:B------:R-:W-:Y:S05]  /*22c00*/  BSYNC.RECONVERGENT B4 ;  /* 0x0000000000047941 */ /* 0x000fea0003800200 */
.L_x_77308:
        /* <DEDUP_REMOVED lines=61> */
.L_x_77306:
[----:B------:R-:W-:Y:S05]  /*22fe0*/  BSYNC.RECONVERGENT B3 ;  /* 0x0000000000037941 */ /* 0x000fea0003800200 */
.L_x_77305:
        /* <DEDUP_REMOVED lines=11> */
.L_x_77304:
[----:B------:R-:W-:Y:S05]  /*230a0*/  BSYNC.RECONVERGENT B2 ;  /* 0x0000000000027941 */ /* 0x000fea0003800200 */
.L_x_77303:
        /* <DEDUP_REMOVED lines=17> */
.L_x_77314:
        /* <DEDUP_REMOVED lines=13> */
.L_x_77316:
[----:B------:R-:W-:Y:S05]  /*23290*/  BSYNC.RECONVERGENT B4 ;  /* 0x0000000000047941 */ /* 0x000fea0003800200 */
.L_x_77315:
        /* <DEDUP_REMOVED lines=61> */
.L_x_77313:
[----:B------:R-:W-:Y:S05]  /*23670*/  BSYNC.RECONVERGENT B3 ;  /* 0x0000000000037941 */ /* 0x000fea0003800200 */
.L_x_77312:
        /* <DEDUP_REMOVED lines=11> */
.L_x_77311:
[----:B------:R-:W-:Y:S05]  /*23730*/  BSYNC.RECONVERGENT B2 ;  /* 0x0000000000027941 */ /* 0x000fea0003800200 */
.L_x_77310:
        /* <DEDUP_REMOVED lines=17> */
.L_x_77321:
        /* <DEDUP_REMOVED lines=13> */
.L_x_77323:
[----:B------:R-:W-:Y:S05]  /*23920*/  BSYNC.RECONVERGENT B4 ;  /* 0x0000000000047941 */ /* 0x000fea0003800200 */
.L_x_77322:
        /* <DEDUP_REMOVED lines=61> */
.L_x_77320:
[----:B------:R-:W-:Y:S05]  /*23d00*/  BSYNC.RECONVERGENT B3 ;  /* 0x0000000000037941 */ /* 0x000fea0003800200 */
.L_x_77319:
        /* <DEDUP_REMOVED lines=11> */
.L_x_77318:
[----:B------:R-:W-:Y:S05]  /*23dc0*/  BSYNC.RECONVERGENT B2 ;  /* 0x0000000000027941 */ /* 0x000fea0003800200 */
.L_x_77317:
        /* <DEDUP_REMOVED lines=16> */
.L_x_77327:
        /* <DEDUP_REMOVED lines=13> */
.L_x_77329:
[----:B------:R-:W-:Y:S05]  /*23fa0*/  BSYNC.RECONVERGENT B3 ;  /* 0x0000000000037941 */ /* 0x000fea0003800200 */
.L_x_77328:
        /* <DEDUP_REMOVED lines=61> */
.L_x_77326:
[----:B------:R-:W-:Y:S05]  /*24380*/  BSYNC.RECONVERGENT B2 ;  /* 0x0000000000027941 */ /* 0x000fea0003800200 */
.L_x_77325:
        /* <DEDUP_REMOVED lines=12> */
.L_x_77302:
        /* <DEDUP_REMOVED lines=21> */
.L_x_77334:
        /* <DEDUP_REMOVED lines=13> */
.L_x_77336:
[----:B------:R-:W-:Y:S05]  /*24670*/  BSYNC.RECONVERGENT B4 ;  /* 0x0000000000047941 */ /* 0x000fea0003800200 */
.L_x_77335:
        /* <DEDUP_REMOVED lines=61> */
.L_x_77333:
[----:B------:R-:W-:Y:S05]  /*24a50*/  BSYNC.RECONVERGENT B3 ;  /* 0x0000000000037941 */ /* 0x000fea0003800200 */
.L_x_77332:
        /* <DEDUP_REMOVED lines=11> */
.L_x_77331:
[----:B------:R-:W-:Y:S05]  /*24b10*/  BSYNC.RECONVERGENT B2 ;  /* 0x0000000000027941 */ /* 0x000fea0003800200 */
.L_x_77330:
        /* <DEDUP_REMOVED lines=17> */
.L_x_77341:
        /* <DEDUP_REMOVED lines=13> */
.L_x_77343:
[----:B------:R-:W-:Y:S05]  /*24d00*/  BSYNC.RECONVERGENT B4 ;  /* 0x0000000000047941 */ /* 0x000fea0003800200 */
.L_x_77342:
        /* <DEDUP_REMOVED lines=61> */
.L_x_77340:
[----:B------:R-:W-:Y:S05]  /*250e0*/  BSYNC.RECONVERGENT B3 ;  /* 0x0000000000037941 */ /* 0x000fea0003800200 */
.L_x_77339:
        /* <DEDUP_REMOVED lines=11> */
.L_x_77338:
[----:B------:R-:W-:Y:S05]  /*251a0*/  BSYNC.RECONVERGENT B2 ;  /* 0x0000000000027941 */ /* 0x000fea0003800200 */
.L_x_77337:
        /* <DEDUP_REMOVED lines=17> */
.L_x_77348:
        /* <DEDUP_REMOVED lines=13> */
.L_x_77350:
[----:B------:R-:W-:Y:S05]  /*25390*/  BSYNC.RECONVERGENT B4 ;  /* 0x0000000000047941 */ /* 0x000fea0003800200 */
.L_x_77349:
        /* <DEDUP_REMOVED lines=61> */
.L_x_77347:
[----:B------:R-:W-:Y:S05]  /*25770*/  BSYNC.RECONVERGENT B3 ;  /* 0x0000000000037941 */ /* 0x000fea0003800200 */
.L_x_77346:
        /* <DEDUP_REMOVED lines=11> */
.L_x_77345:
[----:B------:R-:W-:Y:S05]  /*25830*/  BSYNC.RECONVERGENT B2 ;  /* 0x0000000000027941 */ /* 0x000fea0003800200 */
.L_x_77344:
        /* <DEDUP_REMOVED lines=16> */
.L_x_77353:
        /* <DEDUP_REMOVED lines=13> */
.L_x_77355:
[----:B------:R-:W-:Y:S05]  /*25a10*/  BSYNC.RECONVERGENT B3 ;  /* 0x0000000000037941 */ /* 0x000fea0003800200 */
.L_x_77354:
        /* <DEDUP_REMOVED lines=61> */
.L_x_77352:
[----:B------:R-:W-:Y:S05]  /*25df0*/  BSYNC.RECONVERGENT B2 ;  /* 0x0000000000027941 */ /* 0x000fea0003800200 */
.L_x_77351:
        /* <DEDUP_REMOVED lines=11> */
.L_x_77324:
[----:B------:R-:W-:Y:S05]  /*25eb0*/  BSYNC.RECONVERGENT B0 ;  /* 0x0000000000007941 */ /* 0x000fea0003800200 */
.L_x_77301:
        /* <DEDUP_REMOVED lines=17> */
.L_x_77357:
[----:B------:R-:W-:Y:S05]  /*25fd0*/  BSYNC.RECONVERGENT B0 ;  /* 0x0000000000007941 */ /* 0x000fea0003800200 */
.L_x_77356:
[----:B------:R-:W-:Y:S01]  /*25fe0*/  IADD3 R151, PT, PT, R151, 0x20, RZ ;  /* 0x0000002097977810 */ /* 0x000fe20007ffe0ff */
[----:B------:R-:W-:-:S07]  /*25ff0*/  VIADD R150, R150, 0x20 ;  /* 0x0000002096967836 */ /* 0x000fce0000000000 */
.L_x_77300:
[----:B------:R-:W-:Y:S05]  /*26000*/  BSYNC.RECONVERGENT B1 ;  /* 0x0000000000017941 */ /* 0x000fea0003800200 */
.L_x_77299:
        /* <DEDUP_REMOVED lines=37> */
.L_x_77366:
        /* <DEDUP_REMOVED lines=13> */
.L_x_77368:
[----:B------:R-:W-:Y:S05]  /*26330*/  BSYNC.RECONVERGENT B4 ;  /* 0x0000000000047941 */ /* 0x000fea0003800200 */
.L_x_77367:
        /* <DEDUP_REMOVED lines=61> */
.L_x_77365:
[----:B------:R-:W-:Y:S05]  /*26710*/  BSYNC.RECONVERGENT B3 ;  /* 0x0000000000037941 */ /* 0x000fea0003800200 */
.L_x_77364:
        /* <DEDUP_REMOVED lines=11> */
.L_x_77363:
[----:B------:R-:W-:Y:S05]  /*267d0*/  BSYNC.RECONVERGENT B2 ;  /* 0x0000000000027941 */ /* 0x000fea0003800200 */
.L_x_77362:
        /* <DEDUP_REMOVED lines=17> */
.L_x_77373:
        /* <DEDUP_REMOVED lines=13> */
.L_x_77375:
[----:B------:R-:W-:Y:S05]  /*269c0*/  BSYNC.RECONVERGENT B4 ;  /* 0x0000000000047941 */ /* 0x000fea0003800200 */
.L_x_77374:
        /* <DEDUP_REMOVED lines=61> */
.L_x_77372:
[----:B------:R-:W-:Y:S05]  /*26da0*/  BSYNC.RECONVERGENT B3 ;  /* 0x0000000000037941 */ /* 0x000fea0003800200 */
.L_x_77371:
        /* <DEDUP_REMOVED lines=11> */
.L_x_77370:
[----:B------:R-:W-:Y:S05]  /*26e60*/  BSYNC.RECONVERGENT B2 ;  /* 0x0000000000027941 */ /* 0x000fea0003800200 */
.L_x_77369:
        /* <DEDUP_REMOVED lines=17> */
.L_x_77380:
        /* <DEDUP_REMOVED lines=13> */
.L_x_77382:
[----:B------:R-:W-:Y:S05]  /*27050*/  BSYNC.RECONVERGENT B4 ;  /* 0x0000000000047941 */ /* 0x000fea0003800200 */
.L_x_77381:
        /* <DEDUP_REMOVED lines=61> */
.L_x_77379:
[----:B------:R-:W-:Y:S05]  /*27430*/  BSYNC.RECONVERGENT B3 ;  /* 0x0000000000037941 */ /* 0x000fea0003800200 */
.L_x_77378:
        /* <DEDUP_REMOVED lines=11> */
.L_x_77377:
[----:B------:R-:W-:Y:S05]  /*274f0*/  BSYNC.RECONVERGENT B2 ;  /* 0x0000000000027941 */ /* 0x000fea0003800200 */
.L_x_77376:
        /* <DEDUP_REMOVED lines=16> */
.L_x_77386:
        /* <DEDUP_REMOVED lines=13> */
.L_x_77388:
[----:B------:R-:W-:Y:S05]  /*276d0*/  BSYNC.RECONVERGENT B3 ;  /* 0x0000000000037941 */ /* 0x000fea0003800200 */
.L_x_77387:
        /* <DEDUP_REMOVED lines=61> */
.L_x_77385:
[----:B------:R-:W-:Y:S05]  /*27ab0*/  BSYNC.RECONVERGENT B2 ;  /* 0x0000000000027941 */ /* 0x000fea0003800200 */
.L_x_77384:
        /* <DEDUP_REMOVED lines=12> */
.L_x_77361:
        /* <DEDUP_REMOVED lines=21> */
.L_x_77393:
        /* <DEDUP_REMOVED lines=13> */
.L_x_77395:
[----:B------:R-:W-:Y:S05]  /*27da0*/  BSYNC.RECONVERGENT B4 ;  /* 0x0000000000047941 */ /* 0x000fea0003800200 */
.L_x_77394:
        /* <DEDUP_REMOVED lines=61> */
.L_x_77392:
[----:B------:R-:W-:Y:S05]  /*28180*/  BSYNC.RECONVERGENT B3 ;  /* 0x0000000000037941 */ /* 0x000fea0003800200 */
.L_x_77391:
        /* <DEDUP_REMOVED lines=11> */
.L_x_77390:
[----:B------:R-:W-:Y:S05]  /*28240*/  BSYNC.RECONVERGENT B2 ;  /* 0x0000000000027941 */ /* 0x000fea0003800200 */
.L_x_77389:
        /* <DEDUP_REMOVED lines=17> */
.L_x_77400:
        /* <DEDUP_REMOVED lines=13> */
.L_x_77402:
[----:B------:R-:W-:Y:S05]  /*28430*/  BSYNC.RECONVERGENT B4 ;  /* 0x0000000000047941 */ /* 0x000fea0003800200 */
.L_x_77401:
        /* <DEDUP_REMOVED lines=61> */
.L_x_77399:
[----:B------:R-:W-:Y:S05]  /*28810*/  BSYNC.RECONVERGENT B3 ;  /* 0x0000000000037941 */ /* 0x000fea0003800200 */
.L_x_77398:
        /* <DEDUP_REMOVED lines=11> */
.L_x_77397:
[----:B------:R-:W-:Y:S05]  /*288d0*/  BSYNC.RECONVERGENT B2 ;  /* 0x0000000000027941 */ /* 0x000fea0003800200 */
.L_x_77396:
        /* <DEDUP_REMOVED lines=17> */
.L_x_77407:
        /* <DEDUP_REMOVED lines=13> */
.L_x_77409:
[----:B------:R-:W-:Y:S05]  /*28ac0*/  BSYNC.RECONVERGENT B4 ;  /* 0x0000000000047941 */ /* 0x000fea0003800200 */
.L_x_77408:
        /* <DEDUP_REMOVED lines=61> */
.L_x_77406:
[----:B------:R-:W-:Y:S05]  /*28ea0*/  BSYNC.RECONVERGENT B3 ;  /* 0x0000000000037941 */ /* 0x000fea0003800200 */
.L_x_77405:
        /* <DEDUP_REMOVED lines=11> */
.L_x_77404:
[----:B------:R-:W-:Y:S05]  /*28f60*/  BSYNC.RECONVERGENT B2 ;  /* 0x0000000000027941 */ /* 0x000fea0003800200 */
.L_x_77403:
        /* <DEDUP_REMOVED lines=16> */
.L_x_77412:
        /* <DEDUP_REMOVED lines=13> */
.L_x_77414:
[----:B------:R-:W-:Y:S05]  /*29140*/  BSYNC.RECONVERGENT B3 ;  /* 0x0000000000037941 */ /* 0x000fea0003800200 */
.L_x_77413:
        /* <DEDUP_REMOVED lines=61> */
.L_x_77411:
[----:B------:R-:W-:Y:S05]  /*29520*/  BSYNC.RECONVERGENT B2 ;  /* 0x0000000000027941 */ /* 0x000fea0003800200 */
.L_x_77410:
        /* <DEDUP_REMOVED lines=11> */
.L_x_77383:
[----:B------:R-:W-:Y:S05]  /*295e0*/  BSYNC.RECONVERGENT B0 ;  /* 0x0000000000007941 */ /* 0x000fea0003800200 */
.L_x_77360:
        /* <DEDUP_REMOVED lines=17> */
.L_x_77416:
[----:B------:R-:W-:Y:S05]  /*29700*/  BSYNC.RECONVERGENT B0 ;  /* 0x0000000000007941 */ /* 0x000fea0003800200 */
.L_x_77415:
[----:B------:R-:W-:Y:S01]  /*29710*/  VIADD R151, R151, 0x20 ;  /* 0x0000002097977836 */ /* 0x000fe20000000000 */
[----:B------:R-:W-:-:S07]  /*29720*/  IADD3 R150, PT, PT, R150, 0x20, RZ ;  /* 0x0000002096967810 */ /* 0x000fce0007ffe0ff */
.L_x_77359:
[----:B------:R-:W-:Y:S05]  /*29730*/  BSYNC.RECONVERGENT B1 ;  /* 0x0000000000017941 */ /* 0x000fea0003800200 */
.L_x_77358:
        /* <DEDUP_REMOVED lines=37> */
.L_x_77425:
        /* <DEDUP_REMOVED lines=13> */
.L_x_77427:
[----:B------:R-:W-:Y:S05]  /*29a60*/  BSYNC.RECONVERGENT B4 ;  /* 0x0000000000047941 */ /* 0x000fea0003800200 */
.L_x_77426:
        /* <DEDUP_REMOVED lines=61> */
.L_x_77424:
[----:B------:R-:W-:Y:S05]  /*29e40*/  BSYNC.RECONVERGENT B3 ;  /* 0x0000000000037941 */ /* 0x000fea0003800200 */
.L_x_77423:
        /* <DEDUP_REMOVED lines=11> */
.L_x_77422:
[----:B------:R-:W-:Y:S05]  /*29f00*/  BSYNC.RECONVERGENT B2 ;  /* 0x0000000000027941 */ /* 0x000fea0003800200 */
.L_x_77421:
        /* <DEDUP_REMOVED lines=17> */
.L_x_77432:
        /* <DEDUP_REMOVED lines=13> */
.L_x_77434:
[----:B------:R-:W-:Y:S05]  /*2a0f0*/  BSYNC.RECONVERGENT B4 ;  /* 0x0000000000047941 */ /* 0x000fea0003800200 */
.L_x_77433:
        /* <DEDUP_REMOVED lines=61> */
.L_x_77431:
[----:B------:R-:W-:Y:S05]  /*2a4d0*/  BSYNC.RECONVERGENT B3 ;  /* 0x0000000000037941 */ /* 0x000fea0003800200 */
.L_x_77430:
        /* <DEDUP_REMOVED lines=11> */
.L_x_77429:
[----:B------:R-:W-:Y:S05]  /*2a590*/  BSYNC.RECONVERGENT B2 ;  /* 0x0000000000027941 */ /* 0x000fea0003800200 */
.L_x_77428:
        /* <DEDUP_REMOVED lines=17> */
.L_x_77439:
        /* <DEDUP_REMOVED lines=13> */
.L_x_77441:
[----:B------:R-:W-:Y:S05]  /*2a780*/  BSYNC.RECONVERGENT B4 ;  /* 0x0000000000047941 */ /* 0x000fea0003800200 */
.L_x_77440:
        /* <DEDUP_REMOVED lines=61> */
.L_x_77438:
[----:B------:R-:W-:Y:S05]  /*2ab60*/  BSYNC.RECONVERGENT B3 ;  /* 0x0000000000037941 */ /* 0x000fea0003800200 */
.L_x_77437:
        /* <DEDUP_REMOVED lines=11> */
.L_x_77436:
[----:B------:R-:W-:Y:S05]  /*2ac20*/  BSYNC.RECONVERGENT B2 ;  /* 0x0000000000027941 */ /* 0x000fea0003800200 */
.L_x_77435:
        /* <DEDUP_REMOVED lines=16> */
.L_x_77445:
        /* <DEDUP_REMOVED lines=13> */
.L_x_77447:
[----:B------:R-:W-:Y:S05]  /*2ae00*/  BSYNC.RECONVERGENT B3 ;  /* 0x0000000000037941 */ /* 0x000fea0003800200 */
.L_x_77446:
        /* <DEDUP_REMOVED lines=61> */
.L_x_77444:
[----:B------:R-:W-:Y:S05]  /*2b1e0*/  BSYNC.RECONVERGENT B2 ;  /* 0x0000000000027941 */ /* 0x000fea0003800200 */
.L_x_77443:
        /* <DEDUP_REMOVED lines=12> */
.L_x_77420:
        /* <DEDUP_REMOVED lines=21> */
.L_x_77452:
        /* <DEDUP_REMOVED lines=13> */
.L_x_77454:
[----:B------:R-:W-:Y:S05]  /*2b4d0*/  BSYNC.RECONVERGENT B4 ;  /* 0x0000000000047941 */ /* 0x000fea0003800200 */
.L_x_77453:
        /* <DEDUP_REMOVED lines=61> */
.L_x_77451:
[----:B------:R-:W-:Y:S05]  /*2b8b0*/  BSYNC.RECONVERGENT B3 ;  /* 0x0000000000037941 */ /* 0x000fea0003800200 */
.L_x_77450:
        /* <DEDUP_REMOVED lines=11> */
.L_x_77449:
[----:B------:R-:W-:Y:S05]  /*2b970*/  BSYNC.RECONVERGENT B2 ;  /* 0x0000000000027941 */ /* 0x000fea0003800200 */
.L_x_77448:
        /* <DEDUP_REMOVED lines=17> */
.L_x_77459:
        /* <DEDUP_REMOVED lines=13> */
.L_x_77461:
[----:B------:R-:W-:Y:S05]  /*2bb60*/  BSYNC.RECONVERGENT B4 ;  /* 0x0000000000047941 */ /* 0x000fea0003800200 */
.L_x_77460:
        /* <DEDUP_REMOVED lines=61> */
.L_x_77458:
[----:B------:R-:W-:Y:S05]  /*2bf40*/  BSYNC.RECONVERGENT B3 ;  /* 0x0000000000037941 */ /* 0x000fea0003800200 */
.L_x_77457:
        /* <DEDUP_REMOVED lines=11> */
.L_x_77456:
[----:B------:R-:W-:Y:S05]  /*2c000*/  BSYNC.RECONVERGENT B2 ;  /* 0x0000000000027941 */ /* 0x000fea0003800200 */
.L_x_77455:
        /* <DEDUP_REMOVED lines=17> */
.L_x_77466:
        /* <DEDUP_REMOVED lines=13> */
.L_x_77468:
[----:B------:R-:W-:Y:S05]  /*2c1f0*/  BSYNC.RECONVERGENT B4 ;  /* 0x0000000000047941 */ /* 0x000fea0003800200 */
.L_x_77467:
        /* <DEDUP_REMOVED lines=61> */
.L_x_77465:
[----:B------:R-:W-:Y:S05]  /*2c5d0*/  BSYNC.RECONVERGENT B3 ;  /* 0x0000000000037941 */ /* 0x000fea0003800200 */
.L_x_77464:
        /* <DEDUP_REMOVED lines=11> */
.L_x_77463:
[----:B------:R-:W-:Y:S05]  /*2c690*/  BSYNC.RECONVERGENT B2 ;  /* 0x0000000000027941 */ /* 0x000fea0003800200 */
.L_x_77462:
        /* <DEDUP_REMOVED lines=16> */
.L_x_77471:
        /* <DEDUP_REMOVED lines=13> */
.L_x_77473:
[----:B------:R-:W-:Y:S05]  /*2c870*/  BSYNC.RECONVERGENT B3 ;  /* 0x0000000000037941 */ /* 0x000fea0003800200 */
.L_x_77472:
        /* <DEDUP_REMOVED lines=61> */
.L_x_77470:
[----:B------:R-:W-:Y:S05]  /*2cc50*/  BSYNC.RECONVERGENT B2 ;  /* 0x0000000000027941 */ /* 0x000fea0003800200 */
.L_x_77469:
        /* <DEDUP_REMOVED lines=11> */
.L_x_77442:
[----:B------:R-:W-:Y:S05]  /*2cd10*/  BSYNC.RECONVERGENT B0 ;  /* 0x0000000000007941 */ /* 0x000fea0003800200 */
.L_x_77419:
        /* <DEDUP_REMOVED lines=17> */
.L_x_77475:
[----:B------:R-:W-:Y:S05]  /*2ce30*/  BSYNC.RECONVERGENT B0 ;  /* 0x0000000000007941 */ /* 0x000fea0003800200 */
.L_x_77474:
[----:B------:R-:W-:Y:S01]  /*2ce40*/  IADD3 R151, PT, PT, R151, 0x20, RZ ;  /* 0x0000002097977810 */ /* 0x000fe20007ffe0ff */
[----:B------:R-:W-:-:S07]  /*2ce50*/  VIADD R150, R150, 0x20 ;  /* 0x0000002096967836 */ /* 0x000fce0000000000 */
.L_x_77418:
[----:B------:R-:W-:Y:S05]  /*2ce60*/  BSYNC.RECONVERGENT B1 ;  /* 0x0000000000017941 */ /* 0x000fea0003800200 */
.L_x_77417:
        /* <DEDUP_REMOVED lines=37> */
.L_x_77484:
        /* <DEDUP_REMOVED lines=13> */
.L_x_77486:
[----:B------:R-:W-:Y:S05]  /*2d190*/  BSYNC.RECONVERGENT B4 ;  /* 0x0000000000047941 */ /* 0x000fea0003800200 */
.L_x_77485:
        /* <DEDUP_REMOVED lines=61> */
.L_x_77483:
[----:B------:R-:W-:Y:S05]  /*2d570*/  BSYNC.RECONVERGENT B3 ;  /* 0x0000000000037941 */ /* 0x000fea0003800200 */
.L_x_77482:
        /* <DEDUP_REMOVED lines=11> */
.L_x_77481:
[----:B------:R-:W-:Y:S05]  /*2d630*/  BSYNC.RECONVERGENT B2 ;  /* 0x0000000000027941 */ /* 0x000fea0003800200 */
.L_x_77480:
        /* <DEDUP_REMOVED lines=17> */
.L_x_77491:
        /* <DEDUP_REMOVED lines=13> */
.L_x_77493:
[----:B------:R-:W-:Y:S05]  /*2d820*/  BSYNC.RECONVERGENT B4 ;  /* 0x0000000000047941 */ /* 0x000fea0003800200 */
.L_x_77492:
        /* <DEDUP_REMOVED lines=61> */
.L_x_77490:
[----:B------:R-:W-:Y:S05]  /*2dc00*/  BSYNC.RECONVERGENT B3 ;  /* 0x0000000000037941 */ /* 0x000fea0003800200 */
.L_x_77489:
        /* <DEDUP_REMOVED lines=11> */
.L_x_77488:
[----:B------:R-:W-:Y:S05]  /*2dcc0*/  BSYNC.RECONVERGENT B2 ;  /* 0x0000000000027941 */ /* 0x000fea0003800200 */
.L_x_77487:
        /* <DEDUP_REMOVED lines=17> */
.L_x_77498:
        /* <DEDUP_REMOVED lines=13> */
.L_x_77500:
[----:B------:R-:W-:Y:S05]  /*2deb0*/  BSYNC.RECONVERGENT B4 ;  /* 0x0000000000047941 */ /* 0x000fea0003800200 */
.L_x_77499:
        /* <DEDUP_REMOVED lines=61> */
.L_x_77497:
[----:B------:R-:W-:Y:S05]  /*2e290*/  BSYNC.RECONVERGENT B3 ;  /* 0x0000000000037941 */ /* 0x000fea0003800200 */
.L_x_77496:
        /* <DEDUP_REMOVED lines=11> */
.L_x_77495:
[----:B------:R-:W-:Y:S05]  /*2e350*/  BSYNC.RECONVERGENT B2 ;  /* 0x0000000000027941 */ /* 0x000fea0003800200 */
.L_x_77494:
        /* <DEDUP_REMOVED lines=16> */
.L_x_77504:
        /* <DEDUP_REMOVED lines=13> */
.L_x_77506:
[----:B------:R-:W-:Y:S05]  /*2e530*/  BSYNC.RECONVERGENT B3 ;  /* 0x0000000000037941 */ /* 0x000fea0003800200 */
.L_x_77505:
        /* <DEDUP_REMOVED lines=61> */
.L_x_77503:
[----:B------:R-:W-:Y:S05]  /*2e910*/  BSYNC.RECONVERGENT B2 ;  /* 0x0000000000027941 */ /* 0x000fea0003800200 */
.L_x_77502:
        /* <DEDUP_REMOVED lines=12> */
.L_x_77479:
        /* <DEDUP_REMOVED lines=21> */
.L_x_77511:
        /* <DEDUP_REMOVED lines=13> */
.L_x_77513:
[----:B------:R-:W-:Y:S05]  /*2ec00*/  BSYNC.RECONVERGENT B4 ;  /* 0x0000000000047941 */ /* 0x000fea0003800200 */
.L_x_77512:
        /* <DEDUP_REMOVED lines=61> */
.L_x_77510:
[----:B------:R-:W-:Y:S05]  /*2efe0*/  BSYNC.RECONVERGENT B3 ;  /* 0x0000000000037941 */ /* 0x000fea0003800200 */
.L_x_77509:
        /* <DEDUP_REMOVED lines=11> */
.L_x_77508:
[----:B------:R-:W-:Y:S05]  /*2f0a0*/  BSYNC.RECONVERGENT B2 ;  /* 0x0000000000027941 */ /* 0x000fea0003800200 */
.L_x_77507:
        /* <DEDUP_REMOVED lines=17> */
.L_x_77518:
        /* <DEDUP_REMOVED lines=13> */
.L_x_77520:
[----:B------:R-:W-:Y:S05]  /*2f290*/  BSYNC.RECONVERGENT B4 ;  /* 0x0000000000047941 */ /* 0x000fea0003800200 */
.L_x_77519:
        /* <DEDUP_REMOVED lines=61> */
.L_x_77517:
[----:B------:R-:W-:Y:S05]  /*2f670*/  BSYNC.RECONVERGENT B3 ;  /* 0x0000000000037941 */ /* 0x000fea0003800200 */
.L_x_77516:
        /* <DEDUP_REMOVED lines=11> */
.L_x_77515:
[----:B------:R-:W-:Y:S05]  /*2f730*/  BSYNC.RECONVERGENT B2 ;  /* 0x0000000000027941 */ /* 0x000fea0003800200 */
.L_x_77514:
        /* <DEDUP_REMOVED lines=17> */
.L_x_77525:
        /* <DEDUP_REMOVED lines=13> */
.L_x_77527:
[----:B------:R-:W-:Y:S05]  /*2f920*/  BSYNC.RECONVERGENT B4 ;  /* 0x0000000000047941 */ /* 0x000fea0003800200 */
.L_x_77526:
        /* <DEDUP_REMOVED lines=61> */
.L_x_77524:
[----:B------:R-:W-:Y:S05]  /*2fd00*/  BSYNC.RECONVERGENT B3 ;  /* 0x0000000000037941 */ /* 0x000fea0003800200 */
.L_x_77523:
        /* <DEDUP_REMOVED lines=11> */
.L_x_77522:
[----:B------:R-:W-:Y:S05]  /*2fdc0*/  BSYNC.RECONVERGENT B2 ;  /* 0x0000000000027941 */ /* 0x000fea0003800200 */
.L_x_77521:
        /* <DEDUP_REMOVED lines=16> */
.L_x_77530:
        /* <DEDUP_REMOVED lines=13> */
.L_x_77532:
[----:B------:R-:W-:Y:S05]  /*2ffa0*/  BSYNC.RECONVERGENT B3 ;  /* 0x0000000000037941 */ /* 0x000fea0003800200 */
.L_x_77531:
        /* <DEDUP_REMOVED lines=61> */
.L_x_77529:
[----:B------:R-:W-:Y:S05]  /*30380*/  BSYNC.RECONVERGENT B2 ;  /* 0x0000000000027941 */ /* 0x000fea0003800200 */
.L_x_77528:
        /* <DEDUP_REMOVED lines=11> */
.L_x_77501:
[----:B------:R-:W-:Y:S05]  /*30440*/  BSYNC.RECONVERGENT B0 ;  /* 0x0000000000007941 */ /* 0x000fea0003800200 */
.L_x_77478:
        /* <DEDUP_REMOVED lines=17> */
.L_x_77534:
[----:B------:R-:W-:Y:S05]  /*30560*/  BSYNC.RECONVERGENT B0 ;  /* 0x0000000000007941 */ /* 0x000fea0003800200 */
.L_x_77533:
[----:B------:R-:W-:Y:S01]  /*30570*/  VIADD R151, R151, 0x20 ;  /* 0x0000002097977836 */ /* 0x000fe20000000000 */
[----:B------:R-:W-:-:S07]  /*30580*/  IADD3 R150, PT, PT, R150, 0x20, RZ ;  /* 0x0000002096967810 */ /* 0x000fce0007ffe0ff */
.L_x_77477:
[----:B------:R-:W-:Y:S05]  /*30590*/  BSYNC.RECONVERGENT B1 ;  /* 0x0000000000017941 */ /* 0x000fea0003800200 */
.L_x_77476:
        /* <DEDUP_REMOVED lines=37> */
.L_x_77543:
        /* <DEDUP_REMOVED lines=13> */
.L_x_77545:
[----:B------:R-:W-:Y:S05]  /*308c0*/  BSYNC.RECONVERGENT B4 ;  /* 0x0000000000047941 */ /* 0x000fea0003800200 */
.L_x_77544:
        /* <DEDUP_REMOVED lines=61> */
.L_x_77542:
[----:B------:R-:W-:Y:S05]  /*30ca0*/  BSYNC.RECONVERGENT B3 ;  /* 0x0000000000037941 */ /* 0x000fea0003800200 */
.L_x_77541:
        /* <DEDUP_REMOVED lines=11> */
.L_x_77540:
[----:B------:R-:W-:Y:S05]  /*30d60*/  BSYNC.RECONVERGENT B2 ;  /* 0x0000000000027941 */ /* 0x000fea0003800200 */
.L_x_77539:
        /* <DEDUP_REMOVED lines=17> */
.L_x_77550:
        /* <DEDUP_REMOVED lines=13> */
.L_x_77552:
[----:B------:R-:W-:Y:S05]  /*30f50*/  BSYNC.RECONVERGENT B4 ;  /* 0x0000000000047941 */ /* 0x000fea0003800200 */
.L_x_77551:
        /* <DEDUP_REMOVED lines=61> */
.L_x_77549:
[----:B------:R-:W-:Y:S05]  /*31330*/  BSYNC.RECONVERGENT B3 ;  /* 0x0000000000037941 */ /* 0x000fea0003800200 */
.L_x_77548:
        /* <DEDUP_REMOVED lines=11> */
.L_x_77547:
[----:B------:R-:W-:Y:S05]  /*313f0*/  BSYNC.RECONVERGENT B2 ;  /* 0x0000000000027941 */ /* 0x000fea0003800200 */
.L_x_77546:
        /* <DEDUP_REMOVED lines=17> */
.L_x_77557:
        /* <DEDUP_REMOVED lines=13> */
.L_x_77559:
[----:B------:R-:W-:Y:S05]  /*315e0*/  BSYNC.RECONVERGENT B4 ;  /* 0x0000000000047941 */ /* 0x000fea0003800200 */
.L_x_77558:
        /* <DEDUP_REMOVED lines=61> */
.L_x_77556:
[----:B------:R-:W-:Y:S05]  /*319c0*/  BSYNC.RECONVERGENT B3 ;  /* 0x0000000000037941 */ /* 0x000fea0003800200 */
.L_x_77555:
        /* <DEDUP_REMOVED lines=11> */
.L_x_77554:
[----:B------:R-:W-:Y:S05]  /*31a80*/  BSYNC.RECONVERGENT B2 ;  /* 0x0000000000027941 */ /* 0x000fea0003800200 */
.L_x_77553:
        /* <DEDUP_REMOVED lines=16> */
.L_x_77563:
        /* <DEDUP_REMOVED lines=13> */
.L_x_77565:
[----:B------:R-:W-:Y:S05]  /*31c60*/  BSYNC.RECONVERGENT B3 ;  /* 0x0000000000037941 */ /* 0x000fea0003800200 */
.L_x_77564:
        /* <DEDUP_REMOVED lines=61> */
.L_x_77562:
[----:B------:R-:W-:Y:S05]  /*32040*/  BSYNC.RECONVERGENT B2 ;  /* 0x0000000000027941 */ /* 0x000fea0003800200 */
.L_x_77561:
        /* <DEDUP_REMOVED lines=12> */
.L_x_77538:
        /* <DEDUP_REMOVED lines=21> */
.L_x_77570:
        /* <DEDUP_REMOVED lines=13> */
.L_x_77572:
[----:B------:R-:W-:Y:S05]  /*32330*/  BSYNC.RECONVERGENT B4 ;  /* 0x0000000000047941 */ /* 0x000fea0003800200 */
.L_x_77571:
        /* <DEDUP_REMOVED lines=61> */
.L_x_77569:
[----:B------:R-:W-:Y:S05]  /*32710*/  BSYNC.RECONVERGENT B3 ;  /* 0x0000000000037941 */ /* 0x000fea0003800200 */
.L_x_77568:
        /* <DEDUP_REMOVED lines=11> */
.L_x_77567:
[----:B------:R-:W-:Y:S05]  /*327d0*/  BSYNC.RECONVERGENT B2 ;  /* 0x0000000000027941 */ /* 0x000fea0003800200 */
.L_x_77566:
        /* <DEDUP_REMOVED lines=17> */
.L_x_77577:
        /* <DEDUP_REMOVED lines=13> */
.L_x_77579:
[----:B------:R-:W-:Y:S05]  /*329c0*/  BSYNC.RECONVERGENT B4 ;  /* 0x0000000000047941 */ /* 0x000fea0003800200 */
.L_x_77578:
        /* <DEDUP_REMOVED lines=61> */
.L_x_77576:
[----:B------:R-:W-:Y:S05]  /*32da0*/  BSYNC.RECONVERGENT B3 ;  /* 0x0000000000037941 */ /* 0x000fea0003800200 */
.L_x_77575:
        /* <DEDUP_REMOVED lines=11> */
.L_x_77574:
[----:B------:R-:W-:Y:S05]  /*32e60*/  BSYNC.RECONVERGENT B2 ;  /* 0x0000000000027941 */ /* 0x000fea0003800200 */
.L_x_77573:
        /* <DEDUP_REMOVED lines=17> */
.L_x_77584:
        /* <DEDUP_REMOVED lines=13> */
.L_x_77586:
[----:B------:R-:W-:Y:S05]  /*33050*/  BSYNC.RECONVERGENT B4 ;  /* 0x0000000000047941 */ /* 0x000fea0003800200 */
.L_x_77585:
        /* <DEDUP_REMOVED lines=61> */
.L_x_77583:
[----:B------:R-:W-:Y:S05]  /*33430*/  BSYNC.RECONVERGENT B3 ;  /* 0x0000000000037941 */ /* 0x000fea0003800200 */
.L_x_77582:
        /* <DEDUP_REMOVED lines=11> */
.L_x_77581:
[----:B------:R-:W-:Y:S05]  /*334f0*/  BSYNC.RECONVERGENT B2 ;  /* 0x0000000000027941 */ /* 0x000fea0003800200 */
.L_x_77580:
        /* <DEDUP_REMOVED lines=16> */
.L_x_77589:
        /* <DEDUP_REMOVED lines=13> */
.L_x_77591:
[----:B------:R-:W-:Y:S05]  /*336d0*/  BSYNC.RECONVERGENT B3 ;  /* 0x0000000000037941 */ /* 0x000fea0003800200 */
.L_x_77590:
        /* <DEDUP_REMOVED lines=61> */
.L_x_77588:
[----:B------:R-:W-:Y:S05]  /*33ab0*/  BSYNC.RECONVERGENT B2 ;  /* 0x0000000000027941 */ /* 0x000fea0003800200 */
.L_x_77587:
        /* <DEDUP_REMOVED lines=11> */
.L_x_77560:
[----:B------:R-:W-:Y:S05]  /*33b70*/  BSYNC.RECONVERGENT B0 ;  /* 0x0000000000007941 */ /* 0x000fea0003800200 */
.L_x_77537:
        /* <DEDUP_REMOVED lines=17> */
.L_x_77593:
[----:B------:R-:W-:Y:S05]  /*33c90*/  BSYNC.RECONVERGENT B0 ;  /* 0x0000000000007941 */ /* 0x000fea0003800200 */
.L_x_77592:
[----:B------:R-:W-:Y:S01]  /*33ca0*/  IADD3 R151, PT, PT, R151, 0x20, RZ ;  /* 0x0000002097977810 */ /* 0x000fe20007ffe0ff */
[----:B------:R-:W-:-:S07]  /*33cb0*/  VIADD R150, R150, 0x20 ;  /* 0x0000002096967836 */ /* 0x000fce0000000000 */
.L_x_77536:
[----:B------:R-:W-:Y:S05]  /*33cc0*/  BSYNC.RECONVERGENT B1 ;  /* 0x0000000000017941 */ /* 0x000fea0003800200 */
.L_x_77535:
        /* <DEDUP_REMOVED lines=37> */
.L_x_77602:
        /* <DEDUP_REMOVED lines=13> */
.L_x_77604:
[----:B------:R-:W-:Y:S05]  /*33ff0*/  BSYNC.RECONVERGENT B4 ;  /* 0x0000000000047941 */ /* 0x000fea0003800200 */
.L_x_77603:
        /* <DEDUP_REMOVED lines=61> */
.L_x_77601:
[----:B------:R-:W-:Y:S05]  /*343d0*/  BSYNC.RECONVERGENT B3 ;  /* 0x0000000000037941 */ /* 0x000fea0003800200 */
.L_x_77600:
        /* <DEDUP_REMOVED lines=11> */
.L_x_77599:
[----:B------:R-:W-:Y:S05]  /*34490*/  BSYNC.RECONVERGENT B2 ;  /* 0x0000000000027941 */ /* 0x000fea0003800200 */
.L_x_77598:
        /* <DEDUP_REMOVED lines=17> */
.L_x_77609:
        /* <DEDUP_REMOVED lines=13> */
.L_x_77611:
[----:B------:R-:W-:Y:S05]  /*34680*/  BSYNC.RECONVERGENT B4 ;  /* 0x0000000000047941 */ /* 0x000fea0003800200 */
.L_x_77610:
        /* <DEDUP_REMOVED lines=61> */
.L_x_77608:
[----:B------:R-:W-:Y:S05]  /*34a60*/  BSYNC.RECONVERGENT B3 ;  /* 0x0000000000037941 */ /* 0x000fea0003800200 */
.L_x_77607:
        /* <DEDUP_REMOVED lines=11> */
.L_x_77606:
[----:B------:R-:W-:Y:S05]  /*34b20*/  BSYNC.RECONVERGENT B2 ;  /* 0x0000000000027941 */ /* 0x000fea0003800200 */
.L_x_77605:
        /* <DEDUP_REMOVED lines=17> */
.L_x_77616:
        /* <DEDUP_REMOVED lines=13> */
.L_x_77618:
[----:B------:R-:W-:Y:S05]  /*34d10*/  BSYNC.RECONVERGENT B4 ;  /* 0x0000000000047941 */ /* 0x000fea0003800200 */
.L_x_77617:
        /* <DEDUP_REMOVED lines=61> */
.L_x_77615:
[----:B------:R-:W-:Y:S05]  /*350f0*/  BSYNC.RECONVERGENT B3 ;  /* 0x0000000000037941 */ /* 0x000fea0003800200 */
.L_x_77614:
        /* <DEDUP_REMOVED lines=11> */
.L_x_77613:
[----:B------:R-:W-:Y:S05]  /*351b0*/  BSYNC.RECONVERGENT B2 ;  /* 0x0000000000027941 */ /* 0x000fea0003800200 */
.L_x_77612:
        /* <DEDUP_REMOVED lines=16> */
.L_x_77622:
        /* <DEDUP_REMOVED lines=13> */
.L_x_77624:
[----:B------:R-:W-:Y:S05]  /*35390*/  BSYNC.RECONVERGENT B3 ;  /* 0x0000000000037941 */ /* 0x000fea0003800200 */
.L_x_77623:
        /* <DEDUP_REMOVED lines=61> */
.L_x_77621:
[----:B------:R-:W-:Y:S05]  /*35770*/  BSYNC.RECONVERGENT B2 ;  /* 0x0000000000027941 */ /* 0x000fea0003800200 */
.L_x_77620:
        /* <DEDUP_REMOVED lines=12> */
.L_x_77597:
        /* <DEDUP_REMOVED lines=21> */
.L_x_77629:
        /* <DEDUP_REMOVED lines=13> */
.L_x_77631:
[----:B------:R-:W-:Y:S05]  /*35a60*/  BSYNC.RECONVERGENT B4 ;  /* 0x0000000000047941 */ /* 0x000fea0003800200 */
.L_x_77630:
        /* <DEDUP_REMOVED lines=61> */
.L_x_77628:
[----:B------:R-:W-:Y:S05]  /*35e40*/  BSYNC.RECONVERGENT B3 ;  /* 0x0000000000037941 */ /* 0x000fea0003800200 */
.L_x_77627:
        /* <DEDUP_REMOVED lines=11> */
.L_x_77626:
[----:B------:R-:W-:Y:S05]  /*35f00*/  BSYNC.RECONVERGENT B2 ;  /* 0x0000000000027941 */ /* 0x000fea0003800200 */
.L_x_77625:
        /* <DEDUP_REMOVED lines=17> */
.L_x_77636:
        /* <DEDUP_REMOVED lines=13> */
.L_x_77638:
[----:B------:R-:W-:Y:S05]  /*360f0*/  BSYNC.RECONVERGENT B4 ;  /* 0x0000000000047941 */ /* 0x000fea0003800200 */
.L_x_77637:
        /* <DEDUP_REMOVED lines=61> */
.L_x_77635:
[----:B------:R-:W-:Y:S05]  /*364d0*/  BSYNC.RECONVERGENT B3 ;  /* 0x0000000000037941 */ /* 0x000fea0003800200 */
.L_x_77634:
        /* <DEDUP_REMOVED lines=11> */
.L_x_77633:
[----:B------:R-:W-:Y:S05]  /*36590*/  BSYNC.RECONVERGENT B2 ;  /* 0x0000000000027941 */ /* 0x000fea0003800200 */
.L_x_77632:
        /* <DEDUP_REMOVED lines=17> */
.L_x_77643:
        /* <DEDUP_REMOVED lines=13> */
.L_x_77645:
[----:B------:R-:W-:Y:S05]  /*36780*/  BSYNC.RECONVERGENT B4 ;  /* 0x0000000000047941 */ /* 0x000fea0003800200 */
.L_x_77644:
        /* <DEDUP_REMOVED lines=61> */
.L_x_77642:
[----:B------:R-:W-:Y:S05]  /*36b60*/  BSYNC.RECONVERGENT B3 ;  /* 0x0000000000037941 */ /* 0x000fea0003800200 */
.L_x_77641:
        /* <DEDUP_REMOVED lines=11> */
.L_x_77640:
[----:B------:R-:W-:Y:S05]  /*36c20*/  BSYNC.RECONVERGENT B2 ;  /* 0x0000000000027941 */ /* 0x000fea0003800200 */
.L_x_77639:
        /* <DEDUP_REMOVED lines=16> */
.L_x_77648:
        /* <DEDUP_REMOVED lines=13> */
.L_x_77650:
[----:B------:R-:W-:Y:S05]  /*36e00*/  BSYNC.RECONVERGENT B3 ;  /* 0x0000000000037941 */ /* 0x000fea0003800200 */
.L_x_77649:
        /* <DEDUP_REMOVED lines=61> */
.L_x_77647:
[----:B------:R-:W-:Y:S05]  /*371e0*/  BSYNC.RECONVERGENT B2 ;  /* 0x0000000000027941 */ /* 0x000fea0003800200 */
.L_x_77646:
        /* <DEDUP_REMOVED lines=11> */
.L_x_77619:
[----:B------:R-:W-:Y:S05]  /*372a0*/  BSYNC.RECONVERGENT B0 ;  /* 0x0000000000007941 */ /* 0x000fea0003800200 */
.L_x_77596:
        /* <DEDUP_REMOVED lines=17> */
.L_x_77652:
[----:B------:R-:W-:Y:S05]  /*373c0*/  BSYNC.RECONVERGENT B0 ;  /* 0x0000000000007941 */ /* 0x000fea0003800200 */
.L_x_77651:
[----:B------:R-:W-:Y:S01]  /*373d0*/  VIADD R151, R151, 0x20 ;  /* 0x0000002097977836 */ /* 0x000fe20000000000 */
[----:B------:R-:W-:-:S07]  /*373e0*/  IADD3 R150, PT, PT, R150, 0x20, RZ ;  /* 0x0000002096967810 */ /* 0x000fce0007ffe0ff */
.L_x_77595:
[----:B------:R-:W-:Y:S05]  /*373f0*/  BSYNC.RECONVERGENT B1 ;  /* 0x0000000000017941 */ /* 0x000fea0003800200 */
.L_x_77594:
        /* <DEDUP_REMOVED lines=37> */
.L_x_77661:
        /* <DEDUP_REMOVED lines=13> */
.L_x_77663:
[----:B------:R-:W-:Y:S05]  /*37720*/  BSYNC.RECONVERGENT B4 ;  /* 0x0000000000047941 */ /* 0x000fea0003800200 */
.L_x_77662:
        /* <DEDUP_REMOVED lines=61> */
.L_x_77660:
[----:B------:R-:W-:Y:S05]  /*37b00*/  BSYNC.RECONVERGENT B3 ;  /* 0x0000000000037941 */ /* 0x000fea0003800200 */
.L_x_77659:
        /* <DEDUP_REMOVED lines=11> */
.L_x_77658:
[----:B------:R-:W-:Y:S05]  /*37bc0*/  BSYNC.RECONVERGENT B2 ;  /* 0x0000000000027941 */ /* 0x000fea0003800200 */
.L_x_77657:
        /* <DEDUP_REMOVED lines=17> */
.L_x_77668:
        /* <DEDUP_REMOVED lines=13> */
.L_x_77670:
[----:B------:R-:W-:Y:S05]  /*37db0*/  BSYNC.RECONVERGENT B4 ;  /* 0x0000000000047941 */ /* 0x000fea0003800200 */
.L_x_77669:
        /* <DEDUP_REMOVED lines=61> */
.L_x_77667:
[----:B------:R-:W-:Y:S05]  /*38190*/  BSYNC.RECONVERGENT B3 ;  /* 0x0000000000037941 */ /* 0x000fea0003800200 */
.L_x_77666:
        /* <DEDUP_REMOVED lines=11> */
.L_x_77665:
[----:B------:R-:W-:Y:S05]  /*38250*/  BSYNC.RECONVERGENT B2 ;  /* 0x0000000000027941 */ /* 0x000fea0003800200 */
.L_x_77664:
        /* <DEDUP_REMOVED lines=17> */
.L_x_77675:
        /* <DEDUP_REMOVED lines=13> */
.L_x_77677:
[----:B------:R-:W-:Y:S05]  /*38440*/  BSYNC.RECONVERGENT B4 ;  /* 0x0000000000047941 */ /* 0x000fea0003800200 */
.L_x_77676:
        /* <DEDUP_REMOVED lines=61> */
.L_x_77674:
[----:B------:R-:W-:Y:S05]  /*38820*/  BSYNC.RECONVERGENT B3 ;  /* 0x0000000000037941 */ /* 0x000fea0003800200 */
.L_x_77673:
        /* <DEDUP_REMOVED lines=11> */
.L_x_77672:
[----:B------:R-:W-:Y:S05]  /*388e0*/  BSYNC.RECONVERGENT B2 ;  /* 0x0000000000027941 */ /* 0x000fea0003800200 */
.L_x_77671:
        /* <DEDUP_REMOVED lines=16> */
.L_x_77681:
        /* <DEDUP_REMOVED lines=13> */
.L_x_77683:
[----:B------:R-:W-:Y:S05]  /*38ac0*/  BSYNC.RECONVERGENT B3 ;  /* 0x0000000000037941 */ /* 0x000fea0003800200 */
.L_x_77682:
        /* <DEDUP_REMOVED lines=61> */
.L_x_77680:
[----:B------:R-:W-:Y:S05]  /*38ea0*/  BSYNC.RECONVERGENT B2 ;  /* 0x0000000000027941 */ /* 0x000fea0003800200 */
.L_x_77679:
        /* <DEDUP_REMOVED lines=12> */
.L_x_77656:
        /* <DEDUP_REMOVED lines=21> */
.L_x_77688:
        /* <DEDUP_REMOVED lines=13> */
.L_x_77690:
[----:B------:R-:W-:Y:S05]  /*39190*/  BSYNC.RECONVERGENT B4 ;  /* 0x0000000000047941 */ /* 0x000fea0003800200 */
.L_x_77689:
        /* <DEDUP_REMOVED lines=61> */
.L_x_77687:
[----:B------:R-:W-:Y:S05]  /*39570*/  BSYNC.RECONVERGENT B3 ;  /* 0x0000000000037941 */ /* 0x000fea0003800200 */
.L_x_77686:
        /* <DEDUP_REMOVED lines=11> */
.L_x_77685:
[----:B------:R-:W-:Y:S05]  /*39630*/  BSYNC.RECONVERGENT B2 ;  /* 0x0000000000027941 */ /* 0x000fea0003800200 */
.L_x_77684:
        /* <DEDUP_REMOVED lines=17> */
.L_x_77695:
        /* <DEDUP_REMOVED lines=13> */
.L_x_77697:
[----:B------:R-:W-:Y:S05]  /*39820*/  BSYNC.RECONVERGENT B4 ;  /* 0x0000000000047941 */ /* 0x000fea0003800200 */
.L_x_77696:
        /* <DEDUP_REMOVED lines=61> */
.L_x_77694:
[----:B------:R-:W-:Y:S05]  /*39c00*/  BSYNC.RECONVERGENT B3 ;  /* 0x0000000000037941 */ /* 0x000fea0003800200 */
.L_x_77693:
        /* <DEDUP_REMOVED lines=11> */
.L_x_77692:
[----:B------:R-:W-:Y:S05]  /*39cc0*/  BSYNC.RECONVERGENT B2 ;  /* 0x0000000000027941 */ /* 0x000fea0003800200 */
.L_x_77691:
        /* <DEDUP_REMOVED lines=17> */
.L_x_77702:
        /* <DEDUP_REMOVED lines=13> */
.L_x_77704:
[----:B------:R-:W-:Y:S05]  /*39eb0*/  BSYNC.RECONVERGENT B4 ;  /* 0x0000000000047941 */ /* 0x000fea0003800200 */
.L_x_77703:
        /* <DEDUP_REMOVED lines=61> */
.L_x_77701:
[----:B------:R-:W-:Y:S05]  /*3a290*/  BSYNC.RECONVERGENT B3 ;  /* 0x0000000000037941 */ /* 0x000fea0003800200 */
.L_x_77700:
        /* <DEDUP_REMOVED lines=11> */
.L_x_77699:
[----:B------:R-:W-:Y:S05]  /*3a350*/  BSYNC.RECONVERGENT B2 ;  /* 0x0000000000027941 */ /* 0x000fea0003800200 */
.L_x_77698:
        /* <DEDUP_REMOVED lines=16> */
.L_x_77707:
        /* <DEDUP_REMOVED lines=13> */
.L_x_77709:
[----:B------:R-:W-:Y:S05]  /*3a530*/  BSYNC.RECONVERGENT B3 ;  /* 0x0000000000037941 */ /* 0x000fea0003800200 */
.L_x_77708:
        /* <DEDUP_REMOVED lines=61> */
.L_x_77706:
[----:B------:R-:W-:Y:S05]  /*3a910*/  BSYNC.RECONVERGENT B2 ;  /* 0x0000000000027941 */ /* 0x000fea0003800200 */
.L_x_77705:
        /* <DEDUP_REMOVED lines=11> */
.L_x_77678:
[----:B------:R-:W-:Y:S05]  /*3a9d0*/  BSYNC.RECONVERGENT B0 ;  /* 0x0000000000007941 */ /* 0x000fea0003800200 */
.L_x_77655:
        /* <DEDUP_REMOVED lines=17> */
.L_x_77711:
[----:B------:R-:W-:Y:S05]  /*3aaf0*/  BSYNC.RECONVERGENT B0 ;  /* 0x0000000000007941 */ /* 0x000fea0003800200 */
.L_x_77710:
[----:B------:R-:W-:Y:S01]  /*3ab00*/  IADD3 R151, PT, PT, R151, 0x20, RZ ;  /* 0x0000002097977810 */ /* 0x000fe20007ffe0ff */
[----:B------:R-:W-:-:S07]  /*3ab10*/  VIADD R150, R150, 0x20 ;  /* 0x0000002096967836 */ /* 0x000fce0000000000 */
.L_x_77654:
[----:B------:R-:W-:Y:S05]  /*3ab20*/  BSYNC.RECONVERGENT B1 ;  /* 0x0000000000017941 */ /* 0x000fea0003800200 */
.L_x_77653:
        /* <DEDUP_REMOVED lines=37> */
.L_x_77720:
        /* <DEDUP_REMOVED lines=13> */
.L_x_77722:
[----:B------:R-:W-:Y:S05]  /*3ae50*/  BSYNC.RECONVERGENT B4 ;  /* 0x0000000000047941 */ /* 0x000fea0003800200 */
.L_x_77721:
        /* <DEDUP_REMOVED lines=61> */
.L_x_77719:
[----:B------:R-:W-:Y:S05]  /*3b230*/  BSYNC.RECONVERGENT B3 ;  /* 0x0000000000037941 */ /* 0x000fea0003800200 */
.L_x_77718:
        /* <DEDUP_REMOVED lines=11> */
.L_x_77717:
[----:B------:R-:W-:Y:S05]  /*3b2f0*/  BSYNC.RECONVERGENT B2 ;  /* 0x0000000000027941 */ /* 0x000fea0003800200 */
.L_x_77716:
        /* <DEDUP_REMOVED lines=17> */
.L_x_77727:
        /* <DEDUP_REMOVED lines=13> */
.L_x_77729:
[----:B------:R-:W-:Y:S05]  /*3b4e0*/  BSYNC.RECONVERGENT B4 ;  /* 0x0000000000047941 */ /* 0x000fea0003800200 */
.L_x_77728:
        /* <DEDUP_REMOVED lines=61> */
.L_x_77726:
[----:B------:R-:W-:Y:S05]  /*3b8c0*/  BSYNC.RECONVERGENT B3 ;  /* 0x0000000000037941 */ /* 0x000fea0003800200 */
.L_x_77725:
        /* <DEDUP_REMOVED lines=11> */
.L_x_77724:
[----:B------:R-:W-:Y:S05]  /*3b980*/  BSYNC.RECONVERGENT B2 ;  /* 0x0000000000027941 */ /* 0x000fea0003800200 */
.L_x_77723:
        /* <DEDUP_REMOVED lines=17> */
.L_x_77734:
        /* <DEDUP_REMOVED lines=13> */
.L_x_77736:
[----:B------:R-:W-:Y:S05]  /*3bb70*/  BSYNC.RECONVERGENT B4 ;  /* 0x0000000000047941 */ /* 0x000fea0003800200 */
.L_x_77735:
        /* <DEDUP_REMOVED lines=61> */
.L_x_77733:
[----:B------:R-:W-:Y:S05]  /*3bf50*/  BSYNC.RECONVERGENT B3 ;  /* 0x0000000000037941 */ /* 0x000fea0003800200 */
.L_x_77732:
        /* <DEDUP_REMOVED lines=11> */
.L_x_77731:
[----:B------:R-:W-:Y:S05]  /*3c010*/  BSYNC.RECONVERGENT B2 ;  /* 0x0000000000027941 */ /* 0x000fea0003800200 */
.L_x_77730:
        /* <DEDUP_REMOVED lines=16> */
.L_x_77740:
        /* <DEDUP_REMOVED lines=13> */
.L_x_77742:
[----:B------:R-:W-:Y:S05]  /*3c1f0*/  BSYNC.RECONVERGENT B3 ;  /* 0x0000000000037941 */ /* 0x000fea0003800200 */
.L_x_77741:
        /* <DEDUP_REMOVED lines=61> */
.L_x_77739:
[----:B------:R-:W-:Y:S05]  /*3c5d0*/  BSYNC.RECONVERGENT B2 ;  /* 0x0000000000027941 */ /* 0x000fea0003800200 */
.L_x_77738:
        /* <DEDUP_REMOVED lines=12> */
.L_x_77715:
        /* <DEDUP_REMOVED lines=21> */
.L_x_77747:
        /* <DEDUP_REMOVED lines=13> */
.L_x_77749:
[----:B------:R-:W-:Y:S05]  /*3c8c0*/  BSYNC.RECONVERGENT B4 ;  /* 0x0000000000047941 */ /* 0x000fea0003800200 */
.L_x_77748:
        /* <DEDUP_REMOVED lines=61> */
.L_x_77746:
[----:B------:R-:W-:Y:S05]  /*3cca0*/  BSYNC.RECONVERGENT B3 ;  /* 0x0000000000037941 */ /* 0x000fea0003800200 */
.L_x_77745:
        /* <DEDUP_REMOVED lines=11> */
.L_x_77744:
[----:B------:R-:W-:Y:S05]  /*3cd60*/  BSYNC.RECONVERGENT B2 ;  /* 0x0000000000027941 */ /* 0x000fea0003800200 */
.L_x_77743:
        /* <DEDUP_REMOVED lines=17> */
.L_x_77754:
        /* <DEDUP_REMOVED lines=13> */
.L_x_77756:
[----:B------:R-:W-:Y:S05]  /*3cf50*/  BSYNC.RECONVERGENT B4 ;  /* 0x0000000000047941 */ /* 0x000fea0003800200 */
.L_x_77755:
        /* <DEDUP_REMOVED lines=61> */
.L_x_77753:
[----:B------:R-:W-:Y:S05]  /*3d330*/  BSYNC.RECONVERGENT B3 ;  /* 0x0000000000037941 */ /* 0x000fea0003800200 */
.L_x_77752:
        /* <DEDUP_REMOVED lines=11> */
.L_x_77751:
[----:B------:R-:W-:Y:S05]  /*3d3f0*/  BSYNC.RECONVERGENT B2 ;  /* 0x0000000000027941 */ /* 0x000fea0003800200 */
.L_x_77750:
        /* <DEDUP_REMOVED lines=17> */
.L_x_77761:
        /* <DEDUP_REMOVED lines=13> */
.L_x_77763:
[----:B------:R-:W-:Y:S05]  /*3d5e0*/  BSYNC.RECONVERGENT B4 ;  /* 0x0000000000047941 */ /* 0x000fea0003800200 */
.L_x_77762:
        /* <DEDUP_REMOVED lines=61> */
.L_x_77760:
[----:B------:R-:W-:Y:S05]  /*3d9c0*/  BSYNC.RECONVERGENT B3 ;  /* 0x0000000000037941 */ /* 0x000fea0003800200 */
.L_x_77759:
        /* <DEDUP_REMOVED lines=11> */
.L_x_77758:
[----:B------:R-:W-:Y:S05]  /*3da80*/  BSYNC.RECONVERGENT B2 ;  /* 0x0000000000027941 */ /* 0x000fea0003800200 */
.L_x_77757:
        /* <DEDUP_REMOVED lines=16> */
.L_x_77766:
        /* <DEDUP_REMOVED lines=13> */
.L_x_77768:
[----:B------:R-:W-:Y:S05]  /*3dc60*/  BSYNC.RECONVERGENT B3 ;  /* 0x0000000000037941 */ /* 0x000fea0003800200 */
.L_x_77767:
        /* <DEDUP_REMOVED lines=61> */
.L_x_77765:
[----:B------:R-:W-:Y:S05]  /*3e040*/  BSYNC.RECONVERGENT B2 ;  /* 0x0000000000027941 */ /* 0x000fea0003800200 */
.L_x_77764:
        /* <DEDUP_REMOVED lines=11> */
.L_x_77737:
[----:B------:R-:W-:Y:S05]  /*3e100*/  BSYNC.RECONVERGENT B0 ;  /* 0x0000000000007941 */ /* 0x000fea0003800200 */
.L_x_77714:
        /* <DEDUP_REMOVED lines=17> */
.L_x_77770:
[----:B------:R-:W-:Y:S05]  /*3e220*/  BSYNC.RECONVERGENT B0 ;  /* 0x0000000000007941 */ /* 0x000fea0003800200 */
.L_x_77769:
[----:B------:R-:W-:Y:S01]  /*3e230*/  VIADD R151, R151, 0x20 ;  /* 0x0000002097977836 */ /* 0x000fe20000000000 */
[----:B------:R-:W-:-:S07]  /*3e240*/  IADD3 R150, PT, PT, R150, 0x20, RZ ;  /* 0x0000002096967810 */ /* 0x000fce0007ffe0ff */
.L_x_77713:
[----:B------:R-:W-:Y:S05]  /*3e250*/  BSYNC.RECONVERGENT B1 ;  /* 0x0000000000017941 */ /* 0x000fea0003800200 */
.L_x_77712:
        /* <DEDUP_REMOVED lines=37> */
.L_x_77779:
        /* <DEDUP_REMOVED lines=13> */
.L_x_77781:
[----:B------:R-:W-:Y:S05]  /*3e580*/  BSYNC.RECONVERGENT B4 ;  /* 0x0000000000047941 */ /* 0x000fea0003800200 */
.L_x_77780:
        /* <DEDUP_REMOVED lines=61> */
.L_x_77778:
[----:B------:R-:W-:Y:S05]  /*3e960*/  BSYNC.RECONVERGENT B3 ;  /* 0x0000000000037941 */ /* 0x000fea0003800200 */
.L_x_77777:
        /* <DEDUP_REMOVED lines=11> */
.L_x_77776:
[----:B------:R-:W-:Y:S05]  /*3ea20*/  BSYNC.RECONVERGENT B2 ;  /* 0x0000000000027941 */ /* 0x000fea0003800200 */
.L_x_77775:
        /* <DEDUP_REMOVED lines=17> */
.L_x_77786:
        /* <DEDUP_REMOVED lines=13> */
.L_x_77788:
[----:B------:R-:W-:Y:S05]  /*3ec10*/  BSYNC.RECONVERGENT B4 ;  /* 0x0000000000047941 */ /* 0x000fea0003800200 */
.L_x_77787:
        /* <DEDUP_REMOVED lines=61> */
.L_x_77785:
[----:B------:R-:W-:Y:S05]  /*3eff0*/  BSYNC.RECONVERGENT B3 ;  /* 0x0000000000037941 */ /* 0x000fea0003800200 */
.L_x_77784:
        /* <DEDUP_REMOVED lines=11> */
.L_x_77783:
[----:B------:R-:W-:Y:S05]  /*3f0b0*/  BSYNC.RECONVERGENT B2 ;  /* 0x0000000000027941 */ /* 0x000fea0003800200 */
.L_x_77782:
        /* <DEDUP_REMOVED lines=17> */
.L_x_77793:
        /* <DEDUP_REMOVED lines=13> */
.L_x_77795:
[----:B------:R-:W-:Y:S05]  /*3f2a0*/  BSYNC.RECONVERGENT B4 ;  /* 0x0000000000047941 */ /* 0x000fea0003800200 */
.L_x_77794:
        /* <DEDUP_REMOVED lines=61> */
.L_x_77792:
[----:B------:R-:W-:Y:S05]  /*3f680*/  BSYNC.RECONVERGENT B3 ;  /* 0x0000000000037941 */ /* 0x000fea0003800200 */
.L_x_77791:
        /* <DEDUP_REMOVED lines=11> */
.L_x_77790:
[----:B------:R-:W-:Y:S05]  /*3f740*/  BSYNC.RECONVERGENT B2 ;  /* 0x0000000000027941 */ /* 0x000fea0003800200 */
.L_x_77789:
        /* <DEDUP_REMOVED lines=16> */
.L_x_77799:
        /* <DEDUP_REMOVED lines=13> */
.L_x_77801:
[----:B------:R-:W-:Y:S05]  /*3f920*/  BSYNC.RECONVERGENT B3 ;  /* 0x0000000000037941 */ /* 0x000fea0003800200 */
.L_x_77800:
        /* <DEDUP_REMOVED lines=61> */
.L_x_77798:
[----:B------:R-:W-:Y:S05]  /*3fd00*/  BSYNC.RECONVERGENT B2 ;  /* 0x0000000000027941 */ /* 0x000fea0003800200 */
.L_x_77797:
        /* <DEDUP_REMOVED lines=12> */
.L_x_77774:
        /* <DEDUP_REMOVED lines=21> */
.L_x_77806:
        /* <DEDUP_REMOVED lines=13> */
.L_x_77808:
[----:B------:R-:W-:Y:S05]  /*3fff0*/  BSYNC.RECONVERGENT B4 ;  /* 0x0000000000047941 */ /* 0x000fea0003800200 */
.L_x_77807:
        /* <DEDUP_REMOVED lines=61> */
.L_x_77805:
[----:B------:R-:W-:Y:S05]  /*403d0*/  BSYNC.RECONVERGENT B3 ;  /* 0x0000000000037941 */ /* 0x000fea0003800200 */
.L_x_77804:
        /* <DEDUP_REMOVED lines=11> */
.L_x_77803:
[----:B------:R-:W-:Y:S05]  /*40490*/  BSYNC.RECONVERGENT B2 ;  /* 0x0000000000027941 */ /* 0x000fea0003800200 */
.L_x_77802:
        /* <DEDUP_REMOVED lines=17> */
.L_x_77813:
        /* <DEDUP_REMOVED lines=13> */
.L_x_77815:
[----:B------:R-:W-:Y:S05]  /*40680*/  BSYNC.RECONVERGENT B4 ;  /* 0x0000000000047941 */ /* 0x000fea0003800200 */
.L_x_77814:
        /* <DEDUP_REMOVED lines=61> */
.L_x_77812:
[----:B------:R-:W-:Y:S05]  /*40a60*/  BSYNC.RECONVERGENT B3 ;  /* 0x0000000000037941 */ /* 0x000fea0003800200 */
.L_x_77811:
        /* <DEDUP_REMOVED lines=11> */
.L_x_77810:
[----:B------:R-:W-:Y:S05]  /*40b20*/  BSYNC.RECONVERGENT B2 ;  /* 0x0000000000027941 */ /* 0x000fea0003800200 */
.L_x_77809:
        /* <DEDUP_REMOVED lines=17> */
.L_x_77820:
        /* <DEDUP_REMOVED lines=13> */
.L_x_77822:
[----:B------:R-:W-:Y:S05]  /*40d10*/  BSYNC.RECONVERGENT B4 ;  /* 0x0000000000047941 */ /* 0x000fea0003800200 */
.L_x_77821:
        /* <DEDUP_REMOVED lines=61> */
.L_x_77819:
[----:B------:R-:W-:Y:S05]  /*410f0*/  BSYNC.RECONVERGENT B3 ;  /* 0x0000000000037941 */ /* 0x000fea0003800200 */
.L_x_77818:
        /* <DEDUP_REMOVED lines=11> */
.L_x_77817:
[----:B------:R-:W-:Y:S05]  /*411b0*/  BSYNC.RECONVERGENT B2 ;  /* 0x0000000000027941 */ /* 0x000fea0003800200 */
.L_x_77816:
        /* <DEDUP_REMOVED lines=16> */
.L_x_77825:
        /* <DEDUP_REMOVED lines=13> */
.L_x_77827:
[----:B------:R-:W-:Y:S05]  /*41390*/  BSYNC.RECONVERGENT B3 ;  /* 0x0000000000037941 */ /* 0x000fea0003800200 */
.L_x_77826:
        /* <DEDUP_REMOVED lines=61> */
.L_x_77824:
[----:B------:R-:W-:Y:S05]  /*41770*/  BSYNC.RECONVERGENT B2 ;  /* 0x0000000000027941 */ /* 0x000fea0003800200 */
.L_x_77823:
        /* <DEDUP_REMOVED lines=11> */
.L_x_77796:
[----:B------:R-:W-:Y:S05]  /*41830*/  BSYNC.RECONVERGENT B0 ;  /* 0x0000000000007941 */ /* 0x000fea0003800200 */
.L_x_77773:
        /* <DEDUP_REMOVED lines=17> */
.L_x_77829:
[----:B------:R-:W-:Y:S05]  /*41950*/  BSYNC.RECONVERGENT B0 ;  /* 0x0000000000007941 */ /* 0x000fea0003800200 */
.L_x_77828:
[----:B------:R-:W-:Y:S01]  /*41960*/  IADD3 R151, PT, PT, R151, 0x20, RZ ;  /* 0x0000002097977810 */ /* 0x000fe20007ffe0ff */
[----:B------:R-:W-:-:S07]  /*41970*/  VIADD R150, R150, 0x20 ;  /* 0x0000002096967836 */ /* 0x000fce0000000000 */
.L_x_77772:
[----:B------:R-:W-:Y:S05]  /*41980*/  BSYNC.RECONVERGENT B1 ;  /* 0x0000000000017941 */ /* 0x000fea0003800200 */
.L_x_77771:
        /* <DEDUP_REMOVED lines=37> */
.L_x_77838:
        /* <DEDUP_REMOVED lines=13> */
.L_x_77840:
[----:B------:R-:W-:Y:S05]  /*41cb0*/  BSYNC.RECONVERGENT B4 ;  /* 0x0000000000047941 */ /* 0x000fea0003800200 */
.L_x_77839:
        /* <DEDUP_REMOVED lines=61> */
.L_x_77837:
[----:B------:R-:W-:Y:S05]  /*42090*/  BSYNC.RECONVERGENT B3 ;  /* 0x0000000000037941 */ /* 0x000fea0003800200 */
.L_x_77836:
        /* <DEDUP_REMOVED lines=11> */
.L_x_77835:
[----:B------:R-:W-:Y:S05]  /*42150*/  BSYNC.RECONVERGENT B2 ;  /* 0x0000000000027941 */ /* 0x000fea0003800200 */
.L_x_77834:
        /* <DEDUP_REMOVED lines=17> */
.L_x_77845:
        /* <DEDUP_REMOVED lines=13> */
.L_x_77847:
[----:B------:R-:W-:Y:S05]  /*42340*/  BSYNC.RECONVERGENT B4 ;  /* 0x0000000000047941 */ /* 0x000fea0003800200 */
.L_x_77846:
        /* <DEDUP_REMOVED lines=61> */
.L_x_77844:
[----:B------:R-:W-:Y:S05]  /*42720*/  BSYNC.RECONVERGENT B3 ;  /* 0x0000000000037941 */ /* 0x000fea0003800200 */
.L_x_77843:
        /* <DEDUP_REMOVED lines=11> */
.L_x_77842:
[----:B------:R-:W-:Y:S05]  /*427e0*/  BSYNC.RECONVERGENT B2 ;  /* 0x0000000000027941 */ /* 0x000fea0003800200 */
.L_x_77841:
        /* <DEDUP_REMOVED lines=17> */
.L_x_77852:
        /* <DEDUP_REMOVED lines=13> */
.L_x_77854:
[----:B------:R-:W-:Y:S05]  /*429d0*/  BSYNC.RECONVERGENT B4 ;  /* 0x0000000000047941 */ /* 0x000fea0003800200 */
.L_x_77853:
        /* <DEDUP_REMOVED lines=61> */
.L_x_77851:
[----:B------:R-:W-:Y:S05]  /*42db0*/  BSYNC.RECONVERGENT B3 ;  /* 0x0000000000037941 */ /* 0x000fea0003800200 */
.L_x_77850:
        /* <DEDUP_REMOVED lines=11> */
.L_x_77849:
[----:B------:R-:W-:Y:S05]  /*42e70*/  BSYNC.RECONVERGENT B2 ;  /* 0x0000000000027941 */ /* 0x000fea0003800200 */
.L_x_77848:
        /* <DEDUP_REMOVED lines=16> */
.L_x_77858:
        /* <DEDUP_REMOVED lines=13> */
.L_x_77860:
[----:B------:R-:W-:Y:S05]  /*43050*/  BSYNC.RECONVERGENT B3 ;  /* 0x0000000000037941 */ /* 0x000fea0003800200 */
.L_x_77859:
        /* <DEDUP_REMOVED lines=61> */
.L_x_77857:
[----:B------:R-:W-:Y:S05]  /*43430*/  BSYNC.RECONVERGENT B2 ;  /* 0x0000000000027941 */ /* 0x000fea0003800200 */
.L_x_77856:
        /* <DEDUP_REMOVED lines=12> */
.L_x_77833:
        /* <DEDUP_REMOVED lines=21> */
.L_x_77865:
        /* <DEDUP_REMOVED lines=13> */
.L_x_77867:
[----:B------:R-:W-:Y:S05]  /*43720*/  BSYNC.RECONVERGENT B4 ;  /* 0x0000000000047941 */ /* 0x000fea0003800200 */
.L_x_77866:
        /* <DEDUP_REMOVED lines=61> */
.L_x_77864:
[----:B------:R-:W-:Y:S05]  /*43b00*/  BSYNC.RECONVERGENT B3 ;  /* 0x0000000000037941 */ /* 0x000fea0003800200 */
.L_x_77863:
        /* <DEDUP_REMOVED lines=11> */
.L_x_77862:
[----:B------:R-:W-:Y:S05]  /*43bc0*/  BSYNC.RECONVERGENT B2 ;  /* 0x0000000000027941 */ /* 0x000fea0003800200 */
.L_x_77861:
        /* <DEDUP_REMOVED lines=17> */
.L_x_77872:
        /* <DEDUP_REMOVED lines=13> */
.L_x_77874:
[----:B------:R-:W-:Y:S05]  /*43db0*/  BSYNC.RECONVERGENT B4 ;  /* 0x0000000000047941 */ /* 0x000fea0003800200 */
.L_x_77873:
        /* <DEDUP_REMOVED lines=61> */
.L_x_77871:
[----:B------:R-:W-:Y:S05]  /*44190*/  BSYNC.RECONVERGENT B3 ;  /* 0x0000000000037941 */ /* 0x000fea0003800200 */
.L_x_77870:
        /* <DEDUP_REMOVED lines=11> */
.L_x_77869:
[----:B------:R-:W-:Y:S05]  /*44250*/  BSYNC.RECONVERGENT B2 ;  /* 0x0000000000027941 */ /* 0x000fea0003800200 */
.L_x_77868:
        /* <DEDUP_REMOVED lines=17> */
.L_x_77879:
        /* <DEDUP_REMOVED lines=13> */
.L_x_77881:
[----:B------:R-:W-:Y:S05]  /*44440*/  BSYNC.RECONVERGENT B4 ;  /* 0x0000000000047941 */ /* 0x000fea0003800200 */
.L_x_77880:
        /* <DEDUP_REMOVED lines=61> */
.L_x_77878:
[----:B------:R-:W-:Y:S05]  /*44820*/  BSYNC.RECONVERGENT B3 ;  /* 0x0000000000037941 */ /* 0x000fea0003800200 */
.L_x_77877:
        /* <DEDUP_REMOVED lines=11> */
.L_x_77876:
[----:B------:R-:W-:Y:S05]  /*448e0*/  BSYNC.RECONVERGENT B2 ;  /* 0x0000000000027941 */ /* 0x000fea0003800200 */
.L_x_77875:
        /* <DEDUP_REMOVED lines=16> */
.L_x_77884:
        /* <DEDUP_REMOVED lines=13> */
.L_x_77886:
[----:B------:R-:W-:Y:S05]  /*44ac0*/  BSYNC.RECONVERGENT B3 ;  /* 0x0000000000037941 */ /* 0x000fea0003800200 */
.L_x_77885:
        /* <DEDUP_REMOVED lines=61> */
.L_x_77883:
[----:B------:R-:W-:Y:S05]  /*44ea0*/  BSYNC.RECONVERGENT B2 ;  /* 0x0000000000027941 */ /* 0x000fea0003800200 */
.L_x_77882:
        /* <DEDUP_REMOVED lines=11> */
.L_x_77855:
[----:B------:R-:W-:Y:S05]  /*44f60*/  BSYNC.RECONVERGENT B0 ;  /* 0x0000000000007941 */ /* 0x000fea0003800200 */
.L_x_77832:
        /* <DEDUP_REMOVED lines=17> */
.L_x_77888:
[----:B------:R-:W-:Y:S05]  /*45080*/  BSYNC.RECONVERGENT B0 ;  /* 0x0000000000007941 */ /* 0x000fea0003800200 */
.L_x_77887:
[----:B------:R-:W-:Y:S01]  /*45090*/  VIADD R151, R151, 0x20 ;  /* 0x0000002097977836 */ /* 0x000fe20000000000 */
[----:B------:R-:W-:-:S07]  /*450a0*/  IADD3 R150, PT, PT, R150, 0x20, RZ ;  /* 0x0000002096967810 */ /* 0x000fce0007ffe0ff */
.L_x_77831:
[----:B------:R-:W-:Y:S05]  /*450b0*/  BSYNC.RECONVERGENT B1 ;  /* 0x0000000000017941 */ /* 0x000fea0003800200 */
.L_x_77830:
        /* <DEDUP_REMOVED lines=18> */
[----:B------:R-:W-:Y:S01]  /*451e0*/  MOV R94, R142 ;  /* 0x0000008e005e7202 */ /* 0x000fe20000000f00 */
        /* <DEDUP_REMOVED lines=18> */
.L_x_77897:
        /* <DEDUP_REMOVED lines=13> */
.L_x_77899:
[----:B------:R-:W-:Y:S05]  /*453e0*/  BSYNC.RECONVERGENT B4 ;  /* 0x0000000000047941 */ /* 0x000fea0003800200 */
.L_x_77898:
[----:B------:R-:W-:Y:S01]  /*453f0*/  LOP3.LUT R88, R143, R91, R133, 0x96, !PT ;  /* 0x0000005b8f587212 */ /* 0x000fe200078e9685 */
[----:B01----:R-:W-:Y:S01]  /*45400*/  IMAD.WIDE.U32 R92, R0, -0x326172a9, RZ ;  /* 0xcd9e8d57005c7825 */ /* 0x003fe200078e00ff */
        /* <DEDUP_REMOVED lines=59> */
.L_x_77896:
[----:B------:R-:W-:Y:S05]  /*457c0*/  BSYNC.RECONVERGENT B3 ;  /* 0x0000000000037941 */ /* 0x000fea0003800200 */
.L_x_77895:
        /* <DEDUP_REMOVED lines=11> */
.L_x_77894:
[----:B------:R-:W-:Y:S05]  /*45880*/  BSYNC.RECONVERGENT B2 ;  /* 0x0000000000027941 */ /* 0x000fea0003800200 */
.L_x_77893:
        /* <DEDUP_REMOVED lines=17> */
.L_x_77904:
        /* <DEDUP_REMOVED lines=13> */
.L_x_77906:
[----:B------:R-:W-:Y:S05]  /*45a70*/  BSYNC.RECONVERGENT B4 ;  /* 0x0000000000047941 */ /* 0x000fea0003800200 */
.L_x_77905:
        /* <DEDUP_REMOVED lines=61> */
.L_x_77903:
[----:B------:R-:W-:Y:S05]  /*45e50*/  BSYNC.RECONVERGENT B3 ;  /* 0x0000000000037941 */ /* 0x000fea0003800200 */
.L_x_77902:
        /* <DEDUP_REMOVED lines=11> */
.L_x_77901:
[----:B------:R-:W-:Y:S05]  /*45f10*/  BSYNC.RECONVERGENT B2 ;  /* 0x0000000000027941 */ /* 0x000fea0003800200 */
.L_x_77900:
[----:B------:R-:W-:Y:S01]  /*45f20*/  BSSY.RECONVERGENT B2, `(.L_x_77907) ;  /* 0x0000068000027945 */ /* 0x000fe20003800200 */
[----:B01----:R-:W-:Y:S01]  /*45f30*/  IMAD.MOV.U32 R92, RZ, RZ, R91 ;  /* 0x000000ffff5c7224 */ /* 0x003fe200078e005b */
        /* <DEDUP_REMOVED lines=15> */
.L_x_77911:
        /* <DEDUP_REMOVED lines=13> */
.L_x_77913:
[----:B------:R-:W-:Y:S05]  /*46100*/  BSYNC.RECONVERGENT B4 ;  /* 0x0000000000047941 */ /* 0x000fea0003800200 */
.L_x_77912:
        /* <DEDUP_REMOVED lines=61> */
.L_x_77910:
[----:B------:R-:W-:Y:S05]  /*464e0*/  BSYNC.RECONVERGENT B3 ;  /* 0x0000000000037941 */ /* 0x000fea0003800200 */
.L_x_77909:
        /* <DEDUP_REMOVED lines=11> */
.L_x_77908:
[----:B------:R-:W-:Y:S05]  /*465a0*/  BSYNC.RECONVERGENT B2 ;  /* 0x0000000000027941 */ /* 0x000fea0003800200 */
.L_x_77907:
        /* <DEDUP_REMOVED lines=20> */
.L_x_77917:
        /* <DEDUP_REMOVED lines=13> */
.L_x_77919:
[----:B------:R-:W-:Y:S05]  /*467c0*/  BSYNC.RECONVERGENT B3 ;  /* 0x0000000000037941 */ /* 0x000fea0003800200 */
.L_x_77918:
        /* <DEDUP_REMOVED lines=61> */
.L_x_77916:
[----:B------:R-:W-:Y:S05]  /*46ba0*/  BSYNC.RECONVERGENT B2 ;  /* 0x0000000000027941 */ /* 0x000fea0003800200 */
.L_x_77915:
        /* <DEDUP_REMOVED lines=12> */
.L_x_77892:
[----:B------:R-:W-:Y:S01]  /*46c70*/  BSSY.RECONVERGENT B2, `(.L_x_77920) ;  /* 0x000006c000027945 */ /* 0x000fe20003800200 */
[----:B------:R-:W-:Y:S01]  /*46c80*/  IMAD.MOV.U32 R90, RZ, RZ, R138 ;  /* 0x000000ffff5a7224 */ /* 0x000fe200078e008a */
        /* <DEDUP_REMOVED lines=19> */
.L_x_77924:
        /* <DEDUP_REMOVED lines=13> */
.L_x_77926:
[----:B------:R-:W-:Y:S05]  /*46e90*/  BSYNC.RECONVERGENT B4 ;  /* 0x0000000000047941 */ /* 0x000fea0003800200 */
.L_x_77925:
        /* <DEDUP_REMOVED lines=61> */
.L_x_77923:
[----:B------:R-:W-:Y:S05]  /*47270*/  BSYNC.RECONVERGENT B3 ;  /* 0x0000000000037941 */ /* 0x000fea0003800200 */
.L_x_77922:
        /* <DEDUP_REMOVED lines=11> */
.L_x_77921:
[----:B------:R-:W-:Y:S05]  /*47330*/  BSYNC.RECONVERGENT B2 ;  /* 0x0000000000027941 */ /* 0x000fea0003800200 */
.L_x_77920:
        /* <DEDUP_REMOVED lines=17> */
.L_x_77931:
        /* <DEDUP_REMOVED lines=13> */
.L_x_77933:
[----:B------:R-:W-:Y:S05]  /*47520*/  BSYNC.RECONVERGENT B4 ;  /* 0x0000000000047941 */ /* 0x000fea0003800200 */
.L_x_77932:
        /* <DEDUP_REMOVED lines=61> */
.L_x_77930:
[----:B------:R-:W-:Y:S05]  /*47900*/  BSYNC.RECONVERGENT B3 ;  /* 0x0000000000037941 */ /* 0x000fea0003800200 */
.L_x_77929:
        /* <DEDUP_REMOVED lines=11> */
.L_x_77928:
[----:B------:R-:W-:Y:S05]  /*479c0*/  BSYNC.RECONVERGENT B2 ;  /* 0x0000000000027941 */ /* 0x000fea0003800200 */
.L_x_77927:
        /* <DEDUP_REMOVED lines=17> */
.L_x_77938:
        /* <DEDUP_REMOVED lines=13> */
.L_x_77940:
[----:B------:R-:W-:Y:S05]  /*47bb0*/  BSYNC.RECONVERGENT B4 ;  /* 0x0000000000047941 */ /* 0x000fea0003800200 */
.L_x_77939:
        /* <DEDUP_REMOVED lines=61> */
.L_x_77937:
[----:B------:R-:W-:Y:S05]  /*47f90*/  BSYNC.RECONVERGENT B3 ;  /* 0x0000000000037941 */ /* 0x000fea0003800200 */
.L_x_77936:
        /* <DEDUP_REMOVED lines=11> */
.L_x_77935:
[----:B------:R-:W-:Y:S05]  /*48050*/  BSYNC.RECONVERGENT B2 ;  /* 0x0000000000027941 */ /* 0x000fea0003800200 */
.L_x_77934:
        /* <DEDUP_REMOVED lines=20> */
.L_x_77943:
        /* <DEDUP_REMOVED lines=13> */
.L_x_77945:
[----:B------:R-:W-:Y:S05]  /*48270*/  BSYNC.RECONVERGENT B3 ;  /* 0x0000000000037941 */ /* 0x000fea0003800200 */
.L_x_77944:
        /* <DEDUP_REMOVED lines=61> */
.L_x_77942:
[----:B------:R-:W-:Y:S05]  /*48650*/  BSYNC.RECONVERGENT B2 ;  /* 0x0000000000027941 */ /* 0x000fea0003800200 */
.L_x_77941:
        /* <DEDUP_REMOVED lines=11> */
.L_x_77914:
[----:B------:R-:W-:Y:S05]  /*48710*/  BSYNC.RECONVERGENT B0 ;  /* 0x0000000000007941 */ /* 0x000fea0003800200 */
.L_x_77891:
[----:B------:R-:W0:Y:S02]  /*48720*/  LDC.64 R92, c[0x0][0x3a8] ;  /* 0x0000ea00ff5c7b82 */ /* 0x000e240000000a00 */
[----:B0-----:R-:W-:-:S05]  /*48730*/  IMAD.WIDE.U32 R92, R151, 0x10, R92 ;  /* 0x00000010975c7825 */ /* 0x001fca00078e005c */
[----:B------:R2:W-:Y:S01]  /*48740*/  STG.E.128 desc[UR6][R92.64], R88 ;  /* 0x000000585c007986 */ /* 0x0005e2000c101d06 */
[----:B------:R-:W-:Y:S05]  /*48750*/  @!P0 BRA `(.L_x_77890) ;  /* 0x00000000002c8947 */ /* 0x000fea0003800000 */
[----:B--2---:R-:W-:Y:S01]  /*48760*/  IMAD.U32 R92, R146, 0x10000, RZ ;  /* 0x00010000925c7824 */ /* 0x004fe200078e00ff */
        /* <DEDUP_REMOVED lines=10> */
.L_x_77890:
[----:B------:R-:W-:Y:S05]  /*48810*/  BSYNC.RECONVERGENT B1 ;  /* 0x0000000000017941 */ /* 0x000fea0003800200 */
.L_x_77889:
[----:B012---:R-:W-:Y:S01]  /*48820*/  FADD.FTZ R92, RZ, R12 ;  /* 0x0000000cff5c7221 */ /* 0x007fe20000010000 */
        /* <DEDUP_REMOVED lines=10> */
[----:B------:R-:W-:-:S05]  /*488d0*/  FADD.FTZ R92, R15, R92 ;  /* 0x0000005c0f5c7221 */ /* 0x000fca0000010000 */
[----:B------:R-:W-:-:S05]  /*488e0*/  FSEL R92, R92, RZ, P5 ;  /* 0x000000ff5c5c7208 */ /* 0x000fca0002800000 */
[----:B------:R-:W-:-:S04]  /*488f0*/  FADD.FTZ R93, R16, R92 ;  /* 0x0000005c105d7221 */ /* 0x000fc80000010000 */
[----:B------:R-:W-:-:S04]  /*48900*/  FADD.FTZ R93, R17, R93 ;  /* 0x0000005d115d7221 */ /* 0x000fc80000010000 */
[----:B------:R-:W-:-:S04]  /*48910*/  FADD.FTZ R93, R18, R93 ;  /* 0x0000005d125d7221 */ /* 0x000fc80000010000 */
[----:B------:R-:W-:Y:S01]  /*48920*/  @P4 FADD.FTZ R92, R19, R93 ;  /* 0x0000005d135c4221 */ /* 0x000fe20000010000 */
[----:B0-----:R-:W-:-:S03]  /*48930*/  LOP3.LUT P0, RZ, R152, 0x1f, RZ, 0xc0, !PT ;  /* 0x0000001f98ff7812 */ /* 0x001fc6000780c0ff */
[----:B------:R-:W-:-:S04]  /*48940*/  FADD.FTZ R93, R20, R92 ;  /* 0x0000005c145d7221 */ /* 0x000fc80000010000 */
[----:B------:R-:W-:-:S04]  /*48950*/  FADD.FTZ R93, R21, R93 ;  /* 0x0000005d155d7221 */ /* 0x000fc80000010000 */
[----:B------:R-:W-:Y:S02]  /*48960*/  FADD.FTZ R93, R22, R93 ;  /* 0x0000005d165d7221 */ /* 0x000fe40000010000 */
[----:B------:R-:W-:Y:S02]  /*48970*/  @P0 LOP3.LUT R148, R148, 0x10000, RZ, 0xfc, !PT ;  /* 0x0001000094940812 */ /* 0x000fe400078efcff */
[----:B------:R-:W-:Y:S01]  /*48980*/  @P3 FADD.FTZ R92, R23, R93 ;  /* 0x0000005d175c3221 */ /* 0x000fe20000010000 */
        /* <DEDUP_REMOVED lines=125> */
[----:B---3--:R-:W-:-:S03]  /*49160*/  FADD.FTZ R94, R13, -R171 ;  /* 0x800000ab0d5e7221 */ /* 0x008fc60000010000 */
        /* <DEDUP_REMOVED lines=181> */
.L_x_77999:
        /* <DEDUP_REMOVED lines=24> */
[----:B0-----:R-:W-:Y:S02]  /*49e40*/  LEA.HI.SX32 R151, R93, R152, 0x1e ;  /* 0x000000985d977211 */ /* 0x001fe400078ff2ff */
[----:B------:R-:W-:Y:S01]  /*49e50*/  FSEL R152, R171, RZ, !P0 ;  /* 0x000000ffab987208 */ /* 0x000fe20004000000 */
[----:B------:R-:W-:Y:S06]  /*49e60*/  @!P5 BRA `(.L_x_77950) ;  /* 0x000000000068d947 */ /* 0x000fec0003800000 */
[----:B------:R-:W2:Y:S04]  /*49e70*/  LDL.S16 R174, [R1+0x1a] ;  /* 0x00001a0001ae7983 */ /* 0x000ea80000100600 */
[----:B------:R-:W3:Y:S01]  /*49e80*/  LDL.S16 R170, [R1+0x18] ;  /* 0x0000180001aa7983 */ /* 0x000ee20000100600 */
[----:B------:R-:W-:Y:S01]  /*49e90*/  FADD.FTZ R92, R12, -R152 ;  /* 0x800000980c5c7221 */ /* 0x000fe20000010000 */
[----:B------:R-:W-:Y:S02]  /*49ea0*/  HADD2.F32 R94, -RZ, R130.H0_H0 ;  /* 0x20000082ff5e7230 */ /* 0x000fe40000004100 */
[----:B------:R-:W-:Y:S02]  /*49eb0*/  HADD2.F32 R95, -RZ, R240.H0_H0 ;  /* 0x200000f0ff5f7230 */ /* 0x000fe40000004100 */
[----:B------:R-:W-:Y:S01]  /*49ec0*/  FMUL.FTZ R92, R150, R92 ;  /* 0x0000005c965c7220 */ /* 0x000fe20000410000 */
[----:B------:R-:W-:-:S02]  /*49ed0*/  HADD2.F32 R171, -RZ, R239.H0_H0 ;  /* 0x200000efffab7230 */ /* 0x000fc40000004100 */
[----:B--2---:R-:W-:-:S05]  /*49ee0*/  HADD2.F32 R93, -RZ, R174.H0_H0 ;  /* 0x200000aeff5d7230 */ /* 0x004fca0000004100 */
[----:B------:R-:W-:Y:S01]  /*49ef0*/  FFMA.FTZ R92, R92, R93, R94 ;  /* 0x0000005d5c5c7223 */ /* 0x000fe2000001005e */
[----:B------:R-:W-:Y:S01]  /*49f00*/  FADD.FTZ R93, R13, -R152 ;  /* 0x800000980d5d7221 */ /* 0x000fe20000010000 */
[----:B------:R-:W-:-:S03]  /*49f10*/  HADD2.F32 R94, -RZ, R240.H1_H1 ;  /* 0x300000f0ff5e7230 */ /* 0x000fc60000004100 */
[----:B------:R-:W-:-:S04]  /*49f20*/  FMUL.FTZ R93, R150, R93 ;  /* 0x0000005d965d7220 */ /* 0x000fc80000410000 */
[----:B------:R-:W-:Y:S01]  /*49f30*/  FFMA.FTZ R93, R93, R94, R95 ;  /* 0x0000005e5d5d7223 */ /* 0x000fe2000001005f */
[----:B------:R-:W-:Y:S01]  /*49f40*/  FADD.FTZ R94, R14, -R152 ;  /* 0x800000980e5e7221 */ /* 0x000fe20000010000 */
[----:B---3--:R-:W-:Y:S02]  /*49f50*/  HADD2.F32 R95, -RZ, R170.H0_H0 ;  /* 0x200000aaff5f7230 */ /* 0x008fe40000004100 */
[----:B------:R-:W-:Y:S02]  /*49f60*/  HADD2.F32 R170, -RZ, R131.H0_H0 ;  /* 0x20000083ffaa7230 */ /* 0x000fe40000004100 */
[----:B------:R-:W-:-:S04]  /*49f70*/  FMUL.FTZ R94, R150, R94 ;  /* 0x0000005e965e7220 */ /* 0x000fc80000410000 */
[----:B------:R-:W-:Y:S01]  /*49f80*/  FFMA.FTZ R94, R94, R95, R170 ;  /* 0x0000005f5e5e7223 */ /* 0x000fe200000100aa */
[----:B------:R-:W-:Y:S01]  /*49f90*/  FADD.FTZ R95, R15, -R152 ;  /* 0x800000980f5f7221 */ /* 0x000fe20000010000 */
[----:B------:R-:W-:-:S03]  /*49fa0*/  HADD2.F32 R170, -RZ, R239.H1_H1 ;  /* 0x300000efffaa7230 */ /* 0x000fc60000004100 */
[----:B------:R-:W-:-:S04]  /*49fb0*/  FMUL.FTZ R95, R150, R95 ;  /* 0x0000005f965f7220 */ /* 0x000fc80000410000 */
[----:B------:R-:W-:Y:S02]  /*49fc0*/  FFMA.FTZ R95, R95, R170, R171 ;  /* 0x000000aa5f5f7223 */ /* 0x000fe400000100ab */
[----:B------:R-:W0:Y:S02]  /*49fd0*/  LDC.64 R170, c[0x0][0x428] ;  /* 0x00010a00ffaa7b82 */ /* 0x000e240000000a00 */
[C---:B0-----:R-:W-:Y:S01]  /*49fe0*/  IMAD.WIDE.U32 R170, R151.reuse, 0x10, R170 ;  /* 0x0000001097aa7825 */ /* 0x041fe200078e00aa */
[----:B------:R-:W-:-:S04]  /*49ff0*/  IADD3 R151, PT, PT, R151, 0x20, RZ ;  /* 0x0000002097977810 */ /* 0x000fc80007ffe0ff */
[----:B------:R0:W-:Y:S03]  /*4a000*/  STG.E.128 desc[UR6][R170.64], R92 ;  /* 0x0000005caa007986 */ /* 0x0001e6000c101d06 */
.L_x_77950:
[----:B------:R-:W-:Y:S05]  /*4a010*/  BSYNC.RECONVERGENT B1 ;  /* 0x0000000000017941 */ /* 0x000fea0003800200 */
.L_x_77949:
[----:B------:R-:W-:Y:S01]  /*4a020*/  LOP3.LUT P0, RZ, R148, 0x200000, RZ, 0xc0, !PT ;  /* 0x0020000094ff7812 */ /* 0x000fe2000780c0ff */
[----:B------:R-:W-:-:S12]  /*4a030*/  BSSY.RECONVERGENT B1, `(.L_x_77951) ;  /* 0x000001c000017945 */ /* 0x000fd80003800200 */
[----:B------:R-:W-:Y:S05]  /*4a040*/  @!P0 BRA `(.L_x_77952) ;  /* 0x0000000000688947 */ /* 0x000fea0003800000 */
[----:B0-----:R-:W2:Y:S04]  /*4a050*/  LDL.S16 R93, [R1+0x16] ;  /* 0x00001600015d7983 */ /* 0x001ea80000100600 */
        /* <DEDUP_REMOVED lines=22> */
[----:B0-----:R-:W-:-:S04]  /*4a1c0*/  IMAD.WIDE.U32 R170, R151, 0x10, R170 ;  /* 0x0000001097aa7825 */ /* 0x001fc800078e00aa */
[----:B------:R-:W-:Y:S01]  /*4a1d0*/  VIADD R151, R151, 0x20 ;  /* 0x0000002097977836 */ /* 0x000fe20000000000 */
[----:B------:R1:W-:Y:S06]  /*4a1e0*/  STG.E.128 desc[UR6][R170.64], R92 ;  /* 0x0000005caa007986 */ /* 0x0003ec000c101d06 */
.L_x_77952:
[----:B------:R-:W-:Y:S05]  /*4a1f0*/  BSYNC.RECONVERGENT B1 ;  /* 0x0000000000017941 */ /* 0x000fea0003800200 */
.L_x_77951:
[----:B------:R-:W-:Y:S01]  /*4a200*/  LOP3.LUT P0, RZ, R148, 0x400000, RZ, 0xc0, !PT ;  /* 0x0040000094ff7812 */ /* 0x000fe2000780c0ff */
[----:B------:R-:W-:-:S12]  /*4a210*/  BSSY.RECONVERGENT B1, `(.L_x_77953) ;  /* 0x000001c000017945 */ /* 0x000fd80003800200 */
[----:B------:R-:W-:Y:S05]  /*4a220*/  @!P0 BRA `(.L_x_77954) ;  /* 0x0000000000688947 */ /* 0x000fea0003800000 */
[----:B01----:R-:W2:Y:S04]  /*4a230*/  LDL.S16 R93, [R1+0x12] ;  /* 0x00001200015d7983 */ /* 0x003ea80000100600 */
        /* <DEDUP_REMOVED lines=25> */
.L_x_77954:
[----:B------:R-:W-:Y:S05]  /*4a3d0*/  BSYNC.RECONVERGENT B1 ;  /* 0x0000000000017941 */ /* 0x000fea0003800200 */
.L_x_77953:
[----:B------:R-:W-:Y:S01]  /*4a3e0*/  LOP3.LUT P0, RZ, R149, 0x2, RZ, 0xc0, !PT ;  /* 0x0000000295ff7812 */ /* 0x000fe2000780c0ff */
[----:B------:R-:W-:-:S12]  /*4a3f0*/  BSSY.RECONVERGENT B1, `(.L_x_77955) ;  /* 0x000001c000017945 */ /* 0x000fd80003800200 */
[----:B------:R-:W-:Y:S05]  /*4a400*/  @!P0 BRA `(.L_x_77956) ;  /* 0x0000000000688947 */ /* 0x000fea0003800000 */
[----:B012---:R-:W2:Y:S04]  /*4a410*/  LDL.S16 R93, [R1+0xe] ;  /* 0x00000e00015d7983 */ /* 0x007ea80000100600 */
        /* <DEDUP_REMOVED lines=25> */
.L_x_77956:
[----:B------:R-:W-:Y:S05]  /*4a5b0*/  BSYNC.RECONVERGENT B1 ;  /* 0x0000000000017941 */ /* 0x000fea0003800200 */
.L_x_77955:
[----:B------:R-:W-:Y:S01]  /*4a5c0*/  LOP3.LUT P0, RZ, R149, 0x1, RZ, 0xc0, !PT ;  /* 0x0000000195ff7812 */ /* 0x000fe2000780c0ff */
[----:B------:R-:W-:-:S12]  /*4a5d0*/  BSSY.RECONVERGENT B1, `(.L_x_77957) ;  /* 0x000001c000017945 */ /* 0x000fd80003800200 */
[----:B------:R-:W-:Y:S05]  /*4a5e0*/  @!P0 BRA `(.L_x_77958) ;  /* 0x0000000000688947 */ /* 0x000fea0003800000 */
[----:B0123--:R-:W2:Y:S04]  /*4a5f0*/  LDL.S16 R93, [R1+0xa] ;  /* 0x00000a00015d7983 */ /* 0x00fea80000100600 */
        /* <DEDUP_REMOVED lines=25> */
.L_x_77958:
[----:B------:R-:W-:Y:S05]  /*4a790*/  BSYNC.RECONVERGENT B1 ;  /* 0x0000000000017941 */ /* 0x000fea0003800200 */
.L_x_77957:
[----:B------:R-:W-:Y:S01]  /*4a7a0*/  LOP3.LUT P0, RZ, R148, 0x80000000, RZ, 0xc0, !PT ;  /* 0x8000000094ff7812 */ /* 0x000fe2000780c0ff */
[----:B------:R-:W-:-:S12]  /*4a7b0*/  BSSY.RECONVERGENT B1, `(.L_x_77959) ;  /* 0x000001c000017945 */ /* 0x000fd80003800200 */
[----:B------:R-:W-:Y:S05]  /*4a7c0*/  @!P0 BRA `(.L_x_77960) ;  /* 0x0000000000688947 */ /* 0x000fea0003800000 */
[----:B01234-:R-:W2:Y:S04]  /*4a7d0*/  LDL.S16 R93, [R1+0x6] ;  /* 0x00000600015d7983 */ /* 0x01fea80000100600 */
        /* <DEDUP_REMOVED lines=25> */
.L_x_77960:
[----:B------:R-:W-:Y:S05]  /*4a970*/  BSYNC.RECONVERGENT B1 ;  /* 0x0000000000017941 */ /* 0x000fea0003800200 */
.L_x_77959:
[----:B------:R-:W-:Y:S01]  /*4a980*/  LOP3.LUT P0, RZ, R148, 0x40000000, RZ, 0xc0, !PT ;  /* 0x4000000094ff7812 */ /* 0x000fe2000780c0ff */
[----:B------:R-:W-:-:S12]  /*4a990*/  BSSY.RECONVERGENT B1, `(.L_x_77961) ;  /* 0x000001c000017945 */ /* 0x000fd80003800200 */
[----:B------:R-:W-:Y:S05]  /*4a9a0*/  @!P0 BRA `(.L_x_77962) ;  /* 0x0000000000688947 */ /* 0x000fea0003800000 */
[----:B01234-:R-:W2:Y:S04]  /*4a9b0*/  LDL.S16 R93, [R1+0x2] ;  /* 0x00000200015d7983 */ /* 0x01fea80000100600 */
[----:B------:R-:W3:Y:S01]  /*4a9c0*/  LDL.S16 R170, [R1] ;  /* 0x0000000001aa7983 */ /* 0x000ee20000100600 */
        /* <DEDUP_REMOVED lines=24> */
.L_x_77962:
[----:B------:R-:W-:Y:S05]  /*4ab50*/  BSYNC.RECONVERGENT B1 ;  /* 0x0000000000017941 */ /* 0x000fea0003800200 */
.L_x_77961:
[----:B------:R-:W-:Y:S01]  /*4ab60*/  LOP3.LUT P0, RZ, R148, 0x20000000, RZ, 0xc0, !PT ;  /* 0x2000000094ff7812 */ /* 0x000fe2000780c0ff */
[----:B------:R-:W-:-:S12]  /*4ab70*/  BSSY.RECONVERGENT B1, `(.L_x_77963) ;  /* 0x000001a000017945 */ /* 0x000fd80003800200 */
[----:B------:R-:W-:Y:S05]  /*4ab80*/  @!P0 BRA `(.L_x_77964) ;  /* 0x0000000000608947 */ /* 0x000fea0003800000 */
[----:B01234-:R-:W-:Y:S01]  /*4ab90*/  FADD.FTZ R92, R40, -R152 ;  /* 0x80000098285c7221 */ /* 0x01ffe20000010000 */
[----:B------:R-:W-:Y:S02]  /*4aba0*/  HADD2.F32 R93, -RZ, R252.H1_H1 ;  /* 0x300000fcff5d7230 */ /* 0x000fe40000004100 */
[----:B------:R-:W-:Y:S02]  /*4abb0*/  HADD2.F32 R94, -RZ, R116.H0_H0 ;  /* 0x20000074ff5e7230 */ /* 0x000fe40000004100 */
[----:B------:R-:W-:Y:S01]  /*4abc0*/  FMUL.FTZ R92, R150, R92 ;  /* 0x0000005c965c7220 */ /* 0x000fe20000410000 */
[--C-:B------:R-:W-:Y:S02]  /*4abd0*/  HADD2.F32 R95, -RZ, R226.reuse.H0_H0 ;  /* 0x200000e2ff5f7230 */ /* 0x100fe40000004100 */
[----:B------:R-:W-:Y:S02]  /*4abe0*/  HADD2.F32 R170, -RZ, R117.H0_H0 ;  /* 0x20000075ffaa7230 */ /* 0x000fe40000004100 */
[----:B------:R-:W-:Y:S01]  /*4abf0*/  FFMA.FTZ R92, R92, R93, R94 ;  /* 0x0000005d5c5c7223 */ /* 0x000fe2000001005e */
[----:B------:R-:W-:Y:S01]  /*4ac00*/  FADD.FTZ R93, R41, -R152 ;  /* 0x80000098295d7221 */ /* 0x000fe20000010000 */
[----:B------:R-:W-:-:S02]  /*4ac10*/  HADD2.F32 R94, -RZ, R226.H1_H1 ;  /* 0x300000e2ff5e7230 */ /* 0x000fc40000004100 */
[----:B------:R-:W-:Y:S02]  /*4ac20*/  HADD2.F32 R171, -RZ, R225.H0_H0 ;  /* 0x200000e1ffab7230 */ /* 0x000fe40000004100 */
[----:B------:R-:W-:-:S04]  /*4ac30*/  FMUL.FTZ R93, R150, R93 ;  /* 0x0000005d965d7220 */ /* 0x000fc80000410000 */
[----:B------:R-:W-:Y:S01]  /*4ac40*/  FFMA.FTZ R93, R93, R94, R95 ;  /* 0x0000005e5d5d7223 */ /* 0x000fe2000001005f */
[----:B------:R-:W-:Y:S01]  /*4ac50*/  FADD.FTZ R94, R42, -R152 ;  /* 0x800000982a5e7221 */ /* 0x000fe20000010000 */
[----:B------:R-:W-:-:S03]  /*4ac60*/  HADD2.F32 R95, -RZ, R252.H0_H0 ;  /* 0x200000fcff5f7230 */ /* 0x000fc60000004100 */
        /* <DEDUP_REMOVED lines=10> */
.L_x_77964:
[----:B------:R-:W-:Y:S05]  /*4ad10*/  BSYNC.RECONVERGENT B1 ;  /* 0x0000000000017941 */ /* 0x000fea0003800200 */
.L_x_77963:
        /* <DEDUP_REMOVED lines=27> */
.L_x_77966:
[----:B------:R-:W-:Y:S05]  /*4aed0*/  BSYNC.RECONVERGENT B1 ;  /* 0x0000000000017941 */ /* 0x000fea0003800200 */
.L_x_77965:
        /* <DEDUP_REMOVED lines=27> */
.L_x_77968:
[----:B------:R-:W-:Y:S05]  /*4b090*/  BSYNC.RECONVERGENT B1 ;  /* 0x0000000000017941 */ /* 0x000fea0003800200 */
.L_x_77967:
        /* <DEDUP_REMOVED lines=27> */
.L_x_77970:
[----:B------:R-:W-:Y:S05]  /*4b250*/  BSYNC.RECONVERGENT B1 ;  /* 0x0000000000017941 */ /* 0x000fea0003800200 */
.L_x_77969:
        /* <DEDUP_REMOVED lines=27> */
.L_x_77972:
[----:B------:R-:W-:Y:S05]  /*4b410*/  BSYNC.RECONVERGENT B1 ;  /* 0x0000000000017941 */ /* 0x000fea0003800200 */
.L_x_77971:
        /* <DEDUP_REMOVED lines=27> */
.L_x_77974:
[----:B------:R-:W-:Y:S05]  /*4b5d0*/  BSYNC.RECONVERGENT B1 ;  /* 0x0000000000017941 */ /* 0x000fea0003800200 */
.L_x_77973:
        /* <DEDUP_REMOVED lines=27> */
.L_x_77976:
[----:B------:R-:W-:Y:S05]  /*4b790*/  BSYNC.RECONVERGENT B1 ;  /* 0x0000000000017941 */ /* 0x000fea0003800200 */
.L_x_77975:
        /* <DEDUP_REMOVED lines=27> */
.L_x_77978:
[----:B------:R-:W-:Y:S05]  /*4b950*/  BSYNC.RECONVERGENT B1 ;  /* 0x0000000000017941 */ /* 0x000fea0003800200 */
.L_x_77977:
        /* <DEDUP_REMOVED lines=27> */
.L_x_77980:
[----:B------:R-:W-:Y:S05]  /*4bb10*/  BSYNC.RECONVERGENT B1 ;  /* 0x0000000000017941 */ /* 0x000fea0003800200 */
.L_x_77979:
        /* <DEDUP_REMOVED lines=27> */
.L_x_77982:
[----:B------:R-:W-:Y:S05]  /*4bcd0*/  BSYNC.RECONVERGENT B1 ;  /* 0x0000000000017941 */ /* 0x000fea0003800200 */
.L_x_77981:
        /* <DEDUP_REMOVED lines=27> */
.L_x_77984:
[----:B------:R-:W-:Y:S05]  /*4be90*/  BSYNC.RECONVERGENT B1 ;  /* 0x0000000000017941 */ /* 0x000fea0003800200 */
.L_x_77983:
        /* <DEDUP_REMOVED lines=27> */
.L_x_77986:
[----:B------:R-:W-:Y:S05]  /*4c050*/  BSYNC.RECONVERGENT B1 ;  /* 0x0000000000017941 */ /* 0x000fea0003800200 */
.L_x_77985:
        /* <DEDUP_REMOVED lines=17> */
.L_x_77948:
[----:B------:R-:W-:Y:S05]  /*4c170*/  BSYNC.RECONVERGENT B0 ;  /* 0x0000000000007941 */ /* 0x000fea0003800200 */
.L_x_77947:
[----:B01234-:R-:W0:Y:S02]  /*4c180*/  LDC.64 R92, c[0x0][0x380] ;  /* 0x0000e000ff5c7b82 */ /* 0x01fe240000000a00 */
[----:B0-----:R-:W-:-:S05]  /*4c190*/  IMAD R139, R92, 0x4, R139 ;  /* 0x000000045c8b7824 */ /* 0x001fca00078e028b */
[----:B------:R-:W-:-:S13]  /*4c1a0*/  ISETP.GE.AND P0, PT, R139, R93, PT ;  /* 0x0000005d8b00720c */ /* 0x000fda0003f06270 */
[----:B------:R-:W-:Y:S05]  /*4c1b0*/  @!P0 BRA `(.L_x_77987) ;  /* 0xfffffb7400488947 */ /* 0x000fea000383ffff */
[----:B------:R-:W-:Y:S05]  /*4c1c0*/  EXIT ;  /* 0x000000000000794d */ /* 0x000fea0003800000 */
.L_x_77946:
[----:B---3--:R-:W-:Y:S01]  /*4c1d0*/  HFMA2 R94, -RZ, RZ, 0, 1.847743988037109375e-06 ;  /* 0x0000001fff5e7431 */ /* 0x008fe200000001ff */
[----:B------:R-:W-:Y:S01]  /*4c1e0*/  BSSY B0, `(.L_x_77988) ;  /* 0x0000007000007945 */ /* 0x000fe20003800000 */
[----:B------:R-:W-:Y:S01]  /*4c1f0*/  MOV R175, R92 ;  /* 0x0000005c00af7202 */ /* 0x000fe20000000f00 */
[----:B------:R-:W-:Y:S02]  /*4c200*/  IMAD.MOV.U32 R150, RZ, RZ, 0x1 ;  /* 0x00000001ff967424 */ /* 0x000fe400078e00ff */
[----:B------:R-:W-:-:S07]  /*4c210*/  IMAD.MOV.U32 R93, RZ, RZ, -0x1 ;  /* 0xffffffffff5d7424 */ /* 0x000fce00078e00ff */
[----:B-----5:R-:W-:Y:S05]  /*4c220*/  WARPSYNC.COLLECTIVE R93, `(.L_x_77989) ;  /* 0x000000005d087348 */ /* 0x020fea0003c00000 */
[----:B------:R0:W1:Y:S02]  /*4c230*/  SHFL.BFLY P6, R93, R175, R150, R94 ;  /* 0x0c000096af5d7389 */ /* 0x00006400000c005e */
[----:B01---5:R-:W-:Y:S05]  /*4c240*/  ENDCOLLECTIVE ;  /* 0x000000000000791b */ /* 0x023fea0003800000 */
.L_x_77989:
[----:B------:R-:W-:Y:S05]  /*4c250*/  BSYNC B0 ;  /* 0x0000000000007941 */ /* 0x000fea0003800000 */
.L_x_77988:
        /* <DEDUP_REMOVED lines=8> */
.L_x_77990:
[----:B------:R-:W-:Y:S02]  /*4c2e0*/  IMAD.MOV.U32 R150, RZ, RZ, 0x4 ;  /* 0x00000004ff967424 */ /* 0x000fe400078e00ff */
[----:B------:R-:W-:Y:S01]  /*4c2f0*/  FADD.FTZ R92, R92, R93 ;  /* 0x0000005d5c5c7221 */ /* 0x000fe20000010000 */
[----:B------:R-:W-:-:S04]  /*4c300*/  MOV R93, 0xffffffff ;  /* 0xffffffff005d7802 */ /* 0x000fc80000000f00 */
[----:B------:R-:W-:-:S07]  /*4c310*/  MOV R175, R92 ;  /* 0x0000005c00af7202 */ /* 0x000fce0000000f00 */
[----:B------:R-:W-:Y:S05]  /*4c320*/  WARPSYNC.COLLECTIVE R93, `(.L_x_77991) ;  /* 0x000000005d087348 */ /* 0x000fea0003c00000 */
[----:B------:R0:W1:Y:S02]  /*4c330*/  SHFL.BFLY P6, R93, R175, R150, R94 ;  /* 0x0c000096af5d7389 */ /* 0x00006400000c005e */
[----:B01----:R-:W-:Y:S05]  /*4c340*/  ENDCOLLECTIVE ;  /* 0x000000000000791b */ /* 0x003fea0003800000 */
.L_x_77991:
[----:B------:R-:W-:Y:S02]  /*4c350*/  HFMA2 R150, -RZ, RZ, 0, 4.76837158203125e-07 ;  /* 0x00000008ff967431 */ /* 0x000fe400000001ff */
[----:B------:R-:W-:Y:S01]  /*4c360*/  FADD.FTZ R92, R92, R93 ;  /* 0x0000005d5c5c7221 */ /* 0x000fe20000010000 */
[----:B------:R-:W-:-:S03]  /*4c370*/  IMAD.MOV.U32 R93, RZ, RZ, -0x1 ;  /* 0xffffffffff5d7424 */ /* 0x000fc600078e00ff */
[----:B------:R-:W-:-:S07]  /*4c380*/  IMAD.MOV.U32 R175, RZ, RZ, R92 ;  /* 0x000000ffffaf7224 */ /* 0x000fce00078e005c */
[----:B------:R-:W-:Y:S05]  /*4c390*/  WARPSYNC.COLLECTIVE R93, `(.L_x_77992) ;  /* 0x000000005d087348 */ /* 0x000fea0003c00000 */
[----:B------:R0:W1:Y:S02]  /*4c3a0*/  SHFL.BFLY P6, R93, R175, R150, R94 ;  /* 0x0c000096af5d7389 */ /* 0x00006400000c005e */
[----:B01----:R-:W-:Y:S05]  /*4c3b0*/  ENDCOLLECTIVE ;  /* 0x000000000000791b */ /* 0x003fea0003800000 */
.L_x_77992:
[----:B------:R-:W-:Y:S02]  /*4c3c0*/  IMAD.MOV.U32 R150, RZ, RZ, 0x10 ;  /* 0x00000010ff967424 */ /* 0x000fe400078e00ff */
[----:B------:R-:W-:Y:S01]  /*4c3d0*/  FADD.FTZ R92, R92, R93 ;  /* 0x0000005d5c5c7221 */ /* 0x000fe20000010000 */
[----:B------:R-:W-:-:S04]  /*4c3e0*/  MOV R93, 0xffffffff ;  /* 0xffffffff005d7802 */ /* 0x000fc80000000f00 */
[----:B------:R-:W-:-:S07]  /*4c3f0*/  MOV R175, R92 ;  /* 0x0000005c00af7202 */ /* 0x000fce0000000f00 */
[----:B------:R-:W-:Y:S05]  /*4c400*/  WARPSYNC.COLLECTIVE R93, `(.L_x_77993) ;  /* 0x000000005d087348 */ /* 0x000fea0003c00000 */
[----:B------:R0:W1:Y:S02]  /*4c410*/  SHFL.BFLY P6, R93, R175, R150, R94 ;  /* 0x0c000096af5d7389 */ /* 0x00006400000c005e */
[----:B01----:R-:W-:Y:S05]  /*4c420*/  ENDCOLLECTIVE ;  /* 0x000000000000791b */ /* 0x003fea0003800000 */
.L_x_77993:
        /* <DEDUP_REMOVED lines=185> */
.L_x_77994:
[----:B------:R-:W-:Y:S02]  /*4cfc0*/  HFMA2 R150, -RZ, RZ, 0, 1.1920928955078125e-07 ;  /* 0x00000002ff967431 */ /* 0x000fe400000001ff */
[----:B------:R-:W-:Y:S01]  /*4cfd0*/  FADD.FTZ R151, R151, R93 ;  /* 0x0000005d97977221 */ /* 0x000fe20000010000 */
[----:B------:R-:W-:-:S03]  /*4cfe0*/  IMAD.MOV.U32 R93, RZ, RZ, -0x1 ;  /* 0xffffffffff5d7424 */ /* 0x000fc600078e00ff */
[----:B------:R-:W-:-:S07]  /*4cff0*/  IMAD.MOV.U32 R175, RZ, RZ, R151 ;  /* 0x000000ffffaf7224 */ /* 0x000fce00078e0097 */
[----:B------:R-:W-:Y:S05]  /*4d000*/  WARPSYNC.COLLECTIVE R93, `(.L_x_77995) ;  /* 0x000000005d087348 */ /* 0x000fea0003c00000 */
[----:B------:R0:W1:Y:S02]  /*4d010*/  SHFL.BFLY P6, R93, R175, R150, R94 ;  /* 0x0c000096af5d7389 */ /* 0x00006400000c005e */
[----:B01----:R-:W-:Y:S05]  /*4d020*/  ENDCOLLECTIVE ;  /* 0x000000000000791b */ /* 0x003fea0003800000 */
.L_x_77995:
[----:B------:R-:W-:Y:S02]  /*4d030*/  IMAD.MOV.U32 R150, RZ, RZ, 0x4 ;  /* 0x00000004ff967424 */ /* 0x000fe400078e00ff */
[----:B------:R-:W-:Y:S01]  /*4d040*/  FADD.FTZ R151, R151, R93 ;  /* 0x0000005d97977221 */ /* 0x000fe20000010000 */
[----:B------:R-:W-:-:S04]  /*4d050*/  MOV R93, 0xffffffff ;  /* 0xffffffff005d7802 */ /* 0x000fc80000000f00 */
[----:B------:R-:W-:-:S07]  /*4d060*/  MOV R175, R151 ;  /* 0x0000009700af7202 */ /* 0x000fce0000000f00 */
[----:B------:R-:W-:Y:S05]  /*4d070*/  WARPSYNC.COLLECTIVE R93, `(.L_x_77996) ;  /* 0x000000005d087348 */ /* 0x000fea0003c00000 */
[----:B------:R0:W1:Y:S02]  /*4d080*/  SHFL.BFLY P6, R93, R175, R150, R94 ;  /* 0x0c000096af5d7389 */ /* 0x00006400000c005e */
[----:B01----:R-:W-:Y:S05]  /*4d090*/  ENDCOLLECTIVE ;  /* 0x000000000000791b */ /* 0x003fea0003800000 */
.L_x_77996:
[----:B------:R-:W-:Y:S02]  /*4d0a0*/  HFMA2 R150, -RZ, RZ, 0, 4.76837158203125e-07 ;  /* 0x00000008ff967431 */ /* 0x000fe400000001ff */
[----:B------:R-:W-:Y:S01]  /*4d0b0*/  FADD.FTZ R151, R151, R93 ;  /* 0x0000005d97977221 */ /* 0x000fe20000010000 */
[----:B------:R-:W-:-:S03]  /*4d0c0*/  IMAD.MOV.U32 R93, RZ, RZ, -0x1 ;  /* 0xffffffffff5d7424 */ /* 0x000fc600078e00ff */
[----:B------:R-:W-:-:S07]  /*4d0d0*/  IMAD.MOV.U32 R175, RZ, RZ, R151 ;  /* 0x000000ffffaf7224 */ /* 0x000fce00078e0097 */
[----:B------:R-:W-:Y:S05]  /*4d0e0*/  WARPSYNC.COLLECTIVE R93, `(.L_x_77997) ;  /* 0x000000005d087348 */ /* 0x000fea0003c00000 */
[----:B------:R0:W1:Y:S02]  /*4d0f0*/  SHFL.BFLY P6, R93, R175, R150, R94 ;  /* 0x0c000096af5d7389 */ /* 0x00006400000c005e */
[----:B01----:R-:W-:Y:S05]  /*4d100*/  ENDCOLLECTIVE ;  /* 0x000000000000791b */ /* 0x003fea0003800000 */
.L_x_77997:
[----:B------:R-:W-:Y:S02]  /*4d110*/  IMAD.MOV.U32 R150, RZ, RZ, 0x10 ;  /* 0x00000010ff967424 */ /* 0x000fe400078e00ff */
[----:B------:R-:W-:Y:S01]  /*4d120*/  FADD.FTZ R151, R151, R93 ;  /* 0x0000005d97977221 */ /* 0x000fe20000010000 */
[----:B------:R-:W-:-:S04]  /*4d130*/  MOV R93, 0xffffffff ;  /* 0xffffffff005d7802 */ /* 0x000fc80000000f00 */
[----:B------:R-:W-:-:S07]  /*4d140*/  MOV R175, R151 ;  /* 0x0000009700af7202 */ /* 0x000fce0000000f00 */
[----:B------:R-:W-:Y:S05]  /*4d150*/  WARPSYNC.COLLECTIVE R93, `(.L_x_77998) ;  /* 0x000000005d087348 */ /* 0x000fea0003c00000 */
[----:B------:R0:W1:Y:S02]  /*4d160*/  SHFL.BFLY P6, R93, R175, R150, R94 ;  /* 0x0c000096af5d7389 */ /* 0x00006400000c005e */
[----:B01----:R-:W-:Y:S05]  /*4d170*/  ENDCOLLECTIVE ;  /* 0x000000000000791b */ /* 0x003fea0003800000 */
.L_x_77998:
[----:B------:R-:W-:Y:S05]  /*4d180*/  BRA `(.L_x_77999) ;  /* 0xffffffc800cc7947 */ /* 0x000fea000383ffff */
.L_x_78000:
        /* <DEDUP_REMOVED lines=15> */
.L_x_88558:


//--------------------- .text._ZN10layer_norm13ln_fwd_kernelINS_13Kernel_traitsI6__halfffffjLj2560ELj1ELj4ELj1ELj16ENS_18Kernel_traits_baseILj2560ES2_ffffjLj128EEEEELb1ELb1ELb1ELb1EEEvNS_9FwdParamsE --------------------------
	.section	.text._ZN10layer_norm13ln_fwd_kernelINS_13Kernel_traitsI6__halfffffjLj2560ELj1ELj4ELj1ELj16ENS_18Kernel_traits_baseILj2560ES2_ffffjLj128EEEEELb1ELb1ELb1ELb1EEEvNS_9FwdParamsE,"ax",@progbits
	.align	128
        .global         _ZN10layer_norm13ln_fwd_kernelINS_13Kernel_traitsI6__halfffffjLj2560ELj1ELj4ELj1ELj16ENS_18Kernel_traits_baseILj2560ES2_ffffjLj128EEEEELb1ELb1ELb1ELb1EEEvNS_9FwdParamsE
        .type           _ZN10layer_norm13ln_fwd_kernelINS_13Kernel_traitsI6__halfffffjLj2560ELj1ELj4ELj1ELj16ENS_18Kernel_traits_baseILj2560ES2_ffffjLj128EEEEELb1ELb1ELb1ELb1EEEvNS_9FwdParamsE,@function
        .size           _ZN10layer_norm13ln_fwd_kernelINS_13Kernel_traitsI6__halfffffjLj2560ELj1ELj4ELj1ELj16ENS_18Kernel_traits_baseILj2560ES2_ffffjLj128EEEEELb1ELb1ELb1ELb1EEEvNS_9FwdParamsE,(.L_x_88559 - _ZN10layer_norm13ln_fwd_kernelINS_13Kernel_traitsI6__halfffffjLj2560ELj1ELj4ELj1ELj16ENS_18Kernel_traits_baseILj2560ES2_ffffjLj128EEEEELb1ELb1ELb1ELb1EEEvNS_9FwdParamsE)
        .other          _ZN10layer_norm13ln_fwd_kernelINS_13Kernel_traitsI6__halfffffjLj2560ELj1ELj4ELj1ELj16ENS_18Kernel_traits_baseILj2560ES2_ffffjLj128EEEEELb1ELb1ELb1ELb1EEEvNS_9FwdParamsE,@"STO_CUDA_ENTRY STV_DEFAULT"
_ZN10layer_norm13ln_fwd_kernelINS_13Kernel_traitsI6__halfffffjLj2560ELj1ELj4ELj1ELj16ENS_18Kernel_traits_baseILj2560ES2_ffffjLj128EEEEELb1ELb1ELb1ELb1EEEvNS_9FwdParamsE:
.text._ZN10layer_norm13ln_fwd_kernelINS_13Kernel_traitsI6__halfffffjLj2560ELj1ELj4ELj1ELj16ENS_18Kernel_traits_baseILj2560ES2_ffffjLj128EEEEELb1ELb1ELb1ELb1EEEvNS_9FwdParamsE:
        /* <DEDUP_REMOVED lines=14> */
[----:B------:R-:W0:Y:S03]  /*00e0*/  @P0 LDC R9, c[0x0][0x460] ;  /* 0x00011800ff090b82 */ /* 0x000e260000000800 */
[----:B----4-:R1:W0:Y:S05]  /*00f0*/  @P0 LDG.E.64 R6, desc[UR6][R4.64] ;  /* 0x0000000604060981 */ /* 0x01022a000c1e1b00 */
[----:B------:R-:W3:Y:S01]  /*0100*/  S2UR UR9, SR_CTAID.X ;  /* 0x00000000000979c3 */ /* 0x000ee20000002500 */
[----:B------:R-:W-:-:S04]  /*0110*/  UISETP.NE.U32.AND UP0, UPT, UR10, URZ, UPT ;  /* 0x000000ff0a00728c */ /* 0x000fc8000bf05070 */
[----:B------:R-:W-:Y:S01]  /*0120*/  UISETP.NE.AND.EX UP0, UPT, UR11, URZ, UPT, UP0 ;  /* 0x000000ff0b00728c */ /* 0x000fe2000bf05300 */
[----:B-----5:R-:W-:Y:S02]  /*0130*/  SHF.R.U32.HI R136, RZ, 0x5, R0 ;  /* 0x00000005ff887819 */ /* 0x020fe40000011600 */
[----:B-1----:R-:W-:Y:S01]  /*0140*/  LOP3.LUT R5, R0, 0x1f, RZ, 0xc0, !PT ;  /* 0x0000001f00057812 */ /* 0x002fe200078ec0ff */
[----:B---3--:R-:W-:-:S06]  /*0150*/  USHF.L.U32 UR8, UR9, 0x2, URZ ;  /* 0x0000000209087899 */ /* 0x008fcc00080006ff */
[----:B------:R-:W-:Y:S02]  /*0160*/  LOP3.LUT R136, R136, UR8, RZ, 0xfc, !PT ;  /* 0x0000000888887c12 */ /* 0x000fe4000f8efcff */
[----:B--2---:R-:W-:Y:S02]  /*0170*/  @P0 R2UR UR4, R2 ;  /* 0x00000000020402ca */ /* 0x004fe400000e0000 */
[----:B------:R-:W-:Y:S02]  /*0180*/  @P0 R2UR UR5, R3 ;  /* 0x00000000030502ca */ /* 0x000fe400000e0000 */
[----:B0-----:R-:W-:-:S05]  /*0190*/  @P0 IADD3 R4, P1, PT, R6, R9, RZ ;  /* 0x0000000906040210 */ /* 0x001fca0007f3e0ff */
        /* <DEDUP_REMOVED lines=71> */
.L_x_78001:
        /* <DEDUP_REMOVED lines=64> */
.L_x_78002:
[----:B------:R-:W1:Y:S02]  /*0a10*/  LDCU UR8, c[0x0][0x384] ;  /* 0x00007080ff0877ac */ /* 0x000e640008000800 */
[----:B-1----:R-:W-:-:S13]  /*0a20*/  ISETP.GE.AND P0, PT, R136, UR8, PT ;  /* 0x0000000888007c0c */ /* 0x002fda000bf06270 */
[----:B------:R-:W-:Y:S05]  /*0a30*/  @P0 EXIT ;  /* 0x000000000000094d */ /* 0x000fea0003800000 */
[----:B-----5:R-:W-:Y:S01]  /*0a40*/  MOV R164, R38 ;  /* 0x0000002600a47202 */ /* 0x020fe20000000f00 */
[----:B------:R-:W-:Y:S01]  /*0a50*/  IMAD.MOV.U32 R241, RZ, RZ, R23 ;  /* 0x000000fffff17224 */ /* 0x000fe200078e0017 */
[----:B------:R-:W-:Y:S01]  /*0a60*/  SHF.R.U64 R165, R38, 0x10, R39 ;  /* 0x0000001026a57819 */ /* 0x000fe20000001227 */
        /* <DEDUP_REMOVED lines=19> */
[----:B------:R-:W-:Y:S01]  /*0ba0*/  SHF.R.U32.HI R238, RZ, 0x10, R31 ;  /* 0x00000010ffee7819 */ /* 0x000fe2000001161f */
[----:B------:R-:W-:Y:S01]  /*0bb0*/  IMAD.MOV.U32 R247, RZ, RZ, R9 ;  /* 0x000000fffff77224 */ /* 0x000fe200078e0009 */
[----:B------:R-:W-:Y:S01]  /*0bc0*/  PRMT R241, R241, 0x5410, R6 ;  /* 0x00005410f1f17816 */ /* 0x000fe20000000006 */
[----:B------:R-:W-:Y:S01]  /*0bd0*/  IMAD.MOV.U32 R6, RZ, RZ, R131 ;  /* 0x000000ffff067224 */ /* 0x000fe200078e0083 */
[----:B------:R-:W-:Y:S01]  /*0be0*/  PRMT R242, R5, 0x5410, R242 ;  /* 0x0000541005f27816 */ /* 0x000fe200000000f2 */
[----:B------:R-:W-:Y:S01]  /*0bf0*/  IMAD.MOV.U32 R248, RZ, RZ, R50 ;  /* 0x000000fffff87224 */ /* 0x000fe200078e0032 */
[----:B------:R-:W-:Y:S01]  /*0c00*/  MOV R5, R130 ;  /* 0x0000008200057202 */ /* 0x000fe20000000f00 */
[----:B------:R-:W-:Y:S01]  /*0c10*/  UIADD3 UR8, UPT, UPT, UR4, -0x61c88647, URZ ;  /* 0x9e3779b904087890 */ /* 0x000fe2000fffe0ff */
[----:B------:R-:W-:Y:S01]  /*0c20*/  PRMT R239, R239, 0x5410, R239 ;  /* 0x00005410efef7816 */ /* 0x000fe200000000ef */
[----:B------:R-:W-:Y:S01]  /*0c30*/  UIADD3 UR10, UPT, UPT, UR4, 0x78dde6e4, URZ ;  /* 0x78dde6e4040a7890 */ /* 0x000fe2000fffe0ff */
[----:B------:R-:W-:Y:S01]  /*0c40*/  PRMT R240, R6, 0x5410, R5 ;  /* 0x0000541006f07816 */ /* 0x000fe20000000005 */
[----:B------:R-:W-:Y:S01]  /*0c50*/  UIADD3 UR11, UPT, UPT, UR5, -0x56f99767, URZ ;  /* 0xa9066899050b7890 */ /* 0x000fe2000fffe0ff */
        /* <DEDUP_REMOVED lines=9> */
[----:B------:R1:W-:Y:S01]  /*0cf0*/  STL.S16 [R1+0x1a], R38 ;  /* 0x00001a2601007387 */ /* 0x0003e20000100600 */
[----:B------:R-:W-:Y:S01]  /*0d00*/  PRMT R238, R6, 0x7610, R238 ;  /* 0x0000761006ee7816 */ /* 0x000fe200000000ee */
[----:B------:R-:W-:Y:S01]  /*0d10*/  UIADD3 UR13, UPT, UPT, UR4, 0x5384540f, URZ ;  /* 0x5384540f040d7890 */ /* 0x000fe2000fffe0ff */
[----:B------:R-:W-:Y:S01]  /*0d20*/  PRMT R236, R236, 0x5410, R236 ;  /* 0x00005410ecec7816 */ /* 0x000fe200000000ec */
[----:B------:R-:W-:Y:S01]  /*0d30*/  IMAD.MOV.U32 R80, RZ, RZ, R58 ;  /* 0x000000ffff507224 */ /* 0x000fe200078e003a */
[----:B------:R-:W-:Y:S01]  /*0d40*/  PRMT R235, R235, 0x5410, R235 ;  /* 0x00005410ebeb7816 */ /* 0x000fe200000000eb */
[----:B------:R-:W-:Y:S01]  /*0d50*/  IMAD.MOV.U32 R79, RZ, RZ, R61 ;  /* 0x000000ffff4f7224 */ /* 0x000fe200078e003d */
[----:B------:R-:W-:Y:S01]  /*0d60*/  SHF.R.U32.HI R5, RZ, 0x10, R127 ;  /* 0x00000010ff057819 */ /* 0x000fe2000001167f */
[----:B------:R-:W-:Y:S01]  /*0d70*/  UIADD3 UR15, UPT, UPT, UR5, -0x24c28bd8, URZ ;  /* 0xdb3d7428050f7890 */ /* 0x000fe2000fffe0ff */
[----:B------:R-:W-:Y:S01]  /*0d80*/  SHF.R.U64 R6, R124, 0x10, R125 ;  /* 0x000000107c067819 */ /* 0x000fe2000000127d */
[----:B------:R-:W-:Y:S01]  /*0d90*/  IMAD.MOV.U32 R250, RZ, RZ, R56 ;  /* 0x000000fffffa7224 */ /* 0x000fe200078e0038 */
[----:B------:R-:W-:Y:S01]  /*0da0*/  SHF.R.U32.HI R234, RZ, 0x10, R25 ;  /* 0x00000010ffea7819 */ /* 0x000fe20000011619 */
[----:B------:R-:W-:Y:S01]  /*0db0*/  IMAD.MOV.U32 R76, RZ, RZ, R64 ;  /* 0x000000ffff4c7224 */ /* 0x000fe200078e0040 */
[----:B------:R-:W-:Y:S01]  /*0dc0*/  SHF.R.U32.HI R232, RZ, 0x10, R21 ;  /* 0x00000010ffe87819 */ /* 0x000fe20000011615 */
[----:B------:R-:W-:Y:S01]  /*0dd0*/  IMAD.MOV.U32 R75, RZ, RZ, R67 ;  /* 0x000000ffff4b7224 */ /* 0x000fe200078e0043 */
[----:B------:R-:W-:Y:S01]  /*0de0*/  PRMT R236, R5, 0x7610, R236 ;  /* 0x0000761005ec7816 */ /* 0x000fe200000000ec */
[----:B------:R-:W-:Y:S01]  /*0df0*/  UIADD3 UR16, UPT, UPT, UR5, -0x695add53, URZ ;  /* 0x96a522ad05107890 */ /* 0x000fe2000fffe0ff */
[----:B------:R-:W-:Y:S01]  /*0e00*/  PRMT R235, R6, 0x7610, R235 ;  /* 0x0000761006eb7816 */ /* 0x000fe200000000eb */
[----:B------:R-:W-:Y:S01]  /*0e10*/  UIADD3 UR17, UPT, UPT, UR4, -0x700cb87f, URZ ;  /* 0x8ff3478104117890 */ /* 0x000fe2000fffe0ff */
[----:B------:R-:W-:Y:S01]  /*0e20*/  SHF.R.U32.HI R218, RZ, 0x10, R11 ;  /* 0x00000010ffda7819 */ /* 0x000fe2000001160b */
[----:B------:R-:W-:Y:S01]  /*0e30*/  IMAD.MOV.U32 R199, RZ, RZ, R59 ;  /* 0x000000ffffc77224 */ /* 0x000fe200078e003b */
[----:B------:R-:W-:Y:S01]  /*0e40*/  PRMT R234, R234, 0x5410, R234 ;  /* 0x00005410eaea7816 */ /* 0x000fe200000000ea */
[----:B------:R-:W-:Y:S01]  /*0e50*/  IMAD.MOV.U32 R196, RZ, RZ, R66 ;  /* 0x000000ffffc47224 */ /* 0x000fe200078e0042 */
[----:B------:R-:W-:Y:S01]  /*0e60*/  PRMT R232, R232, 0x5410, R232 ;  /* 0x00005410e8e87816 */ /* 0x000fe200000000e8 */
[----:B------:R-:W-:Y:S01]  /*0e70*/  IMAD.MOV.U32 R195, RZ, RZ, R69 ;  /* 0x000000ffffc37224 */ /* 0x000fe200078e0045 */
[----:B------:R-:W-:Y:S01]  /*0e80*/  SHF.R.U32.HI R5, RZ, 0x10, R125 ;  /* 0x00000010ff057819 */ /* 0x000fe2000001167d */
[----:B------:R-:W-:Y:S01]  /*0e90*/  IMAD.MOV.U32 R184, RZ, RZ, R86 ;  /* 0x000000ffffb87224 */ /* 0x000fe200078e0056 */
[----:B------:R-:W-:Y:S01]  /*0ea0*/  SHF.R.U32.HI R6, RZ, 0x10, R123 ;  /* 0x00000010ff067819 */ /* 0x000fe2000001167b */
[----:B0-----:R-:W-:Y:S01]  /*0eb0*/  IMAD.MOV.U32 R70, RZ, RZ, R88 ;  /* 0x000000ffff467224 */ /* 0x001fe200078e0058 */
        /* <DEDUP_REMOVED lines=8> */
[----:B------:R-:W0:Y:S01]  /*0f40*/  LDC R51, c[0x0][0x360] ;  /* 0x0000d800ff337b82 */ /* 0x000e220000000800 */
[----:B------:R-:W-:Y:S01]  /*0f50*/  MOV R245, R7 ;  /* 0x0000000700f57202 */ /* 0x000fe20000000f00 */
[----:B------:R-:W2:Y:S01]  /*0f60*/  LDCU UR12, c[0x0][0x404] ;  /* 0x00008080ff0c77ac */ /* 0x000ea20008000800 */
[----:B------:R-:W-:Y:S01]  /*0f70*/  SHF.R.U32.HI R210, RZ, 0x10, R7 ;  /* 0x00000010ffd27819 */ /* 0x000fe20000011607 */
[----:B------:R-:W-:Y:S01]  /*0f80*/  IMAD.MOV.U32 R7, RZ, RZ, R37 ;  /* 0x000000ffff077224 */ /* 0x000fe200078e0025 */
[----:B------:R-:W-:Y:S01]  /*0f90*/  PRMT R234, R5, 0x7610, R234 ;  /* 0x0000761005ea7816 */ /* 0x000fe200000000ea */
[----:B------:R-:W3:Y:S01]  /*0fa0*/  LDCU UR14, c[0x0][0x448] ;  /* 0x00008900ff0e77ac */ /* 0x000ee20008000800 */
[----:B------:R-:W-:-:S02]  /*0fb0*/  PRMT R232, R6, 0x7610, R232 ;  /* 0x0000761006e87816 */ /* 0x000fc400000000e8 */
[----:B------:R-:W-:Y:S02]  /*0fc0*/  PRMT R231, R231, 0x5410, R231 ;  /* 0x00005410e7e77816 */ /* 0x000fe400000000e7 */
[----:B------:R-:W-:Y:S02]  /*0fd0*/  PRMT R230, R230, 0x5410, R230 ;  /* 0x00005410e6e67816 */ /* 0x000fe400000000e6 */
[--C-:B------:R-:W-:Y:S02]  /*0fe0*/  SHF.R.U64 R5, R120, 0x10, R121.reuse ;  /* 0x0000001078057819 */ /* 0x100fe40000001279 */
[----:B------:R-:W-:Y:S02]  /*0ff0*/  SHF.R.U32.HI R6, RZ, 0x10, R121 ;  /* 0x00000010ff067819 */ /* 0x000fe40000011679 */
[----:B------:R-:W-:Y:S02]  /*1000*/  SHF.R.U64 R237, R26, 0x10, R27 ;  /* 0x000000101aed7819 */ /* 0x000fe4000000121b */
[----:B------:R-:W-:-:S02]  /*1010*/  SHF.R.U32.HI R228, RZ, 0x10, R17 ;  /* 0x00000010ffe47819 */ /* 0x000fc40000011611 */
[----:B------:R-:W-:Y:S02]  /*1020*/  PRMT R244, R7, 0x5410, R244 ;  /* 0x0000541007f47816 */ /* 0x000fe400000000f4 */
[----:B------:R-:W-:Y:S01]  /*1030*/  PRMT R231, R5, 0x7610, R231 ;  /* 0x0000761005e77816 */ /* 0x000fe200000000e7 */
[----:B0-----:R-:W-:Y:S01]  /*1040*/  IMAD R0, R51, UR9, R0 ;  /* 0x0000000933007c24 */ /* 0x001fe2000f8e0200 */
[----:B------:R-:W-:Y:S01]  /*1050*/  PRMT R230, R6, 0x7610, R230 ;  /* 0x0000761006e67816 */ /* 0x000fe200000000e6 */
[----:B------:R-:W-:Y:S01]  /*1060*/  UIADD3 UR9, UPT, UPT, UR5, -0x4498517b, URZ ;  /* 0xbb67ae8505097890 */ /* 0x000fe2000fffe0ff */
[----:B------:R-:W-:Y:S02]  /*1070*/  PRMT R237, R237, 0x5410, R237 ;  /* 0x00005410eded7816 */ /* 0x000fe400000000ed */
[----:B------:R-:W-:Y:S02]  /*1080*/  PRMT R228, R228, 0x5410, R228 ;  /* 0x00005410e4e47816 */ /* 0x000fe400000000e4 */
[----:B------:R-:W-:-:S02]  /*1090*/  PRMT R227, R227, 0x5410, R227 ;  /* 0x00005410e3e37816 */ /* 0x000fc400000000e3 */
[----:B------:R-:W-:Y:S02]  /*10a0*/  SHF.R.U64 R7, R126, 0x10, R127 ;  /* 0x000000107e077819 */ /* 0x000fe4000000127f */
[----:B------:R-:W-:Y:S02]  /*10b0*/  SHF.R.U32.HI R5, RZ, 0x10, R119 ;  /* 0x00000010ff057819 */ /* 0x000fe40000011677 */
[----:B------:R-:W-:Y:S02]  /*10c0*/  SHF.R.U64 R6, R116, 0x10, R117 ;  /* 0x0000001074067819 */ /* 0x000fe40000001275 */
[----:B------:R-:W-:Y:S02]  /*10d0*/  SHF.R.U64 R233, R20, 0x10, R21 ;  /* 0x0000001014e97819 */ /* 0x000fe40000001215 */
[----:B------:R-:W-:Y:S02]  /*10e0*/  SHF.R.U32.HI R226, RZ, 0x10, R15 ;  /* 0x00000010ffe27819 */ /* 0x000fe4000001160f */
[----:B------:R-:W-:-:S02]  /*10f0*/  SHF.R.U32.HI R224, RZ, 0x10, R63 ;  /* 0x00000010ffe07819 */ /* 0x000fc4000001163f */
[----:B------:R-:W-:Y:S02]  /*1100*/  PRMT R237, R7, 0x7610, R237 ;  /* 0x0000761007ed7816 */ /* 0x000fe400000000ed */
[----:B------:R-:W-:Y:S02]  /*1110*/  PRMT R228, R5, 0x7610, R228 ;  /* 0x0000761005e47816 */ /* 0x000fe400000000e4 */
[----:B------:R-:W-:Y:S02]  /*1120*/  PRMT R227, R6, 0x7610, R227 ;  /* 0x0000761006e37816 */ /* 0x000fe400000000e3 */
[----:B------:R-:W-:Y:S02]  /*1130*/  PRMT R233, R233, 0x5410, R233 ;  /* 0x00005410e9e97816 */ /* 0x000fe400000000e9 */
[----:B------:R-:W-:Y:S02]  /*1140*/  PRMT R226, R226, 0x5410, R226 ;  /* 0x00005410e2e27816 */ /* 0x000fe400000000e2 */
[----:B------:R-:W-:-:S02]  /*1150*/  PRMT R224, R224, 0x5410, R224 ;  /* 0x00005410e0e07816 */ /* 0x000fc400000000e0 */
[----:B------:R-:W-:Y:S02]  /*1160*/  SHF.R.U64 R7, R122, 0x10, R123 ;  /* 0x000000107a077819 */ /* 0x000fe4000000127b */
[----:B------:R-:W-:Y:S02]  /*1170*/  SHF.R.U32.HI R5, RZ, 0x10, R117 ;  /* 0x00000010ff057819 */ /* 0x000fe40000011675 */
[----:B------:R-:W-:Y:S02]  /*1180*/  SHF.R.U32.HI R6, RZ, 0x10, R115 ;  /* 0x00000010ff067819 */ /* 0x000fe40000011673 */
[----:B------:R-:W-:Y:S02]  /*1190*/  SHF.R.U64 R229, R16, 0x10, R17 ;  /* 0x0000001010e57819 */ /* 0x000fe40000001211 */
        /* <DEDUP_REMOVED lines=12> */
[----:B------:R-:W-:Y:S02]  /*1260*/  SHF.R.U32.HI R220, RZ, 0x10, R57 ;  /* 0x00000010ffdc7819 */ /* 0x000fe40000011639 */
[----:B------:R-:W-:-:S02]  /*1270*/  SHF.R.U64 R167, R34, 0x10, R35 ;  /* 0x0000001022a77819 */ /* 0x000fc40000001223 */
[----:B------:R-:W-:Y:S02]  /*1280*/  PRMT R229, R7, 0x7610, R229 ;  /* 0x0000761007e57816 */ /* 0x000fe400000000e5 */
[----:B------:R-:W-:Y:S02]  /*1290*/  PRMT R223, R5, 0x7610, R223 ;  /* 0x0000761005df7816 */ /* 0x000fe400000000df */
[----:B------:R-:W-:Y:S02]  /*12a0*/  PRMT R222, R6, 0x7610, R222 ;  /* 0x0000761006de7816 */ /* 0x000fe400000000de */
[----:B------:R-:W-:Y:S01]  /*12b0*/  MOV R34, R26 ;  /* 0x0000001a00227202 */ /* 0x000fe20000000f00 */
[----:B------:R-:W-:Y:S01]  /*12c0*/  IMAD.MOV.U32 R26, RZ, RZ, R20 ;  /* 0x000000ffff1a7224 */ /* 0x000fe200078e0014 */
[----:B------:R-:W-:Y:S01]  /*12d0*/  PRMT R225, R225, 0x5410, R225 ;  /* 0x00005410e1e17816 */ /* 0x000fe200000000e1 */
[----:B------:R-:W-:Y:S01]  /*12e0*/  IMAD.MOV.U32 R20, RZ, RZ, R16 ;  /* 0x000000ffff147224 */ /* 0x000fe200078e0010 */
[----:B------:R-:W-:Y:S01]  /*12f0*/  PRMT R220, R220, 0x5410, R220 ;  /* 0x00005410dcdc7816 */ /* 0x000fe200000000dc */
[----:B------:R-:W-:Y:S01]  /*1300*/  IMAD.MOV.U32 R16, RZ, RZ, R12 ;  /* 0x000000ffff107224 */ /* 0x000fe200078e000c */
[----:B------:R-:W-:Y:S01]  /*1310*/  PRMT R219, R219, 0x5410, R219 ;  /* 0x00005410dbdb7816 */ /* 0x000fe200000000db */
[----:B------:R-:W-:Y:S01]  /*1320*/  IMAD.MOV.U32 R12, RZ, RZ, R8 ;  /* 0x000000ffff0c7224 */ /* 0x000fe200078e0008 */
[----:B------:R-:W-:-:S02]  /*1330*/  SHF.R.U64 R7, R114, 0x10, R115 ;  /* 0x0000001072077819 */ /* 0x000fc40000001273 */
[----:B------:R-:W-:Y:S02]  /*1340*/  SHF.R.U32.HI R5, RZ, 0x10, R111 ;  /* 0x00000010ff057819 */ /* 0x000fe4000001166f */
[----:B------:R-:W-:Y:S02]  /*1350*/  SHF.R.U64 R6, R108, 0x10, R109 ;  /* 0x000000106c067819 */ /* 0x000fe4000000126d */
[----:B------:R-:W-:Y:S02]  /*1360*/  SHF.R.U64 R221, R56, 0x10, R57 ;  /* 0x0000001038dd7819 */ /* 0x000fe40000001239 */
[----:B------:R-:W-:Y:S02]  /*1370*/  SHF.R.U64 R215, R8, 0x10, R9 ;  /* 0x0000001008d77819 */ /* 0x000fe40000001209 */
[----:B------:R-:W-:Y:S02]  /*1380*/  PRMT R225, R7, 0x7610, R225 ;  /* 0x0000761007e17816 */ /* 0x000fe400000000e1 */
[----:B------:R-:W-:Y:S01]  /*1390*/  PRMT R220, R5, 0x7610, R220 ;  /* 0x0000761005dc7816 */ /* 0x000fe200000000dc */
[----:B------:R-:W-:Y:S01]  /*13a0*/  IMAD.HI.U32 R5, R132, -0x2daee0ad, RZ ;  /* 0xd2511f5384057827 */ /* 0x000fe200078e00ff */
[----:B------:R-:W-:-:S02]  /*13b0*/  PRMT R219, R6, 0x7610, R219 ;  /* 0x0000761006db7816 */ /* 0x000fc400000000db */
[----:B------:R-:W-:Y:S01]  /*13c0*/  MOV R8, R32 ;  /* 0x0000002000087202 */ /* 0x000fe20000000f00 */
[----:B------:R-:W-:Y:S01]  /*13d0*/  IMAD.HI.U32 R6, R0, -0x326172a9, RZ ;  /* 0xcd9e8d5700067827 */ /* 0x000fe200078e00ff */
[----:B------:R-:W-:Y:S02]  /*13e0*/  PRMT R221, R221, 0x5410, R221 ;  /* 0x00005410dddd7816 */ /* 0x000fe400000000dd */
[----:B------:R-:W-:Y:S02]  /*13f0*/  SHF.R.U64 R7, R110, 0x10, R111 ;  /* 0x000000106e077819 */ /* 0x000fe4000000126f */
[----:B------:R-:W-:Y:S01]  /*1400*/  SHF.R.U32.HI R214, RZ, 0x10, R9 ;  /* 0x00000010ffd67819 */ /* 0x000fe20000011609 */
[----:B------:R-:W-:Y:S01]  /*1410*/  IMAD.MOV.U32 R9, RZ, RZ, R43 ;  /* 0x000000ffff097224 */ /* 0x000fe200078e002b */
[----:B------:R-:W-:Y:S02]  /*1420*/  PRMT R243, R243, 0x5410, R8 ;  /* 0x00005410f3f37816 */ /* 0x000fe40000000008 */
[----:B------:R-:W-:-:S02]  /*1430*/  PRMT R221, R7, 0x7610, R221 ;  /* 0x0000761007dd7816 */ /* 0x000fc400000000dd */
[----:B------:R-:W-:Y:S02]  /*1440*/  MOV R246, R42 ;  /* 0x0000002a00f67202 */ /* 0x000fe40000000f00 */
[----:B------:R-:W-:Y:S02]  /*1450*/  PRMT R218, R218, 0x5410, R218 ;  /* 0x00005410dada7816 */ /* 0x000fe400000000da */
[----:B------:R-:W-:Y:S02]  /*1460*/  PRMT R217, R217, 0x5410, R217 ;  /* 0x00005410d9d97816 */ /* 0x000fe400000000d9 */
[----:B------:R-:W-:Y:S02]  /*1470*/  SHF.R.U32.HI R7, RZ, 0x10, R109 ;  /* 0x00000010ff077819 */ /* 0x000fe4000001166d */
[----:B------:R-:W-:Y:S02]  /*1480*/  SHF.R.U64 R8, R106, 0x10, R107 ;  /* 0x000000106a087819 */ /* 0x000fe4000000126b */
[----:B------:R-:W-:-:S02]  /*1490*/  LOP3.LUT R5, R5, UR5, RZ, 0x3c, !PT ;  /* 0x0000000505057c12 */ /* 0x000fc4000f8e3cff */
[----:B------:R-:W-:Y:S02]  /*14a0*/  LOP3.LUT R6, R137, UR4, R6, 0x96, !PT ;  /* 0x0000000489067c12 */ /* 0x000fe4000f8e9606 */
[----:B------:R-:W-:Y:S02]  /*14b0*/  PRMT R246, R9, 0x5410, R246 ;  /* 0x0000541009f67816 */ /* 0x000fe400000000f6 */
[----:B------:R-:W-:Y:S01]  /*14c0*/  PRMT R245, R245, 0x5410, R10 ;  /* 0x00005410f5f57816 */ /* 0x000fe2000000000a */
[----:B------:R-:W-:Y:S01]  /*14d0*/  IMAD R10, R132, -0x2daee0ad, RZ ;  /* 0xd2511f53840a7824 */ /* 0x000fe200078e02ff */
[----:B------:R-:W-:Y:S01]  /*14e0*/  PRMT R218, R7, 0x7610, R218 ;  /* 0x0000761007da7816 */ /* 0x000fe200000000da */
[----:B------:R-:W-:Y:S01]  /*14f0*/  IMAD.HI.U32 R7, R5, -0x326172a9, RZ ;  /* 0xcd9e8d5705077827 */ /* 0x000fe200078e00ff */
[----:B------:R-:W-:Y:S02]  /*1500*/  PRMT R217, R8, 0x7610, R217 ;  /* 0x0000761008d97816 */ /* 0x000fe400000000d9 */
[----:B------:R-:W-:Y:S01]  /*1510*/  PRMT R248, R11, 0x5410, R248 ;  /* 0x000054100bf87816 */ /* 0x000fe200000000f8 */
[----:B------:R-:W-:Y:S01]  /*1520*/  IMAD R8, R0, -0x326172a9, RZ ;  /* 0xcd9e8d5700087824 */ /* 0x000fe200078e02ff */
[----:B------:R-:W-:Y:S01]  /*1530*/  PRMT R216, R216, 0x5410, R216 ;  /* 0x00005410d8d87816 */ /* 0x000fe200000000d8 */
[----:B------:R-:W-:Y:S01]  /*1540*/  IMAD.HI.U32 R9, R6, -0x2daee0ad, RZ ;  /* 0xd2511f5306097827 */ /* 0x000fe200078e00ff */
[----:B------:R-:W-:-:S02]  /*1550*/  SHF.R.U32.HI R11, RZ, 0x10, R107 ;  /* 0x00000010ff0b7819 */ /* 0x000fc4000001166b */
[----:B------:R-:W-:Y:S01]  /*1560*/  LOP3.LUT R7, R8, UR8, R7, 0x96, !PT ;  /* 0x0000000808077c12 */ /* 0x000fe2000f8e9607 */
[----:B------:R-:W-:Y:S01]  /*1570*/  UIADD3 UR8, UPT, UPT, UR4, 0x3c6ef372, URZ ;  /* 0x3c6ef37204087890 */ /* 0x000fe2000fffe0ff */
[----:B------:R-:W-:Y:S01]  /*1580*/  LOP3.LUT R9, R10, UR9, R9, 0x96, !PT ;  /* 0x000000090a097c12 */ /* 0x000fe2000f8e9609 */
[----:B------:R-:W-:Y:S01]  /*1590*/  UIADD3 UR9, UPT, UPT, UR5, 0x76cf5d0a, URZ ;  /* 0x76cf5d0a05097890 */ /* 0x000fe2000fffe0ff */
[----:B------:R-:W-:Y:S01]  /*15a0*/  PRMT R216, R11, 0x7610, R216 ;  /* 0x000076100bd87816 */ /* 0x000fe200000000d8 */
[----:B------:R-:W-:Y:S01]  /*15b0*/  IMAD R11, R6, -0x2daee0ad, RZ ;  /* 0xd2511f53060b7824 */ /* 0x000fe200078e02ff */
[----:B------:R-:W-:Y:S01]  /*15c0*/  PRMT R214, R214, 0x5410, R214 ;  /* 0x00005410d6d67816 */ /* 0x000fe200000000d6 */
[----:B------:R-:W-:Y:S01]  /*15d0*/  IMAD R6, R5, -0x326172a9, RZ ;  /* 0xcd9e8d5705067824 */ /* 0x000fe200078e02ff */
[----:B------:R-:W-:Y:S01]  /*15e0*/  SHF.R.U32.HI R10, RZ, 0x10, R105 ;  /* 0x00000010ff0a7819 */ /* 0x000fe20000011669 */
[----:B------:R-:W-:Y:S01]  /*15f0*/  IMAD.HI.U32 R8, R7, -0x2daee0ad, RZ ;  /* 0xd2511f5307087827 */ /* 0x000fe200078e00ff */
[----:B------:R-:W-:-:S02]  /*1600*/  SHF.R.U32.HI R212, RZ, 0x10, R43 ;  /* 0x00000010ffd47819 */ /* 0x000fc4000001162b */
[----:B------:R-:W-:Y:S01]  /*1610*/  PRMT R214, R10, 0x7610, R214 ;  /* 0x000076100ad67816 */ /* 0x000fe200000000d6 */
[----:B------:R-:W-:Y:S01]  /*1620*/  IMAD.HI.U32 R5, R9, -0x326172a9, RZ ;  /* 0xcd9e8d5709057827 */ /* 0x000fe200078e00ff */
[----:B------:R-:W-:Y:S01]  /*1630*/  LOP3.LUT R8, R11, UR9, R8, 0x96, !PT ;  /* 0x000000090b087c12 */ /* 0x000fe2000f8e9608 */
[----:B------:R-:W-:Y:S01]  /*1640*/  UIADD3 UR9, UPT, UPT, UR4, -0x255992d5, URZ ;  /* 0xdaa66d2b04097890 */ /* 0x000fe2000fffe0ff */
[----:B------:R-:W-:Y:S01]  /*1650*/  PRMT R212, R212, 0x5410, R212 ;  /* 0x00005410d4d47816 */ /* 0x000fe200000000d4 */
[----:B------:R-:W-:Y:S01]  /*1660*/  IMAD R10, R7, -0x2daee0ad, RZ ;  /* 0xd2511f53070a7824 */ /* 0x000fe200078e02ff */
[----:B------:R-:W-:Y:S01]  /*1670*/  LOP3.LUT R5, R6, UR8, R5, 0x96, !PT ;  /* 0x0000000806057c12 */ /* 0x000fe2000f8e9605 */
[----:B------:R-:W-:Y:S01]  /*1680*/  UIADD3 UR8, UPT, UPT, UR5, 0x32370b8f, URZ ;  /* 0x32370b8f05087890 */ /* 0x000fe2000fffe0ff */
[----:B------:R-:W-:Y:S01]  /*1690*/  IMAD R9, R9, -0x326172a9, RZ ;  /* 0xcd9e8d5709097824 */ /* 0x000fe200078e02ff */
[----:B------:R-:W-:Y:S01]  /*16a0*/  SHF.R.U32.HI R11, RZ, 0x10, R103 ;  /* 0x00000010ff0b7819 */ /* 0x000fe20000011667 */
[----:B------:R-:W-:Y:S01]  /*16b0*/  IMAD.HI.U32 R6, R8, -0x326172a9, RZ ;  /* 0xcd9e8d5708067827 */ /* 0x000fe200078e00ff */
[----:B------:R-:W-:-:S02]  /*16c0*/  PRMT R211, R211, 0x5410, R211 ;  /* 0x00005410d3d37816 */ /* 0x000fc400000000d3 */
[----:B------:R-:W-:Y:S01]  /*16d0*/  PRMT R212, R11, 0x7610, R212 ;  /* 0x000076100bd47816 */ /* 0x000fe200000000d4 */
[----:B------:R-:W-:Y:S01]  /*16e0*/  IMAD.HI.U32 R7, R5, -0x2daee0ad, RZ ;  /* 0xd2511f5305077827 */ /* 0x000fe200078e00ff */
[----:B------:R-:W-:Y:S01]  /*16f0*/  LOP3.LUT R6, R9, UR9, R6, 0x96, !PT ;  /* 0x0000000909067c12 */ /* 0x000fe2000f8e9606 */
[----:B------:R-:W-:Y:S01]  /*1700*/  UIADD3 UR9, UPT, UPT, UR5, -0x126145ec, URZ ;  /* 0xed9eba1405097890 */ /* 0x000fe2000fffe0ff */
[----:B------:R-:W-:Y:S01]  /*1710*/  SHF.R.U64 R11, R100, 0x10, R101 ;  /* 0x00000010640b7819 */ /* 0x000fe20000001265 */
[----:B------:R-:W-:Y:S01]  /*1720*/  IMAD R8, R8, -0x326172a9, RZ ;  /* 0xcd9e8d5708087824 */ /* 0x000fe200078e02ff */
[----:B------:R-:W-:Y:S01]  /*1730*/  LOP3.LUT R7, R10, UR8, R7, 0x96, !PT ;  /* 0x000000080a077c12 */ /* 0x000fe2000f8e9607 */
[----:B------:R-:W-:Y:S01]  /*1740*/  IMAD R10, R5, -0x2daee0ad, RZ ;  /* 0xd2511f53050a7824 */ /* 0x000fe200078e02ff */
[----:B------:R-:W-:Y:S01]  /*1750*/  PRMT R211, R11, 0x7610, R211 ;  /* 0x000076100bd37816 */ /* 0x000fe200000000d3 */
[----:B------:R-:W-:Y:S01]  /*1760*/  IMAD.HI.U32 R9, R6, -0x2daee0ad, RZ ;  /* 0xd2511f5306097827 */ /* 0x000fe200078e00ff */
[----:B------:R-:W-:Y:S01]  /*1770*/  UIADD3 UR8, UPT, UPT, UR4, 0x1715609d, URZ ;  /* 0x1715609d04087890 */ /* 0x000fe2000fffe0ff */
[----:B------:R-:W-:-:S02]  /*1780*/  MOV R84, R52 ;  /* 0x0000003400547202 */ /* 0x000fc40000000f00 */
[C---:B------:R-:W-:Y:S01]  /*1790*/  IMAD.HI.U32 R5, R7.reuse, -0x326172a9, RZ ;  /* 0xcd9e8d5707057827 */ /* 0x040fe200078e00ff */
[----:B------:R-:W-:Y:S01]  /*17a0*/  LOP3.LUT R9, R10, UR9, R9, 0x96, !PT ;  /* 0x000000090a097c12 */ /* 0x000fe2000f8e9609 */
[----:B------:R-:W-:Y:S01]  /*17b0*/  UIADD3 UR9, UPT, UPT, UR4, -0x4ab325aa, URZ ;  /* 0xb54cda5604097890 */ /* 0x000fe2000fffe0ff */
[----:B------:R-:W-:Y:S01]  /*17c0*/  SHF.R.U64 R158, R52, 0x10, R53 ;  /* 0x00000010349e7819 */ /* 0x000fe20000001235 */
[----:B------:R-:W-:Y:S01]  /*17d0*/  IMAD R11, R6, -0x2daee0ad, RZ ;  /* 0xd2511f53060b7824 */ /* 0x000fe200078e02ff */
[----:B------:R-:W-:Y:S01]  /*17e0*/  LOP3.LUT R5, R8, UR10, R5, 0x96, !PT ;  /* 0x0000000a08057c12 */ /* 0x000fe2000f8e9605 */
[----:B------:R-:W-:Y:S01]  /*17f0*/  IMAD R8, R7, -0x326172a9, RZ ;  /* 0xcd9e8d5707087824 */ /* 0x000fe200078e02ff */
[----:B------:R-:W-:Y:S01]  /*1800*/  SHF.R.U64 R157, R54, 0x10, R55 ;  /* 0x00000010369d7819 */ /* 0x000fe20000001237 */
[----:B------:R-:W-:Y:S01]  /*1810*/  IMAD.HI.U32 R7, R9, -0x326172a9, RZ ;  /* 0xcd9e8d5709077827 */ /* 0x000fe200078e00ff */
[----:B------:R-:W-:Y:S01]  /*1820*/  SHF.R.U32.HI R82, RZ, 0x10, R53 ;  /* 0x00000010ff527819 */ /* 0x000fe20000011635 */
[----:B------:R-:W-:Y:S01]  /*1830*/  UIADD3 UR10, UPT, UPT, UR5, 0x646e171e, URZ ;  /* 0x646e171e050a7890 */ /* 0x000fe2000fffe0ff */
[--C-:B------:R-:W-:Y:S01]  /*1840*/  SHF.R.U64 R159, R48, 0x10, R49.reuse ;  /* 0x00000010309f7819 */ /* 0x100fe20000001231 */
[----:B------:R-:W-:Y:S01]  /*1850*/  IMAD.HI.U32 R6, R5, -0x2daee0ad, RZ ;  /* 0xd2511f5305067827 */ /* 0x000fe200078e00ff */
[----:B------:R-:W-:-:S02]  /*1860*/  SHF.R.U32.HI R52, RZ, 0x10, R49 ;  /* 0x00000010ff347819 */ /* 0x000fc40000011631 */
[----:B------:R-:W-:Y:S01]  /*1870*/  MOV R176, R46 ;  /* 0x0000002e00b07202 */ /* 0x000fe20000000f00 */
[----:B------:R-:W-:Y:S01]  /*1880*/  IMAD.MOV.U32 R54, RZ, RZ, R48 ;  /* 0x000000ffff367224 */ /* 0x000fe200078e0030 */
[--C-:B------:R-:W-:Y:S01]  /*1890*/  SHF.R.U64 R160, R46, 0x10, R47.reuse ;  /* 0x000000102ea07819 */ /* 0x100fe2000000122f */
[--C-:B------:R-:W-:Y:S01]  /*18a0*/  IMAD.MOV.U32 R53, RZ, RZ, R47.reuse ;  /* 0x000000ffff357224 */ /* 0x100fe200078e002f */
[----:B------:R-:W-:Y:S01]  /*18b0*/  SHF.R.U32.HI R49, RZ, 0x10, R47 ;  /* 0x00000010ff317819 */ /* 0x000fe2000001162f */
[----:B------:R-:W-:Y:S01]  /*18c0*/  IMAD.MOV.U32 R48, RZ, RZ, R44 ;  /* 0x000000ffff307224 */ /* 0x000fe200078e002c */
[----:B------:R-:W-:Y:S01]  /*18d0*/  MOV R175, R45 ;  /* 0x0000002d00af7202 */ /* 0x000fe20000000f00 */
[----:B------:R-:W-:Y:S01]  /*18e0*/  IMAD.MOV.U32 R47, RZ, RZ, R41 ;  /* 0x000000ffff2f7224 */ /* 0x000fe200078e0029 */
[--C-:B------:R-:W-:Y:S01]  /*18f0*/  SHF.R.U64 R161, R44, 0x10, R45.reuse ;  /* 0x000000102ca17819 */ /* 0x100fe2000000122d */
[----:B------:R-:W-:Y:S01]  /*1900*/  IMAD R5, R5, -0x2daee0ad, RZ ;  /* 0xd2511f5305057824 */ /* 0x000fe200078e02ff */
[----:B------:R-:W-:Y:S01]  /*1910*/  SHF.R.U32.HI R46, RZ, 0x10, R45 ;  /* 0x00000010ff2e7819 */ /* 0x000fe2000001162d */
[----:B------:R-:W-:Y:S01]  /*1920*/  IMAD.MOV.U32 R45, RZ, RZ, R39 ;  /* 0x000000ffff2d7224 */ /* 0x000fe200078e0027 */
[----:B------:R-:W-:Y:S01]  /*1930*/  SHF.R.U64 R163, R40, 0x10, R41 ;  /* 0x0000001028a37819 */ /* 0x000fe20000001229 */
[----:B------:R-:W-:Y:S01]  /*1940*/  IMAD R9, R9, -0x326172a9, RZ ;  /* 0xcd9e8d5709097824 */ /* 0x000fe200078e02ff */
[----:B------:R-:W-:Y:S01]  /*1950*/  LOP3.LUT R7, R8, UR8, R7, 0x96, !PT ;  /* 0x0000000808077c12 */ /* 0x000fe2000f8e9607 */
[----:B------:R-:W-:Y:S01]  /*1960*/  UIADD3 UR8, UPT, UPT, UR5, 0x1fd5c5a3, URZ ;  /* 0x1fd5c5a305087890 */ /* 0x000fe2000fffe0ff */
[----:B------:R-:W-:Y:S01]  /*1970*/  LOP3.LUT R11, R11, UR11, R6, 0x96, !PT ;  /* 0x0000000b0b0b7c12 */ /* 0x000fe2000f8e9606 */
[----:B------:R-:W-:Y:S01]  /*1980*/  UIADD3 UR11, UPT, UPT, UR4, -0xe443238, URZ ;  /* 0xf1bbcdc8040b7890 */ /* 0x000fe2000fffe0ff */
[----:B------:R-:W-:Y:S01]  /*1990*/  SHF.R.U32.HI R44, RZ, 0x10, R41 ;  /* 0x00000010ff2c7819 */ /* 0x000fe20000011629 */
[----:B------:R-:W-:Y:S01]  /*19a0*/  IMAD.HI.U32 R6, R7, -0x2daee0ad, RZ ;  /* 0xd2511f5307067827 */ /* 0x000fe200078e00ff */
[----:B------:R-:W-:-:S02]  /*19b0*/  SHF.R.U32.HI R40, RZ, 0x10, R39 ;  /* 0x00000010ff287819 */ /* 0x000fc40000011627 */
[----:B------:R-:W-:Y:S01]  /*19c0*/  MOV R41, R35 ;  /* 0x0000002300297202 */ /* 0x000fe20000000f00 */
[----:B------:R-:W-:Y:S01]  /*19d0*/  IMAD.HI.U32 R8, R11, -0x326172a9, RZ ;  /* 0xcd9e8d570b087827 */ /* 0x000fe200078e00ff */
[----:B------:R-:W-:Y:S02]  /*19e0*/  SHF.R.U32.HI R39, RZ, 0x10, R35 ;  /* 0x00000010ff277819 */ /* 0x000fe40000011623 */
[----:B------:R-:W-:Y:S01]  /*19f0*/  PRMT R247, R247, 0x5410, R12 ;  /* 0x00005410f7f77816 */ /* 0x000fe2000000000c */
[----:B------:R-:W-:Y:S01]  /*1a00*/  IMAD.MOV.U32 R35, RZ, RZ, R31 ;  /* 0x000000ffff237224 */ /* 0x000fe200078e001f */
[----:B------:R-:W-:Y:S01]  /*1a10*/  PRMT R215, R215, 0x5410, R215 ;  /* 0x00005410d7d77816 */ /* 0x000fe200000000d7 */
[----:B------:R-:W-:Y:S01]  /*1a20*/  IMAD.MOV.U32 R31, RZ, RZ, R27 ;  /* 0x000000ffff1f7224 */ /* 0x000fe200078e001b */
[----:B------:R-:W-:Y:S02]  /*1a30*/  SHF.R.U64 R12, R104, 0x10, R105 ;  /* 0x00000010680c7819 */ /* 0x000fe40000001269 */
[----:B------:R-:W-:Y:S01]  /*1a40*/  SHF.R.U64 R213, R42, 0x10, R43 ;  /* 0x000000102ad57819 */ /* 0x000fe2000000122b */
[----:B------:R1:W-:Y:S01]  /*1a50*/  STL.S16 [R1+0x18], R35 ;  /* 0x0000182301007387 */ /* 0x0003e20000100600 */
[----:B------:R-:W-:-:S02]  /*1a60*/  PRMT R210, R210, 0x5410, R210 ;  /* 0x00005410d2d27816 */ /* 0x000fc400000000d2 */
[----:B------:R-:W-:Y:S01]  /*1a70*/  SHF.R.U32.HI R10, RZ, 0x10, R101 ;  /* 0x00000010ff0a7819 */ /* 0x000fe20000011665 */
[----:B------:R1:W-:Y:S01]  /*1a80*/  STL.S16 [R1+0x16], R34 ;  /* 0x0000162201007387 */ /* 0x0003e20000100600 */
[----:B------:R-:W-:Y:S02]  /*1a90*/  SHF.R.U64 R209, R36, 0x10, R37 ;  /* 0x0000001024d17819 */ /* 0x000fe40000001225 */
[----:B------:R-:W-:Y:S01]  /*1aa0*/  MOV R27, R25 ;  /* 0x00000019001b7202 */ /* 0x000fe20000000f00 */
[----:B------:R-:W-:Y:S01]  /*1ab0*/  IMAD.MOV.U32 R25, RZ, RZ, R21 ;  /* 0x000000ffff197224 */ /* 0x000fe200078e0015 */
[----:B------:R-:W-:Y:S01]  /*1ac0*/  PRMT R215, R12, 0x7610, R215 ;  /* 0x000076100cd77816 */ /* 0x000fe200000000d7 */
[----:B------:R1:W-:Y:S01]  /*1ad0*/  STL.S16 [R1+0x14], R31 ;  /* 0x0000141f01007387 */ /* 0x0003e20000100600 */
[----:B------:R-:W-:Y:S01]  /*1ae0*/  PRMT R213, R213, 0x5410, R213 ;  /* 0x00005410d5d57816 */ /* 0x000fe200000000d5 */
[----:B------:R-:W-:Y:S01]  /*1af0*/  IMAD.MOV.U32 R21, RZ, RZ, R19 ;  /* 0x000000ffff157224 */ /* 0x000fe200078e0013 */
[----:B------:R-:W-:Y:S01]  /*1b00*/  SHF.R.U64 R12, R102, 0x10, R103 ;  /* 0x00000010660c7819 */ /* 0x000fe20000001267 */
[----:B------:R1:W-:Y:S01]  /*1b10*/  STL.S16 [R1+0x12], R30 ;  /* 0x0000121e01007387 */ /* 0x0003e20000100600 */
[----:B------:R-:W-:-:S02]  /*1b20*/  PRMT R210, R10, 0x7610, R210 ;  /* 0x000076100ad27816 */ /* 0x000fc400000000d2 */
[----:B------:R-:W-:Y:S01]  /*1b30*/  PRMT R209, R209, 0x5410, R209 ;  /* 0x00005410d1d17816 */ /* 0x000fe200000000d1 */
[----:B------:R1:W-:Y:S01]  /*1b40*/  STL.S16 [R1+0x10], R27 ;  /* 0x0000101b01007387 */ /* 0x0003e20000100600 */
[----:B------:R-:W-:Y:S02]  /*1b50*/  SHF.R.U64 R10, R98, 0x10, R99 ;  /* 0x00000010620a7819 */ /* 0x000fe40000001263 */
[----:B------:R-:W-:Y:S01]  /*1b60*/  LOP3.LUT R6, R5, UR10, R6, 0x96, !PT ;  /* 0x0000000a05067c12 */ /* 0x000fe2000f8e9606 */
[----:B------:R1:W-:Y:S01]  /*1b70*/  STL.S16 [R1+0xe], R26 ;  /* 0x00000e1a01007387 */ /* 0x0003e20000100600 */
[----:B------:R-:W-:Y:S02]  /*1b80*/  LOP3.LUT R8, R9, UR9, R8, 0x96, !PT ;  /* 0x0000000909087c12 */ /* 0x000fe4000f8e9608 */
[----:B------:R-:W-:Y:S01]  /*1b90*/  MOV R19, R17 ;  /* 0x0000001100137202 */ /* 0x000fe20000000f00 */
[----:B------:R1:W-:Y:S01]  /*1ba0*/  STL.S16 [R1+0xc], R25 ;  /* 0x00000c1901007387 */ /* 0x0003e20000100600 */
[----:B------:R-:W-:Y:S01]  /*1bb0*/  PRMT R213, R12, 0x7610, R213 ;  /* 0x000076100cd57816 */ /* 0x000fe200000000d5 */
[----:B------:R-:W-:Y:S01]  /*1bc0*/  IMAD R12, R7, -0x2daee0ad, RZ ;  /* 0xd2511f53070c7824 */ /* 0x000fe200078e02ff */
[----:B------:R-:W-:Y:S01]  /*1bd0*/  PRMT R209, R10, 0x7610, R209 ;  /* 0x000076100ad17816 */ /* 0x000fe200000000d1 */
[----:B------:R-:W-:Y:S01]  /*1be0*/  IMAD.MOV.U32 R17, RZ, RZ, R15 ;  /* 0x000000ffff117224 */ /* 0x000fe200078e000f */
[----:B------:R1:W-:Y:S01]  /*1bf0*/  STL.S16 [R1+0xa], R24 ;  /* 0x00000a1801007387 */ /* 0x0003e20000100600 */
[----:B------:R-:W-:Y:S01]  /*1c00*/  IMAD R10, R11, -0x326172a9, RZ ;  /* 0xcd9e8d570b0a7824 */ /* 0x000fe200078e02ff */
[----:B------:R-:W-:Y:S01]  /*1c10*/  SHF.R.U32.HI R208, RZ, 0x10, R37 ;  /* 0x00000010ffd07819 */ /* 0x000fe20000011625 */
[----:B------:R-:W-:Y:S01]  /*1c20*/  IMAD.HI.U32 R5, R6, -0x326172a9, RZ ;  /* 0xcd9e8d5706057827 */ /* 0x000fe200078e00ff */
[----:B------:R1:W-:Y:S01]  /*1c30*/  STL.S16 [R1+0x8], R21 ;  /* 0x0000081501007387 */ /* 0x0003e20000100600 */
[----:B------:R-:W-:-:S02]  /*1c40*/  SHF.R.U32.HI R9, RZ, 0x10, R99 ;  /* 0x00000010ff097819 */ /* 0x000fc40000011663 */
[----:B------:R-:W-:Y:S01]  /*1c50*/  IMAD.HI.U32 R7, R8, -0x2daee0ad, RZ ;  /* 0xd2511f5308077827 */ /* 0x000fe200078e00ff */
[----:B------:R1:W-:Y:S01]  /*1c60*/  STL.S16 [R1+0x6], R20 ;  /* 0x0000061401007387 */ /* 0x0003e20000100600 */
[----:B------:R-:W-:Y:S02]  /*1c70*/  PRMT R208, R208, 0x5410, R208 ;  /* 0x00005410d0d07816 */ /* 0x000fe400000000d0 */
[----:B------:R-:W-:Y:S01]  /*1c80*/  LOP3.LUT R5, R10, UR13, R5, 0x96, !PT ;  /* 0x0000000d0a057c12 */ /* 0x000fe2000f8e9605 */
[----:B------:R1:W-:Y:S01]  /*1c90*/  STL.S16 [R1+0x4], R19 ;  /* 0x0000041301007387 */ /* 0x0003e20000100600 */
[----:B------:R-:W-:Y:S01]  /*1ca0*/  LOP3.LUT R7, R12, UR8, R7, 0x96, !PT ;  /* 0x000000080c077c12 */ /* 0x000fe2000f8e9607 */
[----:B------:R-:W-:Y:S01]  /*1cb0*/  IMAD R6, R6, -0x326172a9, RZ ;  /* 0xcd9e8d5706067824 */ /* 0x000fe200078e02ff */
[----:B------:R-:W-:Y:S01]  /*1cc0*/  SHF.R.U64 R156, R58, 0x10, R59 ;  /* 0x000000103a9c7819 */ /* 0x000fe2000000123b */
[----:B------:R1:W-:Y:S01]  /*1cd0*/  STL.S16 [R1+0x2], R18 ;  /* 0x0000021201007387 */ /* 0x0003e20000100600 */
[----:B------:R-:W-:Y:S01]  /*1ce0*/  SHF.R.U64 R155, R60, 0x10, R61 ;  /* 0x000000103c9b7819 */ /* 0x000fe2000000123d */
[----:B------:R-:W-:Y:S01]  /*1cf0*/  IMAD.MOV.U32 R15, RZ, RZ, R63 ;  /* 0x000000ffff0f7224 */ /* 0x000fe200078e003f */
[----:B------:R-:W-:Y:S01]  /*1d00*/  SHF.R.U32.HI R77, RZ, 0x10, R61 ;  /* 0x00000010ff4d7819 */ /* 0x000fe2000001163d */
[----:B------:R1:W-:Y:S01]  /*1d10*/  STL.S16 [R1], R17 ;  /* 0x0000001101007387 */ /* 0x0003e20000100600 */
[--C-:B------:R-:W-:Y:S01]  /*1d20*/  IMAD.MOV.U32 R61, RZ, RZ, R139.reuse ;  /* 0x000000ffff3d7224 */ /* 0x100fe200078e008b */
[--C-:B------:R-:W-:Y:S01]  /*1d30*/  SHF.R.U64 R145, R138, 0x10, R139.reuse ;  /* 0x000000108a917819 */ /* 0x100fe2000000128b */
[----:B------:R-:W-:Y:S01]  /*1d40*/  IMAD.MOV.U32 R138, RZ, RZ, RZ ;  /* 0x000000ffff8a7224 */ /* 0x000fe200078e00ff */
[----:B------:R-:W-:Y:S01]  /*1d50*/  SHF.R.U32.HI R144, RZ, 0x10, R139 ;  /* 0x00000010ff907819 */ /* 0x000fe2000001168b */
[----:B------:R-:W-:Y:S01]  /*1d60*/  IMAD.HI.U32 R139, R7, -0x326172a9, RZ ;  /* 0xcd9e8d57078b7827 */ /* 0x000fe200078e00ff */
[----:B------:R-:W-:Y:S01]  /*1d70*/  MOV R58, R140 ;  /* 0x0000008c003a7202 */ /* 0x000fe20000000f00 */
[----:B------:R-:W0:Y:S01]  /*1d80*/  LDCU.U8 UR13, c[0x0][0x410] ;  /* 0x00008200ff0d77ac */ /* 0x000e220008000000 */
[----:B------:R-:W-:Y:S01]  /*1d90*/  SHF.R.U64 R143, R140, 0x10, R141 ;  /* 0x000000108c8f7819 */ /* 0x000fe2000000128d */
[----:B------:R-:W-:Y:S01]  /*1da0*/  IMAD.HI.U32 R140, R5, -0x2daee0ad, RZ ;  /* 0xd2511f53058c7827 */ /* 0x000fe200078e00ff */
[----:B------:R-:W-:Y:S01]  /*1db0*/  PRMT R208, R9, 0x7610, R208 ;  /* 0x0000761009d07816 */ /* 0x000fe200000000d0 */
[----:B------:R-:W4:Y:S01]  /*1dc0*/  LDCU.64 UR8, c[0x0][0x408] ;  /* 0x00008100ff0877ac */ /* 0x000f220008000a00 */
[----:B------:R-:W-:Y:S01]  /*1dd0*/  SHF.R.U32.HI R206, RZ, 0x10, R33 ;  /* 0x00000010ffce7819 */ /* 0x000fe20000011621 */
[----:B------:R-:W-:Y:S01]  /*1de0*/  IMAD R9, R8, -0x2daee0ad, RZ ;  /* 0xd2511f5308097824 */ /* 0x000fe200078e02ff */
[----:B------:R-:W-:Y:S01]  /*1df0*/  MOV R251, R13 ;  /* 0x0000000d00fb7202 */ /* 0x000fe20000000f00 */
[----:B------:R-:W-:Y:S01]  /*1e00*/  IMAD.MOV.U32 R13, RZ, RZ, R57 ;  /* 0x000000ffff0d7224 */ /* 0x000fe200078e0039 */
[----:B------:R-:W-:Y:S01]  /*1e10*/  LOP3.LUT R139, R6, UR11, R139, 0x96, !PT ;  /* 0x0000000b068b7c12 */ /* 0x000fe2000f8e968b */
[----:B------:R-:W-:Y:S01]  /*1e20*/  IMAD R5, R5, -0x2daee0ad, RZ ;  /* 0xd2511f5305057824 */ /* 0x000fe200078e02ff */
[----:B------:R-:W-:Y:S01]  /*1e30*/  LOP3.LUT R140, R9, UR15, R140, 0x96, !PT ;  /* 0x0000000f098c7c12 */ /* 0x000fe2000f8e968c */
[----:B------:R-:W-:Y:S01]  /*1e40*/  IMAD R8, R7, -0x326172a9, RZ ;  /* 0xcd9e8d5707087824 */ /* 0x000fe200078e02ff */
[----:B------:R-:W-:Y:S01]  /*1e50*/  PRMT R206, R206, 0x5410, R206 ;  /* 0x00005410cece7816 */ /* 0x000fe200000000ce */
[----:B------:R-:W0:Y:S01]  /*1e60*/  LDCU.64 UR10, c[0x0][0x3a0] ;  /* 0x00007400ff0a77ac */ /* 0x000e220008000a00 */
[----:B------:R-:W-:Y:S01]  /*1e70*/  SHF.R.U32.HI R10, RZ, 0x10, R97 ;  /* 0x00000010ff0a7819 */ /* 0x000fe20000011661 */
[----:B------:R-:W-:Y:S01]  /*1e80*/  IMAD.HI.U32 R133, R140, -0x326172a9, RZ ;  /* 0xcd9e8d578c857827 */ /* 0x000fe200078e00ff */
[----:B------:R-:W-:-:S02]  /*1e90*/  SHF.R.U64 R207, R32, 0x10, R33 ;  /* 0x0000001020cf7819 */ /* 0x000fc40000001221 */
[--C-:B------:R-:W-:Y:S01]  /*1ea0*/  SHF.R.U64 R205, R28, 0x10, R29.reuse ;  /* 0x000000101ccd7819 */ /* 0x100fe2000000121d */
[----:B------:R-:W-:Y:S01]  /*1eb0*/  IMAD R140, R140, -0x326172a9, RZ ;  /* 0xcd9e8d578c8c7824 */ /* 0x000fe200078e02ff */
[----:B------:R-:W-:Y:S02]  /*1ec0*/  SHF.R.U32.HI R204, RZ, 0x10, R29 ;  /* 0x00000010ffcc7819 */ /* 0x000fe4000001161d */
[--C-:B------:R-:W-:Y:S02]  /*1ed0*/  SHF.R.U64 R203, R22, 0x10, R23.reuse ;  /* 0x0000001016cb7819 */ /* 0x100fe40000001217 */
[----:B------:R-:W-:Y:S02]  /*1ee0*/  SHF.R.U32.HI R202, RZ, 0x10, R23 ;  /* 0x00000010ffca7819 */ /* 0x000fe40000011617 */
[----:B------:R-:W-:Y:S01]  /*1ef0*/  SHF.R.U64 R154, R64, 0x10, R65 ;  /* 0x00000010409a7819 */ /* 0x000fe20000001241 */
[----:B------:R-:W-:Y:S01]  /*1f00*/  IMAD.MOV.U32 R64, RZ, RZ, R134 ;  /* 0x000000ffff407224 */ /* 0x000fe200078e0086 */
[----:B------:R-:W-:-:S02]  /*1f10*/  SHF.R.U64 R153, R66, 0x10, R67 ;  /* 0x0000001042997819 */ /* 0x000fc40000001243 */
[----:B------:R-:W-:Y:S01]  /*1f20*/  SHF.R.U32.HI R73, RZ, 0x10, R67 ;  /* 0x00000010ff497819 */ /* 0x000fe20000011643 */
[----:B------:R-:W-:Y:S01]  /*1f30*/  IMAD.MOV.U32 R67, RZ, RZ, R91 ;  /* 0x000000ffff437224 */ /* 0x000fe200078e005b */
[----:B------:R-:W-:Y:S01]  /*1f40*/  SHF.R.U64 R148, R134, 0x10, R135 ;  /* 0x0000001086947819 */ /* 0x000fe20000001287 */
[C---:B------:R-:W-:Y:S01]  /*1f50*/  IMAD.HI.U32 R134, R139.reuse, -0x2daee0ad, RZ ;  /* 0xd2511f538b867827 */ /* 0x040fe200078e00ff */
[----:B------:R-:W-:Y:S02]  /*1f60*/  MOV R83, R55 ;  /* 0x0000003700537202 */ /* 0x000fe40000000f00 */
[----:B------:R-:W-:Y:S01]  /*1f70*/  SHF.R.U32.HI R81, RZ, 0x10, R55 ;  /* 0x00000010ff517819 */ /* 0x000fe20000011637 */
[----:B------:R-:W-:Y:S01]  /*1f80*/  IMAD R139, R139, -0x2daee0ad, RZ ;  /* 0xd2511f538b8b7824 */ /* 0x000fe200078e02ff */
[----:B------:R-:W-:Y:S02]  /*1f90*/  SHF.R.U32.HI R78, RZ, 0x10, R59 ;  /* 0x00000010ff4e7819 */ /* 0x000fe4000001163b */
[----:B------:R-:W-:-:S02]  /*1fa0*/  MOV R198, R60 ;  /* 0x0000003c00c67202 */ /* 0x000fc40000000f00 */
[----:B------:R-:W-:Y:S02]  /*1fb0*/  MOV R197, R65 ;  /* 0x0000004100c57202 */ /* 0x000fe40000000f00 */
[----:B------:R-:W-:Y:S02]  /*1fc0*/  SHF.R.U32.HI R74, RZ, 0x10, R65 ;  /* 0x00000010ff4a7819 */ /* 0x000fe40000011641 */
[----:B------:R-:W-:Y:S02]  /*1fd0*/  MOV R72, R68 ;  /* 0x0000004400487202 */ /* 0x000fe40000000f00 */
[--C-:B------:R-:W-:Y:S02]  /*1fe0*/  SHF.R.U64 R152, R68, 0x10, R69.reuse ;  /* 0x0000001044987819 */ /* 0x100fe40000001245 */
[----:B------:R-:W-:Y:S02]  /*1ff0*/  SHF.R.U32.HI R71, RZ, 0x10, R69 ;  /* 0x00000010ff477819 */ /* 0x000fe40000011645 */
[----:B------:R-:W-:-:S02]  /*2000*/  SHF.R.U32.HI R142, RZ, 0x10, R141 ;  /* 0x00000010ff8e7819 */ /* 0x000fc4000001168d */
[----:B------:R-:W-:Y:S02]  /*2010*/  PRMT R250, R13, 0x5410, R250 ;  /* 0x000054100dfa7816 */ /* 0x000fe400000000fa */
[----:B------:R-:W-:Y:S02]  /*2020*/  PRMT R206, R10, 0x7610, R206 ;  /* 0x000076100ace7816 */ /* 0x000fe400000000ce */
[----:B------:R-:W-:Y:S02]  /*2030*/  MOV R69, R87 ;  /* 0x0000005700457202 */ /* 0x000fe40000000f00 */
[--C-:B------:R-:W-:Y:S02]  /*2040*/  SHF.R.U64 R151, R86, 0x10, R87.reuse ;  /* 0x0000001056977819 */ /* 0x100fe40000001257 */
[----:B------:R-:W-:Y:S02]  /*2050*/  SHF.R.U32.HI R68, RZ, 0x10, R87 ;  /* 0x00000010ff447819 */ /* 0x000fe40000011657 */
[----:B------:R-:W-:-:S02]  /*2060*/  SHF.R.U64 R150, R88, 0x10, R89 ;  /* 0x0000001058967819 */ /* 0x000fc40000001259 */
[----:B------:R-:W-:Y:S02]  /*2070*/  SHF.R.U32.HI R66, RZ, 0x10, R89 ;  /* 0x00000010ff427819 */ /* 0x000fe40000011659 */
[----:B------:R-:W-:Y:S02]  /*2080*/  MOV R182, R90 ;  /* 0x0000005a00b67202 */ /* 0x000fe40000000f00 */
[--C-:B------:R-:W-:Y:S02]  /*2090*/  SHF.R.U64 R149, R90, 0x10, R91.reuse ;  /* 0x000000105a957819 */ /* 0x100fe4000000125b */
[----:B------:R-:W-:Y:S02]  /*20a0*/  SHF.R.U32.HI R65, RZ, 0x10, R91 ;  /* 0x00000010ff417819 */ /* 0x000fe4000001165b */
[----:B------:R-:W-:Y:S02]  /*20b0*/  MOV R181, R135 ;  /* 0x0000008700b57202 */ /* 0x000fe40000000f00 */
[----:B------:R-:W-:-:S02]  /*20c0*/  SHF.R.U32.HI R60, RZ, 0x10, R135 ;  /* 0x00000010ff3c7819 */ /* 0x000fc40000011687 */
[----:B------:R-:W-:Y:S02]  /*20d0*/  MOV R59, R147 ;  /* 0x00000093003b7202 */ /* 0x000fe40000000f00 */
[--C-:B------:R-:W-:Y:S02]  /*20e0*/  SHF.R.U64 R141, R146, 0x10, R147.reuse ;  /* 0x00000010928d7819 */ /* 0x100fe40000001293 */
[----:B------:R-:W-:Y:S02]  /*20f0*/  SHF.R.U32.HI R55, RZ, 0x10, R147 ;  /* 0x00000010ff377819 */ /* 0x000fe40000011693 */
[----:B------:R-:W-:Y:S02]  /*2100*/  MOV R252, R62 ;  /* 0x0000003e00fc7202 */ /* 0x000fe40000000f00 */
        /* <DEDUP_REMOVED lines=8> */
[--C-:B------:R-:W-:Y:S02]  /*2190*/  SHF.R.U64 R10, R92, 0x10, R93.reuse ;  /* 0x000000105c0a7819 */ /* 0x100fe4000000125d */
[----:B------:R-:W-:Y:S02]  /*21a0*/  SHF.R.U32.HI R6, RZ, 0x10, R93 ;  /* 0x00000010ff067819 */ /* 0x000fe4000001165d */
        /* <DEDUP_REMOVED lines=50> */
[----:B------:R-:W-:Y:S02]  /*24d0*/  LOP3.LUT R133, R8, UR17, R133, 0x96, !PT ;  /* 0x0000001108857c12 */ /* 0x000fe4000f8e9685 */
[----:B------:R-:W-:-:S02]  /*24e0*/  LOP3.LUT R134, R5, UR16, R134, 0x96, !PT ;  /* 0x0000001005867c12 */ /* 0x000fc4000f8e9686 */
[----:B01234-:R-:W-:-:S07]  /*24f0*/  LOP3.LUT R135, R4, 0x3, RZ, 0xc0, !PT ;  /* 0x0000000304877812 */ /* 0x01ffce00078ec0ff */
.L_x_79146:
[----:B0-----:R-:W0:Y:S08]  /*2500*/  LDC.64 R12, c[0x0][0x3f0] ;  /* 0x0000fc00ff0c7b82 */ /* 0x001e300000000a00 */
[----:B------:R-:W1:Y:S08]  /*2510*/  LDC.64 R14, c[0x0][0x3f8] ;  /* 0x0000fe00ff0e7b82 */ /* 0x000e700000000a00 */
[----:B------:R-:W2:Y:S01]  /*2520*/  LDC R188, c[0x0][0x388] ;  /* 0x0000e200ffbc7b82 */ /* 0x000ea20000000800 */
[----:B0-----:R-:W-:-:S05]  /*2530*/  IMAD.WIDE R12, R136, 0x4, R12 ;  /* 0x00000004880c7825 */ /* 0x001fca00078e020c */
[----:B------:R-:W3:Y:S01]  /*2540*/  LDG.E R19, desc[UR6][R12.64] ;  /* 0x000000060c137981 */ /* 0x000ee2000c1e1900 */
[----:B------:R-:W-:Y:S02]  /*2550*/  IMAD.MOV.U32 R169, RZ, RZ, RZ ;  /* 0x000000ffffa97224 */ /* 0x000fe400078e00ff */
[----:B-1----:R-:W-:Y:S01]  /*2560*/  IMAD.WIDE R14, R136, 0x4, R14 ;  /* 0x00000004880e7825 */ /* 0x002fe200078e020e */
[----:B------:R-:W0:Y:S04]  /*2570*/  S2R R189, SR_TID.X ;  /* 0x0000000000bd7919 */ /* 0x000e280000002100 */
[----:B-----5:R-:W5:Y:S01]  /*2580*/  LDG.E R168, desc[UR6][R14.64] ;  /* 0x000000060ea87981 */ /* 0x020f62000c1e1900 */
[----:B------:R-:W-:-:S04]  /*2590*/  ISETP.NE.U32.AND P0, PT, RZ, UR10, PT ;  /* 0x0000000aff007c0c */ /* 0x000fc8000bf05070 */
[----:B------:R-:W-:Y:S02]  /*25a0*/  ISETP.NE.AND.EX P0, PT, RZ, UR11, PT, P0 ;  /* 0x0000000bff007c0c */ /* 0x000fe4000bf05300 */
[----:B0-----:R-:W-:Y:S01]  /*25b0*/  LOP3.LUT R185, R189, 0x1f, RZ, 0xc0, !PT ;  /* 0x0000001fbdb97812 */ /* 0x001fe200078ec0ff */
[----:B------:R-:W-:Y:S01]  /*25c0*/  BSSY.RECONVERGENT B0, `(.L_x_78003) ;  /* 0x0000360000007945 */ /* 0x000fe20003800200 */
        /* <DEDUP_REMOVED lines=8> */
[----:B------:R0:W5:Y:S02]  /*2650*/  @P1 LDG.E.128 R4, desc[UR6][R12.64] ;  /* 0x000000060c041981 */ /* 0x000164000c1e1d00 */
[----:B0-----:R-:W-:-:S05]  /*2660*/  IMAD R12, R136, R188, RZ ;  /* 0x000000bc880c7224 */ /* 0x001fca00078e02ff */
[----:B------:R-:W-:-:S04]  /*2670*/  SHF.R.S32.HI R13, RZ, 0x1f, R12 ;  /* 0x0000001fff0d7819 */ /* 0x000fc8000001140c */
[----:B------:R-:W-:-:S04]  /*2680*/  LEA.HI R13, R13, R12, RZ, 0x2 ;  /* 0x0000000c0d0d7211 */ /* 0x000fc800078f10ff */
[----:B------:R-:W-:Y:S01]  /*2690*/  LEA.HI.SX32 R174, R13, R185, 0x1e ;  /* 0x000000b90dae7211 */ /* 0x000fe200078ff2ff */
        /* <DEDUP_REMOVED lines=26> */
.L_x_78009:
        /* <DEDUP_REMOVED lines=13> */
.L_x_78011:
[----:B------:R-:W-:Y:S05]  /*2910*/  BSYNC.RECONVERGENT B3 ;  /* 0x0000000000037941 */ /* 0x000fea0003800200 */
.L_x_78010:
        /* <DEDUP_REMOVED lines=61> */
.L_x_78008:
[----:B------:R-:W-:Y:S05]  /*2cf0*/  BSYNC.RECONVERGENT B2 ;  /* 0x0000000000027941 */ /* 0x000fea0003800200 */
.L_x_78007:
[----:B------:R-:W-:Y:S01]  /*2d00*/  I2FP.F32.U32 R14, R13 ;  /* 0x0000000d000e7245 */ /* 0x000fe20000201000 */
[----:B------:R-:W-:Y:S02]  /*2d10*/  IMAD.MOV.U32 R15, RZ, RZ, 0x2f800000 ;  /* 0x2f800000ff0f7424 */ /* 0x000fe400078e00ff */
[----:B-----5:R-:W-:Y:S01]  /*2d20*/  FMUL.FTZ R13, R4, UR9 ;  /* 0x00000009040d7c20 */ /* 0x020fe20008410000 */
[----:B------:R-:W-:Y:S02]  /*2d30*/  HADD2.F32 R88, -RZ, R201.H1_H1 ;  /* 0x300000c9ff587230 */ /* 0x000fe40000004100 */
[----:B------:R-:W-:Y:S01]  /*2d40*/  FFMA.FTZ R14, R14, R15, 1.1641532182693481445e-10 ;  /* 0x2f0000000e0e7423 */ /* 0x000fe2000001000f */
[----:B------:R-:W-:-:S04]  /*2d50*/  FMUL.FTZ R13, R13, UR8 ;  /* 0x000000080d0d7c20 */ /* 0x000fc80008410000 */
[----:B------:R-:W-:-:S04]  /*2d60*/  FSETP.GTU.FTZ.AND P3, PT, R14, UR12, PT ;  /* 0x0000000c0e007c0b */ /* 0x000fc8000bf7c000 */
[----:B------:R-:W-:Y:S02]  /*2d70*/  FSEL R14, R13, RZ, !P3 ;  /* 0x000000ff0d0e7208 */ /* 0x000fe40005800000 */
[----:B------:R-:W-:-:S03]  /*2d80*/  SEL R13, RZ, 0x1, P3 ;  /* 0x00000001ff0d7807 */ /* 0x000fc60001800000 */
[----:B------:R-:W-:Y:S01]  /*2d90*/  FFMA.FTZ R88, R14, R88, R8 ;  /* 0x000000580e587223 */ /* 0x000fe20000010008 */
[----:B------:R-:W-:-:S07]  /*2da0*/  PRMT R141, R13, 0x7610, R141 ;  /* 0x000076100d8d7816 */ /* 0x000fce000000008d */
.L_x_78006:
[----:B------:R-:W-:Y:S05]  /*2db0*/  BSYNC.RECONVERGENT B1 ;  /* 0x0000000000017941 */ /* 0x000fea0003800200 */
.L_x_78005:
        /* <DEDUP_REMOVED lines=17> */
.L_x_78016:
        /* <DEDUP_REMOVED lines=13> */
.L_x_78018:
[----:B------:R-:W-:Y:S05]  /*2fa0*/  BSYNC.RECONVERGENT B3 ;  /* 0x0000000000037941 */ /* 0x000fea0003800200 */
.L_x_78017:
        /* <DEDUP_REMOVED lines=61> */
.L_x_78015:
[----:B------:R-:W-:Y:S05]  /*3380*/  BSYNC.RECONVERGENT B2 ;  /* 0x0000000000027941 */ /* 0x000fea0003800200 */
.L_x_78014:
[----:B------:R-:W-:Y:S01]  /*3390*/  I2FP.F32.U32 R14, R14 ;  /* 0x0000000e000e7245 */ /* 0x000fe20000201000 */
[----:B------:R-:W-:Y:S02]  /*33a0*/  HFMA2 R15, -RZ, RZ, 0.1171875, 0 ;  /* 0x2f800000ff0f7431 */ /* 0x000fe400000001ff */
[----:B-----5:R-:W-:Y:S01]  /*33b0*/  FMUL.FTZ R12, R5, UR9 ;  /* 0x00000009050c7c20 */ /* 0x020fe20008410000 */
[----:B------:R-:W-:Y:S02]  /*33c0*/  HADD2.F32 R89, -RZ, R158.H0_H0 ;  /* 0x2000009eff597230 */ /* 0x000fe40000004100 */
[----:B------:R-:W-:Y:S01]  /*33d0*/  FFMA.FTZ R14, R14, R15, 1.1641532182693481445e-10 ;  /* 0x2f0000000e0e7423 */ /* 0x000fe2000001000f */
[----:B------:R-:W-:-:S04]  /*33e0*/  FMUL.FTZ R12, R12, UR8 ;  /* 0x000000080c0c7c20 */ /* 0x000fc80008410000 */
[----:B------:R-:W-:-:S04]  /*33f0*/  FSETP.GTU.FTZ.AND P3, PT, R14, UR12, PT ;  /* 0x0000000c0e007c0b */ /* 0x000fc8000bf7c000 */
[----:B------:R-:W-:Y:S02]  /*3400*/  FSEL R14, R12, RZ, !P3 ;  /* 0x000000ff0c0e7208 */ /* 0x000fe40005800000 */
[----:B------:R-:W-:-:S03]  /*3410*/  SEL R12, RZ, 0x1, P3 ;  /* 0x00000001ff0c7807 */ /* 0x000fc60001800000 */
[----:B------:R-:W-:Y:S01]  /*3420*/  FFMA.FTZ R89, R14, R89, R9 ;  /* 0x000000590e597223 */ /* 0x000fe20000010009 */
[----:B------:R-:W-:-:S07]  /*3430*/  PRMT R142, R12, 0x7610, R142 ;  /* 0x000076100c8e7816 */ /* 0x000fce000000008e */
.L_x_78013:
[----:B------:R-:W-:Y:S05]  /*3440*/  BSYNC.RECONVERGENT B1 ;  /* 0x0000000000017941 */ /* 0x000fea0003800200 */
.L_x_78012:
        /* <DEDUP_REMOVED lines=17> */
.L_x_78023:
        /* <DEDUP_REMOVED lines=13> */
.L_x_78025:
[----:B------:R-:W-:Y:S05]  /*3630*/  BSYNC.RECONVERGENT B3 ;  /* 0x0000000000037941 */ /* 0x000fea0003800200 */
.L_x_78024:
        /* <DEDUP_REMOVED lines=58> */
[----:B------:R-:W-:Y:S01]  /*39e0*/  IMAD.MOV.U32 R14, RZ, RZ, R18 ;  /* 0x000000ffff0e7224 */ /* 0x000fe200078e0012 */
[----:B------:R-:W-:Y:S01]  /*39f0*/  MOV R18, R12 ;  /* 0x0000000c00127202 */ /* 0x000fe20000000f00 */
[----:B------:R-:W-:-:S07]  /*3a00*/  IMAD.MOV.U32 R12, RZ, RZ, RZ ;  /* 0x000000ffff0c7224 */ /* 0x000fce00078e00ff */
.L_x_78022:
[----:B------:R-:W-:Y:S05]  /*3a10*/  BSYNC.RECONVERGENT B2 ;  /* 0x0000000000027941 */ /* 0x000fea0003800200 */
.L_x_78021:
[----:B------:R-:W-:Y:S01]  /*3a20*/  I2FP.F32.U32 R14, R14 ;  /* 0x0000000e000e7245 */ /* 0x000fe20000201000 */
[----:B------:R-:W-:Y:S02]  /*3a30*/  IMAD.MOV.U32 R15, RZ, RZ, 0x2f800000 ;  /* 0x2f800000ff0f7424 */ /* 0x000fe400078e00ff */
        /* <DEDUP_REMOVED lines=9> */
.L_x_78020:
[----:B------:R-:W-:Y:S05]  /*3ad0*/  BSYNC.RECONVERGENT B1 ;  /* 0x0000000000017941 */ /* 0x000fea0003800200 */
.L_x_78019:
        /* <DEDUP_REMOVED lines=16> */
.L_x_78029:
        /* <DEDUP_REMOVED lines=13> */
.L_x_78031:
[----:B------:R-:W-:Y:S05]  /*3cb0*/  BSYNC.RECONVERGENT B2 ;  /* 0x0000000000027941 */ /* 0x000fea0003800200 */
.L_x_78030:
        /* <DEDUP_REMOVED lines=42> */
[----:B------:R-:W-:Y:S02]  /*3f60*/  HFMA2 R21, -RZ, RZ, 0, 0 ;  /* 0x00000000ff157431 */ /* 0x000fe400000001ff */
        /* <DEDUP_REMOVED lines=18> */
.L_x_78028:
[----:B------:R-:W-:Y:S05]  /*4090*/  BSYNC.RECONVERGENT B1 ;  /* 0x0000000000017941 */ /* 0x000fea0003800200 */
.L_x_78027:
        /* <DEDUP_REMOVED lines=10> */
[----:B------:R-:W-:Y:S01]  /*4140*/  PRMT R144, R12, 0x7610, R144 ;  /* 0x000076100c907816 */ /* 0x000fe20000000090 */
[----:B------:R-:W-:Y:S06]  /*4150*/  BRA `(.L_x_78026) ;  /* 0x0000001800987947 */ /* 0x000fec0003800000 */
.L_x_78004:
        /* <DEDUP_REMOVED lines=21> */
.L_x_78036:
        /* <DEDUP_REMOVED lines=13> */
.L_x_78038:
[----:B------:R-:W-:Y:S05]  /*4380*/  BSYNC.RECONVERGENT B3 ;  /* 0x0000000000037941 */ /* 0x000fea0003800200 */
.L_x_78037:
        /* <DEDUP_REMOVED lines=61> */
.L_x_78035:
[----:B------:R-:W-:Y:S05]  /*4760*/  BSYNC.RECONVERGENT B2 ;  /* 0x0000000000027941 */ /* 0x000fea0003800200 */
.L_x_78034:
        /* <DEDUP_REMOVED lines=9> */
[----:B------:R-:W-:Y:S01]  /*4800*/  FMUL.FTZ R88, R14, R88 ;  /* 0x000000580e587220 */ /* 0x000fe20000410000 */
[----:B------:R-:W-:-:S07]  /*4810*/  PRMT R141, R13, 0x7610, R141 ;  /* 0x000076100d8d7816 */ /* 0x000fce000000008d */
.L_x_78033:
[----:B------:R-:W-:Y:S05]  /*4820*/  BSYNC.RECONVERGENT B1 ;  /* 0x0000000000017941 */ /* 0x000fea0003800200 */
.L_x_78032:
        /* <DEDUP_REMOVED lines=17> */
.L_x_78043:
        /* <DEDUP_REMOVED lines=13> */
.L_x_78045:
[----:B------:R-:W-:Y:S05]  /*4a10*/  BSYNC.RECONVERGENT B3 ;  /* 0x0000000000037941 */ /* 0x000fea0003800200 */
.L_x_78044:
        /* <DEDUP_REMOVED lines=61> */
.L_x_78042:
[----:B------:R-:W-:Y:S05]  /*4df0*/  BSYNC.RECONVERGENT B2 ;  /* 0x0000000000027941 */ /* 0x000fea0003800200 */
.L_x_78041:
        /* <DEDUP_REMOVED lines=9> */
[----:B------:R-:W-:Y:S01]  /*4e90*/  FMUL.FTZ R89, R14, R89 ;  /* 0x000000590e597220 */ /* 0x000fe20000410000 */
[----:B------:R-:W-:-:S07]  /*4ea0*/  PRMT R142, R12, 0x7610, R142 ;  /* 0x000076100c8e7816 */ /* 0x000fce000000008e */
.L_x_78040:
[----:B------:R-:W-:Y:S05]  /*4eb0*/  BSYNC.RECONVERGENT B1 ;  /* 0x0000000000017941 */ /* 0x000fea0003800200 */
.L_x_78039:
        /* <DEDUP_REMOVED lines=17> */
.L_x_78050:
        /* <DEDUP_REMOVED lines=13> */
.L_x_78052:
[----:B------:R-:W-:Y:S05]  /*50a0*/  BSYNC.RECONVERGENT B3 ;  /* 0x0000000000037941 */ /* 0x000fea0003800200 */
.L_x_78051:
        /* <DEDUP_REMOVED lines=61> */
.L_x_78049:
[----:B------:R-:W-:Y:S05]  /*5480*/  BSYNC.RECONVERGENT B2 ;  /* 0x0000000000027941 */ /* 0x000fea0003800200 */
.L_x_78048:
        /* <DEDUP_REMOVED lines=11> */
.L_x_78047:
[----:B------:R-:W-:Y:S05]  /*5540*/  BSYNC.RECONVERGENT B1 ;  /* 0x0000000000017941 */ /* 0x000fea0003800200 */
.L_x_78046:
        /* <DEDUP_REMOVED lines=16> */
.L_x_78055:
        /* <DEDUP_REMOVED lines=13> */
.L_x_78057:
[----:B------:R-:W-:Y:S05]  /*5720*/  BSYNC.RECONVERGENT B2 ;  /* 0x0000000000027941 */ /* 0x000fea0003800200 */
.L_x_78056:
        /* <DEDUP_REMOVED lines=61> */
.L_x_78054:
[----:B------:R-:W-:Y:S05]  /*5b00*/  BSYNC.RECONVERGENT B1 ;  /* 0x0000000000017941 */ /* 0x000fea0003800200 */
.L_x_78053:
        /* <DEDUP_REMOVED lines=11> */
.L_x_78026:
[----:B------:R-:W-:Y:S05]  /*5bc0*/  BSYNC.RECONVERGENT B0 ;  /* 0x0000000000007941 */ /* 0x000fea0003800200 */
.L_x_78003:
        /* <DEDUP_REMOVED lines=22> */
.L_x_78059:
[----:B------:R-:W-:Y:S05]  /*5d30*/  BSYNC.RECONVERGENT B0 ;  /* 0x0000000000007941 */ /* 0x000fea0003800200 */
.L_x_78058:
[----:B-----5:R2:W5:Y:S04]  /*5d40*/  @P1 LDG.E.128 R4, desc[UR6][R12.64] ;  /* 0x000000060c041981 */ /* 0x020568000c1e1d00 */
[----:B------:R2:W5:Y:S01]  /*5d50*/  @P0 LDG.E.128 R8, desc[UR6][R16.64] ;  /* 0x0000000610080981 */ /* 0x000562000c1e1d00 */
[----:B------:R-:W-:Y:S04]  /*5d60*/  BSSY.RECONVERGENT B0, `(.L_x_78060) ;  /* 0x000034e000007945 */ /* 0x000fe80003800200 */
[----:B------:R-:W-:Y:S05]  /*5d70*/  @!P0 BRA `(.L_x_78061) ;  /* 0x00000018009c8947 */ /* 0x000fea0003800000 */
[----:B------:R-:W-:Y:S01]  /*5d80*/  ISETP.GT.AND P2, PT, R19, RZ, PT ;  /* 0x000000ff1300720c */ /* 0x000fe20003f44270 */
[----:B------:R-:W-:Y:S01]  /*5d90*/  BSSY.RECONVERGENT B1, `(.L_x_78062) ;  /* 0x000006b000017945 */ /* 0x000fe20003800200 */
[----:B--2---:R-:W-:Y:S01]  /*5da0*/  IMAD.MOV.U32 R12, RZ, RZ, R21 ;  /* 0x000000ffff0c7224 */ /* 0x004fe200078e0015 */
[----:B-1----:R-:W-:Y:S01]  /*5db0*/  MOV R20, R18 ;  /* 0x0000001200147202 */ /* 0x002fe20000000f00 */
        /* <DEDUP_REMOVED lines=18> */
.L_x_78066:
        /* <DEDUP_REMOVED lines=13> */
.L_x_78068:
[----:B------:R-:W-:Y:S05]  /*5fb0*/  BSYNC.RECONVERGENT B3 ;  /* 0x0000000000037941 */ /* 0x000fea0003800200 */
.L_x_78067:
        /* <DEDUP_REMOVED lines=60> */
.L_x_78065:
[----:B------:R-:W-:Y:S05]  /*6380*/  BSYNC.RECONVERGENT B2 ;  /* 0x0000000000027941 */ /* 0x000fea0003800200 */
.L_x_78064:
[----:B0-----:R-:W-:Y:S01]  /*6390*/  I2FP.F32.U32 R14, R13 ;  /* 0x0000000d000e7245 */ /* 0x001fe20000201000 */
[----:B------:R-:W-:Y:S02]  /*63a0*/  HFMA2 R15, -RZ, RZ, 0.1171875, 0 ;  /* 0x2f800000ff0f7431 */ /* 0x000fe400000001ff */
[----:B------:R-:W-:Y:S01]  /*63b0*/  FMUL.FTZ R13, R4, UR9 ;  /* 0x00000009040d7c20 */ /* 0x000fe20008410000 */
        /* <DEDUP_REMOVED lines=8> */
.L_x_78063:
[----:B------:R-:W-:Y:S05]  /*6440*/  BSYNC.RECONVERGENT B1 ;  /* 0x0000000000017941 */ /* 0x000fea0003800200 */
.L_x_78062:
[----:B------:R-:W-:Y:S01]  /*6450*/  BSSY.RECONVERGENT B1, `(.L_x_78069) ;  /* 0x0000068000017945 */ /* 0x000fe20003800200 */
[----:B------:R-:W-:Y:S02]  /*6460*/  IMAD.MOV.U32 R13, RZ, RZ, R12 ;  /* 0x000000ffff0d7224 */ /* 0x000fe400078e000c */
[----:B------:R-:W-:Y:S01]  /*6470*/  IMAD.MOV.U32 R85, RZ, RZ, R9 ;  /* 0x000000ffff557224 */ /* 0x000fe200078e0009 */
        /* <DEDUP_REMOVED lines=14> */
.L_x_78073:
        /* <DEDUP_REMOVED lines=13> */
.L_x_78075:
[----:B------:R-:W-:Y:S05]  /*6630*/  BSYNC.RECONVERGENT B3 ;  /* 0x0000000000037941 */ /* 0x000fea0003800200 */
.L_x_78074:
        /* <DEDUP_REMOVED lines=61> */
.L_x_78072:
[----:B------:R-:W-:Y:S05]  /*6a10*/  BSYNC.RECONVERGENT B2 ;  /* 0x0000000000027941 */ /* 0x000fea0003800200 */
.L_x_78071:
[----:B------:R-:W-:Y:S01]  /*6a20*/  I2FP.F32.U32 R14, R14 ;  /* 0x0000000e000e7245 */ /* 0x000fe20000201000 */
[----:B------:R-:W-:Y:S02]  /*6a30*/  IMAD.MOV.U32 R15, RZ, RZ, 0x2f800000 ;  /* 0x2f800000ff0f7424 */ /* 0x000fe400078e00ff */
[----:B------:R-:W-:Y:S01]  /*6a40*/  FMUL.FTZ R12, R5, UR9 ;  /* 0x00000009050c7c20 */ /* 0x000fe20008410000 */
        /* <DEDUP_REMOVED lines=8> */
.L_x_78070:
[----:B------:R-:W-:Y:S05]  /*6ad0*/  BSYNC.RECONVERGENT B1 ;  /* 0x0000000000017941 */ /* 0x000fea0003800200 */
.L_x_78069:
[----:B------:R-:W-:Y:S01]  /*6ae0*/  BSSY.RECONVERGENT B1, `(.L_x_78076) ;  /* 0x0000068000017945 */ /* 0x000fe20003800200 */
[----:B------:R-:W-:Y:S01]  /*6af0*/  MOV R12, R13 ;  /* 0x0000000d000c7202 */ /* 0x000fe20000000f00 */
[----:B------:R-:W-:Y:S02]  /*6b00*/  IMAD.MOV.U32 R86, RZ, RZ, R10 ;  /* 0x000000ffff567224 */ /* 0x000fe400078e000a */
        /* <DEDUP_REMOVED lines=14> */
.L_x_78080:
        /* <DEDUP_REMOVED lines=13> */
.L_x_78082:
[----:B------:R-:W-:Y:S05]  /*6cc0*/  BSYNC.RECONVERGENT B3 ;  /* 0x0000000000037941 */ /* 0x000fea0003800200 */
.L_x_78081:
        /* <DEDUP_REMOVED lines=59> */
[----:B------:R-:W-:Y:S02]  /*7080*/  IMAD.MOV.U32 R20, RZ, RZ, R12 ;  /* 0x000000ffff147224 */ /* 0x000fe400078e000c */
[----:B------:R-:W-:-:S07]  /*7090*/  HFMA2 R12, -RZ, RZ, 0, 0 ;  /* 0x00000000ff0c7431 */ /* 0x000fce00000001ff */
.L_x_78079:
[----:B------:R-:W-:Y:S05]  /*70a0*/  BSYNC.RECONVERGENT B2 ;  /* 0x0000000000027941 */ /* 0x000fea0003800200 */
.L_x_78078:
        /* <DEDUP_REMOVED lines=11> */
.L_x_78077:
[----:B------:R-:W-:Y:S05]  /*7160*/  BSYNC.RECONVERGENT B1 ;  /* 0x0000000000017941 */ /* 0x000fea0003800200 */
.L_x_78076:
        /* <DEDUP_REMOVED lines=16> */
.L_x_78086:
        /* <DEDUP_REMOVED lines=13> */
.L_x_78088:
[----:B------:R-:W-:Y:S05]  /*7340*/  BSYNC.RECONVERGENT B2 ;  /* 0x0000000000027941 */ /* 0x000fea0003800200 */
.L_x_78087:
        /* <DEDUP_REMOVED lines=61> */
.L_x_78085:
[----:B------:R-:W-:Y:S05]  /*7720*/  BSYNC.RECONVERGENT B1 ;  /* 0x0000000000017941 */ /* 0x000fea0003800200 */
.L_x_78084:
[----:B------:R-:W-:Y:S01]  /*7730*/  I2FP.F32.U32 R13, R13 ;  /* 0x0000000d000d7245 */ /* 0x000fe20000201000 */
[----:B0-----:R-:W-:Y:S02]  /*7740*/  HFMA2 R14, -RZ, RZ, 0.1171875, 0 ;  /* 0x2f800000ff0e7431 */ /* 0x001fe400000001ff */
        /* <DEDUP_REMOVED lines=10> */
.L_x_78061:
[----:B------:R-:W-:Y:S01]  /*77f0*/  BSSY.RECONVERGENT B1, `(.L_x_78089) ;  /* 0x000006b000017945 */ /* 0x000fe20003800200 */
[----:B--2---:R-:W-:Y:S01]  /*7800*/  IMAD.MOV.U32 R12, RZ, RZ, R21 ;  /* 0x000000ffff0c7224 */ /* 0x004fe200078e0015 */
[----:B------:R-:W-:Y:S01]  /*7810*/  MOV R84, RZ ;  /* 0x000000ff00547202 */ /* 0x000fe20000000f00 */
        /* <DEDUP_REMOVED lines=18> */
.L_x_78093:
        /* <DEDUP_REMOVED lines=13> */
.L_x_78095:
[----:B------:R-:W-:Y:S05]  /*7a10*/  BSYNC.RECONVERGENT B3 ;  /* 0x0000000000037941 */ /* 0x000fea0003800200 */
.L_x_78094:
        /* <DEDUP_REMOVED lines=60> */
.L_x_78092:
[----:B------:R-:W-:Y:S05]  /*7de0*/  BSYNC.RECONVERGENT B2 ;  /* 0x0000000000027941 */ /* 0x000fea0003800200 */
.L_x_78091:
[----:B0-----:R-:W-:Y:S01]  /*7df0*/  I2FP.F32.U32 R14, R13 ;  /* 0x0000000d000e7245 */ /* 0x001fe20000201000 */
        /* <DEDUP_REMOVED lines=10> */
.L_x_78090:
[----:B------:R-:W-:Y:S05]  /*7ea0*/  BSYNC.RECONVERGENT B1 ;  /* 0x0000000000017941 */ /* 0x000fea0003800200 */
.L_x_78089:
        /* <DEDUP_REMOVED lines=17> */
.L_x_78100:
        /* <DEDUP_REMOVED lines=13> */
.L_x_78102:
[----:B------:R-:W-:Y:S05]  /*8090*/  BSYNC.RECONVERGENT B3 ;  /* 0x0000000000037941 */ /* 0x000fea0003800200 */
.L_x_78101:
        /* <DEDUP_REMOVED lines=59> */
[----:B------:R-:W-:Y:S02]  /*8450*/  HFMA2 R13, -RZ, RZ, 0, 0 ;  /* 0x00000000ff0d7431 */ /* 0x000fe400000001ff */
[----:B------:R-:W-:-:S07]  /*8460*/  IMAD.MOV.U32 R20, RZ, RZ, R12 ;  /* 0x000000ffff147224 */ /* 0x000fce00078e000c */
.L_x_78099:
[----:B------:R-:W-:Y:S05]  /*8470*/  BSYNC.RECONVERGENT B2 ;  /* 0x0000000000027941 */ /* 0x000fea0003800200 */
.L_x_78098:
        /* <DEDUP_REMOVED lines=11> */
.L_x_78097:
[----:B------:R-:W-:Y:S05]  /*8530*/  BSYNC.RECONVERGENT B1 ;  /* 0x0000000000017941 */ /* 0x000fea0003800200 */
.L_x_78096:
        /* <DEDUP_REMOVED lines=17> */
.L_x_78107:
        /* <DEDUP_REMOVED lines=13> */
.L_x_78109:
[----:B------:R-:W-:Y:S05]  /*8720*/  BSYNC.RECONVERGENT B3 ;  /* 0x0000000000037941 */ /* 0x000fea0003800200 */
.L_x_78108:
        /* <DEDUP_REMOVED lines=58> */
[----:B------:R-:W-:Y:S01]  /*8ad0*/  IMAD.MOV.U32 R20, RZ, RZ, R12 ;  /* 0x000000ffff147224 */ /* 0x000fe200078e000c */
[----:B------:R-:W-:Y:S01]  /*8ae0*/  LOP3.LUT R134, R134, UR16, R13, 0x96, !PT ;  /* 0x0000001086867c12 */ /* 0x000fe2000f8e960d */
[----:B------:R-:W-:-:S07]  /*8af0*/  IMAD.MOV.U32 R12, RZ, RZ, RZ ;  /* 0x000000ffff0c7224 */ /* 0x000fce00078e00ff */
.L_x_78106:
[----:B------:R-:W-:Y:S05]  /*8b00*/  BSYNC.RECONVERGENT B2 ;  /* 0x0000000000027941 */ /* 0x000fea0003800200 */
.L_x_78105:
        /* <DEDUP_REMOVED lines=11> */
.L_x_78104:
[----:B------:R-:W-:Y:S05]  /*8bc0*/  BSYNC.RECONVERGENT B1 ;  /* 0x0000000000017941 */ /* 0x000fea0003800200 */
.L_x_78103:
        /* <DEDUP_REMOVED lines=16> */
.L_x_78112:
        /* <DEDUP_REMOVED lines=13> */
.L_x_78114:
[----:B------:R-:W-:Y:S05]  /*8da0*/  BSYNC.RECONVERGENT B2 ;  /* 0x0000000000027941 */ /* 0x000fea0003800200 */
.L_x_78113:
        /* <DEDUP_REMOVED lines=61> */
.L_x_78111:
[----:B------:R-:W-:Y:S05]  /*9180*/  BSYNC.RECONVERGENT B1 ;  /* 0x0000000000017941 */ /* 0x000fea0003800200 */
.L_x_78110:
[----:B------:R-:W-:Y:S01]  /*9190*/  I2FP.F32.U32 R13, R13 ;  /* 0x0000000d000d7245 */ /* 0x000fe20000201000 */
[----:B0-----:R-:W-:Y:S02]  /*91a0*/  IMAD.MOV.U32 R14, RZ, RZ, 0x2f800000 ;  /* 0x2f800000ff0e7424 */ /* 0x001fe400078e00ff */
        /* <DEDUP_REMOVED lines=9> */
.L_x_78083:
[----:B------:R-:W-:Y:S05]  /*9240*/  BSYNC.RECONVERGENT B0 ;  /* 0x0000000000007941 */ /* 0x000fea0003800200 */
.L_x_78060:
[C---:B0-----:R-:W-:Y:S01]  /*9250*/  IADD3 R14, PT, PT, R174.reuse, 0x20, RZ ;  /* 0x00000020ae0e7810 */ /* 0x041fe20007ffe0ff */
[----:B------:R-:W0:Y:S01]  /*9260*/  @P1 LDC.64 R12, c[0x0][0x390] ;  /* 0x0000e400ff0c1b82 */ /* 0x000e220000000a00 */
[----:B------:R-:W-:Y:S01]  /*9270*/  @P1 VIADD R22, R169, 0x40 ;  /* 0x00000040a9161836 */ /* 0x000fe20000000000 */
[----:B------:R-:W-:Y:S01]  /*9280*/  BSSY.RECONVERGENT B0, `(.L_x_78115) ;  /* 0x0000014000007945 */ /* 0x000fe20003800200 */
[----:B------:R-:W-:Y:S02]  /*9290*/  @P0 VIADD R18, R174, 0x40 ;  /* 0x00000040ae120836 */ /* 0x000fe40000000000 */
[----:B------:R-:W-:-:S03]  /*92a0*/  IMAD.WIDE.U32 R14, R14, 0x10, R186 ;  /* 0x000000100e0e7825 */ /* 0x000fc600078e00ba */
[----:B------:R-:W1:Y:S02]  /*92b0*/  @P0 LDC.64 R16, c[0x0][0x3a0] ;  /* 0x0000e800ff100b82 */ /* 0x000e640000000a00 */
[----:B------:R2:W-:Y:S01]  /*92c0*/  STG.E.128 desc[UR6][R14.64], R84 ;  /* 0x000000540e007986 */ /* 0x0005e2000c101d06 */
[----:B0-----:R-:W-:-:S04]  /*92d0*/  @P1 IMAD.WIDE.U32 R12, R22, 0x10, R12 ;  /* 0x00000010160c1825 */ /* 0x001fc800078e000c */
[----:B-1----:R-:W-:Y:S01]  /*92e0*/  @P0 IMAD.WIDE.U32 R16, R18, 0x10, R16 ;  /* 0x0000001012100825 */ /* 0x002fe200078e0010 */
[----:B--2---:R-:W-:Y:S06]  /*92f0*/  @!P1 BRA `(.L_x_78116) ;  /* 0x0000000000309947 */ /* 0x004fec0003800000 */
[----:B------:R-:W0:Y:S01]  /*9300*/  LDC.64 R14, c[0x0][0x3b0] ;  /* 0x0000ec00ff0e7b82 */ /* 0x000e220000000a00 */
[----:B------:R-:W-:Y:S02]  /*9310*/  SHF.L.U32 R23, R143, 0x10, RZ ;  /* 0x000000108f177819 */ /* 0x000fe400000006ff */
[----:B------:R-:W-:Y:S02]  /*9320*/  LOP3.LUT R22, R144, 0xffff, RZ, 0xc0, !PT ;  /* 0x0000ffff90167812 */ /* 0x000fe400078ec0ff */
[----:B------:R-:W-:Y:S02]  /*9330*/  LOP3.LUT R23, R23, 0xff0000, RZ, 0xc0, !PT ;  /* 0x00ff000017177812 */ /* 0x000fe400078ec0ff */
[----:B------:R-:W-:-:S03]  /*9340*/  LOP3.LUT R18, R142, 0xff, RZ, 0xc0, !PT ;  /* 0x000000ff8e127812 */ /* 0x000fc600078ec0ff */
[----:B------:R-:W-:Y:S02]  /*9350*/  IMAD R22, R22, 0x1000000, R23 ;  /* 0x0100000016167824 */ /* 0x000fe400078e0217 */
[----:B------:R-:W-:-:S03]  /*9360*/  VIADD R23, R169, 0x20 ;  /* 0x00000020a9177836 */ /* 0x000fc60000000000 */
[----:B------:R-:W-:Y:S02]  /*9370*/  LEA R18, R18, R22, 0x8 ;  /* 0x0000001612127211 */ /* 0x000fe400078e40ff */
[----:B------:R-:W-:-:S05]  /*9380*/  LOP3.LUT R22, R141, 0xff, RZ, 0xc0, !PT ;  /* 0x000000ff8d167812 */ /* 0x000fca00078ec0ff */
[----:B------:R-:W-:Y:S02]  /*9390*/  IMAD.IADD R18, R18, 0x1, R22 ;  /* 0x0000000112127824 */ /* 0x000fe400078e0216 */
[----:B0-----:R-:W-:-:S05]  /*93a0*/  IMAD.WIDE.U32 R14, R23, 0x4, R14 ;  /* 0x00000004170e7825 */ /* 0x001fca00078e000e */
[----:B------:R0:W-:Y:S02]  /*93b0*/  STG.E desc[UR6][R14.64], R18 ;  /* 0x000000120e007986 */ /* 0x0001e4000c101906 */
.L_x_78116:
[----:B------:R-:W-:Y:S05]  /*93c0*/  BSYNC.RECONVERGENT B0 ;  /* 0x0000000000007941 */ /* 0x000fea0003800200 */
.L_x_78115:
[----:B-----5:R1:W5:Y:S04]  /*93d0*/  @P1 LDG.E.128 R4, desc[UR6][R12.64] ;  /* 0x000000060c041981 */ /* 0x020368000c1e1d00 */
[----:B------:R1:W5:Y:S01]  /*93e0*/  @P0 LDG.E.128 R8, desc[UR6][R16.64] ;  /* 0x0000000610080981 */ /* 0x000362000c1e1d00 */
[----:B------:R-:W-:Y:S04]  /*93f0*/  BSSY.RECONVERGENT B0, `(.L_x_78117) ;  /* 0x0000350000007945 */ /* 0x000fe80003800200 */
[----:B------:R-:W-:Y:S05]  /*9400*/  @!P0 BRA `(.L_x_78118) ;  /* 0x0000001800a08947 */ /* 0x000fea0003800000 */
[----:B------:R-:W-:Y:S01]  /*9410*/  ISETP.GT.AND P2, PT, R19, RZ, PT ;  /* 0x000000ff1300720c */ /* 0x000fe20003f44270 */
[----:B------:R-:W-:Y:S01]  /*9420*/  BSSY.RECONVERGENT B1, `(.L_x_78119) ;  /* 0x000006c000017945 */ /* 0x000fe20003800200 */
[----:B-1----:R-:W-:Y:S01]  /*9430*/  IMAD.MOV.U32 R12, RZ, RZ, R21 ;  /* 0x000000ffff0c7224 */ /* 0x002fe200078e0015 */
        /* <DEDUP_REMOVED lines=19> */
.L_x_78123:
        /* <DEDUP_REMOVED lines=13> */
.L_x_78125:
[----:B------:R-:W-:Y:S05]  /*9640*/  BSYNC.RECONVERGENT B3 ;  /* 0x0000000000037941 */ /* 0x000fea0003800200 */
.L_x_78124:
        /* <DEDUP_REMOVED lines=61> */
.L_x_78122:
[----:B------:R-:W-:Y:S05]  /*9a20*/  BSYNC.RECONVERGENT B2 ;  /* 0x0000000000027941 */ /* 0x000fea0003800200 */
.L_x_78121:
[----:B------:R-:W-:Y:S01]  /*9a30*/  I2FP.F32.U32 R14, R13 ;  /* 0x0000000d000e7245 */ /* 0x000fe20000201000 */
[----:B------:R-:W-:Y:S02]  /*9a40*/  IMAD.MOV.U32 R15, RZ, RZ, 0x2f800000 ;  /* 0x2f800000ff0f7424 */ /* 0x000fe400078e00ff */
        /* <DEDUP_REMOVED lines=9> */
.L_x_78120:
[----:B------:R-:W-:Y:S05]  /*9ae0*/  BSYNC.RECONVERGENT B1 ;  /* 0x0000000000017941 */ /* 0x000fea0003800200 */
.L_x_78119:
        /* <DEDUP_REMOVED lines=17> */
.L_x_78130:
        /* <DEDUP_REMOVED lines=13> */
.L_x_78132:
[----:B------:R-:W-:Y:S05]  /*9cd0*/  BSYNC.RECONVERGENT B3 ;  /* 0x0000000000037941 */ /* 0x000fea0003800200 */
.L_x_78131:
        /* <DEDUP_REMOVED lines=61> */
.L_x_78129:
[----:B------:R-:W-:Y:S05]  /*a0b0*/  BSYNC.RECONVERGENT B2 ;  /* 0x0000000000027941 */ /* 0x000fea0003800200 */
.L_x_78128:
[----:B------:R-:W-:Y:S01]  /*a0c0*/  I2FP.F32.U32 R14, R14 ;  /* 0x0000000e000e7245 */ /* 0x000fe20000201000 */
[----:B------:R-:W-:Y:S02]  /*a0d0*/  HFMA2 R15, -RZ, RZ, 0.1171875, 0 ;  /* 0x2f800000ff0f7431 */ /* 0x000fe400000001ff */
        /* <DEDUP_REMOVED lines=9> */
.L_x_78127:
[----:B------:R-:W-:Y:S05]  /*a170*/  BSYNC.RECONVERGENT B1 ;  /* 0x0000000000017941 */ /* 0x000fea0003800200 */
.L_x_78126:
        /* <DEDUP_REMOVED lines=17> */
.L_x_78137:
        /* <DEDUP_REMOVED lines=13> */
.L_x_78139:
[----:B------:R-:W-:Y:S05]  /*a360*/  BSYNC.RECONVERGENT B3 ;  /* 0x0000000000037941 */ /* 0x000fea0003800200 */
.L_x_78138:
        /* <DEDUP_REMOVED lines=61> */
.L_x_78136:
[----:B------:R-:W-:Y:S05]  /*a740*/  BSYNC.RECONVERGENT B2 ;  /* 0x0000000000027941 */ /* 0x000fea0003800200 */
.L_x_78135:
        /* <DEDUP_REMOVED lines=11> */
.L_x_78134:
[----:B------:R-:W-:Y:S05]  /*a800*/  BSYNC.RECONVERGENT B1 ;  /* 0x0000000000017941 */ /* 0x000fea0003800200 */
.L_x_78133:
        /* <DEDUP_REMOVED lines=16> */
.L_x_78143:
        /* <DEDUP_REMOVED lines=13> */
.L_x_78145:
[----:B------:R-:W-:Y:S05]  /*a9e0*/  BSYNC.RECONVERGENT B2 ;  /* 0x0000000000027941 */ /* 0x000fea0003800200 */
.L_x_78144:
        /* <DEDUP_REMOVED lines=61> */
.L_x_78142:
[----:B------:R-:W-:Y:S05]  /*adc0*/  BSYNC.RECONVERGENT B1 ;  /* 0x0000000000017941 */ /* 0x000fea0003800200 */
.L_x_78141:
        /* <DEDUP_REMOVED lines=12> */
.L_x_78118:
[----:B------:R-:W-:Y:S01]  /*ae90*/  BSSY.RECONVERGENT B1, `(.L_x_78146) ;  /* 0x000006c000017945 */ /* 0x000fe20003800200 */
[----:B-1----:R-:W-:Y:S01]  /*aea0*/  IMAD.MOV.U32 R12, RZ, RZ, R21 ;  /* 0x000000ffff0c7224 */ /* 0x002fe200078e0015 */
        /* <DEDUP_REMOVED lines=19> */
.L_x_78150:
        /* <DEDUP_REMOVED lines=13> */
.L_x_78152:
[----:B------:R-:W-:Y:S05]  /*b0b0*/  BSYNC.RECONVERGENT B3 ;  /* 0x0000000000037941 */ /* 0x000fea0003800200 */
.L_x_78151:
        /* <DEDUP_REMOVED lines=61> */
.L_x_78149:
[----:B------:R-:W-:Y:S05]  /*b490*/  BSYNC.RECONVERGENT B2 ;  /* 0x0000000000027941 */ /* 0x000fea0003800200 */
.L_x_78148:
        /* <DEDUP_REMOVED lines=11> */
.L_x_78147:
[----:B------:R-:W-:Y:S05]  /*b550*/  BSYNC.RECONVERGENT B1 ;  /* 0x0000000000017941 */ /* 0x000fea0003800200 */
.L_x_78146:
        /* <DEDUP_REMOVED lines=17> */
.L_x_78157:
        /* <DEDUP_REMOVED lines=13> */
.L_x_78159:
[----:B------:R-:W-:Y:S05]  /*b740*/  BSYNC.RECONVERGENT B3 ;  /* 0x0000000000037941 */ /* 0x000fea0003800200 */
.L_x_78158:
        /* <DEDUP_REMOVED lines=61> */
.L_x_78156:
[----:B------:R-:W-:Y:S05]  /*bb20*/  BSYNC.RECONVERGENT B2 ;  /* 0x0000000000027941 */ /* 0x000fea0003800200 */
.L_x_78155:
        /* <DEDUP_REMOVED lines=11> */
.L_x_78154:
[----:B------:R-:W-:Y:S05]  /*bbe0*/  BSYNC.RECONVERGENT B1 ;  /* 0x0000000000017941 */ /* 0x000fea0003800200 */
.L_x_78153:
        /* <DEDUP_REMOVED lines=17> */
.L_x_78164:
        /* <DEDUP_REMOVED lines=13> */
.L_x_78166:
[----:B------:R-:W-:Y:S05]  /*bdd0*/  BSYNC.RECONVERGENT B3 ;  /* 0x0000000000037941 */ /* 0x000fea0003800200 */
.L_x_78165:
        /* <DEDUP_REMOVED lines=61> */
.L_x_78163:
[----:B------:R-:W-:Y:S05]  /*c1b0*/  BSYNC.RECONVERGENT B2 ;  /* 0x0000000000027941 */ /* 0x000fea0003800200 */
.L_x_78162:
        /* <DEDUP_REMOVED lines=11> */
.L_x_78161:
[----:B------:R-:W-:Y:S05]  /*c270*/  BSYNC.RECONVERGENT B1 ;  /* 0x0000000000017941 */ /* 0x000fea0003800200 */
.L_x_78160:
        /* <DEDUP_REMOVED lines=16> */
.L_x_78169:
        /* <DEDUP_REMOVED lines=13> */
.L_x_78171:
[----:B------:R-:W-:Y:S05]  /*c450*/  BSYNC.RECONVERGENT B2 ;  /* 0x0000000000027941 */ /* 0x000fea0003800200 */
.L_x_78170:
        /* <DEDUP_REMOVED lines=61> */
.L_x_78168:
[----:B------:R-:W-:Y:S05]  /*c830*/  BSYNC.RECONVERGENT B1 ;  /* 0x0000000000017941 */ /* 0x000fea0003800200 */
.L_x_78167:
        /* <DEDUP_REMOVED lines=11> */
.L_x_78140:
[----:B------:R-:W-:Y:S05]  /*c8f0*/  BSYNC.RECONVERGENT B0 ;  /* 0x0000000000007941 */ /* 0x000fea0003800200 */
.L_x_78117:
[C---:B------:R-:W-:Y:S01]  /*c900*/  VIADD R14, R174.reuse, 0x40 ;  /* 0x00000040ae0e7836 */ /* 0x040fe20000000000 */
        /* <DEDUP_REMOVED lines=10> */
[----:B------:R-:W0:Y:S01]  /*c9b0*/  LDC.64 R14, c[0x0][0x3b0] ;  /* 0x0000ec00ff0e7b82 */ /* 0x000e220000000a00 */
        /* <DEDUP_REMOVED lines=11> */
.L_x_78173:
[----:B------:R-:W-:Y:S05]  /*ca70*/  BSYNC.RECONVERGENT B0 ;  /* 0x0000000000007941 */ /* 0x000fea0003800200 */
.L_x_78172:
[----:B-----5:R1:W5:Y:S04]  /*ca80*/  @P1 LDG.E.128 R4, desc[UR6][R12.64] ;  /* 0x000000060c041981 */ /* 0x020368000c1e1d00 */
[----:B------:R1:W5:Y:S01]  /*ca90*/  @P0 LDG.E.128 R8, desc[UR6][R16.64] ;  /* 0x0000000610080981 */ /* 0x000362000c1e1d00 */
[----:B------:R-:W-:Y:S04]  /*caa0*/  BSSY.RECONVERGENT B0, `(.L_x_78174) ;  /* 0x000034e000007945 */ /* 0x000fe80003800200 */
[----:B------:R-:W-:Y:S05]  /*cab0*/  @!P0 BRA `(.L_x_78175) ;  /* 0x00000018009c8947 */ /* 0x000fea0003800000 */
[----:B------:R-:W-:Y:S01]  /*cac0*/  ISETP.GT.AND P2, PT, R19, RZ, PT ;  /* 0x000000ff1300720c */ /* 0x000fe20003f44270 */
[----:B------:R-:W-:Y:S01]  /*cad0*/  BSSY.RECONVERGENT B1, `(.L_x_78176) ;  /* 0x000006b000017945 */ /* 0x000fe20003800200 */
[----:B-1----:R-:W-:Y:S01]  /*cae0*/  IMAD.MOV.U32 R12, RZ, RZ, R21 ;  /* 0x000000ffff0c7224 */ /* 0x002fe200078e0015 */
        /* <DEDUP_REMOVED lines=19> */
.L_x_78180:
        /* <DEDUP_REMOVED lines=13> */
.L_x_78182:
[----:B------:R-:W-:Y:S05]  /*ccf0*/  BSYNC.RECONVERGENT B3 ;  /* 0x0000000000037941 */ /* 0x000fea0003800200 */
.L_x_78181:
        /* <DEDUP_REMOVED lines=60> */
.L_x_78179:
[----:B------:R-:W-:Y:S05]  /*d0c0*/  BSYNC.RECONVERGENT B2 ;  /* 0x0000000000027941 */ /* 0x000fea0003800200 */
.L_x_78178:
        /* <DEDUP_REMOVED lines=11> */
.L_x_78177:
[----:B------:R-:W-:Y:S05]  /*d180*/  BSYNC.RECONVERGENT B1 ;  /* 0x0000000000017941 */ /* 0x000fea0003800200 */
.L_x_78176:
        /* <DEDUP_REMOVED lines=17> */
.L_x_78187:
        /* <DEDUP_REMOVED lines=13> */
.L_x_78189:
[----:B------:R-:W-:Y:S05]  /*d370*/  BSYNC.RECONVERGENT B3 ;  /* 0x0000000000037941 */ /* 0x000fea0003800200 */
.L_x_78188:
        /* <DEDUP_REMOVED lines=61> */
.L_x_78186:
[----:B------:R-:W-:Y:S05]  /*d750*/  BSYNC.RECONVERGENT B2 ;  /* 0x0000000000027941 */ /* 0x000fea0003800200 */
.L_x_78185:
        /* <DEDUP_REMOVED lines=11> */
.L_x_78184:
[----:B------:R-:W-:Y:S05]  /*d810*/  BSYNC.RECONVERGENT B1 ;  /* 0x0000000000017941 */ /* 0x000fea0003800200 */
.L_x_78183:
        /* <DEDUP_REMOVED lines=17> */
.L_x_78194:
        /* <DEDUP_REMOVED lines=13> */
.L_x_78196:
[----:B------:R-:W-:Y:S05]  /*da00*/  BSYNC.RECONVERGENT B3 ;  /* 0x0000000000037941 */ /* 0x000fea0003800200 */
.L_x_78195:
        /* <DEDUP_REMOVED lines=61> */
.L_x_78193:
[----:B------:R-:W-:Y:S05]  /*dde0*/  BSYNC.RECONVERGENT B2 ;  /* 0x0000000000027941 */ /* 0x000fea0003800200 */
.L_x_78192:
        /* <DEDUP_REMOVED lines=11> */
.L_x_78191:
[----:B------:R-:W-:Y:S05]  /*dea0*/  BSYNC.RECONVERGENT B1 ;  /* 0x0000000000017941 */ /* 0x000fea0003800200 */
.L_x_78190:
        /* <DEDUP_REMOVED lines=16> */
.L_x_78200:
        /* <DEDUP_REMOVED lines=13> */
.L_x_78202:
[----:B------:R-:W-:Y:S05]  /*e080*/  BSYNC.RECONVERGENT B2 ;  /* 0x0000000000027941 */ /* 0x000fea0003800200 */
.L_x_78201:
        /* <DEDUP_REMOVED lines=61> */
.L_x_78199:
[----:B------:R-:W-:Y:S05]  /*e460*/  BSYNC.RECONVERGENT B1 ;  /* 0x0000000000017941 */ /* 0x000fea0003800200 */
.L_x_78198:
        /* <DEDUP_REMOVED lines=12> */
.L_x_78175:
[----:B------:R-:W-:Y:S01]  /*e530*/  BSSY.RECONVERGENT B1, `(.L_x_78203) ;  /* 0x000006b000017945 */ /* 0x000fe20003800200 */
[----:B-1----:R-:W-:Y:S01]  /*e540*/  MOV R12, R21 ;  /* 0x00000015000c7202 */ /* 0x002fe20000000f00 */
        /* <DEDUP_REMOVED lines=19> */
.L_x_78207:
        /* <DEDUP_REMOVED lines=13> */
.L_x_78209:
[----:B------:R-:W-:Y:S05]  /*e750*/  BSYNC.RECONVERGENT B3 ;  /* 0x0000000000037941 */ /* 0x000fea0003800200 */
.L_x_78208:
        /* <DEDUP_REMOVED lines=60> */
.L_x_78206:
[----:B------:R-:W-:Y:S05]  /*eb20*/  BSYNC.RECONVERGENT B2 ;  /* 0x0000000000027941 */ /* 0x000fea0003800200 */
.L_x_78205:
        /* <DEDUP_REMOVED lines=11> */
.L_x_78204:
[----:B------:R-:W-:Y:S05]  /*ebe0*/  BSYNC.RECONVERGENT B1 ;  /* 0x0000000000017941 */ /* 0x000fea0003800200 */
.L_x_78203:
        /* <DEDUP_REMOVED lines=17> */
.L_x_78214:
        /* <DEDUP_REMOVED lines=13> */
.L_x_78216:
[----:B------:R-:W-:Y:S05]  /*edd0*/  BSYNC.RECONVERGENT B3 ;  /* 0x0000000000037941 */ /* 0x000fea0003800200 */
.L_x_78215:
        /* <DEDUP_REMOVED lines=61> */
.L_x_78213:
[----:B------:R-:W-:Y:S05]  /*f1b0*/  BSYNC.RECONVERGENT B2 ;  /* 0x0000000000027941 */ /* 0x000fea0003800200 */
.L_x_78212:
        /* <DEDUP_REMOVED lines=11> */
.L_x_78211:
[----:B------:R-:W-:Y:S05]  /*f270*/  BSYNC.RECONVERGENT B1 ;  /* 0x0000000000017941 */ /* 0x000fea0003800200 */
.L_x_78210:
        /* <DEDUP_REMOVED lines=17> */
.L_x_78221:
        /* <DEDUP_REMOVED lines=13> */
.L_x_78223:
[----:B------:R-:W-:Y:S05]  /*f460*/  BSYNC.RECONVERGENT B3 ;  /* 0x0000000000037941 */ /* 0x000fea0003800200 */
.L_x_78222:
        /* <DEDUP_REMOVED lines=61> */
.L_x_78220:
[----:B------:R-:W-:Y:S05]  /*f840*/  BSYNC.RECONVERGENT B2 ;  /* 0x0000000000027941 */ /* 0x000fea0003800200 */
.L_x_78219:
        /* <DEDUP_REMOVED lines=11> */
.L_x_78218:
[----:B------:R-:W-:Y:S05]  /*f900*/  BSYNC.RECONVERGENT B1 ;  /* 0x0000000000017941 */ /* 0x000fea0003800200 */
.L_x_78217:
        /* <DEDUP_REMOVED lines=16> */
.L_x_78226:
        /* <DEDUP_REMOVED lines=13> */
.L_x_78228:
[----:B------:R-:W-:Y:S05]  /*fae0*/  BSYNC.RECONVERGENT B2 ;  /* 0x0000000000027941 */ /* 0x000fea0003800200 */
.L_x_78227:
        /* <DEDUP_REMOVED lines=61> */
.L_x_78225:
[----:B------:R-:W-:Y:S05]  /*fec0*/  BSYNC.RECONVERGENT B1 ;  /* 0x0000000000017941 */ /* 0x000fea0003800200 */
.L_x_78224:
        /* <DEDUP_REMOVED lines=11> */
.L_x_78197:
[----:B------:R-:W-:Y:S05]  /*ff80*/  BSYNC.RECONVERGENT B0 ;  /* 0x0000000000007941 */ /* 0x000fea0003800200 */
.L_x_78174:
        /* <DEDUP_REMOVED lines=23> */
.L_x_78230:
[----:B------:R-:W-:Y:S05]  /*10100*/  BSYNC.RECONVERGENT B0 ;  /* 0x0000000000007941 */ /* 0x000fea0003800200 */
.L_x_78229:
        /* <DEDUP_REMOVED lines=26> */
.L_x_78237:
        /* <DEDUP_REMOVED lines=13> */
.L_x_78239:
[----:B------:R-:W-:Y:S05]  /*10380*/  BSYNC.RECONVERGENT B3 ;  /* 0x0000000000037941 */ /* 0x000fea0003800200 */
.L_x_78238:
        /* <DEDUP_REMOVED lines=61> */
.L_x_78236:
[----:B------:R-:W-:Y:S05]  /*10760*/  BSYNC.RECONVERGENT B2 ;  /* 0x0000000000027941 */ /* 0x000fea0003800200 */
.L_x_78235:
[----:B------:R-:W-:Y:S01]  /*10770*/  I2FP.F32.U32 R14, R13 ;  /* 0x0000000d000e7245 */ /* 0x000fe20000201000 */
        /* <DEDUP_REMOVED lines=10> */
.L_x_78234:
[----:B------:R-:W-:Y:S05]  /*10820*/  BSYNC.RECONVERGENT B1 ;  /* 0x0000000000017941 */ /* 0x000fea0003800200 */
.L_x_78233:
        /* <DEDUP_REMOVED lines=17> */
.L_x_78244:
        /* <DEDUP_REMOVED lines=13> */
.L_x_78246:
[----:B------:R-:W-:Y:S05]  /*10a10*/  BSYNC.RECONVERGENT B3 ;  /* 0x0000000000037941 */ /* 0x000fea0003800200 */
.L_x_78245:
        /* <DEDUP_REMOVED lines=61> */
.L_x_78243:
[----:B------:R-:W-:Y:S05]  /*10df0*/  BSYNC.RECONVERGENT B2 ;  /* 0x0000000000027941 */ /* 0x000fea0003800200 */
.L_x_78242:
        /* <DEDUP_REMOVED lines=11> */
.L_x_78241:
[----:B------:R-:W-:Y:S05]  /*10eb0*/  BSYNC.RECONVERGENT B1 ;  /* 0x0000000000017941 */ /* 0x000fea0003800200 */
.L_x_78240:
        /* <DEDUP_REMOVED lines=17> */
.L_x_78251:
        /* <DEDUP_REMOVED lines=13> */
.L_x_78253:
[----:B------:R-:W-:Y:S05]  /*110a0*/  BSYNC.RECONVERGENT B3 ;  /* 0x0000000000037941 */ /* 0x000fea0003800200 */
.L_x_78252:
        /* <DEDUP_REMOVED lines=61> */
.L_x_78250:
[----:B------:R-:W-:Y:S05]  /*11480*/  BSYNC.RECONVERGENT B2 ;  /* 0x0000000000027941 */ /* 0x000fea0003800200 */
.L_x_78249:
        /* <DEDUP_REMOVED lines=11> */
.L_x_78248:
[----:B------:R-:W-:Y:S05]  /*11540*/  BSYNC.RECONVERGENT B1 ;  /* 0x0000000000017941 */ /* 0x000fea0003800200 */
.L_x_78247:
        /* <DEDUP_REMOVED lines=16> */
.L_x_78257:
        /* <DEDUP_REMOVED lines=13> */
.L_x_78259:
[----:B------:R-:W-:Y:S05]  /*11720*/  BSYNC.RECONVERGENT B2 ;  /* 0x0000000000027941 */ /* 0x000fea0003800200 */
.L_x_78258:
        /* <DEDUP_REMOVED lines=61> */
.L_x_78256:
[----:B------:R-:W-:Y:S05]  /*11b00*/  BSYNC.RECONVERGENT B1 ;  /* 0x0000000000017941 */ /* 0x000fea0003800200 */
.L_x_78255:
        /* <DEDUP_REMOVED lines=12> */
.L_x_78232:
[----:B------:R-:W-:Y:S01]  /*11bd0*/  BSSY.RECONVERGENT B1, `(.L_x_78260) ;  /* 0x000006c000017945 */ /* 0x000fe20003800200 */
[----:B-1----:R-:W-:Y:S01]  /*11be0*/  IMAD.MOV.U32 R12, RZ, RZ, R21 ;  /* 0x000000ffff0c7224 */ /* 0x002fe200078e0015 */
        /* <DEDUP_REMOVED lines=19> */
.L_x_78264:
        /* <DEDUP_REMOVED lines=13> */
.L_x_78266:
[----:B------:R-:W-:Y:S05]  /*11df0*/  BSYNC.RECONVERGENT B3 ;  /* 0x0000000000037941 */ /* 0x000fea0003800200 */
.L_x_78265:
        /* <DEDUP_REMOVED lines=61> */
.L_x_78263:
[----:B------:R-:W-:Y:S05]  /*121d0*/  BSYNC.RECONVERGENT B2 ;  /* 0x0000000000027941 */ /* 0x000fea0003800200 */
.L_x_78262:
[----:B------:R-:W-:Y:S01]  /*121e0*/  I2FP.F32.U32 R14, R13 ;  /* 0x0000000d000e7245 */ /* 0x000fe20000201000 */
[----:B------:R-:W-:Y:S02]  /*121f0*/  HFMA2 R15, -RZ, RZ, 0.1171875, 0 ;  /* 0x2f800000ff0f7431 */ /* 0x000fe400000001ff */
        /* <DEDUP_REMOVED lines=9> */
.L_x_78261:
[----:B------:R-:W-:Y:S05]  /*12290*/  BSYNC.RECONVERGENT B1 ;  /* 0x0000000000017941 */ /* 0x000fea0003800200 */
.L_x_78260:
        /* <DEDUP_REMOVED lines=17> */
.L_x_78271:
        /* <DEDUP_REMOVED lines=13> */
.L_x_78273:
[----:B------:R-:W-:Y:S05]  /*12480*/  BSYNC.RECONVERGENT B3 ;  /* 0x0000000000037941 */ /* 0x000fea0003800200 */
.L_x_78272:
        /* <DEDUP_REMOVED lines=61> */
.L_x_78270:
[----:B------:R-:W-:Y:S05]  /*12860*/  BSYNC.RECONVERGENT B2 ;  /* 0x0000000000027941 */ /* 0x000fea0003800200 */
.L_x_78269:
        /* <DEDUP_REMOVED lines=11> */
.L_x_78268:
[----:B------:R-:W-:Y:S05]  /*12920*/  BSYNC.RECONVERGENT B1 ;  /* 0x0000000000017941 */ /* 0x000fea0003800200 */
.L_x_78267:
        /* <DEDUP_REMOVED lines=17> */
.L_x_78278:
        /* <DEDUP_REMOVED lines=13> */
.L_x_78280:
[----:B------:R-:W-:Y:S05]  /*12b10*/  BSYNC.RECONVERGENT B3 ;  /* 0x0000000000037941 */ /* 0x000fea0003800200 */
.L_x_78279:
        /* <DEDUP_REMOVED lines=61> */
.L_x_78277:
[----:B------:R-:W-:Y:S05]  /*12ef0*/  BSYNC.RECONVERGENT B2 ;  /* 0x0000000000027941 */ /* 0x000fea0003800200 */
.L_x_78276:
        /* <DEDUP_REMOVED lines=11> */
.L_x_78275:
[----:B------:R-:W-:Y:S05]  /*12fb0*/  BSYNC.RECONVERGENT B1 ;  /* 0x0000000000017941 */ /* 0x000fea0003800200 */
.L_x_78274:
        /* <DEDUP_REMOVED lines=16> */
.L_x_78283:
        /* <DEDUP_REMOVED lines=13> */
.L_x_78285:
[----:B------:R-:W-:Y:S05]  /*13190*/  BSYNC.RECONVERGENT B2 ;  /* 0x0000000000027941 */ /* 0x000fea0003800200 */
.L_x_78284:
        /* <DEDUP_REMOVED lines=61> */
.L_x_78282:
[----:B------:R-:W-:Y:S05]  /*13570*/  BSYNC.RECONVERGENT B1 ;  /* 0x0000000000017941 */ /* 0x000fea0003800200 */
.L_x_78281:
        /* <DEDUP_REMOVED lines=11> */
.L_x_78254:
[----:B------:R-:W-:Y:S05]  /*13630*/  BSYNC.RECONVERGENT B0 ;  /* 0x0000000000007941 */ /* 0x000fea0003800200 */
.L_x_78231:
        /* <DEDUP_REMOVED lines=23> */
.L_x_78287:
[----:B------:R-:W-:Y:S05]  /*137b0*/  BSYNC.RECONVERGENT B0 ;  /* 0x0000000000007941 */ /* 0x000fea0003800200 */
.L_x_78286:
[----:B-----5:R1:W5:Y:S04]  /*137c0*/  @P1 LDG.E.128 R4, desc[UR6][R12.64] ;  /* 0x000000060c041981 */ /* 0x020368000c1e1d00 */
[----:B------:R1:W5:Y:S01]  /*137d0*/  @P0 LDG.E.128 R8, desc[UR6][R16.64] ;  /* 0x0000000610080981 */ /* 0x000362000c1e1d00 */
[----:B------:R-:W-:Y:S04]  /*137e0*/  BSSY.RECONVERGENT B0, `(.L_x_78288) ;  /* 0x000034e000007945 */ /* 0x000fe80003800200 */
[----:B------:R-:W-:Y:S05]  /*137f0*/  @!P0 BRA `(.L_x_78289) ;  /* 0x00000018009c8947 */ /* 0x000fea0003800000 */
[----:B------:R-:W-:Y:S01]  /*13800*/  ISETP.GT.AND P2, PT, R19, RZ, PT ;  /* 0x000000ff1300720c */ /* 0x000fe20003f44270 */
[----:B------:R-:W-:Y:S01]  /*13810*/  BSSY.RECONVERGENT B1, `(.L_x_78290) ;  /* 0x000006b000017945 */ /* 0x000fe20003800200 */
[----:B-1----:R-:W-:Y:S01]  /*13820*/  MOV R12, R21 ;  /* 0x00000015000c7202 */ /* 0x002fe20000000f00 */
[----:B0-----:R-:W-:Y:S02]  /*13830*/  IMAD.MOV.U32 R20, RZ, RZ, R18 ;  /* 0x000000ffff147224 */ /* 0x001fe400078e0012 */
        /* <DEDUP_REMOVED lines=18> */
.L_x_78294:
        /* <DEDUP_REMOVED lines=13> */
.L_x_78296:
[----:B------:R-:W-:Y:S05]  /*13a30*/  BSYNC.RECONVERGENT B3 ;  /* 0x0000000000037941 */ /* 0x000fea0003800200 */
.L_x_78295:
        /* <DEDUP_REMOVED lines=60> */
.L_x_78293:
[----:B------:R-:W-:Y:S05]  /*13e00*/  BSYNC.RECONVERGENT B2 ;  /* 0x0000000000027941 */ /* 0x000fea0003800200 */
.L_x_78292:
        /* <DEDUP_REMOVED lines=11> */
.L_x_78291:
[----:B------:R-:W-:Y:S05]  /*13ec0*/  BSYNC.RECONVERGENT B1 ;  /* 0x0000000000017941 */ /* 0x000fea0003800200 */
.L_x_78290:
        /* <DEDUP_REMOVED lines=17> */
.L_x_78301:
        /* <DEDUP_REMOVED lines=13> */
.L_x_78303:
[----:B------:R-:W-:Y:S05]  /*140b0*/  BSYNC.RECONVERGENT B3 ;  /* 0x0000000000037941 */ /* 0x000fea0003800200 */
.L_x_78302:
        /* <DEDUP_REMOVED lines=61> */
.L_x_78300:
[----:B------:R-:W-:Y:S05]  /*14490*/  BSYNC.RECONVERGENT B2 ;  /* 0x0000000000027941 */ /* 0x000fea0003800200 */
.L_x_78299:
        /* <DEDUP_REMOVED lines=11> */
.L_x_78298:
[----:B------:R-:W-:Y:S05]  /*14550*/  BSYNC.RECONVERGENT B1 ;  /* 0x0000000000017941 */ /* 0x000fea0003800200 */
.L_x_78297:
        /* <DEDUP_REMOVED lines=17> */
.L_x_78308:
        /* <DEDUP_REMOVED lines=13> */
.L_x_78310:
[----:B------:R-:W-:Y:S05]  /*14740*/  BSYNC.RECONVERGENT B3 ;  /* 0x0000000000037941 */ /* 0x000fea0003800200 */
.L_x_78309:
        /* <DEDUP_REMOVED lines=61> */
.L_x_78307:
[----:B------:R-:W-:Y:S05]  /*14b20*/  BSYNC.RECONVERGENT B2 ;  /* 0x0000000000027941 */ /* 0x000fea0003800200 */
.L_x_78306:
        /* <DEDUP_REMOVED lines=11> */
.L_x_78305:
[----:B------:R-:W-:Y:S05]  /*14be0*/  BSYNC.RECONVERGENT B1 ;  /* 0x0000000000017941 */ /* 0x000fea0003800200 */
.L_x_78304:
        /* <DEDUP_REMOVED lines=16> */
.L_x_78314:
        /* <DEDUP_REMOVED lines=13> */
.L_x_78316:
[----:B------:R-:W-:Y:S05]  /*14dc0*/  BSYNC.RECONVERGENT B2 ;  /* 0x0000000000027941 */ /* 0x000fea0003800200 */
.L_x_78315:
        /* <DEDUP_REMOVED lines=61> */
.L_x_78313:
[----:B------:R-:W-:Y:S05]  /*151a0*/  BSYNC.RECONVERGENT B1 ;  /* 0x0000000000017941 */ /* 0x000fea0003800200 */
.L_x_78312:
        /* <DEDUP_REMOVED lines=12> */
.L_x_78289:
        /* <DEDUP_REMOVED lines=21> */
.L_x_78321:
        /* <DEDUP_REMOVED lines=13> */
.L_x_78323:
[----:B------:R-:W-:Y:S05]  /*15490*/  BSYNC.RECONVERGENT B3 ;  /* 0x0000000000037941 */ /* 0x000fea0003800200 */
.L_x_78322:
        /* <DEDUP_REMOVED lines=60> */
.L_x_78320:
[----:B------:R-:W-:Y:S05]  /*15860*/  BSYNC.RECONVERGENT B2 ;  /* 0x0000000000027941 */ /* 0x000fea0003800200 */
.L_x_78319:
        /* <DEDUP_REMOVED lines=11> */
.L_x_78318:
[----:B------:R-:W-:Y:S05]  /*15920*/  BSYNC.RECONVERGENT B1 ;  /* 0x0000000000017941 */ /* 0x000fea0003800200 */
.L_x_78317:
        /* <DEDUP_REMOVED lines=17> */
.L_x_78328:
        /* <DEDUP_REMOVED lines=13> */
.L_x_78330:
[----:B------:R-:W-:Y:S05]  /*15b10*/  BSYNC.RECONVERGENT B3 ;  /* 0x0000000000037941 */ /* 0x000fea0003800200 */
.L_x_78329:
        /* <DEDUP_REMOVED lines=61> */
.L_x_78327:
[----:B------:R-:W-:Y:S05]  /*15ef0*/  BSYNC.RECONVERGENT B2 ;  /* 0x0000000000027941 */ /* 0x000fea0003800200 */
.L_x_78326:
        /* <DEDUP_REMOVED lines=11> */
.L_x_78325:
[----:B------:R-:W-:Y:S05]  /*15fb0*/  BSYNC.RECONVERGENT B1 ;  /* 0x0000000000017941 */ /* 0x000fea0003800200 */
.L_x_78324:
        /* <DEDUP_REMOVED lines=17> */
.L_x_78335:
        /* <DEDUP_REMOVED lines=13> */
.L_x_78337:
[----:B------:R-:W-:Y:S05]  /*161a0*/  BSYNC.RECONVERGENT B3 ;  /* 0x0000000000037941 */ /* 0x000fea0003800200 */
.L_x_78336:
        /* <DEDUP_REMOVED lines=61> */
.L_x_78334:
[----:B------:R-:W-:Y:S05]  /*16580*/  BSYNC.RECONVERGENT B2 ;  /* 0x0000000000027941 */ /* 0x000fea0003800200 */
.L_x_78333:
        /* <DEDUP_REMOVED lines=11> */
.L_x_78332:
[----:B------:R-:W-:Y:S05]  /*16640*/  BSYNC.RECONVERGENT B1 ;  /* 0x0000000000017941 */ /* 0x000fea0003800200 */
.L_x_78331:
        /* <DEDUP_REMOVED lines=16> */
.L_x_78340:
        /* <DEDUP_REMOVED lines=13> */
.L_x_78342:
[----:B------:R-:W-:Y:S05]  /*16820*/  BSYNC.RECONVERGENT B2 ;  /* 0x0000000000027941 */ /* 0x000fea0003800200 */
.L_x_78341:
        /* <DEDUP_REMOVED lines=61> */
.L_x_78339:
[----:B------:R-:W-:Y:S05]  /*16c00*/  BSYNC.RECONVERGENT B1 ;  /* 0x0000000000017941 */ /* 0x000fea0003800200 */
.L_x_78338:
        /* <DEDUP_REMOVED lines=11> */
.L_x_78311:
[----:B------:R-:W-:Y:S05]  /*16cc0*/  BSYNC.RECONVERGENT B0 ;  /* 0x0000000000007941 */ /* 0x000fea0003800200 */
.L_x_78288:
        /* <DEDUP_REMOVED lines=23> */
.L_x_78344:
[----:B------:R-:W-:Y:S05]  /*16e40*/  BSYNC.RECONVERGENT B0 ;  /* 0x0000000000007941 */ /* 0x000fea0003800200 */
.L_x_78343:
        /* <DEDUP_REMOVED lines=26> */
.L_x_78351:
        /* <DEDUP_REMOVED lines=13> */
.L_x_78353:
[----:B------:R-:W-:Y:S05]  /*170c0*/  BSYNC.RECONVERGENT B3 ;  /* 0x0000000000037941 */ /* 0x000fea0003800200 */
.L_x_78352:
        /* <DEDUP_REMOVED lines=61> */
.L_x_78350:
[----:B------:R-:W-:Y:S05]  /*174a0*/  BSYNC.RECONVERGENT B2 ;  /* 0x0000000000027941 */ /* 0x000fea0003800200 */
.L_x_78349:
        /* <DEDUP_REMOVED lines=11> */
.L_x_78348:
[----:B------:R-:W-:Y:S05]  /*17560*/  BSYNC.RECONVERGENT B1 ;  /* 0x0000000000017941 */ /* 0x000fea0003800200 */
.L_x_78347:
        /* <DEDUP_REMOVED lines=17> */
.L_x_78358:
        /* <DEDUP_REMOVED lines=13> */
.L_x_78360:
[----:B------:R-:W-:Y:S05]  /*17750*/  BSYNC.RECONVERGENT B3 ;  /* 0x0000000000037941 */ /* 0x000fea0003800200 */
.L_x_78359:
        /* <DEDUP_REMOVED lines=61> */
.L_x_78357:
[----:B------:R-:W-:Y:S05]  /*17b30*/  BSYNC.RECONVERGENT B2 ;  /* 0x0000000000027941 */ /* 0x000fea0003800200 */
.L_x_78356:
        /* <DEDUP_REMOVED lines=11> */
.L_x_78355:
[----:B------:R-:W-:Y:S05]  /*17bf0*/  BSYNC.RECONVERGENT B1 ;  /* 0x0000000000017941 */ /* 0x000fea0003800200 */
.L_x_78354:
        /* <DEDUP_REMOVED lines=17> */
.L_x_78365:
        /* <DEDUP_REMOVED lines=13> */
.L_x_78367:
[----:B------:R-:W-:Y:S05]  /*17de0*/  BSYNC.RECONVERGENT B3 ;  /* 0x0000000000037941 */ /* 0x000fea0003800200 */
.L_x_78366:
        /* <DEDUP_REMOVED lines=61> */
.L_x_78364:
[----:B------:R-:W-:Y:S05]  /*181c0*/  BSYNC.RECONVERGENT B2 ;  /* 0x0000000000027941 */ /* 0x000fea0003800200 */
.L_x_78363:
        /* <DEDUP_REMOVED lines=11> */
.L_x_78362:
[----:B------:R-:W-:Y:S05]  /*18280*/  BSYNC.RECONVERGENT B1 ;  /* 0x0000000000017941 */ /* 0x000fea0003800200 */
.L_x_78361:
        /* <DEDUP_REMOVED lines=16> */
.L_x_78371:
        /* <DEDUP_REMOVED lines=13> */
.L_x_78373:
[----:B------:R-:W-:Y:S05]  /*18460*/  BSYNC.RECONVERGENT B2 ;  /* 0x0000000000027941 */ /* 0x000fea0003800200 */
.L_x_78372:
        /* <DEDUP_REMOVED lines=61> */
.L_x_78370:
[----:B------:R-:W-:Y:S05]  /*18840*/  BSYNC.RECONVERGENT B1 ;  /* 0x0000000000017941 */ /* 0x000fea0003800200 */
.L_x_78369:
        /* <DEDUP_REMOVED lines=12> */
.L_x_78346:
[----:B------:R-:W-:Y:S01]  /*18910*/  BSSY.RECONVERGENT B1, `(.L_x_78374) ;  /* 0x000006c000017945 */ /* 0x000fe20003800200 */
[----:B------:R-:W-:Y:S01]  /*18920*/  HFMA2 R52, -RZ, RZ, 0, 0 ;  /* 0x00000000ff347431 */ /* 0x000fe200000001ff */
[----:B-1----:R-:W-:Y:S01]  /*18930*/  MOV R12, R21 ;  /* 0x00000015000c7202 */ /* 0x002fe20000000f00 */
        /* <DEDUP_REMOVED lines=18> */
.L_x_78378:
        /* <DEDUP_REMOVED lines=13> */
.L_x_78380:
[----:B------:R-:W-:Y:S05]  /*18b30*/  BSYNC.RECONVERGENT B3 ;  /* 0x0000000000037941 */ /* 0x000fea0003800200 */
.L_x_78379:
        /* <DEDUP_REMOVED lines=61> */
.L_x_78377:
[----:B------:R-:W-:Y:S05]  /*18f10*/  BSYNC.RECONVERGENT B2 ;  /* 0x0000000000027941 */ /* 0x000fea0003800200 */
.L_x_78376:
        /* <DEDUP_REMOVED lines=11> */
.L_x_78375:
[----:B------:R-:W-:Y:S05]  /*18fd0*/  BSYNC.RECONVERGENT B1 ;  /* 0x0000000000017941 */ /* 0x000fea0003800200 */
.L_x_78374:
        /* <DEDUP_REMOVED lines=17> */
.L_x_78385:
        /* <DEDUP_REMOVED lines=13> */
.L_x_78387:
[----:B------:R-:W-:Y:S05]  /*191c0*/  BSYNC.RECONVERGENT B3 ;  /* 0x0000000000037941 */ /* 0x000fea0003800200 */
.L_x_78386:
        /* <DEDUP_REMOVED lines=61> */
.L_x_78384:
[----:B------:R-:W-:Y:S05]  /*195a0*/  BSYNC.RECONVERGENT B2 ;  /* 0x0000000000027941 */ /* 0x000fea0003800200 */
.L_x_78383:
        /* <DEDUP_REMOVED lines=11> */
.L_x_78382:
[----:B------:R-:W-:Y:S05]  /*19660*/  BSYNC.RECONVERGENT B1 ;  /* 0x0000000000017941 */ /* 0x000fea0003800200 */
.L_x_78381:
        /* <DEDUP_REMOVED lines=17> */
.L_x_78392:
        /* <DEDUP_REMOVED lines=13> */
.L_x_78394:
[----:B------:R-:W-:Y:S05]  /*19850*/  BSYNC.RECONVERGENT B3 ;  /* 0x0000000000037941 */ /* 0x000fea0003800200 */
.L_x_78393:
        /* <DEDUP_REMOVED lines=61> */
.L_x_78391:
[----:B------:R-:W-:Y:S05]  /*19c30*/  BSYNC.RECONVERGENT B2 ;  /* 0x0000000000027941 */ /* 0x000fea0003800200 */
.L_x_78390:
        /* <DEDUP_REMOVED lines=11> */
.L_x_78389:
[----:B------:R-:W-:Y:S05]  /*19cf0*/  BSYNC.RECONVERGENT B1 ;  /* 0x0000000000017941 */ /* 0x000fea0003800200 */
.L_x_78388:
        /* <DEDUP_REMOVED lines=16> */
.L_x_78397:
        /* <DEDUP_REMOVED lines=13> */
.L_x_78399:
[----:B------:R-:W-:Y:S05]  /*19ed0*/  BSYNC.RECONVERGENT B2 ;  /* 0x0000000000027941 */ /* 0x000fea0003800200 */
.L_x_78398:
        /* <DEDUP_REMOVED lines=61> */
.L_x_78396:
[----:B------:R-:W-:Y:S05]  /*1a2b0*/  BSYNC.RECONVERGENT B1 ;  /* 0x0000000000017941 */ /* 0x000fea0003800200 */
.L_x_78395:
        /* <DEDUP_REMOVED lines=11> */
.L_x_78368:
[----:B------:R-:W-:Y:S05]  /*1a370*/  BSYNC.RECONVERGENT B0 ;  /* 0x0000000000007941 */ /* 0x000fea0003800200 */
.L_x_78345:
        /* <DEDUP_REMOVED lines=23> */
.L_x_78401:
[----:B------:R-:W-:Y:S05]  /*1a4f0*/  BSYNC.RECONVERGENT B0 ;  /* 0x0000000000007941 */ /* 0x000fea0003800200 */
.L_x_78400:
[----:B-----5:R1:W5:Y:S04]  /*1a500*/  @P1 LDG.E.128 R4, desc[UR6][R12.64] ;  /* 0x000000060c041981 */ /* 0x020368000c1e1d00 */
[----:B------:R1:W5:Y:S01]  /*1a510*/  @P0 LDG.E.128 R8, desc[UR6][R16.64] ;  /* 0x0000000610080981 */ /* 0x000362000c1e1d00 */
[----:B------:R-:W-:Y:S04]  /*1a520*/  BSSY.RECONVERGENT B0, `(.L_x_78402) ;  /* 0x000034e000007945 */ /* 0x000fe80003800200 */
[----:B------:R-:W-:Y:S05]  /*1a530*/  @!P0 BRA `(.L_x_78403) ;  /* 0x00000018009c8947 */ /* 0x000fea0003800000 */
[----:B------:R-:W-:Y:S01]  /*1a540*/  ISETP.GT.AND P2, PT, R19, RZ, PT ;  /* 0x000000ff1300720c */ /* 0x000fe20003f44270 */
[----:B------:R-:W-:Y:S01]  /*1a550*/  BSSY.RECONVERGENT B1, `(.L_x_78404) ;  /* 0x000006b000017945 */ /* 0x000fe20003800200 */
[----:B-1----:R-:W-:Y:S01]  /*1a560*/  MOV R12, R21 ;  /* 0x00000015000c7202 */ /* 0x002fe20000000f00 */
        /* <DEDUP_REMOVED lines=19> */
.L_x_78408:
        /* <DEDUP_REMOVED lines=13> */
.L_x_78410:
[----:B------:R-:W-:Y:S05]  /*1a770*/  BSYNC.RECONVERGENT B3 ;  /* 0x0000000000037941 */ /* 0x000fea0003800200 */
.L_x_78409:
        /* <DEDUP_REMOVED lines=60> */
.L_x_78407:
[----:B------:R-:W-:Y:S05]  /*1ab40*/  BSYNC.RECONVERGENT B2 ;  /* 0x0000000000027941 */ /* 0x000fea0003800200 */
.L_x_78406:
        /* <DEDUP_REMOVED lines=11> */
.L_x_78405:
[----:B------:R-:W-:Y:S05]  /*1ac00*/  BSYNC.RECONVERGENT B1 ;  /* 0x0000000000017941 */ /* 0x000fea0003800200 */
.L_x_78404:
        /* <DEDUP_REMOVED lines=17> */
.L_x_78415:
        /* <DEDUP_REMOVED lines=13> */
.L_x_78417:
[----:B------:R-:W-:Y:S05]  /*1adf0*/  BSYNC.RECONVERGENT B3 ;  /* 0x0000000000037941 */ /* 0x000fea0003800200 */
.L_x_78416:
        /* <DEDUP_REMOVED lines=61> */
.L_x_78414:
[----:B------:R-:W-:Y:S05]  /*1b1d0*/  BSYNC.RECONVERGENT B2 ;  /* 0x0000000000027941 */ /* 0x000fea0003800200 */
.L_x_78413:
        /* <DEDUP_REMOVED lines=11> */
.L_x_78412:
[----:B------:R-:W-:Y:S05]  /*1b290*/  BSYNC.RECONVERGENT B1 ;  /* 0x0000000000017941 */ /* 0x000fea0003800200 */
.L_x_78411:
        /* <DEDUP_REMOVED lines=17> */
.L_x_78422:
        /* <DEDUP_REMOVED lines=13> */
.L_x_78424:
[----:B------:R-:W-:Y:S05]  /*1b480*/  BSYNC.RECONVERGENT B3 ;  /* 0x0000000000037941 */ /* 0x000fea0003800200 */
.L_x_78423:
        /* <DEDUP_REMOVED lines=61> */
.L_x_78421:
[----:B------:R-:W-:Y:S05]  /*1b860*/  BSYNC.RECONVERGENT B2 ;  /* 0x0000000000027941 */ /* 0x000fea0003800200 */
.L_x_78420:
        /* <DEDUP_REMOVED lines=11> */
.L_x_78419:
[----:B------:R-:W-:Y:S05]  /*1b920*/  BSYNC.RECONVERGENT B1 ;  /* 0x0000000000017941 */ /* 0x000fea0003800200 */
.L_x_78418:
        /* <DEDUP_REMOVED lines=16> */
.L_x_78428:
        /* <DEDUP_REMOVED lines=13> */
.L_x_78430:
[----:B------:R-:W-:Y:S05]  /*1bb00*/  BSYNC.RECONVERGENT B2 ;  /* 0x0000000000027941 */ /* 0x000fea0003800200 */
.L_x_78429:
        /* <DEDUP_REMOVED lines=61> */
.L_x_78427:
[----:B------:R-:W-:Y:S05]  /*1bee0*/  BSYNC.RECONVERGENT B1 ;  /* 0x0000000000017941 */ /* 0x000fea0003800200 */
.L_x_78426:
        /* <DEDUP_REMOVED lines=12> */
.L_x_78403:
[----:B------:R-:W-:Y:S01]  /*1bfb0*/  BSSY.RECONVERGENT B1, `(.L_x_78431) ;  /* 0x000006b000017945 */ /* 0x000fe20003800200 */
[----:B-1----:R-:W-:Y:S01]  /*1bfc0*/  IMAD.MOV.U32 R12, RZ, RZ, R21 ;  /* 0x000000ffff0c7224 */ /* 0x002fe200078e0015 */
[----:B0-----:R-:W-:Y:S01]  /*1bfd0*/  MOV R20, R18 ;  /* 0x0000001200147202 */ /* 0x001fe20000000f00 */
        /* <DEDUP_REMOVED lines=18> */
.L_x_78435:
        /* <DEDUP_REMOVED lines=13> */
.L_x_78437:
[----:B------:R-:W-:Y:S05]  /*1c1d0*/  BSYNC.RECONVERGENT B3 ;  /* 0x0000000000037941 */ /* 0x000fea0003800200 */
.L_x_78436:
        /* <DEDUP_REMOVED lines=60> */
.L_x_78434:
[----:B------:R-:W-:Y:S05]  /*1c5a0*/  BSYNC.RECONVERGENT B2 ;  /* 0x0000000000027941 */ /* 0x000fea0003800200 */
.L_x_78433:
        /* <DEDUP_REMOVED lines=11> */
.L_x_78432:
[----:B------:R-:W-:Y:S05]  /*1c660*/  BSYNC.RECONVERGENT B1 ;  /* 0x0000000000017941 */ /* 0x000fea0003800200 */
.L_x_78431:
        /* <DEDUP_REMOVED lines=17> */
.L_x_78442:
        /* <DEDUP_REMOVED lines=13> */
.L_x_78444:
[----:B------:R-:W-:Y:S05]  /*1c850*/  BSYNC.RECONVERGENT B3 ;  /* 0x0000000000037941 */ /* 0x000fea0003800200 */
.L_x_78443:
        /* <DEDUP_REMOVED lines=61> */
.L_x_78441:
[----:B------:R-:W-:Y:S05]  /*1cc30*/  BSYNC.RECONVERGENT B2 ;  /* 0x0000000000027941 */ /* 0x000fea0003800200 */
.L_x_78440:
        /* <DEDUP_REMOVED lines=11> */
.L_x_78439:
[----:B------:R-:W-:Y:S05]  /*1ccf0*/  BSYNC.RECONVERGENT B1 ;  /* 0x0000000000017941 */ /* 0x000fea0003800200 */
.L_x_78438:
        /* <DEDUP_REMOVED lines=17> */
.L_x_78449:
        /* <DEDUP_REMOVED lines=13> */
.L_x_78451:
[----:B------:R-:W-:Y:S05]  /*1cee0*/  BSYNC.RECONVERGENT B3 ;  /* 0x0000000000037941 */ /* 0x000fea0003800200 */
.L_x_78450:
        /* <DEDUP_REMOVED lines=61> */
.L_x_78448:
[----:B------:R-:W-:Y:S05]  /*1d2c0*/  BSYNC.RECONVERGENT B2 ;  /* 0x0000000000027941 */ /* 0x000fea0003800200 */
.L_x_78447:
        /* <DEDUP_REMOVED lines=11> */
.L_x_78446:
[----:B------:R-:W-:Y:S05]  /*1d380*/  BSYNC.RECONVERGENT B1 ;  /* 0x0000000000017941 */ /* 0x000fea0003800200 */
.L_x_78445:
        /* <DEDUP_REMOVED lines=16> */
.L_x_78454:
        /* <DEDUP_REMOVED lines=13> */
.L_x_78456:
[----:B------:R-:W-:Y:S05]  /*1d560*/  BSYNC.RECONVERGENT B2 ;  /* 0x0000000000027941 */ /* 0x000fea0003800200 */
.L_x_78455:
        /* <DEDUP_REMOVED lines=61> */
.L_x_78453:
[----:B------:R-:W-:Y:S05]  /*1d940*/  BSYNC.RECONVERGENT B1 ;  /* 0x0000000000017941 */ /* 0x000fea0003800200 */
.L_x_78452:
        /* <DEDUP_REMOVED lines=11> */
.L_x_78425:
[----:B------:R-:W-:Y:S05]  /*1da00*/  BSYNC.RECONVERGENT B0 ;  /* 0x0000000000007941 */ /* 0x000fea0003800200 */
.L_x_78402:
        /* <DEDUP_REMOVED lines=23> */
.L_x_78458:
[----:B------:R-:W-:Y:S05]  /*1db80*/  BSYNC.RECONVERGENT B0 ;  /* 0x0000000000007941 */ /* 0x000fea0003800200 */
.L_x_78457:
        /* <DEDUP_REMOVED lines=26> */
.L_x_78465:
        /* <DEDUP_REMOVED lines=13> */
.L_x_78467:
[----:B------:R-:W-:Y:S05]  /*1de00*/  BSYNC.RECONVERGENT B3 ;  /* 0x0000000000037941 */ /* 0x000fea0003800200 */
.L_x_78466:
        /* <DEDUP_REMOVED lines=61> */
.L_x_78464:
[----:B------:R-:W-:Y:S05]  /*1e1e0*/  BSYNC.RECONVERGENT B2 ;  /* 0x0000000000027941 */ /* 0x000fea0003800200 */
.L_x_78463:
        /* <DEDUP_REMOVED lines=11> */
.L_x_78462:
[----:B------:R-:W-:Y:S05]  /*1e2a0*/  BSYNC.RECONVERGENT B1 ;  /* 0x0000000000017941 */ /* 0x000fea0003800200 */
.L_x_78461:
        /* <DEDUP_REMOVED lines=17> */
.L_x_78472:
        /* <DEDUP_REMOVED lines=13> */
.L_x_78474:
[----:B------:R-:W-:Y:S05]  /*1e490*/  BSYNC.RECONVERGENT B3 ;  /* 0x0000000000037941 */ /* 0x000fea0003800200 */
.L_x_78473:
        /* <DEDUP_REMOVED lines=61> */
.L_x_78471:
[----:B------:R-:W-:Y:S05]  /*1e870*/  BSYNC.RECONVERGENT B2 ;  /* 0x0000000000027941 */ /* 0x000fea0003800200 */
.L_x_78470:
        /* <DEDUP_REMOVED lines=11> */
.L_x_78469:
[----:B------:R-:W-:Y:S05]  /*1e930*/  BSYNC.RECONVERGENT B1 ;  /* 0x0000000000017941 */ /* 0x000fea0003800200 */
.L_x_78468:
        /* <DEDUP_REMOVED lines=17> */
.L_x_78479:
        /* <DEDUP_REMOVED lines=13> */
.L_x_78481:
[----:B------:R-:W-:Y:S05]  /*1eb20*/  BSYNC.RECONVERGENT B3 ;  /* 0x0000000000037941 */ /* 0x000fea0003800200 */
.L_x_78480:
        /* <DEDUP_REMOVED lines=61> */
.L_x_78478:
[----:B------:R-:W-:Y:S05]  /*1ef00*/  BSYNC.RECONVERGENT B2 ;  /* 0x0000000000027941 */ /* 0x000fea0003800200 */
.L_x_78477:
        /* <DEDUP_REMOVED lines=11> */
.L_x_78476:
[----:B------:R-:W-:Y:S05]  /*1efc0*/  BSYNC.RECONVERGENT B1 ;  /* 0x0000000000017941 */ /* 0x000fea0003800200 */
.L_x_78475:
        /* <DEDUP_REMOVED lines=16> */
.L_x_78485:
        /* <DEDUP_REMOVED lines=13> */
.L_x_78487:
[----:B------:R-:W-:Y:S05]  /*1f1a0*/  BSYNC.RECONVERGENT B2 ;  /* 0x0000000000027941 */ /* 0x000fea0003800200 */
.L_x_78486:
        /* <DEDUP_REMOVED lines=61> */
.L_x_78484:
[----:B------:R-:W-:Y:S05]  /*1f580*/  BSYNC.RECONVERGENT B1 ;  /* 0x0000000000017941 */ /* 0x000fea0003800200 */
.L_x_78483:
        /* <DEDUP_REMOVED lines=12> */
.L_x_78460:
        /* <DEDUP_REMOVED lines=21> */
.L_x_78492:
        /* <DEDUP_REMOVED lines=13> */
.L_x_78494:
[----:B------:R-:W-:Y:S05]  /*1f870*/  BSYNC.RECONVERGENT B3 ;  /* 0x0000000000037941 */ /* 0x000fea0003800200 */
.L_x_78493:
        /* <DEDUP_REMOVED lines=61> */
.L_x_78491:
[----:B------:R-:W-:Y:S05]  /*1fc50*/  BSYNC.RECONVERGENT B2 ;  /* 0x0000000000027941 */ /* 0x000fea0003800200 */
.L_x_78490:
        /* <DEDUP_REMOVED lines=11> */
.L_x_78489:
[----:B------:R-:W-:Y:S05]  /*1fd10*/  BSYNC.RECONVERGENT B1 ;  /* 0x0000000000017941 */ /* 0x000fea0003800200 */
.L_x_78488:
        /* <DEDUP_REMOVED lines=17> */
.L_x_78499:
        /* <DEDUP_REMOVED lines=13> */
.L_x_78501:
[----:B------:R-:W-:Y:S05]  /*1ff00*/  BSYNC.RECONVERGENT B3 ;  /* 0x0000000000037941 */ /* 0x000fea0003800200 */
.L_x_78500:
        /* <DEDUP_REMOVED lines=61> */
.L_x_78498:
[----:B------:R-:W-:Y:S05]  /*202e0*/  BSYNC.RECONVERGENT B2 ;  /* 0x0000000000027941 */ /* 0x000fea0003800200 */
.L_x_78497:
        /* <DEDUP_REMOVED lines=11> */
.L_x_78496:
[----:B------:R-:W-:Y:S05]  /*203a0*/  BSYNC.RECONVERGENT B1 ;  /* 0x0000000000017941 */ /* 0x000fea0003800200 */
.L_x_78495:
        /* <DEDUP_REMOVED lines=17> */
.L_x_78506:
        /* <DEDUP_REMOVED lines=13> */
.L_x_78508:
[----:B------:R-:W-:Y:S05]  /*20590*/  BSYNC.RECONVERGENT B3 ;  /* 0x0000000000037941 */ /* 0x000fea0003800200 */
.L_x_78507:
        /* <DEDUP_REMOVED lines=61> */
.L_x_78505:
[----:B------:R-:W-:Y:S05]  /*20970*/  BSYNC.RECONVERGENT B2 ;  /* 0x0000000000027941 */ /* 0x000fea0003800200 */
.L_x_78504:
        /* <DEDUP_REMOVED lines=11> */
.L_x_78503:
[----:B------:R-:W-:Y:S05]  /*20a30*/  BSYNC.RECONVERGENT B1 ;  /* 0x0000000000017941 */ /* 0x000fea0003800200 */
.L_x_78502:
        /* <DEDUP_REMOVED lines=16> */
.L_x_78511:
        /* <DEDUP_REMOVED lines=13> */
.L_x_78513:
[----:B------:R-:W-:Y:S05]  /*20c10*/  BSYNC.RECONVERGENT B2 ;  /* 0x0000000000027941 */ /* 0x000fea0003800200 */
.L_x_78512:
        /* <DEDUP_REMOVED lines=61> */
.L_x_78510:
[----:B------:R-:W-:Y:S05]  /*20ff0*/  BSYNC.RECONVERGENT B1 ;  /* 0x0000000000017941 */ /* 0x000fea0003800200 */
.L_x_78509:
        /* <DEDUP_REMOVED lines=11> */
.L_x_78482:
[----:B------:R-:W-:Y:S05]  /*210b0*/  BSYNC.RECONVERGENT B0 ;  /* 0x0000000000007941 */ /* 0x000fea0003800200 */
.L_x_78459:
        /* <DEDUP_REMOVED lines=23> */
.L_x_78515:
[----:B------:R-:W-:Y:S05]  /*21230*/  BSYNC.RECONVERGENT B0 ;  /* 0x0000000000007941 */ /* 0x000fea0003800200 */
.L_x_78514:
        /* <DEDUP_REMOVED lines=26> */
.L_x_78522:
        /* <DEDUP_REMOVED lines=13> */
.L_x_78524:
[----:B------:R-:W-:Y:S05]  /*214b0*/  BSYNC.RECONVERGENT B3 ;  /* 0x0000000000037941 */ /* 0x000fea0003800200 */
.L_x_78523:
        /* <DEDUP_REMOVED lines=60> */
.L_x_78521:
[----:B------:R-:W-:Y:S05]  /*21880*/  BSYNC.RECONVERGENT B2 ;  /* 0x0000000000027941 */ /* 0x000fea0003800200 */
.L_x_78520:
        /* <DEDUP_REMOVED lines=11> */
.L_x_78519:
[----:B------:R-:W-:Y:S05]  /*21940*/  BSYNC.RECONVERGENT B1 ;  /* 0x0000000000017941 */ /* 0x000fea0003800200 */
.L_x_78518:
        /* <DEDUP_REMOVED lines=17> */
.L_x_78529:
        /* <DEDUP_REMOVED lines=13> */
.L_x_78531:
[----:B------:R-:W-:Y:S05]  /*21b30*/  BSYNC.RECONVERGENT B3 ;  /* 0x0000000000037941 */ /* 0x000fea0003800200 */
.L_x_78530:
        /* <DEDUP_REMOVED lines=61> */
.L_x_78528:
[----:B------:R-:W-:Y:S05]  /*21f10*/  BSYNC.RECONVERGENT B2 ;  /* 0x0000000000027941 */ /* 0x000fea0003800200 */
.L_x_78527:
        /* <DEDUP_REMOVED lines=11> */
.L_x_78526:
[----:B------:R-:W-:Y:S05]  /*21fd0*/  BSYNC.RECONVERGENT B1 ;  /* 0x0000000000017941 */ /* 0x000fea0003800200 */
.L_x_78525:
        /* <DEDUP_REMOVED lines=17> */
.L_x_78536:
        /* <DEDUP_REMOVED lines=13> */
.L_x_78538:
[----:B------:R-:W-:Y:S05]  /*221c0*/  BSYNC.RECONVERGENT B3 ;  /* 0x0000000000037941 */ /* 0x000fea0003800200 */
.L_x_78537:
        /* <DEDUP_REMOVED lines=61> */
.L_x_78535:
[----:B------:R-:W-:Y:S05]  /*225a0*/  BSYNC.RECONVERGENT B2 ;  /* 0x0000000000027941 */ /* 0x000fea0003800200 */
.L_x_78534:
        /* <DEDUP_REMOVED lines=11> */
.L_x_78533:
[----:B------:R-:W-:Y:S05]  /*22660*/  BSYNC.RECONVERGENT B1 ;  /* 0x0000000000017941 */ /* 0x000fea0003800200 */
.L_x_78532:
        /* <DEDUP_REMOVED lines=16> */
.L_x_78542:
        /* <DEDUP_REMOVED lines=13> */
.L_x_78544:
[----:B------:R-:W-:Y:S05]  /*22840*/  BSYNC.RECONVERGENT B2 ;  /* 0x0000000000027941 */ /* 0x000fea0003800200 */
.L_x_78543:
        /* <DEDUP_REMOVED lines=61> */
.L_x_78541:
[----:B------:R-:W-:Y:S05]  /*22c20*/  BSYNC.RECONVERGENT B1 ;  /* 0x0000000000017941 */ /* 0x000fea0003800200 */
.L_x_78540:
        /* <DEDUP_REMOVED lines=12> */
.L_x_78517:
        /* <DEDUP_REMOVED lines=21> */
.L_x_78549:
        /* <DEDUP_REMOVED lines=13> */
.L_x_78551:
[----:B------:R-:W-:Y:S05]  /*22f10*/  BSYNC.RECONVERGENT B3 ;  /* 0x0000000000037941 */ /* 0x000fea0003800200 */
.L_x_78550:
        /* <DEDUP_REMOVED lines=60> */
.L_x_78548:
[----:B------:R-:W-:Y:S05]  /*232e0*/  BSYNC.RECONVERGENT B2 ;  /* 0x0000000000027941 */ /* 0x000fea0003800200 */
.L_x_78547:
        /* <DEDUP_REMOVED lines=11> */
.L_x_78546:
[----:B------:R-:W-:Y:S05]  /*233a0*/  BSYNC.RECONVERGENT B1 ;  /* 0x0000000000017941 */ /* 0x000fea0003800200 */
.L_x_78545:
        /* <DEDUP_REMOVED lines=17> */
.L_x_78556:
        /* <DEDUP_REMOVED lines=13> */
.L_x_78558:
[----:B------:R-:W-:Y:S05]  /*23590*/  BSYNC.RECONVERGENT B3 ;  /* 0x0000000000037941 */ /* 0x000fea0003800200 */
.L_x_78557:
        /* <DEDUP_REMOVED lines=61> */
.L_x_78555:
[----:B------:R-:W-:Y:S05]  /*23970*/  BSYNC.RECONVERGENT B2 ;  /* 0x0000000000027941 */ /* 0x000fea0003800200 */
.L_x_78554:
        /* <DEDUP_REMOVED lines=11> */
.L_x_78553:
[----:B------:R-:W-:Y:S05]  /*23a30*/  BSYNC.RECONVERGENT B1 ;  /* 0x0000000000017941 */ /* 0x000fea0003800200 */
.L_x_78552:
        /* <DEDUP_REMOVED lines=17> */
.L_x_78563:
        /* <DEDUP_REMOVED lines=13> */
.L_x_78565:
[----:B------:R-:W-:Y:S05]  /*23c20*/  BSYNC.RECONVERGENT B3 ;  /* 0x0000000000037941 */ /* 0x000fea0003800200 */
.L_x_78564:
        /* <DEDUP_REMOVED lines=61> */
.L_x_78562:
[----:B------:R-:W-:Y:S05]  /*24000*/  BSYNC.RECONVERGENT B2 ;  /* 0x0000000000027941 */ /* 0x000fea0003800200 */
.L_x_78561:
        /* <DEDUP_REMOVED lines=11> */
.L_x_78560:
[----:B------:R-:W-:Y:S05]  /*240c0*/  BSYNC.RECONVERGENT B1 ;  /* 0x0000000000017941 */ /* 0x000fea0003800200 */
.L_x_78559:
        /* <DEDUP_REMOVED lines=16> */
.L_x_78568:
        /* <DEDUP_REMOVED lines=13> */
.L_x_78570:
[----:B------:R-:W-:Y:S05]  /*242a0*/  BSYNC.RECONVERGENT B2 ;  /* 0x0000000000027941 */ /* 0x000fea0003800200 */
.L_x_78569:
        /* <DEDUP_REMOVED lines=61> */
.L_x_78567:
[----:B------:R-:W-:Y:S05]  /*24680*/  BSYNC.RECONVERGENT B1 ;  /* 0x0000000000017941 */ /* 0x000fea0003800200 */
.L_x_78566:
        /* <DEDUP_REMOVED lines=11> */
.L_x_78539:
[----:B------:R-:W-:Y:S05]  /*24740*/  BSYNC.RECONVERGENT B0 ;  /* 0x0000000000007941 */ /* 0x000fea0003800200 */
.L_x_78516:
        /* <DEDUP_REMOVED lines=23> */
.L_x_78572:
[----:B------:R-:W-:Y:S05]  /*248c0*/  BSYNC.RECONVERGENT B0 ;  /* 0x0000000000007941 */ /* 0x000fea0003800200 */
.L_x_78571:
        /* <DEDUP_REMOVED lines=26> */
.L_x_78579:
        /* <DEDUP_REMOVED lines=13> */
.L_x_78581:
[----:B------:R-:W-:Y:S05]  /*24b40*/  BSYNC.RECONVERGENT B3 ;  /* 0x0000000000037941 */ /* 0x000fea0003800200 */
.L_x_78580:
        /* <DEDUP_REMOVED lines=61> */
.L_x_78578:
[----:B------:R-:W-:Y:S05]  /*24f20*/  BSYNC.RECONVERGENT B2 ;  /* 0x0000000000027941 */ /* 0x000fea0003800200 */
.L_x_78577:
        /* <DEDUP_REMOVED lines=11> */
.L_x_78576:
[----:B------:R-:W-:Y:S05]  /*24fe0*/  BSYNC.RECONVERGENT B1 ;  /* 0x0000000000017941 */ /* 0x000fea0003800200 */
.L_x_78575:
        /* <DEDUP_REMOVED lines=17> */
.L_x_78586:
        /* <DEDUP_REMOVED lines=13> */
.L_x_78588:
[----:B------:R-:W-:Y:S05]  /*251d0*/  BSYNC.RECONVERGENT B3 ;  /* 0x0000000000037941 */ /* 0x000fea0003800200 */
.L_x_78587:
        /* <DEDUP_REMOVED lines=61> */
.L_x_78585:
[----:B------:R-:W-:Y:S05]  /*255b0*/  BSYNC.RECONVERGENT B2 ;  /* 0x0000000000027941 */ /* 0x000fea0003800200 */
.L_x_78584:
        /* <DEDUP_REMOVED lines=11> */
.L_x_78583:
[----:B------:R-:W-:Y:S05]  /*25670*/  BSYNC.RECONVERGENT B1 ;  /* 0x0000000000017941 */ /* 0x000fea0003800200 */
.L_x_78582:
        /* <DEDUP_REMOVED lines=17> */
.L_x_78593:
        /* <DEDUP_REMOVED lines=13> */
.L_x_78595:
[----:B------:R-:W-:Y:S05]  /*25860*/  BSYNC.RECONVERGENT B3 ;  /* 0x0000000000037941 */ /* 0x000fea0003800200 */
.L_x_78594:
        /* <DEDUP_REMOVED lines=61> */
.L_x_78592:
[----:B------:R-:W-:Y:S05]  /*25c40*/  BSYNC.RECONVERGENT B2 ;  /* 0x0000000000027941 */ /* 0x000fea0003800200 */
.L_x_78591:
        /* <DEDUP_REMOVED lines=11> */
.L_x_78590:
[----:B------:R-:W-:Y:S05]  /*25d00*/  BSYNC.RECONVERGENT B1 ;  /* 0x0000000000017941 */ /* 0x000fea0003800200 */
.L_x_78589:
        /* <DEDUP_REMOVED lines=16> */
.L_x_78599:
        /* <DEDUP_REMOVED lines=13> */
.L_x_78601:
[----:B------:R-:W-:Y:S05]  /*25ee0*/  BSYNC.RECONVERGENT B2 ;  /* 0x0000000000027941 */ /* 0x000fea0003800200 */
.L_x_78600:
        /* <DEDUP_REMOVED lines=61> */
.L_x_78598:
[----:B------:R-:W-:Y:S05]  /*262c0*/  BSYNC.RECONVERGENT B1 ;  /* 0x0000000000017941 */ /* 0x000fea0003800200 */
.L_x_78597:
        /* <DEDUP_REMOVED lines=12> */
.L_x_78574:
        /* <DEDUP_REMOVED lines=21> */
.L_x_78606:
        /* <DEDUP_REMOVED lines=13> */
.L_x_78608:
[----:B------:R-:W-:Y:S05]  /*265b0*/  BSYNC.RECONVERGENT B3 ;  /* 0x0000000000037941 */ /* 0x000fea0003800200 */
.L_x_78607:
        /* <DEDUP_REMOVED lines=61> */
.L_x_78605:
[----:B------:R-:W-:Y:S05]  /*26990*/  BSYNC.RECONVERGENT B2 ;  /* 0x0000000000027941 */ /* 0x000fea0003800200 */
.L_x_78604:
        /* <DEDUP_REMOVED lines=11> */
.L_x_78603:
[----:B------:R-:W-:Y:S05]  /*26a50*/  BSYNC.RECONVERGENT B1 ;  /* 0x0000000000017941 */ /* 0x000fea0003800200 */
.L_x_78602:
        /* <DEDUP_REMOVED lines=17> */
.L_x_78613:
        /* <DEDUP_REMOVED lines=13> */
.L_x_78615:
[----:B------:R-:W-:Y:S05]  /*26c40*/  BSYNC.RECONVERGENT B3 ;  /* 0x0000000000037941 */ /* 0x000fea0003800200 */
.L_x_78614:
        /* <DEDUP_REMOVED lines=61> */
.L_x_78612:
[----:B------:R-:W-:Y:S05]  /*27020*/  BSYNC.RECONVERGENT B2 ;  /* 0x0000000000027941 */ /* 0x000fea0003800200 */
.L_x_78611:
        /* <DEDUP_REMOVED lines=11> */
.L_x_78610:
[----:B------:R-:W-:Y:S05]  /*270e0*/  BSYNC.RECONVERGENT B1 ;  /* 0x0000000000017941 */ /* 0x000fea0003800200 */
.L_x_78609:
        /* <DEDUP_REMOVED lines=17> */
.L_x_78620:
        /* <DEDUP_REMOVED lines=13> */
.L_x_78622:
[----:B------:R-:W-:Y:S05]  /*272d0*/  BSYNC.RECONVERGENT B3 ;  /* 0x0000000000037941 */ /* 0x000fea0003800200 */
.L_x_78621:
        /* <DEDUP_REMOVED lines=61> */
.L_x_78619:
[----:B------:R-:W-:Y:S05]  /*276b0*/  BSYNC.RECONVERGENT B2 ;  /* 0x0000000000027941 */ /* 0x000fea0003800200 */
.L_x_78618:
        /* <DEDUP_REMOVED lines=11> */
.L_x_78617:
[----:B------:R-:W-:Y:S05]  /*27770*/  BSYNC.RECONVERGENT B1 ;  /* 0x0000000000017941 */ /* 0x000fea0003800200 */
.L_x_78616:
        /* <DEDUP_REMOVED lines=16> */
.L_x_78625:
        /* <DEDUP_REMOVED lines=13> */
.L_x_78627:
[----:B------:R-:W-:Y:S05]  /*27950*/  BSYNC.RECONVERGENT B2 ;  /* 0x0000000000027941 */ /* 0x000fea0003800200 */
.L_x_78626:
        /* <DEDUP_REMOVED lines=61> */
.L_x_78624:
[----:B------:R-:W-:Y:S05]  /*27d30*/  BSYNC.RECONVERGENT B1 ;  /* 0x0000000000017941 */ /* 0x000fea0003800200 */
.L_x_78623:
        /* <DEDUP_REMOVED lines=11> */
.L_x_78596:
[----:B------:R-:W-:Y:S05]  /*27df0*/  BSYNC.RECONVERGENT B0 ;  /* 0x0000000000007941 */ /* 0x000fea0003800200 */
.L_x_78573:
        /* <DEDUP_REMOVED lines=23> */
.L_x_78629:
[----:B------:R-:W-:Y:S05]  /*27f70*/  BSYNC.RECONVERGENT B0 ;  /* 0x0000000000007941 */ /* 0x000fea0003800200 */
.L_x_78628:
        /* <DEDUP_REMOVED lines=26> */
.L_x_78636:
        /* <DEDUP_REMOVED lines=13> */
.L_x_78638:
[----:B------:R-:W-:Y:S05]  /*281f0*/  BSYNC.RECONVERGENT B3 ;  /* 0x0000000000037941 */ /* 0x000fea0003800200 */
.L_x_78637:
        /* <DEDUP_REMOVED lines=60> */
.L_x_78635:
[----:B------:R-:W-:Y:S05]  /*285c0*/  BSYNC.RECONVERGENT B2 ;  /* 0x0000000000027941 */ /* 0x000fea0003800200 */
.L_x_78634:
        /* <DEDUP_REMOVED lines=11> */
.L_x_78633:
[----:B------:R-:W-:Y:S05]  /*28680*/  BSYNC.RECONVERGENT B1 ;  /* 0x0000000000017941 */ /* 0x000fea0003800200 */
.L_x_78632:
        /* <DEDUP_REMOVED lines=17> */
.L_x_78643:
        /* <DEDUP_REMOVED lines=13> */
.L_x_78645:
[----:B------:R-:W-:Y:S05]  /*28870*/  BSYNC.RECONVERGENT B3 ;  /* 0x0000000000037941 */ /* 0x000fea0003800200 */
.L_x_78644:
        /* <DEDUP_REMOVED lines=61> */
.L_x_78642:
[----:B------:R-:W-:Y:S05]  /*28c50*/  BSYNC.RECONVERGENT B2 ;  /* 0x0000000000027941 */ /* 0x000fea0003800200 */
.L_x_78641:
        /* <DEDUP_REMOVED lines=11> */
.L_x_78640:
[----:B------:R-:W-:Y:S05]  /*28d10*/  BSYNC.RECONVERGENT B1 ;  /* 0x0000000000017941 */ /* 0x000fea0003800200 */
.L_x_78639:
        /* <DEDUP_REMOVED lines=17> */
.L_x_78650:
        /* <DEDUP_REMOVED lines=13> */
.L_x_78652:
[----:B------:R-:W-:Y:S05]  /*28f00*/  BSYNC.RECONVERGENT B3 ;  /* 0x0000000000037941 */ /* 0x000fea0003800200 */
.L_x_78651:
        /* <DEDUP_REMOVED lines=61> */
.L_x_78649:
[----:B------:R-:W-:Y:S05]  /*292e0*/  BSYNC.RECONVERGENT B2 ;  /* 0x0000000000027941 */ /* 0x000fea0003800200 */
.L_x_78648:
        /* <DEDUP_REMOVED lines=11> */
.L_x_78647:
[----:B------:R-:W-:Y:S05]  /*293a0*/  BSYNC.RECONVERGENT B1 ;  /* 0x0000000000017941 */ /* 0x000fea0003800200 */
.L_x_78646:
        /* <DEDUP_REMOVED lines=16> */
.L_x_78656:
        /* <DEDUP_REMOVED lines=13> */
.L_x_78658:
[----:B------:R-:W-:Y:S05]  /*29580*/  BSYNC.RECONVERGENT B2 ;  /* 0x0000000000027941 */ /* 0x000fea0003800200 */
.L_x_78657:
        /* <DEDUP_REMOVED lines=61> */
.L_x_78655:
[----:B------:R-:W-:Y:S05]  /*29960*/  BSYNC.RECONVERGENT B1 ;  /* 0x0000000000017941 */ /* 0x000fea0003800200 */
.L_x_78654:
        /* <DEDUP_REMOVED lines=12> */
.L_x_78631:
        /* <DEDUP_REMOVED lines=21> */
.L_x_78663:
        /* <DEDUP_REMOVED lines=13> */
.L_x_78665:
[----:B------:R-:W-:Y:S05]  /*29c50*/  BSYNC.RECONVERGENT B3 ;  /* 0x0000000000037941 */ /* 0x000fea0003800200 */
.L_x_78664:
        /* <DEDUP_REMOVED lines=60> */
.L_x_78662:
[----:B------:R-:W-:Y:S05]  /*2a020*/  BSYNC.RECONVERGENT B2 ;  /* 0x0000000000027941 */ /* 0x000fea0003800200 */
.L_x_78661:
        /* <DEDUP_REMOVED lines=11> */
.L_x_78660:
[----:B------:R-:W-:Y:S05]  /*2a0e0*/  BSYNC.RECONVERGENT B1 ;  /* 0x0000000000017941 */ /* 0x000fea0003800200 */
.L_x_78659:
        /* <DEDUP_REMOVED lines=17> */
.L_x_78670:
        /* <DEDUP_REMOVED lines=13> */
.L_x_78672:
[----:B------:R-:W-:Y:S05]  /*2a2d0*/  BSYNC.RECONVERGENT B3 ;  /* 0x0000000000037941 */ /* 0x000fea0003800200 */
.L_x_78671:
        /* <DEDUP_REMOVED lines=61> */
.L_x_78669:
[----:B------:R-:W-:Y:S05]  /*2a6b0*/  BSYNC.RECONVERGENT B2 ;  /* 0x0000000000027941 */ /* 0x000fea0003800200 */
.L_x_78668:
        /* <DEDUP_REMOVED lines=11> */
.L_x_78667:
[----:B------:R-:W-:Y:S05]  /*2a770*/  BSYNC.RECONVERGENT B1 ;  /* 0x0000000000017941 */ /* 0x000fea0003800200 */
.L_x_78666:
        /* <DEDUP_REMOVED lines=17> */
.L_x_78677:
        /* <DEDUP_REMOVED lines=13> */
.L_x_78679:
[----:B------:R-:W-:Y:S05]  /*2a960*/  BSYNC.RECONVERGENT B3 ;  /* 0x0000000000037941 */ /* 0x000fea0003800200 */
.L_x_78678:
        /* <DEDUP_REMOVED lines=61> */
.L_x_78676:
[----:B------:R-:W-:Y:S05]  /*2ad40*/  BSYNC.RECONVERGENT B2 ;  /* 0x0000000000027941 */ /* 0x000fea0003800200 */
.L_x_78675:
        /* <DEDUP_REMOVED lines=11> */
.L_x_78674:
[----:B------:R-:W-:Y:S05]  /*2ae00*/  BSYNC.RECONVERGENT B1 ;  /* 0x0000000000017941 */ /* 0x000fea0003800200 */
.L_x_78673:
        /* <DEDUP_REMOVED lines=16> */
.L_x_78682:
        /* <DEDUP_REMOVED lines=13> */
.L_x_78684:
[----:B------:R-:W-:Y:S05]  /*2afe0*/  BSYNC.RECONVERGENT B2 ;  /* 0x0000000000027941 */ /* 0x000fea0003800200 */
.L_x_78683:
        /* <DEDUP_REMOVED lines=61> */
.L_x_78681:
[----:B------:R-:W-:Y:S05]  /*2b3c0*/  BSYNC.RECONVERGENT B1 ;  /* 0x0000000000017941 */ /* 0x000fea0003800200 */
.L_x_78680:
        /* <DEDUP_REMOVED lines=11> */
.L_x_78653:
[----:B------:R-:W-:Y:S05]  /*2b480*/  BSYNC.RECONVERGENT B0 ;  /* 0x0000000000007941 */ /* 0x000fea0003800200 */
.L_x_78630:
        /* <DEDUP_REMOVED lines=23> */
.L_x_78686:
[----:B------:R-:W-:Y:S05]  /*2b600*/  BSYNC.RECONVERGENT B0 ;  /* 0x0000000000007941 */ /* 0x000fea0003800200 */
.L_x_78685:
        /* <DEDUP_REMOVED lines=26> */
.L_x_78693:
        /* <DEDUP_REMOVED lines=13> */
.L_x_78695:
[----:B------:R-:W-:Y:S05]  /*2b880*/  BSYNC.RECONVERGENT B3 ;  /* 0x0000000000037941 */ /* 0x000fea0003800200 */
.L_x_78694:
        /* <DEDUP_REMOVED lines=61> */
.L_x_78692:
[----:B------:R-:W-:Y:S05]  /*2bc60*/  BSYNC.RECONVERGENT B2 ;  /* 0x0000000000027941 */ /* 0x000fea0003800200 */
.L_x_78691:
        /* <DEDUP_REMOVED lines=11> */
.L_x_78690:
[----:B------:R-:W-:Y:S05]  /*2bd20*/  BSYNC.RECONVERGENT B1 ;  /* 0x0000000000017941 */ /* 0x000fea0003800200 */
.L_x_78689:
        /* <DEDUP_REMOVED lines=17> */
.L_x_78700:
        /* <DEDUP_REMOVED lines=13> */
.L_x_78702:
[----:B------:R-:W-:Y:S05]  /*2bf10*/  BSYNC.RECONVERGENT B3 ;  /* 0x0000000000037941 */ /* 0x000fea0003800200 */
.L_x_78701:
        /* <DEDUP_REMOVED lines=61> */
.L_x_78699:
[----:B------:R-:W-:Y:S05]  /*2c2f0*/  BSYNC.RECONVERGENT B2 ;  /* 0x0000000000027941 */ /* 0x000fea0003800200 */
.L_x_78698:
        /* <DEDUP_REMOVED lines=11> */
.L_x_78697:
[----:B------:R-:W-:Y:S05]  /*2c3b0*/  BSYNC.RECONVERGENT B1 ;  /* 0x0000000000017941 */ /* 0x000fea0003800200 */
.L_x_78696:
        /* <DEDUP_REMOVED lines=17> */
.L_x_78707:
        /* <DEDUP_REMOVED lines=13> */
.L_x_78709:
[----:B------:R-:W-:Y:S05]  /*2c5a0*/  BSYNC.RECONVERGENT B3 ;  /* 0x0000000000037941 */ /* 0x000fea0003800200 */
.L_x_78708:
        /* <DEDUP_REMOVED lines=61> */
.L_x_78706:
[----:B------:R-:W-:Y:S05]  /*2c980*/  BSYNC.RECONVERGENT B2 ;  /* 0x0000000000027941 */ /* 0x000fea0003800200 */
.L_x_78705:
        /* <DEDUP_REMOVED lines=11> */
.L_x_78704:
[----:B------:R-:W-:Y:S05]  /*2ca40*/  BSYNC.RECONVERGENT B1 ;  /* 0x0000000000017941 */ /* 0x000fea0003800200 */
.L_x_78703:
        /* <DEDUP_REMOVED lines=16> */
.L_x_78713:
        /* <DEDUP_REMOVED lines=13> */
.L_x_78715:
[----:B------:R-:W-:Y:S05]  /*2cc20*/  BSYNC.RECONVERGENT B2 ;  /* 0x0000000000027941 */ /* 0x000fea0003800200 */
.L_x_78714:
        /* <DEDUP_REMOVED lines=61> */
.L_x_78712:
[----:B------:R-:W-:Y:S05]  /*2d000*/  BSYNC.RECONVERGENT B1 ;  /* 0x0000000000017941 */ /* 0x000fea0003800200 */
.L_x_78711:
        /* <DEDUP_REMOVED lines=12> */
.L_x_78688:
        /* <DEDUP_REMOVED lines=21> */
.L_x_78720:
        /* <DEDUP_REMOVED lines=13> */
.L_x_78722:
[----:B------:R-:W-:Y:S05]  /*2d2f0*/  BSYNC.RECONVERGENT B3 ;  /* 0x0000000000037941 */ /* 0x000fea0003800200 */
.L_x_78721:
        /* <DEDUP_REMOVED lines=61> */
.L_x_78719:
[----:B------:R-:W-:Y:S05]  /*2d6d0*/  BSYNC.RECONVERGENT B2 ;  /* 0x0000000000027941 */ /* 0x000fea0003800200 */
.L_x_78718:
        /* <DEDUP_REMOVED lines=11> */
.L_x_78717:
[----:B------:R-:W-:Y:S05]  /*2d790*/  BSYNC.RECONVERGENT B1 ;  /* 0x0000000000017941 */ /* 0x000fea0003800200 */
.L_x_78716:
        /* <DEDUP_REMOVED lines=17> */
.L_x_78727:
        /* <DEDUP_REMOVED lines=13> */
.L_x_78729:
[----:B------:R-:W-:Y:S05]  /*2d980*/  BSYNC.RECONVERGENT B3 ;  /* 0x0000000000037941 */ /* 0x000fea0003800200 */
.L_x_78728:
        /* <DEDUP_REMOVED lines=61> */
.L_x_78726:
[----:B------:R-:W-:Y:S05]  /*2dd60*/  BSYNC.RECONVERGENT B2 ;  /* 0x0000000000027941 */ /* 0x000fea0003800200 */
.L_x_78725:
        /* <DEDUP_REMOVED lines=11> */
.L_x_78724:
[----:B------:R-:W-:Y:S05]  /*2de20*/  BSYNC.RECONVERGENT B1 ;  /* 0x0000000000017941 */ /* 0x000fea0003800200 */
.L_x_78723:
        /* <DEDUP_REMOVED lines=17> */
.L_x_78734:
        /* <DEDUP_REMOVED lines=13> */
.L_x_78736:
[----:B------:R-:W-:Y:S05]  /*2e010*/  BSYNC.RECONVERGENT B3 ;  /* 0x0000000000037941 */ /* 0x000fea0003800200 */
.L_x_78735:
        /* <DEDUP_REMOVED lines=61> */
.L_x_78733:
[----:B------:R-:W-:Y:S05]  /*2e3f0*/  BSYNC.RECONVERGENT B2 ;  /* 0x0000000000027941 */ /* 0x000fea0003800200 */
.L_x_78732:
        /* <DEDUP_REMOVED lines=11> */
.L_x_78731:
[----:B------:R-:W-:Y:S05]  /*2e4b0*/  BSYNC.RECONVERGENT B1 ;  /* 0x0000000000017941 */ /* 0x000fea0003800200 */
.L_x_78730:
        /* <DEDUP_REMOVED lines=16> */
.L_x_78739:
        /* <DEDUP_REMOVED lines=13> */
.L_x_78741:
[----:B------:R-:W-:Y:S05]  /*2e690*/  BSYNC.RECONVERGENT B2 ;  /* 0x0000000000027941 */ /* 0x000fea0003800200 */
.L_x_78740:
        /* <DEDUP_REMOVED lines=61> */
.L_x_78738:
[----:B------:R-:W-:Y:S05]  /*2ea70*/  BSYNC.RECONVERGENT B1 ;  /* 0x0000000000017941 */ /* 0x000fea0003800200 */
.L_x_78737:
        /* <DEDUP_REMOVED lines=11> */
.L_x_78710:
[----:B------:R-:W-:Y:S05]  /*2eb30*/  BSYNC.RECONVERGENT B0 ;  /* 0x0000000000007941 */ /* 0x000fea0003800200 */
.L_x_78687:
        /* <DEDUP_REMOVED lines=23> */
.L_x_78743:
[----:B------:R-:W-:Y:S05]  /*2ecb0*/  BSYNC.RECONVERGENT B0 ;  /* 0x0000000000007941 */ /* 0x000fea0003800200 */
.L_x_78742:
        /* <DEDUP_REMOVED lines=26> */
.L_x_78750:
        /* <DEDUP_REMOVED lines=13> */
.L_x_78752:
[----:B------:R-:W-:Y:S05]  /*2ef30*/  BSYNC.RECONVERGENT B3 ;  /* 0x0000000000037941 */ /* 0x000fea0003800200 */
.L_x_78751:
        /* <DEDUP_REMOVED lines=60> */
.L_x_78749:
[----:B------:R-:W-:Y:S05]  /*2f300*/  BSYNC.RECONVERGENT B2 ;  /* 0x0000000000027941 */ /* 0x000fea0003800200 */
.L_x_78748:
        /* <DEDUP_REMOVED lines=11> */
.L_x_78747:
[----:B------:R-:W-:Y:S05]  /*2f3c0*/  BSYNC.RECONVERGENT B1 ;  /* 0x0000000000017941 */ /* 0x000fea0003800200 */
.L_x_78746:
        /* <DEDUP_REMOVED lines=17> */
.L_x_78757:
        /* <DEDUP_REMOVED lines=13> */
.L_x_78759:
[----:B------:R-:W-:Y:S05]  /*2f5b0*/  BSYNC.RECONVERGENT B3 ;  /* 0x0000000000037941 */ /* 0x000fea0003800200 */
.L_x_78758:
        /* <DEDUP_REMOVED lines=61> */
.L_x_78756:
[----:B------:R-:W-:Y:S05]  /*2f990*/  BSYNC.RECONVERGENT B2 ;  /* 0x0000000000027941 */ /* 0x000fea0003800200 */
.L_x_78755:
        /* <DEDUP_REMOVED lines=11> */
.L_x_78754:
[----:B------:R-:W-:Y:S05]  /*2fa50*/  BSYNC.RECONVERGENT B1 ;  /* 0x0000000000017941 */ /* 0x000fea0003800200 */
.L_x_78753:
        /* <DEDUP_REMOVED lines=17> */
.L_x_78764:
        /* <DEDUP_REMOVED lines=13> */
.L_x_78766:
[----:B------:R-:W-:Y:S05]  /*2fc40*/  BSYNC.RECONVERGENT B3 ;  /* 0x0000000000037941 */ /* 0x000fea0003800200 */
.L_x_78765:
        /* <DEDUP_REMOVED lines=61> */
.L_x_78763:
[----:B------:R-:W-:Y:S05]  /*30020*/  BSYNC.RECONVERGENT B2 ;  /* 0x0000000000027941 */ /* 0x000fea0003800200 */
.L_x_78762:
        /* <DEDUP_REMOVED lines=11> */
.L_x_78761:
[----:B------:R-:W-:Y:S05]  /*300e0*/  BSYNC.RECONVERGENT B1 ;  /* 0x0000000000017941 */ /* 0x000fea0003800200 */
.L_x_78760:
        /* <DEDUP_REMOVED lines=16> */
.L_x_78770:
        /* <DEDUP_REMOVED lines=13> */
.L_x_78772:
[----:B------:R-:W-:Y:S05]  /*302c0*/  BSYNC.RECONVERGENT B2 ;  /* 0x0000000000027941 */ /* 0x000fea0003800200 */
.L_x_78771:
        /* <DEDUP_REMOVED lines=61> */
.L_x_78769:
[----:B------:R-:W-:Y:S05]  /*306a0*/  BSYNC.RECONVERGENT B1 ;  /* 0x0000000000017941 */ /* 0x000fea0003800200 */
.L_x_78768:
        /* <DEDUP_REMOVED lines=12> */
.L_x_78745:
        /* <DEDUP_REMOVED lines=21> */
.L_x_78777:
        /* <DEDUP_REMOVED lines=13> */
.L_x_78779:
[----:B------:R-:W-:Y:S05]  /*30990*/  BSYNC.RECONVERGENT B3 ;  /* 0x0000000000037941 */ /* 0x000fea0003800200 */
.L_x_78778:
        /* <DEDUP_REMOVED lines=60> */
.L_x_78776:
[----:B------:R-:W-:Y:S05]  /*30d60*/  BSYNC.RECONVERGENT B2 ;  /* 0x0000000000027941 */ /* 0x000fea0003800200 */
.L_x_78775:
        /* <DEDUP_REMOVED lines=11> */
.L_x_78774:
[----:B------:R-:W-:Y:S05]  /*30e20*/  BSYNC.RECONVERGENT B1 ;  /* 0x0000000000017941 */ /* 0x000fea0003800200 */
.L_x_78773:
        /* <DEDUP_REMOVED lines=17> */
.L_x_78784:
        /* <DEDUP_REMOVED lines=13> */
.L_x_78786:
[----:B------:R-:W-:Y:S05]  /*31010*/  BSYNC.RECONVERGENT B3 ;  /* 0x0000000000037941 */ /* 0x000fea0003800200 */
.L_x_78785:
        /* <DEDUP_REMOVED lines=61> */
.L_x_78783:
[----:B------:R-:W-:Y:S05]  /*313f0*/  BSYNC.RECONVERGENT B2 ;  /* 0x0000000000027941 */ /* 0x000fea0003800200 */
.L_x_78782:
        /* <DEDUP_REMOVED lines=11> */
.L_x_78781:
[----:B------:R-:W-:Y:S05]  /*314b0*/  BSYNC.RECONVERGENT B1 ;  /* 0x0000000000017941 */ /* 0x000fea0003800200 */
.L_x_78780:
        /* <DEDUP_REMOVED lines=17> */
.L_x_78791:
        /* <DEDUP_REMOVED lines=13> */
.L_x_78793:
[----:B------:R-:W-:Y:S05]  /*316a0*/  BSYNC.RECONVERGENT B3 ;  /* 0x0000000000037941 */ /* 0x000fea0003800200 */
.L_x_78792:
        /* <DEDUP_REMOVED lines=61> */
.L_x_78790:
[----:B------:R-:W-:Y:S05]  /*31a80*/  BSYNC.RECONVERGENT B2 ;  /* 0x0000000000027941 */ /* 0x000fea0003800200 */
.L_x_78789:
        /* <DEDUP_REMOVED lines=11> */
.L_x_78788:
[----:B------:R-:W-:Y:S05]  /*31b40*/  BSYNC.RECONVERGENT B1 ;  /* 0x0000000000017941 */ /* 0x000fea0003800200 */
.L_x_78787:
        /* <DEDUP_REMOVED lines=16> */
.L_x_78796:
        /* <DEDUP_REMOVED lines=13> */
.L_x_78798:
[----:B------:R-:W-:Y:S05]  /*31d20*/  BSYNC.RECONVERGENT B2 ;  /* 0x0000000000027941 */ /* 0x000fea0003800200 */
.L_x_78797:
        /* <DEDUP_REMOVED lines=61> */
.L_x_78795:
[----:B------:R-:W-:Y:S05]  /*32100*/  BSYNC.RECONVERGENT B1 ;  /* 0x0000000000017941 */ /* 0x000fea0003800200 */
.L_x_78794:
        /* <DEDUP_REMOVED lines=11> */
.L_x_78767:
[----:B------:R-:W-:Y:S05]  /*321c0*/  BSYNC.RECONVERGENT B0 ;  /* 0x0000000000007941 */ /* 0x000fea0003800200 */
.L_x_78744:
        /* <DEDUP_REMOVED lines=12> */
[----:B------:R-:W-:Y:S01]  /*32290*/  VIADD R22, R169, 0x1a0 ;  /* 0x000001a0a9167836 */ /* 0x000fe20000000000 */
[----:B------:R-:W-:-:S04]  /*322a0*/  SHF.L.U32 R18, R143, 0x10, RZ ;  /* 0x000000108f127819 */ /* 0x000fc800000006ff */
[----:B------:R-:W-:Y:S01]  /*322b0*/  LOP3.LUT R18, R18, 0xff0000, RZ, 0xc0, !PT ;  /* 0x00ff000012127812 */ /* 0x000fe200078ec0ff */
[----:B0-----:R-:W-:Y:S01]  /*322c0*/  IMAD.WIDE.U32 R14, R22, 0x4, R14 ;  /* 0x00000004160e7825 */ /* 0x001fe200078e000e */
[----:B------:R-:W-:-:S05]  /*322d0*/  LOP3.LUT R22, R144, 0xffff, RZ, 0xc0, !PT ;  /* 0x0000ffff90167812 */ /* 0x000fca00078ec0ff */
[----:B------:R-:W-:Y:S01]  /*322e0*/  IMAD R18, R22, 0x1000000, R18 ;  /* 0x0100000016127824 */ /* 0x000fe200078e0212 */
[----:B------:R-:W-:-:S04]  /*322f0*/  LOP3.LUT R22, R142, 0xff, RZ, 0xc0, !PT ;  /* 0x000000ff8e167812 */ /* 0x000fc800078ec0ff */
[----:B------:R-:W-:Y:S02]  /*32300*/  LEA R18, R22, R18, 0x8 ;  /* 0x0000001216127211 */ /* 0x000fe400078e40ff */
[----:B------:R-:W-:-:S05]  /*32310*/  LOP3.LUT R22, R141, 0xff, RZ, 0xc0, !PT ;  /* 0x000000ff8d167812 */ /* 0x000fca00078ec0ff */
[----:B------:R-:W-:-:S05]  /*32320*/  IMAD.IADD R18, R18, 0x1, R22 ;  /* 0x0000000112127824 */ /* 0x000fca00078e0216 */
[----:B------:R0:W-:Y:S02]  /*32330*/  STG.E desc[UR6][R14.64], R18 ;  /* 0x000000120e007986 */ /* 0x0001e4000c101906 */
.L_x_78800:
[----:B------:R-:W-:Y:S05]  /*32340*/  BSYNC.RECONVERGENT B0 ;  /* 0x0000000000007941 */ /* 0x000fea0003800200 */
.L_x_78799:
        /* <DEDUP_REMOVED lines=26> */
.L_x_78807:
        /* <DEDUP_REMOVED lines=13> */
.L_x_78809:
[----:B------:R-:W-:Y:S05]  /*325c0*/  BSYNC.RECONVERGENT B3 ;  /* 0x0000000000037941 */ /* 0x000fea0003800200 */
.L_x_78808:
        /* <DEDUP_REMOVED lines=61> */
.L_x_78806:
[----:B------:R-:W-:Y:S05]  /*329a0*/  BSYNC.RECONVERGENT B2 ;  /* 0x0000000000027941 */ /* 0x000fea0003800200 */
.L_x_78805:
        /* <DEDUP_REMOVED lines=11> */
.L_x_78804:
[----:B------:R-:W-:Y:S05]  /*32a60*/  BSYNC.RECONVERGENT B1 ;  /* 0x0000000000017941 */ /* 0x000fea0003800200 */
.L_x_78803:
        /* <DEDUP_REMOVED lines=17> */
.L_x_78814:
        /* <DEDUP_REMOVED lines=13> */
.L_x_78816:
[----:B------:R-:W-:Y:S05]  /*32c50*/  BSYNC.RECONVERGENT B3 ;  /* 0x0000000000037941 */ /* 0x000fea0003800200 */
.L_x_78815:
        /* <DEDUP_REMOVED lines=61> */
.L_x_78813:
[----:B------:R-:W-:Y:S05]  /*33030*/  BSYNC.RECONVERGENT B2 ;  /* 0x0000000000027941 */ /* 0x000fea0003800200 */
.L_x_78812:
        /* <DEDUP_REMOVED lines=11> */
.L_x_78811:
[----:B------:R-:W-:Y:S05]  /*330f0*/  BSYNC.RECONVERGENT B1 ;  /* 0x0000000000017941 */ /* 0x000fea0003800200 */
.L_x_78810:
        /* <DEDUP_REMOVED lines=17> */
.L_x_78821:
        /* <DEDUP_REMOVED lines=13> */
.L_x_78823:
[----:B------:R-:W-:Y:S05]  /*332e0*/  BSYNC.RECONVERGENT B3 ;  /* 0x0000000000037941 */ /* 0x000fea0003800200 */
.L_x_78822:
        /* <DEDUP_REMOVED lines=61> */
.L_x_78820:
[----:B------:R-:W-:Y:S05]  /*336c0*/  BSYNC.RECONVERGENT B2 ;  /* 0x0000000000027941 */ /* 0x000fea0003800200 */
.L_x_78819:
        /* <DEDUP_REMOVED lines=11> */
.L_x_78818:
[----:B------:R-:W-:Y:S05]  /*33780*/  BSYNC.RECONVERGENT B1 ;  /* 0x0000000000017941 */ /* 0x000fea0003800200 */
.L_x_78817:
        /* <DEDUP_REMOVED lines=16> */
.L_x_78827:
        /* <DEDUP_REMOVED lines=13> */
.L_x_78829:
[----:B------:R-:W-:Y:S05]  /*33960*/  BSYNC.RECONVERGENT B2 ;  /* 0x0000000000027941 */ /* 0x000fea0003800200 */
.L_x_78828:
        /* <DEDUP_REMOVED lines=61> */
.L_x_78826:
[----:B------:R-:W-:Y:S05]  /*33d40*/  BSYNC.RECONVERGENT B1 ;  /* 0x0000000000017941 */ /* 0x000fea0003800200 */
.L_x_78825:
        /* <DEDUP_REMOVED lines=12> */
.L_x_78802:
        /* <DEDUP_REMOVED lines=21> */
.L_x_78834:
        /* <DEDUP_REMOVED lines=13> */
.L_x_78836:
[----:B------:R-:W-:Y:S05]  /*34030*/  BSYNC.RECONVERGENT B3 ;  /* 0x0000000000037941 */ /* 0x000fea0003800200 */
.L_x_78835:
        /* <DEDUP_REMOVED lines=61> */
.L_x_78833:
[----:B------:R-:W-:Y:S05]  /*34410*/  BSYNC.RECONVERGENT B2 ;  /* 0x0000000000027941 */ /* 0x000fea0003800200 */
.L_x_78832:
        /* <DEDUP_REMOVED lines=11> */
.L_x_78831:
[----:B------:R-:W-:Y:S05]  /*344d0*/  BSYNC.RECONVERGENT B1 ;  /* 0x0000000000017941 */ /* 0x000fea0003800200 */
.L_x_78830:
        /* <DEDUP_REMOVED lines=17> */
.L_x_78841:
        /* <DEDUP_REMOVED lines=13> */
.L_x_78843:
[----:B------:R-:W-:Y:S05]  /*346c0*/  BSYNC.RECONVERGENT B3 ;  /* 0x0000000000037941 */ /* 0x000fea0003800200 */
.L_x_78842:
        /* <DEDUP_REMOVED lines=61> */
.L_x_78840:
[----:B------:R-:W-:Y:S05]  /*34aa0*/  BSYNC.RECONVERGENT B2 ;  /* 0x0000000000027941 */ /* 0x000fea0003800200 */
.L_x_78839:
        /* <DEDUP_REMOVED lines=11> */
.L_x_78838:
[----:B------:R-:W-:Y:S05]  /*34b60*/  BSYNC.RECONVERGENT B1 ;  /* 0x0000000000017941 */ /* 0x000fea0003800200 */
.L_x_78837:
        /* <DEDUP_REMOVED lines=17> */
.L_x_78848:
        /* <DEDUP_REMOVED lines=13> */
.L_x_78850:
[----:B------:R-:W-:Y:S05]  /*34d50*/  BSYNC.RECONVERGENT B3 ;  /* 0x0000000000037941 */ /* 0x000fea0003800200 */
.L_x_78849:
        /* <DEDUP_REMOVED lines=61> */
.L_x_78847:
[----:B------:R-:W-:Y:S05]  /*35130*/  BSYNC.RECONVERGENT B2 ;  /* 0x0000000000027941 */ /* 0x000fea0003800200 */
.L_x_78846:
        /* <DEDUP_REMOVED lines=11> */
.L_x_78845:
[----:B------:R-:W-:Y:S05]  /*351f0*/  BSYNC.RECONVERGENT B1 ;  /* 0x0000000000017941 */ /* 0x000fea0003800200 */
.L_x_78844:
        /* <DEDUP_REMOVED lines=16> */
.L_x_78853:
        /* <DEDUP_REMOVED lines=13> */
.L_x_78855:
[----:B------:R-:W-:Y:S05]  /*353d0*/  BSYNC.RECONVERGENT B2 ;  /* 0x0000000000027941 */ /* 0x000fea0003800200 */
.L_x_78854:
        /* <DEDUP_REMOVED lines=61> */
.L_x_78852:
[----:B------:R-:W-:Y:S05]  /*357b0*/  BSYNC.RECONVERGENT B1 ;  /* 0x0000000000017941 */ /* 0x000fea0003800200 */
.L_x_78851:
        /* <DEDUP_REMOVED lines=11> */
.L_x_78824:
[----:B------:R-:W-:Y:S05]  /*35870*/  BSYNC.RECONVERGENT B0 ;  /* 0x0000000000007941 */ /* 0x000fea0003800200 */
.L_x_78801:
[----:B------:R-:W0:Y:S01]  /*35880*/  @P1 LDC.64 R14, c[0x0][0x390] ;  /* 0x0000e400ff0e1b82 */ /* 0x000e220000000a00 */
[----:B------:R-:W-:Y:S01]  /*35890*/  IADD3 R16, PT, PT, R174, 0x1c0, RZ ;  /* 0x000001c0ae107810 */ /* 0x000fe20007ffe0ff */
[----:B------:R-:W-:Y:S04]  /*358a0*/  BSSY.RECONVERGENT B0, `(.L_x_78856) ;  /* 0x0000015000007945 */ /* 0x000fe80003800200 */
[----:B------:R-:W-:Y:S02]  /*358b0*/  IMAD.WIDE.U32 R16, R16, 0x10, R186 ;  /* 0x0000001010107825 */ /* 0x000fe400078e00ba */
[----:B------:R-:W1:Y:S03]  /*358c0*/  @P0 LDC.64 R12, c[0x0][0x3a0] ;  /* 0x0000e800ff0c0b82 */ /* 0x000e660000000a00 */
[----:B------:R2:W-:Y:S02]  /*358d0*/  STG.E.128 desc[UR6][R16.64], R40 ;  /* 0x0000002810007986 */ /* 0x0005e4000c101d06 */
[----:B--2---:R-:W-:Y:S01]  /*358e0*/  @P0 IADD3 R16, PT, PT, R174, 0x1e0, RZ ;  /* 0x000001e0ae100810 */ /* 0x004fe20007ffe0ff */
[----:B------:R-:W-:-:S04]  /*358f0*/  @P1 VIADD R17, R169, 0x1e0 ;  /* 0x000001e0a9111836 */ /* 0x000fc80000000000 */
[----:B0-----:R-:W-:-:S04]  /*35900*/  @P1 IMAD.WIDE.U32 R14, R17, 0x10, R14 ;  /* 0x00000010110e1825 */ /* 0x001fc800078e000e */
[----:B-1----:R-:W-:Y:S01]  /*35910*/  @P0 IMAD.WIDE.U32 R12, R16, 0x10, R12 ;  /* 0x00000010100c0825 */ /* 0x002fe200078e000c */
[----:B------:R-:W-:Y:S06]  /*35920*/  @!P1 BRA `(.L_x_78857) ;  /* 0x0000000000309947 */ /* 0x000fec0003800000 */
[----:B------:R-:W0:Y:S01]  /*35930*/  LDC.64 R16, c[0x0][0x3b0] ;  /* 0x0000ec00ff107b82 */ /* 0x000e220000000a00 */
[----:B------:R-:W-:Y:S01]  /*35940*/  VIADD R21, R169, 0x1c0 ;  /* 0x000001c0a9157836 */ /* 0x000fe20000000000 */
[----:B------:R-:W-:-:S03]  /*35950*/  LOP3.LUT R22, R144, 0xffff, RZ, 0xc0, !PT ;  /* 0x0000ffff90167812 */ /* 0x000fc600078ec0ff */
[----:B0-----:R-:W-:Y:S01]  /*35960*/  IMAD.WIDE.U32 R16, R21, 0x4, R16 ;  /* 0x0000000415107825 */ /* 0x001fe200078e0010 */
[----:B------:R-:W-:-:S04]  /*35970*/  SHF.L.U32 R21, R143, 0x10, RZ ;  /* 0x000000108f157819 */ /* 0x000fc800000006ff */
[----:B------:R-:W-:-:S05]  /*35980*/  LOP3.LUT R21, R21, 0xff0000, RZ, 0xc0, !PT ;  /* 0x00ff000015157812 */ /* 0x000fca00078ec0ff */
[----:B------:R-:W-:Y:S01]  /*35990*/  IMAD R21, R22, 0x1000000, R21 ;  /* 0x0100000016157824 */ /* 0x000fe200078e0215 */
[----:B------:R-:W-:-:S04]  /*359a0*/  LOP3.LUT R22, R142, 0xff, RZ, 0xc0, !PT ;  /* 0x000000ff8e167812 */ /* 0x000fc800078ec0ff */
[----:B------:R-:W-:Y:S02]  /*359b0*/  LEA R21, R22, R21, 0x8 ;  /* 0x0000001516157211 */ /* 0x000fe400078e40ff */
[----:B------:R-:W-:-:S05]  /*359c0*/  LOP3.LUT R22, R141, 0xff, RZ, 0xc0, !PT ;  /* 0x000000ff8d167812 */ /* 0x000fca00078ec0ff */
[----:B------:R-:W-:-:S05]  /*359d0*/  IMAD.IADD R21, R21, 0x1, R22 ;  /* 0x0000000115157824 */ /* 0x000fca00078e0216 */
[----:B------:R0:W-:Y:S02]  /*359e0*/  STG.E desc[UR6][R16.64], R21 ;  /* 0x0000001510007986 */ /* 0x0001e4000c101906 */
.L_x_78857:
[----:B------:R-:W-:Y:S05]  /*359f0*/  BSYNC.RECONVERGENT B0 ;  /* 0x0000000000007941 */ /* 0x000fea0003800200 */
.L_x_78856:
        /* <DEDUP_REMOVED lines=26> */
.L_x_78864:
        /* <DEDUP_REMOVED lines=13> */
.L_x_78866:
[----:B------:R-:W-:Y:S05]  /*35c70*/  BSYNC.RECONVERGENT B3 ;  /* 0x0000000000037941 */ /* 0x000fea0003800200 */
.L_x_78865:
        /* <DEDUP_REMOVED lines=61> */
.L_x_78863:
[----:B------:R-:W-:Y:S05]  /*36050*/  BSYNC.RECONVERGENT B2 ;  /* 0x0000000000027941 */ /* 0x000fea0003800200 */
.L_x_78862:
        /* <DEDUP_REMOVED lines=11> */
.L_x_78861:
[----:B------:R-:W-:Y:S05]  /*36110*/  BSYNC.RECONVERGENT B1 ;  /* 0x0000000000017941 */ /* 0x000fea0003800200 */
.L_x_78860:
        /* <DEDUP_REMOVED lines=17> */
.L_x_78871:
        /* <DEDUP_REMOVED lines=13> */
.L_x_78873:
[----:B------:R-:W-:Y:S05]  /*36300*/  BSYNC.RECONVERGENT B3 ;  /* 0x0000000000037941 */ /* 0x000fea0003800200 */
.L_x_78872:
        /* <DEDUP_REMOVED lines=61> */
.L_x_78870:
[----:B------:R-:W-:Y:S05]  /*366e0*/  BSYNC.RECONVERGENT B2 ;  /* 0x0000000000027941 */ /* 0x000fea0003800200 */
.L_x_78869:
[----:B------:R-:W-:Y:S01]  /*366f0*/  I2FP.F32.U32 R12, R14 ;  /* 0x0000000e000c7245 */ /* 0x000fe20000201000 */
[----:B------:R-:W-:Y:S02]  /*36700*/  IMAD.MOV.U32 R14, RZ, RZ, 0x2f800000 ;  /* 0x2f800000ff0e7424 */ /* 0x000fe400078e00ff */
[----:B------:R-:W-:Y:S02]  /*36710*/  HADD2.F32 R25, -RZ, R160.H0_H0 ;  /* 0x200000a0ff197230 */ /* 0x000fe40000004100 */
[----:B------:R-:W-:Y:S01]  /*36720*/  FFMA.FTZ R12, R12, R14, 1.1641532182693481445e-10 ;  /* 0x2f0000000c0c7423 */ /* 0x000fe2000001000e */
[----:B------:R-:W-:-:S04]  /*36730*/  FMUL.FTZ R14, R5, UR9 ;  /* 0x00000009050e7c20 */ /* 0x000fc80008410000 */
[----:B------:R-:W-:Y:S01]  /*36740*/  FMUL.FTZ R14, R14, UR8 ;  /* 0x000000080e0e7c20 */ /* 0x000fe20008410000 */
[----:B------:R-:W-:-:S04]  /*36750*/  FSETP.GTU.FTZ.AND P3, PT, R12, UR12, PT ;  /* 0x0000000c0c007c0b */ /* 0x000fc8000bf7c000 */
[----:B------:R-:W-:Y:S02]  /*36760*/  FSEL R14, R14, RZ, !P3 ;  /* 0x000000ff0e0e7208 */ /* 0x000fe40005800000 */
[----:B------:R-:W-:-:S03]  /*36770*/  SEL R12, RZ, 0x1, P3 ;  /* 0x00000001ff0c7807 */ /* 0x000fc60001800000 */
[----:B------:R-:W-:Y:S01]  /*36780*/  FFMA.FTZ R25, R14, R25, R9 ;  /* 0x000000190e197223 */ /* 0x000fe20000010009 */
[----:B------:R-:W-:-:S07]  /*36790*/  PRMT R142, R12, 0x7610, R142 ;  /* 0x000076100c8e7816 */ /* 0x000fce000000008e */
.L_x_78868:
[----:B------:R-:W-:Y:S05]  /*367a0*/  BSYNC.RECONVERGENT B1 ;  /* 0x0000000000017941 */ /* 0x000fea0003800200 */
.L_x_78867:
        /* <DEDUP_REMOVED lines=17> */
.L_x_78878:
        /* <DEDUP_REMOVED lines=13> */
.L_x_78880:
[----:B------:R-:W-:Y:S05]  /*36990*/  BSYNC.RECONVERGENT B3 ;  /* 0x0000000000037941 */ /* 0x000fea0003800200 */
.L_x_78879:
        /* <DEDUP_REMOVED lines=61> */
.L_x_78877:
[----:B------:R-:W-:Y:S05]  /*36d70*/  BSYNC.RECONVERGENT B2 ;  /* 0x0000000000027941 */ /* 0x000fea0003800200 */
.L_x_78876:
[----:B------:R-:W-:Y:S01]  /*36d80*/  I2FP.F32.U32 R13, R14 ;  /* 0x0000000e000d7245 */ /* 0x000fe20000201000 */
[----:B------:R-:W-:-:S04]  /*36d90*/  IMAD.MOV.U32 R14, RZ, RZ, 0x2f800000 ;  /* 0x2f800000ff0e7424 */ /* 0x000fc800078e00ff */
[----:B------:R-:W-:Y:S01]  /*36da0*/  FFMA.FTZ R13, R13, R14, 1.1641532182693481445e-10 ;  /* 0x2f0000000d0d7423 */ /* 0x000fe2000001000e */
[----:B------:R-:W-:-:S04]  /*36db0*/  FMUL.FTZ R14, R6, UR9 ;  /* 0x00000009060e7c20 */ /* 0x000fc80008410000 */
[----:B------:R-:W-:Y:S01]  /*36dc0*/  FMUL.FTZ R14, R14, UR8 ;  /* 0x000000080e0e7c20 */ /* 0x000fe20008410000 */
[----:B------:R-:W-:-:S04]  /*36dd0*/  FSETP.GTU.FTZ.AND P3, PT, R13, UR12, PT ;  /* 0x0000000c0d007c0b */ /* 0x000fc8000bf7c000 */
[----:B------:R-:W-:Y:S01]  /*36de0*/  FSEL R26, R14, RZ, !P3 ;  /* 0x000000ff0e1a7208 */ /* 0x000fe20005800000 */
[----:B------:R-:W-:Y:S01]  /*36df0*/  HADD2.F32 R14, -RZ, R176.H0_H0 ;  /* 0x200000b0ff0e7230 */ /* 0x000fe20000004100 */
[----:B------:R-:W-:-:S04]  /*36e00*/  SEL R13, RZ, 0x1, P3 ;  /* 0x00000001ff0d7807 */ /* 0x000fc80001800000 */
[----:B------:R-:W-:Y:S01]  /*36e10*/  FFMA.FTZ R26, R26, R14, R10 ;  /* 0x0000000e1a1a7223 */ /* 0x000fe2000001000a */
[----:B------:R-:W-:-:S07]  /*36e20*/  PRMT R143, R13, 0x7610, R143 ;  /* 0x000076100d8f7816 */ /* 0x000fce000000008f */
.L_x_78875:
[----:B------:R-:W-:Y:S05]  /*36e30*/  BSYNC.RECONVERGENT B1 ;  /* 0x0000000000017941 */ /* 0x000fea0003800200 */
.L_x_78874:
        /* <DEDUP_REMOVED lines=16> */
.L_x_78884:
        /* <DEDUP_REMOVED lines=13> */
.L_x_78886:
[----:B------:R-:W-:Y:S05]  /*37010*/  BSYNC.RECONVERGENT B2 ;  /* 0x0000000000027941 */ /* 0x000fea0003800200 */
.L_x_78885:
        /* <DEDUP_REMOVED lines=61> */
.L_x_78883:
[----:B------:R-:W-:Y:S05]  /*373f0*/  BSYNC.RECONVERGENT B1 ;  /* 0x0000000000017941 */ /* 0x000fea0003800200 */
.L_x_78882:
[----:B------:R-:W-:Y:S01]  /*37400*/  I2FP.F32.U32 R12, R13 ;  /* 0x0000000d000c7245 */ /* 0x000fe20000201000 */
[----:B------:R-:W-:-:S04]  /*37410*/  IMAD.MOV.U32 R13, RZ, RZ, 0x2f800000 ;  /* 0x2f800000ff0d7424 */ /* 0x000fc800078e00ff */
[----:B------:R-:W-:-:S05]  /*37420*/  FFMA.FTZ R12, R12, R13, 1.1641532182693481445e-10 ;  /* 0x2f0000000c0c7423 */ /* 0x000fca000001000d */
[----:B------:R-:W-:Y:S01]  /*37430*/  FSETP.GTU.FTZ.AND P2, PT, R12, UR12, PT ;  /* 0x0000000c0c007c0b */ /* 0x000fe2000bf5c000 */
[----:B------:R-:W-:-:S04]  /*37440*/  FMUL.FTZ R12, R7, UR9 ;  /* 0x00000009070c7c20 */ /* 0x000fc80008410000 */
[----:B------:R-:W-:-:S05]  /*37450*/  FMUL.FTZ R12, R12, UR8 ;  /* 0x000000080c0c7c20 */ /* 0x000fca0008410000 */
[----:B------:R-:W-:Y:S01]  /*37460*/  FSEL R27, R12, RZ, !P2 ;  /* 0x000000ff0c1b7208 */ /* 0x000fe20005000000 */
[----:B------:R-:W-:-:S05]  /*37470*/  HADD2.F32 R12, -RZ, R160.H1_H1 ;  /* 0x300000a0ff0c7230 */ /* 0x000fca0000004100 */
[----:B------:R-:W-:Y:S01]  /*37480*/  FFMA.FTZ R27, R27, R12, R11 ;  /* 0x0000000c1b1b7223 */ /* 0x000fe2000001000b */
[----:B------:R-:W-:-:S04]  /*37490*/  SEL R12, RZ, 0x1, P2 ;  /* 0x00000001ff0c7807 */ /* 0x000fc80001000000 */
[----:B------:R-:W-:Y:S01]  /*374a0*/  PRMT R144, R12, 0x7610, R144 ;  /* 0x000076100c907816 */ /* 0x000fe20000000090 */
[----:B------:R-:W-:Y:S06]  /*374b0*/  BRA `(.L_x_78881) ;  /* 0x0000001800987947 */ /* 0x000fec0003800000 */
.L_x_78859:
        /* <DEDUP_REMOVED lines=21> */
.L_x_78891:
        /* <DEDUP_REMOVED lines=13> */
.L_x_78893:
[----:B------:R-:W-:Y:S05]  /*376e0*/  BSYNC.RECONVERGENT B3 ;  /* 0x0000000000037941 */ /* 0x000fea0003800200 */
.L_x_78892:
        /* <DEDUP_REMOVED lines=61> */
.L_x_78890:
[----:B------:R-:W-:Y:S05]  /*37ac0*/  BSYNC.RECONVERGENT B2 ;  /* 0x0000000000027941 */ /* 0x000fea0003800200 */
.L_x_78889:
        /* <DEDUP_REMOVED lines=11> */
.L_x_78888:
[----:B------:R-:W-:Y:S05]  /*37b80*/  BSYNC.RECONVERGENT B1 ;  /* 0x0000000000017941 */ /* 0x000fea0003800200 */
.L_x_78887:
        /* <DEDUP_REMOVED lines=17> */
.L_x_78898:
        /* <DEDUP_REMOVED lines=13> */
.L_x_78900:
[----:B------:R-:W-:Y:S05]  /*37d70*/  BSYNC.RECONVERGENT B3 ;  /* 0x0000000000037941 */ /* 0x000fea0003800200 */
.L_x_78899:
        /* <DEDUP_REMOVED lines=61> */
.L_x_78897:
[----:B------:R-:W-:Y:S05]  /*38150*/  BSYNC.RECONVERGENT B2 ;  /* 0x0000000000027941 */ /* 0x000fea0003800200 */
.L_x_78896:
[----:B------:R-:W-:Y:S01]  /*38160*/  I2FP.F32.U32 R12, R14 ;  /* 0x0000000e000c7245 */ /* 0x000fe20000201000 */
[----:B------:R-:W-:Y:S02]  /*38170*/  IMAD.MOV.U32 R14, RZ, RZ, 0x2f800000 ;  /* 0x2f800000ff0e7424 */ /* 0x000fe400078e00ff */
[----:B------:R-:W-:Y:S02]  /*38180*/  HADD2.F32 R25, -RZ, R160.H0_H0 ;  /* 0x200000a0ff197230 */ /* 0x000fe40000004100 */
[----:B------:R-:W-:Y:S01]  /*38190*/  FFMA.FTZ R12, R12, R14, 1.1641532182693481445e-10 ;  /* 0x2f0000000c0c7423 */ /* 0x000fe2000001000e */
[----:B-----5:R-:W-:-:S04]  /*381a0*/  FMUL.FTZ R14, R5, UR9 ;  /* 0x00000009050e7c20 */ /* 0x020fc80008410000 */
[----:B------:R-:W-:Y:S01]  /*381b0*/  FMUL.FTZ R14, R14, UR8 ;  /* 0x000000080e0e7c20 */ /* 0x000fe20008410000 */
[----:B------:R-:W-:-:S04]  /*381c0*/  FSETP.GTU.FTZ.AND P2, PT, R12, UR12, PT ;  /* 0x0000000c0c007c0b */ /* 0x000fc8000bf5c000 */
[----:B------:R-:W-:Y:S02]  /*381d0*/  FSEL R14, R14, RZ, !P2 ;  /* 0x000000ff0e0e7208 */ /* 0x000fe40005000000 */
[----:B------:R-:W-:-:S03]  /*381e0*/  SEL R12, RZ, 0x1, P2 ;  /* 0x00000001ff0c7807 */ /* 0x000fc60001000000 */
[----:B------:R-:W-:Y:S01]  /*381f0*/  FMUL.FTZ R25, R25, R14 ;  /* 0x0000000e19197220 */ /* 0x000fe20000410000 */
[----:B------:R-:W-:-:S07]  /*38200*/  PRMT R142, R12, 0x7610, R142 ;  /* 0x000076100c8e7816 */ /* 0x000fce000000008e */
.L_x_78895:
[----:B------:R-:W-:Y:S05]  /*38210*/  BSYNC.RECONVERGENT B1 ;  /* 0x0000000000017941 */ /* 0x000fea0003800200 */
.L_x_78894:
        /* <DEDUP_REMOVED lines=17> */
.L_x_78905:
        /* <DEDUP_REMOVED lines=13> */
.L_x_78907:
[----:B------:R-:W-:Y:S05]  /*38400*/  BSYNC.RECONVERGENT B3 ;  /* 0x0000000000037941 */ /* 0x000fea0003800200 */
.L_x_78906:
        /* <DEDUP_REMOVED lines=61> */
.L_x_78904:
[----:B------:R-:W-:Y:S05]  /*387e0*/  BSYNC.RECONVERGENT B2 ;  /* 0x0000000000027941 */ /* 0x000fea0003800200 */
.L_x_78903:
[----:B------:R-:W-:Y:S01]  /*387f0*/  I2FP.F32.U32 R13, R14 ;  /* 0x0000000e000d7245 */ /* 0x000fe20000201000 */
[----:B------:R-:W-:-:S04]  /*38800*/  IMAD.MOV.U32 R14, RZ, RZ, 0x2f800000 ;  /* 0x2f800000ff0e7424 */ /* 0x000fc800078e00ff */
[----:B------:R-:W-:Y:S01]  /*38810*/  FFMA.FTZ R13, R13, R14, 1.1641532182693481445e-10 ;  /* 0x2f0000000d0d7423 */ /* 0x000fe2000001000e */
[----:B-----5:R-:W-:-:S04]  /*38820*/  FMUL.FTZ R14, R6, UR9 ;  /* 0x00000009060e7c20 */ /* 0x020fc80008410000 */
[----:B------:R-:W-:Y:S01]  /*38830*/  FMUL.FTZ R14, R14, UR8 ;  /* 0x000000080e0e7c20 */ /* 0x000fe20008410000 */
[----:B------:R-:W-:-:S04]  /*38840*/  FSETP.GTU.FTZ.AND P2, PT, R13, UR12, PT ;  /* 0x0000000c0d007c0b */ /* 0x000fc8000bf5c000 */
[----:B------:R-:W-:Y:S01]  /*38850*/  FSEL R26, R14, RZ, !P2 ;  /* 0x000000ff0e1a7208 */ /* 0x000fe20005000000 */
[----:B------:R-:W-:Y:S01]  /*38860*/  HADD2.F32 R14, -RZ, R176.H0_H0 ;  /* 0x200000b0ff0e7230 */ /* 0x000fe20000004100 */
[----:B------:R-:W-:-:S04]  /*38870*/  SEL R13, RZ, 0x1, P2 ;  /* 0x00000001ff0d7807 */ /* 0x000fc80001000000 */
[----:B------:R-:W-:Y:S01]  /*38880*/  FMUL.FTZ R26, R14, R26 ;  /* 0x0000001a0e1a7220 */ /* 0x000fe20000410000 */
[----:B------:R-:W-:-:S07]  /*38890*/  PRMT R143, R13, 0x7610, R143 ;  /* 0x000076100d8f7816 */ /* 0x000fce000000008f */
.L_x_78902:
[----:B------:R-:W-:Y:S05]  /*388a0*/  BSYNC.RECONVERGENT B1 ;  /* 0x0000000000017941 */ /* 0x000fea0003800200 */
.L_x_78901:
        /* <DEDUP_REMOVED lines=16> */
.L_x_78910:
        /* <DEDUP_REMOVED lines=13> */
.L_x_78912:
[----:B------:R-:W-:Y:S05]  /*38a80*/  BSYNC.RECONVERGENT B2 ;  /* 0x0000000000027941 */ /* 0x000fea0003800200 */
.L_x_78911:
        /* <DEDUP_REMOVED lines=61> */
.L_x_78909:
[----:B------:R-:W-:Y:S05]  /*38e60*/  BSYNC.RECONVERGENT B1 ;  /* 0x0000000000017941 */ /* 0x000fea0003800200 */
.L_x_78908:
[----:B------:R-:W-:Y:S01]  /*38e70*/  I2FP.F32.U32 R12, R13 ;  /* 0x0000000d000c7245 */ /* 0x000fe20000201000 */
[----:B------:R-:W-:-:S04]  /*38e80*/  IMAD.MOV.U32 R13, RZ, RZ, 0x2f800000 ;  /* 0x2f800000ff0d7424 */ /* 0x000fc800078e00ff */
[----:B------:R-:W-:-:S05]  /*38e90*/  FFMA.FTZ R12, R12, R13, 1.1641532182693481445e-10 ;  /* 0x2f0000000c0c7423 */ /* 0x000fca000001000d */
[----:B------:R-:W-:Y:S01]  /*38ea0*/  FSETP.GTU.FTZ.AND P2, PT, R12, UR12, PT ;  /* 0x0000000c0c007c0b */ /* 0x000fe2000bf5c000 */
[----:B-----5:R-:W-:-:S04]  /*38eb0*/  FMUL.FTZ R12, R7, UR9 ;  /* 0x00000009070c7c20 */ /* 0x020fc80008410000 */
[----:B------:R-:W-:-:S05]  /*38ec0*/  FMUL.FTZ R12, R12, UR8 ;  /* 0x000000080c0c7c20 */ /* 0x000fca0008410000 */
[----:B------:R-:W-:Y:S01]  /*38ed0*/  FSEL R27, R12, RZ, !P2 ;  /* 0x000000ff0c1b7208 */ /* 0x000fe20005000000 */
[----:B------:R-:W-:-:S05]  /*38ee0*/  HADD2.F32 R12, -RZ, R160.H1_H1 ;  /* 0x300000a0ff0c7230 */ /* 0x000fca0000004100 */
[----:B------:R-:W-:Y:S01]  /*38ef0*/  FMUL.FTZ R27, R12, R27 ;  /* 0x0000001b0c1b7220 */ /* 0x000fe20000410000 */
[----:B------:R-:W-:-:S04]  /*38f00*/  SEL R12, RZ, 0x1, P2 ;  /* 0x00000001ff0c7807 */ /* 0x000fc80001000000 */
[----:B------:R-:W-:-:S07]  /*38f10*/  PRMT R144, R12, 0x7610, R144 ;  /* 0x000076100c907816 */ /* 0x000fce0000000090 */
.L_x_78881:
[----:B------:R-:W-:Y:S05]  /*38f20*/  BSYNC.RECONVERGENT B0 ;  /* 0x0000000000007941 */ /* 0x000fea0003800200 */
.L_x_78858:
        /* <DEDUP_REMOVED lines=23> */
.L_x_78914:
[----:B------:R-:W-:Y:S05]  /*390a0*/  BSYNC.RECONVERGENT B0 ;  /* 0x0000000000007941 */ /* 0x000fea0003800200 */
.L_x_78913:
        /* <DEDUP_REMOVED lines=26> */
.L_x_78921:
        /* <DEDUP_REMOVED lines=13> */
.L_x_78923:
[----:B------:R-:W-:Y:S05]  /*39320*/  BSYNC.RECONVERGENT B3 ;  /* 0x0000000000037941 */ /* 0x000fea0003800200 */
.L_x_78922:
        /* <DEDUP_REMOVED lines=61> */
.L_x_78920:
[----:B------:R-:W-:Y:S05]  /*39700*/  BSYNC.RECONVERGENT B2 ;  /* 0x0000000000027941 */ /* 0x000fea0003800200 */
.L_x_78919:
        /* <DEDUP_REMOVED lines=10> */
[----:B------:R-:W-:-:S07]  /*397b0*/  PRMT R141, R13, 0x7610, R141 ;  /* 0x000076100d8d7816 */ /* 0x000fce000000008d */
.L_x_78918:
[----:B------:R-:W-:Y:S05]  /*397c0*/  BSYNC.RECONVERGENT B1 ;  /* 0x0000000000017941 */ /* 0x000fea0003800200 */
.L_x_78917:
        /* <DEDUP_REMOVED lines=17> */
.L_x_78928:
        /* <DEDUP_REMOVED lines=13> */
.L_x_78930:
[----:B------:R-:W-:Y:S05]  /*399b0*/  BSYNC.RECONVERGENT B3 ;  /* 0x0000000000037941 */ /* 0x000fea0003800200 */
.L_x_78929:
        /* <DEDUP_REMOVED lines=61> */
.L_x_78927:
[----:B------:R-:W-:Y:S05]  /*39d90*/  BSYNC.RECONVERGENT B2 ;  /* 0x0000000000027941 */ /* 0x000fea0003800200 */
.L_x_78926:
[----:B------:R-:W-:Y:S01]  /*39da0*/  I2FP.F32.U32 R12, R14 ;  /* 0x0000000e000c7245 */ /* 0x000fe20000201000 */
[----:B------:R-:W-:-:S04]  /*39db0*/  IMAD.MOV.U32 R14, RZ, RZ, 0x2f800000 ;  /* 0x2f800000ff0e7424 */ /* 0x000fc800078e00ff */
[----:B------:R-:W-:-:S05]  /*39dc0*/  FFMA.FTZ R12, R12, R14, 1.1641532182693481445e-10 ;  /* 0x2f0000000c0c7423 */ /* 0x000fca000001000e */
[----:B------:R-:W-:Y:S01]  /*39dd0*/  FSETP.GTU.FTZ.AND P3, PT, R12, UR12, PT ;  /* 0x0000000c0c007c0b */ /* 0x000fe2000bf7c000 */
[----:B------:R-:W-:-:S04]  /*39de0*/  FMUL.FTZ R12, R5, UR9 ;  /* 0x00000009050c7c20 */ /* 0x000fc80008410000 */
[----:B------:R-:W-:-:S05]  /*39df0*/  FMUL.FTZ R12, R12, UR8 ;  /* 0x000000080c0c7c20 */ /* 0x000fca0008410000 */
[----:B------:R-:W-:Y:S01]  /*39e00*/  FSEL R21, R12, RZ, !P3 ;  /* 0x000000ff0c157208 */ /* 0x000fe20005800000 */
[----:B------:R-:W-:-:S05]  /*39e10*/  HADD2.F32 R12, -RZ, R161.H0_H0 ;  /* 0x200000a1ff0c7230 */ /* 0x000fca0000004100 */
[----:B------:R-:W-:Y:S01]  /*39e20*/  FFMA.FTZ R21, R21, R12, R9 ;  /* 0x0000000c15157223 */ /* 0x000fe20000010009 */
[----:B------:R-:W-:-:S04]  /*39e30*/  SEL R12, RZ, 0x1, P3 ;  /* 0x00000001ff0c7807 */ /* 0x000fc80001800000 */
[----:B------:R-:W-:-:S07]  /*39e40*/  PRMT R142, R12, 0x7610, R142 ;  /* 0x000076100c8e7816 */ /* 0x000fce000000008e */
.L_x_78925:
[----:B------:R-:W-:Y:S05]  /*39e50*/  BSYNC.RECONVERGENT B1 ;  /* 0x0000000000017941 */ /* 0x000fea0003800200 */
.L_x_78924:
        /* <DEDUP_REMOVED lines=17> */
.L_x_78935:
        /* <DEDUP_REMOVED lines=13> */
.L_x_78937:
[----:B------:R-:W-:Y:S05]  /*3a040*/  BSYNC.RECONVERGENT B3 ;  /* 0x0000000000037941 */ /* 0x000fea0003800200 */
.L_x_78936:
        /* <DEDUP_REMOVED lines=61> */
.L_x_78934:
[----:B------:R-:W-:Y:S05]  /*3a420*/  BSYNC.RECONVERGENT B2 ;  /* 0x0000000000027941 */ /* 0x000fea0003800200 */
.L_x_78933:
        /* <DEDUP_REMOVED lines=11> */
.L_x_78932:
[----:B------:R-:W-:Y:S05]  /*3a4e0*/  BSYNC.RECONVERGENT B1 ;  /* 0x0000000000017941 */ /* 0x000fea0003800200 */
.L_x_78931:
        /* <DEDUP_REMOVED lines=16> */
.L_x_78941:
        /* <DEDUP_REMOVED lines=13> */
.L_x_78943:
[----:B------:R-:W-:Y:S05]  /*3a6c0*/  BSYNC.RECONVERGENT B2 ;  /* 0x0000000000027941 */ /* 0x000fea0003800200 */
.L_x_78942:
        /* <DEDUP_REMOVED lines=61> */
.L_x_78940:
[----:B------:R-:W-:Y:S05]  /*3aaa0*/  BSYNC.RECONVERGENT B1 ;  /* 0x0000000000017941 */ /* 0x000fea0003800200 */
.L_x_78939:
        /* <DEDUP_REMOVED lines=12> */
.L_x_78916:
        /* <DEDUP_REMOVED lines=21> */
.L_x_78948:
        /* <DEDUP_REMOVED lines=13> */
.L_x_78950:
[----:B------:R-:W-:Y:S05]  /*3ad90*/  BSYNC.RECONVERGENT B3 ;  /* 0x0000000000037941 */ /* 0x000fea0003800200 */
.L_x_78949:
        /* <DEDUP_REMOVED lines=61> */
.L_x_78947:
[----:B------:R-:W-:Y:S05]  /*3b170*/  BSYNC.RECONVERGENT B2 ;  /* 0x0000000000027941 */ /* 0x000fea0003800200 */
.L_x_78946:
        /* <DEDUP_REMOVED lines=11> */
.L_x_78945:
[----:B------:R-:W-:Y:S05]  /*3b230*/  BSYNC.RECONVERGENT B1 ;  /* 0x0000000000017941 */ /* 0x000fea0003800200 */
.L_x_78944:
        /* <DEDUP_REMOVED lines=17> */
.L_x_78955:
        /* <DEDUP_REMOVED lines=13> */
.L_x_78957:
[----:B------:R-:W-:Y:S05]  /*3b420*/  BSYNC.RECONVERGENT B3 ;  /* 0x0000000000037941 */ /* 0x000fea0003800200 */
.L_x_78956:
        /* <DEDUP_REMOVED lines=61> */
.L_x_78954:
[----:B------:R-:W-:Y:S05]  /*3b800*/  BSYNC.RECONVERGENT B2 ;  /* 0x0000000000027941 */ /* 0x000fea0003800200 */
.L_x_78953:
[----:B------:R-:W-:Y:S01]  /*3b810*/  I2FP.F32.U32 R12, R14 ;  /* 0x0000000e000c7245 */ /* 0x000fe20000201000 */
[----:B------:R-:W-:-:S04]  /*3b820*/  IMAD.MOV.U32 R14, RZ, RZ, 0x2f800000 ;  /* 0x2f800000ff0e7424 */ /* 0x000fc800078e00ff */
[----:B------:R-:W-:-:S05]  /*3b830*/  FFMA.FTZ R12, R12, R14, 1.1641532182693481445e-10 ;  /* 0x2f0000000c0c7423 */ /* 0x000fca000001000e */
[----:B------:R-:W-:Y:S01]  /*3b840*/  FSETP.GTU.FTZ.AND P2, PT, R12, UR12, PT ;  /* 0x0000000c0c007c0b */ /* 0x000fe2000bf5c000 */
[----:B-----5:R-:W-:-:S04]  /*3b850*/  FMUL.FTZ R12, R5, UR9 ;  /* 0x00000009050c7c20 */ /* 0x020fc80008410000 */
[----:B------:R-:W-:-:S05]  /*3b860*/  FMUL.FTZ R12, R12, UR8 ;  /* 0x000000080c0c7c20 */ /* 0x000fca0008410000 */
[----:B------:R-:W-:Y:S01]  /*3b870*/  FSEL R21, R12, RZ, !P2 ;  /* 0x000000ff0c157208 */ /* 0x000fe20005000000 */
[----:B------:R-:W-:-:S05]  /*3b880*/  HADD2.F32 R12, -RZ, R161.H0_H0 ;  /* 0x200000a1ff0c7230 */ /* 0x000fca0000004100 */
[----:B------:R-:W-:Y:S01]  /*3b890*/  FMUL.FTZ R21, R12, R21 ;  /* 0x000000150c157220 */ /* 0x000fe20000410000 */
[----:B------:R-:W-:-:S04]  /*3b8a0*/  SEL R12, RZ, 0x1, P2 ;  /* 0x00000001ff0c7807 */ /* 0x000fc80001000000 */
[----:B------:R-:W-:-:S07]  /*3b8b0*/  PRMT R142, R12, 0x7610, R142 ;  /* 0x000076100c8e7816 */ /* 0x000fce000000008e */
.L_x_78952:
[----:B------:R-:W-:Y:S05]  /*3b8c0*/  BSYNC.RECONVERGENT B1 ;  /* 0x0000000000017941 */ /* 0x000fea0003800200 */
.L_x_78951:
        /* <DEDUP_REMOVED lines=17> */
.L_x_78962:
        /* <DEDUP_REMOVED lines=13> */
.L_x_78964:
[----:B------:R-:W-:Y:S05]  /*3bab0*/  BSYNC.RECONVERGENT B3 ;  /* 0x0000000000037941 */ /* 0x000fea0003800200 */
.L_x_78963:
        /* <DEDUP_REMOVED lines=61> */
.L_x_78961:
[----:B------:R-:W-:Y:S05]  /*3be90*/  BSYNC.RECONVERGENT B2 ;  /* 0x0000000000027941 */ /* 0x000fea0003800200 */
.L_x_78960:
        /* <DEDUP_REMOVED lines=11> */
.L_x_78959:
[----:B------:R-:W-:Y:S05]  /*3bf50*/  BSYNC.RECONVERGENT B1 ;  /* 0x0000000000017941 */ /* 0x000fea0003800200 */
.L_x_78958:
        /* <DEDUP_REMOVED lines=16> */
.L_x_78967:
        /* <DEDUP_REMOVED lines=13> */
.L_x_78969:
[----:B------:R-:W-:Y:S05]  /*3c130*/  BSYNC.RECONVERGENT B2 ;  /* 0x0000000000027941 */ /* 0x000fea0003800200 */
.L_x_78968:
        /* <DEDUP_REMOVED lines=61> */
.L_x_78966:
[----:B------:R-:W-:Y:S05]  /*3c510*/  BSYNC.RECONVERGENT B1 ;  /* 0x0000000000017941 */ /* 0x000fea0003800200 */
.L_x_78965:
        /* <DEDUP_REMOVED lines=11> */
.L_x_78938:
[----:B------:R-:W-:Y:S05]  /*3c5d0*/  BSYNC.RECONVERGENT B0 ;  /* 0x0000000000007941 */ /* 0x000fea0003800200 */
.L_x_78915:
        /* <DEDUP_REMOVED lines=23> */
.L_x_78971:
[----:B------:R-:W-:Y:S05]  /*3c750*/  BSYNC.RECONVERGENT B0 ;  /* 0x0000000000007941 */ /* 0x000fea0003800200 */
.L_x_78970:
        /* <DEDUP_REMOVED lines=26> */
.L_x_78978:
        /* <DEDUP_REMOVED lines=12> */
.L_x_78980:
[----:B------:R-:W-:Y:S05]  /*3c9c0*/  BSYNC.RECONVERGENT B3 ;  /* 0x0000000000037941 */ /* 0x000fea0003800200 */
.L_x_78979:
        /* <DEDUP_REMOVED lines=61> */
.L_x_78977:
[----:B------:R-:W-:Y:S05]  /*3cda0*/  BSYNC.RECONVERGENT B2 ;  /* 0x0000000000027941 */ /* 0x000fea0003800200 */
.L_x_78976:
[----:B------:R-:W-:Y:S01]  /*3cdb0*/  I2FP.F32.U32 R13, R13 ;  /* 0x0000000d000d7245 */ /* 0x000fe20000201000 */
[----:B------:R-:W-:-:S05]  /*3cdc0*/  HFMA2 R14, -RZ, RZ, 0.1171875, 0 ;  /* 0x2f800000ff0e7431 */ /* 0x000fca00000001ff */
        /* <DEDUP_REMOVED lines=9> */
.L_x_78975:
[----:B------:R-:W-:Y:S05]  /*3ce60*/  BSYNC.RECONVERGENT B1 ;  /* 0x0000000000017941 */ /* 0x000fea0003800200 */
.L_x_78974:
        /* <DEDUP_REMOVED lines=17> */
.L_x_78985:
        /* <DEDUP_REMOVED lines=12> */
.L_x_78987:
[----:B------:R-:W-:Y:S05]  /*3d040*/  BSYNC.RECONVERGENT B3 ;  /* 0x0000000000037941 */ /* 0x000fea0003800200 */
.L_x_78986:
        /* <DEDUP_REMOVED lines=62> */
.L_x_78984:
[----:B------:R-:W-:Y:S05]  /*3d430*/  BSYNC.RECONVERGENT B2 ;  /* 0x0000000000027941 */ /* 0x000fea0003800200 */
.L_x_78983:
        /* <DEDUP_REMOVED lines=11> */
.L_x_78982:
[----:B------:R-:W-:Y:S05]  /*3d4f0*/  BSYNC.RECONVERGENT B1 ;  /* 0x0000000000017941 */ /* 0x000fea0003800200 */
.L_x_78981:
        /* <DEDUP_REMOVED lines=17> */
.L_x_78992:
        /* <DEDUP_REMOVED lines=12> */
.L_x_78994:
[----:B------:R-:W-:Y:S05]  /*3d6d0*/  BSYNC.RECONVERGENT B3 ;  /* 0x0000000000037941 */ /* 0x000fea0003800200 */
.L_x_78993:
        /* <DEDUP_REMOVED lines=62> */
.L_x_78991:
[----:B------:R-:W-:Y:S05]  /*3dac0*/  BSYNC.RECONVERGENT B2 ;  /* 0x0000000000027941 */ /* 0x000fea0003800200 */
.L_x_78990:
[----:B------:R-:W-:Y:S01]  /*3dad0*/  I2FP.F32.U32 R13, R14 ;  /* 0x0000000e000d7245 */ /* 0x000fe20000201000 */
[----:B------:R-:W-:-:S05]  /*3dae0*/  HFMA2 R14, -RZ, RZ, 0.1171875, 0 ;  /* 0x2f800000ff0e7431 */ /* 0x000fca00000001ff */
        /* <DEDUP_REMOVED lines=9> */
.L_x_78989:
[----:B------:R-:W-:Y:S05]  /*3db80*/  BSYNC.RECONVERGENT B1 ;  /* 0x0000000000017941 */ /* 0x000fea0003800200 */
.L_x_78988:
        /* <DEDUP_REMOVED lines=16> */
.L_x_78998:
        /* <DEDUP_REMOVED lines=12> */
.L_x_79000:
[----:B------:R-:W-:Y:S05]  /*3dd50*/  BSYNC.RECONVERGENT B2 ;  /* 0x0000000000027941 */ /* 0x000fea0003800200 */
.L_x_78999:
        /* <DEDUP_REMOVED lines=62> */
.L_x_78997:
[----:B------:R-:W-:Y:S05]  /*3e140*/  BSYNC.RECONVERGENT B1 ;  /* 0x0000000000017941 */ /* 0x000fea0003800200 */
.L_x_78996:
        /* <DEDUP_REMOVED lines=12> */
.L_x_78973:
        /* <DEDUP_REMOVED lines=21> */
.L_x_79005:
        /* <DEDUP_REMOVED lines=12> */
.L_x_79007:
[----:B------:R-:W-:Y:S05]  /*3e420*/  BSYNC.RECONVERGENT B3 ;  /* 0x0000000000037941 */ /* 0x000fea0003800200 */
.L_x_79006:
        /* <DEDUP_REMOVED lines=58> */
[----:B------:R-:W-:Y:S02]  /*3e7d0*/  HFMA2 R12, -RZ, RZ, 0, 0 ;  /* 0x00000000ff0c7431 */ /* 0x000fe400000001ff */
[----:B------:R-:W-:Y:S02]  /*3e7e0*/  IMAD.MOV.U32 R13, RZ, RZ, R18 ;  /* 0x000000ffff0d7224 */ /* 0x000fe400078e0012 */
[----:B------:R-:W-:-:S07]  /*3e7f0*/  LOP3.LUT R134, R134, UR15, R17, 0x96, !PT ;  /* 0x0000000f86867c12 */ /* 0x000fce000f8e9611 */
.L_x_79004:
[----:B------:R-:W-:Y:S05]  /*3e800*/  BSYNC.RECONVERGENT B2 ;  /* 0x0000000000027941 */ /* 0x000fea0003800200 */
.L_x_79003:
        /* <DEDUP_REMOVED lines=11> */
.L_x_79002:
[----:B------:R-:W-:Y:S05]  /*3e8c0*/  BSYNC.RECONVERGENT B1 ;  /* 0x0000000000017941 */ /* 0x000fea0003800200 */
.L_x_79001:
        /* <DEDUP_REMOVED lines=17> */
.L_x_79012:
        /* <DEDUP_REMOVED lines=12> */
.L_x_79014:
[----:B------:R-:W-:Y:S05]  /*3eaa0*/  BSYNC.RECONVERGENT B3 ;  /* 0x0000000000037941 */ /* 0x000fea0003800200 */
.L_x_79013:
        /* <DEDUP_REMOVED lines=62> */
.L_x_79011:
[----:B------:R-:W-:Y:S05]  /*3ee90*/  BSYNC.RECONVERGENT B2 ;  /* 0x0000000000027941 */ /* 0x000fea0003800200 */
.L_x_79010:
        /* <DEDUP_REMOVED lines=11> */
.L_x_79009:
[----:B------:R-:W-:Y:S05]  /*3ef50*/  BSYNC.RECONVERGENT B1 ;  /* 0x0000000000017941 */ /* 0x000fea0003800200 */
.L_x_79008:
        /* <DEDUP_REMOVED lines=17> */
.L_x_79019:
        /* <DEDUP_REMOVED lines=12> */
.L_x_79021:
[----:B------:R-:W-:Y:S05]  /*3f130*/  BSYNC.RECONVERGENT B3 ;  /* 0x0000000000037941 */ /* 0x000fea0003800200 */
.L_x_79020:
        /* <DEDUP_REMOVED lines=62> */
.L_x_79018:
[----:B------:R-:W-:Y:S05]  /*3f520*/  BSYNC.RECONVERGENT B2 ;  /* 0x0000000000027941 */ /* 0x000fea0003800200 */
.L_x_79017:
        /* <DEDUP_REMOVED lines=11> */
.L_x_79016:
[----:B------:R-:W-:Y:S05]  /*3f5e0*/  BSYNC.RECONVERGENT B1 ;  /* 0x0000000000017941 */ /* 0x000fea0003800200 */
.L_x_79015:
        /* <DEDUP_REMOVED lines=16> */
.L_x_79024:
        /* <DEDUP_REMOVED lines=12> */
.L_x_79026:
[----:B------:R-:W-:Y:S05]  /*3f7b0*/  BSYNC.RECONVERGENT B2 ;  /* 0x0000000000027941 */ /* 0x000fea0003800200 */
.L_x_79025:
        /* <DEDUP_REMOVED lines=62> */
.L_x_79023:
[----:B------:R-:W-:Y:S05]  /*3fba0*/  BSYNC.RECONVERGENT B1 ;  /* 0x0000000000017941 */ /* 0x000fea0003800200 */
.L_x_79022:
        /* <DEDUP_REMOVED lines=11> */
.L_x_78995:
[----:B------:R-:W-:Y:S05]  /*3fc60*/  BSYNC.RECONVERGENT B0 ;  /* 0x0000000000007941 */ /* 0x000fea0003800200 */
.L_x_78972:
[----:B------:R-:W-:Y:S01]  /*3fc70*/  IADD3 R12, PT, PT, R174, 0x220, RZ ;  /* 0x00000220ae0c7810 */ /* 0x000fe20007ffe0ff */
[----:B------:R-:W-:Y:S04]  /*3fc80*/  BSSY.RECONVERGENT B0, `(.L_x_79027) ;  /* 0x0000010000007945 */ /* 0x000fe80003800200 */
[----:B------:R-:W-:-:S05]  /*3fc90*/  IMAD.WIDE.U32 R12, R12, 0x10, R186 ;  /* 0x000000100c0c7825 */ /* 0x000fca00078e00ba */
[----:B------:R0:W-:Y:S01]  /*3fca0*/  STG.E.128 desc[UR6][R12.64], R28 ;  /* 0x0000001c0c007986 */ /* 0x0001e2000c101d06 */
[----:B------:R-:W-:Y:S05]  /*3fcb0*/  @!P1 BRA `(.L_x_79028) ;  /* 0x0000000000309947 */ /* 0x000fea0003800000 */
[----:B0-----:R-:W0:Y:S01]  /*3fcc0*/  LDC.64 R12, c[0x0][0x3b0] ;  /* 0x0000ec00ff0c7b82 */ /* 0x001e220000000a00 */
        /* <DEDUP_REMOVED lines=11> */
.L_x_79028:
[----:B------:R-:W-:Y:S05]  /*3fd80*/  BSYNC.RECONVERGENT B0 ;  /* 0x0000000000007941 */ /* 0x000fea0003800200 */
.L_x_79027:
[----:B-1----:R-:W1:Y:S01]  /*3fd90*/  @P1 LDC.64 R14, c[0x0][0x390] ;  /* 0x0000e400ff0e1b82 */ /* 0x002e620000000a00 */
[----:B------:R-:W-:Y:S01]  /*3fda0*/  @P1 IADD3 R135, PT, PT, R169, 0x240, RZ ;  /* 0x00000240a9871810 */ /* 0x000fe20007ffe0ff */
[----:B------:R-:W-:-:S06]  /*3fdb0*/  @P0 VIADD R18, R174, 0x240 ;  /* 0x00000240ae120836 */ /* 0x000fcc0000000000 */
[----:B0-----:R-:W0:Y:S01]  /*3fdc0*/  @P0 LDC.64 R12, c[0x0][0x3a0] ;  /* 0x0000e800ff0c0b82 */ /* 0x001e220000000a00 */
[----:B-1----:R-:W-:-:S05]  /*3fdd0*/  @P1 IMAD.WIDE.U32 R14, R135, 0x10, R14 ;  /* 0x00000010870e1825 */ /* 0x002fca00078e000e */
[----:B-----5:R1:W5:Y:S01]  /*3fde0*/  @P1 LDG.E.128 R4, desc[UR6][R14.64] ;  /* 0x000000060e041981 */ /* 0x020362000c1e1d00 */
[----:B0-----:R-:W-:-:S05]  /*3fdf0*/  @P0 IMAD.WIDE.U32 R12, R18, 0x10, R12 ;  /* 0x00000010120c0825 */ /* 0x001fca00078e000c */
[----:B------:R1:W5:Y:S01]  /*3fe00*/  @P0 LDG.E.128 R8, desc[UR6][R12.64] ;  /* 0x000000060c080981 */ /* 0x000362000c1e1d00 */
[----:B------:R-:W-:Y:S04]  /*3fe10*/  BSSY.RECONVERGENT B0, `(.L_x_79029) ;  /* 0x0000350000007945 */ /* 0x000fe80003800200 */
[----:B------:R-:W-:Y:S05]  /*3fe20*/  @!P0 BRA `(.L_x_79030) ;  /* 0x0000001800a08947 */ /* 0x000fea0003800000 */
[----:B------:R-:W-:Y:S01]  /*3fe30*/  ISETP.GT.AND P2, PT, R19, RZ, PT ;  /* 0x000000ff1300720c */ /* 0x000fe20003f44270 */
[----:B------:R-:W-:Y:S01]  /*3fe40*/  BSSY.RECONVERGENT B1, `(.L_x_79031) ;  /* 0x000006c000017945 */ /* 0x000fe20003800200 */
[----:B-1----:R-:W-:Y:S01]  /*3fe50*/  MOV R14, R17 ;  /* 0x00000011000e7202 */ /* 0x002fe20000000f00 */
[----:B------:R-:W-:Y:S01]  /*3fe60*/  IMAD.MOV.U32 R18, RZ, RZ, R16 ;  /* 0x000000ffff127224 */ /* 0x000fe200078e0010 */
        /* <DEDUP_REMOVED lines=18> */
.L_x_79035:
        /* <DEDUP_REMOVED lines=12> */
.L_x_79037:
[----:B------:R-:W-:Y:S05]  /*40050*/  BSYNC.RECONVERGENT B3 ;  /* 0x0000000000037941 */ /* 0x000fea0003800200 */
.L_x_79036:
        /* <DEDUP_REMOVED lines=59> */
[----:B------:R-:W-:Y:S01]  /*40410*/  MOV R18, R12 ;  /* 0x0000000c00127202 */ /* 0x000fe20000000f00 */
[----:B------:R-:W-:Y:S01]  /*40420*/  IMAD.MOV.U32 R12, RZ, RZ, R16 ;  /* 0x000000ffff0c7224 */ /* 0x000fe200078e0010 */
[----:B------:R-:W-:-:S07]  /*40430*/  LOP3.LUT R134, R134, UR15, R13, 0x96, !PT ;  /* 0x0000000f86867c12 */ /* 0x000fce000f8e960d */
.L_x_79034:
[----:B------:R-:W-:Y:S05]  /*40440*/  BSYNC.RECONVERGENT B2 ;  /* 0x0000000000027941 */ /* 0x000fea0003800200 */
.L_x_79033:
        /* <DEDUP_REMOVED lines=11> */
.L_x_79032:
[----:B------:R-:W-:Y:S05]  /*40500*/  BSYNC.RECONVERGENT B1 ;  /* 0x0000000000017941 */ /* 0x000fea0003800200 */
.L_x_79031:
        /* <DEDUP_REMOVED lines=17> */
.L_x_79042:
        /* <DEDUP_REMOVED lines=12> */
.L_x_79044:
[----:B------:R-:W-:Y:S05]  /*406e0*/  BSYNC.RECONVERGENT B3 ;  /* 0x0000000000037941 */ /* 0x000fea0003800200 */
.L_x_79043:
        /* <DEDUP_REMOVED lines=62> */
.L_x_79041:
[----:B------:R-:W-:Y:S05]  /*40ad0*/  BSYNC.RECONVERGENT B2 ;  /* 0x0000000000027941 */ /* 0x000fea0003800200 */
.L_x_79040:
        /* <DEDUP_REMOVED lines=11> */
.L_x_79039:
[----:B------:R-:W-:Y:S05]  /*40b90*/  BSYNC.RECONVERGENT B1 ;  /* 0x0000000000017941 */ /* 0x000fea0003800200 */
.L_x_79038:
        /* <DEDUP_REMOVED lines=17> */
.L_x_79049:
        /* <DEDUP_REMOVED lines=12> */
.L_x_79051:
[----:B------:R-:W-:Y:S05]  /*40d70*/  BSYNC.RECONVERGENT B3 ;  /* 0x0000000000037941 */ /* 0x000fea0003800200 */
.L_x_79050:
        /* <DEDUP_REMOVED lines=62> */
.L_x_79048:
[----:B------:R-:W-:Y:S05]  /*41160*/  BSYNC.RECONVERGENT B2 ;  /* 0x0000000000027941 */ /* 0x000fea0003800200 */
.L_x_79047:
        /* <DEDUP_REMOVED lines=11> */
.L_x_79046:
[----:B------:R-:W-:Y:S05]  /*41220*/  BSYNC.RECONVERGENT B1 ;  /* 0x0000000000017941 */ /* 0x000fea0003800200 */
.L_x_79045:
        /* <DEDUP_REMOVED lines=16> */
.L_x_79055:
        /* <DEDUP_REMOVED lines=12> */
.L_x_79057:
[----:B------:R-:W-:Y:S05]  /*413f0*/  BSYNC.RECONVERGENT B2 ;  /* 0x0000000000027941 */ /* 0x000fea0003800200 */
.L_x_79056:
        /* <DEDUP_REMOVED lines=62> */
.L_x_79054:
[----:B------:R-:W-:Y:S05]  /*417e0*/  BSYNC.RECONVERGENT B1 ;  /* 0x0000000000017941 */ /* 0x000fea0003800200 */
.L_x_79053:
        /* <DEDUP_REMOVED lines=12> */
.L_x_79030:
        /* <DEDUP_REMOVED lines=21> */
.L_x_79062:
        /* <DEDUP_REMOVED lines=12> */
.L_x_79064:
[----:B------:R-:W-:Y:S05]  /*41ac0*/  BSYNC.RECONVERGENT B3 ;  /* 0x0000000000037941 */ /* 0x000fea0003800200 */
.L_x_79063:
        /* <DEDUP_REMOVED lines=62> */
.L_x_79061:
[----:B------:R-:W-:Y:S05]  /*41eb0*/  BSYNC.RECONVERGENT B2 ;  /* 0x0000000000027941 */ /* 0x000fea0003800200 */
.L_x_79060:
        /* <DEDUP_REMOVED lines=11> */
.L_x_79059:
[----:B------:R-:W-:Y:S05]  /*41f70*/  BSYNC.RECONVERGENT B1 ;  /* 0x0000000000017941 */ /* 0x000fea0003800200 */
.L_x_79058:
        /* <DEDUP_REMOVED lines=17> */
.L_x_79069:
        /* <DEDUP_REMOVED lines=12> */
.L_x_79071:
[----:B------:R-:W-:Y:S05]  /*42150*/  BSYNC.RECONVERGENT B3 ;  /* 0x0000000000037941 */ /* 0x000fea0003800200 */
.L_x_79070:
        /* <DEDUP_REMOVED lines=62> */
.L_x_79068:
[----:B------:R-:W-:Y:S05]  /*42540*/  BSYNC.RECONVERGENT B2 ;  /* 0x0000000000027941 */ /* 0x000fea0003800200 */
.L_x_79067:
        /* <DEDUP_REMOVED lines=11> */
.L_x_79066:
[----:B------:R-:W-:Y:S05]  /*42600*/  BSYNC.RECONVERGENT B1 ;  /* 0x0000000000017941 */ /* 0x000fea0003800200 */
.L_x_79065:
        /* <DEDUP_REMOVED lines=17> */
.L_x_79076:
        /* <DEDUP_REMOVED lines=12> */
.L_x_79078:
[----:B------:R-:W-:Y:S05]  /*427e0*/  BSYNC.RECONVERGENT B3 ;  /* 0x0000000000037941 */ /* 0x000fea0003800200 */
.L_x_79077:
        /* <DEDUP_REMOVED lines=62> */
.L_x_79075:
[----:B------:R-:W-:Y:S05]  /*42bd0*/  BSYNC.RECONVERGENT B2 ;  /* 0x0000000000027941 */ /* 0x000fea0003800200 */
.L_x_79074:
        /* <DEDUP_REMOVED lines=11> */
.L_x_79073:
[----:B------:R-:W-:Y:S05]  /*42c90*/  BSYNC.RECONVERGENT B1 ;  /* 0x0000000000017941 */ /* 0x000fea0003800200 */
.L_x_79072:
        /* <DEDUP_REMOVED lines=16> */
.L_x_79081:
        /* <DEDUP_REMOVED lines=12> */
.L_x_79083:
[----:B------:R-:W-:Y:S05]  /*42e60*/  BSYNC.RECONVERGENT B2 ;  /* 0x0000000000027941 */ /* 0x000fea0003800200 */
.L_x_79082:
        /* <DEDUP_REMOVED lines=62> */
.L_x_79080:
[----:B------:R-:W-:Y:S05]  /*43250*/  BSYNC.RECONVERGENT B1 ;  /* 0x0000000000017941 */ /* 0x000fea0003800200 */
.L_x_79079:
        /* <DEDUP_REMOVED lines=11> */
.L_x_79052:
[----:B------:R-:W-:Y:S05]  /*43310*/  BSYNC.RECONVERGENT B0 ;  /* 0x0000000000007941 */ /* 0x000fea0003800200 */
.L_x_79029:
[----:B------:R-:W-:Y:S01]  /*43320*/  IADD3 R16, PT, PT, R174, 0x240, RZ ;  /* 0x00000240ae107810 */ /* 0x000fe20007ffe0ff */
[----:B------:R-:W-:Y:S04]  /*43330*/  BSSY.RECONVERGENT B0, `(.L_x_79084) ;  /* 0x0000010000007945 */ /* 0x000fe80003800200 */
[----:B------:R-:W-:-:S05]  /*43340*/  IMAD.WIDE.U32 R16, R16, 0x10, R186 ;  /* 0x0000001010107825 */ /* 0x000fca00078e00ba */
[----:B------:R0:W-:Y:S01]  /*43350*/  STG.E.128 desc[UR6][R16.64], R12 ;  /* 0x0000000c10007986 */ /* 0x0001e2000c101d06 */
[----:B------:R-:W-:Y:S05]  /*43360*/  @!P1 BRA `(.L_x_79085) ;  /* 0x0000000000309947 */ /* 0x000fea0003800000 */
[----:B0-----:R-:W-:Y:S01]  /*43370*/  IMAD.U32 R16, R143, 0x10000, RZ ;  /* 0x000100008f107824 */ /* 0x001fe200078e00ff */
[----:B------:R-:W-:Y:S01]  /*43380*/  LOP3.LUT R17, R144, 0xffff, RZ, 0xc0, !PT ;  /* 0x0000ffff90117812 */ /* 0x000fe200078ec0ff */
[----:B------:R-:W-:Y:S01]  /*43390*/  VIADD R146, R169, 0x240 ;  /* 0x00000240a9927836 */ /* 0x000fe20000000000 */
        /* <DEDUP_REMOVED lines=9> */
.L_x_79085:
[----:B------:R-:W-:Y:S05]  /*43430*/  BSYNC.RECONVERGENT B0 ;  /* 0x0000000000007941 */ /* 0x000fea0003800200 */
.L_x_79084:
[----:B01----:R-:W0:Y:S01]  /*43440*/  @P1 LDC.64 R16, c[0x0][0x390] ;  /* 0x0000e400ff101b82 */ /* 0x003e220000000a00 */
[----:B------:R-:W-:-:S05]  /*43450*/  IADD3 R169, PT, PT, R169, 0x260, RZ ;  /* 0x00000260a9a97810 */ /* 0x000fca0007ffe0ff */
[----:B0-----:R-:W-:-:S05]  /*43460*/  @P1 IMAD.WIDE.U32 R16, R169, 0x10, R16 ;  /* 0x00000010a9101825 */ /* 0x001fca00078e0010 */
[----:B-----5:R0:W5:Y:S01]  /*43470*/  @P1 LDG.E.128 R4, desc[UR6][R16.64] ;  /* 0x0000000610041981 */ /* 0x020162000c1e1d00 */
[----:B------:R-:W-:Y:S01]  /*43480*/  VIADD R174, R174, 0x260 ;  /* 0x00000260aeae7836 */ /* 0x000fe20000000000 */
[----:B0-----:R-:W0:Y:S03]  /*43490*/  @P0 LDC.64 R16, c[0x0][0x3a0] ;  /* 0x0000e800ff100b82 */ /* 0x001e260000000a00 */
[----:B0-----:R-:W-:-:S05]  /*434a0*/  @P0 IMAD.WIDE.U32 R16, R174, 0x10, R16 ;  /* 0x00000010ae100825 */ /* 0x001fca00078e0010 */
        /* <DEDUP_REMOVED lines=25> */
.L_x_79092:
        /* <DEDUP_REMOVED lines=12> */
.L_x_79094:
[----:B------:R-:W-:Y:S05]  /*43700*/  BSYNC.RECONVERGENT B3 ;  /* 0x0000000000037941 */ /* 0x000fea0003800200 */
.L_x_79093:
        /* <DEDUP_REMOVED lines=62> */
.L_x_79091:
[----:B------:R-:W-:Y:S05]  /*43af0*/  BSYNC.RECONVERGENT B2 ;  /* 0x0000000000027941 */ /* 0x000fea0003800200 */
.L_x_79090:
        /* <DEDUP_REMOVED lines=11> */
.L_x_79089:
[----:B------:R-:W-:Y:S05]  /*43bb0*/  BSYNC.RECONVERGENT B1 ;  /* 0x0000000000017941 */ /* 0x000fea0003800200 */
.L_x_79088:
        /* <DEDUP_REMOVED lines=17> */
.L_x_79099:
        /* <DEDUP_REMOVED lines=12> */
.L_x_79101:
[----:B------:R-:W-:Y:S05]  /*43d90*/  BSYNC.RECONVERGENT B3 ;  /* 0x0000000000037941 */ /* 0x000fea0003800200 */
.L_x_79100:
        /* <DEDUP_REMOVED lines=54> */
[----:B------:R-:W-:Y:S01]  /*44100*/  UIADD3 UR15, UPT, UPT, UR5, -0x695add53, URZ ;  /* 0x96a522ad050f7890 */ /* 0x000fe2000fffe0ff */
[----:B------:R-:W-:-:S03]  /*44110*/  IMAD.MOV.U32 R140, RZ, RZ, R146 ;  /* 0x000000ffff8c7224 */ /* 0x000fc600078e0092 */
[----:B------:R-:W-:-:S04]  /*44120*/  IMAD.WIDE.U32 R18, R18, -0x2daee0ad, RZ ;  /* 0xd2511f5312127825 */ /* 0x000fc800078e00ff */
[----:B------:R-:W-:Y:S01]  /*44130*/  IMAD.MOV.U32 R139, RZ, RZ, R18 ;  /* 0x000000ffff8b7224 */ /* 0x000fe200078e0012 */
[----:B------:R-:W-:Y:S01]  /*44140*/  LOP3.LUT R134, R134, UR15, R19, 0x96, !PT ;  /* 0x0000000f86867c12 */ /* 0x000fe2000f8e9613 */
[----:B------:R-:W-:Y:S01]  /*44150*/  UIADD3 UR15, UPT, UPT, UR4, -0x700cb87f, URZ ;  /* 0x8ff34781040f7890 */ /* 0x000fe2000fffe0ff */
[----:B------:R-:W-:-:S05]  /*44160*/  HFMA2 R19, -RZ, RZ, 0, 0 ;  /* 0x00000000ff137431 */ /* 0x000fca00000001ff */
[----:B------:R-:W-:-:S07]  /*44170*/  LOP3.LUT R133, R170, UR15, R147, 0x96, !PT ;  /* 0x0000000faa857c12 */ /* 0x000fce000f8e9693 */
.L_x_79098:
[----:B------:R-:W-:Y:S05]  /*44180*/  BSYNC.RECONVERGENT B2 ;  /* 0x0000000000027941 */ /* 0x000fea0003800200 */
.L_x_79097:
        /* <DEDUP_REMOVED lines=11> */
.L_x_79096:
[----:B------:R-:W-:Y:S05]  /*44240*/  BSYNC.RECONVERGENT B1 ;  /* 0x0000000000017941 */ /* 0x000fea0003800200 */
.L_x_79095:
        /* <DEDUP_REMOVED lines=17> */
.L_x_79106:
        /* <DEDUP_REMOVED lines=12> */
.L_x_79108:
[----:B------:R-:W-:Y:S05]  /*44420*/  BSYNC.RECONVERGENT B3 ;  /* 0x0000000000037941 */ /* 0x000fea0003800200 */
.L_x_79107:
        /* <DEDUP_REMOVED lines=62> */
.L_x_79105:
[----:B------:R-:W-:Y:S05]  /*44810*/  BSYNC.RECONVERGENT B2 ;  /* 0x0000000000027941 */ /* 0x000fea0003800200 */
.L_x_79104:
        /* <DEDUP_REMOVED lines=11> */
.L_x_79103:
[----:B------:R-:W-:Y:S05]  /*448d0*/  BSYNC.RECONVERGENT B1 ;  /* 0x0000000000017941 */ /* 0x000fea0003800200 */
.L_x_79102:
        /* <DEDUP_REMOVED lines=16> */
.L_x_79112:
        /* <DEDUP_REMOVED lines=12> */
.L_x_79114:
[----:B------:R-:W-:Y:S05]  /*44aa0*/  BSYNC.RECONVERGENT B2 ;  /* 0x0000000000027941 */ /* 0x000fea0003800200 */
.L_x_79113:
        /* <DEDUP_REMOVED lines=40> */
[----:B------:R-:W-:Y:S01]  /*44d30*/  IMAD.WIDE.U32 R172, R172, -0x326172a9, RZ ;  /* 0xcd9e8d57acac7825 */ /* 0x000fe200078e00ff */
[----:B------:R-:W-:Y:S01]  /*44d40*/  LOP3.LUT R134, R134, UR15, R171, 0x96, !PT ;  /* 0x0000000f86867c12 */ /* 0x000fe2000f8e96ab */
[----:B------:R-:W-:-:S04]  /*44d50*/  UIADD3 UR15, UPT, UPT, UR5, 0x1fd5c5a3, URZ ;  /* 0x1fd5c5a3050f7890 */ /* 0x000fc8000fffe0ff */
[----:B------:R-:W-:-:S05]  /*44d60*/  IMAD.WIDE.U32 R134, R134, -0x2daee0ad, RZ ;  /* 0xd2511f5386867825 */ /* 0x000fca00078e00ff */
[----:B------:R-:W-:Y:S01]  /*44d70*/  LOP3.LUT R146, R146, UR15, R135, 0x96, !PT ;  /* 0x0000000f92927c12 */ /* 0x000fe2000f8e9687 */
[----:B------:R-:W-:Y:S01]  /*44d80*/  UIADD3 UR15, UPT, UPT, UR4, 0x5384540f, URZ ;  /* 0x5384540f040f7890 */ /* 0x000fe2000fffe0ff */
[----:B------:R-:W-:-:S03]  /*44d90*/  HFMA2 R135, -RZ, RZ, 0, 0 ;  /* 0x00000000ff877431 */ /* 0x000fc600000001ff */
[----:B------:R-:W-:Y:S02]  /*44da0*/  IMAD.WIDE.U32 R146, R146, -0x326172a9, RZ ;  /* 0xcd9e8d5792927825 */ /* 0x000fe400078e00ff */
        /* <DEDUP_REMOVED lines=14> */
.L_x_79111:
[----:B------:R-:W-:Y:S05]  /*44e90*/  BSYNC.RECONVERGENT B1 ;  /* 0x0000000000017941 */ /* 0x000fea0003800200 */
.L_x_79110:
        /* <DEDUP_REMOVED lines=12> */
.L_x_79087:
        /* <DEDUP_REMOVED lines=21> */
.L_x_79119:
        /* <DEDUP_REMOVED lines=12> */
.L_x_79121:
[----:B------:R-:W-:Y:S05]  /*45170*/  BSYNC.RECONVERGENT B3 ;  /* 0x0000000000037941 */ /* 0x000fea0003800200 */
.L_x_79120:
        /* <DEDUP_REMOVED lines=62> */
.L_x_79118:
[----:B------:R-:W-:Y:S05]  /*45560*/  BSYNC.RECONVERGENT B2 ;  /* 0x0000000000027941 */ /* 0x000fea0003800200 */
.L_x_79117:
        /* <DEDUP_REMOVED lines=11> */
.L_x_79116:
[----:B------:R-:W-:Y:S05]  /*45620*/  BSYNC.RECONVERGENT B1 ;  /* 0x0000000000017941 */ /* 0x000fea0003800200 */
.L_x_79115:
        /* <DEDUP_REMOVED lines=17> */
.L_x_79126:
        /* <DEDUP_REMOVED lines=12> */
.L_x_79128:
[----:B------:R-:W-:Y:S05]  /*45800*/  BSYNC.RECONVERGENT B3 ;  /* 0x0000000000037941 */ /* 0x000fea0003800200 */
.L_x_79127:
        /* <DEDUP_REMOVED lines=62> */
.L_x_79125:
[----:B------:R-:W-:Y:S05]  /*45bf0*/  BSYNC.RECONVERGENT B2 ;  /* 0x0000000000027941 */ /* 0x000fea0003800200 */
.L_x_79124:
        /* <DEDUP_REMOVED lines=11> */
.L_x_79123:
[----:B------:R-:W-:Y:S05]  /*45cb0*/  BSYNC.RECONVERGENT B1 ;  /* 0x0000000000017941 */ /* 0x000fea0003800200 */
.L_x_79122:
        /* <DEDUP_REMOVED lines=17> */
.L_x_79133:
        /* <DEDUP_REMOVED lines=12> */
.L_x_79135:
[----:B------:R-:W-:Y:S05]  /*45e90*/  BSYNC.RECONVERGENT B3 ;  /* 0x0000000000037941 */ /* 0x000fea0003800200 */
.L_x_79134:
        /* <DEDUP_REMOVED lines=62> */
.L_x_79132:
[----:B------:R-:W-:Y:S05]  /*46280*/  BSYNC.RECONVERGENT B2 ;  /* 0x0000000000027941 */ /* 0x000fea0003800200 */
.L_x_79131:
        /* <DEDUP_REMOVED lines=11> */
.L_x_79130:
[----:B------:R-:W-:Y:S05]  /*46340*/  BSYNC.RECONVERGENT B1 ;  /* 0x0000000000017941 */ /* 0x000fea0003800200 */
.L_x_79129:
        /* <DEDUP_REMOVED lines=16> */
.L_x_79138:
        /* <DEDUP_REMOVED lines=12> */
.L_x_79140:
[----:B------:R-:W-:Y:S05]  /*46510*/  BSYNC.RECONVERGENT B2 ;  /* 0x0000000000027941 */ /* 0x000fea0003800200 */
.L_x_79139:
        /* <DEDUP_REMOVED lines=47> */
[----:B------:R-:W-:Y:S01]  /*46810*/  UIADD3 UR15, UPT, UPT, UR5, -0x24c28bd8, URZ ;  /* 0xdb3d7428050f7890 */ /* 0x000fe2000fffe0ff */
[----:B------:R-:W-:-:S04]  /*46820*/  IMAD.WIDE.U32 R146, R147, -0x326172a9, RZ ;  /* 0xcd9e8d5793927825 */ /* 0x000fc800078e00ff */
[----:B------:R-:W-:Y:S02]  /*46830*/  HFMA2 R135, -RZ, RZ, 0, 0 ;  /* 0x00000000ff877431 */ /* 0x000fe400000001ff */
        /* <DEDUP_REMOVED lines=12> */
.L_x_79137:
[----:B------:R-:W-:Y:S05]  /*46900*/  BSYNC.RECONVERGENT B1 ;  /* 0x0000000000017941 */ /* 0x000fea0003800200 */
.L_x_79136:
        /* <DEDUP_REMOVED lines=11> */
.L_x_79109:
[----:B------:R-:W-:Y:S05]  /*469c0*/  BSYNC.RECONVERGENT B0 ;  /* 0x0000000000007941 */ /* 0x000fea0003800200 */
.L_x_79086:
[----:B------:R-:W-:Y:S01]  /*469d0*/  IMAD.WIDE.U32 R146, R174, 0x10, R186 ;  /* 0x00000010ae927825 */ /* 0x000fe200078e00ba */
[----:B------:R-:W-:Y:S01]  /*469e0*/  BSSY.RECONVERGENT B0, `(.L_x_79141) ;  /* 0x000005d000007945 */ /* 0x000fe20003800200 */
[----:B------:R-:W-:-:S03]  /*469f0*/  LOP3.LUT P0, RZ, R189, 0x1f, RZ, 0xc0, !PT ;  /* 0x0000001fbdff7812 */ /* 0x000fc6000780c0ff */
        /* <DEDUP_REMOVED lines=91> */
.L_x_79142:
[----:B------:R-:W-:Y:S05]  /*46fb0*/  BSYNC.RECONVERGENT B0 ;  /* 0x0000000000007941 */ /* 0x000fea0003800200 */
.L_x_79141:
[----:B------:R-:W-:Y:S01]  /*46fc0*/  UMOV UR15, 0xffffffff ;  /* 0xffffffff000f7882 */ /* 0x000fe20000000000 */
[----:B0-----:R-:W-:-:S04]  /*46fd0*/  FADD.FTZ R146, R170, R18 ;  /* 0x00000012aa927221 */ /* 0x001fc80000010000 */
        /* <DEDUP_REMOVED lines=183> */
.L_x_79158:
        /* <DEDUP_REMOVED lines=14> */
[----:B------:R-:W-:-:S13]  /*47c30*/  ISETP.GE.AND P0, PT, R168, 0x1, PT ;  /* 0x00000001a800780c */ /* 0x000fda0003f06270 */
[----:B-1----:R-:W-:Y:S05]  /*47c40*/  @!P0 BRA `(.L_x_79145) ;  /* 0x0000001c00908947 */ /* 0x002fea0003800000 */
[----:B------:R-:W2:Y:S04]  /*47c50*/  LDL.S16 R174, [R1+0x1a] ;  /* 0x00001a0001ae7983 */ /* 0x000ea80000100600 */
[----:B------:R-:W3:Y:S01]  /*47c60*/  LDL.S16 R173, [R1+0x18] ;  /* 0x0000180001ad7983 */ /* 0x000ee20000100600 */
[----:B0-----:R-:W-:Y:S01]  /*47c70*/  FSEL R172, R169, RZ, !P1 ;  /* 0x000000ffa9ac7208 */ /* 0x001fe20004800000 */
[----:B------:R-:W-:Y:S02]  /*47c80*/  HADD2.F32 R147, -RZ, R128.H0_H0 ;  /* 0x20000080ff937230 */ /* 0x000fe40000004100 */
[----:B------:R-:W4:Y:S02]  /*47c90*/  LDL.S16 R186, [R1+0x16] ;  /* 0x0000160001ba7983 */ /* 0x000f240000100600 */
[C---:B------:R-:W-:Y:S01]  /*47ca0*/  FADD.FTZ R88, -R172.reuse, R88 ;  /* 0x00000058ac587221 */ /* 0x040fe20000010100 */
[----:B------:R-:W-:-:S03]  /*47cb0*/  FADD.FTZ R89, -R172, R89 ;  /* 0x00000059ac597221 */ /* 0x000fc60000010100 */
[C---:B------:R-:W-:Y:S01]  /*47cc0*/  FMUL.FTZ R88, R171.reuse, R88 ;  /* 0x00000058ab587220 */ /* 0x040fe20000410000 */
[----:B------:R-:W-:Y:S01]  /*47cd0*/  FMUL.FTZ R89, R171, R89 ;  /* 0x00000059ab597220 */ /* 0x000fe20000410000 */
[----:B------:R-:W-:-:S04]  /*47ce0*/  FADD.FTZ R90, -R172, R90 ;  /* 0x0000005aac5a7221 */ /* 0x000fc80000010100 */
[----:B------:R-:W-:Y:S01]  /*47cf0*/  FMUL.FTZ R90, R171, R90 ;  /* 0x0000005aab5a7220 */ /* 0x000fe20000410000 */
[----:B------:R-:W-:-:S05]  /*47d00*/  IADD3 R168, PT, PT, R168, -0x1, RZ ;  /* 0xffffffffa8a87810 */ /* 0x000fca0007ffe0ff */
[----:B------:R-:W-:-:S05]  /*47d10*/  IMAD R168, R168, R188, RZ ;  /* 0x000000bca8a87224 */ /* 0x000fca00078e02ff */
[----:B------:R-:W-:Y:S01]  /*47d20*/  SHF.R.S32.HI R169, RZ, 0x1f, R168 ;  /* 0x0000001fffa97819 */ /* 0x000fe200000114a8 */
[----:B------:R-:W-:-:S03]  /*47d30*/  FADD.FTZ R91, -R172, R91 ;  /* 0x0000005bac5b7221 */ /* 0x000fc60000010100 */
[----:B------:R-:W-:Y:S01]  /*47d40*/  LEA.HI R169, R169, R168, RZ, 0x2 ;  /* 0x000000a8a9a97211 */ /* 0x000fe200078f10ff */
[--C-:B------:R-:W-:Y:S02]  /*47d50*/  HADD2.F32 R168, -RZ, R238.reuse.H1_H1 ;  /* 0x300000eeffa87230 */ /* 0x100fe40000004100 */
[----:B------:R-:W-:Y:S01]  /*47d60*/  FMUL.FTZ R91, R171, R91 ;  /* 0x0000005bab5b7220 */ /* 0x000fe20000410000 */
[----:B------:R-:W-:Y:S01]  /*47d70*/  LEA.HI.SX32 R170, R169, R185, 0x1e ;  /* 0x000000b9a9aa7211 */ /* 0x000fe200078ff2ff */
[----:B------:R-:W-:-:S05]  /*47d80*/  HADD2.F32 R169, -RZ, R238.H0_H0 ;  /* 0x200000eeffa97230 */ /* 0x000fca0000004100 */
[----:B------:R-:W-:Y:S01]  /*47d90*/  FFMA.FTZ R91, R91, R168, R169 ;  /* 0x000000a85b5b7223 */ /* 0x000fe200000100a9 */
[----:B--2---:R-:W-:Y:S02]  /*47da0*/  HADD2.F32 R146, -RZ, R174.H0_H0 ;  /* 0x200000aeff927230 */ /* 0x004fe40000004100 */
[----:B------:R-:W2:Y:S03]  /*47db0*/  LDL.S16 R174, [R1+0x14] ;  /* 0x0000140001ae7983 */ /* 0x000ea60000100600 */
[----:B------:R-:W-:Y:S01]  /*47dc0*/  FFMA.FTZ R88, R88, R146, R147 ;  /* 0x0000009258587223 */ /* 0x000fe20000010093 */
[--C-:B------:R-:W-:Y:S02]  /*47dd0*/  HADD2.F32 R146, -RZ, R239.reuse.H1_H1 ;  /* 0x300000efff927230 */ /* 0x100fe40000004100 */
[----:B------:R-:W-:-:S05]  /*47de0*/  HADD2.F32 R147, -RZ, R239.H0_H0 ;  /* 0x200000efff937230 */ /* 0x000fca0000004100 */
[----:B------:R-:W-:Y:S01]  /*47df0*/  FFMA.FTZ R89, R89, R146, R147 ;  /* 0x0000009259597223 */ /* 0x000fe20000010093 */
[----:B---3--:R-:W-:Y:S02]  /*47e00*/  HADD2.F32 R146, -RZ, R173.H0_H0 ;  /* 0x200000adff927230 */ /* 0x008fe40000004100 */
[----:B------:R-:W-:Y:S01]  /*47e10*/  HADD2.F32 R147, -RZ, R129.H0_H0 ;  /* 0x20000081ff937230 */ /* 0x000fe20000004100 */
[----:B------:R-:W3:Y:S01]  /*47e20*/  LDL.S16 R173, [R1+0x12] ;  /* 0x0000120001ad7983 */ /* 0x000ee20000100600 */
[----:B------:R-:W-:-:S03]  /*47e30*/  FADD.FTZ R84, -R172, R84 ;  /* 0x00000054ac547221 */ /* 0x000fc60000010100 */
[----:B------:R-:W-:Y:S01]  /*47e40*/  FFMA.FTZ R90, R90, R146, R147 ;  /* 0x000000925a5a7223 */ /* 0x000fe20000010093 */
[----:B------:R-:W-:Y:S01]  /*47e50*/  FMUL.FTZ R84, R171, R84 ;  /* 0x00000054ab547220 */ /* 0x000fe20000410000 */
[----:B------:R-:W0:Y:S02]  /*47e60*/  LDC.64 R146, c[0x0][0x428] ;  /* 0x00010a00ff927b82 */ /* 0x000e240000000a00 */
[----:B0-----:R-:W-:-:S05]  /*47e70*/  IMAD.WIDE.U32 R168, R170, 0x10, R146 ;  /* 0x00000010aaa87825 */ /* 0x001fca00078e0092 */
[----:B------:R0:W-:Y:S04]  /*47e80*/  STG.E.128 desc[UR6][R168.64], R88 ;  /* 0x00000058a8007986 */ /* 0x0001e8000c101d06 */
[----:B0-----:R-:W3:Y:S01]  /*47e90*/  LDL.S16 R91, [R1+0x10] ;  /* 0x00001000015b7983 */ /* 0x001ee20000100600 */
[----:B----4-:R-:W-:Y:S02]  /*47ea0*/  HADD2.F32 R88, -RZ, R186.H0_H0 ;  /* 0x200000baff587230 */ /* 0x010fe40000004100 */
[----:B------:R-:W-:Y:S02]  /*47eb0*/  HADD2.F32 R89, -RZ, R126.H0_H0 ;  /* 0x2000007eff597230 */ /* 0x000fe40000004100 */
        /* <DEDUP_REMOVED lines=8> */
[----:B------:R-:W-:Y:S01]  /*47f40*/  FMUL.FTZ R86, R171, R86 ;  /* 0x00000056ab567220 */ /* 0x000fe20000410000 */
[C---:B------:R-:W-:Y:S01]  /*47f50*/  FADD.FTZ R81, -R172.reuse, R81 ;  /* 0x00000051ac517221 */ /* 0x040fe20000010100 */
[----:B------:R-:W4:Y:S01]  /*47f60*/  LDL.S16 R90, [R1+0xe] ;  /* 0x00000e00015a7983 */ /* 0x000f220000100600 */
[----:B------:R-:W-:Y:S01]  /*47f70*/  FFMA.FTZ R85, R85, R88, R89 ;  /* 0x0000005855557223 */ /* 0x000fe20000010059 */
[----:B------:R-:W-:Y:S02]  /*47f80*/  HADD2.F32 R89, -RZ, R127.H0_H0 ;  /* 0x2000007fff597230 */ /* 0x000fe40000004100 */
[C---:B------:R-:W-:Y:S01]  /*47f90*/  FMUL.FTZ R87, R171.reuse, R87 ;  /* 0x00000057ab577220 */ /* 0x040fe20000410000 */
[C---:B------:R-:W-:Y:S01]  /*47fa0*/  FMUL.FTZ R80, R171.reuse, R80 ;  /* 0x00000050ab507220 */ /* 0x040fe20000410000 */
[----:B------:R-:W-:Y:S01]  /*47fb0*/  FMUL.FTZ R81, R171, R81 ;  /* 0x00000051ab517220 */ /* 0x000fe20000410000 */
[C---:B------:R-:W-:Y:S01]  /*47fc0*/  FADD.FTZ R82, -R172.reuse, R82 ;  /* 0x00000052ac527221 */ /* 0x040fe20000010100 */
[----:B------:R-:W-:-:S03]  /*47fd0*/  FADD.FTZ R83, -R172, R83 ;  /* 0x00000053ac537221 */ /* 0x000fc60000010100 */
[C---:B------:R-:W-:Y:S01]  /*47fe0*/  FMUL.FTZ R82, R171.reuse, R82 ;  /* 0x00000052ab527220 */ /* 0x040fe20000410000 */
[----:B------:R-:W-:Y:S01]  /*47ff0*/  FMUL.FTZ R83, R171, R83 ;  /* 0x00000053ab537220 */ /* 0x000fe20000410000 */
[----:B--2---:R-:W-:-:S05]  /*48000*/  HADD2.F32 R88, -RZ, R174.H0_H0 ;  /* 0x200000aeff587230 */ /* 0x004fca0000004100 */
[----:B------:R-:W-:Y:S01]  /*48010*/  FFMA.FTZ R86, R86, R88, R89 ;  /* 0x0000005856567223 */ /* 0x000fe20000010059 */
[--C-:B------:R-:W-:Y:S02]  /*48020*/  HADD2.F32 R88, -RZ, R236.reuse.H1_H1 ;  /* 0x300000ecff587230 */ /* 0x100fe40000004100 */
[----:B------:R-:W-:-:S05]  /*48030*/  HADD2.F32 R89, -RZ, R236.H0_H0 ;  /* 0x200000ecff597230 */ /* 0x000fca0000004100 */
[----:B------:R-:W-:Y:S01]  /*48040*/  FFMA.FTZ R87, R87, R88, R89 ;  /* 0x0000005857577223 */ /* 0x000fe20000010059 */
[----:B------:R-:W-:-:S04]  /*48050*/  VIADD R88, R170, 0x20 ;  /* 0x00000020aa587836 */ /* 0x000fc80000000000 */
[----:B------:R-:W-:-:S05]  /*48060*/  IMAD.WIDE.U32 R88, R88, 0x10, R146 ;  /* 0x0000001058587825 */ /* 0x000fca00078e0092 */
[----:B------:R3:W-:Y:S02]  /*48070*/  STG.E.128 desc[UR6][R88.64], R84 ;  /* 0x0000005458007986 */ /* 0x0007e4000c101d06 */
[----:B---3--:R-:W-:Y:S02]  /*48080*/  HADD2.F32 R84, -RZ, R173.H0_H0 ;  /* 0x200000adff547230 */ /* 0x008fe40000004100 */
[----:B------:R-:W2:Y:S01]  /*48090*/  LDL.S16 R86, [R1+0xc] ;  /* 0x00000c0001567983 */ /* 0x000ea20000100600 */
[----:B------:R-:W-:-:S05]  /*480a0*/  HADD2.F32 R85, -RZ, R124.H0_H0 ;  /* 0x2000007cff557230 */ /* 0x000fca0000004100 */
[----:B------:R-:W-:Y:S01]  /*480b0*/  FFMA.FTZ R80, R80, R84, R85 ;  /* 0x0000005450507223 */ /* 0x000fe20000010055 */
[--C-:B------:R-:W-:Y:S02]  /*480c0*/  HADD2.F32 R84, -RZ, R235.reuse.H1_H1 ;  /* 0x300000ebff547230 */ /* 0x100fe40000004100 */
[----:B------:R-:W-:-:S05]  /*480d0*/  HADD2.F32 R85, -RZ, R235.H0_H0 ;  /* 0x200000ebff557230 */ /* 0x000fca0000004100 */
[----:B------:R-:W-:Y:S01]  /*480e0*/  FFMA.FTZ R81, R81, R84, R85 ;  /* 0x0000005451517223 */ /* 0x000fe20000010055 */
[----:B------:R-:W-:Y:S02]  /*480f0*/  HADD2.F32 R85, -RZ, R125.H0_H0 ;  /* 0x2000007dff557230 */ /* 0x000fe40000004100 */
[----:B------:R-:W-:-:S05]  /*48100*/  HADD2.F32 R84, -RZ, R91.H0_H0 ;  /* 0x2000005bff547230 */ /* 0x000fca0000004100 */
[----:B------:R-:W-:Y:S01]  /*48110*/  FFMA.FTZ R82, R82, R84, R85 ;  /* 0x0000005452527223 */ /* 0x000fe20000010055 */
[--C-:B------:R-:W-:Y:S02]  /*48120*/  HADD2.F32 R84, -RZ, R234.reuse.H1_H1 ;  /* 0x300000eaff547230 */ /* 0x100fe40000004100 */
[----:B------:R-:W-:-:S05]  /*48130*/  HADD2.F32 R85, -RZ, R234.H0_H0 ;  /* 0x200000eaff557230 */ /* 0x000fca0000004100 */
[----:B------:R-:W-:Y:S01]  /*48140*/  FFMA.FTZ R83, R83, R84, R85 ;  /* 0x0000005453537223 */ /* 0x000fe20000010055 */
[----:B------:R-:W-:-:S05]  /*48150*/  IADD3 R84, PT, PT, R170, 0x40, RZ ;  /* 0x00000040aa547810 */ /* 0x000fca0007ffe0ff */
[----:B------:R-:W-:-:S05]  /*48160*/  IMAD.WIDE.U32 R84, R84, 0x10, R146 ;  /* 0x0000001054547825 */ /* 0x000fca00078e0092 */
[----:B------:R0:W-:Y:S04]  /*48170*/  STG.E.128 desc[UR6][R84.64], R80 ;  /* 0x0000005054007986 */ /* 0x0001e8000c101d06 */
[----:B0-----:R-:W3:Y:S01]  /*48180*/  LDL.S16 R82, [R1+0xa] ;  /* 0x00000a0001527983 */ /* 0x001ee20000100600 */
[----:B----4-:R-:W-:Y:S02]  /*48190*/  HADD2.F32 R80, -RZ, R90.H0_H0 ;  /* 0x2000005aff507230 */ /* 0x010fe40000004100 */
[C---:B------:R-:W-:Y:S01]  /*481a0*/  FADD.FTZ R76, -R172.reuse, R76 ;  /* 0x0000004cac4c7221 */ /* 0x040fe20000010100 */
[----:B------:R-:W4:Y:S01]  /*481b0*/  LDL.S16 R90, [R1+0x8] ;  /* 0x00000800015a7983 */ /* 0x000f220000100600 */
[----:B------:R-:W-:Y:S02]  /*481c0*/  HADD2.F32 R81, -RZ, R122.H0_H0 ;  /* 0x2000007aff517230 */ /* 0x000fe40000004100 */
[----:B------:R-:W-:Y:S01]  /*481d0*/  FMUL.FTZ R76, R171, R76 ;  /* 0x0000004cab4c7220 */ /* 0x000fe20000410000 */
        /* <DEDUP_REMOVED lines=8> */
[C---:B------:R-:W-:Y:S01]  /*48260*/  FMUL.FTZ R78, R171.reuse, R78 ;  /* 0x0000004eab4e7220 */ /* 0x040fe20000410000 */
        /* <DEDUP_REMOVED lines=20> */
[C---:B------:R-:W-:Y:S01]  /*483b0*/  FADD.FTZ R70, -R172.reuse, R72 ;  /* 0x00000048ac467221 */ /* 0x040fe20000010100 */
[----:B------:R-:W-:Y:S01]  /*483c0*/  FMUL.FTZ R44, R171, R44 ;  /* 0x0000002cab2c7220 */ /* 0x000fe20000410000 */
[----:B------:R-:W4:Y:S01]  /*483d0*/  LDL.S16 R72, [R1+0x4] ;  /* 0x0000040001487983 */ /* 0x000f220000100600 */
[----:B------:R-:W-:-:S04]  /*483e0*/  FADD.FTZ R45, -R172, R45 ;  /* 0x0000002dac2d7221 */ /* 0x000fc80000010100 */
[----:B------:R-:W-:Y:S01]  /*483f0*/  FMUL.FTZ R45, R171, R45 ;  /* 0x0000002dab2d7220 */ /* 0x000fe20000410000 */
[----:B--2---:R-:W-:Y:S02]  /*48400*/  HADD2.F32 R80, -RZ, R86.H0_H0 ;  /* 0x20000056ff507230 */ /* 0x004fe40000004100 */
[----:B------:R-:W2:Y:S03]  /*48410*/  LDL.S16 R86, [R1+0x6] ;  /* 0x0000060001567983 */ /* 0x000ea60000100600 */
[----:B------:R-:W-:Y:S01]  /*48420*/  FFMA.FTZ R78, R78, R80, R81 ;  /* 0x000000504e4e7223 */ /* 0x000fe20000010051 */
[--C-:B------:R-:W-:Y:S02]  /*48430*/  HADD2.F32 R80, -RZ, R232.reuse.H1_H1 ;  /* 0x300000e8ff507230 */ /* 0x100fe40000004100 */
[----:B------:R-:W-:-:S05]  /*48440*/  HADD2.F32 R81, -RZ, R232.H0_H0 ;  /* 0x200000e8ff517230 */ /* 0x000fca0000004100 */
[----:B------:R-:W-:Y:S01]  /*48450*/  FFMA.FTZ R79, R79, R80, R81 ;  /* 0x000000504f4f7223 */ /* 0x000fe20000010051 */
[----:B------:R-:W-:-:S04]  /*48460*/  VIADD R80, R170, 0x60 ;  /* 0x00000060aa507836 */ /* 0x000fc80000000000 */
[----:B------:R-:W-:-:S05]  /*48470*/  IMAD.WIDE.U32 R80, R80, 0x10, R146 ;  /* 0x0000001050507825 */ /* 0x000fca00078e0092 */
[----:B------:R0:W-:Y:S02]  /*48480*/  STG.E.128 desc[UR6][R80.64], R76 ;  /* 0x0000004c50007986 */ /* 0x0001e4000c101d06 */
[C---:B0-----:R-:W-:Y:S01]  /*48490*/  FADD.FTZ R80, -R172.reuse, R34 ;  /* 0x00000022ac507221 */ /* 0x041fe20000010100 */
[----:B------:R-:W-:Y:S02]  /*484a0*/  FADD.FTZ R34, -R172, R27 ;  /* 0x0000001bac227221 */ /* 0x000fe40000010100 */
[----:B------:R-:W2:Y:S01]  /*484b0*/  LDL.S16 R27, [R1+0x2] ;  /* 0x00000200011b7983 */ /* 0x000ea20000100600 */
[----:B---3--:R-:W-:-:S05]  /*484c0*/  HADD2.F32 R66, -RZ, R82.H0_H0 ;  /* 0x20000052ff427230 */ /* 0x008fca0000004100 */
[----:B------:R-:W-:Y:S01]  /*484d0*/  FFMA.FTZ R44, R44, R66, R67 ;  /* 0x000000422c2c7223 */ /* 0x000fe20000010043 */
[--C-:B------:R-:W-:Y:S02]  /*484e0*/  HADD2.F32 R66, -RZ, R231.reuse.H1_H1 ;  /* 0x300000e7ff427230 */ /* 0x100fe40000004100 */
[----:B------:R-:W-:-:S05]  /*484f0*/  HADD2.F32 R67, -RZ, R231.H0_H0 ;  /* 0x200000e7ff437230 */ /* 0x000fca0000004100 */
[----:B------:R-:W-:Y:S01]  /*48500*/  FFMA.FTZ R45, R45, R66, R67 ;  /* 0x000000422d2d7223 */ /* 0x000fe20000010043 */
[C---:B------:R-:W-:Y:S02]  /*48510*/  FADD.FTZ R66, -R172.reuse, R26 ;  /* 0x0000001aac427221 */ /* 0x040fe40000010100 */
[----:B------:R-:W3:Y:S01]  /*48520*/  LDL.S16 R26, [R1] ;  /* 0x00000000011a7983 */ /* 0x000ee20000100600 */
[C---:B------:R-:W-:Y:S01]  /*48530*/  FADD.FTZ R46, -R172.reuse, R46 ;  /* 0x0000002eac2e7221 */ /* 0x040fe20000010100 */
[C---:B------:R-:W-:Y:S01]  /*48540*/  FADD.FTZ R81, -R172.reuse, R32 ;  /* 0x00000020ac517221 */ /* 0x040fe20000010100 */
[----:B------:R-:W-:Y:S01]  /*48550*/  FADD.FTZ R76, -R172, R33 ;  /* 0x00000021ac4c7221 */ /* 0x000fe20000010100 */
[----:B----4-:R-:W-:Y:S02]  /*48560*/  HADD2.F32 R32, -RZ, R90.H0_H0 ;  /* 0x2000005aff207230 */ /* 0x010fe40000004100 */
[----:B------:R-:W-:Y:S01]  /*48570*/  FMUL.FTZ R46, R171, R46 ;  /* 0x0000002eab2e7220 */ /* 0x000fe20000410000 */
[----:B------:R-:W-:-:S02]  /*48580*/  HADD2.F32 R33, -RZ, R121.H0_H0 ;  /* 0x20000079ff217230 */ /* 0x000fc40000004100 */
[----:B------:R-:W-:-:S03]  /*48590*/  FADD.FTZ R47, -R172, R47 ;  /* 0x0000002fac2f7221 */ /* 0x000fc60000010100 */
[----:B------:R-:W-:Y:S01]  /*485a0*/  FFMA.FTZ R46, R46, R32, R33 ;  /* 0x000000202e2e7223 */ /* 0x000fe20000010021 */
[--C-:B------:R-:W-:Y:S02]  /*485b0*/  HADD2.F32 R32, -RZ, R230.reuse.H1_H1 ;  /* 0x300000e6ff207230 */ /* 0x100fe40000004100 */
[----:B------:R-:W-:Y:S01]  /*485c0*/  FMUL.FTZ R47, R171, R47 ;  /* 0x0000002fab2f7220 */ /* 0x000fe20000410000 */
[----:B------:R-:W-:Y:S02]  /*485d0*/  HADD2.F32 R33, -RZ, R230.H0_H0 ;  /* 0x200000e6ff217230 */ /* 0x000fe40000004100 */
[C---:B------:R-:W-:Y:S01]  /*485e0*/  FADD.FTZ R82, -R172.reuse, R75 ;  /* 0x0000004bac527221 */ /* 0x040fe20000010100 */
[----:B------:R-:W-:Y:S02]  /*485f0*/  FADD.FTZ R75, -R172, R38 ;  /* 0x00000026ac4b7221 */ /* 0x000fe40000010100 */
[----:B------:R-:W-:Y:S01]  /*48600*/  FFMA.FTZ R47, R47, R32, R33 ;  /* 0x000000202f2f7223 */ /* 0x000fe20000010021 */
[----:B------:R-:W-:Y:S01]  /*48610*/  IADD3 R32, PT, PT, R170, 0x80, RZ ;  /* 0x00000080aa207810 */ /* 0x000fe20007ffe0ff */
[C---:B------:R-:W-:Y:S01]  /*48620*/  FADD.FTZ R38, -R172.reuse, R40 ;  /* 0x00000028ac267221 */ /* 0x040fe20000010100 */
[C---:B------:R-:W-:Y:S01]  /*48630*/  FADD.FTZ R40, -R172.reuse, R24 ;  /* 0x00000018ac287221 */ /* 0x040fe20000010100 */
[----:B------:R-:W-:-:S02]  /*48640*/  FADD.FTZ R67, -R172, R25 ;  /* 0x00000019ac437221 */ /* 0x000fc40000010100 */
[----:B------:R-:W-:-:S04]  /*48650*/  IMAD.WIDE.U32 R24, R32, 0x10, R146 ;  /* 0x0000001020187825 */ /* 0x000fc800078e0092 */
        /* <DEDUP_REMOVED lines=8> */
[----:B------:R0:W-:Y:S01]  /*486e0*/  STG.E.128 desc[UR6][R24.64], R44 ;  /* 0x0000002c18007986 */ /* 0x0001e2000c101d06 */
[----:B------:R-:W-:Y:S02]  /*486f0*/  HADD2.F32 R23, -RZ, R118.H0_H0 ;  /* 0x20000076ff177230 */ /* 0x000fe40000004100 */
[----:B------:R-:W-:Y:S01]  /*48700*/  FMUL.FTZ R89, R171, R89 ;  /* 0x00000059ab597220 */ /* 0x000fe20000410000 */
[----:B------:R-:W-:-:S02]  /*48710*/  HADD2.F32 R21, -RZ, R229.H1_H1 ;  /* 0x300000e5ff157230 */ /* 0x000fc40000004100 */
[----:B------:R-:W-:Y:S02]  /*48720*/  HADD2.F32 R22, -RZ, R229.H0_H0 ;  /* 0x200000e5ff167230 */ /* 0x000fe40000004100 */
[C---:B------:R-:W-:Y:S01]  /*48730*/  FMUL.FTZ R87, R171.reuse, R87 ;  /* 0x00000057ab577220 */ /* 0x040fe20000410000 */
[----:B------:R-:W-:Y:S02]  /*48740*/  FMUL.FTZ R88, R171, R88 ;  /* 0x00000058ab587220 */ /* 0x000fe40000410000 */
[----:B------:R-:W-:Y:S01]  /*48750*/  FFMA.FTZ R21, R89, R21, R22 ;  /* 0x0000001559157223 */ /* 0x000fe20000010016 */
[----:B------:R-:W-:Y:S02]  /*48760*/  HADD2.F32 R22, -RZ, R119.H0_H0 ;  /* 0x20000077ff167230 */ /* 0x000fe40000004100 */
[----:B0-----:R-:W-:Y:S01]  /*48770*/  FMUL.FTZ R24, R171, R85 ;  /* 0x00000055ab187220 */ /* 0x001fe20000410000 */
[----:B------:R-:W-:Y:S02]  /*48780*/  HADD2.F32 R25, -RZ, R72.H0_H0 ;  /* 0x20000048ff197230 */ /* 0x000fe40000004100 */
[----:B------:R-:W-:Y:S01]  /*48790*/  FADD.FTZ R47, -R172, R12 ;  /* 0x0000000cac2f7221 */ /* 0x000fe20000010100 */
[----:B------:R-:W-:-:S02]  /*487a0*/  VIADD R12, R170, 0xa0 ;  /* 0x000000a0aa0c7836 */ /* 0x000fc40000000000 */
[C---:B------:R-:W-:Y:S01]  /*487b0*/  FADD.FTZ R77, -R172.reuse, R39 ;  /* 0x00000027ac4d7221 */ /* 0x040fe20000010100 */
[C---:B------:R-:W-:Y:S01]  /*487c0*/  FADD.FTZ R39, -R172.reuse, R43 ;  /* 0x0000002bac277221 */ /* 0x040fe20000010100 */
[C---:B------:R-:W-:Y:S01]  /*487d0*/  FADD.FTZ R46, -R172.reuse, R13 ;  /* 0x0000000dac2e7221 */ /* 0x040fe20000010100 */
[----:B------:R-:W-:Y:S01]  /*487e0*/  FADD.FTZ R43, -R172, R14 ;  /* 0x0000000eac2b7221 */ /* 0x000fe20000010100 */
[----:B------:R-:W-:Y:S01]  /*487f0*/  FFMA.FTZ R22, R87, R25, R22 ;  /* 0x0000001957167223 */ /* 0x000fe20000010016 */
[----:B------:R-:W-:-:S04]  /*48800*/  IMAD.WIDE.U32 R12, R12, 0x10, R146 ;  /* 0x000000100c0c7825 */ /* 0x000fc800078e0092 */
[C---:B------:R-:W-:Y:S01]  /*48810*/  FADD.FTZ R14, -R172.reuse, R16 ;  /* 0x00000010ac0e7221 */ /* 0x040fe20000010100 */
[C---:B------:R-:W-:Y:S01]  /*48820*/  FADD.FTZ R16, -R172.reuse, R18 ;  /* 0x00000012ac107221 */ /* 0x040fe20000010100 */
[C---:B------:R-:W-:Y:S01]  /*48830*/  FADD.FTZ R48, -R172.reuse, R52 ;  /* 0x00000034ac307221 */ /* 0x040fe20000010100 */
[C---:B------:R-:W-:Y:S01]  /*48840*/  FADD.FTZ R45, -R172.reuse, R15 ;  /* 0x0000000fac2d7221 */ /* 0x040fe20000010100 */
[C---:B------:R-:W-:Y:S01]  /*48850*/  FADD.FTZ R15, -R172.reuse, R17 ;  /* 0x00000011ac0f7221 */ /* 0x040fe20000010100 */
[C---:B------:R-:W-:Y:S01]  /*48860*/  FMUL.FTZ R193, R171.reuse, R50 ;  /* 0x00000032abc17220 */ /* 0x040fe20000410000 */
[----:B------:R-:W-:Y:S01]  /*48870*/  FADD.FTZ R52, -R172, R56 ;  /* 0x00000038ac347221 */ /* 0x000fe20000010100 */
[--C-:B------:R-:W-:Y:S02]  /*48880*/  HADD2.F32 R89, -RZ, R226.reuse.H1_H1 ;  /* 0x300000e2ff597230 */ /* 0x100fe40000004100 */
[----:B------:R-:W-:Y:S01]  /*48890*/  FMUL.FTZ R50, R171, R16 ;  /* 0x00000010ab327220 */ /* 0x000fe20000410000 */
[----:B------:R-:W-:-:S02]  /*488a0*/  HADD2.F32 R17, -RZ, R226.H0_H0 ;  /* 0x200000e2ff117230 */ /* 0x000fc40000004100 */
[C---:B------:R-:W-:Y:S01]  /*488b0*/  FMUL.FTZ R194, R171.reuse, R51 ;  /* 0x00000033abc27220 */ /* 0x040fe20000410000 */
[----:B------:R-:W-:Y:S01]  /*488c0*/  HADD2.F32 R185, -RZ, R227.H1_H1 ;  /* 0x300000e3ffb97230 */ /* 0x000fe20000004100 */
[----:B------:R-:W-:Y:S01]  /*488d0*/  IADD3 R16, PT, PT, R170, 0xc0, RZ ;  /* 0x000000c0aa107810 */ /* 0x000fe20007ffe0ff */
[----:B------:R-:W-:Y:S02]  /*488e0*/  HADD2.F32 R173, -RZ, R117.H0_H0 ;  /* 0x20000075ffad7230 */ /* 0x000fe40000004100 */
[C---:B------:R-:W-:Y:S01]  /*488f0*/  FMUL.FTZ R191, R171.reuse, R48 ;  /* 0x00000030abbf7220 */ /* 0x040fe20000410000 */
[C---:B------:R-:W-:Y:S01]  /*48900*/  FMUL.FTZ R192, R171.reuse, R49 ;  /* 0x00000031abc07220 */ /* 0x040fe20000410000 */
[C---:B------:R-:W-:Y:S01]  /*48910*/  FADD.FTZ R56, -R172.reuse, R60 ;  /* 0x0000003cac387221 */ /* 0x040fe20000010100 */
[C---:B------:R-:W-:Y:S01]  /*48920*/  FADD.FTZ R60, -R172.reuse, R64 ;  /* 0x00000040ac3c7221 */ /* 0x040fe20000010100 */
[C---:B------:R-:W-:Y:S01]  /*48930*/  FMUL.FTZ R186, R171.reuse, R52 ;  /* 0x00000034abba7220 */ /* 0x040fe20000410000 */
[C---:B------:R-:W-:Y:S01]  /*48940*/  FMUL.FTZ R51, R171.reuse, R15 ;  /* 0x0000000fab337220 */ /* 0x040fe20000410000 */
[C---:B------:R-:W-:Y:S01]  /*48950*/  FADD.FTZ R64, -R172.reuse, R69 ;  /* 0x00000045ac407221 */ /* 0x040fe20000010100 */
[----:B------:R-:W-:Y:S01]  /*48960*/  FADD.FTZ R78, -R172, R37 ;  /* 0x00000025ac4e7221 */ /* 0x000fe20000010100 */
[----:B------:R-:W-:Y:S01]  /*48970*/  FMUL.FTZ R52, R171, R14 ;  /* 0x0000000eab347220 */ /* 0x000fe20000410000 */
[----:B------:R-:W-:Y:S01]  /*48980*/  FFMA.FTZ R15, R194, R89, R17 ;  /* 0x00000059c20f7223 */ /* 0x000fe20000010011 */
[----:B------:R-:W-:Y:S01]  /*48990*/  FADD.FTZ R37, -R172, R41 ;  /* 0x00000029ac257221 */ /* 0x000fe20000010100 */
[----:B------:R-:W-:-:S04]  /*489a0*/  IMAD.WIDE.U32 R16, R16, 0x10, R146 ;  /* 0x0000001010107825 */ /* 0x000fc800078e0092 */
        /* <DEDUP_REMOVED lines=18> */
[----:B------:R-:W-:Y:S02]  /*48ad0*/  HADD2.F32 R34, -RZ, R252.H0_H0 ;  /* 0x200000fcff227230 */ /* 0x000fe40000004100 */
[----:B------:R-:W-:Y:S01]  /*48ae0*/  FMUL.FTZ R189, R171, R55 ;  /* 0x00000037abbd7220 */ /* 0x000fe20000410000 */
[----:B------:R-:W-:Y:S02]  /*48af0*/  HADD2.F32 R35, -RZ, R115.H0_H0 ;  /* 0x20000073ff237230 */ /* 0x000fe40000004100 */
[--C-:B------:R-:W-:Y:S02]  /*48b00*/  HADD2.F32 R32, -RZ, R224.reuse.H1_H1 ;  /* 0x300000e0ff207230 */ /* 0x100fe40000004100 */
[----:B------:R-:W-:-:S02]  /*48b10*/  HADD2.F32 R33, -RZ, R224.H0_H0 ;  /* 0x200000e0ff217230 */ /* 0x000fc40000004100 */
[C---:B------:R-:W-:Y:S01]  /*48b20*/  FMUL.FTZ R90, R171.reuse, R56 ;  /* 0x00000038ab5a7220 */ /* 0x040fe20000410000 */
[C---:B------:R-:W-:Y:S01]  /*48b30*/  FMUL.FTZ R91, R171.reuse, R57 ;  /* 0x00000039ab5b7220 */ /* 0x040fe20000410000 */
[C---:B------:R-:W-:Y:S01]  /*48b40*/  FMUL.FTZ R168, R171.reuse, R58 ;  /* 0x0000003aaba87220 */ /* 0x040fe20000410000 */
[C---:B------:R-:W-:Y:S01]  /*48b50*/  FMUL.FTZ R169, R171.reuse, R59 ;  /* 0x0000003baba97220 */ /* 0x040fe20000410000 */
[C---:B------:R-:W-:Y:S01]  /*48b60*/  FMUL.FTZ R48, R171.reuse, R60 ;  /* 0x0000003cab307220 */ /* 0x040fe20000410000 */
[C---:B------:R-:W-:Y:S01]  /*48b70*/  FADD.FTZ R71, -R172.reuse, R71 ;  /* 0x00000047ac477221 */ /* 0x040fe20000010100 */
[C---:B------:R-:W-:Y:S01]  /*48b80*/  FMUL.FTZ R25, R171.reuse, R78 ;  /* 0x0000004eab197220 */ /* 0x040fe20000410000 */
[C---:B------:R-:W-:Y:S01]  /*48b90*/  FADD.FTZ R83, -R172.reuse, R74 ;  /* 0x0000004aac537221 */ /* 0x040fe20000010100 */
[----:B------:R-:W-:Y:S02]  /*48ba0*/  HADD2.F32 R78, -RZ, R108.H0_H0 ;  /* 0x2000006cff4e7230 */ /* 0x000fe40000004100 */
[C---:B------:R-:W-:Y:S01]  /*48bb0*/  FMUL.FTZ R74, R171.reuse, R84 ;  /* 0x00000054ab4a7220 */ /* 0x040fe20000410000 */
[C---:B------:R-:W-:Y:S01]  /*48bc0*/  FMUL.FTZ R71, R171.reuse, R71 ;  /* 0x00000047ab477220 */ /* 0x040fe20000410000 */
[C---:B------:R-:W-:Y:S01]  /*48bd0*/  FMUL.FTZ R70, R171.reuse, R70 ;  /* 0x00000046ab467220 */ /* 0x040fe20000410000 */
[----:B------:R-:W-:Y:S01]  /*48be0*/  FADD.FTZ R85, -R172, R30 ;  /* 0x0000001eac557221 */ /* 0x000fe20000010100 */
[C---:B------:R-:W-:Y:S01]  /*48bf0*/  FMUL.FTZ R69, R171.reuse, R69 ;  /* 0x00000045ab457220 */ /* 0x040fe20000410000 */
[C---:B------:R-:W-:Y:S01]  /*48c00*/  FMUL.FTZ R18, R171.reuse, R83 ;  /* 0x00000053ab127220 */ /* 0x040fe20000410000 */
[C---:B------:R-:W-:Y:S01]  /*48c10*/  FMUL.FTZ R59, R171.reuse, R44 ;  /* 0x0000002cab3b7220 */ /* 0x040fe20000410000 */
[C---:B------:R-:W-:Y:S01]  /*48c20*/  FMUL.FTZ R57, R171.reuse, R42 ;  /* 0x0000002aab397220 */ /* 0x040fe20000410000 */
[C---:B------:R-:W-:Y:S01]  /*48c30*/  VIADD R42, R170.reuse, 0x160 ;  /* 0x00000160aa2a7836 */ /* 0x040fe20000000000 */
[----:B------:R-:W-:Y:S01]  /*48c40*/  IADD3 R44, PT, PT, R170, 0x180, RZ ;  /* 0x00000180aa2c7810 */ /* 0x000fe20007ffe0ff */
[C---:B------:R-:W-:Y:S01]  /*48c50*/  FMUL.FTZ R30, R171.reuse, R41 ;  /* 0x00000029ab1e7220 */ /* 0x040fe20000410000 */
[C---:B------:R-:W-:Y:S01]  /*48c60*/  FMUL.FTZ R54, R171.reuse, R43 ;  /* 0x0000002bab367220 */ /* 0x040fe20000410000 */
[----:B------:R-:W-:Y:S01]  /*48c70*/  FMUL.FTZ R53, R171, R45 ;  /* 0x0000002dab357220 */ /* 0x000fe20000410000 */
[----:B------:R-:W-:-:S04]  /*48c80*/  IMAD.WIDE.U32 R42, R42, 0x10, R146 ;  /* 0x000000102a2a7825 */ /* 0x000fc800078e0092 */
[----:B------:R-:W-:Y:S01]  /*48c90*/  FMUL.FTZ R55, R171, R46 ;  /* 0x0000002eab377220 */ /* 0x000fe20000410000 */
[----:B------:R-:W-:-:S04]  /*48ca0*/  IMAD.WIDE.U32 R44, R44, 0x10, R146 ;  /* 0x000000102c2c7825 */ /* 0x000fc800078e0092 */
[----:B--2---:R-:W-:-:S05]  /*48cb0*/  HADD2.F32 R20, -RZ, R86.H0_H0 ;  /* 0x20000056ff147230 */ /* 0x004fca0000004100 */
[----:B------:R-:W-:Y:S01]  /*48cc0*/  FFMA.FTZ R20, R24, R20, R23 ;  /* 0x0000001418147223 */ /* 0x000fe20000010017 */
[--C-:B------:R-:W-:Y:S02]  /*48cd0*/  HADD2.F32 R23, -RZ, R228.reuse.H1_H1 ;  /* 0x300000e4ff177230 */ /* 0x100fe40000004100 */
[----:B------:R-:W-:-:S05]  /*48ce0*/  HADD2.F32 R24, -RZ, R228.H0_H0 ;  /* 0x200000e4ff187230 */ /* 0x000fca0000004100 */
[----:B------:R-:W-:-:S05]  /*48cf0*/  FFMA.FTZ R23, R88, R23, R24 ;  /* 0x0000001758177223 */ /* 0x000fca0000010018 */
[----:B------:R0:W-:Y:S01]  /*48d00*/  STG.E.128 desc[UR6][R12.64], R20 ;  /* 0x000000140c007986 */ /* 0x0001e2000c101d06 */
[----:B------:R-:W-:Y:S01]  /*48d10*/  FADD.FTZ R86, -R172, R28 ;  /* 0x0000001cac567221 */ /* 0x000fe20000010100 */
[C---:B------:R-:W-:Y:S01]  /*48d20*/  FMUL.FTZ R88, R171.reuse, R63 ;  /* 0x0000003fab587220 */ /* 0x040fe20000410000 */
[C---:B------:R-:W-:Y:S01]  /*48d30*/  FMUL.FTZ R28, R171.reuse, R38 ;  /* 0x00000026ab1c7220 */ /* 0x040fe20000410000 */
[----:B------:R-:W-:Y:S01]  /*48d40*/  FMUL.FTZ R63, R171, R36 ;  /* 0x00000024ab3f7220 */ /* 0x000fe20000410000 */
[----:B------:R-:W-:Y:S02]  /*48d50*/  HADD2.F32 R38, -RZ, R252.H1_H1 ;  /* 0x300000fcff267230 */ /* 0x000fe40000004100 */
[----:B------:R-:W-:Y:S02]  /*48d60*/  HADD2.F32 R36, -RZ, R225.H1_H1 ;  /* 0x300000e1ff247230 */ /* 0x000fe40000004100 */
[----:B0-----:R-:W-:Y:S02]  /*48d70*/  HADD2.F32 R12, -RZ, R116.H0_H0 ;  /* 0x20000074ff0c7230 */ /* 0x001fe40000004100 */
[----:B------:R-:W-:-:S02]  /*48d80*/  HADD2.F32 R13, -RZ, R227.H0_H0 ;  /* 0x200000e3ff0d7230 */ /* 0x000fc40000004100 */
[----:B------:R-:W-:-:S03]  /*48d90*/  HADD2.F32 R190, -RZ, R27.H0_H0 ;  /* 0x2000001bffbe7230 */ /* 0x000fc60000004100 */
[----:B------:R-:W-:Y:S02]  /*48da0*/  FFMA.FTZ R13, R192, R185, R13 ;  /* 0x000000b9c00d7223 */ /* 0x000fe4000001000d */
[----:B------:R-:W-:Y:S01]  /*48db0*/  FFMA.FTZ R12, R191, R190, R12 ;  /* 0x000000bebf0c7223 */ /* 0x000fe2000001000c */
[----:B---3--:R-:W-:-:S05]  /*48dc0*/  HADD2.F32 R174, -RZ, R26.H0_H0 ;  /* 0x2000001affae7230 */ /* 0x008fca0000004100 */
[----:B------:R-:W-:-:S05]  /*48dd0*/  FFMA.FTZ R14, R193, R174, R173 ;  /* 0x000000aec10e7223 */ /* 0x000fca00000100ad */
[----:B------:R0:W-:Y:S02]  /*48de0*/  STG.E.128 desc[UR6][R16.64], R12 ;  /* 0x0000000c10007986 */ /* 0x0001e4000c101d06 */
[----:B0-----:R-:W-:Y:S02]  /*48df0*/  VIADD R16, R170, 0xe0 ;  /* 0x000000e0aa107836 */ /* 0x001fe40000000000 */
[----:B------:R-:W-:Y:S01]  /*48e00*/  FFMA.FTZ R12, R186, R38, R39 ;  /* 0x00000026ba0c7223 */ /* 0x000fe20000010027 */
[----:B------:R-:W-:Y:S01]  /*48e10*/  FFMA.FTZ R13, R187, R36, R37 ;  /* 0x00000024bb0d7223 */ /* 0x000fe20000010025 */
[----:B------:R-:W-:Y:S01]  /*48e20*/  FFMA.FTZ R14, R188, R34, R35 ;  /* 0x00000022bc0e7223 */ /* 0x000fe20000010023 */
[----:B------:R-:W-:Y:S01]  /*48e30*/  FFMA.FTZ R15, R189, R32, R33 ;  /* 0x00000020bd0f7223 */ /* 0x000fe20000010021 */
[----:B------:R-:W-:-:S04]  /*48e40*/  IMAD.WIDE.U32 R16, R16, 0x10, R146 ;  /* 0x0000001010107825 */ /* 0x000fc800078e0092 */
[----:B------:R-:W-:Y:S01]  /*48e50*/  HADD2.F32 R38, -RZ, R251.H1_H1 ;  /* 0x300000fbff267230 */ /* 0x000fe20000004100 */
[----:B------:R0:W-:Y:S01]  /*48e60*/  STG.E.128 desc[UR6][R16.64], R12 ;  /* 0x0000000c10007986 */ /* 0x0001e2000c101d06 */
[----:B------:R-:W-:Y:S02]  /*48e70*/  HADD2.F32 R39, -RZ, R112.H0_H0 ;  /* 0x20000070ff277230 */ /* 0x000fe40000004100 */
[--C-:B------:R-:W-:Y:S02]  /*48e80*/  HADD2.F32 R36, -RZ, R223.reuse.H1_H1 ;  /* 0x300000dfff247230 */ /* 0x100fe40000004100 */
[----:B------:R-:W-:Y:S02]  /*48e90*/  HADD2.F32 R37, -RZ, R223.H0_H0 ;  /* 0x200000dfff257230 */ /* 0x000fe40000004100 */
[----:B------:R-:W-:Y:S02]  /*48ea0*/  HADD2.F32 R34, -RZ, R251.H0_H0 ;  /* 0x200000fbff227230 */ /* 0x000fe40000004100 */
[----:B------:R-:W-:-:S02]  /*48eb0*/  HADD2.F32 R35, -RZ, R113.H0_H0 ;  /* 0x20000071ff237230 */ /* 0x000fc40000004100 */
[--C-:B------:R-:W-:Y:S02]  /*48ec0*/  HADD2.F32 R32, -RZ, R222.reuse.H1_H1 ;  /* 0x300000deff207230 */ /* 0x100fe40000004100 */
[----:B------:R-:W-:Y:S01]  /*48ed0*/  HADD2.F32 R33, -RZ, R222.H0_H0 ;  /* 0x200000deff217230 */ /* 0x000fe20000004100 */
[----:B0-----:R-:W-:Y:S01]  /*48ee0*/  IADD3 R16, PT, PT, R170, 0x100, RZ ;  /* 0x00000100aa107810 */ /* 0x001fe20007ffe0ff */
        /* <DEDUP_REMOVED lines=13> */
[----:B------:R-:W-:Y:S02]  /*48fc0*/  HADD2.F32 R33, -RZ, R220.H0_H0 ;  /* 0x200000dcff217230 */ /* 0x000fe40000004100 */
[----:B0-----:R-:W-:Y:S02]  /*48fd0*/  VIADD R16, R170, 0x120 ;  /* 0x00000120aa107836 */ /* 0x001fe40000000000 */
[----:B------:R-:W-:Y:S01]  /*48fe0*/  FFMA.FTZ R12, R48, R38, R39 ;  /* 0x00000026300c7223 */ /* 0x000fe20000010027 */
[----:B------:R-:W-:Y:S01]  /*48ff0*/  FFMA.FTZ R13, R49, R36, R37 ;  /* 0x00000024310d7223 */ /* 0x000fe20000010025 */
[----:B------:R-:W-:Y:S01]  /*49000*/  FFMA.FTZ R14, R87, R34, R35 ;  /* 0x00000022570e7223 */ /* 0x000fe20000010023 */
[----:B------:R-:W-:Y:S01]  /*49010*/  FFMA.FTZ R15, R88, R32, R33 ;  /* 0x00000020580f7223 */ /* 0x000fe20000010021 */
[----:B------:R-:W-:-:S04]  /*49020*/  IMAD.WIDE.U32 R16, R16, 0x10, R146 ;  /* 0x0000001010107825 */ /* 0x000fc800078e0092 */
[C---:B------:R-:W-:Y:S01]  /*49030*/  FMUL.FTZ R21, R171.reuse, R76 ;  /* 0x0000004cab157220 */ /* 0x040fe20000410000 */
[C---:B------:R-:W-:Y:S01]  /*49040*/  FMUL.FTZ R26, R171.reuse, R75 ;  /* 0x0000004bab1a7220 */ /* 0x040fe20000410000 */
[C---:B------:R-:W-:Y:S01]  /*49050*/  FMUL.FTZ R27, R171.reuse, R77 ;  /* 0x0000004dab1b7220 */ /* 0x040fe20000410000 */
[----:B------:R-:W-:Y:S01]  /*49060*/  HADD2.F32 R77, -RZ, R219.H0_H0 ;  /* 0x200000dbff4d7230 */ /* 0x000fe20000004100 */
[----:B------:R0:W-:Y:S01]  /*49070*/  STG.E.128 desc[UR6][R16.64], R12 ;  /* 0x0000000c10007986 */ /* 0x0001e2000c101d06 */
[----:B------:R-:W-:Y:S02]  /*49080*/  HADD2.F32 R76, -RZ, R109.H0_H0 ;  /* 0x2000006dff4c7230 */ /* 0x000fe40000004100 */
[----:B------:R-:W-:Y:S02]  /*49090*/  HADD2.F32 R75, -RZ, R218.H0_H0 ;  /* 0x200000daff4b7230 */ /* 0x000fe40000004100 */
[----:B------:R-:W-:Y:S01]  /*490a0*/  FADD.FTZ R172, -R172, R19 ;  /* 0x00000013acac7221 */ /* 0x000fe20000010100 */
[C---:B------:R-:W-:Y:S01]  /*490b0*/  FMUL.FTZ R19, R171.reuse, R82 ;  /* 0x00000052ab137220 */ /* 0x040fe20000410000 */
[C---:B------:R-:W-:Y:S01]  /*490c0*/  FMUL.FTZ R23, R171.reuse, R68 ;  /* 0x00000044ab177220 */ /* 0x040fe20000410000 */
[----:B------:R-:W-:Y:S01]  /*490d0*/  FMUL.FTZ R68, R171, R40 ;  /* 0x00000028ab447220 */ /* 0x000fe20000410000 */
[----:B------:R-:W-:Y:S01]  /*490e0*/  IADD3 R40, PT, PT, R170, 0x140, RZ ;  /* 0x00000140aa287810 */ /* 0x000fe20007ffe0ff */
[----:B0-----:R-:W-:-:S02]  /*490f0*/  HADD2.F32 R12, -RZ, R249.H1_H1 ;  /* 0x300000f9ff0c7230 */ /* 0x001fc40000004100 */
[----:B------:R-:W-:Y:S02]  /*49100*/  HADD2.F32 R13, -RZ, R219.H1_H1 ;  /* 0x300000dbff0d7230 */ /* 0x000fe40000004100 */
[----:B------:R-:W-:Y:S02]  /*49110*/  HADD2.F32 R14, -RZ, R249.H0_H0 ;  /* 0x200000f9ff0e7230 */ /* 0x000fe40000004100 */
[----:B------:R-:W-:Y:S02]  /*49120*/  HADD2.F32 R15, -RZ, R218.H1_H1 ;  /* 0x300000daff0f7230 */ /* 0x000fe40000004100 */
[----:B------:R-:W-:Y:S02]  /*49130*/  HADD2.F32 R16, -RZ, R248.H1_H1 ;  /* 0x300000f8ff107230 */ /* 0x000fe40000004100 */
[----:B------:R-:W-:Y:S02]  /*49140*/  HADD2.F32 R17, -RZ, R106.H0_H0 ;  /* 0x2000006aff117230 */ /* 0x000fe40000004100 */
[----:B------:R-:W-:Y:S01]  /*49150*/  FFMA.FTZ R12, R74, R12, R78 ;  /* 0x0000000c4a0c7223 */ /* 0x000fe2000001004e */
[----:B------:R-:W-:Y:S01]  /*49160*/  FFMA.FTZ R13, R73, R13, R77 ;  /* 0x0000000d490d7223 */ /* 0x000fe2000001004d */
[----:B------:R-:W-:Y:S01]  /*49170*/  FFMA.FTZ R14, R72, R14, R76 ;  /* 0x0000000e480e7223 */ /* 0x000fe2000001004c */
[----:B------:R-:W-:Y:S01]  /*49180*/  FFMA.FTZ R15, R71, R15, R75 ;  /* 0x0000000f470f7223 */ /* 0x000fe2000001004b */
[----:B------:R-:W-:Y:S01]  /*49190*/  FFMA.FTZ R16, R70, R16, R17 ;  /* 0x0000001046107223 */ /* 0x000fe20000010011 */
[----:B------:R-:W-:-:S02]  /*491a0*/  HADD2.F32 R17, -RZ, R217.H1_H1 ;  /* 0x300000d9ff117230 */ /* 0x000fc40000004100 */
[----:B------:R-:W-:Y:S02]  /*491b0*/  HADD2.F32 R78, -RZ, R217.H0_H0 ;  /* 0x200000d9ff4e7230 */ /* 0x000fe40000004100 */
[----:B------:R-:W-:Y:S02]  /*491c0*/  HADD2.F32 R76, -RZ, R248.H0_H0 ;  /* 0x200000f8ff4c7230 */ /* 0x000fe40000004100 */
[----:B------:R-:W-:Y:S02]  /*491d0*/  HADD2.F32 R77, -RZ, R107.H0_H0 ;  /* 0x2000006bff4d7230 */ /* 0x000fe40000004100 */
[--C-:B------:R-:W-:Y:S02]  /*491e0*/  HADD2.F32 R74, -RZ, R216.reuse.H1_H1 ;  /* 0x300000d8ff4a7230 */ /* 0x100fe40000004100 */
[----:B------:R-:W-:Y:S02]  /*491f0*/  HADD2.F32 R75, -RZ, R216.H0_H0 ;  /* 0x200000d8ff4b7230 */ /* 0x000fe40000004100 */
        /* <DEDUP_REMOVED lines=11> */
[--C-:B------:R-:W-:Y:S02]  /*492b0*/  HADD2.F32 R75, -RZ, R214.reuse.H1_H1 ;  /* 0x300000d6ff4b7230 */ /* 0x100fe40000004100 */
[----:B------:R-:W-:Y:S02]  /*492c0*/  HADD2.F32 R76, -RZ, R214.H0_H0 ;  /* 0x200000d6ff4c7230 */ /* 0x000fe40000004100 */
[----:B------:R-:W-:-:S04]  /*492d0*/  IMAD.WIDE.U32 R40, R40, 0x10, R146 ;  /* 0x0000001028287825 */ /* 0x000fc800078e0092 */
[----:B------:R-:W-:Y:S01]  /*492e0*/  FFMA.FTZ R20, R20, R72, R73 ;  /* 0x0000004814147223 */ /* 0x000fe20000010049 */
[----:B------:R-:W-:Y:S01]  /*492f0*/  FFMA.FTZ R21, R21, R70, R71 ;  /* 0x0000004615157223 */ /* 0x000fe20000010047 */
[----:B------:R-:W-:Y:S01]  /*49300*/  FFMA.FTZ R22, R22, R77, R78 ;  /* 0x0000004d16167223 */ /* 0x000fe2000001004e */
[----:B------:R-:W-:Y:S01]  /*49310*/  FFMA.FTZ R23, R23, R75, R76 ;  /* 0x0000004b17177223 */ /* 0x000fe2000001004c */
        /* <DEDUP_REMOVED lines=8> */
[----:B------:R-:W-:Y:S01]  /*493a0*/  HADD2.F32 R78, -RZ, R212.H0_H0 ;  /* 0x200000d4ff4e7230 */ /* 0x000fe20000004100 */
[----:B------:R0:W-:Y:S01]  /*493b0*/  STG.E.128 desc[UR6][R40.64], R12 ;  /* 0x0000000c28007986 */ /* 0x0001e2000c101d06 */
[----:B------:R-:W-:Y:S02]  /*493c0*/  VIADD R46, R170, 0x1a0 ;  /* 0x000001a0aa2e7836 */ /* 0x000fe40000000000 */
[----:B------:R-:W-:Y:S01]  /*493d0*/  FMUL.FTZ R56, R171, R47 ;  /* 0x0000002fab387220 */ /* 0x000fe20000410000 */
[----:B------:R1:W-:Y:S01]  /*493e0*/  STG.E.128 desc[UR6][R42.64], R16 ;  /* 0x000000102a007986 */ /* 0x0003e2000c101d06 */
[----:B------:R-:W-:-:S04]  /*493f0*/  IMAD.WIDE.U32 R46, R46, 0x10, R146 ;  /* 0x000000102e2e7825 */ /* 0x000fc800078e0092 */
[----:B------:R-:W-:Y:S01]  /*49400*/  FFMA.FTZ R24, R24, R73, R74 ;  /* 0x0000004918187223 */ /* 0x000fe2000001004a */
[----:B------:R-:W-:Y:S01]  /*49410*/  FFMA.FTZ R25, R25, R71, R72 ;  /* 0x0000004719197223 */ /* 0x000fe20000010048 */
[----:B------:R2:W-:Y:S01]  /*49420*/  STG.E.128 desc[UR6][R44.64], R20 ;  /* 0x000000142c007986 */ /* 0x0005e2000c101d06 */
[----:B------:R-:W-:Y:S01]  /*49430*/  FFMA.FTZ R26, R26, R69, R70 ;  /* 0x000000451a1a7223 */ /* 0x000fe20000010046 */
[----:B------:R-:W-:Y:S01]  /*49440*/  FFMA.FTZ R27, R27, R77, R78 ;  /* 0x0000004d1b1b7223 */ /* 0x000fe2000001004e */
[----:B------:R-:W-:Y:S01]  /*49450*/  FMUL.FTZ R66, R171, R66 ;  /* 0x00000042ab427220 */ /* 0x000fe20000410000 */
[----:B------:R-:W-:Y:S01]  /*49460*/  IADD3 R48, PT, PT, R170, 0x1c0, RZ ;  /* 0x000001c0aa307810 */ /* 0x000fe20007ffe0ff */
[----:B------:R-:W-:Y:S02]  /*49470*/  HADD2.F32 R75, -RZ, R245.H1_H1 ;  /* 0x300000f5ff4b7230 */ /* 0x000fe40000004100 */
[----:B------:R-:W-:Y:S02]  /*49480*/  HADD2.F32 R76, -RZ, R100.H0_H0 ;  /* 0x20000064ff4c7230 */ /* 0x000fe40000004100 */
[----:B------:R-:W-:-:S02]  /*49490*/  HADD2.F32 R73, -RZ, R211.H1_H1 ;  /* 0x300000d3ff497230 */ /* 0x000fc40000004100 */
[--C-:B0-----:R-:W-:Y:S02]  /*494a0*/  HADD2.F32 R12, -RZ, R244.reuse.H1_H1 ;  /* 0x300000f4ff0c7230 */ /* 0x101fe40000004100 */
[----:B------:R-:W-:Y:S02]  /*494b0*/  HADD2.F32 R14, -RZ, R244.H0_H0 ;  /* 0x200000f4ff0e7230 */ /* 0x000fe40000004100 */
[----:B-1----:R-:W-:Y:S02]  /*494c0*/  HADD2.F32 R19, -RZ, R99.H0_H0 ;  /* 0x20000063ff137230 */ /* 0x002fe40000004100 */
[----:B------:R-:W-:Y:S02]  /*494d0*/  HADD2.F32 R74, -RZ, R211.H0_H0 ;  /* 0x200000d3ff4a7230 */ /* 0x000fe40000004100 */
[----:B--2---:R-:W-:Y:S02]  /*494e0*/  HADD2.F32 R21, -RZ, R98.H0_H0 ;  /* 0x20000062ff157230 */ /* 0x004fe40000004100 */
[----:B------:R-:W-:-:S02]  /*494f0*/  HADD2.F32 R71, -RZ, R245.H0_H0 ;  /* 0x200000f5ff477230 */ /* 0x000fc40000004100 */
[----:B------:R-:W-:Y:S02]  /*49500*/  HADD2.F32 R72, -RZ, R101.H0_H0 ;  /* 0x20000065ff487230 */ /* 0x000fe40000004100 */
[--C-:B------:R-:W-:Y:S02]  /*49510*/  HADD2.F32 R69, -RZ, R210.reuse.H1_H1 ;  /* 0x300000d2ff457230 */ /* 0x100fe40000004100 */
[----:B------:R-:W-:Y:S01]  /*49520*/  HADD2.F32 R70, -RZ, R210.H0_H0 ;  /* 0x200000d2ff467230 */ /* 0x000fe20000004100 */
[----:B------:R0:W-:Y:S01]  /*49530*/  STG.E.128 desc[UR6][R46.64], R24 ;  /* 0x000000182e007986 */ /* 0x0001e2000c101d06 */
[----:B------:R-:W-:Y:S02]  /*49540*/  HADD2.F32 R16, -RZ, R243.H1_H1 ;  /* 0x300000f3ff107230 */ /* 0x000fe40000004100 */
[----:B------:R-:W-:Y:S01]  /*49550*/  FFMA.FTZ R12, R68, R12, R21 ;  /* 0x0000000c440c7223 */ /* 0x000fe20000010015 */
[----:B------:R-:W-:Y:S02]  /*49560*/  HADD2.F32 R17, -RZ, R96.H0_H0 ;  /* 0x20000060ff117230 */ /* 0x000fe40000004100 */
[----:B------:R-:W-:Y:S01]  /*49570*/  FFMA.FTZ R14, R66, R14, R19 ;  /* 0x0000000e420e7223 */ /* 0x000fe20000010013 */
[----:B------:R-:W-:-:S02]  /*49580*/  HADD2.F32 R13, -RZ, R209.H1_H1 ;  /* 0x300000d1ff0d7230 */ /* 0x000fc40000004100 */
[----:B------:R-:W-:Y:S01]  /*49590*/  FMUL.FTZ R67, R171, R67 ;  /* 0x00000043ab437220 */ /* 0x000fe20000410000 */
[----:B------:R-:W-:Y:S02]  /*495a0*/  HADD2.F32 R20, -RZ, R209.H0_H0 ;  /* 0x200000d1ff147230 */ /* 0x000fe40000004100 */
[----:B------:R-:W-:Y:S01]  /*495b0*/  FFMA.FTZ R28, R28, R75, R76 ;  /* 0x0000004b1c1c7223 */ /* 0x000fe2000001004c */
[--C-:B------:R-:W-:Y:S02]  /*495c0*/  HADD2.F32 R15, -RZ, R208.reuse.H1_H1 ;  /* 0x300000d0ff0f7230 */ /* 0x100fe40000004100 */
[----:B------:R-:W-:Y:S01]  /*495d0*/  FFMA.FTZ R29, R29, R73, R74 ;  /* 0x000000491d1d7223 */ /* 0x000fe2000001004a */
[----:B------:R-:W-:Y:S02]  /*495e0*/  HADD2.F32 R18, -RZ, R208.H0_H0 ;  /* 0x200000d0ff127230 */ /* 0x000fe40000004100 */
[----:B------:R-:W-:Y:S01]  /*495f0*/  FFMA.FTZ R30, R30, R71, R72 ;  /* 0x000000471e1e7223 */ /* 0x000fe20000010048 */
[----:B------:R-:W-:-:S04]  /*49600*/  IMAD.WIDE.U32 R48, R48, 0x10, R146 ;  /* 0x0000001030307825 */ /* 0x000fc800078e0092 */
[----:B------:R-:W-:Y:S01]  /*49610*/  FFMA.FTZ R31, R31, R69, R70 ;  /* 0x000000451f1f7223 */ /* 0x000fe20000010046 */
[--C-:B------:R-:W-:Y:S02]  /*49620*/  HADD2.F32 R19, -RZ, R206.reuse.H1_H1 ;  /* 0x300000ceff137230 */ /* 0x100fe40000004100 */
[----:B0-----:R-:W-:Y:S02]  /*49630*/  HADD2.F32 R24, -RZ, R206.H0_H0 ;  /* 0x200000ceff187230 */ /* 0x001fe40000004100 */
[--C-:B------:R-:W-:Y:S02]  /*49640*/  HADD2.F32 R21, -RZ, R205.reuse.H1_H1 ;  /* 0x300000cdff157230 */ /* 0x100fe40000004100 */
[----:B------:R-:W-:Y:S02]  /*49650*/  HADD2.F32 R22, -RZ, R205.H0_H0 ;  /* 0x200000cdff167230 */ /* 0x000fe40000004100 */
[----:B------:R-:W-:Y:S01]  /*49660*/  FFMA.FTZ R16, R64, R16, R17 ;  /* 0x0000001040107223 */ /* 0x000fe20000010011 */
[----:B------:R-:W-:Y:S01]  /*49670*/  FFMA.FTZ R13, R67, R13, R20 ;  /* 0x0000000d430d7223 */ /* 0x000fe20000010014 */
[----:B------:R-:W-:Y:S01]  /*49680*/  FFMA.FTZ R15, R65, R15, R18 ;  /* 0x0000000f410f7223 */ /* 0x000fe20000010012 */
[--C-:B------:R-:W-:Y:S01]  /*49690*/  HADD2.F32 R17, -RZ, R207.reuse.H1_H1 ;  /* 0x300000cfff117230 */ /* 0x100fe20000004100 */
[----:B------:R0:W-:Y:S01]  /*496a0*/  STG.E.128 desc[UR6][R48.64], R28 ;  /* 0x0000001c30007986 */ /* 0x0001e2000c101d06 */
[----:B------:R-:W-:-:S02]  /*496b0*/  HADD2.F32 R26, -RZ, R207.H0_H0 ;  /* 0x200000cfff1a7230 */ /* 0x000fc40000004100 */
[----:B------:R-:W-:Y:S01]  /*496c0*/  FFMA.FTZ R19, R61, R19, R24 ;  /* 0x000000133d137223 */ /* 0x000fe20000010018 */
[----:B------:R-:W-:Y:S02]  /*496d0*/  HADD2.F32 R18, -RZ, R243.H0_H0 ;  /* 0x200000f3ff127230 */ /* 0x000fe40000004100 */
[----:B------:R-:W-:Y:S01]  /*496e0*/  FFMA.FTZ R21, R59, R21, R22 ;  /* 0x000000153b157223 */ /* 0x000fe20000010016 */
[----:B------:R-:W-:Y:S02]  /*496f0*/  HADD2.F32 R25, -RZ, R97.H0_H0 ;  /* 0x20000061ff197230 */ /* 0x000fe40000004100 */
[C---:B------:R-:W-:Y:S01]  /*49700*/  FMUL.FTZ R60, R171.reuse, R86 ;  /* 0x00000056ab3c7220 */ /* 0x040fe20000410000 */
[----:B------:R-:W-:Y:S02]  /*49710*/  HADD2.F32 R20, -RZ, R242.H1_H1 ;  /* 0x300000f2ff147230 */ /* 0x000fe40000004100 */
[----:B------:R-:W-:Y:S02]  /*49720*/  HADD2.F32 R23, -RZ, R94.H0_H0 ;  /* 0x2000005eff177230 */ /* 0x000fe40000004100 */
[----:B------:R-:W-:Y:S01]  /*49730*/  FMUL.FTZ R58, R171, R85 ;  /* 0x00000055ab3a7220 */ /* 0x000fe20000410000 */
[----:B------:R-:W-:-:S02]  /*49740*/  HADD2.F32 R22, -RZ, R242.H0_H0 ;  /* 0x200000f2ff167230 */ /* 0x000fc40000004100 */
[----:B------:R-:W-:Y:S02]  /*49750*/  HADD2.F32 R24, -RZ, R241.H1_H1 ;  /* 0x300000f1ff187230 */ /* 0x000fe40000004100 */
[----:B------:R-:W-:Y:S01]  /*49760*/  FFMA.FTZ R17, R63, R17, R26 ;  /* 0x000000113f117223 */ /* 0x000fe2000001001a */
[----:B0-----:R-:W-:Y:S02]  /*49770*/  HADD2.F32 R31, -RZ, R95.H0_H0 ;  /* 0x2000005fff1f7230 */ /* 0x001fe40000004100 */
[----:B------:R-:W-:Y:S02]  /*49780*/  HADD2.F32 R29, -RZ, R92.H0_H0 ;  /* 0x2000005cff1d7230 */ /* 0x000fe40000004100 */
[----:B------:R-:W-:Y:S01]  /*49790*/  FFMA.FTZ R18, R62, R18, R25 ;  /* 0x000000123e127223 */ /* 0x000fe20000010019 */
[----:B------:R-:W-:Y:S01]  /*497a0*/  FFMA.FTZ R20, R60, R20, R23 ;  /* 0x000000143c147223 */ /* 0x000fe20000010017 */
[----:B------:R-:W-:Y:S02]  /*497b0*/  HADD2.F32 R26, -RZ, R241.H0_H0 ;  /* 0x200000f1ff1a7230 */ /* 0x000fe40000004100 */
[----:B------:R-:W-:Y:S01]  /*497c0*/  FFMA.FTZ R22, R58, R22, R31 ;  /* 0x000000163a167223 */ /* 0x000fe2000001001f */
[----:B------:R-:W-:-:S02]  /*497d0*/  HADD2.F32 R27, -RZ, R93.H0_H0 ;  /* 0x2000005dff1b7230 */ /* 0x000fc40000004100 */
[----:B------:R-:W-:Y:S01]  /*497e0*/  FFMA.FTZ R24, R56, R24, R29 ;  /* 0x0000001838187223 */ /* 0x000fe2000001001d */
[--C-:B------:R-:W-:Y:S01]  /*497f0*/  HADD2.F32 R23, -RZ, R204.reuse.H1_H1 ;  /* 0x300000ccff177230 */ /* 0x100fe20000004100 */
[----:B------:R-:W-:Y:S01]  /*49800*/  SHF.R.U64 R29, R130, 0x10, R131 ;  /* 0x00000010821d7819 */ /* 0x000fe20000001283 */
[----:B------:R-:W-:Y:S01]  /*49810*/  HADD2.F32 R30, -RZ, R204.H0_H0 ;  /* 0x200000ccff1e7230 */ /* 0x000fe20000004100 */
[----:B------:R-:W-:Y:S01]  /*49820*/  SHF.R.U64 R42, R2, 0x10, R3 ;  /* 0x00000010022a7819 */ /* 0x000fe20000001203 */
[--C-:B------:R-:W-:Y:S01]  /*49830*/  HADD2.F32 R25, -RZ, R203.reuse.H1_H1 ;  /* 0x300000cbff197230 */ /* 0x100fe20000004100 */
[----:B------:R-:W-:Y:S01]  /*49840*/  SHF.R.U32.HI R31, RZ, 0x10, R131 ;  /* 0x00000010ff1f7819 */ /* 0x000fe20000011683 */
[----:B------:R-:W-:Y:S01]  /*49850*/  HADD2.F32 R28, -RZ, R203.H0_H0 ;  /* 0x200000cbff1c7230 */ /* 0x000fe20000004100 */
[----:B------:R-:W-:Y:S01]  /*49860*/  SHF.R.U32.HI R40, RZ, 0x10, R3 ;  /* 0x00000010ff287819 */ /* 0x000fe20000011603 */
[C---:B------:R-:W-:Y:S01]  /*49870*/  VIADD R32, R170.reuse, 0x1e0 ;  /* 0x000001e0aa207836 */ /* 0x040fe20000000000 */
[----:B------:R-:W-:Y:S01]  /*49880*/  IADD3 R38, PT, PT, R170, 0x200, RZ ;  /* 0x00000200aa267810 */ /* 0x000fe20007ffe0ff */
[----:B------:R-:W-:Y:S01]  /*49890*/  FFMA.FTZ R26, R54, R26, R27 ;  /* 0x0000001a361a7223 */ /* 0x000fe2000001001b */
[C---:B------:R-:W-:Y:S01]  /*498a0*/  VIADD R36, R170.reuse, 0x220 ;  /* 0x00000220aa247836 */ /* 0x040fe20000000000 */
[----:B------:R-:W-:Y:S01]  /*498b0*/  IADD3 R34, PT, PT, R170, 0x240, RZ ;  /* 0x00000240aa227810 */ /* 0x000fe20007ffe0ff */
[----:B------:R-:W-:Y:S01]  /*498c0*/  FFMA.FTZ R23, R57, R23, R30 ;  /* 0x0000001739177223 */ /* 0x000fe2000001001e */
[----:B------:R-:W-:Y:S01]  /*498d0*/  FFMA.FTZ R25, R55, R25, R28 ;  /* 0x0000001937197223 */ /* 0x000fe2000001001c */
[----:B------:R-:W-:-:S02]  /*498e0*/  HADD2.F32 R44, -RZ, R202.H1_H1 ;  /* 0x300000caff2c7230 */ /* 0x000fc40000004100 */
[----:B------:R-:W-:Y:S02]  /*498f0*/  HADD2.F32 R27, -RZ, R202.H0_H0 ;  /* 0x200000caff1b7230 */ /* 0x000fe40000004100 */
[----:B------:R-:W-:Y:S01]  /*49900*/  FMUL.FTZ R171, R171, R172 ;  /* 0x000000acabab7220 */ /* 0x000fe20000410000 */
        /* <DEDUP_REMOVED lines=8> */
[----:B------:R-:W-:Y:S02]  /*49990*/  VIADD R170, R170, 0x260 ;  /* 0x00000260aaaa7836 */ /* 0x000fe40000000000 */
        /* <DEDUP_REMOVED lines=11> */
[----:B------:R1:W-:Y:S04]  /*49a50*/  STG.E.128 desc[UR6][R38.64], R16 ;  /* 0x0000001026007986 */ /* 0x0003e8000c101d06 */
[----:B------:R1:W-:Y:S04]  /*49a60*/  STG.E.128 desc[UR6][R36.64], R20 ;  /* 0x0000001424007986 */ /* 0x0003e8000c101d06 */
[----:B------:R1:W-:Y:S04]  /*49a70*/  STG.E.128 desc[UR6][R34.64], R24 ;  /* 0x0000001822007986 */ /* 0x0003e8000c101d06 */
[----:B------:R1:W-:Y:S02]  /*49a80*/  STG.E.128 desc[UR6][R146.64], R28 ;  /* 0x0000001c92007986 */ /* 0x0003e4000c101d06 */
.L_x_79145:
[----:B------:R-:W-:Y:S05]  /*49a90*/  BSYNC.RECONVERGENT B0 ;  /* 0x0000000000007941 */ /* 0x000fea0003800200 */
.L_x_79144:
[----:B-1----:R-:W1:Y:S02]  /*49aa0*/  LDC.64 R12, c[0x0][0x380] ;  /* 0x0000e000ff0c7b82 */ /* 0x002e640000000a00 */
[----:B-1----:R-:W-:-:S04]  /*49ab0*/  LEA R136, R12, R136, 0x2 ;  /* 0x000000880c887211 */ /* 0x002fc800078e10ff */
[----:B------:R-:W-:-:S13]  /*49ac0*/  ISETP.GE.AND P0, PT, R136, R13, PT ;  /* 0x0000000d8800720c */ /* 0x000fda0003f06270 */
[----:B------:R-:W-:Y:S05]  /*49ad0*/  @!P0 BRA `(.L_x_79146) ;  /* 0xfffffb8800888947 */ /* 0x000fea000383ffff */
[----:B------:R-:W-:Y:S05]  /*49ae0*/  EXIT ;  /* 0x000000000000794d */ /* 0x000fea0003800000 */
.L_x_79143:
        /* <DEDUP_REMOVED lines=8> */
.L_x_79148:
[----:B------:R-:W-:Y:S05]  /*49b70*/  BSYNC B0 ;  /* 0x0000000000007941 */ /* 0x000fea0003800000 */
.L_x_79147:
        /* <DEDUP_REMOVED lines=8> */
.L_x_79149:
[----:B------:R-:W-:Y:S02]  /*49c00*/  HFMA2 R171, -RZ, RZ, 0, 2.384185791015625e-07 ;  /* 0x00000004ffab7431 */ /* 0x000fe400000001ff */
[----:B------:R-:W-:Y:S01]  /*49c10*/  FADD.FTZ R146, R146, R147 ;  /* 0x0000009392927221 */ /* 0x000fe20000010000 */
[----:B------:R-:W-:-:S03]  /*49c20*/  IMAD.MOV.U32 R147, RZ, RZ, -0x1 ;  /* 0xffffffffff937424 */ /* 0x000fc600078e00ff */
[----:B------:R-:W-:-:S07]  /*49c30*/  IMAD.MOV.U32 R174, RZ, RZ, R146 ;  /* 0x000000ffffae7224 */ /* 0x000fce00078e0092 */
[----:B------:R-:W-:Y:S05]  /*49c40*/  WARPSYNC.COLLECTIVE R147, `(.L_x_79150) ;  /* 0x0000000093087348 */ /* 0x000fea0003c00000 */
[----:B------:R0:W1:Y:S02]  /*49c50*/  SHFL.BFLY P1, R147, R174, R171, R170 ;  /* 0x0c0000abae937389 */ /* 0x00006400000200aa */
[----:B01----:R-:W-:Y:S05]  /*49c60*/  ENDCOLLECTIVE ;  /* 0x000000000000791b */ /* 0x003fea0003800000 */
.L_x_79150:
[----:B------:R-:W-:Y:S02]  /*49c70*/  IMAD.MOV.U32 R171, RZ, RZ, 0x8 ;  /* 0x00000008ffab7424 */ /* 0x000fe400078e00ff */
[----:B------:R-:W-:Y:S01]  /*49c80*/  FADD.FTZ R146, R146, R147 ;  /* 0x0000009392927221 */ /* 0x000fe20000010000 */
[----:B------:R-:W-:-:S04]  /*49c90*/  MOV R147, 0xffffffff ;  /* 0xffffffff00937802 */ /* 0x000fc80000000f00 */
[----:B------:R-:W-:-:S07]  /*49ca0*/  MOV R174, R146 ;  /* 0x0000009200ae7202 */ /* 0x000fce0000000f00 */
[----:B------:R-:W-:Y:S05]  /*49cb0*/  WARPSYNC.COLLECTIVE R147, `(.L_x_79151) ;  /* 0x0000000093087348 */ /* 0x000fea0003c00000 */
[----:B------:R0:W1:Y:S02]  /*49cc0*/  SHFL.BFLY P1, R147, R174, R171, R170 ;  /* 0x0c0000abae937389 */ /* 0x00006400000200aa */
[----:B01----:R-:W-:Y:S05]  /*49cd0*/  ENDCOLLECTIVE ;  /* 0x000000000000791b */ /* 0x003fea0003800000 */
.L_x_79151:
        /* <DEDUP_REMOVED lines=9> */
.L_x_79152:
        /* <DEDUP_REMOVED lines=169> */
.L_x_79153:
[----:B------:R-:W-:Y:S02]  /*4a800*/  HFMA2 R171, -RZ, RZ, 0, 1.1920928955078125e-07 ;  /* 0x00000002ffab7431 */ /* 0x000fe400000001ff */
[----:B------:R-:W-:Y:S01]  /*4a810*/  FADD.FTZ R172, R172, R147 ;  /* 0x00000093acac7221 */ /* 0x000fe20000010000 */
[----:B------:R-:W-:-:S03]  /*4a820*/  IMAD.MOV.U32 R147, RZ, RZ, -0x1 ;  /* 0xffffffffff937424 */ /* 0x000fc600078e00ff */
[----:B------:R-:W-:-:S07]  /*4a830*/  IMAD.MOV.U32 R174, RZ, RZ, R172 ;  /* 0x000000ffffae7224 */ /* 0x000fce00078e00ac */
[----:B------:R-:W-:Y:S05]  /*4a840*/  WARPSYNC.COLLECTIVE R147, `(.L_x_79154) ;  /* 0x0000000093087348 */ /* 0x000fea0003c00000 */
[----:B------:R0:W1:Y:S02]  /*4a850*/  SHFL.BFLY P1, R147, R174, R171, R170 ;  /* 0x0c0000abae937389 */ /* 0x00006400000200aa */
[----:B01----:R-:W-:Y:S05]  /*4a860*/  ENDCOLLECTIVE ;  /* 0x000000000000791b */ /* 0x003fea0003800000 */
.L_x_79154:
[----:B------:R-:W-:Y:S02]  /*4a870*/  IMAD.MOV.U32 R171, RZ, RZ, 0x4 ;  /* 0x00000004ffab7424 */ /* 0x000fe400078e00ff */
[----:B------:R-:W-:Y:S01]  /*4a880*/  FADD.FTZ R172, R172, R147 ;  /* 0x00000093acac7221 */ /* 0x000fe20000010000 */
[----:B------:R-:W-:-:S04]  /*4a890*/  MOV R147, 0xffffffff ;  /* 0xffffffff00937802 */ /* 0x000fc80000000f00 */
[----:B------:R-:W-:-:S07]  /*4a8a0*/  MOV R174, R172 ;  /* 0x000000ac00ae7202 */ /* 0x000fce0000000f00 */
[----:B------:R-:W-:Y:S05]  /*4a8b0*/  WARPSYNC.COLLECTIVE R147, `(.L_x_79155) ;  /* 0x0000000093087348 */ /* 0x000fea0003c00000 */
[----:B------:R0:W1:Y:S02]  /*4a8c0*/  SHFL.BFLY P1, R147, R174, R171, R170 ;  /* 0x0c0000abae937389 */ /* 0x00006400000200aa */
[----:B01----:R-:W-:Y:S05]  /*4a8d0*/  ENDCOLLECTIVE ;  /* 0x000000000000791b */ /* 0x003fea0003800000 */
.L_x_79155:
[----:B------:R-:W-:Y:S02]  /*4a8e0*/  HFMA2 R171, -RZ, RZ, 0, 4.76837158203125e-07 ;  /* 0x00000008ffab7431 */ /* 0x000fe400000001ff */
[----:B------:R-:W-:Y:S01]  /*4a8f0*/  FADD.FTZ R172, R172, R147 ;  /* 0x00000093acac7221 */ /* 0x000fe20000010000 */
[----:B------:R-:W-:-:S03]  /*4a900*/  IMAD.MOV.U32 R147, RZ, RZ, -0x1 ;  /* 0xffffffffff937424 */ /* 0x000fc600078e00ff */
[----:B------:R-:W-:-:S07]  /*4a910*/  IMAD.MOV.U32 R174, RZ, RZ, R172 ;  /* 0x000000ffffae7224 */ /* 0x000fce00078e00ac */
[----:B------:R-:W-:Y:S05]  /*4a920*/  WARPSYNC.COLLECTIVE R147, `(.L_x_79156) ;  /* 0x0000000093087348 */ /* 0x000fea0003c00000 */
[----:B------:R0:W1:Y:S02]  /*4a930*/  SHFL.BFLY P1, R147, R174, R171, R170 ;  /* 0x0c0000abae937389 */ /* 0x00006400000200aa */
[----:B01----:R-:W-:Y:S05]  /*4a940*/  ENDCOLLECTIVE ;  /* 0x000000000000791b */ /* 0x003fea0003800000 */
.L_x_79156:
[----:B------:R-:W-:Y:S02]  /*4a950*/  IMAD.MOV.U32 R171, RZ, RZ, 0x10 ;  /* 0x00000010ffab7424 */ /* 0x000fe400078e00ff */
[----:B------:R-:W-:Y:S01]  /*4a960*/  FADD.FTZ R172, R172, R147 ;  /* 0x00000093acac7221 */ /* 0x000fe20000010000 */
[----:B------:R-:W-:-:S04]  /*4a970*/  MOV R147, 0xffffffff ;  /* 0xffffffff00937802 */ /* 0x000fc80000000f00 */
[----:B------:R-:W-:-:S07]  /*4a980*/  MOV R174, R172 ;  /* 0x000000ac00ae7202 */ /* 0x000fce0000000f00 */
[----:B------:R-:W-:Y:S05]  /*4a990*/  WARPSYNC.COLLECTIVE R147, `(.L_x_79157) ;  /* 0x0000000093087348 */ /* 0x000fea0003c00000 */
[----:B------:R0:W1:Y:S02]  /*4a9a0*/  SHFL.BFLY P1, R147, R174, R171, R170 ;  /* 0x0c0000abae937389 */ /* 0x00006400000200aa */
[----:B01----:R-:W-:Y:S05]  /*4a9b0*/  ENDCOLLECTIVE ;  /* 0x000000000000791b */ /* 0x003fea0003800000 */
.L_x_79157:
[----:B------:R-:W-:Y:S05]  /*4a9c0*/  BRA `(.L_x_79158) ;  /* 0xffffffd000607947 */ /* 0x000fea000383ffff */
.L_x_79159:
        /* <DEDUP_REMOVED lines=11> */
.L_x_88559:


//--------------------- .text._ZN10layer_norm13ln_fwd_kernelINS_13Kernel_traitsIfffffjLj2560ELj1ELj4ELj1ELj16ENS_18Kernel_traits_baseILj2560EfffffjLj128EEEEELb0ELb0ELb0ELb0EEEvNS_9FwdParamsE --------------------------
	.section	.text._ZN10layer_norm13ln_fwd_kernelINS_13Kernel_traitsIfffffjLj2560ELj1ELj4ELj1ELj16ENS_18Kernel_traits_baseILj2560EfffffjLj128EEEEELb0ELb0ELb0ELb0EEEvNS_9FwdParamsE,"ax",@progbits
	.align	128
        .global         _ZN10layer_norm13ln_fwd_kernelINS_13Kernel_traitsIfffffjLj2560ELj1ELj4ELj1ELj16ENS_18Kernel_traits_baseILj2560EfffffjLj128EEEEELb0ELb0ELb0ELb0EEEvNS_9FwdParamsE
        .type           _ZN10layer_norm13ln_fwd_kernelINS_13Kernel_traitsIfffffjLj2560ELj1ELj4ELj1ELj16ENS_18Kernel_traits_baseILj2560EfffffjLj128EEEEELb0ELb0ELb0ELb0EEEvNS_9FwdParamsE,@function
        .size           _ZN10layer_norm13ln_fwd_kernelINS_13Kernel_traitsIfffffjLj2560ELj1ELj4ELj1ELj16ENS_18Kernel_traits_baseILj2560EfffffjLj128EEEEELb0ELb0ELb0ELb0EEEvNS_9FwdParamsE,(.L_x_88560 - _ZN10layer_norm13ln_fwd_kernelINS_13Kernel_traitsIfffffjLj2560ELj1ELj4ELj1ELj16ENS_18Kernel_traits_baseILj2560EfffffjLj128EEEEELb0ELb0ELb0ELb0EEEvNS_9FwdParamsE)
        .other          _ZN10layer_norm13ln_fwd_kernelINS_13Kernel_traitsIfffffjLj2560ELj1ELj4ELj1ELj16ENS_18Kernel_traits_baseILj2560EfffffjLj128EEEEELb0ELb0ELb0ELb0EEEvNS_9FwdParamsE,@"STO_CUDA_ENTRY STV_DEFAULT"
_ZN10layer_norm13ln_fwd_kernelINS_13Kernel_traitsIfffffjLj2560ELj1ELj4ELj1ELj16ENS_18Kernel_traits_baseILj2560EfffffjLj128EEEEELb0ELb0ELb0ELb0EEEvNS_9FwdParamsE:
.text._ZN10layer_norm13ln_fwd_kernelINS_13Kernel_traitsIfffffjLj2560ELj1ELj4ELj1ELj16ENS_18Kernel_traits_baseILj2560EfffffjLj128EEEEELb0ELb0ELb0ELb0EEEvNS_9FwdParamsE:
        /* <DEDUP_REMOVED lines=19> */
[----:B------:R-:W2:Y:S04]  /*0130*/  LDL.64 R20, [R1+0x20] ;  /* 0x0000200001147983 */ /* 0x000ea80000100a00 */
[----:B------:R-:W2:Y:S04]  /*0140*/  LDL.64 R22, [R1+0x28] ;  /* 0x0000280001167983 */ /* 0x000ea80000100a00 */
[----:B------:R-:W3:Y:S04]  /*0150*/  LDL.64 R24, [R1+0x10] ;  /* 0x0000100001187983 */ /* 0x000ee80000100a00 */
[----:B------:R-:W3:Y:S04]  /*0160*/  LDL.64 R26, [R1+0x18] ;  /* 0x00001800011a7983 */ /* 0x000ee80000100a00 */
[----:B------:R-:W4:Y:S04]  /*0170*/  LDL.64 R28, [R1] ;  /* 0x00000000011c7983 */ /* 0x000f280000100a00 */
[----:B------:R-:W4:Y:S01]  /*0180*/  LDL.64 R30, [R1+0x8] ;  /* 0x00000800011e7983 */ /* 0x000f220000100a00 */
[----:B------:R-:W-:-:S02]  /*0190*/  ISETP.GE.U32.AND P2, PT, R0, 0x20, PT ;  /* 0x000000200000780c */ /* 0x000fc40003f46070 */
[C---:B------:R-:W-:Y:S02]  /*01a0*/  ISETP.GE.U32.AND P3, PT, R0.reuse, 0x40, PT ;  /* 0x000000400000780c */ /* 0x040fe40003f66070 */
[C---:B------:R-:W-:Y:S02]  /*01b0*/  ISETP.GE.U32.AND P4, PT, R0.reuse, 0x60, PT ;  /* 0x000000600000780c */ /* 0x040fe40003f86070 */
[C---:B------:R-:W-:Y:S02]  /*01c0*/  ISETP.GE.U32.AND P5, PT, R0.reuse, 0x80, PT ;  /* 0x000000800000780c */ /* 0x040fe40003fa6070 */
[C---:B------:R-:W-:Y:S02]  /*01d0*/  ISETP.GE.U32.AND P6, PT, R0.reuse, 0xa0, PT ;  /* 0x000000a00000780c */ /* 0x040fe40003fc6070 */
[----:B------:R-:W-:-:S03]  /*01e0*/  ISETP.GE.U32.AND P0, PT, R0, 0xc0, PT ;  /* 0x000000c00000780c */ /* 0x000fc60003f06070 */
        /* <DEDUP_REMOVED lines=8> */
[----:B------:R-:W-:Y:S02]  /*0270*/  ISETP.GE.U32.AND P1, PT, R0, 0xe0, PT ;  /* 0x000000e00000780c */ /* 0x000fe40003f26070 */
[----:B------:R1:W5:Y:S01]  /*0280*/  @P2 LDG.E.128 R112, desc[UR6][R6.64] ;  /* 0x0000000606702981 */ /* 0x000362000c1e1d00 */
[C---:B------:R-:W-:Y:S01]  /*0290*/  @P3 IMAD.WIDE.U32 R8, R2.reuse, 0x10, R8 ;  /* 0x0000001002083825 */ /* 0x040fe200078e0008 */
[----:B------:R-:W4:Y:S03]  /*02a0*/  @P4 LDC.64 R14, c[0x0][0x438] ;  /* 0x00010e00ff0e4b82 */ /* 0x000f260000000a00 */
[C---:B------:R-:W-:Y:S01]  /*02b0*/  @P3 IMAD.WIDE.U32 R10, R2.reuse, 0x10, R10 ;  /* 0x00000010020a3825 */ /* 0x040fe200078e000a */
[----:B------:R-:W-:-:S04]  /*02c0*/  @P3 IADD3 R2, PT, PT, R2, 0x20, RZ ;  /* 0x0000002002023810 */ /* 0x000fc80007ffe0ff */
[----:B------:R-:W4:Y:S01]  /*02d0*/  @P5 LDC.64 R16, c[0x0][0x3d0] ;  /* 0x0000f400ff105b82 */ /* 0x000f220000000a00 */
[----:B------:R-:W5:Y:S01]  /*02e0*/  @P3 LDG.E.128 R116, desc[UR6][R10.64] ;  /* 0x000000060a743981 */ /* 0x000f62000c1e1d00 */
[----:B0-----:R-:W-:-:S06]  /*02f0*/  @P4 IMAD.WIDE.U32 R12, R2, 0x10, R12 ;  /* 0x00000010020c4825 */ /* 0x001fcc00078e000c */
[----:B------:R-:W0:Y:S08]  /*0300*/  @P5 LDC.64 R18, c[0x0][0x438] ;  /* 0x00010e00ff125b82 */ /* 0x000e300000000a00 */
[----:B-1----:R-:W1:Y:S01]  /*0310*/  @P1 LDC.64 R6, c[0x0][0x3d0] ;  /* 0x0000f400ff061b82 */ /* 0x002e620000000a00 */
[----:B--2---:R2:W4:Y:S04]  /*0320*/  @P2 LDG.E.128 R20, desc[UR6][R4.64] ;  /* 0x0000000604142981 */ /* 0x004528000c1e1d00 */
[----:B---3--:R3:W3:Y:S03]  /*0330*/  @P3 LDG.E.128 R24, desc[UR6][R8.64] ;  /* 0x0000000608183981 */ /* 0x0086e6000c1e1d00 */
[----:B--2---:R-:W2:Y:S01]  /*0340*/  @P0 LDC.64 R4, c[0x0][0x438] ;  /* 0x00010e00ff040b82 */ /* 0x004ea20000000a00 */
[----:B----4-:R-:W4:Y:S01]  /*0350*/  @P4 LDG.E.128 R28, desc[UR6][R12.64] ;  /* 0x000000060c1c4981 */ /* 0x010f22000c1e1d00 */
[C---:B------:R-:W-:Y:S01]  /*0360*/  @P4 IMAD.WIDE.U32 R14, R2.reuse, 0x10, R14 ;  /* 0x00000010020e4825 */ /* 0x040fe200078e000e */
[----:B------:R-:W-:-:S05]  /*0370*/  @P4 IADD3 R2, PT, PT, R2, 0x20, RZ ;  /* 0x0000002002024810 */ /* 0x000fca0007ffe0ff */
[----:B---3--:R-:W3:Y:S01]  /*0380*/  @P1 LDC.64 R8, c[0x0][0x438] ;  /* 0x00010e00ff081b82 */ /* 0x008ee20000000a00 */
[----:B------:R1:W5:Y:S01]  /*0390*/  @P4 LDG.E.128 R120, desc[UR6][R14.64] ;  /* 0x000000060e784981 */ /* 0x000362000c1e1d00 */
[----:B------:R-:W-:-:S04]  /*03a0*/  @P5 IMAD.WIDE.U32 R16, R2, 0x10, R16 ;  /* 0x0000001002105825 */ /* 0x000fc800078e0010 */
[C---:B0-----:R-:W-:Y:S01]  /*03b0*/  @P5 IMAD.WIDE.U32 R18, R2.reuse, 0x10, R18 ;  /* 0x0000001002125825 */ /* 0x041fe200078e0012 */
[----:B------:R-:W-:Y:S01]  /*03c0*/  @P5 IADD3 R2, PT, PT, R2, 0x20, RZ ;  /* 0x0000002002025810 */ /* 0x000fe20007ffe0ff */
[----:B------:R0:W5:Y:S04]  /*03d0*/  @P5 LDG.E.128 R248, desc[UR6][R16.64] ;  /* 0x0000000610f85981 */ /* 0x000168000c1e1d00 */
[----:B------:R2:W5:Y:S01]  /*03e0*/  @P5 LDG.E.128 R124, desc[UR6][R18.64] ;  /* 0x00000006127c5981 */ /* 0x000562000c1e1d00 */
[----:B------:R-:W-:-:S03]  /*03f0*/  ISETP.GE.U32.AND P5, PT, R0, 0x160, PT ;  /* 0x000001600000780c */ /* 0x000fc60003fa6070 */
[----:B------:R1:W-:Y:S04]  /*0400*/  @P2 STL.64 [R1+0x20], R20 ;  /* 0x0000201401002387 */ /* 0x0003e80000100a00 */
[----:B------:R0:W-:Y:S01]  /*0410*/  @P2 STL.64 [R1+0x28], R22 ;  /* 0x0000281601002387 */ /* 0x0001e20000100a00 */
[C---:B------:R-:W-:Y:S01]  /*0420*/  ISETP.GE.U32.AND P2, PT, R0.reuse, 0x100, PT ;  /* 0x000001000000780c */ /* 0x040fe20003f46070 */
[----:B-1----:R-:W1:Y:S02]  /*0430*/  @P6 LDC.64 R20, c[0x0][0x3d0] ;  /* 0x0000f400ff146b82 */ /* 0x002e640000000a00 */
[----:B------:R2:W-:Y:S06]  /*0440*/  @P3 STL.64 [R1+0x10], R24 ;  /* 0x0000101801003387 */ /* 0x0005ec0000100a00 */
[----:B0-----:R-:W0:Y:S01]  /*0450*/  @P6 LDC.64 R22, c[0x0][0x438] ;  /* 0x00010e00ff166b82 */ /* 0x001e220000000a00 */
[----:B------:R3:W-:Y:S01]  /*0460*/  @P3 STL.64 [R1+0x18], R26 ;  /* 0x0000181a01003387 */ /* 0x0007e20000100a00 */
[----:B------:R-:W-:-:S06]  /*0470*/  ISETP.GE.U32.AND P3, PT, R0, 0x120, PT ;  /* 0x000001200000780c */ /* 0x000fcc0003f66070 */
[----:B--2---:R-:W2:Y:S01]  /*0480*/  @P0 LDC.64 R24, c[0x0][0x3d0] ;  /* 0x0000f400ff180b82 */ /* 0x004ea20000000a00 */
[----:B----4-:R4:W-:Y:S04]  /*0490*/  @P4 STL.64 [R1], R28 ;  /* 0x0000001c01004387 */ /* 0x0109e80000100a00 */
[----:B------:R4:W-:Y:S01]  /*04a0*/  @P4 STL.64 [R1+0x8], R30 ;  /* 0x0000081e01004387 */ /* 0x0009e20000100a00 */
[----:B------:R-:W-:Y:S02]  /*04b0*/  ISETP.GE.U32.AND P4, PT, R0, 0x140, PT ;  /* 0x000001400000780c */ /* 0x000fe40003f86070 */
[----:B------:R-:W4:Y:S01]  /*04c0*/  @P2 LDC.64 R10, c[0x0][0x3d0] ;  /* 0x0000f400ff0a2b82 */ /* 0x000f220000000a00 */
[----:B-1----:R-:W-:-:S05]  /*04d0*/  @P6 IMAD.WIDE.U32 R20, R2, 0x10, R20 ;  /* 0x0000001002146825 */ /* 0x002fca00078e0014 */
[----:B------:R1:W5:Y:S02]  /*04e0*/  @P6 LDG.E.128 R244, desc[UR6][R20.64] ;  /* 0x0000000614f46981 */ /* 0x000364000c1e1d00 */
[----:B------:R-:W4:Y:S01]  /*04f0*/  @P2 LDC.64 R12, c[0x0][0x438] ;  /* 0x00010e00ff0c2b82 */ /* 0x000f220000000a00 */
[C---:B0-----:R-:W-:Y:S01]  /*0500*/  @P6 IMAD.WIDE.U32 R22, R2.reuse, 0x10, R22 ;  /* 0x0000001002166825 */ /* 0x041fe200078e0016 */
[----:B------:R-:W-:-:S04]  /*0510*/  @P6 IADD3 R2, PT, PT, R2, 0x20, RZ ;  /* 0x0000002002026810 */ /* 0x000fc80007ffe0ff */
[----:B------:R0:W5:Y:S02]  /*0520*/  @P6 LDG.E.128 R128, desc[UR6][R22.64] ;  /* 0x0000000616806981 */ /* 0x000164000c1e1d00 */
[----:B------:R-:W4:Y:S01]  /*0530*/  @P3 LDC.64 R14, c[0x0][0x3d0] ;  /* 0x0000f400ff0e3b82 */ /* 0x000f220000000a00 */
[----:B------:R-:W-:Y:S01]  /*0540*/  ISETP.GE.U32.AND P6, PT, R0, 0x180, PT ;  /* 0x000001800000780c */ /* 0x000fe20003fc6070 */
[----:B--2---:R-:W-:-:S06]  /*0550*/  @P0 IMAD.WIDE.U32 R24, R2, 0x10, R24 ;  /* 0x0000001002180825 */ /* 0x004fcc00078e0018 */
[----:B------:R-:W2:Y:S01]  /*0560*/  @P3 LDC.64 R16, c[0x0][0x438] ;  /* 0x00010e00ff103b82 */ /* 0x000ea20000000a00 */
[C---:B------:R-:W-:Y:S01]  /*0570*/  @P0 IMAD.WIDE.U32 R4, R2.reuse, 0x10, R4 ;  /* 0x0000001002040825 */ /* 0x040fe200078e0004 */
[----:B------:R-:W-:Y:S01]  /*0580*/  @P0 IADD3 R2, PT, PT, R2, 0x20, RZ ;  /* 0x0000002002020810 */ /* 0x000fe20007ffe0ff */
[----:B------:R4:W5:Y:S05]  /*0590*/  @P0 LDG.E.128 R240, desc[UR6][R24.64] ;  /* 0x0000000618f00981 */ /* 0x00096a000c1e1d00 */
[----:B------:R-:W2:Y:S01]  /*05a0*/  @P4 LDC.64 R18, c[0x0][0x3d0] ;  /* 0x0000f400ff124b82 */ /* 0x000ea20000000a00 */
[C---:B------:R-:W-:Y:S01]  /*05b0*/  @P1 IMAD.WIDE.U32 R6, R2.reuse, 0x10, R6 ;  /* 0x0000001002061825 */ /* 0x040fe200078e0006 */
[----:B------:R4:W5:Y:S06]  /*05c0*/  @P0 LDG.E.128 R132, desc[UR6][R4.64] ;  /* 0x0000000604840981 */ /* 0x00096c000c1e1d00 */
[----:B-1----:R-:W1:Y:S01]  /*05d0*/  @P4 LDC.64 R20, c[0x0][0x438] ;  /* 0x00010e00ff144b82 */ /* 0x002e620000000a00 */
[C---:B---3--:R-:W-:Y:S01]  /*05e0*/  @P1 IMAD.WIDE.U32 R8, R2.reuse, 0x10, R8 ;  /* 0x0000001002081825 */ /* 0x048fe200078e0008 */
[----:B------:R-:W-:Y:S01]  /*05f0*/  @P1 IADD3 R2, PT, PT, R2, 0x20, RZ ;  /* 0x0000002002021810 */ /* 0x000fe20007ffe0ff */
[----:B------:R3:W5:Y:S05]  /*0600*/  @P1 LDG.E.128 R236, desc[UR6][R6.64] ;  /* 0x0000000606ec1981 */ /* 0x00076a000c1e1d00 */
[----:B0-----:R-:W0:Y:S01]  /*0610*/  @P5 LDC.64 R22, c[0x0][0x3d0] ;  /* 0x0000f400ff165b82 */ /* 0x001e220000000a00 */
[----:B----4-:R-:W-:Y:S01]  /*0620*/  @P2 IMAD.WIDE.U32 R10, R2, 0x10, R10 ;  /* 0x00000010020a2825 */ /* 0x010fe200078e000a */
[----:B------:R-:W-:Y:S01]  /*0630*/  ISETP.GE.U32.AND P0, PT, R0, 0x1a0, PT ;  /* 0x000001a00000780c */ /* 0x000fe20003f06070 */
[----:B------:R4:W5:Y:S05]  /*0640*/  @P1 LDG.E.128 R136, desc[UR6][R8.64] ;  /* 0x0000000608881981 */ /* 0x00096a000c1e1d00 */
[----:B------:R-:W0:Y:S01]  /*0650*/  @P5 LDC.64 R24, c[0x0][0x438] ;  /* 0x00010e00ff185b82 */ /* 0x000e220000000a00 */
[C---:B------:R-:W-:Y:S01]  /*0660*/  @P2 IMAD.WIDE.U32 R12, R2.reuse, 0x10, R12 ;  /* 0x00000010020c2825 */ /* 0x040fe200078e000c */
[----:B------:R-:W-:Y:S01]  /*0670*/  @P2 IADD3 R2, PT, PT, R2, 0x20, RZ ;  /* 0x0000002002022810 */ /* 0x000fe20007ffe0ff */
[----:B------:R0:W5:Y:S05]  /*0680*/  @P2 LDG.E.128 R232, desc[UR6][R10.64] ;  /* 0x000000060ae82981 */ /* 0x00016a000c1e1d00 */
[----:B------:R-:W0:Y:S01]  /*0690*/  @P6 LDC.64 R26, c[0x0][0x3d0] ;  /* 0x0000f400ff1a6b82 */ /* 0x000e220000000a00 */
[----:B------:R-:W-:Y:S01]  /*06a0*/  @P3 IMAD.WIDE.U32 R14, R2, 0x10, R14 ;  /* 0x00000010020e3825 */ /* 0x000fe200078e000e */
[----:B------:R-:W-:Y:S01]  /*06b0*/  ISETP.GE.U32.AND P1, PT, R0, 0x1c0, PT ;  /* 0x000001c00000780c */ /* 0x000fe20003f26070 */
[----:B------:R0:W5:Y:S05]  /*06c0*/  @P2 LDG.E.128 R140, desc[UR6][R12.64] ;  /* 0x000000060c8c2981 */ /* 0x00016a000c1e1d00 */
[----:B------:R-:W0:Y:S01]  /*06d0*/  @P6 LDC.64 R4, c[0x0][0x438] ;  /* 0x00010e00ff046b82 */ /* 0x000e220000000a00 */
[C---:B--2---:R-:W-:Y:S01]  /*06e0*/  @P3 IMAD.WIDE.U32 R16, R2.reuse, 0x10, R16 ;  /* 0x0000001002103825 */ /* 0x044fe200078e0010 */
[----:B------:R-:W-:Y:S01]  /*06f0*/  @P3 IADD3 R2, PT, PT, R2, 0x20, RZ ;  /* 0x0000002002023810 */ /* 0x000fe20007ffe0ff */
[----:B------:R2:W5:Y:S04]  /*0700*/  @P3 LDG.E.128 R228, desc[UR6][R14.64] ;  /* 0x000000060ee43981 */ /* 0x000568000c1e1d00 */
[----:B------:R2:W5:Y:S01]  /*0710*/  @P3 LDG.E.128 R144, desc[UR6][R16.64] ;  /* 0x0000000610903981 */ /* 0x000562000c1e1d00 */
[----:B------:R-:W-:Y:S01]  /*0720*/  ISETP.GE.U32.AND P3, PT, R0, 0x1e0, PT ;  /* 0x000001e00000780c */ /* 0x000fe20003f66070 */
[C---:B------:R-:W-:Y:S01]  /*0730*/  @P4 IMAD.WIDE.U32 R18, R2.reuse, 0x10, R18 ;  /* 0x0000001002124825 */ /* 0x040fe200078e0012 */
[----:B---3--:R-:W3:Y:S03]  /*0740*/  @P0 LDC.64 R6, c[0x0][0x3d0] ;  /* 0x0000f400ff060b82 */ /* 0x008ee60000000a00 */
[C---:B-1----:R-:W-:Y:S01]  /*0750*/  @P4 IMAD.WIDE.U32 R20, R2.reuse, 0x10, R20 ;  /* 0x0000001002144825 */ /* 0x042fe200078e0014 */
[----:B------:R-:W-:Y:S01]  /*0760*/  @P4 IADD3 R2, PT, PT, R2, 0x20, RZ ;  /* 0x0000002002024810 */ /* 0x000fe20007ffe0ff */
[----:B------:R1:W5:Y:S03]  /*0770*/  @P4 LDG.E.128 R224, desc[UR6][R18.64] ;  /* 0x0000000612e04981 */ /* 0x000366000c1e1d00 */
[----:B----4-:R-:W4:Y:S01]  /*0780*/  @P0 LDC.64 R8, c[0x0][0x438] ;  /* 0x00010e00ff080b82 */ /* 0x010f220000000a00 */
[----:B------:R-:W-:Y:S01]  /*0790*/  ISETP.GE.U32.AND P2, PT, R0, 0x200, PT ;  /* 0x000002000000780c */ /* 0x000fe20003f46070 */
[C---:B0-----:R-:W-:Y:S01]  /*07a0*/  @P5 IMAD.WIDE.U32 R22, R2.reuse, 0x10, R22 ;  /* 0x0000001002165825 */ /* 0x041fe200078e0016 */
[----:B------:R0:W5:Y:S03]  /*07b0*/  @P4 LDG.E.128 R148, desc[UR6][R20.64] ;  /* 0x0000000614944981 */ /* 0x000166000c1e1d00 */
[C---:B------:R-:W-:Y:S01]  /*07c0*/  @P5 IMAD.WIDE.U32 R24, R2.reuse, 0x10, R24 ;  /* 0x0000001002185825 */ /* 0x040fe200078e0018 */
[----:B------:R-:W-:Y:S01]  /*07d0*/  @P5 IADD3 R2, PT, PT, R2, 0x20, RZ ;  /* 0x0000002002025810 */ /* 0x000fe20007ffe0ff */
[----:B------:R-:W0:Y:S01]  /*07e0*/  @P1 LDC.64 R10, c[0x0][0x3d0] ;  /* 0x0000f400ff0a1b82 */ /* 0x000e220000000a00 */
[----:B------:R-:W-:Y:S01]  /*07f0*/  ISETP.GE.U32.AND P4, PT, R0, 0x220, PT ;  /* 0x000002200000780c */ /* 0x000fe20003f86070 */
[----:B------:R0:W5:Y:S06]  /*0800*/  @P5 LDG.E.128 R220, desc[UR6][R22.64] ;  /* 0x0000000616dc5981 */ /* 0x00016c000c1e1d00 */
[----:B------:R-:W0:Y:S01]  /*0810*/  @P1 LDC.64 R12, c[0x0][0x438] ;  /* 0x00010e00ff0c1b82 */ /* 0x000e220000000a00 */
[C---:B------:R-:W-:Y:S01]  /*0820*/  @P6 IMAD.WIDE.U32 R26, R2.reuse, 0x10, R26 ;  /* 0x00000010021a6825 */ /* 0x040fe200078e001a */
[----:B------:R0:W5:Y:S03]  /*0830*/  @P5 LDG.E.128 R152, desc[UR6][R24.64] ;  /* 0x0000000618985981 */ /* 0x000166000c1e1d00 */
[C---:B------:R-:W-:Y:S01]  /*0840*/  @P6 IMAD.WIDE.U32 R4, R2.reuse, 0x10, R4 ;  /* 0x0000001002046825 */ /* 0x040fe200078e0004 */
[----:B------:R-:W5:Y:S02]  /*0850*/  @P6 LDG.E.128 R216, desc[UR6][R26.64] ;  /* 0x000000061ad86981 */ /* 0x000f64000c1e1d00 */
[----:B--2---:R-:W2:Y:S01]  /*0860*/  @P3 LDC.64 R14, c[0x0][0x3d0] ;  /* 0x0000f400ff0e3b82 */ /* 0x004ea20000000a00 */
[----:B------:R-:W-:Y:S01]  /*0870*/  @P6 IADD3 R2, PT, PT, R2, 0x20, RZ ;  /* 0x0000002002026810 */ /* 0x000fe20007ffe0ff */
[----:B------:R0:W5:Y:S01]  /*0880*/  @P6 LDG.E.128 R156, desc[UR6][R4.64] ;  /* 0x00000006049c6981 */ /* 0x000162000c1e1d00 */
[----:B------:R-:W-:-:S05]  /*0890*/  ISETP.GE.U32.AND P6, PT, R0, 0x240, PT ;  /* 0x000002400000780c */ /* 0x000fca0003fc6070 */
[----:B------:R-:W2:Y:S01]  /*08a0*/  @P3 LDC.64 R16, c[0x0][0x438] ;  /* 0x00010e00ff103b82 */ /* 0x000ea20000000a00 */
[----:B------:R-:W-:Y:S01]  /*08b0*/  ISETP.GE.U32.AND P5, PT, R0, 0x260, PT ;  /* 0x000002600000780c */ /* 0x000fe20003fa6070 */
[----:B---3--:R-:W-:-:S06]  /*08c0*/  @P0 IMAD.WIDE.U32 R6, R2, 0x10, R6 ;  /* 0x0000001002060825 */ /* 0x008fcc00078e0006 */
[----:B-1----:R-:W1:Y:S01]  /*08d0*/  @P2 LDC.64 R18, c[0x0][0x3d0] ;  /* 0x0000f400ff122b82 */ /* 0x002e620000000a00 */
[----:B----4-:R-:W-:-:S07]  /*08e0*/  @P0 IMAD.WIDE.U32 R8, R2, 0x10, R8 ;  /* 0x0000001002080825 */ /* 0x010fce00078e0008 */
[----:B0-----:R-:W0:Y:S01]  /*08f0*/  @P2 LDC.64 R20, c[0x0][0x438] ;  /* 0x00010e00ff142b82 */ /* 0x001e220000000a00 */
[----:B------:R-:W-:Y:S01]  /*0900*/  @P0 IADD3 R2, PT, PT, R2, 0x20, RZ ;  /* 0x0000002002020810 */ /* 0x000fe20007ffe0ff */
[----:B------:R3:W5:Y:S06]  /*0910*/  @P0 LDG.E.128 R212, desc[UR6][R6.64] ;  /* 0x0000000606d40981 */ /* 0x00076c000c1e1d00 */
[----:B------:R-:W4:Y:S01]  /*0920*/  @P4 LDC.64 R22, c[0x0][0x3d0] ;  /* 0x0000f400ff164b82 */ /* 0x000f220000000a00 */
[C---:B------:R-:W-:Y:S01]  /*0930*/  @P1 IMAD.WIDE.U32 R10, R2.reuse, 0x10, R10 ;  /* 0x00000010020a1825 */ /* 0x040fe200078e000a */
[----:B------:R3:W5:Y:S06]  /*0940*/  @P0 LDG.E.128 R160, desc[UR6][R8.64] ;  /* 0x0000000608a00981 */ /* 0x00076c000c1e1d00 */
[----:B------:R-:W3:Y:S01]  /*0950*/  @P4 LDC.64 R24, c[0x0][0x438] ;  /* 0x00010e00ff184b82 */ /* 0x000ee20000000a00 */
[C---:B------:R-:W-:Y:S01]  /*0960*/  @P1 IMAD.WIDE.U32 R12, R2.reuse, 0x10, R12 ;  /* 0x00000010020c1825 */ /* 0x040fe200078e000c */
[----:B------:R-:W-:Y:S01]  /*0970*/  @P1 IADD3 R2, PT, PT, R2, 0x20, RZ ;  /* 0x0000002002021810 */ /* 0x000fe20007ffe0ff */
[----:B------:R0:W5:Y:S05]  /*0980*/  @P1 LDG.E.128 R208, desc[UR6][R10.64] ;  /* 0x000000060ad01981 */ /* 0x00016a000c1e1d00 */
[----:B------:R-:W3:Y:S01]  /*0990*/  @P6 LDC.64 R4, c[0x0][0x3d0] ;  /* 0x0000f400ff046b82 */ /* 0x000ee20000000a00 */
[C---:B--2---:R-:W-:Y:S01]  /*09a0*/  @P3 IMAD.WIDE.U32 R14, R2.reuse, 0x10, R14 ;  /* 0x00000010020e3825 */ /* 0x044fe200078e000e */
[----:B------:R2:W5:Y:S06]  /*09b0*/  @P1 LDG.E.128 R164, desc[UR6][R12.64] ;  /* 0x000000060ca41981 */ /* 0x00056c000c1e1d00 */
[----:B------:R-:W2:Y:S01]  /*09c0*/  @P6 LDC.64 R26, c[0x0][0x438] ;  /* 0x00010e00ff1a6b82 */ /* 0x000ea20000000a00 */
[C---:B------:R-:W-:Y:S01]  /*09d0*/  @P3 IMAD.WIDE.U32 R16, R2.reuse, 0x10, R16 ;  /* 0x0000001002103825 */ /* 0x040fe200078e0010 */
[----:B------:R-:W-:Y:S01]  /*09e0*/  @P3 IADD3 R2, PT, PT, R2, 0x20, RZ ;  /* 0x0000002002023810 */ /* 0x000fe20007ffe0ff */
[----:B------:R0:W5:Y:S05]  /*09f0*/  @P3 LDG.E.128 R204, desc[UR6][R14.64] ;  /* 0x000000060ecc3981 */ /* 0x00016a000c1e1d00 */
[----:B------:R-:W2:Y:S01]  /*0a00*/  @P5 LDC.64 R28, c[0x0][0x3d0] ;  /* 0x0000f400ff1c5b82 */ /* 0x000ea20000000a00 */
[C---:B-1----:R-:W-:Y:S01]  /*0a10*/  @P2 IMAD.WIDE.U32 R18, R2.reuse, 0x10, R18 ;  /* 0x0000001002122825 */ /* 0x042fe200078e0012 */
[----:B------:R1:W5:Y:S06]  /*0a20*/  @P3 LDG.E.128 R168, desc[UR6][R16.64] ;  /* 0x0000000610a83981 */ /* 0x00036c000c1e1d00 */
[----:B------:R-:W1:Y:S01]  /*0a30*/  @P5 LDC.64 R30, c[0x0][0x438] ;  /* 0x00010e00ff1e5b82 */ /* 0x000e620000000a00 */
[C---:B0-----:R-:W-:Y:S01]  /*0a40*/  @P2 IMAD.WIDE.U32 R20, R2.reuse, 0x10, R20 ;  /* 0x0000001002142825 */ /* 0x041fe200078e0014 */
[----:B------:R-:W-:Y:S01]  /*0a50*/  @P2 IADD3 R2, PT, PT, R2, 0x20, RZ ;  /* 0x0000002002022810 */ /* 0x000fe20007ffe0ff */
[----:B------:R0:W5:Y:S04]  /*0a60*/  @P2 LDG.E.128 R200, desc[UR6][R18.64] ;  /* 0x0000000612c82981 */ /* 0x000168000c1e1d00 */
[C---:B----4-:R-:W-:Y:S01]  /*0a70*/  @P4 IMAD.WIDE.U32 R22, R2.reuse, 0x10, R22 ;  /* 0x0000001002164825 */ /* 0x050fe200078e0016 */
[----:B------:R0:W5:Y:S03]  /*0a80*/  @P2 LDG.E.128 R172, desc[UR6][R20.64] ;  /* 0x0000000614ac2981 */ /* 0x000166000c1e1d00 */
[C---:B---3--:R-:W-:Y:S01]  /*0a90*/  @P4 IMAD.WIDE.U32 R24, R2.reuse, 0x10, R24 ;  /* 0x0000001002184825 */ /* 0x048fe200078e0018 */
[----:B------:R-:W-:Y:S01]  /*0aa0*/  @P4 IADD3 R2, PT, PT, R2, 0x20, RZ ;  /* 0x0000002002024810 */ /* 0x000fe20007ffe0ff */
[----:B------:R0:W5:Y:S04]  /*0ab0*/  @P4 LDG.E.128 R196, desc[UR6][R22.64] ;  /* 0x0000000616c44981 */ /* 0x000168000c1e1d00 */
[C---:B------:R-:W-:Y:S01]  /*0ac0*/  @P6 IMAD.WIDE.U32 R4, R2.reuse, 0x10, R4 ;  /* 0x0000001002046825 */ /* 0x040fe200078e0004 */
[----:B------:R0:W5:Y:S03]  /*0ad0*/  @P4 LDG.E.128 R176, desc[UR6][R24.64] ;  /* 0x0000000618b04981 */ /* 0x000166000c1e1d00 */
[C---:B--2---:R-:W-:Y:S01]  /*0ae0*/  @P6 IMAD.WIDE.U32 R26, R2.reuse, 0x10, R26 ;  /* 0x00000010021a6825 */ /* 0x044fe200078e001a */
[----:B------:R-:W-:Y:S01]  /*0af0*/  @P6 IADD3 R2, PT, PT, R2, 0x20, RZ ;  /* 0x0000002002026810 */ /* 0x000fe20007ffe0ff */
[----:B------:R0:W5:Y:S04]  /*0b00*/  @P6 LDG.E.128 R192, desc[UR6][R4.64] ;  /* 0x0000000604c06981 */ /* 0x000168000c1e1d00 */
[C---:B------:R-:W-:Y:S01]  /*0b10*/  @P5 IMAD.WIDE.U32 R28, R2.reuse, 0x10, R28 ;  /* 0x00000010021c5825 */ /* 0x040fe200078e001c */
[----:B------:R0:W5:Y:S03]  /*0b20*/  @P6 LDG.E.128 R180, desc[UR6][R26.64] ;  /* 0x000000061ab46981 */ /* 0x000166000c1e1d00 */
[----:B-1----:R-:W-:Y:S01]  /*0b30*/  @P5 IMAD.WIDE.U32 R30, R2, 0x10, R30 ;  /* 0x00000010021e5825 */ /* 0x002fe200078e001e */
[----:B------:R0:W5:Y:S04]  /*0b40*/  @P5 LDG.E.128 R188, desc[UR6][R28.64] ;  /* 0x000000061cbc5981 */ /* 0x000168000c1e1d00 */
[----:B------:R0:W5:Y:S01]  /*0b50*/  @P5 LDG.E.128 R184, desc[UR6][R30.64] ;  /* 0x000000061eb85981 */ /* 0x000162000c1e1d00 */
[----:B------:R-:W-:-:S02]  /*0b60*/  ISETP.GE.U32.AND P0, PT, R0, 0x280, PT ;  /* 0x000002800000780c */ /* 0x000fc40003f06070 */
[----:B------:R-:W-:-:S11]  /*0b70*/  @P5 IADD3 R2, PT, PT, R2, 0x20, RZ ;  /* 0x0000002002025810 */ /* 0x000fd60007ffe0ff */
[----:B0-----:R-:W-:Y:S05]  /*0b80*/  @!P0 BRA `(.L_x_79162) ;  /* 0x0000000800908947 */ /* 0x001fea0003800000 */
[----:B------:R-:W0:Y:S08]  /*0b90*/  LDC.64 R104, c[0x0][0x438] ;  /* 0x00010e00ff687b82 */ /* 0x000e300000000a00 */
[----:B------:R-:W1:Y:S01]  /*0ba0*/  LDC.64 R4, c[0x0][0x3d0] ;  /* 0x0000f400ff047b82 */ /* 0x000e620000000a00 */
[----:B0-----:R-:W-:-:S06]  /*0bb0*/  IMAD.WIDE.U32 R104, R2, 0x10, R104 ;  /* 0x0000001002687825 */ /* 0x001fcc00078e0068 */
[----:B------:R-:W5:Y:S01]  /*0bc0*/  LDG.E.128 R104, desc[UR6][R104.64] ;  /* 0x0000000668687981 */ /* 0x000f62000c1e1d00 */
[----:B-1----:R-:W-:-:S05]  /*0bd0*/  IMAD.WIDE.U32 R2, R2, 0x10, R4 ;  /* 0x0000001002027825 */ /* 0x002fca00078e0004 */
[----:B------:R0:W5:Y:S01]  /*0be0*/  LDG.E.128 R108, desc[UR6][R2.64] ;  /* 0x00000006026c7981 */ /* 0x000162000c1e1d00 */
[----:B------:R-:W-:Y:S05]  /*0bf0*/  BRA `(.L_x_79162) ;  /* 0x0000000800747947 */ /* 0x000fea0003800000 */
.L_x_79161:
        /* <DEDUP_REMOVED lines=11> */
[----:B------:R-:W4:Y:S01]  /*0cb0*/  LDL R23, [R1+0xc] ;  /* 0x00000c0001177983 */ /* 0x000f220000100800 */
        /* <DEDUP_REMOVED lines=9> */
[----:B------:R-:W1:Y:S01]  /*0d50*/  @P3 LDC.64 R8, c[0x0][0x3d0] ;  /* 0x0000f400ff083b82 */ /* 0x000e620000000a00 */
[C---:B0-----:R-:W-:Y:S01]  /*0d60*/  @P5 IMAD.WIDE.U32 R4, R2.reuse, 0x10, R4 ;  /* 0x0000001002045825 */ /* 0x041fe200078e0004 */
[----:B------:R-:W-:-:S06]  /*0d70*/  @P5 LOP3.LUT R2, R2, 0x20, RZ, 0xfc, !PT ;  /* 0x0000002002025812 */ /* 0x000fcc00078efcff */
[----:B------:R-:W0:Y:S01]  /*0d80*/  @P2 LDC.64 R10, c[0x0][0x3d0] ;  /* 0x0000f400ff0a2b82 */ /* 0x000e220000000a00 */
[C---:B-1----:R-:W-:Y:S01]  /*0d90*/  @P4 IMAD.WIDE.U32 R6, R2.reuse, 0x10, R6 ;  /* 0x0000001002064825 */ /* 0x042fe200078e0006 */
[----:B------:R-:W-:-:S06]  /*0da0*/  @P4 IADD3 R2, PT, PT, R2, 0x20, RZ ;  /* 0x0000002002024810 */ /* 0x000fcc0007ffe0ff */
[----:B------:R-:W1:Y:S01]  /*0db0*/  @P1 LDC.64 R12, c[0x0][0x3d0] ;  /* 0x0000f400ff0c1b82 */ /* 0x000e620000000a00 */
[----:B------:R-:W-:-:S07]  /*0dc0*/  @P3 IMAD.WIDE.U32 R8, R2, 0x10, R8 ;  /* 0x0000001002083825 */ /* 0x000fce00078e0008 */
[----:B------:R-:W1:Y:S01]  /*0dd0*/  @P0 LDC.64 R14, c[0x0][0x3d0] ;  /* 0x0000f400ff0e0b82 */ /* 0x000e620000000a00 */
[----:B--2---:R-:W2:Y:S01]  /*0de0*/  @P5 LDG.E.128 R24, desc[UR6][R4.64] ;  /* 0x0000000604185981 */ /* 0x004ea2000c1e1d00 */
[----:B------:R-:W-:-:S03]  /*0df0*/  @P3 IADD3 R2, PT, PT, R2, 0x20, RZ ;  /* 0x0000002002023810 */ /* 0x000fc60007ffe0ff */
[----:B---3--:R-:W3:Y:S04]  /*0e00*/  @P4 LDG.E.128 R16, desc[UR6][R6.64] ;  /* 0x0000000606104981 */ /* 0x008ee8000c1e1d00 */
[----:B----4-:R-:W4:Y:S01]  /*0e10*/  @P3 LDG.E.128 R20, desc[UR6][R8.64] ;  /* 0x0000000608143981 */ /* 0x010f22000c1e1d00 */
[C---:B0-----:R-:W-:Y:S01]  /*0e20*/  @P2 IMAD.WIDE.U32 R10, R2.reuse, 0x10, R10 ;  /* 0x00000010020a2825 */ /* 0x041fe200078e000a */
[----:B------:R-:W-:-:S04]  /*0e30*/  @P2 IADD3 R2, PT, PT, R2, 0x20, RZ ;  /* 0x0000002002022810 */ /* 0x000fc80007ffe0ff */
[----:B------:R0:W5:Y:S01]  /*0e40*/  @P2 LDG.E.128 R248, desc[UR6][R10.64] ;  /* 0x000000060af82981 */ /* 0x000162000c1e1d00 */
[----:B-1----:R-:W-:Y:S01]  /*0e50*/  @P1 IMAD.WIDE.U32 R12, R2, 0x10, R12 ;  /* 0x00000010020c1825 */ /* 0x002fe200078e000c */
[----:B------:R-:W-:Y:S02]  /*0e60*/  ISETP.GE.U32.AND P2, PT, R0, 0x160, PT ;  /* 0x000001600000780c */ /* 0x000fe40003f46070 */
[----:B------:R-:W-:Y:S02]  /*0e70*/  @P1 IADD3 R2, PT, PT, R2, 0x20, RZ ;  /* 0x0000002002021810 */ /* 0x000fe40007ffe0ff */
[----:B------:R1:W5:Y:S01]  /*0e80*/  @P1 LDG.E.128 R244, desc[UR6][R12.64] ;  /* 0x000000060cf41981 */ /* 0x000362000c1e1d00 */
[----:B------:R-:W-:Y:S02]  /*0e90*/  ISETP.GE.U32.AND P1, PT, R0, 0x180, PT ;  /* 0x000001800000780c */ /* 0x000fe40003f26070 */
[C---:B------:R-:W-:Y:S01]  /*0ea0*/  @P0 IMAD.WIDE.U32 R14, R2.reuse, 0x10, R14 ;  /* 0x00000010020e0825 */ /* 0x040fe200078e000e */
[----:B------:R-:W-:-:S04]  /*0eb0*/  @P0 IADD3 R2, PT, PT, R2, 0x20, RZ ;  /* 0x0000002002020810 */ /* 0x000fc80007ffe0ff */
[----:B------:R4:W5:Y:S01]  /*0ec0*/  @P0 LDG.E.128 R240, desc[UR6][R14.64] ;  /* 0x000000060ef00981 */ /* 0x000962000c1e1d00 */
[----:B------:R-:W-:-:S05]  /*0ed0*/  ISETP.GE.U32.AND P0, PT, R0, 0x1a0, PT ;  /* 0x000001a00000780c */ /* 0x000fca0003f06070 */
[----:B0-----:R-:W0:Y:S08]  /*0ee0*/  @P1 LDC.64 R10, c[0x0][0x3d0] ;  /* 0x0000f400ff0a1b82 */ /* 0x001e300000000a00 */
[----:B-1----:R-:W1:Y:S01]  /*0ef0*/  @P0 LDC.64 R12, c[0x0][0x3d0] ;  /* 0x0000f400ff0c0b82 */ /* 0x002e620000000a00 */
[----:B--2---:R-:W-:Y:S04]  /*0f00*/  @P5 STL.64 [R1+0x20], R24 ;  /* 0x0000201801005387 */ /* 0x004fe80000100a00 */
[----:B------:R-:W-:Y:S01]  /*0f10*/  @P5 STL.64 [R1+0x28], R26 ;  /* 0x0000281a01005387 */ /* 0x000fe20000100a00 */
[----:B------:R-:W-:-:S03]  /*0f20*/  ISETP.GE.U32.AND P5, PT, R0, 0x100, PT ;  /* 0x000001000000780c */ /* 0x000fc60003fa6070 */
[----:B---3--:R2:W-:Y:S10]  /*0f30*/  @P4 STL.64 [R1+0x10], R16 ;  /* 0x0000101001004387 */ /* 0x0085f40000100a00 */
[----:B------:R-:W3:Y:S01]  /*0f40*/  @P5 LDC.64 R4, c[0x0][0x3d0] ;  /* 0x0000f400ff045b82 */ /* 0x000ee20000000a00 */
[----:B------:R0:W-:Y:S01]  /*0f50*/  @P4 STL.64 [R1+0x18], R18 ;  /* 0x0000181201004387 */ /* 0x0001e20000100a00 */
[----:B------:R-:W-:-:S06]  /*0f60*/  ISETP.GE.U32.AND P4, PT, R0, 0x120, PT ;  /* 0x000001200000780c */ /* 0x000fcc0003f86070 */
[----:B--2---:R-:W2:Y:S01]  /*0f70*/  @P6 LDC.64 R16, c[0x0][0x3d0] ;  /* 0x0000f400ff106b82 */ /* 0x004ea20000000a00 */
[----:B----4-:R4:W-:Y:S04]  /*0f80*/  @P3 STL.64 [R1], R20 ;  /* 0x0000001401003387 */ /* 0x0109e80000100a00 */
[----:B------:R4:W-:Y:S01]  /*0f90*/  @P3 STL.64 [R1+0x8], R22 ;  /* 0x0000081601003387 */ /* 0x0009e20000100a00 */
[----:B------:R-:W-:Y:S02]  /*0fa0*/  ISETP.GE.U32.AND P3, PT, R0, 0x140, PT ;  /* 0x000001400000780c */ /* 0x000fe40003f66070 */
[----:B------:R-:W1:Y:S08]  /*0fb0*/  @P4 LDC.64 R6, c[0x0][0x3d0] ;  /* 0x0000f400ff064b82 */ /* 0x000e700000000a00 */
[----:B0-----:R-:W0:Y:S08]  /*0fc0*/  @P2 LDC.64 R18, c[0x0][0x3d0] ;  /* 0x0000f400ff122b82 */ /* 0x001e300000000a00 */
[----:B------:R-:W4:Y:S01]  /*0fd0*/  @P3 LDC.64 R8, c[0x0][0x3d0] ;  /* 0x0000f400ff083b82 */ /* 0x000f220000000a00 */
[C---:B--2---:R-:W-:Y:S01]  /*0fe0*/  @P6 IMAD.WIDE.U32 R16, R2.reuse, 0x10, R16 ;  /* 0x0000001002106825 */ /* 0x044fe200078e0010 */
[----:B------:R-:W-:-:S04]  /*0ff0*/  @P6 IADD3 R2, PT, PT, R2, 0x20, RZ ;  /* 0x0000002002026810 */ /* 0x000fc80007ffe0ff */
[----:B------:R-:W5:Y:S01]  /*1000*/  @P6 LDG.E.128 R236, desc[UR6][R16.64] ;  /* 0x0000000610ec6981 */ /* 0x000f62000c1e1d00 */
[----:B---3--:R-:W-:Y:S01]  /*1010*/  @P5 IMAD.WIDE.U32 R4, R2, 0x10, R4 ;  /* 0x0000001002045825 */ /* 0x008fe200078e0004 */
[----:B------:R-:W-:Y:S02]  /*1020*/  ISETP.GE.U32.AND P6, PT, R0, 0x1c0, PT ;  /* 0x000001c00000780c */ /* 0x000fe40003fc6070 */
[----:B------:R-:W-:Y:S02]  /*1030*/  @P5 IADD3 R2, PT, PT, R2, 0x20, RZ ;  /* 0x0000002002025810 */ /* 0x000fe40007ffe0ff */
[----:B------:R2:W5:Y:S01]  /*1040*/  @P5 LDG.E.128 R232, desc[UR6][R4.64] ;  /* 0x0000000604e85981 */ /* 0x000562000c1e1d00 */
[----:B------:R-:W-:Y:S02]  /*1050*/  ISETP.GE.U32.AND P5, PT, R0, 0x1e0, PT ;  /* 0x000001e00000780c */ /* 0x000fe40003fa6070 */
[C---:B-1----:R-:W-:Y:S01]  /*1060*/  @P4 IMAD.WIDE.U32 R6, R2.reuse, 0x10, R6 ;  /* 0x0000001002064825 */ /* 0x042fe200078e0006 */
[----:B------:R-:W-:-:S04]  /*1070*/  @P4 IADD3 R2, PT, PT, R2, 0x20, RZ ;  /* 0x0000002002024810 */ /* 0x000fc80007ffe0ff */
[----:B------:R1:W5:Y:S01]  /*1080*/  @P4 LDG.E.128 R228, desc[UR6][R6.64] ;  /* 0x0000000606e44981 */ /* 0x000362000c1e1d00 */
[----:B------:R-:W-:Y:S01]  /*1090*/  ISETP.GE.U32.AND P4, PT, R0, 0x200, PT ;  /* 0x000002000000780c */ /* 0x000fe20003f86070 */
[----:B------:R-:W3:Y:S01]  /*10a0*/  @P6 LDC.64 R14, c[0x0][0x3d0] ;  /* 0x0000f400ff0e6b82 */ /* 0x000ee20000000a00 */
[C---:B----4-:R-:W-:Y:S01]  /*10b0*/  @P3 IMAD.WIDE.U32 R8, R2.reuse, 0x10, R8 ;  /* 0x0000001002083825 */ /* 0x050fe200078e0008 */
[----:B------:R-:W-:-:S04]  /*10c0*/  @P3 IADD3 R2, PT, PT, R2, 0x20, RZ ;  /* 0x0000002002023810 */ /* 0x000fc80007ffe0ff */
[----:B------:R4:W5:Y:S01]  /*10d0*/  @P3 LDG.E.128 R224, desc[UR6][R8.64] ;  /* 0x0000000608e03981 */ /* 0x000962000c1e1d00 */
[----:B0-----:R-:W-:Y:S01]  /*10e0*/  @P2 IMAD.WIDE.U32 R18, R2, 0x10, R18 ;  /* 0x0000001002122825 */ /* 0x001fe200078e0012 */
[----:B------:R-:W-:Y:S01]  /*10f0*/  ISETP.GE.U32.AND P3, PT, R0, 0x220, PT ;  /* 0x000002200000780c */ /* 0x000fe20003f66070 */
[----:B--2---:R-:W0:Y:S01]  /*1100*/  @P5 LDC.64 R4, c[0x0][0x3d0] ;  /* 0x0000f400ff045b82 */ /* 0x004e220000000a00 */
[----:B------:R-:W-:Y:S02]  /*1110*/  @P2 IADD3 R2, PT, PT, R2, 0x20, RZ ;  /* 0x0000002002022810 */ /* 0x000fe40007ffe0ff */
[----:B------:R2:W5:Y:S01]  /*1120*/  @P2 LDG.E.128 R220, desc[UR6][R18.64] ;  /* 0x0000000612dc2981 */ /* 0x000562000c1e1d00 */
[----:B------:R-:W-:Y:S02]  /*1130*/  ISETP.GE.U32.AND P2, PT, R0, 0x240, PT ;  /* 0x000002400000780c */ /* 0x000fe40003f46070 */
[C---:B------:R-:W-:Y:S01]  /*1140*/  @P1 IMAD.WIDE.U32 R10, R2.reuse, 0x10, R10 ;  /* 0x00000010020a1825 */ /* 0x040fe200078e000a */
[----:B------:R-:W-:Y:S01]  /*1150*/  @P1 IADD3 R2, PT, PT, R2, 0x20, RZ ;  /* 0x0000002002021810 */ /* 0x000fe20007ffe0ff */
[----:B-1----:R-:W1:Y:S03]  /*1160*/  @P4 LDC.64 R6, c[0x0][0x3d0] ;  /* 0x0000f400ff064b82 */ /* 0x002e660000000a00 */
[----:B------:R1:W5:Y:S01]  /*1170*/  @P1 LDG.E.128 R216, desc[UR6][R10.64] ;  /* 0x000000060ad81981 */ /* 0x000362000c1e1d00 */
[----:B------:R-:W-:Y:S01]  /*1180*/  @P0 IMAD.WIDE.U32 R12, R2, 0x10, R12 ;  /* 0x00000010020c0825 */ /* 0x000fe200078e000c */
[----:B------:R-:W-:-:S02]  /*1190*/  ISETP.GE.U32.AND P1, PT, R0, 0x260, PT ;  /* 0x000002600000780c */ /* 0x000fc40003f26070 */
[----:B------:R-:W-:Y:S01]  /*11a0*/  @P0 IADD3 R2, PT, PT, R2, 0x20, RZ ;  /* 0x0000002002020810 */ /* 0x000fe20007ffe0ff */
[----:B----4-:R-:W4:Y:S01]  /*11b0*/  @P3 LDC.64 R8, c[0x0][0x3d0] ;  /* 0x0000f400ff083b82 */ /* 0x010f220000000a00 */
[----:B------:R0:W5:Y:S01]  /*11c0*/  @P0 LDG.E.128 R212, desc[UR6][R12.64] ;  /* 0x000000060cd40981 */ /* 0x000162000c1e1d00 */
[----:B------:R-:W-:Y:S02]  /*11d0*/  ISETP.GE.U32.AND P0, PT, R0, 0x280, PT ;  /* 0x000002800000780c */ /* 0x000fe40003f06070 */
[C---:B---3--:R-:W-:Y:S01]  /*11e0*/  @P6 IMAD.WIDE.U32 R14, R2.reuse, 0x10, R14 ;  /* 0x00000010020e6825 */ /* 0x048fe200078e000e */
[----:B------:R-:W-:-:S03]  /*11f0*/  @P6 IADD3 R2, PT, PT, R2, 0x20, RZ ;  /* 0x0000002002026810 */ /* 0x000fc60007ffe0ff */
[----:B------:R-:W3:Y:S01]  /*1200*/  @P2 LDC.64 R16, c[0x0][0x3d0] ;  /* 0x0000f400ff102b82 */ /* 0x000ee20000000a00 */
[----:B------:R1:W5:Y:S01]  /*1210*/  @P6 LDG.E.128 R208, desc[UR6][R14.64] ;  /* 0x000000060ed06981 */ /* 0x000362000c1e1d00 */
[C---:B0-----:R-:W-:Y:S01]  /*1220*/  @P5 IMAD.WIDE.U32 R4, R2.reuse, 0x10, R4 ;  /* 0x0000001002045825 */ /* 0x041fe200078e0004 */
[----:B------:R-:W-:-:S04]  /*1230*/  @P5 IADD3 R2, PT, PT, R2, 0x20, RZ ;  /* 0x0000002002025810 */ /* 0x000fc80007ffe0ff */
[----:B------:R0:W5:Y:S01]  /*1240*/  @P5 LDG.E.128 R204, desc[UR6][R4.64] ;  /* 0x0000000604cc5981 */ /* 0x000162000c1e1d00 */
[----:B--2---:R-:W2:Y:S01]  /*1250*/  @P1 LDC.64 R18, c[0x0][0x3d0] ;  /* 0x0000f400ff121b82 */ /* 0x004ea20000000a00 */
[C---:B-1----:R-:W-:Y:S01]  /*1260*/  @P4 IMAD.WIDE.U32 R6, R2.reuse, 0x10, R6 ;  /* 0x0000001002064825 */ /* 0x042fe200078e0006 */
[----:B------:R-:W-:-:S04]  /*1270*/  @P4 IADD3 R2, PT, PT, R2, 0x20, RZ ;  /* 0x0000002002024810 */ /* 0x000fc80007ffe0ff */
[----:B------:R0:W5:Y:S02]  /*1280*/  @P4 LDG.E.128 R200, desc[UR6][R6.64] ;  /* 0x0000000606c84981 */ /* 0x000164000c1e1d00 */
[----:B------:R-:W1:Y:S01]  /*1290*/  @P0 LDC.64 R10, c[0x0][0x3d0] ;  /* 0x0000f400ff0a0b82 */ /* 0x000e620000000a00 */
[C---:B----4-:R-:W-:Y:S01]  /*12a0*/  @P3 IMAD.WIDE.U32 R8, R2.reuse, 0x10, R8 ;  /* 0x0000001002083825 */ /* 0x050fe200078e0008 */
[----:B------:R-:W-:-:S04]  /*12b0*/  @P3 IADD3 R2, PT, PT, R2, 0x20, RZ ;  /* 0x0000002002023810 */ /* 0x000fc80007ffe0ff */
[----:B------:R0:W5:Y:S01]  /*12c0*/  @P3 LDG.E.128 R196, desc[UR6][R8.64] ;  /* 0x0000000608c43981 */ /* 0x000162000c1e1d00 */
[C---:B---3--:R-:W-:Y:S01]  /*12d0*/  @P2 IMAD.WIDE.U32 R16, R2.reuse, 0x10, R16 ;  /* 0x0000001002102825 */ /* 0x048fe200078e0010 */
[----:B------:R-:W-:-:S04]  /*12e0*/  @P2 IADD3 R2, PT, PT, R2, 0x20, RZ ;  /* 0x0000002002022810 */ /* 0x000fc80007ffe0ff */
[----:B------:R0:W5:Y:S01]  /*12f0*/  @P2 LDG.E.128 R192, desc[UR6][R16.64] ;  /* 0x0000000610c02981 */ /* 0x000162000c1e1d00 */
[C---:B--2---:R-:W-:Y:S01]  /*1300*/  @P1 IMAD.WIDE.U32 R18, R2.reuse, 0x10, R18 ;  /* 0x0000001002121825 */ /* 0x044fe200078e0012 */
[----:B------:R-:W-:-:S04]  /*1310*/  @P1 IADD3 R2, PT, PT, R2, 0x20, RZ ;  /* 0x0000002002021810 */ /* 0x000fc80007ffe0ff */
[----:B------:R0:W5:Y:S01]  /*1320*/  @P1 LDG.E.128 R188, desc[UR6][R18.64] ;  /* 0x0000000612bc1981 */ /* 0x000162000c1e1d00 */
[----:B-1----:R-:W-:-:S05]  /*1330*/  @P0 IMAD.WIDE.U32 R2, R2, 0x10, R10 ;  /* 0x0000001002020825 */ /* 0x002fca00078e000a */
[----:B------:R0:W5:Y:S01]  /*1340*/  @P0 LDG.E.128 R108, desc[UR6][R2.64] ;  /* 0x00000006026c0981 */ /* 0x000162000c1e1d00 */
        /* <DEDUP_REMOVED lines=39> */
[----:B0-----:R-:W-:-:S07]  /*15c0*/  @P0 CS2R R104, SRZ ;  /* 0x0000000000680805 */ /* 0x001fce000001ff00 */
.L_x_79162:
[----:B------:R-:W-:Y:S05]  /*15d0*/  BSYNC.RECONVERGENT B0 ;  /* 0x0000000000007941 */ /* 0x000fea0003800200 */
.L_x_79160:
        /* <DEDUP_REMOVED lines=10> */
.L_x_79264:
[----:B------:R-:W2:Y:S01]  /*1680*/  S2R R252, SR_TID.X ;  /* 0x0000000000fc7919 */ /* 0x000ea20000002100 */
[----:B------:R-:W4:Y:S01]  /*1690*/  @P5 LDC.64 R60, c[0x0][0x3e0] ;  /* 0x0000f800ff3c5b82 */ /* 0x000f220000000a00 */
[----:B------:R-:W-:Y:S02]  /*16a0*/  IMAD R4, R102, UR8, RZ ;  /* 0x0000000866047c24 */ /* 0x000fe4000f8e02ff */
[----:B-----5:R-:W-:-:S03]  /*16b0*/  HFMA2 R100, -RZ, RZ, 1.875, 0 ;  /* 0x3f800000ff647431 */ /* 0x020fc600000001ff */
[----:B------:R-:W-:-:S04]  /*16c0*/  SHF.R.S32.HI R63, RZ, 0x1f, R4 ;  /* 0x0000001fff3f7819 */ /* 0x000fc80000011404 */
[----:B------:R-:W-:Y:S01]  /*16d0*/  LEA.HI R4, R63, R4, RZ, 0x2 ;  /* 0x000000043f047211 */ /* 0x000fe200078f10ff */
[----:B----4-:R-:W-:-:S05]  /*16e0*/  @P5 IMAD.WIDE R60, R102, 0x4, R60 ;  /* 0x00000004663c5825 */ /* 0x010fca00078e023c */
[----:B-----5:R4:W5:Y:S01]  /*16f0*/  @P5 LDG.E R100, desc[UR6][R60.64] ;  /* 0x000000063c645981 */ /* 0x020962000c1e1900 */
[----:B------:R-:W-:Y:S01]  /*1700*/  ISETP.GE.U32.AND P4, PT, R0, 0x20, PT ;  /* 0x000000200000780c */ /* 0x000fe20003f86070 */
[----:B------:R-:W-:Y:S01]  /*1710*/  BSSY.RECONVERGENT B0, `(.L_x_79163) ;  /* 0x000002c000007945 */ /* 0x000fe20003800200 */
[----:B--2---:R-:W-:-:S04]  /*1720*/  LOP3.LUT R63, R252, 0x1f, RZ, 0xc0, !PT ;  /* 0x0000001ffc3f7812 */ /* 0x004fc800078ec0ff */
[----:B------:R-:W-:Y:S02]  /*1730*/  LEA.HI.SX32 R4, R4, R63, 0x1e ;  /* 0x0000003f04047211 */ /* 0x000fe400078ff2ff */
[----:B------:R-:W2:Y:S02]  /*1740*/  LDC.64 R62, c[0x0][0x3e0] ;  /* 0x0000f800ff3e7b82 */ /* 0x000ea40000000a00 */
[----:B------:R-:W-:-:S06]  /*1750*/  MOV R103, R4 ;  /* 0x0000000400677202 */ /* 0x000fcc0000000f00 */
[----:B----4-:R-:W2:Y:S02]  /*1760*/  LDC.64 R60, c[0x0][0x3a0] ;  /* 0x0000e800ff3c7b82 */ /* 0x010ea40000000a00 */
[----:B--2---:R-:W-:-:S04]  /*1770*/  LOP3.LUT P0, RZ, R60, R62, RZ, 0xfc, !PT ;  /* 0x0000003e3cff7212 */ /* 0x004fc8000780fcff */
[----:B------:R-:W-:Y:S01]  /*1780*/  LOP3.LUT P0, RZ, R61, R63, RZ, 0xfc, P0 ;  /* 0x0000003f3dff7212 */ /* 0x000fe2000000fcff */
[----:B------:R-:W-:-:S12]  /*1790*/  @!P4 BRA `(.L_x_79164) ;  /* 0x00000000008cc947 */ /* 0x000fd80003800000 */
[----:B------:R-:W-:Y:S01]  /*17a0*/  ISETP.NE.U32.AND P1, PT, R60, RZ, PT ;  /* 0x000000ff3c00720c */ /* 0x000fe20003f25070 */
[----:B------:R-:W2:Y:S03]  /*17b0*/  LDC.64 R68, c[0x0][0x390] ;  /* 0x0000e400ff447b82 */ /* 0x000ea60000000a00 */
[----:B------:R-:W-:-:S13]  /*17c0*/  ISETP.NE.AND.EX P1, PT, R61, RZ, PT, P1 ;  /* 0x000000ff3d00720c */ /* 0x000fda0003f25310 */
[----:B------:R-:W4:Y:S01]  /*17d0*/  @P1 LDC.64 R70, c[0x0][0x3a0] ;  /* 0x0000e800ff461b82 */ /* 0x000f220000000a00 */
[----:B--2---:R-:W-:-:S04]  /*17e0*/  IMAD.WIDE.U32 R68, R4, 0x10, R68 ;  /* 0x0000001004447825 */ /* 0x004fc800078e0044 */
[----:B----4-:R-:W-:Y:S02]  /*17f0*/  @P1 IMAD.WIDE.U32 R72, R4, 0x10, R70 ;  /* 0x0000001004481825 */ /* 0x010fe400078e0046 */
[----:B------:R-:W2:Y:S04]  /*1800*/  LDG.E.128 R68, desc[UR6][R68.64] ;  /* 0x0000000644447981 */ /* 0x000ea8000c1e1d00 */
[----:B------:R-:W2:Y:S02]  /*1810*/  @P1 LDG.E.128 R72, desc[UR6][R72.64] ;  /* 0x0000000648481981 */ /* 0x000ea4000c1e1d00 */
[-C--:B--2--5:R-:W-:Y:S01]  /*1820*/  @P1 FFMA.FTZ R5, R68, R100.reuse, R72 ;  /* 0x0000006444051223 */ /* 0x0a4fe20000010048 */
[-C--:B------:R-:W-:Y:S01]  /*1830*/  @P1 FFMA.FTZ R6, R69, R100.reuse, R73 ;  /* 0x0000006445061223 */ /* 0x080fe20000010049 */
[-C--:B------:R-:W-:Y:S01]  /*1840*/  @P1 FFMA.FTZ R23, R70, R100.reuse, R74 ;  /* 0x0000006446171223 */ /* 0x080fe2000001004a */
[----:B------:R-:W-:-:S02]  /*1850*/  @P1 FFMA.FTZ R42, R71, R100, R75 ;  /* 0x00000064472a1223 */ /* 0x000fc4000001004b */
        /* <DEDUP_REMOVED lines=19> */
.L_x_79165:
[----:B------:R-:W2:Y:S01]  /*1990*/  @P0 LDC.64 R68, c[0x0][0x3a8] ;  /* 0x0000ea00ff440b82 */ /* 0x000ea20000000a00 */
[C---:B------:R-:W-:Y:S01]  /*19a0*/  IADD3 R103, PT, PT, R4.reuse, 0x20, RZ ;  /* 0x0000002004677810 */ /* 0x040fe20007ffe0ff */
[----:B--2---:R-:W-:-:S05]  /*19b0*/  @P0 IMAD.WIDE.U32 R68, R4, 0x10, R68 ;  /* 0x0000001004440825 */ /* 0x004fca00078e0044 */
[----:B------:R2:W-:Y:S02]  /*19c0*/  @P0 STG.E.128 desc[UR6][R68.64], R64 ;  /* 0x0000004044000986 */ /* 0x0005e4000c101d06 */
.L_x_79164:
[----:B-1-3--:R-:W-:Y:S05]  /*19d0*/  BSYNC.RECONVERGENT B0 ;  /* 0x0000000000007941 */ /* 0x00afea0003800200 */
.L_x_79163:
[----:B------:R-:W-:Y:S01]  /*19e0*/  ISETP.GE.U32.AND P1, PT, R0, 0x40, PT ;  /* 0x000000400000780c */ /* 0x000fe20003f26070 */
[----:B------:R-:W-:Y:S01]  /*19f0*/  BSSY.RECONVERGENT B0, `(.L_x_79166) ;  /* 0x0000025000007945 */ /* 0x000fe20003800200 */
[----:B0-----:R-:W-:-:S11]  /*1a00*/  LOP3.LUT R2, R2, 0xffdfffff, RZ, 0xc0, !PT ;  /* 0xffdfffff02027812 */ /* 0x001fd600078ec0ff */
[----:B------:R-:W-:Y:S01]  /*1a10*/  @P1 LOP3.LUT R2, R2, 0x200000, RZ, 0xfc, !PT ;  /* 0x0020000002021812 */ /* 0x000fe200078efcff */
[----:B------:R-:W-:Y:S06]  /*1a20*/  @!P1 BRA `(.L_x_79167) ;  /* 0x0000000000849947 */ /* 0x000fec0003800000 */
[----:B------:R-:W-:Y:S01]  /*1a30*/  ISETP.NE.U32.AND P1, PT, R60, RZ, PT ;  /* 0x000000ff3c00720c */ /* 0x000fe20003f25070 */
[----:B--2---:R-:W0:Y:S03]  /*1a40*/  LDC.64 R68, c[0x0][0x390] ;  /* 0x0000e400ff447b82 */ /* 0x004e260000000a00 */
[----:B------:R-:W-:-:S13]  /*1a50*/  ISETP.NE.AND.EX P1, PT, R61, RZ, PT, P1 ;  /* 0x000000ff3d00720c */ /* 0x000fda0003f25310 */
[----:B------:R-:W1:Y:S01]  /*1a60*/  @P1 LDC.64 R70, c[0x0][0x3a0] ;  /* 0x0000e800ff461b82 */ /* 0x000e620000000a00 */
[----:B0-----:R-:W-:-:S04]  /*1a70*/  IMAD.WIDE.U32 R68, R103, 0x10, R68 ;  /* 0x0000001067447825 */ /* 0x001fc800078e0044 */
[----:B-1----:R-:W-:Y:S02]  /*1a80*/  @P1 IMAD.WIDE.U32 R72, R103, 0x10, R70 ;  /* 0x0000001067481825 */ /* 0x002fe400078e0046 */
        /* <DEDUP_REMOVED lines=14> */
[----:B------:R-:W-:Y:S01]  /*1b70*/  FMUL.FTZ R43, R71, R100 ;  /* 0x00000064472b7220 */ /* 0x000fe20000410000 */
[----:B------:R-:W-:-:S13]  /*1b80*/  ISETP.NE.AND.EX P1, PT, R63, RZ, PT, P1 ;  /* 0x000000ff3f00720c */ /* 0x000fda0003f25310 */
[-C--:B------:R-:W-:Y:S02]  /*1b90*/  @!P1 MOV R80, R24.reuse ;  /* 0x0000001800509202 */ /* 0x080fe40000000f00 */
[-C--:B------:R-:W-:Y:S02]  /*1ba0*/  @P1 MOV R80, R24.reuse ;  /* 0x0000001800501202 */ /* 0x080fe40000000f00 */
[----:B------:R-:W-:Y:S01]  /*1bb0*/  @P1 MOV R64, R24 ;  /* 0x0000001800401202 */ /* 0x000fe20000000f00 */
[----:B------:R-:W-:Y:S01]  /*1bc0*/  FMUL.FTZ R24, R70, R100 ;  /* 0x0000006446187220 */ /* 0x000fe20000410000 */
[----:B------:R-:W-:Y:S02]  /*1bd0*/  @P1 MOV R65, R7 ;  /* 0x0000000700411202 */ /* 0x000fe40000000f00 */
[----:B------:R-:W-:Y:S02]  /*1be0*/  @P1 MOV R67, R43 ;  /* 0x0000002b00431202 */ /* 0x000fe40000000f00 */
[----:B------:R-:W-:-:S07]  /*1bf0*/  @P1 MOV R66, R24 ;  /* 0x0000001800421202 */ /* 0x000fce0000000f00 */
.L_x_79168:
[----:B------:R-:W0:Y:S02]  /*1c00*/  @P0 LDC.64 R68, c[0x0][0x3a8] ;  /* 0x0000ea00ff440b82 */ /* 0x000e240000000a00 */
[C---:B0-----:R-:W-:Y:S01]  /*1c10*/  @P0 IMAD.WIDE.U32 R68, R103.reuse, 0x10, R68 ;  /* 0x0000001067440825 */ /* 0x041fe200078e0044 */
[----:B------:R-:W-:-:S04]  /*1c20*/  IADD3 R103, PT, PT, R103, 0x20, RZ ;  /* 0x0000002067677810 */ /* 0x000fc80007ffe0ff */
[----:B------:R0:W-:Y:S03]  /*1c30*/  @P0 STG.E.128 desc[UR6][R68.64], R64 ;  /* 0x0000004044000986 */ /* 0x0001e6000c101d06 */
.L_x_79167:
[----:B------:R-:W-:Y:S05]  /*1c40*/  BSYNC.RECONVERGENT B0 ;  /* 0x0000000000007941 */ /* 0x000fea0003800200 */
.L_x_79166:
[----:B------:R-:W-:Y:S01]  /*1c50*/  ISETP.GE.U32.AND P1, PT, R0, 0x60, PT ;  /* 0x000000600000780c */ /* 0x000fe20003f26070 */
[----:B------:R-:W-:Y:S01]  /*1c60*/  BSSY.RECONVERGENT B0, `(.L_x_79169) ;  /* 0x0000025000007945 */ /* 0x000fe20003800200 */
[----:B------:R-:W-:-:S11]  /*1c70*/  LOP3.LUT R2, R2, 0xffbfffff, RZ, 0xc0, !PT ;  /* 0xffbfffff02027812 */ /* 0x000fd600078ec0ff */
[----:B------:R-:W-:Y:S01]  /*1c80*/  @P1 LOP3.LUT R2, R2, 0x400000, RZ, 0xfc, !PT ;  /* 0x0040000002021812 */ /* 0x000fe200078efcff */
[----:B------:R-:W-:Y:S06]  /*1c90*/  @!P1 BRA `(.L_x_79170) ;  /* 0x0000000000849947 */ /* 0x000fec0003800000 */
[----:B------:R-:W-:Y:S01]  /*1ca0*/  ISETP.NE.U32.AND P1, PT, R60, RZ, PT ;  /* 0x000000ff3c00720c */ /* 0x000fe20003f25070 */
[----:B0-2---:R-:W0:Y:S03]  /*1cb0*/  LDC.64 R68, c[0x0][0x390] ;  /* 0x0000e400ff447b82 */ /* 0x005e260000000a00 */
        /* <DEDUP_REMOVED lines=27> */
.L_x_79171:
[----:B------:R-:W0:Y:S02]  /*1e70*/  @P0 LDC.64 R68, c[0x0][0x3a8] ;  /* 0x0000ea00ff440b82 */ /* 0x000e240000000a00 */
[C---:B0-----:R-:W-:Y:S01]  /*1e80*/  @P0 IMAD.WIDE.U32 R68, R103.reuse, 0x10, R68 ;  /* 0x0000001067440825 */ /* 0x041fe200078e0044 */
[----:B------:R-:W-:-:S04]  /*1e90*/  IADD3 R103, PT, PT, R103, 0x20, RZ ;  /* 0x0000002067677810 */ /* 0x000fc80007ffe0ff */
[----:B------:R1:W-:Y:S03]  /*1ea0*/  @P0 STG.E.128 desc[UR6][R68.64], R64 ;  /* 0x0000004044000986 */ /* 0x0003e6000c101d06 */
.L_x_79170:
[----:B------:R-:W-:Y:S05]  /*1eb0*/  BSYNC.RECONVERGENT B0 ;  /* 0x0000000000007941 */ /* 0x000fea0003800200 */
.L_x_79169:
[----:B------:R-:W-:Y:S01]  /*1ec0*/  ISETP.GE.U32.AND P1, PT, R0, 0x80, PT ;  /* 0x000000800000780c */ /* 0x000fe20003f26070 */
[----:B------:R-:W-:Y:S01]  /*1ed0*/  BSSY.RECONVERGENT B0, `(.L_x_79172) ;  /* 0x0000025000007945 */ /* 0x000fe20003800200 */
[----:B------:R-:W-:-:S11]  /*1ee0*/  LOP3.LUT R2, R2, 0xff7fffff, RZ, 0xc0, !PT ;  /* 0xff7fffff02027812 */ /* 0x000fd600078ec0ff */
[----:B------:R-:W-:Y:S01]  /*1ef0*/  @P1 LOP3.LUT R2, R2, 0x800000, RZ, 0xfc, !PT ;  /* 0x0080000002021812 */ /* 0x000fe200078efcff */
[----:B------:R-:W-:Y:S06]  /*1f00*/  @!P1 BRA `(.L_x_79173) ;  /* 0x0000000000849947 */ /* 0x000fec0003800000 */
[----:B------:R-:W-:Y:S01]  /*1f10*/  ISETP.NE.U32.AND P1, PT, R60, RZ, PT ;  /* 0x000000ff3c00720c */ /* 0x000fe20003f25070 */
[----:B012---:R-:W0:Y:S03]  /*1f20*/  LDC.64 R68, c[0x0][0x390] ;  /* 0x0000e400ff447b82 */ /* 0x007e260000000a00 */
        /* <DEDUP_REMOVED lines=27> */
.L_x_79174:
[----:B------:R-:W0:Y:S02]  /*20e0*/  @P0 LDC.64 R68, c[0x0][0x3a8] ;  /* 0x0000ea00ff440b82 */ /* 0x000e240000000a00 */
[C---:B0-----:R-:W-:Y:S01]  /*20f0*/  @P0 IMAD.WIDE.U32 R68, R103.reuse, 0x10, R68 ;  /* 0x0000001067440825 */ /* 0x041fe200078e0044 */
[----:B------:R-:W-:-:S04]  /*2100*/  IADD3 R103, PT, PT, R103, 0x20, RZ ;  /* 0x0000002067677810 */ /* 0x000fc80007ffe0ff */
[----:B------:R3:W-:Y:S03]  /*2110*/  @P0 STG.E.128 desc[UR6][R68.64], R64 ;  /* 0x0000004044000986 */ /* 0x0007e6000c101d06 */
.L_x_79173:
[----:B------:R-:W-:Y:S05]  /*2120*/  BSYNC.RECONVERGENT B0 ;  /* 0x0000000000007941 */ /* 0x000fea0003800200 */
.L_x_79172:
[----:B------:R-:W-:Y:S01]  /*2130*/  ISETP.GE.U32.AND P1, PT, R0, 0xa0, PT ;  /* 0x000000a00000780c */ /* 0x000fe20003f26070 */
[----:B------:R-:W-:Y:S01]  /*2140*/  BSSY.RECONVERGENT B0, `(.L_x_79175) ;  /* 0x0000025000007945 */ /* 0x000fe20003800200 */
[----:B------:R-:W-:-:S11]  /*2150*/  LOP3.LUT R3, R3, 0xfffffffb, RZ, 0xc0, !PT ;  /* 0xfffffffb03037812 */ /* 0x000fd600078ec0ff */
[----:B------:R-:W-:Y:S01]  /*2160*/  @P1 LOP3.LUT R3, R3, 0x4, RZ, 0xfc, !PT ;  /* 0x0000000403031812 */ /* 0x000fe200078efcff */
[----:B------:R-:W-:Y:S06]  /*2170*/  @!P1 BRA `(.L_x_79176) ;  /* 0x0000000000849947 */ /* 0x000fec0003800000 */
[----:B------:R-:W-:Y:S01]  /*2180*/  ISETP.NE.U32.AND P1, PT, R60, RZ, PT ;  /* 0x000000ff3c00720c */ /* 0x000fe20003f25070 */
[----:B0123--:R-:W0:Y:S03]  /*2190*/  LDC.64 R68, c[0x0][0x390] ;  /* 0x0000e400ff447b82 */ /* 0x00fe260000000a00 */
        /* <DEDUP_REMOVED lines=27> */
.L_x_79177:
[----:B------:R-:W0:Y:S02]  /*2350*/  @P0 LDC.64 R68, c[0x0][0x3a8] ;  /* 0x0000ea00ff440b82 */ /* 0x000e240000000a00 */
[C---:B0-----:R-:W-:Y:S01]  /*2360*/  @P0 IMAD.WIDE.U32 R68, R103.reuse, 0x10, R68 ;  /* 0x0000001067440825 */ /* 0x041fe200078e0044 */
[----:B------:R-:W-:-:S04]  /*2370*/  IADD3 R103, PT, PT, R103, 0x20, RZ ;  /* 0x0000002067677810 */ /* 0x000fc80007ffe0ff */
[----:B------:R4:W-:Y:S03]  /*2380*/  @P0 STG.E.128 desc[UR6][R68.64], R64 ;  /* 0x0000004044000986 */ /* 0x0009e6000c101d06 */
.L_x_79176:
[----:B------:R-:W-:Y:S05]  /*2390*/  BSYNC.RECONVERGENT B0 ;  /* 0x0000000000007941 */ /* 0x000fea0003800200 */
.L_x_79175:
[----:B------:R-:W-:Y:S01]  /*23a0*/  ISETP.GE.U32.AND P1, PT, R0, 0xc0, PT ;  /* 0x000000c00000780c */ /* 0x000fe20003f26070 */
[----:B------:R-:W-:Y:S01]  /*23b0*/  BSSY.RECONVERGENT B0, `(.L_x_79178) ;  /* 0x0000025000007945 */ /* 0x000fe20003800200 */
[----:B------:R-:W-:-:S11]  /*23c0*/  LOP3.LUT R3, R3, 0xfffffffd, RZ, 0xc0, !PT ;  /* 0xfffffffd03037812 */ /* 0x000fd600078ec0ff */
[----:B------:R-:W-:Y:S01]  /*23d0*/  @P1 LOP3.LUT R3, R3, 0x2, RZ, 0xfc, !PT ;  /* 0x0000000203031812 */ /* 0x000fe200078efcff */
[----:B------:R-:W-:Y:S06]  /*23e0*/  @!P1 BRA `(.L_x_79179) ;  /* 0x0000000000849947 */ /* 0x000fec0003800000 */
[----:B------:R-:W-:Y:S01]  /*23f0*/  ISETP.NE.U32.AND P1, PT, R60, RZ, PT ;  /* 0x000000ff3c00720c */ /* 0x000fe20003f25070 */
[----:B01234-:R-:W0:Y:S03]  /*2400*/  LDC.64 R68, c[0x0][0x390] ;  /* 0x0000e400ff447b82 */ /* 0x01fe260000000a00 */
        /* <DEDUP_REMOVED lines=27> */
.L_x_79180:
[----:B------:R-:W0:Y:S02]  /*25c0*/  @P0 LDC.64 R68, c[0x0][0x3a8] ;  /* 0x0000ea00ff440b82 */ /* 0x000e240000000a00 */
[C---:B0-----:R-:W-:Y:S01]  /*25d0*/  @P0 IMAD.WIDE.U32 R68, R103.reuse, 0x10, R68 ;  /* 0x0000001067440825 */ /* 0x041fe200078e0044 */
[----:B------:R-:W-:-:S04]  /*25e0*/  IADD3 R103, PT, PT, R103, 0x20, RZ ;  /* 0x0000002067677810 */ /* 0x000fc80007ffe0ff */
[----:B------:R0:W-:Y:S03]  /*25f0*/  @P0 STG.E.128 desc[UR6][R68.64], R64 ;  /* 0x0000004044000986 */ /* 0x0001e6000c101d06 */
.L_x_79179:
[----:B------:R-:W-:Y:S05]  /*2600*/  BSYNC.RECONVERGENT B0 ;  /* 0x0000000000007941 */ /* 0x000fea0003800200 */
.L_x_79178:
        /* <DEDUP_REMOVED lines=34> */
.L_x_79183:
[----:B------:R-:W0:Y:S02]  /*2830*/  @P0 LDC.64 R68, c[0x0][0x3a8] ;  /* 0x0000ea00ff440b82 */ /* 0x000e240000000a00 */
[C---:B0-----:R-:W-:Y:S01]  /*2840*/  @P0 IMAD.WIDE.U32 R68, R103.reuse, 0x10, R68 ;  /* 0x0000001067440825 */ /* 0x041fe200078e0044 */
[----:B------:R-:W-:-:S04]  /*2850*/  IADD3 R103, PT, PT, R103, 0x20, RZ ;  /* 0x0000002067677810 */ /* 0x000fc80007ffe0ff */
[----:B------:R0:W-:Y:S03]  /*2860*/  @P0 STG.E.128 desc[UR6][R68.64], R64 ;  /* 0x0000004044000986 */ /* 0x0001e6000c101d06 */
.L_x_79182:
[----:B------:R-:W-:Y:S05]  /*2870*/  BSYNC.RECONVERGENT B0 ;  /* 0x0000000000007941 */ /* 0x000fea0003800200 */
.L_x_79181:
        /* <DEDUP_REMOVED lines=34> */
.L_x_79186:
[----:B------:R-:W0:Y:S02]  /*2aa0*/  @P0 LDC.64 R68, c[0x0][0x3a8] ;  /* 0x0000ea00ff440b82 */ /* 0x000e240000000a00 */
[C---:B0-----:R-:W-:Y:S01]  /*2ab0*/  @P0 IMAD.WIDE.U32 R68, R103.reuse, 0x10, R68 ;  /* 0x0000001067440825 */ /* 0x041fe200078e0044 */
[----:B------:R-:W-:-:S04]  /*2ac0*/  IADD3 R103, PT, PT, R103, 0x20, RZ ;  /* 0x0000002067677810 */ /* 0x000fc80007ffe0ff */
[----:B------:R0:W-:Y:S03]  /*2ad0*/  @P0 STG.E.128 desc[UR6][R68.64], R64 ;  /* 0x0000004044000986 */ /* 0x0001e6000c101d06 */
.L_x_79185:
[----:B------:R-:W-:Y:S05]  /*2ae0*/  BSYNC.RECONVERGENT B0 ;  /* 0x0000000000007941 */ /* 0x000fea0003800200 */
.L_x_79184:
        /* <DEDUP_REMOVED lines=34> */
.L_x_79189:
[----:B------:R-:W0:Y:S02]  /*2d10*/  @P0 LDC.64 R68, c[0x0][0x3a8] ;  /* 0x0000ea00ff440b82 */ /* 0x000e240000000a00 */
[C---:B0-----:R-:W-:Y:S01]  /*2d20*/  @P0 IMAD.WIDE.U32 R68, R103.reuse, 0x10, R68 ;  /* 0x0000001067440825 */ /* 0x041fe200078e0044 */
[----:B------:R-:W-:-:S04]  /*2d30*/  IADD3 R103, PT, PT, R103, 0x20, RZ ;  /* 0x0000002067677810 */ /* 0x000fc80007ffe0ff */
[----:B------:R0:W-:Y:S03]  /*2d40*/  @P0 STG.E.128 desc[UR6][R68.64], R64 ;  /* 0x0000004044000986 */ /* 0x0001e6000c101d06 */
.L_x_79188:
[----:B------:R-:W-:Y:S05]  /*2d50*/  BSYNC.RECONVERGENT B0 ;  /* 0x0000000000007941 */ /* 0x000fea0003800200 */
.L_x_79187:
        /* <DEDUP_REMOVED lines=34> */
.L_x_79192:
[----:B------:R-:W0:Y:S02]  /*2f80*/  @P0 LDC.64 R68, c[0x0][0x3a8] ;  /* 0x0000ea00ff440b82 */ /* 0x000e240000000a00 */
[C---:B0-----:R-:W-:Y:S01]  /*2f90*/  @P0 IMAD.WIDE.U32 R68, R103.reuse, 0x10, R68 ;  /* 0x0000001067440825 */ /* 0x041fe200078e0044 */
[----:B------:R-:W-:-:S04]  /*2fa0*/  IADD3 R103, PT, PT, R103, 0x20, RZ ;  /* 0x0000002067677810 */ /* 0x000fc80007ffe0ff */
[----:B------:R0:W-:Y:S03]  /*2fb0*/  @P0 STG.E.128 desc[UR6][R68.64], R64 ;  /* 0x0000004044000986 */ /* 0x0001e6000c101d06 */
.L_x_79191:
[----:B------:R-:W-:Y:S05]  /*2fc0*/  BSYNC.RECONVERGENT B0 ;  /* 0x0000000000007941 */ /* 0x000fea0003800200 */
.L_x_79190:
        /* <DEDUP_REMOVED lines=34> */
.L_x_79195:
[----:B------:R-:W0:Y:S02]  /*31f0*/  @P0 LDC.64 R68, c[0x0][0x3a8] ;  /* 0x0000ea00ff440b82 */ /* 0x000e240000000a00 */
[C---:B0-----:R-:W-:Y:S01]  /*3200*/  @P0 IMAD.WIDE.U32 R68, R103.reuse, 0x10, R68 ;  /* 0x0000001067440825 */ /* 0x041fe200078e0044 */
[----:B------:R-:W-:-:S04]  /*3210*/  IADD3 R103, PT, PT, R103, 0x20, RZ ;  /* 0x0000002067677810 */ /* 0x000fc80007ffe0ff */
[----:B------:R0:W-:Y:S03]  /*3220*/  @P0 STG.E.128 desc[UR6][R68.64], R64 ;  /* 0x0000004044000986 */ /* 0x0001e6000c101d06 */
.L_x_79194:
[----:B------:R-:W-:Y:S05]  /*3230*/  BSYNC.RECONVERGENT B0 ;  /* 0x0000000000007941 */ /* 0x000fea0003800200 */
.L_x_79193:
        /* <DEDUP_REMOVED lines=34> */
.L_x_79198:
[----:B------:R-:W0:Y:S02]  /*3460*/  @P0 LDC.64 R68, c[0x0][0x3a8] ;  /* 0x0000ea00ff440b82 */ /* 0x000e240000000a00 */
[C---:B0-----:R-:W-:Y:S01]  /*3470*/  @P0 IMAD.WIDE.U32 R68, R103.reuse, 0x10, R68 ;  /* 0x0000001067440825 */ /* 0x041fe200078e0044 */
[----:B------:R-:W-:-:S04]  /*3480*/  IADD3 R103, PT, PT, R103, 0x20, RZ ;  /* 0x0000002067677810 */ /* 0x000fc80007ffe0ff */
[----:B------:R0:W-:Y:S03]  /*3490*/  @P0 STG.E.128 desc[UR6][R68.64], R64 ;  /* 0x0000004044000986 */ /* 0x0001e6000c101d06 */
.L_x_79197:
[----:B------:R-:W-:Y:S05]  /*34a0*/  BSYNC.RECONVERGENT B0 ;  /* 0x0000000000007941 */ /* 0x000fea0003800200 */
.L_x_79196:
        /* <DEDUP_REMOVED lines=34> */
.L_x_79201:
[----:B------:R-:W0:Y:S02]  /*36d0*/  @P0 LDC.64 R68, c[0x0][0x3a8] ;  /* 0x0000ea00ff440b82 */ /* 0x000e240000000a00 */
[C---:B0-----:R-:W-:Y:S01]  /*36e0*/  @P0 IMAD.WIDE.U32 R68, R103.reuse, 0x10, R68 ;  /* 0x0000001067440825 */ /* 0x041fe200078e0044 */
[----:B------:R-:W-:-:S04]  /*36f0*/  IADD3 R103, PT, PT, R103, 0x20, RZ ;  /* 0x0000002067677810 */ /* 0x000fc80007ffe0ff */
[----:B------:R0:W-:Y:S03]  /*3700*/  @P0 STG.E.128 desc[UR6][R68.64], R64 ;  /* 0x0000004044000986 */ /* 0x0001e6000c101d06 */
.L_x_79200:
[----:B------:R-:W-:Y:S05]  /*3710*/  BSYNC.RECONVERGENT B0 ;  /* 0x0000000000007941 */ /* 0x000fea0003800200 */
.L_x_79199:
        /* <DEDUP_REMOVED lines=34> */
.L_x_79204:
[----:B------:R-:W0:Y:S02]  /*3940*/  @P0 LDC.64 R68, c[0x0][0x3a8] ;  /* 0x0000ea00ff440b82 */ /* 0x000e240000000a00 */
[C---:B0-----:R-:W-:Y:S01]  /*3950*/  @P0 IMAD.WIDE.U32 R68, R103.reuse, 0x10, R68 ;  /* 0x0000001067440825 */ /* 0x041fe200078e0044 */
[----:B------:R-:W-:-:S04]  /*3960*/  IADD3 R103, PT, PT, R103, 0x20, RZ ;  /* 0x0000002067677810 */ /* 0x000fc80007ffe0ff */
[----:B------:R0:W-:Y:S03]  /*3970*/  @P0 STG.E.128 desc[UR6][R68.64], R64 ;  /* 0x0000004044000986 */ /* 0x0001e6000c101d06 */
.L_x_79203:
[----:B------:R-:W-:Y:S05]  /*3980*/  BSYNC.RECONVERGENT B0 ;  /* 0x0000000000007941 */ /* 0x000fea0003800200 */
.L_x_79202:
        /* <DEDUP_REMOVED lines=34> */
.L_x_79207:
[----:B------:R-:W0:Y:S02]  /*3bb0*/  @P0 LDC.64 R68, c[0x0][0x3a8] ;  /* 0x0000ea00ff440b82 */ /* 0x000e240000000a00 */
[C---:B0-----:R-:W-:Y:S01]  /*3bc0*/  @P0 IMAD.WIDE.U32 R68, R103.reuse, 0x10, R68 ;  /* 0x0000001067440825 */ /* 0x041fe200078e0044 */
[----:B------:R-:W-:-:S04]  /*3bd0*/  IADD3 R103, PT, PT, R103, 0x20, RZ ;  /* 0x0000002067677810 */ /* 0x000fc80007ffe0ff */
[----:B------:R0:W-:Y:S03]  /*3be0*/  @P0 STG.E.128 desc[UR6][R68.64], R64 ;  /* 0x0000004044000986 */ /* 0x0001e6000c101d06 */
.L_x_79206:
[----:B------:R-:W-:Y:S05]  /*3bf0*/  BSYNC.RECONVERGENT B0 ;  /* 0x0000000000007941 */ /* 0x000fea0003800200 */
.L_x_79205:
        /* <DEDUP_REMOVED lines=34> */
.L_x_79210:
[----:B------:R-:W0:Y:S02]  /*3e20*/  @P0 LDC.64 R68, c[0x0][0x3a8] ;  /* 0x0000ea00ff440b82 */ /* 0x000e240000000a00 */
[C---:B0-----:R-:W-:Y:S01]  /*3e30*/  @P0 IMAD.WIDE.U32 R68, R103.reuse, 0x10, R68 ;  /* 0x0000001067440825 */ /* 0x041fe200078e0044 */
[----:B------:R-:W-:-:S04]  /*3e40*/  IADD3 R103, PT, PT, R103, 0x20, RZ ;  /* 0x0000002067677810 */ /* 0x000fc80007ffe0ff */
[----:B------:R0:W-:Y:S03]  /*3e50*/  @P0 STG.E.128 desc[UR6][R68.64], R64 ;  /* 0x0000004044000986 */ /* 0x0001e6000c101d06 */
.L_x_79209:
[----:B------:R-:W-:Y:S05]  /*3e60*/  BSYNC.RECONVERGENT B0 ;  /* 0x0000000000007941 */ /* 0x000fea0003800200 */
.L_x_79208:
        /* <DEDUP_REMOVED lines=34> */
.L_x_79213:
[----:B------:R-:W0:Y:S02]  /*4090*/  @P0 LDC.64 R68, c[0x0][0x3a8] ;  /* 0x0000ea00ff440b82 */ /* 0x000e240000000a00 */
[C---:B0-----:R-:W-:Y:S01]  /*40a0*/  @P0 IMAD.WIDE.U32 R68, R103.reuse, 0x10, R68 ;  /* 0x0000001067440825 */ /* 0x041fe200078e0044 */
[----:B------:R-:W-:-:S04]  /*40b0*/  IADD3 R103, PT, PT, R103, 0x20, RZ ;  /* 0x0000002067677810 */ /* 0x000fc80007ffe0ff */
[----:B------:R0:W-:Y:S03]  /*40c0*/  @P0 STG.E.128 desc[UR6][R68.64], R64 ;  /* 0x0000004044000986 */ /* 0x0001e6000c101d06 */
.L_x_79212:
[----:B------:R-:W-:Y:S05]  /*40d0*/  BSYNC.RECONVERGENT B0 ;  /* 0x0000000000007941 */ /* 0x000fea0003800200 */
.L_x_79211:
        /* <DEDUP_REMOVED lines=31> */
[-C--:B------:R-:W-:Y:S02]  /*42d0*/  @!P1 MOV R77, R40.reuse ;  /* 0x00000028004d9202 */ /* 0x080fe40000000f00 */
[-C--:B------:R-:W-:Y:S02]  /*42e0*/  @P1 MOV R77, R40.reuse ;  /* 0x00000028004d1202 */ /* 0x080fe40000000f00 */
[----:B------:R-:W-:-:S02]  /*42f0*/  @P1 MOV R65, R40 ;  /* 0x0000002800411202 */ /* 0x000fc40000000f00 */
[-C--:B------:R-:W-:Y:S02]  /*4300*/  @!P1 MOV R40, R59.reuse ;  /* 0x0000003b00289202 */ /* 0x080fe40000000f00 */
[-C--:B------:R-:W-:Y:S02]  /*4310*/  @P1 MOV R40, R59.reuse ;  /* 0x0000003b00281202 */ /* 0x080fe40000000f00 */
[----:B------:R-:W-:Y:S02]  /*4320*/  @P1 MOV R66, R59 ;  /* 0x0000003b00421202 */ /* 0x000fe40000000f00 */
[-C--:B------:R-:W-:Y:S02]  /*4330*/  @!P1 MOV R59, R71.reuse ;  /* 0x00000047003b9202 */ /* 0x080fe40000000f00 */
[-C--:B------:R-:W-:Y:S02]  /*4340*/  @P1 MOV R59, R71.reuse ;  /* 0x00000047003b1202 */ /* 0x080fe40000000f00 */
[----:B------:R-:W-:-:S07]  /*4350*/  @P1 MOV R67, R71 ;  /* 0x0000004700431202 */ /* 0x000fce0000000f00 */
.L_x_79216:
[----:B------:R-:W0:Y:S02]  /*4360*/  @P0 LDC.64 R68, c[0x0][0x3a8] ;  /* 0x0000ea00ff440b82 */ /* 0x000e240000000a00 */
[C---:B0-----:R-:W-:Y:S01]  /*4370*/  @P0 IMAD.WIDE.U32 R68, R103.reuse, 0x10, R68 ;  /* 0x0000001067440825 */ /* 0x041fe200078e0044 */
[----:B------:R-:W-:-:S04]  /*4380*/  IADD3 R103, PT, PT, R103, 0x20, RZ ;  /* 0x0000002067677810 */ /* 0x000fc80007ffe0ff */
[----:B------:R0:W-:Y:S03]  /*4390*/  @P0 STG.E.128 desc[UR6][R68.64], R64 ;  /* 0x0000004044000986 */ /* 0x0001e6000c101d06 */
.L_x_79215:
[----:B------:R-:W-:Y:S05]  /*43a0*/  BSYNC.RECONVERGENT B0 ;  /* 0x0000000000007941 */ /* 0x000fea0003800200 */
.L_x_79214:
        /* <DEDUP_REMOVED lines=28> */
[-C--:B------:R-:W-:Y:S02]  /*4570*/  @!P1 MOV R78, R41.reuse ;  /* 0x00000029004e9202 */ /* 0x080fe40000000f00 */
[-C--:B------:R-:W-:Y:S02]  /*4580*/  @P1 MOV R78, R41.reuse ;  /* 0x00000029004e1202 */ /* 0x080fe40000000f00 */
[----:B------:R-:W-:Y:S02]  /*4590*/  @P1 MOV R65, R41 ;  /* 0x0000002900411202 */ /* 0x000fe40000000f00 */
[----:B------:R-:W-:Y:S02]  /*45a0*/  @!P1 MOV R97, R68 ;  /* 0x0000004400619202 */ /* 0x000fe40000000f00 */
[----:B------:R-:W-:Y:S02]  /*45b0*/  @!P1 MOV R41, R70 ;  /* 0x0000004600299202 */ /* 0x000fe40000000f00 */
[----:B------:R-:W-:-:S02]  /*45c0*/  @!P1 MOV R76, R71 ;  /* 0x00000047004c9202 */ /* 0x000fc40000000f00 */
[-C--:B------:R-:W-:Y:S02]  /*45d0*/  @P1 MOV R97, R68.reuse ;  /* 0x0000004400611202 */ /* 0x080fe40000000f00 */
[----:B------:R-:W-:Y:S02]  /*45e0*/  @P1 MOV R64, R68 ;  /* 0x0000004400401202 */ /* 0x000fe40000000f00 */
[-C--:B------:R-:W-:Y:S02]  /*45f0*/  @P1 MOV R41, R70.reuse ;  /* 0x0000004600291202 */ /* 0x080fe40000000f00 */
[----:B------:R-:W-:Y:S02]  /*4600*/  @P1 MOV R66, R70 ;  /* 0x0000004600421202 */ /* 0x000fe40000000f00 */
[-C--:B------:R-:W-:Y:S02]  /*4610*/  @P1 MOV R76, R71.reuse ;  /* 0x00000047004c1202 */ /* 0x080fe40000000f00 */
[----:B------:R-:W-:-:S07]  /*4620*/  @P1 MOV R67, R71 ;  /* 0x0000004700431202 */ /* 0x000fce0000000f00 */
.L_x_79219:
[----:B------:R-:W0:Y:S02]  /*4630*/  @P0 LDC.64 R68, c[0x0][0x3a8] ;  /* 0x0000ea00ff440b82 */ /* 0x000e240000000a00 */
[C---:B0-----:R-:W-:Y:S01]  /*4640*/  @P0 IMAD.WIDE.U32 R68, R103.reuse, 0x10, R68 ;  /* 0x0000001067440825 */ /* 0x041fe200078e0044 */
[----:B------:R-:W-:-:S04]  /*4650*/  IADD3 R103, PT, PT, R103, 0x20, RZ ;  /* 0x0000002067677810 */ /* 0x000fc80007ffe0ff */
[----:B------:R0:W-:Y:S03]  /*4660*/  @P0 STG.E.128 desc[UR6][R68.64], R64 ;  /* 0x0000004044000986 */ /* 0x0001e6000c101d06 */
.L_x_79218:
[----:B------:R-:W-:Y:S05]  /*4670*/  BSYNC.RECONVERGENT B0 ;  /* 0x0000000000007941 */ /* 0x000fea0003800200 */
.L_x_79217:
        /* <DEDUP_REMOVED lines=9> */
[----:B0-----:R-:W-:-:S06]  /*4710*/  IMAD.WIDE.U32 R68, R103, 0x10, R68 ;  /* 0x0000001067447825 */ /* 0x001fcc00078e0044 */
[----:B------:R-:W2:Y:S01]  /*4720*/  LDG.E.128 R68, desc[UR6][R68.64] ;  /* 0x0000000644447981 */ /* 0x000ea2000c1e1d00 */
[----:B-1----:R-:W-:-:S05]  /*4730*/  @P1 IMAD.WIDE.U32 R60, R103, 0x10, R60 ;  /* 0x00000010673c1825 */ /* 0x002fca00078e003c */
[----:B------:R-:W2:Y:S02]  /*4740*/  @P1 LDG.E.128 R72, desc[UR6][R60.64] ;  /* 0x000000063c481981 */ /* 0x000ea4000c1e1d00 */
[-C--:B--2--5:R-:W-:Y:S01]  /*4750*/  @P1 FFMA.FTZ R101, R68, R100.reuse, R72 ;  /* 0x0000006444651223 */ /* 0x0a4fe20000010048 */
[-C--:B------:R-:W-:Y:S01]  /*4760*/  @P1 FFMA.FTZ R99, R69, R100.reuse, R73 ;  /* 0x0000006445631223 */ /* 0x080fe20000010049 */
[-C--:B------:R-:W-:Y:S01]  /*4770*/  @P1 FFMA.FTZ R98, R70, R100.reuse, R74 ;  /* 0x0000006446621223 */ /* 0x080fe2000001004a */
[----:B------:R-:W-:Y:S02]  /*4780*/  @P1 FFMA.FTZ R79, R71, R100, R75 ;  /* 0x00000064474f1223 */ /* 0x000fe4000001004b */
        /* <DEDUP_REMOVED lines=23> */
.L_x_79222:
[----:B------:R-:W0:Y:S02]  /*4900*/  @P0 LDC.64 R60, c[0x0][0x3a8] ;  /* 0x0000ea00ff3c0b82 */ /* 0x000e240000000a00 */
[----:B0-----:R-:W-:-:S05]  /*4910*/  @P0 IMAD.WIDE.U32 R60, R103, 0x10, R60 ;  /* 0x00000010673c0825 */ /* 0x001fca00078e003c */
[----:B------:R0:W-:Y:S02]  /*4920*/  @P0 STG.E.128 desc[UR6][R60.64], R64 ;  /* 0x000000403c000986 */ /* 0x0001e4000c101d06 */
.L_x_79221:
[----:B------:R-:W-:Y:S05]  /*4930*/  BSYNC.RECONVERGENT B0 ;  /* 0x0000000000007941 */ /* 0x000fea0003800200 */
.L_x_79220:
[----:B0-----:R-:W-:Y:S01]  /*4940*/  FADD.FTZ R61, RZ, R5 ;  /* 0x00000005ff3d7221 */ /* 0x001fe20000010000 */
        /* <DEDUP_REMOVED lines=11> */
[----:B------:R-:W-:Y:S01]  /*4a00*/  FADD.FTZ R60, R80, R62 ;  /* 0x0000003e503c7221 */ /* 0x000fe20000010000 */
        /* <DEDUP_REMOVED lines=123> */
[----:B------:R-:W-:Y:S01]  /*51c0*/  ISETP.GT.U32.AND P6, PT, R0, 0xbf, PT ;  /* 0x000000bf0000780c */ /* 0x000fe20003fc4070 */
[----:B0-----:R-:W-:-:S05]  /*51d0*/  FADD.FTZ R62, R62, R60 ;  /* 0x0000003c3e3e7221 */ /* 0x001fca0000010000 */
[----:B-1234-:R-:W0:Y:S02]  /*51e0*/  SHFL.BFLY PT, R69, R62, 0x2, 0x1f ;  /* 0x0c401f003e457f89 */ /* 0x01ee2400000e0000 */
        /* <DEDUP_REMOVED lines=193> */
.L_x_79276:
        /* <DEDUP_REMOVED lines=8> */
[----:B------:R-:W0:Y:S01]  /*5e80*/  @!P1 LDC.64 R60, c[0x0][0x3c0] ;  /* 0x0000f000ff3c9b82 */ /* 0x000e220000000a00 */
[----:B------:R-:W-:Y:S02]  /*5e90*/  FSEL R68, R62, RZ, !P0 ;  /* 0x000000ff3e447208 */ /* 0x000fe40004000000 */
[----:B------:R-:W1:Y:S01]  /*5ea0*/  MUFU.RSQ R69, R63 ;  /* 0x0000003f00457308 */ /* 0x000e620000001400 */
[----:B0-----:R-:W-:-:S05]  /*5eb0*/  @!P1 IMAD.WIDE R60, R102, 0x4, R60 ;  /* 0x00000004663c9825 */ /* 0x001fca00078e023c */
[----:B------:R0:W-:Y:S02]  /*5ec0*/  @!P1 STG.E desc[UR6][R60.64], R62 ;  /* 0x0000003e3c009986 */ /* 0x0001e4000c101906 */
[----:B0-----:R-:W0:Y:S02]  /*5ed0*/  @!P1 LDC.64 R60, c[0x0][0x3c8] ;  /* 0x0000f200ff3c9b82 */ /* 0x001e240000000a00 */
[----:B0-----:R-:W-:-:S05]  /*5ee0*/  @!P1 IMAD.WIDE R60, R102, 0x4, R60 ;  /* 0x00000004663c9825 */ /* 0x001fca00078e023c */
[----:B-1----:R0:W-:Y:S01]  /*5ef0*/  @!P1 STG.E desc[UR6][R60.64], R69 ;  /* 0x000000453c009986 */ /* 0x0021e2000c101906 */
[----:B------:R-:W-:Y:S05]  /*5f00*/  @!P4 BRA `(.L_x_79225) ;  /* 0x000000000050c947 */ /* 0x000fea0003800000 */
[----:B------:R-:W2:Y:S01]  /*5f10*/  LDL R75, [R1+0x20] ;  /* 0x00002000014b7983 */ /* 0x000ea20000100800 */
[----:B------:R-:W1:Y:S03]  /*5f20*/  LDC.64 R70, c[0x0][0x428] ;  /* 0x00010a00ff467b82 */ /* 0x000e660000000a00 */
[----:B------:R-:W3:Y:S04]  /*5f30*/  LDL R74, [R1+0x24] ;  /* 0x00002400014a7983 */ /* 0x000ee80000100800 */
        /* <DEDUP_REMOVED lines=10> */
[C---:B-1----:R-:W-:Y:S01]  /*5fe0*/  IMAD.WIDE.U32 R70, R4.reuse, 0x10, R70 ;  /* 0x0000001004467825 */ /* 0x042fe200078e0046 */
[----:B------:R-:W-:-:S03]  /*5ff0*/  IADD3 R4, PT, PT, R4, 0x20, RZ ;  /* 0x0000002004047810 */ /* 0x000fc60007ffe0ff */
[----:B--2---:R-:W-:Y:S01]  /*6000*/  FFMA.FTZ R60, R60, R75, R112 ;  /* 0x0000004b3c3c7223 */ /* 0x004fe20000010070 */
[----:B---3--:R-:W-:Y:S01]  /*6010*/  FFMA.FTZ R61, R61, R74, R113 ;  /* 0x0000004a3d3d7223 */ /* 0x008fe20000010071 */
[----:B----4-:R-:W-:Y:S01]  /*6020*/  FFMA.FTZ R62, R62, R73, R114 ;  /* 0x000000493e3e7223 */ /* 0x010fe20000010072 */
[----:B------:R-:W-:-:S05]  /*6030*/  FFMA.FTZ R63, R63, R72, R115 ;  /* 0x000000483f3f7223 */ /* 0x000fca0000010073 */
[----:B------:R1:W-:Y:S02]  /*6040*/  STG.E.128 desc[UR6][R70.64], R60 ;  /* 0x0000003c46007986 */ /* 0x0003e4000c101d06 */
.L_x_79225:
[----:B------:R-:W-:Y:S05]  /*6050*/  BSYNC.RECONVERGENT B0 ;  /* 0x0000000000007941 */ /* 0x000fea0003800200 */
.L_x_79224:
[----:B------:R-:W-:Y:S01]  /*6060*/  ISETP.GE.U32.AND P0, PT, R0, 0x40, PT ;  /* 0x000000400000780c */ /* 0x000fe20003f06070 */
[----:B------:R-:W-:-:S12]  /*6070*/  BSSY.RECONVERGENT B0, `(.L_x_79226) ;  /* 0x0000016000007945 */ /* 0x000fd80003800200 */
[----:B------:R-:W-:Y:S05]  /*6080*/  @!P0 BRA `(.L_x_79227) ;  /* 0x0000000000508947 */ /* 0x000fea0003800000 */
[----:B------:R-:W2:Y:S01]  /*6090*/  LDL R75, [R1+0x10] ;  /* 0x00001000014b7983 */ /* 0x000ea20000100800 */
[----:B-1----:R-:W1:Y:S03]  /*60a0*/  LDC.64 R70, c[0x0][0x428] ;  /* 0x00010a00ff467b82 */ /* 0x002e660000000a00 */
        /* <DEDUP_REMOVED lines=18> */
.L_x_79227:
[----:B------:R-:W-:Y:S05]  /*61d0*/  BSYNC.RECONVERGENT B0 ;  /* 0x0000000000007941 */ /* 0x000fea0003800200 */
.L_x_79226:
[----:B------:R-:W-:Y:S01]  /*61e0*/  ISETP.GE.U32.AND P0, PT, R0, 0x60, PT ;  /* 0x000000600000780c */ /* 0x000fe20003f06070 */
[----:B------:R-:W-:-:S12]  /*61f0*/  BSSY.RECONVERGENT B0, `(.L_x_79228) ;  /* 0x0000016000007945 */ /* 0x000fd80003800200 */
[----:B------:R-:W-:Y:S05]  /*6200*/  @!P0 BRA `(.L_x_79229) ;  /* 0x0000000000508947 */ /* 0x000fea0003800000 */
[----:B------:R-:W3:Y:S01]  /*6210*/  LDL R75, [R1] ;  /* 0x00000000014b7983 */ /* 0x000ee20000100800 */
[----:B-12---:R-:W1:Y:S03]  /*6220*/  LDC.64 R70, c[0x0][0x428] ;  /* 0x00010a00ff467b82 */ /* 0x006e660000000a00 */
[----:B------:R-:W2:Y:S04]  /*6230*/  LDL R74, [R1+0x4] ;  /* 0x00000400014a7983 */ /* 0x000ea80000100800 */
        /* <DEDUP_REMOVED lines=12> */
[----:B---3--:R-:W-:Y:S01]  /*6300*/  FFMA.FTZ R60, R60, R75, R120 ;  /* 0x0000004b3c3c7223 */ /* 0x008fe20000010078 */
[----:B--2---:R-:W-:Y:S01]  /*6310*/  FFMA.FTZ R61, R61, R74, R121 ;  /* 0x0000004a3d3d7223 */ /* 0x004fe20000010079 */
[----:B----4-:R-:W-:Y:S01]  /*6320*/  FFMA.FTZ R62, R62, R73, R122 ;  /* 0x000000493e3e7223 */ /* 0x010fe2000001007a */
[----:B------:R-:W-:-:S05]  /*6330*/  FFMA.FTZ R63, R63, R72, R123 ;  /* 0x000000483f3f7223 */ /* 0x000fca000001007b */
[----:B------:R3:W-:Y:S02]  /*6340*/  STG.E.128 desc[UR6][R70.64], R60 ;  /* 0x0000003c46007986 */ /* 0x0007e4000c101d06 */
.L_x_79229:
[----:B------:R-:W-:Y:S05]  /*6350*/  BSYNC.RECONVERGENT B0 ;  /* 0x0000000000007941 */ /* 0x000fea0003800200 */
.L_x_79228:
[----:B------:R-:W-:Y:S01]  /*6360*/  ISETP.GE.U32.AND P0, PT, R0, 0x80, PT ;  /* 0x000000800000780c */ /* 0x000fe20003f06070 */
[----:B------:R-:W-:-:S12]  /*6370*/  BSSY.RECONVERGENT B0, `(.L_x_79230) ;  /* 0x0000012000007945 */ /* 0x000fd80003800200 */
[----:B------:R-:W-:Y:S05]  /*6380*/  @!P0 BRA `(.L_x_79231) ;  /* 0x0000000000408947 */ /* 0x000fea0003800000 */
[----:B-123--:R-:W1:Y:S01]  /*6390*/  LDC.64 R70, c[0x0][0x428] ;  /* 0x00010a00ff467b82 */ /* 0x00ee620000000a00 */
        /* <DEDUP_REMOVED lines=12> */
[C---:B-1----:R-:W-:Y:S01]  /*6460*/  IMAD.WIDE.U32 R70, R4.reuse, 0x10, R70 ;  /* 0x0000001004467825 */ /* 0x042fe200078e0046 */
[----:B------:R-:W-:-:S04]  /*6470*/  IADD3 R4, PT, PT, R4, 0x20, RZ ;  /* 0x0000002004047810 */ /* 0x000fc80007ffe0ff */
[----:B------:R4:W-:Y:S03]  /*6480*/  STG.E.128 desc[UR6][R70.64], R60 ;  /* 0x0000003c46007986 */ /* 0x0009e6000c101d06 */
.L_x_79231:
[----:B------:R-:W-:Y:S05]  /*6490*/  BSYNC.RECONVERGENT B0 ;  /* 0x0000000000007941 */ /* 0x000fea0003800200 */
.L_x_79230:
[----:B------:R-:W-:Y:S01]  /*64a0*/  ISETP.GE.U32.AND P0, PT, R0, 0xa0, PT ;  /* 0x000000a00000780c */ /* 0x000fe20003f06070 */
[----:B------:R-:W-:-:S12]  /*64b0*/  BSSY.RECONVERGENT B0, `(.L_x_79232) ;  /* 0x0000012000007945 */ /* 0x000fd80003800200 */
[----:B------:R-:W-:Y:S05]  /*64c0*/  @!P0 BRA `(.L_x_79233) ;  /* 0x0000000000408947 */ /* 0x000fea0003800000 */
[----:B-1234-:R-:W1:Y:S01]  /*64d0*/  LDC.64 R70, c[0x0][0x428] ;  /* 0x00010a00ff467b82 */ /* 0x01ee620000000a00 */
        /* <DEDUP_REMOVED lines=15> */
.L_x_79233:
[----:B------:R-:W-:Y:S05]  /*65d0*/  BSYNC.RECONVERGENT B0 ;  /* 0x0000000000007941 */ /* 0x000fea0003800200 */
.L_x_79232:
        /* <DEDUP_REMOVED lines=16> */
[C---:B0-----:R-:W-:Y:S01]  /*66e0*/  IMAD.WIDE.U32 R70, R4.reuse, 0x10, R70 ;  /* 0x0000001004467825 */ /* 0x041fe200078e0046 */
[----:B------:R-:W-:-:S04]  /*66f0*/  IADD3 R4, PT, PT, R4, 0x20, RZ ;  /* 0x0000002004047810 */ /* 0x000fc80007ffe0ff */
[----:B------:R0:W-:Y:S03]  /*6700*/  STG.E.128 desc[UR6][R70.64], R60 ;  /* 0x0000003c46007986 */ /* 0x0001e6000c101d06 */
.L_x_79235:
[----:B------:R-:W-:Y:S05]  /*6710*/  BSYNC.RECONVERGENT B0 ;  /* 0x0000000000007941 */ /* 0x000fea0003800200 */
.L_x_79234:
        /* <DEDUP_REMOVED lines=19> */
.L_x_79237:
[----:B------:R-:W-:Y:S05]  /*6850*/  BSYNC.RECONVERGENT B0 ;  /* 0x0000000000007941 */ /* 0x000fea0003800200 */
.L_x_79236:
        /* <DEDUP_REMOVED lines=19> */
.L_x_79239:
[----:B------:R-:W-:Y:S05]  /*6990*/  BSYNC.RECONVERGENT B0 ;  /* 0x0000000000007941 */ /* 0x000fea0003800200 */
.L_x_79238:
        /* <DEDUP_REMOVED lines=19> */
.L_x_79241:
[----:B------:R-:W-:Y:S05]  /*6ad0*/  BSYNC.RECONVERGENT B0 ;  /* 0x0000000000007941 */ /* 0x000fea0003800200 */
.L_x_79240:
        /* <DEDUP_REMOVED lines=19> */
.L_x_79243:
[----:B------:R-:W-:Y:S05]  /*6c10*/  BSYNC.RECONVERGENT B0 ;  /* 0x0000000000007941 */ /* 0x000fea0003800200 */
.L_x_79242:
        /* <DEDUP_REMOVED lines=19> */
.L_x_79245:
[----:B------:R-:W-:Y:S05]  /*6d50*/  BSYNC.RECONVERGENT B0 ;  /* 0x0000000000007941 */ /* 0x000fea0003800200 */
.L_x_79244:
        /* <DEDUP_REMOVED lines=19> */
.L_x_79247:
[----:B------:R-:W-:Y:S05]  /*6e90*/  BSYNC.RECONVERGENT B0 ;  /* 0x0000000000007941 */ /* 0x000fea0003800200 */
.L_x_79246:
        /* <DEDUP_REMOVED lines=19> */
.L_x_79249:
[----:B------:R-:W-:Y:S05]  /*6fd0*/  BSYNC.RECONVERGENT B0 ;  /* 0x0000000000007941 */ /* 0x000fea0003800200 */
.L_x_79248:
        /* <DEDUP_REMOVED lines=19> */
.L_x_79251:
[----:B------:R-:W-:Y:S05]  /*7110*/  BSYNC.RECONVERGENT B0 ;  /* 0x0000000000007941 */ /* 0x000fea0003800200 */
.L_x_79250:
        /* <DEDUP_REMOVED lines=19> */
.L_x_79253:
[----:B------:R-:W-:Y:S05]  /*7250*/  BSYNC.RECONVERGENT B0 ;  /* 0x0000000000007941 */ /* 0x000fea0003800200 */
.L_x_79252:
        /* <DEDUP_REMOVED lines=19> */
.L_x_79255:
[----:B------:R-:W-:Y:S05]  /*7390*/  BSYNC.RECONVERGENT B0 ;  /* 0x0000000000007941 */ /* 0x000fea0003800200 */
.L_x_79254:
        /* <DEDUP_REMOVED lines=19> */
.L_x_79257:
[----:B------:R-:W-:Y:S05]  /*74d0*/  BSYNC.RECONVERGENT B0 ;  /* 0x0000000000007941 */ /* 0x000fea0003800200 */
.L_x_79256:
        /* <DEDUP_REMOVED lines=19> */
.L_x_79259:
[----:B------:R-:W-:Y:S05]  /*7610*/  BSYNC.RECONVERGENT B0 ;  /* 0x0000000000007941 */ /* 0x000fea0003800200 */
.L_x_79258:
        /* <DEDUP_REMOVED lines=19> */
.L_x_79261:
[----:B------:R-:W-:Y:S05]  /*7750*/  BSYNC.RECONVERGENT B0 ;  /* 0x0000000000007941 */ /* 0x000fea0003800200 */
.L_x_79260:
[----:B------:R-:W-:Y:S01]  /*7760*/  ISETP.GE.U32.AND P0, PT, R0, 0x280, PT ;  /* 0x000002800000780c */ /* 0x000fe20003f06070 */
        /* <DEDUP_REMOVED lines=11> */
[----:B------:R-:W0:Y:S01]  /*7820*/  LDC.64 R68, c[0x0][0x428] ;  /* 0x00010a00ff447b82 */ /* 0x000e220000000a00 */
[----:B------:R-:W-:Y:S01]  /*7830*/  FFMA.FTZ R60, R60, R108, R104 ;  /* 0x0000006c3c3c7223 */ /* 0x000fe20000010068 */
[----:B------:R-:W-:Y:S01]  /*7840*/  FFMA.FTZ R61, R61, R109, R105 ;  /* 0x0000006d3d3d7223 */ /* 0x000fe20000010069 */
[----:B------:R-:W-:Y:S01]  /*7850*/  FFMA.FTZ R62, R62, R110, R106 ;  /* 0x0000006e3e3e7223 */ /* 0x000fe2000001006a */
[----:B0-----:R-:W-:-:S05]  /*7860*/  IMAD.WIDE.U32 R68, R4, 0x10, R68 ;  /* 0x0000001004447825 */ /* 0x001fca00078e0044 */
[----:B------:R0:W-:Y:S02]  /*7870*/  STG.E.128 desc[UR6][R68.64], R60 ;  /* 0x0000003c44007986 */ /* 0x0001e4000c101d06 */
.L_x_79263:
[----:B------:R-:W-:Y:S05]  /*7880*/  BSYNC.RECONVERGENT B0 ;  /* 0x0000000000007941 */ /* 0x000fea0003800200 */
.L_x_79262:
[----:B01234-:R-:W0:Y:S02]  /*7890*/  LDC.64 R60, c[0x0][0x380] ;  /* 0x0000e000ff3c7b82 */ /* 0x01fe240000000a00 */
[----:B0-----:R-:W-:-:S04]  /*78a0*/  LEA R102, R60, R102, 0x2 ;  /* 0x000000663c667211 */ /* 0x001fc800078e10ff */
[----:B------:R-:W-:-:S13]  /*78b0*/  ISETP.GE.AND P0, PT, R102, R61, PT ;  /* 0x0000003d6600720c */ /* 0x000fda0003f06270 */
[----:B------:R-:W-:Y:S05]  /*78c0*/  @!P0 BRA `(.L_x_79264) ;  /* 0xffffff9c006c8947 */ /* 0x000fea000383ffff */
[----:B------:R-:W-:Y:S05]  /*78d0*/  EXIT ;  /* 0x000000000000794d */ /* 0x000fea0003800000 */
.L_x_79223:
[----:B------:R-:W-:Y:S01]  /*78e0*/  HFMA2 R63, -RZ, RZ, 0, 5.9604644775390625e-08 ;  /* 0x00000001ff3f7431 */ /* 0x000fe200000001ff */
[----:B------:R-:W-:Y:S01]  /*78f0*/  BSSY B0, `(.L_x_79265) ;  /* 0x0000007000007945 */ /* 0x000fe20003800000 */
[----:B------:R-:W-:Y:S02]  /*7900*/  MOV R70, R62 ;  /* 0x0000003e00467202 */ /* 0x000fe40000000f00 */
[----:B------:R-:W-:Y:S02]  /*7910*/  MOV R61, 0x1f ;  /* 0x0000001f003d7802 */ /* 0x000fe40000000f00 */
[----:B------:R-:W-:-:S07]  /*7920*/  MOV R60, 0xffffffff ;  /* 0xffffffff003c7802 */ /* 0x000fce0000000f00 */
[----:B-12345:R-:W-:Y:S05]  /*7930*/  WARPSYNC.COLLECTIVE R60, `(.L_x_79266) ;  /* 0x000000003c087348 */ /* 0x03efea0003c00000 */
[----:B------:R0:W0:Y:S02]  /*7940*/  SHFL.BFLY P6, R60, R70, R63, R61 ;  /* 0x0c00003f463c7389 */ /* 0x00002400000c003d */
[----:B012345:R-:W-:Y:S05]  /*7950*/  ENDCOLLECTIVE ;  /* 0x000000000000791b */ /* 0x03ffea0003800000 */
.L_x_79266:
[----:B------:R-:W-:Y:S05]  /*7960*/  BSYNC B0 ;  /* 0x0000000000007941 */ /* 0x000fea0003800000 */
.L_x_79265:
        /* <DEDUP_REMOVED lines=8> */
.L_x_79267:
        /* <DEDUP_REMOVED lines=8> */
.L_x_79268:
        /* <DEDUP_REMOVED lines=8> */
.L_x_79269:
        /* <DEDUP_REMOVED lines=8> */
.L_x_79270:
[----:B------:R-:W-:Y:S01]  /*7b70*/  HFMA2 R63, -RZ, RZ, 0, 5.9604644775390625e-08 ;  /* 0x00000001ff3f7431 */ /* 0x000fe200000001ff */
[----:B------:R-:W-:Y:S02]  /*7b80*/  MOV R69, R60 ;  /* 0x0000003c00457202 */ /* 0x000fe40000000f00 */
[----:B------:R-:W-:-:S03]  /*7b90*/  ISETP.GT.U32.AND P6, PT, R0, 0xbf, PT ;  /* 0x000000bf0000780c */ /* 0x000fc60003fc4070 */
[----:B------:R-:W-:Y:S02]  /*7ba0*/  FADD.FTZ R62, R62, R69 ;  /* 0x000000453e3e7221 */ /* 0x000fe40000010000 */
        /* <DEDUP_REMOVED lines=183> */
.L_x_79271:
[----:B------:R-:W-:Y:S02]  /*8720*/  HFMA2 R63, -RZ, RZ, 0, 1.1920928955078125e-07 ;  /* 0x00000002ff3f7431 */ /* 0x000fe400000001ff */
[----:B------:R-:W-:Y:S01]  /*8730*/  FADD.FTZ R68, R68, R60 ;  /* 0x0000003c44447221 */ /* 0x000fe20000010000 */
[----:B------:R-:W-:-:S04]  /*8740*/  MOV R60, 0xffffffff ;  /* 0xffffffff003c7802 */ /* 0x000fc80000000f00 */
[----:B------:R-:W-:-:S07]  /*8750*/  MOV R70, R68 ;  /* 0x0000004400467202 */ /* 0x000fce0000000f00 */
[----:B------:R-:W-:Y:S05]  /*8760*/  WARPSYNC.COLLECTIVE R60, `(.L_x_79272) ;  /* 0x000000003c087348 */ /* 0x000fea0003c00000 */
[----:B------:R0:W1:Y:S02]  /*8770*/  SHFL.BFLY P6, R60, R70, R63, R61 ;  /* 0x0c00003f463c7389 */ /* 0x00006400000c003d */
[----:B01----:R-:W-:Y:S05]  /*8780*/  ENDCOLLECTIVE ;  /* 0x000000000000791b */ /* 0x003fea0003800000 */
.L_x_79272:
[----:B------:R-:W-:Y:S02]  /*8790*/  HFMA2 R63, -RZ, RZ, 0, 2.384185791015625e-07 ;  /* 0x00000004ff3f7431 */ /* 0x000fe400000001ff */
[----:B------:R-:W-:Y:S01]  /*87a0*/  FADD.FTZ R68, R68, R60 ;  /* 0x0000003c44447221 */ /* 0x000fe20000010000 */
[----:B------:R-:W-:-:S04]  /*87b0*/  MOV R60, 0xffffffff ;  /* 0xffffffff003c7802 */ /* 0x000fc80000000f00 */
[----:B------:R-:W-:-:S07]  /*87c0*/  MOV R70, R68 ;  /* 0x0000004400467202 */ /* 0x000fce0000000f00 */
[----:B------:R-:W-:Y:S05]  /*87d0*/  WARPSYNC.COLLECTIVE R60, `(.L_x_79273) ;  /* 0x000000003c087348 */ /* 0x000fea0003c00000 */
[----:B------:R0:W1:Y:S02]  /*87e0*/  SHFL.BFLY P6, R60, R70, R63, R61 ;  /* 0x0c00003f463c7389 */ /* 0x00006400000c003d */
[----:B01----:R-:W-:Y:S05]  /*87f0*/  ENDCOLLECTIVE ;  /* 0x000000000000791b */ /* 0x003fea0003800000 */
.L_x_79273:
[----:B------:R-:W-:Y:S02]  /*8800*/  HFMA2 R63, -RZ, RZ, 0, 4.76837158203125e-07 ;  /* 0x00000008ff3f7431 */ /* 0x000fe400000001ff */
[----:B------:R-:W-:Y:S01]  /*8810*/  FADD.FTZ R68, R68, R60 ;  /* 0x0000003c44447221 */ /* 0x000fe20000010000 */
[----:B------:R-:W-:-:S04]  /*8820*/  MOV R60, 0xffffffff ;  /* 0xffffffff003c7802 */ /* 0x000fc80000000f00 */
[----:B------:R-:W-:-:S07]  /*8830*/  MOV R70, R68 ;  /* 0x0000004400467202 */ /* 0x000fce0000000f00 */
[----:B------:R-:W-:Y:S05]  /*8840*/  WARPSYNC.COLLECTIVE R60, `(.L_x_79274) ;  /* 0x000000003c087348 */ /* 0x000fea0003c00000 */
[----:B------:R0:W1:Y:S02]  /*8850*/  SHFL.BFLY P6, R60, R70, R63, R61 ;  /* 0x0c00003f463c7389 */ /* 0x00006400000c003d */
[----:B01----:R-:W-:Y:S05]  /*8860*/  ENDCOLLECTIVE ;  /* 0x000000000000791b */ /* 0x003fea0003800000 */
.L_x_79274:
[----:B------:R-:W-:Y:S02]  /*8870*/  HFMA2 R63, -RZ, RZ, 0, 9.5367431640625e-07 ;  /* 0x00000010ff3f7431 */ /* 0x000fe400000001ff */
[----:B------:R-:W-:Y:S01]  /*8880*/  FADD.FTZ R68, R68, R60 ;  /* 0x0000003c44447221 */ /* 0x000fe20000010000 */
[----:B------:R-:W-:-:S04]  /*8890*/  MOV R60, 0xffffffff ;  /* 0xffffffff003c7802 */ /* 0x000fc80000000f00 */
[----:B------:R-:W-:-:S07]  /*88a0*/  MOV R70, R68 ;  /* 0x0000004400467202 */ /* 0x000fce0000000f00 */
[----:B------:R-:W-:Y:S05]  /*88b0*/  WARPSYNC.COLLECTIVE R60, `(.L_x_79275) ;  /* 0x000000003c087348 */ /* 0x000fea0003c00000 */
[----:B------:R0:W1:Y:S02]  /*88c0*/  SHFL.BFLY P6, R60, R70, R63, R61 ;  /* 0x0c00003f463c7389 */ /* 0x00006400000c003d */
[----:B01----:R-:W-:Y:S05]  /*88d0*/  ENDCOLLECTIVE ;  /* 0x000000000000791b */ /* 0x003fea0003800000 */
.L_x_79275:
[----:B------:R-:W-:Y:S05]  /*88e0*/  BRA `(.L_x_79276) ;  /* 0xffffffd400447947 */ /* 0x000fea000383ffff */
.L_x_79277:
        /* <DEDUP_REMOVED lines=9> */
.L_x_88560:


//--------------------- .text._ZN10layer_norm13ln_fwd_kernelINS_13Kernel_traitsIfffffjLj2560ELj1ELj4ELj1ELj16ENS_18Kernel_traits_baseILj2560EfffffjLj128EEEEELb0ELb0ELb0ELb1EEEvNS_9FwdParamsE --------------------------
	.section	.text._ZN10layer_norm13ln_fwd_kernelINS_13Kernel_traitsIfffffjLj2560ELj1ELj4ELj1ELj16ENS_18Kernel_traits_baseILj2560EfffffjLj128EEEEELb0ELb0ELb0ELb1EEEvNS_9FwdParamsE,"ax",@progbits
	.align	128
        .global         _ZN10layer_norm13ln_fwd_kernelINS_13Kernel_traitsIfffffjLj2560ELj1ELj4ELj1ELj16ENS_18Kernel_traits_baseILj2560EfffffjLj128EEEEELb0ELb0ELb0ELb1EEEvNS_9FwdParamsE
        .type           _ZN10layer_norm13ln_fwd_kernelINS_13Kernel_traitsIfffffjLj2560ELj1ELj4ELj1ELj16ENS_18Kernel_traits_baseILj2560EfffffjLj128EEEEELb0ELb0ELb0ELb1EEEvNS_9FwdParamsE,@function
        .size           _ZN10layer_norm13ln_fwd_kernelINS_13Kernel_traitsIfffffjLj2560ELj1ELj4ELj1ELj16ENS_18Kernel_traits_baseILj2560EfffffjLj128EEEEELb0ELb0ELb0ELb1EEEvNS_9FwdParamsE,(.L_x_88561 - _ZN10layer_norm13ln_fwd_kernelINS_13Kernel_traitsIfffffjLj2560ELj1ELj4ELj1ELj16ENS_18Kernel_traits_baseILj2560EfffffjLj128EEEEELb0ELb0ELb0ELb1EEEvNS_9FwdParamsE)
        .other          _ZN10layer_norm13ln_fwd_kernelINS_13Kernel_traitsIfffffjLj2560ELj1ELj4ELj1ELj16ENS_18Kernel_traits_baseILj2560EfffffjLj128EEEEELb0ELb0ELb0ELb1EEEvNS_9FwdParamsE,@"STO_CUDA_ENTRY STV_DEFAULT"
_ZN10layer_norm13ln_fwd_kernelINS_13Kernel_traitsIfffffjLj2560ELj1ELj4ELj1ELj16ENS_18Kernel_traits_baseILj2560EfffffjLj128EEEEELb0ELb0ELb0ELb1EEEvNS_9FwdParamsE:
.text._ZN10layer_norm13ln_fwd_kernelINS_13Kernel_traitsIfffffjLj2560ELj1ELj4ELj1ELj16ENS_18Kernel_traits_baseILj2560EfffffjLj128EEEEELb0ELb0ELb0ELb1EEEvNS_9FwdParamsE:
        /* <DEDUP_REMOVED lines=78> */
.L_x_79278:
        /* <DEDUP_REMOVED lines=78> */
.L_x_79279:
        /* <DEDUP_REMOVED lines=10> */
.L_x_79301:
[----:B0-----:R-:W-:Y:S01]  /*0a60*/  ISETP.NE.U32.AND P2, PT, RZ, UR8, PT ;  /* 0x00000008ff007c0c */ /* 0x001fe2000bf45070 */
[----:B------:R-:W0:Y:S01]  /*0a70*/  S2R R217, SR_TID.X ;  /* 0x0000000000d97919 */ /* 0x000e220000002100 */
[----:B-1----:R-:W1:Y:S01]  /*0a80*/  @P1 LDC.64 R2, c[0x0][0x3e0] ;  /* 0x0000f800ff021b82 */ /* 0x002e620000000a00 */
[----:B--2---:R-:W-:Y:S01]  /*0a90*/  IMAD R4, R0, UR4, RZ ;  /* 0x0000000400047c24 */ /* 0x004fe2000f8e02ff */
[----:B------:R-:W-:Y:S01]  /*0aa0*/  ISETP.NE.AND.EX P2, PT, RZ, UR9, PT, P2 ;  /* 0x00000009ff007c0c */ /* 0x000fe2000bf45320 */
[----:B------:R-:W-:-:S03]  /*0ab0*/  HFMA2 R39, -RZ, RZ, 1.875, 0 ;  /* 0x3f800000ff277431 */ /* 0x000fc600000001ff */
[----:B------:R-:W-:Y:S02]  /*0ac0*/  SHF.R.S32.HI R5, RZ, 0x1f, R4 ;  /* 0x0000001fff057819 */ /* 0x000fe40000011404 */
[----:B------:R-:W2:Y:S02]  /*0ad0*/  LDC.64 R210, c[0x0][0x390] ;  /* 0x0000e400ffd27b82 */ /* 0x000ea40000000a00 */
[----:B------:R-:W-:-:S06]  /*0ae0*/  LEA.HI R5, R5, R4, RZ, 0x2 ;  /* 0x0000000405057211 */ /* 0x000fcc00078f10ff */
[----:B------:R-:W3:Y:S01]  /*0af0*/  @P2 LDC.64 R6, c[0x0][0x3a0] ;  /* 0x0000e800ff062b82 */ /* 0x000ee20000000a00 */
[----:B-1----:R-:W-:-:S07]  /*0b00*/  @P1 IMAD.WIDE R2, R0, 0x4, R2 ;  /* 0x0000000400021825 */ /* 0x002fce00078e0202 */
[----:B------:R-:W1:Y:S01]  /*0b10*/  @P0 LDC.64 R8, c[0x0][0x3a8] ;  /* 0x0000ea00ff080b82 */ /* 0x000e620000000a00 */
[----:B------:R4:W4:Y:S01]  /*0b20*/  @P1 LDG.E R39, desc[UR6][R2.64] ;  /* 0x0000000602271981 */ /* 0x000922000c1e1900 */
[----:B0-----:R-:W-:-:S06]  /*0b30*/  LOP3.LUT R34, R217, 0x1f, RZ, 0xc0, !PT ;  /* 0x0000001fd9227812 */ /* 0x001fcc00078ec0ff */
[----:B------:R-:W0:Y:S01]  /*0b40*/  @P2 LDC.64 R10, c[0x0][0x3a0] ;  /* 0x0000e800ff0a2b82 */ /* 0x000e220000000a00 */
[----:B------:R-:W-:-:S05]  /*0b50*/  LEA.HI.SX32 R34, R5, R34, 0x1e ;  /* 0x0000002205227211 */ /* 0x000fca00078ff2ff */
[----:B---3--:R-:W-:-:S04]  /*0b60*/  @P2 IMAD.WIDE.U32 R6, R34, 0x10, R6 ;  /* 0x0000001022062825 */ /* 0x008fc800078e0006 */
[C---:B--2---:R-:W-:Y:S01]  /*0b70*/  IMAD.WIDE.U32 R4, R34.reuse, 0x10, R210 ;  /* 0x0000001022047825 */ /* 0x044fe200078e00d2 */
[----:B------:R-:W2:Y:S04]  /*0b80*/  @P2 LDG.E.128 R12, desc[UR6][R6.64] ;  /* 0x00000006060c2981 */ /* 0x000ea8000c1e1d00 */
[----:B------:R-:W2:Y:S01]  /*0b90*/  LDG.E.128 R16, desc[UR6][R4.64] ;  /* 0x0000000604107981 */ /* 0x000ea2000c1e1d00 */
[C---:B------:R-:W-:Y:S01]  /*0ba0*/  IADD3 R29, PT, PT, R34.reuse, 0x20, RZ ;  /* 0x00000020221d7810 */ /* 0x040fe20007ffe0ff */
[----:B-1----:R-:W-:-:S04]  /*0bb0*/  @P0 IMAD.WIDE.U32 R8, R34, 0x10, R8 ;  /* 0x0000001022080825 */ /* 0x002fc800078e0008 */
[----:B----4-:R-:W-:-:S04]  /*0bc0*/  IMAD.WIDE.U32 R2, R29, 0x10, R210 ;  /* 0x000000101d027825 */ /* 0x010fc800078e00d2 */
[----:B0-----:R-:W-:-:S04]  /*0bd0*/  @P2 IMAD.WIDE.U32 R10, R29, 0x10, R10 ;  /* 0x000000101d0a2825 */ /* 0x001fc800078e000a */
        /* <DEDUP_REMOVED lines=9> */
[----:B------:R-:W-:-:S04]  /*0c70*/  UISETP.NE.U32.AND UP0, UPT, UR10, URZ, UPT ;  /* 0x000000ff0a00728c */ /* 0x000fc8000bf05070 */
[----:B------:R-:W-:-:S06]  /*0c80*/  UISETP.NE.AND.EX UP0, UPT, UR11, URZ, UPT, UP0 ;  /* 0x000000ff0b00728c */ /* 0x000fcc000bf05300 */
[----:B------:R-:W-:-:S13]  /*0c90*/  PLOP3.LUT P1, PT, PT, PT, UP0, 0x80, 0x8 ;  /* 0x000000000008781c */ /* 0x000fda0003f2f008 */
        /* <DEDUP_REMOVED lines=12> */
.L_x_79280:
[----:B------:R0:W-:Y:S01]  /*0d60*/  @P0 STG.E.128 desc[UR6][R8.64], R40 ;  /* 0x0000002808000986 */ /* 0x0001e2000c101d06 */
[----:B------:R-:W1:Y:S03]  /*0d70*/  @P0 LDC.64 R12, c[0x0][0x3a8] ;  /* 0x0000ea00ff0c0b82 */ /* 0x000e660000000a00 */
[----:B------:R-:W2:Y:S04]  /*0d80*/  LDG.E.128 R4, desc[UR6][R2.64] ;  /* 0x0000000602047981 */ /* 0x000ea8000c1e1d00 */
[----:B------:R-:W2:Y:S01]  /*0d90*/  @P2 LDG.E.128 R20, desc[UR6][R10.64] ;  /* 0x000000060a142981 */ /* 0x000ea2000c1e1d00 */
[----:B------:R-:W0:Y:S01]  /*0da0*/  @P2 LDC.64 R16, c[0x0][0x3a0] ;  /* 0x0000e800ff102b82 */ /* 0x000e220000000a00 */
[----:B------:R-:W-:-:S05]  /*0db0*/  IADD3 R24, PT, PT, R34, 0x40, RZ ;  /* 0x0000004022187810 */ /* 0x000fca0007ffe0ff */
[----:B------:R-:W-:-:S04]  /*0dc0*/  IMAD.WIDE.U32 R14, R24, 0x10, R210 ;  /* 0x00000010180e7825 */ /* 0x000fc800078e00d2 */
[----:B-1----:R-:W-:-:S04]  /*0dd0*/  @P0 IMAD.WIDE.U32 R12, R29, 0x10, R12 ;  /* 0x000000101d0c0825 */ /* 0x002fc800078e000c */
        /* <DEDUP_REMOVED lines=20> */
.L_x_79281:
[----:B------:R0:W-:Y:S01]  /*0f20*/  @P0 STG.E.128 desc[UR6][R12.64], R40 ;  /* 0x000000280c000986 */ /* 0x0001e2000c101d06 */
[----:B------:R-:W1:Y:S03]  /*0f30*/  @P0 LDC.64 R2, c[0x0][0x3a8] ;  /* 0x0000ea00ff020b82 */ /* 0x000e660000000a00 */
[----:B------:R-:W2:Y:S04]  /*0f40*/  LDG.E.128 R4, desc[UR6][R14.64] ;  /* 0x000000060e047981 */ /* 0x000ea8000c1e1d00 */
[----:B------:R-:W2:Y:S01]  /*0f50*/  @P2 LDG.E.128 R8, desc[UR6][R8.64] ;  /* 0x0000000608082981 */ /* 0x000ea2000c1e1d00 */
[----:B------:R-:W3:Y:S01]  /*0f60*/  @P2 LDC.64 R16, c[0x0][0x3a0] ;  /* 0x0000e800ff102b82 */ /* 0x000ee20000000a00 */
[----:B------:R-:W-:-:S05]  /*0f70*/  IADD3 R22, PT, PT, R34, 0x60, RZ ;  /* 0x0000006022167810 */ /* 0x000fca0007ffe0ff */
[----:B------:R-:W-:-:S04]  /*0f80*/  IMAD.WIDE.U32 R124, R22, 0x10, R210 ;  /* 0x00000010167c7825 */ /* 0x000fc800078e00d2 */
[----:B---3--:R-:W-:-:S04]  /*0f90*/  @P2 IMAD.WIDE.U32 R16, R22, 0x10, R16 ;  /* 0x0000001016102825 */ /* 0x008fc800078e0010 */
[-C--:B--2---:R-:W-:Y:S01]  /*0fa0*/  @P2 FFMA.FTZ R28, R4, R39.reuse, R8 ;  /* 0x00000027041c2223 */ /* 0x084fe20000010008 */
[-C--:B------:R-:W-:Y:S01]  /*0fb0*/  @P2 FFMA.FTZ R27, R5, R39.reuse, R9 ;  /* 0x00000027051b2223 */ /* 0x080fe20000010009 */
[-C--:B------:R-:W-:Y:S01]  /*0fc0*/  @P2 FFMA.FTZ R26, R6, R39.reuse, R10 ;  /* 0x00000027061a2223 */ /* 0x080fe2000001000a */
[----:B------:R-:W-:Y:S01]  /*0fd0*/  @P2 FFMA.FTZ R25, R7, R39, R11 ;  /* 0x0000002707192223 */ /* 0x000fe2000001000b */
[----:B-1----:R-:W-:Y:S01]  /*0fe0*/  @P0 IMAD.WIDE.U32 R10, R24, 0x10, R2 ;  /* 0x00000010180a0825 */ /* 0x002fe200078e0002 */
        /* <DEDUP_REMOVED lines=15> */
.L_x_79282:
[----:B------:R0:W-:Y:S01]  /*10e0*/  @P0 STG.E.128 desc[UR6][R10.64], R40 ;  /* 0x000000280a000986 */ /* 0x0001e2000c101d06 */
[----:B------:R-:W1:Y:S03]  /*10f0*/  @P0 LDC.64 R126, c[0x0][0x3a8] ;  /* 0x0000ea00ff7e0b82 */ /* 0x000e660000000a00 */
[----:B------:R2:W3:Y:S04]  /*1100*/  LDG.E.128 R4, desc[UR6][R124.64] ;  /* 0x000000067c047981 */ /* 0x0004e8000c1e1d00 */
[----:B------:R-:W3:Y:S01]  /*1110*/  @P2 LDG.E.128 R16, desc[UR6][R16.64] ;  /* 0x0000000610102981 */ /* 0x000ee2000c1e1d00 */
[----:B------:R-:W2:Y:S01]  /*1120*/  @P2 LDC.64 R12, c[0x0][0x3a0] ;  /* 0x0000e800ff0c2b82 */ /* 0x000ea20000000a00 */
[----:B------:R-:W-:-:S05]  /*1130*/  IADD3 R2, PT, PT, R34, 0x80, RZ ;  /* 0x0000008022027810 */ /* 0x000fca0007ffe0ff */
[----:B------:R-:W-:-:S04]  /*1140*/  IMAD.WIDE.U32 R8, R2, 0x10, R210 ;  /* 0x0000001002087825 */ /* 0x000fc800078e00d2 */
[----:B-1----:R-:W-:-:S04]  /*1150*/  @P0 IMAD.WIDE.U32 R126, R22, 0x10, R126 ;  /* 0x00000010167e0825 */ /* 0x002fc800078e007e */
[----:B--2---:R-:W-:-:S04]  /*1160*/  @P2 IMAD.WIDE.U32 R124, R2, 0x10, R12 ;  /* 0x00000010027c2825 */ /* 0x004fc800078e000c */
[-C--:B---3--:R-:W-:Y:S01]  /*1170*/  @P2 FFMA.FTZ R23, R4, R39.reuse, R16 ;  /* 0x0000002704172223 */ /* 0x088fe20000010010 */
[-C--:B------:R-:W-:Y:S01]  /*1180*/  @P2 FFMA.FTZ R20, R5, R39.reuse, R17 ;  /* 0x0000002705142223 */ /* 0x080fe20000010011 */
[-C--:B------:R-:W-:Y:S01]  /*1190*/  @P2 FFMA.FTZ R21, R6, R39.reuse, R18 ;  /* 0x0000002706152223 */ /* 0x080fe20000010012 */
[----:B------:R-:W-:Y:S02]  /*11a0*/  @P2 FFMA.FTZ R19, R7, R39, R19 ;  /* 0x0000002707132223 */ /* 0x000fe40000010013 */
        /* <DEDUP_REMOVED lines=15> */
.L_x_79283:
[----:B------:R0:W-:Y:S01]  /*12a0*/  @P0 STG.E.128 desc[UR6][R126.64], R40 ;  /* 0x000000287e000986 */ /* 0x0001e2000c101d06 */
[----:B------:R-:W1:Y:S03]  /*12b0*/  @P0 LDC.64 R6, c[0x0][0x3a8] ;  /* 0x0000ea00ff060b82 */ /* 0x000e660000000a00 */
[----:B------:R-:W2:Y:S04]  /*12c0*/  LDG.E.128 R8, desc[UR6][R8.64] ;  /* 0x0000000608087981 */ /* 0x000ea8000c1e1d00 */
[----:B------:R-:W2:Y:S01]  /*12d0*/  @P2 LDG.E.128 R12, desc[UR6][R124.64] ;  /* 0x000000067c0c2981 */ /* 0x000ea2000c1e1d00 */
[----:B------:R-:W3:Y:S01]  /*12e0*/  @P2 LDC.64 R128, c[0x0][0x3a0] ;  /* 0x0000e800ff802b82 */ /* 0x000ee20000000a00 */
        /* <DEDUP_REMOVED lines=23> */
.L_x_79284:
        /* <DEDUP_REMOVED lines=28> */
.L_x_79285:
[----:B------:R0:W-:Y:S01]  /*1620*/  @P0 STG.E.128 desc[UR6][R140.64], R40 ;  /* 0x000000288c000986 */ /* 0x0001e2000c101d06 */
[----:B------:R-:W1:Y:S03]  /*1630*/  @P0 LDC.64 R134, c[0x0][0x3a8] ;  /* 0x0000ea00ff860b82 */ /* 0x000e660000000a00 */
[----:B------:R-:W2:Y:S04]  /*1640*/  LDG.E.128 R124, desc[UR6][R136.64] ;  /* 0x00000006887c7981 */ /* 0x000ea8000c1e1d00 */
[----:B------:R-:W2:Y:S01]  /*1650*/  @P2 LDG.E.128 R128, desc[UR6][R138.64] ;  /* 0x000000068a802981 */ /* 0x000ea2000c1e1d00 */
[----:B------:R-:W3:Y:S01]  /*1660*/  @P2 LDC.64 R132, c[0x0][0x3a0] ;  /* 0x0000e800ff842b82 */ /* 0x000ee20000000a00 */
[----:B------:R-:W-:Y:S01]  /*1670*/  IADD3 R4, PT, PT, R34, 0xe0, RZ ;  /* 0x000000e022047810 */ /* 0x000fe20007ffe0ff */
[----:B-1----:R-:W-:-:S04]  /*1680*/  @P0 IMAD.WIDE.U32 R134, R9, 0x10, R134 ;  /* 0x0000001009860825 */ /* 0x002fc800078e0086 */
[-C--:B--2---:R-:W-:Y:S01]  /*1690*/  @P2 FFMA.FTZ R11, R124, R39.reuse, R128 ;  /* 0x000000277c0b2223 */ /* 0x084fe20000010080 */
[-C--:B------:R-:W-:Y:S01]  /*16a0*/  @P2 FFMA.FTZ R12, R125, R39.reuse, R129 ;  /* 0x000000277d0c2223 */ /* 0x080fe20000010081 */
[-C--:B------:R-:W-:Y:S01]  /*16b0*/  @P2 FFMA.FTZ R6, R126, R39.reuse, R130 ;  /* 0x000000277e062223 */ /* 0x080fe20000010082 */
[----:B------:R-:W-:Y:S01]  /*16c0*/  @P2 FFMA.FTZ R8, R127, R39, R131 ;  /* 0x000000277f082223 */ /* 0x000fe20000010083 */
[C---:B------:R-:W-:Y:S01]  /*16d0*/  IMAD.WIDE.U32 R128, R4.reuse, 0x10, R210 ;  /* 0x0000001004807825 */ /* 0x040fe200078e00d2 */
[----:B0-----:R-:W-:Y:S02]  /*16e0*/  @P2 MOV R40, R11 ;  /* 0x0000000b00282202 */ /* 0x001fe40000000f00 */
        /* <DEDUP_REMOVED lines=15> */
.L_x_79286:
[----:B------:R0:W-:Y:S01]  /*17e0*/  @P0 STG.E.128 desc[UR6][R134.64], R40 ;  /* 0x0000002886000986 */ /* 0x0001e2000c101d06 */
[----:B------:R-:W1:Y:S03]  /*17f0*/  @P0 LDC.64 R136, c[0x0][0x3a8] ;  /* 0x0000ea00ff880b82 */ /* 0x000e660000000a00 */
[----:B------:R-:W2:Y:S05]  /*1800*/  LDG.E.128 R124, desc[UR6][R128.64] ;  /* 0x00000006807c7981 */ /* 0x000eaa000c1e1d00 */
[----:B------:R-:W3:Y:S01]  /*1810*/  @P2 LDC.64 R138, c[0x0][0x3a0] ;  /* 0x0000e800ff8a2b82 */ /* 0x000ee20000000a00 */
[----:B------:R-:W2:Y:S01]  /*1820*/  @P2 LDG.E.128 R128, desc[UR6][R130.64] ;  /* 0x0000000682802981 */ /* 0x000ea2000c1e1d00 */
[----:B------:R-:W-:Y:S01]  /*1830*/  IADD3 R7, PT, PT, R34, 0x100, RZ ;  /* 0x0000010022077810 */ /* 0x000fe20007ffe0ff */
[----:B-1----:R-:W-:-:S04]  /*1840*/  @P0 IMAD.WIDE.U32 R136, R4, 0x10, R136 ;  /* 0x0000001004880825 */ /* 0x002fc800078e0088 */
[-C--:B--2---:R-:W-:Y:S01]  /*1850*/  @P2 FFMA.FTZ R132, R124, R39.reuse, R128 ;  /* 0x000000277c842223 */ /* 0x084fe20000010080 */
[-C--:B------:R-:W-:Y:S01]  /*1860*/  @P2 FFMA.FTZ R133, R125, R39.reuse, R129 ;  /* 0x000000277d852223 */ /* 0x080fe20000010081 */
[-C--:B0-----:R-:W-:Y:S01]  /*1870*/  @P2 FFMA.FTZ R134, R126, R39.reuse, R130 ;  /* 0x000000277e862223 */ /* 0x081fe20000010082 */
        /* <DEDUP_REMOVED lines=18> */
.L_x_79287:
        /* <DEDUP_REMOVED lines=28> */
.L_x_79288:
        /* <DEDUP_REMOVED lines=28> */
.L_x_79289:
        /* <DEDUP_REMOVED lines=28> */
.L_x_79290:
        /* <DEDUP_REMOVED lines=28> */
.L_x_79291:
        /* <DEDUP_REMOVED lines=28> */
.L_x_79292:
        /* <DEDUP_REMOVED lines=28> */
.L_x_79293:
        /* <DEDUP_REMOVED lines=28> */
.L_x_79294:
        /* <DEDUP_REMOVED lines=36> */
.L_x_79295:
[----:B------:R0:W-:Y:S01]  /*2820*/  @P0 STG.E.128 desc[UR6][R172.64], R40 ;  /* 0x00000028ac000986 */ /* 0x0001e2000c101d06 */
[----:B------:R-:W1:Y:S03]  /*2830*/  @P0 LDC.64 R194, c[0x0][0x3a8] ;  /* 0x0000ea00ffc20b82 */ /* 0x000e660000000a00 */
[----:B------:R-:W0:Y:S05]  /*2840*/  LDG.E.128 R124, desc[UR6][R130.64] ;  /* 0x00000006827c7981 */ /* 0x000e2a000c1e1d00 */
[----:B------:R-:W2:Y:S01]  /*2850*/  @P2 LDC.64 R200, c[0x0][0x3a0] ;  /* 0x0000e800ffc82b82 */ /* 0x000ea20000000a00 */
[----:B------:R-:W0:Y:S02]  /*2860*/  @P2 LDG.E.128 R128, desc[UR6][R128.64] ;  /* 0x0000000680802981 */ /* 0x000e24000c1e1d00 */
[-C--:B0-----:R-:W-:Y:S01]  /*2870*/  @P2 FFMA.FTZ R172, R124, R39.reuse, R128 ;  /* 0x000000277cac2223 */ /* 0x081fe20000010080 */
[-C--:B------:R-:W-:Y:S01]  /*2880*/  @P2 FFMA.FTZ R173, R125, R39.reuse, R129 ;  /* 0x000000277dad2223 */ /* 0x080fe20000010081 */
[-C--:B------:R-:W-:Y:S01]  /*2890*/  @P2 FFMA.FTZ R178, R126, R39.reuse, R130 ;  /* 0x000000277eb22223 */ /* 0x080fe20000010082 */
[----:B------:R-:W-:-:S02]  /*28a0*/  @P2 FFMA.FTZ R179, R127, R39, R131 ;  /* 0x000000277fb32223 */ /* 0x000fc40000010083 */
[----:B------:R-:W-:Y:S02]  /*28b0*/  @P2 MOV R40, R172 ;  /* 0x000000ac00282202 */ /* 0x000fe40000000f00 */
[----:B------:R-:W-:Y:S02]  /*28c0*/  @P2 MOV R41, R173 ;  /* 0x000000ad00292202 */ /* 0x000fe40000000f00 */
[----:B------:R-:W-:Y:S02]  /*28d0*/  @P2 MOV R42, R178 ;  /* 0x000000b2002a2202 */ /* 0x000fe40000000f00 */
[----:B------:R-:W-:Y:S01]  /*28e0*/  @P2 MOV R43, R179 ;  /* 0x000000b3002b2202 */ /* 0x000fe20000000f00 */
[----:B-12---:R-:W-:Y:S06]  /*28f0*/  @P2 BRA `(.L_x_79296) ;  /* 0x0000000000482947 */ /* 0x006fec0003800000 */
        /* <DEDUP_REMOVED lines=18> */
.L_x_79296:
[----:B------:R-:W-:Y:S01]  /*2a20*/  IADD3 R192, PT, PT, R34, 0x220, RZ ;  /* 0x0000022022c07810 */ /* 0x000fe20007ffe0ff */
[----:B------:R-:W-:Y:S01]  /*2a30*/  @P0 IMAD.WIDE.U32 R124, R171, 0x10, R194 ;  /* 0x00000010ab7c0825 */ /* 0x000fe200078e00c2 */
[----:B------:R-:W0:Y:S03]  /*2a40*/  @P0 LDC.64 R202, c[0x0][0x3a8] ;  /* 0x0000ea00ffca0b82 */ /* 0x000e260000000a00 */
[C---:B------:R-:W-:Y:S01]  /*2a50*/  IMAD.WIDE.U32 R126, R192.reuse, 0x10, R210 ;  /* 0x00000010c07e7825 */ /* 0x040fe200078e00d2 */
[----:B------:R1:W-:Y:S03]  /*2a60*/  @P0 STG.E.128 desc[UR6][R124.64], R40 ;  /* 0x000000287c000986 */ /* 0x0003e6000c101d06 */
[----:B------:R-:W-:-:S06]  /*2a70*/  @P2 IMAD.WIDE.U32 R128, R192, 0x10, R200 ;  /* 0x00000010c0802825 */ /* 0x000fcc00078e00c8 */
[----:B------:R-:W2:Y:S04]  /*2a80*/  @P2 LDG.E.128 R128, desc[UR6][R128.64] ;  /* 0x0000000680802981 */ /* 0x000ea8000c1e1d00 */
[----:B-1----:R-:W2:Y:S02]  /*2a90*/  LDG.E.128 R124, desc[UR6][R126.64] ;  /* 0x000000067e7c7981 */ /* 0x002ea4000c1e1d00 */
[-C--:B--2---:R-:W-:Y:S01]  /*2aa0*/  @P2 FFMA.FTZ R193, R124, R39.reuse, R128 ;  /* 0x000000277cc12223 */ /* 0x084fe20000010080 */
[-C--:B------:R-:W-:Y:S01]  /*2ab0*/  @P2 FFMA.FTZ R194, R125, R39.reuse, R129 ;  /* 0x000000277dc22223 */ /* 0x080fe20000010081 */
[-C--:B------:R-:W-:Y:S01]  /*2ac0*/  @P2 FFMA.FTZ R195, R126, R39.reuse, R130 ;  /* 0x000000277ec32223 */ /* 0x080fe20000010082 */
[----:B------:R-:W-:Y:S02]  /*2ad0*/  @P2 FFMA.FTZ R200, R127, R39, R131 ;  /* 0x000000277fc82223 */ /* 0x000fe40000010083 */
[----:B------:R-:W-:-:S02]  /*2ae0*/  @P2 MOV R40, R193 ;  /* 0x000000c100282202 */ /* 0x000fc40000000f00 */
[----:B------:R-:W-:Y:S02]  /*2af0*/  @P2 MOV R41, R194 ;  /* 0x000000c200292202 */ /* 0x000fe40000000f00 */
[----:B------:R-:W-:Y:S02]  /*2b00*/  @P2 MOV R42, R195 ;  /* 0x000000c3002a2202 */ /* 0x000fe40000000f00 */
[----:B------:R-:W-:Y:S01]  /*2b10*/  @P2 MOV R43, R200 ;  /* 0x000000c8002b2202 */ /* 0x000fe20000000f00 */
[----:B0-----:R-:W-:Y:S06]  /*2b20*/  @P2 BRA `(.L_x_79297) ;  /* 0x0000000000482947 */ /* 0x001fec0003800000 */
        /* <DEDUP_REMOVED lines=18> */
.L_x_79297:
[----:B------:R-:W0:Y:S01]  /*2c50*/  @P2 LDC.64 R126, c[0x0][0x3a0] ;  /* 0x0000e800ff7e2b82 */ /* 0x000e220000000a00 */
[----:B------:R-:W-:Y:S01]  /*2c60*/  @P0 IMAD.WIDE.U32 R124, R192, 0x10, R202 ;  /* 0x00000010c07c0825 */ /* 0x000fe200078e00ca */
[----:B------:R-:W-:-:S04]  /*2c70*/  IADD3 R201, PT, PT, R34, 0x240, RZ ;  /* 0x0000024022c97810 */ /* 0x000fc80007ffe0ff */
[----:B------:R1:W-:Y:S01]  /*2c80*/  @P0 STG.E.128 desc[UR6][R124.64], R40 ;  /* 0x000000287c000986 */ /* 0x0003e2000c101d06 */
[----:B0-----:R-:W-:-:S04]  /*2c90*/  @P2 IMAD.WIDE.U32 R128, R201, 0x10, R126 ;  /* 0x00000010c9802825 */ /* 0x001fc800078e007e */
[----:B-1----:R-:W-:Y:S02]  /*2ca0*/  IMAD.WIDE.U32 R124, R201, 0x10, R210 ;  /* 0x00000010c97c7825 */ /* 0x002fe400078e00d2 */
[----:B------:R-:W2:Y:S04]  /*2cb0*/  @P2 LDG.E.128 R128, desc[UR6][R128.64] ;  /* 0x0000000680802981 */ /* 0x000ea8000c1e1d00 */
[----:B------:R-:W2:Y:S02]  /*2cc0*/  LDG.E.128 R124, desc[UR6][R124.64] ;  /* 0x000000067c7c7981 */ /* 0x000ea4000c1e1d00 */
[-C--:B--2---:R-:W-:Y:S01]  /*2cd0*/  @P2 FFMA.FTZ R202, R124, R39.reuse, R128 ;  /* 0x000000277cca2223 */ /* 0x084fe20000010080 */
        /* <DEDUP_REMOVED lines=26> */
.L_x_79298:
[----:B------:R-:W0:Y:S01]  /*2e80*/  @P0 LDC.64 R124, c[0x0][0x3a8] ;  /* 0x0000ea00ff7c0b82 */ /* 0x000e220000000a00 */
[----:B------:R-:W-:-:S07]  /*2e90*/  IADD3 R216, PT, PT, R34, 0x260, RZ ;  /* 0x0000026022d87810 */ /* 0x000fce0007ffe0ff */
[----:B------:R-:W1:Y:S01]  /*2ea0*/  @P2 LDC.64 R126, c[0x0][0x3a0] ;  /* 0x0000e800ff7e2b82 */ /* 0x000e620000000a00 */
[----:B0-----:R-:W-:-:S05]  /*2eb0*/  @P0 IMAD.WIDE.U32 R124, R201, 0x10, R124 ;  /* 0x00000010c97c0825 */ /* 0x001fca00078e007c */
[----:B------:R0:W-:Y:S01]  /*2ec0*/  @P0 STG.E.128 desc[UR6][R124.64], R40 ;  /* 0x000000287c000986 */ /* 0x0001e2000c101d06 */
[----:B-1----:R-:W-:-:S06]  /*2ed0*/  @P2 IMAD.WIDE.U32 R128, R216, 0x10, R126 ;  /* 0x00000010d8802825 */ /* 0x002fcc00078e007e */
[----:B------:R-:W2:Y:S01]  /*2ee0*/  @P2 LDG.E.128 R128, desc[UR6][R128.64] ;  /* 0x0000000680802981 */ /* 0x000ea2000c1e1d00 */
[----:B0-----:R-:W-:Y:S02]  /*2ef0*/  IMAD.WIDE.U32 R124, R216, 0x10, R210 ;  /* 0x00000010d87c7825 */ /* 0x001fe400078e00d2 */
[----:B------:R-:W0:Y:S04]  /*2f00*/  @P0 LDC.64 R210, c[0x0][0x3a8] ;  /* 0x0000ea00ffd20b82 */ /* 0x000e280000000a00 */
        /* <DEDUP_REMOVED lines=28> */
.L_x_79299:
[----:B------:R-:W-:Y:S01]  /*30d0*/  FADD.FTZ R39, RZ, R38 ;  /* 0x00000026ff277221 */ /* 0x000fe20000010000 */
[----:B------:R-:W-:Y:S01]  /*30e0*/  @P0 IMAD.WIDE.U32 R124, R216, 0x10, R210 ;  /* 0x00000010d87c0825 */ /* 0x000fe200078e00d2 */
[----:B------:R-:W-:Y:S01]  /*30f0*/  UMOV UR13, 0xffffffff ;  /* 0xffffffff000d7882 */ /* 0x000fe20000000000 */
[----:B------:R-:W-:Y:S02]  /*3100*/  LOP3.LUT P2, RZ, R217, 0x1f, RZ, 0xc0, !PT ;  /* 0x0000001fd9ff7812 */ /* 0x000fe4000784c0ff */
        /* <DEDUP_REMOVED lines=262> */
.L_x_79313:
[----:B------:R-:W2:Y:S04]  /*4170*/  LDL R221, [R1+0x70] ;  /* 0x0000700001dd7983 */ /* 0x000ea80000100800 */
[----:B------:R-:W3:Y:S04]  /*4180*/  LDL R217, [R1+0x78] ;  /* 0x0000780001d97983 */ /* 0x000ee80000100800 */
[----:B------:R-:W4:Y:S04]  /*4190*/  LDL R220, [R1+0x74] ;  /* 0x0000740001dc7983 */ /* 0x000f280000100800 */
[----:B------:R-:W4:Y:S01]  /*41a0*/  LDL R211, [R1+0x7c] ;  /* 0x00007c0001d37983 */ /* 0x000f220000100800 */
[----:B-1----:R-:W-:Y:S01]  /*41b0*/  FADD.FTZ R124, R127, R124 ;  /* 0x0000007c7f7c7221 */ /* 0x002fe20000010000 */
[----:B------:R-:W-:Y:S01]  /*41c0*/  ISETP.NE.AND P3, PT, RZ, UR12, PT ;  /* 0x0000000cff007c0c */ /* 0x000fe2000bf65270 */
[----:B------:R-:W1:Y:S01]  /*41d0*/  LDC.64 R218, c[0x0][0x428] ;  /* 0x00010a00ffda7b82 */ /* 0x000e620000000a00 */
[----:B------:R-:W4:Y:S01]  /*41e0*/  LDL R226, [R1+0x60] ;  /* 0x0000600001e27983 */ /* 0x000f220000100800 */
[----:B------:R-:W-:Y:S01]  /*41f0*/  FFMA.FTZ R126, R124, R210, UR5 ;  /* 0x000000057c7e7e23 */ /* 0x000fe200080100d2 */
[----:B0-----:R-:W-:-:S02]  /*4200*/  FSEL R127, R39, RZ, !P3 ;  /* 0x000000ff277f7208 */ /* 0x001fc40005800000 */
[----:B------:R-:W4:Y:S03]  /*4210*/  LDL R225, [R1+0x64] ;  /* 0x0000640001e17983 */ /* 0x000f260000100800 */
[----:B------:R-:W0:Y:S01]  /*4220*/  @!P2 LDC.64 R124, c[0x0][0x3c0] ;  /* 0x0000f000ff7cab82 */ /* 0x000e220000000a00 */
[----:B------:R-:W4:Y:S04]  /*4230*/  LDL R224, [R1+0x68] ;  /* 0x0000680001e07983 */ /* 0x000f280000100800 */
[----:B------:R-:W4:Y:S04]  /*4240*/  LDL R223, [R1+0x6c] ;  /* 0x00006c0001df7983 */ /* 0x000f280000100800 */
[----:B------:R-:W4:Y:S04]  /*4250*/  LDL R222, [R1+0x50] ;  /* 0x0000500001de7983 */ /* 0x000f280000100800 */
[----:B------:R-:W4:Y:S04]  /*4260*/  LDL R210, [R1+0x44] ;  /* 0x0000440001d27983 */ /* 0x000f280000100800 */
[----:B------:R-:W4:Y:S04]  /*4270*/  LDL R252, [R1+0x8] ;  /* 0x0000080001fc7983 */ /* 0x000f280000100800 */
[----:B------:R-:W4:Y:S01]  /*4280*/  LDL R227, [R1+0xc] ;  /* 0x00000c0001e37983 */ /* 0x000f220000100800 */
[----:B0-----:R-:W-:-:S05]  /*4290*/  @!P2 IMAD.WIDE R124, R0, 0x4, R124 ;  /* 0x00000004007ca825 */ /* 0x001fca00078e027c */
[----:B------:R0:W-:Y:S02]  /*42a0*/  @!P2 STG.E desc[UR6][R124.64], R39 ;  /* 0x000000277c00a986 */ /* 0x0001e4000c101906 */
[----:B0-----:R-:W-:-:S05]  /*42b0*/  FMUL.FTZ R124, R39, R39 ;  /* 0x00000027277c7220 */ /* 0x001fca0000410000 */
[----:B------:R-:W-:-:S05]  /*42c0*/  FSEL R124, R124, RZ, P3 ;  /* 0x000000ff7c7c7208 */ /* 0x000fca0001800000 */
[----:B------:R-:W-:Y:S02]  /*42d0*/  FADD.FTZ R126, R126, R124 ;  /* 0x0000007c7e7e7221 */ /* 0x000fe40000010000 */
[----:B------:R-:W0:Y:S04]  /*42e0*/  @!P2 LDC.64 R124, c[0x0][0x3c8] ;  /* 0x0000f200ff7cab82 */ /* 0x000e280000000a00 */
[----:B------:R-:W1:Y:S01]  /*42f0*/  MUFU.RSQ R126, R126 ;  /* 0x0000007e007e7308 */ /* 0x000e620000001400 */
        /* <DEDUP_REMOVED lines=8> */
[----:B0-----:R-:W-:-:S05]  /*4380*/  @!P2 IMAD.WIDE R124, R0, 0x4, R124 ;  /* 0x00000004007ca825 */ /* 0x001fca00078e027c */
[----:B------:R0:W-:Y:S04]  /*4390*/  @!P2 STG.E desc[UR6][R124.64], R126 ;  /* 0x0000007e7c00a986 */ /* 0x0001e8000c101906 */
[----:B0-----:R-:W4:Y:S04]  /*43a0*/  LDL R124, [R1+0x4c] ;  /* 0x00004c00017c7983 */ /* 0x001f280000100800 */
[----:B------:R-:W4:Y:S01]  /*43b0*/  LDL R125, [R1+0x48] ;  /* 0x00004800017d7983 */ /* 0x000f220000100800 */
[----:B--2--5:R-:W-:-:S03]  /*43c0*/  FFMA.FTZ R36, R38, R221, R120 ;  /* 0x000000dd26247223 */ /* 0x024fc60000010078 */
[----:B------:R-:W2:Y:S01]  /*43d0*/  LDL R221, [R1+0x54] ;  /* 0x0000540001dd7983 */ /* 0x000ea20000100800 */
[----:B---3--:R-:W-:-:S03]  /*43e0*/  FFMA.FTZ R38, R39, R217, R122 ;  /* 0x000000d927267223 */ /* 0x008fc6000001007a */
[----:B------:R-:W3:Y:S01]  /*43f0*/  LDL R217, [R1+0x5c] ;  /* 0x00005c0001d97983 */ /* 0x000ee20000100800 */
[----:B----4-:R-:W-:-:S03]  /*4400*/  FFMA.FTZ R37, R37, R220, R121 ;  /* 0x000000dc25257223 */ /* 0x010fc60000010079 */
[----:B------:R-:W4:Y:S01]  /*4410*/  LDL R220, [R1+0x58] ;  /* 0x0000580001dc7983 */ /* 0x000f220000100800 */
[----:B------:R-:W-:-:S03]  /*4420*/  FFMA.FTZ R39, R35, R211, R123 ;  /* 0x000000d323277223 */ /* 0x000fc6000001007b */
[----:B------:R-:W4:Y:S01]  /*4430*/  LDL R211, [R1+0x40] ;  /* 0x0000400001d37983 */ /* 0x000f220000100800 */
[----:B------:R-:W-:-:S04]  /*4440*/  IMAD.WIDE.U32 R34, R34, 0x10, R218 ;  /* 0x0000001022227825 */ /* 0x000fc800078e00da */
[C---:B------:R-:W-:Y:S01]  /*4450*/  FADD.FTZ R33, -R127.reuse, R33 ;  /* 0x000000217f217221 */ /* 0x040fe20000010100 */
[C---:B------:R-:W-:Y:S01]  /*4460*/  FADD.FTZ R32, -R127.reuse, R32 ;  /* 0x000000207f207221 */ /* 0x040fe20000010100 */
[C---:B------:R-:W-:Y:S01]  /*4470*/  FADD.FTZ R31, -R127.reuse, R31 ;  /* 0x0000001f7f1f7221 */ /* 0x040fe20000010100 */
[C---:B------:R-:W-:Y:S01]  /*4480*/  FADD.FTZ R30, -R127.reuse, R30 ;  /* 0x0000001e7f1e7221 */ /* 0x040fe20000010100 */
[----:B------:R0:W-:Y:S01]  /*4490*/  STG.E.128 desc[UR6][R34.64], R36 ;  /* 0x0000002422007986 */ /* 0x0001e2000c101d06 */
[C---:B------:R-:W-:Y:S01]  /*44a0*/  FMUL.FTZ R33, R126.reuse, R33 ;  /* 0x000000217e217220 */ /* 0x040fe20000410000 */
[C---:B------:R-:W-:Y:S01]  /*44b0*/  FMUL.FTZ R31, R126.reuse, R31 ;  /* 0x0000001f7e1f7220 */ /* 0x040fe20000410000 */
[C---:B------:R-:W-:Y:S01]  /*44c0*/  FMUL.FTZ R30, R126.reuse, R30 ;  /* 0x0000001e7e1e7220 */ /* 0x040fe20000410000 */
[C---:B------:R-:W-:Y:S01]  /*44d0*/  FADD.FTZ R25, -R127.reuse, R25 ;  /* 0x000000197f197221 */ /* 0x040fe20000010100 */
[C---:B------:R-:W-:Y:S01]  /*44e0*/  FADD.FTZ R28, -R127.reuse, R28 ;  /* 0x0000001c7f1c7221 */ /* 0x040fe20000010100 */
[C---:B------:R-:W-:Y:S01]  /*44f0*/  FADD.FTZ R27, -R127.reuse, R27 ;  /* 0x0000001b7f1b7221 */ /* 0x040fe20000010100 */
[----:B------:R-:W-:Y:S01]  /*4500*/  FADD.FTZ R26, -R127, R26 ;  /* 0x0000001a7f1a7221 */ /* 0x000fe20000010100 */
[C---:B------:R-:W-:Y:S01]  /*4510*/  FMUL.FTZ R25, R126.reuse, R25 ;  /* 0x000000197e197220 */ /* 0x040fe20000410000 */
[C---:B------:R-:W-:Y:S01]  /*4520*/  FMUL.FTZ R28, R126.reuse, R28 ;  /* 0x0000001c7e1c7220 */ /* 0x040fe20000410000 */
[----:B0-----:R-:W-:Y:S01]  /*4530*/  FMUL.FTZ R34, R126, R32 ;  /* 0x000000207e227220 */ /* 0x001fe20000410000 */
[----:B------:R-:W-:Y:S01]  /*4540*/  FFMA.FTZ R32, R33, R226, R116 ;  /* 0x000000e221207223 */ /* 0x000fe20000010074 */
[----:B------:R-:W-:-:S02]  /*4550*/  FFMA.FTZ R35, R30, R223, R119 ;  /* 0x000000df1e237223 */ /* 0x000fc40000010077 */
[----:B------:R-:W-:Y:S01]  /*4560*/  FFMA.FTZ R33, R34, R225, R117 ;  /* 0x000000e122217223 */ /* 0x000fe20000010075 */
[----:B------:R-:W-:Y:S01]  /*4570*/  FFMA.FTZ R34, R31, R224, R118 ;  /* 0x000000e01f227223 */ /* 0x000fe20000010076 */
[----:B------:R-:W-:-:S04]  /*4580*/  IMAD.WIDE.U32 R30, R29, 0x10, R218 ;  /* 0x000000101d1e7825 */ /* 0x000fc800078e00da */
[C---:B------:R-:W-:Y:S01]  /*4590*/  FMUL.FTZ R27, R126.reuse, R27 ;  /* 0x0000001b7e1b7220 */ /* 0x040fe20000410000 */
[----:B------:R-:W-:Y:S01]  /*45a0*/  FMUL.FTZ R26, R126, R26 ;  /* 0x0000001a7e1a7220 */ /* 0x000fe20000410000 */
[C---:B------:R-:W-:Y:S01]  /*45b0*/  FADD.FTZ R23, -R127.reuse, R23 ;  /* 0x000000177f177221 */ /* 0x040fe20000010100 */
[----:B------:R0:W-:Y:S01]  /*45c0*/  STG.E.128 desc[UR6][R30.64], R32 ;  /* 0x000000201e007986 */ /* 0x0001e2000c101d06 */
[----:B------:R-:W-:Y:S02]  /*45d0*/  FFMA.FTZ R28, R28, R222, R112 ;  /* 0x000000de1c1c7223 */ /* 0x000fe40000010070 */
[C---:B------:R-:W-:Y:S01]  /*45e0*/  FMUL.FTZ R23, R126.reuse, R23 ;  /* 0x000000177e177220 */ /* 0x040fe20000410000 */
        /* <DEDUP_REMOVED lines=15> */
[C---:B0-----:R-:W-:Y:S01]  /*46e0*/  FADD.FTZ R32, -R127.reuse, R170 ;  /* 0x000000aa7f207221 */ /* 0x041fe20000010100 */
[C---:B------:R-:W-:Y:S01]  /*46f0*/  FADD.FTZ R226, -R127.reuse, R11 ;  /* 0x0000000b7fe27221 */ /* 0x040fe20000010100 */
[C---:B------:R-:W-:Y:S01]  /*4700*/  FMUL.FTZ R177, R126.reuse, R224 ;  /* 0x000000e07eb17220 */ /* 0x040fe20000410000 */
[----:B------:R-:W-:Y:S01]  /*4710*/  FMUL.FTZ R176, R126, R225 ;  /* 0x000000e17eb07220 */ /* 0x000fe20000410000 */
[C---:B------:R-:W-:Y:S01]  /*4720*/  FADD.FTZ R33, -R127.reuse, R169 ;  /* 0x000000a97f217221 */ /* 0x040fe20000010100 */
[----:B------:R-:W-:Y:S01]  /*4730*/  FADD.FTZ R11, -R127, R173 ;  /* 0x000000ad7f0b7221 */ /* 0x000fe20000010100 */
[----:B------:R-:W4:Y:S04]  /*4740*/  LDL R224, [R1+0x3c] ;  /* 0x00003c0001e07983 */ /* 0x000f280000100800 */
[----:B------:R-:W4:Y:S04]  /*4750*/  LDL R225, [R1+0x38] ;  /* 0x0000380001e17983 */ /* 0x000f280000100800 */
[----:B------:R-:W4:Y:S04]  /*4760*/  LDL R169, [R1+0x2c] ;  /* 0x00002c0001a97983 */ /* 0x000f280000100800 */
[----:B------:R-:W4:Y:S01]  /*4770*/  LDL R173, [R1+0x24] ;  /* 0x0000240001ad7983 */ /* 0x000f220000100800 */
[----:B--2---:R-:W-:Y:S01]  /*4780*/  FFMA.FTZ R29, R27, R221, R113 ;  /* 0x000000dd1b1d7223 */ /* 0x004fe20000010071 */
[----:B---3--:R-:W-:Y:S01]  /*4790*/  FFMA.FTZ R31, R25, R217, R115 ;  /* 0x000000d9191f7223 */ /* 0x008fe20000010073 */
[----:B------:R-:W-:-:S04]  /*47a0*/  IMAD.WIDE.U32 R24, R24, 0x10, R218 ;  /* 0x0000001018187825 */ /* 0x000fc800078e00da */
[----:B----4-:R-:W-:-:S05]  /*47b0*/  FFMA.FTZ R30, R26, R220, R114 ;  /* 0x000000dc1a1e7223 */ /* 0x010fca0000010072 */
[----:B------:R0:W-:Y:S01]  /*47c0*/  STG.E.128 desc[UR6][R24.64], R28 ;  /* 0x0000001c18007986 */ /* 0x0001e2000c101d06 */
[----:B------:R-:W-:Y:S01]  /*47d0*/  FFMA.FTZ R27, R19, R124, R111 ;  /* 0x0000007c131b7223 */ /* 0x000fe2000001006f */
[C---:B------:R-:W-:Y:S01]  /*47e0*/  FADD.FTZ R124, -R127.reuse, R154 ;  /* 0x0000009a7f7c7221 */ /* 0x040fe20000010100 */
[----:B------:R-:W-:Y:S01]  /*47f0*/  FADD.FTZ R154, -R127, R172 ;  /* 0x000000ac7f9a7221 */ /* 0x000fe20000010100 */
[----:B------:R-:W-:Y:S01]  /*4800*/  FFMA.FTZ R26, R21, R125, R110 ;  /* 0x0000007d151a7223 */ /* 0x000fe2000001006e */
[----:B------:R-:W2:Y:S01]  /*4810*/  LDL R172, [R1+0x28] ;  /* 0x0000280001ac7983 */ /* 0x000ea20000100800 */
[----:B0-----:R-:W-:Y:S01]  /*4820*/  FFMA.FTZ R24, R23, R211, R108 ;  /* 0x000000d317187223 */ /* 0x001fe2000001006c */
[----:B------:R-:W-:-:S04]  /*4830*/  IMAD.WIDE.U32 R22, R22, 0x10, R218 ;  /* 0x0000001016167825 */ /* 0x000fc800078e00da */
[C---:B------:R-:W-:Y:S01]  /*4840*/  FADD.FTZ R218, -R127.reuse, R134 ;  /* 0x000000867fda7221 */ /* 0x040fe20000010100 */
[C---:B------:R-:W-:Y:S01]  /*4850*/  FADD.FTZ R219, -R127.reuse, R135 ;  /* 0x000000877fdb7221 */ /* 0x040fe20000010100 */
[----:B------:R-:W-:Y:S01]  /*4860*/  FADD.FTZ R28, -R127, R178 ;  /* 0x000000b27f1c7221 */ /* 0x000fe20000010100 */
[C---:B------:R-:W-:Y:S01]  /*4870*/  FMUL.FTZ R178, R126.reuse, R223 ;  /* 0x000000df7eb27220 */ /* 0x040fe20000410000 */
[C---:B------:R-:W-:Y:S01]  /*4880*/  FMUL.FTZ R175, R126.reuse, R218 ;  /* 0x000000da7eaf7220 */ /* 0x040fe20000410000 */
[----:B------:R-:W-:Y:S01]  /*4890*/  FMUL.FTZ R170, R126, R219 ;  /* 0x000000db7eaa7220 */ /* 0x000fe20000410000 */
[----:B------:R-:W3:Y:S01]  /*48a0*/  LDL R218, [R1+0x34] ;  /* 0x0000340001da7983 */ /* 0x000ee20000100800 */
[----:B------:R-:W-:-:S03]  /*48b0*/  FFMA.FTZ R25, R20, R210, R109 ;  /* 0x000000d214197223 */ /* 0x000fc6000001006d */
[----:B------:R-:W4:Y:S04]  /*48c0*/  LDL R219, [R1+0x30] ;  /* 0x0000300001db7983 */ /* 0x000f280000100800 */
[----:B------:R-:W4:Y:S01]  /*48d0*/  LDL R223, [R1+0x20] ;  /* 0x0000200001df7983 */ /* 0x000f220000100800 */
[C---:B------:R-:W-:Y:S01]  /*48e0*/  FADD.FTZ R29, -R127.reuse, R179 ;  /* 0x000000b37f1d7221 */ /* 0x040fe20000010100 */
[C---:B------:R-:W-:Y:S01]  /*48f0*/  FADD.FTZ R31, -R127.reuse, R194 ;  /* 0x000000c27f1f7221 */ /* 0x040fe20000010100 */
[C---:B------:R-:W-:Y:S01]  /*4900*/  FADD.FTZ R19, -R127.reuse, R208 ;  /* 0x000000d07f137221 */ /* 0x040fe20000010100 */
[----:B------:R0:W-:Y:S01]  /*4910*/  STG.E.128 desc[UR6][R22.64], R24 ;  /* 0x0000001816007986 */ /* 0x0001e2000c101d06 */
[C---:B------:R-:W-:Y:S01]  /*4920*/  FADD.FTZ R20, -R127.reuse, R209 ;  /* 0x000000d17f147221 */ /* 0x040fe20000010100 */
[C---:B------:R-:W-:Y:S01]  /*4930*/  FMUL.FTZ R194, R126.reuse, R226 ;  /* 0x000000e27ec27220 */ /* 0x040fe20000410000 */
[----:B------:R-:W-:Y:S01]  /*4940*/  FMUL.FTZ R179, R126, R222 ;  /* 0x000000de7eb37220 */ /* 0x000fe20000410000 */
[----:B------:R-:W4:Y:S04]  /*4950*/  LDL R208, [R1+0x1c] ;  /* 0x00001c0001d07983 */ /* 0x000f280000100800 */
[----:B------:R-:W4:Y:S04]  /*4960*/  LDL R209, [R1+0x18] ;  /* 0x0000180001d17983 */ /* 0x000f280000100800 */
[----:B------:R-:W4:Y:S04]  /*4970*/  LDL R226, [R1+0x14] ;  /* 0x0000140001e27983 */ /* 0x000f280000100800 */
[----:B------:R-:W4:Y:S01]  /*4980*/  LDL R222, [R1+0x10] ;  /* 0x0000100001de7983 */ /* 0x000f220000100800 */
[C---:B0-----:R-:W-:Y:S01]  /*4990*/  FADD.FTZ R24, -R127.reuse, R195 ;  /* 0x000000c37f187221 */ /* 0x041fe20000010100 */
[----:B------:R-:W-:-:S02]  /*49a0*/  FADD.FTZ R25, -R127, R200 ;  /* 0x000000c87f197221 */ /* 0x000fc40000010100 */
[----:B------:R-:W4:Y:S04]  /*49b0*/  LDL R195, [R1+0x4] ;  /* 0x0000040001c37983 */ /* 0x000f280000100800 */
[----:B------:R-:W4:Y:S01]  /*49c0*/  LDL R200, [R1] ;  /* 0x0000000001c87983 */ /* 0x000f220000100800 */
        /* <DEDUP_REMOVED lines=45> */
[C---:B------:R-:W-:Y:S01]  /*4ca0*/  FADD.FTZ R142, -R127.reuse, R152 ;  /* 0x000000987f8e7221 */ /* 0x040fe20000010100 */
[----:B------:R-:W-:Y:S01]  /*4cb0*/  FADD.FTZ R140, -R127, R153 ;  /* 0x000000997f8c7221 */ /* 0x000fe20000010100 */
[----:B0-----:R-:W-:-:S04]  /*4cc0*/  IMAD.WIDE.U32 R148, R2, 0x10, R202 ;  /* 0x0000001002947825 */ /* 0x001fc800078e00ca */
[C---:B------:R-:W-:Y:S01]  /*4cd0*/  FMUL.FTZ R15, R126.reuse, R24 ;  /* 0x000000187e0f7220 */ /* 0x040fe20000410000 */
[C---:B------:R-:W-:Y:S01]  /*4ce0*/  FMUL.FTZ R16, R126.reuse, R25 ;  /* 0x000000197e107220 */ /* 0x040fe20000410000 */
[C---:B------:R-:W-:Y:S01]  /*4cf0*/  FMUL.FTZ R17, R126.reuse, R26 ;  /* 0x0000001a7e117220 */ /* 0x040fe20000410000 */
[----:B------:R-:W-:Y:S01]  /*4d00*/  FMUL.FTZ R18, R126, R27 ;  /* 0x0000001b7e127220 */ /* 0x000fe20000410000 */
[----:B------:R-:W-:Y:S01]  /*4d10*/  FFMA.FTZ R30, R162, R225, R106 ;  /* 0x000000e1a21e7223 */ /* 0x000fe2000001006a */
[----:B------:R-:W-:Y:S01]  /*4d20*/  FFMA.FTZ R31, R163, R224, R107 ;  /* 0x000000e0a31f7223 */ /* 0x000fe2000001006b */
[----:B------:R-:W-:-:S04]  /*4d30*/  IMAD.WIDE.U32 R152, R3, 0x10, R202 ;  /* 0x0000001003987825 */ /* 0x000fc800078e00ca */
[----:B------:R-:W-:Y:S01]  /*4d40*/  FMUL.FTZ R145, R126, R143 ;  /* 0x0000008f7e917220 */ /* 0x000fe20000410000 */
[----:B------:R-:W-:Y:S01]  /*4d50*/  FFMA.FTZ R25, R165, R173, R101 ;  /* 0x000000ada5197223 */ /* 0x000fe20000010065 */
[----:B------:R-:W-:Y:S01]  /*4d60*/  FFMA.FTZ R27, R168, R169, R103 ;  /* 0x000000a9a81b7223 */ /* 0x000fe20000010067 */
[C---:B------:R-:W-:Y:S01]  /*4d70*/  FADD.FTZ R134, -R127.reuse, R144 ;  /* 0x000000907f867221 */ /* 0x040fe20000010100 */
[C---:B------:R-:W-:Y:S01]  /*4d80*/  FMUL.FTZ R143, R126.reuse, R139 ;  /* 0x0000008b7e8f7220 */ /* 0x040fe20000410000 */
[C---:B------:R-:W-:Y:S01]  /*4d90*/  FADD.FTZ R144, -R127.reuse, R147 ;  /* 0x000000937f907221 */ /* 0x040fe20000010100 */
        /* <DEDUP_REMOVED lines=20> */
[----:B------:R-:W-:-:S04]  /*4ee0*/  IMAD.WIDE.U32 R168, R7, 0x10, R202 ;  /* 0x0000001007a87825 */ /* 0x000fc800078e00ca */
[----:B------:R-:W-:Y:S01]  /*4ef0*/  FFMA.FTZ R131, R131, R251, R91 ;  /* 0x000000fb83837223 */ /* 0x000fe2000001005b */
[----:B------:R-:W-:Y:S01]  /*4f00*/  FFMA.FTZ R132, R132, R244, R84 ;  /* 0x000000f484847223 */ /* 0x000fe20000010054 */
[----:B------:R-:W-:Y:S01]  /*4f10*/  FFMA.FTZ R133, R133, R245, R85 ;  /* 0x000000f585857223 */ /* 0x000fe20000010055 */
[----:B------:R-:W-:Y:S01]  /*4f20*/  FFMA.FTZ R134, R134, R246, R86 ;  /* 0x000000f686867223 */ /* 0x000fe20000010056 */
[----:B------:R-:W-:Y:S01]  /*4f30*/  FFMA.FTZ R135, R135, R247, R87 ;  /* 0x000000f787877223 */ /* 0x000fe20000010057 */
[C---:B------:R-:W-:Y:S01]  /*4f40*/  FMUL.FTZ R39, R126.reuse, R39 ;  /* 0x000000277e277220 */ /* 0x040fe20000410000 */
[C---:B------:R-:W-:Y:S01]  /*4f50*/  FMUL.FTZ R38, R126.reuse, R38 ;  /* 0x000000267e267220 */ /* 0x040fe20000410000 */
[C---:B------:R-:W-:Y:S01]  /*4f60*/  FMUL.FTZ R33, R126.reuse, R33 ;  /* 0x000000217e217220 */ /* 0x040fe20000410000 */
[C---:B------:R-:W-:Y:S01]  /*4f70*/  FMUL.FTZ R32, R126.reuse, R32 ;  /* 0x000000207e207220 */ /* 0x040fe20000410000 */
        /* <DEDUP_REMOVED lines=24> */
[----:B------:R-:W-:-:S04]  /*5100*/  IMAD.WIDE.U32 R150, R151, 0x10, R202 ;  /* 0x0000001097967825 */ /* 0x000fc800078e00ca */
[----:B------:R-:W-:Y:S01]  /*5110*/  FFMA.FTZ R8, R8, R196, R56 ;  /* 0x000000c408087223 */ /* 0x000fe20000010038 */
[----:B------:R-:W-:-:S04]  /*5120*/  IMAD.WIDE.U32 R154, R161, 0x10, R202 ;  /* 0x00000010a19a7825 */ /* 0x000fc800078e00ca */
[----:B------:R-:W-:Y:S01]  /*5130*/  FFMA.FTZ R4, R13, R188, R52 ;  /* 0x000000bc0d047223 */ /* 0x000fe20000010034 */
[----:B------:R-:W-:Y:S01]  /*5140*/  FFMA.FTZ R7, R16, R191, R55 ;  /* 0x000000bf10077223 */ /* 0x000fe20000010037 */
[----:B------:R-:W-:Y:S01]  /*5150*/  FFMA.FTZ R13, R18, R185, R49 ;  /* 0x000000b9120d7223 */ /* 0x000fe20000010031 */
[----:B------:R-:W-:Y:S01]  /*5160*/  FFMA.FTZ R16, R21, R180, R44 ;  /* 0x000000b415107223 */ /* 0x000fe2000001002c */
[----:B------:R-:W-:Y:S01]  /*5170*/  FFMA.FTZ R18, R23, R182, R46 ;  /* 0x000000b617127223 */ /* 0x000fe2000001002e */
[----:B--2---:R-:W-:Y:S01]  /*5180*/  FFMA.FTZ R26, R167, R172, R102 ;  /* 0x000000aca71a7223 */ /* 0x004fe20000010066 */
[----:B------:R-:W-:-:S04]  /*5190*/  IMAD.WIDE.U32 R172, R136, 0x10, R202 ;  /* 0x0000001088ac7825 */ /* 0x000fc800078e00ca */
[----:B---3--:R-:W-:Y:S01]  /*51a0*/  FFMA.FTZ R29, R160, R218, R105 ;  /* 0x000000daa01d7223 */ /* 0x008fe20000010069 */
[----:B----4-:R-:W-:Y:S01]  /*51b0*/  FFMA.FTZ R28, R159, R219, R104 ;  /* 0x000000db9f1c7223 */ /* 0x010fe20000010068 */
[----:B------:R-:W-:-:S04]  /*51c0*/  FFMA.FTZ R24, R164, R223, R100 ;  /* 0x000000dfa4187223 */ /* 0x000fc80000010064 */
[----:B------:R0:W-:Y:S01]  /*51d0*/  STG.E.128 desc[UR6][R148.64], R28 ;  /* 0x0000001c94007986 */ /* 0x0001e2000c101d06 */
[----:B------:R-:W-:-:S03]  /*51e0*/  IMAD.WIDE.U32 R158, R9, 0x10, R202 ;  /* 0x00000010099e7825 */ /* 0x000fc600078e00ca */
[----:B------:R1:W-:Y:S01]  /*51f0*/  STG.E.128 desc[UR6][R152.64], R24 ;  /* 0x0000001898007986 */ /* 0x0003e2000c101d06 */
[----:B0-----:R-:W-:Y:S01]  /*5200*/  FFMA.FTZ R30, R175, R252, R94 ;  /* 0x000000fcaf1e7223 */ /* 0x001fe2000001005e */
[----:B------:R-:W-:Y:S01]  /*5210*/  FFMA.FTZ R31, R170, R227, R95 ;  /* 0x000000e3aa1f7223 */ /* 0x000fe2000001005f */
[----:B-1----:R-:W-:Y:S01]  /*5220*/  FFMA.FTZ R24, R194, R222, R96 ;  /* 0x000000dec2187223 */ /* 0x002fe20000010060 */
[----:B------:R-:W-:Y:S01]  /*5230*/  FFMA.FTZ R25, R193, R226, R97 ;  /* 0x000000e2c1197223 */ /* 0x000fe20000010061 */
[----:B------:R-:W-:Y:S01]  /*5240*/  FFMA.FTZ R26, R179, R209, R98 ;  /* 0x000000d1b31a7223 */ /* 0x000fe20000010062 */
[----:B------:R-:W-:Y:S01]  /*5250*/  FFMA.FTZ R27, R178, R208, R99 ;  /* 0x000000d0b21b7223 */ /* 0x000fe20000010063 */
[----:B------:R-:W-:Y:S01]  /*5260*/  FFMA.FTZ R29, R176, R195, R93 ;  /* 0x000000c3b01d7223 */ /* 0x000fe2000001005d */
[----:B------:R-:W-:-:S03]  /*5270*/  FFMA.FTZ R28, R177, R200, R92 ;  /* 0x000000c8b11c7223 */ /* 0x000fc6000001005c */
[----:B------:R0:W-:Y:S04]  /*5280*/  STG.E.128 desc[UR6][R158.64], R24 ;  /* 0x000000189e007986 */ /* 0x0001e8000c101d06 */
[----:B------:R-:W-:Y:S04]  /*5290*/  STG.E.128 desc[UR6][R162.64], R28 ;  /* 0x0000001ca2007986 */ /* 0x000fe8000c101d06 */
[----:B------:R-:W-:Y:S04]  /*52a0*/  STG.E.128 desc[UR6][R168.64], R128 ;  /* 0x00000080a8007986 */ /* 0x000fe8000c101d06 */
[----:B------:R1:W-:Y:S01]  /*52b0*/  STG.E.128 desc[UR6][R172.64], R132 ;  /* 0x00000084ac007986 */ /* 0x0003e2000c101d06 */
[----:B------:R-:W-:-:S04]  /*52c0*/  IMAD.WIDE.U32 R148, R141, 0x10, R202 ;  /* 0x000000108d947825 */ /* 0x000fc800078e00ca */
[----:B0-----:R-:W-:Y:S01]  /*52d0*/  FFMA.FTZ R24, R174, R240, R80 ;  /* 0x000000f0ae187223 */ /* 0x001fe20000010050 */
[----:B------:R-:W-:Y:S01]  /*52e0*/  FFMA.FTZ R25, R145, R241, R81 ;  /* 0x000000f191197223 */ /* 0x000fe20000010051 */
[----:B------:R-:W-:Y:S01]  /*52f0*/  FFMA.FTZ R26, R144, R242, R82 ;  /* 0x000000f2901a7223 */ /* 0x000fe20000010052 */
[----:B-1----:R-:W-:Y:S01]  /*5300*/  FFMA.FTZ R132, R39, R228, R68 ;  /* 0x000000e427847223 */ /* 0x002fe20000010044 */
[----:B------:R-:W-:Y:S01]  /*5310*/  FFMA.FTZ R133, R38, R229, R69 ;  /* 0x000000e526857223 */ /* 0x000fe20000010045 */
        /* <DEDUP_REMOVED lines=17> */
[----:B------:R1:W-:Y:S01]  /*5430*/  STG.E.128 desc[UR6][R148.64], R24 ;  /* 0x0000001894007986 */ /* 0x0003e2000c101d06 */
[----:B------:R-:W-:Y:S01]  /*5440*/  FFMA.FTZ R9, R10, R197, R57 ;  /* 0x000000c50a097223 */ /* 0x000fe20000010039 */
[----:B------:R-:W-:-:S04]  /*5450*/  IMAD.WIDE.U32 R156, R166, 0x10, R202 ;  /* 0x00000010a69c7825 */ /* 0x000fc800078e00ca */
[----:B------:R-:W-:Y:S01]  /*5460*/  FFMA.FTZ R10, R11, R198, R58 ;  /* 0x000000c60b0a7223 */ /* 0x000fe2000001003a */
[----:B------:R2:W-:Y:S01]  /*5470*/  STG.E.128 desc[UR6][R146.64], R28 ;  /* 0x0000001c92007986 */ /* 0x0005e2000c101d06 */
[----:B------:R-:W-:Y:S01]  /*5480*/  FFMA.FTZ R11, R12, R199, R59 ;  /* 0x000000c70c0b7223 */ /* 0x000fe2000001003b */
[----:B------:R-:W-:-:S04]  /*5490*/  IMAD.WIDE.U32 R160, R171, 0x10, R202 ;  /* 0x00000010aba07825 */ /* 0x000fc800078e00ca */
[----:B------:R-:W-:Y:S01]  /*54a0*/  FFMA.FTZ R12, R17, R184, R48 ;  /* 0x000000b8110c7223 */ /* 0x000fe20000010030 */
[----:B------:R2:W-:Y:S01]  /*54b0*/  STG.E.128 desc[UR6][R150.64], R128 ;  /* 0x0000008096007986 */ /* 0x0005e2000c101d06 */
[----:B------:R-:W-:-:S04]  /*54c0*/  IMAD.WIDE.U32 R164, R192, 0x10, R202 ;  /* 0x00000010c0a47825 */ /* 0x000fc800078e00ca */
[----:B------:R-:W-:Y:S01]  /*54d0*/  FFMA.FTZ R17, R22, R181, R45 ;  /* 0x000000b516117223 */ /* 0x000fe2000001002d */
[----:B------:R2:W-:Y:S01]  /*54e0*/  STG.E.128 desc[UR6][R152.64], R132 ;  /* 0x0000008498007986 */ /* 0x0005e2000c101d06 */
[----:B------:R-:W-:-:S04]  /*54f0*/  IMAD.WIDE.U32 R166, R201, 0x10, R202 ;  /* 0x00000010c9a67825 */ /* 0x000fc800078e00ca */
[----:B-1----:R-:W-:Y:S01]  /*5500*/  FFMA.FTZ R24, R2, R204, R60 ;  /* 0x000000cc02187223 */ /* 0x002fe2000001003c */
        /* <DEDUP_REMOVED lines=8> */
[----:B------:R2:W-:Y:S03]  /*5590*/  STG.E.128 desc[UR6][R154.64], R36 ;  /* 0x000000249a007986 */ /* 0x0005e6000c101d06 */
[----:B------:R-:W-:Y:S01]  /*55a0*/  FFMA.FTZ R19, R126, R183, R47 ;  /* 0x000000b77e137223 */ /* 0x000fe2000001002f */
[----:B------:R2:W-:Y:S04]  /*55b0*/  STG.E.128 desc[UR6][R156.64], R24 ;  /* 0x000000189c007986 */ /* 0x0005e8000c101d06 */
        /* <DEDUP_REMOVED lines=8> */
.L_x_79300:
        /* <DEDUP_REMOVED lines=8> */
.L_x_79303:
[----:B------:R-:W-:Y:S05]  /*56c0*/  BSYNC B0 ;  /* 0x0000000000007941 */ /* 0x000fea0003800000 */
.L_x_79302:
        /* <DEDUP_REMOVED lines=9> */
.L_x_79304:
[----:B------:R-:W-:Y:S02]  /*5760*/  HFMA2 R126, -RZ, RZ, 0, 2.384185791015625e-07 ;  /* 0x00000004ff7e7431 */ /* 0x000fe400000001ff */
[----:B------:R-:W-:Y:S01]  /*5770*/  FADD.FTZ R39, R39, R124 ;  /* 0x0000007c27277221 */ /* 0x000fe20000010000 */
[----:B------:R-:W-:-:S04]  /*5780*/  MOV R124, 0xffffffff ;  /* 0xffffffff007c7802 */ /* 0x000fc80000000f00 */
[----:B------:R-:W-:-:S07]  /*5790*/  MOV R211, R39 ;  /* 0x0000002700d37202 */ /* 0x000fce0000000f00 */
[----:B------:R-:W-:Y:S05]  /*57a0*/  WARPSYNC.COLLECTIVE R124, `(.L_x_79305) ;  /* 0x000000007c087348 */ /* 0x000fea0003c00000 */
[----:B------:R0:W1:Y:S02]  /*57b0*/  SHFL.BFLY P3, R124, R211, R126, R125 ;  /* 0x0c00007ed37c7389 */ /* 0x000064000006007d */
[----:B01----:R-:W-:Y:S05]  /*57c0*/  ENDCOLLECTIVE ;  /* 0x000000000000791b */ /* 0x003fea0003800000 */
.L_x_79305:
[----:B------:R-:W-:Y:S02]  /*57d0*/  HFMA2 R126, -RZ, RZ, 0, 4.76837158203125e-07 ;  /* 0x00000008ff7e7431 */ /* 0x000fe400000001ff */
[----:B------:R-:W-:Y:S01]  /*57e0*/  FADD.FTZ R39, R39, R124 ;  /* 0x0000007c27277221 */ /* 0x000fe20000010000 */
[----:B------:R-:W-:-:S04]  /*57f0*/  MOV R124, 0xffffffff ;  /* 0xffffffff007c7802 */ /* 0x000fc80000000f00 */
[----:B------:R-:W-:-:S07]  /*5800*/  MOV R211, R39 ;  /* 0x0000002700d37202 */ /* 0x000fce0000000f00 */
[----:B------:R-:W-:Y:S05]  /*5810*/  WARPSYNC.COLLECTIVE R124, `(.L_x_79306) ;  /* 0x000000007c087348 */ /* 0x000fea0003c00000 */
[----:B------:R0:W1:Y:S02]  /*5820*/  SHFL.BFLY P3, R124, R211, R126, R125 ;  /* 0x0c00007ed37c7389 */ /* 0x000064000006007d */
[----:B01----:R-:W-:Y:S05]  /*5830*/  ENDCOLLECTIVE ;  /* 0x000000000000791b */ /* 0x003fea0003800000 */
.L_x_79306:
[----:B------:R-:W-:Y:S02]  /*5840*/  HFMA2 R126, -RZ, RZ, 0, 9.5367431640625e-07 ;  /* 0x00000010ff7e7431 */ /* 0x000fe400000001ff */
[----:B------:R-:W-:Y:S01]  /*5850*/  FADD.FTZ R39, R39, R124 ;  /* 0x0000007c27277221 */ /* 0x000fe20000010000 */
[----:B------:R-:W-:-:S04]  /*5860*/  MOV R124, 0xffffffff ;  /* 0xffffffff007c7802 */ /* 0x000fc80000000f00 */
[----:B------:R-:W-:-:S07]  /*5870*/  MOV R211, R39 ;  /* 0x0000002700d37202 */ /* 0x000fce0000000f00 */
[----:B------:R-:W-:Y:S05]  /*5880*/  WARPSYNC.COLLECTIVE R124, `(.L_x_79307) ;  /* 0x000000007c087348 */ /* 0x000fea0003c00000 */
[----:B------:R0:W1:Y:S02]  /*5890*/  SHFL.BFLY P3, R124, R211, R126, R125 ;  /* 0x0c00007ed37c7389 */ /* 0x000064000006007d */
[----:B01----:R-:W-:Y:S05]  /*58a0*/  ENDCOLLECTIVE ;  /* 0x000000000000791b */ /* 0x003fea0003800000 */
.L_x_79307:
        /* <DEDUP_REMOVED lines=169> */
.L_x_79308:
[----:B------:R-:W-:Y:S02]  /*6340*/  HFMA2 R126, -RZ, RZ, 0, 1.1920928955078125e-07 ;  /* 0x00000002ff7e7431 */ /* 0x000fe400000001ff */
[----:B------:R-:W-:Y:S01]  /*6350*/  FADD.FTZ R127, R127, R124 ;  /* 0x0000007c7f7f7221 */ /* 0x000fe20000010000 */
[----:B------:R-:W-:-:S04]  /*6360*/  MOV R124, 0xffffffff ;  /* 0xffffffff007c7802 */ /* 0x000fc80000000f00 */
[----:B------:R-:W-:-:S07]  /*6370*/  MOV R211, R127 ;  /* 0x0000007f00d37202 */ /* 0x000fce0000000f00 */
[----:B------:R-:W-:Y:S05]  /*6380*/  WARPSYNC.COLLECTIVE R124, `(.L_x_79309) ;  /* 0x000000007c087348 */ /* 0x000fea0003c00000 */
[----:B------:R0:W1:Y:S02]  /*6390*/  SHFL.BFLY P3, R124, R211, R126, R125 ;  /* 0x0c00007ed37c7389 */ /* 0x000064000006007d */
[----:B01----:R-:W-:Y:S05]  /*63a0*/  ENDCOLLECTIVE ;  /* 0x000000000000791b */ /* 0x003fea0003800000 */
.L_x_79309:
[----:B------:R-:W-:Y:S02]  /*63b0*/  HFMA2 R126, -RZ, RZ, 0, 2.384185791015625e-07 ;  /* 0x00000004ff7e7431 */ /* 0x000fe400000001ff */
[----:B------:R-:W-:Y:S01]  /*63c0*/  FADD.FTZ R127, R127, R124 ;  /* 0x0000007c7f7f7221 */ /* 0x000fe20000010000 */
[----:B------:R-:W-:-:S04]  /*63d0*/  MOV R124, 0xffffffff ;  /* 0xffffffff007c7802 */ /* 0x000fc80000000f00 */
[----:B------:R-:W-:-:S07]  /*63e0*/  MOV R211, R127 ;  /* 0x0000007f00d37202 */ /* 0x000fce0000000f00 */
[----:B------:R-:W-:Y:S05]  /*63f0*/  WARPSYNC.COLLECTIVE R124, `(.L_x_79310) ;  /* 0x000000007c087348 */ /* 0x000fea0003c00000 */
[----:B------:R0:W1:Y:S02]  /*6400*/  SHFL.BFLY P3, R124, R211, R126, R125 ;  /* 0x0c00007ed37c7389 */ /* 0x000064000006007d */
[----:B01----:R-:W-:Y:S05]  /*6410*/  ENDCOLLECTIVE ;  /* 0x000000000000791b */ /* 0x003fea0003800000 */
.L_x_79310:
[----:B------:R-:W-:Y:S02]  /*6420*/  HFMA2 R126, -RZ, RZ, 0, 4.76837158203125e-07 ;  /* 0x00000008ff7e7431 */ /* 0x000fe400000001ff */
[----:B------:R-:W-:Y:S01]  /*6430*/  FADD.FTZ R127, R127, R124 ;  /* 0x0000007c7f7f7221 */ /* 0x000fe20000010000 */
[----:B------:R-:W-:-:S04]  /*6440*/  MOV R124, 0xffffffff ;  /* 0xffffffff007c7802 */ /* 0x000fc80000000f00 */
[----:B------:R-:W-:-:S07]  /*6450*/  MOV R211, R127 ;  /* 0x0000007f00d37202 */ /* 0x000fce0000000f00 */
[----:B------:R-:W-:Y:S05]  /*6460*/  WARPSYNC.COLLECTIVE R124, `(.L_x_79311) ;  /* 0x000000007c087348 */ /* 0x000fea0003c00000 */
[----:B------:R0:W1:Y:S02]  /*6470*/  SHFL.BFLY P3, R124, R211, R126, R125 ;  /* 0x0c00007ed37c7389 */ /* 0x000064000006007d */
[----:B01----:R-:W-:Y:S05]  /*6480*/  ENDCOLLECTIVE ;  /* 0x000000000000791b */ /* 0x003fea0003800000 */
.L_x_79311:
[----:B------:R-:W-:Y:S02]  /*6490*/  HFMA2 R126, -RZ, RZ, 0, 9.5367431640625e-07 ;  /* 0x00000010ff7e7431 */ /* 0x000fe400000001ff */
[----:B------:R-:W-:Y:S01]  /*64a0*/  FADD.FTZ R127, R127, R124 ;  /* 0x0000007c7f7f7221 */ /* 0x000fe20000010000 */
[----:B------:R-:W-:-:S04]  /*64b0*/  MOV R124, 0xffffffff ;  /* 0xffffffff007c7802 */ /* 0x000fc80000000f00 */
[----:B------:R-:W-:-:S07]  /*64c0*/  MOV R211, R127 ;  /* 0x0000007f00d37202 */ /* 0x000fce0000000f00 */
[----:B------:R-:W-:Y:S05]  /*64d0*/  WARPSYNC.COLLECTIVE R124, `(.L_x_79312) ;  /* 0x000000007c087348 */ /* 0x000fea0003c00000 */
[----:B------:R0:W1:Y:S02]  /*64e0*/  SHFL.BFLY P3, R124, R211, R126, R125 ;  /* 0x0c00007ed37c7389 */ /* 0x000064000006007d */
[----:B01----:R-:W-:Y:S05]  /*64f0*/  ENDCOLLECTIVE ;  /* 0x000000000000791b */ /* 0x003fea0003800000 */
.L_x_79312:
[----:B------:R-:W-:Y:S05]  /*6500*/  BRA `(.L_x_79313) ;  /* 0xffffffdc00187947 */ /* 0x000fea000383ffff */
.L_x_79314:
        /* <DEDUP_REMOVED lines=15> */
.L_x_88561:


//--------------------- .text._ZN10layer_norm13ln_fwd_kernelINS_13Kernel_traitsIfffffjLj2560ELj1ELj4ELj1ELj16ENS_18Kernel_traits_baseILj2560EfffffjLj128EEEEELb0ELb0ELb1ELb0EEEvNS_9FwdParamsE --------------------------
	.section	.text._ZN10layer_norm13ln_fwd_kernelINS_13Kernel_traitsIfffffjLj2560ELj1ELj4ELj1ELj16ENS_18Kernel_traits_baseILj2560EfffffjLj128EEEEELb0ELb0ELb1ELb0EEEvNS_9FwdParamsE,"ax",@progbits
	.align	128
        .global         _ZN10layer_norm13ln_fwd_kernelINS_13Kernel_traitsIfffffjLj2560ELj1ELj4ELj1ELj16ENS_18Kernel_traits_baseILj2560EfffffjLj128EEEEELb0ELb0ELb1ELb0EEEvNS_9FwdParamsE
        .type           _ZN10layer_norm13ln_fwd_kernelINS_13Kernel_traitsIfffffjLj2560ELj1ELj4ELj1ELj16ENS_18Kernel_traits_baseILj2560EfffffjLj128EEEEELb0ELb0ELb1ELb0EEEvNS_9FwdParamsE,@function
        .size           _ZN10layer_norm13ln_fwd_kernelINS_13Kernel_traitsIfffffjLj2560ELj1ELj4ELj1ELj16ENS_18Kernel_traits_baseILj2560EfffffjLj128EEEEELb0ELb0ELb1ELb0EEEvNS_9FwdParamsE,(.L_x_88562 - _ZN10layer_norm13ln_fwd_kernelINS_13Kernel_traitsIfffffjLj2560ELj1ELj4ELj1ELj16ENS_18Kernel_traits_baseILj2560EfffffjLj128EEEEELb0ELb0ELb1ELb0EEEvNS_9FwdParamsE)
        .other          _ZN10layer_norm13ln_fwd_kernelINS_13Kernel_traitsIfffffjLj2560ELj1ELj4ELj1ELj16ENS_18Kernel_traits_baseILj2560EfffffjLj128EEEEELb0ELb0ELb1ELb0EEEvNS_9FwdParamsE,@"STO_CUDA_ENTRY STV_DEFAULT"
_ZN10layer_norm13ln_fwd_kernelINS_13Kernel_traitsIfffffjLj2560ELj1ELj4ELj1ELj16ENS_18Kernel_traits_baseILj2560EfffffjLj128EEEEELb0ELb0ELb1ELb0EEEvNS_9FwdParamsE:
.text._ZN10layer_norm13ln_fwd_kernelINS_13Kernel_traitsIfffffjLj2560ELj1ELj4ELj1ELj16ENS_18Kernel_traits_baseILj2560EfffffjLj128EEEEELb0ELb0ELb1ELb0EEEvNS_9FwdParamsE:
        /* <DEDUP_REMOVED lines=20> */
[----:B------:R-:W2:Y:S04]  /*0140*/  LDL.64 R148, [R1+0x10] ;  /* 0x0000100001947983 */ /* 0x000ea80000100a00 */
[----:B------:R-:W2:Y:S04]  /*0150*/  LDL.64 R150, [R1+0x18] ;  /* 0x0000180001967983 */ /* 0x000ea80000100a00 */
[----:B------:R-:W3:Y:S04]  /*0160*/  LDL.64 R152, [R1] ;  /* 0x0000000001987983 */ /* 0x000ee80000100a00 */
[----:B------:R-:W3:Y:S01]  /*0170*/  LDL.64 R154, [R1+0x8] ;  /* 0x00000800019a7983 */ /* 0x000ee20000100a00 */
        /* <DEDUP_REMOVED lines=8> */
[----:B------:R-:W4:Y:S01]  /*0200*/  @P3 LDC.64 R136, c[0x0][0x3d0] ;  /* 0x0000f400ff883b82 */ /* 0x000f220000000a00 */
[----:B0-----:R-:W-:-:S07]  /*0210*/  @P2 IMAD.WIDE.U32 R4, R2, 0x10, R4 ;  /* 0x0000001002042825 */ /* 0x001fce00078e0004 */
[----:B------:R-:W0:Y:S01]  /*0220*/  @P3 LDC.64 R138, c[0x0][0x438] ;  /* 0x00010e00ff8a3b82 */ /* 0x000e220000000a00 */
[C---:B-1----:R-:W-:Y:S01]  /*0230*/  @P2 IMAD.WIDE.U32 R6, R2.reuse, 0x10, R6 ;  /* 0x0000001002062825 */ /* 0x042fe200078e0006 */
[----:B------:R-:W-:-:S06]  /*0240*/  @P2 LOP3.LUT R2, R2, 0x20, RZ, 0xfc, !PT ;  /* 0x0000002002022812 */ /* 0x000fcc00078efcff */
[----:B------:R-:W1:Y:S01]  /*0250*/  @P4 LDC.64 R140, c[0x0][0x3d0] ;  /* 0x0000f400ff8c4b82 */ /* 0x000e620000000a00 */
[----:B------:R-:W-:Y:S01]  /*0260*/  ISETP.GE.U32.AND P1, PT, R0, 0xe0, PT ;  /* 0x000000e00000780c */ /* 0x000fe20003f26070 */
[----:B------:R0:W5:Y:S01]  /*0270*/  @P2 LDG.E.128 R8, desc[UR6][R6.64] ;  /* 0x0000000606082981 */ /* 0x000162000c1e1d00 */
[----:B----4-:R-:W-:-:S05]  /*0280*/  @P3 IMAD.WIDE.U32 R136, R2, 0x10, R136 ;  /* 0x0000001002883825 */ /* 0x010fca00078e0088 */
[----:B------:R-:W4:Y:S08]  /*0290*/  @P4 LDC.64 R142, c[0x0][0x438] ;  /* 0x00010e00ff8e4b82 */ /* 0x000f300000000a00 */
[----:B------:R-:W4:Y:S08]  /*02a0*/  @P5 LDC.64 R144, c[0x0][0x3d0] ;  /* 0x0000f400ff905b82 */ /* 0x000f300000000a00 */
[----:B------:R-:W4:Y:S01]  /*02b0*/  @P5 LDC.64 R146, c[0x0][0x438] ;  /* 0x00010e00ff925b82 */ /* 0x000f220000000a00 */
[----:B--2---:R2:W4:Y:S01]  /*02c0*/  @P2 LDG.E.128 R148, desc[UR6][R4.64] ;  /* 0x0000000604942981 */ /* 0x004522000c1e1d00 */
[C---:B0-----:R-:W-:Y:S01]  /*02d0*/  @P3 IMAD.WIDE.U32 R138, R2.reuse, 0x10, R138 ;  /* 0x00000010028a3825 */ /* 0x041fe200078e008a */
[----:B------:R-:W-:-:S05]  /*02e0*/  @P3 IADD3 R2, PT, PT, R2, 0x20, RZ ;  /* 0x0000002002023810 */ /* 0x000fca0007ffe0ff */
[----:B------:R-:W0:Y:S01]  /*02f0*/  @P1 LDC.64 R6, c[0x0][0x3d0] ;  /* 0x0000f400ff061b82 */ /* 0x000e220000000a00 */
[----:B------:R-:W5:Y:S04]  /*0300*/  @P3 LDG.E.128 R12, desc[UR6][R138.64] ;  /* 0x000000068a0c3981 */ /* 0x000f68000c1e1d00 */
[----:B---3--:R3:W3:Y:S03]  /*0310*/  @P3 LDG.E.128 R152, desc[UR6][R136.64] ;  /* 0x0000000688983981 */ /* 0x0086e6000c1e1d00 */
[----:B--2---:R-:W2:Y:S01]  /*0320*/  @P0 LDC.64 R4, c[0x0][0x438] ;  /* 0x00010e00ff040b82 */ /* 0x004ea20000000a00 */
[----:B-1----:R-:W-:-:S04]  /*0330*/  @P4 IMAD.WIDE.U32 R140, R2, 0x10, R140 ;  /* 0x00000010028c4825 */ /* 0x002fc800078e008c */
[C---:B----4-:R-:W-:Y:S01]  /*0340*/  @P4 IMAD.WIDE.U32 R142, R2.reuse, 0x10, R142 ;  /* 0x00000010028e4825 */ /* 0x050fe200078e008e */
[----:B------:R-:W-:Y:S01]  /*0350*/  @P4 IADD3 R2, PT, PT, R2, 0x20, RZ ;  /* 0x0000002002024810 */ /* 0x000fe20007ffe0ff */
[----:B------:R-:W5:Y:S01]  /*0360*/  @P4 LDG.E.128 R248, desc[UR6][R140.64] ;  /* 0x000000068cf84981 */ /* 0x000f62000c1e1d00 */
[----:B---3--:R-:W1:Y:S03]  /*0370*/  @P1 LDC.64 R136, c[0x0][0x438] ;  /* 0x00010e00ff881b82 */ /* 0x008e660000000a00 */
[----:B------:R-:W5:Y:S01]  /*0380*/  @P4 LDG.E.128 R16, desc[UR6][R142.64] ;  /* 0x000000068e104981 */ /* 0x000f62000c1e1d00 */
[----:B------:R-:W-:Y:S01]  /*0390*/  @P5 IMAD.WIDE.U32 R144, R2, 0x10, R144 ;  /* 0x0000001002905825 */ /* 0x000fe200078e0090 */
[----:B------:R-:W-:-:S03]  /*03a0*/  ISETP.GE.U32.AND P4, PT, R0, 0x140, PT ;  /* 0x000001400000780c */ /* 0x000fc60003f86070 */
[C---:B------:R-:W-:Y:S01]  /*03b0*/  @P5 IMAD.WIDE.U32 R146, R2.reuse, 0x10, R146 ;  /* 0x0000001002925825 */ /* 0x040fe200078e0092 */
[----:B------:R-:W-:Y:S01]  /*03c0*/  @P5 IADD3 R2, PT, PT, R2, 0x20, RZ ;  /* 0x0000002002025810 */ /* 0x000fe20007ffe0ff */
[----:B------:R-:W5:Y:S04]  /*03d0*/  @P5 LDG.E.128 R240, desc[UR6][R144.64] ;  /* 0x0000000690f05981 */ /* 0x000f68000c1e1d00 */
[----:B------:R3:W5:Y:S01]  /*03e0*/  @P5 LDG.E.128 R20, desc[UR6][R146.64] ;  /* 0x0000000692145981 */ /* 0x000762000c1e1d00 */
[----:B------:R-:W-:-:S03]  /*03f0*/  ISETP.GE.U32.AND P5, PT, R0, 0x160, PT ;  /* 0x000001600000780c */ /* 0x000fc60003fa6070 */
[----:B---3--:R-:W3:Y:S01]  /*0400*/  @P4 LDC.64 R146, c[0x0][0x3d0] ;  /* 0x0000f400ff924b82 */ /* 0x008ee20000000a00 */
[----:B------:R4:W-:Y:S04]  /*0410*/  @P2 STL.64 [R1+0x10], R148 ;  /* 0x0000109401002387 */ /* 0x0009e80000100a00 */
[----:B------:R0:W-:Y:S01]  /*0420*/  @P2 STL.64 [R1+0x18], R150 ;  /* 0x0000189601002387 */ /* 0x0001e20000100a00 */
[C---:B------:R-:W-:Y:S02]  /*0430*/  ISETP.GE.U32.AND P2, PT, R0.reuse, 0x100, PT ;  /* 0x000001000000780c */ /* 0x040fe40003f46070 */
[----:B----4-:R-:W4:Y:S01]  /*0440*/  @P6 LDC.64 R148, c[0x0][0x3d0] ;  /* 0x0000f400ff946b82 */ /* 0x010f220000000a00 */
[----:B------:R2:W-:Y:S07]  /*0450*/  @P3 STL.64 [R1], R152 ;  /* 0x0000009801003387 */ /* 0x0005ee0000100a00 */
[----:B0-----:R-:W0:Y:S01]  /*0460*/  @P6 LDC.64 R150, c[0x0][0x438] ;  /* 0x00010e00ff966b82 */ /* 0x001e220000000a00 */
[----:B------:R3:W-:Y:S01]  /*0470*/  @P3 STL.64 [R1+0x8], R154 ;  /* 0x0000089a01003387 */ /* 0x0007e20000100a00 */
[----:B------:R-:W-:-:S06]  /*0480*/  ISETP.GE.U32.AND P3, PT, R0, 0x120, PT ;  /* 0x000001200000780c */ /* 0x000fcc0003f66070 */
[----:B--2---:R-:W2:Y:S08]  /*0490*/  @P0 LDC.64 R152, c[0x0][0x3d0] ;  /* 0x0000f400ff980b82 */ /* 0x004eb00000000a00 */
[----:B------:R-:W3:Y:S01]  /*04a0*/  @P2 LDC.64 R138, c[0x0][0x3d0] ;  /* 0x0000f400ff8a2b82 */ /* 0x000ee20000000a00 */
[----:B----4-:R-:W-:-:S05]  /*04b0*/  @P6 IMAD.WIDE.U32 R148, R2, 0x10, R148 ;  /* 0x0000001002946825 */ /* 0x010fca00078e0094 */
[----:B------:R4:W5:Y:S02]  /*04c0*/  @P6 LDG.E.128 R236, desc[UR6][R148.64] ;  /* 0x0000000694ec6981 */ /* 0x000964000c1e1d00 */
[----:B------:R-:W3:Y:S01]  /*04d0*/  @P2 LDC.64 R140, c[0x0][0x438] ;  /* 0x00010e00ff8c2b82 */ /* 0x000ee20000000a00 */
[C---:B0-----:R-:W-:Y:S01]  /*04e0*/  @P6 IMAD.WIDE.U32 R150, R2.reuse, 0x10, R150 ;  /* 0x0000001002966825 */ /* 0x041fe200078e0096 */
[----:B------:R-:W-:-:S04]  /*04f0*/  @P6 IADD3 R2, PT, PT, R2, 0x20, RZ ;  /* 0x0000002002026810 */ /* 0x000fc80007ffe0ff */
[----:B------:R0:W5:Y:S02]  /*0500*/  @P6 LDG.E.128 R24, desc[UR6][R150.64] ;  /* 0x0000000696186981 */ /* 0x000164000c1e1d00 */
[----:B------:R-:W3:Y:S01]  /*0510*/  @P3 LDC.64 R142, c[0x0][0x3d0] ;  /* 0x0000f400ff8e3b82 */ /* 0x000ee20000000a00 */
[----:B------:R-:W-:Y:S01]  /*0520*/  ISETP.GE.U32.AND P6, PT, R0, 0x180, PT ;  /* 0x000001800000780c */ /* 0x000fe20003fc6070 */
[----:B--2---:R-:W-:-:S06]  /*0530*/  @P0 IMAD.WIDE.U32 R152, R2, 0x10, R152 ;  /* 0x0000001002980825 */ /* 0x004fcc00078e0098 */
[----:B------:R-:W2:Y:S01]  /*0540*/  @P3 LDC.64 R144, c[0x0][0x438] ;  /* 0x00010e00ff903b82 */ /* 0x000ea20000000a00 */
[C---:B------:R-:W-:Y:S01]  /*0550*/  @P0 IMAD.WIDE.U32 R4, R2.reuse, 0x10, R4 ;  /* 0x0000001002040825 */ /* 0x040fe200078e0004 */
[----:B------:R-:W-:Y:S01]  /*0560*/  @P0 IADD3 R2, PT, PT, R2, 0x20, RZ ;  /* 0x0000002002020810 */ /* 0x000fe20007ffe0ff */
[----:B------:R0:W5:Y:S05]  /*0570*/  @P0 LDG.E.128 R232, desc[UR6][R152.64] ;  /* 0x0000000698e80981 */ /* 0x00016a000c1e1d00 */
[----:B----4-:R-:W4:Y:S01]  /*0580*/  @P4 LDC.64 R148, c[0x0][0x438] ;  /* 0x00010e00ff944b82 */ /* 0x010f220000000a00 */
[C---:B------:R-:W-:Y:S01]  /*0590*/  @P1 IMAD.WIDE.U32 R6, R2.reuse, 0x10, R6 ;  /* 0x0000001002061825 */ /* 0x040fe200078e0006 */
[----:B------:R3:W5:Y:S03]  /*05a0*/  @P0 LDG.E.128 R28, desc[UR6][R4.64] ;  /* 0x00000006041c0981 */ /* 0x000766000c1e1d00 */
[C---:B-1----:R-:W-:Y:S01]  /*05b0*/  @P1 IMAD.WIDE.U32 R136, R2.reuse, 0x10, R136 ;  /* 0x0000001002881825 */ /* 0x042fe200078e0088 */
[----:B------:R-:W-:Y:S01]  /*05c0*/  @P1 IADD3 R2, PT, PT, R2, 0x20, RZ ;  /* 0x0000002002021810 */ /* 0x000fe20007ffe0ff */
[----:B------:R1:W5:Y:S01]  /*05d0*/  @P1 LDG.E.128 R32, desc[UR6][R6.64] ;  /* 0x0000000606201981 */ /* 0x000362000c1e1d00 */
[----:B0-----:R-:W0:Y:S01]  /*05e0*/  @P5 LDC.64 R150, c[0x0][0x3d0] ;  /* 0x0000f400ff965b82 */ /* 0x001e220000000a00 */
[----:B------:R-:W-:-:S07]  /*05f0*/  ISETP.GE.U32.AND P0, PT, R0, 0x1a0, PT ;  /* 0x000001a00000780c */ /* 0x000fce0003f06070 */
[----:B------:R-:W0:Y:S01]  /*0600*/  @P5 LDC.64 R152, c[0x0][0x438] ;  /* 0x00010e00ff985b82 */ /* 0x000e220000000a00 */
[C---:B---3--:R-:W-:Y:S01]  /*0610*/  @P2 IMAD.WIDE.U32 R138, R2.reuse, 0x10, R138 ;  /* 0x00000010028a2825 */ /* 0x048fe200078e008a */
[----:B------:R3:W5:Y:S03]  /*0620*/  @P1 LDG.E.128 R36, desc[UR6][R136.64] ;  /* 0x0000000688241981 */ /* 0x000766000c1e1d00 */
[C---:B------:R-:W-:Y:S01]  /*0630*/  @P2 IMAD.WIDE.U32 R140, R2.reuse, 0x10, R140 ;  /* 0x00000010028c2825 */ /* 0x040fe200078e008c */
[----:B------:R-:W-:Y:S01]  /*0640*/  @P2 IADD3 R2, PT, PT, R2, 0x20, RZ ;  /* 0x0000002002022810 */ /* 0x000fe20007ffe0ff */
[----:B------:R0:W5:Y:S01]  /*0650*/  @P2 LDG.E.128 R40, desc[UR6][R138.64] ;  /* 0x000000068a282981 */ /* 0x000162000c1e1d00 */
[----:B------:R-:W0:Y:S01]  /*0660*/  @P6 LDC.64 R154, c[0x0][0x3d0] ;  /* 0x0000f400ff9a6b82 */ /* 0x000e220000000a00 */
[----:B------:R-:W-:-:S07]  /*0670*/  ISETP.GE.U32.AND P1, PT, R0, 0x1c0, PT ;  /* 0x000001c00000780c */ /* 0x000fce0003f26070 */
[----:B------:R-:W0:Y:S01]  /*0680*/  @P6 LDC.64 R4, c[0x0][0x438] ;  /* 0x00010e00ff046b82 */ /* 0x000e220000000a00 */
[C---:B------:R-:W-:Y:S01]  /*0690*/  @P3 IMAD.WIDE.U32 R142, R2.reuse, 0x10, R142 ;  /* 0x00000010028e3825 */ /* 0x040fe200078e008e */
[----:B------:R0:W5:Y:S03]  /*06a0*/  @P2 LDG.E.128 R44, desc[UR6][R140.64] ;  /* 0x000000068c2c2981 */ /* 0x000166000c1e1d00 */
[C---:B--2---:R-:W-:Y:S01]  /*06b0*/  @P3 IMAD.WIDE.U32 R144, R2.reuse, 0x10, R144 ;  /* 0x0000001002903825 */ /* 0x044fe200078e0090 */
[----:B------:R-:W-:Y:S01]  /*06c0*/  @P3 IADD3 R2, PT, PT, R2, 0x20, RZ ;  /* 0x0000002002023810 */ /* 0x000fe20007ffe0ff */
[----:B------:R2:W5:Y:S01]  /*06d0*/  @P3 LDG.E.128 R48, desc[UR6][R142.64] ;  /* 0x000000068e303981 */ /* 0x000562000c1e1d00 */
[----:B-1----:R-:W1:Y:S03]  /*06e0*/  @P0 LDC.64 R6, c[0x0][0x3d0] ;  /* 0x0000f400ff060b82 */ /* 0x002e660000000a00 */
[----:B------:R2:W5:Y:S01]  /*06f0*/  @P3 LDG.E.128 R52, desc[UR6][R144.64] ;  /* 0x0000000690343981 */ /* 0x000562000c1e1d00 */
[----:B------:R-:W-:Y:S01]  /*0700*/  ISETP.GE.U32.AND P3, PT, R0, 0x1e0, PT ;  /* 0x000001e00000780c */ /* 0x000fe20003f66070 */
[----:B------:R-:W-:-:S03]  /*0710*/  @P4 IMAD.WIDE.U32 R146, R2, 0x10, R146 ;  /* 0x0000001002924825 */ /* 0x000fc600078e0092 */
[----:B---3--:R-:W3:Y:S01]  /*0720*/  @P0 LDC.64 R136, c[0x0][0x438] ;  /* 0x00010e00ff880b82 */ /* 0x008ee20000000a00 */
[C---:B----4-:R-:W-:Y:S01]  /*0730*/  @P4 IMAD.WIDE.U32 R148, R2.reuse, 0x10, R148 ;  /* 0x0000001002944825 */ /* 0x050fe200078e0094 */
[----:B------:R-:W-:Y:S01]  /*0740*/  @P4 IADD3 R2, PT, PT, R2, 0x20, RZ ;  /* 0x0000002002024810 */ /* 0x000fe20007ffe0ff */
[----:B------:R4:W5:Y:S01]  /*0750*/  @P4 LDG.E.128 R56, desc[UR6][R146.64] ;  /* 0x0000000692384981 */ /* 0x000962000c1e1d00 */
[----:B------:R-:W-:-:S03]  /*0760*/  ISETP.GE.U32.AND P2, PT, R0, 0x200, PT ;  /* 0x000002000000780c */ /* 0x000fc60003f46070 */
[C---:B0-----:R-:W-:Y:S01]  /*0770*/  @P5 IMAD.WIDE.U32 R150, R2.reuse, 0x10, R150 ;  /* 0x0000001002965825 */ /* 0x041fe200078e0096 */
[----:B------:R-:W0:Y:S01]  /*0780*/  @P1 LDC.64 R138, c[0x0][0x3d0] ;  /* 0x0000f400ff8a1b82 */ /* 0x000e220000000a00 */
[----:B------:R3:W5:Y:S02]  /*0790*/  @P4 LDG.E.128 R60, desc[UR6][R148.64] ;  /* 0x00000006943c4981 */ /* 0x000764000c1e1d00 */
[C---:B------:R-:W-:Y:S01]  /*07a0*/  @P5 IMAD.WIDE.U32 R152, R2.reuse, 0x10, R152 ;  /* 0x0000001002985825 */ /* 0x040fe200078e0098 */
[----:B------:R-:W-:Y:S01]  /*07b0*/  @P5 IADD3 R2, PT, PT, R2, 0x20, RZ ;  /* 0x0000002002025810 */ /* 0x000fe20007ffe0ff */
[----:B------:R3:W5:Y:S03]  /*07c0*/  @P5 LDG.E.128 R64, desc[UR6][R150.64] ;  /* 0x0000000696405981 */ /* 0x000766000c1e1d00 */
[----:B------:R-:W0:Y:S01]  /*07d0*/  @P1 LDC.64 R140, c[0x0][0x438] ;  /* 0x00010e00ff8c1b82 */ /* 0x000e220000000a00 */
[----:B------:R-:W-:Y:S01]  /*07e0*/  ISETP.GE.U32.AND P4, PT, R0, 0x220, PT ;  /* 0x000002200000780c */ /* 0x000fe20003f86070 */
[C---:B------:R-:W-:Y:S01]  /*07f0*/  @P6 IMAD.WIDE.U32 R154, R2.reuse, 0x10, R154 ;  /* 0x00000010029a6825 */ /* 0x040fe200078e009a */
[----:B------:R0:W5:Y:S03]  /*0800*/  @P5 LDG.E.128 R68, desc[UR6][R152.64] ;  /* 0x0000000698445981 */ /* 0x000166000c1e1d00 */
[C---:B------:R-:W-:Y:S01]  /*0810*/  @P6 IMAD.WIDE.U32 R4, R2.reuse, 0x10, R4 ;  /* 0x0000001002046825 */ /* 0x040fe200078e0004 */
[----:B------:R-:W5:Y:S01]  /*0820*/  @P6 LDG.E.128 R72, desc[UR6][R154.64] ;  /* 0x000000069a486981 */ /* 0x000f62000c1e1d00 */
[----:B--2---:R-:W2:Y:S01]  /*0830*/  @P3 LDC.64 R142, c[0x0][0x3d0] ;  /* 0x0000f400ff8e3b82 */ /* 0x004ea20000000a00 */
[----:B------:R-:W-:-:S02]  /*0840*/  @P6 IADD3 R2, PT, PT, R2, 0x20, RZ ;  /* 0x0000002002026810 */ /* 0x000fc40007ffe0ff */
[----:B------:R0:W5:Y:S05]  /*0850*/  @P6 LDG.E.128 R76, desc[UR6][R4.64] ;  /* 0x00000006044c6981 */ /* 0x00016a000c1e1d00 */
[----:B------:R-:W2:Y:S01]  /*0860*/  @P3 LDC.64 R144, c[0x0][0x438] ;  /* 0x00010e00ff903b82 */ /* 0x000ea20000000a00 */
[----:B------:R-:W-:Y:S01]  /*0870*/  ISETP.GE.U32.AND P6, PT, R0, 0x240, PT ;  /* 0x000002400000780c */ /* 0x000fe20003fc6070 */
[----:B-1----:R-:W-:Y:S01]  /*0880*/  @P0 IMAD.WIDE.U32 R6, R2, 0x10, R6 ;  /* 0x0000001002060825 */ /* 0x002fe200078e0006 */
[----:B------:R-:W-:-:S05]  /*0890*/  ISETP.GE.U32.AND P5, PT, R0, 0x260, PT ;  /* 0x000002600000780c */ /* 0x000fca0003fa6070 */
[----:B----4-:R-:W1:Y:S01]  /*08a0*/  @P2 LDC.64 R146, c[0x0][0x3d0] ;  /* 0x0000f400ff922b82 */ /* 0x010e620000000a00 */
[----:B---3--:R-:W-:-:S07]  /*08b0*/  @P0 IMAD.WIDE.U32 R136, R2, 0x10, R136 ;  /* 0x0000001002880825 */ /* 0x008fce00078e0088 */
[----:B------:R-:W3:Y:S01]  /*08c0*/  @P2 LDC.64 R148, c[0x0][0x438] ;  /* 0x00010e00ff942b82 */ /* 0x000ee20000000a00 */
[----:B------:R-:W-:Y:S01]  /*08d0*/  @P0 IADD3 R2, PT, PT, R2, 0x20, RZ ;  /* 0x0000002002020810 */ /* 0x000fe20007ffe0ff */
[----:B------:R4:W5:Y:S06]  /*08e0*/  @P0 LDG.E.128 R80, desc[UR6][R6.64] ;  /* 0x0000000606500981 */ /* 0x00096c000c1e1d00 */
[----:B------:R-:W4:Y:S01]  /*08f0*/  @P4 LDC.64 R150, c[0x0][0x3d0] ;  /* 0x0000f400ff964b82 */ /* 0x000f220000000a00 */
[C---:B0-----:R-:W-:Y:S01]  /*0900*/  @P1 IMAD.WIDE.U32 R138, R2.reuse, 0x10, R138 ;  /* 0x00000010028a1825 */ /* 0x041fe200078e008a */
[----:B------:R0:W5:Y:S06]  /*0910*/  @P0 LDG.E.128 R84, desc[UR6][R136.64] ;  /* 0x0000000688540981 */ /* 0x00016c000c1e1d00 */
[----:B------:R-:W0:Y:S01]  /*0920*/  @P4 LDC.64 R152, c[0x0][0x438] ;  /* 0x00010e00ff984b82 */ /* 0x000e220000000a00 */
[C---:B------:R-:W-:Y:S01]  /*0930*/  @P1 IMAD.WIDE.U32 R140, R2.reuse, 0x10, R140 ;  /* 0x00000010028c1825 */ /* 0x040fe200078e008c */
[----:B------:R-:W-:Y:S01]  /*0940*/  @P1 IADD3 R2, PT, PT, R2, 0x20, RZ ;  /* 0x0000002002021810 */ /* 0x000fe20007ffe0ff */
[----:B------:R0:W5:Y:S05]  /*0950*/  @P1 LDG.E.128 R88, desc[UR6][R138.64] ;  /* 0x000000068a581981 */ /* 0x00016a000c1e1d00 */
[----:B------:R-:W0:Y:S01]  /*0960*/  @P6 LDC.64 R4, c[0x0][0x3d0] ;  /* 0x0000f400ff046b82 */ /* 0x000e220000000a00 */
        /* <DEDUP_REMOVED lines=10> */
[C---:B---3--:R-:W-:Y:S01]  /*0a10*/  @P2 IMAD.WIDE.U32 R148, R2.reuse, 0x10, R148 ;  /* 0x0000001002942825 */ /* 0x048fe200078e0094 */
[----:B------:R-:W-:Y:S01]  /*0a20*/  @P2 IADD3 R2, PT, PT, R2, 0x20, RZ ;  /* 0x0000002002022810 */ /* 0x000fe20007ffe0ff */
[----:B------:R3:W5:Y:S04]  /*0a30*/  @P2 LDG.E.128 R104, desc[UR6][R146.64] ;  /* 0x0000000692682981 */ /* 0x000768000c1e1d00 */
[C---:B----4-:R-:W-:Y:S01]  /*0a40*/  @P4 IMAD.WIDE.U32 R150, R2.reuse, 0x10, R150 ;  /* 0x0000001002964825 */ /* 0x050fe200078e0096 */
[----:B------:R3:W5:Y:S03]  /*0a50*/  @P2 LDG.E.128 R108, desc[UR6][R148.64] ;  /* 0x00000006946c2981 */ /* 0x000766000c1e1d00 */
[C---:B0-----:R-:W-:Y:S01]  /*0a60*/  @P4 IMAD.WIDE.U32 R152, R2.reuse, 0x10, R152 ;  /* 0x0000001002984825 */ /* 0x041fe200078e0098 */
        /* <DEDUP_REMOVED lines=14> */
[----:B---3--:R-:W-:Y:S05]  /*0b50*/  @!P0 BRA `(.L_x_79317) ;  /* 0x0000000800788947 */ /* 0x008fea0003800000 */
[----:B------:R-:W0:Y:S08]  /*0b60*/  LDC.64 R136, c[0x0][0x438] ;  /* 0x00010e00ff887b82 */ /* 0x000e300000000a00 */
[----:B------:R-:W1:Y:S01]  /*0b70*/  LDC.64 R140, c[0x0][0x3d0] ;  /* 0x0000f400ff8c7b82 */ /* 0x000e620000000a00 */
[----:B0-----:R-:W-:-:S06]  /*0b80*/  IMAD.WIDE.U32 R136, R2, 0x10, R136 ;  /* 0x0000001002887825 */ /* 0x001fcc00078e0088 */
[----:B------:R-:W5:Y:S01]  /*0b90*/  LDG.E.128 R136, desc[UR6][R136.64] ;  /* 0x0000000688887981 */ /* 0x000f62000c1e1d00 */
[----:B-1----:R-:W-:-:S06]  /*0ba0*/  IMAD.WIDE.U32 R140, R2, 0x10, R140 ;  /* 0x00000010028c7825 */ /* 0x002fcc00078e008c */
[----:B------:R-:W5:Y:S01]  /*0bb0*/  LDG.E.128 R140, desc[UR6][R140.64] ;  /* 0x000000068c8c7981 */ /* 0x000f62000c1e1d00 */
[----:B------:R-:W-:Y:S05]  /*0bc0*/  BRA `(.L_x_79317) ;  /* 0x00000008005c7947 */ /* 0x000fea0003800000 */
.L_x_79316:
[----:B------:R-:W2:Y:S04]  /*0bd0*/  LDL R148, [R1+0x10] ;  /* 0x0000100001947983 */ /* 0x000ea80000100800 */
[----:B------:R-:W2:Y:S04]  /*0be0*/  LDL R149, [R1+0x14] ;  /* 0x0000140001957983 */ /* 0x000ea80000100800 */
[----:B------:R-:W2:Y:S04]  /*0bf0*/  LDL R150, [R1+0x18] ;  /* 0x0000180001967983 */ /* 0x000ea80000100800 */
[----:B------:R-:W2:Y:S04]  /*0c00*/  LDL R151, [R1+0x1c] ;  /* 0x00001c0001977983 */ /* 0x000ea80000100800 */
[----:B------:R-:W3:Y:S04]  /*0c10*/  LDL R144, [R1] ;  /* 0x0000000001907983 */ /* 0x000ee80000100800 */
[----:B------:R-:W3:Y:S04]  /*0c20*/  LDL R145, [R1+0x4] ;  /* 0x0000040001917983 */ /* 0x000ee80000100800 */
[----:B------:R-:W3:Y:S04]  /*0c30*/  LDL R146, [R1+0x8] ;  /* 0x0000080001927983 */ /* 0x000ee80000100800 */
[----:B------:R-:W3:Y:S01]  /*0c40*/  LDL R147, [R1+0xc] ;  /* 0x00000c0001937983 */ /* 0x000ee20000100800 */
        /* <DEDUP_REMOVED lines=9> */
[----:B------:R-:W4:Y:S01]  /*0ce0*/  @P3 LDC.64 R8, c[0x0][0x3d0] ;  /* 0x0000f400ff083b82 */ /* 0x000f220000000a00 */
[C---:B0-----:R-:W-:Y:S01]  /*0cf0*/  @P5 IMAD.WIDE.U32 R4, R2.reuse, 0x10, R4 ;  /* 0x0000001002045825 */ /* 0x041fe200078e0004 */
[----:B------:R-:W-:-:S06]  /*0d00*/  @P5 LOP3.LUT R2, R2, 0x20, RZ, 0xfc, !PT ;  /* 0x0000002002025812 */ /* 0x000fcc00078efcff */
[----:B------:R-:W0:Y:S01]  /*0d10*/  @P2 LDC.64 R10, c[0x0][0x3d0] ;  /* 0x0000f400ff0a2b82 */ /* 0x000e220000000a00 */
[C---:B-1----:R-:W-:Y:S01]  /*0d20*/  @P4 IMAD.WIDE.U32 R6, R2.reuse, 0x10, R6 ;  /* 0x0000001002064825 */ /* 0x042fe200078e0006 */
[----:B------:R-:W-:-:S06]  /*0d30*/  @P4 IADD3 R2, PT, PT, R2, 0x20, RZ ;  /* 0x0000002002024810 */ /* 0x000fcc0007ffe0ff */
[----:B------:R-:W1:Y:S08]  /*0d40*/  @P1 LDC.64 R12, c[0x0][0x3d0] ;  /* 0x0000f400ff0c1b82 */ /* 0x000e700000000a00 */
[----:B------:R-:W1:Y:S08]  /*0d50*/  @P0 LDC.64 R14, c[0x0][0x3d0] ;  /* 0x0000f400ff0e0b82 */ /* 0x000e700000000a00 */
[----:B------:R-:W1:Y:S01]  /*0d60*/  @P6 LDC.64 R16, c[0x0][0x3d0] ;  /* 0x0000f400ff106b82 */ /* 0x000e620000000a00 */
[----:B--2---:R-:W2:Y:S01]  /*0d70*/  @P5 LDG.E.128 R148, desc[UR6][R4.64] ;  /* 0x0000000604945981 */ /* 0x004ea2000c1e1d00 */
[C---:B----4-:R-:W-:Y:S01]  /*0d80*/  @P3 IMAD.WIDE.U32 R8, R2.reuse, 0x10, R8 ;  /* 0x0000001002083825 */ /* 0x050fe200078e0008 */
[----:B------:R-:W-:-:S04]  /*0d90*/  @P3 IADD3 R2, PT, PT, R2, 0x20, RZ ;  /* 0x0000002002023810 */ /* 0x000fc80007ffe0ff */
[----:B------:R4:W5:Y:S04]  /*0da0*/  @P3 LDG.E.128 R248, desc[UR6][R8.64] ;  /* 0x0000000608f83981 */ /* 0x000968000c1e1d00 */
[----:B---3--:R-:W3:Y:S01]  /*0db0*/  @P4 LDG.E.128 R144, desc[UR6][R6.64] ;  /* 0x0000000606904981 */ /* 0x008ee2000c1e1d00 */
[----:B0-----:R-:W-:Y:S01]  /*0dc0*/  @P2 IMAD.WIDE.U32 R10, R2, 0x10, R10 ;  /* 0x00000010020a2825 */ /* 0x001fe200078e000a */
[----:B------:R-:W-:Y:S02]  /*0dd0*/  ISETP.GE.U32.AND P3, PT, R0, 0x140, PT ;  /* 0x000001400000780c */ /* 0x000fe40003f66070 */
[----:B------:R-:W-:Y:S02]  /*0de0*/  @P2 IADD3 R2, PT, PT, R2, 0x20, RZ ;  /* 0x0000002002022810 */ /* 0x000fe40007ffe0ff */
[----:B------:R0:W5:Y:S01]  /*0df0*/  @P2 LDG.E.128 R240, desc[UR6][R10.64] ;  /* 0x000000060af02981 */ /* 0x000162000c1e1d00 */
[----:B------:R-:W-:-:S02]  /*0e00*/  ISETP.GE.U32.AND P2, PT, R0, 0x160, PT ;  /* 0x000001600000780c */ /* 0x000fc40003f46070 */
[C---:B-1----:R-:W-:Y:S01]  /*0e10*/  @P1 IMAD.WIDE.U32 R12, R2.reuse, 0x10, R12 ;  /* 0x00000010020c1825 */ /* 0x042fe200078e000c */
[----:B------:R-:W-:-:S04]  /*0e20*/  @P1 IADD3 R2, PT, PT, R2, 0x20, RZ ;  /* 0x0000002002021810 */ /* 0x000fc80007ffe0ff */
[----:B------:R1:W5:Y:S01]  /*0e30*/  @P1 LDG.E.128 R236, desc[UR6][R12.64] ;  /* 0x000000060cec1981 */ /* 0x000362000c1e1d00 */
[----:B------:R-:W-:Y:S01]  /*0e40*/  @P0 IMAD.WIDE.U32 R14, R2, 0x10, R14 ;  /* 0x00000010020e0825 */ /* 0x000fe200078e000e */
[----:B------:R-:W-:Y:S01]  /*0e50*/  ISETP.GE.U32.AND P1, PT, R0, 0x180, PT ;  /* 0x000001800000780c */ /* 0x000fe20003f26070 */
[----:B----4-:R-:W4:Y:S01]  /*0e60*/  @P3 LDC.64 R8, c[0x0][0x3d0] ;  /* 0x0000f400ff083b82 */ /* 0x010f220000000a00 */
[----:B------:R-:W-:Y:S02]  /*0e70*/  @P0 IADD3 R2, PT, PT, R2, 0x20, RZ ;  /* 0x0000002002020810 */ /* 0x000fe40007ffe0ff */
[----:B------:R1:W5:Y:S01]  /*0e80*/  @P0 LDG.E.128 R232, desc[UR6][R14.64] ;  /* 0x000000060ee80981 */ /* 0x000362000c1e1d00 */
[----:B------:R-:W-:Y:S02]  /*0e90*/  ISETP.GE.U32.AND P0, PT, R0, 0x1a0, PT ;  /* 0x000001a00000780c */ /* 0x000fe40003f06070 */
[C---:B------:R-:W-:Y:S01]  /*0ea0*/  @P6 IMAD.WIDE.U32 R16, R2.reuse, 0x10, R16 ;  /* 0x0000001002106825 */ /* 0x040fe200078e0010 */
[----:B------:R-:W-:Y:S01]  /*0eb0*/  @P6 IADD3 R2, PT, PT, R2, 0x20, RZ ;  /* 0x0000002002026810 */ /* 0x000fe20007ffe0ff */
[----:B------:R-:W4:Y:S03]  /*0ec0*/  @P2 LDC.64 R18, c[0x0][0x3d0] ;  /* 0x0000f400ff122b82 */ /* 0x000f260000000a00 */
[----:B------:R-:W5:Y:S01]  /*0ed0*/  @P6 LDG.E.128 R32, desc[UR6][R16.64] ;  /* 0x0000000610206981 */ /* 0x000f62000c1e1d00 */
[----:B------:R-:W-:-:S04]  /*0ee0*/  ISETP.GE.U32.AND P6, PT, R0, 0x1c0, PT ;  /* 0x000001c00000780c */ /* 0x000fc80003fc6070 */
[----:B0-----:R-:W0:Y:S08]  /*0ef0*/  @P1 LDC.64 R10, c[0x0][0x3d0] ;  /* 0x0000f400ff0a1b82 */ /* 0x001e300000000a00 */
[----:B-1----:R-:W1:Y:S08]  /*0f00*/  @P0 LDC.64 R12, c[0x0][0x3d0] ;  /* 0x0000f400ff0c0b82 */ /* 0x002e700000000a00 */
[----:B------:R-:W1:Y:S01]  /*0f10*/  @P6 LDC.64 R14, c[0x0][0x3d0] ;  /* 0x0000f400ff0e6b82 */ /* 0x000e620000000a00 */
[----:B--2---:R2:W-:Y:S04]  /*0f20*/  @P5 STL.64 [R1+0x10], R148 ;  /* 0x0000109401005387 */ /* 0x0045e80000100a00 */
[----:B------:R2:W-:Y:S01]  /*0f30*/  @P5 STL.64 [R1+0x18], R150 ;  /* 0x0000189601005387 */ /* 0x0005e20000100a00 */
[----:B------:R-:W-:-:S03]  /*0f40*/  ISETP.GE.U32.AND P5, PT, R0, 0x100, PT ;  /* 0x000001000000780c */ /* 0x000fc60003fa6070 */
[----:B---3--:R2:W-:Y:S10]  /*0f50*/  @P4 STL.64 [R1], R144 ;  /* 0x0000009001004387 */ /* 0x0085f40000100a00 */
[----:B------:R-:W3:Y:S01]  /*0f60*/  @P5 LDC.64 R4, c[0x0][0x3d0] ;  /* 0x0000f400ff045b82 */ /* 0x000ee20000000a00 */
[----:B------:R2:W-:Y:S01]  /*0f70*/  @P4 STL.64 [R1+0x8], R146 ;  /* 0x0000089201004387 */ /* 0x0005e20000100a00 */
[----:B------:R-:W-:-:S13]  /*0f80*/  ISETP.GE.U32.AND P4, PT, R0, 0x120, PT ;  /* 0x000001200000780c */ /* 0x000fda0003f86070 */
[----:B------:R-:W4:Y:S01]  /*0f90*/  @P4 LDC.64 R6, c[0x0][0x3d0] ;  /* 0x0000f400ff064b82 */ /* 0x000f220000000a00 */
[C---:B---3--:R-:W-:Y:S01]  /*0fa0*/  @P5 IMAD.WIDE.U32 R4, R2.reuse, 0x10, R4 ;  /* 0x0000001002045825 */ /* 0x048fe200078e0004 */
[----:B------:R-:W-:-:S04]  /*0fb0*/  @P5 IADD3 R2, PT, PT, R2, 0x20, RZ ;  /* 0x0000002002025810 */ /* 0x000fc80007ffe0ff */
[----:B------:R3:W5:Y:S01]  /*0fc0*/  @P5 LDG.E.128 R40, desc[UR6][R4.64] ;  /* 0x0000000604285981 */ /* 0x000762000c1e1d00 */
[----:B------:R-:W-:Y:S01]  /*0fd0*/  ISETP.GE.U32.AND P5, PT, R0, 0x1e0, PT ;  /* 0x000001e00000780c */ /* 0x000fe20003fa6070 */
[C---:B----4-:R-:W-:Y:S01]  /*0fe0*/  @P4 IMAD.WIDE.U32 R6, R2.reuse, 0x10, R6 ;  /* 0x0000001002064825 */ /* 0x050fe200078e0006 */
[----:B------:R-:W-:-:S11]  /*0ff0*/  @P4 IADD3 R2, PT, PT, R2, 0x20, RZ ;  /* 0x0000002002024810 */ /* 0x000fd60007ffe0ff */
[----:B---3--:R-:W3:Y:S01]  /*1000*/  @P5 LDC.64 R4, c[0x0][0x3d0] ;  /* 0x0000f400ff045b82 */ /* 0x008ee20000000a00 */
[----:B------:R4:W5:Y:S01]  /*1010*/  @P4 LDG.E.128 R48, desc[UR6][R6.64] ;  /* 0x0000000606304981 */ /* 0x000962000c1e1d00 */
[----:B------:R-:W-:Y:S01]  /*1020*/  @P3 IMAD.WIDE.U32 R8, R2, 0x10, R8 ;  /* 0x0000001002083825 */ /* 0x000fe200078e0008 */
[----:B------:R-:W-:Y:S02]  /*1030*/  ISETP.GE.U32.AND P4, PT, R0, 0x200, PT ;  /* 0x000002000000780c */ /* 0x000fe40003f86070 */
[----:B------:R-:W-:Y:S02]  /*1040*/  @P3 IADD3 R2, PT, PT, R2, 0x20, RZ ;  /* 0x0000002002023810 */ /* 0x000fe40007ffe0ff */
[----:B------:R2:W5:Y:S01]  /*1050*/  @P3 LDG.E.128 R56, desc[UR6][R8.64] ;  /* 0x0000000608383981 */ /* 0x000562000c1e1d00 */
[----:B------:R-:W-:Y:S02]  /*1060*/  ISETP.GE.U32.AND P3, PT, R0, 0x220, PT ;  /* 0x000002200000780c */ /* 0x000fe40003f66070 */
[C---:B------:R-:W-:Y:S01]  /*1070*/  @P2 IMAD.WIDE.U32 R18, R2.reuse, 0x10, R18 ;  /* 0x0000001002122825 */ /* 0x040fe200078e0012 */
[----:B------:R-:W-:-:S04]  /*1080*/  @P2 IADD3 R2, PT, PT, R2, 0x20, RZ ;  /* 0x0000002002022810 */ /* 0x000fc80007ffe0ff */
[----:B------:R3:W5:Y:S01]  /*1090*/  @P2 LDG.E.128 R64, desc[UR6][R18.64] ;  /* 0x0000000612402981 */ /* 0x000762000c1e1d00 */
[----:B0-----:R-:W-:Y:S01]  /*10a0*/  @P1 IMAD.WIDE.U32 R10, R2, 0x10, R10 ;  /* 0x00000010020a1825 */ /* 0x001fe200078e000a */
[----:B------:R-:W-:Y:S01]  /*10b0*/  ISETP.GE.U32.AND P2, PT, R0, 0x240, PT ;  /* 0x000002400000780c */ /* 0x000fe20003f46070 */
[----:B----4-:R-:W0:Y:S01]  /*10c0*/  @P4 LDC.64 R6, c[0x0][0x3d0] ;  /* 0x0000f400ff064b82 */ /* 0x010e220000000a00 */
[----:B------:R-:W-:Y:S02]  /*10d0*/  @P1 IADD3 R2, PT, PT, R2, 0x20, RZ ;  /* 0x0000002002021810 */ /* 0x000fe40007ffe0ff */
[----:B------:R4:W5:Y:S01]  /*10e0*/  @P1 LDG.E.128 R72, desc[UR6][R10.64] ;  /* 0x000000060a481981 */ /* 0x000962000c1e1d00 */
[----:B------:R-:W-:Y:S02]  /*10f0*/  ISETP.GE.U32.AND P1, PT, R0, 0x260, PT ;  /* 0x000002600000780c */ /* 0x000fe40003f26070 */
[C---:B-1----:R-:W-:Y:S01]  /*1100*/  @P0 IMAD.WIDE.U32 R12, R2.reuse, 0x10, R12 ;  /* 0x00000010020c0825 */ /* 0x042fe200078e000c */
[----:B------:R-:W-:Y:S01]  /*1110*/  @P0 IADD3 R2, PT, PT, R2, 0x20, RZ ;  /* 0x0000002002020810 */ /* 0x000fe20007ffe0ff */
[----:B--2---:R-:W1:Y:S03]  /*1120*/  @P3 LDC.64 R8, c[0x0][0x3d0] ;  /* 0x0000f400ff083b82 */ /* 0x004e660000000a00 */
[----:B------:R-:W5:Y:S01]  /*1130*/  @P0 LDG.E.128 R80, desc[UR6][R12.64] ;  /* 0x000000060c500981 */ /* 0x000f62000c1e1d00 */
[----:B------:R-:W-:Y:S01]  /*1140*/  ISETP.GE.U32.AND P0, PT, R0, 0x280, PT ;  /* 0x000002800000780c */ /* 0x000fe20003f06070 */
[C---:B------:R-:W-:Y:S01]  /*1150*/  @P6 IMAD.WIDE.U32 R14, R2.reuse, 0x10, R14 ;  /* 0x00000010020e6825 */ /* 0x040fe200078e000e */
[----:B------:R-:W-:-:S02]  /*1160*/  @P6 IADD3 R2, PT, PT, R2, 0x20, RZ ;  /* 0x0000002002026810 */ /* 0x000fc40007ffe0ff */
[----:B------:R-:W2:Y:S01]  /*1170*/  @P2 LDC.64 R16, c[0x0][0x3d0] ;  /* 0x0000f400ff102b82 */ /* 0x000ea20000000a00 */
[----:B------:R-:W-:Y:S01]  /*1180*/  CS2R R134, SRZ ;  /* 0x0000000000867805 */ /* 0x000fe2000001ff00 */
[----:B------:R-:W5:Y:S01]  /*1190*/  @P6 LDG.E.128 R88, desc[UR6][R14.64] ;  /* 0x000000060e586981 */ /* 0x000f62000c1e1d00 */
[C---:B---3--:R-:W-:Y:S01]  /*11a0*/  @P5 IMAD.WIDE.U32 R4, R2.reuse, 0x10, R4 ;  /* 0x0000001002045825 */ /* 0x048fe200078e0004 */
[----:B------:R-:W-:-:S04]  /*11b0*/  @P5 IADD3 R2, PT, PT, R2, 0x20, RZ ;  /* 0x0000002002025810 */ /* 0x000fc80007ffe0ff */
[----:B------:R-:W3:Y:S01]  /*11c0*/  @P1 LDC.64 R18, c[0x0][0x3d0] ;  /* 0x0000f400ff121b82 */ /* 0x000ee20000000a00 */
[C---:B0-----:R-:W-:Y:S01]  /*11d0*/  @P4 IMAD.WIDE.U32 R6, R2.reuse, 0x10, R6 ;  /* 0x0000001002064825 */ /* 0x041fe200078e0006 */
[----:B------:R-:W-:Y:S01]  /*11e0*/  @P4 IADD3 R2, PT, PT, R2, 0x20, RZ ;  /* 0x0000002002024810 */ /* 0x000fe20007ffe0ff */
[----:B------:R-:W5:Y:S04]  /*11f0*/  @P5 LDG.E.128 R96, desc[UR6][R4.64] ;  /* 0x0000000604605981 */ /* 0x000f68000c1e1d00 */
[----:B------:R-:W5:Y:S01]  /*1200*/  @P4 LDG.E.128 R104, desc[UR6][R6.64] ;  /* 0x0000000606684981 */ /* 0x000f62000c1e1d00 */
[----:B----4-:R-:W0:Y:S01]  /*1210*/  @P0 LDC.64 R10, c[0x0][0x3d0] ;  /* 0x0000f400ff0a0b82 */ /* 0x010e220000000a00 */
[C---:B-1----:R-:W-:Y:S01]  /*1220*/  @P3 IMAD.WIDE.U32 R8, R2.reuse, 0x10, R8 ;  /* 0x0000001002083825 */ /* 0x042fe200078e0008 */
[----:B------:R-:W-:-:S02]  /*1230*/  @P3 IADD3 R2, PT, PT, R2, 0x20, RZ ;  /* 0x0000002002023810 */ /* 0x000fc40007ffe0ff */
[----:B------:R-:W-:Y:S02]  /*1240*/  CS2R R132, SRZ ;  /* 0x0000000000847805 */ /* 0x000fe4000001ff00 */
[----:B------:R-:W-:Y:S02]  /*1250*/  CS2R R126, SRZ ;  /* 0x00000000007e7805 */ /* 0x000fe4000001ff00 */
[----:B------:R-:W-:Y:S01]  /*1260*/  CS2R R124, SRZ ;  /* 0x00000000007c7805 */ /* 0x000fe2000001ff00 */
[----:B------:R-:W5:Y:S01]  /*1270*/  @P3 LDG.E.128 R112, desc[UR6][R8.64] ;  /* 0x0000000608703981 */ /* 0x000f62000c1e1d00 */
[C---:B--2---:R-:W-:Y:S01]  /*1280*/  @P2 IMAD.WIDE.U32 R16, R2.reuse, 0x10, R16 ;  /* 0x0000001002102825 */ /* 0x044fe200078e0010 */
[----:B------:R-:W-:Y:S02]  /*1290*/  @P2 IADD3 R2, PT, PT, R2, 0x20, RZ ;  /* 0x0000002002022810 */ /* 0x000fe40007ffe0ff */
[----:B------:R-:W-:Y:S02]  /*12a0*/  CS2R R118, SRZ ;  /* 0x0000000000767805 */ /* 0x000fe4000001ff00 */
[----:B------:R-:W-:-:S02]  /*12b0*/  CS2R R116, SRZ ;  /* 0x0000000000747805 */ /* 0x000fc4000001ff00 */
[----:B------:R-:W-:Y:S01]  /*12c0*/  CS2R R110, SRZ ;  /* 0x00000000006e7805 */ /* 0x000fe2000001ff00 */
[----:B------:R-:W5:Y:S01]  /*12d0*/  @P2 LDG.E.128 R120, desc[UR6][R16.64] ;  /* 0x0000000610782981 */ /* 0x000f62000c1e1d00 */
[C---:B---3--:R-:W-:Y:S01]  /*12e0*/  @P1 IMAD.WIDE.U32 R18, R2.reuse, 0x10, R18 ;  /* 0x0000001002121825 */ /* 0x048fe200078e0012 */
[----:B------:R-:W-:Y:S02]  /*12f0*/  @P1 IADD3 R2, PT, PT, R2, 0x20, RZ ;  /* 0x0000002002021810 */ /* 0x000fe40007ffe0ff */
[----:B------:R-:W-:Y:S02]  /*1300*/  CS2R R108, SRZ ;  /* 0x00000000006c7805 */ /* 0x000fe4000001ff00 */
[----:B------:R-:W-:Y:S02]  /*1310*/  CS2R R102, SRZ ;  /* 0x0000000000667805 */ /* 0x000fe4000001ff00 */
[----:B------:R-:W-:Y:S01]  /*1320*/  CS2R R100, SRZ ;  /* 0x0000000000647805 */ /* 0x000fe2000001ff00 */
[----:B------:R1:W5:Y:S01]  /*1330*/  @P1 LDG.E.128 R128, desc[UR6][R18.64] ;  /* 0x0000000612801981 */ /* 0x000362000c1e1d00 */
[----:B0-----:R-:W-:-:S05]  /*1340*/  @P0 IMAD.WIDE.U32 R2, R2, 0x10, R10 ;  /* 0x0000001002020825 */ /* 0x001fca00078e000a */
        /* <DEDUP_REMOVED lines=23> */
[----:B-1----:R-:W-:Y:S02]  /*14c0*/  CS2R R18, SRZ ;  /* 0x0000000000127805 */ /* 0x002fe4000001ff00 */
[----:B------:R-:W-:-:S02]  /*14d0*/  CS2R R16, SRZ ;  /* 0x0000000000107805 */ /* 0x000fc4000001ff00 */
[----:B------:R-:W-:Y:S02]  /*14e0*/  CS2R R14, SRZ ;  /* 0x00000000000e7805 */ /* 0x000fe4000001ff00 */
[----:B------:R-:W-:Y:S02]  /*14f0*/  CS2R R12, SRZ ;  /* 0x00000000000c7805 */ /* 0x000fe4000001ff00 */
[----:B------:R-:W-:Y:S02]  /*1500*/  CS2R R10, SRZ ;  /* 0x00000000000a7805 */ /* 0x000fe4000001ff00 */
[----:B------:R-:W-:Y:S02]  /*1510*/  CS2R R8, SRZ ;  /* 0x0000000000087805 */ /* 0x000fe4000001ff00 */
[----:B------:R-:W-:Y:S02]  /*1520*/  @P0 CS2R R138, SRZ ;  /* 0x00000000008a0805 */ /* 0x000fe4000001ff00 */
[----:B0-----:R-:W-:-:S07]  /*1530*/  @P0 CS2R R136, SRZ ;  /* 0x0000000000880805 */ /* 0x001fce000001ff00 */
.L_x_79317:
[----:B------:R-:W-:Y:S05]  /*1540*/  BSYNC.RECONVERGENT B0 ;  /* 0x0000000000007941 */ /* 0x000fea0003800200 */
.L_x_79315:
[----:B------:R-:W0:Y:S01]  /*1550*/  LDCU UR4, c[0x0][0x384] ;  /* 0x00007080ff0477ac */ /* 0x000e220008000800 */
[----:B------:R-:W1:Y:S01]  /*1560*/  LDCU UR5, c[0x0][0x40c] ;  /* 0x00008180ff0577ac */ /* 0x000e620008000800 */
[----:B------:R-:W2:Y:S01]  /*1570*/  LDCU.U8 UR10, c[0x0][0x410] ;  /* 0x00008200ff0a77ac */ /* 0x000ea20008000000 */
[----:B------:R-:W3:Y:S01]  /*1580*/  LDCU UR11, c[0x0][0x448] ;  /* 0x00008900ff0b77ac */ /* 0x000ee20008000800 */
[----:B------:R-:W4:Y:S01]  /*1590*/  LDCU.64 UR8, c[0x0][0x3a0] ;  /* 0x00007400ff0877ac */ /* 0x000f220008000a00 */
[----:B0-----:R-:W-:-:S13]  /*15a0*/  ISETP.GE.AND P0, PT, R244, UR4, PT ;  /* 0x00000004f4007c0c */ /* 0x001fda000bf06270 */
[----:B-1234-:R-:W-:Y:S05]  /*15b0*/  @P0 EXIT ;  /* 0x000000000000094d */ /* 0x01efea0003800000 */
.L_x_79399:
[----:B------:R-:W0:Y:S08]  /*15c0*/  LDC.64 R4, c[0x0][0x3f0] ;  /* 0x0000fc00ff047b82 */ /* 0x000e300000000a00 */
[----:B-1----:R-:W1:Y:S08]  /*15d0*/  LDC.64 R6, c[0x0][0x3f8] ;  /* 0x0000fe00ff067b82 */ /* 0x002e700000000a00 */
[----:B--234-:R-:W2:Y:S01]  /*15e0*/  LDC R247, c[0x0][0x388] ;  /* 0x0000e200fff77b82 */ /* 0x01cea20000000800 */
[----:B0-----:R-:W-:-:S06]  /*15f0*/  IMAD.WIDE R4, R244, 0x4, R4 ;  /* 0x00000004f4047825 */ /* 0x001fcc00078e0204 */
[----:B------:R2:W3:Y:S01]  /*1600*/  LDG.E R4, desc[UR6][R4.64] ;  /* 0x0000000604047981 */ /* 0x0004e2000c1e1900 */
[----:B-1----:R-:W-:-:S05]  /*1610*/  IMAD.WIDE R6, R244, 0x4, R6 ;  /* 0x00000004f4067825 */ /* 0x002fca00078e0206 */
[----:B-----5:R0:W5:Y:S01]  /*1620*/  LDG.E R230, desc[UR6][R6.64] ;  /* 0x0000000606e67981 */ /* 0x020162000c1e1900 */
[----:B------:R-:W-:Y:S01]  /*1630*/  ISETP.GE.U32.AND P4, PT, R0, 0x60, PT ;  /* 0x000000600000780c */ /* 0x000fe20003f86070 */
[----:B------:R-:W-:Y:S01]  /*1640*/  BSSY.RECONVERGENT B0, `(.L_x_79318) ;  /* 0x0000030000007945 */ /* 0x000fe20003800200 */
[----:B--2---:R-:W-:Y:S01]  /*1650*/  IMAD R5, R244, R247, RZ ;  /* 0x000000f7f4057224 */ /* 0x004fe200078e02ff */
[C---:B------:R-:W-:Y:S02]  /*1660*/  ISETP.GE.U32.AND P5, PT, R0.reuse, 0x20, PT ;  /* 0x000000200000780c */ /* 0x040fe40003fa6070 */
[----:B------:R-:W-:Y:S02]  /*1670*/  ISETP.GE.U32.AND P6, PT, R0, 0x40, PT ;  /* 0x000000400000780c */ /* 0x000fe40003fc6070 */
[----:B------:R-:W-:Y:S02]  /*1680*/  LOP3.LUT R2, R2, 0xffbfffff, RZ, 0xc0, !PT ;  /* 0xffbfffff02027812 */ /* 0x000fe400078ec0ff */
[----:B0-----:R-:W-:-:S04]  /*1690*/  SHF.R.S32.HI R6, RZ, 0x1f, R5 ;  /* 0x0000001fff067819 */ /* 0x001fc80000011405 */
[----:B------:R-:W-:Y:S02]  /*16a0*/  LEA.HI R5, R6, R5, RZ, 0x2 ;  /* 0x0000000506057211 */ /* 0x000fe400078f10ff */
[----:B------:R-:W-:Y:S02]  /*16b0*/  @P4 LOP3.LUT R2, R2, 0x400000, RZ, 0xfc, !PT ;  /* 0x0040000002024812 */ /* 0x000fe400078efcff */
[----:B------:R-:W-:Y:S02]  /*16c0*/  LEA.HI.SX32 R5, R5, R245, 0x1e ;  /* 0x000000f505057211 */ /* 0x000fe400078ff2ff */
[----:B------:R-:W-:-:S04]  /*16d0*/  LOP3.LUT R2, R2, 0xffdfffff, RZ, 0xc0, !PT ;  /* 0xffdfffff02027812 */ /* 0x000fc800078ec0ff */
[----:B------:R-:W-:Y:S02]  /*16e0*/  @P6 LOP3.LUT R2, R2, 0x200000, RZ, 0xfc, !PT ;  /* 0x0020000002026812 */ /* 0x000fe400078efcff */
[----:B---3--:R-:W-:-:S13]  /*16f0*/  ISETP.GE.AND P0, PT, R4, 0x1, PT ;  /* 0x000000010400780c */ /* 0x008fda0003f06270 */
        /* <DEDUP_REMOVED lines=8> */
[----:B------:R-:W-:Y:S06]  /*1780*/  @!P5 BRA `(.L_x_79319) ;  /* 0x00000000006cd947 */ /* 0x000fec0003800000 */
[----:B------:R-:W-:Y:S01]  /*1790*/  ISETP.NE.U32.AND P1, PT, RZ, UR8, PT ;  /* 0x00000008ff007c0c */ /* 0x000fe2000bf25070 */
[----:B------:R-:W0:Y:S03]  /*17a0*/  @P0 LDC.64 R150, c[0x0][0x390] ;  /* 0x0000e400ff960b82 */ /* 0x000e260000000a00 */
[----:B------:R-:W-:Y:S02]  /*17b0*/  ISETP.NE.AND.EX P1, PT, RZ, UR9, PT, P1 ;  /* 0x00000009ff007c0c */ /* 0x000fe4000bf25310 */
[----:B------:R-:W-:-:S03]  /*17c0*/  ISETP.GT.AND P2, PT, R4, RZ, PT ;  /* 0x000000ff0400720c */ /* 0x000fc60003f44270 */
[----:B------:R-:W1:Y:S08]  /*17d0*/  LDC.64 R228, c[0x0][0x3a8] ;  /* 0x0000ea00ffe47b82 */ /* 0x000e700000000a00 */
[----:B------:R-:W2:Y:S01]  /*17e0*/  @P1 LDC.64 R148, c[0x0][0x3a0] ;  /* 0x0000e800ff941b82 */ /* 0x000ea20000000a00 */
[----:B0-----:R-:W-:-:S05]  /*17f0*/  @P0 IMAD.WIDE.U32 R150, R6, 0x10, R150 ;  /* 0x0000001006960825 */ /* 0x001fca00078e0096 */
[----:B------:R-:W3:Y:S01]  /*1800*/  @P0 LDG.E.128 R144, desc[UR6][R150.64] ;  /* 0x0000000696900981 */ /* 0x000ee2000c1e1d00 */
[----:B--2---:R-:W-:-:S06]  /*1810*/  @P1 IMAD.WIDE.U32 R148, R5, 0x10, R148 ;  /* 0x0000001005941825 */ /* 0x004fcc00078e0094 */
[----:B------:R-:W2:Y:S01]  /*1820*/  @P1 LDG.E.128 R148, desc[UR6][R148.64] ;  /* 0x0000000694941981 */ /* 0x000ea2000c1e1d00 */
[----:B------:R-:W-:Y:S01]  /*1830*/  ISETP.GT.AND P3, PT, R4, RZ, P1 ;  /* 0x000000ff0400720c */ /* 0x000fe20000f64270 */
[C---:B-1----:R-:W-:Y:S01]  /*1840*/  IMAD.WIDE.U32 R228, R5.reuse, 0x10, R228 ;  /* 0x0000001005e47825 */ /* 0x042fe200078e00e4 */
[----:B------:R-:W-:Y:S02]  /*1850*/  IADD3 R6, PT, PT, R6, 0x20, RZ ;  /* 0x0000002006067810 */ /* 0x000fe40007ffe0ff */
[----:B------:R-:W-:Y:S01]  /*1860*/  IADD3 R5, PT, PT, R5, 0x20, RZ ;  /* 0x0000002005057810 */ /* 0x000fe20007ffe0ff */
[----:B---3--:R-:W-:-:S08]  /*1870*/  @!P1 FMUL.FTZ R7, R144, UR5 ;  /* 0x0000000590079c20 */ /* 0x008fd00008410000 */
[----:B--2---:R-:W-:Y:S01]  /*1880*/  @P3 FFMA.FTZ R148, R144, UR5, R148 ;  /* 0x0000000590943c23 */ /* 0x004fe20008010094 */
[----:B------:R-:W-:Y:S01]  /*1890*/  @!P1 FSEL R148, R7, RZ, P2 ;  /* 0x000000ff07949208 */ /* 0x000fe20001000000 */
[C---:B------:R-:W-:Y:S01]  /*18a0*/  @!P1 FMUL.FTZ R7, R145.reuse, UR5 ;  /* 0x0000000591079c20 */ /* 0x040fe20008410000 */
[----:B------:R-:W-:Y:S01]  /*18b0*/  @P3 FFMA.FTZ R149, R145, UR5, R149 ;  /* 0x0000000591953c23 */ /* 0x000fe20008010095 */
[C---:B------:R-:W-:Y:S01]  /*18c0*/  @P3 FFMA.FTZ R150, R146.reuse, UR5, R150 ;  /* 0x0000000592963c23 */ /* 0x040fe20008010096 */
[----:B------:R-:W-:Y:S02]  /*18d0*/  @P3 FFMA.FTZ R151, R147, UR5, R151 ;  /* 0x0000000593973c23 */ /* 0x000fe40008010097 */
[----:B------:R-:W-:Y:S01]  /*18e0*/  @!P1 FSEL R149, R7, RZ, P2 ;  /* 0x000000ff07959208 */ /* 0x000fe20001000000 */
[----:B------:R-:W-:-:S05]  /*18f0*/  @!P1 FMUL.FTZ R7, R146, UR5 ;  /* 0x0000000592079c20 */ /* 0x000fca0008410000 */
[----:B------:R-:W-:Y:S01]  /*1900*/  @!P1 FSEL R150, R7, RZ, P2 ;  /* 0x000000ff07969208 */ /* 0x000fe20001000000 */
[----:B------:R-:W-:-:S05]  /*1910*/  @!P1 FMUL.FTZ R7, R147, UR5 ;  /* 0x0000000593079c20 */ /* 0x000fca0008410000 */
[----:B------:R-:W-:-:S05]  /*1920*/  @!P1 FSEL R151, R7, RZ, P2 ;  /* 0x000000ff07979208 */ /* 0x000fca0001000000 */
[----:B------:R0:W-:Y:S02]  /*1930*/  STG.E.128 desc[UR6][R228.64], R148 ;  /* 0x00000094e4007986 */ /* 0x0001e4000c101d06 */
.L_x_79319:
[----:B------:R-:W-:Y:S05]  /*1940*/  BSYNC.RECONVERGENT B0 ;  /* 0x0000000000007941 */ /* 0x000fea0003800200 */
.L_x_79318:
[----:B------:R-:W-:Y:S04]  /*1950*/  BSSY.RECONVERGENT B0, `(.L_x_79320) ;  /* 0x000001d000007945 */ /* 0x000fe80003800200 */
[----:B------:R-:W-:Y:S05]  /*1960*/  @!P6 BRA `(.L_x_79321) ;  /* 0x00000000006ce947 */ /* 0x000fea0003800000 */
[----:B------:R-:W-:Y:S01]  /*1970*/  ISETP.NE.U32.AND P1, PT, RZ, UR8, PT ;  /* 0x00000008ff007c0c */ /* 0x000fe2000bf25070 */
[----:B------:R-:W1:Y:S03]  /*1980*/  @P0 LDC.64 R154, c[0x0][0x390] ;  /* 0x0000e400ff9a0b82 */ /* 0x000e660000000a00 */
[----:B------:R-:W-:Y:S02]  /*1990*/  ISETP.NE.AND.EX P1, PT, RZ, UR9, PT, P1 ;  /* 0x00000009ff007c0c */ /* 0x000fe4000bf25310 */
[----:B------:R-:W-:-:S03]  /*19a0*/  ISETP.GT.AND P2, PT, R4, RZ, PT ;  /* 0x000000ff0400720c */ /* 0x000fc60003f44270 */
[----:B0-----:R-:W0:Y:S08]  /*19b0*/  LDC.64 R228, c[0x0][0x3a8] ;  /* 0x0000ea00ffe47b82 */ /* 0x001e300000000a00 */
[----:B------:R-:W2:Y:S01]  /*19c0*/  @P1 LDC.64 R152, c[0x0][0x3a0] ;  /* 0x0000e800ff981b82 */ /* 0x000ea20000000a00 */
[----:B-1----:R-:W-:-:S05]  /*19d0*/  @P0 IMAD.WIDE.U32 R154, R6, 0x10, R154 ;  /* 0x00000010069a0825 */ /* 0x002fca00078e009a */
[----:B------:R-:W3:Y:S01]  /*19e0*/  @P0 LDG.E.128 R144, desc[UR6][R154.64] ;  /* 0x000000069a900981 */ /* 0x000ee2000c1e1d00 */
[----:B--2---:R-:W-:-:S06]  /*19f0*/  @P1 IMAD.WIDE.U32 R152, R5, 0x10, R152 ;  /* 0x0000001005981825 */ /* 0x004fcc00078e0098 */
[----:B------:R-:W2:Y:S01]  /*1a00*/  @P1 LDG.E.128 R152, desc[UR6][R152.64] ;  /* 0x0000000698981981 */ /* 0x000ea2000c1e1d00 */
[----:B------:R-:W-:Y:S01]  /*1a10*/  ISETP.GT.AND P3, PT, R4, RZ, P1 ;  /* 0x000000ff0400720c */ /* 0x000fe20000f64270 */
[C---:B0-----:R-:W-:Y:S01]  /*1a20*/  IMAD.WIDE.U32 R228, R5.reuse, 0x10, R228 ;  /* 0x0000001005e47825 */ /* 0x041fe200078e00e4 */
        /* <DEDUP_REMOVED lines=15> */
.L_x_79321:
[----:B------:R-:W-:Y:S05]  /*1b20*/  BSYNC.RECONVERGENT B0 ;  /* 0x0000000000007941 */ /* 0x000fea0003800200 */
.L_x_79320:
[----:B------:R-:W-:Y:S04]  /*1b30*/  BSSY.RECONVERGENT B0, `(.L_x_79322) ;  /* 0x000001d000007945 */ /* 0x000fe80003800200 */
[----:B------:R-:W-:Y:S05]  /*1b40*/  @!P4 BRA `(.L_x_79323) ;  /* 0x00000000006cc947 */ /* 0x000fea0003800000 */
[----:B------:R-:W-:Y:S01]  /*1b50*/  ISETP.NE.U32.AND P1, PT, RZ, UR8, PT ;  /* 0x00000008ff007c0c */ /* 0x000fe2000bf25070 */
[----:B------:R-:W2:Y:S03]  /*1b60*/  @P0 LDC.64 R158, c[0x0][0x390] ;  /* 0x0000e400ff9e0b82 */ /* 0x000ea60000000a00 */
[----:B------:R-:W-:Y:S02]  /*1b70*/  ISETP.NE.AND.EX P1, PT, RZ, UR9, PT, P1 ;  /* 0x00000009ff007c0c */ /* 0x000fe4000bf25310 */
[----:B------:R-:W-:-:S03]  /*1b80*/  ISETP.GT.AND P2, PT, R4, RZ, PT ;  /* 0x000000ff0400720c */ /* 0x000fc60003f44270 */
[----:B01----:R-:W0:Y:S08]  /*1b90*/  LDC.64 R228, c[0x0][0x3a8] ;  /* 0x0000ea00ffe47b82 */ /* 0x003e300000000a00 */
[----:B------:R-:W1:Y:S01]  /*1ba0*/  @P1 LDC.64 R156, c[0x0][0x3a0] ;  /* 0x0000e800ff9c1b82 */ /* 0x000e620000000a00 */
[----:B--2---:R-:W-:-:S05]  /*1bb0*/  @P0 IMAD.WIDE.U32 R158, R6, 0x10, R158 ;  /* 0x00000010069e0825 */ /* 0x004fca00078e009e */
[----:B------:R-:W2:Y:S01]  /*1bc0*/  @P0 LDG.E.128 R144, desc[UR6][R158.64] ;  /* 0x000000069e900981 */ /* 0x000ea2000c1e1d00 */
[----:B-1----:R-:W-:-:S06]  /*1bd0*/  @P1 IMAD.WIDE.U32 R156, R5, 0x10, R156 ;  /* 0x00000010059c1825 */ /* 0x002fcc00078e009c */
[----:B------:R-:W3:Y:S01]  /*1be0*/  @P1 LDG.E.128 R156, desc[UR6][R156.64] ;  /* 0x000000069c9c1981 */ /* 0x000ee2000c1e1d00 */
[----:B------:R-:W-:Y:S01]  /*1bf0*/  ISETP.GT.AND P3, PT, R4, RZ, P1 ;  /* 0x000000ff0400720c */ /* 0x000fe20000f64270 */
[C---:B0-----:R-:W-:Y:S01]  /*1c00*/  IMAD.WIDE.U32 R228, R5.reuse, 0x10, R228 ;  /* 0x0000001005e47825 */ /* 0x041fe200078e00e4 */
[----:B------:R-:W-:Y:S02]  /*1c10*/  IADD3 R6, PT, PT, R6, 0x20, RZ ;  /* 0x0000002006067810 */ /* 0x000fe40007ffe0ff */
[----:B------:R-:W-:Y:S01]  /*1c20*/  IADD3 R5, PT, PT, R5, 0x20, RZ ;  /* 0x0000002005057810 */ /* 0x000fe20007ffe0ff */
[----:B--2---:R-:W-:-:S08]  /*1c30*/  @!P1 FMUL.FTZ R7, R144, UR5 ;  /* 0x0000000590079c20 */ /* 0x004fd00008410000 */
[----:B---3--:R-:W-:Y:S01]  /*1c40*/  @P3 FFMA.FTZ R156, R144, UR5, R156 ;  /* 0x00000005909c3c23 */ /* 0x008fe2000801009c */
        /* <DEDUP_REMOVED lines=11> */
.L_x_79323:
[----:B------:R-:W-:Y:S05]  /*1d00*/  BSYNC.RECONVERGENT B0 ;  /* 0x0000000000007941 */ /* 0x000fea0003800200 */
.L_x_79322:
        /* <DEDUP_REMOVED lines=20> */
[----:B------:R-:W-:Y:S01]  /*1e50*/  @P2 FFMA.FTZ R161, R145, UR5, R161 ;  /* 0x0000000591a12c23 */ /* 0x000fe200080100a1 */
[----:B------:R-:W-:Y:S01]  /*1e60*/  @P2 FFMA.FTZ R162, R146, UR5, R162 ;  /* 0x0000000592a22c23 */ /* 0x000fe200080100a2 */
[----:B------:R-:W-:Y:S01]  /*1e70*/  @P2 FFMA.FTZ R163, R147, UR5, R163 ;  /* 0x0000000593a32c23 */ /* 0x000fe200080100a3 */
[----:B------:R-:W-:-:S04]  /*1e80*/  ISETP.GT.AND P2, PT, R4, RZ, PT ;  /* 0x000000ff0400720c */ /* 0x000fc80003f44270 */
[----:B------:R-:W-:Y:S01]  /*1e90*/  @!P1 FSEL R160, R7, RZ, P2 ;  /* 0x000000ff07a09208 */ /* 0x000fe20001000000 */
[----:B------:R-:W-:-:S05]  /*1ea0*/  @!P1 FMUL.FTZ R7, R145, UR5 ;  /* 0x0000000591079c20 */ /* 0x000fca0008410000 */
[----:B------:R-:W-:Y:S01]  /*1eb0*/  @!P1 FSEL R161, R7, RZ, P2 ;  /* 0x000000ff07a19208 */ /* 0x000fe20001000000 */
[----:B------:R-:W-:-:S05]  /*1ec0*/  @!P1 FMUL.FTZ R7, R146, UR5 ;  /* 0x0000000592079c20 */ /* 0x000fca0008410000 */
[----:B------:R-:W-:Y:S01]  /*1ed0*/  @!P1 FSEL R162, R7, RZ, P2 ;  /* 0x000000ff07a29208 */ /* 0x000fe20001000000 */
[----:B------:R-:W-:-:S05]  /*1ee0*/  @!P1 FMUL.FTZ R7, R147, UR5 ;  /* 0x0000000593079c20 */ /* 0x000fca0008410000 */
[----:B------:R-:W-:-:S05]  /*1ef0*/  @!P1 FSEL R163, R7, RZ, P2 ;  /* 0x000000ff07a39208 */ /* 0x000fca0001000000 */
[----:B------:R3:W-:Y:S02]  /*1f00*/  STG.E.128 desc[UR6][R228.64], R160 ;  /* 0x000000a0e4007986 */ /* 0x0007e4000c101d06 */
.L_x_79325:
[----:B------:R-:W-:Y:S05]  /*1f10*/  BSYNC.RECONVERGENT B0 ;  /* 0x0000000000007941 */ /* 0x000fea0003800200 */
.L_x_79324:
[----:B------:R-:W-:Y:S01]  /*1f20*/  ISETP.GE.U32.AND P1, PT, R0, 0xa0, PT ;  /* 0x000000a00000780c */ /* 0x000fe20003f26070 */
[----:B------:R-:W-:Y:S01]  /*1f30*/  BSSY.RECONVERGENT B0, `(.L_x_79326) ;  /* 0x000001f000007945 */ /* 0x000fe20003800200 */
[----:B------:R-:W-:-:S11]  /*1f40*/  LOP3.LUT R3, R3, 0xfffffffd, RZ, 0xc0, !PT ;  /* 0xfffffffd03037812 */ /* 0x000fd600078ec0ff */
[----:B------:R-:W-:Y:S01]  /*1f50*/  @P1 LOP3.LUT R3, R3, 0x2, RZ, 0xfc, !PT ;  /* 0x0000000203031812 */ /* 0x000fe200078efcff */
[----:B------:R-:W-:Y:S06]  /*1f60*/  @!P1 BRA `(.L_x_79327) ;  /* 0x00000000006c9947 */ /* 0x000fec0003800000 */
[----:B------:R-:W-:Y:S01]  /*1f70*/  ISETP.NE.U32.AND P1, PT, RZ, UR8, PT ;  /* 0x00000008ff007c0c */ /* 0x000fe2000bf25070 */
[----:B------:R-:W4:Y:S03]  /*1f80*/  @P0 LDC.64 R166, c[0x0][0x390] ;  /* 0x0000e400ffa60b82 */ /* 0x000f260000000a00 */
[----:B------:R-:W-:-:S05]  /*1f90*/  ISETP.NE.AND.EX P1, PT, RZ, UR9, PT, P1 ;  /* 0x00000009ff007c0c */ /* 0x000fca000bf25310 */
[----:B0123--:R-:W0:Y:S08]  /*1fa0*/  LDC.64 R228, c[0x0][0x3a8] ;  /* 0x0000ea00ffe47b82 */ /* 0x00fe300000000a00 */
[----:B------:R-:W1:Y:S01]  /*1fb0*/  @P1 LDC.64 R164, c[0x0][0x3a0] ;  /* 0x0000e800ffa41b82 */ /* 0x000e620000000a00 */
[----:B----4-:R-:W-:-:S05]  /*1fc0*/  @P0 IMAD.WIDE.U32 R166, R6, 0x10, R166 ;  /* 0x0000001006a60825 */ /* 0x010fca00078e00a6 */
        /* <DEDUP_REMOVED lines=21> */
.L_x_79327:
[----:B------:R-:W-:Y:S05]  /*2120*/  BSYNC.RECONVERGENT B0 ;  /* 0x0000000000007941 */ /* 0x000fea0003800200 */
.L_x_79326:
[----:B------:R-:W-:Y:S01]  /*2130*/  ISETP.GE.U32.AND P1, PT, R0, 0xc0, PT ;  /* 0x000000c00000780c */ /* 0x000fe20003f26070 */
[----:B------:R-:W-:Y:S01]  /*2140*/  BSSY.RECONVERGENT B0, `(.L_x_79328) ;  /* 0x000001f000007945 */ /* 0x000fe20003800200 */
[----:B------:R-:W-:-:S11]  /*2150*/  LOP3.LUT R3, R3, 0xfffffffe, RZ, 0xc0, !PT ;  /* 0xfffffffe03037812 */ /* 0x000fd600078ec0ff */
[----:B------:R-:W-:Y:S01]  /*2160*/  @P1 LOP3.LUT R3, R3, 0x1, RZ, 0xfc, !PT ;  /* 0x0000000103031812 */ /* 0x000fe200078efcff */
[----:B------:R-:W-:Y:S06]  /*2170*/  @!P1 BRA `(.L_x_79329) ;  /* 0x00000000006c9947 */ /* 0x000fec0003800000 */
[----:B------:R-:W-:Y:S01]  /*2180*/  ISETP.NE.U32.AND P1, PT, RZ, UR8, PT ;  /* 0x00000008ff007c0c */ /* 0x000fe2000bf25070 */
[----:B------:R-:W0:Y:S03]  /*2190*/  @P0 LDC.64 R170, c[0x0][0x390] ;  /* 0x0000e400ffaa0b82 */ /* 0x000e260000000a00 */
[----:B------:R-:W-:-:S05]  /*21a0*/  ISETP.NE.AND.EX P1, PT, RZ, UR9, PT, P1 ;  /* 0x00000009ff007c0c */ /* 0x000fca000bf25310 */
[----:B01234-:R-:W0:Y:S08]  /*21b0*/  LDC.64 R228, c[0x0][0x3a8] ;  /* 0x0000ea00ffe47b82 */ /* 0x01fe300000000a00 */
[----:B------:R-:W1:Y:S01]  /*21c0*/  @P1 LDC.64 R168, c[0x0][0x3a0] ;  /* 0x0000e800ffa81b82 */ /* 0x000e620000000a00 */
[----:B------:R-:W-:-:S05]  /*21d0*/  @P0 IMAD.WIDE.U32 R170, R6, 0x10, R170 ;  /* 0x0000001006aa0825 */ /* 0x000fca00078e00aa */
        /* <DEDUP_REMOVED lines=21> */
.L_x_79329:
[----:B------:R-:W-:Y:S05]  /*2330*/  BSYNC.RECONVERGENT B0 ;  /* 0x0000000000007941 */ /* 0x000fea0003800200 */
.L_x_79328:
        /* <DEDUP_REMOVED lines=32> */
.L_x_79331:
[----:B------:R-:W-:Y:S05]  /*2540*/  BSYNC.RECONVERGENT B0 ;  /* 0x0000000000007941 */ /* 0x000fea0003800200 */
.L_x_79330:
        /* <DEDUP_REMOVED lines=32> */
.L_x_79333:
[----:B------:R-:W-:Y:S05]  /*2750*/  BSYNC.RECONVERGENT B0 ;  /* 0x0000000000007941 */ /* 0x000fea0003800200 */
.L_x_79332:
        /* <DEDUP_REMOVED lines=32> */
.L_x_79335:
[----:B------:R-:W-:Y:S05]  /*2960*/  BSYNC.RECONVERGENT B0 ;  /* 0x0000000000007941 */ /* 0x000fea0003800200 */
.L_x_79334:
        /* <DEDUP_REMOVED lines=32> */
.L_x_79337:
[----:B------:R-:W-:Y:S05]  /*2b70*/  BSYNC.RECONVERGENT B0 ;  /* 0x0000000000007941 */ /* 0x000fea0003800200 */
.L_x_79336:
        /* <DEDUP_REMOVED lines=32> */
.L_x_79339:
[----:B------:R-:W-:Y:S05]  /*2d80*/  BSYNC.RECONVERGENT B0 ;  /* 0x0000000000007941 */ /* 0x000fea0003800200 */
.L_x_79338:
        /* <DEDUP_REMOVED lines=32> */
.L_x_79341:
[----:B------:R-:W-:Y:S05]  /*2f90*/  BSYNC.RECONVERGENT B0 ;  /* 0x0000000000007941 */ /* 0x000fea0003800200 */
.L_x_79340:
        /* <DEDUP_REMOVED lines=32> */
.L_x_79343:
[----:B------:R-:W-:Y:S05]  /*31a0*/  BSYNC.RECONVERGENT B0 ;  /* 0x0000000000007941 */ /* 0x000fea0003800200 */
.L_x_79342:
        /* <DEDUP_REMOVED lines=32> */
.L_x_79345:
[----:B------:R-:W-:Y:S05]  /*33b0*/  BSYNC.RECONVERGENT B0 ;  /* 0x0000000000007941 */ /* 0x000fea0003800200 */
.L_x_79344:
        /* <DEDUP_REMOVED lines=32> */
.L_x_79347:
[----:B------:R-:W-:Y:S05]  /*35c0*/  BSYNC.RECONVERGENT B0 ;  /* 0x0000000000007941 */ /* 0x000fea0003800200 */
.L_x_79346:
        /* <DEDUP_REMOVED lines=32> */
.L_x_79349:
[----:B------:R-:W-:Y:S05]  /*37d0*/  BSYNC.RECONVERGENT B0 ;  /* 0x0000000000007941 */ /* 0x000fea0003800200 */
.L_x_79348:
        /* <DEDUP_REMOVED lines=32> */
.L_x_79351:
[----:B------:R-:W-:Y:S05]  /*39e0*/  BSYNC.RECONVERGENT B0 ;  /* 0x0000000000007941 */ /* 0x000fea0003800200 */
.L_x_79350:
        /* <DEDUP_REMOVED lines=32> */
.L_x_79353:
[----:B------:R-:W-:Y:S05]  /*3bf0*/  BSYNC.RECONVERGENT B0 ;  /* 0x0000000000007941 */ /* 0x000fea0003800200 */
.L_x_79352:
        /* <DEDUP_REMOVED lines=32> */
.L_x_79355:
[----:B------:R-:W-:Y:S05]  /*3e00*/  BSYNC.RECONVERGENT B0 ;  /* 0x0000000000007941 */ /* 0x000fea0003800200 */
.L_x_79354:
[----:B------:R-:W-:Y:S01]  /*3e10*/  ISETP.GE.U32.AND P1, PT, R0, 0x280, PT ;  /* 0x000002800000780c */ /* 0x000fe20003f26070 */
[----:B------:R-:W-:Y:S01]  /*3e20*/  BSSY.RECONVERGENT B0, `(.L_x_79356) ;  /* 0x000001d000007945 */ /* 0x000fe20003800200 */
[----:B------:R-:W-:-:S11]  /*3e30*/  LOP3.LUT R2, R2, 0xffffbfff, RZ, 0xc0, !PT ;  /* 0xffffbfff02027812 */ /* 0x000fd600078ec0ff */
[----:B------:R-:W-:Y:S01]  /*3e40*/  @P1 LOP3.LUT R2, R2, 0x4000, RZ, 0xfc, !PT ;  /* 0x0000400002021812 */ /* 0x000fe200078efcff */
[----:B------:R-:W-:Y:S06]  /*3e50*/  @!P1 BRA `(.L_x_79357) ;  /* 0x0000000000649947 */ /* 0x000fec0003800000 */
[----:B------:R-:W0:Y:S02]  /*3e60*/  @P0 LDC.64 R224, c[0x0][0x390] ;  /* 0x0000e400ffe00b82 */ /* 0x000e240000000a00 */
[----:B0-----:R-:W-:-:S05]  /*3e70*/  @P0 IMAD.WIDE.U32 R6, R6, 0x10, R224 ;  /* 0x0000001006060825 */ /* 0x001fca00078e00e0 */
[----:B------:R0:W2:Y:S01]  /*3e80*/  @P0 LDG.E.128 R144, desc[UR6][R6.64] ;  /* 0x0000000606900981 */ /* 0x0000a2000c1e1d00 */
[----:B------:R-:W-:-:S04]  /*3e90*/  ISETP.NE.U32.AND P0, PT, RZ, UR8, PT ;  /* 0x00000008ff007c0c */ /* 0x000fc8000bf05070 */
[----:B------:R-:W-:-:S13]  /*3ea0*/  ISETP.NE.AND.EX P0, PT, RZ, UR9, PT, P0 ;  /* 0x00000009ff007c0c */ /* 0x000fda000bf05300 */
[----:B0-----:R-:W0:Y:S02]  /*3eb0*/  @P0 LDC.64 R6, c[0x0][0x3a0] ;  /* 0x0000e800ff060b82 */ /* 0x001e240000000a00 */
[----:B0-----:R-:W-:-:S05]  /*3ec0*/  @P0 IMAD.WIDE.U32 R6, R5, 0x10, R6 ;  /* 0x0000001005060825 */ /* 0x001fca00078e0006 */
[----:B------:R0:W2:Y:S01]  /*3ed0*/  @P0 LDG.E.128 R224, desc[UR6][R6.64] ;  /* 0x0000000606e00981 */ /* 0x0000a2000c1e1d00 */
[----:B------:R-:W-:Y:S01]  /*3ee0*/  ISETP.GT.AND P1, PT, R4, RZ, P0 ;  /* 0x000000ff0400720c */ /* 0x000fe20000724270 */
[----:B0-----:R-:W0:-:S12]  /*3ef0*/  LDC.64 R6, c[0x0][0x3a8] ;  /* 0x0000ea00ff067b82 */ /* 0x001e180000000a00 */
[----:B--2---:R-:W-:Y:S01]  /*3f00*/  @P1 FFMA.FTZ R224, R144, UR5, R224 ;  /* 0x0000000590e01c23 */ /* 0x004fe200080100e0 */
[----:B------:R-:W-:Y:S01]  /*3f10*/  @P1 FFMA.FTZ R225, R145, UR5, R225 ;  /* 0x0000000591e11c23 */ /* 0x000fe200080100e1 */
[----:B------:R-:W-:Y:S01]  /*3f20*/  @P1 FFMA.FTZ R226, R146, UR5, R226 ;  /* 0x0000000592e21c23 */ /* 0x000fe200080100e2 */
[----:B------:R-:W-:Y:S01]  /*3f30*/  @P1 FFMA.FTZ R227, R147, UR5, R227 ;  /* 0x0000000593e31c23 */ /* 0x000fe200080100e3 */
[----:B------:R-:W-:Y:S01]  /*3f40*/  ISETP.GT.AND P1, PT, R4, RZ, PT ;  /* 0x000000ff0400720c */ /* 0x000fe20003f24270 */
[----:B------:R-:W-:-:S05]  /*3f50*/  @!P0 FMUL.FTZ R4, R144, UR5 ;  /* 0x0000000590048c20 */ /* 0x000fca0008410000 */
[----:B------:R-:W-:Y:S01]  /*3f60*/  @!P0 FSEL R224, R4, RZ, P1 ;  /* 0x000000ff04e08208 */ /* 0x000fe20000800000 */
[----:B------:R-:W-:-:S05]  /*3f70*/  @!P0 FMUL.FTZ R4, R145, UR5 ;  /* 0x0000000591048c20 */ /* 0x000fca0008410000 */
[----:B------:R-:W-:Y:S01]  /*3f80*/  @!P0 FSEL R225, R4, RZ, P1 ;  /* 0x000000ff04e18208 */ /* 0x000fe20000800000 */
[----:B------:R-:W-:-:S05]  /*3f90*/  @!P0 FMUL.FTZ R4, R146, UR5 ;  /* 0x0000000592048c20 */ /* 0x000fca0008410000 */
[----:B------:R-:W-:Y:S01]  /*3fa0*/  @!P0 FSEL R226, R4, RZ, P1 ;  /* 0x000000ff04e28208 */ /* 0x000fe20000800000 */
[----:B------:R-:W-:-:S05]  /*3fb0*/  @!P0 FMUL.FTZ R4, R147, UR5 ;  /* 0x0000000593048c20 */ /* 0x000fca0008410000 */
[----:B------:R-:W-:Y:S01]  /*3fc0*/  @!P0 FSEL R227, R4, RZ, P1 ;  /* 0x000000ff04e38208 */ /* 0x000fe20000800000 */
[----:B0-----:R-:W-:-:S05]  /*3fd0*/  IMAD.WIDE.U32 R4, R5, 0x10, R6 ;  /* 0x0000001005047825 */ /* 0x001fca00078e0006 */
[----:B------:R0:W-:Y:S02]  /*3fe0*/  STG.E.128 desc[UR6][R4.64], R224 ;  /* 0x000000e004007986 */ /* 0x0001e4000c101d06 */
.L_x_79357:
[----:B------:R-:W-:Y:S05]  /*3ff0*/  BSYNC.RECONVERGENT B0 ;  /* 0x0000000000007941 */ /* 0x000fea0003800200 */
.L_x_79356:
        /* <DEDUP_REMOVED lines=130> */
[----:B0-----:R-:W-:Y:S02]  /*4820*/  LOP3.LUT P6, RZ, R246, 0x1f, RZ, 0xc0, !PT ;  /* 0x0000001ff6ff7812 */ /* 0x001fe400078cc0ff */
        /* <DEDUP_REMOVED lines=199> */
.L_x_79411:
        /* <DEDUP_REMOVED lines=26> */
[----:B------:R1:W-:Y:S01]  /*5640*/  STL [R1+0x24], R2 ;  /* 0x0000240201007387 */ /* 0x0003e20000100800 */
[----:B------:R-:W2:Y:S03]  /*5650*/  LDC.64 R246, c[0x0][0x428] ;  /* 0x00010a00fff67b82 */ /* 0x000ea60000000a00 */
[----:B-1----:R-:W3:Y:S04]  /*5660*/  LDL R2, [R1+0x10] ;  /* 0x0000100001027983 */ /* 0x002ee80000100800 */
[----:B------:R1:W-:Y:S04]  /*5670*/  STL [R1+0x20], R0 ;  /* 0x0000200001007387 */ /* 0x0003e80000100800 */
[----:B------:R-:W4:Y:S04]  /*5680*/  LDL R231, [R1+0x18] ;  /* 0x0000180001e77983 */ /* 0x000f280000100800 */
[----:B------:R-:W2:Y:S04]  /*5690*/  LDL R252, [R1+0x1c] ;  /* 0x00001c0001fc7983 */ /* 0x000ea80000100800 */
[----:B-1----:R-:W4:Y:S01]  /*56a0*/  LDL R0, [R1+0x14] ;  /* 0x0000140001007983 */ /* 0x002f220000100800 */
[--C-:B------:R-:W-:Y:S01]  /*56b0*/  FADD.FTZ R7, R148, -R5.reuse ;  /* 0x8000000594077221 */ /* 0x100fe20000010000 */
[----:B------:R-:W-:-:S03]  /*56c0*/  FADD.FTZ R229, R149, -R5 ;  /* 0x8000000595e57221 */ /* 0x000fc60000010000 */
[C---:B0-----:R-:W-:Y:S01]  /*56d0*/  FMUL.FTZ R228, R4.reuse, R7 ;  /* 0x0000000704e47220 */ /* 0x041fe20000410000 */
        /* <DEDUP_REMOVED lines=10> */
[----:B--2---:R-:W-:-:S04]  /*5780*/  IMAD.WIDE.U32 R246, R6, 0x10, R246 ;  /* 0x0000001006f67825 */ /* 0x004fc800078e00f6 */
[----:B------:R-:W-:-:S05]  /*5790*/  FFMA.FTZ R231, R7, R252, R11 ;  /* 0x000000fc07e77223 */ /* 0x000fca000001000b */
[----:B------:R1:W-:Y:S01]  /*57a0*/  STG.E.128 desc[UR6][R246.64], R228 ;  /* 0x000000e4f6007986 */ /* 0x0003e2000c101d06 */
[----:B------:R-:W-:-:S07]  /*57b0*/  IADD3 R6, PT, PT, R6, 0x20, RZ ;  /* 0x0000002006067810 */ /* 0x000fce0007ffe0ff */
.L_x_79362:
[----:B------:R-:W-:Y:S05]  /*57c0*/  BSYNC.RECONVERGENT B1 ;  /* 0x0000000000017941 */ /* 0x000fea0003800200 */
.L_x_79361:
[----:B-----5:R-:W-:Y:S01]  /*57d0*/  LOP3.LUT P0, RZ, R2, 0x200000, RZ, 0xc0, !PT ;  /* 0x0020000002ff7812 */ /* 0x020fe2000780c0ff */
[----:B------:R-:W-:-:S12]  /*57e0*/  BSSY.RECONVERGENT B1, `(.L_x_79363) ;  /* 0x000001a000017945 */ /* 0x000fd80003800200 */
[----:B------:R-:W-:Y:S05]  /*57f0*/  @!P0 BRA `(.L_x_79364) ;  /* 0x0000000000608947 */ /* 0x000fea0003800000 */
[----:B------:R2:W-:Y:S01]  /*5800*/  STL [R1+0x24], R2 ;  /* 0x0000240201007387 */ /* 0x0005e20000100800 */
[----:B-1----:R-:W1:Y:S03]  /*5810*/  LDC.64 R246, c[0x0][0x428] ;  /* 0x00010a00fff67b82 */ /* 0x002e660000000a00 */
[----:B--2---:R-:W2:Y:S04]  /*5820*/  LDL R2, [R1] ;  /* 0x0000000001027983 */ /* 0x004ea80000100800 */
[----:B------:R3:W-:Y:S04]  /*5830*/  STL [R1+0x20], R0 ;  /* 0x0000200001007387 */ /* 0x0007e80000100800 */
[----:B------:R-:W4:Y:S04]  /*5840*/  LDL R252, [R1+0x8] ;  /* 0x0000080001fc7983 */ /* 0x000f280000100800 */
[----:B------:R-:W4:Y:S04]  /*5850*/  LDL R231, [R1+0xc] ;  /* 0x00000c0001e77983 */ /* 0x000f280000100800 */
[----:B---3--:R-:W3:Y:S01]  /*5860*/  LDL R0, [R1+0x4] ;  /* 0x0000040001007983 */ /* 0x008ee20000100800 */
        /* <DEDUP_REMOVED lines=11> */
[----:B------:R2:W5:Y:S01]  /*5920*/  LDL.LU R0, [R1+0x20] ;  /* 0x0000200001007983 */ /* 0x0005620000300800 */
[----:B-1----:R-:W-:-:S04]  /*5930*/  IMAD.WIDE.U32 R246, R6, 0x10, R246 ;  /* 0x0000001006f67825 */ /* 0x002fc800078e00f6 */
[----:B----4-:R-:W-:Y:S01]  /*5940*/  FFMA.FTZ R230, R230, R252, R14 ;  /* 0x000000fce6e67223 */ /* 0x010fe2000001000e */
[----:B------:R-:W-:-:S05]  /*5950*/  FFMA.FTZ R231, R7, R231, R15 ;  /* 0x000000e707e77223 */ /* 0x000fca000001000f */
[----:B------:R2:W-:Y:S01]  /*5960*/  STG.E.128 desc[UR6][R246.64], R228 ;  /* 0x000000e4f6007986 */ /* 0x0005e2000c101d06 */
[----:B------:R-:W-:-:S07]  /*5970*/  IADD3 R6, PT, PT, R6, 0x20, RZ ;  /* 0x0000002006067810 */ /* 0x000fce0007ffe0ff */
.L_x_79364:
[----:B------:R-:W-:Y:S05]  /*5980*/  BSYNC.RECONVERGENT B1 ;  /* 0x0000000000017941 */ /* 0x000fea0003800200 */
.L_x_79363:
[----:B-----5:R-:W-:Y:S01]  /*5990*/  LOP3.LUT P0, RZ, R2, 0x400000, RZ, 0xc0, !PT ;  /* 0x0040000002ff7812 */ /* 0x020fe2000780c0ff */
[----:B------:R-:W-:-:S12]  /*59a0*/  BSSY.RECONVERGENT B1, `(.L_x_79365) ;  /* 0x0000012000017945 */ /* 0x000fd80003800200 */
[----:B------:R-:W-:Y:S05]  /*59b0*/  @!P0 BRA `(.L_x_79366) ;  /* 0x0000000000408947 */ /* 0x000fea0003800000 */
[----:B-12---:R-:W1:Y:S01]  /*59c0*/  LDC.64 R246, c[0x0][0x428] ;  /* 0x00010a00fff67b82 */ /* 0x006e620000000a00 */
[--C-:B------:R-:W-:Y:S01]  /*59d0*/  FADD.FTZ R7, R156, -R5.reuse ;  /* 0x800000059c077221 */ /* 0x100fe20000010000 */
[--C-:B------:R-:W-:Y:S01]  /*59e0*/  FADD.FTZ R229, R157, -R5.reuse ;  /* 0x800000059de57221 */ /* 0x100fe20000010000 */
[--C-:B------:R-:W-:Y:S02]  /*59f0*/  FADD.FTZ R230, R158, -R5.reuse ;  /* 0x800000059ee67221 */ /* 0x100fe40000010000 */
[C---:B0-----:R-:W-:Y:S01]  /*5a00*/  FMUL.FTZ R228, R4.reuse, R7 ;  /* 0x0000000704e47220 */ /* 0x041fe20000410000 */
[----:B------:R-:W-:Y:S01]  /*5a10*/  FADD.FTZ R7, R159, -R5 ;  /* 0x800000059f077221 */ /* 0x000fe20000010000 */
[C---:B------:R-:W-:Y:S01]  /*5a20*/  FMUL.FTZ R229, R4.reuse, R229 ;  /* 0x000000e504e57220 */ /* 0x040fe20000410000 */
[----:B------:R-:W-:Y:S01]  /*5a30*/  FMUL.FTZ R230, R4, R230 ;  /* 0x000000e604e67220 */ /* 0x000fe20000410000 */
[----:B------:R-:W-:Y:S01]  /*5a40*/  FFMA.FTZ R228, R228, R248, R16 ;  /* 0x000000f8e4e47223 */ /* 0x000fe20000010010 */
[----:B------:R-:W-:Y:S01]  /*5a50*/  FMUL.FTZ R7, R4, R7 ;  /* 0x0000000704077220 */ /* 0x000fe20000410000 */
[----:B------:R-:W-:Y:S01]  /*5a60*/  FFMA.FTZ R229, R229, R249, R17 ;  /* 0x000000f9e5e57223 */ /* 0x000fe20000010011 */
[----:B------:R-:W-:-:S02]  /*5a70*/  FFMA.FTZ R230, R230, R250, R18 ;  /* 0x000000fae6e67223 */ /* 0x000fc40000010012 */
[----:B------:R-:W-:Y:S01]  /*5a80*/  FFMA.FTZ R231, R7, R251, R19 ;  /* 0x000000fb07e77223 */ /* 0x000fe20000010013 */
[C---:B-1----:R-:W-:Y:S01]  /*5a90*/  IMAD.WIDE.U32 R246, R6.reuse, 0x10, R246 ;  /* 0x0000001006f67825 */ /* 0x042fe200078e00f6 */
[----:B------:R-:W-:-:S04]  /*5aa0*/  IADD3 R6, PT, PT, R6, 0x20, RZ ;  /* 0x0000002006067810 */ /* 0x000fc80007ffe0ff */
[----:B------:R3:W-:Y:S03]  /*5ab0*/  STG.E.128 desc[UR6][R246.64], R228 ;  /* 0x000000e4f6007986 */ /* 0x0007e6000c101d06 */
.L_x_79366:
[----:B------:R-:W-:Y:S05]  /*5ac0*/  BSYNC.RECONVERGENT B1 ;  /* 0x0000000000017941 */ /* 0x000fea0003800200 */
.L_x_79365:
[----:B------:R-:W-:Y:S01]  /*5ad0*/  LOP3.LUT P0, RZ, R2, 0x800000, RZ, 0xc0, !PT ;  /* 0x0080000002ff7812 */ /* 0x000fe2000780c0ff */
[----:B------:R-:W-:-:S12]  /*5ae0*/  BSSY.RECONVERGENT B1, `(.L_x_79367) ;  /* 0x0000012000017945 */ /* 0x000fd80003800200 */
[----:B------:R-:W-:Y:S05]  /*5af0*/  @!P0 BRA `(.L_x_79368) ;  /* 0x0000000000408947 */ /* 0x000fea0003800000 */
[----:B-123--:R-:W1:Y:S01]  /*5b00*/  LDC.64 R246, c[0x0][0x428] ;  /* 0x00010a00fff67b82 */ /* 0x00ee620000000a00 */
        /* <DEDUP_REMOVED lines=15> */
.L_x_79368:
[----:B------:R-:W-:Y:S05]  /*5c00*/  BSYNC.RECONVERGENT B1 ;  /* 0x0000000000017941 */ /* 0x000fea0003800200 */
.L_x_79367:
[----:B------:R-:W-:Y:S01]  /*5c10*/  LOP3.LUT P0, RZ, R3, 0x2, RZ, 0xc0, !PT ;  /* 0x0000000203ff7812 */ /* 0x000fe2000780c0ff */
[----:B------:R-:W-:-:S12]  /*5c20*/  BSSY.RECONVERGENT B1, `(.L_x_79369) ;  /* 0x0000012000017945 */ /* 0x000fd80003800200 */
[----:B------:R-:W-:Y:S05]  /*5c30*/  @!P0 BRA `(.L_x_79370) ;  /* 0x0000000000408947 */ /* 0x000fea0003800000 */
[----:B-1234-:R-:W1:Y:S01]  /*5c40*/  LDC.64 R246, c[0x0][0x428] ;  /* 0x00010a00fff67b82 */ /* 0x01ee620000000a00 */
        /* <DEDUP_REMOVED lines=15> */
.L_x_79370:
[----:B------:R-:W-:Y:S05]  /*5d40*/  BSYNC.RECONVERGENT B1 ;  /* 0x0000000000017941 */ /* 0x000fea0003800200 */
.L_x_79369:
[----:B------:R-:W-:Y:S01]  /*5d50*/  LOP3.LUT P0, RZ, R3, 0x1, RZ, 0xc0, !PT ;  /* 0x0000000103ff7812 */ /* 0x000fe2000780c0ff */
[----:B------:R-:W-:-:S12]  /*5d60*/  BSSY.RECONVERGENT B1, `(.L_x_79371) ;  /* 0x0000012000017945 */ /* 0x000fd80003800200 */
[----:B------:R-:W-:Y:S05]  /*5d70*/  @!P0 BRA `(.L_x_79372) ;  /* 0x0000000000408947 */ /* 0x000fea0003800000 */
[----:B01234-:R-:W0:Y:S01]  /*5d80*/  LDC.64 R246, c[0x0][0x428] ;  /* 0x00010a00fff67b82 */ /* 0x01fe220000000a00 */
[--C-:B------:R-:W-:Y:S01]  /*5d90*/  FADD.FTZ R7, R168, -R5.reuse ;  /* 0x80000005a8077221 */ /* 0x100fe20000010000 */
[--C-:B------:R-:W-:Y:S01]  /*5da0*/  FADD.FTZ R229, R169, -R5.reuse ;  /* 0x80000005a9e57221 */ /* 0x100fe20000010000 */
[--C-:B------:R-:W-:Y:S02]  /*5db0*/  FADD.FTZ R230, R170, -R5.reuse ;  /* 0x80000005aae67221 */ /* 0x100fe40000010000 */
[C---:B------:R-:W-:Y:S01]  /*5dc0*/  FMUL.FTZ R228, R4.reuse, R7 ;  /* 0x0000000704e47220 */ /* 0x040fe20000410000 */
        /* <DEDUP_REMOVED lines=8> */
[C---:B0-----:R-:W-:Y:S01]  /*5e50*/  IMAD.WIDE.U32 R246, R6.reuse, 0x10, R246 ;  /* 0x0000001006f67825 */ /* 0x041fe200078e00f6 */
[----:B------:R-:W-:-:S04]  /*5e60*/  IADD3 R6, PT, PT, R6, 0x20, RZ ;  /* 0x0000002006067810 */ /* 0x000fc80007ffe0ff */
[----:B------:R0:W-:Y:S03]  /*5e70*/  STG.E.128 desc[UR6][R246.64], R228 ;  /* 0x000000e4f6007986 */ /* 0x0001e6000c101d06 */
.L_x_79372:
[----:B------:R-:W-:Y:S05]  /*5e80*/  BSYNC.RECONVERGENT B1 ;  /* 0x0000000000017941 */ /* 0x000fea0003800200 */
.L_x_79371:
        /* <DEDUP_REMOVED lines=19> */
.L_x_79374:
[----:B------:R-:W-:Y:S05]  /*5fc0*/  BSYNC.RECONVERGENT B1 ;  /* 0x0000000000017941 */ /* 0x000fea0003800200 */
.L_x_79373:
        /* <DEDUP_REMOVED lines=19> */
.L_x_79376:
[----:B------:R-:W-:Y:S05]  /*6100*/  BSYNC.RECONVERGENT B1 ;  /* 0x0000000000017941 */ /* 0x000fea0003800200 */
.L_x_79375:
        /* <DEDUP_REMOVED lines=19> */
.L_x_79378:
[----:B------:R-:W-:Y:S05]  /*6240*/  BSYNC.RECONVERGENT B1 ;  /* 0x0000000000017941 */ /* 0x000fea0003800200 */
.L_x_79377:
        /* <DEDUP_REMOVED lines=19> */
.L_x_79380:
[----:B------:R-:W-:Y:S05]  /*6380*/  BSYNC.RECONVERGENT B1 ;  /* 0x0000000000017941 */ /* 0x000fea0003800200 */
.L_x_79379:
        /* <DEDUP_REMOVED lines=19> */
.L_x_79382:
[----:B------:R-:W-:Y:S05]  /*64c0*/  BSYNC.RECONVERGENT B1 ;  /* 0x0000000000017941 */ /* 0x000fea0003800200 */
.L_x_79381:
        /* <DEDUP_REMOVED lines=19> */
.L_x_79384:
[----:B------:R-:W-:Y:S05]  /*6600*/  BSYNC.RECONVERGENT B1 ;  /* 0x0000000000017941 */ /* 0x000fea0003800200 */
.L_x_79383:
        /* <DEDUP_REMOVED lines=19> */
.L_x_79386:
[----:B------:R-:W-:Y:S05]  /*6740*/  BSYNC.RECONVERGENT B1 ;  /* 0x0000000000017941 */ /* 0x000fea0003800200 */
.L_x_79385:
        /* <DEDUP_REMOVED lines=19> */
.L_x_79388:
[----:B------:R-:W-:Y:S05]  /*6880*/  BSYNC.RECONVERGENT B1 ;  /* 0x0000000000017941 */ /* 0x000fea0003800200 */
.L_x_79387:
        /* <DEDUP_REMOVED lines=19> */
.L_x_79390:
[----:B------:R-:W-:Y:S05]  /*69c0*/  BSYNC.RECONVERGENT B1 ;  /* 0x0000000000017941 */ /* 0x000fea0003800200 */
.L_x_79389:
        /* <DEDUP_REMOVED lines=19> */
.L_x_79392:
[----:B------:R-:W-:Y:S05]  /*6b00*/  BSYNC.RECONVERGENT B1 ;  /* 0x0000000000017941 */ /* 0x000fea0003800200 */
.L_x_79391:
        /* <DEDUP_REMOVED lines=19> */
.L_x_79394:
[----:B------:R-:W-:Y:S05]  /*6c40*/  BSYNC.RECONVERGENT B1 ;  /* 0x0000000000017941 */ /* 0x000fea0003800200 */
.L_x_79393:
        /* <DEDUP_REMOVED lines=19> */
.L_x_79396:
[----:B------:R-:W-:Y:S05]  /*6d80*/  BSYNC.RECONVERGENT B1 ;  /* 0x0000000000017941 */ /* 0x000fea0003800200 */
.L_x_79395:
        /* <DEDUP_REMOVED lines=19> */
.L_x_79398:
[----:B------:R-:W-:Y:S05]  /*6ec0*/  BSYNC.RECONVERGENT B1 ;  /* 0x0000000000017941 */ /* 0x000fea0003800200 */
.L_x_79397:
        /* <DEDUP_REMOVED lines=8> */
[----:B------:R-:W0:Y:S01]  /*6f50*/  LDC.64 R228, c[0x0][0x428] ;  /* 0x00010a00ffe47b82 */ /* 0x000e220000000a00 */
[C---:B------:R-:W-:Y:S01]  /*6f60*/  FMUL.FTZ R231, R4.reuse, R231 ;  /* 0x000000e704e77220 */ /* 0x040fe20000410000 */
[----:B------:R-:W-:Y:S01]  /*6f70*/  FMUL.FTZ R230, R4, R230 ;  /* 0x000000e604e67220 */ /* 0x000fe20000410000 */
[----:B------:R-:W-:Y:S01]  /*6f80*/  FFMA.FTZ R7, R7, R143, R139 ;  /* 0x0000008f07077223 */ /* 0x000fe2000001008b */
[----:B------:R-:W-:Y:S01]  /*6f90*/  FFMA.FTZ R5, R5, R141, R137 ;  /* 0x0000008d05057223 */ /* 0x000fe20000010089 */
[----:B------:R-:W-:Y:S01]  /*6fa0*/  FFMA.FTZ R4, R231, R140, R136 ;  /* 0x0000008ce7047223 */ /* 0x000fe20000010088 */
[----:B0-----:R-:W-:-:S04]  /*6fb0*/  IMAD.WIDE.U32 R228, R6, 0x10, R228 ;  /* 0x0000001006e47825 */ /* 0x001fc800078e00e4 */
[----:B------:R-:W-:-:S05]  /*6fc0*/  FFMA.FTZ R6, R230, R142, R138 ;  /* 0x0000008ee6067223 */ /* 0x000fca000001008a */
[----:B------:R0:W-:Y:S02]  /*6fd0*/  STG.E.128 desc[UR6][R228.64], R4 ;  /* 0x00000004e4007986 */ /* 0x0001e4000c101d06 */
.L_x_79360:
[----:B------:R-:W-:Y:S05]  /*6fe0*/  BSYNC.RECONVERGENT B0 ;  /* 0x0000000000007941 */ /* 0x000fea0003800200 */
.L_x_79359:
[----:B0-----:R-:W0:Y:S02]  /*6ff0*/  LDC.64 R4, c[0x0][0x380] ;  /* 0x0000e000ff047b82 */ /* 0x001e240000000a00 */
[----:B0-----:R-:W-:-:S04]  /*7000*/  LEA R244, R4, R244, 0x2 ;  /* 0x000000f404f47211 */ /* 0x001fc800078e10ff */
[----:B------:R-:W-:-:S13]  /*7010*/  ISETP.GE.AND P0, PT, R244, R5, PT ;  /* 0x00000005f400720c */ /* 0x000fda0003f06270 */
[----:B------:R-:W-:Y:S05]  /*7020*/  @!P0 BRA `(.L_x_79399) ;  /* 0xffffffa400648947 */ /* 0x000fea000383ffff */
[----:B------:R-:W-:Y:S05]  /*7030*/  EXIT ;  /* 0x000000000000794d */ /* 0x000fea0003800000 */
.L_x_79358:
        /* <DEDUP_REMOVED lines=8> */
.L_x_79401:
[----:B------:R-:W-:Y:S05]  /*70c0*/  BSYNC B0 ;  /* 0x0000000000007941 */ /* 0x000fea0003800000 */
.L_x_79400:
        /* <DEDUP_REMOVED lines=9> */
.L_x_79402:
[----:B------:R-:W-:Y:S02]  /*7160*/  HFMA2 R7, -RZ, RZ, 0, 2.384185791015625e-07 ;  /* 0x00000004ff077431 */ /* 0x000fe400000001ff */
[----:B------:R-:W-:Y:S01]  /*7170*/  FADD.FTZ R5, R5, R4 ;  /* 0x0000000405057221 */ /* 0x000fe20000010000 */
[----:B------:R-:W-:-:S04]  /*7180*/  MOV R4, 0xffffffff ;  /* 0xffffffff00047802 */ /* 0x000fc80000000f00 */
[----:B------:R-:W-:-:S07]  /*7190*/  MOV R229, R5 ;  /* 0x0000000500e57202 */ /* 0x000fce0000000f00 */
[----:B------:R-:W-:Y:S05]  /*71a0*/  WARPSYNC.COLLECTIVE R4, `(.L_x_79403) ;  /* 0x0000000004087348 */ /* 0x000fea0003c00000 */
[----:B------:R0:W1:Y:S02]  /*71b0*/  SHFL.BFLY P6, R4, R229, R7, R6 ;  /* 0x0c000007e5047389 */ /* 0x00006400000c0006 */
[----:B01----:R-:W-:Y:S05]  /*71c0*/  ENDCOLLECTIVE ;  /* 0x000000000000791b */ /* 0x003fea0003800000 */
.L_x_79403:
[----:B------:R-:W-:Y:S02]  /*71d0*/  HFMA2 R7, -RZ, RZ, 0, 4.76837158203125e-07 ;  /* 0x00000008ff077431 */ /* 0x000fe400000001ff */
[----:B------:R-:W-:Y:S01]  /*71e0*/  FADD.FTZ R5, R5, R4 ;  /* 0x0000000405057221 */ /* 0x000fe20000010000 */
[----:B------:R-:W-:-:S04]  /*71f0*/  MOV R4, 0xffffffff ;  /* 0xffffffff00047802 */ /* 0x000fc80000000f00 */
[----:B------:R-:W-:-:S07]  /*7200*/  MOV R229, R5 ;  /* 0x0000000500e57202 */ /* 0x000fce0000000f00 */
[----:B------:R-:W-:Y:S05]  /*7210*/  WARPSYNC.COLLECTIVE R4, `(.L_x_79404) ;  /* 0x0000000004087348 */ /* 0x000fea0003c00000 */
[----:B------:R0:W1:Y:S02]  /*7220*/  SHFL.BFLY P6, R4, R229, R7, R6 ;  /* 0x0c000007e5047389 */ /* 0x00006400000c0006 */
[----:B01----:R-:W-:Y:S05]  /*7230*/  ENDCOLLECTIVE ;  /* 0x000000000000791b */ /* 0x003fea0003800000 */
.L_x_79404:
[----:B------:R-:W-:Y:S02]  /*7240*/  HFMA2 R7, -RZ, RZ, 0, 9.5367431640625e-07 ;  /* 0x00000010ff077431 */ /* 0x000fe400000001ff */
[----:B------:R-:W-:Y:S01]  /*7250*/  FADD.FTZ R5, R5, R4 ;  /* 0x0000000405057221 */ /* 0x000fe20000010000 */
[----:B------:R-:W-:-:S04]  /*7260*/  MOV R4, 0xffffffff ;  /* 0xffffffff00047802 */ /* 0x000fc80000000f00 */
[----:B------:R-:W-:-:S07]  /*7270*/  MOV R229, R5 ;  /* 0x0000000500e57202 */ /* 0x000fce0000000f00 */
[----:B------:R-:W-:Y:S05]  /*7280*/  WARPSYNC.COLLECTIVE R4, `(.L_x_79405) ;  /* 0x0000000004087348 */ /* 0x000fea0003c00000 */
[----:B------:R0:W1:Y:S02]  /*7290*/  SHFL.BFLY P6, R4, R229, R7, R6 ;  /* 0x0c000007e5047389 */ /* 0x00006400000c0006 */
[----:B01----:R-:W-:Y:S05]  /*72a0*/  ENDCOLLECTIVE ;  /* 0x000000000000791b */ /* 0x003fea0003800000 */
.L_x_79405:
        /* <DEDUP_REMOVED lines=184> */
.L_x_79406:
[----:B------:R-:W-:Y:S02]  /*7e30*/  HFMA2 R7, -RZ, RZ, 0, 1.1920928955078125e-07 ;  /* 0x00000002ff077431 */ /* 0x000fe400000001ff */
[----:B------:R-:W-:Y:S01]  /*7e40*/  FADD.FTZ R228, R228, R4 ;  /* 0x00000004e4e47221 */ /* 0x000fe20000010000 */
[----:B------:R-:W-:-:S04]  /*7e50*/  MOV R4, 0xffffffff ;  /* 0xffffffff00047802 */ /* 0x000fc80000000f00 */
[----:B------:R-:W-:-:S07]  /*7e60*/  MOV R229, R228 ;  /* 0x000000e400e57202 */ /* 0x000fce0000000f00 */
[----:B------:R-:W-:Y:S05]  /*7e70*/  WARPSYNC.COLLECTIVE R4, `(.L_x_79407) ;  /* 0x0000000004087348 */ /* 0x000fea0003c00000 */
[----:B------:R0:W1:Y:S02]  /*7e80*/  SHFL.BFLY P6, R4, R229, R7, R6 ;  /* 0x0c000007e5047389 */ /* 0x00006400000c0006 */
[----:B01----:R-:W-:Y:S05]  /*7e90*/  ENDCOLLECTIVE ;  /* 0x000000000000791b */ /* 0x003fea0003800000 */
.L_x_79407:
[----:B------:R-:W-:Y:S02]  /*7ea0*/  HFMA2 R7, -RZ, RZ, 0, 2.384185791015625e-07 ;  /* 0x00000004ff077431 */ /* 0x000fe400000001ff */
[----:B------:R-:W-:Y:S01]  /*7eb0*/  FADD.FTZ R228, R228, R4 ;  /* 0x00000004e4e47221 */ /* 0x000fe20000010000 */
[----:B------:R-:W-:-:S04]  /*7ec0*/  MOV R4, 0xffffffff ;  /* 0xffffffff00047802 */ /* 0x000fc80000000f00 */
[----:B------:R-:W-:-:S07]  /*7ed0*/  MOV R229, R228 ;  /* 0x000000e400e57202 */ /* 0x000fce0000000f00 */
[----:B------:R-:W-:Y:S05]  /*7ee0*/  WARPSYNC.COLLECTIVE R4, `(.L_x_79408) ;  /* 0x0000000004087348 */ /* 0x000fea0003c00000 */
[----:B------:R0:W1:Y:S02]  /*7ef0*/  SHFL.BFLY P6, R4, R229, R7, R6 ;  /* 0x0c000007e5047389 */ /* 0x00006400000c0006 */
[----:B01----:R-:W-:Y:S05]  /*7f00*/  ENDCOLLECTIVE ;  /* 0x000000000000791b */ /* 0x003fea0003800000 */
.L_x_79408:
[----:B------:R-:W-:Y:S02]  /*7f10*/  HFMA2 R7, -RZ, RZ, 0, 4.76837158203125e-07 ;  /* 0x00000008ff077431 */ /* 0x000fe400000001ff */
[----:B------:R-:W-:Y:S01]  /*7f20*/  FADD.FTZ R228, R228, R4 ;  /* 0x00000004e4e47221 */ /* 0x000fe20000010000 */
[----:B------:R-:W-:-:S04]  /*7f30*/  MOV R4, 0xffffffff ;  /* 0xffffffff00047802 */ /* 0x000fc80000000f00 */
[----:B------:R-:W-:-:S07]  /*7f40*/  MOV R229, R228 ;  /* 0x000000e400e57202 */ /* 0x000fce0000000f00 */
[----:B------:R-:W-:Y:S05]  /*7f50*/  WARPSYNC.COLLECTIVE R4, `(.L_x_79409) ;  /* 0x0000000004087348 */ /* 0x000fea0003c00000 */
[----:B------:R0:W1:Y:S02]  /*7f60*/  SHFL.BFLY P6, R4, R229, R7, R6 ;  /* 0x0c000007e5047389 */ /* 0x00006400000c0006 */
[----:B01----:R-:W-:Y:S05]  /*7f70*/  ENDCOLLECTIVE ;  /* 0x000000000000791b */ /* 0x003fea0003800000 */
.L_x_79409:
[----:B------:R-:W-:Y:S02]  /*7f80*/  HFMA2 R7, -RZ, RZ, 0, 9.5367431640625e-07 ;  /* 0x00000010ff077431 */ /* 0x000fe400000001ff */
[----:B------:R-:W-:Y:S01]  /*7f90*/  FADD.FTZ R228, R228, R4 ;  /* 0x00000004e4e47221 */ /* 0x000fe20000010000 */
[----:B------:R-:W-:-:S04]  /*7fa0*/  MOV R4, 0xffffffff ;  /* 0xffffffff00047802 */ /* 0x000fc80000000f00 */
[----:B------:R-:W-:-:S07]  /*7fb0*/  MOV R229, R228 ;  /* 0x000000e400e57202 */ /* 0x000fce0000000f00 */
[----:B------:R-:W-:Y:S05]  /*7fc0*/  WARPSYNC.COLLECTIVE R4, `(.L_x_79410) ;  /* 0x0000000004087348 */ /* 0x000fea0003c00000 */
[----:B------:R0:W1:Y:S02]  /*7fd0*/  SHFL.BFLY P6, R4, R229, R7, R6 ;  /* 0x0c000007e5047389 */ /* 0x00006400000c0006 */
[----:B01----:R-:W-:Y:S05]  /*7fe0*/  ENDCOLLECTIVE ;  /* 0x000000000000791b */ /* 0x003fea0003800000 */
.L_x_79410:
[----:B------:R-:W-:Y:S05]  /*7ff0*/  BRA `(.L_x_79411) ;  /* 0xffffffd400287947 */ /* 0x000fea000383ffff */
.L_x_79412:
        /* <DEDUP_REMOVED lines=16> */
.L_x_88562:


//--------------------- .text._ZN10layer_norm13ln_fwd_kernelINS_13Kernel_traitsIfffffjLj2560ELj1ELj4ELj1ELj16ENS_18Kernel_traits_baseILj2560EfffffjLj128EEEEELb0ELb0ELb1ELb1EEEvNS_9FwdParamsE --------------------------
	.section	.text._ZN10layer_norm13ln_fwd_kernelINS_13Kernel_traitsIfffffjLj2560ELj1ELj4ELj1ELj16ENS_18Kernel_traits_baseILj2560EfffffjLj128EEEEELb0ELb0ELb1ELb1EEEvNS_9FwdParamsE,"ax",@progbits
	.align	128
        .global         _ZN10layer_norm13ln_fwd_kernelINS_13Kernel_traitsIfffffjLj2560ELj1ELj4ELj1ELj16ENS_18Kernel_traits_baseILj2560EfffffjLj128EEEEELb0ELb0ELb1ELb1EEEvNS_9FwdParamsE
        .type           _ZN10layer_norm13ln_fwd_kernelINS_13Kernel_traitsIfffffjLj2560ELj1ELj4ELj1ELj16ENS_18Kernel_traits_baseILj2560EfffffjLj128EEEEELb0ELb0ELb1ELb1EEEvNS_9FwdParamsE,@function
        .size           _ZN10layer_norm13ln_fwd_kernelINS_13Kernel_traitsIfffffjLj2560ELj1ELj4ELj1ELj16ENS_18Kernel_traits_baseILj2560EfffffjLj128EEEEELb0ELb0ELb1ELb1EEEvNS_9FwdParamsE,(.L_x_88563 - _ZN10layer_norm13ln_fwd_kernelINS_13Kernel_traitsIfffffjLj2560ELj1ELj4ELj1ELj16ENS_18Kernel_traits_baseILj2560EfffffjLj128EEEEELb0ELb0ELb1ELb1EEEvNS_9FwdParamsE)
        .other          _ZN10layer_norm13ln_fwd_kernelINS_13Kernel_traitsIfffffjLj2560ELj1ELj4ELj1ELj16ENS_18Kernel_traits_baseILj2560EfffffjLj128EEEEELb0ELb0ELb1ELb1EEEvNS_9FwdParamsE,@"STO_CUDA_ENTRY STV_DEFAULT"
_ZN10layer_norm13ln_fwd_kernelINS_13Kernel_traitsIfffffjLj2560ELj1ELj4ELj1ELj16ENS_18Kernel_traits_baseILj2560EfffffjLj128EEEEELb0ELb0ELb1ELb1EEEvNS_9FwdParamsE:
.text._ZN10layer_norm13ln_fwd_kernelINS_13Kernel_traitsIfffffjLj2560ELj1ELj4ELj1ELj16ENS_18Kernel_traits_baseILj2560EfffffjLj128EEEEELb0ELb0ELb1ELb1EEEvNS_9FwdParamsE:
        /* <DEDUP_REMOVED lines=58> */
.L_x_79413:
        /* <DEDUP_REMOVED lines=62> */
.L_x_79414:
[----:B------:R-:W1:Y:S01]  /*0780*/  LDCU UR4, c[0x0][0x384] ;  /* 0x00007080ff0477ac */ /* 0x000e620008000800 */
[----:B------:R-:W2:Y:S01]  /*0790*/  LDCU.U8 UR5, c[0x0][0x410] ;  /* 0x00008200ff0577ac */ /* 0x000ea20008000000 */
[----:B------:R-:W3:Y:S01]  /*07a0*/  LDCU UR10, c[0x0][0x448] ;  /* 0x00008900ff0a77ac */ /* 0x000ee20008000800 */
[----:B------:R-:W4:Y:S01]  /*07b0*/  LDCU.64 UR8, c[0x0][0x3a0] ;  /* 0x00007400ff0877ac */ /* 0x000f220008000a00 */
[----:B-1----:R-:W-:-:S13]  /*07c0*/  ISETP.GE.AND P0, PT, R248, UR4, PT ;  /* 0x00000004f8007c0c */ /* 0x002fda000bf06270 */
[----:B--234-:R-:W-:Y:S05]  /*07d0*/  @P0 EXIT ;  /* 0x000000000000094d */ /* 0x01cfea0003800000 */
.L_x_79418:
[----:B0-----:R-:W0:Y:S01]  /*07e0*/  LDC.64 R2, c[0x0][0x3f0] ;  /* 0x0000fc00ff027b82 */ /* 0x001e220000000a00 */
[----:B-----5:R1:W-:Y:S01]  /*07f0*/  STL.64 [R1], R4 ;  /* 0x0000000401007387 */ /* 0x0203e20000100a00 */
[----:B------:R-:W-:-:S06]  /*0800*/  ISETP.NE.U32.AND P1, PT, RZ, UR8, PT ;  /* 0x00000008ff007c0c */ /* 0x000fcc000bf25070 */
[----:B--2---:R-:W2:Y:S01]  /*0810*/  LDC R173, c[0x0][0x388] ;  /* 0x0000e200ffad7b82 */ /* 0x004ea20000000800 */
[----:B0-----:R-:W-:Y:S01]  /*0820*/  IMAD.WIDE R2, R248, 0x4, R2 ;  /* 0x00000004f8027825 */ /* 0x001fe200078e0202 */
[----:B------:R-:W-:-:S06]  /*0830*/  PLOP3.LUT P6, PT, PT, PT, PT, 0x8, 0x80 ;  /* 0x000000000080781c */ /* 0x000fcc0003fce170 */
[----:B-1----:R-:W0:Y:S01]  /*0840*/  LDC.64 R4, c[0x0][0x3a8] ;  /* 0x0000ea00ff047b82 */ /* 0x002e220000000a00 */
[----:B------:R-:W3:Y:S01]  /*0850*/  LDG.E R174, desc[UR6][R2.64] ;  /* 0x0000000602ae7981 */ /* 0x000ee2000c1e1900 */
[----:B------:R-:W-:Y:S01]  /*0860*/  ISETP.NE.AND.EX P1, PT, RZ, UR9, PT, P1 ;  /* 0x00000009ff007c0c */ /* 0x000fe2000bf25310 */
[----:B--2---:R-:W-:-:S12]  /*0870*/  IMAD R0, R248, R173, RZ ;  /* 0x000000adf8007224 */ /* 0x004fd800078e02ff */
[----:B------:R-:W1:Y:S01]  /*0880*/  @P1 LDC.64 R170, c[0x0][0x3a0] ;  /* 0x0000e800ffaa1b82 */ /* 0x000e620000000a00 */
[----:B------:R-:W-:Y:S02]  /*0890*/  PLOP3.LUT P5, PT, PT, PT, PT, 0x8, 0x80 ;  /* 0x000000000080781c */ /* 0x000fe40003fae170 */
[----:B------:R-:W-:-:S05]  /*08a0*/  PLOP3.LUT P4, PT, PT, PT, PT, 0x8, 0x80 ;  /* 0x000000000080781c */ /* 0x000fca0003f8e170 */
[----:B------:R-:W2:Y:S08]  /*08b0*/  @P1 LDC.64 R220, c[0x0][0x3a0] ;  /* 0x0000e800ffdc1b82 */ /* 0x000eb00000000a00 */
[----:B------:R-:W4:Y:S08]  /*08c0*/  @P1 LDC.64 R216, c[0x0][0x3a0] ;  /* 0x0000e800ffd81b82 */ /* 0x000f300000000a00 */
[----:B------:R-:W4:Y:S08]  /*08d0*/  @P1 LDC.64 R208, c[0x0][0x3a0] ;  /* 0x0000e800ffd01b82 */ /* 0x000f300000000a00 */
[----:B------:R-:W4:Y:S08]  /*08e0*/  @P1 LDC.64 R212, c[0x0][0x3a0] ;  /* 0x0000e800ffd41b82 */ /* 0x000f300000000a00 */
[----:B------:R-:W4:Y:S08]  /*08f0*/  @P1 LDC.64 R196, c[0x0][0x3a0] ;  /* 0x0000e800ffc41b82 */ /* 0x000f300000000a00 */
[----:B------:R-:W4:Y:S01]  /*0900*/  @P1 LDC.64 R250, c[0x0][0x3a0] ;  /* 0x0000e800fffa1b82 */ /* 0x000f220000000a00 */
[----:B---3--:R-:W-:-:S13]  /*0910*/  ISETP.GE.AND P3, PT, R174, 0x1, PT ;  /* 0x00000001ae00780c */ /* 0x008fda0003f66270 */
[----:B------:R-:W3:Y:S01]  /*0920*/  @P3 LDC.64 R168, c[0x0][0x390] ;  /* 0x0000e400ffa83b82 */ /* 0x000ee20000000a00 */
[----:B------:R-:W-:-:S05]  /*0930*/  @P3 IADD3 R172, PT, PT, R174, -0x1, RZ ;  /* 0xffffffffaeac3810 */ /* 0x000fca0007ffe0ff */
[----:B------:R-:W-:Y:S01]  /*0940*/  @P3 IMAD R172, R172, R173, RZ ;  /* 0x000000adacac3224 */ /* 0x000fe200078e02ff */
[----:B------:R-:W-:-:S04]  /*0950*/  SHF.R.S32.HI R173, RZ, 0x1f, R0 ;  /* 0x0000001fffad7819 */ /* 0x000fc80000011400 */
[----:B------:R-:W-:Y:S02]  /*0960*/  @P3 SHF.R.S32.HI R3, RZ, 0x1f, R172 ;  /* 0x0000001fff033819 */ /* 0x000fe400000114ac */
[----:B------:R-:W-:Y:S02]  /*0970*/  LEA.HI R2, R173, R0, RZ, 0x2 ;  /* 0x00000000ad027211 */ /* 0x000fe400078f10ff */
[----:B------:R-:W-:Y:S01]  /*0980*/  @P3 LEA.HI R172, R3, R172, RZ, 0x2 ;  /* 0x000000ac03ac3211 */ /* 0x000fe200078f10ff */
[----:B------:R-:W-:Y:S01]  /*0990*/  HFMA2 R3, -RZ, RZ, 0, 0 ;  /* 0x00000000ff037431 */ /* 0x000fe200000001ff */
[-C--:B------:R-:W-:Y:S01]  /*09a0*/  LEA.HI.SX32 R2, R2, R249.reuse, 0x1e ;  /* 0x000000f902027211 */ /* 0x080fe200078ff2ff */
[----:B------:R-:W0:Y:S01]  /*09b0*/  LDC R0, c[0x0][0x40c] ;  /* 0x00010300ff007b82 */ /* 0x000e220000000800 */
[----:B------:R-:W-:-:S03]  /*09c0*/  @P3 LEA.HI.SX32 R3, R172, R249, 0x1e ;  /* 0x000000f9ac033211 */ /* 0x000fc600078ff2ff */
[----:B-1----:R-:W-:-:S04]  /*09d0*/  @P1 IMAD.WIDE.U32 R170, R2, 0x10, R170 ;  /* 0x0000001002aa1825 */ /* 0x002fc800078e00aa */
[C---:B---3--:R-:W-:Y:S01]  /*09e0*/  @P3 IMAD.WIDE.U32 R168, R3.reuse, 0x10, R168 ;  /* 0x0000001003a83825 */ /* 0x048fe200078e00a8 */
[----:B------:R-:W0:Y:S01]  /*09f0*/  @P1 LDG.E.128 R244, desc[UR6][R170.64] ;  /* 0x00000006aaf41981 */ /* 0x000e22000c1e1d00 */
[----:B------:R-:W-:Y:S01]  /*0a00*/  ISETP.GT.AND P2, PT, R174, RZ, PT ;  /* 0x000000ffae00720c */ /* 0x000fe20003f44270 */
[----:B------:R-:W1:Y:S02]  /*0a10*/  @P3 LDC.64 R172, c[0x0][0x390] ;  /* 0x0000e400ffac3b82 */ /* 0x000e640000000a00 */
[----:B------:R3:W0:Y:S01]  /*0a20*/  @P3 LDG.E.128 R164, desc[UR6][R168.64] ;  /* 0x00000006a8a43981 */ /* 0x000622000c1e1d00 */
[----:B------:R-:W-:Y:S02]  /*0a30*/  @P1 PLOP3.LUT P0, PT, P2, PT, PT, 0x80, 0x8 ;  /* 0x000000000008181c */ /* 0x000fe4000170f070 */
[----:B------:R-:W-:Y:S02]  /*0a40*/  @P3 IADD3 R177, PT, PT, R3, 0x20, RZ ;  /* 0x0000002003b13810 */ /* 0x000fe40007ffe0ff */
[----:B------:R-:W-:Y:S01]  /*0a50*/  @P1 PLOP3.LUT P6, PT, P0, PT, PT, 0x80, 0x8 ;  /* 0x000000000008181c */ /* 0x000fe200007cf070 */
[----:B------:R-:W2:Y:S01]  /*0a60*/  @P1 LDC.64 R174, c[0x0][0x3a0] ;  /* 0x0000e800ffae1b82 */ /* 0x000ea20000000a00 */
[----:B------:R-:W-:-:S02]  /*0a70*/  @P1 PLOP3.LUT P5, PT, P0, PT, PT, 0x80, 0x8 ;  /* 0x000000000008181c */ /* 0x000fc400007af070 */
[----:B------:R-:W-:Y:S02]  /*0a80*/  @P1 PLOP3.LUT P4, PT, P0, PT, PT, 0x80, 0x8 ;  /* 0x000000000008181c */ /* 0x000fe4000078f070 */
[----:B------:R-:W-:-:S03]  /*0a90*/  IADD3 R179, PT, PT, R2, 0x20, RZ ;  /* 0x0000002002b37810 */ /* 0x000fc60007ffe0ff */
[----:B---3--:R-:W3:Y:S01]  /*0aa0*/  LDC.64 R168, c[0x0][0x3f8] ;  /* 0x0000fe00ffa87b82 */ /* 0x008ee20000000a00 */
[----:B-1----:R-:W-:-:S07]  /*0ab0*/  @P3 IMAD.WIDE.U32 R172, R177, 0x10, R172 ;  /* 0x00000010b1ac3825 */ /* 0x002fce00078e00ac */
[----:B------:R-:W1:Y:S01]  /*0ac0*/  @P3 LDC.64 R176, c[0x0][0x390] ;  /* 0x0000e400ffb03b82 */ /* 0x000e620000000a00 */
[----:B--2---:R-:W-:-:S04]  /*0ad0*/  @P1 IMAD.WIDE.U32 R174, R179, 0x10, R174 ;  /* 0x00000010b3ae1825 */ /* 0x004fc800078e00ae */
[----:B---3--:R-:W-:-:S05]  /*0ae0*/  IMAD.WIDE R168, R248, 0x4, R168 ;  /* 0x00000004f8a87825 */ /* 0x008fca00078e02a8 */
[----:B------:R-:W5:Y:S01]  /*0af0*/  LDG.E R252, desc[UR6][R168.64] ;  /* 0x00000006a8fc7981 */ /* 0x000f62000c1e1900 */
[CC--:B0-----:R-:W-:Y:S01]  /*0b00*/  @P6 FFMA.FTZ R244, R164.reuse, R0.reuse, R244 ;  /* 0x00000000a4f46223 */ /* 0x0c1fe200000100f4 */
[----:B------:R-:W-:Y:S01]  /*0b10*/  PLOP3.LUT P6, PT, PT, PT, PT, 0x8, 0x80 ;  /* 0x000000000080781c */ /* 0x000fe20003fce170 */
[-C--:B------:R-:W-:Y:S01]  /*0b20*/  @!P1 FMUL.FTZ R170, R164, R0.reuse ;  /* 0x00000000a4aa9220 */ /* 0x080fe20000410000 */
[----:B------:R-:W-:Y:S01]  /*0b30*/  @P1 PLOP3.LUT P6, PT, P0, PT, PT, 0x80, 0x8 ;  /* 0x000000000008181c */ /* 0x000fe200007cf070 */
[CC--:B------:R-:W-:Y:S01]  /*0b40*/  @!P1 FMUL.FTZ R171, R165.reuse, R0.reuse ;  /* 0x00000000a5ab9220 */ /* 0x0c0fe20000410000 */
[----:B------:R-:W-:Y:S01]  /*0b50*/  @!P1 PLOP3.LUT P0, PT, P2, PT, PT, 0x80, 0x8 ;  /* 0x000000000008981c */ /* 0x000fe2000170f070 */
[-C--:B------:R-:W-:Y:S01]  /*0b60*/  @P5 FFMA.FTZ R245, R165, R0.reuse, R245 ;  /* 0x00000000a5f55223 */ /* 0x080fe200000100f5 */
[-C--:B------:R-:W-:Y:S02]  /*0b70*/  @P4 FFMA.FTZ R246, R166, R0.reuse, R246 ;  /* 0x00000000a6f64223 */ /* 0x080fe400000100f6 */
[----:B------:R-:W-:Y:S01]  /*0b80*/  @!P1 FSEL R244, R170, RZ, P0 ;  /* 0x000000ffaaf49208 */ /* 0x000fe20000000000 */
[-C--:B------:R-:W-:Y:S01]  /*0b90*/  @!P1 FMUL.FTZ R170, R166, R0.reuse ;  /* 0x00000000a6aa9220 */ /* 0x080fe20000410000 */
[----:B------:R-:W-:Y:S01]  /*0ba0*/  @!P1 FSEL R245, R171, RZ, P0 ;  /* 0x000000ffabf59208 */ /* 0x000fe20000000000 */
[----:B------:R-:W-:-:S03]  /*0bb0*/  @!P1 FMUL.FTZ R171, R167, R0 ;  /* 0x00000000a7ab9220 */ /* 0x000fc60000410000 */
[----:B------:R-:W-:Y:S01]  /*0bc0*/  @!P1 FSEL R246, R170, RZ, P0 ;  /* 0x000000ffaaf69208 */ /* 0x000fe20000000000 */
[----:B------:R-:W-:Y:S01]  /*0bd0*/  @P6 FFMA.FTZ R247, R167, R0, R247 ;  /* 0x00000000a7f76223 */ /* 0x000fe200000100f7 */
[----:B------:R-:W-:Y:S01]  /*0be0*/  @!P1 FSEL R247, R171, RZ, P0 ;  /* 0x000000ffabf79208 */ /* 0x000fe20000000000 */
[----:B------:R-:W-:-:S05]  /*0bf0*/  IMAD.WIDE.U32 R170, R2, 0x10, R4 ;  /* 0x0000001002aa7825 */ /* 0x000fca00078e0004 */
[----:B------:R0:W-:Y:S04]  /*0c00*/  STG.E.128 desc[UR6][R170.64], R244 ;  /* 0x000000f4aa007986 */ /* 0x0001e8000c101d06 */
[----:B------:R2:W3:Y:S04]  /*0c10*/  @P3 LDG.E.128 R164, desc[UR6][R172.64] ;  /* 0x00000006aca43981 */ /* 0x0004e8000c1e1d00 */
[----:B------:R4:W3:Y:S01]  /*0c20*/  @P1 LDG.E.128 R240, desc[UR6][R174.64] ;  /* 0x00000006aef01981 */ /* 0x0008e2000c1e1d00 */
[----:B------:R-:W-:Y:S02]  /*0c30*/  PLOP3.LUT P2, PT, PT, PT, PT, 0x8, 0x80 ;  /* 0x000000000080781c */ /* 0x000fe40003f4e170 */
[----:B------:R-:W-:-:S02]  /*0c40*/  PLOP3.LUT P4, PT, PT, PT, PT, 0x8, 0x80 ;  /* 0x000000000080781c */ /* 0x000fc40003f8e170 */
[----:B------:R-:W-:Y:S01]  /*0c50*/  @P1 PLOP3.LUT P2, PT, P0, PT, PT, 0x80, 0x8 ;  /* 0x000000000008181c */ /* 0x000fe2000074f070 */
[----:B--2---:R-:W2:Y:S01]  /*0c60*/  @P1 LDC.64 R172, c[0x0][0x3a0] ;  /* 0x0000e800ffac1b82 */ /* 0x004ea20000000a00 */
[----:B------:R-:W-:Y:S02]  /*0c70*/  @P1 PLOP3.LUT P4, PT, P0, PT, PT, 0x80, 0x8 ;  /* 0x000000000008181c */ /* 0x000fe4000078f070 */
[----:B------:R-:W-:Y:S02]  /*0c80*/  PLOP3.LUT P5, PT, PT, PT, PT, 0x8, 0x80 ;  /* 0x000000000080781c */ /* 0x000fe40003fae170 */
[----:B------:R-:W-:Y:S02]  /*0c90*/  PLOP3.LUT P6, PT, PT, PT, PT, 0x8, 0x80 ;  /* 0x000000000080781c */ /* 0x000fe40003fce170 */
[----:B------:R-:W-:Y:S01]  /*0ca0*/  @P1 PLOP3.LUT P5, PT, P0, PT, PT, 0x80, 0x8 ;  /* 0x000000000008181c */ /* 0x000fe200007af070 */
[----:B----4-:R-:W4:Y:S01]  /*0cb0*/  @P3 LDC.64 R174, c[0x0][0x390] ;  /* 0x0000e400ffae3b82 */ /* 0x010f220000000a00 */
[----:B------:R-:W-:-:S02]  /*0cc0*/  @P1 PLOP3.LUT P6, PT, P0, PT, PT, 0x80, 0x8 ;  /* 0x000000000008181c */ /* 0x000fc400007cf070 */
[----:B0-----:R-:W-:Y:S02]  /*0cd0*/  @P3 IADD3 R171, PT, PT, R3, 0x40, RZ ;  /* 0x0000004003ab3810 */ /* 0x001fe40007ffe0ff */
[----:B------:R-:W-:-:S03]  /*0ce0*/  IADD3 R181, PT, PT, R2, 0x40, RZ ;  /* 0x0000004002b57810 */ /* 0x000fc60007ffe0ff */
[----:B-1----:R-:W-:Y:S02]  /*0cf0*/  @P3 IMAD.WIDE.U32 R170, R171, 0x10, R176 ;  /* 0x00000010abaa3825 */ /* 0x002fe400078e00b0 */
[----:B------:R-:W0:Y:S02]  /*0d00*/  @P1 LDC.64 R176, c[0x0][0x3a0] ;  /* 0x0000e800ffb01b82 */ /* 0x000e240000000a00 */
[----:B--2---:R-:W-:-:S04]  /*0d10*/  @P1 IMAD.WIDE.U32 R172, R181, 0x10, R172 ;  /* 0x00000010b5ac1825 */ /* 0x004fc800078e00ac */
[CC--:B---3--:R-:W-:Y:S01]  /*0d20*/  @!P1 FMUL.FTZ R168, R164.reuse, R0.reuse ;  /* 0x00000000a4a89220 */ /* 0x0c8fe20000410000 */
[CC--:B------:R-:W-:Y:S01]  /*0d30*/  @!P1 FMUL.FTZ R169, R165.reuse, R0.reuse ;  /* 0x00000000a5a99220 */ /* 0x0c0fe20000410000 */
[-C--:B------:R-:W-:Y:S01]  /*0d40*/  @P2 FFMA.FTZ R240, R164, R0.reuse, R240 ;  /* 0x00000000a4f02223 */ /* 0x080fe200000100f0 */
        /* <DEDUP_REMOVED lines=11> */
[----:B------:R2:W1:Y:S04]  /*0e00*/  @P3 LDG.E.128 R164, desc[UR6][R170.64] ;  /* 0x00000006aaa43981 */ /* 0x000468000c1e1d00 */
[----:B------:R0:W3:Y:S01]  /*0e10*/  @P1 LDG.E.128 R236, desc[UR6][R172.64] ;  /* 0x00000006acec1981 */ /* 0x0000e2000c1e1d00 */
[----:B------:R-:W-:Y:S02]  /*0e20*/  PLOP3.LUT P2, PT, PT, PT, PT, 0x8, 0x80 ;  /* 0x000000000080781c */ /* 0x000fe40003f4e170 */
[----:B------:R-:W-:-:S02]  /*0e30*/  PLOP3.LUT P4, PT, PT, PT, PT, 0x8, 0x80 ;  /* 0x000000000080781c */ /* 0x000fc40003f8e170 */
[----:B------:R-:W-:Y:S02]  /*0e40*/  @P1 PLOP3.LUT P2, PT, P0, PT, PT, 0x80, 0x8 ;  /* 0x000000000008181c */ /* 0x000fe4000074f070 */
[----:B------:R-:W-:Y:S02]  /*0e50*/  @P1 PLOP3.LUT P4, PT, P0, PT, PT, 0x80, 0x8 ;  /* 0x000000000008181c */ /* 0x000fe4000078f070 */
[----:B------:R-:W-:Y:S02]  /*0e60*/  PLOP3.LUT P5, PT, PT, PT, PT, 0x8, 0x80 ;  /* 0x000000000080781c */ /* 0x000fe40003fae170 */
[----:B------:R-:W-:Y:S02]  /*0e70*/  PLOP3.LUT P6, PT, PT, PT, PT, 0x8, 0x80 ;  /* 0x000000000080781c */ /* 0x000fe40003fce170 */
[----:B------:R-:W-:Y:S02]  /*0e80*/  @P1 PLOP3.LUT P5, PT, P0, PT, PT, 0x80, 0x8 ;  /* 0x000000000008181c */ /* 0x000fe400007af070 */
[----:B------:R-:W-:-:S02]  /*0e90*/  @P1 PLOP3.LUT P6, PT, P0, PT, PT, 0x80, 0x8 ;  /* 0x000000000008181c */ /* 0x000fc400007cf070 */
[----:B--2---:R-:W-:Y:S02]  /*0ea0*/  @P3 IADD3 R171, PT, PT, R3, 0x60, RZ ;  /* 0x0000006003ab3810 */ /* 0x004fe40007ffe0ff */
[----:B------:R-:W-:-:S03]  /*0eb0*/  IADD3 R179, PT, PT, R2, 0x60, RZ ;  /* 0x0000006002b37810 */ /* 0x000fc60007ffe0ff */
[----:B----4-:R-:W-:Y:S02]  /*0ec0*/  @P3 IMAD.WIDE.U32 R170, R171, 0x10, R174 ;  /* 0x00000010abaa3825 */ /* 0x010fe400078e00ae */
[----:B------:R-:W2:Y:S02]  /*0ed0*/  @P3 LDC.64 R174, c[0x0][0x390] ;  /* 0x0000e400ffae3b82 */ /* 0x000ea40000000a00 */
[----:B0-----:R-:W-:-:S06]  /*0ee0*/  @P1 IMAD.WIDE.U32 R172, R179, 0x10, R176 ;  /* 0x00000010b3ac1825 */ /* 0x001fcc00078e00b0 */
[----:B------:R-:W0:Y:S01]  /*0ef0*/  @P1 LDC.64 R176, c[0x0][0x3a0] ;  /* 0x0000e800ffb01b82 */ /* 0x000e220000000a00 */
[CC--:B-1----:R-:W-:Y:S01]  /*0f00*/  @!P1 FMUL.FTZ R168, R164.reuse, R0.reuse ;  /* 0x00000000a4a89220 */ /* 0x0c2fe20000410000 */
        /* <DEDUP_REMOVED lines=14> */
[----:B------:R0:W4:Y:S01]  /*0ff0*/  @P1 LDG.E.128 R232, desc[UR6][R172.64] ;  /* 0x00000006ace81981 */ /* 0x000122000c1e1d00 */
        /* <DEDUP_REMOVED lines=8> */
[----:B---3--:R-:W-:Y:S02]  /*1080*/  @P3 IADD3 R171, PT, PT, R3, 0x80, RZ ;  /* 0x0000008003ab3810 */ /* 0x008fe40007ffe0ff */
[----:B------:R-:W-:-:S03]  /*1090*/  IADD3 R181, PT, PT, R2, 0x80, RZ ;  /* 0x0000008002b57810 */ /* 0x000fc60007ffe0ff */
[----:B--2---:R-:W-:Y:S02]  /*10a0*/  @P3 IMAD.WIDE.U32 R170, R171, 0x10, R174 ;  /* 0x00000010abaa3825 */ /* 0x004fe400078e00ae */
[----:B------:R-:W2:Y:S02]  /*10b0*/  @P3 LDC.64 R174, c[0x0][0x390] ;  /* 0x0000e400ffae3b82 */ /* 0x000ea40000000a00 */
[----:B0-----:R-:W-:-:S06]  /*10c0*/  @P1 IMAD.WIDE.U32 R172, R181, 0x10, R176 ;  /* 0x00000010b5ac1825 */ /* 0x001fcc00078e00b0 */
[----:B------:R-:W0:Y:S01]  /*10d0*/  @P1 LDC.64 R176, c[0x0][0x3a0] ;  /* 0x0000e800ffb01b82 */ /* 0x000e220000000a00 */
[CC--:B-1----:R-:W-:Y:S01]  /*10e0*/  @!P1 FMUL.FTZ R168, R164.reuse, R0.reuse ;  /* 0x00000000a4a89220 */ /* 0x0c2fe20000410000 */
[CC--:B------:R-:W-:Y:S01]  /*10f0*/  @!P1 FMUL.FTZ R169, R165.reuse, R0.reuse ;  /* 0x00000000a5a99220 */ /* 0x0c0fe20000410000 */
[-C--:B----4-:R-:W-:Y:S01]  /*1100*/  @P2 FFMA.FTZ R232, R164, R0.reuse, R232 ;  /* 0x00000000a4e82223 */ /* 0x090fe200000100e8 */
        /* <DEDUP_REMOVED lines=25> */
[----:B0-----:R-:W-:-:S04]  /*12a0*/  @P1 IMAD.WIDE.U32 R172, R179, 0x10, R176 ;  /* 0x00000010b3ac1825 */ /* 0x001fc800078e00b0 */
        /* <DEDUP_REMOVED lines=12> */
[----:B------:R-:W-:Y:S01]  /*1370*/  IMAD.WIDE.U32 R168, R181, 0x10, R4 ;  /* 0x00000010b5a87825 */ /* 0x000fe200078e0004 */
[----:B------:R-:W-:Y:S01]  /*1380*/  PLOP3.LUT P2, PT, PT, PT, PT, 0x8, 0x80 ;  /* 0x000000000080781c */ /* 0x000fe20003f4e170 */
[----:B------:R-:W0:Y:S03]  /*1390*/  @P1 LDC.64 R180, c[0x0][0x3a0] ;  /* 0x0000e800ffb41b82 */ /* 0x000e260000000a00 */
[----:B------:R1:W-:Y:S04]  /*13a0*/  STG.E.128 desc[UR6][R168.64], R228 ;  /* 0x000000e4a8007986 */ /* 0x0003e8000c101d06 */
[----:B------:R-:W1:Y:S04]  /*13b0*/  @P3 LDG.E.128 R164, desc[UR6][R170.64] ;  /* 0x00000006aaa43981 */ /* 0x000e68000c1e1d00 */
[----:B------:R3:W4:Y:S01]  /*13c0*/  @P1 LDG.E.128 R224, desc[UR6][R172.64] ;  /* 0x00000006ace01981 */ /* 0x000722000c1e1d00 */
[----:B------:R-:W-:-:S02]  /*13d0*/  PLOP3.LUT P4, PT, PT, PT, PT, 0x8, 0x80 ;  /* 0x000000000080781c */ /* 0x000fc40003f8e170 */
[----:B------:R-:W-:Y:S02]  /*13e0*/  @P1 PLOP3.LUT P2, PT, P0, PT, PT, 0x80, 0x8 ;  /* 0x000000000008181c */ /* 0x000fe4000074f070 */
[----:B------:R-:W-:Y:S02]  /*13f0*/  @P1 PLOP3.LUT P4, PT, P0, PT, PT, 0x80, 0x8 ;  /* 0x000000000008181c */ /* 0x000fe4000078f070 */
[----:B------:R-:W-:Y:S02]  /*1400*/  PLOP3.LUT P5, PT, PT, PT, PT, 0x8, 0x80 ;  /* 0x000000000080781c */ /* 0x000fe40003fae170 */
[----:B------:R-:W-:Y:S01]  /*1410*/  PLOP3.LUT P6, PT, PT, PT, PT, 0x8, 0x80 ;  /* 0x000000000080781c */ /* 0x000fe20003fce170 */
[----:B---3--:R-:W3:Y:S01]  /*1420*/  @P3 LDC.64 R172, c[0x0][0x390] ;  /* 0x0000e400ffac3b82 */ /* 0x008ee20000000a00 */
[----:B------:R-:W-:Y:S02]  /*1430*/  @P1 PLOP3.LUT P5, PT, P0, PT, PT, 0x80, 0x8 ;  /* 0x000000000008181c */ /* 0x000fe400007af070 */
[----:B------:R-:W-:-:S02]  /*1440*/  @P1 PLOP3.LUT P6, PT, P0, PT, PT, 0x80, 0x8 ;  /* 0x000000000008181c */ /* 0x000fc400007cf070 */
[----:B------:R-:W-:Y:S02]  /*1450*/  @P3 IADD3 R171, PT, PT, R3, 0xc0, RZ ;  /* 0x000000c003ab3810 */ /* 0x000fe40007ffe0ff */
[----:B------:R-:W-:-:S03]  /*1460*/  IADD3 R177, PT, PT, R2, 0xc0, RZ ;  /* 0x000000c002b17810 */ /* 0x000fc60007ffe0ff */
[----:B--2---:R-:W-:-:S04]  /*1470*/  @P3 IMAD.WIDE.U32 R170, R171, 0x10, R174 ;  /* 0x00000010abaa3825 */ /* 0x004fc800078e00ae */
[----:B------:R-:W-:-:S04]  /*1480*/  @P1 IMAD.WIDE.U32 R220, R177, 0x10, R220 ;  /* 0x00000010b1dc1825 */ /* 0x000fc800078e00dc */
        /* <DEDUP_REMOVED lines=15> */
[----:B------:R-:W4:Y:S01]  /*1580*/  @P1 LDG.E.128 R220, desc[UR6][R220.64] ;  /* 0x00000006dcdc1981 */ /* 0x000f22000c1e1d00 */
        /* <DEDUP_REMOVED lines=10> */
[----:B---3--:R-:W-:Y:S02]  /*1630*/  @P3 IMAD.WIDE.U32 R170, R171, 0x10, R172 ;  /* 0x00000010abaa3825 */ /* 0x008fe400078e00ac */
[----:B------:R-:W2:Y:S02]  /*1640*/  @P3 LDC.64 R172, c[0x0][0x390] ;  /* 0x0000e400ffac3b82 */ /* 0x000ea40000000a00 */
        /* <DEDUP_REMOVED lines=131> */
[----:B------:R-:W3:Y:S04]  /*1e80*/  @P3 LDG.E.128 R164, desc[UR6][R172.64] ;  /* 0x00000006aca43981 */ /* 0x000ee8000c1e1d00 */
[----:B------:R-:W4:Y:S01]  /*1e90*/  @P1 LDG.E.128 R180, desc[UR6][R180.64] ;  /* 0x00000006b4b41981 */ /* 0x000f22000c1e1d00 */
[----:B------:R-:W-:Y:S02]  /*1ea0*/  PLOP3.LUT P2, PT, PT, PT, PT, 0x8, 0x80 ;  /* 0x000000000080781c */ /* 0x000fe40003f4e170 */
[----:B------:R-:W-:-:S02]  /*1eb0*/  @P1 PLOP3.LUT P2, PT, P0, PT, PT, 0x80, 0x8 ;  /* 0x000000000008181c */ /* 0x000fc4000074f070 */
[----:B------:R-:W-:Y:S01]  /*1ec0*/  PLOP3.LUT P4, PT, PT, PT, PT, 0x8, 0x80 ;  /* 0x000000000080781c */ /* 0x000fe20003f8e170 */
[----:B0-----:R-:W0:Y:S01]  /*1ed0*/  @P1 LDC.64 R168, c[0x0][0x3a0] ;  /* 0x0000e800ffa81b82 */ /* 0x001e220000000a00 */
[----:B------:R-:W-:Y:S02]  /*1ee0*/  @P1 PLOP3.LUT P4, PT, P0, PT, PT, 0x80, 0x8 ;  /* 0x000000000008181c */ /* 0x000fe4000078f070 */
[----:B------:R-:W-:Y:S02]  /*1ef0*/  PLOP3.LUT P6, PT, PT, PT, PT, 0x8, 0x80 ;  /* 0x000000000080781c */ /* 0x000fe40003fce170 */
[----:B------:R-:W-:Y:S02]  /*1f00*/  PLOP3.LUT P5, PT, PT, PT, PT, 0x8, 0x80 ;  /* 0x000000000080781c */ /* 0x000fe40003fae170 */
[----:B------:R-:W-:Y:S02]  /*1f10*/  @P1 PLOP3.LUT P6, PT, P0, PT, PT, 0x80, 0x8 ;  /* 0x000000000008181c */ /* 0x000fe400007cf070 */
[----:B------:R-:W-:-:S02]  /*1f20*/  @P1 PLOP3.LUT P5, PT, P0, PT, PT, 0x80, 0x8 ;  /* 0x000000000008181c */ /* 0x000fc400007af070 */
[----:B------:R-:W-:-:S05]  /*1f30*/  @P3 IADD3 R177, PT, PT, R3, 0x180, RZ ;  /* 0x0000018003b13810 */ /* 0x000fca0007ffe0ff */
[----:B--2---:R-:W-:Y:S02]  /*1f40*/  @P3 IMAD.WIDE.U32 R176, R177, 0x10, R170 ;  /* 0x00000010b1b03825 */ /* 0x004fe400078e00aa */
[----:B------:R-:W1:Y:S02]  /*1f50*/  @P3 LDC.64 R170, c[0x0][0x390] ;  /* 0x0000e400ffaa3b82 */ /* 0x000e640000000a00 */
[CC--:B---3--:R-:W-:Y:S01]  /*1f60*/  @!P1 FMUL.FTZ R172, R164.reuse, R0.reuse ;  /* 0x00000000a4ac9220 */ /* 0x0c8fe20000410000 */
[-C--:B------:R-:W-:Y:S01]  /*1f70*/  @!P1 FMUL.FTZ R173, R165, R0.reuse ;  /* 0x00000000a5ad9220 */ /* 0x080fe20000410000 */
[-C--:B------:R-:W-:Y:S01]  /*1f80*/  @!P1 FMUL.FTZ R174, R167, R0.reuse ;  /* 0x00000000a7ae9220 */ /* 0x080fe20000410000 */
[-C--:B----4-:R-:W-:Y:S02]  /*1f90*/  @P2 FFMA.FTZ R180, R164, R0.reuse, R180 ;  /* 0x00000000a4b42223 */ /* 0x090fe400000100b4 */
        /* <DEDUP_REMOVED lines=11> */
[----:B------:R0:W-:Y:S01]  /*2050*/  STG.E.128 desc[UR6][R174.64], R180 ;  /* 0x000000b4ae007986 */ /* 0x0001e2000c101d06 */
[----:B------:R-:W-:Y:S01]  /*2060*/  PLOP3.LUT P2, PT, PT, PT, PT, 0x8, 0x80 ;  /* 0x000000000080781c */ /* 0x000fe20003f4e170 */
[----:B------:R-:W2:Y:S02]  /*2070*/  @P1 LDC.64 R168, c[0x0][0x3a0] ;  /* 0x0000e800ffa81b82 */ /* 0x000ea40000000a00 */
[----:B------:R3:W4:Y:S04]  /*2080*/  @P3 LDG.E.128 R164, desc[UR6][R176.64] ;  /* 0x00000006b0a43981 */ /* 0x000728000c1e1d00 */
[----:B------:R-:W4:Y:S01]  /*2090*/  @P1 LDG.E.128 R204, desc[UR6][R204.64] ;  /* 0x00000006cccc1981 */ /* 0x000f22000c1e1d00 */
[----:B------:R-:W-:-:S02]  /*20a0*/  @P1 PLOP3.LUT P2, PT, P0, PT, PT, 0x80, 0x8 ;  /* 0x000000000008181c */ /* 0x000fc4000074f070 */
[----:B------:R-:W-:Y:S02]  /*20b0*/  PLOP3.LUT P4, PT, PT, PT, PT, 0x8, 0x80 ;  /* 0x000000000080781c */ /* 0x000fe40003f8e170 */
[----:B------:R-:W-:Y:S02]  /*20c0*/  @P1 PLOP3.LUT P4, PT, P0, PT, PT, 0x80, 0x8 ;  /* 0x000000000008181c */ /* 0x000fe4000078f070 */
[----:B------:R-:W-:Y:S02]  /*20d0*/  PLOP3.LUT P5, PT, PT, PT, PT, 0x8, 0x80 ;  /* 0x000000000080781c */ /* 0x000fe40003fae170 */
[----:B------:R-:W-:Y:S02]  /*20e0*/  PLOP3.LUT P6, PT, PT, PT, PT, 0x8, 0x80 ;  /* 0x000000000080781c */ /* 0x000fe40003fce170 */
[----:B------:R-:W-:Y:S02]  /*20f0*/  @P1 PLOP3.LUT P5, PT, P0, PT, PT, 0x80, 0x8 ;  /* 0x000000000008181c */ /* 0x000fe400007af070 */
[----:B------:R-:W-:-:S02]  /*2100*/  @P1 PLOP3.LUT P6, PT, P0, PT, PT, 0x80, 0x8 ;  /* 0x000000000008181c */ /* 0x000fc400007cf070 */
[----:B---3--:R-:W-:Y:S02]  /*2110*/  @P3 IADD3 R177, PT, PT, R3, 0x1a0, RZ ;  /* 0x000001a003b13810 */ /* 0x008fe40007ffe0ff */
[----:B0-----:R-:W-:-:S03]  /*2120*/  IADD3 R175, PT, PT, R2, 0x1a0, RZ ;  /* 0x000001a002af7810 */ /* 0x001fc60007ffe0ff */
[----:B-1----:R-:W-:Y:S02]  /*2130*/  @P3 IMAD.WIDE.U32 R176, R177, 0x10, R170 ;  /* 0x00000010b1b03825 */ /* 0x002fe400078e00aa */
[----:B------:R-:W0:Y:S02]  /*2140*/  @P3 LDC.64 R170, c[0x0][0x390] ;  /* 0x0000e400ffaa3b82 */ /* 0x000e240000000a00 */
[----:B--2---:R-:W-:-:S06]  /*2150*/  @P1 IMAD.WIDE.U32 R200, R175, 0x10, R168 ;  /* 0x00000010afc81825 */ /* 0x004fcc00078e00a8 */
[----:B------:R-:W1:Y:S01]  /*2160*/  @P1 LDC.64 R168, c[0x0][0x3a0] ;  /* 0x0000e800ffa81b82 */ /* 0x000e620000000a00 */
[CC--:B----4-:R-:W-:Y:S01]  /*2170*/  @!P1 FMUL.FTZ R172, R164.reuse, R0.reuse ;  /* 0x00000000a4ac9220 */ /* 0x0d0fe20000410000 */
[CC--:B------:R-:W-:Y:S01]  /*2180*/  @!P1 FMUL.FTZ R174, R165.reuse, R0.reuse ;  /* 0x00000000a5ae9220 */ /* 0x0c0fe20000410000 */
[-C--:B------:R-:W-:Y:S01]  /*2190*/  @P2 FFMA.FTZ R204, R164, R0.reuse, R204 ;  /* 0x00000000a4cc2223 */ /* 0x080fe200000100cc */
        /* <DEDUP_REMOVED lines=12> */
[----:B------:R-:W4:Y:S01]  /*2260*/  @P1 LDG.E.128 R200, desc[UR6][R200.64] ;  /* 0x00000006c8c81981 */ /* 0x000f22000c1e1d00 */
[----:B------:R-:W-:Y:S02]  /*2270*/  PLOP3.LUT P2, PT, PT, PT, PT, 0x8, 0x80 ;  /* 0x000000000080781c */ /* 0x000fe40003f4e170 */
[----:B------:R-:W-:-:S02]  /*2280*/  @P1 PLOP3.LUT P2, PT, P0, PT, PT, 0x80, 0x8 ;  /* 0x000000000008181c */ /* 0x000fc4000074f070 */
[----:B------:R-:W-:Y:S02]  /*2290*/  PLOP3.LUT P4, PT, PT, PT, PT, 0x8, 0x80 ;  /* 0x000000000080781c */ /* 0x000fe40003f8e170 */
[----:B------:R-:W-:Y:S02]  /*22a0*/  @P1 PLOP3.LUT P4, PT, P0, PT, PT, 0x80, 0x8 ;  /* 0x000000000008181c */ /* 0x000fe4000078f070 */
[----:B------:R-:W-:Y:S02]  /*22b0*/  PLOP3.LUT P6, PT, PT, PT, PT, 0x8, 0x80 ;  /* 0x000000000080781c */ /* 0x000fe40003fce170 */
[----:B------:R-:W-:Y:S02]  /*22c0*/  PLOP3.LUT P5, PT, PT, PT, PT, 0x8, 0x80 ;  /* 0x000000000080781c */ /* 0x000fe40003fae170 */
[----:B------:R-:W-:Y:S02]  /*22d0*/  @P1 PLOP3.LUT P6, PT, P0, PT, PT, 0x80, 0x8 ;  /* 0x000000000008181c */ /* 0x000fe400007cf070 */
[----:B------:R-:W-:-:S02]  /*22e0*/  @P1 PLOP3.LUT P5, PT, P0, PT, PT, 0x80, 0x8 ;  /* 0x000000000008181c */ /* 0x000fc400007af070 */
[----:B---3--:R-:W-:-:S05]  /*22f0*/  @P3 IADD3 R177, PT, PT, R3, 0x1c0, RZ ;  /* 0x000001c003b13810 */ /* 0x008fca0007ffe0ff */
[----:B0-----:R-:W-:-:S04]  /*2300*/  @P3 IMAD.WIDE.U32 R170, R177, 0x10, R170 ;  /* 0x00000010b1aa3825 */ /* 0x001fc800078e00aa */
[CC--:B--2---:R-:W-:Y:S01]  /*2310*/  @!P1 FMUL.FTZ R172, R164.reuse, R0.reuse ;  /* 0x00000000a4ac9220 */ /* 0x0c4fe20000410000 */
        /* <DEDUP_REMOVED lines=14> */
[----:B------:R0:W-:Y:S01]  /*2400*/  STG.E.128 desc[UR6][R174.64], R200 ;  /* 0x000000c8ae007986 */ /* 0x0001e2000c101d06 */
[----:B------:R-:W1:Y:S03]  /*2410*/  @P3 LDC.64 R168, c[0x0][0x390] ;  /* 0x0000e400ffa83b82 */ /* 0x000e660000000a00 */
[----:B------:R2:W3:Y:S04]  /*2420*/  @P3 LDG.E.128 R164, desc[UR6][R170.64] ;  /* 0x00000006aaa43981 */ /* 0x0004e8000c1e1d00 */
[----:B------:R-:W4:Y:S01]  /*2430*/  @P1 LDG.E.128 R192, desc[UR6][R192.64] ;  /* 0x00000006c0c01981 */ /* 0x000f22000c1e1d00 */
[----:B------:R-:W-:-:S02]  /*2440*/  PLOP3.LUT P2, PT, PT, PT, PT, 0x8, 0x80 ;  /* 0x000000000080781c */ /* 0x000fc40003f4e170 */
[----:B------:R-:W-:Y:S02]  /*2450*/  @P1 PLOP3.LUT P2, PT, P0, PT, PT, 0x80, 0x8 ;  /* 0x000000000008181c */ /* 0x000fe4000074f070 */
[----:B------:R-:W-:Y:S01]  /*2460*/  PLOP3.LUT P4, PT, PT, PT, PT, 0x8, 0x80 ;  /* 0x000000000080781c */ /* 0x000fe20003f8e170 */
[----:B--2---:R-:W2:Y:S01]  /*2470*/  @P1 LDC.64 R170, c[0x0][0x3a0] ;  /* 0x0000e800ffaa1b82 */ /* 0x004ea20000000a00 */
[----:B------:R-:W-:Y:S02]  /*2480*/  @P1 PLOP3.LUT P4, PT, P0, PT, PT, 0x80, 0x8 ;  /* 0x000000000008181c */ /* 0x000fe4000078f070 */
[----:B------:R-:W-:Y:S02]  /*2490*/  PLOP3.LUT P5, PT, PT, PT, PT, 0x8, 0x80 ;  /* 0x000000000080781c */ /* 0x000fe40003fae170 */
[----:B------:R-:W-:Y:S02]  /*24a0*/  PLOP3.LUT P6, PT, PT, PT, PT, 0x8, 0x80 ;  /* 0x000000000080781c */ /* 0x000fe40003fce170 */
[----:B------:R-:W-:-:S02]  /*24b0*/  @P1 PLOP3.LUT P5, PT, P0, PT, PT, 0x80, 0x8 ;  /* 0x000000000008181c */ /* 0x000fc400007af070 */
[----:B------:R-:W-:Y:S02]  /*24c0*/  @P1 PLOP3.LUT P6, PT, P0, PT, PT, 0x80, 0x8 ;  /* 0x000000000008181c */ /* 0x000fe400007cf070 */
[----:B------:R-:W-:Y:S02]  /*24d0*/  @P3 IADD3 R177, PT, PT, R3, 0x1e0, RZ ;  /* 0x000001e003b13810 */ /* 0x000fe40007ffe0ff */
[----:B0-----:R-:W-:-:S03]  /*24e0*/  IADD3 R175, PT, PT, R2, 0x1e0, RZ ;  /* 0x000001e002af7810 */ /* 0x001fc60007ffe0ff */
[----:B-1----:R-:W-:-:S04]  /*24f0*/  @P3 IMAD.WIDE.U32 R168, R177, 0x10, R168 ;  /* 0x00000010b1a83825 */ /* 0x002fc800078e00a8 */
[----:B--2---:R-:W-:-:S04]  /*2500*/  @P1 IMAD.WIDE.U32 R170, R175, 0x10, R170 ;  /* 0x00000010afaa1825 */ /* 0x004fc800078e00aa */
[CC--:B---3--:R-:W-:Y:S01]  /*2510*/  @!P1 FMUL.FTZ R172, R164.reuse, R0.reuse ;  /* 0x00000000a4ac9220 */ /* 0x0c8fe20000410000 */
[CC--:B------:R-:W-:Y:S01]  /*2520*/  @!P1 FMUL.FTZ R174, R165.reuse, R0.reuse ;  /* 0x00000000a5ae9220 */ /* 0x0c0fe20000410000 */
[-C--:B----4-:R-:W-:Y:S01]  /*2530*/  @P2 FFMA.FTZ R192, R164, R0.reuse, R192 ;  /* 0x00000000a4c02223 */ /* 0x090fe200000100c0 */
        /* <DEDUP_REMOVED lines=11> */
[----:B------:R-:W2:Y:S04]  /*25f0*/  @P3 LDG.E.128 R164, desc[UR6][R168.64] ;  /* 0x00000006a8a43981 */ /* 0x000ea8000c1e1d00 */
[----:B------:R-:W3:Y:S01]  /*2600*/  @P1 LDG.E.128 R188, desc[UR6][R170.64] ;  /* 0x00000006aabc1981 */ /* 0x000ee2000c1e1d00 */
[----:B------:R-:W-:Y:S02]  /*2610*/  PLOP3.LUT P2, PT, PT, PT, PT, 0x8, 0x80 ;  /* 0x000000000080781c */ /* 0x000fe40003f4e170 */
[----:B------:R-:W-:-:S02]  /*2620*/  @P1 PLOP3.LUT P2, PT, P0, PT, PT, 0x80, 0x8 ;  /* 0x000000000008181c */ /* 0x000fc4000074f070 */
[----:B------:R-:W-:Y:S02]  /*2630*/  PLOP3.LUT P4, PT, PT, PT, PT, 0x8, 0x80 ;  /* 0x000000000080781c */ /* 0x000fe40003f8e170 */
[----:B------:R-:W-:Y:S01]  /*2640*/  @P1 PLOP3.LUT P4, PT, P0, PT, PT, 0x80, 0x8 ;  /* 0x000000000008181c */ /* 0x000fe2000078f070 */
[----:B0-----:R-:W0:Y:S01]  /*2650*/  @P1 LDC.64 R172, c[0x0][0x3a0] ;  /* 0x0000e800ffac1b82 */ /* 0x001e220000000a00 */
[----:B------:R-:W-:Y:S02]  /*2660*/  PLOP3.LUT P5, PT, PT, PT, PT, 0x8, 0x80 ;  /* 0x000000000080781c */ /* 0x000fe40003fae170 */
[----:B------:R-:W-:Y:S02]  /*2670*/  PLOP3.LUT P6, PT, PT, PT, PT, 0x8, 0x80 ;  /* 0x000000000080781c */ /* 0x000fe40003fce170 */
[----:B------:R-:W-:Y:S02]  /*2680*/  @P1 PLOP3.LUT P5, PT, P0, PT, PT, 0x80, 0x8 ;  /* 0x000000000008181c */ /* 0x000fe400007af070 */
[----:B------:R-:W-:Y:S01]  /*2690*/  @P1 PLOP3.LUT P6, PT, P0, PT, PT, 0x80, 0x8 ;  /* 0x000000000008181c */ /* 0x000fe200007cf070 */
[----:B------:R-:W-:Y:S01]  /*26a0*/  IMAD.WIDE.U32 R176, R175, 0x10, R4 ;  /* 0x00000010afb07825 */ /* 0x000fe200078e0004 */
[----:B------:R-:W-:-:S03]  /*26b0*/  @P3 IADD3 R175, PT, PT, R3, 0x200, RZ ;  /* 0x0000020003af3810 */ /* 0x000fc60007ffe0ff */
[CC--:B--2---:R-:W-:Y:S01]  /*26c0*/  @!P1 FMUL.FTZ R168, R164.reuse, R0.reuse ;  /* 0x00000000a4a89220 */ /* 0x0c4fe20000410000 */
[----:B---3--:R-:W-:-:S04]  /*26d0*/  @P2 FFMA.FTZ R188, R164, R0, R188 ;  /* 0x00000000a4bc2223 */ /* 0x008fc800000100bc */
[----:B------:R-:W-:Y:S02]  /*26e0*/  @!P1 FSEL R188, R168, RZ, P0 ;  /* 0x000000ffa8bc9208 */ /* 0x000fe40000000000 */
[----:B------:R-:W1:Y:S01]  /*26f0*/  @P3 LDC.64 R168, c[0x0][0x390] ;  /* 0x0000e400ffa83b82 */ /* 0x000e620000000a00 */
[CC--:B------:R-:W-:Y:S01]  /*2700*/  @!P1 FMUL.FTZ R170, R165.reuse, R0.reuse ;  /* 0x00000000a5aa9220 */ /* 0x0c0fe20000410000 */
[-C--:B------:R-:W-:Y:S01]  /*2710*/  @P4 FFMA.FTZ R189, R165, R0.reuse, R189 ;  /* 0x00000000a5bd4223 */ /* 0x080fe200000100bd */
[----:B------:R-:W-:-:S03]  /*2720*/  @!P1 FMUL.FTZ R171, R167, R0 ;  /* 0x00000000a7ab9220 */ /* 0x000fc60000410000 */
[----:B------:R-:W-:Y:S01]  /*2730*/  @!P1 FSEL R189, R170, RZ, P0 ;  /* 0x000000ffaabd9208 */ /* 0x000fe20000000000 */
[CC--:B------:R-:W-:Y:S01]  /*2740*/  @!P1 FMUL.FTZ R170, R166.reuse, R0.reuse ;  /* 0x00000000a6aa9220 */ /* 0x0c0fe20000410000 */
[-C--:B------:R-:W-:Y:S01]  /*2750*/  @P5 FFMA.FTZ R190, R166, R0.reuse, R190 ;  /* 0x00000000a6be5223 */ /* 0x080fe200000100be */
[----:B------:R-:W-:Y:S01]  /*2760*/  @P6 FFMA.FTZ R191, R167, R0, R191 ;  /* 0x00000000a7bf6223 */ /* 0x000fe200000100bf */
[----:B------:R-:W-:Y:S02]  /*2770*/  @!P1 FSEL R191, R171, RZ, P0 ;  /* 0x000000ffabbf9208 */ /* 0x000fe40000000000 */
[----:B------:R-:W-:Y:S02]  /*2780*/  @!P1 FSEL R190, R170, RZ, P0 ;  /* 0x000000ffaabe9208 */ /* 0x000fe40000000000 */
[----:B------:R-:W-:-:S03]  /*2790*/  IADD3 R170, PT, PT, R2, 0x200, RZ ;  /* 0x0000020002aa7810 */ /* 0x000fc60007ffe0ff */
[----:B------:R-:W-:Y:S02]  /*27a0*/  STG.E.128 desc[UR6][R176.64], R188 ;  /* 0x000000bcb0007986 */ /* 0x000fe4000c101d06 */
[----:B0-----:R-:W-:-:S04]  /*27b0*/  @P1 IMAD.WIDE.U32 R172, R170, 0x10, R172 ;  /* 0x00000010aaac1825 */ /* 0x001fc800078e00ac */
[----:B-1----:R-:W-:Y:S01]  /*27c0*/  @P3 IMAD.WIDE.U32 R174, R175, 0x10, R168 ;  /* 0x00000010afae3825 */ /* 0x002fe200078e00a8 */
[----:B------:R-:W2:Y:S01]  /*27d0*/  @P1 LDG.E.128 R184, desc[UR6][R172.64] ;  /* 0x00000006acb81981 */ /* 0x000ea2000c1e1d00 */
[----:B------:R-:W0:Y:S03]  /*27e0*/  @P3 LDC.64 R168, c[0x0][0x390] ;  /* 0x0000e400ffa83b82 */ /* 0x000e260000000a00 */
[----:B------:R-:W3:Y:S01]  /*27f0*/  @P3 LDG.E.128 R164, desc[UR6][R174.64] ;  /* 0x00000006aea43981 */ /* 0x000ee2000c1e1d00 */
[----:B------:R-:W-:Y:S02]  /*2800*/  PLOP3.LUT P4, PT, PT, PT, PT, 0x8, 0x80 ;  /* 0x000000000080781c */ /* 0x000fe40003f8e170 */
[----:B------:R-:W-:Y:S02]  /*2810*/  @P1 PLOP3.LUT P4, PT, P0, PT, PT, 0x80, 0x8 ;  /* 0x000000000008181c */ /* 0x000fe4000078f070 */
[----:B------:R-:W-:-:S02]  /*2820*/  PLOP3.LUT P2, PT, PT, PT, PT, 0x8, 0x80 ;  /* 0x000000000080781c */ /* 0x000fc40003f4e170 */
[----:B------:R-:W-:Y:S02]  /*2830*/  @P1 PLOP3.LUT P2, PT, P0, PT, PT, 0x80, 0x8 ;  /* 0x000000000008181c */ /* 0x000fe4000074f070 */
[----:B------:R-:W-:Y:S02]  /*2840*/  @P3 IADD3 R171, PT, PT, R3, 0x220, RZ ;  /* 0x0000022003ab3810 */ /* 0x000fe40007ffe0ff */
[----:B------:R-:W-:Y:S02]  /*2850*/  PLOP3.LUT P5, PT, PT, PT, PT, 0x8, 0x80 ;  /* 0x000000000080781c */ /* 0x000fe40003fae170 */
[----:B------:R-:W-:Y:S02]  /*2860*/  PLOP3.LUT P6, PT, PT, PT, PT, 0x8, 0x80 ;  /* 0x000000000080781c */ /* 0x000fe40003fce170 */
[----:B------:R-:W-:Y:S02]  /*2870*/  @P1 PLOP3.LUT P5, PT, P0, PT, PT, 0x80, 0x8 ;  /* 0x000000000008181c */ /* 0x000fe400007af070 */
[----:B------:R-:W-:Y:S01]  /*2880*/  @P1 PLOP3.LUT P6, PT, P0, PT, PT, 0x80, 0x8 ;  /* 0x000000000008181c */ /* 0x000fe200007cf070 */
[----:B0-----:R-:W-:-:S04]  /*2890*/  @P3 IMAD.WIDE.U32 R168, R171, 0x10, R168 ;  /* 0x00000010aba83825 */ /* 0x001fc800078e00a8 */
[CC--:B---3--:R-:W-:Y:S01]  /*28a0*/  @!P1 FMUL.FTZ R172, R165.reuse, R0.reuse ;  /* 0x00000000a5ac9220 */ /* 0x0c8fe20000410000 */
[-C--:B--2---:R-:W-:Y:S01]  /*28b0*/  @P4 FFMA.FTZ R185, R165, R0.reuse, R185 ;  /* 0x00000000a5b94223 */ /* 0x084fe200000100b9 */
[----:B------:R-:W-:-:S03]  /*28c0*/  @!P1 FMUL.FTZ R171, R164, R0 ;  /* 0x00000000a4ab9220 */ /* 0x000fc60000410000 */
[----:B------:R-:W-:Y:S02]  /*28d0*/  @!P1 FSEL R185, R172, RZ, P0 ;  /* 0x000000ffacb99208 */ /* 0x000fe40000000000 */
[----:B------:R-:W0:Y:S01]  /*28e0*/  @P1 LDC.64 R172, c[0x0][0x3a0] ;  /* 0x0000e800ffac1b82 */ /* 0x000e220000000a00 */
[-C--:B------:R-:W-:Y:S01]  /*28f0*/  @P2 FFMA.FTZ R184, R164, R0.reuse, R184 ;  /* 0x00000000a4b82223 */ /* 0x080fe200000100b8 */
[----:B------:R-:W-:Y:S01]  /*2900*/  @!P1 FSEL R184, R171, RZ, P0 ;  /* 0x000000ffabb89208 */ /* 0x000fe20000000000 */
[CC--:B------:R-:W-:Y:S01]  /*2910*/  @!P1 FMUL.FTZ R171, R166.reuse, R0.reuse ;  /* 0x00000000a6ab9220 */ /* 0x0c0fe20000410000 */
[CC--:B------:R-:W-:Y:S01]  /*2920*/  @!P1 FMUL.FTZ R174, R167.reuse, R0.reuse ;  /* 0x00000000a7ae9220 */ /* 0x0c0fe20000410000 */
[-C--:B------:R-:W-:Y:S01]  /*2930*/  @P5 FFMA.FTZ R186, R166, R0.reuse, R186 ;  /* 0x00000000a6ba5223 */ /* 0x080fe200000100ba */
[----:B------:R-:W-:Y:S02]  /*2940*/  @P6 FFMA.FTZ R187, R167, R0, R187 ;  /* 0x00000000a7bb6223 */ /* 0x000fe400000100bb */
[----:B------:R-:W-:Y:S01]  /*2950*/  @!P1 FSEL R186, R171, RZ, P0 ;  /* 0x000000ffabba9208 */ /* 0x000fe20000000000 */
[----:B------:R-:W-:Y:S01]  /*2960*/  IMAD.WIDE.U32 R170, R170, 0x10, R4 ;  /* 0x00000010aaaa7825 */ /* 0x000fe200078e0004 */
[----:B------:R-:W-:-:S05]  /*2970*/  @!P1 FSEL R187, R174, RZ, P0 ;  /* 0x000000ffaebb9208 */ /* 0x000fca0000000000 */
[----:B------:R1:W-:Y:S04]  /*2980*/  STG.E.128 desc[UR6][R170.64], R184 ;  /* 0x000000b8aa007986 */ /* 0x0003e8000c101d06 */
[----:B------:R2:W3:Y:S01]  /*2990*/  @P3 LDG.E.128 R164, desc[UR6][R168.64] ;  /* 0x00000006a8a43981 */ /* 0x0004e2000c1e1d00 */
[----:B------:R-:W-:Y:S01]  /*29a0*/  PLOP3.LUT P4, PT, PT, PT, PT, 0x8, 0x80 ;  /* 0x000000000080781c */ /* 0x000fe20003f8e170 */
[----:B--2---:R-:W2:Y:S01]  /*29b0*/  @P3 LDC.64 R168, c[0x0][0x390] ;  /* 0x0000e400ffa83b82 */ /* 0x004ea20000000a00 */
[----:B-1----:R-:W-:-:S05]  /*29c0*/  IADD3 R170, PT, PT, R2, 0x220, RZ ;  /* 0x0000022002aa7810 */ /* 0x002fca0007ffe0ff */
[----:B0-----:R-:W-:-:S05]  /*29d0*/  @P1 IMAD.WIDE.U32 R172, R170, 0x10, R172 ;  /* 0x00000010aaac1825 */ /* 0x001fca00078e00ac */
[----:B------:R-:W4:Y:S01]  /*29e0*/  @P1 LDG.E.128 R176, desc[UR6][R172.64] ;  /* 0x00000006acb01981 */ /* 0x000f22000c1e1d00 */
[----:B------:R-:W-:Y:S02]  /*29f0*/  @P1 PLOP3.LUT P4, PT, P0, PT, PT, 0x80, 0x8 ;  /* 0x000000000008181c */ /* 0x000fe4000078f070 */
[----:B------:R-:W-:Y:S02]  /*2a00*/  PLOP3.LUT P2, PT, PT, PT, PT, 0x8, 0x80 ;  /* 0x000000000080781c */ /* 0x000fe40003f4e170 */
[----:B------:R-:W-:Y:S02]  /*2a10*/  @P1 PLOP3.LUT P2, PT, P0, PT, PT, 0x80, 0x8 ;  /* 0x000000000008181c */ /* 0x000fe4000074f070 */
[----:B------:R-:W-:Y:S02]  /*2a20*/  @P3 IADD3 R171, PT, PT, R3, 0x240, RZ ;  /* 0x0000024003ab3810 */ /* 0x000fe40007ffe0ff */
[----:B------:R-:W-:Y:S02]  /*2a30*/  PLOP3.LUT P5, PT, PT, PT, PT, 0x8, 0x80 ;  /* 0x000000000080781c */ /* 0x000fe40003fae170 */
[----:B------:R-:W-:-:S02]  /*2a40*/  PLOP3.LUT P6, PT, PT, PT, PT, 0x8, 0x80 ;  /* 0x000000000080781c */ /* 0x000fc40003fce170 */
[----:B------:R-:W-:Y:S01]  /*2a50*/  @P1 PLOP3.LUT P5, PT, P0, PT, PT, 0x80, 0x8 ;  /* 0x000000000008181c */ /* 0x000fe200007af070 */
[----:B--2---:R-:W-:Y:S01]  /*2a60*/  @P3 IMAD.WIDE.U32 R168, R171, 0x10, R168 ;  /* 0x00000010aba83825 */ /* 0x004fe200078e00a8 */
[----:B------:R-:W-:-:S03]  /*2a70*/  @P1 PLOP3.LUT P6, PT, P0, PT, PT, 0x80, 0x8 ;  /* 0x000000000008181c */ /* 0x000fc600007cf070 */
[-C--:B---3--:R-:W-:Y:S01]  /*2a80*/  @!P1 FMUL.FTZ R172, R165, R0.reuse ;  /* 0x00000000a5ac9220 */ /* 0x088fe20000410000 */
[-C--:B------:R-:W-:Y:S01]  /*2a90*/  @!P1 FMUL.FTZ R171, R164, R0.reuse ;  /* 0x00000000a4ab9220 */ /* 0x080fe20000410000 */
[-C--:B------:R-:W-:Y:S01]  /*2aa0*/  @!P1 FMUL.FTZ R174, R167, R0.reuse ;  /* 0x00000000a7ae9220 */ /* 0x080fe20000410000 */
[-C--:B----4-:R-:W-:Y:S02]  /*2ab0*/  @P4 FFMA.FTZ R177, R165, R0.reuse, R177 ;  /* 0x00000000a5b14223 */ /* 0x090fe400000100b1 */
[----:B------:R-:W-:Y:S02]  /*2ac0*/  @!P1 FSEL R177, R172, RZ, P0 ;  /* 0x000000ffacb19208 */ /* 0x000fe40000000000 */
[----:B------:R-:W0:Y:S01]  /*2ad0*/  @P1 LDC.64 R172, c[0x0][0x3a0] ;  /* 0x0000e800ffac1b82 */ /* 0x000e220000000a00 */
[-C--:B------:R-:W-:Y:S01]  /*2ae0*/  @P2 FFMA.FTZ R176, R164, R0.reuse, R176 ;  /* 0x00000000a4b02223 */ /* 0x080fe200000100b0 */
        /* <DEDUP_REMOVED lines=8> */
[----:B------:R2:W3:Y:S02]  /*2b70*/  @P3 LDG.E.128 R164, desc[UR6][R168.64] ;  /* 0x00000006a8a43981 */ /* 0x0004e4000c1e1d00 */
[----:B--2---:R-:W-:Y:S01]  /*2b80*/  IADD3 R168, PT, PT, R2, 0x240, RZ ;  /* 0x0000024002a87810 */ /* 0x004fe20007ffe0ff */
[----:B-1----:R-:W1:Y:S04]  /*2b90*/  @P3 LDC.64 R170, c[0x0][0x390] ;  /* 0x0000e400ffaa3b82 */ /* 0x002e680000000a00 */
[----:B0-----:R-:W-:-:S06]  /*2ba0*/  @P1 IMAD.WIDE.U32 R172, R168, 0x10, R172 ;  /* 0x00000010a8ac1825 */ /* 0x001fcc00078e00ac */
[----:B------:R-:W2:Y:S01]  /*2bb0*/  @P1 LDG.E.128 R172, desc[UR6][R172.64] ;  /* 0x00000006acac1981 */ /* 0x000ea2000c1e1d00 */
[----:B------:R-:W-:Y:S02]  /*2bc0*/  PLOP3.LUT P4, PT, PT, PT, PT, 0x8, 0x80 ;  /* 0x000000000080781c */ /* 0x000fe40003f8e170 */
[----:B------:R-:W-:Y:S02]  /*2bd0*/  PLOP3.LUT P2, PT, PT, PT, PT, 0x8, 0x80 ;  /* 0x000000000080781c */ /* 0x000fe40003f4e170 */
[----:B------:R-:W-:Y:S02]  /*2be0*/  @P1 PLOP3.LUT P4, PT, P0, PT, PT, 0x80, 0x8 ;  /* 0x000000000008181c */ /* 0x000fe4000078f070 */
[----:B------:R-:W-:Y:S02]  /*2bf0*/  @P1 PLOP3.LUT P2, PT, P0, PT, PT, 0x80, 0x8 ;  /* 0x000000000008181c */ /* 0x000fe4000074f070 */
[----:B------:R-:W-:Y:S02]  /*2c00*/  @P3 IADD3 R3, PT, PT, R3, 0x260, RZ ;  /* 0x0000026003033810 */ /* 0x000fe40007ffe0ff */
[----:B------:R-:W-:-:S02]  /*2c10*/  PLOP3.LUT P6, PT, PT, PT, PT, 0x8, 0x80 ;  /* 0x000000000080781c */ /* 0x000fc40003fce170 */
[----:B------:R-:W-:Y:S02]  /*2c20*/  PLOP3.LUT P5, PT, PT, PT, PT, 0x8, 0x80 ;  /* 0x000000000080781c */ /* 0x000fe40003fae170 */
[----:B------:R-:W-:Y:S02]  /*2c30*/  @P1 PLOP3.LUT P6, PT, P0, PT, PT, 0x80, 0x8 ;  /* 0x000000000008181c */ /* 0x000fe400007cf070 */
[----:B------:R-:W-:Y:S01]  /*2c40*/  @P1 PLOP3.LUT P5, PT, P0, PT, PT, 0x80, 0x8 ;  /* 0x000000000008181c */ /* 0x000fe200007af070 */
[----:B-1----:R-:W-:Y:S01]  /*2c50*/  @P3 IMAD.WIDE.U32 R170, R3, 0x10, R170 ;  /* 0x0000001003aa3825 */ /* 0x002fe200078e00aa */
[----:B------:R-:W-:-:S03]  /*2c60*/  IADD3 R2, PT, PT, R2, 0x260, RZ ;  /* 0x0000026002027810 */ /* 0x000fc60007ffe0ff */
[CC--:B---3--:R-:W-:Y:S01]  /*2c70*/  @!P1 FMUL.FTZ R169, R165.reuse, R0.reuse ;  /* 0x00000000a5a99220 */ /* 0x0c8fe20000410000 */
[CC--:B------:R-:W-:Y:S01]  /*2c80*/  @!P1 FMUL.FTZ R3, R164.reuse, R0.reuse ;  /* 0x00000000a4039220 */ /* 0x0c0fe20000410000 */
[-C--:B--2---:R-:W-:Y:S01]  /*2c90*/  @P4 FFMA.FTZ R173, R165, R0.reuse, R173 ;  /* 0x00000000a5ad4223 */ /* 0x084fe200000100ad */
        /* <DEDUP_REMOVED lines=9> */
[----:B------:R-:W-:Y:S01]  /*2d30*/  @!P1 FSEL R174, R3, RZ, P0 ;  /* 0x000000ff03ae9208 */ /* 0x000fe20000000000 */
[----:B------:R0:W5:Y:S04]  /*2d40*/  LDL.LU.64 R4, [R1] ;  /* 0x0000000001047983 */ /* 0x0001680000300a00 */
[----:B------:R1:W-:Y:S04]  /*2d50*/  STG.E.128 desc[UR6][R168.64], R172 ;  /* 0x000000aca8007986 */ /* 0x0003e8000c101d06 */
[----:B------:R-:W2:Y:S01]  /*2d60*/  @P3 LDG.E.128 R164, desc[UR6][R170.64] ;  /* 0x00000006aaa43981 */ /* 0x000ea2000c1e1d00 */
[----:B-1----:R-:W-:-:S02]  /*2d70*/  @P1 IMAD.WIDE.U32 R168, R2, 0x10, R250 ;  /* 0x0000001002a81825 */ /* 0x002fc400078e00fa */
[----:B------:R-:W1:Y:S04]  /*2d80*/  LDC.64 R250, c[0x0][0x3a8] ;  /* 0x0000ea00fffa7b82 */ /* 0x000e680000000a00 */
[----:B------:R-:W3:Y:S01]  /*2d90*/  @P1 LDG.E.128 R168, desc[UR6][R168.64] ;  /* 0x00000006a8a81981 */ /* 0x000ee2000c1e1d00 */
[----:B------:R-:W-:Y:S02]  /*2da0*/  PLOP3.LUT P5, PT, PT, PT, PT, 0x8, 0x80 ;  /* 0x000000000080781c */ /* 0x000fe40003fae170 */
[----:B------:R-:W-:Y:S02]  /*2db0*/  @P1 PLOP3.LUT P5, PT, P0, PT, PT, 0x80, 0x8 ;  /* 0x000000000008181c */ /* 0x000fe400007af070 */
[----:B------:R-:W-:Y:S02]  /*2dc0*/  PLOP3.LUT P2, PT, PT, PT, PT, 0x8, 0x80 ;  /* 0x000000000080781c */ /* 0x000fe40003f4e170 */
[----:B------:R-:W-:-:S02]  /*2dd0*/  PLOP3.LUT P3, PT, PT, PT, PT, 0x8, 0x80 ;  /* 0x000000000080781c */ /* 0x000fc40003f6e170 */
[----:B------:R-:W-:Y:S02]  /*2de0*/  PLOP3.LUT P4, PT, PT, PT, PT, 0x8, 0x80 ;  /* 0x000000000080781c */ /* 0x000fe40003f8e170 */
[----:B------:R-:W-:Y:S02]  /*2df0*/  @P1 PLOP3.LUT P2, PT, P0, PT, PT, 0x80, 0x8 ;  /* 0x000000000008181c */ /* 0x000fe4000074f070 */
[----:B------:R-:W-:Y:S02]  /*2e00*/  @P1 PLOP3.LUT P3, PT, P0, PT, PT, 0x80, 0x8 ;  /* 0x000000000008181c */ /* 0x000fe4000076f070 */
[----:B------:R-:W-:Y:S01]  /*2e10*/  @P1 PLOP3.LUT P4, PT, P0, PT, PT, 0x80, 0x8 ;  /* 0x000000000008181c */ /* 0x000fe2000078f070 */
[----:B-1----:R-:W-:-:S04]  /*2e20*/  IMAD.WIDE.U32 R2, R2, 0x10, R250 ;  /* 0x0000001002027825 */ /* 0x002fc800078e00fa */
[CC--:B--2---:R-:W-:Y:S01]  /*2e30*/  @!P1 FMUL.FTZ R250, R167.reuse, R0.reuse ;  /* 0x00000000a7fa9220 */ /* 0x0c4fe20000410000 */
[-C--:B------:R-:W-:Y:S01]  /*2e40*/  @!P1 FMUL.FTZ R251, R164, R0.reuse ;  /* 0x00000000a4fb9220 */ /* 0x080fe20000410000 */
[----:B---3--:R-:W-:-:S03]  /*2e50*/  @P5 FFMA.FTZ R171, R167, R0, R171 ;  /* 0x00000000a7ab5223 */ /* 0x008fc600000100ab */
[----:B------:R-:W-:Y:S01]  /*2e60*/  @!P1 FSEL R171, R250, RZ, P0 ;  /* 0x000000fffaab9208 */ /* 0x000fe20000000000 */
[-C--:B------:R-:W-:Y:S01]  /*2e70*/  @P2 FFMA.FTZ R168, R164, R0.reuse, R168 ;  /* 0x00000000a4a82223 */ /* 0x080fe200000100a8 */
[CC--:B------:R-:W-:Y:S01]  /*2e80*/  @P3 FFMA.FTZ R169, R165.reuse, R0.reuse, R169 ;  /* 0x00000000a5a93223 */ /* 0x0c0fe200000100a9 */
[CC--:B------:R-:W-:Y:S01]  /*2e90*/  @P4 FFMA.FTZ R170, R166.reuse, R0.reuse, R170 ;  /* 0x00000000a6aa4223 */ /* 0x0c0fe200000100aa */
[-C--:B------:R-:W-:Y:S01]  /*2ea0*/  @!P1 FMUL.FTZ R250, R165, R0.reuse ;  /* 0x00000000a5fa9220 */ /* 0x080fe20000410000 */
[----:B------:R-:W-:Y:S01]  /*2eb0*/  @!P1 FMUL.FTZ R0, R166, R0 ;  /* 0x00000000a6009220 */ /* 0x000fe20000410000 */
[----:B------:R-:W-:-:S04]  /*2ec0*/  @!P1 FSEL R168, R251, RZ, P0 ;  /* 0x000000fffba89208 */ /* 0x000fc80000000000 */
[----:B------:R-:W-:Y:S01]  /*2ed0*/  @!P1 FSEL R170, R0, RZ, P0 ;  /* 0x000000ff00aa9208 */ /* 0x000fe20000000000 */
        /* <DEDUP_REMOVED lines=9> */
[----:B------:R-:W-:-:S03]  /*2f70*/  @!P1 FSEL R169, R250, RZ, P0 ;  /* 0x000000fffaa99208 */ /* 0x000fc60000000000 */
[----:B------:R-:W-:-:S04]  /*2f80*/  FADD.FTZ R251, R0, R237 ;  /* 0x000000ed00fb7221 */ /* 0x000fc80000010000 */
[----:B------:R-:W-:Y:S01]  /*2f90*/  FADD.FTZ R0, R251, R238 ;  /* 0x000000eefb007221 */ /* 0x000fe20000010000 */
[----:B------:R1:W-:Y:S03]  /*2fa0*/  STG.E.128 desc[UR6][R2.64], R168 ;  /* 0x000000a802007986 */ /* 0x0003e6000c101d06 */
        /* <DEDUP_REMOVED lines=58> */
[----:B------:R-:W1:Y:S03]  /*3350*/  S2R R250, SR_TID.X ;  /* 0x0000000000fa7919 */ /* 0x000e660000002100 */
        /* <DEDUP_REMOVED lines=9> */
[----:B------:R-:W-:Y:S01]  /*33f0*/  FADD.FTZ R3, R0, R169 ;  /* 0x000000a900037221 */ /* 0x000fe20000010000 */
[----:B------:R-:W-:-:S03]  /*3400*/  UMOV UR4, 0xffffffff ;  /* 0xffffffff00047882 */ /* 0x000fc60000000000 */
        /* <DEDUP_REMOVED lines=184> */
.L_x_79430:
        /* <DEDUP_REMOVED lines=8> */
[----:B------:R-:W-:-:S06]  /*4010*/  FADD.FTZ R0, R0, R250 ;  /* 0x000000fa00007221 */ /* 0x000fcc0000010000 */
        /* <DEDUP_REMOVED lines=8> */
[----:B------:R-:W0:Y:S01]  /*40a0*/  LDC R250, c[0x0][0x388] ;  /* 0x0000e200fffa7b82 */ /* 0x000e220000000800 */
[----:B------:R-:W-:Y:S02]  /*40b0*/  IADD3 R252, PT, PT, R252, -0x1, RZ ;  /* 0xfffffffffcfc7810 */ /* 0x000fe40007ffe0ff */
[----:B------:R-:W-:-:S05]  /*40c0*/  FSEL R2, R251, RZ, !P1 ;  /* 0x000000fffb027208 */ /* 0x000fca0004800000 */
        /* <DEDUP_REMOVED lines=12> */
[C---:B------:R-:W-:Y:S01]  /*4190*/  FADD.FTZ R240, -R2.reuse, R240 ;  /* 0x000000f002f07221 */ /* 0x040fe20000010100 */
[C---:B------:R-:W-:Y:S01]  /*41a0*/  FADD.FTZ R237, -R2.reuse, R237 ;  /* 0x000000ed02ed7221 */ /* 0x040fe20000010100 */
[C---:B------:R-:W-:Y:S01]  /*41b0*/  FADD.FTZ R239, -R2.reuse, R239 ;  /* 0x000000ef02ef7221 */ /* 0x040fe20000010100 */
[----:B------:R-:W-:Y:S01]  /*41c0*/  FADD.FTZ R233, -R2, R233 ;  /* 0x000000e902e97221 */ /* 0x000fe20000010100 */
[----:B0-----:R-:W-:-:S02]  /*41d0*/  IMAD R252, R252, R250, RZ ;  /* 0x000000fafcfc7224 */ /* 0x001fc400078e02ff */
[C---:B------:R-:W-:Y:S01]  /*41e0*/  FADD.FTZ R235, -R2.reuse, R235 ;  /* 0x000000eb02eb7221 */ /* 0x040fe20000010100 */
[----:B------:R-:W0:Y:S01]  /*41f0*/  S2R R250, SR_TID.X ;  /* 0x0000000000fa7919 */ /* 0x000e220000002100 */
[C---:B------:R-:W-:Y:S01]  /*4200*/  FADD.FTZ R229, -R2.reuse, R229 ;  /* 0x000000e502e57221 */ /* 0x040fe20000010100 */
[C---:B------:R-:W-:Y:S01]  /*4210*/  FADD.FTZ R231, -R2.reuse, R231 ;  /* 0x000000e702e77221 */ /* 0x040fe20000010100 */
[----:B------:R-:W-:Y:S01]  /*4220*/  SHF.R.S32.HI R3, RZ, 0x1f, R252 ;  /* 0x0000001fff037819 */ /* 0x000fe200000114fc */
[C---:B------:R-:W-:Y:S01]  /*4230*/  FADD.FTZ R224, -R2.reuse, R224 ;  /* 0x000000e002e07221 */ /* 0x040fe20000010100 */
[C---:B------:R-:W-:Y:S01]  /*4240*/  FADD.FTZ R225, -R2.reuse, R225 ;  /* 0x000000e102e17221 */ /* 0x040fe20000010100 */
[C---:B------:R-:W-:Y:S01]  /*4250*/  FADD.FTZ R226, -R2.reuse, R226 ;  /* 0x000000e202e27221 */ /* 0x040fe20000010100 */
[----:B------:R-:W-:Y:S01]  /*4260*/  LEA.HI R3, R3, R252, RZ, 0x2 ;  /* 0x000000fc03037211 */ /* 0x000fe200078f10ff */
[----:B------:R-:W-:Y:S01]  /*4270*/  FADD.FTZ R252, -R2, R241 ;  /* 0x000000f102fc7221 */ /* 0x000fe20000010100 */
[----:B------:R-:W-:Y:S01]  /*4280*/  FMUL.FTZ R241, R0, R240 ;  /* 0x000000f000f17220 */ /* 0x000fe20000410000 */
        /* <DEDUP_REMOVED lines=22> */
[----:B0-----:R-:W-:Y:S01]  /*43f0*/  LOP3.LUT R249, R250, 0x1f, RZ, 0xc0, !PT ;  /* 0x0000001ffaf97812 */ /* 0x001fe200078ec0ff */
[C---:B------:R-:W-:Y:S01]  /*4400*/  FADD.FTZ R206, -R2.reuse, R206 ;  /* 0x000000ce02ce7221 */ /* 0x040fe20000010100 */
[----:B------:R-:W0:Y:S01]  /*4410*/  LDC.64 R250, c[0x0][0x428] ;  /* 0x00010a00fffa7b82 */ /* 0x000e220000000a00 */
[C---:B------:R-:W-:Y:S01]  /*4420*/  FADD.FTZ R207, -R2.reuse, R207 ;  /* 0x000000cf02cf7221 */ /* 0x040fe20000010100 */
[----:B------:R-:W-:Y:S01]  /*4430*/  LEA.HI.SX32 R3, R3, R249, 0x1e ;  /* 0x000000f903037211 */ /* 0x000fe200078ff2ff */
        /* <DEDUP_REMOVED lines=8> */
[----:B0-----:R-:W-:-:S05]  /*44c0*/  IMAD.WIDE.U32 R250, R3, 0x10, R250 ;  /* 0x0000001003fa7825 */ /* 0x001fca00078e00fa */
[----:B------:R0:W-:Y:S02]  /*44d0*/  STG.E.128 desc[UR6][R250.64], R244 ;  /* 0x000000f4fa007986 */ /* 0x0001e4000c101d06 */
[----:B0-----:R-:W0:Y:S01]  /*44e0*/  LDC.64 R250, c[0x0][0x428] ;  /* 0x00010a00fffa7b82 */ /* 0x001e220000000a00 */
[C---:B------:R-:W-:Y:S01]  /*44f0*/  FADD.FTZ R245, -R2.reuse, R242 ;  /* 0x000000f202f57221 */ /* 0x040fe20000010100 */
[----:B------:R-:W-:Y:S01]  /*4500*/  FADD.FTZ R247, -R2, R243 ;  /* 0x000000f302f77221 */ /* 0x000fe20000010100 */
[C---:B------:R-:W-:Y:S01]  /*4510*/  FMUL.FTZ R242, R0.reuse, R252 ;  /* 0x000000fc00f27220 */ /* 0x040fe20000410000 */
[----:B------:R-:W-:Y:S01]  /*4520*/  IADD3 R252, PT, PT, R3, 0x20, RZ ;  /* 0x0000002003fc7810 */ /* 0x000fe20007ffe0ff */
[C---:B------:R-:W-:Y:S01]  /*4530*/  FMUL.FTZ R243, R0.reuse, R245 ;  /* 0x000000f500f37220 */ /* 0x040fe20000410000 */
[----:B------:R-:W-:Y:S01]  /*4540*/  FMUL.FTZ R244, R0, R247 ;  /* 0x000000f700f47220 */ /* 0x000fe20000410000 */
[----:B------:R-:W-:Y:S01]  /*4550*/  FFMA.FTZ R241, R242, R9, R89 ;  /* 0x00000009f2f17223 */ /* 0x000fe20000010059 */
[----:B------:R-:W-:Y:S01]  /*4560*/  FADD.FTZ R247, -R2, R236 ;  /* 0x000000ec02f77221 */ /* 0x000fe20000010100 */
[----:B------:R-:W-:Y:S01]  /*4570*/  FFMA.FTZ R242, R243, R10, R90 ;  /* 0x0000000af3f27223 */ /* 0x000fe2000001005a */
[----:B------:R-:W-:Y:S01]  /*4580*/  FFMA.FTZ R243, R244, R11, R91 ;  /* 0x0000000bf4f37223 */ /* 0x000fe2000001005b */
[----:B------:R-:W-:Y:S01]  /*4590*/  IADD3 R246, PT, PT, R3, 0x40, RZ ;  /* 0x0000004003f67810 */ /* 0x000fe20007ffe0ff */
[----:B------:R-:W-:-:S04]  /*45a0*/  FMUL.FTZ R247, R0, R247 ;  /* 0x000000f700f77220 */ /* 0x000fc80000410000 */
[----:B------:R-:W-:Y:S01]  /*45b0*/  FFMA.FTZ R236, R247, R12, R92 ;  /* 0x0000000cf7ec7223 */ /* 0x000fe2000001005c */
[----:B------:R-:W-:Y:S01]  /*45c0*/  FMUL.FTZ R247, R0, R199 ;  /* 0x000000c700f77220 */ /* 0x000fe20000410000 */
[----:B0-----:R-:W-:-:S04]  /*45d0*/  IMAD.WIDE.U32 R244, R252, 0x10, R250 ;  /* 0x00000010fcf47825 */ /* 0x001fc800078e00fa */
[----:B------:R-:W-:Y:S01]  /*45e0*/  FADD.FTZ R251, -R2, R238 ;  /* 0x000000ee02fb7221 */ /* 0x000fe20000010100 */
[C---:B------:R-:W-:Y:S01]  /*45f0*/  FMUL.FTZ R238, R0.reuse, R237 ;  /* 0x000000ed00ee7220 */ /* 0x040fe20000410000 */
[C---:B------:R-:W-:Y:S01]  /*4600*/  FMUL.FTZ R250, R0.reuse, R239 ;  /* 0x000000ef00fa7220 */ /* 0x040fe20000410000 */
[C---:B------:R-:W-:Y:S01]  /*4610*/  FMUL.FTZ R252, R0.reuse, R196 ;  /* 0x000000c400fc7220 */ /* 0x040fe20000410000 */
[----:B------:R-:W-:Y:S01]  /*4620*/  FMUL.FTZ R251, R0, R251 ;  /* 0x000000fb00fb7220 */ /* 0x000fe20000410000 */
[----:B------:R-:W-:Y:S01]  /*4630*/  FFMA.FTZ R237, R238, R13, R93 ;  /* 0x0000000deeed7223 */ /* 0x000fe2000001005d */
[----:B------:R-:W-:Y:S01]  /*4640*/  FFMA.FTZ R239, R250, R15, R95 ;  /* 0x0000000ffaef7223 */ /* 0x000fe2000001005f */
[----:B------:R0:W-:Y:S01]  /*4650*/  STG.E.128 desc[UR6][R244.64], R240 ;  /* 0x000000f0f4007986 */ /* 0x0001e2000c101d06 */
[----:B------:R-:W-:Y:S01]  /*4660*/  FFMA.FTZ R238, R251, R14, R94 ;  /* 0x0000000efbee7223 */ /* 0x000fe2000001005e */
[C---:B------:R-:W-:Y:S01]  /*4670*/  IADD3 R196, PT, PT, R3.reuse, 0xc0, RZ ;  /* 0x000000c003c47810 */ /* 0x040fe20007ffe0ff */
[----:B------:R-:W1:Y:S01]  /*4680*/  LDC.64 R250, c[0x0][0x428] ;  /* 0x00010a00fffa7b82 */ /* 0x000e620000000a00 */
[C---:B0-----:R-:W-:Y:S01]  /*4690*/  FADD.FTZ R243, -R2.reuse, R232 ;  /* 0x000000e802f37221 */ /* 0x041fe20000010100 */
[----:B------:R-:W-:Y:S01]  /*46a0*/  FADD.FTZ R245, -R2, R234 ;  /* 0x000000ea02f57221 */ /* 0x000fe20000010100 */
[C---:B------:R-:W-:Y:S01]  /*46b0*/  FMUL.FTZ R234, R0.reuse, R233 ;  /* 0x000000e900ea7220 */ /* 0x040fe20000410000 */
[----:B------:R-:W-:Y:S01]  /*46c0*/  IADD3 R242, PT, PT, R3, 0x60, RZ ;  /* 0x0000006003f27810 */ /* 0x000fe20007ffe0ff */
[C---:B------:R-:W-:Y:S01]  /*46d0*/  FMUL.FTZ R243, R0.reuse, R243 ;  /* 0x000000f300f37220 */ /* 0x040fe20000410000 */
[C---:B------:R-:W-:Y:S01]  /*46e0*/  FMUL.FTZ R245, R0.reuse, R245 ;  /* 0x000000f500f57220 */ /* 0x040fe20000410000 */
[----:B------:R-:W-:Y:S01]  /*46f0*/  FMUL.FTZ R244, R0, R235 ;  /* 0x000000eb00f47220 */ /* 0x000fe20000410000 */
[----:B------:R-:W-:Y:S01]  /*4700*/  FFMA.FTZ R233, R234, R17, R97 ;  /* 0x00000011eae97223 */ /* 0x000fe20000010061 */
[----:B------:R-:W-:Y:S01]  /*4710*/  FFMA.FTZ R232, R243, R16, R96 ;  /* 0x00000010f3e87223 */ /* 0x000fe20000010060 */
[----:B-1----:R-:W-:-:S04]  /*4720*/  IMAD.WIDE.U32 R240, R246, 0x10, R250 ;  /* 0x00000010f6f07825 */ /* 0x002fc800078e00fa */
[----:B------:R-:W-:Y:S01]  /*4730*/  FFMA.FTZ R234, R245, R18, R98 ;  /* 0x00000012f5ea7223 */ /* 0x000fe20000010062 */
[----:B------:R-:W-:Y:S01]  /*4740*/  FFMA.FTZ R235, R244, R19, R99 ;  /* 0x00000013f4eb7223 */ /* 0x000fe20000010063 */
[C---:B------:R-:W-:Y:S01]  /*4750*/  FMUL.FTZ R246, R0.reuse, R180 ;  /* 0x000000b400f67220 */ /* 0x040fe20000410000 */
[C---:B------:R-:W-:Y:S01]  /*4760*/  FMUL.FTZ R245, R0.reuse, R181 ;  /* 0x000000b500f57220 */ /* 0x040fe20000410000 */
[----:B------:R0:W-:Y:S01]  /*4770*/  STG.E.128 desc[UR6][R240.64], R236 ;  /* 0x000000ecf0007986 */ /* 0x0001e2000c101d06 */
[C---:B------:R-:W-:Y:S01]  /*4780*/  FMUL.FTZ R244, R0.reuse, R182 ;  /* 0x000000b600f47220 */ /* 0x040fe20000410000 */
[----:B------:R-:W-:Y:S01]  /*4790*/  FMUL.FTZ R243, R0, R183 ;  /* 0x000000b700f37220 */ /* 0x000fe20000410000 */
[C---:B0-----:R-:W-:Y:S01]  /*47a0*/  FADD.FTZ R239, -R2.reuse, R228 ;  /* 0x000000e402ef7221 */ /* 0x041fe20000010100 */
[----:B------:R-:W-:Y:S01]  /*47b0*/  FADD.FTZ R241, -R2, R230 ;  /* 0x000000e602f17221 */ /* 0x000fe20000010100 */
[----:B------:R-:W-:-:S04]  /*47c0*/  IMAD.WIDE.U32 R236, R242, 0x10, R250 ;  /* 0x00000010f2ec7825 */ /* 0x000fc800078e00fa */
[C---:B------:R-:W-:Y:S01]  /*47d0*/  FMUL.FTZ R230, R0.reuse, R229 ;  /* 0x000000e500e67220 */ /* 0x040fe20000410000 */
[----:B------:R-:W-:Y:S01]  /*47e0*/  IADD3 R238, PT, PT, R3, 0x80, RZ ;  /* 0x0000008003ee7810 */ /* 0x000fe20007ffe0ff */
[C---:B------:R-:W-:Y:S01]  /*47f0*/  FMUL.FTZ R239, R0.reuse, R239 ;  /* 0x000000ef00ef7220 */ /* 0x040fe20000410000 */
[C---:B------:R-:W-:Y:S01]  /*4800*/  FMUL.FTZ R241, R0.reuse, R241 ;  /* 0x000000f100f17220 */ /* 0x040fe20000410000 */
[----:B------:R-:W-:Y:S01]  /*4810*/  FMUL.FTZ R240, R0, R231 ;  /* 0x000000e700f07220 */ /* 0x000fe20000410000 */
[----:B------:R0:W-:Y:S01]  /*4820*/  STG.E.128 desc[UR6][R236.64], R232 ;  /* 0x000000e8ec007986 */ /* 0x0001e2000c101d06 */
        /* <DEDUP_REMOVED lines=8> */
[----:B------:R-:W-:Y:S01]  /*48b0*/  IADD3 R206, PT, PT, R3, 0x100, RZ ;  /* 0x0000010003ce7810 */ /* 0x000fe20007ffe0ff */
[----:B0-----:R-:W-:-:S04]  /*48c0*/  IMAD.WIDE.U32 R234, R238, 0x10, R250 ;  /* 0x00000010eeea7825 */ /* 0x001fc800078e00fa */
        /* <DEDUP_REMOVED lines=15> */
[C---:B------:R-:W-:Y:S01]  /*49c0*/  FMUL.FTZ R233, R0.reuse, R233 ;  /* 0x000000e900e97220 */ /* 0x040fe20000410000 */
[----:B------:R-:W-:Y:S01]  /*49d0*/  FMUL.FTZ R232, R0, R232 ;  /* 0x000000e800e87220 */ /* 0x000fe20000410000 */
[----:B------:R-:W-:Y:S01]  /*49e0*/  FADD.FTZ R224, -R2, R169 ;  /* 0x000000a902e07221 */ /* 0x000fe20000010100 */
[C---:B------:R-:W-:Y:S01]  /*49f0*/  FMUL.FTZ R237, R0.reuse, R201 ;  /* 0x000000c900ed7220 */ /* 0x040fe20000410000 */
[C---:B------:R-:W-:Y:S01]  /*4a00*/  FMUL.FTZ R205, R0.reuse, R221 ;  /* 0x000000dd00cd7220 */ /* 0x040fe20000410000 */
[C---:B------:R-:W-:Y:S01]  /*4a10*/  FMUL.FTZ R204, R0.reuse, R218 ;  /* 0x000000da00cc7220 */ /* 0x040fe20000410000 */
[----:B------:R-:W-:Y:S01]  /*4a20*/  FMUL.FTZ R182, R0, R195 ;  /* 0x000000c300b67220 */ /* 0x000fe20000410000 */
        /* <DEDUP_REMOVED lines=13> */
[----:B------:R-:W-:Y:S01]  /*4b00*/  IADD3 R178, PT, PT, R3, 0xa0, RZ ;  /* 0x000000a003b27810 */ /* 0x000fe20007ffe0ff */
[----:B------:R-:W-:Y:S01]  /*4b10*/  FADD.FTZ R187, -R2, R172 ;  /* 0x000000ac02bb7221 */ /* 0x000fe20000010100 */
[----:B------:R-:W-:Y:S01]  /*4b20*/  FMUL.FTZ R200, R0, R227 ;  /* 0x000000e300c87220 */ /* 0x000fe20000410000 */
[----:B------:R-:W-:Y:S01]  /*4b30*/  FFMA.FTZ R172, R173, R24, R104 ;  /* 0x00000018adac7223 */ /* 0x000fe20000010068 */
[----:B------:R-:W-:Y:S01]  /*4b40*/  FFMA.FTZ R173, R174, R25, R105 ;  /* 0x00000019aead7223 */ /* 0x000fe20000010069 */
[----:B------:R-:W-:Y:S01]  /*4b50*/  FFMA.FTZ R174, R175, R26, R106 ;  /* 0x0000001aafae7223 */ /* 0x000fe2000001006a */
[----:B------:R-:W-:Y:S01]  /*4b60*/  FFMA.FTZ R175, R200, R27, R107 ;  /* 0x0000001bc8af7223 */ /* 0x000fe2000001006b */
[----:B------:R-:W-:-:S04]  /*4b70*/  IMAD.WIDE.U32 R178, R178, 0x10, R250 ;  /* 0x00000010b2b27825 */ /* 0x000fc800078e00fa */
[----:B------:R-:W-:Y:S01]  /*4b80*/  FMUL.FTZ R169, R0, R185 ;  /* 0x000000b900a97220 */ /* 0x000fe20000410000 */
[----:B------:R-:W-:Y:S01]  /*4b90*/  FFMA.FTZ R185, R232, R29, R109 ;  /* 0x0000001de8b97223 */ /* 0x000fe2000001006d */
[C---:B------:R-:W-:Y:S01]  /*4ba0*/  FADD.FTZ R231, -R2.reuse, R222 ;  /* 0x000000de02e77221 */ /* 0x040fe20000010100 */
[C---:B------:R-:W-:Y:S01]  /*4bb0*/  FADD.FTZ R230, -R2.reuse, R223 ;  /* 0x000000df02e67221 */ /* 0x040fe20000010100 */
[----:B------:R0:W-:Y:S01]  /*4bc0*/  STG.E.128 desc[UR6][R178.64], R172 ;  /* 0x000000acb2007986 */ /* 0x0001e2000c101d06 */
[C---:B------:R-:W-:Y:S01]  /*4bd0*/  FADD.FTZ R222, -R2.reuse, R193 ;  /* 0x000000c102de7221 */ /* 0x040fe20000010100 */
[----:B------:R-:W-:Y:S01]  /*4be0*/  FADD.FTZ R193, -R2, R177 ;  /* 0x000000b102c17221 */ /* 0x000fe20000010100 */
[----:B------:R-:W-:Y:S01]  /*4bf0*/  FMUL.FTZ R250, R0, R198 ;  /* 0x000000c600fa7220 */ /* 0x000fe20000410000 */
[C---:B------:R-:W-:Y:S01]  /*4c00*/  FADD.FTZ R223, -R2.reuse, R168 ;  /* 0x000000a802df7221 */ /* 0x040fe20000010100 */
[----:B------:R-:W-:Y:S01]  /*4c10*/  FADD.FTZ R177, -R2, R170 ;  /* 0x000000aa02b17221 */ /* 0x000fe20000010100 */
[C---:B------:R-:W-:Y:S01]  /*4c20*/  FMUL.FTZ R231, R0.reuse, R231 ;  /* 0x000000e700e77220 */ /* 0x040fe20000410000 */
[----:B------:R-:W-:Y:S01]  /*4c30*/  FMUL.FTZ R230, R0, R230 ;  /* 0x000000e600e67220 */ /* 0x000fe20000410000 */
[----:B------:R-:W-:Y:S01]  /*4c40*/  IADD3 R198, PT, PT, R3, 0xe0, RZ ;  /* 0x000000e003c67810 */ /* 0x000fe20007ffe0ff */
        /* <DEDUP_REMOVED lines=9> */
[C---:B0-----:R-:W-:Y:S01]  /*4ce0*/  FMUL.FTZ R174, R0.reuse, R184 ;  /* 0x000000b800ae7220 */ /* 0x041fe20000410000 */
        /* <DEDUP_REMOVED lines=22> */
[----:B------:R-:W-:Y:S01]  /*4e50*/  FMUL.FTZ R177, R0, R177 ;  /* 0x000000b100b17220 */ /* 0x000fe20000410000 */
[----:B------:R-:W-:Y:S01]  /*4e60*/  FFMA.FTZ R188, R229, R32, R112 ;  /* 0x00000020e5bc7223 */ /* 0x000fe20000010070 */
[----:B------:R-:W-:Y:S01]  /*4e70*/  FFMA.FTZ R189, R228, R33, R113 ;  /* 0x00000021e4bd7223 */ /* 0x000fe20000010071 */
[----:B------:R-:W-:Y:S01]  /*4e80*/  FFMA.FTZ R190, R227, R34, R114 ;  /* 0x00000022e3be7223 */ /* 0x000fe20000010072 */
[----:B0-----:R-:W-:-:S04]  /*4e90*/  IMAD.WIDE.U32 R196, R196, 0x10, R232 ;  /* 0x00000010c4c47825 */ /* 0x001fc800078e00e8 */
[----:B------:R-:W-:Y:S01]  /*4ea0*/  FFMA.FTZ R191, R226, R35, R115 ;  /* 0x00000023e2bf7223 */ /* 0x000fe20000010073 */
[----:B------:R-:W-:Y:S01]  /*4eb0*/  FMUL.FTZ R0, R0, R200 ;  /* 0x000000c800007220 */ /* 0x000fe20000410000 */
[----:B------:R-:W-:Y:S01]  /*4ec0*/  IADD3 R200, PT, PT, R3, 0x120, RZ ;  /* 0x0000012003c87810 */ /* 0x000fe20007ffe0ff */
[----:B------:R-:W-:Y:S01]  /*4ed0*/  IMAD.WIDE.U32 R198, R198, 0x10, R232 ;  /* 0x00000010c6c67825 */ /* 0x000fe200078e00e8 */
[----:B------:R0:W-:Y:S03]  /*4ee0*/  STG.E.128 desc[UR6][R196.64], R184 ;  /* 0x000000b8c4007986 */ /* 0x0001e6000c101d06 */
[----:B------:R-:W-:Y:S01]  /*4ef0*/  FFMA.FTZ R192, R225, R36, R116 ;  /* 0x00000024e1c07223 */ /* 0x000fe20000010074 */
[----:B------:R-:W-:Y:S01]  /*4f00*/  FFMA.FTZ R193, R209, R37, R117 ;  /* 0x00000025d1c17223 */ /* 0x000fe20000010075 */
[----:B------:R-:W-:Y:S01]  /*4f10*/  FFMA.FTZ R194, R210, R38, R118 ;  /* 0x00000026d2c27223 */ /* 0x000fe20000010076 */
[----:B------:R-:W-:Y:S01]  /*4f20*/  FFMA.FTZ R195, R211, R39, R119 ;  /* 0x00000027d3c37223 */ /* 0x000fe20000010077 */
[----:B------:R-:W-:Y:S01]  /*4f30*/  IMAD.WIDE.U32 R206, R206, 0x10, R232 ;  /* 0x00000010cece7825 */ /* 0x000fe200078e00e8 */
[----:B------:R1:W-:Y:S01]  /*4f40*/  STG.E.128 desc[UR6][R198.64], R188 ;  /* 0x000000bcc6007986 */ /* 0x0003e2000c101d06 */
[----:B------:R-:W-:-:S02]  /*4f50*/  IADD3 R216, PT, PT, R3, 0x140, RZ ;  /* 0x0000014003d87810 */ /* 0x000fc40007ffe0ff */
[----:B------:R-:W-:Y:S01]  /*4f60*/  FFMA.FTZ R201, R201, R61, R141 ;  /* 0x0000003dc9c97223 */ /* 0x000fe2000001008d */
[C---:B------:R-:W-:Y:S01]  /*4f70*/  IADD3 R218, PT, PT, R3.reuse, 0x160, RZ ;  /* 0x0000016003da7810 */ /* 0x040fe20007ffe0ff */
[----:B------:R2:W-:Y:S01]  /*4f80*/  STG.E.128 desc[UR6][R206.64], R192 ;  /* 0x000000c0ce007986 */ /* 0x0005e2000c101d06 */
[C---:B------:R-:W-:Y:S01]  /*4f90*/  IADD3 R220, PT, PT, R3.reuse, 0x180, RZ ;  /* 0x0000018003dc7810 */ /* 0x040fe20007ffe0ff */
[----:B------:R-:W-:Y:S01]  /*4fa0*/  IMAD.WIDE.U32 R216, R216, 0x10, R232 ;  /* 0x00000010d8d87825 */ /* 0x000fe200078e00e8 */
[----:B------:R-:W-:-:S03]  /*4fb0*/  IADD3 R222, PT, PT, R3, 0x1a0, RZ ;  /* 0x000001a003de7810 */ /* 0x000fc60007ffe0ff */
[----:B------:R-:W-:Y:S01]  /*4fc0*/  FFMA.FTZ R202, R202, R62, R142 ;  /* 0x0000003ecaca7223 */ /* 0x000fe2000001008e */
[C---:B------:R-:W-:Y:S01]  /*4fd0*/  IADD3 R224, PT, PT, R3.reuse, 0x1c0, RZ ;  /* 0x000001c003e07810 */ /* 0x040fe20007ffe0ff */
[----:B------:R-:W-:Y:S01]  /*4fe0*/  IMAD.WIDE.U32 R218, R218, 0x10, R232 ;  /* 0x00000010dada7825 */ /* 0x000fe200078e00e8 */
[----:B------:R-:W-:-:S03]  /*4ff0*/  IADD3 R208, PT, PT, R3, 0x200, RZ ;  /* 0x0000020003d07810 */ /* 0x000fc60007ffe0ff */
[----:B0-----:R-:W-:Y:S01]  /*5000*/  FFMA.FTZ R196, R212, R40, R120 ;  /* 0x00000028d4c47223 */ /* 0x001fe20000010078 */
[----:B------:R-:W-:Y:S01]  /*5010*/  FFMA.FTZ R197, R213, R41, R121 ;  /* 0x00000029d5c57223 */ /* 0x000fe20000010079 */
[----:B------:R-:W-:-:S04]  /*5020*/  IMAD.WIDE.U32 R184, R200, 0x10, R232 ;  /* 0x00000010c8b87825 */ /* 0x000fc800078e00e8 */
[----:B------:R-:W-:Y:S01]  /*5030*/  FFMA.FTZ R186, R250, R46, R126 ;  /* 0x0000002efaba7223 */ /* 0x000fe2000001007e */
[----:B------:R-:W-:Y:S01]  /*5040*/  FFMA.FTZ R187, R247, R47, R127 ;  /* 0x0000002ff7bb7223 */ /* 0x000fe2000001007f */
[----:B------:R-:W-:Y:S01]  /*5050*/  IADD3 R210, PT, PT, R3, 0x220, RZ ;  /* 0x0000022003d27810 */ /* 0x000fe20007ffe0ff */
[----:B-1----:R-:W-:Y:S01]  /*5060*/  FFMA.FTZ R198, R214, R42, R122 ;  /* 0x0000002ad6c67223 */ /* 0x002fe2000001007a */
[----:B------:R-:W-:Y:S01]  /*5070*/  FFMA.FTZ R199, R215, R43, R123 ;  /* 0x0000002bd7c77223 */ /* 0x000fe2000001007b */
[----:B------:R-:W-:Y:S01]  /*5080*/  FFMA.FTZ R188, R246, R48, R128 ;  /* 0x00000030f6bc7223 */ /* 0x000fe20000010080 */
[----:B------:R-:W-:Y:S01]  /*5090*/  FFMA.FTZ R189, R245, R49, R129 ;  /* 0x00000031f5bd7223 */ /* 0x000fe20000010081 */
[----:B------:R-:W-:Y:S01]  /*50a0*/  FFMA.FTZ R190, R244, R50, R130 ;  /* 0x00000032f4be7223 */ /* 0x000fe20000010082 */
[----:B------:R-:W-:Y:S01]  /*50b0*/  FFMA.FTZ R191, R243, R51, R131 ;  /* 0x00000033f3bf7223 */ /* 0x000fe20000010083 */
[----:B------:R0:W-:Y:S01]  /*50c0*/  STG.E.128 desc[UR6][R184.64], R196 ;  /* 0x000000c4b8007986 */ /* 0x0001e2000c101d06 */
[----:B--2---:R-:W-:Y:S01]  /*50d0*/  IADD3 R206, PT, PT, R3, 0x1e0, RZ ;  /* 0x000001e003ce7810 */ /* 0x004fe20007ffe0ff */
[----:B------:R-:W-:-:S04]  /*50e0*/  IMAD.WIDE.U32 R220, R220, 0x10, R232 ;  /* 0x00000010dcdc7825 */ /* 0x000fc800078e00e8 */
[----:B------:R-:W-:Y:S01]  /*50f0*/  FFMA.FTZ R192, R242, R52, R132 ;  /* 0x00000034f2c07223 */ /* 0x000fe20000010084 */
[----:B------:R-:W-:Y:S01]  /*5100*/  FFMA.FTZ R193, R241, R53, R133 ;  /* 0x00000035f1c17223 */ /* 0x000fe20000010085 */
[----:B------:R-:W-:Y:S01]  /*5110*/  FFMA.FTZ R194, R240, R54, R134 ;  /* 0x00000036f0c27223 */ /* 0x000fe20000010086 */
[----:B------:R-:W-:Y:S01]  /*5120*/  FFMA.FTZ R195, R239, R55, R135 ;  /* 0x00000037efc37223 */ /* 0x000fe20000010087 */
[C---:B------:R-:W-:Y:S01]  /*5130*/  IADD3 R212, PT, PT, R3.reuse, 0x240, RZ ;  /* 0x0000024003d47810 */ /* 0x040fe20007ffe0ff */
[----:B------:R-:W-:Y:S01]  /*5140*/  IMAD.WIDE.U32 R222, R222, 0x10, R232 ;  /* 0x00000010dede7825 */ /* 0x000fe200078e00e8 */
[----:B------:R-:W-:-:S03]  /*5150*/  IADD3 R214, PT, PT, R3, 0x260, RZ ;  /* 0x0000026003d67810 */ /* 0x000fc60007ffe0ff */
[----:B------:R-:W-:Y:S01]  /*5160*/  FFMA.FTZ R200, R234, R60, R140 ;  /* 0x0000003ceac87223 */ /* 0x000fe2000001008c */
[----:B------:R-:W-:Y:S01]  /*5170*/  FFMA.FTZ R203, R203, R63, R143 ;  /* 0x0000003fcbcb7223 */ /* 0x000fe2000001008f */
[----:B------:R-:W-:-:S04]  /*5180*/  IMAD.WIDE.U32 R224, R224, 0x10, R232 ;  /* 0x00000010e0e07825 */ /* 0x000fc800078e00e8 */
[----:B------:R-:W-:-:S04]  /*5190*/  IMAD.WIDE.U32 R206, R206, 0x10, R232 ;  /* 0x00000010cece7825 */ /* 0x000fc800078e00e8 */
[----:B0-----:R-:W-:Y:S01]  /*51a0*/  FFMA.FTZ R184, R252, R44, R124 ;  /* 0x0000002cfcb87223 */ /* 0x001fe2000001007c */
[----:B------:R-:W-:Y:S01]  /*51b0*/  FFMA.FTZ R185, R251, R45, R125 ;  /* 0x0000002dfbb97223 */ /* 0x000fe2000001007d */
[----:B------:R-:W-:Y:S01]  /*51c0*/  FFMA.FTZ R196, R238, R56, R136 ;  /* 0x00000038eec47223 */ /* 0x000fe20000010088 */
[----:B------:R-:W-:Y:S01]  /*51d0*/  FFMA.FTZ R197, R237, R57, R137 ;  /* 0x00000039edc57223 */ /* 0x000fe20000010089 */
[----:B------:R-:W-:Y:S01]  /*51e0*/  FFMA.FTZ R198, R236, R58, R138 ;  /* 0x0000003aecc67223 */ /* 0x000fe2000001008a */
[----:B------:R-:W-:Y:S01]  /*51f0*/  FFMA.FTZ R199, R235, R59, R139 ;  /* 0x0000003bebc77223 */ /* 0x000fe2000001008b */
[----:B------:R0:W-:Y:S01]  /*5200*/  STG.E.128 desc[UR6][R216.64], R184 ;  /* 0x000000b8d8007986 */ /* 0x0001e2000c101d06 */
[----:B------:R-:W-:-:S03]  /*5210*/  IMAD.WIDE.U32 R208, R208, 0x10, R232 ;  /* 0x00000010d0d07825 */ /* 0x000fc600078e00e8 */
[----:B------:R1:W-:Y:S01]  /*5220*/  STG.E.128 desc[UR6][R218.64], R188 ;  /* 0x000000bcda007986 */ /* 0x0003e2000c101d06 */
[----:B------:R-:W-:-:S03]  /*5230*/  IMAD.WIDE.U32 R210, R210, 0x10, R232 ;  /* 0x00000010d2d27825 */ /* 0x000fc600078e00e8 */
[----:B------:R2:W-:Y:S01]  /*5240*/  STG.E.128 desc[UR6][R220.64], R192 ;  /* 0x000000c0dc007986 */ /* 0x0005e2000c101d06 */
[----:B------:R-:W-:-:S03]  /*5250*/  IMAD.WIDE.U32 R212, R212, 0x10, R232 ;  /* 0x00000010d4d47825 */ /* 0x000fc600078e00e8 */
[----:B------:R2:W-:Y:S01]  /*5260*/  STG.E.128 desc[UR6][R222.64], R196 ;  /* 0x000000c4de007986 */ /* 0x0005e2000c101d06 */
[----:B------:R-:W-:-:S03]  /*5270*/  IMAD.WIDE.U32 R214, R214, 0x10, R232 ;  /* 0x00000010d6d67825 */ /* 0x000fc600078e00e8 */
[----:B------:R2:W-:Y:S01]  /*5280*/  STG.E.128 desc[UR6][R224.64], R200 ;  /* 0x000000c8e0007986 */ /* 0x0005e2000c101d06 */
[----:B0-----:R-:W-:Y:S01]  /*5290*/  FFMA.FTZ R184, R205, R64, R144 ;  /* 0x00000040cdb87223 */ /* 0x001fe20000010090 */
[----:B------:R-:W-:Y:S01]  /*52a0*/  FFMA.FTZ R185, R204, R65, R145 ;  /* 0x00000041ccb97223 */ /* 0x000fe20000010091 */
[----:B------:R-:W-:Y:S01]  /*52b0*/  FFMA.FTZ R186, R183, R66, R146 ;  /* 0x00000042b7ba7223 */ /* 0x000fe20000010092 */
[----:B------:R-:W-:Y:S01]  /*52c0*/  FFMA.FTZ R187, R182, R67, R147 ;  /* 0x00000043b6bb7223 */ /* 0x000fe20000010093 */
        /* <DEDUP_REMOVED lines=16> */
[----:B------:R2:W-:Y:S04]  /*53d0*/  STG.E.128 desc[UR6][R206.64], R184 ;  /* 0x000000b8ce007986 */ /* 0x0005e8000c101d06 */
[----:B------:R2:W-:Y:S04]  /*53e0*/  STG.E.128 desc[UR6][R208.64], R188 ;  /* 0x000000bcd0007986 */ /* 0x0005e8000c101d06 */
[----:B------:R2:W-:Y:S04]  /*53f0*/  STG.E.128 desc[UR6][R210.64], R180 ;  /* 0x000000b4d2007986 */ /* 0x0005e8000c101d06 */
[----:B------:R2:W-:Y:S04]  /*5400*/  STG.E.128 desc[UR6][R212.64], R168 ;  /* 0x000000a8d4007986 */ /* 0x0005e8000c101d06 */
[----:B------:R2:W-:Y:S02]  /*5410*/  STG.E.128 desc[UR6][R214.64], R172 ;  /* 0x000000acd6007986 */ /* 0x0005e4000c101d06 */
.L_x_79417:
[----:B------:R-:W-:Y:S05]  /*5420*/  BSYNC.RECONVERGENT B0 ;  /* 0x0000000000007941 */ /* 0x000fea0003800200 */
.L_x_79416:
[----:B------:R-:W0:Y:S02]  /*5430*/  LDC.64 R2, c[0x0][0x380] ;  /* 0x0000e000ff027b82 */ /* 0x000e240000000a00 */
[----:B0-----:R-:W-:-:S04]  /*5440*/  LEA R248, R2, R248, 0x2 ;  /* 0x000000f802f87211 */ /* 0x001fc800078e10ff */
[----:B------:R-:W-:-:S13]  /*5450*/  ISETP.GE.AND P0, PT, R248, R3, PT ;  /* 0x00000003f800720c */ /* 0x000fda0003f06270 */
[----:B------:R-:W-:Y:S05]  /*5460*/  @!P0 BRA `(.L_x_79418) ;  /* 0xffffffb000dc8947 */ /* 0x000fea000383ffff */
[----:B------:R-:W-:Y:S05]  /*5470*/  EXIT ;  /* 0x000000000000794d */ /* 0x000fea0003800000 */
.L_x_79415:
[----:B------:R-:W-:Y:S01]  /*5480*/  BSSY B0, `(.L_x_79419) ;  /* 0x0000007000007945 */ /* 0x000fe20003800000 */
[----:B------:R-:W-:Y:S02]  /*5490*/  MOV R3, 0x1 ;  /* 0x0000000100037802 */ /* 0x000fe40000000f00 */
[----:B------:R-:W-:Y:S02]  /*54a0*/  MOV R2, 0x1f ;  /* 0x0000001f00027802 */ /* 0x000fe40000000f00 */
[----:B------:R-:W-:-:S07]  /*54b0*/  MOV R0, 0xffffffff ;  /* 0xffffffff00007802 */ /* 0x000fce0000000f00 */
[----:B-----5:R-:W-:Y:S05]  /*54c0*/  WARPSYNC.COLLECTIVE R0, `(.L_x_79420) ;  /* 0x0000000000087348 */ /* 0x020fea0003c00000 */
[----:B------:R0:W1:Y:S02]  /*54d0*/  SHFL.BFLY P1, R0, R250, R3, R2 ;  /* 0x0c000003fa007389 */ /* 0x0000640000020002 */
[----:B01---5:R-:W-:Y:S05]  /*54e0*/  ENDCOLLECTIVE ;  /* 0x000000000000791b */ /* 0x023fea0003800000 */
.L_x_79420:
[----:B------:R-:W-:Y:S05]  /*54f0*/  BSYNC B0 ;  /* 0x0000000000007941 */ /* 0x000fea0003800000 */
.L_x_79419:
[----:B------:R-:W-:Y:S01]  /*5500*/  FADD.FTZ R250, R250, R0 ;  /* 0x00000000fafa7221 */ /* 0x000fe20000010000 */
[----:B------:R-:W-:Y:S01]  /*5510*/  MOV R0, 0xffffffff ;  /* 0xffffffff00007802 */ /* 0x000fe20000000f00 */
[----:B------:R-:W-:Y:S01]  /*5520*/  HFMA2 R3, -RZ, RZ, 0, 1.1920928955078125e-07 ;  /* 0x00000002ff037431 */ /* 0x000fe200000001ff */
[----:B------:R-:W-:-:S07]  /*5530*/  MOV R2, 0x1f ;  /* 0x0000001f00027802 */ /* 0x000fce0000000f00 */
[----:B------:R-:W-:Y:S05]  /*5540*/  WARPSYNC.COLLECTIVE R0, `(.L_x_79421) ;  /* 0x0000000000087348 */ /* 0x000fea0003c00000 */
[----:B------:R0:W1:Y:S02]  /*5550*/  SHFL.BFLY P1, R0, R250, R3, R2 ;  /* 0x0c000003fa007389 */ /* 0x0000640000020002 */
[----:B01----:R-:W-:Y:S05]  /*5560*/  ENDCOLLECTIVE ;  /* 0x000000000000791b */ /* 0x003fea0003800000 */
.L_x_79421:
[----:B------:R-:W-:Y:S01]  /*5570*/  HFMA2 R3, -RZ, RZ, 0, 2.384185791015625e-07 ;  /* 0x00000004ff037431 */ /* 0x000fe200000001ff */
[----:B------:R-:W-:Y:S02]  /*5580*/  MOV R251, R0 ;  /* 0x0000000000fb7202 */ /* 0x000fe40000000f00 */
[----:B------:R-:W-:-:S03]  /*5590*/  MOV R0, 0xffffffff ;  /* 0xffffffff00007802 */ /* 0x000fc60000000f00 */
[----:B------:R-:W-:-:S07]  /*55a0*/  FADD.FTZ R250, R250, R251 ;  /* 0x000000fbfafa7221 */ /* 0x000fce0000010000 */
[----:B------:R-:W-:Y:S05]  /*55b0*/  WARPSYNC.COLLECTIVE R0, `(.L_x_79422) ;  /* 0x0000000000087348 */ /* 0x000fea0003c00000 */
[----:B------:R0:W1:Y:S02]  /*55c0*/  SHFL.BFLY P1, R0, R250, R3, R2 ;  /* 0x0c000003fa007389 */ /* 0x0000640000020002 */
[----:B01----:R-:W-:Y:S05]  /*55d0*/  ENDCOLLECTIVE ;  /* 0x000000000000791b */ /* 0x003fea0003800000 */
.L_x_79422:
[----:B------:R-:W-:Y:S01]  /*55e0*/  HFMA2 R3, -RZ, RZ, 0, 4.76837158203125e-07 ;  /* 0x00000008ff037431 */ /* 0x000fe200000001ff */
[----:B------:R-:W-:Y:S02]  /*55f0*/  MOV R251, R0 ;  /* 0x0000000000fb7202 */ /* 0x000fe40000000f00 */
[----:B------:R-:W-:-:S03]  /*5600*/  MOV R0, 0xffffffff ;  /* 0xffffffff00007802 */ /* 0x000fc60000000f00 */
[----:B------:R-:W-:-:S07]  /*5610*/  FADD.FTZ R250, R250, R251 ;  /* 0x000000fbfafa7221 */ /* 0x000fce0000010000 */
[----:B------:R-:W-:Y:S05]  /*5620*/  WARPSYNC.COLLECTIVE R0, `(.L_x_79423) ;  /* 0x0000000000087348 */ /* 0x000fea0003c00000 */
[----:B------:R0:W1:Y:S02]  /*5630*/  SHFL.BFLY P1, R0, R250, R3, R2 ;  /* 0x0c000003fa007389 */ /* 0x0000640000020002 */
[----:B01----:R-:W-:Y:S05]  /*5640*/  ENDCOLLECTIVE ;  /* 0x000000000000791b */ /* 0x003fea0003800000 */
.L_x_79423:
[----:B------:R-:W-:Y:S01]  /*5650*/  HFMA2 R3, -RZ, RZ, 0, 9.5367431640625e-07 ;  /* 0x00000010ff037431 */ /* 0x000fe200000001ff */
[----:B------:R-:W-:Y:S02]  /*5660*/  MOV R251, R0 ;  /* 0x0000000000fb7202 */ /* 0x000fe40000000f00 */
[----:B------:R-:W-:-:S03]  /*5670*/  MOV R0, 0xffffffff ;  /* 0xffffffff00007802 */ /* 0x000fc60000000f00 */
[----:B------:R-:W-:-:S07]  /*5680*/  FADD.FTZ R250, R250, R251 ;  /* 0x000000fbfafa7221 */ /* 0x000fce0000010000 */
[----:B------:R-:W-:Y:S05]  /*5690*/  WARPSYNC.COLLECTIVE R0, `(.L_x_79424) ;  /* 0x0000000000087348 */ /* 0x000fea0003c00000 */
[----:B------:R0:W1:Y:S02]  /*56a0*/  SHFL.BFLY P1, R0, R250, R3, R2 ;  /* 0x0c000003fa007389 */ /* 0x0000640000020002 */
[----:B01----:R-:W-:Y:S05]  /*56b0*/  ENDCOLLECTIVE ;  /* 0x000000000000791b */ /* 0x003fea0003800000 */
.L_x_79424:
[----:B------:R-:W0:Y:S01]  /*56c0*/  LDC R2, c[0x0][0x400] ;  /* 0x00010000ff027b82 */ /* 0x000e220000000800 */
[----:B------:R-:W-:Y:S01]  /*56d0*/  HFMA2 R3, -RZ, RZ, 0, 5.9604644775390625e-08 ;  /* 0x00000001ff037431 */ /* 0x000fe200000001ff */
[----:B------:R-:W-:-:S05]  /*56e0*/  MOV R251, R0 ;  /* 0x0000000000fb7202 */ /* 0x000fca0000000f00 */
        /* <DEDUP_REMOVED lines=167> */
.L_x_79425:
[----:B------:R-:W-:Y:S02]  /*6160*/  HFMA2 R3, -RZ, RZ, 0, 1.1920928955078125e-07 ;  /* 0x00000002ff037431 */ /* 0x000fe400000001ff */
[----:B------:R-:W-:Y:S01]  /*6170*/  FADD.FTZ R250, R250, R0 ;  /* 0x00000000fafa7221 */ /* 0x000fe20000010000 */
[----:B------:R-:W-:-:S07]  /*6180*/  MOV R0, 0xffffffff ;  /* 0xffffffff00007802 */ /* 0x000fce0000000f00 */
[----:B------:R-:W-:Y:S05]  /*6190*/  WARPSYNC.COLLECTIVE R0, `(.L_x_79426) ;  /* 0x0000000000087348 */ /* 0x000fea0003c00000 */
[----:B------:R0:W1:Y:S02]  /*61a0*/  SHFL.BFLY P1, R0, R250, R3, R2 ;  /* 0x0c000003fa007389 */ /* 0x0000640000020002 */
[----:B01----:R-:W-:Y:S05]  /*61b0*/  ENDCOLLECTIVE ;  /* 0x000000000000791b */ /* 0x003fea0003800000 */
.L_x_79426:
[----:B------:R-:W-:Y:S02]  /*61c0*/  HFMA2 R3, -RZ, RZ, 0, 2.384185791015625e-07 ;  /* 0x00000004ff037431 */ /* 0x000fe400000001ff */
[----:B------:R-:W-:Y:S01]  /*61d0*/  FADD.FTZ R250, R250, R0 ;  /* 0x00000000fafa7221 */ /* 0x000fe20000010000 */
[----:B------:R-:W-:-:S07]  /*61e0*/  MOV R0, 0xffffffff ;  /* 0xffffffff00007802 */ /* 0x000fce0000000f00 */
[----:B------:R-:W-:Y:S05]  /*61f0*/  WARPSYNC.COLLECTIVE R0, `(.L_x_79427) ;  /* 0x0000000000087348 */ /* 0x000fea0003c00000 */
[----:B------:R0:W1:Y:S02]  /*6200*/  SHFL.BFLY P1, R0, R250, R3, R2 ;  /* 0x0c000003fa007389 */ /* 0x0000640000020002 */
[----:B01----:R-:W-:Y:S05]  /*6210*/  ENDCOLLECTIVE ;  /* 0x000000000000791b */ /* 0x003fea0003800000 */
.L_x_79427:
[----:B------:R-:W-:Y:S02]  /*6220*/  HFMA2 R3, -RZ, RZ, 0, 4.76837158203125e-07 ;  /* 0x00000008ff037431 */ /* 0x000fe400000001ff */
[----:B------:R-:W-:Y:S01]  /*6230*/  FADD.FTZ R250, R250, R0 ;  /* 0x00000000fafa7221 */ /* 0x000fe20000010000 */
[----:B------:R-:W-:-:S07]  /*6240*/  MOV R0, 0xffffffff ;  /* 0xffffffff00007802 */ /* 0x000fce0000000f00 */
[----:B------:R-:W-:Y:S05]  /*6250*/  WARPSYNC.COLLECTIVE R0, `(.L_x_79428) ;  /* 0x0000000000087348 */ /* 0x000fea0003c00000 */
[----:B------:R0:W1:Y:S02]  /*6260*/  SHFL.BFLY P1, R0, R250, R3, R2 ;  /* 0x0c000003fa007389 */ /* 0x0000640000020002 */
[----:B01----:R-:W-:Y:S05]  /*6270*/  ENDCOLLECTIVE ;  /* 0x000000000000791b */ /* 0x003fea0003800000 */
.L_x_79428:
[----:B------:R-:W-:Y:S02]  /*6280*/  HFMA2 R3, -RZ, RZ, 0, 9.5367431640625e-07 ;  /* 0x00000010ff037431 */ /* 0x000fe400000001ff */
[----:B------:R-:W-:Y:S01]  /*6290*/  FADD.FTZ R250, R250, R0 ;  /* 0x00000000fafa7221 */ /* 0x000fe20000010000 */
[----:B------:R-:W-:-:S07]  /*62a0*/  MOV R0, 0xffffffff ;  /* 0xffffffff00007802 */ /* 0x000fce0000000f00 */
[----:B------:R-:W-:Y:S05]  /*62b0*/  WARPSYNC.COLLECTIVE R0, `(.L_x_79429) ;  /* 0x0000000000087348 */ /* 0x000fea0003c00000 */
[----:B------:R0:W1:Y:S02]  /*62c0*/  SHFL.BFLY P1, R0, R250, R3, R2 ;  /* 0x0c000003fa007389 */ /* 0x0000640000020002 */
[----:B01----:R-:W-:Y:S05]  /*62d0*/  ENDCOLLECTIVE ;  /* 0x000000000000791b */ /* 0x003fea0003800000 */
.L_x_79429:
[----:B------:R-:W-:Y:S05]  /*62e0*/  BRA `(.L_x_79430) ;  /* 0xffffffdc00287947 */ /* 0x000fea000383ffff */
.L_x_79431:
        /* <DEDUP_REMOVED lines=9> */
.L_x_88563:


//--------------------- .text._ZN10layer_norm13ln_fwd_kernelINS_13Kernel_traitsIfffffjLj2560ELj1ELj4ELj1ELj16ENS_18Kernel_traits_baseILj2560EfffffjLj128EEEEELb0ELb1ELb0ELb0EEEvNS_9FwdParamsE --------------------------
	.section	.text._ZN10layer_norm13ln_fwd_kernelINS_13Kernel_traitsIfffffjLj2560ELj1ELj4ELj1ELj16ENS_18Kernel_traits_baseILj2560EfffffjLj128EEEEELb0ELb1ELb0ELb0EEEvNS_9FwdParamsE,"ax",@progbits
	.align	128
        .global         _ZN10layer_norm13ln_fwd_kernelINS_13Kernel_traitsIfffffjLj2560ELj1ELj4ELj1ELj16ENS_18Kernel_traits_baseILj2560EfffffjLj128EEEEELb0ELb1ELb0ELb0EEEvNS_9FwdParamsE
        .type           _ZN10layer_norm13ln_fwd_kernelINS_13Kernel_traitsIfffffjLj2560ELj1ELj4ELj1ELj16ENS_18Kernel_traits_baseILj2560EfffffjLj128EEEEELb0ELb1ELb0ELb0EEEvNS_9FwdParamsE,@function
        .size           _ZN10layer_norm13ln_fwd_kernelINS_13Kernel_traitsIfffffjLj2560ELj1ELj4ELj1ELj16ENS_18Kernel_traits_baseILj2560EfffffjLj128EEEEELb0ELb1ELb0ELb0EEEvNS_9FwdParamsE,(.L_x_88564 - _ZN10layer_norm13ln_fwd_kernelINS_13Kernel_traitsIfffffjLj2560ELj1ELj4ELj1ELj16ENS_18Kernel_traits_baseILj2560EfffffjLj128EEEEELb0ELb1ELb0ELb0EEEvNS_9FwdParamsE)
        .other          _ZN10layer_norm13ln_fwd_kernelINS_13Kernel_traitsIfffffjLj2560ELj1ELj4ELj1ELj16ENS_18Kernel_traits_baseILj2560EfffffjLj128EEEEELb0ELb1ELb0ELb0EEEvNS_9FwdParamsE,@"STO_CUDA_ENTRY STV_DEFAULT"
_ZN10layer_norm13ln_fwd_kernelINS_13Kernel_traitsIfffffjLj2560ELj1ELj4ELj1ELj16ENS_18Kernel_traits_baseILj2560EfffffjLj128EEEEELb0ELb1ELb0ELb0EEEvNS_9FwdParamsE:
.text._ZN10layer_norm13ln_fwd_kernelINS_13Kernel_traitsIfffffjLj2560ELj1ELj4ELj1ELj16ENS_18Kernel_traits_baseILj2560EfffffjLj128EEEEELb0ELb1ELb0ELb0EEEvNS_9FwdParamsE:
        /* <DEDUP_REMOVED lines=16> */
[----:B------:R-:W2:Y:S04]  /*0100*/  LDL.64 R140, [R1+0x150] ;  /* 0x00015000018c7983 */ /* 0x000ea80000100a00 */
[----:B------:R-:W2:Y:S04]  /*0110*/  LDL.64 R142, [R1+0x158] ;  /* 0x00015800018e7983 */ /* 0x000ea80000100a00 */
[----:B------:R-:W3:Y:S04]  /*0120*/  LDL.64 R152, [R1+0x140] ;  /* 0x0001400001987983 */ /* 0x000ee80000100a00 */
[----:B------:R-:W3:Y:S01]  /*0130*/  LDL.64 R154, [R1+0x148] ;  /* 0x00014800019a7983 */ /* 0x000ee20000100a00 */
[----:B------:R-:W-:-:S02]  /*0140*/  ISETP.GE.U32.AND P0, PT, R0, 0x20, PT ;  /* 0x000000200000780c */ /* 0x000fc40003f06070 */
[----:B------:R-:W-:Y:S01]  /*0150*/  ISETP.GE.U32.AND P1, PT, R0, 0x40, PT ;  /* 0x000000400000780c */ /* 0x000fe20003f26070 */
[----:B------:R-:W4:Y:S04]  /*0160*/  LDL.64 R148, [R1+0x130] ;  /* 0x0001300001947983 */ /* 0x000f280000100a00 */
[----:B------:R-:W4:Y:S04]  /*0170*/  LDL.64 R150, [R1+0x138] ;  /* 0x0001380001967983 */ /* 0x000f280000100a00 */
[----:B------:R-:W4:Y:S02]  /*0180*/  LDL.64 R144, [R1+0x120] ;  /* 0x0001200001907983 */ /* 0x000f240000100a00 */
[----:B------:R-:W0:Y:S02]  /*0190*/  @P0 LDC.64 R4, c[0x0][0x3d0] ;  /* 0x0000f400ff040b82 */ /* 0x000e240000000a00 */
[----:B------:R-:W4:Y:S06]  /*01a0*/  LDL.64 R146, [R1+0x128] ;  /* 0x0001280001927983 */ /* 0x000f2c0000100a00 */
[----:B------:R-:W1:Y:S08]  /*01b0*/  @P0 LDC.64 R6, c[0x0][0x438] ;  /* 0x00010e00ff060b82 */ /* 0x000e700000000a00 */
[----:B------:R-:W1:Y:S01]  /*01c0*/  @P0 LDC.64 R136, c[0x0][0x3e8] ;  /* 0x0000fa00ff880b82 */ /* 0x000e620000000a00 */
[----:B0-----:R-:W-:-:S07]  /*01d0*/  @P0 IMAD.WIDE.U32 R4, R3, 0x10, R4 ;  /* 0x0000001003040825 */ /* 0x001fce00078e0004 */
[----:B------:R-:W0:Y:S01]  /*01e0*/  @P1 LDC.64 R138, c[0x0][0x3d0] ;  /* 0x0000f400ff8a1b82 */ /* 0x000e220000000a00 */
[----:B-1----:R-:W-:-:S05]  /*01f0*/  @P0 IMAD.WIDE.U32 R6, R3, 0x10, R6 ;  /* 0x0000001003060825 */ /* 0x002fca00078e0006 */
[----:B------:R1:W5:Y:S01]  /*0200*/  @P0 LDG.E.128 R8, desc[UR6][R6.64] ;  /* 0x0000000606080981 */ /* 0x000362000c1e1d00 */
[C---:B------:R-:W-:Y:S01]  /*0210*/  @P0 IMAD.WIDE.U32 R136, R3.reuse, 0x10, R136 ;  /* 0x0000001003880825 */ /* 0x040fe200078e0088 */
[----:B------:R-:W-:-:S04]  /*0220*/  @P0 LOP3.LUT R3, R3, 0x20, RZ, 0xfc, !PT ;  /* 0x0000002003030812 */ /* 0x000fc800078efcff */
[----:B------:R1:W5:Y:S01]  /*0230*/  @P0 LDG.E.128 R12, desc[UR6][R136.64] ;  /* 0x00000006880c0981 */ /* 0x000362000c1e1d00 */
[----:B0-----:R-:W-:-:S03]  /*0240*/  @P1 IMAD.WIDE.U32 R138, R3, 0x10, R138 ;  /* 0x00000010038a1825 */ /* 0x001fc600078e008a */
[----:B--2---:R-:W2:Y:S04]  /*0250*/  @P0 LDG.E.128 R140, desc[UR6][R4.64] ;  /* 0x00000006048c0981 */ /* 0x004ea8000c1e1d00 */
[----:B---3--:R-:W3:Y:S04]  /*0260*/  @P1 LDG.E.128 R152, desc[UR6][R138.64] ;  /* 0x000000068a981981 */ /* 0x008ee8000c1e1d00 */
[----:B--2---:R0:W-:Y:S04]  /*0270*/  @P0 STL.64 [R1+0x150], R140 ;  /* 0x0001508c01000387 */ /* 0x0041e80000100a00 */
[----:B------:R2:W-:Y:S01]  /*0280*/  @P0 STL.64 [R1+0x158], R142 ;  /* 0x0001588e01000387 */ /* 0x0005e20000100a00 */
[----:B------:R-:W-:Y:S01]  /*0290*/  ISETP.GE.U32.AND P0, PT, R0, 0x60, PT ;  /* 0x000000600000780c */ /* 0x000fe20003f06070 */
[----:B0-----:R-:W0:Y:S08]  /*02a0*/  @P1 LDC.64 R140, c[0x0][0x438] ;  /* 0x00010e00ff8c1b82 */ /* 0x001e300000000a00 */
[----:B--2---:R-:W2:Y:S08]  /*02b0*/  @P1 LDC.64 R142, c[0x0][0x3e8] ;  /* 0x0000fa00ff8e1b82 */ /* 0x004eb00000000a00 */
[----:B------:R-:W4:Y:S01]  /*02c0*/  @P0 LDC.64 R4, c[0x0][0x3d0] ;  /* 0x0000f400ff040b82 */ /* 0x000f220000000a00 */
[C---:B0-----:R-:W-:Y:S01]  /*02d0*/  @P1 IMAD.WIDE.U32 R140, R3.reuse, 0x10, R140 ;  /* 0x00000010038c1825 */ /* 0x041fe200078e008c */
[----:B---3--:R0:W-:Y:S06]  /*02e0*/  @P1 STL.64 [R1+0x140], R152 ;  /* 0x0001409801001387 */ /* 0x0081ec0000100a00 */
[----:B-1----:R-:W1:Y:S01]  /*02f0*/  @P0 LDC.64 R6, c[0x0][0x438] ;  /* 0x00010e00ff060b82 */ /* 0x002e620000000a00 */
[C---:B--2---:R-:W-:Y:S01]  /*0300*/  @P1 IMAD.WIDE.U32 R142, R3.reuse, 0x10, R142 ;  /* 0x00000010038e1825 */ /* 0x044fe200078e008e */
[----:B------:R-:W-:Y:S01]  /*0310*/  @P1 IADD3 R3, PT, PT, R3, 0x20, RZ ;  /* 0x0000002003031810 */ /* 0x000fe20007ffe0ff */
[----:B------:R2:W-:Y:S05]  /*0320*/  @P1 STL.64 [R1+0x148], R154 ;  /* 0x0001489a01001387 */ /* 0x0005ea0000100a00 */
[----:B------:R-:W3:Y:S01]  /*0330*/  @P0 LDC.64 R136, c[0x0][0x3e8] ;  /* 0x0000fa00ff880b82 */ /* 0x000ee20000000a00 */
[----:B0-----:R-:W3:Y:S01]  /*0340*/  LDL.64 R152, [R1+0x110] ;  /* 0x0001100001987983 */ /* 0x001ee20000100a00 */
[----:B----4-:R-:W-:-:S03]  /*0350*/  @P0 IMAD.WIDE.U32 R4, R3, 0x10, R4 ;  /* 0x0000001003040825 */ /* 0x010fc600078e0004 */
[----:B------:R0:W5:Y:S04]  /*0360*/  @P1 LDG.E.128 R16, desc[UR6][R140.64] ;  /* 0x000000068c101981 */ /* 0x000168000c1e1d00 */
[----:B------:R-:W4:Y:S04]  /*0370*/  @P0 LDG.E.128 R148, desc[UR6][R4.64] ;  /* 0x0000000604940981 */ /* 0x000f28000c1e1d00 */
[----:B--2---:R-:W2:Y:S04]  /*0380*/  LDL.64 R154, [R1+0x118] ;  /* 0x00011800019a7983 */ /* 0x004ea80000100a00 */
[----:B------:R0:W5:Y:S01]  /*0390*/  @P1 LDG.E.128 R20, desc[UR6][R142.64] ;  /* 0x000000068e141981 */ /* 0x000162000c1e1d00 */
[----:B------:R-:W-:-:S13]  /*03a0*/  ISETP.GE.U32.AND P1, PT, R0, 0x80, PT ;  /* 0x000000800000780c */ /* 0x000fda0003f26070 */
[----:B------:R-:W0:Y:S01]  /*03b0*/  @P1 LDC.64 R138, c[0x0][0x3d0] ;  /* 0x0000f400ff8a1b82 */ /* 0x000e220000000a00 */
[----:B-1----:R-:W-:-:S04]  /*03c0*/  @P0 IMAD.WIDE.U32 R6, R3, 0x10, R6 ;  /* 0x0000001003060825 */ /* 0x002fc800078e0006 */
[C---:B---3--:R-:W-:Y:S01]  /*03d0*/  @P0 IMAD.WIDE.U32 R136, R3.reuse, 0x10, R136 ;  /* 0x0000001003880825 */ /* 0x048fe200078e0088 */
[----:B------:R-:W-:Y:S01]  /*03e0*/  @P0 IADD3 R3, PT, PT, R3, 0x20, RZ ;  /* 0x0000002003030810 */ /* 0x000fe20007ffe0ff */
[----:B------:R1:W5:Y:S01]  /*03f0*/  @P0 LDG.E.128 R24, desc[UR6][R6.64] ;  /* 0x0000000606180981 */ /* 0x000362000c1e1d00 */
[----:B0-----:R-:W0:Y:S03]  /*0400*/  @P1 LDC.64 R140, c[0x0][0x438] ;  /* 0x00010e00ff8c1b82 */ /* 0x001e260000000a00 */
[----:B------:R3:W5:Y:S05]  /*0410*/  @P0 LDG.E.128 R28, desc[UR6][R136.64] ;  /* 0x00000006881c0981 */ /* 0x00076a000c1e1d00 */
[----:B------:R-:W1:Y:S01]  /*0420*/  @P1 LDC.64 R142, c[0x0][0x3e8] ;  /* 0x0000fa00ff8e1b82 */ /* 0x000e620000000a00 */
[----:B------:R-:W-:-:S05]  /*0430*/  @P1 IMAD.WIDE.U32 R138, R3, 0x10, R138 ;  /* 0x00000010038a1825 */ /* 0x000fca00078e008a */
[----:B------:R-:W2:Y:S01]  /*0440*/  @P1 LDG.E.128 R144, desc[UR6][R138.64] ;  /* 0x000000068a901981 */ /* 0x000ea2000c1e1d00 */
[----:B0-----:R-:W-:-:S05]  /*0450*/  @P1 IMAD.WIDE.U32 R140, R3, 0x10, R140 ;  /* 0x00000010038c1825 */ /* 0x001fca00078e008c */
[----:B------:R0:W5:Y:S01]  /*0460*/  @P1 LDG.E.128 R32, desc[UR6][R140.64] ;  /* 0x000000068c201981 */ /* 0x000162000c1e1d00 */
[C---:B-1----:R-:W-:Y:S01]  /*0470*/  @P1 IMAD.WIDE.U32 R142, R3.reuse, 0x10, R142 ;  /* 0x00000010038e1825 */ /* 0x042fe200078e008e */
[----:B------:R-:W-:-:S04]  /*0480*/  @P1 IADD3 R3, PT, PT, R3, 0x20, RZ ;  /* 0x0000002003031810 */ /* 0x000fc80007ffe0ff */
[----:B------:R1:W5:Y:S04]  /*0490*/  @P1 LDG.E.128 R36, desc[UR6][R142.64] ;  /* 0x000000068e241981 */ /* 0x000368000c1e1d00 */
[----:B----4-:R4:W-:Y:S04]  /*04a0*/  @P0 STL.64 [R1+0x130], R148 ;  /* 0x0001309401000387 */ /* 0x0109e80000100a00 */
[----:B------:R0:W-:Y:S01]  /*04b0*/  @P0 STL.64 [R1+0x138], R150 ;  /* 0x0001389601000387 */ /* 0x0001e20000100a00 */
[----:B------:R-:W-:-:S03]  /*04c0*/  ISETP.GE.U32.AND P0, PT, R0, 0xa0, PT ;  /* 0x000000a00000780c */ /* 0x000fc60003f06070 */
[----:B----4-:R-:W4:Y:S04]  /*04d0*/  LDL.64 R148, [R1+0x100] ;  /* 0x0001000001947983 */ /* 0x010f280000100a00 */
[----:B0-----:R-:W4:Y:S06]  /*04e0*/  LDL.64 R150, [R1+0x108] ;  /* 0x0001080001967983 */ /* 0x001f2c0000100a00 */
[----:B------:R-:W0:Y:S08]  /*04f0*/  @P0 LDC.64 R4, c[0x0][0x3d0] ;  /* 0x0000f400ff040b82 */ /* 0x000e300000000a00 */
[----:B------:R-:W1:Y:S08]  /*0500*/  @P0 LDC.64 R6, c[0x0][0x438] ;  /* 0x00010e00ff060b82 */ /* 0x000e700000000a00 */
[----:B---3--:R-:W3:Y:S01]  /*0510*/  @P0 LDC.64 R136, c[0x0][0x3e8] ;  /* 0x0000fa00ff880b82 */ /* 0x008ee20000000a00 */
[----:B0-----:R-:W-:-:S05]  /*0520*/  @P0 IMAD.WIDE.U32 R4, R3, 0x10, R4 ;  /* 0x0000001003040825 */ /* 0x001fca00078e0004 */
[----:B--2---:R-:W2:Y:S04]  /*0530*/  @P0 LDG.E.128 R152, desc[UR6][R4.64] ;  /* 0x0000000604980981 */ /* 0x004ea8000c1e1d00 */
[----:B------:R0:W-:Y:S04]  /*0540*/  @P1 STL.64 [R1+0x120], R144 ;  /* 0x0001209001001387 */ /* 0x0001e80000100a00 */
[----:B------:R1:W-:Y:S04]  /*0550*/  @P1 STL.64 [R1+0x128], R146 ;  /* 0x0001289201001387 */ /* 0x0003e80000100a00 */
[----:B0-----:R-:W2:Y:S04]  /*0560*/  LDL.64 R144, [R1+0xf0] ;  /* 0x0000f00001907983 */ /* 0x001ea80000100a00 */
[----:B-1----:R-:W2:Y:S01]  /*0570*/  LDL.64 R146, [R1+0xf8] ;  /* 0x0000f80001927983 */ /* 0x002ea20000100a00 */
[----:B------:R-:W-:-:S13]  /*0580*/  ISETP.GE.U32.AND P1, PT, R0, 0xc0, PT ;  /* 0x000000c00000780c */ /* 0x000fda0003f26070 */
[----:B------:R-:W0:Y:S01]  /*0590*/  @P1 LDC.64 R138, c[0x0][0x3d0] ;  /* 0x0000f400ff8a1b82 */ /* 0x000e220000000a00 */
[----:B------:R-:W-:-:S04]  /*05a0*/  @P0 IMAD.WIDE.U32 R6, R3, 0x10, R6 ;  /* 0x0000001003060825 */ /* 0x000fc800078e0006 */
[C---:B---3--:R-:W-:Y:S01]  /*05b0*/  @P0 IMAD.WIDE.U32 R136, R3.reuse, 0x10, R136 ;  /* 0x0000001003880825 */ /* 0x048fe200078e0088 */
[----:B------:R-:W-:Y:S01]  /*05c0*/  @P0 IADD3 R3, PT, PT, R3, 0x20, RZ ;  /* 0x0000002003030810 */ /* 0x000fe20007ffe0ff */
[----:B------:R1:W5:Y:S01]  /*05d0*/  @P0 LDG.E.128 R40, desc[UR6][R6.64] ;  /* 0x0000000606280981 */ /* 0x000362000c1e1d00 */
[----:B------:R-:W3:Y:S03]  /*05e0*/  @P1 LDC.64 R140, c[0x0][0x438] ;  /* 0x00010e00ff8c1b82 */ /* 0x000ee60000000a00 */
[----:B------:R1:W5:Y:S05]  /*05f0*/  @P0 LDG.E.128 R44, desc[UR6][R136.64] ;  /* 0x00000006882c0981 */ /* 0x00036a000c1e1d00 */
[----:B------:R-:W1:Y:S01]  /*0600*/  @P1 LDC.64 R142, c[0x0][0x3e8] ;  /* 0x0000fa00ff8e1b82 */ /* 0x000e620000000a00 */
[----:B0-----:R-:W-:-:S04]  /*0610*/  @P1 IMAD.WIDE.U32 R138, R3, 0x10, R138 ;  /* 0x00000010038a1825 */ /* 0x001fc800078e008a */
[----:B---3--:R-:W-:-:S05]  /*0620*/  @P1 IMAD.WIDE.U32 R140, R3, 0x10, R140 ;  /* 0x00000010038c1825 */ /* 0x008fca00078e008c */
[----:B------:R0:W5:Y:S01]  /*0630*/  @P1 LDG.E.128 R48, desc[UR6][R140.64] ;  /* 0x000000068c301981 */ /* 0x000162000c1e1d00 */
[C---:B-1----:R-:W-:Y:S01]  /*0640*/  @P1 IMAD.WIDE.U32 R142, R3.reuse, 0x10, R142 ;  /* 0x00000010038e1825 */ /* 0x042fe200078e008e */
[----:B------:R-:W-:-:S04]  /*0650*/  @P1 IADD3 R3, PT, PT, R3, 0x20, RZ ;  /* 0x0000002003031810 */ /* 0x000fc80007ffe0ff */
[----:B------:R1:W5:Y:S04]  /*0660*/  @P1 LDG.E.128 R52, desc[UR6][R142.64] ;  /* 0x000000068e341981 */ /* 0x000368000c1e1d00 */
[----:B----4-:R-:W3:Y:S04]  /*0670*/  @P1 LDG.E.128 R148, desc[UR6][R138.64] ;  /* 0x000000068a941981 */ /* 0x010ee8000c1e1d00 */
[----:B--2---:R2:W-:Y:S04]  /*0680*/  @P0 STL.64 [R1+0x110], R152 ;  /* 0x0001109801000387 */ /* 0x0045e80000100a00 */
[----:B------:R4:W-:Y:S01]  /*0690*/  @P0 STL.64 [R1+0x118], R154 ;  /* 0x0001189a01000387 */ /* 0x0009e20000100a00 */
[----:B------:R-:W-:-:S03]  /*06a0*/  ISETP.GE.U32.AND P0, PT, R0, 0xe0, PT ;  /* 0x000000e00000780c */ /* 0x000fc60003f06070 */
[----:B--2---:R-:W2:Y:S04]  /*06b0*/  LDL.64 R152, [R1+0xe0] ;  /* 0x0000e00001987983 */ /* 0x004ea80000100a00 */
[----:B----4-:R-:W2:Y:S06]  /*06c0*/  LDL.64 R154, [R1+0xe8] ;  /* 0x0000e800019a7983 */ /* 0x010eac0000100a00 */
[----:B------:R-:W4:Y:S08]  /*06d0*/  @P0 LDC.64 R4, c[0x0][0x3d0] ;  /* 0x0000f400ff040b82 */ /* 0x000f300000000a00 */
[----:B------:R-:W0:Y:S08]  /*06e0*/  @P0 LDC.64 R6, c[0x0][0x438] ;  /* 0x00010e00ff060b82 */ /* 0x000e300000000a00 */
[----:B------:R-:W1:Y:S01]  /*06f0*/  @P0 LDC.64 R136, c[0x0][0x3e8] ;  /* 0x0000fa00ff880b82 */ /* 0x000e620000000a00 */
[----:B----4-:R-:W-:-:S05]  /*0700*/  @P0 IMAD.WIDE.U32 R4, R3, 0x10, R4 ;  /* 0x0000001003040825 */ /* 0x010fca00078e0004 */
[----:B------:R-:W4:Y:S01]  /*0710*/  @P0 LDG.E.128 R144, desc[UR6][R4.64] ;  /* 0x0000000604900981 */ /* 0x000f22000c1e1d00 */
[----:B0-----:R-:W-:-:S05]  /*0720*/  @P0 IMAD.WIDE.U32 R6, R3, 0x10, R6 ;  /* 0x0000001003060825 */ /* 0x001fca00078e0006 */
[----:B------:R0:W5:Y:S01]  /*0730*/  @P0 LDG.E.128 R56, desc[UR6][R6.64] ;  /* 0x0000000606380981 */ /* 0x000162000c1e1d00 */
[C---:B-1----:R-:W-:Y:S01]  /*0740*/  @P0 IMAD.WIDE.U32 R136, R3.reuse, 0x10, R136 ;  /* 0x0000001003880825 */ /* 0x042fe200078e0088 */
[----:B------:R-:W-:-:S04]  /*0750*/  @P0 IADD3 R3, PT, PT, R3, 0x20, RZ ;  /* 0x0000002003030810 */ /* 0x000fc80007ffe0ff */
[----:B------:R1:W5:Y:S04]  /*0760*/  @P0 LDG.E.128 R60, desc[UR6][R136.64] ;  /* 0x00000006883c0981 */ /* 0x000368000c1e1d00 */
[----:B---3--:R3:W-:Y:S04]  /*0770*/  @P1 STL.64 [R1+0x100], R148 ;  /* 0x0001009401001387 */ /* 0x0087e80000100a00 */
[----:B------:R0:W-:Y:S01]  /*0780*/  @P1 STL.64 [R1+0x108], R150 ;  /* 0x0001089601001387 */ /* 0x0001e20000100a00 */
[----:B------:R-:W-:-:S03]  /*0790*/  ISETP.GE.U32.AND P1, PT, R0, 0x100, PT ;  /* 0x000001000000780c */ /* 0x000fc60003f26070 */
[----:B---3--:R-:W3:Y:S04]  /*07a0*/  LDL.64 R148, [R1+0xd0] ;  /* 0x0000d00001947983 */ /* 0x008ee80000100a00 */
[----:B0-----:R-:W3:Y:S06]  /*07b0*/  LDL.64 R150, [R1+0xd8] ;  /* 0x0000d80001967983 */ /* 0x001eec0000100a00 */
[----:B------:R-:W0:Y:S08]  /*07c0*/  @P1 LDC.64 R138, c[0x0][0x3d0] ;  /* 0x0000f400ff8a1b82 */ /* 0x000e300000000a00 */
[----:B------:R-:W1:Y:S08]  /*07d0*/  @P1 LDC.64 R140, c[0x0][0x438] ;  /* 0x00010e00ff8c1b82 */ /* 0x000e700000000a00 */
[----:B------:R-:W1:Y:S01]  /*07e0*/  @P1 LDC.64 R142, c[0x0][0x3e8] ;  /* 0x0000fa00ff8e1b82 */ /* 0x000e620000000a00 */
[----:B0-----:R-:W-:-:S05]  /*07f0*/  @P1 IMAD.WIDE.U32 R138, R3, 0x10, R138 ;  /* 0x00000010038a1825 */ /* 0x001fca00078e008a */
[----:B--2---:R-:W2:Y:S04]  /*0800*/  @P1 LDG.E.128 R152, desc[UR6][R138.64] ;  /* 0x000000068a981981 */ /* 0x004ea8000c1e1d00 */
[----:B----4-:R0:W-:Y:S04]  /*0810*/  @P0 STL.64 [R1+0xf0], R144 ;  /* 0x0000f09001000387 */ /* 0x0101e80000100a00 */
[----:B------:R4:W-:Y:S04]  /*0820*/  @P0 STL.64 [R1+0xf8], R146 ;  /* 0x0000f89201000387 */ /* 0x0009e80000100a00 */
[----:B0-----:R-:W2:Y:S04]  /*0830*/  LDL.64 R144, [R1+0xc0] ;  /* 0x0000c00001907983 */ /* 0x001ea80000100a00 */
[----:B----4-:R-:W4:Y:S01]  /*0840*/  LDL.64 R146, [R1+0xc8] ;  /* 0x0000c80001927983 */ /* 0x010f220000100a00 */
[----:B------:R-:W-:-:S13]  /*0850*/  ISETP.GE.U32.AND P0, PT, R0, 0x120, PT ;  /* 0x000001200000780c */ /* 0x000fda0003f06070 */
[----:B------:R-:W0:Y:S01]  /*0860*/  @P0 LDC.64 R4, c[0x0][0x3d0] ;  /* 0x0000f400ff040b82 */ /* 0x000e220000000a00 */
[----:B-1----:R-:W-:-:S04]  /*0870*/  @P1 IMAD.WIDE.U32 R140, R3, 0x10, R140 ;  /* 0x00000010038c1825 */ /* 0x002fc800078e008c */
[C---:B------:R-:W-:Y:S01]  /*0880*/  @P1 IMAD.WIDE.U32 R142, R3.reuse, 0x10, R142 ;  /* 0x00000010038e1825 */ /* 0x040fe200078e008e */
[----:B------:R-:W-:Y:S01]  /*0890*/  @P1 IADD3 R3, PT, PT, R3, 0x20, RZ ;  /* 0x0000002003031810 */ /* 0x000fe20007ffe0ff */
[----:B------:R1:W5:Y:S01]  /*08a0*/  @P1 LDG.E.128 R64, desc[UR6][R140.64] ;  /* 0x000000068c401981 */ /* 0x000362000c1e1d00 */
[----:B------:R-:W1:Y:S03]  /*08b0*/  @P0 LDC.64 R6, c[0x0][0x438] ;  /* 0x00010e00ff060b82 */ /* 0x000e660000000a00 */
[----:B------:R2:W5:Y:S05]  /*08c0*/  @P1 LDG.E.128 R68, desc[UR6][R142.64] ;  /* 0x000000068e441981 */ /* 0x00056a000c1e1d00 */
[----:B------:R-:W1:Y:S01]  /*08d0*/  @P0 LDC.64 R136, c[0x0][0x3e8] ;  /* 0x0000fa00ff880b82 */ /* 0x000e620000000a00 */
[----:B0-----:R-:W-:-:S04]  /*08e0*/  @P0 IMAD.WIDE.U32 R4, R3, 0x10, R4 ;  /* 0x0000001003040825 */ /* 0x001fc800078e0004 */
[----:B-1----:R-:W-:-:S05]  /*08f0*/  @P0 IMAD.WIDE.U32 R6, R3, 0x10, R6 ;  /* 0x0000001003060825 */ /* 0x002fca00078e0006 */
[----:B------:R0:W5:Y:S01]  /*0900*/  @P0 LDG.E.128 R72, desc[UR6][R6.64] ;  /* 0x0000000606480981 */ /* 0x000162000c1e1d00 */
[C---:B------:R-:W-:Y:S01]  /*0910*/  @P0 IMAD.WIDE.U32 R136, R3.reuse, 0x10, R136 ;  /* 0x0000001003880825 */ /* 0x040fe200078e0088 */
[----:B------:R-:W-:-:S04]  /*0920*/  @P0 IADD3 R3, PT, PT, R3, 0x20, RZ ;  /* 0x0000002003030810 */ /* 0x000fc80007ffe0ff */
[----:B------:R1:W5:Y:S04]  /*0930*/  @P0 LDG.E.128 R76, desc[UR6][R136.64] ;  /* 0x00000006884c0981 */ /* 0x000368000c1e1d00 */
[----:B---3--:R-:W3:Y:S04]  /*0940*/  @P0 LDG.E.128 R148, desc[UR6][R4.64] ;  /* 0x0000000604940981 */ /* 0x008ee8000c1e1d00 */
[----:B--2---:R2:W-:Y:S04]  /*0950*/  @P1 STL.64 [R1+0xe0], R152 ;  /* 0x0000e09801001387 */ /* 0x0045e80000100a00 */
[----:B------:R0:W-:Y:S01]  /*0960*/  @P1 STL.64 [R1+0xe8], R154 ;  /* 0x0000e89a01001387 */ /* 0x0001e20000100a00 */
[----:B------:R-:W-:-:S03]  /*0970*/  ISETP.GE.U32.AND P1, PT, R0, 0x140, PT ;  /* 0x000001400000780c */ /* 0x000fc60003f26070 */
[----:B--2---:R-:W2:Y:S04]  /*0980*/  LDL.64 R152, [R1+0xb0] ;  /* 0x0000b00001987983 */ /* 0x004ea80000100a00 */
[----:B0-----:R-:W2:Y:S06]  /*0990*/  LDL.64 R154, [R1+0xb8] ;  /* 0x0000b800019a7983 */ /* 0x001eac0000100a00 */
[----:B------:R-:W0:Y:S08]  /*09a0*/  @P1 LDC.64 R138, c[0x0][0x3d0] ;  /* 0x0000f400ff8a1b82 */ /* 0x000e300000000a00 */
[----:B------:R-:W1:Y:S08]  /*09b0*/  @P1 LDC.64 R140, c[0x0][0x438] ;  /* 0x00010e00ff8c1b82 */ /* 0x000e700000000a00 */
[----:B------:R-:W1:Y:S01]  /*09c0*/  @P1 LDC.64 R142, c[0x0][0x3e8] ;  /* 0x0000fa00ff8e1b82 */ /* 0x000e620000000a00 */
[----:B0-----:R-:W-:-:S05]  /*09d0*/  @P1 IMAD.WIDE.U32 R138, R3, 0x10, R138 ;  /* 0x00000010038a1825 */ /* 0x001fca00078e008a */
[----:B----4-:R-:W4:Y:S01]  /*09e0*/  @P1 LDG.E.128 R144, desc[UR6][R138.64] ;  /* 0x000000068a901981 */ /* 0x010f22000c1e1d00 */
[----:B-1----:R-:W-:-:S05]  /*09f0*/  @P1 IMAD.WIDE.U32 R140, R3, 0x10, R140 ;  /* 0x00000010038c1825 */ /* 0x002fca00078e008c */
[----:B------:R0:W5:Y:S01]  /*0a00*/  @P1 LDG.E.128 R80, desc[UR6][R140.64] ;  /* 0x000000068c501981 */ /* 0x000162000c1e1d00 */
[C---:B------:R-:W-:Y:S01]  /*0a10*/  @P1 IMAD.WIDE.U32 R142, R3.reuse, 0x10, R142 ;  /* 0x00000010038e1825 */ /* 0x040fe200078e008e */
        /* <DEDUP_REMOVED lines=80> */
[----:B------:R-:W3:Y:S04]  /*0f20*/  LDL.64 R160, [R1] ;  /* 0x0000000001a07983 */ /* 0x000ee80000100a00 */
[----:B------:R-:W3:Y:S04]  /*0f30*/  LDL.64 R162, [R1+0x8] ;  /* 0x0000080001a27983 */ /* 0x000ee80000100a00 */
[----:B------:R-:W3:Y:S02]  /*0f40*/  LDL.64 R164, [R1+0x50] ;  /* 0x0000500001a47983 */ /* 0x000ee40000100a00 */
[----:B------:R-:W1:Y:S02]  /*0f50*/  @P1 LDC.64 R138, c[0x0][0x3d0] ;  /* 0x0000f400ff8a1b82 */ /* 0x000e640000000a00 */
[----:B------:R-:W3:Y:S04]  /*0f60*/  LDL.64 R166, [R1+0x58] ;  /* 0x0000580001a67983 */ /* 0x000ee80000100a00 */
[----:B------:R-:W3:Y:S02]  /*0f70*/  LDL.64 R156, [R1+0x40] ;  /* 0x00004000019c7983 */ /* 0x000ee40000100a00 */
[----:B------:R-:W4:Y:S02]  /*0f80*/  @P1 LDC.64 R140, c[0x0][0x438] ;  /* 0x00010e00ff8c1b82 */ /* 0x000f240000000a00 */
[----:B------:R-:W3:Y:S04]  /*0f90*/  LDL.64 R158, [R1+0x48] ;  /* 0x00004800019e7983 */ /* 0x000ee80000100a00 */
[----:B--2---:R-:W2:Y:S02]  /*0fa0*/  LDL.64 R152, [R1+0x10] ;  /* 0x0000100001987983 */ /* 0x004ea40000100a00 */
[----:B------:R-:W4:Y:S02]  /*0fb0*/  @P1 LDC.64 R142, c[0x0][0x3e8] ;  /* 0x0000fa00ff8e1b82 */ /* 0x000f240000000a00 */
[----:B0-----:R-:W2:Y:S01]  /*0fc0*/  LDL.64 R154, [R1+0x18] ;  /* 0x00001800019a7983 */ /* 0x001ea20000100a00 */
[----:B-1----:R-:W-:-:S05]  /*0fd0*/  @P1 IMAD.WIDE.U32 R138, R3, 0x10, R138 ;  /* 0x00000010038a1825 */ /* 0x002fca00078e008a */
[----:B----4-:R-:W4:Y:S01]  /*0fe0*/  @P1 LDG.E.128 R144, desc[UR6][R138.64] ;  /* 0x000000068a901981 */ /* 0x010f22000c1e1d00 */
[----:B------:R-:W-:-:S05]  /*0ff0*/  @P1 IMAD.WIDE.U32 R140, R3, 0x10, R140 ;  /* 0x00000010038c1825 */ /* 0x000fca00078e008c */
        /* <DEDUP_REMOVED lines=11> */
[----:B------:R-:W2:Y:S01]  /*10b0*/  @P0 LDC.64 R136, c[0x0][0x3e8] ;  /* 0x0000fa00ff880b82 */ /* 0x000ea20000000a00 */
[----:B0-----:R-:W-:-:S05]  /*10c0*/  @P0 IMAD.WIDE.U32 R6, R3, 0x10, R6 ;  /* 0x0000001003060825 */ /* 0x001fca00078e0006 */
[----:B------:R-:W3:Y:S01]  /*10d0*/  @P0 LDG.E.128 R160, desc[UR6][R6.64] ;  /* 0x0000000606a00981 */ /* 0x000ee2000c1e1d00 */
[----:B-1----:R-:W-:-:S05]  /*10e0*/  @P0 IMAD.WIDE.U32 R4, R3, 0x10, R4 ;  /* 0x0000001003040825 */ /* 0x002fca00078e0004 */
[----:B------:R-:W3:Y:S04]  /*10f0*/  @P0 LDG.E.128 R164, desc[UR6][R4.64] ;  /* 0x0000000604a40981 */ /* 0x000ee8000c1e1d00 */
[----:B----4-:R0:W-:Y:S04]  /*1100*/  @P1 STL.64 [R1+0x60], R144 ;  /* 0x0000609001001387 */ /* 0x0101e80000100a00 */
[----:B------:R1:W-:Y:S04]  /*1110*/  @P1 STL.64 [R1+0x68], R146 ;  /* 0x0000689201001387 */ /* 0x0003e80000100a00 */
[----:B0-----:R-:W4:Y:S04]  /*1120*/  LDL.64 R144, [R1+0x20] ;  /* 0x0000200001907983 */ /* 0x001f280000100a00 */
[----:B-1----:R-:W4:Y:S01]  /*1130*/  LDL.64 R146, [R1+0x28] ;  /* 0x0000280001927983 */ /* 0x002f220000100a00 */
[----:B------:R-:W-:Y:S01]  /*1140*/  ISETP.GE.U32.AND P1, PT, R0, 0x240, PT ;  /* 0x000002400000780c */ /* 0x000fe20003f26070 */
[C---:B--2---:R-:W-:Y:S01]  /*1150*/  @P0 IMAD.WIDE.U32 R136, R3.reuse, 0x10, R136 ;  /* 0x0000001003880825 */ /* 0x044fe200078e0088 */
[----:B------:R-:W-:-:S04]  /*1160*/  @P0 IADD3 R3, PT, PT, R3, 0x20, RZ ;  /* 0x0000002003030810 */ /* 0x000fc80007ffe0ff */
[----:B------:R0:W5:Y:S07]  /*1170*/  @P0 LDG.E.128 R124, desc[UR6][R136.64] ;  /* 0x00000006887c0981 */ /* 0x00016e000c1e1d00 */
[----:B------:R-:W1:Y:S08]  /*1180*/  @P1 LDC.64 R138, c[0x0][0x3d0] ;  /* 0x0000f400ff8a1b82 */ /* 0x000e700000000a00 */
[----:B------:R-:W2:Y:S08]  /*1190*/  @P1 LDC.64 R140, c[0x0][0x438] ;  /* 0x00010e00ff8c1b82 */ /* 0x000eb00000000a00 */
[----:B------:R-:W0:Y:S01]  /*11a0*/  @P1 LDC.64 R142, c[0x0][0x3e8] ;  /* 0x0000fa00ff8e1b82 */ /* 0x000e220000000a00 */
[----:B-1----:R-:W-:-:S05]  /*11b0*/  @P1 IMAD.WIDE.U32 R138, R3, 0x10, R138 ;  /* 0x00000010038a1825 */ /* 0x002fca00078e008a */
[----:B------:R-:W4:Y:S01]  /*11c0*/  @P1 LDG.E.128 R156, desc[UR6][R138.64] ;  /* 0x000000068a9c1981 */ /* 0x000f22000c1e1d00 */
[----:B--2---:R-:W-:-:S05]  /*11d0*/  @P1 IMAD.WIDE.U32 R140, R3, 0x10, R140 ;  /* 0x00000010038c1825 */ /* 0x004fca00078e008c */
[----:B------:R-:W2:Y:S01]  /*11e0*/  @P1 LDG.E.128 R152, desc[UR6][R140.64] ;  /* 0x000000068c981981 */ /* 0x000ea2000c1e1d00 */
[C---:B0-----:R-:W-:Y:S01]  /*11f0*/  @P1 IMAD.WIDE.U32 R142, R3.reuse, 0x10, R142 ;  /* 0x00000010038e1825 */ /* 0x041fe200078e008e */
[----:B------:R-:W-:-:S04]  /*1200*/  @P1 IADD3 R3, PT, PT, R3, 0x20, RZ ;  /* 0x0000002003031810 */ /* 0x000fc80007ffe0ff */
[----:B------:R1:W5:Y:S04]  /*1210*/  @P1 LDG.E.128 R128, desc[UR6][R142.64] ;  /* 0x000000068e801981 */ /* 0x000368000c1e1d00 */
[----:B---3--:R1:W-:Y:S04]  /*1220*/  @P0 STL.64 [R1], R160 ;  /* 0x000000a001000387 */ /* 0x0083e80000100a00 */
[----:B------:R1:W-:Y:S04]  /*1230*/  @P0 STL.64 [R1+0x8], R162 ;  /* 0x000008a201000387 */ /* 0x0003e80000100a00 */
[----:B------:R1:W-:Y:S04]  /*1240*/  @P0 STL.64 [R1+0x50], R164 ;  /* 0x000050a401000387 */ /* 0x0003e80000100a00 */
[----:B------:R1:W-:Y:S01]  /*1250*/  @P0 STL.64 [R1+0x58], R166 ;  /* 0x000058a601000387 */ /* 0x0003e20000100a00 */
[----:B------:R-:W-:-:S13]  /*1260*/  ISETP.GE.U32.AND P0, PT, R0, 0x260, PT ;  /* 0x000002600000780c */ /* 0x000fda0003f06070 */
[----:B------:R-:W0:Y:S08]  /*1270*/  @P0 LDC.64 R6, c[0x0][0x438] ;  /* 0x00010e00ff060b82 */ /* 0x000e300000000a00 */
[----:B------:R-:W3:Y:S08]  /*1280*/  @P0 LDC.64 R4, c[0x0][0x3d0] ;  /* 0x0000f400ff040b82 */ /* 0x000ef00000000a00 */
[----:B------:R-:W1:Y:S01]  /*1290*/  @P0 LDC.64 R136, c[0x0][0x3e8] ;  /* 0x0000fa00ff880b82 */ /* 0x000e620000000a00 */
[----:B0-----:R-:W-:-:S05]  /*12a0*/  @P0 IMAD.WIDE.U32 R6, R3, 0x10, R6 ;  /* 0x0000001003060825 */ /* 0x001fca00078e0006 */
[----:B----4-:R-:W4:Y:S01]  /*12b0*/  @P0 LDG.E.128 R144, desc[UR6][R6.64] ;  /* 0x0000000606900981 */ /* 0x010f22000c1e1d00 */
[----:B---3--:R-:W-:-:S05]  /*12c0*/  @P0 IMAD.WIDE.U32 R4, R3, 0x10, R4 ;  /* 0x0000001003040825 */ /* 0x008fca00078e0004 */
[----:B------:R-:W3:Y:S01]  /*12d0*/  @P0 LDG.E.128 R148, desc[UR6][R4.64] ;  /* 0x0000000604940981 */ /* 0x000ee2000c1e1d00 */
[----:B-1----:R-:W-:-:S05]  /*12e0*/  @P0 IMAD.WIDE.U32 R136, R3, 0x10, R136 ;  /* 0x0000001003880825 */ /* 0x002fca00078e0088 */
[----:B------:R1:W5:Y:S04]  /*12f0*/  @P0 LDG.E.128 R132, desc[UR6][R136.64] ;  /* 0x0000000688840981 */ /* 0x000368000c1e1d00 */
[----:B--2---:R1:W-:Y:S04]  /*1300*/  @P1 STL.64 [R1+0x10], R152 ;  /* 0x0000109801001387 */ /* 0x0043e80000100a00 */
[----:B------:R1:W-:Y:S04]  /*1310*/  @P1 STL.64 [R1+0x18], R154 ;  /* 0x0000189a01001387 */ /* 0x0003e80000100a00 */
[----:B------:R1:W-:Y:S04]  /*1320*/  @P1 STL.64 [R1+0x40], R156 ;  /* 0x0000409c01001387 */ /* 0x0003e80000100a00 */
[----:B------:R1:W-:Y:S01]  /*1330*/  @P1 STL.64 [R1+0x48], R158 ;  /* 0x0000489e01001387 */ /* 0x0003e20000100a00 */
[----:B------:R-:W-:-:S02]  /*1340*/  ISETP.GE.U32.AND P1, PT, R0, 0x280, PT ;  /* 0x000002800000780c */ /* 0x000fc40003f26070 */
[----:B------:R-:W-:Y:S01]  /*1350*/  @P0 IADD3 R3, PT, PT, R3, 0x20, RZ ;  /* 0x0000002003030810 */ /* 0x000fe20007ffe0ff */
[----:B----4-:R1:W-:Y:S04]  /*1360*/  @P0 STL.64 [R1+0x20], R144 ;  /* 0x0000209001000387 */ /* 0x0103e80000100a00 */
[----:B------:R1:W-:Y:S04]  /*1370*/  @P0 STL.64 [R1+0x28], R146 ;  /* 0x0000289201000387 */ /* 0x0003e80000100a00 */
[----:B---3--:R1:W-:Y:S04]  /*1380*/  @P0 STL.64 [R1+0x30], R148 ;  /* 0x0000309401000387 */ /* 0x0083e80000100a00 */
[----:B------:R1:W-:Y:S01]  /*1390*/  @P0 STL.64 [R1+0x38], R150 ;  /* 0x0000389601000387 */ /* 0x0003e20000100a00 */
[----:B------:R-:W-:Y:S05]  /*13a0*/  @!P1 BRA `(.L_x_79434) ;  /* 0x0000001c00449947 */ /* 0x000fea0003800000 */
[----:B-1----:R-:W0:Y:S08]  /*13b0*/  LDC.64 R136, c[0x0][0x3e8] ;  /* 0x0000fa00ff887b82 */ /* 0x002e300000000a00 */
[----:B------:R-:W1:Y:S08]  /*13c0*/  LDC.64 R140, c[0x0][0x3d0] ;  /* 0x0000f400ff8c7b82 */ /* 0x000e700000000a00 */
[----:B------:R-:W2:Y:S01]  /*13d0*/  LDC.64 R144, c[0x0][0x438] ;  /* 0x00010e00ff907b82 */ /* 0x000ea20000000a00 */
[----:B0-----:R-:W-:-:S06]  /*13e0*/  IMAD.WIDE.U32 R136, R3, 0x10, R136 ;  /* 0x0000001003887825 */ /* 0x001fcc00078e0088 */
[----:B------:R-:W5:Y:S01]  /*13f0*/  LDG.E.128 R136, desc[UR6][R136.64] ;  /* 0x0000000688887981 */ /* 0x000f62000c1e1d00 */
[----:B-1----:R-:W-:-:S06]  /*1400*/  IMAD.WIDE.U32 R140, R3, 0x10, R140 ;  /* 0x00000010038c7825 */ /* 0x002fcc00078e008c */
[----:B------:R-:W5:Y:S01]  /*1410*/  LDG.E.128 R140, desc[UR6][R140.64] ;  /* 0x000000068c8c7981 */ /* 0x000f62000c1e1d00 */
[----:B--2---:R-:W-:-:S06]  /*1420*/  IMAD.WIDE.U32 R144, R3, 0x10, R144 ;  /* 0x0000001003907825 */ /* 0x004fcc00078e0090 */
[----:B------:R-:W5:Y:S01]  /*1430*/  LDG.E.128 R144, desc[UR6][R144.64] ;  /* 0x0000000690907981 */ /* 0x000f62000c1e1d00 */
[----:B------:R-:W-:Y:S05]  /*1440*/  BRA `(.L_x_79434) ;  /* 0x0000001c001c7947 */ /* 0x000fea0003800000 */
.L_x_79433:
        /* <DEDUP_REMOVED lines=9> */
[----:B------:R-:W4:Y:S01]  /*14e0*/  LDL R174, [R1+0x14c] ;  /* 0x00014c0001ae7983 */ /* 0x000f220000100800 */
[----:B------:R-:W-:-:S03]  /*14f0*/  ISETP.GE.U32.AND P3, PT, R0, 0x40, PT ;  /* 0x000000400000780c */ /* 0x000fc60003f66070 */
[----:B------:R-:W4:Y:S02]  /*1500*/  LDL R148, [R1+0x90] ;  /* 0x0000900001947983 */ /* 0x000f240000100800 */
[----:B------:R-:W1:Y:S02]  /*1510*/  @P2 LDC.64 R6, c[0x0][0x3e8] ;  /* 0x0000fa00ff062b82 */ /* 0x000e640000000a00 */
[----:B------:R-:W4:Y:S04]  /*1520*/  LDL R151, [R1+0x94] ;  /* 0x0000940001977983 */ /* 0x000f280000100800 */
[----:B------:R-:W4:Y:S02]  /*1530*/  LDL R150, [R1+0x98] ;  /* 0x0000980001967983 */ /* 0x000f240000100800 */
[----:B------:R-:W2:Y:S02]  /*1540*/  @P3 LDC.64 R8, c[0x0][0x3d0] ;  /* 0x0000f400ff083b82 */ /* 0x000ea40000000a00 */
        /* <DEDUP_REMOVED lines=26> */
[----:B------:R-:W0:Y:S01]  /*16f0*/  @P3 LDC.64 R10, c[0x0][0x3e8] ;  /* 0x0000fa00ff0a3b82 */ /* 0x000e220000000a00 */
[----:B--2---:R-:W2:Y:S01]  /*1700*/  @P2 LDG.E.128 R180, desc[UR6][R4.64] ;  /* 0x0000000604b42981 */ /* 0x004ea2000c1e1d00 */
[----:B------:R-:W-:-:S09]  /*1710*/  @P2 LOP3.LUT R3, R3, 0x20, RZ, 0xfc, !PT ;  /* 0x0000002003032812 */ /* 0x000fd200078efcff */
[----:B------:R-:W1:Y:S01]  /*1720*/  @P4 LDC.64 R16, c[0x0][0x3d0] ;  /* 0x0000f400ff104b82 */ /* 0x000e620000000a00 */
[----:B------:R-:W-:Y:S01]  /*1730*/  ISETP.GE.U32.AND P5, PT, R0, 0x80, PT ;  /* 0x000000800000780c */ /* 0x000fe20003fa6070 */
[----:B------:R1:W5:Y:S01]  /*1740*/  @P2 LDG.E.128 R12, desc[UR6][R6.64] ;  /* 0x00000006060c2981 */ /* 0x000362000c1e1d00 */
[----:B------:R-:W-:-:S05]  /*1750*/  @P3 IMAD.WIDE.U32 R8, R3, 0x10, R8 ;  /* 0x0000001003083825 */ /* 0x000fca00078e0008 */
[----:B------:R-:W1:Y:S01]  /*1760*/  @P4 LDC.64 R18, c[0x0][0x3e8] ;  /* 0x0000fa00ff124b82 */ /* 0x000e620000000a00 */
[----:B--2---:R3:W-:Y:S01]  /*1770*/  @P2 STL.64 [R1+0x150], R180 ;  /* 0x000150b401002387 */ /* 0x0047e20000100a00 */
[----:B0-----:R-:W-:-:S06]  /*1780*/  @P3 IMAD.WIDE.U32 R10, R3, 0x10, R10 ;  /* 0x00000010030a3825 */ /* 0x001fcc00078e000a */
[----:B------:R-:W0:Y:S01]  /*1790*/  @P5 LDC.64 R24, c[0x0][0x3d0] ;  /* 0x0000f400ff185b82 */ /* 0x000e220000000a00 */
[----:B------:R2:W-:Y:S01]  /*17a0*/  @P2 STL.64 [R1+0x158], R182 ;  /* 0x000158b601002387 */ /* 0x0005e20000100a00 */
[----:B------:R-:W-:-:S06]  /*17b0*/  ISETP.GE.U32.AND P6, PT, R0, 0xa0, PT ;  /* 0x000000a00000780c */ /* 0x000fcc0003fc6070 */
[----:B------:R-:W0:Y:S01]  /*17c0*/  @P5 LDC.64 R26, c[0x0][0x3e8] ;  /* 0x0000fa00ff1a5b82 */ /* 0x000e220000000a00 */
[----:B---3--:R-:W-:Y:S01]  /*17d0*/  MOV R180, R177 ;  /* 0x000000b100b47202 */ /* 0x008fe20000000f00 */
[----:B------:R3:W5:Y:S01]  /*17e0*/  @P3 LDG.E.128 R20, desc[UR6][R10.64] ;  /* 0x000000060a143981 */ /* 0x000762000c1e1d00 */
[----:B----4-:R-:W-:Y:S02]  /*17f0*/  MOV R181, R176 ;  /* 0x000000b000b57202 */ /* 0x010fe40000000f00 */
[----:B--2---:R-:W-:Y:S02]  /*1800*/  MOV R182, R175 ;  /* 0x000000af00b67202 */ /* 0x004fe40000000f00 */
[----:B------:R-:W-:Y:S01]  /*1810*/  MOV R183, R174 ;  /* 0x000000ae00b77202 */ /* 0x000fe20000000f00 */
[----:B------:R-:W2:Y:S05]  /*1820*/  @P6 LDC.64 R32, c[0x0][0x3d0] ;  /* 0x0000f400ff206b82 */ /* 0x000eaa0000000a00 */
[----:B------:R-:W4:Y:S01]  /*1830*/  @P3 LDG.E.128 R180, desc[UR6][R8.64] ;  /* 0x0000000608b43981 */ /* 0x000f22000c1e1d00 */
[----:B------:R-:W-:-:S02]  /*1840*/  MOV R176, R173 ;  /* 0x000000ad00b07202 */ /* 0x000fc40000000f00 */
[----:B------:R-:W-:Y:S01]  /*1850*/  MOV R175, R172 ;  /* 0x000000ac00af7202 */ /* 0x000fe20000000f00 */
[----:B------:R-:W3:Y:S01]  /*1860*/  @P6 LDC.64 R34, c[0x0][0x3e8] ;  /* 0x0000fa00ff226b82 */ /* 0x000ee20000000a00 */
[----:B------:R-:W-:Y:S02]  /*1870*/  MOV R174, R171 ;  /* 0x000000ab00ae7202 */ /* 0x000fe40000000f00 */
[----:B------:R-:W-:Y:S02]  /*1880*/  MOV R177, R170 ;  /* 0x000000aa00b17202 */ /* 0x000fe40000000f00 */
[----:B------:R-:W-:Y:S02]  /*1890*/  MOV R172, R169 ;  /* 0x000000a900ac7202 */ /* 0x000fe40000000f00 */
[----:B------:R-:W-:Y:S01]  /*18a0*/  MOV R171, R168 ;  /* 0x000000a800ab7202 */ /* 0x000fe20000000f00 */
[----:B------:R-:W2:Y:S01]  /*18b0*/  LDL R169, [R1+0x118] ;  /* 0x0001180001a97983 */ /* 0x000ea20000100800 */
[----:B------:R-:W-:-:S02]  /*18c0*/  MOV R170, R167 ;  /* 0x000000a700aa7202 */ /* 0x000fc40000000f00 */
[----:B------:R-:W-:Y:S01]  /*18d0*/  MOV R173, R166 ;  /* 0x000000a600ad7202 */ /* 0x000fe20000000f00 */
[----:B------:R-:W3:Y:S01]  /*18e0*/  LDL R168, [R1+0x11c] ;  /* 0x00011c0001a87983 */ /* 0x000ee20000100800 */
[----:B------:R-:W-:-:S03]  /*18f0*/  @P3 IADD3 R3, PT, PT, R3, 0x20, RZ ;  /* 0x0000002003033810 */ /* 0x000fc60007ffe0ff */
[----:B------:R-:W3:Y:S04]  /*1900*/  LDL R167, [R1+0x110] ;  /* 0x0001100001a77983 */ /* 0x000ee80000100800 */
[----:B------:R-:W3:Y:S01]  /*1910*/  LDL R166, [R1+0x114] ;  /* 0x0001140001a67983 */ /* 0x000ee20000100800 */
[----:B-1----:R-:W-:-:S03]  /*1920*/  @P4 IMAD.WIDE.U32 R16, R3, 0x10, R16 ;  /* 0x0000001003104825 */ /* 0x002fc600078e0010 */
[----:B----4-:R1:W-:Y:S04]  /*1930*/  @P3 STL.64 [R1+0x140], R180 ;  /* 0x000140b401003387 */ /* 0x0103e80000100a00 */
[----:B------:R4:W-:Y:S01]  /*1940*/  @P3 STL.64 [R1+0x148], R182 ;  /* 0x000148b601003387 */ /* 0x0009e20000100a00 */
[----:B-1----:R-:W-:Y:S02]  /*1950*/  MOV R180, R177 ;  /* 0x000000b100b47202 */ /* 0x002fe40000000f00 */
[----:B------:R-:W-:Y:S02]  /*1960*/  MOV R181, R176 ;  /* 0x000000b000b57202 */ /* 0x000fe40000000f00 */
[----:B----4-:R-:W-:Y:S02]  /*1970*/  MOV R182, R175 ;  /* 0x000000af00b67202 */ /* 0x010fe40000000f00 */
[----:B------:R-:W-:-:S06]  /*1980*/  MOV R183, R174 ;  /* 0x000000ae00b77202 */ /* 0x000fcc0000000f00 */
[----:B------:R-:W4:Y:S01]  /*1990*/  @P4 LDG.E.128 R180, desc[UR6][R16.64] ;  /* 0x0000000610b44981 */ /* 0x000f22000c1e1d00 */
[----:B------:R-:W-:Y:S01]  /*19a0*/  MOV R176, R173 ;  /* 0x000000ad00b07202 */ /* 0x000fe20000000f00 */
[----:B------:R-:W-:Y:S01]  /*19b0*/  @P4 IMAD.WIDE.U32 R18, R3, 0x10, R18 ;  /* 0x0000001003124825 */ /* 0x000fe200078e0012 */
[----:B------:R-:W-:Y:S02]  /*19c0*/  MOV R175, R172 ;  /* 0x000000ac00af7202 */ /* 0x000fe40000000f00 */
[----:B------:R-:W-:Y:S02]  /*19d0*/  MOV R174, R171 ;  /* 0x000000ab00ae7202 */ /* 0x000fe40000000f00 */
[----:B------:R-:W-:Y:S01]  /*19e0*/  MOV R177, R170 ;  /* 0x000000aa00b17202 */ /* 0x000fe20000000f00 */
[----:B------:R1:W5:Y:S01]  /*19f0*/  @P4 LDG.E.128 R28, desc[UR6][R18.64] ;  /* 0x00000006121c4981 */ /* 0x000362000c1e1d00 */
[----:B--2---:R-:W-:Y:S02]  /*1a00*/  MOV R172, R169 ;  /* 0x000000a900ac7202 */ /* 0x004fe40000000f00 */
[----:B---3--:R-:W-:Y:S01]  /*1a10*/  MOV R171, R168 ;  /* 0x000000a800ab7202 */ /* 0x008fe20000000f00 */
[----:B------:R-:W2:Y:S01]  /*1a20*/  LDL R169, [R1+0x108] ;  /* 0x0001080001a97983 */ /* 0x000ea20000100800 */
[----:B------:R-:W-:-:S02]  /*1a30*/  MOV R170, R167 ;  /* 0x000000a700aa7202 */ /* 0x000fc40000000f00 */
[----:B------:R-:W-:Y:S01]  /*1a40*/  MOV R173, R166 ;  /* 0x000000a600ad7202 */ /* 0x000fe20000000f00 */
[----:B------:R-:W3:Y:S01]  /*1a50*/  LDL R168, [R1+0x10c] ;  /* 0x00010c0001a87983 */ /* 0x000ee20000100800 */
[----:B------:R-:W-:-:S03]  /*1a60*/  @P4 IADD3 R3, PT, PT, R3, 0x20, RZ ;  /* 0x0000002003034810 */ /* 0x000fc60007ffe0ff */
[----:B------:R-:W3:Y:S04]  /*1a70*/  LDL R167, [R1+0x100] ;  /* 0x0001000001a77983 */ /* 0x000ee80000100800 */
[----:B------:R-:W3:Y:S01]  /*1a80*/  LDL R166, [R1+0x104] ;  /* 0x0001040001a67983 */ /* 0x000ee20000100800 */
[----:B0-----:R-:W-:-:S03]  /*1a90*/  @P5 IMAD.WIDE.U32 R24, R3, 0x10, R24 ;  /* 0x0000001003185825 */ /* 0x001fc600078e0018 */
[----:B----4-:R0:W-:Y:S04]  /*1aa0*/  @P4 STL.64 [R1+0x130], R180 ;  /* 0x000130b401004387 */ /* 0x0101e80000100a00 */
[----:B------:R4:W-:Y:S01]  /*1ab0*/  @P4 STL.64 [R1+0x138], R182 ;  /* 0x000138b601004387 */ /* 0x0009e20000100a00 */
[----:B0-----:R-:W-:Y:S02]  /*1ac0*/  MOV R180, R177 ;  /* 0x000000b100b47202 */ /* 0x001fe40000000f00 */
        /* <DEDUP_REMOVED lines=19> */
[----:B------:R-:W-:Y:S01]  /*1c00*/  @P6 IMAD.WIDE.U32 R32, R3, 0x10, R32 ;  /* 0x0000001003206825 */ /* 0x000fe200078e0020 */
[----:B------:R-:W-:-:S13]  /*1c10*/  ISETP.GE.U32.AND P0, PT, R0, 0xc0, PT ;  /* 0x000000c00000780c */ /* 0x000fda0003f06070 */
[----:B------:R-:W1:Y:S01]  /*1c20*/  @P0 LDC.64 R40, c[0x0][0x3d0] ;  /* 0x0000f400ff280b82 */ /* 0x000e620000000a00 */
[----:B------:R-:W-:Y:S01]  /*1c30*/  @P6 IMAD.WIDE.U32 R34, R3, 0x10, R34 ;  /* 0x0000001003226825 */ /* 0x000fe200078e0022 */
[----:B----4-:R4:W-:Y:S01]  /*1c40*/  @P5 STL.64 [R1+0x120], R180 ;  /* 0x000120b401005387 */ /* 0x0109e20000100a00 */
[----:B------:R-:W-:-:S05]  /*1c50*/  ISETP.GE.U32.AND P1, PT, R0, 0xe0, PT ;  /* 0x000000e00000780c */ /* 0x000fca0003f26070 */
[----:B------:R-:W0:Y:S01]  /*1c60*/  @P0 LDC.64 R4, c[0x0][0x3e8] ;  /* 0x0000fa00ff040b82 */ /* 0x000e220000000a00 */
[----:B------:R1:W-:Y:S01]  /*1c70*/  @P5 STL.64 [R1+0x128], R182 ;  /* 0x000128b601005387 */ /* 0x0003e20000100a00 */
[----:B------:R-:W-:Y:S02]  /*1c80*/  @P6 IADD3 R3, PT, PT, R3, 0x20, RZ ;  /* 0x0000002003036810 */ /* 0x000fe40007ffe0ff */
[----:B------:R-:W-:Y:S01]  /*1c90*/  ISETP.GE.U32.AND P2, PT, R0, 0x100, PT ;  /* 0x000001000000780c */ /* 0x000fe20003f46070 */
[----:B------:R3:W5:Y:S01]  /*1ca0*/  @P6 LDG.E.128 R44, desc[UR6][R34.64] ;  /* 0x00000006222c6981 */ /* 0x000762000c1e1d00 */
[----:B----4-:R-:W-:Y:S02]  /*1cb0*/  MOV R180, R177 ;  /* 0x000000b100b47202 */ /* 0x010fe40000000f00 */
[----:B------:R-:W-:Y:S01]  /*1cc0*/  MOV R181, R176 ;  /* 0x000000b000b57202 */ /* 0x000fe20000000f00 */
[----:B------:R-:W4:Y:S01]  /*1cd0*/  @P1 LDC.64 R6, c[0x0][0x3d0] ;  /* 0x0000f400ff061b82 */ /* 0x000f220000000a00 */
[----:B-1----:R-:W-:-:S02]  /*1ce0*/  MOV R182, R175 ;  /* 0x000000af00b67202 */ /* 0x002fc40000000f00 */
[----:B------:R-:W-:Y:S01]  /*1cf0*/  MOV R183, R174 ;  /* 0x000000ae00b77202 */ /* 0x000fe20000000f00 */
[----:B------:R-:W-:-:S04]  /*1d00*/  @P0 IMAD.WIDE.U32 R40, R3, 0x10, R40 ;  /* 0x0000001003280825 */ /* 0x000fc800078e0028 */
[----:B------:R-:W1:Y:S01]  /*1d10*/  @P1 LDC.64 R8, c[0x0][0x3e8] ;  /* 0x0000fa00ff081b82 */ /* 0x000e620000000a00 */
[----:B------:R-:W4:Y:S01]  /*1d20*/  @P6 LDG.E.128 R180, desc[UR6][R32.64] ;  /* 0x0000000620b46981 */ /* 0x000f22000c1e1d00 */
[----:B------:R-:W-:Y:S02]  /*1d30*/  MOV R176, R173 ;  /* 0x000000ad00b07202 */ /* 0x000fe40000000f00 */
[----:B------:R-:W-:Y:S02]  /*1d40*/  MOV R175, R172 ;  /* 0x000000ac00af7202 */ /* 0x000fe40000000f00 */
[----:B------:R-:W-:Y:S02]  /*1d50*/  MOV R174, R171 ;  /* 0x000000ab00ae7202 */ /* 0x000fe40000000f00 */
[----:B------:R-:W-:Y:S01]  /*1d60*/  MOV R177, R170 ;  /* 0x000000aa00b17202 */ /* 0x000fe20000000f00 */
[----:B0-----:R-:W-:Y:S01]  /*1d70*/  @P0 IMAD.WIDE.U32 R4, R3, 0x10, R4 ;  /* 0x0000001003040825 */ /* 0x001fe200078e0004 */
[----:B--2---:R-:W-:Y:S01]  /*1d80*/  MOV R172, R169 ;  /* 0x000000a900ac7202 */ /* 0x004fe20000000f00 */
[----:B------:R-:W0:Y:S01]  /*1d90*/  @P2 LDC.64 R10, c[0x0][0x3d0] ;  /* 0x0000f400ff0a2b82 */ /* 0x000e220000000a00 */
[----:B---3--:R-:W-:Y:S01]  /*1da0*/  MOV R171, R168 ;  /* 0x000000a800ab7202 */ /* 0x008fe20000000f00 */
[----:B------:R-:W2:Y:S01]  /*1db0*/  LDL R169, [R1+0xe8] ;  /* 0x0000e80001a97983 */ /* 0x000ea20000100800 */
[----:B------:R-:W-:-:S02]  /*1dc0*/  MOV R170, R167 ;  /* 0x000000a700aa7202 */ /* 0x000fc40000000f00 */
[----:B------:R-:W-:Y:S01]  /*1dd0*/  MOV R173, R166 ;  /* 0x000000a600ad7202 */ /* 0x000fe20000000f00 */
[----:B------:R-:W3:Y:S01]  /*1de0*/  LDL R168, [R1+0xec] ;  /* 0x0000ec0001a87983 */ /* 0x000ee20000100800 */
[----:B------:R-:W-:Y:S01]  /*1df0*/  ISETP.GE.U32.AND P3, PT, R0, 0x120, PT ;  /* 0x000001200000780c */ /* 0x000fe20003f66070 */
[----:B------:R-:W0:Y:S02]  /*1e00*/  @P2 LDC.64 R16, c[0x0][0x3e8] ;  /* 0x0000fa00ff102b82 */ /* 0x000e240000000a00 */
[----:B------:R-:W3:Y:S04]  /*1e10*/  LDL R167, [R1+0xe0] ;  /* 0x0000e00001a77983 */ /* 0x000ee80000100800 */
[----:B------:R-:W3:Y:S01]  /*1e20*/  LDL R166, [R1+0xe4] ;  /* 0x0000e40001a67983 */ /* 0x000ee20000100800 */
[----:B------:R-:W-:-:S02]  /*1e30*/  @P0 IADD3 R3, PT, PT, R3, 0x20, RZ ;  /* 0x0000002003030810 */ /* 0x000fc40007ffe0ff */
[----:B------:R-:W-:Y:S01]  /*1e40*/  ISETP.GE.U32.AND P4, PT, R0, 0x140, PT ;  /* 0x000001400000780c */ /* 0x000fe20003f86070 */
[----:B------:R-:W5:Y:S02]  /*1e50*/  @P0 LDG.E.128 R52, desc[UR6][R4.64] ;  /* 0x0000000604340981 */ /* 0x000f64000c1e1d00 */
[----:B------:R-:W0:Y:S08]  /*1e60*/  @P3 LDC.64 R18, c[0x0][0x3d0] ;  /* 0x0000f400ff123b82 */ /* 0x000e300000000a00 */
[----:B------:R-:W0:Y:S01]  /*1e70*/  @P3 LDC.64 R24, c[0x0][0x3e8] ;  /* 0x0000fa00ff183b82 */ /* 0x000e220000000a00 */
[----:B----4-:R4:W-:Y:S01]  /*1e80*/  @P6 STL.64 [R1+0x110], R180 ;  /* 0x000110b401006387 */ /* 0x0109e20000100a00 */
[----:B------:R-:W-:-:S06]  /*1e90*/  @P1 IMAD.WIDE.U32 R6, R3, 0x10, R6 ;  /* 0x0000001003061825 */ /* 0x000fcc00078e0006 */
[----:B------:R-:W0:Y:S01]  /*1ea0*/  @P4 LDC.64 R26, c[0x0][0x3d0] ;  /* 0x0000f400ff1a4b82 */ /* 0x000e220000000a00 */
[----:B------:R4:W-:Y:S01]  /*1eb0*/  @P6 STL.64 [R1+0x118], R182 ;  /* 0x000118b601006387 */ /* 0x0009e20000100a00 */
[----:B-1----:R-:W-:Y:S01]  /*1ec0*/  @P1 IMAD.WIDE.U32 R8, R3, 0x10, R8 ;  /* 0x0000001003081825 */ /* 0x002fe200078e0008 */
[----:B------:R-:W-:-:S05]  /*1ed0*/  ISETP.GE.U32.AND P5, PT, R0, 0x160, PT ;  /* 0x000001600000780c */ /* 0x000fca0003fa6070 */
[----:B------:R-:W1:Y:S01]  /*1ee0*/  @P4 LDC.64 R32, c[0x0][0x3e8] ;  /* 0x0000fa00ff204b82 */ /* 0x000e620000000a00 */
[----:B----4-:R-:W-:Y:S01]  /*1ef0*/  MOV R180, R177 ;  /* 0x000000b100b47202 */ /* 0x010fe20000000f00 */
[----:B------:R-:W5:Y:S01]  /*1f00*/  @P1 LDG.E.128 R60, desc[UR6][R8.64] ;  /* 0x00000006083c1981 */ /* 0x000f62000c1e1d00 */
[----:B------:R-:W-:Y:S02]  /*1f10*/  MOV R181, R176 ;  /* 0x000000b000b57202 */ /* 0x000fe40000000f00 */
[----:B------:R-:W-:Y:S02]  /*1f20*/  MOV R182, R175 ;  /* 0x000000af00b67202 */ /* 0x000fe40000000f00 */
[----:B------:R-:W-:Y:S01]  /*1f30*/  MOV R183, R174 ;  /* 0x000000ae00b77202 */ /* 0x000fe20000000f00 */
[----:B------:R-:W4:Y:S05]  /*1f40*/  @P5 LDC.64 R34, c[0x0][0x3d0] ;  /* 0x0000f400ff225b82 */ /* 0x000f2a0000000a00 */
[----:B------:R2:W4:Y:S01]  /*1f50*/  @P0 LDG.E.128 R180, desc[UR6][R40.64] ;  /* 0x0000000628b40981 */ /* 0x000522000c1e1d00 */
[----:B------:R-:W-:-:S02]  /*1f60*/  MOV R176, R173 ;  /* 0x000000ad00b07202 */ /* 0x000fc40000000f00 */
[----:B------:R-:W-:Y:S02]  /*1f70*/  MOV R175, R172 ;  /* 0x000000ac00af7202 */ /* 0x000fe40000000f00 */
[----:B------:R-:W-:Y:S02]  /*1f80*/  MOV R174, R171 ;  /* 0x000000ab00ae7202 */ /* 0x000fe40000000f00 */
[----:B------:R-:W-:Y:S02]  /*1f90*/  MOV R177, R170 ;  /* 0x000000aa00b17202 */ /* 0x000fe40000000f00 */
[----:B--2---:R-:W-:Y:S01]  /*1fa0*/  MOV R172, R169 ;  /* 0x000000a900ac7202 */ /* 0x004fe20000000f00 */
[----:B------:R-:W2:Y:S01]  /*1fb0*/  @P5 LDC.64 R40, c[0x0][0x3e8] ;  /* 0x0000fa00ff285b82 */ /* 0x000ea20000000a00 */
[----:B---3--:R-:W-:Y:S01]  /*1fc0*/  MOV R171, R168 ;  /* 0x000000a800ab7202 */ /* 0x008fe20000000f00 */
[----:B------:R-:W3:Y:S01]  /*1fd0*/  LDL R169, [R1+0xd8] ;  /* 0x0000d80001a97983 */ /* 0x000ee20000100800 */
[----:B------:R-:W-:-:S02]  /*1fe0*/  MOV R170, R167 ;  /* 0x000000a700aa7202 */ /* 0x000fc40000000f00 */
[----:B------:R-:W-:Y:S01]  /*1ff0*/  MOV R173, R166 ;  /* 0x000000a600ad7202 */ /* 0x000fe20000000f00 */
[----:B------:R-:W2:Y:S04]  /*2000*/  LDL R168, [R1+0xdc] ;  /* 0x0000dc0001a87983 */ /* 0x000ea80000100800 */
[----:B------:R-:W2:Y:S04]  /*2010*/  LDL R167, [R1+0xd0] ;  /* 0x0000d00001a77983 */ /* 0x000ea80000100800 */
[----:B------:R-:W2:Y:S04]  /*2020*/  LDL R166, [R1+0xd4] ;  /* 0x0000d40001a67983 */ /* 0x000ea80000100800 */
[----:B----4-:R4:W-:Y:S04]  /*2030*/  @P0 STL.64 [R1+0x100], R180 ;  /* 0x000100b401000387 */ /* 0x0109e80000100a00 */
[----:B------:R0:W-:Y:S01]  /*2040*/  @P0 STL.64 [R1+0x108], R182 ;  /* 0x000108b601000387 */ /* 0x0001e20000100a00 */
[----:B----4-:R-:W-:-:S02]  /*2050*/  MOV R180, R177 ;  /* 0x000000b100b47202 */ /* 0x010fc40000000f00 */
[----:B------:R-:W-:Y:S02]  /*2060*/  MOV R181, R176 ;  /* 0x000000b000b57202 */ /* 0x000fe40000000f00 */
[----:B0-----:R-:W-:Y:S02]  /*2070*/  MOV R182, R175 ;  /* 0x000000af00b67202 */ /* 0x001fe40000000f00 */
[----:B------:R-:W-:-:S06]  /*2080*/  MOV R183, R174 ;  /* 0x000000ae00b77202 */ /* 0x000fcc0000000f00 */
[----:B------:R-:W4:Y:S01]  /*2090*/  @P1 LDG.E.128 R180, desc[UR6][R6.64] ;  /* 0x0000000606b41981 */ /* 0x000f22000c1e1d00 */
[----:B------:R-:W-:Y:S02]  /*20a0*/  MOV R176, R173 ;  /* 0x000000ad00b07202 */ /* 0x000fe40000000f00 */
[----:B------:R-:W-:Y:S02]  /*20b0*/  MOV R175, R172 ;  /* 0x000000ac00af7202 */ /* 0x000fe40000000f00 */
[----:B------:R-:W-:Y:S02]  /*20c0*/  MOV R174, R171 ;  /* 0x000000ab00ae7202 */ /* 0x000fe40000000f00 */
[----:B------:R-:W-:Y:S02]  /*20d0*/  MOV R177, R170 ;  /* 0x000000aa00b17202 */ /* 0x000fe40000000f00 */
[----:B---3--:R-:W-:Y:S02]  /*20e0*/  MOV R172, R169 ;  /* 0x000000a900ac7202 */ /* 0x008fe40000000f00 */
[----:B--2---:R-:W-:Y:S01]  /*20f0*/  MOV R171, R168 ;  /* 0x000000a800ab7202 */ /* 0x004fe20000000f00 */
[----:B------:R-:W2:Y:S01]  /*2100*/  LDL R169, [R1+0xc8] ;  /* 0x0000c80001a97983 */ /* 0x000ea20000100800 */
[----:B------:R-:W-:-:S02]  /*2110*/  MOV R170, R167 ;  /* 0x000000a700aa7202 */ /* 0x000fc40000000f00 */
[----:B------:R-:W-:Y:S01]  /*2120*/  MOV R173, R166 ;  /* 0x000000a600ad7202 */ /* 0x000fe20000000f00 */
[----:B------:R-:W3:Y:S01]  /*2130*/  LDL R168, [R1+0xcc] ;  /* 0x0000cc0001a87983 */ /* 0x000ee20000100800 */
[----:B------:R-:W-:-:S03]  /*2140*/  @P1 IADD3 R3, PT, PT, R3, 0x20, RZ ;  /* 0x0000002003031810 */ /* 0x000fc60007ffe0ff */
[----:B------:R-:W3:Y:S04]  /*2150*/  LDL R167, [R1+0xc0] ;  /* 0x0000c00001a77983 */ /* 0x000ee80000100800 */
[----:B------:R-:W3:Y:S01]  /*2160*/  LDL R166, [R1+0xc4] ;  /* 0x0000c40001a67983 */ /* 0x000ee20000100800 */
[----:B------:R-:W-:-:S03]  /*2170*/  @P2 IMAD.WIDE.U32 R10, R3, 0x10, R10 ;  /* 0x00000010030a2825 */ /* 0x000fc600078e000a */
        /* <DEDUP_REMOVED lines=25> */
[----:B----4-:R-:W-:Y:S02]  /*2310*/  MOV R180, R177 ;  /* 0x000000b100b47202 */ /* 0x010fe40000000f00 */
[----:B------:R-:W-:Y:S02]  /*2320*/  MOV R181, R176 ;  /* 0x000000b000b57202 */ /* 0x000fe40000000f00 */
[----:B-1----:R-:W-:Y:S02]  /*2330*/  MOV R182, R175 ;  /* 0x000000af00b67202 */ /* 0x002fe40000000f00 */
        /* <DEDUP_REMOVED lines=9> */
[----:B---3--:R-:W-:-:S02]  /*23d0*/  MOV R171, R168 ;  /* 0x000000a800ab7202 */ /* 0x008fc40000000f00 */
[----:B------:R-:W-:Y:S02]  /*23e0*/  MOV R170, R167 ;  /* 0x000000a700aa7202 */ /* 0x000fe40000000f00 */
[----:B------:R-:W-:Y:S02]  /*23f0*/  MOV R173, R166 ;  /* 0x000000a600ad7202 */ /* 0x000fe40000000f00 */
[----:B------:R-:W-:Y:S02]  /*2400*/  MOV R168, R159 ;  /* 0x0000009f00a87202 */ /* 0x000fe40000000f00 */
[----:B------:R-:W-:Y:S01]  /*2410*/  MOV R167, R158 ;  /* 0x0000009e00a77202 */ /* 0x000fe20000000f00 */
[----:B------:R-:W2:Y:S01]  /*2420*/  LDL R159, [R1+0xa4] ;  /* 0x0000a400019f7983 */ /* 0x000ea20000100800 */
[----:B------:R-:W-:Y:S02]  /*2430*/  MOV R166, R157 ;  /* 0x0000009d00a67202 */ /* 0x000fe40000000f00 */
        /* <DEDUP_REMOVED lines=10> */
[----:B0-----:R-:W-:Y:S02]  /*24e0*/  MOV R182, R175 ;  /* 0x000000af00b67202 */ /* 0x001fe40000000f00 */
[----:B------:R-:W-:-:S06]  /*24f0*/  MOV R183, R174 ;  /* 0x000000ae00b77202 */ /* 0x000fcc0000000f00 */
[----:B------:R-:W4:Y:S01]  /*2500*/  @P4 LDG.E.128 R180, desc[UR6][R26.64] ;  /* 0x000000061ab44981 */ /* 0x000f22000c1e1d00 */
[----:B------:R-:W-:Y:S02]  /*2510*/  MOV R174, R171 ;  /* 0x000000ab00ae7202 */ /* 0x000fe40000000f00 */
[----:B------:R-:W-:Y:S02]  /*2520*/  MOV R177, R170 ;  /* 0x000000aa00b17202 */ /* 0x000fe40000000f00 */
[----:B------:R-:W-:Y:S02]  /*2530*/  MOV R170, R169 ;  /* 0x000000a900aa7202 */ /* 0x000fe40000000f00 */
[----:B------:R-:W-:Y:S01]  /*2540*/  MOV R171, R168 ;  /* 0x000000a800ab7202 */ /* 0x000fe20000000f00 */
[----:B------:R-:W-:Y:S01]  /*2550*/  @P4 IMAD.WIDE.U32 R32, R3, 0x10, R32 ;  /* 0x0000001003204825 */ /* 0x000fe200078e0020 */
[----:B------:R-:W-:Y:S02]  /*2560*/  MOV R176, R173 ;  /* 0x000000ad00b07202 */ /* 0x000fe40000000f00 */
[----:B------:R-:W-:-:S02]  /*2570*/  MOV R175, R172 ;  /* 0x000000ac00af7202 */ /* 0x000fc40000000f00 */
[----:B------:R-:W-:Y:S01]  /*2580*/  MOV R168, R167 ;  /* 0x000000a700a87202 */ /* 0x000fe20000000f00 */
[----:B------:R0:W5:Y:S01]  /*2590*/  @P4 LDG.E.128 R84, desc[UR6][R32.64] ;  /* 0x0000000620544981 */ /* 0x000162000c1e1d00 */
[----:B------:R-:W-:Y:S02]  /*25a0*/  MOV R169, R166 ;  /* 0x000000a600a97202 */ /* 0x000fe40000000f00 */
[----:B--2---:R-:W-:Y:S02]  /*25b0*/  MOV R172, R159 ;  /* 0x0000009f00ac7202 */ /* 0x004fe40000000f00 */
[----:B---3--:R-:W-:Y:S02]  /*25c0*/  MOV R167, R158 ;  /* 0x0000009e00a77202 */ /* 0x008fe40000000f00 */
[----:B------:R-:W-:Y:S02]  /*25d0*/  MOV R166, R157 ;  /* 0x0000009d00a67202 */ /* 0x000fe40000000f00 */
[----:B------:R-:W-:-:S02]  /*25e0*/  MOV R173, R156 ;  /* 0x0000009c00ad7202 */ /* 0x000fc40000000f00 */
[----:B------:R-:W-:Y:S02]  /*25f0*/  MOV R158, R151 ;  /* 0x00000097009e7202 */ /* 0x000fe40000000f00 */
[----:B------:R-:W-:Y:S01]  /*2600*/  MOV R157, R150 ;  /* 0x00000096009d7202 */ /* 0x000fe20000000f00 */
[----:B------:R-:W2:Y:S01]  /*2610*/  LDL R151, [R1+0x3c] ;  /* 0x00003c0001977983 */ /* 0x000ea20000100800 */
[----:B------:R-:W-:Y:S02]  /*2620*/  MOV R156, R149 ;  /* 0x00000095009c7202 */ /* 0x000fe40000000f00 */
[----:B------:R-:W-:Y:S01]  /*2630*/  MOV R159, R148 ;  /* 0x00000094009f7202 */ /* 0x000fe20000000f00 */
[----:B------:R-:W2:Y:S01]  /*2640*/  LDL R149, [R1+0x34] ;  /* 0x0000340001957983 */ /* 0x000ea20000100800 */
[----:B------:R-:W-:-:S03]  /*2650*/  @P4 IADD3 R3, PT, PT, R3, 0x20, RZ ;  /* 0x0000002003034810 */ /* 0x000fc60007ffe0ff */
[----:B------:R-:W2:Y:S04]  /*2660*/  LDL R150, [R1+0x38] ;  /* 0x0000380001967983 */ /* 0x000ea80000100800 */
[----:B------:R-:W2:Y:S01]  /*2670*/  LDL R148, [R1+0x30] ;  /* 0x0000300001947983 */ /* 0x000ea20000100800 */
[----:B------:R-:W-:Y:S01]  /*2680*/  @P5 IMAD.WIDE.U32 R34, R3, 0x10, R34 ;  /* 0x0000001003225825 */ /* 0x000fe200078e0022 */
[C---:B------:R-:W-:Y:S02]  /*2690*/  ISETP.GE.U32.AND P6, PT, R0.reuse, 0x180, PT ;  /* 0x000001800000780c */ /* 0x040fe40003fc6070 */
[----:B------:R-:W-:-:S11]  /*26a0*/  ISETP.GE.U32.AND P0, PT, R0, 0x1a0, PT ;  /* 0x000001a00000780c */ /* 0x000fd60003f06070 */
[----:B------:R-:W3:Y:S08]  /*26b0*/  @P6 LDC.64 R4, c[0x0][0x3d0] ;  /* 0x0000f400ff046b82 */ /* 0x000ef00000000a00 */
[----:B------:R-:W1:Y:S08]  /*26c0*/  @P6 LDC.64 R6, c[0x0][0x3e8] ;  /* 0x0000fa00ff066b82 */ /* 0x000e700000000a00 */
[----:B------:R-:W0:Y:S01]  /*26d0*/  @P0 LDC.64 R42, c[0x0][0x3d0] ;  /* 0x0000f400ff2a0b82 */ /* 0x000e220000000a00 */
[----:B------:R-:W-:Y:S01]  /*26e0*/  @P5 IMAD.WIDE.U32 R40, R3, 0x10, R40 ;  /* 0x0000001003285825 */ /* 0x000fe200078e0028 */
[----:B----4-:R4:W-:Y:S01]  /*26f0*/  @P4 STL.64 [R1+0xc0], R180 ;  /* 0x0000c0b401004387 */ /* 0x0109e20000100a00 */
[----:B------:R-:W-:-:S05]  /*2700*/  ISETP.GE.U32.AND P1, PT, R0, 0x1c0, PT ;  /* 0x000001c00000780c */ /* 0x000fca0003f26070 */
[----:B------:R-:W2:Y:S01]  /*2710*/  @P0 LDC.64 R8, c[0x0][0x3e8] ;  /* 0x0000fa00ff080b82 */ /* 0x000ea20000000a00 */
[----:B------:R3:W-:Y:S01]  /*2720*/  @P4 STL.64 [R1+0xc8], R182 ;  /* 0x0000c8b601004387 */ /* 0x0007e20000100a00 */
[----:B------:R-:W-:Y:S02]  /*2730*/  @P5 IADD3 R3, PT, PT, R3, 0x20, RZ ;  /* 0x0000002003035810 */ /* 0x000fe40007ffe0ff */
[----:B------:R-:W-:Y:S01]  /*2740*/  ISETP.GE.U32.AND P2, PT, R0, 0x1e0, PT ;  /* 0x000001e00000780c */ /* 0x000fe20003f46070 */
[----:B------:R-:W5:Y:S01]  /*2750*/  @P5 LDG.E.128 R92, desc[UR6][R40.64] ;  /* 0x00000006285c5981 */ /* 0x000f62000c1e1d00 */
[----:B----4-:R-:W-:Y:S02]  /*2760*/  MOV R180, R177 ;  /* 0x000000b100b47202 */ /* 0x010fe40000000f00 */
[----:B------:R-:W-:Y:S01]  /*2770*/  MOV R181, R176 ;  /* 0x000000b000b57202 */ /* 0x000fe20000000f00 */
[----:B------:R-:W4:Y:S01]  /*2780*/  @P1 LDC.64 R10, c[0x0][0x3d0] ;  /* 0x0000f400ff0a1b82 */ /* 0x000f220000000a00 */
[----:B---3--:R-:W-:-:S02]  /*2790*/  MOV R182, R175 ;  /* 0x000000af00b67202 */ /* 0x008fc40000000f00 */
[----:B------:R-:W-:Y:S01]  /*27a0*/  MOV R183, R174 ;  /* 0x000000ae00b77202 */ /* 0x000fe20000000f00 */
[----:B------:R-:W-:-:S04]  /*27b0*/  @P6 IMAD.WIDE.U32 R4, R3, 0x10, R4 ;  /* 0x0000001003046825 */ /* 0x000fc800078e0004 */
[C---:B-1----:R-:W-:Y:S01]  /*27c0*/  @P6 IMAD.WIDE.U32 R6, R3.reuse, 0x10, R6 ;  /* 0x0000001003066825 */ /* 0x042fe200078e0006 */
[----:B------:R-:W3:Y:S01]  /*27d0*/  @P5 LDG.E.128 R180, desc[UR6][R34.64] ;  /* 0x0000000622b45981 */ /* 0x000ee2000c1e1d00 */
[----:B------:R-:W-:Y:S01]  /*27e0*/  MOV R175, R167 ;  /* 0x000000a700af7202 */ /* 0x000fe20000000f00 */
[----:B------:R-:W1:Y:S01]  /*27f0*/  @P1 LDC.64 R16, c[0x0][0x3e8] ;  /* 0x0000fa00ff101b82 */ /* 0x000e620000000a00 */
[----:B------:R-:W-:Y:S01]  /*2800*/  MOV R174, R166 ;  /* 0x000000a600ae7202 */ /* 0x000fe20000000f00 */
[----:B------:R-:W5:Y:S01]  /*2810*/  @P6 LDG.E.128 R100, desc[UR6][R6.64] ;  /* 0x0000000606646981 */ /* 0x000f62000c1e1d00 */
[----:B------:R-:W-:Y:S02]  /*2820*/  MOV R167, R157 ;  /* 0x0000009d00a77202 */ /* 0x000fe40000000f00 */
[----:B------:R-:W-:Y:S01]  /*2830*/  MOV R166, R156 ;  /* 0x0000009c00a67202 */ /* 0x000fe20000000f00 */
[----:B------:R-:W4:Y:S01]  /*2840*/  LDL R157, [R1+0x54] ;  /* 0x00005400019d7983 */ /* 0x000f220000100800 */
[----:B------:R-:W-:Y:S01]  /*2850*/  @P6 IADD3 R3, PT, PT, R3, 0x20, RZ ;  /* 0x0000002003036810 */ /* 0x000fe20007ffe0ff */
[----:B------:R-:W1:Y:S01]  /*2860*/  @P2 LDC.64 R18, c[0x0][0x3d0] ;  /* 0x0000f400ff122b82 */ /* 0x000e620000000a00 */
[----:B------:R-:W-:Y:S01]  /*2870*/  MOV R176, R173 ;  /* 0x000000ad00b07202 */ /* 0x000fe20000000f00 */
[----:B------:R-:W4:Y:S01]  /*2880*/  LDL R156, [R1+0x50] ;  /* 0x00005000019c7983 */ /* 0x000f220000100800 */
[----:B------:R-:W-:-:S02]  /*2890*/  MOV R177, R172 ;  /* 0x000000ac00b17202 */ /* 0x000fc40000000f00 */
[----:B------:R-:W-:Y:S02]  /*28a0*/  MOV R178, R175 ;  /* 0x000000af00b27202 */ /* 0x000fe40000000f00 */
[----:B------:R-:W-:Y:S01]  /*28b0*/  MOV R179, R174 ;  /* 0x000000ae00b37202 */ /* 0x000fe20000000f00 */
[----:B0-----:R-:W-:Y:S01]  /*28c0*/  @P0 IMAD.WIDE.U32 R42, R3, 0x10, R42 ;  /* 0x00000010032a0825 */ /* 0x001fe200078e002a */
[----:B------:R-:W-:Y:S01]  /*28d0*/  MOV R172, R159 ;  /* 0x0000009f00ac7202 */ /* 0x000fe20000000f00 */
[----:B------:R-:W0:Y:S01]  /*28e0*/  @P2 LDC.64 R24, c[0x0][0x3e8] ;  /* 0x0000fa00ff182b82 */ /* 0x000e220000000a00 */
[----:B------:R-:W-:Y:S01]  /*28f0*/  MOV R173, R158 ;  /* 0x0000009e00ad7202 */ /* 0x000fe20000000f00 */
[----:B------:R-:W4:Y:S01]  /*2900*/  LDL R159, [R1+0x5c] ;  /* 0x00005c00019f7983 */ /* 0x000f220000100800 */
[----:B------:R-:W-:Y:S02]  /*2910*/  MOV R174, R167 ;  /* 0x000000a700ae7202 */ /* 0x000fe40000000f00 */
[----:B------:R-:W-:Y:S01]  /*2920*/  MOV R175, R166 ;  /* 0x000000a600af7202 */ /* 0x000fe20000000f00 */
[----:B------:R3:W4:Y:S04]  /*2930*/  @P6 LDG.E.128 R176, desc[UR6][R4.64] ;  /* 0x0000000604b06981 */ /* 0x000728000c1e1d00 */
[----:B------:R-:W4:Y:S04]  /*2940*/  LDL R158, [R1+0x58] ;  /* 0x00005800019e7983 */ /* 0x000f280000100800 */
[----:B------:R-:W4:Y:S04]  /*2950*/  @P0 LDG.E.128 R172, desc[UR6][R42.64] ;  /* 0x000000062aac0981 */ /* 0x000f28000c1e1d00 */
[----:B------:R-:W4:Y:S01]  /*2960*/  LDL R166, [R1+0x78] ;  /* 0x0000780001a67983 */ /* 0x000f220000100800 */
[----:B------:R-:W-:-:S02]  /*2970*/  ISETP.GE.U32.AND P4, PT, R0, 0x200, PT ;  /* 0x000002000000780c */ /* 0x000fc40003f86070 */
[C---:B------:R-:W-:Y:S01]  /*2980*/  ISETP.GE.U32.AND P3, PT, R0.reuse, 0x220, PT ;  /* 0x000002200000780c */ /* 0x040fe20003f66070 */
[----:B--2---:R-:W-:Y:S01]  /*2990*/  @P0 IMAD.WIDE.U32 R8, R3, 0x10, R8 ;  /* 0x0000001003080825 */ /* 0x004fe200078e0008 */
[----:B---3--:R2:W-:Y:S09]  /*29a0*/  @P5 STL.64 [R1+0xb0], R180 ;  /* 0x0000b0b401005387 */ /* 0x0085f20000100a00 */
[----:B------:R-:W3:Y:S01]  /*29b0*/  @P4 LDC.64 R26, c[0x0][0x3d0] ;  /* 0x0000f400ff1a4b82 */ /* 0x000ee20000000a00 */
[----:B------:R2:W-:Y:S04]  /*29c0*/  @P5 STL.64 [R1+0xb8], R182 ;  /* 0x0000b8b601005387 */ /* 0x0005e80000100a00 */
[----:B------:R-:W2:Y:S01]  /*29d0*/  LDL R167, [R1+0x7c] ;  /* 0x00007c0001a77983 */ /* 0x000ea20000100800 */
[----:B------:R-:W-:-:S02]  /*29e0*/  ISETP.GE.U32.AND P5, PT, R0, 0x240, PT ;  /* 0x000002400000780c */ /* 0x000fc40003fa6070 */
[----:B------:R-:W3:Y:S01]  /*29f0*/  @P4 LDC.64 R32, c[0x0][0x3e8] ;  /* 0x0000fa00ff204b82 */ /* 0x000ee20000000a00 */
[----:B------:R-:W-:Y:S01]  /*2a00*/  @P0 IADD3 R3, PT, PT, R3, 0x20, RZ ;  /* 0x0000002003030810 */ /* 0x000fe20007ffe0ff */
[----:B------:R3:W5:Y:S06]  /*2a10*/  @P0 LDG.E.128 R108, desc[UR6][R8.64] ;  /* 0x00000006086c0981 */ /* 0x00076c000c1e1d00 */
[----:B------:R-:W3:Y:S01]  /*2a20*/  @P3 LDC.64 R4, c[0x0][0x3d0] ;  /* 0x0000f400ff043b82 */ /* 0x000ee20000000a00 */
[----:B----4-:R4:W-:Y:S07]  /*2a30*/  @P6 STL.64 [R1+0xa0], R176 ;  /* 0x0000a0b001006387 */ /* 0x0109ee0000100a00 */
[----:B------:R-:W4:Y:S01]  /*2a40*/  @P3 LDC.64 R34, c[0x0][0x3e8] ;  /* 0x0000fa00ff223b82 */ /* 0x000f220000000a00 */
[----:B------:R0:W-:Y:S04]  /*2a50*/  @P6 STL.64 [R1+0xa8], R178 ;  /* 0x0000a8b201006387 */ /* 0x0001e80000100a00 */
[----:B------:R0:W-:Y:S03]  /*2a60*/  @P0 STL.64 [R1+0x90], R172 ;  /* 0x000090ac01000387 */ /* 0x0001e60000100a00 */
[----:B------:R-:W4:Y:S01]  /*2a70*/  @P5 LDC.64 R6, c[0x0][0x3d0] ;  /* 0x0000f400ff065b82 */ /* 0x000f220000000a00 */
[----:B------:R0:W-:Y:S01]  /*2a80*/  @P0 STL.64 [R1+0x98], R174 ;  /* 0x000098ae01000387 */ /* 0x0001e20000100a00 */
[----:B------:R-:W-:Y:S01]  /*2a90*/  ISETP.GE.U32.AND P0, PT, R0, 0x260, PT ;  /* 0x000002600000780c */ /* 0x000fe20003f06070 */
[----:B------:R-:W-:-:S05]  /*2aa0*/  @P1 IMAD.WIDE.U32 R10, R3, 0x10, R10 ;  /* 0x00000010030a1825 */ /* 0x000fca00078e000a */
[----:B------:R-:W4:Y:S01]  /*2ab0*/  @P5 LDC.64 R42, c[0x0][0x3e8] ;  /* 0x0000fa00ff2a5b82 */ /* 0x000f220000000a00 */
[C---:B-1----:R-:W-:Y:S01]  /*2ac0*/  @P1 IMAD.WIDE.U32 R16, R3.reuse, 0x10, R16 ;  /* 0x0000001003101825 */ /* 0x042fe200078e0010 */
[----:B------:R-:W-:Y:S01]  /*2ad0*/  @P1 IADD3 R3, PT, PT, R3, 0x20, RZ ;  /* 0x0000002003031810 */ /* 0x000fe20007ffe0ff */
[----:B------:R-:W4:Y:S04]  /*2ae0*/  @P1 LDG.E.128 R168, desc[UR6][R10.64] ;  /* 0x000000060aa81981 */ /* 0x000f28000c1e1d00 */
[C---:B------:R-:W-:Y:S01]  /*2af0*/  @P2 IMAD.WIDE.U32 R18, R3.reuse, 0x10, R18 ;  /* 0x0000001003122825 */ /* 0x040fe200078e0012 */
[----:B------:R-:W-:Y:S01]  /*2b00*/  ISETP.GE.U32.AND P6, PT, R0, 0x280, PT ;  /* 0x000002800000780c */ /* 0x000fe20003fc6070 */
[----:B------:R-:W1:Y:S01]  /*2b10*/  @P0 LDC.64 R48, c[0x0][0x3d0] ;  /* 0x0000f400ff300b82 */ /* 0x000e620000000a00 */
[----:B------:R1:W-:Y:S01]  /*2b20*/  STL [R1+0x2c], RZ ;  /* 0x00002cff01007387 */ /* 0x0003e20000100800 */
[C---:B0-----:R-:W-:Y:S01]  /*2b30*/  @P2 IMAD.WIDE.U32 R24, R3.reuse, 0x10, R24 ;  /* 0x0000001003182825 */ /* 0x041fe200078e0018 */
[----:B------:R-:W-:-:S02]  /*2b40*/  @P2 IADD3 R3, PT, PT, R3, 0x20, RZ ;  /* 0x0000002003032810 */ /* 0x000fc40007ffe0ff */
[----:B------:R-:W-:Y:S01]  /*2b50*/  CS2R R246, SRZ ;  /* 0x0000000000f67805 */ /* 0x000fe2000001ff00 */
[----:B------:R-:W5:Y:S02]  /*2b60*/  @P1 LDG.E.128 R112, desc[UR6][R16.64] ;  /* 0x0000000610701981 */ /* 0x000f64000c1e1d00 */
[C---:B---3--:R-:W-:Y:S01]  /*2b70*/  @P4 IMAD.WIDE.U32 R26, R3.reuse, 0x10, R26 ;  /* 0x00000010031a4825 */ /* 0x048fe200078e001a */
[----:B------:R-:W0:Y:S08]  /*2b80*/  @P0 LDC.64 R50, c[0x0][0x3e8] ;  /* 0x0000fa00ff320b82 */ /* 0x000e300000000a00 */
[----:B------:R-:W3:Y:S01]  /*2b90*/  @P6 LDC.64 R58, c[0x0][0x3e8] ;  /* 0x0000fa00ff3a6b82 */ /* 0x000ee20000000a00 */
[C---:B------:R-:W-:Y:S01]  /*2ba0*/  @P4 IMAD.WIDE.U32 R32, R3.reuse, 0x10, R32 ;  /* 0x0000001003204825 */ /* 0x040fe200078e0020 */
[----:B------:R-:W-:Y:S01]  /*2bb0*/  @P4 IADD3 R3, PT, PT, R3, 0x20, RZ ;  /* 0x0000002003034810 */ /* 0x000fe20007ffe0ff */
[----:B------:R-:W3:Y:S04]  /*2bc0*/  @P4 LDG.E.128 R160, desc[UR6][R26.64] ;  /* 0x000000061aa04981 */ /* 0x000ee8000c1e1d00 */
[C---:B------:R-:W-:Y:S01]  /*2bd0*/  @P3 IMAD.WIDE.U32 R8, R3.reuse, 0x10, R4 ;  /* 0x0000001003083825 */ /* 0x040fe200078e0004 */
[----:B------:R-:W3:Y:S01]  /*2be0*/  @P6 LDC.64 R56, c[0x0][0x3d0] ;  /* 0x0000f400ff386b82 */ /* 0x000ee20000000a00 */
[----:B--2---:R-:W2:Y:S02]  /*2bf0*/  @P2 LDG.E.128 R164, desc[UR6][R18.64] ;  /* 0x0000000612a42981 */ /* 0x004ea4000c1e1d00 */
[C---:B----4-:R-:W-:Y:S01]  /*2c00*/  @P3 IMAD.WIDE.U32 R34, R3.reuse, 0x10, R34 ;  /* 0x0000001003223825 */ /* 0x050fe200078e0022 */
[----:B------:R-:W-:Y:S01]  /*2c10*/  @P3 IADD3 R3, PT, PT, R3, 0x20, RZ ;  /* 0x0000002003033810 */ /* 0x000fe20007ffe0ff */
[----:B------:R-:W4:Y:S04]  /*2c20*/  @P3 LDG.E.128 R156, desc[UR6][R8.64] ;  /* 0x00000006089c3981 */ /* 0x000f28000c1e1d00 */
[C---:B------:R-:W-:Y:S01]  /*2c30*/  @P5 IMAD.WIDE.U32 R40, R3.reuse, 0x10, R6 ;  /* 0x0000001003285825 */ /* 0x040fe200078e0006 */
[----:B------:R0:W-:Y:S03]  /*2c40*/  STL [R1+0x28], RZ ;  /* 0x000028ff01007387 */ /* 0x0001e60000100800 */
[C---:B------:R-:W-:Y:S01]  /*2c50*/  @P5 IMAD.WIDE.U32 R42, R3.reuse, 0x10, R42 ;  /* 0x00000010032a5825 */ /* 0x040fe200078e002a */
[----:B------:R-:W-:Y:S01]  /*2c60*/  @P5 IADD3 R3, PT, PT, R3, 0x20, RZ ;  /* 0x0000002003035810 */ /* 0x000fe20007ffe0ff */
[----:B------:R-:W4:Y:S04]  /*2c70*/  @P5 LDG.E.128 R152, desc[UR6][R40.64] ;  /* 0x0000000628985981 */ /* 0x000f28000c1e1d00 */
[C---:B-1----:R-:W-:Y:S01]  /*2c80*/  @P0 IMAD.WIDE.U32 R48, R3.reuse, 0x10, R48 ;  /* 0x0000001003300825 */ /* 0x042fe200078e0030 */
[----:B------:R1:W-:Y:S04]  /*2c90*/  STL [R1+0x24], RZ ;  /* 0x000024ff01007387 */ /* 0x0003e80000100800 */
[----:B------:R1:W4:Y:S01]  /*2ca0*/  @P0 LDG.E.128 R148, desc[UR6][R48.64] ;  /* 0x0000000630940981 */ /* 0x000322000c1e1d00 */
[C---:B0-----:R-:W-:Y:S01]  /*2cb0*/  @P0 IMAD.WIDE.U32 R50, R3.reuse, 0x10, R50 ;  /* 0x0000001003320825 */ /* 0x041fe200078e0032 */
[----:B------:R-:W-:-:S02]  /*2cc0*/  @P0 IADD3 R3, PT, PT, R3, 0x20, RZ ;  /* 0x0000002003030810 */ /* 0x000fc40007ffe0ff */
[----:B------:R0:W-:Y:S03]  /*2cd0*/  STL [R1+0x20], RZ ;  /* 0x000020ff01007387 */ /* 0x0001e60000100800 */
[C---:B---3--:R-:W-:Y:S01]  /*2ce0*/  @P6 IMAD.WIDE.U32 R6, R3.reuse, 0x10, R58 ;  /* 0x0000001003066825 */ /* 0x048fe200078e003a */
[----:B------:R-:W5:Y:S03]  /*2cf0*/  @P2 LDG.E.128 R116, desc[UR6][R24.64] ;  /* 0x0000000618742981 */ /* 0x000f66000c1e1d00 */
[----:B------:R-:W-:Y:S01]  /*2d00*/  @P6 IMAD.WIDE.U32 R4, R3, 0x10, R56 ;  /* 0x0000001003046825 */ /* 0x000fe200078e0038 */
[----:B------:R-:W5:Y:S04]  /*2d10*/  @P6 LDG.E.128 R136, desc[UR6][R6.64] ;  /* 0x0000000606886981 */ /* 0x000f68000c1e1d00 */
[----:B------:R-:W5:Y:S04]  /*2d20*/  @P6 LDG.E.128 R140, desc[UR6][R4.64] ;  /* 0x00000006048c6981 */ /* 0x000f68000c1e1d00 */
[----:B------:R0:W-:Y:S04]  /*2d30*/  STL [R1+0x1c], RZ ;  /* 0x00001cff01007387 */ /* 0x0001e80000100800 */
[----:B------:R0:W-:Y:S04]  /*2d40*/  STL [R1+0x18], RZ ;  /* 0x000018ff01007387 */ /* 0x0001e80000100800 */
[----:B------:R0:W-:Y:S04]  /*2d50*/  STL [R1+0x14], RZ ;  /* 0x000014ff01007387 */ /* 0x0001e80000100800 */
[----:B------:R0:W-:Y:S04]  /*2d60*/  STL [R1+0x10], RZ ;  /* 0x000010ff01007387 */ /* 0x0001e80000100800 */
[----:B------:R0:W-:Y:S04]  /*2d70*/  STL [R1+0xc], RZ ;  /* 0x00000cff01007387 */ /* 0x0001e80000100800 */
[----:B------:R0:W-:Y:S04]  /*2d80*/  @P1 STL.64 [R1+0x80], R168 ;  /* 0x000080a801001387 */ /* 0x0001e80000100a00 */
[----:B------:R0:W-:Y:S04]  /*2d90*/  @P1 STL.64 [R1+0x88], R170 ;  /* 0x000088aa01001387 */ /* 0x0001e80000100a00 */
[----:B------:R0:W-:Y:S01]  /*2da0*/  STL [R1+0x8], RZ ;  /* 0x000008ff01007387 */ /* 0x0001e20000100800 */
        /* <DEDUP_REMOVED lines=23> */
[----:B-1----:R-:W-:Y:S02]  /*2f20*/  CS2R R48, SRZ ;  /* 0x0000000000307805 */ /* 0x002fe4000001ff00 */
[----:B---3--:R-:W-:Y:S02]  /*2f30*/  CS2R R42, SRZ ;  /* 0x00000000002a7805 */ /* 0x008fe4000001ff00 */
[----:B0-----:R-:W-:Y:S02]  /*2f40*/  CS2R R50, SRZ ;  /* 0x0000000000327805 */ /* 0x001fe4000001ff00 */
[----:B------:R-:W-:Y:S02]  /*2f50*/  CS2R R40, SRZ ;  /* 0x0000000000287805 */ /* 0x000fe4000001ff00 */
[----:B------:R-:W-:Y:S02]  /*2f60*/  CS2R R34, SRZ ;  /* 0x0000000000227805 */ /* 0x000fe4000001ff00 */
[----:B------:R-:W-:-:S02]  /*2f70*/  CS2R R32, SRZ ;  /* 0x0000000000207805 */ /* 0x000fc4000001ff00 */
[----:B------:R-:W-:Y:S02]  /*2f80*/  CS2R R26, SRZ ;  /* 0x00000000001a7805 */ /* 0x000fe4000001ff00 */
[----:B------:R-:W-:Y:S02]  /*2f90*/  @P6 CS2R R146, SRZ ;  /* 0x0000000000926805 */ /* 0x000fe4000001ff00 */
[----:B------:R-:W-:Y:S02]  /*2fa0*/  @P6 CS2R R144, SRZ ;  /* 0x0000000000906805 */ /* 0x000fe4000001ff00 */
[----:B------:R-:W-:Y:S02]  /*2fb0*/  CS2R R24, SRZ ;  /* 0x0000000000187805 */ /* 0x000fe4000001ff00 */
[----:B------:R-:W-:Y:S02]  /*2fc0*/  CS2R R18, SRZ ;  /* 0x0000000000127805 */ /* 0x000fe4000001ff00 */
[----:B------:R-:W-:-:S02]  /*2fd0*/  CS2R R16, SRZ ;  /* 0x0000000000107805 */ /* 0x000fc4000001ff00 */
[----:B------:R-:W-:Y:S02]  /*2fe0*/  CS2R R10, SRZ ;  /* 0x00000000000a7805 */ /* 0x000fe4000001ff00 */
[----:B------:R-:W-:Y:S01]  /*2ff0*/  CS2R R8, SRZ ;  /* 0x0000000000087805 */ /* 0x000fe2000001ff00 */
[----:B--2---:R0:W-:Y:S04]  /*3000*/  @P2 STL.64 [R1+0x70], R164 ;  /* 0x000070a401002387 */ /* 0x0041e80000100a00 */
[----:B------:R0:W-:Y:S04]  /*3010*/  @P2 STL.64 [R1+0x78], R166 ;  /* 0x000078a601002387 */ /* 0x0001e80000100a00 */
[----:B------:R0:W-:Y:S04]  /*3020*/  STL [R1+0x4], RZ ;  /* 0x000004ff01007387 */ /* 0x0001e80000100800 */
[----:B------:R0:W-:Y:S04]  /*3030*/  @P4 STL.64 [R1+0x60], R160 ;  /* 0x000060a001004387 */ /* 0x0001e80000100a00 */
[----:B------:R0:W-:Y:S04]  /*3040*/  @P4 STL.64 [R1+0x68], R162 ;  /* 0x000068a201004387 */ /* 0x0001e80000100a00 */
[----:B------:R0:W-:Y:S04]  /*3050*/  STL [R1], RZ ;  /* 0x000000ff01007387 */ /* 0x0001e80000100800 */
[----:B----4-:R0:W-:Y:S04]  /*3060*/  @P3 STL.64 [R1+0x50], R156 ;  /* 0x0000509c01003387 */ /* 0x0101e80000100a00 */
[----:B------:R0:W-:Y:S04]  /*3070*/  @P3 STL.64 [R1+0x58], R158 ;  /* 0x0000589e01003387 */ /* 0x0001e80000100a00 */
[----:B------:R0:W-:Y:S04]  /*3080*/  @P5 STL.64 [R1+0x40], R152 ;  /* 0x0000409801005387 */ /* 0x0001e80000100a00 */
[----:B------:R0:W-:Y:S04]  /*3090*/  @P5 STL.64 [R1+0x48], R154 ;  /* 0x0000489a01005387 */ /* 0x0001e80000100a00 */
[----:B------:R0:W-:Y:S04]  /*30a0*/  @P0 STL.64 [R1+0x30], R148 ;  /* 0x0000309401000387 */ /* 0x0001e80000100a00 */
[----:B------:R0:W-:Y:S02]  /*30b0*/  @P0 STL.64 [R1+0x38], R150 ;  /* 0x0000389601000387 */ /* 0x0001e40000100a00 */
.L_x_79434:
[----:B------:R-:W-:Y:S05]  /*30c0*/  BSYNC.RECONVERGENT B0 ;  /* 0x0000000000007941 */ /* 0x000fea0003800200 */
.L_x_79432:
        /* <DEDUP_REMOVED lines=14> */
.L_x_79516:
[----:B------:R-:W0:Y:S01]  /*31b0*/  @UP0 LDCU.64 UR4, c[0x0][0x3e0] ;  /* 0x00007c00ff0407ac */ /* 0x000e220008000a00 */
[----:B------:R-:W-:Y:S01]  /*31c0*/  PLOP3.LUT P0, PT, PT, PT, UP0, 0x80, 0x8 ;  /* 0x000000000008781c */ /* 0x000fe20003f0f008 */
[----:B------:R-:W-:Y:S01]  /*31d0*/  HFMA2 R4, -RZ, RZ, 0, 2.384185791015625e-07 ;  /* 0x00000004ff047431 */ /* 0x000fe200000001ff */
[----:B------:R-:W-:Y:S02]  /*31e0*/  PLOP3.LUT P1, PT, PT, PT, UP0, 0x80, 0x8 ;  /* 0x000000000008781c */ /* 0x000fe40003f2f008 */
[----:B------:R-:W-:-:S09]  /*31f0*/  MOV R2, 0x3f800000 ;  /* 0x3f80000000027802 */ /* 0x000fd20000000f00 */
[----:B0-----:R-:W-:-:S05]  /*3200*/  @P0 IMAD.WIDE R4, R249, R4, UR4 ;  /* 0x00000004f9040e25 */ /* 0x001fca000f8e0204 */
[----:B-----5:R0:W5:Y:S01]  /*3210*/  @P1 LDG.E R2, desc[UR6][R4.64] ;  /* 0x0000000604021981 */ /* 0x020162000c1e1900 */
[C---:B------:R-:W-:Y:S01]  /*3220*/  ISETP.GE.U32.AND P1, PT, R0.reuse, 0x40, PT ;  /* 0x000000400000780c */ /* 0x040fe20003f26070 */
[----:B------:R-:W-:Y:S01]  /*3230*/  BSSY.RECONVERGENT B0, `(.L_x_79435) ;  /* 0x000002e000007945 */ /* 0x000fe20003800200 */
[C---:B------:R-:W-:Y:S02]  /*3240*/  ISETP.GE.U32.AND P6, PT, R0.reuse, 0x60, PT ;  /* 0x000000600000780c */ /* 0x040fe40003fc6070 */
[----:B------:R-:W-:Y:S02]  /*3250*/  LOP3.LUT R3, R3, 0xffdfffff, RZ, 0xc0, !PT ;  /* 0xffdfffff03037812 */ /* 0x000fe400078ec0ff */
[C---:B------:R-:W-:Y:S02]  /*3260*/  ISETP.GE.U32.AND P4, PT, R0.reuse, 0x80, PT ;  /* 0x000000800000780c */ /* 0x040fe40003f86070 */
[C---:B------:R-:W-:Y:S01]  /*3270*/  ISETP.GE.U32.AND P3, PT, R0.reuse, 0xa0, PT ;  /* 0x000000a00000780c */ /* 0x040fe20003f66070 */
[----:B0-----:R-:W-:Y:S01]  /*3280*/  IMAD R4, R249, UR12, RZ ;  /* 0x0000000cf9047c24 */ /* 0x001fe2000f8e02ff */
[----:B------:R-:W-:-:S02]  /*3290*/  ISETP.GE.U32.AND P5, PT, R0, 0x20, PT ;  /* 0x000000200000780c */ /* 0x000fc40003fa6070 */
[----:B------:R-:W-:Y:S02]  /*32a0*/  ISETP.GE.U32.AND P2, PT, R0, 0xc0, PT ;  /* 0x000000c00000780c */ /* 0x000fe40003f46070 */
[----:B------:R-:W-:Y:S02]  /*32b0*/  @P1 LOP3.LUT R3, R3, 0x200000, RZ, 0xfc, !PT ;  /* 0x0020000003031812 */ /* 0x000fe400078efcff */
[----:B------:R-:W-:Y:S02]  /*32c0*/  SHF.R.S32.HI R5, RZ, 0x1f, R4 ;  /* 0x0000001fff057819 */ /* 0x000fe40000011404 */
[----:B------:R-:W-:Y:S02]  /*32d0*/  LOP3.LUT R3, R3, 0xffbfffff, RZ, 0xc0, !PT ;  /* 0xffbfffff03037812 */ /* 0x000fe400078ec0ff */
[----:B------:R-:W-:Y:S02]  /*32e0*/  LEA.HI R5, R5, R4, RZ, 0x2 ;  /* 0x0000000405057211 */ /* 0x000fe400078f10ff */
[----:B------:R-:W-:-:S02]  /*32f0*/  @P6 LOP3.LUT R3, R3, 0x400000, RZ, 0xfc, !PT ;  /* 0x0040000003036812 */ /* 0x000fc400078efcff */
[----:B------:R-:W-:Y:S02]  /*3300*/  LEA.HI.SX32 R5, R5, R252, 0x1e ;  /* 0x000000fc05057211 */ /* 0x000fe400078ff2ff */
[----:B------:R-:W-:Y:S02]  /*3310*/  LOP3.LUT R3, R3, 0xff7fffff, RZ, 0xc0, !PT ;  /* 0xff7fffff03037812 */ /* 0x000fe400078ec0ff */
[----:B------:R-:W-:Y:S02]  /*3320*/  MOV R4, R5 ;  /* 0x0000000500047202 */ /* 0x000fe40000000f00 */
[----:B------:R-:W-:-:S04]  /*3330*/  @P4 LOP3.LUT R3, R3, 0x800000, RZ, 0xfc, !PT ;  /* 0x0080000003034812 */ /* 0x000fc800078efcff */
[----:B------:R-:W-:-:S04]  /*3340*/  LOP3.LUT R3, R3, 0xfeffffff, RZ, 0xc0, !PT ;  /* 0xfeffffff03037812 */ /* 0x000fc800078ec0ff */
[----:B------:R-:W-:-:S04]  /*3350*/  @P3 LOP3.LUT R3, R3, 0x1000000, RZ, 0xfc, !PT ;  /* 0x0100000003033812 */ /* 0x000fc800078efcff */
[----:B------:R-:W-:-:S04]  /*3360*/  LOP3.LUT R3, R3, 0xfdffffff, RZ, 0xc0, !PT ;  /* 0xfdffffff03037812 */ /* 0x000fc800078ec0ff */
[----:B------:R-:W-:Y:S01]  /*3370*/  @P2 LOP3.LUT R3, R3, 0x2000000, RZ, 0xfc, !PT ;  /* 0x0200000003032812 */ /* 0x000fe200078efcff */
[----:B-1234-:R-:W-:Y:S06]  /*3380*/  @!P5 BRA `(.L_x_79436) ;  /* 0x000000000060d947 */ /* 0x01efec0003800000 */
[----:B------:R-:W-:Y:S01]  /*3390*/  ISETP.NE.U32.AND P0, PT, RZ, UR8, PT ;  /* 0x00000008ff007c0c */ /* 0x000fe2000bf05070 */
[----:B-1----:R-:W0:Y:S03]  /*33a0*/  LDC.64 R152, c[0x0][0x390] ;  /* 0x0000e400ff987b82 */ /* 0x002e260000000a00 */
[----:B------:R-:W-:-:S13]  /*33b0*/  ISETP.NE.AND.EX P0, PT, RZ, UR9, PT, P0 ;  /* 0x00000009ff007c0c */ /* 0x000fda000bf05300 */
[----:B------:R-:W1:Y:S02]  /*33c0*/  @P0 LDC.64 R6, c[0x0][0x3a0] ;  /* 0x0000e800ff060b82 */ /* 0x000e640000000a00 */
[----:B-1----:R-:W-:-:S05]  /*33d0*/  @P0 IMAD.WIDE.U32 R6, R5, 0x10, R6 ;  /* 0x0000001005060825 */ /* 0x002fca00078e0006 */
[----:B------:R0:W2:Y:S02]  /*33e0*/  @P0 LDG.E.128 R148, desc[UR6][R6.64] ;  /* 0x0000000606940981 */ /* 0x0000a4000c1e1d00 */
[----:B0-----:R-:W-:-:S05]  /*33f0*/  IMAD.WIDE.U32 R6, R5, 0x10, R152 ;  /* 0x0000001005067825 */ /* 0x001fca00078e0098 */
[----:B------:R-:W3:Y:S02]  /*3400*/  LDG.E.128 R152, desc[UR6][R6.64] ;  /* 0x0000000606987981 */ /* 0x000ee4000c1e1d00 */
[-C--:B---3-5:R-:W-:Y:S01]  /*3410*/  FMUL.FTZ R6, R153, R2.reuse ;  /* 0x0000000299067220 */ /* 0x0a8fe20000410000 */
[----:B------:R-:W-:-:S03]  /*3420*/  FMUL.FTZ R4, R152, R2 ;  /* 0x0000000298047220 */ /* 0x000fc60000410000 */
[CC--:B--2---:R-:W-:Y:S01]  /*3430*/  @P0 FFMA.FTZ R153, R6.reuse, R13.reuse, R149 ;  /* 0x0000000d06990223 */ /* 0x0c4fe20000010095 */
[----:B------:R-:W-:Y:S01]  /*3440*/  @!P0 FMUL.FTZ R153, R6, R13 ;  /* 0x0000000d06998220 */ /* 0x000fe20000410000 */
[----:B------:R-:W-:Y:S01]  /*3450*/  FMUL.FTZ R6, R155, R2 ;  /* 0x000000029b067220 */ /* 0x000fe20000410000 */
[CC--:B------:R-:W-:Y:S01]  /*3460*/  @P0 FFMA.FTZ R152, R4.reuse, R12.reuse, R148 ;  /* 0x0000000c04980223 */ /* 0x0c0fe20000010094 */
[----:B------:R-:W-:Y:S01]  /*3470*/  @!P0 FMUL.FTZ R152, R4, R12 ;  /* 0x0000000c04988220 */ /* 0x000fe20000410000 */
[----:B------:R-:W-:Y:S01]  /*3480*/  FMUL.FTZ R4, R154, R2 ;  /* 0x000000029a047220 */ /* 0x000fe20000410000 */
[CC--:B------:R-:W-:Y:S01]  /*3490*/  @P0 FFMA.FTZ R155, R6.reuse, R15.reuse, R151 ;  /* 0x0000000f069b0223 */ /* 0x0c0fe20000010097 */
[----:B------:R-:W-:Y:S02]  /*34a0*/  @!P0 FMUL.FTZ R155, R6, R15 ;  /* 0x0000000f069b8220 */ /* 0x000fe40000410000 */
[----:B------:R-:W0:Y:S01]  /*34b0*/  LDC.64 R6, c[0x0][0x3a8] ;  /* 0x0000ea00ff067b82 */ /* 0x000e220000000a00 */
[CC--:B------:R-:W-:Y:S01]  /*34c0*/  @P0 FFMA.FTZ R154, R4.reuse, R14.reuse, R150 ;  /* 0x0000000e049a0223 */ /* 0x0c0fe20000010096 */
[----:B------:R-:W-:Y:S01]  /*34d0*/  @!P0 FMUL.FTZ R154, R4, R14 ;  /* 0x0000000e049a8220 */ /* 0x000fe20000410000 */
[C---:B------:R-:W-:Y:S01]  /*34e0*/  IADD3 R4, PT, PT, R5.reuse, 0x20, RZ ;  /* 0x0000002005047810 */ /* 0x040fe20007ffe0ff */
[----:B0-----:R-:W-:-:S05]  /*34f0*/  IMAD.WIDE.U32 R6, R5, 0x10, R6 ;  /* 0x0000001005067825 */ /* 0x001fca00078e0006 */
[----:B------:R0:W-:Y:S02]  /*3500*/  STG.E.128 desc[UR6][R6.64], R152 ;  /* 0x0000009806007986 */ /* 0x0001e4000c101d06 */
.L_x_79436:
[----:B------:R-:W-:Y:S05]  /*3510*/  BSYNC.RECONVERGENT B0 ;  /* 0x0000000000007941 */ /* 0x000fea0003800200 */
.L_x_79435:
[----:B------:R-:W-:Y:S04]  /*3520*/  BSSY.RECONVERGENT B0, `(.L_x_79437) ;  /* 0x000001a000007945 */ /* 0x000fe80003800200 */
[----:B------:R-:W-:Y:S05]  /*3530*/  @!P1 BRA `(.L_x_79438) ;  /* 0x0000000000609947 */ /* 0x000fea0003800000 */
[----:B------:R-:W-:Y:S01]  /*3540*/  ISETP.NE.U32.AND P0, PT, RZ, UR8, PT ;  /* 0x00000008ff007c0c */ /* 0x000fe2000bf05070 */
[----:B-1----:R-:W1:Y:S03]  /*3550*/  LDC.64 R156, c[0x0][0x390] ;  /* 0x0000e400ff9c7b82 */ /* 0x002e660000000a00 */
[----:B------:R-:W-:-:S13]  /*3560*/  ISETP.NE.AND.EX P0, PT, RZ, UR9, PT, P0 ;  /* 0x00000009ff007c0c */ /* 0x000fda000bf05300 */
[----:B0-----:R-:W0:Y:S02]  /*3570*/  @P0 LDC.64 R6, c[0x0][0x3a0] ;  /* 0x0000e800ff060b82 */ /* 0x001e240000000a00 */
[----:B0-----:R-:W-:-:S05]  /*3580*/  @P0 IMAD.WIDE.U32 R6, R4, 0x10, R6 ;  /* 0x0000001004060825 */ /* 0x001fca00078e0006 */
[----:B------:R1:W2:Y:S02]  /*3590*/  @P0 LDG.E.128 R148, desc[UR6][R6.64] ;  /* 0x0000000606940981 */ /* 0x0002a4000c1e1d00 */
[----:B-1----:R-:W-:-:S05]  /*35a0*/  IMAD.WIDE.U32 R6, R4, 0x10, R156 ;  /* 0x0000001004067825 */ /* 0x002fca00078e009c */
[----:B------:R-:W3:Y:S02]  /*35b0*/  LDG.E.128 R156, desc[UR6][R6.64] ;  /* 0x00000006069c7981 */ /* 0x000ee4000c1e1d00 */
[-C--:B---3-5:R-:W-:Y:S01]  /*35c0*/  FMUL.FTZ R6, R156, R2.reuse ;  /* 0x000000029c067220 */ /* 0x0a8fe20000410000 */
[----:B------:R-:W-:-:S03]  /*35d0*/  FMUL.FTZ R7, R157, R2 ;  /* 0x000000029d077220 */ /* 0x000fc60000410000 */
[CC--:B--2---:R-:W-:Y:S01]  /*35e0*/  @P0 FFMA.FTZ R156, R6.reuse, R20.reuse, R148 ;  /* 0x00000014069c0223 */ /* 0x0c4fe20000010094 */
[CC--:B------:R-:W-:Y:S01]  /*35f0*/  @P0 FFMA.FTZ R157, R7.reuse, R21.reuse, R149 ;  /* 0x00000015079d0223 */ /* 0x0c0fe20000010095 */
[----:B------:R-:W-:Y:S01]  /*3600*/  @!P0 FMUL.FTZ R156, R6, R20 ;  /* 0x00000014069c8220 */ /* 0x000fe20000410000 */
[----:B------:R-:W-:Y:S01]  /*3610*/  @!P0 FMUL.FTZ R157, R7, R21 ;  /* 0x00000015079d8220 */ /* 0x000fe20000410000 */
[-C--:B------:R-:W-:Y:S01]  /*3620*/  FMUL.FTZ R6, R158, R2.reuse ;  /* 0x000000029e067220 */ /* 0x080fe20000410000 */
[----:B------:R-:W-:-:S03]  /*3630*/  FMUL.FTZ R7, R159, R2 ;  /* 0x000000029f077220 */ /* 0x000fc60000410000 */
[CC--:B------:R-:W-:Y:S01]  /*3640*/  @P0 FFMA.FTZ R158, R6.reuse, R22.reuse, R150 ;  /* 0x00000016069e0223 */ /* 0x0c0fe20000010096 */
[CC--:B------:R-:W-:Y:S01]  /*3650*/  @P0 FFMA.FTZ R159, R7.reuse, R23.reuse, R151 ;  /* 0x00000017079f0223 */ /* 0x0c0fe20000010097 */
[----:B------:R-:W-:Y:S01]  /*3660*/  @!P0 FMUL.FTZ R158, R6, R22 ;  /* 0x00000016069e8220 */ /* 0x000fe20000410000 */
[----:B------:R-:W-:Y:S02]  /*3670*/  @!P0 FMUL.FTZ R159, R7, R23 ;  /* 0x00000017079f8220 */ /* 0x000fe40000410000 */
[----:B------:R-:W0:Y:S02]  /*3680*/  LDC.64 R6, c[0x0][0x3a8] ;  /* 0x0000ea00ff067b82 */ /* 0x000e240000000a00 */
[C---:B0-----:R-:W-:Y:S01]  /*3690*/  IMAD.WIDE.U32 R6, R4.reuse, 0x10, R6 ;  /* 0x0000001004067825 */ /* 0x041fe200078e0006 */
[----:B------:R-:W-:-:S04]  /*36a0*/  IADD3 R4, PT, PT, R4, 0x20, RZ ;  /* 0x0000002004047810 */ /* 0x000fc80007ffe0ff */
[----:B------:R2:W-:Y:S03]  /*36b0*/  STG.E.128 desc[UR6][R6.64], R156 ;  /* 0x0000009c06007986 */ /* 0x0005e6000c101d06 */
.L_x_79438:
[----:B------:R-:W-:Y:S05]  /*36c0*/  BSYNC.RECONVERGENT B0 ;  /* 0x0000000000007941 */ /* 0x000fea0003800200 */
.L_x_79437:
[----:B------:R-:W-:Y:S04]  /*36d0*/  BSSY.RECONVERGENT B0, `(.L_x_79439) ;  /* 0x000001a000007945 */ /* 0x000fe80003800200 */
[----:B------:R-:W-:Y:S05]  /*36e0*/  @!P6 BRA `(.L_x_79440) ;  /* 0x000000000060e947 */ /* 0x000fea0003800000 */
[----:B------:R-:W-:Y:S01]  /*36f0*/  ISETP.NE.U32.AND P0, PT, RZ, UR8, PT ;  /* 0x00000008ff007c0c */ /* 0x000fe2000bf05070 */
[----:B------:R-:W3:Y:S03]  /*3700*/  LDC.64 R160, c[0x0][0x390] ;  /* 0x0000e400ffa07b82 */ /* 0x000ee60000000a00 */
[----:B------:R-:W-:-:S13]  /*3710*/  ISETP.NE.AND.EX P0, PT, RZ, UR9, PT, P0 ;  /* 0x00000009ff007c0c */ /* 0x000fda000bf05300 */
[----:B0-2---:R-:W0:Y:S02]  /*3720*/  @P0 LDC.64 R6, c[0x0][0x3a0] ;  /* 0x0000e800ff060b82 */ /* 0x005e240000000a00 */
[----:B0-----:R-:W-:-:S05]  /*3730*/  @P0 IMAD.WIDE.U32 R6, R4, 0x10, R6 ;  /* 0x0000001004060825 */ /* 0x001fca00078e0006 */
[----:B-1----:R3:W2:Y:S02]  /*3740*/  @P0 LDG.E.128 R148, desc[UR6][R6.64] ;  /* 0x0000000606940981 */ /* 0x0026a4000c1e1d00 */
[----:B---3--:R-:W-:-:S05]  /*3750*/  IMAD.WIDE.U32 R6, R4, 0x10, R160 ;  /* 0x0000001004067825 */ /* 0x008fca00078e00a0 */
        /* <DEDUP_REMOVED lines=17> */
.L_x_79440:
[----:B------:R-:W-:Y:S05]  /*3870*/  BSYNC.RECONVERGENT B0 ;  /* 0x0000000000007941 */ /* 0x000fea0003800200 */
.L_x_79439:
[----:B------:R-:W-:Y:S04]  /*3880*/  BSSY.RECONVERGENT B0, `(.L_x_79441) ;  /* 0x000001a000007945 */ /* 0x000fe80003800200 */
[----:B------:R-:W-:Y:S05]  /*3890*/  @!P4 BRA `(.L_x_79442) ;  /* 0x000000000060c947 */ /* 0x000fea0003800000 */
[----:B------:R-:W-:Y:S01]  /*38a0*/  ISETP.NE.U32.AND P0, PT, RZ, UR8, PT ;  /* 0x00000008ff007c0c */ /* 0x000fe2000bf05070 */
[----:B------:R-:W4:Y:S03]  /*38b0*/  LDC.64 R164, c[0x0][0x390] ;  /* 0x0000e400ffa47b82 */ /* 0x000f260000000a00 */
[----:B------:R-:W-:-:S13]  /*38c0*/  ISETP.NE.AND.EX P0, PT, RZ, UR9, PT, P0 ;  /* 0x00000009ff007c0c */ /* 0x000fda000bf05300 */
[----:B0-23--:R-:W0:Y:S02]  /*38d0*/  @P0 LDC.64 R6, c[0x0][0x3a0] ;  /* 0x0000e800ff060b82 */ /* 0x00de240000000a00 */
[----:B0-----:R-:W-:-:S05]  /*38e0*/  @P0 IMAD.WIDE.U32 R6, R4, 0x10, R6 ;  /* 0x0000001004060825 */ /* 0x001fca00078e0006 */
[----:B-1----:R4:W2:Y:S02]  /*38f0*/  @P0 LDG.E.128 R148, desc[UR6][R6.64] ;  /* 0x0000000606940981 */ /* 0x0028a4000c1e1d00 */
[----:B----4-:R-:W-:-:S05]  /*3900*/  IMAD.WIDE.U32 R6, R4, 0x10, R164 ;  /* 0x0000001004067825 */ /* 0x010fca00078e00a4 */
        /* <DEDUP_REMOVED lines=17> */
.L_x_79442:
[----:B------:R-:W-:Y:S05]  /*3a20*/  BSYNC.RECONVERGENT B0 ;  /* 0x0000000000007941 */ /* 0x000fea0003800200 */
.L_x_79441:
[----:B------:R-:W-:Y:S04]  /*3a30*/  BSSY.RECONVERGENT B0, `(.L_x_79443) ;  /* 0x000001a000007945 */ /* 0x000fe80003800200 */
[----:B------:R-:W-:Y:S05]  /*3a40*/  @!P3 BRA `(.L_x_79444) ;  /* 0x000000000060b947 */ /* 0x000fea0003800000 */
[----:B------:R-:W-:Y:S01]  /*3a50*/  ISETP.NE.U32.AND P0, PT, RZ, UR8, PT ;  /* 0x00000008ff007c0c */ /* 0x000fe2000bf05070 */
[----:B------:R-:W1:Y:S03]  /*3a60*/  LDC.64 R168, c[0x0][0x390] ;  /* 0x0000e400ffa87b82 */ /* 0x000e660000000a00 */
[----:B------:R-:W-:-:S13]  /*3a70*/  ISETP.NE.AND.EX P0, PT, RZ, UR9, PT, P0 ;  /* 0x00000009ff007c0c */ /* 0x000fda000bf05300 */
[----:B0-234-:R-:W0:Y:S02]  /*3a80*/  @P0 LDC.64 R6, c[0x0][0x3a0] ;  /* 0x0000e800ff060b82 */ /* 0x01de240000000a00 */
[----:B0-----:R-:W-:-:S05]  /*3a90*/  @P0 IMAD.WIDE.U32 R6, R4, 0x10, R6 ;  /* 0x0000001004060825 */ /* 0x001fca00078e0006 */
[----:B-1----:R0:W2:Y:S02]  /*3aa0*/  @P0 LDG.E.128 R148, desc[UR6][R6.64] ;  /* 0x0000000606940981 */ /* 0x0020a4000c1e1d00 */
[----:B0-----:R-:W-:-:S05]  /*3ab0*/  IMAD.WIDE.U32 R6, R4, 0x10, R168 ;  /* 0x0000001004067825 */ /* 0x001fca00078e00a8 */
        /* <DEDUP_REMOVED lines=17> */
.L_x_79444:
[----:B------:R-:W-:Y:S05]  /*3bd0*/  BSYNC.RECONVERGENT B0 ;  /* 0x0000000000007941 */ /* 0x000fea0003800200 */
.L_x_79443:
        /* <DEDUP_REMOVED lines=26> */
.L_x_79446:
[----:B------:R-:W-:Y:S05]  /*3d80*/  BSYNC.RECONVERGENT B0 ;  /* 0x0000000000007941 */ /* 0x000fea0003800200 */
.L_x_79445:
        /* <DEDUP_REMOVED lines=29> */
.L_x_79448:
[----:B------:R-:W-:Y:S05]  /*3f60*/  BSYNC.RECONVERGENT B0 ;  /* 0x0000000000007941 */ /* 0x000fea0003800200 */
.L_x_79447:
        /* <DEDUP_REMOVED lines=29> */
.L_x_79450:
[----:B------:R-:W-:Y:S05]  /*4140*/  BSYNC.RECONVERGENT B0 ;  /* 0x0000000000007941 */ /* 0x000fea0003800200 */
.L_x_79449:
        /* <DEDUP_REMOVED lines=29> */
.L_x_79452:
[----:B------:R-:W-:Y:S05]  /*4320*/  BSYNC.RECONVERGENT B0 ;  /* 0x0000000000007941 */ /* 0x000fea0003800200 */
.L_x_79451:
        /* <DEDUP_REMOVED lines=29> */
.L_x_79454:
[----:B------:R-:W-:Y:S05]  /*4500*/  BSYNC.RECONVERGENT B0 ;  /* 0x0000000000007941 */ /* 0x000fea0003800200 */
.L_x_79453:
        /* <DEDUP_REMOVED lines=29> */
.L_x_79456:
[----:B------:R-:W-:Y:S05]  /*46e0*/  BSYNC.RECONVERGENT B0 ;  /* 0x0000000000007941 */ /* 0x000fea0003800200 */
.L_x_79455:
        /* <DEDUP_REMOVED lines=29> */
.L_x_79458:
[----:B------:R-:W-:Y:S05]  /*48c0*/  BSYNC.RECONVERGENT B0 ;  /* 0x0000000000007941 */ /* 0x000fea0003800200 */
.L_x_79457:
        /* <DEDUP_REMOVED lines=29> */
.L_x_79460:
[----:B------:R-:W-:Y:S05]  /*4aa0*/  BSYNC.RECONVERGENT B0 ;  /* 0x0000000000007941 */ /* 0x000fea0003800200 */
.L_x_79459:
        /* <DEDUP_REMOVED lines=29> */
.L_x_79462:
[----:B------:R-:W-:Y:S05]  /*4c80*/  BSYNC.RECONVERGENT B0 ;  /* 0x0000000000007941 */ /* 0x000fea0003800200 */
.L_x_79461:
        /* <DEDUP_REMOVED lines=29> */
.L_x_79464:
[----:B------:R-:W-:Y:S05]  /*4e60*/  BSYNC.RECONVERGENT B0 ;  /* 0x0000000000007941 */ /* 0x000fea0003800200 */
.L_x_79463:
        /* <DEDUP_REMOVED lines=29> */
.L_x_79466:
[----:B------:R-:W-:Y:S05]  /*5040*/  BSYNC.RECONVERGENT B0 ;  /* 0x0000000000007941 */ /* 0x000fea0003800200 */
.L_x_79465:
        /* <DEDUP_REMOVED lines=29> */
.L_x_79468:
[----:B------:R-:W-:Y:S05]  /*5220*/  BSYNC.RECONVERGENT B0 ;  /* 0x0000000000007941 */ /* 0x000fea0003800200 */
.L_x_79467:
        /* <DEDUP_REMOVED lines=29> */
.L_x_79470:
[----:B------:R-:W-:Y:S05]  /*5400*/  BSYNC.RECONVERGENT B0 ;  /* 0x0000000000007941 */ /* 0x000fea0003800200 */
.L_x_79469:
        /* <DEDUP_REMOVED lines=29> */
.L_x_79472:
[----:B------:R-:W-:Y:S05]  /*55e0*/  BSYNC.RECONVERGENT B0 ;  /* 0x0000000000007941 */ /* 0x000fea0003800200 */
.L_x_79471:
        /* <DEDUP_REMOVED lines=14> */
[-C--:B------:R-:W-:Y:S01]  /*56d0*/  FMUL.FTZ R7, R229, R2.reuse ;  /* 0x00000002e5077220 */ /* 0x080fe20000410000 */
[-C--:B------:R-:W-:Y:S01]  /*56e0*/  FMUL.FTZ R232, R230, R2.reuse ;  /* 0x00000002e6e87220 */ /* 0x080fe20000410000 */
[----:B------:R-:W-:Y:S01]  /*56f0*/  FMUL.FTZ R2, R231, R2 ;  /* 0x00000002e7027220 */ /* 0x000fe20000410000 */
[CC--:B--2---:R-:W-:Y:S01]  /*5700*/  @P0 FFMA.FTZ R228, R6.reuse, R136.reuse, R148 ;  /* 0x0000008806e40223 */ /* 0x0c4fe20000010094 */
[CC--:B------:R-:W-:Y:S01]  /*5710*/  @P0 FFMA.FTZ R229, R7.reuse, R137.reuse, R149 ;  /* 0x0000008907e50223 */ /* 0x0c0fe20000010095 */
[----:B------:R-:W-:Y:S01]  /*5720*/  @!P0 FMUL.FTZ R228, R6, R136 ;  /* 0x0000008806e48220 */ /* 0x000fe20000410000 */
[----:B------:R-:W-:Y:S01]  /*5730*/  @!P0 FMUL.FTZ R229, R7, R137 ;  /* 0x0000008907e58220 */ /* 0x000fe20000410000 */
[-C--:B------:R-:W-:Y:S01]  /*5740*/  @P0 FFMA.FTZ R230, R232, R138.reuse, R150 ;  /* 0x0000008ae8e60223 */ /* 0x080fe20000010096 */
[----:B------:R-:W0:Y:S01]  /*5750*/  LDC.64 R6, c[0x0][0x3a8] ;  /* 0x0000ea00ff067b82 */ /* 0x000e220000000a00 */
[-C--:B------:R-:W-:Y:S01]  /*5760*/  @P0 FFMA.FTZ R231, R2, R139.reuse, R151 ;  /* 0x0000008b02e70223 */ /* 0x080fe20000010097 */
[----:B------:R-:W-:Y:S01]  /*5770*/  @!P0 FMUL.FTZ R230, R232, R138 ;  /* 0x0000008ae8e68220 */ /* 0x000fe20000410000 */
[----:B------:R-:W-:Y:S01]  /*5780*/  @!P0 FMUL.FTZ R231, R2, R139 ;  /* 0x0000008b02e78220 */ /* 0x000fe20000410000 */
[----:B0-----:R-:W-:-:S05]  /*5790*/  IMAD.WIDE.U32 R6, R4, 0x10, R6 ;  /* 0x0000001004067825 */ /* 0x001fca00078e0006 */
[----:B------:R0:W-:Y:S02]  /*57a0*/  STG.E.128 desc[UR6][R6.64], R228 ;  /* 0x000000e406007986 */ /* 0x0001e4000c101d06 */
.L_x_79474:
[----:B------:R-:W-:Y:S05]  /*57b0*/  BSYNC.RECONVERGENT B0 ;  /* 0x0000000000007941 */ /* 0x000fea0003800200 */
.L_x_79473:
[----:B-----5:R-:W-:Y:S01]  /*57c0*/  FADD.FTZ R2, RZ, R152 ;  /* 0x00000098ff027221 */ /* 0x020fe20000010000 */
        /* <DEDUP_REMOVED lines=12> */
[----:B0-234-:R-:W-:-:S05]  /*5890*/  FSEL R7, R2, RZ, P5 ;  /* 0x000000ff02077208 */ /* 0x01dfca0002800000 */
        /* <DEDUP_REMOVED lines=316> */
.L_x_79528:
        /* <DEDUP_REMOVED lines=17> */
[----:B------:R1:W-:Y:S01]  /*6d70*/  STL [R1+0x160], R0 ;  /* 0x0001600001007387 */ /* 0x0003e20000100800 */
[----:B------:R-:W2:Y:S01]  /*6d80*/  LDC.64 R250, c[0x0][0x428] ;  /* 0x00010a00fffa7b82 */ /* 0x000ea20000000a00 */
[--C-:B0-----:R-:W-:Y:S02]  /*6d90*/  FADD.FTZ R6, R152, -R2.reuse ;  /* 0x8000000298067221 */ /* 0x101fe40000010000 */
[----:B------:R-:W3:Y:S04]  /*6da0*/  LDL R252, [R1+0x154] ;  /* 0x0001540001fc7983 */ /* 0x000ee80000100800 */
[----:B-1----:R-:W4:Y:S01]  /*6db0*/  LDL R0, [R1+0x150] ;  /* 0x0001500001007983 */ /* 0x002f220000100800 */
[----:B------:R-:W-:Y:S01]  /*6dc0*/  FMUL.FTZ R232, R4, R6 ;  /* 0x0000000604e87220 */ /* 0x000fe20000410000 */
[--C-:B------:R-:W-:Y:S01]  /*6dd0*/  FADD.FTZ R7, R154, -R2.reuse ;  /* 0x800000029a077221 */ /* 0x100fe20000010000 */
[----:B------:R-:W-:-:S03]  /*6de0*/  FADD.FTZ R6, R155, -R2 ;  /* 0x800000029b067221 */ /* 0x000fc60000010000 */
[C---:B------:R-:W-:Y:S01]  /*6df0*/  FMUL.FTZ R234, R4.reuse, R7 ;  /* 0x0000000704ea7220 */ /* 0x040fe20000410000 */
[----:B------:R-:W-:Y:S01]  /*6e00*/  FMUL.FTZ R235, R4, R6 ;  /* 0x0000000604eb7220 */ /* 0x000fe20000410000 */
[----:B--2---:R-:W-:Y:S02]  /*6e10*/  IMAD.WIDE.U32 R6, R5, 0x10, R250 ;  /* 0x0000001005067825 */ /* 0x004fe400078e00fa */
[----:B------:R-:W2:Y:S04]  /*6e20*/  LDL R250, [R1+0x158] ;  /* 0x0001580001fa7983 */ /* 0x000ea80000100800 */
[----:B------:R-:W2:Y:S01]  /*6e30*/  LDL R251, [R1+0x15c] ;  /* 0x00015c0001fb7983 */ /* 0x000ea20000100800 */
[----:B------:R-:W-:-:S04]  /*6e40*/  FADD.FTZ R233, R153, -R2 ;  /* 0x8000000299e97221 */ /* 0x000fc80000010000 */
[----:B------:R-:W-:Y:S01]  /*6e50*/  FMUL.FTZ R233, R4, R233 ;  /* 0x000000e904e97220 */ /* 0x000fe20000410000 */
[----:B----4-:R-:W-:Y:S02]  /*6e60*/  FFMA.FTZ R232, R232, R0, R8 ;  /* 0x00000000e8e87223 */ /* 0x010fe40000010008 */
[----:B------:R1:W5:Y:S01]  /*6e70*/  LDL.LU R0, [R1+0x160] ;  /* 0x0001600001007983 */ /* 0x0003620000300800 */
[----:B---3--:R-:W-:Y:S02]  /*6e80*/  FFMA.FTZ R233, R233, R252, R9 ;  /* 0x000000fce9e97223 */ /* 0x008fe40000010009 */
[----:B------:R-:W0:Y:S01]  /*6e90*/  S2R R252, SR_TID.X ;  /* 0x0000000000fc7919 */ /* 0x000e220000002100 */
[----:B--2---:R-:W-:Y:S01]  /*6ea0*/  FFMA.FTZ R234, R234, R250, R10 ;  /* 0x000000faeaea7223 */ /* 0x004fe2000001000a */
[----:B------:R-:W-:-:S05]  /*6eb0*/  FFMA.FTZ R235, R235, R251, R11 ;  /* 0x000000fbebeb7223 */ /* 0x000fca000001000b */
[----:B------:R1:W-:Y:S01]  /*6ec0*/  STG.E.128 desc[UR6][R6.64], R232 ;  /* 0x000000e806007986 */ /* 0x0003e2000c101d06 */
[----:B------:R-:W-:Y:S02]  /*6ed0*/  IADD3 R5, PT, PT, R5, 0x20, RZ ;  /* 0x0000002005057810 */ /* 0x000fe40007ffe0ff */
[----:B0-----:R-:W-:-:S07]  /*6ee0*/  LOP3.LUT R252, R252, 0x1f, RZ, 0xc0, !PT ;  /* 0x0000001ffcfc7812 */ /* 0x001fce00078ec0ff */
.L_x_79477:
[----:B------:R-:W-:Y:S05]  /*6ef0*/  BSYNC.RECONVERGENT B0 ;  /* 0x0000000000007941 */ /* 0x000fea0003800200 */
.L_x_79476:
[----:B-----5:R-:W-:Y:S01]  /*6f00*/  ISETP.GE.U32.AND P0, PT, R0, 0x40, PT ;  /* 0x000000400000780c */ /* 0x020fe20003f06070 */
[----:B------:R-:W-:-:S12]  /*6f10*/  BSSY.RECONVERGENT B0, `(.L_x_79478) ;  /* 0x000001a000007945 */ /* 0x000fd80003800200 */
[----:B------:R-:W-:Y:S05]  /*6f20*/  @!P0 BRA `(.L_x_79479) ;  /* 0x0000000000608947 */ /* 0x000fea0003800000 */
[----:B------:R2:W-:Y:S01]  /*6f30*/  STL [R1+0x160], R0 ;  /* 0x0001600001007387 */ /* 0x0005e20000100800 */
[----:B------:R-:W3:Y:S01]  /*6f40*/  LDC.64 R250, c[0x0][0x428] ;  /* 0x00010a00fffa7b82 */ /* 0x000ee20000000a00 */
[--C-:B01----:R-:W-:Y:S02]  /*6f50*/  FADD.FTZ R6, R156, -R2.reuse ;  /* 0x800000029c067221 */ /* 0x103fe40000010000 */
[----:B------:R-:W4:Y:S04]  /*6f60*/  LDL R252, [R1+0x144] ;  /* 0x0001440001fc7983 */ /* 0x000f280000100800 */
[----:B--2---:R-:W2:Y:S01]  /*6f70*/  LDL R0, [R1+0x140] ;  /* 0x0001400001007983 */ /* 0x004ea20000100800 */
[----:B------:R-:W-:Y:S01]  /*6f80*/  FMUL.FTZ R232, R4, R6 ;  /* 0x0000000604e87220 */ /* 0x000fe20000410000 */
[--C-:B------:R-:W-:Y:S01]  /*6f90*/  FADD.FTZ R7, R158, -R2.reuse ;  /* 0x800000029e077221 */ /* 0x100fe20000010000 */
[----:B------:R-:W-:-:S03]  /*6fa0*/  FADD.FTZ R6, R159, -R2 ;  /* 0x800000029f067221 */ /* 0x000fc60000010000 */
[C---:B------:R-:W-:Y:S01]  /*6fb0*/  FMUL.FTZ R234, R4.reuse, R7 ;  /* 0x0000000704ea7220 */ /* 0x040fe20000410000 */
[----:B------:R-:W-:Y:S01]  /*6fc0*/  FMUL.FTZ R235, R4, R6 ;  /* 0x0000000604eb7220 */ /* 0x000fe20000410000 */
[----:B---3--:R-:W-:Y:S02]  /*6fd0*/  IMAD.WIDE.U32 R6, R5, 0x10, R250 ;  /* 0x0000001005067825 */ /* 0x008fe400078e00fa */
[----:B------:R-:W3:Y:S04]  /*6fe0*/  LDL R250, [R1+0x148] ;  /* 0x0001480001fa7983 */ /* 0x000ee80000100800 */
[----:B------:R-:W3:Y:S01]  /*6ff0*/  LDL R251, [R1+0x14c] ;  /* 0x00014c0001fb7983 */ /* 0x000ee20000100800 */
[----:B------:R-:W-:-:S04]  /*7000*/  FADD.FTZ R233, R157, -R2 ;  /* 0x800000029de97221 */ /* 0x000fc80000010000 */
[----:B------:R-:W-:Y:S01]  /*7010*/  FMUL.FTZ R233, R4, R233 ;  /* 0x000000e904e97220 */ /* 0x000fe20000410000 */
[----:B--2---:R-:W-:Y:S02]  /*7020*/  FFMA.FTZ R232, R232, R0, R16 ;  /* 0x00000000e8e87223 */ /* 0x004fe40000010010 */
[----:B------:R2:W5:Y:S01]  /*7030*/  LDL.LU R0, [R1+0x160] ;  /* 0x0001600001007983 */ /* 0x0005620000300800 */
[----:B----4-:R-:W-:Y:S02]  /*7040*/  FFMA.FTZ R233, R233, R252, R17 ;  /* 0x000000fce9e97223 */ /* 0x010fe40000010011 */
[----:B------:R-:W0:Y:S01]  /*7050*/  S2R R252, SR_TID.X ;  /* 0x0000000000fc7919 */ /* 0x000e220000002100 */
[----:B---3--:R-:W-:Y:S01]  /*7060*/  FFMA.FTZ R234, R234, R250, R18 ;  /* 0x000000faeaea7223 */ /* 0x008fe20000010012 */
[----:B------:R-:W-:-:S05]  /*7070*/  FFMA.FTZ R235, R235, R251, R19 ;  /* 0x000000fbebeb7223 */ /* 0x000fca0000010013 */
[----:B------:R2:W-:Y:S01]  /*7080*/  STG.E.128 desc[UR6][R6.64], R232 ;  /* 0x000000e806007986 */ /* 0x0005e2000c101d06 */
[----:B------:R-:W-:Y:S02]  /*7090*/  IADD3 R5, PT, PT, R5, 0x20, RZ ;  /* 0x0000002005057810 */ /* 0x000fe40007ffe0ff */
[----:B0-----:R-:W-:-:S07]  /*70a0*/  LOP3.LUT R252, R252, 0x1f, RZ, 0xc0, !PT ;  /* 0x0000001ffcfc7812 */ /* 0x001fce00078ec0ff */
.L_x_79479:
[----:B------:R-:W-:Y:S05]  /*70b0*/  BSYNC.RECONVERGENT B0 ;  /* 0x0000000000007941 */ /* 0x000fea0003800200 */
.L_x_79478:
[----:B-----5:R-:W-:Y:S01]  /*70c0*/  ISETP.GE.U32.AND P0, PT, R0, 0x60, PT ;  /* 0x000000600000780c */ /* 0x020fe20003f06070 */
[----:B------:R-:W-:-:S12]  /*70d0*/  BSSY.RECONVERGENT B0, `(.L_x_79480) ;  /* 0x000001a000007945 */ /* 0x000fd80003800200 */
[----:B------:R-:W-:Y:S05]  /*70e0*/  @!P0 BRA `(.L_x_79481) ;  /* 0x0000000000608947 */ /* 0x000fea0003800000 */
[----:B------:R3:W-:Y:S01]  /*70f0*/  STL [R1+0x160], R0 ;  /* 0x0001600001007387 */ /* 0x0007e20000100800 */
[----:B------:R-:W4:Y:S01]  /*7100*/  LDC.64 R250, c[0x0][0x428] ;  /* 0x00010a00fffa7b82 */ /* 0x000f220000000a00 */
[--C-:B012---:R-:W-:Y:S02]  /*7110*/  FADD.FTZ R6, R160, -R2.reuse ;  /* 0x80000002a0067221 */ /* 0x107fe40000010000 */
[----:B------:R-:W2:Y:S04]  /*7120*/  LDL R252, [R1+0x134] ;  /* 0x0001340001fc7983 */ /* 0x000ea80000100800 */
[----:B---3--:R-:W3:Y:S01]  /*7130*/  LDL R0, [R1+0x130] ;  /* 0x0001300001007983 */ /* 0x008ee20000100800 */
[----:B------:R-:W-:Y:S01]  /*7140*/  FMUL.FTZ R232, R4, R6 ;  /* 0x0000000604e87220 */ /* 0x000fe20000410000 */
[--C-:B------:R-:W-:Y:S01]  /*7150*/  FADD.FTZ R7, R162, -R2.reuse ;  /* 0x80000002a2077221 */ /* 0x100fe20000010000 */
[----:B------:R-:W-:-:S03]  /*7160*/  FADD.FTZ R6, R163, -R2 ;  /* 0x80000002a3067221 */ /* 0x000fc60000010000 */
[C---:B------:R-:W-:Y:S01]  /*7170*/  FMUL.FTZ R234, R4.reuse, R7 ;  /* 0x0000000704ea7220 */ /* 0x040fe20000410000 */
[----:B------:R-:W-:Y:S01]  /*7180*/  FMUL.FTZ R235, R4, R6 ;  /* 0x0000000604eb7220 */ /* 0x000fe20000410000 */
[----:B----4-:R-:W-:Y:S02]  /*7190*/  IMAD.WIDE.U32 R6, R5, 0x10, R250 ;  /* 0x0000001005067825 */ /* 0x010fe400078e00fa */
[----:B------:R-:W4:Y:S04]  /*71a0*/  LDL R250, [R1+0x138] ;  /* 0x0001380001fa7983 */ /* 0x000f280000100800 */
[----:B------:R-:W4:Y:S01]  /*71b0*/  LDL R251, [R1+0x13c] ;  /* 0x00013c0001fb7983 */ /* 0x000f220000100800 */
[----:B------:R-:W-:-:S04]  /*71c0*/  FADD.FTZ R233, R161, -R2 ;  /* 0x80000002a1e97221 */ /* 0x000fc80000010000 */
[----:B------:R-:W-:Y:S01]  /*71d0*/  FMUL.FTZ R233, R4, R233 ;  /* 0x000000e904e97220 */ /* 0x000fe20000410000 */
[----:B---3--:R-:W-:Y:S02]  /*71e0*/  FFMA.FTZ R232, R232, R0, R24 ;  /* 0x00000000e8e87223 */ /* 0x008fe40000010018 */
[----:B------:R3:W5:Y:S01]  /*71f0*/  LDL.LU R0, [R1+0x160] ;  /* 0x0001600001007983 */ /* 0x0007620000300800 */
[----:B--2---:R-:W-:Y:S02]  /*7200*/  FFMA.FTZ R233, R233, R252, R25 ;  /* 0x000000fce9e97223 */ /* 0x004fe40000010019 */
[----:B------:R-:W0:Y:S01]  /*7210*/  S2R R252, SR_TID.X ;  /* 0x0000000000fc7919 */ /* 0x000e220000002100 */
[----:B----4-:R-:W-:Y:S01]  /*7220*/  FFMA.FTZ R234, R234, R250, R26 ;  /* 0x000000faeaea7223 */ /* 0x010fe2000001001a */
[----:B------:R-:W-:-:S05]  /*7230*/  FFMA.FTZ R235, R235, R251, R27 ;  /* 0x000000fbebeb7223 */ /* 0x000fca000001001b */
[----:B------:R3:W-:Y:S01]  /*7240*/  STG.E.128 desc[UR6][R6.64], R232 ;  /* 0x000000e806007986 */ /* 0x0007e2000c101d06 */
[----:B------:R-:W-:Y:S02]  /*7250*/  IADD3 R5, PT, PT, R5, 0x20, RZ ;  /* 0x0000002005057810 */ /* 0x000fe40007ffe0ff */
[----:B0-----:R-:W-:-:S07]  /*7260*/  LOP3.LUT R252, R252, 0x1f, RZ, 0xc0, !PT ;  /* 0x0000001ffcfc7812 */ /* 0x001fce00078ec0ff */
.L_x_79481:
[----:B------:R-:W-:Y:S05]  /*7270*/  BSYNC.RECONVERGENT B0 ;  /* 0x0000000000007941 */ /* 0x000fea0003800200 */
.L_x_79480:
[----:B-----5:R-:W-:Y:S01]  /*7280*/  ISETP.GE.U32.AND P0, PT, R0, 0x80, PT ;  /* 0x000000800000780c */ /* 0x020fe20003f06070 */
[----:B------:R-:W-:-:S12]  /*7290*/  BSSY.RECONVERGENT B0, `(.L_x_79482) ;  /* 0x000001a000007945 */ /* 0x000fd80003800200 */
[----:B------:R-:W-:Y:S05]  /*72a0*/  @!P0 BRA `(.L_x_79483) ;  /* 0x0000000000608947 */ /* 0x000fea0003800000 */
[----:B------:R4:W-:Y:S01]  /*72b0*/  STL [R1+0x160], R0 ;  /* 0x0001600001007387 */ /* 0x0009e20000100800 */
[----:B------:R-:W4:Y:S01]  /*72c0*/  LDC.64 R250, c[0x0][0x428] ;  /* 0x00010a00fffa7b82 */ /* 0x000f220000000a00 */
[--C-:B0123--:R-:W-:Y:S02]  /*72d0*/  FADD.FTZ R6, R164, -R2.reuse ;  /* 0x80000002a4067221 */ /* 0x10ffe40000010000 */
[----:B------:R-:W2:Y:S04]  /*72e0*/  LDL R252, [R1+0x124] ;  /* 0x0001240001fc7983 */ /* 0x000ea80000100800 */
[----:B----4-:R-:W3:Y:S01]  /*72f0*/  LDL R0, [R1+0x120] ;  /* 0x0001200001007983 */ /* 0x010ee20000100800 */
[----:B------:R-:W-:Y:S01]  /*7300*/  FMUL.FTZ R232, R4, R6 ;  /* 0x0000000604e87220 */ /* 0x000fe20000410000 */
[--C-:B------:R-:W-:Y:S01]  /*7310*/  FADD.FTZ R7, R166, -R2.reuse ;  /* 0x80000002a6077221 */ /* 0x100fe20000010000 */
[----:B------:R-:W-:-:S03]  /*7320*/  FADD.FTZ R6, R167, -R2 ;  /* 0x80000002a7067221 */ /* 0x000fc60000010000 */
[C---:B------:R-:W-:Y:S01]  /*7330*/  FMUL.FTZ R234, R4.reuse, R7 ;  /* 0x0000000704ea7220 */ /* 0x040fe20000410000 */
[----:B------:R-:W-:Y:S01]  /*7340*/  FMUL.FTZ R235, R4, R6 ;  /* 0x0000000604eb7220 */ /* 0x000fe20000410000 */
[----:B------:R-:W-:Y:S02]  /*7350*/  IMAD.WIDE.U32 R6, R5, 0x10, R250 ;  /* 0x0000001005067825 */ /* 0x000fe400078e00fa */
[----:B------:R-:W4:Y:S04]  /*7360*/  LDL R250, [R1+0x128] ;  /* 0x0001280001fa7983 */ /* 0x000f280000100800 */
[----:B------:R-:W4:Y:S01]  /*7370*/  LDL R251, [R1+0x12c] ;  /* 0x00012c0001fb7983 */ /* 0x000f220000100800 */
[----:B------:R-:W-:-:S04]  /*7380*/  FADD.FTZ R233, R165, -R2 ;  /* 0x80000002a5e97221 */ /* 0x000fc80000010000 */
[----:B------:R-:W-:Y:S01]  /*7390*/  FMUL.FTZ R233, R4, R233 ;  /* 0x000000e904e97220 */ /* 0x000fe20000410000 */
[----:B---3--:R-:W-:Y:S02]  /*73a0*/  FFMA.FTZ R232, R232, R0, R32 ;  /* 0x00000000e8e87223 */ /* 0x008fe40000010020 */
[----:B------:R0:W5:Y:S01]  /*73b0*/  LDL.LU R0, [R1+0x160] ;  /* 0x0001600001007983 */ /* 0x0001620000300800 */
[----:B--2---:R-:W-:Y:S02]  /*73c0*/  FFMA.FTZ R233, R233, R252, R33 ;  /* 0x000000fce9e97223 */ /* 0x004fe40000010021 */
[----:B------:R-:W1:Y:S01]  /*73d0*/  S2R R252, SR_TID.X ;  /* 0x0000000000fc7919 */ /* 0x000e620000002100 */
[----:B----4-:R-:W-:Y:S01]  /*73e0*/  FFMA.FTZ R234, R234, R250, R34 ;  /* 0x000000faeaea7223 */ /* 0x010fe20000010022 */
[----:B------:R-:W-:-:S05]  /*73f0*/  FFMA.FTZ R235, R235, R251, R35 ;  /* 0x000000fbebeb7223 */ /* 0x000fca0000010023 */
[----:B------:R0:W-:Y:S01]  /*7400*/  STG.E.128 desc[UR6][R6.64], R232 ;  /* 0x000000e806007986 */ /* 0x0001e2000c101d06 */
[----:B------:R-:W-:Y:S02]  /*7410*/  IADD3 R5, PT, PT, R5, 0x20, RZ ;  /* 0x0000002005057810 */ /* 0x000fe40007ffe0ff */
[----:B-1----:R-:W-:-:S07]  /*7420*/  LOP3.LUT R252, R252, 0x1f, RZ, 0xc0, !PT ;  /* 0x0000001ffcfc7812 */ /* 0x002fce00078ec0ff */
.L_x_79483:
[----:B------:R-:W-:Y:S05]  /*7430*/  BSYNC.RECONVERGENT B0 ;  /* 0x0000000000007941 */ /* 0x000fea0003800200 */
.L_x_79482:
        /* <DEDUP_REMOVED lines=27> */
.L_x_79485:
[----:B------:R-:W-:Y:S05]  /*75f0*/  BSYNC.RECONVERGENT B0 ;  /* 0x0000000000007941 */ /* 0x000fea0003800200 */
.L_x_79484:
        /* <DEDUP_REMOVED lines=27> */
.L_x_79487:
[----:B------:R-:W-:Y:S05]  /*77b0*/  BSYNC.RECONVERGENT B0 ;  /* 0x0000000000007941 */ /* 0x000fea0003800200 */
.L_x_79486:
        /* <DEDUP_REMOVED lines=27> */
.L_x_79489:
[----:B------:R-:W-:Y:S05]  /*7970*/  BSYNC.RECONVERGENT B0 ;  /* 0x0000000000007941 */ /* 0x000fea0003800200 */
.L_x_79488:
        /* <DEDUP_REMOVED lines=27> */
.L_x_79491:
[----:B------:R-:W-:Y:S05]  /*7b30*/  BSYNC.RECONVERGENT B0 ;  /* 0x0000000000007941 */ /* 0x000fea0003800200 */
.L_x_79490:
        /* <DEDUP_REMOVED lines=27> */
.L_x_79493:
[----:B------:R-:W-:Y:S05]  /*7cf0*/  BSYNC.RECONVERGENT B0 ;  /* 0x0000000000007941 */ /* 0x000fea0003800200 */
.L_x_79492:
        /* <DEDUP_REMOVED lines=27> */
.L_x_79495:
[----:B------:R-:W-:Y:S05]  /*7eb0*/  BSYNC.RECONVERGENT B0 ;  /* 0x0000000000007941 */ /* 0x000fea0003800200 */
.L_x_79494:
        /* <DEDUP_REMOVED lines=27> */
.L_x_79497:
[----:B------:R-:W-:Y:S05]  /*8070*/  BSYNC.RECONVERGENT B0 ;  /* 0x0000000000007941 */ /* 0x000fea0003800200 */
.L_x_79496:
        /* <DEDUP_REMOVED lines=27> */
.L_x_79499:
[----:B------:R-:W-:Y:S05]  /*8230*/  BSYNC.RECONVERGENT B0 ;  /* 0x0000000000007941 */ /* 0x000fea0003800200 */
.L_x_79498:
        /* <DEDUP_REMOVED lines=27> */
.L_x_79501:
[----:B------:R-:W-:Y:S05]  /*83f0*/  BSYNC.RECONVERGENT B0 ;  /* 0x0000000000007941 */ /* 0x000fea0003800200 */
.L_x_79500:
        /* <DEDUP_REMOVED lines=27> */
.L_x_79503:
[----:B------:R-:W-:Y:S05]  /*85b0*/  BSYNC.RECONVERGENT B0 ;  /* 0x0000000000007941 */ /* 0x000fea0003800200 */
.L_x_79502:
        /* <DEDUP_REMOVED lines=27> */
.L_x_79505:
[----:B------:R-:W-:Y:S05]  /*8770*/  BSYNC.RECONVERGENT B0 ;  /* 0x0000000000007941 */ /* 0x000fea0003800200 */
.L_x_79504:
        /* <DEDUP_REMOVED lines=27> */
.L_x_79507:
[----:B------:R-:W-:Y:S05]  /*8930*/  BSYNC.RECONVERGENT B0 ;  /* 0x0000000000007941 */ /* 0x000fea0003800200 */
.L_x_79506:
[----:B-----5:R-:W-:Y:S01]  /*8940*/  ISETP.GE.U32.AND P0, PT, R0, 0x220, PT ;  /* 0x000002200000780c */ /* 0x020fe20003f06070 */
[----:B------:R-:W-:-:S12]  /*8950*/  BSSY.RECONVERGENT B0, `(.L_x_79508) ;  /* 0x0000026000007945 */ /* 0x000fd80003800200 */
[----:B------:R-:W-:Y:S05]  /*8960*/  @!P0 BRA `(.L_x_79509) ;  /* 0x0000000000908947 */ /* 0x000fea0003800000 */
[----:B------:R4:W-:Y:S01]  /*8970*/  STL [R1+0x170], R10 ;  /* 0x0001700a01007387 */ /* 0x0009e20000100800 */
[----:B------:R-:W0:Y:S03]  /*8980*/  LDC.64 R250, c[0x0][0x428] ;  /* 0x00010a00fffa7b82 */ /* 0x000e260000000a00 */
[----:B----4-:R-:W4:Y:S04]  /*8990*/  LDL R10, [R1] ;  /* 0x00000000010a7983 */ /* 0x010f280000100800 */
[----:B------:R1:W-:Y:S04]  /*89a0*/  STL [R1+0x16c], R9 ;  /* 0x00016c0901007387 */ /* 0x0003e80000100800 */
[----:B-1----:R-:W4:Y:S04]  /*89b0*/  LDL R9, [R1+0x50] ;  /* 0x0000500001097983 */ /* 0x002f280000100800 */
[----:B------:R1:W-:Y:S04]  /*89c0*/  STL [R1+0x168], R8 ;  /* 0x0001680801007387 */ /* 0x0003e80000100800 */
[----:B-1----:R-:W4:Y:S04]  /*89d0*/  LDL R8, [R1+0x4] ;  /* 0x0000040001087983 */ /* 0x002f280000100800 */
[----:B------:R1:W-:Y:S04]  /*89e0*/  STL [R1+0x164], R3 ;  /* 0x0001640301007387 */ /* 0x0003e80000100800 */
[----:B-1----:R-:W4:Y:S04]  /*89f0*/  LDL R3, [R1+0x54] ;  /* 0x0000540001037983 */ /* 0x002f280000100800 */
[----:B------:R1:W-:Y:S04]  /*8a00*/  STL [R1+0x160], R0 ;  /* 0x0001600001007387 */ /* 0x0003e80000100800 */
[----:B------:R-:W4:Y:S04]  /*8a10*/  LDL R252, [R1+0x58] ;  /* 0x0000580001fc7983 */ /* 0x000f280000100800 */
[----:B-1----:R-:W4:Y:S01]  /*8a20*/  LDL R0, [R1+0x8] ;  /* 0x0000080001007983 */ /* 0x002f220000100800 */
[--C-:B0-23--:R-:W-:Y:S01]  /*8a30*/  FADD.FTZ R6, R216, -R2.reuse ;  /* 0x80000002d8067221 */ /* 0x10dfe20000010000 */
[----:B------:R-:W-:-:S03]  /*8a40*/  FADD.FTZ R7, R218, -R2 ;  /* 0x80000002da077221 */ /* 0x000fc60000010000 */
[C---:B------:R-:W-:Y:S01]  /*8a50*/  FMUL.FTZ R232, R4.reuse, R6 ;  /* 0x0000000604e87220 */ /* 0x040fe20000410000 */
[----:B------:R-:W-:Y:S01]  /*8a60*/  FADD.FTZ R6, R219, -R2 ;  /* 0x80000002db067221 */ /* 0x000fe20000010000 */
[----:B------:R-:W-:-:S03]  /*8a70*/  FMUL.FTZ R234, R4, R7 ;  /* 0x0000000704ea7220 */ /* 0x000fc60000410000 */
[----:B------:R-:W-:Y:S01]  /*8a80*/  FMUL.FTZ R235, R4, R6 ;  /* 0x0000000604eb7220 */ /* 0x000fe20000410000 */
[----:B------:R-:W-:Y:S02]  /*8a90*/  IMAD.WIDE.U32 R6, R5, 0x10, R250 ;  /* 0x0000001005067825 */ /* 0x000fe400078e00fa */
[----:B------:R-:W2:Y:S04]  /*8aa0*/  LDL R250, [R1+0xc] ;  /* 0x00000c0001fa7983 */ /* 0x000ea80000100800 */
[----:B------:R-:W2:Y:S01]  /*8ab0*/  LDL R251, [R1+0x5c] ;  /* 0x00005c0001fb7983 */ /* 0x000ea20000100800 */
[----:B------:R-:W-:-:S04]  /*8ac0*/  FADD.FTZ R233, R217, -R2 ;  /* 0x80000002d9e97221 */ /* 0x000fc80000010000 */
[----:B------:R-:W-:Y:S01]  /*8ad0*/  FMUL.FTZ R233, R4, R233 ;  /* 0x000000e904e97220 */ /* 0x000fe20000410000 */
[----:B----4-:R-:W-:Y:S02]  /*8ae0*/  FFMA.FTZ R232, R232, R9, R10 ;  /* 0x00000009e8e87223 */ /* 0x010fe4000001000a */
[----:B------:R4:W5:Y:S04]  /*8af0*/  LDL.LU R10, [R1+0x170] ;  /* 0x00017000010a7983 */ /* 0x0009680000300800 */
[----:B------:R4:W5:Y:S01]  /*8b00*/  LDL.LU R9, [R1+0x16c] ;  /* 0x00016c0001097983 */ /* 0x0009620000300800 */
[----:B------:R-:W-:-:S03]  /*8b10*/  FFMA.FTZ R233, R233, R3, R8 ;  /* 0x00000003e9e97223 */ /* 0x000fc60000010008 */
[----:B------:R4:W5:Y:S04]  /*8b20*/  LDL.LU R8, [R1+0x168] ;  /* 0x0001680001087983 */ /* 0x0009680000300800 */
[----:B------:R4:W5:Y:S01]  /*8b30*/  LDL.LU R3, [R1+0x164] ;  /* 0x0001640001037983 */ /* 0x0009620000300800 */
[----:B------:R-:W-:-:S03]  /*8b40*/  FFMA.FTZ R234, R234, R252, R0 ;  /* 0x000000fceaea7223 */ /* 0x000fc60000010000 */
[----:B------:R4:W5:Y:S01]  /*8b50*/  LDL.LU R0, [R1+0x160] ;  /* 0x0001600001007983 */ /* 0x0009620000300800 */
[----:B------:R-:W0:Y:S01]  /*8b60*/  S2R R252, SR_TID.X ;  /* 0x0000000000fc7919 */ /* 0x000e220000002100 */
[----:B--2---:R-:W-:-:S05]  /*8b70*/  FFMA.FTZ R235, R235, R251, R250 ;  /* 0x000000fbebeb7223 */ /* 0x004fca00000100fa */
[----:B------:R4:W-:Y:S01]  /*8b80*/  STG.E.128 desc[UR6][R6.64], R232 ;  /* 0x000000e806007986 */ /* 0x0009e2000c101d06 */
[----:B------:R-:W-:Y:S02]  /*8b90*/  IADD3 R5, PT, PT, R5, 0x20, RZ ;  /* 0x0000002005057810 */ /* 0x000fe40007ffe0ff */
[----:B0-----:R-:W-:-:S07]  /*8ba0*/  LOP3.LUT R252, R252, 0x1f, RZ, 0xc0, !PT ;  /* 0x0000001ffcfc7812 */ /* 0x001fce00078ec0ff */
.L_x_79509:
[----:B------:R-:W-:Y:S05]  /*8bb0*/  BSYNC.RECONVERGENT B0 ;  /* 0x0000000000007941 */ /* 0x000fea0003800200 */
.L_x_79508:
[----:B-----5:R-:W-:Y:S01]  /*8bc0*/  ISETP.GE.U32.AND P0, PT, R0, 0x240, PT ;  /* 0x000002400000780c */ /* 0x020fe20003f06070 */
[----:B------:R-:W-:-:S12]  /*8bd0*/  BSSY.RECONVERGENT B0, `(.L_x_79510) ;  /* 0x0000026000007945 */ /* 0x000fd80003800200 */
[----:B------:R-:W-:Y:S05]  /*8be0*/  @!P0 BRA `(.L_x_79511) ;  /* 0x0000000000908947 */ /* 0x000fea0003800000 */
[----:B------:R0:W-:Y:S01]  /*8bf0*/  STL [R1+0x170], R10 ;  /* 0x0001700a01007387 */ /* 0x0001e20000100800 */
[----:B------:R-:W1:Y:S03]  /*8c00*/  LDC.64 R250, c[0x0][0x428] ;  /* 0x00010a00fffa7b82 */ /* 0x000e660000000a00 */
        /* <DEDUP_REMOVED lines=9> */
[----:B0-----:R-:W2:Y:S02]  /*8ca0*/  LDL R0, [R1+0x18] ;  /* 0x0000180001007983 */ /* 0x001ea40000100800 */
[--C-:B-1234-:R-:W-:Y:S01]  /*8cb0*/  FADD.FTZ R6, R220, -R2.reuse ;  /* 0x80000002dc067221 */ /* 0x11efe20000010000 */
        /* <DEDUP_REMOVED lines=18> */
[----:B------:R-:W1:Y:S01]  /*8de0*/  S2R R252, SR_TID.X ;  /* 0x0000000000fc7919 */ /* 0x000e620000002100 */
[----:B--2---:R-:W-:-:S05]  /*8df0*/  FFMA.FTZ R235, R235, R251, R250 ;  /* 0x000000fbebeb7223 */ /* 0x004fca00000100fa */
[----:B------:R0:W-:Y:S01]  /*8e00*/  STG.E.128 desc[UR6][R6.64], R232 ;  /* 0x000000e806007986 */ /* 0x0001e2000c101d06 */
[----:B------:R-:W-:Y:S02]  /*8e10*/  IADD3 R5, PT, PT, R5, 0x20, RZ ;  /* 0x0000002005057810 */ /* 0x000fe40007ffe0ff */
[----:B-1----:R-:W-:-:S07]  /*8e20*/  LOP3.LUT R252, R252, 0x1f, RZ, 0xc0, !PT ;  /* 0x0000001ffcfc7812 */ /* 0x002fce00078ec0ff */
.L_x_79511:
[----:B------:R-:W-:Y:S05]  /*8e30*/  BSYNC.RECONVERGENT B0 ;  /* 0x0000000000007941 */ /* 0x000fea0003800200 */
.L_x_79510:
        /* <DEDUP_REMOVED lines=39> */
.L_x_79513:
[----:B------:R-:W-:Y:S05]  /*90b0*/  BSYNC.RECONVERGENT B0 ;  /* 0x0000000000007941 */ /* 0x000fea0003800200 */
.L_x_79512:
[----:B-----5:R-:W-:Y:S01]  /*90c0*/  ISETP.GE.U32.AND P0, PT, R0, 0x280, PT ;  /* 0x000002800000780c */ /* 0x020fe20003f06070 */
        /* <DEDUP_REMOVED lines=9> */
[----:B------:R-:W0:Y:S01]  /*9160*/  LDC.64 R232, c[0x0][0x428] ;  /* 0x00010a00ffe87b82 */ /* 0x000e220000000a00 */
[----:B------:R-:W-:Y:S01]  /*9170*/  FMUL.FTZ R234, R4, R234 ;  /* 0x000000ea04ea7220 */ /* 0x000fe20000410000 */
[----:B------:R-:W-:Y:S01]  /*9180*/  FFMA.FTZ R6, R6, R142, R146 ;  /* 0x0000008e06067223 */ /* 0x000fe20000010092 */
[----:B------:R-:W-:-:S02]  /*9190*/  FFMA.FTZ R7, R7, R143, R147 ;  /* 0x0000008f07077223 */ /* 0x000fc40000010093 */
[----:B------:R-:W-:Y:S01]  /*91a0*/  FFMA.FTZ R4, R234, R140, R144 ;  /* 0x0000008cea047223 */ /* 0x000fe20000010090 */
[----:B0-----:R-:W-:-:S04]  /*91b0*/  IMAD.WIDE.U32 R232, R5, 0x10, R232 ;  /* 0x0000001005e87825 */ /* 0x001fc800078e00e8 */
[----:B------:R-:W-:-:S05]  /*91c0*/  FFMA.FTZ R5, R2, R141, R145 ;  /* 0x0000008d02057223 */ /* 0x000fca0000010091 */
[----:B------:R0:W-:Y:S02]  /*91d0*/  STG.E.128 desc[UR6][R232.64], R4 ;  /* 0x00000004e8007986 */ /* 0x0001e4000c101d06 */
.L_x_79515:
[----:B------:R-:W-:Y:S05]  /*91e0*/  BSYNC.RECONVERGENT B0 ;  /* 0x0000000000007941 */ /* 0x000fea0003800200 */
.L_x_79514:
[----:B0-----:R-:W0:Y:S02]  /*91f0*/  LDC.64 R4, c[0x0][0x380] ;  /* 0x0000e000ff047b82 */ /* 0x001e240000000a00 */
[----:B0-----:R-:W-:-:S04]  /*9200*/  LEA R249, R4, R249, 0x2 ;  /* 0x000000f904f97211 */ /* 0x001fc800078e10ff */
[----:B------:R-:W-:-:S13]  /*9210*/  ISETP.GE.AND P0, PT, R249, R5, PT ;  /* 0x00000005f900720c */ /* 0x000fda0003f06270 */
[----:B------:R-:W-:Y:S05]  /*9220*/  @!P0 BRA `(.L_x_79516) ;  /* 0xffffff9c00e08947 */ /* 0x000fea000383ffff */
[----:B------:R-:W-:Y:S05]  /*9230*/  EXIT ;  /* 0x000000000000794d */ /* 0x000fea0003800000 */
.L_x_79475:
        /* <DEDUP_REMOVED lines=8> */
.L_x_79518:
[----:B------:R-:W-:Y:S05]  /*92c0*/  BSYNC B0 ;  /* 0x0000000000007941 */ /* 0x000fea0003800000 */
.L_x_79517:
        /* <DEDUP_REMOVED lines=9> */
.L_x_79519:
[----:B------:R-:W-:Y:S02]  /*9360*/  HFMA2 R6, -RZ, RZ, 0, 2.384185791015625e-07 ;  /* 0x00000004ff067431 */ /* 0x000fe400000001ff */
[----:B------:R-:W-:Y:S01]  /*9370*/  FADD.FTZ R7, R7, R2 ;  /* 0x0000000207077221 */ /* 0x000fe20000010000 */
[----:B------:R-:W-:-:S04]  /*9380*/  MOV R2, 0xffffffff ;  /* 0xffffffff00027802 */ /* 0x000fc80000000f00 */
[----:B------:R-:W-:-:S07]  /*9390*/  MOV R233, R7 ;  /* 0x0000000700e97202 */ /* 0x000fce0000000f00 */
[----:B------:R-:W-:Y:S05]  /*93a0*/  WARPSYNC.COLLECTIVE R2, `(.L_x_79520) ;  /* 0x0000000002087348 */ /* 0x000fea0003c00000 */
[----:B------:R0:W1:Y:S02]  /*93b0*/  SHFL.BFLY P6, R2, R233, R6, R4 ;  /* 0x0c000006e9027389 */ /* 0x00006400000c0004 */
[----:B01----:R-:W-:Y:S05]  /*93c0*/  ENDCOLLECTIVE ;  /* 0x000000000000791b */ /* 0x003fea0003800000 */
.L_x_79520:
[----:B------:R-:W-:Y:S02]  /*93d0*/  HFMA2 R6, -RZ, RZ, 0, 4.76837158203125e-07 ;  /* 0x00000008ff067431 */ /* 0x000fe400000001ff */
[----:B------:R-:W-:Y:S01]  /*93e0*/  FADD.FTZ R7, R7, R2 ;  /* 0x0000000207077221 */ /* 0x000fe20000010000 */
[----:B------:R-:W-:-:S04]  /*93f0*/  MOV R2, 0xffffffff ;  /* 0xffffffff00027802 */ /* 0x000fc80000000f00 */
[----:B------:R-:W-:-:S07]  /*9400*/  MOV R233, R7 ;  /* 0x0000000700e97202 */ /* 0x000fce0000000f00 */
[----:B------:R-:W-:Y:S05]  /*9410*/  WARPSYNC.COLLECTIVE R2, `(.L_x_79521) ;  /* 0x0000000002087348 */ /* 0x000fea0003c00000 */
[----:B------:R0:W1:Y:S02]  /*9420*/  SHFL.BFLY P6, R2, R233, R6, R4 ;  /* 0x0c000006e9027389 */ /* 0x00006400000c0004 */
[----:B01----:R-:W-:Y:S05]  /*9430*/  ENDCOLLECTIVE ;  /* 0x000000000000791b */ /* 0x003fea0003800000 */
.L_x_79521:
[----:B------:R-:W-:Y:S02]  /*9440*/  HFMA2 R6, -RZ, RZ, 0, 9.5367431640625e-07 ;  /* 0x00000010ff067431 */ /* 0x000fe400000001ff */
[----:B------:R-:W-:Y:S01]  /*9450*/  FADD.FTZ R7, R7, R2 ;  /* 0x0000000207077221 */ /* 0x000fe20000010000 */
[----:B------:R-:W-:-:S04]  /*9460*/  MOV R2, 0xffffffff ;  /* 0xffffffff00027802 */ /* 0x000fc80000000f00 */
[----:B------:R-:W-:-:S07]  /*9470*/  MOV R233, R7 ;  /* 0x0000000700e97202 */ /* 0x000fce0000000f00 */
[----:B------:R-:W-:Y:S05]  /*9480*/  WARPSYNC.COLLECTIVE R2, `(.L_x_79522) ;  /* 0x0000000002087348 */ /* 0x000fea0003c00000 */
[----:B------:R0:W1:Y:S02]  /*9490*/  SHFL.BFLY P6, R2, R233, R6, R4 ;  /* 0x0c000006e9027389 */ /* 0x00006400000c0004 */
[----:B01----:R-:W-:Y:S05]  /*94a0*/  ENDCOLLECTIVE ;  /* 0x000000000000791b */ /* 0x003fea0003800000 */
.L_x_79522:
        /* <DEDUP_REMOVED lines=184> */
.L_x_79523:
[----:B------:R-:W-:Y:S02]  /*a030*/  HFMA2 R6, -RZ, RZ, 0, 1.1920928955078125e-07 ;  /* 0x00000002ff067431 */ /* 0x000fe400000001ff */
[----:B------:R-:W-:Y:S01]  /*a040*/  FADD.FTZ R7, R7, R2 ;  /* 0x0000000207077221 */ /* 0x000fe20000010000 */
[----:B------:R-:W-:-:S04]  /*a050*/  MOV R2, 0xffffffff ;  /* 0xffffffff00027802 */ /* 0x000fc80000000f00 */
[----:B------:R-:W-:-:S07]  /*a060*/  MOV R233, R7 ;  /* 0x0000000700e97202 */ /* 0x000fce0000000f00 */
[----:B------:R-:W-:Y:S05]  /*a070*/  WARPSYNC.COLLECTIVE R2, `(.L_x_79524) ;  /* 0x0000000002087348 */ /* 0x000fea0003c00000 */
[----:B------:R0:W1:Y:S02]  /*a080*/  SHFL.BFLY P6, R2, R233, R6, R4 ;  /* 0x0c000006e9027389 */ /* 0x00006400000c0004 */
[----:B01----:R-:W-:Y:S05]  /*a090*/  ENDCOLLECTIVE ;  /* 0x000000000000791b */ /* 0x003fea0003800000 */
.L_x_79524:
[----:B------:R-:W-:Y:S02]  /*a0a0*/  HFMA2 R6, -RZ, RZ, 0, 2.384185791015625e-07 ;  /* 0x00000004ff067431 */ /* 0x000fe400000001ff */
[----:B------:R-:W-:Y:S01]  /*a0b0*/  FADD.FTZ R7, R7, R2 ;  /* 0x0000000207077221 */ /* 0x000fe20000010000 */
[----:B------:R-:W-:-:S04]  /*a0c0*/  MOV R2, 0xffffffff ;  /* 0xffffffff00027802 */ /* 0x000fc80000000f00 */
[----:B------:R-:W-:-:S07]  /*a0d0*/  MOV R233, R7 ;  /* 0x0000000700e97202 */ /* 0x000fce0000000f00 */
[----:B------:R-:W-:Y:S05]  /*a0e0*/  WARPSYNC.COLLECTIVE R2, `(.L_x_79525) ;  /* 0x0000000002087348 */ /* 0x000fea0003c00000 */
[----:B------:R0:W1:Y:S02]  /*a0f0*/  SHFL.BFLY P6, R2, R233, R6, R4 ;  /* 0x0c000006e9027389 */ /* 0x00006400000c0004 */
[----:B01----:R-:W-:Y:S05]  /*a100*/  ENDCOLLECTIVE ;  /* 0x000000000000791b */ /* 0x003fea0003800000 */
.L_x_79525:
[----:B------:R-:W-:Y:S02]  /*a110*/  HFMA2 R6, -RZ, RZ, 0, 4.76837158203125e-07 ;  /* 0x00000008ff067431 */ /* 0x000fe400000001ff */
[----:B------:R-:W-:Y:S01]  /*a120*/  FADD.FTZ R7, R7, R2 ;  /* 0x0000000207077221 */ /* 0x000fe20000010000 */
[----:B------:R-:W-:-:S04]  /*a130*/  MOV R2, 0xffffffff ;  /* 0xffffffff00027802 */ /* 0x000fc80000000f00 */
[----:B------:R-:W-:-:S07]  /*a140*/  MOV R233, R7 ;  /* 0x0000000700e97202 */ /* 0x000fce0000000f00 */
[----:B------:R-:W-:Y:S05]  /*a150*/  WARPSYNC.COLLECTIVE R2, `(.L_x_79526) ;  /* 0x0000000002087348 */ /* 0x000fea0003c00000 */
[----:B------:R0:W1:Y:S02]  /*a160*/  SHFL.BFLY P6, R2, R233, R6, R4 ;  /* 0x0c000006e9027389 */ /* 0x00006400000c0004 */
[----:B01----:R-:W-:Y:S05]  /*a170*/  ENDCOLLECTIVE ;  /* 0x000000000000791b */ /* 0x003fea0003800000 */
.L_x_79526:
[----:B------:R-:W-:Y:S02]  /*a180*/  HFMA2 R6, -RZ, RZ, 0, 9.5367431640625e-07 ;  /* 0x00000010ff067431 */ /* 0x000fe400000001ff */
[----:B------:R-:W-:Y:S01]  /*a190*/  FADD.FTZ R7, R7, R2 ;  /* 0x0000000207077221 */ /* 0x000fe20000010000 */
[----:B------:R-:W-:-:S04]  /*a1a0*/  MOV R2, 0xffffffff ;  /* 0xffffffff00027802 */ /* 0x000fc80000000f00 */
[----:B------:R-:W-:-:S07]  /*a1b0*/  MOV R233, R7 ;  /* 0x0000000700e97202 */ /* 0x000fce0000000f00 */
[----:B------:R-:W-:Y:S05]  /*a1c0*/  WARPSYNC.COLLECTIVE R2, `(.L_x_79527) ;  /* 0x0000000002087348 */ /* 0x000fea0003c00000 */
[----:B------:R0:W1:Y:S02]  /*a1d0*/  SHFL.BFLY P6, R2, R233, R6, R4 ;  /* 0x0c000006e9027389 */ /* 0x00006400000c0004 */
[----:B01----:R-:W-:Y:S05]  /*a1e0*/  ENDCOLLECTIVE ;  /* 0x000000000000791b */ /* 0x003fea0003800000 */
.L_x_79527:
[----:B------:R-:W-:Y:S05]  /*a1f0*/  BRA `(.L_x_79528) ;  /* 0xffffffc800987947 */ /* 0x000fea000383ffff */
.L_x_79529:
        /* <DEDUP_REMOVED lines=16> */
.L_x_88564:


//--------------------- .text._ZN10layer_norm13ln_fwd_kernelINS_13Kernel_traitsIfffffjLj2560ELj1ELj4ELj1ELj16ENS_18Kernel_traits_baseILj2560EfffffjLj128EEEEELb0ELb1ELb0ELb1EEEvNS_9FwdParamsE --------------------------
	.section	.text._ZN10layer_norm13ln_fwd_kernelINS_13Kernel_traitsIfffffjLj2560ELj1ELj4ELj1ELj16ENS_18Kernel_traits_baseILj2560EfffffjLj128EEEEELb0ELb1ELb0ELb1EEEvNS_9FwdParamsE,"ax",@progbits
	.align	128
        .global         _ZN10layer_norm13ln_fwd_kernelINS_13Kernel_traitsIfffffjLj2560ELj1ELj4ELj1ELj16ENS_18Kernel_traits_baseILj2560EfffffjLj128EEEEELb0ELb1ELb0ELb1EEEvNS_9FwdParamsE
        .type           _ZN10layer_norm13ln_fwd_kernelINS_13Kernel_traitsIfffffjLj2560ELj1ELj4ELj1ELj16ENS_18Kernel_traits_baseILj2560EfffffjLj128EEEEELb0ELb1ELb0ELb1EEEvNS_9FwdParamsE,@function
        .size           _ZN10layer_norm13ln_fwd_kernelINS_13Kernel_traitsIfffffjLj2560ELj1ELj4ELj1ELj16ENS_18Kernel_traits_baseILj2560EfffffjLj128EEEEELb0ELb1ELb0ELb1EEEvNS_9FwdParamsE,(.L_x_88565 - _ZN10layer_norm13ln_fwd_kernelINS_13Kernel_traitsIfffffjLj2560ELj1ELj4ELj1ELj16ENS_18Kernel_traits_baseILj2560EfffffjLj128EEEEELb0ELb1ELb0ELb1EEEvNS_9FwdParamsE)
        .other          _ZN10layer_norm13ln_fwd_kernelINS_13Kernel_traitsIfffffjLj2560ELj1ELj4ELj1ELj16ENS_18Kernel_traits_baseILj2560EfffffjLj128EEEEELb0ELb1ELb0ELb1EEEvNS_9FwdParamsE,@"STO_CUDA_ENTRY STV_DEFAULT"
_ZN10layer_norm13ln_fwd_kernelINS_13Kernel_traitsIfffffjLj2560ELj1ELj4ELj1ELj16ENS_18Kernel_traits_baseILj2560EfffffjLj128EEEEELb0ELb1ELb0ELb1EEEvNS_9FwdParamsE:
.text._ZN10layer_norm13ln_fwd_kernelINS_13Kernel_traitsIfffffjLj2560ELj1ELj4ELj1ELj16ENS_18Kernel_traits_baseILj2560EfffffjLj128EEEEELb0ELb1ELb0ELb1EEEvNS_9FwdParamsE:
        /* <DEDUP_REMOVED lines=128> */
.L_x_79530:
        /* <DEDUP_REMOVED lines=48> */
[----:B-1----:R0:W5:Y:S04]  /*0b00*/  LDG.E.128 R116, desc[UR6][R4.64+0x1600] ;  /* 0x0016000604747981 */ /* 0x002168000c1e1d00 */
[----:B--2---:R0:W5:Y:S04]  /*0b10*/  LDG.E.128 R120, desc[UR6][R4.64+0x1800] ;  /* 0x0018000604787981 */ /* 0x004168000c1e1d00 */
[----:B---3--:R0:W5:Y:S04]  /*0b20*/  LDG.E.128 R124, desc[UR6][R4.64+0x1a00] ;  /* 0x001a0006047c7981 */ /* 0x008168000c1e1d00 */
[----:B----4-:R0:W5:Y:S04]  /*0b30*/  LDG.E.128 R128, desc[UR6][R4.64+0x1c00] ;  /* 0x001c000604807981 */ /* 0x010168000c1e1d00 */
        /* <DEDUP_REMOVED lines=47> */
[----:B------:R0:W-:Y:S01]  /*0e30*/  STL [R1+0x10], RZ ;  /* 0x000010ff01007387 */ /* 0x0001e20000100800 */
        /* <DEDUP_REMOVED lines=32> */
.L_x_79531:
        /* <DEDUP_REMOVED lines=20> */
.L_x_79534:
[----:B-1----:R-:W1:Y:S01]  /*1180*/  S2R R236, SR_TID.X ;  /* 0x0000000000ec7919 */ /* 0x002e620000002100 */
[----:B------:R-:W2:Y:S01]  /*1190*/  LDC.64 R156, c[0x0][0x3e0] ;  /* 0x0000f800ff9c7b82 */ /* 0x000ea20000000a00 */
[----:B------:R-:W-:-:S05]  /*11a0*/  IMAD R0, R7, UR8, RZ ;  /* 0x0000000807007c24 */ /* 0x000fca000f8e02ff */
[----:B------:R-:W-:Y:S02]  /*11b0*/  SHF.R.S32.HI R4, RZ, 0x1f, R0 ;  /* 0x0000001fff047819 */ /* 0x000fe40000011400 */
[----:B------:R-:W3:Y:S02]  /*11c0*/  LDC.64 R240, c[0x0][0x390] ;  /* 0x0000e400fff07b82 */ /* 0x000ee40000000a00 */
[----:B------:R-:W-:-:S06]  /*11d0*/  LEA.HI R4, R4, R0, RZ, 0x2 ;  /* 0x0000000004047211 */ /* 0x000fcc00078f10ff */
[----:B------:R-:W4:Y:S01]  /*11e0*/  @P1 LDC.64 R2, c[0x0][0x3a0] ;  /* 0x0000e800ff021b82 */ /* 0x000f220000000a00 */
[----:B--2---:R-:W-:Y:S01]  /*11f0*/  IMAD.WIDE R156, R7, 0x4, R156 ;  /* 0x00000004079c7825 */ /* 0x004fe200078e029c */
[----:B------:R-:W-:-:S06]  /*1200*/  UISETP.NE.U32.AND UP0, UPT, UR10, URZ, UPT ;  /* 0x000000ff0a00728c */ /* 0x000fcc000bf05070 */
[----:B------:R-:W2:Y:S01]  /*1210*/  LDC.64 R234, c[0x0][0x3a8] ;  /* 0x0000ea00ffea7b82 */ /* 0x000ea20000000a00 */
[----:B------:R-:W2:Y:S01]  /*1220*/  LDG.E R237, desc[UR6][R156.64] ;  /* 0x000000069ced7981 */ /* 0x000ea2000c1e1900 */
[----:B-1----:R-:W-:-:S04]  /*1230*/  LOP3.LUT R236, R236, 0x1f, RZ, 0xc0, !PT ;  /* 0x0000001fecec7812 */ /* 0x002fc800078ec0ff */
[----:B------:R-:W-:-:S05]  /*1240*/  LEA.HI.SX32 R236, R4, R236, 0x1e ;  /* 0x000000ec04ec7211 */ /* 0x000fca00078ff2ff */
[----:B---3--:R-:W-:-:S04]  /*1250*/  IMAD.WIDE.U32 R4, R236, 0x10, R240 ;  /* 0x00000010ec047825 */ /* 0x008fc800078e00f0 */
[C---:B----4-:R-:W-:Y:S01]  /*1260*/  @P1 IMAD.WIDE.U32 R2, R236.reuse, 0x10, R2 ;  /* 0x00000010ec021825 */ /* 0x050fe200078e0002 */
[----:B------:R-:W2:Y:S04]  /*1270*/  LDG.E.128 R156, desc[UR6][R4.64] ;  /* 0x00000006049c7981 */ /* 0x000ea8000c1e1d00 */
[----:B------:R1:W3:Y:S01]  /*1280*/  @P1 LDG.E.128 R152, desc[UR6][R2.64] ;  /* 0x0000000602981981 */ /* 0x0002e2000c1e1d00 */
[----:B------:R-:W-:Y:S01]  /*1290*/  UISETP.NE.AND.EX UP0, UPT, UR11, URZ, UPT, UP0 ;  /* 0x000000ff0b00728c */ /* 0x000fe2000bf05300 */
[----:B------:R-:W-:-:S05]  /*12a0*/  IADD3 R6, PT, PT, R236, 0x20, RZ ;  /* 0x00000020ec067810 */ /* 0x000fca0007ffe0ff */
[----:B------:R-:W-:-:S04]  /*12b0*/  IMAD.WIDE.U32 R160, R6, 0x10, R240 ;  /* 0x0000001006a07825 */ /* 0x000fc800078e00f0 */
[C---:B--2---:R-:W-:Y:S01]  /*12c0*/  FMUL.FTZ R0, R237.reuse, R156 ;  /* 0x0000009ced007220 */ /* 0x044fe20000410000 */
[C---:B-1----:R-:W-:Y:S01]  /*12d0*/  FMUL.FTZ R2, R237.reuse, R157 ;  /* 0x0000009ded027220 */ /* 0x042fe20000410000 */
[C---:B------:R-:W-:Y:S01]  /*12e0*/  FMUL.FTZ R3, R237.reuse, R158 ;  /* 0x0000009eed037220 */ /* 0x040fe20000410000 */
[----:B------:R-:W-:Y:S01]  /*12f0*/  FMUL.FTZ R4, R237, R159 ;  /* 0x0000009fed047220 */ /* 0x000fe20000410000 */
[----:B---3-5:R-:W-:Y:S01]  /*1300*/  @P1 FFMA.FTZ R156, R0, R72, R152 ;  /* 0x00000048009c1223 */ /* 0x028fe20000010098 */
[----:B------:R-:W-:Y:S01]  /*1310*/  @P1 FFMA.FTZ R157, R2, R73, R153 ;  /* 0x00000049029d1223 */ /* 0x000fe20000010099 */
[C---:B------:R-:W-:Y:S01]  /*1320*/  @P1 FFMA.FTZ R158, R3.reuse, R74, R154 ;  /* 0x0000004a039e1223 */ /* 0x040fe2000001009a */
[----:B------:R-:W-:Y:S01]  /*1330*/  @P1 FFMA.FTZ R159, R4, R75, R155 ;  /* 0x0000004b049f1223 */ /* 0x000fe2000001009b */
[----:B------:R-:W-:Y:S01]  /*1340*/  @!P1 FMUL.FTZ R156, R0, R72 ;  /* 0x00000048009c9220 */ /* 0x000fe20000410000 */
[----:B------:R-:W-:Y:S01]  /*1350*/  @!P1 FMUL.FTZ R157, R2, R73 ;  /* 0x00000049029d9220 */ /* 0x000fe20000410000 */
[----:B------:R-:W-:Y:S01]  /*1360*/  @!P1 FMUL.FTZ R158, R3, R74 ;  /* 0x0000004a039e9220 */ /* 0x000fe20000410000 */
[----:B------:R-:W-:Y:S01]  /*1370*/  @!P1 FMUL.FTZ R159, R4, R75 ;  /* 0x0000004b049f9220 */ /* 0x000fe20000410000 */
[----:B------:R-:W-:-:S13]  /*1380*/  PLOP3.LUT P1, PT, PT, PT, UP0, 0x80, 0x8 ;  /* 0x000000000008781c */ /* 0x000fda0003f2f008 */
[----:B------:R-:W1:Y:S01]  /*1390*/  @P1 LDC.64 R2, c[0x0][0x3a0] ;  /* 0x0000e800ff021b82 */ /* 0x000e620000000a00 */
[----:B------:R-:W-:-:S05]  /*13a0*/  IMAD.WIDE.U32 R4, R236, 0x10, R234 ;  /* 0x00000010ec047825 */ /* 0x000fca00078e00ea */
[----:B------:R2:W-:Y:S01]  /*13b0*/  STG.E.128 desc[UR6][R4.64], R156 ;  /* 0x0000009c04007986 */ /* 0x0005e2000c101d06 */
[----:B------:R-:W-:Y:S01]  /*13c0*/  IADD3 R244, PT, PT, R236, 0x60, RZ ;  /* 0x00000060ecf47810 */ /* 0x000fe20007ffe0ff */
[----:B------:R-:W3:Y:S02]  /*13d0*/  @P1 LDC.64 R224, c[0x0][0x3a0] ;  /* 0x0000e800ffe01b82 */ /* 0x000ee40000000a00 */
[----:B------:R-:W2:Y:S01]  /*13e0*/  LDG.E.128 R160, desc[UR6][R160.64] ;  /* 0x00000006a0a07981 */ /* 0x000ea2000c1e1d00 */
[----:B-1----:R-:W-:-:S05]  /*13f0*/  @P1 IMAD.WIDE.U32 R2, R6, 0x10, R2 ;  /* 0x0000001006021825 */ /* 0x002fca00078e0002 */
[----:B------:R1:W4:Y:S02]  /*1400*/  @P1 LDG.E.128 R152, desc[UR6][R2.64] ;  /* 0x0000000602981981 */ /* 0x000324000c1e1d00 */
[----:B-1----:R-:W1:Y:S01]  /*1410*/  @P1 LDC.64 R2, c[0x0][0x3a0] ;  /* 0x0000e800ff021b82 */ /* 0x002e620000000a00 */
[CC--:B--2---:R-:W-:Y:S01]  /*1420*/  @P1 FMUL.FTZ R4, R237.reuse, R160.reuse ;  /* 0x000000a0ed041220 */ /* 0x0c4fe20000410000 */
[C---:B------:R-:W-:Y:S01]  /*1430*/  @!P1 FMUL.FTZ R5, R237.reuse, R160 ;  /* 0x000000a0ed059220 */ /* 0x040fe20000410000 */
[C---:B------:R-:W-:Y:S01]  /*1440*/  @P1 FMUL.FTZ R167, R237.reuse, R163 ;  /* 0x000000a3eda71220 */ /* 0x040fe20000410000 */
[C---:B------:R-:W-:Y:S01]  /*1450*/  @P1 FMUL.FTZ R165, R237.reuse, R161 ;  /* 0x000000a1eda51220 */ /* 0x040fe20000410000 */
[C---:B------:R-:W-:Y:S01]  /*1460*/  @P1 FMUL.FTZ R166, R237.reuse, R162 ;  /* 0x000000a2eda61220 */ /* 0x040fe20000410000 */
[C---:B------:R-:W-:Y:S01]  /*1470*/  @!P1 FMUL.FTZ R164, R237.reuse, R163 ;  /* 0x000000a3eda49220 */ /* 0x040fe20000410000 */
[----:B------:R-:W-:Y:S01]  /*1480*/  @!P1 FMUL.FTZ R0, R237, R161 ;  /* 0x000000a1ed009220 */ /* 0x000fe20000410000 */
[-C--:B----4-:R-:W-:Y:S01]  /*1490*/  @P1 FFMA.FTZ R160, R4, R76.reuse, R152 ;  /* 0x0000004c04a01223 */ /* 0x090fe20000010098 */
[----:B------:R-:W-:Y:S01]  /*14a0*/  @!P1 FMUL.FTZ R160, R5, R76 ;  /* 0x0000004c05a09220 */ /* 0x000fe20000410000 */
[----:B------:R-:W-:Y:S01]  /*14b0*/  IADD3 R5, PT, PT, R236, 0x40, RZ ;  /* 0x00000040ec057810 */ /* 0x000fe20007ffe0ff */
[----:B------:R-:W-:Y:S01]  /*14c0*/  @!P1 FMUL.FTZ R4, R237, R162 ;  /* 0x000000a2ed049220 */ /* 0x000fe20000410000 */
[----:B------:R-:W-:Y:S01]  /*14d0*/  @P1 FFMA.FTZ R163, R167, R79, R155 ;  /* 0x0000004fa7a31223 */ /* 0x000fe2000001009b */
[----:B------:R-:W-:Y:S01]  /*14e0*/  @P1 FFMA.FTZ R161, R165, R77, R153 ;  /* 0x0000004da5a11223 */ /* 0x000fe20000010099 */
[-C--:B------:R-:W-:Y:S01]  /*14f0*/  @P1 FFMA.FTZ R162, R166, R78.reuse, R154 ;  /* 0x0000004ea6a21223 */ /* 0x080fe2000001009a */
[----:B------:R-:W-:Y:S01]  /*1500*/  @!P1 FMUL.FTZ R163, R164, R79 ;  /* 0x0000004fa4a39220 */ /* 0x000fe20000410000 */
[----:B------:R-:W-:Y:S01]  /*1510*/  @!P1 FMUL.FTZ R161, R0, R77 ;  /* 0x0000004d00a19220 */ /* 0x000fe20000410000 */
[----:B------:R-:W-:Y:S01]  /*1520*/  @!P1 FMUL.FTZ R162, R4, R78 ;  /* 0x0000004e04a29220 */ /* 0x000fe20000410000 */
[----:B------:R-:W-:-:S04]  /*1530*/  IMAD.WIDE.U32 R164, R6, 0x10, R234 ;  /* 0x0000001006a47825 */ /* 0x000fc800078e00ea */
[C---:B------:R-:W-:Y:S01]  /*1540*/  IMAD.WIDE.U32 R166, R5.reuse, 0x10, R240 ;  /* 0x0000001005a67825 */ /* 0x040fe200078e00f0 */
[----:B------:R2:W-:Y:S03]  /*1550*/  STG.E.128 desc[UR6][R164.64], R160 ;  /* 0x000000a0a4007986 */ /* 0x0005e6000c101d06 */
[----:B-1----:R-:W-:-:S05]  /*1560*/  @P1 IMAD.WIDE.U32 R2, R5, 0x10, R2 ;  /* 0x0000001005021825 */ /* 0x002fca00078e0002 */
[----:B------:R1:W4:Y:S04]  /*1570*/  @P1 LDG.E.128 R152, desc[UR6][R2.64] ;  /* 0x0000000602981981 */ /* 0x000328000c1e1d00 */
[----:B--2---:R-:W2:Y:S01]  /*1580*/  LDG.E.128 R164, desc[UR6][R166.64] ;  /* 0x00000006a6a47981 */ /* 0x004ea2000c1e1d00 */
[----:B-1----:R-:W1:Y:S02]  /*1590*/  @P1 LDC.64 R2, c[0x0][0x3a0] ;  /* 0x0000e800ff021b82 */ /* 0x002e640000000a00 */
[----:B-1----:R-:W-:-:S04]  /*15a0*/  @P1 IMAD.WIDE.U32 R2, R244, 0x10, R2 ;  /* 0x00000010f4021825 */ /* 0x002fc800078e0002 */
[CC--:B--2---:R-:W-:Y:S01]  /*15b0*/  @P1 FMUL.FTZ R4, R237.reuse, R164.reuse ;  /* 0x000000a4ed041220 */ /* 0x0c4fe20000410000 */
[C---:B------:R-:W-:Y:S01]  /*15c0*/  @!P1 FMUL.FTZ R169, R237.reuse, R164 ;  /* 0x000000a4eda99220 */ /* 0x040fe20000410000 */
[C---:B------:R-:W-:Y:S01]  /*15d0*/  @P1 FMUL.FTZ R172, R237.reuse, R167 ;  /* 0x000000a7edac1220 */ /* 0x040fe20000410000 */
[C---:B------:R-:W-:Y:S01]  /*15e0*/  @P1 FMUL.FTZ R170, R237.reuse, R165 ;  /* 0x000000a5edaa1220 */ /* 0x040fe20000410000 */
[C---:B------:R-:W-:Y:S01]  /*15f0*/  @P1 FMUL.FTZ R171, R237.reuse, R166 ;  /* 0x000000a6edab1220 */ /* 0x040fe20000410000 */
[----:B----4-:R-:W-:Y:S01]  /*1600*/  @P1 FFMA.FTZ R164, R4, R80, R152 ;  /* 0x0000005004a41223 */ /* 0x010fe20000010098 */
[C---:B------:R-:W-:Y:S01]  /*1610*/  @!P1 FMUL.FTZ R168, R237.reuse, R167 ;  /* 0x000000a7eda89220 */ /* 0x040fe20000410000 */
[C---:B------:R-:W-:Y:S01]  /*1620*/  @!P1 FMUL.FTZ R0, R237.reuse, R165 ;  /* 0x000000a5ed009220 */ /* 0x040fe20000410000 */
[----:B------:R-:W-:Y:S01]  /*1630*/  @!P1 FMUL.FTZ R4, R237, R166 ;  /* 0x000000a6ed049220 */ /* 0x000fe20000410000 */
[----:B------:R-:W-:Y:S01]  /*1640*/  @P1 FFMA.FTZ R167, R172, R83, R155 ;  /* 0x00000053aca71223 */ /* 0x000fe2000001009b */
[----:B------:R-:W-:Y:S01]  /*1650*/  @!P1 FMUL.FTZ R164, R169, R80 ;  /* 0x00000050a9a49220 */ /* 0x000fe20000410000 */
[----:B------:R-:W-:Y:S01]  /*1660*/  @P1 FFMA.FTZ R165, R170, R81, R153 ;  /* 0x00000051aaa51223 */ /* 0x000fe20000010099 */
[-C--:B------:R-:W-:Y:S01]  /*1670*/  @P1 FFMA.FTZ R166, R171, R82.reuse, R154 ;  /* 0x00000052aba61223 */ /* 0x080fe2000001009a */
[----:B------:R-:W-:Y:S01]  /*1680*/  @!P1 FMUL.FTZ R167, R168, R83 ;  /* 0x00000053a8a79220 */ /* 0x000fe20000410000 */
[----:B------:R-:W-:Y:S01]  /*1690*/  @!P1 FMUL.FTZ R165, R0, R81 ;  /* 0x0000005100a59220 */ /* 0x000fe20000410000 */
[----:B------:R-:W-:Y:S01]  /*16a0*/  @!P1 FMUL.FTZ R166, R4, R82 ;  /* 0x0000005204a69220 */ /* 0x000fe20000410000 */
[----:B------:R-:W-:-:S04]  /*16b0*/  IMAD.WIDE.U32 R168, R5, 0x10, R234 ;  /* 0x0000001005a87825 */ /* 0x000fc800078e00ea */
[----:B------:R-:W-:Y:S01]  /*16c0*/  IMAD.WIDE.U32 R170, R244, 0x10, R240 ;  /* 0x00000010f4aa7825 */ /* 0x000fe200078e00f0 */
[----:B------:R1:W-:Y:S04]  /*16d0*/  STG.E.128 desc[UR6][R168.64], R164 ;  /* 0x000000a4a8007986 */ /* 0x0003e8000c101d06 */
[----:B------:R2:W4:Y:S02]  /*16e0*/  @P1 LDG.E.128 R152, desc[UR6][R2.64] ;  /* 0x0000000602981981 */ /* 0x000524000c1e1d00 */
[----:B--2---:R-:W2:Y:S02]  /*16f0*/  @P1 LDC.64 R2, c[0x0][0x3a0] ;  /* 0x0000e800ff021b82 */ /* 0x004ea40000000a00 */
[----:B-1----:R-:W3:Y:S01]  /*1700*/  LDG.E.128 R168, desc[UR6][R170.64] ;  /* 0x00000006aaa87981 */ /* 0x002ee2000c1e1d00 */
[----:B------:R-:W-:-:S05]  /*1710*/  IADD3 R181, PT, PT, R236, 0x80, RZ ;  /* 0x00000080ecb57810 */ /* 0x000fca0007ffe0ff */
[----:B--2---:R-:W-:-:S04]  /*1720*/  @P1 IMAD.WIDE.U32 R2, R181, 0x10, R2 ;  /* 0x00000010b5021825 */ /* 0x004fc800078e0002 */
[CC--:B---3--:R-:W-:Y:S01]  /*1730*/  @P1 FMUL.FTZ R4, R237.reuse, R168.reuse ;  /* 0x000000a8ed041220 */ /* 0x0c8fe20000410000 */
        /* <DEDUP_REMOVED lines=18> */
[----:B------:R2:W3:Y:S02]  /*1860*/  @P1 LDG.E.128 R152, desc[UR6][R2.64] ;  /* 0x0000000602981981 */ /* 0x0004e4000c1e1d00 */
[----:B--2---:R-:W2:Y:S02]  /*1870*/  @P1 LDC.64 R2, c[0x0][0x3a0] ;  /* 0x0000e800ff021b82 */ /* 0x004ea40000000a00 */
[----:B-1----:R-:W4:Y:S01]  /*1880*/  LDG.E.128 R172, desc[UR6][R174.64] ;  /* 0x00000006aeac7981 */ /* 0x002f22000c1e1d00 */
[----:B------:R-:W-:-:S05]  /*1890*/  IADD3 R185, PT, PT, R236, 0xa0, RZ ;  /* 0x000000a0ecb97810 */ /* 0x000fca0007ffe0ff */
[----:B--2---:R-:W-:-:S04]  /*18a0*/  @P1 IMAD.WIDE.U32 R2, R185, 0x10, R2 ;  /* 0x00000010b9021825 */ /* 0x004fc800078e0002 */
[CC--:B----4-:R-:W-:Y:S01]  /*18b0*/  @P1 FMUL.FTZ R4, R237.reuse, R172.reuse ;  /* 0x000000aced041220 */ /* 0x0d0fe20000410000 */
[C---:B------:R-:W-:Y:S01]  /*18c0*/  @!P1 FMUL.FTZ R177, R237.reuse, R172 ;  /* 0x000000acedb19220 */ /* 0x040fe20000410000 */
[C---:B------:R-:W-:Y:S01]  /*18d0*/  @P1 FMUL.FTZ R180, R237.reuse, R175 ;  /* 0x000000afedb41220 */ /* 0x040fe20000410000 */
[C---:B------:R-:W-:Y:S01]  /*18e0*/  @P1 FMUL.FTZ R178, R237.reuse, R173 ;  /* 0x000000adedb21220 */ /* 0x040fe20000410000 */
[C---:B------:R-:W-:Y:S01]  /*18f0*/  @P1 FMUL.FTZ R179, R237.reuse, R174 ;  /* 0x000000aeedb31220 */ /* 0x040fe20000410000 */
[----:B---3--:R-:W-:Y:S01]  /*1900*/  @P1 FFMA.FTZ R172, R4, R88, R152 ;  /* 0x0000005804ac1223 */ /* 0x008fe20000010098 */
        /* <DEDUP_REMOVED lines=16> */
[----:B------:R-:W-:-:S03]  /*1a10*/  IADD3 R189, PT, PT, R236, 0xc0, RZ ;  /* 0x000000c0ecbd7810 */ /* 0x000fc60007ffe0ff */
[----:B------:R1:W-:Y:S02]  /*1a20*/  STL [R1+0x8], R181 ;  /* 0x000008b501007387 */ /* 0x0003e40000100800 */
[----:B--2---:R-:W-:-:S04]  /*1a30*/  @P1 IMAD.WIDE.U32 R2, R189, 0x10, R2 ;  /* 0x00000010bd021825 */ /* 0x004fc800078e0002 */
[CC--:B----4-:R-:W-:Y:S01]  /*1a40*/  @P1 FMUL.FTZ R4, R237.reuse, R176.reuse ;  /* 0x000000b0ed041220 */ /* 0x0d0fe20000410000 */
[C---:B-1----:R-:W-:Y:S01]  /*1a50*/  @!P1 FMUL.FTZ R181, R237.reuse, R176 ;  /* 0x000000b0edb59220 */ /* 0x042fe20000410000 */
        /* <DEDUP_REMOVED lines=46> */
[----:B------:R1:W-:Y:S02]  /*1d40*/  STL [R1], R189 ;  /* 0x000000bd01007387 */ /* 0x0003e40000100800 */
        /* <DEDUP_REMOVED lines=166> */
[----:B-1----:R-:W4:Y:S02]  /*27b0*/  LDG.E.128 R212, desc[UR6][R214.64] ;  /* 0x00000006d6d47981 */ /* 0x002f24000c1e1d00 */
[CC--:B----4-:R-:W-:Y:S01]  /*27c0*/  @P1 FMUL.FTZ R216, R237.reuse, R212.reuse ;  /* 0x000000d4edd81220 */ /* 0x0d0fe20000410000 */
[C---:B------:R-:W-:Y:S01]  /*27d0*/  @!P1 FMUL.FTZ R4, R237.reuse, R212 ;  /* 0x000000d4ed049220 */ /* 0x040fe20000410000 */
[C---:B------:R-:W-:Y:S01]  /*27e0*/  @P1 FMUL.FTZ R219, R237.reuse, R214 ;  /* 0x000000d6eddb1220 */ /* 0x040fe20000410000 */
[C---:B------:R-:W-:Y:S01]  /*27f0*/  @P1 FMUL.FTZ R220, R237.reuse, R215 ;  /* 0x000000d7eddc1220 */ /* 0x040fe20000410000 */
[-C--:B---3--:R-:W-:Y:S01]  /*2800*/  @P1 FFMA.FTZ R212, R216, R128.reuse, R152 ;  /* 0x00000080d8d41223 */ /* 0x088fe20000010098 */
[----:B------:R-:W-:Y:S01]  /*2810*/  @!P1 FMUL.FTZ R212, R4, R128 ;  /* 0x0000008004d49220 */ /* 0x000fe20000410000 */
[C---:B------:R-:W-:Y:S01]  /*2820*/  @P1 FMUL.FTZ R218, R237.reuse, R213 ;  /* 0x000000d5edda1220 */ /* 0x040fe20000410000 */
[C---:B------:R-:W-:Y:S01]  /*2830*/  @!P1 FMUL.FTZ R216, R237.reuse, R214 ;  /* 0x000000d6edd89220 */ /* 0x040fe20000410000 */
[C---:B------:R-:W-:Y:S01]  /*2840*/  @!P1 FMUL.FTZ R217, R237.reuse, R215 ;  /* 0x000000d7edd99220 */ /* 0x040fe20000410000 */
[----:B------:R-:W-:Y:S01]  /*2850*/  IADD3 R4, PT, PT, R236, 0x1e0, RZ ;  /* 0x000001e0ec047810 */ /* 0x000fe20007ffe0ff */
[----:B------:R-:W-:Y:S01]  /*2860*/  @!P1 FMUL.FTZ R0, R237, R213 ;  /* 0x000000d5ed009220 */ /* 0x000fe20000410000 */
[-C--:B------:R-:W-:Y:S01]  /*2870*/  @P1 FFMA.FTZ R214, R219, R130.reuse, R154 ;  /* 0x00000082dbd61223 */ /* 0x080fe2000001009a */
[----:B------:R-:W-:Y:S01]  /*2880*/  @P1 FFMA.FTZ R215, R220, R131, R155 ;  /* 0x00000083dcd71223 */ /* 0x000fe2000001009b */
[----:B------:R-:W-:Y:S01]  /*2890*/  @P1 FFMA.FTZ R213, R218, R129, R153 ;  /* 0x00000081dad51223 */ /* 0x000fe20000010099 */
[----:B------:R-:W-:Y:S01]  /*28a0*/  @!P1 FMUL.FTZ R214, R216, R130 ;  /* 0x00000082d8d69220 */ /* 0x000fe20000410000 */
[----:B------:R-:W-:Y:S01]  /*28b0*/  @!P1 FMUL.FTZ R215, R217, R131 ;  /* 0x00000083d9d79220 */ /* 0x000fe20000410000 */
[----:B------:R-:W-:Y:S01]  /*28c0*/  @!P1 FMUL.FTZ R213, R0, R129 ;  /* 0x0000008100d59220 */ /* 0x000fe20000410000 */
[----:B------:R-:W-:Y:S01]  /*28d0*/  IMAD.WIDE.U32 R216, R243, 0x10, R234 ;  /* 0x00000010f3d87825 */ /* 0x000fe200078e00ea */
[----:B------:R-:W1:Y:S03]  /*28e0*/  @P1 LDC.64 R220, c[0x0][0x3a0] ;  /* 0x0000e800ffdc1b82 */ /* 0x000e660000000a00 */
[C---:B------:R-:W-:Y:S01]  /*28f0*/  IMAD.WIDE.U32 R218, R4.reuse, 0x10, R240 ;  /* 0x0000001004da7825 */ /* 0x040fe200078e00f0 */
[----:B------:R3:W-:Y:S03]  /*2900*/  STG.E.128 desc[UR6][R216.64], R212 ;  /* 0x000000d4d8007986 */ /* 0x0007e6000c101d06 */
[----:B--2---:R-:W-:-:S05]  /*2910*/  @P1 IMAD.WIDE.U32 R2, R4, 0x10, R2 ;  /* 0x0000001004021825 */ /* 0x004fca00078e0002 */
[----:B------:R2:W4:Y:S04]  /*2920*/  @P1 LDG.E.128 R152, desc[UR6][R2.64] ;  /* 0x0000000602981981 */ /* 0x000528000c1e1d00 */
[----:B---3--:R-:W2:Y:S02]  /*2930*/  LDG.E.128 R216, desc[UR6][R218.64] ;  /* 0x00000006dad87981 */ /* 0x008ea4000c1e1d00 */
[CC--:B--2---:R-:W-:Y:S01]  /*2940*/  @P1 FMUL.FTZ R2, R237.reuse, R216.reuse ;  /* 0x000000d8ed021220 */ /* 0x0c4fe20000410000 */
[C---:B------:R-:W-:Y:S01]  /*2950*/  @!P1 FMUL.FTZ R0, R237.reuse, R216 ;  /* 0x000000d8ed009220 */ /* 0x040fe20000410000 */
[CC--:B------:R-:W-:Y:S01]  /*2960*/  @P1 FMUL.FTZ R3, R237.reuse, R217.reuse ;  /* 0x000000d9ed031220 */ /* 0x0c0fe20000410000 */
[----:B------:R-:W-:Y:S01]  /*2970*/  @!P1 FMUL.FTZ R222, R237, R217 ;  /* 0x000000d9edde9220 */ /* 0x000fe20000410000 */
[-C--:B----4-:R-:W-:Y:S01]  /*2980*/  @P1 FFMA.FTZ R216, R2, R132.reuse, R152 ;  /* 0x0000008402d81223 */ /* 0x090fe20000010098 */
[----:B------:R-:W-:Y:S01]  /*2990*/  @!P1 FMUL.FTZ R216, R0, R132 ;  /* 0x0000008400d89220 */ /* 0x000fe20000410000 */
[-C--:B------:R-:W-:Y:S01]  /*29a0*/  @P1 FFMA.FTZ R217, R3, R133.reuse, R153 ;  /* 0x0000008503d91223 */ /* 0x080fe20000010099 */
[----:B------:R-:W-:Y:S01]  /*29b0*/  @!P1 FMUL.FTZ R217, R222, R133 ;  /* 0x00000085ded99220 */ /* 0x000fe20000410000 */
[CC--:B------:R-:W-:Y:S01]  /*29c0*/  @P1 FMUL.FTZ R0, R237.reuse, R219.reuse ;  /* 0x000000dbed001220 */ /* 0x0c0fe20000410000 */
[CC--:B------:R-:W-:Y:S01]  /*29d0*/  @P1 FMUL.FTZ R3, R237.reuse, R218.reuse ;  /* 0x000000daed031220 */ /* 0x0c0fe20000410000 */
[C---:B------:R-:W-:Y:S01]  /*29e0*/  @!P1 FMUL.FTZ R222, R237.reuse, R219 ;  /* 0x000000dbedde9220 */ /* 0x040fe20000410000 */
[----:B------:R-:W-:Y:S01]  /*29f0*/  @!P1 FMUL.FTZ R2, R237, R218 ;  /* 0x000000daed029220 */ /* 0x000fe20000410000 */
[-C--:B------:R-:W-:Y:S01]  /*2a00*/  @P1 FFMA.FTZ R219, R0, R135.reuse, R155 ;  /* 0x0000008700db1223 */ /* 0x080fe2000001009b */
[-C--:B------:R-:W-:Y:S01]  /*2a10*/  @P1 FFMA.FTZ R218, R3, R134.reuse, R154 ;  /* 0x0000008603da1223 */ /* 0x080fe2000001009a */
[----:B------:R-:W-:Y:S01]  /*2a20*/  @!P1 FMUL.FTZ R219, R222, R135 ;  /* 0x00000087dedb9220 */ /* 0x000fe20000410000 */
[----:B------:R-:W-:Y:S01]  /*2a30*/  @!P1 FMUL.FTZ R218, R2, R134 ;  /* 0x0000008602da9220 */ /* 0x000fe20000410000 */
[----:B------:R-:W-:Y:S01]  /*2a40*/  IMAD.WIDE.U32 R222, R4, 0x10, R234 ;  /* 0x0000001004de7825 */ /* 0x000fe200078e00ea */
[----:B------:R-:W-:-:S04]  /*2a50*/  IADD3 R3, PT, PT, R236, 0x200, RZ ;  /* 0x00000200ec037810 */ /* 0x000fc80007ffe0ff */
[----:B------:R2:W-:Y:S01]  /*2a60*/  STG.E.128 desc[UR6][R222.64], R216 ;  /* 0x000000d8de007986 */ /* 0x0005e2000c101d06 */
[----:B-1----:R-:W-:-:S05]  /*2a70*/  @P1 IMAD.WIDE.U32 R220, R3, 0x10, R220 ;  /* 0x0000001003dc1825 */ /* 0x002fca00078e00dc */
[----:B------:R-:W3:Y:S01]  /*2a80*/  @P1 LDG.E.128 R152, desc[UR6][R220.64] ;  /* 0x00000006dc981981 */ /* 0x000ee2000c1e1d00 */
[----:B--2---:R-:W-:-:S06]  /*2a90*/  IMAD.WIDE.U32 R222, R3, 0x10, R240 ;  /* 0x0000001003de7825 */ /* 0x004fcc00078e00f0 */
[----:B------:R-:W2:Y:S02]  /*2aa0*/  LDG.E.128 R220, desc[UR6][R222.64] ;  /* 0x00000006dedc7981 */ /* 0x000ea4000c1e1d00 */
[CC--:B--2---:R-:W-:Y:S01]  /*2ab0*/  @P1 FMUL.FTZ R0, R237.reuse, R220.reuse ;  /* 0x000000dced001220 */ /* 0x0c4fe20000410000 */
[----:B------:R-:W-:-:S03]  /*2ac0*/  @!P1 FMUL.FTZ R2, R237, R220 ;  /* 0x000000dced029220 */ /* 0x000fc60000410000 */
[-C--:B---3--:R-:W-:Y:S01]  /*2ad0*/  @P1 FFMA.FTZ R220, R0, R136.reuse, R152 ;  /* 0x0000008800dc1223 */ /* 0x088fe20000010098 */
[----:B------:R-:W-:Y:S01]  /*2ae0*/  @!P1 FMUL.FTZ R220, R2, R136 ;  /* 0x0000008802dc9220 */ /* 0x000fe20000410000 */
[CC--:B------:R-:W-:Y:S01]  /*2af0*/  @P1 FMUL.FTZ R2, R237.reuse, R221.reuse ;  /* 0x000000dded021220 */ /* 0x0c0fe20000410000 */
[----:B------:R-:W-:-:S03]  /*2b00*/  @!P1 FMUL.FTZ R0, R237, R221 ;  /* 0x000000dded009220 */ /* 0x000fc60000410000 */
[-C--:B------:R-:W-:Y:S01]  /*2b10*/  @P1 FFMA.FTZ R221, R2, R137.reuse, R153 ;  /* 0x0000008902dd1223 */ /* 0x080fe20000010099 */
[CC--:B------:R-:W-:Y:S01]  /*2b20*/  @P1 FMUL.FTZ R2, R237.reuse, R222.reuse ;  /* 0x000000deed021220 */ /* 0x0c0fe20000410000 */
[----:B------:R-:W-:Y:S01]  /*2b30*/  @!P1 FMUL.FTZ R221, R0, R137 ;  /* 0x0000008900dd9220 */ /* 0x000fe20000410000 */
[C---:B------:R-:W-:Y:S01]  /*2b40*/  @!P1 FMUL.FTZ R0, R237.reuse, R222 ;  /* 0x000000deed009220 */ /* 0x040fe20000410000 */
[CC--:B------:R-:W-:Y:S01]  /*2b50*/  @P1 FMUL.FTZ R226, R237.reuse, R223.reuse ;  /* 0x000000dfede21220 */ /* 0x0c0fe20000410000 */
[----:B------:R-:W-:Y:S01]  /*2b60*/  @!P1 FMUL.FTZ R227, R237, R223 ;  /* 0x000000dfede39220 */ /* 0x000fe20000410000 */
[-C--:B------:R-:W-:Y:S01]  /*2b70*/  @P1 FFMA.FTZ R222, R2, R138.reuse, R154 ;  /* 0x0000008a02de1223 */ /* 0x080fe2000001009a */
[----:B------:R-:W-:Y:S01]  /*2b80*/  IADD3 R2, PT, PT, R236, 0x220, RZ ;  /* 0x00000220ec027810 */ /* 0x000fe20007ffe0ff */
[-C--:B------:R-:W-:Y:S01]  /*2b90*/  @P1 FFMA.FTZ R223, R226, R139.reuse, R155 ;  /* 0x0000008be2df1223 */ /* 0x080fe2000001009b */
[----:B------:R-:W-:Y:S01]  /*2ba0*/  @!P1 FMUL.FTZ R223, R227, R139 ;  /* 0x0000008be3df9220 */ /* 0x000fe20000410000 */
[----:B------:R-:W-:Y:S01]  /*2bb0*/  @!P1 FMUL.FTZ R222, R0, R138 ;  /* 0x0000008a00de9220 */ /* 0x000fe20000410000 */
[----:B------:R-:W-:-:S04]  /*2bc0*/  IMAD.WIDE.U32 R226, R3, 0x10, R234 ;  /* 0x0000001003e27825 */ /* 0x000fc800078e00ea */
[C---:B------:R-:W-:Y:S01]  /*2bd0*/  @P1 IMAD.WIDE.U32 R224, R2.reuse, 0x10, R224 ;  /* 0x0000001002e01825 */ /* 0x040fe200078e00e0 */
[----:B------:R1:W-:Y:S04]  /*2be0*/  STG.E.128 desc[UR6][R226.64], R220 ;  /* 0x000000dce2007986 */ /* 0x0003e8000c101d06 */
[----:B------:R2:W3:Y:S02]  /*2bf0*/  @P1 LDG.E.128 R152, desc[UR6][R224.64] ;  /* 0x00000006e0981981 */ /* 0x0004e4000c1e1d00 */
[----:B--2---:R-:W-:-:S06]  /*2c00*/  IMAD.WIDE.U32 R224, R2, 0x10, R240 ;  /* 0x0000001002e07825 */ /* 0x004fcc00078e00f0 */
[----:B-1----:R-:W2:Y:S02]  /*2c10*/  LDG.E.128 R224, desc[UR6][R224.64] ;  /* 0x00000006e0e07981 */ /* 0x002ea4000c1e1d00 */
[CC--:B--2---:R-:W-:Y:S01]  /*2c20*/  @P1 FMUL.FTZ R0, R237.reuse, R224.reuse ;  /* 0x000000e0ed001220 */ /* 0x0c4fe20000410000 */
[----:B------:R-:W-:-:S03]  /*2c30*/  @!P1 FMUL.FTZ R228, R237, R224 ;  /* 0x000000e0ede49220 */ /* 0x000fc60000410000 */
[-C--:B---3--:R-:W-:Y:S01]  /*2c40*/  @P1 FFMA.FTZ R224, R0, R140.reuse, R152 ;  /* 0x0000008c00e01223 */ /* 0x088fe20000010098 */
[----:B------:R-:W-:Y:S01]  /*2c50*/  @!P1 FMUL.FTZ R224, R228, R140 ;  /* 0x0000008ce4e09220 */ /* 0x000fe20000410000 */
[CC--:B------:R-:W-:Y:S01]  /*2c60*/  @P1 FMUL.FTZ R228, R237.reuse, R225.reuse ;  /* 0x000000e1ede41220 */ /* 0x0c0fe20000410000 */
[----:B------:R-:W-:-:S03]  /*2c70*/  @!P1 FMUL.FTZ R0, R237, R225 ;  /* 0x000000e1ed009220 */ /* 0x000fc60000410000 */
[-C--:B------:R-:W-:Y:S02]  /*2c80*/  @P1 FFMA.FTZ R225, R228, R141.reuse, R153 ;  /* 0x0000008de4e11223 */ /* 0x080fe40000010099 */
[----:B------:R-:W1:Y:S01]  /*2c90*/  @P1 LDC.64 R228, c[0x0][0x3a0] ;  /* 0x0000e800ffe41b82 */ /* 0x000e620000000a00 */
[----:B------:R-:W-:Y:S01]  /*2ca0*/  @!P1 FMUL.FTZ R225, R0, R141 ;  /* 0x0000008d00e19220 */ /* 0x000fe20000410000 */
[CC--:B------:R-:W-:Y:S01]  /*2cb0*/  @P1 FMUL.FTZ R230, R237.reuse, R226.reuse ;  /* 0x000000e2ede61220 */ /* 0x0c0fe20000410000 */
[C---:B------:R-:W-:Y:S01]  /*2cc0*/  @!P1 FMUL.FTZ R0, R237.reuse, R226 ;  /* 0x000000e2ed009220 */ /* 0x040fe20000410000 */
[CC--:B------:R-:W-:Y:S02]  /*2cd0*/  @P1 FMUL.FTZ R231, R237.reuse, R227.reuse ;  /* 0x000000e3ede71220 */ /* 0x0c0fe40000410000 */
[-C--:B------:R-:W-:Y:S01]  /*2ce0*/  @P1 FFMA.FTZ R226, R230, R142.reuse, R154 ;  /* 0x0000008ee6e21223 */ /* 0x080fe2000001009a */
[----:B------:R-:W-:Y:S01]  /*2cf0*/  @!P1 FMUL.FTZ R226, R0, R142 ;  /* 0x0000008e00e29220 */ /* 0x000fe20000410000 */
[----:B------:R-:W-:Y:S01]  /*2d00*/  @!P1 FMUL.FTZ R232, R237, R227 ;  /* 0x000000e3ede89220 */ /* 0x000fe20000410000 */
[----:B------:R-:W-:Y:S01]  /*2d10*/  IADD3 R0, PT, PT, R236, 0x240, RZ ;  /* 0x00000240ec007810 */ /* 0x000fe20007ffe0ff */
[----:B------:R-:W-:Y:S01]  /*2d20*/  @P1 FFMA.FTZ R227, R231, R143, R155 ;  /* 0x0000008fe7e31223 */ /* 0x000fe2000001009b */
[----:B------:R-:W-:-:S04]  /*2d30*/  IMAD.WIDE.U32 R230, R2, 0x10, R234 ;  /* 0x0000001002e67825 */ /* 0x000fc800078e00ea */
[----:B------:R-:W-:-:S05]  /*2d40*/  @!P1 FMUL.FTZ R227, R232, R143 ;  /* 0x0000008fe8e39220 */ /* 0x000fca0000410000 */
[----:B------:R2:W-:Y:S01]  /*2d50*/  STG.E.128 desc[UR6][R230.64], R224 ;  /* 0x000000e0e6007986 */ /* 0x0005e2000c101d06 */
[----:B-1----:R-:W-:-:S05]  /*2d60*/  @P1 IMAD.WIDE.U32 R228, R0, 0x10, R228 ;  /* 0x0000001000e41825 */ /* 0x002fca00078e00e4 */
[----:B------:R1:W3:Y:S02]  /*2d70*/  @P1 LDG.E.128 R152, desc[UR6][R228.64] ;  /* 0x00000006e4981981 */ /* 0x0002e4000c1e1d00 */
[----:B-1----:R-:W-:-:S06]  /*2d80*/  IMAD.WIDE.U32 R228, R0, 0x10, R240 ;  /* 0x0000001000e47825 */ /* 0x002fcc00078e00f0 */
[----:B--2---:R-:W2:Y:S01]  /*2d90*/  LDG.E.128 R228, desc[UR6][R228.64] ;  /* 0x00000006e4e47981 */ /* 0x004ea2000c1e1d00 */
[----:B------:R-:W-:Y:S01]  /*2da0*/  IADD3 R242, PT, PT, R236, 0x260, RZ ;  /* 0x00000260ecf27810 */ /* 0x000fe20007ffe0ff */
[CC--:B--2---:R-:W-:Y:S01]  /*2db0*/  @P1 FMUL.FTZ R232, R237.reuse, R228.reuse ;  /* 0x000000e4ede81220 */ /* 0x0c4fe20000410000 */
[C---:B------:R-:W-:Y:S01]  /*2dc0*/  @!P1 FMUL.FTZ R233, R237.reuse, R228 ;  /* 0x000000e4ede99220 */ /* 0x040fe20000410000 */
[CC--:B------:R-:W-:Y:S02]  /*2dd0*/  @!P1 FMUL.FTZ R234, R237.reuse, R229.reuse ;  /* 0x000000e5edea9220 */ /* 0x0c0fe40000410000 */
[----:B---3--:R-:W-:Y:S01]  /*2de0*/  @P1 FFMA.FTZ R228, R232, R144, R152 ;  /* 0x00000090e8e41223 */ /* 0x008fe20000010098 */
[C---:B------:R-:W-:Y:S01]  /*2df0*/  @P1 FMUL.FTZ R232, R237.reuse, R229 ;  /* 0x000000e5ede81220 */ /* 0x040fe20000410000 */
[----:B------:R-:W-:-:S03]  /*2e00*/  @P1 FMUL.FTZ R235, R237, R230 ;  /* 0x000000e6edeb1220 */ /* 0x000fc60000410000 */
[-C--:B------:R-:W-:Y:S01]  /*2e10*/  @P1 FFMA.FTZ R229, R232, R145.reuse, R153 ;  /* 0x00000091e8e51223 */ /* 0x080fe20000010099 */
[----:B------:R-:W-:Y:S01]  /*2e20*/  @!P1 FMUL.FTZ R229, R234, R145 ;  /* 0x00000091eae59220 */ /* 0x000fe20000410000 */
[----:B------:R-:W-:Y:S01]  /*2e30*/  @!P1 FMUL.FTZ R234, R237, R230 ;  /* 0x000000e6edea9220 */ /* 0x000fe20000410000 */
[----:B------:R-:W-:Y:S01]  /*2e40*/  @P1 FFMA.FTZ R230, R235, R146, R154 ;  /* 0x00000092ebe61223 */ /* 0x000fe2000001009a */
[----:B------:R-:W-:Y:S02]  /*2e50*/  @!P1 FMUL.FTZ R228, R233, R144 ;  /* 0x00000090e9e49220 */ /* 0x000fe40000410000 */
[----:B------:R-:W-:Y:S01]  /*2e60*/  @!P1 FMUL.FTZ R230, R234, R146 ;  /* 0x00000092eae69220 */ /* 0x000fe20000410000 */
[----:B------:R-:W1:Y:S08]  /*2e70*/  @P1 LDC.64 R232, c[0x0][0x3a0] ;  /* 0x0000e800ffe81b82 */ /* 0x000e700000000a00 */
[----:B------:R-:W2:Y:S01]  /*2e80*/  LDC.64 R234, c[0x0][0x3a8] ;  /* 0x0000ea00ffea7b82 */ /* 0x000ea20000000a00 */
[CC--:B------:R-:W-:Y:S01]  /*2e90*/  @P1 FMUL.FTZ R238, R237.reuse, R231.reuse ;  /* 0x000000e7edee1220 */ /* 0x0c0fe20000410000 */
[----:B------:R-:W-:-:S03]  /*2ea0*/  @!P1 FMUL.FTZ R239, R237, R231 ;  /* 0x000000e7edef9220 */ /* 0x000fc60000410000 */
[-C--:B------:R-:W-:Y:S01]  /*2eb0*/  @P1 FFMA.FTZ R231, R238, R147.reuse, R155 ;  /* 0x00000093eee71223 */ /* 0x080fe2000001009b */
[----:B------:R-:W-:Y:S01]  /*2ec0*/  @!P1 FMUL.FTZ R231, R239, R147 ;  /* 0x00000093efe79220 */ /* 0x000fe20000410000 */
[----:B-1----:R-:W-:-:S04]  /*2ed0*/  @P1 IMAD.WIDE.U32 R232, R242, 0x10, R232 ;  /* 0x00000010f2e81825 */ /* 0x002fc800078e00e8 */
[----:B--2---:R-:W-:-:S05]  /*2ee0*/  IMAD.WIDE.U32 R234, R0, 0x10, R234 ;  /* 0x0000001000ea7825 */ /* 0x004fca00078e00ea */
[----:B------:R1:W-:Y:S04]  /*2ef0*/  STG.E.128 desc[UR6][R234.64], R228 ;  /* 0x000000e4ea007986 */ /* 0x0003e8000c101d06 */
[----:B------:R2:W3:Y:S02]  /*2f00*/  @P1 LDG.E.128 R152, desc[UR6][R232.64] ;  /* 0x00000006e8981981 */ /* 0x0004e4000c1e1d00 */
[----:B--2---:R-:W-:-:S06]  /*2f10*/  IMAD.WIDE.U32 R232, R242, 0x10, R240 ;  /* 0x00000010f2e87825 */ /* 0x004fcc00078e00f0 */
[----:B-1----:R-:W2:Y:S02]  /*2f20*/  LDG.E.128 R232, desc[UR6][R232.64] ;  /* 0x00000006e8e87981 */ /* 0x002ea4000c1e1d00 */
[CC--:B--2---:R-:W-:Y:S01]  /*2f30*/  @!P1 FMUL.FTZ R240, R237.reuse, R235.reuse ;  /* 0x000000ebedf09220 */ /* 0x0c4fe20000410000 */
[C---:B------:R-:W-:Y:S01]  /*2f40*/  @P1 FMUL.FTZ R239, R237.reuse, R235 ;  /* 0x000000ebedef1220 */ /* 0x040fe20000410000 */
[CC--:B------:R-:W-:Y:S01]  /*2f50*/  @!P1 FMUL.FTZ R235, R237.reuse, R233.reuse ;  /* 0x000000e9edeb9220 */ /* 0x0c0fe20000410000 */
[C---:B------:R-:W-:Y:S01]  /*2f60*/  @P1 FMUL.FTZ R241, R237.reuse, R233 ;  /* 0x000000e9edf11220 */ /* 0x040fe20000410000 */
[C---:B------:R-:W-:Y:S01]  /*2f70*/  @P1 FMUL.FTZ R251, R237.reuse, R232 ;  /* 0x000000e8edfb1220 */ /* 0x040fe20000410000 */
[----:B------:R-:W-:Y:S01]  /*2f80*/  MOV R233, R240 ;  /* 0x000000f000e97202 */ /* 0x000fe20000000f00 */
[C---:B------:R-:W-:Y:S01]  /*2f90*/  @!P1 FMUL.FTZ R238, R237.reuse, R232 ;  /* 0x000000e8edee9220 */ /* 0x040fe20000410000 */
[CC--:B------:R-:W-:Y:S01]  /*2fa0*/  @P1 FMUL.FTZ R240, R237.reuse, R234.reuse ;  /* 0x000000eaedf01220 */ /* 0x0c0fe20000410000 */
[----:B------:R-:W-:Y:S01]  /*2fb0*/  @!P1 FMUL.FTZ R237, R237, R234 ;  /* 0x000000eaeded9220 */ /* 0x000fe20000410000 */
[----:B------:R-:W-:Y:S01]  /*2fc0*/  MOV R234, R235 ;  /* 0x000000eb00ea7202 */ /* 0x000fe20000000f00 */
[----:B---3--:R-:W-:-:S03]  /*2fd0*/  @P1 FFMA.FTZ R232, R251, R148, R152 ;  /* 0x00000094fbe81223 */ /* 0x008fc60000010098 */
[----:B------:R-:W-:Y:S01]  /*2fe0*/  MOV R251, R234 ;  /* 0x000000ea00fb7202 */ /* 0x000fe20000000f00 */
[-C--:B------:R-:W-:Y:S01]  /*2ff0*/  @P1 FFMA.FTZ R234, R240, R150.reuse, R154 ;  /* 0x00000096f0ea1223 */ /* 0x080fe2000001009a */
[----:B------:R-:W-:Y:S01]  /*3000*/  @!P1 FMUL.FTZ R234, R237, R150 ;  /* 0x00000096edea9220 */ /* 0x000fe20000410000 */
        /* <DEDUP_REMOVED lines=63> */
[----:B------:R-:W-:Y:S01]  /*3400*/  @P1 FFMA.FTZ R235, R239, R151, R155 ;  /* 0x00000097efeb1223 */ /* 0x000fe2000001009b */
[----:B------:R-:W-:Y:S02]  /*3410*/  @!P1 FMUL.FTZ R232, R238, R148 ;  /* 0x00000094eee89220 */ /* 0x000fe40000410000 */
[----:B------:R-:W-:Y:S01]  /*3420*/  FADD.FTZ R237, R237, R219 ;  /* 0x000000dbeded7221 */ /* 0x000fe20000010000 */
[----:B------:R-:W1:Y:S03]  /*3430*/  LDC.64 R238, c[0x0][0x3a8] ;  /* 0x0000ea00ffee7b82 */ /* 0x000e660000000a00 */
[----:B------:R-:W-:-:S04]  /*3440*/  FADD.FTZ R237, R237, R220 ;  /* 0x000000dceded7221 */ /* 0x000fc80000010000 */
[----:B------:R-:W-:-:S04]  /*3450*/  FADD.FTZ R237, R237, R221 ;  /* 0x000000ddeded7221 */ /* 0x000fc80000010000 */
[----:B------:R-:W-:-:S04]  /*3460*/  FADD.FTZ R237, R237, R222 ;  /* 0x000000deeded7221 */ /* 0x000fc80000010000 */
[----:B------:R-:W-:-:S04]  /*3470*/  FADD.FTZ R237, R237, R223 ;  /* 0x000000dfeded7221 */ /* 0x000fc80000010000 */
[----:B------:R-:W-:Y:S01]  /*3480*/  FADD.FTZ R237, R237, R224 ;  /* 0x000000e0eded7221 */ /* 0x000fe20000010000 */
[----:B------:R-:W-:Y:S01]  /*3490*/  @!P1 FMUL.FTZ R235, R233, R151 ;  /* 0x00000097e9eb9220 */ /* 0x000fe20000410000 */
[-C--:B------:R-:W-:Y:S02]  /*34a0*/  @P1 FFMA.FTZ R233, R241, R149.reuse, R153 ;  /* 0x00000095f1e91223 */ /* 0x080fe40000010099 */
[----:B------:R-:W-:Y:S01]  /*34b0*/  FADD.FTZ R237, R237, R225 ;  /* 0x000000e1eded7221 */ /* 0x000fe20000010000 */
[----:B------:R-:W-:Y:S01]  /*34c0*/  @!P1 FMUL.FTZ R233, R251, R149 ;  /* 0x00000095fbe99220 */ /* 0x000fe20000410000 */
[----:B-1----:R-:W-:-:S04]  /*34d0*/  IMAD.WIDE.U32 R238, R242, 0x10, R238 ;  /* 0x00000010f2ee7825 */ /* 0x002fc800078e00ee */
[----:B------:R-:W-:Y:S01]  /*34e0*/  FADD.FTZ R237, R237, R226 ;  /* 0x000000e2eded7221 */ /* 0x000fe20000010000 */
[----:B------:R1:W-:Y:S03]  /*34f0*/  STG.E.128 desc[UR6][R238.64], R232 ;  /* 0x000000e8ee007986 */ /* 0x0003e6000c101d06 */
[----:B------:R-:W-:-:S04]  /*3500*/  FADD.FTZ R237, R237, R227 ;  /* 0x000000e3eded7221 */ /* 0x000fc80000010000 */
[----:B------:R-:W-:-:S04]  /*3510*/  FADD.FTZ R237, R237, R228 ;  /* 0x000000e4eded7221 */ /* 0x000fc80000010000 */
[----:B------:R-:W-:Y:S01]  /*3520*/  FADD.FTZ R237, R237, R229 ;  /* 0x000000e5eded7221 */ /* 0x000fe20000010000 */
[----:B-1----:R-:W1:Y:S03]  /*3530*/  S2R R238, SR_TID.X ;  /* 0x0000000000ee7919 */ /* 0x002e660000002100 */
[----:B------:R-:W-:-:S04]  /*3540*/  FADD.FTZ R237, R237, R230 ;  /* 0x000000e6eded7221 */ /* 0x000fc80000010000 */
[----:B------:R-:W-:-:S04]  /*3550*/  FADD.FTZ R237, R237, R231 ;  /* 0x000000e7eded7221 */ /* 0x000fc80000010000 */
[----:B------:R-:W-:Y:S01]  /*3560*/  FADD.FTZ R237, R237, R232 ;  /* 0x000000e8eded7221 */ /* 0x000fe20000010000 */
[----:B------:R-:W-:-:S03]  /*3570*/  UMOV UR5, 0xffffffff ;  /* 0xffffffff00057882 */ /* 0x000fc60000000000 */
[----:B------:R-:W-:-:S04]  /*3580*/  FADD.FTZ R237, R237, R233 ;  /* 0x000000e9eded7221 */ /* 0x000fc80000010000 */
[----:B------:R-:W-:-:S04]  /*3590*/  FADD.FTZ R237, R237, R234 ;  /* 0x000000eaeded7221 */ /* 0x000fc80000010000 */
[----:B------:R-:W-:Y:S01]  /*35a0*/  FADD.FTZ R240, R237, R235 ;  /* 0x000000ebedf07221 */ /* 0x000fe20000010000 */
[----:B-1----:R-:W-:Y:S01]  /*35b0*/  LOP3.LUT P2, RZ, R238, 0x1f, RZ, 0xc0, !PT ;  /* 0x0000001feeff7812 */ /* 0x002fe2000784c0ff */
[----:B------:R-:W-:-:S12]  /*35c0*/  BRA.DIV UR5, `(.L_x_79533) ;  /* 0x0000006605987947 */ /* 0x000fd8000b800000 */
        /* <DEDUP_REMOVED lines=181> */
.L_x_79548:
[----:B------:R-:W0:Y:S01]  /*4120*/  LDC R238, c[0x0][0x400] ;  /* 0x00010000ffee7b82 */ /* 0x000e220000000800 */
[----:B--2---:R-:W-:Y:S01]  /*4130*/  FADD.FTZ R237, R240, R237 ;  /* 0x000000edf0ed7221 */ /* 0x004fe20000010000 */
[----:B------:R-:W-:Y:S01]  /*4140*/  ISETP.NE.AND P0, PT, RZ, UR9, PT ;  /* 0x00000009ff007c0c */ /* 0x000fe2000bf05270 */
[----:B------:R2:W-:Y:S04]  /*4150*/  STL [R1+0x1a4], R77 ;  /* 0x0001a44d01007387 */ /* 0x0005e80000100800 */
[----:B------:R3:W-:Y:S01]  /*4160*/  STL [R1+0x1a0], R76 ;  /* 0x0001a04c01007387 */ /* 0x0007e20000100800 */
[----:B-1----:R-:W1:Y:S03]  /*4170*/  LDC.64 R240, c[0x0][0x428] ;  /* 0x00010a00fff07b82 */ /* 0x002e660000000a00 */
[----:B------:R4:W-:Y:S04]  /*4180*/  STL [R1+0x19c], R75 ;  /* 0x00019c4b01007387 */ /* 0x0009e80000100800 */
[----:B------:R4:W-:Y:S04]  /*4190*/  STL [R1+0x198], R74 ;  /* 0x0001984a01007387 */ /* 0x0009e80000100800 */
[----:B------:R4:W-:Y:S04]  /*41a0*/  STL [R1+0x194], R73 ;  /* 0x0001944901007387 */ /* 0x0009e80000100800 */
[----:B------:R4:W-:Y:S01]  /*41b0*/  STL [R1+0x190], R72 ;  /* 0x0001904801007387 */ /* 0x0009e20000100800 */
[----:B0-----:R-:W-:-:S02]  /*41c0*/  FFMA.FTZ R237, R237, R238, UR4 ;  /* 0x00000004eded7e23 */ /* 0x001fc400080100ee */
[----:B------:R-:W0:Y:S01]  /*41d0*/  @!P2 LDC.64 R238, c[0x0][0x3c0] ;  /* 0x0000f000ffeeab82 */ /* 0x000e220000000a00 */
[----:B--2---:R-:W2:Y:S04]  /*41e0*/  LDL R77, [R1+0x180] ;  /* 0x00018000014d7983 */ /* 0x004ea80000100800 */
[----:B---3--:R-:W3:Y:S04]  /*41f0*/  LDL R76, [R1+0x184] ;  /* 0x00018400014c7983 */ /* 0x008ee80000100800 */
[----:B----4-:R-:W4:Y:S04]  /*4200*/  LDL R75, [R1+0x188] ;  /* 0x00018800014b7983 */ /* 0x010f280000100800 */
        /* <DEDUP_REMOVED lines=10> */
[----:B0-----:R-:W-:-:S05]  /*42b0*/  @!P2 IMAD.WIDE R238, R7, 0x4, R238 ;  /* 0x0000000407eea825 */ /* 0x001fca00078e02ee */
[----:B-1----:R0:W-:Y:S02]  /*42c0*/  @!P2 STG.E desc[UR6][R238.64], R237 ;  /* 0x000000edee00a986 */ /* 0x0021e4000c101906 */
[----:B0-----:R-:W-:Y:S02]  /*42d0*/  FSEL R238, R251, RZ, !P0 ;  /* 0x000000fffbee7208 */ /* 0x001fe40004000000 */
[----:B------:R-:W4:Y:S04]  /*42e0*/  LDL R239, [R1+0x174] ;  /* 0x0001740001ef7983 */ /* 0x000f280000100800 */
[----:B------:R-:W4:Y:S01]  /*42f0*/  LDL R251, [R1+0x170] ;  /* 0x0001700001fb7983 */ /* 0x000f220000100800 */
        /* <DEDUP_REMOVED lines=8> */
[----:B------:R-:W-:-:S04]  /*4380*/  IMAD.WIDE.U32 R240, R236, 0x10, R240 ;  /* 0x00000010ecf07825 */ /* 0x000fc800078e00f0 */
[----:B--2---:R-:W-:Y:S02]  /*4390*/  FFMA.FTZ R156, R156, R77, R8 ;  /* 0x0000004d9c9c7223 */ /* 0x004fe40000010008 */
[----:B------:R1:W5:Y:S01]  /*43a0*/  LDL.LU R77, [R1+0x1a4] ;  /* 0x0001a400014d7983 */ /* 0x0003620000300800 */
[----:B---3--:R-:W-:-:S03]  /*43b0*/  FFMA.FTZ R157, R157, R76, R9 ;  /* 0x0000004c9d9d7223 */ /* 0x008fc60000010009 */
[----:B------:R1:W5:Y:S01]  /*43c0*/  LDL.LU R76, [R1+0x1a0] ;  /* 0x0001a000014c7983 */ /* 0x0003620000300800 */
[----:B----4-:R-:W-:-:S03]  /*43d0*/  FFMA.FTZ R158, R158, R75, R10 ;  /* 0x0000004b9e9e7223 */ /* 0x010fc6000001000a */
[----:B------:R1:W5:Y:S01]  /*43e0*/  LDL.LU R75, [R1+0x19c] ;  /* 0x00019c00014b7983 */ /* 0x0003620000300800 */
[----:B------:R-:W-:-:S03]  /*43f0*/  FFMA.FTZ R159, R159, R74, R11 ;  /* 0x0000004a9f9f7223 */ /* 0x000fc6000001000b */
[----:B------:R1:W5:Y:S04]  /*4400*/  LDL.LU R74, [R1+0x198] ;  /* 0x00019800014a7983 */ /* 0x0003680000300800 */
[----:B------:R0:W-:Y:S04]  /*4410*/  STG.E.128 desc[UR6][R240.64], R156 ;  /* 0x0000009cf0007986 */ /* 0x0001e8000c101d06 */
[----:B------:R-:W2:Y:S01]  /*4420*/  LDL R236, [R1+0x140] ;  /* 0x0001400001ec7983 */ /* 0x000ea20000100800 */
[----:B0-----:R-:W0:Y:S01]  /*4430*/  LDC.64 R240, c[0x0][0x428] ;  /* 0x00010a00fff07b82 */ /* 0x001e220000000a00 */
        /* <DEDUP_REMOVED lines=8> */
[----:B------:R-:W3:Y:S02]  /*44c0*/  LDL R163, [R1+0x144] ;  /* 0x0001440001a37983 */ /* 0x000ee40000100800 */
[----:B------:R-:W-:Y:S01]  /*44d0*/  FFMA.FTZ R158, R158, R73, R14 ;  /* 0x000000499e9e7223 */ /* 0x000fe2000001000e */
[----:B------:R-:W-:Y:S01]  /*44e0*/  FFMA.FTZ R159, R159, R72, R15 ;  /* 0x000000489f9f7223 */ /* 0x000fe2000001000f */
[----:B------:R-:W4:Y:S04]  /*44f0*/  LDL R162, [R1+0x148] ;  /* 0x0001480001a27983 */ /* 0x000f280000100800 */
[----:B------:R-:W2:Y:S01]  /*4500*/  LDL R72, [R1+0x14c] ;  /* 0x00014c0001487983 */ /* 0x000ea20000100800 */
[----:B0-----:R-:W-:-:S04]  /*4510*/  IMAD.WIDE.U32 R160, R6, 0x10, R240 ;  /* 0x0000001006a07825 */ /* 0x001fc800078e00f0 */
[----:B------:R-:W-:Y:S01]  /*4520*/  FADD.FTZ R6, -R238, R164 ;  /* 0x000000a4ee067221 */ /* 0x000fe20000010100 */
[----:B------:R-:W-:Y:S02]  /*4530*/  FFMA.FTZ R157, R157, R239, R13 ;  /* 0x000000ef9d9d7223 */ /* 0x000fe4000001000d */
[----:B------:R-:W3:Y:S01]  /*4540*/  LDL R239, [R1+0x15c] ;  /* 0x00015c0001ef7983 */ /* 0x000ee20000100800 */
[----:B------:R-:W-:-:S03]  /*4550*/  FFMA.FTZ R156, R156, R251, R12 ;  /* 0x000000fb9c9c7223 */ /* 0x000fc6000001000c */
[----:B------:R-:W4:Y:S04]  /*4560*/  LDL R251, [R1+0x158] ;  /* 0x0001580001fb7983 */ /* 0x000f280000100800 */
[----:B------:R0:W-:Y:S04]  /*4570*/  STG.E.128 desc[UR6][R160.64], R156 ;  /* 0x0000009ca0007986 */ /* 0x0001e8000c101d06 */
[----:B------:R-:W2:Y:S04]  /*4580*/  LDL.LU R73, [R1+0x8] ;  /* 0x0000080001497983 */ /* 0x000ea80000300800 */
[----:B------:R-:W3:Y:S01]  /*4590*/  LDL R164, [R1+0x154] ;  /* 0x0001540001a47983 */ /* 0x000ee20000100800 */
[C---:B0-----:R-:W-:Y:S01]  /*45a0*/  FADD.FTZ R157, -R238.reuse, R166 ;  /* 0x000000a6ee9d7221 */ /* 0x041fe20000010100 */
[C---:B------:R-:W-:Y:S01]  /*45b0*/  FADD.FTZ R156, -R238.reuse, R165 ;  /* 0x000000a5ee9c7221 */ /* 0x040fe20000010100 */
[----:B------:R-:W-:Y:S01]  /*45c0*/  FADD.FTZ R158, -R238, R167 ;  /* 0x000000a7ee9e7221 */ /* 0x000fe20000010100 */
[----:B------:R-:W4:Y:S01]  /*45d0*/  LDL R166, [R1+0x16c] ;  /* 0x00016c0001a67983 */ /* 0x000f220000100800 */
[C---:B------:R-:W-:Y:S01]  /*45e0*/  FMUL.FTZ R160, R237.reuse, R157 ;  /* 0x0000009deda07220 */ /* 0x040fe20000410000 */
[----:B------:R-:W-:-:S02]  /*45f0*/  FMUL.FTZ R159, R237, R156 ;  /* 0x0000009ced9f7220 */ /* 0x000fc40000410000 */
[----:B------:R-:W2:Y:S04]  /*4600*/  LDL R157, [R1+0x164] ;  /* 0x00016400019d7983 */ /* 0x000ea80000100800 */
[----:B------:R-:W3:Y:S04]  /*4610*/  LDL R167, [R1+0x168] ;  /* 0x0001680001a77983 */ /* 0x000ee80000100800 */
[----:B------:R-:W3:Y:S04]  /*4620*/  LDL R156, [R1+0x160] ;  /* 0x00016000019c7983 */ /* 0x000ee80000100800 */
[----:B------:R-:W3:Y:S01]  /*4630*/  LDL R165, [R1+0x150] ;  /* 0x0001500001a57983 */ /* 0x000ee20000100800 */
[C---:B------:R-:W-:Y:S01]  /*4640*/  FMUL.FTZ R161, R237.reuse, R158 ;  /* 0x0000009eeda17220 */ /* 0x040fe20000410000 */
[----:B------:R-:W-:Y:S01]  /*4650*/  FMUL.FTZ R6, R237, R6 ;  /* 0x00000006ed067220 */ /* 0x000fe20000410000 */
[----:B--2---:R-:W-:-:S02]  /*4660*/  FFMA.FTZ R157, R159, R157, R17 ;  /* 0x0000009d9f9d7223 */ /* 0x004fc40000010011 */
[----:B----4-:R-:W-:Y:S01]  /*4670*/  FFMA.FTZ R159, R161, R166, R19 ;  /* 0x000000a6a19f7223 */ /* 0x010fe20000010013 */
[----:B---3--:R-:W-:Y:S01]  /*4680*/  FFMA.FTZ R158, R160, R167, R18 ;  /* 0x000000a7a09e7223 */ /* 0x008fe20000010012 */
[----:B------:R-:W-:-:S04]  /*4690*/  IMAD.WIDE.U32 R160, R5, 0x10, R240 ;  /* 0x0000001005a07825 */ /* 0x000fc800078e00f0 */
[----:B------:R-:W-:Y:S01]  /*46a0*/  FFMA.FTZ R156, R6, R156, R16 ;  /* 0x0000009c069c7223 */ /* 0x000fe20000010010 */
[C---:B------:R-:W-:Y:S01]  /*46b0*/  FADD.FTZ R5, -R238.reuse, R168 ;  /* 0x000000a8ee057221 */ /* 0x040fe20000010100 */
[----:B------:R-:W-:-:S03]  /*46c0*/  FADD.FTZ R6, -R238, R169 ;  /* 0x000000a9ee067221 */ /* 0x000fc60000010100 */
[----:B------:R0:W-:Y:S01]  /*46d0*/  STG.E.128 desc[UR6][R160.64], R156 ;  /* 0x0000009ca0007986 */ /* 0x0001e2000c101d06 */
[C---:B------:R-:W-:Y:S01]  /*46e0*/  FMUL.FTZ R5, R237.reuse, R5 ;  /* 0x00000005ed057220 */ /* 0x040fe20000410000 */
[----:B------:R-:W-:Y:S01]  /*46f0*/  FMUL.FTZ R6, R237, R6 ;  /* 0x00000006ed067220 */ /* 0x000fe20000410000 */
[C---:B0-----:R-:W-:Y:S01]  /*4700*/  FADD.FTZ R156, -R238.reuse, R170 ;  /* 0x000000aaee9c7221 */ /* 0x041fe20000010100 */
[----:B------:R-:W-:-:S03]  /*4710*/  FADD.FTZ R157, -R238, R171 ;  /* 0x000000abee9d7221 */ /* 0x000fc60000010100 */
[C---:B------:R-:W-:Y:S01]  /*4720*/  FMUL.FTZ R158, R237.reuse, R156 ;  /* 0x0000009ced9e7220 */ /* 0x040fe20000410000 */
[----:B------:R-:W-:Y:S01]  /*4730*/  FMUL.FTZ R159, R237, R157 ;  /* 0x0000009ded9f7220 */ /* 0x000fe20000410000 */
[----:B------:R-:W-:Y:S01]  /*4740*/  FFMA.FTZ R156, R5, R165, R20 ;  /* 0x000000a5059c7223 */ /* 0x000fe20000010014 */
[----:B------:R-:W-:Y:S01]  /*4750*/  FFMA.FTZ R157, R6, R164, R21 ;  /* 0x000000a4069d7223 */ /* 0x000fe20000010015 */
[----:B------:R-:W-:Y:S01]  /*4760*/  FFMA.FTZ R158, R158, R251, R22 ;  /* 0x000000fb9e9e7223 */ /* 0x000fe20000010016 */
[----:B------:R-:W-:Y:S01]  /*4770*/  FFMA.FTZ R159, R159, R239, R23 ;  /* 0x000000ef9f9f7223 */ /* 0x000fe20000010017 */
[----:B------:R-:W-:-:S05]  /*4780*/  IMAD.WIDE.U32 R160, R244, 0x10, R240 ;  /* 0x00000010f4a07825 */ /* 0x000fca00078e00f0 */
[----:B------:R0:W-:Y:S02]  /*4790*/  STG.E.128 desc[UR6][R160.64], R156 ;  /* 0x0000009ca0007986 */ /* 0x0001e4000c101d06 */
[----:B0-----:R-:W-:-:S04]  /*47a0*/  FADD.FTZ R157, -R238, R175 ;  /* 0x000000afee9d7221 */ /* 0x001fc80000010100 */
[----:B------:R-:W-:Y:S01]  /*47b0*/  FMUL.FTZ R159, R237, R157 ;  /* 0x0000009ded9f7220 */ /* 0x000fe20000410000 */
[----:B------:R-:W-:-:S04]  /*47c0*/  IMAD.WIDE.U32 R160, R73, 0x10, R240 ;  /* 0x0000001049a07825 */ /* 0x000fc800078e00f0 */
[----:B------:R-:W-:Y:S02]  /*47d0*/  FFMA.FTZ R159, R159, R72, R27 ;  /* 0x000000489f9f7223 */ /* 0x000fe4000001001b */
[----:B------:R-:W2:Y:S04]  /*47e0*/  LDL.LU R72, [R1+0x4] ;  /* 0x0000040001487983 */ /* 0x000ea80000300800 */
[----:B------:R-:W3:Y:S01]  /*47f0*/  LDL.LU R73, [R1] ;  /* 0x0000000001497983 */ /* 0x000ee20000300800 */
[C---:B------:R-:W-:Y:S01]  /*4800*/  FADD.FTZ R5, -R238.reuse, R172 ;  /* 0x000000acee057221 */ /* 0x040fe20000010100 */
[C---:B------:R-:W-:Y:S01]  /*4810*/  FADD.FTZ R6, -R238.reuse, R173 ;  /* 0x000000adee067221 */ /* 0x040fe20000010100 */
[----:B------:R-:W-:Y:S02]  /*4820*/  FADD.FTZ R156, -R238, R174 ;  /* 0x000000aeee9c7221 */ /* 0x000fe40000010100 */
[C---:B------:R-:W-:Y:S01]  /*4830*/  FMUL.FTZ R5, R237.reuse, R5 ;  /* 0x00000005ed057220 */ /* 0x040fe20000410000 */
[C---:B------:R-:W-:Y:S01]  /*4840*/  FMUL.FTZ R6, R237.reuse, R6 ;  /* 0x00000006ed067220 */ /* 0x040fe20000410000 */
[----:B------:R-:W-:-:S02]  /*4850*/  FMUL.FTZ R158, R237, R156 ;  /* 0x0000009ced9e7220 */ /* 0x000fc40000410000 */
[----:B------:R-:W-:Y:S01]  /*4860*/  FFMA.FTZ R156, R5, R236, R24 ;  /* 0x000000ec059c7223 */ /* 0x000fe20000010018 */
[----:B------:R-:W-:Y:S01]  /*4870*/  FFMA.FTZ R157, R6, R163, R25 ;  /* 0x000000a3069d7223 */ /* 0x000fe20000010019 */
[----:B------:R-:W-:Y:S01]  /*4880*/  FFMA.FTZ R158, R158, R162, R26 ;  /* 0x000000a29e9e7223 */ /* 0x000fe2000001001a */
[----:B------:R-:W-:-:S04]  /*4890*/  FADD.FTZ R6, -R238, R184 ;  /* 0x000000b8ee067221 */ /* 0x000fc80000010100 */
[----:B------:R0:W-:Y:S02]  /*48a0*/  STG.E.128 desc[UR6][R160.64], R156 ;  /* 0x0000009ca0007986 */ /* 0x0001e4000c101d06 */
[C---:B0-----:R-:W-:Y:S02]  /*48b0*/  FADD.FTZ R156, -R238.reuse, R185 ;  /* 0x000000b9ee9c7221 */ /* 0x041fe40000010100 */
[----:B------:R-:W2:Y:S01]  /*48c0*/  LDC.64 R184, c[0x0][0x428] ;  /* 0x00010a00ffb87b82 */ /* 0x000ea20000000a00 */
        /* <DEDUP_REMOVED lines=71> */
[----:B------:R-:W-:Y:S01]  /*4d40*/  MOV R178, R168 ;  /* 0x000000a800b27202 */ /* 0x000fe20000000f00 */
[----:B------:R-:W4:Y:S01]  /*4d50*/  LDL R165, [R1+0x134] ;  /* 0x0001340001a57983 */ /* 0x000f220000100800 */
[----:B------:R-:W-:-:S02]  /*4d60*/  MOV R179, R169 ;  /* 0x000000a900b37202 */ /* 0x000fc40000000f00 */
[----:B------:R-:W-:Y:S01]  /*4d70*/  MOV R180, R170 ;  /* 0x000000aa00b47202 */ /* 0x000fe20000000f00 */
[----:B------:R-:W4:Y:S01]  /*4d80*/  LDL R166, [R1+0x138] ;  /* 0x0001380001a67983 */ /* 0x000f220000100800 */
[----:B------:R-:W-:-:S03]  /*4d90*/  MOV R198, R171 ;  /* 0x000000ab00c67202 */ /* 0x000fc60000000f00 */
[----:B------:R-:W4:Y:S04]  /*4da0*/  LDL R167, [R1+0x13c] ;  /* 0x00013c0001a77983 */ /* 0x000f280000100800 */
[----:B------:R-:W4:Y:S04]  /*4db0*/  LDL R168, [R1+0x120] ;  /* 0x0001200001a87983 */ /* 0x000f280000100800 */
[----:B------:R-:W4:Y:S04]  /*4dc0*/  LDL R169, [R1+0x124] ;  /* 0x0001240001a97983 */ /* 0x000f280000100800 */
[----:B------:R-:W4:Y:S04]  /*4dd0*/  LDL R170, [R1+0x128] ;  /* 0x0001280001aa7983 */ /* 0x000f280000100800 */
[----:B------:R-:W4:Y:S01]  /*4de0*/  LDL R171, [R1+0x12c] ;  /* 0x00012c0001ab7983 */ /* 0x000f220000100800 */
[----:B--2---:R-:W-:-:S04]  /*4df0*/  IMAD.WIDE.U32 R188, R72, 0x10, R184 ;  /* 0x0000001048bc7825 */ /* 0x004fc800078e00b8 */
[----:B---3--:R-:W-:-:S04]  /*4e00*/  IMAD.WIDE.U32 R190, R73, 0x10, R184 ;  /* 0x0000001049be7825 */ /* 0x008fc800078e00b8 */
[C---:B------:R-:W-:Y:S02]  /*4e10*/  FMUL.FTZ R184, R237.reuse, R164 ;  /* 0x000000a4edb87220 */ /* 0x040fe40000410000 */
        /* <DEDUP_REMOVED lines=11> */
[----:B------:R-:W-:Y:S01]  /*4ed0*/  MOV R197, R161 ;  /* 0x000000a100c57202 */ /* 0x000fe20000000f00 */
[----:B------:R-:W-:Y:S01]  /*4ee0*/  FMUL.FTZ R161, R237, R216 ;  /* 0x000000d8eda17220 */ /* 0x000fe20000410000 */
[----:B------:R-:W3:Y:S04]  /*4ef0*/  LDL R217, [R1+0xd8] ;  /* 0x0000d80001d97983 */ /* 0x000ee80000100800 */
[----:B------:R-:W3:Y:S01]  /*4f00*/  LDL R216, [R1+0xdc] ;  /* 0x0000dc0001d87983 */ /* 0x000ee20000100800 */
[----:B----4-:R-:W-:Y:S01]  /*4f10*/  FFMA.FTZ R165, R225, R165, R29 ;  /* 0x000000a5e1a57223 */ /* 0x010fe2000001001d */
[----:B------:R-:W-:Y:S01]  /*4f20*/  FFMA.FTZ R166, R224, R166, R30 ;  /* 0x000000a6e0a67223 */ /* 0x000fe2000001001e */
[----:B------:R-:W-:Y:S01]  /*4f30*/  FFMA.FTZ R167, R223, R167, R31 ;  /* 0x000000a7dfa77223 */ /* 0x000fe2000001001f */
[----:B------:R-:W-:Y:S01]  /*4f40*/  FFMA.FTZ R168, R222, R168, R32 ;  /* 0x000000a8dea87223 */ /* 0x000fe20000010020 */
[----:B------:R-:W-:Y:S01]  /*4f50*/  FFMA.FTZ R169, R221, R169, R33 ;  /* 0x000000a9dda97223 */ /* 0x000fe20000010021 */
[----:B------:R-:W-:Y:S01]  /*4f60*/  FFMA.FTZ R170, R203, R170, R34 ;  /* 0x000000aacbaa7223 */ /* 0x000fe20000010022 */
[----:B------:R-:W-:Y:S01]  /*4f70*/  FFMA.FTZ R171, R204, R171, R35 ;  /* 0x000000abccab7223 */ /* 0x000fe20000010023 */
[----:B--2---:R-:W-:Y:S01]  /*4f80*/  FFMA.FTZ R164, R226, R164, R28 ;  /* 0x000000a4e2a47223 */ /* 0x004fe2000001001c */
[C---:B------:R-:W-:Y:S01]  /*4f90*/  FMUL.FTZ R172, R237.reuse, R172 ;  /* 0x000000acedac7220 */ /* 0x040fe20000410000 */
[C---:B------:R-:W-:Y:S01]  /*4fa0*/  FMUL.FTZ R233, R237.reuse, R199 ;  /* 0x000000c7ede97220 */ /* 0x040fe20000410000 */
[C---:B------:R-:W-:Y:S01]  /*4fb0*/  FMUL.FTZ R185, R237.reuse, R163 ;  /* 0x000000a3edb97220 */ /* 0x040fe20000410000 */
[C---:B------:R-:W-:Y:S01]  /*4fc0*/  FMUL.FTZ R230, R237.reuse, R6 ;  /* 0x00000006ede67220 */ /* 0x040fe20000410000 */
[----:B------:R0:W-:Y:S04]  /*4fd0*/  STG.E.128 desc[UR6][R188.64], R164 ;  /* 0x000000a4bc007986 */ /* 0x0001e8000c101d06 */
[----:B------:R2:W-:Y:S01]  /*4fe0*/  STG.E.128 desc[UR6][R190.64], R168 ;  /* 0x000000a8be007986 */ /* 0x0005e2000c101d06 */
[C---:B------:R-:W-:Y:S01]  /*4ff0*/  FMUL.FTZ R229, R237.reuse, R156 ;  /* 0x0000009cede57220 */ /* 0x040fe20000410000 */
[C---:B------:R-:W-:Y:S01]  /*5000*/  FMUL.FTZ R228, R237.reuse, R157 ;  /* 0x0000009dede47220 */ /* 0x040fe20000410000 */
[C---:B------:R-:W-:Y:S01]  /*5010*/  FMUL.FTZ R227, R237.reuse, R158 ;  /* 0x0000009eede37220 */ /* 0x040fe20000410000 */
[C---:B------:R-:W-:Y:S01]  /*5020*/  FMUL.FTZ R236, R237.reuse, R195 ;  /* 0x000000c3edec7220 */ /* 0x040fe20000410000 */
[----:B------:R-:W-:Y:S01]  /*5030*/  MOV R225, R179 ;  /* 0x000000b300e17202 */ /* 0x000fe20000000f00 */
[C---:B------:R-:W-:Y:S01]  /*5040*/  FMUL.FTZ R232, R237.reuse, R200 ;  /* 0x000000c8ede87220 */ /* 0x040fe20000410000 */
[----:B------:R-:W-:Y:S01]  /*5050*/  MOV R224, R178 ;  /* 0x000000b200e07202 */ /* 0x000fe20000000f00 */
[C---:B------:R-:W-:Y:S01]  /*5060*/  FMUL.FTZ R73, R237.reuse, R173 ;  /* 0x000000aded497220 */ /* 0x040fe20000410000 */
[C---:B------:R-:W-:Y:S01]  /*5070*/  FMUL.FTZ R72, R237.reuse, R174 ;  /* 0x000000aeed487220 */ /* 0x040fe20000410000 */
[C---:B------:R-:W-:Y:S01]  /*5080*/  FMUL.FTZ R182, R237.reuse, R159 ;  /* 0x0000009fedb67220 */ /* 0x040fe20000410000 */
[C---:B------:R-:W-:Y:S01]  /*5090*/  FMUL.FTZ R181, R237.reuse, R160 ;  /* 0x000000a0edb57220 */ /* 0x040fe20000410000 */
[C---:B------:R-:W-:Y:S01]  /*50a0*/  FMUL.FTZ R251, R237.reuse, R175 ;  /* 0x000000afedfb7220 */ /* 0x040fe20000410000 */
[C---:B------:R-:W-:Y:S01]  /*50b0*/  FMUL.FTZ R244, R237.reuse, R176 ;  /* 0x000000b0edf47220 */ /* 0x040fe20000410000 */
[----:B0-----:R-:W4:Y:S04]  /*50c0*/  LDL R164, [R1+0x110] ;  /* 0x0001100001a47983 */ /* 0x001f280000100800 */
[----:B------:R-:W3:Y:S04]  /*50d0*/  LDL R165, [R1+0x114] ;  /* 0x0001140001a57983 */ /* 0x000ee80000100800 */
[----:B------:R-:W3:Y:S04]  /*50e0*/  LDL R166, [R1+0x118] ;  /* 0x0001180001a67983 */ /* 0x000ee80000100800 */
[----:B------:R-:W3:Y:S04]  /*50f0*/  LDL R167, [R1+0x11c] ;  /* 0x00011c0001a77983 */ /* 0x000ee80000100800 */
[----:B--2---:R-:W2:Y:S04]  /*5100*/  LDL R168, [R1+0x100] ;  /* 0x0001000001a87983 */ /* 0x004ea80000100800 */
[----:B------:R-:W2:Y:S04]  /*5110*/  LDL R169, [R1+0x104] ;  /* 0x0001040001a97983 */ /* 0x000ea80000100800 */
[----:B------:R-:W2:Y:S04]  /*5120*/  LDL R170, [R1+0x108] ;  /* 0x0001080001aa7983 */ /* 0x000ea80000100800 */
[----:B------:R-:W2:Y:S01]  /*5130*/  LDL R171, [R1+0x10c] ;  /* 0x00010c0001ab7983 */ /* 0x000ea20000100800 */
[----:B------:R-:W-:Y:S01]  /*5140*/  MOV R199, R172 ;  /* 0x000000ac00c77202 */ /* 0x000fe20000000f00 */
[C---:B------:R-:W-:Y:S01]  /*5150*/  FMUL.FTZ R163, R237.reuse, R210 ;  /* 0x000000d2eda37220 */ /* 0x040fe20000410000 */
[C---:B------:R-:W-:Y:S01]  /*5160*/  FMUL.FTZ R172, R237.reuse, R211 ;  /* 0x000000d3edac7220 */ /* 0x040fe20000410000 */
[C---:B------:R-:W-:Y:S01]  /*5170*/  FMUL.FTZ R241, R237.reuse, R177 ;  /* 0x000000b1edf17220 */ /* 0x040fe20000410000 */
[----:B------:R-:W0:Y:S01]  /*5180*/  LDC.64 R210, c[0x0][0x428] ;  /* 0x00010a00ffd27b82 */ /* 0x000e220000000a00 */
[C---:B------:R-:W-:Y:S01]  /*5190*/  FMUL.FTZ R6, R237.reuse, R218 ;  /* 0x000000daed067220 */ /* 0x040fe20000410000 */
[C---:B------:R-:W-:Y:S01]  /*51a0*/  FMUL.FTZ R157, R237.reuse, R220 ;  /* 0x000000dced9d7220 */ /* 0x040fe20000410000 */
[----:B------:R-:W-:Y:S01]  /*51b0*/  MOV R226, R180 ;  /* 0x000000b400e27202 */ /* 0x000fe20000000f00 */
        /* <DEDUP_REMOVED lines=17> */
[----:B------:R-:W2:Y:S01]  /*52d0*/  LDL R223, [R1+0xe8] ;  /* 0x0000e80001df7983 */ /* 0x000ea20000100800 */
[----:B0-----:R-:W-:Y:S01]  /*52e0*/  IMAD.WIDE.U32 R188, R252, 0x10, R210 ;  /* 0x00000010fcbc7825 */ /* 0x001fe200078e00d2 */
[----:B------:R-:W-:-:S02]  /*52f0*/  MOV R252, R197 ;  /* 0x000000c500fc7202 */ /* 0x000fc40000000f00 */
[----:B------:R-:W2:Y:S01]  /*5300*/  LDL R222, [R1+0xec] ;  /* 0x0000ec0001de7983 */ /* 0x000ea20000100800 */
[----:B------:R-:W-:-:S03]  /*5310*/  IMAD.WIDE.U32 R190, R250, 0x10, R210 ;  /* 0x00000010fabe7825 */ /* 0x000fc600078e00d2 */
        /* <DEDUP_REMOVED lines=16> */
[----:B----4-:R-:W-:Y:S01]  /*5420*/  FFMA.FTZ R164, R230, R164, R36 ;  /* 0x000000a4e6a47223 */ /* 0x010fe20000010024 */
[----:B---3--:R-:W-:Y:S01]  /*5430*/  FFMA.FTZ R165, R229, R165, R37 ;  /* 0x000000a5e5a57223 */ /* 0x008fe20000010025 */
[----:B------:R-:W-:Y:S01]  /*5440*/  FFMA.FTZ R166, R228, R166, R38 ;  /* 0x000000a6e4a67223 */ /* 0x000fe20000010026 */
[----:B------:R-:W-:Y:S01]  /*5450*/  FFMA.FTZ R167, R227, R167, R39 ;  /* 0x000000a7e3a77223 */ /* 0x000fe20000010027 */
[----:B--2---:R-:W-:Y:S01]  /*5460*/  FFMA.FTZ R168, R194, R168, R40 ;  /* 0x000000a8c2a87223 */ /* 0x004fe20000010028 */
[----:B------:R-:W-:Y:S01]  /*5470*/  FFMA.FTZ R169, R187, R169, R41 ;  /* 0x000000a9bba97223 */ /* 0x000fe20000010029 */
[----:B------:R-:W-:Y:S01]  /*5480*/  FFMA.FTZ R170, R186, R170, R42 ;  /* 0x000000aabaaa7223 */ /* 0x000fe2000001002a */
[----:B------:R-:W-:Y:S01]  /*5490*/  FFMA.FTZ R171, R185, R171, R43 ;  /* 0x000000abb9ab7223 */ /* 0x000fe2000001002b */
[----:B------:R-:W-:Y:S04]  /*54a0*/  STG.E.128 desc[UR6][R188.64], R164 ;  /* 0x000000a4bc007986 */ /* 0x000fe8000c101d06 */
[----:B------:R0:W-:Y:S02]  /*54b0*/  STG.E.128 desc[UR6][R190.64], R168 ;  /* 0x000000a8be007986 */ /* 0x0001e4000c101d06 */
[----:B0-----:R-:W-:Y:S01]  /*54c0*/  FFMA.FTZ R170, R73, R217, R54 ;  /* 0x000000d949aa7223 */ /* 0x001fe20000010036 */
[----:B------:R-:W-:Y:S01]  /*54d0*/  FFMA.FTZ R171, R72, R216, R55 ;  /* 0x000000d848ab7223 */ /* 0x000fe20000010037 */
[----:B------:R1:W5:Y:S04]  /*54e0*/  LDL.LU R73, [R1+0x194] ;  /* 0x0001940001497983 */ /* 0x0003680000300800 */
[----:B------:R1:W5:Y:S04]  /*54f0*/  LDL.LU R72, [R1+0x190] ;  /* 0x0001900001487983 */ /* 0x0003680000300800 */
[----:B------:R-:W2:Y:S01]  /*5500*/  LDL R188, [R1+0xb0] ;  /* 0x0000b00001bc7983 */ /* 0x000ea20000100800 */
[----:B------:R-:W-:Y:S01]  /*5510*/  FFMA.FTZ R164, R252, R250, R48 ;  /* 0x000000fafca47223 */ /* 0x000fe20000010030 */
[----:B------:R-:W-:-:S02]  /*5520*/  IMAD.WIDE.U32 R208, R3, 0x10, R210 ;  /* 0x0000001003d07825 */ /* 0x000fc400078e00d2 */
[----:B------:R-:W3:Y:S02]  /*5530*/  LDL R250, [R1+0x9c] ;  /* 0x00009c0001fa7983 */ /* 0x000ee40000100800 */
[----:B------:R-:W-:Y:S01]  /*5540*/  FFMA.FTZ R187, R181, R249, R47 ;  /* 0x000000f9b5bb7223 */ /* 0x000fe2000001002f */
[----:B------:R-:W-:Y:S01]  /*5550*/  FFMA.FTZ R186, R182, R248, R46 ;  /* 0x000000f8b6ba7223 */ /* 0x000fe2000001002e */
[----:B------:R-:W4:Y:S01]  /*5560*/  LDL R249, [R1+0x10] ;  /* 0x0000100001f97983 */ /* 0x000f220000100800 */
[----:B------:R-:W-:-:S03]  /*5570*/  FFMA.FTZ R185, R183, R247, R45 ;  /* 0x000000f7b7b97223 */ /* 0x000fc6000001002d */
[----:B------:R-:W4:Y:S01]  /*5580*/  LDL R248, [R1+0x80] ;  /* 0x0000800001f87983 */ /* 0x000f220000100800 */
[----:B------:R-:W-:Y:S01]  /*5590*/  FFMA.FTZ R184, R184, R246, R44 ;  /* 0x000000f6b8b87223 */ /* 0x000fe2000001002c */
[--C-:B------:R-:W-:Y:S02]  /*55a0*/  IMAD.WIDE.U32 R202, R245, 0x10, R210.reuse ;  /* 0x00000010f5ca7825 */ /* 0x100fe400078e00d2 */
[----:B------:R-:W4:Y:S02]  /*55b0*/  LDL R247, [R1+0x14] ;  /* 0x0000140001f77983 */ /* 0x000f240000100800 */
[--C-:B------:R-:W-:Y:S02]  /*55c0*/  IMAD.WIDE.U32 R204, R243, 0x10, R210.reuse ;  /* 0x00000010f3cc7825 */ /* 0x100fe400078e00d2 */
[----:B------:R0:W-:Y:S02]  /*55d0*/  STG.E.128 desc[UR6][R192.64], R184 ;  /* 0x000000b8c0007986 */ /* 0x0001e4000c101d06 */
[----:B------:R-:W-:-:S02]  /*55e0*/  IMAD.WIDE.U32 R206, R4, 0x10, R210 ;  /* 0x0000001004ce7825 */ /* 0x000fc400078e00d2 */
[----:B------:R-:W4:Y:S02]  /*55f0*/  LDL R246, [R1+0x84] ;  /* 0x0000840001f67983 */ /* 0x000f240000100800 */
[--C-:B------:R-:W-:Y:S02]  /*5600*/  IMAD.WIDE.U32 R2, R2, 0x10, R210.reuse ;  /* 0x0000001002027825 */ /* 0x100fe400078e00d2 */
[----:B------:R-:W4:Y:S02]  /*5610*/  LDL R245, [R1+0x18] ;  /* 0x0000180001f57983 */ /* 0x000f240000100800 */
[--C-:B------:R-:W-:Y:S02]  /*5620*/  IMAD.WIDE.U32 R182, R0, 0x10, R210.reuse ;  /* 0x0000001000b67825 */ /* 0x100fe400078e00d2 */
[----:B------:R-:W4:Y:S02]  /*5630*/  LDL R189, [R1+0xb4] ;  /* 0x0000b40001bd7983 */ /* 0x000f240000100800 */
[----:B------:R-:W-:-:S02]  /*5640*/  IMAD.WIDE.U32 R210, R242, 0x10, R210 ;  /* 0x00000010f2d27825 */ /* 0x000fc400078e00d2 */
[----:B------:R-:W4:Y:S02]  /*5650*/  LDL R190, [R1+0xb8] ;  /* 0x0000b80001be7983 */ /* 0x000f240000100800 */
[----:B0-----:R-:W-:Y:S01]  /*5660*/  FFMA.FTZ R185, R244, R214, R57 ;  /* 0x000000d6f4b97223 */ /* 0x001fe20000010039 */
[----:B------:R-:W-:Y:S01]  /*5670*/  FFMA.FTZ R186, R241, R213, R58 ;  /* 0x000000d5f1ba7223 */ /* 0x000fe2000001003a */
[----:B------:R-:W4:Y:S01]  /*5680*/  LDL R244, [R1+0x88] ;  /* 0x0000880001f47983 */ /* 0x000f220000100800 */
[----:B------:R-:W-:Y:S01]  /*5690*/  FFMA.FTZ R184, R251, R215, R56 ;  /* 0x000000d7fbb87223 */ /* 0x000fe20000010038 */
[----:B------:R-:W-:Y:S01]  /*56a0*/  FFMA.FTZ R165, R224, R237, R49 ;  /* 0x000000ede0a57223 */ /* 0x000fe20000010031 */
[----:B------:R-:W-:Y:S01]  /*56b0*/  FFMA.FTZ R187, R240, R212, R59 ;  /* 0x000000d4f0bb7223 */ /* 0x000fe2000001003b */
[----:B------:R-:W4:Y:S01]  /*56c0*/  LDL R191, [R1+0xbc] ;  /* 0x0000bc0001bf7983 */ /* 0x000f220000100800 */
[----:B------:R-:W-:-:S03]  /*56d0*/  FFMA.FTZ R166, R225, R223, R50 ;  /* 0x000000dfe1a67223 */ /* 0x000fc60000010032 */
        /* <DEDUP_REMOVED lines=36> */
[----:B------:R-:W2:Y:S04]  /*5920*/  LDL R239, [R1+0xac] ;  /* 0x0000ac0001ef7983 */ /* 0x000ea80000100800 */
[----:B------:R3:W-:Y:S04]  /*5930*/  STG.E.128 desc[UR6][R196.64], R164 ;  /* 0x000000a4c4007986 */ /* 0x0007e8000c101d06 */
[----:B------:R-:W-:Y:S04]  /*5940*/  STG.E.128 desc[UR6][R198.64], R168 ;  /* 0x000000a8c6007986 */ /* 0x000fe8000c101d06 */
[----:B------:R0:W-:Y:S01]  /*5950*/  STG.E.128 desc[UR6][R200.64], R184 ;  /* 0x000000b8c8007986 */ /* 0x0001e2000c101d06 */
[----:B---3--:R-:W-:Y:S01]  /*5960*/  FFMA.FTZ R167, R156, R250, R71 ;  /* 0x000000fa9ca77223 */ /* 0x008fe20000010047 */
[----:B0-----:R-:W0:Y:S01]  /*5970*/  LDC.64 R184, c[0x0][0x380] ;  /* 0x0000e000ffb87b82 */ /* 0x001e220000000a00 */
[----:B----4-:R-:W-:Y:S01]  /*5980*/  FFMA.FTZ R156, R157, R248, R249 ;  /* 0x000000f89d9c7223 */ /* 0x010fe200000100f9 */
        /* <DEDUP_REMOVED lines=9> */
[----:B------:R1:W-:Y:S01]  /*5a20*/  STG.E.128 desc[UR6][R202.64], R188 ;  /* 0x000000bcca007986 */ /* 0x0003e2000c101d06 */
[----:B------:R-:W-:Y:S01]  /*5a30*/  FFMA.FTZ R160, R161, R237, R241 ;  /* 0x000000eda1a07223 */ /* 0x000fe200000100f1 */
[----:B------:R-:W-:Y:S01]  /*5a40*/  FFMA.FTZ R164, R231, R240, R68 ;  /* 0x000000f0e7a47223 */ /* 0x000fe20000010044 */
[----:B------:R-:W-:Y:S01]  /*5a50*/  FFMA.FTZ R165, R5, R252, R69 ;  /* 0x000000fc05a57223 */ /* 0x000fe20000010045 */
[----:B------:R-:W-:Y:S01]  /*5a60*/  FFMA.FTZ R166, R6, R251, R70 ;  /* 0x000000fb06a67223 */ /* 0x000fe20000010046 */
[----:B------:R-:W-:Y:S01]  /*5a70*/  FFMA.FTZ R161, R162, R229, R230 ;  /* 0x000000e5a2a17223 */ /* 0x000fe200000100e6 */
[----:B------:R-:W-:Y:S01]  /*5a80*/  FFMA.FTZ R162, R163, R227, R228 ;  /* 0x000000e3a3a27223 */ /* 0x000fe200000100e4 */
[----:B------:R-:W-:Y:S01]  /*5a90*/  FFMA.FTZ R163, R172, R225, R226 ;  /* 0x000000e1aca37223 */ /* 0x000fe200000100e2 */
[----:B0-----:R-:W-:Y:S01]  /*5aa0*/  LEA R7, R184, R7, 0x2 ;  /* 0x00000007b8077211 */ /* 0x001fe200078e10ff */
        /* <DEDUP_REMOVED lines=8> */
[----:B------:R-:W-:Y:S01]  /*5b30*/  ISETP.GE.AND P0, PT, R7, R185, PT ;  /* 0x000000b90700720c */ /* 0x000fe20003f06270 */
[----:B--2---:R-:W-:-:S05]  /*5b40*/  FFMA.FTZ R195, R195, R239, R67 ;  /* 0x000000efc3c37223 */ /* 0x004fca0000010043 */
[----:B------:R1:W-:Y:S04]  /*5b50*/  STG.E.128 desc[UR6][R204.64], R192 ;  /* 0x000000c0cc007986 */ /* 0x0003e8000c101d06 */
[----:B------:R1:W-:Y:S04]  /*5b60*/  STG.E.128 desc[UR6][R206.64], R164 ;  /* 0x000000a4ce007986 */ /* 0x0003e8000c101d06 */
[----:B------:R1:W-:Y:S04]  /*5b70*/  STG.E.128 desc[UR6][R208.64], R156 ;  /* 0x0000009cd0007986 */ /* 0x0003e8000c101d06 */
[----:B------:R1:W-:Y:S04]  /*5b80*/  STG.E.128 desc[UR6][R2.64], R160 ;  /* 0x000000a002007986 */ /* 0x0003e8000c101d06 */
[----:B------:R1:W-:Y:S04]  /*5b90*/  STG.E.128 desc[UR6][R182.64], R168 ;  /* 0x000000a8b6007986 */ /* 0x0003e8000c101d06 */
[----:B------:R1:W-:Y:S01]  /*5ba0*/  STG.E.128 desc[UR6][R210.64], R172 ;  /* 0x000000acd2007986 */ /* 0x0003e2000c101d06 */
[----:B------:R-:W-:Y:S05]  /*5bb0*/  @!P0 BRA `(.L_x_79534) ;  /* 0xffffffb400708947 */ /* 0x000fea000383ffff */
[----:B------:R-:W-:Y:S05]  /*5bc0*/  EXIT ;  /* 0x000000000000794d */ /* 0x000fea0003800000 */
.L_x_79532:
        /* <DEDUP_REMOVED lines=8> */
.L_x_79536:
[----:B01----:R-:W1:Y:S01]  /*5c50*/  S2R R152, SR_TID.X ;  /* 0x0000000000987919 */ /* 0x003e620000002100 */
[----:B------:R-:W2:Y:S01]  /*5c60*/  @P1 LDC.64 R2, c[0x0][0x3a0] ;  /* 0x0000e800ff021b82 */ /* 0x000ea20000000a00 */
[----:B------:R-:W-:-:S05]  /*5c70*/  IMAD R153, R0, UR8, RZ ;  /* 0x0000000800997c24 */ /* 0x000fca000f8e02ff */
[----:B------:R-:W-:Y:S02]  /*5c80*/  SHF.R.S32.HI R154, RZ, 0x1f, R153 ;  /* 0x0000001fff9a7819 */ /* 0x000fe40000011499 */
[----:B------:R-:W3:Y:S02]  /*5c90*/  LDC.64 R238, c[0x0][0x390] ;  /* 0x0000e400ffee7b82 */ /* 0x000ee40000000a00 */
[----:B------:R-:W-:Y:S01]  /*5ca0*/  LEA.HI R154, R154, R153, RZ, 0x2 ;  /* 0x000000999a9a7211 */ /* 0x000fe200078f10ff */
[----:B0-----:R-:W-:-:S05]  /*5cb0*/  UISETP.NE.U32.AND UP0, UPT, UR4, URZ, UPT ;  /* 0x000000ff0400728c */ /* 0x001fca000bf05070 */
[----:B------:R-:W0:Y:S01]  /*5cc0*/  LDC.64 R240, c[0x0][0x3a8] ;  /* 0x0000ea00fff07b82 */ /* 0x000e220000000a00 */
[----:B-1----:R-:W-:-:S04]  /*5cd0*/  LOP3.LUT R235, R152, 0x1f, RZ, 0xc0, !PT ;  /* 0x0000001f98eb7812 */ /* 0x002fc800078ec0ff */
[----:B------:R-:W-:-:S05]  /*5ce0*/  LEA.HI.SX32 R235, R154, R235, 0x1e ;  /* 0x000000eb9aeb7211 */ /* 0x000fca00078ff2ff */
[----:B--2---:R-:W-:-:S04]  /*5cf0*/  @P1 IMAD.WIDE.U32 R2, R235, 0x10, R2 ;  /* 0x00000010eb021825 */ /* 0x004fc800078e0002 */
[C---:B---3--:R-:W-:Y:S01]  /*5d00*/  IMAD.WIDE.U32 R152, R235.reuse, 0x10, R238 ;  /* 0x00000010eb987825 */ /* 0x048fe200078e00ee */
[----:B-----5:R-:W2:Y:S04]  /*5d10*/  @P1 LDG.E.128 R4, desc[UR6][R2.64] ;  /* 0x0000000602041981 */ /* 0x020ea8000c1e1d00 */
[----:B------:R-:W2:Y:S01]  /*5d20*/  LDG.E.128 R156, desc[UR6][R152.64] ;  /* 0x00000006989c7981 */ /* 0x000ea2000c1e1d00 */
[----:B------:R-:W-:Y:S01]  /*5d30*/  UISETP.NE.AND.EX UP0, UPT, UR5, URZ, UPT, UP0 ;  /* 0x000000ff0500728c */ /* 0x000fe2000bf05300 */
[----:B------:R-:W-:Y:S01]  /*5d40*/  IADD3 R243, PT, PT, R235, 0x20, RZ ;  /* 0x00000020ebf37810 */ /* 0x000fe20007ffe0ff */
[----:B--2--5:R-:W-:Y:S01]  /*5d50*/  @P1 FFMA.FTZ R152, R156, R72, R4 ;  /* 0x000000489c981223 */ /* 0x024fe20000010004 */
        /* <DEDUP_REMOVED lines=8> */
[----:B0-----:R-:W-:-:S04]  /*5de0*/  IMAD.WIDE.U32 R156, R235, 0x10, R240 ;  /* 0x00000010eb9c7825 */ /* 0x001fc800078e00f0 */
[----:B------:R-:W-:Y:S01]  /*5df0*/  IMAD.WIDE.U32 R158, R243, 0x10, R238 ;  /* 0x00000010f39e7825 */ /* 0x000fe200078e00ee */
[----:B------:R0:W-:Y:S04]  /*5e00*/  STG.E.128 desc[UR6][R156.64], R152 ;  /* 0x000000989c007986 */ /* 0x0001e8000c101d06 */
[----:B------:R-:W0:Y:S03]  /*5e10*/  LDG.E.128 R160, desc[UR6][R158.64] ;  /* 0x000000069ea07981 */ /* 0x000e26000c1e1d00 */
[----:B------:R-:W1:Y:S01]  /*5e20*/  @P1 LDC.64 R2, c[0x0][0x3a0] ;  /* 0x0000e800ff021b82 */ /* 0x000e620000000a00 */
[C---:B------:R-:W-:Y:S02]  /*5e30*/  IADD3 R234, PT, PT, R235.reuse, 0x40, RZ ;  /* 0x00000040ebea7810 */ /* 0x040fe40007ffe0ff */
[----:B------:R-:W-:-:S02]  /*5e40*/  IADD3 R245, PT, PT, R235, 0x60, RZ ;  /* 0x00000060ebf57810 */ /* 0x000fc40007ffe0ff */
[C---:B------:R-:W-:Y:S02]  /*5e50*/  IADD3 R176, PT, PT, R235.reuse, 0x80, RZ ;  /* 0x00000080ebb07810 */ /* 0x040fe40007ffe0ff */
[C---:B------:R-:W-:Y:S01]  /*5e60*/  IADD3 R180, PT, PT, R235.reuse, 0xa0, RZ ;  /* 0x000000a0ebb47810 */ /* 0x040fe20007ffe0ff */
[----:B------:R-:W2:Y:S01]  /*5e70*/  @P1 LDC.64 R220, c[0x0][0x3a0] ;  /* 0x0000e800ffdc1b82 */ /* 0x000ea20000000a00 */
[C---:B------:R-:W-:Y:S02]  /*5e80*/  IADD3 R184, PT, PT, R235.reuse, 0xc0, RZ ;  /* 0x000000c0ebb87810 */ /* 0x040fe40007ffe0ff */
[C---:B------:R-:W-:Y:S02]  /*5e90*/  IADD3 R188, PT, PT, R235.reuse, 0xe0, RZ ;  /* 0x000000e0ebbc7810 */ /* 0x040fe40007ffe0ff */
[C---:B------:R-:W-:Y:S02]  /*5ea0*/  IADD3 R251, PT, PT, R235.reuse, 0x100, RZ ;  /* 0x00000100ebfb7810 */ /* 0x040fe40007ffe0ff */
[----:B------:R-:W-:Y:S01]  /*5eb0*/  IADD3 R250, PT, PT, R235, 0x120, RZ ;  /* 0x00000120ebfa7810 */ /* 0x000fe20007ffe0ff */
[----:B------:R-:W3:Y:S01]  /*5ec0*/  @P1 LDC.64 R224, c[0x0][0x3a0] ;  /* 0x0000e800ffe01b82 */ /* 0x000ee20000000a00 */
[----:B-1----:R-:W-:Y:S01]  /*5ed0*/  @P1 IMAD.WIDE.U32 R2, R243, 0x10, R2 ;  /* 0x00000010f3021825 */ /* 0x002fe200078e0002 */
[----:B------:R-:W-:-:S06]  /*5ee0*/  IADD3 R249, PT, PT, R235, 0x140, RZ ;  /* 0x00000140ebf97810 */ /* 0x000fcc0007ffe0ff */
[----:B------:R-:W1:Y:S01]  /*5ef0*/  @P1 LDC.64 R228, c[0x0][0x3a0] ;  /* 0x0000e800ffe41b82 */ /* 0x000e620000000a00 */
[----:B------:R4:W0:Y:S01]  /*5f00*/  @P1 LDG.E.128 R4, desc[UR6][R2.64] ;  /* 0x0000000602041981 */ /* 0x000822000c1e1d00 */
[C---:B------:R-:W-:Y:S02]  /*5f10*/  IADD3 R248, PT, PT, R235.reuse, 0x160, RZ ;  /* 0x00000160ebf87810 */ /* 0x040fe40007ffe0ff */
[C---:B------:R-:W-:Y:S02]  /*5f20*/  IADD3 R247, PT, PT, R235.reuse, 0x180, RZ ;  /* 0x00000180ebf77810 */ /* 0x040fe40007ffe0ff */
[----:B------:R-:W-:Y:S02]  /*5f30*/  IADD3 R246, PT, PT, R235, 0x1a0, RZ ;  /* 0x000001a0ebf67810 */ /* 0x000fe40007ffe0ff */
[----:B------:R-:W1:Y:S08]  /*5f40*/  @P1 LDC.64 R236, c[0x0][0x3a0] ;  /* 0x0000e800ffec1b82 */ /* 0x000e700000000a00 */
[----:B----4-:R-:W4:Y:S02]  /*5f50*/  @P1 LDC.64 R2, c[0x0][0x3a0] ;  /* 0x0000e800ff021b82 */ /* 0x010f240000000a00 */
[----:B----4-:R-:W-:-:S04]  /*5f60*/  @P1 IMAD.WIDE.U32 R2, R234, 0x10, R2 ;  /* 0x00000010ea021825 */ /* 0x010fc800078e0002 */
[CC--:B0-----:R-:W-:Y:S01]  /*5f70*/  @P1 FFMA.FTZ R156, R160.reuse, R76.reuse, R4 ;  /* 0x0000004ca09c1223 */ /* 0x0c1fe20000010004 */
[----:B------:R-:W-:Y:S01]  /*5f80*/  @P1 FFMA.FTZ R157, R161, R77, R5 ;  /* 0x0000004da19d1223 */ /* 0x000fe20000010005 */
[----:B------:R-:W-:Y:S01]  /*5f90*/  @!P1 FMUL.FTZ R156, R160, R76 ;  /* 0x0000004ca09c9220 */ /* 0x000fe20000410000 */
[CC--:B------:R-:W-:Y:S01]  /*5fa0*/  @P1 FFMA.FTZ R158, R162.reuse, R78.reuse, R6 ;  /* 0x0000004ea29e1223 */ /* 0x0c0fe20000010006 */
[----:B------:R-:W-:Y:S01]  /*5fb0*/  @P1 FFMA.FTZ R159, R163, R79, R7 ;  /* 0x0000004fa39f1223 */ /* 0x000fe20000010007 */
[----:B------:R-:W-:Y:S01]  /*5fc0*/  @!P1 FMUL.FTZ R157, R161, R77 ;  /* 0x0000004da19d9220 */ /* 0x000fe20000410000 */
[----:B------:R-:W-:Y:S01]  /*5fd0*/  @!P1 FMUL.FTZ R158, R162, R78 ;  /* 0x0000004ea29e9220 */ /* 0x000fe20000410000 */
[----:B------:R-:W-:Y:S01]  /*5fe0*/  @!P1 FMUL.FTZ R159, R163, R79 ;  /* 0x0000004fa39f9220 */ /* 0x000fe20000410000 */
[----:B------:R-:W-:-:S04]  /*5ff0*/  IMAD.WIDE.U32 R160, R243, 0x10, R240 ;  /* 0x00000010f3a07825 */ /* 0x000fc800078e00f0 */
[----:B------:R-:W-:Y:S01]  /*6000*/  IMAD.WIDE.U32 R162, R234, 0x10, R238 ;  /* 0x00000010eaa27825 */ /* 0x000fe200078e00ee */
[----:B------:R0:W-:Y:S04]  /*6010*/  STG.E.128 desc[UR6][R160.64], R156 ;  /* 0x0000009ca0007986 */ /* 0x0001e8000c101d06 */
[----:B------:R4:W0:Y:S04]  /*6020*/  @P1 LDG.E.128 R4, desc[UR6][R2.64] ;  /* 0x0000000602041981 */ /* 0x000828000c1e1d00 */
[----:B------:R-:W0:Y:S01]  /*6030*/  LDG.E.128 R164, desc[UR6][R162.64] ;  /* 0x00000006a2a47981 */ /* 0x000e22000c1e1d00 */
        /* <DEDUP_REMOVED lines=30> */
[----:B----4-:R-:W4:Y:S03]  /*6220*/  @P1 LDC.64 R2, c[0x0][0x3a0] ;  /* 0x0000e800ff021b82 */ /* 0x010f260000000a00 */
[----:B------:R2:W-:Y:S01]  /*6230*/  STL [R1+0xc], R176 ;  /* 0x00000cb001007387 */ /* 0x0005e20000100800 */
        /* <DEDUP_REMOVED lines=13> */
[----:B--2---:R-:W0:Y:S01]  /*6310*/  LDG.E.128 R176, desc[UR6][R174.64] ;  /* 0x00000006aeb07981 */ /* 0x004e22000c1e1d00 */
[----:B----4-:R-:W2:Y:S03]  /*6320*/  @P1 LDC.64 R2, c[0x0][0x3a0] ;  /* 0x0000e800ff021b82 */ /* 0x010ea60000000a00 */
[----:B------:R4:W-:Y:S01]  /*6330*/  STL [R1+0x8], R180 ;  /* 0x000008b401007387 */ /* 0x0009e20000100800 */
[----:B--2---:R-:W-:-:S04]  /*6340*/  @P1 IMAD.WIDE.U32 R2, R184, 0x10, R2 ;  /* 0x00000010b8021825 */ /* 0x004fc800078e0002 */
        /* <DEDUP_REMOVED lines=12> */
[----:B----4-:R-:W0:Y:S01]  /*6410*/  LDG.E.128 R180, desc[UR6][R178.64] ;  /* 0x00000006b2b47981 */ /* 0x010e22000c1e1d00 */
[----:B--2---:R-:W2:Y:S03]  /*6420*/  @P1 LDC.64 R2, c[0x0][0x3a0] ;  /* 0x0000e800ff021b82 */ /* 0x004ea60000000a00 */
        /* <DEDUP_REMOVED lines=16> */
[----:B------:R4:W-:Y:S01]  /*6530*/  STL [R1], R188 ;  /* 0x000000bc01007387 */ /* 0x0009e20000100800 */
        /* <DEDUP_REMOVED lines=14> */
[----:B--2---:R-:W2:Y:S02]  /*6620*/  @P1 LDC.64 R2, c[0x0][0x3a0] ;  /* 0x0000e800ff021b82 */ /* 0x004ea40000000a00 */
        /* <DEDUP_REMOVED lines=74> */
[----:B--2---:R-:W2:Y:S01]  /*6ad0*/  @P1 LDC.64 R2, c[0x0][0x3a0] ;  /* 0x0000e800ff021b82 */ /* 0x004ea20000000a00 */
[----:B------:R-:W-:-:S05]  /*6ae0*/  IADD3 R244, PT, PT, R235, 0x1c0, RZ ;  /* 0x000001c0ebf47810 */ /* 0x000fca0007ffe0ff */
        /* <DEDUP_REMOVED lines=30> */
[----:B--2---:R-:W-:Y:S01]  /*6cd0*/  IADD3 R2, PT, PT, R235, 0x200, RZ ;  /* 0x00000200eb027810 */ /* 0x004fe20007ffe0ff */
[CC--:B0-----:R-:W-:Y:S01]  /*6ce0*/  @P1 FFMA.FTZ R212, R216.reuse, R132.reuse, R4 ;  /* 0x00000084d8d41223 */ /* 0x0c1fe20000010004 */
[CC--:B------:R-:W-:Y:S01]  /*6cf0*/  @P1 FFMA.FTZ R213, R217.reuse, R133.reuse, R5 ;  /* 0x00000085d9d51223 */ /* 0x0c0fe20000010005 */
[----:B------:R-:W-:Y:S01]  /*6d00*/  @!P1 FMUL.FTZ R212, R216, R132 ;  /* 0x00000084d8d49220 */ /* 0x000fe20000410000 */
[----:B------:R-:W-:Y:S01]  /*6d10*/  @!P1 FMUL.FTZ R213, R217, R133 ;  /* 0x00000085d9d59220 */ /* 0x000fe20000410000 */
[CC--:B------:R-:W-:Y:S01]  /*6d20*/  @P1 FFMA.FTZ R214, R218.reuse, R134.reuse, R6 ;  /* 0x00000086dad61223 */ /* 0x0c0fe20000010006 */
[CC--:B------:R-:W-:Y:S01]  /*6d30*/  @P1 FFMA.FTZ R215, R219.reuse, R135.reuse, R7 ;  /* 0x00000087dbd71223 */ /* 0x0c0fe20000010007 */
[----:B------:R-:W-:Y:S01]  /*6d40*/  @!P1 FMUL.FTZ R214, R218, R134 ;  /* 0x00000086dad69220 */ /* 0x000fe20000410000 */
[----:B------:R-:W-:Y:S01]  /*6d50*/  @!P1 FMUL.FTZ R215, R219, R135 ;  /* 0x00000087dbd79220 */ /* 0x000fe20000410000 */
[----:B------:R-:W-:-:S04]  /*6d60*/  IMAD.WIDE.U32 R216, R232, 0x10, R240 ;  /* 0x00000010e8d87825 */ /* 0x000fc800078e00f0 */
[C---:B------:R-:W-:Y:S01]  /*6d70*/  IMAD.WIDE.U32 R218, R2.reuse, 0x10, R238 ;  /* 0x0000001002da7825 */ /* 0x040fe200078e00ee */
[----:B------:R0:W-:Y:S03]  /*6d80*/  STG.E.128 desc[UR6][R216.64], R212 ;  /* 0x000000d4d8007986 */ /* 0x0001e6000c101d06 */
[----:B0-----:R-:W-:Y:S02]  /*6d90*/  @P1 IMAD.WIDE.U32 R216, R2, 0x10, R220 ;  /* 0x0000001002d81825 */ /* 0x001fe400078e00dc */
[----:B------:R-:W2:Y:S04]  /*6da0*/  LDG.E.128 R220, desc[UR6][R218.64] ;  /* 0x00000006dadc7981 */ /* 0x000ea8000c1e1d00 */
[----:B------:R-:W2:Y:S01]  /*6db0*/  @P1 LDG.E.128 R4, desc[UR6][R216.64] ;  /* 0x00000006d8041981 */ /* 0x000ea2000c1e1d00 */
[----:B------:R-:W-:Y:S01]  /*6dc0*/  IADD3 R3, PT, PT, R235, 0x220, RZ ;  /* 0x00000220eb037810 */ /* 0x000fe20007ffe0ff */
        /* <DEDUP_REMOVED lines=8> */
[----:B------:R-:W-:-:S04]  /*6e50*/  IMAD.WIDE.U32 R222, R2, 0x10, R240 ;  /* 0x0000001002de7825 */ /* 0x000fc800078e00f0 */
[C---:B---3--:R-:W-:Y:S01]  /*6e60*/  @P1 IMAD.WIDE.U32 R220, R3.reuse, 0x10, R224 ;  /* 0x0000001003dc1825 */ /* 0x048fe200078e00e0 */
[----:B------:R0:W-:Y:S04]  /*6e70*/  STG.E.128 desc[UR6][R222.64], R216 ;  /* 0x000000d8de007986 */ /* 0x0001e8000c101d06 */
[----:B------:R2:W0:Y:S02]  /*6e80*/  @P1 LDG.E.128 R4, desc[UR6][R220.64] ;  /* 0x00000006dc041981 */ /* 0x000424000c1e1d00 */
[----:B--2---:R-:W-:-:S05]  /*6e90*/  IMAD.WIDE.U32 R220, R3, 0x10, R238 ;  /* 0x0000001003dc7825 */ /* 0x004fca00078e00ee */
[----:B------:R-:W0:Y:S01]  /*6ea0*/  LDG.E.128 R224, desc[UR6][R220.64] ;  /* 0x00000006dce07981 */ /* 0x000e22000c1e1d00 */
[----:B------:R-:W-:Y:S01]  /*6eb0*/  IADD3 R233, PT, PT, R235, 0x240, RZ ;  /* 0x00000240ebe97810 */ /* 0x000fe20007ffe0ff */
[----:B0-----:R-:W-:Y:S01]  /*6ec0*/  @P1 FFMA.FTZ R222, R226, R142, R6 ;  /* 0x0000008ee2de1223 */ /* 0x001fe20000010006 */
        /* <DEDUP_REMOVED lines=8> */
[C---:B-1----:R-:W-:Y:S01]  /*6f50*/  @P1 IMAD.WIDE.U32 R224, R233.reuse, 0x10, R228 ;  /* 0x00000010e9e01825 */ /* 0x042fe200078e00e4 */
[----:B------:R0:W-:Y:S04]  /*6f60*/  STG.E.128 desc[UR6][R226.64], R220 ;  /* 0x000000dce2007986 */ /* 0x0001e8000c101d06 */
[----:B------:R1:W0:Y:S02]  /*6f70*/  @P1 LDG.E.128 R4, desc[UR6][R224.64] ;  /* 0x00000006e0041981 */ /* 0x000224000c1e1d00 */
[----:B-1----:R-:W-:-:S05]  /*6f80*/  IMAD.WIDE.U32 R224, R233, 0x10, R238 ;  /* 0x00000010e9e07825 */ /* 0x002fca00078e00ee */
        /* <DEDUP_REMOVED lines=11> */
[C---:B------:R-:W-:Y:S01]  /*7040*/  @P1 IMAD.WIDE.U32 R228, R242.reuse, 0x10, R236 ;  /* 0x00000010f2e41825 */ /* 0x040fe200078e00ec */
[----:B------:R0:W-:Y:S04]  /*7050*/  STG.E.128 desc[UR6][R230.64], R224 ;  /* 0x000000e0e6007986 */ /* 0x0001e8000c101d06 */
[----:B------:R1:W2:Y:S02]  /*7060*/  @P1 LDG.E.128 R4, desc[UR6][R228.64] ;  /* 0x00000006e4041981 */ /* 0x0002a4000c1e1d00 */
[----:B-1----:R-:W-:-:S05]  /*7070*/  IMAD.WIDE.U32 R228, R242, 0x10, R238 ;  /* 0x00000010f2e47825 */ /* 0x002fca00078e00ee */
[----:B------:R-:W2:Y:S02]  /*7080*/  LDG.E.128 R236, desc[UR6][R228.64] ;  /* 0x00000006e4ec7981 */ /* 0x000ea4000c1e1d00 */
[CC--:B--2---:R-:W-:Y:S01]  /*7090*/  @P1 FFMA.FTZ R228, R236.reuse, R148.reuse, R4 ;  /* 0x00000094ece41223 */ /* 0x0c4fe20000010004 */
[CC--:B------:R-:W-:Y:S01]  /*70a0*/  @P1 FFMA.FTZ R229, R237.reuse, R149.reuse, R5 ;  /* 0x00000095ede51223 */ /* 0x0c0fe20000010005 */
[----:B------:R-:W-:Y:S01]  /*70b0*/  @!P1 FMUL.FTZ R228, R236, R148 ;  /* 0x00000094ece49220 */ /* 0x000fe20000410000 */
[----:B------:R-:W-:Y:S01]  /*70c0*/  @!P1 FMUL.FTZ R229, R237, R149 ;  /* 0x00000095ede59220 */ /* 0x000fe20000410000 */
[CC--:B0-----:R-:W-:Y:S01]  /*70d0*/  @P1 FFMA.FTZ R230, R238.reuse, R150.reuse, R6 ;  /* 0x00000096eee61223 */ /* 0x0c1fe20000010006 */
[CC--:B------:R-:W-:Y:S01]  /*70e0*/  @P1 FFMA.FTZ R231, R239.reuse, R151.reuse, R7 ;  /* 0x00000097efe71223 */ /* 0x0c0fe20000010007 */
[----:B------:R-:W-:Y:S01]  /*70f0*/  @!P1 FMUL.FTZ R230, R238, R150 ;  /* 0x00000096eee69220 */ /* 0x000fe20000410000 */
        /* <DEDUP_REMOVED lines=268> */
.L_x_79560:
[----:B------:R-:W2:Y:S01]  /*81c0*/  LDC R238, c[0x0][0x400] ;  /* 0x00010000ffee7b82 */ /* 0x000ea20000000800 */
[----:B-1----:R-:W-:Y:S01]  /*81d0*/  FADD.FTZ R237, R236, R237 ;  /* 0x000000edeced7221 */ /* 0x002fe20000010000 */
[----:B------:R1:W-:Y:S01]  /*81e0*/  STL [R1+0x19c], R7 ;  /* 0x00019c0701007387 */ /* 0x0003e20000100800 */
[----:B------:R-:W-:-:S03]  /*81f0*/  ISETP.NE.AND P0, PT, RZ, UR9, PT ;  /* 0x00000009ff007c0c */ /* 0x000fc6000bf05270 */
[----:B------:R3:W-:Y:S04]  /*8200*/  STL [R1+0x198], R6 ;  /* 0x0001980601007387 */ /* 0x0007e80000100800 */
[----:B------:R-:W-:Y:S04]  /*8210*/  STL [R1+0x194], R5 ;  /* 0x0001940501007387 */ /* 0x000fe80000100800 */
[----:B------:R4:W-:Y:S04]  /*8220*/  STL [R1+0x190], R4 ;  /* 0x0001900401007387 */ /* 0x0009e80000100800 */
[----:B-1----:R-:W4:Y:S04]  /*8230*/  LDL R7, [R1+0x180] ;  /* 0x0001800001077983 */ /* 0x002f280000100800 */
[----:B---3--:R-:W3:Y:S01]  /*8240*/  LDL R6, [R1+0x184] ;  /* 0x0001840001067983 */ /* 0x008ee20000100800 */
[----:B--2---:R-:W-:Y:S01]  /*8250*/  FFMA.FTZ R238, R237, R238, UR10 ;  /* 0x0000000aedee7e23 */ /* 0x004fe200080100ee */
[----:B----4-:R-:W1:Y:S02]  /*8260*/  LDC.64 R4, c[0x0][0x428] ;  /* 0x00010a00ff047b82 */ /* 0x010e640000000a00 */
[----:B------:R-:W2:Y:S04]  /*8270*/  LDL R241, [R1+0x178] ;  /* 0x0001780001f17983 */ /* 0x000ea80000100800 */
[----:B------:R-:W4:Y:S02]  /*8280*/  LDL R240, [R1+0x17c] ;  /* 0x00017c0001f07983 */ /* 0x000f240000100800 */
[----:B0-----:R-:W0:Y:S02]  /*8290*/  @!P2 LDC.64 R236, c[0x0][0x3c0] ;  /* 0x0000f000ffecab82 */ /* 0x001e240000000a00 */
        /* <DEDUP_REMOVED lines=8> */
[----:B-1----:R0:W-:Y:S04]  /*8320*/  @!P2 STG.E desc[UR6][R238.64], R236 ;  /* 0x000000ecee00a986 */ /* 0x0021e8000c101906 */
[----:B0-----:R-:W2:Y:S04]  /*8330*/  LDL R238, [R1+0x188] ;  /* 0x0001880001ee7983 */ /* 0x001ea80000100800 */
[----:B------:R-:W4:Y:S01]  /*8340*/  LDL R239, [R1+0x18c] ;  /* 0x00018c0001ef7983 */ /* 0x000f220000100800 */
[----:B------:R-:W-:-:S03]  /*8350*/  FSEL R237, R252, RZ, !P0 ;  /* 0x000000fffced7208 */ /* 0x000fc60004000000 */
[----:B------:R-:W4:Y:S02]  /*8360*/  LDL R252, [R1+0x174] ;  /* 0x0001740001fc7983 */ /* 0x000f240000100800 */
        /* <DEDUP_REMOVED lines=8> */
[----:B------:R-:W-:-:S02]  /*83f0*/  FFMA.FTZ R152, R152, R7, R8 ;  /* 0x0000000798987223 */ /* 0x000fc40000010008 */
[----:B------:R0:W5:Y:S01]  /*8400*/  LDL.LU R7, [R1+0x19c] ;  /* 0x00019c0001077983 */ /* 0x0001620000300800 */
[----:B---3--:R-:W-:-:S03]  /*8410*/  FFMA.FTZ R153, R153, R6, R9 ;  /* 0x0000000699997223 */ /* 0x008fc60000010009 */
[----:B------:R0:W5:Y:S01]  /*8420*/  LDL.LU R6, [R1+0x198] ;  /* 0x0001980001067983 */ /* 0x0001620000300800 */
[----:B--2---:R-:W-:Y:S01]  /*8430*/  FFMA.FTZ R154, R154, R238, R10 ;  /* 0x000000ee9a9a7223 */ /* 0x004fe2000001000a */
[----:B----4-:R-:W-:Y:S01]  /*8440*/  FFMA.FTZ R155, R155, R239, R11 ;  /* 0x000000ef9b9b7223 */ /* 0x010fe2000001000b */
[----:B------:R-:W-:Y:S02]  /*8450*/  IMAD.WIDE.U32 R238, R235, 0x10, R4 ;  /* 0x00000010ebee7825 */ /* 0x000fe400078e0004 */
[----:B------:R-:W2:Y:S04]  /*8460*/  LDL R235, [R1+0x170] ;  /* 0x0001700001eb7983 */ /* 0x000ea80000100800 */
[----:B------:R1:W-:Y:S02]  /*8470*/  STG.E.128 desc[UR6][R238.64], R152 ;  /* 0x00000098ee007986 */ /* 0x0003e4000c101d06 */
[C---:B-1----:R-:W-:Y:S01]  /*8480*/  FADD.FTZ R152, -R237.reuse, R156 ;  /* 0x0000009ced987221 */ /* 0x042fe20000010100 */
        /* <DEDUP_REMOVED lines=11> */
[----:B------:R-:W3:Y:S04]  /*8540*/  LDL R252, [R1+0x154] ;  /* 0x0001540001fc7983 */ /* 0x000ee80000100800 */
[----:B------:R-:W4:Y:S04]  /*8550*/  LDL R241, [R1+0x158] ;  /* 0x0001580001f17983 */ /* 0x000f280000100800 */
[----:B------:R-:W4:Y:S04]  /*8560*/  LDL R239, [R1+0x15c] ;  /* 0x00015c0001ef7983 */ /* 0x000f280000100800 */
[----:B------:R-:W4:Y:S04]  /*8570*/  LDL R238, [R1+0x140] ;  /* 0x0001400001ee7983 */ /* 0x000f280000100800 */
[----:B------:R-:W4:Y:S04]  /*8580*/  LDL R159, [R1+0x148] ;  /* 0x00014800019f7983 */ /* 0x000f280000100800 */
[----:B------:R-:W4:Y:S01]  /*8590*/  LDL R158, [R1+0x14c] ;  /* 0x00014c00019e7983 */ /* 0x000f220000100800 */
[----:B--2---:R-:W-:-:S03]  /*85a0*/  FFMA.FTZ R152, R152, R235, R12 ;  /* 0x000000eb98987223 */ /* 0x004fc6000001000c */
[----:B------:R-:W2:Y:S04]  /*85b0*/  LDL R235, [R1+0x144] ;  /* 0x0001440001eb7983 */ /* 0x000ea80000100800 */
[----:B------:R-:W2:Y:S04]  /*85c0*/  LDL.LU R240, [R1+0xc] ;  /* 0x00000c0001f07983 */ /* 0x000ea80000300800 */
[----:B------:R1:W-:Y:S04]  /*85d0*/  STG.E.128 desc[UR6][R156.64], R152 ;  /* 0x000000989c007986 */ /* 0x0003e8000c101d06 */
[----:B------:R-:W3:Y:S04]  /*85e0*/  LDL R243, [R1+0x150] ;  /* 0x0001500001f37983 */ /* 0x000ee80000100800 */
[----:B-1----:R-:W4:Y:S01]  /*85f0*/  LDL R156, [R1+0x168] ;  /* 0x00016800019c7983 */ /* 0x002f220000100800 */
[C---:B------:R-:W-:Y:S01]  /*8600*/  FADD.FTZ R152, -R237.reuse, R160 ;  /* 0x000000a0ed987221 */ /* 0x040fe20000010100 */
[----:B------:R-:W-:-:S02]  /*8610*/  FADD.FTZ R153, -R237, R161 ;  /* 0x000000a1ed997221 */ /* 0x000fc40000010100 */
[----:B------:R-:W2:Y:S04]  /*8620*/  LDL R157, [R1+0x16c] ;  /* 0x00016c00019d7983 */ /* 0x000ea80000100800 */
[----:B------:R-:W3:Y:S04]  /*8630*/  LDL R160, [R1+0x164] ;  /* 0x0001640001a07983 */ /* 0x000ee80000100800 */
[----:B------:R-:W3:Y:S01]  /*8640*/  LDL R161, [R1+0x160] ;  /* 0x0001600001a17983 */ /* 0x000ee20000100800 */
[C---:B------:R-:W-:Y:S01]  /*8650*/  FADD.FTZ R154, -R237.reuse, R162 ;  /* 0x000000a2ed9a7221 */ /* 0x040fe20000010100 */
[----:B------:R-:W-:Y:S01]  /*8660*/  FADD.FTZ R155, -R237, R163 ;  /* 0x000000a3ed9b7221 */ /* 0x000fe20000010100 */
[C---:B------:R-:W-:Y:S01]  /*8670*/  FMUL.FTZ R152, R236.reuse, R152 ;  /* 0x00000098ec987220 */ /* 0x040fe20000410000 */
[C---:B------:R-:W-:Y:S01]  /*8680*/  FMUL.FTZ R153, R236.reuse, R153 ;  /* 0x00000099ec997220 */ /* 0x040fe20000410000 */
[C---:B------:R-:W-:Y:S01]  /*8690*/  FMUL.FTZ R154, R236.reuse, R154 ;  /* 0x0000009aec9a7220 */ /* 0x040fe20000410000 */
[----:B------:R-:W-:-:S03]  /*86a0*/  FMUL.FTZ R155, R236, R155 ;  /* 0x0000009bec9b7220 */ /* 0x000fc60000410000 */
[----:B----4-:R-:W-:Y:S01]  /*86b0*/  FFMA.FTZ R154, R154, R156, R18 ;  /* 0x0000009c9a9a7223 */ /* 0x010fe20000010012 */
[----:B--2---:R-:W-:Y:S01]  /*86c0*/  FFMA.FTZ R155, R155, R157, R19 ;  /* 0x0000009d9b9b7223 */ /* 0x004fe20000010013 */
[----:B------:R-:W-:-:S04]  /*86d0*/  IMAD.WIDE.U32 R156, R234, 0x10, R4 ;  /* 0x00000010ea9c7825 */ /* 0x000fc800078e0004 */
[----:B---3--:R-:W-:Y:S01]  /*86e0*/  FFMA.FTZ R153, R153, R160, R17 ;  /* 0x000000a099997223 */ /* 0x008fe20000010011 */
[----:B------:R-:W-:-:S05]  /*86f0*/  FFMA.FTZ R152, R152, R161, R16 ;  /* 0x000000a198987223 */ /* 0x000fca0000010010 */
        /* <DEDUP_REMOVED lines=15> */
[----:B-1----:R-:W-:Y:S02]  /*87f0*/  IMAD.WIDE.U32 R156, R240, 0x10, R4 ;  /* 0x00000010f09c7825 */ /* 0x002fe400078e0004 */
[----:B------:R-:W2:Y:S04]  /*8800*/  LDL.LU R4, [R1+0x8] ;  /* 0x0000080001047983 */ /* 0x000ea80000300800 */
[----:B------:R-:W3:Y:S01]  /*8810*/  LDL.LU R5, [R1+0x4] ;  /* 0x0000040001057983 */ /* 0x000ee20000300800 */
        /* <DEDUP_REMOVED lines=11> */
[----:B------:R-:W-:-:S05]  /*88d0*/  FFMA.FTZ R155, R155, R158, R27 ;  /* 0x0000009e9b9b7223 */ /* 0x000fca000001001b */
[----:B------:R1:W-:Y:S02]  /*88e0*/  STG.E.128 desc[UR6][R156.64], R152 ;  /* 0x000000989c007986 */ /* 0x0003e4000c101d06 */
[C---:B-1----:R-:W-:Y:S01]  /*88f0*/  FADD.FTZ R153, -R237.reuse, R180 ;  /* 0x000000b4ed997221 */ /* 0x042fe20000010100 */
[C---:B------:R-:W-:Y:S02]  /*8900*/  FADD.FTZ R154, -R237.reuse, R181 ;  /* 0x000000b5ed9a7221 */ /* 0x040fe40000010100 */
        /* <DEDUP_REMOVED lines=77> */
[C---:B------:R-:W-:Y:S01]  /*8de0*/  FMUL.FTZ R180, R236.reuse, R162 ;  /* 0x000000a2ecb47220 */ /* 0x040fe20000410000 */
[C---:B------:R-:W-:Y:S01]  /*8df0*/  FMUL.FTZ R181, R236.reuse, R163 ;  /* 0x000000a3ecb57220 */ /* 0x040fe20000410000 */
[----:B------:R-:W2:Y:S04]  /*8e00*/  LDL R162, [R1+0x138] ;  /* 0x0001380001a27983 */ /* 0x000ea80000100800 */
        /* <DEDUP_REMOVED lines=11> */
[----:B------:R-:W3:Y:S01]  /*8ec0*/  LDL.LU R199, [R1] ;  /* 0x0000000001c77983 */ /* 0x000ee20000300800 */
[C---:B------:R-:W-:Y:S01]  /*8ed0*/  FMUL.FTZ R159, R236.reuse, R159 ;  /* 0x0000009fec9f7220 */ /* 0x040fe20000410000 */
[C---:B------:R-:W-:Y:S01]  /*8ee0*/  FMUL.FTZ R230, R236.reuse, R196 ;  /* 0x000000c4ece67220 */ /* 0x040fe20000410000 */
[C---:B------:R-:W-:Y:S01]  /*8ef0*/  FMUL.FTZ R238, R236.reuse, R192 ;  /* 0x000000c0ecee7220 */ /* 0x040fe20000410000 */
[----:B------:R-:W-:Y:S01]  /*8f00*/  MOV R196, R168 ;  /* 0x000000a800c47202 */ /* 0x000fe20000000f00 */
[C---:B------:R-:W-:Y:S01]  /*8f10*/  FMUL.FTZ R168, R236.reuse, R215 ;  /* 0x000000d7eca87220 */ /* 0x040fe20000410000 */
        /* <DEDUP_REMOVED lines=10> */
[----:B--2---:R-:W-:Y:S01]  /*8fc0*/  FFMA.FTZ R162, R220, R162, R30 ;  /* 0x000000a2dca27223 */ /* 0x004fe2000001001e */
[----:B---3--:R-:W-:Y:S01]  /*8fd0*/  FFMA.FTZ R163, R219, R163, R31 ;  /* 0x000000a3dba37223 */ /* 0x008fe2000001001f */
        /* <DEDUP_REMOVED lines=19> */
[----:B-1----:R-:W3:Y:S04]  /*9110*/  LDL R160, [R1+0x110] ;  /* 0x0001100001a07983 */ /* 0x002ee80000100800 */
[----:B------:R-:W4:Y:S04]  /*9120*/  LDL R161, [R1+0x114] ;  /* 0x0001140001a17983 */ /* 0x000f280000100800 */
[----:B------:R-:W4:Y:S04]  /*9130*/  LDL R162, [R1+0x118] ;  /* 0x0001180001a27983 */ /* 0x000f280000100800 */
[----:B------:R-:W4:Y:S04]  /*9140*/  LDL R163, [R1+0x11c] ;  /* 0x00011c0001a37983 */ /* 0x000f280000100800 */
[----:B--2---:R-:W2:Y:S04]  /*9150*/  LDL R164, [R1+0x100] ;  /* 0x0001000001a47983 */ /* 0x004ea80000100800 */
[----:B------:R-:W2:Y:S04]  /*9160*/  LDL R165, [R1+0x104] ;  /* 0x0001040001a57983 */ /* 0x000ea80000100800 */
[----:B------:R-:W2:Y:S04]  /*9170*/  LDL R166, [R1+0x108] ;  /* 0x0001080001a67983 */ /* 0x000ea80000100800 */
[----:B------:R-:W2:Y:S01]  /*9180*/  LDL R167, [R1+0x10c] ;  /* 0x00010c0001a77983 */ /* 0x000ea20000100800 */
[----:B------:R-:W-:Y:S01]  /*9190*/  MOV R197, R169 ;  /* 0x000000a900c57202 */ /* 0x000fe20000000f00 */
[C---:B------:R-:W-:Y:S01]  /*91a0*/  FMUL.FTZ R169, R236.reuse, R208 ;  /* 0x000000d0eca97220 */ /* 0x040fe20000410000 */
[----:B------:R-:W-:Y:S01]  /*91b0*/  MOV R198, R170 ;  /* 0x000000aa00c67202 */ /* 0x000fe20000000f00 */
[C---:B------:R-:W-:Y:S01]  /*91c0*/  FMUL.FTZ R170, R236.reuse, R209 ;  /* 0x000000d1ecaa7220 */ /* 0x040fe20000410000 */
[C---:B------:R-:W-:Y:S01]  /*91d0*/  FMUL.FTZ R182, R236.reuse, R157 ;  /* 0x0000009decb67220 */ /* 0x040fe20000410000 */
[----:B------:R-:W1:Y:S01]  /*91e0*/  LDC.64 R208, c[0x0][0x428] ;  /* 0x00010a00ffd07b82 */ /* 0x000e620000000a00 */
[C---:B------:R-:W-:Y:S01]  /*91f0*/  FMUL.FTZ R154, R236.reuse, R235 ;  /* 0x000000ebec9a7220 */ /* 0x040fe20000410000 */
[C---:B------:R-:W-:Y:S01]  /*9200*/  FMUL.FTZ R178, R236.reuse, R193 ;  /* 0x000000c1ecb27220 */ /* 0x040fe20000410000 */
[----:B------:R-:W-:Y:S01]  /*9210*/  MOV R235, R197 ;  /* 0x000000c500eb7202 */ /* 0x000fe20000000f00 */
[C---:B------:R-:W-:Y:S01]  /*9220*/  FMUL.FTZ R175, R236.reuse, R207 ;  /* 0x000000cfecaf7220 */ /* 0x040fe20000410000 */
[C---:B------:R-:W-:Y:S01]  /*9230*/  FMUL.FTZ R179, R236.reuse, R158 ;  /* 0x0000009eecb37220 */ /* 0x040fe20000410000 */
        /* <DEDUP_REMOVED lines=14> */
[----:B------:R-:W2:Y:S01]  /*9320*/  LDL R218, [R1+0xec] ;  /* 0x0000ec0001da7983 */ /* 0x000ea20000100800 */
[----:B-1----:R-:W-:-:S03]  /*9330*/  IMAD.WIDE.U32 R184, R199, 0x10, R208 ;  /* 0x00000010c7b87825 */ /* 0x002fc600078e00d0 */
[----:B------:R-:W2:Y:S01]  /*9340*/  LDL R217, [R1+0xd0] ;  /* 0x0000d00001d97983 */ /* 0x000ea20000100800 */
[----:B------:R-:W-:Y:S01]  /*9350*/  IMAD.WIDE.U32 R186, R251, 0x10, R208 ;  /* 0x00000010fbba7825 */ /* 0x000fe200078e00d0 */
[----:B------:R-:W-:-:S03]  /*9360*/  MOV R251, R192 ;  /* 0x000000c000fb7202 */ /* 0x000fc60000000f00 */
[----:B------:R-:W-:-:S04]  /*9370*/  IMAD.WIDE.U32 R194, R248, 0x10, R208 ;  /* 0x00000010f8c27825 */ /* 0x000fc800078e00d0 */
[--C-:B------:R-:W-:Y:S01]  /*9380*/  IMAD.WIDE.U32 R196, R247, 0x10, R208.reuse ;  /* 0x00000010f7c47825 */ /* 0x100fe200078e00d0 */
[----:B------:R-:W2:Y:S03]  /*9390*/  LDL R248, [R1+0xf4] ;  /* 0x0000f40001f87983 */ /* 0x000ea60000100800 */
[--C-:B------:R-:W-:Y:S01]  /*93a0*/  IMAD.WIDE.U32 R192, R249, 0x10, R208.reuse ;  /* 0x00000010f9c07825 */ /* 0x100fe200078e00d0 */
[----:B------:R-:W2:Y:S03]  /*93b0*/  LDL R247, [R1+0xf0] ;  /* 0x0000f00001f77983 */ /* 0x000ea60000100800 */
[C---:B------:R-:W-:Y:S01]  /*93c0*/  FMUL.FTZ R173, R236.reuse, R204 ;  /* 0x000000ccecad7220 */ /* 0x040fe20000410000 */
[----:B------:R-:W2:Y:S01]  /*93d0*/  LDL R249, [R1+0xf8] ;  /* 0x0000f80001f97983 */ /* 0x000ea20000100800 */
[----:B------:R-:W-:Y:S01]  /*93e0*/  FMUL.FTZ R174, R236, R205 ;  /* 0x000000cdecae7220 */ /* 0x000fe20000410000 */
[----:B------:R-:W-:-:S02]  /*93f0*/  IMAD.WIDE.U32 R188, R250, 0x10, R208 ;  /* 0x00000010fabc7825 */ /* 0x000fc400078e00d0 */
[----:B------:R-:W2:Y:S04]  /*9400*/  LDL R236, [R1+0xe4] ;  /* 0x0000e40001ec7983 */ /* 0x000ea80000100800 */
[----:B------:R-:W2:Y:S04]  /*9410*/  LDL R216, [R1+0xd4] ;  /* 0x0000d40001d87983 */ /* 0x000ea80000100800 */
[----:B------:R-:W2:Y:S04]  /*9420*/  LDL R213, [R1+0xc0] ;  /* 0x0000c00001d57983 */ /* 0x000ea80000100800 */
[----:B------:R-:W2:Y:S04]  /*9430*/  LDL R212, [R1+0xc4] ;  /* 0x0000c40001d47983 */ /* 0x000ea80000100800 */
[----:B------:R-:W2:Y:S04]  /*9440*/  LDL R211, [R1+0xc8] ;  /* 0x0000c80001d37983 */ /* 0x000ea80000100800 */
[----:B------:R-:W2:Y:S04]  /*9450*/  LDL R210, [R1+0xcc] ;  /* 0x0000cc0001d27983 */ /* 0x000ea80000100800 */
[----:B------:R-:W2:Y:S01]  /*9460*/  LDL R250, [R1+0xe0] ;  /* 0x0000e00001fa7983 */ /* 0x000ea20000100800 */
[----:B---3--:R-:W-:Y:S01]  /*9470*/  FFMA.FTZ R160, R226, R160, R36 ;  /* 0x000000a0e2a07223 */ /* 0x008fe20000010024 */
[----:B----4-:R-:W-:Y:S01]  /*9480*/  FFMA.FTZ R161, R225, R161, R37 ;  /* 0x000000a1e1a17223 */ /* 0x010fe20000010025 */
        /* <DEDUP_REMOVED lines=8> */
[----:B-1----:R-:W-:Y:S01]  /*9510*/  FFMA.FTZ R166, R5, R215, R54 ;  /* 0x000000d705a67223 */ /* 0x002fe20000010036 */
[----:B------:R-:W-:Y:S01]  /*9520*/  FFMA.FTZ R167, R4, R214, R55 ;  /* 0x000000d604a77223 */ /* 0x000fe20000010037 */
[----:B------:R0:W5:Y:S04]  /*9530*/  LDL.LU R5, [R1+0x194] ;  /* 0x0001940001057983 */ /* 0x0001680000300800 */
[----:B------:R0:W5:Y:S04]  /*9540*/  LDL.LU R4, [R1+0x190] ;  /* 0x0001900001047983 */ /* 0x0001680000300800 */
[----:B------:R-:W2:Y:S01]  /*9550*/  LDL R184, [R1+0xb0] ;  /* 0x0000b00001b87983 */ /* 0x000ea20000100800 */
[----:B------:R-:W-:Y:S01]  /*9560*/  FFMA.FTZ R183, R179, R207, R47 ;  /* 0x000000cfb3b77223 */ /* 0x000fe2000001002f */
[----:B------:R-:W-:Y:S01]  /*9570*/  MOV R234, R198 ;  /* 0x000000c600ea7202 */ /* 0x000fe20000000f00 */
[----:B------:R-:W-:Y:S01]  /*9580*/  IMAD.WIDE.U32 R204, R2, 0x10, R208 ;  /* 0x0000001002cc7825 */ /* 0x000fe200078e00d0 */
[----:B------:R-:W3:Y:S03]  /*9590*/  LDL R185, [R1+0xb4] ;  /* 0x0000b40001b97983 */ /* 0x000ee60000100800 */
[----:B------:R-:W-:Y:S01]  /*95a0*/  FFMA.FTZ R181, R181, R248, R45 ;  /* 0x000000f8b5b57223 */ /* 0x000fe2000001002d */
[----:B------:R-:W4:Y:S01]  /*95b0*/  LDL R186, [R1+0xb8] ;  /* 0x0000b80001ba7983 */ /* 0x000f220000100800 */
[----:B------:R-:W-:-:S03]  /*95c0*/  FFMA.FTZ R180, R180, R247, R44 ;  /* 0x000000f7b4b47223 */ /* 0x000fc6000001002c */
[----:B------:R-:W4:Y:S01]  /*95d0*/  LDL R187, [R1+0xbc] ;  /* 0x0000bc0001bb7983 */ /* 0x000f220000100800 */
[----:B------:R-:W-:Y:S01]  /*95e0*/  FFMA.FTZ R182, R182, R249, R46 ;  /* 0x000000f9b6b67223 */ /* 0x000fe2000001002e */
[--C-:B------:R-:W-:Y:S02]  /*95f0*/  IMAD.WIDE.U32 R198, R246, 0x10, R208.reuse ;  /* 0x00000010f6c67825 */ /* 0x100fe400078e00d0 */
[----:B------:R-:W4:Y:S04]  /*9600*/  LDL R190, [R1+0xa8] ;  /* 0x0000a80001be7983 */ /* 0x000f280000100800 */
[----:B------:R1:W-:Y:S01]  /*9610*/  STG.E.128 desc[UR6][R188.64], R180 ;  /* 0x000000b4bc007986 */ /* 0x0003e2000c101d06 */
[----:B------:R-:W-:-:S04]  /*9620*/  IMAD.WIDE.U32 R200, R244, 0x10, R208 ;  /* 0x00000010f4c87825 */ /* 0x000fc800078e00d0 */
[----:B------:R-:W-:Y:S01]  /*9630*/  FFMA.FTZ R161, R220, R236, R49 ;  /* 0x000000ecdca17223 */ /* 0x000fe20000010031 */
[----:B------:R-:W4:Y:S01]  /*9640*/  LDL R191, [R1+0xac] ;  /* 0x0000ac0001bf7983 */ /* 0x000f220000100800 */
[----:B------:R-:W-:-:S04]  /*9650*/  IMAD.WIDE.U32 R202, R232, 0x10, R208 ;  /* 0x00000010e8ca7825 */ /* 0x000fc800078e00d0 */
[----:B------:R-:W-:Y:S01]  /*9660*/  FFMA.FTZ R164, R235, R217, R52 ;  /* 0x000000d9eba47223 */ /* 0x000fe20000010034 */
[----:B------:R-:W-:Y:S01]  /*9670*/  FFMA.FTZ R165, R234, R216, R53 ;  /* 0x000000d8eaa57223 */ /* 0x000fe20000010035 */
[----:B------:R-:W4:Y:S01]  /*9680*/  LDL R249, [R1+0x80] ;  /* 0x0000800001f97983 */ /* 0x000f220000100800 */
[----:B------:R-:W-:-:S04]  /*9690*/  IMAD.WIDE.U32 R2, R3, 0x10, R208 ;  /* 0x0000001003027825 */ /* 0x000fc800078e00d0 */
[----:B------:R-:W-:Y:S01]  /*96a0*/  FFMA.FTZ R162, R221, R219, R50 ;  /* 0x000000dbdda27223 */ /* 0x000fe20000010032 */
[----:B------:R-:W4:Y:S01]  /*96b0*/  LDL R248, [R1+0x14] ;  /* 0x0000140001f87983 */ /* 0x000f220000100800 */
[----:B------:R-:W-:-:S04]  /*96c0*/  IMAD.WIDE.U32 R206, R233, 0x10, R208 ;  /* 0x00000010e9ce7825 */ /* 0x000fc800078e00d0 */
[----:B------:R-:W-:Y:S01]  /*96d0*/  FFMA.FTZ R163, R222, R218, R51 ;  /* 0x000000dadea37223 */ /* 0x000fe20000010033 */
[----:B------:R-:W4:Y:S01]  /*96e0*/  LDL R247, [R1+0x84] ;  /* 0x0000840001f77983 */ /* 0x000f220000100800 */
[----:B-1----:R-:W-:Y:S01]  /*96f0*/  FFMA.FTZ R180, R252, R213, R56 ;  /* 0x000000d5fcb47223 */ /* 0x002fe20000010038 */
[----:B------:R-:W-:Y:S02]  /*9700*/  FFMA.FTZ R183, R241, R210, R59 ;  /* 0x000000d2f1b77223 */ /* 0x000fe4000001003b */
[----:B------:R-:W4:Y:S01]  /*9710*/  LDL R188, [R1+0xa0] ;  /* 0x0000a00001bc7983 */ /* 0x000f220000100800 */
[----:B------:R-:W-:-:S04]  /*9720*/  IMAD.WIDE.U32 R208, R242, 0x10, R208 ;  /* 0x00000010f2d07825 */ /* 0x000fc800078e00d0 */
        /* <DEDUP_REMOVED lines=38> */
[----:B------:R-:W-:Y:S04]  /*9990*/  STG.E.128 desc[UR6][R192.64], R160 ;  /* 0x000000a0c0007986 */ /* 0x000fe8000c101d06 */
[----:B------:R-:W-:Y:S04]  /*99a0*/  STG.E.128 desc[UR6][R194.64], R164 ;  /* 0x000000a4c2007986 */ /* 0x000fe8000c101d06 */
[----:B------:R1:W-:Y:S01]  /*99b0*/  STG.E.128 desc[UR6][R196.64], R180 ;  /* 0x000000b4c4007986 */ /* 0x0003e2000c101d06 */
[----:B---3--:R-:W-:Y:S01]  /*99c0*/  FFMA.FTZ R185, R239, R185, R61 ;  /* 0x000000b9efb97223 */ /* 0x008fe2000001003d */
[----:B----4-:R-:W-:Y:S01]  /*99d0*/  FFMA.FTZ R186, R238, R186, R62 ;  /* 0x000000baeeba7223 */ /* 0x010fe2000001003e */
[----:B------:R-:W-:Y:S01]  /*99e0*/  FFMA.FTZ R187, R237, R187, R63 ;  /* 0x000000bbedbb7223 */ /* 0x000fe2000001003f */
[----:B-1----:R-:W1:Y:S01]  /*99f0*/  LDC.64 R180, c[0x0][0x380] ;  /* 0x0000e000ffb47b82 */ /* 0x002e620000000a00 */
[----:B------:R-:W-:Y:S01]  /*9a00*/  FFMA.FTZ R190, R229, R190, R66 ;  /* 0x000000bee5be7223 */ /* 0x000fe20000010042 */
[----:B------:R-:W-:-:S02]  /*9a10*/  FFMA.FTZ R191, R228, R191, R67 ;  /* 0x000000bfe4bf7223 */ /* 0x000fc40000010043 */
        /* <DEDUP_REMOVED lines=15> */
[----:B-1----:R-:W-:Y:S01]  /*9b10*/  LEA R0, R180, R0, 0x2 ;  /* 0x00000000b4007211 */ /* 0x002fe200078e10ff */
        /* <DEDUP_REMOVED lines=14> */
[----:B------:R0:W-:Y:S01]  /*9c00*/  STG.E.128 desc[UR6][R208.64], R168 ;  /* 0x000000a8d0007986 */ /* 0x0001e2000c101d06 */
[----:B------:R-:W-:Y:S05]  /*9c10*/  @!P0 BRA `(.L_x_79536) ;  /* 0xffffffc0000c8947 */ /* 0x000fea000383ffff */
[----:B------:R-:W-:Y:S05]  /*9c20*/  EXIT ;  /* 0x000000000000794d */ /* 0x000fea0003800000 */
.L_x_79533:
[----:B------:R-:W-:Y:S01]  /*9c30*/  HFMA2 R239, -RZ, RZ, 0, 5.9604644775390625e-08 ;  /* 0x00000001ffef7431 */ /* 0x000fe200000001ff */
[----:B------:R-:W-:Y:S01]  /*9c40*/  BSSY B0, `(.L_x_79537) ;  /* 0x0000006000007945 */ /* 0x000fe20003800000 */
[----:B------:R-:W-:Y:S02]  /*9c50*/  MOV R238, 0x1f ;  /* 0x0000001f00ee7802 */ /* 0x000fe40000000f00 */
[----:B------:R-:W-:-:S07]  /*9c60*/  MOV R237, 0xffffffff ;  /* 0xffffffff00ed7802 */ /* 0x000fce0000000f00 */
[----:B0-----:R-:W-:Y:S05]  /*9c70*/  WARPSYNC.COLLECTIVE R237, `(.L_x_79538) ;  /* 0x00000000ed087348 */ /* 0x001fea0003c00000 */
[----:B------:R1:W2:Y:S02]  /*9c80*/  SHFL.BFLY P0, R241, R240, R239, R238 ;  /* 0x0c0000eff0f17389 */ /* 0x0002a400000000ee */
[----:B012---:R-:W-:Y:S05]  /*9c90*/  ENDCOLLECTIVE ;  /* 0x000000000000791b */ /* 0x007fea0003800000 */
.L_x_79538:
[----:B------:R-:W-:Y:S05]  /*9ca0*/  BSYNC B0 ;  /* 0x0000000000007941 */ /* 0x000fea0003800000 */
.L_x_79537:
        /* <DEDUP_REMOVED lines=9> */
.L_x_79539:
[----:B------:R-:W-:Y:S01]  /*9d40*/  HFMA2 R239, -RZ, RZ, 0, 2.384185791015625e-07 ;  /* 0x00000004ffef7431 */ /* 0x000fe200000001ff */
[----:B------:R-:W-:-:S05]  /*9d50*/  MOV R237, R241 ;  /* 0x000000f100ed7202 */ /* 0x000fca0000000f00 */
[----:B------:R-:W-:Y:S01]  /*9d60*/  FADD.FTZ R240, R240, R237 ;  /* 0x000000edf0f07221 */ /* 0x000fe20000010000 */
[----:B------:R-:W-:-:S07]  /*9d70*/  MOV R237, 0xffffffff ;  /* 0xffffffff00ed7802 */ /* 0x000fce0000000f00 */
[----:B------:R-:W-:Y:S05]  /*9d80*/  WARPSYNC.COLLECTIVE R237, `(.L_x_79540) ;  /* 0x00000000ed087348 */ /* 0x000fea0003c00000 */
[----:B------:R0:W1:Y:S02]  /*9d90*/  SHFL.BFLY P0, R241, R240, R239, R238 ;  /* 0x0c0000eff0f17389 */ /* 0x00006400000000ee */
[----:B01----:R-:W-:Y:S05]  /*9da0*/  ENDCOLLECTIVE ;  /* 0x000000000000791b */ /* 0x003fea0003800000 */
.L_x_79540:
[----:B------:R-:W-:Y:S01]  /*9db0*/  HFMA2 R239, -RZ, RZ, 0, 4.76837158203125e-07 ;  /* 0x00000008ffef7431 */ /* 0x000fe200000001ff */
[----:B------:R-:W-:-:S05]  /*9dc0*/  MOV R237, R241 ;  /* 0x000000f100ed7202 */ /* 0x000fca0000000f00 */
[----:B------:R-:W-:Y:S01]  /*9dd0*/  FADD.FTZ R240, R240, R237 ;  /* 0x000000edf0f07221 */ /* 0x000fe20000010000 */
[----:B------:R-:W-:-:S07]  /*9de0*/  MOV R237, 0xffffffff ;  /* 0xffffffff00ed7802 */ /* 0x000fce0000000f00 */
[----:B------:R-:W-:Y:S05]  /*9df0*/  WARPSYNC.COLLECTIVE R237, `(.L_x_79541) ;  /* 0x00000000ed087348 */ /* 0x000fea0003c00000 */
[----:B------:R0:W1:Y:S02]  /*9e00*/  SHFL.BFLY P0, R241, R240, R239, R238 ;  /* 0x0c0000eff0f17389 */ /* 0x00006400000000ee */
[----:B01----:R-:W-:Y:S05]  /*9e10*/  ENDCOLLECTIVE ;  /* 0x000000000000791b */ /* 0x003fea0003800000 */
.L_x_79541:
[----:B------:R-:W-:Y:S01]  /*9e20*/  HFMA2 R239, -RZ, RZ, 0, 9.5367431640625e-07 ;  /* 0x00000010ffef7431 */ /* 0x000fe200000001ff */
[----:B------:R-:W-:-:S05]  /*9e30*/  MOV R237, R241 ;  /* 0x000000f100ed7202 */ /* 0x000fca0000000f00 */
[----:B------:R-:W-:Y:S01]  /*9e40*/  FADD.FTZ R240, R240, R237 ;  /* 0x000000edf0f07221 */ /* 0x000fe20000010000 */
[----:B------:R-:W-:-:S07]  /*9e50*/  MOV R237, 0xffffffff ;  /* 0xffffffff00ed7802 */ /* 0x000fce0000000f00 */
[----:B------:R-:W-:Y:S05]  /*9e60*/  WARPSYNC.COLLECTIVE R237, `(.L_x_79542) ;  /* 0x00000000ed087348 */ /* 0x000fea0003c00000 */
[----:B------:R0:W1:Y:S02]  /*9e70*/  SHFL.BFLY P0, R241, R240, R239, R238 ;  /* 0x0c0000eff0f17389 */ /* 0x00006400000000ee */
[----:B01----:R-:W-:Y:S05]  /*9e80*/  ENDCOLLECTIVE ;  /* 0x000000000000791b */ /* 0x003fea0003800000 */
.L_x_79542:
        /* <DEDUP_REMOVED lines=169> */
.L_x_79543:
[----:B------:R-:W-:Y:S01]  /*a920*/  HFMA2 R239, -RZ, RZ, 0, 1.1920928955078125e-07 ;  /* 0x00000002ffef7431 */ /* 0x000fe200000001ff */
[----:B------:R-:W-:-:S05]  /*a930*/  MOV R237, R241 ;  /* 0x000000f100ed7202 */ /* 0x000fca0000000f00 */
[----:B------:R-:W-:Y:S01]  /*a940*/  FADD.FTZ R240, R240, R237 ;  /* 0x000000edf0f07221 */ /* 0x000fe20000010000 */
[----:B------:R-:W-:-:S07]  /*a950*/  MOV R237, 0xffffffff ;  /* 0xffffffff00ed7802 */ /* 0x000fce0000000f00 */
[----:B------:R-:W-:Y:S05]  /*a960*/  WARPSYNC.COLLECTIVE R237, `(.L_x_79544) ;  /* 0x00000000ed087348 */ /* 0x000fea0003c00000 */
[----:B------:R0:W1:Y:S02]  /*a970*/  SHFL.BFLY P0, R241, R240, R239, R238 ;  /* 0x0c0000eff0f17389 */ /* 0x00006400000000ee */
[----:B01----:R-:W-:Y:S05]  /*a980*/  ENDCOLLECTIVE ;  /* 0x000000000000791b */ /* 0x003fea0003800000 */
.L_x_79544:
[----:B------:R-:W-:Y:S01]  /*a990*/  HFMA2 R239, -RZ, RZ, 0, 2.384185791015625e-07 ;  /* 0x00000004ffef7431 */ /* 0x000fe200000001ff */
[----:B------:R-:W-:-:S05]  /*a9a0*/  MOV R237, R241 ;  /* 0x000000f100ed7202 */ /* 0x000fca0000000f00 */
[----:B------:R-:W-:Y:S01]  /*a9b0*/  FADD.FTZ R240, R240, R237 ;  /* 0x000000edf0f07221 */ /* 0x000fe20000010000 */
[----:B------:R-:W-:-:S07]  /*a9c0*/  MOV R237, 0xffffffff ;  /* 0xffffffff00ed7802 */ /* 0x000fce0000000f00 */
[----:B------:R-:W-:Y:S05]  /*a9d0*/  WARPSYNC.COLLECTIVE R237, `(.L_x_79545) ;  /* 0x00000000ed087348 */ /* 0x000fea0003c00000 */
[----:B------:R0:W1:Y:S02]  /*a9e0*/  SHFL.BFLY P0, R241, R240, R239, R238 ;  /* 0x0c0000eff0f17389 */ /* 0x00006400000000ee */
[----:B01----:R-:W-:Y:S05]  /*a9f0*/  ENDCOLLECTIVE ;  /* 0x000000000000791b */ /* 0x003fea0003800000 */
.L_x_79545:
[----:B------:R-:W-:Y:S01]  /*aa00*/  HFMA2 R239, -RZ, RZ, 0, 4.76837158203125e-07 ;  /* 0x00000008ffef7431 */ /* 0x000fe200000001ff */
[----:B------:R-:W-:-:S05]  /*aa10*/  MOV R237, R241 ;  /* 0x000000f100ed7202 */ /* 0x000fca0000000f00 */
[----:B------:R-:W-:Y:S01]  /*aa20*/  FADD.FTZ R240, R240, R237 ;  /* 0x000000edf0f07221 */ /* 0x000fe20000010000 */
[----:B------:R-:W-:-:S07]  /*aa30*/  MOV R237, 0xffffffff ;  /* 0xffffffff00ed7802 */ /* 0x000fce0000000f00 */
[----:B------:R-:W-:Y:S05]  /*aa40*/  WARPSYNC.COLLECTIVE R237, `(.L_x_79546) ;  /* 0x00000000ed087348 */ /* 0x000fea0003c00000 */
[----:B------:R0:W1:Y:S02]  /*aa50*/  SHFL.BFLY P0, R241, R240, R239, R238 ;  /* 0x0c0000eff0f17389 */ /* 0x00006400000000ee */
[----:B01----:R-:W-:Y:S05]  /*aa60*/  ENDCOLLECTIVE ;  /* 0x000000000000791b */ /* 0x003fea0003800000 */
.L_x_79546:
[----:B------:R-:W-:Y:S01]  /*aa70*/  HFMA2 R239, -RZ, RZ, 0, 9.5367431640625e-07 ;  /* 0x00000010ffef7431 */ /* 0x000fe200000001ff */
[----:B------:R-:W-:-:S05]  /*aa80*/  MOV R237, R241 ;  /* 0x000000f100ed7202 */ /* 0x000fca0000000f00 */
[----:B------:R-:W-:Y:S01]  /*aa90*/  FADD.FTZ R240, R240, R237 ;  /* 0x000000edf0f07221 */ /* 0x000fe20000010000 */
[----:B------:R-:W-:-:S07]  /*aaa0*/  MOV R237, 0xffffffff ;  /* 0xffffffff00ed7802 */ /* 0x000fce0000000f00 */
[----:B------:R-:W-:Y:S05]  /*aab0*/  WARPSYNC.COLLECTIVE R237, `(.L_x_79547) ;  /* 0x00000000ed087348 */ /* 0x000fea0003c00000 */
[----:B------:R0:W1:Y:S02]  /*aac0*/  SHFL.BFLY P0, R241, R240, R239, R238 ;  /* 0x0c0000eff0f17389 */ /* 0x00006400000000ee */
[----:B01----:R-:W-:Y:S05]  /*aad0*/  ENDCOLLECTIVE ;  /* 0x000000000000791b */ /* 0x003fea0003800000 */
.L_x_79547:
[----:B------:R-:W-:Y:S01]  /*aae0*/  MOV R237, R241 ;  /* 0x000000f100ed7202 */ /* 0x000fe20000000f00 */
[----:B------:R-:W-:Y:S06]  /*aaf0*/  BRA `(.L_x_79548) ;  /* 0xffffff9400887947 */ /* 0x000fec000383ffff */
.L_x_79535:
        /* <DEDUP_REMOVED lines=8> */
.L_x_79550:
[----:B------:R-:W-:Y:S05]  /*ab80*/  BSYNC B0 ;  /* 0x0000000000007941 */ /* 0x000fea0003800000 */
.L_x_79549:
[----:B------:R-:W-:Y:S01]  /*ab90*/  MOV R237, R241 ;  /* 0x000000f100ed7202 */ /* 0x000fe20000000f00 */
[----:B------:R-:W-:Y:S01]  /*aba0*/  HFMA2 R239, -RZ, RZ, 0, 1.1920928955078125e-07 ;  /* 0x00000002ffef7431 */ /* 0x000fe200000001ff */
[----:B------:R-:W-:Y:S01]  /*abb0*/  MOV R238, 0x1f ;  /* 0x0000001f00ee7802 */ /* 0x000fe20000000f00 */
[----:B------:R-:W0:Y:S02]  /*abc0*/  LDC R252, c[0x0][0x400] ;  /* 0x00010000fffc7b82 */ /* 0x000e240000000800 */
[----:B------:R-:W-:Y:S01]  /*abd0*/  FADD.FTZ R236, R236, R237 ;  /* 0x000000edecec7221 */ /* 0x000fe20000010000 */
[----:B------:R-:W-:-:S04]  /*abe0*/  MOV R237, 0xffffffff ;  /* 0xffffffff00ed7802 */ /* 0x000fc80000000f00 */
[----:B------:R-:W-:-:S07]  /*abf0*/  MOV R240, R236 ;  /* 0x000000ec00f07202 */ /* 0x000fce0000000f00 */
[----:B0-----:R-:W-:Y:S05]  /*ac00*/  WARPSYNC.COLLECTIVE R237, `(.L_x_79551) ;  /* 0x00000000ed087348 */ /* 0x001fea0003c00000 */
[----:B------:R1:W2:Y:S02]  /*ac10*/  SHFL.BFLY P0, R241, R240, R239, R238 ;  /* 0x0c0000eff0f17389 */ /* 0x0002a400000000ee */
[----:B012---:R-:W-:Y:S05]  /*ac20*/  ENDCOLLECTIVE ;  /* 0x000000000000791b */ /* 0x007fea0003800000 */
.L_x_79551:
[----:B------:R-:W-:Y:S01]  /*ac30*/  HFMA2 R239, -RZ, RZ, 0, 2.384185791015625e-07 ;  /* 0x00000004ffef7431 */ /* 0x000fe200000001ff */
[----:B------:R-:W-:-:S05]  /*ac40*/  MOV R237, R241 ;  /* 0x000000f100ed7202 */ /* 0x000fca0000000f00 */
[----:B------:R-:W-:Y:S01]  /*ac50*/  FADD.FTZ R236, R236, R237 ;  /* 0x000000edecec7221 */ /* 0x000fe20000010000 */
[----:B------:R-:W-:-:S04]  /*ac60*/  MOV R237, 0xffffffff ;  /* 0xffffffff00ed7802 */ /* 0x000fc80000000f00 */
[----:B------:R-:W-:-:S07]  /*ac70*/  MOV R240, R236 ;  /* 0x000000ec00f07202 */ /* 0x000fce0000000f00 */
[----:B------:R-:W-:Y:S05]  /*ac80*/  WARPSYNC.COLLECTIVE R237, `(.L_x_79552) ;  /* 0x00000000ed087348 */ /* 0x000fea0003c00000 */
[----:B------:R0:W1:Y:S02]  /*ac90*/  SHFL.BFLY P0, R241, R240, R239, R238 ;  /* 0x0c0000eff0f17389 */ /* 0x00006400000000ee */
[----:B01----:R-:W-:Y:S05]  /*aca0*/  ENDCOLLECTIVE ;  /* 0x000000000000791b */ /* 0x003fea0003800000 */
.L_x_79552:
[----:B------:R-:W-:Y:S01]  /*acb0*/  HFMA2 R239, -RZ, RZ, 0, 4.76837158203125e-07 ;  /* 0x00000008ffef7431 */ /* 0x000fe200000001ff */
[----:B------:R-:W-:-:S05]  /*acc0*/  MOV R237, R241 ;  /* 0x000000f100ed7202 */ /* 0x000fca0000000f00 */
[----:B------:R-:W-:Y:S01]  /*acd0*/  FADD.FTZ R236, R236, R237 ;  /* 0x000000edecec7221 */ /* 0x000fe20000010000 */
[----:B------:R-:W-:-:S04]  /*ace0*/  MOV R237, 0xffffffff ;  /* 0xffffffff00ed7802 */ /* 0x000fc80000000f00 */
[----:B------:R-:W-:-:S07]  /*acf0*/  MOV R240, R236 ;  /* 0x000000ec00f07202 */ /* 0x000fce0000000f00 */
[----:B------:R-:W-:Y:S05]  /*ad00*/  WARPSYNC.COLLECTIVE R237, `(.L_x_79553) ;  /* 0x00000000ed087348 */ /* 0x000fea0003c00000 */
[----:B------:R0:W1:Y:S02]  /*ad10*/  SHFL.BFLY P0, R241, R240, R239, R238 ;  /* 0x0c0000eff0f17389 */ /* 0x00006400000000ee */
[----:B01----:R-:W-:Y:S05]  /*ad20*/  ENDCOLLECTIVE ;  /* 0x000000000000791b */ /* 0x003fea0003800000 */
.L_x_79553:
[----:B------:R-:W-:Y:S01]  /*ad30*/  HFMA2 R239, -RZ, RZ, 0, 9.5367431640625e-07 ;  /* 0x00000010ffef7431 */ /* 0x000fe200000001ff */
[----:B------:R-:W-:-:S05]  /*ad40*/  MOV R237, R241 ;  /* 0x000000f100ed7202 */ /* 0x000fca0000000f00 */
[----:B------:R-:W-:Y:S01]  /*ad50*/  FADD.FTZ R236, R236, R237 ;  /* 0x000000edecec7221 */ /* 0x000fe20000010000 */
[----:B------:R-:W-:-:S04]  /*ad60*/  MOV R237, 0xffffffff ;  /* 0xffffffff00ed7802 */ /* 0x000fc80000000f00 */
[----:B------:R-:W-:-:S07]  /*ad70*/  MOV R240, R236 ;  /* 0x000000ec00f07202 */ /* 0x000fce0000000f00 */
[----:B------:R-:W-:Y:S05]  /*ad80*/  WARPSYNC.COLLECTIVE R237, `(.L_x_79554) ;  /* 0x00000000ed087348 */ /* 0x000fea0003c00000 */
[----:B------:R0:W1:Y:S02]  /*ad90*/  SHFL.BFLY P0, R241, R240, R239, R238 ;  /* 0x0c0000eff0f17389 */ /* 0x00006400000000ee */
[----:B01----:R-:W-:Y:S05]  /*ada0*/  ENDCOLLECTIVE ;  /* 0x000000000000791b */ /* 0x003fea0003800000 */
.L_x_79554:
        /* <DEDUP_REMOVED lines=169> */
.L_x_79555:
[----:B------:R-:W-:Y:S01]  /*b840*/  HFMA2 R239, -RZ, RZ, 0, 1.1920928955078125e-07 ;  /* 0x00000002ffef7431 */ /* 0x000fe200000001ff */
[----:B------:R-:W-:-:S05]  /*b850*/  MOV R237, R241 ;  /* 0x000000f100ed7202 */ /* 0x000fca0000000f00 */
[----:B------:R-:W-:Y:S01]  /*b860*/  FADD.FTZ R236, R236, R237 ;  /* 0x000000edecec7221 */ /* 0x000fe20000010000 */
[----:B------:R-:W-:-:S04]  /*b870*/  MOV R237, 0xffffffff ;  /* 0xffffffff00ed7802 */ /* 0x000fc80000000f00 */
[----:B------:R-:W-:-:S07]  /*b880*/  MOV R240, R236 ;  /* 0x000000ec00f07202 */ /* 0x000fce0000000f00 */
[----:B------:R-:W-:Y:S05]  /*b890*/  WARPSYNC.COLLECTIVE R237, `(.L_x_79556) ;  /* 0x00000000ed087348 */ /* 0x000fea0003c00000 */
[----:B------:R0:W1:Y:S02]  /*b8a0*/  SHFL.BFLY P0, R241, R240, R239, R238 ;  /* 0x0c0000eff0f17389 */ /* 0x00006400000000ee */
[----:B01----:R-:W-:Y:S05]  /*b8b0*/  ENDCOLLECTIVE ;  /* 0x000000000000791b */ /* 0x003fea0003800000 */
.L_x_79556:
        /* <DEDUP_REMOVED lines=8> */
.L_x_79557:
        /* <DEDUP_REMOVED lines=8> */
.L_x_79558:
        /* <DEDUP_REMOVED lines=8> */
.L_x_79559:
[----:B------:R-:W-:Y:S01]  /*ba40*/  MOV R237, R241 ;  /* 0x000000f100ed7202 */ /* 0x000fe20000000f00 */
[----:B------:R-:W-:Y:S06]  /*ba50*/  BRA `(.L_x_79560) ;  /* 0xffffffc400d87947 */ /* 0x000fec000383ffff */
.L_x_79561:
        /* <DEDUP_REMOVED lines=10> */
.L_x_88565:


//--------------------- .text._ZN10layer_norm13ln_fwd_kernelINS_13Kernel_traitsIfffffjLj2560ELj1ELj4ELj1ELj16ENS_18Kernel_traits_baseILj2560EfffffjLj128EEEEELb0ELb1ELb1ELb0EEEvNS_9FwdParamsE --------------------------
	.section	.text._ZN10layer_norm13ln_fwd_kernelINS_13Kernel_traitsIfffffjLj2560ELj1ELj4ELj1ELj16ENS_18Kernel_traits_baseILj2560EfffffjLj128EEEEELb0ELb1ELb1ELb0EEEvNS_9FwdParamsE,"ax",@progbits
	.align	128
        .global         _ZN10layer_norm13ln_fwd_kernelINS_13Kernel_traitsIfffffjLj2560ELj1ELj4ELj1ELj16ENS_18Kernel_traits_baseILj2560EfffffjLj128EEEEELb0ELb1ELb1ELb0EEEvNS_9FwdParamsE
        .type           _ZN10layer_norm13ln_fwd_kernelINS_13Kernel_traitsIfffffjLj2560ELj1ELj4ELj1ELj16ENS_18Kernel_traits_baseILj2560EfffffjLj128EEEEELb0ELb1ELb1ELb0EEEvNS_9FwdParamsE,@function
        .size           _ZN10layer_norm13ln_fwd_kernelINS_13Kernel_traitsIfffffjLj2560ELj1ELj4ELj1ELj16ENS_18Kernel_traits_baseILj2560EfffffjLj128EEEEELb0ELb1ELb1ELb0EEEvNS_9FwdParamsE,(.L_x_88566 - _ZN10layer_norm13ln_fwd_kernelINS_13Kernel_traitsIfffffjLj2560ELj1ELj4ELj1ELj16ENS_18Kernel_traits_baseILj2560EfffffjLj128EEEEELb0ELb1ELb1ELb0EEEvNS_9FwdParamsE)
        .other          _ZN10layer_norm13ln_fwd_kernelINS_13Kernel_traitsIfffffjLj2560ELj1ELj4ELj1ELj16ENS_18Kernel_traits_baseILj2560EfffffjLj128EEEEELb0ELb1ELb1ELb0EEEvNS_9FwdParamsE,@"STO_CUDA_ENTRY STV_DEFAULT"
_ZN10layer_norm13ln_fwd_kernelINS_13Kernel_traitsIfffffjLj2560ELj1ELj4ELj1ELj16ENS_18Kernel_traits_baseILj2560EfffffjLj128EEEEELb0ELb1ELb1ELb0EEEvNS_9FwdParamsE:
.text._ZN10layer_norm13ln_fwd_kernelINS_13Kernel_traitsIfffffjLj2560ELj1ELj4ELj1ELj16ENS_18Kernel_traits_baseILj2560EfffffjLj128EEEEELb0ELb1ELb1ELb0EEEvNS_9FwdParamsE:
        /* <DEDUP_REMOVED lines=85> */
[----:B------:R1:W-:Y:S01]  /*0550*/  @P1 STL.64 [R1+0x138], R138 ;  /* 0x0001388a01001387 */ /* 0x0003e20000100a00 */
[----:B------:R-:W-:-:S03]  /*0560*/  ISETP.GE.U32.AND P1, PT, R0, 0xc0, PT ;  /* 0x000000c00000780c */ /* 0x000fc60003f26070 */
[----:B0-----:R-:W2:Y:S04]  /*0570*/  LDL.64 R136, [R1+0x100] ;  /* 0x0001000001887983 */ /* 0x001ea80000100a00 */
[----:B-1----:R-:W2:Y:S06]  /*0580*/  LDL.64 R138, [R1+0x108] ;  /* 0x00010800018a7983 */ /* 0x002eac0000100a00 */
        /* <DEDUP_REMOVED lines=8> */
[----:B0-----:R-:W-:-:S05]  /*0610*/  @P1 IMAD.WIDE.U32 R126, R3, 0x10, R126 ;  /* 0x00000010037e1825 */ /* 0x001fca00078e007e */
[----:B----4-:R-:W4:Y:S04]  /*0620*/  @P1 LDG.E.128 R140, desc[UR6][R126.64] ;  /* 0x000000067e8c1981 */ /* 0x010f28000c1e1d00 */
[----:B--2---:R0:W-:Y:S04]  /*0630*/  @P0 STL.64 [R1+0x120], R132 ;  /* 0x0001208401000387 */ /* 0x0041e80000100a00 */
[----:B------:R2:W-:Y:S04]  /*0640*/  @P0 STL.64 [R1+0x128], R134 ;  /* 0x0001288601000387 */ /* 0x0005e80000100a00 */
[----:B0-----:R-:W4:Y:S04]  /*0650*/  LDL.64 R132, [R1+0xf0] ;  /* 0x0000f00001847983 */ /* 0x001f280000100a00 */
[----:B--2---:R-:W2:Y:S01]  /*0660*/  LDL.64 R134, [R1+0xf8] ;  /* 0x0000f80001867983 */ /* 0x004ea20000100a00 */
[----:B------:R-:W-:-:S13]  /*0670*/  ISETP.GE.U32.AND P0, PT, R0, 0xe0, PT ;  /* 0x000000e00000780c */ /* 0x000fda0003f06070 */
[----:B------:R-:W0:Y:S01]  /*0680*/  @P0 LDC.64 R4, c[0x0][0x3d0] ;  /* 0x0000f400ff040b82 */ /* 0x000e220000000a00 */
[----:B---3--:R-:W-:-:S04]  /*0690*/  @P1 IMAD.WIDE.U32 R128, R3, 0x10, R128 ;  /* 0x0000001003801825 */ /* 0x008fc800078e0080 */
[C---:B-1----:R-:W-:Y:S01]  /*06a0*/  @P1 IMAD.WIDE.U32 R130, R3.reuse, 0x10, R130 ;  /* 0x0000001003821825 */ /* 0x042fe200078e0082 */
[----:B------:R-:W-:Y:S01]  /*06b0*/  @P1 IADD3 R3, PT, PT, R3, 0x20, RZ ;  /* 0x0000002003031810 */ /* 0x000fe20007ffe0ff */
[----:B------:R1:W5:Y:S01]  /*06c0*/  @P1 LDG.E.128 R48, desc[UR6][R128.64] ;  /* 0x0000000680301981 */ /* 0x000362000c1e1d00 */
[----:B------:R-:W3:Y:S03]  /*06d0*/  @P0 LDC.64 R6, c[0x0][0x438] ;  /* 0x00010e00ff060b82 */ /* 0x000ee60000000a00 */
[----:B------:R1:W5:Y:S05]  /*06e0*/  @P1 LDG.E.128 R52, desc[UR6][R130.64] ;  /* 0x0000000682341981 */ /* 0x00036a000c1e1d00 */
[----:B------:R-:W1:Y:S01]  /*06f0*/  @P0 LDC.64 R124, c[0x0][0x3e8] ;  /* 0x0000fa00ff7c0b82 */ /* 0x000e620000000a00 */
[----:B0-----:R-:W-:-:S05]  /*0700*/  @P0 IMAD.WIDE.U32 R4, R3, 0x10, R4 ;  /* 0x0000001003040825 */ /* 0x001fca00078e0004 */
[----:B------:R-:W2:Y:S01]  /*0710*/  @P0 LDG.E.128 R136, desc[UR6][R4.64] ;  /* 0x0000000604880981 */ /* 0x000ea2000c1e1d00 */
[----:B---3--:R-:W-:-:S05]  /*0720*/  @P0 IMAD.WIDE.U32 R6, R3, 0x10, R6 ;  /* 0x0000001003060825 */ /* 0x008fca00078e0006 */
[----:B------:R0:W5:Y:S01]  /*0730*/  @P0 LDG.E.128 R56, desc[UR6][R6.64] ;  /* 0x0000000606380981 */ /* 0x000162000c1e1d00 */
[C---:B-1----:R-:W-:Y:S01]  /*0740*/  @P0 IMAD.WIDE.U32 R124, R3.reuse, 0x10, R124 ;  /* 0x00000010037c0825 */ /* 0x042fe200078e007c */
[----:B------:R-:W-:-:S04]  /*0750*/  @P0 IADD3 R3, PT, PT, R3, 0x20, RZ ;  /* 0x0000002003030810 */ /* 0x000fc80007ffe0ff */
[----:B------:R1:W5:Y:S04]  /*0760*/  @P0 LDG.E.128 R60, desc[UR6][R124.64] ;  /* 0x000000067c3c0981 */ /* 0x000368000c1e1d00 */
[----:B----4-:R3:W-:Y:S04]  /*0770*/  @P1 STL.64 [R1+0x110], R140 ;  /* 0x0001108c01001387 */ /* 0x0107e80000100a00 */
[----:B------:R4:W-:Y:S01]  /*0780*/  @P1 STL.64 [R1+0x118], R142 ;  /* 0x0001188e01001387 */ /* 0x0009e20000100a00 */
[----:B------:R-:W-:-:S03]  /*0790*/  ISETP.GE.U32.AND P1, PT, R0, 0x100, PT ;  /* 0x000001000000780c */ /* 0x000fc60003f26070 */
[----:B---3--:R-:W3:Y:S04]  /*07a0*/  LDL.64 R140, [R1+0xe0] ;  /* 0x0000e000018c7983 */ /* 0x008ee80000100a00 */
[----:B----4-:R-:W3:Y:S06]  /*07b0*/  LDL.64 R142, [R1+0xe8] ;  /* 0x0000e800018e7983 */ /* 0x010eec0000100a00 */
[----:B------:R-:W4:Y:S08]  /*07c0*/  @P1 LDC.64 R126, c[0x0][0x3d0] ;  /* 0x0000f400ff7e1b82 */ /* 0x000f300000000a00 */
[----:B------:R-:W0:Y:S08]  /*07d0*/  @P1 LDC.64 R128, c[0x0][0x438] ;  /* 0x00010e00ff801b82 */ /* 0x000e300000000a00 */
[----:B------:R-:W1:Y:S01]  /*07e0*/  @P1 LDC.64 R130, c[0x0][0x3e8] ;  /* 0x0000fa00ff821b82 */ /* 0x000e620000000a00 */
[----:B----4-:R-:W-:-:S05]  /*07f0*/  @P1 IMAD.WIDE.U32 R126, R3, 0x10, R126 ;  /* 0x00000010037e1825 */ /* 0x010fca00078e007e */
[----:B--2---:R-:W2:Y:S01]  /*0800*/  @P1 LDG.E.128 R132, desc[UR6][R126.64] ;  /* 0x000000067e841981 */ /* 0x004ea2000c1e1d00 */
[----:B0-----:R-:W-:-:S05]  /*0810*/  @P1 IMAD.WIDE.U32 R128, R3, 0x10, R128 ;  /* 0x0000001003801825 */ /* 0x001fca00078e0080 */
[----:B------:R0:W5:Y:S04]  /*0820*/  @P1 LDG.E.128 R64, desc[UR6][R128.64] ;  /* 0x0000000680401981 */ /* 0x000168000c1e1d00 */
[----:B------:R4:W-:Y:S04]  /*0830*/  @P0 STL.64 [R1+0x100], R136 ;  /* 0x0001008801000387 */ /* 0x0009e80000100a00 */
[----:B------:R1:W-:Y:S01]  /*0840*/  @P0 STL.64 [R1+0x108], R138 ;  /* 0x0001088a01000387 */ /* 0x0003e20000100a00 */
[----:B------:R-:W-:-:S03]  /*0850*/  ISETP.GE.U32.AND P0, PT, R0, 0x120, PT ;  /* 0x000001200000780c */ /* 0x000fc60003f06070 */
[----:B----4-:R-:W4:Y:S04]  /*0860*/  LDL.64 R136, [R1+0xd0] ;  /* 0x0000d00001887983 */ /* 0x010f280000100a00 */
[----:B-1----:R-:W4:Y:S06]  /*0870*/  LDL.64 R138, [R1+0xd8] ;  /* 0x0000d800018a7983 */ /* 0x002f2c0000100a00 */
[----:B------:R-:W1:Y:S01]  /*0880*/  @P0 LDC.64 R4, c[0x0][0x3d0] ;  /* 0x0000f400ff040b82 */ /* 0x000e620000000a00 */
[C---:B------:R-:W-:Y:S01]  /*0890*/  @P1 IMAD.WIDE.U32 R130, R3.reuse, 0x10, R130 ;  /* 0x0000001003821825 */ /* 0x040fe200078e0082 */
[----:B------:R-:W-:-:S04]  /*08a0*/  @P1 IADD3 R3, PT, PT, R3, 0x20, RZ ;  /* 0x0000002003031810 */ /* 0x000fc80007ffe0ff */
[----:B------:R0:W5:Y:S02]  /*08b0*/  @P1 LDG.E.128 R68, desc[UR6][R130.64] ;  /* 0x0000000682441981 */ /* 0x000164000c1e1d00 */
[----:B------:R-:W0:Y:S08]  /*08c0*/  @P0 LDC.64 R6, c[0x0][0x438] ;  /* 0x00010e00ff060b82 */ /* 0x000e300000000a00 */
[----:B------:R-:W0:Y:S01]  /*08d0*/  @P0 LDC.64 R124, c[0x0][0x3e8] ;  /* 0x0000fa00ff7c0b82 */ /* 0x000e220000000a00 */
[----:B-1----:R-:W-:-:S05]  /*08e0*/  @P0 IMAD.WIDE.U32 R4, R3, 0x10, R4 ;  /* 0x0000001003040825 */ /* 0x002fca00078e0004 */
[----:B---3--:R-:W3:Y:S04]  /*08f0*/  @P0 LDG.E.128 R140, desc[UR6][R4.64] ;  /* 0x00000006048c0981 */ /* 0x008ee8000c1e1d00 */
[----:B--2---:R1:W-:Y:S04]  /*0900*/  @P1 STL.64 [R1+0xf0], R132 ;  /* 0x0000f08401001387 */ /* 0x0043e80000100a00 */
[----:B------:R2:W-:Y:S04]  /*0910*/  @P1 STL.64 [R1+0xf8], R134 ;  /* 0x0000f88601001387 */ /* 0x0005e80000100a00 */
[----:B-1----:R-:W3:Y:S04]  /*0920*/  LDL.64 R132, [R1+0xc0] ;  /* 0x0000c00001847983 */ /* 0x002ee80000100a00 */
[----:B--2---:R-:W2:Y:S01]  /*0930*/  LDL.64 R134, [R1+0xc8] ;  /* 0x0000c80001867983 */ /* 0x004ea20000100a00 */
[----:B------:R-:W-:-:S13]  /*0940*/  ISETP.GE.U32.AND P1, PT, R0, 0x140, PT ;  /* 0x000001400000780c */ /* 0x000fda0003f26070 */
[----:B------:R-:W1:Y:S01]  /*0950*/  @P1 LDC.64 R126, c[0x0][0x3d0] ;  /* 0x0000f400ff7e1b82 */ /* 0x000e620000000a00 */
[----:B0-----:R-:W-:-:S04]  /*0960*/  @P0 IMAD.WIDE.U32 R6, R3, 0x10, R6 ;  /* 0x0000001003060825 */ /* 0x001fc800078e0006 */
[C---:B------:R-:W-:Y:S01]  /*0970*/  @P0 IMAD.WIDE.U32 R124, R3.reuse, 0x10, R124 ;  /* 0x00000010037c0825 */ /* 0x040fe200078e007c */
[----:B------:R-:W-:Y:S01]  /*0980*/  @P0 IADD3 R3, PT, PT, R3, 0x20, RZ ;  /* 0x0000002003030810 */ /* 0x000fe20007ffe0ff */
[----:B------:R0:W5:Y:S01]  /*0990*/  @P0 LDG.E.128 R72, desc[UR6][R6.64] ;  /* 0x0000000606480981 */ /* 0x000162000c1e1d00 */
[----:B------:R-:W0:Y:S03]  /*09a0*/  @P1 LDC.64 R128, c[0x0][0x438] ;  /* 0x00010e00ff801b82 */ /* 0x000e260000000a00 */
[----:B------:R3:W5:Y:S05]  /*09b0*/  @P0 LDG.E.128 R76, desc[UR6][R124.64] ;  /* 0x000000067c4c0981 */ /* 0x00076a000c1e1d00 */
[----:B------:R-:W0:Y:S01]  /*09c0*/  @P1 LDC.64 R130, c[0x0][0x3e8] ;  /* 0x0000fa00ff821b82 */ /* 0x000e220000000a00 */
[----:B-1----:R-:W-:-:S05]  /*09d0*/  @P1 IMAD.WIDE.U32 R126, R3, 0x10, R126 ;  /* 0x00000010037e1825 */ /* 0x002fca00078e007e */
[----:B----4-:R-:W4:Y:S01]  /*09e0*/  @P1 LDG.E.128 R136, desc[UR6][R126.64] ;  /* 0x000000067e881981 */ /* 0x010f22000c1e1d00 */
[----:B0-----:R-:W-:-:S05]  /*09f0*/  @P1 IMAD.WIDE.U32 R128, R3, 0x10, R128 ;  /* 0x0000001003801825 */ /* 0x001fca00078e0080 */
        /* <DEDUP_REMOVED lines=11> */
[----:B------:R-:W4:Y:S01]  /*0ab0*/  @P0 LDC.64 R124, c[0x0][0x3e8] ;  /* 0x0000fa00ff7c0b82 */ /* 0x000f220000000a00 */
[----:B0-----:R-:W-:-:S05]  /*0ac0*/  @P0 IMAD.WIDE.U32 R4, R3, 0x10, R4 ;  /* 0x0000001003040825 */ /* 0x001fca00078e0004 */
[----:B--2---:R-:W2:Y:S01]  /*0ad0*/  @P0 LDG.E.128 R132, desc[UR6][R4.64] ;  /* 0x0000000604840981 */ /* 0x004ea2000c1e1d00 */
[----:B-1----:R-:W-:-:S05]  /*0ae0*/  @P0 IMAD.WIDE.U32 R6, R3, 0x10, R6 ;  /* 0x0000001003060825 */ /* 0x002fca00078e0006 */
[----:B------:R0:W5:Y:S04]  /*0af0*/  @P0 LDG.E.128 R228, desc[UR6][R6.64] ;  /* 0x0000000606e40981 */ /* 0x000168000c1e1d00 */
[----:B----4-:R1:W-:Y:S04]  /*0b00*/  @P1 STL.64 [R1+0xd0], R136 ;  /* 0x0000d08801001387 */ /* 0x0103e80000100a00 */
[----:B------:R4:W-:Y:S01]  /*0b10*/  @P1 STL.64 [R1+0xd8], R138 ;  /* 0x0000d88a01001387 */ /* 0x0009e20000100a00 */
[----:B------:R-:W-:Y:S01]  /*0b20*/  ISETP.GE.U32.AND P1, PT, R0, 0x180, PT ;  /* 0x000001800000780c */ /* 0x000fe20003f26070 */
[----:B------:R-:W-:-:S02]  /*0b30*/  @P0 IMAD.WIDE.U32 R124, R3, 0x10, R124 ;  /* 0x00000010037c0825 */ /* 0x000fc400078e007c */
[----:B-1----:R-:W2:Y:S04]  /*0b40*/  LDL.64 R136, [R1+0xa0] ;  /* 0x0000a00001887983 */ /* 0x002ea80000100a00 */
[----:B----4-:R-:W4:Y:S06]  /*0b50*/  LDL.64 R138, [R1+0xa8] ;  /* 0x0000a800018a7983 */ /* 0x010f2c0000100a00 */
[----:B------:R-:W1:Y:S01]  /*0b60*/  @P1 LDC.64 R126, c[0x0][0x3d0] ;  /* 0x0000f400ff7e1b82 */ /* 0x000e620000000a00 */
[----:B------:R-:W-:Y:S01]  /*0b70*/  @P0 IADD3 R3, PT, PT, R3, 0x20, RZ ;  /* 0x0000002003030810 */ /* 0x000fe20007ffe0ff */
[----:B------:R0:W5:Y:S06]  /*0b80*/  @P0 LDG.E.128 R88, desc[UR6][R124.64] ;  /* 0x000000067c580981 */ /* 0x00016c000c1e1d00 */
        /* <DEDUP_REMOVED lines=8> */
[----:B------:R-:W-:Y:S01]  /*0c10*/  ISETP.GE.U32.AND P0, PT, R0, 0x1a0, PT ;  /* 0x000001a00000780c */ /* 0x000fe20003f06070 */
[----:B0-----:R-:W-:-:S04]  /*0c20*/  @P1 IMAD.WIDE.U32 R128, R3, 0x10, R128 ;  /* 0x0000001003801825 */ /* 0x001fc800078e0080 */
[C---:B------:R-:W-:Y:S01]  /*0c30*/  @P1 IMAD.WIDE.U32 R130, R3.reuse, 0x10, R130 ;  /* 0x0000001003821825 */ /* 0x040fe200078e0082 */
[----:B------:R0:W5:Y:S01]  /*0c40*/  @P1 LDG.E.128 R232, desc[UR6][R128.64] ;  /* 0x0000000680e81981 */ /* 0x000162000c1e1d00 */
[----:B------:R-:W-:-:S03]  /*0c50*/  @P1 IADD3 R3, PT, PT, R3, 0x20, RZ ;  /* 0x0000002003031810 */ /* 0x000fc60007ffe0ff */
[----:B------:R1:W5:Y:S03]  /*0c60*/  @P1 LDG.E.128 R92, desc[UR6][R130.64] ;  /* 0x00000006825c1981 */ /* 0x000366000c1e1d00 */
        /* <DEDUP_REMOVED lines=22> */
[----:B0-----:R-:W3:Y:S04]  /*0dd0*/  LDL.64 R136, [R1+0x70] ;  /* 0x0000700001887983 */ /* 0x001ee80000100a00 */
        /* <DEDUP_REMOVED lines=10> */
[----:B--2---:R2:W-:Y:S04]  /*0e80*/  @P1 STL.64 [R1+0x90], R132 ;  /* 0x0000908401001387 */ /* 0x0045e80000100a00 */
[----:B------:R1:W-:Y:S01]  /*0e90*/  @P1 STL.64 [R1+0x98], R134 ;  /* 0x0000988601001387 */ /* 0x0003e20000100a00 */
[----:B0-----:R-:W-:Y:S01]  /*0ea0*/  @P0 IMAD.WIDE.U32 R4, R3, 0x10, R4 ;  /* 0x0000001003040825 */ /* 0x001fe200078e0004 */
[----:B------:R-:W-:-:S02]  /*0eb0*/  ISETP.GE.U32.AND P1, PT, R0, 0x200, PT ;  /* 0x000002000000780c */ /* 0x000fc40003f26070 */
[----:B------:R-:W4:Y:S04]  /*0ec0*/  LDL.64 R148, [R1+0x10] ;  /* 0x0000100001947983 */ /* 0x000f280000100a00 */
[----:B--2---:R-:W2:Y:S04]  /*0ed0*/  LDL.64 R132, [R1] ;  /* 0x0000000001847983 */ /* 0x004ea80000100a00 */
[----:B-1----:R-:W2:Y:S03]  /*0ee0*/  LDL.64 R134, [R1+0x8] ;  /* 0x0000080001867983 */ /* 0x002ea60000100a00 */
[----:B------:R-:W0:Y:S01]  /*0ef0*/  @P1 LDC.64 R126, c[0x0][0x3d0] ;  /* 0x0000f400ff7e1b82 */ /* 0x000e220000000a00 */
[----:B---3--:R-:W3:Y:S04]  /*0f00*/  @P0 LDG.E.128 R140, desc[UR6][R4.64] ;  /* 0x00000006048c0981 */ /* 0x008ee8000c1e1d00 */
[----:B------:R-:W3:Y:S03]  /*0f10*/  LDL.64 R150, [R1+0x18] ;  /* 0x0000180001967983 */ /* 0x000ee60000100a00 */
[----:B------:R-:W1:Y:S01]  /*0f20*/  @P1 LDC.64 R128, c[0x0][0x438] ;  /* 0x00010e00ff801b82 */ /* 0x000e620000000a00 */
[----:B------:R-:W3:Y:S04]  /*0f30*/  LDL.64 R152, [R1+0x60] ;  /* 0x0000600001987983 */ /* 0x000ee80000100a00 */
[----:B------:R-:W3:Y:S01]  /*0f40*/  LDL.64 R154, [R1+0x68] ;  /* 0x00006800019a7983 */ /* 0x000ee20000100a00 */
[----:B------:R-:W-:-:S02]  /*0f50*/  @P0 IMAD.WIDE.U32 R6, R3, 0x10, R6 ;  /* 0x0000001003060825 */ /* 0x000fc400078e0006 */
[----:B------:R-:W4:Y:S01]  /*0f60*/  @P1 LDC.64 R130, c[0x0][0x3e8] ;  /* 0x0000fa00ff821b82 */ /* 0x000f220000000a00 */
[----:B------:R-:W3:Y:S01]  /*0f70*/  LDL.64 R144, [R1+0x50] ;  /* 0x0000500001907983 */ /* 0x000ee20000100a00 */
[C---:B------:R-:W-:Y:S01]  /*0f80*/  @P0 IMAD.WIDE.U32 R124, R3.reuse, 0x10, R124 ;  /* 0x00000010037c0825 */ /* 0x040fe200078e007c */
[----:B------:R-:W-:Y:S02]  /*0f90*/  @P0 IADD3 R3, PT, PT, R3, 0x20, RZ ;  /* 0x0000002003030810 */ /* 0x000fe40007ffe0ff */
[----:B------:R-:W3:Y:S03]  /*0fa0*/  LDL.64 R146, [R1+0x58] ;  /* 0x0000580001927983 */ /* 0x000ee60000100a00 */
[C---:B0-----:R-:W-:Y:S01]  /*0fb0*/  @P1 IMAD.WIDE.U32 R126, R3.reuse, 0x10, R126 ;  /* 0x00000010037e1825 */ /* 0x041fe200078e007e */
[----:B------:R0:W5:Y:S04]  /*0fc0*/  @P0 LDG.E.128 R248, desc[UR6][R6.64] ;  /* 0x0000000606f80981 */ /* 0x000168000c1e1d00 */
[----:B------:R0:W5:Y:S01]  /*0fd0*/  @P0 LDG.E.128 R104, desc[UR6][R124.64] ;  /* 0x000000067c680981 */ /* 0x000162000c1e1d00 */
[----:B-1----:R-:W-:-:S03]  /*0fe0*/  @P1 IMAD.WIDE.U32 R128, R3, 0x10, R128 ;  /* 0x0000001003801825 */ /* 0x002fc600078e0080 */
[----:B----4-:R-:W4:Y:S01]  /*0ff0*/  @P1 LDG.E.128 R136, desc[UR6][R126.64] ;  /* 0x000000067e881981 */ /* 0x010f22000c1e1d00 */
[C---:B------:R-:W-:Y:S01]  /*1000*/  @P1 IMAD.WIDE.U32 R130, R3.reuse, 0x10, R130 ;  /* 0x0000001003821825 */ /* 0x040fe200078e0082 */
[----:B------:R-:W-:-:S04]  /*1010*/  @P1 IADD3 R3, PT, PT, R3, 0x20, RZ ;  /* 0x0000002003031810 */ /* 0x000fc80007ffe0ff */
[----:B------:R1:W5:Y:S04]  /*1020*/  @P1 LDG.E.128 R108, desc[UR6][R130.64] ;  /* 0x00000006826c1981 */ /* 0x000368000c1e1d00 */
[----:B--2---:R-:W2:Y:S04]  /*1030*/  @P1 LDG.E.128 R132, desc[UR6][R128.64] ;  /* 0x0000000680841981 */ /* 0x004ea8000c1e1d00 */
        /* <DEDUP_REMOVED lines=15> */
[----:B-1----:R-:W4:Y:S04]  /*1130*/  LDL.64 R138, [R1+0x48] ;  /* 0x00004800018a7983 */ /* 0x002f280000100a00 */
[----:B--2---:R0:W-:Y:S04]  /*1140*/  @P1 STL.64 [R1], R132 ;  /* 0x0000008401001387 */ /* 0x0041e80000100a00 */
[----:B------:R1:W-:Y:S04]  /*1150*/  @P1 STL.64 [R1+0x8], R134 ;  /* 0x0000088601001387 */ /* 0x0003e80000100a00 */
[----:B0-----:R-:W2:Y:S04]  /*1160*/  LDL.64 R132, [R1+0x30] ;  /* 0x0000300001847983 */ /* 0x001ea80000100a00 */
[----:B-1----:R-:W2:Y:S01]  /*1170*/  LDL.64 R134, [R1+0x38] ;  /* 0x0000380001867983 */ /* 0x002ea20000100a00 */
[----:B------:R-:W-:Y:S01]  /*1180*/  ISETP.GE.U32.AND P1, PT, R0, 0x240, PT ;  /* 0x000002400000780c */ /* 0x000fe20003f26070 */
[C---:B------:R-:W-:Y:S01]  /*1190*/  @P0 IMAD.WIDE.U32 R124, R3.reuse, 0x10, R124 ;  /* 0x00000010037c0825 */ /* 0x040fe200078e007c */
[----:B------:R-:W-:-:S04]  /*11a0*/  @P0 IADD3 R3, PT, PT, R3, 0x20, RZ ;  /* 0x0000002003030810 */ /* 0x000fc80007ffe0ff */
[----:B------:R0:W5:Y:S07]  /*11b0*/  @P0 LDG.E.128 R112, desc[UR6][R124.64] ;  /* 0x000000067c700981 */ /* 0x00016e000c1e1d00 */
[----:B------:R-:W1:Y:S08]  /*11c0*/  @P1 LDC.64 R126, c[0x0][0x3d0] ;  /* 0x0000f400ff7e1b82 */ /* 0x000e700000000a00 */
[----:B------:R-:W0:Y:S08]  /*11d0*/  @P1 LDC.64 R128, c[0x0][0x438] ;  /* 0x00010e00ff801b82 */ /* 0x000e300000000a00 */
[----:B------:R-:W0:Y:S01]  /*11e0*/  @P1 LDC.64 R130, c[0x0][0x3e8] ;  /* 0x0000fa00ff821b82 */ /* 0x000e220000000a00 */
[----:B---3--:R3:W-:Y:S04]  /*11f0*/  @P0 STL.64 [R1+0x10], R148 ;  /* 0x0000109401000387 */ /* 0x0087e80000100a00 */
[----:B------:R3:W-:Y:S04]  /*1200*/  @P0 STL.64 [R1+0x18], R150 ;  /* 0x0000189601000387 */ /* 0x0007e80000100a00 */
[----:B------:R3:W-:Y:S04]  /*1210*/  @P0 STL.64 [R1+0x60], R152 ;  /* 0x0000609801000387 */ /* 0x0007e80000100a00 */
[----:B------:R3:W-:Y:S01]  /*1220*/  @P0 STL.64 [R1+0x68], R154 ;  /* 0x0000689a01000387 */ /* 0x0007e20000100a00 */
[----:B------:R-:W-:-:S13]  /*1230*/  ISETP.GE.U32.AND P0, PT, R0, 0x260, PT ;  /* 0x000002600000780c */ /* 0x000fda0003f06070 */
[----:B------:R-:W3:Y:S08]  /*1240*/  @P0 LDC.64 R6, c[0x0][0x438] ;  /* 0x00010e00ff060b82 */ /* 0x000ef00000000a00 */
[----:B------:R-:W4:Y:S01]  /*1250*/  @P0 LDC.64 R4, c[0x0][0x3d0] ;  /* 0x0000f400ff040b82 */ /* 0x000f220000000a00 */
[----:B-1----:R-:W-:-:S04]  /*1260*/  @P1 IMAD.WIDE.U32 R126, R3, 0x10, R126 ;  /* 0x00000010037e1825 */ /* 0x002fc800078e007e */
[C---:B0-----:R-:W-:Y:S01]  /*1270*/  @P1 IMAD.WIDE.U32 R128, R3.reuse, 0x10, R128 ;  /* 0x0000001003801825 */ /* 0x041fe200078e0080 */
[----:B------:R-:W2:Y:S02]  /*1280*/  @P1 LDG.E.128 R144, desc[UR6][R126.64] ;  /* 0x000000067e901981 */ /* 0x000ea4000c1e1d00 */
[----:B------:R-:W0:Y:S01]  /*1290*/  @P0 LDC.64 R124, c[0x0][0x3e8] ;  /* 0x0000fa00ff7c0b82 */ /* 0x000e220000000a00 */
[C---:B------:R-:W-:Y:S01]  /*12a0*/  @P1 IMAD.WIDE.U32 R130, R3.reuse, 0x10, R130 ;  /* 0x0000001003821825 */ /* 0x040fe200078e0082 */
[----:B------:R-:W-:Y:S01]  /*12b0*/  @P1 IADD3 R3, PT, PT, R3, 0x20, RZ ;  /* 0x0000002003031810 */ /* 0x000fe20007ffe0ff */
[----:B------:R-:W2:Y:S04]  /*12c0*/  @P1 LDG.E.128 R140, desc[UR6][R128.64] ;  /* 0x00000006808c1981 */ /* 0x000ea8000c1e1d00 */
[----:B------:R1:W5:Y:S01]  /*12d0*/  @P1 LDG.E.128 R116, desc[UR6][R130.64] ;  /* 0x0000000682741981 */ /* 0x000362000c1e1d00 */
[----:B---3--:R-:W-:-:S04]  /*12e0*/  @P0 IMAD.WIDE.U32 R6, R3, 0x10, R6 ;  /* 0x0000001003060825 */ /* 0x008fc800078e0006 */
[----:B----4-:R-:W-:-:S05]  /*12f0*/  @P0 IMAD.WIDE.U32 R4, R3, 0x10, R4 ;  /* 0x0000001003040825 */ /* 0x010fca00078e0004 */
[----:B------:R-:W3:Y:S01]  /*1300*/  @P0 LDG.E.128 R136, desc[UR6][R4.64] ;  /* 0x0000000604880981 */ /* 0x000ee2000c1e1d00 */
[----:B0-----:R-:W-:-:S05]  /*1310*/  @P0 IMAD.WIDE.U32 R124, R3, 0x10, R124 ;  /* 0x00000010037c0825 */ /* 0x001fca00078e007c */
[----:B------:R1:W5:Y:S04]  /*1320*/  @P0 LDG.E.128 R120, desc[UR6][R124.64] ;  /* 0x000000067c780981 */ /* 0x000368000c1e1d00 */
[----:B--2---:R-:W2:Y:S01]  /*1330*/  @P0 LDG.E.128 R132, desc[UR6][R6.64] ;  /* 0x0000000606840981 */ /* 0x004ea2000c1e1d00 */
[----:B------:R-:W-:-:S03]  /*1340*/  @P0 IADD3 R3, PT, PT, R3, 0x20, RZ ;  /* 0x0000002003030810 */ /* 0x000fc60007ffe0ff */
[----:B------:R1:W-:Y:S04]  /*1350*/  @P1 STL.64 [R1+0x20], R140 ;  /* 0x0000208c01001387 */ /* 0x0003e80000100a00 */
[----:B------:R1:W-:Y:S04]  /*1360*/  @P1 STL.64 [R1+0x28], R142 ;  /* 0x0000288e01001387 */ /* 0x0003e80000100a00 */
[----:B------:R1:W-:Y:S04]  /*1370*/  @P1 STL.64 [R1+0x50], R144 ;  /* 0x0000509001001387 */ /* 0x0003e80000100a00 */
[----:B------:R1:W-:Y:S01]  /*1380*/  @P1 STL.64 [R1+0x58], R146 ;  /* 0x0000589201001387 */ /* 0x0003e20000100a00 */
[----:B------:R-:W-:-:S03]  /*1390*/  ISETP.GE.U32.AND P1, PT, R0, 0x280, PT ;  /* 0x000002800000780c */ /* 0x000fc60003f26070 */
[----:B--2---:R1:W-:Y:S04]  /*13a0*/  @P0 STL.64 [R1+0x30], R132 ;  /* 0x0000308401000387 */ /* 0x0043e80000100a00 */
        /* <DEDUP_REMOVED lines=14> */
.L_x_79563:
        /* <DEDUP_REMOVED lines=427> */
[----:B-1----:R-:W-:Y:S02]  /*2f40*/  CS2R R48, SRZ ;  /* 0x0000000000307805 */ /* 0x002fe4000001ff00 */
[----:B---3--:R-:W-:-:S02]  /*2f50*/  CS2R R42, SRZ ;  /* 0x00000000002a7805 */ /* 0x008fc4000001ff00 */
[----:B------:R-:W-:Y:S02]  /*2f60*/  CS2R R40, SRZ ;  /* 0x0000000000287805 */ /* 0x000fe4000001ff00 */
[----:B------:R-:W-:Y:S02]  /*2f70*/  CS2R R34, SRZ ;  /* 0x0000000000227805 */ /* 0x000fe4000001ff00 */
[----:B0-----:R-:W-:Y:S02]  /*2f80*/  CS2R R50, SRZ ;  /* 0x0000000000327805 */ /* 0x001fe4000001ff00 */
[----:B------:R-:W-:Y:S02]  /*2f90*/  CS2R R32, SRZ ;  /* 0x0000000000207805 */ /* 0x000fe4000001ff00 */
[----:B------:R-:W-:Y:S02]  /*2fa0*/  CS2R R26, SRZ ;  /* 0x00000000001a7805 */ /* 0x000fe4000001ff00 */
[----:B------:R-:W-:-:S02]  /*2fb0*/  @P6 CS2R R134, SRZ ;  /* 0x0000000000866805 */ /* 0x000fc4000001ff00 */
[----:B------:R-:W-:Y:S02]  /*2fc0*/  @P6 CS2R R132, SRZ ;  /* 0x0000000000846805 */ /* 0x000fe4000001ff00 */
[----:B------:R-:W-:Y:S02]  /*2fd0*/  CS2R R24, SRZ ;  /* 0x0000000000187805 */ /* 0x000fe4000001ff00 */
[----:B------:R-:W-:Y:S02]  /*2fe0*/  CS2R R18, SRZ ;  /* 0x0000000000127805 */ /* 0x000fe4000001ff00 */
[----:B------:R-:W-:Y:S02]  /*2ff0*/  CS2R R16, SRZ ;  /* 0x0000000000107805 */ /* 0x000fe4000001ff00 */
[----:B------:R-:W-:Y:S02]  /*3000*/  CS2R R10, SRZ ;  /* 0x00000000000a7805 */ /* 0x000fe4000001ff00 */
[----:B------:R-:W-:Y:S01]  /*3010*/  CS2R R8, SRZ ;  /* 0x0000000000087805 */ /* 0x000fe2000001ff00 */
[----:B--2---:R0:W-:Y:S04]  /*3020*/  @P2 STL.64 [R1+0x80], R152 ;  /* 0x0000809801002387 */ /* 0x0041e80000100a00 */
[----:B------:R0:W-:Y:S04]  /*3030*/  @P2 STL.64 [R1+0x88], R154 ;  /* 0x0000889a01002387 */ /* 0x0001e80000100a00 */
[----:B------:R0:W-:Y:S04]  /*3040*/  STL [R1+0x14], RZ ;  /* 0x000014ff01007387 */ /* 0x0001e80000100800 */
[----:B------:R0:W-:Y:S04]  /*3050*/  @P4 STL.64 [R1+0x70], R148 ;  /* 0x0000709401004387 */ /* 0x0001e80000100a00 */
[----:B------:R0:W-:Y:S04]  /*3060*/  @P4 STL.64 [R1+0x78], R150 ;  /* 0x0000789601004387 */ /* 0x0001e80000100a00 */
[----:B------:R0:W-:Y:S04]  /*3070*/  STL [R1+0x10], RZ ;  /* 0x000010ff01007387 */ /* 0x0001e80000100800 */
[----:B----4-:R0:W-:Y:S04]  /*3080*/  @P3 STL.64 [R1+0x60], R144 ;  /* 0x0000609001003387 */ /* 0x0101e80000100a00 */
[----:B------:R0:W-:Y:S04]  /*3090*/  @P3 STL.64 [R1+0x68], R146 ;  /* 0x0000689201003387 */ /* 0x0001e80000100a00 */
[----:B------:R0:W-:Y:S04]  /*30a0*/  STL [R1+0xc], RZ ;  /* 0x00000cff01007387 */ /* 0x0001e80000100800 */
[----:B------:R0:W-:Y:S04]  /*30b0*/  @P5 STL.64 [R1+0x50], R140 ;  /* 0x0000508c01005387 */ /* 0x0001e80000100a00 */
[----:B------:R0:W-:Y:S04]  /*30c0*/  @P5 STL.64 [R1+0x58], R142 ;  /* 0x0000588e01005387 */ /* 0x0001e80000100a00 */
[----:B------:R0:W-:Y:S04]  /*30d0*/  STL [R1+0x8], RZ ;  /* 0x000008ff01007387 */ /* 0x0001e80000100800 */
[----:B------:R0:W-:Y:S04]  /*30e0*/  @P0 STL.64 [R1+0x40], R136 ;  /* 0x0000408801000387 */ /* 0x0001e80000100a00 */
[----:B------:R0:W-:Y:S04]  /*30f0*/  @P0 STL.64 [R1+0x48], R138 ;  /* 0x0000488a01000387 */ /* 0x0001e80000100a00 */
[----:B------:R0:W-:Y:S04]  /*3100*/  STL [R1+0x4], RZ ;  /* 0x000004ff01007387 */ /* 0x0001e80000100800 */
[----:B------:R0:W-:Y:S02]  /*3110*/  STL [R1], RZ ;  /* 0x000000ff01007387 */ /* 0x0001e40000100800 */
.L_x_79564:
[----:B------:R-:W-:Y:S05]  /*3120*/  BSYNC.RECONVERGENT B0 ;  /* 0x0000000000007941 */ /* 0x000fea0003800200 */
.L_x_79562:
[----:B------:R-:W2:Y:S01]  /*3130*/  S2UR UR4, SR_CTAID.X ;  /* 0x00000000000479c3 */ /* 0x000ea20000002500 */
[----:B------:R-:W3:Y:S01]  /*3140*/  LDCU UR5, c[0x0][0x384] ;  /* 0x00007080ff0577ac */ /* 0x000ee20008000800 */
[----:B------:R-:W-:Y:S01]  /*3150*/  SHF.R.U32.HI R2, RZ, 0x5, R2 ;  /* 0x00000005ff027819 */ /* 0x000fe20000011602 */
[----:B--2---:R-:W-:-:S06]  /*3160*/  USHF.L.U32 UR4, UR4, 0x2, URZ ;  /* 0x0000000204047899 */ /* 0x004fcc00080006ff */
[----:B------:R-:W-:-:S04]  /*3170*/  LOP3.LUT R244, R2, UR4, RZ, 0xfc, !PT ;  /* 0x0000000402f47c12 */ /* 0x000fc8000f8efcff */
[----:B---3--:R-:W-:-:S13]  /*3180*/  ISETP.GE.AND P0, PT, R244, UR5, PT ;  /* 0x00000005f4007c0c */ /* 0x008fda000bf06270 */
[----:B------:R-:W-:Y:S05]  /*3190*/  @P0 EXIT ;  /* 0x000000000000094d */ /* 0x000fea0003800000 */
[----:B------:R-:W2:Y:S01]  /*31a0*/  LDCU UR10, c[0x0][0x40c] ;  /* 0x00008180ff0a77ac */ /* 0x000ea20008000800 */
[----:B------:R-:W3:Y:S01]  /*31b0*/  LDCU.U8 UR8, c[0x0][0x410] ;  /* 0x00008200ff0877ac */ /* 0x000ee20008000000 */
[----:B------:R-:W4:Y:S01]  /*31c0*/  LDCU UR9, c[0x0][0x448] ;  /* 0x00008900ff0977ac */ /* 0x000f220008000800 */
[----:B------:R-:W0:Y:S02]  /*31d0*/  LDCU.64 UR4, c[0x0][0x3a0] ;  /* 0x00007400ff0477ac */ /* 0x000e240008000a00 */
.L_x_79708:
[----:B-1----:R-:W1:Y:S08]  /*31e0*/  LDC.64 R4, c[0x0][0x3f0] ;  /* 0x0000fc00ff047b82 */ /* 0x002e700000000a00 */
[----:B0-2---:R-:W2:Y:S01]  /*31f0*/  LDC R247, c[0x0][0x388] ;  /* 0x0000e200fff77b82 */ /* 0x005ea20000000800 */
        /* <DEDUP_REMOVED lines=25> */
[----:B0-----:R1:W5:Y:S02]  /*3390*/  LDG.E.128 R136, desc[UR6][R4.64] ;  /* 0x0000000604887981 */ /* 0x001364000c1e1d00 */
.L_x_79568:
[----:B0---4-:R-:W-:Y:S05]  /*33a0*/  BSYNC.RECONVERGENT B1 ;  /* 0x0000000000017941 */ /* 0x011fea0003800200 */
.L_x_79567:
[----:B------:R-:W-:Y:S01]  /*33b0*/  UISETP.NE.U32.AND UP0, UPT, UR4, URZ, UPT ;  /* 0x000000ff0400728c */ /* 0x000fe2000bf05070 */
[----:B------:R-:W-:Y:S03]  /*33c0*/  BSSY.RECONVERGENT B1, `(.L_x_79569) ;  /* 0x0000025000017945 */ /* 0x000fe60003800200 */
[----:B------:R-:W-:-:S09]  /*33d0*/  UISETP.NE.AND.EX UP0, UPT, UR5, URZ, UPT, UP0 ;  /* 0x000000ff0500728c */ /* 0x000fd2000bf05300 */
[----:B------:R-:W-:Y:S05]  /*33e0*/  BRA.U !UP0, `(.L_x_79570) ;  /* 0x0000000108547547 */ /* 0x000fea000b800000 */
[----:B-1----:R-:W0:Y:S02]  /*33f0*/  LDC.64 R4, c[0x0][0x3a0] ;  /* 0x0000e800ff047b82 */ /* 0x002e240000000a00 */
[----:B0-----:R-:W-:-:S05]  /*3400*/  IMAD.WIDE.U32 R4, R225, 0x10, R4 ;  /* 0x00000010e1047825 */ /* 0x001fca00078e0004 */
[----:B------:R0:W2:Y:S01]  /*3410*/  LDG.E.128 R140, desc[UR6][R4.64] ;  /* 0x00000006048c7981 */ /* 0x0000a2000c1e1d00 */
[----:B------:R-:W-:-:S13]  /*3420*/  ISETP.GT.AND P1, PT, R224, RZ, PT ;  /* 0x000000ffe000720c */ /* 0x000fda0003f24270 */
[----:B0-----:R-:W0:Y:S08]  /*3430*/  @P1 LDC R4, c[0x0][0x40c] ;  /* 0x00010300ff041b82 */ /* 0x001e300000000800 */
[----:B------:R-:W1:Y:S01]  /*3440*/  @P1 LDC R5, c[0x0][0x40c] ;  /* 0x00010300ff051b82 */ /* 0x000e620000000800 */
[----:B0----5:R-:W-:Y:S01]  /*3450*/  @P1 FMUL.FTZ R4, R137, R4 ;  /* 0x0000000489041220 */ /* 0x021fe20000410000 */
[----:B-1----:R-:W-:Y:S01]  /*3460*/  @P1 FMUL.FTZ R5, R136, R5 ;  /* 0x0000000588051220 */ /* 0x002fe20000410000 */
[----:B--2---:R-:W-:-:S02]  /*3470*/  MOV R145, R141 ;  /* 0x0000008d00917202 */ /* 0x004fc40000000f00 */
[----:B------:R-:W-:Y:S01]  /*3480*/  @P1 FFMA.FTZ R145, R4, R13, R141 ;  /* 0x0000000d04911223 */ /* 0x000fe2000001008d */
[----:B------:R-:W-:Y:S02]  /*3490*/  @!P1 MOV R144, R140 ;  /* 0x0000008c00909202 */ /* 0x000fe40000000f00 */
[----:B------:R-:W0:Y:S01]  /*34a0*/  @P1 LDC R4, c[0x0][0x40c] ;  /* 0x00010300ff041b82 */ /* 0x000e220000000800 */
[----:B------:R-:W-:Y:S01]  /*34b0*/  MOV R146, R142 ;  /* 0x0000008e00927202 */ /* 0x000fe20000000f00 */
[----:B------:R-:W-:Y:S01]  /*34c0*/  @P1 FFMA.FTZ R144, R5, R12, R140 ;  /* 0x0000000c05901223 */ /* 0x000fe2000001008c */
[----:B------:R-:W-:Y:S01]  /*34d0*/  MOV R7, R143 ;  /* 0x0000008f00077202 */ /* 0x000fe20000000f00 */
[----:B0-----:R-:W-:-:S04]  /*34e0*/  @P1 FMUL.FTZ R4, R138, R4 ;  /* 0x000000048a041220 */ /* 0x001fc80000410000 */
[----:B------:R-:W-:Y:S01]  /*34f0*/  @P1 FFMA.FTZ R146, R4, R14, R142 ;  /* 0x0000000e04921223 */ /* 0x000fe2000001008e */
[----:B------:R-:W-:Y:S06]  /*3500*/  @!P1 BRA `(.L_x_79571) ;  /* 0x0000000000409947 */ /* 0x000fec0003800000 */
[----:B------:R-:W-:-:S04]  /*3510*/  FMUL.FTZ R4, R139, UR10 ;  /* 0x0000000a8b047c20 */ /* 0x000fc80008410000 */
[----:B------:R-:W-:Y:S01]  /*3520*/  FFMA.FTZ R143, R4, R15, R143 ;  /* 0x0000000f048f7223 */ /* 0x000fe2000001008f */
[----:B------:R-:W-:Y:S06]  /*3530*/  BRA `(.L_x_79571) ;  /* 0x0000000000347947 */ /* 0x000fec0003800000 */
.L_x_79570:
[----:B-1---5:R-:W-:Y:S01]  /*3540*/  FMUL.FTZ R4, R136, UR10 ;  /* 0x0000000a88047c20 */ /* 0x022fe20008410000 */
[----:B------:R-:W-:Y:S01]  /*3550*/  FMUL.FTZ R6, R137, UR10 ;  /* 0x0000000a89067c20 */ /* 0x000fe20008410000 */
[----:B------:R-:W-:Y:S01]  /*3560*/  FMUL.FTZ R5, R138, UR10 ;  /* 0x0000000a8a057c20 */ /* 0x000fe20008410000 */
[----:B------:R-:W-:Y:S01]  /*3570*/  ISETP.GT.AND P1, PT, R224, RZ, PT ;  /* 0x000000ffe000720c */ /* 0x000fe20003f24270 */
[----:B------:R-:W-:Y:S01]  /*3580*/  FMUL.FTZ R143, R4, R12 ;  /* 0x0000000c048f7220 */ /* 0x000fe20000410000 */
[----:B------:R-:W-:Y:S01]  /*3590*/  FMUL.FTZ R4, R139, UR10 ;  /* 0x0000000a8b047c20 */ /* 0x000fe20008410000 */
[----:B------:R-:W-:Y:S01]  /*35a0*/  FMUL.FTZ R6, R6, R13 ;  /* 0x0000000d06067220 */ /* 0x000fe20000410000 */
[----:B------:R-:W-:Y:S02]  /*35b0*/  FMUL.FTZ R5, R5, R14 ;  /* 0x0000000e05057220 */ /* 0x000fe40000410000 */
[----:B------:R-:W-:Y:S01]  /*35c0*/  FMUL.FTZ R4, R4, R15 ;  /* 0x0000000f04047220 */ /* 0x000fe20000410000 */
[----:B------:R-:W-:-:S02]  /*35d0*/  FSEL R144, R143, RZ, P1 ;  /* 0x000000ff8f907208 */ /* 0x000fc40000800000 */
[----:B------:R-:W-:Y:S02]  /*35e0*/  FSEL R145, R6, RZ, P1 ;  /* 0x000000ff06917208 */ /* 0x000fe40000800000 */
[----:B------:R-:W-:Y:S02]  /*35f0*/  FSEL R146, R5, RZ, P1 ;  /* 0x000000ff05927208 */ /* 0x000fe40000800000 */
[----:B------:R-:W-:-:S07]  /*3600*/  FSEL R143, R4, RZ, P1 ;  /* 0x000000ff048f7208 */ /* 0x000fce0000800000 */
.L_x_79571:
[----:B------:R-:W-:Y:S05]  /*3610*/  BSYNC.RECONVERGENT B1 ;  /* 0x0000000000017941 */ /* 0x000fea0003800200 */
.L_x_79569:
[----:B------:R-:W0:Y:S01]  /*3620*/  LDC.64 R4, c[0x0][0x3a8] ;  /* 0x0000ea00ff047b82 */ /* 0x000e220000000a00 */
[----:B------:R-:W-:Y:S02]  /*3630*/  MOV R147, R143 ;  /* 0x0000008f00937202 */ /* 0x000fe40000000f00 */
[----:B------:R-:W-:Y:S01]  /*3640*/  IADD3 R226, PT, PT, R226, 0x20, RZ ;  /* 0x00000020e2e27810 */ /* 0x000fe20007ffe0ff */
[C---:B0-----:R-:W-:Y:S01]  /*3650*/  IMAD.WIDE.U32 R4, R225.reuse, 0x10, R4 ;  /* 0x00000010e1047825 */ /* 0x041fe200078e0004 */
[----:B------:R-:W-:-:S04]  /*3660*/  IADD3 R225, PT, PT, R225, 0x20, RZ ;  /* 0x00000020e1e17810 */ /* 0x000fc80007ffe0ff */
[----:B------:R1:W-:Y:S03]  /*3670*/  STG.E.128 desc[UR6][R4.64], R144 ;  /* 0x0000009004007986 */ /* 0x0003e6000c101d06 */
.L_x_79566:
[----:B0---4-:R-:W-:Y:S05]  /*3680*/  BSYNC.RECONVERGENT B0 ;  /* 0x0000000000007941 */ /* 0x011fea0003800200 */
.L_x_79565:
[----:B------:R-:W-:Y:S01]  /*3690*/  ISETP.GE.U32.AND P1, PT, R0, 0x40, PT ;  /* 0x000000400000780c */ /* 0x000fe20003f26070 */
[----:B------:R-:W-:Y:S01]  /*36a0*/  BSSY.RECONVERGENT B0, `(.L_x_79572) ;  /* 0x0000036000007945 */ /* 0x000fe20003800200 */
[----:B------:R-:W-:-:S11]  /*36b0*/  LOP3.LUT R2, R2, 0xffdfffff, RZ, 0xc0, !PT ;  /* 0xffdfffff02027812 */ /* 0x000fd600078ec0ff */
[----:B------:R-:W-:Y:S01]  /*36c0*/  @P1 LOP3.LUT R2, R2, 0x200000, RZ, 0xfc, !PT ;  /* 0x0020000002021812 */ /* 0x000fe200078efcff */
[----:B------:R-:W-:Y:S06]  /*36d0*/  @!P1 BRA `(.L_x_79573) ;  /* 0x0000000000c89947 */ /* 0x000fec0003800000 */
[----:B------:R-:W-:-:S04]  /*36e0*/  ISETP.NE.U32.AND P1, PT, RZ, UR4, PT ;  /* 0x00000004ff007c0c */ /* 0x000fc8000bf25070 */
[----:B------:R-:W-:-:S13]  /*36f0*/  ISETP.NE.AND.EX P1, PT, RZ, UR5, PT, P1 ;  /* 0x00000005ff007c0c */ /* 0x000fda000bf25310 */
[----:B-1----:R-:W0:Y:S02]  /*3700*/  @P1 LDC.64 R4, c[0x0][0x3a0] ;  /* 0x0000e800ff041b82 */ /* 0x002e240000000a00 */
[----:B0-----:R-:W-:-:S06]  /*3710*/  @P1 IMAD.WIDE.U32 R4, R225, 0x10, R4 ;  /* 0x00000010e1041825 */ /* 0x001fcc00078e0004 */
[----:B------:R-:W2:Y:S02]  /*3720*/  @P1 LDG.E.128 R4, desc[UR6][R4.64] ;  /* 0x0000000604041981 */ /* 0x000ea4000c1e1d00 */
[----:B--2---:R-:W-:Y:S02]  /*3730*/  @P1 MOV R141, R5 ;  /* 0x00000005008d1202 */ /* 0x004fe40000000f00 */
[----:B------:R-:W-:Y:S02]  /*3740*/  @P1 MOV R140, R4 ;  /* 0x00000004008c1202 */ /* 0x000fe40000000f00 */
[----:B------:R-:W0:Y:S01]  /*3750*/  @P0 LDC.64 R4, c[0x0][0x390] ;  /* 0x0000e400ff040b82 */ /* 0x000e220000000a00 */
[----:B------:R-:W-:Y:S01]  /*3760*/  BSSY.RECONVERGENT B1, `(.L_x_79574) ;  /* 0x0000024000017945 */ /* 0x000fe20003800200 */
[----:B------:R-:W-:Y:S01]  /*3770*/  @P1 MOV R142, R6 ;  /* 0x00000006008e1202 */ /* 0x000fe20000000f00 */
[----:B0-----:R-:W-:-:S05]  /*3780*/  @P0 IMAD.WIDE.U32 R4, R226, 0x10, R4 ;  /* 0x00000010e2040825 */ /* 0x001fca00078e0004 */
[----:B------:R0:W5:Y:S01]  /*3790*/  @P0 LDG.E.128 R136, desc[UR6][R4.64] ;  /* 0x0000000604880981 */ /* 0x000162000c1e1d00 */
[----:B------:R-:W-:Y:S05]  /*37a0*/  @!P1 BRA `(.L_x_79575) ;  /* 0x0000000000489947 */ /* 0x000fea0003800000 */
[----:B------:R-:W-:Y:S02]  /*37b0*/  ISETP.GT.AND P1, PT, R224, RZ, PT ;  /* 0x000000ffe000720c */ /* 0x000fe40003f24270 */
[----:B------:R-:W-:Y:S02]  /*37c0*/  MOV R148, R140 ;  /* 0x0000008c00947202 */ /* 0x000fe40000000f00 */
[----:B------:R-:W-:Y:S02]  /*37d0*/  MOV R149, R141 ;  /* 0x0000008d00957202 */ /* 0x000fe40000000f00 */
[----:B------:R-:W-:Y:S02]  /*37e0*/  MOV R150, R142 ;  /* 0x0000008e00967202 */ /* 0x000fe40000000f00 */
[----:B------:R-:W-:-:S05]  /*37f0*/  MOV R151, R7 ;  /* 0x0000000700977202 */ /* 0x000fca0000000f00 */
[----:B0-----:R-:W0:Y:S02]  /*3800*/  @P1 LDC R4, c[0x0][0x40c] ;  /* 0x00010300ff041b82 */ /* 0x001e240000000800 */
[----:B0----5:R-:W-:-:S04]  /*3810*/  @P1 FMUL.FTZ R4, R136, R4 ;  /* 0x0000000488041220 */ /* 0x021fc80000410000 */
[----:B------:R-:W-:Y:S02]  /*3820*/  @P1 FFMA.FTZ R148, R4, R20, R140 ;  /* 0x0000001404941223 */ /* 0x000fe4000001008c */
[----:B------:R-:W0:Y:S02]  /*3830*/  @P1 LDC R4, c[0x0][0x40c] ;  /* 0x00010300ff041b82 */ /* 0x000e240000000800 */
[----:B0-----:R-:W-:-:S04]  /*3840*/  @P1 FMUL.FTZ R4, R137, R4 ;  /* 0x0000000489041220 */ /* 0x001fc80000410000 */
[----:B------:R-:W-:Y:S02]  /*3850*/  @P1 FFMA.FTZ R149, R4, R21, R141 ;  /* 0x0000001504951223 */ /* 0x000fe4000001008d */
[----:B------:R-:W0:Y:S02]  /*3860*/  @P1 LDC R4, c[0x0][0x40c] ;  /* 0x00010300ff041b82 */ /* 0x000e240000000800 */
[----:B0-----:R-:W-:-:S04]  /*3870*/  @P1 FMUL.FTZ R4, R138, R4 ;  /* 0x000000048a041220 */ /* 0x001fc80000410000 */
[----:B------:R-:W-:Y:S01]  /*3880*/  @P1 FFMA.FTZ R150, R4, R22, R142 ;  /* 0x0000001604961223 */ /* 0x000fe2000001008e */
[----:B------:R-:W-:Y:S06]  /*3890*/  @!P1 BRA `(.L_x_79576) ;  /* 0x0000000000409947 */ /* 0x000fec0003800000 */
[----:B------:R-:W-:-:S04]  /*38a0*/  FMUL.FTZ R4, R139, UR10 ;  /* 0x0000000a8b047c20 */ /* 0x000fc80008410000 */
[----:B------:R-:W-:Y:S01]  /*38b0*/  FFMA.FTZ R151, R4, R23, R7 ;  /* 0x0000001704977223 */ /* 0x000fe20000010007 */
[----:B------:R-:W-:Y:S06]  /*38c0*/  BRA `(.L_x_79576) ;  /* 0x0000000000347947 */ /* 0x000fec0003800000 */
.L_x_79575:
[----:B0----5:R-:W-:Y:S01]  /*38d0*/  FMUL.FTZ R4, R136, UR10 ;  /* 0x0000000a88047c20 */ /* 0x021fe20008410000 */
        /* <DEDUP_REMOVED lines=12> */
.L_x_79576:
[----:B------:R-:W-:Y:S05]  /*39a0*/  BSYNC.RECONVERGENT B1 ;  /* 0x0000000000017941 */ /* 0x000fea0003800200 */
.L_x_79574:
[----:B------:R-:W0:Y:S01]  /*39b0*/  LDC.64 R4, c[0x0][0x3a8] ;  /* 0x0000ea00ff047b82 */ /* 0x000e220000000a00 */
[----:B------:R-:W-:Y:S01]  /*39c0*/  IADD3 R226, PT, PT, R226, 0x20, RZ ;  /* 0x00000020e2e27810 */ /* 0x000fe20007ffe0ff */
[C---:B0-----:R-:W-:Y:S01]  /*39d0*/  IMAD.WIDE.U32 R4, R225.reuse, 0x10, R4 ;  /* 0x00000010e1047825 */ /* 0x041fe200078e0004 */
[----:B------:R-:W-:-:S04]  /*39e0*/  IADD3 R225, PT, PT, R225, 0x20, RZ ;  /* 0x00000020e1e17810 */ /* 0x000fc80007ffe0ff */
[----:B------:R0:W-:Y:S03]  /*39f0*/  STG.E.128 desc[UR6][R4.64], R148 ;  /* 0x0000009404007986 */ /* 0x0001e6000c101d06 */
.L_x_79573:
[----:B------:R-:W-:Y:S05]  /*3a00*/  BSYNC.RECONVERGENT B0 ;  /* 0x0000000000007941 */ /* 0x000fea0003800200 */
.L_x_79572:
        /* <DEDUP_REMOVED lines=9> */
[----:B------:R0:W2:Y:S02]  /*3aa0*/  @P1 LDG.E.128 R152, desc[UR6][R4.64] ;  /* 0x0000000604981981 */ /* 0x0000a4000c1e1d00 */
[----:B0-----:R-:W0:Y:S02]  /*3ab0*/  @P0 LDC.64 R4, c[0x0][0x390] ;  /* 0x0000e400ff040b82 */ /* 0x001e240000000a00 */
[----:B0-----:R-:W-:-:S05]  /*3ac0*/  @P0 IMAD.WIDE.U32 R4, R226, 0x10, R4 ;  /* 0x00000010e2040825 */ /* 0x001fca00078e0004 */
[----:B------:R0:W5:Y:S01]  /*3ad0*/  @P0 LDG.E.128 R136, desc[UR6][R4.64] ;  /* 0x0000000604880981 */ /* 0x000162000c1e1d00 */
[----:B------:R-:W-:Y:S01]  /*3ae0*/  BSSY.RECONVERGENT B1, `(.L_x_79579) ;  /* 0x0000025000017945 */ /* 0x000fe20003800200 */
[----:B--2---:R-:W-:Y:S02]  /*3af0*/  @P1 MOV R7, R155 ;  /* 0x0000009b00071202 */ /* 0x004fe40000000f00 */
[----:B------:R-:W-:Y:S02]  /*3b00*/  @P1 MOV R142, R154 ;  /* 0x0000009a008e1202 */ /* 0x000fe40000000f00 */
[----:B------:R-:W-:Y:S02]  /*3b10*/  @P1 MOV R141, R153 ;  /* 0x00000099008d1202 */ /* 0x000fe40000000f00 */
[----:B------:R-:W-:Y:S01]  /*3b20*/  @P1 MOV R140, R152 ;  /* 0x00000098008c1202 */ /* 0x000fe20000000f00 */
[----:B0-----:R-:W-:Y:S06]  /*3b30*/  @!P1 BRA `(.L_x_79580) ;  /* 0x0000000000489947 */ /* 0x001fec0003800000 */
[----:B------:R-:W-:Y:S02]  /*3b40*/  ISETP.GT.AND P1, PT, R224, RZ, PT ;  /* 0x000000ffe000720c */ /* 0x000fe40003f24270 */
[----:B------:R-:W-:Y:S02]  /*3b50*/  MOV R152, R140 ;  /* 0x0000008c00987202 */ /* 0x000fe40000000f00 */
[----:B------:R-:W-:Y:S02]  /*3b60*/  MOV R153, R141 ;  /* 0x0000008d00997202 */ /* 0x000fe40000000f00 */
[----:B------:R-:W-:Y:S02]  /*3b70*/  MOV R154, R142 ;  /* 0x0000008e009a7202 */ /* 0x000fe40000000f00 */
[----:B------:R-:W-:-:S05]  /*3b80*/  MOV R155, R7 ;  /* 0x00000007009b7202 */ /* 0x000fca0000000f00 */
[----:B------:R-:W0:Y:S02]  /*3b90*/  @P1 LDC R4, c[0x0][0x40c] ;  /* 0x00010300ff041b82 */ /* 0x000e240000000800 */
        /* <DEDUP_REMOVED lines=12> */
.L_x_79580:
[----:B-----5:R-:W-:Y:S01]  /*3c60*/  FMUL.FTZ R4, R136, UR10 ;  /* 0x0000000a88047c20 */ /* 0x020fe20008410000 */
        /* <DEDUP_REMOVED lines=12> */
.L_x_79581:
[----:B------:R-:W-:Y:S05]  /*3d30*/  BSYNC.RECONVERGENT B1 ;  /* 0x0000000000017941 */ /* 0x000fea0003800200 */
.L_x_79579:
[----:B------:R-:W0:Y:S01]  /*3d40*/  LDC.64 R4, c[0x0][0x3a8] ;  /* 0x0000ea00ff047b82 */ /* 0x000e220000000a00 */
[----:B------:R-:W-:Y:S01]  /*3d50*/  IADD3 R226, PT, PT, R226, 0x20, RZ ;  /* 0x00000020e2e27810 */ /* 0x000fe20007ffe0ff */
[C---:B0-----:R-:W-:Y:S01]  /*3d60*/  IMAD.WIDE.U32 R4, R225.reuse, 0x10, R4 ;  /* 0x00000010e1047825 */ /* 0x041fe200078e0004 */
[----:B------:R-:W-:-:S04]  /*3d70*/  IADD3 R225, PT, PT, R225, 0x20, RZ ;  /* 0x00000020e1e17810 */ /* 0x000fc80007ffe0ff */
[----:B------:R2:W-:Y:S03]  /*3d80*/  STG.E.128 desc[UR6][R4.64], R152 ;  /* 0x0000009804007986 */ /* 0x0005e6000c101d06 */
.L_x_79578:
[----:B------:R-:W-:Y:S05]  /*3d90*/  BSYNC.RECONVERGENT B0 ;  /* 0x0000000000007941 */ /* 0x000fea0003800200 */
.L_x_79577:
        /* <DEDUP_REMOVED lines=37> */
.L_x_79585:
        /* <DEDUP_REMOVED lines=13> */
.L_x_79586:
[----:B------:R-:W-:Y:S05]  /*40c0*/  BSYNC.RECONVERGENT B1 ;  /* 0x0000000000017941 */ /* 0x000fea0003800200 */
.L_x_79584:
[----:B------:R-:W0:Y:S01]  /*40d0*/  LDC.64 R4, c[0x0][0x3a8] ;  /* 0x0000ea00ff047b82 */ /* 0x000e220000000a00 */
[----:B------:R-:W-:Y:S01]  /*40e0*/  IADD3 R226, PT, PT, R226, 0x20, RZ ;  /* 0x00000020e2e27810 */ /* 0x000fe20007ffe0ff */
[C---:B0-----:R-:W-:Y:S01]  /*40f0*/  IMAD.WIDE.U32 R4, R225.reuse, 0x10, R4 ;  /* 0x00000010e1047825 */ /* 0x041fe200078e0004 */
[----:B------:R-:W-:-:S04]  /*4100*/  IADD3 R225, PT, PT, R225, 0x20, RZ ;  /* 0x00000020e1e17810 */ /* 0x000fc80007ffe0ff */
[----:B------:R3:W-:Y:S03]  /*4110*/  STG.E.128 desc[UR6][R4.64], R156 ;  /* 0x0000009c04007986 */ /* 0x0007e6000c101d06 */
.L_x_79583:
[----:B------:R-:W-:Y:S05]  /*4120*/  BSYNC.RECONVERGENT B0 ;  /* 0x0000000000007941 */ /* 0x000fea0003800200 */
.L_x_79582:
        /* <DEDUP_REMOVED lines=37> */
.L_x_79590:
        /* <DEDUP_REMOVED lines=13> */
.L_x_79591:
[----:B------:R-:W-:Y:S05]  /*4450*/  BSYNC.RECONVERGENT B1 ;  /* 0x0000000000017941 */ /* 0x000fea0003800200 */
.L_x_79589:
[----:B------:R-:W0:Y:S01]  /*4460*/  LDC.64 R4, c[0x0][0x3a8] ;  /* 0x0000ea00ff047b82 */ /* 0x000e220000000a00 */
[----:B------:R-:W-:Y:S01]  /*4470*/  IADD3 R226, PT, PT, R226, 0x20, RZ ;  /* 0x00000020e2e27810 */ /* 0x000fe20007ffe0ff */
[C---:B0-----:R-:W-:Y:S01]  /*4480*/  IMAD.WIDE.U32 R4, R225.reuse, 0x10, R4 ;  /* 0x00000010e1047825 */ /* 0x041fe200078e0004 */
[----:B------:R-:W-:-:S04]  /*4490*/  IADD3 R225, PT, PT, R225, 0x20, RZ ;  /* 0x00000020e1e17810 */ /* 0x000fc80007ffe0ff */
[----:B------:R4:W-:Y:S03]  /*44a0*/  STG.E.128 desc[UR6][R4.64], R160 ;  /* 0x000000a004007986 */ /* 0x0009e6000c101d06 */
.L_x_79588:
[----:B------:R-:W-:Y:S05]  /*44b0*/  BSYNC.RECONVERGENT B0 ;  /* 0x0000000000007941 */ /* 0x000fea0003800200 */
.L_x_79587:
        /* <DEDUP_REMOVED lines=37> */
.L_x_79595:
        /* <DEDUP_REMOVED lines=13> */
.L_x_79596:
[----:B------:R-:W-:Y:S05]  /*47e0*/  BSYNC.RECONVERGENT B1 ;  /* 0x0000000000017941 */ /* 0x000fea0003800200 */
.L_x_79594:
[----:B------:R-:W0:Y:S01]  /*47f0*/  LDC.64 R4, c[0x0][0x3a8] ;  /* 0x0000ea00ff047b82 */ /* 0x000e220000000a00 */
[----:B------:R-:W-:Y:S01]  /*4800*/  IADD3 R226, PT, PT, R226, 0x20, RZ ;  /* 0x00000020e2e27810 */ /* 0x000fe20007ffe0ff */
[C---:B0-----:R-:W-:Y:S01]  /*4810*/  IMAD.WIDE.U32 R4, R225.reuse, 0x10, R4 ;  /* 0x00000010e1047825 */ /* 0x041fe200078e0004 */
[----:B------:R-:W-:-:S04]  /*4820*/  IADD3 R225, PT, PT, R225, 0x20, RZ ;  /* 0x00000020e1e17810 */ /* 0x000fc80007ffe0ff */
[----:B------:R0:W-:Y:S03]  /*4830*/  STG.E.128 desc[UR6][R4.64], R164 ;  /* 0x000000a404007986 */ /* 0x0001e6000c101d06 */
.L_x_79593:
[----:B------:R-:W-:Y:S05]  /*4840*/  BSYNC.RECONVERGENT B0 ;  /* 0x0000000000007941 */ /* 0x000fea0003800200 */
.L_x_79592:
        /* <DEDUP_REMOVED lines=37> */
.L_x_79600:
        /* <DEDUP_REMOVED lines=13> */
.L_x_79601:
[----:B------:R-:W-:Y:S05]  /*4b70*/  BSYNC.RECONVERGENT B1 ;  /* 0x0000000000017941 */ /* 0x000fea0003800200 */
.L_x_79599:
[----:B------:R-:W0:Y:S01]  /*4b80*/  LDC.64 R4, c[0x0][0x3a8] ;  /* 0x0000ea00ff047b82 */ /* 0x000e220000000a00 */
[----:B------:R-:W-:Y:S01]  /*4b90*/  IADD3 R226, PT, PT, R226, 0x20, RZ ;  /* 0x00000020e2e27810 */ /* 0x000fe20007ffe0ff */
[C---:B0-----:R-:W-:Y:S01]  /*4ba0*/  IMAD.WIDE.U32 R4, R225.reuse, 0x10, R4 ;  /* 0x00000010e1047825 */ /* 0x041fe200078e0004 */
[----:B------:R-:W-:-:S04]  /*4bb0*/  IADD3 R225, PT, PT, R225, 0x20, RZ ;  /* 0x00000020e1e17810 */ /* 0x000fc80007ffe0ff */
[----:B------:R0:W-:Y:S03]  /*4bc0*/  STG.E.128 desc[UR6][R4.64], R168 ;  /* 0x000000a804007986 */ /* 0x0001e6000c101d06 */
.L_x_79598:
[----:B------:R-:W-:Y:S05]  /*4bd0*/  BSYNC.RECONVERGENT B0 ;  /* 0x0000000000007941 */ /* 0x000fea0003800200 */
.L_x_79597:
        /* <DEDUP_REMOVED lines=37> */
.L_x_79605:
        /* <DEDUP_REMOVED lines=13> */
.L_x_79606:
[----:B------:R-:W-:Y:S05]  /*4f00*/  BSYNC.RECONVERGENT B1 ;  /* 0x0000000000017941 */ /* 0x000fea0003800200 */
.L_x_79604:
[----:B------:R-:W0:Y:S01]  /*4f10*/  LDC.64 R4, c[0x0][0x3a8] ;  /* 0x0000ea00ff047b82 */ /* 0x000e220000000a00 */
[----:B------:R-:W-:Y:S01]  /*4f20*/  IADD3 R226, PT, PT, R226, 0x20, RZ ;  /* 0x00000020e2e27810 */ /* 0x000fe20007ffe0ff */
[C---:B0-----:R-:W-:Y:S01]  /*4f30*/  IMAD.WIDE.U32 R4, R225.reuse, 0x10, R4 ;  /* 0x00000010e1047825 */ /* 0x041fe200078e0004 */
[----:B------:R-:W-:-:S04]  /*4f40*/  IADD3 R225, PT, PT, R225, 0x20, RZ ;  /* 0x00000020e1e17810 */ /* 0x000fc80007ffe0ff */
[----:B------:R0:W-:Y:S03]  /*4f50*/  STG.E.128 desc[UR6][R4.64], R172 ;  /* 0x000000ac04007986 */ /* 0x0001e6000c101d06 */
.L_x_79603:
[----:B------:R-:W-:Y:S05]  /*4f60*/  BSYNC.RECONVERGENT B0 ;  /* 0x0000000000007941 */ /* 0x000fea0003800200 */
.L_x_79602:
        /* <DEDUP_REMOVED lines=37> */
.L_x_79610:
        /* <DEDUP_REMOVED lines=13> */
.L_x_79611:
[----:B------:R-:W-:Y:S05]  /*5290*/  BSYNC.RECONVERGENT B1 ;  /* 0x0000000000017941 */ /* 0x000fea0003800200 */
.L_x_79609:
[----:B------:R-:W0:Y:S01]  /*52a0*/  LDC.64 R4, c[0x0][0x3a8] ;  /* 0x0000ea00ff047b82 */ /* 0x000e220000000a00 */
[----:B------:R-:W-:Y:S01]  /*52b0*/  IADD3 R226, PT, PT, R226, 0x20, RZ ;  /* 0x00000020e2e27810 */ /* 0x000fe20007ffe0ff */
[C---:B0-----:R-:W-:Y:S01]  /*52c0*/  IMAD.WIDE.U32 R4, R225.reuse, 0x10, R4 ;  /* 0x00000010e1047825 */ /* 0x041fe200078e0004 */
[----:B------:R-:W-:-:S04]  /*52d0*/  IADD3 R225, PT, PT, R225, 0x20, RZ ;  /* 0x00000020e1e17810 */ /* 0x000fc80007ffe0ff */
[----:B------:R0:W-:Y:S03]  /*52e0*/  STG.E.128 desc[UR6][R4.64], R176 ;  /* 0x000000b004007986 */ /* 0x0001e6000c101d06 */
.L_x_79608:
[----:B------:R-:W-:Y:S05]  /*52f0*/  BSYNC.RECONVERGENT B0 ;  /* 0x0000000000007941 */ /* 0x000fea0003800200 */
.L_x_79607:
        /* <DEDUP_REMOVED lines=37> */
.L_x_79615:
        /* <DEDUP_REMOVED lines=13> */
.L_x_79616:
[----:B------:R-:W-:Y:S05]  /*5620*/  BSYNC.RECONVERGENT B1 ;  /* 0x0000000000017941 */ /* 0x000fea0003800200 */
.L_x_79614:
[----:B------:R-:W0:Y:S01]  /*5630*/  LDC.64 R4, c[0x0][0x3a8] ;  /* 0x0000ea00ff047b82 */ /* 0x000e220000000a00 */
[----:B------:R-:W-:Y:S01]  /*5640*/  IADD3 R226, PT, PT, R226, 0x20, RZ ;  /* 0x00000020e2e27810 */ /* 0x000fe20007ffe0ff */
[C---:B0-----:R-:W-:Y:S01]  /*5650*/  IMAD.WIDE.U32 R4, R225.reuse, 0x10, R4 ;  /* 0x00000010e1047825 */ /* 0x041fe200078e0004 */
[----:B------:R-:W-:-:S04]  /*5660*/  IADD3 R225, PT, PT, R225, 0x20, RZ ;  /* 0x00000020e1e17810 */ /* 0x000fc80007ffe0ff */
[----:B------:R0:W-:Y:S03]  /*5670*/  STG.E.128 desc[UR6][R4.64], R180 ;  /* 0x000000b404007986 */ /* 0x0001e6000c101d06 */
.L_x_79613:
[----:B------:R-:W-:Y:S05]  /*5680*/  BSYNC.RECONVERGENT B0 ;  /* 0x0000000000007941 */ /* 0x000fea0003800200 */
.L_x_79612:
        /* <DEDUP_REMOVED lines=37> */
.L_x_79620:
        /* <DEDUP_REMOVED lines=13> */
.L_x_79621:
[----:B------:R-:W-:Y:S05]  /*59b0*/  BSYNC.RECONVERGENT B1 ;  /* 0x0000000000017941 */ /* 0x000fea0003800200 */
.L_x_79619:
[----:B------:R-:W0:Y:S01]  /*59c0*/  LDC.64 R4, c[0x0][0x3a8] ;  /* 0x0000ea00ff047b82 */ /* 0x000e220000000a00 */
[----:B------:R-:W-:Y:S01]  /*59d0*/  IADD3 R226, PT, PT, R226, 0x20, RZ ;  /* 0x00000020e2e27810 */ /* 0x000fe20007ffe0ff */
[C---:B0-----:R-:W-:Y:S01]  /*59e0*/  IMAD.WIDE.U32 R4, R225.reuse, 0x10, R4 ;  /* 0x00000010e1047825 */ /* 0x041fe200078e0004 */
[----:B------:R-:W-:-:S04]  /*59f0*/  IADD3 R225, PT, PT, R225, 0x20, RZ ;  /* 0x00000020e1e17810 */ /* 0x000fc80007ffe0ff */
[----:B------:R0:W-:Y:S03]  /*5a00*/  STG.E.128 desc[UR6][R4.64], R184 ;  /* 0x000000b804007986 */ /* 0x0001e6000c101d06 */
.L_x_79618:
[----:B------:R-:W-:Y:S05]  /*5a10*/  BSYNC.RECONVERGENT B0 ;  /* 0x0000000000007941 */ /* 0x000fea0003800200 */
.L_x_79617:
        /* <DEDUP_REMOVED lines=37> */
.L_x_79625:
        /* <DEDUP_REMOVED lines=13> */
.L_x_79626:
[----:B------:R-:W-:Y:S05]  /*5d40*/  BSYNC.RECONVERGENT B1 ;  /* 0x0000000000017941 */ /* 0x000fea0003800200 */
.L_x_79624:
[----:B------:R-:W0:Y:S01]  /*5d50*/  LDC.64 R4, c[0x0][0x3a8] ;  /* 0x0000ea00ff047b82 */ /* 0x000e220000000a00 */
[----:B------:R-:W-:Y:S01]  /*5d60*/  IADD3 R226, PT, PT, R226, 0x20, RZ ;  /* 0x00000020e2e27810 */ /* 0x000fe20007ffe0ff */
[C---:B0-----:R-:W-:Y:S01]  /*5d70*/  IMAD.WIDE.U32 R4, R225.reuse, 0x10, R4 ;  /* 0x00000010e1047825 */ /* 0x041fe200078e0004 */
[----:B------:R-:W-:-:S04]  /*5d80*/  IADD3 R225, PT, PT, R225, 0x20, RZ ;  /* 0x00000020e1e17810 */ /* 0x000fc80007ffe0ff */
[----:B------:R0:W-:Y:S03]  /*5d90*/  STG.E.128 desc[UR6][R4.64], R188 ;  /* 0x000000bc04007986 */ /* 0x0001e6000c101d06 */
.L_x_79623:
[----:B------:R-:W-:Y:S05]  /*5da0*/  BSYNC.RECONVERGENT B0 ;  /* 0x0000000000007941 */ /* 0x000fea0003800200 */
.L_x_79622:
        /* <DEDUP_REMOVED lines=37> */
.L_x_79630:
        /* <DEDUP_REMOVED lines=13> */
.L_x_79631:
[----:B------:R-:W-:Y:S05]  /*60d0*/  BSYNC.RECONVERGENT B1 ;  /* 0x0000000000017941 */ /* 0x000fea0003800200 */
.L_x_79629:
[----:B------:R-:W0:Y:S01]  /*60e0*/  LDC.64 R4, c[0x0][0x3a8] ;  /* 0x0000ea00ff047b82 */ /* 0x000e220000000a00 */
[----:B------:R-:W-:Y:S01]  /*60f0*/  IADD3 R226, PT, PT, R226, 0x20, RZ ;  /* 0x00000020e2e27810 */ /* 0x000fe20007ffe0ff */
[C---:B0-----:R-:W-:Y:S01]  /*6100*/  IMAD.WIDE.U32 R4, R225.reuse, 0x10, R4 ;  /* 0x00000010e1047825 */ /* 0x041fe200078e0004 */
[----:B------:R-:W-:-:S04]  /*6110*/  IADD3 R225, PT, PT, R225, 0x20, RZ ;  /* 0x00000020e1e17810 */ /* 0x000fc80007ffe0ff */
[----:B------:R0:W-:Y:S03]  /*6120*/  STG.E.128 desc[UR6][R4.64], R192 ;  /* 0x000000c004007986 */ /* 0x0001e6000c101d06 */
.L_x_79628:
[----:B------:R-:W-:Y:S05]  /*6130*/  BSYNC.RECONVERGENT B0 ;  /* 0x0000000000007941 */ /* 0x000fea0003800200 */
.L_x_79627:
        /* <DEDUP_REMOVED lines=37> */
.L_x_79635:
        /* <DEDUP_REMOVED lines=13> */
.L_x_79636:
[----:B------:R-:W-:Y:S05]  /*6460*/  BSYNC.RECONVERGENT B1 ;  /* 0x0000000000017941 */ /* 0x000fea0003800200 */
.L_x_79634:
[----:B------:R-:W0:Y:S01]  /*6470*/  LDC.64 R4, c[0x0][0x3a8] ;  /* 0x0000ea00ff047b82 */ /* 0x000e220000000a00 */
[----:B------:R-:W-:Y:S01]  /*6480*/  IADD3 R226, PT, PT, R226, 0x20, RZ ;  /* 0x00000020e2e27810 */ /* 0x000fe20007ffe0ff */
[C---:B0-----:R-:W-:Y:S01]  /*6490*/  IMAD.WIDE.U32 R4, R225.reuse, 0x10, R4 ;  /* 0x00000010e1047825 */ /* 0x041fe200078e0004 */
[----:B------:R-:W-:-:S04]  /*64a0*/  IADD3 R225, PT, PT, R225, 0x20, RZ ;  /* 0x00000020e1e17810 */ /* 0x000fc80007ffe0ff */
[----:B------:R0:W-:Y:S03]  /*64b0*/  STG.E.128 desc[UR6][R4.64], R196 ;  /* 0x000000c404007986 */ /* 0x0001e6000c101d06 */
.L_x_79633:
[----:B------:R-:W-:Y:S05]  /*64c0*/  BSYNC.RECONVERGENT B0 ;  /* 0x0000000000007941 */ /* 0x000fea0003800200 */
.L_x_79632:
        /* <DEDUP_REMOVED lines=37> */
.L_x_79640:
        /* <DEDUP_REMOVED lines=13> */
.L_x_79641:
[----:B------:R-:W-:Y:S05]  /*67f0*/  BSYNC.RECONVERGENT B1 ;  /* 0x0000000000017941 */ /* 0x000fea0003800200 */
.L_x_79639:
[----:B------:R-:W0:Y:S01]  /*6800*/  LDC.64 R4, c[0x0][0x3a8] ;  /* 0x0000ea00ff047b82 */ /* 0x000e220000000a00 */
[----:B------:R-:W-:Y:S01]  /*6810*/  IADD3 R226, PT, PT, R226, 0x20, RZ ;  /* 0x00000020e2e27810 */ /* 0x000fe20007ffe0ff */
[C---:B0-----:R-:W-:Y:S01]  /*6820*/  IMAD.WIDE.U32 R4, R225.reuse, 0x10, R4 ;  /* 0x00000010e1047825 */ /* 0x041fe200078e0004 */
[----:B------:R-:W-:-:S04]  /*6830*/  IADD3 R225, PT, PT, R225, 0x20, RZ ;  /* 0x00000020e1e17810 */ /* 0x000fc80007ffe0ff */
[----:B------:R0:W-:Y:S03]  /*6840*/  STG.E.128 desc[UR6][R4.64], R200 ;  /* 0x000000c804007986 */ /* 0x0001e6000c101d06 */
.L_x_79638:
[----:B------:R-:W-:Y:S05]  /*6850*/  BSYNC.RECONVERGENT B0 ;  /* 0x0000000000007941 */ /* 0x000fea0003800200 */
.L_x_79637:
        /* <DEDUP_REMOVED lines=37> */
.L_x_79645:
        /* <DEDUP_REMOVED lines=13> */
.L_x_79646:
[----:B------:R-:W-:Y:S05]  /*6b80*/  BSYNC.RECONVERGENT B1 ;  /* 0x0000000000017941 */ /* 0x000fea0003800200 */
.L_x_79644:
[----:B------:R-:W0:Y:S01]  /*6b90*/  LDC.64 R4, c[0x0][0x3a8] ;  /* 0x0000ea00ff047b82 */ /* 0x000e220000000a00 */
[----:B------:R-:W-:Y:S01]  /*6ba0*/  IADD3 R226, PT, PT, R226, 0x20, RZ ;  /* 0x00000020e2e27810 */ /* 0x000fe20007ffe0ff */
[C---:B0-----:R-:W-:Y:S01]  /*6bb0*/  IMAD.WIDE.U32 R4, R225.reuse, 0x10, R4 ;  /* 0x00000010e1047825 */ /* 0x041fe200078e0004 */
[----:B------:R-:W-:-:S04]  /*6bc0*/  IADD3 R225, PT, PT, R225, 0x20, RZ ;  /* 0x00000020e1e17810 */ /* 0x000fc80007ffe0ff */
[----:B------:R0:W-:Y:S03]  /*6bd0*/  STG.E.128 desc[UR6][R4.64], R204 ;  /* 0x000000cc04007986 */ /* 0x0001e6000c101d06 */
.L_x_79643:
[----:B------:R-:W-:Y:S05]  /*6be0*/  BSYNC.RECONVERGENT B0 ;  /* 0x0000000000007941 */ /* 0x000fea0003800200 */
.L_x_79642:
        /* <DEDUP_REMOVED lines=37> */
.L_x_79650:
        /* <DEDUP_REMOVED lines=13> */
.L_x_79651:
[----:B------:R-:W-:Y:S05]  /*6f10*/  BSYNC.RECONVERGENT B1 ;  /* 0x0000000000017941 */ /* 0x000fea0003800200 */
.L_x_79649:
[----:B------:R-:W0:Y:S01]  /*6f20*/  LDC.64 R4, c[0x0][0x3a8] ;  /* 0x0000ea00ff047b82 */ /* 0x000e220000000a00 */
[----:B------:R-:W-:Y:S01]  /*6f30*/  IADD3 R226, PT, PT, R226, 0x20, RZ ;  /* 0x00000020e2e27810 */ /* 0x000fe20007ffe0ff */
[C---:B0-----:R-:W-:Y:S01]  /*6f40*/  IMAD.WIDE.U32 R4, R225.reuse, 0x10, R4 ;  /* 0x00000010e1047825 */ /* 0x041fe200078e0004 */
[----:B------:R-:W-:-:S04]  /*6f50*/  IADD3 R225, PT, PT, R225, 0x20, RZ ;  /* 0x00000020e1e17810 */ /* 0x000fc80007ffe0ff */
[----:B------:R0:W-:Y:S03]  /*6f60*/  STG.E.128 desc[UR6][R4.64], R208 ;  /* 0x000000d004007986 */ /* 0x0001e6000c101d06 */
.L_x_79648:
[----:B------:R-:W-:Y:S05]  /*6f70*/  BSYNC.RECONVERGENT B0 ;  /* 0x0000000000007941 */ /* 0x000fea0003800200 */
.L_x_79647:
        /* <DEDUP_REMOVED lines=37> */
.L_x_79655:
        /* <DEDUP_REMOVED lines=13> */
.L_x_79656:
[----:B------:R-:W-:Y:S05]  /*72a0*/  BSYNC.RECONVERGENT B1 ;  /* 0x0000000000017941 */ /* 0x000fea0003800200 */
.L_x_79654:
[----:B------:R-:W0:Y:S01]  /*72b0*/  LDC.64 R4, c[0x0][0x3a8] ;  /* 0x0000ea00ff047b82 */ /* 0x000e220000000a00 */
[----:B------:R-:W-:Y:S01]  /*72c0*/  IADD3 R226, PT, PT, R226, 0x20, RZ ;  /* 0x00000020e2e27810 */ /* 0x000fe20007ffe0ff */
[C---:B0-----:R-:W-:Y:S01]  /*72d0*/  IMAD.WIDE.U32 R4, R225.reuse, 0x10, R4 ;  /* 0x00000010e1047825 */ /* 0x041fe200078e0004 */
[----:B------:R-:W-:-:S04]  /*72e0*/  IADD3 R225, PT, PT, R225, 0x20, RZ ;  /* 0x00000020e1e17810 */ /* 0x000fc80007ffe0ff */
[----:B------:R0:W-:Y:S03]  /*72f0*/  STG.E.128 desc[UR6][R4.64], R212 ;  /* 0x000000d404007986 */ /* 0x0001e6000c101d06 */
.L_x_79653:
[----:B------:R-:W-:Y:S05]  /*7300*/  BSYNC.RECONVERGENT B0 ;  /* 0x0000000000007941 */ /* 0x000fea0003800200 */
.L_x_79652:
        /* <DEDUP_REMOVED lines=37> */
.L_x_79660:
        /* <DEDUP_REMOVED lines=13> */
.L_x_79661:
[----:B------:R-:W-:Y:S05]  /*7630*/  BSYNC.RECONVERGENT B1 ;  /* 0x0000000000017941 */ /* 0x000fea0003800200 */
.L_x_79659:
[----:B------:R-:W0:Y:S01]  /*7640*/  LDC.64 R4, c[0x0][0x3a8] ;  /* 0x0000ea00ff047b82 */ /* 0x000e220000000a00 */
[----:B------:R-:W-:Y:S01]  /*7650*/  IADD3 R226, PT, PT, R226, 0x20, RZ ;  /* 0x00000020e2e27810 */ /* 0x000fe20007ffe0ff */
[C---:B0-----:R-:W-:Y:S01]  /*7660*/  IMAD.WIDE.U32 R4, R225.reuse, 0x10, R4 ;  /* 0x00000010e1047825 */ /* 0x041fe200078e0004 */
[----:B------:R-:W-:-:S04]  /*7670*/  IADD3 R225, PT, PT, R225, 0x20, RZ ;  /* 0x00000020e1e17810 */ /* 0x000fc80007ffe0ff */
[----:B------:R0:W-:Y:S03]  /*7680*/  STG.E.128 desc[UR6][R4.64], R216 ;  /* 0x000000d804007986 */ /* 0x0001e6000c101d06 */
.L_x_79658:
[----:B------:R-:W-:Y:S05]  /*7690*/  BSYNC.RECONVERGENT B0 ;  /* 0x0000000000007941 */ /* 0x000fea0003800200 */
.L_x_79657:
[----:B------:R-:W-:Y:S01]  /*76a0*/  ISETP.GE.U32.AND P1, PT, R0, 0x280, PT ;  /* 0x000002800000780c */ /* 0x000fe20003f26070 */
[----:B------:R-:W-:Y:S01]  /*76b0*/  BSSY.RECONVERGENT B0, `(.L_x_79662) ;  /* 0x0000035000007945 */ /* 0x000fe20003800200 */
[----:B------:R-:W-:-:S11]  /*76c0*/  LOP3.LUT R2, R2, 0xffffbfff, RZ, 0xc0, !PT ;  /* 0xffffbfff02027812 */ /* 0x000fd600078ec0ff */
[----:B------:R-:W-:Y:S01]  /*76d0*/  @P1 LOP3.LUT R2, R2, 0x4000, RZ, 0xfc, !PT ;  /* 0x0000400002021812 */ /* 0x000fe200078efcff */
[----:B------:R-:W-:Y:S06]  /*76e0*/  @!P1 BRA `(.L_x_79663) ;  /* 0x0000000000c49947 */ /* 0x000fec0003800000 */
[----:B01234-:R-:W0:Y:S02]  /*76f0*/  @P0 LDC.64 R4, c[0x0][0x390] ;  /* 0x0000e400ff040b82 */ /* 0x01fe240000000a00 */
[----:B0-----:R-:W-:-:S05]  /*7700*/  @P0 IMAD.WIDE.U32 R4, R226, 0x10, R4 ;  /* 0x00000010e2040825 */ /* 0x001fca00078e0004 */
[----:B------:R0:W5:Y:S01]  /*7710*/  @P0 LDG.E.128 R136, desc[UR6][R4.64] ;  /* 0x0000000604880981 */ /* 0x000162000c1e1d00 */
[----:B------:R-:W-:-:S04]  /*7720*/  ISETP.NE.U32.AND P0, PT, RZ, UR4, PT ;  /* 0x00000004ff007c0c */ /* 0x000fc8000bf05070 */
[----:B------:R-:W-:-:S13]  /*7730*/  ISETP.NE.AND.EX P0, PT, RZ, UR5, PT, P0 ;  /* 0x00000005ff007c0c */ /* 0x000fda000bf05300 */
[----:B0-----:R-:W0:Y:S02]  /*7740*/  @P0 LDC.64 R4, c[0x0][0x3a0] ;  /* 0x0000e800ff040b82 */ /* 0x001e240000000a00 */
[----:B0-----:R-:W-:-:S05]  /*7750*/  @P0 IMAD.WIDE.U32 R4, R225, 0x10, R4 ;  /* 0x00000010e1040825 */ /* 0x001fca00078e0004 */
[----:B------:R-:W2:Y:S01]  /*7760*/  @P0 LDG.E.128 R220, desc[UR6][R4.64] ;  /* 0x0000000604dc0981 */ /* 0x000ea2000c1e1d00 */
[----:B------:R-:W-:Y:S01]  /*7770*/  BSSY.RECONVERGENT B1, `(.L_x_79664) ;  /* 0x0000025000017945 */ /* 0x000fe20003800200 */
[----:B--2---:R-:W-:Y:S02]  /*7780*/  @P0 MOV R7, R223 ;  /* 0x000000df00070202 */ /* 0x004fe40000000f00 */
[----:B------:R-:W-:Y:S02]  /*7790*/  @P0 MOV R142, R222 ;  /* 0x000000de008e0202 */ /* 0x000fe40000000f00 */
[----:B------:R-:W-:Y:S02]  /*77a0*/  @P0 MOV R141, R221 ;  /* 0x000000dd008d0202 */ /* 0x000fe40000000f00 */
[----:B------:R-:W-:Y:S01]  /*77b0*/  @P0 MOV R140, R220 ;  /* 0x000000dc008c0202 */ /* 0x000fe20000000f00 */
[----:B------:R-:W-:Y:S06]  /*77c0*/  @!P0 BRA `(.L_x_79665) ;  /* 0x0000000000488947 */ /* 0x000fec0003800000 */
        /* <DEDUP_REMOVED lines=18> */
.L_x_79665:
[----:B-----5:R-:W-:Y:S01]  /*78f0*/  FMUL.FTZ R6, R136, UR10 ;  /* 0x0000000a88067c20 */ /* 0x020fe20008410000 */
[----:B------:R-:W-:Y:S01]  /*7900*/  FMUL.FTZ R147, R137, UR10 ;  /* 0x0000000a89937c20 */ /* 0x000fe20008410000 */
[----:B------:R-:W-:Y:S01]  /*7910*/  FMUL.FTZ R5, R138, UR10 ;  /* 0x0000000a8a057c20 */ /* 0x000fe20008410000 */
[----:B------:R-:W-:Y:S01]  /*7920*/  FMUL.FTZ R4, R139, UR10 ;  /* 0x0000000a8b047c20 */ /* 0x000fe20008410000 */
[----:B------:R-:W-:Y:S01]  /*7930*/  FMUL.FTZ R6, R6, R124 ;  /* 0x0000007c06067220 */ /* 0x000fe20000410000 */
[----:B------:R-:W-:Y:S01]  /*7940*/  FMUL.FTZ R147, R147, R125 ;  /* 0x0000007d93937220 */ /* 0x000fe20000410000 */
[----:B------:R-:W-:Y:S01]  /*7950*/  FMUL.FTZ R5, R5, R126 ;  /* 0x0000007e05057220 */ /* 0x000fe20000410000 */
[----:B------:R-:W-:Y:S01]  /*7960*/  FMUL.FTZ R4, R4, R127 ;  /* 0x0000007f04047220 */ /* 0x000fe20000410000 */
[----:B------:R-:W-:-:S04]  /*7970*/  ISETP.GT.AND P0, PT, R224, RZ, PT ;  /* 0x000000ffe000720c */ /* 0x000fc80003f04270 */
[----:B------:R-:W-:Y:S02]  /*7980*/  FSEL R220, R6, RZ, P0 ;  /* 0x000000ff06dc7208 */ /* 0x000fe40000000000 */
[----:B------:R-:W-:Y:S02]  /*7990*/  FSEL R221, R147, RZ, P0 ;  /* 0x000000ff93dd7208 */ /* 0x000fe40000000000 */
[----:B------:R-:W-:Y:S02]  /*79a0*/  FSEL R222, R5, RZ, P0 ;  /* 0x000000ff05de7208 */ /* 0x000fe40000000000 */
[----:B------:R-:W-:-:S07]  /*79b0*/  FSEL R223, R4, RZ, P0 ;  /* 0x000000ff04df7208 */ /* 0x000fce0000000000 */
.L_x_79666:
[----:B------:R-:W-:Y:S05]  /*79c0*/  BSYNC.RECONVERGENT B1 ;  /* 0x0000000000017941 */ /* 0x000fea0003800200 */
.L_x_79664:
[----:B------:R-:W0:Y:S02]  /*79d0*/  LDC.64 R4, c[0x0][0x3a8] ;  /* 0x0000ea00ff047b82 */ /* 0x000e240000000a00 */
[----:B0-----:R-:W-:-:S05]  /*79e0*/  IMAD.WIDE.U32 R4, R225, 0x10, R4 ;  /* 0x00000010e1047825 */ /* 0x001fca00078e0004 */
[----:B------:R0:W-:Y:S02]  /*79f0*/  STG.E.128 desc[UR6][R4.64], R220 ;  /* 0x000000dc04007986 */ /* 0x0001e4000c101d06 */
.L_x_79663:
[----:B------:R-:W-:Y:S05]  /*7a00*/  BSYNC.RECONVERGENT B0 ;  /* 0x0000000000007941 */ /* 0x000fea0003800200 */
.L_x_79662:
        /* <DEDUP_REMOVED lines=330> */
.L_x_79720:
        /* <DEDUP_REMOVED lines=27> */
[----:B------:R-:W1:Y:S03]  /*9060*/  LDC.64 R246, c[0x0][0x428] ;  /* 0x00010a00fff67b82 */ /* 0x000e660000000a00 */
[----:B0-----:R-:W2:Y:S04]  /*9070*/  LDL R2, [R1+0x160] ;  /* 0x0001600001027983 */ /* 0x001ea80000100800 */
[----:B------:R0:W-:Y:S04]  /*9080*/  STL [R1+0x170], R0 ;  /* 0x0001700001007387 */ /* 0x0001e80000100800 */
[----:B------:R-:W3:Y:S04]  /*9090*/  LDL R227, [R1+0x168] ;  /* 0x0001680001e37983 */ /* 0x000ee80000100800 */
[----:B------:R-:W4:Y:S04]  /*90a0*/  LDL R252, [R1+0x16c] ;  /* 0x00016c0001fc7983 */ /* 0x000f280000100800 */
[----:B0-----:R-:W3:Y:S01]  /*90b0*/  LDL R0, [R1+0x164] ;  /* 0x0001640001007983 */ /* 0x001ee20000100800 */
        /* <DEDUP_REMOVED lines=12> */
[----:B------:R-:W-:Y:S01]  /*9180*/  FFMA.FTZ R226, R226, R227, R10 ;  /* 0x000000e3e2e27223 */ /* 0x000fe2000001000a */
[----:B-1----:R-:W-:-:S04]  /*9190*/  IMAD.WIDE.U32 R246, R6, 0x10, R246 ;  /* 0x0000001006f67825 */ /* 0x002fc800078e00f6 */
[----:B----4-:R-:W-:-:S05]  /*91a0*/  FFMA.FTZ R227, R147, R252, R11 ;  /* 0x000000fc93e37223 */ /* 0x010fca000001000b */
[----:B------:R0:W-:Y:S01]  /*91b0*/  STG.E.128 desc[UR6][R246.64], R224 ;  /* 0x000000e0f6007986 */ /* 0x0001e2000c101d06 */
[----:B------:R-:W-:-:S07]  /*91c0*/  IADD3 R6, PT, PT, R6, 0x20, RZ ;  /* 0x0000002006067810 */ /* 0x000fce0007ffe0ff */
.L_x_79671:
[----:B------:R-:W-:Y:S05]  /*91d0*/  BSYNC.RECONVERGENT B1 ;  /* 0x0000000000017941 */ /* 0x000fea0003800200 */
.L_x_79670:
[----:B-----5:R-:W-:Y:S01]  /*91e0*/  LOP3.LUT P0, RZ, R2, 0x200000, RZ, 0xc0, !PT ;  /* 0x0020000002ff7812 */ /* 0x020fe2000780c0ff */
[----:B------:R-:W-:-:S12]  /*91f0*/  BSSY.RECONVERGENT B1, `(.L_x_79672) ;  /* 0x000001a000017945 */ /* 0x000fd80003800200 */
[----:B------:R-:W-:Y:S05]  /*9200*/  @!P0 BRA `(.L_x_79673) ;  /* 0x0000000000608947 */ /* 0x000fea0003800000 */
[----:B------:R1:W-:Y:S01]  /*9210*/  STL [R1+0x174], R2 ;  /* 0x0001740201007387 */ /* 0x0003e20000100800 */
[----:B0-----:R-:W0:Y:S03]  /*9220*/  LDC.64 R246, c[0x0][0x428] ;  /* 0x00010a00fff67b82 */ /* 0x001e260000000a00 */
[----:B-1----:R-:W2:Y:S04]  /*9230*/  LDL R2, [R1+0x150] ;  /* 0x0001500001027983 */ /* 0x002ea80000100800 */
[----:B------:R1:W-:Y:S04]  /*9240*/  STL [R1+0x170], R0 ;  /* 0x0001700001007387 */ /* 0x0003e80000100800 */
[----:B------:R-:W3:Y:S04]  /*9250*/  LDL R252, [R1+0x158] ;  /* 0x0001580001fc7983 */ /* 0x000ee80000100800 */
[----:B------:R-:W4:Y:S04]  /*9260*/  LDL R227, [R1+0x15c] ;  /* 0x00015c0001e37983 */ /* 0x000f280000100800 */
[----:B-1----:R-:W3:Y:S01]  /*9270*/  LDL R0, [R1+0x154] ;  /* 0x0001540001007983 */ /* 0x002ee20000100800 */
        /* <DEDUP_REMOVED lines=12> */
[----:B0-----:R-:W-:-:S04]  /*9340*/  IMAD.WIDE.U32 R246, R6, 0x10, R246 ;  /* 0x0000001006f67825 */ /* 0x001fc800078e00f6 */
[----:B------:R-:W-:Y:S01]  /*9350*/  FFMA.FTZ R226, R226, R252, R18 ;  /* 0x000000fce2e27223 */ /* 0x000fe20000010012 */
[----:B----4-:R-:W-:-:S05]  /*9360*/  FFMA.FTZ R227, R147, R227, R19 ;  /* 0x000000e393e37223 */ /* 0x010fca0000010013 */
[----:B------:R1:W-:Y:S01]  /*9370*/  STG.E.128 desc[UR6][R246.64], R224 ;  /* 0x000000e0f6007986 */ /* 0x0003e2000c101d06 */
[----:B------:R-:W-:-:S07]  /*9380*/  IADD3 R6, PT, PT, R6, 0x20, RZ ;  /* 0x0000002006067810 */ /* 0x000fce0007ffe0ff */
.L_x_79673:
[----:B------:R-:W-:Y:S05]  /*9390*/  BSYNC.RECONVERGENT B1 ;  /* 0x0000000000017941 */ /* 0x000fea0003800200 */
.L_x_79672:
[----:B-----5:R-:W-:Y:S01]  /*93a0*/  LOP3.LUT P0, RZ, R2, 0x400000, RZ, 0xc0, !PT ;  /* 0x0040000002ff7812 */ /* 0x020fe2000780c0ff */
[----:B------:R-:W-:-:S12]  /*93b0*/  BSSY.RECONVERGENT B1, `(.L_x_79674) ;  /* 0x000001a000017945 */ /* 0x000fd80003800200 */
[----:B------:R-:W-:Y:S05]  /*93c0*/  @!P0 BRA `(.L_x_79675) ;  /* 0x0000000000608947 */ /* 0x000fea0003800000 */
[----:B------:R2:W-:Y:S01]  /*93d0*/  STL [R1+0x174], R2 ;  /* 0x0001740201007387 */ /* 0x0005e20000100800 */
[----:B01----:R-:W0:Y:S03]  /*93e0*/  LDC.64 R246, c[0x0][0x428] ;  /* 0x00010a00fff67b82 */ /* 0x003e260000000a00 */
[----:B--2---:R-:W2:Y:S04]  /*93f0*/  LDL R2, [R1+0x140] ;  /* 0x0001400001027983 */ /* 0x004ea80000100800 */
        /* <DEDUP_REMOVED lines=21> */
.L_x_79675:
[----:B------:R-:W-:Y:S05]  /*9550*/  BSYNC.RECONVERGENT B1 ;  /* 0x0000000000017941 */ /* 0x000fea0003800200 */
.L_x_79674:
[----:B-----5:R-:W-:Y:S01]  /*9560*/  LOP3.LUT P0, RZ, R2, 0x800000, RZ, 0xc0, !PT ;  /* 0x0080000002ff7812 */ /* 0x020fe2000780c0ff */
[----:B------:R-:W-:-:S12]  /*9570*/  BSSY.RECONVERGENT B1, `(.L_x_79676) ;  /* 0x000001a000017945 */ /* 0x000fd80003800200 */
[----:B------:R-:W-:Y:S05]  /*9580*/  @!P0 BRA `(.L_x_79677) ;  /* 0x0000000000608947 */ /* 0x000fea0003800000 */
[----:B------:R3:W-:Y:S01]  /*9590*/  STL [R1+0x174], R2 ;  /* 0x0001740201007387 */ /* 0x0007e20000100800 */
[----:B012---:R-:W0:Y:S03]  /*95a0*/  LDC.64 R246, c[0x0][0x428] ;  /* 0x00010a00fff67b82 */ /* 0x007e260000000a00 */
[----:B---3--:R-:W2:Y:S04]  /*95b0*/  LDL R2, [R1+0x130] ;  /* 0x0001300001027983 */ /* 0x008ea80000100800 */
        /* <DEDUP_REMOVED lines=21> */
.L_x_79677:
[----:B------:R-:W-:Y:S05]  /*9710*/  BSYNC.RECONVERGENT B1 ;  /* 0x0000000000017941 */ /* 0x000fea0003800200 */
.L_x_79676:
        /* <DEDUP_REMOVED lines=27> */
.L_x_79679:
[----:B------:R-:W-:Y:S05]  /*98d0*/  BSYNC.RECONVERGENT B1 ;  /* 0x0000000000017941 */ /* 0x000fea0003800200 */
.L_x_79678:
[----:B------:R-:W-:Y:S01]  /*98e0*/  LOP3.LUT P0, RZ, R3, 0x2, RZ, 0xc0, !PT ;  /* 0x0000000203ff7812 */ /* 0x000fe2000780c0ff */
[----:B------:R-:W-:-:S12]  /*98f0*/  BSSY.RECONVERGENT B1, `(.L_x_79680) ;  /* 0x000001a000017945 */ /* 0x000fd80003800200 */
[----:B------:R-:W-:Y:S05]  /*9900*/  @!P0 BRA `(.L_x_79681) ;  /* 0x0000000000608947 */ /* 0x000fea0003800000 */
[----:B-----5:R3:W-:Y:S01]  /*9910*/  STL [R1+0x174], R2 ;  /* 0x0001740201007387 */ /* 0x0207e20000100800 */
        /* <DEDUP_REMOVED lines=23> */
.L_x_79681:
[----:B------:R-:W-:Y:S05]  /*9a90*/  BSYNC.RECONVERGENT B1 ;  /* 0x0000000000017941 */ /* 0x000fea0003800200 */
.L_x_79680:
        /* <DEDUP_REMOVED lines=27> */
.L_x_79683:
[----:B------:R-:W-:Y:S05]  /*9c50*/  BSYNC.RECONVERGENT B1 ;  /* 0x0000000000017941 */ /* 0x000fea0003800200 */
.L_x_79682:
        /* <DEDUP_REMOVED lines=27> */
.L_x_79685:
[----:B------:R-:W-:Y:S05]  /*9e10*/  BSYNC.RECONVERGENT B1 ;  /* 0x0000000000017941 */ /* 0x000fea0003800200 */
.L_x_79684:
        /* <DEDUP_REMOVED lines=27> */
.L_x_79687:
[----:B------:R-:W-:Y:S05]  /*9fd0*/  BSYNC.RECONVERGENT B1 ;  /* 0x0000000000017941 */ /* 0x000fea0003800200 */
.L_x_79686:
        /* <DEDUP_REMOVED lines=27> */
.L_x_79689:
[----:B------:R-:W-:Y:S05]  /*a190*/  BSYNC.RECONVERGENT B1 ;  /* 0x0000000000017941 */ /* 0x000fea0003800200 */
.L_x_79688:
        /* <DEDUP_REMOVED lines=27> */
.L_x_79691:
[----:B------:R-:W-:Y:S05]  /*a350*/  BSYNC.RECONVERGENT B1 ;  /* 0x0000000000017941 */ /* 0x000fea0003800200 */
.L_x_79690:
        /* <DEDUP_REMOVED lines=27> */
.L_x_79693:
[----:B------:R-:W-:Y:S05]  /*a510*/  BSYNC.RECONVERGENT B1 ;  /* 0x0000000000017941 */ /* 0x000fea0003800200 */
.L_x_79692:
        /* <DEDUP_REMOVED lines=27> */
.L_x_79695:
[----:B------:R-:W-:Y:S05]  /*a6d0*/  BSYNC.RECONVERGENT B1 ;  /* 0x0000000000017941 */ /* 0x000fea0003800200 */
.L_x_79694:
        /* <DEDUP_REMOVED lines=27> */
.L_x_79697:
[----:B------:R-:W-:Y:S05]  /*a890*/  BSYNC.RECONVERGENT B1 ;  /* 0x0000000000017941 */ /* 0x000fea0003800200 */
.L_x_79696:
        /* <DEDUP_REMOVED lines=27> */
.L_x_79699:
[----:B------:R-:W-:Y:S05]  /*aa50*/  BSYNC.RECONVERGENT B1 ;  /* 0x0000000000017941 */ /* 0x000fea0003800200 */
.L_x_79698:
[----:B-----5:R-:W-:Y:S01]  /*aa60*/  LOP3.LUT P0, RZ, R2, 0x40000, RZ, 0xc0, !PT ;  /* 0x0004000002ff7812 */ /* 0x020fe2000780c0ff */
[----:B------:R-:W-:-:S12]  /*aa70*/  BSSY.RECONVERGENT B1, `(.L_x_79700) ;  /* 0x0000026000017945 */ /* 0x000fd80003800200 */
[----:B------:R-:W-:Y:S05]  /*aa80*/  @!P0 BRA `(.L_x_79701) ;  /* 0x0000000000908947 */ /* 0x000fea0003800000 */
[----:B------:R3:W-:Y:S01]  /*aa90*/  STL [R1+0x184], R9 ;  /* 0x0001840901007387 */ /* 0x0007e20000100800 */
[----:B012---:R-:W0:Y:S03]  /*aaa0*/  LDC.64 R246, c[0x0][0x428] ;  /* 0x00010a00fff67b82 */ /* 0x007e260000000a00 */
[----:B---3--:R-:W2:Y:S04]  /*aab0*/  LDL R9, [R1] ;  /* 0x0000000001097983 */ /* 0x008ea80000100800 */
[----:B------:R1:W-:Y:S04]  /*aac0*/  STL [R1+0x180], R8 ;  /* 0x0001800801007387 */ /* 0x0003e80000100800 */
[----:B-1----:R-:W2:Y:S04]  /*aad0*/  LDL R8, [R1+0x70] ;  /* 0x0000700001087983 */ /* 0x002ea80000100800 */
[----:B------:R1:W-:Y:S04]  /*aae0*/  STL [R1+0x17c], R7 ;  /* 0x00017c0701007387 */ /* 0x0003e80000100800 */
[----:B-1----:R-:W3:Y:S04]  /*aaf0*/  LDL R7, [R1+0x4] ;  /* 0x0000040001077983 */ /* 0x002ee80000100800 */
[----:B------:R1:W-:Y:S04]  /*ab00*/  STL [R1+0x178], R3 ;  /* 0x0001780301007387 */ /* 0x0003e80000100800 */
[----:B-1----:R-:W3:Y:S04]  /*ab10*/  LDL R3, [R1+0x74] ;  /* 0x0000740001037983 */ /* 0x002ee80000100800 */
[----:B------:R1:W-:Y:S04]  /*ab20*/  STL [R1+0x174], R2 ;  /* 0x0001740201007387 */ /* 0x0003e80000100800 */
[----:B-1----:R-:W4:Y:S04]  /*ab30*/  LDL R2, [R1+0x8] ;  /* 0x0000080001027983 */ /* 0x002f280000100800 */
[----:B------:R1:W-:Y:S04]  /*ab40*/  STL [R1+0x170], R0 ;  /* 0x0001700001007387 */ /* 0x0003e80000100800 */
[----:B------:R-:W4:Y:S04]  /*ab50*/  LDL R252, [R1+0xc] ;  /* 0x00000c0001fc7983 */ /* 0x000f280000100800 */
[----:B------:R-:W4:Y:S04]  /*ab60*/  LDL R227, [R1+0x7c] ;  /* 0x00007c0001e37983 */ /* 0x000f280000100800 */
[----:B-1----:R-:W4:Y:S01]  /*ab70*/  LDL R0, [R1+0x78] ;  /* 0x0000780001007983 */ /* 0x002f220000100800 */
[--C-:B------:R-:W-:Y:S01]  /*ab80*/  FADD.FTZ R147, R204, -R5.reuse ;  /* 0x80000005cc937221 */ /* 0x100fe20000010000 */
[--C-:B------:R-:W-:Y:S01]  /*ab90*/  FADD.FTZ R225, R205, -R5.reuse ;  /* 0x80000005cde17221 */ /* 0x100fe20000010000 */
[----:B------:R-:W-:-:S02]  /*aba0*/  FADD.FTZ R226, R206, -R5 ;  /* 0x80000005cee27221 */ /* 0x000fc40000010000 */
[C---:B------:R-:W-:Y:S01]  /*abb0*/  FMUL.FTZ R224, R4.reuse, R147 ;  /* 0x0000009304e07220 */ /* 0x040fe20000410000 */
[C---:B------:R-:W-:Y:S01]  /*abc0*/  FMUL.FTZ R225, R4.reuse, R225 ;  /* 0x000000e104e17220 */ /* 0x040fe20000410000 */
[----:B------:R-:W-:Y:S02]  /*abd0*/  FMUL.FTZ R226, R4, R226 ;  /* 0x000000e204e27220 */ /* 0x000fe40000410000 */
[----:B--2---:R-:W-:Y:S02]  /*abe0*/  FFMA.FTZ R224, R224, R8, R9 ;  /* 0x00000008e0e07223 */ /* 0x004fe40000010009 */
[----:B------:R1:W5:Y:S04]  /*abf0*/  LDL.LU R9, [R1+0x184] ;  /* 0x0001840001097983 */ /* 0x0003680000300800 */
[----:B------:R1:W5:Y:S01]  /*ac00*/  LDL.LU R8, [R1+0x180] ;  /* 0x0001800001087983 */ /* 0x0003620000300800 */
[----:B---3--:R-:W-:-:S03]  /*ac10*/  FFMA.FTZ R225, R225, R3, R7 ;  /* 0x00000003e1e17223 */ /* 0x008fc60000010007 */
[----:B------:R1:W5:Y:S04]  /*ac20*/  LDL.LU R7, [R1+0x17c] ;  /* 0x00017c0001077983 */ /* 0x0003680000300800 */
[----:B------:R1:W5:Y:S01]  /*ac30*/  LDL.LU R3, [R1+0x178] ;  /* 0x0001780001037983 */ /* 0x0003620000300800 */
[----:B----4-:R-:W-:-:S03]  /*ac40*/  FFMA.FTZ R226, R226, R0, R2 ;  /* 0x00000000e2e27223 */ /* 0x010fc60000010002 */
[----:B------:R1:W5:Y:S04]  /*ac50*/  LDL.LU R2, [R1+0x174] ;  /* 0x0001740001027983 */ /* 0x0003680000300800 */
[----:B------:R1:W5:Y:S01]  /*ac60*/  LDL.LU R0, [R1+0x170] ;  /* 0x0001700001007983 */ /* 0x0003620000300800 */
[----:B------:R-:W-:-:S04]  /*ac70*/  FADD.FTZ R147, R207, -R5 ;  /* 0x80000005cf937221 */ /* 0x000fc80000010000 */
[----:B------:R-:W-:Y:S01]  /*ac80*/  FMUL.FTZ R147, R4, R147 ;  /* 0x0000009304937220 */ /* 0x000fe20000410000 */
[----:B0-----:R-:W-:-:S04]  /*ac90*/  IMAD.WIDE.U32 R246, R6, 0x10, R246 ;  /* 0x0000001006f67825 */ /* 0x001fc800078e00f6 */
[----:B------:R-:W-:-:S05]  /*aca0*/  FFMA.FTZ R227, R147, R227, R252 ;  /* 0x000000e393e37223 */ /* 0x000fca00000100fc */
[----:B------:R1:W-:Y:S01]  /*acb0*/  STG.E.128 desc[UR6][R246.64], R224 ;  /* 0x000000e0f6007986 */ /* 0x0003e2000c101d06 */
[----:B------:R-:W-:-:S07]  /*acc0*/  IADD3 R6, PT, PT, R6, 0x20, RZ ;  /* 0x0000002006067810 */ /* 0x000fce0007ffe0ff */
.L_x_79701:
[----:B------:R-:W-:Y:S05]  /*acd0*/  BSYNC.RECONVERGENT B1 ;  /* 0x0000000000017941 */ /* 0x000fea0003800200 */
.L_x_79700:
[----:B-----5:R-:W-:Y:S01]  /*ace0*/  LOP3.LUT P0, RZ, R2, 0x20000, RZ, 0xc0, !PT ;  /* 0x0002000002ff7812 */ /* 0x020fe2000780c0ff */
[----:B------:R-:W-:-:S12]  /*acf0*/  BSSY.RECONVERGENT B1, `(.L_x_79702) ;  /* 0x0000026000017945 */ /* 0x000fd80003800200 */
[----:B------:R-:W-:Y:S05]  /*ad00*/  @!P0 BRA `(.L_x_79703) ;  /* 0x0000000000908947 */ /* 0x000fea0003800000 */
[----:B------:R3:W-:Y:S01]  /*ad10*/  STL [R1+0x184], R9 ;  /* 0x0001840901007387 */ /* 0x0007e20000100800 */
[----:B012---:R-:W0:Y:S03]  /*ad20*/  LDC.64 R246, c[0x0][0x428] ;  /* 0x00010a00fff67b82 */ /* 0x007e260000000a00 */
[----:B---3--:R-:W2:Y:S04]  /*ad30*/  LDL R9, [R1+0x10] ;  /* 0x0000100001097983 */ /* 0x008ea80000100800 */
        /* <DEDUP_REMOVED lines=33> */
.L_x_79703:
[----:B------:R-:W-:Y:S05]  /*af50*/  BSYNC.RECONVERGENT B1 ;  /* 0x0000000000017941 */ /* 0x000fea0003800200 */
.L_x_79702:
        /* <DEDUP_REMOVED lines=39> */
.L_x_79705:
[----:B------:R-:W-:Y:S05]  /*b1d0*/  BSYNC.RECONVERGENT B1 ;  /* 0x0000000000017941 */ /* 0x000fea0003800200 */
.L_x_79704:
        /* <DEDUP_REMOVED lines=39> */
.L_x_79707:
[----:B------:R-:W-:Y:S05]  /*b450*/  BSYNC.RECONVERGENT B1 ;  /* 0x0000000000017941 */ /* 0x000fea0003800200 */
.L_x_79706:
[----:B-----5:R-:W-:-:S13]  /*b460*/  LOP3.LUT P0, RZ, R2, 0x4000, RZ, 0xc0, !PT ;  /* 0x0000400002ff7812 */ /* 0x020fda000780c0ff */
        /* <DEDUP_REMOVED lines=16> */
.L_x_79669:
[----:B------:R-:W-:Y:S05]  /*b570*/  BSYNC.RECONVERGENT B0 ;  /* 0x0000000000007941 */ /* 0x000fea0003800200 */
.L_x_79668:
[----:B---3--:R-:W3:Y:S02]  /*b580*/  LDC.64 R4, c[0x0][0x380] ;  /* 0x0000e000ff047b82 */ /* 0x008ee40000000a00 */
[----:B---3--:R-:W-:-:S04]  /*b590*/  LEA R244, R4, R244, 0x2 ;  /* 0x000000f404f47211 */ /* 0x008fc800078e10ff */
[----:B------:R-:W-:-:S13]  /*b5a0*/  ISETP.GE.AND P0, PT, R244, R5, PT ;  /* 0x00000005f400720c */ /* 0x000fda0003f06270 */
[----:B------:R-:W-:Y:S05]  /*b5b0*/  @!P0 BRA `(.L_x_79708) ;  /* 0xffffff7c00088947 */ /* 0x000fea000383ffff */
[----:B------:R-:W-:Y:S05]  /*b5c0*/  EXIT ;  /* 0x000000000000794d */ /* 0x000fea0003800000 */
.L_x_79667:
        /* <DEDUP_REMOVED lines=8> */
.L_x_79710:
[----:B------:R-:W-:Y:S05]  /*b650*/  BSYNC B0 ;  /* 0x0000000000007941 */ /* 0x000fea0003800000 */
.L_x_79709:
        /* <DEDUP_REMOVED lines=9> */
.L_x_79711:
[----:B------:R-:W-:Y:S02]  /*b6f0*/  HFMA2 R147, -RZ, RZ, 0, 2.384185791015625e-07 ;  /* 0x00000004ff937431 */ /* 0x000fe400000001ff */
[----:B------:R-:W-:Y:S01]  /*b700*/  FADD.FTZ R5, R5, R4 ;  /* 0x0000000405057221 */ /* 0x000fe20000010000 */
[----:B------:R-:W-:-:S04]  /*b710*/  MOV R4, 0xffffffff ;  /* 0xffffffff00047802 */ /* 0x000fc80000000f00 */
[----:B------:R-:W-:-:S07]  /*b720*/  MOV R225, R5 ;  /* 0x0000000500e17202 */ /* 0x000fce0000000f00 */
[----:B------:R-:W-:Y:S05]  /*b730*/  WARPSYNC.COLLECTIVE R4, `(.L_x_79712) ;  /* 0x0000000004087348 */ /* 0x000fea0003c00000 */
[----:B------:R0:W1:Y:S02]  /*b740*/  SHFL.BFLY P6, R4, R225, R147, R6 ;  /* 0x0c000093e1047389 */ /* 0x00006400000c0006 */
[----:B01----:R-:W-:Y:S05]  /*b750*/  ENDCOLLECTIVE ;  /* 0x000000000000791b */ /* 0x003fea0003800000 */
.L_x_79712:
[----:B------:R-:W-:Y:S02]  /*b760*/  HFMA2 R147, -RZ, RZ, 0, 4.76837158203125e-07 ;  /* 0x00000008ff937431 */ /* 0x000fe400000001ff */
[----:B------:R-:W-:Y:S01]  /*b770*/  FADD.FTZ R5, R5, R4 ;  /* 0x0000000405057221 */ /* 0x000fe20000010000 */
[----:B------:R-:W-:-:S04]  /*b780*/  MOV R4, 0xffffffff ;  /* 0xffffffff00047802 */ /* 0x000fc80000000f00 */
[----:B------:R-:W-:-:S07]  /*b790*/  MOV R225, R5 ;  /* 0x0000000500e17202 */ /* 0x000fce0000000f00 */
[----:B------:R-:W-:Y:S05]  /*b7a0*/  WARPSYNC.COLLECTIVE R4, `(.L_x_79713) ;  /* 0x0000000004087348 */ /* 0x000fea0003c00000 */
[----:B------:R0:W1:Y:S02]  /*b7b0*/  SHFL.BFLY P6, R4, R225, R147, R6 ;  /* 0x0c000093e1047389 */ /* 0x00006400000c0006 */
[----:B01----:R-:W-:Y:S05]  /*b7c0*/  ENDCOLLECTIVE ;  /* 0x000000000000791b */ /* 0x003fea0003800000 */
.L_x_79713:
[----:B------:R-:W-:Y:S02]  /*b7d0*/  HFMA2 R147, -RZ, RZ, 0, 9.5367431640625e-07 ;  /* 0x00000010ff937431 */ /* 0x000fe400000001ff */
[----:B------:R-:W-:Y:S01]  /*b7e0*/  FADD.FTZ R5, R5, R4 ;  /* 0x0000000405057221 */ /* 0x000fe20000010000 */
[----:B------:R-:W-:-:S04]  /*b7f0*/  MOV R4, 0xffffffff ;  /* 0xffffffff00047802 */ /* 0x000fc80000000f00 */
[----:B------:R-:W-:-:S07]  /*b800*/  MOV R225, R5 ;  /* 0x0000000500e17202 */ /* 0x000fce0000000f00 */
[----:B------:R-:W-:Y:S05]  /*b810*/  WARPSYNC.COLLECTIVE R4, `(.L_x_79714) ;  /* 0x0000000004087348 */ /* 0x000fea0003c00000 */
[----:B------:R0:W1:Y:S02]  /*b820*/  SHFL.BFLY P6, R4, R225, R147, R6 ;  /* 0x0c000093e1047389 */ /* 0x00006400000c0006 */
[----:B01----:R-:W-:Y:S05]  /*b830*/  ENDCOLLECTIVE ;  /* 0x000000000000791b */ /* 0x003fea0003800000 */
.L_x_79714:
        /* <DEDUP_REMOVED lines=184> */
.L_x_79715:
[----:B------:R-:W-:Y:S02]  /*c3c0*/  HFMA2 R147, -RZ, RZ, 0, 1.1920928955078125e-07 ;  /* 0x00000002ff937431 */ /* 0x000fe400000001ff */
[----:B------:R-:W-:Y:S01]  /*c3d0*/  FADD.FTZ R224, R224, R4 ;  /* 0x00000004e0e07221 */ /* 0x000fe20000010000 */
[----:B------:R-:W-:-:S04]  /*c3e0*/  MOV R4, 0xffffffff ;  /* 0xffffffff00047802 */ /* 0x000fc80000000f00 */
[----:B------:R-:W-:-:S07]  /*c3f0*/  MOV R225, R224 ;  /* 0x000000e000e17202 */ /* 0x000fce0000000f00 */
[----:B------:R-:W-:Y:S05]  /*c400*/  WARPSYNC.COLLECTIVE R4, `(.L_x_79716) ;  /* 0x0000000004087348 */ /* 0x000fea0003c00000 */
[----:B------:R0:W1:Y:S02]  /*c410*/  SHFL.BFLY P6, R4, R225, R147, R6 ;  /* 0x0c000093e1047389 */ /* 0x00006400000c0006 */
[----:B01----:R-:W-:Y:S05]  /*c420*/  ENDCOLLECTIVE ;  /* 0x000000000000791b */ /* 0x003fea0003800000 */
.L_x_79716:
[----:B------:R-:W-:Y:S02]  /*c430*/  HFMA2 R147, -RZ, RZ, 0, 2.384185791015625e-07 ;  /* 0x00000004ff937431 */ /* 0x000fe400000001ff */
[----:B------:R-:W-:Y:S01]  /*c440*/  FADD.FTZ R224, R224, R4 ;  /* 0x00000004e0e07221 */ /* 0x000fe20000010000 */
[----:B------:R-:W-:-:S04]  /*c450*/  MOV R4, 0xffffffff ;  /* 0xffffffff00047802 */ /* 0x000fc80000000f00 */
[----:B------:R-:W-:-:S07]  /*c460*/  MOV R225, R224 ;  /* 0x000000e000e17202 */ /* 0x000fce0000000f00 */
[----:B------:R-:W-:Y:S05]  /*c470*/  WARPSYNC.COLLECTIVE R4, `(.L_x_79717) ;  /* 0x0000000004087348 */ /* 0x000fea0003c00000 */
[----:B------:R0:W1:Y:S02]  /*c480*/  SHFL.BFLY P6, R4, R225, R147, R6 ;  /* 0x0c000093e1047389 */ /* 0x00006400000c0006 */
[----:B01----:R-:W-:Y:S05]  /*c490*/  ENDCOLLECTIVE ;  /* 0x000000000000791b */ /* 0x003fea0003800000 */
.L_x_79717:
[----:B------:R-:W-:Y:S02]  /*c4a0*/  HFMA2 R147, -RZ, RZ, 0, 4.76837158203125e-07 ;  /* 0x00000008ff937431 */ /* 0x000fe400000001ff */
[----:B------:R-:W-:Y:S01]  /*c4b0*/  FADD.FTZ R224, R224, R4 ;  /* 0x00000004e0e07221 */ /* 0x000fe20000010000 */
[----:B------:R-:W-:-:S04]  /*c4c0*/  MOV R4, 0xffffffff ;  /* 0xffffffff00047802 */ /* 0x000fc80000000f00 */
[----:B------:R-:W-:-:S07]  /*c4d0*/  MOV R225, R224 ;  /* 0x000000e000e17202 */ /* 0x000fce0000000f00 */
[----:B------:R-:W-:Y:S05]  /*c4e0*/  WARPSYNC.COLLECTIVE R4, `(.L_x_79718) ;  /* 0x0000000004087348 */ /* 0x000fea0003c00000 */
[----:B------:R0:W1:Y:S02]  /*c4f0*/  SHFL.BFLY P6, R4, R225, R147, R6 ;  /* 0x0c000093e1047389 */ /* 0x00006400000c0006 */
[----:B01----:R-:W-:Y:S05]  /*c500*/  ENDCOLLECTIVE ;  /* 0x000000000000791b */ /* 0x003fea0003800000 */
.L_x_79718:
[----:B------:R-:W-:Y:S02]  /*c510*/  HFMA2 R147, -RZ, RZ, 0, 9.5367431640625e-07 ;  /* 0x00000010ff937431 */ /* 0x000fe400000001ff */
[----:B------:R-:W-:Y:S01]  /*c520*/  FADD.FTZ R224, R224, R4 ;  /* 0x00000004e0e07221 */ /* 0x000fe20000010000 */
[----:B------:R-:W-:-:S04]  /*c530*/  MOV R4, 0xffffffff ;  /* 0xffffffff00047802 */ /* 0x000fc80000000f00 */
[----:B------:R-:W-:-:S07]  /*c540*/  MOV R225, R224 ;  /* 0x000000e000e17202 */ /* 0x000fce0000000f00 */
[----:B------:R-:W-:Y:S05]  /*c550*/  WARPSYNC.COLLECTIVE R4, `(.L_x_79719) ;  /* 0x0000000004087348 */ /* 0x000fea0003c00000 */
[----:B------:R0:W1:Y:S02]  /*c560*/  SHFL.BFLY P6, R4, R225, R147, R6 ;  /* 0x0c000093e1047389 */ /* 0x00006400000c0006 */
[----:B01----:R-:W-:Y:S05]  /*c570*/  ENDCOLLECTIVE ;  /* 0x000000000000791b */ /* 0x003fea0003800000 */
.L_x_79719:
[----:B------:R-:W-:Y:S05]  /*c580*/  BRA `(.L_x_79720) ;  /* 0xffffffc800487947 */ /* 0x000fea000383ffff */
.L_x_79721:
        /* <DEDUP_REMOVED lines=15> */
.L_x_88566:


//--------------------- .text._ZN10layer_norm13ln_fwd_kernelINS_13Kernel_traitsIfffffjLj2560ELj1ELj4ELj1ELj16ENS_18Kernel_traits_baseILj2560EfffffjLj128EEEEELb0ELb1ELb1ELb1EEEvNS_9FwdParamsE --------------------------
	.section	.text._ZN10layer_norm13ln_fwd_kernelINS_13Kernel_traitsIfffffjLj2560ELj1ELj4ELj1ELj16ENS_18Kernel_traits_baseILj2560EfffffjLj128EEEEELb0ELb1ELb1ELb1EEEvNS_9FwdParamsE,"ax",@progbits
	.align	128
        .global         _ZN10layer_norm13ln_fwd_kernelINS_13Kernel_traitsIfffffjLj2560ELj1ELj4ELj1ELj16ENS_18Kernel_traits_baseILj2560EfffffjLj128EEEEELb0ELb1ELb1ELb1EEEvNS_9FwdParamsE
        .type           _ZN10layer_norm13ln_fwd_kernelINS_13Kernel_traitsIfffffjLj2560ELj1ELj4ELj1ELj16ENS_18Kernel_traits_baseILj2560EfffffjLj128EEEEELb0ELb1ELb1ELb1EEEvNS_9FwdParamsE,@function
        .size           _ZN10layer_norm13ln_fwd_kernelINS_13Kernel_traitsIfffffjLj2560ELj1ELj4ELj1ELj16ENS_18Kernel_traits_baseILj2560EfffffjLj128EEEEELb0ELb1ELb1ELb1EEEvNS_9FwdParamsE,(.L_x_88567 - _ZN10layer_norm13ln_fwd_kernelINS_13Kernel_traitsIfffffjLj2560ELj1ELj4ELj1ELj16ENS_18Kernel_traits_baseILj2560EfffffjLj128EEEEELb0ELb1ELb1ELb1EEEvNS_9FwdParamsE)
        .other          _ZN10layer_norm13ln_fwd_kernelINS_13Kernel_traitsIfffffjLj2560ELj1ELj4ELj1ELj16ENS_18Kernel_traits_baseILj2560EfffffjLj128EEEEELb0ELb1ELb1ELb1EEEvNS_9FwdParamsE,@"STO_CUDA_ENTRY STV_DEFAULT"
_ZN10layer_norm13ln_fwd_kernelINS_13Kernel_traitsIfffffjLj2560ELj1ELj4ELj1ELj16ENS_18Kernel_traits_baseILj2560EfffffjLj128EEEEELb0ELb1ELb1ELb1EEEvNS_9FwdParamsE:
.text._ZN10layer_norm13ln_fwd_kernelINS_13Kernel_traitsIfffffjLj2560ELj1ELj4ELj1ELj16ENS_18Kernel_traits_baseILj2560EfffffjLj128EEEEELb0ELb1ELb1ELb1EEEvNS_9FwdParamsE:
[----:B------:R-:W0:Y:S01]  /*0000*/  LDC R1, c[0x0][0x37c] ;  /* 0x0000df00ff017b82 */ /* 0x000e220000000800 */
[----:B------:R-:W1:Y:S01]  /*0010*/  S2R R0, SR_TID.X ;  /* 0x0000000000007919 */ /* 0x000e620000002100 */
[----:B------:R-:W2:Y:S01]  /*0020*/  LDCU.64 UR4, c[0x0][0x438] ;  /* 0x00008700ff0477ac */ /* 0x000ea20008000a00 */
[----:B0-----:R-:W-:Y:S01]  /*0030*/  IADD3 R1, PT, PT, R1, -0x168, RZ ;  /* 0xfffffe9801017810 */ /* 0x001fe20007ffe0ff */
[----:B------:R-:W0:Y:S01]  /*0040*/  LDCU.64 UR6, c[0x0][0x358] ;  /* 0x00006b00ff0677ac */ /* 0x000e220008000a00 */
[----:B--2---:R-:W-:-:S04]  /*0050*/  UISETP.NE.U32.AND UP0, UPT, UR4, URZ, UPT ;  /* 0x000000ff0400728c */ /* 0x004fc8000bf05070 */
[----:B------:R-:W-:Y:S01]  /*0060*/  UISETP.NE.AND.EX UP0, UPT, UR5, URZ, UPT, UP0 ;  /* 0x000000ff0500728c */ /* 0x000fe2000bf05300 */
[----:B-1----:R-:W-:-:S05]  /*0070*/  LOP3.LUT R160, R0, 0x1f, RZ, 0xc0, !PT ;  /* 0x0000001f00a07812 */ /* 0x002fca00078ec0ff */
[----:B------:R1:W-:Y:S03]  /*0080*/  STL [R1], R160 ;  /* 0x000000a001007387 */ /* 0x0003e60000100800 */
[----:B------:R-:W-:Y:S05]  /*0090*/  BRA.U !UP0, `(.L_x_79722) ;  /* 0x0000000508c47547 */ /* 0x000fea000b800000 */
[----:B------:R-:W2:Y:S01]  /*00a0*/  LDCU.64 UR8, c[0x0][0x3d0] ;  /* 0x00007a00ff0877ac */ /* 0x000ea20008000a00 */
[----:B------:R-:W-:Y:S01]  /*00b0*/  SHF.L.U32 R2, R0, 0x4, RZ ;  /* 0x0000000400027819 */ /* 0x000fe200000006ff */
[----:B------:R-:W3:Y:S03]  /*00c0*/  LDCU.64 UR10, c[0x0][0x3e8] ;  /* 0x00007d00ff0a77ac */ /* 0x000ee60008000a00 */
[----:B------:R-:W-:-:S04]  /*00d0*/  LOP3.LUT R6, R2, 0x1f0, RZ, 0xc0, !PT ;  /* 0x000001f002067812 */ /* 0x000fc800078ec0ff */
[----:B------:R-:W-:-:S04]  /*00e0*/  IADD3 R4, P1, PT, R6, UR4, RZ ;  /* 0x0000000406047c10 */ /* 0x000fc8000ff3e0ff */
[----:B------:R-:W-:Y:S02]  /*00f0*/  IADD3.X R5, PT, PT, RZ, UR5, RZ, P1, !PT ;  /* 0x00000005ff057c10 */ /* 0x000fe40008ffe4ff */
[----:B--2---:R-:W-:-:S03]  /*0100*/  IADD3 R2, P0, PT, R6, UR8, RZ ;  /* 0x0000000806027c10 */ /* 0x004fc6000ff1e0ff */
[----:B01----:R-:W2:Y:S01]  /*0110*/  LDG.E.128 R160, desc[UR6][R4.64+0x2600] ;  /* 0x0026000604a07981 */ /* 0x003ea2000c1e1d00 */
[----:B------:R-:W-:-:S03]  /*0120*/  IADD3.X R3, PT, PT, RZ, UR9, RZ, P0, !PT ;  /* 0x00000009ff037c10 */ /* 0x000fc600087fe4ff */
[----:B------:R0:W5:Y:S01]  /*0130*/  LDG.E.128 R8, desc[UR6][R4.64] ;  /* 0x0000000604087981 */ /* 0x000162000c1e1d00 */
[----:B---3--:R-:W-:-:S03]  /*0140*/  IADD3 R6, P2, PT, R6, UR10, RZ ;  /* 0x0000000a06067c10 */ /* 0x008fc6000ff5e0ff */
[----:B------:R-:W3:Y:S01]  /*0150*/  LDG.E.128 R52, desc[UR6][R2.64] ;  /* 0x0000000602347981 */ /* 0x000ee2000c1e1d00 */
[----:B------:R-:W-:-:S03]  /*0160*/  IADD3.X R7, PT, PT, RZ, UR11, RZ, P2, !PT ;  /* 0x0000000bff077c10 */ /* 0x000fc600097fe4ff */
        /* <DEDUP_REMOVED lines=39> */
[----:B----4-:R-:W-:Y:S04]  /*03e0*/  STL.64 [R1+0x138], R56 ;  /* 0x0001383801007387 */ /* 0x010fe80000100a00 */
[----:B------:R3:W-:Y:S04]  /*03f0*/  STL.64 [R1+0x140], R58 ;  /* 0x0001403a01007387 */ /* 0x0007e80000100a00 */
        /* <DEDUP_REMOVED lines=37> */
[----:B---3--:R1:W5:Y:S04]  /*0650*/  LDG.E.128 R56, desc[UR6][R4.64+0x1800] ;  /* 0x0018000604387981 */ /* 0x008368000c1e1d00 */
[----:B--2---:R1:W5:Y:S04]  /*0660*/  LDG.E.128 R60, desc[UR6][R4.64+0x1a00] ;  /* 0x001a0006043c7981 */ /* 0x004368000c1e1d00 */
        /* <DEDUP_REMOVED lines=18> */
[----:B------:R1:W-:Y:S01]  /*0790*/  STL.64 [R1+0x10], R162 ;  /* 0x000010a201007387 */ /* 0x0003e20000100a00 */
[----:B------:R-:W-:Y:S05]  /*07a0*/  BRA `(.L_x_79723) ;  /* 0x0000000400f87947 */ /* 0x000fea0003800000 */
.L_x_79722:
[----:B------:R-:W2:Y:S08]  /*07b0*/  LDC.64 R2, c[0x0][0x3d0] ;  /* 0x0000f400ff027b82 */ /* 0x000eb00000000a00 */
[----:B------:R-:W3:Y:S01]  /*07c0*/  LDC.64 R4, c[0x0][0x3e8] ;  /* 0x0000fa00ff047b82 */ /* 0x000ee20000000a00 */
[----:B--2---:R-:W-:-:S05]  /*07d0*/  IMAD.WIDE.U32 R2, R160, 0x10, R2 ;  /* 0x00000010a0027825 */ /* 0x004fca00078e0002 */
[----:B0-----:R-:W2:Y:S01]  /*07e0*/  LDG.E.128 R124, desc[UR6][R2.64] ;  /* 0x00000006027c7981 */ /* 0x001ea2000c1e1d00 */
[----:B---3--:R-:W-:-:S03]  /*07f0*/  IMAD.WIDE.U32 R4, R160, 0x10, R4 ;  /* 0x00000010a0047825 */ /* 0x008fc600078e0004 */
        /* <DEDUP_REMOVED lines=41> */
[----:B--2---:R0:W5:Y:S04]  /*0a90*/  LDG.E.128 R124, desc[UR6][R4.64+0x1600] ;  /* 0x00160006047c7981 */ /* 0x004168000c1e1d00 */
[----:B---3--:R0:W5:Y:S04]  /*0aa0*/  LDG.E.128 R128, desc[UR6][R4.64+0x1800] ;  /* 0x0018000604807981 */ /* 0x008168000c1e1d00 */
        /* <DEDUP_REMOVED lines=36> */
[----:B------:R-:W-:Y:S01]  /*0cf0*/  STL.64 [R1+0x28], R12 ;  /* 0x0000280c01007387 */ /* 0x000fe20000100a00 */
[----:B------:R-:W-:-:S03]  /*0d00*/  CS2R R250, SRZ ;  /* 0x0000000000fa7805 */ /* 0x000fc6000001ff00 */
[----:B------:R0:W-:Y:S01]  /*0d10*/  STL.64 [R1+0x30], R14 ;  /* 0x0000300e01007387 */ /* 0x0001e20000100a00 */
[----:B------:R-:W-:Y:S02]  /*0d20*/  CS2R R248, SRZ ;  /* 0x0000000000f87805 */ /* 0x000fe4000001ff00 */
[----:B--2---:R-:W-:Y:S01]  /*0d30*/  CS2R R78, SRZ ;  /* 0x00000000004e7805 */ /* 0x004fe2000001ff00 */
[----:B------:R-:W-:Y:S01]  /*0d40*/  STL.64 [R1+0x18], R8 ;  /* 0x0000180801007387 */ /* 0x000fe20000100a00 */
[----:B------:R-:W-:Y:S02]  /*0d50*/  CS2R R76, SRZ ;  /* 0x00000000004c7805 */ /* 0x000fe4000001ff00 */
[----:B---3--:R-:W-:Y:S02]  /*0d60*/  CS2R R74, SRZ ;  /* 0x00000000004a7805 */ /* 0x008fe4000001ff00 */
[----:B------:R-:W-:Y:S01]  /*0d70*/  CS2R R72, SRZ ;  /* 0x0000000000487805 */ /* 0x000fe2000001ff00 */
[----:B------:R2:W-:Y:S01]  /*0d80*/  STL.64 [R1+0x20], R10 ;  /* 0x0000200a01007387 */ /* 0x0005e20000100a00 */
[----:B----4-:R-:W-:-:S02]  /*0d90*/  CS2R R70, SRZ ;  /* 0x0000000000467805 */ /* 0x010fc4000001ff00 */
[----:B------:R-:W-:Y:S02]  /*0da0*/  CS2R R68, SRZ ;  /* 0x0000000000447805 */ /* 0x000fe4000001ff00 */
[----:B-1----:R-:W-:Y:S02]  /*0db0*/  CS2R R66, SRZ ;  /* 0x0000000000427805 */ /* 0x002fe4000001ff00 */
        /* <DEDUP_REMOVED lines=27> */
[----:B--2---:R-:W-:-:S02]  /*0f70*/  CS2R R10, SRZ ;  /* 0x00000000000a7805 */ /* 0x004fc4000001ff00 */
[----:B------:R-:W-:-:S07]  /*0f80*/  CS2R R8, SRZ ;  /* 0x0000000000087805 */ /* 0x000fce000001ff00 */
.L_x_79723:
        /* <DEDUP_REMOVED lines=11> */
.L_x_79786:
[----:B0-----:R-:W0:Y:S01]  /*1040*/  LDC.64 R2, c[0x0][0x3f0] ;  /* 0x0000fc00ff027b82 */ /* 0x001e220000000a00 */
[----:B-1----:R-:W2:Y:S07]  /*1050*/  LDL R6, [R1] ;  /* 0x0000000001067983 */ /* 0x002eae0000100800 */
[----:B------:R-:W1:Y:S01]  /*1060*/  LDC R167, c[0x0][0x388] ;  /* 0x0000e200ffa77b82 */ /* 0x000e620000000800 */
[----:B0-----:R-:W-:-:S06]  /*1070*/  IMAD.WIDE R2, R252, 0x4, R2 ;  /* 0x00000004fc027825 */ /* 0x001fcc00078e0202 */
[----:B------:R-:W3:Y:S01]  /*1080*/  LDG.E R3, desc[UR6][R2.64] ;  /* 0x0000000602037981 */ /* 0x000ee2000c1e1900 */
[----:B-1----:R-:W-:-:S05]  /*1090*/  IMAD R4, R252, R167, RZ ;  /* 0x000000a7fc047224 */ /* 0x002fca00078e02ff */
[----:B------:R-:W-:-:S04]  /*10a0*/  SHF.R.S32.HI R5, RZ, 0x1f, R4 ;  /* 0x0000001fff057819 */ /* 0x000fc80000011404 */
[----:B------:R-:W-:Y:S02]  /*10b0*/  LEA.HI R5, R5, R4, RZ, 0x2 ;  /* 0x0000000405057211 */ /* 0x000fe400078f10ff */
[----:B---3--:R-:W-:-:S13]  /*10c0*/  ISETP.GE.AND P1, PT, R3, 0x1, PT ;  /* 0x000000010300780c */ /* 0x008fda0003f26270 */
[----:B------:R-:W0:Y:S01]  /*10d0*/  @P1 S2R R2, SR_TID.X ;  /* 0x0000000000021919 */ /* 0x000e220000002100 */
[----:B------:R-:W-:-:S05]  /*10e0*/  @P1 IADD3 R0, PT, PT, R3, -0x1, RZ ;  /* 0xffffffff03001810 */ /* 0x000fca0007ffe0ff */
[----:B------:R-:W-:Y:S01]  /*10f0*/  @P1 IMAD R4, R0, R167, RZ ;  /* 0x000000a700041224 */ /* 0x000fe200078e02ff */
[----:B--2---:R-:W-:Y:S02]  /*1100*/  LEA.HI.SX32 R0, R5, R6, 0x1e ;  /* 0x0000000605007211 */ /* 0x004fe400078ff2ff */
[----:B0-----:R-:W-:Y:S02]  /*1110*/  @P1 LOP3.LUT R6, R2, 0x1f, RZ, 0xc0, !PT ;  /* 0x0000001f02061812 */ /* 0x001fe400078ec0ff */
[----:B------:R-:W-:-:S03]  /*1120*/  @P1 SHF.R.S32.HI R2, RZ, 0x1f, R4 ;  /* 0x0000001fff021819 */ /* 0x000fc60000011404 */
[----:B------:R0:W-:Y:S01]  /*1130*/  @P1 STL [R1], R6 ;  /* 0x0000000601001387 */ /* 0x0001e20000100800 */
[----:B------:R-:W-:Y:S01]  /*1140*/  @P1 LEA.HI R4, R2, R4, RZ, 0x2 ;  /* 0x0000000402041211 */ /* 0x000fe200078f10ff */
[----:B------:R-:W-:-:S03]  /*1150*/  HFMA2 R2, -RZ, RZ, 0, 0 ;  /* 0x00000000ff027431 */ /* 0x000fc600000001ff */
[----:B------:R-:W-:Y:S02]  /*1160*/  @P1 LEA.HI.SX32 R2, R4, R6, 0x1e ;  /* 0x0000000604021211 */ /* 0x000fe400078ff2ff */
[----:B------:R-:W1:Y:S03]  /*1170*/  @P1 LDC.64 R4, c[0x0][0x390] ;  /* 0x0000e400ff041b82 */ /* 0x000e660000000a00 */
[----:B-1----:R-:W-:-:S05]  /*1180*/  @P1 IMAD.WIDE.U32 R4, R2, 0x10, R4 ;  /* 0x0000001002041825 */ /* 0x002fca00078e0004 */
[----:B-----5:R1:W5:Y:S02]  /*1190*/  @P1 LDG.E.128 R160, desc[UR6][R4.64] ;  /* 0x0000000604a01981 */ /* 0x020364000c1e1d00 */
[----:B-1----:R-:W1:Y:S02]  /*11a0*/  LDC.64 R4, c[0x0][0x3f8] ;  /* 0x0000fe00ff047b82 */ /* 0x002e640000000a00 */
[----:B-1----:R-:W-:-:S06]  /*11b0*/  IMAD.WIDE R4, R252, 0x4, R4 ;  /* 0x00000004fc047825 */ /* 0x002fcc00078e0204 */
[----:B------:R-:W2:Y:S01]  /*11c0*/  LDG.E R4, desc[UR6][R4.64] ;  /* 0x0000000604047981 */ /* 0x000ea2000c1e1900 */
[----:B----4-:R-:W-:-:S04]  /*11d0*/  ISETP.NE.U32.AND P0, PT, RZ, UR4, PT ;  /* 0x00000004ff007c0c */ /* 0x010fc8000bf05070 */
[----:B------:R-:W-:Y:S01]  /*11e0*/  ISETP.NE.AND.EX P0, PT, RZ, UR5, PT, P0 ;  /* 0x00000005ff007c0c */ /* 0x000fe2000bf05300 */
[----:B--2---:R0:W-:-:S12]  /*11f0*/  STL [R1+0x4], R4 ;  /* 0x0000040401007387 */ /* 0x0041d80000100800 */
[----:B------:R-:W-:Y:S05]  /*1200*/  @P0 BRA `(.L_x_79724) ;  /* 0x0000000000380947 */ /* 0x000fea0003800000 */
[----:B------:R-:W-:Y:S01]  /*1210*/  ISETP.GT.AND P2, PT, R3, RZ, PT ;  /* 0x000000ff0300720c */ /* 0x000fe20003f44270 */
[----:B-----5:R-:W-:Y:S01]  /*1220*/  FMUL.FTZ R3, R160, UR8 ;  /* 0x00000008a0037c20 */ /* 0x020fe20008410000 */
[----:B------:R-:W-:Y:S01]  /*1230*/  FMUL.FTZ R5, R161, UR8 ;  /* 0x00000008a1057c20 */ /* 0x000fe20008410000 */
[----:B0-----:R-:W-:Y:S02]  /*1240*/  FMUL.FTZ R4, R162, UR8 ;  /* 0x00000008a2047c20 */ /* 0x001fe40008410000 */
        /* <DEDUP_REMOVED lines=8> */
[----:B------:R-:W-:Y:S01]  /*12d0*/  FSEL R167, R3, RZ, P2 ;  /* 0x000000ff03a77208 */ /* 0x000fe20001000000 */
[----:B------:R-:W-:Y:S06]  /*12e0*/  BRA `(.L_x_79725) ;  /* 0x0000000000507947 */ /* 0x000fec0003800000 */
.L_x_79724:
[----:B0-----:R-:W0:Y:S02]  /*12f0*/  LDC.64 R4, c[0x0][0x3a0] ;  /* 0x0000e800ff047b82 */ /* 0x001e240000000a00 */
[----:B0-----:R-:W-:-:S05]  /*1300*/  IMAD.WIDE.U32 R4, R0, 0x10, R4 ;  /* 0x0000001000047825 */ /* 0x001fca00078e0004 */
[----:B------:R0:W2:Y:S01]  /*1310*/  LDG.E.128 R164, desc[UR6][R4.64] ;  /* 0x0000000604a47981 */ /* 0x0000a2000c1e1d00 */
[----:B------:R-:W-:-:S13]  /*1320*/  ISETP.GT.AND P2, PT, R3, RZ, PT ;  /* 0x000000ff0300720c */ /* 0x000fda0003f44270 */
[----:B------:R-:W1:Y:S08]  /*1330*/  @P2 LDC R3, c[0x0][0x40c] ;  /* 0x00010300ff032b82 */ /* 0x000e700000000800 */
[----:B0-----:R-:W0:Y:S08]  /*1340*/  @P2 LDC R5, c[0x0][0x40c] ;  /* 0x00010300ff052b82 */ /* 0x001e300000000800 */
[----:B------:R-:W3:Y:S01]  /*1350*/  @P2 LDC R4, c[0x0][0x40c] ;  /* 0x00010300ff042b82 */ /* 0x000ee20000000800 */
[----:B-1---5:R-:W-:Y:S01]  /*1360*/  @P2 FMUL.FTZ R3, R162, R3 ;  /* 0x00000003a2032220 */ /* 0x022fe20000410000 */
[----:B0-----:R-:W-:Y:S01]  /*1370*/  @P2 FMUL.FTZ R5, R160, R5 ;  /* 0x00000005a0052220 */ /* 0x001fe20000410000 */
[----:B---3--:R-:W-:Y:S01]  /*1380*/  @P2 FMUL.FTZ R4, R161, R4 ;  /* 0x00000004a1042220 */ /* 0x008fe20000410000 */
[----:B--2---:R-:W-:Y:S01]  /*1390*/  MOV R246, R166 ;  /* 0x000000a600f67202 */ /* 0x004fe20000000f00 */
[----:B------:R-:W-:Y:S01]  /*13a0*/  @P2 FFMA.FTZ R246, R3, R82, R166 ;  /* 0x0000005203f62223 */ /* 0x000fe200000100a6 */
[----:B------:R-:W-:-:S02]  /*13b0*/  @!P2 MOV R244, R164 ;  /* 0x000000a400f4a202 */ /* 0x000fc40000000f00 */
[----:B------:R-:W0:Y:S01]  /*13c0*/  @P2 LDC R3, c[0x0][0x40c] ;  /* 0x00010300ff032b82 */ /* 0x000e220000000800 */
[----:B------:R-:W-:Y:S01]  /*13d0*/  MOV R245, R165 ;  /* 0x000000a500f57202 */ /* 0x000fe20000000f00 */
[----:B------:R-:W-:Y:S01]  /*13e0*/  @P2 FFMA.FTZ R244, R5, R80, R164 ;  /* 0x0000005005f42223 */ /* 0x000fe200000100a4 */
[----:B------:R-:W-:Y:S01]  /*13f0*/  MOV R7, R167 ;  /* 0x000000a700077202 */ /* 0x000fe20000000f00 */
[----:B------:R-:W-:Y:S01]  /*1400*/  @P2 FFMA.FTZ R245, R4, R81, R165 ;  /* 0x0000005104f52223 */ /* 0x000fe200000100a5 */
[----:B0-----:R-:W-:-:S04]  /*1410*/  @P2 FMUL.FTZ R3, R163, R3 ;  /* 0x00000003a3032220 */ /* 0x001fc80000410000 */
[----:B------:R-:W-:-:S07]  /*1420*/  @P2 FFMA.FTZ R167, R3, R83, R167 ;  /* 0x0000005303a72223 */ /* 0x000fce00000100a7 */
.L_x_79725:
[----:B------:R-:W0:Y:S01]  /*1430*/  LDC.64 R172, c[0x0][0x3a8] ;  /* 0x0000ea00ffac7b82 */ /* 0x000e220000000a00 */
[----:B------:R-:W-:Y:S02]  /*1440*/  MOV R247, R167 ;  /* 0x000000a700f77202 */ /* 0x000fe40000000f00 */
[C---:B------:R-:W-:Y:S01]  /*1450*/  @P0 IADD3 R3, PT, PT, R0.reuse, 0x20, RZ ;  /* 0x0000002000030810 */ /* 0x040fe20007ffe0ff */
[----:B0-----:R-:W-:-:S05]  /*1460*/  IMAD.WIDE.U32 R4, R0, 0x10, R172 ;  /* 0x0000001000047825 */ /* 0x001fca00078e00ac */
[----:B------:R0:W-:Y:S02]  /*1470*/  STG.E.128 desc[UR6][R4.64], R244 ;  /* 0x000000f404007986 */ /* 0x0001e4000c101d06 */
[----:B0-----:R-:W0:Y:S02]  /*1480*/  @P0 LDC.64 R4, c[0x0][0x3a0] ;  /* 0x0000e800ff040b82 */ /* 0x001e240000000a00 */
[----:B0-----:R-:W-:-:S06]  /*1490*/  @P0 IMAD.WIDE.U32 R4, R3, 0x10, R4 ;  /* 0x0000001003040825 */ /* 0x001fcc00078e0004 */
[----:B------:R-:W2:Y:S01]  /*14a0*/  @P0 LDG.E.128 R4, desc[UR6][R4.64] ;  /* 0x0000000604040981 */ /* 0x000ea2000c1e1d00 */
[----:B------:R-:W-:Y:S02]  /*14b0*/  @P1 IADD3 R3, PT, PT, R2, 0x20, RZ ;  /* 0x0000002002031810 */ /* 0x000fe40007ffe0ff */
        /* <DEDUP_REMOVED lines=8> */
[----:B------:R-:W1:Y:S01]  /*1540*/  @P2 LDC R3, c[0x0][0x40c] ;  /* 0x00010300ff032b82 */ /* 0x000e620000000800 */
[----:B------:R-:W-:Y:S02]  /*1550*/  MOV R240, R164 ;  /* 0x000000a400f07202 */ /* 0x000fe40000000f00 */
[----:B------:R-:W-:Y:S02]  /*1560*/  MOV R241, R165 ;  /* 0x000000a500f17202 */ /* 0x000fe40000000f00 */
[----:B------:R-:W-:Y:S02]  /*1570*/  MOV R242, R166 ;  /* 0x000000a600f27202 */ /* 0x000fe40000000f00 */
[----:B------:R-:W-:Y:S01]  /*1580*/  MOV R243, R7 ;  /* 0x0000000700f37202 */ /* 0x000fe20000000f00 */
[----:B-1---5:R-:W-:-:S04]  /*1590*/  @P2 FMUL.FTZ R3, R160, R3 ;  /* 0x00000003a0032220 */ /* 0x022fc80000410000 */
[----:B------:R-:W-:Y:S02]  /*15a0*/  @P2 FFMA.FTZ R240, R3, R84, R164 ;  /* 0x0000005403f02223 */ /* 0x000fe400000100a4 */
[----:B------:R-:W1:Y:S02]  /*15b0*/  @P2 LDC R3, c[0x0][0x40c] ;  /* 0x00010300ff032b82 */ /* 0x000e640000000800 */
[----:B-1----:R-:W-:-:S04]  /*15c0*/  @P2 FMUL.FTZ R3, R161, R3 ;  /* 0x00000003a1032220 */ /* 0x002fc80000410000 */
[----:B------:R-:W-:Y:S02]  /*15d0*/  @P2 FFMA.FTZ R241, R3, R85, R165 ;  /* 0x0000005503f12223 */ /* 0x000fe400000100a5 */
[----:B------:R-:W1:Y:S02]  /*15e0*/  @P2 LDC R3, c[0x0][0x40c] ;  /* 0x00010300ff032b82 */ /* 0x000e640000000800 */
[----:B-1----:R-:W-:-:S04]  /*15f0*/  @P2 FMUL.FTZ R3, R162, R3 ;  /* 0x00000003a2032220 */ /* 0x002fc80000410000 */
[----:B------:R-:W-:Y:S01]  /*1600*/  @P2 FFMA.FTZ R242, R3, R86, R166 ;  /* 0x0000005603f22223 */ /* 0x000fe200000100a6 */
[----:B------:R-:W-:Y:S06]  /*1610*/  @!P2 BRA `(.L_x_79728) ;  /* 0x00000000003ca947 */ /* 0x000fec0003800000 */
[----:B------:R-:W-:-:S04]  /*1620*/  FMUL.FTZ R3, R163, UR8 ;  /* 0x00000008a3037c20 */ /* 0x000fc80008410000 */
[----:B------:R-:W-:Y:S01]  /*1630*/  FFMA.FTZ R243, R3, R87, R7 ;  /* 0x0000005703f37223 */ /* 0x000fe20000010007 */
[----:B------:R-:W-:Y:S06]  /*1640*/  BRA `(.L_x_79728) ;  /* 0x0000000000307947 */ /* 0x000fec0003800000 */
.L_x_79727:
[----:B-----5:R-:W-:Y:S01]  /*1650*/  FMUL.FTZ R3, R160, UR8 ;  /* 0x00000008a0037c20 */ /* 0x020fe20008410000 */
[----:B0-----:R-:W-:Y:S01]  /*1660*/  FMUL.FTZ R5, R161, UR8 ;  /* 0x00000008a1057c20 */ /* 0x001fe20008410000 */
[----:B------:R-:W-:Y:S02]  /*1670*/  FMUL.FTZ R4, R162, UR8 ;  /* 0x00000008a2047c20 */ /* 0x000fe40008410000 */
        /* <DEDUP_REMOVED lines=9> */
.L_x_79728:
[----:B------:R-:W-:Y:S05]  /*1710*/  BSYNC.RECONVERGENT B0 ;  /* 0x0000000000007941 */ /* 0x000fea0003800200 */
.L_x_79726:
[----:B------:R-:W-:-:S05]  /*1720*/  IADD3 R3, PT, PT, R0, 0x20, RZ ;  /* 0x0000002000037810 */ /* 0x000fca0007ffe0ff */
[----:B0-----:R-:W-:Y:S01]  /*1730*/  IMAD.WIDE.U32 R4, R3, 0x10, R172 ;  /* 0x0000001003047825 */ /* 0x001fe200078e00ac */
[----:B------:R-:W-:-:S04]  /*1740*/  @P0 IADD3 R3, PT, PT, R0, 0x40, RZ ;  /* 0x0000004000030810 */ /* 0x000fc80007ffe0ff */
[----:B------:R0:W-:Y:S02]  /*1750*/  STG.E.128 desc[UR6][R4.64], R240 ;  /* 0x000000f004007986 */ /* 0x0001e4000c101d06 */
[----:B0-----:R-:W0:Y:S02]  /*1760*/  @P0 LDC.64 R4, c[0x0][0x3a0] ;  /* 0x0000e800ff040b82 */ /* 0x001e240000000a00 */
[----:B0-----:R-:W-:-:S05]  /*1770*/  @P0 IMAD.WIDE.U32 R4, R3, 0x10, R4 ;  /* 0x0000001003040825 */ /* 0x001fca00078e0004 */
[----:B------:R0:W2:Y:S01]  /*1780*/  @P0 LDG.E.128 R168, desc[UR6][R4.64] ;  /* 0x0000000604a80981 */ /* 0x0000a2000c1e1d00 */
[----:B------:R-:W-:Y:S01]  /*1790*/  @P1 IADD3 R3, PT, PT, R2, 0x40, RZ ;  /* 0x0000004002031810 */ /* 0x000fe20007ffe0ff */
[----:B0-----:R-:W0:Y:S04]  /*17a0*/  @P1 LDC.64 R4, c[0x0][0x390] ;  /* 0x0000e400ff041b82 */ /* 0x001e280000000a00 */
        /* <DEDUP_REMOVED lines=8> */
[----:B------:R-:W0:Y:S01]  /*1830*/  @P2 LDC R3, c[0x0][0x40c] ;  /* 0x00010300ff032b82 */ /* 0x000e220000000800 */
[----:B------:R-:W-:Y:S02]  /*1840*/  MOV R236, R164 ;  /* 0x000000a400ec7202 */ /* 0x000fe40000000f00 */
[----:B------:R-:W-:Y:S02]  /*1850*/  MOV R237, R165 ;  /* 0x000000a500ed7202 */ /* 0x000fe40000000f00 */
[----:B------:R-:W-:Y:S02]  /*1860*/  MOV R238, R166 ;  /* 0x000000a600ee7202 */ /* 0x000fe40000000f00 */
[----:B------:R-:W-:Y:S01]  /*1870*/  MOV R239, R7 ;  /* 0x0000000700ef7202 */ /* 0x000fe20000000f00 */
        /* <DEDUP_REMOVED lines=12> */
.L_x_79730:
[----:B-----5:R-:W-:Y:S01]  /*1940*/  FMUL.FTZ R3, R160, UR8 ;  /* 0x00000008a0037c20 */ /* 0x020fe20008410000 */
[----:B------:R-:W-:Y:S01]  /*1950*/  FMUL.FTZ R5, R161, UR8 ;  /* 0x00000008a1057c20 */ /* 0x000fe20008410000 */
        /* <DEDUP_REMOVED lines=10> */
.L_x_79731:
[----:B------:R-:W-:Y:S05]  /*1a00*/  BSYNC.RECONVERGENT B0 ;  /* 0x0000000000007941 */ /* 0x000fea0003800200 */
.L_x_79729:
[----:B------:R-:W-:-:S05]  /*1a10*/  IADD3 R3, PT, PT, R0, 0x40, RZ ;  /* 0x0000004000037810 */ /* 0x000fca0007ffe0ff */
[----:B------:R-:W-:Y:S01]  /*1a20*/  IMAD.WIDE.U32 R4, R3, 0x10, R172 ;  /* 0x0000001003047825 */ /* 0x000fe200078e00ac */
        /* <DEDUP_REMOVED lines=32> */
.L_x_79733:
        /* <DEDUP_REMOVED lines=12> */
.L_x_79734:
[----:B------:R-:W-:Y:S05]  /*1cf0*/  BSYNC.RECONVERGENT B0 ;  /* 0x0000000000007941 */ /* 0x000fea0003800200 */
.L_x_79732:
        /* <DEDUP_REMOVED lines=34> */
.L_x_79736:
        /* <DEDUP_REMOVED lines=12> */
.L_x_79737:
[----:B------:R-:W-:Y:S05]  /*1fe0*/  BSYNC.RECONVERGENT B0 ;  /* 0x0000000000007941 */ /* 0x000fea0003800200 */
.L_x_79735:
        /* <DEDUP_REMOVED lines=34> */
.L_x_79739:
        /* <DEDUP_REMOVED lines=12> */
.L_x_79740:
[----:B------:R-:W-:Y:S05]  /*22d0*/  BSYNC.RECONVERGENT B0 ;  /* 0x0000000000007941 */ /* 0x000fea0003800200 */
.L_x_79738:
        /* <DEDUP_REMOVED lines=34> */
.L_x_79742:
        /* <DEDUP_REMOVED lines=12> */
.L_x_79743:
[----:B------:R-:W-:Y:S05]  /*25c0*/  BSYNC.RECONVERGENT B0 ;  /* 0x0000000000007941 */ /* 0x000fea0003800200 */
.L_x_79741:
        /* <DEDUP_REMOVED lines=34> */
.L_x_79745:
        /* <DEDUP_REMOVED lines=12> */
.L_x_79746:
[----:B------:R-:W-:Y:S05]  /*28b0*/  BSYNC.RECONVERGENT B0 ;  /* 0x0000000000007941 */ /* 0x000fea0003800200 */
.L_x_79744:
        /* <DEDUP_REMOVED lines=34> */
.L_x_79748:
        /* <DEDUP_REMOVED lines=12> */
.L_x_79749:
[----:B------:R-:W-:Y:S05]  /*2ba0*/  BSYNC.RECONVERGENT B0 ;  /* 0x0000000000007941 */ /* 0x000fea0003800200 */
.L_x_79747:
        /* <DEDUP_REMOVED lines=34> */
.L_x_79751:
        /* <DEDUP_REMOVED lines=12> */
.L_x_79752:
[----:B------:R-:W-:Y:S05]  /*2e90*/  BSYNC.RECONVERGENT B0 ;  /* 0x0000000000007941 */ /* 0x000fea0003800200 */
.L_x_79750:
        /* <DEDUP_REMOVED lines=34> */
.L_x_79754:
        /* <DEDUP_REMOVED lines=12> */
.L_x_79755:
[----:B------:R-:W-:Y:S05]  /*3180*/  BSYNC.RECONVERGENT B0 ;  /* 0x0000000000007941 */ /* 0x000fea0003800200 */
.L_x_79753:
        /* <DEDUP_REMOVED lines=34> */
.L_x_79757:
        /* <DEDUP_REMOVED lines=12> */
.L_x_79758:
[----:B------:R-:W-:Y:S05]  /*3470*/  BSYNC.RECONVERGENT B0 ;  /* 0x0000000000007941 */ /* 0x000fea0003800200 */
.L_x_79756:
        /* <DEDUP_REMOVED lines=34> */
.L_x_79760:
        /* <DEDUP_REMOVED lines=12> */
.L_x_79761:
[----:B------:R-:W-:Y:S05]  /*3760*/  BSYNC.RECONVERGENT B0 ;  /* 0x0000000000007941 */ /* 0x000fea0003800200 */
.L_x_79759:
        /* <DEDUP_REMOVED lines=34> */
.L_x_79763:
        /* <DEDUP_REMOVED lines=12> */
.L_x_79764:
[----:B------:R-:W-:Y:S05]  /*3a50*/  BSYNC.RECONVERGENT B0 ;  /* 0x0000000000007941 */ /* 0x000fea0003800200 */
.L_x_79762:
        /* <DEDUP_REMOVED lines=34> */
.L_x_79766:
        /* <DEDUP_REMOVED lines=12> */
.L_x_79767:
[----:B------:R-:W-:Y:S05]  /*3d40*/  BSYNC.RECONVERGENT B0 ;  /* 0x0000000000007941 */ /* 0x000fea0003800200 */
.L_x_79765:
        /* <DEDUP_REMOVED lines=34> */
.L_x_79769:
        /* <DEDUP_REMOVED lines=12> */
.L_x_79770:
[----:B------:R-:W-:Y:S05]  /*4030*/  BSYNC.RECONVERGENT B0 ;  /* 0x0000000000007941 */ /* 0x000fea0003800200 */
.L_x_79768:
        /* <DEDUP_REMOVED lines=34> */
.L_x_79772:
        /* <DEDUP_REMOVED lines=12> */
.L_x_79773:
[----:B------:R-:W-:Y:S05]  /*4320*/  BSYNC.RECONVERGENT B0 ;  /* 0x0000000000007941 */ /* 0x000fea0003800200 */
.L_x_79771:
        /* <DEDUP_REMOVED lines=34> */
.L_x_79775:
        /* <DEDUP_REMOVED lines=12> */
.L_x_79776:
[----:B------:R-:W-:Y:S05]  /*4610*/  BSYNC.RECONVERGENT B0 ;  /* 0x0000000000007941 */ /* 0x000fea0003800200 */
.L_x_79774:
        /* <DEDUP_REMOVED lines=34> */
.L_x_79778:
        /* <DEDUP_REMOVED lines=12> */
.L_x_79779:
[----:B------:R-:W-:Y:S05]  /*4900*/  BSYNC.RECONVERGENT B0 ;  /* 0x0000000000007941 */ /* 0x000fea0003800200 */
.L_x_79777:
        /* <DEDUP_REMOVED lines=9> */
[----:B0-----:R-:W0:Y:S04]  /*49a0*/  @P0 LDC.64 R2, c[0x0][0x3a0] ;  /* 0x0000e800ff020b82 */ /* 0x001e280000000a00 */
        /* <DEDUP_REMOVED lines=25> */
.L_x_79781:
        /* <DEDUP_REMOVED lines=12> */
.L_x_79782:
[----:B------:R-:W-:Y:S05]  /*4c00*/  BSYNC.RECONVERGENT B0 ;  /* 0x0000000000007941 */ /* 0x000fea0003800200 */
.L_x_79780:
[----:B------:R-:W0:Y:S01]  /*4c10*/  LDC.64 R2, c[0x0][0x3a8] ;  /* 0x0000ea00ff027b82 */ /* 0x000e220000000a00 */
[----:B------:R-:W1:Y:S01]  /*4c20*/  S2R R4, SR_TID.X ;  /* 0x0000000000047919 */ /* 0x000e620000002100 */
[----:B------:R-:W-:Y:S01]  /*4c30*/  UMOV UR11, 0xffffffff ;  /* 0xffffffff000b7882 */ /* 0x000fe20000000000 */
[----:B0-----:R-:W-:-:S04]  /*4c40*/  IMAD.WIDE.U32 R2, R0, 0x10, R2 ;  /* 0x0000001000027825 */ /* 0x001fc800078e0002 */
[----:B------:R-:W-:-:S04]  /*4c50*/  FADD.FTZ R0, RZ, R244 ;  /* 0x000000f4ff007221 */ /* 0x000fc80000010000 */
[----:B------:R-:W-:Y:S01]  /*4c60*/  FADD.FTZ R0, R0, R245 ;  /* 0x000000f500007221 */ /* 0x000fe20000010000 */
[----:B------:R0:W-:Y:S03]  /*4c70*/  STG.E.128 desc[UR6][R2.64], R168 ;  /* 0x000000a802007986 */ /* 0x0001e6000c101d06 */
        /* <DEDUP_REMOVED lines=261> */
.L_x_79798:
[----:B-1----:R-:W-:Y:S01]  /*5cd0*/  FADD.FTZ R0, R4, R0 ;  /* 0x0000000004007221 */ /* 0x002fe20000010000 */
[----:B------:R-:W1:Y:S01]  /*5ce0*/  @!P0 LDC.64 R2, c[0x0][0x3c0] ;  /* 0x0000f000ff028b82 */ /* 0x000e620000000a00 */
[----:B0-----:R-:W2:Y:S01]  /*5cf0*/  LDL R4, [R1+0x4] ;  /* 0x0000040001047983 */ /* 0x001ea20000100800 */
[----:B------:R-:W-:Y:S01]  /*5d00*/  ISETP.NE.AND P1, PT, RZ, UR9, PT ;  /* 0x00000009ff007c0c */ /* 0x000fe2000bf25270 */
[----:B------:R-:W-:Y:S01]  /*5d10*/  FFMA.FTZ R0, R0, R6, UR10 ;  /* 0x0000000a00007e23 */ /* 0x000fe20008010006 */
[----:B------:R-:W-:Y:S01]  /*5d20*/  BSSY.RECONVERGENT B0, `(.L_x_79784) ;  /* 0x000019f000007945 */ /* 0x000fe20003800200 */
[----:B-1----:R-:W-:-:S05]  /*5d30*/  @!P0 IMAD.WIDE R2, R252, 0x4, R2 ;  /* 0x00000004fc028825 */ /* 0x002fca00078e0202 */
[----:B------:R0:W-:Y:S02]  /*5d40*/  @!P0 STG.E desc[UR6][R2.64], R5 ;  /* 0x0000000502008986 */ /* 0x0001e4000c101906 */
[----:B0-----:R-:W-:-:S05]  /*5d50*/  FMUL.FTZ R2, R5, R5 ;  /* 0x0000000505027220 */ /* 0x001fca0000410000 */
[----:B------:R-:W-:-:S05]  /*5d60*/  FSEL R2, R2, RZ, P1 ;  /* 0x000000ff02027208 */ /* 0x000fca0000800000 */
[----:B------:R-:W-:Y:S02]  /*5d70*/  FADD.FTZ R0, R0, R2 ;  /* 0x0000000200007221 */ /* 0x000fe40000010000 */
[----:B------:R-:W0:Y:S04]  /*5d80*/  @!P0 LDC.64 R2, c[0x0][0x3c8] ;  /* 0x0000f200ff028b82 */ /* 0x000e280000000a00 */
[----:B------:R-:W1:Y:S01]  /*5d90*/  MUFU.RSQ R0, R0 ;  /* 0x0000000000007308 */ /* 0x000e620000001400 */
[----:B0-----:R-:W-:-:S05]  /*5da0*/  @!P0 IMAD.WIDE R2, R252, 0x4, R2 ;  /* 0x00000004fc028825 */ /* 0x001fca00078e0202 */
[----:B-1----:R0:W-:Y:S01]  /*5db0*/  @!P0 STG.E desc[UR6][R2.64], R0 ;  /* 0x0000000002008986 */ /* 0x0021e2000c101906 */
[----:B--2---:R-:W-:-:S13]  /*5dc0*/  ISETP.GE.AND P0, PT, R4, 0x1, PT ;  /* 0x000000010400780c */ /* 0x004fda0003f06270 */
[----:B0-----:R-:W-:Y:S05]  /*5dd0*/  @!P0 BRA `(.L_x_79785) ;  /* 0x00000018004c8947 */ /* 0x001fea0003800000 */
[----:B------:R-:W0:Y:S01]  /*5de0*/  LDC R247, c[0x0][0x388] ;  /* 0x0000e200fff77b82 */ /* 0x000e220000000800 */
[----:B------:R-:W-:Y:S01]  /*5df0*/  IADD3 R3, PT, PT, R4, -0x1, RZ ;  /* 0xffffffff04037810 */ /* 0x000fe20007ffe0ff */
[----:B------:R1:W-:Y:S04]  /*5e00*/  STL [R1+0x164], R82 ;  /* 0x0001645201007387 */ /* 0x0003e80000100800 */
[----:B------:R-:W-:Y:S04]  /*5e10*/  STL [R1+0x160], R81 ;  /* 0x0001605101007387 */ /* 0x000fe80000100800 */
[----:B------:R2:W-:Y:S04]  /*5e20*/  STL [R1+0x15c], R80 ;  /* 0x00015c5001007387 */ /* 0x0005e80000100800 */
[----:B------:R3:W-:Y:S04]  /*5e30*/  STL [R1+0x158], R7 ;  /* 0x0001580701007387 */ /* 0x0007e80000100800 */
[----:B-1----:R-:W4:Y:S01]  /*5e40*/  LDL R82, [R1+0x150] ;  /* 0x0001500001527983 */ /* 0x002f220000100800 */
[----:B--2---:R-:W1:Y:S01]  /*5e50*/  LDC.64 R80, c[0x0][0x428] ;  /* 0x00010a00ff507b82 */ /* 0x004e620000000a00 */
[----:B0-----:R-:W-:-:S02]  /*5e60*/  IMAD R3, R3, R247, RZ ;  /* 0x000000f703037224 */ /* 0x001fc400078e02ff */
[----:B---3--:R-:W2:Y:S03]  /*5e70*/  LDL R7, [R1+0x154] ;  /* 0x0001540001077983 */ /* 0x008ea60000100800 */
[----:B------:R-:W-:Y:S01]  /*5e80*/  SHF.R.S32.HI R2, RZ, 0x1f, R3 ;  /* 0x0000001fff027819 */ /* 0x000fe20000011403 */
[----:B------:R-:W3:Y:S03]  /*5e90*/  LDL R247, [R1+0x14c] ;  /* 0x00014c0001f77983 */ /* 0x000ee60000100800 */
[----:B------:R-:W-:Y:S02]  /*5ea0*/  LEA.HI R3, R2, R3, RZ, 0x2 ;  /* 0x0000000302037211 */ /* 0x000fe400078f10ff */
[----:B------:R-:W-:-:S05]  /*5eb0*/  FSEL R2, R5, RZ, !P1 ;  /* 0x000000ff05027208 */ /* 0x000fca0004800000 */
[C---:B------:R-:W-:Y:S02]  /*5ec0*/  FADD.FTZ R6, -R2.reuse, R245 ;  /* 0x000000f502067221 */ /* 0x040fe40000010100 */
[----:B------:R-:W2:Y:S01]  /*5ed0*/  LDL R245, [R1+0x148] ;  /* 0x0001480001f57983 */ /* 0x000ea20000100800 */
[C---:B------:R-:W-:Y:S02]  /*5ee0*/  FADD.FTZ R4, -R2.reuse, R244 ;  /* 0x000000f402047221 */ /* 0x040fe40000010100 */
[----:B------:R-:W0:Y:S01]  /*5ef0*/  S2R R244, SR_TID.X ;  /* 0x0000000000f47919 */ /* 0x000e220000002100 */
[----:B------:R-:W-:Y:S01]  /*5f00*/  FADD.FTZ R5, -R2, R246 ;  /* 0x000000f602057221 */ /* 0x000fe20000010100 */
[----:B------:R-:W-:-:S03]  /*5f10*/  FMUL.FTZ R6, R0, R6 ;  /* 0x0000000600067220 */ /* 0x000fc60000410000 */
[----:B------:R-:W-:Y:S01]  /*5f20*/  FMUL.FTZ R5, R0, R5 ;  /* 0x0000000500057220 */ /* 0x000fe20000410000 */
[----:B0-----:R-:W-:Y:S01]  /*5f30*/  LOP3.LUT R246, R244, 0x1f, RZ, 0xc0, !PT ;  /* 0x0000001ff4f67812 */ /* 0x001fe200078ec0ff */
[----:B------:R-:W-:Y:S01]  /*5f40*/  FADD.FTZ R244, -R2, R167 ;  /* 0x000000a702f47221 */ /* 0x000fe20000010100 */
[C---:B------:R-:W-:Y:S02]  /*5f50*/  FMUL.FTZ R167, R0.reuse, R4 ;  /* 0x0000000400a77220 */ /* 0x040fe40000410000 */
[----:B------:R-:W-:Y:S01]  /*5f60*/  LEA.HI.SX32 R3, R3, R246, 0x1e ;  /* 0x000000f603037211 */ /* 0x000fe200078ff2ff */
[----:B------:R-:W-:Y:S01]  /*5f70*/  FMUL.FTZ R4, R0, R244 ;  /* 0x000000f400047220 */ /* 0x000fe20000410000 */
[----:B------:R4:W-:Y:S02]  /*5f80*/  STL [R1], R246 ;  /* 0x000000f601007387 */ /* 0x0009e40000100800 */
[----:B----4-:R-:W-:Y:S02]  /*5f90*/  FFMA.FTZ R246, R5, R82, R10 ;  /* 0x0000005205f67223 */ /* 0x010fe4000001000a */
[----:B------:R-:W4:Y:S01]  /*5fa0*/  LDL R82, [R1+0x128] ;  /* 0x0001280001527983 */ /* 0x000f220000100800 */
[----:B--2---:R-:W-:Y:S01]  /*5fb0*/  FFMA.FTZ R244, R167, R245, R8 ;  /* 0x000000f5a7f47223 */ /* 0x004fe20000010008 */
[----:B---3--:R-:W-:Y:S01]  /*5fc0*/  FFMA.FTZ R245, R6, R247, R9 ;  /* 0x000000f706f57223 */ /* 0x008fe20000010009 */
[----:B------:R-:W-:Y:S01]  /*5fd0*/  FFMA.FTZ R247, R4, R7, R11 ;  /* 0x0000000704f77223 */ /* 0x000fe2000001000b */
[----:B-1----:R-:W-:Y:S01]  /*5fe0*/  IMAD.WIDE.U32 R4, R3, 0x10, R80 ;  /* 0x0000001003047825 */ /* 0x002fe200078e0050 */
[----:B------:R-:W2:Y:S04]  /*5ff0*/  LDL R7, [R1+0x134] ;  /* 0x0001340001077983 */ /* 0x000ea80000100800 */
[----:B------:R0:W-:Y:S04]  /*6000*/  STG.E.128 desc[UR6][R4.64], R244 ;  /* 0x000000f404007986 */ /* 0x0001e8000c101d06 */
[----:B------:R-:W3:Y:S04]  /*6010*/  LDL R81, [R1+0x12c] ;  /* 0x00012c0001517983 */ /* 0x000ee80000100800 */
[----:B------:R-:W3:Y:S04]  /*6020*/  LDL R80, [R1+0x130] ;  /* 0x0001300001507983 */ /* 0x000ee80000100800 */
[----:B0-----:R-:W4:Y:S01]  /*6030*/  LDL R247, [R1+0x138] ;  /* 0x0001380001f77983 */ /* 0x001f220000100800 */
[----:B------:R-:W-:-:S03]  /*6040*/  FADD.FTZ R5, -R2, R241 ;  /* 0x000000f102057221 */ /* 0x000fc60000010100 */
[----:B------:R-:W2:Y:S04]  /*6050*/  LDL R245, [R1+0x144] ;  /* 0x0001440001f57983 */ /* 0x000ea80000100800 */
[----:B------:R-:W3:Y:S04]  /*6060*/  LDL R244, [R1+0x140] ;  /* 0x0001400001f47983 */ /* 0x000ee80000100800 */
[----:B------:R-:W3:Y:S01]  /*6070*/  LDL R241, [R1+0x13c] ;  /* 0x00013c0001f17983 */ /* 0x000ee20000100800 */
[C---:B------:R-:W-:Y:S01]  /*6080*/  FADD.FTZ R4, -R2.reuse, R240 ;  /* 0x000000f002047221 */ /* 0x040fe20000010100 */
[----:B------:R-:W-:Y:S01]  /*6090*/  FADD.FTZ R240, -R2, R243 ;  /* 0x000000f302f07221 */ /* 0x000fe20000010100 */
[----:B------:R-:W-:-:S02]  /*60a0*/  FMUL.FTZ R167, R0, R5 ;  /* 0x0000000500a77220 */ /* 0x000fc40000410000 */
[C---:B------:R-:W-:Y:S01]  /*60b0*/  FMUL.FTZ R4, R0.reuse, R4 ;  /* 0x0000000400047220 */ /* 0x040fe20000410000 */
[----:B------:R-:W-:Y:S01]  /*60c0*/  FMUL.FTZ R5, R0, R240 ;  /* 0x000000f000057220 */ /* 0x000fe20000410000 */
[----:B------:R-:W-:-:S04]  /*60d0*/  FADD.FTZ R6, -R2, R242 ;  /* 0x000000f202067221 */ /* 0x000fc80000010100 */
[----:B------:R-:W-:Y:S01]  /*60e0*/  FMUL.FTZ R6, R0, R6 ;  /* 0x0000000600067220 */ /* 0x000fe20000410000 */
[----:B----4-:R-:W-:Y:S02]  /*60f0*/  FFMA.FTZ R240, R4, R247, R12 ;  /* 0x000000f704f07223 */ /* 0x010fe4000001000c */
[----:B------:R-:W0:Y:S01]  /*6100*/  LDC.64 R246, c[0x0][0x428] ;  /* 0x00010a00fff67b82 */ /* 0x000e220000000a00 */
[----:B------:R-:W-:Y:S01]  /*6110*/  IADD3 R4, PT, PT, R3, 0x20, RZ ;  /* 0x0000002003047810 */ /* 0x000fe20007ffe0ff */
[----:B--2---:R-:W-:Y:S02]  /*6120*/  FFMA.FTZ R243, R5, R245, R15 ;  /* 0x000000f505f37223 */ /* 0x004fe4000001000f */
[----:B------:R-:W2:Y:S01]  /*6130*/  LDL R245, [R1+0x120] ;  /* 0x0001200001f57983 */ /* 0x000ea20000100800 */
[----:B---3--:R-:W-:Y:S01]  /*6140*/  FFMA.FTZ R242, R6, R244, R14 ;  /* 0x000000f406f27223 */ /* 0x008fe2000001000e */
[----:B------:R-:W-:Y:S01]  /*6150*/  FFMA.FTZ R241, R167, R241, R13 ;  /* 0x000000f1a7f17223 */ /* 0x000fe2000001000d */
[----:B------:R-:W-:Y:S01]  /*6160*/  FADD.FTZ R6, -R2, R238 ;  /* 0x000000ee02067221 */ /* 0x000fe20000010100 */
[----:B------:R-:W3:Y:S01]  /*6170*/  LDL R244, [R1+0x124] ;  /* 0x0001240001f47983 */ /* 0x000ee20000100800 */
[----:B0-----:R-:W-:-:S05]  /*6180*/  IMAD.WIDE.U32 R4, R4, 0x10, R246 ;  /* 0x0000001004047825 */ /* 0x001fca00078e00f6 */
[----:B------:R0:W-:Y:S01]  /*6190*/  STG.E.128 desc[UR6][R4.64], R240 ;  /* 0x000000f004007986 */ /* 0x0001e2000c101d06 */
[----:B------:R-:W-:Y:S01]  /*61a0*/  FMUL.FTZ R6, R0, R6 ;  /* 0x0000000600067220 */ /* 0x000fe20000410000 */
[C---:B0-----:R-:W-:Y:S01]  /*61b0*/  FADD.FTZ R4, -R2.reuse, R236 ;  /* 0x000000ec02047221 */ /* 0x041fe20000010100 */
[C---:B------:R-:W-:Y:S01]  /*61c0*/  FADD.FTZ R5, -R2.reuse, R237 ;  /* 0x000000ed02057221 */ /* 0x040fe20000010100 */
[----:B------:R-:W-:Y:S01]  /*61d0*/  FADD.FTZ R236, -R2, R239 ;  /* 0x000000ef02ec7221 */ /* 0x000fe20000010100 */
[----:B------:R-:W4:Y:S01]  /*61e0*/  LDL R243, [R1+0x108] ;  /* 0x0001080001f37983 */ /* 0x000f220000100800 */
[C---:B------:R-:W-:Y:S01]  /*61f0*/  FMUL.FTZ R4, R0.reuse, R4 ;  /* 0x0000000400047220 */ /* 0x040fe20000410000 */
[C---:B------:R-:W-:Y:S01]  /*6200*/  FMUL.FTZ R167, R0.reuse, R5 ;  /* 0x0000000500a77220 */ /* 0x040fe20000410000 */
[----:B------:R-:W-:Y:S01]  /*6210*/  FMUL.FTZ R5, R0, R236 ;  /* 0x000000ec00057220 */ /* 0x000fe20000410000 */
[----:B------:R-:W4:Y:S01]  /*6220*/  LDL R240, [R1+0x114] ;  /* 0x0001140001f07983 */ /* 0x000f220000100800 */
[----:B------:R-:W-:Y:S01]  /*6230*/  FFMA.FTZ R236, R4, R82, R16 ;  /* 0x0000005204ec7223 */ /* 0x000fe20000010010 */
[----:B------:R-:W-:Y:S01]  /*6240*/  IADD3 R4, PT, PT, R3, 0x40, RZ ;  /* 0x0000004003047810 */ /* 0x000fe20007ffe0ff */
[----:B------:R-:W-:Y:S01]  /*6250*/  FFMA.FTZ R239, R5, R7, R19 ;  /* 0x0000000705ef7223 */ /* 0x000fe20000010013 */
[----:B------:R-:W-:Y:S01]  /*6260*/  FFMA.FTZ R237, R167, R81, R17 ;  /* 0x00000051a7ed7223 */ /* 0x000fe20000010011 */
[----:B------:R-:W-:Y:S01]  /*6270*/  FFMA.FTZ R238, R6, R80, R18 ;  /* 0x0000005006ee7223 */ /* 0x000fe20000010012 */
[----:B------:R-:W4:Y:S01]  /*6280*/  LDL R242, [R1+0x10c] ;  /* 0x00010c0001f27983 */ /* 0x000f220000100800 */
[----:B------:R-:W-:-:S03]  /*6290*/  IMAD.WIDE.U32 R4, R4, 0x10, R246 ;  /* 0x0000001004047825 */ /* 0x000fc600078e00f6 */
[----:B------:R-:W4:Y:S04]  /*62a0*/  LDL R241, [R1+0x110] ;  /* 0x0001100001f17983 */ /* 0x000f280000100800 */
[----:B------:R0:W-:Y:S04]  /*62b0*/  STG.E.128 desc[UR6][R4.64], R236 ;  /* 0x000000ec04007986 */ /* 0x0001e8000c101d06 */
[----:B------:R-:W4:Y:S04]  /*62c0*/  LDL R82, [R1+0xf8] ;  /* 0x0000f80001527983 */ /* 0x000f280000100800 */
[----:B------:R-:W4:Y:S04]  /*62d0*/  LDL R81, [R1+0xfc] ;  /* 0x0000fc0001517983 */ /* 0x000f280000100800 */
[----:B------:R-:W4:Y:S04]  /*62e0*/  LDL R80, [R1+0x100] ;  /* 0x0001000001507983 */ /* 0x000f280000100800 */
[----:B------:R-:W4:Y:S04]  /*62f0*/  LDL R7, [R1+0x104] ;  /* 0x0001040001077983 */ /* 0x000f280000100800 */
[----:B0-----:R-:W4:Y:S04]  /*6300*/  LDL R238, [R1+0x118] ;  /* 0x0001180001ee7983 */ /* 0x001f280000100800 */
[----:B------:R-:W4:Y:S01]  /*6310*/  LDL R239, [R1+0x11c] ;  /* 0x00011c0001ef7983 */ /* 0x000f220000100800 */
[C---:B------:R-:W-:Y:S01]  /*6320*/  FADD.FTZ R4, -R2.reuse, R232 ;  /* 0x000000e802047221 */ /* 0x040fe20000010100 */
[C---:B------:R-:W-:Y:S01]  /*6330*/  FADD.FTZ R5, -R2.reuse, R233 ;  /* 0x000000e902057221 */ /* 0x040fe20000010100 */
[----:B------:R-:W-:-:S02]  /*6340*/  FADD.FTZ R232, -R2, R235 ;  /* 0x000000eb02e87221 */ /* 0x000fc40000010100 */
[----:B------:R-:W-:Y:S01]  /*6350*/  FMUL.FTZ R4, R0, R4 ;  /* 0x0000000400047220 */ /* 0x000fe20000410000 */
[----:B------:R-:W-:Y:S01]  /*6360*/  FADD.FTZ R6, -R2, R234 ;  /* 0x000000ea02067221 */ /* 0x000fe20000010100 */
[C---:B------:R-:W-:Y:S01]  /*6370*/  FMUL.FTZ R167, R0.reuse, R5 ;  /* 0x0000000500a77220 */ /* 0x040fe20000410000 */
[C---:B------:R-:W-:Y:S02]  /*6380*/  FMUL.FTZ R5, R0.reuse, R232 ;  /* 0x000000e800057220 */ /* 0x040fe40000410000 */
[----:B------:R-:W-:-:S04]  /*6390*/  FMUL.FTZ R6, R0, R6 ;  /* 0x0000000600067220 */ /* 0x000fc80000410000 */
[----:B--2---:R-:W-:Y:S01]  /*63a0*/  FFMA.FTZ R234, R6, R245, R22 ;  /* 0x000000f506ea7223 */ /* 0x004fe20000010016 */
[----:B---3--:R-:W-:Y:S01]  /*63b0*/  FFMA.FTZ R235, R5, R244, R23 ;  /* 0x000000f405eb7223 */ /* 0x008fe20000010017 */
[C---:B------:R-:W-:Y:S01]  /*63c0*/  FADD.FTZ R6, -R2.reuse, R230 ;  /* 0x000000e602067221 */ /* 0x040fe20000010100 */
[C---:B------:R-:W-:Y:S01]  /*63d0*/  FADD.FTZ R208, -R2.reuse, R208 ;  /* 0x000000d002d07221 */ /* 0x040fe20000010100 */
[C---:B------:R-:W-:Y:S01]  /*63e0*/  FADD.FTZ R209, -R2.reuse, R209 ;  /* 0x000000d102d17221 */ /* 0x040fe20000010100 */
[----:B------:R-:W-:Y:S01]  /*63f0*/  FADD.FTZ R210, -R2, R210 ;  /* 0x000000d202d27221 */ /* 0x000fe20000010100 */
[----:B------:R-:W-:Y:S01]  /*6400*/  FMUL.FTZ R6, R0, R6 ;  /* 0x0000000600067220 */ /* 0x000fe20000410000 */
[----:B------:R-:W2:Y:S04]  /*6410*/  LDL R245, [R1+0xe4] ;  /* 0x0000e40001f57983 */ /* 0x000ea80000100800 */
[----:B------:R-:W3:Y:S01]  /*6420*/  LDL R244, [R1+0xc8] ;  /* 0x0000c80001f47983 */ /* 0x000ee20000100800 */
[----:B----4-:R-:W-:Y:S01]  /*6430*/  FFMA.FTZ R232, R4, R238, R20 ;  /* 0x000000ee04e87223 */ /* 0x010fe20000010014 */
[----:B------:R-:W-:Y:S01]  /*6440*/  IADD3 R4, PT, PT, R3, 0x60, RZ ;  /* 0x0000006003047810 */ /* 0x000fe20007ffe0ff */
[----:B------:R-:W-:-:S04]  /*6450*/  FFMA.FTZ R233, R167, R239, R21 ;  /* 0x000000efa7e97223 */ /* 0x000fc80000010015 */
[----:B------:R-:W-:-:S05]  /*6460*/  IMAD.WIDE.U32 R4, R4, 0x10, R246 ;  /* 0x0000001004047825 */ /* 0x000fca00078e00f6 */
[----:B------:R0:W-:Y:S01]  /*6470*/  STG.E.128 desc[UR6][R4.64], R232 ;  /* 0x000000e804007986 */ /* 0x0001e2000c101d06 */
[----:B------:R-:W-:Y:S01]  /*6480*/  FFMA.FTZ R230, R6, R241, R26 ;  /* 0x000000f106e67223 */ /* 0x000fe2000001001a */
[C---:B0-----:R-:W-:Y:S01]  /*6490*/  FADD.FTZ R4, -R2.reuse, R228 ;  /* 0x000000e402047221 */ /* 0x041fe20000010100 */
[C---:B------:R-:W-:Y:S01]  /*64a0*/  FADD.FTZ R5, -R2.reuse, R229 ;  /* 0x000000e502057221 */ /* 0x040fe20000010100 */
[C---:B------:R-:W-:Y:S01]  /*64b0*/  FADD.FTZ R228, -R2.reuse, R231 ;  /* 0x000000e702e47221 */ /* 0x040fe20000010100 */
[----:B------:R-:W-:Y:S01]  /*64c0*/  FADD.FTZ R6, -R2, R226 ;  /* 0x000000e202067221 */ /* 0x000fe20000010100 */
        /* <DEDUP_REMOVED lines=8> */
[----:B------:R-:W-:Y:S01]  /*6550*/  FMUL.FTZ R6, R0, R6 ;  /* 0x0000000600067220 */ /* 0x000fe20000410000 */
[----:B------:R-:W2:Y:S01]  /*6560*/  LDL R242, [R1+0xd0] ;  /* 0x0000d00001f27983 */ /* 0x000ea20000100800 */
[----:B------:R-:W-:-:S04]  /*6570*/  IMAD.WIDE.U32 R4, R4, 0x10, R246 ;  /* 0x0000001004047825 */ /* 0x000fc800078e00f6 */
[----:B------:R-:W-:Y:S01]  /*6580*/  FMUL.FTZ R239, R0, R209 ;  /* 0x000000d100ef7220 */ /* 0x000fe20000410000 */
[----:B------:R-:W-:Y:S01]  /*6590*/  FFMA.FTZ R226, R6, R80, R30 ;  /* 0x0000005006e27223 */ /* 0x000fe2000001001e */
[----:B------:R-:W-:Y:S01]  /*65a0*/  FMUL.FTZ R240, R0, R208 ;  /* 0x000000d000f07220 */ /* 0x000fe20000410000 */
[----:B------:R-:W3:Y:S04]  /*65b0*/  LDL R80, [R1+0xf0] ;  /* 0x0000f00001507983 */ /* 0x000ee80000100800 */
[----:B------:R0:W-:Y:S01]  /*65c0*/  STG.E.128 desc[UR6][R4.64], R228 ;  /* 0x000000e404007986 */ /* 0x0001e2000c101d06 */
[----:B------:R-:W-:Y:S01]  /*65d0*/  FADD.FTZ R6, -R2, R222 ;  /* 0x000000de02067221 */ /* 0x000fe20000010100 */
[----:B------:R-:W-:Y:S02]  /*65e0*/  FMUL.FTZ R238, R0, R210 ;  /* 0x000000d200ee7220 */ /* 0x000fe40000410000 */
[----:B------:R-:W4:Y:S04]  /*65f0*/  LDL R208, [R1+0xe0] ;  /* 0x0000e00001d07983 */ /* 0x000f280000100800 */
[----:B------:R-:W4:Y:S04]  /*6600*/  LDL R209, [R1+0xdc] ;  /* 0x0000dc0001d17983 */ /* 0x000f280000100800 */
[----:B------:R-:W4:Y:S01]  /*6610*/  LDL R243, [R1+0xcc] ;  /* 0x0000cc0001f37983 */ /* 0x000f220000100800 */
[C---:B0-----:R-:W-:Y:S01]  /*6620*/  FADD.FTZ R4, -R2.reuse, R224 ;  /* 0x000000e002047221 */ /* 0x041fe20000010100 */
        /* <DEDUP_REMOVED lines=9> */
[----:B------:R-:W2:Y:S01]  /*66c0*/  LDL R82, [R1+0xe8] ;  /* 0x0000e80001527983 */ /* 0x000ea20000100800 */
[----:B------:R-:W-:-:S03]  /*66d0*/  FFMA.FTZ R227, R5, R7, R31 ;  /* 0x0000000705e37223 */ /* 0x000fc6000001001f */
[----:B------:R-:W4:Y:S04]  /*66e0*/  LDL R81, [R1+0xec] ;  /* 0x0000ec0001517983 */ /* 0x000f280000100800 */
[----:B------:R-:W4:Y:S01]  /*66f0*/  LDL R7, [R1+0xf4] ;  /* 0x0000f40001077983 */ /* 0x000f220000100800 */
[----:B------:R-:W-:-:S03]  /*6700*/  IADD3 R4, PT, PT, R3, 0xa0, RZ ;  /* 0x000000a003047810 */ /* 0x000fc60007ffe0ff */
[----:B------:R-:W4:Y:S02]  /*6710*/  LDL R210, [R1+0xd8] ;  /* 0x0000d80001d27983 */ /* 0x000f240000100800 */
        /* <DEDUP_REMOVED lines=9> */
[----:B------:R-:W-:Y:S01]  /*67b0*/  FADD.FTZ R215, -R2, R181 ;  /* 0x000000b502d77221 */ /* 0x000fe20000010100 */
[----:B------:R-:W-:Y:S01]  /*67c0*/  FMUL.FTZ R167, R0, R167 ;  /* 0x000000a700a77220 */ /* 0x000fe20000410000 */
[C---:B------:R-:W-:Y:S01]  /*67d0*/  FADD.FTZ R181, -R2.reuse, R173 ;  /* 0x000000ad02b57221 */ /* 0x040fe20000010100 */
[C---:B0-----:R-:W-:Y:S01]  /*67e0*/  FADD.FTZ R4, -R2.reuse, R220 ;  /* 0x000000dc02047221 */ /* 0x041fe20000010100 */
[C---:B------:R-:W-:Y:S01]  /*67f0*/  FADD.FTZ R5, -R2.reuse, R221 ;  /* 0x000000dd02057221 */ /* 0x040fe20000010100 */
[----:B------:R-:W-:-:S02]  /*6800*/  FADD.FTZ R226, -R2, R217 ;  /* 0x000000d902e27221 */ /* 0x000fc40000010100 */
        /* <DEDUP_REMOVED lines=10> */
[----:B---3--:R-:W-:-:S02]  /*68b0*/  FFMA.FTZ R174, R6, R80, R34 ;  /* 0x0000005006ae7223 */ /* 0x008fc40000010022 */
[----:B------:R-:W3:Y:S01]  /*68c0*/  LDL R80, [R1+0xc0] ;  /* 0x0000c00001507983 */ /* 0x000ee20000100800 */
[----:B--2---:R-:W-:-:S03]  /*68d0*/  FFMA.FTZ R172, R172, R82, R32 ;  /* 0x00000052acac7223 */ /* 0x004fc60000010020 */
[----:B------:R-:W2:Y:S01]  /*68e0*/  LDL R82, [R1+0xb8] ;  /* 0x0000b80001527983 */ /* 0x000ea20000100800 */
[----:B----4-:R-:W-:-:S03]  /*68f0*/  FFMA.FTZ R173, R5, R81, R33 ;  /* 0x0000005105ad7223 */ /* 0x010fc60000010021 */
[----:B------:R-:W4:Y:S01]  /*6900*/  LDL R81, [R1+0xbc] ;  /* 0x0000bc0001517983 */ /* 0x000f220000100800 */
[----:B------:R-:W-:-:S03]  /*6910*/  FFMA.FTZ R175, R167, R7, R35 ;  /* 0x00000007a7af7223 */ /* 0x000fc60000010023 */
[----:B------:R-:W4:Y:S01]  /*6920*/  LDL R7, [R1+0xc4] ;  /* 0x0000c40001077983 */ /* 0x000f220000100800 */
[----:B------:R-:W-:Y:S01]  /*6930*/  IADD3 R4, PT, PT, R3, 0xc0, RZ ;  /* 0x000000c003047810 */ /* 0x000fe20007ffe0ff */
[C---:B------:R-:W-:Y:S01]  /*6940*/  FADD.FTZ R204, -R2.reuse, R204 ;  /* 0x000000cc02cc7221 */ /* 0x040fe20000010100 */
[C---:B------:R-:W-:Y:S01]  /*6950*/  FADD.FTZ R205, -R2.reuse, R205 ;  /* 0x000000cd02cd7221 */ /* 0x040fe20000010100 */
[C---:B------:R-:W-:Y:S01]  /*6960*/  FADD.FTZ R224, -R2.reuse, R219 ;  /* 0x000000db02e07221 */ /* 0x040fe20000010100 */
[----:B------:R-:W-:Y:S01]  /*6970*/  FADD.FTZ R206, -R2, R206 ;  /* 0x000000ce02ce7221 */ /* 0x000fe20000010100 */
[----:B------:R-:W-:-:S04]  /*6980*/  IMAD.WIDE.U32 R4, R4, 0x10, R246 ;  /* 0x0000001004047825 */ /* 0x000fc800078e00f6 */
[C---:B------:R-:W-:Y:S01]  /*6990*/  FADD.FTZ R207, -R2.reuse, R207 ;  /* 0x000000cf02cf7221 */ /* 0x040fe20000010100 */
[C---:B------:R-:W-:Y:S01]  /*69a0*/  FADD.FTZ R194, -R2.reuse, R194 ;  /* 0x000000c202c27221 */ /* 0x040fe20000010100 */
[C---:B------:R-:W-:Y:S01]  /*69b0*/  FADD.FTZ R219, -R2.reuse, R199 ;  /* 0x000000c702db7221 */ /* 0x040fe20000010100 */
[C---:B------:R-:W-:Y:S01]  /*69c0*/  FADD.FTZ R200, -R2.reuse, R200 ;  /* 0x000000c802c87221 */ /* 0x040fe20000010100 */
[----:B------:R-:W-:Y:S01]  /*69d0*/  FADD.FTZ R199, -R2, R190 ;  /* 0x000000be02c77221 */ /* 0x000fe20000010100 */
[----:B------:R-:W-:Y:S01]  /*69e0*/  FMUL.FTZ R204, R0, R204 ;  /* 0x000000cc00cc7220 */ /* 0x000fe20000410000 */
[----:B------:R-:W-:Y:S01]  /*69f0*/  FADD.FTZ R186, -R2, R186 ;  /* 0x000000ba02ba7221 */ /* 0x000fe20000010100 */
[----:B------:R-:W-:Y:S01]  /*6a00*/  FMUL.FTZ R205, R0, R205 ;  /* 0x000000cd00cd7220 */ /* 0x000fe20000410000 */
[----:B------:R-:W-:Y:S01]  /*6a10*/  FADD.FTZ R187, -R2, R187 ;  /* 0x000000bb02bb7221 */ /* 0x000fe20000010100 */
        /* <DEDUP_REMOVED lines=10> */
[----:B------:R-:W-:Y:S01]  /*6ac0*/  FMUL.FTZ R172, R0, R185 ;  /* 0x000000b900ac7220 */ /* 0x000fe20000410000 */
        /* <DEDUP_REMOVED lines=66> */
[----:B------:R-:W4:Y:S01]  /*6ef0*/  LDL R188, [R1+0x78] ;  /* 0x0000780001bc7983 */ /* 0x000f220000100800 */
[----:B------:R-:W-:Y:S01]  /*6f00*/  FFMA.FTZ R183, R214, R241, R43 ;  /* 0x000000f1d6b77223 */ /* 0x000fe2000001002b */
[----:B------:R-:W-:Y:S01]  /*6f10*/  FFMA.FTZ R176, R227, R210, R36 ;  /* 0x000000d2e3b07223 */ /* 0x000fe20000010024 */
[----:B------:R-:W-:Y:S01]  /*6f20*/  FFMA.FTZ R177, R226, R209, R37 ;  /* 0x000000d1e2b17223 */ /* 0x000fe20000010025 */
        /* <DEDUP_REMOVED lines=10> */
[----:B------:R-:W4:Y:S01]  /*6fd0*/  LDL R222, [R1+0xa4] ;  /* 0x0000a40001de7983 */ /* 0x000f220000100800 */
[----:B------:R-:W-:-:S02]  /*6fe0*/  IADD3 R202, PT, PT, R3, 0xe0, RZ ;  /* 0x000000e003ca7810 */ /* 0x000fc40007ffe0ff */
[C---:B------:R-:W-:Y:S01]  /*6ff0*/  IADD3 R204, PT, PT, R3.reuse, 0x100, RZ ;  /* 0x0000010003cc7810 */ /* 0x040fe20007ffe0ff */
[----:B------:R-:W-:Y:S01]  /*7000*/  FFMA.FTZ R181, R212, R243, R41 ;  /* 0x000000f3d4b57223 */ /* 0x000fe20000010029 */
[C---:B------:R-:W-:Y:S01]  /*7010*/  IADD3 R208, PT, PT, R3.reuse, 0x120, RZ ;  /* 0x0000012003d07810 */ /* 0x040fe20007ffe0ff */
[--C-:B------:R-:W-:Y:S01]  /*7020*/  IMAD.WIDE.U32 R202, R202, 0x10, R246.reuse ;  /* 0x00000010caca7825 */ /* 0x100fe200078e00f6 */
[----:B------:R-:W4:Y:S03]  /*7030*/  LDL R245, [R1+0x5c] ;  /* 0x00005c0001f57983 */ /* 0x000f260000100800 */
[--C-:B------:R-:W-:Y:S01]  /*7040*/  IMAD.WIDE.U32 R204, R204, 0x10, R246.reuse ;  /* 0x00000010cccc7825 */ /* 0x100fe200078e00f6 */
[----:B------:R-:W-:Y:S03]  /*7050*/  STG.E.128 desc[UR6][R202.64], R176 ;  /* 0x000000b0ca007986 */ /* 0x000fe6000c101d06 */
[----:B------:R-:W-:Y:S01]  /*7060*/  IMAD.WIDE.U32 R206, R208, 0x10, R246 ;  /* 0x00000010d0ce7825 */ /* 0x000fe200078e00f6 */
[----:B------:R-:W-:Y:S04]  /*7070*/  STG.E.128 desc[UR6][R204.64], R180 ;  /* 0x000000b4cc007986 */ /* 0x000fe8000c101d06 */
[----:B------:R0:W-:Y:S04]  /*7080*/  STG.E.128 desc[UR6][R206.64], R184 ;  /* 0x000000b8ce007986 */ /* 0x0001e8000c101d06 */
[----:B------:R-:W4:Y:S04]  /*7090*/  LDL R244, [R1+0x60] ;  /* 0x0000600001f47983 */ /* 0x000f280000100800 */
[----:B------:R-:W4:Y:S01]  /*70a0*/  LDL R243, [R1+0x64] ;  /* 0x0000640001f37983 */ /* 0x000f220000100800 */
[----:B0-----:R-:W-:-:S05]  /*70b0*/  IADD3 R184, PT, PT, R3, 0x140, RZ ;  /* 0x0000014003b87810 */ /* 0x001fca0007ffe0ff */
[----:B------:R-:W-:-:S04]  /*70c0*/  IMAD.WIDE.U32 R212, R184, 0x10, R246 ;  /* 0x00000010b8d47825 */ /* 0x000fc800078e00f6 */
[----:B---3--:R-:W-:Y:S02]  /*70d0*/  FFMA.FTZ R186, R230, R80, R58 ;  /* 0x00000050e6ba7223 */ /* 0x008fe4000001003a */
[----:B------:R-:W3:Y:S01]  /*70e0*/  LDL R80, [R1+0x84] ;  /* 0x0000840001507983 */ /* 0x000ee20000100800 */
[C---:B------:R-:W-:Y:S02]  /*70f0*/  IADD3 R183, PT, PT, R3.reuse, 0x160, RZ ;  /* 0x0000016003b77810 */ /* 0x040fe40007ffe0ff */
[----:B------:R-:W-:Y:S01]  /*7100*/  IADD3 R182, PT, PT, R3, 0x180, RZ ;  /* 0x0000018003b67810 */ /* 0x000fe20007ffe0ff */
[----:B------:R-:W3:Y:S01]  /*7110*/  LDL R230, [R1+0x8] ;  /* 0x0000080001e67983 */ /* 0x000ee20000100800 */
[----:B--2---:R-:W-:-:S03]  /*7120*/  FFMA.FTZ R184, R232, R82, R56 ;  /* 0x00000052e8b87223 */ /* 0x004fc60000010038 */
[----:B------:R-:W2:Y:S01]  /*7130*/  LDL R82, [R1+0x7c] ;  /* 0x00007c0001527983 */ /* 0x000ea20000100800 */
[----:B----4-:R-:W-:-:S03]  /*7140*/  FFMA.FTZ R185, R231, R81, R57 ;  /* 0x00000051e7b97223 */ /* 0x010fc60000010039 */
[----:B------:R-:W4:Y:S01]  /*7150*/  LDL R81, [R1+0x80] ;  /* 0x0000800001517983 */ /* 0x000f220000100800 */
[----:B------:R-:W-:-:S03]  /*7160*/  FFMA.FTZ R187, R229, R7, R59 ;  /* 0x00000007e5bb7223 */ /* 0x000fc6000001003b */
[----:B------:R-:W4:Y:S01]  /*7170*/  LDL R7, [R1+0x68] ;  /* 0x0000680001077983 */ /* 0x000f220000100800 */
[C---:B------:R-:W-:Y:S02]  /*7180*/  IADD3 R181, PT, PT, R3.reuse, 0x1a0, RZ ;  /* 0x000001a003b57810 */ /* 0x040fe40007ffe0ff */
[C---:B------:R-:W-:Y:S02]  /*7190*/  IADD3 R180, PT, PT, R3.reuse, 0x1c0, RZ ;  /* 0x000001c003b47810 */ /* 0x040fe40007ffe0ff */
[C---:B------:R-:W-:Y:S02]  /*71a0*/  IADD3 R179, PT, PT, R3.reuse, 0x1e0, RZ ;  /* 0x000001e003b37810 */ /* 0x040fe40007ffe0ff */
[C---:B------:R-:W-:Y:S02]  /*71b0*/  IADD3 R178, PT, PT, R3.reuse, 0x200, RZ ;  /* 0x0000020003b27810 */ /* 0x040fe40007ffe0ff */
[C---:B------:R-:W-:Y:S02]  /*71c0*/  IADD3 R177, PT, PT, R3.reuse, 0x220, RZ ;  /* 0x0000022003b17810 */ /* 0x040fe40007ffe0ff */
[----:B------:R-:W-:Y:S01]  /*71d0*/  IADD3 R176, PT, PT, R3, 0x240, RZ ;  /* 0x0000024003b07810 */ /* 0x000fe20007ffe0ff */
[--C-:B------:R-:W-:Y:S01]  /*71e0*/  IMAD.WIDE.U32 R214, R183, 0x10, R246.reuse ;  /* 0x00000010b7d67825 */ /* 0x100fe200078e00f6 */
[----:B------:R-:W-:Y:S01]  /*71f0*/  IADD3 R3, PT, PT, R3, 0x260, RZ ;  /* 0x0000026003037810 */ /* 0x000fe20007ffe0ff */
[----:B------:R-:W4:Y:S02]  /*7200*/  LDL R229, [R1+0x70] ;  /* 0x0000700001e57983 */ /* 0x000f240000100800 */
[----:B------:R-:W-:-:S02]  /*7210*/  IMAD.WIDE.U32 R216, R182, 0x10, R246 ;  /* 0x00000010b6d87825 */ /* 0x000fc400078e00f6 */
[----:B------:R-:W4:Y:S02]  /*7220*/  LDL R232, [R1+0x30] ;  /* 0x0000300001e87983 */ /* 0x000f240000100800 */
[--C-:B------:R-:W-:Y:S02]  /*7230*/  IMAD.WIDE.U32 R218, R181, 0x10, R246.reuse ;  /* 0x00000010b5da7825 */ /* 0x100fe400078e00f6 */
[----:B------:R-:W4:Y:S02]  /*7240*/  LDL R231, [R1+0x34] ;  /* 0x0000340001e77983 */ /* 0x000f240000100800 */
[----:B------:R-:W-:-:S04]  /*7250*/  IMAD.WIDE.U32 R220, R180, 0x10, R246 ;  /* 0x00000010b4dc7825 */ /* 0x000fc800078e00f6 */
[----:B------:R-:W-:-:S04]  /*7260*/  IMAD.WIDE.U32 R202, R179, 0x10, R246 ;  /* 0x00000010b3ca7825 */ /* 0x000fc800078e00f6 */
[----:B------:R-:W-:-:S04]  /*7270*/  IMAD.WIDE.U32 R204, R178, 0x10, R246 ;  /* 0x00000010b2cc7825 */ /* 0x000fc800078e00f6 */
[----:B------:R-:W-:-:S04]  /*7280*/  IMAD.WIDE.U32 R206, R177, 0x10, R246 ;  /* 0x00000010b1ce7825 */ /* 0x000fc800078e00f6 */
[----:B------:R-:W-:-:S04]  /*7290*/  IMAD.WIDE.U32 R208, R176, 0x10, R246 ;  /* 0x00000010b0d07825 */ /* 0x000fc800078e00f6 */
[----:B------:R-:W-:Y:S02]  /*72a0*/  IMAD.WIDE.U32 R210, R3, 0x10, R246 ;  /* 0x0000001003d27825 */ /* 0x000fe400078e00f6 */
[----:B------:R-:W4:Y:S04]  /*72b0*/  LDL R247, [R1+0x74] ;  /* 0x0000740001f77983 */ /* 0x000f280000100800 */
[----:B------:R-:W4:Y:S04]  /*72c0*/  LDL R246, [R1+0x58] ;  /* 0x0000580001f67983 */ /* 0x000f280000100800 */
        /* <DEDUP_REMOVED lines=27> */
[----:B---3--:R-:W-:Y:S01]  /*7480*/  FFMA.FTZ R191, R191, R80, R63 ;  /* 0x00000050bfbf7223 */ /* 0x008fe2000001003f */
[----:B--2---:R-:W-:-:S02]  /*7490*/  FFMA.FTZ R189, R189, R82, R61 ;  /* 0x00000052bdbd7223 */ /* 0x004fc4000001003d */
[----:B------:R0:W5:Y:S01]  /*74a0*/  LDL.LU R82, [R1+0x164] ;  /* 0x0001640001527983 */ /* 0x0001620000300800 */
[----:B----4-:R-:W-:-:S03]  /*74b0*/  FFMA.FTZ R190, R190, R81, R62 ;  /* 0x00000051bebe7223 */ /* 0x010fc6000001003e */
[----:B------:R0:W5:Y:S01]  /*74c0*/  LDL.LU R81, [R1+0x160] ;  /* 0x0001600001517983 */ /* 0x0001620000300800 */
[----:B------:R-:W-:-:S03]  /*74d0*/  FFMA.FTZ R192, R192, R7, R64 ;  /* 0x00000007c0c07223 */ /* 0x000fc60000010040 */
[----:B------:R0:W5:Y:S04]  /*74e0*/  LDL.LU R80, [R1+0x15c] ;  /* 0x00015c0001507983 */ /* 0x0001680000300800 */
[----:B------:R0:W5:Y:S04]  /*74f0*/  LDL.LU R7, [R1+0x158] ;  /* 0x0001580001077983 */ /* 0x0001680000300800 */
[----:B------:R1:W-:Y:S01]  /*7500*/  STG.E.128 desc[UR6][R212.64], R176 ;  /* 0x000000b0d4007986 */ /* 0x0003e2000c101d06 */
[----:B------:R-:W-:-:S03]  /*7510*/  FFMA.FTZ R194, R194, R229, R66 ;  /* 0x000000e5c2c27223 */ /* 0x000fc60000010042 */
[----:B------:R2:W-:Y:S04]  /*7520*/  STG.E.128 desc[UR6][R214.64], R180 ;  /* 0x000000b4d6007986 */ /* 0x0005e8000c101d06 */
[----:B------:R3:W-:Y:S04]  /*7530*/  STG.E.128 desc[UR6][R216.64], R184 ;  /* 0x000000b8d8007986 */ /* 0x0007e8000c101d06 */
[----:B------:R4:W-:Y:S01]  /*7540*/  STG.E.128 desc[UR6][R218.64], R188 ;  /* 0x000000bcda007986 */ /* 0x0009e2000c101d06 */
[----:B-1----:R-:W-:Y:S01]  /*7550*/  FFMA.FTZ R177, R200, R245, R69 ;  /* 0x000000f5c8b17223 */ /* 0x002fe20000010045 */
[----:B------:R-:W-:Y:S01]  /*7560*/  FFMA.FTZ R178, R199, R244, R70 ;  /* 0x000000f4c7b27223 */ /* 0x000fe20000010046 */
[----:B------:R-:W-:Y:S01]  /*7570*/  FFMA.FTZ R179, R198, R243, R71 ;  /* 0x000000f3c6b37223 */ /* 0x000fe20000010047 */
[----:B------:R-:W-:Y:S01]  /*7580*/  FFMA.FTZ R195, R195, R247, R67 ;  /* 0x000000f7c3c37223 */ /* 0x000fe20000010043 */
[----:B------:R-:W-:Y:S01]  /*7590*/  FFMA.FTZ R176, R201, R246, R68 ;  /* 0x000000f6c9b07223 */ /* 0x000fe20000010044 */
[----:B------:R-:W-:Y:S01]  /*75a0*/  FFMA.FTZ R193, R193, R228, R65 ;  /* 0x000000e4c1c17223 */ /* 0x000fe20000010041 */
[----:B--2---:R-:W-:-:S04]  /*75b0*/  FFMA.FTZ R180, R197, R242, R72 ;  /* 0x000000f2c5b47223 */ /* 0x004fc80000010048 */
[----:B------:R0:W-:Y:S01]  /*75c0*/  STG.E.128 desc[UR6][R220.64], R192 ;  /* 0x000000c0dc007986 */ /* 0x0001e2000c101d06 */
[----:B------:R-:W-:Y:S01]  /*75d0*/  FFMA.FTZ R181, R196, R241, R73 ;  /* 0x000000f1c4b57223 */ /* 0x000fe20000010049 */
[----:B------:R-:W-:Y:S01]  /*75e0*/  FFMA.FTZ R182, R175, R240, R74 ;  /* 0x000000f0afb67223 */ /* 0x000fe2000001004a */
[----:B------:R-:W-:Y:S01]  /*75f0*/  FFMA.FTZ R175, R6, R231, R251 ;  /* 0x000000e706af7223 */ /* 0x000fe200000100fb */
[----:B------:R-:W-:Y:S01]  /*7600*/  FFMA.FTZ R183, R174, R239, R75 ;  /* 0x000000efaeb77223 */ /* 0x000fe2000001004b */
[----:B------:R-:W-:Y:S01]  /*7610*/  FFMA.FTZ R174, R5, R232, R250 ;  /* 0x000000e805ae7223 */ /* 0x000fe200000100fa */
[----:B---3--:R-:W-:Y:S01]  /*7620*/  FFMA.FTZ R184, R173, R238, R76 ;  /* 0x000000eeadb87223 */ /* 0x008fe2000001004c */
[----:B------:R0:W-:Y:S01]  /*7630*/  STG.E.128 desc[UR6][R202.64], R176 ;  /* 0x000000b0ca007986 */ /* 0x0001e2000c101d06 */
[----:B------:R-:W-:Y:S01]  /*7640*/  FFMA.FTZ R185, R172, R237, R77 ;  /* 0x000000edacb97223 */ /* 0x000fe2000001004d */
[----:B------:R-:W-:Y:S01]  /*7650*/  FFMA.FTZ R186, R171, R236, R78 ;  /* 0x000000ecabba7223 */ /* 0x000fe2000001004e */
[----:B------:R-:W-:Y:S01]  /*7660*/  FFMA.FTZ R187, R170, R235, R79 ;  /* 0x000000ebaabb7223 */ /* 0x000fe2000001004f */
[----:B------:R0:W-:Y:S01]  /*7670*/  STG.E.128 desc[UR6][R204.64], R180 ;  /* 0x000000b4cc007986 */ /* 0x0001e2000c101d06 */
[----:B------:R-:W-:Y:S01]  /*7680*/  FFMA.FTZ R172, R2, R234, R248 ;  /* 0x000000ea02ac7223 */ /* 0x000fe200000100f8 */
[----:B------:R-:W-:-:S02]  /*7690*/  FFMA.FTZ R173, R4, R233, R249 ;  /* 0x000000e904ad7223 */ /* 0x000fc400000100f9 */
[----:B------:R0:W-:Y:S01]  /*76a0*/  STG.E.128 desc[UR6][R206.64], R184 ;  /* 0x000000b8ce007986 */ /* 0x0001e2000c101d06 */
[----:B----4-:R-:W-:-:S03]  /*76b0*/  FFMA.FTZ R188, R167, R227, R230 ;  /* 0x000000e3a7bc7223 */ /* 0x010fc600000100e6 */
[----:B------:R0:W-:Y:S01]  /*76c0*/  STG.E.128 desc[UR6][R208.64], R172 ;  /* 0x000000acd0007986 */ /* 0x0001e2000c101d06 */
[----:B------:R-:W-:Y:S01]  /*76d0*/  FFMA.FTZ R189, R168, R225, R226 ;  /* 0x000000e1a8bd7223 */ /* 0x000fe200000100e2 */
[----:B------:R-:W-:Y:S01]  /*76e0*/  FFMA.FTZ R190, R169, R223, R224 ;  /* 0x000000dfa9be7223 */ /* 0x000fe200000100e0 */
[----:B------:R-:W-:-:S05]  /*76f0*/  FFMA.FTZ R191, R0, R3, R222 ;  /* 0x0000000300bf7223 */ /* 0x000fca00000100de */
[----:B------:R0:W-:Y:S02]  /*7700*/  STG.E.128 desc[UR6][R210.64], R188 ;  /* 0x000000bcd2007986 */ /* 0x0001e4000c101d06 */
.L_x_79785:
[----:B------:R-:W-:Y:S05]  /*7710*/  BSYNC.RECONVERGENT B0 ;  /* 0x0000000000007941 */ /* 0x000fea0003800200 */
.L_x_79784:
[----:B------:R-:W1:Y:S02]  /*7720*/  LDC.64 R2, c[0x0][0x380] ;  /* 0x0000e000ff027b82 */ /* 0x000e640000000a00 */
[----:B-1----:R-:W-:-:S04]  /*7730*/  LEA R252, R2, R252, 0x2 ;  /* 0x000000fc02fc7211 */ /* 0x002fc800078e10ff */
[----:B------:R-:W-:-:S13]  /*7740*/  ISETP.GE.AND P0, PT, R252, R3, PT ;  /* 0x00000003fc00720c */ /* 0x000fda0003f06270 */
[----:B------:R-:W-:Y:S05]  /*7750*/  @!P0 BRA `(.L_x_79786) ;  /* 0xffffff9800388947 */ /* 0x000fea000383ffff */
[----:B------:R-:W-:Y:S05]  /*7760*/  EXIT ;  /* 0x000000000000794d */ /* 0x000fea0003800000 */
.L_x_79783:
        /* <DEDUP_REMOVED lines=8> */
.L_x_79788:
[----:B------:R-:W-:Y:S05]  /*77f0*/  BSYNC B0 ;  /* 0x0000000000007941 */ /* 0x000fea0003800000 */
.L_x_79787:
        /* <DEDUP_REMOVED lines=9> */
.L_x_79789:
[----:B------:R-:W-:Y:S02]  /*7890*/  HFMA2 R3, -RZ, RZ, 0, 2.384185791015625e-07 ;  /* 0x00000004ff037431 */ /* 0x000fe400000001ff */
[----:B------:R-:W-:Y:S01]  /*78a0*/  FADD.FTZ R4, R4, R0 ;  /* 0x0000000004047221 */ /* 0x000fe20000010000 */
[----:B------:R-:W-:-:S04]  /*78b0*/  MOV R0, 0xffffffff ;  /* 0xffffffff00007802 */ /* 0x000fc80000000f00 */
[----:B------:R-:W-:-:S07]  /*78c0*/  MOV R247, R4 ;  /* 0x0000000400f77202 */ /* 0x000fce0000000f00 */
[----:B------:R-:W-:Y:S05]  /*78d0*/  WARPSYNC.COLLECTIVE R0, `(.L_x_79790) ;  /* 0x0000000000087348 */ /* 0x000fea0003c00000 */
[----:B------:R0:W1:Y:S02]  /*78e0*/  SHFL.BFLY P1, R0, R247, R3, R2 ;  /* 0x0c000003f7007389 */ /* 0x0000640000020002 */
[----:B01----:R-:W-:Y:S05]  /*78f0*/  ENDCOLLECTIVE ;  /* 0x000000000000791b */ /* 0x003fea0003800000 */
.L_x_79790:
[----:B------:R-:W-:Y:S02]  /*7900*/  HFMA2 R3, -RZ, RZ, 0, 4.76837158203125e-07 ;  /* 0x00000008ff037431 */ /* 0x000fe400000001ff */
[----:B------:R-:W-:Y:S01]  /*7910*/  FADD.FTZ R4, R4, R0 ;  /* 0x0000000004047221 */ /* 0x000fe20000010000 */
[----:B------:R-:W-:-:S04]  /*7920*/  MOV R0, 0xffffffff ;  /* 0xffffffff00007802 */ /* 0x000fc80000000f00 */
[----:B------:R-:W-:-:S07]  /*7930*/  MOV R247, R4 ;  /* 0x0000000400f77202 */ /* 0x000fce0000000f00 */
[----:B------:R-:W-:Y:S05]  /*7940*/  WARPSYNC.COLLECTIVE R0, `(.L_x_79791) ;  /* 0x0000000000087348 */ /* 0x000fea0003c00000 */
[----:B------:R0:W1:Y:S02]  /*7950*/  SHFL.BFLY P1, R0, R247, R3, R2 ;  /* 0x0c000003f7007389 */ /* 0x0000640000020002 */
[----:B01----:R-:W-:Y:S05]  /*7960*/  ENDCOLLECTIVE ;  /* 0x000000000000791b */ /* 0x003fea0003800000 */
.L_x_79791:
[----:B------:R-:W-:Y:S02]  /*7970*/  HFMA2 R3, -RZ, RZ, 0, 9.5367431640625e-07 ;  /* 0x00000010ff037431 */ /* 0x000fe400000001ff */
[----:B------:R-:W-:Y:S01]  /*7980*/  FADD.FTZ R4, R4, R0 ;  /* 0x0000000004047221 */ /* 0x000fe20000010000 */
[----:B------:R-:W-:-:S04]  /*7990*/  MOV R0, 0xffffffff ;  /* 0xffffffff00007802 */ /* 0x000fc80000000f00 */
[----:B------:R-:W-:-:S07]  /*79a0*/  MOV R247, R4 ;  /* 0x0000000400f77202 */ /* 0x000fce0000000f00 */
[----:B------:R-:W-:Y:S05]  /*79b0*/  WARPSYNC.COLLECTIVE R0, `(.L_x_79792) ;  /* 0x0000000000087348 */ /* 0x000fea0003c00000 */
[----:B------:R0:W1:Y:S02]  /*79c0*/  SHFL.BFLY P1, R0, R247, R3, R2 ;  /* 0x0c000003f7007389 */ /* 0x0000640000020002 */
[----:B01----:R-:W-:Y:S05]  /*79d0*/  ENDCOLLECTIVE ;  /* 0x000000000000791b */ /* 0x003fea0003800000 */
.L_x_79792:
        /* <DEDUP_REMOVED lines=164> */
[----:B------:R-:W-:Y:S02]  /*8420*/  MOV R2, 0x1f ;  /* 0x0000001f00027802 */ /* 0x000fe40000000f00 */
[----:B------:R-:W-:-:S07]  /*8430*/  MOV R247, R4 ;  /* 0x0000000400f77202 */ /* 0x000fce0000000f00 */
[----:B------:R-:W-:Y:S05]  /*8440*/  WARPSYNC.COLLECTIVE R0, `(.L_x_79793) ;  /* 0x0000000000087348 */ /* 0x000fea0003c00000 */
[----:B------:R0:W1:Y:S02]  /*8450*/  SHFL.BFLY P1, R0, R247, R3, R2 ;  /* 0x0c000003f7007389 */ /* 0x0000640000020002 */
[----:B01----:R-:W-:Y:S05]  /*8460*/  ENDCOLLECTIVE ;  /* 0x000000000000791b */ /* 0x003fea0003800000 */
.L_x_79793:
[----:B------:R-:W-:Y:S02]  /*8470*/  HFMA2 R3, -RZ, RZ, 0, 1.1920928955078125e-07 ;  /* 0x00000002ff037431 */ /* 0x000fe400000001ff */
[----:B------:R-:W-:Y:S01]  /*8480*/  FADD.FTZ R4, R4, R0 ;  /* 0x0000000004047221 */ /* 0x000fe20000010000 */
[----:B------:R-:W-:-:S04]  /*8490*/  MOV R0, 0xffffffff ;  /* 0xffffffff00007802 */ /* 0x000fc80000000f00 */
[----:B------:R-:W-:-:S07]  /*84a0*/  MOV R247, R4 ;  /* 0x0000000400f77202 */ /* 0x000fce0000000f00 */
[----:B------:R-:W-:Y:S05]  /*84b0*/  WARPSYNC.COLLECTIVE R0, `(.L_x_79794) ;  /* 0x0000000000087348 */ /* 0x000fea0003c00000 */
[----:B------:R0:W1:Y:S02]  /*84c0*/  SHFL.BFLY P1, R0, R247, R3, R2 ;  /* 0x0c000003f7007389 */ /* 0x0000640000020002 */
[----:B01----:R-:W-:Y:S05]  /*84d0*/  ENDCOLLECTIVE ;  /* 0x000000000000791b */ /* 0x003fea0003800000 */
.L_x_79794:
[----:B------:R-:W-:Y:S02]  /*84e0*/  HFMA2 R3, -RZ, RZ, 0, 2.384185791015625e-07 ;  /* 0x00000004ff037431 */ /* 0x000fe400000001ff */
[----:B------:R-:W-:Y:S01]  /*84f0*/  FADD.FTZ R4, R4, R0 ;  /* 0x0000000004047221 */ /* 0x000fe20000010000 */
[----:B------:R-:W-:-:S04]  /*8500*/  MOV R0, 0xffffffff ;  /* 0xffffffff00007802 */ /* 0x000fc80000000f00 */
[----:B------:R-:W-:-:S07]  /*8510*/  MOV R247, R4 ;  /* 0x0000000400f77202 */ /* 0x000fce0000000f00 */
[----:B------:R-:W-:Y:S05]  /*8520*/  WARPSYNC.COLLECTIVE R0, `(.L_x_79795) ;  /* 0x0000000000087348 */ /* 0x000fea0003c00000 */
[----:B------:R0:W1:Y:S02]  /*8530*/  SHFL.BFLY P1, R0, R247, R3, R2 ;  /* 0x0c000003f7007389 */ /* 0x0000640000020002 */
[----:B01----:R-:W-:Y:S05]  /*8540*/  ENDCOLLECTIVE ;  /* 0x000000000000791b */ /* 0x003fea0003800000 */
.L_x_79795:
[----:B------:R-:W-:Y:S02]  /*8550*/  HFMA2 R3, -RZ, RZ, 0, 4.76837158203125e-07 ;  /* 0x00000008ff037431 */ /* 0x000fe400000001ff */
[----:B------:R-:W-:Y:S01]  /*8560*/  FADD.FTZ R4, R4, R0 ;  /* 0x0000000004047221 */ /* 0x000fe20000010000 */
[----:B------:R-:W-:-:S04]  /*8570*/  MOV R0, 0xffffffff ;  /* 0xffffffff00007802 */ /* 0x000fc80000000f00 */
[----:B------:R-:W-:-:S07]  /*8580*/  MOV R247, R4 ;  /* 0x0000000400f77202 */ /* 0x000fce0000000f00 */
[----:B------:R-:W-:Y:S05]  /*8590*/  WARPSYNC.COLLECTIVE R0, `(.L_x_79796) ;  /* 0x0000000000087348 */ /* 0x000fea0003c00000 */
[----:B------:R0:W1:Y:S02]  /*85a0*/  SHFL.BFLY P1, R0, R247, R3, R2 ;  /* 0x0c000003f7007389 */ /* 0x0000640000020002 */
[----:B01----:R-:W-:Y:S05]  /*85b0*/  ENDCOLLECTIVE ;  /* 0x000000000000791b */ /* 0x003fea0003800000 */
.L_x_79796:
[----:B------:R-:W-:Y:S02]  /*85c0*/  HFMA2 R3, -RZ, RZ, 0, 9.5367431640625e-07 ;  /* 0x00000010ff037431 */ /* 0x000fe400000001ff */
[----:B------:R-:W-:Y:S01]  /*85d0*/  FADD.FTZ R4, R4, R0 ;  /* 0x0000000004047221 */ /* 0x000fe20000010000 */
[----:B------:R-:W-:-:S04]  /*85e0*/  MOV R0, 0xffffffff ;  /* 0xffffffff00007802 */ /* 0x000fc80000000f00 */
[----:B------:R-:W-:-:S07]  /*85f0*/  MOV R247, R4 ;  /* 0x0000000400f77202 */ /* 0x000fce0000000f00 */
[----:B------:R-:W-:Y:S05]  /*8600*/  WARPSYNC.COLLECTIVE R0, `(.L_x_79797) ;  /* 0x0000000000087348 */ /* 0x000fea0003c00000 */
[----:B------:R0:W1:Y:S02]  /*8610*/  SHFL.BFLY P1, R0, R247, R3, R2 ;  /* 0x0c000003f7007389 */ /* 0x0000640000020002 */
[----:B01----:R-:W-:Y:S05]  /*8620*/  ENDCOLLECTIVE ;  /* 0x000000000000791b */ /* 0x003fea0003800000 */
.L_x_79797:
[----:B------:R-:W-:Y:S05]  /*8630*/  BRA `(.L_x_79798) ;  /* 0xffffffd400a47947 */ /* 0x000fea000383ffff */
.L_x_79799:
        /* <DEDUP_REMOVED lines=12> */
.L_x_88567:


//--------------------- .text._ZN10layer_norm13ln_fwd_kernelINS_13Kernel_traitsIfffffjLj2560ELj1ELj4ELj1ELj16ENS_18Kernel_traits_baseILj2560EfffffjLj128EEEEELb1ELb0ELb0ELb0EEEvNS_9FwdParamsE --------------------------
	.section	.text._ZN10layer_norm13ln_fwd_kernelINS_13Kernel_traitsIfffffjLj2560ELj1ELj4ELj1ELj16ENS_18Kernel_traits_baseILj2560EfffffjLj128EEEEELb1ELb0ELb0ELb0EEEvNS_9FwdParamsE,"ax",@progbits
	.align	128
        .global         _ZN10layer_norm13ln_fwd_kernelINS_13Kernel_traitsIfffffjLj2560ELj1ELj4ELj1ELj16ENS_18Kernel_traits_baseILj2560EfffffjLj128EEEEELb1ELb0ELb0ELb0EEEvNS_9FwdParamsE
        .type           _ZN10layer_norm13ln_fwd_kernelINS_13Kernel_traitsIfffffjLj2560ELj1ELj4ELj1ELj16ENS_18Kernel_traits_baseILj2560EfffffjLj128EEEEELb1ELb0ELb0ELb0EEEvNS_9FwdParamsE,@function
        .size           _ZN10layer_norm13ln_fwd_kernelINS_13Kernel_traitsIfffffjLj2560ELj1ELj4ELj1ELj16ENS_18Kernel_traits_baseILj2560EfffffjLj128EEEEELb1ELb0ELb0ELb0EEEvNS_9FwdParamsE,(.L_x_88568 - _ZN10layer_norm13ln_fwd_kernelINS_13Kernel_traitsIfffffjLj2560ELj1ELj4ELj1ELj16ENS_18Kernel_traits_baseILj2560EfffffjLj128EEEEELb1ELb0ELb0ELb0EEEvNS_9FwdParamsE)
        .other          _ZN10layer_norm13ln_fwd_kernelINS_13Kernel_traitsIfffffjLj2560ELj1ELj4ELj1ELj16ENS_18Kernel_traits_baseILj2560EfffffjLj128EEEEELb1ELb0ELb0ELb0EEEvNS_9FwdParamsE,@"STO_CUDA_ENTRY STV_DEFAULT"
_ZN10layer_norm13ln_fwd_kernelINS_13Kernel_traitsIfffffjLj2560ELj1ELj4ELj1ELj16ENS_18Kernel_traits_baseILj2560EfffffjLj128EEEEELb1ELb0ELb0ELb0EEEvNS_9FwdParamsE:
.text._ZN10layer_norm13ln_fwd_kernelINS_13Kernel_traitsIfffffjLj2560ELj1ELj4ELj1ELj16ENS_18Kernel_traits_baseILj2560EfffffjLj128EEEEELb1ELb0ELb0ELb0EEEvNS_9FwdParamsE:
[----:B------:R-:W0:Y:S01]  /*0000*/  LDC R1, c[0x0][0x37c] ;  /* 0x0000df00ff017b82 */ /* 0x000e220000000800 */
[----:B------:R-:W1:Y:S07]  /*0010*/  LDCU.U8 UR8, c[0x0][0x464] ;  /* 0x00008c80ff0877ac */ /* 0x000e6e0008000000 */
[----:B------:R-:W2:Y:S01]  /*0020*/  LDC R8, c[0x0][0x458] ;  /* 0x00011600ff087b82 */ /* 0x000ea20000000800 */
[----:B0-----:R-:W-:Y:S01]  /*0030*/  VIADD R1, R1, 0xffffffc0 ;  /* 0xffffffc001017836 */ /* 0x001fe20000000000 */
[----:B------:R-:W0:Y:S01]  /*0040*/  LDCU.64 UR4, c[0x0][0x450] ;  /* 0x00008a00ff0477ac */ /* 0x000e220008000a00 */
[----:B------:R-:W3:Y:S05]  /*0050*/  LDCU.64 UR6, c[0x0][0x358] ;  /* 0x00006b00ff0677ac */ /* 0x000eea0008000a00 */
[----:B------:R-:W2:Y:S01]  /*0060*/  LDC R9, c[0x0][0x45c] ;  /* 0x00011700ff097b82 */ /* 0x000ea20000000800 */
[----:B------:R-:W4:Y:S01]  /*0070*/  S2R R232, SR_TID.X ;  /* 0x0000000000e87919 */ /* 0x000f220000002100 */
[----:B------:R-:W5:Y:S06]  /*0080*/  LDCU.64 UR10, c[0x0][0x438] ;  /* 0x00008700ff0a77ac */ /* 0x000f6c0008000a00 */
[----:B------:R-:W4:Y:S01]  /*0090*/  LDC R11, c[0x0][0x388] ;  /* 0x0000e200ff0b7b82 */ /* 0x000f220000000800 */
[----:B-1----:R-:W-:Y:S01]  /*00a0*/  ISETP.NE.AND P0, PT, RZ, UR8, PT ;  /* 0x00000008ff007c0c */ /* 0x002fe2000bf05270 */
[----:B0-----:R-:W-:Y:S01]  /*00b0*/  IMAD.U32 R2, RZ, RZ, UR4 ;  /* 0x00000004ff027e24 */ /* 0x001fe2000f8e00ff */
[----:B------:R-:W-:-:S11]  /*00c0*/  MOV R3, UR5 ;  /* 0x0000000500037c02 */ /* 0x000fd60008000f00 */
[----:B---3--:R-:W3:Y:S01]  /*00d0*/  @P0 LDG.E.64 R2, desc[UR6][R2.64] ;  /* 0x0000000602020981 */ /* 0x008ee2000c1e1b00 */
[----:B------:R-:W0:Y:S03]  /*00e0*/  @P0 LDC R7, c[0x0][0x460] ;  /* 0x00011800ff070b82 */ /* 0x000e260000000800 */
[----:B--2---:R-:W0:Y:S01]  /*00f0*/  @P0 LDG.E.64 R4, desc[UR6][R8.64] ;  /* 0x0000000608040981 */ /* 0x004e22000c1e1b00 */
[----:B-----5:R-:W-:Y:S01]  /*0100*/  UISETP.NE.U32.AND UP0, UPT, UR10, URZ, UPT ;  /* 0x000000ff0a00728c */ /* 0x020fe2000bf05070 */
[----:B------:R-:W-:Y:S03]  /*0110*/  BSSY.RECONVERGENT B0, `(.L_x_79800) ;  /* 0x000017a000007945 */ /* 0x000fe60003800200 */
[----:B------:R-:W1:Y:S01]  /*0120*/  S2UR UR9, SR_CTAID.X ;  /* 0x00000000000979c3 */ /* 0x000e620000002500 */
[----:B----4-:R-:W-:Y:S01]  /*0130*/  SHF.R.S32.HI R0, RZ, 0x1f, R11 ;  /* 0x0000001fff007819 */ /* 0x010fe2000001140b */
[----:B------:R-:W-:-:S03]  /*0140*/  UISETP.NE.AND.EX UP0, UPT, UR11, URZ, UPT, UP0 ;  /* 0x000000ff0b00728c */ /* 0x000fc6000bf05300 */
[----:B------:R-:W-:Y:S02]  /*0150*/  LEA.HI R12, R0, R11, RZ, 0x2 ;  /* 0x0000000b000c7211 */ /* 0x000fe400078f10ff */
[----:B------:R-:W-:Y:S01]  /*0160*/  LOP3.LUT R0, R232, 0x1f, RZ, 0xc0, !PT ;  /* 0x0000001fe8007812 */ /* 0x000fe200078ec0ff */
[----:B------:R-:W2:Y:S01]  /*0170*/  LDC R13, c[0x0][0x360] ;  /* 0x0000d800ff0d7b82 */ /* 0x000ea20000000800 */
[----:B-1----:R-:W-:Y:S02]  /*0180*/  USHF.L.U32 UR8, UR9, 0x2, URZ ;  /* 0x0000000209087899 */ /* 0x002fe400080006ff */
[--C-:B--2---:R-:W-:Y:S01]  /*0190*/  IMAD R13, R13, UR9, R232.reuse ;  /* 0x000000090d0d7c24 */ /* 0x104fe2000f8e02e8 */
[----:B------:R-:W-:-:S04]  /*01a0*/  SHF.R.U32.HI R232, RZ, 0x5, R232 ;  /* 0x00000005ffe87819 */ /* 0x000fc800000116e8 */
[----:B------:R-:W-:Y:S02]  /*01b0*/  LOP3.LUT R232, R232, UR8, RZ, 0xfc, !PT ;  /* 0x00000008e8e87c12 */ /* 0x000fe4000f8efcff */
[----:B---3--:R-:W-:Y:S02]  /*01c0*/  @P0 R2UR UR4, R2 ;  /* 0x00000000020402ca */ /* 0x008fe400000e0000 */
[----:B------:R-:W-:Y:S02]  /*01d0*/  @P0 R2UR UR5, R3 ;  /* 0x00000000030502ca */ /* 0x000fe400000e0000 */
[----:B0-----:R-:W-:Y:S02]  /*01e0*/  @P0 IADD3 R8, P1, PT, R4, R7, RZ ;  /* 0x0000000704080210 */ /* 0x001fe40007f3e0ff */
[----:B------:R-:W-:-:S03]  /*01f0*/  LOP3.LUT R3, R0, 0x1f, RZ, 0x3c, !PT ;  /* 0x0000001f00037812 */ /* 0x000fc600078e3cff */
[----:B------:R-:W-:Y:S01]  /*0200*/  @P0 IMAD.X R9, RZ, RZ, R5, P1 ;  /* 0x000000ffff090224 */ /* 0x000fe200008e0605 */
[----:B------:R-:W-:-:S03]  /*0210*/  LEA.HI.SX32 R12, R12, R3, 0x1e ;  /* 0x000000030c0c7211 */ /* 0x000fc600078ff2ff */
        /* <DEDUP_REMOVED lines=44> */
[----:B------:R1:W5:Y:S02]  /*04e0*/  @P2 LDG.E.128 R196, desc[UR6][R4.64] ;  /* 0x0000000604c42981 */ /* 0x000364000c1e1d00 */
[----:B------:R-:W1:Y:S08]  /*04f0*/  @P4 LDC.64 R20, c[0x0][0x438] ;  /* 0x00010e00ff144b82 */ /* 0x000e700000000a00 */
[----:B------:R-:W1:Y:S01]  /*0500*/  @P5 LDC.64 R22, c[0x0][0x3d0] ;  /* 0x0000f400ff165b82 */ /* 0x000e620000000a00 */
[----:B------:R-:W-:-:S04]  /*0510*/  @P3 IMAD.WIDE.U32 R14, R0, 0x10, R14 ;  /* 0x00000010000e3825 */ /* 0x000fc800078e000e */
[----:B------:R-:W-:-:S03]  /*0520*/  @P3 IMAD.WIDE.U32 R16, R0, 0x10, R16 ;  /* 0x0000001000103825 */ /* 0x000fc600078e0010 */
[----:B------:R-:W4:Y:S01]  /*0530*/  @P5 LDC.64 R24, c[0x0][0x438] ;  /* 0x00010e00ff185b82 */ /* 0x000f220000000a00 */
[----:B------:R-:W-:Y:S01]  /*0540*/  @P3 VIADD R0, R0, 0x20 ;  /* 0x0000002000003836 */ /* 0x000fe20000000000 */
[----:B------:R-:W5:Y:S03]  /*0550*/  @P3 LDG.E.128 R192, desc[UR6][R16.64] ;  /* 0x0000000610c03981 */ /* 0x000f66000c1e1d00 */
[----:B0-----:R-:W-:-:S03]  /*0560*/  @P4 IMAD.WIDE.U32 R18, R0, 0x10, R18 ;  /* 0x0000001000124825 */ /* 0x001fc600078e0012 */
[----:B------:R-:W0:Y:S01]  /*0570*/  @P6 LDC.64 R26, c[0x0][0x3d0] ;  /* 0x0000f400ff1a6b82 */ /* 0x000e220000000a00 */
[C---:B-1----:R-:W-:Y:S01]  /*0580*/  @P4 IMAD.WIDE.U32 R20, R0.reuse, 0x10, R20 ;  /* 0x0000001000144825 */ /* 0x042fe200078e0014 */
[----:B------:R-:W-:-:S04]  /*0590*/  @P4 IADD3 R0, PT, PT, R0, 0x20, RZ ;  /* 0x0000002000004810 */ /* 0x000fc80007ffe0ff */
[----:B------:R-:W5:Y:S01]  /*05a0*/  @P4 LDG.E.128 R188, desc[UR6][R20.64] ;  /* 0x0000000614bc4981 */ /* 0x000f62000c1e1d00 */
[C---:B------:R-:W-:Y:S01]  /*05b0*/  @P5 IMAD.WIDE.U32 R22, R0.reuse, 0x10, R22 ;  /* 0x0000001000165825 */ /* 0x040fe200078e0016 */
[----:B------:R-:W1:Y:S02]  /*05c0*/  @P1 LDC.64 R4, c[0x0][0x3d0] ;  /* 0x0000f400ff041b82 */ /* 0x000e640000000a00 */
[----:B--2---:R2:W4:Y:S04]  /*05d0*/  @P2 LDG.E.128 R28, desc[UR6][R2.64] ;  /* 0x00000006021c2981 */ /* 0x004528000c1e1d00 */
[----:B---3--:R3:W3:Y:S02]  /*05e0*/  @P3 LDG.E.128 R40, desc[UR6][R14.64] ;  /* 0x000000060e283981 */ /* 0x0086e4000c1e1d00 */
[----:B--2---:R-:W2:Y:S02]  /*05f0*/  @P0 LDC.64 R2, c[0x0][0x438] ;  /* 0x00010e00ff020b82 */ /* 0x004ea40000000a00 */
[----:B----4-:R-:W4:Y:S06]  /*0600*/  @P4 LDG.E.128 R36, desc[UR6][R18.64] ;  /* 0x0000000612244981 */ /* 0x010f2c000c1e1d00 */
[----:B---3--:R-:W3:Y:S01]  /*0610*/  @P1 LDC.64 R14, c[0x0][0x438] ;  /* 0x00010e00ff0e1b82 */ /* 0x008ee20000000a00 */
[----:B------:R-:W2:Y:S01]  /*0620*/  @P5 LDG.E.128 R32, desc[UR6][R22.64] ;  /* 0x0000000616205981 */ /* 0x000ea2000c1e1d00 */
[----:B------:R-:W-:-:S04]  /*0630*/  @P5 IMAD.WIDE.U32 R24, R0, 0x10, R24 ;  /* 0x0000001000185825 */ /* 0x000fc800078e0018 */
[----:B------:R-:W-:Y:S01]  /*0640*/  @P5 VIADD R0, R0, 0x20 ;  /* 0x0000002000005836 */ /* 0x000fe20000000000 */
[----:B------:R1:W5:Y:S03]  /*0650*/  @P5 LDG.E.128 R184, desc[UR6][R24.64] ;  /* 0x0000000618b85981 */ /* 0x000366000c1e1d00 */
[----:B0-----:R-:W-:-:S05]  /*0660*/  @P6 IMAD.WIDE.U32 R26, R0, 0x10, R26 ;  /* 0x00000010001a6825 */ /* 0x001fca00078e001a */
[----:B------:R0:W5:Y:S04]  /*0670*/  @P6 LDG.E.128 R248, desc[UR6][R26.64] ;  /* 0x000000061af86981 */ /* 0x000168000c1e1d00 */
[----:B------:R1:W-:Y:S04]  /*0680*/  @P2 STL.64 [R1+0x30], R28 ;  /* 0x0000301c01002387 */ /* 0x0003e80000100a00 */
[----:B------:R0:W-:Y:S01]  /*0690*/  @P2 STL.64 [R1+0x38], R30 ;  /* 0x0000381e01002387 */ /* 0x0001e20000100a00 */
[----:B-1----:R-:W1:Y:S01]  /*06a0*/  @P6 LDC.64 R28, c[0x0][0x438] ;  /* 0x00010e00ff1c6b82 */ /* 0x002e620000000a00 */
[----:B------:R-:W-:-:S02]  /*06b0*/  ISETP.GE.U32.AND P2, PT, R12, 0x100, PT ;  /* 0x000001000c00780c */ /* 0x000fc40003f46070 */
[----:B------:R-:W-:Y:S05]  /*06c0*/  @P3 STL.64 [R1+0x20], R40 ;  /* 0x0000202801003387 */ /* 0x000fea0000100a00 */
[----:B0-----:R-:W0:Y:S01]  /*06d0*/  @P0 LDC.64 R30, c[0x0][0x3d0] ;  /* 0x0000f400ff1e0b82 */ /* 0x001e220000000a00 */
[----:B------:R-:W-:Y:S01]  /*06e0*/  @P3 STL.64 [R1+0x28], R42 ;  /* 0x0000282a01003387 */ /* 0x000fe20000100a00 */
[----:B------:R-:W-:-:S03]  /*06f0*/  ISETP.GE.U32.AND P3, PT, R12, 0x120, PT ;  /* 0x000001200c00780c */ /* 0x000fc60003f66070 */
[----:B----4-:R-:W-:Y:S03]  /*0700*/  @P4 STL.64 [R1+0x10], R36 ;  /* 0x0000102401004387 */ /* 0x010fe60000100a00 */
[----:B------:R-:W4:Y:S01]  /*0710*/  @P2 LDC.64 R16, c[0x0][0x3d0] ;  /* 0x0000f400ff102b82 */ /* 0x000f220000000a00 */
[----:B------:R-:W-:Y:S01]  /*0720*/  @P4 STL.64 [R1+0x18], R38 ;  /* 0x0000182601004387 */ /* 0x000fe20000100a00 */
[----:B------:R-:W-:-:S03]  /*0730*/  ISETP.GE.U32.AND P4, PT, R12, 0x140, PT ;  /* 0x000001400c00780c */ /* 0x000fc60003f86070 */
[----:B--2---:R2:W-:Y:S03]  /*0740*/  @P5 STL.64 [R1], R32 ;  /* 0x0000002001005387 */ /* 0x0045e60000100a00 */
[----:B------:R-:W2:Y:S01]  /*0750*/  @P2 LDC.64 R18, c[0x0][0x438] ;  /* 0x00010e00ff122b82 */ /* 0x000ea20000000a00 */
[----:B-1----:R-:W-:Y:S01]  /*0760*/  @P6 IMAD.WIDE.U32 R28, R0, 0x10, R28 ;  /* 0x00000010001c6825 */ /* 0x002fe200078e001c */
[----:B------:R1:W-:Y:S01]  /*0770*/  @P5 STL.64 [R1+0x8], R34 ;  /* 0x0000082201005387 */ /* 0x0003e20000100a00 */
[----:B------:R-:W-:Y:S02]  /*0780*/  ISETP.GE.U32.AND P5, PT, R12, 0x160, PT ;  /* 0x000001600c00780c */ /* 0x000fe40003fa6070 */
[----:B------:R-:W-:Y:S01]  /*0790*/  @P6 VIADD R0, R0, 0x20 ;  /* 0x0000002000006836 */ /* 0x000fe20000000000 */
[----:B------:R1:W5:Y:S02]  /*07a0*/  @P6 LDG.E.128 R180, desc[UR6][R28.64] ;  /* 0x000000061cb46981 */ /* 0x000364000c1e1d00 */
[----:B------:R-:W2:Y:S01]  /*07b0*/  @P3 LDC.64 R20, c[0x0][0x3d0] ;  /* 0x0000f400ff143b82 */ /* 0x000ea20000000a00 */
[----:B------:R-:W-:Y:S01]  /*07c0*/  ISETP.GE.U32.AND P6, PT, R12, 0x180, PT ;  /* 0x000001800c00780c */ /* 0x000fe20003fc6070 */
[----:B0-----:R-:W-:-:S06]  /*07d0*/  @P0 IMAD.WIDE.U32 R30, R0, 0x10, R30 ;  /* 0x00000010001e0825 */ /* 0x001fcc00078e001e */
[----:B------:R-:W0:Y:S01]  /*07e0*/  @P3 LDC.64 R22, c[0x0][0x438] ;  /* 0x00010e00ff163b82 */ /* 0x000e220000000a00 */
[C---:B------:R-:W-:Y:S01]  /*07f0*/  @P0 IMAD.WIDE.U32 R2, R0.reuse, 0x10, R2 ;  /* 0x0000001000020825 */ /* 0x040fe200078e0002 */
[----:B------:R-:W-:Y:S01]  /*0800*/  @P0 IADD3 R0, PT, PT, R0, 0x20, RZ ;  /* 0x0000002000000810 */ /* 0x000fe20007ffe0ff */
[----:B------:R4:W5:Y:S05]  /*0810*/  @P0 LDG.E.128 R244, desc[UR6][R30.64] ;  /* 0x000000061ef40981 */ /* 0x00096a000c1e1d00 */
[----:B------:R-:W0:Y:S08]  /*0820*/  @P4 LDC.64 R24, c[0x0][0x3d0] ;  /* 0x0000f400ff184b82 */ /* 0x000e300000000a00 */
[----:B------:R-:W0:Y:S01]  /*0830*/  @P4 LDC.64 R26, c[0x0][0x438] ;  /* 0x00010e00ff1a4b82 */ /* 0x000e220000000a00 */
[C---:B------:R-:W-:Y:S01]  /*0840*/  @P1 IMAD.WIDE.U32 R4, R0.reuse, 0x10, R4 ;  /* 0x0000001000041825 */ /* 0x040fe200078e0004 */
[----:B------:R2:W5:Y:S03]  /*0850*/  @P0 LDG.E.128 R176, desc[UR6][R2.64] ;  /* 0x0000000602b00981 */ /* 0x000566000c1e1d00 */
[C---:B---3--:R-:W-:Y:S01]  /*0860*/  @P1 IMAD.WIDE.U32 R14, R0.reuse, 0x10, R14 ;  /* 0x00000010000e1825 */ /* 0x048fe200078e000e */
[----:B------:R3:W5:Y:S02]  /*0870*/  @P1 LDG.E.128 R236, desc[UR6][R4.64] ;  /* 0x0000000604ec1981 */ /* 0x000764000c1e1d00 */
[----:B-1----:R-:W1:Y:S01]  /*0880*/  @P5 LDC.64 R28, c[0x0][0x3d0] ;  /* 0x0000f400ff1c5b82 */ /* 0x002e620000000a00 */
[----:B------:R-:W-:-:S07]  /*0890*/  @P1 VIADD R0, R0, 0x20 ;  /* 0x0000002000001836 */ /* 0x000fce0000000000 */
[----:B----4-:R-:W4:Y:S01]  /*08a0*/  @P5 LDC.64 R30, c[0x0][0x438] ;  /* 0x00010e00ff1e5b82 */ /* 0x010f220000000a00 */
[----:B------:R-:W-:Y:S01]  /*08b0*/  @P2 IMAD.WIDE.U32 R16, R0, 0x10, R16 ;  /* 0x0000001000102825 */ /* 0x000fe200078e0010 */
[----:B------:R-:W-:Y:S01]  /*08c0*/  ISETP.GE.U32.AND P0, PT, R12, 0x1a0, PT ;  /* 0x000001a00c00780c */ /* 0x000fe20003f06070 */
[----:B------:R3:W5:Y:S02]  /*08d0*/  @P1 LDG.E.128 R172, desc[UR6][R14.64] ;  /* 0x000000060eac1981 */ /* 0x000764000c1e1d00 */
[C---:B--2---:R-:W-:Y:S02]  /*08e0*/  @P2 IMAD.WIDE.U32 R18, R0.reuse, 0x10, R18 ;  /* 0x0000001000122825 */ /* 0x044fe400078e0012 */
[----:B------:R2:W5:Y:S01]  /*08f0*/  @P2 LDG.E.128 R228, desc[UR6][R16.64] ;  /* 0x0000000610e42981 */ /* 0x000562000c1e1d00 */
[----:B------:R-:W4:Y:S01]  /*0900*/  @P6 LDC.64 R32, c[0x0][0x3d0] ;  /* 0x0000f400ff206b82 */ /* 0x000f220000000a00 */
[----:B------:R-:W-:-:S07]  /*0910*/  @P2 VIADD R0, R0, 0x20 ;  /* 0x0000002000002836 */ /* 0x000fce0000000000 */
[----:B------:R-:W4:Y:S01]  /*0920*/  @P6 LDC.64 R2, c[0x0][0x438] ;  /* 0x00010e00ff026b82 */ /* 0x000f220000000a00 */
[----:B------:R-:W-:Y:S01]  /*0930*/  @P3 IMAD.WIDE.U32 R20, R0, 0x10, R20 ;  /* 0x0000001000143825 */ /* 0x000fe200078e0014 */
[----:B------:R-:W-:Y:S01]  /*0940*/  ISETP.GE.U32.AND P1, PT, R12, 0x1c0, PT ;  /* 0x000001c00c00780c */ /* 0x000fe20003f26070 */
[----:B------:R4:W5:Y:S02]  /*0950*/  @P2 LDG.E.128 R168, desc[UR6][R18.64] ;  /* 0x0000000612a82981 */ /* 0x000964000c1e1d00 */
[C---:B0-----:R-:W-:Y:S01]  /*0960*/  @P3 IMAD.WIDE.U32 R22, R0.reuse, 0x10, R22 ;  /* 0x0000001000163825 */ /* 0x041fe200078e0016 */
[----:B------:R-:W-:Y:S01]  /*0970*/  @P3 IADD3 R0, PT, PT, R0, 0x20, RZ ;  /* 0x0000002000003810 */ /* 0x000fe20007ffe0ff */
[----:B------:R0:W5:Y:S01]  /*0980*/  @P3 LDG.E.128 R224, desc[UR6][R20.64] ;  /* 0x0000000614e03981 */ /* 0x000162000c1e1d00 */
[----:B---3--:R-:W3:Y:S03]  /*0990*/  @P0 LDC.64 R4, c[0x0][0x3d0] ;  /* 0x0000f400ff040b82 */ /* 0x008ee60000000a00 */
[----:B------:R0:W5:Y:S01]  /*09a0*/  @P3 LDG.E.128 R164, desc[UR6][R22.64] ;  /* 0x0000000616a43981 */ /* 0x000162000c1e1d00 */
[----:B------:R-:W-:Y:S01]  /*09b0*/  ISETP.GE.U32.AND P3, PT, R12, 0x1e0, PT ;  /* 0x000001e00c00780c */ /* 0x000fe20003f66070 */
[----:B------:R-:W-:-:S03]  /*09c0*/  @P4 IMAD.WIDE.U32 R24, R0, 0x10, R24 ;  /* 0x0000001000184825 */ /* 0x000fc600078e0018 */
[----:B------:R-:W3:Y:S01]  /*09d0*/  @P0 LDC.64 R14, c[0x0][0x438] ;  /* 0x00010e00ff0e0b82 */ /* 0x000ee20000000a00 */
[----:B------:R-:W-:Y:S01]  /*09e0*/  @P4 IMAD.WIDE.U32 R26, R0, 0x10, R26 ;  /* 0x00000010001a4825 */ /* 0x000fe200078e001a */
[----:B------:R-:W-:Y:S01]  /*09f0*/  ISETP.GE.U32.AND P2, PT, R12, 0x200, PT ;  /* 0x000002000c00780c */ /* 0x000fe20003f46070 */
[----:B------:R0:W5:Y:S02]  /*0a00*/  @P4 LDG.E.128 R220, desc[UR6][R24.64] ;  /* 0x0000000618dc4981 */ /* 0x000164000c1e1d00 */
[----:B------:R-:W-:Y:S02]  /*0a10*/  @P4 VIADD R0, R0, 0x20 ;  /* 0x0000002000004836 */ /* 0x000fe40000000000 */
[----:B------:R0:W5:Y:S01]  /*0a20*/  @P4 LDG.E.128 R160, desc[UR6][R26.64] ;  /* 0x000000061aa04981 */ /* 0x000162000c1e1d00 */
[----:B--2---:R-:W2:Y:S01]  /*0a30*/  @P1 LDC.64 R16, c[0x0][0x3d0] ;  /* 0x0000f400ff101b82 */ /* 0x004ea20000000a00 */
[----:B-1----:R-:W-:-:S04]  /*0a40*/  @P5 IMAD.WIDE.U32 R28, R0, 0x10, R28 ;  /* 0x00000010001c5825 */ /* 0x002fc800078e001c */
[----:B----4-:R-:W-:-:S03]  /*0a50*/  @P5 IMAD.WIDE.U32 R30, R0, 0x10, R30 ;  /* 0x00000010001e5825 */ /* 0x010fc600078e001e */
[----:B------:R-:W1:Y:S01]  /*0a60*/  @P1 LDC.64 R18, c[0x0][0x438] ;  /* 0x00010e00ff121b82 */ /* 0x000e620000000a00 */
[----:B------:R-:W-:Y:S01]  /*0a70*/  @P5 VIADD R0, R0, 0x20 ;  /* 0x0000002000005836 */ /* 0x000fe20000000000 */
[----:B------:R-:W-:Y:S01]  /*0a80*/  ISETP.GE.U32.AND P4, PT, R12, 0x220, PT ;  /* 0x000002200c00780c */ /* 0x000fe20003f86070 */
[----:B------:R4:W5:Y:S02]  /*0a90*/  @P5 LDG.E.128 R216, desc[UR6][R28.64] ;  /* 0x000000061cd85981 */ /* 0x000964000c1e1d00 */
[C---:B------:R-:W-:Y:S02]  /*0aa0*/  @P6 IMAD.WIDE.U32 R32, R0.reuse, 0x10, R32 ;  /* 0x0000001000206825 */ /* 0x040fe400078e0020 */
[----:B------:R4:W5:Y:S01]  /*0ab0*/  @P5 LDG.E.128 R156, desc[UR6][R30.64] ;  /* 0x000000061e9c5981 */ /* 0x000962000c1e1d00 */
[----:B0-----:R-:W0:Y:S01]  /*0ac0*/  @P3 LDC.64 R20, c[0x0][0x3d0] ;  /* 0x0000f400ff143b82 */ /* 0x001e220000000a00 */
[C---:B------:R-:W-:Y:S01]  /*0ad0*/  @P6 IMAD.WIDE.U32 R2, R0.reuse, 0x10, R2 ;  /* 0x0000001000026825 */ /* 0x040fe200078e0002 */
[----:B------:R-:W-:Y:S01]  /*0ae0*/  @P6 IADD3 R0, PT, PT, R0, 0x20, RZ ;  /* 0x0000002000006810 */ /* 0x000fe20007ffe0ff */
[----:B------:R-:W5:Y:S04]  /*0af0*/  @P6 LDG.E.128 R212, desc[UR6][R32.64] ;  /* 0x0000000620d46981 */ /* 0x000f68000c1e1d00 */
[----:B------:R1:W5:Y:S01]  /*0b00*/  @P6 LDG.E.128 R152, desc[UR6][R2.64] ;  /* 0x0000000602986981 */ /* 0x000362000c1e1d00 */
[----:B------:R-:W0:Y:S01]  /*0b10*/  @P3 LDC.64 R22, c[0x0][0x438] ;  /* 0x00010e00ff163b82 */ /* 0x000e220000000a00 */
[----:B------:R-:W-:-:S02]  /*0b20*/  ISETP.GE.U32.AND P6, PT, R12, 0x240, PT ;  /* 0x000002400c00780c */ /* 0x000fc40003fc6070 */
[----:B------:R-:W-:-:S05]  /*0b30*/  ISETP.GE.U32.AND P5, PT, R12, 0x260, PT ;  /* 0x000002600c00780c */ /* 0x000fca0003fa6070 */
[----:B------:R-:W0:Y:S08]  /*0b40*/  @P2 LDC.64 R24, c[0x0][0x3d0] ;  /* 0x0000f400ff182b82 */ /* 0x000e300000000a00 */
[----:B------:R-:W0:Y:S01]  /*0b50*/  @P2 LDC.64 R26, c[0x0][0x438] ;  /* 0x00010e00ff1a2b82 */ /* 0x000e220000000a00 */
[----:B---3--:R-:W-:-:S04]  /*0b60*/  @P0 IMAD.WIDE.U32 R4, R0, 0x10, R4 ;  /* 0x0000001000040825 */ /* 0x008fc800078e0004 */
[C---:B------:R-:W-:Y:S01]  /*0b70*/  @P0 IMAD.WIDE.U32 R14, R0.reuse, 0x10, R14 ;  /* 0x00000010000e0825 */ /* 0x040fe200078e000e */
[----:B------:R3:W5:Y:S02]  /*0b80*/  @P0 LDG.E.128 R208, desc[UR6][R4.64] ;  /* 0x0000000604d00981 */ /* 0x000764000c1e1d00 */
[----:B----4-:R-:W4:Y:S01]  /*0b90*/  @P4 LDC.64 R28, c[0x0][0x3d0] ;  /* 0x0000f400ff1c4b82 */ /* 0x010f220000000a00 */
[----:B------:R-:W-:Y:S01]  /*0ba0*/  @P0 VIADD R0, R0, 0x20 ;  /* 0x0000002000000836 */ /* 0x000fe20000000000 */
[----:B------:R3:W5:Y:S06]  /*0bb0*/  @P0 LDG.E.128 R148, desc[UR6][R14.64] ;  /* 0x000000060e940981 */ /* 0x00076c000c1e1d00 */
[----:B------:R-:W3:Y:S01]  /*0bc0*/  @P4 LDC.64 R30, c[0x0][0x438] ;  /* 0x00010e00ff1e4b82 */ /* 0x000ee20000000a00 */
[----:B--2---:R-:W-:-:S04]  /*0bd0*/  @P1 IMAD.WIDE.U32 R16, R0, 0x10, R16 ;  /* 0x0000001000101825 */ /* 0x004fc800078e0010 */
[C---:B-1----:R-:W-:Y:S01]  /*0be0*/  @P1 IMAD.WIDE.U32 R18, R0.reuse, 0x10, R18 ;  /* 0x0000001000121825 */ /* 0x042fe200078e0012 */
[----:B------:R1:W5:Y:S02]  /*0bf0*/  @P1 LDG.E.128 R204, desc[UR6][R16.64] ;  /* 0x0000000610cc1981 */ /* 0x000364000c1e1d00 */
[----:B------:R-:W2:Y:S01]  /*0c00*/  @P6 LDC.64 R2, c[0x0][0x3d0] ;  /* 0x0000f400ff026b82 */ /* 0x000ea20000000a00 */
[----:B------:R-:W-:Y:S01]  /*0c10*/  @P1 VIADD R0, R0, 0x20 ;  /* 0x0000002000001836 */ /* 0x000fe20000000000 */
[----:B------:R1:W5:Y:S06]  /*0c20*/  @P1 LDG.E.128 R144, desc[UR6][R18.64] ;  /* 0x0000000612901981 */ /* 0x00036c000c1e1d00 */
[----:B------:R-:W1:Y:S01]  /*0c30*/  @P6 LDC.64 R32, c[0x0][0x438] ;  /* 0x00010e00ff206b82 */ /* 0x000e620000000a00 */
[----:B0-----:R-:W-:-:S04]  /*0c40*/  @P3 IMAD.WIDE.U32 R20, R0, 0x10, R20 ;  /* 0x0000001000143825 */ /* 0x001fc800078e0014 */
[----:B------:R-:W-:-:S03]  /*0c50*/  @P3 IMAD.WIDE.U32 R22, R0, 0x10, R22 ;  /* 0x0000001000163825 */ /* 0x000fc600078e0016 */
[----:B------:R-:W0:Y:S01]  /*0c60*/  @P5 LDC.64 R34, c[0x0][0x3d0] ;  /* 0x0000f400ff225b82 */ /* 0x000e220000000a00 */
[----:B------:R-:W-:Y:S01]  /*0c70*/  @P3 IADD3 R0, PT, PT, R0, 0x20, RZ ;  /* 0x0000002000003810 */ /* 0x000fe20007ffe0ff */
[----:B------:R0:W5:Y:S06]  /*0c80*/  @P3 LDG.E.128 R140, desc[UR6][R20.64] ;  /* 0x00000006148c3981 */ /* 0x00016c000c1e1d00 */
[----:B------:R-:W0:Y:S01]  /*0c90*/  @P5 LDC.64 R36, c[0x0][0x438] ;  /* 0x00010e00ff245b82 */ /* 0x000e220000000a00 */
[C---:B------:R-:W-:Y:S01]  /*0ca0*/  @P2 IMAD.WIDE.U32 R24, R0.reuse, 0x10, R24 ;  /* 0x0000001000182825 */ /* 0x040fe200078e0018 */
[----:B------:R0:W5:Y:S03]  /*0cb0*/  @P3 LDG.E.128 R136, desc[UR6][R22.64] ;  /* 0x0000000616883981 */ /* 0x000166000c1e1d00 */
[C---:B------:R-:W-:Y:S01]  /*0cc0*/  @P2 IMAD.WIDE.U32 R26, R0.reuse, 0x10, R26 ;  /* 0x00000010001a2825 */ /* 0x040fe200078e001a */
[----:B------:R0:W5:Y:S03]  /*0cd0*/  @P2 LDG.E.128 R132, desc[UR6][R24.64] ;  /* 0x0000000618842981 */ /* 0x000166000c1e1d00 */
[----:B------:R-:W-:Y:S01]  /*0ce0*/  @P2 VIADD R0, R0, 0x20 ;  /* 0x0000002000002836 */ /* 0x000fe20000000000 */
[----:B------:R0:W5:Y:S03]  /*0cf0*/  @P2 LDG.E.128 R128, desc[UR6][R26.64] ;  /* 0x000000061a802981 */ /* 0x000166000c1e1d00 */
[----:B----4-:R-:W-:-:S04]  /*0d00*/  @P4 IMAD.WIDE.U32 R28, R0, 0x10, R28 ;  /* 0x00000010001c4825 */ /* 0x010fc800078e001c */
[C---:B---3--:R-:W-:Y:S01]  /*0d10*/  @P4 IMAD.WIDE.U32 R30, R0.reuse, 0x10, R30 ;  /* 0x00000010001e4825 */ /* 0x048fe200078e001e */
[----:B------:R3:W5:Y:S03]  /*0d20*/  @P4 LDG.E.128 R124, desc[UR6][R28.64] ;  /* 0x000000061c7c4981 */ /* 0x000766000c1e1d00 */
[----:B------:R-:W-:Y:S01]  /*0d30*/  @P4 VIADD R0, R0, 0x20 ;  /* 0x0000002000004836 */ /* 0x000fe20000000000 */
[----:B------:R3:W5:Y:S03]  /*0d40*/  @P4 LDG.E.128 R120, desc[UR6][R30.64] ;  /* 0x000000061e784981 */ /* 0x000766000c1e1d00 */
[----:B--2---:R-:W-:-:S04]  /*0d50*/  @P6 IMAD.WIDE.U32 R2, R0, 0x10, R2 ;  /* 0x0000001000026825 */ /* 0x004fc800078e0002 */
[C---:B-1----:R-:W-:Y:S01]  /*0d60*/  @P6 IMAD.WIDE.U32 R32, R0.reuse, 0x10, R32 ;  /* 0x0000001000206825 */ /* 0x042fe200078e0020 */
[----:B------:R-:W-:Y:S01]  /*0d70*/  @P6 IADD3 R0, PT, PT, R0, 0x20, RZ ;  /* 0x0000002000006810 */ /* 0x000fe20007ffe0ff */
[----:B------:R3:W5:Y:S04]  /*0d80*/  @P6 LDG.E.128 R116, desc[UR6][R2.64] ;  /* 0x0000000602746981 */ /* 0x000768000c1e1d00 */
[C---:B0-----:R-:W-:Y:S01]  /*0d90*/  @P5 IMAD.WIDE.U32 R34, R0.reuse, 0x10, R34 ;  /* 0x0000001000225825 */ /* 0x041fe200078e0022 */
[----:B------:R3:W5:Y:S03]  /*0da0*/  @P6 LDG.E.128 R112, desc[UR6][R32.64] ;  /* 0x0000000620706981 */ /* 0x000766000c1e1d00 */
[----:B------:R-:W-:Y:S01]  /*0db0*/  @P5 IMAD.WIDE.U32 R36, R0, 0x10, R36 ;  /* 0x0000001000245825 */ /* 0x000fe200078e0024 */
[----:B------:R3:W5:Y:S04]  /*0dc0*/  @P5 LDG.E.128 R108, desc[UR6][R34.64] ;  /* 0x00000006226c5981 */ /* 0x000768000c1e1d00 */
[----:B------:R3:W5:Y:S01]  /*0dd0*/  @P5 LDG.E.128 R104, desc[UR6][R36.64] ;  /* 0x0000000624685981 */ /* 0x000762000c1e1d00 */
[----:B------:R-:W-:Y:S01]  /*0de0*/  ISETP.GE.U32.AND P0, PT, R12, 0x280, PT ;  /* 0x000002800c00780c */ /* 0x000fe20003f06070 */
[----:B------:R-:W-:-:S12]  /*0df0*/  @P5 VIADD R0, R0, 0x20 ;  /* 0x0000002000005836 */ /* 0x000fd80000000000 */
        /* <DEDUP_REMOVED lines=8> */
.L_x_79801:
        /* <DEDUP_REMOVED lines=25> */
[----:B------:R-:W1:Y:S08]  /*1010*/  @P3 LDC.64 R14, c[0x0][0x3d0] ;  /* 0x0000f400ff0e3b82 */ /* 0x000e700000000a00 */
[----:B------:R-:W1:Y:S01]  /*1020*/  @P2 LDC.64 R16, c[0x0][0x3d0] ;  /* 0x0000f400ff102b82 */ /* 0x000e620000000a00 */
[C---:B0-----:R-:W-:Y:S01]  /*1030*/  @P5 IMAD.WIDE.U32 R2, R0.reuse, 0x10, R2 ;  /* 0x0000001000025825 */ /* 0x041fe200078e0002 */
[----:B------:R-:W-:-:S05]  /*1040*/  @P5 LOP3.LUT R0, R0, 0x20, RZ, 0xfc, !PT ;  /* 0x0000002000005812 */ /* 0x000fca00078efcff */
[C---:B-1----:R-:W-:Y:S01]  /*1050*/  @P4 IMAD.WIDE.U32 R4, R0.reuse, 0x10, R4 ;  /* 0x0000001000044825 */ /* 0x042fe200078e0004 */
[----:B------:R-:W0:Y:S03]  /*1060*/  @P1 LDC.64 R18, c[0x0][0x3d0] ;  /* 0x0000f400ff121b82 */ /* 0x000e260000000a00 */
[----:B------:R-:W-:-:S04]  /*1070*/  @P4 VIADD R0, R0, 0x20 ;  /* 0x0000002000004836 */ /* 0x000fc80000000000 */
[C---:B------:R-:W-:Y:S01]  /*1080*/  @P3 IMAD.WIDE.U32 R14, R0.reuse, 0x10, R14 ;  /* 0x00000010000e3825 */ /* 0x040fe200078e000e */
[----:B------:R-:W-:Y:S01]  /*1090*/  @P3 IADD3 R0, PT, PT, R0, 0x20, RZ ;  /* 0x0000002000003810 */ /* 0x000fe20007ffe0ff */
[----:B------:R-:W1:Y:S04]  /*10a0*/  @P0 LDC.64 R20, c[0x0][0x3d0] ;  /* 0x0000f400ff140b82 */ /* 0x000e680000000a00 */
[----:B------:R-:W-:-:S04]  /*10b0*/  @P2 IMAD.WIDE.U32 R16, R0, 0x10, R16 ;  /* 0x0000001000102825 */ /* 0x000fc800078e0010 */
[----:B------:R-:W1:Y:S01]  /*10c0*/  @P6 LDC.64 R22, c[0x0][0x3d0] ;  /* 0x0000f400ff166b82 */ /* 0x000e620000000a00 */
[----:B--2---:R-:W2:Y:S04]  /*10d0*/  @P5 LDG.E.128 R36, desc[UR6][R2.64] ;  /* 0x0000000602245981 */ /* 0x004ea8000c1e1d00 */
[----:B---3--:R-:W3:Y:S04]  /*10e0*/  @P4 LDG.E.128 R32, desc[UR6][R4.64] ;  /* 0x0000000604204981 */ /* 0x008ee8000c1e1d00 */
[----:B----4-:R-:W4:Y:S04]  /*10f0*/  @P3 LDG.E.128 R28, desc[UR6][R14.64] ;  /* 0x000000060e1c3981 */ /* 0x010f28000c1e1d00 */
[----:B------:R1:W4:Y:S01]  /*1100*/  @P2 LDG.E.128 R24, desc[UR6][R16.64] ;  /* 0x0000000610182981 */ /* 0x000322000c1e1d00 */
[----:B------:R-:W-:-:S04]  /*1110*/  @P2 VIADD R0, R0, 0x20 ;  /* 0x0000002000002836 */ /* 0x000fc80000000000 */
[----:B0-----:R-:W-:-:S04]  /*1120*/  @P1 IMAD.WIDE.U32 R18, R0, 0x10, R18 ;  /* 0x0000001000121825 */ /* 0x001fc800078e0012 */
[----:B------:R-:W-:Y:S01]  /*1130*/  @P1 VIADD R0, R0, 0x20 ;  /* 0x0000002000001836 */ /* 0x000fe20000000000 */
[----:B------:R0:W5:Y:S01]  /*1140*/  @P1 LDG.E.128 R248, desc[UR6][R18.64] ;  /* 0x0000000612f81981 */ /* 0x000162000c1e1d00 */
[----:B------:R-:W-:Y:S02]  /*1150*/  ISETP.GE.U32.AND P1, PT, R12, 0x180, PT ;  /* 0x000001800c00780c */ /* 0x000fe40003f26070 */
[C---:B-1----:R-:W-:Y:S01]  /*1160*/  @P0 IMAD.WIDE.U32 R20, R0.reuse, 0x10, R20 ;  /* 0x0000001000140825 */ /* 0x042fe200078e0014 */
[----:B------:R-:W-:-:S04]  /*1170*/  @P0 IADD3 R0, PT, PT, R0, 0x20, RZ ;  /* 0x0000002000000810 */ /* 0x000fc80007ffe0ff */
[----:B------:R1:W5:Y:S01]  /*1180*/  @P0 LDG.E.128 R244, desc[UR6][R20.64] ;  /* 0x0000000614f40981 */ /* 0x000362000c1e1d00 */
[----:B------:R-:W-:Y:S01]  /*1190*/  ISETP.GE.U32.AND P0, PT, R12, 0x1a0, PT ;  /* 0x000001a00c00780c */ /* 0x000fe20003f06070 */
[----:B------:R-:W-:-:S04]  /*11a0*/  @P6 IMAD.WIDE.U32 R22, R0, 0x10, R22 ;  /* 0x0000001000166825 */ /* 0x000fc800078e0016 */
[----:B------:R-:W-:Y:S01]  /*11b0*/  @P6 VIADD R0, R0, 0x20 ;  /* 0x0000002000006836 */ /* 0x000fe20000000000 */
[----:B------:R-:W4:Y:S01]  /*11c0*/  @P1 LDC.64 R16, c[0x0][0x3d0] ;  /* 0x0000f400ff101b82 */ /* 0x000f220000000a00 */
[----:B------:R-:W5:Y:S01]  /*11d0*/  @P6 LDG.E.128 R236, desc[UR6][R22.64] ;  /* 0x0000000616ec6981 */ /* 0x000f62000c1e1d00 */
[----:B------:R-:W-:-:S06]  /*11e0*/  ISETP.GE.U32.AND P6, PT, R12, 0x1c0, PT ;  /* 0x000001c00c00780c */ /* 0x000fcc0003fc6070 */
[----:B0-----:R-:W0:Y:S08]  /*11f0*/  @P0 LDC.64 R18, c[0x0][0x3d0] ;  /* 0x0000f400ff120b82 */ /* 0x001e300000000a00 */
[----:B-1----:R-:W1:Y:S01]  /*1200*/  @P6 LDC.64 R20, c[0x0][0x3d0] ;  /* 0x0000f400ff146b82 */ /* 0x002e620000000a00 */
[----:B--2---:R-:W-:Y:S04]  /*1210*/  @P5 STL.64 [R1+0x30], R36 ;  /* 0x0000302401005387 */ /* 0x004fe80000100a00 */
[----:B------:R-:W-:Y:S01]  /*1220*/  @P5 STL.64 [R1+0x38], R38 ;  /* 0x0000382601005387 */ /* 0x000fe20000100a00 */
[----:B------:R-:W-:-:S03]  /*1230*/  ISETP.GE.U32.AND P5, PT, R12, 0x100, PT ;  /* 0x000001000c00780c */ /* 0x000fc60003fa6070 */
[----:B---3--:R-:W-:Y:S10]  /*1240*/  @P4 STL.64 [R1+0x20], R32 ;  /* 0x0000202001004387 */ /* 0x008ff40000100a00 */
[----:B------:R-:W2:Y:S01]  /*1250*/  @P5 LDC.64 R2, c[0x0][0x3d0] ;  /* 0x0000f400ff025b82 */ /* 0x000ea20000000a00 */
[----:B------:R-:W-:Y:S01]  /*1260*/  @P4 STL.64 [R1+0x28], R34 ;  /* 0x0000282201004387 */ /* 0x000fe20000100a00 */
[----:B------:R-:W-:-:S03]  /*1270*/  ISETP.GE.U32.AND P4, PT, R12, 0x120, PT ;  /* 0x000001200c00780c */ /* 0x000fc60003f86070 */
[----:B----4-:R-:W-:Y:S10]  /*1280*/  @P3 STL.64 [R1+0x10], R28 ;  /* 0x0000101c01003387 */ /* 0x010ff40000100a00 */
[----:B------:R-:W3:Y:S01]  /*1290*/  @P4 LDC.64 R4, c[0x0][0x3d0] ;  /* 0x0000f400ff044b82 */ /* 0x000ee20000000a00 */
[----:B------:R-:W-:Y:S01]  /*12a0*/  @P3 STL.64 [R1+0x18], R30 ;  /* 0x0000181e01003387 */ /* 0x000fe20000100a00 */
[----:B------:R-:W-:-:S03]  /*12b0*/  ISETP.GE.U32.AND P3, PT, R12, 0x140, PT ;  /* 0x000001400c00780c */ /* 0x000fc60003f66070 */
[----:B------:R4:W-:Y:S10]  /*12c0*/  @P2 STL.64 [R1], R24 ;  /* 0x0000001801002387 */ /* 0x0009f40000100a00 */
[----:B------:R-:W0:Y:S01]  /*12d0*/  @P3 LDC.64 R14, c[0x0][0x3d0] ;  /* 0x0000f400ff0e3b82 */ /* 0x000e220000000a00 */
[----:B------:R1:W-:Y:S01]  /*12e0*/  @P2 STL.64 [R1+0x8], R26 ;  /* 0x0000081a01002387 */ /* 0x0003e20000100a00 */
[----:B------:R-:W-:Y:S01]  /*12f0*/  ISETP.GE.U32.AND P2, PT, R12, 0x160, PT ;  /* 0x000001600c00780c */ /* 0x000fe20003f46070 */
[----:B--2---:R-:W-:-:S12]  /*1300*/  @P5 IMAD.WIDE.U32 R2, R0, 0x10, R2 ;  /* 0x0000001000025825 */ /* 0x004fd800078e0002 */
[----:B----4-:R-:W2:Y:S01]  /*1310*/  @P2 LDC.64 R24, c[0x0][0x3d0] ;  /* 0x0000f400ff182b82 */ /* 0x010ea20000000a00 */
[----:B------:R-:W-:Y:S01]  /*1320*/  @P5 VIADD R0, R0, 0x20 ;  /* 0x0000002000005836 */ /* 0x000fe20000000000 */
[----:B------:R4:W5:Y:S01]  /*1330*/  @P5 LDG.E.128 R228, desc[UR6][R2.64] ;  /* 0x0000000602e45981 */ /* 0x000962000c1e1d00 */
[----:B------:R-:W-:Y:S02]  /*1340*/  ISETP.GE.U32.AND P5, PT, R12, 0x1e0, PT ;  /* 0x000001e00c00780c */ /* 0x000fe40003fa6070 */
[C---:B---3--:R-:W-:Y:S01]  /*1350*/  @P4 IMAD.WIDE.U32 R4, R0.reuse, 0x10, R4 ;  /* 0x0000001000044825 */ /* 0x048fe200078e0004 */
[----:B------:R-:W-:-:S04]  /*1360*/  @P4 IADD3 R0, PT, PT, R0, 0x20, RZ ;  /* 0x0000002000004810 */ /* 0x000fc80007ffe0ff */
[----:B------:R-:W5:Y:S01]  /*1370*/  @P4 LDG.E.128 R224, desc[UR6][R4.64] ;  /* 0x0000000604e04981 */ /* 0x000f62000c1e1d00 */
[----:B0-----:R-:W-:Y:S01]  /*1380*/  @P3 IMAD.WIDE.U32 R14, R0, 0x10, R14 ;  /* 0x00000010000e3825 */ /* 0x001fe200078e000e */
[----:B------:R-:W-:-:S03]  /*1390*/  ISETP.GE.U32.AND P4, PT, R12, 0x200, PT ;  /* 0x000002000c00780c */ /* 0x000fc60003f86070 */
[----:B------:R-:W-:Y:S01]  /*13a0*/  @P3 VIADD R0, R0, 0x20 ;  /* 0x0000002000003836 */ /* 0x000fe20000000000 */
[----:B------:R0:W5:Y:S01]  /*13b0*/  @P3 LDG.E.128 R220, desc[UR6][R14.64] ;  /* 0x000000060edc3981 */ /* 0x000162000c1e1d00 */
[----:B------:R-:W-:Y:S01]  /*13c0*/  ISETP.GE.U32.AND P3, PT, R12, 0x220, PT ;  /* 0x000002200c00780c */ /* 0x000fe20003f66070 */
[----:B----4-:R-:W3:Y:S01]  /*13d0*/  @P5 LDC.64 R2, c[0x0][0x3d0] ;  /* 0x0000f400ff025b82 */ /* 0x010ee20000000a00 */
[----:B--2---:R-:W-:-:S07]  /*13e0*/  @P2 IMAD.WIDE.U32 R24, R0, 0x10, R24 ;  /* 0x0000001000182825 */ /* 0x004fce00078e0018 */
[----:B------:R-:W2:Y:S01]  /*13f0*/  @P4 LDC.64 R22, c[0x0][0x3d0] ;  /* 0x0000f400ff164b82 */ /* 0x000ea20000000a00 */
[----:B------:R-:W-:Y:S01]  /*1400*/  @P2 VIADD R0, R0, 0x20 ;  /* 0x0000002000002836 */ /* 0x000fe20000000000 */
[----:B------:R4:W5:Y:S01]  /*1410*/  @P2 LDG.E.128 R216, desc[UR6][R24.64] ;  /* 0x0000000618d82981 */ /* 0x000962000c1e1d00 */
[----:B------:R-:W-:Y:S02]  /*1420*/  ISETP.GE.U32.AND P2, PT, R12, 0x240, PT ;  /* 0x000002400c00780c */ /* 0x000fe40003f46070 */
[C---:B------:R-:W-:Y:S01]  /*1430*/  @P1 IMAD.WIDE.U32 R16, R0.reuse, 0x10, R16 ;  /* 0x0000001000101825 */ /* 0x040fe200078e0010 */
[----:B------:R-:W-:Y:S02]  /*1440*/  @P1 IADD3 R0, PT, PT, R0, 0x20, RZ ;  /* 0x0000002000001810 */ /* 0x000fe40007ffe0ff */
[----:B0-----:R-:W0:Y:S02]  /*1450*/  @P3 LDC.64 R14, c[0x0][0x3d0] ;  /* 0x0000f400ff0e3b82 */ /* 0x001e240000000a00 */
[----:B------:R0:W5:Y:S01]  /*1460*/  @P1 LDG.E.128 R212, desc[UR6][R16.64] ;  /* 0x0000000610d41981 */ /* 0x000162000c1e1d00 */
[----:B------:R-:W-:Y:S01]  /*1470*/  @P0 IMAD.WIDE.U32 R18, R0, 0x10, R18 ;  /* 0x0000001000120825 */ /* 0x000fe200078e0012 */
[----:B------:R-:W-:-:S03]  /*1480*/  ISETP.GE.U32.AND P1, PT, R12, 0x260, PT ;  /* 0x000002600c00780c */ /* 0x000fc60003f26070 */
[----:B------:R-:W-:Y:S01]  /*1490*/  @P0 VIADD R0, R0, 0x20 ;  /* 0x0000002000000836 */ /* 0x000fe20000000000 */
[----:B------:R0:W5:Y:S01]  /*14a0*/  @P0 LDG.E.128 R208, desc[UR6][R18.64] ;  /* 0x0000000612d00981 */ /* 0x000162000c1e1d00 */
[----:B------:R-:W-:Y:S01]  /*14b0*/  ISETP.GE.U32.AND P0, PT, R12, 0x280, PT ;  /* 0x000002800c00780c */ /* 0x000fe20003f06070 */
[----:B-1----:R-:W1:Y:S01]  /*14c0*/  @P2 LDC.64 R26, c[0x0][0x3d0] ;  /* 0x0000f400ff1a2b82 */ /* 0x002e620000000a00 */
[----:B------:R-:W-:-:S04]  /*14d0*/  @P6 IMAD.WIDE.U32 R20, R0, 0x10, R20 ;  /* 0x0000001000146825 */ /* 0x000fc800078e0014 */
[----:B------:R-:W-:Y:S01]  /*14e0*/  @P6 VIADD R0, R0, 0x20 ;  /* 0x0000002000006836 */ /* 0x000fe20000000000 */
[----:B------:R0:W5:Y:S02]  /*14f0*/  @P6 LDG.E.128 R204, desc[UR6][R20.64] ;  /* 0x0000000614cc6981 */ /* 0x000164000c1e1d00 */
[----:B----4-:R-:W4:Y:S01]  /*1500*/  @P1 LDC.64 R24, c[0x0][0x3d0] ;  /* 0x0000f400ff181b82 */ /* 0x010f220000000a00 */
[C---:B---3--:R-:W-:Y:S01]  /*1510*/  @P5 IMAD.WIDE.U32 R4, R0.reuse, 0x10, R2 ;  /* 0x0000001000045825 */ /* 0x048fe200078e0002 */
[----:B------:R-:W-:-:S04]  /*1520*/  @P5 IADD3 R0, PT, PT, R0, 0x20, RZ ;  /* 0x0000002000005810 */ /* 0x000fc80007ffe0ff */
[----:B------:R3:W5:Y:S02]  /*1530*/  @P5 LDG.E.128 R140, desc[UR6][R4.64] ;  /* 0x00000006048c5981 */ /* 0x000764000c1e1d00 */
[----:B------:R-:W3:Y:S01]  /*1540*/  @P0 LDC.64 R2, c[0x0][0x3d0] ;  /* 0x0000f400ff020b82 */ /* 0x000ee20000000a00 */
[----:B--2---:R-:W-:-:S04]  /*1550*/  @P4 IMAD.WIDE.U32 R22, R0, 0x10, R22 ;  /* 0x0000001000164825 */ /* 0x004fc800078e0016 */
[----:B------:R-:W-:Y:S01]  /*1560*/  @P4 VIADD R0, R0, 0x20 ;  /* 0x0000002000004836 */ /* 0x000fe20000000000 */
[----:B------:R2:W5:Y:S03]  /*1570*/  @P4 LDG.E.128 R132, desc[UR6][R22.64] ;  /* 0x0000000616844981 */ /* 0x000566000c1e1d00 */
[----:B0-----:R-:W-:-:S04]  /*1580*/  @P3 IMAD.WIDE.U32 R14, R0, 0x10, R14 ;  /* 0x00000010000e3825 */ /* 0x001fc800078e000e */
[----:B------:R-:W-:Y:S01]  /*1590*/  @P3 VIADD R0, R0, 0x20 ;  /* 0x0000002000003836 */ /* 0x000fe20000000000 */
[----:B------:R2:W5:Y:S03]  /*15a0*/  @P3 LDG.E.128 R124, desc[UR6][R14.64] ;  /* 0x000000060e7c3981 */ /* 0x000566000c1e1d00 */
[C---:B-1----:R-:W-:Y:S01]  /*15b0*/  @P2 IMAD.WIDE.U32 R26, R0.reuse, 0x10, R26 ;  /* 0x00000010001a2825 */ /* 0x042fe200078e001a */
[----:B------:R-:W-:-:S04]  /*15c0*/  @P2 IADD3 R0, PT, PT, R0, 0x20, RZ ;  /* 0x0000002000002810 */ /* 0x000fc80007ffe0ff */
[----:B------:R2:W5:Y:S01]  /*15d0*/  @P2 LDG.E.128 R116, desc[UR6][R26.64] ;  /* 0x000000061a742981 */ /* 0x000562000c1e1d00 */
[----:B----4-:R-:W-:-:S04]  /*15e0*/  @P1 IMAD.WIDE.U32 R24, R0, 0x10, R24 ;  /* 0x0000001000181825 */ /* 0x010fc800078e0018 */
[----:B------:R-:W-:Y:S01]  /*15f0*/  @P1 VIADD R0, R0, 0x20 ;  /* 0x0000002000001836 */ /* 0x000fe20000000000 */
[----:B------:R2:W5:Y:S03]  /*1600*/  @P1 LDG.E.128 R108, desc[UR6][R24.64] ;  /* 0x00000006186c1981 */ /* 0x000566000c1e1d00 */
[----:B---3--:R-:W-:-:S05]  /*1610*/  @P0 IMAD.WIDE.U32 R2, R0, 0x10, R2 ;  /* 0x0000001000020825 */ /* 0x008fca00078e0002 */
        /* <DEDUP_REMOVED lines=40> */
[----:B--2---:R-:W-:-:S07]  /*18a0*/  @P0 CS2R R100, SRZ ;  /* 0x0000000000640805 */ /* 0x004fce000001ff00 */
.L_x_79802:
[----:B------:R-:W-:Y:S05]  /*18b0*/  BSYNC.RECONVERGENT B0 ;  /* 0x0000000000007941 */ /* 0x000fea0003800200 */
.L_x_79800:
[----:B------:R-:W0:Y:S02]  /*18c0*/  LDCU UR8, c[0x0][0x384] ;  /* 0x00007080ff0877ac */ /* 0x000e240008000800 */
[----:B0-----:R-:W-:-:S13]  /*18d0*/  ISETP.GE.AND P0, PT, R232, UR8, PT ;  /* 0x00000008e8007c0c */ /* 0x001fda000bf06270 */
[----:B------:R-:W-:Y:S05]  /*18e0*/  @P0 EXIT ;  /* 0x000000000000094d */ /* 0x000fea0003800000 */
[----:B------:R-:W-:Y:S01]  /*18f0*/  IMAD.HI.U32 R2, R11, -0x2daee0ad, RZ ;  /* 0xd2511f530b027827 */ /* 0x000fe200078e00ff */
[----:B------:R-:W-:Y:S01]  /*1900*/  LOP3.LUT R8, R8, 0x3, RZ, 0xc0, !PT ;  /* 0x0000000308087812 */ /* 0x000fe200078ec0ff */
[----:B------:R-:W0:Y:S02]  /*1910*/  LDCU.U8 UR11, c[0x0][0x410] ;  /* 0x00008200ff0b77ac */ /* 0x000e240008000000 */
[----:B------:R-:W-:Y:S01]  /*1920*/  IMAD.HI.U32 R0, R13, -0x326172a9, RZ ;  /* 0xcd9e8d570d007827 */ /* 0x000fe200078e00ff */
[----:B------:R-:W-:-:S03]  /*1930*/  LOP3.LUT R2, R2, UR5, RZ, 0x3c, !PT ;  /* 0x0000000502027c12 */ /* 0x000fc6000f8e3cff */
[----:B------:R-:W-:Y:S01]  /*1940*/  IMAD R4, R13, -0x326172a9, RZ ;  /* 0xcd9e8d570d047824 */ /* 0x000fe200078e02ff */
[----:B------:R-:W-:Y:S01]  /*1950*/  LOP3.LUT R0, R7, UR4, R0, 0x96, !PT ;  /* 0x0000000407007c12 */ /* 0x000fe2000f8e9600 */
[----:B------:R-:W-:-:S04]  /*1960*/  IMAD.HI.U32 R3, R2, -0x326172a9, RZ ;  /* 0xcd9e8d5702037827 */ /* 0x000fc800078e00ff */
[----:B------:R-:W-:Y:S01]  /*1970*/  IMAD R6, R11, -0x2daee0ad, RZ ;  /* 0xd2511f530b067824 */ /* 0x000fe200078e02ff */
[----:B------:R-:W-:Y:S01]  /*1980*/  LOP3.LUT R3, R4, UR10, R3, 0x96, !PT ;  /* 0x0000000a04037c12 */ /* 0x000fe2000f8e9603 */
[----:B------:R-:W-:Y:S01]  /*1990*/  IMAD.HI.U32 R5, R0, -0x2daee0ad, RZ ;  /* 0xd2511f5300057827 */ /* 0x000fe200078e00ff */
        /* <DEDUP_REMOVED lines=24> */
[----:B------:R-:W-:Y:S01]  /*1b20*/  IMAD.HI.U32 R3, R2, -0x326172a9, RZ ;  /* 0xcd9e8d5702037827 */ /* 0x000fe200078e00ff */
[----:B---3--:R-:W-:-:S03]  /*1b30*/  UISETP.NE.U32.AND UP0, UPT, UR14, URZ, UPT ;  /* 0x000000ff0e00728c */ /* 0x008fc6000bf05070 */
[----:B------:R-:W-:Y:S01]  /*1b40*/  IMAD.HI.U32 R5, R0, -0x2daee0ad, RZ ;  /* 0xd2511f5300057827 */ /* 0x000fe200078e00ff */
[----:B------:R-:W-:Y:S01]  /*1b50*/  LOP3.LUT R3, R4, UR19, R3, 0x96, !PT ;  /* 0x0000001304037c12 */ /* 0x000fe2000f8e9603 */
[----:B------:R-:W-:Y:S02]  /*1b60*/  UISETP.NE.AND.EX UP0, UPT, UR15, URZ, UPT, UP0 ;  /* 0x000000ff0f00728c */ /* 0x000fe4000bf05300 */
        /* <DEDUP_REMOVED lines=25> */
[----:B------:R-:W-:Y:S01]  /*1d00*/  IMAD.MOV.U32 R6, RZ, RZ, RZ ;  /* 0x000000ffff067224 */ /* 0x000fe200078e00ff */
[----:B------:R-:W-:Y:S01]  /*1d10*/  LOP3.LUT R10, R3, UR27, R10, 0x96, !PT ;  /* 0x0000001b030a7c12 */ /* 0x000fe2000f8e960a */
[----:B------:R-:W-:Y:S02]  /*1d20*/  IMAD R5, R0, -0x2daee0ad, RZ ;  /* 0xd2511f5300057824 */ /* 0x000fe400078e02ff */
[----:B012---:R-:W-:-:S07]  /*1d30*/  IMAD R4, R2, -0x326172a9, RZ ;  /* 0xcd9e8d5702047824 */ /* 0x007fce00078e02ff */
.L_x_80723:
[----:B------:R-:W0:Y:S01]  /*1d40*/  @UP0 LDCU.64 UR14, c[0x0][0x3e0] ;  /* 0x00007c00ff0e07ac */ /* 0x000e220008000a00 */
[----:B------:R-:W-:Y:S01]  /*1d50*/  PLOP3.LUT P0, PT, PT, PT, UP0, 0x80, 0x8 ;  /* 0x000000000008781c */ /* 0x000fe20003f0f008 */
[----:B-1234-:R-:W-:Y:S01]  /*1d60*/  HFMA2 R200, -RZ, RZ, 0, 2.384185791015625e-07 ;  /* 0x00000004ffc87431 */ /* 0x01efe200000001ff */
[----:B------:R-:W-:Y:S01]  /*1d70*/  PLOP3.LUT P1, PT, PT, PT, UP0, 0x80, 0x8 ;  /* 0x000000000008781c */ /* 0x000fe20003f2f008 */
[----:B------:R-:W-:-:S10]  /*1d80*/  IMAD.MOV.U32 R15, RZ, RZ, 0x3f800000 ;  /* 0x3f800000ff0f7424 */ /* 0x000fd400078e00ff */
[----:B0-----:R-:W-:-:S05]  /*1d90*/  @P0 IMAD.WIDE R200, R232, R200, UR14 ;  /* 0x0000000ee8c80e25 */ /* 0x001fca000f8e02c8 */
[----:B-----5:R0:W5:Y:S01]  /*1da0*/  @P1 LDG.E R15, desc[UR6][R200.64] ;  /* 0x00000006c80f1981 */ /* 0x020162000c1e1900 */
        /* <DEDUP_REMOVED lines=30> */
.L_x_88400:
[----:B------:R-:W-:Y:S05]  /*1f90*/  BRX R234 -0x1fa0                                       (*"BRANCH_TARGETS .L_x_88401,.L_x_88402,.L_x_88403"*) ;  /* 0xffffffe0ea187949 */ /* 0x000fea000383ffff */
.L_x_88403:
[----:B------:R-:W-:Y:S01]  /*1fa0*/  VIADD R233, R8, 0x1 ;  /* 0x0000000108e97836 */ /* 0x000fe20000000000 */
[----:B------:R-:W-:Y:S01]  /*1fb0*/  MOV R14, R5 ;  /* 0x00000005000e7202 */ /* 0x000fe20000000f00 */
[----:B------:R-:W-:Y:S01]  /*1fc0*/  IMAD.MOV.U32 R234, RZ, RZ, R9 ;  /* 0x000000ffffea7224 */ /* 0x000fe200078e0009 */
[----:B------:R-:W-:Y:S06]  /*1fd0*/  BRA `(.L_x_79807) ;  /* 0x00000004003c7947 */ /* 0x000fec0003800000 */
.L_x_88401:
[----:B------:R-:W-:Y:S01]  /*1fe0*/  IMAD.MOV.U32 R14, RZ, RZ, R5 ;  /* 0x000000ffff0e7224 */ /* 0x000fe200078e0005 */
[----:B------:R-:W-:Y:S01]  /*1ff0*/  MOV R233, 0x3 ;  /* 0x0000000300e97802 */ /* 0x000fe20000000f00 */
[----:B------:R-:W-:Y:S01]  /*2000*/  IMAD.MOV.U32 R234, RZ, RZ, R10 ;  /* 0x000000ffffea7224 */ /* 0x000fe200078e000a */
[----:B------:R-:W-:Y:S06]  /*2010*/  BRA `(.L_x_79807) ;  /* 0x00000004002c7947 */ /* 0x000fec0003800000 */
.L_x_88402:
        /* <DEDUP_REMOVED lines=12> */
.L_x_79809:
[----:B------:R-:W-:Y:S05]  /*20e0*/  BSYNC.RECONVERGENT B2 ;  /* 0x0000000000027941 */ /* 0x000fea0003800200 */
.L_x_79808:
        /* <DEDUP_REMOVED lines=62> */
.L_x_79807:
[----:B------:R-:W-:Y:S05]  /*24d0*/  BSYNC.RECONVERGENT B1 ;  /* 0x0000000000017941 */ /* 0x000fea0003800200 */
.L_x_79806:
[----:B------:R-:W0:Y:S01]  /*24e0*/  LDC R242, c[0x0][0x404] ;  /* 0x00010100fff27b82 */ /* 0x000e220000000800 */
[----:B------:R-:W-:Y:S01]  /*24f0*/  I2FP.F32.U32 R5, R234 ;  /* 0x000000ea00057245 */ /* 0x000fe20000201000 */
[----:B------:R-:W-:Y:S01]  /*2500*/  IMAD.MOV.U32 R241, RZ, RZ, 0x2f800000 ;  /* 0x2f800000fff17424 */ /* 0x000fe200078e00ff */
[----:B------:R-:W-:Y:S01]  /*2510*/  ISETP.NE.AND P1, PT, R233, 0x1, PT ;  /* 0x00000001e900780c */ /* 0x000fe20003f25270 */
[----:B------:R-:W-:Y:S02]  /*2520*/  BSSY.RECONVERGENT B1, `(.L_x_79810) ;  /* 0x000005e000017945 */ /* 0x000fe40003800200 */
[----:B------:R-:W-:Y:S02]  /*2530*/  FFMA.FTZ R5, R5, R241, 1.1641532182693481445e-10 ;  /* 0x2f00000005057423 */ /* 0x000fe400000100f1 */
[----:B------:R-:W1:Y:S03]  /*2540*/  LDC R240, c[0x0][0x408] ;  /* 0x00010200fff07b82 */ /* 0x000e660000000800 */
[----:B0-----:R-:W-:Y:S01]  /*2550*/  FSETP.GTU.FTZ.AND P0, PT, R5, R242, PT ;  /* 0x000000f20500720b */ /* 0x001fe20003f1c000 */
[----:B-----5:R-:W-:-:S04]  /*2560*/  FMUL.FTZ R5, R92, R15 ;  /* 0x0000000f5c057220 */ /* 0x020fc80000410000 */
[----:B-1----:R-:W-:-:S05]  /*2570*/  FMUL.FTZ R5, R5, R240 ;  /* 0x000000f005057220 */ /* 0x002fca0000410000 */
        /* <DEDUP_REMOVED lines=14> */
.L_x_79812:
        /* <DEDUP_REMOVED lines=12> */
.L_x_79814:
[----:B------:R-:W-:Y:S05]  /*2720*/  BSYNC.RECONVERGENT B2 ;  /* 0x0000000000027941 */ /* 0x000fea0003800200 */
.L_x_79813:
        /* <DEDUP_REMOVED lines=61> */
.L_x_79811:
[----:B------:R-:W-:Y:S05]  /*2b00*/  BSYNC.RECONVERGENT B1 ;  /* 0x0000000000017941 */ /* 0x000fea0003800200 */
.L_x_79810:
[----:B------:R-:W-:Y:S01]  /*2b10*/  I2FP.F32.U32 R8, R200 ;  /* 0x000000c800087245 */ /* 0x000fe20000201000 */
[----:B------:R-:W-:Y:S01]  /*2b20*/  BSSY.RECONVERGENT B1, `(.L_x_79815) ;  /* 0x000005e000017945 */ /* 0x000fe20003800200 */
[----:B------:R-:W-:Y:S01]  /*2b30*/  ISETP.NE.AND P2, PT, R5, 0x1, PT ;  /* 0x000000010500780c */ /* 0x000fe20003f45270 */
[----:B------:R-:W-:Y:S02]  /*2b40*/  IMAD.MOV.U32 R200, RZ, RZ, R4 ;  /* 0x000000ffffc87224 */ /* 0x000fe400078e0004 */
[----:B------:R-:W-:-:S05]  /*2b50*/  FFMA.FTZ R8, R8, R241, 1.1641532182693481445e-10 ;  /* 0x2f00000008087423 */ /* 0x000fca00000100f1 */
        /* <DEDUP_REMOVED lines=16> */
.L_x_79817:
        /* <DEDUP_REMOVED lines=12> */
.L_x_79819:
[----:B------:R-:W-:Y:S05]  /*2d20*/  BSYNC.RECONVERGENT B2 ;  /* 0x0000000000027941 */ /* 0x000fea0003800200 */
.L_x_79818:
        /* <DEDUP_REMOVED lines=59> */
[----:B------:R-:W-:Y:S01]  /*30e0*/  HFMA2 R201, -RZ, RZ, 0, 0 ;  /* 0x00000000ffc97431 */ /* 0x000fe200000001ff */
[----:B------:R-:W-:-:S07]  /*30f0*/  LOP3.LUT R9, R8, UR13, R5, 0x96, !PT ;  /* 0x0000000d08097c12 */ /* 0x000fce000f8e9605 */
.L_x_79816:
[----:B------:R-:W-:Y:S05]  /*3100*/  BSYNC.RECONVERGENT B1 ;  /* 0x0000000000017941 */ /* 0x000fea0003800200 */
.L_x_79815:
[----:B------:R-:W-:Y:S01]  /*3110*/  I2FP.F32.U32 R5, R200 ;  /* 0x000000c800057245 */ /* 0x000fe20000201000 */
[----:B------:R-:W-:Y:S01]  /*3120*/  BSSY.RECONVERGENT B1, `(.L_x_79820) ;  /* 0x000005e000017945 */ /* 0x000fe20003800200 */
[----:B------:R-:W-:Y:S01]  /*3130*/  ISETP.NE.AND P3, PT, R201, 0x1, PT ;  /* 0x00000001c900780c */ /* 0x000fe20003f65270 */
[----:B------:R-:W-:Y:S02]  /*3140*/  IMAD.MOV.U32 R8, RZ, RZ, 0x2 ;  /* 0x00000002ff087424 */ /* 0x000fe400078e00ff */
        /* <DEDUP_REMOVED lines=17> */
.L_x_79822:
        /* <DEDUP_REMOVED lines=12> */
.L_x_79824:
[----:B------:R-:W-:Y:S05]  /*3320*/  BSYNC.RECONVERGENT B2 ;  /* 0x0000000000027941 */ /* 0x000fea0003800200 */
.L_x_79823:
        /* <DEDUP_REMOVED lines=60> */
[----:B------:R-:W-:-:S07]  /*36f0*/  IMAD.MOV.U32 R8, RZ, RZ, RZ ;  /* 0x000000ffff087224 */ /* 0x000fce00078e00ff */
.L_x_79821:
[----:B------:R-:W-:Y:S05]  /*3700*/  BSYNC.RECONVERGENT B1 ;  /* 0x0000000000017941 */ /* 0x000fea0003800200 */
.L_x_79820:
[----:B------:R-:W-:-:S05]  /*3710*/  I2FP.F32.U32 R5, R200 ;  /* 0x000000c800057245 */ /* 0x000fca0000201000 */
[----:B------:R-:W-:-:S05]  /*3720*/  FFMA.FTZ R5, R5, R241, 1.1641532182693481445e-10 ;  /* 0x2f00000005057423 */ /* 0x000fca00000100f1 */
[----:B------:R-:W-:Y:S01]  /*3730*/  FSETP.GTU.FTZ.AND P4, PT, R5, R242, PT ;  /* 0x000000f20500720b */ /* 0x000fe20003f9c000 */
[----:B------:R-:W-:-:S03]  /*3740*/  FMUL.FTZ R5, R95, R15 ;  /* 0x0000000f5f057220 */ /* 0x000fc60000410000 */
[----:B------:R-:W-:Y:S01]  /*3750*/  PLOP3.LUT P3, PT, P4, PT, PT, 0x8, 0x80 ;  /* 0x000000000080781c */ /* 0x000fe2000276e170 */
[----:B------:R-:W-:-:S05]  /*3760*/  FMUL.FTZ R5, R5, R240 ;  /* 0x000000f005057220 */ /* 0x000fca0000410000 */
[----:B------:R-:W-:-:S05]  /*3770*/  FSEL R5, R5, RZ, !P4 ;  /* 0x000000ff05057208 */ /* 0x000fca0006000000 */
[----:B------:R-:W-:Y:S01]  /*3780*/  FADD.FTZ R95, R203, R5 ;  /* 0x00000005cb5f7221 */ /* 0x000fe20000010000 */
[----:B------:R-:W-:Y:S06]  /*3790*/  BRA `(.L_x_79825) ;  /* 0x00000018000c7947 */ /* 0x000fec0003800000 */
.L_x_79805:
        /* <DEDUP_REMOVED lines=16> */
.L_x_79828:
        /* <DEDUP_REMOVED lines=12> */
.L_x_79830:
[----:B------:R-:W-:Y:S05]  /*3960*/  BSYNC.RECONVERGENT B2 ;  /* 0x0000000000027941 */ /* 0x000fea0003800200 */
.L_x_79829:
        /* <DEDUP_REMOVED lines=62> */
.L_x_79827:
[----:B------:R-:W-:Y:S05]  /*3d50*/  BSYNC.RECONVERGENT B1 ;  /* 0x0000000000017941 */ /* 0x000fea0003800200 */
.L_x_79826:
[----:B------:R-:W0:Y:S01]  /*3d60*/  LDC R234, c[0x0][0x404] ;  /* 0x00010100ffea7b82 */ /* 0x000e220000000800 */
[----:B------:R-:W-:Y:S01]  /*3d70*/  I2FP.F32.U32 R5, R201 ;  /* 0x000000c900057245 */ /* 0x000fe20000201000 */
[----:B------:R-:W-:Y:S01]  /*3d80*/  IMAD.MOV.U32 R235, RZ, RZ, 0x2f800000 ;  /* 0x2f800000ffeb7424 */ /* 0x000fe200078e00ff */
[----:B------:R-:W-:Y:S01]  /*3d90*/  ISETP.NE.AND P1, PT, R200, 0x1, PT ;  /* 0x00000001c800780c */ /* 0x000fe20003f25270 */
[----:B------:R-:W-:Y:S01]  /*3da0*/  BSSY.RECONVERGENT B1, `(.L_x_79831) ;  /* 0x000005c000017945 */ /* 0x000fe20003800200 */
[----:B------:R-:W-:Y:S02]  /*3db0*/  IMAD.MOV.U32 R8, RZ, RZ, 0x2 ;  /* 0x00000002ff087424 */ /* 0x000fe400078e00ff */
[----:B------:R-:W-:Y:S01]  /*3dc0*/  FFMA.FTZ R5, R5, R235, 1.1641532182693481445e-10 ;  /* 0x2f00000005057423 */ /* 0x000fe200000100eb */
[----:B------:R-:W1:Y:S04]  /*3dd0*/  LDC R233, c[0x0][0x408] ;  /* 0x00010200ffe97b82 */ /* 0x000e680000000800 */
[----:B0-----:R-:W-:Y:S01]  /*3de0*/  FSETP.LE.FTZ.AND P0, PT, R5, R234, PT ;  /* 0x000000ea0500720b */ /* 0x001fe20003f13000 */
[----:B-----5:R-:W-:Y:S01]  /*3df0*/  FMUL.FTZ R5, R92, R15 ;  /* 0x0000000f5c057220 */ /* 0x020fe20000410000 */
[----:B------:R-:W-:-:S03]  /*3e00*/  MOV R92, R4 ;  /* 0x00000004005c7202 */ /* 0x000fc60000000f00 */
[----:B-1----:R-:W-:Y:S01]  /*3e10*/  FMUL.FTZ R5, R5, R233 ;  /* 0x000000e905057220 */ /* 0x002fe20000410000 */
        /* <DEDUP_REMOVED lines=9> */
.L_x_79833:
        /* <DEDUP_REMOVED lines=12> */
.L_x_79835:
[----:B------:R-:W-:Y:S05]  /*3f70*/  BSYNC.RECONVERGENT B2 ;  /* 0x0000000000027941 */ /* 0x000fea0003800200 */
.L_x_79834:
        /* <DEDUP_REMOVED lines=62> */
.L_x_79832:
[----:B------:R-:W-:Y:S05]  /*4360*/  BSYNC.RECONVERGENT B1 ;  /* 0x0000000000017941 */ /* 0x000fea0003800200 */
.L_x_79831:
[----:B------:R-:W-:Y:S01]  /*4370*/  ISETP.NE.AND P2, PT, R8, 0x1, PT ;  /* 0x000000010800780c */ /* 0x000fe20003f45270 */
[----:B------:R-:W-:Y:S01]  /*4380*/  FMUL.FTZ R93, R93, R15 ;  /* 0x0000000f5d5d7220 */ /* 0x000fe20000410000 */
[----:B------:R-:W-:Y:S01]  /*4390*/  I2FP.F32.U32 R92, R92 ;  /* 0x0000005c005c7245 */ /* 0x000fe20000201000 */
[----:B------:R-:W-:Y:S01]  /*43a0*/  BSSY.RECONVERGENT B1, `(.L_x_79836) ;  /* 0x000005a000017945 */ /* 0x000fe20003800200 */
[----:B------:R-:W-:Y:S02]  /*43b0*/  IMAD.MOV.U32 R200, RZ, RZ, 0x2 ;  /* 0x00000002ffc87424 */ /* 0x000fe400078e00ff */
        /* <DEDUP_REMOVED lines=13> */
.L_x_79838:
        /* <DEDUP_REMOVED lines=12> */
.L_x_79840:
[----:B------:R-:W-:Y:S05]  /*4550*/  BSYNC.RECONVERGENT B2 ;  /* 0x0000000000027941 */ /* 0x000fea0003800200 */
.L_x_79839:
        /* <DEDUP_REMOVED lines=62> */
.L_x_79837:
[----:B------:R-:W-:Y:S05]  /*4940*/  BSYNC.RECONVERGENT B1 ;  /* 0x0000000000017941 */ /* 0x000fea0003800200 */
.L_x_79836:
[----:B------:R-:W-:Y:S01]  /*4950*/  I2FP.F32.U32 R8, R92 ;  /* 0x0000005c00087245 */ /* 0x000fe20000201000 */
[----:B------:R-:W-:Y:S01]  /*4960*/  BSSY.RECONVERGENT B1, `(.L_x_79841) ;  /* 0x000005c000017945 */ /* 0x000fe20003800200 */
[----:B------:R-:W-:Y:S01]  /*4970*/  ISETP.NE.AND P3, PT, R200, 0x1, PT ;  /* 0x00000001c800780c */ /* 0x000fe20003f65270 */
[----:B------:R-:W-:Y:S02]  /*4980*/  IMAD.MOV.U32 R92, RZ, RZ, R4 ;  /* 0x000000ffff5c7224 */ /* 0x000fe400078e0004 */
[----:B------:R-:W-:-:S05]  /*4990*/  FFMA.FTZ R8, R8, R235, 1.1641532182693481445e-10 ;  /* 0x2f00000008087423 */ /* 0x000fca00000100eb */
[----:B------:R-:W-:Y:S01]  /*49a0*/  FSETP.LE.FTZ.AND P2, PT, R8, R234, PT ;  /* 0x000000ea0800720b */ /* 0x000fe20003f53000 */
        /* <DEDUP_REMOVED lines=12> */
.L_x_79843:
        /* <DEDUP_REMOVED lines=12> */
.L_x_79845:
[----:B------:R-:W-:Y:S05]  /*4b30*/  BSYNC.RECONVERGENT B2 ;  /* 0x0000000000027941 */ /* 0x000fea0003800200 */
.L_x_79844:
        /* <DEDUP_REMOVED lines=62> */
.L_x_79842:
[----:B------:R-:W-:Y:S05]  /*4f20*/  BSYNC.RECONVERGENT B1 ;  /* 0x0000000000017941 */ /* 0x000fea0003800200 */
.L_x_79841:
[----:B------:R-:W-:Y:S01]  /*4f30*/  I2FP.F32.U32 R92, R92 ;  /* 0x0000005c005c7245 */ /* 0x000fe20000201000 */
[----:B------:R-:W-:Y:S01]  /*4f40*/  FMUL.FTZ R95, R95, R15 ;  /* 0x0000000f5f5f7220 */ /* 0x000fe20000410000 */
[----:B------:R-:W-:Y:S02]  /*4f50*/  FSEL R93, R93, RZ, P1 ;  /* 0x000000ff5d5d7208 */ /* 0x000fe40000800000 */
[----:B------:R-:W-:Y:S01]  /*4f60*/  FSEL R94, R94, RZ, P2 ;  /* 0x000000ff5e5e7208 */ /* 0x000fe20001000000 */
[----:B------:R-:W-:Y:S01]  /*4f70*/  FFMA.FTZ R92, R92, R235, 1.1641532182693481445e-10 ;  /* 0x2f0000005c5c7423 */ /* 0x000fe200000100eb */
[----:B------:R-:W-:-:S04]  /*4f80*/  FMUL.FTZ R95, R95, R233 ;  /* 0x000000e95f5f7220 */ /* 0x000fc80000410000 */
[----:B------:R-:W-:Y:S02]  /*4f90*/  FSETP.GTU.FTZ.AND P4, PT, R92, R234, PT ;  /* 0x000000ea5c00720b */ /* 0x000fe40003f9c000 */
[----:B------:R-:W-:Y:S02]  /*4fa0*/  FSEL R92, R5, RZ, P0 ;  /* 0x000000ff055c7208 */ /* 0x000fe40000000000 */
[----:B------:R-:W-:Y:S02]  /*4fb0*/  PLOP3.LUT P3, PT, P4, PT, PT, 0x8, 0x80 ;  /* 0x000000000080781c */ /* 0x000fe4000276e170 */
[----:B------:R-:W-:-:S11]  /*4fc0*/  FSEL R95, R95, RZ, !P4 ;  /* 0x000000ff5f5f7208 */ /* 0x000fd60006000000 */
.L_x_79825:
[----:B------:R-:W0:Y:S01]  /*4fd0*/  LDC.64 R200, c[0x0][0x3a8] ;  /* 0x0000ea00ffc87b82 */ /* 0x000e220000000a00 */
[----:B------:R-:W-:Y:S01]  /*4fe0*/  SEL R5, RZ, 0x1000000, !P3 ;  /* 0x01000000ff057807 */ /* 0x000fe20005800000 */
[----:B0-----:R-:W-:-:S05]  /*4ff0*/  IMAD.WIDE.U32 R200, R3, 0x10, R200 ;  /* 0x0000001003c87825 */ /* 0x001fca00078e00c8 */
[----:B------:R0:W-:Y:S02]  /*5000*/  STG.E.128 desc[UR6][R200.64], R92 ;  /* 0x0000005cc8007986 */ /* 0x0001e4000c101d06 */
[----:B0-----:R-:W-:Y:S02]  /*5010*/  SEL R200, RZ, 0x10000, !P2 ;  /* 0x00010000ffc87807 */ /* 0x001fe40005000000 */
[----:B------:R-:W-:-:S04]  /*5020*/  SEL R201, RZ, 0x100, !P1 ;  /* 0x00000100ffc97807 */ /* 0x000fc80004800000 */
[----:B------:R-:W-:Y:S02]  /*5030*/  IADD3 R5, PT, PT, R201, R5, R200 ;  /* 0x00000005c9057210 */ /* 0x000fe40007ffe0c8 */
[----:B------:R-:W-:-:S05]  /*5040*/  SEL R200, RZ, 0x1, !P0 ;  /* 0x00000001ffc87807 */ /* 0x000fca0004000000 */
[----:B------:R-:W-:Y:S02]  /*5050*/  IMAD.IADD R5, R5, 0x1, R200 ;  /* 0x0000000105057824 */ /* 0x000fe400078e02c8 */
[----:B------:R-:W0:Y:S02]  /*5060*/  LDC.64 R200, c[0x0][0x3b0] ;  /* 0x0000ec00ffc87b82 */ /* 0x000e240000000a00 */
[----:B0-----:R-:W-:-:S05]  /*5070*/  IMAD.WIDE.U32 R200, R3, 0x4, R200 ;  /* 0x0000000403c87825 */ /* 0x001fca00078e00c8 */
[----:B------:R0:W-:Y:S02]  /*5080*/  STG.E desc[UR6][R200.64], R5 ;  /* 0x00000005c8007986 */ /* 0x0001e4000c101906 */
[----:B0-----:R-:W-:Y:S01]  /*5090*/  MOV R5, R14 ;  /* 0x0000000e00057202 */ /* 0x001fe20000000f00 */
[----:B------:R-:W-:-:S07]  /*50a0*/  VIADD R14, R3, 0x20 ;  /* 0x00000020030e7836 */ /* 0x000fce0000000000 */
.L_x_79804:
[----:B---3--:R-:W-:Y:S05]  /*50b0*/  BSYNC.RECONVERGENT B0 ;  /* 0x0000000000007941 */ /* 0x008fea0003800200 */
.L_x_79803:
        /* <DEDUP_REMOVED lines=30> */
.L_x_79851:
        /* <DEDUP_REMOVED lines=12> */
.L_x_79853:
[----:B------:R-:W-:Y:S05]  /*5360*/  BSYNC.RECONVERGENT B2 ;  /* 0x0000000000027941 */ /* 0x000fea0003800200 */
.L_x_79852:
        /* <DEDUP_REMOVED lines=62> */
.L_x_79850:
[----:B------:R-:W-:Y:S05]  /*5750*/  BSYNC.RECONVERGENT B1 ;  /* 0x0000000000017941 */ /* 0x000fea0003800200 */
.L_x_79849:
[----:B------:R-:W0:Y:S01]  /*5760*/  LDC R242, c[0x0][0x404] ;  /* 0x00010100fff27b82 */ /* 0x000e220000000800 */
[----:B------:R-:W-:Y:S01]  /*5770*/  I2FP.F32.U32 R5, R234 ;  /* 0x000000ea00057245 */ /* 0x000fe20000201000 */
[----:B------:R-:W-:Y:S01]  /*5780*/  IMAD.MOV.U32 R241, RZ, RZ, 0x2f800000 ;  /* 0x2f800000fff17424 */ /* 0x000fe200078e00ff */
[----:B------:R-:W-:Y:S01]  /*5790*/  ISETP.NE.AND P1, PT, R235, 0x1, PT ;  /* 0x00000001eb00780c */ /* 0x000fe20003f25270 */
[----:B------:R-:W-:Y:S01]  /*57a0*/  BSSY.RECONVERGENT B1, `(.L_x_79854) ;  /* 0x000005e000017945 */ /* 0x000fe20003800200 */
[----:B------:R-:W-:Y:S01]  /*57b0*/  MOV R234, R4 ;  /* 0x0000000400ea7202 */ /* 0x000fe20000000f00 */
        /* <DEDUP_REMOVED lines=18> */
.L_x_79856:
        /* <DEDUP_REMOVED lines=12> */
.L_x_79858:
[----:B------:R-:W-:Y:S05]  /*59a0*/  BSYNC.RECONVERGENT B2 ;  /* 0x0000000000027941 */ /* 0x000fea0003800200 */
.L_x_79857:
        /* <DEDUP_REMOVED lines=59> */
[----:B------:R-:W-:Y:S01]  /*5d60*/  LOP3.LUT R9, R8, UR13, R5, 0x96, !PT ;  /* 0x0000000d08097c12 */ /* 0x000fe2000f8e9605 */
[----:B------:R-:W-:-:S07]  /*5d70*/  IMAD.MOV.U32 R5, RZ, RZ, RZ ;  /* 0x000000ffff057224 */ /* 0x000fce00078e00ff */
.L_x_79855:
[----:B------:R-:W-:Y:S05]  /*5d80*/  BSYNC.RECONVERGENT B1 ;  /* 0x0000000000017941 */ /* 0x000fea0003800200 */
.L_x_79854:
        /* <DEDUP_REMOVED lines=21> */
.L_x_79861:
        /* <DEDUP_REMOVED lines=12> */
.L_x_79863:
[----:B------:R-:W-:Y:S05]  /*5fa0*/  BSYNC.RECONVERGENT B2 ;  /* 0x0000000000027941 */ /* 0x000fea0003800200 */
.L_x_79862:
        /* <DEDUP_REMOVED lines=61> */
.L_x_79860:
[----:B------:R-:W-:Y:S05]  /*6380*/  BSYNC.RECONVERGENT B1 ;  /* 0x0000000000017941 */ /* 0x000fea0003800200 */
.L_x_79859:
        /* <DEDUP_REMOVED lines=21> */
.L_x_79866:
        /* <DEDUP_REMOVED lines=12> */
.L_x_79868:
[----:B------:R-:W-:Y:S05]  /*65a0*/  BSYNC.RECONVERGENT B2 ;  /* 0x0000000000027941 */ /* 0x000fea0003800200 */
.L_x_79867:
        /* <DEDUP_REMOVED lines=61> */
.L_x_79865:
[----:B------:R-:W-:Y:S05]  /*6980*/  BSYNC.RECONVERGENT B1 ;  /* 0x0000000000017941 */ /* 0x000fea0003800200 */
.L_x_79864:
        /* <DEDUP_REMOVED lines=9> */
.L_x_79848:
        /* <DEDUP_REMOVED lines=16> */
.L_x_79872:
        /* <DEDUP_REMOVED lines=12> */
.L_x_79874:
[----:B------:R-:W-:Y:S05]  /*6be0*/  BSYNC.RECONVERGENT B2 ;  /* 0x0000000000027941 */ /* 0x000fea0003800200 */
.L_x_79873:
        /* <DEDUP_REMOVED lines=62> */
.L_x_79871:
[----:B------:R-:W-:Y:S05]  /*6fd0*/  BSYNC.RECONVERGENT B1 ;  /* 0x0000000000017941 */ /* 0x000fea0003800200 */
.L_x_79870:
        /* <DEDUP_REMOVED lines=21> */
.L_x_79877:
        /* <DEDUP_REMOVED lines=12> */
.L_x_79879:
[----:B------:R-:W-:Y:S05]  /*71f0*/  BSYNC.RECONVERGENT B2 ;  /* 0x0000000000027941 */ /* 0x000fea0003800200 */
.L_x_79878:
        /* <DEDUP_REMOVED lines=62> */
.L_x_79876:
[----:B------:R-:W-:Y:S05]  /*75e0*/  BSYNC.RECONVERGENT B1 ;  /* 0x0000000000017941 */ /* 0x000fea0003800200 */
.L_x_79875:
        /* <DEDUP_REMOVED lines=18> */
.L_x_79882:
        /* <DEDUP_REMOVED lines=12> */
.L_x_79884:
[----:B------:R-:W-:Y:S05]  /*77d0*/  BSYNC.RECONVERGENT B2 ;  /* 0x0000000000027941 */ /* 0x000fea0003800200 */
.L_x_79883:
        /* <DEDUP_REMOVED lines=62> */
.L_x_79881:
[----:B------:R-:W-:Y:S05]  /*7bc0*/  BSYNC.RECONVERGENT B1 ;  /* 0x0000000000017941 */ /* 0x000fea0003800200 */
.L_x_79880:
        /* <DEDUP_REMOVED lines=18> */
.L_x_79887:
        /* <DEDUP_REMOVED lines=12> */
.L_x_79889:
[----:B------:R-:W-:Y:S05]  /*7db0*/  BSYNC.RECONVERGENT B2 ;  /* 0x0000000000027941 */ /* 0x000fea0003800200 */
.L_x_79888:
        /* <DEDUP_REMOVED lines=62> */
.L_x_79886:
[----:B------:R-:W-:Y:S05]  /*81a0*/  BSYNC.RECONVERGENT B1 ;  /* 0x0000000000017941 */ /* 0x000fea0003800200 */
.L_x_79885:
        /* <DEDUP_REMOVED lines=10> */
.L_x_79869:
        /* <DEDUP_REMOVED lines=10> */
[----:B0-----:R-:W-:-:S04]  /*82f0*/  IMAD.WIDE.U32 R200, R14, 0x4, R200 ;  /* 0x000000040ec87825 */ /* 0x001fc800078e00c8 */
[----:B------:R-:W-:Y:S01]  /*8300*/  VIADD R14, R14, 0x20 ;  /* 0x000000200e0e7836 */ /* 0x000fe20000000000 */
[----:B------:R0:W-:Y:S02]  /*8310*/  STG.E desc[UR6][R200.64], R5 ;  /* 0x00000005c8007986 */ /* 0x0001e4000c101906 */
[----:B0-----:R-:W-:-:S07]  /*8320*/  MOV R5, R233 ;  /* 0x000000e900057202 */ /* 0x001fce0000000f00 */
.L_x_79847:
[----:B------:R-:W-:Y:S05]  /*8330*/  BSYNC.RECONVERGENT B0 ;  /* 0x0000000000007941 */ /* 0x000fea0003800200 */
.L_x_79846:
        /* <DEDUP_REMOVED lines=30> */
.L_x_79895:
        /* <DEDUP_REMOVED lines=12> */
.L_x_79897:
[----:B------:R-:W-:Y:S05]  /*85e0*/  BSYNC.RECONVERGENT B2 ;  /* 0x0000000000027941 */ /* 0x000fea0003800200 */
.L_x_79896:
        /* <DEDUP_REMOVED lines=62> */
.L_x_79894:
[----:B------:R-:W-:Y:S05]  /*89d0*/  BSYNC.RECONVERGENT B1 ;  /* 0x0000000000017941 */ /* 0x000fea0003800200 */
.L_x_79893:
        /* <DEDUP_REMOVED lines=24> */
.L_x_79900:
        /* <DEDUP_REMOVED lines=12> */
.L_x_79902:
[----:B------:R-:W-:Y:S05]  /*8c20*/  BSYNC.RECONVERGENT B2 ;  /* 0x0000000000027941 */ /* 0x000fea0003800200 */
.L_x_79901:
        /* <DEDUP_REMOVED lines=61> */
.L_x_79899:
[----:B------:R-:W-:Y:S05]  /*9000*/  BSYNC.RECONVERGENT B1 ;  /* 0x0000000000017941 */ /* 0x000fea0003800200 */
.L_x_79898:
        /* <DEDUP_REMOVED lines=21> */
.L_x_79905:
        /* <DEDUP_REMOVED lines=12> */
.L_x_79907:
[----:B------:R-:W-:Y:S05]  /*9220*/  BSYNC.RECONVERGENT B2 ;  /* 0x0000000000027941 */ /* 0x000fea0003800200 */
.L_x_79906:
        /* <DEDUP_REMOVED lines=61> */
.L_x_79904:
[----:B------:R-:W-:Y:S05]  /*9600*/  BSYNC.RECONVERGENT B1 ;  /* 0x0000000000017941 */ /* 0x000fea0003800200 */
.L_x_79903:
        /* <DEDUP_REMOVED lines=21> */
.L_x_79910:
        /* <DEDUP_REMOVED lines=12> */
.L_x_79912:
[----:B------:R-:W-:Y:S05]  /*9820*/  BSYNC.RECONVERGENT B2 ;  /* 0x0000000000027941 */ /* 0x000fea0003800200 */
.L_x_79911:
        /* <DEDUP_REMOVED lines=61> */
.L_x_79909:
[----:B------:R-:W-:Y:S05]  /*9c00*/  BSYNC.RECONVERGENT B1 ;  /* 0x0000000000017941 */ /* 0x000fea0003800200 */
.L_x_79908:
[----:B------:R-:W-:-:S05]  /*9c10*/  I2FP.F32.U32 R5, R200 ;  /* 0x000000c800057245 */ /* 0x000fca0000201000 */
[----:B------:R-:W-:-:S05]  /*9c20*/  FFMA.FTZ R5, R5, R241, 1.1641532182693481445e-10 ;  /* 0x2f00000005057423 */ /* 0x000fca00000100f1 */
[----:B------:R-:W-:Y:S01]  /*9c30*/  FSETP.GTU.FTZ.AND P3, PT, R5, R242, PT ;  /* 0x000000f20500720b */ /* 0x000fe20003f7c000 */
[----:B------:R-:W-:-:S04]  /*9c40*/  FMUL.FTZ R5, R87, R15 ;  /* 0x0000000f57057220 */ /* 0x000fc80000410000 */
[----:B------:R-:W-:-:S05]  /*9c50*/  FMUL.FTZ R5, R5, R240 ;  /* 0x000000f005057220 */ /* 0x000fca0000410000 */
[----:B------:R-:W-:Y:S02]  /*9c60*/  FSEL R5, R5, RZ, !P3 ;  /* 0x000000ff05057208 */ /* 0x000fe40005800000 */
[----:B------:R-:W-:-:S03]  /*9c70*/  PLOP3.LUT P3, PT, P3, PT, PT, 0x8, 0x80 ;  /* 0x000000000080781c */ /* 0x000fc60001f6e170 */
[----:B------:R-:W-:Y:S01]  /*9c80*/  FADD.FTZ R87, R203, R5 ;  /* 0x00000005cb577221 */ /* 0x000fe20000010000 */
[----:B------:R-:W-:Y:S09]  /*9c90*/  BRA `(.L_x_79913) ;  /* 0x00000018000c7947 */ /* 0x000ff20003800000 */
.L_x_79892:
        /* <DEDUP_REMOVED lines=16> */
.L_x_79916:
        /* <DEDUP_REMOVED lines=12> */
.L_x_79918:
[----:B------:R-:W-:Y:S05]  /*9e60*/  BSYNC.RECONVERGENT B2 ;  /* 0x0000000000027941 */ /* 0x000fea0003800200 */
.L_x_79917:
        /* <DEDUP_REMOVED lines=62> */
.L_x_79915:
[----:B------:R-:W-:Y:S05]  /*a250*/  BSYNC.RECONVERGENT B1 ;  /* 0x0000000000017941 */ /* 0x000fea0003800200 */
.L_x_79914:
        /* <DEDUP_REMOVED lines=21> */
.L_x_79921:
        /* <DEDUP_REMOVED lines=12> */
.L_x_79923:
[----:B------:R-:W-:Y:S05]  /*a470*/  BSYNC.RECONVERGENT B2 ;  /* 0x0000000000027941 */ /* 0x000fea0003800200 */
.L_x_79922:
        /* <DEDUP_REMOVED lines=62> */
.L_x_79920:
[----:B------:R-:W-:Y:S05]  /*a860*/  BSYNC.RECONVERGENT B1 ;  /* 0x0000000000017941 */ /* 0x000fea0003800200 */
.L_x_79919:
        /* <DEDUP_REMOVED lines=18> */
.L_x_79926:
        /* <DEDUP_REMOVED lines=12> */
.L_x_79928:
[----:B------:R-:W-:Y:S05]  /*aa50*/  BSYNC.RECONVERGENT B2 ;  /* 0x0000000000027941 */ /* 0x000fea0003800200 */
.L_x_79927:
        /* <DEDUP_REMOVED lines=62> */
.L_x_79925:
[----:B------:R-:W-:Y:S05]  /*ae40*/  BSYNC.RECONVERGENT B1 ;  /* 0x0000000000017941 */ /* 0x000fea0003800200 */
.L_x_79924:
        /* <DEDUP_REMOVED lines=18> */
.L_x_79931:
        /* <DEDUP_REMOVED lines=12> */
.L_x_79933:
[----:B------:R-:W-:Y:S05]  /*b030*/  BSYNC.RECONVERGENT B2 ;  /* 0x0000000000027941 */ /* 0x000fea0003800200 */
.L_x_79932:
        /* <DEDUP_REMOVED lines=62> */
.L_x_79930:
[----:B------:R-:W-:Y:S05]  /*b420*/  BSYNC.RECONVERGENT B1 ;  /* 0x0000000000017941 */ /* 0x000fea0003800200 */
.L_x_79929:
        /* <DEDUP_REMOVED lines=8> */
[----:B------:R-:W-:Y:S02]  /*b4b0*/  FSEL R87, R87, RZ, !P3 ;  /* 0x000000ff57577208 */ /* 0x000fe40005800000 */
[----:B------:R-:W-:-:S13]  /*b4c0*/  PLOP3.LUT P3, PT, P3, PT, PT, 0x8, 0x80 ;  /* 0x000000000080781c */ /* 0x000fda0001f6e170 */
.L_x_79913:
        /* <DEDUP_REMOVED lines=14> */
.L_x_79891:
[----:B------:R-:W-:Y:S05]  /*b5b0*/  BSYNC.RECONVERGENT B0 ;  /* 0x0000000000007941 */ /* 0x000fea0003800200 */
.L_x_79890:
        /* <DEDUP_REMOVED lines=30> */
.L_x_79939:
        /* <DEDUP_REMOVED lines=12> */
.L_x_79941:
[----:B------:R-:W-:Y:S05]  /*b860*/  BSYNC.RECONVERGENT B2 ;  /* 0x0000000000027941 */ /* 0x000fea0003800200 */
.L_x_79940:
        /* <DEDUP_REMOVED lines=62> */
.L_x_79938:
[----:B------:R-:W-:Y:S05]  /*bc50*/  BSYNC.RECONVERGENT B1 ;  /* 0x0000000000017941 */ /* 0x000fea0003800200 */
.L_x_79937:
        /* <DEDUP_REMOVED lines=24> */
.L_x_79944:
        /* <DEDUP_REMOVED lines=12> */
.L_x_79946:
[----:B------:R-:W-:Y:S05]  /*bea0*/  BSYNC.RECONVERGENT B2 ;  /* 0x0000000000027941 */ /* 0x000fea0003800200 */
.L_x_79945:
        /* <DEDUP_REMOVED lines=61> */
.L_x_79943:
[----:B------:R-:W-:Y:S05]  /*c280*/  BSYNC.RECONVERGENT B1 ;  /* 0x0000000000017941 */ /* 0x000fea0003800200 */
.L_x_79942:
        /* <DEDUP_REMOVED lines=21> */
.L_x_79949:
        /* <DEDUP_REMOVED lines=12> */
.L_x_79951:
[----:B------:R-:W-:Y:S05]  /*c4a0*/  BSYNC.RECONVERGENT B2 ;  /* 0x0000000000027941 */ /* 0x000fea0003800200 */
.L_x_79950:
        /* <DEDUP_REMOVED lines=61> */
.L_x_79948:
[----:B------:R-:W-:Y:S05]  /*c880*/  BSYNC.RECONVERGENT B1 ;  /* 0x0000000000017941 */ /* 0x000fea0003800200 */
.L_x_79947:
        /* <DEDUP_REMOVED lines=21> */
.L_x_79954:
        /* <DEDUP_REMOVED lines=12> */
.L_x_79956:
[----:B------:R-:W-:Y:S05]  /*caa0*/  BSYNC.RECONVERGENT B2 ;  /* 0x0000000000027941 */ /* 0x000fea0003800200 */
.L_x_79955:
        /* <DEDUP_REMOVED lines=61> */
.L_x_79953:
[----:B------:R-:W-:Y:S05]  /*ce80*/  BSYNC.RECONVERGENT B1 ;  /* 0x0000000000017941 */ /* 0x000fea0003800200 */
.L_x_79952:
        /* <DEDUP_REMOVED lines=9> */
.L_x_79936:
        /* <DEDUP_REMOVED lines=16> */
.L_x_79960:
        /* <DEDUP_REMOVED lines=12> */
.L_x_79962:
[----:B------:R-:W-:Y:S05]  /*d0e0*/  BSYNC.RECONVERGENT B2 ;  /* 0x0000000000027941 */ /* 0x000fea0003800200 */
.L_x_79961:
        /* <DEDUP_REMOVED lines=62> */
.L_x_79959:
[----:B------:R-:W-:Y:S05]  /*d4d0*/  BSYNC.RECONVERGENT B1 ;  /* 0x0000000000017941 */ /* 0x000fea0003800200 */
.L_x_79958:
        /* <DEDUP_REMOVED lines=21> */
.L_x_79965:
        /* <DEDUP_REMOVED lines=12> */
.L_x_79967:
[----:B------:R-:W-:Y:S05]  /*d6f0*/  BSYNC.RECONVERGENT B2 ;  /* 0x0000000000027941 */ /* 0x000fea0003800200 */
.L_x_79966:
        /* <DEDUP_REMOVED lines=62> */
.L_x_79964:
[----:B------:R-:W-:Y:S05]  /*dae0*/  BSYNC.RECONVERGENT B1 ;  /* 0x0000000000017941 */ /* 0x000fea0003800200 */
.L_x_79963:
        /* <DEDUP_REMOVED lines=18> */
.L_x_79970:
        /* <DEDUP_REMOVED lines=12> */
.L_x_79972:
[----:B------:R-:W-:Y:S05]  /*dcd0*/  BSYNC.RECONVERGENT B2 ;  /* 0x0000000000027941 */ /* 0x000fea0003800200 */
.L_x_79971:
        /* <DEDUP_REMOVED lines=62> */
.L_x_79969:
[----:B------:R-:W-:Y:S05]  /*e0c0*/  BSYNC.RECONVERGENT B1 ;  /* 0x0000000000017941 */ /* 0x000fea0003800200 */
.L_x_79968:
        /* <DEDUP_REMOVED lines=18> */
.L_x_79975:
        /* <DEDUP_REMOVED lines=12> */
.L_x_79977:
[----:B------:R-:W-:Y:S05]  /*e2b0*/  BSYNC.RECONVERGENT B2 ;  /* 0x0000000000027941 */ /* 0x000fea0003800200 */
.L_x_79976:
        /* <DEDUP_REMOVED lines=62> */
.L_x_79974:
[----:B------:R-:W-:Y:S05]  /*e6a0*/  BSYNC.RECONVERGENT B1 ;  /* 0x0000000000017941 */ /* 0x000fea0003800200 */
.L_x_79973:
        /* <DEDUP_REMOVED lines=10> */
.L_x_79957:
        /* <DEDUP_REMOVED lines=14> */
.L_x_79935:
[----:B------:R-:W-:Y:S05]  /*e830*/  BSYNC.RECONVERGENT B0 ;  /* 0x0000000000007941 */ /* 0x000fea0003800200 */
.L_x_79934:
        /* <DEDUP_REMOVED lines=30> */
.L_x_79983:
        /* <DEDUP_REMOVED lines=12> */
.L_x_79985:
[----:B------:R-:W-:Y:S05]  /*eae0*/  BSYNC.RECONVERGENT B2 ;  /* 0x0000000000027941 */ /* 0x000fea0003800200 */
.L_x_79984:
        /* <DEDUP_REMOVED lines=62> */
.L_x_79982:
[----:B------:R-:W-:Y:S05]  /*eed0*/  BSYNC.RECONVERGENT B1 ;  /* 0x0000000000017941 */ /* 0x000fea0003800200 */
.L_x_79981:
        /* <DEDUP_REMOVED lines=24> */
.L_x_79988:
        /* <DEDUP_REMOVED lines=12> */
.L_x_79990:
[----:B------:R-:W-:Y:S05]  /*f120*/  BSYNC.RECONVERGENT B2 ;  /* 0x0000000000027941 */ /* 0x000fea0003800200 */
.L_x_79989:
        /* <DEDUP_REMOVED lines=61> */
.L_x_79987:
[----:B------:R-:W-:Y:S05]  /*f500*/  BSYNC.RECONVERGENT B1 ;  /* 0x0000000000017941 */ /* 0x000fea0003800200 */
.L_x_79986:
        /* <DEDUP_REMOVED lines=21> */
.L_x_79993:
        /* <DEDUP_REMOVED lines=12> */
.L_x_79995:
[----:B------:R-:W-:Y:S05]  /*f720*/  BSYNC.RECONVERGENT B2 ;  /* 0x0000000000027941 */ /* 0x000fea0003800200 */
.L_x_79994:
        /* <DEDUP_REMOVED lines=61> */
.L_x_79992:
[----:B------:R-:W-:Y:S05]  /*fb00*/  BSYNC.RECONVERGENT B1 ;  /* 0x0000000000017941 */ /* 0x000fea0003800200 */
.L_x_79991:
        /* <DEDUP_REMOVED lines=21> */
.L_x_79998:
        /* <DEDUP_REMOVED lines=12> */
.L_x_80000:
[----:B------:R-:W-:Y:S05]  /*fd20*/  BSYNC.RECONVERGENT B2 ;  /* 0x0000000000027941 */ /* 0x000fea0003800200 */
.L_x_79999:
        /* <DEDUP_REMOVED lines=61> */
.L_x_79997:
[----:B------:R-:W-:Y:S05]  /*10100*/  BSYNC.RECONVERGENT B1 ;  /* 0x0000000000017941 */ /* 0x000fea0003800200 */
.L_x_79996:
        /* <DEDUP_REMOVED lines=9> */
.L_x_79980:
        /* <DEDUP_REMOVED lines=16> */
.L_x_80004:
        /* <DEDUP_REMOVED lines=12> */
.L_x_80006:
[----:B------:R-:W-:Y:S05]  /*10360*/  BSYNC.RECONVERGENT B2 ;  /* 0x0000000000027941 */ /* 0x000fea0003800200 */
.L_x_80005:
        /* <DEDUP_REMOVED lines=62> */
.L_x_80003:
[----:B------:R-:W-:Y:S05]  /*10750*/  BSYNC.RECONVERGENT B1 ;  /* 0x0000000000017941 */ /* 0x000fea0003800200 */
.L_x_80002:
        /* <DEDUP_REMOVED lines=21> */
.L_x_80009:
        /* <DEDUP_REMOVED lines=12> */
.L_x_80011:
[----:B------:R-:W-:Y:S05]  /*10970*/  BSYNC.RECONVERGENT B2 ;  /* 0x0000000000027941 */ /* 0x000fea0003800200 */
.L_x_80010:
        /* <DEDUP_REMOVED lines=62> */
.L_x_80008:
[----:B------:R-:W-:Y:S05]  /*10d60*/  BSYNC.RECONVERGENT B1 ;  /* 0x0000000000017941 */ /* 0x000fea0003800200 */
.L_x_80007:
        /* <DEDUP_REMOVED lines=18> */
.L_x_80014:
        /* <DEDUP_REMOVED lines=12> */
.L_x_80016:
[----:B------:R-:W-:Y:S05]  /*10f50*/  BSYNC.RECONVERGENT B2 ;  /* 0x0000000000027941 */ /* 0x000fea0003800200 */
.L_x_80015:
        /* <DEDUP_REMOVED lines=62> */
.L_x_80013:
[----:B------:R-:W-:Y:S05]  /*11340*/  BSYNC.RECONVERGENT B1 ;  /* 0x0000000000017941 */ /* 0x000fea0003800200 */
.L_x_80012:
        /* <DEDUP_REMOVED lines=18> */
.L_x_80019:
        /* <DEDUP_REMOVED lines=12> */
.L_x_80021:
[----:B------:R-:W-:Y:S05]  /*11530*/  BSYNC.RECONVERGENT B2 ;  /* 0x0000000000027941 */ /* 0x000fea0003800200 */
.L_x_80020:
        /* <DEDUP_REMOVED lines=62> */
.L_x_80018:
[----:B------:R-:W-:Y:S05]  /*11920*/  BSYNC.RECONVERGENT B1 ;  /* 0x0000000000017941 */ /* 0x000fea0003800200 */
.L_x_80017:
        /* <DEDUP_REMOVED lines=10> */
.L_x_80001:
        /* <DEDUP_REMOVED lines=14> */
.L_x_79979:
[----:B------:R-:W-:Y:S05]  /*11ab0*/  BSYNC.RECONVERGENT B0 ;  /* 0x0000000000007941 */ /* 0x000fea0003800200 */
.L_x_79978:
        /* <DEDUP_REMOVED lines=30> */
.L_x_80027:
        /* <DEDUP_REMOVED lines=12> */
.L_x_80029:
[----:B------:R-:W-:Y:S05]  /*11d60*/  BSYNC.RECONVERGENT B2 ;  /* 0x0000000000027941 */ /* 0x000fea0003800200 */
.L_x_80028:
        /* <DEDUP_REMOVED lines=62> */
.L_x_80026:
[----:B------:R-:W-:Y:S05]  /*12150*/  BSYNC.RECONVERGENT B1 ;  /* 0x0000000000017941 */ /* 0x000fea0003800200 */
.L_x_80025:
        /* <DEDUP_REMOVED lines=24> */
.L_x_80032:
        /* <DEDUP_REMOVED lines=12> */
.L_x_80034:
[----:B------:R-:W-:Y:S05]  /*123a0*/  BSYNC.RECONVERGENT B2 ;  /* 0x0000000000027941 */ /* 0x000fea0003800200 */
.L_x_80033:
        /* <DEDUP_REMOVED lines=61> */
.L_x_80031:
[----:B------:R-:W-:Y:S05]  /*12780*/  BSYNC.RECONVERGENT B1 ;  /* 0x0000000000017941 */ /* 0x000fea0003800200 */
.L_x_80030:
        /* <DEDUP_REMOVED lines=21> */
.L_x_80037:
        /* <DEDUP_REMOVED lines=12> */
.L_x_80039:
[----:B------:R-:W-:Y:S05]  /*129a0*/  BSYNC.RECONVERGENT B2 ;  /* 0x0000000000027941 */ /* 0x000fea0003800200 */
.L_x_80038:
        /* <DEDUP_REMOVED lines=61> */
.L_x_80036:
[----:B------:R-:W-:Y:S05]  /*12d80*/  BSYNC.RECONVERGENT B1 ;  /* 0x0000000000017941 */ /* 0x000fea0003800200 */
.L_x_80035:
        /* <DEDUP_REMOVED lines=21> */
.L_x_80042:
        /* <DEDUP_REMOVED lines=12> */
.L_x_80044:
[----:B------:R-:W-:Y:S05]  /*12fa0*/  BSYNC.RECONVERGENT B2 ;  /* 0x0000000000027941 */ /* 0x000fea0003800200 */
.L_x_80043:
        /* <DEDUP_REMOVED lines=61> */
.L_x_80041:
[----:B------:R-:W-:Y:S05]  /*13380*/  BSYNC.RECONVERGENT B1 ;  /* 0x0000000000017941 */ /* 0x000fea0003800200 */
.L_x_80040:
        /* <DEDUP_REMOVED lines=9> */
.L_x_80024:
        /* <DEDUP_REMOVED lines=16> */
.L_x_80048:
        /* <DEDUP_REMOVED lines=12> */
.L_x_80050:
[----:B------:R-:W-:Y:S05]  /*135e0*/  BSYNC.RECONVERGENT B2 ;  /* 0x0000000000027941 */ /* 0x000fea0003800200 */
.L_x_80049:
        /* <DEDUP_REMOVED lines=62> */
.L_x_80047:
[----:B------:R-:W-:Y:S05]  /*139d0*/  BSYNC.RECONVERGENT B1 ;  /* 0x0000000000017941 */ /* 0x000fea0003800200 */
.L_x_80046:
        /* <DEDUP_REMOVED lines=21> */
.L_x_80053:
        /* <DEDUP_REMOVED lines=12> */
.L_x_80055:
[----:B------:R-:W-:Y:S05]  /*13bf0*/  BSYNC.RECONVERGENT B2 ;  /* 0x0000000000027941 */ /* 0x000fea0003800200 */
.L_x_80054:
        /* <DEDUP_REMOVED lines=62> */
.L_x_80052:
[----:B------:R-:W-:Y:S05]  /*13fe0*/  BSYNC.RECONVERGENT B1 ;  /* 0x0000000000017941 */ /* 0x000fea0003800200 */
.L_x_80051:
        /* <DEDUP_REMOVED lines=18> */
.L_x_80058:
        /* <DEDUP_REMOVED lines=12> */
.L_x_80060:
[----:B------:R-:W-:Y:S05]  /*141d0*/  BSYNC.RECONVERGENT B2 ;  /* 0x0000000000027941 */ /* 0x000fea0003800200 */
.L_x_80059:
        /* <DEDUP_REMOVED lines=62> */
.L_x_80057:
[----:B------:R-:W-:Y:S05]  /*145c0*/  BSYNC.RECONVERGENT B1 ;  /* 0x0000000000017941 */ /* 0x000fea0003800200 */
.L_x_80056:
        /* <DEDUP_REMOVED lines=18> */
.L_x_80063:
        /* <DEDUP_REMOVED lines=12> */
.L_x_80065:
[----:B------:R-:W-:Y:S05]  /*147b0*/  BSYNC.RECONVERGENT B2 ;  /* 0x0000000000027941 */ /* 0x000fea0003800200 */
.L_x_80064:
        /* <DEDUP_REMOVED lines=62> */
.L_x_80062:
[----:B------:R-:W-:Y:S05]  /*14ba0*/  BSYNC.RECONVERGENT B1 ;  /* 0x0000000000017941 */ /* 0x000fea0003800200 */
.L_x_80061:
        /* <DEDUP_REMOVED lines=10> */
.L_x_80045:
        /* <DEDUP_REMOVED lines=14> */
.L_x_80023:
[----:B------:R-:W-:Y:S05]  /*14d30*/  BSYNC.RECONVERGENT B0 ;  /* 0x0000000000007941 */ /* 0x000fea0003800200 */
.L_x_80022:
        /* <DEDUP_REMOVED lines=30> */
.L_x_80071:
        /* <DEDUP_REMOVED lines=12> */
.L_x_80073:
[----:B------:R-:W-:Y:S05]  /*14fe0*/  BSYNC.RECONVERGENT B2 ;  /* 0x0000000000027941 */ /* 0x000fea0003800200 */
.L_x_80072:
        /* <DEDUP_REMOVED lines=62> */
.L_x_80070:
[----:B------:R-:W-:Y:S05]  /*153d0*/  BSYNC.RECONVERGENT B1 ;  /* 0x0000000000017941 */ /* 0x000fea0003800200 */
.L_x_80069:
        /* <DEDUP_REMOVED lines=24> */
.L_x_80076:
        /* <DEDUP_REMOVED lines=12> */
.L_x_80078:
[----:B------:R-:W-:Y:S05]  /*15620*/  BSYNC.RECONVERGENT B2 ;  /* 0x0000000000027941 */ /* 0x000fea0003800200 */
.L_x_80077:
        /* <DEDUP_REMOVED lines=61> */
.L_x_80075:
[----:B------:R-:W-:Y:S05]  /*15a00*/  BSYNC.RECONVERGENT B1 ;  /* 0x0000000000017941 */ /* 0x000fea0003800200 */
.L_x_80074:
        /* <DEDUP_REMOVED lines=21> */
.L_x_80081:
        /* <DEDUP_REMOVED lines=12> */
.L_x_80083:
[----:B------:R-:W-:Y:S05]  /*15c20*/  BSYNC.RECONVERGENT B2 ;  /* 0x0000000000027941 */ /* 0x000fea0003800200 */
.L_x_80082:
        /* <DEDUP_REMOVED lines=61> */
.L_x_80080:
[----:B------:R-:W-:Y:S05]  /*16000*/  BSYNC.RECONVERGENT B1 ;  /* 0x0000000000017941 */ /* 0x000fea0003800200 */
.L_x_80079:
        /* <DEDUP_REMOVED lines=21> */
.L_x_80086:
        /* <DEDUP_REMOVED lines=12> */
.L_x_80088:
[----:B------:R-:W-:Y:S05]  /*16220*/  BSYNC.RECONVERGENT B2 ;  /* 0x0000000000027941 */ /* 0x000fea0003800200 */
.L_x_80087:
        /* <DEDUP_REMOVED lines=61> */
.L_x_80085:
[----:B------:R-:W-:Y:S05]  /*16600*/  BSYNC.RECONVERGENT B1 ;  /* 0x0000000000017941 */ /* 0x000fea0003800200 */
.L_x_80084:
        /* <DEDUP_REMOVED lines=9> */
.L_x_80068:
        /* <DEDUP_REMOVED lines=16> */
.L_x_80092:
        /* <DEDUP_REMOVED lines=12> */
.L_x_80094:
[----:B------:R-:W-:Y:S05]  /*16860*/  BSYNC.RECONVERGENT B2 ;  /* 0x0000000000027941 */ /* 0x000fea0003800200 */
.L_x_80093:
        /* <DEDUP_REMOVED lines=62> */
.L_x_80091:
[----:B------:R-:W-:Y:S05]  /*16c50*/  BSYNC.RECONVERGENT B1 ;  /* 0x0000000000017941 */ /* 0x000fea0003800200 */
.L_x_80090:
        /* <DEDUP_REMOVED lines=21> */
.L_x_80097:
        /* <DEDUP_REMOVED lines=12> */
.L_x_80099:
[----:B------:R-:W-:Y:S05]  /*16e70*/  BSYNC.RECONVERGENT B2 ;  /* 0x0000000000027941 */ /* 0x000fea0003800200 */
.L_x_80098:
        /* <DEDUP_REMOVED lines=62> */
.L_x_80096:
[----:B------:R-:W-:Y:S05]  /*17260*/  BSYNC.RECONVERGENT B1 ;  /* 0x0000000000017941 */ /* 0x000fea0003800200 */
.L_x_80095:
        /* <DEDUP_REMOVED lines=18> */
.L_x_80102:
        /* <DEDUP_REMOVED lines=12> */
.L_x_80104:
[----:B------:R-:W-:Y:S05]  /*17450*/  BSYNC.RECONVERGENT B2 ;  /* 0x0000000000027941 */ /* 0x000fea0003800200 */
.L_x_80103:
        /* <DEDUP_REMOVED lines=62> */
.L_x_80101:
[----:B------:R-:W-:Y:S05]  /*17840*/  BSYNC.RECONVERGENT B1 ;  /* 0x0000000000017941 */ /* 0x000fea0003800200 */
.L_x_80100:
        /* <DEDUP_REMOVED lines=18> */
.L_x_80107:
        /* <DEDUP_REMOVED lines=12> */
.L_x_80109:
[----:B------:R-:W-:Y:S05]  /*17a30*/  BSYNC.RECONVERGENT B2 ;  /* 0x0000000000027941 */ /* 0x000fea0003800200 */
.L_x_80108:
        /* <DEDUP_REMOVED lines=62> */
.L_x_80106:
[----:B------:R-:W-:Y:S05]  /*17e20*/  BSYNC.RECONVERGENT B1 ;  /* 0x0000000000017941 */ /* 0x000fea0003800200 */
.L_x_80105:
        /* <DEDUP_REMOVED lines=10> */
.L_x_80089:
        /* <DEDUP_REMOVED lines=14> */
.L_x_80067:
[----:B------:R-:W-:Y:S05]  /*17fb0*/  BSYNC.RECONVERGENT B0 ;  /* 0x0000000000007941 */ /* 0x000fea0003800200 */
.L_x_80066:
        /* <DEDUP_REMOVED lines=30> */
.L_x_80115:
        /* <DEDUP_REMOVED lines=12> */
.L_x_80117:
[----:B------:R-:W-:Y:S05]  /*18260*/  BSYNC.RECONVERGENT B2 ;  /* 0x0000000000027941 */ /* 0x000fea0003800200 */
.L_x_80116:
        /* <DEDUP_REMOVED lines=62> */
.L_x_80114:
[----:B------:R-:W-:Y:S05]  /*18650*/  BSYNC.RECONVERGENT B1 ;  /* 0x0000000000017941 */ /* 0x000fea0003800200 */
.L_x_80113:
        /* <DEDUP_REMOVED lines=24> */
.L_x_80120:
        /* <DEDUP_REMOVED lines=12> */
.L_x_80122:
[----:B------:R-:W-:Y:S05]  /*188a0*/  BSYNC.RECONVERGENT B2 ;  /* 0x0000000000027941 */ /* 0x000fea0003800200 */
.L_x_80121:
        /* <DEDUP_REMOVED lines=61> */
.L_x_80119:
[----:B------:R-:W-:Y:S05]  /*18c80*/  BSYNC.RECONVERGENT B1 ;  /* 0x0000000000017941 */ /* 0x000fea0003800200 */
.L_x_80118:
        /* <DEDUP_REMOVED lines=21> */
.L_x_80125:
        /* <DEDUP_REMOVED lines=12> */
.L_x_80127:
[----:B------:R-:W-:Y:S05]  /*18ea0*/  BSYNC.RECONVERGENT B2 ;  /* 0x0000000000027941 */ /* 0x000fea0003800200 */
.L_x_80126:
        /* <DEDUP_REMOVED lines=61> */
.L_x_80124:
[----:B------:R-:W-:Y:S05]  /*19280*/  BSYNC.RECONVERGENT B1 ;  /* 0x0000000000017941 */ /* 0x000fea0003800200 */
.L_x_80123:
        /* <DEDUP_REMOVED lines=21> */
.L_x_80130:
        /* <DEDUP_REMOVED lines=12> */
.L_x_80132:
[----:B------:R-:W-:Y:S05]  /*194a0*/  BSYNC.RECONVERGENT B2 ;  /* 0x0000000000027941 */ /* 0x000fea0003800200 */
.L_x_80131:
        /* <DEDUP_REMOVED lines=61> */
.L_x_80129:
[----:B------:R-:W-:Y:S05]  /*19880*/  BSYNC.RECONVERGENT B1 ;  /* 0x0000000000017941 */ /* 0x000fea0003800200 */
.L_x_80128:
        /* <DEDUP_REMOVED lines=9> */
.L_x_80112:
        /* <DEDUP_REMOVED lines=16> */
.L_x_80136:
        /* <DEDUP_REMOVED lines=12> */
.L_x_80138:
[----:B------:R-:W-:Y:S05]  /*19ae0*/  BSYNC.RECONVERGENT B2 ;  /* 0x0000000000027941 */ /* 0x000fea0003800200 */
.L_x_80137:
        /* <DEDUP_REMOVED lines=62> */
.L_x_80135:
[----:B------:R-:W-:Y:S05]  /*19ed0*/  BSYNC.RECONVERGENT B1 ;  /* 0x0000000000017941 */ /* 0x000fea0003800200 */
.L_x_80134:
        /* <DEDUP_REMOVED lines=21> */
.L_x_80141:
        /* <DEDUP_REMOVED lines=12> */
.L_x_80143:
[----:B------:R-:W-:Y:S05]  /*1a0f0*/  BSYNC.RECONVERGENT B2 ;  /* 0x0000000000027941 */ /* 0x000fea0003800200 */
.L_x_80142:
        /* <DEDUP_REMOVED lines=62> */
.L_x_80140:
[----:B------:R-:W-:Y:S05]  /*1a4e0*/  BSYNC.RECONVERGENT B1 ;  /* 0x0000000000017941 */ /* 0x000fea0003800200 */
.L_x_80139:
        /* <DEDUP_REMOVED lines=18> */
.L_x_80146:
        /* <DEDUP_REMOVED lines=12> */
.L_x_80148:
[----:B------:R-:W-:Y:S05]  /*1a6d0*/  BSYNC.RECONVERGENT B2 ;  /* 0x0000000000027941 */ /* 0x000fea0003800200 */
.L_x_80147:
        /* <DEDUP_REMOVED lines=62> */
.L_x_80145:
[----:B------:R-:W-:Y:S05]  /*1aac0*/  BSYNC.RECONVERGENT B1 ;  /* 0x0000000000017941 */ /* 0x000fea0003800200 */
.L_x_80144:
        /* <DEDUP_REMOVED lines=18> */
.L_x_80151:
        /* <DEDUP_REMOVED lines=12> */
.L_x_80153:
[----:B------:R-:W-:Y:S05]  /*1acb0*/  BSYNC.RECONVERGENT B2 ;  /* 0x0000000000027941 */ /* 0x000fea0003800200 */
.L_x_80152:
        /* <DEDUP_REMOVED lines=62> */
.L_x_80150:
[----:B------:R-:W-:Y:S05]  /*1b0a0*/  BSYNC.RECONVERGENT B1 ;  /* 0x0000000000017941 */ /* 0x000fea0003800200 */
.L_x_80149:
        /* <DEDUP_REMOVED lines=10> */
.L_x_80133:
        /* <DEDUP_REMOVED lines=14> */
.L_x_80111:
[----:B------:R-:W-:Y:S05]  /*1b230*/  BSYNC.RECONVERGENT B0 ;  /* 0x0000000000007941 */ /* 0x000fea0003800200 */
.L_x_80110:
        /* <DEDUP_REMOVED lines=30> */
.L_x_80159:
        /* <DEDUP_REMOVED lines=12> */
.L_x_80161:
[----:B------:R-:W-:Y:S05]  /*1b4e0*/  BSYNC.RECONVERGENT B2 ;  /* 0x0000000000027941 */ /* 0x000fea0003800200 */
.L_x_80160:
        /* <DEDUP_REMOVED lines=62> */
.L_x_80158:
[----:B------:R-:W-:Y:S05]  /*1b8d0*/  BSYNC.RECONVERGENT B1 ;  /* 0x0000000000017941 */ /* 0x000fea0003800200 */
.L_x_80157:
        /* <DEDUP_REMOVED lines=24> */
.L_x_80164:
        /* <DEDUP_REMOVED lines=12> */
.L_x_80166:
[----:B------:R-:W-:Y:S05]  /*1bb20*/  BSYNC.RECONVERGENT B2 ;  /* 0x0000000000027941 */ /* 0x000fea0003800200 */
.L_x_80165:
        /* <DEDUP_REMOVED lines=61> */
.L_x_80163:
[----:B------:R-:W-:Y:S05]  /*1bf00*/  BSYNC.RECONVERGENT B1 ;  /* 0x0000000000017941 */ /* 0x000fea0003800200 */
.L_x_80162:
        /* <DEDUP_REMOVED lines=21> */
.L_x_80169:
        /* <DEDUP_REMOVED lines=12> */
.L_x_80171:
[----:B------:R-:W-:Y:S05]  /*1c120*/  BSYNC.RECONVERGENT B2 ;  /* 0x0000000000027941 */ /* 0x000fea0003800200 */
.L_x_80170:
        /* <DEDUP_REMOVED lines=61> */
.L_x_80168:
[----:B------:R-:W-:Y:S05]  /*1c500*/  BSYNC.RECONVERGENT B1 ;  /* 0x0000000000017941 */ /* 0x000fea0003800200 */
.L_x_80167:
        /* <DEDUP_REMOVED lines=21> */
.L_x_80174:
        /* <DEDUP_REMOVED lines=12> */
.L_x_80176:
[----:B------:R-:W-:Y:S05]  /*1c720*/  BSYNC.RECONVERGENT B2 ;  /* 0x0000000000027941 */ /* 0x000fea0003800200 */
.L_x_80175:
        /* <DEDUP_REMOVED lines=61> */
.L_x_80173:
[----:B------:R-:W-:Y:S05]  /*1cb00*/  BSYNC.RECONVERGENT B1 ;  /* 0x0000000000017941 */ /* 0x000fea0003800200 */
.L_x_80172:
        /* <DEDUP_REMOVED lines=9> */
.L_x_80156:
        /* <DEDUP_REMOVED lines=16> */
.L_x_80180:
        /* <DEDUP_REMOVED lines=12> */
.L_x_80182:
[----:B------:R-:W-:Y:S05]  /*1cd60*/  BSYNC.RECONVERGENT B2 ;  /* 0x0000000000027941 */ /* 0x000fea0003800200 */
.L_x_80181:
        /* <DEDUP_REMOVED lines=62> */
.L_x_80179:
[----:B------:R-:W-:Y:S05]  /*1d150*/  BSYNC.RECONVERGENT B1 ;  /* 0x0000000000017941 */ /* 0x000fea0003800200 */
.L_x_80178:
        /* <DEDUP_REMOVED lines=21> */
.L_x_80185:
        /* <DEDUP_REMOVED lines=12> */
.L_x_80187:
[----:B------:R-:W-:Y:S05]  /*1d370*/  BSYNC.RECONVERGENT B2 ;  /* 0x0000000000027941 */ /* 0x000fea0003800200 */
.L_x_80186:
        /* <DEDUP_REMOVED lines=62> */
.L_x_80184:
[----:B------:R-:W-:Y:S05]  /*1d760*/  BSYNC.RECONVERGENT B1 ;  /* 0x0000000000017941 */ /* 0x000fea0003800200 */
.L_x_80183:
        /* <DEDUP_REMOVED lines=18> */
.L_x_80190:
        /* <DEDUP_REMOVED lines=12> */
.L_x_80192:
[----:B------:R-:W-:Y:S05]  /*1d950*/  BSYNC.RECONVERGENT B2 ;  /* 0x0000000000027941 */ /* 0x000fea0003800200 */
.L_x_80191:
        /* <DEDUP_REMOVED lines=62> */
.L_x_80189:
[----:B------:R-:W-:Y:S05]  /*1dd40*/  BSYNC.RECONVERGENT B1 ;  /* 0x0000000000017941 */ /* 0x000fea0003800200 */
.L_x_80188:
        /* <DEDUP_REMOVED lines=18> */
.L_x_80195:
        /* <DEDUP_REMOVED lines=12> */
.L_x_80197:
[----:B------:R-:W-:Y:S05]  /*1df30*/  BSYNC.RECONVERGENT B2 ;  /* 0x0000000000027941 */ /* 0x000fea0003800200 */
.L_x_80196:
        /* <DEDUP_REMOVED lines=62> */
.L_x_80194:
[----:B------:R-:W-:Y:S05]  /*1e320*/  BSYNC.RECONVERGENT B1 ;  /* 0x0000000000017941 */ /* 0x000fea0003800200 */
.L_x_80193:
        /* <DEDUP_REMOVED lines=10> */
.L_x_80177:
        /* <DEDUP_REMOVED lines=14> */
.L_x_80155:
[----:B------:R-:W-:Y:S05]  /*1e4b0*/  BSYNC.RECONVERGENT B0 ;  /* 0x0000000000007941 */ /* 0x000fea0003800200 */
.L_x_80154:
        /* <DEDUP_REMOVED lines=30> */
.L_x_80203:
        /* <DEDUP_REMOVED lines=12> */
.L_x_80205:
[----:B------:R-:W-:Y:S05]  /*1e760*/  BSYNC.RECONVERGENT B2 ;  /* 0x0000000000027941 */ /* 0x000fea0003800200 */
.L_x_80204:
        /* <DEDUP_REMOVED lines=62> */
.L_x_80202:
[----:B------:R-:W-:Y:S05]  /*1eb50*/  BSYNC.RECONVERGENT B1 ;  /* 0x0000000000017941 */ /* 0x000fea0003800200 */
.L_x_80201:
        /* <DEDUP_REMOVED lines=24> */
.L_x_80208:
        /* <DEDUP_REMOVED lines=12> */
.L_x_80210:
[----:B------:R-:W-:Y:S05]  /*1eda0*/  BSYNC.RECONVERGENT B2 ;  /* 0x0000000000027941 */ /* 0x000fea0003800200 */
.L_x_80209:
        /* <DEDUP_REMOVED lines=61> */
.L_x_80207:
[----:B------:R-:W-:Y:S05]  /*1f180*/  BSYNC.RECONVERGENT B1 ;  /* 0x0000000000017941 */ /* 0x000fea0003800200 */
.L_x_80206:
        /* <DEDUP_REMOVED lines=21> */
.L_x_80213:
        /* <DEDUP_REMOVED lines=12> */
.L_x_80215:
[----:B------:R-:W-:Y:S05]  /*1f3a0*/  BSYNC.RECONVERGENT B2 ;  /* 0x0000000000027941 */ /* 0x000fea0003800200 */
.L_x_80214:
        /* <DEDUP_REMOVED lines=61> */
.L_x_80212:
[----:B------:R-:W-:Y:S05]  /*1f780*/  BSYNC.RECONVERGENT B1 ;  /* 0x0000000000017941 */ /* 0x000fea0003800200 */
.L_x_80211:
        /* <DEDUP_REMOVED lines=21> */
.L_x_80218:
        /* <DEDUP_REMOVED lines=12> */
.L_x_80220:
[----:B------:R-:W-:Y:S05]  /*1f9a0*/  BSYNC.RECONVERGENT B2 ;  /* 0x0000000000027941 */ /* 0x000fea0003800200 */
.L_x_80219:
        /* <DEDUP_REMOVED lines=61> */
.L_x_80217:
[----:B------:R-:W-:Y:S05]  /*1fd80*/  BSYNC.RECONVERGENT B1 ;  /* 0x0000000000017941 */ /* 0x000fea0003800200 */
.L_x_80216:
        /* <DEDUP_REMOVED lines=9> */
.L_x_80200:
        /* <DEDUP_REMOVED lines=16> */
.L_x_80224:
        /* <DEDUP_REMOVED lines=12> */
.L_x_80226:
[----:B------:R-:W-:Y:S05]  /*1ffe0*/  BSYNC.RECONVERGENT B2 ;  /* 0x0000000000027941 */ /* 0x000fea0003800200 */
.L_x_80225:
        /* <DEDUP_REMOVED lines=62> */
.L_x_80223:
[----:B------:R-:W-:Y:S05]  /*203d0*/  BSYNC.RECONVERGENT B1 ;  /* 0x0000000000017941 */ /* 0x000fea0003800200 */
.L_x_80222:
        /* <DEDUP_REMOVED lines=21> */
.L_x_80229:
        /* <DEDUP_REMOVED lines=12> */
.L_x_80231:
[----:B------:R-:W-:Y:S05]  /*205f0*/  BSYNC.RECONVERGENT B2 ;  /* 0x0000000000027941 */ /* 0x000fea0003800200 */
.L_x_80230:
        /* <DEDUP_REMOVED lines=62> */
.L_x_80228:
[----:B------:R-:W-:Y:S05]  /*209e0*/  BSYNC.RECONVERGENT B1 ;  /* 0x0000000000017941 */ /* 0x000fea0003800200 */
.L_x_80227:
        /* <DEDUP_REMOVED lines=18> */
.L_x_80234:
        /* <DEDUP_REMOVED lines=12> */
.L_x_80236:
[----:B------:R-:W-:Y:S05]  /*20bd0*/  BSYNC.RECONVERGENT B2 ;  /* 0x0000000000027941 */ /* 0x000fea0003800200 */
.L_x_80235:
        /* <DEDUP_REMOVED lines=62> */
.L_x_80233:
[----:B------:R-:W-:Y:S05]  /*20fc0*/  BSYNC.RECONVERGENT B1 ;  /* 0x0000000000017941 */ /* 0x000fea0003800200 */
.L_x_80232:
        /* <DEDUP_REMOVED lines=18> */
.L_x_80239:
        /* <DEDUP_REMOVED lines=12> */
.L_x_80241:
[----:B------:R-:W-:Y:S05]  /*211b0*/  BSYNC.RECONVERGENT B2 ;  /* 0x0000000000027941 */ /* 0x000fea0003800200 */
.L_x_80240:
        /* <DEDUP_REMOVED lines=62> */
.L_x_80238:
[----:B------:R-:W-:Y:S05]  /*215a0*/  BSYNC.RECONVERGENT B1 ;  /* 0x0000000000017941 */ /* 0x000fea0003800200 */
.L_x_80237:
        /* <DEDUP_REMOVED lines=10> */
.L_x_80221:
[----:B------:R-:W0:Y:S01]  /*21650*/  LDC.64 R200, c[0x0][0x3a8] ;  /* 0x0000ea00ffc87b82 */ /* 0x000e220000000a00 */
[----:B------:R-:W-:Y:S01]  /*21660*/  SEL R5, RZ, 0x1000000, !P3 ;  /* 0x01000000ff057807 */ /* 0x000fe20005800000 */
[----:B0-----:R-:W-:-:S05]  /*21670*/  IMAD.WIDE.U32 R200, R14, 0x10, R200 ;  /* 0x000000100ec87825 */ /* 0x001fca00078e00c8 */
[----:B------:R0:W-:Y:S02]  /*21680*/  STG.E.128 desc[UR6][R200.64], R56 ;  /* 0x00000038c8007986 */ /* 0x0001e4000c101d06 */
[----:B0-----:R-:W-:Y:S02]  /*21690*/  SEL R200, RZ, 0x10000, !P2 ;  /* 0x00010000ffc87807 */ /* 0x001fe40005000000 */
[----:B------:R-:W-:-:S04]  /*216a0*/  SEL R201, RZ, 0x100, !P1 ;  /* 0x00000100ffc97807 */ /* 0x000fc80004800000 */
[----:B------:R-:W-:Y:S02]  /*216b0*/  IADD3 R5, PT, PT, R201, R5, R200 ;  /* 0x00000005c9057210 */ /* 0x000fe40007ffe0c8 */
[----:B------:R-:W-:-:S04]  /*216c0*/  SEL R200, RZ, 0x1, !P0 ;  /* 0x00000001ffc87807 */ /* 0x000fc80004000000 */
[----:B------:R-:W-:Y:S02]  /*216d0*/  IADD3 R5, PT, PT, R5, R200, RZ ;  /* 0x000000c805057210 */ /* 0x000fe40007ffe0ff */
[----:B------:R-:W0:Y:S02]  /*216e0*/  LDC.64 R200, c[0x0][0x3b0] ;  /* 0x0000ec00ffc87b82 */ /* 0x000e240000000a00 */
[C---:B0-----:R-:W-:Y:S01]  /*216f0*/  IMAD.WIDE.U32 R200, R14.reuse, 0x4, R200 ;  /* 0x000000040ec87825 */ /* 0x041fe200078e00c8 */
[----:B------:R-:W-:-:S04]  /*21700*/  IADD3 R14, PT, PT, R14, 0x20, RZ ;  /* 0x000000200e0e7810 */ /* 0x000fc80007ffe0ff */
[----:B------:R0:W-:Y:S02]  /*21710*/  STG.E desc[UR6][R200.64], R5 ;  /* 0x00000005c8007986 */ /* 0x0001e4000c101906 */
[----:B0-----:R-:W-:-:S07]  /*21720*/  IMAD.MOV.U32 R5, RZ, RZ, R233 ;  /* 0x000000ffff057224 */ /* 0x001fce00078e00e9 */
.L_x_80199:
[----:B------:R-:W-:Y:S05]  /*21730*/  BSYNC.RECONVERGENT B0 ;  /* 0x0000000000007941 */ /* 0x000fea0003800200 */
.L_x_80198:
        /* <DEDUP_REMOVED lines=30> */
.L_x_80247:
        /* <DEDUP_REMOVED lines=12> */
.L_x_80249:
[----:B------:R-:W-:Y:S05]  /*219e0*/  BSYNC.RECONVERGENT B2 ;  /* 0x0000000000027941 */ /* 0x000fea0003800200 */
.L_x_80248:
        /* <DEDUP_REMOVED lines=60> */
[----:B------:R-:W-:Y:S01]  /*21db0*/  IMAD.MOV.U32 R234, RZ, RZ, R5 ;  /* 0x000000ffffea7224 */ /* 0x000fe200078e0005 */
[----:B------:R-:W-:-:S07]  /*21dc0*/  MOV R4, R8 ;  /* 0x0000000800047202 */ /* 0x000fce0000000f00 */
.L_x_80246:
[----:B------:R-:W-:Y:S05]  /*21dd0*/  BSYNC.RECONVERGENT B1 ;  /* 0x0000000000017941 */ /* 0x000fea0003800200 */
.L_x_80245:
[----:B------:R-:W0:Y:S01]  /*21de0*/  LDC R242, c[0x0][0x404] ;  /* 0x00010100fff27b82 */ /* 0x000e220000000800 */
[----:B------:R-:W-:Y:S01]  /*21df0*/  I2FP.F32.U32 R5, R234 ;  /* 0x000000ea00057245 */ /* 0x000fe20000201000 */
[----:B------:R-:W-:Y:S01]  /*21e00*/  IMAD.MOV.U32 R241, RZ, RZ, 0x2f800000 ;  /* 0x2f800000fff17424 */ /* 0x000fe200078e00ff */
[----:B------:R-:W-:Y:S01]  /*21e10*/  ISETP.NE.AND P1, PT, R235, 0x1, PT ;  /* 0x00000001eb00780c */ /* 0x000fe20003f25270 */
[----:B------:R-:W-:Y:S01]  /*21e20*/  BSSY.RECONVERGENT B1, `(.L_x_80250) ;  /* 0x000005e000017945 */ /* 0x000fe20003800200 */
[----:B------:R-:W-:Y:S02]  /*21e30*/  IMAD.MOV.U32 R234, RZ, RZ, R4 ;  /* 0x000000ffffea7224 */ /* 0x000fe400078e0004 */
[----:B------:R-:W-:Y:S01]  /*21e40*/  FFMA.FTZ R5, R5, R241, 1.1641532182693481445e-10 ;  /* 0x2f00000005057423 */ /* 0x000fe200000100f1 */
[----:B------:R-:W1:Y:S04]  /*21e50*/  LDC R240, c[0x0][0x408] ;  /* 0x00010200fff07b82 */ /* 0x000e680000000800 */
[----:B0-----:R-:W-:Y:S01]  /*21e60*/  FSETP.GTU.FTZ.AND P0, PT, R5, R242, PT ;  /* 0x000000f20500720b */ /* 0x001fe20003f1c000 */
[----:B-----5:R-:W-:-:S04]  /*21e70*/  FMUL.FTZ R5, R52, R15 ;  /* 0x0000000f34057220 */ /* 0x020fc80000410000 */
[----:B-1----:R-:W-:-:S05]  /*21e80*/  FMUL.FTZ R5, R5, R240 ;  /* 0x000000f005057220 */ /* 0x002fca0000410000 */
        /* <DEDUP_REMOVED lines=13> */
.L_x_80252:
        /* <DEDUP_REMOVED lines=12> */
.L_x_80254:
[----:B------:R-:W-:Y:S05]  /*22020*/  BSYNC.RECONVERGENT B2 ;  /* 0x0000000000027941 */ /* 0x000fea0003800200 */
.L_x_80253:
        /* <DEDUP_REMOVED lines=61> */
.L_x_80251:
[----:B------:R-:W-:Y:S05]  /*22400*/  BSYNC.RECONVERGENT B1 ;  /* 0x0000000000017941 */ /* 0x000fea0003800200 */
.L_x_80250:
        /* <DEDUP_REMOVED lines=21> */
.L_x_80257:
        /* <DEDUP_REMOVED lines=12> */
.L_x_80259:
[----:B------:R-:W-:Y:S05]  /*22620*/  BSYNC.RECONVERGENT B2 ;  /* 0x0000000000027941 */ /* 0x000fea0003800200 */
.L_x_80258:
        /* <DEDUP_REMOVED lines=59> */
[----:B------:R-:W-:Y:S01]  /*229e0*/  IMAD.MOV.U32 R201, RZ, RZ, RZ ;  /* 0x000000ffffc97224 */ /* 0x000fe200078e00ff */
[----:B------:R-:W-:-:S07]  /*229f0*/  LOP3.LUT R9, R8, UR13, R5, 0x96, !PT ;  /* 0x0000000d08097c12 */ /* 0x000fce000f8e9605 */
.L_x_80256:
[----:B------:R-:W-:Y:S05]  /*22a00*/  BSYNC.RECONVERGENT B1 ;  /* 0x0000000000017941 */ /* 0x000fea0003800200 */
.L_x_80255:
[----:B------:R-:W-:Y:S01]  /*22a10*/  I2FP.F32.U32 R5, R200 ;  /* 0x000000c800057245 */ /* 0x000fe20000201000 */
[----:B------:R-:W-:Y:S01]  /*22a20*/  BSSY.RECONVERGENT B1, `(.L_x_80260) ;  /* 0x000005e000017945 */ /* 0x000fe20003800200 */
[----:B------:R-:W-:Y:S01]  /*22a30*/  ISETP.NE.AND P3, PT, R201, 0x1, PT ;  /* 0x00000001c900780c */ /* 0x000fe20003f65270 */
[----:B------:R-:W-:Y:S02]  /*22a40*/  HFMA2 R8, -RZ, RZ, 0, 1.1920928955078125e-07 ;  /* 0x00000002ff087431 */ /* 0x000fe400000001ff */
        /* <DEDUP_REMOVED lines=17> */
.L_x_80262:
        /* <DEDUP_REMOVED lines=12> */
.L_x_80264:
[----:B------:R-:W-:Y:S05]  /*22c20*/  BSYNC.RECONVERGENT B2 ;  /* 0x0000000000027941 */ /* 0x000fea0003800200 */
.L_x_80263:
        /* <DEDUP_REMOVED lines=61> */
.L_x_80261:
[----:B------:R-:W-:Y:S05]  /*23000*/  BSYNC.RECONVERGENT B1 ;  /* 0x0000000000017941 */ /* 0x000fea0003800200 */
.L_x_80260:
        /* <DEDUP_REMOVED lines=9> */
.L_x_80244:
        /* <DEDUP_REMOVED lines=16> */
.L_x_80268:
        /* <DEDUP_REMOVED lines=12> */
.L_x_80270:
[----:B------:R-:W-:Y:S05]  /*23260*/  BSYNC.RECONVERGENT B2 ;  /* 0x0000000000027941 */ /* 0x000fea0003800200 */
.L_x_80269:
        /* <DEDUP_REMOVED lines=62> */
.L_x_80267:
[----:B------:R-:W-:Y:S05]  /*23650*/  BSYNC.RECONVERGENT B1 ;  /* 0x0000000000017941 */ /* 0x000fea0003800200 */
.L_x_80266:
[----:B------:R-:W0:Y:S01]  /*23660*/  LDC R235, c[0x0][0x404] ;  /* 0x00010100ffeb7b82 */ /* 0x000e220000000800 */
[----:B------:R-:W-:Y:S01]  /*23670*/  I2FP.F32.U32 R5, R201 ;  /* 0x000000c900057245 */ /* 0x000fe20000201000 */
[----:B------:R-:W-:Y:S01]  /*23680*/  HFMA2 R240, -RZ, RZ, 0.1171875, 0 ;  /* 0x2f800000fff07431 */ /* 0x000fe200000001ff */
        /* <DEDUP_REMOVED lines=18> */
.L_x_80273:
        /* <DEDUP_REMOVED lines=12> */
.L_x_80275:
[----:B------:R-:W-:Y:S05]  /*23870*/  BSYNC.RECONVERGENT B2 ;  /* 0x0000000000027941 */ /* 0x000fea0003800200 */
.L_x_80274:
        /* <DEDUP_REMOVED lines=62> */
.L_x_80272:
[----:B------:R-:W-:Y:S05]  /*23c60*/  BSYNC.RECONVERGENT B1 ;  /* 0x0000000000017941 */ /* 0x000fea0003800200 */
.L_x_80271:
        /* <DEDUP_REMOVED lines=18> */
.L_x_80278:
        /* <DEDUP_REMOVED lines=12> */
.L_x_80280:
[----:B------:R-:W-:Y:S05]  /*23e50*/  BSYNC.RECONVERGENT B2 ;  /* 0x0000000000027941 */ /* 0x000fea0003800200 */
.L_x_80279:
        /* <DEDUP_REMOVED lines=62> */
.L_x_80277:
[----:B------:R-:W-:Y:S05]  /*24240*/  BSYNC.RECONVERGENT B1 ;  /* 0x0000000000017941 */ /* 0x000fea0003800200 */
.L_x_80276:
[----:B------:R-:W-:Y:S01]  /*24250*/  I2FP.F32.U32 R8, R52 ;  /* 0x0000003400087245 */ /* 0x000fe20000201000 */
[----:B------:R-:W-:Y:S01]  /*24260*/  BSSY.RECONVERGENT B1, `(.L_x_80281) ;  /* 0x000005c000017945 */ /* 0x000fe20003800200 */
[----:B------:R-:W-:Y:S02]  /*24270*/  ISETP.NE.AND P3, PT, R200, 0x1, PT ;  /* 0x00000001c800780c */ /* 0x000fe40003f65270 */
[----:B------:R-:W-:Y:S01]  /*24280*/  MOV R52, R4 ;  /* 0x0000000400347202 */ /* 0x000fe20000000f00 */
[----:B------:R-:W-:-:S05]  /*24290*/  FFMA.FTZ R8, R8, R240, 1.1641532182693481445e-10 ;  /* 0x2f00000008087423 */ /* 0x000fca00000100f0 */
[----:B------:R-:W-:Y:S01]  /*242a0*/  FSETP.LE.FTZ.AND P2, PT, R8, R235, PT ;  /* 0x000000eb0800720b */ /* 0x000fe20003f53000 */
        /* <DEDUP_REMOVED lines=12> */
.L_x_80283:
        /* <DEDUP_REMOVED lines=12> */
.L_x_80285:
[----:B------:R-:W-:Y:S05]  /*24430*/  BSYNC.RECONVERGENT B2 ;  /* 0x0000000000027941 */ /* 0x000fea0003800200 */
.L_x_80284:
        /* <DEDUP_REMOVED lines=62> */
.L_x_80282:
[----:B------:R-:W-:Y:S05]  /*24820*/  BSYNC.RECONVERGENT B1 ;  /* 0x0000000000017941 */ /* 0x000fea0003800200 */
.L_x_80281:
        /* <DEDUP_REMOVED lines=10> */
.L_x_80265:
        /* <DEDUP_REMOVED lines=14> */
.L_x_80243:
[----:B------:R-:W-:Y:S05]  /*249b0*/  BSYNC.RECONVERGENT B0 ;  /* 0x0000000000007941 */ /* 0x000fea0003800200 */
.L_x_80242:
        /* <DEDUP_REMOVED lines=30> */
.L_x_80291:
        /* <DEDUP_REMOVED lines=12> */
.L_x_80293:
[----:B------:R-:W-:Y:S05]  /*24c60*/  BSYNC.RECONVERGENT B2 ;  /* 0x0000000000027941 */ /* 0x000fea0003800200 */
.L_x_80292:
        /* <DEDUP_REMOVED lines=62> */
.L_x_80290:
[----:B------:R-:W-:Y:S05]  /*25050*/  BSYNC.RECONVERGENT B1 ;  /* 0x0000000000017941 */ /* 0x000fea0003800200 */
.L_x_80289:
        /* <DEDUP_REMOVED lines=24> */
.L_x_80296:
        /* <DEDUP_REMOVED lines=12> */
.L_x_80298:
[----:B------:R-:W-:Y:S05]  /*252a0*/  BSYNC.RECONVERGENT B2 ;  /* 0x0000000000027941 */ /* 0x000fea0003800200 */
.L_x_80297:
        /* <DEDUP_REMOVED lines=61> */
.L_x_80295:
[----:B------:R-:W-:Y:S05]  /*25680*/  BSYNC.RECONVERGENT B1 ;  /* 0x0000000000017941 */ /* 0x000fea0003800200 */
.L_x_80294:
        /* <DEDUP_REMOVED lines=21> */
.L_x_80301:
        /* <DEDUP_REMOVED lines=12> */
.L_x_80303:
[----:B------:R-:W-:Y:S05]  /*258a0*/  BSYNC.RECONVERGENT B2 ;  /* 0x0000000000027941 */ /* 0x000fea0003800200 */
.L_x_80302:
        /* <DEDUP_REMOVED lines=61> */
.L_x_80300:
[----:B------:R-:W-:Y:S05]  /*25c80*/  BSYNC.RECONVERGENT B1 ;  /* 0x0000000000017941 */ /* 0x000fea0003800200 */
.L_x_80299:
        /* <DEDUP_REMOVED lines=21> */
.L_x_80306:
        /* <DEDUP_REMOVED lines=12> */
.L_x_80308:
[----:B------:R-:W-:Y:S05]  /*25ea0*/  BSYNC.RECONVERGENT B2 ;  /* 0x0000000000027941 */ /* 0x000fea0003800200 */
.L_x_80307:
        /* <DEDUP_REMOVED lines=61> */
.L_x_80305:
[----:B------:R-:W-:Y:S05]  /*26280*/  BSYNC.RECONVERGENT B1 ;  /* 0x0000000000017941 */ /* 0x000fea0003800200 */
.L_x_80304:
        /* <DEDUP_REMOVED lines=9> */
.L_x_80288:
        /* <DEDUP_REMOVED lines=16> */
.L_x_80312:
        /* <DEDUP_REMOVED lines=12> */
.L_x_80314:
[----:B------:R-:W-:Y:S05]  /*264e0*/  BSYNC.RECONVERGENT B2 ;  /* 0x0000000000027941 */ /* 0x000fea0003800200 */
.L_x_80313:
        /* <DEDUP_REMOVED lines=62> */
.L_x_80311:
[----:B------:R-:W-:Y:S05]  /*268d0*/  BSYNC.RECONVERGENT B1 ;  /* 0x0000000000017941 */ /* 0x000fea0003800200 */
.L_x_80310:
        /* <DEDUP_REMOVED lines=21> */
.L_x_80317:
        /* <DEDUP_REMOVED lines=12> */
.L_x_80319:
[----:B------:R-:W-:Y:S05]  /*26af0*/  BSYNC.RECONVERGENT B2 ;  /* 0x0000000000027941 */ /* 0x000fea0003800200 */
.L_x_80318:
        /* <DEDUP_REMOVED lines=62> */
.L_x_80316:
[----:B------:R-:W-:Y:S05]  /*26ee0*/  BSYNC.RECONVERGENT B1 ;  /* 0x0000000000017941 */ /* 0x000fea0003800200 */
.L_x_80315:
        /* <DEDUP_REMOVED lines=18> */
.L_x_80322:
        /* <DEDUP_REMOVED lines=12> */
.L_x_80324:
[----:B------:R-:W-:Y:S05]  /*270d0*/  BSYNC.RECONVERGENT B2 ;  /* 0x0000000000027941 */ /* 0x000fea0003800200 */
.L_x_80323:
        /* <DEDUP_REMOVED lines=62> */
.L_x_80321:
[----:B------:R-:W-:Y:S05]  /*274c0*/  BSYNC.RECONVERGENT B1 ;  /* 0x0000000000017941 */ /* 0x000fea0003800200 */
.L_x_80320:
        /* <DEDUP_REMOVED lines=18> */
.L_x_80327:
        /* <DEDUP_REMOVED lines=12> */
.L_x_80329:
[----:B------:R-:W-:Y:S05]  /*276b0*/  BSYNC.RECONVERGENT B2 ;  /* 0x0000000000027941 */ /* 0x000fea0003800200 */
.L_x_80328:
        /* <DEDUP_REMOVED lines=62> */
.L_x_80326:
[----:B------:R-:W-:Y:S05]  /*27aa0*/  BSYNC.RECONVERGENT B1 ;  /* 0x0000000000017941 */ /* 0x000fea0003800200 */
.L_x_80325:
        /* <DEDUP_REMOVED lines=10> */
.L_x_80309:
        /* <DEDUP_REMOVED lines=14> */
.L_x_80287:
[----:B------:R-:W-:Y:S05]  /*27c30*/  BSYNC.RECONVERGENT B0 ;  /* 0x0000000000007941 */ /* 0x000fea0003800200 */
.L_x_80286:
        /* <DEDUP_REMOVED lines=30> */
.L_x_80335:
        /* <DEDUP_REMOVED lines=12> */
.L_x_80337:
[----:B------:R-:W-:Y:S05]  /*27ee0*/  BSYNC.RECONVERGENT B2 ;  /* 0x0000000000027941 */ /* 0x000fea0003800200 */
.L_x_80336:
        /* <DEDUP_REMOVED lines=62> */
.L_x_80334:
[----:B------:R-:W-:Y:S05]  /*282d0*/  BSYNC.RECONVERGENT B1 ;  /* 0x0000000000017941 */ /* 0x000fea0003800200 */
.L_x_80333:
        /* <DEDUP_REMOVED lines=24> */
.L_x_80340:
        /* <DEDUP_REMOVED lines=12> */
.L_x_80342:
[----:B------:R-:W-:Y:S05]  /*28520*/  BSYNC.RECONVERGENT B2 ;  /* 0x0000000000027941 */ /* 0x000fea0003800200 */
.L_x_80341:
        /* <DEDUP_REMOVED lines=61> */
.L_x_80339:
[----:B------:R-:W-:Y:S05]  /*28900*/  BSYNC.RECONVERGENT B1 ;  /* 0x0000000000017941 */ /* 0x000fea0003800200 */
.L_x_80338:
        /* <DEDUP_REMOVED lines=21> */
.L_x_80345:
        /* <DEDUP_REMOVED lines=12> */
.L_x_80347:
[----:B------:R-:W-:Y:S05]  /*28b20*/  BSYNC.RECONVERGENT B2 ;  /* 0x0000000000027941 */ /* 0x000fea0003800200 */
.L_x_80346:
        /* <DEDUP_REMOVED lines=61> */
.L_x_80344:
[----:B------:R-:W-:Y:S05]  /*28f00*/  BSYNC.RECONVERGENT B1 ;  /* 0x0000000000017941 */ /* 0x000fea0003800200 */
.L_x_80343:
        /* <DEDUP_REMOVED lines=21> */
.L_x_80350:
        /* <DEDUP_REMOVED lines=12> */
.L_x_80352:
[----:B------:R-:W-:Y:S05]  /*29120*/  BSYNC.RECONVERGENT B2 ;  /* 0x0000000000027941 */ /* 0x000fea0003800200 */
.L_x_80351:
        /* <DEDUP_REMOVED lines=61> */
.L_x_80349:
[----:B------:R-:W-:Y:S05]  /*29500*/  BSYNC.RECONVERGENT B1 ;  /* 0x0000000000017941 */ /* 0x000fea0003800200 */
.L_x_80348:
        /* <DEDUP_REMOVED lines=9> */
.L_x_80332:
        /* <DEDUP_REMOVED lines=16> */
.L_x_80356:
        /* <DEDUP_REMOVED lines=12> */
.L_x_80358:
[----:B------:R-:W-:Y:S05]  /*29760*/  BSYNC.RECONVERGENT B2 ;  /* 0x0000000000027941 */ /* 0x000fea0003800200 */
.L_x_80357:
        /* <DEDUP_REMOVED lines=62> */
.L_x_80355:
[----:B------:R-:W-:Y:S05]  /*29b50*/  BSYNC.RECONVERGENT B1 ;  /* 0x0000000000017941 */ /* 0x000fea0003800200 */
.L_x_80354:
        /* <DEDUP_REMOVED lines=21> */
.L_x_80361:
        /* <DEDUP_REMOVED lines=12> */
.L_x_80363:
[----:B------:R-:W-:Y:S05]  /*29d70*/  BSYNC.RECONVERGENT B2 ;  /* 0x0000000000027941 */ /* 0x000fea0003800200 */
.L_x_80362:
        /* <DEDUP_REMOVED lines=62> */
.L_x_80360:
[----:B------:R-:W-:Y:S05]  /*2a160*/  BSYNC.RECONVERGENT B1 ;  /* 0x0000000000017941 */ /* 0x000fea0003800200 */
.L_x_80359:
        /* <DEDUP_REMOVED lines=18> */
.L_x_80366:
        /* <DEDUP_REMOVED lines=12> */
.L_x_80368:
[----:B------:R-:W-:Y:S05]  /*2a350*/  BSYNC.RECONVERGENT B2 ;  /* 0x0000000000027941 */ /* 0x000fea0003800200 */
.L_x_80367:
        /* <DEDUP_REMOVED lines=62> */
.L_x_80365:
[----:B------:R-:W-:Y:S05]  /*2a740*/  BSYNC.RECONVERGENT B1 ;  /* 0x0000000000017941 */ /* 0x000fea0003800200 */
.L_x_80364:
        /* <DEDUP_REMOVED lines=18> */
.L_x_80371:
        /* <DEDUP_REMOVED lines=12> */
.L_x_80373:
[----:B------:R-:W-:Y:S05]  /*2a930*/  BSYNC.RECONVERGENT B2 ;  /* 0x0000000000027941 */ /* 0x000fea0003800200 */
.L_x_80372:
        /* <DEDUP_REMOVED lines=62> */
.L_x_80370:
[----:B------:R-:W-:Y:S05]  /*2ad20*/  BSYNC.RECONVERGENT B1 ;  /* 0x0000000000017941 */ /* 0x000fea0003800200 */
.L_x_80369:
        /* <DEDUP_REMOVED lines=10> */
.L_x_80353:
        /* <DEDUP_REMOVED lines=14> */
.L_x_80331:
[----:B------:R-:W-:Y:S05]  /*2aeb0*/  BSYNC.RECONVERGENT B0 ;  /* 0x0000000000007941 */ /* 0x000fea0003800200 */
.L_x_80330:
        /* <DEDUP_REMOVED lines=30> */
.L_x_80379:
        /* <DEDUP_REMOVED lines=12> */
.L_x_80381:
[----:B------:R-:W-:Y:S05]  /*2b160*/  BSYNC.RECONVERGENT B2 ;  /* 0x0000000000027941 */ /* 0x000fea0003800200 */
.L_x_80380:
        /* <DEDUP_REMOVED lines=62> */
.L_x_80378:
[----:B------:R-:W-:Y:S05]  /*2b550*/  BSYNC.RECONVERGENT B1 ;  /* 0x0000000000017941 */ /* 0x000fea0003800200 */
.L_x_80377:
        /* <DEDUP_REMOVED lines=24> */
.L_x_80384:
        /* <DEDUP_REMOVED lines=12> */
.L_x_80386:
[----:B------:R-:W-:Y:S05]  /*2b7a0*/  BSYNC.RECONVERGENT B2 ;  /* 0x0000000000027941 */ /* 0x000fea0003800200 */
.L_x_80385:
        /* <DEDUP_REMOVED lines=61> */
.L_x_80383:
[----:B------:R-:W-:Y:S05]  /*2bb80*/  BSYNC.RECONVERGENT B1 ;  /* 0x0000000000017941 */ /* 0x000fea0003800200 */
.L_x_80382:
        /* <DEDUP_REMOVED lines=21> */
.L_x_80389:
        /* <DEDUP_REMOVED lines=12> */
.L_x_80391:
[----:B------:R-:W-:Y:S05]  /*2bda0*/  BSYNC.RECONVERGENT B2 ;  /* 0x0000000000027941 */ /* 0x000fea0003800200 */
.L_x_80390:
        /* <DEDUP_REMOVED lines=61> */
.L_x_80388:
[----:B------:R-:W-:Y:S05]  /*2c180*/  BSYNC.RECONVERGENT B1 ;  /* 0x0000000000017941 */ /* 0x000fea0003800200 */
.L_x_80387:
        /* <DEDUP_REMOVED lines=21> */
.L_x_80394:
        /* <DEDUP_REMOVED lines=12> */
.L_x_80396:
[----:B------:R-:W-:Y:S05]  /*2c3a0*/  BSYNC.RECONVERGENT B2 ;  /* 0x0000000000027941 */ /* 0x000fea0003800200 */
.L_x_80395:
        /* <DEDUP_REMOVED lines=61> */
.L_x_80393:
[----:B------:R-:W-:Y:S05]  /*2c780*/  BSYNC.RECONVERGENT B1 ;  /* 0x0000000000017941 */ /* 0x000fea0003800200 */
.L_x_80392:
        /* <DEDUP_REMOVED lines=9> */
.L_x_80376:
        /* <DEDUP_REMOVED lines=16> */
.L_x_80400:
        /* <DEDUP_REMOVED lines=12> */
.L_x_80402:
[----:B------:R-:W-:Y:S05]  /*2c9e0*/  BSYNC.RECONVERGENT B2 ;  /* 0x0000000000027941 */ /* 0x000fea0003800200 */
.L_x_80401:
        /* <DEDUP_REMOVED lines=62> */
.L_x_80399:
[----:B------:R-:W-:Y:S05]  /*2cdd0*/  BSYNC.RECONVERGENT B1 ;  /* 0x0000000000017941 */ /* 0x000fea0003800200 */
.L_x_80398:
        /* <DEDUP_REMOVED lines=21> */
.L_x_80405:
        /* <DEDUP_REMOVED lines=12> */
.L_x_80407:
[----:B------:R-:W-:Y:S05]  /*2cff0*/  BSYNC.RECONVERGENT B2 ;  /* 0x0000000000027941 */ /* 0x000fea0003800200 */
.L_x_80406:
        /* <DEDUP_REMOVED lines=62> */
.L_x_80404:
[----:B------:R-:W-:Y:S05]  /*2d3e0*/  BSYNC.RECONVERGENT B1 ;  /* 0x0000000000017941 */ /* 0x000fea0003800200 */
.L_x_80403:
        /* <DEDUP_REMOVED lines=18> */
.L_x_80410:
        /* <DEDUP_REMOVED lines=12> */
.L_x_80412:
[----:B------:R-:W-:Y:S05]  /*2d5d0*/  BSYNC.RECONVERGENT B2 ;  /* 0x0000000000027941 */ /* 0x000fea0003800200 */
.L_x_80411:
        /* <DEDUP_REMOVED lines=62> */
.L_x_80409:
[----:B------:R-:W-:Y:S05]  /*2d9c0*/  BSYNC.RECONVERGENT B1 ;  /* 0x0000000000017941 */ /* 0x000fea0003800200 */
.L_x_80408:
        /* <DEDUP_REMOVED lines=18> */
.L_x_80415:
        /* <DEDUP_REMOVED lines=12> */
.L_x_80417:
[----:B------:R-:W-:Y:S05]  /*2dbb0*/  BSYNC.RECONVERGENT B2 ;  /* 0x0000000000027941 */ /* 0x000fea0003800200 */
.L_x_80416:
        /* <DEDUP_REMOVED lines=62> */
.L_x_80414:
[----:B------:R-:W-:Y:S05]  /*2dfa0*/  BSYNC.RECONVERGENT B1 ;  /* 0x0000000000017941 */ /* 0x000fea0003800200 */
.L_x_80413:
        /* <DEDUP_REMOVED lines=10> */
.L_x_80397:
        /* <DEDUP_REMOVED lines=14> */
.L_x_80375:
[----:B------:R-:W-:Y:S05]  /*2e130*/  BSYNC.RECONVERGENT B0 ;  /* 0x0000000000007941 */ /* 0x000fea0003800200 */
.L_x_80374:
        /* <DEDUP_REMOVED lines=30> */
.L_x_80423:
        /* <DEDUP_REMOVED lines=12> */
.L_x_80425:
[----:B------:R-:W-:Y:S05]  /*2e3e0*/  BSYNC.RECONVERGENT B2 ;  /* 0x0000000000027941 */ /* 0x000fea0003800200 */
.L_x_80424:
        /* <DEDUP_REMOVED lines=62> */
.L_x_80422:
[----:B------:R-:W-:Y:S05]  /*2e7d0*/  BSYNC.RECONVERGENT B1 ;  /* 0x0000000000017941 */ /* 0x000fea0003800200 */
.L_x_80421:
        /* <DEDUP_REMOVED lines=24> */
.L_x_80428:
        /* <DEDUP_REMOVED lines=12> */
.L_x_80430:
[----:B------:R-:W-:Y:S05]  /*2ea20*/  BSYNC.RECONVERGENT B2 ;  /* 0x0000000000027941 */ /* 0x000fea0003800200 */
.L_x_80429:
        /* <DEDUP_REMOVED lines=61> */
.L_x_80427:
[----:B------:R-:W-:Y:S05]  /*2ee00*/  BSYNC.RECONVERGENT B1 ;  /* 0x0000000000017941 */ /* 0x000fea0003800200 */
.L_x_80426:
        /* <DEDUP_REMOVED lines=21> */
.L_x_80433:
        /* <DEDUP_REMOVED lines=12> */
.L_x_80435:
[----:B------:R-:W-:Y:S05]  /*2f020*/  BSYNC.RECONVERGENT B2 ;  /* 0x0000000000027941 */ /* 0x000fea0003800200 */
.L_x_80434:
        /* <DEDUP_REMOVED lines=61> */
.L_x_80432:
[----:B------:R-:W-:Y:S05]  /*2f400*/  BSYNC.RECONVERGENT B1 ;  /* 0x0000000000017941 */ /* 0x000fea0003800200 */
.L_x_80431:
        /* <DEDUP_REMOVED lines=21> */
.L_x_80438:
        /* <DEDUP_REMOVED lines=12> */
.L_x_80440:
[----:B------:R-:W-:Y:S05]  /*2f620*/  BSYNC.RECONVERGENT B2 ;  /* 0x0000000000027941 */ /* 0x000fea0003800200 */
.L_x_80439:
        /* <DEDUP_REMOVED lines=61> */
.L_x_80437:
[----:B------:R-:W-:Y:S05]  /*2fa00*/  BSYNC.RECONVERGENT B1 ;  /* 0x0000000000017941 */ /* 0x000fea0003800200 */
.L_x_80436:
        /* <DEDUP_REMOVED lines=9> */
.L_x_80420:
        /* <DEDUP_REMOVED lines=16> */
.L_x_80444:
        /* <DEDUP_REMOVED lines=12> */
.L_x_80446:
[----:B------:R-:W-:Y:S05]  /*2fc60*/  BSYNC.RECONVERGENT B2 ;  /* 0x0000000000027941 */ /* 0x000fea0003800200 */
.L_x_80445:
        /* <DEDUP_REMOVED lines=62> */
.L_x_80443:
[----:B------:R-:W-:Y:S05]  /*30050*/  BSYNC.RECONVERGENT B1 ;  /* 0x0000000000017941 */ /* 0x000fea0003800200 */
.L_x_80442:
        /* <DEDUP_REMOVED lines=21> */
.L_x_80449:
        /* <DEDUP_REMOVED lines=12> */
.L_x_80451:
[----:B------:R-:W-:Y:S05]  /*30270*/  BSYNC.RECONVERGENT B2 ;  /* 0x0000000000027941 */ /* 0x000fea0003800200 */
.L_x_80450:
        /* <DEDUP_REMOVED lines=62> */
.L_x_80448:
[----:B------:R-:W-:Y:S05]  /*30660*/  BSYNC.RECONVERGENT B1 ;  /* 0x0000000000017941 */ /* 0x000fea0003800200 */
.L_x_80447:
        /* <DEDUP_REMOVED lines=18> */
.L_x_80454:
        /* <DEDUP_REMOVED lines=12> */
.L_x_80456:
[----:B------:R-:W-:Y:S05]  /*30850*/  BSYNC.RECONVERGENT B2 ;  /* 0x0000000000027941 */ /* 0x000fea0003800200 */
.L_x_80455:
        /* <DEDUP_REMOVED lines=62> */
.L_x_80453:
[----:B------:R-:W-:Y:S05]  /*30c40*/  BSYNC.RECONVERGENT B1 ;  /* 0x0000000000017941 */ /* 0x000fea0003800200 */
.L_x_80452:
        /* <DEDUP_REMOVED lines=18> */
.L_x_80459:
        /* <DEDUP_REMOVED lines=12> */
.L_x_80461:
[----:B------:R-:W-:Y:S05]  /*30e30*/  BSYNC.RECONVERGENT B2 ;  /* 0x0000000000027941 */ /* 0x000fea0003800200 */
.L_x_80460:
        /* <DEDUP_REMOVED lines=62> */
.L_x_80458:
[----:B------:R-:W-:Y:S05]  /*31220*/  BSYNC.RECONVERGENT B1 ;  /* 0x0000000000017941 */ /* 0x000fea0003800200 */
.L_x_80457:
        /* <DEDUP_REMOVED lines=10> */
.L_x_80441:
        /* <DEDUP_REMOVED lines=14> */
.L_x_80419:
[----:B------:R-:W-:Y:S05]  /*313b0*/  BSYNC.RECONVERGENT B0 ;  /* 0x0000000000007941 */ /* 0x000fea0003800200 */
.L_x_80418:
        /* <DEDUP_REMOVED lines=30> */
.L_x_80467:
        /* <DEDUP_REMOVED lines=12> */
.L_x_80469:
[----:B------:R-:W-:Y:S05]  /*31660*/  BSYNC.RECONVERGENT B2 ;  /* 0x0000000000027941 */ /* 0x000fea0003800200 */
.L_x_80468:
        /* <DEDUP_REMOVED lines=62> */
.L_x_80466:
[----:B------:R-:W-:Y:S05]  /*31a50*/  BSYNC.RECONVERGENT B1 ;  /* 0x0000000000017941 */ /* 0x000fea0003800200 */
.L_x_80465:
        /* <DEDUP_REMOVED lines=24> */
.L_x_80472:
        /* <DEDUP_REMOVED lines=12> */
.L_x_80474:
[----:B------:R-:W-:Y:S05]  /*31ca0*/  BSYNC.RECONVERGENT B2 ;  /* 0x0000000000027941 */ /* 0x000fea0003800200 */
.L_x_80473:
        /* <DEDUP_REMOVED lines=61> */
.L_x_80471:
[----:B------:R-:W-:Y:S05]  /*32080*/  BSYNC.RECONVERGENT B1 ;  /* 0x0000000000017941 */ /* 0x000fea0003800200 */
.L_x_80470:
        /* <DEDUP_REMOVED lines=21> */
.L_x_80477:
        /* <DEDUP_REMOVED lines=12> */
.L_x_80479:
[----:B------:R-:W-:Y:S05]  /*322a0*/  BSYNC.RECONVERGENT B2 ;  /* 0x0000000000027941 */ /* 0x000fea0003800200 */
.L_x_80478:
        /* <DEDUP_REMOVED lines=61> */
.L_x_80476:
[----:B------:R-:W-:Y:S05]  /*32680*/  BSYNC.RECONVERGENT B1 ;  /* 0x0000000000017941 */ /* 0x000fea0003800200 */
.L_x_80475:
        /* <DEDUP_REMOVED lines=21> */
.L_x_80482:
        /* <DEDUP_REMOVED lines=12> */
.L_x_80484:
[----:B------:R-:W-:Y:S05]  /*328a0*/  BSYNC.RECONVERGENT B2 ;  /* 0x0000000000027941 */ /* 0x000fea0003800200 */
.L_x_80483:
        /* <DEDUP_REMOVED lines=61> */
.L_x_80481:
[----:B------:R-:W-:Y:S05]  /*32c80*/  BSYNC.RECONVERGENT B1 ;  /* 0x0000000000017941 */ /* 0x000fea0003800200 */
.L_x_80480:
        /* <DEDUP_REMOVED lines=9> */
.L_x_80464:
        /* <DEDUP_REMOVED lines=16> */
.L_x_80488:
        /* <DEDUP_REMOVED lines=12> */
.L_x_80490:
[----:B------:R-:W-:Y:S05]  /*32ee0*/  BSYNC.RECONVERGENT B2 ;  /* 0x0000000000027941 */ /* 0x000fea0003800200 */
.L_x_80489:
        /* <DEDUP_REMOVED lines=62> */
.L_x_80487:
[----:B------:R-:W-:Y:S05]  /*332d0*/  BSYNC.RECONVERGENT B1 ;  /* 0x0000000000017941 */ /* 0x000fea0003800200 */
.L_x_80486:
        /* <DEDUP_REMOVED lines=21> */
.L_x_80493:
        /* <DEDUP_REMOVED lines=12> */
.L_x_80495:
[----:B------:R-:W-:Y:S05]  /*334f0*/  BSYNC.RECONVERGENT B2 ;  /* 0x0000000000027941 */ /* 0x000fea0003800200 */
.L_x_80494:
        /* <DEDUP_REMOVED lines=62> */
.L_x_80492:
[----:B------:R-:W-:Y:S05]  /*338e0*/  BSYNC.RECONVERGENT B1 ;  /* 0x0000000000017941 */ /* 0x000fea0003800200 */
.L_x_80491:
        /* <DEDUP_REMOVED lines=18> */
.L_x_80498:
        /* <DEDUP_REMOVED lines=12> */
.L_x_80500:
[----:B------:R-:W-:Y:S05]  /*33ad0*/  BSYNC.RECONVERGENT B2 ;  /* 0x0000000000027941 */ /* 0x000fea0003800200 */
.L_x_80499:
        /* <DEDUP_REMOVED lines=62> */
.L_x_80497:
[----:B------:R-:W-:Y:S05]  /*33ec0*/  BSYNC.RECONVERGENT B1 ;  /* 0x0000000000017941 */ /* 0x000fea0003800200 */
.L_x_80496:
        /* <DEDUP_REMOVED lines=18> */
.L_x_80503:
        /* <DEDUP_REMOVED lines=12> */
.L_x_80505:
[----:B------:R-:W-:Y:S05]  /*340b0*/  BSYNC.RECONVERGENT B2 ;  /* 0x0000000000027941 */ /* 0x000fea0003800200 */
.L_x_80504:
        /* <DEDUP_REMOVED lines=62> */
.L_x_80502:
[----:B------:R-:W-:Y:S05]  /*344a0*/  BSYNC.RECONVERGENT B1 ;  /* 0x0000000000017941 */ /* 0x000fea0003800200 */
.L_x_80501:
        /* <DEDUP_REMOVED lines=10> */
.L_x_80485:
        /* <DEDUP_REMOVED lines=14> */
.L_x_80463:
[----:B------:R-:W-:Y:S05]  /*34630*/  BSYNC.RECONVERGENT B0 ;  /* 0x0000000000007941 */ /* 0x000fea0003800200 */
.L_x_80462:
        /* <DEDUP_REMOVED lines=30> */
.L_x_80511:
        /* <DEDUP_REMOVED lines=12> */
.L_x_80513:
[----:B------:R-:W-:Y:S05]  /*348e0*/  BSYNC.RECONVERGENT B2 ;  /* 0x0000000000027941 */ /* 0x000fea0003800200 */
.L_x_80512:
        /* <DEDUP_REMOVED lines=62> */
.L_x_80510:
[----:B------:R-:W-:Y:S05]  /*34cd0*/  BSYNC.RECONVERGENT B1 ;  /* 0x0000000000017941 */ /* 0x000fea0003800200 */
.L_x_80509:
        /* <DEDUP_REMOVED lines=24> */
.L_x_80516:
        /* <DEDUP_REMOVED lines=12> */
.L_x_80518:
[----:B------:R-:W-:Y:S05]  /*34f20*/  BSYNC.RECONVERGENT B2 ;  /* 0x0000000000027941 */ /* 0x000fea0003800200 */
.L_x_80517:
        /* <DEDUP_REMOVED lines=61> */
.L_x_80515:
[----:B------:R-:W-:Y:S05]  /*35300*/  BSYNC.RECONVERGENT B1 ;  /* 0x0000000000017941 */ /* 0x000fea0003800200 */
.L_x_80514:
        /* <DEDUP_REMOVED lines=21> */
.L_x_80521:
        /* <DEDUP_REMOVED lines=12> */
.L_x_80523:
[----:B------:R-:W-:Y:S05]  /*35520*/  BSYNC.RECONVERGENT B2 ;  /* 0x0000000000027941 */ /* 0x000fea0003800200 */
.L_x_80522:
        /* <DEDUP_REMOVED lines=61> */
.L_x_80520:
[----:B------:R-:W-:Y:S05]  /*35900*/  BSYNC.RECONVERGENT B1 ;  /* 0x0000000000017941 */ /* 0x000fea0003800200 */
.L_x_80519:
        /* <DEDUP_REMOVED lines=21> */
.L_x_80526:
        /* <DEDUP_REMOVED lines=12> */
.L_x_80528:
[----:B------:R-:W-:Y:S05]  /*35b20*/  BSYNC.RECONVERGENT B2 ;  /* 0x0000000000027941 */ /* 0x000fea0003800200 */
.L_x_80527:
        /* <DEDUP_REMOVED lines=61> */
.L_x_80525:
[----:B------:R-:W-:Y:S05]  /*35f00*/  BSYNC.RECONVERGENT B1 ;  /* 0x0000000000017941 */ /* 0x000fea0003800200 */
.L_x_80524:
        /* <DEDUP_REMOVED lines=9> */
.L_x_80508:
        /* <DEDUP_REMOVED lines=16> */
.L_x_80532:
        /* <DEDUP_REMOVED lines=12> */
.L_x_80534:
[----:B------:R-:W-:Y:S05]  /*36160*/  BSYNC.RECONVERGENT B2 ;  /* 0x0000000000027941 */ /* 0x000fea0003800200 */
.L_x_80533:
        /* <DEDUP_REMOVED lines=62> */
.L_x_80531:
[----:B------:R-:W-:Y:S05]  /*36550*/  BSYNC.RECONVERGENT B1 ;  /* 0x0000000000017941 */ /* 0x000fea0003800200 */
.L_x_80530:
        /* <DEDUP_REMOVED lines=21> */
.L_x_80537:
        /* <DEDUP_REMOVED lines=12> */
.L_x_80539:
[----:B------:R-:W-:Y:S05]  /*36770*/  BSYNC.RECONVERGENT B2 ;  /* 0x0000000000027941 */ /* 0x000fea0003800200 */
.L_x_80538:
        /* <DEDUP_REMOVED lines=62> */
.L_x_80536:
[----:B------:R-:W-:Y:S05]  /*36b60*/  BSYNC.RECONVERGENT B1 ;  /* 0x0000000000017941 */ /* 0x000fea0003800200 */
.L_x_80535:
        /* <DEDUP_REMOVED lines=18> */
.L_x_80542:
        /* <DEDUP_REMOVED lines=12> */
.L_x_80544:
[----:B------:R-:W-:Y:S05]  /*36d50*/  BSYNC.RECONVERGENT B2 ;  /* 0x0000000000027941 */ /* 0x000fea0003800200 */
.L_x_80543:
        /* <DEDUP_REMOVED lines=62> */
.L_x_80541:
[----:B------:R-:W-:Y:S05]  /*37140*/  BSYNC.RECONVERGENT B1 ;  /* 0x0000000000017941 */ /* 0x000fea0003800200 */
.L_x_80540:
        /* <DEDUP_REMOVED lines=18> */
.L_x_80547:
        /* <DEDUP_REMOVED lines=12> */
.L_x_80549:
[----:B------:R-:W-:Y:S05]  /*37330*/  BSYNC.RECONVERGENT B2 ;  /* 0x0000000000027941 */ /* 0x000fea0003800200 */
.L_x_80548:
        /* <DEDUP_REMOVED lines=62> */
.L_x_80546:
[----:B------:R-:W-:Y:S05]  /*37720*/  BSYNC.RECONVERGENT B1 ;  /* 0x0000000000017941 */ /* 0x000fea0003800200 */
.L_x_80545:
        /* <DEDUP_REMOVED lines=10> */
.L_x_80529:
        /* <DEDUP_REMOVED lines=14> */
.L_x_80507:
[----:B------:R-:W-:Y:S05]  /*378b0*/  BSYNC.RECONVERGENT B0 ;  /* 0x0000000000007941 */ /* 0x000fea0003800200 */
.L_x_80506:
        /* <DEDUP_REMOVED lines=30> */
.L_x_80555:
        /* <DEDUP_REMOVED lines=12> */
.L_x_80557:
[----:B------:R-:W-:Y:S05]  /*37b60*/  BSYNC.RECONVERGENT B2 ;  /* 0x0000000000027941 */ /* 0x000fea0003800200 */
.L_x_80556:
        /* <DEDUP_REMOVED lines=62> */
.L_x_80554:
[----:B------:R-:W-:Y:S05]  /*37f50*/  BSYNC.RECONVERGENT B1 ;  /* 0x0000000000017941 */ /* 0x000fea0003800200 */
.L_x_80553:
        /* <DEDUP_REMOVED lines=24> */
.L_x_80560:
        /* <DEDUP_REMOVED lines=12> */
.L_x_80562:
[----:B------:R-:W-:Y:S05]  /*381a0*/  BSYNC.RECONVERGENT B2 ;  /* 0x0000000000027941 */ /* 0x000fea0003800200 */
.L_x_80561:
        /* <DEDUP_REMOVED lines=61> */
.L_x_80559:
[----:B------:R-:W-:Y:S05]  /*38580*/  BSYNC.RECONVERGENT B1 ;  /* 0x0000000000017941 */ /* 0x000fea0003800200 */
.L_x_80558:
        /* <DEDUP_REMOVED lines=21> */
.L_x_80565:
        /* <DEDUP_REMOVED lines=12> */
.L_x_80567:
[----:B------:R-:W-:Y:S05]  /*387a0*/  BSYNC.RECONVERGENT B2 ;  /* 0x0000000000027941 */ /* 0x000fea0003800200 */
.L_x_80566:
        /* <DEDUP_REMOVED lines=61> */
.L_x_80564:
[----:B------:R-:W-:Y:S05]  /*38b80*/  BSYNC.RECONVERGENT B1 ;  /* 0x0000000000017941 */ /* 0x000fea0003800200 */
.L_x_80563:
        /* <DEDUP_REMOVED lines=21> */
.L_x_80570:
        /* <DEDUP_REMOVED lines=12> */
.L_x_80572:
[----:B------:R-:W-:Y:S05]  /*38da0*/  BSYNC.RECONVERGENT B2 ;  /* 0x0000000000027941 */ /* 0x000fea0003800200 */
.L_x_80571:
        /* <DEDUP_REMOVED lines=61> */
.L_x_80569:
[----:B------:R-:W-:Y:S05]  /*39180*/  BSYNC.RECONVERGENT B1 ;  /* 0x0000000000017941 */ /* 0x000fea0003800200 */
.L_x_80568:
        /* <DEDUP_REMOVED lines=9> */
.L_x_80552:
        /* <DEDUP_REMOVED lines=16> */
.L_x_80576:
        /* <DEDUP_REMOVED lines=12> */
.L_x_80578:
[----:B------:R-:W-:Y:S05]  /*393e0*/  BSYNC.RECONVERGENT B2 ;  /* 0x0000000000027941 */ /* 0x000fea0003800200 */
.L_x_80577:
        /* <DEDUP_REMOVED lines=62> */
.L_x_80575:
[----:B------:R-:W-:Y:S05]  /*397d0*/  BSYNC.RECONVERGENT B1 ;  /* 0x0000000000017941 */ /* 0x000fea0003800200 */
.L_x_80574:
        /* <DEDUP_REMOVED lines=21> */
.L_x_80581:
        /* <DEDUP_REMOVED lines=12> */
.L_x_80583:
[----:B------:R-:W-:Y:S05]  /*399f0*/  BSYNC.RECONVERGENT B2 ;  /* 0x0000000000027941 */ /* 0x000fea0003800200 */
.L_x_80582:
        /* <DEDUP_REMOVED lines=62> */
.L_x_80580:
[----:B------:R-:W-:Y:S05]  /*39de0*/  BSYNC.RECONVERGENT B1 ;  /* 0x0000000000017941 */ /* 0x000fea0003800200 */
.L_x_80579:
        /* <DEDUP_REMOVED lines=18> */
.L_x_80586:
        /* <DEDUP_REMOVED lines=12> */
.L_x_80588:
[----:B------:R-:W-:Y:S05]  /*39fd0*/  BSYNC.RECONVERGENT B2 ;  /* 0x0000000000027941 */ /* 0x000fea0003800200 */
.L_x_80587:
        /* <DEDUP_REMOVED lines=62> */
.L_x_80585:
[----:B------:R-:W-:Y:S05]  /*3a3c0*/  BSYNC.RECONVERGENT B1 ;  /* 0x0000000000017941 */ /* 0x000fea0003800200 */
.L_x_80584:
        /* <DEDUP_REMOVED lines=18> */
.L_x_80591:
        /* <DEDUP_REMOVED lines=12> */
.L_x_80593:
[----:B------:R-:W-:Y:S05]  /*3a5b0*/  BSYNC.RECONVERGENT B2 ;  /* 0x0000000000027941 */ /* 0x000fea0003800200 */
.L_x_80592:
        /* <DEDUP_REMOVED lines=62> */
.L_x_80590:
[----:B------:R-:W-:Y:S05]  /*3a9a0*/  BSYNC.RECONVERGENT B1 ;  /* 0x0000000000017941 */ /* 0x000fea0003800200 */
.L_x_80589:
        /* <DEDUP_REMOVED lines=10> */
.L_x_80573:
        /* <DEDUP_REMOVED lines=14> */
.L_x_80551:
[----:B------:R-:W-:Y:S05]  /*3ab30*/  BSYNC.RECONVERGENT B0 ;  /* 0x0000000000007941 */ /* 0x000fea0003800200 */
.L_x_80550:
        /* <DEDUP_REMOVED lines=30> */
.L_x_80599:
        /* <DEDUP_REMOVED lines=12> */
.L_x_80601:
[----:B------:R-:W-:Y:S05]  /*3ade0*/  BSYNC.RECONVERGENT B2 ;  /* 0x0000000000027941 */ /* 0x000fea0003800200 */
.L_x_80600:
        /* <DEDUP_REMOVED lines=62> */
.L_x_80598:
[----:B------:R-:W-:Y:S05]  /*3b1d0*/  BSYNC.RECONVERGENT B1 ;  /* 0x0000000000017941 */ /* 0x000fea0003800200 */
.L_x_80597:
        /* <DEDUP_REMOVED lines=24> */
.L_x_80604:
        /* <DEDUP_REMOVED lines=12> */
.L_x_80606:
[----:B------:R-:W-:Y:S05]  /*3b420*/  BSYNC.RECONVERGENT B2 ;  /* 0x0000000000027941 */ /* 0x000fea0003800200 */
.L_x_80605:
        /* <DEDUP_REMOVED lines=61> */
.L_x_80603:
[----:B------:R-:W-:Y:S05]  /*3b800*/  BSYNC.RECONVERGENT B1 ;  /* 0x0000000000017941 */ /* 0x000fea0003800200 */
.L_x_80602:
        /* <DEDUP_REMOVED lines=21> */
.L_x_80609:
        /* <DEDUP_REMOVED lines=12> */
.L_x_80611:
[----:B------:R-:W-:Y:S05]  /*3ba20*/  BSYNC.RECONVERGENT B2 ;  /* 0x0000000000027941 */ /* 0x000fea0003800200 */
.L_x_80610:
        /* <DEDUP_REMOVED lines=61> */
.L_x_80608:
[----:B------:R-:W-:Y:S05]  /*3be00*/  BSYNC.RECONVERGENT B1 ;  /* 0x0000000000017941 */ /* 0x000fea0003800200 */
.L_x_80607:
        /* <DEDUP_REMOVED lines=21> */
.L_x_80614:
        /* <DEDUP_REMOVED lines=12> */
.L_x_80616:
[----:B------:R-:W-:Y:S05]  /*3c020*/  BSYNC.RECONVERGENT B2 ;  /* 0x0000000000027941 */ /* 0x000fea0003800200 */
.L_x_80615:
        /* <DEDUP_REMOVED lines=61> */
.L_x_80613:
[----:B------:R-:W-:Y:S05]  /*3c400*/  BSYNC.RECONVERGENT B1 ;  /* 0x0000000000017941 */ /* 0x000fea0003800200 */
.L_x_80612:
        /* <DEDUP_REMOVED lines=9> */
.L_x_80596:
        /* <DEDUP_REMOVED lines=16> */
.L_x_80620:
        /* <DEDUP_REMOVED lines=12> */
.L_x_80622:
[----:B------:R-:W-:Y:S05]  /*3c660*/  BSYNC.RECONVERGENT B2 ;  /* 0x0000000000027941 */ /* 0x000fea0003800200 */
.L_x_80621:
        /* <DEDUP_REMOVED lines=62> */
.L_x_80619:
[----:B------:R-:W-:Y:S05]  /*3ca50*/  BSYNC.RECONVERGENT B1 ;  /* 0x0000000000017941 */ /* 0x000fea0003800200 */
.L_x_80618:
        /* <DEDUP_REMOVED lines=21> */
.L_x_80625:
        /* <DEDUP_REMOVED lines=12> */
.L_x_80627:
[----:B------:R-:W-:Y:S05]  /*3cc70*/  BSYNC.RECONVERGENT B2 ;  /* 0x0000000000027941 */ /* 0x000fea0003800200 */
.L_x_80626:
        /* <DEDUP_REMOVED lines=62> */
.L_x_80624:
[----:B------:R-:W-:Y:S05]  /*3d060*/  BSYNC.RECONVERGENT B1 ;  /* 0x0000000000017941 */ /* 0x000fea0003800200 */
.L_x_80623:
        /* <DEDUP_REMOVED lines=18> */
.L_x_80630:
        /* <DEDUP_REMOVED lines=12> */
.L_x_80632:
[----:B------:R-:W-:Y:S05]  /*3d250*/  BSYNC.RECONVERGENT B2 ;  /* 0x0000000000027941 */ /* 0x000fea0003800200 */
.L_x_80631:
        /* <DEDUP_REMOVED lines=62> */
.L_x_80629:
[----:B------:R-:W-:Y:S05]  /*3d640*/  BSYNC.RECONVERGENT B1 ;  /* 0x0000000000017941 */ /* 0x000fea0003800200 */
.L_x_80628:
        /* <DEDUP_REMOVED lines=18> */
.L_x_80635:
        /* <DEDUP_REMOVED lines=12> */
.L_x_80637:
[----:B------:R-:W-:Y:S05]  /*3d830*/  BSYNC.RECONVERGENT B2 ;  /* 0x0000000000027941 */ /* 0x000fea0003800200 */
.L_x_80636:
        /* <DEDUP_REMOVED lines=62> */
.L_x_80634:
[----:B------:R-:W-:Y:S05]  /*3dc20*/  BSYNC.RECONVERGENT B1 ;  /* 0x0000000000017941 */ /* 0x000fea0003800200 */
.L_x_80633:
        /* <DEDUP_REMOVED lines=10> */
.L_x_80617:
        /* <DEDUP_REMOVED lines=14> */
.L_x_80595:
[----:B------:R-:W-:Y:S05]  /*3ddb0*/  BSYNC.RECONVERGENT B0 ;  /* 0x0000000000007941 */ /* 0x000fea0003800200 */
.L_x_80594:
        /* <DEDUP_REMOVED lines=30> */
.L_x_80643:
        /* <DEDUP_REMOVED lines=12> */
.L_x_80645:
[----:B------:R-:W-:Y:S05]  /*3e060*/  BSYNC.RECONVERGENT B2 ;  /* 0x0000000000027941 */ /* 0x000fea0003800200 */
.L_x_80644:
        /* <DEDUP_REMOVED lines=62> */
.L_x_80642:
[----:B------:R-:W-:Y:S05]  /*3e450*/  BSYNC.RECONVERGENT B1 ;  /* 0x0000000000017941 */ /* 0x000fea0003800200 */
.L_x_80641:
        /* <DEDUP_REMOVED lines=24> */
.L_x_80648:
        /* <DEDUP_REMOVED lines=12> */
.L_x_80650:
[----:B------:R-:W-:Y:S05]  /*3e6a0*/  BSYNC.RECONVERGENT B2 ;  /* 0x0000000000027941 */ /* 0x000fea0003800200 */
.L_x_80649:
        /* <DEDUP_REMOVED lines=61> */
.L_x_80647:
[----:B------:R-:W-:Y:S05]  /*3ea80*/  BSYNC.RECONVERGENT B1 ;  /* 0x0000000000017941 */ /* 0x000fea0003800200 */
.L_x_80646:
        /* <DEDUP_REMOVED lines=21> */
.L_x_80653:
        /* <DEDUP_REMOVED lines=12> */
.L_x_80655:
[----:B------:R-:W-:Y:S05]  /*3eca0*/  BSYNC.RECONVERGENT B2 ;  /* 0x0000000000027941 */ /* 0x000fea0003800200 */
.L_x_80654:
        /* <DEDUP_REMOVED lines=61> */
.L_x_80652:
[----:B------:R-:W-:Y:S05]  /*3f080*/  BSYNC.RECONVERGENT B1 ;  /* 0x0000000000017941 */ /* 0x000fea0003800200 */
.L_x_80651:
        /* <DEDUP_REMOVED lines=21> */
.L_x_80658:
        /* <DEDUP_REMOVED lines=12> */
.L_x_80660:
[----:B------:R-:W-:Y:S05]  /*3f2a0*/  BSYNC.RECONVERGENT B2 ;  /* 0x0000000000027941 */ /* 0x000fea0003800200 */
.L_x_80659:
        /* <DEDUP_REMOVED lines=61> */
.L_x_80657:
[----:B------:R-:W-:Y:S05]  /*3f680*/  BSYNC.RECONVERGENT B1 ;  /* 0x0000000000017941 */ /* 0x000fea0003800200 */
.L_x_80656:
        /* <DEDUP_REMOVED lines=9> */
.L_x_80640:
        /* <DEDUP_REMOVED lines=16> */
.L_x_80664:
        /* <DEDUP_REMOVED lines=12> */
.L_x_80666:
[----:B------:R-:W-:Y:S05]  /*3f8e0*/  BSYNC.RECONVERGENT B2 ;  /* 0x0000000000027941 */ /* 0x000fea0003800200 */
.L_x_80665:
        /* <DEDUP_REMOVED lines=62> */
.L_x_80663:
[----:B------:R-:W-:Y:S05]  /*3fcd0*/  BSYNC.RECONVERGENT B1 ;  /* 0x0000000000017941 */ /* 0x000fea0003800200 */
.L_x_80662:
[----:B------:R-:W0:Y:S01]  /*3fce0*/  LDC R235, c[0x0][0x404] ;  /* 0x00010100ffeb7b82 */ /* 0x000e220000000800 */
[----:B------:R-:W-:Y:S01]  /*3fcf0*/  I2FP.F32.U32 R5, R200 ;  /* 0x000000c800057245 */ /* 0x000fe20000201000 */
[----:B------:R-:W-:Y:S01]  /*3fd00*/  HFMA2 R240, -RZ, RZ, 0.1171875, 0 ;  /* 0x2f800000fff07431 */ /* 0x000fe200000001ff */
[----:B------:R-:W-:Y:S01]  /*3fd10*/  ISETP.NE.AND P1, PT, R201, 0x1, PT ;  /* 0x00000001c900780c */ /* 0x000fe20003f25270 */
[----:B------:R-:W-:Y:S01]  /*3fd20*/  BSSY.RECONVERGENT B1, `(.L_x_80667) ;  /* 0x000005b000017945 */ /* 0x000fe20003800200 */
[----:B------:R-:W-:Y:S02]  /*3fd30*/  MOV R200, R4 ;  /* 0x0000000400c87202 */ /* 0x000fe40000000f00 */
[----:B------:R-:W-:Y:S01]  /*3fd40*/  FFMA.FTZ R5, R5, R240, 1.1641532182693481445e-10 ;  /* 0x2f00000005057423 */ /* 0x000fe200000100f0 */
[----:B------:R-:W1:Y:S04]  /*3fd50*/  LDC R234, c[0x0][0x408] ;  /* 0x00010200ffea7b82 */ /* 0x000e680000000800 */
[----:B0-----:R-:W-:Y:S01]  /*3fd60*/  FSETP.LE.FTZ.AND P0, PT, R5, R235, PT ;  /* 0x000000eb0500720b */ /* 0x001fe20003f13000 */
[----:B-----5:R-:W-:-:S04]  /*3fd70*/  FMUL.FTZ R5, R16, R15 ;  /* 0x0000000f10057220 */ /* 0x020fc80000410000 */
[----:B-1----:R-:W-:Y:S01]  /*3fd80*/  FMUL.FTZ R16, R5, R234 ;  /* 0x000000ea05107220 */ /* 0x002fe20000410000 */
        /* <DEDUP_REMOVED lines=10> */
.L_x_80669:
        /* <DEDUP_REMOVED lines=12> */
.L_x_80671:
[----:B------:R-:W-:Y:S05]  /*3fef0*/  BSYNC.RECONVERGENT B2 ;  /* 0x0000000000027941 */ /* 0x000fea0003800200 */
.L_x_80670:
        /* <DEDUP_REMOVED lines=60> */
[----:B------:R-:W-:-:S07]  /*402c0*/  HFMA2 R5, -RZ, RZ, 0, 0 ;  /* 0x00000000ff057431 */ /* 0x000fce00000001ff */
.L_x_80668:
[----:B------:R-:W-:Y:S05]  /*402d0*/  BSYNC.RECONVERGENT B1 ;  /* 0x0000000000017941 */ /* 0x000fea0003800200 */
.L_x_80667:
[----:B------:R-:W-:Y:S01]  /*402e0*/  I2FP.F32.U32 R8, R200 ;  /* 0x000000c800087245 */ /* 0x000fe20000201000 */
[----:B------:R-:W-:Y:S01]  /*402f0*/  BSSY.RECONVERGENT B1, `(.L_x_80672) ;  /* 0x000005b000017945 */ /* 0x000fe20003800200 */
[----:B------:R-:W-:Y:S01]  /*40300*/  ISETP.NE.AND P2, PT, R5, 0x1, PT ;  /* 0x000000010500780c */ /* 0x000fe20003f45270 */
[----:B------:R-:W-:Y:S01]  /*40310*/  IMAD.MOV.U32 R201, RZ, RZ, 0x2 ;  /* 0x00000002ffc97424 */ /* 0x000fe200078e00ff */
[----:B------:R-:W-:Y:S01]  /*40320*/  MOV R200, R4 ;  /* 0x0000000400c87202 */ /* 0x000fe20000000f00 */
[----:B------:R-:W-:-:S05]  /*40330*/  FFMA.FTZ R8, R8, R240, 1.1641532182693481445e-10 ;  /* 0x2f00000008087423 */ /* 0x000fca00000100f0 */
        /* <DEDUP_REMOVED lines=12> */
.L_x_80674:
        /* <DEDUP_REMOVED lines=12> */
.L_x_80676:
[----:B------:R-:W-:Y:S05]  /*404c0*/  BSYNC.RECONVERGENT B2 ;  /* 0x0000000000027941 */ /* 0x000fea0003800200 */
.L_x_80675:
        /* <DEDUP_REMOVED lines=59> */
[----:B------:R-:W-:Y:S01]  /*40880*/  HFMA2 R201, -RZ, RZ, 0, 0 ;  /* 0x00000000ffc97431 */ /* 0x000fe200000001ff */
[----:B------:R-:W-:-:S07]  /*40890*/  LOP3.LUT R9, R8, UR13, R5, 0x96, !PT ;  /* 0x0000000d08097c12 */ /* 0x000fce000f8e9605 */
.L_x_80673:
[----:B------:R-:W-:Y:S05]  /*408a0*/  BSYNC.RECONVERGENT B1 ;  /* 0x0000000000017941 */ /* 0x000fea0003800200 */
.L_x_80672:
[----:B------:R-:W-:Y:S01]  /*408b0*/  I2FP.F32.U32 R5, R200 ;  /* 0x000000c800057245 */ /* 0x000fe20000201000 */
[----:B------:R-:W-:Y:S01]  /*408c0*/  BSSY.RECONVERGENT B1, `(.L_x_80677) ;  /* 0x000005c000017945 */ /* 0x000fe20003800200 */
[----:B------:R-:W-:Y:S01]  /*408d0*/  ISETP.NE.AND P3, PT, R201, 0x1, PT ;  /* 0x00000001c900780c */ /* 0x000fe20003f65270 */
[----:B------:R-:W-:Y:S02]  /*408e0*/  IMAD.MOV.U32 R8, RZ, RZ, 0x2 ;  /* 0x00000002ff087424 */ /* 0x000fe400078e00ff */
[----:B------:R-:W-:-:S05]  /*408f0*/  FFMA.FTZ R5, R5, R240, 1.1641532182693481445e-10 ;  /* 0x2f00000005057423 */ /* 0x000fca00000100f0 */
        /* <DEDUP_REMOVED lines=13> */
.L_x_80679:
        /* <DEDUP_REMOVED lines=12> */
.L_x_80681:
[----:B------:R-:W-:Y:S05]  /*40a90*/  BSYNC.RECONVERGENT B2 ;  /* 0x0000000000027941 */ /* 0x000fea0003800200 */
.L_x_80680:
        /* <DEDUP_REMOVED lines=62> */
.L_x_80678:
[----:B------:R-:W-:Y:S05]  /*40e80*/  BSYNC.RECONVERGENT B1 ;  /* 0x0000000000017941 */ /* 0x000fea0003800200 */
.L_x_80677:
        /* <DEDUP_REMOVED lines=10> */
.L_x_80661:
[----:B------:R-:W0:Y:S01]  /*40f30*/  LDC.64 R200, c[0x0][0x3a8] ;  /* 0x0000ea00ffc87b82 */ /* 0x000e220000000a00 */
[----:B------:R-:W-:Y:S02]  /*40f40*/  SEL R5, RZ, 0x1000000, !P3 ;  /* 0x01000000ff057807 */ /* 0x000fe40005800000 */
[----:B------:R-:W-:Y:S01]  /*40f50*/  SEL R15, RZ, 0x10000, !P2 ;  /* 0x00010000ff0f7807 */ /* 0x000fe20005000000 */
[----:B0-----:R-:W-:-:S05]  /*40f60*/  IMAD.WIDE.U32 R200, R14, 0x10, R200 ;  /* 0x000000100ec87825 */ /* 0x001fca00078e00c8 */
[----:B------:R0:W-:Y:S02]  /*40f70*/  STG.E.128 desc[UR6][R200.64], R16 ;  /* 0x00000010c8007986 */ /* 0x0001e4000c101d06 */
[----:B0-----:R-:W-:-:S04]  /*40f80*/  SEL R200, RZ, 0x100, !P1 ;  /* 0x00000100ffc87807 */ /* 0x001fc80004800000 */
[----:B------:R-:W-:Y:S02]  /*40f90*/  IADD3 R5, PT, PT, R200, R5, R15 ;  /* 0x00000005c8057210 */ /* 0x000fe40007ffe00f */
[----:B------:R-:W0:Y:S01]  /*40fa0*/  LDC.64 R200, c[0x0][0x3b0] ;  /* 0x0000ec00ffc87b82 */ /* 0x000e220000000a00 */
[----:B------:R-:W-:-:S04]  /*40fb0*/  SEL R15, RZ, 0x1, !P0 ;  /* 0x00000001ff0f7807 */ /* 0x000fc80004000000 */
[----:B------:R-:W-:Y:S01]  /*40fc0*/  IADD3 R5, PT, PT, R5, R15, RZ ;  /* 0x0000000f05057210 */ /* 0x000fe20007ffe0ff */
[----:B0-----:R-:W-:-:S05]  /*40fd0*/  IMAD.WIDE.U32 R14, R14, 0x4, R200 ;  /* 0x000000040e0e7825 */ /* 0x001fca00078e00c8 */
[----:B------:R0:W-:Y:S02]  /*40fe0*/  STG.E desc[UR6][R14.64], R5 ;  /* 0x000000050e007986 */ /* 0x0001e4000c101906 */
[----:B0-----:R-:W-:-:S07]  /*40ff0*/  IMAD.MOV.U32 R5, RZ, RZ, R233 ;  /* 0x000000ffff057224 */ /* 0x001fce00078e00e9 */
.L_x_80639:
[----:B------:R-:W-:Y:S05]  /*41000*/  BSYNC.RECONVERGENT B0 ;  /* 0x0000000000007941 */ /* 0x000fea0003800200 */
.L_x_80638:
        /* <DEDUP_REMOVED lines=11> */
[----:B------:R-:W-:-:S04]  /*410c0*/  ISETP.GT.U32.AND P6, PT, R12, 0xdf, PT ;  /* 0x000000df0c00780c */ /* 0x000fc80003fc4070 */
[----:B------:R-:W-:-:S05]  /*410d0*/  FSEL R201, R14, RZ, P5 ;  /* 0x000000ff0ec97208 */ /* 0x000fca0002800000 */
[----:B------:R-:W-:Y:S01]  /*410e0*/  FADD.FTZ R14, R88, R201 ;  /* 0x000000c9580e7221 */ /* 0x000fe20000010000 */
[----:B------:R-:W-:Y:S02]  /*410f0*/  @P0 LOP3.LUT R0, R0, 0x8000, RZ, 0xfc, !PT ;  /* 0x0000800000000812 */ /* 0x000fe400078efcff */
[----:B------:R-:W-:Y:S01]  /*41100*/  ISETP.GT.U32.AND P0, PT, R12, 0xbf, PT ;  /* 0x000000bf0c00780c */ /* 0x000fe20003f04070 */
[----:B------:R-:W-:Y:S01]  /*41110*/  FADD.FTZ R14, R89, R14 ;  /* 0x0000000e590e7221 */ /* 0x000fe20000010000 */
[----:B------:R-:W-:-:S03]  /*41120*/  LOP3.LUT R0, R0, 0xfffffffe, RZ, 0xc0, !PT ;  /* 0xfffffffe00007812 */ /* 0x000fc600078ec0ff */
[----:B------:R-:W-:Y:S01]  /*41130*/  FADD.FTZ R14, R90, R14 ;  /* 0x0000000e5a0e7221 */ /* 0x000fe20000010000 */
[----:B------:R-:W-:-:S03]  /*41140*/  @P6 LOP3.LUT R0, R0, 0x1, RZ, 0xfc, !PT ;  /* 0x0000000100006812 */ /* 0x000fc600078efcff */
[----:B------:R-:W-:Y:S01]  /*41150*/  @P4 FADD.FTZ R201, R91, R14 ;  /* 0x0000000e5bc94221 */ /* 0x000fe20000010000 */
[----:B------:R-:W-:-:S03]  /*41160*/  LOP3.LUT R0, R0, 0xfffffffd, RZ, 0xc0, !PT ;  /* 0xfffffffd00007812 */ /* 0x000fc600078ec0ff */
        /* <DEDUP_REMOVED lines=125> */
[----:B-----5:R-:W-:-:S03]  /*41940*/  FADD.FTZ R15, R93, -R203 ;  /* 0x800000cb5d0f7221 */ /* 0x020fc60000010000 */
        /* <DEDUP_REMOVED lines=181> */
.L_x_80735:
        /* <DEDUP_REMOVED lines=10> */
[----:B------:R-:W-:Y:S01]  /*42540*/  FADD.FTZ R15, R200, R14 ;  /* 0x0000000ec80f7221 */ /* 0x000fe20000010000 */
[----:B------:R-:W-:Y:S01]  /*42550*/  FSEL R14, R203, RZ, !P0 ;  /* 0x000000ffcb0e7208 */ /* 0x000fe20004000000 */
[----:B0-----:R-:W0:Y:S04]  /*42560*/  @!P1 LDC.64 R200, c[0x0][0x3c8] ;  /* 0x0000f200ffc89b82 */ /* 0x001e280000000a00 */
[----:B------:R-:W1:Y:S01]  /*42570*/  MUFU.RSQ R15, R15 ;  /* 0x0000000f000f7308 */ /* 0x000e620000001400 */
[----:B0-----:R-:W-:-:S05]  /*42580*/  @!P1 IMAD.WIDE R200, R232, 0x4, R200 ;  /* 0x00000004e8c89825 */ /* 0x001fca00078e02c8 */
[----:B-1----:R0:W-:Y:S01]  /*42590*/  @!P1 STG.E desc[UR6][R200.64], R15 ;  /* 0x0000000fc8009986 */ /* 0x0021e2000c101906 */
[----:B------:R-:W-:Y:S05]  /*425a0*/  @!P5 BRA `(.L_x_80684) ;  /* 0x000000000050d947 */ /* 0x000fea0003800000 */
[----:B------:R-:W2:Y:S01]  /*425b0*/  LDL R242, [R1+0x30] ;  /* 0x0000300001f27983 */ /* 0x000ea20000100800 */
[----:B------:R-:W1:Y:S03]  /*425c0*/  LDC.64 R234, c[0x0][0x428] ;  /* 0x00010a00ffea7b82 */ /* 0x000e660000000a00 */
[----:B------:R-:W3:Y:S04]  /*425d0*/  LDL R241, [R1+0x34] ;  /* 0x0000340001f17983 */ /* 0x000ee80000100800 */
[----:B------:R-:W4:Y:S04]  /*425e0*/  LDL R240, [R1+0x38] ;  /* 0x0000380001f07983 */ /* 0x000f280000100800 */
[----:B------:R-:W5:Y:S01]  /*425f0*/  LDL R233, [R1+0x3c] ;  /* 0x00003c0001e97983 */ /* 0x000f620000100800 */
        /* <DEDUP_REMOVED lines=13> */
[----:B-----5:R-:W-:-:S05]  /*426d0*/  FFMA.FTZ R203, R203, R233, R199 ;  /* 0x000000e9cbcb7223 */ /* 0x020fca00000100c7 */
[----:B------:R1:W-:Y:S02]  /*426e0*/  STG.E.128 desc[UR6][R234.64], R200 ;  /* 0x000000c8ea007986 */ /* 0x0003e4000c101d06 */
.L_x_80684:
[----:B------:R-:W-:Y:S05]  /*426f0*/  BSYNC.RECONVERGENT B0 ;  /* 0x0000000000007941 */ /* 0x000fea0003800200 */
.L_x_80683:
[----:B------:R-:W-:Y:S01]  /*42700*/  LOP3.LUT P0, RZ, R0, 0x200000, RZ, 0xc0, !PT ;  /* 0x0020000000ff7812 */ /* 0x000fe2000780c0ff */
[----:B------:R-:W-:-:S12]  /*42710*/  BSSY.RECONVERGENT B0, `(.L_x_80685) ;  /* 0x0000016000007945 */ /* 0x000fd80003800200 */
[----:B------:R-:W-:Y:S05]  /*42720*/  @!P0 BRA `(.L_x_80686) ;  /* 0x0000000000508947 */ /* 0x000fea0003800000 */
[----:B------:R-:W2:Y:S01]  /*42730*/  LDL R242, [R1+0x20] ;  /* 0x0000200001f27983 */ /* 0x000ea20000100800 */
[----:B-1----:R-:W1:Y:S03]  /*42740*/  LDC.64 R234, c[0x0][0x428] ;  /* 0x00010a00ffea7b82 */ /* 0x002e660000000a00 */
        /* <DEDUP_REMOVED lines=11> */
[----:B-1----:R-:W-:-:S04]  /*42800*/  IMAD.WIDE.U32 R234, R3, 0x10, R234 ;  /* 0x0000001003ea7825 */ /* 0x002fc800078e00ea */
[----:B------:R-:W-:Y:S02]  /*42810*/  VIADD R3, R3, 0x20 ;  /* 0x0000002003037836 */ /* 0x000fe40000000000 */
[----:B--2---:R-:W-:Y:S01]  /*42820*/  FFMA.FTZ R200, R200, R242, R192 ;  /* 0x000000f2c8c87223 */ /* 0x004fe200000100c0 */
[----:B---3--:R-:W-:Y:S01]  /*42830*/  FFMA.FTZ R201, R201, R241, R193 ;  /* 0x000000f1c9c97223 */ /* 0x008fe200000100c1 */
[----:B----4-:R-:W-:Y:S01]  /*42840*/  FFMA.FTZ R202, R202, R240, R194 ;  /* 0x000000f0caca7223 */ /* 0x010fe200000100c2 */
[----:B-----5:R-:W-:-:S05]  /*42850*/  FFMA.FTZ R203, R203, R233, R195 ;  /* 0x000000e9cbcb7223 */ /* 0x020fca00000100c3 */
[----:B------:R2:W-:Y:S02]  /*42860*/  STG.E.128 desc[UR6][R234.64], R200 ;  /* 0x000000c8ea007986 */ /* 0x0005e4000c101d06 */
.L_x_80686:
[----:B------:R-:W-:Y:S05]  /*42870*/  BSYNC.RECONVERGENT B0 ;  /* 0x0000000000007941 */ /* 0x000fea0003800200 */
.L_x_80685:
[----:B------:R-:W-:Y:S01]  /*42880*/  LOP3.LUT P0, RZ, R2, 0x2, RZ, 0xc0, !PT ;  /* 0x0000000202ff7812 */ /* 0x000fe2000780c0ff */
[----:B------:R-:W-:-:S12]  /*42890*/  BSSY.RECONVERGENT B0, `(.L_x_80687) ;  /* 0x0000016000007945 */ /* 0x000fd80003800200 */
[----:B------:R-:W-:Y:S05]  /*428a0*/  @!P0 BRA `(.L_x_80688) ;  /* 0x0000000000508947 */ /* 0x000fea0003800000 */
[----:B------:R-:W3:Y:S01]  /*428b0*/  LDL R242, [R1+0x10] ;  /* 0x0000100001f27983 */ /* 0x000ee20000100800 */
[----:B-12---:R-:W1:Y:S03]  /*428c0*/  LDC.64 R234, c[0x0][0x428] ;  /* 0x00010a00ffea7b82 */ /* 0x006e660000000a00 */
[----:B------:R-:W2:Y:S04]  /*428d0*/  LDL R241, [R1+0x14] ;  /* 0x0000140001f17983 */ /* 0x000ea80000100800 */
        /* <DEDUP_REMOVED lines=15> */
[----:B-----5:R-:W-:-:S05]  /*429d0*/  FFMA.FTZ R203, R203, R233, R191 ;  /* 0x000000e9cbcb7223 */ /* 0x020fca00000100bf */
[----:B------:R3:W-:Y:S02]  /*429e0*/  STG.E.128 desc[UR6][R234.64], R200 ;  /* 0x000000c8ea007986 */ /* 0x0007e4000c101d06 */
.L_x_80688:
[----:B------:R-:W-:Y:S05]  /*429f0*/  BSYNC.RECONVERGENT B0 ;  /* 0x0000000000007941 */ /* 0x000fea0003800200 */
.L_x_80687:
[----:B------:R-:W-:Y:S01]  /*42a00*/  LOP3.LUT P0, RZ, R2, 0x1, RZ, 0xc0, !PT ;  /* 0x0000000102ff7812 */ /* 0x000fe2000780c0ff */
[----:B------:R-:W-:-:S12]  /*42a10*/  BSSY.RECONVERGENT B0, `(.L_x_80689) ;  /* 0x0000016000007945 */ /* 0x000fd80003800200 */
[----:B------:R-:W-:Y:S05]  /*42a20*/  @!P0 BRA `(.L_x_80690) ;  /* 0x0000000000508947 */ /* 0x000fea0003800000 */
[----:B------:R-:W4:Y:S01]  /*42a30*/  LDL R242, [R1] ;  /* 0x0000000001f27983 */ /* 0x000f220000100800 */
[----:B-123--:R-:W1:Y:S03]  /*42a40*/  LDC.64 R234, c[0x0][0x428] ;  /* 0x00010a00ffea7b82 */ /* 0x00ee660000000a00 */
[----:B------:R-:W2:Y:S04]  /*42a50*/  LDL R241, [R1+0x4] ;  /* 0x0000040001f17983 */ /* 0x000ea80000100800 */
[----:B------:R-:W3:Y:S04]  /*42a60*/  LDL R240, [R1+0x8] ;  /* 0x0000080001f07983 */ /* 0x000ee80000100800 */
        /* <DEDUP_REMOVED lines=11> */
[----:B----4-:R-:W-:Y:S01]  /*42b20*/  FFMA.FTZ R200, R200, R242, R184 ;  /* 0x000000f2c8c87223 */ /* 0x010fe200000100b8 */
[----:B--2---:R-:W-:Y:S01]  /*42b30*/  FFMA.FTZ R201, R201, R241, R185 ;  /* 0x000000f1c9c97223 */ /* 0x004fe200000100b9 */
[----:B---3--:R-:W-:Y:S01]  /*42b40*/  FFMA.FTZ R202, R202, R240, R186 ;  /* 0x000000f0caca7223 */ /* 0x008fe200000100ba */
[----:B-----5:R-:W-:-:S05]  /*42b50*/  FFMA.FTZ R203, R203, R233, R187 ;  /* 0x000000e9cbcb7223 */ /* 0x020fca00000100bb */
[----:B------:R4:W-:Y:S02]  /*42b60*/  STG.E.128 desc[UR6][R234.64], R200 ;  /* 0x000000c8ea007986 */ /* 0x0009e4000c101d06 */
.L_x_80690:
[----:B------:R-:W-:Y:S05]  /*42b70*/  BSYNC.RECONVERGENT B0 ;  /* 0x0000000000007941 */ /* 0x000fea0003800200 */
.L_x_80689:
[----:B------:R-:W-:Y:S01]  /*42b80*/  LOP3.LUT P0, RZ, R0, 0x80000000, RZ, 0xc0, !PT ;  /* 0x8000000000ff7812 */ /* 0x000fe2000780c0ff */
        /* <DEDUP_REMOVED lines=18> */
.L_x_80692:
[----:B------:R-:W-:Y:S05]  /*42cb0*/  BSYNC.RECONVERGENT B0 ;  /* 0x0000000000007941 */ /* 0x000fea0003800200 */
.L_x_80691:
        /* <DEDUP_REMOVED lines=17> */
[----:B------:R-:W-:Y:S01]  /*42dd0*/  VIADD R3, R3, 0x20 ;  /* 0x0000002003037836 */ /* 0x000fe20000000000 */
[----:B------:R0:W-:Y:S06]  /*42de0*/  STG.E.128 desc[UR6][R234.64], R200 ;  /* 0x000000c8ea007986 */ /* 0x0001ec000c101d06 */
.L_x_80694:
[----:B------:R-:W-:Y:S05]  /*42df0*/  BSYNC.RECONVERGENT B0 ;  /* 0x0000000000007941 */ /* 0x000fea0003800200 */
.L_x_80693:
        /* <DEDUP_REMOVED lines=19> */
.L_x_80696:
[----:B------:R-:W-:Y:S05]  /*42f30*/  BSYNC.RECONVERGENT B0 ;  /* 0x0000000000007941 */ /* 0x000fea0003800200 */
.L_x_80695:
        /* <DEDUP_REMOVED lines=19> */
.L_x_80698:
[----:B------:R-:W-:Y:S05]  /*43070*/  BSYNC.RECONVERGENT B0 ;  /* 0x0000000000007941 */ /* 0x000fea0003800200 */
.L_x_80697:
        /* <DEDUP_REMOVED lines=19> */
.L_x_80700:
[----:B------:R-:W-:Y:S05]  /*431b0*/  BSYNC.RECONVERGENT B0 ;  /* 0x0000000000007941 */ /* 0x000fea0003800200 */
.L_x_80699:
        /* <DEDUP_REMOVED lines=19> */
.L_x_80702:
[----:B------:R-:W-:Y:S05]  /*432f0*/  BSYNC.RECONVERGENT B0 ;  /* 0x0000000000007941 */ /* 0x000fea0003800200 */
.L_x_80701:
        /* <DEDUP_REMOVED lines=19> */
.L_x_80704:
[----:B------:R-:W-:Y:S05]  /*43430*/  BSYNC.RECONVERGENT B0 ;  /* 0x0000000000007941 */ /* 0x000fea0003800200 */
.L_x_80703:
        /* <DEDUP_REMOVED lines=19> */
.L_x_80706:
[----:B------:R-:W-:Y:S05]  /*43570*/  BSYNC.RECONVERGENT B0 ;  /* 0x0000000000007941 */ /* 0x000fea0003800200 */
.L_x_80705:
        /* <DEDUP_REMOVED lines=19> */
.L_x_80708:
[----:B------:R-:W-:Y:S05]  /*436b0*/  BSYNC.RECONVERGENT B0 ;  /* 0x0000000000007941 */ /* 0x000fea0003800200 */
.L_x_80707:
        /* <DEDUP_REMOVED lines=19> */
.L_x_80710:
[----:B------:R-:W-:Y:S05]  /*437f0*/  BSYNC.RECONVERGENT B0 ;  /* 0x0000000000007941 */ /* 0x000fea0003800200 */
.L_x_80709:
        /* <DEDUP_REMOVED lines=19> */
.L_x_80712:
[----:B------:R-:W-:Y:S05]  /*43930*/  BSYNC.RECONVERGENT B0 ;  /* 0x0000000000007941 */ /* 0x000fea0003800200 */
.L_x_80711:
        /* <DEDUP_REMOVED lines=19> */
.L_x_80714:
[----:B------:R-:W-:Y:S05]  /*43a70*/  BSYNC.RECONVERGENT B0 ;  /* 0x0000000000007941 */ /* 0x000fea0003800200 */
.L_x_80713:
        /* <DEDUP_REMOVED lines=19> */
.L_x_80716:
[----:B------:R-:W-:Y:S05]  /*43bb0*/  BSYNC.RECONVERGENT B0 ;  /* 0x0000000000007941 */ /* 0x000fea0003800200 */
.L_x_80715:
        /* <DEDUP_REMOVED lines=19> */
.L_x_80718:
[----:B------:R-:W-:Y:S05]  /*43cf0*/  BSYNC.RECONVERGENT B0 ;  /* 0x0000000000007941 */ /* 0x000fea0003800200 */
.L_x_80717:
        /* <DEDUP_REMOVED lines=19> */
.L_x_80720:
[----:B------:R-:W-:Y:S05]  /*43e30*/  BSYNC.RECONVERGENT B0 ;  /* 0x0000000000007941 */ /* 0x000fea0003800200 */
.L_x_80719:
        /* <DEDUP_REMOVED lines=18> */
.L_x_80722:
[----:B------:R-:W-:Y:S05]  /*43f60*/  BSYNC.RECONVERGENT B0 ;  /* 0x0000000000007941 */ /* 0x000fea0003800200 */
.L_x_80721:
[----:B0-----:R-:W0:Y:S02]  /*43f70*/  LDC.64 R14, c[0x0][0x380] ;  /* 0x0000e000ff0e7b82 */ /* 0x001e240000000a00 */
[----:B0-----:R-:W-:-:S05]  /*43f80*/  IMAD R232, R14, 0x4, R232 ;  /* 0x000000040ee87824 */ /* 0x001fca00078e02e8 */
[----:B------:R-:W-:-:S13]  /*43f90*/  ISETP.GE.AND P0, PT, R232, R15, PT ;  /* 0x0000000fe800720c */ /* 0x000fda0003f06270 */
[----:B------:R-:W-:Y:S05]  /*43fa0*/  @!P0 BRA `(.L_x_80723) ;  /* 0xfffffbdc00648947 */ /* 0x000fea000383ffff */
[----:B------:R-:W-:Y:S05]  /*43fb0*/  EXIT ;  /* 0x000000000000794d */ /* 0x000fea0003800000 */
.L_x_80682:
[----:B-----5:R-:W-:Y:S01]  /*43fc0*/  HFMA2 R15, -RZ, RZ, 0, 1.847743988037109375e-06 ;  /* 0x0000001fff0f7431 */ /* 0x020fe200000001ff */
[----:B------:R-:W-:Y:S01]  /*43fd0*/  BSSY B0, `(.L_x_80724) ;  /* 0x0000007000007945 */ /* 0x000fe20003800000 */
[----:B------:R-:W-:Y:S01]  /*43fe0*/  MOV R233, R201 ;  /* 0x000000c900e97202 */ /* 0x000fe20000000f00 */
[----:B------:R-:W-:Y:S02]  /*43ff0*/  IMAD.MOV.U32 R200, RZ, RZ, 0x1 ;  /* 0x00000001ffc87424 */ /* 0x000fe400078e00ff */
[----:B------:R-:W-:-:S07]  /*44000*/  IMAD.MOV.U32 R14, RZ, RZ, -0x1 ;  /* 0xffffffffff0e7424 */ /* 0x000fce00078e00ff */
[----:B------:R-:W-:Y:S05]  /*44010*/  WARPSYNC.COLLECTIVE R14, `(.L_x_80725) ;  /* 0x000000000e087348 */ /* 0x000fea0003c00000 */
[----:B------:R0:W1:Y:S02]  /*44020*/  SHFL.BFLY P6, R14, R233, R200, R15 ;  /* 0x0c0000c8e90e7389 */ /* 0x00006400000c000f */
[----:B01----:R-:W-:Y:S05]  /*44030*/  ENDCOLLECTIVE ;  /* 0x000000000000791b */ /* 0x003fea0003800000 */
.L_x_80725:
[----:B------:R-:W-:Y:S05]  /*44040*/  BSYNC B0 ;  /* 0x0000000000007941 */ /* 0x000fea0003800000 */
.L_x_80724:
        /* <DEDUP_REMOVED lines=9> */
.L_x_80726:
[----:B------:R-:W-:Y:S02]  /*440e0*/  IMAD.MOV.U32 R200, RZ, RZ, 0x4 ;  /* 0x00000004ffc87424 */ /* 0x000fe400078e00ff */
[----:B------:R-:W-:Y:S01]  /*440f0*/  FADD.FTZ R201, R201, R14 ;  /* 0x0000000ec9c97221 */ /* 0x000fe20000010000 */
[----:B------:R-:W-:-:S04]  /*44100*/  MOV R14, 0xffffffff ;  /* 0xffffffff000e7802 */ /* 0x000fc80000000f00 */
[----:B------:R-:W-:-:S07]  /*44110*/  MOV R233, R201 ;  /* 0x000000c900e97202 */ /* 0x000fce0000000f00 */
[----:B------:R-:W-:Y:S05]  /*44120*/  WARPSYNC.COLLECTIVE R14, `(.L_x_80727) ;  /* 0x000000000e087348 */ /* 0x000fea0003c00000 */
[----:B------:R0:W1:Y:S02]  /*44130*/  SHFL.BFLY P6, R14, R233, R200, R15 ;  /* 0x0c0000c8e90e7389 */ /* 0x00006400000c000f */
[----:B01----:R-:W-:Y:S05]  /*44140*/  ENDCOLLECTIVE ;  /* 0x000000000000791b */ /* 0x003fea0003800000 */
.L_x_80727:
[----:B------:R-:W-:Y:S02]  /*44150*/  HFMA2 R200, -RZ, RZ, 0, 4.76837158203125e-07 ;  /* 0x00000008ffc87431 */ /* 0x000fe400000001ff */
[----:B------:R-:W-:Y:S01]  /*44160*/  FADD.FTZ R201, R201, R14 ;  /* 0x0000000ec9c97221 */ /* 0x000fe20000010000 */
[----:B------:R-:W-:-:S03]  /*44170*/  IMAD.MOV.U32 R14, RZ, RZ, -0x1 ;  /* 0xffffffffff0e7424 */ /* 0x000fc600078e00ff */
[----:B------:R-:W-:-:S07]  /*44180*/  IMAD.MOV.U32 R233, RZ, RZ, R201 ;  /* 0x000000ffffe97224 */ /* 0x000fce00078e00c9 */
[----:B------:R-:W-:Y:S05]  /*44190*/  WARPSYNC.COLLECTIVE R14, `(.L_x_80728) ;  /* 0x000000000e087348 */ /* 0x000fea0003c00000 */
[----:B------:R0:W1:Y:S02]  /*441a0*/  SHFL.BFLY P6, R14, R233, R200, R15 ;  /* 0x0c0000c8e90e7389 */ /* 0x00006400000c000f */
[----:B01----:R-:W-:Y:S05]  /*441b0*/  ENDCOLLECTIVE ;  /* 0x000000000000791b */ /* 0x003fea0003800000 */
.L_x_80728:
[----:B------:R-:W-:Y:S02]  /*441c0*/  IMAD.MOV.U32 R200, RZ, RZ, 0x10 ;  /* 0x00000010ffc87424 */ /* 0x000fe400078e00ff */
[----:B------:R-:W-:Y:S01]  /*441d0*/  FADD.FTZ R201, R201, R14 ;  /* 0x0000000ec9c97221 */ /* 0x000fe20000010000 */
[----:B------:R-:W-:-:S04]  /*441e0*/  MOV R14, 0xffffffff ;  /* 0xffffffff000e7802 */ /* 0x000fc80000000f00 */
[----:B------:R-:W-:-:S07]  /*441f0*/  MOV R233, R201 ;  /* 0x000000c900e97202 */ /* 0x000fce0000000f00 */
[----:B------:R-:W-:Y:S05]  /*44200*/  WARPSYNC.COLLECTIVE R14, `(.L_x_80729) ;  /* 0x000000000e087348 */ /* 0x000fea0003c00000 */
[----:B------:R0:W1:Y:S02]  /*44210*/  SHFL.BFLY P6, R14, R233, R200, R15 ;  /* 0x0c0000c8e90e7389 */ /* 0x00006400000c000f */
[----:B01----:R-:W-:Y:S05]  /*44220*/  ENDCOLLECTIVE ;  /* 0x000000000000791b */ /* 0x003fea0003800000 */
.L_x_80729:
        /* <DEDUP_REMOVED lines=184> */
.L_x_80730:
[----:B------:R-:W-:Y:S02]  /*44db0*/  HFMA2 R200, -RZ, RZ, 0, 1.1920928955078125e-07 ;  /* 0x00000002ffc87431 */ /* 0x000fe400000001ff */
[----:B------:R-:W-:Y:S01]  /*44dc0*/  FADD.FTZ R201, R201, R14 ;  /* 0x0000000ec9c97221 */ /* 0x000fe20000010000 */
[----:B------:R-:W-:-:S03]  /*44dd0*/  IMAD.MOV.U32 R14, RZ, RZ, -0x1 ;  /* 0xffffffffff0e7424 */ /* 0x000fc600078e00ff */
[----:B------:R-:W-:-:S07]  /*44de0*/  IMAD.MOV.U32 R233, RZ, RZ, R201 ;  /* 0x000000ffffe97224 */ /* 0x000fce00078e00c9 */
[----:B------:R-:W-:Y:S05]  /*44df0*/  WARPSYNC.COLLECTIVE R14, `(.L_x_80731) ;  /* 0x000000000e087348 */ /* 0x000fea0003c00000 */
[----:B------:R0:W1:Y:S02]  /*44e00*/  SHFL.BFLY P6, R14, R233, R200, R15 ;  /* 0x0c0000c8e90e7389 */ /* 0x00006400000c000f */
[----:B01----:R-:W-:Y:S05]  /*44e10*/  ENDCOLLECTIVE ;  /* 0x000000000000791b */ /* 0x003fea0003800000 */
.L_x_80731:
[----:B------:R-:W-:Y:S02]  /*44e20*/  IMAD.MOV.U32 R200, RZ, RZ, 0x4 ;  /* 0x00000004ffc87424 */ /* 0x000fe400078e00ff */
[----:B------:R-:W-:Y:S01]  /*44e30*/  FADD.FTZ R201, R201, R14 ;  /* 0x0000000ec9c97221 */ /* 0x000fe20000010000 */
[----:B------:R-:W-:-:S04]  /*44e40*/  MOV R14, 0xffffffff ;  /* 0xffffffff000e7802 */ /* 0x000fc80000000f00 */
[----:B------:R-:W-:-:S07]  /*44e50*/  MOV R233, R201 ;  /* 0x000000c900e97202 */ /* 0x000fce0000000f00 */
[----:B------:R-:W-:Y:S05]  /*44e60*/  WARPSYNC.COLLECTIVE R14, `(.L_x_80732) ;  /* 0x000000000e087348 */ /* 0x000fea0003c00000 */
[----:B------:R0:W1:Y:S02]  /*44e70*/  SHFL.BFLY P6, R14, R233, R200, R15 ;  /* 0x0c0000c8e90e7389 */ /* 0x00006400000c000f */
[----:B01----:R-:W-:Y:S05]  /*44e80*/  ENDCOLLECTIVE ;  /* 0x000000000000791b */ /* 0x003fea0003800000 */
.L_x_80732:
[----:B------:R-:W-:Y:S02]  /*44e90*/  HFMA2 R200, -RZ, RZ, 0, 4.76837158203125e-07 ;  /* 0x00000008ffc87431 */ /* 0x000fe400000001ff */
[----:B------:R-:W-:Y:S01]  /*44ea0*/  FADD.FTZ R201, R201, R14 ;  /* 0x0000000ec9c97221 */ /* 0x000fe20000010000 */
[----:B------:R-:W-:-:S03]  /*44eb0*/  IMAD.MOV.U32 R14, RZ, RZ, -0x1 ;  /* 0xffffffffff0e7424 */ /* 0x000fc600078e00ff */
[----:B------:R-:W-:-:S07]  /*44ec0*/  IMAD.MOV.U32 R233, RZ, RZ, R201 ;  /* 0x000000ffffe97224 */ /* 0x000fce00078e00c9 */
[----:B------:R-:W-:Y:S05]  /*44ed0*/  WARPSYNC.COLLECTIVE R14, `(.L_x_80733) ;  /* 0x000000000e087348 */ /* 0x000fea0003c00000 */
[----:B------:R0:W1:Y:S02]  /*44ee0*/  SHFL.BFLY P6, R14, R233, R200, R15 ;  /* 0x0c0000c8e90e7389 */ /* 0x00006400000c000f */
[----:B01----:R-:W-:Y:S05]  /*44ef0*/  ENDCOLLECTIVE ;  /* 0x000000000000791b */ /* 0x003fea0003800000 */
.L_x_80733:
[----:B------:R-:W-:Y:S02]  /*44f00*/  IMAD.MOV.U32 R200, RZ, RZ, 0x10 ;  /* 0x00000010ffc87424 */ /* 0x000fe400078e00ff */
[----:B------:R-:W-:Y:S01]  /*44f10*/  FADD.FTZ R201, R201, R14 ;  /* 0x0000000ec9c97221 */ /* 0x000fe20000010000 */
[----:B------:R-:W-:-:S04]  /*44f20*/  MOV R14, 0xffffffff ;  /* 0xffffffff000e7802 */ /* 0x000fc80000000f00 */
[----:B------:R-:W-:-:S07]  /*44f30*/  MOV R233, R201 ;  /* 0x000000c900e97202 */ /* 0x000fce0000000f00 */
[----:B------:R-:W-:Y:S05]  /*44f40*/  WARPSYNC.COLLECTIVE R14, `(.L_x_80734) ;  /* 0x000000000e087348 */ /* 0x000fea0003c00000 */
[----:B------:R0:W1:Y:S02]  /*44f50*/  SHFL.BFLY P6, R14, R233, R200, R15 ;  /* 0x0c0000c8e90e7389 */ /* 0x00006400000c000f */
[----:B01----:R-:W-:Y:S05]  /*44f60*/  ENDCOLLECTIVE ;  /* 0x000000000000791b */ /* 0x003fea0003800000 */
.L_x_80734:
[----:B------:R-:W-:Y:S05]  /*44f70*/  BRA `(.L_x_80735) ;  /* 0xffffffd400487947 */ /* 0x000fea000383ffff */
.L_x_80736:
        /* <DEDUP_REMOVED lines=16> */
.L_x_88568:


//--------------------- .text._ZN10layer_norm13ln_fwd_kernelINS_13Kernel_traitsIfffffjLj2560ELj1ELj4ELj1ELj16ENS_18Kernel_traits_baseILj2560EfffffjLj128EEEEELb1ELb0ELb0ELb1EEEvNS_9FwdParamsE --------------------------
	.section	.text._ZN10layer_norm13ln_fwd_kernelINS_13Kernel_traitsIfffffjLj2560ELj1ELj4ELj1ELj16ENS_18Kernel_traits_baseILj2560EfffffjLj128EEEEELb1ELb0ELb0ELb1EEEvNS_9FwdParamsE,"ax",@progbits
	.align	128
        .global         _ZN10layer_norm13ln_fwd_kernelINS_13Kernel_traitsIfffffjLj2560ELj1ELj4ELj1ELj16ENS_18Kernel_traits_baseILj2560EfffffjLj128EEEEELb1ELb0ELb0ELb1EEEvNS_9FwdParamsE
        .type           _ZN10layer_norm13ln_fwd_kernelINS_13Kernel_traitsIfffffjLj2560ELj1ELj4ELj1ELj16ENS_18Kernel_traits_baseILj2560EfffffjLj128EEEEELb1ELb0ELb0ELb1EEEvNS_9FwdParamsE,@function
        .size           _ZN10layer_norm13ln_fwd_kernelINS_13Kernel_traitsIfffffjLj2560ELj1ELj4ELj1ELj16ENS_18Kernel_traits_baseILj2560EfffffjLj128EEEEELb1ELb0ELb0ELb1EEEvNS_9FwdParamsE,(.L_x_88569 - _ZN10layer_norm13ln_fwd_kernelINS_13Kernel_traitsIfffffjLj2560ELj1ELj4ELj1ELj16ENS_18Kernel_traits_baseILj2560EfffffjLj128EEEEELb1ELb0ELb0ELb1EEEvNS_9FwdParamsE)
        .other          _ZN10layer_norm13ln_fwd_kernelINS_13Kernel_traitsIfffffjLj2560ELj1ELj4ELj1ELj16ENS_18Kernel_traits_baseILj2560EfffffjLj128EEEEELb1ELb0ELb0ELb1EEEvNS_9FwdParamsE,@"STO_CUDA_ENTRY STV_DEFAULT"
_ZN10layer_norm13ln_fwd_kernelINS_13Kernel_traitsIfffffjLj2560ELj1ELj4ELj1ELj16ENS_18Kernel_traits_baseILj2560EfffffjLj128EEEEELb1ELb0ELb0ELb1EEEvNS_9FwdParamsE:
.text._ZN10layer_norm13ln_fwd_kernelINS_13Kernel_traitsIfffffjLj2560ELj1ELj4ELj1ELj16ENS_18Kernel_traits_baseILj2560EfffffjLj128EEEEELb1ELb0ELb0ELb1EEEvNS_9FwdParamsE:
        /* <DEDUP_REMOVED lines=124> */
.L_x_80737:
        /* <DEDUP_REMOVED lines=45> */
[----:B------:R0:W-:Y:S01]  /*0a90*/  STL.64 [R1+0xc8], R30 ;  /* 0x0000c81e01007387 */ /* 0x0001e20000100a00 */
[----:B-1----:R-:W-:-:S03]  /*0aa0*/  CS2R R64, SRZ ;  /* 0x0000000000407805 */ /* 0x002fc6000001ff00 */
[----:B----4-:R1:W-:Y:S01]  /*0ab0*/  STL.64 [R1+0xb0], R60 ;  /* 0x0000b03c01007387 */ /* 0x0103e20000100a00 */
[----:B--2---:R-:W-:-:S03]  /*0ac0*/  CS2R R66, SRZ ;  /* 0x0000000000427805 */ /* 0x004fc6000001ff00 */
[----:B------:R2:W-:Y:S01]  /*0ad0*/  STL.64 [R1+0xb8], R62 ;  /* 0x0000b83e01007387 */ /* 0x0005e20000100a00 */
[----:B---3--:R-:W-:-:S03]  /*0ae0*/  CS2R R28, SRZ ;  /* 0x00000000001c7805 */ /* 0x008fc6000001ff00 */
[----:B------:R3:W-:Y:S01]  /*0af0*/  STL.64 [R1+0xa0], R56 ;  /* 0x0000a03801007387 */ /* 0x0007e20000100a00 */
[----:B0-----:R-:W-:-:S03]  /*0b00*/  CS2R R30, SRZ ;  /* 0x00000000001e7805 */ /* 0x001fc6000001ff00 */
[----:B------:R0:W-:Y:S01]  /*0b10*/  STL.64 [R1+0xa8], R58 ;  /* 0x0000a83a01007387 */ /* 0x0001e20000100a00 */
[----:B-1----:R-:W-:-:S03]  /*0b20*/  CS2R R60, SRZ ;  /* 0x00000000003c7805 */ /* 0x002fc6000001ff00 */
[----:B------:R1:W-:Y:S01]  /*0b30*/  STL.64 [R1+0x90], R52 ;  /* 0x0000903401007387 */ /* 0x0003e20000100a00 */
        /* <DEDUP_REMOVED lines=29> */
[----:B------:R1:W-:Y:S04]  /*0d10*/  STL.64 [R1+0x28], R22 ;  /* 0x0000281601007387 */ /* 0x0003e80000100a00 */
[----:B------:R1:W-:Y:S04]  /*0d20*/  STL.64 [R1+0x10], R16 ;  /* 0x0000101001007387 */ /* 0x0003e80000100a00 */
[----:B------:R1:W-:Y:S04]  /*0d30*/  STL.64 [R1+0x18], R18 ;  /* 0x0000181201007387 */ /* 0x0003e80000100a00 */
[----:B------:R1:W-:Y:S04]  /*0d40*/  STL.64 [R1], R12 ;  /* 0x0000000c01007387 */ /* 0x0003e80000100a00 */
[----:B------:R1:W-:Y:S02]  /*0d50*/  STL.64 [R1+0x8], R14 ;  /* 0x0000080e01007387 */ /* 0x0003e40000100a00 */
.L_x_80738:
[----:B------:R-:W0:Y:S02]  /*0d60*/  LDCU UR4, c[0x0][0x384] ;  /* 0x00007080ff0477ac */ /* 0x000e240008000800 */
[----:B0-----:R-:W-:-:S13]  /*0d70*/  ISETP.GE.AND P0, PT, R8, UR4, PT ;  /* 0x0000000408007c0c */ /* 0x001fda000bf06270 */
[----:B------:R-:W-:Y:S05]  /*0d80*/  @P0 EXIT ;  /* 0x000000000000094d */ /* 0x000fea0003800000 */
[----:B------:R-:W-:Y:S01]  /*0d90*/  IMAD.HI.U32 R0, R9, -0x326172a9, RZ ;  /* 0xcd9e8d5709007827 */ /* 0x000fe200078e00ff */
[----:B------:R-:W0:Y:S01]  /*0da0*/  LDCU.64 UR4, c[0x0][0x3e0] ;  /* 0x00007c00ff0477ac */ /* 0x000e220008000a00 */
[----:B------:R-:W-:Y:S02]  /*0db0*/  LOP3.LUT R172, R172, 0x3, RZ, 0xc0, !PT ;  /* 0x00000003acac7812 */ /* 0x000fe400078ec0ff */
[----:B------:R-:W-:Y:S01]  /*0dc0*/  IMAD.HI.U32 R2, R7, -0x2daee0ad, RZ ;  /* 0xd2511f5307027827 */ /* 0x000fe200078e00ff */
[----:B------:R-:W-:-:S03]  /*0dd0*/  LOP3.LUT R0, R173, UR6, R0, 0x96, !PT ;  /* 0x00000006ad007c12 */ /* 0x000fc6000f8e9600 */
[----:B-1----:R-:W-:Y:S01]  /*0de0*/  IMAD R4, R9, -0x326172a9, RZ ;  /* 0xcd9e8d5709047824 */ /* 0x002fe200078e02ff */
[----:B------:R-:W-:Y:S01]  /*0df0*/  LOP3.LUT R2, R2, UR7, RZ, 0x3c, !PT ;  /* 0x0000000702027c12 */ /* 0x000fe2000f8e3cff */
[----:B------:R-:W-:Y:S02]  /*0e00*/  IMAD R6, R7, -0x2daee0ad, RZ ;  /* 0xd2511f5307067824 */ /* 0x000fe400078e02ff */
[----:B------:R-:W-:-:S04]  /*0e10*/  IMAD.HI.U32 R5, R0, -0x2daee0ad, RZ ;  /* 0xd2511f5300057827 */ /* 0x000fc800078e00ff */
[----:B------:R-:W-:Y:S01]  /*0e20*/  IMAD.HI.U32 R3, R2, -0x326172a9, RZ ;  /* 0xcd9e8d5702037827 */ /* 0x000fe200078e00ff */
[----:B------:R-:W-:Y:S02]  /*0e30*/  LOP3.LUT R5, R6, UR11, R5, 0x96, !PT ;  /* 0x0000000b06057c12 */ /* 0x000fe4000f8e9605 */
[----:B0-----:R-:W-:Y:S01]  /*0e40*/  ISETP.NE.U32.AND P1, PT, RZ, UR4, PT ;  /* 0x00000004ff007c0c */ /* 0x001fe2000bf25070 */
[----:B------:R-:W-:Y:S01]  /*0e50*/  IMAD R11, R2, -0x326172a9, RZ ;  /* 0xcd9e8d57020b7824 */ /* 0x000fe200078e02ff */
[----:B------:R-:W-:Y:S01]  /*0e60*/  LOP3.LUT R3, R4, UR10, R3, 0x96, !PT ;  /* 0x0000000a04037c12 */ /* 0x000fe2000f8e9603 */
[----:B------:R-:W-:Y:S01]  /*0e70*/  IMAD R13, R0, -0x2daee0ad, RZ ;  /* 0xd2511f53000d7824 */ /* 0x000fe200078e02ff */
[----:B------:R-:W-:Y:S01]  /*0e80*/  ISETP.NE.AND.EX P1, PT, RZ, UR5, PT, P1 ;  /* 0x00000005ff007c0c */ /* 0x000fe2000bf25310 */
[----:B------:R-:W-:Y:S01]  /*0e90*/  IMAD.HI.U32 R0, R5, -0x326172a9, RZ ;  /* 0xcd9e8d5705007827 */ /* 0x000fe200078e00ff */
[----:B------:R-:W0:Y:S03]  /*0ea0*/  LDCU.64 UR10, c[0x0][0x3a0] ;  /* 0x00007400ff0a77ac */ /* 0x000e260008000a00 */
        /* <DEDUP_REMOVED lines=54> */
.L_x_81579:
[----:B------:R-:W0:Y:S01]  /*1210*/  S2R R213, SR_TID.X ;  /* 0x0000000000d57919 */ /* 0x000e220000002100 */
[----:B------:R-:W1:Y:S01]  /*1220*/  LDC.64 R206, c[0x0][0x390] ;  /* 0x0000e400ffce7b82 */ /* 0x000e620000000a00 */
[----:B------:R-:W-:Y:S02]  /*1230*/  IMAD R0, R8, UR12, RZ ;  /* 0x0000000c08007c24 */ /* 0x000fe4000f8e02ff */
[----:B------:R-:W-:-:S03]  /*1240*/  HFMA2 R185, -RZ, RZ, 1.875, 0 ;  /* 0x3f800000ffb97431 */ /* 0x000fc600000001ff */
[----:B--2---:R-:W-:Y:S02]  /*1250*/  SHF.R.S32.HI R13, RZ, 0x1f, R0 ;  /* 0x0000001fff0d7819 */ /* 0x004fe40000011400 */
[----:B------:R-:W2:Y:S02]  /*1260*/  @P1 LDC.64 R10, c[0x0][0x3e0] ;  /* 0x0000f800ff0a1b82 */ /* 0x000ea40000000a00 */
[----:B------:R-:W-:Y:S02]  /*1270*/  LEA.HI R0, R13, R0, RZ, 0x2 ;  /* 0x000000000d007211 */ /* 0x000fe400078f10ff */
[----:B0-----:R-:W-:Y:S01]  /*1280*/  LOP3.LUT R13, R213, 0x1f, RZ, 0xc0, !PT ;  /* 0x0000001fd50d7812 */ /* 0x001fe200078ec0ff */
[----:B--2---:R-:W-:-:S03]  /*1290*/  @P1 IMAD.WIDE R10, R8, 0x4, R10 ;  /* 0x00000004080a1825 */ /* 0x004fc600078e020a */
[----:B------:R-:W-:Y:S02]  /*12a0*/  LEA.HI.SX32 R0, R0, R13, 0x1e ;  /* 0x0000000d00007211 */ /* 0x000fe400078ff2ff */
[----:B-----5:R0:W5:Y:S03]  /*12b0*/  @P1 LDG.E R185, desc[UR8][R10.64] ;  /* 0x000000080ab91981 */ /* 0x020166000c1e1900 */
        /* <DEDUP_REMOVED lines=24> */
[----:B------:R-:W-:Y:S01]  /*1440*/  IADD3 R180, PT, PT, R180, 0x1fd5c5a3, RZ ;  /* 0x1fd5c5a3b4b47810 */ /* 0x000fe20007ffe0ff */
[----:B------:R-:W-:Y:S01]  /*1450*/  VIADD R184, R184, 0x32370b8f ;  /* 0x32370b8fb8b87836 */ /* 0x000fe20000000000 */
[----:B------:R-:W-:Y:S01]  /*1460*/  IADD3 R25, PT, PT, R25, 0x1715609d, RZ ;  /* 0x1715609d19197810 */ /* 0x000fe20007ffe0ff */
[----:B------:R-:W-:Y:S01]  /*1470*/  VIADD R182, R182, 0x78dde6e4 ;  /* 0x78dde6e4b6b67836 */ /* 0x000fe20000000000 */
        /* <DEDUP_REMOVED lines=28> */
.L_x_88404:
[----:B------:R-:W-:Y:S05]  /*1640*/  BRX R10 -0x1650                                        (*"BRANCH_TARGETS .L_x_88405,.L_x_88406,.L_x_88407"*) ;  /* 0xffffffe80a6c7949 */ /* 0x000fea000383ffff */
.L_x_88407:
[----:B------:R-:W-:Y:S01]  /*1650*/  VIADD R10, R172, 0x1 ;  /* 0x00000001ac0a7836 */ /* 0x000fe20000000000 */
[----:B------:R-:W-:Y:S01]  /*1660*/  MOV R11, R5 ;  /* 0x00000005000b7202 */ /* 0x000fe20000000f00 */
[----:B------:R-:W-:Y:S01]  /*1670*/  IMAD.MOV.U32 R12, RZ, RZ, R209 ;  /* 0x000000ffff0c7224 */ /* 0x000fe200078e00d1 */
[----:B------:R-:W-:Y:S06]  /*1680*/  BRA `(.L_x_80741) ;  /* 0x0000000000f47947 */ /* 0x000fec0003800000 */
.L_x_88405:
[----:B------:R-:W-:Y:S01]  /*1690*/  IMAD.MOV.U32 R12, RZ, RZ, R209 ;  /* 0x000000ffff0c7224 */ /* 0x000fe200078e00d1 */
[----:B------:R-:W-:Y:S01]  /*16a0*/  MOV R11, R6 ;  /* 0x00000006000b7202 */ /* 0x000fe20000000f00 */
[----:B------:R-:W-:Y:S01]  /*16b0*/  IMAD.MOV.U32 R10, RZ, RZ, 0x3 ;  /* 0x00000003ff0a7424 */ /* 0x000fe200078e00ff */
[----:B------:R-:W-:Y:S06]  /*16c0*/  BRA `(.L_x_80741) ;  /* 0x0000000000e47947 */ /* 0x000fec0003800000 */
.L_x_88406:
        /* <DEDUP_REMOVED lines=13> */
.L_x_80743:
[----:B------:R-:W-:Y:S05]  /*17a0*/  BSYNC.RECONVERGENT B1 ;  /* 0x0000000000017941 */ /* 0x000fea0003800200 */
.L_x_80742:
        /* <DEDUP_REMOVED lines=43> */
.L_x_80741:
[----:B------:R-:W-:Y:S05]  /*1a60*/  BSYNC.RECONVERGENT B0 ;  /* 0x0000000000007941 */ /* 0x000fea0003800200 */
.L_x_80740:
[----:B------:R-:W-:Y:S01]  /*1a70*/  I2FP.F32.U32 R104, R11 ;  /* 0x0000000b00687245 */ /* 0x000fe20000201000 */
[----:B-----5:R-:W-:Y:S01]  /*1a80*/  FMUL.FTZ R11, R96, R185 ;  /* 0x000000b9600b7220 */ /* 0x020fe20000410000 */
[----:B------:R-:W-:Y:S01]  /*1a90*/  MOV R14, UR16 ;  /* 0x00000010000e7c02 */ /* 0x000fe20008000f00 */
[----:B------:R-:W-:Y:S01]  /*1aa0*/  IMAD.U32 R13, RZ, RZ, UR15 ;  /* 0x0000000fff0d7e24 */ /* 0x000fe2000f8e00ff */
[----:B------:R-:W-:Y:S01]  /*1ab0*/  ISETP.NE.AND P3, PT, R10, 0x1, PT ;  /* 0x000000010a00780c */ /* 0x000fe20003f65270 */
[----:B------:R-:W-:Y:S01]  /*1ac0*/  FFMA.FTZ R104, R104, R195, 1.1641532182693481445e-10 ;  /* 0x2f00000068687423 */ /* 0x000fe200000100c3 */
[----:B------:R-:W-:Y:S01]  /*1ad0*/  BSSY.RECONVERGENT B0, `(.L_x_80744) ;  /* 0x000004a000007945 */ /* 0x000fe20003800200 */
[----:B------:R-:W-:-:S03]  /*1ae0*/  FMUL.FTZ R11, R11, R14 ;  /* 0x0000000e0b0b7220 */ /* 0x000fc60000410000 */
        /* <DEDUP_REMOVED lines=15> */
.L_x_80746:
        /* <DEDUP_REMOVED lines=13> */
.L_x_80748:
[----:B------:R-:W-:Y:S05]  /*1cb0*/  BSYNC.RECONVERGENT B1 ;  /* 0x0000000000017941 */ /* 0x000fea0003800200 */
.L_x_80747:
        /* <DEDUP_REMOVED lines=43> */
.L_x_80745:
[----:B------:R-:W-:Y:S05]  /*1f70*/  BSYNC.RECONVERGENT B0 ;  /* 0x0000000000007941 */ /* 0x000fea0003800200 */
.L_x_80744:
        /* <DEDUP_REMOVED lines=21> */
.L_x_80751:
        /* <DEDUP_REMOVED lines=13> */
.L_x_80753:
[----:B------:R-:W-:Y:S05]  /*21a0*/  BSYNC.RECONVERGENT B1 ;  /* 0x0000000000017941 */ /* 0x000fea0003800200 */
.L_x_80752:
        /* <DEDUP_REMOVED lines=43> */
.L_x_80750:
[----:B------:R-:W-:Y:S05]  /*2460*/  BSYNC.RECONVERGENT B0 ;  /* 0x0000000000007941 */ /* 0x000fea0003800200 */
.L_x_80749:
        /* <DEDUP_REMOVED lines=21> */
.L_x_80756:
        /* <DEDUP_REMOVED lines=13> */
.L_x_80758:
[----:B------:R-:W-:Y:S05]  /*2690*/  BSYNC.RECONVERGENT B1 ;  /* 0x0000000000017941 */ /* 0x000fea0003800200 */
.L_x_80757:
        /* <DEDUP_REMOVED lines=43> */
.L_x_80755:
[----:B------:R-:W-:Y:S05]  /*2950*/  BSYNC.RECONVERGENT B0 ;  /* 0x0000000000007941 */ /* 0x000fea0003800200 */
.L_x_80754:
        /* <DEDUP_REMOVED lines=9> */
.L_x_80739:
        /* <DEDUP_REMOVED lines=16> */
.L_x_80762:
        /* <DEDUP_REMOVED lines=13> */
.L_x_80764:
[----:B------:R-:W-:Y:S05]  /*2bc0*/  BSYNC.RECONVERGENT B1 ;  /* 0x0000000000017941 */ /* 0x000fea0003800200 */
.L_x_80763:
        /* <DEDUP_REMOVED lines=43> */
.L_x_80761:
[----:B------:R-:W-:Y:S05]  /*2e80*/  BSYNC.RECONVERGENT B0 ;  /* 0x0000000000007941 */ /* 0x000fea0003800200 */
.L_x_80760:
[----:B------:R-:W-:Y:S01]  /*2e90*/  ISETP.NE.AND P3, PT, R100, 0x1, PT ;  /* 0x000000016400780c */ /* 0x000fe20003f65270 */
[----:B------:R-:W-:Y:S01]  /*2ea0*/  IMAD.U32 R13, RZ, RZ, UR15 ;  /* 0x0000000fff0d7e24 */ /* 0x000fe2000f8e00ff */
[----:B------:R-:W-:Y:S01]  /*2eb0*/  I2FP.F32.U32 R10, R10 ;  /* 0x0000000a000a7245 */ /* 0x000fe20000201000 */
[----:B------:R-:W-:Y:S02]  /*2ec0*/  IMAD.U32 R14, RZ, RZ, UR16 ;  /* 0x00000010ff0e7e24 */ /* 0x000fe4000f8e00ff */
[----:B-----5:R-:W-:Y:S01]  /*2ed0*/  FMUL.FTZ R11, R96, R185 ;  /* 0x000000b9600b7220 */ /* 0x020fe20000410000 */
[----:B------:R-:W-:Y:S01]  /*2ee0*/  BSSY.RECONVERGENT B0, `(.L_x_80765) ;  /* 0x0000048000007945 */ /* 0x000fe20003800200 */
[----:B------:R-:W-:Y:S01]  /*2ef0*/  MOV R101, 0x2 ;  /* 0x0000000200657802 */ /* 0x000fe20000000f00 */
        /* <DEDUP_REMOVED lines=13> */
.L_x_80767:
        /* <DEDUP_REMOVED lines=13> */
.L_x_80769:
[----:B------:R-:W-:Y:S05]  /*30a0*/  BSYNC.RECONVERGENT B1 ;  /* 0x0000000000017941 */ /* 0x000fea0003800200 */
.L_x_80768:
        /* <DEDUP_REMOVED lines=43> */
.L_x_80766:
[----:B------:R-:W-:Y:S05]  /*3360*/  BSYNC.RECONVERGENT B0 ;  /* 0x0000000000007941 */ /* 0x000fea0003800200 */
.L_x_80765:
        /* <DEDUP_REMOVED lines=18> */
.L_x_80772:
        /* <DEDUP_REMOVED lines=13> */
.L_x_80774:
[----:B------:R-:W-:Y:S05]  /*3560*/  BSYNC.RECONVERGENT B1 ;  /* 0x0000000000017941 */ /* 0x000fea0003800200 */
.L_x_80773:
        /* <DEDUP_REMOVED lines=43> */
.L_x_80771:
[----:B------:R-:W-:Y:S05]  /*3820*/  BSYNC.RECONVERGENT B0 ;  /* 0x0000000000007941 */ /* 0x000fea0003800200 */
.L_x_80770:
        /* <DEDUP_REMOVED lines=18> */
.L_x_80777:
        /* <DEDUP_REMOVED lines=13> */
.L_x_80779:
[----:B------:R-:W-:Y:S05]  /*3a20*/  BSYNC.RECONVERGENT B1 ;  /* 0x0000000000017941 */ /* 0x000fea0003800200 */
.L_x_80778:
        /* <DEDUP_REMOVED lines=43> */
.L_x_80776:
[----:B------:R-:W-:Y:S05]  /*3ce0*/  BSYNC.RECONVERGENT B0 ;  /* 0x0000000000007941 */ /* 0x000fea0003800200 */
.L_x_80775:
        /* <DEDUP_REMOVED lines=10> */
.L_x_80759:
[----:B------:R-:W0:Y:S01]  /*3d90*/  LDC.64 R214, c[0x0][0x3a8] ;  /* 0x0000ea00ffd67b82 */ /* 0x000e220000000a00 */
[----:B------:R-:W-:Y:S02]  /*3da0*/  SEL R10, RZ, 0x1000000, !P5 ;  /* 0x01000000ff0a7807 */ /* 0x000fe40006800000 */
[----:B------:R-:W-:Y:S02]  /*3db0*/  SEL R11, RZ, 0x10000, !P4 ;  /* 0x00010000ff0b7807 */ /* 0x000fe40006000000 */
[----:B------:R-:W-:Y:S02]  /*3dc0*/  SEL R100, RZ, 0x100, !P3 ;  /* 0x00000100ff647807 */ /* 0x000fe40005800000 */
[----:B------:R-:W-:Y:S01]  /*3dd0*/  IADD3 R194, PT, PT, R0, 0x20, RZ ;  /* 0x0000002000c27810 */ /* 0x000fe20007ffe0ff */
[----:B------:R-:W1:Y:S01]  /*3de0*/  LDC.64 R208, c[0x0][0x3b0] ;  /* 0x0000ec00ffd07b82 */ /* 0x000e620000000a00 */
[----:B------:R-:W-:Y:S02]  /*3df0*/  IADD3 R10, PT, PT, R100, R10, R11 ;  /* 0x0000000a640a7210 */ /* 0x000fe40007ffe00b */
[----:B------:R-:W-:Y:S01]  /*3e00*/  SEL R11, RZ, 0x1, !P2 ;  /* 0x00000001ff0b7807 */ /* 0x000fe20005000000 */
[----:B------:R-:W-:-:S04]  /*3e10*/  IMAD.WIDE.U32 R100, R194, 0x10, R206 ;  /* 0x00000010c2647825 */ /* 0x000fc800078e00ce */
[----:B------:R-:W-:Y:S02]  /*3e20*/  IMAD.IADD R107, R10, 0x1, R11 ;  /* 0x000000010a6b7824 */ /* 0x000fe400078e020b */
[----:B0-----:R-:W-:-:S05]  /*3e30*/  IMAD.WIDE.U32 R10, R0, 0x10, R214 ;  /* 0x00000010000a7825 */ /* 0x001fca00078e00d6 */
[----:B------:R0:W-:Y:S01]  /*3e40*/  STG.E.128 desc[UR8][R10.64], R96 ;  /* 0x000000600a007986 */ /* 0x0001e2000c101d08 */
[----:B-1----:R-:W-:-:S05]  /*3e50*/  IMAD.WIDE.U32 R104, R0, 0x4, R208 ;  /* 0x0000000400687825 */ /* 0x002fca00078e00d0 */
[----:B------:R0:W-:Y:S04]  /*3e60*/  STG.E desc[UR8][R104.64], R107 ;  /* 0x0000006b68007986 */ /* 0x0001e8000c101908 */
        /* <DEDUP_REMOVED lines=21> */
.L_x_80783:
        /* <DEDUP_REMOVED lines=13> */
.L_x_80785:
[----:B------:R-:W-:Y:S05]  /*4090*/  BSYNC.RECONVERGENT B1 ;  /* 0x0000000000017941 */ /* 0x000fea0003800200 */
.L_x_80784:
        /* <DEDUP_REMOVED lines=43> */
.L_x_80782:
[----:B------:R-:W-:Y:S05]  /*4350*/  BSYNC.RECONVERGENT B0 ;  /* 0x0000000000007941 */ /* 0x000fea0003800200 */
.L_x_80781:
        /* <DEDUP_REMOVED lines=21> */
.L_x_80788:
        /* <DEDUP_REMOVED lines=13> */
.L_x_80790:
[----:B------:R-:W-:Y:S05]  /*4580*/  BSYNC.RECONVERGENT B1 ;  /* 0x0000000000017941 */ /* 0x000fea0003800200 */
.L_x_80789:
        /* <DEDUP_REMOVED lines=43> */
.L_x_80787:
[----:B------:R-:W-:Y:S05]  /*4840*/  BSYNC.RECONVERGENT B0 ;  /* 0x0000000000007941 */ /* 0x000fea0003800200 */
.L_x_80786:
        /* <DEDUP_REMOVED lines=21> */
.L_x_80793:
        /* <DEDUP_REMOVED lines=13> */
.L_x_80795:
[----:B------:R-:W-:Y:S05]  /*4a70*/  BSYNC.RECONVERGENT B1 ;  /* 0x0000000000017941 */ /* 0x000fea0003800200 */
.L_x_80794:
        /* <DEDUP_REMOVED lines=43> */
.L_x_80792:
[----:B------:R-:W-:Y:S05]  /*4d30*/  BSYNC.RECONVERGENT B0 ;  /* 0x0000000000007941 */ /* 0x000fea0003800200 */
.L_x_80791:
        /* <DEDUP_REMOVED lines=21> */
.L_x_80798:
        /* <DEDUP_REMOVED lines=13> */
.L_x_80800:
[----:B------:R-:W-:Y:S05]  /*4f60*/  BSYNC.RECONVERGENT B1 ;  /* 0x0000000000017941 */ /* 0x000fea0003800200 */
.L_x_80799:
        /* <DEDUP_REMOVED lines=43> */
.L_x_80797:
[----:B------:R-:W-:Y:S05]  /*5220*/  BSYNC.RECONVERGENT B0 ;  /* 0x0000000000007941 */ /* 0x000fea0003800200 */
.L_x_80796:
        /* <DEDUP_REMOVED lines=9> */
.L_x_80780:
        /* <DEDUP_REMOVED lines=16> */
.L_x_80804:
        /* <DEDUP_REMOVED lines=13> */
.L_x_80806:
[----:B------:R-:W-:Y:S05]  /*5490*/  BSYNC.RECONVERGENT B1 ;  /* 0x0000000000017941 */ /* 0x000fea0003800200 */
.L_x_80805:
        /* <DEDUP_REMOVED lines=43> */
.L_x_80803:
[----:B------:R-:W-:Y:S05]  /*5750*/  BSYNC.RECONVERGENT B0 ;  /* 0x0000000000007941 */ /* 0x000fea0003800200 */
.L_x_80802:
[----:B------:R-:W-:Y:S01]  /*5760*/  ISETP.NE.AND P3, PT, R104, 0x1, PT ;  /* 0x000000016800780c */ /* 0x000fe20003f65270 */
[----:B------:R-:W-:Y:S01]  /*5770*/  BSSY.RECONVERGENT B0, `(.L_x_80807) ;  /* 0x000004a000007945 */ /* 0x000fe20003800200 */
[----:B------:R-:W-:Y:S01]  /*5780*/  I2FP.F32.U32 R12, R11 ;  /* 0x0000000b000c7245 */ /* 0x000fe20000201000 */
[----:B-----5:R-:W-:Y:S01]  /*5790*/  FMUL.FTZ R11, R100, R185 ;  /* 0x000000b9640b7220 */ /* 0x020fe20000410000 */
        /* <DEDUP_REMOVED lines=14> */
.L_x_80809:
        /* <DEDUP_REMOVED lines=13> */
.L_x_80811:
[----:B------:R-:W-:Y:S05]  /*5950*/  BSYNC.RECONVERGENT B1 ;  /* 0x0000000000017941 */ /* 0x000fea0003800200 */
.L_x_80810:
        /* <DEDUP_REMOVED lines=43> */
.L_x_80808:
[----:B------:R-:W-:Y:S05]  /*5c10*/  BSYNC.RECONVERGENT B0 ;  /* 0x0000000000007941 */ /* 0x000fea0003800200 */
.L_x_80807:
[----:B------:R-:W-:Y:S01]  /*5c20*/  ISETP.NE.AND P4, PT, R105, 0x1, PT ;  /* 0x000000016900780c */ /* 0x000fe20003f85270 */
[----:B------:R-:W-:Y:S01]  /*5c30*/  FMUL.FTZ R101, R101, R185 ;  /* 0x000000b965657220 */ /* 0x000fe20000410000 */
[----:B------:R-:W-:Y:S01]  /*5c40*/  I2FP.F32.U32 R12, R12 ;  /* 0x0000000c000c7245 */ /* 0x000fe20000201000 */
[----:B------:R-:W-:Y:S01]  /*5c50*/  BSSY.RECONVERGENT B0, `(.L_x_80812) ;  /* 0x0000048000007945 */ /* 0x000fe20003800200 */
[----:B------:R-:W-:Y:S01]  /*5c60*/  IMAD.MOV.U32 R104, RZ, RZ, 0x2 ;  /* 0x00000002ff687424 */ /* 0x000fe200078e00ff */
[----:B------:R-:W-:Y:S02]  /*5c70*/  MOV R100, R2 ;  /* 0x0000000200647202 */ /* 0x000fe40000000f00 */
        /* <DEDUP_REMOVED lines=12> */
.L_x_80814:
        /* <DEDUP_REMOVED lines=13> */
.L_x_80816:
[----:B------:R-:W-:Y:S05]  /*5e10*/  BSYNC.RECONVERGENT B1 ;  /* 0x0000000000017941 */ /* 0x000fea0003800200 */
.L_x_80815:
        /* <DEDUP_REMOVED lines=43> */
.L_x_80813:
[----:B------:R-:W-:Y:S05]  /*60d0*/  BSYNC.RECONVERGENT B0 ;  /* 0x0000000000007941 */ /* 0x000fea0003800200 */
.L_x_80812:
        /* <DEDUP_REMOVED lines=18> */
.L_x_80819:
        /* <DEDUP_REMOVED lines=13> */
.L_x_80821:
[----:B------:R-:W-:Y:S05]  /*62d0*/  BSYNC.RECONVERGENT B1 ;  /* 0x0000000000017941 */ /* 0x000fea0003800200 */
.L_x_80820:
        /* <DEDUP_REMOVED lines=43> */
.L_x_80818:
[----:B------:R-:W-:Y:S05]  /*6590*/  BSYNC.RECONVERGENT B0 ;  /* 0x0000000000007941 */ /* 0x000fea0003800200 */
.L_x_80817:
        /* <DEDUP_REMOVED lines=10> */
.L_x_80801:
[----:B------:R-:W-:Y:S01]  /*6640*/  SEL R11, RZ, 0x1000000, !P5 ;  /* 0x01000000ff0b7807 */ /* 0x000fe20006800000 */
[C---:B------:R-:W-:Y:S01]  /*6650*/  IMAD.WIDE.U32 R108, R194.reuse, 0x10, R214 ;  /* 0x00000010c26c7825 */ /* 0x040fe200078e00d6 */
[----:B------:R-:W-:Y:S02]  /*6660*/  SEL R12, RZ, 0x10000, !P4 ;  /* 0x00010000ff0c7807 */ /* 0x000fe40006000000 */
[----:B------:R-:W-:Y:S01]  /*6670*/  SEL R104, RZ, 0x100, !P3 ;  /* 0x00000100ff687807 */ /* 0x000fe20005800000 */
[----:B------:R-:W-:Y:S01]  /*6680*/  IMAD.WIDE.U32 R110, R194, 0x4, R208 ;  /* 0x00000004c26e7825 */ /* 0x000fe200078e00d0 */
[----:B------:R-:W-:Y:S01]  /*6690*/  SEL R106, RZ, 0x1, !P2 ;  /* 0x00000001ff6a7807 */ /* 0x000fe20005000000 */
[----:B------:R0:W-:Y:S01]  /*66a0*/  STG.E.128 desc[UR8][R108.64], R100 ;  /* 0x000000646c007986 */ /* 0x0001e2000c101d08 */
[----:B------:R-:W-:Y:S02]  /*66b0*/  IADD3 R11, PT, PT, R104, R11, R12 ;  /* 0x0000000b680b7210 */ /* 0x000fe40007ffe00c */
[----:B------:R-:W-:-:S03]  /*66c0*/  IADD3 R193, PT, PT, R0, 0x40, RZ ;  /* 0x0000004000c17810 */ /* 0x000fc60007ffe0ff */
[----:B------:R-:W-:Y:S02]  /*66d0*/  IMAD.IADD R11, R11, 0x1, R106 ;  /* 0x000000010b0b7824 */ /* 0x000fe400078e026a */
[----:B------:R-:W-:-:S03]  /*66e0*/  IMAD.WIDE.U32 R104, R193, 0x10, R206 ;  /* 0x00000010c1687825 */ /* 0x000fc600078e00ce */
        /* <DEDUP_REMOVED lines=22> */
.L_x_80825:
        /* <DEDUP_REMOVED lines=13> */
.L_x_80827:
[----:B------:R-:W-:Y:S05]  /*6920*/  BSYNC.RECONVERGENT B1 ;  /* 0x0000000000017941 */ /* 0x000fea0003800200 */
.L_x_80826:
        /* <DEDUP_REMOVED lines=43> */
.L_x_80824:
[----:B------:R-:W-:Y:S05]  /*6be0*/  BSYNC.RECONVERGENT B0 ;  /* 0x0000000000007941 */ /* 0x000fea0003800200 */
.L_x_80823:
        /* <DEDUP_REMOVED lines=21> */
.L_x_80830:
        /* <DEDUP_REMOVED lines=13> */
.L_x_80832:
[----:B------:R-:W-:Y:S05]  /*6e10*/  BSYNC.RECONVERGENT B1 ;  /* 0x0000000000017941 */ /* 0x000fea0003800200 */
.L_x_80831:
        /* <DEDUP_REMOVED lines=43> */
.L_x_80829:
[----:B------:R-:W-:Y:S05]  /*70d0*/  BSYNC.RECONVERGENT B0 ;  /* 0x0000000000007941 */ /* 0x000fea0003800200 */
.L_x_80828:
        /* <DEDUP_REMOVED lines=21> */
.L_x_80835:
        /* <DEDUP_REMOVED lines=13> */
.L_x_80837:
[----:B------:R-:W-:Y:S05]  /*7300*/  BSYNC.RECONVERGENT B1 ;  /* 0x0000000000017941 */ /* 0x000fea0003800200 */
.L_x_80836:
        /* <DEDUP_REMOVED lines=43> */
.L_x_80834:
[----:B------:R-:W-:Y:S05]  /*75c0*/  BSYNC.RECONVERGENT B0 ;  /* 0x0000000000007941 */ /* 0x000fea0003800200 */
.L_x_80833:
        /* <DEDUP_REMOVED lines=21> */
.L_x_80840:
        /* <DEDUP_REMOVED lines=13> */
.L_x_80842:
[----:B------:R-:W-:Y:S05]  /*77f0*/  BSYNC.RECONVERGENT B1 ;  /* 0x0000000000017941 */ /* 0x000fea0003800200 */
.L_x_80841:
        /* <DEDUP_REMOVED lines=43> */
.L_x_80839:
[----:B------:R-:W-:Y:S05]  /*7ab0*/  BSYNC.RECONVERGENT B0 ;  /* 0x0000000000007941 */ /* 0x000fea0003800200 */
.L_x_80838:
        /* <DEDUP_REMOVED lines=9> */
.L_x_80822:
        /* <DEDUP_REMOVED lines=16> */
.L_x_80846:
        /* <DEDUP_REMOVED lines=13> */
.L_x_80848:
[----:B------:R-:W-:Y:S05]  /*7d20*/  BSYNC.RECONVERGENT B1 ;  /* 0x0000000000017941 */ /* 0x000fea0003800200 */
.L_x_80847:
        /* <DEDUP_REMOVED lines=43> */
.L_x_80845:
[----:B------:R-:W-:Y:S05]  /*7fe0*/  BSYNC.RECONVERGENT B0 ;  /* 0x0000000000007941 */ /* 0x000fea0003800200 */
.L_x_80844:
[----:B------:R-:W-:Y:S01]  /*7ff0*/  ISETP.NE.AND P3, PT, R108, 0x1, PT ;  /* 0x000000016c00780c */ /* 0x000fe20003f65270 */
[----:B-----5:R-:W-:Y:S01]  /*8000*/  FMUL.FTZ R109, R104, R185 ;  /* 0x000000b9686d7220 */ /* 0x020fe20000410000 */
        /* <DEDUP_REMOVED lines=16> */
.L_x_80851:
        /* <DEDUP_REMOVED lines=13> */
.L_x_80853:
[----:B------:R-:W-:Y:S05]  /*81e0*/  BSYNC.RECONVERGENT B1 ;  /* 0x0000000000017941 */ /* 0x000fea0003800200 */
.L_x_80852:
        /* <DEDUP_REMOVED lines=43> */
.L_x_80850:
[----:B------:R-:W-:Y:S05]  /*84a0*/  BSYNC.RECONVERGENT B0 ;  /* 0x0000000000007941 */ /* 0x000fea0003800200 */
.L_x_80849:
        /* <DEDUP_REMOVED lines=18> */
.L_x_80856:
        /* <DEDUP_REMOVED lines=13> */
.L_x_80858:
[----:B------:R-:W-:Y:S05]  /*86a0*/  BSYNC.RECONVERGENT B1 ;  /* 0x0000000000017941 */ /* 0x000fea0003800200 */
.L_x_80857:
        /* <DEDUP_REMOVED lines=43> */
.L_x_80855:
[----:B------:R-:W-:Y:S05]  /*8960*/  BSYNC.RECONVERGENT B0 ;  /* 0x0000000000007941 */ /* 0x000fea0003800200 */
.L_x_80854:
        /* <DEDUP_REMOVED lines=18> */
.L_x_80861:
        /* <DEDUP_REMOVED lines=13> */
.L_x_80863:
[----:B------:R-:W-:Y:S05]  /*8b60*/  BSYNC.RECONVERGENT B1 ;  /* 0x0000000000017941 */ /* 0x000fea0003800200 */
.L_x_80862:
        /* <DEDUP_REMOVED lines=43> */
.L_x_80860:
[----:B------:R-:W-:Y:S05]  /*8e20*/  BSYNC.RECONVERGENT B0 ;  /* 0x0000000000007941 */ /* 0x000fea0003800200 */
.L_x_80859:
        /* <DEDUP_REMOVED lines=10> */
.L_x_80843:
[----:B------:R-:W-:Y:S02]  /*8ed0*/  SEL R10, RZ, 0x1000000, !P5 ;  /* 0x01000000ff0a7807 */ /* 0x000fe40006800000 */
        /* <DEDUP_REMOVED lines=8> */
[----:B------:R-:W-:-:S04]  /*8f60*/  IMAD.WIDE.U32 R110, R193, 0x4, R208 ;  /* 0x00000004c16e7825 */ /* 0x000fc800078e00d0 */
[----:B------:R-:W-:Y:S01]  /*8f70*/  IMAD.WIDE.U32 R112, R191, 0x10, R206 ;  /* 0x00000010bf707825 */ /* 0x000fe200078e00ce */
        /* <DEDUP_REMOVED lines=22> */
.L_x_80867:
        /* <DEDUP_REMOVED lines=13> */
.L_x_80869:
[----:B------:R-:W-:Y:S05]  /*91b0*/  BSYNC.RECONVERGENT B1 ;  /* 0x0000000000017941 */ /* 0x000fea0003800200 */
.L_x_80868:
        /* <DEDUP_REMOVED lines=43> */
.L_x_80866:
[----:B------:R-:W-:Y:S05]  /*9470*/  BSYNC.RECONVERGENT B0 ;  /* 0x0000000000007941 */ /* 0x000fea0003800200 */
.L_x_80865:
[----:B------:R-:W-:Y:S01]  /*9480*/  I2FP.F32.U32 R116, R117 ;  /* 0x0000007500747245 */ /* 0x000fe20000201000 */
[----:B-----5:R-:W-:Y:S01]  /*9490*/  FMUL.FTZ R11, R108, R185 ;  /* 0x000000b96c0b7220 */ /* 0x020fe20000410000 */
        /* <DEDUP_REMOVED lines=19> */
.L_x_80872:
        /* <DEDUP_REMOVED lines=13> */
.L_x_80874:
[----:B------:R-:W-:Y:S05]  /*96a0*/  BSYNC.RECONVERGENT B1 ;  /* 0x0000000000017941 */ /* 0x000fea0003800200 */
.L_x_80873:
        /* <DEDUP_REMOVED lines=43> */
.L_x_80871:
[----:B------:R-:W-:Y:S05]  /*9960*/  BSYNC.RECONVERGENT B0 ;  /* 0x0000000000007941 */ /* 0x000fea0003800200 */
.L_x_80870:
        /* <DEDUP_REMOVED lines=21> */
.L_x_80877:
        /* <DEDUP_REMOVED lines=13> */
.L_x_80879:
[----:B------:R-:W-:Y:S05]  /*9b90*/  BSYNC.RECONVERGENT B1 ;  /* 0x0000000000017941 */ /* 0x000fea0003800200 */
.L_x_80878:
        /* <DEDUP_REMOVED lines=43> */
.L_x_80876:
[----:B------:R-:W-:Y:S05]  /*9e50*/  BSYNC.RECONVERGENT B0 ;  /* 0x0000000000007941 */ /* 0x000fea0003800200 */
.L_x_80875:
        /* <DEDUP_REMOVED lines=21> */
.L_x_80882:
        /* <DEDUP_REMOVED lines=13> */
.L_x_80884:
[----:B------:R-:W-:Y:S05]  /*a080*/  BSYNC.RECONVERGENT B1 ;  /* 0x0000000000017941 */ /* 0x000fea0003800200 */
.L_x_80883:
        /* <DEDUP_REMOVED lines=43> */
.L_x_80881:
[----:B------:R-:W-:Y:S05]  /*a340*/  BSYNC.RECONVERGENT B0 ;  /* 0x0000000000007941 */ /* 0x000fea0003800200 */
.L_x_80880:
        /* <DEDUP_REMOVED lines=9> */
.L_x_80864:
        /* <DEDUP_REMOVED lines=16> */
.L_x_80888:
        /* <DEDUP_REMOVED lines=13> */
.L_x_80890:
[----:B------:R-:W-:Y:S05]  /*a5b0*/  BSYNC.RECONVERGENT B1 ;  /* 0x0000000000017941 */ /* 0x000fea0003800200 */
.L_x_80889:
        /* <DEDUP_REMOVED lines=43> */
.L_x_80887:
[----:B------:R-:W-:Y:S05]  /*a870*/  BSYNC.RECONVERGENT B0 ;  /* 0x0000000000007941 */ /* 0x000fea0003800200 */
.L_x_80886:
        /* <DEDUP_REMOVED lines=18> */
.L_x_80893:
        /* <DEDUP_REMOVED lines=13> */
.L_x_80895:
[----:B------:R-:W-:Y:S05]  /*aa70*/  BSYNC.RECONVERGENT B1 ;  /* 0x0000000000017941 */ /* 0x000fea0003800200 */
.L_x_80894:
        /* <DEDUP_REMOVED lines=43> */
.L_x_80892:
[----:B------:R-:W-:Y:S05]  /*ad30*/  BSYNC.RECONVERGENT B0 ;  /* 0x0000000000007941 */ /* 0x000fea0003800200 */
.L_x_80891:
        /* <DEDUP_REMOVED lines=18> */
.L_x_80898:
        /* <DEDUP_REMOVED lines=13> */
.L_x_80900:
[----:B------:R-:W-:Y:S05]  /*af30*/  BSYNC.RECONVERGENT B1 ;  /* 0x0000000000017941 */ /* 0x000fea0003800200 */
.L_x_80899:
        /* <DEDUP_REMOVED lines=43> */
.L_x_80897:
[----:B------:R-:W-:Y:S05]  /*b1f0*/  BSYNC.RECONVERGENT B0 ;  /* 0x0000000000007941 */ /* 0x000fea0003800200 */
.L_x_80896:
[----:B------:R-:W-:Y:S01]  /*b200*/  ISETP.NE.AND P5, PT, R112, 0x1, PT ;  /* 0x000000017000780c */ /* 0x000fe20003fa5270 */
[----:B------:R-:W-:Y:S01]  /*b210*/  FMUL.FTZ R113, R110, R185 ;  /* 0x000000b96e717220 */ /* 0x000fe20000410000 */
[----:B------:R-:W-:Y:S01]  /*b220*/  I2FP.F32.U32 R108, R109 ;  /* 0x0000006d006c7245 */ /* 0x000fe20000201000 */
[----:B------:R-:W-:Y:S01]  /*b230*/  BSSY.RECONVERGENT B0, `(.L_x_80901) ;  /* 0x0000048000007945 */ /* 0x000fe20003800200 */
[----:B------:R-:W-:Y:S02]  /*b240*/  IMAD.MOV.U32 R120, RZ, RZ, 0x2 ;  /* 0x00000002ff787424 */ /* 0x000fe400078e00ff */
[----:B------:R-:W-:Y:S01]  /*b250*/  FMUL.FTZ R110, R113, R14 ;  /* 0x0000000e716e7220 */ /* 0x000fe20000410000 */
[----:B------:R-:W-:Y:S02]  /*b260*/  IMAD.MOV.U32 R109, RZ, RZ, R2 ;  /* 0x000000ffff6d7224 */ /* 0x000fe400078e0002 */
        /* <DEDUP_REMOVED lines=11> */
.L_x_80903:
        /* <DEDUP_REMOVED lines=13> */
.L_x_80905:
[----:B------:R-:W-:Y:S05]  /*b3f0*/  BSYNC.RECONVERGENT B1 ;  /* 0x0000000000017941 */ /* 0x000fea0003800200 */
.L_x_80904:
        /* <DEDUP_REMOVED lines=43> */
.L_x_80902:
[----:B------:R-:W-:Y:S05]  /*b6b0*/  BSYNC.RECONVERGENT B0 ;  /* 0x0000000000007941 */ /* 0x000fea0003800200 */
.L_x_80901:
        /* <DEDUP_REMOVED lines=10> */
.L_x_80885:
        /* <DEDUP_REMOVED lines=33> */
.L_x_80909:
        /* <DEDUP_REMOVED lines=13> */
.L_x_80911:
[----:B------:R-:W-:Y:S05]  /*ba40*/  BSYNC.RECONVERGENT B1 ;  /* 0x0000000000017941 */ /* 0x000fea0003800200 */
.L_x_80910:
        /* <DEDUP_REMOVED lines=43> */
.L_x_80908:
[----:B------:R-:W-:Y:S05]  /*bd00*/  BSYNC.RECONVERGENT B0 ;  /* 0x0000000000007941 */ /* 0x000fea0003800200 */
.L_x_80907:
        /* <DEDUP_REMOVED lines=21> */
.L_x_80914:
        /* <DEDUP_REMOVED lines=13> */
.L_x_80916:
[----:B------:R-:W-:Y:S05]  /*bf30*/  BSYNC.RECONVERGENT B1 ;  /* 0x0000000000017941 */ /* 0x000fea0003800200 */
.L_x_80915:
        /* <DEDUP_REMOVED lines=43> */
.L_x_80913:
[----:B------:R-:W-:Y:S05]  /*c1f0*/  BSYNC.RECONVERGENT B0 ;  /* 0x0000000000007941 */ /* 0x000fea0003800200 */
.L_x_80912:
        /* <DEDUP_REMOVED lines=21> */
.L_x_80919:
        /* <DEDUP_REMOVED lines=13> */
.L_x_80921:
[----:B------:R-:W-:Y:S05]  /*c420*/  BSYNC.RECONVERGENT B1 ;  /* 0x0000000000017941 */ /* 0x000fea0003800200 */
.L_x_80920:
        /* <DEDUP_REMOVED lines=43> */
.L_x_80918:
[----:B------:R-:W-:Y:S05]  /*c6e0*/  BSYNC.RECONVERGENT B0 ;  /* 0x0000000000007941 */ /* 0x000fea0003800200 */
.L_x_80917:
        /* <DEDUP_REMOVED lines=21> */
.L_x_80924:
        /* <DEDUP_REMOVED lines=13> */
.L_x_80926:
[----:B------:R-:W-:Y:S05]  /*c910*/  BSYNC.RECONVERGENT B1 ;  /* 0x0000000000017941 */ /* 0x000fea0003800200 */
.L_x_80925:
        /* <DEDUP_REMOVED lines=43> */
.L_x_80923:
[----:B------:R-:W-:Y:S05]  /*cbd0*/  BSYNC.RECONVERGENT B0 ;  /* 0x0000000000007941 */ /* 0x000fea0003800200 */
.L_x_80922:
        /* <DEDUP_REMOVED lines=9> */
.L_x_80906:
        /* <DEDUP_REMOVED lines=16> */
.L_x_80930:
        /* <DEDUP_REMOVED lines=13> */
.L_x_80932:
[----:B------:R-:W-:Y:S05]  /*ce40*/  BSYNC.RECONVERGENT B1 ;  /* 0x0000000000017941 */ /* 0x000fea0003800200 */
.L_x_80931:
        /* <DEDUP_REMOVED lines=43> */
.L_x_80929:
[----:B------:R-:W-:Y:S05]  /*d100*/  BSYNC.RECONVERGENT B0 ;  /* 0x0000000000007941 */ /* 0x000fea0003800200 */
.L_x_80928:
[----:B------:R-:W-:Y:S01]  /*d110*/  ISETP.NE.AND P3, PT, R116, 0x1, PT ;  /* 0x000000017400780c */ /* 0x000fe20003f65270 */
[----:B-----5:R-:W-:Y:S01]  /*d120*/  FMUL.FTZ R117, R112, R185 ;  /* 0x000000b970757220 */ /* 0x020fe20000410000 */
[----:B------:R-:W-:Y:S01]  /*d130*/  I2FP.F32.U32 R10, R11 ;  /* 0x0000000b000a7245 */ /* 0x000fe20000201000 */
[----:B------:R-:W-:Y:S01]  /*d140*/  BSSY.RECONVERGENT B0, `(.L_x_80933) ;  /* 0x0000048000007945 */ /* 0x000fe20003800200 */
[----:B------:R-:W-:Y:S02]  /*d150*/  HFMA2 R118, -RZ, RZ, 0, 1.1920928955078125e-07 ;  /* 0x00000002ff767431 */ /* 0x000fe400000001ff */
        /* <DEDUP_REMOVED lines=13> */
.L_x_80935:
        /* <DEDUP_REMOVED lines=13> */
.L_x_80937:
[----:B------:R-:W-:Y:S05]  /*d300*/  BSYNC.RECONVERGENT B1 ;  /* 0x0000000000017941 */ /* 0x000fea0003800200 */
.L_x_80936:
        /* <DEDUP_REMOVED lines=43> */
.L_x_80934:
[----:B------:R-:W-:Y:S05]  /*d5c0*/  BSYNC.RECONVERGENT B0 ;  /* 0x0000000000007941 */ /* 0x000fea0003800200 */
.L_x_80933:
[----:B------:R-:W-:Y:S01]  /*d5d0*/  ISETP.NE.AND P4, PT, R118, 0x1, PT ;  /* 0x000000017600780c */ /* 0x000fe20003f85270 */
[----:B------:R-:W-:Y:S01]  /*d5e0*/  BSSY.RECONVERGENT B0, `(.L_x_80938) ;  /* 0x000004a000007945 */ /* 0x000fe20003800200 */
[----:B------:R-:W-:Y:S01]  /*d5f0*/  I2FP.F32.U32 R112, R11 ;  /* 0x0000000b00707245 */ /* 0x000fe20000201000 */
[----:B------:R-:W-:Y:S01]  /*d600*/  FMUL.FTZ R11, R113, R185 ;  /* 0x000000b9710b7220 */ /* 0x000fe20000410000 */
[----:B------:R-:W-:Y:S01]  /*d610*/  IMAD.MOV.U32 R116, RZ, RZ, 0x2 ;  /* 0x00000002ff747424 */ /* 0x000fe200078e00ff */
[----:B------:R-:W-:Y:S02]  /*d620*/  MOV R113, R2 ;  /* 0x0000000200717202 */ /* 0x000fe40000000f00 */
        /* <DEDUP_REMOVED lines=12> */
.L_x_80940:
        /* <DEDUP_REMOVED lines=13> */
.L_x_80942:
[----:B------:R-:W-:Y:S05]  /*d7c0*/  BSYNC.RECONVERGENT B1 ;  /* 0x0000000000017941 */ /* 0x000fea0003800200 */
.L_x_80941:
        /* <DEDUP_REMOVED lines=43> */
.L_x_80939:
[----:B------:R-:W-:Y:S05]  /*da80*/  BSYNC.RECONVERGENT B0 ;  /* 0x0000000000007941 */ /* 0x000fea0003800200 */
.L_x_80938:
        /* <DEDUP_REMOVED lines=18> */
.L_x_80945:
        /* <DEDUP_REMOVED lines=13> */
.L_x_80947:
[----:B------:R-:W-:Y:S05]  /*dc80*/  BSYNC.RECONVERGENT B1 ;  /* 0x0000000000017941 */ /* 0x000fea0003800200 */
.L_x_80946:
        /* <DEDUP_REMOVED lines=43> */
.L_x_80944:
[----:B------:R-:W-:Y:S05]  /*df40*/  BSYNC.RECONVERGENT B0 ;  /* 0x0000000000007941 */ /* 0x000fea0003800200 */
.L_x_80943:
        /* <DEDUP_REMOVED lines=10> */
.L_x_80927:
        /* <DEDUP_REMOVED lines=11> */
[----:B------:R0:W-:Y:S05]  /*e0a0*/  STG.E desc[UR8][R116.64], R121 ;  /* 0x0000007974007986 */ /* 0x0001ea000c101908 */
[----:B0-----:R-:W5:Y:S01]  /*e0b0*/  LDG.E.128 R116, desc[UR8][R118.64] ;  /* 0x0000000876747981 */ /* 0x001f62000c1e1d00 */
        /* <DEDUP_REMOVED lines=20> */
.L_x_80951:
        /* <DEDUP_REMOVED lines=13> */
.L_x_80953:
[----:B------:R-:W-:Y:S05]  /*e2d0*/  BSYNC.RECONVERGENT B1 ;  /* 0x0000000000017941 */ /* 0x000fea0003800200 */
.L_x_80952:
        /* <DEDUP_REMOVED lines=38> */
[----:B------:R-:W-:Y:S01]  /*e540*/  IMAD.MOV.U32 R126, RZ, RZ, R12 ;  /* 0x000000ffff7e7224 */ /* 0x000fe200078e000c */
[----:B------:R-:W-:Y:S01]  /*e550*/  MOV R2, R10 ;  /* 0x0000000a00027202 */ /* 0x000fe20000000f00 */
[----:B------:R-:W-:-:S05]  /*e560*/  IMAD.WIDE.U32 R10, R6, -0x2daee0ad, RZ ;  /* 0xd2511f53060a7825 */ /* 0x000fca00078e00ff */
[----:B------:R-:W-:-:S07]  /*e570*/  LOP3.LUT R6, R22, R124, R11, 0x96, !PT ;  /* 0x0000007c16067212 */ /* 0x000fce00078e960b */
.L_x_80950:
[----:B------:R-:W-:Y:S05]  /*e580*/  BSYNC.RECONVERGENT B0 ;  /* 0x0000000000007941 */ /* 0x000fea0003800200 */
.L_x_80949:
        /* <DEDUP_REMOVED lines=21> */
.L_x_80956:
        /* <DEDUP_REMOVED lines=13> */
.L_x_80958:
[----:B------:R-:W-:Y:S05]  /*e7b0*/  BSYNC.RECONVERGENT B1 ;  /* 0x0000000000017941 */ /* 0x000fea0003800200 */
.L_x_80957:
        /* <DEDUP_REMOVED lines=43> */
.L_x_80955:
[----:B------:R-:W-:Y:S05]  /*ea70*/  BSYNC.RECONVERGENT B0 ;  /* 0x0000000000007941 */ /* 0x000fea0003800200 */
.L_x_80954:
        /* <DEDUP_REMOVED lines=21> */
.L_x_80961:
        /* <DEDUP_REMOVED lines=13> */
.L_x_80963:
[----:B------:R-:W-:Y:S05]  /*eca0*/  BSYNC.RECONVERGENT B1 ;  /* 0x0000000000017941 */ /* 0x000fea0003800200 */
.L_x_80962:
        /* <DEDUP_REMOVED lines=43> */
.L_x_80960:
[----:B------:R-:W-:Y:S05]  /*ef60*/  BSYNC.RECONVERGENT B0 ;  /* 0x0000000000007941 */ /* 0x000fea0003800200 */
.L_x_80959:
        /* <DEDUP_REMOVED lines=21> */
.L_x_80966:
        /* <DEDUP_REMOVED lines=13> */
.L_x_80968:
[----:B------:R-:W-:Y:S05]  /*f190*/  BSYNC.RECONVERGENT B1 ;  /* 0x0000000000017941 */ /* 0x000fea0003800200 */
.L_x_80967:
        /* <DEDUP_REMOVED lines=43> */
.L_x_80965:
[----:B------:R-:W-:Y:S05]  /*f450*/  BSYNC.RECONVERGENT B0 ;  /* 0x0000000000007941 */ /* 0x000fea0003800200 */
.L_x_80964:
        /* <DEDUP_REMOVED lines=9> */
.L_x_80948:
        /* <DEDUP_REMOVED lines=16> */
.L_x_80972:
        /* <DEDUP_REMOVED lines=13> */
.L_x_80974:
[----:B------:R-:W-:Y:S05]  /*f6c0*/  BSYNC.RECONVERGENT B1 ;  /* 0x0000000000017941 */ /* 0x000fea0003800200 */
.L_x_80973:
        /* <DEDUP_REMOVED lines=42> */
.L_x_80971:
[----:B------:R-:W-:Y:S05]  /*f970*/  BSYNC.RECONVERGENT B0 ;  /* 0x0000000000007941 */ /* 0x000fea0003800200 */
.L_x_80970:
[----:B------:R-:W-:Y:S01]  /*f980*/  ISETP.NE.AND P3, PT, R120, 0x1, PT ;  /* 0x000000017800780c */ /* 0x000fe20003f65270 */
[----:B------:R-:W-:Y:S01]  /*f990*/  BSSY.RECONVERGENT B0, `(.L_x_80975) ;  /* 0x000004a000007945 */ /* 0x000fe20003800200 */
[----:B------:R-:W-:Y:S01]  /*f9a0*/  I2FP.F32.U32 R12, R11 ;  /* 0x0000000b000c7245 */ /* 0x000fe20000201000 */
[----:B-----5:R-:W-:Y:S01]  /*f9b0*/  FMUL.FTZ R11, R116, R185 ;  /* 0x000000b9740b7220 */ /* 0x020fe20000410000 */
[----:B------:R-:W-:-:S03]  /*f9c0*/  IMAD.MOV.U32 R116, RZ, RZ, 0x2 ;  /* 0x00000002ff747424 */ /* 0x000fc600078e00ff */
        /* <DEDUP_REMOVED lines=13> */
.L_x_80977:
        /* <DEDUP_REMOVED lines=13> */
.L_x_80979:
[----:B------:R-:W-:Y:S05]  /*fb70*/  BSYNC.RECONVERGENT B1 ;  /* 0x0000000000017941 */ /* 0x000fea0003800200 */
.L_x_80978:
        /* <DEDUP_REMOVED lines=43> */
.L_x_80976:
[----:B------:R-:W-:Y:S05]  /*fe30*/  BSYNC.RECONVERGENT B0 ;  /* 0x0000000000007941 */ /* 0x000fea0003800200 */
.L_x_80975:
[----:B------:R-:W-:Y:S01]  /*fe40*/  ISETP.NE.AND P4, PT, R116, 0x1, PT ;  /* 0x000000017400780c */ /* 0x000fe20003f85270 */
[----:B------:R-:W-:Y:S01]  /*fe50*/  FMUL.FTZ R121, R117, R185 ;  /* 0x000000b975797220 */ /* 0x000fe20000410000 */
        /* <DEDUP_REMOVED lines=16> */
.L_x_80982:
        /* <DEDUP_REMOVED lines=13> */
.L_x_80984:
[----:B------:R-:W-:Y:S05]  /*10030*/  BSYNC.RECONVERGENT B1 ;  /* 0x0000000000017941 */ /* 0x000fea0003800200 */
.L_x_80983:
        /* <DEDUP_REMOVED lines=43> */
.L_x_80981:
[----:B------:R-:W-:Y:S05]  /*102f0*/  BSYNC.RECONVERGENT B0 ;  /* 0x0000000000007941 */ /* 0x000fea0003800200 */
.L_x_80980:
[----:B------:R-:W-:Y:S01]  /*10300*/  ISETP.NE.AND P5, PT, R120, 0x1, PT ;  /* 0x000000017800780c */ /* 0x000fe20003fa5270 */
[----:B------:R-:W-:Y:S01]  /*10310*/  FMUL.FTZ R121, R118, R185 ;  /* 0x000000b976797220 */ /* 0x000fe20000410000 */
[----:B------:R-:W-:Y:S01]  /*10320*/  I2FP.F32.U32 R116, R117 ;  /* 0x0000007500747245 */ /* 0x000fe20000201000 */
[----:B------:R-:W-:Y:S01]  /*10330*/  BSSY.RECONVERGENT B0, `(.L_x_80985) ;  /* 0x0000048000007945 */ /* 0x000fe20003800200 */
[----:B------:R-:W-:Y:S01]  /*10340*/  IMAD.MOV.U32 R128, RZ, RZ, 0x2 ;  /* 0x00000002ff807424 */ /* 0x000fe200078e00ff */
[----:B------:R-:W-:Y:S01]  /*10350*/  MOV R117, R2 ;  /* 0x0000000200757202 */ /* 0x000fe20000000f00 */
[----:B------:R-:W-:Y:S01]  /*10360*/  FMUL.FTZ R118, R121, R14 ;  /* 0x0000000e79767220 */ /* 0x000fe20000410000 */
[----:B------:R-:W-:-:S05]  /*10370*/  FFMA.FTZ R116, R116, R195, 1.1641532182693481445e-10 ;  /* 0x2f00000074747423 */ /* 0x000fca00000100c3 */
        /* <DEDUP_REMOVED lines=10> */
.L_x_80987:
        /* <DEDUP_REMOVED lines=13> */
.L_x_80989:
[----:B------:R-:W-:Y:S05]  /*104f0*/  BSYNC.RECONVERGENT B1 ;  /* 0x0000000000017941 */ /* 0x000fea0003800200 */
.L_x_80988:
        /* <DEDUP_REMOVED lines=43> */
.L_x_80986:
[----:B------:R-:W-:Y:S05]  /*107b0*/  BSYNC.RECONVERGENT B0 ;  /* 0x0000000000007941 */ /* 0x000fea0003800200 */
.L_x_80985:
        /* <DEDUP_REMOVED lines=10> */
.L_x_80969:
[----:B------:R-:W-:Y:S01]  /*10860*/  SEL R11, RZ, 0x1000000, !P5 ;  /* 0x01000000ff0b7807 */ /* 0x000fe20006800000 */
[----:B------:R-:W-:Y:S01]  /*10870*/  IMAD.WIDE.U32 R120, R189, 0x10, R214 ;  /* 0x00000010bd787825 */ /* 0x000fe200078e00d6 */
[----:B------:R-:W-:Y:S02]  /*10880*/  SEL R12, RZ, 0x10000, !P4 ;  /* 0x00010000ff0c7807 */ /* 0x000fe40006000000 */
[----:B------:R-:W-:Y:S01]  /*10890*/  SEL R122, RZ, 0x100, !P3 ;  /* 0x00000100ff7a7807 */ /* 0x000fe20005800000 */
[----:B------:R-:W-:Y:S01]  /*108a0*/  VIADD R188, R0, 0xc0 ;  /* 0x000000c000bc7836 */ /* 0x000fe20000000000 */
[----:B------:R0:W-:Y:S02]  /*108b0*/  STG.E.128 desc[UR8][R120.64], R116 ;  /* 0x0000007478007986 */ /* 0x0001e4000c101d08 */
[----:B------:R-:W-:Y:S01]  /*108c0*/  IADD3 R11, PT, PT, R122, R11, R12 ;  /* 0x0000000b7a0b7210 */ /* 0x000fe20007ffe00c */
[----:B------:R-:W-:Y:S01]  /*108d0*/  IMAD.WIDE.U32 R122, R188, 0x10, R206 ;  /* 0x00000010bc7a7825 */ /* 0x000fe200078e00ce */
[----:B------:R-:W-:-:S05]  /*108e0*/  SEL R12, RZ, 0x1, !P2 ;  /* 0x00000001ff0c7807 */ /* 0x000fca0005000000 */
[----:B------:R-:W-:Y:S02]  /*108f0*/  IMAD.IADD R11, R11, 0x1, R12 ;  /* 0x000000010b0b7824 */ /* 0x000fe400078e020c */
[----:B0-----:R-:W-:-:S05]  /*10900*/  IMAD.WIDE.U32 R120, R189, 0x4, R208 ;  /* 0x00000004bd787825 */ /* 0x001fca00078e00d0 */
        /* <DEDUP_REMOVED lines=22> */
.L_x_80993:
        /* <DEDUP_REMOVED lines=13> */
.L_x_80995:
[----:B------:R-:W-:Y:S05]  /*10b40*/  BSYNC.RECONVERGENT B1 ;  /* 0x0000000000017941 */ /* 0x000fea0003800200 */
.L_x_80994:
        /* <DEDUP_REMOVED lines=43> */
.L_x_80992:
[----:B------:R-:W-:Y:S05]  /*10e00*/  BSYNC.RECONVERGENT B0 ;  /* 0x0000000000007941 */ /* 0x000fea0003800200 */
.L_x_80991:
        /* <DEDUP_REMOVED lines=21> */
.L_x_80998:
        /* <DEDUP_REMOVED lines=13> */
.L_x_81000:
[----:B------:R-:W-:Y:S05]  /*11030*/  BSYNC.RECONVERGENT B1 ;  /* 0x0000000000017941 */ /* 0x000fea0003800200 */
.L_x_80999:
        /* <DEDUP_REMOVED lines=43> */
.L_x_80997:
[----:B------:R-:W-:Y:S05]  /*112f0*/  BSYNC.RECONVERGENT B0 ;  /* 0x0000000000007941 */ /* 0x000fea0003800200 */
.L_x_80996:
        /* <DEDUP_REMOVED lines=21> */
.L_x_81003:
        /* <DEDUP_REMOVED lines=13> */
.L_x_81005:
[----:B------:R-:W-:Y:S05]  /*11520*/  BSYNC.RECONVERGENT B1 ;  /* 0x0000000000017941 */ /* 0x000fea0003800200 */
.L_x_81004:
        /* <DEDUP_REMOVED lines=43> */
.L_x_81002:
[----:B------:R-:W-:Y:S05]  /*117e0*/  BSYNC.RECONVERGENT B0 ;  /* 0x0000000000007941 */ /* 0x000fea0003800200 */
.L_x_81001:
        /* <DEDUP_REMOVED lines=21> */
.L_x_81008:
        /* <DEDUP_REMOVED lines=13> */
.L_x_81010:
[----:B------:R-:W-:Y:S05]  /*11a10*/  BSYNC.RECONVERGENT B1 ;  /* 0x0000000000017941 */ /* 0x000fea0003800200 */
.L_x_81009:
        /* <DEDUP_REMOVED lines=43> */
.L_x_81007:
[----:B------:R-:W-:Y:S05]  /*11cd0*/  BSYNC.RECONVERGENT B0 ;  /* 0x0000000000007941 */ /* 0x000fea0003800200 */
.L_x_81006:
        /* <DEDUP_REMOVED lines=9> */
.L_x_80990:
        /* <DEDUP_REMOVED lines=16> */
.L_x_81014:
        /* <DEDUP_REMOVED lines=13> */
.L_x_81016:
[----:B------:R-:W-:Y:S05]  /*11f40*/  BSYNC.RECONVERGENT B1 ;  /* 0x0000000000017941 */ /* 0x000fea0003800200 */
.L_x_81015:
        /* <DEDUP_REMOVED lines=43> */
.L_x_81013:
[----:B------:R-:W-:Y:S05]  /*12200*/  BSYNC.RECONVERGENT B0 ;  /* 0x0000000000007941 */ /* 0x000fea0003800200 */
.L_x_81012:
[----:B------:R-:W-:Y:S01]  /*12210*/  ISETP.NE.AND P3, PT, R124, 0x1, PT ;  /* 0x000000017c00780c */ /* 0x000fe20003f65270 */
[----:B------:R-:W-:Y:S01]  /*12220*/  BSSY.RECONVERGENT B0, `(.L_x_81017) ;  /* 0x000004a000007945 */ /* 0x000fe20003800200 */
[----:B------:R-:W-:Y:S01]  /*12230*/  I2FP.F32.U32 R10, R11 ;  /* 0x0000000b000a7245 */ /* 0x000fe20000201000 */
[----:B-----5:R-:W-:Y:S01]  /*12240*/  FMUL.FTZ R11, R120, R185 ;  /* 0x000000b9780b7220 */ /* 0x020fe20000410000 */
[----:B------:R-:W-:-:S03]  /*12250*/  IMAD.MOV.U32 R125, RZ, RZ, 0x2 ;  /* 0x00000002ff7d7424 */ /* 0x000fc600078e00ff */
[----:B------:R-:W-:Y:S01]  /*12260*/  FFMA.FTZ R10, R10, R195, 1.1641532182693481445e-10 ;  /* 0x2f0000000a0a7423 */ /* 0x000fe200000100c3 */
[----:B------:R-:W-:Y:S01]  /*12270*/  FMUL.FTZ R120, R11, R14 ;  /* 0x0000000e0b787220 */ /* 0x000fe20000410000 */
[----:B------:R-:W-:-:S03]  /*12280*/  IMAD.MOV.U32 R11, RZ, RZ, R2 ;  /* 0x000000ffff0b7224 */ /* 0x000fc600078e0002 */
        /* <DEDUP_REMOVED lines=10> */
.L_x_81019:
        /* <DEDUP_REMOVED lines=13> */
.L_x_81021:
[----:B------:R-:W-:Y:S05]  /*12400*/  BSYNC.RECONVERGENT B1 ;  /* 0x0000000000017941 */ /* 0x000fea0003800200 */
.L_x_81020:
        /* <DEDUP_REMOVED lines=43> */
.L_x_81018:
[----:B------:R-:W-:Y:S05]  /*126c0*/  BSYNC.RECONVERGENT B0 ;  /* 0x0000000000007941 */ /* 0x000fea0003800200 */
.L_x_81017:
[----:B------:R-:W-:Y:S01]  /*126d0*/  ISETP.NE.AND P4, PT, R125, 0x1, PT ;  /* 0x000000017d00780c */ /* 0x000fe20003f85270 */
[----:B------:R-:W-:Y:S01]  /*126e0*/  FMUL.FTZ R121, R121, R185 ;  /* 0x000000b979797220 */ /* 0x000fe20000410000 */
[----:B------:R-:W-:Y:S01]  /*126f0*/  I2FP.F32.U32 R10, R11 ;  /* 0x0000000b000a7245 */ /* 0x000fe20000201000 */
[----:B------:R-:W-:Y:S01]  /*12700*/  BSSY.RECONVERGENT B0, `(.L_x_81022) ;  /* 0x0000048000007945 */ /* 0x000fe20003800200 */
[----:B------:R-:W-:Y:S02]  /*12710*/  HFMA2 R124, -RZ, RZ, 0, 1.1920928955078125e-07 ;  /* 0x00000002ff7c7431 */ /* 0x000fe400000001ff */
        /* <DEDUP_REMOVED lines=13> */
.L_x_81024:
        /* <DEDUP_REMOVED lines=13> */
.L_x_81026:
[----:B------:R-:W-:Y:S05]  /*128c0*/  BSYNC.RECONVERGENT B1 ;  /* 0x0000000000017941 */ /* 0x000fea0003800200 */
.L_x_81025:
        /* <DEDUP_REMOVED lines=43> */
.L_x_81023:
[----:B------:R-:W-:Y:S05]  /*12b80*/  BSYNC.RECONVERGENT B0 ;  /* 0x0000000000007941 */ /* 0x000fea0003800200 */
.L_x_81022:
[----:B------:R-:W-:Y:S01]  /*12b90*/  ISETP.NE.AND P5, PT, R124, 0x1, PT ;  /* 0x000000017c00780c */ /* 0x000fe20003fa5270 */
[----:B------:R-:W-:Y:S01]  /*12ba0*/  BSSY.RECONVERGENT B0, `(.L_x_81027) ;  /* 0x000004a000007945 */ /* 0x000fe20003800200 */
[----:B------:R-:W-:Y:S01]  /*12bb0*/  I2FP.F32.U32 R10, R11 ;  /* 0x0000000b000a7245 */ /* 0x000fe20000201000 */
[----:B------:R-:W-:Y:S01]  /*12bc0*/  FMUL.FTZ R11, R122, R185 ;  /* 0x000000b97a0b7220 */ /* 0x000fe20000410000 */
[----:B------:R-:W-:-:S03]  /*12bd0*/  IMAD.MOV.U32 R132, RZ, RZ, 0x2 ;  /* 0x00000002ff847424 */ /* 0x000fc600078e00ff */
        /* <DEDUP_REMOVED lines=13> */
.L_x_81029:
        /* <DEDUP_REMOVED lines=13> */
.L_x_81031:
[----:B------:R-:W-:Y:S05]  /*12d80*/  BSYNC.RECONVERGENT B1 ;  /* 0x0000000000017941 */ /* 0x000fea0003800200 */
.L_x_81030:
        /* <DEDUP_REMOVED lines=43> */
.L_x_81028:
[----:B------:R-:W-:Y:S05]  /*13040*/  BSYNC.RECONVERGENT B0 ;  /* 0x0000000000007941 */ /* 0x000fea0003800200 */
.L_x_81027:
        /* <DEDUP_REMOVED lines=10> */
.L_x_81011:
[----:B------:R-:W-:Y:S01]  /*130f0*/  SEL R124, RZ, 0x1000000, !P5 ;  /* 0x01000000ff7c7807 */ /* 0x000fe20006800000 */
[----:B------:R-:W-:Y:S01]  /*13100*/  IMAD.WIDE.U32 R10, R188, 0x10, R214 ;  /* 0x00000010bc0a7825 */ /* 0x000fe200078e00d6 */
[----:B------:R-:W-:Y:S02]  /*13110*/  SEL R125, RZ, 0x10000, !P4 ;  /* 0x00010000ff7d7807 */ /* 0x000fe40006000000 */
[----:B------:R-:W-:Y:S01]  /*13120*/  SEL R126, RZ, 0x100, !P3 ;  /* 0x00000100ff7e7807 */ /* 0x000fe20005800000 */
[----:B------:R-:W-:Y:S01]  /*13130*/  VIADD R187, R0, 0xe0 ;  /* 0x000000e000bb7836 */ /* 0x000fe20000000000 */
[----:B------:R0:W-:Y:S02]  /*13140*/  STG.E.128 desc[UR8][R10.64], R120 ;  /* 0x000000780a007986 */ /* 0x0001e4000c101d08 */
[----:B------:R-:W-:Y:S02]  /*13150*/  IADD3 R124, PT, PT, R126, R124, R125 ;  /* 0x0000007c7e7c7210 */ /* 0x000fe40007ffe07d */
[----:B------:R-:W-:-:S04]  /*13160*/  SEL R125, RZ, 0x1, !P2 ;  /* 0x00000001ff7d7807 */ /* 0x000fc80005000000 */
[----:B------:R-:W-:Y:S01]  /*13170*/  IADD3 R129, PT, PT, R124, R125, RZ ;  /* 0x0000007d7c817210 */ /* 0x000fe20007ffe0ff */
[----:B0-----:R-:W-:-:S05]  /*13180*/  IMAD.WIDE.U32 R10, R188, 0x4, R208 ;  /* 0x00000004bc0a7825 */ /* 0x001fca00078e00d0 */
[----:B------:R0:W-:Y:S02]  /*13190*/  STG.E desc[UR8][R10.64], R129 ;  /* 0x000000810a007986 */ /* 0x0001e4000c101908 */
[----:B0-----:R-:W-:-:S05]  /*131a0*/  IMAD.WIDE.U32 R10, R187, 0x10, R206 ;  /* 0x00000010bb0a7825 */ /* 0x001fca00078e00ce */
[----:B------:R0:W5:Y:S01]  /*131b0*/  LDG.E.128 R124, desc[UR8][R10.64] ;  /* 0x000000080a7c7981 */ /* 0x000162000c1e1d00 */
[----:B------:R-:W-:Y:S05]  /*131c0*/  @!P0 BRA `(.L_x_81032) ;  /* 0x0000001400088947 */ /* 0x000fea0003800000 */
[----:B0-----:R-:W0:Y:S01]  /*131d0*/  LDC.64 R10, c[0x0][0x3a0] ;  /* 0x0000e800ff0a7b82 */ /* 0x001e220000000a00 */
[----:B------:R-:W-:Y:S01]  /*131e0*/  ISETP.NE.AND P2, PT, R132, 0x1, PT ;  /* 0x000000018400780c */ /* 0x000fe20003f45270 */
[----:B------:R-:W-:Y:S01]  /*131f0*/  BSSY.RECONVERGENT B0, `(.L_x_81033) ;  /* 0x0000049000007945 */ /* 0x000fe20003800200 */
[----:B------:R-:W-:Y:S02]  /*13200*/  HFMA2 R133, -RZ, RZ, 0, 1.1920928955078125e-07 ;  /* 0x00000002ff857431 */ /* 0x000fe400000001ff */
[----:B------:R-:W-:Y:S02]  /*13210*/  IMAD.MOV.U32 R134, RZ, RZ, R2 ;  /* 0x000000ffff867224 */ /* 0x000fe400078e0002 */
[----:B0-----:R-:W-:-:S05]  /*13220*/  IMAD.WIDE.U32 R10, R187, 0x10, R10 ;  /* 0x00000010bb0a7825 */ /* 0x001fca00078e000a */
[----:B------:R0:W5:Y:S02]  /*13230*/  LDG.E.128 R128, desc[UR8][R10.64] ;  /* 0x000000080a807981 */ /* 0x000164000c1e1d00 */
[----:B0-----:R-:W-:Y:S01]  /*13240*/  MOV R10, R12 ;  /* 0x0000000c000a7202 */ /* 0x001fe20000000f00 */
        /* <DEDUP_REMOVED lines=11> */
.L_x_81035:
        /* <DEDUP_REMOVED lines=13> */
.L_x_81037:
[----:B------:R-:W-:Y:S05]  /*133d0*/  BSYNC.RECONVERGENT B1 ;  /* 0x0000000000017941 */ /* 0x000fea0003800200 */
.L_x_81036:
        /* <DEDUP_REMOVED lines=38> */
[----:B------:R-:W-:Y:S01]  /*13640*/  IMAD.MOV.U32 R134, RZ, RZ, R12 ;  /* 0x000000ffff867224 */ /* 0x000fe200078e000c */
[----:B------:R-:W-:Y:S01]  /*13650*/  MOV R2, R10 ;  /* 0x0000000a00027202 */ /* 0x000fe20000000f00 */
[----:B------:R-:W-:-:S05]  /*13660*/  IMAD.WIDE.U32 R10, R6, -0x2daee0ad, RZ ;  /* 0xd2511f53060a7825 */ /* 0x000fca00078e00ff */
[----:B------:R-:W-:-:S07]  /*13670*/  LOP3.LUT R6, R22, R132, R11, 0x96, !PT ;  /* 0x0000008416067212 */ /* 0x000fce00078e960b */
.L_x_81034:
[----:B------:R-:W-:Y:S05]  /*13680*/  BSYNC.RECONVERGENT B0 ;  /* 0x0000000000007941 */ /* 0x000fea0003800200 */
.L_x_81033:
        /* <DEDUP_REMOVED lines=21> */
.L_x_81040:
        /* <DEDUP_REMOVED lines=13> */
.L_x_81042:
[----:B------:R-:W-:Y:S05]  /*138b0*/  BSYNC.RECONVERGENT B1 ;  /* 0x0000000000017941 */ /* 0x000fea0003800200 */
.L_x_81041:
        /* <DEDUP_REMOVED lines=43> */
.L_x_81039:
[----:B------:R-:W-:Y:S05]  /*13b70*/  BSYNC.RECONVERGENT B0 ;  /* 0x0000000000007941 */ /* 0x000fea0003800200 */
.L_x_81038:
        /* <DEDUP_REMOVED lines=21> */
.L_x_81045:
        /* <DEDUP_REMOVED lines=13> */
.L_x_81047:
[----:B------:R-:W-:Y:S05]  /*13da0*/  BSYNC.RECONVERGENT B1 ;  /* 0x0000000000017941 */ /* 0x000fea0003800200 */
.L_x_81046:
        /* <DEDUP_REMOVED lines=43> */
.L_x_81044:
[----:B------:R-:W-:Y:S05]  /*14060*/  BSYNC.RECONVERGENT B0 ;  /* 0x0000000000007941 */ /* 0x000fea0003800200 */
.L_x_81043:
        /* <DEDUP_REMOVED lines=21> */
.L_x_81050:
        /* <DEDUP_REMOVED lines=13> */
.L_x_81052:
[----:B------:R-:W-:Y:S05]  /*14290*/  BSYNC.RECONVERGENT B1 ;  /* 0x0000000000017941 */ /* 0x000fea0003800200 */
.L_x_81051:
        /* <DEDUP_REMOVED lines=43> */
.L_x_81049:
[----:B------:R-:W-:Y:S05]  /*14550*/  BSYNC.RECONVERGENT B0 ;  /* 0x0000000000007941 */ /* 0x000fea0003800200 */
.L_x_81048:
        /* <DEDUP_REMOVED lines=9> */
.L_x_81032:
        /* <DEDUP_REMOVED lines=16> */
.L_x_81056:
        /* <DEDUP_REMOVED lines=13> */
.L_x_81058:
[----:B------:R-:W-:Y:S05]  /*147c0*/  BSYNC.RECONVERGENT B1 ;  /* 0x0000000000017941 */ /* 0x000fea0003800200 */
.L_x_81057:
        /* <DEDUP_REMOVED lines=41> */
[----:B------:R-:W-:-:S07]  /*14a60*/  IMAD.MOV.U32 R11, RZ, RZ, R12 ;  /* 0x000000ffff0b7224 */ /* 0x000fce00078e000c */
.L_x_81055:
[----:B------:R-:W-:Y:S05]  /*14a70*/  BSYNC.RECONVERGENT B0 ;  /* 0x0000000000007941 */ /* 0x000fea0003800200 */
.L_x_81054:
[----:B------:R-:W-:Y:S01]  /*14a80*/  ISETP.NE.AND P3, PT, R128, 0x1, PT ;  /* 0x000000018000780c */ /* 0x000fe20003f65270 */
[----:B------:R-:W-:Y:S01]  /*14a90*/  BSSY.RECONVERGENT B0, `(.L_x_81059) ;  /* 0x000004a000007945 */ /* 0x000fe20003800200 */
[----:B------:R-:W-:Y:S01]  /*14aa0*/  I2FP.F32.U32 R12, R11 ;  /* 0x0000000b000c7245 */ /* 0x000fe20000201000 */
[----:B-----5:R-:W-:Y:S01]  /*14ab0*/  FMUL.FTZ R11, R124, R185 ;  /* 0x000000b97c0b7220 */ /* 0x020fe20000410000 */
[----:B------:R-:W-:-:S03]  /*14ac0*/  IMAD.MOV.U32 R124, RZ, RZ, 0x2 ;  /* 0x00000002ff7c7424 */ /* 0x000fc600078e00ff */
        /* <DEDUP_REMOVED lines=13> */
.L_x_81061:
        /* <DEDUP_REMOVED lines=13> */
.L_x_81063:
[----:B------:R-:W-:Y:S05]  /*14c70*/  BSYNC.RECONVERGENT B1 ;  /* 0x0000000000017941 */ /* 0x000fea0003800200 */
.L_x_81062:
        /* <DEDUP_REMOVED lines=43> */
.L_x_81060:
[----:B------:R-:W-:Y:S05]  /*14f30*/  BSYNC.RECONVERGENT B0 ;  /* 0x0000000000007941 */ /* 0x000fea0003800200 */
.L_x_81059:
[----:B------:R-:W-:Y:S01]  /*14f40*/  ISETP.NE.AND P4, PT, R124, 0x1, PT ;  /* 0x000000017c00780c */ /* 0x000fe20003f85270 */
[----:B------:R-:W-:Y:S01]  /*14f50*/  FMUL.FTZ R125, R125, R185 ;  /* 0x000000b97d7d7220 */ /* 0x000fe20000410000 */
[----:B------:R-:W-:Y:S01]  /*14f60*/  I2FP.F32.U32 R12, R12 ;  /* 0x0000000c000c7245 */ /* 0x000fe20000201000 */
[----:B------:R-:W-:Y:S01]  /*14f70*/  BSSY.RECONVERGENT B0, `(.L_x_81064) ;  /* 0x0000048000007945 */ /* 0x000fe20003800200 */
[----:B------:R-:W-:-:S03]  /*14f80*/  HFMA2 R128, -RZ, RZ, 0, 1.1920928955078125e-07 ;  /* 0x00000002ff807431 */ /* 0x000fc600000001ff */
        /* <DEDUP_REMOVED lines=13> */
.L_x_81066:
        /* <DEDUP_REMOVED lines=13> */
.L_x_81068:
[----:B------:R-:W-:Y:S05]  /*15130*/  BSYNC.RECONVERGENT B1 ;  /* 0x0000000000017941 */ /* 0x000fea0003800200 */
.L_x_81067:
        /* <DEDUP_REMOVED lines=43> */
.L_x_81065:
[----:B------:R-:W-:Y:S05]  /*153f0*/  BSYNC.RECONVERGENT B0 ;  /* 0x0000000000007941 */ /* 0x000fea0003800200 */
.L_x_81064:
        /* <DEDUP_REMOVED lines=18> */
.L_x_81071:
        /* <DEDUP_REMOVED lines=13> */
.L_x_81073:
[----:B------:R-:W-:Y:S05]  /*155f0*/  BSYNC.RECONVERGENT B1 ;  /* 0x0000000000017941 */ /* 0x000fea0003800200 */
.L_x_81072:
        /* <DEDUP_REMOVED lines=43> */
.L_x_81070:
[----:B------:R-:W-:Y:S05]  /*158b0*/  BSYNC.RECONVERGENT B0 ;  /* 0x0000000000007941 */ /* 0x000fea0003800200 */
.L_x_81069:
        /* <DEDUP_REMOVED lines=10> */
.L_x_81053:
        /* <DEDUP_REMOVED lines=33> */
.L_x_81077:
        /* <DEDUP_REMOVED lines=13> */
.L_x_81079:
[----:B------:R-:W-:Y:S05]  /*15c40*/  BSYNC.RECONVERGENT B1 ;  /* 0x0000000000017941 */ /* 0x000fea0003800200 */
.L_x_81078:
        /* <DEDUP_REMOVED lines=43> */
.L_x_81076:
[----:B------:R-:W-:Y:S05]  /*15f00*/  BSYNC.RECONVERGENT B0 ;  /* 0x0000000000007941 */ /* 0x000fea0003800200 */
.L_x_81075:
        /* <DEDUP_REMOVED lines=21> */
.L_x_81082:
        /* <DEDUP_REMOVED lines=13> */
.L_x_81084:
[----:B------:R-:W-:Y:S05]  /*16130*/  BSYNC.RECONVERGENT B1 ;  /* 0x0000000000017941 */ /* 0x000fea0003800200 */
.L_x_81083:
        /* <DEDUP_REMOVED lines=43> */
.L_x_81081:
[----:B------:R-:W-:Y:S05]  /*163f0*/  BSYNC.RECONVERGENT B0 ;  /* 0x0000000000007941 */ /* 0x000fea0003800200 */
.L_x_81080:
        /* <DEDUP_REMOVED lines=21> */
.L_x_81087:
        /* <DEDUP_REMOVED lines=13> */
.L_x_81089:
[----:B------:R-:W-:Y:S05]  /*16620*/  BSYNC.RECONVERGENT B1 ;  /* 0x0000000000017941 */ /* 0x000fea0003800200 */
.L_x_81088:
        /* <DEDUP_REMOVED lines=41> */
[----:B------:R-:W-:Y:S02]  /*168c0*/  LOP3.LUT R5, R183, R138, R137, 0x96, !PT ;  /* 0x0000008ab7057212 */ /* 0x000fe400078e9689 */
[----:B------:R-:W-:-:S07]  /*168d0*/  MOV R2, R136 ;  /* 0x0000008800027202 */ /* 0x000fce0000000f00 */
.L_x_81086:
[----:B------:R-:W-:Y:S05]  /*168e0*/  BSYNC.RECONVERGENT B0 ;  /* 0x0000000000007941 */ /* 0x000fea0003800200 */
.L_x_81085:
        /* <DEDUP_REMOVED lines=21> */
.L_x_81092:
        /* <DEDUP_REMOVED lines=13> */
.L_x_81094:
[----:B------:R-:W-:Y:S05]  /*16b10*/  BSYNC.RECONVERGENT B1 ;  /* 0x0000000000017941 */ /* 0x000fea0003800200 */
.L_x_81093:
        /* <DEDUP_REMOVED lines=43> */
.L_x_81091:
[----:B------:R-:W-:Y:S05]  /*16dd0*/  BSYNC.RECONVERGENT B0 ;  /* 0x0000000000007941 */ /* 0x000fea0003800200 */
.L_x_81090:
        /* <DEDUP_REMOVED lines=9> */
.L_x_81074:
        /* <DEDUP_REMOVED lines=16> */
.L_x_81098:
        /* <DEDUP_REMOVED lines=13> */
.L_x_81100:
[----:B------:R-:W-:Y:S05]  /*17040*/  BSYNC.RECONVERGENT B1 ;  /* 0x0000000000017941 */ /* 0x000fea0003800200 */
.L_x_81099:
        /* <DEDUP_REMOVED lines=42> */
[----:B------:R-:W-:-:S07]  /*172f0*/  LOP3.LUT R6, R22, R134, R133, 0x96, !PT ;  /* 0x0000008616067212 */ /* 0x000fce00078e9685 */
.L_x_81097:
[----:B------:R-:W-:Y:S05]  /*17300*/  BSYNC.RECONVERGENT B0 ;  /* 0x0000000000007941 */ /* 0x000fea0003800200 */
.L_x_81096:
[----:B------:R-:W-:Y:S01]  /*17310*/  ISETP.NE.AND P3, PT, R132, 0x1, PT ;  /* 0x000000018400780c */ /* 0x000fe20003f65270 */
[----:B-----5:R-:W-:Y:S01]  /*17320*/  FMUL.FTZ R133, R128, R185 ;  /* 0x000000b980857220 */ /* 0x020fe20000410000 */
        /* <DEDUP_REMOVED lines=16> */
.L_x_81103:
        /* <DEDUP_REMOVED lines=13> */
.L_x_81105:
[----:B------:R-:W-:Y:S05]  /*17500*/  BSYNC.RECONVERGENT B1 ;  /* 0x0000000000017941 */ /* 0x000fea0003800200 */
.L_x_81104:
        /* <DEDUP_REMOVED lines=43> */
.L_x_81102:
[----:B------:R-:W-:Y:S05]  /*177c0*/  BSYNC.RECONVERGENT B0 ;  /* 0x0000000000007941 */ /* 0x000fea0003800200 */
.L_x_81101:
        /* <DEDUP_REMOVED lines=18> */
.L_x_81108:
        /* <DEDUP_REMOVED lines=13> */
.L_x_81110:
[----:B------:R-:W-:Y:S05]  /*179c0*/  BSYNC.RECONVERGENT B1 ;  /* 0x0000000000017941 */ /* 0x000fea0003800200 */
.L_x_81109:
        /* <DEDUP_REMOVED lines=43> */
.L_x_81107:
[----:B------:R-:W-:Y:S05]  /*17c80*/  BSYNC.RECONVERGENT B0 ;  /* 0x0000000000007941 */ /* 0x000fea0003800200 */
.L_x_81106:
        /* <DEDUP_REMOVED lines=18> */
.L_x_81113:
        /* <DEDUP_REMOVED lines=13> */
.L_x_81115:
[----:B------:R-:W-:Y:S05]  /*17e80*/  BSYNC.RECONVERGENT B1 ;  /* 0x0000000000017941 */ /* 0x000fea0003800200 */
.L_x_81114:
        /* <DEDUP_REMOVED lines=43> */
.L_x_81112:
[----:B------:R-:W-:Y:S05]  /*18140*/  BSYNC.RECONVERGENT B0 ;  /* 0x0000000000007941 */ /* 0x000fea0003800200 */
.L_x_81111:
        /* <DEDUP_REMOVED lines=10> */
.L_x_81095:
[----:B------:R-:W-:Y:S01]  /*181f0*/  SEL R10, RZ, 0x1000000, !P5 ;  /* 0x01000000ff0a7807 */ /* 0x000fe20006800000 */
[----:B------:R-:W-:Y:S01]  /*18200*/  IMAD.WIDE.U32 R132, R186, 0x10, R214 ;  /* 0x00000010ba847825 */ /* 0x000fe200078e00d6 */
[----:B------:R-:W-:Y:S02]  /*18210*/  SEL R135, RZ, 0x10000, !P4 ;  /* 0x00010000ff877807 */ /* 0x000fe40006000000 */
[----:B------:R-:W-:Y:S02]  /*18220*/  SEL R12, RZ, 0x100, !P3 ;  /* 0x00000100ff0c7807 */ /* 0x000fe40005800000 */
[----:B------:R0:W-:Y:S02]  /*18230*/  STG.E.128 desc[UR8][R132.64], R128 ;  /* 0x0000008084007986 */ /* 0x0001e4000c101d08 */
[----:B------:R-:W-:Y:S02]  /*18240*/  IADD3 R10, PT, PT, R12, R10, R135 ;  /* 0x0000000a0c0a7210 */ /* 0x000fe40007ffe087 */
[----:B------:R-:W-:-:S04]  /*18250*/  SEL R135, RZ, 0x1, !P2 ;  /* 0x00000001ff877807 */ /* 0x000fc80005000000 */
[----:B------:R-:W-:Y:S01]  /*18260*/  IADD3 R137, PT, PT, R10, R135, RZ ;  /* 0x000000870a897210 */ /* 0x000fe20007ffe0ff */
[----:B------:R-:W-:Y:S02]  /*18270*/  VIADD R10, R0, 0x120 ;  /* 0x00000120000a7836 */ /* 0x000fe40000000000 */
        /* <DEDUP_REMOVED lines=24> */
.L_x_81119:
        /* <DEDUP_REMOVED lines=13> */
.L_x_81121:
[----:B------:R-:W-:Y:S05]  /*184d0*/  BSYNC.RECONVERGENT B1 ;  /* 0x0000000000017941 */ /* 0x000fea0003800200 */
.L_x_81120:
        /* <DEDUP_REMOVED lines=43> */
.L_x_81118:
[----:B------:R-:W-:Y:S05]  /*18790*/  BSYNC.RECONVERGENT B0 ;  /* 0x0000000000007941 */ /* 0x000fea0003800200 */
.L_x_81117:
        /* <DEDUP_REMOVED lines=21> */
.L_x_81124:
        /* <DEDUP_REMOVED lines=13> */
.L_x_81126:
[----:B------:R-:W-:Y:S05]  /*189c0*/  BSYNC.RECONVERGENT B1 ;  /* 0x0000000000017941 */ /* 0x000fea0003800200 */
.L_x_81125:
        /* <DEDUP_REMOVED lines=43> */
.L_x_81123:
[----:B------:R-:W-:Y:S05]  /*18c80*/  BSYNC.RECONVERGENT B0 ;  /* 0x0000000000007941 */ /* 0x000fea0003800200 */
.L_x_81122:
        /* <DEDUP_REMOVED lines=21> */
.L_x_81129:
        /* <DEDUP_REMOVED lines=13> */
.L_x_81131:
[----:B------:R-:W-:Y:S05]  /*18eb0*/  BSYNC.RECONVERGENT B1 ;  /* 0x0000000000017941 */ /* 0x000fea0003800200 */
.L_x_81130:
        /* <DEDUP_REMOVED lines=43> */
.L_x_81128:
[----:B------:R-:W-:Y:S05]  /*19170*/  BSYNC.RECONVERGENT B0 ;  /* 0x0000000000007941 */ /* 0x000fea0003800200 */
.L_x_81127:
        /* <DEDUP_REMOVED lines=21> */
.L_x_81134:
        /* <DEDUP_REMOVED lines=13> */
.L_x_81136:
[----:B------:R-:W-:Y:S05]  /*193a0*/  BSYNC.RECONVERGENT B1 ;  /* 0x0000000000017941 */ /* 0x000fea0003800200 */
.L_x_81135:
        /* <DEDUP_REMOVED lines=43> */
.L_x_81133:
[----:B------:R-:W-:Y:S05]  /*19660*/  BSYNC.RECONVERGENT B0 ;  /* 0x0000000000007941 */ /* 0x000fea0003800200 */
.L_x_81132:
        /* <DEDUP_REMOVED lines=9> */
.L_x_81116:
        /* <DEDUP_REMOVED lines=16> */
.L_x_81140:
        /* <DEDUP_REMOVED lines=13> */
.L_x_81142:
[----:B------:R-:W-:Y:S05]  /*198d0*/  BSYNC.RECONVERGENT B1 ;  /* 0x0000000000017941 */ /* 0x000fea0003800200 */
.L_x_81141:
        /* <DEDUP_REMOVED lines=43> */
.L_x_81139:
[----:B------:R-:W-:Y:S05]  /*19b90*/  BSYNC.RECONVERGENT B0 ;  /* 0x0000000000007941 */ /* 0x000fea0003800200 */
.L_x_81138:
[----:B------:R-:W-:Y:S01]  /*19ba0*/  ISETP.NE.AND P3, PT, R136, 0x1, PT ;  /* 0x000000018800780c */ /* 0x000fe20003f65270 */
[----:B-----5:R-:W-:Y:S01]  /*19bb0*/  FMUL.FTZ R11, R132, R185 ;  /* 0x000000b9840b7220 */ /* 0x020fe20000410000 */
[----:B------:R-:W-:Y:S01]  /*19bc0*/  I2FP.F32.U32 R138, R137 ;  /* 0x00000089008a7245 */ /* 0x000fe20000201000 */
[----:B------:R-:W-:Y:S01]  /*19bd0*/  BSSY.RECONVERGENT B0, `(.L_x_81143) ;  /* 0x0000048000007945 */ /* 0x000fe20003800200 */
[----:B------:R-:W-:Y:S02]  /*19be0*/  IMAD.MOV.U32 R137, RZ, RZ, 0x2 ;  /* 0x00000002ff897424 */ /* 0x000fe400078e00ff */
[----:B------:R-:W-:Y:S01]  /*19bf0*/  FMUL.FTZ R11, R11, R14 ;  /* 0x0000000e0b0b7220 */ /* 0x000fe20000410000 */
[----:B------:R-:W-:Y:S01]  /*19c00*/  MOV R132, R2 ;  /* 0x0000000200847202 */ /* 0x000fe20000000f00 */
        /* <DEDUP_REMOVED lines=11> */
.L_x_81145:
        /* <DEDUP_REMOVED lines=13> */
.L_x_81147:
[----:B------:R-:W-:Y:S05]  /*19d90*/  BSYNC.RECONVERGENT B1 ;  /* 0x0000000000017941 */ /* 0x000fea0003800200 */
.L_x_81146:
        /* <DEDUP_REMOVED lines=43> */
.L_x_81144:
[----:B------:R-:W-:Y:S05]  /*1a050*/  BSYNC.RECONVERGENT B0 ;  /* 0x0000000000007941 */ /* 0x000fea0003800200 */
.L_x_81143:
        /* <DEDUP_REMOVED lines=18> */
.L_x_81150:
        /* <DEDUP_REMOVED lines=13> */
.L_x_81152:
[----:B------:R-:W-:Y:S05]  /*1a250*/  BSYNC.RECONVERGENT B1 ;  /* 0x0000000000017941 */ /* 0x000fea0003800200 */
.L_x_81151:
        /* <DEDUP_REMOVED lines=43> */
.L_x_81149:
[----:B------:R-:W-:Y:S05]  /*1a510*/  BSYNC.RECONVERGENT B0 ;  /* 0x0000000000007941 */ /* 0x000fea0003800200 */
.L_x_81148:
        /* <DEDUP_REMOVED lines=18> */
.L_x_81155:
        /* <DEDUP_REMOVED lines=13> */
.L_x_81157:
[----:B------:R-:W-:Y:S05]  /*1a710*/  BSYNC.RECONVERGENT B1 ;  /* 0x0000000000017941 */ /* 0x000fea0003800200 */
.L_x_81156:
        /* <DEDUP_REMOVED lines=43> */
.L_x_81154:
[----:B------:R-:W-:Y:S05]  /*1a9d0*/  BSYNC.RECONVERGENT B0 ;  /* 0x0000000000007941 */ /* 0x000fea0003800200 */
.L_x_81153:
        /* <DEDUP_REMOVED lines=10> */
.L_x_81137:
        /* <DEDUP_REMOVED lines=33> */
.L_x_81161:
        /* <DEDUP_REMOVED lines=13> */
.L_x_81163:
[----:B------:R-:W-:Y:S05]  /*1ad60*/  BSYNC.RECONVERGENT B1 ;  /* 0x0000000000017941 */ /* 0x000fea0003800200 */
.L_x_81162:
        /* <DEDUP_REMOVED lines=43> */
.L_x_81160:
[----:B------:R-:W-:Y:S05]  /*1b020*/  BSYNC.RECONVERGENT B0 ;  /* 0x0000000000007941 */ /* 0x000fea0003800200 */
.L_x_81159:
        /* <DEDUP_REMOVED lines=21> */
.L_x_81166:
        /* <DEDUP_REMOVED lines=13> */
.L_x_81168:
[----:B------:R-:W-:Y:S05]  /*1b250*/  BSYNC.RECONVERGENT B1 ;  /* 0x0000000000017941 */ /* 0x000fea0003800200 */
.L_x_81167:
        /* <DEDUP_REMOVED lines=43> */
.L_x_81165:
[----:B------:R-:W-:Y:S05]  /*1b510*/  BSYNC.RECONVERGENT B0 ;  /* 0x0000000000007941 */ /* 0x000fea0003800200 */
.L_x_81164:
        /* <DEDUP_REMOVED lines=21> */
.L_x_81171:
        /* <DEDUP_REMOVED lines=13> */
.L_x_81173:
[----:B------:R-:W-:Y:S05]  /*1b740*/  BSYNC.RECONVERGENT B1 ;  /* 0x0000000000017941 */ /* 0x000fea0003800200 */
.L_x_81172:
        /* <DEDUP_REMOVED lines=43> */
.L_x_81170:
[----:B------:R-:W-:Y:S05]  /*1ba00*/  BSYNC.RECONVERGENT B0 ;  /* 0x0000000000007941 */ /* 0x000fea0003800200 */
.L_x_81169:
        /* <DEDUP_REMOVED lines=21> */
.L_x_81176:
        /* <DEDUP_REMOVED lines=13> */
.L_x_81178:
[----:B------:R-:W-:Y:S05]  /*1bc30*/  BSYNC.RECONVERGENT B1 ;  /* 0x0000000000017941 */ /* 0x000fea0003800200 */
.L_x_81177:
        /* <DEDUP_REMOVED lines=43> */
.L_x_81175:
[----:B------:R-:W-:Y:S05]  /*1bef0*/  BSYNC.RECONVERGENT B0 ;  /* 0x0000000000007941 */ /* 0x000fea0003800200 */
.L_x_81174:
        /* <DEDUP_REMOVED lines=9> */
.L_x_81158:
        /* <DEDUP_REMOVED lines=16> */
.L_x_81182:
        /* <DEDUP_REMOVED lines=13> */
.L_x_81184:
[----:B------:R-:W-:Y:S05]  /*1c160*/  BSYNC.RECONVERGENT B1 ;  /* 0x0000000000017941 */ /* 0x000fea0003800200 */
.L_x_81183:
        /* <DEDUP_REMOVED lines=43> */
.L_x_81181:
[----:B------:R-:W-:Y:S05]  /*1c420*/  BSYNC.RECONVERGENT B0 ;  /* 0x0000000000007941 */ /* 0x000fea0003800200 */
.L_x_81180:
[----:B------:R-:W-:Y:S01]  /*1c430*/  I2FP.F32.U32 R12, R141 ;  /* 0x0000008d000c7245 */ /* 0x000fe20000201000 */
[----:B------:R-:W-:Y:S01]  /*1c440*/  BSSY.RECONVERGENT B0, `(.L_x_81185) ;  /* 0x000004a000007945 */ /* 0x000fe20003800200 */
[----:B------:R-:W-:Y:S01]  /*1c450*/  ISETP.NE.AND P3, PT, R140, 0x1, PT ;  /* 0x000000018c00780c */ /* 0x000fe20003f65270 */
[----:B------:R-:W-:Y:S02]  /*1c460*/  IMAD.MOV.U32 R141, RZ, RZ, 0x2 ;  /* 0x00000002ff8d7424 */ /* 0x000fe400078e00ff */
[----:B------:R-:W-:-:S05]  /*1c470*/  FFMA.FTZ R12, R12, R195, 1.1641532182693481445e-10 ;  /* 0x2f0000000c0c7423 */ /* 0x000fca00000100c3 */
[----:B------:R-:W-:Y:S01]  /*1c480*/  FSETP.LE.FTZ.AND P2, PT, R12, R13, PT ;  /* 0x0000000d0c00720b */ /* 0x000fe20003f53000 */
[----:B-----5:R-:W-:Y:S01]  /*1c490*/  FMUL.FTZ R12, R136, R185 ;  /* 0x000000b9880c7220 */ /* 0x020fe20000410000 */
        /* <DEDUP_REMOVED lines=11> */
.L_x_81187:
        /* <DEDUP_REMOVED lines=13> */
.L_x_81189:
[----:B------:R-:W-:Y:S05]  /*1c620*/  BSYNC.RECONVERGENT B1 ;  /* 0x0000000000017941 */ /* 0x000fea0003800200 */
.L_x_81188:
        /* <DEDUP_REMOVED lines=43> */
.L_x_81186:
[----:B------:R-:W-:Y:S05]  /*1c8e0*/  BSYNC.RECONVERGENT B0 ;  /* 0x0000000000007941 */ /* 0x000fea0003800200 */
.L_x_81185:
        /* <DEDUP_REMOVED lines=18> */
.L_x_81192:
        /* <DEDUP_REMOVED lines=13> */
.L_x_81194:
[----:B------:R-:W-:Y:S05]  /*1cae0*/  BSYNC.RECONVERGENT B1 ;  /* 0x0000000000017941 */ /* 0x000fea0003800200 */
.L_x_81193:
        /* <DEDUP_REMOVED lines=43> */
.L_x_81191:
[----:B------:R-:W-:Y:S05]  /*1cda0*/  BSYNC.RECONVERGENT B0 ;  /* 0x0000000000007941 */ /* 0x000fea0003800200 */
.L_x_81190:
        /* <DEDUP_REMOVED lines=18> */
.L_x_81197:
        /* <DEDUP_REMOVED lines=13> */
.L_x_81199:
[----:B------:R-:W-:Y:S05]  /*1cfa0*/  BSYNC.RECONVERGENT B1 ;  /* 0x0000000000017941 */ /* 0x000fea0003800200 */
.L_x_81198:
        /* <DEDUP_REMOVED lines=43> */
.L_x_81196:
[----:B------:R-:W-:Y:S05]  /*1d260*/  BSYNC.RECONVERGENT B0 ;  /* 0x0000000000007941 */ /* 0x000fea0003800200 */
.L_x_81195:
        /* <DEDUP_REMOVED lines=10> */
.L_x_81179:
[----:B------:R-:W-:Y:S01]  /*1d310*/  IMAD.WIDE.U32 R140, R11, 0x10, R214 ;  /* 0x000000100b8c7825 */ /* 0x000fe200078e00d6 */
[----:B------:R-:W-:-:S04]  /*1d320*/  SEL R12, RZ, 0x1000000, !P5 ;  /* 0x01000000ff0c7807 */ /* 0x000fc80006800000 */
        /* <DEDUP_REMOVED lines=8> */
[----:B0-----:R-:W-:-:S04]  /*1d3b0*/  VIADD R12, R0, 0x160 ;  /* 0x00000160000c7836 */ /* 0x001fc80000000000 */
[----:B------:R-:W-:-:S06]  /*1d3c0*/  IMAD.WIDE.U32 R140, R12, 0x10, R206 ;  /* 0x000000100c8c7825 */ /* 0x000fcc00078e00ce */
        /* <DEDUP_REMOVED lines=21> */
.L_x_81203:
        /* <DEDUP_REMOVED lines=13> */
.L_x_81205:
[----:B------:R-:W-:Y:S05]  /*1d5f0*/  BSYNC.RECONVERGENT B1 ;  /* 0x0000000000017941 */ /* 0x000fea0003800200 */
.L_x_81204:
        /* <DEDUP_REMOVED lines=43> */
.L_x_81202:
[----:B------:R-:W-:Y:S05]  /*1d8b0*/  BSYNC.RECONVERGENT B0 ;  /* 0x0000000000007941 */ /* 0x000fea0003800200 */
.L_x_81201:
[----:B------:R-:W-:Y:S01]  /*1d8c0*/  I2FP.F32.U32 R148, R150 ;  /* 0x0000009600947245 */ /* 0x000fe20000201000 */
[----:B-----5:R-:W-:Y:S01]  /*1d8d0*/  FMUL.FTZ R140, R140, R185 ;  /* 0x000000b98c8c7220 */ /* 0x020fe20000410000 */
[----:B------:R-:W-:Y:S01]  /*1d8e0*/  ISETP.NE.AND P3, PT, R149, 0x1, PT ;  /* 0x000000019500780c */ /* 0x000fe20003f65270 */
[----:B------:R-:W-:Y:S02]  /*1d8f0*/  BSSY.RECONVERGENT B0, `(.L_x_81206) ;  /* 0x000004b000007945 */ /* 0x000fe40003800200 */
[----:B------:R-:W-:Y:S01]  /*1d900*/  FFMA.FTZ R148, R148, R195, 1.1641532182693481445e-10 ;  /* 0x2f00000094947423 */ /* 0x000fe200000100c3 */
[----:B------:R-:W-:-:S04]  /*1d910*/  FMUL.FTZ R140, R140, R14 ;  /* 0x0000000e8c8c7220 */ /* 0x000fc80000410000 */
        /* <DEDUP_REMOVED lines=15> */
.L_x_81208:
        /* <DEDUP_REMOVED lines=13> */
.L_x_81210:
[----:B------:R-:W-:Y:S05]  /*1dae0*/  BSYNC.RECONVERGENT B1 ;  /* 0x0000000000017941 */ /* 0x000fea0003800200 */
.L_x_81209:
        /* <DEDUP_REMOVED lines=43> */
.L_x_81207:
[----:B------:R-:W-:Y:S05]  /*1dda0*/  BSYNC.RECONVERGENT B0 ;  /* 0x0000000000007941 */ /* 0x000fea0003800200 */
.L_x_81206:
        /* <DEDUP_REMOVED lines=21> */
.L_x_81213:
        /* <DEDUP_REMOVED lines=13> */
.L_x_81215:
[----:B------:R-:W-:Y:S05]  /*1dfd0*/  BSYNC.RECONVERGENT B1 ;  /* 0x0000000000017941 */ /* 0x000fea0003800200 */
.L_x_81214:
        /* <DEDUP_REMOVED lines=43> */
.L_x_81212:
[----:B------:R-:W-:Y:S05]  /*1e290*/  BSYNC.RECONVERGENT B0 ;  /* 0x0000000000007941 */ /* 0x000fea0003800200 */
.L_x_81211:
        /* <DEDUP_REMOVED lines=21> */
.L_x_81218:
        /* <DEDUP_REMOVED lines=13> */
.L_x_81220:
[----:B------:R-:W-:Y:S05]  /*1e4c0*/  BSYNC.RECONVERGENT B1 ;  /* 0x0000000000017941 */ /* 0x000fea0003800200 */
.L_x_81219:
        /* <DEDUP_REMOVED lines=43> */
.L_x_81217:
[----:B------:R-:W-:Y:S05]  /*1e780*/  BSYNC.RECONVERGENT B0 ;  /* 0x0000000000007941 */ /* 0x000fea0003800200 */
.L_x_81216:
        /* <DEDUP_REMOVED lines=9> */
.L_x_81200:
        /* <DEDUP_REMOVED lines=16> */
.L_x_81224:
        /* <DEDUP_REMOVED lines=13> */
.L_x_81226:
[----:B------:R-:W-:Y:S05]  /*1e9f0*/  BSYNC.RECONVERGENT B1 ;  /* 0x0000000000017941 */ /* 0x000fea0003800200 */
.L_x_81225:
        /* <DEDUP_REMOVED lines=43> */
.L_x_81223:
[----:B------:R-:W-:Y:S05]  /*1ecb0*/  BSYNC.RECONVERGENT B0 ;  /* 0x0000000000007941 */ /* 0x000fea0003800200 */
.L_x_81222:
        /* <DEDUP_REMOVED lines=18> */
.L_x_81229:
        /* <DEDUP_REMOVED lines=13> */
.L_x_81231:
[----:B------:R-:W-:Y:S05]  /*1eeb0*/  BSYNC.RECONVERGENT B1 ;  /* 0x0000000000017941 */ /* 0x000fea0003800200 */
.L_x_81230:
        /* <DEDUP_REMOVED lines=43> */
.L_x_81228:
[----:B------:R-:W-:Y:S05]  /*1f170*/  BSYNC.RECONVERGENT B0 ;  /* 0x0000000000007941 */ /* 0x000fea0003800200 */
.L_x_81227:
        /* <DEDUP_REMOVED lines=18> */
.L_x_81234:
        /* <DEDUP_REMOVED lines=13> */
.L_x_81236:
[----:B------:R-:W-:Y:S05]  /*1f370*/  BSYNC.RECONVERGENT B1 ;  /* 0x0000000000017941 */ /* 0x000fea0003800200 */
.L_x_81235:
        /* <DEDUP_REMOVED lines=43> */
.L_x_81233:
[----:B------:R-:W-:Y:S05]  /*1f630*/  BSYNC.RECONVERGENT B0 ;  /* 0x0000000000007941 */ /* 0x000fea0003800200 */
.L_x_81232:
[----:B------:R-:W-:Y:S01]  /*1f640*/  ISETP.NE.AND P5, PT, R144, 0x1, PT ;  /* 0x000000019000780c */ /* 0x000fe20003fa5270 */
[----:B------:R-:W-:Y:S01]  /*1f650*/  FMUL.FTZ R142, R142, R185 ;  /* 0x000000b98e8e7220 */ /* 0x000fe20000410000 */
        /* <DEDUP_REMOVED lines=16> */
.L_x_81239:
        /* <DEDUP_REMOVED lines=13> */
.L_x_81241:
[----:B------:R-:W-:Y:S05]  /*1f830*/  BSYNC.RECONVERGENT B1 ;  /* 0x0000000000017941 */ /* 0x000fea0003800200 */
.L_x_81240:
        /* <DEDUP_REMOVED lines=43> */
.L_x_81238:
[----:B------:R-:W-:Y:S05]  /*1faf0*/  BSYNC.RECONVERGENT B0 ;  /* 0x0000000000007941 */ /* 0x000fea0003800200 */
.L_x_81237:
        /* <DEDUP_REMOVED lines=10> */
.L_x_81221:
        /* <DEDUP_REMOVED lines=33> */
.L_x_81245:
        /* <DEDUP_REMOVED lines=13> */
.L_x_81247:
[----:B------:R-:W-:Y:S05]  /*1fe80*/  BSYNC.RECONVERGENT B1 ;  /* 0x0000000000017941 */ /* 0x000fea0003800200 */
.L_x_81246:
        /* <DEDUP_REMOVED lines=43> */
.L_x_81244:
[----:B------:R-:W-:Y:S05]  /*20140*/  BSYNC.RECONVERGENT B0 ;  /* 0x0000000000007941 */ /* 0x000fea0003800200 */
.L_x_81243:
        /* <DEDUP_REMOVED lines=21> */
.L_x_81250:
        /* <DEDUP_REMOVED lines=13> */
.L_x_81252:
[----:B------:R-:W-:Y:S05]  /*20370*/  BSYNC.RECONVERGENT B1 ;  /* 0x0000000000017941 */ /* 0x000fea0003800200 */
.L_x_81251:
        /* <DEDUP_REMOVED lines=43> */
.L_x_81249:
[----:B------:R-:W-:Y:S05]  /*20630*/  BSYNC.RECONVERGENT B0 ;  /* 0x0000000000007941 */ /* 0x000fea0003800200 */
.L_x_81248:
        /* <DEDUP_REMOVED lines=21> */
.L_x_81255:
        /* <DEDUP_REMOVED lines=13> */
.L_x_81257:
[----:B------:R-:W-:Y:S05]  /*20860*/  BSYNC.RECONVERGENT B1 ;  /* 0x0000000000017941 */ /* 0x000fea0003800200 */
.L_x_81256:
        /* <DEDUP_REMOVED lines=43> */
.L_x_81254:
[----:B------:R-:W-:Y:S05]  /*20b20*/  BSYNC.RECONVERGENT B0 ;  /* 0x0000000000007941 */ /* 0x000fea0003800200 */
.L_x_81253:
        /* <DEDUP_REMOVED lines=21> */
.L_x_81260:
        /* <DEDUP_REMOVED lines=13> */
.L_x_81262:
[----:B------:R-:W-:Y:S05]  /*20d50*/  BSYNC.RECONVERGENT B1 ;  /* 0x0000000000017941 */ /* 0x000fea0003800200 */
.L_x_81261:
        /* <DEDUP_REMOVED lines=43> */
.L_x_81259:
[----:B------:R-:W-:Y:S05]  /*21010*/  BSYNC.RECONVERGENT B0 ;  /* 0x0000000000007941 */ /* 0x000fea0003800200 */
.L_x_81258:
        /* <DEDUP_REMOVED lines=9> */
.L_x_81242:
        /* <DEDUP_REMOVED lines=16> */
.L_x_81266:
        /* <DEDUP_REMOVED lines=13> */
.L_x_81268:
[----:B------:R-:W-:Y:S05]  /*21280*/  BSYNC.RECONVERGENT B1 ;  /* 0x0000000000017941 */ /* 0x000fea0003800200 */
.L_x_81267:
        /* <DEDUP_REMOVED lines=43> */
.L_x_81265:
[----:B------:R-:W-:Y:S05]  /*21540*/  BSYNC.RECONVERGENT B0 ;  /* 0x0000000000007941 */ /* 0x000fea0003800200 */
.L_x_81264:
        /* <DEDUP_REMOVED lines=18> */
.L_x_81271:
        /* <DEDUP_REMOVED lines=13> */
.L_x_81273:
[----:B------:R-:W-:Y:S05]  /*21740*/  BSYNC.RECONVERGENT B1 ;  /* 0x0000000000017941 */ /* 0x000fea0003800200 */
.L_x_81272:
        /* <DEDUP_REMOVED lines=43> */
.L_x_81270:
[----:B------:R-:W-:Y:S05]  /*21a00*/  BSYNC.RECONVERGENT B0 ;  /* 0x0000000000007941 */ /* 0x000fea0003800200 */
.L_x_81269:
        /* <DEDUP_REMOVED lines=18> */
.L_x_81276:
        /* <DEDUP_REMOVED lines=13> */
.L_x_81278:
[----:B------:R-:W-:Y:S05]  /*21c00*/  BSYNC.RECONVERGENT B1 ;  /* 0x0000000000017941 */ /* 0x000fea0003800200 */
.L_x_81277:
        /* <DEDUP_REMOVED lines=43> */
.L_x_81275:
[----:B------:R-:W-:Y:S05]  /*21ec0*/  BSYNC.RECONVERGENT B0 ;  /* 0x0000000000007941 */ /* 0x000fea0003800200 */
.L_x_81274:
        /* <DEDUP_REMOVED lines=18> */
.L_x_81281:
        /* <DEDUP_REMOVED lines=13> */
.L_x_81283:
[----:B------:R-:W-:Y:S05]  /*220c0*/  BSYNC.RECONVERGENT B1 ;  /* 0x0000000000017941 */ /* 0x000fea0003800200 */
.L_x_81282:
        /* <DEDUP_REMOVED lines=43> */
.L_x_81280:
[----:B------:R-:W-:Y:S05]  /*22380*/  BSYNC.RECONVERGENT B0 ;  /* 0x0000000000007941 */ /* 0x000fea0003800200 */
.L_x_81279:
        /* <DEDUP_REMOVED lines=10> */
.L_x_81263:
        /* <DEDUP_REMOVED lines=33> */
.L_x_81287:
        /* <DEDUP_REMOVED lines=13> */
.L_x_81289:
[----:B------:R-:W-:Y:S05]  /*22710*/  BSYNC.RECONVERGENT B1 ;  /* 0x0000000000017941 */ /* 0x000fea0003800200 */
.L_x_81288:
        /* <DEDUP_REMOVED lines=43> */
.L_x_81286:
[----:B------:R-:W-:Y:S05]  /*229d0*/  BSYNC.RECONVERGENT B0 ;  /* 0x0000000000007941 */ /* 0x000fea0003800200 */
.L_x_81285:
        /* <DEDUP_REMOVED lines=21> */
.L_x_81292:
        /* <DEDUP_REMOVED lines=13> */
.L_x_81294:
[----:B------:R-:W-:Y:S05]  /*22c00*/  BSYNC.RECONVERGENT B1 ;  /* 0x0000000000017941 */ /* 0x000fea0003800200 */
.L_x_81293:
        /* <DEDUP_REMOVED lines=43> */
.L_x_81291:
[----:B------:R-:W-:Y:S05]  /*22ec0*/  BSYNC.RECONVERGENT B0 ;  /* 0x0000000000007941 */ /* 0x000fea0003800200 */
.L_x_81290:
        /* <DEDUP_REMOVED lines=21> */
.L_x_81297:
        /* <DEDUP_REMOVED lines=13> */
.L_x_81299:
[----:B------:R-:W-:Y:S05]  /*230f0*/  BSYNC.RECONVERGENT B1 ;  /* 0x0000000000017941 */ /* 0x000fea0003800200 */
.L_x_81298:
        /* <DEDUP_REMOVED lines=43> */
.L_x_81296:
[----:B------:R-:W-:Y:S05]  /*233b0*/  BSYNC.RECONVERGENT B0 ;  /* 0x0000000000007941 */ /* 0x000fea0003800200 */
.L_x_81295:
        /* <DEDUP_REMOVED lines=21> */
.L_x_81302:
        /* <DEDUP_REMOVED lines=13> */
.L_x_81304:
[----:B------:R-:W-:Y:S05]  /*235e0*/  BSYNC.RECONVERGENT B1 ;  /* 0x0000000000017941 */ /* 0x000fea0003800200 */
.L_x_81303:
        /* <DEDUP_REMOVED lines=43> */
.L_x_81301:
[----:B------:R-:W-:Y:S05]  /*238a0*/  BSYNC.RECONVERGENT B0 ;  /* 0x0000000000007941 */ /* 0x000fea0003800200 */
.L_x_81300:
        /* <DEDUP_REMOVED lines=9> */
.L_x_81284:
        /* <DEDUP_REMOVED lines=16> */
.L_x_81308:
        /* <DEDUP_REMOVED lines=13> */
.L_x_81310:
[----:B------:R-:W-:Y:S05]  /*23b10*/  BSYNC.RECONVERGENT B1 ;  /* 0x0000000000017941 */ /* 0x000fea0003800200 */
.L_x_81309:
        /* <DEDUP_REMOVED lines=43> */
.L_x_81307:
[----:B------:R-:W-:Y:S05]  /*23dd0*/  BSYNC.RECONVERGENT B0 ;  /* 0x0000000000007941 */ /* 0x000fea0003800200 */
.L_x_81306:
        /* <DEDUP_REMOVED lines=18> */
.L_x_81313:
        /* <DEDUP_REMOVED lines=13> */
.L_x_81315:
[----:B------:R-:W-:Y:S05]  /*23fd0*/  BSYNC.RECONVERGENT B1 ;  /* 0x0000000000017941 */ /* 0x000fea0003800200 */
.L_x_81314:
        /* <DEDUP_REMOVED lines=43> */
.L_x_81312:
[----:B------:R-:W-:Y:S05]  /*24290*/  BSYNC.RECONVERGENT B0 ;  /* 0x0000000000007941 */ /* 0x000fea0003800200 */
.L_x_81311:
        /* <DEDUP_REMOVED lines=18> */
.L_x_81318:
        /* <DEDUP_REMOVED lines=13> */
.L_x_81320:
[----:B------:R-:W-:Y:S05]  /*24490*/  BSYNC.RECONVERGENT B1 ;  /* 0x0000000000017941 */ /* 0x000fea0003800200 */
.L_x_81319:
        /* <DEDUP_REMOVED lines=43> */
.L_x_81317:
[----:B------:R-:W-:Y:S05]  /*24750*/  BSYNC.RECONVERGENT B0 ;  /* 0x0000000000007941 */ /* 0x000fea0003800200 */
.L_x_81316:
        /* <DEDUP_REMOVED lines=18> */
.L_x_81323:
        /* <DEDUP_REMOVED lines=13> */
.L_x_81325:
[----:B------:R-:W-:Y:S05]  /*24950*/  BSYNC.RECONVERGENT B1 ;  /* 0x0000000000017941 */ /* 0x000fea0003800200 */
.L_x_81324:
        /* <DEDUP_REMOVED lines=43> */
.L_x_81322:
[----:B------:R-:W-:Y:S05]  /*24c10*/  BSYNC.RECONVERGENT B0 ;  /* 0x0000000000007941 */ /* 0x000fea0003800200 */
.L_x_81321:
        /* <DEDUP_REMOVED lines=10> */
.L_x_81305:
        /* <DEDUP_REMOVED lines=33> */
.L_x_81329:
        /* <DEDUP_REMOVED lines=13> */
.L_x_81331:
[----:B------:R-:W-:Y:S05]  /*24fa0*/  BSYNC.RECONVERGENT B1 ;  /* 0x0000000000017941 */ /* 0x000fea0003800200 */
.L_x_81330:
        /* <DEDUP_REMOVED lines=43> */
.L_x_81328:
[----:B------:R-:W-:Y:S05]  /*25260*/  BSYNC.RECONVERGENT B0 ;  /* 0x0000000000007941 */ /* 0x000fea0003800200 */
.L_x_81327:
        /* <DEDUP_REMOVED lines=21> */
.L_x_81334:
        /* <DEDUP_REMOVED lines=13> */
.L_x_81336:
[----:B------:R-:W-:Y:S05]  /*25490*/  BSYNC.RECONVERGENT B1 ;  /* 0x0000000000017941 */ /* 0x000fea0003800200 */
.L_x_81335:
        /* <DEDUP_REMOVED lines=43> */
.L_x_81333:
[----:B------:R-:W-:Y:S05]  /*25750*/  BSYNC.RECONVERGENT B0 ;  /* 0x0000000000007941 */ /* 0x000fea0003800200 */
.L_x_81332:
        /* <DEDUP_REMOVED lines=21> */
.L_x_81339:
        /* <DEDUP_REMOVED lines=13> */
.L_x_81341:
[----:B------:R-:W-:Y:S05]  /*25980*/  BSYNC.RECONVERGENT B1 ;  /* 0x0000000000017941 */ /* 0x000fea0003800200 */
.L_x_81340:
        /* <DEDUP_REMOVED lines=43> */
.L_x_81338:
[----:B------:R-:W-:Y:S05]  /*25c40*/  BSYNC.RECONVERGENT B0 ;  /* 0x0000000000007941 */ /* 0x000fea0003800200 */
.L_x_81337:
        /* <DEDUP_REMOVED lines=21> */
.L_x_81344:
        /* <DEDUP_REMOVED lines=13> */
.L_x_81346:
[----:B------:R-:W-:Y:S05]  /*25e70*/  BSYNC.RECONVERGENT B1 ;  /* 0x0000000000017941 */ /* 0x000fea0003800200 */
.L_x_81345:
        /* <DEDUP_REMOVED lines=43> */
.L_x_81343:
[----:B------:R-:W-:Y:S05]  /*26130*/  BSYNC.RECONVERGENT B0 ;  /* 0x0000000000007941 */ /* 0x000fea0003800200 */
.L_x_81342:
        /* <DEDUP_REMOVED lines=9> */
.L_x_81326:
        /* <DEDUP_REMOVED lines=16> */
.L_x_81350:
        /* <DEDUP_REMOVED lines=13> */
.L_x_81352:
[----:B------:R-:W-:Y:S05]  /*263a0*/  BSYNC.RECONVERGENT B1 ;  /* 0x0000000000017941 */ /* 0x000fea0003800200 */
.L_x_81351:
        /* <DEDUP_REMOVED lines=43> */
.L_x_81349:
[----:B------:R-:W-:Y:S05]  /*26660*/  BSYNC.RECONVERGENT B0 ;  /* 0x0000000000007941 */ /* 0x000fea0003800200 */
.L_x_81348:
        /* <DEDUP_REMOVED lines=18> */
.L_x_81355:
        /* <DEDUP_REMOVED lines=13> */
.L_x_81357:
[----:B------:R-:W-:Y:S05]  /*26860*/  BSYNC.RECONVERGENT B1 ;  /* 0x0000000000017941 */ /* 0x000fea0003800200 */
.L_x_81356:
        /* <DEDUP_REMOVED lines=43> */
.L_x_81354:
[----:B------:R-:W-:Y:S05]  /*26b20*/  BSYNC.RECONVERGENT B0 ;  /* 0x0000000000007941 */ /* 0x000fea0003800200 */
.L_x_81353:
        /* <DEDUP_REMOVED lines=18> */
.L_x_81360:
        /* <DEDUP_REMOVED lines=13> */
.L_x_81362:
[----:B------:R-:W-:Y:S05]  /*26d20*/  BSYNC.RECONVERGENT B1 ;  /* 0x0000000000017941 */ /* 0x000fea0003800200 */
.L_x_81361:
        /* <DEDUP_REMOVED lines=43> */
.L_x_81359:
[----:B------:R-:W-:Y:S05]  /*26fe0*/  BSYNC.RECONVERGENT B0 ;  /* 0x0000000000007941 */ /* 0x000fea0003800200 */
.L_x_81358:
        /* <DEDUP_REMOVED lines=18> */
.L_x_81365:
        /* <DEDUP_REMOVED lines=13> */
.L_x_81367:
[----:B------:R-:W-:Y:S05]  /*271e0*/  BSYNC.RECONVERGENT B1 ;  /* 0x0000000000017941 */ /* 0x000fea0003800200 */
.L_x_81366:
        /* <DEDUP_REMOVED lines=43> */
.L_x_81364:
[----:B------:R-:W-:Y:S05]  /*274a0*/  BSYNC.RECONVERGENT B0 ;  /* 0x0000000000007941 */ /* 0x000fea0003800200 */
.L_x_81363:
        /* <DEDUP_REMOVED lines=10> */
.L_x_81347:
        /* <DEDUP_REMOVED lines=33> */
.L_x_81371:
        /* <DEDUP_REMOVED lines=13> */
.L_x_81373:
[----:B------:R-:W-:Y:S05]  /*27830*/  BSYNC.RECONVERGENT B1 ;  /* 0x0000000000017941 */ /* 0x000fea0003800200 */
.L_x_81372:
        /* <DEDUP_REMOVED lines=43> */
.L_x_81370:
[----:B------:R-:W-:Y:S05]  /*27af0*/  BSYNC.RECONVERGENT B0 ;  /* 0x0000000000007941 */ /* 0x000fea0003800200 */
.L_x_81369:
        /* <DEDUP_REMOVED lines=21> */
.L_x_81376:
        /* <DEDUP_REMOVED lines=13> */
.L_x_81378:
[----:B------:R-:W-:Y:S05]  /*27d20*/  BSYNC.RECONVERGENT B1 ;  /* 0x0000000000017941 */ /* 0x000fea0003800200 */
.L_x_81377:
        /* <DEDUP_REMOVED lines=43> */
.L_x_81375:
[----:B------:R-:W-:Y:S05]  /*27fe0*/  BSYNC.RECONVERGENT B0 ;  /* 0x0000000000007941 */ /* 0x000fea0003800200 */
.L_x_81374:
        /* <DEDUP_REMOVED lines=21> */
.L_x_81381:
        /* <DEDUP_REMOVED lines=13> */
.L_x_81383:
[----:B------:R-:W-:Y:S05]  /*28210*/  BSYNC.RECONVERGENT B1 ;  /* 0x0000000000017941 */ /* 0x000fea0003800200 */
.L_x_81382:
        /* <DEDUP_REMOVED lines=43> */
.L_x_81380:
[----:B------:R-:W-:Y:S05]  /*284d0*/  BSYNC.RECONVERGENT B0 ;  /* 0x0000000000007941 */ /* 0x000fea0003800200 */
.L_x_81379:
        /* <DEDUP_REMOVED lines=21> */
.L_x_81386:
        /* <DEDUP_REMOVED lines=13> */
.L_x_81388:
[----:B------:R-:W-:Y:S05]  /*28700*/  BSYNC.RECONVERGENT B1 ;  /* 0x0000000000017941 */ /* 0x000fea0003800200 */
.L_x_81387:
        /* <DEDUP_REMOVED lines=43> */
.L_x_81385:
[----:B------:R-:W-:Y:S05]  /*289c0*/  BSYNC.RECONVERGENT B0 ;  /* 0x0000000000007941 */ /* 0x000fea0003800200 */
.L_x_81384:
        /* <DEDUP_REMOVED lines=9> */
.L_x_81368:
        /* <DEDUP_REMOVED lines=16> */
.L_x_81392:
        /* <DEDUP_REMOVED lines=13> */
.L_x_81394:
[----:B------:R-:W-:Y:S05]  /*28c30*/  BSYNC.RECONVERGENT B1 ;  /* 0x0000000000017941 */ /* 0x000fea0003800200 */
.L_x_81393:
        /* <DEDUP_REMOVED lines=43> */
.L_x_81391:
[----:B------:R-:W-:Y:S05]  /*28ef0*/  BSYNC.RECONVERGENT B0 ;  /* 0x0000000000007941 */ /* 0x000fea0003800200 */
.L_x_81390:
        /* <DEDUP_REMOVED lines=18> */
.L_x_81397:
        /* <DEDUP_REMOVED lines=13> */
.L_x_81399:
[----:B------:R-:W-:Y:S05]  /*290f0*/  BSYNC.RECONVERGENT B1 ;  /* 0x0000000000017941 */ /* 0x000fea0003800200 */
.L_x_81398:
        /* <DEDUP_REMOVED lines=43> */
.L_x_81396:
[----:B------:R-:W-:Y:S05]  /*293b0*/  BSYNC.RECONVERGENT B0 ;  /* 0x0000000000007941 */ /* 0x000fea0003800200 */
.L_x_81395:
        /* <DEDUP_REMOVED lines=18> */
.L_x_81402:
        /* <DEDUP_REMOVED lines=13> */
.L_x_81404:
[----:B------:R-:W-:Y:S05]  /*295b0*/  BSYNC.RECONVERGENT B1 ;  /* 0x0000000000017941 */ /* 0x000fea0003800200 */
.L_x_81403:
        /* <DEDUP_REMOVED lines=43> */
.L_x_81401:
[----:B------:R-:W-:Y:S05]  /*29870*/  BSYNC.RECONVERGENT B0 ;  /* 0x0000000000007941 */ /* 0x000fea0003800200 */
.L_x_81400:
        /* <DEDUP_REMOVED lines=18> */
.L_x_81407:
        /* <DEDUP_REMOVED lines=13> */
.L_x_81409:
[----:B------:R-:W-:Y:S05]  /*29a70*/  BSYNC.RECONVERGENT B1 ;  /* 0x0000000000017941 */ /* 0x000fea0003800200 */
.L_x_81408:
        /* <DEDUP_REMOVED lines=43> */
.L_x_81406:
[----:B------:R-:W-:Y:S05]  /*29d30*/  BSYNC.RECONVERGENT B0 ;  /* 0x0000000000007941 */ /* 0x000fea0003800200 */
.L_x_81405:
        /* <DEDUP_REMOVED lines=10> */
.L_x_81389:
        /* <DEDUP_REMOVED lines=33> */
.L_x_81413:
        /* <DEDUP_REMOVED lines=13> */
.L_x_81415:
[----:B------:R-:W-:Y:S05]  /*2a0c0*/  BSYNC.RECONVERGENT B1 ;  /* 0x0000000000017941 */ /* 0x000fea0003800200 */
.L_x_81414:
        /* <DEDUP_REMOVED lines=43> */
.L_x_81412:
[----:B------:R-:W-:Y:S05]  /*2a380*/  BSYNC.RECONVERGENT B0 ;  /* 0x0000000000007941 */ /* 0x000fea0003800200 */
.L_x_81411:
        /* <DEDUP_REMOVED lines=21> */
.L_x_81418:
        /* <DEDUP_REMOVED lines=13> */
.L_x_81420:
[----:B------:R-:W-:Y:S05]  /*2a5b0*/  BSYNC.RECONVERGENT B1 ;  /* 0x0000000000017941 */ /* 0x000fea0003800200 */
.L_x_81419:
        /* <DEDUP_REMOVED lines=43> */
.L_x_81417:
[----:B------:R-:W-:Y:S05]  /*2a870*/  BSYNC.RECONVERGENT B0 ;  /* 0x0000000000007941 */ /* 0x000fea0003800200 */
.L_x_81416:
        /* <DEDUP_REMOVED lines=21> */
.L_x_81423:
        /* <DEDUP_REMOVED lines=13> */
.L_x_81425:
[----:B------:R-:W-:Y:S05]  /*2aaa0*/  BSYNC.RECONVERGENT B1 ;  /* 0x0000000000017941 */ /* 0x000fea0003800200 */
.L_x_81424:
        /* <DEDUP_REMOVED lines=43> */
.L_x_81422:
[----:B------:R-:W-:Y:S05]  /*2ad60*/  BSYNC.RECONVERGENT B0 ;  /* 0x0000000000007941 */ /* 0x000fea0003800200 */
.L_x_81421:
        /* <DEDUP_REMOVED lines=21> */
.L_x_81428:
        /* <DEDUP_REMOVED lines=13> */
.L_x_81430:
[----:B------:R-:W-:Y:S05]  /*2af90*/  BSYNC.RECONVERGENT B1 ;  /* 0x0000000000017941 */ /* 0x000fea0003800200 */
.L_x_81429:
        /* <DEDUP_REMOVED lines=43> */
.L_x_81427:
[----:B------:R-:W-:Y:S05]  /*2b250*/  BSYNC.RECONVERGENT B0 ;  /* 0x0000000000007941 */ /* 0x000fea0003800200 */
.L_x_81426:
        /* <DEDUP_REMOVED lines=9> */
.L_x_81410:
        /* <DEDUP_REMOVED lines=16> */
.L_x_81434:
        /* <DEDUP_REMOVED lines=13> */
.L_x_81436:
[----:B------:R-:W-:Y:S05]  /*2b4c0*/  BSYNC.RECONVERGENT B1 ;  /* 0x0000000000017941 */ /* 0x000fea0003800200 */
.L_x_81435:
        /* <DEDUP_REMOVED lines=43> */
.L_x_81433:
[----:B------:R-:W-:Y:S05]  /*2b780*/  BSYNC.RECONVERGENT B0 ;  /* 0x0000000000007941 */ /* 0x000fea0003800200 */
.L_x_81432:
        /* <DEDUP_REMOVED lines=18> */
.L_x_81439:
        /* <DEDUP_REMOVED lines=13> */
.L_x_81441:
[----:B------:R-:W-:Y:S05]  /*2b980*/  BSYNC.RECONVERGENT B1 ;  /* 0x0000000000017941 */ /* 0x000fea0003800200 */
.L_x_81440:
        /* <DEDUP_REMOVED lines=43> */
.L_x_81438:
[----:B------:R-:W-:Y:S05]  /*2bc40*/  BSYNC.RECONVERGENT B0 ;  /* 0x0000000000007941 */ /* 0x000fea0003800200 */
.L_x_81437:
        /* <DEDUP_REMOVED lines=18> */
.L_x_81444:
        /* <DEDUP_REMOVED lines=13> */
.L_x_81446:
[----:B------:R-:W-:Y:S05]  /*2be40*/  BSYNC.RECONVERGENT B1 ;  /* 0x0000000000017941 */ /* 0x000fea0003800200 */
.L_x_81445:
        /* <DEDUP_REMOVED lines=43> */
.L_x_81443:
[----:B------:R-:W-:Y:S05]  /*2c100*/  BSYNC.RECONVERGENT B0 ;  /* 0x0000000000007941 */ /* 0x000fea0003800200 */
.L_x_81442:
        /* <DEDUP_REMOVED lines=18> */
.L_x_81449:
        /* <DEDUP_REMOVED lines=13> */
.L_x_81451:
[----:B------:R-:W-:Y:S05]  /*2c300*/  BSYNC.RECONVERGENT B1 ;  /* 0x0000000000017941 */ /* 0x000fea0003800200 */
.L_x_81450:
        /* <DEDUP_REMOVED lines=43> */
.L_x_81448:
[----:B------:R-:W-:Y:S05]  /*2c5c0*/  BSYNC.RECONVERGENT B0 ;  /* 0x0000000000007941 */ /* 0x000fea0003800200 */
.L_x_81447:
        /* <DEDUP_REMOVED lines=10> */
.L_x_81431:
        /* <DEDUP_REMOVED lines=33> */
.L_x_81455:
        /* <DEDUP_REMOVED lines=13> */
.L_x_81457:
[----:B------:R-:W-:Y:S05]  /*2c950*/  BSYNC.RECONVERGENT B1 ;  /* 0x0000000000017941 */ /* 0x000fea0003800200 */
.L_x_81456:
        /* <DEDUP_REMOVED lines=43> */
.L_x_81454:
[----:B------:R-:W-:Y:S05]  /*2cc10*/  BSYNC.RECONVERGENT B0 ;  /* 0x0000000000007941 */ /* 0x000fea0003800200 */
.L_x_81453:
        /* <DEDUP_REMOVED lines=21> */
.L_x_81460:
        /* <DEDUP_REMOVED lines=13> */
.L_x_81462:
[----:B------:R-:W-:Y:S05]  /*2ce40*/  BSYNC.RECONVERGENT B1 ;  /* 0x0000000000017941 */ /* 0x000fea0003800200 */
.L_x_81461:
        /* <DEDUP_REMOVED lines=43> */
.L_x_81459:
[----:B------:R-:W-:Y:S05]  /*2d100*/  BSYNC.RECONVERGENT B0 ;  /* 0x0000000000007941 */ /* 0x000fea0003800200 */
.L_x_81458:
        /* <DEDUP_REMOVED lines=21> */
.L_x_81465:
        /* <DEDUP_REMOVED lines=13> */
.L_x_81467:
[----:B------:R-:W-:Y:S05]  /*2d330*/  BSYNC.RECONVERGENT B1 ;  /* 0x0000000000017941 */ /* 0x000fea0003800200 */
.L_x_81466:
        /* <DEDUP_REMOVED lines=43> */
.L_x_81464:
[----:B------:R-:W-:Y:S05]  /*2d5f0*/  BSYNC.RECONVERGENT B0 ;  /* 0x0000000000007941 */ /* 0x000fea0003800200 */
.L_x_81463:
        /* <DEDUP_REMOVED lines=21> */
.L_x_81470:
        /* <DEDUP_REMOVED lines=13> */
.L_x_81472:
[----:B------:R-:W-:Y:S05]  /*2d820*/  BSYNC.RECONVERGENT B1 ;  /* 0x0000000000017941 */ /* 0x000fea0003800200 */
.L_x_81471:
        /* <DEDUP_REMOVED lines=43> */
.L_x_81469:
[----:B------:R-:W-:Y:S05]  /*2dae0*/  BSYNC.RECONVERGENT B0 ;  /* 0x0000000000007941 */ /* 0x000fea0003800200 */
.L_x_81468:
        /* <DEDUP_REMOVED lines=9> */
.L_x_81452:
        /* <DEDUP_REMOVED lines=16> */
.L_x_81476:
        /* <DEDUP_REMOVED lines=13> */
.L_x_81478:
[----:B------:R-:W-:Y:S05]  /*2dd50*/  BSYNC.RECONVERGENT B1 ;  /* 0x0000000000017941 */ /* 0x000fea0003800200 */
.L_x_81477:
        /* <DEDUP_REMOVED lines=43> */
.L_x_81475:
[----:B------:R-:W-:Y:S05]  /*2e010*/  BSYNC.RECONVERGENT B0 ;  /* 0x0000000000007941 */ /* 0x000fea0003800200 */
.L_x_81474:
        /* <DEDUP_REMOVED lines=18> */
.L_x_81481:
        /* <DEDUP_REMOVED lines=13> */
.L_x_81483:
[----:B------:R-:W-:Y:S05]  /*2e210*/  BSYNC.RECONVERGENT B1 ;  /* 0x0000000000017941 */ /* 0x000fea0003800200 */
.L_x_81482:
        /* <DEDUP_REMOVED lines=43> */
.L_x_81480:
[----:B------:R-:W-:Y:S05]  /*2e4d0*/  BSYNC.RECONVERGENT B0 ;  /* 0x0000000000007941 */ /* 0x000fea0003800200 */
.L_x_81479:
        /* <DEDUP_REMOVED lines=18> */
.L_x_81486:
        /* <DEDUP_REMOVED lines=13> */
.L_x_81488:
[----:B------:R-:W-:Y:S05]  /*2e6d0*/  BSYNC.RECONVERGENT B1 ;  /* 0x0000000000017941 */ /* 0x000fea0003800200 */
.L_x_81487:
        /* <DEDUP_REMOVED lines=43> */
.L_x_81485:
[----:B------:R-:W-:Y:S05]  /*2e990*/  BSYNC.RECONVERGENT B0 ;  /* 0x0000000000007941 */ /* 0x000fea0003800200 */
.L_x_81484:
        /* <DEDUP_REMOVED lines=18> */
.L_x_81491:
        /* <DEDUP_REMOVED lines=13> */
.L_x_81493:
[----:B------:R-:W-:Y:S05]  /*2eb90*/  BSYNC.RECONVERGENT B1 ;  /* 0x0000000000017941 */ /* 0x000fea0003800200 */
.L_x_81492:
        /* <DEDUP_REMOVED lines=43> */
.L_x_81490:
[----:B------:R-:W-:Y:S05]  /*2ee50*/  BSYNC.RECONVERGENT B0 ;  /* 0x0000000000007941 */ /* 0x000fea0003800200 */
.L_x_81489:
        /* <DEDUP_REMOVED lines=10> */
.L_x_81473:
        /* <DEDUP_REMOVED lines=33> */
.L_x_81497:
        /* <DEDUP_REMOVED lines=13> */
.L_x_81499:
[----:B------:R-:W-:Y:S05]  /*2f1e0*/  BSYNC.RECONVERGENT B1 ;  /* 0x0000000000017941 */ /* 0x000fea0003800200 */
.L_x_81498:
        /* <DEDUP_REMOVED lines=43> */
.L_x_81496:
[----:B------:R-:W-:Y:S05]  /*2f4a0*/  BSYNC.RECONVERGENT B0 ;  /* 0x0000000000007941 */ /* 0x000fea0003800200 */
.L_x_81495:
        /* <DEDUP_REMOVED lines=21> */
.L_x_81502:
        /* <DEDUP_REMOVED lines=13> */
.L_x_81504:
[----:B------:R-:W-:Y:S05]  /*2f6d0*/  BSYNC.RECONVERGENT B1 ;  /* 0x0000000000017941 */ /* 0x000fea0003800200 */
.L_x_81503:
        /* <DEDUP_REMOVED lines=43> */
.L_x_81501:
[----:B------:R-:W-:Y:S05]  /*2f990*/  BSYNC.RECONVERGENT B0 ;  /* 0x0000000000007941 */ /* 0x000fea0003800200 */
.L_x_81500:
        /* <DEDUP_REMOVED lines=21> */
.L_x_81507:
        /* <DEDUP_REMOVED lines=13> */
.L_x_81509:
[----:B------:R-:W-:Y:S05]  /*2fbc0*/  BSYNC.RECONVERGENT B1 ;  /* 0x0000000000017941 */ /* 0x000fea0003800200 */
.L_x_81508:
        /* <DEDUP_REMOVED lines=43> */
.L_x_81506:
[----:B------:R-:W-:Y:S05]  /*2fe80*/  BSYNC.RECONVERGENT B0 ;  /* 0x0000000000007941 */ /* 0x000fea0003800200 */
.L_x_81505:
        /* <DEDUP_REMOVED lines=21> */
.L_x_81512:
        /* <DEDUP_REMOVED lines=13> */
.L_x_81514:
[----:B------:R-:W-:Y:S05]  /*300b0*/  BSYNC.RECONVERGENT B1 ;  /* 0x0000000000017941 */ /* 0x000fea0003800200 */
.L_x_81513:
        /* <DEDUP_REMOVED lines=43> */
.L_x_81511:
[----:B------:R-:W-:Y:S05]  /*30370*/  BSYNC.RECONVERGENT B0 ;  /* 0x0000000000007941 */ /* 0x000fea0003800200 */
.L_x_81510:
        /* <DEDUP_REMOVED lines=9> */
.L_x_81494:
        /* <DEDUP_REMOVED lines=16> */
.L_x_81518:
        /* <DEDUP_REMOVED lines=13> */
.L_x_81520:
[----:B------:R-:W-:Y:S05]  /*305e0*/  BSYNC.RECONVERGENT B1 ;  /* 0x0000000000017941 */ /* 0x000fea0003800200 */
.L_x_81519:
        /* <DEDUP_REMOVED lines=43> */
.L_x_81517:
[----:B------:R-:W-:Y:S05]  /*308a0*/  BSYNC.RECONVERGENT B0 ;  /* 0x0000000000007941 */ /* 0x000fea0003800200 */
.L_x_81516:
        /* <DEDUP_REMOVED lines=18> */
.L_x_81523:
        /* <DEDUP_REMOVED lines=13> */
.L_x_81525:
[----:B------:R-:W-:Y:S05]  /*30aa0*/  BSYNC.RECONVERGENT B1 ;  /* 0x0000000000017941 */ /* 0x000fea0003800200 */
.L_x_81524:
        /* <DEDUP_REMOVED lines=43> */
.L_x_81522:
[----:B------:R-:W-:Y:S05]  /*30d60*/  BSYNC.RECONVERGENT B0 ;  /* 0x0000000000007941 */ /* 0x000fea0003800200 */
.L_x_81521:
        /* <DEDUP_REMOVED lines=18> */
.L_x_81528:
        /* <DEDUP_REMOVED lines=13> */
.L_x_81530:
[----:B------:R-:W-:Y:S05]  /*30f60*/  BSYNC.RECONVERGENT B1 ;  /* 0x0000000000017941 */ /* 0x000fea0003800200 */
.L_x_81529:
        /* <DEDUP_REMOVED lines=43> */
.L_x_81527:
[----:B------:R-:W-:Y:S05]  /*31220*/  BSYNC.RECONVERGENT B0 ;  /* 0x0000000000007941 */ /* 0x000fea0003800200 */
.L_x_81526:
        /* <DEDUP_REMOVED lines=18> */
.L_x_81533:
        /* <DEDUP_REMOVED lines=13> */
.L_x_81535:
[----:B------:R-:W-:Y:S05]  /*31420*/  BSYNC.RECONVERGENT B1 ;  /* 0x0000000000017941 */ /* 0x000fea0003800200 */
.L_x_81534:
        /* <DEDUP_REMOVED lines=43> */
.L_x_81532:
[----:B------:R-:W-:Y:S05]  /*316e0*/  BSYNC.RECONVERGENT B0 ;  /* 0x0000000000007941 */ /* 0x000fea0003800200 */
.L_x_81531:
        /* <DEDUP_REMOVED lines=10> */
.L_x_81515:
        /* <DEDUP_REMOVED lines=8> */
[----:B------:R-:W-:-:S04]  /*31810*/  IMAD.WIDE.U32 R172, R201, 0x4, R208 ;  /* 0x00000004c9ac7825 */ /* 0x000fc800078e00d0 */
[----:B------:R-:W-:Y:S01]  /*31820*/  VIADD R208, R0, 0x260 ;  /* 0x0000026000d07836 */ /* 0x000fe20000000000 */
[----:B------:R0:W-:Y:S03]  /*31830*/  STG.E desc[UR8][R172.64], R174 ;  /* 0x000000aeac007986 */ /* 0x0001e6000c101908 */
        /* <DEDUP_REMOVED lines=22> */
.L_x_81539:
        /* <DEDUP_REMOVED lines=13> */
.L_x_81541:
[----:B------:R-:W-:Y:S05]  /*31a70*/  BSYNC.RECONVERGENT B1 ;  /* 0x0000000000017941 */ /* 0x000fea0003800200 */
.L_x_81540:
        /* <DEDUP_REMOVED lines=43> */
.L_x_81538:
[----:B------:R-:W-:Y:S05]  /*31d30*/  BSYNC.RECONVERGENT B0 ;  /* 0x0000000000007941 */ /* 0x000fea0003800200 */
.L_x_81537:
        /* <DEDUP_REMOVED lines=21> */
.L_x_81544:
        /* <DEDUP_REMOVED lines=13> */
.L_x_81546:
[----:B------:R-:W-:Y:S05]  /*31f60*/  BSYNC.RECONVERGENT B1 ;  /* 0x0000000000017941 */ /* 0x000fea0003800200 */
.L_x_81545:
        /* <DEDUP_REMOVED lines=43> */
.L_x_81543:
[----:B------:R-:W-:Y:S05]  /*32220*/  BSYNC.RECONVERGENT B0 ;  /* 0x0000000000007941 */ /* 0x000fea0003800200 */
.L_x_81542:
        /* <DEDUP_REMOVED lines=21> */
.L_x_81549:
        /* <DEDUP_REMOVED lines=13> */
.L_x_81551:
[----:B------:R-:W-:Y:S05]  /*32450*/  BSYNC.RECONVERGENT B1 ;  /* 0x0000000000017941 */ /* 0x000fea0003800200 */
.L_x_81550:
        /* <DEDUP_REMOVED lines=43> */
.L_x_81548:
[----:B------:R-:W-:Y:S05]  /*32710*/  BSYNC.RECONVERGENT B0 ;  /* 0x0000000000007941 */ /* 0x000fea0003800200 */
.L_x_81547:
[----:B------:R-:W-:Y:S01]  /*32720*/  I2FP.F32.U32 R172, R202 ;  /* 0x000000ca00ac7245 */ /* 0x000fe20000201000 */
[----:B------:R-:W-:Y:S01]  /*32730*/  FMUL.FTZ R174, R174, R185 ;  /* 0x000000b9aeae7220 */ /* 0x000fe20000410000 */
        /* <DEDUP_REMOVED lines=19> */
.L_x_81554:
        /* <DEDUP_REMOVED lines=13> */
.L_x_81556:
[----:B------:R-:W-:Y:S05]  /*32940*/  BSYNC.RECONVERGENT B1 ;  /* 0x0000000000017941 */ /* 0x000fea0003800200 */
.L_x_81555:
        /* <DEDUP_REMOVED lines=43> */
.L_x_81553:
[----:B------:R-:W-:Y:S05]  /*32c00*/  BSYNC.RECONVERGENT B0 ;  /* 0x0000000000007941 */ /* 0x000fea0003800200 */
.L_x_81552:
        /* <DEDUP_REMOVED lines=9> */
.L_x_81536:
        /* <DEDUP_REMOVED lines=16> */
.L_x_81560:
        /* <DEDUP_REMOVED lines=13> */
.L_x_81562:
[----:B------:R-:W-:Y:S05]  /*32e70*/  BSYNC.RECONVERGENT B1 ;  /* 0x0000000000017941 */ /* 0x000fea0003800200 */
.L_x_81561:
        /* <DEDUP_REMOVED lines=43> */
.L_x_81559:
[----:B------:R-:W-:Y:S05]  /*33130*/  BSYNC.RECONVERGENT B0 ;  /* 0x0000000000007941 */ /* 0x000fea0003800200 */
.L_x_81558:
        /* <DEDUP_REMOVED lines=18> */
.L_x_81565:
        /* <DEDUP_REMOVED lines=13> */
.L_x_81567:
[----:B------:R-:W-:Y:S05]  /*33330*/  BSYNC.RECONVERGENT B1 ;  /* 0x0000000000017941 */ /* 0x000fea0003800200 */
.L_x_81566:
        /* <DEDUP_REMOVED lines=43> */
.L_x_81564:
[----:B------:R-:W-:Y:S05]  /*335f0*/  BSYNC.RECONVERGENT B0 ;  /* 0x0000000000007941 */ /* 0x000fea0003800200 */
.L_x_81563:
[----:B------:R-:W-:Y:S01]  /*33600*/  ISETP.NE.AND P3, PT, R178, 0x1, PT ;  /* 0x00000001b200780c */ /* 0x000fe20003f65270 */
[----:B------:R-:W-:Y:S01]  /*33610*/  FMUL.FTZ R173, R173, R185 ;  /* 0x000000b9adad7220 */ /* 0x000fe20000410000 */
[----:B------:R-:W-:Y:S01]  /*33620*/  I2FP.F32.U32 R172, R172 ;  /* 0x000000ac00ac7245 */ /* 0x000fe20000201000 */
[----:B------:R-:W-:Y:S01]  /*33630*/  BSSY.RECONVERGENT B0, `(.L_x_81568) ;  /* 0x0000048000007945 */ /* 0x000fe20003800200 */
[----:B------:R-:W-:Y:S02]  /*33640*/  IMAD.MOV.U32 R177, RZ, RZ, R2 ;  /* 0x000000ffffb17224 */ /* 0x000fe400078e0002 */
[----:B------:R-:W-:Y:S01]  /*33650*/  FMUL.FTZ R202, R173, R14 ;  /* 0x0000000eadca7220 */ /* 0x000fe20000410000 */
[----:B------:R-:W-:Y:S02]  /*33660*/  HFMA2 R173, -RZ, RZ, 0, 1.1920928955078125e-07 ;  /* 0x00000002ffad7431 */ /* 0x000fe400000001ff */
[----:B------:R-:W-:-:S05]  /*33670*/  FFMA.FTZ R172, R172, R195, 1.1641532182693481445e-10 ;  /* 0x2f000000acac7423 */ /* 0x000fca00000100c3 */
        /* <DEDUP_REMOVED lines=10> */
.L_x_81570:
        /* <DEDUP_REMOVED lines=13> */
.L_x_81572:
[----:B------:R-:W-:Y:S05]  /*337f0*/  BSYNC.RECONVERGENT B1 ;  /* 0x0000000000017941 */ /* 0x000fea0003800200 */
.L_x_81571:
        /* <DEDUP_REMOVED lines=43> */
.L_x_81569:
[----:B------:R-:W-:Y:S05]  /*33ab0*/  BSYNC.RECONVERGENT B0 ;  /* 0x0000000000007941 */ /* 0x000fea0003800200 */
.L_x_81568:
        /* <DEDUP_REMOVED lines=18> */
.L_x_81575:
        /* <DEDUP_REMOVED lines=13> */
.L_x_81577:
[----:B------:R-:W-:Y:S05]  /*33cb0*/  BSYNC.RECONVERGENT B1 ;  /* 0x0000000000017941 */ /* 0x000fea0003800200 */
.L_x_81576:
        /* <DEDUP_REMOVED lines=43> */
.L_x_81574:
[----:B------:R-:W-:Y:S05]  /*33f70*/  BSYNC.RECONVERGENT B0 ;  /* 0x0000000000007941 */ /* 0x000fea0003800200 */
.L_x_81573:
[----:B------:R-:W-:Y:S02]  /*33f80*/  I2FP.F32.U32 R15, R176 ;  /* 0x000000b0000f7245 */ /* 0x000fe40000201000 */
[----:B------:R-:W-:Y:S02]  /*33f90*/  FSEL R176, R204, RZ, P0 ;  /* 0x000000ffccb07208 */ /* 0x000fe40000000000 */
[----:B------:R-:W-:Y:S01]  /*33fa0*/  FSEL R177, R202, RZ, P2 ;  /* 0x000000ffcab17208 */ /* 0x000fe20001000000 */
[----:B------:R-:W-:Y:S01]  /*33fb0*/  FFMA.FTZ R15, R15, R195, 1.1641532182693481445e-10 ;  /* 0x2f0000000f0f7423 */ /* 0x000fe200000100c3 */
[----:B------:R-:W-:-:S04]  /*33fc0*/  FSEL R178, R174, RZ, P3 ;  /* 0x000000ffaeb27208 */ /* 0x000fc80001800000 */
[----:B------:R-:W-:Y:S01]  /*33fd0*/  FSETP.GTU.FTZ.AND P5, PT, R15, R13, PT ;  /* 0x0000000d0f00720b */ /* 0x000fe20003fbc000 */
[----:B------:R-:W-:-:S03]  /*33fe0*/  FMUL.FTZ R13, R175, R185 ;  /* 0x000000b9af0d7220 */ /* 0x000fc60000410000 */
[----:B------:R-:W-:Y:S01]  /*33ff0*/  PLOP3.LUT P4, PT, P5, PT, PT, 0x8, 0x80 ;  /* 0x000000000080781c */ /* 0x000fe20002f8e170 */
[----:B------:R-:W-:-:S05]  /*34000*/  FMUL.FTZ R14, R13, R14 ;  /* 0x0000000e0d0e7220 */ /* 0x000fca0000410000 */
[----:B------:R-:W-:-:S07]  /*34010*/  FSEL R179, R14, RZ, !P5 ;  /* 0x000000ff0eb37208 */ /* 0x000fce0006800000 */
.L_x_81557:
[----:B------:R-:W0:Y:S01]  /*34020*/  LDC.64 R16, c[0x0][0x3b0] ;  /* 0x0000ec00ff107b82 */ /* 0x000e220000000a00 */
[----:B------:R-:W-:Y:S01]  /*34030*/  IMAD.WIDE.U32 R14, R208, 0x10, R214 ;  /* 0x00000010d00e7825 */ /* 0x000fe200078e00d6 */
[----:B------:R-:W-:Y:S01]  /*34040*/  SEL R13, RZ, 0x1000000, !P4 ;  /* 0x01000000ff0d7807 */ /* 0x000fe20006000000 */
[----:B------:R-:W-:Y:S01]  /*34050*/  UMOV UR4, 0xffffffff ;  /* 0xffffffff00047882 */ /* 0x000fe20000000000 */
[----:B------:R-:W-:Y:S02]  /*34060*/  LOP3.LUT P5, RZ, R213, 0x1f, RZ, 0xc0, !PT ;  /* 0x0000001fd5ff7812 */ /* 0x000fe400078ac0ff */
[----:B------:R1:W-:Y:S02]  /*34070*/  STG.E.128 desc[UR8][R14.64], R176 ;  /* 0x000000b00e007986 */ /* 0x0003e4000c101d08 */
[----:B-1----:R-:W-:Y:S02]  /*34080*/  SEL R14, RZ, 0x10000, !P3 ;  /* 0x00010000ff0e7807 */ /* 0x002fe40005800000 */
[----:B------:R-:W-:-:S04]  /*34090*/  SEL R15, RZ, 0x100, !P2 ;  /* 0x00000100ff0f7807 */ /* 0x000fc80005000000 */
[----:B------:R-:W-:Y:S02]  /*340a0*/  IADD3 R13, PT, PT, R15, R13, R14 ;  /* 0x0000000d0f0d7210 */ /* 0x000fe40007ffe00e */
[----:B------:R-:W-:-:S04]  /*340b0*/  SEL R14, RZ, 0x1, !P0 ;  /* 0x00000001ff0e7807 */ /* 0x000fc80004000000 */
[----:B------:R-:W-:Y:S01]  /*340c0*/  IADD3 R13, PT, PT, R13, R14, RZ ;  /* 0x0000000e0d0d7210 */ /* 0x000fe20007ffe0ff */
[----:B0-----:R-:W-:-:S05]  /*340d0*/  IMAD.WIDE.U32 R14, R208, 0x4, R16 ;  /* 0x00000004d00e7825 */ /* 0x001fca00078e0010 */
        /* <DEDUP_REMOVED lines=263> */
.L_x_81591:
[----:B------:R-:W2:Y:S01]  /*35150*/  LDL R23, [R1+0xd4] ;  /* 0x0000d40001177983 */ /* 0x000ea20000100800 */
[----:B------:R-:W3:Y:S03]  /*35160*/  @!P5 LDC.64 R14, c[0x0][0x3c0] ;  /* 0x0000f000ff0edb82 */ /* 0x000ee60000000a00 */
[----:B------:R-:W4:Y:S04]  /*35170*/  LDL R22, [R1+0xd8] ;  /* 0x0000d80001167983 */ /* 0x000f280000100800 */
[----:B------:R-:W5:Y:S04]  /*35180*/  LDL R24, [R1+0xd0] ;  /* 0x0000d00001187983 */ /* 0x000f680000100800 */
[----:B------:R-:W5:Y:S04]  /*35190*/  LDL R21, [R1+0xdc] ;  /* 0x0000dc0001157983 */ /* 0x000f680000100800 */
[----:B------:R-:W5:Y:S04]  /*351a0*/  LDL R175, [R1+0xc4] ;  /* 0x0000c40001af7983 */ /* 0x000f680000100800 */
[----:B------:R-:W5:Y:S04]  /*351b0*/  LDL R173, [R1+0xcc] ;  /* 0x0000cc0001ad7983 */ /* 0x000f680000100800 */
[----:B------:R-:W5:Y:S04]  /*351c0*/  LDL R180, [R1+0xc0] ;  /* 0x0000c00001b47983 */ /* 0x000f680000100800 */
[----:B------:R-:W5:Y:S01]  /*351d0*/  LDL R174, [R1+0xc8] ;  /* 0x0000c80001ae7983 */ /* 0x000f620000100800 */
[----:B------:R-:W-:Y:S01]  /*351e0*/  ISETP.NE.AND P0, PT, RZ, UR14, PT ;  /* 0x0000000eff007c0c */ /* 0x000fe2000bf05270 */
[----:B---3--:R-:W-:-:S04]  /*351f0*/  @!P5 IMAD.WIDE R14, R8, 0x4, R14 ;  /* 0x00000004080ed825 */ /* 0x008fc800078e020e */
[----:B-1----:R-:W-:Y:S01]  /*35200*/  FADD.FTZ R13, R16, R13 ;  /* 0x0000000d100d7221 */ /* 0x002fe20000010000 */
[----:B------:R-:W3:Y:S01]  /*35210*/  LDL R27, [R1+0xa0] ;  /* 0x0000a000011b7983 */ /* 0x000ee20000100800 */
[----:B------:R-:W-:Y:S02]  /*35220*/  FSEL R20, R17, RZ, !P0 ;  /* 0x000000ff11147208 */ /* 0x000fe40004000000 */
[----:B------:R-:W-:Y:S01]  /*35230*/  FFMA.FTZ R13, R13, R19, UR13 ;  /* 0x0000000d0d0d7e23 */ /* 0x000fe20008010013 */
[----:B------:R1:W-:Y:S02]  /*35240*/  @!P5 STG.E desc[UR8][R14.64], R17 ;  /* 0x000000110e00d986 */ /* 0x0003e4000c101908 */
[C---:B------:R-:W-:Y:S01]  /*35250*/  FADD.FTZ R18, -R20.reuse, R98 ;  /* 0x0000006214127221 */ /* 0x040fe20000010100 */
[C---:B0-----:R-:W-:Y:S01]  /*35260*/  FADD.FTZ R16, -R20.reuse, R96 ;  /* 0x0000006014107221 */ /* 0x041fe20000010100 */
[----:B------:R-:W3:Y:S01]  /*35270*/  LDL R98, [R1+0xb4] ;  /* 0x0000b40001627983 */ /* 0x000ee20000100800 */
[----:B------:R-:W-:-:S03]  /*35280*/  FADD.FTZ R19, -R20, R99 ;  /* 0x0000006314137221 */ /* 0x000fc60000010100 */
[----:B------:R-:W3:Y:S01]  /*35290*/  LDL R96, [R1+0xbc] ;  /* 0x0000bc0001607983 */ /* 0x000ee20000100800 */
[----:B-1----:R-:W-:Y:S01]  /*352a0*/  FMUL.FTZ R14, R17, R17 ;  /* 0x00000011110e7220 */ /* 0x002fe20000410000 */
[----:B------:R-:W-:Y:S02]  /*352b0*/  FADD.FTZ R17, -R20, R97 ;  /* 0x0000006114117221 */ /* 0x000fe40000010100 */
[----:B------:R-:W3:Y:S04]  /*352c0*/  LDL R99, [R1+0xb0] ;  /* 0x0000b00001637983 */ /* 0x000ee80000100800 */
[----:B------:R-:W3:Y:S01]  /*352d0*/  LDL R97, [R1+0xb8] ;  /* 0x0000b80001617983 */ /* 0x000ee20000100800 */
[----:B------:R-:W-:-:S03]  /*352e0*/  FSEL R14, R14, RZ, P0 ;  /* 0x000000ff0e0e7208 */ /* 0x000fc60000000000 */
[----:B------:R-:W3:Y:S02]  /*352f0*/  LDL R26, [R1+0xa4] ;  /* 0x0000a400011a7983 */ /* 0x000ee40000100800 */
[----:B------:R-:W-:Y:S02]  /*35300*/  FADD.FTZ R13, R13, R14 ;  /* 0x0000000e0d0d7221 */ /* 0x000fe40000010000 */
[----:B------:R-:W0:Y:S01]  /*35310*/  @!P5 LDC.64 R14, c[0x0][0x3c8] ;  /* 0x0000f200ff0edb82 */ /* 0x000e220000000a00 */
[----:B------:R-:W3:Y:S03]  /*35320*/  LDL R25, [R1+0xa8] ;  /* 0x0000a80001197983 */ /* 0x000ee60000100800 */
[----:B------:R-:W1:Y:S01]  /*35330*/  MUFU.RSQ R13, R13 ;  /* 0x0000000d000d7308 */ /* 0x000e620000001400 */
[----:B------:R-:W3:Y:S04]  /*35340*/  LDL R207, [R1+0x90] ;  /* 0x0000900001cf7983 */ /* 0x000ee80000100800 */
[----:B------:R-:W3:Y:S04]  /*35350*/  LDL R206, [R1+0x94] ;  /* 0x0000940001ce7983 */ /* 0x000ee80000100800 */
[----:B------:R-:W3:Y:S04]  /*35360*/  LDL R205, [R1+0x98] ;  /* 0x0000980001cd7983 */ /* 0x000ee80000100800 */
[----:B------:R-:W3:Y:S04]  /*35370*/  LDL R204, [R1+0x9c] ;  /* 0x00009c0001cc7983 */ /* 0x000ee80000100800 */
[----:B------:R-:W3:Y:S01]  /*35380*/  LDL R203, [R1+0x80] ;  /* 0x0000800001cb7983 */ /* 0x000ee20000100800 */
[----:B0-----:R-:W-:-:S03]  /*35390*/  @!P5 IMAD.WIDE R14, R8, 0x4, R14 ;  /* 0x00000004080ed825 */ /* 0x001fc600078e020e */
[----:B------:R-:W3:Y:S04]  /*353a0*/  LDL R202, [R1+0x84] ;  /* 0x0000840001ca7983 */ /* 0x000ee80000100800 */
[----:B-1----:R0:W-:Y:S04]  /*353b0*/  @!P5 STG.E desc[UR8][R14.64], R13 ;  /* 0x0000000d0e00d986 */ /* 0x0021e8000c101908 */
[----:B------:R-:W3:Y:S01]  /*353c0*/  LDL R195, [R1+0x88] ;  /* 0x0000880001c37983 */ /* 0x000ee20000100800 */
[----:B0-----:R-:W0:Y:S01]  /*353d0*/  LDC.64 R14, c[0x0][0x428] ;  /* 0x00010a00ff0e7b82 */ /* 0x001e220000000a00 */
[C---:B------:R-:W-:Y:S01]  /*353e0*/  FMUL.FTZ R17, R13.reuse, R17 ;  /* 0x000000110d117220 */ /* 0x040fe20000410000 */
[C---:B------:R-:W-:Y:S01]  /*353f0*/  FMUL.FTZ R18, R13.reuse, R18 ;  /* 0x000000120d127220 */ /* 0x040fe20000410000 */
[C---:B------:R-:W-:Y:S01]  /*35400*/  FMUL.FTZ R16, R13.reuse, R16 ;  /* 0x000000100d107220 */ /* 0x040fe20000410000 */
[----:B------:R-:W-:Y:S01]  /*35410*/  FMUL.FTZ R19, R13, R19 ;  /* 0x000000130d137220 */ /* 0x000fe20000410000 */
[----:B--2---:R-:W-:Y:S01]  /*35420*/  FFMA.FTZ R17, R17, R23, R93 ;  /* 0x0000001711117223 */ /* 0x004fe2000001005d */
[----:B----4-:R-:W-:Y:S01]  /*35430*/  FFMA.FTZ R18, R18, R22, R94 ;  /* 0x0000001612127223 */ /* 0x010fe2000001005e */
[----:B0-----:R-:W-:-:S04]  /*35440*/  IMAD.WIDE.U32 R22, R0, 0x10, R14 ;  /* 0x0000001000167825 */ /* 0x001fc800078e000e */
[----:B-----5:R-:W-:Y:S02]  /*35450*/  FFMA.FTZ R16, R16, R24, R92 ;  /* 0x0000001810107223 */ /* 0x020fe4000001005c */
[----:B------:R-:W2:Y:S01]  /*35460*/  LDL R24, [R1+0xac] ;  /* 0x0000ac0001187983 */ /* 0x000ea20000100800 */
[----:B------:R-:W-:Y:S01]  /*35470*/  FFMA.FTZ R19, R19, R21, R95 ;  /* 0x0000001513137223 */ /* 0x000fe2000001005f */
[----:B------:R-:W-:-:S04]  /*35480*/  FADD.FTZ R0, -R20, R100 ;  /* 0x0000006414007221 */ /* 0x000fc80000010100 */
[----:B------:R0:W-:Y:S01]  /*35490*/  STG.E.128 desc[UR8][R22.64], R16 ;  /* 0x0000001016007986 */ /* 0x0001e2000c101d08 */
[C---:B------:R-:W-:Y:S01]  /*354a0*/  FMUL.FTZ R0, R13.reuse, R0 ;  /* 0x000000000d007220 */ /* 0x040fe20000410000 */
[C---:B0-----:R-:W-:Y:S01]  /*354b0*/  FADD.FTZ R16, -R20.reuse, R101 ;  /* 0x0000006514107221 */ /* 0x041fe20000010100 */
[C---:B------:R-:W-:Y:S01]  /*354c0*/  FADD.FTZ R18, -R20.reuse, R103 ;  /* 0x0000006714127221 */ /* 0x040fe20000010100 */
[----:B------:R-:W-:Y:S02]  /*354d0*/  FADD.FTZ R17, -R20, R102 ;  /* 0x0000006614117221 */ /* 0x000fe40000010100 */
[C---:B------:R-:W-:Y:S01]  /*354e0*/  FMUL.FTZ R19, R13.reuse, R16 ;  /* 0x000000100d137220 */ /* 0x040fe20000410000 */
[C---:B------:R-:W-:Y:S01]  /*354f0*/  FMUL.FTZ R22, R13.reuse, R18 ;  /* 0x000000120d167220 */ /* 0x040fe20000410000 */
[----:B------:R-:W-:Y:S02]  /*35500*/  FMUL.FTZ R21, R13, R17 ;  /* 0x000000110d157220 */ /* 0x000fe40000410000 */
[----:B------:R-:W-:Y:S01]  /*35510*/  FFMA.FTZ R17, R19, R175, R89 ;  /* 0x000000af13117223 */ /* 0x000fe20000010059 */
[----:B------:R-:W-:Y:S01]  /*35520*/  FFMA.FTZ R19, R22, R173, R91 ;  /* 0x000000ad16137223 */ /* 0x000fe2000001005b */
[----:B------:R-:W-:Y:S01]  /*35530*/  FFMA.FTZ R16, R0, R180, R88 ;  /* 0x000000b400107223 */ /* 0x000fe20000010058 */
[----:B------:R-:W-:Y:S01]  /*35540*/  FFMA.FTZ R18, R21, R174, R90 ;  /* 0x000000ae15127223 */ /* 0x000fe2000001005a */
[----:B------:R-:W-:-:S02]  /*35550*/  IMAD.WIDE.U32 R22, R194, 0x10, R14 ;  /* 0x00000010c2167825 */ /* 0x000fc400078e000e */
[----:B------:R-:W4:Y:S02]  /*35560*/  LDL R194, [R1+0x8c] ;  /* 0x00008c0001c27983 */ /* 0x000f240000100800 */
[C---:B------:R-:W-:Y:S02]  /*35570*/  FADD.FTZ R0, -R20.reuse, R104 ;  /* 0x0000006814007221 */ /* 0x040fe40000010100 */
[----:B------:R0:W-:Y:S02]  /*35580*/  STG.E.128 desc[UR8][R22.64], R16 ;  /* 0x0000001016007986 */ /* 0x0001e4000c101d08 */
[----:B------:R-:W-:Y:S01]  /*35590*/  FMUL.FTZ R0, R13, R0 ;  /* 0x000000000d007220 */ /* 0x000fe20000410000 */
[C---:B------:R-:W-:Y:S01]  /*355a0*/  FADD.FTZ R175, -R20.reuse, R126 ;  /* 0x0000007e14af7221 */ /* 0x040fe20000010100 */
[C---:B0-----:R-:W-:Y:S01]  /*355b0*/  FADD.FTZ R16, -R20.reuse, R105 ;  /* 0x0000006914107221 */ /* 0x041fe20000010100 */
[C---:B------:R-:W-:Y:S01]  /*355c0*/  FADD.FTZ R18, -R20.reuse, R107 ;  /* 0x0000006b14127221 */ /* 0x040fe20000010100 */
[----:B------:R-:W-:-:S02]  /*355d0*/  FADD.FTZ R17, -R20, R106 ;  /* 0x0000006a14117221 */ /* 0x000fc40000010100 */
[C---:B------:R-:W-:Y:S01]  /*355e0*/  FMUL.FTZ R19, R13.reuse, R16 ;  /* 0x000000100d137220 */ /* 0x040fe20000410000 */
[C---:B------:R-:W-:Y:S01]  /*355f0*/  FMUL.FTZ R22, R13.reuse, R18 ;  /* 0x000000120d167220 */ /* 0x040fe20000410000 */
[----:B------:R-:W-:Y:S02]  /*35600*/  FMUL.FTZ R21, R13, R17 ;  /* 0x000000110d157220 */ /* 0x000fe40000410000 */
[----:B---3--:R-:W-:Y:S01]  /*35610*/  FFMA.FTZ R17, R19, R98, R85 ;  /* 0x0000006213117223 */ /* 0x008fe20000010055 */
[----:B------:R-:W-:Y:S01]  /*35620*/  FFMA.FTZ R19, R22, R96, R87 ;  /* 0x0000006016137223 */ /* 0x000fe20000010057 */
[----:B------:R-:W-:Y:S01]  /*35630*/  FFMA.FTZ R16, R0, R99, R84 ;  /* 0x0000006300107223 */ /* 0x000fe20000010054 */
[----:B------:R-:W-:Y:S01]  /*35640*/  FFMA.FTZ R18, R21, R97, R86 ;  /* 0x0000006115127223 */ /* 0x000fe20000010056 */
[----:B------:R-:W-:-:S04]  /*35650*/  IMAD.WIDE.U32 R22, R193, 0x10, R14 ;  /* 0x00000010c1167825 */ /* 0x000fc800078e000e */
[C---:B------:R-:W-:Y:S01]  /*35660*/  FADD.FTZ R0, -R20.reuse, R108 ;  /* 0x0000006c14007221 */ /* 0x040fe20000010100 */
[C---:B------:R-:W-:Y:S01]  /*35670*/  FADD.FTZ R174, -R20.reuse, R136 ;  /* 0x0000008814ae7221 */ /* 0x040fe20000010100 */
[C---:B------:R-:W-:Y:S01]  /*35680*/  FADD.FTZ R173, -R20.reuse, R137 ;  /* 0x0000008914ad7221 */ /* 0x040fe20000010100 */
[----:B------:R0:W-:Y:S01]  /*35690*/  STG.E.128 desc[UR8][R22.64], R16 ;  /* 0x0000001016007986 */ /* 0x0001e2000c101d08 */
[C---:B------:R-:W-:Y:S01]  /*356a0*/  FMUL.FTZ R0, R13.reuse, R0 ;  /* 0x000000000d007220 */ /* 0x040fe20000410000 */
[C---:B------:R-:W-:Y:S01]  /*356b0*/  FADD.FTZ R107, -R20.reuse, R159 ;  /* 0x0000009f146b7221 */ /* 0x040fe20000010100 */
[C---:B------:R-:W-:Y:S01]  /*356c0*/  FADD.FTZ R102, -R20.reuse, R163 ;  /* 0x000000a314667221 */ /* 0x040fe20000010100 */
[C---:B------:R-:W-:Y:S01]  /*356d0*/  FADD.FTZ R103, -R20.reuse, R164 ;  /* 0x000000a414677221 */ /* 0x040fe20000010100 */
[C---:B------:R-:W-:Y:S01]  /*356e0*/  FMUL.FTZ R159, R13.reuse, R175 ;  /* 0x000000af0d9f7220 */ /* 0x040fe20000410000 */
[C---:B------:R-:W-:Y:S01]  /*356f0*/  FMUL.FTZ R164, R13.reuse, R174 ;  /* 0x000000ae0da47220 */ /* 0x040fe20000410000 */
[----:B------:R-:W-:Y:S01]  /*35700*/  FMUL.FTZ R163, R13, R173 ;  /* 0x000000ad0da37220 */ /* 0x000fe20000410000 */
[----:B------:R-:W3:Y:S04]  /*35710*/  LDL R175, [R1+0x70] ;  /* 0x0000700001af7983 */ /* 0x000ee80000100800 */
[----:B------:R-:W5:Y:S04]  /*35720*/  LDL R174, [R1+0x74] ;  /* 0x0000740001ae7983 */ /* 0x000f680000100800 */
[----:B------:R-:W5:Y:S01]  /*35730*/  LDL R173, [R1+0x78] ;  /* 0x0000780001ad7983 */ /* 0x000f620000100800 */
[----:B0-----:R-:W-:-:S04]  /*35740*/  FADD.FTZ R16, -R20, R109 ;  /* 0x0000006d14107221 */ /* 0x001fc80000010100 */
[----:B------:R-:W-:Y:S01]  /*35750*/  FMUL.FTZ R19, R13, R16 ;  /* 0x000000100d137220 */ /* 0x000fe20000410000 */
[----:B------:R-:W-:Y:S01]  /*35760*/  FFMA.FTZ R16, R0, R27, R80 ;  /* 0x0000001b00107223 */ /* 0x000fe20000010050 */
[C---:B------:R-:W-:Y:S02]  /*35770*/  FADD.FTZ R27, -R20.reuse, R171 ;  /* 0x000000ab141b7221 */ /* 0x040fe40000010100 */
[----:B------:R-:W5:Y:S01]  /*35780*/  LDL R171, [R1+0x7c] ;  /* 0x00007c0001ab7983 */ /* 0x000f620000100800 */
[C---:B------:R-:W-:Y:S01]  /*35790*/  FADD.FTZ R18, -R20.reuse, R111 ;  /* 0x0000006f14127221 */ /* 0x040fe20000010100 */
[----:B------:R-:W-:-:S03]  /*357a0*/  FADD.FTZ R17, -R20, R110 ;  /* 0x0000006e14117221 */ /* 0x000fc60000010100 */
[C---:B------:R-:W-:Y:S01]  /*357b0*/  FMUL.FTZ R22, R13.reuse, R18 ;  /* 0x000000120d167220 */ /* 0x040fe20000410000 */
[----:B------:R-:W-:Y:S01]  /*357c0*/  FMUL.FTZ R21, R13, R17 ;  /* 0x000000110d157220 */ /* 0x000fe20000410000 */
[----:B------:R-:W-:-:S03]  /*357d0*/  FFMA.FTZ R17, R19, R26, R81 ;  /* 0x0000001a13117223 */ /* 0x000fc60000010051 */
        /* <DEDUP_REMOVED lines=74> */
[----:B--2---:R-:W-:Y:S01]  /*35c80*/  FFMA.FTZ R19, R22, R24, R83 ;  /* 0x0000001816137223 */ /* 0x004fe20000010053 */
[----:B------:R-:W-:-:S04]  /*35c90*/  IMAD.WIDE.U32 R22, R191, 0x10, R14 ;  /* 0x00000010bf167825 */ /* 0x000fc800078e000e */
[C---:B------:R-:W-:Y:S01]  /*35ca0*/  FADD.FTZ R24, -R20.reuse, R161 ;  /* 0x000000a114187221 */ /* 0x040fe20000010100 */
[----:B------:R0:W-:Y:S01]  /*35cb0*/  STG.E.128 desc[UR8][R22.64], R16 ;  /* 0x0000001016007986 */ /* 0x0001e2000c101d08 */
[C---:B------:R-:W-:Y:S01]  /*35cc0*/  FADD.FTZ R191, -R20.reuse, R125 ;  /* 0x0000007d14bf7221 */ /* 0x040fe20000010100 */
[----:B------:R-:W-:-:S03]  /*35cd0*/  FADD.FTZ R125, -R20, R149 ;  /* 0x00000095147d7221 */ /* 0x000fc60000010100 */
        /* <DEDUP_REMOVED lines=47> */
[----:B----4-:R-:W-:Y:S01]  /*35fd0*/  FFMA.FTZ R99, R146, R194, R75 ;  /* 0x000000c292637223 */ /* 0x010fe2000001004b */
[----:B------:R-:W-:-:S04]  /*35fe0*/  IMAD.WIDE.U32 R134, R189, 0x10, R14 ;  /* 0x00000010bd867825 */ /* 0x000fc800078e000e */
[C---:B------:R-:W-:Y:S01]  /*35ff0*/  FMUL.FTZ R161, R13.reuse, R132 ;  /* 0x000000840da17220 */ /* 0x040fe20000410000 */
[C---:B------:R-:W-:Y:S01]  /*36000*/  FMUL.FTZ R132, R13.reuse, R124 ;  /* 0x0000007c0d847220 */ /* 0x040fe20000410000 */
[----:B------:R-:W2:Y:S01]  /*36010*/  LDL R205, [R1+0x60] ;  /* 0x0000600001cd7983 */ /* 0x000ea20000100800 */
[C---:B------:R-:W-:Y:S01]  /*36020*/  FMUL.FTZ R160, R13.reuse, R133 ;  /* 0x000000850da07220 */ /* 0x040fe20000410000 */
[C---:B------:R-:W-:Y:S02]  /*36030*/  FMUL.FTZ R124, R13.reuse, R110 ;  /* 0x0000006e0d7c7220 */ /* 0x040fe40000410000 */
[----:B------:R-:W4:Y:S01]  /*36040*/  LDL R204, [R1+0x64] ;  /* 0x0000640001cc7983 */ /* 0x000f220000100800 */
[C---:B------:R-:W-:Y:S01]  /*36050*/  FMUL.FTZ R114, R13.reuse, R114 ;  /* 0x000000720d727220 */ /* 0x040fe20000410000 */
[C---:B------:R-:W-:Y:S02]  /*36060*/  FMUL.FTZ R115, R13.reuse, R115 ;  /* 0x000000730d737220 */ /* 0x040fe40000410000 */
[----:B------:R-:W4:Y:S01]  /*36070*/  LDL R203, [R1+0x68] ;  /* 0x0000680001cb7983 */ /* 0x000f220000100800 */
[C---:B------:R-:W-:Y:S01]  /*36080*/  FMUL.FTZ R116, R13.reuse, R116 ;  /* 0x000000740d747220 */ /* 0x040fe20000410000 */
[----:B------:R-:W-:-:S02]  /*36090*/  FMUL.FTZ R118, R13, R118 ;  /* 0x000000760d767220 */ /* 0x000fc40000410000 */
[----:B------:R-:W4:Y:S01]  /*360a0*/  LDL R202, [R1+0x6c] ;  /* 0x00006c0001ca7983 */ /* 0x000f220000100800 */
[C---:B------:R-:W-:Y:S01]  /*360b0*/  FMUL.FTZ R119, R13.reuse, R119 ;  /* 0x000000770d777220 */ /* 0x040fe20000410000 */
[C---:B------:R-:W-:Y:S02]  /*360c0*/  FMUL.FTZ R133, R13.reuse, R138 ;  /* 0x0000008a0d857220 */ /* 0x040fe40000410000 */
[----:B------:R-:W-:Y:S01]  /*360d0*/  STG.E.128 desc[UR8][R112.64], R24 ;  /* 0x0000001870007986 */ /* 0x000fe2000c101d08 */
[C---:B------:R-:W-:Y:S01]  /*360e0*/  FMUL.FTZ R131, R13.reuse, R131 ;  /* 0x000000830d837220 */ /* 0x040fe20000410000 */
[C---:B------:R-:W-:Y:S01]  /*360f0*/  FMUL.FTZ R130, R13.reuse, R130 ;  /* 0x000000820d827220 */ /* 0x040fe20000410000 */
[C---:B------:R-:W-:Y:S01]  /*36100*/  FMUL.FTZ R125, R13.reuse, R125 ;  /* 0x0000007d0d7d7220 */ /* 0x040fe20000410000 */
[----:B------:R-:W4:Y:S01]  /*36110*/  LDL R195, [R1+0x50] ;  /* 0x0000500001c37983 */ /* 0x000f220000100800 */
[----:B------:R-:W-:-:S03]  /*36120*/  FMUL.FTZ R110, R13, R137 ;  /* 0x000000890d6e7220 */ /* 0x000fc60000410000 */
[----:B------:R-:W4:Y:S04]  /*36130*/  LDL R194, [R1+0x54] ;  /* 0x0000540001c27983 */ /* 0x000f280000100800 */
[----:B------:R-:W4:Y:S04]  /*36140*/  LDL R191, [R1+0x5c] ;  /* 0x00005c0001bf7983 */ /* 0x000f280000100800 */
[----:B------:R0:W-:Y:S04]  /*36150*/  STG.E.128 desc[UR8][R134.64], R96 ;  /* 0x0000006086007986 */ /* 0x0001e8000c101d08 */
[----:B------:R-:W4:Y:S04]  /*36160*/  LDL R190, [R1+0x40] ;  /* 0x0000400001be7983 */ /* 0x000f280000100800 */
[----:B------:R-:W4:Y:S01]  /*36170*/  LDL R13, [R1+0x34] ;  /* 0x00003400010d7983 */ /* 0x000f220000100800 */
[----:B0-----:R-:W-:-:S03]  /*36180*/  IMAD.WIDE.U32 R134, R12, 0x10, R14 ;  /* 0x000000100c867825 */ /* 0x001fc600078e000e */
[----:B------:R-:W4:Y:S01]  /*36190*/  LDL R12, [R1+0x30] ;  /* 0x00003000010c7983 */ /* 0x000f220000100800 */
[----:B---3--:R-:W-:Y:S01]  /*361a0*/  FFMA.FTZ R24, R170, R175, R68 ;  /* 0x000000afaa187223 */ /* 0x008fe20000010044 */
[----:B-----5:R-:W-:Y:S01]  /*361b0*/  FFMA.FTZ R25, R169, R174, R69 ;  /* 0x000000aea9197223 */ /* 0x020fe20000010045 */
[----:B------:R-:W-:Y:S01]  /*361c0*/  FFMA.FTZ R26, R168, R173, R70 ;  /* 0x000000ada81a7223 */ /* 0x000fe20000010046 */
[----:B------:R-:W-:Y:S01]  /*361d0*/  FFMA.FTZ R27, R167, R171, R71 ;  /* 0x000000aba71b7223 */ /* 0x000fe20000010047 */
[----:B------:R-:W3:Y:S04]  /*361e0*/  LDL R175, [R1+0x14] ;  /* 0x0000140001af7983 */ /* 0x000ee80000100800 */
[----:B------:R-:W5:Y:S04]  /*361f0*/  LDL R174, [R1+0x18] ;  /* 0x0000180001ae7983 */ /* 0x000f680000100800 */
[----:B------:R-:W5:Y:S04]  /*36200*/  LDL R173, [R1+0x1c] ;  /* 0x00001c0001ad7983 */ /* 0x000f680000100800 */
[----:B------:R-:W5:Y:S04]  /*36210*/  LDL R171, [R1] ;  /* 0x0000000001ab7983 */ /* 0x000f680000100800 */
[----:B------:R-:W5:Y:S04]  /*36220*/  LDL R170, [R1+0x4] ;  /* 0x0000040001aa7983 */ /* 0x000f680000100800 */
[----:B------:R-:W5:Y:S04]  /*36230*/  LDL R169, [R1+0x8] ;  /* 0x0000080001a97983 */ /* 0x000f680000100800 */
[----:B------:R-:W5:Y:S01]  /*36240*/  LDL R168, [R1+0xc] ;  /* 0x00000c0001a87983 */ /* 0x000f620000100800 */
[----:B------:R-:W-:-:S04]  /*36250*/  IMAD.WIDE.U32 R144, R188, 0x10, R14 ;  /* 0x00000010bc907825 */ /* 0x000fc800078e000e */
[----:B------:R-:W-:-:S04]  /*36260*/  IMAD.WIDE.U32 R150, R187, 0x10, R14 ;  /* 0x00000010bb967825 */ /* 0x000fc800078e000e */
[----:B------:R-:W-:Y:S01]  /*36270*/  FFMA.FTZ R114, R114, R193, R62 ;  /* 0x000000c172727223 */ /* 0x000fe2000001003e */
[--C-:B------:R-:W-:Y:S01]  /*36280*/  IMAD.WIDE.U32 R152, R186, 0x10, R14.reuse ;  /* 0x00000010ba987825 */ /* 0x100fe200078e000e */
[----:B------:R0:W-:Y:S03]  /*36290*/  STG.E.128 desc[UR8][R144.64], R24 ;  /* 0x0000001890007986 */ /* 0x0001e6000c101d08 */
[----:B------:R-:W-:-:S04]  /*362a0*/  IMAD.WIDE.U32 R156, R10, 0x10, R14 ;  /* 0x000000100a9c7825 */ /* 0x000fc800078e000e */
[----:B------:R-:W-:-:S04]  /*362b0*/  IMAD.WIDE.U32 R10, R11, 0x10, R14 ;  /* 0x000000100b0a7825 */ /* 0x000fc800078e000e */
[----:B------:R-:W-:Y:S01]  /*362c0*/  FFMA.FTZ R117, R117, R185, R57 ;  /* 0x000000b975757223 */ /* 0x000fe20000010039 */
[----:B------:R-:W-:-:S04]  /*362d0*/  IMAD.WIDE.U32 R136, R192, 0x10, R14 ;  /* 0x00000010c0887825 */ /* 0x000fc800078e000e */
[----:B------:R-:W-:Y:S01]  /*362e0*/  FFMA.FTZ R118, R118, R184, R58 ;  /* 0x000000b876767223 */ /* 0x000fe2000001003a */
[----:B------:R-:W-:-:S04]  /*362f0*/  IMAD.WIDE.U32 R138, R196, 0x10, R14 ;  /* 0x00000010c48a7825 */ /* 0x000fc800078e000e */
[----:B------:R-:W-:Y:S01]  /*36300*/  FFMA.FTZ R119, R119, R183, R59 ;  /* 0x000000b777777223 */ /* 0x000fe2000001003b */
[----:B------:R-:W-:-:S04]  /*36310*/  IMAD.WIDE.U32 R140, R197, 0x10, R14 ;  /* 0x00000010c58c7825 */ /* 0x000fc800078e000e */
[----:B------:R-:W-:-:S04]  /*36320*/  IMAD.WIDE.U32 R142, R198, 0x10, R14 ;  /* 0x00000010c68e7825 */ /* 0x000fc800078e000e */
        /* <DEDUP_REMOVED lines=8> */
[----:B------:R-:W-:Y:S01]  /*363b0*/  FFMA.FTZ R123, R123, R231, R227 ;  /* 0x000000e77b7b7223 */ /* 0x000fe200000100e3 */
[----:B--2---:R-:W-:Y:S01]  /*363c0*/  FFMA.FTZ R96, R166, R205, R64 ;  /* 0x000000cda6607223 */ /* 0x004fe20000010040 */
[----:B----4-:R-:W-:Y:S01]  /*363d0*/  FFMA.FTZ R97, R165, R204, R65 ;  /* 0x000000cca5617223 */ /* 0x010fe20000010041 */
[----:B------:R-:W-:Y:S01]  /*363e0*/  FFMA.FTZ R98, R159, R203, R66 ;  /* 0x000000cb9f627223 */ /* 0x000fe20000010042 */
[----:B------:R-:W-:Y:S01]  /*363f0*/  FFMA.FTZ R99, R158, R202, R67 ;  /* 0x000000ca9e637223 */ /* 0x000fe20000010043 */
[----:B------:R-:W-:-:S04]  /*36400*/  IMAD.WIDE.U32 R158, R208, 0x10, R14 ;  /* 0x00000010d09e7825 */ /* 0x000fc800078e000e */
[----:B------:R-:W-:Y:S01]  /*36410*/  FFMA.FTZ R112, R155, R195, R60 ;  /* 0x000000c39b707223 */ /* 0x000fe2000001003c */
[----:B------:R-:W-:Y:S01]  /*36420*/  FFMA.FTZ R113, R154, R194, R61 ;  /* 0x000000c29a717223 */ /* 0x000fe2000001003d */
[----:B------:R-:W-:-:S04]  /*36430*/  IMAD.WIDE.U32 R154, R201, 0x10, R14 ;  /* 0x00000010c99a7825 */ /* 0x000fc800078e000e */
[----:B------:R-:W-:Y:S01]  /*36440*/  FFMA.FTZ R14, R162, R182, R54 ;  /* 0x000000b6a20e7223 */ /* 0x000fe20000010036 */
[----:B------:R-:W-:Y:S01]  /*36450*/  FFMA.FTZ R115, R115, R191, R63 ;  /* 0x000000bf73737223 */ /* 0x000fe2000001003f */
[----:B------:R-:W-:Y:S01]  /*36460*/  FFMA.FTZ R15, R161, R181, R55 ;  /* 0x000000b5a10f7223 */ /* 0x000fe20000010037 */
[----:B------:R0:W-:Y:S01]  /*36470*/  STG.E.128 desc[UR8][R150.64], R96 ;  /* 0x0000006096007986 */ /* 0x0001e2000c101d08 */
[----:B------:R-:W-:-:S03]  /*36480*/  FFMA.FTZ R116, R116, R190, R56 ;  /* 0x000000be74747223 */ /* 0x000fc60000010038 */
[----:B------:R-:W-:Y:S01]  /*36490*/  STG.E.128 desc[UR8][R152.64], R112 ;  /* 0x0000007098007986 */ /* 0x000fe2000c101d08 */
[----:B------:R-:W-:-:S03]  /*364a0*/  FFMA.FTZ R13, R163, R13, R53 ;  /* 0x0000000da30d7223 */ /* 0x000fc60000010035 */
[----:B------:R-:W-:Y:S01]  /*364b0*/  STG.E.128 desc[UR8][R156.64], R116 ;  /* 0x000000749c007986 */ /* 0x000fe2000c101d08 */
[----:B------:R-:W-:-:S05]  /*364c0*/  FFMA.FTZ R12, R164, R12, R52 ;  /* 0x0000000ca40c7223 */ /* 0x000fca0000010034 */
[----:B------:R1:W-:Y:S01]  /*364d0*/  STG.E.128 desc[UR8][R10.64], R12 ;  /* 0x0000000c0a007986 */ /* 0x0003e2000c101d08 */
[----:B0-----:R-:W-:Y:S01]  /*364e0*/  FFMA.FTZ R96, R130, R176, R44 ;  /* 0x000000b082607223 */ /* 0x001fe2000001002c */
[----:B---3--:R-:W-:Y:S01]  /*364f0*/  FFMA.FTZ R97, R129, R175, R45 ;  /* 0x000000af81617223 */ /* 0x008fe2000001002d */
[----:B-----5:R-:W-:Y:S01]  /*36500*/  FFMA.FTZ R98, R128, R174, R46 ;  /* 0x000000ae80627223 */ /* 0x020fe2000001002e */
[----:B-1----:R-:W0:Y:S01]  /*36510*/  LDC.64 R10, c[0x0][0x380] ;  /* 0x0000e000ff0a7b82 */ /* 0x002e220000000a00 */
        /* <DEDUP_REMOVED lines=24> */
[----:B------:R-:W-:-:S03]  /*366a0*/  FFMA.FTZ R120, R107, R228, R224 ;  /* 0x000000e46b787223 */ /* 0x000fc600000100e0 */
[----:B------:R2:W-:Y:S04]  /*366b0*/  STG.E.128 desc[UR8][R140.64], R116 ;  /* 0x000000748c007986 */ /* 0x0005e8000c101d08 */
[----:B------:R2:W-:Y:S01]  /*366c0*/  STG.E.128 desc[UR8][R142.64], R12 ;  /* 0x0000000c8e007986 */ /* 0x0005e2000c101d08 */
[----:B-1----:R-:W-:Y:S01]  /*366d0*/  FFMA.FTZ R24, R103, R232, R220 ;  /* 0x000000e867187223 */ /* 0x002fe200000100dc */
[----:B------:R-:W-:Y:S01]  /*366e0*/  FFMA.FTZ R25, R104, R233, R221 ;  /* 0x000000e968197223 */ /* 0x000fe200000100dd */
[----:B------:R-:W-:Y:S01]  /*366f0*/  FFMA.FTZ R26, R105, R234, R222 ;  /* 0x000000ea691a7223 */ /* 0x000fe200000100de */
[----:B------:R-:W-:Y:S01]  /*36700*/  FFMA.FTZ R27, R106, R235, R223 ;  /* 0x000000eb6a1b7223 */ /* 0x000fe200000100df */
        /* <DEDUP_REMOVED lines=8> */
.L_x_81578:
        /* <DEDUP_REMOVED lines=8> */
.L_x_81581:
[----:B------:R-:W-:Y:S05]  /*36810*/  BSYNC B0 ;  /* 0x0000000000007941 */ /* 0x000fea0003800000 */
.L_x_81580:
        /* <DEDUP_REMOVED lines=9> */
.L_x_81582:
[----:B------:R-:W-:Y:S02]  /*368b0*/  IMAD.MOV.U32 R15, RZ, RZ, 0x4 ;  /* 0x00000004ff0f7424 */ /* 0x000fe400078e00ff */
[----:B------:R-:W-:Y:S01]  /*368c0*/  FADD.FTZ R16, R16, R13 ;  /* 0x0000000d10107221 */ /* 0x000fe20000010000 */
[----:B------:R-:W-:-:S04]  /*368d0*/  MOV R13, 0xffffffff ;  /* 0xffffffff000d7802 */ /* 0x000fc80000000f00 */
[----:B------:R-:W-:-:S07]  /*368e0*/  MOV R18, R16 ;  /* 0x0000001000127202 */ /* 0x000fce0000000f00 */
[----:B------:R-:W-:Y:S05]  /*368f0*/  WARPSYNC.COLLECTIVE R13, `(.L_x_81583) ;  /* 0x000000000d087348 */ /* 0x000fea0003c00000 */
[----:B------:R0:W1:Y:S02]  /*36900*/  SHFL.BFLY P0, R13, R18, R15, R14 ;  /* 0x0c00000f120d7389 */ /* 0x000064000000000e */
[----:B01----:R-:W-:Y:S05]  /*36910*/  ENDCOLLECTIVE ;  /* 0x000000000000791b */ /* 0x003fea0003800000 */
.L_x_81583:
[----:B------:R-:W-:Y:S02]  /*36920*/  HFMA2 R15, -RZ, RZ, 0, 4.76837158203125e-07 ;  /* 0x00000008ff0f7431 */ /* 0x000fe400000001ff */
[----:B------:R-:W-:Y:S01]  /*36930*/  FADD.FTZ R16, R16, R13 ;  /* 0x0000000d10107221 */ /* 0x000fe20000010000 */
[----:B------:R-:W-:-:S03]  /*36940*/  IMAD.MOV.U32 R13, RZ, RZ, -0x1 ;  /* 0xffffffffff0d7424 */ /* 0x000fc600078e00ff */
[----:B------:R-:W-:-:S07]  /*36950*/  IMAD.MOV.U32 R18, RZ, RZ, R16 ;  /* 0x000000ffff127224 */ /* 0x000fce00078e0010 */
[----:B------:R-:W-:Y:S05]  /*36960*/  WARPSYNC.COLLECTIVE R13, `(.L_x_81584) ;  /* 0x000000000d087348 */ /* 0x000fea0003c00000 */
[----:B------:R0:W1:Y:S02]  /*36970*/  SHFL.BFLY P0, R13, R18, R15, R14 ;  /* 0x0c00000f120d7389 */ /* 0x000064000000000e */
[----:B01----:R-:W-:Y:S05]  /*36980*/  ENDCOLLECTIVE ;  /* 0x000000000000791b */ /* 0x003fea0003800000 */
.L_x_81584:
[----:B------:R-:W-:Y:S02]  /*36990*/  IMAD.MOV.U32 R15, RZ, RZ, 0x10 ;  /* 0x00000010ff0f7424 */ /* 0x000fe400078e00ff */
[----:B------:R-:W-:Y:S01]  /*369a0*/  FADD.FTZ R16, R16, R13 ;  /* 0x0000000d10107221 */ /* 0x000fe20000010000 */
[----:B------:R-:W-:-:S04]  /*369b0*/  MOV R13, 0xffffffff ;  /* 0xffffffff000d7802 */ /* 0x000fc80000000f00 */
[----:B------:R-:W-:-:S07]  /*369c0*/  MOV R18, R16 ;  /* 0x0000001000127202 */ /* 0x000fce0000000f00 */
[----:B------:R-:W-:Y:S05]  /*369d0*/  WARPSYNC.COLLECTIVE R13, `(.L_x_81585) ;  /* 0x000000000d087348 */ /* 0x000fea0003c00000 */
[----:B------:R0:W1:Y:S02]  /*369e0*/  SHFL.BFLY P0, R13, R18, R15, R14 ;  /* 0x0c00000f120d7389 */ /* 0x000064000000000e */
[----:B01----:R-:W-:Y:S05]  /*369f0*/  ENDCOLLECTIVE ;  /* 0x000000000000791b */ /* 0x003fea0003800000 */
.L_x_81585:
        /* <DEDUP_REMOVED lines=169> */
.L_x_81586:
[----:B------:R-:W-:Y:S02]  /*37490*/  HFMA2 R15, -RZ, RZ, 0, 1.1920928955078125e-07 ;  /* 0x00000002ff0f7431 */ /* 0x000fe400000001ff */
[----:B------:R-:W-:Y:S01]  /*374a0*/  FADD.FTZ R16, R16, R13 ;  /* 0x0000000d10107221 */ /* 0x000fe20000010000 */
[----:B------:R-:W-:-:S03]  /*374b0*/  IMAD.MOV.U32 R13, RZ, RZ, -0x1 ;  /* 0xffffffffff0d7424 */ /* 0x000fc600078e00ff */
[----:B------:R-:W-:-:S07]  /*374c0*/  IMAD.MOV.U32 R18, RZ, RZ, R16 ;  /* 0x000000ffff127224 */ /* 0x000fce00078e0010 */
[----:B------:R-:W-:Y:S05]  /*374d0*/  WARPSYNC.COLLECTIVE R13, `(.L_x_81587) ;  /* 0x000000000d087348 */ /* 0x000fea0003c00000 */
[----:B------:R0:W1:Y:S02]  /*374e0*/  SHFL.BFLY P0, R13, R18, R15, R14 ;  /* 0x0c00000f120d7389 */ /* 0x000064000000000e */
[----:B01----:R-:W-:Y:S05]  /*374f0*/  ENDCOLLECTIVE ;  /* 0x000000000000791b */ /* 0x003fea0003800000 */
.L_x_81587:
[----:B------:R-:W-:Y:S02]  /*37500*/  IMAD.MOV.U32 R15, RZ, RZ, 0x4 ;  /* 0x00000004ff0f7424 */ /* 0x000fe400078e00ff */
[----:B------:R-:W-:Y:S01]  /*37510*/  FADD.FTZ R16, R16, R13 ;  /* 0x0000000d10107221 */ /* 0x000fe20000010000 */
[----:B------:R-:W-:-:S04]  /*37520*/  MOV R13, 0xffffffff ;  /* 0xffffffff000d7802 */ /* 0x000fc80000000f00 */
[----:B------:R-:W-:-:S07]  /*37530*/  MOV R18, R16 ;  /* 0x0000001000127202 */ /* 0x000fce0000000f00 */
[----:B------:R-:W-:Y:S05]  /*37540*/  WARPSYNC.COLLECTIVE R13, `(.L_x_81588) ;  /* 0x000000000d087348 */ /* 0x000fea0003c00000 */
[----:B------:R0:W1:Y:S02]  /*37550*/  SHFL.BFLY P0, R13, R18, R15, R14 ;  /* 0x0c00000f120d7389 */ /* 0x000064000000000e */
[----:B01----:R-:W-:Y:S05]  /*37560*/  ENDCOLLECTIVE ;  /* 0x000000000000791b */ /* 0x003fea0003800000 */
.L_x_81588:
[----:B------:R-:W-:Y:S02]  /*37570*/  HFMA2 R15, -RZ, RZ, 0, 4.76837158203125e-07 ;  /* 0x00000008ff0f7431 */ /* 0x000fe400000001ff */
[----:B------:R-:W-:Y:S01]  /*37580*/  FADD.FTZ R16, R16, R13 ;  /* 0x0000000d10107221 */ /* 0x000fe20000010000 */
[----:B------:R-:W-:-:S03]  /*37590*/  IMAD.MOV.U32 R13, RZ, RZ, -0x1 ;  /* 0xffffffffff0d7424 */ /* 0x000fc600078e00ff */
[----:B------:R-:W-:-:S07]  /*375a0*/  IMAD.MOV.U32 R18, RZ, RZ, R16 ;  /* 0x000000ffff127224 */ /* 0x000fce00078e0010 */
[----:B------:R-:W-:Y:S05]  /*375b0*/  WARPSYNC.COLLECTIVE R13, `(.L_x_81589) ;  /* 0x000000000d087348 */ /* 0x000fea0003c00000 */
[----:B------:R0:W1:Y:S02]  /*375c0*/  SHFL.BFLY P0, R13, R18, R15, R14 ;  /* 0x0c00000f120d7389 */ /* 0x000064000000000e */
[----:B01----:R-:W-:Y:S05]  /*375d0*/  ENDCOLLECTIVE ;  /* 0x000000000000791b */ /* 0x003fea0003800000 */
.L_x_81589:
[----:B------:R-:W-:Y:S02]  /*375e0*/  IMAD.MOV.U32 R15, RZ, RZ, 0x10 ;  /* 0x00000010ff0f7424 */ /* 0x000fe400078e00ff */
[----:B------:R-:W-:Y:S01]  /*375f0*/  FADD.FTZ R16, R16, R13 ;  /* 0x0000000d10107221 */ /* 0x000fe20000010000 */
[----:B------:R-:W-:-:S04]  /*37600*/  MOV R13, 0xffffffff ;  /* 0xffffffff000d7802 */ /* 0x000fc80000000f00 */
[----:B------:R-:W-:-:S07]  /*37610*/  MOV R18, R16 ;  /* 0x0000001000127202 */ /* 0x000fce0000000f00 */
[----:B------:R-:W-:Y:S05]  /*37620*/  WARPSYNC.COLLECTIVE R13, `(.L_x_81590) ;  /* 0x000000000d087348 */ /* 0x000fea0003c00000 */
[----:B------:R0:W1:Y:S02]  /*37630*/  SHFL.BFLY P0, R13, R18, R15, R14 ;  /* 0x0c00000f120d7389 */ /* 0x000064000000000e */
[----:B01----:R-:W-:Y:S05]  /*37640*/  ENDCOLLECTIVE ;  /* 0x000000000000791b */ /* 0x003fea0003800000 */
.L_x_81590:
[----:B------:R-:W-:Y:S05]  /*37650*/  BRA `(.L_x_81591) ;  /* 0xffffffd800bc7947 */ /* 0x000fea000383ffff */
.L_x_81592:
        /* <DEDUP_REMOVED lines=10> */
.L_x_88569:


//--------------------- .text._ZN10layer_norm13ln_fwd_kernelINS_13Kernel_traitsIfffffjLj2560ELj1ELj4ELj1ELj16ENS_18Kernel_traits_baseILj2560EfffffjLj128EEEEELb1ELb0ELb1ELb0EEEvNS_9FwdParamsE --------------------------
	.section	.text._ZN10layer_norm13ln_fwd_kernelINS_13Kernel_traitsIfffffjLj2560ELj1ELj4ELj1ELj16ENS_18Kernel_traits_baseILj2560EfffffjLj128EEEEELb1ELb0ELb1ELb0EEEvNS_9FwdParamsE,"ax",@progbits
	.align	128
        .global         _ZN10layer_norm13ln_fwd_kernelINS_13Kernel_traitsIfffffjLj2560ELj1ELj4ELj1ELj16ENS_18Kernel_traits_baseILj2560EfffffjLj128EEEEELb1ELb0ELb1ELb0EEEvNS_9FwdParamsE
        .type           _ZN10layer_norm13ln_fwd_kernelINS_13Kernel_traitsIfffffjLj2560ELj1ELj4ELj1ELj16ENS_18Kernel_traits_baseILj2560EfffffjLj128EEEEELb1ELb0ELb1ELb0EEEvNS_9FwdParamsE,@function
        .size           _ZN10layer_norm13ln_fwd_kernelINS_13Kernel_traitsIfffffjLj2560ELj1ELj4ELj1ELj16ENS_18Kernel_traits_baseILj2560EfffffjLj128EEEEELb1ELb0ELb1ELb0EEEvNS_9FwdParamsE,(.L_x_88570 - _ZN10layer_norm13ln_fwd_kernelINS_13Kernel_traitsIfffffjLj2560ELj1ELj4ELj1ELj16ENS_18Kernel_traits_baseILj2560EfffffjLj128EEEEELb1ELb0ELb1ELb0EEEvNS_9FwdParamsE)
        .other          _ZN10layer_norm13ln_fwd_kernelINS_13Kernel_traitsIfffffjLj2560ELj1ELj4ELj1ELj16ENS_18Kernel_traits_baseILj2560EfffffjLj128EEEEELb1ELb0ELb1ELb0EEEvNS_9FwdParamsE,@"STO_CUDA_ENTRY STV_DEFAULT"
_ZN10layer_norm13ln_fwd_kernelINS_13Kernel_traitsIfffffjLj2560ELj1ELj4ELj1ELj16ENS_18Kernel_traits_baseILj2560EfffffjLj128EEEEELb1ELb0ELb1ELb0EEEvNS_9FwdParamsE:
.text._ZN10layer_norm13ln_fwd_kernelINS_13Kernel_traitsIfffffjLj2560ELj1ELj4ELj1ELj16ENS_18Kernel_traits_baseILj2560EfffffjLj128EEEEELb1ELb0ELb1ELb0EEEvNS_9FwdParamsE:
        /* <DEDUP_REMOVED lines=23> */
[----:B------:R-:W-:-:S03]  /*0170*/  UISETP.NE.AND.EX UP0, UPT, UR9, URZ, UPT, UP0 ;  /* 0x000000ff0900728c */ /* 0x000fc6000bf05300 */
[----:B------:R-:W1:Y:S01]  /*0180*/  LDC R7, c[0x0][0x360] ;  /* 0x0000d800ff077b82 */ /* 0x000e620000000800 */
[----:B0-----:R-:W-:Y:S01]  /*0190*/  USHF.L.U32 UR4, UR5, 0x2, URZ ;  /* 0x0000000205047899 */ /* 0x001fe200080006ff */
[----:B--2---:R-:W-:Y:S02]  /*01a0*/  @P0 IADD3 R8, P1, PT, R2, R5, RZ ;  /* 0x0000000502080210 */ /* 0x004fe40007f3e0ff */
[----:B------:R-:W-:Y:S01]  /*01b0*/  LEA.HI R2, R0, R11, RZ, 0x2 ;  /* 0x0000000b00027211 */ /* 0x000fe200078f10ff */
[--C-:B-1----:R-:W-:Y:S01]  /*01c0*/  IMAD R0, R7, UR5, R4.reuse ;  /* 0x0000000507007c24 */ /* 0x102fe2000f8e0204 */
[----:B------:R-:W-:Y:S02]  /*01d0*/  SHF.R.U32.HI R4, RZ, 0x5, R4 ;  /* 0x00000005ff047819 */ /* 0x000fe40000011604 */
[----:B------:R-:W-:Y:S02]  /*01e0*/  LOP3.LUT R5, R103, 0x1f, RZ, 0x3c, !PT ;  /* 0x0000001f67057812 */ /* 0x000fe400078e3cff */
[----:B------:R-:W-:Y:S01]  /*01f0*/  @P0 IADD3.X R9, PT, PT, RZ, R3, RZ, P1, !PT ;  /* 0x00000003ff090210 */ /* 0x000fe20000ffe4ff */
[C---:B---3--:R-:W-:Y:S01]  /*0200*/  VIADD R6, R23.reuse, 0xbb67ae85 ;  /* 0xbb67ae8517067836 */ /* 0x048fe20000000000 */
[----:B------:R-:W-:Y:S01]  /*0210*/  LOP3.LUT R3, R4, UR4, RZ, 0xfc, !PT ;  /* 0x0000000404037c12 */ /* 0x000fe2000f8efcff */
[C---:B------:R-:W-:Y:S01]  /*0220*/  VIADD R10, R23.reuse, 0x76cf5d0a ;  /* 0x76cf5d0a170a7836 */ /* 0x040fe20000000000 */
[----:B------:R-:W-:Y:S01]  /*0230*/  LEA.HI.SX32 R2, R2, R5, 0x1e ;  /* 0x0000000502027211 */ /* 0x000fe200078ff2ff */
[----:B------:R-:W-:Y:S01]  /*0240*/  VIADD R5, R22, 0x9e3779b9 ;  /* 0x9e3779b916057836 */ /* 0x000fe20000000000 */
[--C-:B------:R-:W-:Y:S01]  /*0250*/  SHF.R.U64 R4, R8, 0x2, R9.reuse ;  /* 0x0000000208047819 */ /* 0x100fe20000001209 */
        /* <DEDUP_REMOVED lines=10> */
[----:B------:R-:W-:Y:S01]  /*0300*/  VIADD R19, R22, 0x5384540f ;  /* 0x5384540f16137836 */ /* 0x000fe20000000000 */
[C---:B------:R-:W-:Y:S01]  /*0310*/  IADD3 R102, PT, PT, R23.reuse, -0x695add53, RZ ;  /* 0x96a522ad17667810 */ /* 0x040fe20007ffe0ff */
[C---:B------:R-:W-:Y:S01]  /*0320*/  VIADD R20, R23.reuse, 0x1fd5c5a3 ;  /* 0x1fd5c5a317147836 */ /* 0x040fe20000000000 */
[----:B------:R-:W-:Y:S01]  /*0330*/  SHF.R.U32.HI R9, RZ, 0x2, R9 ;  /* 0x00000002ff097819 */ /* 0x000fe20000011609 */
[----:B------:R-:W-:-:S02]  /*0340*/  VIADD R100, R23, 0xdb3d7428 ;  /* 0xdb3d742817647836 */ /* 0x000fc40000000000 */
[----:B------:R-:W-:Y:S01]  /*0350*/  VIADD R101, R22, 0x8ff34781 ;  /* 0x8ff3478116657836 */ /* 0x000fe20000000000 */
[----:B------:R-:W-:Y:S06]  /*0360*/  BRA.U !UP0, `(.L_x_81594) ;  /* 0x0000000908e47547 */ /* 0x000fec000b800000 */
[----:B------:R-:W2:Y:S04]  /*0370*/  LDL.64 R112, [R1+0x50] ;  /* 0x0000500001707983 */ /* 0x000ea80000100a00 */
[----:B------:R-:W2:Y:S01]  /*0380*/  LDL.64 R114, [R1+0x58] ;  /* 0x0000580001727983 */ /* 0x000ea20000100a00 */
[----:B------:R-:W-:-:S03]  /*0390*/  ISETP.GE.U32.AND P2, PT, R2, 0x20, PT ;  /* 0x000000200200780c */ /* 0x000fc60003f46070 */
[----:B------:R-:W3:Y:S04]  /*03a0*/  LDL.64 R116, [R1+0x40] ;  /* 0x0000400001747983 */ /* 0x000ee80000100a00 */
[----:B------:R-:W3:Y:S01]  /*03b0*/  LDL.64 R118, [R1+0x48] ;  /* 0x0000480001767983 */ /* 0x000ee20000100a00 */
[----:B------:R-:W-:-:S03]  /*03c0*/  ISETP.GE.U32.AND P3, PT, R2, 0x40, PT ;  /* 0x000000400200780c */ /* 0x000fc60003f66070 */
[----:B------:R-:W4:Y:S02]  /*03d0*/  LDL.64 R132, [R1+0x30] ;  /* 0x0000300001847983 */ /* 0x000f240000100a00 */
[----:B------:R-:W0:Y:S02]  /*03e0*/  @P2 LDC.64 R92, c[0x0][0x3d0] ;  /* 0x0000f400ff5c2b82 */ /* 0x000e240000000a00 */
[----:B------:R-:W4:Y:S04]  /*03f0*/  LDL.64 R134, [R1+0x38] ;  /* 0x0000380001867983 */ /* 0x000f280000100a00 */
[----:B------:R-:W4:Y:S02]  /*0400*/  LDL.64 R128, [R1+0x20] ;  /* 0x0000200001807983 */ /* 0x000f240000100a00 */
[----:B------:R-:W1:Y:S02]  /*0410*/  @P2 LDC.64 R94, c[0x0][0x438] ;  /* 0x00010e00ff5e2b82 */ /* 0x000e640000000a00 */
[----:B------:R-:W4:Y:S01]  /*0420*/  LDL.64 R130, [R1+0x28] ;  /* 0x0000280001827983 */ /* 0x000f220000100a00 */
[----:B------:R-:W-:-:S02]  /*0430*/  ISETP.GE.U32.AND P4, PT, R2, 0x60, PT ;  /* 0x000000600200780c */ /* 0x000fc40003f86070 */
[C---:B------:R-:W-:Y:S01]  /*0440*/  ISETP.GE.U32.AND P5, PT, R2.reuse, 0x80, PT ;  /* 0x000000800200780c */ /* 0x040fe20003fa6070 */
[----:B------:R-:W4:Y:S01]  /*0450*/  LDL.64 R124, [R1+0x10] ;  /* 0x00001000017c7983 */ /* 0x000f220000100a00 */
[C---:B------:R-:W-:Y:S01]  /*0460*/  ISETP.GE.U32.AND P6, PT, R2.reuse, 0xa0, PT ;  /* 0x000000a00200780c */ /* 0x040fe20003fc6070 */
[----:B------:R-:W2:Y:S01]  /*0470*/  @P3 LDC.64 R96, c[0x0][0x3d0] ;  /* 0x0000f400ff603b82 */ /* 0x000ea20000000a00 */
[----:B------:R-:W-:Y:S01]  /*0480*/  ISETP.GE.U32.AND P0, PT, R2, 0xc0, PT ;  /* 0x000000c00200780c */ /* 0x000fe20003f06070 */
[----:B------:R-:W4:Y:S01]  /*0490*/  LDL.64 R126, [R1+0x18] ;  /* 0x00001800017e7983 */ /* 0x000f220000100a00 */
[----:B0-----:R-:W-:-:S05]  /*04a0*/  @P2 IMAD.WIDE.U32 R92, R103, 0x10, R92 ;  /* 0x00000010675c2825 */ /* 0x001fca00078e005c */
[----:B------:R-:W0:Y:S01]  /*04b0*/  @P3 LDC.64 R98, c[0x0][0x438] ;  /* 0x00010e00ff623b82 */ /* 0x000e220000000a00 */
[C---:B-1----:R-:W-:Y:S01]  /*04c0*/  @P2 IMAD.WIDE.U32 R94, R103.reuse, 0x10, R94 ;  /* 0x00000010675e2825 */ /* 0x042fe200078e005e */
[----:B------:R-:W-:-:S06]  /*04d0*/  @P2 LOP3.LUT R103, R103, 0x20, RZ, 0xfc, !PT ;  /* 0x0000002067672812 */ /* 0x000fcc00078efcff */
[----:B------:R-:W1:Y:S01]  /*04e0*/  @P4 LDC.64 R104, c[0x0][0x3d0] ;  /* 0x0000f400ff684b82 */ /* 0x000e620000000a00 */
[----:B------:R-:W-:Y:S01]  /*04f0*/  ISETP.GE.U32.AND P1, PT, R2, 0xe0, PT ;  /* 0x000000e00200780c */ /* 0x000fe20003f26070 */
[----:B------:R2:W5:Y:S06]  /*0500*/  @P2 LDG.E.128 R24, desc[UR6][R94.64] ;  /* 0x000000065e182981 */ /* 0x00056c000c1e1d00 */
[----:B------:R-:W1:Y:S08]  /*0510*/  @P4 LDC.64 R106, c[0x0][0x438] ;  /* 0x00010e00ff6a4b82 */ /* 0x000e700000000a00 */
[----:B------:R-:W4:Y:S08]  /*0520*/  @P5 LDC.64 R108, c[0x0][0x3d0] ;  /* 0x0000f400ff6c5b82 */ /* 0x000f300000000a00 */
[----:B------:R-:W4:Y:S01]  /*0530*/  @P5 LDC.64 R110, c[0x0][0x438] ;  /* 0x00010e00ff6e5b82 */ /* 0x000f220000000a00 */
[----:B--2---:R2:W4:Y:S01]  /*0540*/  @P2 LDG.E.128 R112, desc[UR6][R92.64] ;  /* 0x000000065c702981 */ /* 0x004522000c1e1d00 */
[----:B------:R-:W-:-:S06]  /*0550*/  @P3 IMAD.WIDE.U32 R96, R103, 0x10, R96 ;  /* 0x0000001067603825 */ /* 0x000fcc00078e0060 */
[----:B------:R-:W4:Y:S01]  /*0560*/  @P1 LDC.64 R94, c[0x0][0x3d0] ;  /* 0x0000f400ff5e1b82 */ /* 0x000f220000000a00 */
[----:B---3--:R3:W4:Y:S01]  /*0570*/  @P3 LDG.E.128 R116, desc[UR6][R96.64] ;  /* 0x0000000660743981 */ /* 0x008722000c1e1d00 */
[----:B0-----:R-:W-:-:S06]  /*0580*/  @P3 IMAD.WIDE.U32 R98, R103, 0x10, R98 ;  /* 0x0000001067623825 */ /* 0x001fcc00078e0062 */
[----:B--2---:R-:W0:Y:S01]  /*0590*/  @P0 LDC.64 R92, c[0x0][0x438] ;  /* 0x00010e00ff5c0b82 */ /* 0x004e220000000a00 */
[----:B------:R-:W-:Y:S01]  /*05a0*/  @P3 VIADD R103, R103, 0x20 ;  /* 0x0000002067673836 */ /* 0x000fe20000000000 */
[----:B------:R2:W5:Y:S03]  /*05b0*/  @P3 LDG.E.128 R28, desc[UR6][R98.64] ;  /* 0x00000006621c3981 */ /* 0x000566000c1e1d00 */
[----:B-1----:R-:W-:-:S03]  /*05c0*/  @P4 IMAD.WIDE.U32 R104, R103, 0x10, R104 ;  /* 0x0000001067684825 */ /* 0x002fc600078e0068 */
[----:B---3--:R-:W1:Y:S01]  /*05d0*/  @P1 LDC.64 R96, c[0x0][0x438] ;  /* 0x00010e00ff601b82 */ /* 0x008e620000000a00 */
[C---:B------:R-:W-:Y:S01]  /*05e0*/  @P4 IMAD.WIDE.U32 R106, R103.reuse, 0x10, R106 ;  /* 0x00000010676a4825 */ /* 0x040fe200078e006a */
[----:B----4-:R-:W3:Y:S03]  /*05f0*/  @P4 LDG.E.128 R132, desc[UR6][R104.64] ;  /* 0x0000000668844981 */ /* 0x010ee6000c1e1d00 */
[----:B------:R-:W-:Y:S01]  /*0600*/  @P4 VIADD R103, R103, 0x20 ;  /* 0x0000002067674836 */ /* 0x000fe20000000000 */
[----:B------:R4:W5:Y:S04]  /*0610*/  @P4 LDG.E.128 R32, desc[UR6][R106.64] ;  /* 0x000000066a204981 */ /* 0x000968000c1e1d00 */
[----:B------:R2:W-:Y:S04]  /*0620*/  @P2 STL.64 [R1+0x50], R112 ;  /* 0x0000507001002387 */ /* 0x0005e80000100a00 */
[----:B------:R0:W-:Y:S04]  /*0630*/  @P2 STL.64 [R1+0x58], R114 ;  /* 0x0000587201002387 */ /* 0x0001e80000100a00 */
[----:B------:R-:W4:Y:S04]  /*0640*/  LDL.64 R120, [R1] ;  /* 0x0000000001787983 */ /* 0x000f280000100a00 */
[----:B------:R-:W4:Y:S01]  /*0650*/  LDL.64 R122, [R1+0x8] ;  /* 0x00000800017a7983 */ /* 0x000f220000100a00 */
[----:B--2---:R-:W2:Y:S03]  /*0660*/  @P6 LDC.64 R112, c[0x0][0x3d0] ;  /* 0x0000f400ff706b82 */ /* 0x004ea60000000a00 */
[----:B------:R1:W-:Y:S05]  /*0670*/  @P3 STL.64 [R1+0x40], R116 ;  /* 0x0000407401003387 */ /* 0x0003ea0000100a00 */
[----:B0-----:R-:W0:Y:S01]  /*0680*/  @P6 LDC.64 R114, c[0x0][0x438] ;  /* 0x00010e00ff726b82 */ /* 0x001e220000000a00 */
[----:B------:R-:W-:-:S04]  /*0690*/  @P5 IMAD.WIDE.U32 R108, R103, 0x10, R108 ;  /* 0x00000010676c5825 */ /* 0x000fc800078e006c */
[----:B------:R-:W-:-:S03]  /*06a0*/  @P5 IMAD.WIDE.U32 R110, R103, 0x10, R110 ;  /* 0x00000010676e5825 */ /* 0x000fc600078e006e */
[----:B-1----:R-:W1:Y:S01]  /*06b0*/  @P0 LDC.64 R116, c[0x0][0x3d0] ;  /* 0x0000f400ff740b82 */ /* 0x002e620000000a00 */
[----:B------:R-:W-:Y:S01]  /*06c0*/  @P5 IADD3 R103, PT, PT, R103, 0x20, RZ ;  /* 0x0000002067675810 */ /* 0x000fe20007ffe0ff */
[----:B------:R4:W4:Y:S01]  /*06d0*/  @P5 LDG.E.128 R128, desc[UR6][R108.64] ;  /* 0x000000066c805981 */ /* 0x000922000c1e1d00 */
[----:B------:R-:W-:-:S03]  /*06e0*/  ISETP.GE.U32.AND P2, PT, R2, 0x100, PT ;  /* 0x000001000200780c */ /* 0x000fc60003f46070 */
[----:B------:R4:W-:Y:S01]  /*06f0*/  @P3 STL.64 [R1+0x48], R118 ;  /* 0x0000487601003387 */ /* 0x0009e20000100a00 */
[----:B--2---:R-:W-:-:S03]  /*0700*/  @P6 IMAD.WIDE.U32 R112, R103, 0x10, R112 ;  /* 0x0000001067706825 */ /* 0x004fc600078e0070 */
[----:B------:R2:W5:Y:S04]  /*0710*/  @P5 LDG.E.128 R36, desc[UR6][R110.64] ;  /* 0x000000066e245981 */ /* 0x000568000c1e1d00 */
[----:B------:R2:W2:Y:S01]  /*0720*/  @P6 LDG.E.128 R124, desc[UR6][R112.64] ;  /* 0x00000006707c6981 */ /* 0x0004a2000c1e1d00 */
[C---:B0-----:R-:W-:Y:S01]  /*0730*/  @P6 IMAD.WIDE.U32 R114, R103.reuse, 0x10, R114 ;  /* 0x0000001067726825 */ /* 0x041fe200078e0072 */
[----:B------:R-:W0:Y:S03]  /*0740*/  @P2 LDC.64 R98, c[0x0][0x3d0] ;  /* 0x0000f400ff622b82 */ /* 0x000e260000000a00 */
[----:B------:R-:W-:Y:S01]  /*0750*/  @P6 VIADD R103, R103, 0x20 ;  /* 0x0000002067676836 */ /* 0x000fe20000000000 */
[C---:B------:R-:W-:Y:S01]  /*0760*/  ISETP.GE.U32.AND P3, PT, R2.reuse, 0x120, PT ;  /* 0x000001200200780c */ /* 0x040fe20003f66070 */
[----:B---3--:R-:W-:Y:S02]  /*0770*/  @P4 STL.64 [R1+0x30], R132 ;  /* 0x0000308401004387 */ /* 0x008fe40000100a00 */
[C---:B-1----:R-:W-:Y:S01]  /*0780*/  @P0 IMAD.WIDE.U32 R116, R103.reuse, 0x10, R116 ;  /* 0x0000001067740825 */ /* 0x042fe200078e0074 */
[----:B------:R-:W1:Y:S01]  /*0790*/  @P2 LDC.64 R104, c[0x0][0x438] ;  /* 0x00010e00ff682b82 */ /* 0x000e620000000a00 */
[----:B------:R3:W5:Y:S08]  /*07a0*/  @P6 LDG.E.128 R40, desc[UR6][R114.64] ;  /* 0x0000000672286981 */ /* 0x000770000c1e1d00 */
[----:B----4-:R-:W4:Y:S08]  /*07b0*/  @P3 LDC.64 R106, c[0x0][0x3d0] ;  /* 0x0000f400ff6a3b82 */ /* 0x010f300000000a00 */
[----:B------:R-:W4:Y:S01]  /*07c0*/  @P3 LDC.64 R108, c[0x0][0x438] ;  /* 0x00010e00ff6c3b82 */ /* 0x000f220000000a00 */
[----:B------:R0:W4:Y:S04]  /*07d0*/  @P0 LDG.E.128 R120, desc[UR6][R116.64] ;  /* 0x0000000674780981 */ /* 0x000128000c1e1d00 */
[----:B------:R-:W-:Y:S01]  /*07e0*/  @P4 STL.64 [R1+0x38], R134 ;  /* 0x0000388601004387 */ /* 0x000fe20000100a00 */
[----:B------:R-:W-:Y:S01]  /*07f0*/  ISETP.GE.U32.AND P4, PT, R2, 0x140, PT ;  /* 0x000001400200780c */ /* 0x000fe20003f86070 */
[----:B------:R-:W-:-:S02]  /*0800*/  @P0 IMAD.WIDE.U32 R92, R103, 0x10, R92 ;  /* 0x00000010675c0825 */ /* 0x000fc400078e005c */
[----:B------:R-:W-:Y:S10]  /*0810*/  @P5 STL.64 [R1+0x20], R128 ;  /* 0x0000208001005387 */ /* 0x000ff40000100a00 */
[----:B--2---:R-:W2:Y:S01]  /*0820*/  @P4 LDC.64 R110, c[0x0][0x3d0] ;  /* 0x0000f400ff6e4b82 */ /* 0x004ea20000000a00 */
[----:B------:R-:W-:Y:S01]  /*0830*/  @P5 STL.64 [R1+0x28], R130 ;  /* 0x0000288201005387 */ /* 0x000fe20000100a00 */
[----:B------:R-:W-:-:S06]  /*0840*/  ISETP.GE.U32.AND P5, PT, R2, 0x160, PT ;  /* 0x000001600200780c */ /* 0x000fcc0003fa6070 */
[----:B------:R-:W2:Y:S01]  /*0850*/  @P4 LDC.64 R112, c[0x0][0x438] ;  /* 0x00010e00ff704b82 */ /* 0x000ea20000000a00 */
[----:B------:R-:W-:Y:S01]  /*0860*/  @P0 VIADD R103, R103, 0x20 ;  /* 0x0000002067670836 */ /* 0x000fe20000000000 */
[----:B------:R1:W5:Y:S04]  /*0870*/  @P0 LDG.E.128 R44, desc[UR6][R92.64] ;  /* 0x000000065c2c0981 */ /* 0x000368000c1e1d00 */
[----:B------:R-:W-:Y:S02]  /*0880*/  @P6 STL.64 [R1+0x10], R124 ;  /* 0x0000107c01006387 */ /* 0x000fe40000100a00 */
[----:B---3--:R-:W3:Y:S02]  /*0890*/  @P5 LDC.64 R114, c[0x0][0x3d0] ;  /* 0x0000f400ff725b82 */ /* 0x008ee40000000a00 */
[----:B------:R-:W-:Y:S01]  /*08a0*/  @P6 STL.64 [R1+0x18], R126 ;  /* 0x0000187e01006387 */ /* 0x000fe20000100a00 */
[----:B------:R-:W-:Y:S01]  /*08b0*/  ISETP.GE.U32.AND P6, PT, R2, 0x180, PT ;  /* 0x000001800200780c */ /* 0x000fe20003fc6070 */
[----:B------:R-:W-:-:S04]  /*08c0*/  @P1 IMAD.WIDE.U32 R94, R103, 0x10, R94 ;  /* 0x00000010675e1825 */ /* 0x000fc800078e005e */
[----:B0-----:R-:W0:Y:S01]  /*08d0*/  @P5 LDC.64 R116, c[0x0][0x438] ;  /* 0x00010e00ff745b82 */ /* 0x001e220000000a00 */
[C---:B------:R-:W-:Y:S01]  /*08e0*/  @P1 IMAD.WIDE.U32 R96, R103.reuse, 0x10, R96 ;  /* 0x0000001067601825 */ /* 0x040fe200078e0060 */
[----:B------:R-:W-:Y:S01]  /*08f0*/  @P1 IADD3 R103, PT, PT, R103, 0x20, RZ ;  /* 0x0000002067671810 */ /* 0x000fe20007ffe0ff */
[----:B------:R-:W5:Y:S05]  /*0900*/  @P1 LDG.E.128 R248, desc[UR6][R94.64] ;  /* 0x000000065ef81981 */ /* 0x000f6a000c1e1d00 */
[----:B------:R-:W0:Y:S01]  /*0910*/  @P6 LDC.64 R118, c[0x0][0x3d0] ;  /* 0x0000f400ff766b82 */ /* 0x000e220000000a00 */
[C---:B------:R-:W-:Y:S01]  /*0920*/  @P2 IMAD.WIDE.U32 R98, R103.reuse, 0x10, R98 ;  /* 0x0000001067622825 */ /* 0x040fe200078e0062 */
[----:B------:R-:W5:Y:S03]  /*0930*/  @P1 LDG.E.128 R48, desc[UR6][R96.64] ;  /* 0x0000000660301981 */ /* 0x000f66000c1e1d00 */
[C---:B-1----:R-:W-:Y:S01]  /*0940*/  @P2 IMAD.WIDE.U32 R104, R103.reuse, 0x10, R104 ;  /* 0x0000001067682825 */ /* 0x042fe200078e0068 */
[----:B------:R1:W5:Y:S02]  /*0950*/  @P2 LDG.E.128 R244, desc[UR6][R98.64] ;  /* 0x0000000662f42981 */ /* 0x000364000c1e1d00 */
[----:B------:R-:W0:Y:S01]  /*0960*/  @P6 LDC.64 R92, c[0x0][0x438] ;  /* 0x00010e00ff5c6b82 */ /* 0x000e220000000a00 */
[----:B------:R-:W-:Y:S01]  /*0970*/  @P2 VIADD R103, R103, 0x20 ;  /* 0x0000002067672836 */ /* 0x000fe20000000000 */
[----:B------:R-:W-:Y:S01]  /*0980*/  ISETP.GE.U32.AND P1, PT, R2, 0x1c0, PT ;  /* 0x000001c00200780c */ /* 0x000fe20003f26070 */
[----:B------:R2:W5:Y:S02]  /*0990*/  @P2 LDG.E.128 R52, desc[UR6][R104.64] ;  /* 0x0000000668342981 */ /* 0x000564000c1e1d00 */
[----:B----4-:R-:W-:-:S04]  /*09a0*/  @P3 IMAD.WIDE.U32 R106, R103, 0x10, R106 ;  /* 0x00000010676a3825 */ /* 0x010fc800078e006a */
[C---:B------:R-:W-:Y:S01]  /*09b0*/  @P3 IMAD.WIDE.U32 R108, R103.reuse, 0x10, R108 ;  /* 0x00000010676c3825 */ /* 0x040fe200078e006c */
[----:B------:R4:W5:Y:S03]  /*09c0*/  @P3 LDG.E.128 R240, desc[UR6][R106.64] ;  /* 0x000000066af03981 */ /* 0x000966000c1e1d00 */
[----:B------:R-:W-:Y:S01]  /*09d0*/  @P3 VIADD R103, R103, 0x20 ;  /* 0x0000002067673836 */ /* 0x000fe20000000000 */
[----:B------:R4:W5:Y:S01]  /*09e0*/  @P3 LDG.E.128 R56, desc[UR6][R108.64] ;  /* 0x000000066c383981 */ /* 0x000962000c1e1d00 */
[----:B------:R-:W-:Y:S01]  /*09f0*/  ISETP.GE.U32.AND P3, PT, R2, 0x1e0, PT ;  /* 0x000001e00200780c */ /* 0x000fe20003f66070 */
[----:B-1----:R-:W1:Y:S01]  /*0a00*/  @P1 LDC.64 R98, c[0x0][0x3d0] ;  /* 0x0000f400ff621b82 */ /* 0x002e620000000a00 */
[----:B--2---:R-:W-:-:S04]  /*0a10*/  @P4 IMAD.WIDE.U32 R110, R103, 0x10, R110 ;  /* 0x00000010676e4825 */ /* 0x004fc800078e006e */
[C---:B------:R-:W-:Y:S01]  /*0a20*/  @P4 IMAD.WIDE.U32 R112, R103.reuse, 0x10, R112 ;  /* 0x0000001067704825 */ /* 0x040fe200078e0070 */
[----:B------:R-:W-:Y:S01]  /*0a30*/  @P4 IADD3 R103, PT, PT, R103, 0x20, RZ ;  /* 0x0000002067674810 */ /* 0x000fe20007ffe0ff */
[----:B------:R2:W5:Y:S01]  /*0a40*/  @P4 LDG.E.128 R236, desc[UR6][R110.64] ;  /* 0x000000066eec4981 */ /* 0x000562000c1e1d00 */
[C---:B------:R-:W-:Y:S01]  /*0a50*/  ISETP.GE.U32.AND P2, PT, R2.reuse, 0x200, PT ;  /* 0x000002000200780c */ /* 0x040fe20003f46070 */
[----:B------:R-:W1:Y:S02]  /*0a60*/  @P1 LDC.64 R104, c[0x0][0x438] ;  /* 0x00010e00ff681b82 */ /* 0x000e640000000a00 */
[C---:B---3--:R-:W-:Y:S01]  /*0a70*/  @P5 IMAD.WIDE.U32 R114, R103.reuse, 0x10, R114 ;  /* 0x0000001067725825 */ /* 0x048fe200078e0072 */
[----:B------:R3:W5:Y:S03]  /*0a80*/  @P4 LDG.E.128 R60, desc[UR6][R112.64] ;  /* 0x00000006703c4981 */ /* 0x000766000c1e1d00 */
[C---:B0-----:R-:W-:Y:S01]  /*0a90*/  @P5 IMAD.WIDE.U32 R116, R103.reuse, 0x10, R116 ;  /* 0x0000001067745825 */ /* 0x041fe200078e0074 */
[----:B------:R0:W5:Y:S01]  /*0aa0*/  @P5 LDG.E.128 R228, desc[UR6][R114.64] ;  /* 0x0000000672e45981 */ /* 0x000162000c1e1d00 */
[----:B----4-:R-:W4:Y:S02]  /*0ab0*/  @P3 LDC.64 R106, c[0x0][0x3d0] ;  /* 0x0000f400ff6a3b82 */ /* 0x010f240000000a00 */
[----:B------:R-:W-:Y:S01]  /*0ac0*/  @P5 VIADD R103, R103, 0x20 ;  /* 0x0000002067675836 */ /* 0x000fe20000000000 */
[----:B------:R-:W-:Y:S01]  /*0ad0*/  ISETP.GE.U32.AND P4, PT, R2, 0x220, PT ;  /* 0x000002200200780c */ /* 0x000fe20003f86070 */
[----:B------:R0:W5:Y:S02]  /*0ae0*/  @P5 LDG.E.128 R64, desc[UR6][R116.64] ;  /* 0x0000000674405981 */ /* 0x000164000c1e1d00 */
[----:B------:R-:W-:-:S02]  /*0af0*/  @P6 IMAD.WIDE.U32 R118, R103, 0x10, R118 ;  /* 0x0000001067766825 */ /* 0x000fc400078e0076 */
[----:B------:R-:W4:Y:S02]  /*0b00*/  @P3 LDC.64 R108, c[0x0][0x438] ;  /* 0x00010e00ff6c3b82 */ /* 0x000f240000000a00 */
[C---:B------:R-:W-:Y:S01]  /*0b10*/  @P6 IMAD.WIDE.U32 R92, R103.reuse, 0x10, R92 ;  /* 0x00000010675c6825 */ /* 0x040fe200078e005c */
[----:B------:R-:W5:Y:S03]  /*0b20*/  @P6 LDG.E.128 R224, desc[UR6][R118.64] ;  /* 0x0000000676e06981 */ /* 0x000f66000c1e1d00 */
[----:B------:R-:W-:Y:S01]  /*0b30*/  @P6 VIADD R103, R103, 0x20 ;  /* 0x0000002067676836 */ /* 0x000fe20000000000 */
[----:B------:R1:W5:Y:S01]  /*0b40*/  @P6 LDG.E.128 R68, desc[UR6][R92.64] ;  /* 0x000000065c446981 */ /* 0x000362000c1e1d00 */
[C---:B------:R-:W-:Y:S01]  /*0b50*/  ISETP.GE.U32.AND P6, PT, R2.reuse, 0x240, PT ;  /* 0x000002400200780c */ /* 0x040fe20003fc6070 */
[----:B--2---:R-:W2:Y:S01]  /*0b60*/  @P2 LDC.64 R110, c[0x0][0x3d0] ;  /* 0x0000f400ff6e2b82 */ /* 0x004ea20000000a00 */
[----:B------:R-:W-:-:S07]  /*0b70*/  ISETP.GE.U32.AND P5, PT, R2, 0x260, PT ;  /* 0x000002600200780c */ /* 0x000fce0003fa6070 */
[----:B---3--:R-:W3:Y:S08]  /*0b80*/  @P2 LDC.64 R112, c[0x0][0x438] ;  /* 0x00010e00ff702b82 */ /* 0x008ef00000000a00 */
[----:B0-----:R-:W0:Y:S08]  /*0b90*/  @P4 LDC.64 R114, c[0x0][0x3d0] ;  /* 0x0000f400ff724b82 */ /* 0x001e300000000a00 */
[----:B------:R-:W0:Y:S08]  /*0ba0*/  @P4 LDC.64 R116, c[0x0][0x438] ;  /* 0x00010e00ff744b82 */ /* 0x000e300000000a00 */
[----:B-1----:R-:W1:Y:S08]  /*0bb0*/  @P6 LDC.64 R92, c[0x0][0x3d0] ;  /* 0x0000f400ff5c6b82 */ /* 0x002e700000000a00 */
[----:B------:R-:W1:Y:S01]  /*0bc0*/  @P6 LDC.64 R118, c[0x0][0x438] ;  /* 0x00010e00ff766b82 */ /* 0x000e620000000a00 */
[----:B------:R2:W-:Y:S04]  /*0bd0*/  @P0 STL.64 [R1], R120 ;  /* 0x0000007801000387 */ /* 0x0005e80000100a00 */
[----:B------:R3:W-:Y:S01]  /*0be0*/  @P0 STL.64 [R1+0x8], R122 ;  /* 0x0000087a01000387 */ /* 0x0007e20000100a00 */
[----:B------:R-:W-:-:S02]  /*0bf0*/  ISETP.GE.U32.AND P0, PT, R2, 0x1a0, PT ;  /* 0x000001a00200780c */ /* 0x000fc40003f06070 */
[----:B--2---:R-:W2:Y:S11]  /*0c00*/  @P5 LDC.64 R120, c[0x0][0x3d0] ;  /* 0x0000f400ff785b82 */ /* 0x004eb60000000a00 */
[----:B------:R-:W0:Y:S08]  /*0c10*/  @P0 LDC.64 R94, c[0x0][0x3d0] ;  /* 0x0000f400ff5e0b82 */ /* 0x000e300000000a00 */
[----:B------:R-:W1:Y:S08]  /*0c20*/  @P0 LDC.64 R96, c[0x0][0x438] ;  /* 0x00010e00ff600b82 */ /* 0x000e700000000a00 */
[----:B---3--:R-:W3:Y:S01]  /*0c30*/  @P5 LDC.64 R122, c[0x0][0x438] ;  /* 0x00010e00ff7a5b82 */ /* 0x008ee20000000a00 */
[----:B0-----:R-:W-:-:S05]  /*0c40*/  @P0 IMAD.WIDE.U32 R94, R103, 0x10, R94 ;  /* 0x00000010675e0825 */ /* 0x001fca00078e005e */
[----:B------:R0:W5:Y:S01]  /*0c50*/  @P0 LDG.E.128 R220, desc[UR6][R94.64] ;  /* 0x000000065edc0981 */ /* 0x000162000c1e1d00 */
[C---:B-1----:R-:W-:Y:S01]  /*0c60*/  @P0 IMAD.WIDE.U32 R96, R103.reuse, 0x10, R96 ;  /* 0x0000001067600825 */ /* 0x042fe200078e0060 */
[----:B------:R-:W-:-:S04]  /*0c70*/  @P0 IADD3 R103, PT, PT, R103, 0x20, RZ ;  /* 0x0000002067670810 */ /* 0x000fc80007ffe0ff */
[----:B------:R0:W5:Y:S01]  /*0c80*/  @P0 LDG.E.128 R72, desc[UR6][R96.64] ;  /* 0x0000000660480981 */ /* 0x000162000c1e1d00 */
[----:B------:R-:W-:-:S04]  /*0c90*/  @P1 IMAD.WIDE.U32 R98, R103, 0x10, R98 ;  /* 0x0000001067621825 */ /* 0x000fc800078e0062 */
[C---:B------:R-:W-:Y:S01]  /*0ca0*/  @P1 IMAD.WIDE.U32 R104, R103.reuse, 0x10, R104 ;  /* 0x0000001067681825 */ /* 0x040fe200078e0068 */
[----:B------:R0:W5:Y:S03]  /*0cb0*/  @P1 LDG.E.128 R216, desc[UR6][R98.64] ;  /* 0x0000000662d81981 */ /* 0x000166000c1e1d00 */
[----:B------:R-:W-:Y:S01]  /*0cc0*/  @P1 VIADD R103, R103, 0x20 ;  /* 0x0000002067671836 */ /* 0x000fe20000000000 */
[----:B------:R0:W5:Y:S03]  /*0cd0*/  @P1 LDG.E.128 R76, desc[UR6][R104.64] ;  /* 0x00000006684c1981 */ /* 0x000166000c1e1d00 */
[----:B----4-:R-:W-:-:S04]  /*0ce0*/  @P3 IMAD.WIDE.U32 R106, R103, 0x10, R106 ;  /* 0x00000010676a3825 */ /* 0x010fc800078e006a */
[C---:B------:R-:W-:Y:S01]  /*0cf0*/  @P3 IMAD.WIDE.U32 R108, R103.reuse, 0x10, R108 ;  /* 0x00000010676c3825 */ /* 0x040fe200078e006c */
[----:B------:R0:W5:Y:S03]  /*0d00*/  @P3 LDG.E.128 R212, desc[UR6][R106.64] ;  /* 0x000000066ad43981 */ /* 0x000166000c1e1d00 */
[----:B------:R-:W-:Y:S01]  /*0d10*/  @P3 VIADD R103, R103, 0x20 ;  /* 0x0000002067673836 */ /* 0x000fe20000000000 */
[----:B------:R0:W5:Y:S03]  /*0d20*/  @P3 LDG.E.128 R80, desc[UR6][R108.64] ;  /* 0x000000066c503981 */ /* 0x000166000c1e1d00 */
[----:B------:R-:W-:-:S04]  /*0d30*/  @P2 IMAD.WIDE.U32 R110, R103, 0x10, R110 ;  /* 0x00000010676e2825 */ /* 0x000fc800078e006e */
[C---:B------:R-:W-:Y:S01]  /*0d40*/  @P2 IMAD.WIDE.U32 R112, R103.reuse, 0x10, R112 ;  /* 0x0000001067702825 */ /* 0x040fe200078e0070 */
        /* <DEDUP_REMOVED lines=8> */
[----:B------:R-:W-:-:S04]  /*0dd0*/  @P6 IMAD.WIDE.U32 R92, R103, 0x10, R92 ;  /* 0x00000010675c6825 */ /* 0x000fc800078e005c */
[C---:B------:R-:W-:Y:S01]  /*0de0*/  @P6 IMAD.WIDE.U32 R118, R103.reuse, 0x10, R118 ;  /* 0x0000001067766825 */ /* 0x040fe200078e0076 */
[----:B------:R0:W5:Y:S03]  /*0df0*/  @P6 LDG.E.128 R200, desc[UR6][R92.64] ;  /* 0x000000065cc86981 */ /* 0x000166000c1e1d00 */
[----:B------:R-:W-:Y:S01]  /*0e00*/  @P6 VIADD R103, R103, 0x20 ;  /* 0x0000002067676836 */ /* 0x000fe20000000000 */
[----:B------:R0:W5:Y:S03]  /*0e10*/  @P6 LDG.E.128 R188, desc[UR6][R118.64] ;  /* 0x0000000676bc6981 */ /* 0x000166000c1e1d00 */
[----:B--2---:R-:W-:-:S04]  /*0e20*/  @P5 IMAD.WIDE.U32 R120, R103, 0x10, R120 ;  /* 0x0000001067785825 */ /* 0x004fc800078e0078 */
[C---:B---3--:R-:W-:Y:S01]  /*0e30*/  @P5 IMAD.WIDE.U32 R122, R103.reuse, 0x10, R122 ;  /* 0x00000010677a5825 */ /* 0x048fe200078e007a */
[----:B------:R0:W5:Y:S04]  /*0e40*/  @P5 LDG.E.128 R196, desc[UR6][R120.64] ;  /* 0x0000000678c45981 */ /* 0x000168000c1e1d00 */
[----:B------:R0:W5:Y:S01]  /*0e50*/  @P5 LDG.E.128 R192, desc[UR6][R122.64] ;  /* 0x000000067ac05981 */ /* 0x000162000c1e1d00 */
[----:B------:R-:W-:Y:S02]  /*0e60*/  ISETP.GE.U32.AND P0, PT, R2, 0x280, PT ;  /* 0x000002800200780c */ /* 0x000fe40003f06070 */
[----:B------:R-:W-:-:S11]  /*0e70*/  @P5 IADD3 R103, PT, PT, R103, 0x20, RZ ;  /* 0x0000002067675810 */ /* 0x000fd60007ffe0ff */
[----:B0-----:R-:W-:Y:S05]  /*0e80*/  @!P0 BRA `(.L_x_81595) ;  /* 0x0000000800d88947 */ /* 0x001fea0003800000 */
[----:B------:R-:W0:Y:S08]  /*0e90*/  LDC.64 R92, c[0x0][0x438] ;  /* 0x00010e00ff5c7b82 */ /* 0x000e300000000a00 */
[----:B------:R-:W1:Y:S01]  /*0ea0*/  LDC.64 R96, c[0x0][0x3d0] ;  /* 0x0000f400ff607b82 */ /* 0x000e620000000a00 */
[----:B0-----:R-:W-:-:S06]  /*0eb0*/  IMAD.WIDE.U32 R92, R103, 0x10, R92 ;  /* 0x00000010675c7825 */ /* 0x001fcc00078e005c */
[----:B------:R-:W5:Y:S01]  /*0ec0*/  LDG.E.128 R92, desc[UR6][R92.64] ;  /* 0x000000065c5c7981 */ /* 0x000f62000c1e1d00 */
[----:B-1----:R-:W-:-:S06]  /*0ed0*/  IMAD.WIDE.U32 R96, R103, 0x10, R96 ;  /* 0x0000001067607825 */ /* 0x002fcc00078e0060 */
[----:B------:R-:W5:Y:S01]  /*0ee0*/  LDG.E.128 R96, desc[UR6][R96.64] ;  /* 0x0000000660607981 */ /* 0x000f62000c1e1d00 */
[----:B------:R-:W-:Y:S05]  /*0ef0*/  BRA `(.L_x_81595) ;  /* 0x0000000800bc7947 */ /* 0x000fea0003800000 */
.L_x_81594:
        /* <DEDUP_REMOVED lines=27> */
[----:B------:R-:W-:-:S07]  /*10b0*/  ISETP.GE.U32.AND P2, PT, R2, 0x80, PT ;  /* 0x000000800200780c */ /* 0x000fce0003f46070 */
[----:B------:R-:W0:Y:S01]  /*10c0*/  @P5 LDC.64 R24, c[0x0][0x3d0] ;  /* 0x0000f400ff185b82 */ /* 0x000e220000000a00 */
[----:B------:R-:W-:-:S07]  /*10d0*/  ISETP.GE.U32.AND P1, PT, R2, 0xa0, PT ;  /* 0x000000a00200780c */ /* 0x000fce0003f26070 */
[----:B------:R-:W1:Y:S01]  /*10e0*/  @P4 LDC.64 R26, c[0x0][0x3d0] ;  /* 0x0000f400ff1a4b82 */ /* 0x000e620000000a00 */
[----:B------:R-:W-:-:S07]  /*10f0*/  ISETP.GE.U32.AND P0, PT, R2, 0xc0, PT ;  /* 0x000000c00200780c */ /* 0x000fce0003f06070 */
[----:B------:R-:W1:Y:S08]  /*1100*/  @P3 LDC.64 R28, c[0x0][0x3d0] ;  /* 0x0000f400ff1c3b82 */ /* 0x000e700000000a00 */
[----:B------:R-:W1:Y:S01]  /*1110*/  @P2 LDC.64 R30, c[0x0][0x3d0] ;  /* 0x0000f400ff1e2b82 */ /* 0x000e620000000a00 */
[C---:B0-----:R-:W-:Y:S01]  /*1120*/  @P5 IMAD.WIDE.U32 R24, R103.reuse, 0x10, R24 ;  /* 0x0000001067185825 */ /* 0x041fe200078e0018 */
[----:B------:R-:W-:-:S06]  /*1130*/  @P5 LOP3.LUT R103, R103, 0x20, RZ, 0xfc, !PT ;  /* 0x0000002067675812 */ /* 0x000fcc00078efcff */
[----:B------:R-:W0:Y:S01]  /*1140*/  @P1 LDC.64 R32, c[0x0][0x3d0] ;  /* 0x0000f400ff201b82 */ /* 0x000e220000000a00 */
[----:B-1----:R-:W-:-:S04]  /*1150*/  @P4 IMAD.WIDE.U32 R26, R103, 0x10, R26 ;  /* 0x00000010671a4825 */ /* 0x002fc800078e001a */
[----:B------:R-:W-:-:S03]  /*1160*/  @P4 VIADD R103, R103, 0x20 ;  /* 0x0000002067674836 */ /* 0x000fc60000000000 */
[----:B------:R-:W1:Y:S01]  /*1170*/  @P0 LDC.64 R34, c[0x0][0x3d0] ;  /* 0x0000f400ff220b82 */ /* 0x000e620000000a00 */
[----:B------:R-:W-:-:S04]  /*1180*/  @P3 IMAD.WIDE.U32 R28, R103, 0x10, R28 ;  /* 0x00000010671c3825 */ /* 0x000fc800078e001c */
[----:B------:R-:W-:-:S04]  /*1190*/  @P3 VIADD R103, R103, 0x20 ;  /* 0x0000002067673836 */ /* 0x000fc80000000000 */
[C---:B------:R-:W-:Y:S01]  /*11a0*/  @P2 IMAD.WIDE.U32 R30, R103.reuse, 0x10, R30 ;  /* 0x00000010671e2825 */ /* 0x040fe200078e001e */
[----:B------:R-:W-:-:S05]  /*11b0*/  @P2 IADD3 R103, PT, PT, R103, 0x20, RZ ;  /* 0x0000002067672810 */ /* 0x000fca0007ffe0ff */
[----:B0-----:R-:W-:-:S04]  /*11c0*/  @P1 IMAD.WIDE.U32 R32, R103, 0x10, R32 ;  /* 0x0000001067201825 */ /* 0x001fc800078e0020 */
[----:B------:R-:W-:-:S04]  /*11d0*/  @P1 VIADD R103, R103, 0x20 ;  /* 0x0000002067671836 */ /* 0x000fc80000000000 */
[----:B-1----:R-:W-:Y:S01]  /*11e0*/  @P0 IMAD.WIDE.U32 R34, R103, 0x10, R34 ;  /* 0x0000001067220825 */ /* 0x002fe200078e0022 */
[----:B--2---:R-:W2:Y:S04]  /*11f0*/  @P5 LDG.E.128 R124, desc[UR6][R24.64] ;  /* 0x00000006187c5981 */ /* 0x004ea8000c1e1d00 */
[----:B---3--:R-:W3:Y:S04]  /*1200*/  @P4 LDG.E.128 R120, desc[UR6][R26.64] ;  /* 0x000000061a784981 */ /* 0x008ee8000c1e1d00 */
[----:B----4-:R-:W4:Y:S04]  /*1210*/  @P3 LDG.E.128 R116, desc[UR6][R28.64] ;  /* 0x000000061c743981 */ /* 0x010f28000c1e1d00 */
[----:B------:R-:W4:Y:S04]  /*1220*/  @P2 LDG.E.128 R112, desc[UR6][R30.64] ;  /* 0x000000061e702981 */ /* 0x000f28000c1e1d00 */
[----:B------:R-:W4:Y:S04]  /*1230*/  @P1 LDG.E.128 R108, desc[UR6][R32.64] ;  /* 0x00000006206c1981 */ /* 0x000f28000c1e1d00 */
[----:B------:R0:W4:Y:S01]  /*1240*/  @P0 LDG.E.128 R104, desc[UR6][R34.64] ;  /* 0x0000000622680981 */ /* 0x000122000c1e1d00 */
[----:B------:R-:W-:-:S13]  /*1250*/  ISETP.GE.U32.AND P6, PT, R2, 0xe0, PT ;  /* 0x000000e00200780c */ /* 0x000fda0003fc6070 */
[----:B------:R-:W1:Y:S01]  /*1260*/  @P6 LDC.64 R36, c[0x0][0x3d0] ;  /* 0x0000f400ff246b82 */ /* 0x000e620000000a00 */
[----:B------:R-:W-:-:S04]  /*1270*/  @P0 VIADD R103, R103, 0x20 ;  /* 0x0000002067670836 */ /* 0x000fc80000000000 */
[C---:B-1----:R-:W-:Y:S01]  /*1280*/  @P6 IMAD.WIDE.U32 R36, R103.reuse, 0x10, R36 ;  /* 0x0000001067246825 */ /* 0x042fe200078e0024 */
[----:B------:R-:W-:-:S04]  /*1290*/  @P6 IADD3 R103, PT, PT, R103, 0x20, RZ ;  /* 0x0000002067676810 */ /* 0x000fc80007ffe0ff */
[----:B------:R-:W5:Y:S01]  /*12a0*/  @P6 LDG.E.128 R248, desc[UR6][R36.64] ;  /* 0x0000000624f86981 */ /* 0x000f62000c1e1d00 */
[----:B------:R-:W-:-:S13]  /*12b0*/  ISETP.GE.U32.AND P6, PT, R2, 0x1c0, PT ;  /* 0x000001c00200780c */ /* 0x000fda0003fc6070 */
[----:B0-----:R-:W0:Y:S01]  /*12c0*/  @P6 LDC.64 R34, c[0x0][0x3d0] ;  /* 0x0000f400ff226b82 */ /* 0x001e220000000a00 */
        /* <DEDUP_REMOVED lines=30> */
[----:B------:R1:W-:Y:S01]  /*14b0*/  @P5 STL.64 [R1+0x58], R126 ;  /* 0x0000587e01005387 */ /* 0x0003e20000100a00 */
[----:B------:R-:W-:-:S03]  /*14c0*/  ISETP.GE.U32.AND P5, PT, R2, 0x100, PT ;  /* 0x000001000200780c */ /* 0x000fc60003fa6070 */
[----:B---3--:R1:W-:Y:S10]  /*14d0*/  @P4 STL.64 [R1+0x40], R120 ;  /* 0x0000407801004387 */ /* 0x0083f40000100a00 */
[----:B------:R-:W2:Y:S01]  /*14e0*/  @P5 LDC.64 R24, c[0x0][0x3d0] ;  /* 0x0000f400ff185b82 */ /* 0x000ea20000000a00 */
[----:B------:R1:W-:Y:S01]  /*14f0*/  @P4 STL.64 [R1+0x48], R122 ;  /* 0x0000487a01004387 */ /* 0x0003e20000100a00 */
[----:B------:R-:W-:-:S03]  /*1500*/  ISETP.GE.U32.AND P4, PT, R2, 0x120, PT ;  /* 0x000001200200780c */ /* 0x000fc60003f86070 */
[----:B----4-:R1:W-:Y:S10]  /*1510*/  @P3 STL.64 [R1+0x30], R116 ;  /* 0x0000307401003387 */ /* 0x0103f40000100a00 */
[----:B------:R-:W3:Y:S01]  /*1520*/  @P4 LDC.64 R26, c[0x0][0x3d0] ;  /* 0x0000f400ff1a4b82 */ /* 0x000ee20000000a00 */
[----:B------:R1:W-:Y:S01]  /*1530*/  @P3 STL.64 [R1+0x38], R118 ;  /* 0x0000387601003387 */ /* 0x0003e20000100a00 */
[----:B------:R-:W-:-:S03]  /*1540*/  ISETP.GE.U32.AND P3, PT, R2, 0x140, PT ;  /* 0x000001400200780c */ /* 0x000fc60003f66070 */
[----:B------:R1:W-:Y:S10]  /*1550*/  @P2 STL.64 [R1+0x20], R112 ;  /* 0x0000207001002387 */ /* 0x0003f40000100a00 */
[----:B------:R-:W4:Y:S01]  /*1560*/  @P3 LDC.64 R28, c[0x0][0x3d0] ;  /* 0x0000f400ff1c3b82 */ /* 0x000f220000000a00 */
[----:B------:R1:W-:Y:S01]  /*1570*/  @P2 STL.64 [R1+0x28], R114 ;  /* 0x0000287201002387 */ /* 0x0003e20000100a00 */
[----:B------:R-:W-:-:S03]  /*1580*/  ISETP.GE.U32.AND P2, PT, R2, 0x160, PT ;  /* 0x000001600200780c */ /* 0x000fc60003f46070 */
[----:B------:R1:W-:Y:S10]  /*1590*/  @P1 STL.64 [R1+0x10], R108 ;  /* 0x0000106c01001387 */ /* 0x0003f40000100a00 */
[----:B------:R-:W0:Y:S01]  /*15a0*/  @P2 LDC.64 R38, c[0x0][0x3d0] ;  /* 0x0000f400ff262b82 */ /* 0x000e220000000a00 */
[----:B------:R1:W-:Y:S01]  /*15b0*/  @P1 STL.64 [R1+0x18], R110 ;  /* 0x0000186e01001387 */ /* 0x0003e20000100a00 */
[----:B------:R-:W-:-:S03]  /*15c0*/  ISETP.GE.U32.AND P1, PT, R2, 0x180, PT ;  /* 0x000001800200780c */ /* 0x000fc60003f26070 */
[----:B------:R1:W-:Y:S10]  /*15d0*/  @P0 STL.64 [R1], R104 ;  /* 0x0000006801000387 */ /* 0x0003f40000100a00 */
[----:B------:R-:W1:Y:S01]  /*15e0*/  @P1 LDC.64 R30, c[0x0][0x3d0] ;  /* 0x0000f400ff1e1b82 */ /* 0x000e620000000a00 */
[----:B------:R0:W-:Y:S01]  /*15f0*/  @P0 STL.64 [R1+0x8], R106 ;  /* 0x0000086a01000387 */ /* 0x0001e20000100a00 */
[----:B------:R-:W-:Y:S01]  /*1600*/  ISETP.GE.U32.AND P0, PT, R2, 0x1a0, PT ;  /* 0x000001a00200780c */ /* 0x000fe20003f06070 */
[----:B--2---:R-:W-:-:S04]  /*1610*/  @P5 IMAD.WIDE.U32 R24, R103, 0x10, R24 ;  /* 0x0000001067185825 */ /* 0x004fc800078e0018 */
[----:B------:R-:W-:Y:S01]  /*1620*/  @P5 VIADD R103, R103, 0x20 ;  /* 0x0000002067675836 */ /* 0x000fe20000000000 */
[----:B------:R2:W5:Y:S01]  /*1630*/  @P5 LDG.E.128 R244, desc[UR6][R24.64] ;  /* 0x0000000618f45981 */ /* 0x000562000c1e1d00 */
[----:B------:R-:W-:Y:S02]  /*1640*/  ISETP.GE.U32.AND P5, PT, R2, 0x1e0, PT ;  /* 0x000001e00200780c */ /* 0x000fe40003fa6070 */
[----:B---3--:R-:W-:-:S04]  /*1650*/  @P4 IMAD.WIDE.U32 R26, R103, 0x10, R26 ;  /* 0x00000010671a4825 */ /* 0x008fc800078e001a */
[----:B------:R-:W3:Y:S01]  /*1660*/  @P0 LDC.64 R32, c[0x0][0x3d0] ;  /* 0x0000f400ff200b82 */ /* 0x000ee20000000a00 */
[----:B------:R-:W-:Y:S01]  /*1670*/  @P4 VIADD R103, R103, 0x20 ;  /* 0x0000002067674836 */ /* 0x000fe20000000000 */
[----:B------:R-:W5:Y:S01]  /*1680*/  @P4 LDG.E.128 R240, desc[UR6][R26.64] ;  /* 0x000000061af04981 */ /* 0x000f62000c1e1d00 */
[C---:B------:R-:W-:Y:S02]  /*1690*/  ISETP.GE.U32.AND P4, PT, R2.reuse, 0x200, PT ;  /* 0x000002000200780c */ /* 0x040fe40003f86070 */
[C---:B----4-:R-:W-:Y:S01]  /*16a0*/  @P3 IMAD.WIDE.U32 R28, R103.reuse, 0x10, R28 ;  /* 0x00000010671c3825 */ /* 0x050fe200078e001c */
[----:B------:R-:W-:Y:S02]  /*16b0*/  @P3 IADD3 R103, PT, PT, R103, 0x20, RZ ;  /* 0x0000002067673810 */ /* 0x000fe40007ffe0ff */
[----:B--2---:R-:W2:Y:S02]  /*16c0*/  @P5 LDC.64 R24, c[0x0][0x3d0] ;  /* 0x0000f400ff185b82 */ /* 0x004ea40000000a00 */
[----:B------:R4:W5:Y:S01]  /*16d0*/  @P3 LDG.E.128 R236, desc[UR6][R28.64] ;  /* 0x000000061cec3981 */ /* 0x000962000c1e1d00 */
[----:B0-----:R-:W-:Y:S01]  /*16e0*/  @P2 IMAD.WIDE.U32 R38, R103, 0x10, R38 ;  /* 0x0000001067262825 */ /* 0x001fe200078e0026 */
[----:B------:R-:W-:-:S03]  /*16f0*/  ISETP.GE.U32.AND P3, PT, R2, 0x220, PT ;  /* 0x000002200200780c */ /* 0x000fc60003f66070 */
[----:B------:R-:W-:Y:S01]  /*1700*/  @P2 VIADD R103, R103, 0x20 ;  /* 0x0000002067672836 */ /* 0x000fe20000000000 */
[----:B------:R0:W5:Y:S01]  /*1710*/  @P2 LDG.E.128 R228, desc[UR6][R38.64] ;  /* 0x0000000626e42981 */ /* 0x000162000c1e1d00 */
[----:B------:R-:W-:Y:S01]  /*1720*/  ISETP.GE.U32.AND P2, PT, R2, 0x240, PT ;  /* 0x000002400200780c */ /* 0x000fe20003f46070 */
[----:B------:R-:W2:Y:S01]  /*1730*/  @P4 LDC.64 R36, c[0x0][0x3d0] ;  /* 0x0000f400ff244b82 */ /* 0x000ea20000000a00 */
[----:B-1----:R-:W-:-:S04]  /*1740*/  @P1 IMAD.WIDE.U32 R30, R103, 0x10, R30 ;  /* 0x00000010671e1825 */ /* 0x002fc800078e001e */
[----:B------:R-:W-:Y:S01]  /*1750*/  @P1 VIADD R103, R103, 0x20 ;  /* 0x0000002067671836 */ /* 0x000fe20000000000 */
[----:B------:R-:W5:Y:S01]  /*1760*/  @P1 LDG.E.128 R224, desc[UR6][R30.64] ;  /* 0x000000061ee01981 */ /* 0x000f62000c1e1d00 */
[----:B------:R-:W-:Y:S01]  /*1770*/  ISETP.GE.U32.AND P1, PT, R2, 0x260, PT ;  /* 0x000002600200780c */ /* 0x000fe20003f26070 */
[----:B----4-:R-:W1:Y:S01]  /*1780*/  @P3 LDC.64 R28, c[0x0][0x3d0] ;  /* 0x0000f400ff1c3b82 */ /* 0x010e620000000a00 */
[C---:B---3--:R-:W-:Y:S01]  /*1790*/  @P0 IMAD.WIDE.U32 R32, R103.reuse, 0x10, R32 ;  /* 0x0000001067200825 */ /* 0x048fe200078e0020 */
[----:B------:R-:W-:-:S04]  /*17a0*/  @P0 IADD3 R103, PT, PT, R103, 0x20, RZ ;  /* 0x0000002067670810 */ /* 0x000fc80007ffe0ff */
[----:B------:R-:W5:Y:S01]  /*17b0*/  @P0 LDG.E.128 R220, desc[UR6][R32.64] ;  /* 0x0000000620dc0981 */ /* 0x000f62000c1e1d00 */
[----:B------:R-:W-:Y:S01]  /*17c0*/  ISETP.GE.U32.AND P0, PT, R2, 0x280, PT ;  /* 0x000002800200780c */ /* 0x000fe20003f06070 */
[----:B------:R-:W3:Y:S01]  /*17d0*/  @P2 LDC.64 R40, c[0x0][0x3d0] ;  /* 0x0000f400ff282b82 */ /* 0x000ee20000000a00 */
[----:B------:R-:W-:-:S04]  /*17e0*/  @P6 IMAD.WIDE.U32 R34, R103, 0x10, R34 ;  /* 0x0000001067226825 */ /* 0x000fc800078e0022 */
[----:B------:R-:W-:Y:S01]  /*17f0*/  @P6 VIADD R103, R103, 0x20 ;  /* 0x0000002067676836 */ /* 0x000fe20000000000 */
[----:B------:R4:W5:Y:S02]  /*1800*/  @P6 LDG.E.128 R216, desc[UR6][R34.64] ;  /* 0x0000000622d86981 */ /* 0x000964000c1e1d00 */
[----:B0-----:R-:W0:Y:S01]  /*1810*/  @P1 LDC.64 R38, c[0x0][0x3d0] ;  /* 0x0000f400ff261b82 */ /* 0x001e220000000a00 */
[----:B--2---:R-:W-:-:S04]  /*1820*/  @P5 IMAD.WIDE.U32 R26, R103, 0x10, R24 ;  /* 0x00000010671a5825 */ /* 0x004fc800078e0018 */
[----:B------:R-:W-:Y:S01]  /*1830*/  @P5 VIADD R103, R103, 0x20 ;  /* 0x0000002067675836 */ /* 0x000fe20000000000 */
[----:B------:R-:W5:Y:S02]  /*1840*/  @P5 LDG.E.128 R212, desc[UR6][R26.64] ;  /* 0x000000061ad45981 */ /* 0x000f64000c1e1d00 */
[----:B------:R-:W2:Y:S01]  /*1850*/  @P0 LDC.64 R24, c[0x0][0x3d0] ;  /* 0x0000f400ff180b82 */ /* 0x000ea20000000a00 */
[C---:B------:R-:W-:Y:S01]  /*1860*/  @P4 IMAD.WIDE.U32 R36, R103.reuse, 0x10, R36 ;  /* 0x0000001067244825 */ /* 0x040fe200078e0024 */
[----:B------:R-:W-:Y:S02]  /*1870*/  @P4 IADD3 R103, PT, PT, R103, 0x20, RZ ;  /* 0x0000002067674810 */ /* 0x000fe40007ffe0ff */
[----:B----4-:R-:W-:Y:S02]  /*1880*/  CS2R R34, SRZ ;  /* 0x0000000000227805 */ /* 0x010fe4000001ff00 */
[----:B------:R-:W-:Y:S02]  /*1890*/  CS2R R32, SRZ ;  /* 0x0000000000207805 */ /* 0x000fe4000001ff00 */
[----:B------:R-:W-:Y:S01]  /*18a0*/  CS2R R30, SRZ ;  /* 0x00000000001e7805 */ /* 0x000fe2000001ff00 */
[----:B------:R4:W5:Y:S01]  /*18b0*/  @P4 LDG.E.128 R208, desc[UR6][R36.64] ;  /* 0x0000000624d04981 */ /* 0x000962000c1e1d00 */
[----:B-1----:R-:W-:-:S04]  /*18c0*/  @P3 IMAD.WIDE.U32 R28, R103, 0x10, R28 ;  /* 0x00000010671c3825 */ /* 0x002fc800078e001c */
[----:B------:R-:W-:Y:S01]  /*18d0*/  @P3 VIADD R103, R103, 0x20 ;  /* 0x0000002067673836 */ /* 0x000fe20000000000 */
[----:B------:R1:W5:Y:S03]  /*18e0*/  @P3 LDG.E.128 R204, desc[UR6][R28.64] ;  /* 0x000000061ccc3981 */ /* 0x000366000c1e1d00 */
[----:B---3--:R-:W-:-:S04]  /*18f0*/  @P2 IMAD.WIDE.U32 R40, R103, 0x10, R40 ;  /* 0x0000001067282825 */ /* 0x008fc800078e0028 */
[----:B------:R-:W-:Y:S01]  /*1900*/  @P2 VIADD R103, R103, 0x20 ;  /* 0x0000002067672836 */ /* 0x000fe20000000000 */
[----:B------:R3:W5:Y:S03]  /*1910*/  @P2 LDG.E.128 R200, desc[UR6][R40.64] ;  /* 0x0000000628c82981 */ /* 0x000766000c1e1d00 */
[C---:B0-----:R-:W-:Y:S01]  /*1920*/  @P1 IMAD.WIDE.U32 R38, R103.reuse, 0x10, R38 ;  /* 0x0000001067261825 */ /* 0x041fe200078e0026 */
[----:B------:R-:W-:Y:S02]  /*1930*/  @P1 IADD3 R103, PT, PT, R103, 0x20, RZ ;  /* 0x0000002067671810 */ /* 0x000fe40007ffe0ff */
[----:B----4-:R-:W-:Y:S02]  /*1940*/  CS2R R36, SRZ ;  /* 0x0000000000247805 */ /* 0x010fe4000001ff00 */
[----:B-1----:R-:W-:Y:S02]  /*1950*/  CS2R R28, SRZ ;  /* 0x00000000001c7805 */ /* 0x002fe4000001ff00 */
[----:B------:R-:W-:Y:S01]  /*1960*/  CS2R R26, SRZ ;  /* 0x00000000001a7805 */ /* 0x000fe2000001ff00 */
[----:B------:R0:W5:Y:S01]  /*1970*/  @P1 LDG.E.128 R196, desc[UR6][R38.64] ;  /* 0x0000000626c41981 */ /* 0x000162000c1e1d00 */
[----:B--2---:R-:W-:Y:S01]  /*1980*/  @P0 IMAD.WIDE.U32 R24, R103, 0x10, R24 ;  /* 0x0000001067180825 */ /* 0x004fe200078e0018 */
[----:B---3--:R-:W-:-:S02]  /*1990*/  CS2R R40, SRZ ;  /* 0x0000000000287805 */ /* 0x008fc4000001ff00 */
[----:B------:R-:W-:Y:S02]  /*19a0*/  @P0 CS2R R94, SRZ ;  /* 0x00000000005e0805 */ /* 0x000fe4000001ff00 */
[----:B------:R-:W-:Y:S01]  /*19b0*/  @P0 CS2R R92, SRZ ;  /* 0x00000000005c0805 */ /* 0x000fe2000001ff00 */
[----:B------:R1:W5:Y:S01]  /*19c0*/  @P0 LDG.E.128 R96, desc[UR6][R24.64] ;  /* 0x0000000618600981 */ /* 0x000362000c1e1d00 */
[----:B0-----:R-:W-:Y:S02]  /*19d0*/  CS2R R38, SRZ ;  /* 0x0000000000267805 */ /* 0x001fe4000001ff00 */
[----:B-1----:R-:W-:-:S07]  /*19e0*/  CS2R R24, SRZ ;  /* 0x0000000000187805 */ /* 0x002fce000001ff00 */
.L_x_81595:
[----:B------:R-:W-:Y:S05]  /*19f0*/  BSYNC.RECONVERGENT B0 ;  /* 0x0000000000007941 */ /* 0x000fea0003800200 */
.L_x_81593:
[----:B------:R-:W0:Y:S02]  /*1a00*/  LDCU UR4, c[0x0][0x384] ;  /* 0x00007080ff0477ac */ /* 0x000e240008000800 */
[----:B0-----:R-:W-:-:S13]  /*1a10*/  ISETP.GE.AND P0, PT, R3, UR4, PT ;  /* 0x0000000403007c0c */ /* 0x001fda000bf06270 */
[----:B------:R-:W-:Y:S05]  /*1a20*/  @P0 EXIT ;  /* 0x000000000000094d */ /* 0x000fea0003800000 */
[----:B------:R-:W-:Y:S01]  /*1a30*/  IMAD.HI.U32 R105, R4, -0x2daee0ad, RZ ;  /* 0xd2511f5304697827 */ /* 0x000fe200078e00ff */
[----:B------:R-:W0:Y:S03]  /*1a40*/  LDCU UR8, c[0x0][0x404] ;  /* 0x00008080ff0877ac */ /* 0x000e260008000800 */
[C---:B------:R-:W-:Y:S01]  /*1a50*/  IMAD.HI.U32 R103, R0.reuse, -0x326172a9, RZ ;  /* 0xcd9e8d5700677827 */ /* 0x040fe200078e00ff */
[----:B------:R-:W-:Y:S01]  /*1a60*/  LOP3.LUT R105, R105, R23, RZ, 0x3c, !PT ;  /* 0x0000001769697212 */ /* 0x000fe200078e3cff */
[----:B------:R-:W1:Y:S02]  /*1a70*/  LDCU.U8 UR9, c[0x0][0x410] ;  /* 0x00008200ff0977ac */ /* 0x000e640008000000 */
[----:B------:R-:W-:Y:S01]  /*1a80*/  IMAD R106, R0, -0x326172a9, RZ ;  /* 0xcd9e8d57006a7824 */ /* 0x000fe200078e02ff */
[----:B------:R-:W-:Y:S01]  /*1a90*/  LOP3.LUT R103, R9, R103, R22, 0x96, !PT ;  /* 0x0000006709677212 */ /* 0x000fe200078e9616 */
        /* <DEDUP_REMOVED lines=8> */
[----:B------:R-:W-:Y:S01]  /*1b20*/  IMAD.HI.U32 R103, R5, -0x2daee0ad, RZ ;  /* 0xd2511f5305677827 */ /* 0x000fe200078e00ff */
[----:B------:R-:W4:Y:S03]  /*1b30*/  LDCU.64 UR4, c[0x0][0x3a0] ;  /* 0x00007400ff0477ac */ /* 0x000f260008000a00 */
        /* <DEDUP_REMOVED lines=50> */
[----:B01234-:R-:W-:-:S07]  /*1e60*/  IMAD R11, R21, -0x2daee0ad, RZ ;  /* 0xd2511f53150b7824 */ /* 0x01ffce00078e02ff */
.L_x_82855:
[----:B------:R-:W0:Y:S08]  /*1e70*/  LDC.64 R18, c[0x0][0x3f0] ;  /* 0x0000fc00ff127b82 */ /* 0x000e300000000a00 */
[----:B-1----:R-:W1:Y:S01]  /*1e80*/  LDC R21, c[0x0][0x388] ;  /* 0x0000e200ff157b82 */ /* 0x002e620000000800 */
[----:B0-----:R-:W-:-:S05]  /*1e90*/  IMAD.WIDE R18, R3, 0x4, R18 ;  /* 0x0000000403127825 */ /* 0x001fca00078e0212 */
[----:B--2---:R0:W2:Y:S02]  /*1ea0*/  LDG.E R20, desc[UR6][R18.64] ;  /* 0x0000000612147981 */ /* 0x0040a4000c1e1900 */
[----:B0-----:R-:W0:Y:S01]  /*1eb0*/  LDC.64 R18, c[0x0][0x3f8] ;  /* 0x0000fe00ff127b82 */ /* 0x001e220000000a00 */
[----:B---3--:R-:W3:Y:S01]  /*1ec0*/  S2R R252, SR_TID.X ;  /* 0x0000000000fc7919 */ /* 0x008ee20000002100 */
        /* <DEDUP_REMOVED lines=16> */
[----:B----4-:R-:W-:Y:S06]  /*1fd0*/  @!P5 BRA `(.L_x_81597) ;  /* 0x00000034009cd947 */ /* 0x010fec0003800000 */
[----:B------:R-:W-:Y:S04]  /*1fe0*/  BSSY.RECONVERGENT B1, `(.L_x_81598) ;  /* 0x0000005000017945 */ /* 0x000fe80003800200 */
[----:B------:R-:W-:Y:S05]  /*1ff0*/  @!P0 BRA `(.L_x_81599) ;  /* 0x00000000000c8947 */ /* 0x000fea0003800000 */
[----:B------:R-:W0:Y:S02]  /*2000*/  LDC.64 R100, c[0x0][0x390] ;  /* 0x0000e400ff647b82 */ /* 0x000e240000000a00 */
[----:B0-----:R-:W-:-:S06]  /*2010*/  IMAD.WIDE.U32 R100, R19, 0x10, R100 ;  /* 0x0000001013647825 */ /* 0x001fcc00078e0064 */
[----:B------:R-:W5:Y:S02]  /*2020*/  LDG.E.128 R100, desc[UR6][R100.64] ;  /* 0x0000000664647981 */ /* 0x000f64000c1e1d00 */
.L_x_81599:
[----:B------:R-:W-:Y:S05]  /*2030*/  BSYNC.RECONVERGENT B1 ;  /* 0x0000000000017941 */ /* 0x000fea0003800200 */
.L_x_81598:
        /* <DEDUP_REMOVED lines=28> */
.L_x_81606:
        /* <DEDUP_REMOVED lines=13> */
.L_x_81608:
[----:B------:R-:W-:Y:S05]  /*22d0*/  BSYNC.RECONVERGENT B4 ;  /* 0x0000000000047941 */ /* 0x000fea0003800200 */
.L_x_81607:
[----:B------:R-:W-:Y:S01]  /*22e0*/  LOP3.LUT R10, R9, R187, R23, 0x96, !PT ;  /* 0x000000bb090a7212 */ /* 0x000fe200078e9617 */
[----:B------:R-:W-:-:S04]  /*22f0*/  IMAD.WIDE.U32 R6, R0, -0x326172a9, RZ ;  /* 0xcd9e8d5700067825 */ /* 0x000fc800078e00ff */
[----:B------:R-:W-:Y:S01]  /*2300*/  VIADD R5, R22, 0x9e3779b9 ;  /* 0x9e3779b916057836 */ /* 0x000fe20000000000 */
[----:B------:R-:W-:Y:S01]  /*2310*/  LOP3.LUT R7, R8, R7, R22, 0x96, !PT ;  /* 0x0000000708077212 */ /* 0x000fe200078e9616 */
[----:B------:R-:W-:Y:S01]  /*2320*/  IMAD.WIDE.U32 R184, R10, -0x326172a9, RZ ;  /* 0xcd9e8d570ab87825 */ /* 0x000fe200078e00ff */
[----:B------:R-:W-:-:S03]  /*2330*/  IADD3 R10, PT, PT, R23, -0x4498517b, RZ ;  /* 0xbb67ae85170a7810 */ /* 0x000fc60007ffe0ff */
[----:B------:R-:W-:Y:S01]  /*2340*/  IMAD.MOV.U32 R12, RZ, RZ, R11 ;  /* 0x000000ffff0c7224 */ /* 0x000fe200078e000b */
        /* <DEDUP_REMOVED lines=49> */
[----:B------:R-:W-:Y:S01]  /*2660*/  VIADD R5, R23, 0x96a522ad ;  /* 0x96a522ad17057836 */ /* 0x000fe20000000000 */
[----:B------:R-:W-:Y:S01]  /*2670*/  LOP3.LUT R6, R7, R6, R187, 0x96, !PT ;  /* 0x0000000607067212 */ /* 0x000fe200078e96bb */
[----:B------:R-:W-:Y:S02]  /*2680*/  IMAD.MOV.U32 R10, RZ, RZ, R186 ;  /* 0x000000ffff0a7224 */ /* 0x000fe400078e00ba */
[----:B------:R-:W-:Y:S01]  /*2690*/  IMAD.MOV.U32 R184, RZ, RZ, RZ ;  /* 0x000000ffffb87224 */ /* 0x000fe200078e00ff */
[----:B------:R-:W-:-:S07]  /*26a0*/  LOP3.LUT R5, R5, R232, R185, 0x96, !PT ;  /* 0x000000e805057212 */ /* 0x000fce00078e96b9 */
.L_x_81605:
[----:B------:R-:W-:Y:S05]  /*26b0*/  BSYNC.RECONVERGENT B3 ;  /* 0x0000000000037941 */ /* 0x000fea0003800200 */
.L_x_81604:
[----:B------:R-:W-:Y:S01]  /*26c0*/  I2FP.F32.U32 R7, R12 ;  /* 0x0000000c00077245 */ /* 0x000fe20000201000 */
[----:B------:R-:W-:-:S05]  /*26d0*/  HFMA2 R11, -RZ, RZ, 0.1171875, 0 ;  /* 0x2f800000ff0b7431 */ /* 0x000fca00000001ff */
[----:B------:R-:W-:-:S05]  /*26e0*/  FFMA.FTZ R7, R7, R11, 1.1641532182693481445e-10 ;  /* 0x2f00000007077423 */ /* 0x000fca000001000b */
[----:B------:R-:W-:Y:S01]  /*26f0*/  FSETP.GTU.FTZ.AND P2, PT, R7, UR8, PT ;  /* 0x0000000807007c0b */ /* 0x000fe2000bf5c000 */
[----:B-----5:R-:W-:-:S04]  /*2700*/  FMUL.FTZ R7, R100, UR11 ;  /* 0x0000000b64077c20 */ /* 0x020fc80008410000 */
[----:B------:R-:W-:-:S05]  /*2710*/  FMUL.FTZ R7, R7, UR10 ;  /* 0x0000000a07077c20 */ /* 0x000fca0008410000 */
[----:B------:R-:W-:-:S05]  /*2720*/  FSEL R7, R7, RZ, !P2 ;  /* 0x000000ff07077208 */ /* 0x000fca0005000000 */
[----:B------:R-:W-:Y:S01]  /*2730*/  FADD.FTZ R104, R104, R7 ;  /* 0x0000000768687221 */ /* 0x000fe20000010000 */
[----:B------:R-:W-:-:S04]  /*2740*/  SEL R7, RZ, 0x1, P2 ;  /* 0x00000001ff077807 */ /* 0x000fc80001000000 */
[----:B------:R-:W-:-:S07]  /*2750*/  PRMT R12, R7, 0x7610, R12 ;  /* 0x00007610070c7816 */ /* 0x000fce000000000c */
.L_x_81603:
[----:B------:R-:W-:Y:S05]  /*2760*/  BSYNC.RECONVERGENT B2 ;  /* 0x0000000000027941 */ /* 0x000fea0003800200 */
.L_x_81602:
        /* <DEDUP_REMOVED lines=20> */
.L_x_81613:
        /* <DEDUP_REMOVED lines=13> */
.L_x_81615:
[----:B------:R-:W-:Y:S05]  /*2980*/  BSYNC.RECONVERGENT B4 ;  /* 0x0000000000047941 */ /* 0x000fea0003800200 */
.L_x_81614:
        /* <DEDUP_REMOVED lines=22> */
[----:B------:R-:W-:-:S04]  /*2af0*/  IMAD.WIDE.U32 R184, R5, -0x326172a9, RZ ;  /* 0xcd9e8d5705b87825 */ /* 0x000fc800078e00ff */
[----:B------:R-:W-:-:S05]  /*2b00*/  VIADD R5, R22, 0x78dde6e4 ;  /* 0x78dde6e416057836 */ /* 0x000fca0000000000 */
[----:B------:R-:W-:Y:S01]  /*2b10*/  LOP3.LUT R5, R5, R10, R185, 0x96, !PT ;  /* 0x0000000a05057212 */ /* 0x000fe200078e96b9 */
[----:B------:R-:W-:-:S05]  /*2b20*/  IMAD.WIDE.U32 R10, R11, -0x2daee0ad, RZ ;  /* 0xd2511f530b0a7825 */ /* 0x000fca00078e00ff */
        /* <DEDUP_REMOVED lines=23> */
[----:B------:R-:W-:-:S04]  /*2ca0*/  VIADD R7, R23, 0xdb3d7428 ;  /* 0xdb3d742817077836 */ /* 0x000fc80000000000 */
[----:B------:R-:W-:Y:S01]  /*2cb0*/  IMAD.WIDE.U32 R184, R5, -0x2daee0ad, RZ ;  /* 0xd2511f5305b87825 */ /* 0x000fe200078e00ff */
[----:B------:R-:W-:Y:S02]  /*2cc0*/  LOP3.LUT R7, R7, R10, R187, 0x96, !PT ;  /* 0x0000000a07077212 */ /* 0x000fe400078e96bb */
[----:B------:R-:W-:-:S03]  /*2cd0*/  IADD3 R5, PT, PT, R23, -0x695add53, RZ ;  /* 0x96a522ad17057810 */ /* 0x000fc60007ffe0ff */
[----:B------:R-:W-:Y:S01]  /*2ce0*/  IMAD.WIDE.U32 R10, R7, -0x326172a9, RZ ;  /* 0xcd9e8d57070a7825 */ /* 0x000fe200078e00ff */
[----:B------:R-:W-:-:S03]  /*2cf0*/  LOP3.LUT R5, R5, R186, R185, 0x96, !PT ;  /* 0x000000ba05057212 */ /* 0x000fc600078e96b9 */
[----:B------:R-:W-:Y:S02]  /*2d00*/  HFMA2 R185, -RZ, RZ, 0, 0 ;  /* 0x00000000ffb97431 */ /* 0x000fe400000001ff */
[----:B------:R-:W-:-:S05]  /*2d10*/  VIADD R7, R22, 0x8ff34781 ;  /* 0x8ff3478116077836 */ /* 0x000fca0000000000 */
[----:B------:R-:W-:Y:S01]  /*2d20*/  LOP3.LUT R6, R7, R6, R11, 0x96, !PT ;  /* 0x0000000607067212 */ /* 0x000fe200078e960b */
[----:B------:R-:W-:Y:S02]  /*2d30*/  IMAD.MOV.U32 R7, RZ, RZ, R184 ;  /* 0x000000ffff077224 */ /* 0x000fe400078e00b8 */
[----:B------:R-:W-:-:S07]  /*2d40*/  IMAD.MOV.U32 R11, RZ, RZ, R21 ;  /* 0x000000ffff0b7224 */ /* 0x000fce00078e0015 */
.L_x_81612:
[----:B------:R-:W-:Y:S05]  /*2d50*/  BSYNC.RECONVERGENT B3 ;  /* 0x0000000000037941 */ /* 0x000fea0003800200 */
.L_x_81611:
[----:B------:R-:W-:Y:S01]  /*2d60*/  I2FP.F32.U32 R11, R11 ;  /* 0x0000000b000b7245 */ /* 0x000fe20000201000 */
[----:B------:R-:W-:-:S04]  /*2d70*/  IMAD.MOV.U32 R13, RZ, RZ, 0x2f800000 ;  /* 0x2f800000ff0d7424 */ /* 0x000fc800078e00ff */
        /* <DEDUP_REMOVED lines=8> */
.L_x_81610:
[----:B------:R-:W-:Y:S05]  /*2e00*/  BSYNC.RECONVERGENT B2 ;  /* 0x0000000000027941 */ /* 0x000fea0003800200 */
.L_x_81609:
        /* <DEDUP_REMOVED lines=20> */
.L_x_81620:
        /* <DEDUP_REMOVED lines=13> */
.L_x_81622:
[----:B------:R-:W-:Y:S05]  /*3020*/  BSYNC.RECONVERGENT B4 ;  /* 0x0000000000047941 */ /* 0x000fea0003800200 */
.L_x_81621:
        /* <DEDUP_REMOVED lines=59> */
[----:B------:R-:W-:-:S07]  /*33e0*/  LOP3.LUT R5, R5, R186, R185, 0x96, !PT ;  /* 0x000000ba05057212 */ /* 0x000fce00078e96b9 */
.L_x_81619:
[----:B------:R-:W-:Y:S05]  /*33f0*/  BSYNC.RECONVERGENT B3 ;  /* 0x0000000000037941 */ /* 0x000fea0003800200 */
.L_x_81618:
        /* <DEDUP_REMOVED lines=10> */
.L_x_81617:
[----:B------:R-:W-:Y:S05]  /*34a0*/  BSYNC.RECONVERGENT B2 ;  /* 0x0000000000027941 */ /* 0x000fea0003800200 */
.L_x_81616:
        /* <DEDUP_REMOVED lines=19> */
.L_x_81626:
        /* <DEDUP_REMOVED lines=13> */
.L_x_81628:
[----:B------:R-:W-:Y:S05]  /*36b0*/  BSYNC.RECONVERGENT B3 ;  /* 0x0000000000037941 */ /* 0x000fea0003800200 */
.L_x_81627:
        /* <DEDUP_REMOVED lines=56> */
[----:B------:R-:W-:Y:S02]  /*3a40*/  VIADD R5, R23, 0x96a522ad ;  /* 0x96a522ad17057836 */ /* 0x000fe40000000000 */
[----:B------:R-:W-:Y:S01]  /*3a50*/  IMAD.MOV.U32 R21, RZ, RZ, R184 ;  /* 0x000000ffff157224 */ /* 0x000fe200078e00b8 */
[----:B------:R-:W-:Y:S01]  /*3a60*/  LOP3.LUT R6, R7, R6, R187, 0x96, !PT ;  /* 0x0000000607067212 */ /* 0x000fe200078e96bb */
[----:B------:R-:W-:Y:S01]  /*3a70*/  HFMA2 R7, -RZ, RZ, 0, 0 ;  /* 0x00000000ff077431 */ /* 0x000fe200000001ff */
[----:B------:R-:W-:-:S07]  /*3a80*/  LOP3.LUT R5, R5, R232, R185, 0x96, !PT ;  /* 0x000000e805057212 */ /* 0x000fce00078e96b9 */
.L_x_81625:
[----:B------:R-:W-:Y:S05]  /*3a90*/  BSYNC.RECONVERGENT B2 ;  /* 0x0000000000027941 */ /* 0x000fea0003800200 */
.L_x_81624:
        /* <DEDUP_REMOVED lines=9> */
[----:B------:R-:W-:Y:S01]  /*3b30*/  PRMT R15, R11, 0x7610, R15 ;  /* 0x000076100b0f7816 */ /* 0x000fe2000000000f */
[----:B------:R-:W-:Y:S06]  /*3b40*/  BRA `(.L_x_81623) ;  /* 0x00000018006c7947 */ /* 0x000fec0003800000 */
.L_x_81601:
        /* <DEDUP_REMOVED lines=21> */
.L_x_81633:
        /* <DEDUP_REMOVED lines=13> */
.L_x_81635:
[----:B------:R-:W-:Y:S05]  /*3d70*/  BSYNC.RECONVERGENT B4 ;  /* 0x0000000000047941 */ /* 0x000fea0003800200 */
.L_x_81634:
        /* <DEDUP_REMOVED lines=57> */
[----:B------:R-:W-:Y:S02]  /*4110*/  HFMA2 R106, -RZ, RZ, 0, 0 ;  /* 0x00000000ff6a7431 */ /* 0x000fe400000001ff */
[----:B------:R-:W-:Y:S01]  /*4120*/  IMAD.MOV.U32 R21, RZ, RZ, R104 ;  /* 0x000000ffff157224 */ /* 0x000fe200078e0068 */
[----:B------:R-:W-:Y:S02]  /*4130*/  LOP3.LUT R6, R7, R6, R107, 0x96, !PT ;  /* 0x0000000607067212 */ /* 0x000fe400078e966b */
[----:B------:R-:W-:-:S07]  /*4140*/  LOP3.LUT R5, R5, R184, R105, 0x96, !PT ;  /* 0x000000b805057212 */ /* 0x000fce00078e9669 */
.L_x_81632:
[----:B------:R-:W-:Y:S05]  /*4150*/  BSYNC.RECONVERGENT B3 ;  /* 0x0000000000037941 */ /* 0x000fea0003800200 */
.L_x_81631:
[----:B------:R-:W-:Y:S01]  /*4160*/  I2FP.F32.U32 R7, R12 ;  /* 0x0000000c00077245 */ /* 0x000fe20000201000 */
[----:B------:R-:W-:-:S04]  /*4170*/  IMAD.MOV.U32 R11, RZ, RZ, 0x2f800000 ;  /* 0x2f800000ff0b7424 */ /* 0x000fc800078e00ff */
[----:B------:R-:W-:-:S05]  /*4180*/  FFMA.FTZ R7, R7, R11, 1.1641532182693481445e-10 ;  /* 0x2f00000007077423 */ /* 0x000fca000001000b */
[----:B------:R-:W-:Y:S01]  /*4190*/  FSETP.GTU.FTZ.AND P1, PT, R7, UR8, PT ;  /* 0x0000000807007c0b */ /* 0x000fe2000bf3c000 */
[----:B-----5:R-:W-:-:S04]  /*41a0*/  FMUL.FTZ R7, R100, UR11 ;  /* 0x0000000b64077c20 */ /* 0x020fc80008410000 */
[----:B------:R-:W-:Y:S01]  /*41b0*/  FMUL.FTZ R11, R7, UR10 ;  /* 0x0000000a070b7c20 */ /* 0x000fe20008410000 */
[----:B------:R-:W-:-:S04]  /*41c0*/  SEL R7, RZ, 0x1, P1 ;  /* 0x00000001ff077807 */ /* 0x000fc80000800000 */
[----:B------:R-:W-:Y:S02]  /*41d0*/  FSEL R104, R11, RZ, !P1 ;  /* 0x000000ff0b687208 */ /* 0x000fe40004800000 */
[----:B------:R-:W-:-:S07]  /*41e0*/  PRMT R12, R7, 0x7610, R12 ;  /* 0x00007610070c7816 */ /* 0x000fce000000000c */
.L_x_81630:
[----:B------:R-:W-:Y:S05]  /*41f0*/  BSYNC.RECONVERGENT B2 ;  /* 0x0000000000027941 */ /* 0x000fea0003800200 */
.L_x_81629:
        /* <DEDUP_REMOVED lines=17> */
.L_x_81640:
        /* <DEDUP_REMOVED lines=13> */
.L_x_81642:
[----:B------:R-:W-:Y:S05]  /*43e0*/  BSYNC.RECONVERGENT B4 ;  /* 0x0000000000047941 */ /* 0x000fea0003800200 */
.L_x_81641:
        /* <DEDUP_REMOVED lines=25> */
[----:B------:R-:W-:-:S05]  /*4580*/  IMAD.WIDE.U32 R10, R11, -0x2daee0ad, RZ ;  /* 0xd2511f530b0a7825 */ /* 0x000fca00078e00ff */
        /* <DEDUP_REMOVED lines=23> */
[----:B------:R-:W-:-:S04]  /*4700*/  VIADD R7, R23, 0xdb3d7428 ;  /* 0xdb3d742817077836 */ /* 0x000fc80000000000 */
[----:B------:R-:W-:Y:S01]  /*4710*/  IMAD.WIDE.U32 R106, R5, -0x2daee0ad, RZ ;  /* 0xd2511f53056a7825 */ /* 0x000fe200078e00ff */
[----:B------:R-:W-:-:S03]  /*4720*/  LOP3.LUT R7, R7, R10, R185, 0x96, !PT ;  /* 0x0000000a07077212 */ /* 0x000fc600078e96b9 */
[----:B------:R-:W-:Y:S02]  /*4730*/  VIADD R5, R23, 0x96a522ad ;  /* 0x96a522ad17057836 */ /* 0x000fe40000000000 */
[----:B------:R-:W-:Y:S01]  /*4740*/  IMAD.WIDE.U32 R10, R7, -0x326172a9, RZ ;  /* 0xcd9e8d57070a7825 */ /* 0x000fe200078e00ff */
[----:B------:R-:W-:Y:S02]  /*4750*/  IADD3 R7, PT, PT, R22, -0x700cb87f, RZ ;  /* 0x8ff3478116077810 */ /* 0x000fe40007ffe0ff */
[----:B------:R-:W-:Y:S02]  /*4760*/  LOP3.LUT R5, R5, R184, R107, 0x96, !PT ;  /* 0x000000b805057212 */ /* 0x000fe400078e966b */
[----:B------:R-:W-:Y:S01]  /*4770*/  LOP3.LUT R6, R7, R6, R11, 0x96, !PT ;  /* 0x0000000607067212 */ /* 0x000fe200078e960b */
[----:B------:R-:W-:Y:S01]  /*4780*/  IMAD.MOV.U32 R11, RZ, RZ, R21 ;  /* 0x000000ffff0b7224 */ /* 0x000fe200078e0015 */
[----:B------:R-:W-:Y:S01]  /*4790*/  MOV R21, R106 ;  /* 0x0000006a00157202 */ /* 0x000fe20000000f00 */
[----:B------:R-:W-:-:S07]  /*47a0*/  IMAD.MOV.U32 R7, RZ, RZ, RZ ;  /* 0x000000ffff077224 */ /* 0x000fce00078e00ff */
.L_x_81639:
[----:B------:R-:W-:Y:S05]  /*47b0*/  BSYNC.RECONVERGENT B3 ;  /* 0x0000000000037941 */ /* 0x000fea0003800200 */
.L_x_81638:
        /* <DEDUP_REMOVED lines=9> */
.L_x_81637:
[----:B------:R-:W-:Y:S05]  /*4850*/  BSYNC.RECONVERGENT B2 ;  /* 0x0000000000027941 */ /* 0x000fea0003800200 */
.L_x_81636:
        /* <DEDUP_REMOVED lines=17> */
.L_x_81647:
        /* <DEDUP_REMOVED lines=13> */
.L_x_81649:
[----:B------:R-:W-:Y:S05]  /*4a40*/  BSYNC.RECONVERGENT B4 ;  /* 0x0000000000047941 */ /* 0x000fea0003800200 */
.L_x_81648:
        /* <DEDUP_REMOVED lines=25> */
[----:B------:R-:W-:-:S05]  /*4be0*/  IMAD.WIDE.U32 R10, R11, -0x2daee0ad, RZ ;  /* 0xd2511f530b0a7825 */ /* 0x000fca00078e00ff */
        /* <DEDUP_REMOVED lines=19> */
[----:B------:R-:W-:Y:S02]  /*4d20*/  MOV R14, R21 ;  /* 0x00000015000e7202 */ /* 0x000fe40000000f00 */
[----:B------:R-:W-:Y:S01]  /*4d30*/  LOP3.LUT R6, R5, R6, R11, 0x96, !PT ;  /* 0x0000000605067212 */ /* 0x000fe200078e960b */
[----:B------:R-:W-:-:S04]  /*4d40*/  VIADD R5, R22, 0xf1bbcdc8 ;  /* 0xf1bbcdc816057836 */ /* 0x000fc80000000000 */
[----:B------:R-:W-:-:S05]  /*4d50*/  IMAD.WIDE.U32 R6, R6, -0x326172a9, RZ ;  /* 0xcd9e8d5706067825 */ /* 0x000fca00078e00ff */
[----:B------:R-:W-:Y:S02]  /*4d60*/  LOP3.LUT R5, R5, R106, R7, 0x96, !PT ;  /* 0x0000006a05057212 */ /* 0x000fe400078e9607 */
[----:B------:R-:W-:-:S03]  /*4d70*/  IADD3 R7, PT, PT, R23, -0x24c28bd8, RZ ;  /* 0xdb3d742817077810 */ /* 0x000fc60007ffe0ff */
[----:B------:R-:W-:Y:S01]  /*4d80*/  IMAD.WIDE.U32 R106, R5, -0x2daee0ad, RZ ;  /* 0xd2511f53056a7825 */ /* 0x000fe200078e00ff */
[----:B------:R-:W-:-:S03]  /*4d90*/  LOP3.LUT R7, R7, R10, R185, 0x96, !PT ;  /* 0x0000000a07077212 */ /* 0x000fc600078e96b9 */
[----:B------:R-:W-:Y:S02]  /*4da0*/  VIADD R5, R23, 0x96a522ad ;  /* 0x96a522ad17057836 */ /* 0x000fe40000000000 */
[----:B------:R-:W-:-:S03]  /*4db0*/  IMAD.WIDE.U32 R10, R7, -0x326172a9, RZ ;  /* 0xcd9e8d57070a7825 */ /* 0x000fc600078e00ff */
[----:B------:R-:W-:Y:S01]  /*4dc0*/  LOP3.LUT R5, R5, R184, R107, 0x96, !PT ;  /* 0x000000b805057212 */ /* 0x000fe200078e966b */
[----:B------:R-:W-:Y:S02]  /*4dd0*/  VIADD R7, R22, 0x8ff34781 ;  /* 0x8ff3478116077836 */ /* 0x000fe40000000000 */
[----:B------:R-:W-:-:S03]  /*4de0*/  IMAD.MOV.U32 R21, RZ, RZ, R106 ;  /* 0x000000ffff157224 */ /* 0x000fc600078e006a */
[----:B------:R-:W-:Y:S01]  /*4df0*/  LOP3.LUT R6, R7, R6, R11, 0x96, !PT ;  /* 0x0000000607067212 */ /* 0x000fe200078e960b */
[----:B------:R-:W-:-:S07]  /*4e00*/  IMAD.MOV.U32 R11, RZ, RZ, RZ ;  /* 0x000000ffff0b7224 */ /* 0x000fce00078e00ff */
.L_x_81646:
[----:B------:R-:W-:Y:S05]  /*4e10*/  BSYNC.RECONVERGENT B3 ;  /* 0x0000000000037941 */ /* 0x000fea0003800200 */
.L_x_81645:
[----:B------:R-:W-:Y:S01]  /*4e20*/  I2FP.F32.U32 R7, R14 ;  /* 0x0000000e00077245 */ /* 0x000fe20000201000 */
[----:B------:R-:W-:-:S05]  /*4e30*/  HFMA2 R14, -RZ, RZ, 0.1171875, 0 ;  /* 0x2f800000ff0e7431 */ /* 0x000fca00000001ff */
[----:B------:R-:W-:-:S05]  /*4e40*/  FFMA.FTZ R7, R7, R14, 1.1641532182693481445e-10 ;  /* 0x2f00000007077423 */ /* 0x000fca000001000e */
[----:B------:R-:W-:Y:S01]  /*4e50*/  FSETP.GTU.FTZ.AND P1, PT, R7, UR8, PT ;  /* 0x0000000807007c0b */ /* 0x000fe2000bf3c000 */
[----:B-----5:R-:W-:-:S04]  /*4e60*/  FMUL.FTZ R7, R102, UR11 ;  /* 0x0000000b66077c20 */ /* 0x020fc80008410000 */
[----:B------:R-:W-:Y:S01]  /*4e70*/  FMUL.FTZ R14, R7, UR10 ;  /* 0x0000000a070e7c20 */ /* 0x000fe20008410000 */
[----:B------:R-:W-:-:S04]  /*4e80*/  SEL R7, RZ, 0x1, P1 ;  /* 0x00000001ff077807 */ /* 0x000fc80000800000 */
[----:B------:R-:W-:Y:S02]  /*4e90*/  FSEL R106, R14, RZ, !P1 ;  /* 0x000000ff0e6a7208 */ /* 0x000fe40004800000 */
[----:B------:R-:W-:-:S07]  /*4ea0*/  PRMT R14, R7, 0x7610, R14 ;  /* 0x00007610070e7816 */ /* 0x000fce000000000e */
.L_x_81644:
[----:B------:R-:W-:Y:S05]  /*4eb0*/  BSYNC.RECONVERGENT B2 ;  /* 0x0000000000027941 */ /* 0x000fea0003800200 */
.L_x_81643:
        /* <DEDUP_REMOVED lines=16> */
.L_x_81652:
        /* <DEDUP_REMOVED lines=13> */
.L_x_81654:
[----:B------:R-:W-:Y:S05]  /*5090*/  BSYNC.RECONVERGENT B3 ;  /* 0x0000000000037941 */ /* 0x000fea0003800200 */
.L_x_81653:
        /* <DEDUP_REMOVED lines=46> */
[----:B------:R-:W-:Y:S01]  /*5380*/  IMAD.MOV.U32 R15, RZ, RZ, R21 ;  /* 0x000000ffff0f7224 */ /* 0x000fe200078e0015 */
[----:B------:R-:W-:-:S03]  /*5390*/  IADD3 R5, PT, PT, R22, -0xe443238, RZ ;  /* 0xf1bbcdc816057810 */ /* 0x000fc60007ffe0ff */
[----:B------:R-:W-:-:S05]  /*53a0*/  IMAD.WIDE.U32 R6, R6, -0x326172a9, RZ ;  /* 0xcd9e8d5706067825 */ /* 0x000fca00078e00ff */
[----:B------:R-:W-:Y:S01]  /*53b0*/  LOP3.LUT R5, R5, R184, R7, 0x96, !PT ;  /* 0x000000b805057212 */ /* 0x000fe200078e9607 */
[----:B------:R-:W-:-:S04]  /*53c0*/  VIADD R7, R23, 0xdb3d7428 ;  /* 0xdb3d742817077836 */ /* 0x000fc80000000000 */
[----:B------:R-:W-:Y:S01]  /*53d0*/  IMAD.WIDE.U32 R184, R5, -0x2daee0ad, RZ ;  /* 0xd2511f5305b87825 */ /* 0x000fe200078e00ff */
[----:B------:R-:W-:Y:S02]  /*53e0*/  LOP3.LUT R7, R7, R10, R187, 0x96, !PT ;  /* 0x0000000a07077212 */ /* 0x000fe400078e96bb */
[----:B------:R-:W-:Y:S01]  /*53f0*/  IADD3 R5, PT, PT, R23, -0x695add53, RZ ;  /* 0x96a522ad17057810 */ /* 0x000fe20007ffe0ff */
[----:B------:R-:W-:Y:S02]  /*5400*/  IMAD.MOV.U32 R21, RZ, RZ, R184 ;  /* 0x000000ffff157224 */ /* 0x000fe400078e00b8 */
[----:B------:R-:W-:Y:S01]  /*5410*/  IMAD.WIDE.U32 R10, R7, -0x326172a9, RZ ;  /* 0xcd9e8d57070a7825 */ /* 0x000fe200078e00ff */
[----:B------:R-:W-:-:S03]  /*5420*/  LOP3.LUT R5, R5, R186, R185, 0x96, !PT ;  /* 0x000000ba05057212 */ /* 0x000fc600078e96b9 */
[----:B------:R-:W-:-:S05]  /*5430*/  VIADD R7, R22, 0x8ff34781 ;  /* 0x8ff3478116077836 */ /* 0x000fca0000000000 */
[----:B------:R-:W-:Y:S01]  /*5440*/  LOP3.LUT R6, R7, R6, R11, 0x96, !PT ;  /* 0x0000000607067212 */ /* 0x000fe200078e960b */
[----:B------:R-:W-:-:S07]  /*5450*/  HFMA2 R7, -RZ, RZ, 0, 0 ;  /* 0x00000000ff077431 */ /* 0x000fce00000001ff */
.L_x_81651:
[----:B------:R-:W-:Y:S05]  /*5460*/  BSYNC.RECONVERGENT B2 ;  /* 0x0000000000027941 */ /* 0x000fea0003800200 */
.L_x_81650:
        /* <DEDUP_REMOVED lines=9> */
.L_x_81623:
[----:B------:R-:W-:Y:S05]  /*5500*/  BSYNC.RECONVERGENT B1 ;  /* 0x0000000000017941 */ /* 0x000fea0003800200 */
.L_x_81600:
[----:B------:R-:W0:Y:S01]  /*5510*/  LDC.64 R184, c[0x0][0x3a8] ;  /* 0x0000ea00ffb87b82 */ /* 0x000e220000000a00 */
[----:B------:R-:W-:Y:S01]  /*5520*/  BSSY.RECONVERGENT B1, `(.L_x_81655) ;  /* 0x0000010000017945 */ /* 0x000fe20003800200 */
[----:B------:R-:W-:Y:S02]  /*5530*/  IMAD.MOV.U32 R11, RZ, RZ, R21 ;  /* 0x000000ffff0b7224 */ /* 0x000fe400078e0015 */
[----:B0-----:R-:W-:-:S05]  /*5540*/  IMAD.WIDE.U32 R184, R18, 0x10, R184 ;  /* 0x0000001012b87825 */ /* 0x001fca00078e00b8 */
[----:B-----5:R0:W-:Y:S01]  /*5550*/  STG.E.128 desc[UR6][R184.64], R104 ;  /* 0x00000068b8007986 */ /* 0x0201e2000c101d06 */
[----:B------:R-:W-:Y:S05]  /*5560*/  @!P0 BRA `(.L_x_81656) ;  /* 0x00000000002c8947 */ /* 0x000fea0003800000 */
[----:B------:R-:W-:Y:S02]  /*5570*/  SHF.L.U32 R21, R14, 0x10, RZ ;  /* 0x000000100e157819 */ /* 0x000fe400000006ff */
[----:B0-----:R-:W-:Y:S02]  /*5580*/  LOP3.LUT R184, R15, 0xffff, RZ, 0xc0, !PT ;  /* 0x0000ffff0fb87812 */ /* 0x001fe400078ec0ff */
[----:B------:R-:W-:-:S05]  /*5590*/  LOP3.LUT R21, R21, 0xff0000, RZ, 0xc0, !PT ;  /* 0x00ff000015157812 */ /* 0x000fca00078ec0ff */
[----:B------:R-:W-:Y:S01]  /*55a0*/  IMAD R21, R184, 0x1000000, R21 ;  /* 0x01000000b8157824 */ /* 0x000fe200078e0215 */
[----:B------:R-:W-:-:S05]  /*55b0*/  LOP3.LUT R184, R13, 0xff, RZ, 0xc0, !PT ;  /* 0x000000ff0db87812 */ /* 0x000fca00078ec0ff */
[----:B------:R-:W-:Y:S01]  /*55c0*/  IMAD R21, R184, 0x100, R21 ;  /* 0x00000100b8157824 */ /* 0x000fe200078e0215 */
[----:B------:R-:W-:-:S04]  /*55d0*/  LOP3.LUT R184, R12, 0xff, RZ, 0xc0, !PT ;  /* 0x000000ff0cb87812 */ /* 0x000fc800078ec0ff */
[----:B------:R-:W-:Y:S02]  /*55e0*/  IADD3 R21, PT, PT, R21, R184, RZ ;  /* 0x000000b815157210 */ /* 0x000fe40007ffe0ff */
[----:B------:R-:W0:Y:S02]  /*55f0*/  LDC.64 R184, c[0x0][0x3b0] ;  /* 0x0000ec00ffb87b82 */ /* 0x000e240000000a00 */
[----:B0-----:R-:W-:-:S05]  /*5600*/  IMAD.WIDE.U32 R184, R19, 0x4, R184 ;  /* 0x0000000413b87825 */ /* 0x001fca00078e00b8 */
[----:B------:R1:W-:Y:S02]  /*5610*/  STG.E desc[UR6][R184.64], R21 ;  /* 0x00000015b8007986 */ /* 0x0003e4000c101906 */
.L_x_81656:
[----:B------:R-:W-:Y:S05]  /*5620*/  BSYNC.RECONVERGENT B1 ;  /* 0x0000000000017941 */ /* 0x000fea0003800200 */
.L_x_81655:
[----:B------:R-:W-:Y:S02]  /*5630*/  VIADD R18, R18, 0x20 ;  /* 0x0000002012127836 */ /* 0x000fe40000000000 */
[----:B------:R-:W-:-:S07]  /*5640*/  VIADD R19, R19, 0x20 ;  /* 0x0000002013137836 */ /* 0x000fce0000000000 */
.L_x_81597:
[----:B------:R-:W-:Y:S05]  /*5650*/  BSYNC.RECONVERGENT B0 ;  /* 0x0000000000007941 */ /* 0x000fea0003800200 */
.L_x_81596:
        /* <DEDUP_REMOVED lines=10> */
.L_x_81660:
[----:B------:R-:W-:Y:S05]  /*5700*/  BSYNC.RECONVERGENT B1 ;  /* 0x0000000000017941 */ /* 0x000fea0003800200 */
.L_x_81659:
        /* <DEDUP_REMOVED lines=9> */
[----:B01----:R-:W-:Y:S01]  /*57a0*/  @!P1 MOV R184, R7 ;  /* 0x0000000700b89202 */ /* 0x003fe20000000f00 */
        /* <DEDUP_REMOVED lines=18> */
.L_x_81667:
        /* <DEDUP_REMOVED lines=13> */
.L_x_81669:
[----:B------:R-:W-:Y:S05]  /*59a0*/  BSYNC.RECONVERGENT B4 ;  /* 0x0000000000047941 */ /* 0x000fea0003800200 */
.L_x_81668:
        /* <DEDUP_REMOVED lines=57> */
[----:B------:R-:W-:Y:S02]  /*5d40*/  IMAD.MOV.U32 R21, RZ, RZ, R184 ;  /* 0x000000ffff157224 */ /* 0x000fe400078e00b8 */
[----:B------:R-:W-:Y:S01]  /*5d50*/  HFMA2 R184, -RZ, RZ, 0, 0 ;  /* 0x00000000ffb87431 */ /* 0x000fe200000001ff */
[----:B------:R-:W-:Y:S02]  /*5d60*/  LOP3.LUT R6, R7, R6, R187, 0x96, !PT ;  /* 0x0000000607067212 */ /* 0x000fe400078e96bb */
[----:B------:R-:W-:-:S07]  /*5d70*/  LOP3.LUT R5, R5, R232, R185, 0x96, !PT ;  /* 0x000000e805057212 */ /* 0x000fce00078e96b9 */
.L_x_81666:
[----:B------:R-:W-:Y:S05]  /*5d80*/  BSYNC.RECONVERGENT B3 ;  /* 0x0000000000037941 */ /* 0x000fea0003800200 */
.L_x_81665:
        /* <DEDUP_REMOVED lines=10> */
.L_x_81664:
[----:B------:R-:W-:Y:S05]  /*5e30*/  BSYNC.RECONVERGENT B2 ;  /* 0x0000000000027941 */ /* 0x000fea0003800200 */
.L_x_81663:
        /* <DEDUP_REMOVED lines=20> */
.L_x_81674:
        /* <DEDUP_REMOVED lines=13> */
.L_x_81676:
[----:B------:R-:W-:Y:S05]  /*6050*/  BSYNC.RECONVERGENT B4 ;  /* 0x0000000000047941 */ /* 0x000fea0003800200 */
.L_x_81675:
        /* <DEDUP_REMOVED lines=55> */
[----:B------:R-:W-:Y:S01]  /*63d0*/  LOP3.LUT R5, R5, R186, R185, 0x96, !PT ;  /* 0x000000ba05057212 */ /* 0x000fe200078e96b9 */
[----:B------:R-:W-:Y:S01]  /*63e0*/  IMAD.MOV.U32 R185, RZ, RZ, RZ ;  /* 0x000000ffffb97224 */ /* 0x000fe200078e00ff */
[----:B------:R-:W-:Y:S01]  /*63f0*/  LOP3.LUT R6, R7, R6, R11, 0x96, !PT ;  /* 0x0000000607067212 */ /* 0x000fe200078e960b */
[----:B------:R-:W-:Y:S01]  /*6400*/  IMAD.MOV.U32 R7, RZ, RZ, R184 ;  /* 0x000000ffff077224 */ /* 0x000fe200078e00b8 */
[----:B------:R-:W-:-:S07]  /*6410*/  MOV R11, R21 ;  /* 0x00000015000b7202 */ /* 0x000fce0000000f00 */
.L_x_81673:
[----:B------:R-:W-:Y:S05]  /*6420*/  BSYNC.RECONVERGENT B3 ;  /* 0x0000000000037941 */ /* 0x000fea0003800200 */
.L_x_81672:
        /* <DEDUP_REMOVED lines=10> */
.L_x_81671:
[----:B------:R-:W-:Y:S05]  /*64d0*/  BSYNC.RECONVERGENT B2 ;  /* 0x0000000000027941 */ /* 0x000fea0003800200 */
.L_x_81670:
        /* <DEDUP_REMOVED lines=20> */
.L_x_81681:
        /* <DEDUP_REMOVED lines=13> */
.L_x_81683:
[----:B------:R-:W-:Y:S05]  /*66f0*/  BSYNC.RECONVERGENT B4 ;  /* 0x0000000000047941 */ /* 0x000fea0003800200 */
.L_x_81682:
        /* <DEDUP_REMOVED lines=56> */
[----:B------:R-:W-:Y:S01]  /*6a80*/  VIADD R5, R23, 0x96a522ad ;  /* 0x96a522ad17057836 */ /* 0x000fe20000000000 */
[----:B------:R-:W-:Y:S01]  /*6a90*/  MOV R11, R184 ;  /* 0x000000b8000b7202 */ /* 0x000fe20000000f00 */
[----:B------:R-:W-:-:S03]  /*6aa0*/  IMAD.MOV.U32 R184, RZ, RZ, RZ ;  /* 0x000000ffffb87224 */ /* 0x000fc600078e00ff */
[----:B------:R-:W-:-:S07]  /*6ab0*/  LOP3.LUT R5, R5, R186, R185, 0x96, !PT ;  /* 0x000000ba05057212 */ /* 0x000fce00078e96b9 */
.L_x_81680:
[----:B------:R-:W-:Y:S05]  /*6ac0*/  BSYNC.RECONVERGENT B3 ;  /* 0x0000000000037941 */ /* 0x000fea0003800200 */
.L_x_81679:
        /* <DEDUP_REMOVED lines=10> */
.L_x_81678:
[----:B------:R-:W-:Y:S05]  /*6b70*/  BSYNC.RECONVERGENT B2 ;  /* 0x0000000000027941 */ /* 0x000fea0003800200 */
.L_x_81677:
        /* <DEDUP_REMOVED lines=19> */
.L_x_81687:
        /* <DEDUP_REMOVED lines=13> */
.L_x_81689:
[----:B------:R-:W-:Y:S05]  /*6d80*/  BSYNC.RECONVERGENT B3 ;  /* 0x0000000000037941 */ /* 0x000fea0003800200 */
.L_x_81688:
        /* <DEDUP_REMOVED lines=58> */
[----:B------:R-:W-:Y:S01]  /*7130*/  IMAD.MOV.U32 R21, RZ, RZ, R184 ;  /* 0x000000ffff157224 */ /* 0x000fe200078e00b8 */
[----:B------:R-:W-:Y:S01]  /*7140*/  LOP3.LUT R6, R7, R6, R187, 0x96, !PT ;  /* 0x0000000607067212 */ /* 0x000fe200078e96bb */
[----:B------:R-:W-:-:S07]  /*7150*/  IMAD.MOV.U32 R7, RZ, RZ, RZ ;  /* 0x000000ffff077224 */ /* 0x000fce00078e00ff */
.L_x_81686:
[----:B------:R-:W-:Y:S05]  /*7160*/  BSYNC.RECONVERGENT B2 ;  /* 0x0000000000027941 */ /* 0x000fea0003800200 */
.L_x_81685:
        /* <DEDUP_REMOVED lines=11> */
.L_x_81662:
[----:B------:R-:W-:Y:S01]  /*7220*/  BSSY.RECONVERGENT B2, `(.L_x_81690) ;  /* 0x000006a000027945 */ /* 0x000fe20003800200 */
[----:B------:R-:W-:Y:S01]  /*7230*/  MOV R110, R7 ;  /* 0x00000007006e7202 */ /* 0x000fe20000000f00 */
[----:B-1----:R-:W-:Y:S02]  /*7240*/  IMAD.MOV.U32 R21, RZ, RZ, R11 ;  /* 0x000000ffff157224 */ /* 0x002fe400078e000b */
        /* <DEDUP_REMOVED lines=18> */
.L_x_81694:
        /* <DEDUP_REMOVED lines=13> */
.L_x_81696:
[----:B------:R-:W-:Y:S05]  /*7440*/  BSYNC.RECONVERGENT B4 ;  /* 0x0000000000047941 */ /* 0x000fea0003800200 */
.L_x_81695:
        /* <DEDUP_REMOVED lines=45> */
[----:B0-----:R-:W-:-:S03]  /*7720*/  IMAD.WIDE.U32 R184, R10, -0x2daee0ad, RZ ;  /* 0xd2511f530ab87825 */ /* 0x001fc600078e00ff */
        /* <DEDUP_REMOVED lines=15> */
.L_x_81693:
[----:B------:R-:W-:Y:S05]  /*7820*/  BSYNC.RECONVERGENT B3 ;  /* 0x0000000000037941 */ /* 0x000fea0003800200 */
.L_x_81692:
        /* <DEDUP_REMOVED lines=9> */
.L_x_81691:
[----:B------:R-:W-:Y:S05]  /*78c0*/  BSYNC.RECONVERGENT B2 ;  /* 0x0000000000027941 */ /* 0x000fea0003800200 */
.L_x_81690:
        /* <DEDUP_REMOVED lines=17> */
.L_x_81701:
        /* <DEDUP_REMOVED lines=13> */
.L_x_81703:
[----:B------:R-:W-:Y:S05]  /*7ab0*/  BSYNC.RECONVERGENT B4 ;  /* 0x0000000000047941 */ /* 0x000fea0003800200 */
.L_x_81702:
        /* <DEDUP_REMOVED lines=44> */
[----:B0-----:R-:W-:-:S03]  /*7d80*/  IMAD.WIDE.U32 R184, R13, -0x2daee0ad, RZ ;  /* 0xd2511f530db87825 */ /* 0x001fc600078e00ff */
        /* <DEDUP_REMOVED lines=10> */
[----:B------:R-:W-:-:S05]  /*7e30*/  VIADD R7, R22, 0x8ff34781 ;  /* 0x8ff3478116077836 */ /* 0x000fca0000000000 */
[----:B------:R-:W-:Y:S01]  /*7e40*/  LOP3.LUT R6, R7, R6, R11, 0x96, !PT ;  /* 0x0000000607067212 */ /* 0x000fe200078e960b */
[----:B------:R-:W-:Y:S01]  /*7e50*/  IMAD.MOV.U32 R7, RZ, RZ, RZ ;  /* 0x000000ffff077224 */ /* 0x000fe200078e00ff */
[----:B------:R-:W-:Y:S01]  /*7e60*/  MOV R11, R21 ;  /* 0x00000015000b7202 */ /* 0x000fe20000000f00 */
[----:B------:R-:W-:-:S07]  /*7e70*/  IMAD.MOV.U32 R21, RZ, RZ, R110 ;  /* 0x000000ffff157224 */ /* 0x000fce00078e006e */
.L_x_81700:
[----:B------:R-:W-:Y:S05]  /*7e80*/  BSYNC.RECONVERGENT B3 ;  /* 0x0000000000037941 */ /* 0x000fea0003800200 */
.L_x_81699:
        /* <DEDUP_REMOVED lines=9> */
.L_x_81698:
[----:B------:R-:W-:Y:S05]  /*7f20*/  BSYNC.RECONVERGENT B2 ;  /* 0x0000000000027941 */ /* 0x000fea0003800200 */
.L_x_81697:
        /* <DEDUP_REMOVED lines=17> */
.L_x_81708:
        /* <DEDUP_REMOVED lines=13> */
.L_x_81710:
[----:B------:R-:W-:Y:S05]  /*8110*/  BSYNC.RECONVERGENT B4 ;  /* 0x0000000000047941 */ /* 0x000fea0003800200 */
.L_x_81709:
        /* <DEDUP_REMOVED lines=44> */
[----:B0-----:R-:W-:-:S03]  /*83e0*/  IMAD.WIDE.U32 R184, R14, -0x2daee0ad, RZ ;  /* 0xd2511f530eb87825 */ /* 0x001fc600078e00ff */
        /* <DEDUP_REMOVED lines=15> */
.L_x_81707:
[----:B------:R-:W-:Y:S05]  /*84e0*/  BSYNC.RECONVERGENT B3 ;  /* 0x0000000000037941 */ /* 0x000fea0003800200 */
.L_x_81706:
        /* <DEDUP_REMOVED lines=9> */
.L_x_81705:
[----:B------:R-:W-:Y:S05]  /*8580*/  BSYNC.RECONVERGENT B2 ;  /* 0x0000000000027941 */ /* 0x000fea0003800200 */
.L_x_81704:
        /* <DEDUP_REMOVED lines=16> */
.L_x_81713:
        /* <DEDUP_REMOVED lines=13> */
.L_x_81715:
[----:B------:R-:W-:Y:S05]  /*8760*/  BSYNC.RECONVERGENT B3 ;  /* 0x0000000000037941 */ /* 0x000fea0003800200 */
.L_x_81714:
        /* <DEDUP_REMOVED lines=47> */
[----:B------:R-:W-:-:S04]  /*8a60*/  IMAD.WIDE.U32 R6, R6, -0x326172a9, RZ ;  /* 0xcd9e8d5706067825 */ /* 0x000fc800078e00ff */
[----:B------:R-:W-:Y:S01]  /*8a70*/  IMAD.MOV.U32 R15, RZ, RZ, R21 ;  /* 0x000000ffff0f7224 */ /* 0x000fe200078e0015 */
[----:B------:R-:W-:Y:S01]  /*8a80*/  LOP3.LUT R5, R5, R184, R7, 0x96, !PT ;  /* 0x000000b805057212 */ /* 0x000fe200078e9607 */
[----:B------:R-:W-:-:S04]  /*8a90*/  VIADD R7, R23, 0xdb3d7428 ;  /* 0xdb3d742817077836 */ /* 0x000fc80000000000 */
[----:B------:R-:W-:Y:S01]  /*8aa0*/  IMAD.WIDE.U32 R184, R5, -0x2daee0ad, RZ ;  /* 0xd2511f5305b87825 */ /* 0x000fe200078e00ff */
[----:B------:R-:W-:-:S03]  /*8ab0*/  LOP3.LUT R7, R7, R10, R187, 0x96, !PT ;  /* 0x0000000a07077212 */ /* 0x000fc600078e96bb */
[----:B------:R-:W-:Y:S01]  /*8ac0*/  VIADD R5, R23, 0x96a522ad ;  /* 0x96a522ad17057836 */ /* 0x000fe20000000000 */
[----:B------:R-:W-:Y:S01]  /*8ad0*/  MOV R21, R184 ;  /* 0x000000b800157202 */ /* 0x000fe20000000f00 */
[----:B------:R-:W-:Y:S01]  /*8ae0*/  IMAD.WIDE.U32 R10, R7, -0x326172a9, RZ ;  /* 0xcd9e8d57070a7825 */ /* 0x000fe200078e00ff */
[----:B------:R-:W-:Y:S02]  /*8af0*/  IADD3 R7, PT, PT, R22, -0x700cb87f, RZ ;  /* 0x8ff3478116077810 */ /* 0x000fe40007ffe0ff */
[----:B------:R-:W-:Y:S02]  /*8b00*/  LOP3.LUT R5, R5, R186, R185, 0x96, !PT ;  /* 0x000000ba05057212 */ /* 0x000fe400078e96b9 */
[----:B------:R-:W-:Y:S01]  /*8b10*/  LOP3.LUT R6, R7, R6, R11, 0x96, !PT ;  /* 0x0000000607067212 */ /* 0x000fe200078e960b */
[----:B------:R-:W-:-:S07]  /*8b20*/  IMAD.MOV.U32 R7, RZ, RZ, RZ ;  /* 0x000000ffff077224 */ /* 0x000fce00078e00ff */
.L_x_81712:
[----:B------:R-:W-:Y:S05]  /*8b30*/  BSYNC.RECONVERGENT B2 ;  /* 0x0000000000027941 */ /* 0x000fea0003800200 */
.L_x_81711:
        /* <DEDUP_REMOVED lines=9> */
.L_x_81684:
[----:B------:R-:W-:Y:S05]  /*8bd0*/  BSYNC.RECONVERGENT B1 ;  /* 0x0000000000017941 */ /* 0x000fea0003800200 */
.L_x_81661:
[----:B0-----:R-:W0:Y:S01]  /*8be0*/  LDC.64 R184, c[0x0][0x3a8] ;  /* 0x0000ea00ffb87b82 */ /* 0x001e220000000a00 */
[----:B------:R-:W-:Y:S01]  /*8bf0*/  BSSY.RECONVERGENT B1, `(.L_x_81716) ;  /* 0x0000010000017945 */ /* 0x000fe20003800200 */
[----:B------:R-:W-:Y:S01]  /*8c00*/  MOV R11, R21 ;  /* 0x00000015000b7202 */ /* 0x000fe20000000f00 */
[----:B0-----:R-:W-:-:S05]  /*8c10*/  IMAD.WIDE.U32 R184, R18, 0x10, R184 ;  /* 0x0000001012b87825 */ /* 0x001fca00078e00b8 */
[----:B-----5:R0:W-:Y:S01]  /*8c20*/  STG.E.128 desc[UR6][R184.64], R108 ;  /* 0x0000006cb8007986 */ /* 0x0201e2000c101d06 */
[----:B------:R-:W-:Y:S05]  /*8c30*/  @!P0 BRA `(.L_x_81717) ;  /* 0x00000000002c8947 */ /* 0x000fea0003800000 */
[----:B------:R-:W-:Y:S01]  /*8c40*/  IMAD.U32 R21, R14, 0x10000, RZ ;  /* 0x000100000e157824 */ /* 0x000fe200078e00ff */
[----:B0-----:R-:W-:-:S04]  /*8c50*/  LOP3.LUT R184, R15, 0xffff, RZ, 0xc0, !PT ;  /* 0x0000ffff0fb87812 */ /* 0x001fc800078ec0ff */
[----:B------:R-:W-:-:S05]  /*8c60*/  LOP3.LUT R21, R21, 0xff0000, RZ, 0xc0, !PT ;  /* 0x00ff000015157812 */ /* 0x000fca00078ec0ff */
[----:B------:R-:W-:Y:S01]  /*8c70*/  IMAD R21, R184, 0x1000000, R21 ;  /* 0x01000000b8157824 */ /* 0x000fe200078e0215 */
[----:B------:R-:W-:-:S04]  /*8c80*/  LOP3.LUT R184, R13, 0xff, RZ, 0xc0, !PT ;  /* 0x000000ff0db87812 */ /* 0x000fc800078ec0ff */
[----:B------:R-:W-:Y:S02]  /*8c90*/  LEA R21, R184, R21, 0x8 ;  /* 0x00000015b8157211 */ /* 0x000fe400078e40ff */
[----:B------:R-:W-:-:S05]  /*8ca0*/  LOP3.LUT R184, R12, 0xff, RZ, 0xc0, !PT ;  /* 0x000000ff0cb87812 */ /* 0x000fca00078ec0ff */
[----:B------:R-:W-:Y:S02]  /*8cb0*/  IMAD.IADD R21, R21, 0x1, R184 ;  /* 0x0000000115157824 */ /* 0x000fe400078e02b8 */
[----:B------:R-:W0:Y:S02]  /*8cc0*/  LDC.64 R184, c[0x0][0x3b0] ;  /* 0x0000ec00ffb87b82 */ /* 0x000e240000000a00 */
[----:B0-----:R-:W-:-:S05]  /*8cd0*/  IMAD.WIDE.U32 R184, R19, 0x4, R184 ;  /* 0x0000000413b87825 */ /* 0x001fca00078e00b8 */
[----:B------:R1:W-:Y:S02]  /*8ce0*/  STG.E desc[UR6][R184.64], R21 ;  /* 0x00000015b8007986 */ /* 0x0003e4000c101906 */
.L_x_81717:
[----:B------:R-:W-:Y:S05]  /*8cf0*/  BSYNC.RECONVERGENT B1 ;  /* 0x0000000000017941 */ /* 0x000fea0003800200 */
.L_x_81716:
[----:B------:R-:W-:Y:S01]  /*8d00*/  VIADD R18, R18, 0x20 ;  /* 0x0000002012127836 */ /* 0x000fe20000000000 */
[----:B------:R-:W-:-:S07]  /*8d10*/  IADD3 R19, PT, PT, R19, 0x20, RZ ;  /* 0x0000002013137810 */ /* 0x000fce0007ffe0ff */
.L_x_81658:
[----:B------:R-:W-:Y:S05]  /*8d20*/  BSYNC.RECONVERGENT B0 ;  /* 0x0000000000007941 */ /* 0x000fea0003800200 */
.L_x_81657:
        /* <DEDUP_REMOVED lines=10> */
.L_x_81721:
[----:B------:R-:W-:Y:S05]  /*8dd0*/  BSYNC.RECONVERGENT B1 ;  /* 0x0000000000017941 */ /* 0x000fea0003800200 */
.L_x_81720:
        /* <DEDUP_REMOVED lines=9> */
[----:B01----:R-:W-:Y:S02]  /*8e70*/  @!P1 IMAD.MOV.U32 R184, RZ, RZ, R7 ;  /* 0x000000ffffb89224 */ /* 0x003fe400078e0007 */
        /* <DEDUP_REMOVED lines=18> */
.L_x_81728:
        /* <DEDUP_REMOVED lines=13> */
.L_x_81730:
[----:B------:R-:W-:Y:S05]  /*9070*/  BSYNC.RECONVERGENT B4 ;  /* 0x0000000000047941 */ /* 0x000fea0003800200 */
.L_x_81729:
        /* <DEDUP_REMOVED lines=61> */
.L_x_81727:
[----:B------:R-:W-:Y:S05]  /*9450*/  BSYNC.RECONVERGENT B3 ;  /* 0x0000000000037941 */ /* 0x000fea0003800200 */
.L_x_81726:
        /* <DEDUP_REMOVED lines=10> */
.L_x_81725:
[----:B------:R-:W-:Y:S05]  /*9500*/  BSYNC.RECONVERGENT B2 ;  /* 0x0000000000027941 */ /* 0x000fea0003800200 */
.L_x_81724:
        /* <DEDUP_REMOVED lines=20> */
.L_x_81735:
        /* <DEDUP_REMOVED lines=13> */
.L_x_81737:
[----:B------:R-:W-:Y:S05]  /*9720*/  BSYNC.RECONVERGENT B4 ;  /* 0x0000000000047941 */ /* 0x000fea0003800200 */
.L_x_81736:
        /* <DEDUP_REMOVED lines=56> */
[----:B------:R-:W-:-:S03]  /*9ab0*/  IMAD.MOV.U32 R185, RZ, RZ, RZ ;  /* 0x000000ffffb97224 */ /* 0x000fc600078e00ff */
[----:B------:R-:W-:Y:S01]  /*9ac0*/  LOP3.LUT R6, R7, R6, R11, 0x96, !PT ;  /* 0x0000000607067212 */ /* 0x000fe200078e960b */
[----:B------:R-:W-:Y:S01]  /*9ad0*/  IMAD.MOV.U32 R11, RZ, RZ, R21 ;  /* 0x000000ffff0b7224 */ /* 0x000fe200078e0015 */
[----:B------:R-:W-:-:S07]  /*9ae0*/  MOV R7, R184 ;  /* 0x000000b800077202 */ /* 0x000fce0000000f00 */
.L_x_81734:
[----:B------:R-:W-:Y:S05]  /*9af0*/  BSYNC.RECONVERGENT B3 ;  /* 0x0000000000037941 */ /* 0x000fea0003800200 */
.L_x_81733:
        /* <DEDUP_REMOVED lines=10> */
.L_x_81732:
[----:B------:R-:W-:Y:S05]  /*9ba0*/  BSYNC.RECONVERGENT B2 ;  /* 0x0000000000027941 */ /* 0x000fea0003800200 */
.L_x_81731:
        /* <DEDUP_REMOVED lines=20> */
.L_x_81742:
        /* <DEDUP_REMOVED lines=13> */
.L_x_81744:
[----:B------:R-:W-:Y:S05]  /*9dc0*/  BSYNC.RECONVERGENT B4 ;  /* 0x0000000000047941 */ /* 0x000fea0003800200 */
.L_x_81743:
        /* <DEDUP_REMOVED lines=59> */
[----:B------:R-:W-:-:S07]  /*a180*/  LOP3.LUT R5, R5, R186, R185, 0x96, !PT ;  /* 0x000000ba05057212 */ /* 0x000fce00078e96b9 */
.L_x_81741:
[----:B------:R-:W-:Y:S05]  /*a190*/  BSYNC.RECONVERGENT B3 ;  /* 0x0000000000037941 */ /* 0x000fea0003800200 */
.L_x_81740:
        /* <DEDUP_REMOVED lines=10> */
.L_x_81739:
[----:B------:R-:W-:Y:S05]  /*a240*/  BSYNC.RECONVERGENT B2 ;  /* 0x0000000000027941 */ /* 0x000fea0003800200 */
.L_x_81738:
        /* <DEDUP_REMOVED lines=19> */
.L_x_81748:
        /* <DEDUP_REMOVED lines=13> */
.L_x_81750:
[----:B------:R-:W-:Y:S05]  /*a450*/  BSYNC.RECONVERGENT B3 ;  /* 0x0000000000037941 */ /* 0x000fea0003800200 */
.L_x_81749:
        /* <DEDUP_REMOVED lines=61> */
.L_x_81747:
[----:B------:R-:W-:Y:S05]  /*a830*/  BSYNC.RECONVERGENT B2 ;  /* 0x0000000000027941 */ /* 0x000fea0003800200 */
.L_x_81746:
        /* <DEDUP_REMOVED lines=11> */
.L_x_81723:
[----:B------:R-:W-:Y:S01]  /*a8f0*/  BSSY.RECONVERGENT B2, `(.L_x_81751) ;  /* 0x000006a000027945 */ /* 0x000fe20003800200 */
[----:B------:R-:W-:Y:S01]  /*a900*/  IMAD.MOV.U32 R114, RZ, RZ, R7 ;  /* 0x000000ffff727224 */ /* 0x000fe200078e0007 */
        /* <DEDUP_REMOVED lines=19> */
.L_x_81755:
        /* <DEDUP_REMOVED lines=13> */
.L_x_81757:
[----:B------:R-:W-:Y:S05]  /*ab10*/  BSYNC.RECONVERGENT B4 ;  /* 0x0000000000047941 */ /* 0x000fea0003800200 */
.L_x_81756:
        /* <DEDUP_REMOVED lines=45> */
[----:B0-----:R-:W-:Y:S01]  /*adf0*/  IMAD.WIDE.U32 R184, R10, -0x2daee0ad, RZ ;  /* 0xd2511f530ab87825 */ /* 0x001fe200078e00ff */
        /* <DEDUP_REMOVED lines=15> */
.L_x_81754:
[----:B------:R-:W-:Y:S05]  /*aef0*/  BSYNC.RECONVERGENT B3 ;  /* 0x0000000000037941 */ /* 0x000fea0003800200 */
.L_x_81753:
        /* <DEDUP_REMOVED lines=9> */
.L_x_81752:
[----:B------:R-:W-:Y:S05]  /*af90*/  BSYNC.RECONVERGENT B2 ;  /* 0x0000000000027941 */ /* 0x000fea0003800200 */
.L_x_81751:
        /* <DEDUP_REMOVED lines=17> */
.L_x_81762:
        /* <DEDUP_REMOVED lines=13> */
.L_x_81764:
[----:B------:R-:W-:Y:S05]  /*b180*/  BSYNC.RECONVERGENT B4 ;  /* 0x0000000000047941 */ /* 0x000fea0003800200 */
.L_x_81763:
        /* <DEDUP_REMOVED lines=55> */
[----:B------:R-:W-:-:S05]  /*b500*/  VIADD R7, R22, 0x8ff34781 ;  /* 0x8ff3478116077836 */ /* 0x000fca0000000000 */
[----:B------:R-:W-:Y:S01]  /*b510*/  LOP3.LUT R6, R7, R6, R11, 0x96, !PT ;  /* 0x0000000607067212 */ /* 0x000fe200078e960b */
[----:B------:R-:W-:Y:S02]  /*b520*/  HFMA2 R7, -RZ, RZ, 0, 0 ;  /* 0x00000000ff077431 */ /* 0x000fe400000001ff */
[----:B------:R-:W-:Y:S02]  /*b530*/  IMAD.MOV.U32 R11, RZ, RZ, R21 ;  /* 0x000000ffff0b7224 */ /* 0x000fe400078e0015 */
[----:B------:R-:W-:-:S07]  /*b540*/  IMAD.MOV.U32 R21, RZ, RZ, R114 ;  /* 0x000000ffff157224 */ /* 0x000fce00078e0072 */
.L_x_81761:
[----:B------:R-:W-:Y:S05]  /*b550*/  BSYNC.RECONVERGENT B3 ;  /* 0x0000000000037941 */ /* 0x000fea0003800200 */
.L_x_81760:
        /* <DEDUP_REMOVED lines=9> */
.L_x_81759:
[----:B------:R-:W-:Y:S05]  /*b5f0*/  BSYNC.RECONVERGENT B2 ;  /* 0x0000000000027941 */ /* 0x000fea0003800200 */
.L_x_81758:
        /* <DEDUP_REMOVED lines=17> */
.L_x_81769:
        /* <DEDUP_REMOVED lines=13> */
.L_x_81771:
[----:B------:R-:W-:Y:S05]  /*b7e0*/  BSYNC.RECONVERGENT B4 ;  /* 0x0000000000047941 */ /* 0x000fea0003800200 */
.L_x_81770:
        /* <DEDUP_REMOVED lines=60> */
.L_x_81768:
[----:B------:R-:W-:Y:S05]  /*bbb0*/  BSYNC.RECONVERGENT B3 ;  /* 0x0000000000037941 */ /* 0x000fea0003800200 */
.L_x_81767:
        /* <DEDUP_REMOVED lines=9> */
.L_x_81766:
[----:B------:R-:W-:Y:S05]  /*bc50*/  BSYNC.RECONVERGENT B2 ;  /* 0x0000000000027941 */ /* 0x000fea0003800200 */
.L_x_81765:
        /* <DEDUP_REMOVED lines=16> */
.L_x_81774:
        /* <DEDUP_REMOVED lines=13> */
.L_x_81776:
[----:B------:R-:W-:Y:S05]  /*be30*/  BSYNC.RECONVERGENT B3 ;  /* 0x0000000000037941 */ /* 0x000fea0003800200 */
.L_x_81775:
        /* <DEDUP_REMOVED lines=60> */
.L_x_81773:
[----:B------:R-:W-:Y:S05]  /*c200*/  BSYNC.RECONVERGENT B2 ;  /* 0x0000000000027941 */ /* 0x000fea0003800200 */
.L_x_81772:
        /* <DEDUP_REMOVED lines=9> */
.L_x_81745:
[----:B------:R-:W-:Y:S05]  /*c2a0*/  BSYNC.RECONVERGENT B1 ;  /* 0x0000000000017941 */ /* 0x000fea0003800200 */
.L_x_81722:
[----:B0-----:R-:W0:Y:S01]  /*c2b0*/  LDC.64 R184, c[0x0][0x3a8] ;  /* 0x0000ea00ffb87b82 */ /* 0x001e220000000a00 */
[----:B------:R-:W-:Y:S01]  /*c2c0*/  BSSY.RECONVERGENT B1, `(.L_x_81777) ;  /* 0x0000010000017945 */ /* 0x000fe20003800200 */
[----:B------:R-:W-:Y:S02]  /*c2d0*/  IMAD.MOV.U32 R11, RZ, RZ, R21 ;  /* 0x000000ffff0b7224 */ /* 0x000fe400078e0015 */
[----:B0-----:R-:W-:-:S05]  /*c2e0*/  IMAD.WIDE.U32 R184, R18, 0x10, R184 ;  /* 0x0000001012b87825 */ /* 0x001fca00078e00b8 */
[----:B-----5:R0:W-:Y:S01]  /*c2f0*/  STG.E.128 desc[UR6][R184.64], R112 ;  /* 0x00000070b8007986 */ /* 0x0201e2000c101d06 */
[----:B------:R-:W-:Y:S05]  /*c300*/  @!P0 BRA `(.L_x_81778) ;  /* 0x00000000002c8947 */ /* 0x000fea0003800000 */
[----:B------:R-:W-:Y:S01]  /*c310*/  IMAD.U32 R21, R14, 0x10000, RZ ;  /* 0x000100000e157824 */ /* 0x000fe200078e00ff */
[----:B0-----:R-:W-:-:S04]  /*c320*/  LOP3.LUT R184, R15, 0xffff, RZ, 0xc0, !PT ;  /* 0x0000ffff0fb87812 */ /* 0x001fc800078ec0ff */
[----:B------:R-:W-:-:S04]  /*c330*/  LOP3.LUT R21, R21, 0xff0000, RZ, 0xc0, !PT ;  /* 0x00ff000015157812 */ /* 0x000fc800078ec0ff */
[----:B------:R-:W-:Y:S02]  /*c340*/  LEA R21, R184, R21, 0x18 ;  /* 0x00000015b8157211 */ /* 0x000fe400078ec0ff */
[----:B------:R-:W-:-:S05]  /*c350*/  LOP3.LUT R184, R13, 0xff, RZ, 0xc0, !PT ;  /* 0x000000ff0db87812 */ /* 0x000fca00078ec0ff */
[----:B------:R-:W-:Y:S01]  /*c360*/  IMAD R21, R184, 0x100, R21 ;  /* 0x00000100b8157824 */ /* 0x000fe200078e0215 */
[----:B------:R-:W-:-:S05]  /*c370*/  LOP3.LUT R184, R12, 0xff, RZ, 0xc0, !PT ;  /* 0x000000ff0cb87812 */ /* 0x000fca00078ec0ff */
[----:B------:R-:W-:Y:S02]  /*c380*/  IMAD.IADD R21, R21, 0x1, R184 ;  /* 0x0000000115157824 */ /* 0x000fe400078e02b8 */
[----:B------:R-:W0:Y:S02]  /*c390*/  LDC.64 R184, c[0x0][0x3b0] ;  /* 0x0000ec00ffb87b82 */ /* 0x000e240000000a00 */
[----:B0-----:R-:W-:-:S05]  /*c3a0*/  IMAD.WIDE.U32 R184, R19, 0x4, R184 ;  /* 0x0000000413b87825 */ /* 0x001fca00078e00b8 */
[----:B------:R1:W-:Y:S02]  /*c3b0*/  STG.E desc[UR6][R184.64], R21 ;  /* 0x00000015b8007986 */ /* 0x0003e4000c101906 */
.L_x_81778:
[----:B------:R-:W-:Y:S05]  /*c3c0*/  BSYNC.RECONVERGENT B1 ;  /* 0x0000000000017941 */ /* 0x000fea0003800200 */
.L_x_81777:
[----:B------:R-:W-:Y:S01]  /*c3d0*/  IADD3 R18, PT, PT, R18, 0x20, RZ ;  /* 0x0000002012127810 */ /* 0x000fe20007ffe0ff */
[----:B------:R-:W-:-:S07]  /*c3e0*/  VIADD R19, R19, 0x20 ;  /* 0x0000002013137836 */ /* 0x000fce0000000000 */
.L_x_81719:
[----:B------:R-:W-:Y:S05]  /*c3f0*/  BSYNC.RECONVERGENT B0 ;  /* 0x0000000000007941 */ /* 0x000fea0003800200 */
.L_x_81718:
        /* <DEDUP_REMOVED lines=10> */
.L_x_81782:
[----:B------:R-:W-:Y:S05]  /*c4a0*/  BSYNC.RECONVERGENT B1 ;  /* 0x0000000000017941 */ /* 0x000fea0003800200 */
.L_x_81781:
        /* <DEDUP_REMOVED lines=9> */
[----:B01----:R-:W-:Y:S01]  /*c540*/  @!P1 IMAD.MOV.U32 R184, RZ, RZ, R7 ;  /* 0x000000ffffb89224 */ /* 0x003fe200078e0007 */
        /* <DEDUP_REMOVED lines=18> */
.L_x_81789:
        /* <DEDUP_REMOVED lines=13> */
.L_x_81791:
[----:B------:R-:W-:Y:S05]  /*c740*/  BSYNC.RECONVERGENT B4 ;  /* 0x0000000000047941 */ /* 0x000fea0003800200 */
.L_x_81790:
        /* <DEDUP_REMOVED lines=61> */
.L_x_81788:
[----:B------:R-:W-:Y:S05]  /*cb20*/  BSYNC.RECONVERGENT B3 ;  /* 0x0000000000037941 */ /* 0x000fea0003800200 */
.L_x_81787:
        /* <DEDUP_REMOVED lines=10> */
.L_x_81786:
[----:B------:R-:W-:Y:S05]  /*cbd0*/  BSYNC.RECONVERGENT B2 ;  /* 0x0000000000027941 */ /* 0x000fea0003800200 */
.L_x_81785:
        /* <DEDUP_REMOVED lines=20> */
.L_x_81796:
        /* <DEDUP_REMOVED lines=13> */
.L_x_81798:
[----:B------:R-:W-:Y:S05]  /*cdf0*/  BSYNC.RECONVERGENT B4 ;  /* 0x0000000000047941 */ /* 0x000fea0003800200 */
.L_x_81797:
        /* <DEDUP_REMOVED lines=60> */
.L_x_81795:
[----:B------:R-:W-:Y:S05]  /*d1c0*/  BSYNC.RECONVERGENT B3 ;  /* 0x0000000000037941 */ /* 0x000fea0003800200 */
.L_x_81794:
        /* <DEDUP_REMOVED lines=10> */
.L_x_81793:
[----:B------:R-:W-:Y:S05]  /*d270*/  BSYNC.RECONVERGENT B2 ;  /* 0x0000000000027941 */ /* 0x000fea0003800200 */
.L_x_81792:
        /* <DEDUP_REMOVED lines=20> */
.L_x_81803:
        /* <DEDUP_REMOVED lines=13> */
.L_x_81805:
[----:B------:R-:W-:Y:S05]  /*d490*/  BSYNC.RECONVERGENT B4 ;  /* 0x0000000000047941 */ /* 0x000fea0003800200 */
.L_x_81804:
        /* <DEDUP_REMOVED lines=60> */
.L_x_81802:
[----:B------:R-:W-:Y:S05]  /*d860*/  BSYNC.RECONVERGENT B3 ;  /* 0x0000000000037941 */ /* 0x000fea0003800200 */
.L_x_81801:
        /* <DEDUP_REMOVED lines=10> */
.L_x_81800:
[----:B------:R-:W-:Y:S05]  /*d910*/  BSYNC.RECONVERGENT B2 ;  /* 0x0000000000027941 */ /* 0x000fea0003800200 */
.L_x_81799:
        /* <DEDUP_REMOVED lines=19> */
.L_x_81809:
        /* <DEDUP_REMOVED lines=13> */
.L_x_81811:
[----:B------:R-:W-:Y:S05]  /*db20*/  BSYNC.RECONVERGENT B3 ;  /* 0x0000000000037941 */ /* 0x000fea0003800200 */
.L_x_81810:
        /* <DEDUP_REMOVED lines=61> */
.L_x_81808:
[----:B------:R-:W-:Y:S05]  /*df00*/  BSYNC.RECONVERGENT B2 ;  /* 0x0000000000027941 */ /* 0x000fea0003800200 */
.L_x_81807:
        /* <DEDUP_REMOVED lines=11> */
.L_x_81784:
[----:B------:R-:W-:Y:S01]  /*dfc0*/  BSSY.RECONVERGENT B2, `(.L_x_81812) ;  /* 0x000006a000027945 */ /* 0x000fe20003800200 */
[----:B------:R-:W-:Y:S01]  /*dfd0*/  IMAD.MOV.U32 R118, RZ, RZ, R7 ;  /* 0x000000ffff767224 */ /* 0x000fe200078e0007 */
[----:B-1----:R-:W-:Y:S01]  /*dfe0*/  MOV R21, R11 ;  /* 0x0000000b00157202 */ /* 0x002fe20000000f00 */
        /* <DEDUP_REMOVED lines=18> */
.L_x_81816:
        /* <DEDUP_REMOVED lines=13> */
.L_x_81818:
[----:B------:R-:W-:Y:S05]  /*e1e0*/  BSYNC.RECONVERGENT B4 ;  /* 0x0000000000047941 */ /* 0x000fea0003800200 */
.L_x_81817:
        /* <DEDUP_REMOVED lines=61> */
.L_x_81815:
[----:B------:R-:W-:Y:S05]  /*e5c0*/  BSYNC.RECONVERGENT B3 ;  /* 0x0000000000037941 */ /* 0x000fea0003800200 */
.L_x_81814:
        /* <DEDUP_REMOVED lines=9> */
.L_x_81813:
[----:B------:R-:W-:Y:S05]  /*e660*/  BSYNC.RECONVERGENT B2 ;  /* 0x0000000000027941 */ /* 0x000fea0003800200 */
.L_x_81812:
        /* <DEDUP_REMOVED lines=17> */
.L_x_81823:
        /* <DEDUP_REMOVED lines=13> */
.L_x_81825:
[----:B------:R-:W-:Y:S05]  /*e850*/  BSYNC.RECONVERGENT B4 ;  /* 0x0000000000047941 */ /* 0x000fea0003800200 */
.L_x_81824:
        /* <DEDUP_REMOVED lines=60> */
.L_x_81822:
[----:B------:R-:W-:Y:S05]  /*ec20*/  BSYNC.RECONVERGENT B3 ;  /* 0x0000000000037941 */ /* 0x000fea0003800200 */
.L_x_81821:
        /* <DEDUP_REMOVED lines=9> */
.L_x_81820:
[----:B------:R-:W-:Y:S05]  /*ecc0*/  BSYNC.RECONVERGENT B2 ;  /* 0x0000000000027941 */ /* 0x000fea0003800200 */
.L_x_81819:
        /* <DEDUP_REMOVED lines=17> */
.L_x_81830:
        /* <DEDUP_REMOVED lines=13> */
.L_x_81832:
[----:B------:R-:W-:Y:S05]  /*eeb0*/  BSYNC.RECONVERGENT B4 ;  /* 0x0000000000047941 */ /* 0x000fea0003800200 */
.L_x_81831:
        /* <DEDUP_REMOVED lines=44> */
[----:B0-----:R-:W-:Y:S01]  /*f180*/  IMAD.WIDE.U32 R184, R14, -0x2daee0ad, RZ ;  /* 0xd2511f530eb87825 */ /* 0x001fe200078e00ff */
        /* <DEDUP_REMOVED lines=15> */
.L_x_81829:
[----:B------:R-:W-:Y:S05]  /*f280*/  BSYNC.RECONVERGENT B3 ;  /* 0x0000000000037941 */ /* 0x000fea0003800200 */
.L_x_81828:
        /* <DEDUP_REMOVED lines=9> */
.L_x_81827:
[----:B------:R-:W-:Y:S05]  /*f320*/  BSYNC.RECONVERGENT B2 ;  /* 0x0000000000027941 */ /* 0x000fea0003800200 */
.L_x_81826:
        /* <DEDUP_REMOVED lines=16> */
.L_x_81835:
        /* <DEDUP_REMOVED lines=13> */
.L_x_81837:
[----:B------:R-:W-:Y:S05]  /*f500*/  BSYNC.RECONVERGENT B3 ;  /* 0x0000000000037941 */ /* 0x000fea0003800200 */
.L_x_81836:
        /* <DEDUP_REMOVED lines=60> */
.L_x_81834:
[----:B------:R-:W-:Y:S05]  /*f8d0*/  BSYNC.RECONVERGENT B2 ;  /* 0x0000000000027941 */ /* 0x000fea0003800200 */
.L_x_81833:
        /* <DEDUP_REMOVED lines=9> */
.L_x_81806:
[----:B------:R-:W-:Y:S05]  /*f970*/  BSYNC.RECONVERGENT B1 ;  /* 0x0000000000017941 */ /* 0x000fea0003800200 */
.L_x_81783:
[----:B0-----:R-:W0:Y:S01]  /*f980*/  LDC.64 R184, c[0x0][0x3a8] ;  /* 0x0000ea00ffb87b82 */ /* 0x001e220000000a00 */
        /* <DEDUP_REMOVED lines=16> */
.L_x_81839:
[----:B------:R-:W-:Y:S05]  /*fa90*/  BSYNC.RECONVERGENT B1 ;  /* 0x0000000000017941 */ /* 0x000fea0003800200 */
.L_x_81838:
[----:B------:R-:W-:Y:S02]  /*faa0*/  VIADD R18, R18, 0x20 ;  /* 0x0000002012127836 */ /* 0x000fe40000000000 */
[----:B------:R-:W-:-:S07]  /*fab0*/  VIADD R19, R19, 0x20 ;  /* 0x0000002013137836 */ /* 0x000fce0000000000 */
.L_x_81780:
[----:B------:R-:W-:Y:S05]  /*fac0*/  BSYNC.RECONVERGENT B0 ;  /* 0x0000000000007941 */ /* 0x000fea0003800200 */
.L_x_81779:
        /* <DEDUP_REMOVED lines=10> */
.L_x_81843:
[----:B------:R-:W-:Y:S05]  /*fb70*/  BSYNC.RECONVERGENT B1 ;  /* 0x0000000000017941 */ /* 0x000fea0003800200 */
.L_x_81842:
        /* <DEDUP_REMOVED lines=28> */
.L_x_81850:
        /* <DEDUP_REMOVED lines=13> */
.L_x_81852:
[----:B------:R-:W-:Y:S05]  /*fe10*/  BSYNC.RECONVERGENT B4 ;  /* 0x0000000000047941 */ /* 0x000fea0003800200 */
.L_x_81851:
        /* <DEDUP_REMOVED lines=61> */
.L_x_81849:
[----:B------:R-:W-:Y:S05]  /*101f0*/  BSYNC.RECONVERGENT B3 ;  /* 0x0000000000037941 */ /* 0x000fea0003800200 */
.L_x_81848:
        /* <DEDUP_REMOVED lines=10> */
.L_x_81847:
[----:B------:R-:W-:Y:S05]  /*102a0*/  BSYNC.RECONVERGENT B2 ;  /* 0x0000000000027941 */ /* 0x000fea0003800200 */
.L_x_81846:
        /* <DEDUP_REMOVED lines=20> */
.L_x_81857:
        /* <DEDUP_REMOVED lines=13> */
.L_x_81859:
[----:B------:R-:W-:Y:S05]  /*104c0*/  BSYNC.RECONVERGENT B4 ;  /* 0x0000000000047941 */ /* 0x000fea0003800200 */
.L_x_81858:
        /* <DEDUP_REMOVED lines=60> */
.L_x_81856:
[----:B------:R-:W-:Y:S05]  /*10890*/  BSYNC.RECONVERGENT B3 ;  /* 0x0000000000037941 */ /* 0x000fea0003800200 */
.L_x_81855:
        /* <DEDUP_REMOVED lines=10> */
.L_x_81854:
[----:B------:R-:W-:Y:S05]  /*10940*/  BSYNC.RECONVERGENT B2 ;  /* 0x0000000000027941 */ /* 0x000fea0003800200 */
.L_x_81853:
        /* <DEDUP_REMOVED lines=20> */
.L_x_81864:
        /* <DEDUP_REMOVED lines=13> */
.L_x_81866:
[----:B------:R-:W-:Y:S05]  /*10b60*/  BSYNC.RECONVERGENT B4 ;  /* 0x0000000000047941 */ /* 0x000fea0003800200 */
.L_x_81865:
        /* <DEDUP_REMOVED lines=60> */
.L_x_81863:
[----:B------:R-:W-:Y:S05]  /*10f30*/  BSYNC.RECONVERGENT B3 ;  /* 0x0000000000037941 */ /* 0x000fea0003800200 */
.L_x_81862:
        /* <DEDUP_REMOVED lines=10> */
.L_x_81861:
[----:B------:R-:W-:Y:S05]  /*10fe0*/  BSYNC.RECONVERGENT B2 ;  /* 0x0000000000027941 */ /* 0x000fea0003800200 */
.L_x_81860:
        /* <DEDUP_REMOVED lines=19> */
.L_x_81870:
        /* <DEDUP_REMOVED lines=13> */
.L_x_81872:
[----:B------:R-:W-:Y:S05]  /*111f0*/  BSYNC.RECONVERGENT B3 ;  /* 0x0000000000037941 */ /* 0x000fea0003800200 */
.L_x_81871:
        /* <DEDUP_REMOVED lines=61> */
.L_x_81869:
[----:B------:R-:W-:Y:S05]  /*115d0*/  BSYNC.RECONVERGENT B2 ;  /* 0x0000000000027941 */ /* 0x000fea0003800200 */
.L_x_81868:
        /* <DEDUP_REMOVED lines=11> */
.L_x_81845:
        /* <DEDUP_REMOVED lines=21> */
.L_x_81877:
        /* <DEDUP_REMOVED lines=13> */
.L_x_81879:
[----:B------:R-:W-:Y:S05]  /*118b0*/  BSYNC.RECONVERGENT B4 ;  /* 0x0000000000047941 */ /* 0x000fea0003800200 */
.L_x_81878:
        /* <DEDUP_REMOVED lines=61> */
.L_x_81876:
[----:B------:R-:W-:Y:S05]  /*11c90*/  BSYNC.RECONVERGENT B3 ;  /* 0x0000000000037941 */ /* 0x000fea0003800200 */
.L_x_81875:
[----:B------:R-:W-:Y:S01]  /*11ca0*/  I2FP.F32.U32 R7, R12 ;  /* 0x0000000c00077245 */ /* 0x000fe20000201000 */
[----:B------:R-:W-:-:S04]  /*11cb0*/  IMAD.MOV.U32 R11, RZ, RZ, 0x2f800000 ;  /* 0x2f800000ff0b7424 */ /* 0x000fc800078e00ff */
[----:B------:R-:W-:-:S05]  /*11cc0*/  FFMA.FTZ R7, R7, R11, 1.1641532182693481445e-10 ;  /* 0x2f00000007077423 */ /* 0x000fca000001000b */
[----:B------:R-:W-:Y:S01]  /*11cd0*/  FSETP.GTU.FTZ.AND P1, PT, R7, UR8, PT ;  /* 0x0000000807007c0b */ /* 0x000fe2000bf3c000 */
[----:B-----5:R-:W-:-:S04]  /*11ce0*/  FMUL.FTZ R7, R100, UR11 ;  /* 0x0000000b64077c20 */ /* 0x020fc80008410000 */
[----:B------:R-:W-:-:S05]  /*11cf0*/  FMUL.FTZ R7, R7, UR10 ;  /* 0x0000000a07077c20 */ /* 0x000fca0008410000 */
[----:B------:R-:W-:Y:S02]  /*11d00*/  FSEL R120, R7, RZ, !P1 ;  /* 0x000000ff07787208 */ /* 0x000fe40004800000 */
[----:B------:R-:W-:-:S04]  /*11d10*/  SEL R7, RZ, 0x1, P1 ;  /* 0x00000001ff077807 */ /* 0x000fc80000800000 */
[----:B------:R-:W-:-:S07]  /*11d20*/  PRMT R12, R7, 0x7610, R12 ;  /* 0x00007610070c7816 */ /* 0x000fce000000000c */
.L_x_81874:
[----:B------:R-:W-:Y:S05]  /*11d30*/  BSYNC.RECONVERGENT B2 ;  /* 0x0000000000027941 */ /* 0x000fea0003800200 */
.L_x_81873:
        /* <DEDUP_REMOVED lines=17> */
.L_x_81884:
        /* <DEDUP_REMOVED lines=13> */
.L_x_81886:
[----:B------:R-:W-:Y:S05]  /*11f20*/  BSYNC.RECONVERGENT B4 ;  /* 0x0000000000047941 */ /* 0x000fea0003800200 */
.L_x_81885:
        /* <DEDUP_REMOVED lines=60> */
.L_x_81883:
[----:B------:R-:W-:Y:S05]  /*122f0*/  BSYNC.RECONVERGENT B3 ;  /* 0x0000000000037941 */ /* 0x000fea0003800200 */
.L_x_81882:
[----:B------:R-:W-:Y:S01]  /*12300*/  I2FP.F32.U32 R11, R11 ;  /* 0x0000000b000b7245 */ /* 0x000fe20000201000 */
[----:B------:R-:W-:-:S05]  /*12310*/  HFMA2 R13, -RZ, RZ, 0.1171875, 0 ;  /* 0x2f800000ff0d7431 */ /* 0x000fca00000001ff */
[----:B------:R-:W-:-:S05]  /*12320*/  FFMA.FTZ R11, R11, R13, 1.1641532182693481445e-10 ;  /* 0x2f0000000b0b7423 */ /* 0x000fca000001000d */
[----:B------:R-:W-:Y:S01]  /*12330*/  FSETP.GTU.FTZ.AND P1, PT, R11, UR8, PT ;  /* 0x000000080b007c0b */ /* 0x000fe2000bf3c000 */
[----:B-----5:R-:W-:-:S04]  /*12340*/  FMUL.FTZ R11, R101, UR11 ;  /* 0x0000000b650b7c20 */ /* 0x020fc80008410000 */
[----:B------:R-:W-:-:S05]  /*12350*/  FMUL.FTZ R11, R11, UR10 ;  /* 0x0000000a0b0b7c20 */ /* 0x000fca0008410000 */
[----:B------:R-:W-:Y:S02]  /*12360*/  FSEL R121, R11, RZ, !P1 ;  /* 0x000000ff0b797208 */ /* 0x000fe40004800000 */
[----:B------:R-:W-:-:S04]  /*12370*/  SEL R11, RZ, 0x1, P1 ;  /* 0x00000001ff0b7807 */ /* 0x000fc80000800000 */
[----:B------:R-:W-:-:S07]  /*12380*/  PRMT R13, R11, 0x7610, R13 ;  /* 0x000076100b0d7816 */ /* 0x000fce000000000d */
.L_x_81881:
[----:B------:R-:W-:Y:S05]  /*12390*/  BSYNC.RECONVERGENT B2 ;  /* 0x0000000000027941 */ /* 0x000fea0003800200 */
.L_x_81880:
        /* <DEDUP_REMOVED lines=17> */
.L_x_81891:
        /* <DEDUP_REMOVED lines=13> */
.L_x_81893:
[----:B------:R-:W-:Y:S05]  /*12580*/  BSYNC.RECONVERGENT B4 ;  /* 0x0000000000047941 */ /* 0x000fea0003800200 */
.L_x_81892:
        /* <DEDUP_REMOVED lines=60> */
.L_x_81890:
[----:B------:R-:W-:Y:S05]  /*12950*/  BSYNC.RECONVERGENT B3 ;  /* 0x0000000000037941 */ /* 0x000fea0003800200 */
.L_x_81889:
        /* <DEDUP_REMOVED lines=9> */
.L_x_81888:
[----:B------:R-:W-:Y:S05]  /*129f0*/  BSYNC.RECONVERGENT B2 ;  /* 0x0000000000027941 */ /* 0x000fea0003800200 */
.L_x_81887:
        /* <DEDUP_REMOVED lines=16> */
.L_x_81896:
        /* <DEDUP_REMOVED lines=13> */
.L_x_81898:
[----:B------:R-:W-:Y:S05]  /*12bd0*/  BSYNC.RECONVERGENT B3 ;  /* 0x0000000000037941 */ /* 0x000fea0003800200 */
.L_x_81897:
        /* <DEDUP_REMOVED lines=60> */
.L_x_81895:
[----:B------:R-:W-:Y:S05]  /*12fa0*/  BSYNC.RECONVERGENT B2 ;  /* 0x0000000000027941 */ /* 0x000fea0003800200 */
.L_x_81894:
        /* <DEDUP_REMOVED lines=9> */
.L_x_81867:
[----:B------:R-:W-:Y:S05]  /*13040*/  BSYNC.RECONVERGENT B1 ;  /* 0x0000000000017941 */ /* 0x000fea0003800200 */
.L_x_81844:
        /* <DEDUP_REMOVED lines=17> */
.L_x_81900:
[----:B------:R-:W-:Y:S05]  /*13160*/  BSYNC.RECONVERGENT B1 ;  /* 0x0000000000017941 */ /* 0x000fea0003800200 */
.L_x_81899:
[----:B------:R-:W-:Y:S01]  /*13170*/  VIADD R18, R18, 0x20 ;  /* 0x0000002012127836 */ /* 0x000fe20000000000 */
[----:B------:R-:W-:-:S07]  /*13180*/  IADD3 R19, PT, PT, R19, 0x20, RZ ;  /* 0x0000002013137810 */ /* 0x000fce0007ffe0ff */
.L_x_81841:
[----:B------:R-:W-:Y:S05]  /*13190*/  BSYNC.RECONVERGENT B0 ;  /* 0x0000000000007941 */ /* 0x000fea0003800200 */
.L_x_81840:
        /* <DEDUP_REMOVED lines=10> */
.L_x_81904:
[----:B------:R-:W-:Y:S05]  /*13240*/  BSYNC.RECONVERGENT B1 ;  /* 0x0000000000017941 */ /* 0x000fea0003800200 */
.L_x_81903:
        /* <DEDUP_REMOVED lines=28> */
.L_x_81911:
        /* <DEDUP_REMOVED lines=13> */
.L_x_81913:
[----:B------:R-:W-:Y:S05]  /*134e0*/  BSYNC.RECONVERGENT B4 ;  /* 0x0000000000047941 */ /* 0x000fea0003800200 */
.L_x_81912:
        /* <DEDUP_REMOVED lines=61> */
.L_x_81910:
[----:B------:R-:W-:Y:S05]  /*138c0*/  BSYNC.RECONVERGENT B3 ;  /* 0x0000000000037941 */ /* 0x000fea0003800200 */
.L_x_81909:
        /* <DEDUP_REMOVED lines=10> */
.L_x_81908:
[----:B------:R-:W-:Y:S05]  /*13970*/  BSYNC.RECONVERGENT B2 ;  /* 0x0000000000027941 */ /* 0x000fea0003800200 */
.L_x_81907:
        /* <DEDUP_REMOVED lines=20> */
.L_x_81918:
        /* <DEDUP_REMOVED lines=13> */
.L_x_81920:
[----:B------:R-:W-:Y:S05]  /*13b90*/  BSYNC.RECONVERGENT B4 ;  /* 0x0000000000047941 */ /* 0x000fea0003800200 */
.L_x_81919:
        /* <DEDUP_REMOVED lines=60> */
.L_x_81917:
[----:B------:R-:W-:Y:S05]  /*13f60*/  BSYNC.RECONVERGENT B3 ;  /* 0x0000000000037941 */ /* 0x000fea0003800200 */
.L_x_81916:
        /* <DEDUP_REMOVED lines=10> */
.L_x_81915:
[----:B------:R-:W-:Y:S05]  /*14010*/  BSYNC.RECONVERGENT B2 ;  /* 0x0000000000027941 */ /* 0x000fea0003800200 */
.L_x_81914:
        /* <DEDUP_REMOVED lines=20> */
.L_x_81925:
        /* <DEDUP_REMOVED lines=13> */
.L_x_81927:
[----:B------:R-:W-:Y:S05]  /*14230*/  BSYNC.RECONVERGENT B4 ;  /* 0x0000000000047941 */ /* 0x000fea0003800200 */
.L_x_81926:
        /* <DEDUP_REMOVED lines=60> */
.L_x_81924:
[----:B------:R-:W-:Y:S05]  /*14600*/  BSYNC.RECONVERGENT B3 ;  /* 0x0000000000037941 */ /* 0x000fea0003800200 */
.L_x_81923:
        /* <DEDUP_REMOVED lines=10> */
.L_x_81922:
[----:B------:R-:W-:Y:S05]  /*146b0*/  BSYNC.RECONVERGENT B2 ;  /* 0x0000000000027941 */ /* 0x000fea0003800200 */
.L_x_81921:
        /* <DEDUP_REMOVED lines=19> */
.L_x_81931:
        /* <DEDUP_REMOVED lines=13> */
.L_x_81933:
[----:B------:R-:W-:Y:S05]  /*148c0*/  BSYNC.RECONVERGENT B3 ;  /* 0x0000000000037941 */ /* 0x000fea0003800200 */
.L_x_81932:
        /* <DEDUP_REMOVED lines=61> */
.L_x_81930:
[----:B------:R-:W-:Y:S05]  /*14ca0*/  BSYNC.RECONVERGENT B2 ;  /* 0x0000000000027941 */ /* 0x000fea0003800200 */
.L_x_81929:
        /* <DEDUP_REMOVED lines=11> */
.L_x_81906:
        /* <DEDUP_REMOVED lines=21> */
.L_x_81938:
        /* <DEDUP_REMOVED lines=13> */
.L_x_81940:
[----:B------:R-:W-:Y:S05]  /*14f80*/  BSYNC.RECONVERGENT B4 ;  /* 0x0000000000047941 */ /* 0x000fea0003800200 */
.L_x_81939:
        /* <DEDUP_REMOVED lines=61> */
.L_x_81937:
[----:B------:R-:W-:Y:S05]  /*15360*/  BSYNC.RECONVERGENT B3 ;  /* 0x0000000000037941 */ /* 0x000fea0003800200 */
.L_x_81936:
        /* <DEDUP_REMOVED lines=9> */
.L_x_81935:
[----:B------:R-:W-:Y:S05]  /*15400*/  BSYNC.RECONVERGENT B2 ;  /* 0x0000000000027941 */ /* 0x000fea0003800200 */
.L_x_81934:
        /* <DEDUP_REMOVED lines=17> */
.L_x_81945:
        /* <DEDUP_REMOVED lines=13> */
.L_x_81947:
[----:B------:R-:W-:Y:S05]  /*155f0*/  BSYNC.RECONVERGENT B4 ;  /* 0x0000000000047941 */ /* 0x000fea0003800200 */
.L_x_81946:
        /* <DEDUP_REMOVED lines=60> */
.L_x_81944:
[----:B------:R-:W-:Y:S05]  /*159c0*/  BSYNC.RECONVERGENT B3 ;  /* 0x0000000000037941 */ /* 0x000fea0003800200 */
.L_x_81943:
        /* <DEDUP_REMOVED lines=9> */
.L_x_81942:
[----:B------:R-:W-:Y:S05]  /*15a60*/  BSYNC.RECONVERGENT B2 ;  /* 0x0000000000027941 */ /* 0x000fea0003800200 */
.L_x_81941:
        /* <DEDUP_REMOVED lines=17> */
.L_x_81952:
        /* <DEDUP_REMOVED lines=13> */
.L_x_81954:
[----:B------:R-:W-:Y:S05]  /*15c50*/  BSYNC.RECONVERGENT B4 ;  /* 0x0000000000047941 */ /* 0x000fea0003800200 */
.L_x_81953:
        /* <DEDUP_REMOVED lines=60> */
.L_x_81951:
[----:B------:R-:W-:Y:S05]  /*16020*/  BSYNC.RECONVERGENT B3 ;  /* 0x0000000000037941 */ /* 0x000fea0003800200 */
.L_x_81950:
        /* <DEDUP_REMOVED lines=9> */
.L_x_81949:
[----:B------:R-:W-:Y:S05]  /*160c0*/  BSYNC.RECONVERGENT B2 ;  /* 0x0000000000027941 */ /* 0x000fea0003800200 */
.L_x_81948:
        /* <DEDUP_REMOVED lines=16> */
.L_x_81957:
        /* <DEDUP_REMOVED lines=13> */
.L_x_81959:
[----:B------:R-:W-:Y:S05]  /*162a0*/  BSYNC.RECONVERGENT B3 ;  /* 0x0000000000037941 */ /* 0x000fea0003800200 */
.L_x_81958:
        /* <DEDUP_REMOVED lines=60> */
.L_x_81956:
[----:B------:R-:W-:Y:S05]  /*16670*/  BSYNC.RECONVERGENT B2 ;  /* 0x0000000000027941 */ /* 0x000fea0003800200 */
.L_x_81955:
        /* <DEDUP_REMOVED lines=9> */
.L_x_81928:
[----:B------:R-:W-:Y:S05]  /*16710*/  BSYNC.RECONVERGENT B1 ;  /* 0x0000000000017941 */ /* 0x000fea0003800200 */
.L_x_81905:
        /* <DEDUP_REMOVED lines=17> */
.L_x_81961:
[----:B------:R-:W-:Y:S05]  /*16830*/  BSYNC.RECONVERGENT B1 ;  /* 0x0000000000017941 */ /* 0x000fea0003800200 */
.L_x_81960:
[----:B------:R-:W-:Y:S01]  /*16840*/  IADD3 R18, PT, PT, R18, 0x20, RZ ;  /* 0x0000002012127810 */ /* 0x000fe20007ffe0ff */
[----:B------:R-:W-:-:S07]  /*16850*/  VIADD R19, R19, 0x20 ;  /* 0x0000002013137836 */ /* 0x000fce0000000000 */
.L_x_81902:
[----:B------:R-:W-:Y:S05]  /*16860*/  BSYNC.RECONVERGENT B0 ;  /* 0x0000000000007941 */ /* 0x000fea0003800200 */
.L_x_81901:
        /* <DEDUP_REMOVED lines=10> */
.L_x_81965:
[----:B------:R-:W-:Y:S05]  /*16910*/  BSYNC.RECONVERGENT B1 ;  /* 0x0000000000017941 */ /* 0x000fea0003800200 */
.L_x_81964:
        /* <DEDUP_REMOVED lines=28> */
.L_x_81972:
        /* <DEDUP_REMOVED lines=13> */
.L_x_81974:
[----:B------:R-:W-:Y:S05]  /*16bb0*/  BSYNC.RECONVERGENT B4 ;  /* 0x0000000000047941 */ /* 0x000fea0003800200 */
.L_x_81973:
        /* <DEDUP_REMOVED lines=61> */
.L_x_81971:
[----:B------:R-:W-:Y:S05]  /*16f90*/  BSYNC.RECONVERGENT B3 ;  /* 0x0000000000037941 */ /* 0x000fea0003800200 */
.L_x_81970:
        /* <DEDUP_REMOVED lines=10> */
.L_x_81969:
[----:B------:R-:W-:Y:S05]  /*17040*/  BSYNC.RECONVERGENT B2 ;  /* 0x0000000000027941 */ /* 0x000fea0003800200 */
.L_x_81968:
        /* <DEDUP_REMOVED lines=20> */
.L_x_81979:
        /* <DEDUP_REMOVED lines=13> */
.L_x_81981:
[----:B------:R-:W-:Y:S05]  /*17260*/  BSYNC.RECONVERGENT B4 ;  /* 0x0000000000047941 */ /* 0x000fea0003800200 */
.L_x_81980:
        /* <DEDUP_REMOVED lines=60> */
.L_x_81978:
[----:B------:R-:W-:Y:S05]  /*17630*/  BSYNC.RECONVERGENT B3 ;  /* 0x0000000000037941 */ /* 0x000fea0003800200 */
.L_x_81977:
        /* <DEDUP_REMOVED lines=10> */
.L_x_81976:
[----:B------:R-:W-:Y:S05]  /*176e0*/  BSYNC.RECONVERGENT B2 ;  /* 0x0000000000027941 */ /* 0x000fea0003800200 */
.L_x_81975:
        /* <DEDUP_REMOVED lines=20> */
.L_x_81986:
        /* <DEDUP_REMOVED lines=13> */
.L_x_81988:
[----:B------:R-:W-:Y:S05]  /*17900*/  BSYNC.RECONVERGENT B4 ;  /* 0x0000000000047941 */ /* 0x000fea0003800200 */
.L_x_81987:
        /* <DEDUP_REMOVED lines=60> */
.L_x_81985:
[----:B------:R-:W-:Y:S05]  /*17cd0*/  BSYNC.RECONVERGENT B3 ;  /* 0x0000000000037941 */ /* 0x000fea0003800200 */
.L_x_81984:
        /* <DEDUP_REMOVED lines=10> */
.L_x_81983:
[----:B------:R-:W-:Y:S05]  /*17d80*/  BSYNC.RECONVERGENT B2 ;  /* 0x0000000000027941 */ /* 0x000fea0003800200 */
.L_x_81982:
        /* <DEDUP_REMOVED lines=19> */
.L_x_81992:
        /* <DEDUP_REMOVED lines=13> */
.L_x_81994:
[----:B------:R-:W-:Y:S05]  /*17f90*/  BSYNC.RECONVERGENT B3 ;  /* 0x0000000000037941 */ /* 0x000fea0003800200 */
.L_x_81993:
        /* <DEDUP_REMOVED lines=50> */
[----:B------:R-:W-:-:S04]  /*182c0*/  IADD3 R7, PT, PT, R23, -0x24c28bd8, RZ ;  /* 0xdb3d742817077810 */ /* 0x000fc80007ffe0ff */
        /* <DEDUP_REMOVED lines=9> */
[----:B------:R-:W-:-:S07]  /*18360*/  HFMA2 R7, -RZ, RZ, 0, 0 ;  /* 0x00000000ff077431 */ /* 0x000fce00000001ff */
.L_x_81991:
[----:B------:R-:W-:Y:S05]  /*18370*/  BSYNC.RECONVERGENT B2 ;  /* 0x0000000000027941 */ /* 0x000fea0003800200 */
.L_x_81990:
        /* <DEDUP_REMOVED lines=11> */
.L_x_81967:
[----:B------:R-:W-:Y:S01]  /*18430*/  BSSY.RECONVERGENT B2, `(.L_x_81995) ;  /* 0x000006a000027945 */ /* 0x000fe20003800200 */
[----:B------:R-:W-:Y:S01]  /*18440*/  HFMA2 R128, -RZ, RZ, 0, 0 ;  /* 0x00000000ff807431 */ /* 0x000fe200000001ff */
        /* <DEDUP_REMOVED lines=19> */
.L_x_81999:
        /* <DEDUP_REMOVED lines=13> */
.L_x_82001:
[----:B------:R-:W-:Y:S05]  /*18650*/  BSYNC.RECONVERGENT B4 ;  /* 0x0000000000047941 */ /* 0x000fea0003800200 */
.L_x_82000:
        /* <DEDUP_REMOVED lines=59> */
[----:B------:R-:W-:Y:S01]  /*18a10*/  HFMA2 R130, -RZ, RZ, 0, 0 ;  /* 0x00000000ff827431 */ /* 0x000fe200000001ff */
[----:B------:R-:W-:-:S07]  /*18a20*/  LOP3.LUT R6, R7, R6, R131, 0x96, !PT ;  /* 0x0000000607067212 */ /* 0x000fce00078e9683 */
.L_x_81998:
[----:B------:R-:W-:Y:S05]  /*18a30*/  BSYNC.RECONVERGENT B3 ;  /* 0x0000000000037941 */ /* 0x000fea0003800200 */
.L_x_81997:
        /* <DEDUP_REMOVED lines=9> */
.L_x_81996:
[----:B------:R-:W-:Y:S05]  /*18ad0*/  BSYNC.RECONVERGENT B2 ;  /* 0x0000000000027941 */ /* 0x000fea0003800200 */
.L_x_81995:
        /* <DEDUP_REMOVED lines=17> */
.L_x_82006:
        /* <DEDUP_REMOVED lines=13> */
.L_x_82008:
[----:B------:R-:W-:Y:S05]  /*18cc0*/  BSYNC.RECONVERGENT B4 ;  /* 0x0000000000047941 */ /* 0x000fea0003800200 */
.L_x_82007:
        /* <DEDUP_REMOVED lines=49> */
[----:B------:R-:W-:-:S03]  /*18fe0*/  IADD3 R7, PT, PT, R23, -0x24c28bd8, RZ ;  /* 0xdb3d742817077810 */ /* 0x000fc60007ffe0ff */
[----:B------:R-:W-:Y:S01]  /*18ff0*/  IMAD.WIDE.U32 R130, R5, -0x2daee0ad, RZ ;  /* 0xd2511f5305827825 */ /* 0x000fe200078e00ff */
[----:B------:R-:W-:Y:S02]  /*19000*/  LOP3.LUT R7, R7, R10, R185, 0x96, !PT ;  /* 0x0000000a07077212 */ /* 0x000fe400078e96b9 */
[----:B------:R-:W-:-:S03]  /*19010*/  IADD3 R5, PT, PT, R23, -0x695add53, RZ ;  /* 0x96a522ad17057810 */ /* 0x000fc60007ffe0ff */
[----:B------:R-:W-:Y:S01]  /*19020*/  IMAD.WIDE.U32 R10, R7, -0x326172a9, RZ ;  /* 0xcd9e8d57070a7825 */ /* 0x000fe200078e00ff */
[----:B------:R-:W-:-:S03]  /*19030*/  LOP3.LUT R5, R5, R184, R131, 0x96, !PT ;  /* 0x000000b805057212 */ /* 0x000fc600078e9683 */
[----:B------:R-:W-:-:S05]  /*19040*/  VIADD R7, R22, 0x8ff34781 ;  /* 0x8ff3478116077836 */ /* 0x000fca0000000000 */
[----:B------:R-:W-:Y:S01]  /*19050*/  LOP3.LUT R6, R7, R6, R11, 0x96, !PT ;  /* 0x0000000607067212 */ /* 0x000fe200078e960b */
[----:B------:R-:W-:Y:S01]  /*19060*/  IMAD.MOV.U32 R11, RZ, RZ, R21 ;  /* 0x000000ffff0b7224 */ /* 0x000fe200078e0015 */
[----:B------:R-:W-:Y:S01]  /*19070*/  MOV R21, R130 ;  /* 0x0000008200157202 */ /* 0x000fe20000000f00 */
[----:B------:R-:W-:-:S07]  /*19080*/  IMAD.MOV.U32 R7, RZ, RZ, RZ ;  /* 0x000000ffff077224 */ /* 0x000fce00078e00ff */
.L_x_82005:
[----:B------:R-:W-:Y:S05]  /*19090*/  BSYNC.RECONVERGENT B3 ;  /* 0x0000000000037941 */ /* 0x000fea0003800200 */
.L_x_82004:
        /* <DEDUP_REMOVED lines=9> */
.L_x_82003:
[----:B------:R-:W-:Y:S05]  /*19130*/  BSYNC.RECONVERGENT B2 ;  /* 0x0000000000027941 */ /* 0x000fea0003800200 */
.L_x_82002:
        /* <DEDUP_REMOVED lines=17> */
.L_x_82013:
        /* <DEDUP_REMOVED lines=13> */
.L_x_82015:
[----:B------:R-:W-:Y:S05]  /*19320*/  BSYNC.RECONVERGENT B4 ;  /* 0x0000000000047941 */ /* 0x000fea0003800200 */
.L_x_82014:
        /* <DEDUP_REMOVED lines=46> */
[----:B------:R-:W-:Y:S02]  /*19610*/  LOP3.LUT R6, R5, R6, R11, 0x96, !PT ;  /* 0x0000000605067212 */ /* 0x000fe400078e960b */
[----:B------:R-:W-:-:S03]  /*19620*/  IADD3 R5, PT, PT, R22, -0xe443238, RZ ;  /* 0xf1bbcdc816057810 */ /* 0x000fc60007ffe0ff */
        /* <DEDUP_REMOVED lines=9> */
[----:B------:R-:W-:Y:S01]  /*196c0*/  IMAD.MOV.U32 R21, RZ, RZ, R130 ;  /* 0x000000ffff157224 */ /* 0x000fe200078e0082 */
[----:B------:R-:W-:Y:S01]  /*196d0*/  LOP3.LUT R6, R7, R6, R11, 0x96, !PT ;  /* 0x0000000607067212 */ /* 0x000fe200078e960b */
[----:B------:R-:W-:-:S07]  /*196e0*/  HFMA2 R11, -RZ, RZ, 0, 0 ;  /* 0x00000000ff0b7431 */ /* 0x000fce00000001ff */
.L_x_82012:
[----:B------:R-:W-:Y:S05]  /*196f0*/  BSYNC.RECONVERGENT B3 ;  /* 0x0000000000037941 */ /* 0x000fea0003800200 */
.L_x_82011:
        /* <DEDUP_REMOVED lines=9> */
.L_x_82010:
[----:B------:R-:W-:Y:S05]  /*19790*/  BSYNC.RECONVERGENT B2 ;  /* 0x0000000000027941 */ /* 0x000fea0003800200 */
.L_x_82009:
        /* <DEDUP_REMOVED lines=16> */
.L_x_82018:
        /* <DEDUP_REMOVED lines=13> */
.L_x_82020:
[----:B------:R-:W-:Y:S05]  /*19970*/  BSYNC.RECONVERGENT B3 ;  /* 0x0000000000037941 */ /* 0x000fea0003800200 */
.L_x_82019:
        /* <DEDUP_REMOVED lines=49> */
[----:B------:R-:W-:Y:S02]  /*19c90*/  LOP3.LUT R5, R5, R184, R7, 0x96, !PT ;  /* 0x000000b805057212 */ /* 0x000fe400078e9607 */
[----:B------:R-:W-:-:S03]  /*19ca0*/  IADD3 R7, PT, PT, R23, -0x24c28bd8, RZ ;  /* 0xdb3d742817077810 */ /* 0x000fc60007ffe0ff */
[----:B------:R-:W-:Y:S01]  /*19cb0*/  IMAD.WIDE.U32 R184, R5, -0x2daee0ad, RZ ;  /* 0xd2511f5305b87825 */ /* 0x000fe200078e00ff */
[----:B------:R-:W-:Y:S02]  /*19cc0*/  LOP3.LUT R7, R7, R10, R187, 0x96, !PT ;  /* 0x0000000a07077212 */ /* 0x000fe400078e96bb */
[----:B------:R-:W-:Y:S02]  /*19cd0*/  IADD3 R5, PT, PT, R23, -0x695add53, RZ ;  /* 0x96a522ad17057810 */ /* 0x000fe40007ffe0ff */
[----:B------:R-:W-:Y:S01]  /*19ce0*/  MOV R21, R184 ;  /* 0x000000b800157202 */ /* 0x000fe20000000f00 */
[----:B------:R-:W-:Y:S01]  /*19cf0*/  IMAD.WIDE.U32 R10, R7, -0x326172a9, RZ ;  /* 0xcd9e8d57070a7825 */ /* 0x000fe200078e00ff */
[----:B------:R-:W-:-:S03]  /*19d00*/  LOP3.LUT R5, R5, R186, R185, 0x96, !PT ;  /* 0x000000ba05057212 */ /* 0x000fc600078e96b9 */
[----:B------:R-:W-:-:S05]  /*19d10*/  VIADD R7, R22, 0x8ff34781 ;  /* 0x8ff3478116077836 */ /* 0x000fca0000000000 */
[----:B------:R-:W-:Y:S01]  /*19d20*/  LOP3.LUT R6, R7, R6, R11, 0x96, !PT ;  /* 0x0000000607067212 */ /* 0x000fe200078e960b */
[----:B------:R-:W-:-:S07]  /*19d30*/  IMAD.MOV.U32 R7, RZ, RZ, RZ ;  /* 0x000000ffff077224 */ /* 0x000fce00078e00ff */
.L_x_82017:
[----:B------:R-:W-:Y:S05]  /*19d40*/  BSYNC.RECONVERGENT B2 ;  /* 0x0000000000027941 */ /* 0x000fea0003800200 */
.L_x_82016:
        /* <DEDUP_REMOVED lines=9> */
.L_x_81989:
[----:B------:R-:W-:Y:S05]  /*19de0*/  BSYNC.RECONVERGENT B1 ;  /* 0x0000000000017941 */ /* 0x000fea0003800200 */
.L_x_81966:
        /* <DEDUP_REMOVED lines=17> */
.L_x_82022:
[----:B------:R-:W-:Y:S05]  /*19f00*/  BSYNC.RECONVERGENT B1 ;  /* 0x0000000000017941 */ /* 0x000fea0003800200 */
.L_x_82021:
[----:B------:R-:W-:Y:S01]  /*19f10*/  IADD3 R18, PT, PT, R18, 0x20, RZ ;  /* 0x0000002012127810 */ /* 0x000fe20007ffe0ff */
[----:B------:R-:W-:-:S07]  /*19f20*/  VIADD R19, R19, 0x20 ;  /* 0x0000002013137836 */ /* 0x000fce0000000000 */
.L_x_81963:
[----:B------:R-:W-:Y:S05]  /*19f30*/  BSYNC.RECONVERGENT B0 ;  /* 0x0000000000007941 */ /* 0x000fea0003800200 */
.L_x_81962:
        /* <DEDUP_REMOVED lines=10> */
.L_x_82026:
[----:B------:R-:W-:Y:S05]  /*19fe0*/  BSYNC.RECONVERGENT B1 ;  /* 0x0000000000017941 */ /* 0x000fea0003800200 */
.L_x_82025:
        /* <DEDUP_REMOVED lines=28> */
.L_x_82033:
        /* <DEDUP_REMOVED lines=13> */
.L_x_82035:
[----:B------:R-:W-:Y:S05]  /*1a280*/  BSYNC.RECONVERGENT B4 ;  /* 0x0000000000047941 */ /* 0x000fea0003800200 */
.L_x_82034:
[----:B------:R-:W-:Y:S01]  /*1a290*/  LOP3.LUT R10, R9, R187, R23, 0x96, !PT ;  /* 0x000000bb090a7212 */ /* 0x000fe200078e9617 */
[----:B------:R-:W-:Y:S01]  /*1a2a0*/  IMAD.WIDE.U32 R6, R0, -0x326172a9, RZ ;  /* 0xcd9e8d5700067825 */ /* 0x000fe200078e00ff */
[----:B------:R-:W-:Y:S02]  /*1a2b0*/  IADD3 R5, PT, PT, R22, -0x61c88647, RZ ;  /* 0x9e3779b916057810 */ /* 0x000fe40007ffe0ff */
[----:B------:R-:W-:Y:S01]  /*1a2c0*/  MOV R12, R11 ;  /* 0x0000000b000c7202 */ /* 0x000fe20000000f00 */
        /* <DEDUP_REMOVED lines=55> */
[----:B------:R-:W-:Y:S01]  /*1a640*/  IMAD.MOV.U32 R184, RZ, RZ, RZ ;  /* 0x000000ffffb87224 */ /* 0x000fe200078e00ff */
[----:B------:R-:W-:-:S07]  /*1a650*/  LOP3.LUT R5, R5, R232, R185, 0x96, !PT ;  /* 0x000000e805057212 */ /* 0x000fce00078e96b9 */
.L_x_82032:
[----:B------:R-:W-:Y:S05]  /*1a660*/  BSYNC.RECONVERGENT B3 ;  /* 0x0000000000037941 */ /* 0x000fea0003800200 */
.L_x_82031:
        /* <DEDUP_REMOVED lines=10> */
.L_x_82030:
[----:B------:R-:W-:Y:S05]  /*1a710*/  BSYNC.RECONVERGENT B2 ;  /* 0x0000000000027941 */ /* 0x000fea0003800200 */
.L_x_82029:
        /* <DEDUP_REMOVED lines=20> */
.L_x_82040:
        /* <DEDUP_REMOVED lines=13> */
.L_x_82042:
[----:B------:R-:W-:Y:S05]  /*1a930*/  BSYNC.RECONVERGENT B4 ;  /* 0x0000000000047941 */ /* 0x000fea0003800200 */
.L_x_82041:
        /* <DEDUP_REMOVED lines=55> */
[----:B------:R-:W-:Y:S02]  /*1acb0*/  VIADD R7, R22, 0x8ff34781 ;  /* 0x8ff3478116077836 */ /* 0x000fe40000000000 */
[----:B------:R-:W-:-:S03]  /*1acc0*/  IMAD.MOV.U32 R185, RZ, RZ, RZ ;  /* 0x000000ffffb97224 */ /* 0x000fc600078e00ff */
[----:B------:R-:W-:Y:S01]  /*1acd0*/  LOP3.LUT R6, R7, R6, R11, 0x96, !PT ;  /* 0x0000000607067212 */ /* 0x000fe200078e960b */
[----:B------:R-:W-:Y:S01]  /*1ace0*/  IMAD.MOV.U32 R7, RZ, RZ, R184 ;  /* 0x000000ffff077224 */ /* 0x000fe200078e00b8 */
[----:B------:R-:W-:-:S07]  /*1acf0*/  MOV R11, R21 ;  /* 0x00000015000b7202 */ /* 0x000fce0000000f00 */
.L_x_82039:
[----:B------:R-:W-:Y:S05]  /*1ad00*/  BSYNC.RECONVERGENT B3 ;  /* 0x0000000000037941 */ /* 0x000fea0003800200 */
.L_x_82038:
        /* <DEDUP_REMOVED lines=10> */
.L_x_82037:
[----:B------:R-:W-:Y:S05]  /*1adb0*/  BSYNC.RECONVERGENT B2 ;  /* 0x0000000000027941 */ /* 0x000fea0003800200 */
.L_x_82036:
        /* <DEDUP_REMOVED lines=20> */
.L_x_82047:
        /* <DEDUP_REMOVED lines=13> */
.L_x_82049:
[----:B------:R-:W-:Y:S05]  /*1afd0*/  BSYNC.RECONVERGENT B4 ;  /* 0x0000000000047941 */ /* 0x000fea0003800200 */
.L_x_82048:
        /* <DEDUP_REMOVED lines=59> */
[----:B------:R-:W-:-:S07]  /*1b390*/  IMAD.MOV.U32 R184, RZ, RZ, RZ ;  /* 0x000000ffffb87224 */ /* 0x000fce00078e00ff */
.L_x_82046:
[----:B------:R-:W-:Y:S05]  /*1b3a0*/  BSYNC.RECONVERGENT B3 ;  /* 0x0000000000037941 */ /* 0x000fea0003800200 */
.L_x_82045:
        /* <DEDUP_REMOVED lines=10> */
.L_x_82044:
[----:B------:R-:W-:Y:S05]  /*1b450*/  BSYNC.RECONVERGENT B2 ;  /* 0x0000000000027941 */ /* 0x000fea0003800200 */
.L_x_82043:
        /* <DEDUP_REMOVED lines=19> */
.L_x_82053:
        /* <DEDUP_REMOVED lines=13> */
.L_x_82055:
[----:B------:R-:W-:Y:S05]  /*1b660*/  BSYNC.RECONVERGENT B3 ;  /* 0x0000000000037941 */ /* 0x000fea0003800200 */
.L_x_82054:
        /* <DEDUP_REMOVED lines=61> */
.L_x_82052:
[----:B------:R-:W-:Y:S05]  /*1ba40*/  BSYNC.RECONVERGENT B2 ;  /* 0x0000000000027941 */ /* 0x000fea0003800200 */
.L_x_82051:
        /* <DEDUP_REMOVED lines=11> */
.L_x_82028:
        /* <DEDUP_REMOVED lines=21> */
.L_x_82060:
        /* <DEDUP_REMOVED lines=13> */
.L_x_82062:
[----:B------:R-:W-:Y:S05]  /*1bd20*/  BSYNC.RECONVERGENT B4 ;  /* 0x0000000000047941 */ /* 0x000fea0003800200 */
.L_x_82061:
        /* <DEDUP_REMOVED lines=61> */
.L_x_82059:
[----:B------:R-:W-:Y:S05]  /*1c100*/  BSYNC.RECONVERGENT B3 ;  /* 0x0000000000037941 */ /* 0x000fea0003800200 */
.L_x_82058:
        /* <DEDUP_REMOVED lines=9> */
.L_x_82057:
[----:B------:R-:W-:Y:S05]  /*1c1a0*/  BSYNC.RECONVERGENT B2 ;  /* 0x0000000000027941 */ /* 0x000fea0003800200 */
.L_x_82056:
        /* <DEDUP_REMOVED lines=17> */
.L_x_82067:
        /* <DEDUP_REMOVED lines=13> */
.L_x_82069:
[----:B------:R-:W-:Y:S05]  /*1c390*/  BSYNC.RECONVERGENT B4 ;  /* 0x0000000000047941 */ /* 0x000fea0003800200 */
.L_x_82068:
        /* <DEDUP_REMOVED lines=60> */
.L_x_82066:
[----:B------:R-:W-:Y:S05]  /*1c760*/  BSYNC.RECONVERGENT B3 ;  /* 0x0000000000037941 */ /* 0x000fea0003800200 */
.L_x_82065:
        /* <DEDUP_REMOVED lines=9> */
.L_x_82064:
[----:B------:R-:W-:Y:S05]  /*1c800*/  BSYNC.RECONVERGENT B2 ;  /* 0x0000000000027941 */ /* 0x000fea0003800200 */
.L_x_82063:
        /* <DEDUP_REMOVED lines=17> */
.L_x_82074:
        /* <DEDUP_REMOVED lines=13> */
.L_x_82076:
[----:B------:R-:W-:Y:S05]  /*1c9f0*/  BSYNC.RECONVERGENT B4 ;  /* 0x0000000000047941 */ /* 0x000fea0003800200 */
.L_x_82075:
        /* <DEDUP_REMOVED lines=60> */
.L_x_82073:
[----:B------:R-:W-:Y:S05]  /*1cdc0*/  BSYNC.RECONVERGENT B3 ;  /* 0x0000000000037941 */ /* 0x000fea0003800200 */
.L_x_82072:
        /* <DEDUP_REMOVED lines=9> */
.L_x_82071:
[----:B------:R-:W-:Y:S05]  /*1ce60*/  BSYNC.RECONVERGENT B2 ;  /* 0x0000000000027941 */ /* 0x000fea0003800200 */
.L_x_82070:
        /* <DEDUP_REMOVED lines=16> */
.L_x_82079:
        /* <DEDUP_REMOVED lines=13> */
.L_x_82081:
[----:B------:R-:W-:Y:S05]  /*1d040*/  BSYNC.RECONVERGENT B3 ;  /* 0x0000000000037941 */ /* 0x000fea0003800200 */
.L_x_82080:
        /* <DEDUP_REMOVED lines=60> */
.L_x_82078:
[----:B------:R-:W-:Y:S05]  /*1d410*/  BSYNC.RECONVERGENT B2 ;  /* 0x0000000000027941 */ /* 0x000fea0003800200 */
.L_x_82077:
        /* <DEDUP_REMOVED lines=9> */
.L_x_82050:
[----:B------:R-:W-:Y:S05]  /*1d4b0*/  BSYNC.RECONVERGENT B1 ;  /* 0x0000000000017941 */ /* 0x000fea0003800200 */
.L_x_82027:
        /* <DEDUP_REMOVED lines=17> */
.L_x_82083:
[----:B------:R-:W-:Y:S05]  /*1d5d0*/  BSYNC.RECONVERGENT B1 ;  /* 0x0000000000017941 */ /* 0x000fea0003800200 */
.L_x_82082:
[----:B------:R-:W-:Y:S01]  /*1d5e0*/  IADD3 R18, PT, PT, R18, 0x20, RZ ;  /* 0x0000002012127810 */ /* 0x000fe20007ffe0ff */
[----:B------:R-:W-:-:S07]  /*1d5f0*/  VIADD R19, R19, 0x20 ;  /* 0x0000002013137836 */ /* 0x000fce0000000000 */
.L_x_82024:
[----:B------:R-:W-:Y:S05]  /*1d600*/  BSYNC.RECONVERGENT B0 ;  /* 0x0000000000007941 */ /* 0x000fea0003800200 */
.L_x_82023:
        /* <DEDUP_REMOVED lines=10> */
.L_x_82087:
[----:B------:R-:W-:Y:S05]  /*1d6b0*/  BSYNC.RECONVERGENT B1 ;  /* 0x0000000000017941 */ /* 0x000fea0003800200 */
.L_x_82086:
        /* <DEDUP_REMOVED lines=28> */
.L_x_82094:
        /* <DEDUP_REMOVED lines=13> */
.L_x_82096:
[----:B------:R-:W-:Y:S05]  /*1d950*/  BSYNC.RECONVERGENT B4 ;  /* 0x0000000000047941 */ /* 0x000fea0003800200 */
.L_x_82095:
        /* <DEDUP_REMOVED lines=61> */
.L_x_82093:
[----:B------:R-:W-:Y:S05]  /*1dd30*/  BSYNC.RECONVERGENT B3 ;  /* 0x0000000000037941 */ /* 0x000fea0003800200 */
.L_x_82092:
        /* <DEDUP_REMOVED lines=10> */
.L_x_82091:
[----:B------:R-:W-:Y:S05]  /*1dde0*/  BSYNC.RECONVERGENT B2 ;  /* 0x0000000000027941 */ /* 0x000fea0003800200 */
.L_x_82090:
        /* <DEDUP_REMOVED lines=20> */
.L_x_82101:
        /* <DEDUP_REMOVED lines=13> */
.L_x_82103:
[----:B------:R-:W-:Y:S05]  /*1e000*/  BSYNC.RECONVERGENT B4 ;  /* 0x0000000000047941 */ /* 0x000fea0003800200 */
.L_x_82102:
        /* <DEDUP_REMOVED lines=60> */
.L_x_82100:
[----:B------:R-:W-:Y:S05]  /*1e3d0*/  BSYNC.RECONVERGENT B3 ;  /* 0x0000000000037941 */ /* 0x000fea0003800200 */
.L_x_82099:
        /* <DEDUP_REMOVED lines=10> */
.L_x_82098:
[----:B------:R-:W-:Y:S05]  /*1e480*/  BSYNC.RECONVERGENT B2 ;  /* 0x0000000000027941 */ /* 0x000fea0003800200 */
.L_x_82097:
        /* <DEDUP_REMOVED lines=20> */
.L_x_82108:
        /* <DEDUP_REMOVED lines=13> */
.L_x_82110:
[----:B------:R-:W-:Y:S05]  /*1e6a0*/  BSYNC.RECONVERGENT B4 ;  /* 0x0000000000047941 */ /* 0x000fea0003800200 */
.L_x_82109:
        /* <DEDUP_REMOVED lines=60> */
.L_x_82107:
[----:B------:R-:W-:Y:S05]  /*1ea70*/  BSYNC.RECONVERGENT B3 ;  /* 0x0000000000037941 */ /* 0x000fea0003800200 */
.L_x_82106:
        /* <DEDUP_REMOVED lines=10> */
.L_x_82105:
[----:B------:R-:W-:Y:S05]  /*1eb20*/  BSYNC.RECONVERGENT B2 ;  /* 0x0000000000027941 */ /* 0x000fea0003800200 */
.L_x_82104:
        /* <DEDUP_REMOVED lines=19> */
.L_x_82114:
        /* <DEDUP_REMOVED lines=13> */
.L_x_82116:
[----:B------:R-:W-:Y:S05]  /*1ed30*/  BSYNC.RECONVERGENT B3 ;  /* 0x0000000000037941 */ /* 0x000fea0003800200 */
.L_x_82115:
        /* <DEDUP_REMOVED lines=61> */
.L_x_82113:
[----:B------:R-:W-:Y:S05]  /*1f110*/  BSYNC.RECONVERGENT B2 ;  /* 0x0000000000027941 */ /* 0x000fea0003800200 */
.L_x_82112:
        /* <DEDUP_REMOVED lines=11> */
.L_x_82089:
        /* <DEDUP_REMOVED lines=21> */
.L_x_82121:
        /* <DEDUP_REMOVED lines=13> */
.L_x_82123:
[----:B------:R-:W-:Y:S05]  /*1f3f0*/  BSYNC.RECONVERGENT B4 ;  /* 0x0000000000047941 */ /* 0x000fea0003800200 */
.L_x_82122:
        /* <DEDUP_REMOVED lines=61> */
.L_x_82120:
[----:B------:R-:W-:Y:S05]  /*1f7d0*/  BSYNC.RECONVERGENT B3 ;  /* 0x0000000000037941 */ /* 0x000fea0003800200 */
.L_x_82119:
        /* <DEDUP_REMOVED lines=9> */
.L_x_82118:
[----:B------:R-:W-:Y:S05]  /*1f870*/  BSYNC.RECONVERGENT B2 ;  /* 0x0000000000027941 */ /* 0x000fea0003800200 */
.L_x_82117:
        /* <DEDUP_REMOVED lines=17> */
.L_x_82128:
        /* <DEDUP_REMOVED lines=13> */
.L_x_82130:
[----:B------:R-:W-:Y:S05]  /*1fa60*/  BSYNC.RECONVERGENT B4 ;  /* 0x0000000000047941 */ /* 0x000fea0003800200 */
.L_x_82129:
        /* <DEDUP_REMOVED lines=60> */
.L_x_82127:
[----:B------:R-:W-:Y:S05]  /*1fe30*/  BSYNC.RECONVERGENT B3 ;  /* 0x0000000000037941 */ /* 0x000fea0003800200 */
.L_x_82126:
        /* <DEDUP_REMOVED lines=9> */
.L_x_82125:
[----:B------:R-:W-:Y:S05]  /*1fed0*/  BSYNC.RECONVERGENT B2 ;  /* 0x0000000000027941 */ /* 0x000fea0003800200 */
.L_x_82124:
        /* <DEDUP_REMOVED lines=17> */
.L_x_82135:
        /* <DEDUP_REMOVED lines=13> */
.L_x_82137:
[----:B------:R-:W-:Y:S05]  /*200c0*/  BSYNC.RECONVERGENT B4 ;  /* 0x0000000000047941 */ /* 0x000fea0003800200 */
.L_x_82136:
        /* <DEDUP_REMOVED lines=60> */
.L_x_82134:
[----:B------:R-:W-:Y:S05]  /*20490*/  BSYNC.RECONVERGENT B3 ;  /* 0x0000000000037941 */ /* 0x000fea0003800200 */
.L_x_82133:
        /* <DEDUP_REMOVED lines=9> */
.L_x_82132:
[----:B------:R-:W-:Y:S05]  /*20530*/  BSYNC.RECONVERGENT B2 ;  /* 0x0000000000027941 */ /* 0x000fea0003800200 */
.L_x_82131:
        /* <DEDUP_REMOVED lines=16> */
.L_x_82140:
        /* <DEDUP_REMOVED lines=13> */
.L_x_82142:
[----:B------:R-:W-:Y:S05]  /*20710*/  BSYNC.RECONVERGENT B3 ;  /* 0x0000000000037941 */ /* 0x000fea0003800200 */
.L_x_82141:
        /* <DEDUP_REMOVED lines=60> */
.L_x_82139:
[----:B------:R-:W-:Y:S05]  /*20ae0*/  BSYNC.RECONVERGENT B2 ;  /* 0x0000000000027941 */ /* 0x000fea0003800200 */
.L_x_82138:
        /* <DEDUP_REMOVED lines=9> */
.L_x_82111:
[----:B------:R-:W-:Y:S05]  /*20b80*/  BSYNC.RECONVERGENT B1 ;  /* 0x0000000000017941 */ /* 0x000fea0003800200 */
.L_x_82088:
        /* <DEDUP_REMOVED lines=17> */
.L_x_82144:
[----:B------:R-:W-:Y:S05]  /*20ca0*/  BSYNC.RECONVERGENT B1 ;  /* 0x0000000000017941 */ /* 0x000fea0003800200 */
.L_x_82143:
[----:B------:R-:W-:Y:S01]  /*20cb0*/  IADD3 R18, PT, PT, R18, 0x20, RZ ;  /* 0x0000002012127810 */ /* 0x000fe20007ffe0ff */
[----:B------:R-:W-:-:S07]  /*20cc0*/  VIADD R19, R19, 0x20 ;  /* 0x0000002013137836 */ /* 0x000fce0000000000 */
.L_x_82085:
[----:B------:R-:W-:Y:S05]  /*20cd0*/  BSYNC.RECONVERGENT B0 ;  /* 0x0000000000007941 */ /* 0x000fea0003800200 */
.L_x_82084:
        /* <DEDUP_REMOVED lines=10> */
.L_x_82148:
[----:B------:R-:W-:Y:S05]  /*20d80*/  BSYNC.RECONVERGENT B1 ;  /* 0x0000000000017941 */ /* 0x000fea0003800200 */
.L_x_82147:
        /* <DEDUP_REMOVED lines=28> */
.L_x_82155:
        /* <DEDUP_REMOVED lines=13> */
.L_x_82157:
[----:B------:R-:W-:Y:S05]  /*21020*/  BSYNC.RECONVERGENT B4 ;  /* 0x0000000000047941 */ /* 0x000fea0003800200 */
.L_x_82156:
        /* <DEDUP_REMOVED lines=61> */
.L_x_82154:
[----:B------:R-:W-:Y:S05]  /*21400*/  BSYNC.RECONVERGENT B3 ;  /* 0x0000000000037941 */ /* 0x000fea0003800200 */
.L_x_82153:
        /* <DEDUP_REMOVED lines=10> */
.L_x_82152:
[----:B------:R-:W-:Y:S05]  /*214b0*/  BSYNC.RECONVERGENT B2 ;  /* 0x0000000000027941 */ /* 0x000fea0003800200 */
.L_x_82151:
        /* <DEDUP_REMOVED lines=20> */
.L_x_82162:
        /* <DEDUP_REMOVED lines=13> */
.L_x_82164:
[----:B------:R-:W-:Y:S05]  /*216d0*/  BSYNC.RECONVERGENT B4 ;  /* 0x0000000000047941 */ /* 0x000fea0003800200 */
.L_x_82163:
        /* <DEDUP_REMOVED lines=60> */
.L_x_82161:
[----:B------:R-:W-:Y:S05]  /*21aa0*/  BSYNC.RECONVERGENT B3 ;  /* 0x0000000000037941 */ /* 0x000fea0003800200 */
.L_x_82160:
        /* <DEDUP_REMOVED lines=10> */
.L_x_82159:
[----:B------:R-:W-:Y:S05]  /*21b50*/  BSYNC.RECONVERGENT B2 ;  /* 0x0000000000027941 */ /* 0x000fea0003800200 */
.L_x_82158:
        /* <DEDUP_REMOVED lines=20> */
.L_x_82169:
        /* <DEDUP_REMOVED lines=13> */
.L_x_82171:
[----:B------:R-:W-:Y:S05]  /*21d70*/  BSYNC.RECONVERGENT B4 ;  /* 0x0000000000047941 */ /* 0x000fea0003800200 */
.L_x_82170:
        /* <DEDUP_REMOVED lines=60> */
.L_x_82168:
[----:B------:R-:W-:Y:S05]  /*22140*/  BSYNC.RECONVERGENT B3 ;  /* 0x0000000000037941 */ /* 0x000fea0003800200 */
.L_x_82167:
        /* <DEDUP_REMOVED lines=10> */
.L_x_82166:
[----:B------:R-:W-:Y:S05]  /*221f0*/  BSYNC.RECONVERGENT B2 ;  /* 0x0000000000027941 */ /* 0x000fea0003800200 */
.L_x_82165:
        /* <DEDUP_REMOVED lines=19> */
.L_x_82175:
        /* <DEDUP_REMOVED lines=13> */
.L_x_82177:
[----:B------:R-:W-:Y:S05]  /*22400*/  BSYNC.RECONVERGENT B3 ;  /* 0x0000000000037941 */ /* 0x000fea0003800200 */
.L_x_82176:
        /* <DEDUP_REMOVED lines=61> */
.L_x_82174:
[----:B------:R-:W-:Y:S05]  /*227e0*/  BSYNC.RECONVERGENT B2 ;  /* 0x0000000000027941 */ /* 0x000fea0003800200 */
.L_x_82173:
        /* <DEDUP_REMOVED lines=11> */
.L_x_82150:
        /* <DEDUP_REMOVED lines=21> */
.L_x_82182:
        /* <DEDUP_REMOVED lines=13> */
.L_x_82184:
[----:B------:R-:W-:Y:S05]  /*22ac0*/  BSYNC.RECONVERGENT B4 ;  /* 0x0000000000047941 */ /* 0x000fea0003800200 */
.L_x_82183:
        /* <DEDUP_REMOVED lines=61> */
.L_x_82181:
[----:B------:R-:W-:Y:S05]  /*22ea0*/  BSYNC.RECONVERGENT B3 ;  /* 0x0000000000037941 */ /* 0x000fea0003800200 */
.L_x_82180:
        /* <DEDUP_REMOVED lines=9> */
.L_x_82179:
[----:B------:R-:W-:Y:S05]  /*22f40*/  BSYNC.RECONVERGENT B2 ;  /* 0x0000000000027941 */ /* 0x000fea0003800200 */
.L_x_82178:
        /* <DEDUP_REMOVED lines=17> */
.L_x_82189:
        /* <DEDUP_REMOVED lines=13> */
.L_x_82191:
[----:B------:R-:W-:Y:S05]  /*23130*/  BSYNC.RECONVERGENT B4 ;  /* 0x0000000000047941 */ /* 0x000fea0003800200 */
.L_x_82190:
        /* <DEDUP_REMOVED lines=60> */
.L_x_82188:
[----:B------:R-:W-:Y:S05]  /*23500*/  BSYNC.RECONVERGENT B3 ;  /* 0x0000000000037941 */ /* 0x000fea0003800200 */
.L_x_82187:
        /* <DEDUP_REMOVED lines=9> */
.L_x_82186:
[----:B------:R-:W-:Y:S05]  /*235a0*/  BSYNC.RECONVERGENT B2 ;  /* 0x0000000000027941 */ /* 0x000fea0003800200 */
.L_x_82185:
        /* <DEDUP_REMOVED lines=17> */
.L_x_82196:
        /* <DEDUP_REMOVED lines=13> */
.L_x_82198:
[----:B------:R-:W-:Y:S05]  /*23790*/  BSYNC.RECONVERGENT B4 ;  /* 0x0000000000047941 */ /* 0x000fea0003800200 */
.L_x_82197:
        /* <DEDUP_REMOVED lines=60> */
.L_x_82195:
[----:B------:R-:W-:Y:S05]  /*23b60*/  BSYNC.RECONVERGENT B3 ;  /* 0x0000000000037941 */ /* 0x000fea0003800200 */
.L_x_82194:
        /* <DEDUP_REMOVED lines=9> */
.L_x_82193:
[----:B------:R-:W-:Y:S05]  /*23c00*/  BSYNC.RECONVERGENT B2 ;  /* 0x0000000000027941 */ /* 0x000fea0003800200 */
.L_x_82192:
        /* <DEDUP_REMOVED lines=16> */
.L_x_82201:
        /* <DEDUP_REMOVED lines=13> */
.L_x_82203:
[----:B------:R-:W-:Y:S05]  /*23de0*/  BSYNC.RECONVERGENT B3 ;  /* 0x0000000000037941 */ /* 0x000fea0003800200 */
.L_x_82202:
        /* <DEDUP_REMOVED lines=60> */
.L_x_82200:
[----:B------:R-:W-:Y:S05]  /*241b0*/  BSYNC.RECONVERGENT B2 ;  /* 0x0000000000027941 */ /* 0x000fea0003800200 */
.L_x_82199:
        /* <DEDUP_REMOVED lines=9> */
.L_x_82172:
[----:B------:R-:W-:Y:S05]  /*24250*/  BSYNC.RECONVERGENT B1 ;  /* 0x0000000000017941 */ /* 0x000fea0003800200 */
.L_x_82149:
        /* <DEDUP_REMOVED lines=17> */
.L_x_82205:
[----:B------:R-:W-:Y:S05]  /*24370*/  BSYNC.RECONVERGENT B1 ;  /* 0x0000000000017941 */ /* 0x000fea0003800200 */
.L_x_82204:
[----:B------:R-:W-:Y:S01]  /*24380*/  IADD3 R18, PT, PT, R18, 0x20, RZ ;  /* 0x0000002012127810 */ /* 0x000fe20007ffe0ff */
[----:B------:R-:W-:-:S07]  /*24390*/  VIADD R19, R19, 0x20 ;  /* 0x0000002013137836 */ /* 0x000fce0000000000 */
.L_x_82146:
[----:B------:R-:W-:Y:S05]  /*243a0*/  BSYNC.RECONVERGENT B0 ;  /* 0x0000000000007941 */ /* 0x000fea0003800200 */
.L_x_82145:
        /* <DEDUP_REMOVED lines=10> */
.L_x_82209:
[----:B------:R-:W-:Y:S05]  /*24450*/  BSYNC.RECONVERGENT B1 ;  /* 0x0000000000017941 */ /* 0x000fea0003800200 */
.L_x_82208:
        /* <DEDUP_REMOVED lines=28> */
.L_x_82216:
        /* <DEDUP_REMOVED lines=13> */
.L_x_82218:
[----:B------:R-:W-:Y:S05]  /*246f0*/  BSYNC.RECONVERGENT B4 ;  /* 0x0000000000047941 */ /* 0x000fea0003800200 */
.L_x_82217:
        /* <DEDUP_REMOVED lines=61> */
.L_x_82215:
[----:B------:R-:W-:Y:S05]  /*24ad0*/  BSYNC.RECONVERGENT B3 ;  /* 0x0000000000037941 */ /* 0x000fea0003800200 */
.L_x_82214:
        /* <DEDUP_REMOVED lines=10> */
.L_x_82213:
[----:B------:R-:W-:Y:S05]  /*24b80*/  BSYNC.RECONVERGENT B2 ;  /* 0x0000000000027941 */ /* 0x000fea0003800200 */
.L_x_82212:
        /* <DEDUP_REMOVED lines=20> */
.L_x_82223:
        /* <DEDUP_REMOVED lines=13> */
.L_x_82225:
[----:B------:R-:W-:Y:S05]  /*24da0*/  BSYNC.RECONVERGENT B4 ;  /* 0x0000000000047941 */ /* 0x000fea0003800200 */
.L_x_82224:
        /* <DEDUP_REMOVED lines=60> */
.L_x_82222:
[----:B------:R-:W-:Y:S05]  /*25170*/  BSYNC.RECONVERGENT B3 ;  /* 0x0000000000037941 */ /* 0x000fea0003800200 */
.L_x_82221:
        /* <DEDUP_REMOVED lines=10> */
.L_x_82220:
[----:B------:R-:W-:Y:S05]  /*25220*/  BSYNC.RECONVERGENT B2 ;  /* 0x0000000000027941 */ /* 0x000fea0003800200 */
.L_x_82219:
        /* <DEDUP_REMOVED lines=20> */
.L_x_82230:
        /* <DEDUP_REMOVED lines=13> */
.L_x_82232:
[----:B------:R-:W-:Y:S05]  /*25440*/  BSYNC.RECONVERGENT B4 ;  /* 0x0000000000047941 */ /* 0x000fea0003800200 */
.L_x_82231:
        /* <DEDUP_REMOVED lines=60> */
.L_x_82229:
[----:B------:R-:W-:Y:S05]  /*25810*/  BSYNC.RECONVERGENT B3 ;  /* 0x0000000000037941 */ /* 0x000fea0003800200 */
.L_x_82228:
        /* <DEDUP_REMOVED lines=10> */
.L_x_82227:
[----:B------:R-:W-:Y:S05]  /*258c0*/  BSYNC.RECONVERGENT B2 ;  /* 0x0000000000027941 */ /* 0x000fea0003800200 */
.L_x_82226:
        /* <DEDUP_REMOVED lines=19> */
.L_x_82236:
        /* <DEDUP_REMOVED lines=13> */
.L_x_82238:
[----:B------:R-:W-:Y:S05]  /*25ad0*/  BSYNC.RECONVERGENT B3 ;  /* 0x0000000000037941 */ /* 0x000fea0003800200 */
.L_x_82237:
        /* <DEDUP_REMOVED lines=61> */
.L_x_82235:
[----:B------:R-:W-:Y:S05]  /*25eb0*/  BSYNC.RECONVERGENT B2 ;  /* 0x0000000000027941 */ /* 0x000fea0003800200 */
.L_x_82234:
        /* <DEDUP_REMOVED lines=11> */
.L_x_82211:
        /* <DEDUP_REMOVED lines=21> */
.L_x_82243:
        /* <DEDUP_REMOVED lines=13> */
.L_x_82245:
[----:B------:R-:W-:Y:S05]  /*26190*/  BSYNC.RECONVERGENT B4 ;  /* 0x0000000000047941 */ /* 0x000fea0003800200 */
.L_x_82244:
        /* <DEDUP_REMOVED lines=61> */
.L_x_82242:
[----:B------:R-:W-:Y:S05]  /*26570*/  BSYNC.RECONVERGENT B3 ;  /* 0x0000000000037941 */ /* 0x000fea0003800200 */
.L_x_82241:
        /* <DEDUP_REMOVED lines=9> */
.L_x_82240:
[----:B------:R-:W-:Y:S05]  /*26610*/  BSYNC.RECONVERGENT B2 ;  /* 0x0000000000027941 */ /* 0x000fea0003800200 */
.L_x_82239:
        /* <DEDUP_REMOVED lines=17> */
.L_x_82250:
        /* <DEDUP_REMOVED lines=13> */
.L_x_82252:
[----:B------:R-:W-:Y:S05]  /*26800*/  BSYNC.RECONVERGENT B4 ;  /* 0x0000000000047941 */ /* 0x000fea0003800200 */
.L_x_82251:
        /* <DEDUP_REMOVED lines=60> */
.L_x_82249:
[----:B------:R-:W-:Y:S05]  /*26bd0*/  BSYNC.RECONVERGENT B3 ;  /* 0x0000000000037941 */ /* 0x000fea0003800200 */
.L_x_82248:
        /* <DEDUP_REMOVED lines=9> */
.L_x_82247:
[----:B------:R-:W-:Y:S05]  /*26c70*/  BSYNC.RECONVERGENT B2 ;  /* 0x0000000000027941 */ /* 0x000fea0003800200 */
.L_x_82246:
        /* <DEDUP_REMOVED lines=17> */
.L_x_82257:
        /* <DEDUP_REMOVED lines=13> */
.L_x_82259:
[----:B------:R-:W-:Y:S05]  /*26e60*/  BSYNC.RECONVERGENT B4 ;  /* 0x0000000000047941 */ /* 0x000fea0003800200 */
.L_x_82258:
        /* <DEDUP_REMOVED lines=60> */
.L_x_82256:
[----:B------:R-:W-:Y:S05]  /*27230*/  BSYNC.RECONVERGENT B3 ;  /* 0x0000000000037941 */ /* 0x000fea0003800200 */
.L_x_82255:
        /* <DEDUP_REMOVED lines=9> */
.L_x_82254:
[----:B------:R-:W-:Y:S05]  /*272d0*/  BSYNC.RECONVERGENT B2 ;  /* 0x0000000000027941 */ /* 0x000fea0003800200 */
.L_x_82253:
        /* <DEDUP_REMOVED lines=16> */
.L_x_82262:
        /* <DEDUP_REMOVED lines=13> */
.L_x_82264:
[----:B------:R-:W-:Y:S05]  /*274b0*/  BSYNC.RECONVERGENT B3 ;  /* 0x0000000000037941 */ /* 0x000fea0003800200 */
.L_x_82263:
        /* <DEDUP_REMOVED lines=60> */
.L_x_82261:
[----:B------:R-:W-:Y:S05]  /*27880*/  BSYNC.RECONVERGENT B2 ;  /* 0x0000000000027941 */ /* 0x000fea0003800200 */
.L_x_82260:
        /* <DEDUP_REMOVED lines=9> */
.L_x_82233:
[----:B------:R-:W-:Y:S05]  /*27920*/  BSYNC.RECONVERGENT B1 ;  /* 0x0000000000017941 */ /* 0x000fea0003800200 */
.L_x_82210:
        /* <DEDUP_REMOVED lines=17> */
.L_x_82266:
[----:B------:R-:W-:Y:S05]  /*27a40*/  BSYNC.RECONVERGENT B1 ;  /* 0x0000000000017941 */ /* 0x000fea0003800200 */
.L_x_82265:
[----:B------:R-:W-:Y:S01]  /*27a50*/  IADD3 R18, PT, PT, R18, 0x20, RZ ;  /* 0x0000002012127810 */ /* 0x000fe20007ffe0ff */
[----:B------:R-:W-:-:S07]  /*27a60*/  VIADD R19, R19, 0x20 ;  /* 0x0000002013137836 */ /* 0x000fce0000000000 */
.L_x_82207:
[----:B------:R-:W-:Y:S05]  /*27a70*/  BSYNC.RECONVERGENT B0 ;  /* 0x0000000000007941 */ /* 0x000fea0003800200 */
.L_x_82206:
        /* <DEDUP_REMOVED lines=10> */
.L_x_82270:
[----:B------:R-:W-:Y:S05]  /*27b20*/  BSYNC.RECONVERGENT B1 ;  /* 0x0000000000017941 */ /* 0x000fea0003800200 */
.L_x_82269:
        /* <DEDUP_REMOVED lines=28> */
.L_x_82277:
        /* <DEDUP_REMOVED lines=13> */
.L_x_82279:
[----:B------:R-:W-:Y:S05]  /*27dc0*/  BSYNC.RECONVERGENT B4 ;  /* 0x0000000000047941 */ /* 0x000fea0003800200 */
.L_x_82278:
        /* <DEDUP_REMOVED lines=61> */
.L_x_82276:
[----:B------:R-:W-:Y:S05]  /*281a0*/  BSYNC.RECONVERGENT B3 ;  /* 0x0000000000037941 */ /* 0x000fea0003800200 */
.L_x_82275:
        /* <DEDUP_REMOVED lines=10> */
.L_x_82274:
[----:B------:R-:W-:Y:S05]  /*28250*/  BSYNC.RECONVERGENT B2 ;  /* 0x0000000000027941 */ /* 0x000fea0003800200 */
.L_x_82273:
        /* <DEDUP_REMOVED lines=20> */
.L_x_82284:
        /* <DEDUP_REMOVED lines=13> */
.L_x_82286:
[----:B------:R-:W-:Y:S05]  /*28470*/  BSYNC.RECONVERGENT B4 ;  /* 0x0000000000047941 */ /* 0x000fea0003800200 */
.L_x_82285:
        /* <DEDUP_REMOVED lines=60> */
.L_x_82283:
[----:B------:R-:W-:Y:S05]  /*28840*/  BSYNC.RECONVERGENT B3 ;  /* 0x0000000000037941 */ /* 0x000fea0003800200 */
.L_x_82282:
        /* <DEDUP_REMOVED lines=10> */
.L_x_82281:
[----:B------:R-:W-:Y:S05]  /*288f0*/  BSYNC.RECONVERGENT B2 ;  /* 0x0000000000027941 */ /* 0x000fea0003800200 */
.L_x_82280:
        /* <DEDUP_REMOVED lines=20> */
.L_x_82291:
        /* <DEDUP_REMOVED lines=13> */
.L_x_82293:
[----:B------:R-:W-:Y:S05]  /*28b10*/  BSYNC.RECONVERGENT B4 ;  /* 0x0000000000047941 */ /* 0x000fea0003800200 */
.L_x_82292:
        /* <DEDUP_REMOVED lines=60> */
.L_x_82290:
[----:B------:R-:W-:Y:S05]  /*28ee0*/  BSYNC.RECONVERGENT B3 ;  /* 0x0000000000037941 */ /* 0x000fea0003800200 */
.L_x_82289:
        /* <DEDUP_REMOVED lines=10> */
.L_x_82288:
[----:B------:R-:W-:Y:S05]  /*28f90*/  BSYNC.RECONVERGENT B2 ;  /* 0x0000000000027941 */ /* 0x000fea0003800200 */
.L_x_82287:
        /* <DEDUP_REMOVED lines=19> */
.L_x_82297:
        /* <DEDUP_REMOVED lines=13> */
.L_x_82299:
[----:B------:R-:W-:Y:S05]  /*291a0*/  BSYNC.RECONVERGENT B3 ;  /* 0x0000000000037941 */ /* 0x000fea0003800200 */
.L_x_82298:
        /* <DEDUP_REMOVED lines=61> */
.L_x_82296:
[----:B------:R-:W-:Y:S05]  /*29580*/  BSYNC.RECONVERGENT B2 ;  /* 0x0000000000027941 */ /* 0x000fea0003800200 */
.L_x_82295:
        /* <DEDUP_REMOVED lines=11> */
.L_x_82272:
        /* <DEDUP_REMOVED lines=21> */
.L_x_82304:
        /* <DEDUP_REMOVED lines=13> */
.L_x_82306:
[----:B------:R-:W-:Y:S05]  /*29860*/  BSYNC.RECONVERGENT B4 ;  /* 0x0000000000047941 */ /* 0x000fea0003800200 */
.L_x_82305:
        /* <DEDUP_REMOVED lines=61> */
.L_x_82303:
[----:B------:R-:W-:Y:S05]  /*29c40*/  BSYNC.RECONVERGENT B3 ;  /* 0x0000000000037941 */ /* 0x000fea0003800200 */
.L_x_82302:
        /* <DEDUP_REMOVED lines=9> */
.L_x_82301:
[----:B------:R-:W-:Y:S05]  /*29ce0*/  BSYNC.RECONVERGENT B2 ;  /* 0x0000000000027941 */ /* 0x000fea0003800200 */
.L_x_82300:
        /* <DEDUP_REMOVED lines=17> */
.L_x_82311:
        /* <DEDUP_REMOVED lines=13> */
.L_x_82313:
[----:B------:R-:W-:Y:S05]  /*29ed0*/  BSYNC.RECONVERGENT B4 ;  /* 0x0000000000047941 */ /* 0x000fea0003800200 */
.L_x_82312:
        /* <DEDUP_REMOVED lines=60> */
.L_x_82310:
[----:B------:R-:W-:Y:S05]  /*2a2a0*/  BSYNC.RECONVERGENT B3 ;  /* 0x0000000000037941 */ /* 0x000fea0003800200 */
.L_x_82309:
        /* <DEDUP_REMOVED lines=9> */
.L_x_82308:
[----:B------:R-:W-:Y:S05]  /*2a340*/  BSYNC.RECONVERGENT B2 ;  /* 0x0000000000027941 */ /* 0x000fea0003800200 */
.L_x_82307:
        /* <DEDUP_REMOVED lines=17> */
.L_x_82318:
        /* <DEDUP_REMOVED lines=13> */
.L_x_82320:
[----:B------:R-:W-:Y:S05]  /*2a530*/  BSYNC.RECONVERGENT B4 ;  /* 0x0000000000047941 */ /* 0x000fea0003800200 */
.L_x_82319:
        /* <DEDUP_REMOVED lines=60> */
.L_x_82317:
[----:B------:R-:W-:Y:S05]  /*2a900*/  BSYNC.RECONVERGENT B3 ;  /* 0x0000000000037941 */ /* 0x000fea0003800200 */
.L_x_82316:
        /* <DEDUP_REMOVED lines=9> */
.L_x_82315:
[----:B------:R-:W-:Y:S05]  /*2a9a0*/  BSYNC.RECONVERGENT B2 ;  /* 0x0000000000027941 */ /* 0x000fea0003800200 */
.L_x_82314:
        /* <DEDUP_REMOVED lines=16> */
.L_x_82323:
        /* <DEDUP_REMOVED lines=13> */
.L_x_82325:
[----:B------:R-:W-:Y:S05]  /*2ab80*/  BSYNC.RECONVERGENT B3 ;  /* 0x0000000000037941 */ /* 0x000fea0003800200 */
.L_x_82324:
        /* <DEDUP_REMOVED lines=60> */
.L_x_82322:
[----:B------:R-:W-:Y:S05]  /*2af50*/  BSYNC.RECONVERGENT B2 ;  /* 0x0000000000027941 */ /* 0x000fea0003800200 */
.L_x_82321:
        /* <DEDUP_REMOVED lines=9> */
.L_x_82294:
[----:B------:R-:W-:Y:S05]  /*2aff0*/  BSYNC.RECONVERGENT B1 ;  /* 0x0000000000017941 */ /* 0x000fea0003800200 */
.L_x_82271:
        /* <DEDUP_REMOVED lines=17> */
.L_x_82327:
[----:B------:R-:W-:Y:S05]  /*2b110*/  BSYNC.RECONVERGENT B1 ;  /* 0x0000000000017941 */ /* 0x000fea0003800200 */
.L_x_82326:
[----:B------:R-:W-:Y:S01]  /*2b120*/  IADD3 R18, PT, PT, R18, 0x20, RZ ;  /* 0x0000002012127810 */ /* 0x000fe20007ffe0ff */
[----:B------:R-:W-:-:S07]  /*2b130*/  VIADD R19, R19, 0x20 ;  /* 0x0000002013137836 */ /* 0x000fce0000000000 */
.L_x_82268:
[----:B------:R-:W-:Y:S05]  /*2b140*/  BSYNC.RECONVERGENT B0 ;  /* 0x0000000000007941 */ /* 0x000fea0003800200 */
.L_x_82267:
        /* <DEDUP_REMOVED lines=10> */
.L_x_82331:
[----:B------:R-:W-:Y:S05]  /*2b1f0*/  BSYNC.RECONVERGENT B1 ;  /* 0x0000000000017941 */ /* 0x000fea0003800200 */
.L_x_82330:
        /* <DEDUP_REMOVED lines=28> */
.L_x_82338:
        /* <DEDUP_REMOVED lines=13> */
.L_x_82340:
[----:B------:R-:W-:Y:S05]  /*2b490*/  BSYNC.RECONVERGENT B4 ;  /* 0x0000000000047941 */ /* 0x000fea0003800200 */
.L_x_82339:
        /* <DEDUP_REMOVED lines=61> */
.L_x_82337:
[----:B------:R-:W-:Y:S05]  /*2b870*/  BSYNC.RECONVERGENT B3 ;  /* 0x0000000000037941 */ /* 0x000fea0003800200 */
.L_x_82336:
        /* <DEDUP_REMOVED lines=10> */
.L_x_82335:
[----:B------:R-:W-:Y:S05]  /*2b920*/  BSYNC.RECONVERGENT B2 ;  /* 0x0000000000027941 */ /* 0x000fea0003800200 */
.L_x_82334:
        /* <DEDUP_REMOVED lines=20> */
.L_x_82345:
        /* <DEDUP_REMOVED lines=13> */
.L_x_82347:
[----:B------:R-:W-:Y:S05]  /*2bb40*/  BSYNC.RECONVERGENT B4 ;  /* 0x0000000000047941 */ /* 0x000fea0003800200 */
.L_x_82346:
        /* <DEDUP_REMOVED lines=60> */
.L_x_82344:
[----:B------:R-:W-:Y:S05]  /*2bf10*/  BSYNC.RECONVERGENT B3 ;  /* 0x0000000000037941 */ /* 0x000fea0003800200 */
.L_x_82343:
        /* <DEDUP_REMOVED lines=10> */
.L_x_82342:
[----:B------:R-:W-:Y:S05]  /*2bfc0*/  BSYNC.RECONVERGENT B2 ;  /* 0x0000000000027941 */ /* 0x000fea0003800200 */
.L_x_82341:
        /* <DEDUP_REMOVED lines=20> */
.L_x_82352:
        /* <DEDUP_REMOVED lines=13> */
.L_x_82354:
[----:B------:R-:W-:Y:S05]  /*2c1e0*/  BSYNC.RECONVERGENT B4 ;  /* 0x0000000000047941 */ /* 0x000fea0003800200 */
.L_x_82353:
        /* <DEDUP_REMOVED lines=60> */
.L_x_82351:
[----:B------:R-:W-:Y:S05]  /*2c5b0*/  BSYNC.RECONVERGENT B3 ;  /* 0x0000000000037941 */ /* 0x000fea0003800200 */
.L_x_82350:
        /* <DEDUP_REMOVED lines=10> */
.L_x_82349:
[----:B------:R-:W-:Y:S05]  /*2c660*/  BSYNC.RECONVERGENT B2 ;  /* 0x0000000000027941 */ /* 0x000fea0003800200 */
.L_x_82348:
        /* <DEDUP_REMOVED lines=19> */
.L_x_82358:
        /* <DEDUP_REMOVED lines=13> */
.L_x_82360:
[----:B------:R-:W-:Y:S05]  /*2c870*/  BSYNC.RECONVERGENT B3 ;  /* 0x0000000000037941 */ /* 0x000fea0003800200 */
.L_x_82359:
        /* <DEDUP_REMOVED lines=61> */
.L_x_82357:
[----:B------:R-:W-:Y:S05]  /*2cc50*/  BSYNC.RECONVERGENT B2 ;  /* 0x0000000000027941 */ /* 0x000fea0003800200 */
.L_x_82356:
        /* <DEDUP_REMOVED lines=11> */
.L_x_82333:
        /* <DEDUP_REMOVED lines=21> */
.L_x_82365:
        /* <DEDUP_REMOVED lines=13> */
.L_x_82367:
[----:B------:R-:W-:Y:S05]  /*2cf30*/  BSYNC.RECONVERGENT B4 ;  /* 0x0000000000047941 */ /* 0x000fea0003800200 */
.L_x_82366:
        /* <DEDUP_REMOVED lines=61> */
.L_x_82364:
[----:B------:R-:W-:Y:S05]  /*2d310*/  BSYNC.RECONVERGENT B3 ;  /* 0x0000000000037941 */ /* 0x000fea0003800200 */
.L_x_82363:
        /* <DEDUP_REMOVED lines=9> */
.L_x_82362:
[----:B------:R-:W-:Y:S05]  /*2d3b0*/  BSYNC.RECONVERGENT B2 ;  /* 0x0000000000027941 */ /* 0x000fea0003800200 */
.L_x_82361:
        /* <DEDUP_REMOVED lines=17> */
.L_x_82372:
        /* <DEDUP_REMOVED lines=13> */
.L_x_82374:
[----:B------:R-:W-:Y:S05]  /*2d5a0*/  BSYNC.RECONVERGENT B4 ;  /* 0x0000000000047941 */ /* 0x000fea0003800200 */
.L_x_82373:
        /* <DEDUP_REMOVED lines=60> */
.L_x_82371:
[----:B------:R-:W-:Y:S05]  /*2d970*/  BSYNC.RECONVERGENT B3 ;  /* 0x0000000000037941 */ /* 0x000fea0003800200 */
.L_x_82370:
        /* <DEDUP_REMOVED lines=9> */
.L_x_82369:
[----:B------:R-:W-:Y:S05]  /*2da10*/  BSYNC.RECONVERGENT B2 ;  /* 0x0000000000027941 */ /* 0x000fea0003800200 */
.L_x_82368:
        /* <DEDUP_REMOVED lines=17> */
.L_x_82379:
        /* <DEDUP_REMOVED lines=13> */
.L_x_82381:
[----:B------:R-:W-:Y:S05]  /*2dc00*/  BSYNC.RECONVERGENT B4 ;  /* 0x0000000000047941 */ /* 0x000fea0003800200 */
.L_x_82380:
        /* <DEDUP_REMOVED lines=60> */
.L_x_82378:
[----:B------:R-:W-:Y:S05]  /*2dfd0*/  BSYNC.RECONVERGENT B3 ;  /* 0x0000000000037941 */ /* 0x000fea0003800200 */
.L_x_82377:
        /* <DEDUP_REMOVED lines=9> */
.L_x_82376:
[----:B------:R-:W-:Y:S05]  /*2e070*/  BSYNC.RECONVERGENT B2 ;  /* 0x0000000000027941 */ /* 0x000fea0003800200 */
.L_x_82375:
        /* <DEDUP_REMOVED lines=16> */
.L_x_82384:
        /* <DEDUP_REMOVED lines=13> */
.L_x_82386:
[----:B------:R-:W-:Y:S05]  /*2e250*/  BSYNC.RECONVERGENT B3 ;  /* 0x0000000000037941 */ /* 0x000fea0003800200 */
.L_x_82385:
        /* <DEDUP_REMOVED lines=60> */
.L_x_82383:
[----:B------:R-:W-:Y:S05]  /*2e620*/  BSYNC.RECONVERGENT B2 ;  /* 0x0000000000027941 */ /* 0x000fea0003800200 */
.L_x_82382:
        /* <DEDUP_REMOVED lines=9> */
.L_x_82355:
[----:B------:R-:W-:Y:S05]  /*2e6c0*/  BSYNC.RECONVERGENT B1 ;  /* 0x0000000000017941 */ /* 0x000fea0003800200 */
.L_x_82332:
        /* <DEDUP_REMOVED lines=17> */
.L_x_82388:
[----:B------:R-:W-:Y:S05]  /*2e7e0*/  BSYNC.RECONVERGENT B1 ;  /* 0x0000000000017941 */ /* 0x000fea0003800200 */
.L_x_82387:
[----:B------:R-:W-:Y:S01]  /*2e7f0*/  IADD3 R18, PT, PT, R18, 0x20, RZ ;  /* 0x0000002012127810 */ /* 0x000fe20007ffe0ff */
[----:B------:R-:W-:-:S07]  /*2e800*/  VIADD R19, R19, 0x20 ;  /* 0x0000002013137836 */ /* 0x000fce0000000000 */
.L_x_82329:
[----:B------:R-:W-:Y:S05]  /*2e810*/  BSYNC.RECONVERGENT B0 ;  /* 0x0000000000007941 */ /* 0x000fea0003800200 */
.L_x_82328:
        /* <DEDUP_REMOVED lines=10> */
.L_x_82392:
[----:B------:R-:W-:Y:S05]  /*2e8c0*/  BSYNC.RECONVERGENT B1 ;  /* 0x0000000000017941 */ /* 0x000fea0003800200 */
.L_x_82391:
        /* <DEDUP_REMOVED lines=28> */
.L_x_82399:
        /* <DEDUP_REMOVED lines=13> */
.L_x_82401:
[----:B------:R-:W-:Y:S05]  /*2eb60*/  BSYNC.RECONVERGENT B4 ;  /* 0x0000000000047941 */ /* 0x000fea0003800200 */
.L_x_82400:
        /* <DEDUP_REMOVED lines=61> */
.L_x_82398:
[----:B------:R-:W-:Y:S05]  /*2ef40*/  BSYNC.RECONVERGENT B3 ;  /* 0x0000000000037941 */ /* 0x000fea0003800200 */
.L_x_82397:
        /* <DEDUP_REMOVED lines=10> */
.L_x_82396:
[----:B------:R-:W-:Y:S05]  /*2eff0*/  BSYNC.RECONVERGENT B2 ;  /* 0x0000000000027941 */ /* 0x000fea0003800200 */
.L_x_82395:
        /* <DEDUP_REMOVED lines=20> */
.L_x_82406:
        /* <DEDUP_REMOVED lines=13> */
.L_x_82408:
[----:B------:R-:W-:Y:S05]  /*2f210*/  BSYNC.RECONVERGENT B4 ;  /* 0x0000000000047941 */ /* 0x000fea0003800200 */
.L_x_82407:
        /* <DEDUP_REMOVED lines=60> */
.L_x_82405:
[----:B------:R-:W-:Y:S05]  /*2f5e0*/  BSYNC.RECONVERGENT B3 ;  /* 0x0000000000037941 */ /* 0x000fea0003800200 */
.L_x_82404:
        /* <DEDUP_REMOVED lines=10> */
.L_x_82403:
[----:B------:R-:W-:Y:S05]  /*2f690*/  BSYNC.RECONVERGENT B2 ;  /* 0x0000000000027941 */ /* 0x000fea0003800200 */
.L_x_82402:
        /* <DEDUP_REMOVED lines=20> */
.L_x_82413:
        /* <DEDUP_REMOVED lines=13> */
.L_x_82415:
[----:B------:R-:W-:Y:S05]  /*2f8b0*/  BSYNC.RECONVERGENT B4 ;  /* 0x0000000000047941 */ /* 0x000fea0003800200 */
.L_x_82414:
        /* <DEDUP_REMOVED lines=60> */
.L_x_82412:
[----:B------:R-:W-:Y:S05]  /*2fc80*/  BSYNC.RECONVERGENT B3 ;  /* 0x0000000000037941 */ /* 0x000fea0003800200 */
.L_x_82411:
        /* <DEDUP_REMOVED lines=10> */
.L_x_82410:
[----:B------:R-:W-:Y:S05]  /*2fd30*/  BSYNC.RECONVERGENT B2 ;  /* 0x0000000000027941 */ /* 0x000fea0003800200 */
.L_x_82409:
        /* <DEDUP_REMOVED lines=19> */
.L_x_82419:
        /* <DEDUP_REMOVED lines=13> */
.L_x_82421:
[----:B------:R-:W-:Y:S05]  /*2ff40*/  BSYNC.RECONVERGENT B3 ;  /* 0x0000000000037941 */ /* 0x000fea0003800200 */
.L_x_82420:
        /* <DEDUP_REMOVED lines=61> */
.L_x_82418:
[----:B------:R-:W-:Y:S05]  /*30320*/  BSYNC.RECONVERGENT B2 ;  /* 0x0000000000027941 */ /* 0x000fea0003800200 */
.L_x_82417:
        /* <DEDUP_REMOVED lines=11> */
.L_x_82394:
        /* <DEDUP_REMOVED lines=21> */
.L_x_82426:
        /* <DEDUP_REMOVED lines=13> */
.L_x_82428:
[----:B------:R-:W-:Y:S05]  /*30600*/  BSYNC.RECONVERGENT B4 ;  /* 0x0000000000047941 */ /* 0x000fea0003800200 */
.L_x_82427:
        /* <DEDUP_REMOVED lines=61> */
.L_x_82425:
[----:B------:R-:W-:Y:S05]  /*309e0*/  BSYNC.RECONVERGENT B3 ;  /* 0x0000000000037941 */ /* 0x000fea0003800200 */
.L_x_82424:
        /* <DEDUP_REMOVED lines=9> */
.L_x_82423:
[----:B------:R-:W-:Y:S05]  /*30a80*/  BSYNC.RECONVERGENT B2 ;  /* 0x0000000000027941 */ /* 0x000fea0003800200 */
.L_x_82422:
        /* <DEDUP_REMOVED lines=17> */
.L_x_82433:
        /* <DEDUP_REMOVED lines=13> */
.L_x_82435:
[----:B------:R-:W-:Y:S05]  /*30c70*/  BSYNC.RECONVERGENT B4 ;  /* 0x0000000000047941 */ /* 0x000fea0003800200 */
.L_x_82434:
        /* <DEDUP_REMOVED lines=60> */
.L_x_82432:
[----:B------:R-:W-:Y:S05]  /*31040*/  BSYNC.RECONVERGENT B3 ;  /* 0x0000000000037941 */ /* 0x000fea0003800200 */
.L_x_82431:
        /* <DEDUP_REMOVED lines=9> */
.L_x_82430:
[----:B------:R-:W-:Y:S05]  /*310e0*/  BSYNC.RECONVERGENT B2 ;  /* 0x0000000000027941 */ /* 0x000fea0003800200 */
.L_x_82429:
        /* <DEDUP_REMOVED lines=17> */
.L_x_82440:
        /* <DEDUP_REMOVED lines=13> */
.L_x_82442:
[----:B------:R-:W-:Y:S05]  /*312d0*/  BSYNC.RECONVERGENT B4 ;  /* 0x0000000000047941 */ /* 0x000fea0003800200 */
.L_x_82441:
        /* <DEDUP_REMOVED lines=60> */
.L_x_82439:
[----:B------:R-:W-:Y:S05]  /*316a0*/  BSYNC.RECONVERGENT B3 ;  /* 0x0000000000037941 */ /* 0x000fea0003800200 */
.L_x_82438:
        /* <DEDUP_REMOVED lines=9> */
.L_x_82437:
[----:B------:R-:W-:Y:S05]  /*31740*/  BSYNC.RECONVERGENT B2 ;  /* 0x0000000000027941 */ /* 0x000fea0003800200 */
.L_x_82436:
        /* <DEDUP_REMOVED lines=16> */
.L_x_82445:
        /* <DEDUP_REMOVED lines=13> */
.L_x_82447:
[----:B------:R-:W-:Y:S05]  /*31920*/  BSYNC.RECONVERGENT B3 ;  /* 0x0000000000037941 */ /* 0x000fea0003800200 */
.L_x_82446:
        /* <DEDUP_REMOVED lines=60> */
.L_x_82444:
[----:B------:R-:W-:Y:S05]  /*31cf0*/  BSYNC.RECONVERGENT B2 ;  /* 0x0000000000027941 */ /* 0x000fea0003800200 */
.L_x_82443:
        /* <DEDUP_REMOVED lines=9> */
.L_x_82416:
[----:B------:R-:W-:Y:S05]  /*31d90*/  BSYNC.RECONVERGENT B1 ;  /* 0x0000000000017941 */ /* 0x000fea0003800200 */
.L_x_82393:
        /* <DEDUP_REMOVED lines=17> */
.L_x_82449:
[----:B------:R-:W-:Y:S05]  /*31eb0*/  BSYNC.RECONVERGENT B1 ;  /* 0x0000000000017941 */ /* 0x000fea0003800200 */
.L_x_82448:
[----:B------:R-:W-:Y:S01]  /*31ec0*/  IADD3 R18, PT, PT, R18, 0x20, RZ ;  /* 0x0000002012127810 */ /* 0x000fe20007ffe0ff */
[----:B------:R-:W-:-:S07]  /*31ed0*/  VIADD R19, R19, 0x20 ;  /* 0x0000002013137836 */ /* 0x000fce0000000000 */
.L_x_82390:
[----:B------:R-:W-:Y:S05]  /*31ee0*/  BSYNC.RECONVERGENT B0 ;  /* 0x0000000000007941 */ /* 0x000fea0003800200 */
.L_x_82389:
        /* <DEDUP_REMOVED lines=10> */
.L_x_82453:
[----:B------:R-:W-:Y:S05]  /*31f90*/  BSYNC.RECONVERGENT B1 ;  /* 0x0000000000017941 */ /* 0x000fea0003800200 */
.L_x_82452:
        /* <DEDUP_REMOVED lines=28> */
.L_x_82460:
        /* <DEDUP_REMOVED lines=13> */
.L_x_82462:
[----:B------:R-:W-:Y:S05]  /*32230*/  BSYNC.RECONVERGENT B4 ;  /* 0x0000000000047941 */ /* 0x000fea0003800200 */
.L_x_82461:
        /* <DEDUP_REMOVED lines=61> */
.L_x_82459:
[----:B------:R-:W-:Y:S05]  /*32610*/  BSYNC.RECONVERGENT B3 ;  /* 0x0000000000037941 */ /* 0x000fea0003800200 */
.L_x_82458:
        /* <DEDUP_REMOVED lines=10> */
.L_x_82457:
[----:B------:R-:W-:Y:S05]  /*326c0*/  BSYNC.RECONVERGENT B2 ;  /* 0x0000000000027941 */ /* 0x000fea0003800200 */
.L_x_82456:
        /* <DEDUP_REMOVED lines=20> */
.L_x_82467:
        /* <DEDUP_REMOVED lines=13> */
.L_x_82469:
[----:B------:R-:W-:Y:S05]  /*328e0*/  BSYNC.RECONVERGENT B4 ;  /* 0x0000000000047941 */ /* 0x000fea0003800200 */
.L_x_82468:
        /* <DEDUP_REMOVED lines=60> */
.L_x_82466:
[----:B------:R-:W-:Y:S05]  /*32cb0*/  BSYNC.RECONVERGENT B3 ;  /* 0x0000000000037941 */ /* 0x000fea0003800200 */
.L_x_82465:
        /* <DEDUP_REMOVED lines=10> */
.L_x_82464:
[----:B------:R-:W-:Y:S05]  /*32d60*/  BSYNC.RECONVERGENT B2 ;  /* 0x0000000000027941 */ /* 0x000fea0003800200 */
.L_x_82463:
        /* <DEDUP_REMOVED lines=20> */
.L_x_82474:
        /* <DEDUP_REMOVED lines=13> */
.L_x_82476:
[----:B------:R-:W-:Y:S05]  /*32f80*/  BSYNC.RECONVERGENT B4 ;  /* 0x0000000000047941 */ /* 0x000fea0003800200 */
.L_x_82475:
        /* <DEDUP_REMOVED lines=60> */
.L_x_82473:
[----:B------:R-:W-:Y:S05]  /*33350*/  BSYNC.RECONVERGENT B3 ;  /* 0x0000000000037941 */ /* 0x000fea0003800200 */
.L_x_82472:
        /* <DEDUP_REMOVED lines=10> */
.L_x_82471:
[----:B------:R-:W-:Y:S05]  /*33400*/  BSYNC.RECONVERGENT B2 ;  /* 0x0000000000027941 */ /* 0x000fea0003800200 */
.L_x_82470:
        /* <DEDUP_REMOVED lines=19> */
.L_x_82480:
        /* <DEDUP_REMOVED lines=13> */
.L_x_82482:
[----:B------:R-:W-:Y:S05]  /*33610*/  BSYNC.RECONVERGENT B3 ;  /* 0x0000000000037941 */ /* 0x000fea0003800200 */
.L_x_82481:
        /* <DEDUP_REMOVED lines=61> */
.L_x_82479:
[----:B------:R-:W-:Y:S05]  /*339f0*/  BSYNC.RECONVERGENT B2 ;  /* 0x0000000000027941 */ /* 0x000fea0003800200 */
.L_x_82478:
        /* <DEDUP_REMOVED lines=11> */
.L_x_82455:
        /* <DEDUP_REMOVED lines=21> */
.L_x_82487:
        /* <DEDUP_REMOVED lines=13> */
.L_x_82489:
[----:B------:R-:W-:Y:S05]  /*33cd0*/  BSYNC.RECONVERGENT B4 ;  /* 0x0000000000047941 */ /* 0x000fea0003800200 */
.L_x_82488:
        /* <DEDUP_REMOVED lines=61> */
.L_x_82486:
[----:B------:R-:W-:Y:S05]  /*340b0*/  BSYNC.RECONVERGENT B3 ;  /* 0x0000000000037941 */ /* 0x000fea0003800200 */
.L_x_82485:
        /* <DEDUP_REMOVED lines=9> */
.L_x_82484:
[----:B------:R-:W-:Y:S05]  /*34150*/  BSYNC.RECONVERGENT B2 ;  /* 0x0000000000027941 */ /* 0x000fea0003800200 */
.L_x_82483:
        /* <DEDUP_REMOVED lines=17> */
.L_x_82494:
        /* <DEDUP_REMOVED lines=13> */
.L_x_82496:
[----:B------:R-:W-:Y:S05]  /*34340*/  BSYNC.RECONVERGENT B4 ;  /* 0x0000000000047941 */ /* 0x000fea0003800200 */
.L_x_82495:
        /* <DEDUP_REMOVED lines=60> */
.L_x_82493:
[----:B------:R-:W-:Y:S05]  /*34710*/  BSYNC.RECONVERGENT B3 ;  /* 0x0000000000037941 */ /* 0x000fea0003800200 */
.L_x_82492:
        /* <DEDUP_REMOVED lines=9> */
.L_x_82491:
[----:B------:R-:W-:Y:S05]  /*347b0*/  BSYNC.RECONVERGENT B2 ;  /* 0x0000000000027941 */ /* 0x000fea0003800200 */
.L_x_82490:
        /* <DEDUP_REMOVED lines=17> */
.L_x_82501:
        /* <DEDUP_REMOVED lines=13> */
.L_x_82503:
[----:B------:R-:W-:Y:S05]  /*349a0*/  BSYNC.RECONVERGENT B4 ;  /* 0x0000000000047941 */ /* 0x000fea0003800200 */
.L_x_82502:
        /* <DEDUP_REMOVED lines=60> */
.L_x_82500:
[----:B------:R-:W-:Y:S05]  /*34d70*/  BSYNC.RECONVERGENT B3 ;  /* 0x0000000000037941 */ /* 0x000fea0003800200 */
.L_x_82499:
        /* <DEDUP_REMOVED lines=9> */
.L_x_82498:
[----:B------:R-:W-:Y:S05]  /*34e10*/  BSYNC.RECONVERGENT B2 ;  /* 0x0000000000027941 */ /* 0x000fea0003800200 */
.L_x_82497:
        /* <DEDUP_REMOVED lines=16> */
.L_x_82506:
        /* <DEDUP_REMOVED lines=13> */
.L_x_82508:
[----:B------:R-:W-:Y:S05]  /*34ff0*/  BSYNC.RECONVERGENT B3 ;  /* 0x0000000000037941 */ /* 0x000fea0003800200 */
.L_x_82507:
        /* <DEDUP_REMOVED lines=60> */
.L_x_82505:
[----:B------:R-:W-:Y:S05]  /*353c0*/  BSYNC.RECONVERGENT B2 ;  /* 0x0000000000027941 */ /* 0x000fea0003800200 */
.L_x_82504:
        /* <DEDUP_REMOVED lines=9> */
.L_x_82477:
[----:B------:R-:W-:Y:S05]  /*35460*/  BSYNC.RECONVERGENT B1 ;  /* 0x0000000000017941 */ /* 0x000fea0003800200 */
.L_x_82454:
        /* <DEDUP_REMOVED lines=17> */
.L_x_82510:
[----:B------:R-:W-:Y:S05]  /*35580*/  BSYNC.RECONVERGENT B1 ;  /* 0x0000000000017941 */ /* 0x000fea0003800200 */
.L_x_82509:
[----:B------:R-:W-:Y:S01]  /*35590*/  IADD3 R18, PT, PT, R18, 0x20, RZ ;  /* 0x0000002012127810 */ /* 0x000fe20007ffe0ff */
[----:B------:R-:W-:-:S07]  /*355a0*/  VIADD R19, R19, 0x20 ;  /* 0x0000002013137836 */ /* 0x000fce0000000000 */
.L_x_82451:
[----:B------:R-:W-:Y:S05]  /*355b0*/  BSYNC.RECONVERGENT B0 ;  /* 0x0000000000007941 */ /* 0x000fea0003800200 */
.L_x_82450:
        /* <DEDUP_REMOVED lines=10> */
.L_x_82514:
[----:B------:R-:W-:Y:S05]  /*35660*/  BSYNC.RECONVERGENT B1 ;  /* 0x0000000000017941 */ /* 0x000fea0003800200 */
.L_x_82513:
        /* <DEDUP_REMOVED lines=28> */
.L_x_82521:
        /* <DEDUP_REMOVED lines=13> */
.L_x_82523:
[----:B------:R-:W-:Y:S05]  /*35900*/  BSYNC.RECONVERGENT B4 ;  /* 0x0000000000047941 */ /* 0x000fea0003800200 */
.L_x_82522:
        /* <DEDUP_REMOVED lines=61> */
.L_x_82520:
[----:B------:R-:W-:Y:S05]  /*35ce0*/  BSYNC.RECONVERGENT B3 ;  /* 0x0000000000037941 */ /* 0x000fea0003800200 */
.L_x_82519:
        /* <DEDUP_REMOVED lines=10> */
.L_x_82518:
[----:B------:R-:W-:Y:S05]  /*35d90*/  BSYNC.RECONVERGENT B2 ;  /* 0x0000000000027941 */ /* 0x000fea0003800200 */
.L_x_82517:
        /* <DEDUP_REMOVED lines=20> */
.L_x_82528:
        /* <DEDUP_REMOVED lines=13> */
.L_x_82530:
[----:B------:R-:W-:Y:S05]  /*35fb0*/  BSYNC.RECONVERGENT B4 ;  /* 0x0000000000047941 */ /* 0x000fea0003800200 */
.L_x_82529:
        /* <DEDUP_REMOVED lines=60> */
.L_x_82527:
[----:B------:R-:W-:Y:S05]  /*36380*/  BSYNC.RECONVERGENT B3 ;  /* 0x0000000000037941 */ /* 0x000fea0003800200 */
.L_x_82526:
        /* <DEDUP_REMOVED lines=10> */
.L_x_82525:
[----:B------:R-:W-:Y:S05]  /*36430*/  BSYNC.RECONVERGENT B2 ;  /* 0x0000000000027941 */ /* 0x000fea0003800200 */
.L_x_82524:
        /* <DEDUP_REMOVED lines=20> */
.L_x_82535:
        /* <DEDUP_REMOVED lines=13> */
.L_x_82537:
[----:B------:R-:W-:Y:S05]  /*36650*/  BSYNC.RECONVERGENT B4 ;  /* 0x0000000000047941 */ /* 0x000fea0003800200 */
.L_x_82536:
        /* <DEDUP_REMOVED lines=60> */
.L_x_82534:
[----:B------:R-:W-:Y:S05]  /*36a20*/  BSYNC.RECONVERGENT B3 ;  /* 0x0000000000037941 */ /* 0x000fea0003800200 */
.L_x_82533:
        /* <DEDUP_REMOVED lines=10> */
.L_x_82532:
[----:B------:R-:W-:Y:S05]  /*36ad0*/  BSYNC.RECONVERGENT B2 ;  /* 0x0000000000027941 */ /* 0x000fea0003800200 */
.L_x_82531:
        /* <DEDUP_REMOVED lines=19> */
.L_x_82541:
        /* <DEDUP_REMOVED lines=13> */
.L_x_82543:
[----:B------:R-:W-:Y:S05]  /*36ce0*/  BSYNC.RECONVERGENT B3 ;  /* 0x0000000000037941 */ /* 0x000fea0003800200 */
.L_x_82542:
        /* <DEDUP_REMOVED lines=61> */
.L_x_82540:
[----:B------:R-:W-:Y:S05]  /*370c0*/  BSYNC.RECONVERGENT B2 ;  /* 0x0000000000027941 */ /* 0x000fea0003800200 */
.L_x_82539:
        /* <DEDUP_REMOVED lines=11> */
.L_x_82516:
        /* <DEDUP_REMOVED lines=21> */
.L_x_82548:
        /* <DEDUP_REMOVED lines=13> */
.L_x_82550:
[----:B------:R-:W-:Y:S05]  /*373a0*/  BSYNC.RECONVERGENT B4 ;  /* 0x0000000000047941 */ /* 0x000fea0003800200 */
.L_x_82549:
        /* <DEDUP_REMOVED lines=61> */
.L_x_82547:
[----:B------:R-:W-:Y:S05]  /*37780*/  BSYNC.RECONVERGENT B3 ;  /* 0x0000000000037941 */ /* 0x000fea0003800200 */
.L_x_82546:
        /* <DEDUP_REMOVED lines=9> */
.L_x_82545:
[----:B------:R-:W-:Y:S05]  /*37820*/  BSYNC.RECONVERGENT B2 ;  /* 0x0000000000027941 */ /* 0x000fea0003800200 */
.L_x_82544:
        /* <DEDUP_REMOVED lines=17> */
.L_x_82555:
        /* <DEDUP_REMOVED lines=13> */
.L_x_82557:
[----:B------:R-:W-:Y:S05]  /*37a10*/  BSYNC.RECONVERGENT B4 ;  /* 0x0000000000047941 */ /* 0x000fea0003800200 */
.L_x_82556:
        /* <DEDUP_REMOVED lines=60> */
.L_x_82554:
[----:B------:R-:W-:Y:S05]  /*37de0*/  BSYNC.RECONVERGENT B3 ;  /* 0x0000000000037941 */ /* 0x000fea0003800200 */
.L_x_82553:
        /* <DEDUP_REMOVED lines=9> */
.L_x_82552:
[----:B------:R-:W-:Y:S05]  /*37e80*/  BSYNC.RECONVERGENT B2 ;  /* 0x0000000000027941 */ /* 0x000fea0003800200 */
.L_x_82551:
        /* <DEDUP_REMOVED lines=17> */
.L_x_82562:
        /* <DEDUP_REMOVED lines=13> */
.L_x_82564:
[----:B------:R-:W-:Y:S05]  /*38070*/  BSYNC.RECONVERGENT B4 ;  /* 0x0000000000047941 */ /* 0x000fea0003800200 */
.L_x_82563:
        /* <DEDUP_REMOVED lines=60> */
.L_x_82561:
[----:B------:R-:W-:Y:S05]  /*38440*/  BSYNC.RECONVERGENT B3 ;  /* 0x0000000000037941 */ /* 0x000fea0003800200 */
.L_x_82560:
        /* <DEDUP_REMOVED lines=9> */
.L_x_82559:
[----:B------:R-:W-:Y:S05]  /*384e0*/  BSYNC.RECONVERGENT B2 ;  /* 0x0000000000027941 */ /* 0x000fea0003800200 */
.L_x_82558:
        /* <DEDUP_REMOVED lines=16> */
.L_x_82567:
        /* <DEDUP_REMOVED lines=13> */
.L_x_82569:
[----:B------:R-:W-:Y:S05]  /*386c0*/  BSYNC.RECONVERGENT B3 ;  /* 0x0000000000037941 */ /* 0x000fea0003800200 */
.L_x_82568:
        /* <DEDUP_REMOVED lines=60> */
.L_x_82566:
[----:B------:R-:W-:Y:S05]  /*38a90*/  BSYNC.RECONVERGENT B2 ;  /* 0x0000000000027941 */ /* 0x000fea0003800200 */
.L_x_82565:
        /* <DEDUP_REMOVED lines=9> */
.L_x_82538:
[----:B------:R-:W-:Y:S05]  /*38b30*/  BSYNC.RECONVERGENT B1 ;  /* 0x0000000000017941 */ /* 0x000fea0003800200 */
.L_x_82515:
        /* <DEDUP_REMOVED lines=17> */
.L_x_82571:
[----:B------:R-:W-:Y:S05]  /*38c50*/  BSYNC.RECONVERGENT B1 ;  /* 0x0000000000017941 */ /* 0x000fea0003800200 */
.L_x_82570:
[----:B------:R-:W-:Y:S01]  /*38c60*/  IADD3 R18, PT, PT, R18, 0x20, RZ ;  /* 0x0000002012127810 */ /* 0x000fe20007ffe0ff */
[----:B------:R-:W-:-:S07]  /*38c70*/  VIADD R19, R19, 0x20 ;  /* 0x0000002013137836 */ /* 0x000fce0000000000 */
.L_x_82512:
[----:B------:R-:W-:Y:S05]  /*38c80*/  BSYNC.RECONVERGENT B0 ;  /* 0x0000000000007941 */ /* 0x000fea0003800200 */
.L_x_82511:
        /* <DEDUP_REMOVED lines=10> */
.L_x_82575:
[----:B------:R-:W-:Y:S05]  /*38d30*/  BSYNC.RECONVERGENT B1 ;  /* 0x0000000000017941 */ /* 0x000fea0003800200 */
.L_x_82574:
        /* <DEDUP_REMOVED lines=28> */
.L_x_82582:
        /* <DEDUP_REMOVED lines=13> */
.L_x_82584:
[----:B------:R-:W-:Y:S05]  /*38fd0*/  BSYNC.RECONVERGENT B4 ;  /* 0x0000000000047941 */ /* 0x000fea0003800200 */
.L_x_82583:
        /* <DEDUP_REMOVED lines=61> */
.L_x_82581:
[----:B------:R-:W-:Y:S05]  /*393b0*/  BSYNC.RECONVERGENT B3 ;  /* 0x0000000000037941 */ /* 0x000fea0003800200 */
.L_x_82580:
        /* <DEDUP_REMOVED lines=10> */
.L_x_82579:
[----:B------:R-:W-:Y:S05]  /*39460*/  BSYNC.RECONVERGENT B2 ;  /* 0x0000000000027941 */ /* 0x000fea0003800200 */
.L_x_82578:
        /* <DEDUP_REMOVED lines=20> */
.L_x_82589:
        /* <DEDUP_REMOVED lines=13> */
.L_x_82591:
[----:B------:R-:W-:Y:S05]  /*39680*/  BSYNC.RECONVERGENT B4 ;  /* 0x0000000000047941 */ /* 0x000fea0003800200 */
.L_x_82590:
        /* <DEDUP_REMOVED lines=60> */
.L_x_82588:
[----:B------:R-:W-:Y:S05]  /*39a50*/  BSYNC.RECONVERGENT B3 ;  /* 0x0000000000037941 */ /* 0x000fea0003800200 */
.L_x_82587:
        /* <DEDUP_REMOVED lines=10> */
.L_x_82586:
[----:B------:R-:W-:Y:S05]  /*39b00*/  BSYNC.RECONVERGENT B2 ;  /* 0x0000000000027941 */ /* 0x000fea0003800200 */
.L_x_82585:
        /* <DEDUP_REMOVED lines=20> */
.L_x_82596:
        /* <DEDUP_REMOVED lines=13> */
.L_x_82598:
[----:B------:R-:W-:Y:S05]  /*39d20*/  BSYNC.RECONVERGENT B4 ;  /* 0x0000000000047941 */ /* 0x000fea0003800200 */
.L_x_82597:
        /* <DEDUP_REMOVED lines=60> */
.L_x_82595:
[----:B------:R-:W-:Y:S05]  /*3a0f0*/  BSYNC.RECONVERGENT B3 ;  /* 0x0000000000037941 */ /* 0x000fea0003800200 */
.L_x_82594:
        /* <DEDUP_REMOVED lines=10> */
.L_x_82593:
[----:B------:R-:W-:Y:S05]  /*3a1a0*/  BSYNC.RECONVERGENT B2 ;  /* 0x0000000000027941 */ /* 0x000fea0003800200 */
.L_x_82592:
        /* <DEDUP_REMOVED lines=19> */
.L_x_82602:
        /* <DEDUP_REMOVED lines=13> */
.L_x_82604:
[----:B------:R-:W-:Y:S05]  /*3a3b0*/  BSYNC.RECONVERGENT B3 ;  /* 0x0000000000037941 */ /* 0x000fea0003800200 */
.L_x_82603:
        /* <DEDUP_REMOVED lines=61> */
.L_x_82601:
[----:B------:R-:W-:Y:S05]  /*3a790*/  BSYNC.RECONVERGENT B2 ;  /* 0x0000000000027941 */ /* 0x000fea0003800200 */
.L_x_82600:
        /* <DEDUP_REMOVED lines=11> */
.L_x_82577:
        /* <DEDUP_REMOVED lines=21> */
.L_x_82609:
        /* <DEDUP_REMOVED lines=13> */
.L_x_82611:
[----:B------:R-:W-:Y:S05]  /*3aa70*/  BSYNC.RECONVERGENT B4 ;  /* 0x0000000000047941 */ /* 0x000fea0003800200 */
.L_x_82610:
        /* <DEDUP_REMOVED lines=61> */
.L_x_82608:
[----:B------:R-:W-:Y:S05]  /*3ae50*/  BSYNC.RECONVERGENT B3 ;  /* 0x0000000000037941 */ /* 0x000fea0003800200 */
.L_x_82607:
        /* <DEDUP_REMOVED lines=9> */
.L_x_82606:
[----:B------:R-:W-:Y:S05]  /*3aef0*/  BSYNC.RECONVERGENT B2 ;  /* 0x0000000000027941 */ /* 0x000fea0003800200 */
.L_x_82605:
        /* <DEDUP_REMOVED lines=17> */
.L_x_82616:
        /* <DEDUP_REMOVED lines=13> */
.L_x_82618:
[----:B------:R-:W-:Y:S05]  /*3b0e0*/  BSYNC.RECONVERGENT B4 ;  /* 0x0000000000047941 */ /* 0x000fea0003800200 */
.L_x_82617:
        /* <DEDUP_REMOVED lines=60> */
.L_x_82615:
[----:B------:R-:W-:Y:S05]  /*3b4b0*/  BSYNC.RECONVERGENT B3 ;  /* 0x0000000000037941 */ /* 0x000fea0003800200 */
.L_x_82614:
        /* <DEDUP_REMOVED lines=9> */
.L_x_82613:
[----:B------:R-:W-:Y:S05]  /*3b550*/  BSYNC.RECONVERGENT B2 ;  /* 0x0000000000027941 */ /* 0x000fea0003800200 */
.L_x_82612:
        /* <DEDUP_REMOVED lines=17> */
.L_x_82623:
        /* <DEDUP_REMOVED lines=13> */
.L_x_82625:
[----:B------:R-:W-:Y:S05]  /*3b740*/  BSYNC.RECONVERGENT B4 ;  /* 0x0000000000047941 */ /* 0x000fea0003800200 */
.L_x_82624:
        /* <DEDUP_REMOVED lines=60> */
.L_x_82622:
[----:B------:R-:W-:Y:S05]  /*3bb10*/  BSYNC.RECONVERGENT B3 ;  /* 0x0000000000037941 */ /* 0x000fea0003800200 */
.L_x_82621:
        /* <DEDUP_REMOVED lines=9> */
.L_x_82620:
[----:B------:R-:W-:Y:S05]  /*3bbb0*/  BSYNC.RECONVERGENT B2 ;  /* 0x0000000000027941 */ /* 0x000fea0003800200 */
.L_x_82619:
        /* <DEDUP_REMOVED lines=16> */
.L_x_82628:
        /* <DEDUP_REMOVED lines=13> */
.L_x_82630:
[----:B------:R-:W-:Y:S05]  /*3bd90*/  BSYNC.RECONVERGENT B3 ;  /* 0x0000000000037941 */ /* 0x000fea0003800200 */
.L_x_82629:
        /* <DEDUP_REMOVED lines=60> */
.L_x_82627:
[----:B------:R-:W-:Y:S05]  /*3c160*/  BSYNC.RECONVERGENT B2 ;  /* 0x0000000000027941 */ /* 0x000fea0003800200 */
.L_x_82626:
        /* <DEDUP_REMOVED lines=9> */
.L_x_82599:
[----:B------:R-:W-:Y:S05]  /*3c200*/  BSYNC.RECONVERGENT B1 ;  /* 0x0000000000017941 */ /* 0x000fea0003800200 */
.L_x_82576:
        /* <DEDUP_REMOVED lines=17> */
.L_x_82632:
[----:B------:R-:W-:Y:S05]  /*3c320*/  BSYNC.RECONVERGENT B1 ;  /* 0x0000000000017941 */ /* 0x000fea0003800200 */
.L_x_82631:
[----:B------:R-:W-:Y:S01]  /*3c330*/  IADD3 R18, PT, PT, R18, 0x20, RZ ;  /* 0x0000002012127810 */ /* 0x000fe20007ffe0ff */
[----:B------:R-:W-:-:S07]  /*3c340*/  VIADD R19, R19, 0x20 ;  /* 0x0000002013137836 */ /* 0x000fce0000000000 */
.L_x_82573:
[----:B------:R-:W-:Y:S05]  /*3c350*/  BSYNC.RECONVERGENT B0 ;  /* 0x0000000000007941 */ /* 0x000fea0003800200 */
.L_x_82572:
        /* <DEDUP_REMOVED lines=10> */
.L_x_82636:
[----:B------:R-:W-:Y:S05]  /*3c400*/  BSYNC.RECONVERGENT B1 ;  /* 0x0000000000017941 */ /* 0x000fea0003800200 */
.L_x_82635:
        /* <DEDUP_REMOVED lines=28> */
.L_x_82643:
        /* <DEDUP_REMOVED lines=13> */
.L_x_82645:
[----:B------:R-:W-:Y:S05]  /*3c6a0*/  BSYNC.RECONVERGENT B4 ;  /* 0x0000000000047941 */ /* 0x000fea0003800200 */
.L_x_82644:
        /* <DEDUP_REMOVED lines=61> */
.L_x_82642:
[----:B------:R-:W-:Y:S05]  /*3ca80*/  BSYNC.RECONVERGENT B3 ;  /* 0x0000000000037941 */ /* 0x000fea0003800200 */
.L_x_82641:
        /* <DEDUP_REMOVED lines=10> */
.L_x_82640:
[----:B------:R-:W-:Y:S05]  /*3cb30*/  BSYNC.RECONVERGENT B2 ;  /* 0x0000000000027941 */ /* 0x000fea0003800200 */
.L_x_82639:
        /* <DEDUP_REMOVED lines=20> */
.L_x_82650:
        /* <DEDUP_REMOVED lines=13> */
.L_x_82652:
[----:B------:R-:W-:Y:S05]  /*3cd50*/  BSYNC.RECONVERGENT B4 ;  /* 0x0000000000047941 */ /* 0x000fea0003800200 */
.L_x_82651:
        /* <DEDUP_REMOVED lines=60> */
.L_x_82649:
[----:B------:R-:W-:Y:S05]  /*3d120*/  BSYNC.RECONVERGENT B3 ;  /* 0x0000000000037941 */ /* 0x000fea0003800200 */
.L_x_82648:
        /* <DEDUP_REMOVED lines=10> */
.L_x_82647:
[----:B------:R-:W-:Y:S05]  /*3d1d0*/  BSYNC.RECONVERGENT B2 ;  /* 0x0000000000027941 */ /* 0x000fea0003800200 */
.L_x_82646:
        /* <DEDUP_REMOVED lines=20> */
.L_x_82657:
        /* <DEDUP_REMOVED lines=13> */
.L_x_82659:
[----:B------:R-:W-:Y:S05]  /*3d3f0*/  BSYNC.RECONVERGENT B4 ;  /* 0x0000000000047941 */ /* 0x000fea0003800200 */
.L_x_82658:
        /* <DEDUP_REMOVED lines=60> */
.L_x_82656:
[----:B------:R-:W-:Y:S05]  /*3d7c0*/  BSYNC.RECONVERGENT B3 ;  /* 0x0000000000037941 */ /* 0x000fea0003800200 */
.L_x_82655:
        /* <DEDUP_REMOVED lines=10> */
.L_x_82654:
[----:B------:R-:W-:Y:S05]  /*3d870*/  BSYNC.RECONVERGENT B2 ;  /* 0x0000000000027941 */ /* 0x000fea0003800200 */
.L_x_82653:
        /* <DEDUP_REMOVED lines=19> */
.L_x_82663:
        /* <DEDUP_REMOVED lines=13> */
.L_x_82665:
[----:B------:R-:W-:Y:S05]  /*3da80*/  BSYNC.RECONVERGENT B3 ;  /* 0x0000000000037941 */ /* 0x000fea0003800200 */
.L_x_82664:
        /* <DEDUP_REMOVED lines=61> */
.L_x_82662:
[----:B------:R-:W-:Y:S05]  /*3de60*/  BSYNC.RECONVERGENT B2 ;  /* 0x0000000000027941 */ /* 0x000fea0003800200 */
.L_x_82661:
        /* <DEDUP_REMOVED lines=11> */
.L_x_82638:
        /* <DEDUP_REMOVED lines=21> */
.L_x_82670:
        /* <DEDUP_REMOVED lines=13> */
.L_x_82672:
[----:B------:R-:W-:Y:S05]  /*3e140*/  BSYNC.RECONVERGENT B4 ;  /* 0x0000000000047941 */ /* 0x000fea0003800200 */
.L_x_82671:
        /* <DEDUP_REMOVED lines=61> */
.L_x_82669:
[----:B------:R-:W-:Y:S05]  /*3e520*/  BSYNC.RECONVERGENT B3 ;  /* 0x0000000000037941 */ /* 0x000fea0003800200 */
.L_x_82668:
        /* <DEDUP_REMOVED lines=9> */
.L_x_82667:
[----:B------:R-:W-:Y:S05]  /*3e5c0*/  BSYNC.RECONVERGENT B2 ;  /* 0x0000000000027941 */ /* 0x000fea0003800200 */
.L_x_82666:
        /* <DEDUP_REMOVED lines=17> */
.L_x_82677:
        /* <DEDUP_REMOVED lines=13> */
.L_x_82679:
[----:B------:R-:W-:Y:S05]  /*3e7b0*/  BSYNC.RECONVERGENT B4 ;  /* 0x0000000000047941 */ /* 0x000fea0003800200 */
.L_x_82678:
        /* <DEDUP_REMOVED lines=60> */
.L_x_82676:
[----:B------:R-:W-:Y:S05]  /*3eb80*/  BSYNC.RECONVERGENT B3 ;  /* 0x0000000000037941 */ /* 0x000fea0003800200 */
.L_x_82675:
        /* <DEDUP_REMOVED lines=9> */
.L_x_82674:
[----:B------:R-:W-:Y:S05]  /*3ec20*/  BSYNC.RECONVERGENT B2 ;  /* 0x0000000000027941 */ /* 0x000fea0003800200 */
.L_x_82673:
        /* <DEDUP_REMOVED lines=17> */
.L_x_82684:
        /* <DEDUP_REMOVED lines=13> */
.L_x_82686:
[----:B------:R-:W-:Y:S05]  /*3ee10*/  BSYNC.RECONVERGENT B4 ;  /* 0x0000000000047941 */ /* 0x000fea0003800200 */
.L_x_82685:
        /* <DEDUP_REMOVED lines=60> */
.L_x_82683:
[----:B------:R-:W-:Y:S05]  /*3f1e0*/  BSYNC.RECONVERGENT B3 ;  /* 0x0000000000037941 */ /* 0x000fea0003800200 */
.L_x_82682:
        /* <DEDUP_REMOVED lines=9> */
.L_x_82681:
[----:B------:R-:W-:Y:S05]  /*3f280*/  BSYNC.RECONVERGENT B2 ;  /* 0x0000000000027941 */ /* 0x000fea0003800200 */
.L_x_82680:
        /* <DEDUP_REMOVED lines=16> */
.L_x_82689:
        /* <DEDUP_REMOVED lines=13> */
.L_x_82691:
[----:B------:R-:W-:Y:S05]  /*3f460*/  BSYNC.RECONVERGENT B3 ;  /* 0x0000000000037941 */ /* 0x000fea0003800200 */
.L_x_82690:
        /* <DEDUP_REMOVED lines=60> */
.L_x_82688:
[----:B------:R-:W-:Y:S05]  /*3f830*/  BSYNC.RECONVERGENT B2 ;  /* 0x0000000000027941 */ /* 0x000fea0003800200 */
.L_x_82687:
        /* <DEDUP_REMOVED lines=9> */
.L_x_82660:
[----:B------:R-:W-:Y:S05]  /*3f8d0*/  BSYNC.RECONVERGENT B1 ;  /* 0x0000000000017941 */ /* 0x000fea0003800200 */
.L_x_82637:
        /* <DEDUP_REMOVED lines=17> */
.L_x_82693:
[----:B------:R-:W-:Y:S05]  /*3f9f0*/  BSYNC.RECONVERGENT B1 ;  /* 0x0000000000017941 */ /* 0x000fea0003800200 */
.L_x_82692:
[----:B------:R-:W-:Y:S01]  /*3fa00*/  IADD3 R18, PT, PT, R18, 0x20, RZ ;  /* 0x0000002012127810 */ /* 0x000fe20007ffe0ff */
[----:B------:R-:W-:-:S07]  /*3fa10*/  VIADD R19, R19, 0x20 ;  /* 0x0000002013137836 */ /* 0x000fce0000000000 */
.L_x_82634:
[----:B------:R-:W-:Y:S05]  /*3fa20*/  BSYNC.RECONVERGENT B0 ;  /* 0x0000000000007941 */ /* 0x000fea0003800200 */
.L_x_82633:
        /* <DEDUP_REMOVED lines=10> */
.L_x_82697:
[----:B------:R-:W-:Y:S05]  /*3fad0*/  BSYNC.RECONVERGENT B1 ;  /* 0x0000000000017941 */ /* 0x000fea0003800200 */
.L_x_82696:
        /* <DEDUP_REMOVED lines=28> */
.L_x_82704:
        /* <DEDUP_REMOVED lines=13> */
.L_x_82706:
[----:B------:R-:W-:Y:S05]  /*3fd70*/  BSYNC.RECONVERGENT B4 ;  /* 0x0000000000047941 */ /* 0x000fea0003800200 */
.L_x_82705:
        /* <DEDUP_REMOVED lines=61> */
.L_x_82703:
[----:B------:R-:W-:Y:S05]  /*40150*/  BSYNC.RECONVERGENT B3 ;  /* 0x0000000000037941 */ /* 0x000fea0003800200 */
.L_x_82702:
        /* <DEDUP_REMOVED lines=10> */
.L_x_82701:
[----:B------:R-:W-:Y:S05]  /*40200*/  BSYNC.RECONVERGENT B2 ;  /* 0x0000000000027941 */ /* 0x000fea0003800200 */
.L_x_82700:
        /* <DEDUP_REMOVED lines=20> */
.L_x_82711:
        /* <DEDUP_REMOVED lines=13> */
.L_x_82713:
[----:B------:R-:W-:Y:S05]  /*40420*/  BSYNC.RECONVERGENT B4 ;  /* 0x0000000000047941 */ /* 0x000fea0003800200 */
.L_x_82712:
        /* <DEDUP_REMOVED lines=60> */
.L_x_82710:
[----:B------:R-:W-:Y:S05]  /*407f0*/  BSYNC.RECONVERGENT B3 ;  /* 0x0000000000037941 */ /* 0x000fea0003800200 */
.L_x_82709:
        /* <DEDUP_REMOVED lines=10> */
.L_x_82708:
[----:B------:R-:W-:Y:S05]  /*408a0*/  BSYNC.RECONVERGENT B2 ;  /* 0x0000000000027941 */ /* 0x000fea0003800200 */
.L_x_82707:
        /* <DEDUP_REMOVED lines=20> */
.L_x_82718:
        /* <DEDUP_REMOVED lines=13> */
.L_x_82720:
[----:B------:R-:W-:Y:S05]  /*40ac0*/  BSYNC.RECONVERGENT B4 ;  /* 0x0000000000047941 */ /* 0x000fea0003800200 */
.L_x_82719:
        /* <DEDUP_REMOVED lines=60> */
.L_x_82717:
[----:B------:R-:W-:Y:S05]  /*40e90*/  BSYNC.RECONVERGENT B3 ;  /* 0x0000000000037941 */ /* 0x000fea0003800200 */
.L_x_82716:
        /* <DEDUP_REMOVED lines=10> */
.L_x_82715:
[----:B------:R-:W-:Y:S05]  /*40f40*/  BSYNC.RECONVERGENT B2 ;  /* 0x0000000000027941 */ /* 0x000fea0003800200 */
.L_x_82714:
        /* <DEDUP_REMOVED lines=19> */
.L_x_82724:
        /* <DEDUP_REMOVED lines=13> */
.L_x_82726:
[----:B------:R-:W-:Y:S05]  /*41150*/  BSYNC.RECONVERGENT B3 ;  /* 0x0000000000037941 */ /* 0x000fea0003800200 */
.L_x_82725:
        /* <DEDUP_REMOVED lines=61> */
.L_x_82723:
[----:B------:R-:W-:Y:S05]  /*41530*/  BSYNC.RECONVERGENT B2 ;  /* 0x0000000000027941 */ /* 0x000fea0003800200 */
.L_x_82722:
        /* <DEDUP_REMOVED lines=11> */
.L_x_82699:
        /* <DEDUP_REMOVED lines=21> */
.L_x_82731:
        /* <DEDUP_REMOVED lines=13> */
.L_x_82733:
[----:B------:R-:W-:Y:S05]  /*41810*/  BSYNC.RECONVERGENT B4 ;  /* 0x0000000000047941 */ /* 0x000fea0003800200 */
.L_x_82732:
        /* <DEDUP_REMOVED lines=61> */
.L_x_82730:
[----:B------:R-:W-:Y:S05]  /*41bf0*/  BSYNC.RECONVERGENT B3 ;  /* 0x0000000000037941 */ /* 0x000fea0003800200 */
.L_x_82729:
        /* <DEDUP_REMOVED lines=9> */
.L_x_82728:
[----:B------:R-:W-:Y:S05]  /*41c90*/  BSYNC.RECONVERGENT B2 ;  /* 0x0000000000027941 */ /* 0x000fea0003800200 */
.L_x_82727:
        /* <DEDUP_REMOVED lines=17> */
.L_x_82738:
        /* <DEDUP_REMOVED lines=13> */
.L_x_82740:
[----:B------:R-:W-:Y:S05]  /*41e80*/  BSYNC.RECONVERGENT B4 ;  /* 0x0000000000047941 */ /* 0x000fea0003800200 */
.L_x_82739:
        /* <DEDUP_REMOVED lines=60> */
.L_x_82737:
[----:B------:R-:W-:Y:S05]  /*42250*/  BSYNC.RECONVERGENT B3 ;  /* 0x0000000000037941 */ /* 0x000fea0003800200 */
.L_x_82736:
        /* <DEDUP_REMOVED lines=9> */
.L_x_82735:
[----:B------:R-:W-:Y:S05]  /*422f0*/  BSYNC.RECONVERGENT B2 ;  /* 0x0000000000027941 */ /* 0x000fea0003800200 */
.L_x_82734:
        /* <DEDUP_REMOVED lines=17> */
.L_x_82745:
        /* <DEDUP_REMOVED lines=13> */
.L_x_82747:
[----:B------:R-:W-:Y:S05]  /*424e0*/  BSYNC.RECONVERGENT B4 ;  /* 0x0000000000047941 */ /* 0x000fea0003800200 */
.L_x_82746:
        /* <DEDUP_REMOVED lines=60> */
.L_x_82744:
[----:B------:R-:W-:Y:S05]  /*428b0*/  BSYNC.RECONVERGENT B3 ;  /* 0x0000000000037941 */ /* 0x000fea0003800200 */
.L_x_82743:
        /* <DEDUP_REMOVED lines=9> */
.L_x_82742:
[----:B------:R-:W-:Y:S05]  /*42950*/  BSYNC.RECONVERGENT B2 ;  /* 0x0000000000027941 */ /* 0x000fea0003800200 */
.L_x_82741:
        /* <DEDUP_REMOVED lines=16> */
.L_x_82750:
        /* <DEDUP_REMOVED lines=13> */
.L_x_82752:
[----:B------:R-:W-:Y:S05]  /*42b30*/  BSYNC.RECONVERGENT B3 ;  /* 0x0000000000037941 */ /* 0x000fea0003800200 */
.L_x_82751:
        /* <DEDUP_REMOVED lines=60> */
.L_x_82749:
[----:B------:R-:W-:Y:S05]  /*42f00*/  BSYNC.RECONVERGENT B2 ;  /* 0x0000000000027941 */ /* 0x000fea0003800200 */
.L_x_82748:
        /* <DEDUP_REMOVED lines=9> */
.L_x_82721:
[----:B------:R-:W-:Y:S05]  /*42fa0*/  BSYNC.RECONVERGENT B1 ;  /* 0x0000000000017941 */ /* 0x000fea0003800200 */
.L_x_82698:
        /* <DEDUP_REMOVED lines=17> */
.L_x_82754:
[----:B------:R-:W-:Y:S05]  /*430c0*/  BSYNC.RECONVERGENT B1 ;  /* 0x0000000000017941 */ /* 0x000fea0003800200 */
.L_x_82753:
[----:B------:R-:W-:Y:S01]  /*430d0*/  IADD3 R18, PT, PT, R18, 0x20, RZ ;  /* 0x0000002012127810 */ /* 0x000fe20007ffe0ff */
[----:B------:R-:W-:-:S07]  /*430e0*/  VIADD R19, R19, 0x20 ;  /* 0x0000002013137836 */ /* 0x000fce0000000000 */
.L_x_82695:
[----:B------:R-:W-:Y:S05]  /*430f0*/  BSYNC.RECONVERGENT B0 ;  /* 0x0000000000007941 */ /* 0x000fea0003800200 */
.L_x_82694:
        /* <DEDUP_REMOVED lines=10> */
.L_x_82758:
[----:B------:R-:W-:Y:S05]  /*431a0*/  BSYNC.RECONVERGENT B1 ;  /* 0x0000000000017941 */ /* 0x000fea0003800200 */
.L_x_82757:
        /* <DEDUP_REMOVED lines=28> */
.L_x_82765:
        /* <DEDUP_REMOVED lines=13> */
.L_x_82767:
[----:B------:R-:W-:Y:S05]  /*43440*/  BSYNC.RECONVERGENT B4 ;  /* 0x0000000000047941 */ /* 0x000fea0003800200 */
.L_x_82766:
        /* <DEDUP_REMOVED lines=59> */
[----:B------:R-:W-:Y:S01]  /*43800*/  IMAD.MOV.U32 R20, RZ, RZ, RZ ;  /* 0x000000ffff147224 */ /* 0x000fe200078e00ff */
[----:B------:R-:W-:-:S07]  /*43810*/  MOV R10, R184 ;  /* 0x000000b8000a7202 */ /* 0x000fce0000000f00 */
.L_x_82764:
[----:B------:R-:W-:Y:S05]  /*43820*/  BSYNC.RECONVERGENT B3 ;  /* 0x0000000000037941 */ /* 0x000fea0003800200 */
.L_x_82763:
        /* <DEDUP_REMOVED lines=10> */
.L_x_82762:
[----:B------:R-:W-:Y:S05]  /*438d0*/  BSYNC.RECONVERGENT B2 ;  /* 0x0000000000027941 */ /* 0x000fea0003800200 */
.L_x_82761:
        /* <DEDUP_REMOVED lines=20> */
.L_x_82772:
        /* <DEDUP_REMOVED lines=13> */
.L_x_82774:
[----:B------:R-:W-:Y:S05]  /*43af0*/  BSYNC.RECONVERGENT B4 ;  /* 0x0000000000047941 */ /* 0x000fea0003800200 */
.L_x_82773:
        /* <DEDUP_REMOVED lines=45> */
[----:B------:R-:W-:Y:S02]  /*43dd0*/  LOP3.LUT R6, R5, R6, R11, 0x96, !PT ;  /* 0x0000000605067212 */ /* 0x000fe400078e960b */
[----:B------:R-:W-:Y:S01]  /*43de0*/  MOV R13, R186 ;  /* 0x000000ba000d7202 */ /* 0x000fe20000000f00 */
        /* <DEDUP_REMOVED lines=11> */
[----:B------:R-:W-:Y:S02]  /*43ea0*/  IMAD.MOV.U32 R7, RZ, RZ, R20 ;  /* 0x000000ffff077224 */ /* 0x000fe400078e0014 */
[----:B------:R-:W-:-:S07]  /*43eb0*/  IMAD.MOV.U32 R11, RZ, RZ, RZ ;  /* 0x000000ffff0b7224 */ /* 0x000fce00078e00ff */
.L_x_82771:
[----:B------:R-:W-:Y:S05]  /*43ec0*/  BSYNC.RECONVERGENT B3 ;  /* 0x0000000000037941 */ /* 0x000fea0003800200 */
.L_x_82770:
        /* <DEDUP_REMOVED lines=8> */
[----:B------:R-:W-:-:S07]  /*43f50*/  SEL R13, RZ, 0x1, P2 ;  /* 0x00000001ff0d7807 */ /* 0x000fce0001000000 */
.L_x_82769:
[----:B------:R-:W-:Y:S05]  /*43f60*/  BSYNC.RECONVERGENT B2 ;  /* 0x0000000000027941 */ /* 0x000fea0003800200 */
.L_x_82768:
        /* <DEDUP_REMOVED lines=20> */
.L_x_82779:
        /* <DEDUP_REMOVED lines=13> */
.L_x_82781:
[----:B------:R-:W-:Y:S05]  /*44180*/  BSYNC.RECONVERGENT B4 ;  /* 0x0000000000047941 */ /* 0x000fea0003800200 */
.L_x_82780:
        /* <DEDUP_REMOVED lines=60> */
.L_x_82778:
[----:B------:R-:W-:Y:S05]  /*44550*/  BSYNC.RECONVERGENT B3 ;  /* 0x0000000000037941 */ /* 0x000fea0003800200 */
.L_x_82777:
        /* <DEDUP_REMOVED lines=10> */
.L_x_82776:
[----:B------:R-:W-:Y:S05]  /*44600*/  BSYNC.RECONVERGENT B2 ;  /* 0x0000000000027941 */ /* 0x000fea0003800200 */
.L_x_82775:
        /* <DEDUP_REMOVED lines=19> */
.L_x_82785:
        /* <DEDUP_REMOVED lines=13> */
.L_x_82787:
[----:B------:R-:W-:Y:S05]  /*44810*/  BSYNC.RECONVERGENT B3 ;  /* 0x0000000000037941 */ /* 0x000fea0003800200 */
.L_x_82786:
        /* <DEDUP_REMOVED lines=60> */
.L_x_82784:
[----:B------:R-:W-:Y:S05]  /*44be0*/  BSYNC.RECONVERGENT B2 ;  /* 0x0000000000027941 */ /* 0x000fea0003800200 */
.L_x_82783:
        /* <DEDUP_REMOVED lines=8> */
[----:B------:R-:W-:Y:S01]  /*44c70*/  SEL R15, RZ, 0x1, P1 ;  /* 0x00000001ff0f7807 */ /* 0x000fe20000800000 */
[----:B------:R-:W-:Y:S06]  /*44c80*/  BRA `(.L_x_82782) ;  /* 0x0000001800747947 */ /* 0x000fec0003800000 */
.L_x_82760:
        /* <DEDUP_REMOVED lines=21> */
.L_x_82792:
        /* <DEDUP_REMOVED lines=13> */
.L_x_82794:
[----:B------:R-:W-:Y:S05]  /*44eb0*/  BSYNC.RECONVERGENT B4 ;  /* 0x0000000000047941 */ /* 0x000fea0003800200 */
.L_x_82793:
        /* <DEDUP_REMOVED lines=58> */
[----:B------:R-:W-:Y:S02]  /*45260*/  LOP3.LUT R6, R7, R6, R181, 0x96, !PT ;  /* 0x0000000607067212 */ /* 0x000fe400078e96b5 */
[----:B------:R-:W-:-:S07]  /*45270*/  MOV R10, R180 ;  /* 0x000000b4000a7202 */ /* 0x000fce0000000f00 */
.L_x_82791:
[----:B------:R-:W-:Y:S05]  /*45280*/  BSYNC.RECONVERGENT B3 ;  /* 0x0000000000037941 */ /* 0x000fea0003800200 */
.L_x_82790:
        /* <DEDUP_REMOVED lines=9> */
.L_x_82789:
[----:B------:R-:W-:Y:S05]  /*45320*/  BSYNC.RECONVERGENT B2 ;  /* 0x0000000000027941 */ /* 0x000fea0003800200 */
.L_x_82788:
        /* <DEDUP_REMOVED lines=17> */
.L_x_82799:
        /* <DEDUP_REMOVED lines=13> */
.L_x_82801:
[----:B------:R-:W-:Y:S05]  /*45510*/  BSYNC.RECONVERGENT B4 ;  /* 0x0000000000047941 */ /* 0x000fea0003800200 */
.L_x_82800:
        /* <DEDUP_REMOVED lines=60> */
.L_x_82798:
[----:B------:R-:W-:Y:S05]  /*458e0*/  BSYNC.RECONVERGENT B3 ;  /* 0x0000000000037941 */ /* 0x000fea0003800200 */
.L_x_82797:
        /* <DEDUP_REMOVED lines=9> */
.L_x_82796:
[----:B------:R-:W-:Y:S05]  /*45980*/  BSYNC.RECONVERGENT B2 ;  /* 0x0000000000027941 */ /* 0x000fea0003800200 */
.L_x_82795:
        /* <DEDUP_REMOVED lines=17> */
.L_x_82806:
        /* <DEDUP_REMOVED lines=13> */
.L_x_82808:
[----:B------:R-:W-:Y:S05]  /*45b70*/  BSYNC.RECONVERGENT B4 ;  /* 0x0000000000047941 */ /* 0x000fea0003800200 */
.L_x_82807:
        /* <DEDUP_REMOVED lines=57> */
[----:B------:R-:W-:Y:S02]  /*45f10*/  LOP3.LUT R6, R7, R6, R11, 0x96, !PT ;  /* 0x0000000607067212 */ /* 0x000fe400078e960b */
[----:B------:R-:W-:Y:S01]  /*45f20*/  MOV R11, R20 ;  /* 0x00000014000b7202 */ /* 0x000fe20000000f00 */
[----:B------:R-:W-:-:S07]  /*45f30*/  IMAD.MOV.U32 R20, RZ, RZ, R182 ;  /* 0x000000ffff147224 */ /* 0x000fce00078e00b6 */
.L_x_82805:
[----:B------:R-:W-:Y:S05]  /*45f40*/  BSYNC.RECONVERGENT B3 ;  /* 0x0000000000037941 */ /* 0x000fea0003800200 */
.L_x_82804:
        /* <DEDUP_REMOVED lines=9> */
.L_x_82803:
[----:B------:R-:W-:Y:S05]  /*45fe0*/  BSYNC.RECONVERGENT B2 ;  /* 0x0000000000027941 */ /* 0x000fea0003800200 */
.L_x_82802:
        /* <DEDUP_REMOVED lines=20> */
.L_x_82811:
        /* <DEDUP_REMOVED lines=13> */
.L_x_82813:
[----:B------:R-:W-:Y:S05]  /*46200*/  BSYNC.RECONVERGENT B3 ;  /* 0x0000000000037941 */ /* 0x000fea0003800200 */
.L_x_82812:
        /* <DEDUP_REMOVED lines=60> */
.L_x_82810:
[----:B------:R-:W-:Y:S05]  /*465d0*/  BSYNC.RECONVERGENT B2 ;  /* 0x0000000000027941 */ /* 0x000fea0003800200 */
.L_x_82809:
[----:B------:R-:W-:Y:S01]  /*465e0*/  I2FP.F32.U32 R15, R15 ;  /* 0x0000000f000f7245 */ /* 0x000fe20000201000 */
[----:B------:R-:W-:-:S05]  /*465f0*/  HFMA2 R20, -RZ, RZ, 0.1171875, 0 ;  /* 0x2f800000ff147431 */ /* 0x000fca00000001ff */
[----:B------:R-:W-:-:S05]  /*46600*/  FFMA.FTZ R15, R15, R20, 1.1641532182693481445e-10 ;  /* 0x2f0000000f0f7423 */ /* 0x000fca0000010014 */
[----:B------:R-:W-:Y:S01]  /*46610*/  FSETP.GTU.FTZ.AND P1, PT, R15, UR8, PT ;  /* 0x000000080f007c0b */ /* 0x000fe2000bf3c000 */
[----:B-----5:R-:W-:-:S04]  /*46620*/  FMUL.FTZ R15, R103, UR11 ;  /* 0x0000000b670f7c20 */ /* 0x020fc80008410000 */
[----:B------:R-:W-:Y:S01]  /*46630*/  FMUL.FTZ R20, R15, UR10 ;  /* 0x0000000a0f147c20 */ /* 0x000fe20008410000 */
[----:B------:R-:W-:-:S04]  /*46640*/  SEL R15, RZ, 0x1, P1 ;  /* 0x00000001ff0f7807 */ /* 0x000fc80000800000 */
[----:B------:R-:W-:-:S07]  /*46650*/  FSEL R183, R20, RZ, !P1 ;  /* 0x000000ff14b77208 */ /* 0x000fce0004800000 */
.L_x_82782:
[----:B------:R-:W-:Y:S05]  /*46660*/  BSYNC.RECONVERGENT B1 ;  /* 0x0000000000017941 */ /* 0x000fea0003800200 */
.L_x_82759:
[----:B-1----:R-:W1:Y:S02]  /*46670*/  LDC.64 R20, c[0x0][0x3a8] ;  /* 0x0000ea00ff147b82 */ /* 0x002e640000000a00 */
[----:B-1----:R-:W-:-:S05]  /*46680*/  IMAD.WIDE.U32 R20, R18, 0x10, R20 ;  /* 0x0000001012147825 */ /* 0x002fca00078e0014 */
[----:B-----5:R2:W-:Y:S01]  /*46690*/  STG.E.128 desc[UR6][R20.64], R180 ;  /* 0x000000b414007986 */ /* 0x0205e2000c101d06 */
[----:B------:R-:W-:Y:S05]  /*466a0*/  @!P0 BRA `(.L_x_82756) ;  /* 0x00000000002c8947 */ /* 0x000fea0003800000 */
[----:B0-----:R-:W0:Y:S01]  /*466b0*/  LDC.64 R184, c[0x0][0x3b0] ;  /* 0x0000ec00ffb87b82 */ /* 0x001e220000000a00 */
[----:B------:R-:W-:Y:S01]  /*466c0*/  IMAD.U32 R18, R14, 0x10000, RZ ;  /* 0x000100000e127824 */ /* 0x000fe200078e00ff */
[----:B--2---:R-:W-:-:S04]  /*466d0*/  LOP3.LUT R20, R15, 0xffff, RZ, 0xc0, !PT ;  /* 0x0000ffff0f147812 */ /* 0x004fc800078ec0ff */
[----:B------:R-:W-:-:S04]  /*466e0*/  LOP3.LUT R18, R18, 0xff0000, RZ, 0xc0, !PT ;  /* 0x00ff000012127812 */ /* 0x000fc800078ec0ff */
[----:B------:R-:W-:Y:S02]  /*466f0*/  LEA R18, R20, R18, 0x18 ;  /* 0x0000001214127211 */ /* 0x000fe400078ec0ff */
[----:B------:R-:W-:-:S05]  /*46700*/  LOP3.LUT R20, R13, 0xff, RZ, 0xc0, !PT ;  /* 0x000000ff0d147812 */ /* 0x000fca00078ec0ff */
[----:B------:R-:W-:Y:S01]  /*46710*/  IMAD R18, R20, 0x100, R18 ;  /* 0x0000010014127824 */ /* 0x000fe200078e0212 */
[----:B------:R-:W-:-:S04]  /*46720*/  LOP3.LUT R20, R12, 0xff, RZ, 0xc0, !PT ;  /* 0x000000ff0c147812 */ /* 0x000fc800078ec0ff */
[----:B------:R-:W-:Y:S01]  /*46730*/  IADD3 R20, PT, PT, R18, R20, RZ ;  /* 0x0000001412147210 */ /* 0x000fe20007ffe0ff */
[----:B0-----:R-:W-:-:S05]  /*46740*/  IMAD.WIDE.U32 R18, R19, 0x4, R184 ;  /* 0x0000000413127825 */ /* 0x001fca00078e00b8 */
[----:B------:R3:W-:Y:S02]  /*46750*/  STG.E desc[UR6][R18.64], R20 ;  /* 0x0000001412007986 */ /* 0x0007e4000c101906 */
.L_x_82756:
[----:B------:R-:W-:Y:S05]  /*46760*/  BSYNC.RECONVERGENT B0 ;  /* 0x0000000000007941 */ /* 0x000fea0003800200 */
.L_x_82755:
        /* <DEDUP_REMOVED lines=12> */
[----:B-12---:R-:W-:-:S05]  /*46830*/  FSEL R21, R18, RZ, P5 ;  /* 0x000000ff12157208 */ /* 0x006fca0002800000 */
        /* <DEDUP_REMOVED lines=120> */
[----:B------:R-:W1:Y:S01]  /*46fc0*/  SHFL.BFLY PT, R18, R21, 0x1, 0x1f ;  /* 0x0c201f0015127f89 */ /* 0x000e6200000e0000 */
[----:B0-----:R-:W0:Y:S01]  /*46fd0*/  LDC R184, c[0x0][0x400] ;  /* 0x00010000ffb87b82 */ /* 0x001e220000000800 */
        /* <DEDUP_REMOVED lines=194> */
.L_x_82867:
        /* <DEDUP_REMOVED lines=15> */
[----:B-----5:R-:W-:-:S13]  /*47cf0*/  ISETP.GE.AND P1, PT, R234, 0x1, PT ;  /* 0x00000001ea00780c */ /* 0x020fda0003f26270 */
[----:B0-----:R-:W-:Y:S05]  /*47d00*/  @!P1 BRA `(.L_x_82816) ;  /* 0x0000001800ac9947 */ /* 0x001fea0003800000 */
[----:B------:R-:W0:Y:S01]  /*47d10*/  LDC R186, c[0x0][0x388] ;  /* 0x0000e200ffba7b82 */ /* 0x000e220000000800 */
[----:B------:R-:W-:Y:S01]  /*47d20*/  VIADD R19, R234, 0xffffffff ;  /* 0xffffffffea137836 */ /* 0x000fe20000000000 */
[----:B------:R-:W-:Y:S03]  /*47d30*/  BSSY.RECONVERGENT B1, `(.L_x_82817) ;  /* 0x000001b000017945 */ /* 0x000fe60003800200 */
[----:B0-----:R-:W-:-:S05]  /*47d40*/  IMAD R19, R19, R186, RZ ;  /* 0x000000ba13137224 */ /* 0x001fca00078e02ff */
[----:B------:R-:W-:-:S04]  /*47d50*/  SHF.R.S32.HI R20, RZ, 0x1f, R19 ;  /* 0x0000001fff147819 */ /* 0x000fc80000011413 */
[----:B------:R-:W-:-:S04]  /*47d60*/  LEA.HI R19, R20, R19, RZ, 0x2 ;  /* 0x0000001314137211 */ /* 0x000fc800078f10ff */
[----:B------:R-:W-:Y:S02]  /*47d70*/  LEA.HI.SX32 R20, R19, R235, 0x1e ;  /* 0x000000eb13147211 */ /* 0x000fe400078ff2ff */
[----:B------:R-:W-:Y:S01]  /*47d80*/  FSEL R19, R185, RZ, !P0 ;  /* 0x000000ffb9137208 */ /* 0x000fe20004000000 */
[----:B------:R-:W-:Y:S06]  /*47d90*/  @!P5 BRA `(.L_x_82818) ;  /* 0x000000000050d947 */ /* 0x000fec0003800000 */
[----:B------:R-:W2:Y:S01]  /*47da0*/  LDL R235, [R1+0x50] ;  /* 0x0000500001eb7983 */ /* 0x000ea20000100800 */
[----:B------:R-:W0:Y:S03]  /*47db0*/  LDC.64 R232, c[0x0][0x428] ;  /* 0x00010a00ffe87b82 */ /* 0x000e260000000a00 */
[----:B------:R-:W3:Y:S04]  /*47dc0*/  LDL R252, [R1+0x54] ;  /* 0x0000540001fc7983 */ /* 0x000ee80000100800 */
[----:B------:R-:W4:Y:S04]  /*47dd0*/  LDL R234, [R1+0x58] ;  /* 0x0000580001ea7983 */ /* 0x000f280000100800 */
[----:B------:R-:W5:Y:S01]  /*47de0*/  LDL R187, [R1+0x5c] ;  /* 0x00005c0001bb7983 */ /* 0x000f620000100800 */
        /* <DEDUP_REMOVED lines=8> */
[C---:B0-----:R-:W-:Y:S01]  /*47e70*/  IMAD.WIDE.U32 R232, R20.reuse, 0x10, R232 ;  /* 0x0000001014e87825 */ /* 0x041fe200078e00e8 */
[----:B------:R-:W-:-:S03]  /*47e80*/  IADD3 R20, PT, PT, R20, 0x20, RZ ;  /* 0x0000002014147810 */ /* 0x000fc60007ffe0ff */
[----:B--2---:R-:W-:Y:S01]  /*47e90*/  FFMA.FTZ R184, R184, R235, R24 ;  /* 0x000000ebb8b87223 */ /* 0x004fe20000010018 */
[----:B---3--:R-:W-:Y:S01]  /*47ea0*/  FFMA.FTZ R185, R185, R252, R25 ;  /* 0x000000fcb9b97223 */ /* 0x008fe20000010019 */
[----:B----4-:R-:W-:Y:S01]  /*47eb0*/  FFMA.FTZ R186, R186, R234, R26 ;  /* 0x000000eababa7223 */ /* 0x010fe2000001001a */
[----:B-----5:R-:W-:-:S05]  /*47ec0*/  FFMA.FTZ R187, R21, R187, R27 ;  /* 0x000000bb15bb7223 */ /* 0x020fca000001001b */
[----:B------:R0:W-:Y:S02]  /*47ed0*/  STG.E.128 desc[UR6][R232.64], R184 ;  /* 0x000000b8e8007986 */ /* 0x0001e4000c101d06 */
.L_x_82818:
[----:B------:R-:W-:Y:S05]  /*47ee0*/  BSYNC.RECONVERGENT B1 ;  /* 0x0000000000017941 */ /* 0x000fea0003800200 */
.L_x_82817:
[----:B------:R-:W-:Y:S01]  /*47ef0*/  LOP3.LUT P0, RZ, R16, 0x200000, RZ, 0xc0, !PT ;  /* 0x0020000010ff7812 */ /* 0x000fe2000780c0ff */
[----:B------:R-:W-:-:S12]  /*47f00*/  BSSY.RECONVERGENT B1, `(.L_x_82819) ;  /* 0x0000016000017945 */ /* 0x000fd80003800200 */
[----:B------:R-:W-:Y:S05]  /*47f10*/  @!P0 BRA `(.L_x_82820) ;  /* 0x0000000000508947 */ /* 0x000fea0003800000 */
[----:B------:R-:W2:Y:S01]  /*47f20*/  LDL R252, [R1+0x40] ;  /* 0x0000400001fc7983 */ /* 0x000ea20000100800 */
[----:B0-----:R-:W0:Y:S03]  /*47f30*/  LDC.64 R232, c[0x0][0x428] ;  /* 0x00010a00ffe87b82 */ /* 0x001e260000000a00 */
        /* <DEDUP_REMOVED lines=11> */
[----:B0-----:R-:W-:-:S04]  /*47ff0*/  IMAD.WIDE.U32 R232, R20, 0x10, R232 ;  /* 0x0000001014e87825 */ /* 0x001fc800078e00e8 */
[----:B------:R-:W-:Y:S02]  /*48000*/  VIADD R20, R20, 0x20 ;  /* 0x0000002014147836 */ /* 0x000fe40000000000 */
[----:B--2---:R-:W-:Y:S01]  /*48010*/  FFMA.FTZ R184, R184, R252, R28 ;  /* 0x000000fcb8b87223 */ /* 0x004fe2000001001c */
[----:B---3--:R-:W-:Y:S01]  /*48020*/  FFMA.FTZ R185, R185, R235, R29 ;  /* 0x000000ebb9b97223 */ /* 0x008fe2000001001d */
[----:B----4-:R-:W-:Y:S01]  /*48030*/  FFMA.FTZ R186, R186, R234, R30 ;  /* 0x000000eababa7223 */ /* 0x010fe2000001001e */
[----:B-----5:R-:W-:-:S05]  /*48040*/  FFMA.FTZ R187, R21, R187, R31 ;  /* 0x000000bb15bb7223 */ /* 0x020fca000001001f */
[----:B------:R1:W-:Y:S02]  /*48050*/  STG.E.128 desc[UR6][R232.64], R184 ;  /* 0x000000b8e8007986 */ /* 0x0003e4000c101d06 */
.L_x_82820:
[----:B------:R-:W-:Y:S05]  /*48060*/  BSYNC.RECONVERGENT B1 ;  /* 0x0000000000017941 */ /* 0x000fea0003800200 */
.L_x_82819:
[----:B------:R-:W-:Y:S01]  /*48070*/  LOP3.LUT P0, RZ, R16, 0x400000, RZ, 0xc0, !PT ;  /* 0x0040000010ff7812 */ /* 0x000fe2000780c0ff */
[----:B------:R-:W-:-:S12]  /*48080*/  BSSY.RECONVERGENT B1, `(.L_x_82821) ;  /* 0x0000016000017945 */ /* 0x000fd80003800200 */
[----:B------:R-:W-:Y:S05]  /*48090*/  @!P0 BRA `(.L_x_82822) ;  /* 0x0000000000508947 */ /* 0x000fea0003800000 */
[----:B------:R-:W2:Y:S01]  /*480a0*/  LDL R252, [R1+0x30] ;  /* 0x0000300001fc7983 */ /* 0x000ea20000100800 */
[----:B01----:R-:W0:Y:S03]  /*480b0*/  LDC.64 R232, c[0x0][0x428] ;  /* 0x00010a00ffe87b82 */ /* 0x003e260000000a00 */
        /* <DEDUP_REMOVED lines=18> */
.L_x_82822:
[----:B------:R-:W-:Y:S05]  /*481e0*/  BSYNC.RECONVERGENT B1 ;  /* 0x0000000000017941 */ /* 0x000fea0003800200 */
.L_x_82821:
[----:B------:R-:W-:Y:S01]  /*481f0*/  LOP3.LUT P0, RZ, R17, 0x2, RZ, 0xc0, !PT ;  /* 0x0000000211ff7812 */ /* 0x000fe2000780c0ff */
[----:B------:R-:W-:-:S12]  /*48200*/  BSSY.RECONVERGENT B1, `(.L_x_82823) ;  /* 0x0000016000017945 */ /* 0x000fd80003800200 */
[----:B------:R-:W-:Y:S05]  /*48210*/  @!P0 BRA `(.L_x_82824) ;  /* 0x0000000000508947 */ /* 0x000fea0003800000 */
[----:B------:R-:W3:Y:S01]  /*48220*/  LDL R252, [R1+0x20] ;  /* 0x0000200001fc7983 */ /* 0x000ee20000100800 */
[----:B012---:R-:W0:Y:S03]  /*48230*/  LDC.64 R232, c[0x0][0x428] ;  /* 0x00010a00ffe87b82 */ /* 0x007e260000000a00 */
[----:B------:R-:W2:Y:S04]  /*48240*/  LDL R235, [R1+0x24] ;  /* 0x0000240001eb7983 */ /* 0x000ea80000100800 */
        /* <DEDUP_REMOVED lines=12> */
[----:B---3--:R-:W-:Y:S01]  /*48310*/  FFMA.FTZ R184, R184, R252, R36 ;  /* 0x000000fcb8b87223 */ /* 0x008fe20000010024 */
[----:B--2---:R-:W-:Y:S01]  /*48320*/  FFMA.FTZ R185, R185, R235, R37 ;  /* 0x000000ebb9b97223 */ /* 0x004fe20000010025 */
[----:B----4-:R-:W-:Y:S01]  /*48330*/  FFMA.FTZ R186, R186, R234, R38 ;  /* 0x000000eababa7223 */ /* 0x010fe20000010026 */
[----:B-----5:R-:W-:-:S05]  /*48340*/  FFMA.FTZ R187, R21, R187, R39 ;  /* 0x000000bb15bb7223 */ /* 0x020fca0000010027 */
[----:B------:R3:W-:Y:S02]  /*48350*/  STG.E.128 desc[UR6][R232.64], R184 ;  /* 0x000000b8e8007986 */ /* 0x0007e4000c101d06 */
.L_x_82824:
[----:B------:R-:W-:Y:S05]  /*48360*/  BSYNC.RECONVERGENT B1 ;  /* 0x0000000000017941 */ /* 0x000fea0003800200 */
.L_x_82823:
[----:B------:R-:W-:Y:S01]  /*48370*/  LOP3.LUT P0, RZ, R17, 0x1, RZ, 0xc0, !PT ;  /* 0x0000000111ff7812 */ /* 0x000fe2000780c0ff */
[----:B------:R-:W-:-:S12]  /*48380*/  BSSY.RECONVERGENT B1, `(.L_x_82825) ;  /* 0x0000016000017945 */ /* 0x000fd80003800200 */
[----:B------:R-:W-:Y:S05]  /*48390*/  @!P0 BRA `(.L_x_82826) ;  /* 0x0000000000508947 */ /* 0x000fea0003800000 */
[----:B------:R-:W4:Y:S01]  /*483a0*/  LDL R252, [R1+0x10] ;  /* 0x0000100001fc7983 */ /* 0x000f220000100800 */
[----:B0123--:R-:W0:Y:S03]  /*483b0*/  LDC.64 R232, c[0x0][0x428] ;  /* 0x00010a00ffe87b82 */ /* 0x00fe260000000a00 */
[----:B------:R-:W2:Y:S04]  /*483c0*/  LDL R235, [R1+0x14] ;  /* 0x0000140001eb7983 */ /* 0x000ea80000100800 */
[----:B------:R-:W3:Y:S04]  /*483d0*/  LDL R234, [R1+0x18] ;  /* 0x0000180001ea7983 */ /* 0x000ee80000100800 */
        /* <DEDUP_REMOVED lines=11> */
[----:B----4-:R-:W-:Y:S01]  /*48490*/  FFMA.FTZ R184, R184, R252, R40 ;  /* 0x000000fcb8b87223 */ /* 0x010fe20000010028 */
[----:B--2---:R-:W-:Y:S01]  /*484a0*/  FFMA.FTZ R185, R185, R235, R41 ;  /* 0x000000ebb9b97223 */ /* 0x004fe20000010029 */
[----:B---3--:R-:W-:Y:S01]  /*484b0*/  FFMA.FTZ R186, R186, R234, R42 ;  /* 0x000000eababa7223 */ /* 0x008fe2000001002a */
[----:B-----5:R-:W-:-:S05]  /*484c0*/  FFMA.FTZ R187, R21, R187, R43 ;  /* 0x000000bb15bb7223 */ /* 0x020fca000001002b */
[----:B------:R4:W-:Y:S02]  /*484d0*/  STG.E.128 desc[UR6][R232.64], R184 ;  /* 0x000000b8e8007986 */ /* 0x0009e4000c101d06 */
.L_x_82826:
[----:B------:R-:W-:Y:S05]  /*484e0*/  BSYNC.RECONVERGENT B1 ;  /* 0x0000000000017941 */ /* 0x000fea0003800200 */
.L_x_82825:
[----:B------:R-:W-:Y:S01]  /*484f0*/  LOP3.LUT P0, RZ, R16, 0x80000000, RZ, 0xc0, !PT ;  /* 0x8000000010ff7812 */ /* 0x000fe2000780c0ff */
[----:B------:R-:W-:-:S12]  /*48500*/  BSSY.RECONVERGENT B1, `(.L_x_82827) ;  /* 0x0000016000017945 */ /* 0x000fd80003800200 */
[----:B------:R-:W-:Y:S05]  /*48510*/  @!P0 BRA `(.L_x_82828) ;  /* 0x0000000000508947 */ /* 0x000fea0003800000 */
[----:B------:R-:W5:Y:S01]  /*48520*/  LDL R252, [R1] ;  /* 0x0000000001fc7983 */ /* 0x000f620000100800 */
[----:B01234-:R-:W0:Y:S03]  /*48530*/  LDC.64 R232, c[0x0][0x428] ;  /* 0x00010a00ffe87b82 */ /* 0x01fe260000000a00 */
[----:B------:R-:W2:Y:S04]  /*48540*/  LDL R235, [R1+0x4] ;  /* 0x0000040001eb7983 */ /* 0x000ea80000100800 */
[----:B------:R-:W3:Y:S04]  /*48550*/  LDL R234, [R1+0x8] ;  /* 0x0000080001ea7983 */ /* 0x000ee80000100800 */
        /* <DEDUP_REMOVED lines=11> */
[----:B-----5:R-:W-:Y:S01]  /*48610*/  FFMA.FTZ R184, R184, R252, R44 ;  /* 0x000000fcb8b87223 */ /* 0x020fe2000001002c */
[----:B--2---:R-:W-:Y:S01]  /*48620*/  FFMA.FTZ R185, R185, R235, R45 ;  /* 0x000000ebb9b97223 */ /* 0x004fe2000001002d */
[----:B---3--:R-:W-:Y:S01]  /*48630*/  FFMA.FTZ R186, R186, R234, R46 ;  /* 0x000000eababa7223 */ /* 0x008fe2000001002e */
[----:B----4-:R-:W-:-:S05]  /*48640*/  FFMA.FTZ R187, R21, R187, R47 ;  /* 0x000000bb15bb7223 */ /* 0x010fca000001002f */
[----:B------:R0:W-:Y:S02]  /*48650*/  STG.E.128 desc[UR6][R232.64], R184 ;  /* 0x000000b8e8007986 */ /* 0x0001e4000c101d06 */
.L_x_82828:
[----:B------:R-:W-:Y:S05]  /*48660*/  BSYNC.RECONVERGENT B1 ;  /* 0x0000000000017941 */ /* 0x000fea0003800200 */
.L_x_82827:
        /* <DEDUP_REMOVED lines=19> */
.L_x_82830:
[----:B------:R-:W-:Y:S05]  /*487a0*/  BSYNC.RECONVERGENT B1 ;  /* 0x0000000000017941 */ /* 0x000fea0003800200 */
.L_x_82829:
        /* <DEDUP_REMOVED lines=16> */
[----:B0-----:R-:W-:-:S04]  /*488b0*/  IMAD.WIDE.U32 R232, R20, 0x10, R232 ;  /* 0x0000001014e87825 */ /* 0x001fc800078e00e8 */
[----:B------:R-:W-:Y:S01]  /*488c0*/  VIADD R20, R20, 0x20 ;  /* 0x0000002014147836 */ /* 0x000fe20000000000 */
[----:B------:R0:W-:Y:S06]  /*488d0*/  STG.E.128 desc[UR6][R232.64], R184 ;  /* 0x000000b8e8007986 */ /* 0x0001ec000c101d06 */
.L_x_82832:
[----:B------:R-:W-:Y:S05]  /*488e0*/  BSYNC.RECONVERGENT B1 ;  /* 0x0000000000017941 */ /* 0x000fea0003800200 */
.L_x_82831:
        /* <DEDUP_REMOVED lines=19> */
.L_x_82834:
[----:B------:R-:W-:Y:S05]  /*48a20*/  BSYNC.RECONVERGENT B1 ;  /* 0x0000000000017941 */ /* 0x000fea0003800200 */
.L_x_82833:
        /* <DEDUP_REMOVED lines=19> */
.L_x_82836:
[----:B------:R-:W-:Y:S05]  /*48b60*/  BSYNC.RECONVERGENT B1 ;  /* 0x0000000000017941 */ /* 0x000fea0003800200 */
.L_x_82835:
        /* <DEDUP_REMOVED lines=19> */
.L_x_82838:
[----:B------:R-:W-:Y:S05]  /*48ca0*/  BSYNC.RECONVERGENT B1 ;  /* 0x0000000000017941 */ /* 0x000fea0003800200 */
.L_x_82837:
        /* <DEDUP_REMOVED lines=19> */
.L_x_82840:
[----:B------:R-:W-:Y:S05]  /*48de0*/  BSYNC.RECONVERGENT B1 ;  /* 0x0000000000017941 */ /* 0x000fea0003800200 */
.L_x_82839:
        /* <DEDUP_REMOVED lines=19> */
.L_x_82842:
[----:B------:R-:W-:Y:S05]  /*48f20*/  BSYNC.RECONVERGENT B1 ;  /* 0x0000000000017941 */ /* 0x000fea0003800200 */
.L_x_82841:
        /* <DEDUP_REMOVED lines=19> */
.L_x_82844:
[----:B------:R-:W-:Y:S05]  /*49060*/  BSYNC.RECONVERGENT B1 ;  /* 0x0000000000017941 */ /* 0x000fea0003800200 */
.L_x_82843:
        /* <DEDUP_REMOVED lines=19> */
.L_x_82846:
[----:B------:R-:W-:Y:S05]  /*491a0*/  BSYNC.RECONVERGENT B1 ;  /* 0x0000000000017941 */ /* 0x000fea0003800200 */
.L_x_82845:
        /* <DEDUP_REMOVED lines=19> */
.L_x_82848:
[----:B------:R-:W-:Y:S05]  /*492e0*/  BSYNC.RECONVERGENT B1 ;  /* 0x0000000000017941 */ /* 0x000fea0003800200 */
.L_x_82847:
        /* <DEDUP_REMOVED lines=19> */
.L_x_82850:
[----:B------:R-:W-:Y:S05]  /*49420*/  BSYNC.RECONVERGENT B1 ;  /* 0x0000000000017941 */ /* 0x000fea0003800200 */
.L_x_82849:
        /* <DEDUP_REMOVED lines=19> */
.L_x_82852:
[----:B------:R-:W-:Y:S05]  /*49560*/  BSYNC.RECONVERGENT B1 ;  /* 0x0000000000017941 */ /* 0x000fea0003800200 */
.L_x_82851:
        /* <DEDUP_REMOVED lines=19> */
.L_x_82854:
[----:B------:R-:W-:Y:S05]  /*496a0*/  BSYNC.RECONVERGENT B1 ;  /* 0x0000000000017941 */ /* 0x000fea0003800200 */
.L_x_82853:
        /* <DEDUP_REMOVED lines=17> */
.L_x_82816:
[----:B------:R-:W-:Y:S05]  /*497c0*/  BSYNC.RECONVERGENT B0 ;  /* 0x0000000000007941 */ /* 0x000fea0003800200 */
.L_x_82815:
[----:B0-----:R-:W0:Y:S02]  /*497d0*/  LDC.64 R18, c[0x0][0x380] ;  /* 0x0000e000ff127b82 */ /* 0x001e240000000a00 */
[----:B0-----:R-:W-:-:S05]  /*497e0*/  IMAD R3, R18, 0x4, R3 ;  /* 0x0000000412037824 */ /* 0x001fca00078e0203 */
[----:B------:R-:W-:-:S13]  /*497f0*/  ISETP.GE.AND P0, PT, R3, R19, PT ;  /* 0x000000130300720c */ /* 0x000fda0003f06270 */
[----:B------:R-:W-:Y:S05]  /*49800*/  @!P0 BRA `(.L_x_82855) ;  /* 0xfffffb8400988947 */ /* 0x000fea000383ffff */
[----:B------:R-:W-:Y:S05]  /*49810*/  EXIT ;  /* 0x000000000000794d */ /* 0x000fea0003800000 */
.L_x_82814:
[----:B------:R-:W-:Y:S01]  /*49820*/  HFMA2 R19, -RZ, RZ, 0, 1.847743988037109375e-06 ;  /* 0x0000001fff137431 */ /* 0x000fe200000001ff */
[----:B------:R-:W-:Y:S01]  /*49830*/  BSSY B0, `(.L_x_82856) ;  /* 0x0000007000007945 */ /* 0x000fe20003800000 */
[----:B------:R-:W-:Y:S01]  /*49840*/  MOV R187, R21 ;  /* 0x0000001500bb7202 */ /* 0x000fe20000000f00 */
[----:B------:R-:W-:Y:S02]  /*49850*/  IMAD.MOV.U32 R18, RZ, RZ, 0x1 ;  /* 0x00000001ff127424 */ /* 0x000fe400078e00ff */
[----:B------:R-:W-:-:S07]  /*49860*/  IMAD.MOV.U32 R20, RZ, RZ, -0x1 ;  /* 0xffffffffff147424 */ /* 0x000fce00078e00ff */
[----:B0----5:R-:W-:Y:S05]  /*49870*/  WARPSYNC.COLLECTIVE R20, `(.L_x_82857) ;  /* 0x0000000014087348 */ /* 0x021fea0003c00000 */
[----:B------:R1:W2:Y:S02]  /*49880*/  SHFL.BFLY P6, R18, R187, R18, R19 ;  /* 0x0c000012bb127389 */ /* 0x0002a400000c0013 */
[----:B012--5:R-:W-:Y:S05]  /*49890*/  ENDCOLLECTIVE ;  /* 0x000000000000791b */ /* 0x027fea0003800000 */
.L_x_82857:
[----:B------:R-:W-:Y:S05]  /*498a0*/  BSYNC B0 ;  /* 0x0000000000007941 */ /* 0x000fea0003800000 */
.L_x_82856:
        /* <DEDUP_REMOVED lines=9> */
.L_x_82858:
[----:B------:R-:W-:Y:S01]  /*49940*/  FADD.FTZ R21, R21, R18 ;  /* 0x0000001215157221 */ /* 0x000fe20000010000 */
[----:B------:R-:W-:-:S04]  /*49950*/  IMAD.MOV.U32 R18, RZ, RZ, 0x4 ;  /* 0x00000004ff127424 */ /* 0x000fc800078e00ff */
[----:B------:R-:W-:-:S07]  /*49960*/  MOV R187, R21 ;  /* 0x0000001500bb7202 */ /* 0x000fce0000000f00 */
[----:B------:R-:W-:Y:S05]  /*49970*/  WARPSYNC.COLLECTIVE R20, `(.L_x_82859) ;  /* 0x0000000014087348 */ /* 0x000fea0003c00000 */
[----:B------:R0:W1:Y:S02]  /*49980*/  SHFL.BFLY P6, R18, R187, R18, R19 ;  /* 0x0c000012bb127389 */ /* 0x00006400000c0013 */
[----:B01----:R-:W-:Y:S05]  /*49990*/  ENDCOLLECTIVE ;  /* 0x000000000000791b */ /* 0x003fea0003800000 */
.L_x_82859:
[----:B------:R-:W-:Y:S01]  /*499a0*/  FADD.FTZ R21, R21, R18 ;  /* 0x0000001215157221 */ /* 0x000fe20000010000 */
[----:B------:R-:W-:-:S04]  /*499b0*/  IMAD.MOV.U32 R18, RZ, RZ, 0x8 ;  /* 0x00000008ff127424 */ /* 0x000fc800078e00ff */
[----:B------:R-:W-:-:S07]  /*499c0*/  MOV R187, R21 ;  /* 0x0000001500bb7202 */ /* 0x000fce0000000f00 */
[----:B------:R-:W-:Y:S05]  /*499d0*/  WARPSYNC.COLLECTIVE R20, `(.L_x_82860) ;  /* 0x0000000014087348 */ /* 0x000fea0003c00000 */
[----:B------:R0:W1:Y:S02]  /*499e0*/  SHFL.BFLY P6, R18, R187, R18, R19 ;  /* 0x0c000012bb127389 */ /* 0x00006400000c0013 */
[----:B01----:R-:W-:Y:S05]  /*499f0*/  ENDCOLLECTIVE ;  /* 0x000000000000791b */ /* 0x003fea0003800000 */
.L_x_82860:
[----:B------:R-:W-:Y:S01]  /*49a00*/  FADD.FTZ R21, R21, R18 ;  /* 0x0000001215157221 */ /* 0x000fe20000010000 */
[----:B------:R-:W-:-:S04]  /*49a10*/  IMAD.MOV.U32 R18, RZ, RZ, 0x10 ;  /* 0x00000010ff127424 */ /* 0x000fc800078e00ff */
[----:B------:R-:W-:-:S07]  /*49a20*/  MOV R187, R21 ;  /* 0x0000001500bb7202 */ /* 0x000fce0000000f00 */
[----:B------:R-:W-:Y:S05]  /*49a30*/  WARPSYNC.COLLECTIVE R20, `(.L_x_82861) ;  /* 0x0000000014087348 */ /* 0x000fea0003c00000 */
[----:B------:R0:W1:Y:S02]  /*49a40*/  SHFL.BFLY P6, R18, R187, R18, R19 ;  /* 0x0c000012bb127389 */ /* 0x00006400000c0013 */
[----:B01----:R-:W-:Y:S05]  /*49a50*/  ENDCOLLECTIVE ;  /* 0x000000000000791b */ /* 0x003fea0003800000 */
.L_x_82861:
        /* <DEDUP_REMOVED lines=183> */
.L_x_82862:
[----:B------:R-:W-:Y:S01]  /*4a5d0*/  FADD.FTZ R21, R21, R18 ;  /* 0x0000001215157221 */ /* 0x000fe20000010000 */
[----:B------:R-:W-:-:S03]  /*4a5e0*/  MOV R18, 0x2 ;  /* 0x0000000200127802 */ /* 0x000fc60000000f00 */
[----:B------:R-:W-:-:S07]  /*4a5f0*/  IMAD.MOV.U32 R187, RZ, RZ, R21 ;  /* 0x000000ffffbb7224 */ /* 0x000fce00078e0015 */
[----:B------:R-:W-:Y:S05]  /*4a600*/  WARPSYNC.COLLECTIVE R20, `(.L_x_82863) ;  /* 0x0000000014087348 */ /* 0x000fea0003c00000 */
[----:B------:R0:W1:Y:S02]  /*4a610*/  SHFL.BFLY P6, R18, R187, R18, R19 ;  /* 0x0c000012bb127389 */ /* 0x00006400000c0013 */
[----:B01----:R-:W-:Y:S05]  /*4a620*/  ENDCOLLECTIVE ;  /* 0x000000000000791b */ /* 0x003fea0003800000 */
.L_x_82863:
[----:B------:R-:W-:Y:S01]  /*4a630*/  FADD.FTZ R21, R21, R18 ;  /* 0x0000001215157221 */ /* 0x000fe20000010000 */
[----:B------:R-:W-:-:S03]  /*4a640*/  HFMA2 R18, -RZ, RZ, 0, 2.384185791015625e-07 ;  /* 0x00000004ff127431 */ /* 0x000fc600000001ff */
[----:B------:R-:W-:-:S07]  /*4a650*/  IMAD.MOV.U32 R187, RZ, RZ, R21 ;  /* 0x000000ffffbb7224 */ /* 0x000fce00078e0015 */
[----:B------:R-:W-:Y:S05]  /*4a660*/  WARPSYNC.COLLECTIVE R20, `(.L_x_82864) ;  /* 0x0000000014087348 */ /* 0x000fea0003c00000 */
[----:B------:R0:W1:Y:S02]  /*4a670*/  SHFL.BFLY P6, R18, R187, R18, R19 ;  /* 0x0c000012bb127389 */ /* 0x00006400000c0013 */
[----:B01----:R-:W-:Y:S05]  /*4a680*/  ENDCOLLECTIVE ;  /* 0x000000000000791b */ /* 0x003fea0003800000 */
.L_x_82864:
[----:B------:R-:W-:Y:S01]  /*4a690*/  FADD.FTZ R21, R21, R18 ;  /* 0x0000001215157221 */ /* 0x000fe20000010000 */
[----:B------:R-:W-:-:S03]  /*4a6a0*/  MOV R18, 0x8 ;  /* 0x0000000800127802 */ /* 0x000fc60000000f00 */
[----:B------:R-:W-:-:S07]  /*4a6b0*/  IMAD.MOV.U32 R187, RZ, RZ, R21 ;  /* 0x000000ffffbb7224 */ /* 0x000fce00078e0015 */
[----:B------:R-:W-:Y:S05]  /*4a6c0*/  WARPSYNC.COLLECTIVE R20, `(.L_x_82865) ;  /* 0x0000000014087348 */ /* 0x000fea0003c00000 */
[----:B------:R0:W1:Y:S02]  /*4a6d0*/  SHFL.BFLY P6, R18, R187, R18, R19 ;  /* 0x0c000012bb127389 */ /* 0x00006400000c0013 */
[----:B01----:R-:W-:Y:S05]  /*4a6e0*/  ENDCOLLECTIVE ;  /* 0x000000000000791b */ /* 0x003fea0003800000 */
.L_x_82865:
[----:B------:R-:W-:Y:S01]  /*4a6f0*/  FADD.FTZ R21, R21, R18 ;  /* 0x0000001215157221 */ /* 0x000fe20000010000 */
[----:B------:R-:W-:-:S03]  /*4a700*/  HFMA2 R18, -RZ, RZ, 0, 9.5367431640625e-07 ;  /* 0x00000010ff127431 */ /* 0x000fc600000001ff */
[----:B------:R-:W-:-:S07]  /*4a710*/  IMAD.MOV.U32 R187, RZ, RZ, R21 ;  /* 0x000000ffffbb7224 */ /* 0x000fce00078e0015 */
[----:B------:R-:W-:Y:S05]  /*4a720*/  WARPSYNC.COLLECTIVE R20, `(.L_x_82866) ;  /* 0x0000000014087348 */ /* 0x000fea0003c00000 */
[----:B------:R0:W1:Y:S02]  /*4a730*/  SHFL.BFLY P6, R18, R187, R18, R19 ;  /* 0x0c000012bb127389 */ /* 0x00006400000c0013 */
[----:B01----:R-:W-:Y:S05]  /*4a740*/  ENDCOLLECTIVE ;  /* 0x000000000000791b */ /* 0x003fea0003800000 */
.L_x_82866:
[----:B------:R-:W-:Y:S05]  /*4a750*/  BRA `(.L_x_82867) ;  /* 0xffffffd400287947 */ /* 0x000fea000383ffff */
.L_x_82868:
        /* <DEDUP_REMOVED lines=10> */
.L_x_88570:


//--------------------- .text._ZN10layer_norm13ln_fwd_kernelINS_13Kernel_traitsIfffffjLj2560ELj1ELj4ELj1ELj16ENS_18Kernel_traits_baseILj2560EfffffjLj128EEEEELb1ELb0ELb1ELb1EEEvNS_9FwdParamsE --------------------------
	.section	.text._ZN10layer_norm13ln_fwd_kernelINS_13Kernel_traitsIfffffjLj2560ELj1ELj4ELj1ELj16ENS_18Kernel_traits_baseILj2560EfffffjLj128EEEEELb1ELb0ELb1ELb1EEEvNS_9FwdParamsE,"ax",@progbits
	.align	128
        .global         _ZN10layer_norm13ln_fwd_kernelINS_13Kernel_traitsIfffffjLj2560ELj1ELj4ELj1ELj16ENS_18Kernel_traits_baseILj2560EfffffjLj128EEEEELb1ELb0ELb1ELb1EEEvNS_9FwdParamsE
        .type           _ZN10layer_norm13ln_fwd_kernelINS_13Kernel_traitsIfffffjLj2560ELj1ELj4ELj1ELj16ENS_18Kernel_traits_baseILj2560EfffffjLj128EEEEELb1ELb0ELb1ELb1EEEvNS_9FwdParamsE,@function
        .size           _ZN10layer_norm13ln_fwd_kernelINS_13Kernel_traitsIfffffjLj2560ELj1ELj4ELj1ELj16ENS_18Kernel_traits_baseILj2560EfffffjLj128EEEEELb1ELb0ELb1ELb1EEEvNS_9FwdParamsE,(.L_x_88571 - _ZN10layer_norm13ln_fwd_kernelINS_13Kernel_traitsIfffffjLj2560ELj1ELj4ELj1ELj16ENS_18Kernel_traits_baseILj2560EfffffjLj128EEEEELb1ELb0ELb1ELb1EEEvNS_9FwdParamsE)
        .other          _ZN10layer_norm13ln_fwd_kernelINS_13Kernel_traitsIfffffjLj2560ELj1ELj4ELj1ELj16ENS_18Kernel_traits_baseILj2560EfffffjLj128EEEEELb1ELb0ELb1ELb1EEEvNS_9FwdParamsE,@"STO_CUDA_ENTRY STV_DEFAULT"
_ZN10layer_norm13ln_fwd_kernelINS_13Kernel_traitsIfffffjLj2560ELj1ELj4ELj1ELj16ENS_18Kernel_traits_baseILj2560EfffffjLj128EEEEELb1ELb0ELb1ELb1EEEvNS_9FwdParamsE:
.text._ZN10layer_norm13ln_fwd_kernelINS_13Kernel_traitsIfffffjLj2560ELj1ELj4ELj1ELj16ENS_18Kernel_traits_baseILj2560EfffffjLj128EEEEELb1ELb0ELb1ELb1EEEvNS_9FwdParamsE:
        /* <DEDUP_REMOVED lines=114> */
.L_x_82869:
        /* <DEDUP_REMOVED lines=80> */
.L_x_82870:
        /* <DEDUP_REMOVED lines=68> */
[----:B------:R-:W-:Y:S02]  /*1060*/  IMAD R224, R0, -0x2daee0ad, RZ ;  /* 0xd2511f5300e07824 */ /* 0x000fe400078e02ff */
[----:B01234-:R-:W-:-:S07]  /*1070*/  IMAD R20, R2, -0x326172a9, RZ ;  /* 0xcd9e8d5702147824 */ /* 0x01ffce00078e02ff */
.L_x_84052:
[----:B0-----:R-:W0:Y:S08]  /*1080*/  LDC.64 R2, c[0x0][0x3f0] ;  /* 0x0000fc00ff027b82 */ /* 0x001e300000000a00 */
[----:B------:R-:W1:Y:S08]  /*1090*/  LDC R231, c[0x0][0x388] ;  /* 0x0000e200ffe77b82 */ /* 0x000e700000000800 */
[----:B------:R-:W2:Y:S01]  /*10a0*/  LDC.64 R4, c[0x0][0x3f8] ;  /* 0x0000fe00ff047b82 */ /* 0x000ea20000000a00 */
[----:B0-----:R-:W-:-:S05]  /*10b0*/  IMAD.WIDE R2, R193, 0x4, R2 ;  /* 0x00000004c1027825 */ /* 0x001fca00078e0202 */
[----:B------:R2:W3:Y:S01]  /*10c0*/  LDG.E R199, desc[UR8][R2.64] ;  /* 0x0000000802c77981 */ /* 0x0004e2000c1e1900 */
[----:B------:R-:W-:Y:S01]  /*10d0*/  ISETP.NE.U32.AND P0, PT, RZ, UR4, PT ;  /* 0x00000004ff007c0c */ /* 0x000fe2000bf05070 */
[----:B------:R-:W-:-:S03]  /*10e0*/  HFMA2 R188, -RZ, RZ, 0, 0 ;  /* 0x00000000ffbc7431 */ /* 0x000fc600000001ff */
[----:B------:R-:W-:Y:S01]  /*10f0*/  ISETP.NE.AND.EX P0, PT, RZ, UR5, PT, P0 ;  /* 0x00000005ff007c0c */ /* 0x000fe2000bf05300 */
[----:B--2---:R-:W-:Y:S01]  /*1100*/  IMAD.WIDE R2, R193, 0x4, R4 ;  /* 0x00000004c1027825 */ /* 0x004fe200078e0204 */
[----:B------:R-:W-:Y:S01]  /*1110*/  MOV R16, UR7 ;  /* 0x0000000700107c02 */ /* 0x000fe20008000f00 */
[----:B------:R-:W-:Y:S01]  /*1120*/  BSSY.RECONVERGENT B0, `(.L_x_82871) ;  /* 0x00002e6000007945 */ /* 0x000fe20003800200 */
[----:B------:R-:W-:Y:S01]  /*1130*/  MOV R13, UR6 ;  /* 0x00000006000d7c02 */ /* 0x000fe20008000f00 */
[----:B------:R-:W-:Y:S01]  /*1140*/  IMAD.U32 R18, RZ, RZ, UR6 ;  /* 0x00000006ff127e24 */ /* 0x000fe2000f8e00ff */
[----:B-----5:R0:W5:Y:S01]  /*1150*/  LDG.E R230, desc[UR8][R2.64] ;  /* 0x0000000802e67981 */ /* 0x020162000c1e1900 */
[----:B------:R-:W-:Y:S01]  /*1160*/  IMAD.U32 R17, RZ, RZ, UR7 ;  /* 0x00000007ff117e24 */ /* 0x000fe2000f8e00ff */
[----:B------:R-:W-:Y:S01]  /*1170*/  MOV R10, UR6 ;  /* 0x00000006000a7c02 */ /* 0x000fe20008000f00 */
[----:B------:R-:W-:Y:S02]  /*1180*/  IMAD.U32 R15, RZ, RZ, UR7 ;  /* 0x00000007ff0f7e24 */ /* 0x000fe4000f8e00ff */
[----:B------:R-:W-:-:S02]  /*1190*/  IMAD.U32 R14, RZ, RZ, UR7 ;  /* 0x00000007ff0e7e24 */ /* 0x000fc4000f8e00ff */
[----:B------:R-:W-:Y:S02]  /*11a0*/  IMAD.U32 R12, RZ, RZ, UR7 ;  /* 0x00000007ff0c7e24 */ /* 0x000fe4000f8e00ff */
[----:B------:R-:W-:Y:S02]  /*11b0*/  IMAD.U32 R11, RZ, RZ, UR6 ;  /* 0x00000006ff0b7e24 */ /* 0x000fe4000f8e00ff */
[----:B------:R-:W-:Y:S02]  /*11c0*/  IMAD.U32 R8, RZ, RZ, UR6 ;  /* 0x00000006ff087e24 */ /* 0x000fe4000f8e00ff */
[----:B0-----:R-:W-:Y:S02]  /*11d0*/  IMAD.U32 R3, RZ, RZ, UR6 ;  /* 0x00000006ff037e24 */ /* 0x001fe4000f8e00ff */
[----:B------:R-:W-:Y:S01]  /*11e0*/  IMAD.U32 R2, RZ, RZ, UR7 ;  /* 0x00000007ff027e24 */ /* 0x000fe2000f8e00ff */
        /* <DEDUP_REMOVED lines=21> */
[----:B------:R-:W-:-:S03]  /*1340*/  SHF.R.S32.HI R7, RZ, 0x1f, R0 ;  /* 0x0000001fff077819 */ /* 0x000fc60000011400 */
[----:B------:R-:W-:Y:S01]  /*1350*/  IMAD.U32 R9, RZ, RZ, UR6 ;  /* 0x00000006ff097e24 */ /* 0x000fe2000f8e00ff */
[----:B------:R0:W5:Y:S01]  /*1360*/  @P1 LDG.E.128 R100, desc[UR8][R4.64] ;  /* 0x0000000804641981 */ /* 0x000162000c1e1d00 */
[----:B------:R-:W-:Y:S01]  /*1370*/  LEA.HI R24, R7, R0, RZ, 0x2 ;  /* 0x0000000007187211 */ /* 0x000fe200078f10ff */
[----:B------:R-:W-:Y:S01]  /*1380*/  IMAD.U32 R6, RZ, RZ, UR7 ;  /* 0x00000007ff067e24 */ /* 0x000fe2000f8e00ff */
[----:B------:R-:W-:Y:S02]  /*1390*/  MOV R7, UR7 ;  /* 0x0000000700077c02 */ /* 0x000fe40008000f00 */
[----:B------:R-:W-:Y:S01]  /*13a0*/  MOV R0, UR6 ;  /* 0x0000000600007c02 */ /* 0x000fe20008000f00 */
[----:B------:R-:W-:Y:S02]  /*13b0*/  VIADD R9, R9, 0x3c6ef372 ;  /* 0x3c6ef37209097836 */ /* 0x000fe40000000000 */
[----:B0-----:R-:W-:Y:S01]  /*13c0*/  IMAD.U32 R5, RZ, RZ, UR7 ;  /* 0x00000007ff057e24 */ /* 0x001fe2000f8e00ff */
[----:B------:R-:W-:Y:S01]  /*13d0*/  MOV R4, UR6 ;  /* 0x0000000600047c02 */ /* 0x000fe20008000f00 */
[----:B------:R-:W-:Y:S01]  /*13e0*/  VIADD R6, R6, 0xed9eba14 ;  /* 0xed9eba1406067836 */ /* 0x000fe20000000000 */
[----:B------:R-:W-:Y:S01]  /*13f0*/  IADD3 R7, PT, PT, R7, -0x56f99767, RZ ;  /* 0xa906689907077810 */ /* 0x000fe20007ffe0ff */
[----:B------:R-:W-:Y:S01]  /*1400*/  VIADD R5, R5, 0xbb67ae85 ;  /* 0xbb67ae8505057836 */ /* 0x000fe20000000000 */
[----:B------:R-:W-:-:S02]  /*1410*/  IADD3 R4, PT, PT, R4, -0x255992d5, RZ ;  /* 0xdaa66d2b04047810 */ /* 0x000fc40007ffe0ff */
[----:B------:R-:W-:Y:S02]  /*1420*/  IADD3 R0, PT, PT, R0, -0x61c88647, RZ ;  /* 0x9e3779b900007810 */ /* 0x000fe40007ffe0ff */
[----:B------:R-:W-:Y:S01]  /*1430*/  LEA.HI.SX32 R189, R24, R229, 0x1e ;  /* 0x000000e518bd7211 */ /* 0x000fe200078ff2ff */
[----:B------:R-:W-:Y:S06]  /*1440*/  @!P0 BRA `(.L_x_82872) ;  /* 0x0000001400888947 */ /* 0x000fec0003800000 */
        /* <DEDUP_REMOVED lines=24> */
.L_x_82877:
        /* <DEDUP_REMOVED lines=13> */
.L_x_82879:
[----:B------:R-:W-:Y:S05]  /*16a0*/  BSYNC.RECONVERGENT B3 ;  /* 0x0000000000037941 */ /* 0x000fea0003800200 */
.L_x_82878:
        /* <DEDUP_REMOVED lines=43> */
.L_x_82876:
[----:B------:R-:W-:Y:S05]  /*1960*/  BSYNC.RECONVERGENT B2 ;  /* 0x0000000000027941 */ /* 0x000fea0003800200 */
.L_x_82875:
        /* <DEDUP_REMOVED lines=8> */
[----:B------:R-:W-:-:S07]  /*19f0*/  FADD.FTZ R96, R96, R27 ;  /* 0x0000001b60607221 */ /* 0x000fce0000010000 */
.L_x_82874:
[----:B------:R-:W-:Y:S05]  /*1a00*/  BSYNC.RECONVERGENT B1 ;  /* 0x0000000000017941 */ /* 0x000fea0003800200 */
.L_x_82873:
        /* <DEDUP_REMOVED lines=20> */
.L_x_82884:
        /* <DEDUP_REMOVED lines=13> */
.L_x_82886:
[----:B------:R-:W-:Y:S05]  /*1c20*/  BSYNC.RECONVERGENT B3 ;  /* 0x0000000000037941 */ /* 0x000fea0003800200 */
.L_x_82885:
        /* <DEDUP_REMOVED lines=43> */
.L_x_82883:
[----:B------:R-:W-:Y:S05]  /*1ee0*/  BSYNC.RECONVERGENT B2 ;  /* 0x0000000000027941 */ /* 0x000fea0003800200 */
.L_x_82882:
        /* <DEDUP_REMOVED lines=9> */
.L_x_82881:
[----:B------:R-:W-:Y:S05]  /*1f80*/  BSYNC.RECONVERGENT B1 ;  /* 0x0000000000017941 */ /* 0x000fea0003800200 */
.L_x_82880:
        /* <DEDUP_REMOVED lines=20> */
.L_x_82891:
        /* <DEDUP_REMOVED lines=13> */
.L_x_82893:
[----:B------:R-:W-:Y:S05]  /*21a0*/  BSYNC.RECONVERGENT B3 ;  /* 0x0000000000037941 */ /* 0x000fea0003800200 */
.L_x_82892:
        /* <DEDUP_REMOVED lines=43> */
.L_x_82890:
[----:B------:R-:W-:Y:S05]  /*2460*/  BSYNC.RECONVERGENT B2 ;  /* 0x0000000000027941 */ /* 0x000fea0003800200 */
.L_x_82889:
        /* <DEDUP_REMOVED lines=8> */
[----:B------:R-:W-:-:S07]  /*24f0*/  FADD.FTZ R98, R98, R27 ;  /* 0x0000001b62627221 */ /* 0x000fce0000010000 */
.L_x_82888:
[----:B------:R-:W-:Y:S05]  /*2500*/  BSYNC.RECONVERGENT B1 ;  /* 0x0000000000017941 */ /* 0x000fea0003800200 */
.L_x_82887:
        /* <DEDUP_REMOVED lines=19> */
.L_x_82897:
        /* <DEDUP_REMOVED lines=13> */
.L_x_82899:
[----:B------:R-:W-:Y:S05]  /*2710*/  BSYNC.RECONVERGENT B2 ;  /* 0x0000000000027941 */ /* 0x000fea0003800200 */
.L_x_82898:
        /* <DEDUP_REMOVED lines=40> */
[----:B------:R-:W-:Y:S01]  /*29a0*/  LOP3.LUT R23, R14, R24, R33, 0x96, !PT ;  /* 0x000000180e177212 */ /* 0x000fe200078e9621 */
[----:B------:R-:W-:-:S07]  /*29b0*/  IMAD.MOV.U32 R24, RZ, RZ, R26 ;  /* 0x000000ffff187224 */ /* 0x000fce00078e001a */
.L_x_82896:
[----:B------:R-:W-:Y:S05]  /*29c0*/  BSYNC.RECONVERGENT B1 ;  /* 0x0000000000017941 */ /* 0x000fea0003800200 */
.L_x_82895:
        /* <DEDUP_REMOVED lines=9> */
[----:B------:R-:W-:Y:S06]  /*2a60*/  BRA `(.L_x_82894) ;  /* 0x0000001400447947 */ /* 0x000fec0003800000 */
.L_x_82872:
        /* <DEDUP_REMOVED lines=21> */
.L_x_82904:
        /* <DEDUP_REMOVED lines=13> */
.L_x_82906:
[----:B------:R-:W-:Y:S05]  /*2c90*/  BSYNC.RECONVERGENT B3 ;  /* 0x0000000000037941 */ /* 0x000fea0003800200 */
.L_x_82905:
        /* <DEDUP_REMOVED lines=42> */
.L_x_82903:
[----:B------:R-:W-:Y:S05]  /*2f40*/  BSYNC.RECONVERGENT B2 ;  /* 0x0000000000027941 */ /* 0x000fea0003800200 */
.L_x_82902:
[----:B------:R-:W-:Y:S01]  /*2f50*/  I2FP.F32.U32 R25, R25 ;  /* 0x0000001900197245 */ /* 0x000fe20000201000 */
[----:B------:R-:W-:-:S05]  /*2f60*/  HFMA2 R26, -RZ, RZ, 0.1171875, 0 ;  /* 0x2f800000ff1a7431 */ /* 0x000fca00000001ff */
[----:B------:R-:W-:Y:S01]  /*2f70*/  FFMA.FTZ R25, R25, R26, 1.1641532182693481445e-10 ;  /* 0x2f00000019197423 */ /* 0x000fe2000001001a */
[----:B-----5:R-:W-:-:S04]  /*2f80*/  FMUL.FTZ R26, R100, UR13 ;  /* 0x0000000d641a7c20 */ /* 0x020fc80008410000 */
[----:B------:R-:W-:Y:S01]  /*2f90*/  FMUL.FTZ R26, R26, UR12 ;  /* 0x0000000c1a1a7c20 */ /* 0x000fe20008410000 */
[----:B------:R-:W-:-:S04]  /*2fa0*/  FSETP.GTU.FTZ.AND P2, PT, R25, UR10, PT ;  /* 0x0000000a19007c0b */ /* 0x000fc8000bf5c000 */
[----:B------:R-:W-:Y:S02]  /*2fb0*/  SEL R195, RZ, 0x1, P2 ;  /* 0x00000001ffc37807 */ /* 0x000fe40001000000 */
[----:B------:R-:W-:-:S07]  /*2fc0*/  FSEL R96, R26, RZ, !P2 ;  /* 0x000000ff1a607208 */ /* 0x000fce0005000000 */
.L_x_82901:
[----:B------:R-:W-:Y:S05]  /*2fd0*/  BSYNC.RECONVERGENT B1 ;  /* 0x0000000000017941 */ /* 0x000fea0003800200 */
.L_x_82900:
        /* <DEDUP_REMOVED lines=17> */
.L_x_82911:
        /* <DEDUP_REMOVED lines=13> */
.L_x_82913:
[----:B------:R-:W-:Y:S05]  /*31c0*/  BSYNC.RECONVERGENT B3 ;  /* 0x0000000000037941 */ /* 0x000fea0003800200 */
.L_x_82912:
        /* <DEDUP_REMOVED lines=43> */
.L_x_82910:
[----:B------:R-:W-:Y:S05]  /*3480*/  BSYNC.RECONVERGENT B2 ;  /* 0x0000000000027941 */ /* 0x000fea0003800200 */
.L_x_82909:
[----:B------:R-:W-:Y:S01]  /*3490*/  I2FP.F32.U32 R24, R26 ;  /* 0x0000001a00187245 */ /* 0x000fe20000201000 */
[----:B------:R-:W-:Y:S02]  /*34a0*/  IMAD.MOV.U32 R27, RZ, RZ, 0x2f800000 ;  /* 0x2f800000ff1b7424 */ /* 0x000fe400078e00ff */
[----:B-----5:R-:W-:Y:S02]  /*34b0*/  FMUL.FTZ R26, R101, UR13 ;  /* 0x0000000d651a7c20 */ /* 0x020fe40008410000 */
[----:B------:R-:W-:Y:S02]  /*34c0*/  FFMA.FTZ R24, R24, R27, 1.1641532182693481445e-10 ;  /* 0x2f00000018187423 */ /* 0x000fe4000001001b */
[----:B------:R-:W-:-:S03]  /*34d0*/  FMUL.FTZ R26, R26, UR12 ;  /* 0x0000000c1a1a7c20 */ /* 0x000fc60008410000 */
[----:B------:R-:W-:-:S04]  /*34e0*/  FSETP.GTU.FTZ.AND P2, PT, R24, UR10, PT ;  /* 0x0000000a18007c0b */ /* 0x000fc8000bf5c000 */
[----:B------:R-:W-:Y:S02]  /*34f0*/  SEL R196, RZ, 0x1, P2 ;  /* 0x00000001ffc47807 */ /* 0x000fe40001000000 */
[----:B------:R-:W-:-:S07]  /*3500*/  FSEL R97, R26, RZ, !P2 ;  /* 0x000000ff1a617208 */ /* 0x000fce0005000000 */
.L_x_82908:
[----:B------:R-:W-:Y:S05]  /*3510*/  BSYNC.RECONVERGENT B1 ;  /* 0x0000000000017941 */ /* 0x000fea0003800200 */
.L_x_82907:
        /* <DEDUP_REMOVED lines=17> */
.L_x_82918:
        /* <DEDUP_REMOVED lines=13> */
.L_x_82920:
[----:B------:R-:W-:Y:S05]  /*3700*/  BSYNC.RECONVERGENT B3 ;  /* 0x0000000000037941 */ /* 0x000fea0003800200 */
.L_x_82919:
        /* <DEDUP_REMOVED lines=43> */
.L_x_82917:
[----:B------:R-:W-:Y:S05]  /*39c0*/  BSYNC.RECONVERGENT B2 ;  /* 0x0000000000027941 */ /* 0x000fea0003800200 */
.L_x_82916:
[----:B------:R-:W-:Y:S01]  /*39d0*/  I2FP.F32.U32 R25, R26 ;  /* 0x0000001a00197245 */ /* 0x000fe20000201000 */
[----:B------:R-:W-:-:S04]  /*39e0*/  IMAD.MOV.U32 R26, RZ, RZ, 0x2f800000 ;  /* 0x2f800000ff1a7424 */ /* 0x000fc800078e00ff */
[----:B------:R-:W-:Y:S01]  /*39f0*/  FFMA.FTZ R25, R25, R26, 1.1641532182693481445e-10 ;  /* 0x2f00000019197423 */ /* 0x000fe2000001001a */
[----:B-----5:R-:W-:-:S04]  /*3a00*/  FMUL.FTZ R26, R102, UR13 ;  /* 0x0000000d661a7c20 */ /* 0x020fc80008410000 */
[----:B------:R-:W-:Y:S01]  /*3a10*/  FMUL.FTZ R26, R26, UR12 ;  /* 0x0000000c1a1a7c20 */ /* 0x000fe20008410000 */
[----:B------:R-:W-:-:S04]  /*3a20*/  FSETP.GTU.FTZ.AND P2, PT, R25, UR10, PT ;  /* 0x0000000a19007c0b */ /* 0x000fc8000bf5c000 */
[----:B------:R-:W-:Y:S02]  /*3a30*/  SEL R197, RZ, 0x1, P2 ;  /* 0x00000001ffc57807 */ /* 0x000fe40001000000 */
[----:B------:R-:W-:-:S07]  /*3a40*/  FSEL R98, R26, RZ, !P2 ;  /* 0x000000ff1a627208 */ /* 0x000fce0005000000 */
.L_x_82915:
[----:B------:R-:W-:Y:S05]  /*3a50*/  BSYNC.RECONVERGENT B1 ;  /* 0x0000000000017941 */ /* 0x000fea0003800200 */
.L_x_82914:
        /* <DEDUP_REMOVED lines=16> */
.L_x_82923:
        /* <DEDUP_REMOVED lines=13> */
.L_x_82925:
[----:B------:R-:W-:Y:S05]  /*3c30*/  BSYNC.RECONVERGENT B2 ;  /* 0x0000000000027941 */ /* 0x000fea0003800200 */
.L_x_82924:
        /* <DEDUP_REMOVED lines=43> */
.L_x_82922:
[----:B------:R-:W-:Y:S05]  /*3ef0*/  BSYNC.RECONVERGENT B1 ;  /* 0x0000000000017941 */ /* 0x000fea0003800200 */
.L_x_82921:
        /* <DEDUP_REMOVED lines=8> */
.L_x_82894:
[----:B------:R-:W-:Y:S05]  /*3f80*/  BSYNC.RECONVERGENT B0 ;  /* 0x0000000000007941 */ /* 0x000fea0003800200 */
.L_x_82871:
[----:B------:R-:W0:Y:S01]  /*3f90*/  LDC.64 R226, c[0x0][0x3a8] ;  /* 0x0000ea00ffe27b82 */ /* 0x000e220000000a00 */
[----:B------:R-:W-:Y:S01]  /*3fa0*/  BSSY.RECONVERGENT B0, `(.L_x_82926) ;  /* 0x0000010000007945 */ /* 0x000fe20003800200 */
[----:B------:R-:W-:Y:S02]  /*3fb0*/  VIADD R24, R188, 0x20 ;  /* 0x00000020bc187836 */ /* 0x000fe40000000000 */
[----:B0-----:R-:W-:-:S05]  /*3fc0*/  IMAD.WIDE.U32 R26, R189, 0x10, R226 ;  /* 0x00000010bd1a7825 */ /* 0x001fca00078e00e2 */
        /* <DEDUP_REMOVED lines=13> */
.L_x_82927:
[----:B------:R-:W-:Y:S05]  /*40a0*/  BSYNC.RECONVERGENT B0 ;  /* 0x0000000000007941 */ /* 0x000fea0003800200 */
.L_x_82926:
[----:B------:R-:W-:Y:S04]  /*40b0*/  BSSY.RECONVERGENT B0, `(.L_x_82928) ;  /* 0x0000005000007945 */ /* 0x000fe80003800200 */
[----:B------:R-:W-:Y:S05]  /*40c0*/  @!P1 BRA `(.L_x_82929) ;  /* 0x00000000000c9947 */ /* 0x000fea0003800000 */
[----:B------:R-:W2:Y:S02]  /*40d0*/  LDC.64 R100, c[0x0][0x390] ;  /* 0x0000e400ff647b82 */ /* 0x000ea40000000a00 */
[----:B--2---:R-:W-:-:S06]  /*40e0*/  IMAD.WIDE.U32 R100, R24, 0x10, R100 ;  /* 0x0000001018647825 */ /* 0x004fcc00078e0064 */
[----:B------:R-:W5:Y:S02]  /*40f0*/  LDG.E.128 R100, desc[UR8][R100.64] ;  /* 0x0000000864647981 */ /* 0x000f64000c1e1d00 */
.L_x_82929:
[----:B------:R-:W-:Y:S05]  /*4100*/  BSYNC.RECONVERGENT B0 ;  /* 0x0000000000007941 */ /* 0x000fea0003800200 */
.L_x_82928:
[----:B------:R-:W-:Y:S01]  /*4110*/  BSSY.RECONVERGENT B0, `(.L_x_82930) ;  /* 0x00002b6000007945 */ /* 0x000fe20003800200 */
[----:B-1----:R-:W-:-:S03]  /*4120*/  IADD3 R25, PT, PT, R189, 0x20, RZ ;  /* 0x00000020bd197810 */ /* 0x002fc60007ffe0ff */
[----:B------:R-:W-:Y:S05]  /*4130*/  @!P0 BRA `(.L_x_82931) ;  /* 0x0000001400888947 */ /* 0x000fea0003800000 */
[----:B0-----:R-:W0:Y:S02]  /*4140*/  LDC.64 R26, c[0x0][0x3a0] ;  /* 0x0000e800ff1a7b82 */ /* 0x001e240000000a00 */
        /* <DEDUP_REMOVED lines=23> */
.L_x_82936:
        /* <DEDUP_REMOVED lines=13> */
.L_x_82938:
[----:B------:R-:W-:Y:S05]  /*4390*/  BSYNC.RECONVERGENT B3 ;  /* 0x0000000000037941 */ /* 0x000fea0003800200 */
.L_x_82937:
        /* <DEDUP_REMOVED lines=43> */
.L_x_82935:
[----:B------:R-:W-:Y:S05]  /*4650*/  BSYNC.RECONVERGENT B2 ;  /* 0x0000000000027941 */ /* 0x000fea0003800200 */
.L_x_82934:
        /* <DEDUP_REMOVED lines=9> */
.L_x_82933:
[----:B------:R-:W-:Y:S05]  /*46f0*/  BSYNC.RECONVERGENT B1 ;  /* 0x0000000000017941 */ /* 0x000fea0003800200 */
.L_x_82932:
        /* <DEDUP_REMOVED lines=20> */
.L_x_82943:
        /* <DEDUP_REMOVED lines=13> */
.L_x_82945:
[----:B------:R-:W-:Y:S05]  /*4910*/  BSYNC.RECONVERGENT B3 ;  /* 0x0000000000037941 */ /* 0x000fea0003800200 */
.L_x_82944:
        /* <DEDUP_REMOVED lines=43> */
.L_x_82942:
[----:B------:R-:W-:Y:S05]  /*4bd0*/  BSYNC.RECONVERGENT B2 ;  /* 0x0000000000027941 */ /* 0x000fea0003800200 */
.L_x_82941:
        /* <DEDUP_REMOVED lines=9> */
.L_x_82940:
[----:B------:R-:W-:Y:S05]  /*4c70*/  BSYNC.RECONVERGENT B1 ;  /* 0x0000000000017941 */ /* 0x000fea0003800200 */
.L_x_82939:
        /* <DEDUP_REMOVED lines=20> */
.L_x_82950:
        /* <DEDUP_REMOVED lines=13> */
.L_x_82952:
[----:B------:R-:W-:Y:S05]  /*4e90*/  BSYNC.RECONVERGENT B3 ;  /* 0x0000000000037941 */ /* 0x000fea0003800200 */
.L_x_82951:
        /* <DEDUP_REMOVED lines=43> */
.L_x_82949:
[----:B------:R-:W-:Y:S05]  /*5150*/  BSYNC.RECONVERGENT B2 ;  /* 0x0000000000027941 */ /* 0x000fea0003800200 */
.L_x_82948:
        /* <DEDUP_REMOVED lines=9> */
.L_x_82947:
[----:B------:R-:W-:Y:S05]  /*51f0*/  BSYNC.RECONVERGENT B1 ;  /* 0x0000000000017941 */ /* 0x000fea0003800200 */
.L_x_82946:
        /* <DEDUP_REMOVED lines=19> */
.L_x_82956:
        /* <DEDUP_REMOVED lines=13> */
.L_x_82958:
[----:B------:R-:W-:Y:S05]  /*5400*/  BSYNC.RECONVERGENT B2 ;  /* 0x0000000000027941 */ /* 0x000fea0003800200 */
.L_x_82957:
        /* <DEDUP_REMOVED lines=42> */
.L_x_82955:
[----:B------:R-:W-:Y:S05]  /*56b0*/  BSYNC.RECONVERGENT B1 ;  /* 0x0000000000017941 */ /* 0x000fea0003800200 */
.L_x_82954:
        /* <DEDUP_REMOVED lines=10> */
.L_x_82931:
[----:B------:R-:W-:Y:S01]  /*5760*/  BSSY.RECONVERGENT B1, `(.L_x_82959) ;  /* 0x0000056000017945 */ /* 0x000fe20003800200 */
[----:B0-----:R-:W-:Y:S01]  /*5770*/  IMAD.MOV.U32 R26, RZ, RZ, R29 ;  /* 0x000000ffff1a7224 */ /* 0x001fe200078e001d */
        /* <DEDUP_REMOVED lines=19> */
.L_x_82963:
        /* <DEDUP_REMOVED lines=13> */
.L_x_82965:
[----:B------:R-:W-:Y:S05]  /*5980*/  BSYNC.RECONVERGENT B3 ;  /* 0x0000000000037941 */ /* 0x000fea0003800200 */
.L_x_82964:
        /* <DEDUP_REMOVED lines=42> */
.L_x_82962:
[----:B------:R-:W-:Y:S05]  /*5c30*/  BSYNC.RECONVERGENT B2 ;  /* 0x0000000000027941 */ /* 0x000fea0003800200 */
.L_x_82961:
[----:B------:R-:W-:Y:S01]  /*5c40*/  I2FP.F32.U32 R27, R27 ;  /* 0x0000001b001b7245 */ /* 0x000fe20000201000 */
[----:B------:R-:W-:Y:S02]  /*5c50*/  HFMA2 R30, -RZ, RZ, 0.1171875, 0 ;  /* 0x2f800000ff1e7431 */ /* 0x000fe400000001ff */
[----:B-----5:R-:W-:-:S03]  /*5c60*/  FMUL.FTZ R29, R100, UR13 ;  /* 0x0000000d641d7c20 */ /* 0x020fc60008410000 */
[----:B------:R-:W-:Y:S01]  /*5c70*/  FFMA.FTZ R27, R27, R30, 1.1641532182693481445e-10 ;  /* 0x2f0000001b1b7423 */ /* 0x000fe2000001001e */
[----:B------:R-:W-:-:S04]  /*5c80*/  FMUL.FTZ R29, R29, UR12 ;  /* 0x0000000c1d1d7c20 */ /* 0x000fc80008410000 */
[----:B------:R-:W-:-:S04]  /*5c90*/  FSETP.GTU.FTZ.AND P2, PT, R27, UR10, PT ;  /* 0x0000000a1b007c0b */ /* 0x000fc8000bf5c000 */
[----:B------:R-:W-:Y:S02]  /*5ca0*/  SEL R195, RZ, 0x1, P2 ;  /* 0x00000001ffc37807 */ /* 0x000fe40001000000 */
[----:B------:R-:W-:-:S07]  /*5cb0*/  FSEL R92, R29, RZ, !P2 ;  /* 0x000000ff1d5c7208 */ /* 0x000fce0005000000 */
.L_x_82960:
[----:B------:R-:W-:Y:S05]  /*5cc0*/  BSYNC.RECONVERGENT B1 ;  /* 0x0000000000017941 */ /* 0x000fea0003800200 */
.L_x_82959:
        /* <DEDUP_REMOVED lines=17> */
.L_x_82970:
        /* <DEDUP_REMOVED lines=13> */
.L_x_82972:
[----:B------:R-:W-:Y:S05]  /*5eb0*/  BSYNC.RECONVERGENT B3 ;  /* 0x0000000000037941 */ /* 0x000fea0003800200 */
.L_x_82971:
        /* <DEDUP_REMOVED lines=43> */
.L_x_82969:
[----:B------:R-:W-:Y:S05]  /*6170*/  BSYNC.RECONVERGENT B2 ;  /* 0x0000000000027941 */ /* 0x000fea0003800200 */
.L_x_82968:
        /* <DEDUP_REMOVED lines=8> */
.L_x_82967:
[----:B------:R-:W-:Y:S05]  /*6200*/  BSYNC.RECONVERGENT B1 ;  /* 0x0000000000017941 */ /* 0x000fea0003800200 */
.L_x_82966:
        /* <DEDUP_REMOVED lines=17> */
.L_x_82977:
        /* <DEDUP_REMOVED lines=13> */
.L_x_82979:
[----:B------:R-:W-:Y:S05]  /*63f0*/  BSYNC.RECONVERGENT B3 ;  /* 0x0000000000037941 */ /* 0x000fea0003800200 */
.L_x_82978:
        /* <DEDUP_REMOVED lines=43> */
.L_x_82976:
[----:B------:R-:W-:Y:S05]  /*66b0*/  BSYNC.RECONVERGENT B2 ;  /* 0x0000000000027941 */ /* 0x000fea0003800200 */
.L_x_82975:
        /* <DEDUP_REMOVED lines=8> */
.L_x_82974:
[----:B------:R-:W-:Y:S05]  /*6740*/  BSYNC.RECONVERGENT B1 ;  /* 0x0000000000017941 */ /* 0x000fea0003800200 */
.L_x_82973:
        /* <DEDUP_REMOVED lines=16> */
.L_x_82982:
        /* <DEDUP_REMOVED lines=13> */
.L_x_82984:
[----:B------:R-:W-:Y:S05]  /*6920*/  BSYNC.RECONVERGENT B2 ;  /* 0x0000000000027941 */ /* 0x000fea0003800200 */
.L_x_82983:
        /* <DEDUP_REMOVED lines=43> */
.L_x_82981:
[----:B------:R-:W-:Y:S05]  /*6be0*/  BSYNC.RECONVERGENT B1 ;  /* 0x0000000000017941 */ /* 0x000fea0003800200 */
.L_x_82980:
        /* <DEDUP_REMOVED lines=8> */
.L_x_82953:
[----:B------:R-:W-:Y:S05]  /*6c70*/  BSYNC.RECONVERGENT B0 ;  /* 0x0000000000007941 */ /* 0x000fea0003800200 */
.L_x_82930:
        /* <DEDUP_REMOVED lines=16> */
.L_x_82986:
[----:B------:R-:W-:Y:S05]  /*6d80*/  BSYNC.RECONVERGENT B0 ;  /* 0x0000000000007941 */ /* 0x000fea0003800200 */
.L_x_82985:
[----:B------:R-:W-:Y:S04]  /*6d90*/  BSSY.RECONVERGENT B0, `(.L_x_82987) ;  /* 0x0000005000007945 */ /* 0x000fe80003800200 */
[----:B------:R-:W-:Y:S05]  /*6da0*/  @!P1 BRA `(.L_x_82988) ;  /* 0x00000000000c9947 */ /* 0x000fea0003800000 */
[----:B------:R-:W2:Y:S02]  /*6db0*/  LDC.64 R100, c[0x0][0x390] ;  /* 0x0000e400ff647b82 */ /* 0x000ea40000000a00 */
[----:B--2---:R-:W-:-:S06]  /*6dc0*/  IMAD.WIDE.U32 R100, R25, 0x10, R100 ;  /* 0x0000001019647825 */ /* 0x004fcc00078e0064 */
[----:B------:R-:W5:Y:S02]  /*6dd0*/  LDG.E.128 R100, desc[UR8][R100.64] ;  /* 0x0000000864647981 */ /* 0x000f64000c1e1d00 */
.L_x_82988:
[----:B------:R-:W-:Y:S05]  /*6de0*/  BSYNC.RECONVERGENT B0 ;  /* 0x0000000000007941 */ /* 0x000fea0003800200 */
.L_x_82987:
[----:B------:R-:W-:Y:S01]  /*6df0*/  BSSY.RECONVERGENT B0, `(.L_x_82989) ;  /* 0x00002b5000007945 */ /* 0x000fe20003800200 */
[----:B------:R-:W-:-:S03]  /*6e00*/  IADD3 R24, PT, PT, R189, 0x40, RZ ;  /* 0x00000040bd187810 */ /* 0x000fc60007ffe0ff */
[----:B------:R-:W-:Y:S05]  /*6e10*/  @!P0 BRA `(.L_x_82990) ;  /* 0x0000001400808947 */ /* 0x000fea0003800000 */
[----:B01----:R-:W0:Y:S01]  /*6e20*/  LDC.64 R26, c[0x0][0x3a0] ;  /* 0x0000e800ff1a7b82 */ /* 0x003e220000000a00 */
[----:B------:R-:W-:Y:S01]  /*6e30*/  ISETP.GT.AND P2, PT, R199, RZ, PT ;  /* 0x000000ffc700720c */ /* 0x000fe20003f44270 */
[----:B------:R-:W-:-:S12]  /*6e40*/  BSSY.RECONVERGENT B1, `(.L_x_82991) ;  /* 0x0000058000017945 */ /* 0x000fd80003800200 */
[----:B------:R-:W-:Y:S02]  /*6e50*/  @!P2 IMAD.MOV.U32 R30, RZ, RZ, R29 ;  /* 0x000000ffff1ea224 */ /* 0x000fe400078e001d */
[----:B0-----:R-:W-:-:S05]  /*6e60*/  IMAD.WIDE.U32 R26, R24, 0x10, R26 ;  /* 0x00000010181a7825 */ /* 0x001fca00078e001a */
[----:B------:R0:W5:Y:S02]  /*6e70*/  LDG.E.128 R88, desc[UR8][R26.64] ;  /* 0x000000081a587981 */ /* 0x000164000c1e1d00 */
        /* <DEDUP_REMOVED lines=18> */
.L_x_82995:
        /* <DEDUP_REMOVED lines=13> */
.L_x_82997:
[----:B------:R-:W-:Y:S05]  /*7070*/  BSYNC.RECONVERGENT B3 ;  /* 0x0000000000037941 */ /* 0x000fea0003800200 */
.L_x_82996:
        /* <DEDUP_REMOVED lines=42> */
.L_x_82994:
[----:B------:R-:W-:Y:S05]  /*7320*/  BSYNC.RECONVERGENT B2 ;  /* 0x0000000000027941 */ /* 0x000fea0003800200 */
.L_x_82993:
        /* <DEDUP_REMOVED lines=9> */
.L_x_82992:
[----:B------:R-:W-:Y:S05]  /*73c0*/  BSYNC.RECONVERGENT B1 ;  /* 0x0000000000017941 */ /* 0x000fea0003800200 */
.L_x_82991:
        /* <DEDUP_REMOVED lines=20> */
.L_x_83002:
        /* <DEDUP_REMOVED lines=13> */
.L_x_83004:
[----:B------:R-:W-:Y:S05]  /*75e0*/  BSYNC.RECONVERGENT B3 ;  /* 0x0000000000037941 */ /* 0x000fea0003800200 */
.L_x_83003:
        /* <DEDUP_REMOVED lines=42> */
.L_x_83001:
[----:B------:R-:W-:Y:S05]  /*7890*/  BSYNC.RECONVERGENT B2 ;  /* 0x0000000000027941 */ /* 0x000fea0003800200 */
.L_x_83000:
        /* <DEDUP_REMOVED lines=9> */
.L_x_82999:
[----:B------:R-:W-:Y:S05]  /*7930*/  BSYNC.RECONVERGENT B1 ;  /* 0x0000000000017941 */ /* 0x000fea0003800200 */
.L_x_82998:
        /* <DEDUP_REMOVED lines=20> */
.L_x_83009:
        /* <DEDUP_REMOVED lines=13> */
.L_x_83011:
[----:B------:R-:W-:Y:S05]  /*7b50*/  BSYNC.RECONVERGENT B3 ;  /* 0x0000000000037941 */ /* 0x000fea0003800200 */
.L_x_83010:
        /* <DEDUP_REMOVED lines=42> */
.L_x_83008:
[----:B------:R-:W-:Y:S05]  /*7e00*/  BSYNC.RECONVERGENT B2 ;  /* 0x0000000000027941 */ /* 0x000fea0003800200 */
.L_x_83007:
        /* <DEDUP_REMOVED lines=9> */
.L_x_83006:
[----:B------:R-:W-:Y:S05]  /*7ea0*/  BSYNC.RECONVERGENT B1 ;  /* 0x0000000000017941 */ /* 0x000fea0003800200 */
.L_x_83005:
        /* <DEDUP_REMOVED lines=19> */
.L_x_83015:
        /* <DEDUP_REMOVED lines=13> */
.L_x_83017:
[----:B------:R-:W-:Y:S05]  /*80b0*/  BSYNC.RECONVERGENT B2 ;  /* 0x0000000000027941 */ /* 0x000fea0003800200 */
.L_x_83016:
        /* <DEDUP_REMOVED lines=43> */
.L_x_83014:
[----:B------:R-:W-:Y:S05]  /*8370*/  BSYNC.RECONVERGENT B1 ;  /* 0x0000000000017941 */ /* 0x000fea0003800200 */
.L_x_83013:
        /* <DEDUP_REMOVED lines=10> */
.L_x_82990:
[----:B------:R-:W-:Y:S01]  /*8420*/  BSSY.RECONVERGENT B1, `(.L_x_83018) ;  /* 0x0000057000017945 */ /* 0x000fe20003800200 */
[----:B01----:R-:W-:Y:S01]  /*8430*/  MOV R26, R29 ;  /* 0x0000001d001a7202 */ /* 0x003fe20000000f00 */
        /* <DEDUP_REMOVED lines=19> */
.L_x_83022:
        /* <DEDUP_REMOVED lines=13> */
.L_x_83024:
[----:B------:R-:W-:Y:S05]  /*8640*/  BSYNC.RECONVERGENT B3 ;  /* 0x0000000000037941 */ /* 0x000fea0003800200 */
.L_x_83023:
        /* <DEDUP_REMOVED lines=43> */
.L_x_83021:
[----:B------:R-:W-:Y:S05]  /*8900*/  BSYNC.RECONVERGENT B2 ;  /* 0x0000000000027941 */ /* 0x000fea0003800200 */
.L_x_83020:
        /* <DEDUP_REMOVED lines=8> */
.L_x_83019:
[----:B------:R-:W-:Y:S05]  /*8990*/  BSYNC.RECONVERGENT B1 ;  /* 0x0000000000017941 */ /* 0x000fea0003800200 */
.L_x_83018:
        /* <DEDUP_REMOVED lines=17> */
.L_x_83029:
        /* <DEDUP_REMOVED lines=13> */
.L_x_83031:
[----:B------:R-:W-:Y:S05]  /*8b80*/  BSYNC.RECONVERGENT B3 ;  /* 0x0000000000037941 */ /* 0x000fea0003800200 */
.L_x_83030:
        /* <DEDUP_REMOVED lines=43> */
.L_x_83028:
[----:B------:R-:W-:Y:S05]  /*8e40*/  BSYNC.RECONVERGENT B2 ;  /* 0x0000000000027941 */ /* 0x000fea0003800200 */
.L_x_83027:
        /* <DEDUP_REMOVED lines=8> */
.L_x_83026:
[----:B------:R-:W-:Y:S05]  /*8ed0*/  BSYNC.RECONVERGENT B1 ;  /* 0x0000000000017941 */ /* 0x000fea0003800200 */
.L_x_83025:
        /* <DEDUP_REMOVED lines=17> */
.L_x_83036:
        /* <DEDUP_REMOVED lines=13> */
.L_x_83038:
[----:B------:R-:W-:Y:S05]  /*90c0*/  BSYNC.RECONVERGENT B3 ;  /* 0x0000000000037941 */ /* 0x000fea0003800200 */
.L_x_83037:
        /* <DEDUP_REMOVED lines=43> */
.L_x_83035:
[----:B------:R-:W-:Y:S05]  /*9380*/  BSYNC.RECONVERGENT B2 ;  /* 0x0000000000027941 */ /* 0x000fea0003800200 */
.L_x_83034:
        /* <DEDUP_REMOVED lines=8> */
.L_x_83033:
[----:B------:R-:W-:Y:S05]  /*9410*/  BSYNC.RECONVERGENT B1 ;  /* 0x0000000000017941 */ /* 0x000fea0003800200 */
.L_x_83032:
        /* <DEDUP_REMOVED lines=16> */
.L_x_83041:
        /* <DEDUP_REMOVED lines=13> */
.L_x_83043:
[----:B------:R-:W-:Y:S05]  /*95f0*/  BSYNC.RECONVERGENT B2 ;  /* 0x0000000000027941 */ /* 0x000fea0003800200 */
.L_x_83042:
        /* <DEDUP_REMOVED lines=43> */
.L_x_83040:
[----:B------:R-:W-:Y:S05]  /*98b0*/  BSYNC.RECONVERGENT B1 ;  /* 0x0000000000017941 */ /* 0x000fea0003800200 */
.L_x_83039:
        /* <DEDUP_REMOVED lines=8> */
.L_x_83012:
[----:B------:R-:W-:Y:S05]  /*9940*/  BSYNC.RECONVERGENT B0 ;  /* 0x0000000000007941 */ /* 0x000fea0003800200 */
.L_x_82989:
[----:B------:R-:W-:Y:S01]  /*9950*/  IMAD.WIDE.U32 R28, R24, 0x10, R226 ;  /* 0x00000010181c7825 */ /* 0x000fe200078e00e2 */
[----:B------:R-:W-:Y:S01]  /*9960*/  BSSY.RECONVERGENT B0, `(.L_x_83044) ;  /* 0x000000f000007945 */ /* 0x000fe20003800200 */
[----:B------:R-:W-:-:S03]  /*9970*/  IADD3 R24, PT, PT, R188, 0x60, RZ ;  /* 0x00000060bc187810 */ /* 0x000fc60007ffe0ff */
        /* <DEDUP_REMOVED lines=13> */
.L_x_83045:
[----:B------:R-:W-:Y:S05]  /*9a50*/  BSYNC.RECONVERGENT B0 ;  /* 0x0000000000007941 */ /* 0x000fea0003800200 */
.L_x_83044:
[----:B------:R-:W-:Y:S04]  /*9a60*/  BSSY.RECONVERGENT B0, `(.L_x_83046) ;  /* 0x0000005000007945 */ /* 0x000fe80003800200 */
[----:B------:R-:W-:Y:S05]  /*9a70*/  @!P1 BRA `(.L_x_83047) ;  /* 0x00000000000c9947 */ /* 0x000fea0003800000 */
[----:B01----:R-:W0:Y:S02]  /*9a80*/  LDC.64 R28, c[0x0][0x390] ;  /* 0x0000e400ff1c7b82 */ /* 0x003e240000000a00 */
[----:B0-----:R-:W-:-:S05]  /*9a90*/  IMAD.WIDE.U32 R28, R24, 0x10, R28 ;  /* 0x00000010181c7825 */ /* 0x001fca00078e001c */
[----:B------:R2:W5:Y:S02]  /*9aa0*/  LDG.E.128 R100, desc[UR8][R28.64] ;  /* 0x000000081c647981 */ /* 0x000564000c1e1d00 */
.L_x_83047:
[----:B------:R-:W-:Y:S05]  /*9ab0*/  BSYNC.RECONVERGENT B0 ;  /* 0x0000000000007941 */ /* 0x000fea0003800200 */
.L_x_83046:
        /* <DEDUP_REMOVED lines=27> */
.L_x_83054:
        /* <DEDUP_REMOVED lines=13> */
.L_x_83056:
[----:B------:R-:W-:Y:S05]  /*9d40*/  BSYNC.RECONVERGENT B3 ;  /* 0x0000000000037941 */ /* 0x000fea0003800200 */
.L_x_83055:
        /* <DEDUP_REMOVED lines=43> */
.L_x_83053:
[----:B------:R-:W-:Y:S05]  /*a000*/  BSYNC.RECONVERGENT B2 ;  /* 0x0000000000027941 */ /* 0x000fea0003800200 */
.L_x_83052:
        /* <DEDUP_REMOVED lines=9> */
.L_x_83051:
[----:B------:R-:W-:Y:S05]  /*a0a0*/  BSYNC.RECONVERGENT B1 ;  /* 0x0000000000017941 */ /* 0x000fea0003800200 */
.L_x_83050:
        /* <DEDUP_REMOVED lines=20> */
.L_x_83061:
        /* <DEDUP_REMOVED lines=13> */
.L_x_83063:
[----:B------:R-:W-:Y:S05]  /*a2c0*/  BSYNC.RECONVERGENT B3 ;  /* 0x0000000000037941 */ /* 0x000fea0003800200 */
.L_x_83062:
        /* <DEDUP_REMOVED lines=43> */
.L_x_83060:
[----:B------:R-:W-:Y:S05]  /*a580*/  BSYNC.RECONVERGENT B2 ;  /* 0x0000000000027941 */ /* 0x000fea0003800200 */
.L_x_83059:
        /* <DEDUP_REMOVED lines=9> */
.L_x_83058:
[----:B------:R-:W-:Y:S05]  /*a620*/  BSYNC.RECONVERGENT B1 ;  /* 0x0000000000017941 */ /* 0x000fea0003800200 */
.L_x_83057:
        /* <DEDUP_REMOVED lines=20> */
.L_x_83068:
        /* <DEDUP_REMOVED lines=13> */
.L_x_83070:
[----:B------:R-:W-:Y:S05]  /*a840*/  BSYNC.RECONVERGENT B3 ;  /* 0x0000000000037941 */ /* 0x000fea0003800200 */
.L_x_83069:
        /* <DEDUP_REMOVED lines=43> */
.L_x_83067:
[----:B------:R-:W-:Y:S05]  /*ab00*/  BSYNC.RECONVERGENT B2 ;  /* 0x0000000000027941 */ /* 0x000fea0003800200 */
.L_x_83066:
        /* <DEDUP_REMOVED lines=9> */
.L_x_83065:
[----:B------:R-:W-:Y:S05]  /*aba0*/  BSYNC.RECONVERGENT B1 ;  /* 0x0000000000017941 */ /* 0x000fea0003800200 */
.L_x_83064:
        /* <DEDUP_REMOVED lines=19> */
.L_x_83074:
        /* <DEDUP_REMOVED lines=13> */
.L_x_83076:
[----:B------:R-:W-:Y:S05]  /*adb0*/  BSYNC.RECONVERGENT B2 ;  /* 0x0000000000027941 */ /* 0x000fea0003800200 */
.L_x_83075:
        /* <DEDUP_REMOVED lines=42> */
.L_x_83073:
[----:B------:R-:W-:Y:S05]  /*b060*/  BSYNC.RECONVERGENT B1 ;  /* 0x0000000000017941 */ /* 0x000fea0003800200 */
.L_x_83072:
        /* <DEDUP_REMOVED lines=9> */
[----:B------:R-:W-:Y:S06]  /*b100*/  BRA `(.L_x_83071) ;  /* 0x0000001400447947 */ /* 0x000fec0003800000 */
.L_x_83049:
[----:B------:R-:W-:Y:S01]  /*b110*/  BSSY.RECONVERGENT B1, `(.L_x_83077) ;  /* 0x0000056000017945 */ /* 0x000fe20003800200 */
[----:B------:R-:W-:Y:S01]  /*b120*/  IMAD.MOV.U32 R26, RZ, RZ, R30 ;  /* 0x000000ffff1a7224 */ /* 0x000fe200078e001e */
[----:B------:R-:W-:Y:S01]  /*b130*/  MOV R84, RZ ;  /* 0x000000ff00547202 */ /* 0x000fe20000000f00 */
        /* <DEDUP_REMOVED lines=18> */
.L_x_83081:
        /* <DEDUP_REMOVED lines=13> */
.L_x_83083:
[----:B------:R-:W-:Y:S05]  /*b330*/  BSYNC.RECONVERGENT B3 ;  /* 0x0000000000037941 */ /* 0x000fea0003800200 */
.L_x_83082:
        /* <DEDUP_REMOVED lines=42> */
.L_x_83080:
[----:B------:R-:W-:Y:S05]  /*b5e0*/  BSYNC.RECONVERGENT B2 ;  /* 0x0000000000027941 */ /* 0x000fea0003800200 */
.L_x_83079:
        /* <DEDUP_REMOVED lines=8> */
.L_x_83078:
[----:B------:R-:W-:Y:S05]  /*b670*/  BSYNC.RECONVERGENT B1 ;  /* 0x0000000000017941 */ /* 0x000fea0003800200 */
.L_x_83077:
        /* <DEDUP_REMOVED lines=17> */
.L_x_83088:
        /* <DEDUP_REMOVED lines=13> */
.L_x_83090:
[----:B------:R-:W-:Y:S05]  /*b860*/  BSYNC.RECONVERGENT B3 ;  /* 0x0000000000037941 */ /* 0x000fea0003800200 */
.L_x_83089:
        /* <DEDUP_REMOVED lines=43> */
.L_x_83087:
[----:B------:R-:W-:Y:S05]  /*bb20*/  BSYNC.RECONVERGENT B2 ;  /* 0x0000000000027941 */ /* 0x000fea0003800200 */
.L_x_83086:
        /* <DEDUP_REMOVED lines=8> */
.L_x_83085:
[----:B------:R-:W-:Y:S05]  /*bbb0*/  BSYNC.RECONVERGENT B1 ;  /* 0x0000000000017941 */ /* 0x000fea0003800200 */
.L_x_83084:
        /* <DEDUP_REMOVED lines=17> */
.L_x_83095:
        /* <DEDUP_REMOVED lines=13> */
.L_x_83097:
[----:B------:R-:W-:Y:S05]  /*bda0*/  BSYNC.RECONVERGENT B3 ;  /* 0x0000000000037941 */ /* 0x000fea0003800200 */
.L_x_83096:
        /* <DEDUP_REMOVED lines=43> */
.L_x_83094:
[----:B------:R-:W-:Y:S05]  /*c060*/  BSYNC.RECONVERGENT B2 ;  /* 0x0000000000027941 */ /* 0x000fea0003800200 */
.L_x_83093:
        /* <DEDUP_REMOVED lines=8> */
.L_x_83092:
[----:B------:R-:W-:Y:S05]  /*c0f0*/  BSYNC.RECONVERGENT B1 ;  /* 0x0000000000017941 */ /* 0x000fea0003800200 */
.L_x_83091:
        /* <DEDUP_REMOVED lines=16> */
.L_x_83100:
        /* <DEDUP_REMOVED lines=13> */
.L_x_83102:
[----:B------:R-:W-:Y:S05]  /*c2d0*/  BSYNC.RECONVERGENT B2 ;  /* 0x0000000000027941 */ /* 0x000fea0003800200 */
.L_x_83101:
        /* <DEDUP_REMOVED lines=43> */
.L_x_83099:
[----:B------:R-:W-:Y:S05]  /*c590*/  BSYNC.RECONVERGENT B1 ;  /* 0x0000000000017941 */ /* 0x000fea0003800200 */
.L_x_83098:
        /* <DEDUP_REMOVED lines=8> */
.L_x_83071:
[----:B------:R-:W-:Y:S05]  /*c620*/  BSYNC.RECONVERGENT B0 ;  /* 0x0000000000007941 */ /* 0x000fea0003800200 */
.L_x_83048:
[----:B------:R-:W-:Y:S01]  /*c630*/  IMAD.WIDE.U32 R26, R25, 0x10, R226 ;  /* 0x00000010191a7825 */ /* 0x000fe200078e00e2 */
[----:B------:R-:W-:Y:S04]  /*c640*/  BSSY.RECONVERGENT B0, `(.L_x_83103) ;  /* 0x000000e000007945 */ /* 0x000fe80003800200 */
[----:B-----5:R0:W-:Y:S01]  /*c650*/  STG.E.128 desc[UR8][R26.64], R84 ;  /* 0x000000541a007986 */ /* 0x0201e2000c101d08 */
[----:B------:R-:W-:Y:S05]  /*c660*/  @!P1 BRA `(.L_x_83104) ;  /* 0x00000000002c9947 */ /* 0x000fea0003800000 */
[----:B0-----:R-:W0:Y:S01]  /*c670*/  LDC.64 R26, c[0x0][0x3b0] ;  /* 0x0000ec00ff1a7b82 */ /* 0x001e220000000a00 */
[----:B------:R-:W-:Y:S02]  /*c680*/  SHF.L.U32 R30, R197, 0x10, RZ ;  /* 0x00000010c51e7819 */ /* 0x000fe400000006ff */
[----:B------:R-:W-:Y:S02]  /*c690*/  LOP3.LUT R25, R198, 0xffff, RZ, 0xc0, !PT ;  /* 0x0000ffffc6197812 */ /* 0x000fe400078ec0ff */
[----:B------:R-:W-:Y:S02]  /*c6a0*/  LOP3.LUT R30, R30, 0xff0000, RZ, 0xc0, !PT ;  /* 0x00ff00001e1e7812 */ /* 0x000fe400078ec0ff */
[----:B------:R-:W-:Y:S02]  /*c6b0*/  LOP3.LUT R32, R196, 0xff, RZ, 0xc0, !PT ;  /* 0x000000ffc4207812 */ /* 0x000fe400078ec0ff */
[----:B------:R-:W-:Y:S01]  /*c6c0*/  LOP3.LUT R31, R195, 0xff, RZ, 0xc0, !PT ;  /* 0x000000ffc31f7812 */ /* 0x000fe200078ec0ff */
[----:B------:R-:W-:-:S04]  /*c6d0*/  IMAD R25, R25, 0x1000000, R30 ;  /* 0x0100000019197824 */ /* 0x000fc800078e021e */
[----:B------:R-:W-:-:S05]  /*c6e0*/  IMAD R32, R32, 0x100, R25 ;  /* 0x0000010020207824 */ /* 0x000fca00078e0219 */
[----:B------:R-:W-:Y:S01]  /*c6f0*/  IADD3 R31, PT, PT, R32, R31, RZ ;  /* 0x0000001f201f7210 */ /* 0x000fe20007ffe0ff */
[----:B0-----:R-:W-:-:S05]  /*c700*/  IMAD.WIDE.U32 R24, R24, 0x4, R26 ;  /* 0x0000000418187825 */ /* 0x001fca00078e001a */
[----:B------:R1:W-:Y:S02]  /*c710*/  STG.E desc[UR8][R24.64], R31 ;  /* 0x0000001f18007986 */ /* 0x0003e4000c101908 */
.L_x_83104:
[----:B------:R-:W-:Y:S05]  /*c720*/  BSYNC.RECONVERGENT B0 ;  /* 0x0000000000007941 */ /* 0x000fea0003800200 */
.L_x_83103:
[----:B------:R-:W-:Y:S04]  /*c730*/  BSSY.RECONVERGENT B0, `(.L_x_83105) ;  /* 0x0000006000007945 */ /* 0x000fe80003800200 */
[----:B------:R-:W-:Y:S05]  /*c740*/  @!P1 BRA `(.L_x_83106) ;  /* 0x0000000000109947 */ /* 0x000fea0003800000 */
[----:B-1----:R-:W1:Y:S01]  /*c750*/  LDC.64 R24, c[0x0][0x390] ;  /* 0x0000e400ff187b82 */ /* 0x002e620000000a00 */
[----:B0-----:R-:W-:-:S04]  /*c760*/  VIADD R27, R188, 0x80 ;  /* 0x00000080bc1b7836 */ /* 0x001fc80000000000 */
[----:B-1----:R-:W-:-:S05]  /*c770*/  IMAD.WIDE.U32 R24, R27, 0x10, R24 ;  /* 0x000000101b187825 */ /* 0x002fca00078e0018 */
[----:B------:R2:W5:Y:S02]  /*c780*/  LDG.E.128 R100, desc[UR8][R24.64] ;  /* 0x0000000818647981 */ /* 0x000564000c1e1d00 */
.L_x_83106:
[----:B------:R-:W-:Y:S05]  /*c790*/  BSYNC.RECONVERGENT B0 ;  /* 0x0000000000007941 */ /* 0x000fea0003800200 */
.L_x_83105:
[----:B------:R-:W-:Y:S04]  /*c7a0*/  BSSY.RECONVERGENT B0, `(.L_x_83107) ;  /* 0x00002b3000007945 */ /* 0x000fe80003800200 */
[----:B------:R-:W-:Y:S05]  /*c7b0*/  @!P0 BRA `(.L_x_83108) ;  /* 0x0000001400808947 */ /* 0x000fea0003800000 */
[----:B-12---:R-:W1:Y:S01]  /*c7c0*/  LDC.64 R24, c[0x0][0x3a0] ;  /* 0x0000e800ff187b82 */ /* 0x006e620000000a00 */
[----:B------:R-:W-:Y:S01]  /*c7d0*/  ISETP.GT.AND P2, PT, R199, RZ, PT ;  /* 0x000000ffc700720c */ /* 0x000fe20003f44270 */
[----:B0-----:R-:W-:Y:S01]  /*c7e0*/  VIADD R27, R189, 0x80 ;  /* 0x00000080bd1b7836 */ /* 0x001fe20000000000 */
[----:B------:R-:W-:Y:S03]  /*c7f0*/  BSSY.RECONVERGENT B1, `(.L_x_83109) ;  /* 0x0000058000017945 */ /* 0x000fe60003800200 */
[----:B-1----:R-:W-:-:S08]  /*c800*/  IMAD.WIDE.U32 R24, R27, 0x10, R24 ;  /* 0x000000101b187825 */ /* 0x002fd000078e0018 */
[----:B------:R-:W-:Y:S01]  /*c810*/  @!P2 MOV R27, R29 ;  /* 0x0000001d001ba202 */ /* 0x000fe20000000f00 */
        /* <DEDUP_REMOVED lines=19> */
.L_x_83113:
        /* <DEDUP_REMOVED lines=13> */
.L_x_83115:
[----:B------:R-:W-:Y:S05]  /*ca20*/  BSYNC.RECONVERGENT B3 ;  /* 0x0000000000037941 */ /* 0x000fea0003800200 */
.L_x_83114:
        /* <DEDUP_REMOVED lines=42> */
.L_x_83112:
[----:B------:R-:W-:Y:S05]  /*ccd0*/  BSYNC.RECONVERGENT B2 ;  /* 0x0000000000027941 */ /* 0x000fea0003800200 */
.L_x_83111:
        /* <DEDUP_REMOVED lines=9> */
.L_x_83110:
[----:B------:R-:W-:Y:S05]  /*cd70*/  BSYNC.RECONVERGENT B1 ;  /* 0x0000000000017941 */ /* 0x000fea0003800200 */
.L_x_83109:
        /* <DEDUP_REMOVED lines=20> */
.L_x_83120:
        /* <DEDUP_REMOVED lines=13> */
.L_x_83122:
[----:B------:R-:W-:Y:S05]  /*cf90*/  BSYNC.RECONVERGENT B3 ;  /* 0x0000000000037941 */ /* 0x000fea0003800200 */
.L_x_83121:
        /* <DEDUP_REMOVED lines=42> */
.L_x_83119:
[----:B------:R-:W-:Y:S05]  /*d240*/  BSYNC.RECONVERGENT B2 ;  /* 0x0000000000027941 */ /* 0x000fea0003800200 */
.L_x_83118:
        /* <DEDUP_REMOVED lines=9> */
.L_x_83117:
[----:B------:R-:W-:Y:S05]  /*d2e0*/  BSYNC.RECONVERGENT B1 ;  /* 0x0000000000017941 */ /* 0x000fea0003800200 */
.L_x_83116:
        /* <DEDUP_REMOVED lines=20> */
.L_x_83127:
        /* <DEDUP_REMOVED lines=13> */
.L_x_83129:
[----:B------:R-:W-:Y:S05]  /*d500*/  BSYNC.RECONVERGENT B3 ;  /* 0x0000000000037941 */ /* 0x000fea0003800200 */
.L_x_83128:
        /* <DEDUP_REMOVED lines=42> */
.L_x_83126:
[----:B------:R-:W-:Y:S05]  /*d7b0*/  BSYNC.RECONVERGENT B2 ;  /* 0x0000000000027941 */ /* 0x000fea0003800200 */
.L_x_83125:
        /* <DEDUP_REMOVED lines=9> */
.L_x_83124:
[----:B------:R-:W-:Y:S05]  /*d850*/  BSYNC.RECONVERGENT B1 ;  /* 0x0000000000017941 */ /* 0x000fea0003800200 */
.L_x_83123:
        /* <DEDUP_REMOVED lines=19> */
.L_x_83133:
        /* <DEDUP_REMOVED lines=13> */
.L_x_83135:
[----:B------:R-:W-:Y:S05]  /*da60*/  BSYNC.RECONVERGENT B2 ;  /* 0x0000000000027941 */ /* 0x000fea0003800200 */
.L_x_83134:
        /* <DEDUP_REMOVED lines=42> */
.L_x_83132:
[----:B------:R-:W-:Y:S05]  /*dd10*/  BSYNC.RECONVERGENT B1 ;  /* 0x0000000000017941 */ /* 0x000fea0003800200 */
.L_x_83131:
        /* <DEDUP_REMOVED lines=10> */
.L_x_83108:
[----:B------:R-:W-:Y:S01]  /*ddc0*/  BSSY.RECONVERGENT B1, `(.L_x_83136) ;  /* 0x0000056000017945 */ /* 0x000fe20003800200 */
[----:B-12---:R-:W-:Y:S01]  /*ddd0*/  IMAD.MOV.U32 R24, RZ, RZ, R29 ;  /* 0x000000ffff187224 */ /* 0x006fe200078e001d */
        /* <DEDUP_REMOVED lines=19> */
.L_x_83140:
        /* <DEDUP_REMOVED lines=13> */
.L_x_83142:
[----:B------:R-:W-:Y:S05]  /*dfe0*/  BSYNC.RECONVERGENT B3 ;  /* 0x0000000000037941 */ /* 0x000fea0003800200 */
.L_x_83141:
        /* <DEDUP_REMOVED lines=42> */
.L_x_83139:
[----:B------:R-:W-:Y:S05]  /*e290*/  BSYNC.RECONVERGENT B2 ;  /* 0x0000000000027941 */ /* 0x000fea0003800200 */
.L_x_83138:
        /* <DEDUP_REMOVED lines=8> */
.L_x_83137:
[----:B------:R-:W-:Y:S05]  /*e320*/  BSYNC.RECONVERGENT B1 ;  /* 0x0000000000017941 */ /* 0x000fea0003800200 */
.L_x_83136:
        /* <DEDUP_REMOVED lines=17> */
.L_x_83147:
        /* <DEDUP_REMOVED lines=13> */
.L_x_83149:
[----:B------:R-:W-:Y:S05]  /*e510*/  BSYNC.RECONVERGENT B3 ;  /* 0x0000000000037941 */ /* 0x000fea0003800200 */
.L_x_83148:
        /* <DEDUP_REMOVED lines=43> */
.L_x_83146:
[----:B------:R-:W-:Y:S05]  /*e7d0*/  BSYNC.RECONVERGENT B2 ;  /* 0x0000000000027941 */ /* 0x000fea0003800200 */
.L_x_83145:
        /* <DEDUP_REMOVED lines=8> */
.L_x_83144:
[----:B------:R-:W-:Y:S05]  /*e860*/  BSYNC.RECONVERGENT B1 ;  /* 0x0000000000017941 */ /* 0x000fea0003800200 */
.L_x_83143:
        /* <DEDUP_REMOVED lines=17> */
.L_x_83154:
        /* <DEDUP_REMOVED lines=13> */
.L_x_83156:
[----:B------:R-:W-:Y:S05]  /*ea50*/  BSYNC.RECONVERGENT B3 ;  /* 0x0000000000037941 */ /* 0x000fea0003800200 */
.L_x_83155:
        /* <DEDUP_REMOVED lines=43> */
.L_x_83153:
[----:B------:R-:W-:Y:S05]  /*ed10*/  BSYNC.RECONVERGENT B2 ;  /* 0x0000000000027941 */ /* 0x000fea0003800200 */
.L_x_83152:
        /* <DEDUP_REMOVED lines=8> */
.L_x_83151:
[----:B------:R-:W-:Y:S05]  /*eda0*/  BSYNC.RECONVERGENT B1 ;  /* 0x0000000000017941 */ /* 0x000fea0003800200 */
.L_x_83150:
        /* <DEDUP_REMOVED lines=16> */
.L_x_83159:
        /* <DEDUP_REMOVED lines=13> */
.L_x_83161:
[----:B------:R-:W-:Y:S05]  /*ef80*/  BSYNC.RECONVERGENT B2 ;  /* 0x0000000000027941 */ /* 0x000fea0003800200 */
.L_x_83160:
        /* <DEDUP_REMOVED lines=43> */
.L_x_83158:
[----:B------:R-:W-:Y:S05]  /*f240*/  BSYNC.RECONVERGENT B1 ;  /* 0x0000000000017941 */ /* 0x000fea0003800200 */
.L_x_83157:
        /* <DEDUP_REMOVED lines=8> */
.L_x_83130:
[----:B------:R-:W-:Y:S05]  /*f2d0*/  BSYNC.RECONVERGENT B0 ;  /* 0x0000000000007941 */ /* 0x000fea0003800200 */
.L_x_83107:
        /* <DEDUP_REMOVED lines=17> */
.L_x_83163:
[----:B------:R-:W-:Y:S05]  /*f3f0*/  BSYNC.RECONVERGENT B0 ;  /* 0x0000000000007941 */ /* 0x000fea0003800200 */
.L_x_83162:
[----:B------:R-:W-:Y:S04]  /*f400*/  BSSY.RECONVERGENT B0, `(.L_x_83164) ;  /* 0x0000006000007945 */ /* 0x000fe80003800200 */
[----:B------:R-:W-:Y:S05]  /*f410*/  @!P1 BRA `(.L_x_83165) ;  /* 0x0000000000109947 */ /* 0x000fea0003800000 */
[----:B01----:R-:W0:Y:S01]  /*f420*/  LDC.64 R24, c[0x0][0x390] ;  /* 0x0000e400ff187b82 */ /* 0x003e220000000a00 */
[----:B------:R-:W-:-:S05]  /*f430*/  IADD3 R29, PT, PT, R188, 0xa0, RZ ;  /* 0x000000a0bc1d7810 */ /* 0x000fca0007ffe0ff */
[----:B0-----:R-:W-:-:S05]  /*f440*/  IMAD.WIDE.U32 R24, R29, 0x10, R24 ;  /* 0x000000101d187825 */ /* 0x001fca00078e0018 */
[----:B------:R2:W5:Y:S02]  /*f450*/  LDG.E.128 R100, desc[UR8][R24.64] ;  /* 0x0000000818647981 */ /* 0x000564000c1e1d00 */
.L_x_83165:
[----:B------:R-:W-:Y:S05]  /*f460*/  BSYNC.RECONVERGENT B0 ;  /* 0x0000000000007941 */ /* 0x000fea0003800200 */
.L_x_83164:
[----:B------:R-:W-:Y:S04]  /*f470*/  BSSY.RECONVERGENT B0, `(.L_x_83166) ;  /* 0x00002b5000007945 */ /* 0x000fe80003800200 */
[----:B------:R-:W-:Y:S05]  /*f480*/  @!P0 BRA `(.L_x_83167) ;  /* 0x0000001400848947 */ /* 0x000fea0003800000 */
[----:B012---:R-:W0:Y:S01]  /*f490*/  LDC.64 R24, c[0x0][0x3a0] ;  /* 0x0000e800ff187b82 */ /* 0x007e220000000a00 */
[----:B------:R-:W-:Y:S01]  /*f4a0*/  ISETP.GT.AND P2, PT, R199, RZ, PT ;  /* 0x000000ffc700720c */ /* 0x000fe20003f44270 */
[----:B------:R-:W-:Y:S01]  /*f4b0*/  VIADD R29, R189, 0xa0 ;  /* 0x000000a0bd1d7836 */ /* 0x000fe20000000000 */
[----:B------:R-:W-:Y:S11]  /*f4c0*/  BSSY.RECONVERGENT B1, `(.L_x_83168) ;  /* 0x0000058000017945 */ /* 0x000ff60003800200 */
[----:B------:R-:W-:-:S02]  /*f4d0*/  @!P2 IMAD.MOV.U32 R28, RZ, RZ, R27 ;  /* 0x000000ffff1ca224 */ /* 0x000fc400078e001b */
[----:B0-----:R-:W-:-:S05]  /*f4e0*/  IMAD.WIDE.U32 R24, R29, 0x10, R24 ;  /* 0x000000101d187825 */ /* 0x001fca00078e0018 */
        /* <DEDUP_REMOVED lines=19> */
.L_x_83172:
        /* <DEDUP_REMOVED lines=13> */
.L_x_83174:
[----:B------:R-:W-:Y:S05]  /*f6f0*/  BSYNC.RECONVERGENT B3 ;  /* 0x0000000000037941 */ /* 0x000fea0003800200 */
.L_x_83173:
        /* <DEDUP_REMOVED lines=42> */
.L_x_83171:
[----:B------:R-:W-:Y:S05]  /*f9a0*/  BSYNC.RECONVERGENT B2 ;  /* 0x0000000000027941 */ /* 0x000fea0003800200 */
.L_x_83170:
        /* <DEDUP_REMOVED lines=9> */
.L_x_83169:
[----:B------:R-:W-:Y:S05]  /*fa40*/  BSYNC.RECONVERGENT B1 ;  /* 0x0000000000017941 */ /* 0x000fea0003800200 */
.L_x_83168:
        /* <DEDUP_REMOVED lines=20> */
.L_x_83179:
        /* <DEDUP_REMOVED lines=13> */
.L_x_83181:
[----:B------:R-:W-:Y:S05]  /*fc60*/  BSYNC.RECONVERGENT B3 ;  /* 0x0000000000037941 */ /* 0x000fea0003800200 */
.L_x_83180:
        /* <DEDUP_REMOVED lines=42> */
.L_x_83178:
[----:B------:R-:W-:Y:S05]  /*ff10*/  BSYNC.RECONVERGENT B2 ;  /* 0x0000000000027941 */ /* 0x000fea0003800200 */
.L_x_83177:
        /* <DEDUP_REMOVED lines=9> */
.L_x_83176:
[----:B------:R-:W-:Y:S05]  /*ffb0*/  BSYNC.RECONVERGENT B1 ;  /* 0x0000000000017941 */ /* 0x000fea0003800200 */
.L_x_83175:
        /* <DEDUP_REMOVED lines=20> */
.L_x_83186:
        /* <DEDUP_REMOVED lines=13> */
.L_x_83188:
[----:B------:R-:W-:Y:S05]  /*101d0*/  BSYNC.RECONVERGENT B3 ;  /* 0x0000000000037941 */ /* 0x000fea0003800200 */
.L_x_83187:
        /* <DEDUP_REMOVED lines=42> */
.L_x_83185:
[----:B------:R-:W-:Y:S05]  /*10480*/  BSYNC.RECONVERGENT B2 ;  /* 0x0000000000027941 */ /* 0x000fea0003800200 */
.L_x_83184:
        /* <DEDUP_REMOVED lines=9> */
.L_x_83183:
[----:B------:R-:W-:Y:S05]  /*10520*/  BSYNC.RECONVERGENT B1 ;  /* 0x0000000000017941 */ /* 0x000fea0003800200 */
.L_x_83182:
        /* <DEDUP_REMOVED lines=19> */
.L_x_83192:
        /* <DEDUP_REMOVED lines=13> */
.L_x_83194:
[----:B------:R-:W-:Y:S05]  /*10730*/  BSYNC.RECONVERGENT B2 ;  /* 0x0000000000027941 */ /* 0x000fea0003800200 */
.L_x_83193:
        /* <DEDUP_REMOVED lines=43> */
.L_x_83191:
[----:B------:R-:W-:Y:S05]  /*109f0*/  BSYNC.RECONVERGENT B1 ;  /* 0x0000000000017941 */ /* 0x000fea0003800200 */
.L_x_83190:
        /* <DEDUP_REMOVED lines=10> */
.L_x_83167:
        /* <DEDUP_REMOVED lines=21> */
.L_x_83199:
        /* <DEDUP_REMOVED lines=13> */
.L_x_83201:
[----:B------:R-:W-:Y:S05]  /*10cc0*/  BSYNC.RECONVERGENT B3 ;  /* 0x0000000000037941 */ /* 0x000fea0003800200 */
.L_x_83200:
        /* <DEDUP_REMOVED lines=43> */
.L_x_83198:
[----:B------:R-:W-:Y:S05]  /*10f80*/  BSYNC.RECONVERGENT B2 ;  /* 0x0000000000027941 */ /* 0x000fea0003800200 */
.L_x_83197:
        /* <DEDUP_REMOVED lines=8> */
.L_x_83196:
[----:B------:R-:W-:Y:S05]  /*11010*/  BSYNC.RECONVERGENT B1 ;  /* 0x0000000000017941 */ /* 0x000fea0003800200 */
.L_x_83195:
        /* <DEDUP_REMOVED lines=17> */
.L_x_83206:
        /* <DEDUP_REMOVED lines=13> */
.L_x_83208:
[----:B------:R-:W-:Y:S05]  /*11200*/  BSYNC.RECONVERGENT B3 ;  /* 0x0000000000037941 */ /* 0x000fea0003800200 */
.L_x_83207:
        /* <DEDUP_REMOVED lines=43> */
.L_x_83205:
[----:B------:R-:W-:Y:S05]  /*114c0*/  BSYNC.RECONVERGENT B2 ;  /* 0x0000000000027941 */ /* 0x000fea0003800200 */
.L_x_83204:
        /* <DEDUP_REMOVED lines=8> */
.L_x_83203:
[----:B------:R-:W-:Y:S05]  /*11550*/  BSYNC.RECONVERGENT B1 ;  /* 0x0000000000017941 */ /* 0x000fea0003800200 */
.L_x_83202:
        /* <DEDUP_REMOVED lines=17> */
.L_x_83213:
        /* <DEDUP_REMOVED lines=13> */
.L_x_83215:
[----:B------:R-:W-:Y:S05]  /*11740*/  BSYNC.RECONVERGENT B3 ;  /* 0x0000000000037941 */ /* 0x000fea0003800200 */
.L_x_83214:
        /* <DEDUP_REMOVED lines=43> */
.L_x_83212:
[----:B------:R-:W-:Y:S05]  /*11a00*/  BSYNC.RECONVERGENT B2 ;  /* 0x0000000000027941 */ /* 0x000fea0003800200 */
.L_x_83211:
        /* <DEDUP_REMOVED lines=8> */
.L_x_83210:
[----:B------:R-:W-:Y:S05]  /*11a90*/  BSYNC.RECONVERGENT B1 ;  /* 0x0000000000017941 */ /* 0x000fea0003800200 */
.L_x_83209:
        /* <DEDUP_REMOVED lines=16> */
.L_x_83218:
        /* <DEDUP_REMOVED lines=13> */
.L_x_83220:
[----:B------:R-:W-:Y:S05]  /*11c70*/  BSYNC.RECONVERGENT B2 ;  /* 0x0000000000027941 */ /* 0x000fea0003800200 */
.L_x_83219:
        /* <DEDUP_REMOVED lines=43> */
.L_x_83217:
[----:B------:R-:W-:Y:S05]  /*11f30*/  BSYNC.RECONVERGENT B1 ;  /* 0x0000000000017941 */ /* 0x000fea0003800200 */
.L_x_83216:
        /* <DEDUP_REMOVED lines=8> */
.L_x_83189:
[----:B------:R-:W-:Y:S05]  /*11fc0*/  BSYNC.RECONVERGENT B0 ;  /* 0x0000000000007941 */ /* 0x000fea0003800200 */
.L_x_83166:
        /* <DEDUP_REMOVED lines=17> */
.L_x_83222:
[----:B------:R-:W-:Y:S05]  /*120e0*/  BSYNC.RECONVERGENT B0 ;  /* 0x0000000000007941 */ /* 0x000fea0003800200 */
.L_x_83221:
[----:B------:R-:W-:Y:S04]  /*120f0*/  BSSY.RECONVERGENT B0, `(.L_x_83223) ;  /* 0x0000006000007945 */ /* 0x000fe80003800200 */
[----:B------:R-:W-:Y:S05]  /*12100*/  @!P1 BRA `(.L_x_83224) ;  /* 0x0000000000109947 */ /* 0x000fea0003800000 */
[----:B01----:R-:W0:Y:S01]  /*12110*/  LDC.64 R26, c[0x0][0x390] ;  /* 0x0000e400ff1a7b82 */ /* 0x003e220000000a00 */
[----:B------:R-:W-:-:S04]  /*12120*/  VIADD R29, R188, 0xc0 ;  /* 0x000000c0bc1d7836 */ /* 0x000fc80000000000 */
[----:B0-----:R-:W-:-:S05]  /*12130*/  IMAD.WIDE.U32 R26, R29, 0x10, R26 ;  /* 0x000000101d1a7825 */ /* 0x001fca00078e001a */
[----:B------:R2:W5:Y:S02]  /*12140*/  LDG.E.128 R100, desc[UR8][R26.64] ;  /* 0x000000081a647981 */ /* 0x000564000c1e1d00 */
.L_x_83224:
[----:B------:R-:W-:Y:S05]  /*12150*/  BSYNC.RECONVERGENT B0 ;  /* 0x0000000000007941 */ /* 0x000fea0003800200 */
.L_x_83223:
        /* <DEDUP_REMOVED lines=27> */
.L_x_83231:
        /* <DEDUP_REMOVED lines=13> */
.L_x_83233:
[----:B------:R-:W-:Y:S05]  /*123e0*/  BSYNC.RECONVERGENT B3 ;  /* 0x0000000000037941 */ /* 0x000fea0003800200 */
.L_x_83232:
        /* <DEDUP_REMOVED lines=43> */
.L_x_83230:
[----:B------:R-:W-:Y:S05]  /*126a0*/  BSYNC.RECONVERGENT B2 ;  /* 0x0000000000027941 */ /* 0x000fea0003800200 */
.L_x_83229:
[----:B------:R-:W-:Y:S01]  /*126b0*/  I2FP.F32.U32 R25, R26 ;  /* 0x0000001a00197245 */ /* 0x000fe20000201000 */
[----:B------:R-:W-:-:S04]  /*126c0*/  IMAD.MOV.U32 R26, RZ, RZ, 0x2f800000 ;  /* 0x2f800000ff1a7424 */ /* 0x000fc800078e00ff */
[----:B------:R-:W-:Y:S01]  /*126d0*/  FFMA.FTZ R25, R25, R26, 1.1641532182693481445e-10 ;  /* 0x2f00000019197423 */ /* 0x000fe2000001001a */
[----:B-----5:R-:W-:-:S04]  /*126e0*/  FMUL.FTZ R26, R100, UR13 ;  /* 0x0000000d641a7c20 */ /* 0x020fc80008410000 */
[----:B------:R-:W-:Y:S01]  /*126f0*/  FMUL.FTZ R26, R26, UR12 ;  /* 0x0000000c1a1a7c20 */ /* 0x000fe20008410000 */
[----:B------:R-:W-:-:S04]  /*12700*/  FSETP.GTU.FTZ.AND P3, PT, R25, UR10, PT ;  /* 0x0000000a19007c0b */ /* 0x000fc8000bf7c000 */
[----:B------:R-:W-:Y:S02]  /*12710*/  FSEL R25, R26, RZ, !P3 ;  /* 0x000000ff1a197208 */ /* 0x000fe40005800000 */
[----:B------:R-:W-:-:S03]  /*12720*/  SEL R195, RZ, 0x1, P3 ;  /* 0x00000001ffc37807 */ /* 0x000fc60001800000 */
[----:B------:R-:W-:-:S07]  /*12730*/  FADD.FTZ R72, R72, R25 ;  /* 0x0000001948487221 */ /* 0x000fce0000010000 */
.L_x_83228:
[----:B------:R-:W-:Y:S05]  /*12740*/  BSYNC.RECONVERGENT B1 ;  /* 0x0000000000017941 */ /* 0x000fea0003800200 */
.L_x_83227:
        /* <DEDUP_REMOVED lines=20> */
.L_x_83238:
        /* <DEDUP_REMOVED lines=13> */
.L_x_83240:
[----:B------:R-:W-:Y:S05]  /*12960*/  BSYNC.RECONVERGENT B3 ;  /* 0x0000000000037941 */ /* 0x000fea0003800200 */
.L_x_83239:
        /* <DEDUP_REMOVED lines=42> */
.L_x_83237:
[----:B------:R-:W-:Y:S05]  /*12c10*/  BSYNC.RECONVERGENT B2 ;  /* 0x0000000000027941 */ /* 0x000fea0003800200 */
.L_x_83236:
        /* <DEDUP_REMOVED lines=9> */
.L_x_83235:
[----:B------:R-:W-:Y:S05]  /*12cb0*/  BSYNC.RECONVERGENT B1 ;  /* 0x0000000000017941 */ /* 0x000fea0003800200 */
.L_x_83234:
        /* <DEDUP_REMOVED lines=20> */
.L_x_83245:
        /* <DEDUP_REMOVED lines=13> */
.L_x_83247:
[----:B------:R-:W-:Y:S05]  /*12ed0*/  BSYNC.RECONVERGENT B3 ;  /* 0x0000000000037941 */ /* 0x000fea0003800200 */
.L_x_83246:
        /* <DEDUP_REMOVED lines=43> */
.L_x_83244:
[----:B------:R-:W-:Y:S05]  /*13190*/  BSYNC.RECONVERGENT B2 ;  /* 0x0000000000027941 */ /* 0x000fea0003800200 */
.L_x_83243:
        /* <DEDUP_REMOVED lines=9> */
.L_x_83242:
[----:B------:R-:W-:Y:S05]  /*13230*/  BSYNC.RECONVERGENT B1 ;  /* 0x0000000000017941 */ /* 0x000fea0003800200 */
.L_x_83241:
        /* <DEDUP_REMOVED lines=19> */
.L_x_83251:
        /* <DEDUP_REMOVED lines=13> */
.L_x_83253:
[----:B------:R-:W-:Y:S05]  /*13440*/  BSYNC.RECONVERGENT B2 ;  /* 0x0000000000027941 */ /* 0x000fea0003800200 */
.L_x_83252:
        /* <DEDUP_REMOVED lines=43> */
.L_x_83250:
[----:B------:R-:W-:Y:S05]  /*13700*/  BSYNC.RECONVERGENT B1 ;  /* 0x0000000000017941 */ /* 0x000fea0003800200 */
.L_x_83249:
[----:B------:R-:W-:Y:S01]  /*13710*/  I2FP.F32.U32 R25, R26 ;  /* 0x0000001a00197245 */ /* 0x000fe20000201000 */
[----:B------:R-:W-:-:S05]  /*13720*/  HFMA2 R26, -RZ, RZ, 0.1171875, 0 ;  /* 0x2f800000ff1a7431 */ /* 0x000fca00000001ff */
[----:B------:R-:W-:Y:S01]  /*13730*/  FFMA.FTZ R25, R25, R26, 1.1641532182693481445e-10 ;  /* 0x2f00000019197423 */ /* 0x000fe2000001001a */
[----:B-----5:R-:W-:-:S04]  /*13740*/  FMUL.FTZ R26, R103, UR13 ;  /* 0x0000000d671a7c20 */ /* 0x020fc80008410000 */
[----:B------:R-:W-:Y:S01]  /*13750*/  FMUL.FTZ R26, R26, UR12 ;  /* 0x0000000c1a1a7c20 */ /* 0x000fe20008410000 */
[----:B------:R-:W-:-:S04]  /*13760*/  FSETP.GTU.FTZ.AND P2, PT, R25, UR10, PT ;  /* 0x0000000a19007c0b */ /* 0x000fc8000bf5c000 */
[----:B------:R-:W-:Y:S02]  /*13770*/  FSEL R26, R26, RZ, !P2 ;  /* 0x000000ff1a1a7208 */ /* 0x000fe40005000000 */
[----:B------:R-:W-:-:S03]  /*13780*/  SEL R198, RZ, 0x1, P2 ;  /* 0x00000001ffc67807 */ /* 0x000fc60001000000 */
[----:B------:R-:W-:Y:S01]  /*13790*/  FADD.FTZ R75, R75, R26 ;  /* 0x0000001a4b4b7221 */ /* 0x000fe20000010000 */
[----:B------:R-:W-:Y:S06]  /*137a0*/  BRA `(.L_x_83248) ;  /* 0x0000001400487947 */ /* 0x000fec0003800000 */
.L_x_83226:
        /* <DEDUP_REMOVED lines=21> */
.L_x_83258:
        /* <DEDUP_REMOVED lines=13> */
.L_x_83260:
[----:B------:R-:W-:Y:S05]  /*139d0*/  BSYNC.RECONVERGENT B3 ;  /* 0x0000000000037941 */ /* 0x000fea0003800200 */
.L_x_83259:
        /* <DEDUP_REMOVED lines=43> */
.L_x_83257:
[----:B------:R-:W-:Y:S05]  /*13c90*/  BSYNC.RECONVERGENT B2 ;  /* 0x0000000000027941 */ /* 0x000fea0003800200 */
.L_x_83256:
        /* <DEDUP_REMOVED lines=8> */
.L_x_83255:
[----:B------:R-:W-:Y:S05]  /*13d20*/  BSYNC.RECONVERGENT B1 ;  /* 0x0000000000017941 */ /* 0x000fea0003800200 */
.L_x_83254:
        /* <DEDUP_REMOVED lines=17> */
.L_x_83265:
        /* <DEDUP_REMOVED lines=13> */
.L_x_83267:
[----:B------:R-:W-:Y:S05]  /*13f10*/  BSYNC.RECONVERGENT B3 ;  /* 0x0000000000037941 */ /* 0x000fea0003800200 */
.L_x_83266:
        /* <DEDUP_REMOVED lines=43> */
.L_x_83264:
[----:B------:R-:W-:Y:S05]  /*141d0*/  BSYNC.RECONVERGENT B2 ;  /* 0x0000000000027941 */ /* 0x000fea0003800200 */
.L_x_83263:
        /* <DEDUP_REMOVED lines=8> */
.L_x_83262:
[----:B------:R-:W-:Y:S05]  /*14260*/  BSYNC.RECONVERGENT B1 ;  /* 0x0000000000017941 */ /* 0x000fea0003800200 */
.L_x_83261:
        /* <DEDUP_REMOVED lines=17> */
.L_x_83272:
        /* <DEDUP_REMOVED lines=13> */
.L_x_83274:
[----:B------:R-:W-:Y:S05]  /*14450*/  BSYNC.RECONVERGENT B3 ;  /* 0x0000000000037941 */ /* 0x000fea0003800200 */
.L_x_83273:
        /* <DEDUP_REMOVED lines=43> */
.L_x_83271:
[----:B------:R-:W-:Y:S05]  /*14710*/  BSYNC.RECONVERGENT B2 ;  /* 0x0000000000027941 */ /* 0x000fea0003800200 */
.L_x_83270:
        /* <DEDUP_REMOVED lines=8> */
.L_x_83269:
[----:B------:R-:W-:Y:S05]  /*147a0*/  BSYNC.RECONVERGENT B1 ;  /* 0x0000000000017941 */ /* 0x000fea0003800200 */
.L_x_83268:
        /* <DEDUP_REMOVED lines=16> */
.L_x_83277:
        /* <DEDUP_REMOVED lines=13> */
.L_x_83279:
[----:B------:R-:W-:Y:S05]  /*14980*/  BSYNC.RECONVERGENT B2 ;  /* 0x0000000000027941 */ /* 0x000fea0003800200 */
.L_x_83278:
        /* <DEDUP_REMOVED lines=43> */
.L_x_83276:
[----:B------:R-:W-:Y:S05]  /*14c40*/  BSYNC.RECONVERGENT B1 ;  /* 0x0000000000017941 */ /* 0x000fea0003800200 */
.L_x_83275:
        /* <DEDUP_REMOVED lines=8> */
.L_x_83248:
[----:B------:R-:W-:Y:S05]  /*14cd0*/  BSYNC.RECONVERGENT B0 ;  /* 0x0000000000007941 */ /* 0x000fea0003800200 */
.L_x_83225:
[----:B------:R-:W-:Y:S01]  /*14ce0*/  VIADD R26, R189, 0xc0 ;  /* 0x000000c0bd1a7836 */ /* 0x000fe20000000000 */
[----:B------:R-:W-:Y:S03]  /*14cf0*/  BSSY.RECONVERGENT B0, `(.L_x_83280) ;  /* 0x0000010000007945 */ /* 0x000fe60003800200 */
[----:B------:R-:W-:-:S05]  /*14d00*/  IMAD.WIDE.U32 R26, R26, 0x10, R226 ;  /* 0x000000101a1a7825 */ /* 0x000fca00078e00e2 */
[----:B-----5:R0:W-:Y:S01]  /*14d10*/  STG.E.128 desc[UR8][R26.64], R72 ;  /* 0x000000481a007986 */ /* 0x0201e2000c101d08 */
[----:B------:R-:W-:Y:S05]  /*14d20*/  @!P1 BRA `(.L_x_83281) ;  /* 0x0000000000309947 */ /* 0x000fea0003800000 */
[----:B0-----:R-:W0:Y:S01]  /*14d30*/  LDC.64 R26, c[0x0][0x3b0] ;  /* 0x0000ec00ff1a7b82 */ /* 0x001e220000000a00 */
[----:B------:R-:W-:-:S04]  /*14d40*/  VIADD R25, R188, 0xc0 ;  /* 0x000000c0bc197836 */ /* 0x000fc80000000000 */
[----:B0-----:R-:W-:Y:S01]  /*14d50*/  IMAD.WIDE.U32 R26, R25, 0x4, R26 ;  /* 0x00000004191a7825 */ /* 0x001fe200078e001a */
[----:B------:R-:W-:-:S04]  /*14d60*/  SHF.L.U32 R25, R197, 0x10, RZ ;  /* 0x00000010c5197819 */ /* 0x000fc800000006ff */
[----:B------:R-:W-:Y:S02]  /*14d70*/  LOP3.LUT R28, R25, 0xff0000, RZ, 0xc0, !PT ;  /* 0x00ff0000191c7812 */ /* 0x000fe400078ec0ff */
[----:B------:R-:W-:-:S05]  /*14d80*/  LOP3.LUT R25, R198, 0xffff, RZ, 0xc0, !PT ;  /* 0x0000ffffc6197812 */ /* 0x000fca00078ec0ff */
[----:B------:R-:W-:Y:S01]  /*14d90*/  IMAD R25, R25, 0x1000000, R28 ;  /* 0x0100000019197824 */ /* 0x000fe200078e021c */
[----:B------:R-:W-:-:S05]  /*14da0*/  LOP3.LUT R28, R196, 0xff, RZ, 0xc0, !PT ;  /* 0x000000ffc41c7812 */ /* 0x000fca00078ec0ff */
[----:B------:R-:W-:Y:S01]  /*14db0*/  IMAD R25, R28, 0x100, R25 ;  /* 0x000001001c197824 */ /* 0x000fe200078e0219 */
[----:B------:R-:W-:-:S04]  /*14dc0*/  LOP3.LUT R28, R195, 0xff, RZ, 0xc0, !PT ;  /* 0x000000ffc31c7812 */ /* 0x000fc800078ec0ff */
[----:B------:R-:W-:-:S05]  /*14dd0*/  IADD3 R25, PT, PT, R25, R28, RZ ;  /* 0x0000001c19197210 */ /* 0x000fca0007ffe0ff */
[----:B------:R1:W-:Y:S02]  /*14de0*/  STG.E desc[UR8][R26.64], R25 ;  /* 0x000000191a007986 */ /* 0x0003e4000c101908 */
.L_x_83281:
[----:B------:R-:W-:Y:S05]  /*14df0*/  BSYNC.RECONVERGENT B0 ;  /* 0x0000000000007941 */ /* 0x000fea0003800200 */
.L_x_83280:
[----:B------:R-:W-:Y:S04]  /*14e00*/  BSSY.RECONVERGENT B0, `(.L_x_83282) ;  /* 0x0000006000007945 */ /* 0x000fe80003800200 */
[----:B------:R-:W-:Y:S05]  /*14e10*/  @!P1 BRA `(.L_x_83283) ;  /* 0x0000000000109947 */ /* 0x000fea0003800000 */
[----:B01----:R-:W0:Y:S01]  /*14e20*/  LDC.64 R26, c[0x0][0x390] ;  /* 0x0000e400ff1a7b82 */ /* 0x003e220000000a00 */
[----:B------:R-:W-:-:S04]  /*14e30*/  VIADD R25, R188, 0xe0 ;  /* 0x000000e0bc197836 */ /* 0x000fc80000000000 */
[----:B0-----:R-:W-:-:S05]  /*14e40*/  IMAD.WIDE.U32 R26, R25, 0x10, R26 ;  /* 0x00000010191a7825 */ /* 0x001fca00078e001a */
[----:B------:R2:W5:Y:S02]  /*14e50*/  LDG.E.128 R100, desc[UR8][R26.64] ;  /* 0x000000081a647981 */ /* 0x000564000c1e1d00 */
.L_x_83283:
[----:B------:R-:W-:Y:S05]  /*14e60*/  BSYNC.RECONVERGENT B0 ;  /* 0x0000000000007941 */ /* 0x000fea0003800200 */
.L_x_83282:
        /* <DEDUP_REMOVED lines=27> */
.L_x_83290:
        /* <DEDUP_REMOVED lines=13> */
.L_x_83292:
[----:B------:R-:W-:Y:S05]  /*150f0*/  BSYNC.RECONVERGENT B3 ;  /* 0x0000000000037941 */ /* 0x000fea0003800200 */
.L_x_83291:
        /* <DEDUP_REMOVED lines=43> */
.L_x_83289:
[----:B------:R-:W-:Y:S05]  /*153b0*/  BSYNC.RECONVERGENT B2 ;  /* 0x0000000000027941 */ /* 0x000fea0003800200 */
.L_x_83288:
[----:B------:R-:W-:Y:S01]  /*153c0*/  I2FP.F32.U32 R24, R26 ;  /* 0x0000001a00187245 */ /* 0x000fe20000201000 */
[----:B------:R-:W-:-:S04]  /*153d0*/  IMAD.MOV.U32 R27, RZ, RZ, 0x2f800000 ;  /* 0x2f800000ff1b7424 */ /* 0x000fc800078e00ff */
[----:B------:R-:W-:-:S05]  /*153e0*/  FFMA.FTZ R24, R24, R27, 1.1641532182693481445e-10 ;  /* 0x2f00000018187423 */ /* 0x000fca000001001b */
[----:B------:R-:W-:Y:S01]  /*153f0*/  FSETP.GTU.FTZ.AND P3, PT, R24, UR10, PT ;  /* 0x0000000a18007c0b */ /* 0x000fe2000bf7c000 */
[----:B-----5:R-:W-:-:S03]  /*15400*/  FMUL.FTZ R24, R100, UR13 ;  /* 0x0000000d64187c20 */ /* 0x020fc60008410000 */
[----:B------:R-:W-:Y:S01]  /*15410*/  SEL R195, RZ, 0x1, P3 ;  /* 0x00000001ffc37807 */ /* 0x000fe20001800000 */
[----:B------:R-:W-:-:S05]  /*15420*/  FMUL.FTZ R24, R24, UR12 ;  /* 0x0000000c18187c20 */ /* 0x000fca0008410000 */
[----:B------:R-:W-:-:S05]  /*15430*/  FSEL R27, R24, RZ, !P3 ;  /* 0x000000ff181b7208 */ /* 0x000fca0005800000 */
[----:B------:R-:W-:-:S07]  /*15440*/  FADD.FTZ R68, R68, R27 ;  /* 0x0000001b44447221 */ /* 0x000fce0000010000 */
.L_x_83287:
[----:B------:R-:W-:Y:S05]  /*15450*/  BSYNC.RECONVERGENT B1 ;  /* 0x0000000000017941 */ /* 0x000fea0003800200 */
.L_x_83286:
        /* <DEDUP_REMOVED lines=20> */
.L_x_83297:
        /* <DEDUP_REMOVED lines=13> */
.L_x_83299:
[----:B------:R-:W-:Y:S05]  /*15670*/  BSYNC.RECONVERGENT B3 ;  /* 0x0000000000037941 */ /* 0x000fea0003800200 */
.L_x_83298:
        /* <DEDUP_REMOVED lines=42> */
.L_x_83296:
[----:B------:R-:W-:Y:S05]  /*15920*/  BSYNC.RECONVERGENT B2 ;  /* 0x0000000000027941 */ /* 0x000fea0003800200 */
.L_x_83295:
        /* <DEDUP_REMOVED lines=9> */
.L_x_83294:
[----:B------:R-:W-:Y:S05]  /*159c0*/  BSYNC.RECONVERGENT B1 ;  /* 0x0000000000017941 */ /* 0x000fea0003800200 */
.L_x_83293:
        /* <DEDUP_REMOVED lines=20> */
.L_x_83304:
        /* <DEDUP_REMOVED lines=13> */
.L_x_83306:
[----:B------:R-:W-:Y:S05]  /*15be0*/  BSYNC.RECONVERGENT B3 ;  /* 0x0000000000037941 */ /* 0x000fea0003800200 */
.L_x_83305:
        /* <DEDUP_REMOVED lines=43> */
.L_x_83303:
[----:B------:R-:W-:Y:S05]  /*15ea0*/  BSYNC.RECONVERGENT B2 ;  /* 0x0000000000027941 */ /* 0x000fea0003800200 */
.L_x_83302:
        /* <DEDUP_REMOVED lines=9> */
.L_x_83301:
[----:B------:R-:W-:Y:S05]  /*15f40*/  BSYNC.RECONVERGENT B1 ;  /* 0x0000000000017941 */ /* 0x000fea0003800200 */
.L_x_83300:
        /* <DEDUP_REMOVED lines=19> */
.L_x_83310:
        /* <DEDUP_REMOVED lines=13> */
.L_x_83312:
[----:B------:R-:W-:Y:S05]  /*16150*/  BSYNC.RECONVERGENT B2 ;  /* 0x0000000000027941 */ /* 0x000fea0003800200 */
.L_x_83311:
        /* <DEDUP_REMOVED lines=43> */
.L_x_83309:
[----:B------:R-:W-:Y:S05]  /*16410*/  BSYNC.RECONVERGENT B1 ;  /* 0x0000000000017941 */ /* 0x000fea0003800200 */
.L_x_83308:
        /* <DEDUP_REMOVED lines=8> */
[----:B------:R-:W-:Y:S01]  /*164a0*/  FADD.FTZ R71, R71, R24 ;  /* 0x0000001847477221 */ /* 0x000fe20000010000 */
[----:B------:R-:W-:Y:S06]  /*164b0*/  BRA `(.L_x_83307) ;  /* 0x0000001400487947 */ /* 0x000fec0003800000 */
.L_x_83285:
        /* <DEDUP_REMOVED lines=21> */
.L_x_83317:
        /* <DEDUP_REMOVED lines=13> */
.L_x_83319:
[----:B------:R-:W-:Y:S05]  /*166e0*/  BSYNC.RECONVERGENT B3 ;  /* 0x0000000000037941 */ /* 0x000fea0003800200 */
.L_x_83318:
        /* <DEDUP_REMOVED lines=43> */
.L_x_83316:
[----:B------:R-:W-:Y:S05]  /*169a0*/  BSYNC.RECONVERGENT B2 ;  /* 0x0000000000027941 */ /* 0x000fea0003800200 */
.L_x_83315:
        /* <DEDUP_REMOVED lines=8> */
.L_x_83314:
[----:B------:R-:W-:Y:S05]  /*16a30*/  BSYNC.RECONVERGENT B1 ;  /* 0x0000000000017941 */ /* 0x000fea0003800200 */
.L_x_83313:
        /* <DEDUP_REMOVED lines=17> */
.L_x_83324:
        /* <DEDUP_REMOVED lines=13> */
.L_x_83326:
[----:B------:R-:W-:Y:S05]  /*16c20*/  BSYNC.RECONVERGENT B3 ;  /* 0x0000000000037941 */ /* 0x000fea0003800200 */
.L_x_83325:
        /* <DEDUP_REMOVED lines=40> */
[----:B------:R-:W-:Y:S02]  /*16eb0*/  LOP3.LUT R23, R14, R28, R27, 0x96, !PT ;  /* 0x0000001c0e177212 */ /* 0x000fe400078e961b */
[----:B------:R-:W-:Y:S01]  /*16ec0*/  MOV R27, R25 ;  /* 0x00000019001b7202 */ /* 0x000fe20000000f00 */
[----:B------:R-:W-:-:S07]  /*16ed0*/  IMAD.MOV.U32 R25, RZ, RZ, R26 ;  /* 0x000000ffff197224 */ /* 0x000fce00078e001a */
.L_x_83323:
[----:B------:R-:W-:Y:S05]  /*16ee0*/  BSYNC.RECONVERGENT B2 ;  /* 0x0000000000027941 */ /* 0x000fea0003800200 */
.L_x_83322:
        /* <DEDUP_REMOVED lines=8> */
.L_x_83321:
[----:B------:R-:W-:Y:S05]  /*16f70*/  BSYNC.RECONVERGENT B1 ;  /* 0x0000000000017941 */ /* 0x000fea0003800200 */
.L_x_83320:
        /* <DEDUP_REMOVED lines=17> */
.L_x_83331:
        /* <DEDUP_REMOVED lines=13> */
.L_x_83333:
[----:B------:R-:W-:Y:S05]  /*17160*/  BSYNC.RECONVERGENT B3 ;  /* 0x0000000000037941 */ /* 0x000fea0003800200 */
.L_x_83332:
        /* <DEDUP_REMOVED lines=43> */
.L_x_83330:
[----:B------:R-:W-:Y:S05]  /*17420*/  BSYNC.RECONVERGENT B2 ;  /* 0x0000000000027941 */ /* 0x000fea0003800200 */
.L_x_83329:
[----:B------:R-:W-:Y:S01]  /*17430*/  I2FP.F32.U32 R24, R27 ;  /* 0x0000001b00187245 */ /* 0x000fe20000201000 */
[----:B------:R-:W-:-:S04]  /*17440*/  IMAD.MOV.U32 R27, RZ, RZ, 0x2f800000 ;  /* 0x2f800000ff1b7424 */ /* 0x000fc800078e00ff */
[----:B------:R-:W-:-:S05]  /*17450*/  FFMA.FTZ R24, R24, R27, 1.1641532182693481445e-10 ;  /* 0x2f00000018187423 */ /* 0x000fca000001001b */
[----:B------:R-:W-:Y:S01]  /*17460*/  FSETP.GTU.FTZ.AND P2, PT, R24, UR10, PT ;  /* 0x0000000a18007c0b */ /* 0x000fe2000bf5c000 */
[----:B-----5:R-:W-:-:S03]  /*17470*/  FMUL.FTZ R24, R102, UR13 ;  /* 0x0000000d66187c20 */ /* 0x020fc60008410000 */
[----:B------:R-:W-:Y:S01]  /*17480*/  SEL R197, RZ, 0x1, P2 ;  /* 0x00000001ffc57807 */ /* 0x000fe20001000000 */
[----:B------:R-:W-:-:S05]  /*17490*/  FMUL.FTZ R24, R24, UR12 ;  /* 0x0000000c18187c20 */ /* 0x000fca0008410000 */
[----:B------:R-:W-:-:S07]  /*174a0*/  FSEL R70, R24, RZ, !P2 ;  /* 0x000000ff18467208 */ /* 0x000fce0005000000 */
.L_x_83328:
[----:B------:R-:W-:Y:S05]  /*174b0*/  BSYNC.RECONVERGENT B1 ;  /* 0x0000000000017941 */ /* 0x000fea0003800200 */
.L_x_83327:
        /* <DEDUP_REMOVED lines=16> */
.L_x_83336:
        /* <DEDUP_REMOVED lines=13> */
.L_x_83338:
[----:B------:R-:W-:Y:S05]  /*17690*/  BSYNC.RECONVERGENT B2 ;  /* 0x0000000000027941 */ /* 0x000fea0003800200 */
.L_x_83337:
        /* <DEDUP_REMOVED lines=43> */
.L_x_83335:
[----:B------:R-:W-:Y:S05]  /*17950*/  BSYNC.RECONVERGENT B1 ;  /* 0x0000000000017941 */ /* 0x000fea0003800200 */
.L_x_83334:
        /* <DEDUP_REMOVED lines=8> */
.L_x_83307:
[----:B------:R-:W-:Y:S05]  /*179e0*/  BSYNC.RECONVERGENT B0 ;  /* 0x0000000000007941 */ /* 0x000fea0003800200 */
.L_x_83284:
[----:B------:R-:W-:Y:S01]  /*179f0*/  IADD3 R26, PT, PT, R189, 0xe0, RZ ;  /* 0x000000e0bd1a7810 */ /* 0x000fe20007ffe0ff */
[----:B------:R-:W-:Y:S04]  /*17a00*/  BSSY.RECONVERGENT B0, `(.L_x_83339) ;  /* 0x0000010000007945 */ /* 0x000fe80003800200 */
[----:B------:R-:W-:-:S05]  /*17a10*/  IMAD.WIDE.U32 R26, R26, 0x10, R226 ;  /* 0x000000101a1a7825 */ /* 0x000fca00078e00e2 */
[----:B-----5:R0:W-:Y:S01]  /*17a20*/  STG.E.128 desc[UR8][R26.64], R68 ;  /* 0x000000441a007986 */ /* 0x0201e2000c101d08 */
[----:B------:R-:W-:Y:S05]  /*17a30*/  @!P1 BRA `(.L_x_83340) ;  /* 0x0000000000309947 */ /* 0x000fea0003800000 */
[----:B0-----:R-:W0:Y:S01]  /*17a40*/  LDC.64 R26, c[0x0][0x3b0] ;  /* 0x0000ec00ff1a7b82 */ /* 0x001e220000000a00 */
[----:B------:R-:W-:Y:S01]  /*17a50*/  VIADD R31, R188, 0xe0 ;  /* 0x000000e0bc1f7836 */ /* 0x000fe20000000000 */
[----:B------:R-:W-:-:S03]  /*17a60*/  SHF.L.U32 R24, R197, 0x10, RZ ;  /* 0x00000010c5187819 */ /* 0x000fc600000006ff */
[----:B0-----:R-:W-:Y:S01]  /*17a70*/  IMAD.WIDE.U32 R26, R31, 0x4, R26 ;  /* 0x000000041f1a7825 */ /* 0x001fe200078e001a */
[----:B------:R-:W-:Y:S02]  /*17a80*/  LOP3.LUT R31, R24, 0xff0000, RZ, 0xc0, !PT ;  /* 0x00ff0000181f7812 */ /* 0x000fe400078ec0ff */
[----:B------:R-:W-:-:S05]  /*17a90*/  LOP3.LUT R24, R198, 0xffff, RZ, 0xc0, !PT ;  /* 0x0000ffffc6187812 */ /* 0x000fca00078ec0ff */
[----:B------:R-:W-:Y:S01]  /*17aa0*/  IMAD R24, R24, 0x1000000, R31 ;  /* 0x0100000018187824 */ /* 0x000fe200078e021f */
[----:B------:R-:W-:-:S04]  /*17ab0*/  LOP3.LUT R31, R196, 0xff, RZ, 0xc0, !PT ;  /* 0x000000ffc41f7812 */ /* 0x000fc800078ec0ff */
[----:B------:R-:W-:Y:S02]  /*17ac0*/  LEA R24, R31, R24, 0x8 ;  /* 0x000000181f187211 */ /* 0x000fe400078e40ff */
[----:B------:R-:W-:-:S05]  /*17ad0*/  LOP3.LUT R31, R195, 0xff, RZ, 0xc0, !PT ;  /* 0x000000ffc31f7812 */ /* 0x000fca00078ec0ff */
[----:B------:R-:W-:-:S05]  /*17ae0*/  IMAD.IADD R31, R24, 0x1, R31 ;  /* 0x00000001181f7824 */ /* 0x000fca00078e021f */
[----:B------:R1:W-:Y:S02]  /*17af0*/  STG.E desc[UR8][R26.64], R31 ;  /* 0x0000001f1a007986 */ /* 0x0003e4000c101908 */
.L_x_83340:
[----:B------:R-:W-:Y:S05]  /*17b00*/  BSYNC.RECONVERGENT B0 ;  /* 0x0000000000007941 */ /* 0x000fea0003800200 */
.L_x_83339:
[----:B------:R-:W-:Y:S04]  /*17b10*/  BSSY.RECONVERGENT B0, `(.L_x_83341) ;  /* 0x0000006000007945 */ /* 0x000fe80003800200 */
[----:B------:R-:W-:Y:S05]  /*17b20*/  @!P1 BRA `(.L_x_83342) ;  /* 0x0000000000109947 */ /* 0x000fea0003800000 */
[----:B01----:R-:W0:Y:S01]  /*17b30*/  LDC.64 R26, c[0x0][0x390] ;  /* 0x0000e400ff1a7b82 */ /* 0x003e220000000a00 */
[----:B------:R-:W-:-:S05]  /*17b40*/  IADD3 R31, PT, PT, R188, 0x100, RZ ;  /* 0x00000100bc1f7810 */ /* 0x000fca0007ffe0ff */
[----:B0-----:R-:W-:-:S05]  /*17b50*/  IMAD.WIDE.U32 R26, R31, 0x10, R26 ;  /* 0x000000101f1a7825 */ /* 0x001fca00078e001a */
[----:B------:R2:W5:Y:S02]  /*17b60*/  LDG.E.128 R100, desc[UR8][R26.64] ;  /* 0x000000081a647981 */ /* 0x000564000c1e1d00 */
.L_x_83342:
[----:B------:R-:W-:Y:S05]  /*17b70*/  BSYNC.RECONVERGENT B0 ;  /* 0x0000000000007941 */ /* 0x000fea0003800200 */
.L_x_83341:
        /* <DEDUP_REMOVED lines=27> */
.L_x_83349:
        /* <DEDUP_REMOVED lines=13> */
.L_x_83351:
[----:B------:R-:W-:Y:S05]  /*17e00*/  BSYNC.RECONVERGENT B3 ;  /* 0x0000000000037941 */ /* 0x000fea0003800200 */
.L_x_83350:
        /* <DEDUP_REMOVED lines=43> */
.L_x_83348:
[----:B------:R-:W-:Y:S05]  /*180c0*/  BSYNC.RECONVERGENT B2 ;  /* 0x0000000000027941 */ /* 0x000fea0003800200 */
.L_x_83347:
[----:B------:R-:W-:Y:S01]  /*180d0*/  I2FP.F32.U32 R24, R24 ;  /* 0x0000001800187245 */ /* 0x000fe20000201000 */
[----:B------:R-:W-:-:S05]  /*180e0*/  HFMA2 R25, -RZ, RZ, 0.1171875, 0 ;  /* 0x2f800000ff197431 */ /* 0x000fca00000001ff */
[----:B------:R-:W-:-:S05]  /*180f0*/  FFMA.FTZ R24, R24, R25, 1.1641532182693481445e-10 ;  /* 0x2f00000018187423 */ /* 0x000fca0000010019 */
[----:B------:R-:W-:Y:S01]  /*18100*/  FSETP.GTU.FTZ.AND P3, PT, R24, UR10, PT ;  /* 0x0000000a18007c0b */ /* 0x000fe2000bf7c000 */
[----:B-----5:R-:W-:-:S03]  /*18110*/  FMUL.FTZ R24, R100, UR13 ;  /* 0x0000000d64187c20 */ /* 0x020fc60008410000 */
[----:B------:R-:W-:Y:S01]  /*18120*/  SEL R195, RZ, 0x1, P3 ;  /* 0x00000001ffc37807 */ /* 0x000fe20001800000 */
[----:B------:R-:W-:-:S05]  /*18130*/  FMUL.FTZ R24, R24, UR12 ;  /* 0x0000000c18187c20 */ /* 0x000fca0008410000 */
[----:B------:R-:W-:-:S05]  /*18140*/  FSEL R25, R24, RZ, !P3 ;  /* 0x000000ff18197208 */ /* 0x000fca0005800000 */
[----:B------:R-:W-:-:S07]  /*18150*/  FADD.FTZ R64, R64, R25 ;  /* 0x0000001940407221 */ /* 0x000fce0000010000 */
.L_x_83346:
[----:B------:R-:W-:Y:S05]  /*18160*/  BSYNC.RECONVERGENT B1 ;  /* 0x0000000000017941 */ /* 0x000fea0003800200 */
.L_x_83345:
        /* <DEDUP_REMOVED lines=20> */
.L_x_83356:
        /* <DEDUP_REMOVED lines=13> */
.L_x_83358:
[----:B------:R-:W-:Y:S05]  /*18380*/  BSYNC.RECONVERGENT B3 ;  /* 0x0000000000037941 */ /* 0x000fea0003800200 */
.L_x_83357:
        /* <DEDUP_REMOVED lines=42> */
.L_x_83355:
[----:B------:R-:W-:Y:S05]  /*18630*/  BSYNC.RECONVERGENT B2 ;  /* 0x0000000000027941 */ /* 0x000fea0003800200 */
.L_x_83354:
        /* <DEDUP_REMOVED lines=9> */
.L_x_83353:
[----:B------:R-:W-:Y:S05]  /*186d0*/  BSYNC.RECONVERGENT B1 ;  /* 0x0000000000017941 */ /* 0x000fea0003800200 */
.L_x_83352:
        /* <DEDUP_REMOVED lines=20> */
.L_x_83363:
        /* <DEDUP_REMOVED lines=13> */
.L_x_83365:
[----:B------:R-:W-:Y:S05]  /*188f0*/  BSYNC.RECONVERGENT B3 ;  /* 0x0000000000037941 */ /* 0x000fea0003800200 */
.L_x_83364:
        /* <DEDUP_REMOVED lines=42> */
[----:B------:R-:W-:-:S07]  /*18ba0*/  HFMA2 R26, -RZ, RZ, 0, 0 ;  /* 0x00000000ff1a7431 */ /* 0x000fce00000001ff */
.L_x_83362:
[----:B------:R-:W-:Y:S05]  /*18bb0*/  BSYNC.RECONVERGENT B2 ;  /* 0x0000000000027941 */ /* 0x000fea0003800200 */
.L_x_83361:
        /* <DEDUP_REMOVED lines=9> */
.L_x_83360:
[----:B------:R-:W-:Y:S05]  /*18c50*/  BSYNC.RECONVERGENT B1 ;  /* 0x0000000000017941 */ /* 0x000fea0003800200 */
.L_x_83359:
        /* <DEDUP_REMOVED lines=19> */
.L_x_83369:
        /* <DEDUP_REMOVED lines=13> */
.L_x_83371:
[----:B------:R-:W-:Y:S05]  /*18e60*/  BSYNC.RECONVERGENT B2 ;  /* 0x0000000000027941 */ /* 0x000fea0003800200 */
.L_x_83370:
        /* <DEDUP_REMOVED lines=42> */
.L_x_83368:
[----:B------:R-:W-:Y:S05]  /*19110*/  BSYNC.RECONVERGENT B1 ;  /* 0x0000000000017941 */ /* 0x000fea0003800200 */
.L_x_83367:
        /* <DEDUP_REMOVED lines=10> */
.L_x_83344:
        /* <DEDUP_REMOVED lines=21> */
.L_x_83376:
        /* <DEDUP_REMOVED lines=13> */
.L_x_83378:
[----:B------:R-:W-:Y:S05]  /*193e0*/  BSYNC.RECONVERGENT B3 ;  /* 0x0000000000037941 */ /* 0x000fea0003800200 */
.L_x_83377:
        /* <DEDUP_REMOVED lines=43> */
.L_x_83375:
[----:B------:R-:W-:Y:S05]  /*196a0*/  BSYNC.RECONVERGENT B2 ;  /* 0x0000000000027941 */ /* 0x000fea0003800200 */
.L_x_83374:
        /* <DEDUP_REMOVED lines=8> */
.L_x_83373:
[----:B------:R-:W-:Y:S05]  /*19730*/  BSYNC.RECONVERGENT B1 ;  /* 0x0000000000017941 */ /* 0x000fea0003800200 */
.L_x_83372:
        /* <DEDUP_REMOVED lines=17> */
.L_x_83383:
        /* <DEDUP_REMOVED lines=13> */
.L_x_83385:
[----:B------:R-:W-:Y:S05]  /*19920*/  BSYNC.RECONVERGENT B3 ;  /* 0x0000000000037941 */ /* 0x000fea0003800200 */
.L_x_83384:
        /* <DEDUP_REMOVED lines=43> */
.L_x_83382:
[----:B------:R-:W-:Y:S05]  /*19be0*/  BSYNC.RECONVERGENT B2 ;  /* 0x0000000000027941 */ /* 0x000fea0003800200 */
.L_x_83381:
        /* <DEDUP_REMOVED lines=8> */
.L_x_83380:
[----:B------:R-:W-:Y:S05]  /*19c70*/  BSYNC.RECONVERGENT B1 ;  /* 0x0000000000017941 */ /* 0x000fea0003800200 */
.L_x_83379:
        /* <DEDUP_REMOVED lines=17> */
.L_x_83390:
        /* <DEDUP_REMOVED lines=13> */
.L_x_83392:
[----:B------:R-:W-:Y:S05]  /*19e60*/  BSYNC.RECONVERGENT B3 ;  /* 0x0000000000037941 */ /* 0x000fea0003800200 */
.L_x_83391:
        /* <DEDUP_REMOVED lines=43> */
.L_x_83389:
[----:B------:R-:W-:Y:S05]  /*1a120*/  BSYNC.RECONVERGENT B2 ;  /* 0x0000000000027941 */ /* 0x000fea0003800200 */
.L_x_83388:
        /* <DEDUP_REMOVED lines=8> */
.L_x_83387:
[----:B------:R-:W-:Y:S05]  /*1a1b0*/  BSYNC.RECONVERGENT B1 ;  /* 0x0000000000017941 */ /* 0x000fea0003800200 */
.L_x_83386:
        /* <DEDUP_REMOVED lines=16> */
.L_x_83395:
        /* <DEDUP_REMOVED lines=13> */
.L_x_83397:
[----:B------:R-:W-:Y:S05]  /*1a390*/  BSYNC.RECONVERGENT B2 ;  /* 0x0000000000027941 */ /* 0x000fea0003800200 */
.L_x_83396:
        /* <DEDUP_REMOVED lines=43> */
.L_x_83394:
[----:B------:R-:W-:Y:S05]  /*1a650*/  BSYNC.RECONVERGENT B1 ;  /* 0x0000000000017941 */ /* 0x000fea0003800200 */
.L_x_83393:
        /* <DEDUP_REMOVED lines=8> */
.L_x_83366:
[----:B------:R-:W-:Y:S05]  /*1a6e0*/  BSYNC.RECONVERGENT B0 ;  /* 0x0000000000007941 */ /* 0x000fea0003800200 */
.L_x_83343:
        /* <DEDUP_REMOVED lines=17> */
.L_x_83399:
[----:B------:R-:W-:Y:S05]  /*1a800*/  BSYNC.RECONVERGENT B0 ;  /* 0x0000000000007941 */ /* 0x000fea0003800200 */
.L_x_83398:
[----:B------:R-:W-:Y:S04]  /*1a810*/  BSSY.RECONVERGENT B0, `(.L_x_83400) ;  /* 0x0000006000007945 */ /* 0x000fe80003800200 */
[----:B------:R-:W-:Y:S05]  /*1a820*/  @!P1 BRA `(.L_x_83401) ;  /* 0x0000000000109947 */ /* 0x000fea0003800000 */
[----:B01----:R-:W0:Y:S01]  /*1a830*/  LDC.64 R26, c[0x0][0x390] ;  /* 0x0000e400ff1a7b82 */ /* 0x003e220000000a00 */
[----:B------:R-:W-:-:S05]  /*1a840*/  IADD3 R29, PT, PT, R188, 0x120, RZ ;  /* 0x00000120bc1d7810 */ /* 0x000fca0007ffe0ff */
[----:B0-----:R-:W-:-:S05]  /*1a850*/  IMAD.WIDE.U32 R26, R29, 0x10, R26 ;  /* 0x000000101d1a7825 */ /* 0x001fca00078e001a */
[----:B------:R2:W5:Y:S02]  /*1a860*/  LDG.E.128 R100, desc[UR8][R26.64] ;  /* 0x000000081a647981 */ /* 0x000564000c1e1d00 */
.L_x_83401:
[----:B------:R-:W-:Y:S05]  /*1a870*/  BSYNC.RECONVERGENT B0 ;  /* 0x0000000000007941 */ /* 0x000fea0003800200 */
.L_x_83400:
        /* <DEDUP_REMOVED lines=27> */
.L_x_83408:
        /* <DEDUP_REMOVED lines=13> */
.L_x_83410:
[----:B------:R-:W-:Y:S05]  /*1ab00*/  BSYNC.RECONVERGENT B3 ;  /* 0x0000000000037941 */ /* 0x000fea0003800200 */
.L_x_83409:
        /* <DEDUP_REMOVED lines=43> */
.L_x_83407:
[----:B------:R-:W-:Y:S05]  /*1adc0*/  BSYNC.RECONVERGENT B2 ;  /* 0x0000000000027941 */ /* 0x000fea0003800200 */
.L_x_83406:
        /* <DEDUP_REMOVED lines=9> */
.L_x_83405:
[----:B------:R-:W-:Y:S05]  /*1ae60*/  BSYNC.RECONVERGENT B1 ;  /* 0x0000000000017941 */ /* 0x000fea0003800200 */
.L_x_83404:
        /* <DEDUP_REMOVED lines=20> */
.L_x_83415:
        /* <DEDUP_REMOVED lines=13> */
.L_x_83417:
[----:B------:R-:W-:Y:S05]  /*1b080*/  BSYNC.RECONVERGENT B3 ;  /* 0x0000000000037941 */ /* 0x000fea0003800200 */
.L_x_83416:
        /* <DEDUP_REMOVED lines=42> */
.L_x_83414:
[----:B------:R-:W-:Y:S05]  /*1b330*/  BSYNC.RECONVERGENT B2 ;  /* 0x0000000000027941 */ /* 0x000fea0003800200 */
.L_x_83413:
        /* <DEDUP_REMOVED lines=9> */
.L_x_83412:
[----:B------:R-:W-:Y:S05]  /*1b3d0*/  BSYNC.RECONVERGENT B1 ;  /* 0x0000000000017941 */ /* 0x000fea0003800200 */
.L_x_83411:
        /* <DEDUP_REMOVED lines=20> */
.L_x_83422:
        /* <DEDUP_REMOVED lines=13> */
.L_x_83424:
[----:B------:R-:W-:Y:S05]  /*1b5f0*/  BSYNC.RECONVERGENT B3 ;  /* 0x0000000000037941 */ /* 0x000fea0003800200 */
.L_x_83423:
        /* <DEDUP_REMOVED lines=43> */
.L_x_83421:
[----:B------:R-:W-:Y:S05]  /*1b8b0*/  BSYNC.RECONVERGENT B2 ;  /* 0x0000000000027941 */ /* 0x000fea0003800200 */
.L_x_83420:
        /* <DEDUP_REMOVED lines=9> */
.L_x_83419:
[----:B------:R-:W-:Y:S05]  /*1b950*/  BSYNC.RECONVERGENT B1 ;  /* 0x0000000000017941 */ /* 0x000fea0003800200 */
.L_x_83418:
        /* <DEDUP_REMOVED lines=19> */
.L_x_83428:
        /* <DEDUP_REMOVED lines=13> */
.L_x_83430:
[----:B------:R-:W-:Y:S05]  /*1bb60*/  BSYNC.RECONVERGENT B2 ;  /* 0x0000000000027941 */ /* 0x000fea0003800200 */
.L_x_83429:
        /* <DEDUP_REMOVED lines=42> */
.L_x_83427:
[----:B------:R-:W-:Y:S05]  /*1be10*/  BSYNC.RECONVERGENT B1 ;  /* 0x0000000000017941 */ /* 0x000fea0003800200 */
.L_x_83426:
        /* <DEDUP_REMOVED lines=10> */
.L_x_83403:
        /* <DEDUP_REMOVED lines=21> */
.L_x_83435:
        /* <DEDUP_REMOVED lines=13> */
.L_x_83437:
[----:B------:R-:W-:Y:S05]  /*1c0e0*/  BSYNC.RECONVERGENT B3 ;  /* 0x0000000000037941 */ /* 0x000fea0003800200 */
.L_x_83436:
        /* <DEDUP_REMOVED lines=42> */
.L_x_83434:
[----:B------:R-:W-:Y:S05]  /*1c390*/  BSYNC.RECONVERGENT B2 ;  /* 0x0000000000027941 */ /* 0x000fea0003800200 */
.L_x_83433:
[----:B------:R-:W-:Y:S01]  /*1c3a0*/  I2FP.F32.U32 R24, R28 ;  /* 0x0000001c00187245 */ /* 0x000fe20000201000 */
[----:B------:R-:W-:-:S05]  /*1c3b0*/  HFMA2 R25, -RZ, RZ, 0.1171875, 0 ;  /* 0x2f800000ff197431 */ /* 0x000fca00000001ff */
[----:B------:R-:W-:-:S05]  /*1c3c0*/  FFMA.FTZ R24, R24, R25, 1.1641532182693481445e-10 ;  /* 0x2f00000018187423 */ /* 0x000fca0000010019 */
[----:B------:R-:W-:Y:S01]  /*1c3d0*/  FSETP.GTU.FTZ.AND P2, PT, R24, UR10, PT ;  /* 0x0000000a18007c0b */ /* 0x000fe2000bf5c000 */
[----:B-----5:R-:W-:-:S03]  /*1c3e0*/  FMUL.FTZ R24, R100, UR13 ;  /* 0x0000000d64187c20 */ /* 0x020fc60008410000 */
[----:B------:R-:W-:Y:S01]  /*1c3f0*/  SEL R195, RZ, 0x1, P2 ;  /* 0x00000001ffc37807 */ /* 0x000fe20001000000 */
[----:B------:R-:W-:-:S05]  /*1c400*/  FMUL.FTZ R24, R24, UR12 ;  /* 0x0000000c18187c20 */ /* 0x000fca0008410000 */
[----:B------:R-:W-:-:S07]  /*1c410*/  FSEL R60, R24, RZ, !P2 ;  /* 0x000000ff183c7208 */ /* 0x000fce0005000000 */
.L_x_83432:
[----:B------:R-:W-:Y:S05]  /*1c420*/  BSYNC.RECONVERGENT B1 ;  /* 0x0000000000017941 */ /* 0x000fea0003800200 */
.L_x_83431:
        /* <DEDUP_REMOVED lines=17> */
.L_x_83442:
        /* <DEDUP_REMOVED lines=13> */
.L_x_83444:
[----:B------:R-:W-:Y:S05]  /*1c610*/  BSYNC.RECONVERGENT B3 ;  /* 0x0000000000037941 */ /* 0x000fea0003800200 */
.L_x_83443:
        /* <DEDUP_REMOVED lines=43> */
.L_x_83441:
[----:B------:R-:W-:Y:S05]  /*1c8d0*/  BSYNC.RECONVERGENT B2 ;  /* 0x0000000000027941 */ /* 0x000fea0003800200 */
.L_x_83440:
        /* <DEDUP_REMOVED lines=8> */
.L_x_83439:
[----:B------:R-:W-:Y:S05]  /*1c960*/  BSYNC.RECONVERGENT B1 ;  /* 0x0000000000017941 */ /* 0x000fea0003800200 */
.L_x_83438:
        /* <DEDUP_REMOVED lines=17> */
.L_x_83449:
        /* <DEDUP_REMOVED lines=13> */
.L_x_83451:
[----:B------:R-:W-:Y:S05]  /*1cb50*/  BSYNC.RECONVERGENT B3 ;  /* 0x0000000000037941 */ /* 0x000fea0003800200 */
.L_x_83450:
        /* <DEDUP_REMOVED lines=43> */
.L_x_83448:
[----:B------:R-:W-:Y:S05]  /*1ce10*/  BSYNC.RECONVERGENT B2 ;  /* 0x0000000000027941 */ /* 0x000fea0003800200 */
.L_x_83447:
        /* <DEDUP_REMOVED lines=8> */
.L_x_83446:
[----:B------:R-:W-:Y:S05]  /*1cea0*/  BSYNC.RECONVERGENT B1 ;  /* 0x0000000000017941 */ /* 0x000fea0003800200 */
.L_x_83445:
        /* <DEDUP_REMOVED lines=16> */
.L_x_83454:
        /* <DEDUP_REMOVED lines=13> */
.L_x_83456:
[----:B------:R-:W-:Y:S05]  /*1d080*/  BSYNC.RECONVERGENT B2 ;  /* 0x0000000000027941 */ /* 0x000fea0003800200 */
.L_x_83455:
        /* <DEDUP_REMOVED lines=43> */
.L_x_83453:
[----:B------:R-:W-:Y:S05]  /*1d340*/  BSYNC.RECONVERGENT B1 ;  /* 0x0000000000017941 */ /* 0x000fea0003800200 */
.L_x_83452:
        /* <DEDUP_REMOVED lines=8> */
.L_x_83425:
[----:B------:R-:W-:Y:S05]  /*1d3d0*/  BSYNC.RECONVERGENT B0 ;  /* 0x0000000000007941 */ /* 0x000fea0003800200 */
.L_x_83402:
[----:B------:R-:W-:Y:S01]  /*1d3e0*/  VIADD R24, R189, 0x120 ;  /* 0x00000120bd187836 */ /* 0x000fe20000000000 */
[----:B------:R-:W-:Y:S03]  /*1d3f0*/  BSSY.RECONVERGENT B0, `(.L_x_83457) ;  /* 0x0000010000007945 */ /* 0x000fe60003800200 */
[----:B------:R-:W-:-:S05]  /*1d400*/  IMAD.WIDE.U32 R24, R24, 0x10, R226 ;  /* 0x0000001018187825 */ /* 0x000fca00078e00e2 */
[----:B-----5:R0:W-:Y:S01]  /*1d410*/  STG.E.128 desc[UR8][R24.64], R60 ;  /* 0x0000003c18007986 */ /* 0x0201e2000c101d08 */
[----:B------:R-:W-:Y:S05]  /*1d420*/  @!P1 BRA `(.L_x_83458) ;  /* 0x0000000000309947 */ /* 0x000fea0003800000 */
[----:B0-----:R-:W0:Y:S01]  /*1d430*/  LDC.64 R24, c[0x0][0x3b0] ;  /* 0x0000ec00ff187b82 */ /* 0x001e220000000a00 */
[----:B------:R-:W-:Y:S01]  /*1d440*/  IADD3 R29, PT, PT, R188, 0x120, RZ ;  /* 0x00000120bc1d7810 */ /* 0x000fe20007ffe0ff */
[----:B------:R-:W-:-:S04]  /*1d450*/  IMAD.U32 R28, R197, 0x10000, RZ ;  /* 0x00010000c51c7824 */ /* 0x000fc800078e00ff */
[----:B0-----:R-:W-:Y:S01]  /*1d460*/  IMAD.WIDE.U32 R24, R29, 0x4, R24 ;  /* 0x000000041d187825 */ /* 0x001fe200078e0018 */
[----:B------:R-:W-:Y:S02]  /*1d470*/  LOP3.LUT R29, R28, 0xff0000, RZ, 0xc0, !PT ;  /* 0x00ff00001c1d7812 */ /* 0x000fe400078ec0ff */
[----:B------:R-:W-:-:S04]  /*1d480*/  LOP3.LUT R28, R198, 0xffff, RZ, 0xc0, !PT ;  /* 0x0000ffffc61c7812 */ /* 0x000fc800078ec0ff */
[----:B------:R-:W-:Y:S02]  /*1d490*/  LEA R28, R28, R29, 0x18 ;  /* 0x0000001d1c1c7211 */ /* 0x000fe400078ec0ff */
[----:B------:R-:W-:-:S05]  /*1d4a0*/  LOP3.LUT R29, R196, 0xff, RZ, 0xc0, !PT ;  /* 0x000000ffc41d7812 */ /* 0x000fca00078ec0ff */
[----:B------:R-:W-:Y:S01]  /*1d4b0*/  IMAD R28, R29, 0x100, R28 ;  /* 0x000001001d1c7824 */ /* 0x000fe200078e021c */
[----:B------:R-:W-:-:S04]  /*1d4c0*/  LOP3.LUT R29, R195, 0xff, RZ, 0xc0, !PT ;  /* 0x000000ffc31d7812 */ /* 0x000fc800078ec0ff */
[----:B------:R-:W-:-:S05]  /*1d4d0*/  IADD3 R29, PT, PT, R28, R29, RZ ;  /* 0x0000001d1c1d7210 */ /* 0x000fca0007ffe0ff */
[----:B------:R1:W-:Y:S02]  /*1d4e0*/  STG.E desc[UR8][R24.64], R29 ;  /* 0x0000001d18007986 */ /* 0x0003e4000c101908 */
.L_x_83458:
[----:B------:R-:W-:Y:S05]  /*1d4f0*/  BSYNC.RECONVERGENT B0 ;  /* 0x0000000000007941 */ /* 0x000fea0003800200 */
.L_x_83457:
[----:B------:R-:W-:Y:S04]  /*1d500*/  BSSY.RECONVERGENT B0, `(.L_x_83459) ;  /* 0x0000006000007945 */ /* 0x000fe80003800200 */
[----:B------:R-:W-:Y:S05]  /*1d510*/  @!P1 BRA `(.L_x_83460) ;  /* 0x0000000000109947 */ /* 0x000fea0003800000 */
[----:B01----:R-:W0:Y:S01]  /*1d520*/  LDC.64 R24, c[0x0][0x390] ;  /* 0x0000e400ff187b82 */ /* 0x003e220000000a00 */
[----:B------:R-:W-:-:S04]  /*1d530*/  VIADD R29, R188, 0x140 ;  /* 0x00000140bc1d7836 */ /* 0x000fc80000000000 */
[----:B0-----:R-:W-:-:S05]  /*1d540*/  IMAD.WIDE.U32 R24, R29, 0x10, R24 ;  /* 0x000000101d187825 */ /* 0x001fca00078e0018 */
[----:B------:R2:W5:Y:S02]  /*1d550*/  LDG.E.128 R100, desc[UR8][R24.64] ;  /* 0x0000000818647981 */ /* 0x000564000c1e1d00 */
.L_x_83460:
[----:B------:R-:W-:Y:S05]  /*1d560*/  BSYNC.RECONVERGENT B0 ;  /* 0x0000000000007941 */ /* 0x000fea0003800200 */
.L_x_83459:
[----:B------:R-:W-:Y:S04]  /*1d570*/  BSSY.RECONVERGENT B0, `(.L_x_83461) ;  /* 0x00002b7000007945 */ /* 0x000fe80003800200 */
[----:B------:R-:W-:Y:S05]  /*1d580*/  @!P0 BRA `(.L_x_83462) ;  /* 0x00000014008c8947 */ /* 0x000fea0003800000 */
[----:B012---:R-:W0:Y:S01]  /*1d590*/  LDC.64 R24, c[0x0][0x3a0] ;  /* 0x0000e800ff187b82 */ /* 0x007e220000000a00 */
[----:B------:R-:W-:Y:S02]  /*1d5a0*/  ISETP.GT.AND P2, PT, R199, RZ, PT ;  /* 0x000000ffc700720c */ /* 0x000fe40003f44270 */
[----:B------:R-:W-:Y:S01]  /*1d5b0*/  IADD3 R29, PT, PT, R189, 0x140, RZ ;  /* 0x00000140bd1d7810 */ /* 0x000fe20007ffe0ff */
[----:B------:R-:W-:Y:S10]  /*1d5c0*/  BSSY.RECONVERGENT B1, `(.L_x_83463) ;  /* 0x0000058000017945 */ /* 0x000ff40003800200 */
        /* <DEDUP_REMOVED lines=21> */
.L_x_83467:
        /* <DEDUP_REMOVED lines=13> */
.L_x_83469:
[----:B------:R-:W-:Y:S05]  /*1d7f0*/  BSYNC.RECONVERGENT B3 ;  /* 0x0000000000037941 */ /* 0x000fea0003800200 */
.L_x_83468:
        /* <DEDUP_REMOVED lines=42> */
.L_x_83466:
[----:B------:R-:W-:Y:S05]  /*1daa0*/  BSYNC.RECONVERGENT B2 ;  /* 0x0000000000027941 */ /* 0x000fea0003800200 */
.L_x_83465:
        /* <DEDUP_REMOVED lines=9> */
.L_x_83464:
[----:B------:R-:W-:Y:S05]  /*1db40*/  BSYNC.RECONVERGENT B1 ;  /* 0x0000000000017941 */ /* 0x000fea0003800200 */
.L_x_83463:
        /* <DEDUP_REMOVED lines=20> */
.L_x_83474:
        /* <DEDUP_REMOVED lines=13> */
.L_x_83476:
[----:B------:R-:W-:Y:S05]  /*1dd60*/  BSYNC.RECONVERGENT B3 ;  /* 0x0000000000037941 */ /* 0x000fea0003800200 */
.L_x_83475:
        /* <DEDUP_REMOVED lines=43> */
.L_x_83473:
[----:B------:R-:W-:Y:S05]  /*1e020*/  BSYNC.RECONVERGENT B2 ;  /* 0x0000000000027941 */ /* 0x000fea0003800200 */
.L_x_83472:
        /* <DEDUP_REMOVED lines=9> */
.L_x_83471:
[----:B------:R-:W-:Y:S05]  /*1e0c0*/  BSYNC.RECONVERGENT B1 ;  /* 0x0000000000017941 */ /* 0x000fea0003800200 */
.L_x_83470:
        /* <DEDUP_REMOVED lines=20> */
.L_x_83481:
        /* <DEDUP_REMOVED lines=13> */
.L_x_83483:
[----:B------:R-:W-:Y:S05]  /*1e2e0*/  BSYNC.RECONVERGENT B3 ;  /* 0x0000000000037941 */ /* 0x000fea0003800200 */
.L_x_83482:
        /* <DEDUP_REMOVED lines=43> */
.L_x_83480:
[----:B------:R-:W-:Y:S05]  /*1e5a0*/  BSYNC.RECONVERGENT B2 ;  /* 0x0000000000027941 */ /* 0x000fea0003800200 */
.L_x_83479:
        /* <DEDUP_REMOVED lines=9> */
.L_x_83478:
[----:B------:R-:W-:Y:S05]  /*1e640*/  BSYNC.RECONVERGENT B1 ;  /* 0x0000000000017941 */ /* 0x000fea0003800200 */
.L_x_83477:
        /* <DEDUP_REMOVED lines=19> */
.L_x_83487:
        /* <DEDUP_REMOVED lines=13> */
.L_x_83489:
[----:B------:R-:W-:Y:S05]  /*1e850*/  BSYNC.RECONVERGENT B2 ;  /* 0x0000000000027941 */ /* 0x000fea0003800200 */
.L_x_83488:
        /* <DEDUP_REMOVED lines=43> */
.L_x_83486:
[----:B------:R-:W-:Y:S05]  /*1eb10*/  BSYNC.RECONVERGENT B1 ;  /* 0x0000000000017941 */ /* 0x000fea0003800200 */
.L_x_83485:
        /* <DEDUP_REMOVED lines=10> */
.L_x_83462:
        /* <DEDUP_REMOVED lines=21> */
.L_x_83494:
        /* <DEDUP_REMOVED lines=13> */
.L_x_83496:
[----:B------:R-:W-:Y:S05]  /*1ede0*/  BSYNC.RECONVERGENT B3 ;  /* 0x0000000000037941 */ /* 0x000fea0003800200 */
.L_x_83495:
        /* <DEDUP_REMOVED lines=43> */
.L_x_83493:
[----:B------:R-:W-:Y:S05]  /*1f0a0*/  BSYNC.RECONVERGENT B2 ;  /* 0x0000000000027941 */ /* 0x000fea0003800200 */
.L_x_83492:
        /* <DEDUP_REMOVED lines=8> */
.L_x_83491:
[----:B------:R-:W-:Y:S05]  /*1f130*/  BSYNC.RECONVERGENT B1 ;  /* 0x0000000000017941 */ /* 0x000fea0003800200 */
.L_x_83490:
        /* <DEDUP_REMOVED lines=17> */
.L_x_83501:
        /* <DEDUP_REMOVED lines=13> */
.L_x_83503:
[----:B------:R-:W-:Y:S05]  /*1f320*/  BSYNC.RECONVERGENT B3 ;  /* 0x0000000000037941 */ /* 0x000fea0003800200 */
.L_x_83502:
        /* <DEDUP_REMOVED lines=43> */
.L_x_83500:
[----:B------:R-:W-:Y:S05]  /*1f5e0*/  BSYNC.RECONVERGENT B2 ;  /* 0x0000000000027941 */ /* 0x000fea0003800200 */
.L_x_83499:
        /* <DEDUP_REMOVED lines=8> */
.L_x_83498:
[----:B------:R-:W-:Y:S05]  /*1f670*/  BSYNC.RECONVERGENT B1 ;  /* 0x0000000000017941 */ /* 0x000fea0003800200 */
.L_x_83497:
        /* <DEDUP_REMOVED lines=17> */
.L_x_83508:
        /* <DEDUP_REMOVED lines=13> */
.L_x_83510:
[----:B------:R-:W-:Y:S05]  /*1f860*/  BSYNC.RECONVERGENT B3 ;  /* 0x0000000000037941 */ /* 0x000fea0003800200 */
.L_x_83509:
        /* <DEDUP_REMOVED lines=43> */
.L_x_83507:
[----:B------:R-:W-:Y:S05]  /*1fb20*/  BSYNC.RECONVERGENT B2 ;  /* 0x0000000000027941 */ /* 0x000fea0003800200 */
.L_x_83506:
        /* <DEDUP_REMOVED lines=8> */
.L_x_83505:
[----:B------:R-:W-:Y:S05]  /*1fbb0*/  BSYNC.RECONVERGENT B1 ;  /* 0x0000000000017941 */ /* 0x000fea0003800200 */
.L_x_83504:
        /* <DEDUP_REMOVED lines=16> */
.L_x_83513:
        /* <DEDUP_REMOVED lines=13> */
.L_x_83515:
[----:B------:R-:W-:Y:S05]  /*1fd90*/  BSYNC.RECONVERGENT B2 ;  /* 0x0000000000027941 */ /* 0x000fea0003800200 */
.L_x_83514:
        /* <DEDUP_REMOVED lines=43> */
.L_x_83512:
[----:B------:R-:W-:Y:S05]  /*20050*/  BSYNC.RECONVERGENT B1 ;  /* 0x0000000000017941 */ /* 0x000fea0003800200 */
.L_x_83511:
        /* <DEDUP_REMOVED lines=8> */
.L_x_83484:
[----:B------:R-:W-:Y:S05]  /*200e0*/  BSYNC.RECONVERGENT B0 ;  /* 0x0000000000007941 */ /* 0x000fea0003800200 */
.L_x_83461:
[----:B------:R-:W-:Y:S01]  /*200f0*/  IADD3 R26, PT, PT, R189, 0x140, RZ ;  /* 0x00000140bd1a7810 */ /* 0x000fe20007ffe0ff */
[----:B------:R-:W-:Y:S04]  /*20100*/  BSSY.RECONVERGENT B0, `(.L_x_83516) ;  /* 0x0000010000007945 */ /* 0x000fe80003800200 */
[----:B------:R-:W-:-:S05]  /*20110*/  IMAD.WIDE.U32 R26, R26, 0x10, R226 ;  /* 0x000000101a1a7825 */ /* 0x000fca00078e00e2 */
[----:B-----5:R0:W-:Y:S01]  /*20120*/  STG.E.128 desc[UR8][R26.64], R56 ;  /* 0x000000381a007986 */ /* 0x0201e2000c101d08 */
[----:B------:R-:W-:Y:S05]  /*20130*/  @!P1 BRA `(.L_x_83517) ;  /* 0x0000000000309947 */ /* 0x000fea0003800000 */
[----:B------:R-:W-:Y:S02]  /*20140*/  IMAD.U32 R24, R197, 0x10000, RZ ;  /* 0x00010000c5187824 */ /* 0x000fe400078e00ff */
[----:B------:R-:W-:-:S03]  /*20150*/  VIADD R31, R188, 0x140 ;  /* 0x00000140bc1f7836 */ /* 0x000fc60000000000 */
[----:B0-----:R-:W-:Y:S02]  /*20160*/  LOP3.LUT R27, R24, 0xff0000, RZ, 0xc0, !PT ;  /* 0x00ff0000181b7812 */ /* 0x001fe400078ec0ff */
[----:B------:R-:W-:-:S04]  /*20170*/  LOP3.LUT R24, R198, 0xffff, RZ, 0xc0, !PT ;  /* 0x0000ffffc6187812 */ /* 0x000fc800078ec0ff */
[----:B------:R-:W-:Y:S02]  /*20180*/  LEA R24, R24, R27, 0x18 ;  /* 0x0000001b18187211 */ /* 0x000fe400078ec0ff */
[----:B------:R-:W-:-:S05]  /*20190*/  LOP3.LUT R27, R196, 0xff, RZ, 0xc0, !PT ;  /* 0x000000ffc41b7812 */ /* 0x000fca00078ec0ff */
[----:B------:R-:W-:Y:S01]  /*201a0*/  IMAD R24, R27, 0x100, R24 ;  /* 0x000001001b187824 */ /* 0x000fe200078e0218 */
[----:B------:R-:W-:-:S04]  /*201b0*/  LOP3.LUT R27, R195, 0xff, RZ, 0xc0, !PT ;  /* 0x000000ffc31b7812 */ /* 0x000fc800078ec0ff */
[----:B------:R-:W-:Y:S02]  /*201c0*/  IADD3 R24, PT, PT, R24, R27, RZ ;  /* 0x0000001b18187210 */ /* 0x000fe40007ffe0ff */
[----:B------:R-:W0:Y:S02]  /*201d0*/  LDC.64 R26, c[0x0][0x3b0] ;  /* 0x0000ec00ff1a7b82 */ /* 0x000e240000000a00 */
[----:B0-----:R-:W-:-:S05]  /*201e0*/  IMAD.WIDE.U32 R26, R31, 0x4, R26 ;  /* 0x000000041f1a7825 */ /* 0x001fca00078e001a */
[----:B------:R1:W-:Y:S02]  /*201f0*/  STG.E desc[UR8][R26.64], R24 ;  /* 0x000000181a007986 */ /* 0x0003e4000c101908 */
.L_x_83517:
[----:B------:R-:W-:Y:S05]  /*20200*/  BSYNC.RECONVERGENT B0 ;  /* 0x0000000000007941 */ /* 0x000fea0003800200 */
.L_x_83516:
[----:B------:R-:W-:Y:S04]  /*20210*/  BSSY.RECONVERGENT B0, `(.L_x_83518) ;  /* 0x0000006000007945 */ /* 0x000fe80003800200 */
[----:B------:R-:W-:Y:S05]  /*20220*/  @!P1 BRA `(.L_x_83519) ;  /* 0x0000000000109947 */ /* 0x000fea0003800000 */
[----:B01----:R-:W0:Y:S01]  /*20230*/  LDC.64 R26, c[0x0][0x390] ;  /* 0x0000e400ff1a7b82 */ /* 0x003e220000000a00 */
[----:B------:R-:W-:-:S05]  /*20240*/  IADD3 R31, PT, PT, R188, 0x160, RZ ;  /* 0x00000160bc1f7810 */ /* 0x000fca0007ffe0ff */
[----:B0-----:R-:W-:-:S05]  /*20250*/  IMAD.WIDE.U32 R26, R31, 0x10, R26 ;  /* 0x000000101f1a7825 */ /* 0x001fca00078e001a */
[----:B------:R2:W5:Y:S02]  /*20260*/  LDG.E.128 R100, desc[UR8][R26.64] ;  /* 0x000000081a647981 */ /* 0x000564000c1e1d00 */
.L_x_83519:
[----:B------:R-:W-:Y:S05]  /*20270*/  BSYNC.RECONVERGENT B0 ;  /* 0x0000000000007941 */ /* 0x000fea0003800200 */
.L_x_83518:
        /* <DEDUP_REMOVED lines=27> */
.L_x_83526:
        /* <DEDUP_REMOVED lines=13> */
.L_x_83528:
[----:B------:R-:W-:Y:S05]  /*20500*/  BSYNC.RECONVERGENT B3 ;  /* 0x0000000000037941 */ /* 0x000fea0003800200 */
.L_x_83527:
        /* <DEDUP_REMOVED lines=43> */
.L_x_83525:
[----:B------:R-:W-:Y:S05]  /*207c0*/  BSYNC.RECONVERGENT B2 ;  /* 0x0000000000027941 */ /* 0x000fea0003800200 */
.L_x_83524:
        /* <DEDUP_REMOVED lines=9> */
.L_x_83523:
[----:B------:R-:W-:Y:S05]  /*20860*/  BSYNC.RECONVERGENT B1 ;  /* 0x0000000000017941 */ /* 0x000fea0003800200 */
.L_x_83522:
        /* <DEDUP_REMOVED lines=20> */
.L_x_83533:
        /* <DEDUP_REMOVED lines=13> */
.L_x_83535:
[----:B------:R-:W-:Y:S05]  /*20a80*/  BSYNC.RECONVERGENT B3 ;  /* 0x0000000000037941 */ /* 0x000fea0003800200 */
.L_x_83534:
        /* <DEDUP_REMOVED lines=43> */
.L_x_83532:
[----:B------:R-:W-:Y:S05]  /*20d40*/  BSYNC.RECONVERGENT B2 ;  /* 0x0000000000027941 */ /* 0x000fea0003800200 */
.L_x_83531:
        /* <DEDUP_REMOVED lines=9> */
.L_x_83530:
[----:B------:R-:W-:Y:S05]  /*20de0*/  BSYNC.RECONVERGENT B1 ;  /* 0x0000000000017941 */ /* 0x000fea0003800200 */
.L_x_83529:
        /* <DEDUP_REMOVED lines=20> */
.L_x_83540:
        /* <DEDUP_REMOVED lines=13> */
.L_x_83542:
[----:B------:R-:W-:Y:S05]  /*21000*/  BSYNC.RECONVERGENT B3 ;  /* 0x0000000000037941 */ /* 0x000fea0003800200 */
.L_x_83541:
        /* <DEDUP_REMOVED lines=43> */
.L_x_83539:
[----:B------:R-:W-:Y:S05]  /*212c0*/  BSYNC.RECONVERGENT B2 ;  /* 0x0000000000027941 */ /* 0x000fea0003800200 */
.L_x_83538:
        /* <DEDUP_REMOVED lines=9> */
.L_x_83537:
[----:B------:R-:W-:Y:S05]  /*21360*/  BSYNC.RECONVERGENT B1 ;  /* 0x0000000000017941 */ /* 0x000fea0003800200 */
.L_x_83536:
        /* <DEDUP_REMOVED lines=19> */
.L_x_83546:
        /* <DEDUP_REMOVED lines=13> */
.L_x_83548:
[----:B------:R-:W-:Y:S05]  /*21570*/  BSYNC.RECONVERGENT B2 ;  /* 0x0000000000027941 */ /* 0x000fea0003800200 */
.L_x_83547:
        /* <DEDUP_REMOVED lines=39> */
[----:B------:R-:W-:-:S03]  /*217f0*/  IMAD.WIDE.U32 R26, R20, -0x326172a9, RZ ;  /* 0xcd9e8d57141a7825 */ /* 0x000fc600078e00ff */
[----:B------:R-:W-:Y:S01]  /*21800*/  MOV R20, R26 ;  /* 0x0000001a00147202 */ /* 0x000fe20000000f00 */
[----:B------:R-:W-:Y:S01]  /*21810*/  HFMA2 R26, -RZ, RZ, 0, 0 ;  /* 0x00000000ff1a7431 */ /* 0x000fe200000001ff */
[----:B------:R-:W-:-:S07]  /*21820*/  LOP3.LUT R22, R11, R22, R27, 0x96, !PT ;  /* 0x000000160b167212 */ /* 0x000fce00078e961b */
.L_x_83545:
[----:B------:R-:W-:Y:S05]  /*21830*/  BSYNC.RECONVERGENT B1 ;  /* 0x0000000000017941 */ /* 0x000fea0003800200 */
.L_x_83544:
        /* <DEDUP_REMOVED lines=10> */
.L_x_83521:
        /* <DEDUP_REMOVED lines=8> */
[----:B0-2---:R-:W-:Y:S01]  /*21960*/  MOV R26, R20 ;  /* 0x00000014001a7202 */ /* 0x005fe20000000f00 */
        /* <DEDUP_REMOVED lines=12> */
.L_x_83553:
        /* <DEDUP_REMOVED lines=13> */
.L_x_83555:
[----:B------:R-:W-:Y:S05]  /*21b00*/  BSYNC.RECONVERGENT B3 ;  /* 0x0000000000037941 */ /* 0x000fea0003800200 */
.L_x_83554:
        /* <DEDUP_REMOVED lines=41> */
[----:B------:R-:W-:Y:S01]  /*21da0*/  IMAD.MOV.U32 R26, RZ, RZ, R25 ;  /* 0x000000ffff1a7224 */ /* 0x000fe200078e0019 */
[----:B------:R-:W-:-:S07]  /*21db0*/  LOP3.LUT R22, R11, R22, R27, 0x96, !PT ;  /* 0x000000160b167212 */ /* 0x000fce00078e961b */
.L_x_83552:
[----:B------:R-:W-:Y:S05]  /*21dc0*/  BSYNC.RECONVERGENT B2 ;  /* 0x0000000000027941 */ /* 0x000fea0003800200 */
.L_x_83551:
        /* <DEDUP_REMOVED lines=8> */
.L_x_83550:
[----:B------:R-:W-:Y:S05]  /*21e50*/  BSYNC.RECONVERGENT B1 ;  /* 0x0000000000017941 */ /* 0x000fea0003800200 */
.L_x_83549:
[----:B------:R-:W-:Y:S01]  /*21e60*/  BSSY.RECONVERGENT B1, `(.L_x_83556) ;  /* 0x0000053000017945 */ /* 0x000fe20003800200 */
[----:B------:R-:W-:Y:S01]  /*21e70*/  MOV R25, R24 ;  /* 0x0000001800197202 */ /* 0x000fe20000000f00 */
[----:B------:R-:W-:Y:S02]  /*21e80*/  IMAD.MOV.U32 R53, RZ, RZ, RZ ;  /* 0x000000ffff357224 */ /* 0x000fe400078e00ff */
[----:B------:R-:W-:Y:S05]  /*21e90*/  @!P1 BRA `(.L_x_83557) ;  /* 0x00000004003c9947 */ /* 0x000fea0003800000 */
[----:B------:R-:W-:Y:S01]  /*21ea0*/  ISETP.NE.AND P2, PT, R24, 0x1, PT ;  /* 0x000000011800780c */ /* 0x000fe20003f45270 */
[----:B------:R-:W-:Y:S01]  /*21eb0*/  BSSY.RECONVERGENT B2, `(.L_x_83558) ;  /* 0x0000045000027945 */ /* 0x000fe20003800200 */
[----:B------:R-:W-:Y:S02]  /*21ec0*/  HFMA2 R25, -RZ, RZ, 0, 1.1920928955078125e-07 ;  /* 0x00000002ff197431 */ /* 0x000fe400000001ff */
[----:B0-2---:R-:W-:-:S09]  /*21ed0*/  IMAD.MOV.U32 R26, RZ, RZ, R20 ;  /* 0x000000ffff1a7224 */ /* 0x005fd200078e0014 */
        /* <DEDUP_REMOVED lines=9> */
.L_x_83560:
        /* <DEDUP_REMOVED lines=13> */
.L_x_83562:
[----:B------:R-:W-:Y:S05]  /*22040*/  BSYNC.RECONVERGENT B3 ;  /* 0x0000000000037941 */ /* 0x000fea0003800200 */
.L_x_83561:
        /* <DEDUP_REMOVED lines=43> */
.L_x_83559:
[----:B------:R-:W-:Y:S05]  /*22300*/  BSYNC.RECONVERGENT B2 ;  /* 0x0000000000027941 */ /* 0x000fea0003800200 */
.L_x_83558:
        /* <DEDUP_REMOVED lines=8> */
.L_x_83557:
[----:B------:R-:W-:Y:S05]  /*22390*/  BSYNC.RECONVERGENT B1 ;  /* 0x0000000000017941 */ /* 0x000fea0003800200 */
.L_x_83556:
        /* <DEDUP_REMOVED lines=17> */
.L_x_83567:
        /* <DEDUP_REMOVED lines=13> */
.L_x_83569:
[----:B------:R-:W-:Y:S05]  /*22580*/  BSYNC.RECONVERGENT B3 ;  /* 0x0000000000037941 */ /* 0x000fea0003800200 */
.L_x_83568:
        /* <DEDUP_REMOVED lines=43> */
.L_x_83566:
[----:B------:R-:W-:Y:S05]  /*22840*/  BSYNC.RECONVERGENT B2 ;  /* 0x0000000000027941 */ /* 0x000fea0003800200 */
.L_x_83565:
        /* <DEDUP_REMOVED lines=8> */
.L_x_83564:
[----:B------:R-:W-:Y:S05]  /*228d0*/  BSYNC.RECONVERGENT B1 ;  /* 0x0000000000017941 */ /* 0x000fea0003800200 */
.L_x_83563:
[----:B0-2---:R-:W-:Y:S01]  /*228e0*/  MOV R26, R24 ;  /* 0x00000018001a7202 */ /* 0x005fe20000000f00 */
        /* <DEDUP_REMOVED lines=15> */
.L_x_83572:
        /* <DEDUP_REMOVED lines=13> */
.L_x_83574:
[----:B------:R-:W-:Y:S05]  /*22ab0*/  BSYNC.RECONVERGENT B2 ;  /* 0x0000000000027941 */ /* 0x000fea0003800200 */
.L_x_83573:
        /* <DEDUP_REMOVED lines=43> */
.L_x_83571:
[----:B------:R-:W-:Y:S05]  /*22d70*/  BSYNC.RECONVERGENT B1 ;  /* 0x0000000000017941 */ /* 0x000fea0003800200 */
.L_x_83570:
        /* <DEDUP_REMOVED lines=8> */
.L_x_83543:
[----:B------:R-:W-:Y:S05]  /*22e00*/  BSYNC.RECONVERGENT B0 ;  /* 0x0000000000007941 */ /* 0x000fea0003800200 */
.L_x_83520:
[----:B------:R-:W-:Y:S01]  /*22e10*/  IADD3 R24, PT, PT, R189, 0x160, RZ ;  /* 0x00000160bd187810 */ /* 0x000fe20007ffe0ff */
[----:B------:R-:W-:Y:S04]  /*22e20*/  BSSY.RECONVERGENT B0, `(.L_x_83575) ;  /* 0x0000010000007945 */ /* 0x000fe80003800200 */
[----:B------:R-:W-:-:S05]  /*22e30*/  IMAD.WIDE.U32 R24, R24, 0x10, R226 ;  /* 0x0000001018187825 */ /* 0x000fca00078e00e2 */
[----:B-----5:R0:W-:Y:S01]  /*22e40*/  STG.E.128 desc[UR8][R24.64], R52 ;  /* 0x0000003418007986 */ /* 0x0201e2000c101d08 */
[----:B------:R-:W-:Y:S05]  /*22e50*/  @!P1 BRA `(.L_x_83576) ;  /* 0x0000000000309947 */ /* 0x000fea0003800000 */
[----:B0-----:R-:W-:Y:S01]  /*22e60*/  IMAD.U32 R24, R197, 0x10000, RZ ;  /* 0x00010000c5187824 */ /* 0x001fe200078e00ff */
[----:B------:R-:W0:Y:S01]  /*22e70*/  LDC.64 R30, c[0x0][0x3b0] ;  /* 0x0000ec00ff1e7b82 */ /* 0x000e220000000a00 */
[----:B------:R-:W-:Y:S02]  /*22e80*/  LOP3.LUT R25, R198, 0xffff, RZ, 0xc0, !PT ;  /* 0x0000ffffc6197812 */ /* 0x000fe400078ec0ff */
[----:B------:R-:W-:Y:S02]  /*22e90*/  LOP3.LUT R27, R195, 0xff, RZ, 0xc0, !PT ;  /* 0x000000ffc31b7812 */ /* 0x000fe400078ec0ff */
[----:B------:R-:W-:-:S04]  /*22ea0*/  LOP3.LUT R24, R24, 0xff0000, RZ, 0xc0, !PT ;  /* 0x00ff000018187812 */ /* 0x000fc800078ec0ff */
[----:B------:R-:W-:Y:S02]  /*22eb0*/  LEA R24, R25, R24, 0x18 ;  /* 0x0000001819187211 */ /* 0x000fe400078ec0ff */
[----:B------:R-:W-:-:S05]  /*22ec0*/  LOP3.LUT R25, R196, 0xff, RZ, 0xc0, !PT ;  /* 0x000000ffc4197812 */ /* 0x000fca00078ec0ff */
[----:B------:R-:W-:-:S05]  /*22ed0*/  IMAD R24, R25, 0x100, R24 ;  /* 0x0000010019187824 */ /* 0x000fca00078e0218 */
[----:B------:R-:W-:Y:S01]  /*22ee0*/  IADD3 R27, PT, PT, R24, R27, RZ ;  /* 0x0000001b181b7210 */ /* 0x000fe20007ffe0ff */
[----:B------:R-:W-:-:S04]  /*22ef0*/  VIADD R24, R188, 0x160 ;  /* 0x00000160bc187836 */ /* 0x000fc80000000000 */
[----:B0-----:R-:W-:-:S05]  /*22f00*/  IMAD.WIDE.U32 R24, R24, 0x4, R30 ;  /* 0x0000000418187825 */ /* 0x001fca00078e001e */
[----:B------:R1:W-:Y:S02]  /*22f10*/  STG.E desc[UR8][R24.64], R27 ;  /* 0x0000001b18007986 */ /* 0x0003e4000c101908 */
.L_x_83576:
[----:B------:R-:W-:Y:S05]  /*22f20*/  BSYNC.RECONVERGENT B0 ;  /* 0x0000000000007941 */ /* 0x000fea0003800200 */
.L_x_83575:
[----:B------:R-:W-:Y:S04]  /*22f30*/  BSSY.RECONVERGENT B0, `(.L_x_83577) ;  /* 0x0000006000007945 */ /* 0x000fe80003800200 */
[----:B------:R-:W-:Y:S05]  /*22f40*/  @!P1 BRA `(.L_x_83578) ;  /* 0x0000000000109947 */ /* 0x000fea0003800000 */
[----:B01----:R-:W0:Y:S01]  /*22f50*/  LDC.64 R24, c[0x0][0x390] ;  /* 0x0000e400ff187b82 */ /* 0x003e220000000a00 */
[----:B------:R-:W-:-:S05]  /*22f60*/  IADD3 R27, PT, PT, R188, 0x180, RZ ;  /* 0x00000180bc1b7810 */ /* 0x000fca0007ffe0ff */
[----:B0-----:R-:W-:-:S05]  /*22f70*/  IMAD.WIDE.U32 R24, R27, 0x10, R24 ;  /* 0x000000101b187825 */ /* 0x001fca00078e0018 */
[----:B------:R2:W5:Y:S02]  /*22f80*/  LDG.E.128 R100, desc[UR8][R24.64] ;  /* 0x0000000818647981 */ /* 0x000564000c1e1d00 */
.L_x_83578:
[----:B------:R-:W-:Y:S05]  /*22f90*/  BSYNC.RECONVERGENT B0 ;  /* 0x0000000000007941 */ /* 0x000fea0003800200 */
.L_x_83577:
        /* <DEDUP_REMOVED lines=27> */
.L_x_83585:
        /* <DEDUP_REMOVED lines=13> */
.L_x_83587:
[----:B------:R-:W-:Y:S05]  /*23220*/  BSYNC.RECONVERGENT B3 ;  /* 0x0000000000037941 */ /* 0x000fea0003800200 */
.L_x_83586:
        /* <DEDUP_REMOVED lines=41> */
[----:B------:R-:W-:-:S07]  /*234c0*/  MOV R20, R26 ;  /* 0x0000001a00147202 */ /* 0x000fce0000000f00 */
.L_x_83584:
[----:B------:R-:W-:Y:S05]  /*234d0*/  BSYNC.RECONVERGENT B2 ;  /* 0x0000000000027941 */ /* 0x000fea0003800200 */
.L_x_83583:
        /* <DEDUP_REMOVED lines=9> */
.L_x_83582:
[----:B------:R-:W-:Y:S05]  /*23570*/  BSYNC.RECONVERGENT B1 ;  /* 0x0000000000017941 */ /* 0x000fea0003800200 */
.L_x_83581:
        /* <DEDUP_REMOVED lines=20> */
.L_x_83592:
        /* <DEDUP_REMOVED lines=13> */
.L_x_83594:
[----:B------:R-:W-:Y:S05]  /*23790*/  BSYNC.RECONVERGENT B3 ;  /* 0x0000000000037941 */ /* 0x000fea0003800200 */
.L_x_83593:
        /* <DEDUP_REMOVED lines=43> */
.L_x_83591:
[----:B------:R-:W-:Y:S05]  /*23a50*/  BSYNC.RECONVERGENT B2 ;  /* 0x0000000000027941 */ /* 0x000fea0003800200 */
.L_x_83590:
        /* <DEDUP_REMOVED lines=9> */
.L_x_83589:
[----:B------:R-:W-:Y:S05]  /*23af0*/  BSYNC.RECONVERGENT B1 ;  /* 0x0000000000017941 */ /* 0x000fea0003800200 */
.L_x_83588:
        /* <DEDUP_REMOVED lines=20> */
.L_x_83599:
        /* <DEDUP_REMOVED lines=13> */
.L_x_83601:
[----:B------:R-:W-:Y:S05]  /*23d10*/  BSYNC.RECONVERGENT B3 ;  /* 0x0000000000037941 */ /* 0x000fea0003800200 */
.L_x_83600:
        /* <DEDUP_REMOVED lines=43> */
.L_x_83598:
[----:B------:R-:W-:Y:S05]  /*23fd0*/  BSYNC.RECONVERGENT B2 ;  /* 0x0000000000027941 */ /* 0x000fea0003800200 */
.L_x_83597:
        /* <DEDUP_REMOVED lines=9> */
.L_x_83596:
[----:B------:R-:W-:Y:S05]  /*24070*/  BSYNC.RECONVERGENT B1 ;  /* 0x0000000000017941 */ /* 0x000fea0003800200 */
.L_x_83595:
        /* <DEDUP_REMOVED lines=19> */
.L_x_83605:
        /* <DEDUP_REMOVED lines=13> */
.L_x_83607:
[----:B------:R-:W-:Y:S05]  /*24280*/  BSYNC.RECONVERGENT B2 ;  /* 0x0000000000027941 */ /* 0x000fea0003800200 */
.L_x_83606:
        /* <DEDUP_REMOVED lines=43> */
.L_x_83604:
[----:B------:R-:W-:Y:S05]  /*24540*/  BSYNC.RECONVERGENT B1 ;  /* 0x0000000000017941 */ /* 0x000fea0003800200 */
.L_x_83603:
        /* <DEDUP_REMOVED lines=10> */
.L_x_83580:
[----:B------:R-:W-:Y:S01]  /*245f0*/  BSSY.RECONVERGENT B1, `(.L_x_83608) ;  /* 0x0000057000017945 */ /* 0x000fe20003800200 */
[----:B------:R-:W-:Y:S01]  /*24600*/  IMAD.MOV.U32 R29, RZ, RZ, R26 ;  /* 0x000000ffff1d7224 */ /* 0x000fe200078e001a */
[----:B012---:R-:W-:Y:S01]  /*24610*/  MOV R25, R28 ;  /* 0x0000001c00197202 */ /* 0x007fe20000000f00 */
        /* <DEDUP_REMOVED lines=18> */
.L_x_83612:
        /* <DEDUP_REMOVED lines=13> */
.L_x_83614:
[----:B------:R-:W-:Y:S05]  /*24810*/  BSYNC.RECONVERGENT B3 ;  /* 0x0000000000037941 */ /* 0x000fea0003800200 */
.L_x_83613:
        /* <DEDUP_REMOVED lines=39> */
[----:B------:R-:W-:Y:S02]  /*24a90*/  MOV R25, R24 ;  /* 0x0000001800197202 */ /* 0x000fe40000000f00 */
[----:B------:R-:W-:Y:S01]  /*24aa0*/  MOV R24, R28 ;  /* 0x0000001c00187202 */ /* 0x000fe20000000f00 */
[----:B------:R-:W-:Y:S01]  /*24ab0*/  IMAD.MOV.U32 R20, RZ, RZ, R26 ;  /* 0x000000ffff147224 */ /* 0x000fe200078e001a */
[----:B------:R-:W-:-:S07]  /*24ac0*/  LOP3.LUT R22, R11, R22, R27, 0x96, !PT ;  /* 0x000000160b167212 */ /* 0x000fce00078e961b */
.L_x_83611:
[----:B------:R-:W-:Y:S05]  /*24ad0*/  BSYNC.RECONVERGENT B2 ;  /* 0x0000000000027941 */ /* 0x000fea0003800200 */
.L_x_83610:
        /* <DEDUP_REMOVED lines=8> */
.L_x_83609:
[----:B------:R-:W-:Y:S05]  /*24b60*/  BSYNC.RECONVERGENT B1 ;  /* 0x0000000000017941 */ /* 0x000fea0003800200 */
.L_x_83608:
        /* <DEDUP_REMOVED lines=17> */
.L_x_83619:
        /* <DEDUP_REMOVED lines=13> */
.L_x_83621:
[----:B------:R-:W-:Y:S05]  /*24d50*/  BSYNC.RECONVERGENT B3 ;  /* 0x0000000000037941 */ /* 0x000fea0003800200 */
.L_x_83620:
        /* <DEDUP_REMOVED lines=43> */
.L_x_83618:
[----:B------:R-:W-:Y:S05]  /*25010*/  BSYNC.RECONVERGENT B2 ;  /* 0x0000000000027941 */ /* 0x000fea0003800200 */
.L_x_83617:
        /* <DEDUP_REMOVED lines=8> */
.L_x_83616:
[----:B------:R-:W-:Y:S05]  /*250a0*/  BSYNC.RECONVERGENT B1 ;  /* 0x0000000000017941 */ /* 0x000fea0003800200 */
.L_x_83615:
        /* <DEDUP_REMOVED lines=17> */
.L_x_83626:
        /* <DEDUP_REMOVED lines=13> */
.L_x_83628:
[----:B------:R-:W-:Y:S05]  /*25290*/  BSYNC.RECONVERGENT B3 ;  /* 0x0000000000037941 */ /* 0x000fea0003800200 */
.L_x_83627:
        /* <DEDUP_REMOVED lines=43> */
.L_x_83625:
[----:B------:R-:W-:Y:S05]  /*25550*/  BSYNC.RECONVERGENT B2 ;  /* 0x0000000000027941 */ /* 0x000fea0003800200 */
.L_x_83624:
        /* <DEDUP_REMOVED lines=8> */
.L_x_83623:
[----:B------:R-:W-:Y:S05]  /*255e0*/  BSYNC.RECONVERGENT B1 ;  /* 0x0000000000017941 */ /* 0x000fea0003800200 */
.L_x_83622:
        /* <DEDUP_REMOVED lines=16> */
.L_x_83631:
        /* <DEDUP_REMOVED lines=13> */
.L_x_83633:
[----:B------:R-:W-:Y:S05]  /*257c0*/  BSYNC.RECONVERGENT B2 ;  /* 0x0000000000027941 */ /* 0x000fea0003800200 */
.L_x_83632:
        /* <DEDUP_REMOVED lines=43> */
.L_x_83630:
[----:B------:R-:W-:Y:S05]  /*25a80*/  BSYNC.RECONVERGENT B1 ;  /* 0x0000000000017941 */ /* 0x000fea0003800200 */
.L_x_83629:
        /* <DEDUP_REMOVED lines=8> */
.L_x_83602:
[----:B------:R-:W-:Y:S05]  /*25b10*/  BSYNC.RECONVERGENT B0 ;  /* 0x0000000000007941 */ /* 0x000fea0003800200 */
.L_x_83579:
[----:B------:R-:W-:Y:S01]  /*25b20*/  VIADD R26, R189, 0x180 ;  /* 0x00000180bd1a7836 */ /* 0x000fe20000000000 */
[----:B------:R-:W-:Y:S03]  /*25b30*/  BSSY.RECONVERGENT B0, `(.L_x_83634) ;  /* 0x0000010000007945 */ /* 0x000fe60003800200 */
[----:B------:R-:W-:-:S05]  /*25b40*/  IMAD.WIDE.U32 R26, R26, 0x10, R226 ;  /* 0x000000101a1a7825 */ /* 0x000fca00078e00e2 */
[----:B-----5:R0:W-:Y:S01]  /*25b50*/  STG.E.128 desc[UR8][R26.64], R48 ;  /* 0x000000301a007986 */ /* 0x0201e2000c101d08 */
[----:B------:R-:W-:Y:S05]  /*25b60*/  @!P1 BRA `(.L_x_83635) ;  /* 0x0000000000309947 */ /* 0x000fea0003800000 */
[----:B------:R-:W-:Y:S01]  /*25b70*/  SHF.L.U32 R24, R197, 0x10, RZ ;  /* 0x00000010c5187819 */ /* 0x000fe200000006ff */
[----:B------:R-:W1:Y:S01]  /*25b80*/  LDC.64 R30, c[0x0][0x3b0] ;  /* 0x0000ec00ff1e7b82 */ /* 0x000e620000000a00 */
[----:B0-----:R-:W-:Y:S02]  /*25b90*/  LOP3.LUT R26, R198, 0xffff, RZ, 0xc0, !PT ;  /* 0x0000ffffc61a7812 */ /* 0x001fe400078ec0ff */
[----:B------:R-:W-:-:S05]  /*25ba0*/  LOP3.LUT R24, R24, 0xff0000, RZ, 0xc0, !PT ;  /* 0x00ff000018187812 */ /* 0x000fca00078ec0ff */
[----:B------:R-:W-:Y:S01]  /*25bb0*/  IMAD R24, R26, 0x1000000, R24 ;  /* 0x010000001a187824 */ /* 0x000fe200078e0218 */
[----:B------:R-:W-:-:S04]  /*25bc0*/  LOP3.LUT R26, R196, 0xff, RZ, 0xc0, !PT ;  /* 0x000000ffc41a7812 */ /* 0x000fc800078ec0ff */
[----:B------:R-:W-:Y:S02]  /*25bd0*/  LEA R24, R26, R24, 0x8 ;  /* 0x000000181a187211 */ /* 0x000fe400078e40ff */
[----:B------:R-:W-:-:S05]  /*25be0*/  LOP3.LUT R26, R195, 0xff, RZ, 0xc0, !PT ;  /* 0x000000ffc31a7812 */ /* 0x000fca00078ec0ff */
[----:B------:R-:W-:Y:S01]  /*25bf0*/  IMAD.IADD R24, R24, 0x1, R26 ;  /* 0x0000000118187824 */ /* 0x000fe200078e021a */
[----:B------:R-:W-:-:S05]  /*25c00*/  IADD3 R26, PT, PT, R188, 0x180, RZ ;  /* 0x00000180bc1a7810 */ /* 0x000fca0007ffe0ff */
[----:B-1----:R-:W-:-:S05]  /*25c10*/  IMAD.WIDE.U32 R26, R26, 0x4, R30 ;  /* 0x000000041a1a7825 */ /* 0x002fca00078e001e */
[----:B------:R1:W-:Y:S02]  /*25c20*/  STG.E desc[UR8][R26.64], R24 ;  /* 0x000000181a007986 */ /* 0x0003e4000c101908 */
.L_x_83635:
[----:B------:R-:W-:Y:S05]  /*25c30*/  BSYNC.RECONVERGENT B0 ;  /* 0x0000000000007941 */ /* 0x000fea0003800200 */
.L_x_83634:
[----:B------:R-:W-:Y:S04]  /*25c40*/  BSSY.RECONVERGENT B0, `(.L_x_83636) ;  /* 0x0000006000007945 */ /* 0x000fe80003800200 */
[----:B------:R-:W-:Y:S05]  /*25c50*/  @!P1 BRA `(.L_x_83637) ;  /* 0x0000000000109947 */ /* 0x000fea0003800000 */
[----:B01----:R-:W0:Y:S01]  /*25c60*/  LDC.64 R26, c[0x0][0x390] ;  /* 0x0000e400ff1a7b82 */ /* 0x003e220000000a00 */
[----:B------:R-:W-:-:S04]  /*25c70*/  VIADD R24, R188, 0x1a0 ;  /* 0x000001a0bc187836 */ /* 0x000fc80000000000 */
[----:B0-----:R-:W-:-:S05]  /*25c80*/  IMAD.WIDE.U32 R26, R24, 0x10, R26 ;  /* 0x00000010181a7825 */ /* 0x001fca00078e001a */
[----:B------:R2:W5:Y:S02]  /*25c90*/  LDG.E.128 R100, desc[UR8][R26.64] ;  /* 0x000000081a647981 */ /* 0x000564000c1e1d00 */
.L_x_83637:
[----:B------:R-:W-:Y:S05]  /*25ca0*/  BSYNC.RECONVERGENT B0 ;  /* 0x0000000000007941 */ /* 0x000fea0003800200 */
.L_x_83636:
[----:B------:R-:W-:Y:S04]  /*25cb0*/  BSSY.RECONVERGENT B0, `(.L_x_83638) ;  /* 0x00002c0000007945 */ /* 0x000fe80003800200 */
[----:B------:R-:W-:Y:S05]  /*25cc0*/  @!P0 BRA `(.L_x_83639) ;  /* 0x0000001400a08947 */ /* 0x000fea0003800000 */
[----:B------:R-:W3:Y:S01]  /*25cd0*/  LDC.64 R30, c[0x0][0x3a0] ;  /* 0x0000e800ff1e7b82 */ /* 0x000ee20000000a00 */
[----:B------:R-:W-:Y:S02]  /*25ce0*/  ISETP.GT.AND P2, PT, R199, RZ, PT ;  /* 0x000000ffc700720c */ /* 0x000fe40003f44270 */
[----:B012---:R-:W-:Y:S01]  /*25cf0*/  IADD3 R26, PT, PT, R189, 0x1a0, RZ ;  /* 0x000001a0bd1a7810 */ /* 0x007fe20007ffe0ff */
[----:B------:R-:W-:Y:S10]  /*25d00*/  BSSY.RECONVERGENT B1, `(.L_x_83640) ;  /* 0x000005a000017945 */ /* 0x000ff40003800200 */
[----:B------:R-:W-:Y:S01]  /*25d10*/  @!P2 MOV R24, R25 ;  /* 0x000000190018a202 */ /* 0x000fe20000000f00 */
[----:B---3--:R-:W-:-:S05]  /*25d20*/  IMAD.WIDE.U32 R26, R26, 0x10, R30 ;  /* 0x000000101a1a7825 */ /* 0x008fca00078e001e */
        /* <DEDUP_REMOVED lines=19> */
.L_x_83644:
        /* <DEDUP_REMOVED lines=13> */
.L_x_83646:
[----:B------:R-:W-:Y:S05]  /*25f30*/  BSYNC.RECONVERGENT B3 ;  /* 0x0000000000037941 */ /* 0x000fea0003800200 */
.L_x_83645:
        /* <DEDUP_REMOVED lines=43> */
.L_x_83643:
[----:B------:R-:W-:Y:S05]  /*261f0*/  BSYNC.RECONVERGENT B2 ;  /* 0x0000000000027941 */ /* 0x000fea0003800200 */
.L_x_83642:
        /* <DEDUP_REMOVED lines=10> */
.L_x_83641:
[----:B------:R-:W-:Y:S05]  /*262a0*/  BSYNC.RECONVERGENT B1 ;  /* 0x0000000000017941 */ /* 0x000fea0003800200 */
.L_x_83640:
        /* <DEDUP_REMOVED lines=20> */
.L_x_83651:
        /* <DEDUP_REMOVED lines=13> */
.L_x_83653:
[----:B------:R-:W-:Y:S05]  /*264c0*/  BSYNC.RECONVERGENT B3 ;  /* 0x0000000000037941 */ /* 0x000fea0003800200 */
.L_x_83652:
        /* <DEDUP_REMOVED lines=43> */
.L_x_83650:
[----:B------:R-:W-:Y:S05]  /*26780*/  BSYNC.RECONVERGENT B2 ;  /* 0x0000000000027941 */ /* 0x000fea0003800200 */
.L_x_83649:
        /* <DEDUP_REMOVED lines=10> */
.L_x_83648:
[----:B------:R-:W-:Y:S05]  /*26830*/  BSYNC.RECONVERGENT B1 ;  /* 0x0000000000017941 */ /* 0x000fea0003800200 */
.L_x_83647:
        /* <DEDUP_REMOVED lines=20> */
.L_x_83658:
        /* <DEDUP_REMOVED lines=13> */
.L_x_83660:
[----:B------:R-:W-:Y:S05]  /*26a50*/  BSYNC.RECONVERGENT B3 ;  /* 0x0000000000037941 */ /* 0x000fea0003800200 */
.L_x_83659:
        /* <DEDUP_REMOVED lines=43> */
.L_x_83657:
[----:B------:R-:W-:Y:S05]  /*26d10*/  BSYNC.RECONVERGENT B2 ;  /* 0x0000000000027941 */ /* 0x000fea0003800200 */
.L_x_83656:
        /* <DEDUP_REMOVED lines=10> */
.L_x_83655:
[----:B------:R-:W-:Y:S05]  /*26dc0*/  BSYNC.RECONVERGENT B1 ;  /* 0x0000000000017941 */ /* 0x000fea0003800200 */
.L_x_83654:
        /* <DEDUP_REMOVED lines=19> */
.L_x_83664:
        /* <DEDUP_REMOVED lines=13> */
.L_x_83666:
[----:B------:R-:W-:Y:S05]  /*26fd0*/  BSYNC.RECONVERGENT B2 ;  /* 0x0000000000027941 */ /* 0x000fea0003800200 */
.L_x_83665:
        /* <DEDUP_REMOVED lines=43> */
.L_x_83663:
[----:B------:R-:W-:Y:S05]  /*27290*/  BSYNC.RECONVERGENT B1 ;  /* 0x0000000000017941 */ /* 0x000fea0003800200 */
.L_x_83662:
        /* <DEDUP_REMOVED lines=11> */
.L_x_83639:
        /* <DEDUP_REMOVED lines=8> */
[----:B0-2---:R-:W-:Y:S01]  /*273d0*/  IMAD.MOV.U32 R26, RZ, RZ, R20 ;  /* 0x000000ffff1a7224 */ /* 0x005fe200078e0014 */
        /* <DEDUP_REMOVED lines=12> */
.L_x_83671:
        /* <DEDUP_REMOVED lines=13> */
.L_x_83673:
[----:B------:R-:W-:Y:S05]  /*27570*/  BSYNC.RECONVERGENT B3 ;  /* 0x0000000000037941 */ /* 0x000fea0003800200 */
.L_x_83672:
        /* <DEDUP_REMOVED lines=43> */
.L_x_83670:
[----:B------:R-:W-:Y:S05]  /*27830*/  BSYNC.RECONVERGENT B2 ;  /* 0x0000000000027941 */ /* 0x000fea0003800200 */
.L_x_83669:
        /* <DEDUP_REMOVED lines=9> */
.L_x_83668:
[----:B------:R-:W-:Y:S05]  /*278d0*/  BSYNC.RECONVERGENT B1 ;  /* 0x0000000000017941 */ /* 0x000fea0003800200 */
.L_x_83667:
[----:B------:R-:W-:Y:S01]  /*278e0*/  BSSY.RECONVERGENT B1, `(.L_x_83674) ;  /* 0x0000054000017945 */ /* 0x000fe20003800200 */
[----:B------:R-:W-:Y:S01]  /*278f0*/  IMAD.MOV.U32 R25, RZ, RZ, R24 ;  /* 0x000000ffff197224 */ /* 0x000fe200078e0018 */
[----:B------:R-:W-:Y:S02]  /*27900*/  MOV R45, RZ ;  /* 0x000000ff002d7202 */ /* 0x000fe40000000f00 */
[----:B------:R-:W-:Y:S05]  /*27910*/  @!P1 BRA `(.L_x_83675) ;  /* 0x0000000400409947 */ /* 0x000fea0003800000 */
[----:B------:R-:W-:Y:S01]  /*27920*/  ISETP.NE.AND P2, PT, R24, 0x1, PT ;  /* 0x000000011800780c */ /* 0x000fe20003f45270 */
[----:B------:R-:W-:Y:S01]  /*27930*/  BSSY.RECONVERGENT B2, `(.L_x_83676) ;  /* 0x0000045000027945 */ /* 0x000fe20003800200 */
[----:B------:R-:W-:Y:S01]  /*27940*/  IMAD.MOV.U32 R25, RZ, RZ, 0x2 ;  /* 0x00000002ff197424 */ /* 0x000fe200078e00ff */
[----:B0-2---:R-:W-:-:S10]  /*27950*/  MOV R26, R20 ;  /* 0x00000014001a7202 */ /* 0x005fd40000000f00 */
        /* <DEDUP_REMOVED lines=9> */
.L_x_83678:
        /* <DEDUP_REMOVED lines=13> */
.L_x_83680:
[----:B------:R-:W-:Y:S05]  /*27ac0*/  BSYNC.RECONVERGENT B3 ;  /* 0x0000000000037941 */ /* 0x000fea0003800200 */
.L_x_83679:
        /* <DEDUP_REMOVED lines=43> */
.L_x_83677:
[----:B------:R-:W-:Y:S05]  /*27d80*/  BSYNC.RECONVERGENT B2 ;  /* 0x0000000000027941 */ /* 0x000fea0003800200 */
.L_x_83676:
        /* <DEDUP_REMOVED lines=9> */
.L_x_83675:
[----:B------:R-:W-:Y:S05]  /*27e20*/  BSYNC.RECONVERGENT B1 ;  /* 0x0000000000017941 */ /* 0x000fea0003800200 */
.L_x_83674:
        /* <DEDUP_REMOVED lines=17> */
.L_x_83685:
        /* <DEDUP_REMOVED lines=13> */
.L_x_83687:
[----:B------:R-:W-:Y:S05]  /*28010*/  BSYNC.RECONVERGENT B3 ;  /* 0x0000000000037941 */ /* 0x000fea0003800200 */
.L_x_83686:
        /* <DEDUP_REMOVED lines=43> */
.L_x_83684:
[----:B------:R-:W-:Y:S05]  /*282d0*/  BSYNC.RECONVERGENT B2 ;  /* 0x0000000000027941 */ /* 0x000fea0003800200 */
.L_x_83683:
        /* <DEDUP_REMOVED lines=9> */
.L_x_83682:
[----:B------:R-:W-:Y:S05]  /*28370*/  BSYNC.RECONVERGENT B1 ;  /* 0x0000000000017941 */ /* 0x000fea0003800200 */
.L_x_83681:
[----:B0-2---:R-:W-:Y:S01]  /*28380*/  IMAD.MOV.U32 R26, RZ, RZ, R24 ;  /* 0x000000ffff1a7224 */ /* 0x005fe200078e0018 */
        /* <DEDUP_REMOVED lines=15> */
.L_x_83690:
        /* <DEDUP_REMOVED lines=13> */
.L_x_83692:
[----:B------:R-:W-:Y:S05]  /*28550*/  BSYNC.RECONVERGENT B2 ;  /* 0x0000000000027941 */ /* 0x000fea0003800200 */
.L_x_83691:
        /* <DEDUP_REMOVED lines=43> */
.L_x_83689:
[----:B------:R-:W-:Y:S05]  /*28810*/  BSYNC.RECONVERGENT B1 ;  /* 0x0000000000017941 */ /* 0x000fea0003800200 */
.L_x_83688:
        /* <DEDUP_REMOVED lines=9> */
.L_x_83661:
[----:B------:R-:W-:Y:S05]  /*288b0*/  BSYNC.RECONVERGENT B0 ;  /* 0x0000000000007941 */ /* 0x000fea0003800200 */
.L_x_83638:
[----:B------:R-:W-:Y:S01]  /*288c0*/  VIADD R24, R189, 0x1a0 ;  /* 0x000001a0bd187836 */ /* 0x000fe20000000000 */
[----:B------:R-:W-:Y:S03]  /*288d0*/  BSSY.RECONVERGENT B0, `(.L_x_83693) ;  /* 0x0000010000007945 */ /* 0x000fe60003800200 */
[----:B------:R-:W-:-:S05]  /*288e0*/  IMAD.WIDE.U32 R24, R24, 0x10, R226 ;  /* 0x0000001018187825 */ /* 0x000fca00078e00e2 */
[----:B-----5:R0:W-:Y:S01]  /*288f0*/  STG.E.128 desc[UR8][R24.64], R44 ;  /* 0x0000002c18007986 */ /* 0x0201e2000c101d08 */
[----:B------:R-:W-:Y:S05]  /*28900*/  @!P1 BRA `(.L_x_83694) ;  /* 0x0000000000309947 */ /* 0x000fea0003800000 */
[----:B0-----:R-:W-:Y:S01]  /*28910*/  SHF.L.U32 R24, R197, 0x10, RZ ;  /* 0x00000010c5187819 */ /* 0x001fe200000006ff */
[----:B------:R-:W0:Y:S01]  /*28920*/  LDC.64 R30, c[0x0][0x3b0] ;  /* 0x0000ec00ff1e7b82 */ /* 0x000e220000000a00 */
[----:B------:R-:W-:Y:S02]  /*28930*/  LOP3.LUT R25, R198, 0xffff, RZ, 0xc0, !PT ;  /* 0x0000ffffc6197812 */ /* 0x000fe400078ec0ff */
[----:B------:R-:W-:Y:S02]  /*28940*/  LOP3.LUT R24, R24, 0xff0000, RZ, 0xc0, !PT ;  /* 0x00ff000018187812 */ /* 0x000fe400078ec0ff */
[----:B------:R-:W-:-:S03]  /*28950*/  LOP3.LUT R27, R195, 0xff, RZ, 0xc0, !PT ;  /* 0x000000ffc31b7812 */ /* 0x000fc600078ec0ff */
[----:B------:R-:W-:Y:S01]  /*28960*/  IMAD R24, R25, 0x1000000, R24 ;  /* 0x0100000019187824 */ /* 0x000fe200078e0218 */
[----:B------:R-:W-:-:S04]  /*28970*/  LOP3.LUT R25, R196, 0xff, RZ, 0xc0, !PT ;  /* 0x000000ffc4197812 */ /* 0x000fc800078ec0ff */
[----:B------:R-:W-:-:S05]  /*28980*/  LEA R24, R25, R24, 0x8 ;  /* 0x0000001819187211 */ /* 0x000fca00078e40ff */
[----:B------:R-:W-:Y:S01]  /*28990*/  IMAD.IADD R27, R24, 0x1, R27 ;  /* 0x00000001181b7824 */ /* 0x000fe200078e021b */
[----:B------:R-:W-:-:S05]  /*289a0*/  IADD3 R24, PT, PT, R188, 0x1a0, RZ ;  /* 0x000001a0bc187810 */ /* 0x000fca0007ffe0ff */
[----:B0-----:R-:W-:-:S05]  /*289b0*/  IMAD.WIDE.U32 R24, R24, 0x4, R30 ;  /* 0x0000000418187825 */ /* 0x001fca00078e001e */
[----:B------:R1:W-:Y:S02]  /*289c0*/  STG.E desc[UR8][R24.64], R27 ;  /* 0x0000001b18007986 */ /* 0x0003e4000c101908 */
.L_x_83694:
[----:B------:R-:W-:Y:S05]  /*289d0*/  BSYNC.RECONVERGENT B0 ;  /* 0x0000000000007941 */ /* 0x000fea0003800200 */
.L_x_83693:
[----:B------:R-:W-:Y:S04]  /*289e0*/  BSSY.RECONVERGENT B0, `(.L_x_83695) ;  /* 0x0000006000007945 */ /* 0x000fe80003800200 */
[----:B------:R-:W-:Y:S05]  /*289f0*/  @!P1 BRA `(.L_x_83696) ;  /* 0x0000000000109947 */ /* 0x000fea0003800000 */
[----:B------:R-:W2:Y:S01]  /*28a00*/  LDC.64 R30, c[0x0][0x390] ;  /* 0x0000e400ff1e7b82 */ /* 0x000ea20000000a00 */
[----:B01----:R-:W-:-:S04]  /*28a10*/  VIADD R24, R188, 0x1c0 ;  /* 0x000001c0bc187836 */ /* 0x003fc80000000000 */
[----:B--2---:R-:W-:-:S05]  /*28a20*/  IMAD.WIDE.U32 R24, R24, 0x10, R30 ;  /* 0x0000001018187825 */ /* 0x004fca00078e001e */
[----:B------:R2:W5:Y:S02]  /*28a30*/  LDG.E.128 R100, desc[UR8][R24.64] ;  /* 0x0000000818647981 */ /* 0x000564000c1e1d00 */
.L_x_83696:
[----:B------:R-:W-:Y:S05]  /*28a40*/  BSYNC.RECONVERGENT B0 ;  /* 0x0000000000007941 */ /* 0x000fea0003800200 */
.L_x_83695:
[----:B------:R-:W-:Y:S04]  /*28a50*/  BSSY.RECONVERGENT B0, `(.L_x_83697) ;  /* 0x00002bf000007945 */ /* 0x000fe80003800200 */
[----:B------:R-:W-:Y:S05]  /*28a60*/  @!P0 BRA `(.L_x_83698) ;  /* 0x00000014009c8947 */ /* 0x000fea0003800000 */
[----:B------:R-:W3:Y:S01]  /*28a70*/  LDC.64 R30, c[0x0][0x3a0] ;  /* 0x0000e800ff1e7b82 */ /* 0x000ee20000000a00 */
[----:B------:R-:W-:Y:S02]  /*28a80*/  ISETP.GT.AND P2, PT, R199, RZ, PT ;  /* 0x000000ffc700720c */ /* 0x000fe40003f44270 */
[----:B012---:R-:W-:Y:S01]  /*28a90*/  IADD3 R24, PT, PT, R189, 0x1c0, RZ ;  /* 0x000001c0bd187810 */ /* 0x007fe20007ffe0ff */
[----:B------:R-:W-:Y:S10]  /*28aa0*/  BSSY.RECONVERGENT B1, `(.L_x_83699) ;  /* 0x0000059000017945 */ /* 0x000ff40003800200 */
[----:B------:R-:W-:-:S02]  /*28ab0*/  @!P2 IMAD.MOV.U32 R27, RZ, RZ, R26 ;  /* 0x000000ffff1ba224 */ /* 0x000fc400078e001a */
[----:B---3--:R-:W-:-:S05]  /*28ac0*/  IMAD.WIDE.U32 R24, R24, 0x10, R30 ;  /* 0x0000001018187825 */ /* 0x008fca00078e001e */
        /* <DEDUP_REMOVED lines=19> */
.L_x_83703:
        /* <DEDUP_REMOVED lines=13> */
.L_x_83705:
[----:B------:R-:W-:Y:S05]  /*28cd0*/  BSYNC.RECONVERGENT B3 ;  /* 0x0000000000037941 */ /* 0x000fea0003800200 */
.L_x_83704:
        /* <DEDUP_REMOVED lines=42> */
.L_x_83702:
[----:B------:R-:W-:Y:S05]  /*28f80*/  BSYNC.RECONVERGENT B2 ;  /* 0x0000000000027941 */ /* 0x000fea0003800200 */
.L_x_83701:
        /* <DEDUP_REMOVED lines=10> */
.L_x_83700:
[----:B------:R-:W-:Y:S05]  /*29030*/  BSYNC.RECONVERGENT B1 ;  /* 0x0000000000017941 */ /* 0x000fea0003800200 */
.L_x_83699:
        /* <DEDUP_REMOVED lines=20> */
.L_x_83710:
        /* <DEDUP_REMOVED lines=13> */
.L_x_83712:
[----:B------:R-:W-:Y:S05]  /*29250*/  BSYNC.RECONVERGENT B3 ;  /* 0x0000000000037941 */ /* 0x000fea0003800200 */
.L_x_83711:
        /* <DEDUP_REMOVED lines=43> */
.L_x_83709:
[----:B------:R-:W-:Y:S05]  /*29510*/  BSYNC.RECONVERGENT B2 ;  /* 0x0000000000027941 */ /* 0x000fea0003800200 */
.L_x_83708:
        /* <DEDUP_REMOVED lines=10> */
.L_x_83707:
[----:B------:R-:W-:Y:S05]  /*295c0*/  BSYNC.RECONVERGENT B1 ;  /* 0x0000000000017941 */ /* 0x000fea0003800200 */
.L_x_83706:
        /* <DEDUP_REMOVED lines=20> */
.L_x_83717:
        /* <DEDUP_REMOVED lines=13> */
.L_x_83719:
[----:B------:R-:W-:Y:S05]  /*297e0*/  BSYNC.RECONVERGENT B3 ;  /* 0x0000000000037941 */ /* 0x000fea0003800200 */
.L_x_83718:
        /* <DEDUP_REMOVED lines=43> */
.L_x_83716:
[----:B------:R-:W-:Y:S05]  /*29aa0*/  BSYNC.RECONVERGENT B2 ;  /* 0x0000000000027941 */ /* 0x000fea0003800200 */
.L_x_83715:
        /* <DEDUP_REMOVED lines=10> */
.L_x_83714:
[----:B------:R-:W-:Y:S05]  /*29b50*/  BSYNC.RECONVERGENT B1 ;  /* 0x0000000000017941 */ /* 0x000fea0003800200 */
.L_x_83713:
        /* <DEDUP_REMOVED lines=19> */
.L_x_83723:
        /* <DEDUP_REMOVED lines=13> */
.L_x_83725:
[----:B------:R-:W-:Y:S05]  /*29d60*/  BSYNC.RECONVERGENT B2 ;  /* 0x0000000000027941 */ /* 0x000fea0003800200 */
.L_x_83724:
        /* <DEDUP_REMOVED lines=43> */
.L_x_83722:
[----:B------:R-:W-:Y:S05]  /*2a020*/  BSYNC.RECONVERGENT B1 ;  /* 0x0000000000017941 */ /* 0x000fea0003800200 */
.L_x_83721:
        /* <DEDUP_REMOVED lines=11> */
.L_x_83698:
[----:B------:R-:W-:Y:S01]  /*2a0e0*/  BSSY.RECONVERGENT B1, `(.L_x_83726) ;  /* 0x0000058000017945 */ /* 0x000fe20003800200 */
[----:B------:R-:W-:Y:S01]  /*2a0f0*/  HFMA2 R40, -RZ, RZ, 0, 0 ;  /* 0x00000000ff287431 */ /* 0x000fe200000001ff */
        /* <DEDUP_REMOVED lines=19> */
.L_x_83730:
        /* <DEDUP_REMOVED lines=13> */
.L_x_83732:
[----:B------:R-:W-:Y:S05]  /*2a300*/  BSYNC.RECONVERGENT B3 ;  /* 0x0000000000037941 */ /* 0x000fea0003800200 */
.L_x_83731:
        /* <DEDUP_REMOVED lines=43> */
.L_x_83729:
[----:B------:R-:W-:Y:S05]  /*2a5c0*/  BSYNC.RECONVERGENT B2 ;  /* 0x0000000000027941 */ /* 0x000fea0003800200 */
.L_x_83728:
        /* <DEDUP_REMOVED lines=9> */
.L_x_83727:
[----:B------:R-:W-:Y:S05]  /*2a660*/  BSYNC.RECONVERGENT B1 ;  /* 0x0000000000017941 */ /* 0x000fea0003800200 */
.L_x_83726:
        /* <DEDUP_REMOVED lines=17> */
.L_x_83737:
        /* <DEDUP_REMOVED lines=13> */
.L_x_83739:
[----:B------:R-:W-:Y:S05]  /*2a850*/  BSYNC.RECONVERGENT B3 ;  /* 0x0000000000037941 */ /* 0x000fea0003800200 */
.L_x_83738:
        /* <DEDUP_REMOVED lines=43> */
.L_x_83736:
[----:B------:R-:W-:Y:S05]  /*2ab10*/  BSYNC.RECONVERGENT B2 ;  /* 0x0000000000027941 */ /* 0x000fea0003800200 */
.L_x_83735:
        /* <DEDUP_REMOVED lines=9> */
.L_x_83734:
[----:B------:R-:W-:Y:S05]  /*2abb0*/  BSYNC.RECONVERGENT B1 ;  /* 0x0000000000017941 */ /* 0x000fea0003800200 */
.L_x_83733:
        /* <DEDUP_REMOVED lines=17> */
.L_x_83744:
        /* <DEDUP_REMOVED lines=13> */
.L_x_83746:
[----:B------:R-:W-:Y:S05]  /*2ada0*/  BSYNC.RECONVERGENT B3 ;  /* 0x0000000000037941 */ /* 0x000fea0003800200 */
.L_x_83745:
        /* <DEDUP_REMOVED lines=43> */
.L_x_83743:
[----:B------:R-:W-:Y:S05]  /*2b060*/  BSYNC.RECONVERGENT B2 ;  /* 0x0000000000027941 */ /* 0x000fea0003800200 */
.L_x_83742:
        /* <DEDUP_REMOVED lines=9> */
.L_x_83741:
[----:B------:R-:W-:Y:S05]  /*2b100*/  BSYNC.RECONVERGENT B1 ;  /* 0x0000000000017941 */ /* 0x000fea0003800200 */
.L_x_83740:
        /* <DEDUP_REMOVED lines=16> */
.L_x_83749:
        /* <DEDUP_REMOVED lines=13> */
.L_x_83751:
[----:B------:R-:W-:Y:S05]  /*2b2e0*/  BSYNC.RECONVERGENT B2 ;  /* 0x0000000000027941 */ /* 0x000fea0003800200 */
.L_x_83750:
        /* <DEDUP_REMOVED lines=43> */
.L_x_83748:
[----:B------:R-:W-:Y:S05]  /*2b5a0*/  BSYNC.RECONVERGENT B1 ;  /* 0x0000000000017941 */ /* 0x000fea0003800200 */
.L_x_83747:
        /* <DEDUP_REMOVED lines=9> */
.L_x_83720:
[----:B------:R-:W-:Y:S05]  /*2b640*/  BSYNC.RECONVERGENT B0 ;  /* 0x0000000000007941 */ /* 0x000fea0003800200 */
.L_x_83697:
[----:B------:R-:W-:Y:S01]  /*2b650*/  IADD3 R26, PT, PT, R189, 0x1c0, RZ ;  /* 0x000001c0bd1a7810 */ /* 0x000fe20007ffe0ff */
[----:B------:R-:W-:Y:S04]  /*2b660*/  BSSY.RECONVERGENT B0, `(.L_x_83752) ;  /* 0x0000010000007945 */ /* 0x000fe80003800200 */
[----:B------:R-:W-:-:S05]  /*2b670*/  IMAD.WIDE.U32 R26, R26, 0x10, R226 ;  /* 0x000000101a1a7825 */ /* 0x000fca00078e00e2 */
[----:B-----5:R0:W-:Y:S01]  /*2b680*/  STG.E.128 desc[UR8][R26.64], R40 ;  /* 0x000000281a007986 */ /* 0x0201e2000c101d08 */
[----:B------:R-:W-:Y:S05]  /*2b690*/  @!P1 BRA `(.L_x_83753) ;  /* 0x0000000000309947 */ /* 0x000fea0003800000 */
[----:B------:R-:W-:Y:S01]  /*2b6a0*/  IMAD.U32 R24, R197, 0x10000, RZ ;  /* 0x00010000c5187824 */ /* 0x000fe200078e00ff */
[----:B------:R-:W1:Y:S01]  /*2b6b0*/  LDC.64 R30, c[0x0][0x3b0] ;  /* 0x0000ec00ff1e7b82 */ /* 0x000e620000000a00 */
[----:B0-----:R-:W-:-:S03]  /*2b6c0*/  LOP3.LUT R26, R198, 0xffff, RZ, 0xc0, !PT ;  /* 0x0000ffffc61a7812 */ /* 0x001fc600078ec0ff */
[----:B------:R-:W-:-:S04]  /*2b6d0*/  LOP3.LUT R24, R24, 0xff0000, RZ, 0xc0, !PT ;  /* 0x00ff000018187812 */ /* 0x000fc800078ec0ff */
[----:B------:R-:W-:Y:S02]  /*2b6e0*/  LEA R24, R26, R24, 0x18 ;  /* 0x000000181a187211 */ /* 0x000fe400078ec0ff */
[----:B------:R-:W-:-:S05]  /*2b6f0*/  LOP3.LUT R26, R196, 0xff, RZ, 0xc0, !PT ;  /* 0x000000ffc41a7812 */ /* 0x000fca00078ec0ff */
[----:B------:R-:W-:Y:S01]  /*2b700*/  IMAD R24, R26, 0x100, R24 ;  /* 0x000001001a187824 */ /* 0x000fe200078e0218 */
[----:B------:R-:W-:-:S04]  /*2b710*/  LOP3.LUT R26, R195, 0xff, RZ, 0xc0, !PT ;  /* 0x000000ffc31a7812 */ /* 0x000fc800078ec0ff */
[----:B------:R-:W-:Y:S01]  /*2b720*/  IADD3 R24, PT, PT, R24, R26, RZ ;  /* 0x0000001a18187210 */ /* 0x000fe20007ffe0ff */
[----:B------:R-:W-:-:S04]  /*2b730*/  VIADD R26, R188, 0x1c0 ;  /* 0x000001c0bc1a7836 */ /* 0x000fc80000000000 */
[----:B-1----:R-:W-:-:S05]  /*2b740*/  IMAD.WIDE.U32 R26, R26, 0x4, R30 ;  /* 0x000000041a1a7825 */ /* 0x002fca00078e001e */
[----:B------:R1:W-:Y:S02]  /*2b750*/  STG.E desc[UR8][R26.64], R24 ;  /* 0x000000181a007986 */ /* 0x0003e4000c101908 */
.L_x_83753:
[----:B------:R-:W-:Y:S05]  /*2b760*/  BSYNC.RECONVERGENT B0 ;  /* 0x0000000000007941 */ /* 0x000fea0003800200 */
.L_x_83752:
[----:B------:R-:W-:Y:S04]  /*2b770*/  BSSY.RECONVERGENT B0, `(.L_x_83754) ;  /* 0x0000006000007945 */ /* 0x000fe80003800200 */
[----:B------:R-:W-:Y:S05]  /*2b780*/  @!P1 BRA `(.L_x_83755) ;  /* 0x0000000000109947 */ /* 0x000fea0003800000 */
[----:B------:R-:W2:Y:S01]  /*2b790*/  LDC.64 R30, c[0x0][0x390] ;  /* 0x0000e400ff1e7b82 */ /* 0x000ea20000000a00 */
[----:B01----:R-:W-:-:S05]  /*2b7a0*/  IADD3 R26, PT, PT, R188, 0x1e0, RZ ;  /* 0x000001e0bc1a7810 */ /* 0x003fca0007ffe0ff */
[----:B--2---:R-:W-:-:S05]  /*2b7b0*/  IMAD.WIDE.U32 R26, R26, 0x10, R30 ;  /* 0x000000101a1a7825 */ /* 0x004fca00078e001e */
[----:B------:R2:W5:Y:S02]  /*2b7c0*/  LDG.E.128 R100, desc[UR8][R26.64] ;  /* 0x000000081a647981 */ /* 0x000564000c1e1d00 */
.L_x_83755:
[----:B------:R-:W-:Y:S05]  /*2b7d0*/  BSYNC.RECONVERGENT B0 ;  /* 0x0000000000007941 */ /* 0x000fea0003800200 */
.L_x_83754:
[----:B------:R-:W-:Y:S04]  /*2b7e0*/  BSSY.RECONVERGENT B0, `(.L_x_83756) ;  /* 0x00002c0000007945 */ /* 0x000fe80003800200 */
[----:B------:R-:W-:Y:S05]  /*2b7f0*/  @!P0 BRA `(.L_x_83757) ;  /* 0x0000001400a08947 */ /* 0x000fea0003800000 */
[----:B------:R-:W3:Y:S01]  /*2b800*/  LDC.64 R30, c[0x0][0x3a0] ;  /* 0x0000e800ff1e7b82 */ /* 0x000ee20000000a00 */
[----:B------:R-:W-:Y:S01]  /*2b810*/  ISETP.GT.AND P2, PT, R199, RZ, PT ;  /* 0x000000ffc700720c */ /* 0x000fe20003f44270 */
[----:B012---:R-:W-:Y:S01]  /*2b820*/  VIADD R26, R189, 0x1e0 ;  /* 0x000001e0bd1a7836 */ /* 0x007fe20000000000 */
[----:B------:R-:W-:Y:S11]  /*2b830*/  BSSY.RECONVERGENT B1, `(.L_x_83758) ;  /* 0x000005a000017945 */ /* 0x000ff60003800200 */
[----:B------:R-:W-:-:S02]  /*2b840*/  @!P2 IMAD.MOV.U32 R24, RZ, RZ, R25 ;  /* 0x000000ffff18a224 */ /* 0x000fc400078e0019 */
[----:B---3--:R-:W-:-:S05]  /*2b850*/  IMAD.WIDE.U32 R26, R26, 0x10, R30 ;  /* 0x000000101a1a7825 */ /* 0x008fca00078e001e */
        /* <DEDUP_REMOVED lines=19> */
.L_x_83762:
        /* <DEDUP_REMOVED lines=13> */
.L_x_83764:
[----:B------:R-:W-:Y:S05]  /*2ba60*/  BSYNC.RECONVERGENT B3 ;  /* 0x0000000000037941 */ /* 0x000fea0003800200 */
.L_x_83763:
        /* <DEDUP_REMOVED lines=43> */
.L_x_83761:
[----:B------:R-:W-:Y:S05]  /*2bd20*/  BSYNC.RECONVERGENT B2 ;  /* 0x0000000000027941 */ /* 0x000fea0003800200 */
.L_x_83760:
        /* <DEDUP_REMOVED lines=10> */
.L_x_83759:
[----:B------:R-:W-:Y:S05]  /*2bdd0*/  BSYNC.RECONVERGENT B1 ;  /* 0x0000000000017941 */ /* 0x000fea0003800200 */
.L_x_83758:
        /* <DEDUP_REMOVED lines=20> */
.L_x_83769:
        /* <DEDUP_REMOVED lines=13> */
.L_x_83771:
[----:B------:R-:W-:Y:S05]  /*2bff0*/  BSYNC.RECONVERGENT B3 ;  /* 0x0000000000037941 */ /* 0x000fea0003800200 */
.L_x_83770:
        /* <DEDUP_REMOVED lines=43> */
.L_x_83768:
[----:B------:R-:W-:Y:S05]  /*2c2b0*/  BSYNC.RECONVERGENT B2 ;  /* 0x0000000000027941 */ /* 0x000fea0003800200 */
.L_x_83767:
        /* <DEDUP_REMOVED lines=10> */
.L_x_83766:
[----:B------:R-:W-:Y:S05]  /*2c360*/  BSYNC.RECONVERGENT B1 ;  /* 0x0000000000017941 */ /* 0x000fea0003800200 */
.L_x_83765:
        /* <DEDUP_REMOVED lines=20> */
.L_x_83776:
        /* <DEDUP_REMOVED lines=13> */
.L_x_83778:
[----:B------:R-:W-:Y:S05]  /*2c580*/  BSYNC.RECONVERGENT B3 ;  /* 0x0000000000037941 */ /* 0x000fea0003800200 */
.L_x_83777:
        /* <DEDUP_REMOVED lines=43> */
.L_x_83775:
[----:B------:R-:W-:Y:S05]  /*2c840*/  BSYNC.RECONVERGENT B2 ;  /* 0x0000000000027941 */ /* 0x000fea0003800200 */
.L_x_83774:
        /* <DEDUP_REMOVED lines=10> */
.L_x_83773:
[----:B------:R-:W-:Y:S05]  /*2c8f0*/  BSYNC.RECONVERGENT B1 ;  /* 0x0000000000017941 */ /* 0x000fea0003800200 */
.L_x_83772:
        /* <DEDUP_REMOVED lines=19> */
.L_x_83782:
        /* <DEDUP_REMOVED lines=13> */
.L_x_83784:
[----:B------:R-:W-:Y:S05]  /*2cb00*/  BSYNC.RECONVERGENT B2 ;  /* 0x0000000000027941 */ /* 0x000fea0003800200 */
.L_x_83783:
        /* <DEDUP_REMOVED lines=43> */
.L_x_83781:
[----:B------:R-:W-:Y:S05]  /*2cdc0*/  BSYNC.RECONVERGENT B1 ;  /* 0x0000000000017941 */ /* 0x000fea0003800200 */
.L_x_83780:
        /* <DEDUP_REMOVED lines=11> */
.L_x_83757:
        /* <DEDUP_REMOVED lines=21> */
.L_x_83789:
        /* <DEDUP_REMOVED lines=13> */
.L_x_83791:
[----:B------:R-:W-:Y:S05]  /*2d0a0*/  BSYNC.RECONVERGENT B3 ;  /* 0x0000000000037941 */ /* 0x000fea0003800200 */
.L_x_83790:
        /* <DEDUP_REMOVED lines=43> */
.L_x_83788:
[----:B------:R-:W-:Y:S05]  /*2d360*/  BSYNC.RECONVERGENT B2 ;  /* 0x0000000000027941 */ /* 0x000fea0003800200 */
.L_x_83787:
        /* <DEDUP_REMOVED lines=9> */
.L_x_83786:
[----:B------:R-:W-:Y:S05]  /*2d400*/  BSYNC.RECONVERGENT B1 ;  /* 0x0000000000017941 */ /* 0x000fea0003800200 */
.L_x_83785:
        /* <DEDUP_REMOVED lines=17> */
.L_x_83796:
        /* <DEDUP_REMOVED lines=13> */
.L_x_83798:
[----:B------:R-:W-:Y:S05]  /*2d5f0*/  BSYNC.RECONVERGENT B3 ;  /* 0x0000000000037941 */ /* 0x000fea0003800200 */
.L_x_83797:
        /* <DEDUP_REMOVED lines=43> */
.L_x_83795:
[----:B------:R-:W-:Y:S05]  /*2d8b0*/  BSYNC.RECONVERGENT B2 ;  /* 0x0000000000027941 */ /* 0x000fea0003800200 */
.L_x_83794:
        /* <DEDUP_REMOVED lines=9> */
.L_x_83793:
[----:B------:R-:W-:Y:S05]  /*2d950*/  BSYNC.RECONVERGENT B1 ;  /* 0x0000000000017941 */ /* 0x000fea0003800200 */
.L_x_83792:
        /* <DEDUP_REMOVED lines=17> */
.L_x_83803:
        /* <DEDUP_REMOVED lines=13> */
.L_x_83805:
[----:B------:R-:W-:Y:S05]  /*2db40*/  BSYNC.RECONVERGENT B3 ;  /* 0x0000000000037941 */ /* 0x000fea0003800200 */
.L_x_83804:
        /* <DEDUP_REMOVED lines=43> */
.L_x_83802:
[----:B------:R-:W-:Y:S05]  /*2de00*/  BSYNC.RECONVERGENT B2 ;  /* 0x0000000000027941 */ /* 0x000fea0003800200 */
.L_x_83801:
        /* <DEDUP_REMOVED lines=9> */
.L_x_83800:
[----:B------:R-:W-:Y:S05]  /*2dea0*/  BSYNC.RECONVERGENT B1 ;  /* 0x0000000000017941 */ /* 0x000fea0003800200 */
.L_x_83799:
        /* <DEDUP_REMOVED lines=16> */
.L_x_83808:
        /* <DEDUP_REMOVED lines=13> */
.L_x_83810:
[----:B------:R-:W-:Y:S05]  /*2e080*/  BSYNC.RECONVERGENT B2 ;  /* 0x0000000000027941 */ /* 0x000fea0003800200 */
.L_x_83809:
        /* <DEDUP_REMOVED lines=43> */
.L_x_83807:
[----:B------:R-:W-:Y:S05]  /*2e340*/  BSYNC.RECONVERGENT B1 ;  /* 0x0000000000017941 */ /* 0x000fea0003800200 */
.L_x_83806:
        /* <DEDUP_REMOVED lines=9> */
.L_x_83779:
[----:B------:R-:W-:Y:S05]  /*2e3e0*/  BSYNC.RECONVERGENT B0 ;  /* 0x0000000000007941 */ /* 0x000fea0003800200 */
.L_x_83756:
        /* <DEDUP_REMOVED lines=17> */
.L_x_83812:
[----:B------:R-:W-:Y:S05]  /*2e500*/  BSYNC.RECONVERGENT B0 ;  /* 0x0000000000007941 */ /* 0x000fea0003800200 */
.L_x_83811:
[----:B------:R-:W-:Y:S04]  /*2e510*/  BSSY.RECONVERGENT B0, `(.L_x_83813) ;  /* 0x0000006000007945 */ /* 0x000fe80003800200 */
[----:B------:R-:W-:Y:S05]  /*2e520*/  @!P1 BRA `(.L_x_83814) ;  /* 0x0000000000109947 */ /* 0x000fea0003800000 */
[----:B------:R-:W2:Y:S01]  /*2e530*/  LDC.64 R30, c[0x0][0x390] ;  /* 0x0000e400ff1e7b82 */ /* 0x000ea20000000a00 */
[----:B01----:R-:W-:-:S05]  /*2e540*/  IADD3 R24, PT, PT, R188, 0x200, RZ ;  /* 0x00000200bc187810 */ /* 0x003fca0007ffe0ff */
[----:B--2---:R-:W-:-:S05]  /*2e550*/  IMAD.WIDE.U32 R24, R24, 0x10, R30 ;  /* 0x0000001018187825 */ /* 0x004fca00078e001e */
[----:B------:R2:W5:Y:S02]  /*2e560*/  LDG.E.128 R100, desc[UR8][R24.64] ;  /* 0x0000000818647981 */ /* 0x000564000c1e1d00 */
.L_x_83814:
[----:B------:R-:W-:Y:S05]  /*2e570*/  BSYNC.RECONVERGENT B0 ;  /* 0x0000000000007941 */ /* 0x000fea0003800200 */
.L_x_83813:
[----:B------:R-:W-:Y:S04]  /*2e580*/  BSSY.RECONVERGENT B0, `(.L_x_83815) ;  /* 0x00002bf000007945 */ /* 0x000fe80003800200 */
[----:B------:R-:W-:Y:S05]  /*2e590*/  @!P0 BRA `(.L_x_83816) ;  /* 0x00000014009c8947 */ /* 0x000fea0003800000 */
[----:B------:R-:W3:Y:S01]  /*2e5a0*/  LDC.64 R30, c[0x0][0x3a0] ;  /* 0x0000e800ff1e7b82 */ /* 0x000ee20000000a00 */
[----:B------:R-:W-:Y:S01]  /*2e5b0*/  ISETP.GT.AND P2, PT, R199, RZ, PT ;  /* 0x000000ffc700720c */ /* 0x000fe20003f44270 */
[----:B012---:R-:W-:Y:S01]  /*2e5c0*/  VIADD R24, R189, 0x200 ;  /* 0x00000200bd187836 */ /* 0x007fe20000000000 */
[----:B------:R-:W-:Y:S11]  /*2e5d0*/  BSSY.RECONVERGENT B1, `(.L_x_83817) ;  /* 0x0000059000017945 */ /* 0x000ff60003800200 */
[----:B------:R-:W-:Y:S01]  /*2e5e0*/  @!P2 MOV R27, R26 ;  /* 0x0000001a001ba202 */ /* 0x000fe20000000f00 */
[----:B---3--:R-:W-:-:S05]  /*2e5f0*/  IMAD.WIDE.U32 R24, R24, 0x10, R30 ;  /* 0x0000001018187825 */ /* 0x008fca00078e001e */
        /* <DEDUP_REMOVED lines=19> */
.L_x_83821:
        /* <DEDUP_REMOVED lines=13> */
.L_x_83823:
[----:B------:R-:W-:Y:S05]  /*2e800*/  BSYNC.RECONVERGENT B3 ;  /* 0x0000000000037941 */ /* 0x000fea0003800200 */
.L_x_83822:
        /* <DEDUP_REMOVED lines=42> */
.L_x_83820:
[----:B------:R-:W-:Y:S05]  /*2eab0*/  BSYNC.RECONVERGENT B2 ;  /* 0x0000000000027941 */ /* 0x000fea0003800200 */
.L_x_83819:
        /* <DEDUP_REMOVED lines=10> */
.L_x_83818:
[----:B------:R-:W-:Y:S05]  /*2eb60*/  BSYNC.RECONVERGENT B1 ;  /* 0x0000000000017941 */ /* 0x000fea0003800200 */
.L_x_83817:
        /* <DEDUP_REMOVED lines=20> */
.L_x_83828:
        /* <DEDUP_REMOVED lines=13> */
.L_x_83830:
[----:B------:R-:W-:Y:S05]  /*2ed80*/  BSYNC.RECONVERGENT B3 ;  /* 0x0000000000037941 */ /* 0x000fea0003800200 */
.L_x_83829:
        /* <DEDUP_REMOVED lines=43> */
.L_x_83827:
[----:B------:R-:W-:Y:S05]  /*2f040*/  BSYNC.RECONVERGENT B2 ;  /* 0x0000000000027941 */ /* 0x000fea0003800200 */
.L_x_83826:
        /* <DEDUP_REMOVED lines=10> */
.L_x_83825:
[----:B------:R-:W-:Y:S05]  /*2f0f0*/  BSYNC.RECONVERGENT B1 ;  /* 0x0000000000017941 */ /* 0x000fea0003800200 */
.L_x_83824:
        /* <DEDUP_REMOVED lines=20> */
.L_x_83835:
        /* <DEDUP_REMOVED lines=13> */
.L_x_83837:
[----:B------:R-:W-:Y:S05]  /*2f310*/  BSYNC.RECONVERGENT B3 ;  /* 0x0000000000037941 */ /* 0x000fea0003800200 */
.L_x_83836:
        /* <DEDUP_REMOVED lines=43> */
.L_x_83834:
[----:B------:R-:W-:Y:S05]  /*2f5d0*/  BSYNC.RECONVERGENT B2 ;  /* 0x0000000000027941 */ /* 0x000fea0003800200 */
.L_x_83833:
        /* <DEDUP_REMOVED lines=10> */
.L_x_83832:
[----:B------:R-:W-:Y:S05]  /*2f680*/  BSYNC.RECONVERGENT B1 ;  /* 0x0000000000017941 */ /* 0x000fea0003800200 */
.L_x_83831:
        /* <DEDUP_REMOVED lines=19> */
.L_x_83841:
        /* <DEDUP_REMOVED lines=13> */
.L_x_83843:
[----:B------:R-:W-:Y:S05]  /*2f890*/  BSYNC.RECONVERGENT B2 ;  /* 0x0000000000027941 */ /* 0x000fea0003800200 */
.L_x_83842:
        /* <DEDUP_REMOVED lines=43> */
.L_x_83840:
[----:B------:R-:W-:Y:S05]  /*2fb50*/  BSYNC.RECONVERGENT B1 ;  /* 0x0000000000017941 */ /* 0x000fea0003800200 */
.L_x_83839:
        /* <DEDUP_REMOVED lines=11> */
.L_x_83816:
        /* <DEDUP_REMOVED lines=21> */
.L_x_83848:
        /* <DEDUP_REMOVED lines=13> */
.L_x_83850:
[----:B------:R-:W-:Y:S05]  /*2fe30*/  BSYNC.RECONVERGENT B3 ;  /* 0x0000000000037941 */ /* 0x000fea0003800200 */
.L_x_83849:
        /* <DEDUP_REMOVED lines=43> */
.L_x_83847:
[----:B------:R-:W-:Y:S05]  /*300f0*/  BSYNC.RECONVERGENT B2 ;  /* 0x0000000000027941 */ /* 0x000fea0003800200 */
.L_x_83846:
        /* <DEDUP_REMOVED lines=9> */
.L_x_83845:
[----:B------:R-:W-:Y:S05]  /*30190*/  BSYNC.RECONVERGENT B1 ;  /* 0x0000000000017941 */ /* 0x000fea0003800200 */
.L_x_83844:
        /* <DEDUP_REMOVED lines=17> */
.L_x_83855:
        /* <DEDUP_REMOVED lines=13> */
.L_x_83857:
[----:B------:R-:W-:Y:S05]  /*30380*/  BSYNC.RECONVERGENT B3 ;  /* 0x0000000000037941 */ /* 0x000fea0003800200 */
.L_x_83856:
        /* <DEDUP_REMOVED lines=43> */
.L_x_83854:
[----:B------:R-:W-:Y:S05]  /*30640*/  BSYNC.RECONVERGENT B2 ;  /* 0x0000000000027941 */ /* 0x000fea0003800200 */
.L_x_83853:
        /* <DEDUP_REMOVED lines=9> */
.L_x_83852:
[----:B------:R-:W-:Y:S05]  /*306e0*/  BSYNC.RECONVERGENT B1 ;  /* 0x0000000000017941 */ /* 0x000fea0003800200 */
.L_x_83851:
        /* <DEDUP_REMOVED lines=17> */
.L_x_83862:
        /* <DEDUP_REMOVED lines=13> */
.L_x_83864:
[----:B------:R-:W-:Y:S05]  /*308d0*/  BSYNC.RECONVERGENT B3 ;  /* 0x0000000000037941 */ /* 0x000fea0003800200 */
.L_x_83863:
        /* <DEDUP_REMOVED lines=43> */
.L_x_83861:
[----:B------:R-:W-:Y:S05]  /*30b90*/  BSYNC.RECONVERGENT B2 ;  /* 0x0000000000027941 */ /* 0x000fea0003800200 */
.L_x_83860:
        /* <DEDUP_REMOVED lines=9> */
.L_x_83859:
[----:B------:R-:W-:Y:S05]  /*30c30*/  BSYNC.RECONVERGENT B1 ;  /* 0x0000000000017941 */ /* 0x000fea0003800200 */
.L_x_83858:
        /* <DEDUP_REMOVED lines=16> */
.L_x_83867:
        /* <DEDUP_REMOVED lines=13> */
.L_x_83869:
[----:B------:R-:W-:Y:S05]  /*30e10*/  BSYNC.RECONVERGENT B2 ;  /* 0x0000000000027941 */ /* 0x000fea0003800200 */
.L_x_83868:
        /* <DEDUP_REMOVED lines=43> */
.L_x_83866:
[----:B------:R-:W-:Y:S05]  /*310d0*/  BSYNC.RECONVERGENT B1 ;  /* 0x0000000000017941 */ /* 0x000fea0003800200 */
.L_x_83865:
        /* <DEDUP_REMOVED lines=9> */
.L_x_83838:
[----:B------:R-:W-:Y:S05]  /*31170*/  BSYNC.RECONVERGENT B0 ;  /* 0x0000000000007941 */ /* 0x000fea0003800200 */
.L_x_83815:
        /* <DEDUP_REMOVED lines=17> */
.L_x_83871:
[----:B------:R-:W-:Y:S05]  /*31290*/  BSYNC.RECONVERGENT B0 ;  /* 0x0000000000007941 */ /* 0x000fea0003800200 */
.L_x_83870:
[----:B------:R-:W-:Y:S04]  /*312a0*/  BSSY.RECONVERGENT B0, `(.L_x_83872) ;  /* 0x0000006000007945 */ /* 0x000fe80003800200 */
[----:B------:R-:W-:Y:S05]  /*312b0*/  @!P1 BRA `(.L_x_83873) ;  /* 0x0000000000109947 */ /* 0x000fea0003800000 */
[----:B------:R-:W2:Y:S01]  /*312c0*/  LDC.64 R28, c[0x0][0x390] ;  /* 0x0000e400ff1c7b82 */ /* 0x000ea20000000a00 */
[----:B01----:R-:W-:-:S04]  /*312d0*/  VIADD R26, R188, 0x220 ;  /* 0x00000220bc1a7836 */ /* 0x003fc80000000000 */
[----:B--2---:R-:W-:-:S05]  /*312e0*/  IMAD.WIDE.U32 R26, R26, 0x10, R28 ;  /* 0x000000101a1a7825 */ /* 0x004fca00078e001c */
[----:B------:R2:W5:Y:S02]  /*312f0*/  LDG.E.128 R100, desc[UR8][R26.64] ;  /* 0x000000081a647981 */ /* 0x000564000c1e1d00 */
.L_x_83873:
[----:B------:R-:W-:Y:S05]  /*31300*/  BSYNC.RECONVERGENT B0 ;  /* 0x0000000000007941 */ /* 0x000fea0003800200 */
.L_x_83872:
        /* <DEDUP_REMOVED lines=27> */
.L_x_83880:
        /* <DEDUP_REMOVED lines=13> */
.L_x_83882:
[----:B------:R-:W-:Y:S05]  /*31590*/  BSYNC.RECONVERGENT B3 ;  /* 0x0000000000037941 */ /* 0x000fea0003800200 */
.L_x_83881:
        /* <DEDUP_REMOVED lines=43> */
.L_x_83879:
[----:B------:R-:W-:Y:S05]  /*31850*/  BSYNC.RECONVERGENT B2 ;  /* 0x0000000000027941 */ /* 0x000fea0003800200 */
.L_x_83878:
        /* <DEDUP_REMOVED lines=10> */
.L_x_83877:
[----:B------:R-:W-:Y:S05]  /*31900*/  BSYNC.RECONVERGENT B1 ;  /* 0x0000000000017941 */ /* 0x000fea0003800200 */
.L_x_83876:
        /* <DEDUP_REMOVED lines=20> */
.L_x_83887:
        /* <DEDUP_REMOVED lines=13> */
.L_x_83889:
[----:B------:R-:W-:Y:S05]  /*31b20*/  BSYNC.RECONVERGENT B3 ;  /* 0x0000000000037941 */ /* 0x000fea0003800200 */
.L_x_83888:
        /* <DEDUP_REMOVED lines=43> */
.L_x_83886:
[----:B------:R-:W-:Y:S05]  /*31de0*/  BSYNC.RECONVERGENT B2 ;  /* 0x0000000000027941 */ /* 0x000fea0003800200 */
.L_x_83885:
        /* <DEDUP_REMOVED lines=10> */
.L_x_83884:
[----:B------:R-:W-:Y:S05]  /*31e90*/  BSYNC.RECONVERGENT B1 ;  /* 0x0000000000017941 */ /* 0x000fea0003800200 */
.L_x_83883:
        /* <DEDUP_REMOVED lines=20> */
.L_x_83894:
        /* <DEDUP_REMOVED lines=13> */
.L_x_83896:
[----:B------:R-:W-:Y:S05]  /*320b0*/  BSYNC.RECONVERGENT B3 ;  /* 0x0000000000037941 */ /* 0x000fea0003800200 */
.L_x_83895:
        /* <DEDUP_REMOVED lines=43> */
.L_x_83893:
[----:B------:R-:W-:Y:S05]  /*32370*/  BSYNC.RECONVERGENT B2 ;  /* 0x0000000000027941 */ /* 0x000fea0003800200 */
.L_x_83892:
        /* <DEDUP_REMOVED lines=10> */
.L_x_83891:
[----:B------:R-:W-:Y:S05]  /*32420*/  BSYNC.RECONVERGENT B1 ;  /* 0x0000000000017941 */ /* 0x000fea0003800200 */
.L_x_83890:
        /* <DEDUP_REMOVED lines=19> */
.L_x_83900:
        /* <DEDUP_REMOVED lines=13> */
.L_x_83902:
[----:B------:R-:W-:Y:S05]  /*32630*/  BSYNC.RECONVERGENT B2 ;  /* 0x0000000000027941 */ /* 0x000fea0003800200 */
.L_x_83901:
        /* <DEDUP_REMOVED lines=40> */
[----:B------:R-:W-:-:S04]  /*328c0*/  IMAD.WIDE.U32 R26, R20, -0x326172a9, RZ ;  /* 0xcd9e8d57141a7825 */ /* 0x000fc800078e00ff */
[----:B------:R-:W-:Y:S01]  /*328d0*/  IMAD.MOV.U32 R20, RZ, RZ, R26 ;  /* 0x000000ffff147224 */ /* 0x000fe200078e001a */
[----:B------:R-:W-:-:S07]  /*328e0*/  LOP3.LUT R22, R11, R22, R27, 0x96, !PT ;  /* 0x000000160b167212 */ /* 0x000fce00078e961b */
.L_x_83899:
[----:B------:R-:W-:Y:S05]  /*328f0*/  BSYNC.RECONVERGENT B1 ;  /* 0x0000000000017941 */ /* 0x000fea0003800200 */
.L_x_83898:
        /* <DEDUP_REMOVED lines=11> */
.L_x_83875:
        /* <DEDUP_REMOVED lines=21> */
.L_x_83907:
        /* <DEDUP_REMOVED lines=13> */
.L_x_83909:
[----:B------:R-:W-:Y:S05]  /*32bd0*/  BSYNC.RECONVERGENT B3 ;  /* 0x0000000000037941 */ /* 0x000fea0003800200 */
.L_x_83908:
        /* <DEDUP_REMOVED lines=43> */
.L_x_83906:
[----:B------:R-:W-:Y:S05]  /*32e90*/  BSYNC.RECONVERGENT B2 ;  /* 0x0000000000027941 */ /* 0x000fea0003800200 */
.L_x_83905:
        /* <DEDUP_REMOVED lines=9> */
.L_x_83904:
[----:B------:R-:W-:Y:S05]  /*32f30*/  BSYNC.RECONVERGENT B1 ;  /* 0x0000000000017941 */ /* 0x000fea0003800200 */
.L_x_83903:
        /* <DEDUP_REMOVED lines=17> */
.L_x_83914:
        /* <DEDUP_REMOVED lines=13> */
.L_x_83916:
[----:B------:R-:W-:Y:S05]  /*33120*/  BSYNC.RECONVERGENT B3 ;  /* 0x0000000000037941 */ /* 0x000fea0003800200 */
.L_x_83915:
        /* <DEDUP_REMOVED lines=43> */
.L_x_83913:
[----:B------:R-:W-:Y:S05]  /*333e0*/  BSYNC.RECONVERGENT B2 ;  /* 0x0000000000027941 */ /* 0x000fea0003800200 */
.L_x_83912:
        /* <DEDUP_REMOVED lines=9> */
.L_x_83911:
[----:B------:R-:W-:Y:S05]  /*33480*/  BSYNC.RECONVERGENT B1 ;  /* 0x0000000000017941 */ /* 0x000fea0003800200 */
.L_x_83910:
        /* <DEDUP_REMOVED lines=17> */
.L_x_83921:
        /* <DEDUP_REMOVED lines=13> */
.L_x_83923:
[----:B------:R-:W-:Y:S05]  /*33670*/  BSYNC.RECONVERGENT B3 ;  /* 0x0000000000037941 */ /* 0x000fea0003800200 */
.L_x_83922:
        /* <DEDUP_REMOVED lines=43> */
.L_x_83920:
[----:B------:R-:W-:Y:S05]  /*33930*/  BSYNC.RECONVERGENT B2 ;  /* 0x0000000000027941 */ /* 0x000fea0003800200 */
.L_x_83919:
        /* <DEDUP_REMOVED lines=9> */
.L_x_83918:
[----:B------:R-:W-:Y:S05]  /*339d0*/  BSYNC.RECONVERGENT B1 ;  /* 0x0000000000017941 */ /* 0x000fea0003800200 */
.L_x_83917:
[----:B------:R-:W-:Y:S01]  /*339e0*/  IMAD.MOV.U32 R190, RZ, RZ, R24 ;  /* 0x000000ffffbe7224 */ /* 0x000fe200078e0018 */
[----:B------:R-:W-:Y:S01]  /*339f0*/  MOV R31, RZ ;  /* 0x000000ff001f7202 */ /* 0x000fe20000000f00 */
[----:B------:R-:W-:Y:S06]  /*33a00*/  @!P1 BRA `(.L_x_83897) ;  /* 0x0000000400409947 */ /* 0x000fec0003800000 */
        /* <DEDUP_REMOVED lines=13> */
.L_x_83926:
        /* <DEDUP_REMOVED lines=13> */
.L_x_83928:
[----:B------:R-:W-:Y:S05]  /*33bb0*/  BSYNC.RECONVERGENT B2 ;  /* 0x0000000000027941 */ /* 0x000fea0003800200 */
.L_x_83927:
        /* <DEDUP_REMOVED lines=43> */
.L_x_83925:
[----:B------:R-:W-:Y:S05]  /*33e70*/  BSYNC.RECONVERGENT B1 ;  /* 0x0000000000017941 */ /* 0x000fea0003800200 */
.L_x_83924:
        /* <DEDUP_REMOVED lines=9> */
.L_x_83897:
[----:B------:R-:W-:Y:S05]  /*33f10*/  BSYNC.RECONVERGENT B0 ;  /* 0x0000000000007941 */ /* 0x000fea0003800200 */
.L_x_83874:
[----:B------:R-:W-:Y:S01]  /*33f20*/  VIADD R24, R189, 0x220 ;  /* 0x00000220bd187836 */ /* 0x000fe20000000000 */
[----:B------:R-:W-:Y:S03]  /*33f30*/  BSSY.RECONVERGENT B0, `(.L_x_83929) ;  /* 0x0000010000007945 */ /* 0x000fe60003800200 */
[----:B------:R-:W-:-:S05]  /*33f40*/  IMAD.WIDE.U32 R24, R24, 0x10, R226 ;  /* 0x0000001018187825 */ /* 0x000fca00078e00e2 */
[----:B-----5:R1:W-:Y:S01]  /*33f50*/  STG.E.128 desc[UR8][R24.64], R28 ;  /* 0x0000001c18007986 */ /* 0x0203e2000c101d08 */
[----:B------:R-:W-:Y:S05]  /*33f60*/  @!P1 BRA `(.L_x_83930) ;  /* 0x0000000000309947 */ /* 0x000fea0003800000 */
[----:B-1----:R-:W-:Y:S01]  /*33f70*/  SHF.L.U32 R24, R197, 0x10, RZ ;  /* 0x00000010c5187819 */ /* 0x002fe200000006ff */
[----:B------:R-:W1:Y:S01]  /*33f80*/  LDC.64 R222, c[0x0][0x3b0] ;  /* 0x0000ec00ffde7b82 */ /* 0x000e620000000a00 */
[----:B------:R-:W-:Y:S02]  /*33f90*/  LOP3.LUT R25, R198, 0xffff, RZ, 0xc0, !PT ;  /* 0x0000ffffc6197812 */ /* 0x000fe400078ec0ff */
[----:B------:R-:W-:Y:S02]  /*33fa0*/  LOP3.LUT R24, R24, 0xff0000, RZ, 0xc0, !PT ;  /* 0x00ff000018187812 */ /* 0x000fe400078ec0ff */
[----:B0-2---:R-:W-:-:S03]  /*33fb0*/  LOP3.LUT R26, R195, 0xff, RZ, 0xc0, !PT ;  /* 0x000000ffc31a7812 */ /* 0x005fc600078ec0ff */
[----:B------:R-:W-:Y:S01]  /*33fc0*/  IMAD R24, R25, 0x1000000, R24 ;  /* 0x0100000019187824 */ /* 0x000fe200078e0218 */
[----:B------:R-:W-:-:S04]  /*33fd0*/  LOP3.LUT R25, R196, 0xff, RZ, 0xc0, !PT ;  /* 0x000000ffc4197812 */ /* 0x000fc800078ec0ff */
[----:B------:R-:W-:-:S05]  /*33fe0*/  LEA R24, R25, R24, 0x8 ;  /* 0x0000001819187211 */ /* 0x000fca00078e40ff */
[----:B------:R-:W-:Y:S01]  /*33ff0*/  IMAD.IADD R26, R24, 0x1, R26 ;  /* 0x00000001181a7824 */ /* 0x000fe200078e021a */
[----:B------:R-:W-:-:S05]  /*34000*/  IADD3 R24, PT, PT, R188, 0x220, RZ ;  /* 0x00000220bc187810 */ /* 0x000fca0007ffe0ff */
[----:B-1----:R-:W-:-:S05]  /*34010*/  IMAD.WIDE.U32 R24, R24, 0x4, R222 ;  /* 0x0000000418187825 */ /* 0x002fca00078e00de */
[----:B------:R3:W-:Y:S02]  /*34020*/  STG.E desc[UR8][R24.64], R26 ;  /* 0x0000001a18007986 */ /* 0x0007e4000c101908 */
.L_x_83930:
[----:B------:R-:W-:Y:S05]  /*34030*/  BSYNC.RECONVERGENT B0 ;  /* 0x0000000000007941 */ /* 0x000fea0003800200 */
.L_x_83929:
[----:B------:R-:W-:Y:S04]  /*34040*/  BSSY.RECONVERGENT B0, `(.L_x_83931) ;  /* 0x0000006000007945 */ /* 0x000fe80003800200 */
[----:B------:R-:W-:Y:S05]  /*34050*/  @!P1 BRA `(.L_x_83932) ;  /* 0x0000000000109947 */ /* 0x000fea0003800000 */
[----:B0-23--:R-:W0:Y:S01]  /*34060*/  LDC.64 R26, c[0x0][0x390] ;  /* 0x0000e400ff1a7b82 */ /* 0x00de220000000a00 */
[----:B-1----:R-:W-:-:S04]  /*34070*/  VIADD R24, R188, 0x240 ;  /* 0x00000240bc187836 */ /* 0x002fc80000000000 */
[----:B0-----:R-:W-:-:S05]  /*34080*/  IMAD.WIDE.U32 R24, R24, 0x10, R26 ;  /* 0x0000001018187825 */ /* 0x001fca00078e001a */
[----:B------:R4:W5:Y:S02]  /*34090*/  LDG.E.128 R100, desc[UR8][R24.64] ;  /* 0x0000000818647981 */ /* 0x000964000c1e1d00 */
.L_x_83932:
[----:B------:R-:W-:Y:S05]  /*340a0*/  BSYNC.RECONVERGENT B0 ;  /* 0x0000000000007941 */ /* 0x000fea0003800200 */
.L_x_83931:
[----:B------:R-:W-:Y:S04]  /*340b0*/  BSSY.RECONVERGENT B0, `(.L_x_83933) ;  /* 0x00002c0000007945 */ /* 0x000fe80003800200 */
[----:B------:R-:W-:Y:S05]  /*340c0*/  @!P0 BRA `(.L_x_83934) ;  /* 0x0000001400a08947 */ /* 0x000fea0003800000 */
[----:B0-23--:R-:W0:Y:S01]  /*340d0*/  LDC.64 R26, c[0x0][0x3a0] ;  /* 0x0000e800ff1a7b82 */ /* 0x00de220000000a00 */
[----:B-1--4-:R-:W-:-:S05]  /*340e0*/  IADD3 R24, PT, PT, R189, 0x240, RZ ;  /* 0x00000240bd187810 */ /* 0x012fca0007ffe0ff */
        /* <DEDUP_REMOVED lines=23> */
.L_x_83939:
        /* <DEDUP_REMOVED lines=13> */
.L_x_83941:
[----:B------:R-:W-:Y:S05]  /*34330*/  BSYNC.RECONVERGENT B3 ;  /* 0x0000000000037941 */ /* 0x000fea0003800200 */
.L_x_83940:
        /* <DEDUP_REMOVED lines=39> */
[----:B------:R-:W-:-:S05]  /*345b0*/  IMAD.WIDE.U32 R190, R20, -0x326172a9, RZ ;  /* 0xcd9e8d5714be7825 */ /* 0x000fca00078e00ff */
[----:B------:R-:W-:Y:S01]  /*345c0*/  LOP3.LUT R22, R11, R22, R191, 0x96, !PT ;  /* 0x000000160b167212 */ /* 0x000fe200078e96bf */
[----:B------:R-:W-:Y:S01]  /*345d0*/  HFMA2 R191, -RZ, RZ, 0, 0 ;  /* 0x00000000ffbf7431 */ /* 0x000fe200000001ff */
[----:B------:R-:W-:-:S07]  /*345e0*/  MOV R20, R190 ;  /* 0x000000be00147202 */ /* 0x000fce0000000f00 */
.L_x_83938:
[----:B------:R-:W-:Y:S05]  /*345f0*/  BSYNC.RECONVERGENT B2 ;  /* 0x0000000000027941 */ /* 0x000fea0003800200 */
.L_x_83937:
        /* <DEDUP_REMOVED lines=10> */
.L_x_83936:
[----:B------:R-:W-:Y:S05]  /*346a0*/  BSYNC.RECONVERGENT B1 ;  /* 0x0000000000017941 */ /* 0x000fea0003800200 */
.L_x_83935:
        /* <DEDUP_REMOVED lines=20> */
.L_x_83946:
        /* <DEDUP_REMOVED lines=13> */
.L_x_83948:
[----:B------:R-:W-:Y:S05]  /*348c0*/  BSYNC.RECONVERGENT B3 ;  /* 0x0000000000037941 */ /* 0x000fea0003800200 */
.L_x_83947:
        /* <DEDUP_REMOVED lines=43> */
.L_x_83945:
[----:B------:R-:W-:Y:S05]  /*34b80*/  BSYNC.RECONVERGENT B2 ;  /* 0x0000000000027941 */ /* 0x000fea0003800200 */
.L_x_83944:
        /* <DEDUP_REMOVED lines=10> */
.L_x_83943:
[----:B------:R-:W-:Y:S05]  /*34c30*/  BSYNC.RECONVERGENT B1 ;  /* 0x0000000000017941 */ /* 0x000fea0003800200 */
.L_x_83942:
        /* <DEDUP_REMOVED lines=20> */
.L_x_83953:
        /* <DEDUP_REMOVED lines=13> */
.L_x_83955:
[----:B------:R-:W-:Y:S05]  /*34e50*/  BSYNC.RECONVERGENT B3 ;  /* 0x0000000000037941 */ /* 0x000fea0003800200 */
.L_x_83954:
        /* <DEDUP_REMOVED lines=43> */
.L_x_83952:
[----:B------:R-:W-:Y:S05]  /*35110*/  BSYNC.RECONVERGENT B2 ;  /* 0x0000000000027941 */ /* 0x000fea0003800200 */
.L_x_83951:
        /* <DEDUP_REMOVED lines=10> */
.L_x_83950:
[----:B------:R-:W-:Y:S05]  /*351c0*/  BSYNC.RECONVERGENT B1 ;  /* 0x0000000000017941 */ /* 0x000fea0003800200 */
.L_x_83949:
        /* <DEDUP_REMOVED lines=19> */
.L_x_83959:
        /* <DEDUP_REMOVED lines=13> */
.L_x_83961:
[----:B------:R-:W-:Y:S05]  /*353d0*/  BSYNC.RECONVERGENT B2 ;  /* 0x0000000000027941 */ /* 0x000fea0003800200 */
.L_x_83960:
[----:B------:R-:W-:Y:S01]  /*353e0*/  LOP3.LUT R22, R19, UR7, R191, 0x96, !PT ;  /* 0x0000000713167c12 */ /* 0x000fe2000f8e96bf */
[----:B------:R-:W-:-:S04]  /*353f0*/  IMAD.WIDE.U32 R220, R194, -0x326172a9, RZ ;  /* 0xcd9e8d57c2dc7825 */ /* 0x000fc800078e00ff */
[----:B------:R-:W-:Y:S01]  /*35400*/  IMAD.WIDE.U32 R22, R22, -0x326172a9, RZ ;  /* 0xcd9e8d5716167825 */ /* 0x000fe200078e00ff */
[----:B------:R-:W-:-:S03]  /*35410*/  LOP3.LUT R20, R21, UR6, R221, 0x96, !PT ;  /* 0x0000000615147c12 */ /* 0x000fc6000f8e96dd */
[----:B------:R-:W-:Y:S01]  /*35420*/  IMAD.MOV.U32 R223, RZ, RZ, RZ ;  /* 0x000000ffffdf7224 */ /* 0x000fe200078e00ff */
        /* <DEDUP_REMOVED lines=36> */
[----:B------:R-:W-:Y:S02]  /*35670*/  LOP3.LUT R22, R11, R224, R191, 0x96, !PT ;  /* 0x000000e00b167212 */ /* 0x000fe400078e96bf */
[----:B------:R-:W-:-:S07]  /*35680*/  MOV R190, R222 ;  /* 0x000000de00be7202 */ /* 0x000fce0000000f00 */
.L_x_83958:
[----:B------:R-:W-:Y:S05]  /*35690*/  BSYNC.RECONVERGENT B1 ;  /* 0x0000000000017941 */ /* 0x000fea0003800200 */
.L_x_83957:
        /* <DEDUP_REMOVED lines=11> */
.L_x_83934:
[----:B------:R-:W-:Y:S01]  /*35750*/  BSSY.RECONVERGENT B1, `(.L_x_83962) ;  /* 0x0000058000017945 */ /* 0x000fe20003800200 */
[----:B0-23--:R-:W-:Y:S01]  /*35760*/  IMAD.MOV.U32 R26, RZ, RZ, R190 ;  /* 0x000000ffff1a7224 */ /* 0x00dfe200078e00be */
[----:B------:R-:W-:Y:S01]  /*35770*/  MOV R221, R220 ;  /* 0x000000dc00dd7202 */ /* 0x000fe20000000f00 */
[----:B-1--4-:R-:W-:Y:S01]  /*35780*/  IMAD.MOV.U32 R24, RZ, RZ, RZ ;  /* 0x000000ffff187224 */ /* 0x012fe200078e00ff */
        /* <DEDUP_REMOVED lines=17> */
.L_x_83966:
        /* <DEDUP_REMOVED lines=13> */
.L_x_83968:
[----:B------:R-:W-:Y:S05]  /*35970*/  BSYNC.RECONVERGENT B3 ;  /* 0x0000000000037941 */ /* 0x000fea0003800200 */
.L_x_83967:
        /* <DEDUP_REMOVED lines=43> */
.L_x_83965:
[----:B------:R-:W-:Y:S05]  /*35c30*/  BSYNC.RECONVERGENT B2 ;  /* 0x0000000000027941 */ /* 0x000fea0003800200 */
.L_x_83964:
[----:B------:R-:W-:Y:S01]  /*35c40*/  I2FP.F32.U32 R24, R24 ;  /* 0x0000001800187245 */ /* 0x000fe20000201000 */
[----:B------:R-:W-:-:S05]  /*35c50*/  HFMA2 R25, -RZ, RZ, 0.1171875, 0 ;  /* 0x2f800000ff197431 */ /* 0x000fca00000001ff */
[----:B------:R-:W-:-:S05]  /*35c60*/  FFMA.FTZ R24, R24, R25, 1.1641532182693481445e-10 ;  /* 0x2f00000018187423 */ /* 0x000fca0000010019 */
[----:B------:R-:W-:Y:S01]  /*35c70*/  FSETP.GTU.FTZ.AND P2, PT, R24, UR10, PT ;  /* 0x0000000a18007c0b */ /* 0x000fe2000bf5c000 */
[----:B-----5:R-:W-:-:S03]  /*35c80*/  FMUL.FTZ R24, R100, UR13 ;  /* 0x0000000d64187c20 */ /* 0x020fc60008410000 */
[----:B------:R-:W-:Y:S01]  /*35c90*/  SEL R25, RZ, 0x1, P2 ;  /* 0x00000001ff197807 */ /* 0x000fe20001000000 */
[----:B------:R-:W-:-:S03]  /*35ca0*/  FMUL.FTZ R24, R24, UR12 ;  /* 0x0000000c18187c20 */ /* 0x000fc60008410000 */
[----:B------:R-:W-:Y:S02]  /*35cb0*/  PRMT R195, R25, 0x7610, R195 ;  /* 0x0000761019c37816 */ /* 0x000fe400000000c3 */
[----:B------:R-:W-:-:S07]  /*35cc0*/  FSEL R24, R24, RZ, !P2 ;  /* 0x000000ff18187208 */ /* 0x000fce0005000000 */
.L_x_83963:
[----:B------:R-:W-:Y:S05]  /*35cd0*/  BSYNC.RECONVERGENT B1 ;  /* 0x0000000000017941 */ /* 0x000fea0003800200 */
.L_x_83962:
        /* <DEDUP_REMOVED lines=17> */
.L_x_83973:
        /* <DEDUP_REMOVED lines=13> */
.L_x_83975:
[----:B------:R-:W-:Y:S05]  /*35ec0*/  BSYNC.RECONVERGENT B3 ;  /* 0x0000000000037941 */ /* 0x000fea0003800200 */
.L_x_83974:
        /* <DEDUP_REMOVED lines=43> */
.L_x_83972:
[----:B------:R-:W-:Y:S05]  /*36180*/  BSYNC.RECONVERGENT B2 ;  /* 0x0000000000027941 */ /* 0x000fea0003800200 */
.L_x_83971:
        /* <DEDUP_REMOVED lines=9> */
.L_x_83970:
[----:B------:R-:W-:Y:S05]  /*36220*/  BSYNC.RECONVERGENT B1 ;  /* 0x0000000000017941 */ /* 0x000fea0003800200 */
.L_x_83969:
        /* <DEDUP_REMOVED lines=17> */
.L_x_83980:
        /* <DEDUP_REMOVED lines=13> */
.L_x_83982:
[----:B------:R-:W-:Y:S05]  /*36410*/  BSYNC.RECONVERGENT B3 ;  /* 0x0000000000037941 */ /* 0x000fea0003800200 */
.L_x_83981:
        /* <DEDUP_REMOVED lines=43> */
.L_x_83979:
[----:B------:R-:W-:Y:S05]  /*366d0*/  BSYNC.RECONVERGENT B2 ;  /* 0x0000000000027941 */ /* 0x000fea0003800200 */
.L_x_83978:
        /* <DEDUP_REMOVED lines=9> */
.L_x_83977:
[----:B------:R-:W-:Y:S05]  /*36770*/  BSYNC.RECONVERGENT B1 ;  /* 0x0000000000017941 */ /* 0x000fea0003800200 */
.L_x_83976:
        /* <DEDUP_REMOVED lines=16> */
.L_x_83985:
        /* <DEDUP_REMOVED lines=13> */
.L_x_83987:
[----:B------:R-:W-:Y:S05]  /*36950*/  BSYNC.RECONVERGENT B2 ;  /* 0x0000000000027941 */ /* 0x000fea0003800200 */
.L_x_83986:
        /* <DEDUP_REMOVED lines=43> */
.L_x_83984:
[----:B------:R-:W-:Y:S05]  /*36c10*/  BSYNC.RECONVERGENT B1 ;  /* 0x0000000000017941 */ /* 0x000fea0003800200 */
.L_x_83983:
        /* <DEDUP_REMOVED lines=9> */
.L_x_83956:
[----:B------:R-:W-:Y:S05]  /*36cb0*/  BSYNC.RECONVERGENT B0 ;  /* 0x0000000000007941 */ /* 0x000fea0003800200 */
.L_x_83933:
        /* <DEDUP_REMOVED lines=8> */
[----:B------:R-:W-:-:S05]  /*36d40*/  LOP3.LUT R190, R190, 0xff0000, RZ, 0xc0, !PT ;  /* 0x00ff0000bebe7812 */ /* 0x000fca00078ec0ff */
[----:B------:R-:W-:Y:S01]  /*36d50*/  IMAD R190, R191, 0x1000000, R190 ;  /* 0x01000000bfbe7824 */ /* 0x000fe200078e02be */
[----:B------:R-:W-:-:S04]  /*36d60*/  LOP3.LUT R191, R196, 0xff, RZ, 0xc0, !PT ;  /* 0x000000ffc4bf7812 */ /* 0x000fc800078ec0ff */
[----:B------:R-:W-:Y:S02]  /*36d70*/  LEA R190, R191, R190, 0x8 ;  /* 0x000000bebfbe7211 */ /* 0x000fe400078e40ff */
[----:B------:R-:W-:-:S05]  /*36d80*/  LOP3.LUT R191, R195, 0xff, RZ, 0xc0, !PT ;  /* 0x000000ffc3bf7812 */ /* 0x000fca00078ec0ff */
[----:B------:R-:W-:Y:S01]  /*36d90*/  IMAD.IADD R220, R190, 0x1, R191 ;  /* 0x00000001bedc7824 */ /* 0x000fe200078e02bf */
[----:B------:R-:W-:-:S05]  /*36da0*/  IADD3 R190, PT, PT, R188, 0x240, RZ ;  /* 0x00000240bcbe7810 */ /* 0x000fca0007ffe0ff */
[----:B0-----:R-:W-:-:S05]  /*36db0*/  IMAD.WIDE.U32 R190, R190, 0x4, R224 ;  /* 0x00000004bebe7825 */ /* 0x001fca00078e00e0 */
[----:B------:R1:W-:Y:S02]  /*36dc0*/  STG.E desc[UR8][R190.64], R220 ;  /* 0x000000dcbe007986 */ /* 0x0003e4000c101908 */
.L_x_83989:
[----:B------:R-:W-:Y:S05]  /*36dd0*/  BSYNC.RECONVERGENT B0 ;  /* 0x0000000000007941 */ /* 0x000fea0003800200 */
.L_x_83988:
[----:B------:R-:W-:Y:S01]  /*36de0*/  BSSY.RECONVERGENT B0, `(.L_x_83990) ;  /* 0x0000006000007945 */ /* 0x000fe20003800200 */
[----:B------:R-:W-:-:S03]  /*36df0*/  VIADD R228, R188, 0x260 ;  /* 0x00000260bce47836 */ /* 0x000fc60000000000 */
[----:B------:R-:W-:Y:S05]  /*36e00*/  @!P1 BRA `(.L_x_83991) ;  /* 0x00000000000c9947 */ /* 0x000fea0003800000 */
[----:B------:R-:W2:Y:S02]  /*36e10*/  LDC.64 R100, c[0x0][0x390] ;  /* 0x0000e400ff647b82 */ /* 0x000ea40000000a00 */
[----:B--2---:R-:W-:-:S06]  /*36e20*/  IMAD.WIDE.U32 R100, R228, 0x10, R100 ;  /* 0x00000010e4647825 */ /* 0x004fcc00078e0064 */
[----:B------:R-:W5:Y:S02]  /*36e30*/  LDG.E.128 R100, desc[UR8][R100.64] ;  /* 0x0000000864647981 */ /* 0x000f64000c1e1d00 */
.L_x_83991:
[----:B------:R-:W-:Y:S05]  /*36e40*/  BSYNC.RECONVERGENT B0 ;  /* 0x0000000000007941 */ /* 0x000fea0003800200 */
.L_x_83990:
[----:B------:R-:W-:Y:S01]  /*36e50*/  BSSY.RECONVERGENT B0, `(.L_x_83992) ;  /* 0x00002bd000007945 */ /* 0x000fe20003800200 */
[----:B-1----:R-:W-:-:S03]  /*36e60*/  IADD3 R220, PT, PT, R189, 0x260, RZ ;  /* 0x00000260bddc7810 */ /* 0x002fc60007ffe0ff */
[----:B------:R-:W-:Y:S05]  /*36e70*/  @!P0 BRA `(.L_x_83993) ;  /* 0x0000001400908947 */ /* 0x000fea0003800000 */
[----:B------:R-:W1:Y:S02]  /*36e80*/  LDC.64 R188, c[0x0][0x3a0] ;  /* 0x0000e800ffbc7b82 */ /* 0x000e640000000a00 */
[----:B-1----:R-:W-:-:S06]  /*36e90*/  IMAD.WIDE.U32 R188, R220, 0x10, R188 ;  /* 0x00000010dcbc7825 */ /* 0x002fcc00078e00bc */
[----:B0-----:R-:W5:Y:S01]  /*36ea0*/  LDG.E.128 R188, desc[UR8][R188.64] ;  /* 0x00000008bcbc7981 */ /* 0x001f62000c1e1d00 */
        /* <DEDUP_REMOVED lines=21> */
.L_x_83998:
        /* <DEDUP_REMOVED lines=13> */
.L_x_84000:
[----:B------:R-:W-:Y:S05]  /*370d0*/  BSYNC.RECONVERGENT B3 ;  /* 0x0000000000037941 */ /* 0x000fea0003800200 */
.L_x_83999:
        /* <DEDUP_REMOVED lines=43> */
.L_x_83997:
[----:B------:R-:W-:Y:S05]  /*37390*/  BSYNC.RECONVERGENT B2 ;  /* 0x0000000000027941 */ /* 0x000fea0003800200 */
.L_x_83996:
        /* <DEDUP_REMOVED lines=8> */
[----:B------:R-:W-:-:S07]  /*37420*/  SEL R195, RZ, 0x1, P2 ;  /* 0x00000001ffc37807 */ /* 0x000fce0001000000 */
.L_x_83995:
[----:B------:R-:W-:Y:S05]  /*37430*/  BSYNC.RECONVERGENT B1 ;  /* 0x0000000000017941 */ /* 0x000fea0003800200 */
.L_x_83994:
        /* <DEDUP_REMOVED lines=20> */
.L_x_84005:
        /* <DEDUP_REMOVED lines=13> */
.L_x_84007:
[----:B------:R-:W-:Y:S05]  /*37650*/  BSYNC.RECONVERGENT B3 ;  /* 0x0000000000037941 */ /* 0x000fea0003800200 */
.L_x_84006:
        /* <DEDUP_REMOVED lines=30> */
[----:B------:R-:W-:-:S03]  /*37840*/  LOP3.LUT R22, R10, R226, R225, 0x96, !PT ;  /* 0x000000e20a167212 */ /* 0x000fc600078e96e1 */
[----:B------:R-:W-:Y:S01]  /*37850*/  IMAD.WIDE.U32 R226, R196, -0x326172a9, RZ ;  /* 0xcd9e8d57c4e27825 */ /* 0x000fe200078e00ff */
[----:B------:R-:W-:-:S03]  /*37860*/  MOV R196, R199 ;  /* 0x000000c700c47202 */ /* 0x000fc60000000f00 */
[----:B------:R-:W-:-:S05]  /*37870*/  IMAD.WIDE.U32 R22, R22, -0x2daee0ad, RZ ;  /* 0xd2511f5316167825 */ /* 0x000fca00078e00ff */
[----:B------:R-:W-:Y:S02]  /*37880*/  LOP3.LUT R20, R15, R222, R23, 0x96, !PT ;  /* 0x000000de0f147212 */ /* 0x000fe400078e9617 */
        /* <DEDUP_REMOVED lines=8> */
.L_x_84004:
[----:B------:R-:W-:Y:S05]  /*37910*/  BSYNC.RECONVERGENT B2 ;  /* 0x0000000000027941 */ /* 0x000fea0003800200 */
.L_x_84003:
        /* <DEDUP_REMOVED lines=9> */
.L_x_84002:
[----:B------:R-:W-:Y:S05]  /*379b0*/  BSYNC.RECONVERGENT B1 ;  /* 0x0000000000017941 */ /* 0x000fea0003800200 */
.L_x_84001:
        /* <DEDUP_REMOVED lines=20> */
.L_x_84012:
        /* <DEDUP_REMOVED lines=13> */
.L_x_84014:
[----:B------:R-:W-:Y:S05]  /*37bd0*/  BSYNC.RECONVERGENT B3 ;  /* 0x0000000000037941 */ /* 0x000fea0003800200 */
.L_x_84013:
        /* <DEDUP_REMOVED lines=43> */
.L_x_84011:
[----:B------:R-:W-:Y:S05]  /*37e90*/  BSYNC.RECONVERGENT B2 ;  /* 0x0000000000027941 */ /* 0x000fea0003800200 */
.L_x_84010:
        /* <DEDUP_REMOVED lines=9> */
.L_x_84009:
[----:B------:R-:W-:Y:S05]  /*37f30*/  BSYNC.RECONVERGENT B1 ;  /* 0x0000000000017941 */ /* 0x000fea0003800200 */
.L_x_84008:
        /* <DEDUP_REMOVED lines=19> */
.L_x_84018:
        /* <DEDUP_REMOVED lines=13> */
.L_x_84020:
[----:B------:R-:W-:Y:S05]  /*38140*/  BSYNC.RECONVERGENT B2 ;  /* 0x0000000000027941 */ /* 0x000fea0003800200 */
.L_x_84019:
        /* <DEDUP_REMOVED lines=42> */
[----:B------:R-:W-:-:S07]  /*383f0*/  LOP3.LUT R23, R14, R6, R5, 0x96, !PT ;  /* 0x000000060e177212 */ /* 0x000fce00078e9605 */
.L_x_84017:
[----:B------:R-:W-:Y:S05]  /*38400*/  BSYNC.RECONVERGENT B1 ;  /* 0x0000000000017941 */ /* 0x000fea0003800200 */
.L_x_84016:
        /* <DEDUP_REMOVED lines=11> */
.L_x_83993:
        /* <DEDUP_REMOVED lines=21> */
.L_x_84025:
        /* <DEDUP_REMOVED lines=13> */
.L_x_84027:
[----:B------:R-:W-:Y:S05]  /*386e0*/  BSYNC.RECONVERGENT B3 ;  /* 0x0000000000037941 */ /* 0x000fea0003800200 */
.L_x_84026:
        /* <DEDUP_REMOVED lines=43> */
.L_x_84024:
[----:B------:R-:W-:Y:S05]  /*389a0*/  BSYNC.RECONVERGENT B2 ;  /* 0x0000000000027941 */ /* 0x000fea0003800200 */
.L_x_84023:
        /* <DEDUP_REMOVED lines=9> */
.L_x_84022:
[----:B------:R-:W-:Y:S05]  /*38a40*/  BSYNC.RECONVERGENT B1 ;  /* 0x0000000000017941 */ /* 0x000fea0003800200 */
.L_x_84021:
        /* <DEDUP_REMOVED lines=17> */
.L_x_84032:
        /* <DEDUP_REMOVED lines=13> */
.L_x_84034:
[----:B------:R-:W-:Y:S05]  /*38c30*/  BSYNC.RECONVERGENT B3 ;  /* 0x0000000000037941 */ /* 0x000fea0003800200 */
.L_x_84033:
        /* <DEDUP_REMOVED lines=43> */
.L_x_84031:
[----:B------:R-:W-:Y:S05]  /*38ef0*/  BSYNC.RECONVERGENT B2 ;  /* 0x0000000000027941 */ /* 0x000fea0003800200 */
.L_x_84030:
        /* <DEDUP_REMOVED lines=9> */
.L_x_84029:
[----:B------:R-:W-:Y:S05]  /*38f90*/  BSYNC.RECONVERGENT B1 ;  /* 0x0000000000017941 */ /* 0x000fea0003800200 */
.L_x_84028:
        /* <DEDUP_REMOVED lines=17> */
.L_x_84039:
        /* <DEDUP_REMOVED lines=13> */
.L_x_84041:
[----:B------:R-:W-:Y:S05]  /*39180*/  BSYNC.RECONVERGENT B3 ;  /* 0x0000000000037941 */ /* 0x000fea0003800200 */
.L_x_84040:
        /* <DEDUP_REMOVED lines=43> */
.L_x_84038:
[----:B------:R-:W-:Y:S05]  /*39440*/  BSYNC.RECONVERGENT B2 ;  /* 0x0000000000027941 */ /* 0x000fea0003800200 */
.L_x_84037:
        /* <DEDUP_REMOVED lines=9> */
.L_x_84036:
[----:B------:R-:W-:Y:S05]  /*394e0*/  BSYNC.RECONVERGENT B1 ;  /* 0x0000000000017941 */ /* 0x000fea0003800200 */
.L_x_84035:
        /* <DEDUP_REMOVED lines=16> */
.L_x_84044:
        /* <DEDUP_REMOVED lines=13> */
.L_x_84046:
[----:B------:R-:W-:Y:S05]  /*396c0*/  BSYNC.RECONVERGENT B2 ;  /* 0x0000000000027941 */ /* 0x000fea0003800200 */
.L_x_84045:
        /* <DEDUP_REMOVED lines=41> */
[----:B------:R-:W-:Y:S02]  /*39960*/  LOP3.LUT R23, R14, R6, R5, 0x96, !PT ;  /* 0x000000060e177212 */ /* 0x000fe400078e9605 */
[----:B------:R-:W-:-:S07]  /*39970*/  MOV R224, R4 ;  /* 0x0000000400e07202 */ /* 0x000fce0000000f00 */
.L_x_84043:
[----:B------:R-:W-:Y:S05]  /*39980*/  BSYNC.RECONVERGENT B1 ;  /* 0x0000000000017941 */ /* 0x000fea0003800200 */
.L_x_84042:
        /* <DEDUP_REMOVED lines=9> */
.L_x_84015:
[----:B------:R-:W-:Y:S05]  /*39a20*/  BSYNC.RECONVERGENT B0 ;  /* 0x0000000000007941 */ /* 0x000fea0003800200 */
.L_x_83992:
[----:B------:R-:W0:Y:S01]  /*39a30*/  LDC.64 R2, c[0x0][0x3a8] ;  /* 0x0000ea00ff027b82 */ /* 0x000e220000000a00 */
[----:B------:R-:W-:Y:S01]  /*39a40*/  BSSY.RECONVERGENT B0, `(.L_x_84047) ;  /* 0x000000f000007945 */ /* 0x000fe20003800200 */
        /* <DEDUP_REMOVED lines=14> */
.L_x_84048:
[----:B------:R-:W-:Y:S05]  /*39b30*/  BSYNC.RECONVERGENT B0 ;  /* 0x0000000000007941 */ /* 0x000fea0003800200 */
.L_x_84047:
[----:B-1----:R-:W-:Y:S01]  /*39b40*/  FADD.FTZ R0, RZ, R96 ;  /* 0x00000060ff007221 */ /* 0x002fe20000010000 */
[----:B------:R-:W1:Y:S01]  /*39b50*/  S2R R10, SR_TID.X ;  /* 0x00000000000a7919 */ /* 0x000e620000002100 */
        /* <DEDUP_REMOVED lines=263> */
.L_x_84064:
[----:B------:R-:W2:Y:S01]  /*3abd0*/  @!P0 LDC.64 R2, c[0x0][0x3c0] ;  /* 0x0000f000ff028b82 */ /* 0x000ea20000000a00 */
[----:B------:R-:W-:Y:S01]  /*3abe0*/  ISETP.NE.AND P1, PT, RZ, UR11, PT ;  /* 0x0000000bff007c0c */ /* 0x000fe2000bf25270 */
[----:B-1----:R-:W-:Y:S01]  /*3abf0*/  FADD.FTZ R0, R4, R0 ;  /* 0x0000000004007221 */ /* 0x002fe20000010000 */
[----:B------:R-:W-:Y:S03]  /*3ac00*/  BSSY.RECONVERGENT B0, `(.L_x_84050) ;  /* 0x0000164000007945 */ /* 0x000fe60003800200 */
[----:B------:R-:W-:Y:S01]  /*3ac10*/  FFMA.FTZ R0, R0, R6, UR14 ;  /* 0x0000000e00007e23 */ /* 0x000fe20008010006 */
[----:B--2---:R-:W-:-:S05]  /*3ac20*/  @!P0 IMAD.WIDE R2, R193, 0x4, R2 ;  /* 0x00000004c1028825 */ /* 0x004fca00078e0202 */
        /* <DEDUP_REMOVED lines=18> */
[----:B------:R-:W-:Y:S01]  /*3ad50*/  VIADD R2, R230, 0xffffffff ;  /* 0xffffffffe6027836 */ /* 0x000fe20000000000 */
[----:B------:R-:W-:-:S02]  /*3ad60*/  FSEL R8, R5, RZ, !P1 ;  /* 0x000000ff05087208 */ /* 0x000fc40004800000 */
[----:B------:R-:W-:Y:S01]  /*3ad70*/  LOP3.LUT R229, R10, 0x1f, RZ, 0xc0, !PT ;  /* 0x0000001f0ae57812 */ /* 0x000fe200078ec0ff */
[----:B------:R-:W-:Y:S01]  /*3ad80*/  IMAD R2, R2, R231, RZ ;  /* 0x000000e702027224 */ /* 0x000fe200078e02ff */
[----:B------:R-:W5:Y:S04]  /*3ad90*/  LDL R225, [R1+0x20] ;  /* 0x0000200001e17983 */ /* 0x000f680000100800 */
[----:B------:R-:W-:Y:S01]  /*3ada0*/  SHF.R.S32.HI R3, RZ, 0x1f, R2 ;  /* 0x0000001fff037819 */ /* 0x000fe20000011402 */
[----:B------:R-:W5:Y:S03]  /*3adb0*/  LDL R223, [R1+0x24] ;  /* 0x0000240001df7983 */ /* 0x000f660000100800 */
[----:B0-----:R-:W-:Y:S01]  /*3adc0*/  LEA.HI R4, R3, R2, RZ, 0x2 ;  /* 0x0000000203047211 */ /* 0x001fe200078f10ff */
[----:B------:R-:W5:Y:S01]  /*3add0*/  LDL R222, [R1+0x28] ;  /* 0x0000280001de7983 */ /* 0x000f620000100800 */
[----:B------:R-:W0:Y:S01]  /*3ade0*/  LDC.64 R2, c[0x0][0x428] ;  /* 0x00010a00ff027b82 */ /* 0x000e220000000a00 */
        /* <DEDUP_REMOVED lines=8> */
[----:B------:R-:W-:Y:S01]  /*3ae70*/  LEA.HI.SX32 R9, R4, R229, 0x1e ;  /* 0x000000e504097211 */ /* 0x000fe200078ff2ff */
        /* <DEDUP_REMOVED lines=8> */
[----:B---3--:R-:W-:Y:S01]  /*3af00*/  FFMA.FTZ R7, R7, R11, R183 ;  /* 0x0000000b07077223 */ /* 0x008fe200000100b7 */
[----:B0-----:R-:W-:-:S04]  /*3af10*/  IMAD.WIDE.U32 R10, R9, 0x10, R2 ;  /* 0x00000010090a7825 */ /* 0x001fc800078e0002 */
[----:B----4-:R-:W-:Y:S02]  /*3af20*/  FFMA.FTZ R5, R5, R17, R181 ;  /* 0x0000001105057223 */ /* 0x010fe400000100b5 */
[----:B------:R-:W3:Y:S01]  /*3af30*/  LDL R17, [R1+0x48] ;  /* 0x0000480001117983 */ /* 0x000ee20000100800 */
[----:B-----5:R-:W-:-:S03]  /*3af40*/  FFMA.FTZ R6, R6, R16, R182 ;  /* 0x0000001006067223 */ /* 0x020fc600000100b6 */
[----:B------:R-:W4:Y:S04]  /*3af50*/  LDL R16, [R1+0x4c] ;  /* 0x00004c0001107983 */ /* 0x000f280000100800 */
[----:B------:R0:W-:Y:S02]  /*3af60*/  STG.E.128 desc[UR8][R10.64], R4 ;  /* 0x000000040a007986 */ /* 0x0001e4000c101d08 */
        /* <DEDUP_REMOVED lines=12> */
[----:B------:R-:W5:Y:S04]  /*3b030*/  LDL R15, [R1+0x50] ;  /* 0x00005000010f7983 */ /* 0x000f680000100800 */
[----:B------:R-:W2:Y:S04]  /*3b040*/  LDL R14, [R1+0x54] ;  /* 0x00005400010e7983 */ /* 0x000ea80000100800 */
[----:B------:R-:W3:Y:S04]  /*3b050*/  LDL R13, [R1+0x58] ;  /* 0x00005800010d7983 */ /* 0x000ee80000100800 */
[----:B------:R-:W4:Y:S01]  /*3b060*/  LDL R12, [R1+0x5c] ;  /* 0x00005c00010c7983 */ /* 0x000f220000100800 */
[----:B------:R-:W-:-:S03]  /*3b070*/  IADD3 R10, PT, PT, R9, 0x20, RZ ;  /* 0x00000020090a7810 */ /* 0x000fc60007ffe0ff */
[----:B------:R-:W4:Y:S02]  /*3b080*/  LDL R92, [R1+0x40] ;  /* 0x00004000015c7983 */ /* 0x000f240000100800 */
[----:B------:R-:W-:-:S04]  /*3b090*/  IMAD.WIDE.U32 R10, R10, 0x10, R2 ;  /* 0x000000100a0a7825 */ /* 0x000fc800078e0002 */
[C---:B------:R-:W-:Y:S01]  /*3b0a0*/  FADD.FTZ R81, -R8.reuse, R81 ;  /* 0x0000005108517221 */ /* 0x040fe20000010100 */
[C---:B------:R-:W-:Y:S01]  /*3b0b0*/  FADD.FTZ R83, -R8.reuse, R83 ;  /* 0x0000005308537221 */ /* 0x040fe20000010100 */
[----:B------:R-:W4:Y:S04]  /*3b0c0*/  LDL R95, [R1+0x4] ;  /* 0x00000400015f7983 */ /* 0x000f280000100800 */
[----:B------:R0:W-:Y:S04]  /*3b0d0*/  STG.E.128 desc[UR8][R10.64], R4 ;  /* 0x000000040a007986 */ /* 0x0001e8000c101d08 */
        /* <DEDUP_REMOVED lines=10> */
[----:B------:R-:W-:-:S02]  /*3b180*/  VIADD R10, R9, 0x40 ;  /* 0x00000040090a7836 */ /* 0x000fc40000000000 */
[----:B------:R-:W-:Y:S01]  /*3b190*/  FFMA.FTZ R4, R4, R99, R172 ;  /* 0x0000006304047223 */ /* 0x000fe200000100ac */
[----:B------:R-:W-:Y:S01]  /*3b1a0*/  FFMA.FTZ R5, R5, R98, R173 ;  /* 0x0000006205057223 */ /* 0x000fe200000100ad */
[----:B------:R-:W-:Y:S01]  /*3b1b0*/  FFMA.FTZ R6, R6, R97, R174 ;  /* 0x0000006106067223 */ /* 0x000fe200000100ae */
[----:B------:R-:W-:Y:S01]  /*3b1c0*/  FFMA.FTZ R7, R7, R96, R175 ;  /* 0x0000006007077223 */ /* 0x000fe200000100af */
[----:B------:R-:W-:Y:S01]  /*3b1d0*/  IMAD.WIDE.U32 R10, R10, 0x10, R2 ;  /* 0x000000100a0a7825 */ /* 0x000fe200078e0002 */
[----:B------:R-:W4:Y:S04]  /*3b1e0*/  LDL R99, [R1+0x14] ;  /* 0x0000140001637983 */ /* 0x000f280000100800 */
[----:B------:R0:W-:Y:S04]  /*3b1f0*/  STG.E.128 desc[UR8][R10.64], R4 ;  /* 0x000000040a007986 */ /* 0x0001e8000c101d08 */
[----:B------:R-:W4:Y:S04]  /*3b200*/  LDL R98, [R1+0x18] ;  /* 0x0000180001627983 */ /* 0x000f280000100800 */
[----:B------:R-:W4:Y:S04]  /*3b210*/  LDL R97, [R1+0x1c] ;  /* 0x00001c0001617983 */ /* 0x000f280000100800 */
[----:B------:R-:W4:Y:S01]  /*3b220*/  LDL R96, [R1] ;  /* 0x0000000001607983 */ /* 0x000f220000100800 */
        /* <DEDUP_REMOVED lines=9> */
[----:B------:R-:W-:-:S02]  /*3b2c0*/  FADD.FTZ R15, -R8, R82 ;  /* 0x00000052080f7221 */ /* 0x000fc40000010100 */
[----:B------:R-:W5:Y:S01]  /*3b2d0*/  LDL R82, [R1+0x34] ;  /* 0x0000340001527983 */ /* 0x000f620000100800 */
[----:B--2---:R-:W-:Y:S01]  /*3b2e0*/  FFMA.FTZ R5, R5, R14, R169 ;  /* 0x0000000e05057223 */ /* 0x004fe200000100a9 */
[----:B------:R-:W-:Y:S02]  /*3b2f0*/  FMUL.FTZ R14, R0, R83 ;  /* 0x00000053000e7220 */ /* 0x000fe40000410000 */
[----:B------:R-:W2:Y:S01]  /*3b300*/  LDL R83, [R1+0x30] ;  /* 0x0000300001537983 */ /* 0x000ea20000100800 */
[----:B---3--:R-:W-:Y:S01]  /*3b310*/  FFMA.FTZ R6, R6, R13, R170 ;  /* 0x0000000d06067223 */ /* 0x008fe200000100aa */
[----:B------:R-:W-:Y:S02]  /*3b320*/  FADD.FTZ R13, -R8, R80 ;  /* 0x00000050080d7221 */ /* 0x000fe40000010100 */
[----:B------:R-:W3:Y:S01]  /*3b330*/  LDL R80, [R1+0x3c] ;  /* 0x00003c0001507983 */ /* 0x000ee20000100800 */
[----:B----4-:R-:W-:Y:S01]  /*3b340*/  FFMA.FTZ R7, R7, R12, R171 ;  /* 0x0000000c07077223 */ /* 0x010fe200000100ab */
[----:B------:R-:W-:-:S02]  /*3b350*/  FMUL.FTZ R12, R0, R81 ;  /* 0x00000051000c7220 */ /* 0x000fc40000410000 */
[----:B------:R-:W4:Y:S01]  /*3b360*/  LDL R81, [R1+0x38] ;  /* 0x0000380001517983 */ /* 0x000f220000100800 */
[----:B------:R-:W-:Y:S01]  /*3b370*/  IADD3 R10, PT, PT, R9, 0x60, RZ ;  /* 0x00000060090a7810 */ /* 0x000fe20007ffe0ff */
[----:B------:R-:W-:-:S04]  /*3b380*/  FMUL.FTZ R13, R0, R13 ;  /* 0x0000000d000d7220 */ /* 0x000fc80000410000 */
[----:B------:R-:W-:-:S04]  /*3b390*/  IMAD.WIDE.U32 R10, R10, 0x10, R2 ;  /* 0x000000100a0a7825 */ /* 0x000fc800078e0002 */
[----:B------:R-:W-:Y:S01]  /*3b3a0*/  FMUL.FTZ R15, R0, R15 ;  /* 0x0000000f000f7220 */ /* 0x000fe20000410000 */
[----:B------:R0:W-:Y:S02]  /*3b3b0*/  STG.E.128 desc[UR8][R10.64], R4 ;  /* 0x000000040a007986 */ /* 0x0001e4000c101d08 */
[----:B0-----:R-:W-:Y:S01]  /*3b3c0*/  FFMA.FTZ R4, R13, R92, R164 ;  /* 0x0000005c0d047223 */ /* 0x001fe200000100a4 */
[----:B------:R-:W-:Y:S02]  /*3b3d0*/  VIADD R13, R9, 0x80 ;  /* 0x00000080090d7836 */ /* 0x000fe40000000000 */
        /* <DEDUP_REMOVED lines=19> */
[----:B------:R-:W-:Y:S01]  /*3b510*/  IADD3 R41, PT, PT, R9, 0xa0, RZ ;  /* 0x000000a009297810 */ /* 0x000fe20007ffe0ff */
        /* <DEDUP_REMOVED lines=41> */
[----:B------:R-:W-:Y:S01]  /*3b7b0*/  FMUL.FTZ R72, R0, R50 ;  /* 0x0000003200487220 */ /* 0x000fe20000410000 */
        /* <DEDUP_REMOVED lines=42> */
[----:B------:R-:W-:-:S04]  /*3ba60*/  IMAD.WIDE.U32 R52, R53, 0x10, R2 ;  /* 0x0000001035347825 */ /* 0x000fc800078e0002 */
[C---:B------:R-:W-:Y:S01]  /*3ba70*/  FADD.FTZ R42, -R8.reuse, R42 ;  /* 0x0000002a082a7221 */ /* 0x040fe20000010100 */
[C---:B------:R-:W-:Y:S01]  /*3ba80*/  FADD.FTZ R43, -R8.reuse, R43 ;  /* 0x0000002b082b7221 */ /* 0x040fe20000010100 */
[----:B------:R-:W-:Y:S01]  /*3ba90*/  FADD.FTZ R84, -R8, R189 ;  /* 0x000000bd08547221 */ /* 0x000fe20000010100 */
[C---:B------:R-:W-:Y:S01]  /*3baa0*/  FMUL.FTZ R76, R0.reuse, R57 ;  /* 0x00000039004c7220 */ /* 0x040fe20000410000 */
[C---:B------:R-:W-:Y:S01]  /*3bab0*/  FMUL.FTZ R75, R0.reuse, R64 ;  /* 0x00000040004b7220 */ /* 0x040fe20000410000 */
[C---:B------:R-:W-:Y:S01]  /*3bac0*/  FMUL.FTZ R74, R0.reuse, R68 ;  /* 0x00000044004a7220 */ /* 0x040fe20000410000 */
[C---:B------:R-:W-:Y:S01]  /*3bad0*/  FMUL.FTZ R73, R0.reuse, R69 ;  /* 0x0000004500497220 */ /* 0x040fe20000410000 */
[C---:B------:R-:W-:Y:S01]  /*3bae0*/  VIADD R65, R9.reuse, 0x180 ;  /* 0x0000018009417836 */ /* 0x040fe20000000000 */
[C---:B------:R-:W-:Y:S01]  /*3baf0*/  IADD3 R67, PT, PT, R9.reuse, 0x1a0, RZ ;  /* 0x000001a009437810 */ /* 0x040fe20007ffe0ff */
[C---:B------:R-:W-:Y:S01]  /*3bb00*/  FMUL.FTZ R42, R0.reuse, R42 ;  /* 0x0000002a002a7220 */ /* 0x040fe20000410000 */
[----:B------:R-:W-:Y:S01]  /*3bb10*/  FMUL.FTZ R43, R0, R43 ;  /* 0x0000002b002b7220 */ /* 0x000fe20000410000 */
[C---:B------:R-:W-:Y:S01]  /*3bb20*/  VIADD R69, R9.reuse, 0x1c0 ;  /* 0x000001c009457836 */ /* 0x040fe20000000000 */
[----:B------:R-:W-:Y:S01]  /*3bb30*/  IADD3 R57, PT, PT, R9, 0x220, RZ ;  /* 0x0000022009397810 */ /* 0x000fe20007ffe0ff */
[----:B------:R-:W-:-:S04]  /*3bb40*/  IMAD.WIDE.U32 R64, R65, 0x10, R2 ;  /* 0x0000001041407825 */ /* 0x000fc800078e0002 */
[----:B------:R-:W-:Y:S01]  /*3bb50*/  FFMA.FTZ R42, R42, R218, R126 ;  /* 0x000000da2a2a7223 */ /* 0x000fe2000001007e */
[----:B------:R-:W-:Y:S01]  /*3bb60*/  FFMA.FTZ R43, R43, R219, R127 ;  /* 0x000000db2b2b7223 */ /* 0x000fe2000001007f */
[----:B------:R-:W-:-:S04]  /*3bb70*/  IMAD.WIDE.U32 R66, R67, 0x10, R2 ;  /* 0x0000001043427825 */ /* 0x000fc800078e0002 */
[----:B------:R-:W-:-:S04]  /*3bb80*/  IMAD.WIDE.U32 R68, R69, 0x10, R2 ;  /* 0x0000001045447825 */ /* 0x000fc800078e0002 */
[----:B-----5:R-:W-:Y:S01]  /*3bb90*/  FFMA.FTZ R5, R40, R82, R161 ;  /* 0x0000005228057223 */ /* 0x020fe200000100a1 */
[----:B------:R-:W-:-:S04]  /*3bba0*/  IMAD.WIDE.U32 R40, R41, 0x10, R2 ;  /* 0x0000001029287825 */ /* 0x000fc800078e0002 */
[----:B--2---:R-:W-:Y:S01]  /*3bbb0*/  FFMA.FTZ R4, R55, R83, R160 ;  /* 0x0000005337047223 */ /* 0x004fe200000100a0 */
[----:B---3--:R-:W-:Y:S01]  /*3bbc0*/  FFMA.FTZ R7, R54, R80, R163 ;  /* 0x0000005036077223 */ /* 0x008fe200000100a3 */
[----:B----4-:R-:W-:Y:S01]  /*3bbd0*/  FFMA.FTZ R6, R71, R81, R162 ;  /* 0x0000005147067223 */ /* 0x010fe200000100a2 */
[C---:B------:R-:W-:Y:S01]  /*3bbe0*/  FMUL.FTZ R71, R0.reuse, R51 ;  /* 0x0000003300477220 */ /* 0x040fe20000410000 */
[C---:B------:R-:W-:Y:S01]  /*3bbf0*/  FMUL.FTZ R51, R0.reuse, R49 ;  /* 0x0000003100337220 */ /* 0x040fe20000410000 */
[C---:B------:R-:W-:Y:S02]  /*3bc00*/  FMUL.FTZ R49, R0.reuse, R47 ;  /* 0x0000002f00317220 */ /* 0x040fe40000410000 */
[----:B------:R0:W-:Y:S01]  /*3bc10*/  STG.E.128 desc[UR8][R40.64], R4 ;  /* 0x0000000428007986 */ /* 0x0001e2000c101d08 */
[C---:B------:R-:W-:Y:S01]  /*3bc20*/  FMUL.FTZ R47, R0.reuse, R37 ;  /* 0x00000025002f7220 */ /* 0x040fe20000410000 */
[----:B------:R-:W-:Y:S02]  /*3bc30*/  VIADD R37, R9, 0xc0 ;  /* 0x000000c009257836 */ /* 0x000fe40000000000 */
[C---:B------:R-:W-:Y:S01]  /*3bc40*/  FMUL.FTZ R81, R0.reuse, R70 ;  /* 0x0000004600517220 */ /* 0x040fe20000410000 */
[C---:B------:R-:W-:Y:S01]  /*3bc50*/  FMUL.FTZ R70, R0.reuse, R48 ;  /* 0x0000003000467220 */ /* 0x040fe20000410000 */
[----:B------:R-:W-:Y:S01]  /*3bc60*/  FMUL.FTZ R48, R0, R36 ;  /* 0x0000002400307220 */ /* 0x000fe20000410000 */
[----:B------:R-:W-:-:S04]  /*3bc70*/  IMAD.WIDE.U32 R36, R37, 0x10, R2 ;  /* 0x0000001025247825 */ /* 0x000fc800078e0002 */
[C---:B0-----:R-:W-:Y:S01]  /*3bc80*/  FMUL.FTZ R41, R0.reuse, R45 ;  /* 0x0000002d00297220 */ /* 0x041fe20000410000 */
[C---:B------:R-:W-:Y:S01]  /*3bc90*/  FMUL.FTZ R45, R0.reuse, R39 ;  /* 0x00000027002d7220 */ /* 0x040fe20000410000 */
[----:B------:R-:W-:Y:S01]  /*3bca0*/  IADD3 R39, PT, PT, R9, 0xe0, RZ ;  /* 0x000000e009277810 */ /* 0x000fe20007ffe0ff */
[C---:B------:R-:W-:Y:S01]  /*3bcb0*/  FMUL.FTZ R5, R0.reuse, R25 ;  /* 0x0000001900057220 */ /* 0x040fe20000410000 */
[C---:B------:R-:W-:Y:S01]  /*3bcc0*/  FMUL.FTZ R6, R0.reuse, R26 ;  /* 0x0000001a00067220 */ /* 0x040fe20000410000 */
[----:B------:R-:W-:Y:S01]  /*3bcd0*/  FMUL.FTZ R7, R0, R27 ;  /* 0x0000001b00077220 */ /* 0x000fe20000410000 */
[----:B------:R-:W-:Y:S01]  /*3bce0*/  FFMA.FTZ R25, R11, R223, R157 ;  /* 0x000000df0b197223 */ /* 0x000fe2000001009d */
[----:B------:R-:W-:Y:S01]  /*3bcf0*/  FFMA.FTZ R26, R86, R222, R158 ;  /* 0x000000de561a7223 */ /* 0x000fe2000001009e */
[----:B------:R-:W-:Y:S01]  /*3bd00*/  FFMA.FTZ R27, R87, R220, R159 ;  /* 0x000000dc571b7223 */ /* 0x000fe2000001009f */
[----:B------:R-:W-:-:S04]  /*3bd10*/  IMAD.WIDE.U32 R38, R39, 0x10, R2 ;  /* 0x0000001027267825 */ /* 0x000fc800078e0002 */
[C---:B------:R-:W-:Y:S01]  /*3bd20*/  FMUL.FTZ R40, R0.reuse, R44 ;  /* 0x0000002c00287220 */ /* 0x040fe20000410000 */
[----:B------:R-:W-:Y:S01]  /*3bd30*/  FMUL.FTZ R44, R0, R32 ;  /* 0x00000020002c7220 */ /* 0x000fe20000410000 */
[----:B------:R-:W-:Y:S01]  /*3bd40*/  FFMA.FTZ R32, R92, R96, R148 ;  /* 0x000000605c207223 */ /* 0x000fe20000010094 */
[----:B------:R0:W-:Y:S01]  /*3bd50*/  STG.E.128 desc[UR8][R36.64], R24 ;  /* 0x0000001824007986 */ /* 0x0001e2000c101d08 */
[----:B------:R-:W-:-:S03]  /*3bd60*/  FMUL.FTZ R82, R0, R56 ;  /* 0x0000003800527220 */ /* 0x000fc60000410000 */
[----:B------:R1:W-:Y:S01]  /*3bd70*/  STG.E.128 desc[UR8][R38.64], R28 ;  /* 0x0000001c26007986 */ /* 0x0003e2000c101d08 */
[----:B------:R-:W-:Y:S01]  /*3bd80*/  FMUL.FTZ R80, R0, R58 ;  /* 0x0000003a00507220 */ /* 0x000fe20000410000 */
[C---:B------:R-:W-:Y:S01]  /*3bd90*/  FADD.FTZ R83, -R8.reuse, R188 ;  /* 0x000000bc08537221 */ /* 0x040fe20000010100 */
[C---:B------:R-:W-:Y:S01]  /*3bda0*/  FADD.FTZ R54, -R8.reuse, R190 ;  /* 0x000000be08367221 */ /* 0x040fe20000010100 */
[----:B------:R-:W-:Y:S01]  /*3bdb0*/  FADD.FTZ R55, -R8, R191 ;  /* 0x000000bf08377221 */ /* 0x000fe20000010100 */
[----:B------:R2:W-:Y:S01]  /*3bdc0*/  STG.E.128 desc[UR8][R52.64], R32 ;  /* 0x0000002034007986 */ /* 0x0005e2000c101d08 */
[C---:B------:R-:W-:Y:S01]  /*3bdd0*/  FMUL.FTZ R8, R0.reuse, R83 ;  /* 0x0000005300087220 */ /* 0x040fe20000410000 */
[----:B------:R-:W-:Y:S01]  /*3bde0*/  FMUL.FTZ R4, R0, R84 ;  /* 0x0000005400047220 */ /* 0x000fe20000410000 */
[----:B0-----:R-:W-:Y:S01]  /*3bdf0*/  FFMA.FTZ R36, R60, R248, R144 ;  /* 0x000000f83c247223 */ /* 0x001fe20000010090 */
[----:B------:R-:W-:Y:S01]  /*3be00*/  FFMA.FTZ R37, R61, R249, R145 ;  /* 0x000000f93d257223 */ /* 0x000fe20000010091 */
[----:B------:R-:W-:-:S04]  /*3be10*/  IMAD.WIDE.U32 R24, R59, 0x10, R2 ;  /* 0x000000103b187825 */ /* 0x000fc800078e0002 */
[----:B-1----:R-:W-:Y:S01]  /*3be20*/  FFMA.FTZ R38, R62, R250, R146 ;  /* 0x000000fa3e267223 */ /* 0x002fe20000010092 */
[----:B------:R-:W-:Y:S01]  /*3be30*/  FFMA.FTZ R39, R63, R251, R147 ;  /* 0x000000fb3f277223 */ /* 0x000fe20000010093 */
[C---:B------:R-:W-:Y:S01]  /*3be40*/  VIADD R27, R9.reuse, 0x200 ;  /* 0x00000200091b7836 */ /* 0x040fe20000000000 */
[C---:B------:R-:W-:Y:S01]  /*3be50*/  IADD3 R63, PT, PT, R9.reuse, 0x160, RZ ;  /* 0x00000160093f7810 */ /* 0x040fe20007ffe0ff */
[----:B------:R-:W-:Y:S02]  /*3be60*/  VIADD R61, R9, 0x140 ;  /* 0x00000140093d7836 */ /* 0x000fe40000000000 */
[----:B------:R-:W-:Y:S01]  /*3be70*/  FFMA.FTZ R26, R80, R246, R142 ;  /* 0x000000f6501a7223 */ /* 0x000fe2000001008e */
[----:B------:R-:W-:Y:S01]  /*3be80*/  IMAD.WIDE.U32 R58, R27, 0x10, R2 ;  /* 0x000000101b3a7825 */ /* 0x000fe200078e0002 */
[----:B------:R0:W-:Y:S03]  /*3be90*/  STG.E.128 desc[UR8][R24.64], R36 ;  /* 0x0000002418007986 */ /* 0x0001e6000c101d08 */
[----:B------:R-:W-:Y:S01]  /*3bea0*/  FFMA.FTZ R27, R79, R247, R143 ;  /* 0x000000f74f1b7223 */ /* 0x000fe2000001008f */
[----:B------:R-:W-:Y:S01]  /*3beb0*/  FMUL.FTZ R11, R0, R54 ;  /* 0x00000036000b7220 */ /* 0x000fe20000410000 */
[----:B------:R-:W-:Y:S01]  /*3bec0*/  IMAD.WIDE.U32 R60, R61, 0x10, R2 ;  /* 0x000000103d3c7825 */ /* 0x000fe200078e0002 */
[----:B--2---:R-:W-:-:S03]  /*3bed0*/  IADD3 R53, PT, PT, R9, 0x1e0, RZ ;  /* 0x000001e009357810 */ /* 0x004fc60007ffe0ff */
[----:B------:R-:W-:Y:S01]  /*3bee0*/  FFMA.FTZ R28, R78, R240, R136 ;  /* 0x000000f04e1c7223 */ /* 0x000fe20000010088 */
[----:B------:R-:W-:Y:S01]  /*3bef0*/  FFMA.FTZ R29, R77, R241, R137 ;  /* 0x000000f14d1d7223 */ /* 0x000fe20000010089 */
[----:B------:R-:W-:-:S04]  /*3bf00*/  IMAD.WIDE.U32 R62, R63, 0x10, R2 ;  /* 0x000000103f3e7825 */ /* 0x000fc800078e0002 */
[----:B------:R-:W-:Y:S01]  /*3bf10*/  FFMA.FTZ R30, R76, R242, R138 ;  /* 0x000000f24c1e7223 */ /* 0x000fe2000001008a */
[----:B------:R-:W-:Y:S01]  /*3bf20*/  FFMA.FTZ R31, R75, R243, R139 ;  /* 0x000000f34b1f7223 */ /* 0x000fe2000001008b */
[----:B------:R-:W-:Y:S01]  /*3bf30*/  FMUL.FTZ R0, R0, R55 ;  /* 0x0000003700007220 */ /* 0x000fe20000410000 */
[----:B------:R-:W-:Y:S02]  /*3bf40*/  VIADD R55, R9, 0x240 ;  /* 0x0000024009377836 */ /* 0x000fe40000000000 */
[----:B------:R-:W-:Y:S01]  /*3bf50*/  FFMA.FTZ R32, R74, R236, R132 ;  /* 0x000000ec4a207223 */ /* 0x000fe20000010084 */
[----:B------:R-:W-:Y:S01]  /*3bf60*/  FFMA.FTZ R33, R73, R237, R133 ;  /* 0x000000ed49217223 */ /* 0x000fe20000010085 */
[----:B------:R-:W-:Y:S01]  /*3bf70*/  FFMA.FTZ R34, R72, R238, R134 ;  /* 0x000000ee48227223 */ /* 0x000fe20000010086 */
[----:B------:R-:W-:Y:S01]  /*3bf80*/  FFMA.FTZ R35, R71, R239, R135 ;  /* 0x000000ef47237223 */ /* 0x000fe20000010087 */
[----:B0-----:R-:W-:Y:S01]  /*3bf90*/  FFMA.FTZ R24, R82, R244, R140 ;  /* 0x000000f452187223 */ /* 0x001fe2000001008c */
        /* <DEDUP_REMOVED lines=8> */
[----:B------:R0:W-:Y:S01]  /*3c020*/  STG.E.128 desc[UR8][R60.64], R24 ;  /* 0x000000183c007986 */ /* 0x0001e2000c101d08 */
[----:B------:R-:W-:-:S04]  /*3c030*/  IMAD.WIDE.U32 R52, R53, 0x10, R2 ;  /* 0x0000001035347825 */ /* 0x000fc800078e0002 */
[----:B------:R-:W-:Y:S01]  /*3c040*/  FFMA.FTZ R44, R44, R208, R116 ;  /* 0x000000d02c2c7223 */ /* 0x000fe20000010074 */
[----:B------:R1:W-:Y:S01]  /*3c050*/  STG.E.128 desc[UR8][R62.64], R28 ;  /* 0x0000001c3e007986 */ /* 0x0003e2000c101d08 */
[----:B------:R-:W-:-:S04]  /*3c060*/  IMAD.WIDE.U32 R56, R57, 0x10, R2 ;  /* 0x0000001039387825 */ /* 0x000fc800078e0002 */
[----:B------:R-:W-:Y:S01]  /*3c070*/  FFMA.FTZ R8, R8, R184, R104 ;  /* 0x000000b808087223 */ /* 0x000fe20000010068 */
[----:B------:R2:W-:Y:S01]  /*3c080*/  STG.E.128 desc[UR8][R64.64], R32 ;  /* 0x0000002040007986 */ /* 0x0005e2000c101d08 */
[----:B------:R-:W-:-:S03]  /*3c090*/  IMAD.WIDE.U32 R54, R55, 0x10, R2 ;  /* 0x0000001037367825 */ /* 0x000fc600078e0002 */
[----:B------:R2:W-:Y:S01]  /*3c0a0*/  STG.E.128 desc[UR8][R66.64], R36 ;  /* 0x0000002442007986 */ /* 0x0005e2000c101d08 */
[----:B------:R-:W-:-:S04]  /*3c0b0*/  IMAD.WIDE.U32 R2, R9, 0x10, R2 ;  /* 0x0000001009027825 */ /* 0x000fc800078e0002 */
[----:B------:R-:W-:Y:S01]  /*3c0c0*/  FFMA.FTZ R9, R4, R185, R105 ;  /* 0x000000b904097223 */ /* 0x000fe20000010069 */
[----:B0-----:R-:W-:Y:S01]  /*3c0d0*/  FFMA.FTZ R24, R48, R212, R120 ;  /* 0x000000d430187223 */ /* 0x001fe20000010078 */
[----:B------:R-:W-:Y:S01]  /*3c0e0*/  FFMA.FTZ R25, R47, R213, R121 ;  /* 0x000000d52f197223 */ /* 0x000fe20000010079 */
[----:B------:R-:W-:Y:S01]  /*3c0f0*/  FFMA.FTZ R26, R46, R214, R122 ;  /* 0x000000d62e1a7223 */ /* 0x000fe2000001007a */
[----:B------:R-:W-:Y:S01]  /*3c100*/  FFMA.FTZ R27, R45, R215, R123 ;  /* 0x000000d72d1b7223 */ /* 0x000fe2000001007b */
        /* <DEDUP_REMOVED lines=13> */
[----:B------:R-:W-:-:S03]  /*3c1e0*/  FFMA.FTZ R11, R0, R187, R107 ;  /* 0x000000bb000b7223 */ /* 0x000fc6000001006b */
[----:B------:R2:W-:Y:S04]  /*3c1f0*/  STG.E.128 desc[UR8][R52.64], R24 ;  /* 0x0000001834007986 */ /* 0x0005e8000c101d08 */
[----:B------:R2:W-:Y:S04]  /*3c200*/  STG.E.128 desc[UR8][R58.64], R44 ;  /* 0x0000002c3a007986 */ /* 0x0005e8000c101d08 */
[----:B------:R2:W-:Y:S04]  /*3c210*/  STG.E.128 desc[UR8][R56.64], R28 ;  /* 0x0000001c38007986 */ /* 0x0005e8000c101d08 */
[----:B------:R2:W-:Y:S04]  /*3c220*/  STG.E.128 desc[UR8][R54.64], R12 ;  /* 0x0000000c36007986 */ /* 0x0005e8000c101d08 */
[----:B------:R2:W-:Y:S02]  /*3c230*/  STG.E.128 desc[UR8][R2.64], R8 ;  /* 0x0000000802007986 */ /* 0x0005e4000c101d08 */
.L_x_84051:
[----:B------:R-:W-:Y:S05]  /*3c240*/  BSYNC.RECONVERGENT B0 ;  /* 0x0000000000007941 */ /* 0x000fea0003800200 */
.L_x_84050:
[----:B--2---:R-:W1:Y:S02]  /*3c250*/  LDC.64 R2, c[0x0][0x380] ;  /* 0x0000e000ff027b82 */ /* 0x004e640000000a00 */
[----:B-1----:R-:W-:-:S05]  /*3c260*/  IMAD R193, R2, 0x4, R193 ;  /* 0x0000000402c17824 */ /* 0x002fca00078e02c1 */
[----:B------:R-:W-:-:S13]  /*3c270*/  ISETP.GE.AND P0, PT, R193, R3, PT ;  /* 0x00000003c100720c */ /* 0x000fda0003f06270 */
[----:B------:R-:W-:Y:S05]  /*3c280*/  @!P0 BRA `(.L_x_84052) ;  /* 0xfffffc4c007c8947 */ /* 0x000fea000383ffff */
[----:B------:R-:W-:Y:S05]  /*3c290*/  EXIT ;  /* 0x000000000000794d */ /* 0x000fea0003800000 */
.L_x_84049:
        /* <DEDUP_REMOVED lines=8> */
.L_x_84054:
[----:B------:R-:W-:Y:S05]  /*3c320*/  BSYNC B0 ;  /* 0x0000000000007941 */ /* 0x000fea0003800000 */
.L_x_84053:
        /* <DEDUP_REMOVED lines=9> */
.L_x_84055:
[----:B------:R-:W-:Y:S01]  /*3c3c0*/  FADD.FTZ R4, R4, R0 ;  /* 0x0000000004047221 */ /* 0x000fe20000010000 */
[----:B------:R-:W-:-:S04]  /*3c3d0*/  IMAD.MOV.U32 R0, RZ, RZ, 0x4 ;  /* 0x00000004ff007424 */ /* 0x000fc800078e00ff */
[----:B------:R-:W-:-:S07]  /*3c3e0*/  MOV R7, R4 ;  /* 0x0000000400077202 */ /* 0x000fce0000000f00 */
[----:B------:R-:W-:Y:S05]  /*3c3f0*/  WARPSYNC.COLLECTIVE R3, `(.L_x_84056) ;  /* 0x0000000003087348 */ /* 0x000fea0003c00000 */
[----:B------:R0:W1:Y:S02]  /*3c400*/  SHFL.BFLY P1, R0, R7, R0, R2 ;  /* 0x0c00000007007389 */ /* 0x0000640000020002 */
[----:B01----:R-:W-:Y:S05]  /*3c410*/  ENDCOLLECTIVE ;  /* 0x000000000000791b */ /* 0x003fea0003800000 */
.L_x_84056:
[----:B------:R-:W-:Y:S01]  /*3c420*/  FADD.FTZ R4, R4, R0 ;  /* 0x0000000004047221 */ /* 0x000fe20000010000 */
[----:B------:R-:W-:-:S04]  /*3c430*/  IMAD.MOV.U32 R0, RZ, RZ, 0x8 ;  /* 0x00000008ff007424 */ /* 0x000fc800078e00ff */
[----:B------:R-:W-:-:S07]  /*3c440*/  MOV R7, R4 ;  /* 0x0000000400077202 */ /* 0x000fce0000000f00 */
[----:B------:R-:W-:Y:S05]  /*3c450*/  WARPSYNC.COLLECTIVE R3, `(.L_x_84057) ;  /* 0x0000000003087348 */ /* 0x000fea0003c00000 */
[----:B------:R0:W1:Y:S02]  /*3c460*/  SHFL.BFLY P1, R0, R7, R0, R2 ;  /* 0x0c00000007007389 */ /* 0x0000640000020002 */
[----:B01----:R-:W-:Y:S05]  /*3c470*/  ENDCOLLECTIVE ;  /* 0x000000000000791b */ /* 0x003fea0003800000 */
.L_x_84057:
[----:B------:R-:W-:Y:S01]  /*3c480*/  FADD.FTZ R4, R4, R0 ;  /* 0x0000000004047221 */ /* 0x000fe20000010000 */
[----:B------:R-:W-:-:S04]  /*3c490*/  IMAD.MOV.U32 R0, RZ, RZ, 0x10 ;  /* 0x00000010ff007424 */ /* 0x000fc800078e00ff */
[----:B------:R-:W-:-:S07]  /*3c4a0*/  MOV R7, R4 ;  /* 0x0000000400077202 */ /* 0x000fce0000000f00 */
[----:B------:R-:W-:Y:S05]  /*3c4b0*/  WARPSYNC.COLLECTIVE R3, `(.L_x_84058) ;  /* 0x0000000003087348 */ /* 0x000fea0003c00000 */
[----:B------:R0:W1:Y:S02]  /*3c4c0*/  SHFL.BFLY P1, R0, R7, R0, R2 ;  /* 0x0c00000007007389 */ /* 0x0000640000020002 */
[----:B01----:R-:W-:Y:S05]  /*3c4d0*/  ENDCOLLECTIVE ;  /* 0x000000000000791b */ /* 0x003fea0003800000 */
.L_x_84058:
        /* <DEDUP_REMOVED lines=168> */
.L_x_84059:
[----:B------:R-:W-:Y:S01]  /*3cf60*/  FADD.FTZ R4, R4, R0 ;  /* 0x0000000004047221 */ /* 0x000fe20000010000 */
[----:B------:R-:W-:-:S03]  /*3cf70*/  MOV R0, 0x2 ;  /* 0x0000000200007802 */ /* 0x000fc60000000f00 */
[----:B------:R-:W-:-:S07]  /*3cf80*/  IMAD.MOV.U32 R7, RZ, RZ, R4 ;  /* 0x000000ffff077224 */ /* 0x000fce00078e0004 */
[----:B------:R-:W-:Y:S05]  /*3cf90*/  WARPSYNC.COLLECTIVE R3, `(.L_x_84060) ;  /* 0x0000000003087348 */ /* 0x000fea0003c00000 */
[----:B------:R0:W1:Y:S02]  /*3cfa0*/  SHFL.BFLY P1, R0, R7, R0, R2 ;  /* 0x0c00000007007389 */ /* 0x0000640000020002 */
[----:B01----:R-:W-:Y:S05]  /*3cfb0*/  ENDCOLLECTIVE ;  /* 0x000000000000791b */ /* 0x003fea0003800000 */
.L_x_84060:
[----:B------:R-:W-:Y:S01]  /*3cfc0*/  FADD.FTZ R4, R4, R0 ;  /* 0x0000000004047221 */ /* 0x000fe20000010000 */
[----:B------:R-:W-:-:S03]  /*3cfd0*/  HFMA2 R0, -RZ, RZ, 0, 2.384185791015625e-07 ;  /* 0x00000004ff007431 */ /* 0x000fc600000001ff */
[----:B------:R-:W-:-:S07]  /*3cfe0*/  IMAD.MOV.U32 R7, RZ, RZ, R4 ;  /* 0x000000ffff077224 */ /* 0x000fce00078e0004 */
[----:B------:R-:W-:Y:S05]  /*3cff0*/  WARPSYNC.COLLECTIVE R3, `(.L_x_84061) ;  /* 0x0000000003087348 */ /* 0x000fea0003c00000 */
[----:B------:R0:W1:Y:S02]  /*3d000*/  SHFL.BFLY P1, R0, R7, R0, R2 ;  /* 0x0c00000007007389 */ /* 0x0000640000020002 */
[----:B01----:R-:W-:Y:S05]  /*3d010*/  ENDCOLLECTIVE ;  /* 0x000000000000791b */ /* 0x003fea0003800000 */
.L_x_84061:
[----:B------:R-:W-:Y:S01]  /*3d020*/  FADD.FTZ R4, R4, R0 ;  /* 0x0000000004047221 */ /* 0x000fe20000010000 */
[----:B------:R-:W-:-:S03]  /*3d030*/  MOV R0, 0x8 ;  /* 0x0000000800007802 */ /* 0x000fc60000000f00 */
[----:B------:R-:W-:-:S07]  /*3d040*/  IMAD.MOV.U32 R7, RZ, RZ, R4 ;  /* 0x000000ffff077224 */ /* 0x000fce00078e0004 */
[----:B------:R-:W-:Y:S05]  /*3d050*/  WARPSYNC.COLLECTIVE R3, `(.L_x_84062) ;  /* 0x0000000003087348 */ /* 0x000fea0003c00000 */
[----:B------:R0:W1:Y:S02]  /*3d060*/  SHFL.BFLY P1, R0, R7, R0, R2 ;  /* 0x0c00000007007389 */ /* 0x0000640000020002 */
[----:B01----:R-:W-:Y:S05]  /*3d070*/  ENDCOLLECTIVE ;  /* 0x000000000000791b */ /* 0x003fea0003800000 */
.L_x_84062:
[----:B------:R-:W-:Y:S01]  /*3d080*/  FADD.FTZ R4, R4, R0 ;  /* 0x0000000004047221 */ /* 0x000fe20000010000 */
[----:B------:R-:W-:-:S03]  /*3d090*/  HFMA2 R0, -RZ, RZ, 0, 9.5367431640625e-07 ;  /* 0x00000010ff007431 */ /* 0x000fc600000001ff */
[----:B------:R-:W-:-:S07]  /*3d0a0*/  IMAD.MOV.U32 R7, RZ, RZ, R4 ;  /* 0x000000ffff077224 */ /* 0x000fce00078e0004 */
[----:B------:R-:W-:Y:S05]  /*3d0b0*/  WARPSYNC.COLLECTIVE R3, `(.L_x_84063) ;  /* 0x0000000003087348 */ /* 0x000fea0003c00000 */
[----:B------:R0:W1:Y:S02]  /*3d0c0*/  SHFL.BFLY P1, R0, R7, R0, R2 ;  /* 0x0c00000007007389 */ /* 0x0000640000020002 */
[----:B01----:R-:W-:Y:S05]  /*3d0d0*/  ENDCOLLECTIVE ;  /* 0x000000000000791b */ /* 0x003fea0003800000 */
.L_x_84063:
[----:B------:R-:W-:Y:S05]  /*3d0e0*/  BRA `(.L_x_84064) ;  /* 0xffffffd800b87947 */ /* 0x000fea000383ffff */
.L_x_84065:
        /* <DEDUP_REMOVED lines=9> */
.L_x_88571:


//--------------------- .text._ZN10layer_norm13ln_fwd_kernelINS_13Kernel_traitsIfffffjLj2560ELj1ELj4ELj1ELj16ENS_18Kernel_traits_baseILj2560EfffffjLj128EEEEELb1ELb1ELb0ELb0EEEvNS_9FwdParamsE --------------------------
	.section	.text._ZN10layer_norm13ln_fwd_kernelINS_13Kernel_traitsIfffffjLj2560ELj1ELj4ELj1ELj16ENS_18Kernel_traits_baseILj2560EfffffjLj128EEEEELb1ELb1ELb0ELb0EEEvNS_9FwdParamsE,"ax",@progbits
	.align	128
        .global         _ZN10layer_norm13ln_fwd_kernelINS_13Kernel_traitsIfffffjLj2560ELj1ELj4ELj1ELj16ENS_18Kernel_traits_baseILj2560EfffffjLj128EEEEELb1ELb1ELb0ELb0EEEvNS_9FwdParamsE
        .type           _ZN10layer_norm13ln_fwd_kernelINS_13Kernel_traitsIfffffjLj2560ELj1ELj4ELj1ELj16ENS_18Kernel_traits_baseILj2560EfffffjLj128EEEEELb1ELb1ELb0ELb0EEEvNS_9FwdParamsE,@function
        .size           _ZN10layer_norm13ln_fwd_kernelINS_13Kernel_traitsIfffffjLj2560ELj1ELj4ELj1ELj16ENS_18Kernel_traits_baseILj2560EfffffjLj128EEEEELb1ELb1ELb0ELb0EEEvNS_9FwdParamsE,(.L_x_88572 - _ZN10layer_norm13ln_fwd_kernelINS_13Kernel_traitsIfffffjLj2560ELj1ELj4ELj1ELj16ENS_18Kernel_traits_baseILj2560EfffffjLj128EEEEELb1ELb1ELb0ELb0EEEvNS_9FwdParamsE)
        .other          _ZN10layer_norm13ln_fwd_kernelINS_13Kernel_traitsIfffffjLj2560ELj1ELj4ELj1ELj16ENS_18Kernel_traits_baseILj2560EfffffjLj128EEEEELb1ELb1ELb0ELb0EEEvNS_9FwdParamsE,@"STO_CUDA_ENTRY STV_DEFAULT"
_ZN10layer_norm13ln_fwd_kernelINS_13Kernel_traitsIfffffjLj2560ELj1ELj4ELj1ELj16ENS_18Kernel_traits_baseILj2560EfffffjLj128EEEEELb1ELb1ELb0ELb0EEEvNS_9FwdParamsE:
.text._ZN10layer_norm13ln_fwd_kernelINS_13Kernel_traitsIfffffjLj2560ELj1ELj4ELj1ELj16ENS_18Kernel_traits_baseILj2560EfffffjLj128EEEEELb1ELb1ELb0ELb0EEEvNS_9FwdParamsE:
        /* <DEDUP_REMOVED lines=40> */
[----:B------:R-:W0:Y:S01]  /*0280*/  @P0 LDC.64 R8, c[0x0][0x3d0] ;  /* 0x0000f400ff080b82 */ /* 0x000e220000000a00 */
[----:B------:R-:W-:Y:S01]  /*0290*/  ISETP.GE.U32.AND P1, PT, R0, 0x40, PT ;  /* 0x000000400000780c */ /* 0x000fe20003f26070 */
        /* <DEDUP_REMOVED lines=36> */
[----:B------:R1:W5:Y:S02]  /*04e0*/  @P0 LDG.E.128 R32, desc[UR6][R10.64] ;  /* 0x000000060a200981 */ /* 0x000364000c1e1d00 */
[----:B0-----:R-:W0:Y:S01]  /*04f0*/  @P1 LDC.64 R104, c[0x0][0x438] ;  /* 0x00010e00ff681b82 */ /* 0x001e220000000a00 */
[----:B------:R-:W-:Y:S01]  /*0500*/  @P0 VIADD R4, R4, 0x20 ;  /* 0x0000002004040836 */ /* 0x000fe20000000000 */
[----:B------:R3:W5:Y:S06]  /*0510*/  @P0 LDG.E.128 R36, desc[UR6][R12.64] ;  /* 0x000000060c240981 */ /* 0x00076c000c1e1d00 */
[----:B------:R-:W1:Y:S01]  /*0520*/  @P1 LDC.64 R106, c[0x0][0x3e8] ;  /* 0x0000fa00ff6a1b82 */ /* 0x000e620000000a00 */
[----:B------:R-:W-:-:S05]  /*0530*/  @P1 IMAD.WIDE.U32 R14, R4, 0x10, R14 ;  /* 0x00000010040e1825 */ /* 0x000fca00078e000e */
[----:B------:R-:W2:Y:S01]  /*0540*/  @P1 LDG.E.128 R112, desc[UR6][R14.64] ;  /* 0x000000060e701981 */ /* 0x000ea2000c1e1d00 */
[----:B0-----:R-:W-:-:S05]  /*0550*/  @P1 IMAD.WIDE.U32 R104, R4, 0x10, R104 ;  /* 0x0000001004681825 */ /* 0x001fca00078e0068 */
[----:B------:R0:W5:Y:S01]  /*0560*/  @P1 LDG.E.128 R204, desc[UR6][R104.64] ;  /* 0x0000000668cc1981 */ /* 0x000162000c1e1d00 */
[----:B-1----:R-:W-:-:S04]  /*0570*/  @P1 IMAD.WIDE.U32 R106, R4, 0x10, R106 ;  /* 0x00000010046a1825 */ /* 0x002fc800078e006a */
[----:B------:R-:W-:Y:S01]  /*0580*/  @P1 VIADD R4, R4, 0x20 ;  /* 0x0000002004041836 */ /* 0x000fe20000000000 */
        /* <DEDUP_REMOVED lines=34> */
[----:B------:R1:W5:Y:S02]  /*07b0*/  @P1 LDG.E.128 R212, desc[UR6][R104.64] ;  /* 0x0000000668d41981 */ /* 0x000364000c1e1d00 */
[----:B------:R-:W3:Y:S01]  /*07c0*/  @P0 LDC.64 R10, c[0x0][0x438] ;  /* 0x00010e00ff0a0b82 */ /* 0x000ee20000000a00 */
[----:B------:R-:W-:Y:S01]  /*07d0*/  @P1 VIADD R4, R4, 0x20 ;  /* 0x0000002004041836 */ /* 0x000fe20000000000 */
[----:B------:R1:W5:Y:S06]  /*07e0*/  @P1 LDG.E.128 R48, desc[UR6][R106.64] ;  /* 0x000000066a301981 */ /* 0x00036c000c1e1d00 */
[----:B------:R-:W1:Y:S01]  /*07f0*/  @P0 LDC.64 R12, c[0x0][0x3e8] ;  /* 0x0000fa00ff0c0b82 */ /* 0x000e620000000a00 */
[----:B0-----:R-:W-:-:S05]  /*0800*/  @P0 IMAD.WIDE.U32 R8, R4, 0x10, R8 ;  /* 0x0000001004080825 */ /* 0x001fca00078e0008 */
[----:B------:R-:W2:Y:S01]  /*0810*/  @P0 LDG.E.128 R112, desc[UR6][R8.64] ;  /* 0x0000000608700981 */ /* 0x000ea2000c1e1d00 */
[----:B---3--:R-:W-:-:S05]  /*0820*/  @P0 IMAD.WIDE.U32 R10, R4, 0x10, R10 ;  /* 0x00000010040a0825 */ /* 0x008fca00078e000a */
[----:B------:R0:W5:Y:S01]  /*0830*/  @P0 LDG.E.128 R216, desc[UR6][R10.64] ;  /* 0x000000060ad80981 */ /* 0x000162000c1e1d00 */
[----:B-1----:R-:W-:-:S04]  /*0840*/  @P0 IMAD.WIDE.U32 R12, R4, 0x10, R12 ;  /* 0x00000010040c0825 */ /* 0x002fc800078e000c */
[----:B------:R-:W-:Y:S01]  /*0850*/  @P0 VIADD R4, R4, 0x20 ;  /* 0x0000002004040836 */ /* 0x000fe20000000000 */
        /* <DEDUP_REMOVED lines=34> */
[----:B------:R0:W5:Y:S02]  /*0a80*/  @P0 LDG.E.128 R224, desc[UR6][R10.64] ;  /* 0x000000060ae00981 */ /* 0x000164000c1e1d00 */
[----:B------:R-:W0:Y:S01]  /*0a90*/  @P1 LDC.64 R104, c[0x0][0x438] ;  /* 0x00010e00ff681b82 */ /* 0x000e220000000a00 */
[----:B------:R-:W-:Y:S01]  /*0aa0*/  @P0 VIADD R4, R4, 0x20 ;  /* 0x0000002004040836 */ /* 0x000fe20000000000 */
[----:B------:R3:W5:Y:S06]  /*0ab0*/  @P0 LDG.E.128 R60, desc[UR6][R12.64] ;  /* 0x000000060c3c0981 */ /* 0x00076c000c1e1d00 */
[----:B------:R-:W0:Y:S01]  /*0ac0*/  @P1 LDC.64 R106, c[0x0][0x3e8] ;  /* 0x0000fa00ff6a1b82 */ /* 0x000e220000000a00 */
[----:B-1----:R-:W-:-:S05]  /*0ad0*/  @P1 IMAD.WIDE.U32 R14, R4, 0x10, R14 ;  /* 0x00000010040e1825 */ /* 0x002fca00078e000e */
[----:B----4-:R-:W4:Y:S01]  /*0ae0*/  @P1 LDG.E.128 R112, desc[UR6][R14.64] ;  /* 0x000000060e701981 */ /* 0x010f22000c1e1d00 */
[----:B0-----:R-:W-:-:S05]  /*0af0*/  @P1 IMAD.WIDE.U32 R104, R4, 0x10, R104 ;  /* 0x0000001004681825 */ /* 0x001fca00078e0068 */
[----:B------:R0:W5:Y:S01]  /*0b00*/  @P1 LDG.E.128 R228, desc[UR6][R104.64] ;  /* 0x0000000668e41981 */ /* 0x000162000c1e1d00 */
[----:B------:R-:W-:-:S04]  /*0b10*/  @P1 IMAD.WIDE.U32 R106, R4, 0x10, R106 ;  /* 0x00000010046a1825 */ /* 0x000fc800078e006a */
[----:B------:R-:W-:Y:S01]  /*0b20*/  @P1 VIADD R4, R4, 0x20 ;  /* 0x0000002004041836 */ /* 0x000fe20000000000 */
        /* <DEDUP_REMOVED lines=27> */
[----:B------:R2:W-:Y:S01]  /*0ce0*/  @P0 STL.64 [R1+0xd8], R110 ;  /* 0x0000d86e01000387 */ /* 0x0005e20000100a00 */
[----:B0-----:R-:W-:Y:S01]  /*0cf0*/  @P1 IMAD.WIDE.U32 R104, R4, 0x10, R104 ;  /* 0x0000001004681825 */ /* 0x001fe200078e0068 */
[----:B------:R-:W-:-:S02]  /*0d00*/  ISETP.GE.U32.AND P0, PT, R0, 0x1a0, PT ;  /* 0x000001a00000780c */ /* 0x000fc40003f06070 */
[----:B------:R-:W3:Y:S04]  /*0d10*/  LDL.64 R120, [R1+0x90] ;  /* 0x0000900001787983 */ /* 0x000ee80000100a00 */
[----:B-1----:R-:W3:Y:S04]  /*0d20*/  LDL.64 R108, [R1+0xa0] ;  /* 0x0000a000016c7983 */ /* 0x002ee80000100a00 */
[----:B--2---:R-:W2:Y:S01]  /*0d30*/  LDL.64 R110, [R1+0xa8] ;  /* 0x0000a800016e7983 */ /* 0x004ea20000100a00 */
[C---:B------:R-:W-:Y:S02]  /*0d40*/  @P1 IMAD.WIDE.U32 R106, R4.reuse, 0x10, R106 ;  /* 0x00000010046a1825 */ /* 0x040fe400078e006a */
[----:B------:R-:W0:Y:S01]  /*0d50*/  @P0 LDC.64 R8, c[0x0][0x3d0] ;  /* 0x0000f400ff080b82 */ /* 0x000e220000000a00 */
[----:B------:R-:W2:Y:S01]  /*0d60*/  LDL.64 R122, [R1+0x98] ;  /* 0x00009800017a7983 */ /* 0x000ea20000100a00 */
[----:B------:R-:W-:-:S03]  /*0d70*/  @P1 VIADD R4, R4, 0x20 ;  /* 0x0000002004041836 */ /* 0x000fc60000000000 */
[----:B------:R1:W5:Y:S03]  /*0d80*/  @P1 LDG.E.128 R240, desc[UR6][R104.64] ;  /* 0x0000000668f01981 */ /* 0x000366000c1e1d00 */
[----:B------:R-:W1:Y:S01]  /*0d90*/  @P0 LDC.64 R10, c[0x0][0x438] ;  /* 0x00010e00ff0a0b82 */ /* 0x000e620000000a00 */
[----:B------:R3:W5:Y:S07]  /*0da0*/  @P1 LDG.E.128 R72, desc[UR6][R106.64] ;  /* 0x000000066a481981 */ /* 0x00076e000c1e1d00 */
[----:B------:R-:W4:Y:S01]  /*0db0*/  @P0 LDC.64 R12, c[0x0][0x3e8] ;  /* 0x0000fa00ff0c0b82 */ /* 0x000f220000000a00 */
[----:B0-----:R-:W-:-:S04]  /*0dc0*/  @P0 IMAD.WIDE.U32 R8, R4, 0x10, R8 ;  /* 0x0000001004080825 */ /* 0x001fc800078e0008 */
[----:B-1----:R-:W-:-:S05]  /*0dd0*/  @P0 IMAD.WIDE.U32 R10, R4, 0x10, R10 ;  /* 0x00000010040a0825 */ /* 0x002fca00078e000a */
[----:B------:R0:W5:Y:S01]  /*0de0*/  @P0 LDG.E.128 R244, desc[UR6][R10.64] ;  /* 0x000000060af40981 */ /* 0x000162000c1e1d00 */
[----:B----4-:R-:W-:-:S03]  /*0df0*/  @P0 IMAD.WIDE.U32 R12, R4, 0x10, R12 ;  /* 0x00000010040c0825 */ /* 0x010fc600078e000c */
[----:B------:R-:W4:Y:S01]  /*0e00*/  @P0 LDG.E.128 R112, desc[UR6][R8.64] ;  /* 0x0000000608700981 */ /* 0x000f22000c1e1d00 */
[----:B------:R-:W-:-:S03]  /*0e10*/  @P0 VIADD R4, R4, 0x20 ;  /* 0x0000002004040836 */ /* 0x000fc60000000000 */
[----:B------:R1:W5:Y:S04]  /*0e20*/  @P0 LDG.E.128 R76, desc[UR6][R12.64] ;  /* 0x000000060c4c0981 */ /* 0x000368000c1e1d00 */
[----:B---3--:R3:W-:Y:S04]  /*0e30*/  @P1 STL.64 [R1+0xc0], R116 ;  /* 0x0000c07401001387 */ /* 0x0087e80000100a00 */
[----:B------:R0:W-:Y:S01]  /*0e40*/  @P1 STL.64 [R1+0xc8], R118 ;  /* 0x0000c87601001387 */ /* 0x0001e20000100a00 */
[----:B------:R-:W-:-:S03]  /*0e50*/  ISETP.GE.U32.AND P1, PT, R0, 0x1c0, PT ;  /* 0x000001c00000780c */ /* 0x000fc60003f26070 */
[----:B---3--:R-:W3:Y:S04]  /*0e60*/  LDL.64 R116, [R1] ;  /* 0x0000000001747983 */ /* 0x008ee80000100a00 */
        /* <DEDUP_REMOVED lines=11> */
[----:B------:R-:W0:Y:S08]  /*0f20*/  @P0 LDC.64 R8, c[0x0][0x3d0] ;  /* 0x0000f400ff080b82 */ /* 0x000e300000000a00 */
[----:B------:R-:W0:Y:S01]  /*0f30*/  @P0 LDC.64 R10, c[0x0][0x438] ;  /* 0x00010e00ff0a0b82 */ /* 0x000e220000000a00 */
[----:B-1----:R-:W-:-:S04]  /*0f40*/  @P1 IMAD.WIDE.U32 R104, R4, 0x10, R104 ;  /* 0x0000001004681825 */ /* 0x002fc800078e0068 */
[C---:B------:R-:W-:Y:S01]  /*0f50*/  @P1 IMAD.WIDE.U32 R106, R4.reuse, 0x10, R106 ;  /* 0x00000010046a1825 */ /* 0x040fe200078e006a */
[----:B------:R-:W-:Y:S01]  /*0f60*/  @P1 IADD3 R4, PT, PT, R4, 0x20, RZ ;  /* 0x0000002004041810 */ /* 0x000fe20007ffe0ff */
[----:B------:R1:W5:Y:S01]  /*0f70*/  @P1 LDG.E.128 R248, desc[UR6][R104.64] ;  /* 0x0000000668f81981 */ /* 0x000362000c1e1d00 */
[----:B------:R-:W1:Y:S03]  /*0f80*/  @P0 LDC.64 R12, c[0x0][0x3e8] ;  /* 0x0000fa00ff0c0b82 */ /* 0x000e660000000a00 */
[----:B------:R1:W5:Y:S04]  /*0f90*/  @P1 LDG.E.128 R80, desc[UR6][R106.64] ;  /* 0x000000066a501981 */ /* 0x000368000c1e1d00 */
[----:B--2---:R2:W-:Y:S04]  /*0fa0*/  @P1 STL.64 [R1+0xa0], R108 ;  /* 0x0000a06c01001387 */ /* 0x0045e80000100a00 */
[----:B------:R1:W-:Y:S01]  /*0fb0*/  @P1 STL.64 [R1+0xa8], R110 ;  /* 0x0000a86e01001387 */ /* 0x0003e20000100a00 */
[----:B0-----:R-:W-:-:S04]  /*0fc0*/  @P0 IMAD.WIDE.U32 R8, R4, 0x10, R8 ;  /* 0x0000001004080825 */ /* 0x001fc800078e0008 */
[----:B------:R-:W-:Y:S01]  /*0fd0*/  @P0 IMAD.WIDE.U32 R10, R4, 0x10, R10 ;  /* 0x00000010040a0825 */ /* 0x000fe200078e000a */
[----:B------:R-:W4:Y:S04]  /*0fe0*/  @P0 LDG.E.128 R120, desc[UR6][R8.64] ;  /* 0x0000000608780981 */ /* 0x000f28000c1e1d00 */
[----:B--2---:R-:W2:Y:S04]  /*0ff0*/  LDL.64 R108, [R1+0x10] ;  /* 0x00001000016c7983 */ /* 0x004ea80000100a00 */
[----:B-1----:R-:W2:Y:S04]  /*1000*/  LDL.64 R110, [R1+0x18] ;  /* 0x00001800016e7983 */ /* 0x002ea80000100a00 */
[----:B---3--:R-:W3:Y:S01]  /*1010*/  @P0 LDG.E.128 R116, desc[UR6][R10.64] ;  /* 0x000000060a740981 */ /* 0x008ee2000c1e1d00 */
[----:B------:R-:W-:-:S03]  /*1020*/  ISETP.GE.U32.AND P1, PT, R0, 0x200, PT ;  /* 0x000002000000780c */ /* 0x000fc60003f26070 */
[----:B------:R-:W3:Y:S04]  /*1030*/  LDL.64 R124, [R1+0x20] ;  /* 0x00002000017c7983 */ /* 0x000ee80000100a00 */
[----:B------:R-:W3:Y:S04]  /*1040*/  LDL.64 R126, [R1+0x28] ;  /* 0x00002800017e7983 */ /* 0x000ee80000100a00 */
[----:B------:R-:W3:Y:S02]  /*1050*/  LDL.64 R128, [R1+0x70] ;  /* 0x0000700001807983 */ /* 0x000ee40000100a00 */
[----:B------:R-:W0:Y:S02]  /*1060*/  @P1 LDC.64 R14, c[0x0][0x3d0] ;  /* 0x0000f400ff0e1b82 */ /* 0x000e240000000a00 */
[----:B------:R-:W3:Y:S06]  /*1070*/  LDL.64 R130, [R1+0x78] ;  /* 0x0000780001827983 */ /* 0x000eec0000100a00 */
[----:B------:R-:W1:Y:S01]  /*1080*/  @P1 LDC.64 R104, c[0x0][0x438] ;  /* 0x00010e00ff681b82 */ /* 0x000e620000000a00 */
[----:B------:R-:W-:-:S04]  /*1090*/  @P0 IMAD.WIDE.U32 R12, R4, 0x10, R12 ;  /* 0x00000010040c0825 */ /* 0x000fc800078e000c */
[----:B------:R-:W-:Y:S01]  /*10a0*/  @P0 VIADD R4, R4, 0x20 ;  /* 0x0000002004040836 */ /* 0x000fe20000000000 */
[----:B------:R3:W5:Y:S02]  /*10b0*/  @P0 LDG.E.128 R84, desc[UR6][R12.64] ;  /* 0x000000060c540981 */ /* 0x000764000c1e1d00 */
[----:B------:R-:W3:Y:S01]  /*10c0*/  @P1 LDC.64 R106, c[0x0][0x3e8] ;  /* 0x0000fa00ff6a1b82 */ /* 0x000ee20000000a00 */
[----:B0-----:R-:W-:-:S05]  /*10d0*/  @P1 IMAD.WIDE.U32 R14, R4, 0x10, R14 ;  /* 0x00000010040e1825 */ /* 0x001fca00078e000e */
[----:B----4-:R-:W4:Y:S01]  /*10e0*/  @P1 LDG.E.128 R112, desc[UR6][R14.64] ;  /* 0x000000060e701981 */ /* 0x010f22000c1e1d00 */
[----:B-1----:R-:W-:-:S05]  /*10f0*/  @P1 IMAD.WIDE.U32 R104, R4, 0x10, R104 ;  /* 0x0000001004681825 */ /* 0x002fca00078e0068 */
[----:B--2---:R-:W2:Y:S04]  /*1100*/  @P1 LDG.E.128 R108, desc[UR6][R104.64] ;  /* 0x00000006686c1981 */ /* 0x004ea8000c1e1d00 */
[----:B------:R0:W-:Y:S04]  /*1110*/  @P0 STL.64 [R1+0x90], R120 ;  /* 0x0000907801000387 */ /* 0x0001e80000100a00 */
[----:B------:R1:W-:Y:S04]  /*1120*/  @P0 STL.64 [R1+0x98], R122 ;  /* 0x0000987a01000387 */ /* 0x0003e80000100a00 */
[----:B0-----:R-:W2:Y:S04]  /*1130*/  LDL.64 R120, [R1+0x60] ;  /* 0x0000600001787983 */ /* 0x001ea80000100a00 */
[----:B-1----:R-:W2:Y:S04]  /*1140*/  LDL.64 R122, [R1+0x68] ;  /* 0x00006800017a7983 */ /* 0x002ea80000100a00 */
[----:B---3--:R0:W-:Y:S04]  /*1150*/  @P0 STL.64 [R1], R116 ;  /* 0x0000007401000387 */ /* 0x0081e80000100a00 */
[----:B------:R1:W-:Y:S01]  /*1160*/  @P0 STL.64 [R1+0x8], R118 ;  /* 0x0000087601000387 */ /* 0x0003e20000100a00 */
[----:B------:R-:W-:Y:S01]  /*1170*/  ISETP.GE.U32.AND P0, PT, R0, 0x220, PT ;  /* 0x000002200000780c */ /* 0x000fe20003f06070 */
[----:B------:R-:W-:-:S02]  /*1180*/  @P1 IMAD.WIDE.U32 R106, R4, 0x10, R106 ;  /* 0x00000010046a1825 */ /* 0x000fc400078e006a */
[----:B0-----:R-:W3:Y:S04]  /*1190*/  LDL.64 R116, [R1+0x30] ;  /* 0x0000300001747983 */ /* 0x001ee80000100a00 */
[----:B-1----:R-:W3:Y:S06]  /*11a0*/  LDL.64 R118, [R1+0x38] ;  /* 0x0000380001767983 */ /* 0x002eec0000100a00 */
[----:B------:R-:W0:Y:S08]  /*11b0*/  @P0 LDC.64 R10, c[0x0][0x438] ;  /* 0x00010e00ff0a0b82 */ /* 0x000e300000000a00 */
[----:B------:R-:W1:Y:S01]  /*11c0*/  @P0 LDC.64 R8, c[0x0][0x3d0] ;  /* 0x0000f400ff080b82 */ /* 0x000e620000000a00 */
[----:B------:R-:W-:Y:S01]  /*11d0*/  @P1 VIADD R4, R4, 0x20 ;  /* 0x0000002004041836 */ /* 0x000fe20000000000 */
[----:B------:R2:W5:Y:S06]  /*11e0*/  @P1 LDG.E.128 R88, desc[UR6][R106.64] ;  /* 0x000000066a581981 */ /* 0x00056c000c1e1d00 */
        /* <DEDUP_REMOVED lines=9> */
[----:B--2---:R0:W-:Y:S04]  /*1280*/  @P1 STL.64 [R1+0x10], R108 ;  /* 0x0000106c01001387 */ /* 0x0041e80000100a00 */
[----:B------:R1:W-:Y:S04]  /*1290*/  @P1 STL.64 [R1+0x18], R110 ;  /* 0x0000186e01001387 */ /* 0x0003e80000100a00 */
[----:B0-----:R-:W2:Y:S04]  /*12a0*/  LDL.64 R108, [R1+0x40] ;  /* 0x00004000016c7983 */ /* 0x001ea80000100a00 */
[----:B-1----:R-:W2:Y:S01]  /*12b0*/  LDL.64 R110, [R1+0x48] ;  /* 0x00004800016e7983 */ /* 0x002ea20000100a00 */
[----:B------:R-:W-:Y:S01]  /*12c0*/  @P0 IMAD.WIDE.U32 R12, R4, 0x10, R12 ;  /* 0x00000010040c0825 */ /* 0x000fe200078e000c */
[----:B------:R-:W-:-:S02]  /*12d0*/  ISETP.GE.U32.AND P1, PT, R0, 0x240, PT ;  /* 0x000002400000780c */ /* 0x000fc40003f26070 */
[----:B------:R-:W-:Y:S02]  /*12e0*/  @P0 IADD3 R4, PT, PT, R4, 0x20, RZ ;  /* 0x0000002004040810 */ /* 0x000fe40007ffe0ff */
[----:B------:R0:W5:Y:S09]  /*12f0*/  @P0 LDG.E.128 R92, desc[UR6][R12.64] ;  /* 0x000000060c5c0981 */ /* 0x000172000c1e1d00 */
        /* <DEDUP_REMOVED lines=15> */
[----:B------:R-:W2:Y:S03]  /*13f0*/  @P1 LDG.E.128 R116, desc[UR6][R104.64] ;  /* 0x0000000668741981 */ /* 0x000ea6000c1e1d00 */
[----:B------:R-:W-:Y:S01]  /*1400*/  @P1 VIADD R4, R4, 0x20 ;  /* 0x0000002004041836 */ /* 0x000fe20000000000 */
[----:B------:R1:W5:Y:S03]  /*1410*/  @P1 LDG.E.128 R96, desc[UR6][R106.64] ;  /* 0x000000066a601981 */ /* 0x000366000c1e1d00 */
[----:B---3--:R-:W-:-:S04]  /*1420*/  @P0 IMAD.WIDE.U32 R10, R4, 0x10, R10 ;  /* 0x00000010040a0825 */ /* 0x008fc800078e000a */
[----:B----4-:R-:W-:-:S05]  /*1430*/  @P0 IMAD.WIDE.U32 R8, R4, 0x10, R8 ;  /* 0x0000001004080825 */ /* 0x010fca00078e0008 */
[----:B------:R-:W3:Y:S01]  /*1440*/  @P0 LDG.E.128 R112, desc[UR6][R8.64] ;  /* 0x0000000608700981 */ /* 0x000ee2000c1e1d00 */
[----:B0-----:R-:W-:-:S05]  /*1450*/  @P0 IMAD.WIDE.U32 R12, R4, 0x10, R12 ;  /* 0x00000010040c0825 */ /* 0x001fca00078e000c */
[----:B------:R1:W5:Y:S04]  /*1460*/  @P0 LDG.E.128 R100, desc[UR6][R12.64] ;  /* 0x000000060c640981 */ /* 0x000368000c1e1d00 */
[----:B--2---:R-:W2:Y:S01]  /*1470*/  @P0 LDG.E.128 R108, desc[UR6][R10.64] ;  /* 0x000000060a6c0981 */ /* 0x004ea2000c1e1d00 */
[----:B------:R-:W-:-:S03]  /*1480*/  @P0 VIADD R4, R4, 0x20 ;  /* 0x0000002004040836 */ /* 0x000fc60000000000 */
        /* <DEDUP_REMOVED lines=10> */
[----:B------:R-:W0:Y:S08]  /*1530*/  LDC.64 R104, c[0x0][0x3e8] ;  /* 0x0000fa00ff687b82 */ /* 0x000e300000000a00 */
[----:B-1----:R-:W1:Y:S08]  /*1540*/  LDC.64 R108, c[0x0][0x3d0] ;  /* 0x0000f400ff6c7b82 */ /* 0x002e700000000a00 */
[----:B------:R-:W2:Y:S01]  /*1550*/  LDC.64 R8, c[0x0][0x438] ;  /* 0x00010e00ff087b82 */ /* 0x000ea20000000a00 */
[----:B0-----:R-:W-:-:S06]  /*1560*/  IMAD.WIDE.U32 R104, R4, 0x10, R104 ;  /* 0x0000001004687825 */ /* 0x001fcc00078e0068 */
[----:B------:R-:W5:Y:S01]  /*1570*/  LDG.E.128 R104, desc[UR6][R104.64] ;  /* 0x0000000668687981 */ /* 0x000f62000c1e1d00 */
[----:B-1----:R-:W-:-:S06]  /*1580*/  IMAD.WIDE.U32 R108, R4, 0x10, R108 ;  /* 0x00000010046c7825 */ /* 0x002fcc00078e006c */
[----:B------:R-:W5:Y:S01]  /*1590*/  LDG.E.128 R108, desc[UR6][R108.64] ;  /* 0x000000066c6c7981 */ /* 0x000f62000c1e1d00 */
[----:B--2---:R-:W-:-:S05]  /*15a0*/  IMAD.WIDE.U32 R4, R4, 0x10, R8 ;  /* 0x0000001004047825 */ /* 0x004fca00078e0008 */
[----:B------:R2:W5:Y:S01]  /*15b0*/  LDG.E.128 R112, desc[UR6][R4.64] ;  /* 0x0000000604707981 */ /* 0x000562000c1e1d00 */
[----:B------:R-:W-:Y:S05]  /*15c0*/  BRA `(.L_x_84068) ;  /* 0x0000001c006c7947 */ /* 0x000fea0003800000 */
.L_x_84067:
        /* <DEDUP_REMOVED lines=11> */
[----:B------:R-:W4:Y:S01]  /*1680*/  LDL R135, [R1+0x14c] ;  /* 0x00014c0001877983 */ /* 0x000f220000100800 */
[----:B------:R-:W-:Y:S01]  /*1690*/  ISETP.GE.U32.AND P3, PT, R0, 0x40, PT ;  /* 0x000000400000780c */ /* 0x000fe20003f66070 */
[----:B------:R-:W1:Y:S02]  /*16a0*/  @P2 LDC.64 R10, c[0x0][0x3e8] ;  /* 0x0000fa00ff0a2b82 */ /* 0x000e640000000a00 */
[----:B------:R-:W4:Y:S04]  /*16b0*/  LDL R118, [R1+0xb0] ;  /* 0x0000b00001767983 */ /* 0x000f280000100800 */
[----:B------:R-:W4:Y:S04]  /*16c0*/  LDL R129, [R1+0xb4] ;  /* 0x0000b40001817983 */ /* 0x000f280000100800 */
[----:B------:R-:W4:Y:S01]  /*16d0*/  LDL R128, [R1+0xb8] ;  /* 0x0000b80001807983 */ /* 0x000f220000100800 */
[----:B0-----:R-:W-:Y:S01]  /*16e0*/  @P2 IMAD.WIDE.U32 R8, R4, 0x10, R8 ;  /* 0x0000001004082825 */ /* 0x001fe200078e0008 */
        /* <DEDUP_REMOVED lines=27> */
[----:B------:R-:W4:Y:S01]  /*18a0*/  @P4 LDC.64 R16, c[0x0][0x3d0] ;  /* 0x0000f400ff104b82 */ /* 0x000f220000000a00 */
[----:B------:R-:W-:Y:S01]  /*18b0*/  ISETP.GE.U32.AND P5, PT, R0, 0x80, PT ;  /* 0x000000800000780c */ /* 0x000fe20003fa6070 */
[----:B------:R4:W5:Y:S01]  /*18c0*/  @P2 LDG.E.128 R20, desc[UR6][R10.64] ;  /* 0x000000060a142981 */ /* 0x000962000c1e1d00 */
[----:B0-----:R-:W-:-:S05]  /*18d0*/  @P3 IMAD.WIDE.U32 R12, R4, 0x10, R12 ;  /* 0x00000010040c3825 */ /* 0x001fca00078e000c */
[----:B------:R-:W0:Y:S01]  /*18e0*/  @P4 LDC.64 R18, c[0x0][0x3e8] ;  /* 0x0000fa00ff124b82 */ /* 0x000e220000000a00 */
[----:B--2---:R3:W-:Y:S01]  /*18f0*/  @P2 STL.64 [R1+0x170], R148 ;  /* 0x0001709401002387 */ /* 0x0047e20000100a00 */
[----:B-1----:R-:W-:-:S06]  /*1900*/  @P3 IMAD.WIDE.U32 R14, R4, 0x10, R14 ;  /* 0x00000010040e3825 */ /* 0x002fcc00078e000e */
[----:B------:R-:W1:Y:S01]  /*1910*/  @P5 LDC.64 R24, c[0x0][0x3d0] ;  /* 0x0000f400ff185b82 */ /* 0x000e620000000a00 */
[----:B------:R2:W-:Y:S01]  /*1920*/  @P2 STL.64 [R1+0x178], R150 ;  /* 0x0001789601002387 */ /* 0x0005e20000100a00 */
[----:B------:R-:W-:-:S06]  /*1930*/  ISETP.GE.U32.AND P6, PT, R0, 0xa0, PT ;  /* 0x000000a00000780c */ /* 0x000fcc0003fc6070 */
[----:B------:R-:W1:Y:S01]  /*1940*/  @P5 LDC.64 R26, c[0x0][0x3e8] ;  /* 0x0000fa00ff1a5b82 */ /* 0x000e620000000a00 */
[----:B---3--:R-:W-:Y:S01]  /*1950*/  MOV R148, R144 ;  /* 0x0000009000947202 */ /* 0x008fe20000000f00 */
[----:B----4-:R-:W-:Y:S01]  /*1960*/  IMAD.MOV.U32 R149, RZ, RZ, R143 ;  /* 0x000000ffff957224 */ /* 0x010fe200078e008f */
[----:B------:R-:W-:Y:S01]  /*1970*/  @P3 IADD3 R4, PT, PT, R4, 0x20, RZ ;  /* 0x0000002004043810 */ /* 0x000fe20007ffe0ff */
[----:B------:R3:W5:Y:S01]  /*1980*/  @P3 LDG.E.128 R28, desc[UR6][R14.64] ;  /* 0x000000060e1c3981 */ /* 0x000762000c1e1d00 */
[----:B--2---:R-:W-:Y:S01]  /*1990*/  IMAD.MOV.U32 R150, RZ, RZ, R142 ;  /* 0x000000ffff967224 */ /* 0x004fe200078e008e */
[----:B------:R-:W-:Y:S02]  /*19a0*/  MOV R151, R141 ;  /* 0x0000008d00977202 */ /* 0x000fe40000000f00 */
[----:B------:R-:W2:Y:S04]  /*19b0*/  @P6 LDC.64 R32, c[0x0][0x3d0] ;  /* 0x0000f400ff206b82 */ /* 0x000ea80000000a00 */
[----:B------:R-:W4:Y:S01]  /*19c0*/  @P3 LDG.E.128 R148, desc[UR6][R12.64] ;  /* 0x000000060c943981 */ /* 0x000f22000c1e1d00 */
[----:B------:R-:W-:-:S02]  /*19d0*/  MOV R141, R138 ;  /* 0x0000008a008d7202 */ /* 0x000fc40000000f00 */
[----:B------:R-:W-:Y:S01]  /*19e0*/  MOV R138, R135 ;  /* 0x00000087008a7202 */ /* 0x000fe20000000f00 */
[----:B------:R-:W2:Y:S01]  /*19f0*/  @P6 LDC.64 R34, c[0x0][0x3e8] ;  /* 0x0000fa00ff226b82 */ /* 0x000ea20000000a00 */
[----:B------:R-:W3:Y:S01]  /*1a00*/  LDL R135, [R1+0x13c] ;  /* 0x00013c0001877983 */ /* 0x000ee20000100800 */
[----:B------:R-:W-:Y:S02]  /*1a10*/  IMAD.MOV.U32 R143, RZ, RZ, R140 ;  /* 0x000000ffff8f7224 */ /* 0x000fe400078e008c */
[----:B------:R-:W-:Y:S02]  /*1a20*/  IMAD.MOV.U32 R142, RZ, RZ, R139 ;  /* 0x000000ffff8e7224 */ /* 0x000fe400078e008b */
[----:B------:R-:W-:Y:S02]  /*1a30*/  IMAD.MOV.U32 R144, RZ, RZ, R137 ;  /* 0x000000ffff907224 */ /* 0x000fe400078e0089 */
[----:B------:R-:W-:Y:S02]  /*1a40*/  IMAD.MOV.U32 R139, RZ, RZ, R136 ;  /* 0x000000ffff8b7224 */ /* 0x000fe400078e0088 */
[----:B------:R-:W-:Y:S01]  /*1a50*/  IMAD.MOV.U32 R137, RZ, RZ, R134 ;  /* 0x000000ffff897224 */ /* 0x000fe200078e0086 */
[----:B------:R-:W2:Y:S01]  /*1a60*/  LDL R136, [R1+0x138] ;  /* 0x0001380001887983 */ /* 0x000ea20000100800 */
[----:B------:R-:W-:-:S03]  /*1a70*/  IMAD.MOV.U32 R140, RZ, RZ, R133 ;  /* 0x000000ffff8c7224 */ /* 0x000fc600078e0085 */
[----:B------:R-:W2:Y:S04]  /*1a80*/  LDL R134, [R1+0x130] ;  /* 0x0001300001867983 */ /* 0x000ea80000100800 */
[----:B------:R-:W2:Y:S01]  /*1a90*/  LDL R133, [R1+0x134] ;  /* 0x0001340001857983 */ /* 0x000ea20000100800 */
[----:B------:R-:W-:-:S04]  /*1aa0*/  @P4 IMAD.WIDE.U32 R16, R4, 0x10, R16 ;  /* 0x0000001004104825 */ /* 0x000fc800078e0010 */
[----:B------:R-:W-:Y:S02]  /*1ab0*/  IMAD.MOV.U32 R145, RZ, RZ, R140 ;  /* 0x000000ffff917224 */ /* 0x000fe400078e008c */
[----:B------:R-:W-:Y:S01]  /*1ac0*/  IMAD.MOV.U32 R146, RZ, RZ, R137 ;  /* 0x000000ffff927224 */ /* 0x000fe200078e0089 */
[----:B----4-:R4:W-:Y:S04]  /*1ad0*/  @P3 STL.64 [R1+0x160], R148 ;  /* 0x0001609401003387 */ /* 0x0109e80000100a00 */
[----:B------:R0:W-:Y:S01]  /*1ae0*/  @P3 STL.64 [R1+0x168], R150 ;  /* 0x0001689601003387 */ /* 0x0001e20000100a00 */
[----:B---3--:R-:W-:-:S03]  /*1af0*/  IMAD.MOV.U32 R140, RZ, RZ, R135 ;  /* 0x000000ffff8c7224 */ /* 0x008fc600078e0087 */
[----:B------:R-:W3:Y:S01]  /*1b00*/  LDL R135, [R1+0x124] ;  /* 0x0001240001877983 */ /* 0x000ee20000100800 */
[----:B----4-:R-:W-:-:S03]  /*1b10*/  IMAD.MOV.U32 R148, RZ, RZ, R144 ;  /* 0x000000ffff947224 */ /* 0x010fc600078e0090 */
[----:B------:R-:W4:Y:S01]  /*1b20*/  LDL R137, [R1+0x12c] ;  /* 0x00012c0001897983 */ /* 0x000f220000100800 */
[----:B------:R-:W-:Y:S01]  /*1b30*/  IMAD.MOV.U32 R149, RZ, RZ, R143 ;  /* 0x000000ffff957224 */ /* 0x000fe200078e008f */
[----:B0-----:R-:W-:Y:S01]  /*1b40*/  MOV R150, R142 ;  /* 0x0000008e00967202 */ /* 0x001fe20000000f00 */
[----:B------:R-:W-:-:S06]  /*1b50*/  IMAD.MOV.U32 R151, RZ, RZ, R141 ;  /* 0x000000ffff977224 */ /* 0x000fcc00078e008d */
[----:B------:R-:W3:Y:S01]  /*1b60*/  @P4 LDG.E.128 R148, desc[UR6][R16.64] ;  /* 0x0000000610944981 */ /* 0x000ee2000c1e1d00 */
[----:B------:R-:W-:-:S03]  /*1b70*/  IMAD.MOV.U32 R143, RZ, RZ, R138 ;  /* 0x000000ffff8f7224 */ /* 0x000fc600078e008a */
[----:B------:R-:W4:Y:S01]  /*1b80*/  LDL R138, [R1+0x128] ;  /* 0x00012800018a7983 */ /* 0x000f220000100800 */
[----:B------:R-:W-:Y:S01]  /*1b90*/  MOV R144, R139 ;  /* 0x0000008b00907202 */ /* 0x000fe20000000f00 */
[C---:B------:R-:W-:Y:S01]  /*1ba0*/  @P4 IMAD.WIDE.U32 R18, R4.reuse, 0x10, R18 ;  /* 0x0000001004124825 */ /* 0x040fe200078e0012 */
[----:B--2---:R-:W-:Y:S02]  /*1bb0*/  MOV R141, R136 ;  /* 0x00000088008d7202 */ /* 0x004fe40000000f00 */
[----:B------:R-:W2:Y:S01]  /*1bc0*/  LDL R136, [R1+0x120] ;  /* 0x0001200001887983 */ /* 0x000ea20000100800 */
[----:B------:R-:W-:Y:S01]  /*1bd0*/  @P4 VIADD R4, R4, 0x20 ;  /* 0x0000002004044836 */ /* 0x000fe20000000000 */
[----:B------:R-:W-:Y:S01]  /*1be0*/  MOV R142, R133 ;  /* 0x00000085008e7202 */ /* 0x000fe20000000f00 */
[----:B------:R-:W-:Y:S01]  /*1bf0*/  IMAD.MOV.U32 R139, RZ, RZ, R134 ;  /* 0x000000ffff8b7224 */ /* 0x000fe200078e0086 */
[----:B------:R-:W-:Y:S01]  /*1c00*/  ISETP.GE.U32.AND P0, PT, R0, 0xc0, PT ;  /* 0x000000c00000780c */ /* 0x000fe20003f06070 */
[----:B-1----:R-:W-:Y:S01]  /*1c10*/  @P5 IMAD.WIDE.U32 R24, R4, 0x10, R24 ;  /* 0x0000001004185825 */ /* 0x002fe200078e0018 */
[----:B------:R-:W-:Y:S01]  /*1c20*/  ISETP.GE.U32.AND P1, PT, R0, 0xe0, PT ;  /* 0x000000e00000780c */ /* 0x000fe20003f26070 */
[----:B------:R0:W5:Y:S04]  /*1c30*/  @P4 LDG.E.128 R36, desc[UR6][R18.64] ;  /* 0x0000000612244981 */ /* 0x000168000c1e1d00 */
[----:B---3--:R1:W-:Y:S01]  /*1c40*/  @P4 STL.64 [R1+0x150], R148 ;  /* 0x0001509401004387 */ /* 0x0083e20000100a00 */
[----:B------:R-:W-:Y:S01]  /*1c50*/  @P5 IMAD.WIDE.U32 R26, R4, 0x10, R26 ;  /* 0x00000010041a5825 */ /* 0x000fe200078e001a */
[----:B------:R-:W-:-:S04]  /*1c60*/  MOV R133, R116 ;  /* 0x0000007400857202 */ /* 0x000fc80000000f00 */
[----:B------:R-:W3:Y:S01]  /*1c70*/  @P0 LDC.64 R8, c[0x0][0x3e8] ;  /* 0x0000fa00ff080b82 */ /* 0x000ee20000000a00 */
[----:B------:R0:W-:Y:S01]  /*1c80*/  @P4 STL.64 [R1+0x158], R150 ;  /* 0x0001589601004387 */ /* 0x0001e20000100a00 */
[----:B------:R-:W-:-:S06]  /*1c90*/  IMAD.MOV.U32 R134, RZ, RZ, R132 ;  /* 0x000000ffff867224 */ /* 0x000fcc00078e0084 */
[----:B------:R-:W3:Y:S01]  /*1ca0*/  @P1 LDC.64 R10, c[0x0][0x3d0] ;  /* 0x0000f400ff0a1b82 */ /* 0x000ee20000000a00 */
[----:B-1----:R-:W-:Y:S01]  /*1cb0*/  IMAD.MOV.U32 R148, RZ, RZ, R146 ;  /* 0x000000ffff947224 */ /* 0x002fe200078e0092 */
[----:B------:R-:W-:Y:S01]  /*1cc0*/  MOV R149, R145 ;  /* 0x0000009100957202 */ /* 0x000fe20000000f00 */
[----:B------:R-:W-:Y:S01]  /*1cd0*/  @P5 VIADD R4, R4, 0x20 ;  /* 0x0000002004045836 */ /* 0x000fe20000000000 */
[C---:B------:R-:W-:Y:S01]  /*1ce0*/  ISETP.GE.U32.AND P2, PT, R0.reuse, 0x100, PT ;  /* 0x000001000000780c */ /* 0x040fe20003f46070 */
[----:B0-----:R-:W-:Y:S01]  /*1cf0*/  IMAD.MOV.U32 R150, RZ, RZ, R144 ;  /* 0x000000ffff967224 */ /* 0x001fe200078e0090 */
[----:B------:R-:W-:Y:S01]  /*1d00*/  ISETP.GE.U32.AND P3, PT, R0, 0x120, PT ;  /* 0x000001200000780c */ /* 0x000fe20003f66070 */
[----:B------:R-:W-:Y:S01]  /*1d10*/  IMAD.MOV.U32 R151, RZ, RZ, R143 ;  /* 0x000000ffff977224 */ /* 0x000fe200078e008f */
[----:B------:R-:W0:Y:S01]  /*1d20*/  @P1 LDC.64 R12, c[0x0][0x3e8] ;  /* 0x0000fa00ff0c1b82 */ /* 0x000e220000000a00 */
[----:B------:R-:W5:Y:S04]  /*1d30*/  @P5 LDG.E.128 R40, desc[UR6][R26.64] ;  /* 0x000000061a285981 */ /* 0x000f68000c1e1d00 */
[----:B------:R1:W3:Y:S01]  /*1d40*/  @P5 LDG.E.128 R148, desc[UR6][R24.64] ;  /* 0x0000000618945981 */ /* 0x0002e2000c1e1d00 */
[----:B------:R-:W-:Y:S01]  /*1d50*/  MOV R145, R142 ;  /* 0x0000008e00917202 */ /* 0x000fe20000000f00 */
[----:B------:R-:W-:-:S02]  /*1d60*/  IMAD.MOV.U32 R144, RZ, RZ, R141 ;  /* 0x000000ffff907224 */ /* 0x000fc400078e008d */
[----:B------:R-:W-:Y:S01]  /*1d70*/  IMAD.MOV.U32 R143, RZ, RZ, R140 ;  /* 0x000000ffff8f7224 */ /* 0x000fe200078e008c */
[----:B------:R-:W-:Y:S01]  /*1d80*/  MOV R146, R139 ;  /* 0x0000008b00927202 */ /* 0x000fe20000000f00 */
[----:B------:R-:W-:Y:S01]  /*1d90*/  IMAD.MOV.U32 R142, RZ, RZ, R135 ;  /* 0x000000ffff8e7224 */ /* 0x000fe200078e0087 */
[----:B------:R-:W0:Y:S01]  /*1da0*/  @P2 LDC.64 R14, c[0x0][0x3d0] ;  /* 0x0000f400ff0e2b82 */ /* 0x000e220000000a00 */
[----:B----4-:R-:W-:Y:S01]  /*1db0*/  IMAD.MOV.U32 R141, RZ, RZ, R138 ;  /* 0x000000ffff8d7224 */ /* 0x010fe200078e008a */
[----:B------:R-:W4:Y:S01]  /*1dc0*/  LDL R135, [R1+0x114] ;  /* 0x0001140001877983 */ /* 0x000f220000100800 */
[----:B------:R-:W-:-:S03]  /*1dd0*/  IMAD.MOV.U32 R140, RZ, RZ, R137 ;  /* 0x000000ffff8c7224 */ /* 0x000fc600078e0089 */
[----:B------:R-:W4:Y:S01]  /*1de0*/  LDL R137, [R1+0x11c] ;  /* 0x00011c0001897983 */ /* 0x000f220000100800 */
[----:B------:R-:W-:Y:S01]  /*1df0*/  @P6 IMAD.WIDE.U32 R32, R4, 0x10, R32 ;  /* 0x0000001004206825 */ /* 0x000fe200078e0020 */
[----:B------:R-:W-:Y:S01]  /*1e00*/  ISETP.GE.U32.AND P4, PT, R0, 0x140, PT ;  /* 0x000001400000780c */ /* 0x000fe20003f86070 */
[----:B------:R-:W0:Y:S01]  /*1e10*/  @P2 LDC.64 R16, c[0x0][0x3e8] ;  /* 0x0000fa00ff102b82 */ /* 0x000e220000000a00 */
[----:B------:R-:W4:Y:S01]  /*1e20*/  LDL R138, [R1+0x118] ;  /* 0x00011800018a7983 */ /* 0x000f220000100800 */
[----:B--2---:R-:W-:-:S03]  /*1e30*/  MOV R139, R136 ;  /* 0x00000088008b7202 */ /* 0x004fc60000000f00 */
[----:B------:R-:W2:Y:S01]  /*1e40*/  LDL R136, [R1+0x110] ;  /* 0x0001100001887983 */ /* 0x000ea20000100800 */
[----:B------:R-:W-:Y:S02]  /*1e50*/  IMAD.MOV.U32 R132, RZ, RZ, R117 ;  /* 0x000000ffff847224 */ /* 0x000fe400078e0075 */
[----:B------:R-:W0:Y:S01]  /*1e60*/  @P0 LDC.64 R116, c[0x0][0x3d0] ;  /* 0x0000f400ff740b82 */ /* 0x000e220000000a00 */
[----:B------:R-:W-:-:S07]  /*1e70*/  @P6 IMAD.WIDE.U32 R34, R4, 0x10, R34 ;  /* 0x0000001004226825 */ /* 0x000fce00078e0022 */
[----:B------:R-:W2:Y:S08]  /*1e80*/  @P3 LDC.64 R18, c[0x0][0x3d0] ;  /* 0x0000f400ff123b82 */ /* 0x000eb00000000a00 */
[----:B-1----:R-:W1:Y:S08]  /*1e90*/  @P3 LDC.64 R24, c[0x0][0x3e8] ;  /* 0x0000fa00ff183b82 */ /* 0x002e700000000a00 */
[----:B------:R-:W1:Y:S01]  /*1ea0*/  @P4 LDC.64 R26, c[0x0][0x3d0] ;  /* 0x0000f400ff1a4b82 */ /* 0x000e620000000a00 */
[----:B---3--:R3:W-:Y:S04]  /*1eb0*/  @P5 STL.64 [R1+0x140], R148 ;  /* 0x0001409401005387 */ /* 0x0087e80000100a00 */
[----:B------:R0:W-:Y:S01]  /*1ec0*/  @P5 STL.64 [R1+0x148], R150 ;  /* 0x0001489601005387 */ /* 0x0001e20000100a00 */
[----:B------:R-:W-:-:S03]  /*1ed0*/  @P6 IADD3 R4, PT, PT, R4, 0x20, RZ ;  /* 0x0000002004046810 */ /* 0x000fc60007ffe0ff */
[----:B------:R-:W5:Y:S01]  /*1ee0*/  @P6 LDG.E.128 R44, desc[UR6][R34.64] ;  /* 0x00000006222c6981 */ /* 0x000f62000c1e1d00 */
[----:B---3--:R-:W-:Y:S01]  /*1ef0*/  MOV R148, R146 ;  /* 0x0000009200947202 */ /* 0x008fe20000000f00 */
[----:B------:R-:W-:Y:S02]  /*1f00*/  IMAD.MOV.U32 R149, RZ, RZ, R145 ;  /* 0x000000ffff957224 */ /* 0x000fe400078e0091 */
[----:B0-----:R-:W-:Y:S01]  /*1f10*/  IMAD.MOV.U32 R150, RZ, RZ, R144 ;  /* 0x000000ffff967224 */ /* 0x001fe200078e0090 */
[----:B------:R-:W-:-:S06]  /*1f20*/  MOV R151, R143 ;  /* 0x0000008f00977202 */ /* 0x000fcc0000000f00 */
[----:B------:R0:W3:Y:S01]  /*1f30*/  @P6 LDG.E.128 R148, desc[UR6][R32.64] ;  /* 0x0000000620946981 */ /* 0x0000e2000c1e1d00 */
[----:B------:R-:W-:Y:S01]  /*1f40*/  IMAD.MOV.U32 R145, RZ, RZ, R142 ;  /* 0x000000ffff917224 */ /* 0x000fe200078e008e */
[----:B------:R-:W-:Y:S01]  /*1f50*/  MOV R143, R140 ;  /* 0x0000008c008f7202 */ /* 0x000fe20000000f00 */
[----:B------:R-:W-:Y:S01]  /*1f60*/  IMAD.MOV.U32 R144, RZ, RZ, R141 ;  /* 0x000000ffff907224 */ /* 0x000fe200078e008d */
[----:B----4-:R-:W-:Y:S01]  /*1f70*/  MOV R140, R137 ;  /* 0x00000089008c7202 */ /* 0x010fe20000000f00 */
[----:B------:R-:W-:Y:S01]  /*1f80*/  IMAD.MOV.U32 R142, RZ, RZ, R135 ;  /* 0x000000ffff8e7224 */ /* 0x000fe200078e0087 */
[----:B------:R-:W4:Y:S01]  /*1f90*/  LDL R137, [R1+0x10c] ;  /* 0x00010c0001897983 */ /* 0x000f220000100800 */
[----:B------:R-:W-:-:S03]  /*1fa0*/  IMAD.MOV.U32 R141, RZ, RZ, R138 ;  /* 0x000000ffff8d7224 */ /* 0x000fc600078e008a */
[----:B------:R-:W4:Y:S01]  /*1fb0*/  LDL R135, [R1+0x104] ;  /* 0x0001040001877983 */ /* 0x000f220000100800 */
[----:B------:R-:W-:Y:S01]  /*1fc0*/  IMAD.MOV.U32 R146, RZ, RZ, R139 ;  /* 0x000000ffff927224 */ /* 0x000fe200078e008b */
[----:B------:R-:W-:Y:S01]  /*1fd0*/  ISETP.GE.U32.AND P5, PT, R0, 0x160, PT ;  /* 0x000001600000780c */ /* 0x000fe20003fa6070 */
[C---:B------:R-:W-:Y:S01]  /*1fe0*/  @P0 IMAD.WIDE.U32 R116, R4.reuse, 0x10, R116 ;  /* 0x0000001004740825 */ /* 0x040fe200078e0074 */
[----:B------:R-:W4:Y:S01]  /*1ff0*/  LDL R138, [R1+0x108] ;  /* 0x00010800018a7983 */ /* 0x000f220000100800 */
[----:B0-----:R-:W0:Y:S02]  /*2000*/  @P4 LDC.64 R32, c[0x0][0x3e8] ;  /* 0x0000fa00ff204b82 */ /* 0x001e240000000a00 */
[----:B--2---:R-:W-:Y:S02]  /*2010*/  IMAD.MOV.U32 R139, RZ, RZ, R136 ;  /* 0x000000ffff8b7224 */ /* 0x004fe400078e0088 */
[----:B------:R-:W2:Y:S01]  /*2020*/  LDL R136, [R1+0x100] ;  /* 0x0001000001887983 */ /* 0x000ea20000100800 */
[----:B------:R-:W-:-:S05]  /*2030*/  @P0 IMAD.WIDE.U32 R8, R4, 0x10, R8 ;  /* 0x0000001004080825 */ /* 0x000fca00078e0008 */
[----:B------:R-:W0:Y:S01]  /*2040*/  @P5 LDC.64 R34, c[0x0][0x3d0] ;  /* 0x0000f400ff225b82 */ /* 0x000e220000000a00 */
[----:B---3--:R3:W-:Y:S04]  /*2050*/  @P6 STL.64 [R1+0x130], R148 ;  /* 0x0001309401006387 */ /* 0x0087e80000100a00 */
[----:B------:R1:W-:Y:S01]  /*2060*/  @P6 STL.64 [R1+0x138], R150 ;  /* 0x0001389601006387 */ /* 0x0003e20000100a00 */
[----:B------:R-:W-:-:S03]  /*2070*/  @P0 VIADD R4, R4, 0x20 ;  /* 0x0000002004040836 */ /* 0x000fc60000000000 */
[----:B------:R-:W5:Y:S01]  /*2080*/  @P0 LDG.E.128 R48, desc[UR6][R8.64] ;  /* 0x0000000608300981 */ /* 0x000f62000c1e1d00 */
[----:B---3--:R-:W-:Y:S02]  /*2090*/  IMAD.MOV.U32 R148, RZ, RZ, R146 ;  /* 0x000000ffff947224 */ /* 0x008fe400078e0092 */
[----:B------:R-:W-:Y:S01]  /*20a0*/  IMAD.MOV.U32 R149, RZ, RZ, R145 ;  /* 0x000000ffff957224 */ /* 0x000fe200078e0091 */
[----:B-1----:R-:W-:Y:S01]  /*20b0*/  MOV R150, R144 ;  /* 0x0000009000967202 */ /* 0x002fe20000000f00 */
[----:B------:R-:W-:-:S06]  /*20c0*/  IMAD.MOV.U32 R151, RZ, RZ, R143 ;  /* 0x000000ffff977224 */ /* 0x000fcc00078e008f */
[----:B------:R1:W3:Y:S01]  /*20d0*/  @P0 LDG.E.128 R148, desc[UR6][R116.64] ;  /* 0x0000000674940981 */ /* 0x0002e2000c1e1d00 */
[----:B------:R-:W-:Y:S01]  /*20e0*/  IMAD.MOV.U32 R145, RZ, RZ, R142 ;  /* 0x000000ffff917224 */ /* 0x000fe200078e008e */
[----:B------:R-:W-:Y:S01]  /*20f0*/  MOV R144, R141 ;  /* 0x0000008d00907202 */ /* 0x000fe20000000f00 */
[----:B------:R-:W-:Y:S01]  /*2100*/  IMAD.MOV.U32 R143, RZ, RZ, R140 ;  /* 0x000000ffff8f7224 */ /* 0x000fe200078e008c */
[----:B----4-:R-:W-:Y:S01]  /*2110*/  MOV R142, R135 ;  /* 0x00000087008e7202 */ /* 0x010fe20000000f00 */
[----:B------:R-:W-:Y:S01]  /*2120*/  IMAD.MOV.U32 R140, RZ, RZ, R137 ;  /* 0x000000ffff8c7224 */ /* 0x000fe200078e0089 */
[----:B------:R-:W-:Y:S01]  /*2130*/  MOV R141, R138 ;  /* 0x0000008a008d7202 */ /* 0x000fe20000000f00 */
[----:B------:R-:W4:Y:S01]  /*2140*/  LDL R135, [R1+0xf4] ;  /* 0x0000f40001877983 */ /* 0x000f220000100800 */
[----:B------:R-:W-:Y:S02]  /*2150*/  IMAD.MOV.U32 R146, RZ, RZ, R139 ;  /* 0x000000ffff927224 */ /* 0x000fe400078e008b */
[----:B------:R-:W-:Y:S01]  /*2160*/  @P1 IMAD.WIDE.U32 R10, R4, 0x10, R10 ;  /* 0x00000010040a1825 */ /* 0x000fe200078e000a */
[----:B------:R-:W4:Y:S01]  /*2170*/  LDL R137, [R1+0xfc] ;  /* 0x0000fc0001897983 */ /* 0x000f220000100800 */
[----:B------:R-:W-:Y:S01]  /*2180*/  ISETP.GE.U32.AND P6, PT, R0, 0x180, PT ;  /* 0x000001800000780c */ /* 0x000fe20003fc6070 */
[----:B-1----:R-:W1:Y:S02]  /*2190*/  @P5 LDC.64 R116, c[0x0][0x3e8] ;  /* 0x0000fa00ff745b82 */ /* 0x002e640000000a00 */
[----:B------:R-:W4:Y:S01]  /*21a0*/  LDL R138, [R1+0xf8] ;  /* 0x0000f800018a7983 */ /* 0x000f220000100800 */
[----:B--2---:R-:W-:-:S03]  /*21b0*/  IMAD.MOV.U32 R139, RZ, RZ, R136 ;  /* 0x000000ffff8b7224 */ /* 0x004fc600078e0088 */
[----:B------:R-:W2:Y:S01]  /*21c0*/  LDL R136, [R1+0xf0] ;  /* 0x0000f00001887983 */ /* 0x000ea20000100800 */
[----:B------:R-:W-:-:S05]  /*21d0*/  @P1 IMAD.WIDE.U32 R12, R4, 0x10, R12 ;  /* 0x00000010040c1825 */ /* 0x000fca00078e000c */
[----:B------:R-:W1:Y:S01]  /*21e0*/  @P6 LDC.64 R8, c[0x0][0x3d0] ;  /* 0x0000f400ff086b82 */ /* 0x000e620000000a00 */
[----:B---3--:R3:W-:Y:S04]  /*21f0*/  @P0 STL.64 [R1+0x120], R148 ;  /* 0x0001209401000387 */ /* 0x0087e80000100a00 */
[----:B------:R0:W-:Y:S01]  /*2200*/  @P0 STL.64 [R1+0x128], R150 ;  /* 0x0001289601000387 */ /* 0x0001e20000100a00 */
[----:B------:R-:W-:-:S03]  /*2210*/  @P1 VIADD R4, R4, 0x20 ;  /* 0x0000002004041836 */ /* 0x000fc60000000000 */
[----:B------:R-:W5:Y:S01]  /*2220*/  @P1 LDG.E.128 R52, desc[UR6][R12.64] ;  /* 0x000000060c341981 */ /* 0x000f62000c1e1d00 */
[----:B---3--:R-:W-:Y:S01]  /*2230*/  IMAD.MOV.U32 R148, RZ, RZ, R146 ;  /* 0x000000ffff947224 */ /* 0x008fe200078e0092 */
[----:B------:R-:W-:Y:S01]  /*2240*/  MOV R149, R145 ;  /* 0x0000009100957202 */ /* 0x000fe20000000f00 */
[----:B0-----:R-:W-:Y:S02]  /*2250*/  IMAD.MOV.U32 R150, RZ, RZ, R144 ;  /* 0x000000ffff967224 */ /* 0x001fe400078e0090 */
[----:B------:R-:W-:-:S06]  /*2260*/  IMAD.MOV.U32 R151, RZ, RZ, R143 ;  /* 0x000000ffff977224 */ /* 0x000fcc00078e008f */
[----:B------:R0:W3:Y:S01]  /*2270*/  @P1 LDG.E.128 R148, desc[UR6][R10.64] ;  /* 0x000000060a941981 */ /* 0x0000e2000c1e1d00 */
[----:B------:R-:W-:Y:S01]  /*2280*/  MOV R145, R142 ;  /* 0x0000008e00917202 */ /* 0x000fe20000000f00 */
[----:B------:R-:W-:Y:S02]  /*2290*/  IMAD.MOV.U32 R144, RZ, RZ, R141 ;  /* 0x000000ffff907224 */ /* 0x000fe400078e008d */
[----:B------:R-:W-:Y:S02]  /*22a0*/  IMAD.MOV.U32 R143, RZ, RZ, R140 ;  /* 0x000000ffff8f7224 */ /* 0x000fe400078e008c */
[----:B----4-:R-:W-:Y:S02]  /*22b0*/  IMAD.MOV.U32 R142, RZ, RZ, R135 ;  /* 0x000000ffff8e7224 */ /* 0x010fe400078e0087 */
[----:B------:R-:W-:Y:S02]  /*22c0*/  IMAD.MOV.U32 R141, RZ, RZ, R138 ;  /* 0x000000ffff8d7224 */ /* 0x000fe400078e008a */
[----:B------:R-:W-:Y:S01]  /*22d0*/  IMAD.MOV.U32 R140, RZ, RZ, R137 ;  /* 0x000000ffff8c7224 */ /* 0x000fe200078e0089 */
[----:B------:R-:W4:Y:S01]  /*22e0*/  LDL R138, [R1+0xe8] ;  /* 0x0000e800018a7983 */ /* 0x000f220000100800 */
[----:B------:R-:W-:Y:S01]  /*22f0*/  IMAD.MOV.U32 R135, RZ, RZ, R134 ;  /* 0x000000ffff877224 */ /* 0x000fe200078e0086 */
[----:B------:R-:W-:Y:S01]  /*2300*/  MOV R134, R131 ;  /* 0x0000008300867202 */ /* 0x000fe20000000f00 */
[----:B------:R-:W-:Y:S01]  /*2310*/  @P2 IMAD.WIDE.U32 R14, R4, 0x10, R14 ;  /* 0x00000010040e2825 */ /* 0x000fe200078e000e */
[----:B------:R-:W4:Y:S01]  /*2320*/  LDL R137, [R1+0xec] ;  /* 0x0000ec0001897983 */ /* 0x000f220000100800 */
[----:B------:R-:W-:Y:S01]  /*2330*/  MOV R146, R139 ;  /* 0x0000008b00927202 */ /* 0x000fe20000000f00 */
[----:B0-----:R-:W0:Y:S02]  /*2340*/  @P6 LDC.64 R10, c[0x0][0x3e8] ;  /* 0x0000fa00ff0a6b82 */ /* 0x001e240000000a00 */
[----:B------:R-:W4:Y:S01]  /*2350*/  LDL R131, [R1+0xe4] ;  /* 0x0000e40001837983 */ /* 0x000f220000100800 */
[----:B--2---:R-:W-:-:S03]  /*2360*/  MOV R139, R136 ;  /* 0x00000088008b7202 */ /* 0x004fc60000000f00 */
[----:B------:R-:W2:Y:S04]  /*2370*/  LDL R136, [R1+0xe0] ;  /* 0x0000e00001887983 */ /* 0x000ea80000100800 */
[----:B---3--:R3:W-:Y:S04]  /*2380*/  @P1 STL.64 [R1+0x110], R148 ;  /* 0x0001109401001387 */ /* 0x0087e80000100a00 */
[----:B------:R1:W-:Y:S01]  /*2390*/  @P1 STL.64 [R1+0x118], R150 ;  /* 0x0001189601001387 */ /* 0x0003e20000100a00 */
[----:B---3--:R-:W-:Y:S01]  /*23a0*/  IMAD.MOV.U32 R148, RZ, RZ, R146 ;  /* 0x000000ffff947224 */ /* 0x008fe200078e0092 */
[----:B------:R-:W-:Y:S01]  /*23b0*/  MOV R149, R145 ;  /* 0x0000009100957202 */ /* 0x000fe20000000f00 */
[----:B-1----:R-:W-:-:S02]  /*23c0*/  IMAD.MOV.U32 R150, RZ, RZ, R144 ;  /* 0x000000ffff967224 */ /* 0x002fc400078e0090 */
[----:B------:R-:W-:-:S06]  /*23d0*/  IMAD.MOV.U32 R151, RZ, RZ, R143 ;  /* 0x000000ffff977224 */ /* 0x000fcc00078e008f */
[----:B------:R-:W3:Y:S01]  /*23e0*/  @P2 LDG.E.128 R148, desc[UR6][R14.64] ;  /* 0x000000060e942981 */ /* 0x000ee2000c1e1d00 */
[----:B------:R-:W-:Y:S01]  /*23f0*/  IMAD.MOV.U32 R144, RZ, RZ, R141 ;  /* 0x000000ffff907224 */ /* 0x000fe200078e008d */
[----:B------:R-:W-:Y:S01]  /*2400*/  MOV R145, R142 ;  /* 0x0000008e00917202 */ /* 0x000fe20000000f00 */
[----:B------:R-:W-:Y:S02]  /*2410*/  IMAD.MOV.U32 R143, RZ, RZ, R140 ;  /* 0x000000ffff8f7224 */ /* 0x000fe400078e008c */
[----:B----4-:R-:W-:Y:S02]  /*2420*/  IMAD.MOV.U32 R141, RZ, RZ, R138 ;  /* 0x000000ffff8d7224 */ /* 0x010fe400078e008a */
[----:B------:R-:W-:Y:S02]  /*2430*/  IMAD.MOV.U32 R140, RZ, RZ, R137 ;  /* 0x000000ffff8c7224 */ /* 0x000fe400078e0089 */
[----:B------:R-:W-:Y:S01]  /*2440*/  IMAD.MOV.U32 R142, RZ, RZ, R131 ;  /* 0x000000ffff8e7224 */ /* 0x000fe200078e0083 */
[----:B------:R-:W4:Y:S01]  /*2450*/  LDL R137, [R1+0xd8] ;  /* 0x0000d80001897983 */ /* 0x000f220000100800 */
[----:B------:R-:W-:-:S03]  /*2460*/  IMAD.MOV.U32 R138, RZ, RZ, R130 ;  /* 0x000000ffff8a7224 */ /* 0x000fc600078e0082 */
[----:B------:R-:W4:Y:S04]  /*2470*/  LDL R131, [R1+0xd0] ;  /* 0x0000d00001837983 */ /* 0x000f280000100800 */
[----:B------:R-:W4:Y:S01]  /*2480*/  LDL R130, [R1+0xd4] ;  /* 0x0000d40001827983 */ /* 0x000f220000100800 */
[----:B------:R-:W-:Y:S02]  /*2490*/  MOV R146, R139 ;  /* 0x0000008b00927202 */ /* 0x000fe40000000f00 */
[----:B--2---:R-:W-:Y:S02]  /*24a0*/  MOV R139, R136 ;  /* 0x00000088008b7202 */ /* 0x004fe40000000f00 */
[----:B------:R-:W2:Y:S01]  /*24b0*/  LDL R136, [R1+0xdc] ;  /* 0x0000dc0001887983 */ /* 0x000ea20000100800 */
[C---:B------:R-:W-:Y:S01]  /*24c0*/  @P2 IMAD.WIDE.U32 R16, R4.reuse, 0x10, R16 ;  /* 0x0000001004102825 */ /* 0x040fe200078e0010 */
[----:B------:R-:W-:-:S02]  /*24d0*/  @P2 IADD3 R4, PT, PT, R4, 0x20, RZ ;  /* 0x0000002004042810 */ /* 0x000fc40007ffe0ff */
[C---:B------:R-:W-:Y:S02]  /*24e0*/  ISETP.GE.U32.AND P0, PT, R0.reuse, 0x1a0, PT ;  /* 0x000001a00000780c */ /* 0x040fe40003f06070 */
[----:B------:R-:W-:Y:S01]  /*24f0*/  ISETP.GE.U32.AND P1, PT, R0, 0x1c0, PT ;  /* 0x000001c00000780c */ /* 0x000fe20003f26070 */
[C---:B------:R-:W-:Y:S01]  /*2500*/  @P3 IMAD.WIDE.U32 R18, R4.reuse, 0x10, R18 ;  /* 0x0000001004123825 */ /* 0x040fe200078e0012 */
[----:B------:R1:W5:Y:S03]  /*2510*/  @P2 LDG.E.128 R56, desc[UR6][R16.64] ;  /* 0x0000000610382981 */ /* 0x000366000c1e1d00 */
[----:B------:R-:W-:-:S04]  /*2520*/  @P3 IMAD.WIDE.U32 R24, R4, 0x10, R24 ;  /* 0x0000001004183825 */ /* 0x000fc800078e0018 */
[----:B------:R-:W-:Y:S01]  /*2530*/  @P3 VIADD R4, R4, 0x20 ;  /* 0x0000002004043836 */ /* 0x000fe20000000000 */
[----:B------:R0:W5:Y:S01]  /*2540*/  @P3 LDG.E.128 R60, desc[UR6][R24.64] ;  /* 0x00000006183c3981 */ /* 0x000162000c1e1d00 */
[----:B------:R-:W0:Y:S02]  /*2550*/  @P0 LDC.64 R12, c[0x0][0x3e8] ;  /* 0x0000fa00ff0c0b82 */ /* 0x000e240000000a00 */
[----:B------:R-:W-:Y:S01]  /*2560*/  @P4 IMAD.WIDE.U32 R26, R4, 0x10, R26 ;  /* 0x00000010041a4825 */ /* 0x000fe200078e001a */
[----:B---3--:R3:W-:Y:S05]  /*2570*/  @P2 STL.64 [R1+0x100], R148 ;  /* 0x0001009401002387 */ /* 0x0087ea0000100a00 */
[----:B------:R-:W0:Y:S01]  /*2580*/  @P1 LDC.64 R14, c[0x0][0x3d0] ;  /* 0x0000f400ff0e1b82 */ /* 0x000e220000000a00 */
[----:B------:R4:W-:Y:S07]  /*2590*/  @P2 STL.64 [R1+0x108], R150 ;  /* 0x0001089601002387 */ /* 0x0009ee0000100a00 */
[----:B-1----:R-:W1:Y:S01]  /*25a0*/  @P1 LDC.64 R16, c[0x0][0x3e8] ;  /* 0x0000fa00ff101b82 */ /* 0x002e620000000a00 */
[----:B---3--:R-:W-:-:S02]  /*25b0*/  IMAD.MOV.U32 R148, RZ, RZ, R146 ;  /* 0x000000ffff947224 */ /* 0x008fc400078e0092 */
[----:B------:R-:W-:Y:S01]  /*25c0*/  IMAD.MOV.U32 R149, RZ, RZ, R145 ;  /* 0x000000ffff957224 */ /* 0x000fe200078e0091 */
[----:B----4-:R-:W-:Y:S01]  /*25d0*/  MOV R150, R144 ;  /* 0x0000009000967202 */ /* 0x010fe20000000f00 */
[----:B------:R-:W-:Y:S01]  /*25e0*/  IMAD.MOV.U32 R151, RZ, RZ, R143 ;  /* 0x000000ffff977224 */ /* 0x000fe200078e008f */
[----:B------:R-:W-:Y:S01]  /*25f0*/  MOV R144, R141 ;  /* 0x0000008d00907202 */ /* 0x000fe20000000f00 */
[----:B------:R-:W-:Y:S02]  /*2600*/  IMAD.MOV.U32 R143, RZ, RZ, R140 ;  /* 0x000000ffff8f7224 */ /* 0x000fe400078e008c */
[----:B------:R-:W-:Y:S02]  /*2610*/  IMAD.MOV.U32 R146, RZ, RZ, R139 ;  /* 0x000000ffff927224 */ /* 0x000fe400078e008b */
[----:B------:R-:W-:Y:S01]  /*2620*/  IMAD.MOV.U32 R145, RZ, RZ, R142 ;  /* 0x000000ffff917224 */ /* 0x000fe200078e008e */
[----:B------:R-:W-:Y:S01]  /*2630*/  MOV R155, R143 ;  /* 0x0000008f009b7202 */ /* 0x000fe20000000f00 */
[----:B------:R-:W-:Y:S01]  /*2640*/  IMAD.MOV.U32 R154, RZ, RZ, R144 ;  /* 0x000000ffff9a7224 */ /* 0x000fe200078e0090 */
[----:B------:R-:W-:Y:S01]  /*2650*/  MOV R152, R146 ;  /* 0x0000009200987202 */ /* 0x000fe20000000f00 */
[----:B------:R-:W-:Y:S01]  /*2660*/  IMAD.MOV.U32 R153, RZ, RZ, R145 ;  /* 0x000000ffff997224 */ /* 0x000fe200078e0091 */
[----:B------:R-:W-:Y:S01]  /*2670*/  MOV R140, R138 ;  /* 0x0000008a008c7202 */ /* 0x000fe20000000f00 */
[----:B------:R-:W-:Y:S01]  /*2680*/  IMAD.MOV.U32 R141, RZ, RZ, R137 ;  /* 0x000000ffff8d7224 */ /* 0x000fe200078e0089 */
[----:B------:R-:W3:Y:S01]  /*2690*/  @P3 LDG.E.128 R148, desc[UR6][R18.64] ;  /* 0x0000000612943981 */ /* 0x000ee2000c1e1d00 */
[----:B------:R-:W-:Y:S01]  /*26a0*/  MOV R138, R131 ;  /* 0x00000083008a7202 */ /* 0x000fe20000000f00 */
[----:B------:R-:W-:-:S02]  /*26b0*/  IMAD.MOV.U32 R142, RZ, RZ, R130 ;  /* 0x000000ffff8e7224 */ /* 0x000fc400078e0082 */
[----:B------:R-:W4:Y:S04]  /*26c0*/  LDL R137, [R1+0xc4] ;  /* 0x0000c40001897983 */ /* 0x000f280000100800 */
[----:B------:R-:W4:Y:S04]  /*26d0*/  LDL R131, [R1+0xcc] ;  /* 0x0000cc0001837983 */ /* 0x000f280000100800 */
[----:B------:R-:W4:Y:S04]  /*26e0*/  LDL R130, [R1+0xc0] ;  /* 0x0000c00001827983 */ /* 0x000f280000100800 */
[----:B------:R-:W4:Y:S01]  /*26f0*/  @P4 LDG.E.128 R152, desc[UR6][R26.64] ;  /* 0x000000061a984981 */ /* 0x000f22000c1e1d00 */
[----:B--2---:R-:W-:-:S03]  /*2700*/  IMAD.MOV.U32 R139, RZ, RZ, R136 ;  /* 0x000000ffff8b7224 */ /* 0x004fc600078e0088 */
[----:B------:R-:W2:Y:S01]  /*2710*/  LDL R136, [R1+0xc8] ;  /* 0x0000c80001887983 */ /* 0x000ea20000100800 */
[----:B------:R-:W-:Y:S01]  /*2720*/  IMAD.MOV.U32 R147, RZ, RZ, R142 ;  /* 0x000000ffff937224 */ /* 0x000fe200078e008e */
[----:B------:R-:W-:Y:S01]  /*2730*/  MOV R145, R139 ;  /* 0x0000008b00917202 */ /* 0x000fe20000000f00 */
[----:B------:R-:W-:Y:S02]  /*2740*/  IMAD.MOV.U32 R146, RZ, RZ, R141 ;  /* 0x000000ffff927224 */ /* 0x000fe400078e008d */
[----:B------:R-:W-:-:S04]  /*2750*/  @P4 IMAD.WIDE.U32 R32, R4, 0x10, R32 ;  /* 0x0000001004204825 */ /* 0x000fc800078e0020 */
[----:B------:R-:W-:Y:S01]  /*2760*/  @P4 VIADD R4, R4, 0x20 ;  /* 0x0000002004044836 */ /* 0x000fe20000000000 */
[----:B------:R-:W-:Y:S01]  /*2770*/  MOV R139, R118 ;  /* 0x00000076008b7202 */ /* 0x000fe20000000f00 */
[----:B------:R1:W5:Y:S02]  /*2780*/  @P4 LDG.E.128 R64, desc[UR6][R32.64] ;  /* 0x0000000620404981 */ /* 0x000364000c1e1d00 */
[----:B------:R-:W-:Y:S02]  /*2790*/  @P5 IMAD.WIDE.U32 R34, R4, 0x10, R34 ;  /* 0x0000001004225825 */ /* 0x000fe400078e0022 */
[----:B---3--:R3:W-:Y:S02]  /*27a0*/  @P3 STL.64 [R1+0xf0], R148 ;  /* 0x0000f09401003387 */ /* 0x0087e40000100a00 */
[----:B----4-:R-:W-:Y:S02]  /*27b0*/  IMAD.MOV.U32 R143, RZ, RZ, R137 ;  /* 0x000000ffff8f7224 */ /* 0x010fe400078e0089 */
[----:B------:R-:W-:Y:S01]  /*27c0*/  @P3 STL.64 [R1+0xf8], R150 ;  /* 0x0000f89601003387 */ /* 0x000fe20000100a00 */
[----:B------:R-:W-:-:S02]  /*27d0*/  IMAD.MOV.U32 R137, RZ, RZ, R128 ;  /* 0x000000ffff897224 */ /* 0x000fc400078e0080 */
[----:B------:R-:W-:Y:S01]  /*27e0*/  IMAD.MOV.U32 R141, RZ, RZ, R131 ;  /* 0x000000ffff8d7224 */ /* 0x000fe200078e0083 */
[----:B------:R-:W4:Y:S01]  /*27f0*/  LDL R128, [R1+0x50] ;  /* 0x0000500001807983 */ /* 0x000f220000100800 */
[----:B---3--:R-:W-:Y:S01]  /*2800*/  IMAD.MOV.U32 R148, RZ, RZ, R138 ;  /* 0x000000ffff947224 */ /* 0x008fe200078e008a */
[----:B------:R-:W-:Y:S01]  /*2810*/  MOV R138, R129 ;  /* 0x00000081008a7202 */ /* 0x000fe20000000f00 */
[----:B------:R-:W-:Y:S01]  /*2820*/  IMAD.MOV.U32 R144, RZ, RZ, R130 ;  /* 0x000000ffff907224 */ /* 0x000fe200078e0082 */
[----:B------:R-:W4:Y:S04]  /*2830*/  LDL R129, [R1+0x54] ;  /* 0x0000540001817983 */ /* 0x000f280000100800 */
[----:B------:R-:W4:Y:S04]  /*2840*/  LDL R130, [R1+0x58] ;  /* 0x0000580001827983 */ /* 0x000f280000100800 */
[----:B------:R-:W4:Y:S04]  /*2850*/  LDL R131, [R1+0x5c] ;  /* 0x00005c0001837983 */ /* 0x000f280000100800 */
[----:B------:R3:W-:Y:S04]  /*2860*/  @P4 STL.64 [R1+0xe0], R152 ;  /* 0x0000e09801004387 */ /* 0x0007e80000100a00 */
[----:B------:R0:W-:Y:S01]  /*2870*/  @P4 STL.64 [R1+0xe8], R154 ;  /* 0x0000e89a01004387 */ /* 0x0001e20000100a00 */
[----:B---3--:R-:W-:Y:S01]  /*2880*/  IMAD.MOV.U32 R152, RZ, RZ, R148 ;  /* 0x000000ffff987224 */ /* 0x008fe200078e0094 */
[----:B------:R-:W-:Y:S01]  /*2890*/  MOV R153, R147 ;  /* 0x0000009300997202 */ /* 0x000fe20000000f00 */
[----:B0-----:R-:W-:-:S02]  /*28a0*/  IMAD.MOV.U32 R154, RZ, RZ, R146 ;  /* 0x000000ffff9a7224 */ /* 0x001fc400078e0092 */
[----:B------:R-:W-:-:S06]  /*28b0*/  IMAD.MOV.U32 R155, RZ, RZ, R145 ;  /* 0x000000ffff9b7224 */ /* 0x000fcc00078e0091 */
[----:B------:R-:W3:Y:S01]  /*28c0*/  @P5 LDG.E.128 R152, desc[UR6][R34.64] ;  /* 0x0000000622985981 */ /* 0x000ee2000c1e1d00 */
[----:B--2---:R-:W-:Y:S01]  /*28d0*/  MOV R142, R136 ;  /* 0x00000088008e7202 */ /* 0x004fe20000000f00 */
[----:B------:R-:W-:Y:S02]  /*28e0*/  IMAD.MOV.U32 R136, RZ, RZ, R119 ;  /* 0x000000ffff887224 */ /* 0x000fe400078e0077 */
[----:B------:R-:W0:Y:S01]  /*28f0*/  @P0 LDC.64 R118, c[0x0][0x3d0] ;  /* 0x0000f400ff760b82 */ /* 0x000e220000000a00 */
[----:B------:R-:W-:Y:S01]  /*2900*/  IMAD.MOV.U32 R147, RZ, RZ, R143 ;  /* 0x000000ffff937224 */ /* 0x000fe200078e008f */
[----:B------:R-:W-:Y:S01]  /*2910*/  MOV R145, R141 ;  /* 0x0000008d00917202 */ /* 0x000fe20000000f00 */
[----:B------:R-:W-:Y:S02]  /*2920*/  IMAD.MOV.U32 R143, RZ, RZ, R138 ;  /* 0x000000ffff8f7224 */ /* 0x000fe400078e008a */
[----:B------:R-:W-:Y:S02]  /*2930*/  IMAD.MOV.U32 R141, RZ, RZ, R136 ;  /* 0x000000ffff8d7224 */ /* 0x000fe400078e0088 */
[----:B------:R-:W-:-:S04]  /*2940*/  @P5 IMAD.WIDE.U32 R116, R4, 0x10, R116 ;  /* 0x0000001004745825 */ /* 0x000fc800078e0074 */
[----:B------:R-:W-:Y:S01]  /*2950*/  IMAD.MOV.U32 R146, RZ, RZ, R142 ;  /* 0x000000ffff927224 */ /* 0x000fe200078e008e */
[----:B------:R-:W-:Y:S01]  /*2960*/  MOV R148, R144 ;  /* 0x0000009000947202 */ /* 0x000fe20000000f00 */
[----:B------:R-:W-:Y:S02]  /*2970*/  @P5 VIADD R4, R4, 0x20 ;  /* 0x0000002004045836 */ /* 0x000fe40000000000 */
[----:B------:R-:W-:Y:S01]  /*2980*/  IMAD.MOV.U32 R151, RZ, RZ, R145 ;  /* 0x000000ffff977224 */ /* 0x000fe200078e0091 */
[----:B------:R-:W-:Y:S01]  /*2990*/  MOV R145, R143 ;  /* 0x0000008f00917202 */ /* 0x000fe20000000f00 */
[----:B------:R-:W-:Y:S01]  /*29a0*/  IMAD.MOV.U32 R143, RZ, RZ, R141 ;  /* 0x000000ffff8f7224 */ /* 0x000fe200078e008d */
[----:B------:R-:W-:Y:S01]  /*29b0*/  MOV R142, R137 ;  /* 0x00000089008e7202 */ /* 0x000fe20000000f00 */
[C---:B------:R-:W-:Y:S01]  /*29c0*/  @P6 IMAD.WIDE.U32 R8, R4.reuse, 0x10, R8 ;  /* 0x0000001004086825 */ /* 0x040fe200078e0008 */
[----:B------:R-:W-:Y:S01]  /*29d0*/  MOV R149, R147 ;  /* 0x0000009300957202 */ /* 0x000fe20000000f00 */
[----:B------:R-:W2:Y:S02]  /*29e0*/  LDL R136, [R1+0x70] ;  /* 0x0000700001887983 */ /* 0x000ea40000100800 */
[C---:B------:R-:W-:Y:S01]  /*29f0*/  @P6 IMAD.WIDE.U32 R10, R4.reuse, 0x10, R10 ;  /* 0x00000010040a6825 */ /* 0x040fe200078e000a */
[----:B------:R-:W-:Y:S01]  /*2a00*/  MOV R147, R143 ;  /* 0x0000008f00937202 */ /* 0x000fe20000000f00 */
[----:B------:R-:W2:Y:S02]  /*2a10*/  LDL R137, [R1+0x74] ;  /* 0x0000740001897983 */ /* 0x000ea40000100800 */
[----:B------:R-:W-:-:S02]  /*2a20*/  @P6 VIADD R4, R4, 0x20 ;  /* 0x0000002004046836 */ /* 0x000fc40000000000 */
[----:B------:R-:W-:Y:S01]  /*2a30*/  IMAD.MOV.U32 R150, RZ, RZ, R146 ;  /* 0x000000ffff967224 */ /* 0x000fe200078e0092 */
[----:B------:R-:W2:Y:S01]  /*2a40*/  LDL R138, [R1+0x78] ;  /* 0x00007800018a7983 */ /* 0x000ea20000100800 */
[----:B------:R-:W-:Y:S02]  /*2a50*/  IMAD.MOV.U32 R144, RZ, RZ, R139 ;  /* 0x000000ffff907224 */ /* 0x000fe400078e008b */
[----:B------:R-:W-:Y:S01]  /*2a60*/  IMAD.MOV.U32 R146, RZ, RZ, R142 ;  /* 0x000000ffff927224 */ /* 0x000fe200078e008e */
[----:B------:R-:W2:Y:S01]  /*2a70*/  LDL R139, [R1+0x7c] ;  /* 0x00007c00018b7983 */ /* 0x000ea20000100800 */
[----:B0-----:R-:W-:-:S03]  /*2a80*/  @P0 IMAD.WIDE.U32 R118, R4, 0x10, R118 ;  /* 0x0000001004760825 */ /* 0x001fc600078e0076 */
[----:B------:R0:W4:Y:S04]  /*2a90*/  @P6 LDG.E.128 R148, desc[UR6][R8.64] ;  /* 0x0000000608946981 */ /* 0x000128000c1e1d00 */
[----:B------:R-:W2:Y:S01]  /*2aa0*/  @P0 LDG.E.128 R144, desc[UR6][R118.64] ;  /* 0x0000000676900981 */ /* 0x000ea2000c1e1d00 */
[----:B------:R-:W-:Y:S01]  /*2ab0*/  IMAD.MOV.U32 R142, RZ, RZ, R126 ;  /* 0x000000ffff8e7224 */ /* 0x000fe200078e007e */
[----:B------:R-:W-:Y:S02]  /*2ac0*/  MOV R126, R124 ;  /* 0x0000007c007e7202 */ /* 0x000fe40000000f00 */
[----:B------:R-:W-:Y:S01]  /*2ad0*/  MOV R141, R127 ;  /* 0x0000007f008d7202 */ /* 0x000fe20000000f00 */
[----:B------:R-:W2:Y:S01]  /*2ae0*/  LDL R124, [R1+0x98] ;  /* 0x00009800017c7983 */ /* 0x000ea20000100800 */
[----:B------:R-:W-:-:S02]  /*2af0*/  IMAD.MOV.U32 R127, RZ, RZ, R125 ;  /* 0x000000ffff7f7224 */ /* 0x000fc400078e007d */
[----:B------:R-:W-:Y:S01]  /*2b00*/  IMAD.MOV.U32 R125, RZ, RZ, R123 ;  /* 0x000000ffff7d7224 */ /* 0x000fe200078e007b */
[C---:B------:R-:W-:Y:S01]  /*2b10*/  ISETP.GE.U32.AND P2, PT, R0.reuse, 0x1e0, PT ;  /* 0x000001e00000780c */ /* 0x040fe20003f46070 */
[----:B------:R4:W5:Y:S01]  /*2b20*/  @P5 LDG.E.128 R68, desc[UR6][R116.64] ;  /* 0x0000000674445981 */ /* 0x000962000c1e1d00 */
[C---:B------:R-:W-:Y:S02]  /*2b30*/  ISETP.GE.U32.AND P4, PT, R0.reuse, 0x200, PT ;  /* 0x000002000000780c */ /* 0x040fe40003f86070 */
[----:B------:R-:W-:Y:S01]  /*2b40*/  ISETP.GE.U32.AND P3, PT, R0, 0x220, PT ;  /* 0x000002200000780c */ /* 0x000fe20003f66070 */
[----:B------:R-:W-:Y:S01]  /*2b50*/  @P0 IMAD.WIDE.U32 R12, R4, 0x10, R12 ;  /* 0x00000010040c0825 */ /* 0x000fe200078e000c */
[----:B------:R-:W5:Y:S07]  /*2b60*/  @P6 LDG.E.128 R72, desc[UR6][R10.64] ;  /* 0x000000060a486981 */ /* 0x000f6e000c1e1d00 */
[----:B------:R-:W2:Y:S01]  /*2b70*/  @P2 LDC.64 R18, c[0x0][0x3d0] ;  /* 0x0000f400ff122b82 */ /* 0x000ea20000000a00 */
[----:B------:R2:W5:Y:S07]  /*2b80*/  @P0 LDG.E.128 R76, desc[UR6][R12.64] ;  /* 0x000000060c4c0981 */ /* 0x00056e000c1e1d00 */
[----:B------:R-:W2:Y:S01]  /*2b90*/  @P2 LDC.64 R24, c[0x0][0x3e8] ;  /* 0x0000fa00ff182b82 */ /* 0x000ea20000000a00 */
[----:B---3--:R-:W-:Y:S07]  /*2ba0*/  @P5 STL.64 [R1+0xd0], R152 ;  /* 0x0000d09801005387 */ /* 0x008fee0000100a00 */
[----:B------:R-:W3:Y:S01]  /*2bb0*/  @P4 LDC.64 R26, c[0x0][0x3d0] ;  /* 0x0000f400ff1a4b82 */ /* 0x000ee20000000a00 */
[----:B------:R-:W-:Y:S04]  /*2bc0*/  @P5 STL.64 [R1+0xd8], R154 ;  /* 0x0000d89a01005387 */ /* 0x000fe80000100a00 */
[----:B------:R-:W3:Y:S01]  /*2bd0*/  LDL R123, [R1+0x9c] ;  /* 0x00009c00017b7983 */ /* 0x000ee20000100800 */
[----:B------:R-:W-:-:S02]  /*2be0*/  ISETP.GE.U32.AND P5, PT, R0, 0x240, PT ;  /* 0x000002400000780c */ /* 0x000fc40003fa6070 */
[----:B-1----:R-:W1:Y:S01]  /*2bf0*/  @P4 LDC.64 R32, c[0x0][0x3e8] ;  /* 0x0000fa00ff204b82 */ /* 0x002e620000000a00 */
[----:B------:R-:W-:-:S07]  /*2c00*/  @P0 VIADD R4, R4, 0x20 ;  /* 0x0000002004040836 */ /* 0x000fce0000000000 */
[----:B0-----:R-:W0:Y:S08]  /*2c10*/  @P3 LDC.64 R8, c[0x0][0x3d0] ;  /* 0x0000f400ff083b82 */ /* 0x001e300000000a00 */
[----:B------:R-:W0:Y:S01]  /*2c20*/  @P3 LDC.64 R34, c[0x0][0x3e8] ;  /* 0x0000fa00ff223b82 */ /* 0x000e220000000a00 */
[----:B------:R-:W-:Y:S01]  /*2c30*/  @P1 IMAD.WIDE.U32 R14, R4, 0x10, R14 ;  /* 0x00000010040e1825 */ /* 0x000fe200078e000e */
[----:B----4-:R4:W-:Y:S06]  /*2c40*/  @P6 STL.64 [R1+0xc0], R148 ;  /* 0x0000c09401006387 */ /* 0x0109ec0000100a00 */
[----:B------:R-:W0:Y:S01]  /*2c50*/  @P5 LDC.64 R116, c[0x0][0x3d0] ;  /* 0x0000f400ff745b82 */ /* 0x000e220000000a00 */
[----:B------:R1:W-:Y:S04]  /*2c60*/  @P6 STL.64 [R1+0xc8], R150 ;  /* 0x0000c89601006387 */ /* 0x0003e80000100a00 */
[----:B--2---:R2:W-:Y:S03]  /*2c70*/  @P0 STL.64 [R1+0xb0], R144 ;  /* 0x0000b09001000387 */ /* 0x0045e60000100a00 */
[----:B------:R-:W0:Y:S01]  /*2c80*/  @P5 LDC.64 R118, c[0x0][0x3e8] ;  /* 0x0000fa00ff765b82 */ /* 0x000e220000000a00 */
[----:B------:R3:W-:Y:S01]  /*2c90*/  @P0 STL.64 [R1+0xb8], R146 ;  /* 0x0000b89201000387 */ /* 0x0007e20000100a00 */
[----:B------:R-:W-:Y:S01]  /*2ca0*/  ISETP.GE.U32.AND P0, PT, R0, 0x260, PT ;  /* 0x000002600000780c */ /* 0x000fe20003f06070 */
[----:B------:R-:W-:-:S04]  /*2cb0*/  @P1 IMAD.WIDE.U32 R16, R4, 0x10, R16 ;  /* 0x0000001004101825 */ /* 0x000fc800078e0010 */
[----:B------:R-:W-:Y:S01]  /*2cc0*/  @P1 VIADD R4, R4, 0x20 ;  /* 0x0000002004041836 */ /* 0x000fe20000000000 */
[----:B----4-:R-:W-:Y:S01]  /*2cd0*/  MOV R148, R122 ;  /* 0x0000007a00947202 */ /* 0x010fe20000000f00 */
[----:B------:R-:W-:Y:S01]  /*2ce0*/  IMAD.MOV.U32 R149, RZ, RZ, R121 ;  /* 0x000000ffff957224 */ /* 0x000fe200078e0079 */
[----:B-1----:R-:W-:Y:S01]  /*2cf0*/  MOV R151, R5 ;  /* 0x0000000500977202 */ /* 0x002fe20000000f00 */
[----:B------:R-:W-:Y:S01]  /*2d00*/  @P2 IMAD.WIDE.U32 R18, R4, 0x10, R18 ;  /* 0x0000001004122825 */ /* 0x000fe200078e0012 */
[----:B--2---:R-:W-:-:S03]  /*2d10*/  MOV R145, R125 ;  /* 0x0000007d00917202 */ /* 0x004fc60000000f00 */
[----:B------:R-:W-:Y:S01]  /*2d20*/  IMAD.MOV.U32 R150, RZ, RZ, R120 ;  /* 0x000000ffff967224 */ /* 0x000fe200078e0078 */
[----:B------:R-:W1:Y:S01]  /*2d30*/  @P0 LDC.64 R12, c[0x0][0x3d0] ;  /* 0x0000f400ff0c0b82 */ /* 0x000e620000000a00 */
[C---:B------:R-:W-:Y:S01]  /*2d40*/  @P2 IMAD.WIDE.U32 R24, R4.reuse, 0x10, R24 ;  /* 0x0000001004182825 */ /* 0x040fe200078e0018 */
[----:B------:R-:W-:-:S03]  /*2d50*/  @P2 IADD3 R4, PT, PT, R4, 0x20, RZ ;  /* 0x0000002004042810 */ /* 0x000fc60007ffe0ff */
[----:B------:R-:W-:Y:S01]  /*2d60*/  IMAD.MOV.U32 R144, RZ, RZ, R126 ;  /* 0x000000ffff907224 */ /* 0x000fe200078e007e */
[----:B------:R-:W2:Y:S01]  /*2d70*/  @P1 LDG.E.128 R148, desc[UR6][R14.64] ;  /* 0x000000060e941981 */ /* 0x000ea2000c1e1d00 */
[----:B---3--:R-:W-:Y:S01]  /*2d80*/  @P4 IMAD.WIDE.U32 R26, R4, 0x10, R26 ;  /* 0x00000010041a4825 */ /* 0x008fe200078e001a */
[----:B------:R-:W-:Y:S01]  /*2d90*/  ISETP.GE.U32.AND P6, PT, R0, 0x280, PT ;  /* 0x000002800000780c */ /* 0x000fe20003fc6070 */
[----:B------:R-:W3:Y:S02]  /*2da0*/  @P0 LDC.64 R120, c[0x0][0x3e8] ;  /* 0x0000fa00ff780b82 */ /* 0x000ee40000000a00 */
[----:B------:R-:W-:Y:S02]  /*2db0*/  IMAD.MOV.U32 R146, RZ, RZ, R124 ;  /* 0x000000ffff927224 */ /* 0x000fe400078e007c */
[----:B------:R-:W-:Y:S02]  /*2dc0*/  IMAD.MOV.U32 R143, RZ, RZ, R127 ;  /* 0x000000ffff8f7224 */ /* 0x000fe400078e007f */
[----:B------:R-:W-:-:S04]  /*2dd0*/  IMAD.MOV.U32 R147, RZ, RZ, R123 ;  /* 0x000000ffff937224 */ /* 0x000fc800078e007b */
[----:B------:R-:W4:Y:S01]  /*2de0*/  @P4 LDG.E.128 R140, desc[UR6][R26.64] ;  /* 0x000000061a8c4981 */ /* 0x000f22000c1e1d00 */
[C---:B------:R-:W-:Y:S01]  /*2df0*/  @P4 IMAD.WIDE.U32 R32, R4.reuse, 0x10, R32 ;  /* 0x0000001004204825 */ /* 0x040fe200078e0020 */
[----:B------:R-:W3:Y:S02]  /*2e00*/  @P6 LDC.64 R124, c[0x0][0x3e8] ;  /* 0x0000fa00ff7c6b82 */ /* 0x000ee40000000a00 */
[----:B------:R1:W-:Y:S01]  /*2e10*/  STL [R1+0x4c], RZ ;  /* 0x00004cff01007387 */ /* 0x0003e20000100800 */
[----:B------:R-:W-:-:S03]  /*2e20*/  @P4 VIADD R4, R4, 0x20 ;  /* 0x0000002004044836 */ /* 0x000fc60000000000 */
[----:B------:R-:W4:Y:S01]  /*2e30*/  @P2 LDG.E.128 R144, desc[UR6][R18.64] ;  /* 0x0000000612902981 */ /* 0x000f22000c1e1d00 */
[C---:B0-----:R-:W-:Y:S01]  /*2e40*/  @P3 IMAD.WIDE.U32 R10, R4.reuse, 0x10, R8 ;  /* 0x00000010040a3825 */ /* 0x041fe200078e0008 */
[----:B------:R-:W0:Y:S01]  /*2e50*/  @P6 LDC.64 R122, c[0x0][0x3d0] ;  /* 0x0000f400ff7a6b82 */ /* 0x000e220000000a00 */
[----:B------:R-:W-:Y:S01]  /*2e60*/  CS2R R250, SRZ ;  /* 0x0000000000fa7805 */ /* 0x000fe2000001ff00 */
[----:B------:R-:W5:Y:S01]  /*2e70*/  @P1 LDG.E.128 R80, desc[UR6][R16.64] ;  /* 0x0000000610501981 */ /* 0x000f62000c1e1d00 */
[----:B------:R-:W-:-:S03]  /*2e80*/  @P3 IMAD.WIDE.U32 R34, R4, 0x10, R34 ;  /* 0x0000001004223825 */ /* 0x000fc600078e0022 */
[----:B------:R-:W4:Y:S01]  /*2e90*/  @P3 LDG.E.128 R136, desc[UR6][R10.64] ;  /* 0x000000060a883981 */ /* 0x000f22000c1e1d00 */
[----:B------:R-:W-:-:S03]  /*2ea0*/  @P3 VIADD R4, R4, 0x20 ;  /* 0x0000002004043836 */ /* 0x000fc60000000000 */
[----:B------:R0:W-:Y:S01]  /*2eb0*/  STL [R1+0x48], RZ ;  /* 0x000048ff01007387 */ /* 0x0001e20000100800 */
[C---:B------:R-:W-:Y:S01]  /*2ec0*/  @P5 IMAD.WIDE.U32 R116, R4.reuse, 0x10, R116 ;  /* 0x0000001004745825 */ /* 0x040fe200078e0074 */
[----:B------:R-:W-:Y:S02]  /*2ed0*/  CS2R R248, SRZ ;  /* 0x0000000000f87805 */ /* 0x000fe4000001ff00 */
[----:B------:R-:W-:Y:S01]  /*2ee0*/  CS2R R246, SRZ ;  /* 0x0000000000f67805 */ /* 0x000fe2000001ff00 */
[----:B------:R-:W5:Y:S01]  /*2ef0*/  @P2 LDG.E.128 R84, desc[UR6][R24.64] ;  /* 0x0000000618542981 */ /* 0x000f62000c1e1d00 */
[C---:B------:R-:W-:Y:S01]  /*2f00*/  @P5 IMAD.WIDE.U32 R118, R4.reuse, 0x10, R118 ;  /* 0x0000001004765825 */ /* 0x040fe200078e0076 */
[----:B------:R-:W-:Y:S02]  /*2f10*/  @P5 IADD3 R4, PT, PT, R4, 0x20, RZ ;  /* 0x0000002004045810 */ /* 0x000fe40007ffe0ff */
[----:B------:R-:W4:Y:S03]  /*2f20*/  @P5 LDG.E.128 R132, desc[UR6][R116.64] ;  /* 0x0000000674845981 */ /* 0x000f26000c1e1d00 */
[C---:B-1----:R-:W-:Y:S01]  /*2f30*/  @P0 IMAD.WIDE.U32 R12, R4.reuse, 0x10, R12 ;  /* 0x00000010040c0825 */ /* 0x042fe200078e000c */
[----:B------:R-:W5:Y:S04]  /*2f40*/  @P5 LDG.E.128 R96, desc[UR6][R118.64] ;  /* 0x0000000676605981 */ /* 0x000f68000c1e1d00 */
[----:B------:R-:W4:Y:S01]  /*2f50*/  @P0 LDG.E.128 R128, desc[UR6][R12.64] ;  /* 0x000000060c800981 */ /* 0x000f22000c1e1d00 */
[----:B---3--:R-:W-:Y:S01]  /*2f60*/  @P0 IMAD.WIDE.U32 R120, R4, 0x10, R120 ;  /* 0x0000001004780825 */ /* 0x008fe200078e0078 */
[----:B------:R-:W-:-:S02]  /*2f70*/  CS2R R244, SRZ ;  /* 0x0000000000f47805 */ /* 0x000fc4000001ff00 */
[----:B------:R-:W-:Y:S01]  /*2f80*/  CS2R R242, SRZ ;  /* 0x0000000000f27805 */ /* 0x000fe2000001ff00 */
[----:B------:R-:W5:Y:S01]  /*2f90*/  @P4 LDG.E.128 R88, desc[UR6][R32.64] ;  /* 0x0000000620584981 */ /* 0x000f62000c1e1d00 */
[----:B------:R-:W-:-:S03]  /*2fa0*/  @P0 VIADD R4, R4, 0x20 ;  /* 0x0000002004040836 */ /* 0x000fc60000000000 */
[----:B------:R-:W5:Y:S01]  /*2fb0*/  @P0 LDG.E.128 R100, desc[UR6][R120.64] ;  /* 0x0000000678640981 */ /* 0x000f62000c1e1d00 */
[C---:B------:R-:W-:Y:S01]  /*2fc0*/  @P6 IMAD.WIDE.U32 R8, R4.reuse, 0x10, R124 ;  /* 0x0000001004086825 */ /* 0x040fe200078e007c */
[----:B------:R-:W-:Y:S02]  /*2fd0*/  CS2R R240, SRZ ;  /* 0x0000000000f07805 */ /* 0x000fe4000001ff00 */
[----:B------:R-:W-:Y:S01]  /*2fe0*/  CS2R R234, SRZ ;  /* 0x0000000000ea7805 */ /* 0x000fe2000001ff00 */
[----:B------:R1:W5:Y:S01]  /*2ff0*/  @P3 LDG.E.128 R92, desc[UR6][R34.64] ;  /* 0x00000006225c3981 */ /* 0x000362000c1e1d00 */
[----:B0-----:R-:W-:-:S03]  /*3000*/  @P6 IMAD.WIDE.U32 R4, R4, 0x10, R122 ;  /* 0x0000001004046825 */ /* 0x001fc600078e007a */
[----:B------:R0:W5:Y:S04]  /*3010*/  @P6 LDG.E.128 R104, desc[UR6][R8.64] ;  /* 0x0000000608686981 */ /* 0x000168000c1e1d00 */
[----:B------:R0:W5:Y:S04]  /*3020*/  @P6 LDG.E.128 R108, desc[UR6][R4.64] ;  /* 0x00000006046c6981 */ /* 0x000168000c1e1d00 */
[----:B------:R0:W-:Y:S04]  /*3030*/  STL [R1+0x44], RZ ;  /* 0x000044ff01007387 */ /* 0x0001e80000100800 */
[----:B------:R0:W-:Y:S04]  /*3040*/  STL [R1+0x40], RZ ;  /* 0x000040ff01007387 */ /* 0x0001e80000100800 */
[----:B------:R0:W-:Y:S04]  /*3050*/  STL [R1+0x3c], RZ ;  /* 0x00003cff01007387 */ /* 0x0001e80000100800 */
[----:B------:R0:W-:Y:S04]  /*3060*/  STL [R1+0x38], RZ ;  /* 0x000038ff01007387 */ /* 0x0001e80000100800 */
[----:B------:R0:W-:Y:S04]  /*3070*/  STL [R1+0x34], RZ ;  /* 0x000034ff01007387 */ /* 0x0001e80000100800 */
[----:B------:R0:W-:Y:S04]  /*3080*/  STL [R1+0x30], RZ ;  /* 0x000030ff01007387 */ /* 0x0001e80000100800 */
[----:B------:R0:W-:Y:S04]  /*3090*/  STL [R1+0x2c], RZ ;  /* 0x00002cff01007387 */ /* 0x0001e80000100800 */
[----:B--2---:R0:W-:Y:S04]  /*30a0*/  @P1 STL.64 [R1+0xa0], R148 ;  /* 0x0000a09401001387 */ /* 0x0041e80000100a00 */
[----:B------:R0:W-:Y:S04]  /*30b0*/  @P1 STL.64 [R1+0xa8], R150 ;  /* 0x0000a89601001387 */ /* 0x0001e80000100a00 */
        /* <DEDUP_REMOVED lines=18> */
[----:B-1----:R-:W-:Y:S02]  /*31e0*/  CS2R R34, SRZ ;  /* 0x0000000000227805 */ /* 0x002fe4000001ff00 */
[----:B------:R-:W-:-:S02]  /*31f0*/  CS2R R32, SRZ ;  /* 0x0000000000207805 */ /* 0x000fc4000001ff00 */
[----:B------:R-:W-:Y:S02]  /*3200*/  CS2R R26, SRZ ;  /* 0x00000000001a7805 */ /* 0x000fe4000001ff00 */
[----:B------:R-:W-:Y:S02]  /*3210*/  CS2R R24, SRZ ;  /* 0x0000000000187805 */ /* 0x000fe4000001ff00 */
[----:B------:R-:W-:Y:S02]  /*3220*/  CS2R R18, SRZ ;  /* 0x0000000000127805 */ /* 0x000fe4000001ff00 */
[----:B------:R-:W-:Y:S01]  /*3230*/  CS2R R16, SRZ ;  /* 0x0000000000107805 */ /* 0x000fe2000001ff00 */
        /* <DEDUP_REMOVED lines=15> */
[----:B------:R0:W-:Y:S04]  /*3330*/  STL [R1+0x10], RZ ;  /* 0x000010ff01007387 */ /* 0x0001e80000100800 */
[----:B------:R0:W-:Y:S04]  /*3340*/  STL [R1+0xc], RZ ;  /* 0x00000cff01007387 */ /* 0x0001e80000100800 */
[----:B------:R0:W-:Y:S04]  /*3350*/  STL [R1+0x8], RZ ;  /* 0x000008ff01007387 */ /* 0x0001e80000100800 */
[----:B------:R0:W-:Y:S04]  /*3360*/  STL [R1+0x4], RZ ;  /* 0x000004ff01007387 */ /* 0x0001e80000100800 */
[----:B------:R0:W-:Y:S02]  /*3370*/  STL [R1], RZ ;  /* 0x000000ff01007387 */ /* 0x0001e40000100800 */
.L_x_84068:
[----:B------:R-:W-:Y:S05]  /*3380*/  BSYNC.RECONVERGENT B0 ;  /* 0x0000000000007941 */ /* 0x000fea0003800200 */
.L_x_84066:
[----:B------:R-:W3:Y:S01]  /*3390*/  S2UR UR9, SR_CTAID.X ;  /* 0x00000000000979c3 */ /* 0x000ee20000002500 */
[----:B------:R-:W4:Y:S01]  /*33a0*/  LDCU UR10, c[0x0][0x384] ;  /* 0x00007080ff0a77ac */ /* 0x000f220008000800 */
[----:B------:R-:W-:Y:S01]  /*33b0*/  SHF.R.U32.HI R236, RZ, 0x5, R3 ;  /* 0x00000005ffec7819 */ /* 0x000fe20000011603 */
[----:B---3--:R-:W-:-:S06]  /*33c0*/  USHF.L.U32 UR8, UR9, 0x2, URZ ;  /* 0x0000000209087899 */ /* 0x008fcc00080006ff */
[----:B------:R-:W-:-:S04]  /*33d0*/  LOP3.LUT R236, R236, UR8, RZ, 0xfc, !PT ;  /* 0x00000008ecec7c12 */ /* 0x000fc8000f8efcff */
[----:B----4-:R-:W-:-:S13]  /*33e0*/  ISETP.GE.AND P0, PT, R236, UR10, PT ;  /* 0x0000000aec007c0c */ /* 0x010fda000bf06270 */
[----:B------:R-:W-:Y:S05]  /*33f0*/  @P0 EXIT ;  /* 0x000000000000094d */ /* 0x000fea0003800000 */
[----:B0-2---:R-:W0:Y:S01]  /*3400*/  LDC R4, c[0x0][0x360] ;  /* 0x0000d800ff047b82 */ /* 0x005e220000000800 */
[----:B------:R-:W-:Y:S01]  /*3410*/  IMAD.HI.U32 R5, R2, -0x2daee0ad, RZ ;  /* 0xd2511f5302057827 */ /* 0x000fe200078e00ff */
[----:B------:R-:W-:Y:S01]  /*3420*/  UIADD3 UR8, UPT, UPT, UR4, -0x61c88647, URZ ;  /* 0x9e3779b904087890 */ /* 0x000fe2000fffe0ff */
[----:B------:R-:W-:Y:S01]  /*3430*/  LOP3.LUT R6, R6, 0x3, RZ, 0xc0, !PT ;  /* 0x0000000306067812 */ /* 0x000fe200078ec0ff */
[----:B------:R-:W2:Y:S01]  /*3440*/  LDCU.64 UR16, c[0x0][0x3e0] ;  /* 0x00007c00ff1077ac */ /* 0x000ea20008000a00 */
[----:B------:R-:W-:Y:S01]  /*3450*/  IMAD R10, R2, -0x2daee0ad, RZ ;  /* 0xd2511f53020a7824 */ /* 0x000fe200078e02ff */
[----:B------:R-:W-:Y:S01]  /*3460*/  LOP3.LUT R5, R5, UR5, RZ, 0x3c, !PT ;  /* 0x0000000505057c12 */ /* 0x000fe2000f8e3cff */
[----:B------:R-:W-:Y:S02]  /*3470*/  UIADD3 UR14, UPT, UPT, UR4, -0x700cb87f, URZ ;  /* 0x8ff34781040e7890 */ /* 0x000fe4000fffe0ff */
[----:B------:R-:W-:Y:S01]  /*3480*/  UIADD3 UR13, UPT, UPT, UR5, -0x695add53, URZ ;  /* 0x96a522ad050d7890 */ /* 0x000fe2000fffe0ff */
[----:B------:R-:W3:Y:S01]  /*3490*/  LDCU UR10, c[0x0][0x388] ;  /* 0x00007100ff0a77ac */ /* 0x000ee20008000800 */
[----:B------:R-:W4:Y:S01]  /*34a0*/  LDCU.U8 UR11, c[0x0][0x410] ;  /* 0x00008200ff0b77ac */ /* 0x000f220008000000 */
[----:B------:R-:W0:Y:S02]  /*34b0*/  LDCU UR12, c[0x0][0x448] ;  /* 0x00008900ff0c77ac */ /* 0x000e240008000800 */
[----:B0-----:R-:W-:Y:S01]  /*34c0*/  IMAD R3, R4, UR9, R3 ;  /* 0x0000000904037c24 */ /* 0x001fe2000f8e0203 */
[----:B------:R-:W-:Y:S01]  /*34d0*/  UIADD3 UR9, UPT, UPT, UR5, -0x24c28bd8, URZ ;  /* 0xdb3d742805097890 */ /* 0x000fe2000fffe0ff */
[----:B------:R-:W-:Y:S01]  /*34e0*/  IMAD.HI.U32 R4, R5, -0x326172a9, RZ ;  /* 0xcd9e8d5705047827 */ /* 0x000fe200078e00ff */
[----:B--2---:R-:W-:-:S03]  /*34f0*/  UISETP.NE.U32.AND UP0, UPT, UR16, URZ, UPT ;  /* 0x000000ff1000728c */ /* 0x004fc6000bf05070 */
[----:B------:R-:W-:Y:S01]  /*3500*/  IMAD.HI.U32 R8, R3, -0x326172a9, RZ ;  /* 0xcd9e8d5703087827 */ /* 0x000fe200078e00ff */
[----:B------:R-:W-:-:S03]  /*3510*/  UISETP.NE.AND.EX UP0, UPT, UR17, URZ, UPT, UP0 ;  /* 0x000000ff1100728c */ /* 0x000fc6000bf05300 */
        /* <DEDUP_REMOVED lines=24> */
[----:B------:R-:W-:Y:S01]  /*36a0*/  UIADD3 UR8, UPT, UPT, UR4, 0x78dde6e4, URZ ;  /* 0x78dde6e404087890 */ /* 0x000fe2000fffe0ff */
[----:B------:R-:W-:-:S04]  /*36b0*/  IMAD.HI.U32 R10, R8, -0x2daee0ad, RZ ;  /* 0xd2511f53080a7827 */ /* 0x000fc800078e00ff */
[----:B------:R-:W-:-:S04]  /*36c0*/  IMAD.HI.U32 R4, R9, -0x326172a9, RZ ;  /* 0xcd9e8d5709047827 */ /* 0x000fc800078e00ff */
[----:B-1----:R-:W-:Y:S01]  /*36d0*/  IMAD R12, R9, -0x326172a9, RZ ;  /* 0xcd9e8d57090c7824 */ /* 0x002fe200078e02ff */
[----:B------:R-:W-:Y:S01]  /*36e0*/  LOP3.LUT R4, R11, UR8, R4, 0x96, !PT ;  /* 0x000000080b047c12 */ /* 0x000fe2000f8e9604 */
[----:B------:R-:W-:Y:S01]  /*36f0*/  UIADD3 UR8, UPT, UPT, UR5, -0x126145ec, URZ ;  /* 0xed9eba1405087890 */ /* 0x000fe2000fffe0ff */
        /* <DEDUP_REMOVED lines=10> */
[----:B------:R-:W-:Y:S01]  /*37a0*/  UIADD3 UR8, UPT, UPT, UR4, -0x4ab325aa, URZ ;  /* 0xb54cda5604087890 */ /* 0x000fe2000fffe0ff */
[----:B------:R-:W-:-:S03]  /*37b0*/  IMAD R12, R5, -0x2daee0ad, RZ ;  /* 0xd2511f53050c7824 */ /* 0x000fc600078e02ff */
[----:B------:R-:W-:-:S04]  /*37c0*/  IMAD.HI.U32 R8, R9, -0x326172a9, RZ ;  /* 0xcd9e8d5709087827 */ /* 0x000fc800078e00ff */
[----:B------:R-:W-:Y:S01]  /*37d0*/  IMAD R9, R9, -0x326172a9, RZ ;  /* 0xcd9e8d5709097824 */ /* 0x000fe200078e02ff */
[----:B------:R-:W-:Y:S01]  /*37e0*/  LOP3.LUT R8, R11, UR8, R8, 0x96, !PT ;  /* 0x000000080b087c12 */ /* 0x000fe2000f8e9608 */
[----:B------:R-:W-:Y:S01]  /*37f0*/  UIADD3 UR8, UPT, UPT, UR5, 0x646e171e, URZ ;  /* 0x646e171e05087890 */ /* 0x000fe2000fffe0ff */
[----:B------:R-:W-:-:S03]  /*3800*/  IMAD R11, R4, -0x2daee0ad, RZ ;  /* 0xd2511f53040b7824 */ /* 0x000fc600078e02ff */
[C---:B------:R-:W-:Y:S02]  /*3810*/  IMAD.HI.U32 R5, R8.reuse, -0x2daee0ad, RZ ;  /* 0xd2511f5308057827 */ /* 0x040fe400078e00ff */
[----:B------:R-:W-:Y:S01]  /*3820*/  LOP3.LUT R10, R11, UR8, R10, 0x96, !PT ;  /* 0x000000080b0a7c12 */ /* 0x000fe2000f8e960a */
[----:B------:R-:W-:Y:S01]  /*3830*/  UIADD3 UR8, UPT, UPT, UR4, 0x5384540f, URZ ;  /* 0x5384540f04087890 */ /* 0x000fe2000fffe0ff */
[----:B------:R-:W-:-:S03]  /*3840*/  IMAD R11, R8, -0x2daee0ad, RZ ;  /* 0xd2511f53080b7824 */ /* 0x000fc600078e02ff */
[----:B------:R-:W-:-:S04]  /*3850*/  IMAD.HI.U32 R4, R10, -0x326172a9, RZ ;  /* 0xcd9e8d570a047827 */ /* 0x000fc800078e00ff */
[----:B------:R-:W-:Y:S01]  /*3860*/  IMAD R10, R10, -0x326172a9, RZ ;  /* 0xcd9e8d570a0a7824 */ /* 0x000fe200078e02ff */
[----:B------:R-:W-:Y:S01]  /*3870*/  LOP3.LUT R4, R9, UR8, R4, 0x96, !PT ;  /* 0x0000000809047c12 */ /* 0x000fe2000f8e9604 */
[----:B------:R-:W-:-:S04]  /*3880*/  UIADD3 UR8, UPT, UPT, UR5, 0x1fd5c5a3, URZ ;  /* 0x1fd5c5a305087890 */ /* 0x000fc8000fffe0ff */
[----:B------:R-:W-:Y:S02]  /*3890*/  IMAD.HI.U32 R8, R4, -0x2daee0ad, RZ ;  /* 0xd2511f5304087827 */ /* 0x000fe400078e00ff */
[----:B------:R-:W-:Y:S01]  /*38a0*/  LOP3.LUT R5, R12, UR8, R5, 0x96, !PT ;  /* 0x000000080c057c12 */ /* 0x000fe2000f8e9605 */
[----:B------:R-:W-:Y:S02]  /*38b0*/  UIADD3 UR8, UPT, UPT, UR4, -0xe443238, URZ ;  /* 0xf1bbcdc804087890 */ /* 0x000fe4000fffe0ff */
[----:B------:R-:W-:Y:S01]  /*38c0*/  LOP3.LUT R8, R11, UR9, R8, 0x96, !PT ;  /* 0x000000090b087c12 */ /* 0x000fe2000f8e9608 */
[----:B------:R-:W-:Y:S02]  /*38d0*/  IMAD R11, R4, -0x2daee0ad, RZ ;  /* 0xd2511f53040b7824 */ /* 0x000fe400078e02ff */
[----:B------:R-:W-:-:S05]  /*38e0*/  IMAD.HI.U32 R9, R5, -0x326172a9, RZ ;  /* 0xcd9e8d5705097827 */ /* 0x000fca00078e00ff */
        /* <DEDUP_REMOVED lines=9> */
[----:B---34-:R-:W-:-:S07]  /*3980*/  IMAD.MOV.U32 R10, RZ, RZ, RZ ;  /* 0x000000ffff0a7224 */ /* 0x018fce00078e00ff */
.L_x_84989:
[----:B-1----:R-:W1:Y:S01]  /*3990*/  @UP0 LDCU.64 UR14, c[0x0][0x3e0] ;  /* 0x00007c00ff0e07ac */ /* 0x002e620008000a00 */
[----:B------:R-:W-:Y:S01]  /*39a0*/  PLOP3.LUT P0, PT, PT, PT, UP0, 0x80, 0x8 ;  /* 0x000000000008781c */ /* 0x000fe20003f0f008 */
[----:B--2---:R-:W-:Y:S01]  /*39b0*/  HFMA2 R200, -RZ, RZ, 0, 2.384185791015625e-07 ;  /* 0x00000004ffc87431 */ /* 0x004fe200000001ff */
[----:B------:R-:W-:Y:S01]  /*39c0*/  PLOP3.LUT P1, PT, PT, PT, UP0, 0x80, 0x8 ;  /* 0x000000000008781c */ /* 0x000fe20003f2f008 */
[----:B------:R-:W-:-:S10]  /*39d0*/  IMAD.MOV.U32 R14, RZ, RZ, 0x3f800000 ;  /* 0x3f800000ff0e7424 */ /* 0x000fd400078e00ff */
[----:B-1----:R-:W-:-:S05]  /*39e0*/  @P0 IMAD.WIDE R200, R236, R200, UR14 ;  /* 0x0000000eecc80e25 */ /* 0x002fca000f8e02c8 */
[----:B-----5:R1:W5:Y:S01]  /*39f0*/  @P1 LDG.E R14, desc[UR6][R200.64] ;  /* 0x00000006c80e1981 */ /* 0x020362000c1e1900 */
[----:B------:R-:W-:Y:S01]  /*3a00*/  IMAD R11, R236, UR10, RZ ;  /* 0x0000000aec0b7c24 */ /* 0x000fe2000f8e02ff */
[----:B------:R-:W-:Y:S01]  /*3a10*/  ISETP.GE.U32.AND P5, PT, R0, 0x20, PT ;  /* 0x000000200000780c */ /* 0x000fe20003fa6070 */
[----:B------:R-:W-:Y:S01]  /*3a20*/  BSSY.RECONVERGENT B0, `(.L_x_84069) ;  /* 0x0000335000007945 */ /* 0x000fe20003800200 */
[----:B------:R-:W2:Y:S02]  /*3a30*/  S2R R202, SR_TID.X ;  /* 0x0000000000ca7919 */ /* 0x000ea40000002100 */
[----:B------:R-:W-:-:S04]  /*3a40*/  SHF.R.S32.HI R15, RZ, 0x1f, R11 ;  /* 0x0000001fff0f7819 */ /* 0x000fc8000001140b */
[----:B------:R-:W-:Y:S02]  /*3a50*/  LEA.HI R11, R15, R11, RZ, 0x2 ;  /* 0x0000000b0f0b7211 */ /* 0x000fe400078f10ff */
[----:B--2---:R-:W-:-:S04]  /*3a60*/  LOP3.LUT R15, R202, 0x1f, RZ, 0xc0, !PT ;  /* 0x0000001fca0f7812 */ /* 0x004fc800078ec0ff */
[----:B------:R-:W-:-:S05]  /*3a70*/  LEA.HI.SX32 R15, R11, R15, 0x1e ;  /* 0x0000000f0b0f7211 */ /* 0x000fca00078ff2ff */
[----:B------:R-:W-:Y:S01]  /*3a80*/  IMAD.MOV.U32 R11, RZ, RZ, R15 ;  /* 0x000000ffff0b7224 */ /* 0x000fe200078e000f */
[----:B-1----:R-:W-:Y:S06]  /*3a90*/  @!P5 BRA `(.L_x_84070) ;  /* 0x0000003000b4d947 */ /* 0x002fec0003800000 */
[----:B------:R-:W1:Y:S02]  /*3aa0*/  LDC.64 R120, c[0x0][0x390] ;  /* 0x0000e400ff787b82 */ /* 0x000e640000000a00 */
[----:B-1----:R-:W-:-:S06]  /*3ab0*/  IMAD.WIDE.U32 R120, R15, 0x10, R120 ;  /* 0x000000100f787825 */ /* 0x002fcc00078e0078 */
[----:B------:R-:W5:Y:S01]  /*3ac0*/  LDG.E.128 R120, desc[UR6][R120.64] ;  /* 0x0000000678787981 */ /* 0x000f62000c1e1d00 */
[----:B0-----:R-:W-:-:S04]  /*3ad0*/  UISETP.NE.U32.AND UP1, UPT, UR8, URZ, UPT ;  /* 0x000000ff0800728c */ /* 0x001fc8000bf25070 */
        /* <DEDUP_REMOVED lines=16> */
.L_x_88408:
[----:B------:R-:W-:Y:S05]  /*3be0*/  BRX R200 -0x3bf0                                       (*"BRANCH_TARGETS .L_x_88409,.L_x_88410,.L_x_88411"*) ;  /* 0xffffffc4c8047949 */ /* 0x000fea000383ffff */
.L_x_88411:
[----:B------:R-:W-:Y:S01]  /*3bf0*/  VIADD R200, R6, 0x1 ;  /* 0x0000000106c87836 */ /* 0x000fe20000000000 */
[----:B------:R-:W-:Y:S01]  /*3c00*/  MOV R11, R9 ;  /* 0x00000009000b7202 */ /* 0x000fe20000000f00 */
[----:B------:R-:W-:Y:S01]  /*3c10*/  IMAD.MOV.U32 R201, RZ, RZ, R5 ;  /* 0x000000ffffc97224 */ /* 0x000fe200078e0005 */
[----:B------:R-:W-:Y:S06]  /*3c20*/  BRA `(.L_x_84073) ;  /* 0x00000004003c7947 */ /* 0x000fec0003800000 */
.L_x_88409:
[----:B------:R-:W-:Y:S01]  /*3c30*/  IMAD.MOV.U32 R11, RZ, RZ, R9 ;  /* 0x000000ffff0b7224 */ /* 0x000fe200078e0009 */
[----:B------:R-:W-:Y:S01]  /*3c40*/  MOV R200, 0x3 ;  /* 0x0000000300c87802 */ /* 0x000fe20000000f00 */
[----:B------:R-:W-:Y:S01]  /*3c50*/  IMAD.MOV.U32 R201, RZ, RZ, R4 ;  /* 0x000000ffffc97224 */ /* 0x000fe200078e0004 */
[----:B------:R-:W-:Y:S06]  /*3c60*/  BRA `(.L_x_84073) ;  /* 0x00000004002c7947 */ /* 0x000fec0003800000 */
.L_x_88410:
        /* <DEDUP_REMOVED lines=12> */
.L_x_84075:
[----:B------:R-:W-:Y:S05]  /*3d30*/  BSYNC.RECONVERGENT B2 ;  /* 0x0000000000027941 */ /* 0x000fea0003800200 */
.L_x_84074:
        /* <DEDUP_REMOVED lines=62> */
.L_x_84073:
[----:B------:R-:W-:Y:S05]  /*4120*/  BSYNC.RECONVERGENT B1 ;  /* 0x0000000000017941 */ /* 0x000fea0003800200 */
.L_x_84072:
        /* <DEDUP_REMOVED lines=8> */
[----:B0-----:R-:W-:Y:S01]  /*41b0*/  FSETP.GTU.FTZ.AND P0, PT, R6, R237, PT ;  /* 0x000000ed0600720b */ /* 0x001fe20003f1c000 */
[----:B-----5:R-:W-:-:S04]  /*41c0*/  FMUL.FTZ R6, R120, R14 ;  /* 0x0000000e78067220 */ /* 0x020fc80000410000 */
[----:B-1----:R-:W-:-:S05]  /*41d0*/  FMUL.FTZ R6, R6, R202 ;  /* 0x000000ca06067220 */ /* 0x002fca0000410000 */
        /* <DEDUP_REMOVED lines=13> */
.L_x_84078:
        /* <DEDUP_REMOVED lines=12> */
.L_x_84080:
[----:B------:R-:W-:Y:S05]  /*4370*/  BSYNC.RECONVERGENT B2 ;  /* 0x0000000000027941 */ /* 0x000fea0003800200 */
.L_x_84079:
        /* <DEDUP_REMOVED lines=61> */
.L_x_84077:
[----:B------:R-:W-:Y:S05]  /*4750*/  BSYNC.RECONVERGENT B1 ;  /* 0x0000000000017941 */ /* 0x000fea0003800200 */
.L_x_84076:
[----:B------:R-:W-:Y:S01]  /*4760*/  I2FP.F32.U32 R6, R6 ;  /* 0x0000000600067245 */ /* 0x000fe20000201000 */
[----:B------:R-:W-:Y:S01]  /*4770*/  BSSY.RECONVERGENT B1, `(.L_x_84081) ;  /* 0x000005e000017945 */ /* 0x000fe20003800200 */
[----:B------:R-:W-:Y:S01]  /*4780*/  ISETP.NE.AND P2, PT, R9, 0x1, PT ;  /* 0x000000010900780c */ /* 0x000fe20003f45270 */
[----:B------:R-:W-:Y:S02]  /*4790*/  HFMA2 R200, -RZ, RZ, 0, 1.1920928955078125e-07 ;  /* 0x00000002ffc87431 */ /* 0x000fe400000001ff */
[----:B------:R-:W-:-:S05]  /*47a0*/  FFMA.FTZ R6, R6, R203, 1.1641532182693481445e-10 ;  /* 0x2f00000006067423 */ /* 0x000fca00000100cb */
[----:B------:R-:W-:Y:S01]  /*47b0*/  FSETP.GTU.FTZ.AND P1, PT, R6, R237, PT ;  /* 0x000000ed0600720b */ /* 0x000fe20003f3c000 */
        /* <DEDUP_REMOVED lines=15> */
.L_x_84083:
        /* <DEDUP_REMOVED lines=12> */
.L_x_84085:
[----:B------:R-:W-:Y:S05]  /*4970*/  BSYNC.RECONVERGENT B2 ;  /* 0x0000000000027941 */ /* 0x000fea0003800200 */
.L_x_84084:
        /* <DEDUP_REMOVED lines=61> */
.L_x_84082:
[----:B------:R-:W-:Y:S05]  /*4d50*/  BSYNC.RECONVERGENT B1 ;  /* 0x0000000000017941 */ /* 0x000fea0003800200 */
.L_x_84081:
        /* <DEDUP_REMOVED lines=21> */
.L_x_84088:
        /* <DEDUP_REMOVED lines=12> */
.L_x_84090:
[----:B------:R-:W-:Y:S05]  /*4f70*/  BSYNC.RECONVERGENT B2 ;  /* 0x0000000000027941 */ /* 0x000fea0003800200 */
.L_x_84089:
        /* <DEDUP_REMOVED lines=55> */
[----:B------:R-:W-:Y:S01]  /*52f0*/  IMAD.MOV.U32 R6, RZ, RZ, RZ ;  /* 0x000000ffff067224 */ /* 0x000fe200078e00ff */
[----:B------:R-:W-:Y:S01]  /*5300*/  LOP3.LUT R4, R4, UR13, R9, 0x96, !PT ;  /* 0x0000000d04047c12 */ /* 0x000fe2000f8e9609 */
[----:B------:R-:W-:Y:S01]  /*5310*/  UIADD3 UR13, UPT, UPT, UR4, -0x700cb87f, URZ ;  /* 0x8ff34781040d7890 */ /* 0x000fe2000fffe0ff */
[----:B------:R-:W-:Y:S01]  /*5320*/  MOV R11, R8 ;  /* 0x00000008000b7202 */ /* 0x000fe20000000f00 */
[----:B------:R-:W-:-:S05]  /*5330*/  IMAD.WIDE.U32 R8, R5, -0x326172a9, RZ ;  /* 0xcd9e8d5705087825 */ /* 0x000fca00078e00ff */
[----:B------:R-:W-:-:S07]  /*5340*/  LOP3.LUT R5, R200, UR13, R9, 0x96, !PT ;  /* 0x0000000dc8057c12 */ /* 0x000fce000f8e9609 */
.L_x_84087:
[----:B------:R-:W-:Y:S05]  /*5350*/  BSYNC.RECONVERGENT B1 ;  /* 0x0000000000017941 */ /* 0x000fea0003800200 */
.L_x_84086:
[----:B------:R-:W-:-:S05]  /*5360*/  I2FP.F32.U32 R9, R201 ;  /* 0x000000c900097245 */ /* 0x000fca0000201000 */
[----:B------:R-:W-:-:S05]  /*5370*/  FFMA.FTZ R9, R9, R203, 1.1641532182693481445e-10 ;  /* 0x2f00000009097423 */ /* 0x000fca00000100cb */
[----:B------:R-:W-:Y:S01]  /*5380*/  FSETP.GTU.FTZ.AND P4, PT, R9, R237, PT ;  /* 0x000000ed0900720b */ /* 0x000fe20003f9c000 */
[----:B------:R-:W-:-:S03]  /*5390*/  FMUL.FTZ R9, R123, R14 ;  /* 0x0000000e7b097220 */ /* 0x000fc60000410000 */
[----:B------:R-:W-:Y:S01]  /*53a0*/  PLOP3.LUT P3, PT, P4, PT, PT, 0x8, 0x80 ;  /* 0x000000000080781c */ /* 0x000fe2000276e170 */
[----:B------:R-:W-:-:S05]  /*53b0*/  FMUL.FTZ R9, R9, R202 ;  /* 0x000000ca09097220 */ /* 0x000fca0000410000 */
[----:B------:R-:W-:-:S05]  /*53c0*/  FSEL R9, R9, RZ, !P4 ;  /* 0x000000ff09097208 */ /* 0x000fca0006000000 */
[----:B------:R-:W-:Y:S01]  /*53d0*/  FFMA.FTZ R123, R9, R23, R119 ;  /* 0x00000017097b7223 */ /* 0x000fe20000010077 */
[----:B------:R-:W-:Y:S06]  /*53e0*/  BRA `(.L_x_84091) ;  /* 0x0000001800287947 */ /* 0x000fec0003800000 */
.L_x_84071:
        /* <DEDUP_REMOVED lines=16> */
.L_x_84094:
        /* <DEDUP_REMOVED lines=12> */
.L_x_84096:
[----:B------:R-:W-:Y:S05]  /*55b0*/  BSYNC.RECONVERGENT B2 ;  /* 0x0000000000027941 */ /* 0x000fea0003800200 */
.L_x_84095:
        /* <DEDUP_REMOVED lines=62> */
.L_x_84093:
[----:B------:R-:W-:Y:S05]  /*59a0*/  BSYNC.RECONVERGENT B1 ;  /* 0x0000000000017941 */ /* 0x000fea0003800200 */
.L_x_84092:
        /* <DEDUP_REMOVED lines=8> */
[----:B-----5:R-:W-:Y:S01]  /*5a30*/  FMUL.FTZ R6, R120, R14 ;  /* 0x0000000e78067220 */ /* 0x020fe20000410000 */
[----:B------:R-:W-:-:S02]  /*5a40*/  IMAD.MOV.U32 R120, RZ, RZ, 0x2 ;  /* 0x00000002ff787424 */ /* 0x000fc400078e00ff */
[----:B------:R-:W-:Y:S01]  /*5a50*/  PLOP3.LUT P0, PT, P1, PT, PT, 0x8, 0x80 ;  /* 0x000000000080781c */ /* 0x000fe20000f0e170 */
[----:B-1----:R-:W-:-:S05]  /*5a60*/  FMUL.FTZ R6, R6, R237 ;  /* 0x000000ed06067220 */ /* 0x002fca0000410000 */
        /* <DEDUP_REMOVED lines=11> */
.L_x_84099:
        /* <DEDUP_REMOVED lines=12> */
.L_x_84101:
[----:B------:R-:W-:Y:S05]  /*5be0*/  BSYNC.RECONVERGENT B2 ;  /* 0x0000000000027941 */ /* 0x000fea0003800200 */
.L_x_84100:
        /* <DEDUP_REMOVED lines=62> */
.L_x_84098:
[----:B------:R-:W-:Y:S05]  /*5fd0*/  BSYNC.RECONVERGENT B1 ;  /* 0x0000000000017941 */ /* 0x000fea0003800200 */
.L_x_84097:
[----:B------:R-:W-:Y:S01]  /*5fe0*/  I2FP.F32.U32 R6, R6 ;  /* 0x0000000600067245 */ /* 0x000fe20000201000 */
[----:B------:R-:W-:Y:S01]  /*5ff0*/  BSSY.RECONVERGENT B1, `(.L_x_84102) ;  /* 0x000005e000017945 */ /* 0x000fe20003800200 */
[----:B------:R-:W-:Y:S01]  /*6000*/  ISETP.NE.AND P3, PT, R120, 0x1, PT ;  /* 0x000000017800780c */ /* 0x000fe20003f65270 */
[----:B------:R-:W-:Y:S02]  /*6010*/  IMAD.MOV.U32 R200, RZ, RZ, 0x2 ;  /* 0x00000002ffc87424 */ /* 0x000fe400078e00ff */
[----:B------:R-:W-:-:S05]  /*6020*/  FFMA.FTZ R6, R6, R238, 1.1641532182693481445e-10 ;  /* 0x2f00000006067423 */ /* 0x000fca00000100ee */
[----:B------:R-:W-:Y:S01]  /*6030*/  FSETP.GTU.FTZ.AND P2, PT, R6, R239, PT ;  /* 0x000000ef0600720b */ /* 0x000fe20003f5c000 */
[----:B------:R-:W-:-:S03]  /*6040*/  FMUL.FTZ R6, R121, R14 ;  /* 0x0000000e79067220 */ /* 0x000fc60000410000 */
[----:B------:R-:W-:Y:S01]  /*6050*/  PLOP3.LUT P1, PT, P2, PT, PT, 0x8, 0x80 ;  /* 0x000000000080781c */ /* 0x000fe2000172e170 */
        /* <DEDUP_REMOVED lines=12> */
.L_x_84104:
        /* <DEDUP_REMOVED lines=12> */
.L_x_84106:
[----:B------:R-:W-:Y:S05]  /*61e0*/  BSYNC.RECONVERGENT B2 ;  /* 0x0000000000027941 */ /* 0x000fea0003800200 */
.L_x_84105:
        /* <DEDUP_REMOVED lines=62> */
.L_x_84103:
[----:B------:R-:W-:Y:S05]  /*65d0*/  BSYNC.RECONVERGENT B1 ;  /* 0x0000000000017941 */ /* 0x000fea0003800200 */
.L_x_84102:
[----:B------:R-:W-:Y:S01]  /*65e0*/  I2FP.F32.U32 R6, R6 ;  /* 0x0000000600067245 */ /* 0x000fe20000201000 */
[----:B------:R-:W-:Y:S01]  /*65f0*/  BSSY.RECONVERGENT B1, `(.L_x_84107) ;  /* 0x000005e000017945 */ /* 0x000fe20003800200 */
[----:B------:R-:W-:Y:S01]  /*6600*/  ISETP.NE.AND P4, PT, R200, 0x1, PT ;  /* 0x00000001c800780c */ /* 0x000fe20003f85270 */
[----:B------:R-:W-:Y:S02]  /*6610*/  IMAD.MOV.U32 R120, RZ, RZ, R8 ;  /* 0x000000ffff787224 */ /* 0x000fe400078e0008 */
[----:B------:R-:W-:-:S05]  /*6620*/  FFMA.FTZ R6, R6, R238, 1.1641532182693481445e-10 ;  /* 0x2f00000006067423 */ /* 0x000fca00000100ee */
[----:B------:R-:W-:Y:S01]  /*6630*/  FSETP.GTU.FTZ.AND P3, PT, R6, R239, PT ;  /* 0x000000ef0600720b */ /* 0x000fe20003f7c000 */
[----:B------:R-:W-:-:S03]  /*6640*/  FMUL.FTZ R6, R122, R14 ;  /* 0x0000000e7a067220 */ /* 0x000fc60000410000 */
[----:B------:R-:W-:Y:S01]  /*6650*/  PLOP3.LUT P2, PT, P3, PT, PT, 0x8, 0x80 ;  /* 0x000000000080781c */ /* 0x000fe20001f4e170 */
        /* <DEDUP_REMOVED lines=12> */
.L_x_84109:
        /* <DEDUP_REMOVED lines=12> */
.L_x_84111:
[----:B------:R-:W-:Y:S05]  /*67e0*/  BSYNC.RECONVERGENT B2 ;  /* 0x0000000000027941 */ /* 0x000fea0003800200 */
.L_x_84110:
        /* <DEDUP_REMOVED lines=62> */
.L_x_84108:
[----:B------:R-:W-:Y:S05]  /*6bd0*/  BSYNC.RECONVERGENT B1 ;  /* 0x0000000000017941 */ /* 0x000fea0003800200 */
.L_x_84107:
[----:B------:R-:W-:Y:S01]  /*6be0*/  I2FP.F32.U32 R120, R120 ;  /* 0x0000007800787245 */ /* 0x000fe20000201000 */
[----:B------:R-:W-:Y:S01]  /*6bf0*/  FMUL.FTZ R123, R123, R14 ;  /* 0x0000000e7b7b7220 */ /* 0x000fe20000410000 */
[----:B------:R-:W-:Y:S01]  /*6c00*/  FMUL.FTZ R121, R121, R21 ;  /* 0x0000001579797220 */ /* 0x000fe20000410000 */
[----:B------:R-:W-:Y:S02]  /*6c10*/  FMUL.FTZ R122, R122, R22 ;  /* 0x000000167a7a7220 */ /* 0x000fe40000410000 */
[----:B------:R-:W-:Y:S01]  /*6c20*/  FFMA.FTZ R120, R120, R238, 1.1641532182693481445e-10 ;  /* 0x2f00000078787423 */ /* 0x000fe200000100ee */
[----:B------:R-:W-:-:S04]  /*6c30*/  FMUL.FTZ R123, R123, R237 ;  /* 0x000000ed7b7b7220 */ /* 0x000fc80000410000 */
[----:B------:R-:W-:Y:S01]  /*6c40*/  FSETP.GTU.FTZ.AND P4, PT, R120, R239, PT ;  /* 0x000000ef7800720b */ /* 0x000fe20003f9c000 */
[----:B------:R-:W-:-:S03]  /*6c50*/  FMUL.FTZ R120, R9, R20 ;  /* 0x0000001409787220 */ /* 0x000fc60000410000 */
[----:B------:R-:W-:Y:S02]  /*6c60*/  FSEL R123, R123, RZ, !P4 ;  /* 0x000000ff7b7b7208 */ /* 0x000fe40006000000 */
[----:B------:R-:W-:-:S03]  /*6c70*/  PLOP3.LUT P3, PT, P4, PT, PT, 0x8, 0x80 ;  /* 0x000000000080781c */ /* 0x000fc6000276e170 */
[----:B------:R-:W-:-:S10]  /*6c80*/  FMUL.FTZ R123, R123, R23 ;  /* 0x000000177b7b7220 */ /* 0x000fd40000410000 */
.L_x_84091:
        /* <DEDUP_REMOVED lines=14> */
.L_x_84070:
[----:B0-----:R-:W-:Y:S05]  /*6d70*/  BSYNC.RECONVERGENT B0 ;  /* 0x0000000000007941 */ /* 0x001fea0003800200 */
.L_x_84069:
        /* <DEDUP_REMOVED lines=30> */
.L_x_84117:
        /* <DEDUP_REMOVED lines=12> */
.L_x_84119:
[----:B------:R-:W-:Y:S05]  /*7020*/  BSYNC.RECONVERGENT B2 ;  /* 0x0000000000027941 */ /* 0x000fea0003800200 */
.L_x_84118:
        /* <DEDUP_REMOVED lines=54> */
[----:B------:R-:W-:Y:S01]  /*7390*/  MOV R8, R202 ;  /* 0x000000ca00087202 */ /* 0x000fe20000000f00 */
[----:B------:R-:W-:Y:S02]  /*73a0*/  IMAD.MOV.U32 R202, RZ, RZ, R9 ;  /* 0x000000ffffca7224 */ /* 0x000fe400078e0009 */
[----:B------:R-:W-:-:S05]  /*73b0*/  IMAD.WIDE.U32 R200, R6, -0x2daee0ad, RZ ;  /* 0xd2511f5306c87825 */ /* 0x000fca00078e00ff */
[----:B------:R-:W-:Y:S01]  /*73c0*/  LOP3.LUT R4, R4, UR13, R201, 0x96, !PT ;  /* 0x0000000d04047c12 */ /* 0x000fe2000f8e96c9 */
[----:B------:R-:W-:Y:S01]  /*73d0*/  UIADD3 UR13, UPT, UPT, UR4, -0x700cb87f, URZ ;  /* 0x8ff34781040d7890 */ /* 0x000fe2000fffe0ff */
[----:B------:R-:W-:-:S05]  /*73e0*/  IMAD.MOV.U32 R201, RZ, RZ, RZ ;  /* 0x000000ffffc97224 */ /* 0x000fca00078e00ff */
[----:B------:R-:W-:-:S07]  /*73f0*/  LOP3.LUT R5, R238, UR13, R203, 0x96, !PT ;  /* 0x0000000dee057c12 */ /* 0x000fce000f8e96cb */
.L_x_84116:
[----:B------:R-:W-:Y:S05]  /*7400*/  BSYNC.RECONVERGENT B1 ;  /* 0x0000000000017941 */ /* 0x000fea0003800200 */
.L_x_84115:
        /* <DEDUP_REMOVED lines=24> */
.L_x_84122:
        /* <DEDUP_REMOVED lines=12> */
.L_x_84124:
[----:B------:R-:W-:Y:S05]  /*7650*/  BSYNC.RECONVERGENT B2 ;  /* 0x0000000000027941 */ /* 0x000fea0003800200 */
.L_x_84123:
        /* <DEDUP_REMOVED lines=61> */
.L_x_84121:
[----:B------:R-:W-:Y:S05]  /*7a30*/  BSYNC.RECONVERGENT B1 ;  /* 0x0000000000017941 */ /* 0x000fea0003800200 */
.L_x_84120:
[----:B------:R-:W-:Y:S01]  /*7a40*/  I2FP.F32.U32 R6, R6 ;  /* 0x0000000600067245 */ /* 0x000fe20000201000 */
[----:B------:R-:W-:Y:S01]  /*7a50*/  BSSY.RECONVERGENT B1, `(.L_x_84125) ;  /* 0x000005e000017945 */ /* 0x000fe20003800200 */
[----:B------:R-:W-:Y:S01]  /*7a60*/  ISETP.NE.AND P2, PT, R9, 0x1, PT ;  /* 0x000000010900780c */ /* 0x000fe20003f45270 */
[----:B------:R-:W-:Y:S02]  /*7a70*/  IMAD.MOV.U32 R202, RZ, RZ, 0x2 ;  /* 0x00000002ffca7424 */ /* 0x000fe400078e00ff */
[----:B------:R-:W-:-:S05]  /*7a80*/  FFMA.FTZ R6, R6, R238, 1.1641532182693481445e-10 ;  /* 0x2f00000006067423 */ /* 0x000fca00000100ee */
[----:B------:R-:W-:Y:S01]  /*7a90*/  FSETP.GTU.FTZ.AND P1, PT, R6, R239, PT ;  /* 0x000000ef0600720b */ /* 0x000fe20003f3c000 */
        /* <DEDUP_REMOVED lines=15> */
.L_x_84127:
        /* <DEDUP_REMOVED lines=12> */
.L_x_84129:
[----:B------:R-:W-:Y:S05]  /*7c50*/  BSYNC.RECONVERGENT B2 ;  /* 0x0000000000027941 */ /* 0x000fea0003800200 */
.L_x_84128:
        /* <DEDUP_REMOVED lines=61> */
.L_x_84126:
[----:B------:R-:W-:Y:S05]  /*8030*/  BSYNC.RECONVERGENT B1 ;  /* 0x0000000000017941 */ /* 0x000fea0003800200 */
.L_x_84125:
        /* <DEDUP_REMOVED lines=21> */
.L_x_84132:
        /* <DEDUP_REMOVED lines=12> */
.L_x_84134:
[----:B------:R-:W-:Y:S05]  /*8250*/  BSYNC.RECONVERGENT B2 ;  /* 0x0000000000027941 */ /* 0x000fea0003800200 */
.L_x_84133:
        /* <DEDUP_REMOVED lines=59> */
[----:B------:R-:W-:-:S05]  /*8610*/  IMAD.WIDE.U32 R8, R5, -0x326172a9, RZ ;  /* 0xcd9e8d5705087825 */ /* 0x000fca00078e00ff */
[----:B------:R-:W-:-:S07]  /*8620*/  LOP3.LUT R5, R202, UR13, R9, 0x96, !PT ;  /* 0x0000000dca057c12 */ /* 0x000fce000f8e9609 */
.L_x_84131:
[----:B------:R-:W-:Y:S05]  /*8630*/  BSYNC.RECONVERGENT B1 ;  /* 0x0000000000017941 */ /* 0x000fea0003800200 */
.L_x_84130:
        /* <DEDUP_REMOVED lines=9> */
.L_x_84114:
        /* <DEDUP_REMOVED lines=16> */
.L_x_84138:
        /* <DEDUP_REMOVED lines=12> */
.L_x_84140:
[----:B------:R-:W-:Y:S05]  /*8890*/  BSYNC.RECONVERGENT B2 ;  /* 0x0000000000027941 */ /* 0x000fea0003800200 */
.L_x_84139:
        /* <DEDUP_REMOVED lines=54> */
[----:B------:R-:W-:Y:S01]  /*8c00*/  IMAD.MOV.U32 R8, RZ, RZ, R202 ;  /* 0x000000ffff087224 */ /* 0x000fe200078e00ca */
[----:B------:R-:W-:Y:S02]  /*8c10*/  MOV R202, R9 ;  /* 0x0000000900ca7202 */ /* 0x000fe40000000f00 */
[----:B------:R-:W-:-:S05]  /*8c20*/  IMAD.WIDE.U32 R200, R6, -0x2daee0ad, RZ ;  /* 0xd2511f5306c87825 */ /* 0x000fca00078e00ff */
[----:B------:R-:W-:Y:S01]  /*8c30*/  LOP3.LUT R4, R4, UR13, R201, 0x96, !PT ;  /* 0x0000000d04047c12 */ /* 0x000fe2000f8e96c9 */
[----:B------:R-:W-:Y:S01]  /*8c40*/  UIADD3 UR13, UPT, UPT, UR4, -0x700cb87f, URZ ;  /* 0x8ff34781040d7890 */ /* 0x000fe2000fffe0ff */
[----:B------:R-:W-:-:S05]  /*8c50*/  IMAD.MOV.U32 R201, RZ, RZ, RZ ;  /* 0x000000ffffc97224 */ /* 0x000fca00078e00ff */
[----:B------:R-:W-:-:S07]  /*8c60*/  LOP3.LUT R5, R238, UR13, R203, 0x96, !PT ;  /* 0x0000000dee057c12 */ /* 0x000fce000f8e96cb */
.L_x_84137:
[----:B------:R-:W-:Y:S05]  /*8c70*/  BSYNC.RECONVERGENT B1 ;  /* 0x0000000000017941 */ /* 0x000fea0003800200 */
.L_x_84136:
        /* <DEDUP_REMOVED lines=9> */
[----:B------:R-:W-:-:S02]  /*8d10*/  HFMA2 R124, -RZ, RZ, 0, 1.1920928955078125e-07 ;  /* 0x00000002ff7c7431 */ /* 0x000fc400000001ff */
[----:B------:R-:W-:Y:S01]  /*8d20*/  PLOP3.LUT P0, PT, P1, PT, PT, 0x8, 0x80 ;  /* 0x000000000080781c */ /* 0x000fe20000f0e170 */
[----:B-1----:R-:W-:-:S05]  /*8d30*/  FMUL.FTZ R6, R6, R237 ;  /* 0x000000ed06067220 */ /* 0x002fca0000410000 */
        /* <DEDUP_REMOVED lines=11> */
.L_x_84143:
        /* <DEDUP_REMOVED lines=12> */
.L_x_84145:
[----:B------:R-:W-:Y:S05]  /*8eb0*/  BSYNC.RECONVERGENT B2 ;  /* 0x0000000000027941 */ /* 0x000fea0003800200 */
.L_x_84144:
        /* <DEDUP_REMOVED lines=62> */
.L_x_84142:
[----:B------:R-:W-:Y:S05]  /*92a0*/  BSYNC.RECONVERGENT B1 ;  /* 0x0000000000017941 */ /* 0x000fea0003800200 */
.L_x_84141:
[----:B------:R-:W0:Y:S01]  /*92b0*/  LDC R201, c[0x0][0x404] ;  /* 0x00010100ffc97b82 */ /* 0x000e220000000800 */
[----:B------:R-:W-:Y:S01]  /*92c0*/  I2FP.F32.U32 R6, R6 ;  /* 0x0000000600067245 */ /* 0x000fe20000201000 */
[----:B------:R-:W-:Y:S01]  /*92d0*/  BSSY.RECONVERGENT B1, `(.L_x_84146) ;  /* 0x000005e000017945 */ /* 0x000fe20003800200 */
[----:B------:R-:W-:-:S03]  /*92e0*/  ISETP.NE.AND P3, PT, R124, 0x1, PT ;  /* 0x000000017c00780c */ /* 0x000fc60003f65270 */
[----:B------:R-:W-:-:S05]  /*92f0*/  FFMA.FTZ R6, R6, R252, 1.1641532182693481445e-10 ;  /* 0x2f00000006067423 */ /* 0x000fca00000100fc */
[----:B0-----:R-:W-:Y:S01]  /*9300*/  FSETP.GTU.FTZ.AND P2, PT, R6, R201, PT ;  /* 0x000000c90600720b */ /* 0x001fe20003f5c000 */
[----:B------:R-:W-:Y:S01]  /*9310*/  FMUL.FTZ R6, R125, R14 ;  /* 0x0000000e7d067220 */ /* 0x000fe20000410000 */
[----:B------:R-:W-:Y:S02]  /*9320*/  IMAD.MOV.U32 R201, RZ, RZ, 0x2 ;  /* 0x00000002ffc97424 */ /* 0x000fe400078e00ff */
[----:B------:R-:W-:Y:S01]  /*9330*/  PLOP3.LUT P1, PT, P2, PT, PT, 0x8, 0x80 ;  /* 0x000000000080781c */ /* 0x000fe2000172e170 */
        /* <DEDUP_REMOVED lines=12> */
.L_x_84148:
        /* <DEDUP_REMOVED lines=12> */
.L_x_84150:
[----:B------:R-:W-:Y:S05]  /*94c0*/  BSYNC.RECONVERGENT B2 ;  /* 0x0000000000027941 */ /* 0x000fea0003800200 */
.L_x_84149:
        /* <DEDUP_REMOVED lines=62> */
.L_x_84147:
[----:B------:R-:W-:Y:S05]  /*98b0*/  BSYNC.RECONVERGENT B1 ;  /* 0x0000000000017941 */ /* 0x000fea0003800200 */
.L_x_84146:
[----:B------:R-:W0:Y:S01]  /*98c0*/  LDC R124, c[0x0][0x404] ;  /* 0x00010100ff7c7b82 */ /* 0x000e220000000800 */
[----:B------:R-:W-:Y:S01]  /*98d0*/  I2FP.F32.U32 R6, R6 ;  /* 0x0000000600067245 */ /* 0x000fe20000201000 */
[----:B------:R-:W-:Y:S01]  /*98e0*/  BSSY.RECONVERGENT B1, `(.L_x_84151) ;  /* 0x000005e000017945 */ /* 0x000fe20003800200 */
[----:B------:R-:W-:-:S03]  /*98f0*/  ISETP.NE.AND P4, PT, R201, 0x1, PT ;  /* 0x00000001c900780c */ /* 0x000fc60003f85270 */
[----:B------:R-:W-:-:S05]  /*9900*/  FFMA.FTZ R6, R6, R252, 1.1641532182693481445e-10 ;  /* 0x2f00000006067423 */ /* 0x000fca00000100fc */
[----:B0-----:R-:W-:Y:S01]  /*9910*/  FSETP.GTU.FTZ.AND P3, PT, R6, R124, PT ;  /* 0x0000007c0600720b */ /* 0x001fe20003f7c000 */
[----:B------:R-:W-:Y:S01]  /*9920*/  FMUL.FTZ R6, R126, R14 ;  /* 0x0000000e7e067220 */ /* 0x000fe20000410000 */
[----:B------:R-:W-:Y:S02]  /*9930*/  IMAD.MOV.U32 R124, RZ, RZ, R8 ;  /* 0x000000ffff7c7224 */ /* 0x000fe400078e0008 */
[----:B------:R-:W-:Y:S01]  /*9940*/  PLOP3.LUT P2, PT, P3, PT, PT, 0x8, 0x80 ;  /* 0x000000000080781c */ /* 0x000fe20001f4e170 */
        /* <DEDUP_REMOVED lines=12> */
.L_x_84153:
        /* <DEDUP_REMOVED lines=12> */
.L_x_84155:
[----:B------:R-:W-:Y:S05]  /*9ad0*/  BSYNC.RECONVERGENT B2 ;  /* 0x0000000000027941 */ /* 0x000fea0003800200 */
.L_x_84154:
        /* <DEDUP_REMOVED lines=62> */
.L_x_84152:
[----:B------:R-:W-:Y:S05]  /*9ec0*/  BSYNC.RECONVERGENT B1 ;  /* 0x0000000000017941 */ /* 0x000fea0003800200 */
.L_x_84151:
[----:B------:R-:W0:Y:S01]  /*9ed0*/  LDC R201, c[0x0][0x404] ;  /* 0x00010100ffc97b82 */ /* 0x000e220000000800 */
[----:B------:R-:W-:Y:S01]  /*9ee0*/  I2FP.F32.U32 R124, R124 ;  /* 0x0000007c007c7245 */ /* 0x000fe20000201000 */
[----:B------:R-:W-:Y:S01]  /*9ef0*/  FMUL.FTZ R127, R127, R14 ;  /* 0x0000000e7f7f7220 */ /* 0x000fe20000410000 */
[----:B------:R-:W-:Y:S01]  /*9f00*/  FMUL.FTZ R125, R125, R29 ;  /* 0x0000001d7d7d7220 */ /* 0x000fe20000410000 */
[----:B------:R-:W-:Y:S02]  /*9f10*/  FMUL.FTZ R126, R126, R30 ;  /* 0x0000001e7e7e7220 */ /* 0x000fe40000410000 */
[----:B------:R-:W-:Y:S01]  /*9f20*/  FFMA.FTZ R124, R124, R252, 1.1641532182693481445e-10 ;  /* 0x2f0000007c7c7423 */ /* 0x000fe200000100fc */
[----:B------:R-:W-:-:S04]  /*9f30*/  FMUL.FTZ R127, R127, R237 ;  /* 0x000000ed7f7f7220 */ /* 0x000fc80000410000 */
[----:B0-----:R-:W-:Y:S01]  /*9f40*/  FSETP.GTU.FTZ.AND P4, PT, R124, R201, PT ;  /* 0x000000c97c00720b */ /* 0x001fe20003f9c000 */
[----:B------:R-:W-:-:S03]  /*9f50*/  FMUL.FTZ R124, R9, R28 ;  /* 0x0000001c097c7220 */ /* 0x000fc60000410000 */
[----:B------:R-:W-:Y:S02]  /*9f60*/  FSEL R127, R127, RZ, !P4 ;  /* 0x000000ff7f7f7208 */ /* 0x000fe40006000000 */
[----:B------:R-:W-:-:S03]  /*9f70*/  PLOP3.LUT P3, PT, P4, PT, PT, 0x8, 0x80 ;  /* 0x000000000080781c */ /* 0x000fc6000276e170 */
[----:B------:R-:W-:-:S10]  /*9f80*/  FMUL.FTZ R127, R127, R31 ;  /* 0x0000001f7f7f7220 */ /* 0x000fd40000410000 */
.L_x_84135:
        /* <DEDUP_REMOVED lines=10> */
[----:B0-----:R-:W-:-:S04]  /*a030*/  IMAD.WIDE.U32 R202, R11, 0x4, R202 ;  /* 0x000000040bca7825 */ /* 0x001fc800078e00ca */
[----:B------:R-:W-:Y:S01]  /*a040*/  VIADD R11, R11, 0x20 ;  /* 0x000000200b0b7836 */ /* 0x000fe20000000000 */
[----:B------:R0:W-:Y:S02]  /*a050*/  STG.E desc[UR6][R202.64], R9 ;  /* 0x00000009ca007986 */ /* 0x0001e4000c101906 */
[----:B0-----:R-:W-:-:S07]  /*a060*/  IMAD.MOV.U32 R9, RZ, RZ, R200 ;  /* 0x000000ffff097224 */ /* 0x001fce00078e00c8 */
.L_x_84113:
[----:B------:R-:W-:Y:S05]  /*a070*/  BSYNC.RECONVERGENT B0 ;  /* 0x0000000000007941 */ /* 0x000fea0003800200 */
.L_x_84112:
        /* <DEDUP_REMOVED lines=30> */
.L_x_84161:
        /* <DEDUP_REMOVED lines=12> */
.L_x_84163:
[----:B------:R-:W-:Y:S05]  /*a320*/  BSYNC.RECONVERGENT B2 ;  /* 0x0000000000027941 */ /* 0x000fea0003800200 */
.L_x_84162:
        /* <DEDUP_REMOVED lines=54> */
[----:B------:R-:W-:Y:S02]  /*a690*/  IMAD.MOV.U32 R8, RZ, RZ, R202 ;  /* 0x000000ffff087224 */ /* 0x000fe400078e00ca */
[----:B------:R-:W-:Y:S02]  /*a6a0*/  IMAD.MOV.U32 R202, RZ, RZ, R9 ;  /* 0x000000ffffca7224 */ /* 0x000fe400078e0009 */
[----:B------:R-:W-:-:S05]  /*a6b0*/  IMAD.WIDE.U32 R200, R6, -0x2daee0ad, RZ ;  /* 0xd2511f5306c87825 */ /* 0x000fca00078e00ff */
[----:B------:R-:W-:Y:S01]  /*a6c0*/  LOP3.LUT R4, R4, UR13, R201, 0x96, !PT ;  /* 0x0000000d04047c12 */ /* 0x000fe2000f8e96c9 */
[----:B------:R-:W-:Y:S01]  /*a6d0*/  UIADD3 UR13, UPT, UPT, UR4, -0x700cb87f, URZ ;  /* 0x8ff34781040d7890 */ /* 0x000fe2000fffe0ff */
[----:B------:R-:W-:-:S05]  /*a6e0*/  HFMA2 R201, -RZ, RZ, 0, 0 ;  /* 0x00000000ffc97431 */ /* 0x000fca00000001ff */
[----:B------:R-:W-:-:S07]  /*a6f0*/  LOP3.LUT R5, R238, UR13, R203, 0x96, !PT ;  /* 0x0000000dee057c12 */ /* 0x000fce000f8e96cb */
.L_x_84160:
[----:B------:R-:W-:Y:S05]  /*a700*/  BSYNC.RECONVERGENT B1 ;  /* 0x0000000000017941 */ /* 0x000fea0003800200 */
.L_x_84159:
        /* <DEDUP_REMOVED lines=24> */
.L_x_84166:
        /* <DEDUP_REMOVED lines=12> */
.L_x_84168:
[----:B------:R-:W-:Y:S05]  /*a950*/  BSYNC.RECONVERGENT B2 ;  /* 0x0000000000027941 */ /* 0x000fea0003800200 */
.L_x_84167:
        /* <DEDUP_REMOVED lines=61> */
.L_x_84165:
[----:B------:R-:W-:Y:S05]  /*ad30*/  BSYNC.RECONVERGENT B1 ;  /* 0x0000000000017941 */ /* 0x000fea0003800200 */
.L_x_84164:
        /* <DEDUP_REMOVED lines=21> */
.L_x_84171:
        /* <DEDUP_REMOVED lines=12> */
.L_x_84173:
[----:B------:R-:W-:Y:S05]  /*af50*/  BSYNC.RECONVERGENT B2 ;  /* 0x0000000000027941 */ /* 0x000fea0003800200 */
.L_x_84172:
        /* <DEDUP_REMOVED lines=61> */
.L_x_84170:
[----:B------:R-:W-:Y:S05]  /*b330*/  BSYNC.RECONVERGENT B1 ;  /* 0x0000000000017941 */ /* 0x000fea0003800200 */
.L_x_84169:
        /* <DEDUP_REMOVED lines=21> */
.L_x_84176:
        /* <DEDUP_REMOVED lines=12> */
.L_x_84178:
[----:B------:R-:W-:Y:S05]  /*b550*/  BSYNC.RECONVERGENT B2 ;  /* 0x0000000000027941 */ /* 0x000fea0003800200 */
.L_x_84177:
        /* <DEDUP_REMOVED lines=59> */
[----:B------:R-:W-:-:S05]  /*b910*/  IMAD.WIDE.U32 R8, R5, -0x326172a9, RZ ;  /* 0xcd9e8d5705087825 */ /* 0x000fca00078e00ff */
[----:B------:R-:W-:-:S07]  /*b920*/  LOP3.LUT R5, R202, UR13, R9, 0x96, !PT ;  /* 0x0000000dca057c12 */ /* 0x000fce000f8e9609 */
.L_x_84175:
[----:B------:R-:W-:Y:S05]  /*b930*/  BSYNC.RECONVERGENT B1 ;  /* 0x0000000000017941 */ /* 0x000fea0003800200 */
.L_x_84174:
[----:B------:R-:W-:-:S05]  /*b940*/  I2FP.F32.U32 R9, R201 ;  /* 0x000000c900097245 */ /* 0x000fca0000201000 */
[----:B------:R-:W-:-:S05]  /*b950*/  FFMA.FTZ R9, R9, R238, 1.1641532182693481445e-10 ;  /* 0x2f00000009097423 */ /* 0x000fca00000100ee */
[----:B------:R-:W-:Y:S01]  /*b960*/  FSETP.GTU.FTZ.AND P3, PT, R9, R239, PT ;  /* 0x000000ef0900720b */ /* 0x000fe20003f7c000 */
[----:B------:R-:W-:-:S04]  /*b970*/  FMUL.FTZ R9, R131, R14 ;  /* 0x0000000e83097220 */ /* 0x000fc80000410000 */
[----:B------:R-:W-:-:S05]  /*b980*/  FMUL.FTZ R9, R9, R237 ;  /* 0x000000ed09097220 */ /* 0x000fca0000410000 */
[----:B------:R-:W-:Y:S02]  /*b990*/  FSEL R9, R9, RZ, !P3 ;  /* 0x000000ff09097208 */ /* 0x000fe40005800000 */
[----:B------:R-:W-:-:S03]  /*b9a0*/  PLOP3.LUT P3, PT, P3, PT, PT, 0x8, 0x80 ;  /* 0x000000000080781c */ /* 0x000fc60001f6e170 */
[----:B------:R-:W-:Y:S01]  /*b9b0*/  FFMA.FTZ R131, R9, R39, R119 ;  /* 0x0000002709837223 */ /* 0x000fe20000010077 */
[----:B------:R-:W-:Y:S09]  /*b9c0*/  BRA `(.L_x_84179) ;  /* 0x0000001800307947 */ /* 0x000ff20003800000 */
.L_x_84158:
        /* <DEDUP_REMOVED lines=16> */
.L_x_84182:
        /* <DEDUP_REMOVED lines=12> */
.L_x_84184:
[----:B------:R-:W-:Y:S05]  /*bb90*/  BSYNC.RECONVERGENT B2 ;  /* 0x0000000000027941 */ /* 0x000fea0003800200 */
.L_x_84183:
        /* <DEDUP_REMOVED lines=61> */
.L_x_84181:
[----:B------:R-:W-:Y:S05]  /*bf70*/  BSYNC.RECONVERGENT B1 ;  /* 0x0000000000017941 */ /* 0x000fea0003800200 */
.L_x_84180:
[----:B------:R-:W0:Y:S01]  /*bf80*/  LDC R9, c[0x0][0x404] ;  /* 0x00010100ff097b82 */ /* 0x000e220000000800 */
[----:B------:R-:W-:Y:S01]  /*bf90*/  I2FP.F32.U32 R6, R202 ;  /* 0x000000ca00067245 */ /* 0x000fe20000201000 */
[----:B------:R-:W-:Y:S01]  /*bfa0*/  HFMA2 R252, -RZ, RZ, 0.1171875, 0 ;  /* 0x2f800000fffc7431 */ /* 0x000fe200000001ff */
[----:B------:R-:W-:Y:S01]  /*bfb0*/  ISETP.NE.AND P2, PT, R201, 0x1, PT ;  /* 0x00000001c900780c */ /* 0x000fe20003f45270 */
[----:B------:R-:W-:Y:S03]  /*bfc0*/  BSSY.RECONVERGENT B1, `(.L_x_84185) ;  /* 0x000005e000017945 */ /* 0x000fe60003800200 */
[----:B------:R-:W-:Y:S01]  /*bfd0*/  FFMA.FTZ R6, R6, R252, 1.1641532182693481445e-10 ;  /* 0x2f00000006067423 */ /* 0x000fe200000100fc */
[----:B------:R-:W1:Y:S04]  /*bfe0*/  LDC R237, c[0x0][0x408] ;  /* 0x00010200ffed7b82 */ /* 0x000e680000000800 */
[----:B0-----:R-:W-:Y:S01]  /*bff0*/  FSETP.GTU.FTZ.AND P1, PT, R6, R9, PT ;  /* 0x000000090600720b */ /* 0x001fe20003f3c000 */
[----:B-----5:R-:W-:Y:S01]  /*c000*/  FMUL.FTZ R6, R128, R14 ;  /* 0x0000000e80067220 */ /* 0x020fe20000410000 */
[----:B------:R-:W-:-:S02]  /*c010*/  IMAD.MOV.U32 R128, RZ, RZ, 0x2 ;  /* 0x00000002ff807424 */ /* 0x000fc400078e00ff */
        /* <DEDUP_REMOVED lines=13> */
.L_x_84187:
        /* <DEDUP_REMOVED lines=12> */
.L_x_84189:
[----:B------:R-:W-:Y:S05]  /*c1b0*/  BSYNC.RECONVERGENT B2 ;  /* 0x0000000000027941 */ /* 0x000fea0003800200 */
.L_x_84188:
        /* <DEDUP_REMOVED lines=62> */
.L_x_84186:
[----:B------:R-:W-:Y:S05]  /*c5a0*/  BSYNC.RECONVERGENT B1 ;  /* 0x0000000000017941 */ /* 0x000fea0003800200 */
.L_x_84185:
[----:B------:R-:W0:Y:S01]  /*c5b0*/  LDC R201, c[0x0][0x404] ;  /* 0x00010100ffc97b82 */ /* 0x000e220000000800 */
[----:B------:R-:W-:Y:S01]  /*c5c0*/  I2FP.F32.U32 R6, R6 ;  /* 0x0000000600067245 */ /* 0x000fe20000201000 */
[----:B------:R-:W-:Y:S01]  /*c5d0*/  BSSY.RECONVERGENT B1, `(.L_x_84190) ;  /* 0x000005e000017945 */ /* 0x000fe20003800200 */
[----:B------:R-:W-:-:S03]  /*c5e0*/  ISETP.NE.AND P3, PT, R128, 0x1, PT ;  /* 0x000000018000780c */ /* 0x000fc60003f65270 */
[----:B------:R-:W-:-:S05]  /*c5f0*/  FFMA.FTZ R6, R6, R252, 1.1641532182693481445e-10 ;  /* 0x2f00000006067423 */ /* 0x000fca00000100fc */
[----:B0-----:R-:W-:Y:S01]  /*c600*/  FSETP.GTU.FTZ.AND P2, PT, R6, R201, PT ;  /* 0x000000c90600720b */ /* 0x001fe20003f5c000 */
[----:B------:R-:W-:Y:S01]  /*c610*/  FMUL.FTZ R6, R129, R14 ;  /* 0x0000000e81067220 */ /* 0x000fe20000410000 */
[----:B------:R-:W-:Y:S02]  /*c620*/  HFMA2 R201, -RZ, RZ, 0, 1.1920928955078125e-07 ;  /* 0x00000002ffc97431 */ /* 0x000fe400000001ff */
        /* <DEDUP_REMOVED lines=13> */
.L_x_84192:
        /* <DEDUP_REMOVED lines=12> */
.L_x_84194:
[----:B------:R-:W-:Y:S05]  /*c7c0*/  BSYNC.RECONVERGENT B2 ;  /* 0x0000000000027941 */ /* 0x000fea0003800200 */
.L_x_84193:
        /* <DEDUP_REMOVED lines=62> */
.L_x_84191:
[----:B------:R-:W-:Y:S05]  /*cbb0*/  BSYNC.RECONVERGENT B1 ;  /* 0x0000000000017941 */ /* 0x000fea0003800200 */
.L_x_84190:
[----:B------:R-:W0:Y:S01]  /*cbc0*/  LDC R128, c[0x0][0x404] ;  /* 0x00010100ff807b82 */ /* 0x000e220000000800 */
[----:B------:R-:W-:Y:S01]  /*cbd0*/  I2FP.F32.U32 R6, R6 ;  /* 0x0000000600067245 */ /* 0x000fe20000201000 */
[----:B------:R-:W-:Y:S01]  /*cbe0*/  BSSY.RECONVERGENT B1, `(.L_x_84195) ;  /* 0x000005e000017945 */ /* 0x000fe20003800200 */
[----:B------:R-:W-:-:S03]  /*cbf0*/  ISETP.NE.AND P3, PT, R201, 0x1, PT ;  /* 0x00000001c900780c */ /* 0x000fc60003f65270 */
[----:B------:R-:W-:-:S05]  /*cc00*/  FFMA.FTZ R6, R6, R252, 1.1641532182693481445e-10 ;  /* 0x2f00000006067423 */ /* 0x000fca00000100fc */
[----:B0-----:R-:W-:Y:S01]  /*cc10*/  FSETP.GTU.FTZ.AND P2, PT, R6, R128, PT ;  /* 0x000000800600720b */ /* 0x001fe20003f5c000 */
[----:B------:R-:W-:Y:S01]  /*cc20*/  FMUL.FTZ R6, R130, R14 ;  /* 0x0000000e82067220 */ /* 0x000fe20000410000 */
[----:B------:R-:W-:-:S03]  /*cc30*/  MOV R128, R8 ;  /* 0x0000000800807202 */ /* 0x000fc60000000f00 */
        /* <DEDUP_REMOVED lines=13> */
.L_x_84197:
        /* <DEDUP_REMOVED lines=12> */
.L_x_84199:
[----:B------:R-:W-:Y:S05]  /*cdd0*/  BSYNC.RECONVERGENT B2 ;  /* 0x0000000000027941 */ /* 0x000fea0003800200 */
.L_x_84198:
        /* <DEDUP_REMOVED lines=62> */
.L_x_84196:
[----:B------:R-:W-:Y:S05]  /*d1c0*/  BSYNC.RECONVERGENT B1 ;  /* 0x0000000000017941 */ /* 0x000fea0003800200 */
.L_x_84195:
        /* <DEDUP_REMOVED lines=12> */
.L_x_84179:
        /* <DEDUP_REMOVED lines=8> */
[----:B------:R-:W-:-:S05]  /*d310*/  SEL R201, RZ, 0x1, !P0 ;  /* 0x00000001ffc97807 */ /* 0x000fca0004000000 */
[----:B------:R-:W-:Y:S02]  /*d320*/  IMAD.IADD R9, R9, 0x1, R201 ;  /* 0x0000000109097824 */ /* 0x000fe400078e02c9 */
[C---:B0-----:R-:W-:Y:S01]  /*d330*/  IMAD.WIDE.U32 R202, R11.reuse, 0x4, R202 ;  /* 0x000000040bca7825 */ /* 0x041fe200078e00ca */
[----:B------:R-:W-:-:S04]  /*d340*/  IADD3 R11, PT, PT, R11, 0x20, RZ ;  /* 0x000000200b0b7810 */ /* 0x000fc80007ffe0ff */
[----:B------:R0:W-:Y:S02]  /*d350*/  STG.E desc[UR6][R202.64], R9 ;  /* 0x00000009ca007986 */ /* 0x0001e4000c101906 */
[----:B0-----:R-:W-:-:S07]  /*d360*/  IMAD.MOV.U32 R9, RZ, RZ, R200 ;  /* 0x000000ffff097224 */ /* 0x001fce00078e00c8 */
.L_x_84157:
[----:B------:R-:W-:Y:S05]  /*d370*/  BSYNC.RECONVERGENT B0 ;  /* 0x0000000000007941 */ /* 0x000fea0003800200 */
.L_x_84156:
        /* <DEDUP_REMOVED lines=30> */
.L_x_84205:
        /* <DEDUP_REMOVED lines=12> */
.L_x_84207:
[----:B------:R-:W-:Y:S05]  /*d620*/  BSYNC.RECONVERGENT B2 ;  /* 0x0000000000027941 */ /* 0x000fea0003800200 */
.L_x_84206:
        /* <DEDUP_REMOVED lines=61> */
.L_x_84204:
[----:B------:R-:W-:Y:S05]  /*da00*/  BSYNC.RECONVERGENT B1 ;  /* 0x0000000000017941 */ /* 0x000fea0003800200 */
.L_x_84203:
[----:B------:R-:W0:Y:S01]  /*da10*/  LDC R239, c[0x0][0x404] ;  /* 0x00010100ffef7b82 */ /* 0x000e220000000800 */
[----:B------:R-:W-:Y:S01]  /*da20*/  I2FP.F32.U32 R6, R202 ;  /* 0x000000ca00067245 */ /* 0x000fe20000201000 */
[----:B------:R-:W-:Y:S01]  /*da30*/  IMAD.MOV.U32 R238, RZ, RZ, 0x2f800000 ;  /* 0x2f800000ffee7424 */ /* 0x000fe200078e00ff */
[----:B------:R-:W-:Y:S01]  /*da40*/  ISETP.NE.AND P1, PT, R201, 0x1, PT ;  /* 0x00000001c900780c */ /* 0x000fe20003f25270 */
[----:B------:R-:W-:Y:S01]  /*da50*/  BSSY.RECONVERGENT B1, `(.L_x_84208) ;  /* 0x000005e000017945 */ /* 0x000fe20003800200 */
[----:B------:R-:W-:Y:S02]  /*da60*/  HFMA2 R9, -RZ, RZ, 0, 1.1920928955078125e-07 ;  /* 0x00000002ff097431 */ /* 0x000fe400000001ff */
        /* <DEDUP_REMOVED lines=18> */
.L_x_84210:
        /* <DEDUP_REMOVED lines=12> */
.L_x_84212:
[----:B------:R-:W-:Y:S05]  /*dc50*/  BSYNC.RECONVERGENT B2 ;  /* 0x0000000000027941 */ /* 0x000fea0003800200 */
.L_x_84211:
        /* <DEDUP_REMOVED lines=61> */
.L_x_84209:
[----:B------:R-:W-:Y:S05]  /*e030*/  BSYNC.RECONVERGENT B1 ;  /* 0x0000000000017941 */ /* 0x000fea0003800200 */
.L_x_84208:
        /* <DEDUP_REMOVED lines=21> */
.L_x_84215:
        /* <DEDUP_REMOVED lines=12> */
.L_x_84217:
[----:B------:R-:W-:Y:S05]  /*e250*/  BSYNC.RECONVERGENT B2 ;  /* 0x0000000000027941 */ /* 0x000fea0003800200 */
.L_x_84216:
        /* <DEDUP_REMOVED lines=61> */
.L_x_84214:
[----:B------:R-:W-:Y:S05]  /*e630*/  BSYNC.RECONVERGENT B1 ;  /* 0x0000000000017941 */ /* 0x000fea0003800200 */
.L_x_84213:
[----:B------:R-:W-:Y:S01]  /*e640*/  I2FP.F32.U32 R6, R6 ;  /* 0x0000000600067245 */ /* 0x000fe20000201000 */
[----:B------:R-:W-:Y:S01]  /*e650*/  BSSY.RECONVERGENT B1, `(.L_x_84218) ;  /* 0x000005e000017945 */ /* 0x000fe20003800200 */
[----:B------:R-:W-:Y:S02]  /*e660*/  ISETP.NE.AND P3, PT, R202, 0x1, PT ;  /* 0x00000001ca00780c */ /* 0x000fe40003f65270 */
[----:B------:R-:W-:Y:S01]  /*e670*/  MOV R201, R8 ;  /* 0x0000000800c97202 */ /* 0x000fe20000000f00 */
        /* <DEDUP_REMOVED lines=17> */
.L_x_84220:
        /* <DEDUP_REMOVED lines=12> */
.L_x_84222:
[----:B------:R-:W-:Y:S05]  /*e850*/  BSYNC.RECONVERGENT B2 ;  /* 0x0000000000027941 */ /* 0x000fea0003800200 */
.L_x_84221:
        /* <DEDUP_REMOVED lines=61> */
.L_x_84219:
[----:B------:R-:W-:Y:S05]  /*ec30*/  BSYNC.RECONVERGENT B1 ;  /* 0x0000000000017941 */ /* 0x000fea0003800200 */
.L_x_84218:
[----:B------:R-:W-:Y:S01]  /*ec40*/  I2FP.F32.U32 R9, R201 ;  /* 0x000000c900097245 */ /* 0x000fe20000201000 */
[----:B------:R-:W-:-:S04]  /*ec50*/  FMUL.FTZ R135, R135, R14 ;  /* 0x0000000e87877220 */ /* 0x000fc80000410000 */
[----:B------:R-:W-:Y:S01]  /*ec60*/  FFMA.FTZ R9, R9, R238, 1.1641532182693481445e-10 ;  /* 0x2f00000009097423 */ /* 0x000fe200000100ee */
[----:B------:R-:W-:-:S04]  /*ec70*/  FMUL.FTZ R135, R135, R237 ;  /* 0x000000ed87877220 */ /* 0x000fc80000410000 */
[----:B------:R-:W-:-:S04]  /*ec80*/  FSETP.GTU.FTZ.AND P3, PT, R9, R239, PT ;  /* 0x000000ef0900720b */ /* 0x000fc80003f7c000 */
[----:B------:R-:W-:Y:S02]  /*ec90*/  FSEL R9, R135, RZ, !P3 ;  /* 0x000000ff87097208 */ /* 0x000fe40005800000 */
[----:B------:R-:W-:-:S03]  /*eca0*/  PLOP3.LUT P3, PT, P3, PT, PT, 0x8, 0x80 ;  /* 0x000000000080781c */ /* 0x000fc60001f6e170 */
[----:B------:R-:W-:Y:S01]  /*ecb0*/  FFMA.FTZ R135, R9, R43, R119 ;  /* 0x0000002b09877223 */ /* 0x000fe20000010077 */
[----:B------:R-:W-:Y:S09]  /*ecc0*/  BRA `(.L_x_84223) ;  /* 0x0000001800307947 */ /* 0x000ff20003800000 */
.L_x_84202:
        /* <DEDUP_REMOVED lines=16> */
.L_x_84226:
        /* <DEDUP_REMOVED lines=12> */
.L_x_84228:
[----:B------:R-:W-:Y:S05]  /*ee90*/  BSYNC.RECONVERGENT B2 ;  /* 0x0000000000027941 */ /* 0x000fea0003800200 */
.L_x_84227:
        /* <DEDUP_REMOVED lines=61> */
.L_x_84225:
[----:B------:R-:W-:Y:S05]  /*f270*/  BSYNC.RECONVERGENT B1 ;  /* 0x0000000000017941 */ /* 0x000fea0003800200 */
.L_x_84224:
        /* <DEDUP_REMOVED lines=23> */
.L_x_84231:
        /* <DEDUP_REMOVED lines=12> */
.L_x_84233:
[----:B------:R-:W-:Y:S05]  /*f4b0*/  BSYNC.RECONVERGENT B2 ;  /* 0x0000000000027941 */ /* 0x000fea0003800200 */
.L_x_84232:
        /* <DEDUP_REMOVED lines=62> */
.L_x_84230:
[----:B------:R-:W-:Y:S05]  /*f8a0*/  BSYNC.RECONVERGENT B1 ;  /* 0x0000000000017941 */ /* 0x000fea0003800200 */
.L_x_84229:
[----:B------:R-:W0:Y:S01]  /*f8b0*/  LDC R201, c[0x0][0x404] ;  /* 0x00010100ffc97b82 */ /* 0x000e220000000800 */
[----:B------:R-:W-:Y:S01]  /*f8c0*/  I2FP.F32.U32 R6, R6 ;  /* 0x0000000600067245 */ /* 0x000fe20000201000 */
[----:B------:R-:W-:Y:S01]  /*f8d0*/  BSSY.RECONVERGENT B1, `(.L_x_84234) ;  /* 0x000005e000017945 */ /* 0x000fe20003800200 */
[----:B------:R-:W-:-:S03]  /*f8e0*/  ISETP.NE.AND P2, PT, R132, 0x1, PT ;  /* 0x000000018400780c */ /* 0x000fc60003f45270 */
[----:B------:R-:W-:-:S05]  /*f8f0*/  FFMA.FTZ R6, R6, R252, 1.1641532182693481445e-10 ;  /* 0x2f00000006067423 */ /* 0x000fca00000100fc */
[----:B0-----:R-:W-:Y:S01]  /*f900*/  FSETP.GTU.FTZ.AND P1, PT, R6, R201, PT ;  /* 0x000000c90600720b */ /* 0x001fe20003f3c000 */
[----:B------:R-:W-:Y:S01]  /*f910*/  FMUL.FTZ R6, R133, R14 ;  /* 0x0000000e85067220 */ /* 0x000fe20000410000 */
[----:B------:R-:W-:-:S03]  /*f920*/  IMAD.MOV.U32 R201, RZ, RZ, 0x2 ;  /* 0x00000002ffc97424 */ /* 0x000fc600078e00ff */
        /* <DEDUP_REMOVED lines=13> */
.L_x_84236:
        /* <DEDUP_REMOVED lines=12> */
.L_x_84238:
[----:B------:R-:W-:Y:S05]  /*fac0*/  BSYNC.RECONVERGENT B2 ;  /* 0x0000000000027941 */ /* 0x000fea0003800200 */
.L_x_84237:
        /* <DEDUP_REMOVED lines=62> */
.L_x_84235:
[----:B------:R-:W-:Y:S05]  /*feb0*/  BSYNC.RECONVERGENT B1 ;  /* 0x0000000000017941 */ /* 0x000fea0003800200 */
.L_x_84234:
[----:B------:R-:W0:Y:S01]  /*fec0*/  LDC R132, c[0x0][0x404] ;  /* 0x00010100ff847b82 */ /* 0x000e220000000800 */
[----:B------:R-:W-:Y:S01]  /*fed0*/  I2FP.F32.U32 R6, R6 ;  /* 0x0000000600067245 */ /* 0x000fe20000201000 */
[----:B------:R-:W-:Y:S01]  /*fee0*/  BSSY.RECONVERGENT B1, `(.L_x_84239) ;  /* 0x000005e000017945 */ /* 0x000fe20003800200 */
[----:B------:R-:W-:-:S03]  /*fef0*/  ISETP.NE.AND P3, PT, R201, 0x1, PT ;  /* 0x00000001c900780c */ /* 0x000fc60003f65270 */
[----:B------:R-:W-:-:S05]  /*ff00*/  FFMA.FTZ R6, R6, R252, 1.1641532182693481445e-10 ;  /* 0x2f00000006067423 */ /* 0x000fca00000100fc */
[----:B0-----:R-:W-:Y:S01]  /*ff10*/  FSETP.GTU.FTZ.AND P2, PT, R6, R132, PT ;  /* 0x000000840600720b */ /* 0x001fe20003f5c000 */
[----:B------:R-:W-:Y:S01]  /*ff20*/  FMUL.FTZ R6, R134, R14 ;  /* 0x0000000e86067220 */ /* 0x000fe20000410000 */
[----:B------:R-:W-:-:S03]  /*ff30*/  IMAD.MOV.U32 R132, RZ, RZ, R8 ;  /* 0x000000ffff847224 */ /* 0x000fc600078e0008 */
        /* <DEDUP_REMOVED lines=13> */
.L_x_84241:
        /* <DEDUP_REMOVED lines=12> */
.L_x_84243:
[----:B------:R-:W-:Y:S05]  /*100d0*/  BSYNC.RECONVERGENT B2 ;  /* 0x0000000000027941 */ /* 0x000fea0003800200 */
.L_x_84242:
        /* <DEDUP_REMOVED lines=62> */
.L_x_84240:
[----:B------:R-:W-:Y:S05]  /*104c0*/  BSYNC.RECONVERGENT B1 ;  /* 0x0000000000017941 */ /* 0x000fea0003800200 */
.L_x_84239:
        /* <DEDUP_REMOVED lines=12> */
.L_x_84223:
        /* <DEDUP_REMOVED lines=10> */
[----:B0-----:R-:W-:-:S04]  /*10630*/  IMAD.WIDE.U32 R202, R11, 0x4, R202 ;  /* 0x000000040bca7825 */ /* 0x001fc800078e00ca */
[----:B------:R-:W-:Y:S01]  /*10640*/  VIADD R11, R11, 0x20 ;  /* 0x000000200b0b7836 */ /* 0x000fe20000000000 */
[----:B------:R0:W-:Y:S02]  /*10650*/  STG.E desc[UR6][R202.64], R9 ;  /* 0x00000009ca007986 */ /* 0x0001e4000c101906 */
[----:B0-----:R-:W-:-:S07]  /*10660*/  MOV R9, R200 ;  /* 0x000000c800097202 */ /* 0x001fce0000000f00 */
.L_x_84201:
[----:B------:R-:W-:Y:S05]  /*10670*/  BSYNC.RECONVERGENT B0 ;  /* 0x0000000000007941 */ /* 0x000fea0003800200 */
.L_x_84200:
        /* <DEDUP_REMOVED lines=30> */
.L_x_84249:
        /* <DEDUP_REMOVED lines=12> */
.L_x_84251:
[----:B------:R-:W-:Y:S05]  /*10920*/  BSYNC.RECONVERGENT B2 ;  /* 0x0000000000027941 */ /* 0x000fea0003800200 */
.L_x_84250:
        /* <DEDUP_REMOVED lines=61> */
.L_x_84248:
[----:B------:R-:W-:Y:S05]  /*10d00*/  BSYNC.RECONVERGENT B1 ;  /* 0x0000000000017941 */ /* 0x000fea0003800200 */
.L_x_84247:
        /* <DEDUP_REMOVED lines=24> */
.L_x_84254:
        /* <DEDUP_REMOVED lines=12> */
.L_x_84256:
[----:B------:R-:W-:Y:S05]  /*10f50*/  BSYNC.RECONVERGENT B2 ;  /* 0x0000000000027941 */ /* 0x000fea0003800200 */
.L_x_84255:
        /* <DEDUP_REMOVED lines=61> */
.L_x_84253:
[----:B------:R-:W-:Y:S05]  /*11330*/  BSYNC.RECONVERGENT B1 ;  /* 0x0000000000017941 */ /* 0x000fea0003800200 */
.L_x_84252:
        /* <DEDUP_REMOVED lines=21> */
.L_x_84259:
        /* <DEDUP_REMOVED lines=12> */
.L_x_84261:
[----:B------:R-:W-:Y:S05]  /*11550*/  BSYNC.RECONVERGENT B2 ;  /* 0x0000000000027941 */ /* 0x000fea0003800200 */
.L_x_84260:
        /* <DEDUP_REMOVED lines=61> */
.L_x_84258:
[----:B------:R-:W-:Y:S05]  /*11930*/  BSYNC.RECONVERGENT B1 ;  /* 0x0000000000017941 */ /* 0x000fea0003800200 */
.L_x_84257:
        /* <DEDUP_REMOVED lines=21> */
.L_x_84264:
        /* <DEDUP_REMOVED lines=12> */
.L_x_84266:
[----:B------:R-:W-:Y:S05]  /*11b50*/  BSYNC.RECONVERGENT B2 ;  /* 0x0000000000027941 */ /* 0x000fea0003800200 */
.L_x_84265:
        /* <DEDUP_REMOVED lines=61> */
.L_x_84263:
[----:B------:R-:W-:Y:S05]  /*11f30*/  BSYNC.RECONVERGENT B1 ;  /* 0x0000000000017941 */ /* 0x000fea0003800200 */
.L_x_84262:
        /* <DEDUP_REMOVED lines=9> */
.L_x_84246:
        /* <DEDUP_REMOVED lines=16> */
.L_x_84270:
        /* <DEDUP_REMOVED lines=12> */
.L_x_84272:
[----:B------:R-:W-:Y:S05]  /*12190*/  BSYNC.RECONVERGENT B2 ;  /* 0x0000000000027941 */ /* 0x000fea0003800200 */
.L_x_84271:
        /* <DEDUP_REMOVED lines=61> */
.L_x_84269:
[----:B------:R-:W-:Y:S05]  /*12570*/  BSYNC.RECONVERGENT B1 ;  /* 0x0000000000017941 */ /* 0x000fea0003800200 */
.L_x_84268:
        /* <DEDUP_REMOVED lines=9> */
[----:B------:R-:W-:-:S03]  /*12610*/  HFMA2 R136, -RZ, RZ, 0, 1.1920928955078125e-07 ;  /* 0x00000002ff887431 */ /* 0x000fc600000001ff */
[----:B-1----:R-:W-:-:S05]  /*12620*/  FMUL.FTZ R6, R6, R237 ;  /* 0x000000ed06067220 */ /* 0x002fca0000410000 */
        /* <DEDUP_REMOVED lines=12> */
.L_x_84275:
        /* <DEDUP_REMOVED lines=12> */
.L_x_84277:
[----:B------:R-:W-:Y:S05]  /*127b0*/  BSYNC.RECONVERGENT B2 ;  /* 0x0000000000027941 */ /* 0x000fea0003800200 */
.L_x_84276:
        /* <DEDUP_REMOVED lines=62> */
.L_x_84274:
[----:B------:R-:W-:Y:S05]  /*12ba0*/  BSYNC.RECONVERGENT B1 ;  /* 0x0000000000017941 */ /* 0x000fea0003800200 */
.L_x_84273:
        /* <DEDUP_REMOVED lines=21> */
.L_x_84280:
        /* <DEDUP_REMOVED lines=12> */
.L_x_84282:
[----:B------:R-:W-:Y:S05]  /*12dc0*/  BSYNC.RECONVERGENT B2 ;  /* 0x0000000000027941 */ /* 0x000fea0003800200 */
.L_x_84281:
        /* <DEDUP_REMOVED lines=62> */
.L_x_84279:
[----:B------:R-:W-:Y:S05]  /*131b0*/  BSYNC.RECONVERGENT B1 ;  /* 0x0000000000017941 */ /* 0x000fea0003800200 */
.L_x_84278:
        /* <DEDUP_REMOVED lines=21> */
.L_x_84285:
        /* <DEDUP_REMOVED lines=12> */
.L_x_84287:
[----:B------:R-:W-:Y:S05]  /*133d0*/  BSYNC.RECONVERGENT B2 ;  /* 0x0000000000027941 */ /* 0x000fea0003800200 */
.L_x_84286:
        /* <DEDUP_REMOVED lines=62> */
.L_x_84284:
[----:B------:R-:W-:Y:S05]  /*137c0*/  BSYNC.RECONVERGENT B1 ;  /* 0x0000000000017941 */ /* 0x000fea0003800200 */
.L_x_84283:
        /* <DEDUP_REMOVED lines=12> */
.L_x_84267:
        /* <DEDUP_REMOVED lines=14> */
.L_x_84245:
[----:B------:R-:W-:Y:S05]  /*13970*/  BSYNC.RECONVERGENT B0 ;  /* 0x0000000000007941 */ /* 0x000fea0003800200 */
.L_x_84244:
        /* <DEDUP_REMOVED lines=30> */
.L_x_84293:
        /* <DEDUP_REMOVED lines=12> */
.L_x_84295:
[----:B------:R-:W-:Y:S05]  /*13c20*/  BSYNC.RECONVERGENT B2 ;  /* 0x0000000000027941 */ /* 0x000fea0003800200 */
.L_x_84294:
        /* <DEDUP_REMOVED lines=61> */
.L_x_84292:
[----:B------:R-:W-:Y:S05]  /*14000*/  BSYNC.RECONVERGENT B1 ;  /* 0x0000000000017941 */ /* 0x000fea0003800200 */
.L_x_84291:
        /* <DEDUP_REMOVED lines=24> */
.L_x_84298:
        /* <DEDUP_REMOVED lines=12> */
.L_x_84300:
[----:B------:R-:W-:Y:S05]  /*14250*/  BSYNC.RECONVERGENT B2 ;  /* 0x0000000000027941 */ /* 0x000fea0003800200 */
.L_x_84299:
        /* <DEDUP_REMOVED lines=61> */
.L_x_84297:
[----:B------:R-:W-:Y:S05]  /*14630*/  BSYNC.RECONVERGENT B1 ;  /* 0x0000000000017941 */ /* 0x000fea0003800200 */
.L_x_84296:
        /* <DEDUP_REMOVED lines=21> */
.L_x_84303:
        /* <DEDUP_REMOVED lines=12> */
.L_x_84305:
[----:B------:R-:W-:Y:S05]  /*14850*/  BSYNC.RECONVERGENT B2 ;  /* 0x0000000000027941 */ /* 0x000fea0003800200 */
.L_x_84304:
        /* <DEDUP_REMOVED lines=61> */
.L_x_84302:
[----:B------:R-:W-:Y:S05]  /*14c30*/  BSYNC.RECONVERGENT B1 ;  /* 0x0000000000017941 */ /* 0x000fea0003800200 */
.L_x_84301:
        /* <DEDUP_REMOVED lines=21> */
.L_x_84308:
        /* <DEDUP_REMOVED lines=12> */
.L_x_84310:
[----:B------:R-:W-:Y:S05]  /*14e50*/  BSYNC.RECONVERGENT B2 ;  /* 0x0000000000027941 */ /* 0x000fea0003800200 */
.L_x_84309:
        /* <DEDUP_REMOVED lines=61> */
.L_x_84307:
[----:B------:R-:W-:Y:S05]  /*15230*/  BSYNC.RECONVERGENT B1 ;  /* 0x0000000000017941 */ /* 0x000fea0003800200 */
.L_x_84306:
        /* <DEDUP_REMOVED lines=9> */
.L_x_84290:
        /* <DEDUP_REMOVED lines=16> */
.L_x_84314:
        /* <DEDUP_REMOVED lines=12> */
.L_x_84316:
[----:B------:R-:W-:Y:S05]  /*15490*/  BSYNC.RECONVERGENT B2 ;  /* 0x0000000000027941 */ /* 0x000fea0003800200 */
.L_x_84315:
        /* <DEDUP_REMOVED lines=61> */
.L_x_84313:
[----:B------:R-:W-:Y:S05]  /*15870*/  BSYNC.RECONVERGENT B1 ;  /* 0x0000000000017941 */ /* 0x000fea0003800200 */
.L_x_84312:
        /* <DEDUP_REMOVED lines=9> */
[----:B------:R-:W-:-:S03]  /*15910*/  IMAD.MOV.U32 R140, RZ, RZ, 0x2 ;  /* 0x00000002ff8c7424 */ /* 0x000fc600078e00ff */
        /* <DEDUP_REMOVED lines=13> */
.L_x_84319:
        /* <DEDUP_REMOVED lines=12> */
.L_x_84321:
[----:B------:R-:W-:Y:S05]  /*15ab0*/  BSYNC.RECONVERGENT B2 ;  /* 0x0000000000027941 */ /* 0x000fea0003800200 */
.L_x_84320:
        /* <DEDUP_REMOVED lines=62> */
.L_x_84318:
[----:B------:R-:W-:Y:S05]  /*15ea0*/  BSYNC.RECONVERGENT B1 ;  /* 0x0000000000017941 */ /* 0x000fea0003800200 */
.L_x_84317:
[----:B------:R-:W0:Y:S01]  /*15eb0*/  LDC R201, c[0x0][0x404] ;  /* 0x00010100ffc97b82 */ /* 0x000e220000000800 */
[----:B------:R-:W-:Y:S01]  /*15ec0*/  I2FP.F32.U32 R6, R6 ;  /* 0x0000000600067245 */ /* 0x000fe20000201000 */
[----:B------:R-:W-:Y:S01]  /*15ed0*/  BSSY.RECONVERGENT B1, `(.L_x_84322) ;  /* 0x000005e000017945 */ /* 0x000fe20003800200 */
[----:B------:R-:W-:-:S03]  /*15ee0*/  ISETP.NE.AND P2, PT, R140, 0x1, PT ;  /* 0x000000018c00780c */ /* 0x000fc60003f45270 */
[----:B------:R-:W-:-:S05]  /*15ef0*/  FFMA.FTZ R6, R6, R252, 1.1641532182693481445e-10 ;  /* 0x2f00000006067423 */ /* 0x000fca00000100fc */
[----:B0-----:R-:W-:Y:S01]  /*15f00*/  FSETP.GTU.FTZ.AND P1, PT, R6, R201, PT ;  /* 0x000000c90600720b */ /* 0x001fe20003f3c000 */
[----:B------:R-:W-:Y:S01]  /*15f10*/  FMUL.FTZ R6, R141, R14 ;  /* 0x0000000e8d067220 */ /* 0x000fe20000410000 */
[----:B------:R-:W-:-:S03]  /*15f20*/  HFMA2 R201, -RZ, RZ, 0, 1.1920928955078125e-07 ;  /* 0x00000002ffc97431 */ /* 0x000fc600000001ff */
        /* <DEDUP_REMOVED lines=13> */
.L_x_84324:
        /* <DEDUP_REMOVED lines=12> */
.L_x_84326:
[----:B------:R-:W-:Y:S05]  /*160c0*/  BSYNC.RECONVERGENT B2 ;  /* 0x0000000000027941 */ /* 0x000fea0003800200 */
.L_x_84325:
        /* <DEDUP_REMOVED lines=62> */
.L_x_84323:
[----:B------:R-:W-:Y:S05]  /*164b0*/  BSYNC.RECONVERGENT B1 ;  /* 0x0000000000017941 */ /* 0x000fea0003800200 */
.L_x_84322:
        /* <DEDUP_REMOVED lines=21> */
.L_x_84329:
        /* <DEDUP_REMOVED lines=12> */
.L_x_84331:
[----:B------:R-:W-:Y:S05]  /*166d0*/  BSYNC.RECONVERGENT B2 ;  /* 0x0000000000027941 */ /* 0x000fea0003800200 */
.L_x_84330:
        /* <DEDUP_REMOVED lines=62> */
.L_x_84328:
[----:B------:R-:W-:Y:S05]  /*16ac0*/  BSYNC.RECONVERGENT B1 ;  /* 0x0000000000017941 */ /* 0x000fea0003800200 */
.L_x_84327:
        /* <DEDUP_REMOVED lines=12> */
.L_x_84311:
        /* <DEDUP_REMOVED lines=14> */
.L_x_84289:
[----:B------:R-:W-:Y:S05]  /*16c70*/  BSYNC.RECONVERGENT B0 ;  /* 0x0000000000007941 */ /* 0x000fea0003800200 */
.L_x_84288:
        /* <DEDUP_REMOVED lines=30> */
.L_x_84337:
        /* <DEDUP_REMOVED lines=12> */
.L_x_84339:
[----:B------:R-:W-:Y:S05]  /*16f20*/  BSYNC.RECONVERGENT B2 ;  /* 0x0000000000027941 */ /* 0x000fea0003800200 */
.L_x_84338:
        /* <DEDUP_REMOVED lines=61> */
.L_x_84336:
[----:B------:R-:W-:Y:S05]  /*17300*/  BSYNC.RECONVERGENT B1 ;  /* 0x0000000000017941 */ /* 0x000fea0003800200 */
.L_x_84335:
[----:B------:R-:W0:Y:S01]  /*17310*/  LDC R239, c[0x0][0x404] ;  /* 0x00010100ffef7b82 */ /* 0x000e220000000800 */
[----:B------:R-:W-:Y:S01]  /*17320*/  I2FP.F32.U32 R6, R202 ;  /* 0x000000ca00067245 */ /* 0x000fe20000201000 */
[----:B------:R-:W-:Y:S02]  /*17330*/  IMAD.MOV.U32 R237, RZ, RZ, 0x2f800000 ;  /* 0x2f800000ffed7424 */ /* 0x000fe400078e00ff */
[----:B-----5:R-:W-:Y:S01]  /*17340*/  FMUL.FTZ R9, R144, R14 ;  /* 0x0000000e90097220 */ /* 0x020fe20000410000 */
[----:B------:R-:W-:Y:S01]  /*17350*/  ISETP.NE.AND P1, PT, R201, 0x1, PT ;  /* 0x00000001c900780c */ /* 0x000fe20003f25270 */
[----:B------:R-:W-:Y:S01]  /*17360*/  BSSY.RECONVERGENT B1, `(.L_x_84340) ;  /* 0x000005d000017945 */ /* 0x000fe20003800200 */
[----:B------:R-:W-:Y:S01]  /*17370*/  FFMA.FTZ R6, R6, R237, 1.1641532182693481445e-10 ;  /* 0x2f00000006067423 */ /* 0x000fe200000100ed */
[----:B------:R-:W1:Y:S04]  /*17380*/  LDC R238, c[0x0][0x408] ;  /* 0x00010200ffee7b82 */ /* 0x000e680000000800 */
[----:B0-----:R-:W-:Y:S01]  /*17390*/  FSETP.GTU.FTZ.AND P0, PT, R6, R239, PT ;  /* 0x000000ef0600720b */ /* 0x001fe20003f1c000 */
[----:B-1----:R-:W-:Y:S01]  /*173a0*/  FMUL.FTZ R6, R9, R238 ;  /* 0x000000ee09067220 */ /* 0x002fe20000410000 */
[----:B------:R-:W-:-:S04]  /*173b0*/  HFMA2 R9, -RZ, RZ, 0, 1.1920928955078125e-07 ;  /* 0x00000002ff097431 */ /* 0x000fc800000001ff */
        /* <DEDUP_REMOVED lines=13> */
.L_x_84342:
        /* <DEDUP_REMOVED lines=12> */
.L_x_84344:
[----:B------:R-:W-:Y:S05]  /*17550*/  BSYNC.RECONVERGENT B2 ;  /* 0x0000000000027941 */ /* 0x000fea0003800200 */
.L_x_84343:
        /* <DEDUP_REMOVED lines=61> */
.L_x_84341:
[----:B------:R-:W-:Y:S05]  /*17930*/  BSYNC.RECONVERGENT B1 ;  /* 0x0000000000017941 */ /* 0x000fea0003800200 */
.L_x_84340:
        /* <DEDUP_REMOVED lines=21> */
.L_x_84347:
        /* <DEDUP_REMOVED lines=12> */
.L_x_84349:
[----:B------:R-:W-:Y:S05]  /*17b50*/  BSYNC.RECONVERGENT B2 ;  /* 0x0000000000027941 */ /* 0x000fea0003800200 */
.L_x_84348:
        /* <DEDUP_REMOVED lines=61> */
.L_x_84346:
[----:B------:R-:W-:Y:S05]  /*17f30*/  BSYNC.RECONVERGENT B1 ;  /* 0x0000000000017941 */ /* 0x000fea0003800200 */
.L_x_84345:
        /* <DEDUP_REMOVED lines=21> */
.L_x_84352:
        /* <DEDUP_REMOVED lines=12> */
.L_x_84354:
[----:B------:R-:W-:Y:S05]  /*18150*/  BSYNC.RECONVERGENT B2 ;  /* 0x0000000000027941 */ /* 0x000fea0003800200 */
.L_x_84353:
        /* <DEDUP_REMOVED lines=61> */
.L_x_84351:
[----:B------:R-:W-:Y:S05]  /*18530*/  BSYNC.RECONVERGENT B1 ;  /* 0x0000000000017941 */ /* 0x000fea0003800200 */
.L_x_84350:
        /* <DEDUP_REMOVED lines=9> */
.L_x_84334:
        /* <DEDUP_REMOVED lines=16> */
.L_x_84358:
        /* <DEDUP_REMOVED lines=12> */
.L_x_84360:
[----:B------:R-:W-:Y:S05]  /*18790*/  BSYNC.RECONVERGENT B2 ;  /* 0x0000000000027941 */ /* 0x000fea0003800200 */
.L_x_84359:
        /* <DEDUP_REMOVED lines=61> */
.L_x_84357:
[----:B------:R-:W-:Y:S05]  /*18b70*/  BSYNC.RECONVERGENT B1 ;  /* 0x0000000000017941 */ /* 0x000fea0003800200 */
.L_x_84356:
[----:B------:R-:W0:Y:S01]  /*18b80*/  LDC R203, c[0x0][0x404] ;  /* 0x00010100ffcb7b82 */ /* 0x000e220000000800 */
[----:B------:R-:W-:Y:S01]  /*18b90*/  I2FP.F32.U32 R6, R202 ;  /* 0x000000ca00067245 */ /* 0x000fe20000201000 */
[----:B------:R-:W-:Y:S01]  /*18ba0*/  IMAD.MOV.U32 R237, RZ, RZ, 0x2f800000 ;  /* 0x2f800000ffed7424 */ /* 0x000fe200078e00ff */
[----:B------:R-:W-:Y:S01]  /*18bb0*/  ISETP.NE.AND P1, PT, R201, 0x1, PT ;  /* 0x00000001c900780c */ /* 0x000fe20003f25270 */
[----:B-----5:R-:W-:Y:S01]  /*18bc0*/  FMUL.FTZ R9, R144, R14 ;  /* 0x0000000e90097220 */ /* 0x020fe20000410000 */
[----:B------:R-:W-:Y:S01]  /*18bd0*/  BSSY.RECONVERGENT B1, `(.L_x_84361) ;  /* 0x000005d000017945 */ /* 0x000fe20003800200 */
[----:B------:R-:W-:Y:S01]  /*18be0*/  FFMA.FTZ R6, R6, R237, 1.1641532182693481445e-10 ;  /* 0x2f00000006067423 */ /* 0x000fe200000100ed */
[----:B------:R-:W-:Y:S01]  /*18bf0*/  IMAD.MOV.U32 R144, RZ, RZ, 0x2 ;  /* 0x00000002ff907424 */ /* 0x000fe200078e00ff */
[----:B------:R-:W1:Y:S03]  /*18c00*/  LDC R252, c[0x0][0x408] ;  /* 0x00010200fffc7b82 */ /* 0x000e660000000800 */
[----:B0-----:R-:W-:Y:S01]  /*18c10*/  FSETP.GTU.FTZ.AND P0, PT, R6, R203, PT ;  /* 0x000000cb0600720b */ /* 0x001fe20003f1c000 */
[----:B-1----:R-:W-:-:S05]  /*18c20*/  FMUL.FTZ R6, R9, R252 ;  /* 0x000000fc09067220 */ /* 0x002fca0000410000 */
        /* <DEDUP_REMOVED lines=12> */
.L_x_84363:
        /* <DEDUP_REMOVED lines=12> */
.L_x_84365:
[----:B------:R-:W-:Y:S05]  /*18db0*/  BSYNC.RECONVERGENT B2 ;  /* 0x0000000000027941 */ /* 0x000fea0003800200 */
.L_x_84364:
        /* <DEDUP_REMOVED lines=62> */
.L_x_84362:
[----:B------:R-:W-:Y:S05]  /*191a0*/  BSYNC.RECONVERGENT B1 ;  /* 0x0000000000017941 */ /* 0x000fea0003800200 */
.L_x_84361:
        /* <DEDUP_REMOVED lines=21> */
.L_x_84368:
        /* <DEDUP_REMOVED lines=12> */
.L_x_84370:
[----:B------:R-:W-:Y:S05]  /*193c0*/  BSYNC.RECONVERGENT B2 ;  /* 0x0000000000027941 */ /* 0x000fea0003800200 */
.L_x_84369:
        /* <DEDUP_REMOVED lines=62> */
.L_x_84367:
[----:B------:R-:W-:Y:S05]  /*197b0*/  BSYNC.RECONVERGENT B1 ;  /* 0x0000000000017941 */ /* 0x000fea0003800200 */
.L_x_84366:
        /* <DEDUP_REMOVED lines=21> */
.L_x_84373:
        /* <DEDUP_REMOVED lines=12> */
.L_x_84375:
[----:B------:R-:W-:Y:S05]  /*199d0*/  BSYNC.RECONVERGENT B2 ;  /* 0x0000000000027941 */ /* 0x000fea0003800200 */
.L_x_84374:
        /* <DEDUP_REMOVED lines=62> */
.L_x_84372:
[----:B------:R-:W-:Y:S05]  /*19dc0*/  BSYNC.RECONVERGENT B1 ;  /* 0x0000000000017941 */ /* 0x000fea0003800200 */
.L_x_84371:
        /* <DEDUP_REMOVED lines=12> */
.L_x_84355:
        /* <DEDUP_REMOVED lines=14> */
.L_x_84333:
[----:B------:R-:W-:Y:S05]  /*19f70*/  BSYNC.RECONVERGENT B0 ;  /* 0x0000000000007941 */ /* 0x000fea0003800200 */
.L_x_84332:
        /* <DEDUP_REMOVED lines=30> */
.L_x_84381:
        /* <DEDUP_REMOVED lines=12> */
.L_x_84383:
[----:B------:R-:W-:Y:S05]  /*1a220*/  BSYNC.RECONVERGENT B2 ;  /* 0x0000000000027941 */ /* 0x000fea0003800200 */
.L_x_84382:
        /* <DEDUP_REMOVED lines=61> */
.L_x_84380:
[----:B------:R-:W-:Y:S05]  /*1a600*/  BSYNC.RECONVERGENT B1 ;  /* 0x0000000000017941 */ /* 0x000fea0003800200 */
.L_x_84379:
[----:B------:R-:W0:Y:S01]  /*1a610*/  LDC R239, c[0x0][0x404] ;  /* 0x00010100ffef7b82 */ /* 0x000e220000000800 */
[----:B------:R-:W-:Y:S01]  /*1a620*/  I2FP.F32.U32 R6, R202 ;  /* 0x000000ca00067245 */ /* 0x000fe20000201000 */
[----:B------:R-:W-:Y:S02]  /*1a630*/  HFMA2 R237, -RZ, RZ, 0.1171875, 0 ;  /* 0x2f800000ffed7431 */ /* 0x000fe400000001ff */
[----:B-----5:R-:W-:Y:S01]  /*1a640*/  FMUL.FTZ R9, R148, R14 ;  /* 0x0000000e94097220 */ /* 0x020fe20000410000 */
[----:B------:R-:W-:Y:S01]  /*1a650*/  ISETP.NE.AND P1, PT, R201, 0x1, PT ;  /* 0x00000001c900780c */ /* 0x000fe20003f25270 */
[----:B------:R-:W-:Y:S01]  /*1a660*/  BSSY.RECONVERGENT B1, `(.L_x_84384) ;  /* 0x000005d000017945 */ /* 0x000fe20003800200 */
[----:B------:R-:W-:Y:S01]  /*1a670*/  FFMA.FTZ R6, R6, R237, 1.1641532182693481445e-10 ;  /* 0x2f00000006067423 */ /* 0x000fe200000100ed */
[----:B------:R-:W1:Y:S04]  /*1a680*/  LDC R238, c[0x0][0x408] ;  /* 0x00010200ffee7b82 */ /* 0x000e680000000800 */
[----:B0-----:R-:W-:Y:S01]  /*1a690*/  FSETP.GTU.FTZ.AND P0, PT, R6, R239, PT ;  /* 0x000000ef0600720b */ /* 0x001fe20003f1c000 */
[----:B-1----:R-:W-:Y:S01]  /*1a6a0*/  FMUL.FTZ R6, R9, R238 ;  /* 0x000000ee09067220 */ /* 0x002fe20000410000 */
        /* <DEDUP_REMOVED lines=14> */
.L_x_84386:
        /* <DEDUP_REMOVED lines=12> */
.L_x_84388:
[----:B------:R-:W-:Y:S05]  /*1a850*/  BSYNC.RECONVERGENT B2 ;  /* 0x0000000000027941 */ /* 0x000fea0003800200 */
.L_x_84387:
        /* <DEDUP_REMOVED lines=61> */
.L_x_84385:
[----:B------:R-:W-:Y:S05]  /*1ac30*/  BSYNC.RECONVERGENT B1 ;  /* 0x0000000000017941 */ /* 0x000fea0003800200 */
.L_x_84384:
        /* <DEDUP_REMOVED lines=21> */
.L_x_84391:
        /* <DEDUP_REMOVED lines=12> */
.L_x_84393:
[----:B------:R-:W-:Y:S05]  /*1ae50*/  BSYNC.RECONVERGENT B2 ;  /* 0x0000000000027941 */ /* 0x000fea0003800200 */
.L_x_84392:
        /* <DEDUP_REMOVED lines=61> */
.L_x_84390:
[----:B------:R-:W-:Y:S05]  /*1b230*/  BSYNC.RECONVERGENT B1 ;  /* 0x0000000000017941 */ /* 0x000fea0003800200 */
.L_x_84389:
        /* <DEDUP_REMOVED lines=21> */
.L_x_84396:
        /* <DEDUP_REMOVED lines=12> */
.L_x_84398:
[----:B------:R-:W-:Y:S05]  /*1b450*/  BSYNC.RECONVERGENT B2 ;  /* 0x0000000000027941 */ /* 0x000fea0003800200 */
.L_x_84397:
        /* <DEDUP_REMOVED lines=61> */
.L_x_84395:
[----:B------:R-:W-:Y:S05]  /*1b830*/  BSYNC.RECONVERGENT B1 ;  /* 0x0000000000017941 */ /* 0x000fea0003800200 */
.L_x_84394:
        /* <DEDUP_REMOVED lines=9> */
.L_x_84378:
        /* <DEDUP_REMOVED lines=16> */
.L_x_84402:
        /* <DEDUP_REMOVED lines=12> */
.L_x_84404:
[----:B------:R-:W-:Y:S05]  /*1ba90*/  BSYNC.RECONVERGENT B2 ;  /* 0x0000000000027941 */ /* 0x000fea0003800200 */
.L_x_84403:
        /* <DEDUP_REMOVED lines=61> */
.L_x_84401:
[----:B------:R-:W-:Y:S05]  /*1be70*/  BSYNC.RECONVERGENT B1 ;  /* 0x0000000000017941 */ /* 0x000fea0003800200 */
.L_x_84400:
[----:B------:R-:W0:Y:S01]  /*1be80*/  LDC R203, c[0x0][0x404] ;  /* 0x00010100ffcb7b82 */ /* 0x000e220000000800 */
[----:B------:R-:W-:Y:S01]  /*1be90*/  I2FP.F32.U32 R6, R202 ;  /* 0x000000ca00067245 */ /* 0x000fe20000201000 */
[----:B------:R-:W-:Y:S01]  /*1bea0*/  IMAD.MOV.U32 R237, RZ, RZ, 0x2f800000 ;  /* 0x2f800000ffed7424 */ /* 0x000fe200078e00ff */
[----:B------:R-:W-:Y:S01]  /*1beb0*/  ISETP.NE.AND P1, PT, R201, 0x1, PT ;  /* 0x00000001c900780c */ /* 0x000fe20003f25270 */
[----:B-----5:R-:W-:Y:S01]  /*1bec0*/  FMUL.FTZ R9, R148, R14 ;  /* 0x0000000e94097220 */ /* 0x020fe20000410000 */
[----:B------:R-:W-:Y:S01]  /*1bed0*/  BSSY.RECONVERGENT B1, `(.L_x_84405) ;  /* 0x000005d000017945 */ /* 0x000fe20003800200 */
[----:B------:R-:W-:Y:S01]  /*1bee0*/  FFMA.FTZ R6, R6, R237, 1.1641532182693481445e-10 ;  /* 0x2f00000006067423 */ /* 0x000fe200000100ed */
[----:B------:R-:W-:Y:S01]  /*1bef0*/  HFMA2 R148, -RZ, RZ, 0, 1.1920928955078125e-07 ;  /* 0x00000002ff947431 */ /* 0x000fe200000001ff */
[----:B------:R-:W1:Y:S03]  /*1bf00*/  LDC R252, c[0x0][0x408] ;  /* 0x00010200fffc7b82 */ /* 0x000e660000000800 */
[----:B0-----:R-:W-:Y:S01]  /*1bf10*/  FSETP.GTU.FTZ.AND P0, PT, R6, R203, PT ;  /* 0x000000cb0600720b */ /* 0x001fe20003f1c000 */
        /* <DEDUP_REMOVED lines=13> */
.L_x_84407:
        /* <DEDUP_REMOVED lines=12> */
.L_x_84409:
[----:B------:R-:W-:Y:S05]  /*1c0b0*/  BSYNC.RECONVERGENT B2 ;  /* 0x0000000000027941 */ /* 0x000fea0003800200 */
.L_x_84408:
        /* <DEDUP_REMOVED lines=62> */
.L_x_84406:
[----:B------:R-:W-:Y:S05]  /*1c4a0*/  BSYNC.RECONVERGENT B1 ;  /* 0x0000000000017941 */ /* 0x000fea0003800200 */
.L_x_84405:
        /* <DEDUP_REMOVED lines=21> */
.L_x_84412:
        /* <DEDUP_REMOVED lines=12> */
.L_x_84414:
[----:B------:R-:W-:Y:S05]  /*1c6c0*/  BSYNC.RECONVERGENT B2 ;  /* 0x0000000000027941 */ /* 0x000fea0003800200 */
.L_x_84413:
        /* <DEDUP_REMOVED lines=62> */
.L_x_84411:
[----:B------:R-:W-:Y:S05]  /*1cab0*/  BSYNC.RECONVERGENT B1 ;  /* 0x0000000000017941 */ /* 0x000fea0003800200 */
.L_x_84410:
        /* <DEDUP_REMOVED lines=21> */
.L_x_84417:
        /* <DEDUP_REMOVED lines=12> */
.L_x_84419:
[----:B------:R-:W-:Y:S05]  /*1ccd0*/  BSYNC.RECONVERGENT B2 ;  /* 0x0000000000027941 */ /* 0x000fea0003800200 */
.L_x_84418:
        /* <DEDUP_REMOVED lines=62> */
.L_x_84416:
[----:B------:R-:W-:Y:S05]  /*1d0c0*/  BSYNC.RECONVERGENT B1 ;  /* 0x0000000000017941 */ /* 0x000fea0003800200 */
.L_x_84415:
        /* <DEDUP_REMOVED lines=12> */
.L_x_84399:
        /* <DEDUP_REMOVED lines=14> */
.L_x_84377:
[----:B------:R-:W-:Y:S05]  /*1d270*/  BSYNC.RECONVERGENT B0 ;  /* 0x0000000000007941 */ /* 0x000fea0003800200 */
.L_x_84376:
        /* <DEDUP_REMOVED lines=30> */
.L_x_84425:
        /* <DEDUP_REMOVED lines=12> */
.L_x_84427:
[----:B------:R-:W-:Y:S05]  /*1d520*/  BSYNC.RECONVERGENT B2 ;  /* 0x0000000000027941 */ /* 0x000fea0003800200 */
.L_x_84426:
        /* <DEDUP_REMOVED lines=61> */
.L_x_84424:
[----:B------:R-:W-:Y:S05]  /*1d900*/  BSYNC.RECONVERGENT B1 ;  /* 0x0000000000017941 */ /* 0x000fea0003800200 */
.L_x_84423:
        /* <DEDUP_REMOVED lines=24> */
.L_x_84430:
        /* <DEDUP_REMOVED lines=12> */
.L_x_84432:
[----:B------:R-:W-:Y:S05]  /*1db50*/  BSYNC.RECONVERGENT B2 ;  /* 0x0000000000027941 */ /* 0x000fea0003800200 */
.L_x_84431:
        /* <DEDUP_REMOVED lines=61> */
.L_x_84429:
[----:B------:R-:W-:Y:S05]  /*1df30*/  BSYNC.RECONVERGENT B1 ;  /* 0x0000000000017941 */ /* 0x000fea0003800200 */
.L_x_84428:
        /* <DEDUP_REMOVED lines=21> */
.L_x_84435:
        /* <DEDUP_REMOVED lines=12> */
.L_x_84437:
[----:B------:R-:W-:Y:S05]  /*1e150*/  BSYNC.RECONVERGENT B2 ;  /* 0x0000000000027941 */ /* 0x000fea0003800200 */
.L_x_84436:
        /* <DEDUP_REMOVED lines=61> */
.L_x_84434:
[----:B------:R-:W-:Y:S05]  /*1e530*/  BSYNC.RECONVERGENT B1 ;  /* 0x0000000000017941 */ /* 0x000fea0003800200 */
.L_x_84433:
        /* <DEDUP_REMOVED lines=21> */
.L_x_84440:
        /* <DEDUP_REMOVED lines=12> */
.L_x_84442:
[----:B------:R-:W-:Y:S05]  /*1e750*/  BSYNC.RECONVERGENT B2 ;  /* 0x0000000000027941 */ /* 0x000fea0003800200 */
.L_x_84441:
        /* <DEDUP_REMOVED lines=61> */
.L_x_84439:
[----:B------:R-:W-:Y:S05]  /*1eb30*/  BSYNC.RECONVERGENT B1 ;  /* 0x0000000000017941 */ /* 0x000fea0003800200 */
.L_x_84438:
        /* <DEDUP_REMOVED lines=9> */
.L_x_84422:
        /* <DEDUP_REMOVED lines=16> */
.L_x_84446:
        /* <DEDUP_REMOVED lines=12> */
.L_x_84448:
[----:B------:R-:W-:Y:S05]  /*1ed90*/  BSYNC.RECONVERGENT B2 ;  /* 0x0000000000027941 */ /* 0x000fea0003800200 */
.L_x_84447:
        /* <DEDUP_REMOVED lines=61> */
.L_x_84445:
[----:B------:R-:W-:Y:S05]  /*1f170*/  BSYNC.RECONVERGENT B1 ;  /* 0x0000000000017941 */ /* 0x000fea0003800200 */
.L_x_84444:
[----:B------:R-:W0:Y:S01]  /*1f180*/  LDC R203, c[0x0][0x404] ;  /* 0x00010100ffcb7b82 */ /* 0x000e220000000800 */
[----:B------:R-:W-:Y:S01]  /*1f190*/  I2FP.F32.U32 R6, R202 ;  /* 0x000000ca00067245 */ /* 0x000fe20000201000 */
[----:B------:R-:W-:Y:S01]  /*1f1a0*/  HFMA2 R237, -RZ, RZ, 0.1171875, 0 ;  /* 0x2f800000ffed7431 */ /* 0x000fe200000001ff */
[----:B------:R-:W-:Y:S01]  /*1f1b0*/  ISETP.NE.AND P1, PT, R201, 0x1, PT ;  /* 0x00000001c900780c */ /* 0x000fe20003f25270 */
[----:B-----5:R-:W-:Y:S01]  /*1f1c0*/  FMUL.FTZ R9, R152, R14 ;  /* 0x0000000e98097220 */ /* 0x020fe20000410000 */
[----:B------:R-:W-:Y:S01]  /*1f1d0*/  BSSY.RECONVERGENT B1, `(.L_x_84449) ;  /* 0x000005d000017945 */ /* 0x000fe20003800200 */
[----:B------:R-:W-:Y:S02]  /*1f1e0*/  IMAD.MOV.U32 R152, RZ, RZ, 0x2 ;  /* 0x00000002ff987424 */ /* 0x000fe400078e00ff */
[----:B------:R-:W-:Y:S01]  /*1f1f0*/  FFMA.FTZ R6, R6, R237, 1.1641532182693481445e-10 ;  /* 0x2f00000006067423 */ /* 0x000fe200000100ed */
[----:B------:R-:W1:Y:S04]  /*1f200*/  LDC R252, c[0x0][0x408] ;  /* 0x00010200fffc7b82 */ /* 0x000e680000000800 */
        /* <DEDUP_REMOVED lines=14> */
.L_x_84451:
        /* <DEDUP_REMOVED lines=12> */
.L_x_84453:
[----:B------:R-:W-:Y:S05]  /*1f3b0*/  BSYNC.RECONVERGENT B2 ;  /* 0x0000000000027941 */ /* 0x000fea0003800200 */
.L_x_84452:
        /* <DEDUP_REMOVED lines=62> */
.L_x_84450:
[----:B------:R-:W-:Y:S05]  /*1f7a0*/  BSYNC.RECONVERGENT B1 ;  /* 0x0000000000017941 */ /* 0x000fea0003800200 */
.L_x_84449:
        /* <DEDUP_REMOVED lines=21> */
.L_x_84456:
        /* <DEDUP_REMOVED lines=12> */
.L_x_84458:
[----:B------:R-:W-:Y:S05]  /*1f9c0*/  BSYNC.RECONVERGENT B2 ;  /* 0x0000000000027941 */ /* 0x000fea0003800200 */
.L_x_84457:
        /* <DEDUP_REMOVED lines=62> */
.L_x_84455:
[----:B------:R-:W-:Y:S05]  /*1fdb0*/  BSYNC.RECONVERGENT B1 ;  /* 0x0000000000017941 */ /* 0x000fea0003800200 */
.L_x_84454:
        /* <DEDUP_REMOVED lines=21> */
.L_x_84461:
        /* <DEDUP_REMOVED lines=12> */
.L_x_84463:
[----:B------:R-:W-:Y:S05]  /*1ffd0*/  BSYNC.RECONVERGENT B2 ;  /* 0x0000000000027941 */ /* 0x000fea0003800200 */
.L_x_84462:
        /* <DEDUP_REMOVED lines=62> */
.L_x_84460:
[----:B------:R-:W-:Y:S05]  /*203c0*/  BSYNC.RECONVERGENT B1 ;  /* 0x0000000000017941 */ /* 0x000fea0003800200 */
.L_x_84459:
        /* <DEDUP_REMOVED lines=12> */
.L_x_84443:
        /* <DEDUP_REMOVED lines=10> */
[C---:B0-----:R-:W-:Y:S01]  /*20530*/  IMAD.WIDE.U32 R202, R11.reuse, 0x4, R202 ;  /* 0x000000040bca7825 */ /* 0x041fe200078e00ca */
[----:B------:R-:W-:-:S04]  /*20540*/  IADD3 R11, PT, PT, R11, 0x20, RZ ;  /* 0x000000200b0b7810 */ /* 0x000fc80007ffe0ff */
[----:B------:R0:W-:Y:S02]  /*20550*/  STG.E desc[UR6][R202.64], R9 ;  /* 0x00000009ca007986 */ /* 0x0001e4000c101906 */
[----:B0-----:R-:W-:-:S07]  /*20560*/  IMAD.MOV.U32 R9, RZ, RZ, R200 ;  /* 0x000000ffff097224 */ /* 0x001fce00078e00c8 */
.L_x_84421:
[----:B------:R-:W-:Y:S05]  /*20570*/  BSYNC.RECONVERGENT B0 ;  /* 0x0000000000007941 */ /* 0x000fea0003800200 */
.L_x_84420:
        /* <DEDUP_REMOVED lines=30> */
.L_x_84469:
        /* <DEDUP_REMOVED lines=12> */
.L_x_84471:
[----:B------:R-:W-:Y:S05]  /*20820*/  BSYNC.RECONVERGENT B2 ;  /* 0x0000000000027941 */ /* 0x000fea0003800200 */
.L_x_84470:
        /* <DEDUP_REMOVED lines=61> */
.L_x_84468:
[----:B------:R-:W-:Y:S05]  /*20c00*/  BSYNC.RECONVERGENT B1 ;  /* 0x0000000000017941 */ /* 0x000fea0003800200 */
.L_x_84467:
        /* <DEDUP_REMOVED lines=24> */
.L_x_84474:
        /* <DEDUP_REMOVED lines=12> */
.L_x_84476:
[----:B------:R-:W-:Y:S05]  /*20e50*/  BSYNC.RECONVERGENT B2 ;  /* 0x0000000000027941 */ /* 0x000fea0003800200 */
.L_x_84475:
        /* <DEDUP_REMOVED lines=61> */
.L_x_84473:
[----:B------:R-:W-:Y:S05]  /*21230*/  BSYNC.RECONVERGENT B1 ;  /* 0x0000000000017941 */ /* 0x000fea0003800200 */
.L_x_84472:
        /* <DEDUP_REMOVED lines=21> */
.L_x_84479:
        /* <DEDUP_REMOVED lines=12> */
.L_x_84481:
[----:B------:R-:W-:Y:S05]  /*21450*/  BSYNC.RECONVERGENT B2 ;  /* 0x0000000000027941 */ /* 0x000fea0003800200 */
.L_x_84480:
        /* <DEDUP_REMOVED lines=61> */
.L_x_84478:
[----:B------:R-:W-:Y:S05]  /*21830*/  BSYNC.RECONVERGENT B1 ;  /* 0x0000000000017941 */ /* 0x000fea0003800200 */
.L_x_84477:
        /* <DEDUP_REMOVED lines=21> */
.L_x_84484:
        /* <DEDUP_REMOVED lines=12> */
.L_x_84486:
[----:B------:R-:W-:Y:S05]  /*21a50*/  BSYNC.RECONVERGENT B2 ;  /* 0x0000000000027941 */ /* 0x000fea0003800200 */
.L_x_84485:
        /* <DEDUP_REMOVED lines=61> */
.L_x_84483:
[----:B------:R-:W-:Y:S05]  /*21e30*/  BSYNC.RECONVERGENT B1 ;  /* 0x0000000000017941 */ /* 0x000fea0003800200 */
.L_x_84482:
        /* <DEDUP_REMOVED lines=9> */
.L_x_84466:
        /* <DEDUP_REMOVED lines=16> */
.L_x_84490:
        /* <DEDUP_REMOVED lines=12> */
.L_x_84492:
[----:B------:R-:W-:Y:S05]  /*22090*/  BSYNC.RECONVERGENT B2 ;  /* 0x0000000000027941 */ /* 0x000fea0003800200 */
.L_x_84491:
        /* <DEDUP_REMOVED lines=61> */
.L_x_84489:
[----:B------:R-:W-:Y:S05]  /*22470*/  BSYNC.RECONVERGENT B1 ;  /* 0x0000000000017941 */ /* 0x000fea0003800200 */
.L_x_84488:
        /* <DEDUP_REMOVED lines=23> */
.L_x_84495:
        /* <DEDUP_REMOVED lines=12> */
.L_x_84497:
[----:B------:R-:W-:Y:S05]  /*226b0*/  BSYNC.RECONVERGENT B2 ;  /* 0x0000000000027941 */ /* 0x000fea0003800200 */
.L_x_84496:
        /* <DEDUP_REMOVED lines=62> */
.L_x_84494:
[----:B------:R-:W-:Y:S05]  /*22aa0*/  BSYNC.RECONVERGENT B1 ;  /* 0x0000000000017941 */ /* 0x000fea0003800200 */
.L_x_84493:
        /* <DEDUP_REMOVED lines=21> */
.L_x_84500:
        /* <DEDUP_REMOVED lines=12> */
.L_x_84502:
[----:B------:R-:W-:Y:S05]  /*22cc0*/  BSYNC.RECONVERGENT B2 ;  /* 0x0000000000027941 */ /* 0x000fea0003800200 */
.L_x_84501:
        /* <DEDUP_REMOVED lines=62> */
.L_x_84499:
[----:B------:R-:W-:Y:S05]  /*230b0*/  BSYNC.RECONVERGENT B1 ;  /* 0x0000000000017941 */ /* 0x000fea0003800200 */
.L_x_84498:
        /* <DEDUP_REMOVED lines=21> */
.L_x_84505:
        /* <DEDUP_REMOVED lines=12> */
.L_x_84507:
[----:B------:R-:W-:Y:S05]  /*232d0*/  BSYNC.RECONVERGENT B2 ;  /* 0x0000000000027941 */ /* 0x000fea0003800200 */
.L_x_84506:
        /* <DEDUP_REMOVED lines=62> */
.L_x_84504:
[----:B------:R-:W-:Y:S05]  /*236c0*/  BSYNC.RECONVERGENT B1 ;  /* 0x0000000000017941 */ /* 0x000fea0003800200 */
.L_x_84503:
        /* <DEDUP_REMOVED lines=12> */
.L_x_84487:
        /* <DEDUP_REMOVED lines=14> */
.L_x_84465:
[----:B------:R-:W-:Y:S05]  /*23870*/  BSYNC.RECONVERGENT B0 ;  /* 0x0000000000007941 */ /* 0x000fea0003800200 */
.L_x_84464:
        /* <DEDUP_REMOVED lines=30> */
.L_x_84513:
        /* <DEDUP_REMOVED lines=12> */
.L_x_84515:
[----:B------:R-:W-:Y:S05]  /*23b20*/  BSYNC.RECONVERGENT B2 ;  /* 0x0000000000027941 */ /* 0x000fea0003800200 */
.L_x_84514:
        /* <DEDUP_REMOVED lines=61> */
.L_x_84512:
[----:B------:R-:W-:Y:S05]  /*23f00*/  BSYNC.RECONVERGENT B1 ;  /* 0x0000000000017941 */ /* 0x000fea0003800200 */
.L_x_84511:
        /* <DEDUP_REMOVED lines=24> */
.L_x_84518:
        /* <DEDUP_REMOVED lines=12> */
.L_x_84520:
[----:B------:R-:W-:Y:S05]  /*24150*/  BSYNC.RECONVERGENT B2 ;  /* 0x0000000000027941 */ /* 0x000fea0003800200 */
.L_x_84519:
        /* <DEDUP_REMOVED lines=61> */
.L_x_84517:
[----:B------:R-:W-:Y:S05]  /*24530*/  BSYNC.RECONVERGENT B1 ;  /* 0x0000000000017941 */ /* 0x000fea0003800200 */
.L_x_84516:
        /* <DEDUP_REMOVED lines=21> */
.L_x_84523:
        /* <DEDUP_REMOVED lines=12> */
.L_x_84525:
[----:B------:R-:W-:Y:S05]  /*24750*/  BSYNC.RECONVERGENT B2 ;  /* 0x0000000000027941 */ /* 0x000fea0003800200 */
.L_x_84524:
        /* <DEDUP_REMOVED lines=61> */
.L_x_84522:
[----:B------:R-:W-:Y:S05]  /*24b30*/  BSYNC.RECONVERGENT B1 ;  /* 0x0000000000017941 */ /* 0x000fea0003800200 */
.L_x_84521:
        /* <DEDUP_REMOVED lines=21> */
.L_x_84528:
        /* <DEDUP_REMOVED lines=12> */
.L_x_84530:
[----:B------:R-:W-:Y:S05]  /*24d50*/  BSYNC.RECONVERGENT B2 ;  /* 0x0000000000027941 */ /* 0x000fea0003800200 */
.L_x_84529:
        /* <DEDUP_REMOVED lines=61> */
.L_x_84527:
[----:B------:R-:W-:Y:S05]  /*25130*/  BSYNC.RECONVERGENT B1 ;  /* 0x0000000000017941 */ /* 0x000fea0003800200 */
.L_x_84526:
        /* <DEDUP_REMOVED lines=9> */
.L_x_84510:
        /* <DEDUP_REMOVED lines=16> */
.L_x_84534:
        /* <DEDUP_REMOVED lines=12> */
.L_x_84536:
[----:B------:R-:W-:Y:S05]  /*25390*/  BSYNC.RECONVERGENT B2 ;  /* 0x0000000000027941 */ /* 0x000fea0003800200 */
.L_x_84535:
        /* <DEDUP_REMOVED lines=61> */
.L_x_84533:
[----:B------:R-:W-:Y:S05]  /*25770*/  BSYNC.RECONVERGENT B1 ;  /* 0x0000000000017941 */ /* 0x000fea0003800200 */
.L_x_84532:
        /* <DEDUP_REMOVED lines=23> */
.L_x_84539:
        /* <DEDUP_REMOVED lines=12> */
.L_x_84541:
[----:B------:R-:W-:Y:S05]  /*259b0*/  BSYNC.RECONVERGENT B2 ;  /* 0x0000000000027941 */ /* 0x000fea0003800200 */
.L_x_84540:
        /* <DEDUP_REMOVED lines=62> */
.L_x_84538:
[----:B------:R-:W-:Y:S05]  /*25da0*/  BSYNC.RECONVERGENT B1 ;  /* 0x0000000000017941 */ /* 0x000fea0003800200 */
.L_x_84537:
        /* <DEDUP_REMOVED lines=21> */
.L_x_84544:
        /* <DEDUP_REMOVED lines=12> */
.L_x_84546:
[----:B------:R-:W-:Y:S05]  /*25fc0*/  BSYNC.RECONVERGENT B2 ;  /* 0x0000000000027941 */ /* 0x000fea0003800200 */
.L_x_84545:
        /* <DEDUP_REMOVED lines=62> */
.L_x_84543:
[----:B------:R-:W-:Y:S05]  /*263b0*/  BSYNC.RECONVERGENT B1 ;  /* 0x0000000000017941 */ /* 0x000fea0003800200 */
.L_x_84542:
        /* <DEDUP_REMOVED lines=21> */
.L_x_84549:
        /* <DEDUP_REMOVED lines=12> */
.L_x_84551:
[----:B------:R-:W-:Y:S05]  /*265d0*/  BSYNC.RECONVERGENT B2 ;  /* 0x0000000000027941 */ /* 0x000fea0003800200 */
.L_x_84550:
        /* <DEDUP_REMOVED lines=62> */
.L_x_84548:
[----:B------:R-:W-:Y:S05]  /*269c0*/  BSYNC.RECONVERGENT B1 ;  /* 0x0000000000017941 */ /* 0x000fea0003800200 */
.L_x_84547:
        /* <DEDUP_REMOVED lines=12> */
.L_x_84531:
        /* <DEDUP_REMOVED lines=14> */
.L_x_84509:
[----:B------:R-:W-:Y:S05]  /*26b70*/  BSYNC.RECONVERGENT B0 ;  /* 0x0000000000007941 */ /* 0x000fea0003800200 */
.L_x_84508:
        /* <DEDUP_REMOVED lines=30> */
.L_x_84557:
        /* <DEDUP_REMOVED lines=12> */
.L_x_84559:
[----:B------:R-:W-:Y:S05]  /*26e20*/  BSYNC.RECONVERGENT B2 ;  /* 0x0000000000027941 */ /* 0x000fea0003800200 */
.L_x_84558:
        /* <DEDUP_REMOVED lines=61> */
.L_x_84556:
[----:B------:R-:W-:Y:S05]  /*27200*/  BSYNC.RECONVERGENT B1 ;  /* 0x0000000000017941 */ /* 0x000fea0003800200 */
.L_x_84555:
        /* <DEDUP_REMOVED lines=24> */
.L_x_84562:
        /* <DEDUP_REMOVED lines=12> */
.L_x_84564:
[----:B------:R-:W-:Y:S05]  /*27450*/  BSYNC.RECONVERGENT B2 ;  /* 0x0000000000027941 */ /* 0x000fea0003800200 */
.L_x_84563:
        /* <DEDUP_REMOVED lines=61> */
.L_x_84561:
[----:B------:R-:W-:Y:S05]  /*27830*/  BSYNC.RECONVERGENT B1 ;  /* 0x0000000000017941 */ /* 0x000fea0003800200 */
.L_x_84560:
        /* <DEDUP_REMOVED lines=21> */
.L_x_84567:
        /* <DEDUP_REMOVED lines=12> */
.L_x_84569:
[----:B------:R-:W-:Y:S05]  /*27a50*/  BSYNC.RECONVERGENT B2 ;  /* 0x0000000000027941 */ /* 0x000fea0003800200 */
.L_x_84568:
        /* <DEDUP_REMOVED lines=61> */
.L_x_84566:
[----:B------:R-:W-:Y:S05]  /*27e30*/  BSYNC.RECONVERGENT B1 ;  /* 0x0000000000017941 */ /* 0x000fea0003800200 */
.L_x_84565:
        /* <DEDUP_REMOVED lines=21> */
.L_x_84572:
        /* <DEDUP_REMOVED lines=12> */
.L_x_84574:
[----:B------:R-:W-:Y:S05]  /*28050*/  BSYNC.RECONVERGENT B2 ;  /* 0x0000000000027941 */ /* 0x000fea0003800200 */
.L_x_84573:
        /* <DEDUP_REMOVED lines=61> */
.L_x_84571:
[----:B------:R-:W-:Y:S05]  /*28430*/  BSYNC.RECONVERGENT B1 ;  /* 0x0000000000017941 */ /* 0x000fea0003800200 */
.L_x_84570:
        /* <DEDUP_REMOVED lines=9> */
.L_x_84554:
        /* <DEDUP_REMOVED lines=16> */
.L_x_84578:
        /* <DEDUP_REMOVED lines=12> */
.L_x_84580:
[----:B------:R-:W-:Y:S05]  /*28690*/  BSYNC.RECONVERGENT B2 ;  /* 0x0000000000027941 */ /* 0x000fea0003800200 */
.L_x_84579:
        /* <DEDUP_REMOVED lines=61> */
.L_x_84577:
[----:B------:R-:W-:Y:S05]  /*28a70*/  BSYNC.RECONVERGENT B1 ;  /* 0x0000000000017941 */ /* 0x000fea0003800200 */
.L_x_84576:
        /* <DEDUP_REMOVED lines=23> */
.L_x_84583:
        /* <DEDUP_REMOVED lines=12> */
.L_x_84585:
[----:B------:R-:W-:Y:S05]  /*28cb0*/  BSYNC.RECONVERGENT B2 ;  /* 0x0000000000027941 */ /* 0x000fea0003800200 */
.L_x_84584:
        /* <DEDUP_REMOVED lines=62> */
.L_x_84582:
[----:B------:R-:W-:Y:S05]  /*290a0*/  BSYNC.RECONVERGENT B1 ;  /* 0x0000000000017941 */ /* 0x000fea0003800200 */
.L_x_84581:
        /* <DEDUP_REMOVED lines=21> */
.L_x_84588:
        /* <DEDUP_REMOVED lines=12> */
.L_x_84590:
[----:B------:R-:W-:Y:S05]  /*292c0*/  BSYNC.RECONVERGENT B2 ;  /* 0x0000000000027941 */ /* 0x000fea0003800200 */
.L_x_84589:
        /* <DEDUP_REMOVED lines=62> */
.L_x_84587:
[----:B------:R-:W-:Y:S05]  /*296b0*/  BSYNC.RECONVERGENT B1 ;  /* 0x0000000000017941 */ /* 0x000fea0003800200 */
.L_x_84586:
        /* <DEDUP_REMOVED lines=21> */
.L_x_84593:
        /* <DEDUP_REMOVED lines=12> */
.L_x_84595:
[----:B------:R-:W-:Y:S05]  /*298d0*/  BSYNC.RECONVERGENT B2 ;  /* 0x0000000000027941 */ /* 0x000fea0003800200 */
.L_x_84594:
        /* <DEDUP_REMOVED lines=62> */
.L_x_84592:
[----:B------:R-:W-:Y:S05]  /*29cc0*/  BSYNC.RECONVERGENT B1 ;  /* 0x0000000000017941 */ /* 0x000fea0003800200 */
.L_x_84591:
        /* <DEDUP_REMOVED lines=12> */
.L_x_84575:
        /* <DEDUP_REMOVED lines=14> */
.L_x_84553:
[----:B------:R-:W-:Y:S05]  /*29e70*/  BSYNC.RECONVERGENT B0 ;  /* 0x0000000000007941 */ /* 0x000fea0003800200 */
.L_x_84552:
        /* <DEDUP_REMOVED lines=30> */
.L_x_84601:
        /* <DEDUP_REMOVED lines=12> */
.L_x_84603:
[----:B------:R-:W-:Y:S05]  /*2a120*/  BSYNC.RECONVERGENT B2 ;  /* 0x0000000000027941 */ /* 0x000fea0003800200 */
.L_x_84602:
        /* <DEDUP_REMOVED lines=61> */
.L_x_84600:
[----:B------:R-:W-:Y:S05]  /*2a500*/  BSYNC.RECONVERGENT B1 ;  /* 0x0000000000017941 */ /* 0x000fea0003800200 */
.L_x_84599:
        /* <DEDUP_REMOVED lines=24> */
.L_x_84606:
        /* <DEDUP_REMOVED lines=12> */
.L_x_84608:
[----:B------:R-:W-:Y:S05]  /*2a750*/  BSYNC.RECONVERGENT B2 ;  /* 0x0000000000027941 */ /* 0x000fea0003800200 */
.L_x_84607:
        /* <DEDUP_REMOVED lines=61> */
.L_x_84605:
[----:B------:R-:W-:Y:S05]  /*2ab30*/  BSYNC.RECONVERGENT B1 ;  /* 0x0000000000017941 */ /* 0x000fea0003800200 */
.L_x_84604:
        /* <DEDUP_REMOVED lines=21> */
.L_x_84611:
        /* <DEDUP_REMOVED lines=12> */
.L_x_84613:
[----:B------:R-:W-:Y:S05]  /*2ad50*/  BSYNC.RECONVERGENT B2 ;  /* 0x0000000000027941 */ /* 0x000fea0003800200 */
.L_x_84612:
        /* <DEDUP_REMOVED lines=61> */
.L_x_84610:
[----:B------:R-:W-:Y:S05]  /*2b130*/  BSYNC.RECONVERGENT B1 ;  /* 0x0000000000017941 */ /* 0x000fea0003800200 */
.L_x_84609:
        /* <DEDUP_REMOVED lines=21> */
.L_x_84616:
        /* <DEDUP_REMOVED lines=12> */
.L_x_84618:
[----:B------:R-:W-:Y:S05]  /*2b350*/  BSYNC.RECONVERGENT B2 ;  /* 0x0000000000027941 */ /* 0x000fea0003800200 */
.L_x_84617:
        /* <DEDUP_REMOVED lines=61> */
.L_x_84615:
[----:B------:R-:W-:Y:S05]  /*2b730*/  BSYNC.RECONVERGENT B1 ;  /* 0x0000000000017941 */ /* 0x000fea0003800200 */
.L_x_84614:
        /* <DEDUP_REMOVED lines=9> */
.L_x_84598:
        /* <DEDUP_REMOVED lines=16> */
.L_x_84622:
        /* <DEDUP_REMOVED lines=12> */
.L_x_84624:
[----:B------:R-:W-:Y:S05]  /*2b990*/  BSYNC.RECONVERGENT B2 ;  /* 0x0000000000027941 */ /* 0x000fea0003800200 */
.L_x_84623:
        /* <DEDUP_REMOVED lines=61> */
.L_x_84621:
[----:B------:R-:W-:Y:S05]  /*2bd70*/  BSYNC.RECONVERGENT B1 ;  /* 0x0000000000017941 */ /* 0x000fea0003800200 */
.L_x_84620:
        /* <DEDUP_REMOVED lines=23> */
.L_x_84627:
        /* <DEDUP_REMOVED lines=12> */
.L_x_84629:
[----:B------:R-:W-:Y:S05]  /*2bfb0*/  BSYNC.RECONVERGENT B2 ;  /* 0x0000000000027941 */ /* 0x000fea0003800200 */
.L_x_84628:
        /* <DEDUP_REMOVED lines=62> */
.L_x_84626:
[----:B------:R-:W-:Y:S05]  /*2c3a0*/  BSYNC.RECONVERGENT B1 ;  /* 0x0000000000017941 */ /* 0x000fea0003800200 */
.L_x_84625:
        /* <DEDUP_REMOVED lines=21> */
.L_x_84632:
        /* <DEDUP_REMOVED lines=12> */
.L_x_84634:
[----:B------:R-:W-:Y:S05]  /*2c5c0*/  BSYNC.RECONVERGENT B2 ;  /* 0x0000000000027941 */ /* 0x000fea0003800200 */
.L_x_84633:
        /* <DEDUP_REMOVED lines=62> */
.L_x_84631:
[----:B------:R-:W-:Y:S05]  /*2c9b0*/  BSYNC.RECONVERGENT B1 ;  /* 0x0000000000017941 */ /* 0x000fea0003800200 */
.L_x_84630:
        /* <DEDUP_REMOVED lines=21> */
.L_x_84637:
        /* <DEDUP_REMOVED lines=12> */
.L_x_84639:
[----:B------:R-:W-:Y:S05]  /*2cbd0*/  BSYNC.RECONVERGENT B2 ;  /* 0x0000000000027941 */ /* 0x000fea0003800200 */
.L_x_84638:
        /* <DEDUP_REMOVED lines=62> */
.L_x_84636:
[----:B------:R-:W-:Y:S05]  /*2cfc0*/  BSYNC.RECONVERGENT B1 ;  /* 0x0000000000017941 */ /* 0x000fea0003800200 */
.L_x_84635:
        /* <DEDUP_REMOVED lines=12> */
.L_x_84619:
        /* <DEDUP_REMOVED lines=14> */
.L_x_84597:
[----:B------:R-:W-:Y:S05]  /*2d170*/  BSYNC.RECONVERGENT B0 ;  /* 0x0000000000007941 */ /* 0x000fea0003800200 */
.L_x_84596:
        /* <DEDUP_REMOVED lines=30> */
.L_x_84645:
        /* <DEDUP_REMOVED lines=12> */
.L_x_84647:
[----:B------:R-:W-:Y:S05]  /*2d420*/  BSYNC.RECONVERGENT B2 ;  /* 0x0000000000027941 */ /* 0x000fea0003800200 */
.L_x_84646:
        /* <DEDUP_REMOVED lines=61> */
.L_x_84644:
[----:B------:R-:W-:Y:S05]  /*2d800*/  BSYNC.RECONVERGENT B1 ;  /* 0x0000000000017941 */ /* 0x000fea0003800200 */
.L_x_84643:
        /* <DEDUP_REMOVED lines=24> */
.L_x_84650:
        /* <DEDUP_REMOVED lines=12> */
.L_x_84652:
[----:B------:R-:W-:Y:S05]  /*2da50*/  BSYNC.RECONVERGENT B2 ;  /* 0x0000000000027941 */ /* 0x000fea0003800200 */
.L_x_84651:
        /* <DEDUP_REMOVED lines=61> */
.L_x_84649:
[----:B------:R-:W-:Y:S05]  /*2de30*/  BSYNC.RECONVERGENT B1 ;  /* 0x0000000000017941 */ /* 0x000fea0003800200 */
.L_x_84648:
        /* <DEDUP_REMOVED lines=21> */
.L_x_84655:
        /* <DEDUP_REMOVED lines=12> */
.L_x_84657:
[----:B------:R-:W-:Y:S05]  /*2e050*/  BSYNC.RECONVERGENT B2 ;  /* 0x0000000000027941 */ /* 0x000fea0003800200 */
.L_x_84656:
        /* <DEDUP_REMOVED lines=61> */
.L_x_84654:
[----:B------:R-:W-:Y:S05]  /*2e430*/  BSYNC.RECONVERGENT B1 ;  /* 0x0000000000017941 */ /* 0x000fea0003800200 */
.L_x_84653:
        /* <DEDUP_REMOVED lines=21> */
.L_x_84660:
        /* <DEDUP_REMOVED lines=12> */
.L_x_84662:
[----:B------:R-:W-:Y:S05]  /*2e650*/  BSYNC.RECONVERGENT B2 ;  /* 0x0000000000027941 */ /* 0x000fea0003800200 */
.L_x_84661:
        /* <DEDUP_REMOVED lines=61> */
.L_x_84659:
[----:B------:R-:W-:Y:S05]  /*2ea30*/  BSYNC.RECONVERGENT B1 ;  /* 0x0000000000017941 */ /* 0x000fea0003800200 */
.L_x_84658:
        /* <DEDUP_REMOVED lines=9> */
.L_x_84642:
        /* <DEDUP_REMOVED lines=16> */
.L_x_84666:
        /* <DEDUP_REMOVED lines=12> */
.L_x_84668:
[----:B------:R-:W-:Y:S05]  /*2ec90*/  BSYNC.RECONVERGENT B2 ;  /* 0x0000000000027941 */ /* 0x000fea0003800200 */
.L_x_84667:
        /* <DEDUP_REMOVED lines=61> */
.L_x_84665:
[----:B------:R-:W-:Y:S05]  /*2f070*/  BSYNC.RECONVERGENT B1 ;  /* 0x0000000000017941 */ /* 0x000fea0003800200 */
.L_x_84664:
        /* <DEDUP_REMOVED lines=23> */
.L_x_84671:
        /* <DEDUP_REMOVED lines=12> */
.L_x_84673:
[----:B------:R-:W-:Y:S05]  /*2f2b0*/  BSYNC.RECONVERGENT B2 ;  /* 0x0000000000027941 */ /* 0x000fea0003800200 */
.L_x_84672:
        /* <DEDUP_REMOVED lines=62> */
.L_x_84670:
[----:B------:R-:W-:Y:S05]  /*2f6a0*/  BSYNC.RECONVERGENT B1 ;  /* 0x0000000000017941 */ /* 0x000fea0003800200 */
.L_x_84669:
        /* <DEDUP_REMOVED lines=21> */
.L_x_84676:
        /* <DEDUP_REMOVED lines=12> */
.L_x_84678:
[----:B------:R-:W-:Y:S05]  /*2f8c0*/  BSYNC.RECONVERGENT B2 ;  /* 0x0000000000027941 */ /* 0x000fea0003800200 */
.L_x_84677:
        /* <DEDUP_REMOVED lines=62> */
.L_x_84675:
[----:B------:R-:W-:Y:S05]  /*2fcb0*/  BSYNC.RECONVERGENT B1 ;  /* 0x0000000000017941 */ /* 0x000fea0003800200 */
.L_x_84674:
        /* <DEDUP_REMOVED lines=21> */
.L_x_84681:
        /* <DEDUP_REMOVED lines=12> */
.L_x_84683:
[----:B------:R-:W-:Y:S05]  /*2fed0*/  BSYNC.RECONVERGENT B2 ;  /* 0x0000000000027941 */ /* 0x000fea0003800200 */
.L_x_84682:
        /* <DEDUP_REMOVED lines=62> */
.L_x_84680:
[----:B------:R-:W-:Y:S05]  /*302c0*/  BSYNC.RECONVERGENT B1 ;  /* 0x0000000000017941 */ /* 0x000fea0003800200 */
.L_x_84679:
        /* <DEDUP_REMOVED lines=12> */
.L_x_84663:
        /* <DEDUP_REMOVED lines=14> */
.L_x_84641:
[----:B------:R-:W-:Y:S05]  /*30470*/  BSYNC.RECONVERGENT B0 ;  /* 0x0000000000007941 */ /* 0x000fea0003800200 */
.L_x_84640:
        /* <DEDUP_REMOVED lines=30> */
.L_x_84689:
        /* <DEDUP_REMOVED lines=12> */
.L_x_84691:
[----:B------:R-:W-:Y:S05]  /*30720*/  BSYNC.RECONVERGENT B2 ;  /* 0x0000000000027941 */ /* 0x000fea0003800200 */
.L_x_84690:
        /* <DEDUP_REMOVED lines=61> */
.L_x_84688:
[----:B------:R-:W-:Y:S05]  /*30b00*/  BSYNC.RECONVERGENT B1 ;  /* 0x0000000000017941 */ /* 0x000fea0003800200 */
.L_x_84687:
        /* <DEDUP_REMOVED lines=24> */
.L_x_84694:
        /* <DEDUP_REMOVED lines=12> */
.L_x_84696:
[----:B------:R-:W-:Y:S05]  /*30d50*/  BSYNC.RECONVERGENT B2 ;  /* 0x0000000000027941 */ /* 0x000fea0003800200 */
.L_x_84695:
        /* <DEDUP_REMOVED lines=61> */
.L_x_84693:
[----:B------:R-:W-:Y:S05]  /*31130*/  BSYNC.RECONVERGENT B1 ;  /* 0x0000000000017941 */ /* 0x000fea0003800200 */
.L_x_84692:
        /* <DEDUP_REMOVED lines=21> */
.L_x_84699:
        /* <DEDUP_REMOVED lines=12> */
.L_x_84701:
[----:B------:R-:W-:Y:S05]  /*31350*/  BSYNC.RECONVERGENT B2 ;  /* 0x0000000000027941 */ /* 0x000fea0003800200 */
.L_x_84700:
        /* <DEDUP_REMOVED lines=61> */
.L_x_84698:
[----:B------:R-:W-:Y:S05]  /*31730*/  BSYNC.RECONVERGENT B1 ;  /* 0x0000000000017941 */ /* 0x000fea0003800200 */
.L_x_84697:
        /* <DEDUP_REMOVED lines=21> */
.L_x_84704:
        /* <DEDUP_REMOVED lines=12> */
.L_x_84706:
[----:B------:R-:W-:Y:S05]  /*31950*/  BSYNC.RECONVERGENT B2 ;  /* 0x0000000000027941 */ /* 0x000fea0003800200 */
.L_x_84705:
        /* <DEDUP_REMOVED lines=61> */
.L_x_84703:
[----:B------:R-:W-:Y:S05]  /*31d30*/  BSYNC.RECONVERGENT B1 ;  /* 0x0000000000017941 */ /* 0x000fea0003800200 */
.L_x_84702:
        /* <DEDUP_REMOVED lines=9> */
.L_x_84686:
        /* <DEDUP_REMOVED lines=16> */
.L_x_84710:
        /* <DEDUP_REMOVED lines=12> */
.L_x_84712:
[----:B------:R-:W-:Y:S05]  /*31f90*/  BSYNC.RECONVERGENT B2 ;  /* 0x0000000000027941 */ /* 0x000fea0003800200 */
.L_x_84711:
        /* <DEDUP_REMOVED lines=61> */
.L_x_84709:
[----:B------:R-:W-:Y:S05]  /*32370*/  BSYNC.RECONVERGENT B1 ;  /* 0x0000000000017941 */ /* 0x000fea0003800200 */
.L_x_84708:
        /* <DEDUP_REMOVED lines=23> */
.L_x_84715:
        /* <DEDUP_REMOVED lines=12> */
.L_x_84717:
[----:B------:R-:W-:Y:S05]  /*325b0*/  BSYNC.RECONVERGENT B2 ;  /* 0x0000000000027941 */ /* 0x000fea0003800200 */
.L_x_84716:
        /* <DEDUP_REMOVED lines=62> */
.L_x_84714:
[----:B------:R-:W-:Y:S05]  /*329a0*/  BSYNC.RECONVERGENT B1 ;  /* 0x0000000000017941 */ /* 0x000fea0003800200 */
.L_x_84713:
        /* <DEDUP_REMOVED lines=21> */
.L_x_84720:
        /* <DEDUP_REMOVED lines=12> */
.L_x_84722:
[----:B------:R-:W-:Y:S05]  /*32bc0*/  BSYNC.RECONVERGENT B2 ;  /* 0x0000000000027941 */ /* 0x000fea0003800200 */
.L_x_84721:
        /* <DEDUP_REMOVED lines=62> */
.L_x_84719:
[----:B------:R-:W-:Y:S05]  /*32fb0*/  BSYNC.RECONVERGENT B1 ;  /* 0x0000000000017941 */ /* 0x000fea0003800200 */
.L_x_84718:
        /* <DEDUP_REMOVED lines=21> */
.L_x_84725:
        /* <DEDUP_REMOVED lines=12> */
.L_x_84727:
[----:B------:R-:W-:Y:S05]  /*331d0*/  BSYNC.RECONVERGENT B2 ;  /* 0x0000000000027941 */ /* 0x000fea0003800200 */
.L_x_84726:
        /* <DEDUP_REMOVED lines=62> */
.L_x_84724:
[----:B------:R-:W-:Y:S05]  /*335c0*/  BSYNC.RECONVERGENT B1 ;  /* 0x0000000000017941 */ /* 0x000fea0003800200 */
.L_x_84723:
        /* <DEDUP_REMOVED lines=12> */
.L_x_84707:
        /* <DEDUP_REMOVED lines=14> */
.L_x_84685:
[----:B------:R-:W-:Y:S05]  /*33770*/  BSYNC.RECONVERGENT B0 ;  /* 0x0000000000007941 */ /* 0x000fea0003800200 */
.L_x_84684:
        /* <DEDUP_REMOVED lines=30> */
.L_x_84733:
        /* <DEDUP_REMOVED lines=12> */
.L_x_84735:
[----:B------:R-:W-:Y:S05]  /*33a20*/  BSYNC.RECONVERGENT B2 ;  /* 0x0000000000027941 */ /* 0x000fea0003800200 */
.L_x_84734:
        /* <DEDUP_REMOVED lines=61> */
.L_x_84732:
[----:B------:R-:W-:Y:S05]  /*33e00*/  BSYNC.RECONVERGENT B1 ;  /* 0x0000000000017941 */ /* 0x000fea0003800200 */
.L_x_84731:
        /* <DEDUP_REMOVED lines=24> */
.L_x_84738:
        /* <DEDUP_REMOVED lines=12> */
.L_x_84740:
[----:B------:R-:W-:Y:S05]  /*34050*/  BSYNC.RECONVERGENT B2 ;  /* 0x0000000000027941 */ /* 0x000fea0003800200 */
.L_x_84739:
        /* <DEDUP_REMOVED lines=61> */
.L_x_84737:
[----:B------:R-:W-:Y:S05]  /*34430*/  BSYNC.RECONVERGENT B1 ;  /* 0x0000000000017941 */ /* 0x000fea0003800200 */
.L_x_84736:
        /* <DEDUP_REMOVED lines=21> */
.L_x_84743:
        /* <DEDUP_REMOVED lines=12> */
.L_x_84745:
[----:B------:R-:W-:Y:S05]  /*34650*/  BSYNC.RECONVERGENT B2 ;  /* 0x0000000000027941 */ /* 0x000fea0003800200 */
.L_x_84744:
        /* <DEDUP_REMOVED lines=61> */
.L_x_84742:
[----:B------:R-:W-:Y:S05]  /*34a30*/  BSYNC.RECONVERGENT B1 ;  /* 0x0000000000017941 */ /* 0x000fea0003800200 */
.L_x_84741:
        /* <DEDUP_REMOVED lines=21> */
.L_x_84748:
        /* <DEDUP_REMOVED lines=12> */
.L_x_84750:
[----:B------:R-:W-:Y:S05]  /*34c50*/  BSYNC.RECONVERGENT B2 ;  /* 0x0000000000027941 */ /* 0x000fea0003800200 */
.L_x_84749:
        /* <DEDUP_REMOVED lines=61> */
.L_x_84747:
[----:B------:R-:W-:Y:S05]  /*35030*/  BSYNC.RECONVERGENT B1 ;  /* 0x0000000000017941 */ /* 0x000fea0003800200 */
.L_x_84746:
        /* <DEDUP_REMOVED lines=9> */
.L_x_84730:
        /* <DEDUP_REMOVED lines=16> */
.L_x_84754:
        /* <DEDUP_REMOVED lines=12> */
.L_x_84756:
[----:B------:R-:W-:Y:S05]  /*35290*/  BSYNC.RECONVERGENT B2 ;  /* 0x0000000000027941 */ /* 0x000fea0003800200 */
.L_x_84755:
        /* <DEDUP_REMOVED lines=61> */
.L_x_84753:
[----:B------:R-:W-:Y:S05]  /*35670*/  BSYNC.RECONVERGENT B1 ;  /* 0x0000000000017941 */ /* 0x000fea0003800200 */
.L_x_84752:
        /* <DEDUP_REMOVED lines=23> */
.L_x_84759:
        /* <DEDUP_REMOVED lines=12> */
.L_x_84761:
[----:B------:R-:W-:Y:S05]  /*358b0*/  BSYNC.RECONVERGENT B2 ;  /* 0x0000000000027941 */ /* 0x000fea0003800200 */
.L_x_84760:
        /* <DEDUP_REMOVED lines=62> */
.L_x_84758:
[----:B------:R-:W-:Y:S05]  /*35ca0*/  BSYNC.RECONVERGENT B1 ;  /* 0x0000000000017941 */ /* 0x000fea0003800200 */
.L_x_84757:
        /* <DEDUP_REMOVED lines=21> */
.L_x_84764:
        /* <DEDUP_REMOVED lines=12> */
.L_x_84766:
[----:B------:R-:W-:Y:S05]  /*35ec0*/  BSYNC.RECONVERGENT B2 ;  /* 0x0000000000027941 */ /* 0x000fea0003800200 */
.L_x_84765:
        /* <DEDUP_REMOVED lines=62> */
.L_x_84763:
[----:B------:R-:W-:Y:S05]  /*362b0*/  BSYNC.RECONVERGENT B1 ;  /* 0x0000000000017941 */ /* 0x000fea0003800200 */
.L_x_84762:
        /* <DEDUP_REMOVED lines=21> */
.L_x_84769:
        /* <DEDUP_REMOVED lines=12> */
.L_x_84771:
[----:B------:R-:W-:Y:S05]  /*364d0*/  BSYNC.RECONVERGENT B2 ;  /* 0x0000000000027941 */ /* 0x000fea0003800200 */
.L_x_84770:
        /* <DEDUP_REMOVED lines=62> */
.L_x_84768:
[----:B------:R-:W-:Y:S05]  /*368c0*/  BSYNC.RECONVERGENT B1 ;  /* 0x0000000000017941 */ /* 0x000fea0003800200 */
.L_x_84767:
        /* <DEDUP_REMOVED lines=12> */
.L_x_84751:
        /* <DEDUP_REMOVED lines=14> */
.L_x_84729:
[----:B------:R-:W-:Y:S05]  /*36a70*/  BSYNC.RECONVERGENT B0 ;  /* 0x0000000000007941 */ /* 0x000fea0003800200 */
.L_x_84728:
        /* <DEDUP_REMOVED lines=30> */
.L_x_84777:
        /* <DEDUP_REMOVED lines=12> */
.L_x_84779:
[----:B------:R-:W-:Y:S05]  /*36d20*/  BSYNC.RECONVERGENT B2 ;  /* 0x0000000000027941 */ /* 0x000fea0003800200 */
.L_x_84778:
        /* <DEDUP_REMOVED lines=61> */
.L_x_84776:
[----:B------:R-:W-:Y:S05]  /*37100*/  BSYNC.RECONVERGENT B1 ;  /* 0x0000000000017941 */ /* 0x000fea0003800200 */
.L_x_84775:
        /* <DEDUP_REMOVED lines=24> */
.L_x_84782:
        /* <DEDUP_REMOVED lines=12> */
.L_x_84784:
[----:B------:R-:W-:Y:S05]  /*37350*/  BSYNC.RECONVERGENT B2 ;  /* 0x0000000000027941 */ /* 0x000fea0003800200 */
.L_x_84783:
        /* <DEDUP_REMOVED lines=61> */
.L_x_84781:
[----:B------:R-:W-:Y:S05]  /*37730*/  BSYNC.RECONVERGENT B1 ;  /* 0x0000000000017941 */ /* 0x000fea0003800200 */
.L_x_84780:
        /* <DEDUP_REMOVED lines=21> */
.L_x_84787:
        /* <DEDUP_REMOVED lines=12> */
.L_x_84789:
[----:B------:R-:W-:Y:S05]  /*37950*/  BSYNC.RECONVERGENT B2 ;  /* 0x0000000000027941 */ /* 0x000fea0003800200 */
.L_x_84788:
        /* <DEDUP_REMOVED lines=61> */
.L_x_84786:
[----:B------:R-:W-:Y:S05]  /*37d30*/  BSYNC.RECONVERGENT B1 ;  /* 0x0000000000017941 */ /* 0x000fea0003800200 */
.L_x_84785:
        /* <DEDUP_REMOVED lines=21> */
.L_x_84792:
        /* <DEDUP_REMOVED lines=12> */
.L_x_84794:
[----:B------:R-:W-:Y:S05]  /*37f50*/  BSYNC.RECONVERGENT B2 ;  /* 0x0000000000027941 */ /* 0x000fea0003800200 */
.L_x_84793:
        /* <DEDUP_REMOVED lines=61> */
.L_x_84791:
[----:B------:R-:W-:Y:S05]  /*38330*/  BSYNC.RECONVERGENT B1 ;  /* 0x0000000000017941 */ /* 0x000fea0003800200 */
.L_x_84790:
        /* <DEDUP_REMOVED lines=9> */
.L_x_84774:
        /* <DEDUP_REMOVED lines=16> */
.L_x_84798:
        /* <DEDUP_REMOVED lines=12> */
.L_x_84800:
[----:B------:R-:W-:Y:S05]  /*38590*/  BSYNC.RECONVERGENT B2 ;  /* 0x0000000000027941 */ /* 0x000fea0003800200 */
.L_x_84799:
        /* <DEDUP_REMOVED lines=61> */
.L_x_84797:
[----:B------:R-:W-:Y:S05]  /*38970*/  BSYNC.RECONVERGENT B1 ;  /* 0x0000000000017941 */ /* 0x000fea0003800200 */
.L_x_84796:
        /* <DEDUP_REMOVED lines=23> */
.L_x_84803:
        /* <DEDUP_REMOVED lines=12> */
.L_x_84805:
[----:B------:R-:W-:Y:S05]  /*38bb0*/  BSYNC.RECONVERGENT B2 ;  /* 0x0000000000027941 */ /* 0x000fea0003800200 */
.L_x_84804:
        /* <DEDUP_REMOVED lines=62> */
.L_x_84802:
[----:B------:R-:W-:Y:S05]  /*38fa0*/  BSYNC.RECONVERGENT B1 ;  /* 0x0000000000017941 */ /* 0x000fea0003800200 */
.L_x_84801:
        /* <DEDUP_REMOVED lines=21> */
.L_x_84808:
        /* <DEDUP_REMOVED lines=12> */
.L_x_84810:
[----:B------:R-:W-:Y:S05]  /*391c0*/  BSYNC.RECONVERGENT B2 ;  /* 0x0000000000027941 */ /* 0x000fea0003800200 */
.L_x_84809:
        /* <DEDUP_REMOVED lines=62> */
.L_x_84807:
[----:B------:R-:W-:Y:S05]  /*395b0*/  BSYNC.RECONVERGENT B1 ;  /* 0x0000000000017941 */ /* 0x000fea0003800200 */
.L_x_84806:
        /* <DEDUP_REMOVED lines=21> */
.L_x_84813:
        /* <DEDUP_REMOVED lines=12> */
.L_x_84815:
[----:B------:R-:W-:Y:S05]  /*397d0*/  BSYNC.RECONVERGENT B2 ;  /* 0x0000000000027941 */ /* 0x000fea0003800200 */
.L_x_84814:
        /* <DEDUP_REMOVED lines=62> */
.L_x_84812:
[----:B------:R-:W-:Y:S05]  /*39bc0*/  BSYNC.RECONVERGENT B1 ;  /* 0x0000000000017941 */ /* 0x000fea0003800200 */
.L_x_84811:
        /* <DEDUP_REMOVED lines=12> */
.L_x_84795:
        /* <DEDUP_REMOVED lines=14> */
.L_x_84773:
[----:B------:R-:W-:Y:S05]  /*39d70*/  BSYNC.RECONVERGENT B0 ;  /* 0x0000000000007941 */ /* 0x000fea0003800200 */
.L_x_84772:
        /* <DEDUP_REMOVED lines=30> */
.L_x_84821:
        /* <DEDUP_REMOVED lines=12> */
.L_x_84823:
[----:B------:R-:W-:Y:S05]  /*3a020*/  BSYNC.RECONVERGENT B2 ;  /* 0x0000000000027941 */ /* 0x000fea0003800200 */
.L_x_84822:
        /* <DEDUP_REMOVED lines=61> */
.L_x_84820:
[----:B------:R-:W-:Y:S05]  /*3a400*/  BSYNC.RECONVERGENT B1 ;  /* 0x0000000000017941 */ /* 0x000fea0003800200 */
.L_x_84819:
        /* <DEDUP_REMOVED lines=24> */
.L_x_84826:
        /* <DEDUP_REMOVED lines=12> */
.L_x_84828:
[----:B------:R-:W-:Y:S05]  /*3a650*/  BSYNC.RECONVERGENT B2 ;  /* 0x0000000000027941 */ /* 0x000fea0003800200 */
.L_x_84827:
        /* <DEDUP_REMOVED lines=61> */
.L_x_84825:
[----:B------:R-:W-:Y:S05]  /*3aa30*/  BSYNC.RECONVERGENT B1 ;  /* 0x0000000000017941 */ /* 0x000fea0003800200 */
.L_x_84824:
        /* <DEDUP_REMOVED lines=21> */
.L_x_84831:
        /* <DEDUP_REMOVED lines=12> */
.L_x_84833:
[----:B------:R-:W-:Y:S05]  /*3ac50*/  BSYNC.RECONVERGENT B2 ;  /* 0x0000000000027941 */ /* 0x000fea0003800200 */
.L_x_84832:
        /* <DEDUP_REMOVED lines=61> */
.L_x_84830:
[----:B------:R-:W-:Y:S05]  /*3b030*/  BSYNC.RECONVERGENT B1 ;  /* 0x0000000000017941 */ /* 0x000fea0003800200 */
.L_x_84829:
        /* <DEDUP_REMOVED lines=21> */
.L_x_84836:
        /* <DEDUP_REMOVED lines=12> */
.L_x_84838:
[----:B------:R-:W-:Y:S05]  /*3b250*/  BSYNC.RECONVERGENT B2 ;  /* 0x0000000000027941 */ /* 0x000fea0003800200 */
.L_x_84837:
        /* <DEDUP_REMOVED lines=61> */
.L_x_84835:
[----:B------:R-:W-:Y:S05]  /*3b630*/  BSYNC.RECONVERGENT B1 ;  /* 0x0000000000017941 */ /* 0x000fea0003800200 */
.L_x_84834:
        /* <DEDUP_REMOVED lines=9> */
.L_x_84818:
        /* <DEDUP_REMOVED lines=16> */
.L_x_84842:
        /* <DEDUP_REMOVED lines=12> */
.L_x_84844:
[----:B------:R-:W-:Y:S05]  /*3b890*/  BSYNC.RECONVERGENT B2 ;  /* 0x0000000000027941 */ /* 0x000fea0003800200 */
.L_x_84843:
        /* <DEDUP_REMOVED lines=61> */
.L_x_84841:
[----:B------:R-:W-:Y:S05]  /*3bc70*/  BSYNC.RECONVERGENT B1 ;  /* 0x0000000000017941 */ /* 0x000fea0003800200 */
.L_x_84840:
        /* <DEDUP_REMOVED lines=23> */
.L_x_84847:
        /* <DEDUP_REMOVED lines=12> */
.L_x_84849:
[----:B------:R-:W-:Y:S05]  /*3beb0*/  BSYNC.RECONVERGENT B2 ;  /* 0x0000000000027941 */ /* 0x000fea0003800200 */
.L_x_84848:
        /* <DEDUP_REMOVED lines=62> */
.L_x_84846:
[----:B------:R-:W-:Y:S05]  /*3c2a0*/  BSYNC.RECONVERGENT B1 ;  /* 0x0000000000017941 */ /* 0x000fea0003800200 */
.L_x_84845:
        /* <DEDUP_REMOVED lines=21> */
.L_x_84852:
        /* <DEDUP_REMOVED lines=12> */
.L_x_84854:
[----:B------:R-:W-:Y:S05]  /*3c4c0*/  BSYNC.RECONVERGENT B2 ;  /* 0x0000000000027941 */ /* 0x000fea0003800200 */
.L_x_84853:
        /* <DEDUP_REMOVED lines=62> */
.L_x_84851:
[----:B------:R-:W-:Y:S05]  /*3c8b0*/  BSYNC.RECONVERGENT B1 ;  /* 0x0000000000017941 */ /* 0x000fea0003800200 */
.L_x_84850:
        /* <DEDUP_REMOVED lines=21> */
.L_x_84857:
        /* <DEDUP_REMOVED lines=12> */
.L_x_84859:
[----:B------:R-:W-:Y:S05]  /*3cad0*/  BSYNC.RECONVERGENT B2 ;  /* 0x0000000000027941 */ /* 0x000fea0003800200 */
.L_x_84858:
        /* <DEDUP_REMOVED lines=62> */
.L_x_84856:
[----:B------:R-:W-:Y:S05]  /*3cec0*/  BSYNC.RECONVERGENT B1 ;  /* 0x0000000000017941 */ /* 0x000fea0003800200 */
.L_x_84855:
        /* <DEDUP_REMOVED lines=12> */
.L_x_84839:
        /* <DEDUP_REMOVED lines=14> */
.L_x_84817:
[----:B------:R-:W-:Y:S05]  /*3d070*/  BSYNC.RECONVERGENT B0 ;  /* 0x0000000000007941 */ /* 0x000fea0003800200 */
.L_x_84816:
        /* <DEDUP_REMOVED lines=30> */
.L_x_84865:
        /* <DEDUP_REMOVED lines=12> */
.L_x_84867:
[----:B------:R-:W-:Y:S05]  /*3d320*/  BSYNC.RECONVERGENT B2 ;  /* 0x0000000000027941 */ /* 0x000fea0003800200 */
.L_x_84866:
        /* <DEDUP_REMOVED lines=61> */
.L_x_84864:
[----:B------:R-:W-:Y:S05]  /*3d700*/  BSYNC.RECONVERGENT B1 ;  /* 0x0000000000017941 */ /* 0x000fea0003800200 */
.L_x_84863:
        /* <DEDUP_REMOVED lines=24> */
.L_x_84870:
        /* <DEDUP_REMOVED lines=12> */
.L_x_84872:
[----:B------:R-:W-:Y:S05]  /*3d950*/  BSYNC.RECONVERGENT B2 ;  /* 0x0000000000027941 */ /* 0x000fea0003800200 */
.L_x_84871:
        /* <DEDUP_REMOVED lines=61> */
.L_x_84869:
[----:B------:R-:W-:Y:S05]  /*3dd30*/  BSYNC.RECONVERGENT B1 ;  /* 0x0000000000017941 */ /* 0x000fea0003800200 */
.L_x_84868:
        /* <DEDUP_REMOVED lines=21> */
.L_x_84875:
        /* <DEDUP_REMOVED lines=12> */
.L_x_84877:
[----:B------:R-:W-:Y:S05]  /*3df50*/  BSYNC.RECONVERGENT B2 ;  /* 0x0000000000027941 */ /* 0x000fea0003800200 */
.L_x_84876:
        /* <DEDUP_REMOVED lines=61> */
.L_x_84874:
[----:B------:R-:W-:Y:S05]  /*3e330*/  BSYNC.RECONVERGENT B1 ;  /* 0x0000000000017941 */ /* 0x000fea0003800200 */
.L_x_84873:
        /* <DEDUP_REMOVED lines=21> */
.L_x_84880:
        /* <DEDUP_REMOVED lines=12> */
.L_x_84882:
[----:B------:R-:W-:Y:S05]  /*3e550*/  BSYNC.RECONVERGENT B2 ;  /* 0x0000000000027941 */ /* 0x000fea0003800200 */
.L_x_84881:
        /* <DEDUP_REMOVED lines=61> */
.L_x_84879:
[----:B------:R-:W-:Y:S05]  /*3e930*/  BSYNC.RECONVERGENT B1 ;  /* 0x0000000000017941 */ /* 0x000fea0003800200 */
.L_x_84878:
        /* <DEDUP_REMOVED lines=9> */
.L_x_84862:
        /* <DEDUP_REMOVED lines=16> */
.L_x_84886:
        /* <DEDUP_REMOVED lines=12> */
.L_x_84888:
[----:B------:R-:W-:Y:S05]  /*3eb90*/  BSYNC.RECONVERGENT B2 ;  /* 0x0000000000027941 */ /* 0x000fea0003800200 */
.L_x_84887:
        /* <DEDUP_REMOVED lines=61> */
.L_x_84885:
[----:B------:R-:W-:Y:S05]  /*3ef70*/  BSYNC.RECONVERGENT B1 ;  /* 0x0000000000017941 */ /* 0x000fea0003800200 */
.L_x_84884:
        /* <DEDUP_REMOVED lines=23> */
.L_x_84891:
        /* <DEDUP_REMOVED lines=12> */
.L_x_84893:
[----:B------:R-:W-:Y:S05]  /*3f1b0*/  BSYNC.RECONVERGENT B2 ;  /* 0x0000000000027941 */ /* 0x000fea0003800200 */
.L_x_84892:
        /* <DEDUP_REMOVED lines=62> */
.L_x_84890:
[----:B------:R-:W-:Y:S05]  /*3f5a0*/  BSYNC.RECONVERGENT B1 ;  /* 0x0000000000017941 */ /* 0x000fea0003800200 */
.L_x_84889:
        /* <DEDUP_REMOVED lines=21> */
.L_x_84896:
        /* <DEDUP_REMOVED lines=12> */
.L_x_84898:
[----:B------:R-:W-:Y:S05]  /*3f7c0*/  BSYNC.RECONVERGENT B2 ;  /* 0x0000000000027941 */ /* 0x000fea0003800200 */
.L_x_84897:
        /* <DEDUP_REMOVED lines=62> */
.L_x_84895:
[----:B------:R-:W-:Y:S05]  /*3fbb0*/  BSYNC.RECONVERGENT B1 ;  /* 0x0000000000017941 */ /* 0x000fea0003800200 */
.L_x_84894:
        /* <DEDUP_REMOVED lines=21> */
.L_x_84901:
        /* <DEDUP_REMOVED lines=12> */
.L_x_84903:
[----:B------:R-:W-:Y:S05]  /*3fdd0*/  BSYNC.RECONVERGENT B2 ;  /* 0x0000000000027941 */ /* 0x000fea0003800200 */
.L_x_84902:
        /* <DEDUP_REMOVED lines=62> */
.L_x_84900:
[----:B------:R-:W-:Y:S05]  /*401c0*/  BSYNC.RECONVERGENT B1 ;  /* 0x0000000000017941 */ /* 0x000fea0003800200 */
.L_x_84899:
        /* <DEDUP_REMOVED lines=12> */
.L_x_84883:
        /* <DEDUP_REMOVED lines=14> */
.L_x_84861:
[----:B------:R-:W-:Y:S05]  /*40370*/  BSYNC.RECONVERGENT B0 ;  /* 0x0000000000007941 */ /* 0x000fea0003800200 */
.L_x_84860:
        /* <DEDUP_REMOVED lines=30> */
.L_x_84909:
        /* <DEDUP_REMOVED lines=12> */
.L_x_84911:
[----:B------:R-:W-:Y:S05]  /*40620*/  BSYNC.RECONVERGENT B2 ;  /* 0x0000000000027941 */ /* 0x000fea0003800200 */
.L_x_84910:
        /* <DEDUP_REMOVED lines=61> */
.L_x_84908:
[----:B------:R-:W-:Y:S05]  /*40a00*/  BSYNC.RECONVERGENT B1 ;  /* 0x0000000000017941 */ /* 0x000fea0003800200 */
.L_x_84907:
        /* <DEDUP_REMOVED lines=24> */
.L_x_84914:
        /* <DEDUP_REMOVED lines=12> */
.L_x_84916:
[----:B------:R-:W-:Y:S05]  /*40c50*/  BSYNC.RECONVERGENT B2 ;  /* 0x0000000000027941 */ /* 0x000fea0003800200 */
.L_x_84915:
        /* <DEDUP_REMOVED lines=61> */
.L_x_84913:
[----:B------:R-:W-:Y:S05]  /*41030*/  BSYNC.RECONVERGENT B1 ;  /* 0x0000000000017941 */ /* 0x000fea0003800200 */
.L_x_84912:
        /* <DEDUP_REMOVED lines=21> */
.L_x_84919:
        /* <DEDUP_REMOVED lines=12> */
.L_x_84921:
[----:B------:R-:W-:Y:S05]  /*41250*/  BSYNC.RECONVERGENT B2 ;  /* 0x0000000000027941 */ /* 0x000fea0003800200 */
.L_x_84920:
        /* <DEDUP_REMOVED lines=61> */
.L_x_84918:
[----:B------:R-:W-:Y:S05]  /*41630*/  BSYNC.RECONVERGENT B1 ;  /* 0x0000000000017941 */ /* 0x000fea0003800200 */
.L_x_84917:
        /* <DEDUP_REMOVED lines=21> */
.L_x_84924:
        /* <DEDUP_REMOVED lines=12> */
.L_x_84926:
[----:B------:R-:W-:Y:S05]  /*41850*/  BSYNC.RECONVERGENT B2 ;  /* 0x0000000000027941 */ /* 0x000fea0003800200 */
.L_x_84925:
        /* <DEDUP_REMOVED lines=61> */
.L_x_84923:
[----:B------:R-:W-:Y:S05]  /*41c30*/  BSYNC.RECONVERGENT B1 ;  /* 0x0000000000017941 */ /* 0x000fea0003800200 */
.L_x_84922:
        /* <DEDUP_REMOVED lines=9> */
.L_x_84906:
        /* <DEDUP_REMOVED lines=16> */
.L_x_84930:
        /* <DEDUP_REMOVED lines=12> */
.L_x_84932:
[----:B------:R-:W-:Y:S05]  /*41e90*/  BSYNC.RECONVERGENT B2 ;  /* 0x0000000000027941 */ /* 0x000fea0003800200 */
.L_x_84931:
        /* <DEDUP_REMOVED lines=61> */
.L_x_84929:
[----:B------:R-:W-:Y:S05]  /*42270*/  BSYNC.RECONVERGENT B1 ;  /* 0x0000000000017941 */ /* 0x000fea0003800200 */
.L_x_84928:
[----:B------:R-:W0:Y:S01]  /*42280*/  LDC R238, c[0x0][0x404] ;  /* 0x00010100ffee7b82 */ /* 0x000e220000000800 */
[----:B------:R-:W-:Y:S01]  /*42290*/  I2FP.F32.U32 R6, R202 ;  /* 0x000000ca00067245 */ /* 0x000fe20000201000 */
[----:B------:R-:W-:Y:S01]  /*422a0*/  HFMA2 R237, -RZ, RZ, 0.1171875, 0 ;  /* 0x2f800000ffed7431 */ /* 0x000fe200000001ff */
[----:B------:R-:W-:Y:S01]  /*422b0*/  ISETP.NE.AND P1, PT, R201, 0x1, PT ;  /* 0x00000001c900780c */ /* 0x000fe20003f25270 */
[----:B-----5:R-:W-:Y:S01]  /*422c0*/  FMUL.FTZ R9, R196, R14 ;  /* 0x0000000ec4097220 */ /* 0x020fe20000410000 */
[----:B------:R-:W-:Y:S02]  /*422d0*/  BSSY.RECONVERGENT B1, `(.L_x_84933) ;  /* 0x000005c000017945 */ /* 0x000fe40003800200 */
[----:B------:R-:W-:Y:S01]  /*422e0*/  FFMA.FTZ R6, R6, R237, 1.1641532182693481445e-10 ;  /* 0x2f00000006067423 */ /* 0x000fe200000100ed */
[----:B------:R-:W1:Y:S04]  /*422f0*/  LDC R252, c[0x0][0x408] ;  /* 0x00010200fffc7b82 */ /* 0x000e680000000800 */
[----:B0-----:R-:W-:Y:S01]  /*42300*/  FSETP.GTU.FTZ.AND P0, PT, R6, R238, PT ;  /* 0x000000ee0600720b */ /* 0x001fe20003f1c000 */
[----:B-1----:R-:W-:Y:S01]  /*42310*/  FMUL.FTZ R6, R9, R252 ;  /* 0x000000fc09067220 */ /* 0x002fe20000410000 */
        /* <DEDUP_REMOVED lines=13> */
.L_x_84935:
        /* <DEDUP_REMOVED lines=12> */
.L_x_84937:
[----:B------:R-:W-:Y:S05]  /*424b0*/  BSYNC.RECONVERGENT B2 ;  /* 0x0000000000027941 */ /* 0x000fea0003800200 */
.L_x_84936:
        /* <DEDUP_REMOVED lines=61> */
.L_x_84934:
[----:B------:R-:W-:Y:S05]  /*42890*/  BSYNC.RECONVERGENT B1 ;  /* 0x0000000000017941 */ /* 0x000fea0003800200 */
.L_x_84933:
        /* <DEDUP_REMOVED lines=20> */
.L_x_84940:
        /* <DEDUP_REMOVED lines=12> */
.L_x_84942:
[----:B------:R-:W-:Y:S05]  /*42aa0*/  BSYNC.RECONVERGENT B2 ;  /* 0x0000000000027941 */ /* 0x000fea0003800200 */
.L_x_84941:
        /* <DEDUP_REMOVED lines=61> */
.L_x_84939:
[----:B------:R-:W-:Y:S05]  /*42e80*/  BSYNC.RECONVERGENT B1 ;  /* 0x0000000000017941 */ /* 0x000fea0003800200 */
.L_x_84938:
[----:B------:R-:W-:Y:S01]  /*42e90*/  I2FP.F32.U32 R6, R6 ;  /* 0x0000000600067245 */ /* 0x000fe20000201000 */
[----:B------:R-:W-:Y:S01]  /*42ea0*/  BSSY.RECONVERGENT B1, `(.L_x_84943) ;  /* 0x000005e000017945 */ /* 0x000fe20003800200 */
[----:B------:R-:W-:-:S03]  /*42eb0*/  ISETP.NE.AND P3, PT, R201, 0x1, PT ;  /* 0x00000001c900780c */ /* 0x000fc60003f65270 */
[----:B------:R-:W-:-:S05]  /*42ec0*/  FFMA.FTZ R6, R6, R237, 1.1641532182693481445e-10 ;  /* 0x2f00000006067423 */ /* 0x000fca00000100ed */
[----:B------:R-:W-:Y:S01]  /*42ed0*/  FSETP.GTU.FTZ.AND P2, PT, R6, R238, PT ;  /* 0x000000ee0600720b */ /* 0x000fe20003f5c000 */
        /* <DEDUP_REMOVED lines=15> */
.L_x_84945:
        /* <DEDUP_REMOVED lines=12> */
.L_x_84947:
[----:B------:R-:W-:Y:S05]  /*43090*/  BSYNC.RECONVERGENT B2 ;  /* 0x0000000000027941 */ /* 0x000fea0003800200 */
.L_x_84946:
        /* <DEDUP_REMOVED lines=62> */
.L_x_84944:
[----:B------:R-:W-:Y:S05]  /*43480*/  BSYNC.RECONVERGENT B1 ;  /* 0x0000000000017941 */ /* 0x000fea0003800200 */
.L_x_84943:
        /* <DEDUP_REMOVED lines=12> */
.L_x_84927:
[----:B------:R-:W0:Y:S01]  /*43550*/  LDC.64 R202, c[0x0][0x3a8] ;  /* 0x0000ea00ffca7b82 */ /* 0x000e220000000a00 */
[----:B------:R-:W-:Y:S02]  /*43560*/  SEL R9, RZ, 0x1000000, !P3 ;  /* 0x01000000ff097807 */ /* 0x000fe40005800000 */
[----:B------:R-:W-:Y:S02]  /*43570*/  SEL R14, RZ, 0x10000, !P2 ;  /* 0x00010000ff0e7807 */ /* 0x000fe40005000000 */
[----:B------:R-:W-:-:S04]  /*43580*/  SEL R201, RZ, 0x100, !P1 ;  /* 0x00000100ffc97807 */ /* 0x000fc80004800000 */
[----:B------:R-:W-:Y:S02]  /*43590*/  IADD3 R9, PT, PT, R201, R9, R14 ;  /* 0x00000009c9097210 */ /* 0x000fe40007ffe00e */
[----:B------:R-:W-:-:S04]  /*435a0*/  SEL R14, RZ, 0x1, !P0 ;  /* 0x00000001ff0e7807 */ /* 0x000fc80004000000 */
[----:B------:R-:W-:Y:S01]  /*435b0*/  IADD3 R9, PT, PT, R9, R14, RZ ;  /* 0x0000000e09097210 */ /* 0x000fe20007ffe0ff */
[----:B0-----:R-:W-:-:S05]  /*435c0*/  IMAD.WIDE.U32 R202, R11, 0x10, R202 ;  /* 0x000000100bca7825 */ /* 0x001fca00078e00ca */
[----:B------:R0:W-:Y:S02]  /*435d0*/  STG.E.128 desc[UR6][R202.64], R196 ;  /* 0x000000c4ca007986 */ /* 0x0001e4000c101d06 */
[----:B0-----:R-:W0:Y:S02]  /*435e0*/  LDC.64 R202, c[0x0][0x3b0] ;  /* 0x0000ec00ffca7b82 */ /* 0x001e240000000a00 */
[----:B0-----:R-:W-:-:S05]  /*435f0*/  IMAD.WIDE.U32 R202, R11, 0x4, R202 ;  /* 0x000000040bca7825 */ /* 0x001fca00078e00ca */
[----:B------:R0:W-:Y:S02]  /*43600*/  STG.E desc[UR6][R202.64], R9 ;  /* 0x00000009ca007986 */ /* 0x0001e4000c101906 */
[----:B0-----:R-:W-:-:S07]  /*43610*/  IMAD.MOV.U32 R9, RZ, RZ, R200 ;  /* 0x000000ffff097224 */ /* 0x001fce00078e00c8 */
.L_x_84905:
[----:B------:R-:W-:Y:S05]  /*43620*/  BSYNC.RECONVERGENT B0 ;  /* 0x0000000000007941 */ /* 0x000fea0003800200 */
.L_x_84904:
        /* <DEDUP_REMOVED lines=330> */
.L_x_85001:
        /* <DEDUP_REMOVED lines=18> */
[----:B------:R-:W2:Y:S03]  /*44bf0*/  LDC.64 R238, c[0x0][0x428] ;  /* 0x00010a00ffee7b82 */ /* 0x000ea60000000a00 */
[----:B-1----:R-:W3:Y:S04]  /*44c00*/  LDL R2, [R1+0x170] ;  /* 0x0001700001027983 */ /* 0x002ee80000100800 */
[----:B------:R1:W-:Y:S04]  /*44c10*/  STL [R1+0x180], R0 ;  /* 0x0001800001007387 */ /* 0x0003e80000100800 */
[----:B------:R-:W4:Y:S04]  /*44c20*/  LDL R252, [R1+0x178] ;  /* 0x0001780001fc7983 */ /* 0x000f280000100800 */
[----:B------:R-:W4:Y:S04]  /*44c30*/  LDL R237, [R1+0x17c] ;  /* 0x00017c0001ed7983 */ /* 0x000f280000100800 */
[----:B-1----:R-:W2:Y:S01]  /*44c40*/  LDL R0, [R1+0x174] ;  /* 0x0001740001007983 */ /* 0x002ea20000100800 */
        /* <DEDUP_REMOVED lines=10> */
[----:B--2---:R-:W-:-:S03]  /*44cf0*/  FFMA.FTZ R201, R201, R0, R17 ;  /* 0x00000000c9c97223 */ /* 0x004fc60000010011 */
[----:B------:R1:W5:Y:S01]  /*44d00*/  LDL.LU R0, [R1+0x180] ;  /* 0x0001800001007983 */ /* 0x0003620000300800 */
[----:B------:R-:W-:-:S04]  /*44d10*/  IMAD.WIDE.U32 R238, R15, 0x10, R238 ;  /* 0x000000100fee7825 */ /* 0x000fc800078e00ee */
[----:B----4-:R-:W-:Y:S01]  /*44d20*/  FFMA.FTZ R202, R202, R252, R18 ;  /* 0x000000fccaca7223 */ /* 0x010fe20000010012 */
[----:B------:R-:W-:-:S05]  /*44d30*/  FFMA.FTZ R203, R203, R237, R19 ;  /* 0x000000edcbcb7223 */ /* 0x000fca0000010013 */
[----:B------:R1:W-:Y:S01]  /*44d40*/  STG.E.128 desc[UR6][R238.64], R200 ;  /* 0x000000c8ee007986 */ /* 0x0003e2000c101d06 */
[----:B------:R-:W-:-:S07]  /*44d50*/  IADD3 R15, PT, PT, R15, 0x20, RZ ;  /* 0x000000200f0f7810 */ /* 0x000fce0007ffe0ff */
.L_x_84950:
[----:B------:R-:W-:Y:S05]  /*44d60*/  BSYNC.RECONVERGENT B0 ;  /* 0x0000000000007941 */ /* 0x000fea0003800200 */
.L_x_84949:
[----:B------:R-:W-:Y:S01]  /*44d70*/  LOP3.LUT P0, RZ, R13, 0x200000, RZ, 0xc0, !PT ;  /* 0x002000000dff7812 */ /* 0x000fe2000780c0ff */
[----:B------:R-:W-:-:S12]  /*44d80*/  BSSY.RECONVERGENT B0, `(.L_x_84951) ;  /* 0x000001a000007945 */ /* 0x000fd80003800200 */
[----:B------:R-:W-:Y:S05]  /*44d90*/  @!P0 BRA `(.L_x_84952) ;  /* 0x0000000000608947 */ /* 0x000fea0003800000 */
[----:B-----5:R2:W-:Y:S01]  /*44da0*/  STL [R1+0x184], R2 ;  /* 0x0001840201007387 */ /* 0x0205e20000100800 */
[----:B-1----:R-:W1:Y:S03]  /*44db0*/  LDC.64 R238, c[0x0][0x428] ;  /* 0x00010a00ffee7b82 */ /* 0x002e660000000a00 */
[----:B--2---:R-:W2:Y:S04]  /*44dc0*/  LDL R2, [R1+0x160] ;  /* 0x0001600001027983 */ /* 0x004ea80000100800 */
[----:B------:R3:W-:Y:S04]  /*44dd0*/  STL [R1+0x180], R0 ;  /* 0x0001800001007387 */ /* 0x0007e80000100800 */
[----:B------:R-:W4:Y:S04]  /*44de0*/  LDL R252, [R1+0x168] ;  /* 0x0001680001fc7983 */ /* 0x000f280000100800 */
[----:B------:R-:W4:Y:S04]  /*44df0*/  LDL R237, [R1+0x16c] ;  /* 0x00016c0001ed7983 */ /* 0x000f280000100800 */
[----:B---3--:R-:W3:Y:S01]  /*44e00*/  LDL R0, [R1+0x164] ;  /* 0x0001640001007983 */ /* 0x008ee20000100800 */
        /* <DEDUP_REMOVED lines=16> */
[----:B------:R-:W-:-:S07]  /*44f10*/  VIADD R15, R15, 0x20 ;  /* 0x000000200f0f7836 */ /* 0x000fce0000000000 */
.L_x_84952:
[----:B------:R-:W-:Y:S05]  /*44f20*/  BSYNC.RECONVERGENT B0 ;  /* 0x0000000000007941 */ /* 0x000fea0003800200 */
.L_x_84951:
[----:B------:R-:W-:Y:S01]  /*44f30*/  LOP3.LUT P0, RZ, R12, 0x2, RZ, 0xc0, !PT ;  /* 0x000000020cff7812 */ /* 0x000fe2000780c0ff */
[----:B------:R-:W-:-:S12]  /*44f40*/  BSSY.RECONVERGENT B0, `(.L_x_84953) ;  /* 0x000001a000007945 */ /* 0x000fd80003800200 */
[----:B------:R-:W-:Y:S05]  /*44f50*/  @!P0 BRA `(.L_x_84954) ;  /* 0x0000000000608947 */ /* 0x000fea0003800000 */
[----:B-----5:R3:W-:Y:S01]  /*44f60*/  STL [R1+0x184], R2 ;  /* 0x0001840201007387 */ /* 0x0207e20000100800 */
[----:B-12---:R-:W1:Y:S03]  /*44f70*/  LDC.64 R238, c[0x0][0x428] ;  /* 0x00010a00ffee7b82 */ /* 0x006e660000000a00 */
[----:B---3--:R-:W2:Y:S04]  /*44f80*/  LDL R2, [R1+0x150] ;  /* 0x0001500001027983 */ /* 0x008ea80000100800 */
        /* <DEDUP_REMOVED lines=21> */
.L_x_84954:
[----:B------:R-:W-:Y:S05]  /*450e0*/  BSYNC.RECONVERGENT B0 ;  /* 0x0000000000007941 */ /* 0x000fea0003800200 */
.L_x_84953:
        /* <DEDUP_REMOVED lines=26> */
[----:B------:R-:W-:-:S07]  /*45290*/  VIADD R15, R15, 0x20 ;  /* 0x000000200f0f7836 */ /* 0x000fce0000000000 */
.L_x_84956:
[----:B------:R-:W-:Y:S05]  /*452a0*/  BSYNC.RECONVERGENT B0 ;  /* 0x0000000000007941 */ /* 0x000fea0003800200 */
.L_x_84955:
        /* <DEDUP_REMOVED lines=27> */
.L_x_84958:
[----:B------:R-:W-:Y:S05]  /*45460*/  BSYNC.RECONVERGENT B0 ;  /* 0x0000000000007941 */ /* 0x000fea0003800200 */
.L_x_84957:
        /* <DEDUP_REMOVED lines=27> */
.L_x_84960:
[----:B------:R-:W-:Y:S05]  /*45620*/  BSYNC.RECONVERGENT B0 ;  /* 0x0000000000007941 */ /* 0x000fea0003800200 */
.L_x_84959:
        /* <DEDUP_REMOVED lines=27> */
.L_x_84962:
[----:B------:R-:W-:Y:S05]  /*457e0*/  BSYNC.RECONVERGENT B0 ;  /* 0x0000000000007941 */ /* 0x000fea0003800200 */
.L_x_84961:
        /* <DEDUP_REMOVED lines=27> */
.L_x_84964:
[----:B------:R-:W-:Y:S05]  /*459a0*/  BSYNC.RECONVERGENT B0 ;  /* 0x0000000000007941 */ /* 0x000fea0003800200 */
.L_x_84963:
        /* <DEDUP_REMOVED lines=27> */
.L_x_84966:
[----:B------:R-:W-:Y:S05]  /*45b60*/  BSYNC.RECONVERGENT B0 ;  /* 0x0000000000007941 */ /* 0x000fea0003800200 */
.L_x_84965:
        /* <DEDUP_REMOVED lines=27> */
.L_x_84968:
[----:B------:R-:W-:Y:S05]  /*45d20*/  BSYNC.RECONVERGENT B0 ;  /* 0x0000000000007941 */ /* 0x000fea0003800200 */
.L_x_84967:
        /* <DEDUP_REMOVED lines=27> */
.L_x_84970:
[----:B------:R-:W-:Y:S05]  /*45ee0*/  BSYNC.RECONVERGENT B0 ;  /* 0x0000000000007941 */ /* 0x000fea0003800200 */
.L_x_84969:
        /* <DEDUP_REMOVED lines=27> */
.L_x_84972:
[----:B------:R-:W-:Y:S05]  /*460a0*/  BSYNC.RECONVERGENT B0 ;  /* 0x0000000000007941 */ /* 0x000fea0003800200 */
.L_x_84971:
        /* <DEDUP_REMOVED lines=27> */
.L_x_84974:
[----:B------:R-:W-:Y:S05]  /*46260*/  BSYNC.RECONVERGENT B0 ;  /* 0x0000000000007941 */ /* 0x000fea0003800200 */
.L_x_84973:
        /* <DEDUP_REMOVED lines=27> */
.L_x_84976:
[----:B------:R-:W-:Y:S05]  /*46420*/  BSYNC.RECONVERGENT B0 ;  /* 0x0000000000007941 */ /* 0x000fea0003800200 */
.L_x_84975:
[----:B------:R-:W-:Y:S01]  /*46430*/  LOP3.LUT P0, RZ, R13, 0x100000, RZ, 0xc0, !PT ;  /* 0x001000000dff7812 */ /* 0x000fe2000780c0ff */
        /* <DEDUP_REMOVED lines=11> */
[----:B-----5:R1:W-:Y:S04]  /*464f0*/  STL [R1+0x184], R2 ;  /* 0x0001840201007387 */ /* 0x0203e80000100800 */
        /* <DEDUP_REMOVED lines=26> */
.L_x_84978:
[----:B------:R-:W-:Y:S05]  /*466a0*/  BSYNC.RECONVERGENT B0 ;  /* 0x0000000000007941 */ /* 0x000fea0003800200 */
.L_x_84977:
[----:B------:R-:W-:Y:S01]  /*466b0*/  LOP3.LUT P0, RZ, R13, 0x80000, RZ, 0xc0, !PT ;  /* 0x000800000dff7812 */ /* 0x000fe2000780c0ff */
[----:B------:R-:W-:-:S12]  /*466c0*/  BSSY.RECONVERGENT B0, `(.L_x_84979) ;  /* 0x0000026000007945 */ /* 0x000fd80003800200 */
[----:B------:R-:W-:Y:S05]  /*466d0*/  @!P0 BRA `(.L_x_84980) ;  /* 0x0000000000908947 */ /* 0x000fea0003800000 */
[----:B-----5:R3:W-:Y:S01]  /*466e0*/  STL [R1+0x194], R6 ;  /* 0x0001940601007387 */ /* 0x0207e20000100800 */
        /* <DEDUP_REMOVED lines=34> */
[----:B------:R-:W-:-:S07]  /*46910*/  VIADD R15, R15, 0x20 ;  /* 0x000000200f0f7836 */ /* 0x000fce0000000000 */
.L_x_84980:
[----:B------:R-:W-:Y:S05]  /*46920*/  BSYNC.RECONVERGENT B0 ;  /* 0x0000000000007941 */ /* 0x000fea0003800200 */
.L_x_84979:
        /* <DEDUP_REMOVED lines=39> */
.L_x_84982:
[----:B------:R-:W-:Y:S05]  /*46ba0*/  BSYNC.RECONVERGENT B0 ;  /* 0x0000000000007941 */ /* 0x000fea0003800200 */
.L_x_84981:
        /* <DEDUP_REMOVED lines=39> */
.L_x_84984:
[----:B------:R-:W-:Y:S05]  /*46e20*/  BSYNC.RECONVERGENT B0 ;  /* 0x0000000000007941 */ /* 0x000fea0003800200 */
.L_x_84983:
        /* <DEDUP_REMOVED lines=39> */
.L_x_84986:
[----:B------:R-:W-:Y:S05]  /*470a0*/  BSYNC.RECONVERGENT B0 ;  /* 0x0000000000007941 */ /* 0x000fea0003800200 */
.L_x_84985:
        /* <DEDUP_REMOVED lines=18> */
.L_x_84988:
[----:B------:R-:W-:Y:S05]  /*471d0*/  BSYNC.RECONVERGENT B0 ;  /* 0x0000000000007941 */ /* 0x000fea0003800200 */
.L_x_84987:
[----:B0--3--:R-:W0:Y:S02]  /*471e0*/  LDC.64 R14, c[0x0][0x380] ;  /* 0x0000e000ff0e7b82 */ /* 0x009e240000000a00 */
[----:B0-----:R-:W-:-:S05]  /*471f0*/  IMAD R236, R14, 0x4, R236 ;  /* 0x000000040eec7824 */ /* 0x001fca00078e02ec */
[----:B------:R-:W-:-:S13]  /*47200*/  ISETP.GE.AND P0, PT, R236, R15, PT ;  /* 0x0000000fec00720c */ /* 0x000fda0003f06270 */
[----:B------:R-:W-:Y:S05]  /*47210*/  @!P0 BRA `(.L_x_84989) ;  /* 0xfffffbc400dc8947 */ /* 0x000fea000383ffff */
[----:B------:R-:W-:Y:S05]  /*47220*/  EXIT ;  /* 0x000000000000794d */ /* 0x000fea0003800000 */
.L_x_84948:
        /* <DEDUP_REMOVED lines=8> */
.L_x_84991:
[----:B------:R-:W-:Y:S05]  /*472b0*/  BSYNC B0 ;  /* 0x0000000000007941 */ /* 0x000fea0003800000 */
.L_x_84990:
        /* <DEDUP_REMOVED lines=9> */
.L_x_84992:
[----:B------:R-:W-:Y:S02]  /*47350*/  IMAD.MOV.U32 R200, RZ, RZ, 0x4 ;  /* 0x00000004ffc87424 */ /* 0x000fe400078e00ff */
[----:B------:R-:W-:Y:S01]  /*47360*/  FADD.FTZ R201, R201, R11 ;  /* 0x0000000bc9c97221 */ /* 0x000fe20000010000 */
[----:B------:R-:W-:-:S04]  /*47370*/  MOV R11, 0xffffffff ;  /* 0xffffffff000b7802 */ /* 0x000fc80000000f00 */
[----:B------:R-:W-:-:S07]  /*47380*/  MOV R237, R201 ;  /* 0x000000c900ed7202 */ /* 0x000fce0000000f00 */
[----:B------:R-:W-:Y:S05]  /*47390*/  WARPSYNC.COLLECTIVE R11, `(.L_x_84993) ;  /* 0x000000000b087348 */ /* 0x000fea0003c00000 */
[----:B------:R0:W1:Y:S02]  /*473a0*/  SHFL.BFLY P6, R11, R237, R200, R14 ;  /* 0x0c0000c8ed0b7389 */ /* 0x00006400000c000e */
[----:B01----:R-:W-:Y:S05]  /*473b0*/  ENDCOLLECTIVE ;  /* 0x000000000000791b */ /* 0x003fea0003800000 */
.L_x_84993:
[----:B------:R-:W-:Y:S02]  /*473c0*/  HFMA2 R200, -RZ, RZ, 0, 4.76837158203125e-07 ;  /* 0x00000008ffc87431 */ /* 0x000fe400000001ff */
[----:B------:R-:W-:Y:S01]  /*473d0*/  FADD.FTZ R201, R201, R11 ;  /* 0x0000000bc9c97221 */ /* 0x000fe20000010000 */
[----:B------:R-:W-:-:S03]  /*473e0*/  IMAD.MOV.U32 R11, RZ, RZ, -0x1 ;  /* 0xffffffffff0b7424 */ /* 0x000fc600078e00ff */
[----:B------:R-:W-:-:S07]  /*473f0*/  IMAD.MOV.U32 R237, RZ, RZ, R201 ;  /* 0x000000ffffed7224 */ /* 0x000fce00078e00c9 */
[----:B------:R-:W-:Y:S05]  /*47400*/  WARPSYNC.COLLECTIVE R11, `(.L_x_84994) ;  /* 0x000000000b087348 */ /* 0x000fea0003c00000 */
[----:B------:R0:W1:Y:S02]  /*47410*/  SHFL.BFLY P6, R11, R237, R200, R14 ;  /* 0x0c0000c8ed0b7389 */ /* 0x00006400000c000e */
[----:B01----:R-:W-:Y:S05]  /*47420*/  ENDCOLLECTIVE ;  /* 0x000000000000791b */ /* 0x003fea0003800000 */
.L_x_84994:
[----:B------:R-:W-:Y:S02]  /*47430*/  IMAD.MOV.U32 R200, RZ, RZ, 0x10 ;  /* 0x00000010ffc87424 */ /* 0x000fe400078e00ff */
[----:B------:R-:W-:Y:S01]  /*47440*/  FADD.FTZ R201, R201, R11 ;  /* 0x0000000bc9c97221 */ /* 0x000fe20000010000 */
[----:B------:R-:W-:-:S04]  /*47450*/  MOV R11, 0xffffffff ;  /* 0xffffffff000b7802 */ /* 0x000fc80000000f00 */
[----:B------:R-:W-:-:S07]  /*47460*/  MOV R237, R201 ;  /* 0x000000c900ed7202 */ /* 0x000fce0000000f00 */
[----:B------:R-:W-:Y:S05]  /*47470*/  WARPSYNC.COLLECTIVE R11, `(.L_x_84995) ;  /* 0x000000000b087348 */ /* 0x000fea0003c00000 */
[----:B------:R0:W1:Y:S02]  /*47480*/  SHFL.BFLY P6, R11, R237, R200, R14 ;  /* 0x0c0000c8ed0b7389 */ /* 0x00006400000c000e */
[----:B01----:R-:W-:Y:S05]  /*47490*/  ENDCOLLECTIVE ;  /* 0x000000000000791b */ /* 0x003fea0003800000 */
.L_x_84995:
        /* <DEDUP_REMOVED lines=184> */
.L_x_84996:
[----:B------:R-:W-:Y:S02]  /*48020*/  HFMA2 R200, -RZ, RZ, 0, 1.1920928955078125e-07 ;  /* 0x00000002ffc87431 */ /* 0x000fe400000001ff */
[----:B------:R-:W-:Y:S01]  /*48030*/  FADD.FTZ R201, R201, R11 ;  /* 0x0000000bc9c97221 */ /* 0x000fe20000010000 */
[----:B------:R-:W-:-:S03]  /*48040*/  IMAD.MOV.U32 R11, RZ, RZ, -0x1 ;  /* 0xffffffffff0b7424 */ /* 0x000fc600078e00ff */
[----:B------:R-:W-:-:S07]  /*48050*/  IMAD.MOV.U32 R237, RZ, RZ, R201 ;  /* 0x000000ffffed7224 */ /* 0x000fce00078e00c9 */
[----:B------:R-:W-:Y:S05]  /*48060*/  WARPSYNC.COLLECTIVE R11, `(.L_x_84997) ;  /* 0x000000000b087348 */ /* 0x000fea0003c00000 */
[----:B------:R0:W1:Y:S02]  /*48070*/  SHFL.BFLY P6, R11, R237, R200, R14 ;  /* 0x0c0000c8ed0b7389 */ /* 0x00006400000c000e */
[----:B01----:R-:W-:Y:S05]  /*48080*/  ENDCOLLECTIVE ;  /* 0x000000000000791b */ /* 0x003fea0003800000 */
.L_x_84997:
[----:B------:R-:W-:Y:S02]  /*48090*/  IMAD.MOV.U32 R200, RZ, RZ, 0x4 ;  /* 0x00000004ffc87424 */ /* 0x000fe400078e00ff */
[----:B------:R-:W-:Y:S01]  /*480a0*/  FADD.FTZ R201, R201, R11 ;  /* 0x0000000bc9c97221 */ /* 0x000fe20000010000 */
[----:B------:R-:W-:-:S04]  /*480b0*/  MOV R11, 0xffffffff ;  /* 0xffffffff000b7802 */ /* 0x000fc80000000f00 */
[----:B------:R-:W-:-:S07]  /*480c0*/  MOV R237, R201 ;  /* 0x000000c900ed7202 */ /* 0x000fce0000000f00 */
[----:B------:R-:W-:Y:S05]  /*480d0*/  WARPSYNC.COLLECTIVE R11, `(.L_x_84998) ;  /* 0x000000000b087348 */ /* 0x000fea0003c00000 */
[----:B------:R0:W1:Y:S02]  /*480e0*/  SHFL.BFLY P6, R11, R237, R200, R14 ;  /* 0x0c0000c8ed0b7389 */ /* 0x00006400000c000e */
[----:B01----:R-:W-:Y:S05]  /*480f0*/  ENDCOLLECTIVE ;  /* 0x000000000000791b */ /* 0x003fea0003800000 */
.L_x_84998:
[----:B------:R-:W-:Y:S02]  /*48100*/  HFMA2 R200, -RZ, RZ, 0, 4.76837158203125e-07 ;  /* 0x00000008ffc87431 */ /* 0x000fe400000001ff */
[----:B------:R-:W-:Y:S01]  /*48110*/  FADD.FTZ R201, R201, R11 ;  /* 0x0000000bc9c97221 */ /* 0x000fe20000010000 */
[----:B------:R-:W-:-:S03]  /*48120*/  IMAD.MOV.U32 R11, RZ, RZ, -0x1 ;  /* 0xffffffffff0b7424 */ /* 0x000fc600078e00ff */
[----:B------:R-:W-:-:S07]  /*48130*/  IMAD.MOV.U32 R237, RZ, RZ, R201 ;  /* 0x000000ffffed7224 */ /* 0x000fce00078e00c9 */
[----:B------:R-:W-:Y:S05]  /*48140*/  WARPSYNC.COLLECTIVE R11, `(.L_x_84999) ;  /* 0x000000000b087348 */ /* 0x000fea0003c00000 */
[----:B------:R0:W1:Y:S02]  /*48150*/  SHFL.BFLY P6, R11, R237, R200, R14 ;  /* 0x0c0000c8ed0b7389 */ /* 0x00006400000c000e */
[----:B01----:R-:W-:Y:S05]  /*48160*/  ENDCOLLECTIVE ;  /* 0x000000000000791b */ /* 0x003fea0003800000 */
.L_x_84999:
[----:B------:R-:W-:Y:S02]  /*48170*/  IMAD.MOV.U32 R200, RZ, RZ, 0x10 ;  /* 0x00000010ffc87424 */ /* 0x000fe400078e00ff */
[----:B------:R-:W-:Y:S01]  /*48180*/  FADD.FTZ R201, R201, R11 ;  /* 0x0000000bc9c97221 */ /* 0x000fe20000010000 */
[----:B------:R-:W-:-:S04]  /*48190*/  MOV R11, 0xffffffff ;  /* 0xffffffff000b7802 */ /* 0x000fc80000000f00 */
[----:B------:R-:W-:-:S07]  /*481a0*/  MOV R237, R201 ;  /* 0x000000c900ed7202 */ /* 0x000fce0000000f00 */
[----:B------:R-:W-:Y:S05]  /*481b0*/  WARPSYNC.COLLECTIVE R11, `(.L_x_85000) ;  /* 0x000000000b087348 */ /* 0x000fea0003c00000 */
[----:B------:R0:W1:Y:S02]  /*481c0*/  SHFL.BFLY P6, R11, R237, R200, R14 ;  /* 0x0c0000c8ed0b7389 */ /* 0x00006400000c000e */
[----:B01----:R-:W-:Y:S05]  /*481d0*/  ENDCOLLECTIVE ;  /* 0x000000000000791b */ /* 0x003fea0003800000 */
.L_x_85000:
[----:B------:R-:W-:Y:S05]  /*481e0*/  BRA `(.L_x_85001) ;  /* 0xffffffc800387947 */ /* 0x000fea000383ffff */
.L_x_85002:
        /* <DEDUP_REMOVED lines=9> */
.L_x_88572:


//--------------------- .text._ZN10layer_norm13ln_fwd_kernelINS_13Kernel_traitsIfffffjLj2560ELj1ELj4ELj1ELj16ENS_18Kernel_traits_baseILj2560EfffffjLj128EEEEELb1ELb1ELb0ELb1EEEvNS_9FwdParamsE --------------------------
	.section	.text._ZN10layer_norm13ln_fwd_kernelINS_13Kernel_traitsIfffffjLj2560ELj1ELj4ELj1ELj16ENS_18Kernel_traits_baseILj2560EfffffjLj128EEEEELb1ELb1ELb0ELb1EEEvNS_9FwdParamsE,"ax",@progbits
	.align	128
        .global         _ZN10layer_norm13ln_fwd_kernelINS_13Kernel_traitsIfffffjLj2560ELj1ELj4ELj1ELj16ENS_18Kernel_traits_baseILj2560EfffffjLj128EEEEELb1ELb1ELb0ELb1EEEvNS_9FwdParamsE
        .type           _ZN10layer_norm13ln_fwd_kernelINS_13Kernel_traitsIfffffjLj2560ELj1ELj4ELj1ELj16ENS_18Kernel_traits_baseILj2560EfffffjLj128EEEEELb1ELb1ELb0ELb1EEEvNS_9FwdParamsE,@function
        .size           _ZN10layer_norm13ln_fwd_kernelINS_13Kernel_traitsIfffffjLj2560ELj1ELj4ELj1ELj16ENS_18Kernel_traits_baseILj2560EfffffjLj128EEEEELb1ELb1ELb0ELb1EEEvNS_9FwdParamsE,(.L_x_88573 - _ZN10layer_norm13ln_fwd_kernelINS_13Kernel_traitsIfffffjLj2560ELj1ELj4ELj1ELj16ENS_18Kernel_traits_baseILj2560EfffffjLj128EEEEELb1ELb1ELb0ELb1EEEvNS_9FwdParamsE)
        .other          _ZN10layer_norm13ln_fwd_kernelINS_13Kernel_traitsIfffffjLj2560ELj1ELj4ELj1ELj16ENS_18Kernel_traits_baseILj2560EfffffjLj128EEEEELb1ELb1ELb0ELb1EEEvNS_9FwdParamsE,@"STO_CUDA_ENTRY STV_DEFAULT"
_ZN10layer_norm13ln_fwd_kernelINS_13Kernel_traitsIfffffjLj2560ELj1ELj4ELj1ELj16ENS_18Kernel_traits_baseILj2560EfffffjLj128EEEEELb1ELb1ELb0ELb1EEEvNS_9FwdParamsE:
.text._ZN10layer_norm13ln_fwd_kernelINS_13Kernel_traitsIfffffjLj2560ELj1ELj4ELj1ELj16ENS_18Kernel_traits_baseILj2560EfffffjLj128EEEEELb1ELb1ELb0ELb1EEEvNS_9FwdParamsE:
        /* <DEDUP_REMOVED lines=154> */
.L_x_85003:
        /* <DEDUP_REMOVED lines=140> */
.L_x_85004:
        /* <DEDUP_REMOVED lines=8> */
[C---:B------:R-:W-:Y:S01]  /*12e0*/  IMAD.HI.U32 R0, R19.reuse, -0x2daee0ad, RZ ;  /* 0xd2511f5313007827 */ /* 0x040fe200078e00ff */
[----:B------:R-:W-:Y:S01]  /*12f0*/  UIADD3 UR8, UPT, UPT, UR4, -0x61c88647, URZ ;  /* 0x9e3779b904087890 */ /* 0x000fe2000fffe0ff */
[----:B------:R-:W-:Y:S01]  /*1300*/  LOP3.LUT R218, R218, 0x3, RZ, 0xc0, !PT ;  /* 0x00000003dada7812 */ /* 0x000fe200078ec0ff */
[----:B------:R-:W3:Y:S01]  /*1310*/  LDCU.64 UR18, c[0x0][0x3e0] ;  /* 0x00007c00ff1277ac */ /* 0x000ee20008000a00 */
[----:B01----:R-:W-:Y:S01]  /*1320*/  IMAD R5, R19, -0x2daee0ad, RZ ;  /* 0xd2511f5313057824 */ /* 0x003fe200078e02ff */
[----:B------:R-:W-:Y:S01]  /*1330*/  LOP3.LUT R0, R0, UR5, RZ, 0x3c, !PT ;  /* 0x0000000500007c12 */ /* 0x000fe2000f8e3cff */
[----:B------:R-:W-:Y:S01]  /*1340*/  IMAD.MOV.U32 R12, RZ, RZ, RZ ;  /* 0x000000ffff0c7224 */ /* 0x000fe200078e00ff */
[----:B------:R-:W-:Y:S02]  /*1350*/  UIADD3 UR15, UPT, UPT, UR5, -0x695add53, URZ ;  /* 0x96a522ad050f7890 */ /* 0x000fe4000fffe0ff */
[----:B------:R-:W-:Y:S01]  /*1360*/  UIADD3 UR16, UPT, UPT, UR4, -0x700cb87f, URZ ;  /* 0x8ff3478104107890 */ /* 0x000fe2000fffe0ff */
[----:B------:R-:W0:Y:S01]  /*1370*/  LDCU UR10, c[0x0][0x404] ;  /* 0x00008080ff0a77ac */ /* 0x000e220008000800 */
[----:B------:R-:W1:Y:S01]  /*1380*/  LDCU UR11, c[0x0][0x408] ;  /* 0x00008100ff0b77ac */ /* 0x000e620008000800 */
[----:B------:R-:W4:Y:S01]  /*1390*/  LDCU UR12, c[0x0][0x388] ;  /* 0x00007100ff0c77ac */ /* 0x000f220008000800 */
[----:B---3--:R-:W-:Y:S01]  /*13a0*/  ISETP.NE.U32.AND P1, PT, RZ, UR18, PT ;  /* 0x00000012ff007c0c */ /* 0x008fe2000bf25070 */
[----:B--2---:R-:W-:Y:S01]  /*13b0*/  IMAD R18, R3, UR9, R18 ;  /* 0x0000000903127c24 */ /* 0x004fe2000f8e0212 */
[----:B------:R-:W-:Y:S01]  /*13c0*/  UIADD3 UR9, UPT, UPT, UR5, -0x24c28bd8, URZ ;  /* 0xdb3d742805097890 */ /* 0x000fe2000fffe0ff */
[----:B------:R-:W-:Y:S01]  /*13d0*/  IMAD.HI.U32 R3, R0, -0x326172a9, RZ ;  /* 0xcd9e8d5700037827 */ /* 0x000fe200078e00ff */
[----:B------:R-:W-:Y:S01]  /*13e0*/  ISETP.NE.AND.EX P1, PT, RZ, UR19, PT, P1 ;  /* 0x00000013ff007c0c */ /* 0x000fe2000bf25310 */
[----:B------:R-:W2:Y:S02]  /*13f0*/  LDCU.U8 UR13, c[0x0][0x410] ;  /* 0x00008200ff0d77ac */ /* 0x000ea40008000000 */
[C---:B------:R-:W-:Y:S01]  /*1400*/  IMAD.HI.U32 R2, R18.reuse, -0x326172a9, RZ ;  /* 0xcd9e8d5712027827 */ /* 0x040fe200078e00ff */
[----:B------:R-:W3:Y:S03]  /*1410*/  LDCU UR14, c[0x0][0x448] ;  /* 0x00008900ff0e77ac */ /* 0x000ee60008000800 */
        /* <DEDUP_REMOVED lines=69> */
[----:B-1234-:R-:W-:-:S07]  /*1870*/  IMAD R215, R215, -0x2daee0ad, RZ ;  /* 0xd2511f53d7d77824 */ /* 0x01efce00078e02ff */
.L_x_85845:
[----:B-1----:R-:W1:Y:S01]  /*1880*/  S2R R252, SR_TID.X ;  /* 0x0000000000fc7919 */ /* 0x002e620000002100 */
[----:B------:R-:W2:Y:S01]  /*1890*/  @P1 LDC.64 R2, c[0x0][0x3e0] ;  /* 0x0000f800ff021b82 */ /* 0x000ea20000000a00 */
[----:B------:R-:W-:Y:S02]  /*18a0*/  IMAD R0, R15, UR12, RZ ;  /* 0x0000000c0f007c24 */ /* 0x000fe4000f8e02ff */
[----:B------:R-:W-:-:S03]  /*18b0*/  HFMA2 R211, -RZ, RZ, 1.875, 0 ;  /* 0x3f800000ffd37431 */ /* 0x000fc600000001ff */
[----:B------:R-:W-:Y:S02]  /*18c0*/  SHF.R.S32.HI R4, RZ, 0x1f, R0 ;  /* 0x0000001fff047819 */ /* 0x000fe40000011400 */
[----:B------:R-:W3:Y:S02]  /*18d0*/  LDC.64 R222, c[0x0][0x390] ;  /* 0x0000e400ffde7b82 */ /* 0x000ee40000000a00 */
[----:B------:R-:W-:Y:S01]  /*18e0*/  LEA.HI R0, R4, R0, RZ, 0x2 ;  /* 0x0000000004007211 */ /* 0x000fe200078f10ff */
[----:B--2---:R-:W-:-:S05]  /*18f0*/  @P1 IMAD.WIDE R2, R15, 0x4, R2 ;  /* 0x000000040f021825 */ /* 0x004fca00078e0202 */
[----:B-----5:R3:W5:Y:S01]  /*1900*/  @P1 LDG.E R211, desc[UR6][R2.64] ;  /* 0x0000000602d31981 */ /* 0x020762000c1e1900 */
[----:B-1----:R-:W-:-:S04]  /*1910*/  LOP3.LUT R210, R252, 0x1f, RZ, 0xc0, !PT ;  /* 0x0000001ffcd27812 */ /* 0x002fc800078ec0ff */
[----:B------:R-:W-:-:S05]  /*1920*/  LEA.HI.SX32 R210, R0, R210, 0x1e ;  /* 0x000000d200d27211 */ /* 0x000fca00078ff2ff */
[----:B---3--:R-:W-:-:S05]  /*1930*/  IMAD.WIDE.U32 R2, R210, 0x10, R222 ;  /* 0x00000010d2027825 */ /* 0x008fca00078e00de */
[----:B------:R1:W5:Y:S01]  /*1940*/  LDG.E.128 R4, desc[UR6][R2.64] ;  /* 0x0000000602047981 */ /* 0x000362000c1e1d00 */
[----:B0-----:R-:W-:-:S04]  /*1950*/  ISETP.NE.U32.AND P0, PT, RZ, UR8, PT ;  /* 0x00000008ff007c0c */ /* 0x001fc8000bf05070 */
[----:B------:R-:W-:Y:S01]  /*1960*/  ISETP.NE.AND.EX P0, PT, RZ, UR9, PT, P0 ;  /* 0x00000009ff007c0c */ /* 0x000fe2000bf05300 */
[----:B------:R-:W-:-:S12]  /*1970*/  IMAD.MOV.U32 R217, RZ, RZ, 0x2f800000 ;  /* 0x2f800000ffd97424 */ /* 0x000fd800078e00ff */
[----:B-1----:R-:W-:Y:S05]  /*1980*/  @!P0 BRA `(.L_x_85005) ;  /* 0x0000001800448947 */ /* 0x002fea0003800000 */
[----:B------:R-:W0:Y:S01]  /*1990*/  LDC.64 R2, c[0x0][0x3a0] ;  /* 0x0000e800ff027b82 */ /* 0x000e220000000a00 */
[----:B------:R-:W-:Y:S01]  /*19a0*/  ISETP.NE.AND P2, PT, R218, 0x1, PT ;  /* 0x00000001da00780c */ /* 0x000fe20003f45270 */
[----:B------:R-:W-:Y:S01]  /*19b0*/  BSSY.RECONVERGENT B0, `(.L_x_85006) ;  /* 0x0000060000007945 */ /* 0x000fe20003800200 */
[----:B------:R-:W-:Y:S02]  /*19c0*/  IMAD.MOV.U32 R0, RZ, RZ, R215 ;  /* 0x000000ffff007224 */ /* 0x000fe400078e00d7 */
[----:B0-----:R-:W-:-:S05]  /*19d0*/  IMAD.WIDE.U32 R2, R210, 0x10, R2 ;  /* 0x00000010d2027825 */ /* 0x001fca00078e0002 */
[----:B------:R0:W5:Y:S02]  /*19e0*/  LDG.E.128 R96, desc[UR6][R2.64] ;  /* 0x0000000602607981 */ /* 0x000164000c1e1d00 */
[----:B0-----:R-:W-:Y:S01]  /*19f0*/  IMAD.MOV.U32 R2, RZ, RZ, 0x2 ;  /* 0x00000002ff027424 */ /* 0x001fe200078e00ff */
[----:B------:R-:W-:Y:S01]  /*1a00*/  MOV R3, R14 ;  /* 0x0000000e00037202 */ /* 0x000fe20000000f00 */
[----:B------:R-:W-:Y:S06]  /*1a10*/  @!P2 BRA `(.L_x_85007) ;  /* 0x000000040064a947 */ /* 0x000fec0003800000 */
[----:B------:R-:W-:-:S05]  /*1a20*/  IMAD.MOV.U32 R0, RZ, RZ, 0x2 ;  /* 0x00000002ff007424 */ /* 0x000fca00078e00ff */
[----:B------:R-:W-:-:S04]  /*1a30*/  VIADDMNMX.U32 R0, R218, 0xfffffffe, R0, PT ;  /* 0xfffffffeda007846 */ /* 0x000fc80003800000 */
[----:B------:R-:W-:-:S04]  /*1a40*/  SHF.L.U32 R0, R0, 0x2, RZ ;  /* 0x0000000200007819 */ /* 0x000fc800000006ff */
[----:B------:R-:W0:Y:S02]  /*1a50*/  LDC R2, c[0x2][R0] ;  /* 0x0080000000027b82 */ /* 0x000e240000000800 */
[----:B0-----:R-:W-:-:S04]  /*1a60*/  SHF.R.S32.HI R3, RZ, 0x1f, R2 ;  /* 0x0000001fff037819 */ /* 0x001fc80000011402 */
.L_x_88412:
[----:B------:R-:W-:Y:S05]  /*1a70*/  BRX R2 -0x1a80                                         (*"BRANCH_TARGETS .L_x_88413,.L_x_88414,.L_x_88415"*) ;  /* 0xffffffe402607949 */ /* 0x000fea000383ffff */
.L_x_88415:
[----:B------:R-:W-:Y:S01]  /*1a80*/  VIADD R2, R218, 0x1 ;  /* 0x00000001da027836 */ /* 0x000fe20000000000 */
[----:B------:R-:W-:Y:S01]  /*1a90*/  MOV R3, R16 ;  /* 0x0000001000037202 */ /* 0x000fe20000000f00 */
[----:B------:R-:W-:Y:S01]  /*1aa0*/  IMAD.MOV.U32 R0, RZ, RZ, R215 ;  /* 0x000000ffff007224 */ /* 0x000fe200078e00d7 */
[----:B------:R-:W-:Y:S06]  /*1ab0*/  BRA `(.L_x_85007) ;  /* 0x00000004003c7947 */ /* 0x000fec0003800000 */
.L_x_88413:
[----:B------:R-:W-:Y:S01]  /*1ac0*/  IMAD.MOV.U32 R0, RZ, RZ, R215 ;  /* 0x000000ffff007224 */ /* 0x000fe200078e00d7 */
[----:B------:R-:W-:Y:S01]  /*1ad0*/  MOV R3, R17 ;  /* 0x0000001100037202 */ /* 0x000fe20000000f00 */
[----:B------:R-:W-:Y:S01]  /*1ae0*/  IMAD.MOV.U32 R2, RZ, RZ, 0x3 ;  /* 0x00000003ff027424 */ /* 0x000fe200078e00ff */
[----:B------:R-:W-:Y:S06]  /*1af0*/  BRA `(.L_x_85007) ;  /* 0x00000004002c7947 */ /* 0x000fec0003800000 */
.L_x_88414:
        /* <DEDUP_REMOVED lines=12> */
.L_x_85009:
[----:B------:R-:W-:Y:S05]  /*1bc0*/  BSYNC.RECONVERGENT B1 ;  /* 0x0000000000017941 */ /* 0x000fea0003800200 */
.L_x_85008:
        /* <DEDUP_REMOVED lines=62> */
.L_x_85007:
[----:B------:R-:W-:Y:S05]  /*1fb0*/  BSYNC.RECONVERGENT B0 ;  /* 0x0000000000007941 */ /* 0x000fea0003800200 */
.L_x_85006:
[----:B------:R-:W-:Y:S01]  /*1fc0*/  I2FP.F32.U32 R3, R3 ;  /* 0x0000000300037245 */ /* 0x000fe20000201000 */
[----:B------:R-:W-:Y:S01]  /*1fd0*/  IMAD.U32 R213, RZ, RZ, UR11 ;  /* 0x0000000bffd57e24 */ /* 0x000fe2000f8e00ff */
[----:B------:R-:W-:Y:S01]  /*1fe0*/  MOV R212, UR10 ;  /* 0x0000000a00d47c02 */ /* 0x000fe20008000f00 */
[----:B------:R-:W-:Y:S01]  /*1ff0*/  BSSY.RECONVERGENT B0, `(.L_x_85010) ;  /* 0x000005f000007945 */ /* 0x000fe20003800200 */
[----:B------:R-:W-:Y:S01]  /*2000*/  ISETP.NE.AND P3, PT, R2, 0x1, PT ;  /* 0x000000010200780c */ /* 0x000fe20003f65270 */
[----:B------:R-:W-:Y:S01]  /*2010*/  FFMA.FTZ R3, R3, R217, 1.1641532182693481445e-10 ;  /* 0x2f00000003037423 */ /* 0x000fe200000100d9 */
[----:B------:R-:W-:-:S04]  /*2020*/  MOV R9, R14 ;  /* 0x0000000e00097202 */ /* 0x000fc80000000f00 */
[----:B------:R-:W-:Y:S01]  /*2030*/  FSETP.GTU.FTZ.AND P2, PT, R3, R212, PT ;  /* 0x000000d40300720b */ /* 0x000fe20003f5c000 */
[----:B-----5:R-:W-:-:S04]  /*2040*/  FMUL.FTZ R3, R4, R211 ;  /* 0x000000d304037220 */ /* 0x020fc80000410000 */
        /* <DEDUP_REMOVED lines=14> */
.L_x_85012:
        /* <DEDUP_REMOVED lines=12> */
.L_x_85014:
[----:B------:R-:W-:Y:S05]  /*21f0*/  BSYNC.RECONVERGENT B1 ;  /* 0x0000000000017941 */ /* 0x000fea0003800200 */
.L_x_85013:
        /* <DEDUP_REMOVED lines=62> */
.L_x_85011:
[----:B------:R-:W-:Y:S05]  /*25e0*/  BSYNC.RECONVERGENT B0 ;  /* 0x0000000000007941 */ /* 0x000fea0003800200 */
.L_x_85010:
[----:B------:R-:W-:Y:S01]  /*25f0*/  I2FP.F32.U32 R2, R9 ;  /* 0x0000000900027245 */ /* 0x000fe20000201000 */
[----:B------:R-:W-:Y:S01]  /*2600*/  BSSY.RECONVERGENT B0, `(.L_x_85015) ;  /* 0x000005f000007945 */ /* 0x000fe20003800200 */
[----:B------:R-:W-:-:S03]  /*2610*/  ISETP.NE.AND P4, PT, R3, 0x1, PT ;  /* 0x000000010300780c */ /* 0x000fc60003f85270 */
[----:B------:R-:W-:-:S05]  /*2620*/  FFMA.FTZ R2, R2, R217, 1.1641532182693481445e-10 ;  /* 0x2f00000002027423 */ /* 0x000fca00000100d9 */
[----:B------:R-:W-:Y:S01]  /*2630*/  FSETP.GTU.FTZ.AND P3, PT, R2, R212, PT ;  /* 0x000000d40200720b */ /* 0x000fe20003f7c000 */
[----:B------:R-:W-:Y:S01]  /*2640*/  FMUL.FTZ R2, R5, R211 ;  /* 0x000000d305027220 */ /* 0x000fe20000410000 */
[----:B------:R-:W-:-:S03]  /*2650*/  IMAD.MOV.U32 R5, RZ, RZ, R14 ;  /* 0x000000ffff057224 */ /* 0x000fc600078e000e */
        /* <DEDUP_REMOVED lines=14> */
.L_x_85017:
        /* <DEDUP_REMOVED lines=12> */
.L_x_85019:
[----:B------:R-:W-:Y:S05]  /*2800*/  BSYNC.RECONVERGENT B1 ;  /* 0x0000000000017941 */ /* 0x000fea0003800200 */
.L_x_85018:
        /* <DEDUP_REMOVED lines=62> */
.L_x_85016:
[----:B------:R-:W-:Y:S05]  /*2bf0*/  BSYNC.RECONVERGENT B0 ;  /* 0x0000000000007941 */ /* 0x000fea0003800200 */
.L_x_85015:
        /* <DEDUP_REMOVED lines=21> */
.L_x_85022:
        /* <DEDUP_REMOVED lines=12> */
.L_x_85024:
[----:B------:R-:W-:Y:S05]  /*2e10*/  BSYNC.RECONVERGENT B1 ;  /* 0x0000000000017941 */ /* 0x000fea0003800200 */
.L_x_85023:
        /* <DEDUP_REMOVED lines=62> */
.L_x_85021:
[----:B------:R-:W-:Y:S05]  /*3200*/  BSYNC.RECONVERGENT B0 ;  /* 0x0000000000007941 */ /* 0x000fea0003800200 */
.L_x_85020:
        /* <DEDUP_REMOVED lines=9> */
.L_x_85005:
        /* <DEDUP_REMOVED lines=16> */
.L_x_85028:
        /* <DEDUP_REMOVED lines=12> */
.L_x_85030:
[----:B------:R-:W-:Y:S05]  /*3460*/  BSYNC.RECONVERGENT B1 ;  /* 0x0000000000017941 */ /* 0x000fea0003800200 */
.L_x_85029:
        /* <DEDUP_REMOVED lines=62> */
.L_x_85027:
[----:B------:R-:W-:Y:S05]  /*3850*/  BSYNC.RECONVERGENT B0 ;  /* 0x0000000000007941 */ /* 0x000fea0003800200 */
.L_x_85026:
[----:B------:R-:W-:Y:S01]  /*3860*/  I2FP.F32.U32 R3, R3 ;  /* 0x0000000300037245 */ /* 0x000fe20000201000 */
[----:B------:R-:W-:Y:S01]  /*3870*/  IMAD.U32 R212, RZ, RZ, UR10 ;  /* 0x0000000affd47e24 */ /* 0x000fe2000f8e00ff */
[----:B------:R-:W-:Y:S01]  /*3880*/  ISETP.NE.AND P4, PT, R2, 0x1, PT ;  /* 0x000000010200780c */ /* 0x000fe20003f85270 */
[----:B------:R-:W-:Y:S01]  /*3890*/  IMAD.U32 R213, RZ, RZ, UR11 ;  /* 0x0000000bffd57e24 */ /* 0x000fe2000f8e00ff */
[----:B------:R-:W-:Y:S01]  /*38a0*/  BSSY.RECONVERGENT B0, `(.L_x_85031) ;  /* 0x000005d000007945 */ /* 0x000fe20003800200 */
[----:B------:R-:W-:Y:S01]  /*38b0*/  FFMA.FTZ R3, R3, R217, 1.1641532182693481445e-10 ;  /* 0x2f00000003037423 */ /* 0x000fe200000100d9 */
[----:B------:R-:W-:-:S04]  /*38c0*/  IMAD.MOV.U32 R9, RZ, RZ, R14 ;  /* 0x000000ffff097224 */ /* 0x000fc800078e000e */
[----:B------:R-:W-:Y:S01]  /*38d0*/  FSETP.GTU.FTZ.AND P3, PT, R3, R212, PT ;  /* 0x000000d40300720b */ /* 0x000fe20003f7c000 */
[----:B-----5:R-:W-:-:S03]  /*38e0*/  FMUL.FTZ R3, R4, R211 ;  /* 0x000000d304037220 */ /* 0x020fc60000410000 */
        /* <DEDUP_REMOVED lines=13> */
.L_x_85033:
        /* <DEDUP_REMOVED lines=12> */
.L_x_85035:
[----:B------:R-:W-:Y:S05]  /*3a80*/  BSYNC.RECONVERGENT B1 ;  /* 0x0000000000017941 */ /* 0x000fea0003800200 */
.L_x_85034:
        /* <DEDUP_REMOVED lines=62> */
.L_x_85032:
[----:B------:R-:W-:Y:S05]  /*3e70*/  BSYNC.RECONVERGENT B0 ;  /* 0x0000000000007941 */ /* 0x000fea0003800200 */
.L_x_85031:
[----:B------:R-:W-:Y:S01]  /*3e80*/  I2FP.F32.U32 R2, R9 ;  /* 0x0000000900027245 */ /* 0x000fe20000201000 */
[----:B------:R-:W-:Y:S01]  /*3e90*/  BSSY.RECONVERGENT B0, `(.L_x_85036) ;  /* 0x000005e000007945 */ /* 0x000fe20003800200 */
[----:B------:R-:W-:Y:S01]  /*3ea0*/  ISETP.NE.AND P5, PT, R3, 0x1, PT ;  /* 0x000000010300780c */ /* 0x000fe20003fa5270 */
[----:B------:R-:W-:Y:S01]  /*3eb0*/  IMAD.MOV.U32 R8, RZ, RZ, 0x2 ;  /* 0x00000002ff087424 */ /* 0x000fe200078e00ff */
[----:B------:R-:W-:Y:S01]  /*3ec0*/  MOV R9, R14 ;  /* 0x0000000e00097202 */ /* 0x000fe20000000f00 */
[----:B------:R-:W-:-:S05]  /*3ed0*/  FFMA.FTZ R2, R2, R217, 1.1641532182693481445e-10 ;  /* 0x2f00000002027423 */ /* 0x000fca00000100d9 */
[----:B------:R-:W-:Y:S01]  /*3ee0*/  FSETP.GTU.FTZ.AND P4, PT, R2, R212, PT ;  /* 0x000000d40200720b */ /* 0x000fe20003f9c000 */
[----:B------:R-:W-:-:S03]  /*3ef0*/  FMUL.FTZ R2, R5, R211 ;  /* 0x000000d305027220 */ /* 0x000fc60000410000 */
[----:B------:R-:W-:Y:S01]  /*3f00*/  PLOP3.LUT P3, PT, P4, PT, PT, 0x8, 0x80 ;  /* 0x000000000080781c */ /* 0x000fe2000276e170 */
[----:B------:R-:W-:-:S05]  /*3f10*/  FMUL.FTZ R2, R2, R213 ;  /* 0x000000d502027220 */ /* 0x000fca0000410000 */
[----:B------:R-:W-:Y:S01]  /*3f20*/  FSEL R5, R2, RZ, !P4 ;  /* 0x000000ff02057208 */ /* 0x000fe20006000000 */
        /* <DEDUP_REMOVED lines=9> */
.L_x_85038:
        /* <DEDUP_REMOVED lines=12> */
.L_x_85040:
[----:B------:R-:W-:Y:S05]  /*4080*/  BSYNC.RECONVERGENT B1 ;  /* 0x0000000000017941 */ /* 0x000fea0003800200 */
.L_x_85039:
        /* <DEDUP_REMOVED lines=62> */
.L_x_85037:
[----:B------:R-:W-:Y:S05]  /*4470*/  BSYNC.RECONVERGENT B0 ;  /* 0x0000000000007941 */ /* 0x000fea0003800200 */
.L_x_85036:
[----:B------:R-:W-:Y:S01]  /*4480*/  I2FP.F32.U32 R2, R9 ;  /* 0x0000000900027245 */ /* 0x000fe20000201000 */
[----:B------:R-:W-:Y:S01]  /*4490*/  BSSY.RECONVERGENT B0, `(.L_x_85041) ;  /* 0x000005e000007945 */ /* 0x000fe20003800200 */
[----:B------:R-:W-:Y:S01]  /*44a0*/  ISETP.NE.AND P6, PT, R8, 0x1, PT ;  /* 0x000000010800780c */ /* 0x000fe20003fc5270 */
[----:B------:R-:W-:Y:S02]  /*44b0*/  IMAD.MOV.U32 R3, RZ, RZ, 0x2 ;  /* 0x00000002ff037424 */ /* 0x000fe400078e00ff */
[----:B------:R-:W-:-:S05]  /*44c0*/  FFMA.FTZ R2, R2, R217, 1.1641532182693481445e-10 ;  /* 0x2f00000002027423 */ /* 0x000fca00000100d9 */
[----:B------:R-:W-:Y:S01]  /*44d0*/  FSETP.GTU.FTZ.AND P5, PT, R2, R212, PT ;  /* 0x000000d40200720b */ /* 0x000fe20003fbc000 */
[----:B------:R-:W-:Y:S01]  /*44e0*/  FMUL.FTZ R2, R6, R211 ;  /* 0x000000d306027220 */ /* 0x000fe20000410000 */
[----:B------:R-:W-:Y:S02]  /*44f0*/  IMAD.MOV.U32 R6, RZ, RZ, R14 ;  /* 0x000000ffff067224 */ /* 0x000fe400078e000e */
[----:B------:R-:W-:Y:S01]  /*4500*/  PLOP3.LUT P4, PT, P5, PT, PT, 0x8, 0x80 ;  /* 0x000000000080781c */ /* 0x000fe20002f8e170 */
[----:B------:R-:W-:-:S05]  /*4510*/  FMUL.FTZ R2, R2, R213 ;  /* 0x000000d502027220 */ /* 0x000fca0000410000 */
[----:B------:R-:W-:Y:S01]  /*4520*/  FSEL R2, R2, RZ, !P5 ;  /* 0x000000ff02027208 */ /* 0x000fe20006800000 */
        /* <DEDUP_REMOVED lines=9> */
.L_x_85043:
        /* <DEDUP_REMOVED lines=12> */
.L_x_85045:
[----:B------:R-:W-:Y:S05]  /*4680*/  BSYNC.RECONVERGENT B1 ;  /* 0x0000000000017941 */ /* 0x000fea0003800200 */
.L_x_85044:
        /* <DEDUP_REMOVED lines=62> */
.L_x_85042:
[----:B------:R-:W-:Y:S05]  /*4a70*/  BSYNC.RECONVERGENT B0 ;  /* 0x0000000000007941 */ /* 0x000fea0003800200 */
.L_x_85041:
[----:B------:R-:W-:Y:S01]  /*4a80*/  I2FP.F32.U32 R6, R6 ;  /* 0x0000000600067245 */ /* 0x000fe20000201000 */
[----:B------:R-:W-:Y:S01]  /*4a90*/  FMUL.FTZ R7, R7, R211 ;  /* 0x000000d307077220 */ /* 0x000fe20000410000 */
[----:B------:R-:W-:Y:S01]  /*4aa0*/  FMUL.FTZ R92, R4, R176 ;  /* 0x000000b0045c7220 */ /* 0x000fe20000410000 */
[----:B------:R-:W-:Y:S01]  /*4ab0*/  FMUL.FTZ R93, R5, R177 ;  /* 0x000000b1055d7220 */ /* 0x000fe20000410000 */
[----:B------:R-:W-:Y:S01]  /*4ac0*/  FMUL.FTZ R94, R2, R178 ;  /* 0x000000b2025e7220 */ /* 0x000fe20000410000 */
[----:B------:R-:W-:-:S05]  /*4ad0*/  FFMA.FTZ R6, R6, R217, 1.1641532182693481445e-10 ;  /* 0x2f00000006067423 */ /* 0x000fca00000100d9 */
[----:B------:R-:W-:Y:S01]  /*4ae0*/  FSETP.GTU.FTZ.AND P6, PT, R6, R212, PT ;  /* 0x000000d40600720b */ /* 0x000fe20003fdc000 */
[----:B------:R-:W-:-:S03]  /*4af0*/  FMUL.FTZ R6, R7, R213 ;  /* 0x000000d507067220 */ /* 0x000fc60000410000 */
[----:B------:R-:W-:Y:S02]  /*4b00*/  PLOP3.LUT P5, PT, P6, PT, PT, 0x8, 0x80 ;  /* 0x000000000080781c */ /* 0x000fe400037ae170 */
[----:B------:R-:W-:-:S05]  /*4b10*/  FSEL R6, R6, RZ, !P6 ;  /* 0x000000ff06067208 */ /* 0x000fca0007000000 */
[----:B------:R-:W-:-:S07]  /*4b20*/  FMUL.FTZ R95, R6, R179 ;  /* 0x000000b3065f7220 */ /* 0x000fce0000410000 */
.L_x_85025:
[----:B------:R-:W0:Y:S01]  /*4b30*/  LDC.64 R218, c[0x0][0x3a8] ;  /* 0x0000ea00ffda7b82 */ /* 0x000e220000000a00 */
[----:B------:R-:W-:Y:S01]  /*4b40*/  SEL R2, RZ, 0x1000000, !P5 ;  /* 0x01000000ff027807 */ /* 0x000fe20006800000 */
[----:B------:R-:W-:Y:S01]  /*4b50*/  VIADD R208, R210, 0x20 ;  /* 0x00000020d2d07836 */ /* 0x000fe20000000000 */
[----:B------:R-:W-:Y:S02]  /*4b60*/  SEL R4, RZ, 0x10000, !P4 ;  /* 0x00010000ff047807 */ /* 0x000fe40006000000 */
[----:B------:R-:W-:-:S03]  /*4b70*/  SEL R5, RZ, 0x100, !P3 ;  /* 0x00000100ff057807 */ /* 0x000fc60005800000 */
[----:B------:R-:W1:Y:S01]  /*4b80*/  LDC.64 R214, c[0x0][0x3b0] ;  /* 0x0000ec00ffd67b82 */ /* 0x000e620000000a00 */
[----:B------:R-:W-:Y:S01]  /*4b90*/  IADD3 R2, PT, PT, R5, R2, R4 ;  /* 0x0000000205027210 */ /* 0x000fe20007ffe004 */
[----:B0-----:R-:W-:-:S05]  /*4ba0*/  IMAD.WIDE.U32 R4, R210, 0x10, R218 ;  /* 0x00000010d2047825 */ /* 0x001fca00078e00da */
[----:B------:R0:W-:Y:S02]  /*4bb0*/  STG.E.128 desc[UR6][R4.64], R92 ;  /* 0x0000005c04007986 */ /* 0x0001e4000c101d06 */
[----:B0-----:R-:W-:-:S04]  /*4bc0*/  SEL R4, RZ, 0x1, !P2 ;  /* 0x00000001ff047807 */ /* 0x001fc80005000000 */
[----:B------:R-:W-:Y:S01]  /*4bd0*/  IADD3 R2, PT, PT, R2, R4, RZ ;  /* 0x0000000402027210 */ /* 0x000fe20007ffe0ff */
[----:B-1----:R-:W-:-:S05]  /*4be0*/  IMAD.WIDE.U32 R4, R210, 0x4, R214 ;  /* 0x00000004d2047825 */ /* 0x002fca00078e00d6 */
        /* <DEDUP_REMOVED lines=23> */
.L_x_85049:
        /* <DEDUP_REMOVED lines=12> */
.L_x_85051:
[----:B------:R-:W-:Y:S05]  /*4e20*/  BSYNC.RECONVERGENT B1 ;  /* 0x0000000000017941 */ /* 0x000fea0003800200 */
.L_x_85050:
        /* <DEDUP_REMOVED lines=58> */
[----:B------:R-:W-:Y:S01]  /*51d0*/  IMAD.MOV.U32 R9, RZ, RZ, R0 ;  /* 0x000000ffff097224 */ /* 0x000fe200078e0000 */
[----:B------:R-:W-:Y:S01]  /*51e0*/  MOV R14, R8 ;  /* 0x00000008000e7202 */ /* 0x000fe20000000f00 */
[----:B------:R-:W-:-:S07]  /*51f0*/  IMAD.MOV.U32 R8, RZ, RZ, RZ ;  /* 0x000000ffff087224 */ /* 0x000fce00078e00ff */
.L_x_85048:
[----:B------:R-:W-:Y:S05]  /*5200*/  BSYNC.RECONVERGENT B0 ;  /* 0x0000000000007941 */ /* 0x000fea0003800200 */
.L_x_85047:
[----:B------:R-:W-:Y:S01]  /*5210*/  I2FP.F32.U32 R0, R9 ;  /* 0x0000000900007245 */ /* 0x000fe20000201000 */
[----:B------:R-:W-:Y:S01]  /*5220*/  BSSY.RECONVERGENT B0, `(.L_x_85052) ;  /* 0x000005f000007945 */ /* 0x000fe20003800200 */
[----:B------:R-:W-:Y:S01]  /*5230*/  ISETP.NE.AND P3, PT, R8, 0x1, PT ;  /* 0x000000010800780c */ /* 0x000fe20003f65270 */
[----:B------:R-:W-:Y:S02]  /*5240*/  HFMA2 R3, -RZ, RZ, 0, 1.1920928955078125e-07 ;  /* 0x00000002ff037431 */ /* 0x000fe400000001ff */
[----:B------:R-:W-:-:S05]  /*5250*/  FFMA.FTZ R0, R0, R217, 1.1641532182693481445e-10 ;  /* 0x2f00000000007423 */ /* 0x000fca00000100d9 */
[----:B------:R-:W-:Y:S01]  /*5260*/  FSETP.GTU.FTZ.AND P2, PT, R0, R212, PT ;  /* 0x000000d40000720b */ /* 0x000fe20003f5c000 */
[----:B-----5:R-:W-:-:S04]  /*5270*/  FMUL.FTZ R0, R4, R211 ;  /* 0x000000d304007220 */ /* 0x020fc80000410000 */
        /* <DEDUP_REMOVED lines=14> */
.L_x_85054:
        /* <DEDUP_REMOVED lines=12> */
.L_x_85056:
[----:B------:R-:W-:Y:S05]  /*5420*/  BSYNC.RECONVERGENT B1 ;  /* 0x0000000000017941 */ /* 0x000fea0003800200 */
.L_x_85055:
        /* <DEDUP_REMOVED lines=62> */
.L_x_85053:
[----:B------:R-:W-:Y:S05]  /*5810*/  BSYNC.RECONVERGENT B0 ;  /* 0x0000000000007941 */ /* 0x000fea0003800200 */
.L_x_85052:
        /* <DEDUP_REMOVED lines=21> */
.L_x_85059:
        /* <DEDUP_REMOVED lines=12> */
.L_x_85061:
[----:B------:R-:W-:Y:S05]  /*5a30*/  BSYNC.RECONVERGENT B1 ;  /* 0x0000000000017941 */ /* 0x000fea0003800200 */
.L_x_85060:
        /* <DEDUP_REMOVED lines=62> */
.L_x_85058:
[----:B------:R-:W-:Y:S05]  /*5e20*/  BSYNC.RECONVERGENT B0 ;  /* 0x0000000000007941 */ /* 0x000fea0003800200 */
.L_x_85057:
        /* <DEDUP_REMOVED lines=21> */
.L_x_85064:
        /* <DEDUP_REMOVED lines=12> */
.L_x_85066:
[----:B------:R-:W-:Y:S05]  /*6040*/  BSYNC.RECONVERGENT B1 ;  /* 0x0000000000017941 */ /* 0x000fea0003800200 */
.L_x_85065:
        /* <DEDUP_REMOVED lines=62> */
.L_x_85063:
[----:B------:R-:W-:Y:S05]  /*6430*/  BSYNC.RECONVERGENT B0 ;  /* 0x0000000000007941 */ /* 0x000fea0003800200 */
.L_x_85062:
        /* <DEDUP_REMOVED lines=9> */
.L_x_85046:
        /* <DEDUP_REMOVED lines=16> */
.L_x_85070:
        /* <DEDUP_REMOVED lines=12> */
.L_x_85072:
[----:B------:R-:W-:Y:S05]  /*6690*/  BSYNC.RECONVERGENT B1 ;  /* 0x0000000000017941 */ /* 0x000fea0003800200 */
.L_x_85071:
        /* <DEDUP_REMOVED lines=57> */
[----:B------:R-:W-:Y:S02]  /*6a30*/  IMAD.MOV.U32 R14, RZ, RZ, R8 ;  /* 0x000000ffff0e7224 */ /* 0x000fe400078e0008 */
[----:B------:R-:W-:Y:S01]  /*6a40*/  HFMA2 R8, -RZ, RZ, 0, 0 ;  /* 0x00000000ff087431 */ /* 0x000fe200000001ff */
[----:B------:R-:W-:Y:S01]  /*6a50*/  LOP3.LUT R16, R10, UR15, R9, 0x96, !PT ;  /* 0x0000000f0a107c12 */ /* 0x000fe2000f8e9609 */
[----:B------:R-:W-:-:S07]  /*6a60*/  IMAD.MOV.U32 R9, RZ, RZ, R0 ;  /* 0x000000ffff097224 */ /* 0x000fce00078e0000 */
.L_x_85069:
[----:B------:R-:W-:Y:S05]  /*6a70*/  BSYNC.RECONVERGENT B0 ;  /* 0x0000000000007941 */ /* 0x000fea0003800200 */
.L_x_85068:
[----:B------:R-:W-:Y:S01]  /*6a80*/  I2FP.F32.U32 R0, R9 ;  /* 0x0000000900007245 */ /* 0x000fe20000201000 */
[----:B------:R-:W-:Y:S01]  /*6a90*/  BSSY.RECONVERGENT B0, `(.L_x_85073) ;  /* 0x000005e000007945 */ /* 0x000fe20003800200 */
[----:B------:R-:W-:Y:S01]  /*6aa0*/  ISETP.NE.AND P4, PT, R8, 0x1, PT ;  /* 0x000000010800780c */ /* 0x000fe20003f85270 */
[----:B------:R-:W-:Y:S02]  /*6ab0*/  IMAD.MOV.U32 R3, RZ, RZ, 0x2 ;  /* 0x00000002ff037424 */ /* 0x000fe400078e00ff */
[----:B------:R-:W-:-:S05]  /*6ac0*/  FFMA.FTZ R0, R0, R217, 1.1641532182693481445e-10 ;  /* 0x2f00000000007423 */ /* 0x000fca00000100d9 */
[----:B------:R-:W-:Y:S01]  /*6ad0*/  FSETP.GTU.FTZ.AND P3, PT, R0, R212, PT ;  /* 0x000000d40000720b */ /* 0x000fe20003f7c000 */
[----:B-----5:R-:W-:-:S03]  /*6ae0*/  FMUL.FTZ R0, R4, R211 ;  /* 0x000000d304007220 */ /* 0x020fc60000410000 */
        /* <DEDUP_REMOVED lines=13> */
.L_x_85075:
        /* <DEDUP_REMOVED lines=12> */
.L_x_85077:
[----:B------:R-:W-:Y:S05]  /*6c80*/  BSYNC.RECONVERGENT B1 ;  /* 0x0000000000017941 */ /* 0x000fea0003800200 */
.L_x_85076:
        /* <DEDUP_REMOVED lines=62> */
.L_x_85074:
[----:B------:R-:W-:Y:S05]  /*7070*/  BSYNC.RECONVERGENT B0 ;  /* 0x0000000000007941 */ /* 0x000fea0003800200 */
.L_x_85073:
[----:B------:R-:W-:Y:S01]  /*7080*/  I2FP.F32.U32 R0, R0 ;  /* 0x0000000000007245 */ /* 0x000fe20000201000 */
[----:B------:R-:W-:Y:S01]  /*7090*/  BSSY.RECONVERGENT B0, `(.L_x_85078) ;  /* 0x000005e000007945 */ /* 0x000fe20003800200 */
[----:B------:R-:W-:Y:S01]  /*70a0*/  ISETP.NE.AND P5, PT, R3, 0x1, PT ;  /* 0x000000010300780c */ /* 0x000fe20003fa5270 */
[----:B------:R-:W-:Y:S02]  /*70b0*/  HFMA2 R8, -RZ, RZ, 0, 1.1920928955078125e-07 ;  /* 0x00000002ff087431 */ /* 0x000fe400000001ff */
        /* <DEDUP_REMOVED lines=16> */
.L_x_85080:
        /* <DEDUP_REMOVED lines=12> */
.L_x_85082:
[----:B------:R-:W-:Y:S05]  /*7280*/  BSYNC.RECONVERGENT B1 ;  /* 0x0000000000017941 */ /* 0x000fea0003800200 */
.L_x_85081:
        /* <DEDUP_REMOVED lines=62> */
.L_x_85079:
[----:B------:R-:W-:Y:S05]  /*7670*/  BSYNC.RECONVERGENT B0 ;  /* 0x0000000000007941 */ /* 0x000fea0003800200 */
.L_x_85078:
[----:B------:R-:W-:Y:S01]  /*7680*/  I2FP.F32.U32 R0, R0 ;  /* 0x0000000000007245 */ /* 0x000fe20000201000 */
[----:B------:R-:W-:Y:S01]  /*7690*/  BSSY.RECONVERGENT B0, `(.L_x_85083) ;  /* 0x000005e000007945 */ /* 0x000fe20003800200 */
[----:B------:R-:W-:Y:S01]  /*76a0*/  ISETP.NE.AND P6, PT, R8, 0x1, PT ;  /* 0x000000010800780c */ /* 0x000fe20003fc5270 */
[----:B------:R-:W-:Y:S02]  /*76b0*/  IMAD.MOV.U32 R3, RZ, RZ, 0x2 ;  /* 0x00000002ff037424 */ /* 0x000fe400078e00ff */
[----:B------:R-:W-:-:S05]  /*76c0*/  FFMA.FTZ R0, R0, R217, 1.1641532182693481445e-10 ;  /* 0x2f00000000007423 */ /* 0x000fca00000100d9 */
[----:B------:R-:W-:Y:S01]  /*76d0*/  FSETP.GTU.FTZ.AND P5, PT, R0, R212, PT ;  /* 0x000000d40000720b */ /* 0x000fe20003fbc000 */
[----:B------:R-:W-:Y:S01]  /*76e0*/  FMUL.FTZ R0, R6, R211 ;  /* 0x000000d306007220 */ /* 0x000fe20000410000 */
[----:B------:R-:W-:Y:S02]  /*76f0*/  MOV R6, R14 ;  /* 0x0000000e00067202 */ /* 0x000fe40000000f00 */
        /* <DEDUP_REMOVED lines=12> */
.L_x_85085:
        /* <DEDUP_REMOVED lines=12> */
.L_x_85087:
[----:B------:R-:W-:Y:S05]  /*7880*/  BSYNC.RECONVERGENT B1 ;  /* 0x0000000000017941 */ /* 0x000fea0003800200 */
.L_x_85086:
        /* <DEDUP_REMOVED lines=62> */
.L_x_85084:
[----:B------:R-:W-:Y:S05]  /*7c70*/  BSYNC.RECONVERGENT B0 ;  /* 0x0000000000007941 */ /* 0x000fea0003800200 */
.L_x_85083:
        /* <DEDUP_REMOVED lines=11> */
.L_x_85067:
[----:B------:R-:W-:Y:S01]  /*7d30*/  IMAD.WIDE.U32 R4, R208, 0x10, R218 ;  /* 0x00000010d0047825 */ /* 0x000fe200078e00da */
[----:B------:R-:W-:-:S03]  /*7d40*/  SEL R0, RZ, 0x1000000, !P5 ;  /* 0x01000000ff007807 */ /* 0x000fc60006800000 */
[----:B------:R-:W-:Y:S01]  /*7d50*/  VIADD R207, R210, 0x40 ;  /* 0x00000040d2cf7836 */ /* 0x000fe20000000000 */
[----:B------:R0:W-:Y:S02]  /*7d60*/  STG.E.128 desc[UR6][R4.64], R88 ;  /* 0x0000005804007986 */ /* 0x0001e4000c101d06 */
[----:B0-----:R-:W-:Y:S02]  /*7d70*/  SEL R4, RZ, 0x10000, !P4 ;  /* 0x00010000ff047807 */ /* 0x001fe40006000000 */
[----:B------:R-:W-:-:S04]  /*7d80*/  SEL R5, RZ, 0x100, !P3 ;  /* 0x00000100ff057807 */ /* 0x000fc80005800000 */
[----:B------:R-:W-:Y:S02]  /*7d90*/  IADD3 R0, PT, PT, R5, R0, R4 ;  /* 0x0000000005007210 */ /* 0x000fe40007ffe004 */
[----:B------:R-:W-:-:S05]  /*7da0*/  SEL R4, RZ, 0x1, !P2 ;  /* 0x00000001ff047807 */ /* 0x000fca0005000000 */
[----:B------:R-:W-:Y:S02]  /*7db0*/  IMAD.IADD R0, R0, 0x1, R4 ;  /* 0x0000000100007824 */ /* 0x000fe400078e0204 */
        /* <DEDUP_REMOVED lines=24> */
.L_x_85091:
        /* <DEDUP_REMOVED lines=12> */
.L_x_85093:
[----:B------:R-:W-:Y:S05]  /*8000*/  BSYNC.RECONVERGENT B1 ;  /* 0x0000000000017941 */ /* 0x000fea0003800200 */
.L_x_85092:
        /* <DEDUP_REMOVED lines=62> */
.L_x_85090:
[----:B------:R-:W-:Y:S05]  /*83f0*/  BSYNC.RECONVERGENT B0 ;  /* 0x0000000000007941 */ /* 0x000fea0003800200 */
.L_x_85089:
[----:B------:R-:W-:Y:S01]  /*8400*/  I2FP.F32.U32 R2, R9 ;  /* 0x0000000900027245 */ /* 0x000fe20000201000 */
[----:B------:R-:W-:Y:S01]  /*8410*/  BSSY.RECONVERGENT B0, `(.L_x_85094) ;  /* 0x000005f000007945 */ /* 0x000fe20003800200 */
[----:B------:R-:W-:Y:S02]  /*8420*/  ISETP.NE.AND P3, PT, R8, 0x1, PT ;  /* 0x000000010800780c */ /* 0x000fe40003f65270 */
[----:B------:R-:W-:Y:S01]  /*8430*/  MOV R9, R14 ;  /* 0x0000000e00097202 */ /* 0x000fe20000000f00 */
[----:B------:R-:W-:-:S05]  /*8440*/  FFMA.FTZ R2, R2, R217, 1.1641532182693481445e-10 ;  /* 0x2f00000002027423 */ /* 0x000fca00000100d9 */
        /* <DEDUP_REMOVED lines=16> */
.L_x_85096:
        /* <DEDUP_REMOVED lines=12> */
.L_x_85098:
[----:B------:R-:W-:Y:S05]  /*8610*/  BSYNC.RECONVERGENT B1 ;  /* 0x0000000000017941 */ /* 0x000fea0003800200 */
.L_x_85097:
        /* <DEDUP_REMOVED lines=62> */
.L_x_85095:
[----:B------:R-:W-:Y:S05]  /*8a00*/  BSYNC.RECONVERGENT B0 ;  /* 0x0000000000007941 */ /* 0x000fea0003800200 */
.L_x_85094:
[----:B------:R-:W-:Y:S01]  /*8a10*/  I2FP.F32.U32 R3, R9 ;  /* 0x0000000900037245 */ /* 0x000fe20000201000 */
[----:B------:R-:W-:Y:S01]  /*8a20*/  BSSY.RECONVERGENT B0, `(.L_x_85099) ;  /* 0x000005f000007945 */ /* 0x000fe20003800200 */
[----:B------:R-:W-:Y:S01]  /*8a30*/  ISETP.NE.AND P4, PT, R2, 0x1, PT ;  /* 0x000000010200780c */ /* 0x000fe20003f85270 */
[----:B------:R-:W-:Y:S02]  /*8a40*/  IMAD.MOV.U32 R4, RZ, RZ, 0x2 ;  /* 0x00000002ff047424 */ /* 0x000fe400078e00ff */
        /* <DEDUP_REMOVED lines=17> */
.L_x_85101:
        /* <DEDUP_REMOVED lines=12> */
.L_x_85103:
[----:B------:R-:W-:Y:S05]  /*8c20*/  BSYNC.RECONVERGENT B1 ;  /* 0x0000000000017941 */ /* 0x000fea0003800200 */
.L_x_85102:
        /* <DEDUP_REMOVED lines=62> */
.L_x_85100:
[----:B------:R-:W-:Y:S05]  /*9010*/  BSYNC.RECONVERGENT B0 ;  /* 0x0000000000007941 */ /* 0x000fea0003800200 */
.L_x_85099:
        /* <DEDUP_REMOVED lines=21> */
.L_x_85106:
        /* <DEDUP_REMOVED lines=12> */
.L_x_85108:
[----:B------:R-:W-:Y:S05]  /*9230*/  BSYNC.RECONVERGENT B1 ;  /* 0x0000000000017941 */ /* 0x000fea0003800200 */
.L_x_85107:
        /* <DEDUP_REMOVED lines=62> */
.L_x_85105:
[----:B------:R-:W-:Y:S05]  /*9620*/  BSYNC.RECONVERGENT B0 ;  /* 0x0000000000007941 */ /* 0x000fea0003800200 */
.L_x_85104:
        /* <DEDUP_REMOVED lines=9> */
.L_x_85088:
        /* <DEDUP_REMOVED lines=16> */
.L_x_85112:
        /* <DEDUP_REMOVED lines=12> */
.L_x_85114:
[----:B------:R-:W-:Y:S05]  /*9880*/  BSYNC.RECONVERGENT B1 ;  /* 0x0000000000017941 */ /* 0x000fea0003800200 */
.L_x_85113:
        /* <DEDUP_REMOVED lines=62> */
.L_x_85111:
[----:B------:R-:W-:Y:S05]  /*9c70*/  BSYNC.RECONVERGENT B0 ;  /* 0x0000000000007941 */ /* 0x000fea0003800200 */
.L_x_85110:
[----:B------:R-:W-:Y:S01]  /*9c80*/  I2FP.F32.U32 R2, R9 ;  /* 0x0000000900027245 */ /* 0x000fe20000201000 */
[----:B------:R-:W-:Y:S01]  /*9c90*/  BSSY.RECONVERGENT B0, `(.L_x_85115) ;  /* 0x000005e000007945 */ /* 0x000fe20003800200 */
[----:B------:R-:W-:Y:S01]  /*9ca0*/  ISETP.NE.AND P4, PT, R8, 0x1, PT ;  /* 0x000000010800780c */ /* 0x000fe20003f85270 */
[----:B------:R-:W-:Y:S02]  /*9cb0*/  IMAD.MOV.U32 R9, RZ, RZ, R14 ;  /* 0x000000ffff097224 */ /* 0x000fe400078e000e */
[----:B------:R-:W-:-:S05]  /*9cc0*/  FFMA.FTZ R2, R2, R217, 1.1641532182693481445e-10 ;  /* 0x2f00000002027423 */ /* 0x000fca00000100d9 */
[----:B------:R-:W-:Y:S01]  /*9cd0*/  FSETP.GTU.FTZ.AND P3, PT, R2, R212, PT ;  /* 0x000000d40200720b */ /* 0x000fe20003f7c000 */
[----:B-----5:R-:W-:-:S03]  /*9ce0*/  FMUL.FTZ R2, R4, R211 ;  /* 0x000000d304027220 */ /* 0x020fc60000410000 */
        /* <DEDUP_REMOVED lines=13> */
.L_x_85117:
        /* <DEDUP_REMOVED lines=12> */
.L_x_85119:
[----:B------:R-:W-:Y:S05]  /*9e80*/  BSYNC.RECONVERGENT B1 ;  /* 0x0000000000017941 */ /* 0x000fea0003800200 */
.L_x_85118:
        /* <DEDUP_REMOVED lines=62> */
.L_x_85116:
[----:B------:R-:W-:Y:S05]  /*a270*/  BSYNC.RECONVERGENT B0 ;  /* 0x0000000000007941 */ /* 0x000fea0003800200 */
.L_x_85115:
[----:B------:R-:W-:Y:S01]  /*a280*/  I2FP.F32.U32 R3, R9 ;  /* 0x0000000900037245 */ /* 0x000fe20000201000 */
[----:B------:R-:W-:Y:S01]  /*a290*/  BSSY.RECONVERGENT B0, `(.L_x_85120) ;  /* 0x000005e000007945 */ /* 0x000fe20003800200 */
[----:B------:R-:W-:Y:S01]  /*a2a0*/  ISETP.NE.AND P5, PT, R2, 0x1, PT ;  /* 0x000000010200780c */ /* 0x000fe20003fa5270 */
[----:B------:R-:W-:Y:S02]  /*a2b0*/  HFMA2 R8, -RZ, RZ, 0, 1.1920928955078125e-07 ;  /* 0x00000002ff087431 */ /* 0x000fe400000001ff */
[----:B------:R-:W-:Y:S02]  /*a2c0*/  IMAD.MOV.U32 R9, RZ, RZ, R14 ;  /* 0x000000ffff097224 */ /* 0x000fe400078e000e */
        /* <DEDUP_REMOVED lines=15> */
.L_x_85122:
        /* <DEDUP_REMOVED lines=12> */
.L_x_85124:
[----:B------:R-:W-:Y:S05]  /*a480*/  BSYNC.RECONVERGENT B1 ;  /* 0x0000000000017941 */ /* 0x000fea0003800200 */
.L_x_85123:
        /* <DEDUP_REMOVED lines=62> */
.L_x_85121:
[----:B------:R-:W-:Y:S05]  /*a870*/  BSYNC.RECONVERGENT B0 ;  /* 0x0000000000007941 */ /* 0x000fea0003800200 */
.L_x_85120:
        /* <DEDUP_REMOVED lines=20> */
.L_x_85127:
        /* <DEDUP_REMOVED lines=12> */
.L_x_85129:
[----:B------:R-:W-:Y:S05]  /*aa80*/  BSYNC.RECONVERGENT B1 ;  /* 0x0000000000017941 */ /* 0x000fea0003800200 */
.L_x_85128:
        /* <DEDUP_REMOVED lines=62> */
.L_x_85126:
[----:B------:R-:W-:Y:S05]  /*ae70*/  BSYNC.RECONVERGENT B0 ;  /* 0x0000000000007941 */ /* 0x000fea0003800200 */
.L_x_85125:
        /* <DEDUP_REMOVED lines=11> */
.L_x_85109:
        /* <DEDUP_REMOVED lines=33> */
.L_x_85133:
        /* <DEDUP_REMOVED lines=12> */
.L_x_85135:
[----:B------:R-:W-:Y:S05]  /*b200*/  BSYNC.RECONVERGENT B1 ;  /* 0x0000000000017941 */ /* 0x000fea0003800200 */
.L_x_85134:
        /* <DEDUP_REMOVED lines=61> */
.L_x_85132:
[----:B------:R-:W-:Y:S05]  /*b5e0*/  BSYNC.RECONVERGENT B0 ;  /* 0x0000000000007941 */ /* 0x000fea0003800200 */
.L_x_85131:
[----:B------:R-:W-:Y:S01]  /*b5f0*/  I2FP.F32.U32 R0, R9 ;  /* 0x0000000900007245 */ /* 0x000fe20000201000 */
[----:B------:R-:W-:Y:S01]  /*b600*/  BSSY.RECONVERGENT B0, `(.L_x_85136) ;  /* 0x000005f000007945 */ /* 0x000fe20003800200 */
[----:B------:R-:W-:Y:S01]  /*b610*/  ISETP.NE.AND P3, PT, R8, 0x1, PT ;  /* 0x000000010800780c */ /* 0x000fe20003f65270 */
[----:B------:R-:W-:Y:S02]  /*b620*/  IMAD.MOV.U32 R3, RZ, RZ, 0x2 ;  /* 0x00000002ff037424 */ /* 0x000fe400078e00ff */
        /* <DEDUP_REMOVED lines=17> */
.L_x_85138:
        /* <DEDUP_REMOVED lines=12> */
.L_x_85140:
[----:B------:R-:W-:Y:S05]  /*b800*/  BSYNC.RECONVERGENT B1 ;  /* 0x0000000000017941 */ /* 0x000fea0003800200 */
.L_x_85139:
        /* <DEDUP_REMOVED lines=62> */
.L_x_85137:
[----:B------:R-:W-:Y:S05]  /*bbf0*/  BSYNC.RECONVERGENT B0 ;  /* 0x0000000000007941 */ /* 0x000fea0003800200 */
.L_x_85136:
        /* <DEDUP_REMOVED lines=21> */
.L_x_85143:
        /* <DEDUP_REMOVED lines=12> */
.L_x_85145:
[----:B------:R-:W-:Y:S05]  /*be10*/  BSYNC.RECONVERGENT B1 ;  /* 0x0000000000017941 */ /* 0x000fea0003800200 */
.L_x_85144:
        /* <DEDUP_REMOVED lines=62> */
.L_x_85142:
[----:B------:R-:W-:Y:S05]  /*c200*/  BSYNC.RECONVERGENT B0 ;  /* 0x0000000000007941 */ /* 0x000fea0003800200 */
.L_x_85141:
        /* <DEDUP_REMOVED lines=21> */
.L_x_85148:
        /* <DEDUP_REMOVED lines=12> */
.L_x_85150:
[----:B------:R-:W-:Y:S05]  /*c420*/  BSYNC.RECONVERGENT B1 ;  /* 0x0000000000017941 */ /* 0x000fea0003800200 */
.L_x_85149:
        /* <DEDUP_REMOVED lines=62> */
.L_x_85147:
[----:B------:R-:W-:Y:S05]  /*c810*/  BSYNC.RECONVERGENT B0 ;  /* 0x0000000000007941 */ /* 0x000fea0003800200 */
.L_x_85146:
        /* <DEDUP_REMOVED lines=9> */
.L_x_85130:
        /* <DEDUP_REMOVED lines=16> */
.L_x_85154:
        /* <DEDUP_REMOVED lines=12> */
.L_x_85156:
[----:B------:R-:W-:Y:S05]  /*ca70*/  BSYNC.RECONVERGENT B1 ;  /* 0x0000000000017941 */ /* 0x000fea0003800200 */
.L_x_85155:
        /* <DEDUP_REMOVED lines=61> */
.L_x_85153:
[----:B------:R-:W-:Y:S05]  /*ce50*/  BSYNC.RECONVERGENT B0 ;  /* 0x0000000000007941 */ /* 0x000fea0003800200 */
.L_x_85152:
        /* <DEDUP_REMOVED lines=20> */
.L_x_85159:
        /* <DEDUP_REMOVED lines=12> */
.L_x_85161:
[----:B------:R-:W-:Y:S05]  /*d060*/  BSYNC.RECONVERGENT B1 ;  /* 0x0000000000017941 */ /* 0x000fea0003800200 */
.L_x_85160:
        /* <DEDUP_REMOVED lines=62> */
.L_x_85158:
[----:B------:R-:W-:Y:S05]  /*d450*/  BSYNC.RECONVERGENT B0 ;  /* 0x0000000000007941 */ /* 0x000fea0003800200 */
.L_x_85157:
        /* <DEDUP_REMOVED lines=20> */
.L_x_85164:
        /* <DEDUP_REMOVED lines=12> */
.L_x_85166:
[----:B------:R-:W-:Y:S05]  /*d660*/  BSYNC.RECONVERGENT B1 ;  /* 0x0000000000017941 */ /* 0x000fea0003800200 */
.L_x_85165:
        /* <DEDUP_REMOVED lines=62> */
.L_x_85163:
[----:B------:R-:W-:Y:S05]  /*da50*/  BSYNC.RECONVERGENT B0 ;  /* 0x0000000000007941 */ /* 0x000fea0003800200 */
.L_x_85162:
[----:B------:R-:W-:Y:S01]  /*da60*/  I2FP.F32.U32 R0, R0 ;  /* 0x0000000000007245 */ /* 0x000fe20000201000 */
[----:B------:R-:W-:Y:S01]  /*da70*/  BSSY.RECONVERGENT B0, `(.L_x_85167) ;  /* 0x000005e000007945 */ /* 0x000fe20003800200 */
[----:B------:R-:W-:Y:S01]  /*da80*/  ISETP.NE.AND P6, PT, R8, 0x1, PT ;  /* 0x000000010800780c */ /* 0x000fe20003fc5270 */
[----:B------:R-:W-:Y:S02]  /*da90*/  HFMA2 R3, -RZ, RZ, 0, 1.1920928955078125e-07 ;  /* 0x00000002ff037431 */ /* 0x000fe400000001ff */
        /* <DEDUP_REMOVED lines=16> */
.L_x_85169:
        /* <DEDUP_REMOVED lines=12> */
.L_x_85171:
[----:B------:R-:W-:Y:S05]  /*dc60*/  BSYNC.RECONVERGENT B1 ;  /* 0x0000000000017941 */ /* 0x000fea0003800200 */
.L_x_85170:
        /* <DEDUP_REMOVED lines=62> */
.L_x_85168:
[----:B------:R-:W-:Y:S05]  /*e050*/  BSYNC.RECONVERGENT B0 ;  /* 0x0000000000007941 */ /* 0x000fea0003800200 */
.L_x_85167:
        /* <DEDUP_REMOVED lines=11> */
.L_x_85151:
[----:B------:R-:W-:Y:S01]  /*e110*/  IMAD.WIDE.U32 R4, R204, 0x10, R218 ;  /* 0x00000010cc047825 */ /* 0x000fe200078e00da */
[----:B------:R-:W-:Y:S02]  /*e120*/  SEL R0, RZ, 0x1000000, !P5 ;  /* 0x01000000ff007807 */ /* 0x000fe40006800000 */
[----:B------:R-:W-:Y:S02]  /*e130*/  IADD3 R11, PT, PT, R210, 0x80, RZ ;  /* 0x00000080d20b7810 */ /* 0x000fe40007ffe0ff */
        /* <DEDUP_REMOVED lines=30> */
.L_x_85175:
        /* <DEDUP_REMOVED lines=12> */
.L_x_85177:
[----:B------:R-:W-:Y:S05]  /*e3e0*/  BSYNC.RECONVERGENT B1 ;  /* 0x0000000000017941 */ /* 0x000fea0003800200 */
.L_x_85176:
        /* <DEDUP_REMOVED lines=62> */
.L_x_85174:
[----:B------:R-:W-:Y:S05]  /*e7d0*/  BSYNC.RECONVERGENT B0 ;  /* 0x0000000000007941 */ /* 0x000fea0003800200 */
.L_x_85173:
[----:B------:R-:W-:Y:S01]  /*e7e0*/  I2FP.F32.U32 R2, R9 ;  /* 0x0000000900027245 */ /* 0x000fe20000201000 */
[----:B------:R-:W-:Y:S01]  /*e7f0*/  BSSY.RECONVERGENT B0, `(.L_x_85178) ;  /* 0x000005f000007945 */ /* 0x000fe20003800200 */
[----:B------:R-:W-:Y:S01]  /*e800*/  ISETP.NE.AND P3, PT, R8, 0x1, PT ;  /* 0x000000010800780c */ /* 0x000fe20003f65270 */
[----:B------:R-:W-:Y:S02]  /*e810*/  IMAD.MOV.U32 R9, RZ, RZ, R14 ;  /* 0x000000ffff097224 */ /* 0x000fe400078e000e */
[----:B------:R-:W-:-:S05]  /*e820*/  FFMA.FTZ R2, R2, R217, 1.1641532182693481445e-10 ;  /* 0x2f00000002027423 */ /* 0x000fca00000100d9 */
[----:B------:R-:W-:Y:S01]  /*e830*/  FSETP.GTU.FTZ.AND P2, PT, R2, R212, PT ;  /* 0x000000d40200720b */ /* 0x000fe20003f5c000 */
[----:B-----5:R-:W-:-:S04]  /*e840*/  FMUL.FTZ R2, R4, R211 ;  /* 0x000000d304027220 */ /* 0x020fc80000410000 */
        /* <DEDUP_REMOVED lines=14> */
.L_x_85180:
        /* <DEDUP_REMOVED lines=12> */
.L_x_85182:
[----:B------:R-:W-:Y:S05]  /*e9f0*/  BSYNC.RECONVERGENT B1 ;  /* 0x0000000000017941 */ /* 0x000fea0003800200 */
.L_x_85181:
        /* <DEDUP_REMOVED lines=62> */
.L_x_85179:
[----:B------:R-:W-:Y:S05]  /*ede0*/  BSYNC.RECONVERGENT B0 ;  /* 0x0000000000007941 */ /* 0x000fea0003800200 */
.L_x_85178:
        /* <DEDUP_REMOVED lines=21> */
.L_x_85185:
        /* <DEDUP_REMOVED lines=12> */
.L_x_85187:
[----:B------:R-:W-:Y:S05]  /*f000*/  BSYNC.RECONVERGENT B1 ;  /* 0x0000000000017941 */ /* 0x000fea0003800200 */
.L_x_85186:
        /* <DEDUP_REMOVED lines=62> */
.L_x_85184:
[----:B------:R-:W-:Y:S05]  /*f3f0*/  BSYNC.RECONVERGENT B0 ;  /* 0x0000000000007941 */ /* 0x000fea0003800200 */
.L_x_85183:
        /* <DEDUP_REMOVED lines=21> */
.L_x_85190:
        /* <DEDUP_REMOVED lines=12> */
.L_x_85192:
[----:B------:R-:W-:Y:S05]  /*f610*/  BSYNC.RECONVERGENT B1 ;  /* 0x0000000000017941 */ /* 0x000fea0003800200 */
.L_x_85191:
        /* <DEDUP_REMOVED lines=62> */
.L_x_85189:
[----:B------:R-:W-:Y:S05]  /*fa00*/  BSYNC.RECONVERGENT B0 ;  /* 0x0000000000007941 */ /* 0x000fea0003800200 */
.L_x_85188:
        /* <DEDUP_REMOVED lines=9> */
.L_x_85172:
        /* <DEDUP_REMOVED lines=16> */
.L_x_85196:
        /* <DEDUP_REMOVED lines=12> */
.L_x_85198:
[----:B------:R-:W-:Y:S05]  /*fc60*/  BSYNC.RECONVERGENT B1 ;  /* 0x0000000000017941 */ /* 0x000fea0003800200 */
.L_x_85197:
        /* <DEDUP_REMOVED lines=62> */
.L_x_85195:
[----:B------:R-:W-:Y:S05]  /*10050*/  BSYNC.RECONVERGENT B0 ;  /* 0x0000000000007941 */ /* 0x000fea0003800200 */
.L_x_85194:
[----:B------:R-:W-:Y:S01]  /*10060*/  I2FP.F32.U32 R2, R9 ;  /* 0x0000000900027245 */ /* 0x000fe20000201000 */
[----:B------:R-:W-:Y:S01]  /*10070*/  BSSY.RECONVERGENT B0, `(.L_x_85199) ;  /* 0x000005e000007945 */ /* 0x000fe20003800200 */
[----:B------:R-:W-:-:S03]  /*10080*/  ISETP.NE.AND P4, PT, R8, 0x1, PT ;  /* 0x000000010800780c */ /* 0x000fc60003f85270 */
[----:B------:R-:W-:-:S05]  /*10090*/  FFMA.FTZ R2, R2, R217, 1.1641532182693481445e-10 ;  /* 0x2f00000002027423 */ /* 0x000fca00000100d9 */
[----:B------:R-:W-:Y:S01]  /*100a0*/  FSETP.GTU.FTZ.AND P3, PT, R2, R212, PT ;  /* 0x000000d40200720b */ /* 0x000fe20003f7c000 */
[----:B-----5:R-:W-:Y:S01]  /*100b0*/  FMUL.FTZ R2, R4, R211 ;  /* 0x000000d304027220 */ /* 0x020fe20000410000 */
[----:B------:R-:W-:Y:S02]  /*100c0*/  MOV R4, R14 ;  /* 0x0000000e00047202 */ /* 0x000fe40000000f00 */
        /* <DEDUP_REMOVED lines=13> */
.L_x_85201:
        /* <DEDUP_REMOVED lines=12> */
.L_x_85203:
[----:B------:R-:W-:Y:S05]  /*10260*/  BSYNC.RECONVERGENT B1 ;  /* 0x0000000000017941 */ /* 0x000fea0003800200 */
.L_x_85202:
        /* <DEDUP_REMOVED lines=62> */
.L_x_85200:
[----:B------:R-:W-:Y:S05]  /*10650*/  BSYNC.RECONVERGENT B0 ;  /* 0x0000000000007941 */ /* 0x000fea0003800200 */
.L_x_85199:
[----:B------:R-:W-:Y:S01]  /*10660*/  I2FP.F32.U32 R4, R4 ;  /* 0x0000000400047245 */ /* 0x000fe20000201000 */
[----:B------:R-:W-:Y:S01]  /*10670*/  FMUL.FTZ R5, R5, R211 ;  /* 0x000000d305057220 */ /* 0x000fe20000410000 */
[----:B------:R-:W-:Y:S01]  /*10680*/  ISETP.NE.AND P5, PT, R2, 0x1, PT ;  /* 0x000000010200780c */ /* 0x000fe20003fa5270 */
[----:B------:R-:W-:Y:S01]  /*10690*/  BSSY.RECONVERGENT B0, `(.L_x_85204) ;  /* 0x000005c000007945 */ /* 0x000fe20003800200 */
[----:B------:R-:W-:Y:S02]  /*106a0*/  IMAD.MOV.U32 R9, RZ, RZ, 0x2 ;  /* 0x00000002ff097424 */ /* 0x000fe400078e00ff */
[----:B------:R-:W-:-:S05]  /*106b0*/  FFMA.FTZ R4, R4, R217, 1.1641532182693481445e-10 ;  /* 0x2f00000004047423 */ /* 0x000fca00000100d9 */
        /* <DEDUP_REMOVED lines=14> */
.L_x_85206:
        /* <DEDUP_REMOVED lines=12> */
.L_x_85208:
[----:B------:R-:W-:Y:S05]  /*10860*/  BSYNC.RECONVERGENT B1 ;  /* 0x0000000000017941 */ /* 0x000fea0003800200 */
.L_x_85207:
        /* <DEDUP_REMOVED lines=62> */
.L_x_85205:
[----:B------:R-:W-:Y:S05]  /*10c50*/  BSYNC.RECONVERGENT B0 ;  /* 0x0000000000007941 */ /* 0x000fea0003800200 */
.L_x_85204:
        /* <DEDUP_REMOVED lines=20> */
.L_x_85211:
        /* <DEDUP_REMOVED lines=12> */
.L_x_85213:
[----:B------:R-:W-:Y:S05]  /*10e60*/  BSYNC.RECONVERGENT B1 ;  /* 0x0000000000017941 */ /* 0x000fea0003800200 */
.L_x_85212:
        /* <DEDUP_REMOVED lines=62> */
.L_x_85210:
[----:B------:R-:W-:Y:S05]  /*11250*/  BSYNC.RECONVERGENT B0 ;  /* 0x0000000000007941 */ /* 0x000fea0003800200 */
.L_x_85209:
        /* <DEDUP_REMOVED lines=11> */
.L_x_85193:
        /* <DEDUP_REMOVED lines=33> */
.L_x_85217:
        /* <DEDUP_REMOVED lines=12> */
.L_x_85219:
[----:B------:R-:W-:Y:S05]  /*115e0*/  BSYNC.RECONVERGENT B1 ;  /* 0x0000000000017941 */ /* 0x000fea0003800200 */
.L_x_85218:
        /* <DEDUP_REMOVED lines=61> */
.L_x_85216:
[----:B------:R-:W-:Y:S05]  /*119c0*/  BSYNC.RECONVERGENT B0 ;  /* 0x0000000000007941 */ /* 0x000fea0003800200 */
.L_x_85215:
[----:B------:R-:W-:Y:S01]  /*119d0*/  I2FP.F32.U32 R0, R9 ;  /* 0x0000000900007245 */ /* 0x000fe20000201000 */
[----:B------:R-:W-:Y:S01]  /*119e0*/  BSSY.RECONVERGENT B0, `(.L_x_85220) ;  /* 0x000005f000007945 */ /* 0x000fe20003800200 */
[----:B------:R-:W-:-:S03]  /*119f0*/  ISETP.NE.AND P3, PT, R3, 0x1, PT ;  /* 0x000000010300780c */ /* 0x000fc60003f65270 */
[----:B------:R-:W-:-:S05]  /*11a00*/  FFMA.FTZ R0, R0, R217, 1.1641532182693481445e-10 ;  /* 0x2f00000000007423 */ /* 0x000fca00000100d9 */
[----:B------:R-:W-:Y:S01]  /*11a10*/  FSETP.GTU.FTZ.AND P2, PT, R0, R212, PT ;  /* 0x000000d40000720b */ /* 0x000fe20003f5c000 */
[----:B-----5:R-:W-:Y:S01]  /*11a20*/  FMUL.FTZ R0, R4, R211 ;  /* 0x000000d304007220 */ /* 0x020fe20000410000 */
[----:B------:R-:W-:-:S03]  /*11a30*/  IMAD.MOV.U32 R4, RZ, RZ, 0x2 ;  /* 0x00000002ff047424 */ /* 0x000fc600078e00ff */
        /* <DEDUP_REMOVED lines=14> */
.L_x_85222:
        /* <DEDUP_REMOVED lines=12> */
.L_x_85224:
[----:B------:R-:W-:Y:S05]  /*11be0*/  BSYNC.RECONVERGENT B1 ;  /* 0x0000000000017941 */ /* 0x000fea0003800200 */
.L_x_85223:
        /* <DEDUP_REMOVED lines=62> */
.L_x_85221:
[----:B------:R-:W-:Y:S05]  /*11fd0*/  BSYNC.RECONVERGENT B0 ;  /* 0x0000000000007941 */ /* 0x000fea0003800200 */
.L_x_85220:
        /* <DEDUP_REMOVED lines=21> */
.L_x_85227:
        /* <DEDUP_REMOVED lines=12> */
.L_x_85229:
[----:B------:R-:W-:Y:S05]  /*121f0*/  BSYNC.RECONVERGENT B1 ;  /* 0x0000000000017941 */ /* 0x000fea0003800200 */
.L_x_85228:
        /* <DEDUP_REMOVED lines=62> */
.L_x_85226:
[----:B------:R-:W-:Y:S05]  /*125e0*/  BSYNC.RECONVERGENT B0 ;  /* 0x0000000000007941 */ /* 0x000fea0003800200 */
.L_x_85225:
        /* <DEDUP_REMOVED lines=21> */
.L_x_85232:
        /* <DEDUP_REMOVED lines=12> */
.L_x_85234:
[----:B------:R-:W-:Y:S05]  /*12800*/  BSYNC.RECONVERGENT B1 ;  /* 0x0000000000017941 */ /* 0x000fea0003800200 */
.L_x_85233:
        /* <DEDUP_REMOVED lines=62> */
.L_x_85231:
[----:B------:R-:W-:Y:S05]  /*12bf0*/  BSYNC.RECONVERGENT B0 ;  /* 0x0000000000007941 */ /* 0x000fea0003800200 */
.L_x_85230:
        /* <DEDUP_REMOVED lines=9> */
.L_x_85214:
        /* <DEDUP_REMOVED lines=16> */
.L_x_85238:
        /* <DEDUP_REMOVED lines=12> */
.L_x_85240:
[----:B------:R-:W-:Y:S05]  /*12e50*/  BSYNC.RECONVERGENT B1 ;  /* 0x0000000000017941 */ /* 0x000fea0003800200 */
.L_x_85239:
        /* <DEDUP_REMOVED lines=61> */
.L_x_85237:
[----:B------:R-:W-:Y:S05]  /*13230*/  BSYNC.RECONVERGENT B0 ;  /* 0x0000000000007941 */ /* 0x000fea0003800200 */
.L_x_85236:
[----:B------:R-:W-:Y:S01]  /*13240*/  I2FP.F32.U32 R0, R3 ;  /* 0x0000000300007245 */ /* 0x000fe20000201000 */
[----:B------:R-:W-:Y:S01]  /*13250*/  BSSY.RECONVERGENT B0, `(.L_x_85241) ;  /* 0x000005e000007945 */ /* 0x000fe20003800200 */
[----:B------:R-:W-:Y:S01]  /*13260*/  ISETP.NE.AND P4, PT, R9, 0x1, PT ;  /* 0x000000010900780c */ /* 0x000fe20003f85270 */
[----:B------:R-:W-:Y:S02]  /*13270*/  HFMA2 R8, -RZ, RZ, 0, 1.1920928955078125e-07 ;  /* 0x00000002ff087431 */ /* 0x000fe400000001ff */
        /* <DEDUP_REMOVED lines=16> */
.L_x_85243:
        /* <DEDUP_REMOVED lines=12> */
.L_x_85245:
[----:B------:R-:W-:Y:S05]  /*13440*/  BSYNC.RECONVERGENT B1 ;  /* 0x0000000000017941 */ /* 0x000fea0003800200 */
.L_x_85244:
        /* <DEDUP_REMOVED lines=62> */
.L_x_85242:
[----:B------:R-:W-:Y:S05]  /*13830*/  BSYNC.RECONVERGENT B0 ;  /* 0x0000000000007941 */ /* 0x000fea0003800200 */
.L_x_85241:
        /* <DEDUP_REMOVED lines=20> */
.L_x_85248:
        /* <DEDUP_REMOVED lines=12> */
.L_x_85250:
[----:B------:R-:W-:Y:S05]  /*13a40*/  BSYNC.RECONVERGENT B1 ;  /* 0x0000000000017941 */ /* 0x000fea0003800200 */
.L_x_85249:
        /* <DEDUP_REMOVED lines=62> */
.L_x_85247:
[----:B------:R-:W-:Y:S05]  /*13e30*/  BSYNC.RECONVERGENT B0 ;  /* 0x0000000000007941 */ /* 0x000fea0003800200 */
.L_x_85246:
[----:B------:R-:W-:Y:S01]  /*13e40*/  I2FP.F32.U32 R0, R0 ;  /* 0x0000000000007245 */ /* 0x000fe20000201000 */
[----:B------:R-:W-:Y:S01]  /*13e50*/  BSSY.RECONVERGENT B0, `(.L_x_85251) ;  /* 0x000005e000007945 */ /* 0x000fe20003800200 */
[----:B------:R-:W-:Y:S01]  /*13e60*/  ISETP.NE.AND P6, PT, R9, 0x1, PT ;  /* 0x000000010900780c */ /* 0x000fe20003fc5270 */
[----:B------:R-:W-:Y:S02]  /*13e70*/  IMAD.MOV.U32 R8, RZ, RZ, 0x2 ;  /* 0x00000002ff087424 */ /* 0x000fe400078e00ff */
[----:B------:R-:W-:Y:S01]  /*13e80*/  FFMA.FTZ R0, R0, R217, 1.1641532182693481445e-10 ;  /* 0x2f00000000007423 */ /* 0x000fe200000100d9 */
[----:B------:R-:W-:-:S04]  /*13e90*/  IMAD.MOV.U32 R5, RZ, RZ, R14 ;  /* 0x000000ffff057224 */ /* 0x000fc800078e000e */
        /* <DEDUP_REMOVED lines=14> */
.L_x_85253:
        /* <DEDUP_REMOVED lines=12> */
.L_x_85255:
[----:B------:R-:W-:Y:S05]  /*14040*/  BSYNC.RECONVERGENT B1 ;  /* 0x0000000000017941 */ /* 0x000fea0003800200 */
.L_x_85254:
        /* <DEDUP_REMOVED lines=62> */
.L_x_85252:
[----:B------:R-:W-:Y:S05]  /*14430*/  BSYNC.RECONVERGENT B0 ;  /* 0x0000000000007941 */ /* 0x000fea0003800200 */
.L_x_85251:
        /* <DEDUP_REMOVED lines=11> */
.L_x_85235:
[----:B------:R-:W-:Y:S01]  /*144f0*/  IMAD.WIDE.U32 R4, R10, 0x10, R218 ;  /* 0x000000100a047825 */ /* 0x000fe200078e00da */
[----:B------:R-:W-:Y:S02]  /*14500*/  SEL R0, RZ, 0x1000000, !P5 ;  /* 0x01000000ff007807 */ /* 0x000fe40006800000 */
[----:B------:R-:W-:Y:S01]  /*14510*/  SEL R3, RZ, 0x10000, !P4 ;  /* 0x00010000ff037807 */ /* 0x000fe20006000000 */
[----:B------:R-:W-:Y:S01]  /*14520*/  VIADD R9, R210, 0xc0 ;  /* 0x000000c0d2097836 */ /* 0x000fe20000000000 */
[----:B------:R0:W-:Y:S02]  /*14530*/  STG.E.128 desc[UR6][R4.64], R72 ;  /* 0x0000004804007986 */ /* 0x0001e4000c101d06 */
[----:B0-----:R-:W-:-:S04]  /*14540*/  SEL R4, RZ, 0x100, !P3 ;  /* 0x00000100ff047807 */ /* 0x001fc80005800000 */
[----:B------:R-:W-:Y:S01]  /*14550*/  IADD3 R0, PT, PT, R4, R0, R3 ;  /* 0x0000000004007210 */ /* 0x000fe20007ffe003 */
[----:B------:R-:W-:Y:S01]  /*14560*/  IMAD.WIDE.U32 R4, R10, 0x4, R214 ;  /* 0x000000040a047825 */ /* 0x000fe200078e00d6 */
[----:B------:R-:W-:-:S04]  /*14570*/  SEL R3, RZ, 0x1, !P2 ;  /* 0x00000001ff037807 */ /* 0x000fc80005000000 */
[----:B------:R-:W-:-:S05]  /*14580*/  IADD3 R0, PT, PT, R0, R3, RZ ;  /* 0x0000000300007210 */ /* 0x000fca0007ffe0ff */
        /* <DEDUP_REMOVED lines=23> */
.L_x_85259:
        /* <DEDUP_REMOVED lines=12> */
.L_x_85261:
[----:B------:R-:W-:Y:S05]  /*147c0*/  BSYNC.RECONVERGENT B1 ;  /* 0x0000000000017941 */ /* 0x000fea0003800200 */
.L_x_85260:
        /* <DEDUP_REMOVED lines=62> */
.L_x_85258:
[----:B------:R-:W-:Y:S05]  /*14bb0*/  BSYNC.RECONVERGENT B0 ;  /* 0x0000000000007941 */ /* 0x000fea0003800200 */
.L_x_85257:
        /* <DEDUP_REMOVED lines=21> */
.L_x_85264:
        /* <DEDUP_REMOVED lines=12> */
.L_x_85266:
[----:B------:R-:W-:Y:S05]  /*14dd0*/  BSYNC.RECONVERGENT B1 ;  /* 0x0000000000017941 */ /* 0x000fea0003800200 */
.L_x_85265:
        /* <DEDUP_REMOVED lines=62> */
.L_x_85263:
[----:B------:R-:W-:Y:S05]  /*151c0*/  BSYNC.RECONVERGENT B0 ;  /* 0x0000000000007941 */ /* 0x000fea0003800200 */
.L_x_85262:
        /* <DEDUP_REMOVED lines=21> */
.L_x_85269:
        /* <DEDUP_REMOVED lines=12> */
.L_x_85271:
[----:B------:R-:W-:Y:S05]  /*153e0*/  BSYNC.RECONVERGENT B1 ;  /* 0x0000000000017941 */ /* 0x000fea0003800200 */
.L_x_85270:
        /* <DEDUP_REMOVED lines=62> */
.L_x_85268:
[----:B------:R-:W-:Y:S05]  /*157d0*/  BSYNC.RECONVERGENT B0 ;  /* 0x0000000000007941 */ /* 0x000fea0003800200 */
.L_x_85267:
[----:B------:R-:W-:Y:S01]  /*157e0*/  I2FP.F32.U32 R2, R5 ;  /* 0x0000000500027245 */ /* 0x000fe20000201000 */
[----:B------:R-:W-:Y:S01]  /*157f0*/  BSSY.RECONVERGENT B0, `(.L_x_85272) ;  /* 0x000005f000007945 */ /* 0x000fe20003800200 */
[----:B------:R-:W-:Y:S01]  /*15800*/  ISETP.NE.AND P5, PT, R3, 0x1, PT ;  /* 0x000000010300780c */ /* 0x000fe20003fa5270 */
[----:B------:R-:W-:Y:S01]  /*15810*/  IMAD.MOV.U32 R20, RZ, RZ, 0x2 ;  /* 0x00000002ff147424 */ /* 0x000fe200078e00ff */
        /* <DEDUP_REMOVED lines=17> */
.L_x_85274:
        /* <DEDUP_REMOVED lines=12> */
.L_x_85276:
[----:B------:R-:W-:Y:S05]  /*159f0*/  BSYNC.RECONVERGENT B1 ;  /* 0x0000000000017941 */ /* 0x000fea0003800200 */
.L_x_85275:
        /* <DEDUP_REMOVED lines=62> */
.L_x_85273:
[----:B------:R-:W-:Y:S05]  /*15de0*/  BSYNC.RECONVERGENT B0 ;  /* 0x0000000000007941 */ /* 0x000fea0003800200 */
.L_x_85272:
        /* <DEDUP_REMOVED lines=9> */
.L_x_85256:
        /* <DEDUP_REMOVED lines=16> */
.L_x_85280:
        /* <DEDUP_REMOVED lines=12> */
.L_x_85282:
[----:B------:R-:W-:Y:S05]  /*16040*/  BSYNC.RECONVERGENT B1 ;  /* 0x0000000000017941 */ /* 0x000fea0003800200 */
.L_x_85281:
        /* <DEDUP_REMOVED lines=62> */
.L_x_85279:
[----:B------:R-:W-:Y:S05]  /*16430*/  BSYNC.RECONVERGENT B0 ;  /* 0x0000000000007941 */ /* 0x000fea0003800200 */
.L_x_85278:
        /* <DEDUP_REMOVED lines=20> */
.L_x_85285:
        /* <DEDUP_REMOVED lines=12> */
.L_x_85287:
[----:B------:R-:W-:Y:S05]  /*16640*/  BSYNC.RECONVERGENT B1 ;  /* 0x0000000000017941 */ /* 0x000fea0003800200 */
.L_x_85286:
        /* <DEDUP_REMOVED lines=62> */
.L_x_85284:
[----:B------:R-:W-:Y:S05]  /*16a30*/  BSYNC.RECONVERGENT B0 ;  /* 0x0000000000007941 */ /* 0x000fea0003800200 */
.L_x_85283:
[----:B------:R-:W-:Y:S01]  /*16a40*/  I2FP.F32.U32 R4, R4 ;  /* 0x0000000400047245 */ /* 0x000fe20000201000 */
[----:B------:R-:W-:Y:S01]  /*16a50*/  FMUL.FTZ R5, R5, R211 ;  /* 0x000000d305057220 */ /* 0x000fe20000410000 */
[----:B------:R-:W-:Y:S01]  /*16a60*/  ISETP.NE.AND P5, PT, R2, 0x1, PT ;  /* 0x000000010200780c */ /* 0x000fe20003fa5270 */
[----:B------:R-:W-:Y:S01]  /*16a70*/  BSSY.RECONVERGENT B0, `(.L_x_85288) ;  /* 0x000005c000007945 */ /* 0x000fe20003800200 */
[----:B------:R-:W-:Y:S02]  /*16a80*/  HFMA2 R8, -RZ, RZ, 0, 1.1920928955078125e-07 ;  /* 0x00000002ff087431 */ /* 0x000fe400000001ff */
        /* <DEDUP_REMOVED lines=15> */
.L_x_85290:
        /* <DEDUP_REMOVED lines=12> */
.L_x_85292:
[----:B------:R-:W-:Y:S05]  /*16c40*/  BSYNC.RECONVERGENT B1 ;  /* 0x0000000000017941 */ /* 0x000fea0003800200 */
.L_x_85291:
        /* <DEDUP_REMOVED lines=62> */
.L_x_85289:
[----:B------:R-:W-:Y:S05]  /*17030*/  BSYNC.RECONVERGENT B0 ;  /* 0x0000000000007941 */ /* 0x000fea0003800200 */
.L_x_85288:
        /* <DEDUP_REMOVED lines=20> */
.L_x_85295:
        /* <DEDUP_REMOVED lines=12> */
.L_x_85297:
[----:B------:R-:W-:Y:S05]  /*17240*/  BSYNC.RECONVERGENT B1 ;  /* 0x0000000000017941 */ /* 0x000fea0003800200 */
.L_x_85296:
        /* <DEDUP_REMOVED lines=62> */
.L_x_85294:
[----:B------:R-:W-:Y:S05]  /*17630*/  BSYNC.RECONVERGENT B0 ;  /* 0x0000000000007941 */ /* 0x000fea0003800200 */
.L_x_85293:
        /* <DEDUP_REMOVED lines=11> */
.L_x_85277:
        /* <DEDUP_REMOVED lines=33> */
.L_x_85301:
        /* <DEDUP_REMOVED lines=12> */
.L_x_85303:
[----:B------:R-:W-:Y:S05]  /*179c0*/  BSYNC.RECONVERGENT B1 ;  /* 0x0000000000017941 */ /* 0x000fea0003800200 */
.L_x_85302:
        /* <DEDUP_REMOVED lines=59> */
[----:B------:R-:W-:Y:S01]  /*17d80*/  IMAD.MOV.U32 R21, RZ, RZ, R0 ;  /* 0x000000ffff157224 */ /* 0x000fe200078e0000 */
[----:B------:R-:W-:-:S07]  /*17d90*/  MOV R14, R20 ;  /* 0x00000014000e7202 */ /* 0x000fce0000000f00 */
.L_x_85300:
[----:B------:R-:W-:Y:S05]  /*17da0*/  BSYNC.RECONVERGENT B0 ;  /* 0x0000000000007941 */ /* 0x000fea0003800200 */
.L_x_85299:
        /* <DEDUP_REMOVED lines=21> */
.L_x_85306:
        /* <DEDUP_REMOVED lines=12> */
.L_x_85308:
[----:B------:R-:W-:Y:S05]  /*17fc0*/  BSYNC.RECONVERGENT B1 ;  /* 0x0000000000017941 */ /* 0x000fea0003800200 */
.L_x_85307:
        /* <DEDUP_REMOVED lines=62> */
.L_x_85305:
[----:B------:R-:W-:Y:S05]  /*183b0*/  BSYNC.RECONVERGENT B0 ;  /* 0x0000000000007941 */ /* 0x000fea0003800200 */
.L_x_85304:
        /* <DEDUP_REMOVED lines=21> */
.L_x_85311:
        /* <DEDUP_REMOVED lines=12> */
.L_x_85313:
[----:B------:R-:W-:Y:S05]  /*185d0*/  BSYNC.RECONVERGENT B1 ;  /* 0x0000000000017941 */ /* 0x000fea0003800200 */
.L_x_85312:
        /* <DEDUP_REMOVED lines=62> */
.L_x_85310:
[----:B------:R-:W-:Y:S05]  /*189c0*/  BSYNC.RECONVERGENT B0 ;  /* 0x0000000000007941 */ /* 0x000fea0003800200 */
.L_x_85309:
[----:B------:R-:W-:Y:S01]  /*189d0*/  I2FP.F32.U32 R0, R0 ;  /* 0x0000000000007245 */ /* 0x000fe20000201000 */
[----:B------:R-:W-:Y:S01]  /*189e0*/  BSSY.RECONVERGENT B0, `(.L_x_85314) ;  /* 0x000005f000007945 */ /* 0x000fe20003800200 */
[----:B------:R-:W-:-:S03]  /*189f0*/  ISETP.NE.AND P5, PT, R3, 0x1, PT ;  /* 0x000000010300780c */ /* 0x000fc60003fa5270 */
[----:B------:R-:W-:-:S05]  /*18a00*/  FFMA.FTZ R0, R0, R217, 1.1641532182693481445e-10 ;  /* 0x2f00000000007423 */ /* 0x000fca00000100d9 */
[----:B------:R-:W-:Y:S01]  /*18a10*/  FSETP.GTU.FTZ.AND P4, PT, R0, R212, PT ;  /* 0x000000d40000720b */ /* 0x000fe20003f9c000 */
[----:B------:R-:W-:Y:S01]  /*18a20*/  FMUL.FTZ R0, R6, R211 ;  /* 0x000000d306007220 */ /* 0x000fe20000410000 */
        /* <DEDUP_REMOVED lines=15> */
.L_x_85316:
        /* <DEDUP_REMOVED lines=12> */
.L_x_85318:
[----:B------:R-:W-:Y:S05]  /*18be0*/  BSYNC.RECONVERGENT B1 ;  /* 0x0000000000017941 */ /* 0x000fea0003800200 */
.L_x_85317:
        /* <DEDUP_REMOVED lines=62> */
.L_x_85315:
[----:B------:R-:W-:Y:S05]  /*18fd0*/  BSYNC.RECONVERGENT B0 ;  /* 0x0000000000007941 */ /* 0x000fea0003800200 */
.L_x_85314:
        /* <DEDUP_REMOVED lines=9> */
.L_x_85298:
        /* <DEDUP_REMOVED lines=16> */
.L_x_85322:
        /* <DEDUP_REMOVED lines=12> */
.L_x_85324:
[----:B------:R-:W-:Y:S05]  /*19230*/  BSYNC.RECONVERGENT B1 ;  /* 0x0000000000017941 */ /* 0x000fea0003800200 */
.L_x_85323:
        /* <DEDUP_REMOVED lines=59> */
[----:B------:R-:W-:Y:S01]  /*195f0*/  HFMA2 R21, -RZ, RZ, 0, 0 ;  /* 0x00000000ff157431 */ /* 0x000fe200000001ff */
[----:B------:R-:W-:-:S07]  /*19600*/  MOV R14, R20 ;  /* 0x00000014000e7202 */ /* 0x000fce0000000f00 */
.L_x_85321:
[----:B------:R-:W-:Y:S05]  /*19610*/  BSYNC.RECONVERGENT B0 ;  /* 0x0000000000007941 */ /* 0x000fea0003800200 */
.L_x_85320:
        /* <DEDUP_REMOVED lines=20> */
.L_x_85327:
        /* <DEDUP_REMOVED lines=12> */
.L_x_85329:
[----:B------:R-:W-:Y:S05]  /*19820*/  BSYNC.RECONVERGENT B1 ;  /* 0x0000000000017941 */ /* 0x000fea0003800200 */
.L_x_85328:
        /* <DEDUP_REMOVED lines=62> */
.L_x_85326:
[----:B------:R-:W-:Y:S05]  /*19c10*/  BSYNC.RECONVERGENT B0 ;  /* 0x0000000000007941 */ /* 0x000fea0003800200 */
.L_x_85325:
        /* <DEDUP_REMOVED lines=20> */
.L_x_85332:
        /* <DEDUP_REMOVED lines=12> */
.L_x_85334:
[----:B------:R-:W-:Y:S05]  /*19e20*/  BSYNC.RECONVERGENT B1 ;  /* 0x0000000000017941 */ /* 0x000fea0003800200 */
.L_x_85333:
        /* <DEDUP_REMOVED lines=62> */
.L_x_85331:
[----:B------:R-:W-:Y:S05]  /*1a210*/  BSYNC.RECONVERGENT B0 ;  /* 0x0000000000007941 */ /* 0x000fea0003800200 */
.L_x_85330:
[----:B------:R-:W-:Y:S01]  /*1a220*/  I2FP.F32.U32 R0, R0 ;  /* 0x0000000000007245 */ /* 0x000fe20000201000 */
[----:B------:R-:W-:Y:S01]  /*1a230*/  BSSY.RECONVERGENT B0, `(.L_x_85335) ;  /* 0x000005e000007945 */ /* 0x000fe20003800200 */
[----:B------:R-:W-:Y:S02]  /*1a240*/  ISETP.NE.AND P6, PT, R21, 0x1, PT ;  /* 0x000000011500780c */ /* 0x000fe40003fc5270 */
[----:B------:R-:W-:Y:S01]  /*1a250*/  MOV R5, R14 ;  /* 0x0000000e00057202 */ /* 0x000fe20000000f00 */
[----:B------:R-:W-:-:S05]  /*1a260*/  FFMA.FTZ R0, R0, R217, 1.1641532182693481445e-10 ;  /* 0x2f00000000007423 */ /* 0x000fca00000100d9 */
[----:B------:R-:W-:Y:S01]  /*1a270*/  FSETP.GTU.FTZ.AND P5, PT, R0, R212, PT ;  /* 0x000000d40000720b */ /* 0x000fe20003fbc000 */
[----:B------:R-:W-:Y:S01]  /*1a280*/  FMUL.FTZ R0, R6, R211 ;  /* 0x000000d306007220 */ /* 0x000fe20000410000 */
[----:B------:R-:W-:Y:S02]  /*1a290*/  IMAD.MOV.U32 R6, RZ, RZ, 0x2 ;  /* 0x00000002ff067424 */ /* 0x000fe400078e00ff */
        /* <DEDUP_REMOVED lines=12> */
.L_x_85337:
        /* <DEDUP_REMOVED lines=12> */
.L_x_85339:
[----:B------:R-:W-:Y:S05]  /*1a420*/  BSYNC.RECONVERGENT B1 ;  /* 0x0000000000017941 */ /* 0x000fea0003800200 */
.L_x_85338:
        /* <DEDUP_REMOVED lines=62> */
.L_x_85336:
[----:B------:R-:W-:Y:S05]  /*1a810*/  BSYNC.RECONVERGENT B0 ;  /* 0x0000000000007941 */ /* 0x000fea0003800200 */
.L_x_85335:
        /* <DEDUP_REMOVED lines=11> */
.L_x_85319:
        /* <DEDUP_REMOVED lines=33> */
.L_x_85343:
        /* <DEDUP_REMOVED lines=12> */
.L_x_85345:
[----:B------:R-:W-:Y:S05]  /*1aba0*/  BSYNC.RECONVERGENT B1 ;  /* 0x0000000000017941 */ /* 0x000fea0003800200 */
.L_x_85344:
        /* <DEDUP_REMOVED lines=62> */
.L_x_85342:
[----:B------:R-:W-:Y:S05]  /*1af90*/  BSYNC.RECONVERGENT B0 ;  /* 0x0000000000007941 */ /* 0x000fea0003800200 */
.L_x_85341:
        /* <DEDUP_REMOVED lines=21> */
.L_x_85348:
        /* <DEDUP_REMOVED lines=12> */
.L_x_85350:
[----:B------:R-:W-:Y:S05]  /*1b1b0*/  BSYNC.RECONVERGENT B1 ;  /* 0x0000000000017941 */ /* 0x000fea0003800200 */
.L_x_85349:
        /* <DEDUP_REMOVED lines=62> */
.L_x_85347:
[----:B------:R-:W-:Y:S05]  /*1b5a0*/  BSYNC.RECONVERGENT B0 ;  /* 0x0000000000007941 */ /* 0x000fea0003800200 */
.L_x_85346:
        /* <DEDUP_REMOVED lines=21> */
.L_x_85353:
        /* <DEDUP_REMOVED lines=12> */
.L_x_85355:
[----:B------:R-:W-:Y:S05]  /*1b7c0*/  BSYNC.RECONVERGENT B1 ;  /* 0x0000000000017941 */ /* 0x000fea0003800200 */
.L_x_85354:
        /* <DEDUP_REMOVED lines=62> */
.L_x_85352:
[----:B------:R-:W-:Y:S05]  /*1bbb0*/  BSYNC.RECONVERGENT B0 ;  /* 0x0000000000007941 */ /* 0x000fea0003800200 */
.L_x_85351:
        /* <DEDUP_REMOVED lines=21> */
.L_x_85358:
        /* <DEDUP_REMOVED lines=12> */
.L_x_85360:
[----:B------:R-:W-:Y:S05]  /*1bdd0*/  BSYNC.RECONVERGENT B1 ;  /* 0x0000000000017941 */ /* 0x000fea0003800200 */
.L_x_85359:
        /* <DEDUP_REMOVED lines=62> */
.L_x_85357:
[----:B------:R-:W-:Y:S05]  /*1c1c0*/  BSYNC.RECONVERGENT B0 ;  /* 0x0000000000007941 */ /* 0x000fea0003800200 */
.L_x_85356:
        /* <DEDUP_REMOVED lines=9> */
.L_x_85340:
        /* <DEDUP_REMOVED lines=16> */
.L_x_85364:
        /* <DEDUP_REMOVED lines=12> */
.L_x_85366:
[----:B------:R-:W-:Y:S05]  /*1c420*/  BSYNC.RECONVERGENT B1 ;  /* 0x0000000000017941 */ /* 0x000fea0003800200 */
.L_x_85365:
        /* <DEDUP_REMOVED lines=62> */
.L_x_85363:
[----:B------:R-:W-:Y:S05]  /*1c810*/  BSYNC.RECONVERGENT B0 ;  /* 0x0000000000007941 */ /* 0x000fea0003800200 */
.L_x_85362:
[----:B------:R-:W-:Y:S01]  /*1c820*/  I2FP.F32.U32 R2, R3 ;  /* 0x0000000300027245 */ /* 0x000fe20000201000 */
[----:B------:R-:W-:Y:S01]  /*1c830*/  BSSY.RECONVERGENT B0, `(.L_x_85367) ;  /* 0x000005e000007945 */ /* 0x000fe20003800200 */
[----:B------:R-:W-:Y:S02]  /*1c840*/  ISETP.NE.AND P4, PT, R4, 0x1, PT ;  /* 0x000000010400780c */ /* 0x000fe40003f85270 */
[----:B------:R-:W-:Y:S01]  /*1c850*/  MOV R6, R14 ;  /* 0x0000000e00067202 */ /* 0x000fe20000000f00 */
        /* <DEDUP_REMOVED lines=16> */
.L_x_85369:
        /* <DEDUP_REMOVED lines=12> */
.L_x_85371:
[----:B------:R-:W-:Y:S05]  /*1ca20*/  BSYNC.RECONVERGENT B1 ;  /* 0x0000000000017941 */ /* 0x000fea0003800200 */
.L_x_85370:
        /* <DEDUP_REMOVED lines=62> */
.L_x_85368:
[----:B------:R-:W-:Y:S05]  /*1ce10*/  BSYNC.RECONVERGENT B0 ;  /* 0x0000000000007941 */ /* 0x000fea0003800200 */
.L_x_85367:
        /* <DEDUP_REMOVED lines=20> */
.L_x_85374:
        /* <DEDUP_REMOVED lines=12> */
.L_x_85376:
[----:B------:R-:W-:Y:S05]  /*1d020*/  BSYNC.RECONVERGENT B1 ;  /* 0x0000000000017941 */ /* 0x000fea0003800200 */
.L_x_85375:
        /* <DEDUP_REMOVED lines=62> */
.L_x_85373:
[----:B------:R-:W-:Y:S05]  /*1d410*/  BSYNC.RECONVERGENT B0 ;  /* 0x0000000000007941 */ /* 0x000fea0003800200 */
.L_x_85372:
        /* <DEDUP_REMOVED lines=20> */
.L_x_85379:
        /* <DEDUP_REMOVED lines=12> */
.L_x_85381:
[----:B------:R-:W-:Y:S05]  /*1d620*/  BSYNC.RECONVERGENT B1 ;  /* 0x0000000000017941 */ /* 0x000fea0003800200 */
.L_x_85380:
        /* <DEDUP_REMOVED lines=62> */
.L_x_85378:
[----:B------:R-:W-:Y:S05]  /*1da10*/  BSYNC.RECONVERGENT B0 ;  /* 0x0000000000007941 */ /* 0x000fea0003800200 */
.L_x_85377:
[----:B------:R-:W-:Y:S01]  /*1da20*/  I2FP.F32.U32 R6, R6 ;  /* 0x0000000600067245 */ /* 0x000fe20000201000 */
[----:B------:R-:W-:Y:S01]  /*1da30*/  FMUL.FTZ R60, R3, R144 ;  /* 0x00000090033c7220 */ /* 0x000fe20000410000 */
[----:B------:R-:W-:Y:S01]  /*1da40*/  FMUL.FTZ R61, R4, R145 ;  /* 0x00000091043d7220 */ /* 0x000fe20000410000 */
[----:B------:R-:W-:Y:S02]  /*1da50*/  FMUL.FTZ R62, R2, R146 ;  /* 0x00000092023e7220 */ /* 0x000fe40000410000 */
[----:B------:R-:W-:-:S05]  /*1da60*/  FFMA.FTZ R6, R6, R217, 1.1641532182693481445e-10 ;  /* 0x2f00000006067423 */ /* 0x000fca00000100d9 */
[----:B------:R-:W-:Y:S01]  /*1da70*/  FSETP.GTU.FTZ.AND P6, PT, R6, R212, PT ;  /* 0x000000d40600720b */ /* 0x000fe20003fdc000 */
[----:B------:R-:W-:-:S03]  /*1da80*/  FMUL.FTZ R6, R23, R211 ;  /* 0x000000d317067220 */ /* 0x000fc60000410000 */
[----:B------:R-:W-:Y:S01]  /*1da90*/  PLOP3.LUT P5, PT, P6, PT, PT, 0x8, 0x80 ;  /* 0x000000000080781c */ /* 0x000fe200037ae170 */
[----:B------:R-:W-:-:S05]  /*1daa0*/  FMUL.FTZ R6, R6, R213 ;  /* 0x000000d506067220 */ /* 0x000fca0000410000 */
[----:B------:R-:W-:-:S05]  /*1dab0*/  FSEL R6, R6, RZ, !P6 ;  /* 0x000000ff06067208 */ /* 0x000fca0007000000 */
[----:B------:R-:W-:-:S07]  /*1dac0*/  FMUL.FTZ R63, R6, R147 ;  /* 0x00000093063f7220 */ /* 0x000fce0000410000 */
.L_x_85361:
        /* <DEDUP_REMOVED lines=33> */
.L_x_85385:
        /* <DEDUP_REMOVED lines=12> */
.L_x_85387:
[----:B------:R-:W-:Y:S05]  /*1dda0*/  BSYNC.RECONVERGENT B1 ;  /* 0x0000000000017941 */ /* 0x000fea0003800200 */
.L_x_85386:
        /* <DEDUP_REMOVED lines=61> */
.L_x_85384:
[----:B------:R-:W-:Y:S05]  /*1e180*/  BSYNC.RECONVERGENT B0 ;  /* 0x0000000000007941 */ /* 0x000fea0003800200 */
.L_x_85383:
        /* <DEDUP_REMOVED lines=21> */
.L_x_85390:
        /* <DEDUP_REMOVED lines=12> */
.L_x_85392:
[----:B------:R-:W-:Y:S05]  /*1e3a0*/  BSYNC.RECONVERGENT B1 ;  /* 0x0000000000017941 */ /* 0x000fea0003800200 */
.L_x_85391:
        /* <DEDUP_REMOVED lines=62> */
.L_x_85389:
[----:B------:R-:W-:Y:S05]  /*1e790*/  BSYNC.RECONVERGENT B0 ;  /* 0x0000000000007941 */ /* 0x000fea0003800200 */
.L_x_85388:
        /* <DEDUP_REMOVED lines=21> */
.L_x_85395:
        /* <DEDUP_REMOVED lines=12> */
.L_x_85397:
[----:B------:R-:W-:Y:S05]  /*1e9b0*/  BSYNC.RECONVERGENT B1 ;  /* 0x0000000000017941 */ /* 0x000fea0003800200 */
.L_x_85396:
        /* <DEDUP_REMOVED lines=62> */
.L_x_85394:
[----:B------:R-:W-:Y:S05]  /*1eda0*/  BSYNC.RECONVERGENT B0 ;  /* 0x0000000000007941 */ /* 0x000fea0003800200 */
.L_x_85393:
        /* <DEDUP_REMOVED lines=21> */
.L_x_85400:
        /* <DEDUP_REMOVED lines=12> */
.L_x_85402:
[----:B------:R-:W-:Y:S05]  /*1efc0*/  BSYNC.RECONVERGENT B1 ;  /* 0x0000000000017941 */ /* 0x000fea0003800200 */
.L_x_85401:
        /* <DEDUP_REMOVED lines=62> */
.L_x_85399:
[----:B------:R-:W-:Y:S05]  /*1f3b0*/  BSYNC.RECONVERGENT B0 ;  /* 0x0000000000007941 */ /* 0x000fea0003800200 */
.L_x_85398:
        /* <DEDUP_REMOVED lines=9> */
.L_x_85382:
        /* <DEDUP_REMOVED lines=16> */
.L_x_85406:
        /* <DEDUP_REMOVED lines=12> */
.L_x_85408:
[----:B------:R-:W-:Y:S05]  /*1f610*/  BSYNC.RECONVERGENT B1 ;  /* 0x0000000000017941 */ /* 0x000fea0003800200 */
.L_x_85407:
        /* <DEDUP_REMOVED lines=61> */
.L_x_85405:
[----:B------:R-:W-:Y:S05]  /*1f9f0*/  BSYNC.RECONVERGENT B0 ;  /* 0x0000000000007941 */ /* 0x000fea0003800200 */
.L_x_85404:
        /* <DEDUP_REMOVED lines=20> */
.L_x_85411:
        /* <DEDUP_REMOVED lines=12> */
.L_x_85413:
[----:B------:R-:W-:Y:S05]  /*1fc00*/  BSYNC.RECONVERGENT B1 ;  /* 0x0000000000017941 */ /* 0x000fea0003800200 */
.L_x_85412:
        /* <DEDUP_REMOVED lines=62> */
.L_x_85410:
[----:B------:R-:W-:Y:S05]  /*1fff0*/  BSYNC.RECONVERGENT B0 ;  /* 0x0000000000007941 */ /* 0x000fea0003800200 */
.L_x_85409:
        /* <DEDUP_REMOVED lines=20> */
.L_x_85416:
        /* <DEDUP_REMOVED lines=12> */
.L_x_85418:
[----:B------:R-:W-:Y:S05]  /*20200*/  BSYNC.RECONVERGENT B1 ;  /* 0x0000000000017941 */ /* 0x000fea0003800200 */
.L_x_85417:
        /* <DEDUP_REMOVED lines=62> */
.L_x_85415:
[----:B------:R-:W-:Y:S05]  /*205f0*/  BSYNC.RECONVERGENT B0 ;  /* 0x0000000000007941 */ /* 0x000fea0003800200 */
.L_x_85414:
        /* <DEDUP_REMOVED lines=20> */
.L_x_85421:
        /* <DEDUP_REMOVED lines=12> */
.L_x_85423:
[----:B------:R-:W-:Y:S05]  /*20800*/  BSYNC.RECONVERGENT B1 ;  /* 0x0000000000017941 */ /* 0x000fea0003800200 */
.L_x_85422:
        /* <DEDUP_REMOVED lines=62> */
.L_x_85420:
[----:B------:R-:W-:Y:S05]  /*20bf0*/  BSYNC.RECONVERGENT B0 ;  /* 0x0000000000007941 */ /* 0x000fea0003800200 */
.L_x_85419:
        /* <DEDUP_REMOVED lines=11> */
.L_x_85403:
[----:B------:R-:W-:Y:S01]  /*20cb0*/  IMAD.WIDE.U32 R4, R6, 0x10, R218 ;  /* 0x0000001006047825 */ /* 0x000fe200078e00da */
[----:B------:R-:W0:Y:S01]  /*20cc0*/  @P0 LDC.64 R20, c[0x0][0x3a0] ;  /* 0x0000e800ff140b82 */ /* 0x000e220000000a00 */
[----:B------:R-:W-:Y:S02]  /*20cd0*/  SEL R0, RZ, 0x1000000, !P5 ;  /* 0x01000000ff007807 */ /* 0x000fe40006800000 */
[----:B------:R-:W-:Y:S01]  /*20ce0*/  SEL R3, RZ, 0x10000, !P4 ;  /* 0x00010000ff037807 */ /* 0x000fe20006000000 */
[----:B------:R1:W-:Y:S02]  /*20cf0*/  STG.E.128 desc[UR6][R4.64], R56 ;  /* 0x0000003804007986 */ /* 0x0003e4000c101d06 */
[----:B-1----:R-:W-:-:S04]  /*20d00*/  SEL R4, RZ, 0x100, !P3 ;  /* 0x00000100ff047807 */ /* 0x002fc80005800000 */
[----:B------:R-:W-:Y:S01]  /*20d10*/  IADD3 R0, PT, PT, R4, R0, R3 ;  /* 0x0000000004007210 */ /* 0x000fe20007ffe003 */
[----:B------:R-:W-:Y:S01]  /*20d20*/  IMAD.WIDE.U32 R4, R6, 0x4, R214 ;  /* 0x0000000406047825 */ /* 0x000fe200078e00d6 */
[----:B------:R-:W-:-:S04]  /*20d30*/  SEL R3, RZ, 0x1, !P2 ;  /* 0x00000001ff037807 */ /* 0x000fc80005000000 */
[----:B------:R-:W-:-:S05]  /*20d40*/  IADD3 R0, PT, PT, R0, R3, RZ ;  /* 0x0000000300007210 */ /* 0x000fca0007ffe0ff */
[----:B------:R1:W-:Y:S02]  /*20d50*/  STG.E desc[UR6][R4.64], R0 ;  /* 0x0000000004007986 */ /* 0x0003e4000c101906 */
[----:B-1----:R-:W-:-:S04]  /*20d60*/  VIADD R5, R210, 0x140 ;  /* 0x00000140d2057836 */ /* 0x002fc80000000000 */
        /* <DEDUP_REMOVED lines=21> */
.L_x_85427:
        /* <DEDUP_REMOVED lines=12> */
.L_x_85429:
[----:B------:R-:W-:Y:S05]  /*20f80*/  BSYNC.RECONVERGENT B1 ;  /* 0x0000000000017941 */ /* 0x000fea0003800200 */
.L_x_85428:
        /* <DEDUP_REMOVED lines=62> */
.L_x_85426:
[----:B------:R-:W-:Y:S05]  /*21370*/  BSYNC.RECONVERGENT B0 ;  /* 0x0000000000007941 */ /* 0x000fea0003800200 */
.L_x_85425:
[----:B------:R-:W-:Y:S01]  /*21380*/  I2FP.F32.U32 R2, R4 ;  /* 0x0000000400027245 */ /* 0x000fe20000201000 */
[----:B------:R-:W-:Y:S01]  /*21390*/  BSSY.RECONVERGENT B0, `(.L_x_85430) ;  /* 0x000005f000007945 */ /* 0x000fe20003800200 */
[----:B------:R-:W-:-:S03]  /*213a0*/  ISETP.NE.AND P3, PT, R3, 0x1, PT ;  /* 0x000000010300780c */ /* 0x000fc60003f65270 */
[----:B------:R-:W-:-:S05]  /*213b0*/  FFMA.FTZ R2, R2, R217, 1.1641532182693481445e-10 ;  /* 0x2f00000002027423 */ /* 0x000fca00000100d9 */
[----:B------:R-:W-:Y:S01]  /*213c0*/  FSETP.GTU.FTZ.AND P2, PT, R2, R212, PT ;  /* 0x000000d40200720b */ /* 0x000fe20003f5c000 */
[----:B-----5:R-:W-:Y:S01]  /*213d0*/  FMUL.FTZ R2, R20, R211 ;  /* 0x000000d314027220 */ /* 0x020fe20000410000 */
        /* <DEDUP_REMOVED lines=15> */
.L_x_85432:
        /* <DEDUP_REMOVED lines=12> */
.L_x_85434:
[----:B------:R-:W-:Y:S05]  /*21590*/  BSYNC.RECONVERGENT B1 ;  /* 0x0000000000017941 */ /* 0x000fea0003800200 */
.L_x_85433:
        /* <DEDUP_REMOVED lines=62> */
.L_x_85431:
[----:B------:R-:W-:Y:S05]  /*21980*/  BSYNC.RECONVERGENT B0 ;  /* 0x0000000000007941 */ /* 0x000fea0003800200 */
.L_x_85430:
        /* <DEDUP_REMOVED lines=21> */
.L_x_85437:
        /* <DEDUP_REMOVED lines=12> */
.L_x_85439:
[----:B------:R-:W-:Y:S05]  /*21ba0*/  BSYNC.RECONVERGENT B1 ;  /* 0x0000000000017941 */ /* 0x000fea0003800200 */
.L_x_85438:
        /* <DEDUP_REMOVED lines=60> */
[----:B------:R-:W-:Y:S01]  /*21f70*/  IMAD.MOV.U32 R3, RZ, RZ, RZ ;  /* 0x000000ffff037224 */ /* 0x000fe200078e00ff */
[----:B------:R-:W-:-:S07]  /*21f80*/  MOV R14, R2 ;  /* 0x00000002000e7202 */ /* 0x000fce0000000f00 */
.L_x_85436:
[----:B------:R-:W-:Y:S05]  /*21f90*/  BSYNC.RECONVERGENT B0 ;  /* 0x0000000000007941 */ /* 0x000fea0003800200 */
.L_x_85435:
        /* <DEDUP_REMOVED lines=21> */
.L_x_85442:
        /* <DEDUP_REMOVED lines=12> */
.L_x_85444:
[----:B------:R-:W-:Y:S05]  /*221b0*/  BSYNC.RECONVERGENT B1 ;  /* 0x0000000000017941 */ /* 0x000fea0003800200 */
.L_x_85443:
        /* <DEDUP_REMOVED lines=62> */
.L_x_85441:
[----:B------:R-:W-:Y:S05]  /*225a0*/  BSYNC.RECONVERGENT B0 ;  /* 0x0000000000007941 */ /* 0x000fea0003800200 */
.L_x_85440:
        /* <DEDUP_REMOVED lines=9> */
.L_x_85424:
        /* <DEDUP_REMOVED lines=16> */
.L_x_85448:
        /* <DEDUP_REMOVED lines=12> */
.L_x_85450:
[----:B------:R-:W-:Y:S05]  /*22800*/  BSYNC.RECONVERGENT B1 ;  /* 0x0000000000017941 */ /* 0x000fea0003800200 */
.L_x_85449:
        /* <DEDUP_REMOVED lines=62> */
.L_x_85447:
[----:B------:R-:W-:Y:S05]  /*22bf0*/  BSYNC.RECONVERGENT B0 ;  /* 0x0000000000007941 */ /* 0x000fea0003800200 */
.L_x_85446:
        /* <DEDUP_REMOVED lines=20> */
.L_x_85453:
        /* <DEDUP_REMOVED lines=12> */
.L_x_85455:
[----:B------:R-:W-:Y:S05]  /*22e00*/  BSYNC.RECONVERGENT B1 ;  /* 0x0000000000017941 */ /* 0x000fea0003800200 */
.L_x_85454:
        /* <DEDUP_REMOVED lines=62> */
.L_x_85452:
[----:B------:R-:W-:Y:S05]  /*231f0*/  BSYNC.RECONVERGENT B0 ;  /* 0x0000000000007941 */ /* 0x000fea0003800200 */
.L_x_85451:
        /* <DEDUP_REMOVED lines=20> */
.L_x_85458:
        /* <DEDUP_REMOVED lines=12> */
.L_x_85460:
[----:B------:R-:W-:Y:S05]  /*23400*/  BSYNC.RECONVERGENT B1 ;  /* 0x0000000000017941 */ /* 0x000fea0003800200 */
.L_x_85459:
        /* <DEDUP_REMOVED lines=57> */
[----:B------:R-:W-:Y:S01]  /*237a0*/  IMAD.WIDE.U32 R20, R2, -0x326172a9, RZ ;  /* 0xcd9e8d5702147825 */ /* 0x000fe200078e00ff */
[----:B------:R-:W-:-:S03]  /*237b0*/  UIADD3 UR15, UPT, UPT, UR4, -0x700cb87f, URZ ;  /* 0x8ff34781040f7890 */ /* 0x000fc6000fffe0ff */
[----:B------:R-:W-:Y:S02]  /*237c0*/  IMAD.MOV.U32 R14, RZ, RZ, R20 ;  /* 0x000000ffff0e7224 */ /* 0x000fe400078e0014 */
[----:B------:R-:W-:Y:S01]  /*237d0*/  HFMA2 R20, -RZ, RZ, 0, 0 ;  /* 0x00000000ff147431 */ /* 0x000fe200000001ff */
[----:B------:R-:W-:-:S07]  /*237e0*/  LOP3.LUT R16, R16, UR15, R21, 0x96, !PT ;  /* 0x0000000f10107c12 */ /* 0x000fce000f8e9615 */
.L_x_85457:
[----:B------:R-:W-:Y:S05]  /*237f0*/  BSYNC.RECONVERGENT B0 ;  /* 0x0000000000007941 */ /* 0x000fea0003800200 */
.L_x_85456:
        /* <DEDUP_REMOVED lines=20> */
.L_x_85463:
        /* <DEDUP_REMOVED lines=12> */
.L_x_85465:
[----:B------:R-:W-:Y:S05]  /*23a00*/  BSYNC.RECONVERGENT B1 ;  /* 0x0000000000017941 */ /* 0x000fea0003800200 */
.L_x_85464:
        /* <DEDUP_REMOVED lines=62> */
.L_x_85462:
[----:B------:R-:W-:Y:S05]  /*23df0*/  BSYNC.RECONVERGENT B0 ;  /* 0x0000000000007941 */ /* 0x000fea0003800200 */
.L_x_85461:
        /* <DEDUP_REMOVED lines=11> */
.L_x_85445:
        /* <DEDUP_REMOVED lines=10> */
[----:B0-----:R-:W0:Y:S01]  /*23f50*/  @P0 LDC.64 R2, c[0x0][0x3a0] ;  /* 0x0000e800ff020b82 */ /* 0x001e220000000a00 */
[----:B------:R-:W-:-:S04]  /*23f60*/  VIADD R4, R210, 0x160 ;  /* 0x00000160d2047836 */ /* 0x000fc80000000000 */
        /* <DEDUP_REMOVED lines=21> */
.L_x_85469:
        /* <DEDUP_REMOVED lines=12> */
.L_x_85471:
[----:B------:R-:W-:Y:S05]  /*24180*/  BSYNC.RECONVERGENT B1 ;  /* 0x0000000000017941 */ /* 0x000fea0003800200 */
.L_x_85470:
        /* <DEDUP_REMOVED lines=61> */
.L_x_85468:
[----:B------:R-:W-:Y:S05]  /*24560*/  BSYNC.RECONVERGENT B0 ;  /* 0x0000000000007941 */ /* 0x000fea0003800200 */
.L_x_85467:
        /* <DEDUP_REMOVED lines=21> */
.L_x_85474:
        /* <DEDUP_REMOVED lines=12> */
.L_x_85476:
[----:B------:R-:W-:Y:S05]  /*24780*/  BSYNC.RECONVERGENT B1 ;  /* 0x0000000000017941 */ /* 0x000fea0003800200 */
.L_x_85475:
        /* <DEDUP_REMOVED lines=62> */
.L_x_85473:
[----:B------:R-:W-:Y:S05]  /*24b70*/  BSYNC.RECONVERGENT B0 ;  /* 0x0000000000007941 */ /* 0x000fea0003800200 */
.L_x_85472:
        /* <DEDUP_REMOVED lines=21> */
.L_x_85479:
        /* <DEDUP_REMOVED lines=12> */
.L_x_85481:
[----:B------:R-:W-:Y:S05]  /*24d90*/  BSYNC.RECONVERGENT B1 ;  /* 0x0000000000017941 */ /* 0x000fea0003800200 */
.L_x_85480:
        /* <DEDUP_REMOVED lines=62> */
.L_x_85478:
[----:B------:R-:W-:Y:S05]  /*25180*/  BSYNC.RECONVERGENT B0 ;  /* 0x0000000000007941 */ /* 0x000fea0003800200 */
.L_x_85477:
        /* <DEDUP_REMOVED lines=21> */
.L_x_85484:
        /* <DEDUP_REMOVED lines=12> */
.L_x_85486:
[----:B------:R-:W-:Y:S05]  /*253a0*/  BSYNC.RECONVERGENT B1 ;  /* 0x0000000000017941 */ /* 0x000fea0003800200 */
.L_x_85485:
        /* <DEDUP_REMOVED lines=62> */
.L_x_85483:
[----:B------:R-:W-:Y:S05]  /*25790*/  BSYNC.RECONVERGENT B0 ;  /* 0x0000000000007941 */ /* 0x000fea0003800200 */
.L_x_85482:
        /* <DEDUP_REMOVED lines=9> */
.L_x_85466:
        /* <DEDUP_REMOVED lines=16> */
.L_x_85490:
        /* <DEDUP_REMOVED lines=12> */
.L_x_85492:
[----:B------:R-:W-:Y:S05]  /*259f0*/  BSYNC.RECONVERGENT B1 ;  /* 0x0000000000017941 */ /* 0x000fea0003800200 */
.L_x_85491:
        /* <DEDUP_REMOVED lines=61> */
.L_x_85489:
[----:B------:R-:W-:Y:S05]  /*25dd0*/  BSYNC.RECONVERGENT B0 ;  /* 0x0000000000007941 */ /* 0x000fea0003800200 */
.L_x_85488:
        /* <DEDUP_REMOVED lines=20> */
.L_x_85495:
        /* <DEDUP_REMOVED lines=12> */
.L_x_85497:
[----:B------:R-:W-:Y:S05]  /*25fe0*/  BSYNC.RECONVERGENT B1 ;  /* 0x0000000000017941 */ /* 0x000fea0003800200 */
.L_x_85496:
        /* <DEDUP_REMOVED lines=62> */
.L_x_85494:
[----:B------:R-:W-:Y:S05]  /*263d0*/  BSYNC.RECONVERGENT B0 ;  /* 0x0000000000007941 */ /* 0x000fea0003800200 */
.L_x_85493:
        /* <DEDUP_REMOVED lines=20> */
.L_x_85500:
        /* <DEDUP_REMOVED lines=12> */
.L_x_85502:
[----:B------:R-:W-:Y:S05]  /*265e0*/  BSYNC.RECONVERGENT B1 ;  /* 0x0000000000017941 */ /* 0x000fea0003800200 */
.L_x_85501:
        /* <DEDUP_REMOVED lines=62> */
.L_x_85499:
[----:B------:R-:W-:Y:S05]  /*269d0*/  BSYNC.RECONVERGENT B0 ;  /* 0x0000000000007941 */ /* 0x000fea0003800200 */
.L_x_85498:
        /* <DEDUP_REMOVED lines=20> */
.L_x_85505:
        /* <DEDUP_REMOVED lines=12> */
.L_x_85507:
[----:B------:R-:W-:Y:S05]  /*26be0*/  BSYNC.RECONVERGENT B1 ;  /* 0x0000000000017941 */ /* 0x000fea0003800200 */
.L_x_85506:
        /* <DEDUP_REMOVED lines=62> */
.L_x_85504:
[----:B------:R-:W-:Y:S05]  /*26fd0*/  BSYNC.RECONVERGENT B0 ;  /* 0x0000000000007941 */ /* 0x000fea0003800200 */
.L_x_85503:
        /* <DEDUP_REMOVED lines=11> */
.L_x_85487:
[----:B------:R-:W-:Y:S01]  /*27090*/  IMAD.WIDE.U32 R20, R4, 0x10, R218 ;  /* 0x0000001004147825 */ /* 0x000fe200078e00da */
[----:B------:R-:W-:Y:S02]  /*270a0*/  SEL R0, RZ, 0x1000000, !P5 ;  /* 0x01000000ff007807 */ /* 0x000fe40006800000 */
[----:B------:R-:W-:Y:S02]  /*270b0*/  SEL R3, RZ, 0x10000, !P4 ;  /* 0x00010000ff037807 */ /* 0x000fe40006000000 */
[----:B------:R0:W-:Y:S02]  /*270c0*/  STG.E.128 desc[UR6][R20.64], R48 ;  /* 0x0000003014007986 */ /* 0x0001e4000c101d06 */
[----:B0-----:R-:W-:-:S04]  /*270d0*/  SEL R20, RZ, 0x100, !P3 ;  /* 0x00000100ff147807 */ /* 0x001fc80005800000 */
[----:B------:R-:W-:Y:S01]  /*270e0*/  IADD3 R0, PT, PT, R20, R0, R3 ;  /* 0x0000000014007210 */ /* 0x000fe20007ffe003 */
[----:B------:R-:W-:Y:S01]  /*270f0*/  IMAD.WIDE.U32 R20, R4, 0x4, R214 ;  /* 0x0000000404147825 */ /* 0x000fe200078e00d6 */
[----:B------:R-:W-:-:S04]  /*27100*/  SEL R3, RZ, 0x1, !P2 ;  /* 0x00000001ff037807 */ /* 0x000fc80005000000 */
[----:B------:R-:W-:Y:S01]  /*27110*/  IADD3 R0, PT, PT, R0, R3, RZ ;  /* 0x0000000300007210 */ /* 0x000fe20007ffe0ff */
[----:B------:R-:W-:-:S04]  /*27120*/  VIADD R3, R210, 0x180 ;  /* 0x00000180d2037836 */ /* 0x000fc80000000000 */
        /* <DEDUP_REMOVED lines=23> */
.L_x_85511:
        /* <DEDUP_REMOVED lines=12> */
.L_x_85513:
[----:B------:R-:W-:Y:S05]  /*27360*/  BSYNC.RECONVERGENT B1 ;  /* 0x0000000000017941 */ /* 0x000fea0003800200 */
.L_x_85512:
        /* <DEDUP_REMOVED lines=62> */
.L_x_85510:
[----:B------:R-:W-:Y:S05]  /*27750*/  BSYNC.RECONVERGENT B0 ;  /* 0x0000000000007941 */ /* 0x000fea0003800200 */
.L_x_85509:
        /* <DEDUP_REMOVED lines=21> */
.L_x_85516:
        /* <DEDUP_REMOVED lines=12> */
.L_x_85518:
[----:B------:R-:W-:Y:S05]  /*27970*/  BSYNC.RECONVERGENT B1 ;  /* 0x0000000000017941 */ /* 0x000fea0003800200 */
.L_x_85517:
        /* <DEDUP_REMOVED lines=62> */
.L_x_85515:
[----:B------:R-:W-:Y:S05]  /*27d60*/  BSYNC.RECONVERGENT B0 ;  /* 0x0000000000007941 */ /* 0x000fea0003800200 */
.L_x_85514:
        /* <DEDUP_REMOVED lines=21> */
.L_x_85521:
        /* <DEDUP_REMOVED lines=12> */
.L_x_85523:
[----:B------:R-:W-:Y:S05]  /*27f80*/  BSYNC.RECONVERGENT B1 ;  /* 0x0000000000017941 */ /* 0x000fea0003800200 */
.L_x_85522:
        /* <DEDUP_REMOVED lines=58> */
[----:B------:R-:W-:-:S03]  /*28330*/  IMAD.WIDE.U32 R20, R2, -0x326172a9, RZ ;  /* 0xcd9e8d5702147825 */ /* 0x000fc600078e00ff */
[----:B------:R-:W-:Y:S01]  /*28340*/  MOV R14, R20 ;  /* 0x00000014000e7202 */ /* 0x000fe20000000f00 */
[----:B------:R-:W-:Y:S01]  /*28350*/  IMAD.MOV.U32 R20, RZ, RZ, RZ ;  /* 0x000000ffff147224 */ /* 0x000fe200078e00ff */
[----:B------:R-:W-:-:S07]  /*28360*/  LOP3.LUT R16, R16, UR15, R21, 0x96, !PT ;  /* 0x0000000f10107c12 */ /* 0x000fce000f8e9615 */
.L_x_85520:
[----:B------:R-:W-:Y:S05]  /*28370*/  BSYNC.RECONVERGENT B0 ;  /* 0x0000000000007941 */ /* 0x000fea0003800200 */
.L_x_85519:
        /* <DEDUP_REMOVED lines=21> */
.L_x_85526:
        /* <DEDUP_REMOVED lines=12> */
.L_x_85528:
[----:B------:R-:W-:Y:S05]  /*28590*/  BSYNC.RECONVERGENT B1 ;  /* 0x0000000000017941 */ /* 0x000fea0003800200 */
.L_x_85527:
        /* <DEDUP_REMOVED lines=62> */
.L_x_85525:
[----:B------:R-:W-:Y:S05]  /*28980*/  BSYNC.RECONVERGENT B0 ;  /* 0x0000000000007941 */ /* 0x000fea0003800200 */
.L_x_85524:
        /* <DEDUP_REMOVED lines=9> */
.L_x_85508:
        /* <DEDUP_REMOVED lines=16> */
.L_x_85532:
        /* <DEDUP_REMOVED lines=12> */
.L_x_85534:
[----:B------:R-:W-:Y:S05]  /*28be0*/  BSYNC.RECONVERGENT B1 ;  /* 0x0000000000017941 */ /* 0x000fea0003800200 */
.L_x_85533:
        /* <DEDUP_REMOVED lines=62> */
.L_x_85531:
[----:B------:R-:W-:Y:S05]  /*28fd0*/  BSYNC.RECONVERGENT B0 ;  /* 0x0000000000007941 */ /* 0x000fea0003800200 */
.L_x_85530:
        /* <DEDUP_REMOVED lines=20> */
.L_x_85537:
        /* <DEDUP_REMOVED lines=12> */
.L_x_85539:
[----:B------:R-:W-:Y:S05]  /*291e0*/  BSYNC.RECONVERGENT B1 ;  /* 0x0000000000017941 */ /* 0x000fea0003800200 */
.L_x_85538:
        /* <DEDUP_REMOVED lines=62> */
.L_x_85536:
[----:B------:R-:W-:Y:S05]  /*295d0*/  BSYNC.RECONVERGENT B0 ;  /* 0x0000000000007941 */ /* 0x000fea0003800200 */
.L_x_85535:
[----:B------:R-:W-:Y:S01]  /*295e0*/  ISETP.NE.AND P5, PT, R2, 0x1, PT ;  /* 0x000000010200780c */ /* 0x000fe20003fa5270 */
[----:B------:R-:W-:Y:S01]  /*295f0*/  FMUL.FTZ R21, R21, R211 ;  /* 0x000000d315157220 */ /* 0x000fe20000410000 */
[----:B------:R-:W-:Y:S01]  /*29600*/  I2FP.F32.U32 R24, R26 ;  /* 0x0000001a00187245 */ /* 0x000fe20000201000 */
[----:B------:R-:W-:Y:S01]  /*29610*/  BSSY.RECONVERGENT B0, `(.L_x_85540) ;  /* 0x000005c000007945 */ /* 0x000fe20003800200 */
[----:B------:R-:W-:Y:S02]  /*29620*/  IMAD.MOV.U32 R26, RZ, RZ, R14 ;  /* 0x000000ffff1a7224 */ /* 0x000fe400078e000e */
[----:B------:R-:W-:Y:S01]  /*29630*/  FMUL.FTZ R21, R21, R213 ;  /* 0x000000d515157220 */ /* 0x000fe20000410000 */
[----:B------:R-:W-:-:S05]  /*29640*/  FFMA.FTZ R24, R24, R217, 1.1641532182693481445e-10 ;  /* 0x2f00000018187423 */ /* 0x000fca00000100d9 */
        /* <DEDUP_REMOVED lines=13> */
.L_x_85542:
        /* <DEDUP_REMOVED lines=12> */
.L_x_85544:
[----:B------:R-:W-:Y:S05]  /*297e0*/  BSYNC.RECONVERGENT B1 ;  /* 0x0000000000017941 */ /* 0x000fea0003800200 */
.L_x_85543:
        /* <DEDUP_REMOVED lines=62> */
.L_x_85541:
[----:B------:R-:W-:Y:S05]  /*29bd0*/  BSYNC.RECONVERGENT B0 ;  /* 0x0000000000007941 */ /* 0x000fea0003800200 */
.L_x_85540:
        /* <DEDUP_REMOVED lines=20> */
.L_x_85547:
        /* <DEDUP_REMOVED lines=12> */
.L_x_85549:
[----:B------:R-:W-:Y:S05]  /*29de0*/  BSYNC.RECONVERGENT B1 ;  /* 0x0000000000017941 */ /* 0x000fea0003800200 */
.L_x_85548:
        /* <DEDUP_REMOVED lines=62> */
.L_x_85546:
[----:B------:R-:W-:Y:S05]  /*2a1d0*/  BSYNC.RECONVERGENT B0 ;  /* 0x0000000000007941 */ /* 0x000fea0003800200 */
.L_x_85545:
        /* <DEDUP_REMOVED lines=11> */
.L_x_85529:
        /* <DEDUP_REMOVED lines=33> */
.L_x_85553:
        /* <DEDUP_REMOVED lines=12> */
.L_x_85555:
[----:B------:R-:W-:Y:S05]  /*2a560*/  BSYNC.RECONVERGENT B1 ;  /* 0x0000000000017941 */ /* 0x000fea0003800200 */
.L_x_85554:
        /* <DEDUP_REMOVED lines=56> */
[----:B------:R-:W-:Y:S02]  /*2a8f0*/  UIADD3 UR15, UPT, UPT, UR4, -0x700cb87f, URZ ;  /* 0x8ff34781040f7890 */ /* 0x000fe4000fffe0ff */
[----:B------:R-:W-:Y:S01]  /*2a900*/  MOV R14, R26 ;  /* 0x0000001a000e7202 */ /* 0x000fe20000000f00 */
[----:B------:R-:W-:-:S03]  /*2a910*/  HFMA2 R26, -RZ, RZ, 0, 0 ;  /* 0x00000000ff1a7431 */ /* 0x000fc600000001ff */
[----:B------:R-:W-:Y:S01]  /*2a920*/  LOP3.LUT R16, R16, UR15, R27, 0x96, !PT ;  /* 0x0000000f10107c12 */ /* 0x000fe2000f8e961b */
[----:B------:R-:W-:-:S07]  /*2a930*/  IMAD.MOV.U32 R27, RZ, RZ, R0 ;  /* 0x000000ffff1b7224 */ /* 0x000fce00078e0000 */
.L_x_85552:
[----:B------:R-:W-:Y:S05]  /*2a940*/  BSYNC.RECONVERGENT B0 ;  /* 0x0000000000007941 */ /* 0x000fea0003800200 */
.L_x_85551:
        /* <DEDUP_REMOVED lines=21> */
.L_x_85558:
        /* <DEDUP_REMOVED lines=12> */
.L_x_85560:
[----:B------:R-:W-:Y:S05]  /*2ab60*/  BSYNC.RECONVERGENT B1 ;  /* 0x0000000000017941 */ /* 0x000fea0003800200 */
.L_x_85559:
        /* <DEDUP_REMOVED lines=62> */
.L_x_85557:
[----:B------:R-:W-:Y:S05]  /*2af50*/  BSYNC.RECONVERGENT B0 ;  /* 0x0000000000007941 */ /* 0x000fea0003800200 */
.L_x_85556:
[----:B------:R-:W-:Y:S01]  /*2af60*/  I2FP.F32.U32 R0, R0 ;  /* 0x0000000000007245 */ /* 0x000fe20000201000 */
[----:B------:R-:W-:Y:S01]  /*2af70*/  BSSY.RECONVERGENT B0, `(.L_x_85561) ;  /* 0x000005f000007945 */ /* 0x000fe20003800200 */
[----:B------:R-:W-:-:S03]  /*2af80*/  ISETP.NE.AND P4, PT, R20, 0x1, PT ;  /* 0x000000011400780c */ /* 0x000fc60003f85270 */
[----:B------:R-:W-:-:S05]  /*2af90*/  FFMA.FTZ R0, R0, R217, 1.1641532182693481445e-10 ;  /* 0x2f00000000007423 */ /* 0x000fca00000100d9 */
[----:B------:R-:W-:Y:S01]  /*2afa0*/  FSETP.GTU.FTZ.AND P3, PT, R0, R212, PT ;  /* 0x000000d40000720b */ /* 0x000fe20003f7c000 */
[----:B------:R-:W-:Y:S01]  /*2afb0*/  FMUL.FTZ R0, R21, R211 ;  /* 0x000000d315007220 */ /* 0x000fe20000410000 */
[----:B------:R-:W-:-:S03]  /*2afc0*/  HFMA2 R21, -RZ, RZ, 0, 1.1920928955078125e-07 ;  /* 0x00000002ff157431 */ /* 0x000fc600000001ff */
        /* <DEDUP_REMOVED lines=14> */
.L_x_85563:
        /* <DEDUP_REMOVED lines=12> */
.L_x_85565:
[----:B------:R-:W-:Y:S05]  /*2b170*/  BSYNC.RECONVERGENT B1 ;  /* 0x0000000000017941 */ /* 0x000fea0003800200 */
.L_x_85564:
        /* <DEDUP_REMOVED lines=62> */
.L_x_85562:
[----:B------:R-:W-:Y:S05]  /*2b560*/  BSYNC.RECONVERGENT B0 ;  /* 0x0000000000007941 */ /* 0x000fea0003800200 */
.L_x_85561:
        /* <DEDUP_REMOVED lines=21> */
.L_x_85568:
        /* <DEDUP_REMOVED lines=12> */
.L_x_85570:
[----:B------:R-:W-:Y:S05]  /*2b780*/  BSYNC.RECONVERGENT B1 ;  /* 0x0000000000017941 */ /* 0x000fea0003800200 */
.L_x_85569:
        /* <DEDUP_REMOVED lines=62> */
.L_x_85567:
[----:B------:R-:W-:Y:S05]  /*2bb70*/  BSYNC.RECONVERGENT B0 ;  /* 0x0000000000007941 */ /* 0x000fea0003800200 */
.L_x_85566:
        /* <DEDUP_REMOVED lines=9> */
.L_x_85550:
        /* <DEDUP_REMOVED lines=16> */
.L_x_85574:
        /* <DEDUP_REMOVED lines=12> */
.L_x_85576:
[----:B------:R-:W-:Y:S05]  /*2bdd0*/  BSYNC.RECONVERGENT B1 ;  /* 0x0000000000017941 */ /* 0x000fea0003800200 */
.L_x_85575:
        /* <DEDUP_REMOVED lines=61> */
.L_x_85573:
[----:B------:R-:W-:Y:S05]  /*2c1b0*/  BSYNC.RECONVERGENT B0 ;  /* 0x0000000000007941 */ /* 0x000fea0003800200 */
.L_x_85572:
        /* <DEDUP_REMOVED lines=20> */
.L_x_85579:
        /* <DEDUP_REMOVED lines=12> */
.L_x_85581:
[----:B------:R-:W-:Y:S05]  /*2c3c0*/  BSYNC.RECONVERGENT B1 ;  /* 0x0000000000017941 */ /* 0x000fea0003800200 */
.L_x_85580:
        /* <DEDUP_REMOVED lines=62> */
.L_x_85578:
[----:B------:R-:W-:Y:S05]  /*2c7b0*/  BSYNC.RECONVERGENT B0 ;  /* 0x0000000000007941 */ /* 0x000fea0003800200 */
.L_x_85577:
        /* <DEDUP_REMOVED lines=20> */
.L_x_85584:
        /* <DEDUP_REMOVED lines=12> */
.L_x_85586:
[----:B------:R-:W-:Y:S05]  /*2c9c0*/  BSYNC.RECONVERGENT B1 ;  /* 0x0000000000017941 */ /* 0x000fea0003800200 */
.L_x_85585:
        /* <DEDUP_REMOVED lines=62> */
.L_x_85583:
[----:B------:R-:W-:Y:S05]  /*2cdb0*/  BSYNC.RECONVERGENT B0 ;  /* 0x0000000000007941 */ /* 0x000fea0003800200 */
.L_x_85582:
        /* <DEDUP_REMOVED lines=20> */
.L_x_85589:
        /* <DEDUP_REMOVED lines=12> */
.L_x_85591:
[----:B------:R-:W-:Y:S05]  /*2cfc0*/  BSYNC.RECONVERGENT B1 ;  /* 0x0000000000017941 */ /* 0x000fea0003800200 */
.L_x_85590:
        /* <DEDUP_REMOVED lines=62> */
.L_x_85588:
[----:B------:R-:W-:Y:S05]  /*2d3b0*/  BSYNC.RECONVERGENT B0 ;  /* 0x0000000000007941 */ /* 0x000fea0003800200 */
.L_x_85587:
        /* <DEDUP_REMOVED lines=11> */
.L_x_85571:
        /* <DEDUP_REMOVED lines=33> */
.L_x_85595:
        /* <DEDUP_REMOVED lines=12> */
.L_x_85597:
[----:B------:R-:W-:Y:S05]  /*2d740*/  BSYNC.RECONVERGENT B1 ;  /* 0x0000000000017941 */ /* 0x000fea0003800200 */
.L_x_85596:
        /* <DEDUP_REMOVED lines=62> */
.L_x_85594:
[----:B------:R-:W-:Y:S05]  /*2db30*/  BSYNC.RECONVERGENT B0 ;  /* 0x0000000000007941 */ /* 0x000fea0003800200 */
.L_x_85593:
        /* <DEDUP_REMOVED lines=21> */
.L_x_85600:
        /* <DEDUP_REMOVED lines=12> */
.L_x_85602:
[----:B------:R-:W-:Y:S05]  /*2dd50*/  BSYNC.RECONVERGENT B1 ;  /* 0x0000000000017941 */ /* 0x000fea0003800200 */
.L_x_85601:
        /* <DEDUP_REMOVED lines=62> */
.L_x_85599:
[----:B------:R-:W-:Y:S05]  /*2e140*/  BSYNC.RECONVERGENT B0 ;  /* 0x0000000000007941 */ /* 0x000fea0003800200 */
.L_x_85598:
        /* <DEDUP_REMOVED lines=21> */
.L_x_85605:
        /* <DEDUP_REMOVED lines=12> */
.L_x_85607:
[----:B------:R-:W-:Y:S05]  /*2e360*/  BSYNC.RECONVERGENT B1 ;  /* 0x0000000000017941 */ /* 0x000fea0003800200 */
.L_x_85606:
        /* <DEDUP_REMOVED lines=62> */
.L_x_85604:
[----:B------:R-:W-:Y:S05]  /*2e750*/  BSYNC.RECONVERGENT B0 ;  /* 0x0000000000007941 */ /* 0x000fea0003800200 */
.L_x_85603:
        /* <DEDUP_REMOVED lines=21> */
.L_x_85610:
        /* <DEDUP_REMOVED lines=12> */
.L_x_85612:
[----:B------:R-:W-:Y:S05]  /*2e970*/  BSYNC.RECONVERGENT B1 ;  /* 0x0000000000017941 */ /* 0x000fea0003800200 */
.L_x_85611:
        /* <DEDUP_REMOVED lines=62> */
.L_x_85609:
[----:B------:R-:W-:Y:S05]  /*2ed60*/  BSYNC.RECONVERGENT B0 ;  /* 0x0000000000007941 */ /* 0x000fea0003800200 */
.L_x_85608:
        /* <DEDUP_REMOVED lines=9> */
.L_x_85592:
        /* <DEDUP_REMOVED lines=16> */
.L_x_85616:
        /* <DEDUP_REMOVED lines=12> */
.L_x_85618:
[----:B------:R-:W-:Y:S05]  /*2efc0*/  BSYNC.RECONVERGENT B1 ;  /* 0x0000000000017941 */ /* 0x000fea0003800200 */
.L_x_85617:
        /* <DEDUP_REMOVED lines=62> */
.L_x_85615:
[----:B------:R-:W-:Y:S05]  /*2f3b0*/  BSYNC.RECONVERGENT B0 ;  /* 0x0000000000007941 */ /* 0x000fea0003800200 */
.L_x_85614:
        /* <DEDUP_REMOVED lines=20> */
.L_x_85621:
        /* <DEDUP_REMOVED lines=12> */
.L_x_85623:
[----:B------:R-:W-:Y:S05]  /*2f5c0*/  BSYNC.RECONVERGENT B1 ;  /* 0x0000000000017941 */ /* 0x000fea0003800200 */
.L_x_85622:
        /* <DEDUP_REMOVED lines=62> */
.L_x_85620:
[----:B------:R-:W-:Y:S05]  /*2f9b0*/  BSYNC.RECONVERGENT B0 ;  /* 0x0000000000007941 */ /* 0x000fea0003800200 */
.L_x_85619:
[----:B------:R-:W-:Y:S01]  /*2f9c0*/  ISETP.NE.AND P5, PT, R26, 0x1, PT ;  /* 0x000000011a00780c */ /* 0x000fe20003fa5270 */
[----:B------:R-:W-:Y:S01]  /*2f9d0*/  FMUL.FTZ R21, R21, R211 ;  /* 0x000000d315157220 */ /* 0x000fe20000410000 */
[----:B------:R-:W-:Y:S01]  /*2f9e0*/  I2FP.F32.U32 R20, R20 ;  /* 0x0000001400147245 */ /* 0x000fe20000201000 */
[----:B------:R-:W-:Y:S01]  /*2f9f0*/  BSSY.RECONVERGENT B0, `(.L_x_85624) ;  /* 0x000005c000007945 */ /* 0x000fe20003800200 */
[----:B------:R-:W-:Y:S02]  /*2fa00*/  HFMA2 R27, -RZ, RZ, 0, 1.1920928955078125e-07 ;  /* 0x00000002ff1b7431 */ /* 0x000fe400000001ff */
[----:B------:R-:W-:Y:S01]  /*2fa10*/  FMUL.FTZ R21, R21, R213 ;  /* 0x000000d515157220 */ /* 0x000fe20000410000 */
[----:B------:R-:W-:-:S05]  /*2fa20*/  FFMA.FTZ R20, R20, R217, 1.1641532182693481445e-10 ;  /* 0x2f00000014147423 */ /* 0x000fca00000100d9 */
        /* <DEDUP_REMOVED lines=13> */
.L_x_85626:
        /* <DEDUP_REMOVED lines=12> */
.L_x_85628:
[----:B------:R-:W-:Y:S05]  /*2fbc0*/  BSYNC.RECONVERGENT B1 ;  /* 0x0000000000017941 */ /* 0x000fea0003800200 */
.L_x_85627:
        /* <DEDUP_REMOVED lines=62> */
.L_x_85625:
[----:B------:R-:W-:Y:S05]  /*2ffb0*/  BSYNC.RECONVERGENT B0 ;  /* 0x0000000000007941 */ /* 0x000fea0003800200 */
.L_x_85624:
        /* <DEDUP_REMOVED lines=20> */
.L_x_85631:
        /* <DEDUP_REMOVED lines=12> */
.L_x_85633:
[----:B------:R-:W-:Y:S05]  /*301c0*/  BSYNC.RECONVERGENT B1 ;  /* 0x0000000000017941 */ /* 0x000fea0003800200 */
.L_x_85632:
        /* <DEDUP_REMOVED lines=62> */
.L_x_85630:
[----:B------:R-:W-:Y:S05]  /*305b0*/  BSYNC.RECONVERGENT B0 ;  /* 0x0000000000007941 */ /* 0x000fea0003800200 */
.L_x_85629:
        /* <DEDUP_REMOVED lines=11> */
.L_x_85613:
        /* <DEDUP_REMOVED lines=33> */
.L_x_85637:
        /* <DEDUP_REMOVED lines=12> */
.L_x_85639:
[----:B------:R-:W-:Y:S05]  /*30940*/  BSYNC.RECONVERGENT B1 ;  /* 0x0000000000017941 */ /* 0x000fea0003800200 */
.L_x_85638:
        /* <DEDUP_REMOVED lines=62> */
.L_x_85636:
[----:B------:R-:W-:Y:S05]  /*30d30*/  BSYNC.RECONVERGENT B0 ;  /* 0x0000000000007941 */ /* 0x000fea0003800200 */
.L_x_85635:
        /* <DEDUP_REMOVED lines=21> */
.L_x_85642:
        /* <DEDUP_REMOVED lines=12> */
.L_x_85644:
[----:B------:R-:W-:Y:S05]  /*30f50*/  BSYNC.RECONVERGENT B1 ;  /* 0x0000000000017941 */ /* 0x000fea0003800200 */
.L_x_85643:
        /* <DEDUP_REMOVED lines=62> */
.L_x_85641:
[----:B------:R-:W-:Y:S05]  /*31340*/  BSYNC.RECONVERGENT B0 ;  /* 0x0000000000007941 */ /* 0x000fea0003800200 */
.L_x_85640:
        /* <DEDUP_REMOVED lines=21> */
.L_x_85647:
        /* <DEDUP_REMOVED lines=12> */
.L_x_85649:
[----:B------:R-:W-:Y:S05]  /*31560*/  BSYNC.RECONVERGENT B1 ;  /* 0x0000000000017941 */ /* 0x000fea0003800200 */
.L_x_85648:
        /* <DEDUP_REMOVED lines=62> */
.L_x_85646:
[----:B------:R-:W-:Y:S05]  /*31950*/  BSYNC.RECONVERGENT B0 ;  /* 0x0000000000007941 */ /* 0x000fea0003800200 */
.L_x_85645:
        /* <DEDUP_REMOVED lines=21> */
.L_x_85652:
        /* <DEDUP_REMOVED lines=12> */
.L_x_85654:
[----:B------:R-:W-:Y:S05]  /*31b70*/  BSYNC.RECONVERGENT B1 ;  /* 0x0000000000017941 */ /* 0x000fea0003800200 */
.L_x_85653:
        /* <DEDUP_REMOVED lines=62> */
.L_x_85651:
[----:B------:R-:W-:Y:S05]  /*31f60*/  BSYNC.RECONVERGENT B0 ;  /* 0x0000000000007941 */ /* 0x000fea0003800200 */
.L_x_85650:
        /* <DEDUP_REMOVED lines=9> */
.L_x_85634:
        /* <DEDUP_REMOVED lines=16> */
.L_x_85658:
        /* <DEDUP_REMOVED lines=12> */
.L_x_85660:
[----:B------:R-:W-:Y:S05]  /*321c0*/  BSYNC.RECONVERGENT B1 ;  /* 0x0000000000017941 */ /* 0x000fea0003800200 */
.L_x_85659:
        /* <DEDUP_REMOVED lines=62> */
.L_x_85657:
[----:B------:R-:W-:Y:S05]  /*325b0*/  BSYNC.RECONVERGENT B0 ;  /* 0x0000000000007941 */ /* 0x000fea0003800200 */
.L_x_85656:
        /* <DEDUP_REMOVED lines=20> */
.L_x_85663:
        /* <DEDUP_REMOVED lines=12> */
.L_x_85665:
[----:B------:R-:W-:Y:S05]  /*327c0*/  BSYNC.RECONVERGENT B1 ;  /* 0x0000000000017941 */ /* 0x000fea0003800200 */
.L_x_85664:
        /* <DEDUP_REMOVED lines=62> */
.L_x_85662:
[----:B------:R-:W-:Y:S05]  /*32bb0*/  BSYNC.RECONVERGENT B0 ;  /* 0x0000000000007941 */ /* 0x000fea0003800200 */
.L_x_85661:
        /* <DEDUP_REMOVED lines=20> */
.L_x_85668:
        /* <DEDUP_REMOVED lines=12> */
.L_x_85670:
[----:B------:R-:W-:Y:S05]  /*32dc0*/  BSYNC.RECONVERGENT B1 ;  /* 0x0000000000017941 */ /* 0x000fea0003800200 */
.L_x_85669:
        /* <DEDUP_REMOVED lines=62> */
.L_x_85667:
[----:B------:R-:W-:Y:S05]  /*331b0*/  BSYNC.RECONVERGENT B0 ;  /* 0x0000000000007941 */ /* 0x000fea0003800200 */
.L_x_85666:
        /* <DEDUP_REMOVED lines=20> */
.L_x_85673:
        /* <DEDUP_REMOVED lines=12> */
.L_x_85675:
[----:B------:R-:W-:Y:S05]  /*333c0*/  BSYNC.RECONVERGENT B1 ;  /* 0x0000000000017941 */ /* 0x000fea0003800200 */
.L_x_85674:
        /* <DEDUP_REMOVED lines=62> */
.L_x_85672:
[----:B------:R-:W-:Y:S05]  /*337b0*/  BSYNC.RECONVERGENT B0 ;  /* 0x0000000000007941 */ /* 0x000fea0003800200 */
.L_x_85671:
        /* <DEDUP_REMOVED lines=11> */
.L_x_85655:
        /* <DEDUP_REMOVED lines=33> */
.L_x_85679:
        /* <DEDUP_REMOVED lines=12> */
.L_x_85681:
[----:B------:R-:W-:Y:S05]  /*33b40*/  BSYNC.RECONVERGENT B1 ;  /* 0x0000000000017941 */ /* 0x000fea0003800200 */
.L_x_85680:
        /* <DEDUP_REMOVED lines=39> */
[----:B------:R-:W-:Y:S01]  /*33dc0*/  HFMA2 R25, -RZ, RZ, 0, 0 ;  /* 0x00000000ff197431 */ /* 0x000fe200000001ff */
        /* <DEDUP_REMOVED lines=19> */
[----:B------:R-:W-:Y:S01]  /*33f00*/  IMAD.MOV.U32 R28, RZ, RZ, R24 ;  /* 0x000000ffff1c7224 */ /* 0x000fe200078e0018 */
[----:B------:R-:W-:-:S07]  /*33f10*/  LOP3.LUT R16, R16, UR15, R29, 0x96, !PT ;  /* 0x0000000f10107c12 */ /* 0x000fce000f8e961d */
.L_x_85678:
[----:B------:R-:W-:Y:S05]  /*33f20*/  BSYNC.RECONVERGENT B0 ;  /* 0x0000000000007941 */ /* 0x000fea0003800200 */
.L_x_85677:
        /* <DEDUP_REMOVED lines=21> */
.L_x_85684:
        /* <DEDUP_REMOVED lines=12> */
.L_x_85686:
[----:B------:R-:W-:Y:S05]  /*34140*/  BSYNC.RECONVERGENT B1 ;  /* 0x0000000000017941 */ /* 0x000fea0003800200 */
.L_x_85685:
        /* <DEDUP_REMOVED lines=62> */
.L_x_85683:
[----:B------:R-:W-:Y:S05]  /*34530*/  BSYNC.RECONVERGENT B0 ;  /* 0x0000000000007941 */ /* 0x000fea0003800200 */
.L_x_85682:
        /* <DEDUP_REMOVED lines=21> */
.L_x_85689:
        /* <DEDUP_REMOVED lines=12> */
.L_x_85691:
[----:B------:R-:W-:Y:S05]  /*34750*/  BSYNC.RECONVERGENT B1 ;  /* 0x0000000000017941 */ /* 0x000fea0003800200 */
.L_x_85690:
        /* <DEDUP_REMOVED lines=62> */
.L_x_85688:
[----:B------:R-:W-:Y:S05]  /*34b40*/  BSYNC.RECONVERGENT B0 ;  /* 0x0000000000007941 */ /* 0x000fea0003800200 */
.L_x_85687:
        /* <DEDUP_REMOVED lines=21> */
.L_x_85694:
        /* <DEDUP_REMOVED lines=12> */
.L_x_85696:
[----:B------:R-:W-:Y:S05]  /*34d60*/  BSYNC.RECONVERGENT B1 ;  /* 0x0000000000017941 */ /* 0x000fea0003800200 */
.L_x_85695:
        /* <DEDUP_REMOVED lines=62> */
.L_x_85693:
[----:B------:R-:W-:Y:S05]  /*35150*/  BSYNC.RECONVERGENT B0 ;  /* 0x0000000000007941 */ /* 0x000fea0003800200 */
.L_x_85692:
        /* <DEDUP_REMOVED lines=9> */
.L_x_85676:
        /* <DEDUP_REMOVED lines=16> */
.L_x_85700:
        /* <DEDUP_REMOVED lines=12> */
.L_x_85702:
[----:B------:R-:W-:Y:S05]  /*353b0*/  BSYNC.RECONVERGENT B1 ;  /* 0x0000000000017941 */ /* 0x000fea0003800200 */
.L_x_85701:
        /* <DEDUP_REMOVED lines=61> */
.L_x_85699:
[----:B------:R-:W-:Y:S05]  /*35790*/  BSYNC.RECONVERGENT B0 ;  /* 0x0000000000007941 */ /* 0x000fea0003800200 */
.L_x_85698:
        /* <DEDUP_REMOVED lines=20> */
.L_x_85705:
        /* <DEDUP_REMOVED lines=12> */
.L_x_85707:
[----:B------:R-:W-:Y:S05]  /*359a0*/  BSYNC.RECONVERGENT B1 ;  /* 0x0000000000017941 */ /* 0x000fea0003800200 */
.L_x_85706:
        /* <DEDUP_REMOVED lines=62> */
.L_x_85704:
[----:B------:R-:W-:Y:S05]  /*35d90*/  BSYNC.RECONVERGENT B0 ;  /* 0x0000000000007941 */ /* 0x000fea0003800200 */
.L_x_85703:
        /* <DEDUP_REMOVED lines=20> */
.L_x_85710:
        /* <DEDUP_REMOVED lines=12> */
.L_x_85712:
[----:B------:R-:W-:Y:S05]  /*35fa0*/  BSYNC.RECONVERGENT B1 ;  /* 0x0000000000017941 */ /* 0x000fea0003800200 */
.L_x_85711:
        /* <DEDUP_REMOVED lines=62> */
.L_x_85709:
[----:B------:R-:W-:Y:S05]  /*36390*/  BSYNC.RECONVERGENT B0 ;  /* 0x0000000000007941 */ /* 0x000fea0003800200 */
.L_x_85708:
        /* <DEDUP_REMOVED lines=20> */
.L_x_85715:
        /* <DEDUP_REMOVED lines=12> */
.L_x_85717:
[----:B------:R-:W-:Y:S05]  /*365a0*/  BSYNC.RECONVERGENT B1 ;  /* 0x0000000000017941 */ /* 0x000fea0003800200 */
.L_x_85716:
        /* <DEDUP_REMOVED lines=62> */
.L_x_85714:
[----:B------:R-:W-:Y:S05]  /*36990*/  BSYNC.RECONVERGENT B0 ;  /* 0x0000000000007941 */ /* 0x000fea0003800200 */
.L_x_85713:
        /* <DEDUP_REMOVED lines=11> */
.L_x_85697:
        /* <DEDUP_REMOVED lines=33> */
.L_x_85721:
        /* <DEDUP_REMOVED lines=12> */
.L_x_85723:
[----:B------:R-:W-:Y:S05]  /*36d20*/  BSYNC.RECONVERGENT B1 ;  /* 0x0000000000017941 */ /* 0x000fea0003800200 */
.L_x_85722:
        /* <DEDUP_REMOVED lines=39> */
[----:B------:R-:W-:Y:S01]  /*36fa0*/  IMAD.MOV.U32 R27, RZ, RZ, RZ ;  /* 0x000000ffff1b7224 */ /* 0x000fe200078e00ff */
        /* <DEDUP_REMOVED lines=22> */
.L_x_85720:
[----:B------:R-:W-:Y:S05]  /*37110*/  BSYNC.RECONVERGENT B0 ;  /* 0x0000000000007941 */ /* 0x000fea0003800200 */
.L_x_85719:
        /* <DEDUP_REMOVED lines=21> */
.L_x_85726:
        /* <DEDUP_REMOVED lines=12> */
.L_x_85728:
[----:B------:R-:W-:Y:S05]  /*37330*/  BSYNC.RECONVERGENT B1 ;  /* 0x0000000000017941 */ /* 0x000fea0003800200 */
.L_x_85727:
        /* <DEDUP_REMOVED lines=62> */
.L_x_85725:
[----:B------:R-:W-:Y:S05]  /*37720*/  BSYNC.RECONVERGENT B0 ;  /* 0x0000000000007941 */ /* 0x000fea0003800200 */
.L_x_85724:
        /* <DEDUP_REMOVED lines=21> */
.L_x_85731:
        /* <DEDUP_REMOVED lines=12> */
.L_x_85733:
[----:B------:R-:W-:Y:S05]  /*37940*/  BSYNC.RECONVERGENT B1 ;  /* 0x0000000000017941 */ /* 0x000fea0003800200 */
.L_x_85732:
        /* <DEDUP_REMOVED lines=62> */
.L_x_85730:
[----:B------:R-:W-:Y:S05]  /*37d30*/  BSYNC.RECONVERGENT B0 ;  /* 0x0000000000007941 */ /* 0x000fea0003800200 */
.L_x_85729:
        /* <DEDUP_REMOVED lines=21> */
.L_x_85736:
        /* <DEDUP_REMOVED lines=12> */
.L_x_85738:
[----:B------:R-:W-:Y:S05]  /*37f50*/  BSYNC.RECONVERGENT B1 ;  /* 0x0000000000017941 */ /* 0x000fea0003800200 */
.L_x_85737:
        /* <DEDUP_REMOVED lines=62> */
.L_x_85735:
[----:B------:R-:W-:Y:S05]  /*38340*/  BSYNC.RECONVERGENT B0 ;  /* 0x0000000000007941 */ /* 0x000fea0003800200 */
.L_x_85734:
        /* <DEDUP_REMOVED lines=9> */
.L_x_85718:
        /* <DEDUP_REMOVED lines=16> */
.L_x_85742:
        /* <DEDUP_REMOVED lines=12> */
.L_x_85744:
[----:B------:R-:W-:Y:S05]  /*385a0*/  BSYNC.RECONVERGENT B1 ;  /* 0x0000000000017941 */ /* 0x000fea0003800200 */
.L_x_85743:
        /* <DEDUP_REMOVED lines=58> */
[----:B------:R-:W-:-:S03]  /*38950*/  IMAD.WIDE.U32 R24, R14, -0x326172a9, RZ ;  /* 0xcd9e8d570e187825 */ /* 0x000fc600078e00ff */
[----:B------:R-:W-:Y:S01]  /*38960*/  MOV R14, R24 ;  /* 0x00000018000e7202 */ /* 0x000fe20000000f00 */
[----:B------:R-:W-:Y:S01]  /*38970*/  IMAD.MOV.U32 R24, RZ, RZ, R26 ;  /* 0x000000ffff187224 */ /* 0x000fe200078e001a */
[----:B------:R-:W-:-:S07]  /*38980*/  LOP3.LUT R16, R16, UR15, R25, 0x96, !PT ;  /* 0x0000000f10107c12 */ /* 0x000fce000f8e9619 */
.L_x_85741:
[----:B------:R-:W-:Y:S05]  /*38990*/  BSYNC.RECONVERGENT B0 ;  /* 0x0000000000007941 */ /* 0x000fea0003800200 */
.L_x_85740:
        /* <DEDUP_REMOVED lines=20> */
.L_x_85747:
        /* <DEDUP_REMOVED lines=12> */
.L_x_85749:
[----:B------:R-:W-:Y:S05]  /*38ba0*/  BSYNC.RECONVERGENT B1 ;  /* 0x0000000000017941 */ /* 0x000fea0003800200 */
.L_x_85748:
        /* <DEDUP_REMOVED lines=62> */
.L_x_85746:
[----:B------:R-:W-:Y:S05]  /*38f90*/  BSYNC.RECONVERGENT B0 ;  /* 0x0000000000007941 */ /* 0x000fea0003800200 */
.L_x_85745:
        /* <DEDUP_REMOVED lines=20> */
.L_x_85752:
        /* <DEDUP_REMOVED lines=12> */
.L_x_85754:
[----:B------:R-:W-:Y:S05]  /*391a0*/  BSYNC.RECONVERGENT B1 ;  /* 0x0000000000017941 */ /* 0x000fea0003800200 */
.L_x_85753:
        /* <DEDUP_REMOVED lines=62> */
.L_x_85751:
[----:B------:R-:W-:Y:S05]  /*39590*/  BSYNC.RECONVERGENT B0 ;  /* 0x0000000000007941 */ /* 0x000fea0003800200 */
.L_x_85750:
        /* <DEDUP_REMOVED lines=20> */
.L_x_85757:
        /* <DEDUP_REMOVED lines=12> */
.L_x_85759:
[----:B------:R-:W-:Y:S05]  /*397a0*/  BSYNC.RECONVERGENT B1 ;  /* 0x0000000000017941 */ /* 0x000fea0003800200 */
.L_x_85758:
        /* <DEDUP_REMOVED lines=62> */
.L_x_85756:
[----:B------:R-:W-:Y:S05]  /*39b90*/  BSYNC.RECONVERGENT B0 ;  /* 0x0000000000007941 */ /* 0x000fea0003800200 */
.L_x_85755:
        /* <DEDUP_REMOVED lines=11> */
.L_x_85739:
        /* <DEDUP_REMOVED lines=33> */
.L_x_85763:
        /* <DEDUP_REMOVED lines=12> */
.L_x_85765:
[----:B------:R-:W-:Y:S05]  /*39f20*/  BSYNC.RECONVERGENT B1 ;  /* 0x0000000000017941 */ /* 0x000fea0003800200 */
.L_x_85764:
        /* <DEDUP_REMOVED lines=62> */
.L_x_85762:
[----:B------:R-:W-:Y:S05]  /*3a310*/  BSYNC.RECONVERGENT B0 ;  /* 0x0000000000007941 */ /* 0x000fea0003800200 */
.L_x_85761:
        /* <DEDUP_REMOVED lines=21> */
.L_x_85768:
        /* <DEDUP_REMOVED lines=12> */
.L_x_85770:
[----:B------:R-:W-:Y:S05]  /*3a530*/  BSYNC.RECONVERGENT B1 ;  /* 0x0000000000017941 */ /* 0x000fea0003800200 */
.L_x_85769:
        /* <DEDUP_REMOVED lines=62> */
.L_x_85767:
[----:B------:R-:W-:Y:S05]  /*3a920*/  BSYNC.RECONVERGENT B0 ;  /* 0x0000000000007941 */ /* 0x000fea0003800200 */
.L_x_85766:
        /* <DEDUP_REMOVED lines=21> */
.L_x_85773:
        /* <DEDUP_REMOVED lines=12> */
.L_x_85775:
[----:B------:R-:W-:Y:S05]  /*3ab40*/  BSYNC.RECONVERGENT B1 ;  /* 0x0000000000017941 */ /* 0x000fea0003800200 */
.L_x_85774:
        /* <DEDUP_REMOVED lines=62> */
.L_x_85772:
[----:B------:R-:W-:Y:S05]  /*3af30*/  BSYNC.RECONVERGENT B0 ;  /* 0x0000000000007941 */ /* 0x000fea0003800200 */
.L_x_85771:
        /* <DEDUP_REMOVED lines=21> */
.L_x_85778:
        /* <DEDUP_REMOVED lines=12> */
.L_x_85780:
[----:B------:R-:W-:Y:S05]  /*3b150*/  BSYNC.RECONVERGENT B1 ;  /* 0x0000000000017941 */ /* 0x000fea0003800200 */
.L_x_85779:
        /* <DEDUP_REMOVED lines=62> */
.L_x_85777:
[----:B------:R-:W-:Y:S05]  /*3b540*/  BSYNC.RECONVERGENT B0 ;  /* 0x0000000000007941 */ /* 0x000fea0003800200 */
.L_x_85776:
        /* <DEDUP_REMOVED lines=9> */
.L_x_85760:
        /* <DEDUP_REMOVED lines=16> */
.L_x_85784:
        /* <DEDUP_REMOVED lines=12> */
.L_x_85786:
[----:B------:R-:W-:Y:S05]  /*3b7a0*/  BSYNC.RECONVERGENT B1 ;  /* 0x0000000000017941 */ /* 0x000fea0003800200 */
.L_x_85785:
        /* <DEDUP_REMOVED lines=62> */
.L_x_85783:
[----:B------:R-:W-:Y:S05]  /*3bb90*/  BSYNC.RECONVERGENT B0 ;  /* 0x0000000000007941 */ /* 0x000fea0003800200 */
.L_x_85782:
[----:B------:R-:W-:Y:S01]  /*3bba0*/  ISETP.NE.AND P4, PT, R203, 0x1, PT ;  /* 0x00000001cb00780c */ /* 0x000fe20003f85270 */
[----:B-----5:R-:W-:Y:S01]  /*3bbb0*/  FMUL.FTZ R20, R20, R211 ;  /* 0x000000d314147220 */ /* 0x020fe20000410000 */
[----:B------:R-:W-:Y:S01]  /*3bbc0*/  I2FP.F32.U32 R200, R202 ;  /* 0x000000ca00c87245 */ /* 0x000fe20000201000 */
[----:B------:R-:W-:Y:S01]  /*3bbd0*/  BSSY.RECONVERGENT B0, `(.L_x_85787) ;  /* 0x000005c000007945 */ /* 0x000fe20003800200 */
[----:B------:R-:W-:Y:S01]  /*3bbe0*/  MOV R202, R14 ;  /* 0x0000000e00ca7202 */ /* 0x000fe20000000f00 */
[----:B------:R-:W-:Y:S02]  /*3bbf0*/  FMUL.FTZ R20, R20, R213 ;  /* 0x000000d514147220 */ /* 0x000fe40000410000 */
[----:B------:R-:W-:-:S05]  /*3bc00*/  FFMA.FTZ R200, R200, R217, 1.1641532182693481445e-10 ;  /* 0x2f000000c8c87423 */ /* 0x000fca00000100d9 */
[----:B------:R-:W-:Y:S01]  /*3bc10*/  FSETP.GTU.FTZ.AND P3, PT, R200, R212, PT ;  /* 0x000000d4c800720b */ /* 0x000fe20003f7c000 */
[----:B------:R-:W-:-:S03]  /*3bc20*/  IMAD.MOV.U32 R200, RZ, RZ, 0x2 ;  /* 0x00000002ffc87424 */ /* 0x000fc600078e00ff */
        /* <DEDUP_REMOVED lines=11> */
.L_x_85789:
        /* <DEDUP_REMOVED lines=12> */
.L_x_85791:
[----:B------:R-:W-:Y:S05]  /*3bda0*/  BSYNC.RECONVERGENT B1 ;  /* 0x0000000000017941 */ /* 0x000fea0003800200 */
.L_x_85790:
        /* <DEDUP_REMOVED lines=62> */
.L_x_85788:
[----:B------:R-:W-:Y:S05]  /*3c190*/  BSYNC.RECONVERGENT B0 ;  /* 0x0000000000007941 */ /* 0x000fea0003800200 */
.L_x_85787:
        /* <DEDUP_REMOVED lines=20> */
.L_x_85794:
        /* <DEDUP_REMOVED lines=12> */
.L_x_85796:
[----:B------:R-:W-:Y:S05]  /*3c3a0*/  BSYNC.RECONVERGENT B1 ;  /* 0x0000000000017941 */ /* 0x000fea0003800200 */
.L_x_85795:
        /* <DEDUP_REMOVED lines=62> */
.L_x_85793:
[----:B------:R-:W-:Y:S05]  /*3c790*/  BSYNC.RECONVERGENT B0 ;  /* 0x0000000000007941 */ /* 0x000fea0003800200 */
.L_x_85792:
        /* <DEDUP_REMOVED lines=20> */
.L_x_85799:
        /* <DEDUP_REMOVED lines=12> */
.L_x_85801:
[----:B------:R-:W-:Y:S05]  /*3c9a0*/  BSYNC.RECONVERGENT B1 ;  /* 0x0000000000017941 */ /* 0x000fea0003800200 */
.L_x_85800:
        /* <DEDUP_REMOVED lines=62> */
.L_x_85798:
[----:B------:R-:W-:Y:S05]  /*3cd90*/  BSYNC.RECONVERGENT B0 ;  /* 0x0000000000007941 */ /* 0x000fea0003800200 */
.L_x_85797:
[----:B------:R-:W-:Y:S01]  /*3cda0*/  I2FP.F32.U32 R200, R202 ;  /* 0x000000ca00c87245 */ /* 0x000fe20000201000 */
[----:B------:R-:W-:Y:S01]  /*3cdb0*/  FMUL.FTZ R23, R23, R211 ;  /* 0x000000d317177220 */ /* 0x000fe20000410000 */
[----:B------:R-:W-:Y:S01]  /*3cdc0*/  FMUL.FTZ R20, R20, R104 ;  /* 0x0000006814147220 */ /* 0x000fe20000410000 */
[----:B------:R-:W-:Y:S01]  /*3cdd0*/  FMUL.FTZ R21, R21, R105 ;  /* 0x0000006915157220 */ /* 0x000fe20000410000 */
[----:B------:R-:W-:Y:S01]  /*3cde0*/  FMUL.FTZ R22, R22, R106 ;  /* 0x0000006a16167220 */ /* 0x000fe20000410000 */
[----:B------:R-:W-:Y:S01]  /*3cdf0*/  FFMA.FTZ R200, R200, R217, 1.1641532182693481445e-10 ;  /* 0x2f000000c8c87423 */ /* 0x000fe200000100d9 */
[----:B------:R-:W-:-:S04]  /*3ce00*/  FMUL.FTZ R23, R23, R213 ;  /* 0x000000d517177220 */ /* 0x000fc80000410000 */
[----:B------:R-:W-:-:S04]  /*3ce10*/  FSETP.GTU.FTZ.AND P6, PT, R200, R212, PT ;  /* 0x000000d4c800720b */ /* 0x000fc80003fdc000 */
[----:B------:R-:W-:Y:S02]  /*3ce20*/  FSEL R23, R23, RZ, !P6 ;  /* 0x000000ff17177208 */ /* 0x000fe40007000000 */
[----:B------:R-:W-:-:S03]  /*3ce30*/  PLOP3.LUT P5, PT, P6, PT, PT, 0x8, 0x80 ;  /* 0x000000000080781c */ /* 0x000fc600037ae170 */
[----:B------:R-:W-:-:S10]  /*3ce40*/  FMUL.FTZ R23, R23, R107 ;  /* 0x0000006b17177220 */ /* 0x000fd40000410000 */
.L_x_85781:
        /* <DEDUP_REMOVED lines=11> */
[----:B0-----:R-:W-:-:S05]  /*3cf00*/  IMAD.WIDE.U32 R200, R214, 0x4, R200 ;  /* 0x00000004d6c87825 */ /* 0x001fca00078e00c8 */
        /* <DEDUP_REMOVED lines=23> */
.L_x_85805:
        /* <DEDUP_REMOVED lines=12> */
.L_x_85807:
[----:B------:R-:W-:Y:S05]  /*3d140*/  BSYNC.RECONVERGENT B1 ;  /* 0x0000000000017941 */ /* 0x000fea0003800200 */
.L_x_85806:
        /* <DEDUP_REMOVED lines=62> */
.L_x_85804:
[----:B------:R-:W-:Y:S05]  /*3d530*/  BSYNC.RECONVERGENT B0 ;  /* 0x0000000000007941 */ /* 0x000fea0003800200 */
.L_x_85803:
        /* <DEDUP_REMOVED lines=21> */
.L_x_85810:
        /* <DEDUP_REMOVED lines=12> */
.L_x_85812:
[----:B------:R-:W-:Y:S05]  /*3d750*/  BSYNC.RECONVERGENT B1 ;  /* 0x0000000000017941 */ /* 0x000fea0003800200 */
.L_x_85811:
        /* <DEDUP_REMOVED lines=62> */
.L_x_85809:
[----:B------:R-:W-:Y:S05]  /*3db40*/  BSYNC.RECONVERGENT B0 ;  /* 0x0000000000007941 */ /* 0x000fea0003800200 */
.L_x_85808:
        /* <DEDUP_REMOVED lines=21> */
.L_x_85815:
        /* <DEDUP_REMOVED lines=12> */
.L_x_85817:
[----:B------:R-:W-:Y:S05]  /*3dd60*/  BSYNC.RECONVERGENT B1 ;  /* 0x0000000000017941 */ /* 0x000fea0003800200 */
.L_x_85816:
        /* <DEDUP_REMOVED lines=62> */
.L_x_85814:
[----:B------:R-:W-:Y:S05]  /*3e150*/  BSYNC.RECONVERGENT B0 ;  /* 0x0000000000007941 */ /* 0x000fea0003800200 */
.L_x_85813:
        /* <DEDUP_REMOVED lines=21> */
.L_x_85820:
        /* <DEDUP_REMOVED lines=12> */
.L_x_85822:
[----:B------:R-:W-:Y:S05]  /*3e370*/  BSYNC.RECONVERGENT B1 ;  /* 0x0000000000017941 */ /* 0x000fea0003800200 */
.L_x_85821:
        /* <DEDUP_REMOVED lines=62> */
.L_x_85819:
[----:B------:R-:W-:Y:S05]  /*3e760*/  BSYNC.RECONVERGENT B0 ;  /* 0x0000000000007941 */ /* 0x000fea0003800200 */
.L_x_85818:
        /* <DEDUP_REMOVED lines=9> */
.L_x_85802:
        /* <DEDUP_REMOVED lines=16> */
.L_x_85826:
        /* <DEDUP_REMOVED lines=12> */
.L_x_85828:
[----:B------:R-:W-:Y:S05]  /*3e9c0*/  BSYNC.RECONVERGENT B1 ;  /* 0x0000000000017941 */ /* 0x000fea0003800200 */
.L_x_85827:
        /* <DEDUP_REMOVED lines=62> */
.L_x_85825:
[----:B------:R-:W-:Y:S05]  /*3edb0*/  BSYNC.RECONVERGENT B0 ;  /* 0x0000000000007941 */ /* 0x000fea0003800200 */
.L_x_85824:
        /* <DEDUP_REMOVED lines=20> */
.L_x_85831:
        /* <DEDUP_REMOVED lines=12> */
.L_x_85833:
[----:B------:R-:W-:Y:S05]  /*3efc0*/  BSYNC.RECONVERGENT B1 ;  /* 0x0000000000017941 */ /* 0x000fea0003800200 */
.L_x_85832:
        /* <DEDUP_REMOVED lines=62> */
.L_x_85830:
[----:B------:R-:W-:Y:S05]  /*3f3b0*/  BSYNC.RECONVERGENT B0 ;  /* 0x0000000000007941 */ /* 0x000fea0003800200 */
.L_x_85829:
        /* <DEDUP_REMOVED lines=20> */
.L_x_85836:
        /* <DEDUP_REMOVED lines=12> */
.L_x_85838:
[----:B------:R-:W-:Y:S05]  /*3f5c0*/  BSYNC.RECONVERGENT B1 ;  /* 0x0000000000017941 */ /* 0x000fea0003800200 */
.L_x_85837:
        /* <DEDUP_REMOVED lines=62> */
.L_x_85835:
[----:B------:R-:W-:Y:S05]  /*3f9b0*/  BSYNC.RECONVERGENT B0 ;  /* 0x0000000000007941 */ /* 0x000fea0003800200 */
.L_x_85834:
        /* <DEDUP_REMOVED lines=20> */
.L_x_85841:
        /* <DEDUP_REMOVED lines=12> */
.L_x_85843:
[----:B------:R-:W-:Y:S05]  /*3fbc0*/  BSYNC.RECONVERGENT B1 ;  /* 0x0000000000017941 */ /* 0x000fea0003800200 */
.L_x_85842:
        /* <DEDUP_REMOVED lines=62> */
.L_x_85840:
[----:B------:R-:W-:Y:S05]  /*3ffb0*/  BSYNC.RECONVERGENT B0 ;  /* 0x0000000000007941 */ /* 0x000fea0003800200 */
.L_x_85839:
        /* <DEDUP_REMOVED lines=11> */
.L_x_85823:
[----:B------:R-:W0:Y:S01]  /*40070*/  LDC.64 R212, c[0x0][0x3a8] ;  /* 0x0000ea00ffd47b82 */ /* 0x000e220000000a00 */
[----:B------:R-:W-:Y:S01]  /*40080*/  SEL R211, RZ, 0x1000000, !P4 ;  /* 0x01000000ffd37807 */ /* 0x000fe20006000000 */
[----:B------:R-:W-:Y:S01]  /*40090*/  UMOV UR15, 0xffffffff ;  /* 0xffffffff000f7882 */ /* 0x000fe20000000000 */
[----:B------:R-:W-:-:S05]  /*400a0*/  LOP3.LUT P5, RZ, R252, 0x1f, RZ, 0xc0, !PT ;  /* 0x0000001ffcff7812 */ /* 0x000fca00078ac0ff */
[----:B------:R-:W1:Y:S01]  /*400b0*/  LDC.64 R220, c[0x0][0x3b0] ;  /* 0x0000ec00ffdc7b82 */ /* 0x000e620000000a00 */
[----:B0-----:R-:W-:-:S05]  /*400c0*/  IMAD.WIDE.U32 R212, R216, 0x10, R212 ;  /* 0x00000010d8d47825 */ /* 0x001fca00078e00d4 */
[----:B------:R0:W-:Y:S02]  /*400d0*/  STG.E.128 desc[UR6][R212.64], R200 ;  /* 0x000000c8d4007986 */ /* 0x0001e4000c101d06 */
[----:B0-----:R-:W-:Y:S02]  /*400e0*/  SEL R212, RZ, 0x10000, !P3 ;  /* 0x00010000ffd47807 */ /* 0x001fe40005800000 */
[----:B------:R-:W-:-:S04]  /*400f0*/  SEL R213, RZ, 0x100, !P2 ;  /* 0x00000100ffd57807 */ /* 0x000fc80005000000 */
[----:B------:R-:W-:Y:S02]  /*40100*/  IADD3 R211, PT, PT, R213, R211, R212 ;  /* 0x000000d3d5d37210 */ /* 0x000fe40007ffe0d4 */
[----:B------:R-:W-:-:S04]  /*40110*/  SEL R212, RZ, 0x1, !P0 ;  /* 0x00000001ffd47807 */ /* 0x000fc80004000000 */
[----:B------:R-:W-:Y:S01]  /*40120*/  IADD3 R211, PT, PT, R211, R212, RZ ;  /* 0x000000d4d3d37210 */ /* 0x000fe20007ffe0ff */
[----:B-1----:R-:W-:-:S05]  /*40130*/  IMAD.WIDE.U32 R212, R216, 0x4, R220 ;  /* 0x00000004d8d47825 */ /* 0x002fca00078e00dc */
        /* <DEDUP_REMOVED lines=263> */
.L_x_85857:
[----:B------:R-:W2:Y:S01]  /*411b0*/  LDL R252, [R1+0x1b4] ;  /* 0x0001b40001fc7983 */ /* 0x000ea20000100800 */
[----:B------:R-:W3:Y:S03]  /*411c0*/  @!P5 LDC.64 R212, c[0x0][0x3c0] ;  /* 0x0000f000ffd4db82 */ /* 0x000ee60000000a00 */
[----:B------:R-:W4:Y:S04]  /*411d0*/  LDL R223, [R1+0x1b8] ;  /* 0x0001b80001df7983 */ /* 0x000f280000100800 */
[----:B------:R-:W4:Y:S04]  /*411e0*/  LDL R222, [R1+0x1bc] ;  /* 0x0001bc0001de7983 */ /* 0x000f280000100800 */
        /* <DEDUP_REMOVED lines=9> */
[----:B0-----:R-:W4:Y:S01]  /*41280*/  LDL R13, [R1+0x1b0] ;  /* 0x0001b000010d7983 */ /* 0x001f220000100800 */
[----:B---3--:R-:W-:Y:S01]  /*41290*/  @!P5 IMAD.WIDE R212, R15, 0x4, R212 ;  /* 0x000000040fd4d825 */ /* 0x008fe200078e02d4 */
[----:B------:R-:W-:-:S03]  /*412a0*/  ISETP.NE.AND P0, PT, RZ, UR13, PT ;  /* 0x0000000dff007c0c */ /* 0x000fc6000bf05270 */
[----:B-1----:R-:W-:Y:S01]  /*412b0*/  FADD.FTZ R211, R217, R211 ;  /* 0x000000d3d9d37221 */ /* 0x002fe20000010000 */
[----:B------:R0:W-:Y:S01]  /*412c0*/  STL [R1+0x1c0], R12 ;  /* 0x0001c00c01007387 */ /* 0x0001e20000100800 */
[----:B------:R-:W-:Y:S02]  /*412d0*/  FSEL R217, R219, RZ, !P0 ;  /* 0x000000ffdbd97208 */ /* 0x000fe40004000000 */
[----:B------:R-:W-:Y:S01]  /*412e0*/  FFMA.FTZ R211, R211, R221, UR14 ;  /* 0x0000000ed3d37e23 */ /* 0x000fe200080100dd */
[----:B------:R1:W-:Y:S01]  /*412f0*/  @!P5 STG.E desc[UR6][R212.64], R219 ;  /* 0x000000dbd400d986 */ /* 0x0003e2000c101906 */
[----:B------:R-:W3:Y:S01]  /*41300*/  LDC.64 R220, c[0x0][0x428] ;  /* 0x00010a00ffdc7b82 */ /* 0x000ee20000000a00 */
[C---:B------:R-:W-:Y:S01]  /*41310*/  FADD.FTZ R93, -R217.reuse, R93 ;  /* 0x0000005dd95d7221 */ /* 0x040fe20000010100 */
[C---:B------:R-:W-:Y:S01]  /*41320*/  FADD.FTZ R94, -R217.reuse, R94 ;  /* 0x0000005ed95e7221 */ /* 0x040fe20000010100 */
[C---:B------:R-:W-:Y:S01]  /*41330*/  FADD.FTZ R95, -R217.reuse, R95 ;  /* 0x0000005fd95f7221 */ /* 0x040fe20000010100 */
[C---:B------:R-:W-:Y:S01]  /*41340*/  FADD.FTZ R90, -R217.reuse, R90 ;  /* 0x0000005ad95a7221 */ /* 0x040fe20000010100 */
[C---:B------:R-:W-:Y:S01]  /*41350*/  FADD.FTZ R91, -R217.reuse, R91 ;  /* 0x0000005bd95b7221 */ /* 0x040fe20000010100 */
[----:B------:R-:W-:Y:S01]  /*41360*/  FADD.FTZ R92, -R217, R92 ;  /* 0x0000005cd95c7221 */ /* 0x000fe20000010100 */
[----:B0-----:R-:W3:Y:S01]  /*41370*/  LDL R12, [R1+0x17c] ;  /* 0x00017c00010c7983 */ /* 0x001ee20000100800 */
[----:B-1----:R-:W-:Y:S01]  /*41380*/  FMUL.FTZ R212, R219, R219 ;  /* 0x000000dbdbd47220 */ /* 0x002fe20000410000 */
[----:B------:R-:W-:-:S02]  /*41390*/  FADD.FTZ R88, -R217, R88 ;  /* 0x00000058d9587221 */ /* 0x000fc40000010100 */
[----:B------:R-:W3:Y:S02]  /*413a0*/  LDL R219, [R1+0x19c] ;  /* 0x00019c0001db7983 */ /* 0x000ee40000100800 */
[----:B------:R-:W-:-:S05]  /*413b0*/  FSEL R212, R212, RZ, P0 ;  /* 0x000000ffd4d47208 */ /* 0x000fca0000000000 */
[----:B------:R-:W-:Y:S01]  /*413c0*/  FADD.FTZ R211, R211, R212 ;  /* 0x000000d4d3d37221 */ /* 0x000fe20000010000 */
[----:B------:R-:W-:Y:S01]  /*413d0*/  FADD.FTZ R89, -R217, R89 ;  /* 0x00000059d9597221 */ /* 0x000fe20000010100 */
[----:B------:R-:W0:Y:S04]  /*413e0*/  @!P5 LDC.64 R212, c[0x0][0x3c8] ;  /* 0x0000f200ffd4db82 */ /* 0x000e280000000a00 */
[----:B------:R-:W1:Y:S02]  /*413f0*/  MUFU.RSQ R211, R211 ;  /* 0x000000d300d37308 */ /* 0x000e640000001400 */
[C---:B-1----:R-:W-:Y:S01]  /*41400*/  FMUL.FTZ R93, R211.reuse, R93 ;  /* 0x0000005dd35d7220 */ /* 0x042fe20000410000 */
[C---:B------:R-:W-:Y:S01]  /*41410*/  FMUL.FTZ R94, R211.reuse, R94 ;  /* 0x0000005ed35e7220 */ /* 0x040fe20000410000 */
[C---:B------:R-:W-:Y:S01]  /*41420*/  FMUL.FTZ R95, R211.reuse, R95 ;  /* 0x0000005fd35f7220 */ /* 0x040fe20000410000 */
[C---:B------:R-:W-:Y:S01]  /*41430*/  FMUL.FTZ R90, R211.reuse, R90 ;  /* 0x0000005ad35a7220 */ /* 0x040fe20000410000 */
[C---:B------:R-:W-:Y:S01]  /*41440*/  FMUL.FTZ R91, R211.reuse, R91 ;  /* 0x0000005bd35b7220 */ /* 0x040fe20000410000 */
[C---:B------:R-:W-:Y:S01]  /*41450*/  FMUL.FTZ R92, R211.reuse, R92 ;  /* 0x0000005cd35c7220 */ /* 0x040fe20000410000 */
[C---:B------:R-:W-:Y:S01]  /*41460*/  FMUL.FTZ R88, R211.reuse, R88 ;  /* 0x00000058d3587220 */ /* 0x040fe20000410000 */
[----:B------:R-:W-:Y:S01]  /*41470*/  FMUL.FTZ R89, R211, R89 ;  /* 0x00000059d3597220 */ /* 0x000fe20000410000 */
[----:B0-----:R-:W-:-:S05]  /*41480*/  @!P5 IMAD.WIDE R212, R15, 0x4, R212 ;  /* 0x000000040fd4d825 */ /* 0x001fca00078e02d4 */
[----:B------:R3:W-:Y:S01]  /*41490*/  @!P5 STG.E desc[UR6][R212.64], R211 ;  /* 0x000000d3d400d986 */ /* 0x0007e2000c101906 */
[----:B--2---:R-:W-:-:S03]  /*414a0*/  FFMA.FTZ R93, R93, R252, R197 ;  /* 0x000000fc5d5d7223 */ /* 0x004fc600000100c5 */
[----:B------:R-:W2:Y:S01]  /*414b0*/  LDL R252, [R1+0x190] ;  /* 0x0001900001fc7983 */ /* 0x000ea20000100800 */
[----:B----4-:R-:W-:-:S03]  /*414c0*/  FFMA.FTZ R94, R94, R223, R198 ;  /* 0x000000df5e5e7223 */ /* 0x010fc600000100c6 */
        /* <DEDUP_REMOVED lines=13> */
[----:B---3--:R-:W-:-:S04]  /*415a0*/  IMAD.WIDE.U32 R212, R210, 0x10, R220 ;  /* 0x00000010d2d47825 */ /* 0x008fc800078e00dc */
        /* <DEDUP_REMOVED lines=22> */
[----:B0-----:R-:W3:Y:S04]  /*41710*/  LDL R95, [R1+0x180] ;  /* 0x00018000015f7983 */ /* 0x001ee80000100800 */
[----:B------:R-:W3:Y:S01]  /*41720*/  LDL R94, [R1+0x184] ;  /* 0x00018400015e7983 */ /* 0x000ee20000100800 */
[----:B------:R-:W-:-:S04]  /*41730*/  IMAD.WIDE.U32 R92, R208, 0x10, R220 ;  /* 0x00000010d05c7825 */ /* 0x000fc800078e00dc */
[----:B------:R-:W-:Y:S01]  /*41740*/  FFMA.FTZ R87, R87, R219, R191 ;  /* 0x000000db57577223 */ /* 0x000fe200000100bf */
[C---:B------:R-:W-:Y:S01]  /*41750*/  FMUL.FTZ R82, R211.reuse, R82 ;  /* 0x00000052d3527220 */ /* 0x040fe20000410000 */
[C---:B------:R-:W-:Y:S01]  /*41760*/  FMUL.FTZ R83, R211.reuse, R83 ;  /* 0x00000053d3537220 */ /* 0x040fe20000410000 */
[C---:B------:R-:W-:Y:S01]  /*41770*/  FMUL.FTZ R76, R211.reuse, R76 ;  /* 0x0000004cd34c7220 */ /* 0x040fe20000410000 */
[----:B------:R0:W-:Y:S01]  /*41780*/  STG.E.128 desc[UR6][R92.64], R88 ;  /* 0x000000585c007986 */ /* 0x0001e2000c101d06 */
[C---:B------:R-:W-:Y:S01]  /*41790*/  FMUL.FTZ R77, R211.reuse, R77 ;  /* 0x0000004dd34d7220 */ /* 0x040fe20000410000 */
[C---:B------:R-:W-:Y:S01]  /*417a0*/  FMUL.FTZ R78, R211.reuse, R78 ;  /* 0x0000004ed34e7220 */ /* 0x040fe20000410000 */
[----:B------:R-:W-:Y:S01]  /*417b0*/  FMUL.FTZ R79, R211, R79 ;  /* 0x0000004fd34f7220 */ /* 0x000fe20000410000 */
[C---:B------:R-:W-:Y:S01]  /*417c0*/  FADD.FTZ R70, -R217.reuse, R70 ;  /* 0x00000046d9467221 */ /* 0x040fe20000010100 */
[C---:B------:R-:W-:Y:S01]  /*417d0*/  FADD.FTZ R71, -R217.reuse, R71 ;  /* 0x00000047d9477221 */ /* 0x040fe20000010100 */
[----:B------:R-:W-:Y:S01]  /*417e0*/  FADD.FTZ R29, -R217, R29 ;  /* 0x0000001dd91d7221 */ /* 0x000fe20000010100 */
[----:B------:R-:W-:Y:S01]  /*417f0*/  FFMA.FTZ R79, R79, R12, R183 ;  /* 0x0000000c4f4f7223 */ /* 0x000fe200000100b7 */
[C---:B------:R-:W-:Y:S01]  /*41800*/  FADD.FTZ R33, -R217.reuse, R33 ;  /* 0x00000021d9217221 */ /* 0x040fe20000010100 */
[----:B------:R-:W3:Y:S01]  /*41810*/  LDL R12, [R1+0x15c] ;  /* 0x00015c00010c7983 */ /* 0x000ee20000100800 */
[----:B------:R-:W-:-:S03]  /*41820*/  FADD.FTZ R65, -R217, R65 ;  /* 0x00000041d9417221 */ /* 0x000fc60000010100 */
[----:B------:R-:W3:Y:S04]  /*41830*/  LDL R213, [R1+0x114] ;  /* 0x0001140001d57983 */ /* 0x000ee80000100800 */
[----:B------:R-:W3:Y:S01]  /*41840*/  LDL R212, [R1+0x118] ;  /* 0x0001180001d47983 */ /* 0x000ee20000100800 */
[----:B0-----:R-:W-:-:S03]  /*41850*/  IMAD.WIDE.U32 R88, R207, 0x10, R220 ;  /* 0x00000010cf587825 */ /* 0x001fc600078e00dc */
[----:B------:R-:W3:Y:S04]  /*41860*/  LDL R207, [R1+0x160] ;  /* 0x0001600001cf7983 */ /* 0x000ee80000100800 */
[----:B------:R-:W3:Y:S01]  /*41870*/  LDL R210, [R1+0x11c] ;  /* 0x00011c0001d27983 */ /* 0x000ee20000100800 */
[----:B--2---:R-:W-:Y:S01]  /*41880*/  FFMA.FTZ R84, R84, R252, R188 ;  /* 0x000000fc54547223 */ /* 0x004fe200000100bc */
[----:B----4-:R-:W-:Y:S01]  /*41890*/  FFMA.FTZ R85, R85, R223, R189 ;  /* 0x000000df55557223 */ /* 0x010fe200000100bd */
[----:B------:R-:W-:Y:S01]  /*418a0*/  FFMA.FTZ R86, R86, R222, R190 ;  /* 0x000000de56567223 */ /* 0x000fe200000100be */
[C---:B------:R-:W-:Y:S01]  /*418b0*/  FMUL.FTZ R80, R211.reuse, R80 ;  /* 0x00000050d3507220 */ /* 0x040fe20000410000 */
[C---:B------:R-:W-:Y:S01]  /*418c0*/  FMUL.FTZ R81, R211.reuse, R81 ;  /* 0x00000051d3517220 */ /* 0x040fe20000410000 */
[C---:B------:R-:W-:Y:S01]  /*418d0*/  FMUL.FTZ R73, R211.reuse, R73 ;  /* 0x00000049d3497220 */ /* 0x040fe20000410000 */
[C---:B------:R-:W-:Y:S01]  /*418e0*/  FMUL.FTZ R68, R211.reuse, R68 ;  /* 0x00000044d3447220 */ /* 0x040fe20000410000 */
[----:B------:R0:W-:Y:S01]  /*418f0*/  STG.E.128 desc[UR6][R88.64], R84 ;  /* 0x0000005458007986 */ /* 0x0001e2000c101d06 */
[----:B------:R-:W-:-:S03]  /*41900*/  FMUL.FTZ R69, R211, R69 ;  /* 0x00000045d3457220 */ /* 0x000fc60000410000 */
[----:B------:R-:W2:Y:S04]  /*41910*/  LDL R219, [R1+0x12c] ;  /* 0x00012c0001db7983 */ /* 0x000ea80000100800 */
[----:B------:R-:W4:Y:S01]  /*41920*/  LDL R208, [R1+0x100] ;  /* 0x0001000001d07983 */ /* 0x000f220000100800 */
[----:B------:R-:W-:-:S03]  /*41930*/  FFMA.FTZ R82, R82, R18, R186 ;  /* 0x0000001252527223 */ /* 0x000fc600000100ba */
[----:B------:R-:W2:Y:S01]  /*41940*/  LDL R18, [R1+0x168] ;  /* 0x0001680001127983 */ /* 0x000ea20000100800 */
[----:B------:R-:W-:Y:S01]  /*41950*/  FFMA.FTZ R83, R83, R17, R187 ;  /* 0x0000001153537223 */ /* 0x000fe200000100bb */
[----:B0-----:R-:W-:Y:S02]  /*41960*/  IMAD.WIDE.U32 R84, R204, 0x10, R220 ;  /* 0x00000010cc547825 */ /* 0x001fe400078e00dc */
[----:B------:R-:W4:Y:S04]  /*41970*/  LDL R17, [R1+0x16c] ;  /* 0x00016c0001117983 */ /* 0x000f280000100800 */
[----:B------:R-:W4:Y:S01]  /*41980*/  LDL R204, [R1+0x164] ;  /* 0x0001640001cc7983 */ /* 0x000f220000100800 */
[----:B------:R-:W-:Y:S01]  /*41990*/  FFMA.FTZ R76, R76, R16, R180 ;  /* 0x000000104c4c7223 */ /* 0x000fe200000100b4 */
[----:B------:R-:W-:-:S02]  /*419a0*/  FFMA.FTZ R77, R77, R14, R181 ;  /* 0x0000000e4d4d7223 */ /* 0x000fc400000100b5 */
[----:B------:R-:W4:Y:S04]  /*419b0*/  LDL R16, [R1+0x150] ;  /* 0x0001500001107983 */ /* 0x000f280000100800 */
[----:B------:R-:W4:Y:S01]  /*419c0*/  LDL R14, [R1+0x154] ;  /* 0x00015400010e7983 */ /* 0x000f220000100800 */
[----:B------:R-:W-:Y:S01]  /*419d0*/  FFMA.FTZ R78, R78, R13, R182 ;  /* 0x0000000d4e4e7223 */ /* 0x000fe200000100b6 */
[----:B------:R-:W-:Y:S02]  /*419e0*/  FMUL.FTZ R70, R211, R70 ;  /* 0x00000046d3467220 */ /* 0x000fe40000410000 */
[----:B------:R-:W4:Y:S01]  /*419f0*/  LDL R13, [R1+0x158] ;  /* 0x00015800010d7983 */ /* 0x000f220000100800 */
        /* <DEDUP_REMOVED lines=8> */
[----:B------:R-:W4:Y:S04]  /*41a80*/  LDL R252, [R1+0x120] ;  /* 0x0001200001fc7983 */ /* 0x000f280000100800 */
[----:B------:R-:W4:Y:S04]  /*41a90*/  LDL R223, [R1+0x124] ;  /* 0x0001240001df7983 */ /* 0x000f280000100800 */
[----:B------:R-:W4:Y:S01]  /*41aa0*/  LDL R222, [R1+0x128] ;  /* 0x0001280001de7983 */ /* 0x000f220000100800 */
[----:B---3--:R-:W-:Y:S01]  /*41ab0*/  FFMA.FTZ R80, R80, R95, R184 ;  /* 0x0000005f50507223 */ /* 0x008fe200000100b8 */
[----:B------:R-:W-:-:S05]  /*41ac0*/  FFMA.FTZ R81, R81, R94, R185 ;  /* 0x0000005e51517223 */ /* 0x000fca00000100b9 */
[----:B------:R0:W-:Y:S01]  /*41ad0*/  STG.E.128 desc[UR6][R84.64], R80 ;  /* 0x0000005054007986 */ /* 0x0001e2000c101d06 */
[C---:B------:R-:W-:Y:S01]  /*41ae0*/  FADD.FTZ R89, -R217.reuse, R64 ;  /* 0x00000040d9597221 */ /* 0x040fe20000010100 */
[C---:B------:R-:W-:Y:S01]  /*41af0*/  FADD.FTZ R31, -R217.reuse, R200 ;  /* 0x000000c8d91f7221 */ /* 0x040fe20000010100 */
[C---:B------:R-:W-:Y:S01]  /*41b00*/  FADD.FTZ R64, -R217.reuse, R32 ;  /* 0x00000020d9407221 */ /* 0x040fe20000010100 */
[C---:B------:R-:W-:Y:S01]  /*41b10*/  FADD.FTZ R32, -R217.reuse, R26 ;  /* 0x0000001ad9207221 */ /* 0x040fe20000010100 */
[----:B------:R-:W-:Y:S01]  /*41b20*/  FADD.FTZ R34, -R217, R27 ;  /* 0x0000001bd9227221 */ /* 0x000fe20000010100 */
[----:B0-----:R-:W-:-:S04]  /*41b30*/  IMAD.WIDE.U32 R80, R11, 0x10, R220 ;  /* 0x000000100b507825 */ /* 0x001fc800078e00dc */
        /* <DEDUP_REMOVED lines=46> */
[----:B------:R-:W-:Y:S01]  /*41e20*/  FADD.FTZ R76, -R217, R48 ;  /* 0x00000030d94c7221 */ /* 0x000fe20000010100 */
[C---:B------:R-:W-:Y:S01]  /*41e30*/  FMUL.FTZ R23, R211.reuse, R36 ;  /* 0x00000024d3177220 */ /* 0x040fe20000410000 */
[----:B------:R-:W-:Y:S01]  /*41e40*/  FMUL.FTZ R24, R211, R37 ;  /* 0x00000025d3187220 */ /* 0x000fe20000410000 */
[C---:B------:R-:W-:Y:S01]  /*41e50*/  FADD.FTZ R88, -R217.reuse, R60 ;  /* 0x0000003cd9587221 */ /* 0x040fe20000010100 */
[----:B------:R-:W-:Y:S01]  /*41e60*/  FADD.FTZ R48, -R217, R46 ;  /* 0x0000002ed9307221 */ /* 0x000fe20000010100 */
[C---:B------:R-:W-:Y:S01]  /*41e70*/  FMUL.FTZ R90, R211.reuse, R80 ;  /* 0x00000050d35a7220 */ /* 0x040fe20000410000 */
[C---:B------:R-:W-:Y:S01]  /*41e80*/  FMUL.FTZ R10, R211.reuse, R33 ;  /* 0x00000021d30a7220 */ /* 0x040fe20000410000 */
[C---:B------:R-:W-:Y:S01]  /*41e90*/  FMUL.FTZ R27, R211.reuse, R32 ;  /* 0x00000020d31b7220 */ /* 0x040fe20000410000 */
[C---:B------:R-:W-:Y:S01]  /*41ea0*/  FMUL.FTZ R36, R211.reuse, R34 ;  /* 0x00000022d3247220 */ /* 0x040fe20000410000 */
[----:B------:R-:W-:Y:S01]  /*41eb0*/  FMUL.FTZ R37, R211, R35 ;  /* 0x00000023d3257220 */ /* 0x000fe20000410000 */
[----:B------:R-:W-:-:S04]  /*41ec0*/  IMAD.WIDE.U32 R60, R9, 0x10, R220 ;  /* 0x00000010093c7825 */ /* 0x000fc800078e00dc */
[----:B------:R-:W-:Y:S01]  /*41ed0*/  FMUL.FTZ R80, R211, R85 ;  /* 0x00000055d3507220 */ /* 0x000fe20000410000 */
[----:B------:R-:W-:Y:S01]  /*41ee0*/  FFMA.FTZ R35, R71, R12, R231 ;  /* 0x0000000c47237223 */ /* 0x000fe200000100e7 */
        /* <DEDUP_REMOVED lines=44> */
[----:B--2---:R-:W-:-:S03]  /*421b0*/  FFMA.FTZ R30, R202, R18, R226 ;  /* 0x00000012ca1e7223 */ /* 0x004fc600000100e2 */
[----:B------:R-:W2:Y:S04]  /*421c0*/  LDL R18, [R1+0x4] ;  /* 0x0000040001127983 */ /* 0x000ea80000100800 */
[----:B------:R-:W2:Y:S01]  /*421d0*/  LDL R202, [R1] ;  /* 0x0000000001ca7983 */ /* 0x000ea20000100800 */
[----:B----4-:R-:W-:-:S03]  /*421e0*/  FFMA.FTZ R31, R203, R17, R227 ;  /* 0x00000011cb1f7223 */ /* 0x010fc600000100e3 */
[----:B------:R-:W2:Y:S01]  /*421f0*/  LDL R17, [R1+0xf4] ;  /* 0x0000f40001117983 */ /* 0x000ea20000100800 */
[----:B------:R-:W-:-:S03]  /*42200*/  FFMA.FTZ R29, R73, R204, R225 ;  /* 0x000000cc491d7223 */ /* 0x000fc600000100e1 */
[----:B------:R-:W4:Y:S04]  /*42210*/  LDL R204, [R1+0x108] ;  /* 0x0001080001cc7983 */ /* 0x000f280000100800 */
[----:B------:R0:W-:Y:S04]  /*42220*/  STG.E.128 desc[UR6][R58.64], R28 ;  /* 0x0000001c3a007986 */ /* 0x0001e8000c101d06 */
[----:B------:R-:W4:Y:S01]  /*42230*/  LDL R203, [R1+0x10c] ;  /* 0x00010c0001cb7983 */ /* 0x000f220000100800 */
[----:B------:R-:W-:-:S03]  /*42240*/  FFMA.FTZ R32, R68, R16, R228 ;  /* 0x0000001044207223 */ /* 0x000fc600000100e4 */
[----:B0-----:R-:W3:Y:S01]  /*42250*/  LDL R28, [R1+0x14c] ;  /* 0x00014c00011c7983 */ /* 0x001ee20000100800 */
[----:B------:R-:W-:-:S03]  /*42260*/  FFMA.FTZ R33, R69, R14, R229 ;  /* 0x0000000e45217223 */ /* 0x000fc600000100e5 */
[----:B------:R-:W2:Y:S04]  /*42270*/  LDL R29, [R1+0x130] ;  /* 0x00013000011d7983 */ /* 0x000ea80000100800 */
[----:B------:R-:W4:Y:S04]  /*42280*/  LDL R30, [R1+0x134] ;  /* 0x00013400011e7983 */ /* 0x000f280000100800 */
[----:B------:R-:W4:Y:S01]  /*42290*/  LDL R31, [R1+0x138] ;  /* 0x00013800011f7983 */ /* 0x000f220000100800 */
[----:B------:R-:W-:-:S03]  /*422a0*/  FFMA.FTZ R34, R70, R13, R230 ;  /* 0x0000000d46227223 */ /* 0x000fc600000100e6 */
[----:B------:R-:W4:Y:S04]  /*422b0*/  LDL R16, [R1+0x8] ;  /* 0x0000080001107983 */ /* 0x000f280000100800 */
[----:B------:R0:W-:Y:S04]  /*422c0*/  STG.E.128 desc[UR6][R60.64], R32 ;  /* 0x000000203c007986 */ /* 0x0001e8000c101d06 */
[----:B------:R-:W4:Y:S04]  /*422d0*/  LDL R14, [R1+0xf8] ;  /* 0x0000f800010e7983 */ /* 0x000f280000100800 */
[----:B------:R-:W4:Y:S04]  /*422e0*/  LDL R13, [R1+0xc] ;  /* 0x00000c00010d7983 */ /* 0x000f280000100800 */
[----:B0-----:R-:W4:Y:S04]  /*422f0*/  LDL R33, [R1+0x140] ;  /* 0x0001400001217983 */ /* 0x001f280000100800 */
[----:B------:R-:W4:Y:S04]  /*42300*/  LDL R34, [R1+0x144] ;  /* 0x0001440001227983 */ /* 0x000f280000100800 */
[----:B------:R-:W4:Y:S01]  /*42310*/  LDL R35, [R1+0x148] ;  /* 0x0001480001237983 */ /* 0x000f220000100800 */
[----:B------:R-:W-:-:S04]  /*42320*/  IMAD.WIDE.U32 R76, R7, 0x10, R220 ;  /* 0x00000010074c7825 */ /* 0x000fc800078e00dc */
[----:B------:R-:W-:Y:S02]  /*42330*/  FFMA.FTZ R32, R81, R252, R240 ;  /* 0x000000fc51207223 */ /* 0x000fe400000100f0 */
[----:B------:R-:W4:Y:S01]  /*42340*/  LDL R252, [R1+0xec] ;  /* 0x0000ec0001fc7983 */ /* 0x000f220000100800 */
[----:B------:R-:W-:-:S04]  /*42350*/  IMAD.WIDE.U32 R78, R6, 0x10, R220 ;  /* 0x00000010064e7825 */ /* 0x000fc800078e00dc */
[----:B------:R-:W-:-:S04]  /*42360*/  IMAD.WIDE.U32 R58, R5, 0x10, R220 ;  /* 0x00000010053a7825 */ /* 0x000fc800078e00dc */
[----:B------:R-:W-:-:S04]  /*42370*/  IMAD.WIDE.U32 R60, R4, 0x10, R220 ;  /* 0x00000010043c7825 */ /* 0x000fc800078e00dc */
[----:B------:R-:W-:Y:S02]  /*42380*/  IMAD.WIDE.U32 R70, R8, 0x10, R220 ;  /* 0x0000001008467825 */ /* 0x000fe400078e00dc */
[----:B------:R-:W4:Y:S02]  /*42390*/  LDL R8, [R1+0xb0] ;  /* 0x0000b00001087983 */ /* 0x000f240000100800 */
[----:B---3--:R-:W-:Y:S01]  /*423a0*/  FFMA.FTZ R7, R93, R28, R235 ;  /* 0x0000001c5d077223 */ /* 0x008fe200000100eb */
[----:B------:R-:W-:Y:S01]  /*423b0*/  IMAD.WIDE.U32 R62, R3, 0x10, R220 ;  /* 0x00000010033e7825 */ /* 0x000fe200078e00dc */
[----:B------:R-:W3:Y:S03]  /*423c0*/  LDL R93, [R1+0xa4] ;  /* 0x0000a400015d7983 */ /* 0x000ee60000100800 */
[----:B--2---:R-:W-:Y:S01]  /*423d0*/  FFMA.FTZ R28, R92, R29, R236 ;  /* 0x0000001d5c1c7223 */ /* 0x004fe200000100ec */
        /* <DEDUP_REMOVED lines=9> */
[--C-:B------:R-:W-:Y:S01]  /*42470*/  IMAD.WIDE.U32 R2, R2, 0x10, R220.reuse ;  /* 0x0000001002027825 */ /* 0x100fe200078e00dc */
[----:B------:R-:W2:Y:S04]  /*42480*/  LDL R223, [R1+0x20] ;  /* 0x0000200001df7983 */ /* 0x000ea80000100800 */
[----:B------:R0:W-:Y:S04]  /*42490*/  STG.E.128 desc[UR6][R70.64], R4 ;  /* 0x0000000446007986 */ /* 0x0001e8000c101d06 */
[----:B------:R1:W-:Y:S04]  /*424a0*/  STG.E.128 desc[UR6][R76.64], R28 ;  /* 0x0000001c4c007986 */ /* 0x0003e8000c101d06 */
[----:B------:R4:W-:Y:S01]  /*424b0*/  STG.E.128 desc[UR6][R78.64], R32 ;  /* 0x000000204e007986 */ /* 0x0009e2000c101d06 */
[----:B------:R-:W-:-:S03]  /*424c0*/  IMAD.WIDE.U32 R64, R0, 0x10, R220 ;  /* 0x0000001000407825 */ /* 0x000fc600078e00dc */
[----:B------:R-:W2:Y:S01]  /*424d0*/  LDL R222, [R1+0xd0] ;  /* 0x0000d00001de7983 */ /* 0x000ea20000100800 */
[----:B------:R-:W-:-:S03]  /*424e0*/  IMAD.WIDE.U32 R66, R205, 0x10, R220 ;  /* 0x00000010cd427825 */ /* 0x000fc600078e00dc */
[----:B------:R-:W3:Y:S01]  /*424f0*/  LDL R219, [R1+0x28] ;  /* 0x0000280001db7983 */ /* 0x000ee20000100800 */
[----:B------:R-:W-:-:S04]  /*42500*/  IMAD.WIDE.U32 R68, R206, 0x10, R220 ;  /* 0x00000010ce447825 */ /* 0x000fc800078e00dc */
[----:B0-----:R-:W-:Y:S01]  /*42510*/  FFMA.FTZ R4, R88, R217, R244 ;  /* 0x000000d958047223 */ /* 0x001fe200000100f4 */
[----:B------:R-:W-:Y:S01]  /*42520*/  FFMA.FTZ R5, R87, R213, R245 ;  /* 0x000000d557057223 */ /* 0x000fe200000100f5 */
[----:B------:R-:W-:Y:S01]  /*42530*/  FFMA.FTZ R6, R86, R212, R246 ;  /* 0x000000d456067223 */ /* 0x000fe200000100f6 */
[----:B------:R-:W-:-:S04]  /*42540*/  IMAD.WIDE.U32 R72, R209, 0x10, R220 ;  /* 0x00000010d1487825 */ /* 0x000fc800078e00dc */
[----:B------:R-:W-:Y:S01]  /*42550*/  FFMA.FTZ R7, R85, R210, R247 ;  /* 0x000000d255077223 */ /* 0x000fe200000100f7 */
[----:B-1----:R-:W-:Y:S01]  /*42560*/  FFMA.FTZ R28, R84, R208, R248 ;  /* 0x000000d0541c7223 */ /* 0x002fe200000100f8 */
[----:B------:R-:W3:Y:S01]  /*42570*/  LDL R217, [R1+0x2c] ;  /* 0x00002c0001d97983 */ /* 0x000ee20000100800 */
[----:B----4-:R-:W-:Y:S01]  /*42580*/  FFMA.FTZ R33, R55, R17, R18 ;  /* 0x0000001137217223 */ /* 0x010fe20000010012 */
[----:B------:R-:W-:Y:S02]  /*42590*/  FFMA.FTZ R34, R54, R14, R16 ;  /* 0x0000000e36227223 */ /* 0x000fe40000010010 */
[----:B------:R-:W4:Y:S01]  /*425a0*/  LDL R18, [R1+0x10] ;  /* 0x0000100001127983 */ /* 0x000f220000100800 */
[----:B------:R-:W-:-:S03]  /*425b0*/  FFMA.FTZ R35, R53, R12, R13 ;  /* 0x0000000c35237223 */ /* 0x000fc6000001000d */
[----:B------:R-:W4:Y:S04]  /*425c0*/  LDL R17, [R1+0xe0] ;  /* 0x0000e00001117983 */ /* 0x000f280000100800 */
[----:B------:R-:W2:Y:S04]  /*425d0*/  LDL R16, [R1+0x14] ;  /* 0x0000140001107983 */ /* 0x000ea80000100800 */
[----:B------:R-:W2:Y:S04]  /*425e0*/  LDL R14, [R1+0xe4] ;  /* 0x0000e400010e7983 */ /* 0x000ea80000100800 */
[----:B------:R-:W3:Y:S04]  /*425f0*/  LDL R13, [R1+0x18] ;  /* 0x00001800010d7983 */ /* 0x000ee80000100800 */
[----:B------:R-:W3:Y:S04]  /*42600*/  LDL R12, [R1+0xe8] ;  /* 0x0000e800010c7983 */ /* 0x000ee80000100800 */
[----:B------:R-:W3:Y:S01]  /*42610*/  LDL R53, [R1+0x1c] ;  /* 0x00001c0001357983 */ /* 0x000ee20000100800 */
[----:B------:R-:W-:-:S04]  /*42620*/  IMAD.WIDE.U32 R74, R214, 0x10, R220 ;  /* 0x00000010d64a7825 */ /* 0x000fc800078e00dc */
[----:B------:R-:W-:Y:S01]  /*42630*/  FFMA.FTZ R29, R83, R207, R249 ;  /* 0x000000cf531d7223 */ /* 0x000fe200000100f9 */
[----:B------:R-:W-:Y:S01]  /*42640*/  FFMA.FTZ R30, R82, R204, R250 ;  /* 0x000000cc521e7223 */ /* 0x000fe200000100fa */
[----:B------:R-:W3:Y:S01]  /*42650*/  LDL R54, [R1+0xd8] ;  /* 0x0000d80001367983 */ /* 0x000ee20000100800 */
[----:B------:R-:W-:-:S04]  /*42660*/  IMAD.WIDE.U32 R80, R216, 0x10, R220 ;  /* 0x00000010d8507825 */ /* 0x000fc800078e00dc */
        /* <DEDUP_REMOVED lines=43> */
[----:B----4-:R-:W-:-:S03]  /*42920*/  FFMA.FTZ R48, R48, R17, R18 ;  /* 0x0000001130307223 */ /* 0x010fc60000010012 */
[----:B------:R1:W5:Y:S04]  /*42930*/  LDL.LU R18, [R1+0x1d4] ;  /* 0x0001d40001127983 */ /* 0x0003680000300800 */
[----:B------:R1:W5:Y:S01]  /*42940*/  LDL.LU R17, [R1+0x1d0] ;  /* 0x0001d00001117983 */ /* 0x0003620000300800 */
[----:B--2---:R-:W-:-:S03]  /*42950*/  FFMA.FTZ R49, R49, R14, R16 ;  /* 0x0000000e31317223 */ /* 0x004fc60000010010 */
[----:B------:R1:W5:Y:S04]  /*42960*/  LDL.LU R16, [R1+0x1cc] ;  /* 0x0001cc0001107983 */ /* 0x0003680000300800 */
[----:B------:R1:W5:Y:S01]  /*42970*/  LDL.LU R14, [R1+0x1c8] ;  /* 0x0001c800010e7983 */ /* 0x0003620000300800 */
[----:B---3--:R-:W-:-:S03]  /*42980*/  FFMA.FTZ R50, R50, R12, R13 ;  /* 0x0000000c32327223 */ /* 0x008fc6000001000d */
[----:B------:R1:W5:Y:S04]  /*42990*/  LDL.LU R13, [R1+0x1c4] ;  /* 0x0001c400010d7983 */ /* 0x0003680000300800 */
[----:B------:R1:W5:Y:S01]  /*429a0*/  LDL.LU R12, [R1+0x1c0] ;  /* 0x0001c000010c7983 */ /* 0x0003620000300800 */
[----:B------:R-:W-:-:S03]  /*429b0*/  FFMA.FTZ R51, R51, R252, R53 ;  /* 0x000000fc33337223 */ /* 0x000fc60000010035 */
[----:B------:R-:W-:Y:S04]  /*429c0*/  STG.E.128 desc[UR6][R58.64], R4 ;  /* 0x000000043a007986 */ /* 0x000fe8000c101d06 */
[----:B------:R-:W-:Y:S04]  /*429d0*/  STG.E.128 desc[UR6][R60.64], R28 ;  /* 0x0000001c3c007986 */ /* 0x000fe8000c101d06 */
[----:B------:R-:W-:Y:S04]  /*429e0*/  STG.E.128 desc[UR6][R62.64], R32 ;  /* 0x000000203e007986 */ /* 0x000fe8000c101d06 */
[----:B------:R0:W-:Y:S01]  /*429f0*/  STG.E.128 desc[UR6][R2.64], R48 ;  /* 0x0000003002007986 */ /* 0x0001e2000c101d06 */
[----:B------:R-:W-:Y:S01]  /*42a00*/  FFMA.FTZ R52, R52, R222, R223 ;  /* 0x000000de34347223 */ /* 0x000fe200000100df */
[----:B------:R-:W-:Y:S01]  /*42a10*/  FFMA.FTZ R53, R47, R220, R221 ;  /* 0x000000dc2f357223 */ /* 0x000fe200000100dd */
[----:B------:R-:W-:Y:S01]  /*42a20*/  FFMA.FTZ R54, R46, R54, R219 ;  /* 0x000000362e367223 */ /* 0x000fe200000100db */
[----:B------:R-:W-:Y:S01]  /*42a30*/  FFMA.FTZ R55, R44, R55, R217 ;  /* 0x000000372c377223 */ /* 0x000fe200000100d9 */
[----:B0-----:R-:W0:Y:S01]  /*42a40*/  LDC.64 R2, c[0x0][0x380] ;  /* 0x0000e000ff027b82 */ /* 0x001e220000000a00 */
[----:B------:R-:W-:Y:S01]  /*42a50*/  FFMA.FTZ R4, R9, R214, R216 ;  /* 0x000000d609047223 */ /* 0x000fe200000100d8 */
[----:B------:R-:W-:Y:S01]  /*42a60*/  FFMA.FTZ R5, R10, R212, R213 ;  /* 0x000000d40a057223 */ /* 0x000fe200000100d5 */
[----:B------:R-:W-:Y:S01]  /*42a70*/  FFMA.FTZ R6, R11, R210, R211 ;  /* 0x000000d20b067223 */ /* 0x000fe200000100d3 */
[----:B------:R1:W-:Y:S01]  /*42a80*/  STG.E.128 desc[UR6][R64.64], R52 ;  /* 0x0000003440007986 */ /* 0x0003e2000c101d06 */
[----:B------:R-:W-:Y:S01]  /*42a90*/  FFMA.FTZ R7, R20, R208, R209 ;  /* 0x000000d014077223 */ /* 0x000fe200000100d1 */
[----:B------:R-:W-:-:S04]  /*42aa0*/  FFMA.FTZ R8, R21, R8, R207 ;  /* 0x0000000815087223 */ /* 0x000fc800000100cf */
[----:B------:R1:W-:Y:S01]  /*42ab0*/  STG.E.128 desc[UR6][R66.64], R4 ;  /* 0x0000000442007986 */ /* 0x0003e2000c101d06 */
[----:B------:R-:W-:Y:S01]  /*42ac0*/  FFMA.FTZ R9, R22, R205, R206 ;  /* 0x000000cd16097223 */ /* 0x000fe200000100ce */
[----:B------:R-:W-:Y:S01]  /*42ad0*/  FFMA.FTZ R10, R23, R203, R204 ;  /* 0x000000cb170a7223 */ /* 0x000fe200000100cc */
[----:B------:R-:W-:Y:S01]  /*42ae0*/  FFMA.FTZ R11, R24, R201, R202 ;  /* 0x000000c9180b7223 */ /* 0x000fe200000100ca */
[----:B0-----:R-:W-:Y:S02]  /*42af0*/  IMAD R15, R2, 0x4, R15 ;  /* 0x00000004020f7824 */ /* 0x001fe400078e020f */
[----:B------:R-:W-:Y:S01]  /*42b00*/  FFMA.FTZ R20, R25, R95, R200 ;  /* 0x0000005f19147223 */ /* 0x000fe200000100c8 */
[----:B------:R-:W-:Y:S01]  /*42b10*/  FFMA.FTZ R21, R26, R93, R94 ;  /* 0x0000005d1a157223 */ /* 0x000fe2000001005e */
[----:B------:R1:W-:Y:S01]  /*42b20*/  STG.E.128 desc[UR6][R68.64], R8 ;  /* 0x0000000844007986 */ /* 0x0003e2000c101d06 */
[----:B------:R-:W-:Y:S01]  /*42b30*/  FFMA.FTZ R22, R27, R91, R92 ;  /* 0x0000005b1b167223 */ /* 0x000fe2000001005c */
[----:B------:R-:W-:Y:S01]  /*42b40*/  FFMA.FTZ R23, R36, R89, R90 ;  /* 0x0000005924177223 */ /* 0x000fe2000001005a */
[----:B------:R-:W-:-:S04]  /*42b50*/  FFMA.FTZ R24, R37, R87, R88 ;  /* 0x0000005725187223 */ /* 0x000fc80000010058 */
[----:B------:R1:W-:Y:S01]  /*42b60*/  STG.E.128 desc[UR6][R72.64], R20 ;  /* 0x0000001448007986 */ /* 0x0003e2000c101d06 */
[----:B------:R-:W-:Y:S01]  /*42b70*/  FFMA.FTZ R25, R38, R85, R86 ;  /* 0x0000005526197223 */ /* 0x000fe20000010056 */
[----:B------:R-:W-:Y:S01]  /*42b80*/  FFMA.FTZ R26, R39, R83, R84 ;  /* 0x00000053271a7223 */ /* 0x000fe20000010054 */
[----:B------:R-:W-:Y:S01]  /*42b90*/  FFMA.FTZ R27, R40, R79, R82 ;  /* 0x0000004f281b7223 */ /* 0x000fe20000010052 */
[----:B------:R-:W-:-:S04]  /*42ba0*/  FFMA.FTZ R28, R41, R77, R78 ;  /* 0x0000004d291c7223 */ /* 0x000fc8000001004e */
[----:B------:R1:W-:Y:S01]  /*42bb0*/  STG.E.128 desc[UR6][R74.64], R24 ;  /* 0x000000184a007986 */ /* 0x0003e2000c101d06 */
[----:B------:R-:W-:Y:S01]  /*42bc0*/  FFMA.FTZ R29, R42, R71, R76 ;  /* 0x000000472a1d7223 */ /* 0x000fe2000001004c */
[----:B------:R-:W-:Y:S01]  /*42bd0*/  FFMA.FTZ R30, R43, R57, R70 ;  /* 0x000000392b1e7223 */ /* 0x000fe20000010046 */
[----:B------:R-:W-:-:S05]  /*42be0*/  FFMA.FTZ R31, R45, R0, R56 ;  /* 0x000000002d1f7223 */ /* 0x000fca0000010038 */
[----:B------:R1:W-:Y:S01]  /*42bf0*/  STG.E.128 desc[UR6][R80.64], R28 ;  /* 0x0000001c50007986 */ /* 0x0003e2000c101d06 */
[----:B------:R-:W-:-:S13]  /*42c00*/  ISETP.GE.AND P0, PT, R15, R3, PT ;  /* 0x000000030f00720c */ /* 0x000fda0003f06270 */
[----:B------:R-:W-:Y:S05]  /*42c10*/  @!P0 BRA `(.L_x_85845) ;  /* 0xfffffbec00188947 */ /* 0x000fea000383ffff */
[----:B------:R-:W-:Y:S05]  /*42c20*/  EXIT ;  /* 0x000000000000794d */ /* 0x000fea0003800000 */
.L_x_85844:
        /* <DEDUP_REMOVED lines=8> */
.L_x_85847:
[----:B------:R-:W-:Y:S05]  /*42cb0*/  BSYNC B0 ;  /* 0x0000000000007941 */ /* 0x000fea0003800000 */
.L_x_85846:
        /* <DEDUP_REMOVED lines=9> */
.L_x_85848:
[----:B------:R-:W-:Y:S02]  /*42d50*/  IMAD.MOV.U32 R213, RZ, RZ, 0x4 ;  /* 0x00000004ffd57424 */ /* 0x000fe400078e00ff */
[----:B------:R-:W-:Y:S01]  /*42d60*/  FADD.FTZ R217, R217, R211 ;  /* 0x000000d3d9d97221 */ /* 0x000fe20000010000 */
[----:B------:R-:W-:-:S04]  /*42d70*/  MOV R211, 0xffffffff ;  /* 0xffffffff00d37802 */ /* 0x000fc80000000f00 */
[----:B------:R-:W-:-:S07]  /*42d80*/  MOV R220, R217 ;  /* 0x000000d900dc7202 */ /* 0x000fce0000000f00 */
[----:B------:R-:W-:Y:S05]  /*42d90*/  WARPSYNC.COLLECTIVE R211, `(.L_x_85849) ;  /* 0x00000000d3087348 */ /* 0x000fea0003c00000 */
[----:B------:R0:W1:Y:S02]  /*42da0*/  SHFL.BFLY P0, R211, R220, R213, R212 ;  /* 0x0c0000d5dcd37389 */ /* 0x00006400000000d4 */
[----:B01----:R-:W-:Y:S05]  /*42db0*/  ENDCOLLECTIVE ;  /* 0x000000000000791b */ /* 0x003fea0003800000 */
.L_x_85849:
[----:B------:R-:W-:Y:S02]  /*42dc0*/  HFMA2 R213, -RZ, RZ, 0, 4.76837158203125e-07 ;  /* 0x00000008ffd57431 */ /* 0x000fe400000001ff */
[----:B------:R-:W-:Y:S01]  /*42dd0*/  FADD.FTZ R217, R217, R211 ;  /* 0x000000d3d9d97221 */ /* 0x000fe20000010000 */
[----:B------:R-:W-:-:S03]  /*42de0*/  IMAD.MOV.U32 R211, RZ, RZ, -0x1 ;  /* 0xffffffffffd37424 */ /* 0x000fc600078e00ff */
[----:B------:R-:W-:-:S07]  /*42df0*/  IMAD.MOV.U32 R220, RZ, RZ, R217 ;  /* 0x000000ffffdc7224 */ /* 0x000fce00078e00d9 */
[----:B------:R-:W-:Y:S05]  /*42e00*/  WARPSYNC.COLLECTIVE R211, `(.L_x_85850) ;  /* 0x00000000d3087348 */ /* 0x000fea0003c00000 */
[----:B------:R0:W1:Y:S02]  /*42e10*/  SHFL.BFLY P0, R211, R220, R213, R212 ;  /* 0x0c0000d5dcd37389 */ /* 0x00006400000000d4 */
[----:B01----:R-:W-:Y:S05]  /*42e20*/  ENDCOLLECTIVE ;  /* 0x000000000000791b */ /* 0x003fea0003800000 */
.L_x_85850:
[----:B------:R-:W-:Y:S02]  /*42e30*/  IMAD.MOV.U32 R213, RZ, RZ, 0x10 ;  /* 0x00000010ffd57424 */ /* 0x000fe400078e00ff */
[----:B------:R-:W-:Y:S01]  /*42e40*/  FADD.FTZ R217, R217, R211 ;  /* 0x000000d3d9d97221 */ /* 0x000fe20000010000 */
[----:B------:R-:W-:-:S04]  /*42e50*/  MOV R211, 0xffffffff ;  /* 0xffffffff00d37802 */ /* 0x000fc80000000f00 */
[----:B------:R-:W-:-:S07]  /*42e60*/  MOV R220, R217 ;  /* 0x000000d900dc7202 */ /* 0x000fce0000000f00 */
[----:B------:R-:W-:Y:S05]  /*42e70*/  WARPSYNC.COLLECTIVE R211, `(.L_x_85851) ;  /* 0x00000000d3087348 */ /* 0x000fea0003c00000 */
[----:B------:R0:W1:Y:S02]  /*42e80*/  SHFL.BFLY P0, R211, R220, R213, R212 ;  /* 0x0c0000d5dcd37389 */ /* 0x00006400000000d4 */
[----:B01----:R-:W-:Y:S05]  /*42e90*/  ENDCOLLECTIVE ;  /* 0x000000000000791b */ /* 0x003fea0003800000 */
.L_x_85851:
        /* <DEDUP_REMOVED lines=169> */
.L_x_85852:
[----:B------:R-:W-:Y:S02]  /*43930*/  HFMA2 R213, -RZ, RZ, 0, 1.1920928955078125e-07 ;  /* 0x00000002ffd57431 */ /* 0x000fe400000001ff */
[----:B------:R-:W-:Y:S01]  /*43940*/  FADD.FTZ R217, R217, R211 ;  /* 0x000000d3d9d97221 */ /* 0x000fe20000010000 */
[----:B------:R-:W-:-:S03]  /*43950*/  IMAD.MOV.U32 R211, RZ, RZ, -0x1 ;  /* 0xffffffffffd37424 */ /* 0x000fc600078e00ff */
[----:B------:R-:W-:-:S07]  /*43960*/  IMAD.MOV.U32 R220, RZ, RZ, R217 ;  /* 0x000000ffffdc7224 */ /* 0x000fce00078e00d9 */
[----:B------:R-:W-:Y:S05]  /*43970*/  WARPSYNC.COLLECTIVE R211, `(.L_x_85853) ;  /* 0x00000000d3087348 */ /* 0x000fea0003c00000 */
[----:B------:R0:W1:Y:S02]  /*43980*/  SHFL.BFLY P0, R211, R220, R213, R212 ;  /* 0x0c0000d5dcd37389 */ /* 0x00006400000000d4 */
[----:B01----:R-:W-:Y:S05]  /*43990*/  ENDCOLLECTIVE ;  /* 0x000000000000791b */ /* 0x003fea0003800000 */
.L_x_85853:
[----:B------:R-:W-:Y:S02]  /*439a0*/  IMAD.MOV.U32 R213, RZ, RZ, 0x4 ;  /* 0x00000004ffd57424 */ /* 0x000fe400078e00ff */
[----:B------:R-:W-:Y:S01]  /*439b0*/  FADD.FTZ R217, R217, R211 ;  /* 0x000000d3d9d97221 */ /* 0x000fe20000010000 */
[----:B------:R-:W-:-:S04]  /*439c0*/  MOV R211, 0xffffffff ;  /* 0xffffffff00d37802 */ /* 0x000fc80000000f00 */
[----:B------:R-:W-:-:S07]  /*439d0*/  MOV R220, R217 ;  /* 0x000000d900dc7202 */ /* 0x000fce0000000f00 */
[----:B------:R-:W-:Y:S05]  /*439e0*/  WARPSYNC.COLLECTIVE R211, `(.L_x_85854) ;  /* 0x00000000d3087348 */ /* 0x000fea0003c00000 */
[----:B------:R0:W1:Y:S02]  /*439f0*/  SHFL.BFLY P0, R211, R220, R213, R212 ;  /* 0x0c0000d5dcd37389 */ /* 0x00006400000000d4 */
[----:B01----:R-:W-:Y:S05]  /*43a00*/  ENDCOLLECTIVE ;  /* 0x000000000000791b */ /* 0x003fea0003800000 */
.L_x_85854:
[----:B------:R-:W-:Y:S02]  /*43a10*/  HFMA2 R213, -RZ, RZ, 0, 4.76837158203125e-07 ;  /* 0x00000008ffd57431 */ /* 0x000fe400000001ff */
[----:B------:R-:W-:Y:S01]  /*43a20*/  FADD.FTZ R217, R217, R211 ;  /* 0x000000d3d9d97221 */ /* 0x000fe20000010000 */
[----:B------:R-:W-:-:S03]  /*43a30*/  IMAD.MOV.U32 R211, RZ, RZ, -0x1 ;  /* 0xffffffffffd37424 */ /* 0x000fc600078e00ff */
[----:B------:R-:W-:-:S07]  /*43a40*/  IMAD.MOV.U32 R220, RZ, RZ, R217 ;  /* 0x000000ffffdc7224 */ /* 0x000fce00078e00d9 */
[----:B------:R-:W-:Y:S05]  /*43a50*/  WARPSYNC.COLLECTIVE R211, `(.L_x_85855) ;  /* 0x00000000d3087348 */ /* 0x000fea0003c00000 */
[----:B------:R0:W1:Y:S02]  /*43a60*/  SHFL.BFLY P0, R211, R220, R213, R212 ;  /* 0x0c0000d5dcd37389 */ /* 0x00006400000000d4 */
[----:B01----:R-:W-:Y:S05]  /*43a70*/  ENDCOLLECTIVE ;  /* 0x000000000000791b */ /* 0x003fea0003800000 */
.L_x_85855:
[----:B------:R-:W-:Y:S02]  /*43a80*/  IMAD.MOV.U32 R213, RZ, RZ, 0x10 ;  /* 0x00000010ffd57424 */ /* 0x000fe400078e00ff */
[----:B------:R-:W-:Y:S01]  /*43a90*/  FADD.FTZ R217, R217, R211 ;  /* 0x000000d3d9d97221 */ /* 0x000fe20000010000 */
[----:B------:R-:W-:-:S04]  /*43aa0*/  MOV R211, 0xffffffff ;  /* 0xffffffff00d37802 */ /* 0x000fc80000000f00 */
[----:B------:R-:W-:-:S07]  /*43ab0*/  MOV R220, R217 ;  /* 0x000000d900dc7202 */ /* 0x000fce0000000f00 */
[----:B------:R-:W-:Y:S05]  /*43ac0*/  WARPSYNC.COLLECTIVE R211, `(.L_x_85856) ;  /* 0x00000000d3087348 */ /* 0x000fea0003c00000 */
[----:B------:R0:W1:Y:S02]  /*43ad0*/  SHFL.BFLY P0, R211, R220, R213, R212 ;  /* 0x0c0000d5dcd37389 */ /* 0x00006400000000d4 */
[----:B01----:R-:W-:Y:S05]  /*43ae0*/  ENDCOLLECTIVE ;  /* 0x000000000000791b */ /* 0x003fea0003800000 */
.L_x_85856:
[----:B------:R-:W-:Y:S05]  /*43af0*/  BRA `(.L_x_85857) ;  /* 0xffffffd400ac7947 */ /* 0x000fea000383ffff */
.L_x_85858:
        /* <DEDUP_REMOVED lines=16> */
.L_x_88573:


//--------------------- .text._ZN10layer_norm13ln_fwd_kernelINS_13Kernel_traitsIfffffjLj2560ELj1ELj4ELj1ELj16ENS_18Kernel_traits_baseILj2560EfffffjLj128EEEEELb1ELb1ELb1ELb0EEEvNS_9FwdParamsE --------------------------
	.section	.text._ZN10layer_norm13ln_fwd_kernelINS_13Kernel_traitsIfffffjLj2560ELj1ELj4ELj1ELj16ENS_18Kernel_traits_baseILj2560EfffffjLj128EEEEELb1ELb1ELb1ELb0EEEvNS_9FwdParamsE,"ax",@progbits
	.align	128
        .global         _ZN10layer_norm13ln_fwd_kernelINS_13Kernel_traitsIfffffjLj2560ELj1ELj4ELj1ELj16ENS_18Kernel_traits_baseILj2560EfffffjLj128EEEEELb1ELb1ELb1ELb0EEEvNS_9FwdParamsE
        .type           _ZN10layer_norm13ln_fwd_kernelINS_13Kernel_traitsIfffffjLj2560ELj1ELj4ELj1ELj16ENS_18Kernel_traits_baseILj2560EfffffjLj128EEEEELb1ELb1ELb1ELb0EEEvNS_9FwdParamsE,@function
        .size           _ZN10layer_norm13ln_fwd_kernelINS_13Kernel_traitsIfffffjLj2560ELj1ELj4ELj1ELj16ENS_18Kernel_traits_baseILj2560EfffffjLj128EEEEELb1ELb1ELb1ELb0EEEvNS_9FwdParamsE,(.L_x_88574 - _ZN10layer_norm13ln_fwd_kernelINS_13Kernel_traitsIfffffjLj2560ELj1ELj4ELj1ELj16ENS_18Kernel_traits_baseILj2560EfffffjLj128EEEEELb1ELb1ELb1ELb0EEEvNS_9FwdParamsE)
        .other          _ZN10layer_norm13ln_fwd_kernelINS_13Kernel_traitsIfffffjLj2560ELj1ELj4ELj1ELj16ENS_18Kernel_traits_baseILj2560EfffffjLj128EEEEELb1ELb1ELb1ELb0EEEvNS_9FwdParamsE,@"STO_CUDA_ENTRY STV_DEFAULT"
_ZN10layer_norm13ln_fwd_kernelINS_13Kernel_traitsIfffffjLj2560ELj1ELj4ELj1ELj16ENS_18Kernel_traits_baseILj2560EfffffjLj128EEEEELb1ELb1ELb1ELb0EEEvNS_9FwdParamsE:
.text._ZN10layer_norm13ln_fwd_kernelINS_13Kernel_traitsIfffffjLj2560ELj1ELj4ELj1ELj16ENS_18Kernel_traits_baseILj2560EfffffjLj128EEEEELb1ELb1ELb1ELb0EEEvNS_9FwdParamsE:
        /* <DEDUP_REMOVED lines=35> */
[----:B------:R-:W0:Y:S01]  /*0230*/  @P0 LDC.64 R10, c[0x0][0x3d0] ;  /* 0x0000f400ff0a0b82 */ /* 0x000e220000000a00 */
[----:B------:R-:W-:Y:S01]  /*0240*/  ISETP.GE.U32.AND P1, PT, R0, 0x40, PT ;  /* 0x000000400000780c */ /* 0x000fe20003f26070 */
[----:B------:R-:W4:Y:S04]  /*0250*/  LDL.64 R110, [R1+0x188] ;  /* 0x00018800016e7983 */ /* 0x000f280000100a00 */
[----:B------:R-:W4:Y:S02]  /*0260*/  LDL.64 R104, [R1+0x170] ;  /* 0x0001700001687983 */ /* 0x000f240000100a00 */
[----:B------:R-:W1:Y:S02]  /*0270*/  @P0 LDC.64 R12, c[0x0][0x438] ;  /* 0x00010e00ff0c0b82 */ /* 0x000e640000000a00 */
[----:B------:R-:W4:Y:S06]  /*0280*/  LDL.64 R106, [R1+0x178] ;  /* 0x00017800016a7983 */ /* 0x000f2c0000100a00 */
[----:B------:R-:W1:Y:S01]  /*0290*/  @P0 LDC.64 R8, c[0x0][0x3e8] ;  /* 0x0000fa00ff080b82 */ /* 0x000e620000000a00 */
[----:B0-----:R-:W-:-:S05]  /*02a0*/  @P0 IMAD.WIDE.U32 R10, R4, 0x10, R10 ;  /* 0x00000010040a0825 */ /* 0x001fca00078e000a */
[----:B--2---:R-:W2:Y:S01]  /*02b0*/  @P0 LDG.E.128 R16, desc[UR6][R10.64] ;  /* 0x000000060a100981 */ /* 0x004ea2000c1e1d00 */
[----:B-1----:R-:W-:-:S04]  /*02c0*/  @P0 IMAD.WIDE.U32 R12, R4, 0x10, R12 ;  /* 0x00000010040c0825 */ /* 0x002fc800078e000c */
[C---:B------:R-:W-:Y:S01]  /*02d0*/  @P0 IMAD.WIDE.U32 R14, R4.reuse, 0x10, R8 ;  /* 0x00000010040e0825 */ /* 0x040fe200078e0008 */
[----:B------:R-:W-:Y:S01]  /*02e0*/  @P0 LOP3.LUT R4, R4, 0x20, RZ, 0xfc, !PT ;  /* 0x0000002004040812 */ /* 0x000fe200078efcff */
[----:B------:R0:W5:Y:S01]  /*02f0*/  @P0 LDG.E.128 R204, desc[UR6][R12.64] ;  /* 0x000000060ccc0981 */ /* 0x000162000c1e1d00 */
[----:B------:R-:W1:Y:S03]  /*0300*/  @P1 LDC.64 R8, c[0x0][0x3e8] ;  /* 0x0000fa00ff081b82 */ /* 0x000e660000000a00 */
[----:B------:R4:W5:Y:S04]  /*0310*/  @P0 LDG.E.128 R24, desc[UR6][R14.64] ;  /* 0x000000060e180981 */ /* 0x000968000c1e1d00 */
[----:B--2---:R2:W-:Y:S02]  /*0320*/  @P0 STL.64 [R1+0x1a0], R16 ;  /* 0x0001a01001000387 */ /* 0x0045e40000100a00 */
[----:B--2---:R-:W2:Y:S02]  /*0330*/  @P1 LDC.64 R16, c[0x0][0x3d0] ;  /* 0x0000f400ff101b82 */ /* 0x004ea40000000a00 */
[----:B--2---:R-:W-:-:S05]  /*0340*/  @P1 IMAD.WIDE.U32 R16, R4, 0x10, R16 ;  /* 0x0000001004101825 */ /* 0x004fca00078e0010 */
[----:B---3--:R2:W3:Y:S04]  /*0350*/  @P1 LDG.E.128 R100, desc[UR6][R16.64] ;  /* 0x0000000610641981 */ /* 0x0084e8000c1e1d00 */
[----:B------:R0:W-:Y:S01]  /*0360*/  @P0 STL.64 [R1+0x1a8], R18 ;  /* 0x0001a81201000387 */ /* 0x0001e20000100a00 */
[----:B------:R-:W-:Y:S01]  /*0370*/  ISETP.GE.U32.AND P0, PT, R0, 0x60, PT ;  /* 0x000000600000780c */ /* 0x000fe20003f06070 */
[----:B0-----:R-:W0:-:S12]  /*0380*/  @P1 LDC.64 R18, c[0x0][0x438] ;  /* 0x00010e00ff121b82 */ /* 0x001e180000000a00 */
[----:B------:R-:W2:Y:S01]  /*0390*/  @P0 LDC.64 R12, c[0x0][0x3d0] ;  /* 0x0000f400ff0c0b82 */ /* 0x000ea20000000a00 */
[----:B-1----:R-:W-:-:S05]  /*03a0*/  @P1 IMAD.WIDE.U32 R10, R4, 0x10, R8 ;  /* 0x00000010040a1825 */ /* 0x002fca00078e0008 */
[----:B------:R1:W5:Y:S02]  /*03b0*/  @P1 LDG.E.128 R28, desc[UR6][R10.64] ;  /* 0x000000060a1c1981 */ /* 0x000364000c1e1d00 */
[----:B----4-:R-:W4:Y:S01]  /*03c0*/  @P0 LDC.64 R14, c[0x0][0x438] ;  /* 0x00010e00ff0e0b82 */ /* 0x010f220000000a00 */
[----:B0-----:R-:W-:-:S07]  /*03d0*/  @P1 IMAD.WIDE.U32 R18, R4, 0x10, R18 ;  /* 0x0000001004121825 */ /* 0x001fce00078e0012 */
[----:B------:R-:W0:Y:S01]  /*03e0*/  @P0 LDC.64 R8, c[0x0][0x3e8] ;  /* 0x0000fa00ff080b82 */ /* 0x000e220000000a00 */
[----:B------:R-:W-:Y:S01]  /*03f0*/  @P1 VIADD R4, R4, 0x20 ;  /* 0x0000002004041836 */ /* 0x000fe20000000000 */
[----:B------:R1:W5:Y:S03]  /*0400*/  @P1 LDG.E.128 R208, desc[UR6][R18.64] ;  /* 0x0000000612d01981 */ /* 0x000366000c1e1d00 */
[----:B--2---:R-:W-:-:S05]  /*0410*/  @P0 IMAD.WIDE.U32 R12, R4, 0x10, R12 ;  /* 0x00000010040c0825 */ /* 0x004fca00078e000c */
[----:B------:R-:W2:Y:S01]  /*0420*/  @P0 LDG.E.128 R108, desc[UR6][R12.64] ;  /* 0x000000060c6c0981 */ /* 0x000ea2000c1e1d00 */
[----:B----4-:R-:W-:-:S05]  /*0430*/  @P0 IMAD.WIDE.U32 R14, R4, 0x10, R14 ;  /* 0x00000010040e0825 */ /* 0x010fca00078e000e */
[----:B------:R4:W5:Y:S01]  /*0440*/  @P0 LDG.E.128 R212, desc[UR6][R14.64] ;  /* 0x000000060ed40981 */ /* 0x000962000c1e1d00 */
[C---:B0-----:R-:W-:Y:S01]  /*0450*/  @P0 IMAD.WIDE.U32 R16, R4.reuse, 0x10, R8 ;  /* 0x0000001004100825 */ /* 0x041fe200078e0008 */
[----:B------:R-:W-:-:S04]  /*0460*/  @P0 IADD3 R4, PT, PT, R4, 0x20, RZ ;  /* 0x0000002004040810 */ /* 0x000fc80007ffe0ff */
[----:B------:R0:W5:Y:S04]  /*0470*/  @P0 LDG.E.128 R32, desc[UR6][R16.64] ;  /* 0x0000000610200981 */ /* 0x000168000c1e1d00 */
[----:B---3--:R3:W-:Y:S04]  /*0480*/  @P1 STL.64 [R1+0x190], R100 ;  /* 0x0001906401001387 */ /* 0x0087e80000100a00 */
[----:B------:R1:W-:Y:S04]  /*0490*/  @P1 STL.64 [R1+0x198], R102 ;  /* 0x0001986601001387 */ /* 0x0003e80000100a00 */
[----:B---3--:R-:W3:Y:S04]  /*04a0*/  LDL.64 R100, [R1+0x160] ;  /* 0x0001600001647983 */ /* 0x008ee80000100a00 */
[----:B-1----:R-:W3:Y:S01]  /*04b0*/  LDL.64 R102, [R1+0x168] ;  /* 0x0001680001667983 */ /* 0x002ee20000100a00 */
[----:B------:R-:W-:-:S13]  /*04c0*/  ISETP.GE.U32.AND P1, PT, R0, 0x80, PT ;  /* 0x000000800000780c */ /* 0x000fda0003f26070 */
[----:B------:R-:W1:Y:S08]  /*04d0*/  @P1 LDC.64 R10, c[0x0][0x3d0] ;  /* 0x0000f400ff0a1b82 */ /* 0x000e700000000a00 */
[----:B------:R-:W0:Y:S08]  /*04e0*/  @P1 LDC.64 R18, c[0x0][0x438] ;  /* 0x00010e00ff121b82 */ /* 0x000e300000000a00 */
[----:B------:R-:W0:Y:S01]  /*04f0*/  @P1 LDC.64 R8, c[0x0][0x3e8] ;  /* 0x0000fa00ff081b82 */ /* 0x000e220000000a00 */
[----:B-1----:R-:W-:-:S05]  /*0500*/  @P1 IMAD.WIDE.U32 R10, R4, 0x10, R10 ;  /* 0x00000010040a1825 */ /* 0x002fca00078e000a */
[----:B------:R1:W3:Y:S04]  /*0510*/  @P1 LDG.E.128 R104, desc[UR6][R10.64] ;  /* 0x000000060a681981 */ /* 0x0002e8000c1e1d00 */
[----:B--2---:R2:W-:Y:S04]  /*0520*/  @P0 STL.64 [R1+0x180], R108 ;  /* 0x0001806c01000387 */ /* 0x0045e80000100a00 */
[----:B------:R4:W-:Y:S01]  /*0530*/  @P0 STL.64 [R1+0x188], R110 ;  /* 0x0001886e01000387 */ /* 0x0009e20000100a00 */
[----:B------:R-:W-:-:S03]  /*0540*/  ISETP.GE.U32.AND P0, PT, R0, 0xa0, PT ;  /* 0x000000a00000780c */ /* 0x000fc60003f06070 */
[----:B--2---:R-:W2:Y:S04]  /*0550*/  LDL.64 R108, [R1+0x150] ;  /* 0x00015000016c7983 */ /* 0x004ea80000100a00 */
[----:B----4-:R-:W2:Y:S06]  /*0560*/  LDL.64 R110, [R1+0x158] ;  /* 0x00015800016e7983 */ /* 0x010eac0000100a00 */
[----:B------:R-:W4:Y:S01]  /*0570*/  @P0 LDC.64 R14, c[0x0][0x3d0] ;  /* 0x0000f400ff0e0b82 */ /* 0x000f220000000a00 */
[----:B0-----:R-:W-:-:S04]  /*0580*/  @P1 IMAD.WIDE.U32 R18, R4, 0x10, R18 ;  /* 0x0000001004121825 */ /* 0x001fc800078e0012 */
[C---:B------:R-:W-:Y:S01]  /*0590*/  @P1 IMAD.WIDE.U32 R12, R4.reuse, 0x10, R8 ;  /* 0x00000010040c1825 */ /* 0x040fe200078e0008 */
[----:B------:R-:W5:Y:S02]  /*05a0*/  @P1 LDG.E.128 R216, desc[UR6][R18.64] ;  /* 0x0000000612d81981 */ /* 0x000f64000c1e1d00 */
[----:B------:R-:W0:Y:S01]  /*05b0*/  @P0 LDC.64 R16, c[0x0][0x438] ;  /* 0x00010e00ff100b82 */ /* 0x000e220000000a00 */
[----:B------:R-:W-:Y:S01]  /*05c0*/  @P1 VIADD R4, R4, 0x20 ;  /* 0x0000002004041836 */ /* 0x000fe20000000000 */
[----:B------:R1:W5:Y:S06]  /*05d0*/  @P1 LDG.E.128 R36, desc[UR6][R12.64] ;  /* 0x000000060c241981 */ /* 0x00036c000c1e1d00 */
[----:B------:R-:W1:Y:S01]  /*05e0*/  @P0 LDC.64 R8, c[0x0][0x3e8] ;  /* 0x0000fa00ff080b82 */ /* 0x000e620000000a00 */
[----:B----4-:R-:W-:-:S05]  /*05f0*/  @P0 IMAD.WIDE.U32 R14, R4, 0x10, R14 ;  /* 0x00000010040e0825 */ /* 0x010fca00078e000e */
[----:B---3--:R-:W3:Y:S01]  /*0600*/  @P0 LDG.E.128 R100, desc[UR6][R14.64] ;  /* 0x000000060e640981 */ /* 0x008ee2000c1e1d00 */
[----:B0-----:R-:W-:-:S04]  /*0610*/  @P0 IMAD.WIDE.U32 R16, R4, 0x10, R16 ;  /* 0x0000001004100825 */ /* 0x001fc800078e0010 */
[----:B-1----:R-:W-:Y:S01]  /*0620*/  @P0 IMAD.WIDE.U32 R10, R4, 0x10, R8 ;  /* 0x00000010040a0825 */ /* 0x002fe200078e0008 */
[----:B------:R-:W5:Y:S04]  /*0630*/  @P0 LDG.E.128 R220, desc[UR6][R16.64] ;  /* 0x0000000610dc0981 */ /* 0x000f68000c1e1d00 */
[----:B------:R0:W-:Y:S04]  /*0640*/  @P1 STL.64 [R1+0x170], R104 ;  /* 0x0001706801001387 */ /* 0x0001e80000100a00 */
[----:B------:R1:W-:Y:S01]  /*0650*/  @P1 STL.64 [R1+0x178], R106 ;  /* 0x0001786a01001387 */ /* 0x0003e20000100a00 */
[----:B------:R-:W-:Y:S01]  /*0660*/  ISETP.GE.U32.AND P1, PT, R0, 0xc0, PT ;  /* 0x000000c00000780c */ /* 0x000fe20003f26070 */
[----:B------:R-:W-:-:S02]  /*0670*/  @P0 VIADD R4, R4, 0x20 ;  /* 0x0000002004040836 */ /* 0x000fc40000000000 */
[----:B------:R4:W5:Y:S04]  /*0680*/  @P0 LDG.E.128 R40, desc[UR6][R10.64] ;  /* 0x000000060a280981 */ /* 0x000968000c1e1d00 */
[----:B0-----:R-:W4:Y:S04]  /*0690*/  LDL.64 R104, [R1+0x140] ;  /* 0x0001400001687983 */ /* 0x001f280000100a00 */
[----:B-1----:R-:W4:Y:S02]  /*06a0*/  LDL.64 R106, [R1+0x148] ;  /* 0x00014800016a7983 */ /* 0x002f240000100a00 */
[----:B------:R-:W0:Y:S08]  /*06b0*/  @P1 LDC.64 R12, c[0x0][0x3d0] ;  /* 0x0000f400ff0c1b82 */ /* 0x000e300000000a00 */
[----:B------:R-:W1:Y:S08]  /*06c0*/  @P1 LDC.64 R18, c[0x0][0x438] ;  /* 0x00010e00ff121b82 */ /* 0x000e700000000a00 */
[----:B------:R-:W4:Y:S01]  /*06d0*/  @P1 LDC.64 R8, c[0x0][0x3e8] ;  /* 0x0000fa00ff081b82 */ /* 0x000f220000000a00 */
[----:B0-----:R-:W-:-:S05]  /*06e0*/  @P1 IMAD.WIDE.U32 R12, R4, 0x10, R12 ;  /* 0x00000010040c1825 */ /* 0x001fca00078e000c */
[----:B--2---:R-:W2:Y:S01]  /*06f0*/  @P1 LDG.E.128 R108, desc[UR6][R12.64] ;  /* 0x000000060c6c1981 */ /* 0x004ea2000c1e1d00 */
[----:B-1----:R-:W-:-:S05]  /*0700*/  @P1 IMAD.WIDE.U32 R18, R4, 0x10, R18 ;  /* 0x0000001004121825 */ /* 0x002fca00078e0012 */
[----:B------:R-:W5:Y:S04]  /*0710*/  @P1 LDG.E.128 R224, desc[UR6][R18.64] ;  /* 0x0000000612e01981 */ /* 0x000f68000c1e1d00 */
[----:B---3--:R0:W-:Y:S04]  /*0720*/  @P0 STL.64 [R1+0x160], R100 ;  /* 0x0001606401000387 */ /* 0x0081e80000100a00 */
[----:B------:R1:W-:Y:S04]  /*0730*/  @P0 STL.64 [R1+0x168], R102 ;  /* 0x0001686601000387 */ /* 0x0003e80000100a00 */
[----:B0-----:R-:W3:Y:S04]  /*0740*/  LDL.64 R100, [R1+0x130] ;  /* 0x0001300001647983 */ /* 0x001ee80000100a00 */
[----:B-1----:R-:W3:Y:S01]  /*0750*/  LDL.64 R102, [R1+0x138] ;  /* 0x0001380001667983 */ /* 0x002ee20000100a00 */
[----:B------:R-:W-:-:S13]  /*0760*/  ISETP.GE.U32.AND P0, PT, R0, 0xe0, PT ;  /* 0x000000e00000780c */ /* 0x000fda0003f06070 */
[----:B----4-:R-:W0:Y:S01]  /*0770*/  @P0 LDC.64 R10, c[0x0][0x3d0] ;  /* 0x0000f400ff0a0b82 */ /* 0x010e220000000a00 */
[C---:B------:R-:W-:Y:S01]  /*0780*/  @P1 IMAD.WIDE.U32 R14, R4.reuse, 0x10, R8 ;  /* 0x00000010040e1825 */ /* 0x040fe200078e0008 */
[----:B------:R-:W-:-:S04]  /*0790*/  @P1 IADD3 R4, PT, PT, R4, 0x20, RZ ;  /* 0x0000002004041810 */ /* 0x000fc80007ffe0ff */
[----:B------:R1:W5:Y:S02]  /*07a0*/  @P1 LDG.E.128 R44, desc[UR6][R14.64] ;  /* 0x000000060e2c1981 */ /* 0x000364000c1e1d00 */
[----:B------:R-:W4:Y:S08]  /*07b0*/  @P0 LDC.64 R16, c[0x0][0x438] ;  /* 0x00010e00ff100b82 */ /* 0x000f300000000a00 */
[----:B------:R-:W4:Y:S01]  /*07c0*/  @P0 LDC.64 R8, c[0x0][0x3e8] ;  /* 0x0000fa00ff080b82 */ /* 0x000f220000000a00 */
[----:B0-----:R-:W-:-:S05]  /*07d0*/  @P0 IMAD.WIDE.U32 R10, R4, 0x10, R10 ;  /* 0x00000010040a0825 */ /* 0x001fca00078e000a */
[----:B------:R0:W3:Y:S04]  /*07e0*/  @P0 LDG.E.128 R104, desc[UR6][R10.64] ;  /* 0x000000060a680981 */ /* 0x0000e8000c1e1d00 */
[----:B--2---:R2:W-:Y:S04]  /*07f0*/  @P1 STL.64 [R1+0x150], R108 ;  /* 0x0001506c01001387 */ /* 0x0045e80000100a00 */
[----:B------:R1:W-:Y:S01]  /*0800*/  @P1 STL.64 [R1+0x158], R110 ;  /* 0x0001586e01001387 */ /* 0x0003e20000100a00 */
[----:B------:R-:W-:-:S03]  /*0810*/  ISETP.GE.U32.AND P1, PT, R0, 0x100, PT ;  /* 0x000001000000780c */ /* 0x000fc60003f26070 */
[----:B--2---:R-:W2:Y:S04]  /*0820*/  LDL.64 R108, [R1+0x120] ;  /* 0x00012000016c7983 */ /* 0x004ea80000100a00 */
[----:B-1----:R-:W2:Y:S06]  /*0830*/  LDL.64 R110, [R1+0x128] ;  /* 0x00012800016e7983 */ /* 0x002eac0000100a00 */
[----:B------:R-:W1:Y:S01]  /*0840*/  @P1 LDC.64 R14, c[0x0][0x3d0] ;  /* 0x0000f400ff0e1b82 */ /* 0x000e620000000a00 */
[----:B----4-:R-:W-:-:S04]  /*0850*/  @P0 IMAD.WIDE.U32 R16, R4, 0x10, R16 ;  /* 0x0000001004100825 */ /* 0x010fc800078e0010 */
[C---:B------:R-:W-:Y:S01]  /*0860*/  @P0 IMAD.WIDE.U32 R12, R4.reuse, 0x10, R8 ;  /* 0x00000010040c0825 */ /* 0x040fe200078e0008 */
[----:B------:R-:W5:Y:S02]  /*0870*/  @P0 LDG.E.128 R228, desc[UR6][R16.64] ;  /* 0x0000000610e40981 */ /* 0x000f64000c1e1d00 */
[----:B------:R-:W4:Y:S01]  /*0880*/  @P1 LDC.64 R18, c[0x0][0x438] ;  /* 0x00010e00ff121b82 */ /* 0x000f220000000a00 */
[----:B------:R-:W-:Y:S01]  /*0890*/  @P0 VIADD R4, R4, 0x20 ;  /* 0x0000002004040836 */ /* 0x000fe20000000000 */
[----:B------:R0:W5:Y:S06]  /*08a0*/  @P0 LDG.E.128 R48, desc[UR6][R12.64] ;  /* 0x000000060c300981 */ /* 0x00016c000c1e1d00 */
[----:B------:R-:W0:Y:S01]  /*08b0*/  @P1 LDC.64 R8, c[0x0][0x3e8] ;  /* 0x0000fa00ff081b82 */ /* 0x000e220000000a00 */
[----:B-1----:R-:W-:-:S05]  /*08c0*/  @P1 IMAD.WIDE.U32 R14, R4, 0x10, R14 ;  /* 0x00000010040e1825 */ /* 0x002fca00078e000e */
[----:B---3--:R-:W3:Y:S01]  /*08d0*/  @P1 LDG.E.128 R100, desc[UR6][R14.64] ;  /* 0x000000060e641981 */ /* 0x008ee2000c1e1d00 */
[----:B----4-:R-:W-:-:S04]  /*08e0*/  @P1 IMAD.WIDE.U32 R18, R4, 0x10, R18 ;  /* 0x0000001004121825 */ /* 0x010fc800078e0012 */
[----:B0-----:R-:W-:Y:S01]  /*08f0*/  @P1 IMAD.WIDE.U32 R10, R4, 0x10, R8 ;  /* 0x00000010040a1825 */ /* 0x001fe200078e0008 */
        /* <DEDUP_REMOVED lines=10> */
[----:B------:R-:W3:Y:S01]  /*09a0*/  @P0 LDC.64 R8, c[0x0][0x3e8] ;  /* 0x0000fa00ff080b82 */ /* 0x000ee20000000a00 */
[----:B0-----:R-:W-:-:S05]  /*09b0*/  @P0 IMAD.WIDE.U32 R12, R4, 0x10, R12 ;  /* 0x00000010040c0825 */ /* 0x001fca00078e000c */
[----:B--2---:R-:W2:Y:S01]  /*09c0*/  @P0 LDG.E.128 R108, desc[UR6][R12.64] ;  /* 0x000000060c6c0981 */ /* 0x004ea2000c1e1d00 */
[----:B-1----:R-:W-:-:S05]  /*09d0*/  @P0 IMAD.WIDE.U32 R16, R4, 0x10, R16 ;  /* 0x0000001004100825 */ /* 0x002fca00078e0010 */
[----:B------:R-:W5:Y:S04]  /*09e0*/  @P0 LDG.E.128 R240, desc[UR6][R16.64] ;  /* 0x0000000610f00981 */ /* 0x000f68000c1e1d00 */
[----:B---3--:R0:W-:Y:S04]  /*09f0*/  @P1 STL.64 [R1+0x130], R100 ;  /* 0x0001306401001387 */ /* 0x0081e80000100a00 */
[----:B------:R1:W-:Y:S01]  /*0a00*/  @P1 STL.64 [R1+0x138], R102 ;  /* 0x0001386601001387 */ /* 0x0003e20000100a00 */
[----:B------:R-:W-:Y:S01]  /*0a10*/  ISETP.GE.U32.AND P1, PT, R0, 0x140, PT ;  /* 0x000001400000780c */ /* 0x000fe20003f26070 */
[----:B------:R-:W-:-:S02]  /*0a20*/  @P0 IMAD.WIDE.U32 R14, R4, 0x10, R8 ;  /* 0x00000010040e0825 */ /* 0x000fc400078e0008 */
[----:B------:R-:W3:Y:S04]  /*0a30*/  LDL.64 R116, [R1+0xf0] ;  /* 0x0000f00001747983 */ /* 0x000ee80000100a00 */
[----:B0-----:R-:W3:Y:S04]  /*0a40*/  LDL.64 R100, [R1+0x100] ;  /* 0x0001000001647983 */ /* 0x001ee80000100a00 */
[----:B-1----:R-:W3:Y:S02]  /*0a50*/  LDL.64 R102, [R1+0x108] ;  /* 0x0001080001667983 */ /* 0x002ee40000100a00 */
[----:B----4-:R-:W0:Y:S01]  /*0a60*/  @P1 LDC.64 R10, c[0x0][0x3d0] ;  /* 0x0000f400ff0a1b82 */ /* 0x010e220000000a00 */
[----:B------:R-:W-:Y:S01]  /*0a70*/  @P0 IADD3 R4, PT, PT, R4, 0x20, RZ ;  /* 0x0000002004040810 */ /* 0x000fe20007ffe0ff */
[----:B------:R-:W4:Y:S04]  /*0a80*/  LDL.64 R118, [R1+0xf8] ;  /* 0x0000f80001767983 */ /* 0x000f280000100a00 */
[----:B------:R-:W4:Y:S02]  /*0a90*/  LDL.64 R112, [R1] ;  /* 0x0000000001707983 */ /* 0x000f240000100a00 */
[----:B------:R-:W1:Y:S02]  /*0aa0*/  @P1 LDC.64 R18, c[0x0][0x438] ;  /* 0x00010e00ff121b82 */ /* 0x000e640000000a00 */
[----:B------:R-:W4:Y:S04]  /*0ab0*/  LDL.64 R114, [R1+0x8] ;  /* 0x0000080001727983 */ /* 0x000f280000100a00 */
[----:B------:R1:W5:Y:S02]  /*0ac0*/  @P0 LDG.E.128 R56, desc[UR6][R14.64] ;  /* 0x000000060e380981 */ /* 0x000364000c1e1d00 */
[----:B------:R-:W1:Y:S01]  /*0ad0*/  @P1 LDC.64 R8, c[0x0][0x3e8] ;  /* 0x0000fa00ff081b82 */ /* 0x000e620000000a00 */
[----:B0-----:R-:W-:-:S05]  /*0ae0*/  @P1 IMAD.WIDE.U32 R10, R4, 0x10, R10 ;  /* 0x00000010040a1825 */ /* 0x001fca00078e000a */
[----:B------:R0:W4:Y:S04]  /*0af0*/  @P1 LDG.E.128 R104, desc[UR6][R10.64] ;  /* 0x000000060a681981 */ /* 0x000128000c1e1d00 */
[----:B--2---:R2:W-:Y:S04]  /*0b00*/  @P0 STL.64 [R1+0x120], R108 ;  /* 0x0001206c01000387 */ /* 0x0045e80000100a00 */
[----:B------:R0:W-:Y:S01]  /*0b10*/  @P0 STL.64 [R1+0x128], R110 ;  /* 0x0001286e01000387 */ /* 0x0001e20000100a00 */
[----:B------:R-:W-:Y:S01]  /*0b20*/  ISETP.GE.U32.AND P0, PT, R0, 0x160, PT ;  /* 0x000001600000780c */ /* 0x000fe20003f06070 */
[----:B-1----:R-:W-:-:S04]  /*0b30*/  @P1 IMAD.WIDE.U32 R18, R4, 0x10, R18 ;  /* 0x0000001004121825 */ /* 0x002fc800078e0012 */
[C---:B------:R-:W-:Y:S01]  /*0b40*/  @P1 IMAD.WIDE.U32 R12, R4.reuse, 0x10, R8 ;  /* 0x00000010040c1825 */ /* 0x040fe200078e0008 */
[----:B------:R-:W5:Y:S04]  /*0b50*/  @P1 LDG.E.128 R244, desc[UR6][R18.64] ;  /* 0x0000000612f41981 */ /* 0x000f68000c1e1d00 */
[----:B--2---:R-:W2:Y:S03]  /*0b60*/  LDL.64 R108, [R1+0xe0] ;  /* 0x0000e000016c7983 */ /* 0x004ea60000100a00 */
[----:B------:R-:W1:Y:S01]  /*0b70*/  @P0 LDC.64 R14, c[0x0][0x3d0] ;  /* 0x0000f400ff0e0b82 */ /* 0x000e620000000a00 */
[----:B------:R-:W-:Y:S01]  /*0b80*/  @P1 VIADD R4, R4, 0x20 ;  /* 0x0000002004041836 */ /* 0x000fe20000000000 */
[----:B0-----:R-:W2:Y:S04]  /*0b90*/  LDL.64 R110, [R1+0xe8] ;  /* 0x0000e800016e7983 */ /* 0x001ea80000100a00 */
[----:B------:R0:W5:Y:S02]  /*0ba0*/  @P1 LDG.E.128 R60, desc[UR6][R12.64] ;  /* 0x000000060c3c1981 */ /* 0x000164000c1e1d00 */
[----:B------:R-:W0:Y:S08]  /*0bb0*/  @P0 LDC.64 R16, c[0x0][0x438] ;  /* 0x00010e00ff100b82 */ /* 0x000e300000000a00 */
[----:B------:R-:W0:Y:S01]  /*0bc0*/  @P0 LDC.64 R8, c[0x0][0x3e8] ;  /* 0x0000fa00ff080b82 */ /* 0x000e220000000a00 */
[----:B-1----:R-:W-:-:S05]  /*0bd0*/  @P0 IMAD.WIDE.U32 R14, R4, 0x10, R14 ;  /* 0x00000010040e0825 */ /* 0x002fca00078e000e */
[----:B---3--:R-:W3:Y:S01]  /*0be0*/  @P0 LDG.E.128 R100, desc[UR6][R14.64] ;  /* 0x000000060e640981 */ /* 0x008ee2000c1e1d00 */
[----:B0-----:R-:W-:-:S04]  /*0bf0*/  @P0 IMAD.WIDE.U32 R16, R4, 0x10, R16 ;  /* 0x0000001004100825 */ /* 0x001fc800078e0010 */
[----:B------:R-:W-:Y:S01]  /*0c00*/  @P0 IMAD.WIDE.U32 R10, R4, 0x10, R8 ;  /* 0x00000010040a0825 */ /* 0x000fe200078e0008 */
[----:B------:R-:W5:Y:S04]  /*0c10*/  @P0 LDG.E.128 R248, desc[UR6][R16.64] ;  /* 0x0000000610f80981 */ /* 0x000f68000c1e1d00 */
[----:B----4-:R0:W-:Y:S04]  /*0c20*/  @P1 STL.64 [R1+0x110], R104 ;  /* 0x0001106801001387 */ /* 0x0101e80000100a00 */
[----:B------:R1:W-:Y:S01]  /*0c30*/  @P1 STL.64 [R1+0x118], R106 ;  /* 0x0001186a01001387 */ /* 0x0003e20000100a00 */
[----:B------:R-:W-:Y:S01]  /*0c40*/  ISETP.GE.U32.AND P1, PT, R0, 0x180, PT ;  /* 0x000001800000780c */ /* 0x000fe20003f26070 */
[----:B------:R-:W-:-:S02]  /*0c50*/  @P0 VIADD R4, R4, 0x20 ;  /* 0x0000002004040836 */ /* 0x000fc40000000000 */
[----:B------:R4:W5:Y:S04]  /*0c60*/  @P0 LDG.E.128 R64, desc[UR6][R10.64] ;  /* 0x000000060a400981 */ /* 0x000968000c1e1d00 */
[----:B0-----:R-:W2:Y:S04]  /*0c70*/  LDL.64 R104, [R1+0x10] ;  /* 0x0000100001687983 */ /* 0x001ea80000100a00 */
[----:B-1----:R-:W2:Y:S02]  /*0c80*/  LDL.64 R106, [R1+0x18] ;  /* 0x00001800016a7983 */ /* 0x002ea40000100a00 */
[----:B------:R-:W0:Y:S08]  /*0c90*/  @P1 LDC.64 R12, c[0x0][0x3d0] ;  /* 0x0000f400ff0c1b82 */ /* 0x000e300000000a00 */
[----:B------:R-:W1:Y:S08]  /*0ca0*/  @P1 LDC.64 R18, c[0x0][0x438] ;  /* 0x00010e00ff121b82 */ /* 0x000e700000000a00 */
[----:B------:R-:W4:Y:S01]  /*0cb0*/  @P1 LDC.64 R8, c[0x0][0x3e8] ;  /* 0x0000fa00ff081b82 */ /* 0x000f220000000a00 */
[----:B0-----:R-:W-:-:S05]  /*0cc0*/  @P1 IMAD.WIDE.U32 R12, R4, 0x10, R12 ;  /* 0x00000010040c1825 */ /* 0x001fca00078e000c */
[----:B------:R-:W2:Y:S01]  /*0cd0*/  @P1 LDG.E.128 R116, desc[UR6][R12.64] ;  /* 0x000000060c741981 */ /* 0x000ea2000c1e1d00 */
[----:B-1----:R-:W-:-:S05]  /*0ce0*/  @P1 IMAD.WIDE.U32 R18, R4, 0x10, R18 ;  /* 0x0000001004121825 */ /* 0x002fca00078e0012 */
[----:B------:R-:W2:Y:S04]  /*0cf0*/  @P1 LDG.E.128 R112, desc[UR6][R18.64] ;  /* 0x0000000612701981 */ /* 0x000ea8000c1e1d00 */
        /* <DEDUP_REMOVED lines=10> */
[----:B------:R-:W1:Y:S01]  /*0da0*/  @P0 LDC.64 R8, c[0x0][0x3e8] ;  /* 0x0000fa00ff080b82 */ /* 0x000e620000000a00 */
[----:B0-----:R-:W-:-:S05]  /*0db0*/  @P0 IMAD.WIDE.U32 R10, R4, 0x10, R10 ;  /* 0x00000010040a0825 */ /* 0x001fca00078e000a */
[----:B--2---:R-:W2:Y:S04]  /*0dc0*/  @P0 LDG.E.128 R108, desc[UR6][R10.64] ;  /* 0x000000060a6c0981 */ /* 0x004ea8000c1e1d00 */
[----:B------:R0:W-:Y:S04]  /*0dd0*/  @P1 STL.64 [R1+0xf0], R116 ;  /* 0x0000f07401001387 */ /* 0x0001e80000100a00 */
[----:B------:R4:W-:Y:S04]  /*0de0*/  @P1 STL.64 [R1+0xf8], R118 ;  /* 0x0000f87601001387 */ /* 0x0009e80000100a00 */
[----:B0-----:R-:W2:Y:S04]  /*0df0*/  LDL.64 R116, [R1+0x20] ;  /* 0x0000200001747983 */ /* 0x001ea80000100a00 */
[----:B----4-:R-:W4:Y:S04]  /*0e00*/  LDL.64 R118, [R1+0x28] ;  /* 0x0000280001767983 */ /* 0x010f280000100a00 */
[----:B------:R0:W-:Y:S04]  /*0e10*/  @P1 STL.64 [R1], R112 ;  /* 0x0000007001001387 */ /* 0x0001e80000100a00 */
[----:B------:R0:W-:Y:S01]  /*0e20*/  @P1 STL.64 [R1+0x8], R114 ;  /* 0x0000087201001387 */ /* 0x0001e20000100a00 */
[----:B------:R-:W-:Y:S01]  /*0e30*/  ISETP.GE.U32.AND P1, PT, R0, 0x1c0, PT ;  /* 0x000001c00000780c */ /* 0x000fe20003f26070 */
[----:B------:R-:W-:-:S04]  /*0e40*/  @P0 IMAD.WIDE.U32 R16, R4, 0x10, R16 ;  /* 0x0000001004100825 */ /* 0x000fc800078e0010 */
[C---:B-1----:R-:W-:Y:S01]  /*0e50*/  @P0 IMAD.WIDE.U32 R12, R4.reuse, 0x10, R8 ;  /* 0x00000010040c0825 */ /* 0x042fe200078e0008 */
[----:B------:R-:W4:Y:S04]  /*0e60*/  @P0 LDG.E.128 R104, desc[UR6][R16.64] ;  /* 0x0000000610680981 */ /* 0x000f28000c1e1d00 */
[----:B0-----:R-:W4:Y:S03]  /*0e70*/  LDL.64 R112, [R1+0xc0] ;  /* 0x0000c00001707983 */ /* 0x001f260000100a00 */
[----:B------:R-:W0:Y:S01]  /*0e80*/  @P1 LDC.64 R14, c[0x0][0x3d0] ;  /* 0x0000f400ff0e1b82 */ /* 0x000e220000000a00 */
[----:B------:R-:W-:Y:S01]  /*0e90*/  @P0 VIADD R4, R4, 0x20 ;  /* 0x0000002004040836 */ /* 0x000fe20000000000 */
[----:B------:R-:W4:Y:S04]  /*0ea0*/  LDL.64 R114, [R1+0xc8] ;  /* 0x0000c80001727983 */ /* 0x000f280000100a00 */
[----:B------:R1:W5:Y:S02]  /*0eb0*/  @P0 LDG.E.128 R72, desc[UR6][R12.64] ;  /* 0x000000060c480981 */ /* 0x000364000c1e1d00 */
[----:B------:R-:W1:Y:S08]  /*0ec0*/  @P1 LDC.64 R18, c[0x0][0x438] ;  /* 0x00010e00ff121b82 */ /* 0x000e700000000a00 */
[----:B------:R-:W4:Y:S01]  /*0ed0*/  @P1 LDC.64 R8, c[0x0][0x3e8] ;  /* 0x0000fa00ff081b82 */ /* 0x000f220000000a00 */
[----:B0-----:R-:W-:-:S05]  /*0ee0*/  @P1 IMAD.WIDE.U32 R14, R4, 0x10, R14 ;  /* 0x00000010040e1825 */ /* 0x001fca00078e000e */
[----:B---3--:R-:W3:Y:S01]  /*0ef0*/  @P1 LDG.E.128 R100, desc[UR6][R14.64] ;  /* 0x000000060e641981 */ /* 0x008ee2000c1e1d00 */
[----:B-1----:R-:W-:-:S03]  /*0f00*/  @P1 IMAD.WIDE.U32 R18, R4, 0x10, R18 ;  /* 0x0000001004121825 */ /* 0x002fc600078e0012 */
[----:B--2---:R0:W-:Y:S04]  /*0f10*/  @P0 STL.64 [R1+0xe0], R108 ;  /* 0x0000e06c01000387 */ /* 0x0041e80000100a00 */
[----:B------:R1:W-:Y:S04]  /*0f20*/  @P0 STL.64 [R1+0xe8], R110 ;  /* 0x0000e86e01000387 */ /* 0x0003e80000100a00 */
[----:B0-----:R-:W2:Y:S04]  /*0f30*/  LDL.64 R108, [R1+0x30] ;  /* 0x00003000016c7983 */ /* 0x001ea80000100a00 */
[----:B-1----:R-:W2:Y:S04]  /*0f40*/  LDL.64 R110, [R1+0x38] ;  /* 0x00003800016e7983 */ /* 0x002ea80000100a00 */
[----:B----4-:R-:W4:Y:S04]  /*0f50*/  @P1 LDG.E.128 R116, desc[UR6][R18.64] ;  /* 0x0000000612741981 */ /* 0x010f28000c1e1d00 */
[----:B------:R0:W-:Y:S04]  /*0f60*/  @P0 STL.64 [R1+0x10], R104 ;  /* 0x0000106801000387 */ /* 0x0001e80000100a00 */
[----:B------:R1:W-:Y:S04]  /*0f70*/  @P0 STL.64 [R1+0x18], R106 ;  /* 0x0000186a01000387 */ /* 0x0003e80000100a00 */
[----:B0-----:R-:W4:Y:S04]  /*0f80*/  LDL.64 R104, [R1+0xb0] ;  /* 0x0000b00001687983 */ /* 0x001f280000100a00 */
[----:B-1----:R-:W4:Y:S01]  /*0f90*/  LDL.64 R106, [R1+0xb8] ;  /* 0x0000b800016a7983 */ /* 0x002f220000100a00 */
[----:B------:R-:W-:-:S13]  /*0fa0*/  ISETP.GE.U32.AND P0, PT, R0, 0x1e0, PT ;  /* 0x000001e00000780c */ /* 0x000fda0003f06070 */
[----:B------:R-:W0:Y:S08]  /*0fb0*/  @P0 LDC.64 R12, c[0x0][0x3d0] ;  /* 0x0000f400ff0c0b82 */ /* 0x000e300000000a00 */
[----:B------:R-:W1:Y:S01]  /*0fc0*/  @P0 LDC.64 R16, c[0x0][0x438] ;  /* 0x00010e00ff100b82 */ /* 0x000e620000000a00 */
[----:B---3--:R3:W-:Y:S04]  /*0fd0*/  @P1 STL.64 [R1+0xd0], R100 ;  /* 0x0000d06401001387 */ /* 0x0087e80000100a00 */
[----:B------:R0:W-:Y:S01]  /*0fe0*/  @P1 STL.64 [R1+0xd8], R102 ;  /* 0x0000d86601001387 */ /* 0x0001e20000100a00 */
[----:B------:R-:W-:-:S02]  /*0ff0*/  @P1 IMAD.WIDE.U32 R10, R4, 0x10, R8 ;  /* 0x00000010040a1825 */ /* 0x000fc400078e0008 */
[----:B------:R-:W4:Y:S01]  /*1000*/  @P0 LDC.64 R8, c[0x0][0x3e8] ;  /* 0x0000fa00ff080b82 */ /* 0x000f220000000a00 */
[----:B------:R-:W4:Y:S04]  /*1010*/  LDL.64 R120, [R1+0xa0] ;  /* 0x0000a00001787983 */ /* 0x000f280000100a00 */
[----:B---3--:R-:W3:Y:S04]  /*1020*/  LDL.64 R100, [R1+0x40] ;  /* 0x0000400001647983 */ /* 0x008ee80000100a00 */
[----:B0-----:R-:W3:Y:S01]  /*1030*/  LDL.64 R102, [R1+0x48] ;  /* 0x0000480001667983 */ /* 0x001ee20000100a00 */
[----:B------:R-:W-:-:S03]  /*1040*/  @P1 VIADD R4, R4, 0x20 ;  /* 0x0000002004041836 */ /* 0x000fc60000000000 */
[----:B------:R-:W3:Y:S01]  /*1050*/  LDL.64 R122, [R1+0xa8] ;  /* 0x0000a800017a7983 */ /* 0x000ee20000100a00 */
[----:B------:R-:W-:-:S03]  /*1060*/  @P0 IMAD.WIDE.U32 R12, R4, 0x10, R12 ;  /* 0x00000010040c0825 */ /* 0x000fc600078e000c */
[----:B------:R0:W5:Y:S01]  /*1070*/  @P1 LDG.E.128 R76, desc[UR6][R10.64] ;  /* 0x000000060a4c1981 */ /* 0x000162000c1e1d00 */
[----:B-1----:R-:W-:-:S03]  /*1080*/  @P0 IMAD.WIDE.U32 R16, R4, 0x10, R16 ;  /* 0x0000001004100825 */ /* 0x002fc600078e0010 */
[----:B------:R-:W3:Y:S04]  /*1090*/  @P0 LDG.E.128 R112, desc[UR6][R12.64] ;  /* 0x000000060c700981 */ /* 0x000ee8000c1e1d00 */
[----:B--2---:R-:W2:Y:S04]  /*10a0*/  @P0 LDG.E.128 R108, desc[UR6][R16.64] ;  /* 0x00000006106c0981 */ /* 0x004ea8000c1e1d00 */
[----:B----4-:R1:W-:Y:S04]  /*10b0*/  @P1 STL.64 [R1+0x20], R116 ;  /* 0x0000207401001387 */ /* 0x0103e80000100a00 */
[----:B------:R4:W-:Y:S01]  /*10c0*/  @P1 STL.64 [R1+0x28], R118 ;  /* 0x0000287601001387 */ /* 0x0009e20000100a00 */
[----:B------:R-:W-:-:S03]  /*10d0*/  ISETP.GE.U32.AND P1, PT, R0, 0x200, PT ;  /* 0x000002000000780c */ /* 0x000fc60003f26070 */
[----:B-1----:R-:W2:Y:S04]  /*10e0*/  LDL.64 R116, [R1+0x50] ;  /* 0x0000500001747983 */ /* 0x002ea80000100a00 */
[----:B----4-:R-:W4:Y:S06]  /*10f0*/  LDL.64 R118, [R1+0x58] ;  /* 0x0000580001767983 */ /* 0x010f2c0000100a00 */
[----:B0-----:R-:W0:Y:S08]  /*1100*/  @P1 LDC.64 R10, c[0x0][0x3d0] ;  /* 0x0000f400ff0a1b82 */ /* 0x001e300000000a00 */
[----:B------:R-:W1:Y:S01]  /*1110*/  @P1 LDC.64 R18, c[0x0][0x438] ;  /* 0x00010e00ff121b82 */ /* 0x000e620000000a00 */
[C---:B------:R-:W-:Y:S01]  /*1120*/  @P0 IMAD.WIDE.U32 R14, R4.reuse, 0x10, R8 ;  /* 0x00000010040e0825 */ /* 0x040fe200078e0008 */
[----:B------:R-:W-:-:S04]  /*1130*/  @P0 IADD3 R4, PT, PT, R4, 0x20, RZ ;  /* 0x0000002004040810 */ /* 0x000fc80007ffe0ff */
[----:B------:R2:W5:Y:S02]  /*1140*/  @P0 LDG.E.128 R80, desc[UR6][R14.64] ;  /* 0x000000060e500981 */ /* 0x000564000c1e1d00 */
[----:B------:R-:W2:Y:S01]  /*1150*/  @P1 LDC.64 R8, c[0x0][0x3e8] ;  /* 0x0000fa00ff081b82 */ /* 0x000ea20000000a00 */
[----:B0-----:R-:W-:-:S05]  /*1160*/  @P1 IMAD.WIDE.U32 R10, R4, 0x10, R10 ;  /* 0x00000010040a1825 */ /* 0x001fca00078e000a */
[----:B------:R-:W4:Y:S01]  /*1170*/  @P1 LDG.E.128 R104, desc[UR6][R10.64] ;  /* 0x000000060a681981 */ /* 0x000f22000c1e1d00 */
[----:B-1----:R-:W-:-:S05]  /*1180*/  @P1 IMAD.WIDE.U32 R18, R4, 0x10, R18 ;  /* 0x0000001004121825 */ /* 0x002fca00078e0012 */
[----:B---3--:R-:W3:Y:S04]  /*1190*/  @P1 LDG.E.128 R100, desc[UR6][R18.64] ;  /* 0x0000000612641981 */ /* 0x008ee8000c1e1d00 */
[----:B------:R0:W-:Y:S04]  /*11a0*/  @P0 STL.64 [R1+0xc0], R112 ;  /* 0x0000c07001000387 */ /* 0x0001e80000100a00 */
[----:B------:R1:W-:Y:S04]  /*11b0*/  @P0 STL.64 [R1+0xc8], R114 ;  /* 0x0000c87201000387 */ /* 0x0003e80000100a00 */
[----:B0-----:R-:W3:Y:S04]  /*11c0*/  LDL.64 R112, [R1+0x90] ;  /* 0x0000900001707983 */ /* 0x001ee80000100a00 */
[----:B-1----:R-:W3:Y:S04]  /*11d0*/  LDL.64 R114, [R1+0x98] ;  /* 0x0000980001727983 */ /* 0x002ee80000100a00 */
[----:B--2---:R0:W-:Y:S04]  /*11e0*/  @P0 STL.64 [R1+0x30], R108 ;  /* 0x0000306c01000387 */ /* 0x0041e80000100a00 */
[----:B------:R1:W-:Y:S01]  /*11f0*/  @P0 STL.64 [R1+0x38], R110 ;  /* 0x0000386e01000387 */ /* 0x0003e20000100a00 */
[----:B------:R-:W-:Y:S01]  /*1200*/  ISETP.GE.U32.AND P0, PT, R0, 0x220, PT ;  /* 0x000002200000780c */ /* 0x000fe20003f06070 */
[----:B------:R-:W-:-:S02]  /*1210*/  @P1 IMAD.WIDE.U32 R12, R4, 0x10, R8 ;  /* 0x00000010040c1825 */ /* 0x000fc400078e0008 */
[----:B0-----:R-:W2:Y:S04]  /*1220*/  LDL.64 R108, [R1+0x60] ;  /* 0x00006000016c7983 */ /* 0x001ea80000100a00 */
[----:B-1----:R-:W2:Y:S06]  /*1230*/  LDL.64 R110, [R1+0x68] ;  /* 0x00006800016e7983 */ /* 0x002eac0000100a00 */
[----:B------:R-:W0:Y:S08]  /*1240*/  @P0 LDC.64 R16, c[0x0][0x438] ;  /* 0x00010e00ff100b82 */ /* 0x000e300000000a00 */
[----:B------:R-:W1:Y:S01]  /*1250*/  @P0 LDC.64 R14, c[0x0][0x3d0] ;  /* 0x0000f400ff0e0b82 */ /* 0x000e620000000a00 */
[----:B------:R-:W-:Y:S01]  /*1260*/  @P1 VIADD R4, R4, 0x20 ;  /* 0x0000002004041836 */ /* 0x000fe20000000000 */
[----:B------:R3:W5:Y:S06]  /*1270*/  @P1 LDG.E.128 R84, desc[UR6][R12.64] ;  /* 0x000000060c541981 */ /* 0x00076c000c1e1d00 */
[----:B------:R-:W3:Y:S01]  /*1280*/  @P0 LDC.64 R8, c[0x0][0x3e8] ;  /* 0x0000fa00ff080b82 */ /* 0x000ee20000000a00 */
[----:B0-----:R-:W-:-:S05]  /*1290*/  @P0 IMAD.WIDE.U32 R16, R4, 0x10, R16 ;  /* 0x0000001004100825 */ /* 0x001fca00078e0010 */
[----:B----4-:R-:W4:Y:S01]  /*12a0*/  @P0 LDG.E.128 R116, desc[UR6][R16.64] ;  /* 0x0000000610740981 */ /* 0x010f22000c1e1d00 */
[----:B-1----:R-:W-:-:S05]  /*12b0*/  @P0 IMAD.WIDE.U32 R14, R4, 0x10, R14 ;  /* 0x00000010040e0825 */ /* 0x002fca00078e000e */
[----:B------:R-:W2:Y:S04]  /*12c0*/  @P0 LDG.E.128 R120, desc[UR6][R14.64] ;  /* 0x000000060e780981 */ /* 0x000ea8000c1e1d00 */
[----:B------:R0:W-:Y:S04]  /*12d0*/  @P1 STL.64 [R1+0xb0], R104 ;  /* 0x0000b06801001387 */ /* 0x0001e80000100a00 */
[----:B------:R1:W-:Y:S04]  /*12e0*/  @P1 STL.64 [R1+0xb8], R106 ;  /* 0x0000b86a01001387 */ /* 0x0003e80000100a00 */
[----:B0-----:R-:W2:Y:S04]  /*12f0*/  LDL.64 R104, [R1+0x80] ;  /* 0x0000800001687983 */ /* 0x001ea80000100a00 */
[----:B-1----:R-:W2:Y:S04]  /*1300*/  LDL.64 R106, [R1+0x88] ;  /* 0x00008800016a7983 */ /* 0x002ea80000100a00 */
[----:B---3--:R0:W-:Y:S04]  /*1310*/  @P1 STL.64 [R1+0x40], R100 ;  /* 0x0000406401001387 */ /* 0x0081e80000100a00 */
[----:B------:R1:W-:Y:S04]  /*1320*/  @P1 STL.64 [R1+0x48], R102 ;  /* 0x0000486601001387 */ /* 0x0003e80000100a00 */
[----:B0-----:R-:W3:Y:S04]  /*1330*/  LDL.64 R100, [R1+0x70] ;  /* 0x0000700001647983 */ /* 0x001ee80000100a00 */
[----:B-1----:R-:W3:Y:S01]  /*1340*/  LDL.64 R102, [R1+0x78] ;  /* 0x0000780001667983 */ /* 0x002ee20000100a00 */
[----:B------:R-:W-:Y:S01]  /*1350*/  ISETP.GE.U32.AND P1, PT, R0, 0x240, PT ;  /* 0x000002400000780c */ /* 0x000fe20003f26070 */
[----:B------:R-:W-:-:S04]  /*1360*/  @P0 IMAD.WIDE.U32 R10, R4, 0x10, R8 ;  /* 0x00000010040a0825 */ /* 0x000fc800078e0008 */
[----:B------:R-:W-:Y:S01]  /*1370*/  @P0 VIADD R4, R4, 0x20 ;  /* 0x0000002004040836 */ /* 0x000fe20000000000 */
[----:B------:R0:W5:Y:S07]  /*1380*/  @P0 LDG.E.128 R88, desc[UR6][R10.64] ;  /* 0x000000060a580981 */ /* 0x00016e000c1e1d00 */
[----:B------:R-:W1:Y:S08]  /*1390*/  @P1 LDC.64 R12, c[0x0][0x3d0] ;  /* 0x0000f400ff0c1b82 */ /* 0x000e700000000a00 */
[----:B------:R-:W0:Y:S08]  /*13a0*/  @P1 LDC.64 R18, c[0x0][0x438] ;  /* 0x00010e00ff121b82 */ /* 0x000e300000000a00 */
[----:B------:R-:W0:Y:S01]  /*13b0*/  @P1 LDC.64 R8, c[0x0][0x3e8] ;  /* 0x0000fa00ff081b82 */ /* 0x000e220000000a00 */
[----:B-1----:R-:W-:-:S05]  /*13c0*/  @P1 IMAD.WIDE.U32 R12, R4, 0x10, R12 ;  /* 0x00000010040c1825 */ /* 0x002fca00078e000c */
[----:B------:R-:W3:Y:S04]  /*13d0*/  @P1 LDG.E.128 R112, desc[UR6][R12.64] ;  /* 0x000000060c701981 */ /* 0x000ee8000c1e1d00 */
[----:B----4-:R4:W-:Y:S04]  /*13e0*/  @P0 STL.64 [R1+0x50], R116 ;  /* 0x0000507401000387 */ /* 0x0109e80000100a00 */
[----:B------:R4:W-:Y:S04]  /*13f0*/  @P0 STL.64 [R1+0x58], R118 ;  /* 0x0000587601000387 */ /* 0x0009e80000100a00 */
[----:B--2---:R4:W-:Y:S04]  /*1400*/  @P0 STL.64 [R1+0xa0], R120 ;  /* 0x0000a07801000387 */ /* 0x0049e80000100a00 */
[----:B------:R4:W-:Y:S01]  /*1410*/  @P0 STL.64 [R1+0xa8], R122 ;  /* 0x0000a87a01000387 */ /* 0x0009e20000100a00 */
[----:B------:R-:W-:-:S13]  /*1420*/  ISETP.GE.U32.AND P0, PT, R0, 0x260, PT ;  /* 0x000002600000780c */ /* 0x000fda0003f06070 */
[----:B------:R-:W1:Y:S08]  /*1430*/  @P0 LDC.64 R16, c[0x0][0x438] ;  /* 0x00010e00ff100b82 */ /* 0x000e700000000a00 */
[----:B0-----:R-:W0:Y:S01]  /*1440*/  @P0 LDC.64 R10, c[0x0][0x3d0] ;  /* 0x0000f400ff0a0b82 */ /* 0x001e220000000a00 */
[----:B------:R-:W-:-:S04]  /*1450*/  @P1 IMAD.WIDE.U32 R18, R4, 0x10, R18 ;  /* 0x0000001004121825 */ /* 0x000fc800078e0012 */
[C---:B------:R-:W-:Y:S01]  /*1460*/  @P1 IMAD.WIDE.U32 R14, R4.reuse, 0x10, R8 ;  /* 0x00000010040e1825 */ /* 0x040fe200078e0008 */
[----:B------:R-:W-:Y:S01]  /*1470*/  @P1 IADD3 R4, PT, PT, R4, 0x20, RZ ;  /* 0x0000002004041810 */ /* 0x000fe20007ffe0ff */
[----:B------:R-:W2:Y:S01]  /*1480*/  @P1 LDG.E.128 R108, desc[UR6][R18.64] ;  /* 0x00000006126c1981 */ /* 0x000ea2000c1e1d00 */
[----:B------:R-:W4:Y:S03]  /*1490*/  @P0 LDC.64 R8, c[0x0][0x3e8] ;  /* 0x0000fa00ff080b82 */ /* 0x000f260000000a00 */
[----:B------:R0:W5:Y:S01]  /*14a0*/  @P1 LDG.E.128 R92, desc[UR6][R14.64] ;  /* 0x000000060e5c1981 */ /* 0x000162000c1e1d00 */
[----:B-1----:R-:W-:-:S04]  /*14b0*/  @P0 IMAD.WIDE.U32 R16, R4, 0x10, R16 ;  /* 0x0000001004100825 */ /* 0x002fc800078e0010 */
[----:B0-----:R-:W-:-:S05]  /*14c0*/  @P0 IMAD.WIDE.U32 R10, R4, 0x10, R10 ;  /* 0x00000010040a0825 */ /* 0x001fca00078e000a */
[----:B------:R-:W2:Y:S01]  /*14d0*/  @P0 LDG.E.128 R104, desc[UR6][R10.64] ;  /* 0x000000060a680981 */ /* 0x000ea2000c1e1d00 */
[----:B----4-:R-:W-:-:S05]  /*14e0*/  @P0 IMAD.WIDE.U32 R8, R4, 0x10, R8 ;  /* 0x0000001004080825 */ /* 0x010fca00078e0008 */
[----:B------:R0:W5:Y:S04]  /*14f0*/  @P0 LDG.E.128 R96, desc[UR6][R8.64] ;  /* 0x0000000608600981 */ /* 0x000168000c1e1d00 */
[----:B---3--:R-:W3:Y:S01]  /*1500*/  @P0 LDG.E.128 R100, desc[UR6][R16.64] ;  /* 0x0000000610640981 */ /* 0x008ee2000c1e1d00 */
[----:B------:R-:W-:-:S03]  /*1510*/  @P0 VIADD R4, R4, 0x20 ;  /* 0x0000002004040836 */ /* 0x000fc60000000000 */
[----:B--2---:R0:W-:Y:S04]  /*1520*/  @P1 STL.64 [R1+0x60], R108 ;  /* 0x0000606c01001387 */ /* 0x0041e80000100a00 */
[----:B------:R0:W-:Y:S04]  /*1530*/  @P1 STL.64 [R1+0x68], R110 ;  /* 0x0000686e01001387 */ /* 0x0001e80000100a00 */
[----:B------:R0:W-:Y:S04]  /*1540*/  @P1 STL.64 [R1+0x90], R112 ;  /* 0x0000907001001387 */ /* 0x0001e80000100a00 */
[----:B------:R0:W-:Y:S01]  /*1550*/  @P1 STL.64 [R1+0x98], R114 ;  /* 0x0000987201001387 */ /* 0x0001e20000100a00 */
[----:B------:R-:W-:-:S03]  /*1560*/  ISETP.GE.U32.AND P1, PT, R0, 0x280, PT ;  /* 0x000002800000780c */ /* 0x000fc60003f26070 */
[----:B---3--:R0:W-:Y:S04]  /*1570*/  @P0 STL.64 [R1+0x70], R100 ;  /* 0x0000706401000387 */ /* 0x0081e80000100a00 */
[----:B------:R0:W-:Y:S04]  /*1580*/  @P0 STL.64 [R1+0x78], R102 ;  /* 0x0000786601000387 */ /* 0x0001e80000100a00 */
[----:B------:R0:W-:Y:S04]  /*1590*/  @P0 STL.64 [R1+0x80], R104 ;  /* 0x0000806801000387 */ /* 0x0001e80000100a00 */
[----:B------:R0:W-:Y:S01]  /*15a0*/  @P0 STL.64 [R1+0x88], R106 ;  /* 0x0000886a01000387 */ /* 0x0001e20000100a00 */
[----:B------:R-:W-:Y:S05]  /*15b0*/  @!P1 BRA `(.L_x_85861) ;  /* 0x0000001c00c49947 */ /* 0x000fea0003800000 */
[----:B0-----:R-:W0:Y:S08]  /*15c0*/  LDC.64 R100, c[0x0][0x3e8] ;  /* 0x0000fa00ff647b82 */ /* 0x001e300000000a00 */
        /* <DEDUP_REMOVED lines=9> */
.L_x_85860:
[----:B------:R-:W2:Y:S04]  /*1660*/  LDL R136, [R1+0x1a0] ;  /* 0x0001a00001887983 */ /* 0x000ea80000100800 */
[----:B------:R-:W2:Y:S04]  /*1670*/  LDL R137, [R1+0x1a4] ;  /* 0x0001a40001897983 */ /* 0x000ea80000100800 */
[----:B------:R-:W2:Y:S04]  /*1680*/  LDL R138, [R1+0x1a8] ;  /* 0x0001a800018a7983 */ /* 0x000ea80000100800 */
[----:B------:R-:W2:Y:S01]  /*1690*/  LDL R139, [R1+0x1ac] ;  /* 0x0001ac00018b7983 */ /* 0x000ea20000100800 */
[----:B------:R-:W-:-:S03]  /*16a0*/  ISETP.GE.U32.AND P2, PT, R0, 0x20, PT ;  /* 0x000000200000780c */ /* 0x000fc60003f46070 */
[----:B------:R-:W3:Y:S04]  /*16b0*/  LDL R129, [R1+0x188] ;  /* 0x0001880001817983 */ /* 0x000ee80000100800 */
[----:B------:R-:W4:Y:S04]  /*16c0*/  LDL R126, [R1+0x180] ;  /* 0x00018000017e7983 */ /* 0x000f280000100800 */
[----:B------:R-:W3:Y:S02]  /*16d0*/  LDL R130, [R1+0x184] ;  /* 0x0001840001827983 */ /* 0x000ee40000100800 */
[----:B------:R-:W0:Y:S02]  /*16e0*/  @P2 LDC.64 R8, c[0x0][0x3d0] ;  /* 0x0000f400ff082b82 */ /* 0x000e240000000a00 */
[----:B------:R-:W4:Y:S04]  /*16f0*/  LDL R127, [R1+0x18c] ;  /* 0x00018c00017f7983 */ /* 0x000f280000100800 */
[----:B------:R-:W3:Y:S04]  /*1700*/  LDL R134, [R1+0x190] ;  /* 0x0001900001867983 */ /* 0x000ee80000100800 */
[----:B------:R-:W3:Y:S04]  /*1710*/  LDL R133, [R1+0x194] ;  /* 0x0001940001857983 */ /* 0x000ee80000100800 */
[----:B------:R-:W3:Y:S04]  /*1720*/  LDL R132, [R1+0x198] ;  /* 0x0001980001847983 */ /* 0x000ee80000100800 */
[----:B------:R-:W3:Y:S01]  /*1730*/  LDL R131, [R1+0x19c] ;  /* 0x00019c0001837983 */ /* 0x000ee20000100800 */
[----:B------:R-:W-:Y:S01]  /*1740*/  ISETP.GE.U32.AND P3, PT, R0, 0x40, PT ;  /* 0x000000400000780c */ /* 0x000fe20003f66070 */
[----:B------:R-:W1:Y:S02]  /*1750*/  @P2 LDC.64 R10, c[0x0][0x3e8] ;  /* 0x0000fa00ff0a2b82 */ /* 0x000e640000000a00 */
[----:B------:R-:W3:Y:S01]  /*1760*/  LDL R108, [R1+0xe0] ;  /* 0x0000e000016c7983 */ /* 0x000ee20000100800 */
[----:B0-----:R-:W-:Y:S01]  /*1770*/  @P2 IMAD.WIDE.U32 R8, R4, 0x10, R8 ;  /* 0x0000001004082825 */ /* 0x001fe200078e0008 */
[----:B------:R-:W-:-:S02]  /*1780*/  ISETP.GE.U32.AND P4, PT, R0, 0x60, PT ;  /* 0x000000600000780c */ /* 0x000fc40003f86070 */
[----:B------:R-:W3:Y:S04]  /*1790*/  LDL R107, [R1+0xe4] ;  /* 0x0000e400016b7983 */ /* 0x000ee80000100800 */
[----:B------:R-:W3:Y:S02]  /*17a0*/  LDL R106, [R1+0xe8] ;  /* 0x0000e800016a7983 */ /* 0x000ee40000100800 */
[----:B------:R-:W0:Y:S02]  /*17b0*/  @P3 LDC.64 R12, c[0x0][0x3d0] ;  /* 0x0000f400ff0c3b82 */ /* 0x000e240000000a00 */
[----:B------:R-:W3:Y:S04]  /*17c0*/  LDL R109, [R1+0xec] ;  /* 0x0000ec00016d7983 */ /* 0x000ee80000100800 */
[----:B------:R-:W3:Y:S02]  /*17d0*/  LDL R120, [R1+0x17c] ;  /* 0x00017c0001787983 */ /* 0x000ee40000100800 */
[----:B------:R-:W0:Y:S02]  /*17e0*/  @P3 LDC.64 R14, c[0x0][0x3e8] ;  /* 0x0000fa00ff0e3b82 */ /* 0x000e240000000a00 */
[----:B------:R-:W3:Y:S04]  /*17f0*/  LDL R113, [R1+0x170] ;  /* 0x0001700001717983 */ /* 0x000ee80000100800 */
[----:B------:R-:W3:Y:S02]  /*1800*/  LDL R112, [R1+0x174] ;  /* 0x0001740001707983 */ /* 0x000ee40000100800 */
[----:B------:R-:W3:Y:S01]  /*1810*/  @P4 LDC.64 R16, c[0x0][0x3d0] ;  /* 0x0000f400ff104b82 */ /* 0x000ee20000000a00 */
[C---:B-1----:R-:W-:Y:S01]  /*1820*/  @P2 IMAD.WIDE.U32 R10, R4.reuse, 0x10, R10 ;  /* 0x00000010040a2825 */ /* 0x042fe200078e000a */
        /* <DEDUP_REMOVED lines=15> */
[----:B--2---:R1:W2:Y:S01]  /*1920*/  @P2 LDG.E.128 R136, desc[UR6][R8.64] ;  /* 0x0000000608882981 */ /* 0x0042a2000c1e1d00 */
[----:B------:R-:W-:Y:S01]  /*1930*/  @P2 LOP3.LUT R4, R4, 0x20, RZ, 0xfc, !PT ;  /* 0x0000002004042812 */ /* 0x000fe200078efcff */
[----:B------:R-:W2:Y:S01]  /*1940*/  @P4 LDC.64 R18, c[0x0][0x3e8] ;  /* 0x0000fa00ff124b82 */ /* 0x000ea20000000a00 */
[----:B------:R-:W-:Y:S01]  /*1950*/  ISETP.GE.U32.AND P5, PT, R0, 0x80, PT ;  /* 0x000000800000780c */ /* 0x000fe20003fa6070 */
[----:B------:R2:W5:Y:S02]  /*1960*/  @P2 LDG.E.128 R24, desc[UR6][R10.64] ;  /* 0x000000060a182981 */ /* 0x000564000c1e1d00 */
[----:B0-----:R-:W-:-:S04]  /*1970*/  @P3 IMAD.WIDE.U32 R12, R4, 0x10, R12 ;  /* 0x00000010040c3825 */ /* 0x001fc800078e000c */
[C---:B------:R-:W-:Y:S01]  /*1980*/  @P3 IMAD.WIDE.U32 R14, R4.reuse, 0x10, R14 ;  /* 0x00000010040e3825 */ /* 0x040fe200078e000e */
[----:B------:R-:W-:Y:S02]  /*1990*/  @P3 IADD3 R4, PT, PT, R4, 0x20, RZ ;  /* 0x0000002004043810 */ /* 0x000fe40007ffe0ff */
[C---:B------:R-:W-:Y:S02]  /*19a0*/  ISETP.GE.U32.AND P6, PT, R0.reuse, 0xa0, PT ;  /* 0x000000a00000780c */ /* 0x040fe40003fc6070 */
[C---:B------:R-:W-:Y:S01]  /*19b0*/  ISETP.GE.U32.AND P0, PT, R0.reuse, 0xc0, PT ;  /* 0x000000c00000780c */ /* 0x040fe20003f06070 */
[----:B----4-:R-:W-:Y:S01]  /*19c0*/  IMAD.MOV.U32 R135, RZ, RZ, R127 ;  /* 0x000000ffff877224 */ /* 0x010fe200078e007f */
[----:B------:R-:W0:Y:S01]  /*19d0*/  @P5 LDC.64 R22, c[0x0][0x3d0] ;  /* 0x0000f400ff165b82 */ /* 0x000e220000000a00 */
[----:B---3--:R-:W-:Y:S01]  /*19e0*/  IMAD.MOV.U32 R140, RZ, RZ, R134 ;  /* 0x000000ffff8c7224 */ /* 0x008fe200078e0086 */
[----:B------:R-:W-:Y:S02]  /*19f0*/  ISETP.GE.U32.AND P1, PT, R0, 0xe0, PT ;  /* 0x000000e00000780c */ /* 0x000fe40003f26070 */
[----:B------:R-:W-:Y:S01]  /*1a00*/  MOV R141, R133 ;  /* 0x00000085008d7202 */ /* 0x000fe20000000f00 */
[----:B------:R-:W-:-:S03]  /*1a10*/  IMAD.MOV.U32 R142, RZ, RZ, R132 ;  /* 0x000000ffff8e7224 */ /* 0x000fc600078e0084 */
[----:B------:R-:W3:Y:S01]  /*1a20*/  @P5 LDC.64 R104, c[0x0][0x3e8] ;  /* 0x0000fa00ff685b82 */ /* 0x000ee20000000a00 */
[----:B------:R-:W-:Y:S01]  /*1a30*/  IMAD.MOV.U32 R143, RZ, RZ, R131 ;  /* 0x000000ffff8f7224 */ /* 0x000fe200078e0083 */
[----:B------:R-:W5:Y:S01]  /*1a40*/  @P3 LDG.E.128 R28, desc[UR6][R14.64] ;  /* 0x000000060e1c3981 */ /* 0x000f62000c1e1d00 */
[----:B------:R-:W-:Y:S02]  /*1a50*/  IMAD.MOV.U32 R147, RZ, RZ, R135 ;  /* 0x000000ffff937224 */ /* 0x000fe400078e0087 */
[----:B------:R-:W-:-:S03]  /*1a60*/  @P4 IMAD.WIDE.U32 R16, R4, 0x10, R16 ;  /* 0x0000001004104825 */ /* 0x000fc600078e0010 */
[----:B-1----:R-:W1:Y:S01]  /*1a70*/  @P0 LDC.64 R8, c[0x0][0x3e8] ;  /* 0x0000fa00ff080b82 */ /* 0x002e620000000a00 */
[----:B------:R4:W3:Y:S04]  /*1a80*/  @P3 LDG.E.128 R140, desc[UR6][R12.64] ;  /* 0x000000060c8c3981 */ /* 0x0008e8000c1e1d00 */
[----:B--2---:R2:W-:Y:S01]  /*1a90*/  @P2 STL.64 [R1+0x1a0], R136 ;  /* 0x0001a08801002387 */ /* 0x0045e20000100a00 */
[----:B------:R-:W-:Y:S01]  /*1aa0*/  IMAD.MOV.U32 R133, RZ, RZ, R121 ;  /* 0x000000ffff857224 */ /* 0x000fe200078e0079 */
[----:B------:R-:W-:Y:S01]  /*1ab0*/  MOV R131, R113 ;  /* 0x0000007100837202 */ /* 0x000fe20000000f00 */
[----:B------:R-:W-:Y:S01]  /*1ac0*/  IMAD.MOV.U32 R132, RZ, RZ, R120 ;  /* 0x000000ffff847224 */ /* 0x000fe200078e0078 */
[----:B------:R4:W-:Y:S01]  /*1ad0*/  @P2 STL.64 [R1+0x1a8], R138 ;  /* 0x0001a88a01002387 */ /* 0x0009e20000100a00 */
[----:B------:R-:W-:Y:S01]  /*1ae0*/  IMAD.MOV.U32 R134, RZ, RZ, R112 ;  /* 0x000000ffff867224 */ /* 0x000fe200078e0070 */
[----:B------:R-:W1:Y:S02]  /*1af0*/  @P1 LDC.64 R10, c[0x0][0x3d0] ;  /* 0x0000f400ff0a1b82 */ /* 0x000e640000000a00 */
[----:B------:R-:W3:Y:S01]  /*1b00*/  LDL R127, [R1+0x160] ;  /* 0x00016000017f7983 */ /* 0x000ee20000100800 */
[----:B--2---:R-:W-:Y:S01]  /*1b10*/  MOV R137, R130 ;  /* 0x0000008200897202 */ /* 0x004fe20000000f00 */
[----:B------:R-:W-:-:S02]  /*1b20*/  IMAD.MOV.U32 R136, RZ, RZ, R129 ;  /* 0x000000ffff887224 */ /* 0x000fc400078e0081 */
[----:B------:R-:W2:Y:S01]  /*1b30*/  LDL R130, [R1+0x168] ;  /* 0x0001680001827983 */ /* 0x000ea20000100800 */
[----:B------:R-:W-:Y:S01]  /*1b40*/  @P4 IMAD.WIDE.U32 R18, R4, 0x10, R18 ;  /* 0x0000001004124825 */ /* 0x000fe200078e0012 */
[----:B----4-:R-:W-:Y:S01]  /*1b50*/  MOV R138, R126 ;  /* 0x0000007e008a7202 */ /* 0x010fe20000000f00 */
[----:B------:R-:W4:Y:S01]  /*1b60*/  @P1 LDC.64 R12, c[0x0][0x3e8] ;  /* 0x0000fa00ff0c1b82 */ /* 0x000f220000000a00 */
[----:B------:R-:W-:Y:S01]  /*1b70*/  MOV R146, R136 ;  /* 0x0000008800927202 */ /* 0x000fe20000000f00 */
[----:B------:R-:W-:Y:S01]  /*1b80*/  IMAD.MOV.U32 R145, RZ, RZ, R137 ;  /* 0x000000ffff917224 */ /* 0x000fe200078e0089 */
[----:B------:R-:W4:Y:S01]  /*1b90*/  LDL R129, [R1+0x16c] ;  /* 0x00016c0001817983 */ /* 0x000f220000100800 */
[----:B------:R-:W-:-:S03]  /*1ba0*/  IMAD.MOV.U32 R144, RZ, RZ, R138 ;  /* 0x000000ffff907224 */ /* 0x000fc600078e008a */
[----:B------:R-:W4:Y:S04]  /*1bb0*/  LDL R126, [R1+0x164] ;  /* 0x00016400017e7983 */ /* 0x000f280000100800 */
[----:B------:R-:W4:Y:S01]  /*1bc0*/  @P4 LDG.E.128 R144, desc[UR6][R16.64] ;  /* 0x0000000610904981 */ /* 0x000f22000c1e1d00 */
[----:B------:R-:W-:Y:S01]  /*1bd0*/  IMAD.MOV.U32 R139, RZ, RZ, R134 ;  /* 0x000000ffff8b7224 */ /* 0x000fe200078e0086 */
[----:B------:R-:W-:Y:S01]  /*1be0*/  MOV R138, R133 ;  /* 0x00000085008a7202 */ /* 0x000fe20000000f00 */
[----:B------:R-:W-:Y:S02]  /*1bf0*/  IMAD.MOV.U32 R137, RZ, RZ, R132 ;  /* 0x000000ffff897224 */ /* 0x000fe400078e0084 */
[----:B------:R-:W-:Y:S02]  /*1c00*/  IMAD.MOV.U32 R121, RZ, RZ, R107 ;  /* 0x000000ffff797224 */ /* 0x000fe400078e006b */
[----:B------:R-:W-:Y:S01]  /*1c10*/  IMAD.MOV.U32 R120, RZ, RZ, R106 ;  /* 0x000000ffff787224 */ /* 0x000fe200078e006a */
[----:B------:R-:W-:Y:S01]  /*1c20*/  MOV R112, R108 ;  /* 0x0000006c00707202 */ /* 0x000fe20000000f00 */
[----:B------:R-:W-:Y:S01]  /*1c30*/  @P4 VIADD R4, R4, 0x20 ;  /* 0x0000002004044836 */ /* 0x000fe20000000000 */
[----:B---3--:R3:W-:Y:S01]  /*1c40*/  @P3 STL.64 [R1+0x190], R140 ;  /* 0x0001908c01003387 */ /* 0x0087e20000100a00 */
[----:B------:R-:W1:Y:S03]  /*1c50*/  @P6 LDC.64 R106, c[0x0][0x3d0] ;  /* 0x0000f400ff6a6b82 */ /* 0x000e660000000a00 */
[----:B------:R-:W-:Y:S04]  /*1c60*/  @P3 STL.64 [R1+0x198], R142 ;  /* 0x0001988e01003387 */ /* 0x000fe80000100a00 */
[----:B------:R-:W4:Y:S01]  /*1c70*/  LDL R132, [R1+0x158] ;  /* 0x0001580001847983 */ /* 0x000f220000100800 */
[----:B---3--:R-:W-:-:S02]  /*1c80*/  IMAD.MOV.U32 R140, RZ, RZ, R131 ;  /* 0x000000ffff8c7224 */ /* 0x008fc400078e0083 */
[----:B------:R-:W-:Y:S01]  /*1c90*/  IMAD.MOV.U32 R113, RZ, RZ, R109 ;  /* 0x000000ffff717224 */ /* 0x000fe200078e006d */
[----:B------:R-:W3:Y:S01]  /*1ca0*/  LDL R131, [R1+0x15c] ;  /* 0x00015c0001837983 */ /* 0x000ee20000100800 */
[----:B0-----:R-:W-:Y:S01]  /*1cb0*/  @P5 IMAD.WIDE.U32 R22, R4, 0x10, R22 ;  /* 0x0000001004165825 */ /* 0x001fe200078e0016 */
[----:B------:R-:W0:Y:S01]  /*1cc0*/  @P6 LDC.64 R108, c[0x0][0x3e8] ;  /* 0x0000fa00ff6c6b82 */ /* 0x000e220000000a00 */
[----:B------:R-:W-:Y:S01]  /*1cd0*/  ISETP.GE.U32.AND P2, PT, R0, 0x100, PT ;  /* 0x000001000000780c */ /* 0x000fe20003f46070 */
[----:B------:R1:W5:Y:S01]  /*1ce0*/  @P4 LDG.E.128 R32, desc[UR6][R18.64] ;  /* 0x0000000612204981 */ /* 0x000362000c1e1d00 */
[----:B--2---:R-:W-:Y:S01]  /*1cf0*/  MOV R135, R130 ;  /* 0x0000008200877202 */ /* 0x004fe20000000f00 */
[----:B----4-:R-:W-:Y:S02]  /*1d00*/  IMAD.MOV.U32 R134, RZ, RZ, R129 ;  /* 0x000000ffff867224 */ /* 0x010fe400078e0081 */
[----:B------:R-:W2:Y:S01]  /*1d10*/  LDL R130, [R1+0x150] ;  /* 0x0001500001827983 */ /* 0x000ea20000100800 */
[----:B------:R-:W-:-:S07]  /*1d20*/  IMAD.MOV.U32 R133, RZ, RZ, R127 ;  /* 0x000000ffff857224 */ /* 0x000fce00078e007f */
[----:B------:R-:W4:Y:S01]  /*1d30*/  @P2 LDC.64 R14, c[0x0][0x3d0] ;  /* 0x0000f400ff0e2b82 */ /* 0x000f220000000a00 */
[----:B------:R-:W4:Y:S04]  /*1d40*/  LDL R129, [R1+0x154] ;  /* 0x0001540001817983 */ /* 0x000f280000100800 */
[----:B------:R1:W-:Y:S01]  /*1d50*/  @P4 STL.64 [R1+0x180], R144 ;  /* 0x0001809001004387 */ /* 0x0003e20000100a00 */
[----:B------:R-:W-:Y:S01]  /*1d60*/  MOV R136, R126 ;  /* 0x0000007e00887202 */ /* 0x000fe20000000f00 */
[----:B------:R-:W-:Y:S01]  /*1d70*/  @P5 IMAD.WIDE.U32 R104, R4, 0x10, R104 ;  /* 0x0000001004685825 */ /* 0x000fe200078e0068 */
[----:B------:R-:W-:Y:S01]  /*1d80*/  ISETP.GE.U32.AND P3, PT, R0, 0x120, PT ;  /* 0x000001200000780c */ /* 0x000fe20003f66070 */
[----:B------:R0:W-:Y:S01]  /*1d90*/  @P4 STL.64 [R1+0x188], R146 ;  /* 0x0001889201004387 */ /* 0x0001e20000100a00 */
[----:B------:R-:W4:Y:S01]  /*1da0*/  @P2 LDC.64 R16, c[0x0][0x3e8] ;  /* 0x0000fa00ff102b82 */ /* 0x000f220000000a00 */
[----:B-1----:R-:W-:Y:S01]  /*1db0*/  MOV R144, R140 ;  /* 0x0000008c00907202 */ /* 0x002fe20000000f00 */
[----:B------:R-:W-:Y:S01]  /*1dc0*/  IMAD.MOV.U32 R145, RZ, RZ, R139 ;  /* 0x000000ffff917224 */ /* 0x000fe200078e008b */
[----:B------:R-:W-:Y:S01]  /*1dd0*/  @P5 IADD3 R4, PT, PT, R4, 0x20, RZ ;  /* 0x0000002004045810 */ /* 0x000fe20007ffe0ff */
[----:B------:R-:W-:Y:S01]  /*1de0*/  IMAD.MOV.U32 R126, RZ, RZ, R125 ;  /* 0x000000ffff7e7224 */ /* 0x000fe200078e007d */
[----:B0-----:R-:W-:Y:S01]  /*1df0*/  MOV R147, R137 ;  /* 0x0000008900937202 */ /* 0x001fe20000000f00 */
[----:B------:R-:W-:-:S05]  /*1e00*/  IMAD.MOV.U32 R146, RZ, RZ, R138 ;  /* 0x000000ffff927224 */ /* 0x000fca00078e008a */
[----:B------:R-:W0:Y:S01]  /*1e10*/  @P3 LDC.64 R18, c[0x0][0x3d0] ;  /* 0x0000f400ff123b82 */ /* 0x000e220000000a00 */
[----:B------:R-:W-:Y:S01]  /*1e20*/  IMAD.MOV.U32 R127, RZ, RZ, R124 ;  /* 0x000000ffff7f7224 */ /* 0x000fe200078e007c */
[----:B------:R-:W5:Y:S04]  /*1e30*/  @P5 LDG.E.128 R36, desc[UR6][R104.64] ;  /* 0x0000000668245981 */ /* 0x000f68000c1e1d00 */
[----:B------:R1:W4:Y:S01]  /*1e40*/  @P5 LDG.E.128 R144, desc[UR6][R22.64] ;  /* 0x0000000616905981 */ /* 0x000322000c1e1d00 */
[----:B------:R-:W-:Y:S01]  /*1e50*/  IMAD.MOV.U32 R139, RZ, RZ, R136 ;  /* 0x000000ffff8b7224 */ /* 0x000fe200078e0088 */
[----:B------:R-:W-:Y:S01]  /*1e60*/  MOV R137, R134 ;  /* 0x0000008600897202 */ /* 0x000fe20000000f00 */
[----:B------:R-:W-:Y:S01]  /*1e70*/  IMAD.MOV.U32 R138, RZ, RZ, R135 ;  /* 0x000000ffff8a7224 */ /* 0x000fe200078e0087 */
[----:B---3--:R-:W-:Y:S01]  /*1e80*/  MOV R134, R131 ;  /* 0x0000008300867202 */ /* 0x008fe20000000f00 */
[----:B------:R-:W-:Y:S01]  /*1e90*/  IMAD.MOV.U32 R140, RZ, RZ, R133 ;  /* 0x000000ffff8c7224 */ /* 0x000fe200078e0085 */
[----:B------:R-:W3:Y:S01]  /*1ea0*/  LDL R131, [R1+0x14c] ;  /* 0x00014c0001837983 */ /* 0x000ee20000100800 */
[----:B------:R-:W-:-:S03]  /*1eb0*/  IMAD.MOV.U32 R135, RZ, RZ, R132 ;  /* 0x000000ffff877224 */ /* 0x000fc600078e0084 */
[----:B------:R-:W3:Y:S01]  /*1ec0*/  LDL R132, [R1+0x148] ;  /* 0x0001480001847983 */ /* 0x000ee20000100800 */
[----:B------:R-:W-:Y:S01]  /*1ed0*/  @P6 IMAD.WIDE.U32 R106, R4, 0x10, R106 ;  /* 0x00000010046a6825 */ /* 0x000fe200078e006a */
[----:B------:R-:W-:Y:S01]  /*1ee0*/  MOV R124, R111 ;  /* 0x0000006f007c7202 */ /* 0x000fe20000000f00 */
[----:B-1----:R-:W1:Y:S02]  /*1ef0*/  @P3 LDC.64 R22, c[0x0][0x3e8] ;  /* 0x0000fa00ff163b82 */ /* 0x002e640000000a00 */
[----:B--2---:R-:W-:Y:S02]  /*1f00*/  IMAD.MOV.U32 R133, RZ, RZ, R130 ;  /* 0x000000ffff857224 */ /* 0x004fe400078e0082 */
[----:B------:R-:W2:Y:S01]  /*1f10*/  LDL R130, [R1+0x140] ;  /* 0x0001400001827983 */ /* 0x000ea20000100800 */
[----:B----4-:R-:W-:-:S03]  /*1f20*/  IMAD.MOV.U32 R136, RZ, RZ, R129 ;  /* 0x000000ffff887224 */ /* 0x010fc600078e0081 */
[----:B------:R-:W4:Y:S04]  /*1f30*/  LDL R129, [R1+0x144] ;  /* 0x0001440001817983 */ /* 0x000f280000100800 */
[----:B------:R0:W-:Y:S04]  /*1f40*/  @P5 STL.64 [R1+0x170], R144 ;  /* 0x0001709001005387 */ /* 0x0001e80000100a00 */
[----:B------:R1:W-:Y:S01]  /*1f50*/  @P5 STL.64 [R1+0x178], R146 ;  /* 0x0001789201005387 */ /* 0x0003e20000100a00 */
[----:B0-----:R-:W-:Y:S02]  /*1f60*/  IMAD.MOV.U32 R144, RZ, RZ, R140 ;  /* 0x000000ffff907224 */ /* 0x001fe400078e008c */
[----:B------:R-:W-:Y:S01]  /*1f70*/  IMAD.MOV.U32 R145, RZ, RZ, R139 ;  /* 0x000000ffff917224 */ /* 0x000fe200078e008b */
[----:B-1----:R-:W-:Y:S01]  /*1f80*/  MOV R146, R138 ;  /* 0x0000008a00927202 */ /* 0x002fe20000000f00 */
[----:B------:R-:W-:-:S06]  /*1f90*/  IMAD.MOV.U32 R147, RZ, RZ, R137 ;  /* 0x000000ffff937224 */ /* 0x000fcc00078e0089 */
[----:B------:R0:W4:Y:S01]  /*1fa0*/  @P6 LDG.E.128 R144, desc[UR6][R106.64] ;  /* 0x000000066a906981 */ /* 0x000122000c1e1d00 */
[----:B------:R-:W-:Y:S02]  /*1fb0*/  IMAD.MOV.U32 R125, RZ, RZ, R110 ;  /* 0x000000ffff7d7224 */ /* 0x000fe400078e006e */
[----:B------:R-:W1:Y:S01]  /*1fc0*/  @P0 LDC.64 R110, c[0x0][0x3d0] ;  /* 0x0000f400ff6e0b82 */ /* 0x000e620000000a00 */
[----:B------:R-:W-:Y:S01]  /*1fd0*/  IMAD.MOV.U32 R139, RZ, RZ, R136 ;  /* 0x000000ffff8b7224 */ /* 0x000fe200078e0088 */
[----:B------:R-:W-:Y:S01]  /*1fe0*/  MOV R138, R135 ;  /* 0x00000087008a7202 */ /* 0x000fe20000000f00 */
[----:B------:R-:W-:Y:S01]  /*1ff0*/  IMAD.MOV.U32 R137, RZ, RZ, R134 ;  /* 0x000000ffff897224 */ /* 0x000fe200078e0086 */
[----:B---3--:R-:W-:Y:S01]  /*2000*/  MOV R135, R132 ;  /* 0x0000008400877202 */ /* 0x008fe20000000f00 */
[----:B------:R-:W-:Y:S01]  /*2010*/  IMAD.MOV.U32 R140, RZ, RZ, R133 ;  /* 0x000000ffff8c7224 */ /* 0x000fe200078e0085 */
[----:B------:R-:W3:Y:S01]  /*2020*/  LDL R132, [R1+0x138] ;  /* 0x0001380001847983 */ /* 0x000ee20000100800 */
[----:B------:R-:W-:-:S02]  /*2030*/  IMAD.MOV.U32 R134, RZ, RZ, R131 ;  /* 0x000000ffff867224 */ /* 0x000fc400078e0083 */
[C---:B------:R-:W-:Y:S01]  /*2040*/  @P6 IMAD.WIDE.U32 R108, R4.reuse, 0x10, R108 ;  /* 0x00000010046c6825 */ /* 0x040fe200078e006c */
[----:B------:R-:W3:Y:S03]  /*2050*/  LDL R131, [R1+0x13c] ;  /* 0x00013c0001837983 */ /* 0x000ee60000100800 */
[----:B------:R-:W-:Y:S01]  /*2060*/  @P6 VIADD R4, R4, 0x20 ;  /* 0x0000002004046836 */ /* 0x000fe20000000000 */
[----:B------:R-:W-:Y:S01]  /*2070*/  ISETP.GE.U32.AND P4, PT, R0, 0x140, PT ;  /* 0x000001400000780c */ /* 0x000fe20003f86070 */
[----:B------:R0:W5:Y:S02]  /*2080*/  @P6 LDG.E.128 R40, desc[UR6][R108.64] ;  /* 0x000000066c286981 */ /* 0x000164000c1e1d00 */
[----:B-1----:R-:W-:-:S10]  /*2090*/  @P0 IMAD.WIDE.U32 R110, R4, 0x10, R110 ;  /* 0x00000010046e0825 */ /* 0x002fd400078e006e */
[----:B------:R-:W1:Y:S01]  /*20a0*/  @P4 LDC.64 R104, c[0x0][0x3d0] ;  /* 0x0000f400ff684b82 */ /* 0x000e620000000a00 */
[----:B--2---:R-:W-:Y:S01]  /*20b0*/  IMAD.MOV.U32 R133, RZ, RZ, R130 ;  /* 0x000000ffff857224 */ /* 0x004fe200078e0082 */
[----:B------:R-:W-:Y:S01]  /*20c0*/  ISETP.GE.U32.AND P5, PT, R0, 0x160, PT ;  /* 0x000001600000780c */ /* 0x000fe20003fa6070 */
[----:B------:R-:W2:Y:S01]  /*20d0*/  LDL R130, [R1+0x130] ;  /* 0x0001300001827983 */ /* 0x000ea20000100800 */
[----:B----4-:R-:W-:Y:S01]  /*20e0*/  MOV R136, R129 ;  /* 0x0000008100887202 */ /* 0x010fe20000000f00 */
[C---:B------:R-:W-:Y:S02]  /*20f0*/  @P0 IMAD.WIDE.U32 R8, R4.reuse, 0x10, R8 ;  /* 0x0000001004080825 */ /* 0x040fe400078e0008 */
[----:B------:R-:W4:Y:S01]  /*2100*/  LDL R129, [R1+0x134] ;  /* 0x0001340001817983 */ /* 0x000f220000100800 */
[----:B0-----:R-:W0:Y:S01]  /*2110*/  @P4 LDC.64 R106, c[0x0][0x3e8] ;  /* 0x0000fa00ff6a4b82 */ /* 0x001e220000000a00 */
[----:B------:R-:W-:Y:S02]  /*2120*/  @P0 VIADD R4, R4, 0x20 ;  /* 0x0000002004040836 */ /* 0x000fe40000000000 */
[----:B------:R-:W5:Y:S05]  /*2130*/  @P0 LDG.E.128 R44, desc[UR6][R8.64] ;  /* 0x00000006082c0981 */ /* 0x000f6a000c1e1d00 */
[----:B------:R-:W0:Y:S01]  /*2140*/  @P5 LDC.64 R108, c[0x0][0x3d0] ;  /* 0x0000f400ff6c5b82 */ /* 0x000e220000000a00 */
[----:B------:R1:W-:Y:S04]  /*2150*/  @P6 STL.64 [R1+0x160], R144 ;  /* 0x0001609001006387 */ /* 0x0003e80000100a00 */
[----:B------:R0:W-:Y:S01]  /*2160*/  @P6 STL.64 [R1+0x168], R146 ;  /* 0x0001689201006387 */ /* 0x0001e20000100a00 */
[----:B-1----:R-:W-:Y:S01]  /*2170*/  IMAD.MOV.U32 R144, RZ, RZ, R140 ;  /* 0x000000ffff907224 */ /* 0x002fe200078e008c */
[----:B------:R-:W-:Y:S01]  /*2180*/  MOV R145, R139 ;  /* 0x0000008b00917202 */ /* 0x000fe20000000f00 */
[----:B0-----:R-:W-:-:S02]  /*2190*/  IMAD.MOV.U32 R146, RZ, RZ, R138 ;  /* 0x000000ffff927224 */ /* 0x001fc400078e008a */
[----:B------:R-:W-:-:S06]  /*21a0*/  IMAD.MOV.U32 R147, RZ, RZ, R137 ;  /* 0x000000ffff937224 */ /* 0x000fcc00078e0089 */
[----:B------:R0:W4:Y:S01]  /*21b0*/  @P0 LDG.E.128 R144, desc[UR6][R110.64] ;  /* 0x000000066e900981 */ /* 0x000122000c1e1d00 */
[----:B------:R-:W-:Y:S01]  /*21c0*/  MOV R139, R136 ;  /* 0x00000088008b7202 */ /* 0x000fe20000000f00 */
[----:B------:R-:W-:Y:S01]  /*21d0*/  IMAD.MOV.U32 R138, RZ, RZ, R135 ;  /* 0x000000ffff8a7224 */ /* 0x000fe200078e0087 */
[----:B------:R-:W-:Y:S01]  /*21e0*/  MOV R140, R133 ;  /* 0x00000085008c7202 */ /* 0x000fe20000000f00 */
[----:B------:R-:W-:Y:S02]  /*21f0*/  IMAD.MOV.U32 R137, RZ, RZ, R134 ;  /* 0x000000ffff897224 */ /* 0x000fe400078e0086 */
[----:B---3--:R-:W-:Y:S02]  /*2200*/  IMAD.MOV.U32 R135, RZ, RZ, R132 ;  /* 0x000000ffff877224 */ /* 0x008fe400078e0084 */
[----:B------:R-:W-:Y:S01]  /*2210*/  IMAD.MOV.U32 R134, RZ, RZ, R131 ;  /* 0x000000ffff867224 */ /* 0x000fe200078e0083 */
[----:B------:R-:W3:Y:S01]  /*2220*/  LDL R132, [R1+0x128] ;  /* 0x0001280001847983 */ /* 0x000ee20000100800 */
[----:B------:R-:W-:-:S04]  /*2230*/  @P1 IMAD.WIDE.U32 R10, R4, 0x10, R10 ;  /* 0x00000010040a1825 */ /* 0x000fc800078e000a */
[----:B------:R-:W-:Y:S01]  /*2240*/  @P1 IMAD.WIDE.U32 R12, R4, 0x10, R12 ;  /* 0x00000010040c1825 */ /* 0x000fe200078e000c */
[----:B------:R-:W3:Y:S01]  /*2250*/  LDL R131, [R1+0x12c] ;  /* 0x00012c0001837983 */ /* 0x000ee20000100800 */
[----:B------:R-:W-:Y:S01]  /*2260*/  ISETP.GE.U32.AND P6, PT, R0, 0x180, PT ;  /* 0x000001800000780c */ /* 0x000fe20003fc6070 */
[----:B0-----:R-:W0:Y:S01]  /*2270*/  @P5 LDC.64 R110, c[0x0][0x3e8] ;  /* 0x0000fa00ff6e5b82 */ /* 0x001e220000000a00 */
[----:B--2---:R-:W-:-:S11]  /*2280*/  MOV R133, R130 ;  /* 0x0000008200857202 */ /* 0x004fd60000000f00 */
[----:B------:R-:W1:Y:S01]  /*2290*/  @P6 LDC.64 R8, c[0x0][0x3d0] ;  /* 0x0000f400ff086b82 */ /* 0x000e620000000a00 */
[----:B------:R-:W2:Y:S01]  /*22a0*/  LDL R130, [R1+0x120] ;  /* 0x0001200001827983 */ /* 0x000ea20000100800 */
[----:B----4-:R-:W-:-:S03]  /*22b0*/  IMAD.MOV.U32 R136, RZ, RZ, R129 ;  /* 0x000000ffff887224 */ /* 0x010fc600078e0081 */
[----:B------:R-:W4:Y:S01]  /*22c0*/  LDL R129, [R1+0x124] ;  /* 0x0001240001817983 */ /* 0x000f220000100800 */
[----:B------:R-:W-:-:S03]  /*22d0*/  @P1 IADD3 R4, PT, PT, R4, 0x20, RZ ;  /* 0x0000002004041810 */ /* 0x000fc60007ffe0ff */
[----:B------:R-:W5:Y:S04]  /*22e0*/  @P1 LDG.E.128 R48, desc[UR6][R12.64] ;  /* 0x000000060c301981 */ /* 0x000f68000c1e1d00 */
[----:B------:R0:W-:Y:S04]  /*22f0*/  @P0 STL.64 [R1+0x150], R144 ;  /* 0x0001509001000387 */ /* 0x0001e80000100a00 */
[----:B------:R1:W-:Y:S01]  /*2300*/  @P0 STL.64 [R1+0x158], R146 ;  /* 0x0001589201000387 */ /* 0x0003e20000100a00 */
[----:B0-----:R-:W-:Y:S01]  /*2310*/  MOV R144, R140 ;  /* 0x0000008c00907202 */ /* 0x001fe20000000f00 */
[----:B------:R-:W-:-:S02]  /*2320*/  IMAD.MOV.U32 R145, RZ, RZ, R139 ;  /* 0x000000ffff917224 */ /* 0x000fc400078e008b */
[----:B-1----:R-:W-:Y:S01]  /*2330*/  IMAD.MOV.U32 R146, RZ, RZ, R138 ;  /* 0x000000ffff927224 */ /* 0x002fe200078e008a */
[----:B------:R-:W-:-:S06]  /*2340*/  MOV R147, R137 ;  /* 0x0000008900937202 */ /* 0x000fcc0000000f00 */
        /* <DEDUP_REMOVED lines=9> */
[----:B------:R-:W-:-:S04]  /*23e0*/  @P2 IMAD.WIDE.U32 R14, R4, 0x10, R14 ;  /* 0x00000010040e2825 */ /* 0x000fc800078e000e */
[----:B------:R-:W-:Y:S01]  /*23f0*/  @P2 IMAD.WIDE.U32 R16, R4, 0x10, R16 ;  /* 0x0000001004102825 */ /* 0x000fe200078e0010 */
[----:B------:R-:W-:Y:S01]  /*2400*/  ISETP.GE.U32.AND P0, PT, R0, 0x1a0, PT ;  /* 0x000001a00000780c */ /* 0x000fe20003f06070 */
[----:B0-----:R-:W0:Y:S02]  /*2410*/  @P6 LDC.64 R10, c[0x0][0x3e8] ;  /* 0x0000fa00ff0a6b82 */ /* 0x001e240000000a00 */
[----:B--2---:R-:W-:-:S10]  /*2420*/  IMAD.MOV.U32 R133, RZ, RZ, R130 ;  /* 0x000000ffff857224 */ /* 0x004fd400078e0082 */
[----:B------:R-:W1:Y:S01]  /*2430*/  @P0 LDC.64 R12, c[0x0][0x3e8] ;  /* 0x0000fa00ff0c0b82 */ /* 0x000e620000000a00 */
[----:B------:R-:W2:Y:S01]  /*2440*/  LDL R130, [R1+0x110] ;  /* 0x0001100001827983 */ /* 0x000ea20000100800 */
[----:B----4-:R-:W-:-:S03]  /*2450*/  IMAD.MOV.U32 R136, RZ, RZ, R129 ;  /* 0x000000ffff887224 */ /* 0x010fc600078e0081 */
[----:B------:R-:W4:Y:S01]  /*2460*/  LDL R129, [R1+0x114] ;  /* 0x0001140001817983 */ /* 0x000f220000100800 */
[----:B------:R-:W-:-:S03]  /*2470*/  @P2 VIADD R4, R4, 0x20 ;  /* 0x0000002004042836 */ /* 0x000fc60000000000 */
[----:B------:R0:W5:Y:S04]  /*2480*/  @P2 LDG.E.128 R52, desc[UR6][R16.64] ;  /* 0x0000000610342981 */ /* 0x000168000c1e1d00 */
[----:B------:R0:W-:Y:S04]  /*2490*/  @P1 STL.64 [R1+0x140], R144 ;  /* 0x0001409001001387 */ /* 0x0001e80000100a00 */
[----:B------:R1:W-:Y:S01]  /*24a0*/  @P1 STL.64 [R1+0x148], R146 ;  /* 0x0001489201001387 */ /* 0x0003e20000100a00 */
[----:B0-----:R-:W-:Y:S02]  /*24b0*/  IMAD.MOV.U32 R144, RZ, RZ, R140 ;  /* 0x000000ffff907224 */ /* 0x001fe400078e008c */
[----:B------:R-:W-:Y:S01]  /*24c0*/  IMAD.MOV.U32 R145, RZ, RZ, R139 ;  /* 0x000000ffff917224 */ /* 0x000fe200078e008b */
[----:B-1----:R-:W-:Y:S01]  /*24d0*/  MOV R146, R138 ;  /* 0x0000008a00927202 */ /* 0x002fe20000000f00 */
[----:B------:R-:W-:-:S06]  /*24e0*/  IMAD.MOV.U32 R147, RZ, RZ, R137 ;  /* 0x000000ffff937224 */ /* 0x000fcc00078e0089 */
[----:B------:R-:W4:Y:S01]  /*24f0*/  @P2 LDG.E.128 R144, desc[UR6][R14.64] ;  /* 0x000000060e902981 */ /* 0x000f22000c1e1d00 */
[----:B------:R-:W-:Y:S01]  /*2500*/  MOV R138, R135 ;  /* 0x00000087008a7202 */ /* 0x000fe20000000f00 */
[----:B------:R-:W-:Y:S01]  /*2510*/  IMAD.MOV.U32 R137, RZ, RZ, R134 ;  /* 0x000000ffff897224 */ /* 0x000fe200078e0086 */
[----:B---3--:R-:W-:Y:S01]  /*2520*/  MOV R135, R132 ;  /* 0x0000008400877202 */ /* 0x008fe20000000f00 */
[----:B------:R-:W-:Y:S02]  /*2530*/  IMAD.MOV.U32 R140, RZ, RZ, R133 ;  /* 0x000000ffff8c7224 */ /* 0x000fe400078e0085 */
[----:B------:R-:W-:Y:S02]  /*2540*/  IMAD.MOV.U32 R139, RZ, RZ, R136 ;  /* 0x000000ffff8b7224 */ /* 0x000fe400078e0088 */
[----:B------:R-:W-:Y:S02]  /*2550*/  IMAD.MOV.U32 R134, RZ, RZ, R131 ;  /* 0x000000ffff867224 */ /* 0x000fe400078e0083 */
[----:B------:R-:W-:-:S02]  /*2560*/  IMAD.MOV.U32 R132, RZ, RZ, R128 ;  /* 0x000000ffff847224 */ /* 0x000fc400078e0080 */
[----:B------:R-:W-:Y:S01]  /*2570*/  IMAD.MOV.U32 R131, RZ, RZ, R123 ;  /* 0x000000ffff837224 */ /* 0x000fe200078e007b */
[----:B------:R-:W3:Y:S04]  /*2580*/  LDL R128, [R1+0x10c] ;  /* 0x00010c0001807983 */ /* 0x000ee80000100800 */
[----:B------:R-:W3:Y:S01]  /*2590*/  LDL R123, [R1+0x100] ;  /* 0x00010000017b7983 */ /* 0x000ee20000100800 */
[----:B------:R-:W-:-:S04]  /*25a0*/  @P3 IMAD.WIDE.U32 R18, R4, 0x10, R18 ;  /* 0x0000001004123825 */ /* 0x000fc800078e0012 */
[----:B--2---:R-:W-:Y:S01]  /*25b0*/  IMAD.MOV.U32 R133, RZ, RZ, R130 ;  /* 0x000000ffff857224 */ /* 0x004fe200078e0082 */
[----:B------:R-:W-:Y:S02]  /*25c0*/  MOV R130, R122 ;  /* 0x0000007a00827202 */ /* 0x000fe40000000f00 */
[----:B------:R-:W2:Y:S01]  /*25d0*/  LDL R122, [R1+0x104] ;  /* 0x00010400017a7983 */ /* 0x000ea20000100800 */
[----:B----4-:R-:W-:-:S03]  /*25e0*/  MOV R136, R129 ;  /* 0x0000008100887202 */ /* 0x010fc60000000f00 */
[----:B------:R-:W4:Y:S04]  /*25f0*/  LDL R129, [R1+0x108] ;  /* 0x0001080001817983 */ /* 0x000f280000100800 */
[----:B------:R0:W-:Y:S04]  /*2600*/  @P2 STL.64 [R1+0x130], R144 ;  /* 0x0001309001002387 */ /* 0x0001e80000100a00 */
[----:B------:R1:W-:Y:S01]  /*2610*/  @P2 STL.64 [R1+0x138], R146 ;  /* 0x0001389201002387 */ /* 0x0003e20000100a00 */
[----:B0-----:R-:W-:Y:S01]  /*2620*/  IMAD.MOV.U32 R144, RZ, RZ, R140 ;  /* 0x000000ffff907224 */ /* 0x001fe200078e008c */
[----:B------:R-:W-:Y:S01]  /*2630*/  MOV R145, R139 ;  /* 0x0000008b00917202 */ /* 0x000fe20000000f00 */
[----:B-1----:R-:W-:-:S02]  /*2640*/  IMAD.MOV.U32 R146, RZ, RZ, R138 ;  /* 0x000000ffff927224 */ /* 0x002fc400078e008a */
[----:B------:R-:W-:-:S06]  /*2650*/  IMAD.MOV.U32 R147, RZ, RZ, R137 ;  /* 0x000000ffff937224 */ /* 0x000fcc00078e0089 */
[----:B------:R-:W4:Y:S01]  /*2660*/  @P3 LDG.E.128 R144, desc[UR6][R18.64] ;  /* 0x0000000612903981 */ /* 0x000f22000c1e1d00 */
[----:B------:R-:W-:Y:S01]  /*2670*/  IMAD.MOV.U32 R137, RZ, RZ, R134 ;  /* 0x000000ffff897224 */ /* 0x000fe200078e0086 */
[----:B------:R-:W-:Y:S01]  /*2680*/  MOV R140, R133 ;  /* 0x00000085008c7202 */ /* 0x000fe20000000f00 */
[----:B------:R-:W-:Y:S01]  /*2690*/  IMAD.MOV.U32 R138, RZ, RZ, R135 ;  /* 0x000000ffff8a7224 */ /* 0x000fe200078e0087 */
[----:B------:R-:W-:Y:S01]  /*26a0*/  MOV R139, R136 ;  /* 0x00000088008b7202 */ /* 0x000fe20000000f00 */
[----:B------:R-:W-:Y:S02]  /*26b0*/  IMAD.MOV.U32 R133, RZ, RZ, R131 ;  /* 0x000000ffff857224 */ /* 0x000fe400078e0083 */
[----:B------:R-:W-:Y:S02]  /*26c0*/  IMAD.MOV.U32 R134, RZ, RZ, R130 ;  /* 0x000000ffff867224 */ /* 0x000fe400078e0082 */
[----:B---3--:R-:W-:Y:S02]  /*26d0*/  IMAD.MOV.U32 R131, RZ, RZ, R128 ;  /* 0x000000ffff837224 */ /* 0x008fe400078e0080 */
[----:B------:R-:W-:Y:S01]  /*26e0*/  IMAD.MOV.U32 R130, RZ, RZ, R123 ;  /* 0x000000ffff827224 */ /* 0x000fe200078e007b */
[----:B------:R-:W3:Y:S01]  /*26f0*/  LDL R128, [R1+0xf8] ;  /* 0x0000f80001807983 */ /* 0x000ee20000100800 */
[----:B------:R-:W-:-:S03]  /*2700*/  @P3 IMAD.WIDE.U32 R22, R4, 0x10, R22 ;  /* 0x0000001004163825 */ /* 0x000fc600078e0016 */
[----:B------:R-:W3:Y:S01]  /*2710*/  LDL R123, [R1+0xfc] ;  /* 0x0000fc00017b7983 */ /* 0x000ee20000100800 */
[----:B------:R-:W-:Y:S01]  /*2720*/  @P3 VIADD R4, R4, 0x20 ;  /* 0x0000002004043836 */ /* 0x000fe20000000000 */
[----:B--2---:R-:W-:Y:S02]  /*2730*/  MOV R136, R122 ;  /* 0x0000007a00887202 */ /* 0x004fe40000000f00 */
[----:B------:R0:W5:Y:S01]  /*2740*/  @P3 LDG.E.128 R56, desc[UR6][R22.64] ;  /* 0x0000000616383981 */ /* 0x000162000c1e1d00 */
[----:B----4-:R-:W-:-:S03]  /*2750*/  MOV R135, R129 ;  /* 0x0000008100877202 */ /* 0x010fc60000000f00 */
[----:B------:R-:W2:Y:S04]  /*2760*/  LDL R122, [R1+0xf0] ;  /* 0x0000f000017a7983 */ /* 0x000ea80000100800 */
[----:B------:R-:W4:Y:S01]  /*2770*/  LDL R129, [R1+0xf4] ;  /* 0x0000f40001817983 */ /* 0x000f220000100800 */
[----:B------:R-:W-:-:S03]  /*2780*/  @P4 IMAD.WIDE.U32 R104, R4, 0x10, R104 ;  /* 0x0000001004684825 */ /* 0x000fc600078e0068 */
[----:B------:R1:W-:Y:S04]  /*2790*/  @P3 STL.64 [R1+0x120], R144 ;  /* 0x0001209001003387 */ /* 0x0003e80000100a00 */
[----:B------:R0:W-:Y:S01]  /*27a0*/  @P3 STL.64 [R1+0x128], R146 ;  /* 0x0001289201003387 */ /* 0x0001e20000100a00 */
[----:B-1----:R-:W-:Y:S01]  /*27b0*/  IMAD.MOV.U32 R144, RZ, RZ, R140 ;  /* 0x000000ffff907224 */ /* 0x002fe200078e008c */
[----:B------:R-:W-:Y:S01]  /*27c0*/  MOV R145, R139 ;  /* 0x0000008b00917202 */ /* 0x000fe20000000f00 */
[----:B0-----:R-:W-:Y:S02]  /*27d0*/  IMAD.MOV.U32 R146, RZ, RZ, R138 ;  /* 0x000000ffff927224 */ /* 0x001fe400078e008a */
[----:B------:R-:W-:-:S06]  /*27e0*/  IMAD.MOV.U32 R147, RZ, RZ, R137 ;  /* 0x000000ffff937224 */ /* 0x000fcc00078e0089 */
[----:B------:R-:W4:Y:S01]  /*27f0*/  @P4 LDG.E.128 R144, desc[UR6][R104.64] ;  /* 0x0000000668904981 */ /* 0x000f22000c1e1d00 */
[----:B------:R-:W-:Y:S01]  /*2800*/  MOV R141, R136 ;  /* 0x00000088008d7202 */ /* 0x000fe20000000f00 */
[----:B------:R-:W-:Y:S01]  /*2810*/  IMAD.MOV.U32 R140, RZ, RZ, R135 ;  /* 0x000000ffff8c7224 */ /* 0x000fe200078e0087 */
[----:B------:R-:W-:Y:S01]  /*2820*/  MOV R142, R130 ;  /* 0x00000082008e7202 */ /* 0x000fe20000000f00 */
[C---:B------:R-:W-:Y:S01]  /*2830*/  @P4 IMAD.WIDE.U32 R106, R4.reuse, 0x10, R106 ;  /* 0x00000010046a4825 */ /* 0x040fe200078e006a */
[----:B---3--:R-:W-:Y:S02]  /*2840*/  MOV R135, R123 ;  /* 0x0000007b00877202 */ /* 0x008fe40000000f00 */
[----:B------:R-:W-:Y:S01]  /*2850*/  @P4 IADD3 R4, PT, PT, R4, 0x20, RZ ;  /* 0x0000002004044810 */ /* 0x000fe20007ffe0ff */
[----:B------:R-:W-:Y:S01]  /*2860*/  IMAD.MOV.U32 R139, RZ, RZ, R131 ;  /* 0x000000ffff8b7224 */ /* 0x000fe200078e0083 */
[----:B------:R-:W3:Y:S01]  /*2870*/  LDL R123, [R1+0x8c] ;  /* 0x00008c00017b7983 */ /* 0x000ee20000100800 */
[----:B------:R-:W-:-:S03]  /*2880*/  IMAD.MOV.U32 R130, RZ, RZ, R121 ;  /* 0x000000ffff827224 */ /* 0x000fc600078e0079 */
[----:B------:R-:W3:Y:S01]  /*2890*/  LDL R121, [R1+0x84] ;  /* 0x0000840001797983 */ /* 0x000ee20000100800 */
[----:B------:R-:W-:Y:S01]  /*28a0*/  @P5 IMAD.WIDE.U32 R108, R4, 0x10, R108 ;  /* 0x00000010046c5825 */ /* 0x000fe200078e006c */
[C---:B------:R-:W-:Y:S02]  /*28b0*/  ISETP.GE.U32.AND P1, PT, R0.reuse, 0x1c0, PT ;  /* 0x000001c00000780c */ /* 0x040fe40003f26070 */
[----:B------:R-:W-:Y:S01]  /*28c0*/  ISETP.GE.U32.AND P2, PT, R0, 0x1e0, PT ;  /* 0x000001e00000780c */ /* 0x000fe20003f46070 */
[----:B--2---:R-:W-:Y:S01]  /*28d0*/  IMAD.MOV.U32 R138, RZ, RZ, R122 ;  /* 0x000000ffff8a7224 */ /* 0x004fe200078e007a */
[----:B------:R-:W5:Y:S01]  /*28e0*/  @P4 LDG.E.128 R60, desc[UR6][R106.64] ;  /* 0x000000066a3c4981 */ /* 0x000f62000c1e1d00 */
[----:B----4-:R-:W-:Y:S01]  /*28f0*/  IMAD.MOV.U32 R137, RZ, RZ, R129 ;  /* 0x000000ffff897224 */ /* 0x010fe200078e0081 */
[----:B------:R-:W-:Y:S02]  /*2900*/  MOV R129, R120 ;  /* 0x0000007800817202 */ /* 0x000fe40000000f00 */
[----:B------:R-:W3:Y:S01]  /*2910*/  LDL R122, [R1+0x88] ;  /* 0x00008800017a7983 */ /* 0x000ee20000100800 */
[----:B------:R-:W-:-:S04]  /*2920*/  IMAD.MOV.U32 R136, RZ, RZ, R128 ;  /* 0x000000ffff887224 */ /* 0x000fc800078e0080 */
[----:B------:R-:W0:Y:S01]  /*2930*/  @P1 LDC.64 R14, c[0x0][0x3d0] ;  /* 0x0000f400ff0e1b82 */ /* 0x000e220000000a00 */
[----:B------:R-:W3:Y:S01]  /*2940*/  LDL R120, [R1+0x80] ;  /* 0x0000800001787983 */ /* 0x000ee20000100800 */
[----:B------:R-:W-:Y:S02]  /*2950*/  IMAD.MOV.U32 R131, RZ, RZ, R112 ;  /* 0x000000ffff837224 */ /* 0x000fe400078e0070 */
[----:B------:R-:W-:-:S04]  /*2960*/  @P5 IMAD.WIDE.U32 R110, R4, 0x10, R110 ;  /* 0x00000010046e5825 */ /* 0x000fc800078e006e */
[----:B------:R-:W1:Y:S01]  /*2970*/  @P1 LDC.64 R16, c[0x0][0x3e8] ;  /* 0x0000fa00ff101b82 */ /* 0x000e620000000a00 */
[----:B------:R-:W-:-:S07]  /*2980*/  ISETP.GE.U32.AND P3, PT, R0, 0x220, PT ;  /* 0x000002200000780c */ /* 0x000fce0003f66070 */
[----:B------:R-:W2:Y:S08]  /*2990*/  @P2 LDC.64 R18, c[0x0][0x3d0] ;  /* 0x0000f400ff122b82 */ /* 0x000eb00000000a00 */
[----:B------:R-:W4:Y:S01]  /*29a0*/  @P2 LDC.64 R22, c[0x0][0x3e8] ;  /* 0x0000fa00ff162b82 */ /* 0x000f220000000a00 */
[----:B------:R0:W-:Y:S04]  /*29b0*/  @P4 STL.64 [R1+0x110], R144 ;  /* 0x0001109001004387 */ /* 0x0001e80000100a00 */
[----:B------:R1:W-:Y:S01]  /*29c0*/  @P4 STL.64 [R1+0x118], R146 ;  /* 0x0001189201004387 */ /* 0x0003e20000100a00 */
[----:B------:R-:W-:-:S02]  /*29d0*/  IMAD.MOV.U32 R128, RZ, RZ, R113 ;  /* 0x000000ffff807224 */ /* 0x000fc400078e0071 */
[----:B------:R-:W2:Y:S01]  /*29e0*/  @P0 LDC.64 R112, c[0x0][0x3d0] ;  /* 0x0000f400ff700b82 */ /* 0x000ea20000000a00 */
[----:B------:R-:W-:Y:S01]  /*29f0*/  @P5 VIADD R4, R4, 0x20 ;  /* 0x0000002004045836 */ /* 0x000fe20000000000 */
[----:B------:R-:W5:Y:S01]  /*2a00*/  @P5 LDG.E.128 R64, desc[UR6][R110.64] ;  /* 0x000000066e405981 */ /* 0x000f62000c1e1d00 */
[----:B0-----:R-:W-:Y:S02]  /*2a10*/  IMAD.MOV.U32 R144, RZ, RZ, R142 ;  /* 0x000000ffff907224 */ /* 0x001fe400078e008e */
[----:B------:R-:W-:Y:S01]  /*2a20*/  IMAD.MOV.U32 R145, RZ, RZ, R141 ;  /* 0x000000ffff917224 */ /* 0x000fe200078e008d */
[----:B-1----:R-:W-:Y:S01]  /*2a30*/  MOV R146, R140 ;  /* 0x0000008c00927202 */ /* 0x002fe20000000f00 */
[----:B------:R-:W-:-:S06]  /*2a40*/  IMAD.MOV.U32 R147, RZ, RZ, R139 ;  /* 0x000000ffff937224 */ /* 0x000fcc00078e008b */
[----:B------:R0:W4:Y:S01]  /*2a50*/  @P5 LDG.E.128 R144, desc[UR6][R108.64] ;  /* 0x000000066c905981 */ /* 0x000122000c1e1d00 */
[----:B------:R-:W-:Y:S01]  /*2a60*/  IMAD.MOV.U32 R142, RZ, RZ, R138 ;  /* 0x000000ffff8e7224 */ /* 0x000fe200078e008a */
[----:B------:R-:W-:Y:S01]  /*2a70*/  MOV R141, R137 ;  /* 0x00000089008d7202 */ /* 0x000fe20000000f00 */
[----:B------:R-:W-:Y:S01]  /*2a80*/  IMAD.MOV.U32 R140, RZ, RZ, R136 ;  /* 0x000000ffff8c7224 */ /* 0x000fe200078e0088 */
[----:B------:R-:W-:Y:S01]  /*2a90*/  MOV R138, R131 ;  /* 0x00000083008a7202 */ /* 0x000fe20000000f00 */
[----:B------:R-:W-:Y:S01]  /*2aa0*/  IMAD.MOV.U32 R139, RZ, RZ, R135 ;  /* 0x000000ffff8b7224 */ /* 0x000fe200078e0087 */
[----:B------:R-:W-:Y:S01]  /*2ab0*/  MOV R135, R128 ;  /* 0x0000008000877202 */ /* 0x000fe20000000f00 */
[----:B------:R-:W-:Y:S01]  /*2ac0*/  IMAD.MOV.U32 R137, RZ, RZ, R130 ;  /* 0x000000ffff897224 */ /* 0x000fe200078e0082 */
[----:B------:R-:W3:Y:S01]  /*2ad0*/  LDL R128, [R1+0xa0] ;  /* 0x0000a00001807983 */ /* 0x000ee20000100800 */
[----:B------:R-:W-:Y:S01]  /*2ae0*/  IMAD.MOV.U32 R136, RZ, RZ, R129 ;  /* 0x000000ffff887224 */ /* 0x000fe200078e0081 */
[----:B------:R-:W-:Y:S01]  /*2af0*/  ISETP.GE.U32.AND P4, PT, R0, 0x200, PT ;  /* 0x000002000000780c */ /* 0x000fe20003f86070 */
[C---:B------:R-:W-:Y:S01]  /*2b00*/  @P6 IMAD.WIDE.U32 R8, R4.reuse, 0x10, R8 ;  /* 0x0000001004086825 */ /* 0x040fe200078e0008 */
[----:B------:R-:W3:Y:S01]  /*2b10*/  LDL R129, [R1+0xa4] ;  /* 0x0000a40001817983 */ /* 0x000ee20000100800 */
[----:B0-----:R-:W0:Y:S03]  /*2b20*/  @P3 LDC.64 R108, c[0x0][0x3e8] ;  /* 0x0000fa00ff6c3b82 */ /* 0x001e260000000a00 */
[----:B------:R-:W3:Y:S04]  /*2b30*/  LDL R130, [R1+0xa8] ;  /* 0x0000a80001827983 */ /* 0x000ee80000100800 */
[----:B------:R-:W3:Y:S01]  /*2b40*/  LDL R131, [R1+0xac] ;  /* 0x0000ac0001837983 */ /* 0x000ee20000100800 */
[----:B------:R-:W-:-:S02]  /*2b50*/  @P6 IMAD.WIDE.U32 R10, R4, 0x10, R10 ;  /* 0x00000010040a6825 */ /* 0x000fc400078e000a */
[----:B------:R-:W1:Y:S02]  /*2b60*/  @P4 LDC.64 R104, c[0x0][0x3d0] ;  /* 0x0000f400ff684b82 */ /* 0x000e640000000a00 */
[----:B------:R-:W-:Y:S01]  /*2b70*/  @P6 VIADD R4, R4, 0x20 ;  /* 0x0000002004046836 */ /* 0x000fe20000000000 */
[----:B------:R-:W5:Y:S03]  /*2b80*/  @P6 LDG.E.128 R68, desc[UR6][R10.64] ;  /* 0x000000060a446981 */ /* 0x000f66000c1e1d00 */
[----:B--2---:R-:W-:Y:S02]  /*2b90*/  @P0 IMAD.WIDE.U32 R112, R4, 0x10, R112 ;  /* 0x0000001004700825 */ /* 0x004fe400078e0070 */
[----:B------:R-:W2:Y:S01]  /*2ba0*/  @P4 LDC.64 R106, c[0x0][0x3e8] ;  /* 0x0000fa00ff6a4b82 */ /* 0x000ea20000000a00 */
[----:B----4-:R-:W-:Y:S04]  /*2bb0*/  @P5 STL.64 [R1+0x100], R144 ;  /* 0x0001009001005387 */ /* 0x010fe80000100a00 */
[----:B------:R4:W-:Y:S02]  /*2bc0*/  @P5 STL.64 [R1+0x108], R146 ;  /* 0x0001089201005387 */ /* 0x0009e40000100a00 */
[----:B----4-:R-:W-:Y:S01]  /*2bd0*/  IMAD.MOV.U32 R146, RZ, RZ, R140 ;  /* 0x000000ffff927224 */ /* 0x010fe200078e008c */
[----:B------:R-:W-:Y:S01]  /*2be0*/  MOV R140, R138 ;  /* 0x0000008a008c7202 */ /* 0x000fe20000000f00 */
[----:B------:R-:W-:-:S02]  /*2bf0*/  IMAD.MOV.U32 R147, RZ, RZ, R139 ;  /* 0x000000ffff937224 */ /* 0x000fc400078e008b */
[----:B------:R-:W-:Y:S01]  /*2c00*/  IMAD.MOV.U32 R139, RZ, RZ, R137 ;  /* 0x000000ffff8b7224 */ /* 0x000fe200078e0089 */
[----:B------:R-:W-:Y:S01]  /*2c10*/  MOV R137, R135 ;  /* 0x0000008700897202 */ /* 0x000fe20000000f00 */
[----:B------:R-:W-:Y:S01]  /*2c20*/  IMAD.MOV.U32 R138, RZ, RZ, R136 ;  /* 0x000000ffff8a7224 */ /* 0x000fe200078e0088 */
[----:B------:R-:W-:Y:S01]  /*2c30*/  MOV R145, R141 ;  /* 0x0000008d00917202 */ /* 0x000fe20000000f00 */
[----:B------:R-:W-:Y:S02]  /*2c40*/  IMAD.MOV.U32 R144, RZ, RZ, R142 ;  /* 0x000000ffff907224 */ /* 0x000fe400078e008e */
[----:B------:R-:W-:Y:S01]  /*2c50*/  IMAD.MOV.U32 R141, RZ, RZ, R139 ;  /* 0x000000ffff8d7224 */ /* 0x000fe200078e008b */
[----:B------:R-:W-:Y:S01]  /*2c60*/  MOV R142, R138 ;  /* 0x0000008a008e7202 */ /* 0x000fe20000000f00 */
[----:B------:R-:W-:Y:S02]  /*2c70*/  IMAD.MOV.U32 R143, RZ, RZ, R137 ;  /* 0x000000ffff8f7224 */ /* 0x000fe400078e0089 */
[----:B------:R4:W3:Y:S04]  /*2c80*/  @P6 LDG.E.128 R144, desc[UR6][R8.64] ;  /* 0x0000000608906981 */ /* 0x0008e8000c1e1d00 */
[----:B------:R0:W3:Y:S01]  /*2c90*/  @P0 LDG.E.128 R140, desc[UR6][R112.64] ;  /* 0x00000006708c0981 */ /* 0x0000e2000c1e1d00 */
[----:B------:R-:W-:Y:S01]  /*2ca0*/  IMAD.MOV.U32 R135, RZ, RZ, R119 ;  /* 0x000000ffff877224 */ /* 0x000fe200078e0077 */
[----:B------:R-:W-:Y:S01]  /*2cb0*/  MOV R119, R117 ;  /* 0x0000007500777202 */ /* 0x000fe20000000f00 */
[----:B------:R-:W-:Y:S01]  /*2cc0*/  IMAD.MOV.U32 R136, RZ, RZ, R118 ;  /* 0x000000ffff887224 */ /* 0x000fe200078e0076 */
[----:B------:R-:W3:Y:S01]  /*2cd0*/  LDL R117, [R1+0xcc] ;  /* 0x0000cc0001757983 */ /* 0x000ee20000100800 */
[----:B------:R-:W-:Y:S01]  /*2ce0*/  @P0 IMAD.WIDE.U32 R12, R4, 0x10, R12 ;  /* 0x00000010040c0825 */ /* 0x000fe200078e000c */
[----:B------:R-:W-:Y:S01]  /*2cf0*/  ISETP.GE.U32.AND P5, PT, R0, 0x240, PT ;  /* 0x000002400000780c */ /* 0x000fe20003fa6070 */
[----:B----4-:R-:W4:Y:S01]  /*2d00*/  @P3 LDC.64 R8, c[0x0][0x3d0] ;  /* 0x0000f400ff083b82 */ /* 0x010f220000000a00 */
[----:B------:R-:W3:Y:S01]  /*2d10*/  LDL R118, [R1+0xc8] ;  /* 0x0000c80001767983 */ /* 0x000ee20000100800 */
[----:B------:R-:W-:-:S03]  /*2d20*/  @P0 IADD3 R4, PT, PT, R4, 0x20, RZ ;  /* 0x0000002004040810 */ /* 0x000fc60007ffe0ff */
[----:B------:R3:W5:Y:S02]  /*2d30*/  @P0 LDG.E.128 R72, desc[UR6][R12.64] ;  /* 0x000000060c480981 */ /* 0x000764000c1e1d00 */
[----:B------:R-:W-:-:S05]  /*2d40*/  @P1 IMAD.WIDE.U32 R14, R4, 0x10, R14 ;  /* 0x00000010040e1825 */ /* 0x000fca00078e000e */
[----:B------:R-:W3:Y:S01]  /*2d50*/  @P5 LDC.64 R110, c[0x0][0x3d0] ;  /* 0x0000f400ff6e5b82 */ /* 0x000ee20000000a00 */
[----:B------:R-:W-:-:S07]  /*2d60*/  @P1 IMAD.WIDE.U32 R16, R4, 0x10, R16 ;  /* 0x0000001004101825 */ /* 0x000fce00078e0010 */
[----:B0-----:R-:W0:Y:S01]  /*2d70*/  @P5 LDC.64 R112, c[0x0][0x3e8] ;  /* 0x0000fa00ff705b82 */ /* 0x001e220000000a00 */
[----:B------:R-:W-:Y:S01]  /*2d80*/  @P1 VIADD R4, R4, 0x20 ;  /* 0x0000002004041836 */ /* 0x000fe20000000000 */
[----:B------:R0:W5:Y:S03]  /*2d90*/  @P1 LDG.E.128 R76, desc[UR6][R16.64] ;  /* 0x00000006104c1981 */ /* 0x000166000c1e1d00 */
[----:B------:R-:W-:-:S04]  /*2da0*/  @P2 IMAD.WIDE.U32 R18, R4, 0x10, R18 ;  /* 0x0000001004122825 */ /* 0x000fc800078e0012 */
[----:B------:R-:W-:-:S04]  /*2db0*/  @P2 IMAD.WIDE.U32 R22, R4, 0x10, R22 ;  /* 0x0000001004162825 */ /* 0x000fc800078e0016 */
[----:B------:R-:W-:Y:S01]  /*2dc0*/  @P2 VIADD R4, R4, 0x20 ;  /* 0x0000002004042836 */ /* 0x000fe20000000000 */
[----:B------:R0:W5:Y:S03]  /*2dd0*/  @P2 LDG.E.128 R80, desc[UR6][R22.64] ;  /* 0x0000000616502981 */ /* 0x000166000c1e1d00 */
[----:B-1----:R-:W-:-:S04]  /*2de0*/  @P4 IMAD.WIDE.U32 R104, R4, 0x10, R104 ;  /* 0x0000001004684825 */ /* 0x002fc800078e0068 */
[C---:B--2---:R-:W-:Y:S01]  /*2df0*/  @P4 IMAD.WIDE.U32 R106, R4.reuse, 0x10, R106 ;  /* 0x00000010046a4825 */ /* 0x044fe200078e006a */
[----:B------:R-:W-:Y:S01]  /*2e00*/  @P4 IADD3 R4, PT, PT, R4, 0x20, RZ ;  /* 0x0000002004044810 */ /* 0x000fe20007ffe0ff */
[----:B------:R-:W2:Y:S02]  /*2e10*/  @P4 LDG.E.128 R132, desc[UR6][R104.64] ;  /* 0x0000000668844981 */ /* 0x000ea4000c1e1d00 */
[----:B------:R-:W-:Y:S02]  /*2e20*/  IMAD.MOV.U32 R137, RZ, RZ, R119 ;  /* 0x000000ffff897224 */ /* 0x000fe400078e0077 */
[C---:B----4-:R-:W-:Y:S01]  /*2e30*/  @P3 IMAD.WIDE.U32 R10, R4.reuse, 0x10, R8 ;  /* 0x00000010040a3825 */ /* 0x050fe200078e0008 */
[----:B------:R1:W5:Y:S03]  /*2e40*/  @P4 LDG.E.128 R84, desc[UR6][R106.64] ;  /* 0x000000066a544981 */ /* 0x000366000c1e1d00 */
[C---:B------:R-:W-:Y:S01]  /*2e50*/  @P3 IMAD.WIDE.U32 R108, R4.reuse, 0x10, R108 ;  /* 0x00000010046c3825 */ /* 0x040fe200078e006c */
[----:B---3--:R-:W3:Y:S03]  /*2e60*/  @P3 LDG.E.128 R128, desc[UR6][R10.64] ;  /* 0x000000060a803981 */ /* 0x008ee6000c1e1d00 */
[----:B------:R-:W-:Y:S01]  /*2e70*/  @P3 VIADD R4, R4, 0x20 ;  /* 0x0000002004043836 */ /* 0x000fe20000000000 */
[----:B------:R1:W5:Y:S03]  /*2e80*/  @P3 LDG.E.128 R88, desc[UR6][R108.64] ;  /* 0x000000066c583981 */ /* 0x000366000c1e1d00 */
[----:B------:R-:W-:-:S04]  /*2e90*/  @P5 IMAD.WIDE.U32 R110, R4, 0x10, R110 ;  /* 0x00000010046e5825 */ /* 0x000fc800078e006e */
[C---:B0-----:R-:W-:Y:S01]  /*2ea0*/  @P5 IMAD.WIDE.U32 R112, R4.reuse, 0x10, R112 ;  /* 0x0000001004705825 */ /* 0x041fe200078e0070 */
[----:B------:R-:W4:Y:S03]  /*2eb0*/  @P5 LDG.E.128 R124, desc[UR6][R110.64] ;  /* 0x000000066e7c5981 */ /* 0x000f26000c1e1d00 */
[----:B------:R-:W-:Y:S01]  /*2ec0*/  @P5 VIADD R4, R4, 0x20 ;  /* 0x0000002004045836 */ /* 0x000fe20000000000 */
[----:B------:R1:W5:Y:S04]  /*2ed0*/  @P5 LDG.E.128 R92, desc[UR6][R112.64] ;  /* 0x00000006705c5981 */ /* 0x000368000c1e1d00 */
[----:B------:R-:W-:Y:S04]  /*2ee0*/  @P6 STL.64 [R1+0xf0], R144 ;  /* 0x0000f09001006387 */ /* 0x000fe80000100a00 */
[----:B------:R-:W-:Y:S04]  /*2ef0*/  @P6 STL.64 [R1+0xf8], R146 ;  /* 0x0000f89201006387 */ /* 0x000fe80000100a00 */
[----:B------:R0:W-:Y:S04]  /*2f00*/  @P0 STL.64 [R1+0xe0], R140 ;  /* 0x0000e08c01000387 */ /* 0x0001e80000100a00 */
[----:B------:R1:W-:Y:S01]  /*2f10*/  @P0 STL.64 [R1+0xe8], R142 ;  /* 0x0000e88e01000387 */ /* 0x0003e20000100a00 */
[----:B------:R-:W-:Y:S01]  /*2f20*/  ISETP.GE.U32.AND P0, PT, R0, 0x260, PT ;  /* 0x000002600000780c */ /* 0x000fe20003f06070 */
[----:B------:R-:W-:Y:S01]  /*2f30*/  IMAD.MOV.U32 R139, RZ, RZ, R117 ;  /* 0x000000ffff8b7224 */ /* 0x000fe200078e0075 */
[----:B------:R-:W-:Y:S01]  /*2f40*/  MOV R138, R118 ;  /* 0x00000076008a7202 */ /* 0x000fe20000000f00 */
[----:B0-----:R-:W-:Y:S01]  /*2f50*/  IMAD.MOV.U32 R140, RZ, RZ, R116 ;  /* 0x000000ffff8c7224 */ /* 0x001fe200078e0074 */
[----:B------:R-:W-:-:S04]  /*2f60*/  MOV R141, R115 ;  /* 0x00000073008d7202 */ /* 0x000fc80000000f00 */
[----:B------:R-:W2:Y:S05]  /*2f70*/  @P2 LDG.E.128 R136, desc[UR6][R18.64] ;  /* 0x0000000612882981 */ /* 0x000eaa000c1e1d00 */
[----:B------:R-:W0:Y:S01]  /*2f80*/  @P0 LDC.64 R12, c[0x0][0x3d0] ;  /* 0x0000f400ff0c0b82 */ /* 0x000e220000000a00 */
[----:B-1----:R-:W-:Y:S02]  /*2f90*/  IMAD.MOV.U32 R142, RZ, RZ, R114 ;  /* 0x000000ffff8e7224 */ /* 0x002fe400078e0072 */
[----:B------:R-:W-:Y:S01]  /*2fa0*/  IMAD.MOV.U32 R143, RZ, RZ, R5 ;  /* 0x000000ffff8f7224 */ /* 0x000fe200078e0005 */
[----:B------:R-:W-:-:S04]  /*2fb0*/  ISETP.GE.U32.AND P6, PT, R0, 0x280, PT ;  /* 0x000002800000780c */ /* 0x000fc80003fc6070 */
[----:B------:R-:W1:Y:S01]  /*2fc0*/  @P0 LDC.64 R114, c[0x0][0x3e8] ;  /* 0x0000fa00ff720b82 */ /* 0x000e620000000a00 */
[----:B------:R-:W3:Y:S08]  /*2fd0*/  @P1 LDG.E.128 R140, desc[UR6][R14.64] ;  /* 0x000000060e8c1981 */ /* 0x000ef0000c1e1d00 */
[----:B------:R-:W4:Y:S01]  /*2fe0*/  @P6 LDC.64 R118, c[0x0][0x3e8] ;  /* 0x0000fa00ff766b82 */ /* 0x000f220000000a00 */
[----:B0-----:R-:W-:-:S07]  /*2ff0*/  @P0 IMAD.WIDE.U32 R12, R4, 0x10, R12 ;  /* 0x00000010040c0825 */ /* 0x001fce00078e000c */
[----:B------:R-:W0:Y:S01]  /*3000*/  @P6 LDC.64 R116, c[0x0][0x3d0] ;  /* 0x0000f400ff746b82 */ /* 0x000e220000000a00 */
[----:B------:R-:W2:Y:S01]  /*3010*/  @P0 LDG.E.128 R120, desc[UR6][R12.64] ;  /* 0x000000060c780981 */ /* 0x000ea2000c1e1d00 */
[C---:B-1----:R-:W-:Y:S01]  /*3020*/  @P0 IMAD.WIDE.U32 R114, R4.reuse, 0x10, R114 ;  /* 0x0000001004720825 */ /* 0x042fe200078e0072 */
[----:B------:R-:W-:-:S04]  /*3030*/  @P0 IADD3 R4, PT, PT, R4, 0x20, RZ ;  /* 0x0000002004040810 */ /* 0x000fc80007ffe0ff */
[----:B------:R1:W5:Y:S01]  /*3040*/  @P0 LDG.E.128 R96, desc[UR6][R114.64] ;  /* 0x0000000672600981 */ /* 0x000362000c1e1d00 */
[----:B----4-:R-:W-:-:S05]  /*3050*/  @P6 IMAD.WIDE.U32 R8, R4, 0x10, R118 ;  /* 0x0000001004086825 */ /* 0x010fca00078e0076 */
[----:B------:R1:W5:Y:S01]  /*3060*/  @P6 LDG.E.128 R100, desc[UR6][R8.64] ;  /* 0x0000000608646981 */ /* 0x000362000c1e1d00 */
[----:B0-----:R-:W-:-:S05]  /*3070*/  @P6 IMAD.WIDE.U32 R4, R4, 0x10, R116 ;  /* 0x0000001004046825 */ /* 0x001fca00078e0074 */
        /* <DEDUP_REMOVED lines=34> */
[----:B---3--:R1:W-:Y:S04]  /*32a0*/  @P1 STL.64 [R1+0xd0], R140 ;  /* 0x0000d08c01001387 */ /* 0x0083e80000100a00 */
[----:B------:R1:W-:Y:S04]  /*32b0*/  @P1 STL.64 [R1+0xd8], R142 ;  /* 0x0000d88e01001387 */ /* 0x0003e80000100a00 */
[----:B------:R1:W-:Y:S04]  /*32c0*/  STL [R1+0x58], RZ ;  /* 0x000058ff01007387 */ /* 0x0003e80000100800 */
[----:B--2---:R1:W-:Y:S04]  /*32d0*/  @P2 STL.64 [R1+0xc0], R136 ;  /* 0x0000c08801002387 */ /* 0x0043e80000100a00 */
        /* <DEDUP_REMOVED lines=31> */
.L_x_85861:
[----:B------:R-:W-:Y:S05]  /*34d0*/  BSYNC.RECONVERGENT B0 ;  /* 0x0000000000007941 */ /* 0x000fea0003800200 */
.L_x_85859:
[----:B------:R-:W2:Y:S01]  /*34e0*/  S2UR UR5, SR_CTAID.X ;  /* 0x00000000000579c3 */ /* 0x000ea20000002500 */
[----:B------:R-:W3:Y:S01]  /*34f0*/  LDCU UR8, c[0x0][0x384] ;  /* 0x00007080ff0877ac */ /* 0x000ee20008000800 */
[----:B------:R-:W-:Y:S01]  /*3500*/  SHF.R.U32.HI R10, RZ, 0x5, R3 ;  /* 0x00000005ff0a7819 */ /* 0x000fe20000011603 */
[----:B--2---:R-:W-:-:S06]  /*3510*/  USHF.L.U32 UR4, UR5, 0x2, URZ ;  /* 0x0000000205047899 */ /* 0x004fcc00080006ff */
[----:B------:R-:W-:-:S04]  /*3520*/  LOP3.LUT R10, R10, UR4, RZ, 0xfc, !PT ;  /* 0x000000040a0a7c12 */ /* 0x000fc8000f8efcff */
[----:B---3--:R-:W-:-:S13]  /*3530*/  ISETP.GE.AND P0, PT, R10, UR8, PT ;  /* 0x000000080a007c0c */ /* 0x008fda000bf06270 */
[----:B------:R-:W-:Y:S05]  /*3540*/  @P0 EXIT ;  /* 0x000000000000094d */ /* 0x000fea0003800000 */
[----:B-1----:R-:W1:Y:S01]  /*3550*/  LDC R4, c[0x0][0x360] ;  /* 0x0000d800ff047b82 */ /* 0x002e620000000800 */
[----:B------:R-:W-:Y:S01]  /*3560*/  IMAD.HI.U32 R5, R2, -0x2daee0ad, RZ ;  /* 0xd2511f5302057827 */ /* 0x000fe200078e00ff */
[----:B------:R-:W-:Y:S01]  /*3570*/  LOP3.LUT R6, R6, 0x3, RZ, 0xc0, !PT ;  /* 0x0000000306067812 */ /* 0x000fe200078ec0ff */
[----:B------:R-:W2:Y:S02]  /*3580*/  LDCU UR8, c[0x0][0x404] ;  /* 0x00008080ff0877ac */ /* 0x000ea40008000800 */
[----:B0----5:R-:W-:Y:S01]  /*3590*/  VIADD R9, R20, 0x9e3779b9 ;  /* 0x9e3779b914097836 */ /* 0x021fe20000000000 */
[----:B------:R-:W-:Y:S01]  /*35a0*/  LOP3.LUT R8, R5, R21, RZ, 0x3c, !PT ;  /* 0x0000001505087212 */ /* 0x000fe200078e3cff */
[----:B------:R-:W-:Y:S01]  /*35b0*/  VIADD R12, R21, 0xbb67ae85 ;  /* 0xbb67ae85150c7836 */ /* 0x000fe20000000000 */
[----:B------:R-:W0:Y:S01]  /*35c0*/  LDCU.U8 UR9, c[0x0][0x410] ;  /* 0x00008200ff0977ac */ /* 0x000e220008000000 */
[----:B------:R-:W-:Y:S02]  /*35d0*/  IMAD.MOV.U32 R22, RZ, RZ, R10 ;  /* 0x000000ffff167224 */ /* 0x000fe400078e000a */
[C---:B------:R-:W-:Y:S01]  /*35e0*/  IMAD.HI.U32 R5, R8.reuse, -0x326172a9, RZ ;  /* 0xcd9e8d5708057827 */ /* 0x040fe200078e00ff */
[----:B------:R-:W3:Y:S03]  /*35f0*/  LDCU UR12, c[0x0][0x448] ;  /* 0x00008900ff0c77ac */ /* 0x000ee60008000800 */
[----:B------:R-:W-:Y:S01]  /*3600*/  IMAD R8, R8, -0x326172a9, RZ ;  /* 0xcd9e8d5708087824 */ /* 0x000fe200078e02ff */
[----:B------:R-:W4:Y:S01]  /*3610*/  LDCU.64 UR10, c[0x0][0x408] ;  /* 0x00008100ff0a77ac */ /* 0x000f220008000a00 */
[----:B------:R-:W-:-:S02]  /*3620*/  IMAD.MOV.U32 R10, RZ, RZ, RZ ;  /* 0x000000ffff0a7224 */ /* 0x000fc400078e00ff */
        /* <DEDUP_REMOVED lines=58> */
[----:B------:R-:W-:-:S03]  /*39d0*/  IADD3 R12, PT, PT, R20, -0xe443238, RZ ;  /* 0xf1bbcdc8140c7810 */ /* 0x000fc60007ffe0ff */
[----:B------:R-:W-:-:S04]  /*39e0*/  IMAD.HI.U32 R11, R5, -0x326172a9, RZ ;  /* 0xcd9e8d57050b7827 */ /* 0x000fc800078e00ff */
[----:B------:R-:W-:Y:S01]  /*39f0*/  IMAD R5, R5, -0x326172a9, RZ ;  /* 0xcd9e8d5705057824 */ /* 0x000fe200078e02ff */
[----:B------:R-:W-:Y:S01]  /*3a00*/  LOP3.LUT R9, R12, R9, R11, 0x96, !PT ;  /* 0x000000090c097212 */ /* 0x000fe200078e960b */
[----:B------:R-:W-:-:S04]  /*3a10*/  IMAD.HI.U32 R11, R4, -0x2daee0ad, RZ ;  /* 0xd2511f53040b7827 */ /* 0x000fc800078e00ff */
[----:B------:R-:W-:Y:S02]  /*3a20*/  VIADD R12, R21, 0xdb3d7428 ;  /* 0xdb3d7428150c7836 */ /* 0x000fe40000000000 */
[----:B------:R-:W-:-:S03]  /*3a30*/  IMAD R4, R4, -0x2daee0ad, RZ ;  /* 0xd2511f5304047824 */ /* 0x000fc600078e02ff */
[----:B------:R-:W-:Y:S01]  /*3a40*/  LOP3.LUT R8, R12, R8, R11, 0x96, !PT ;  /* 0x000000080c087212 */ /* 0x000fe200078e960b */
[----:B------:R-:W-:-:S04]  /*3a50*/  IMAD.HI.U32 R11, R9, -0x2daee0ad, RZ ;  /* 0xd2511f53090b7827 */ /* 0x000fc800078e00ff */
[----:B------:R-:W-:Y:S02]  /*3a60*/  VIADD R12, R21, 0x96a522ad ;  /* 0x96a522ad150c7836 */ /* 0x000fe40000000000 */
[----:B------:R-:W-:-:S03]  /*3a70*/  IMAD R9, R9, -0x2daee0ad, RZ ;  /* 0xd2511f5309097824 */ /* 0x000fc600078e02ff */
[----:B------:R-:W-:Y:S01]  /*3a80*/  LOP3.LUT R4, R12, R4, R11, 0x96, !PT ;  /* 0x000000040c047212 */ /* 0x000fe200078e960b */
[----:B------:R-:W-:Y:S01]  /*3a90*/  IMAD.HI.U32 R11, R8, -0x326172a9, RZ ;  /* 0xcd9e8d57080b7827 */ /* 0x000fe200078e00ff */
[----:B------:R-:W-:-:S03]  /*3aa0*/  IADD3 R12, PT, PT, R20, -0x700cb87f, RZ ;  /* 0x8ff34781140c7810 */ /* 0x000fc60007ffe0ff */
[----:B------:R-:W-:Y:S01]  /*3ab0*/  IMAD R8, R8, -0x326172a9, RZ ;  /* 0xcd9e8d5708087824 */ /* 0x000fe200078e02ff */
[----:B01234-:R-:W-:-:S07]  /*3ac0*/  LOP3.LUT R5, R12, R5, R11, 0x96, !PT ;  /* 0x000000050c057212 */ /* 0x01ffce00078e960b */
.L_x_87083:
[----:B------:R-:W0:Y:S08]  /*3ad0*/  LDC.64 R16, c[0x0][0x3f0] ;  /* 0x0000fc00ff107b82 */ /* 0x000e300000000a00 */
[----:B-1234-:R-:W1:Y:S08]  /*3ae0*/  LDC.64 R192, c[0x0][0x3f8] ;  /* 0x0000fe00ffc07b82 */ /* 0x01ee700000000a00 */
[----:B------:R-:W2:Y:S01]  /*3af0*/  LDC R238, c[0x0][0x388] ;  /* 0x0000e200ffee7b82 */ /* 0x000ea20000000800 */
[----:B0-----:R-:W-:-:S06]  /*3b00*/  IMAD.WIDE R16, R22, 0x4, R16 ;  /* 0x0000000416107825 */ /* 0x001fcc00078e0210 */
[----:B------:R-:W3:Y:S01]  /*3b10*/  LDG.E R16, desc[UR6][R16.64] ;  /* 0x0000000610107981 */ /* 0x000ee2000c1e1900 */
[----:B-1----:R-:W-:-:S05]  /*3b20*/  IMAD.WIDE R192, R22, 0x4, R192 ;  /* 0x0000000416c07825 */ /* 0x002fca00078e02c0 */
[----:B-----5:R0:W5:Y:S01]  /*3b30*/  LDG.E R195, desc[UR6][R192.64] ;  /* 0x00000006c0c37981 */ /* 0x020162000c1e1900 */
[----:B------:R-:W-:Y:S01]  /*3b40*/  ISETP.GE.U32.AND P5, PT, R0, 0x20, PT ;  /* 0x000000200000780c */ /* 0x000fe20003fa6070 */
[----:B------:R-:W-:Y:S01]  /*3b50*/  BSSY.RECONVERGENT B0, `(.L_x_85862) ;  /* 0x0000369000007945 */ /* 0x000fe20003800200 */
[----:B--2---:R-:W-:Y:S01]  /*3b60*/  IMAD R18, R22, R238, RZ ;  /* 0x000000ee16127224 */ /* 0x004fe200078e02ff */
[----:B------:R-:W1:Y:S04]  /*3b70*/  S2R R237, SR_TID.X ;  /* 0x0000000000ed7919 */ /* 0x000e680000002100 */
[----:B------:R-:W-:-:S04]  /*3b80*/  SHF.R.S32.HI R23, RZ, 0x1f, R18 ;  /* 0x0000001fff177819 */ /* 0x000fc80000011412 */
[----:B------:R-:W-:Y:S02]  /*3b90*/  LEA.HI R18, R23, R18, RZ, 0x2 ;  /* 0x0000001217127211 */ /* 0x000fe400078f10ff */
[----:B-1----:R-:W-:-:S04]  /*3ba0*/  LOP3.LUT R236, R237, 0x1f, RZ, 0xc0, !PT ;  /* 0x0000001fedec7812 */ /* 0x002fc800078ec0ff */
[----:B------:R-:W-:Y:S02]  /*3bb0*/  LEA.HI.SX32 R18, R18, R236, 0x1e ;  /* 0x000000ec12127211 */ /* 0x000fe400078ff2ff */
[----:B---3--:R-:W-:-:S13]  /*3bc0*/  ISETP.GE.AND P0, PT, R16, 0x1, PT ;  /* 0x000000011000780c */ /* 0x008fda0003f06270 */
[----:B------:R-:W-:-:S05]  /*3bd0*/  @P0 IADD3 R17, PT, PT, R16, -0x1, RZ ;  /* 0xffffffff10110810 */ /* 0x000fca0007ffe0ff */
[----:B------:R-:W-:-:S05]  /*3be0*/  @P0 IMAD R17, R17, R238, RZ ;  /* 0x000000ee11110224 */ /* 0x000fca00078e02ff */
[----:B------:R-:W-:-:S04]  /*3bf0*/  @P0 SHF.R.S32.HI R23, RZ, 0x1f, R17 ;  /* 0x0000001fff170819 */ /* 0x000fc80000011411 */
[----:B------:R-:W-:Y:S01]  /*3c00*/  @P0 LEA.HI R23, R23, R17, RZ, 0x2 ;  /* 0x0000001117170211 */ /* 0x000fe200078f10ff */
[----:B------:R-:W-:-:S03]  /*3c10*/  IMAD.MOV.U32 R17, RZ, RZ, RZ ;  /* 0x000000ffff117224 */ /* 0x000fc600078e00ff */
[----:B------:R-:W-:Y:S01]  /*3c20*/  @P0 LEA.HI.SX32 R17, R23, R236, 0x1e ;  /* 0x000000ec17110211 */ /* 0x000fe200078ff2ff */
[----:B0-----:R-:W-:Y:S06]  /*3c30*/  @!P5 BRA `(.L_x_85863) ;  /* 0x000000340068d947 */ /* 0x001fec0003800000 */
[----:B------:R-:W-:Y:S04]  /*3c40*/  BSSY.RECONVERGENT B1, `(.L_x_85864) ;  /* 0x0000005000017945 */ /* 0x000fe80003800200 */
[----:B------:R-:W-:Y:S05]  /*3c50*/  @!P0 BRA `(.L_x_85865) ;  /* 0x00000000000c8947 */ /* 0x000fea0003800000 */
[----:B------:R-:W0:Y:S02]  /*3c60*/  LDC.64 R104, c[0x0][0x390] ;  /* 0x0000e400ff687b82 */ /* 0x000e240000000a00 */
[----:B0-----:R-:W-:-:S06]  /*3c70*/  IMAD.WIDE.U32 R104, R17, 0x10, R104 ;  /* 0x0000001011687825 */ /* 0x001fcc00078e0068 */
[----:B------:R-:W5:Y:S02]  /*3c80*/  LDG.E.128 R104, desc[UR6][R104.64] ;  /* 0x0000000668687981 */ /* 0x000f64000c1e1d00 */
.L_x_85865:
[----:B------:R-:W-:Y:S05]  /*3c90*/  BSYNC.RECONVERGENT B1 ;  /* 0x0000000000017941 */ /* 0x000fea0003800200 */
.L_x_85864:
        /* <DEDUP_REMOVED lines=29> */
.L_x_85872:
        /* <DEDUP_REMOVED lines=13> */
.L_x_85874:
[----:B------:R-:W-:Y:S05]  /*3f40*/  BSYNC.RECONVERGENT B4 ;  /* 0x0000000000047941 */ /* 0x000fea0003800200 */
.L_x_85873:
[----:B------:R-:W-:Y:S01]  /*3f50*/  LOP3.LUT R6, R10, R5, R21, 0x96, !PT ;  /* 0x000000050a067212 */ /* 0x000fe200078e9615 */
[----:B------:R-:W-:Y:S01]  /*3f60*/  IMAD.WIDE.U32 R112, R3, -0x326172a9, RZ ;  /* 0xcd9e8d5703707825 */ /* 0x000fe200078e00ff */
[----:B------:R-:W-:-:S03]  /*3f70*/  IADD3 R5, PT, PT, R20, -0x61c88647, RZ ;  /* 0x9e3779b914057810 */ /* 0x000fc60007ffe0ff */
[----:B------:R-:W-:Y:S02]  /*3f80*/  HFMA2 R23, -RZ, RZ, 0, 0 ;  /* 0x00000000ff177431 */ /* 0x000fe400000001ff */
        /* <DEDUP_REMOVED lines=56> */
[----:B------:R-:W-:-:S07]  /*4310*/  LOP3.LUT R4, R6, R4, R113, 0x96, !PT ;  /* 0x0000000406047212 */ /* 0x000fce00078e9671 */
.L_x_85871:
[----:B------:R-:W-:Y:S05]  /*4320*/  BSYNC.RECONVERGENT B3 ;  /* 0x0000000000037941 */ /* 0x000fea0003800200 */
.L_x_85870:
        /* <DEDUP_REMOVED lines=8> */
[----:B------:R-:W-:-:S07]  /*43b0*/  FFMA.FTZ R112, R6, R24, R108 ;  /* 0x0000001806707223 */ /* 0x000fce000001006c */
.L_x_85869:
[----:B------:R-:W-:Y:S05]  /*43c0*/  BSYNC.RECONVERGENT B2 ;  /* 0x0000000000027941 */ /* 0x000fea0003800200 */
.L_x_85868:
        /* <DEDUP_REMOVED lines=17> */
.L_x_85879:
        /* <DEDUP_REMOVED lines=13> */
.L_x_85881:
[----:B------:R-:W-:Y:S05]  /*45b0*/  BSYNC.RECONVERGENT B4 ;  /* 0x0000000000047941 */ /* 0x000fea0003800200 */
.L_x_85880:
        /* <DEDUP_REMOVED lines=50> */
[----:B------:R-:W-:-:S05]  /*48e0*/  LOP3.LUT R5, R9, R8, R5, 0x96, !PT ;  /* 0x0000000809057212 */ /* 0x000fca00078e9605 */
[----:B------:R-:W-:Y:S01]  /*48f0*/  IMAD.WIDE.U32 R8, R5, -0x326172a9, RZ ;  /* 0xcd9e8d5705087825 */ /* 0x000fe200078e00ff */
[----:B------:R-:W-:-:S04]  /*4900*/  IADD3 R5, PT, PT, R20, -0x700cb87f, RZ ;  /* 0x8ff3478114057810 */ /* 0x000fc80007ffe0ff */
[----:B------:R-:W-:Y:S01]  /*4910*/  LOP3.LUT R5, R5, R114, R9, 0x96, !PT ;  /* 0x0000007205057212 */ /* 0x000fe200078e9609 */
[----:B------:R-:W-:-:S04]  /*4920*/  IMAD.WIDE.U32 R114, R6, -0x2daee0ad, RZ ;  /* 0xd2511f5306727825 */ /* 0x000fc800078e00ff */
[----:B------:R-:W-:Y:S02]  /*4930*/  VIADD R6, R21, 0x96a522ad ;  /* 0x96a522ad15067836 */ /* 0x000fe40000000000 */
[----:B------:R-:W-:Y:S01]  /*4940*/  IMAD.MOV.U32 R9, RZ, RZ, R194 ;  /* 0x000000ffff097224 */ /* 0x000fe200078e00c2 */
[----:B------:R-:W-:Y:S02]  /*4950*/  MOV R194, R114 ;  /* 0x0000007200c27202 */ /* 0x000fe40000000f00 */
[----:B------:R-:W-:Y:S01]  /*4960*/  LOP3.LUT R4, R6, R4, R115, 0x96, !PT ;  /* 0x0000000406047212 */ /* 0x000fe200078e9673 */
[----:B------:R-:W-:-:S07]  /*4970*/  IMAD.MOV.U32 R6, RZ, RZ, RZ ;  /* 0x000000ffff067224 */ /* 0x000fce00078e00ff */
.L_x_85878:
[----:B------:R-:W-:Y:S05]  /*4980*/  BSYNC.RECONVERGENT B3 ;  /* 0x0000000000037941 */ /* 0x000fea0003800200 */
.L_x_85877:
        /* <DEDUP_REMOVED lines=9> */
.L_x_85876:
[----:B------:R-:W-:Y:S05]  /*4a20*/  BSYNC.RECONVERGENT B2 ;  /* 0x0000000000027941 */ /* 0x000fea0003800200 */
.L_x_85875:
        /* <DEDUP_REMOVED lines=17> */
.L_x_85886:
        /* <DEDUP_REMOVED lines=13> */
.L_x_85888:
[----:B------:R-:W-:Y:S05]  /*4c10*/  BSYNC.RECONVERGENT B4 ;  /* 0x0000000000047941 */ /* 0x000fea0003800200 */
.L_x_85887:
        /* <DEDUP_REMOVED lines=38> */
[----:B------:R-:W-:Y:S02]  /*4e80*/  IADD3 R9, PT, PT, R20, 0x5384540f, RZ ;  /* 0x5384540f14097810 */ /* 0x000fe40007ffe0ff */
[----:B------:R-:W-:Y:S02]  /*4e90*/  MOV R13, R194 ;  /* 0x000000c2000d7202 */ /* 0x000fe40000000f00 */
        /* <DEDUP_REMOVED lines=17> */
[----:B------:R-:W-:Y:S02]  /*4fb0*/  IMAD.MOV.U32 R194, RZ, RZ, R114 ;  /* 0x000000ffffc27224 */ /* 0x000fe400078e0072 */
[----:B------:R-:W-:Y:S01]  /*4fc0*/  IMAD.MOV.U32 R9, RZ, RZ, RZ ;  /* 0x000000ffff097224 */ /* 0x000fe200078e00ff */
[----:B------:R-:W-:-:S07]  /*4fd0*/  LOP3.LUT R4, R6, R4, R115, 0x96, !PT ;  /* 0x0000000406047212 */ /* 0x000fce00078e9673 */
.L_x_85885:
[----:B------:R-:W-:Y:S05]  /*4fe0*/  BSYNC.RECONVERGENT B3 ;  /* 0x0000000000037941 */ /* 0x000fea0003800200 */
.L_x_85884:
        /* <DEDUP_REMOVED lines=8> */
[----:B------:R-:W-:-:S07]  /*5070*/  FFMA.FTZ R114, R6, R26, R110 ;  /* 0x0000001a06727223 */ /* 0x000fce000001006e */
.L_x_85883:
[----:B------:R-:W-:Y:S05]  /*5080*/  BSYNC.RECONVERGENT B2 ;  /* 0x0000000000027941 */ /* 0x000fea0003800200 */
.L_x_85882:
        /* <DEDUP_REMOVED lines=16> */
.L_x_85892:
        /* <DEDUP_REMOVED lines=13> */
.L_x_85894:
[----:B------:R-:W-:Y:S05]  /*5260*/  BSYNC.RECONVERGENT B3 ;  /* 0x0000000000037941 */ /* 0x000fea0003800200 */
.L_x_85893:
        /* <DEDUP_REMOVED lines=39> */
[----:B------:R-:W-:Y:S01]  /*54e0*/  LOP3.LUT R5, R5, R4, R193, 0x96, !PT ;  /* 0x0000000405057212 */ /* 0x000fe200078e96c1 */
[----:B------:R-:W-:-:S04]  /*54f0*/  IMAD.MOV.U32 R14, RZ, RZ, R194 ;  /* 0x000000ffff0e7224 */ /* 0x000fc800078e00c2 */
[----:B------:R-:W-:-:S05]  /*5500*/  IMAD.WIDE.U32 R4, R5, -0x326172a9, RZ ;  /* 0xcd9e8d5705047825 */ /* 0x000fca00078e00ff */
        /* <DEDUP_REMOVED lines=17> */
[----:B------:R-:W-:-:S07]  /*5620*/  HFMA2 R6, -RZ, RZ, 0, 0 ;  /* 0x00000000ff067431 */ /* 0x000fce00000001ff */
.L_x_85891:
[----:B------:R-:W-:Y:S05]  /*5630*/  BSYNC.RECONVERGENT B2 ;  /* 0x0000000000027941 */ /* 0x000fea0003800200 */
.L_x_85890:
        /* <DEDUP_REMOVED lines=8> */
[----:B------:R-:W-:Y:S01]  /*56c0*/  FFMA.FTZ R115, R9, R27, R111 ;  /* 0x0000001b09737223 */ /* 0x000fe2000001006f */
[----:B------:R-:W-:Y:S06]  /*56d0*/  BRA `(.L_x_85889) ;  /* 0x00000018006c7947 */ /* 0x000fec0003800000 */
.L_x_85867:
        /* <DEDUP_REMOVED lines=21> */
.L_x_85899:
        /* <DEDUP_REMOVED lines=13> */
.L_x_85901:
[----:B------:R-:W-:Y:S05]  /*5900*/  BSYNC.RECONVERGENT B4 ;  /* 0x0000000000047941 */ /* 0x000fea0003800200 */
.L_x_85900:
        /* <DEDUP_REMOVED lines=61> */
.L_x_85898:
[----:B------:R-:W-:Y:S05]  /*5ce0*/  BSYNC.RECONVERGENT B3 ;  /* 0x0000000000037941 */ /* 0x000fea0003800200 */
.L_x_85897:
        /* <DEDUP_REMOVED lines=8> */
[----:B------:R-:W-:-:S07]  /*5d70*/  FMUL.FTZ R112, R6, R24 ;  /* 0x0000001806707220 */ /* 0x000fce0000410000 */
.L_x_85896:
[----:B------:R-:W-:Y:S05]  /*5d80*/  BSYNC.RECONVERGENT B2 ;  /* 0x0000000000027941 */ /* 0x000fea0003800200 */
.L_x_85895:
        /* <DEDUP_REMOVED lines=17> */
.L_x_85906:
        /* <DEDUP_REMOVED lines=13> */
.L_x_85908:
[----:B------:R-:W-:Y:S05]  /*5f70*/  BSYNC.RECONVERGENT B4 ;  /* 0x0000000000047941 */ /* 0x000fea0003800200 */
.L_x_85907:
        /* <DEDUP_REMOVED lines=60> */
.L_x_85905:
[----:B------:R-:W-:Y:S05]  /*6340*/  BSYNC.RECONVERGENT B3 ;  /* 0x0000000000037941 */ /* 0x000fea0003800200 */
.L_x_85904:
        /* <DEDUP_REMOVED lines=9> */
.L_x_85903:
[----:B------:R-:W-:Y:S05]  /*63e0*/  BSYNC.RECONVERGENT B2 ;  /* 0x0000000000027941 */ /* 0x000fea0003800200 */
.L_x_85902:
        /* <DEDUP_REMOVED lines=17> */
.L_x_85913:
        /* <DEDUP_REMOVED lines=13> */
.L_x_85915:
[----:B------:R-:W-:Y:S05]  /*65d0*/  BSYNC.RECONVERGENT B4 ;  /* 0x0000000000047941 */ /* 0x000fea0003800200 */
.L_x_85914:
        /* <DEDUP_REMOVED lines=60> */
.L_x_85912:
[----:B------:R-:W-:Y:S05]  /*69a0*/  BSYNC.RECONVERGENT B3 ;  /* 0x0000000000037941 */ /* 0x000fea0003800200 */
.L_x_85911:
        /* <DEDUP_REMOVED lines=8> */
[----:B------:R-:W-:-:S07]  /*6a30*/  FMUL.FTZ R114, R6, R26 ;  /* 0x0000001a06727220 */ /* 0x000fce0000410000 */
.L_x_85910:
[----:B------:R-:W-:Y:S05]  /*6a40*/  BSYNC.RECONVERGENT B2 ;  /* 0x0000000000027941 */ /* 0x000fea0003800200 */
.L_x_85909:
        /* <DEDUP_REMOVED lines=16> */
.L_x_85918:
        /* <DEDUP_REMOVED lines=13> */
.L_x_85920:
[----:B------:R-:W-:Y:S05]  /*6c20*/  BSYNC.RECONVERGENT B3 ;  /* 0x0000000000037941 */ /* 0x000fea0003800200 */
.L_x_85919:
        /* <DEDUP_REMOVED lines=60> */
.L_x_85917:
[----:B------:R-:W-:Y:S05]  /*6ff0*/  BSYNC.RECONVERGENT B2 ;  /* 0x0000000000027941 */ /* 0x000fea0003800200 */
.L_x_85916:
        /* <DEDUP_REMOVED lines=9> */
.L_x_85889:
[----:B------:R-:W-:Y:S05]  /*7090*/  BSYNC.RECONVERGENT B1 ;  /* 0x0000000000017941 */ /* 0x000fea0003800200 */
.L_x_85866:
[----:B------:R-:W0:Y:S01]  /*70a0*/  LDC.64 R192, c[0x0][0x3a8] ;  /* 0x0000ea00ffc07b82 */ /* 0x000e220000000a00 */
[----:B------:R-:W-:Y:S01]  /*70b0*/  BSSY.RECONVERGENT B1, `(.L_x_85921) ;  /* 0x0000010000017945 */ /* 0x000fe20003800200 */
[----:B------:R-:W-:Y:S02]  /*70c0*/  IMAD.MOV.U32 R9, RZ, RZ, R194 ;  /* 0x000000ffff097224 */ /* 0x000fe400078e00c2 */
[----:B0-----:R-:W-:-:S05]  /*70d0*/  IMAD.WIDE.U32 R192, R18, 0x10, R192 ;  /* 0x0000001012c07825 */ /* 0x001fca00078e00c0 */
[----:B------:R0:W-:Y:S01]  /*70e0*/  STG.E.128 desc[UR6][R192.64], R112 ;  /* 0x00000070c0007986 */ /* 0x0001e2000c101d06 */
        /* <DEDUP_REMOVED lines=12> */
.L_x_85922:
[----:B------:R-:W-:Y:S05]  /*71b0*/  BSYNC.RECONVERGENT B1 ;  /* 0x0000000000017941 */ /* 0x000fea0003800200 */
.L_x_85921:
[----:B------:R-:W-:Y:S02]  /*71c0*/  VIADD R18, R18, 0x20 ;  /* 0x0000002012127836 */ /* 0x000fe40000000000 */
[----:B------:R-:W-:-:S07]  /*71d0*/  VIADD R17, R17, 0x20 ;  /* 0x0000002011117836 */ /* 0x000fce0000000000 */
.L_x_85863:
[----:B------:R-:W-:Y:S05]  /*71e0*/  BSYNC.RECONVERGENT B0 ;  /* 0x0000000000007941 */ /* 0x000fea0003800200 */
.L_x_85862:
        /* <DEDUP_REMOVED lines=37> */
.L_x_85931:
        /* <DEDUP_REMOVED lines=13> */
.L_x_85933:
[----:B------:R-:W-:Y:S05]  /*7510*/  BSYNC.RECONVERGENT B4 ;  /* 0x0000000000047941 */ /* 0x000fea0003800200 */
.L_x_85932:
[----:B------:R-:W-:Y:S01]  /*7520*/  LOP3.LUT R6, R10, R5, R21, 0x96, !PT ;  /* 0x000000050a067212 */ /* 0x000fe200078e9615 */
[----:B------:R-:W-:Y:S01]  /*7530*/  IMAD.WIDE.U32 R116, R3, -0x326172a9, RZ ;  /* 0xcd9e8d5703747825 */ /* 0x000fe200078e00ff */
[----:B------:R-:W-:-:S03]  /*7540*/  MOV R11, R9 ;  /* 0x00000009000b7202 */ /* 0x000fc60000000f00 */
        /* <DEDUP_REMOVED lines=58> */
.L_x_85930:
[----:B------:R-:W-:Y:S05]  /*78f0*/  BSYNC.RECONVERGENT B3 ;  /* 0x0000000000037941 */ /* 0x000fea0003800200 */
.L_x_85929:
[----:B------:R-:W-:Y:S01]  /*7900*/  I2FP.F32.U32 R6, R11 ;  /* 0x0000000b00067245 */ /* 0x000fe20000201000 */
[----:B------:R-:W-:-:S04]  /*7910*/  IMAD.MOV.U32 R9, RZ, RZ, 0x2f800000 ;  /* 0x2f800000ff097424 */ /* 0x000fc800078e00ff */
[----:B------:R-:W-:-:S05]  /*7920*/  FFMA.FTZ R6, R6, R9, 1.1641532182693481445e-10 ;  /* 0x2f00000006067423 */ /* 0x000fca0000010009 */
[----:B------:R-:W-:Y:S01]  /*7930*/  FSETP.GTU.FTZ.AND P2, PT, R6, UR8, PT ;  /* 0x0000000806007c0b */ /* 0x000fe2000bf5c000 */
[----:B------:R-:W-:-:S03]  /*7940*/  FMUL.FTZ R6, R104, UR11 ;  /* 0x0000000b68067c20 */ /* 0x000fc60008410000 */
[----:B------:R-:W-:Y:S01]  /*7950*/  SEL R11, RZ, 0x1, P2 ;  /* 0x00000001ff0b7807 */ /* 0x000fe20001000000 */
[----:B------:R-:W-:-:S05]  /*7960*/  FMUL.FTZ R6, R6, UR10 ;  /* 0x0000000a06067c20 */ /* 0x000fca0008410000 */
[----:B------:R-:W-:-:S05]  /*7970*/  FSEL R6, R6, RZ, !P2 ;  /* 0x000000ff06067208 */ /* 0x000fca0005000000 */
[----:B------:R-:W-:-:S07]  /*7980*/  FFMA.FTZ R116, R6, R28, R108 ;  /* 0x0000001c06747223 */ /* 0x000fce000001006c */
.L_x_85928:
[----:B------:R-:W-:Y:S05]  /*7990*/  BSYNC.RECONVERGENT B2 ;  /* 0x0000000000027941 */ /* 0x000fea0003800200 */
.L_x_85927:
        /* <DEDUP_REMOVED lines=17> */
.L_x_85938:
        /* <DEDUP_REMOVED lines=13> */
.L_x_85940:
[----:B------:R-:W-:Y:S05]  /*7b80*/  BSYNC.RECONVERGENT B4 ;  /* 0x0000000000047941 */ /* 0x000fea0003800200 */
.L_x_85939:
        /* <DEDUP_REMOVED lines=59> */
[----:B------:R-:W-:-:S07]  /*7f40*/  IMAD.MOV.U32 R6, RZ, RZ, RZ ;  /* 0x000000ffff067224 */ /* 0x000fce00078e00ff */
.L_x_85937:
[----:B------:R-:W-:Y:S05]  /*7f50*/  BSYNC.RECONVERGENT B3 ;  /* 0x0000000000037941 */ /* 0x000fea0003800200 */
.L_x_85936:
[----:B------:R-:W-:Y:S01]  /*7f60*/  I2FP.F32.U32 R9, R9 ;  /* 0x0000000900097245 */ /* 0x000fe20000201000 */
[----:B------:R-:W-:-:S05]  /*7f70*/  HFMA2 R12, -RZ, RZ, 0.1171875, 0 ;  /* 0x2f800000ff0c7431 */ /* 0x000fca00000001ff */
[----:B------:R-:W-:-:S05]  /*7f80*/  FFMA.FTZ R9, R9, R12, 1.1641532182693481445e-10 ;  /* 0x2f00000009097423 */ /* 0x000fca000001000c */
[----:B------:R-:W-:Y:S01]  /*7f90*/  FSETP.GTU.FTZ.AND P2, PT, R9, UR8, PT ;  /* 0x0000000809007c0b */ /* 0x000fe2000bf5c000 */
[----:B------:R-:W-:-:S03]  /*7fa0*/  FMUL.FTZ R9, R105, UR11 ;  /* 0x0000000b69097c20 */ /* 0x000fc60008410000 */
[----:B------:R-:W-:Y:S01]  /*7fb0*/  SEL R12, RZ, 0x1, P2 ;  /* 0x00000001ff0c7807 */ /* 0x000fe20001000000 */
[----:B------:R-:W-:-:S05]  /*7fc0*/  FMUL.FTZ R9, R9, UR10 ;  /* 0x0000000a09097c20 */ /* 0x000fca0008410000 */
[----:B------:R-:W-:-:S05]  /*7fd0*/  FSEL R9, R9, RZ, !P2 ;  /* 0x000000ff09097208 */ /* 0x000fca0005000000 */
[----:B------:R-:W-:-:S07]  /*7fe0*/  FFMA.FTZ R117, R9, R29, R109 ;  /* 0x0000001d09757223 */ /* 0x000fce000001006d */
.L_x_85935:
[----:B------:R-:W-:Y:S05]  /*7ff0*/  BSYNC.RECONVERGENT B2 ;  /* 0x0000000000027941 */ /* 0x000fea0003800200 */
.L_x_85934:
        /* <DEDUP_REMOVED lines=17> */
.L_x_85945:
        /* <DEDUP_REMOVED lines=13> */
.L_x_85947:
[----:B------:R-:W-:Y:S05]  /*81e0*/  BSYNC.RECONVERGENT B4 ;  /* 0x0000000000047941 */ /* 0x000fea0003800200 */
.L_x_85946:
        /* <DEDUP_REMOVED lines=57> */
[----:B------:R-:W-:Y:S02]  /*8580*/  HFMA2 R9, -RZ, RZ, 0, 0 ;  /* 0x00000000ff097431 */ /* 0x000fe400000001ff */
[----:B------:R-:W-:Y:S01]  /*8590*/  IMAD.MOV.U32 R194, RZ, RZ, R118 ;  /* 0x000000ffffc27224 */ /* 0x000fe200078e0076 */
[----:B------:R-:W-:-:S07]  /*85a0*/  LOP3.LUT R4, R6, R4, R119, 0x96, !PT ;  /* 0x0000000406047212 */ /* 0x000fce00078e9677 */
.L_x_85944:
[----:B------:R-:W-:Y:S05]  /*85b0*/  BSYNC.RECONVERGENT B3 ;  /* 0x0000000000037941 */ /* 0x000fea0003800200 */
.L_x_85943:
        /* <DEDUP_REMOVED lines=9> */
.L_x_85942:
[----:B------:R-:W-:Y:S05]  /*8650*/  BSYNC.RECONVERGENT B2 ;  /* 0x0000000000027941 */ /* 0x000fea0003800200 */
.L_x_85941:
        /* <DEDUP_REMOVED lines=16> */
.L_x_85951:
        /* <DEDUP_REMOVED lines=13> */
.L_x_85953:
[----:B------:R-:W-:Y:S05]  /*8830*/  BSYNC.RECONVERGENT B3 ;  /* 0x0000000000037941 */ /* 0x000fea0003800200 */
.L_x_85952:
[----:B------:R-:W-:Y:S01]  /*8840*/  LOP3.LUT R6, R10, R5, R21, 0x96, !PT ;  /* 0x000000050a067212 */ /* 0x000fe200078e9615 */
[----:B0-----:R-:W-:-:S04]  /*8850*/  IMAD.WIDE.U32 R192, R3, -0x326172a9, RZ ;  /* 0xcd9e8d5703c07825 */ /* 0x001fc800078e00ff */
        /* <DEDUP_REMOVED lines=37> */
[----:B------:R-:W-:Y:S01]  /*8ab0*/  LOP3.LUT R5, R5, R4, R193, 0x96, !PT ;  /* 0x0000000405057212 */ /* 0x000fe200078e96c1 */
[----:B------:R-:W-:-:S04]  /*8ac0*/  IMAD.MOV.U32 R14, RZ, RZ, R194 ;  /* 0x000000ffff0e7224 */ /* 0x000fc800078e00c2 */
        /* <DEDUP_REMOVED lines=15> */
[----:B------:R-:W-:Y:S01]  /*8bc0*/  VIADD R6, R21, 0x96a522ad ;  /* 0x96a522ad15067836 */ /* 0x000fe20000000000 */
[----:B------:R-:W-:-:S04]  /*8bd0*/  MOV R194, R192 ;  /* 0x000000c000c27202 */ /* 0x000fc80000000f00 */
[----:B------:R-:W-:Y:S01]  /*8be0*/  LOP3.LUT R4, R6, R4, R193, 0x96, !PT ;  /* 0x0000000406047212 */ /* 0x000fe200078e96c1 */
[----:B------:R-:W-:-:S07]  /*8bf0*/  IMAD.MOV.U32 R6, RZ, RZ, RZ ;  /* 0x000000ffff067224 */ /* 0x000fce00078e00ff */
.L_x_85950:
[----:B------:R-:W-:Y:S05]  /*8c00*/  BSYNC.RECONVERGENT B2 ;  /* 0x0000000000027941 */ /* 0x000fea0003800200 */
.L_x_85949:
        /* <DEDUP_REMOVED lines=8> */
[----:B------:R-:W-:Y:S01]  /*8c90*/  FFMA.FTZ R119, R9, R31, R111 ;  /* 0x0000001f09777223 */ /* 0x000fe2000001006f */
[----:B------:R-:W-:Y:S06]  /*8ca0*/  BRA `(.L_x_85948) ;  /* 0x00000018006c7947 */ /* 0x000fec0003800000 */
.L_x_85926:
        /* <DEDUP_REMOVED lines=21> */
.L_x_85958:
        /* <DEDUP_REMOVED lines=13> */
.L_x_85960:
[----:B------:R-:W-:Y:S05]  /*8ed0*/  BSYNC.RECONVERGENT B4 ;  /* 0x0000000000047941 */ /* 0x000fea0003800200 */
.L_x_85959:
        /* <DEDUP_REMOVED lines=61> */
.L_x_85957:
[----:B------:R-:W-:Y:S05]  /*92b0*/  BSYNC.RECONVERGENT B3 ;  /* 0x0000000000037941 */ /* 0x000fea0003800200 */
.L_x_85956:
        /* <DEDUP_REMOVED lines=9> */
.L_x_85955:
[----:B------:R-:W-:Y:S05]  /*9350*/  BSYNC.RECONVERGENT B2 ;  /* 0x0000000000027941 */ /* 0x000fea0003800200 */
.L_x_85954:
        /* <DEDUP_REMOVED lines=17> */
.L_x_85965:
        /* <DEDUP_REMOVED lines=13> */
.L_x_85967:
[----:B------:R-:W-:Y:S05]  /*9540*/  BSYNC.RECONVERGENT B4 ;  /* 0x0000000000047941 */ /* 0x000fea0003800200 */
.L_x_85966:
        /* <DEDUP_REMOVED lines=60> */
.L_x_85964:
[----:B------:R-:W-:Y:S05]  /*9910*/  BSYNC.RECONVERGENT B3 ;  /* 0x0000000000037941 */ /* 0x000fea0003800200 */
.L_x_85963:
        /* <DEDUP_REMOVED lines=9> */
.L_x_85962:
[----:B------:R-:W-:Y:S05]  /*99b0*/  BSYNC.RECONVERGENT B2 ;  /* 0x0000000000027941 */ /* 0x000fea0003800200 */
.L_x_85961:
        /* <DEDUP_REMOVED lines=17> */
.L_x_85972:
        /* <DEDUP_REMOVED lines=13> */
.L_x_85974:
[----:B------:R-:W-:Y:S05]  /*9ba0*/  BSYNC.RECONVERGENT B4 ;  /* 0x0000000000047941 */ /* 0x000fea0003800200 */
.L_x_85973:
        /* <DEDUP_REMOVED lines=60> */
.L_x_85971:
[----:B------:R-:W-:Y:S05]  /*9f70*/  BSYNC.RECONVERGENT B3 ;  /* 0x0000000000037941 */ /* 0x000fea0003800200 */
.L_x_85970:
        /* <DEDUP_REMOVED lines=9> */
.L_x_85969:
[----:B------:R-:W-:Y:S05]  /*a010*/  BSYNC.RECONVERGENT B2 ;  /* 0x0000000000027941 */ /* 0x000fea0003800200 */
.L_x_85968:
        /* <DEDUP_REMOVED lines=16> */
.L_x_85977:
        /* <DEDUP_REMOVED lines=13> */
.L_x_85979:
[----:B------:R-:W-:Y:S05]  /*a1f0*/  BSYNC.RECONVERGENT B3 ;  /* 0x0000000000037941 */ /* 0x000fea0003800200 */
.L_x_85978:
        /* <DEDUP_REMOVED lines=60> */
.L_x_85976:
[----:B------:R-:W-:Y:S05]  /*a5c0*/  BSYNC.RECONVERGENT B2 ;  /* 0x0000000000027941 */ /* 0x000fea0003800200 */
.L_x_85975:
        /* <DEDUP_REMOVED lines=9> */
.L_x_85948:
[----:B------:R-:W-:Y:S05]  /*a660*/  BSYNC.RECONVERGENT B0 ;  /* 0x0000000000007941 */ /* 0x000fea0003800200 */
.L_x_85925:
[----:B0-----:R-:W0:Y:S01]  /*a670*/  LDC.64 R192, c[0x0][0x3a8] ;  /* 0x0000ea00ffc07b82 */ /* 0x001e220000000a00 */
[----:B------:R-:W-:Y:S01]  /*a680*/  BSSY.RECONVERGENT B0, `(.L_x_85980) ;  /* 0x0000010000007945 */ /* 0x000fe20003800200 */
[----:B------:R-:W-:Y:S01]  /*a690*/  MOV R9, R194 ;  /* 0x000000c200097202 */ /* 0x000fe20000000f00 */
[----:B0-----:R-:W-:-:S05]  /*a6a0*/  IMAD.WIDE.U32 R192, R18, 0x10, R192 ;  /* 0x0000001012c07825 */ /* 0x001fca00078e00c0 */
[----:B------:R0:W-:Y:S01]  /*a6b0*/  STG.E.128 desc[UR6][R192.64], R116 ;  /* 0x00000074c0007986 */ /* 0x0001e2000c101d06 */
        /* <DEDUP_REMOVED lines=12> */
.L_x_85981:
[----:B------:R-:W-:Y:S05]  /*a780*/  BSYNC.RECONVERGENT B0 ;  /* 0x0000000000007941 */ /* 0x000fea0003800200 */
.L_x_85980:
[----:B------:R-:W-:Y:S01]  /*a790*/  VIADD R18, R18, 0x20 ;  /* 0x0000002012127836 */ /* 0x000fe20000000000 */
[----:B------:R-:W-:-:S07]  /*a7a0*/  IADD3 R17, PT, PT, R17, 0x20, RZ ;  /* 0x0000002011117810 */ /* 0x000fce0007ffe0ff */
.L_x_85924:
[----:B------:R-:W-:Y:S05]  /*a7b0*/  BSYNC.RECONVERGENT B1 ;  /* 0x0000000000017941 */ /* 0x000fea0003800200 */
.L_x_85923:
        /* <DEDUP_REMOVED lines=37> */
.L_x_85990:
        /* <DEDUP_REMOVED lines=13> */
.L_x_85992:
[----:B------:R-:W-:Y:S05]  /*aae0*/  BSYNC.RECONVERGENT B4 ;  /* 0x0000000000047941 */ /* 0x000fea0003800200 */
.L_x_85991:
        /* <DEDUP_REMOVED lines=60> */
[----:B------:R-:W-:-:S07]  /*aeb0*/  LOP3.LUT R4, R6, R4, R121, 0x96, !PT ;  /* 0x0000000406047212 */ /* 0x000fce00078e9679 */
.L_x_85989:
[----:B------:R-:W-:Y:S05]  /*aec0*/  BSYNC.RECONVERGENT B3 ;  /* 0x0000000000037941 */ /* 0x000fea0003800200 */
.L_x_85988:
        /* <DEDUP_REMOVED lines=9> */
.L_x_85987:
[----:B------:R-:W-:Y:S05]  /*af60*/  BSYNC.RECONVERGENT B2 ;  /* 0x0000000000027941 */ /* 0x000fea0003800200 */
.L_x_85986:
        /* <DEDUP_REMOVED lines=17> */
.L_x_85997:
        /* <DEDUP_REMOVED lines=13> */
.L_x_85999:
[----:B------:R-:W-:Y:S05]  /*b150*/  BSYNC.RECONVERGENT B4 ;  /* 0x0000000000047941 */ /* 0x000fea0003800200 */
.L_x_85998:
        /* <DEDUP_REMOVED lines=58> */
[----:B------:R-:W-:Y:S02]  /*b500*/  HFMA2 R6, -RZ, RZ, 0, 0 ;  /* 0x00000000ff067431 */ /* 0x000fe400000001ff */
[----:B------:R-:W-:-:S07]  /*b510*/  IMAD.MOV.U32 R194, RZ, RZ, R122 ;  /* 0x000000ffffc27224 */ /* 0x000fce00078e007a */
.L_x_85996:
[----:B------:R-:W-:Y:S05]  /*b520*/  BSYNC.RECONVERGENT B3 ;  /* 0x0000000000037941 */ /* 0x000fea0003800200 */
.L_x_85995:
        /* <DEDUP_REMOVED lines=9> */
.L_x_85994:
[----:B------:R-:W-:Y:S05]  /*b5c0*/  BSYNC.RECONVERGENT B2 ;  /* 0x0000000000027941 */ /* 0x000fea0003800200 */
.L_x_85993:
        /* <DEDUP_REMOVED lines=17> */
.L_x_86004:
        /* <DEDUP_REMOVED lines=13> */
.L_x_86006:
[----:B------:R-:W-:Y:S05]  /*b7b0*/  BSYNC.RECONVERGENT B4 ;  /* 0x0000000000047941 */ /* 0x000fea0003800200 */
.L_x_86005:
        /* <DEDUP_REMOVED lines=57> */
[----:B------:R-:W-:Y:S01]  /*bb50*/  MOV R194, R122 ;  /* 0x0000007a00c27202 */ /* 0x000fe20000000f00 */
[----:B------:R-:W-:-:S03]  /*bb60*/  IMAD.MOV.U32 R9, RZ, RZ, RZ ;  /* 0x000000ffff097224 */ /* 0x000fc600078e00ff */
[----:B------:R-:W-:-:S07]  /*bb70*/  LOP3.LUT R4, R6, R4, R123, 0x96, !PT ;  /* 0x0000000406047212 */ /* 0x000fce00078e967b */
.L_x_86003:
[----:B------:R-:W-:Y:S05]  /*bb80*/  BSYNC.RECONVERGENT B3 ;  /* 0x0000000000037941 */ /* 0x000fea0003800200 */
.L_x_86002:
        /* <DEDUP_REMOVED lines=9> */
.L_x_86001:
[----:B------:R-:W-:Y:S05]  /*bc20*/  BSYNC.RECONVERGENT B2 ;  /* 0x0000000000027941 */ /* 0x000fea0003800200 */
.L_x_86000:
        /* <DEDUP_REMOVED lines=16> */
.L_x_86010:
        /* <DEDUP_REMOVED lines=13> */
.L_x_86012:
[----:B------:R-:W-:Y:S05]  /*be00*/  BSYNC.RECONVERGENT B3 ;  /* 0x0000000000037941 */ /* 0x000fea0003800200 */
.L_x_86011:
        /* <DEDUP_REMOVED lines=57> */
[----:B------:R-:W-:-:S03]  /*c1a0*/  IMAD.MOV.U32 R194, RZ, RZ, R192 ;  /* 0x000000ffffc27224 */ /* 0x000fc600078e00c0 */
[----:B------:R-:W-:Y:S01]  /*c1b0*/  LOP3.LUT R4, R6, R4, R193, 0x96, !PT ;  /* 0x0000000406047212 */ /* 0x000fe200078e96c1 */
[----:B------:R-:W-:-:S07]  /*c1c0*/  IMAD.MOV.U32 R6, RZ, RZ, RZ ;  /* 0x000000ffff067224 */ /* 0x000fce00078e00ff */
.L_x_86009:
[----:B------:R-:W-:Y:S05]  /*c1d0*/  BSYNC.RECONVERGENT B2 ;  /* 0x0000000000027941 */ /* 0x000fea0003800200 */
.L_x_86008:
        /* <DEDUP_REMOVED lines=10> */
.L_x_85985:
[----:B------:R-:W-:Y:S01]  /*c280*/  BSSY.RECONVERGENT B2, `(.L_x_86013) ;  /* 0x000006a000027945 */ /* 0x000fe20003800200 */
[----:B-1----:R-:W-:Y:S01]  /*c290*/  IMAD.MOV.U32 R23, RZ, RZ, R6 ;  /* 0x000000ffff177224 */ /* 0x002fe200078e0006 */
[----:B--2---:R-:W-:Y:S01]  /*c2a0*/  MOV R120, RZ ;  /* 0x000000ff00787202 */ /* 0x004fe20000000f00 */
        /* <DEDUP_REMOVED lines=18> */
.L_x_86017:
        /* <DEDUP_REMOVED lines=13> */
.L_x_86019:
[----:B------:R-:W-:Y:S05]  /*c4a0*/  BSYNC.RECONVERGENT B4 ;  /* 0x0000000000047941 */ /* 0x000fea0003800200 */
.L_x_86018:
        /* <DEDUP_REMOVED lines=61> */
.L_x_86016:
[----:B------:R-:W-:Y:S05]  /*c880*/  BSYNC.RECONVERGENT B3 ;  /* 0x0000000000037941 */ /* 0x000fea0003800200 */
.L_x_86015:
        /* <DEDUP_REMOVED lines=9> */
.L_x_86014:
[----:B------:R-:W-:Y:S05]  /*c920*/  BSYNC.RECONVERGENT B2 ;  /* 0x0000000000027941 */ /* 0x000fea0003800200 */
.L_x_86013:
        /* <DEDUP_REMOVED lines=17> */
.L_x_86024:
        /* <DEDUP_REMOVED lines=13> */
.L_x_86026:
[----:B------:R-:W-:Y:S05]  /*cb10*/  BSYNC.RECONVERGENT B4 ;  /* 0x0000000000047941 */ /* 0x000fea0003800200 */
.L_x_86025:
        /* <DEDUP_REMOVED lines=60> */
.L_x_86023:
[----:B------:R-:W-:Y:S05]  /*cee0*/  BSYNC.RECONVERGENT B3 ;  /* 0x0000000000037941 */ /* 0x000fea0003800200 */
.L_x_86022:
        /* <DEDUP_REMOVED lines=9> */
.L_x_86021:
[----:B------:R-:W-:Y:S05]  /*cf80*/  BSYNC.RECONVERGENT B2 ;  /* 0x0000000000027941 */ /* 0x000fea0003800200 */
.L_x_86020:
        /* <DEDUP_REMOVED lines=17> */
.L_x_86031:
        /* <DEDUP_REMOVED lines=13> */
.L_x_86033:
[----:B------:R-:W-:Y:S05]  /*d170*/  BSYNC.RECONVERGENT B4 ;  /* 0x0000000000047941 */ /* 0x000fea0003800200 */
.L_x_86032:
        /* <DEDUP_REMOVED lines=60> */
.L_x_86030:
[----:B------:R-:W-:Y:S05]  /*d540*/  BSYNC.RECONVERGENT B3 ;  /* 0x0000000000037941 */ /* 0x000fea0003800200 */
.L_x_86029:
        /* <DEDUP_REMOVED lines=9> */
.L_x_86028:
[----:B------:R-:W-:Y:S05]  /*d5e0*/  BSYNC.RECONVERGENT B2 ;  /* 0x0000000000027941 */ /* 0x000fea0003800200 */
.L_x_86027:
        /* <DEDUP_REMOVED lines=16> */
.L_x_86036:
        /* <DEDUP_REMOVED lines=13> */
.L_x_86038:
[----:B------:R-:W-:Y:S05]  /*d7c0*/  BSYNC.RECONVERGENT B3 ;  /* 0x0000000000037941 */ /* 0x000fea0003800200 */
.L_x_86037:
        /* <DEDUP_REMOVED lines=60> */
.L_x_86035:
[----:B------:R-:W-:Y:S05]  /*db90*/  BSYNC.RECONVERGENT B2 ;  /* 0x0000000000027941 */ /* 0x000fea0003800200 */
.L_x_86034:
        /* <DEDUP_REMOVED lines=9> */
.L_x_86007:
[----:B------:R-:W-:Y:S05]  /*dc30*/  BSYNC.RECONVERGENT B0 ;  /* 0x0000000000007941 */ /* 0x000fea0003800200 */
.L_x_85984:
[----:B0-----:R-:W0:Y:S01]  /*dc40*/  LDC.64 R192, c[0x0][0x3a8] ;  /* 0x0000ea00ffc07b82 */ /* 0x001e220000000a00 */
[----:B------:R-:W-:Y:S01]  /*dc50*/  BSSY.RECONVERGENT B0, `(.L_x_86039) ;  /* 0x0000010000007945 */ /* 0x000fe20003800200 */
[----:B------:R-:W-:Y:S02]  /*dc60*/  IMAD.MOV.U32 R9, RZ, RZ, R194 ;  /* 0x000000ffff097224 */ /* 0x000fe400078e00c2 */
[----:B0-----:R-:W-:-:S05]  /*dc70*/  IMAD.WIDE.U32 R192, R18, 0x10, R192 ;  /* 0x0000001012c07825 */ /* 0x001fca00078e00c0 */
[----:B------:R0:W-:Y:S01]  /*dc80*/  STG.E.128 desc[UR6][R192.64], R120 ;  /* 0x00000078c0007986 */ /* 0x0001e2000c101d06 */
        /* <DEDUP_REMOVED lines=12> */
.L_x_86040:
[----:B------:R-:W-:Y:S05]  /*dd50*/  BSYNC.RECONVERGENT B0 ;  /* 0x0000000000007941 */ /* 0x000fea0003800200 */
.L_x_86039:
[----:B------:R-:W-:Y:S01]  /*dd60*/  IADD3 R18, PT, PT, R18, 0x20, RZ ;  /* 0x0000002012127810 */ /* 0x000fe20007ffe0ff */
[----:B------:R-:W-:-:S07]  /*dd70*/  VIADD R17, R17, 0x20 ;  /* 0x0000002011117836 */ /* 0x000fce0000000000 */
.L_x_85983:
[----:B------:R-:W-:Y:S05]  /*dd80*/  BSYNC.RECONVERGENT B1 ;  /* 0x0000000000017941 */ /* 0x000fea0003800200 */
.L_x_85982:
        /* <DEDUP_REMOVED lines=37> */
.L_x_86049:
        /* <DEDUP_REMOVED lines=13> */
.L_x_86051:
[----:B------:R-:W-:Y:S05]  /*e0b0*/  BSYNC.RECONVERGENT B4 ;  /* 0x0000000000047941 */ /* 0x000fea0003800200 */
.L_x_86050:
        /* <DEDUP_REMOVED lines=61> */
.L_x_86048:
[----:B------:R-:W-:Y:S05]  /*e490*/  BSYNC.RECONVERGENT B3 ;  /* 0x0000000000037941 */ /* 0x000fea0003800200 */
.L_x_86047:
        /* <DEDUP_REMOVED lines=9> */
.L_x_86046:
[----:B------:R-:W-:Y:S05]  /*e530*/  BSYNC.RECONVERGENT B2 ;  /* 0x0000000000027941 */ /* 0x000fea0003800200 */
.L_x_86045:
        /* <DEDUP_REMOVED lines=17> */
.L_x_86056:
        /* <DEDUP_REMOVED lines=13> */
.L_x_86058:
[----:B------:R-:W-:Y:S05]  /*e720*/  BSYNC.RECONVERGENT B4 ;  /* 0x0000000000047941 */ /* 0x000fea0003800200 */
.L_x_86057:
        /* <DEDUP_REMOVED lines=60> */
.L_x_86055:
[----:B------:R-:W-:Y:S05]  /*eaf0*/  BSYNC.RECONVERGENT B3 ;  /* 0x0000000000037941 */ /* 0x000fea0003800200 */
.L_x_86054:
        /* <DEDUP_REMOVED lines=9> */
.L_x_86053:
[----:B------:R-:W-:Y:S05]  /*eb90*/  BSYNC.RECONVERGENT B2 ;  /* 0x0000000000027941 */ /* 0x000fea0003800200 */
.L_x_86052:
        /* <DEDUP_REMOVED lines=17> */
.L_x_86063:
        /* <DEDUP_REMOVED lines=13> */
.L_x_86065:
[----:B------:R-:W-:Y:S05]  /*ed80*/  BSYNC.RECONVERGENT B4 ;  /* 0x0000000000047941 */ /* 0x000fea0003800200 */
.L_x_86064:
        /* <DEDUP_REMOVED lines=60> */
.L_x_86062:
[----:B------:R-:W-:Y:S05]  /*f150*/  BSYNC.RECONVERGENT B3 ;  /* 0x0000000000037941 */ /* 0x000fea0003800200 */
.L_x_86061:
        /* <DEDUP_REMOVED lines=9> */
.L_x_86060:
[----:B------:R-:W-:Y:S05]  /*f1f0*/  BSYNC.RECONVERGENT B2 ;  /* 0x0000000000027941 */ /* 0x000fea0003800200 */
.L_x_86059:
        /* <DEDUP_REMOVED lines=16> */
.L_x_86069:
        /* <DEDUP_REMOVED lines=13> */
.L_x_86071:
[----:B------:R-:W-:Y:S05]  /*f3d0*/  BSYNC.RECONVERGENT B3 ;  /* 0x0000000000037941 */ /* 0x000fea0003800200 */
.L_x_86070:
[----:B------:R-:W-:Y:S01]  /*f3e0*/  LOP3.LUT R6, R10, R5, R21, 0x96, !PT ;  /* 0x000000050a067212 */ /* 0x000fe200078e9615 */
[----:B0-----:R-:W-:-:S04]  /*f3f0*/  IMAD.WIDE.U32 R192, R3, -0x326172a9, RZ ;  /* 0xcd9e8d5703c07825 */ /* 0x001fc800078e00ff */
        /* <DEDUP_REMOVED lines=58> */
.L_x_86068:
[----:B------:R-:W-:Y:S05]  /*f7a0*/  BSYNC.RECONVERGENT B2 ;  /* 0x0000000000027941 */ /* 0x000fea0003800200 */
.L_x_86067:
        /* <DEDUP_REMOVED lines=10> */
.L_x_86044:
        /* <DEDUP_REMOVED lines=21> */
.L_x_86076:
        /* <DEDUP_REMOVED lines=13> */
.L_x_86078:
[----:B------:R-:W-:Y:S05]  /*fa70*/  BSYNC.RECONVERGENT B4 ;  /* 0x0000000000047941 */ /* 0x000fea0003800200 */
.L_x_86077:
        /* <DEDUP_REMOVED lines=61> */
.L_x_86075:
[----:B------:R-:W-:Y:S05]  /*fe50*/  BSYNC.RECONVERGENT B3 ;  /* 0x0000000000037941 */ /* 0x000fea0003800200 */
.L_x_86074:
        /* <DEDUP_REMOVED lines=9> */
.L_x_86073:
[----:B------:R-:W-:Y:S05]  /*fef0*/  BSYNC.RECONVERGENT B2 ;  /* 0x0000000000027941 */ /* 0x000fea0003800200 */
.L_x_86072:
        /* <DEDUP_REMOVED lines=17> */
.L_x_86083:
        /* <DEDUP_REMOVED lines=13> */
.L_x_86085:
[----:B------:R-:W-:Y:S05]  /*100e0*/  BSYNC.RECONVERGENT B4 ;  /* 0x0000000000047941 */ /* 0x000fea0003800200 */
.L_x_86084:
        /* <DEDUP_REMOVED lines=60> */
.L_x_86082:
[----:B------:R-:W-:Y:S05]  /*104b0*/  BSYNC.RECONVERGENT B3 ;  /* 0x0000000000037941 */ /* 0x000fea0003800200 */
.L_x_86081:
        /* <DEDUP_REMOVED lines=9> */
.L_x_86080:
[----:B------:R-:W-:Y:S05]  /*10550*/  BSYNC.RECONVERGENT B2 ;  /* 0x0000000000027941 */ /* 0x000fea0003800200 */
.L_x_86079:
        /* <DEDUP_REMOVED lines=17> */
.L_x_86090:
        /* <DEDUP_REMOVED lines=13> */
.L_x_86092:
[----:B------:R-:W-:Y:S05]  /*10740*/  BSYNC.RECONVERGENT B4 ;  /* 0x0000000000047941 */ /* 0x000fea0003800200 */
.L_x_86091:
        /* <DEDUP_REMOVED lines=55> */
[----:B------:R-:W-:-:S04]  /*10ac0*/  IMAD.WIDE.U32 R126, R6, -0x2daee0ad, RZ ;  /* 0xd2511f53067e7825 */ /* 0x000fc800078e00ff */
[----:B------:R-:W-:Y:S02]  /*10ad0*/  HFMA2 R9, -RZ, RZ, 0, 0 ;  /* 0x00000000ff097431 */ /* 0x000fe400000001ff */
[----:B------:R-:W-:Y:S02]  /*10ae0*/  VIADD R6, R21, 0x96a522ad ;  /* 0x96a522ad15067836 */ /* 0x000fe40000000000 */
[----:B------:R-:W-:-:S03]  /*10af0*/  IMAD.MOV.U32 R194, RZ, RZ, R126 ;  /* 0x000000ffffc27224 */ /* 0x000fc600078e007e */
[----:B------:R-:W-:-:S07]  /*10b00*/  LOP3.LUT R4, R6, R4, R127, 0x96, !PT ;  /* 0x0000000406047212 */ /* 0x000fce00078e967f */
.L_x_86089:
[----:B------:R-:W-:Y:S05]  /*10b10*/  BSYNC.RECONVERGENT B3 ;  /* 0x0000000000037941 */ /* 0x000fea0003800200 */
.L_x_86088:
        /* <DEDUP_REMOVED lines=9> */
.L_x_86087:
[----:B------:R-:W-:Y:S05]  /*10bb0*/  BSYNC.RECONVERGENT B2 ;  /* 0x0000000000027941 */ /* 0x000fea0003800200 */
.L_x_86086:
        /* <DEDUP_REMOVED lines=16> */
.L_x_86095:
        /* <DEDUP_REMOVED lines=13> */
.L_x_86097:
[----:B------:R-:W-:Y:S05]  /*10d90*/  BSYNC.RECONVERGENT B3 ;  /* 0x0000000000037941 */ /* 0x000fea0003800200 */
.L_x_86096:
        /* <DEDUP_REMOVED lines=56> */
[----:B------:R-:W-:-:S04]  /*11120*/  IADD3 R6, PT, PT, R21, -0x695add53, RZ ;  /* 0x96a522ad15067810 */ /* 0x000fc80007ffe0ff */
[----:B------:R-:W-:Y:S01]  /*11130*/  LOP3.LUT R4, R6, R4, R193, 0x96, !PT ;  /* 0x0000000406047212 */ /* 0x000fe200078e96c1 */
[----:B------:R-:W-:Y:S01]  /*11140*/  IMAD.MOV.U32 R6, RZ, RZ, RZ ;  /* 0x000000ffff067224 */ /* 0x000fe200078e00ff */
[----:B------:R-:W-:-:S07]  /*11150*/  MOV R194, R192 ;  /* 0x000000c000c27202 */ /* 0x000fce0000000f00 */
.L_x_86094:
[----:B------:R-:W-:Y:S05]  /*11160*/  BSYNC.RECONVERGENT B2 ;  /* 0x0000000000027941 */ /* 0x000fea0003800200 */
.L_x_86093:
        /* <DEDUP_REMOVED lines=9> */
.L_x_86066:
[----:B------:R-:W-:Y:S05]  /*11200*/  BSYNC.RECONVERGENT B0 ;  /* 0x0000000000007941 */ /* 0x000fea0003800200 */
.L_x_86043:
[----:B0-----:R-:W0:Y:S01]  /*11210*/  LDC.64 R192, c[0x0][0x3a8] ;  /* 0x0000ea00ffc07b82 */ /* 0x001e220000000a00 */
        /* <DEDUP_REMOVED lines=16> */
.L_x_86099:
[----:B------:R-:W-:Y:S05]  /*11320*/  BSYNC.RECONVERGENT B0 ;  /* 0x0000000000007941 */ /* 0x000fea0003800200 */
.L_x_86098:
[----:B------:R-:W-:Y:S01]  /*11330*/  IADD3 R18, PT, PT, R18, 0x20, RZ ;  /* 0x0000002012127810 */ /* 0x000fe20007ffe0ff */
[----:B------:R-:W-:-:S07]  /*11340*/  VIADD R17, R17, 0x20 ;  /* 0x0000002011117836 */ /* 0x000fce0000000000 */
.L_x_86042:
[----:B------:R-:W-:Y:S05]  /*11350*/  BSYNC.RECONVERGENT B1 ;  /* 0x0000000000017941 */ /* 0x000fea0003800200 */
.L_x_86041:
        /* <DEDUP_REMOVED lines=37> */
.L_x_86108:
        /* <DEDUP_REMOVED lines=13> */
.L_x_86110:
[----:B------:R-:W-:Y:S05]  /*11680*/  BSYNC.RECONVERGENT B4 ;  /* 0x0000000000047941 */ /* 0x000fea0003800200 */
.L_x_86109:
        /* <DEDUP_REMOVED lines=61> */
.L_x_86107:
[----:B------:R-:W-:Y:S05]  /*11a60*/  BSYNC.RECONVERGENT B3 ;  /* 0x0000000000037941 */ /* 0x000fea0003800200 */
.L_x_86106:
        /* <DEDUP_REMOVED lines=9> */
.L_x_86105:
[----:B------:R-:W-:Y:S05]  /*11b00*/  BSYNC.RECONVERGENT B2 ;  /* 0x0000000000027941 */ /* 0x000fea0003800200 */
.L_x_86104:
        /* <DEDUP_REMOVED lines=17> */
.L_x_86115:
        /* <DEDUP_REMOVED lines=13> */
.L_x_86117:
[----:B------:R-:W-:Y:S05]  /*11cf0*/  BSYNC.RECONVERGENT B4 ;  /* 0x0000000000047941 */ /* 0x000fea0003800200 */
.L_x_86116:
        /* <DEDUP_REMOVED lines=60> */
.L_x_86114:
[----:B------:R-:W-:Y:S05]  /*120c0*/  BSYNC.RECONVERGENT B3 ;  /* 0x0000000000037941 */ /* 0x000fea0003800200 */
.L_x_86113:
        /* <DEDUP_REMOVED lines=9> */
.L_x_86112:
[----:B------:R-:W-:Y:S05]  /*12160*/  BSYNC.RECONVERGENT B2 ;  /* 0x0000000000027941 */ /* 0x000fea0003800200 */
.L_x_86111:
        /* <DEDUP_REMOVED lines=17> */
.L_x_86122:
        /* <DEDUP_REMOVED lines=13> */
.L_x_86124:
[----:B------:R-:W-:Y:S05]  /*12350*/  BSYNC.RECONVERGENT B4 ;  /* 0x0000000000047941 */ /* 0x000fea0003800200 */
.L_x_86123:
        /* <DEDUP_REMOVED lines=60> */
.L_x_86121:
[----:B------:R-:W-:Y:S05]  /*12720*/  BSYNC.RECONVERGENT B3 ;  /* 0x0000000000037941 */ /* 0x000fea0003800200 */
.L_x_86120:
        /* <DEDUP_REMOVED lines=9> */
.L_x_86119:
[----:B------:R-:W-:Y:S05]  /*127c0*/  BSYNC.RECONVERGENT B2 ;  /* 0x0000000000027941 */ /* 0x000fea0003800200 */
.L_x_86118:
        /* <DEDUP_REMOVED lines=16> */
.L_x_86128:
        /* <DEDUP_REMOVED lines=13> */
.L_x_86130:
[----:B------:R-:W-:Y:S05]  /*129a0*/  BSYNC.RECONVERGENT B3 ;  /* 0x0000000000037941 */ /* 0x000fea0003800200 */
.L_x_86129:
        /* <DEDUP_REMOVED lines=60> */
.L_x_86127:
[----:B------:R-:W-:Y:S05]  /*12d70*/  BSYNC.RECONVERGENT B2 ;  /* 0x0000000000027941 */ /* 0x000fea0003800200 */
.L_x_86126:
        /* <DEDUP_REMOVED lines=10> */
.L_x_86103:
        /* <DEDUP_REMOVED lines=21> */
.L_x_86135:
        /* <DEDUP_REMOVED lines=13> */
.L_x_86137:
[----:B------:R-:W-:Y:S05]  /*13040*/  BSYNC.RECONVERGENT B4 ;  /* 0x0000000000047941 */ /* 0x000fea0003800200 */
.L_x_86136:
[----:B------:R-:W-:Y:S01]  /*13050*/  LOP3.LUT R6, R10, R5, R21, 0x96, !PT ;  /* 0x000000050a067212 */ /* 0x000fe200078e9615 */
[----:B------:R-:W-:Y:S01]  /*13060*/  IMAD.WIDE.U32 R128, R3, -0x326172a9, RZ ;  /* 0xcd9e8d5703807825 */ /* 0x000fe200078e00ff */
[----:B------:R-:W-:Y:S02]  /*13070*/  IADD3 R5, PT, PT, R20, -0x61c88647, RZ ;  /* 0x9e3779b914057810 */ /* 0x000fe40007ffe0ff */
[----:B------:R-:W-:Y:S01]  /*13080*/  MOV R11, R9 ;  /* 0x00000009000b7202 */ /* 0x000fe20000000f00 */
        /* <DEDUP_REMOVED lines=56> */
[----:B------:R-:W-:-:S07]  /*13410*/  LOP3.LUT R4, R6, R4, R129, 0x96, !PT ;  /* 0x0000000406047212 */ /* 0x000fce00078e9681 */
.L_x_86134:
[----:B------:R-:W-:Y:S05]  /*13420*/  BSYNC.RECONVERGENT B3 ;  /* 0x0000000000037941 */ /* 0x000fea0003800200 */
.L_x_86133:
        /* <DEDUP_REMOVED lines=9> */
.L_x_86132:
[----:B------:R-:W-:Y:S05]  /*134c0*/  BSYNC.RECONVERGENT B2 ;  /* 0x0000000000027941 */ /* 0x000fea0003800200 */
.L_x_86131:
        /* <DEDUP_REMOVED lines=17> */
.L_x_86142:
        /* <DEDUP_REMOVED lines=13> */
.L_x_86144:
[----:B------:R-:W-:Y:S05]  /*136b0*/  BSYNC.RECONVERGENT B4 ;  /* 0x0000000000047941 */ /* 0x000fea0003800200 */
.L_x_86143:
        /* <DEDUP_REMOVED lines=59> */
[----:B------:R-:W-:-:S07]  /*13a70*/  HFMA2 R6, -RZ, RZ, 0, 0 ;  /* 0x00000000ff067431 */ /* 0x000fce00000001ff */
.L_x_86141:
[----:B------:R-:W-:Y:S05]  /*13a80*/  BSYNC.RECONVERGENT B3 ;  /* 0x0000000000037941 */ /* 0x000fea0003800200 */
.L_x_86140:
        /* <DEDUP_REMOVED lines=9> */
.L_x_86139:
[----:B------:R-:W-:Y:S05]  /*13b20*/  BSYNC.RECONVERGENT B2 ;  /* 0x0000000000027941 */ /* 0x000fea0003800200 */
.L_x_86138:
        /* <DEDUP_REMOVED lines=17> */
.L_x_86149:
        /* <DEDUP_REMOVED lines=13> */
.L_x_86151:
[----:B------:R-:W-:Y:S05]  /*13d10*/  BSYNC.RECONVERGENT B4 ;  /* 0x0000000000047941 */ /* 0x000fea0003800200 */
.L_x_86150:
        /* <DEDUP_REMOVED lines=57> */
[----:B------:R-:W-:Y:S01]  /*140b0*/  IMAD.MOV.U32 R9, RZ, RZ, RZ ;  /* 0x000000ffff097224 */ /* 0x000fe200078e00ff */
[----:B------:R-:W-:Y:S02]  /*140c0*/  LOP3.LUT R4, R6, R4, R131, 0x96, !PT ;  /* 0x0000000406047212 */ /* 0x000fe400078e9683 */
[----:B------:R-:W-:-:S07]  /*140d0*/  MOV R194, R130 ;  /* 0x0000008200c27202 */ /* 0x000fce0000000f00 */
.L_x_86148:
[----:B------:R-:W-:Y:S05]  /*140e0*/  BSYNC.RECONVERGENT B3 ;  /* 0x0000000000037941 */ /* 0x000fea0003800200 */
.L_x_86147:
        /* <DEDUP_REMOVED lines=9> */
.L_x_86146:
[----:B------:R-:W-:Y:S05]  /*14180*/  BSYNC.RECONVERGENT B2 ;  /* 0x0000000000027941 */ /* 0x000fea0003800200 */
.L_x_86145:
        /* <DEDUP_REMOVED lines=16> */
.L_x_86154:
        /* <DEDUP_REMOVED lines=13> */
.L_x_86156:
[----:B------:R-:W-:Y:S05]  /*14360*/  BSYNC.RECONVERGENT B3 ;  /* 0x0000000000037941 */ /* 0x000fea0003800200 */
.L_x_86155:
        /* <DEDUP_REMOVED lines=59> */
[----:B------:R-:W-:-:S07]  /*14720*/  HFMA2 R6, -RZ, RZ, 0, 0 ;  /* 0x00000000ff067431 */ /* 0x000fce00000001ff */
.L_x_86153:
[----:B------:R-:W-:Y:S05]  /*14730*/  BSYNC.RECONVERGENT B2 ;  /* 0x0000000000027941 */ /* 0x000fea0003800200 */
.L_x_86152:
        /* <DEDUP_REMOVED lines=9> */
.L_x_86125:
[----:B------:R-:W-:Y:S05]  /*147d0*/  BSYNC.RECONVERGENT B0 ;  /* 0x0000000000007941 */ /* 0x000fea0003800200 */
.L_x_86102:
        /* <DEDUP_REMOVED lines=17> */
.L_x_86158:
[----:B------:R-:W-:Y:S05]  /*148f0*/  BSYNC.RECONVERGENT B0 ;  /* 0x0000000000007941 */ /* 0x000fea0003800200 */
.L_x_86157:
[----:B------:R-:W-:Y:S01]  /*14900*/  VIADD R18, R18, 0x20 ;  /* 0x0000002012127836 */ /* 0x000fe20000000000 */
[----:B------:R-:W-:-:S07]  /*14910*/  IADD3 R17, PT, PT, R17, 0x20, RZ ;  /* 0x0000002011117810 */ /* 0x000fce0007ffe0ff */
.L_x_86101:
[----:B------:R-:W-:Y:S05]  /*14920*/  BSYNC.RECONVERGENT B1 ;  /* 0x0000000000017941 */ /* 0x000fea0003800200 */
.L_x_86100:
        /* <DEDUP_REMOVED lines=37> */
.L_x_86167:
        /* <DEDUP_REMOVED lines=13> */
.L_x_86169:
[----:B------:R-:W-:Y:S05]  /*14c50*/  BSYNC.RECONVERGENT B4 ;  /* 0x0000000000047941 */ /* 0x000fea0003800200 */
.L_x_86168:
        /* <DEDUP_REMOVED lines=61> */
.L_x_86166:
[----:B------:R-:W-:Y:S05]  /*15030*/  BSYNC.RECONVERGENT B3 ;  /* 0x0000000000037941 */ /* 0x000fea0003800200 */
.L_x_86165:
        /* <DEDUP_REMOVED lines=9> */
.L_x_86164:
[----:B------:R-:W-:Y:S05]  /*150d0*/  BSYNC.RECONVERGENT B2 ;  /* 0x0000000000027941 */ /* 0x000fea0003800200 */
.L_x_86163:
        /* <DEDUP_REMOVED lines=17> */
.L_x_86174:
        /* <DEDUP_REMOVED lines=13> */
.L_x_86176:
[----:B------:R-:W-:Y:S05]  /*152c0*/  BSYNC.RECONVERGENT B4 ;  /* 0x0000000000047941 */ /* 0x000fea0003800200 */
.L_x_86175:
        /* <DEDUP_REMOVED lines=60> */
.L_x_86173:
[----:B------:R-:W-:Y:S05]  /*15690*/  BSYNC.RECONVERGENT B3 ;  /* 0x0000000000037941 */ /* 0x000fea0003800200 */
.L_x_86172:
        /* <DEDUP_REMOVED lines=9> */
.L_x_86171:
[----:B------:R-:W-:Y:S05]  /*15730*/  BSYNC.RECONVERGENT B2 ;  /* 0x0000000000027941 */ /* 0x000fea0003800200 */
.L_x_86170:
        /* <DEDUP_REMOVED lines=17> */
.L_x_86181:
        /* <DEDUP_REMOVED lines=13> */
.L_x_86183:
[----:B------:R-:W-:Y:S05]  /*15920*/  BSYNC.RECONVERGENT B4 ;  /* 0x0000000000047941 */ /* 0x000fea0003800200 */
.L_x_86182:
        /* <DEDUP_REMOVED lines=60> */
.L_x_86180:
[----:B------:R-:W-:Y:S05]  /*15cf0*/  BSYNC.RECONVERGENT B3 ;  /* 0x0000000000037941 */ /* 0x000fea0003800200 */
.L_x_86179:
        /* <DEDUP_REMOVED lines=9> */
.L_x_86178:
[----:B------:R-:W-:Y:S05]  /*15d90*/  BSYNC.RECONVERGENT B2 ;  /* 0x0000000000027941 */ /* 0x000fea0003800200 */
.L_x_86177:
        /* <DEDUP_REMOVED lines=16> */
.L_x_86187:
        /* <DEDUP_REMOVED lines=13> */
.L_x_86189:
[----:B------:R-:W-:Y:S05]  /*15f70*/  BSYNC.RECONVERGENT B3 ;  /* 0x0000000000037941 */ /* 0x000fea0003800200 */
.L_x_86188:
        /* <DEDUP_REMOVED lines=60> */
.L_x_86186:
[----:B------:R-:W-:Y:S05]  /*16340*/  BSYNC.RECONVERGENT B2 ;  /* 0x0000000000027941 */ /* 0x000fea0003800200 */
.L_x_86185:
        /* <DEDUP_REMOVED lines=10> */
.L_x_86162:
[----:B------:R-:W-:Y:S01]  /*163f0*/  BSSY.RECONVERGENT B2, `(.L_x_86190) ;  /* 0x000006a000027945 */ /* 0x000fe20003800200 */
[----:B--2---:R-:W-:Y:S01]  /*16400*/  HFMA2 R132, -RZ, RZ, 0, 0 ;  /* 0x00000000ff847431 */ /* 0x004fe200000001ff */
        /* <DEDUP_REMOVED lines=19> */
.L_x_86194:
        /* <DEDUP_REMOVED lines=13> */
.L_x_86196:
[----:B------:R-:W-:Y:S05]  /*16610*/  BSYNC.RECONVERGENT B4 ;  /* 0x0000000000047941 */ /* 0x000fea0003800200 */
.L_x_86195:
        /* <DEDUP_REMOVED lines=61> */
.L_x_86193:
[----:B------:R-:W-:Y:S05]  /*169f0*/  BSYNC.RECONVERGENT B3 ;  /* 0x0000000000037941 */ /* 0x000fea0003800200 */
.L_x_86192:
        /* <DEDUP_REMOVED lines=9> */
.L_x_86191:
[----:B------:R-:W-:Y:S05]  /*16a90*/  BSYNC.RECONVERGENT B2 ;  /* 0x0000000000027941 */ /* 0x000fea0003800200 */
.L_x_86190:
        /* <DEDUP_REMOVED lines=17> */
.L_x_86201:
        /* <DEDUP_REMOVED lines=13> */
.L_x_86203:
[----:B------:R-:W-:Y:S05]  /*16c80*/  BSYNC.RECONVERGENT B4 ;  /* 0x0000000000047941 */ /* 0x000fea0003800200 */
.L_x_86202:
        /* <DEDUP_REMOVED lines=60> */
.L_x_86200:
[----:B------:R-:W-:Y:S05]  /*17050*/  BSYNC.RECONVERGENT B3 ;  /* 0x0000000000037941 */ /* 0x000fea0003800200 */
.L_x_86199:
        /* <DEDUP_REMOVED lines=9> */
.L_x_86198:
[----:B------:R-:W-:Y:S05]  /*170f0*/  BSYNC.RECONVERGENT B2 ;  /* 0x0000000000027941 */ /* 0x000fea0003800200 */
.L_x_86197:
        /* <DEDUP_REMOVED lines=17> */
.L_x_86208:
        /* <DEDUP_REMOVED lines=13> */
.L_x_86210:
[----:B------:R-:W-:Y:S05]  /*172e0*/  BSYNC.RECONVERGENT B4 ;  /* 0x0000000000047941 */ /* 0x000fea0003800200 */
.L_x_86209:
        /* <DEDUP_REMOVED lines=60> */
.L_x_86207:
[----:B------:R-:W-:Y:S05]  /*176b0*/  BSYNC.RECONVERGENT B3 ;  /* 0x0000000000037941 */ /* 0x000fea0003800200 */
.L_x_86206:
        /* <DEDUP_REMOVED lines=9> */
.L_x_86205:
[----:B------:R-:W-:Y:S05]  /*17750*/  BSYNC.RECONVERGENT B2 ;  /* 0x0000000000027941 */ /* 0x000fea0003800200 */
.L_x_86204:
        /* <DEDUP_REMOVED lines=16> */
.L_x_86213:
        /* <DEDUP_REMOVED lines=13> */
.L_x_86215:
[----:B------:R-:W-:Y:S05]  /*17930*/  BSYNC.RECONVERGENT B3 ;  /* 0x0000000000037941 */ /* 0x000fea0003800200 */
.L_x_86214:
        /* <DEDUP_REMOVED lines=60> */
.L_x_86212:
[----:B------:R-:W-:Y:S05]  /*17d00*/  BSYNC.RECONVERGENT B2 ;  /* 0x0000000000027941 */ /* 0x000fea0003800200 */
.L_x_86211:
        /* <DEDUP_REMOVED lines=9> */
.L_x_86184:
[----:B------:R-:W-:Y:S05]  /*17da0*/  BSYNC.RECONVERGENT B0 ;  /* 0x0000000000007941 */ /* 0x000fea0003800200 */
.L_x_86161:
        /* <DEDUP_REMOVED lines=17> */
.L_x_86217:
[----:B------:R-:W-:Y:S05]  /*17ec0*/  BSYNC.RECONVERGENT B0 ;  /* 0x0000000000007941 */ /* 0x000fea0003800200 */
.L_x_86216:
[----:B------:R-:W-:Y:S01]  /*17ed0*/  IADD3 R18, PT, PT, R18, 0x20, RZ ;  /* 0x0000002012127810 */ /* 0x000fe20007ffe0ff */
[----:B------:R-:W-:-:S07]  /*17ee0*/  VIADD R17, R17, 0x20 ;  /* 0x0000002011117836 */ /* 0x000fce0000000000 */
.L_x_86160:
[----:B------:R-:W-:Y:S05]  /*17ef0*/  BSYNC.RECONVERGENT B1 ;  /* 0x0000000000017941 */ /* 0x000fea0003800200 */
.L_x_86159:
        /* <DEDUP_REMOVED lines=37> */
.L_x_86226:
        /* <DEDUP_REMOVED lines=13> */
.L_x_86228:
[----:B------:R-:W-:Y:S05]  /*18220*/  BSYNC.RECONVERGENT B4 ;  /* 0x0000000000047941 */ /* 0x000fea0003800200 */
.L_x_86227:
        /* <DEDUP_REMOVED lines=61> */
.L_x_86225:
[----:B------:R-:W-:Y:S05]  /*18600*/  BSYNC.RECONVERGENT B3 ;  /* 0x0000000000037941 */ /* 0x000fea0003800200 */
.L_x_86224:
        /* <DEDUP_REMOVED lines=9> */
.L_x_86223:
[----:B------:R-:W-:Y:S05]  /*186a0*/  BSYNC.RECONVERGENT B2 ;  /* 0x0000000000027941 */ /* 0x000fea0003800200 */
.L_x_86222:
        /* <DEDUP_REMOVED lines=17> */
.L_x_86233:
        /* <DEDUP_REMOVED lines=13> */
.L_x_86235:
[----:B------:R-:W-:Y:S05]  /*18890*/  BSYNC.RECONVERGENT B4 ;  /* 0x0000000000047941 */ /* 0x000fea0003800200 */
.L_x_86234:
        /* <DEDUP_REMOVED lines=60> */
.L_x_86232:
[----:B------:R-:W-:Y:S05]  /*18c60*/  BSYNC.RECONVERGENT B3 ;  /* 0x0000000000037941 */ /* 0x000fea0003800200 */
.L_x_86231:
        /* <DEDUP_REMOVED lines=9> */
.L_x_86230:
[----:B------:R-:W-:Y:S05]  /*18d00*/  BSYNC.RECONVERGENT B2 ;  /* 0x0000000000027941 */ /* 0x000fea0003800200 */
.L_x_86229:
        /* <DEDUP_REMOVED lines=17> */
.L_x_86240:
        /* <DEDUP_REMOVED lines=13> */
.L_x_86242:
[----:B------:R-:W-:Y:S05]  /*18ef0*/  BSYNC.RECONVERGENT B4 ;  /* 0x0000000000047941 */ /* 0x000fea0003800200 */
.L_x_86241:
        /* <DEDUP_REMOVED lines=60> */
.L_x_86239:
[----:B------:R-:W-:Y:S05]  /*192c0*/  BSYNC.RECONVERGENT B3 ;  /* 0x0000000000037941 */ /* 0x000fea0003800200 */
.L_x_86238:
        /* <DEDUP_REMOVED lines=9> */
.L_x_86237:
[----:B------:R-:W-:Y:S05]  /*19360*/  BSYNC.RECONVERGENT B2 ;  /* 0x0000000000027941 */ /* 0x000fea0003800200 */
.L_x_86236:
        /* <DEDUP_REMOVED lines=16> */
.L_x_86246:
        /* <DEDUP_REMOVED lines=13> */
.L_x_86248:
[----:B------:R-:W-:Y:S05]  /*19540*/  BSYNC.RECONVERGENT B3 ;  /* 0x0000000000037941 */ /* 0x000fea0003800200 */
.L_x_86247:
        /* <DEDUP_REMOVED lines=60> */
.L_x_86245:
[----:B------:R-:W-:Y:S05]  /*19910*/  BSYNC.RECONVERGENT B2 ;  /* 0x0000000000027941 */ /* 0x000fea0003800200 */
.L_x_86244:
        /* <DEDUP_REMOVED lines=10> */
.L_x_86221:
        /* <DEDUP_REMOVED lines=21> */
.L_x_86253:
        /* <DEDUP_REMOVED lines=13> */
.L_x_86255:
[----:B------:R-:W-:Y:S05]  /*19be0*/  BSYNC.RECONVERGENT B4 ;  /* 0x0000000000047941 */ /* 0x000fea0003800200 */
.L_x_86254:
        /* <DEDUP_REMOVED lines=61> */
.L_x_86252:
[----:B------:R-:W-:Y:S05]  /*19fc0*/  BSYNC.RECONVERGENT B3 ;  /* 0x0000000000037941 */ /* 0x000fea0003800200 */
.L_x_86251:
        /* <DEDUP_REMOVED lines=9> */
.L_x_86250:
[----:B------:R-:W-:Y:S05]  /*1a060*/  BSYNC.RECONVERGENT B2 ;  /* 0x0000000000027941 */ /* 0x000fea0003800200 */
.L_x_86249:
        /* <DEDUP_REMOVED lines=17> */
.L_x_86260:
        /* <DEDUP_REMOVED lines=13> */
.L_x_86262:
[----:B------:R-:W-:Y:S05]  /*1a250*/  BSYNC.RECONVERGENT B4 ;  /* 0x0000000000047941 */ /* 0x000fea0003800200 */
.L_x_86261:
        /* <DEDUP_REMOVED lines=60> */
.L_x_86259:
[----:B------:R-:W-:Y:S05]  /*1a620*/  BSYNC.RECONVERGENT B3 ;  /* 0x0000000000037941 */ /* 0x000fea0003800200 */
.L_x_86258:
        /* <DEDUP_REMOVED lines=9> */
.L_x_86257:
[----:B------:R-:W-:Y:S05]  /*1a6c0*/  BSYNC.RECONVERGENT B2 ;  /* 0x0000000000027941 */ /* 0x000fea0003800200 */
.L_x_86256:
        /* <DEDUP_REMOVED lines=17> */
.L_x_86267:
        /* <DEDUP_REMOVED lines=13> */
.L_x_86269:
[----:B------:R-:W-:Y:S05]  /*1a8b0*/  BSYNC.RECONVERGENT B4 ;  /* 0x0000000000047941 */ /* 0x000fea0003800200 */
.L_x_86268:
        /* <DEDUP_REMOVED lines=60> */
.L_x_86266:
[----:B------:R-:W-:Y:S05]  /*1ac80*/  BSYNC.RECONVERGENT B3 ;  /* 0x0000000000037941 */ /* 0x000fea0003800200 */
.L_x_86265:
        /* <DEDUP_REMOVED lines=9> */
.L_x_86264:
[----:B------:R-:W-:Y:S05]  /*1ad20*/  BSYNC.RECONVERGENT B2 ;  /* 0x0000000000027941 */ /* 0x000fea0003800200 */
.L_x_86263:
        /* <DEDUP_REMOVED lines=16> */
.L_x_86272:
        /* <DEDUP_REMOVED lines=13> */
.L_x_86274:
[----:B------:R-:W-:Y:S05]  /*1af00*/  BSYNC.RECONVERGENT B3 ;  /* 0x0000000000037941 */ /* 0x000fea0003800200 */
.L_x_86273:
        /* <DEDUP_REMOVED lines=60> */
.L_x_86271:
[----:B------:R-:W-:Y:S05]  /*1b2d0*/  BSYNC.RECONVERGENT B2 ;  /* 0x0000000000027941 */ /* 0x000fea0003800200 */
.L_x_86270:
        /* <DEDUP_REMOVED lines=9> */
.L_x_86243:
[----:B------:R-:W-:Y:S05]  /*1b370*/  BSYNC.RECONVERGENT B0 ;  /* 0x0000000000007941 */ /* 0x000fea0003800200 */
.L_x_86220:
        /* <DEDUP_REMOVED lines=17> */
.L_x_86276:
[----:B------:R-:W-:Y:S05]  /*1b490*/  BSYNC.RECONVERGENT B0 ;  /* 0x0000000000007941 */ /* 0x000fea0003800200 */
.L_x_86275:
[----:B------:R-:W-:Y:S01]  /*1b4a0*/  VIADD R18, R18, 0x20 ;  /* 0x0000002012127836 */ /* 0x000fe20000000000 */
[----:B------:R-:W-:-:S07]  /*1b4b0*/  IADD3 R17, PT, PT, R17, 0x20, RZ ;  /* 0x0000002011117810 */ /* 0x000fce0007ffe0ff */
.L_x_86219:
[----:B------:R-:W-:Y:S05]  /*1b4c0*/  BSYNC.RECONVERGENT B1 ;  /* 0x0000000000017941 */ /* 0x000fea0003800200 */
.L_x_86218:
        /* <DEDUP_REMOVED lines=37> */
.L_x_86285:
        /* <DEDUP_REMOVED lines=13> */
.L_x_86287:
[----:B------:R-:W-:Y:S05]  /*1b7f0*/  BSYNC.RECONVERGENT B4 ;  /* 0x0000000000047941 */ /* 0x000fea0003800200 */
.L_x_86286:
        /* <DEDUP_REMOVED lines=61> */
.L_x_86284:
[----:B------:R-:W-:Y:S05]  /*1bbd0*/  BSYNC.RECONVERGENT B3 ;  /* 0x0000000000037941 */ /* 0x000fea0003800200 */
.L_x_86283:
        /* <DEDUP_REMOVED lines=9> */
.L_x_86282:
[----:B------:R-:W-:Y:S05]  /*1bc70*/  BSYNC.RECONVERGENT B2 ;  /* 0x0000000000027941 */ /* 0x000fea0003800200 */
.L_x_86281:
        /* <DEDUP_REMOVED lines=17> */
.L_x_86292:
        /* <DEDUP_REMOVED lines=13> */
.L_x_86294:
[----:B------:R-:W-:Y:S05]  /*1be60*/  BSYNC.RECONVERGENT B4 ;  /* 0x0000000000047941 */ /* 0x000fea0003800200 */
.L_x_86293:
        /* <DEDUP_REMOVED lines=60> */
.L_x_86291:
[----:B------:R-:W-:Y:S05]  /*1c230*/  BSYNC.RECONVERGENT B3 ;  /* 0x0000000000037941 */ /* 0x000fea0003800200 */
.L_x_86290:
        /* <DEDUP_REMOVED lines=9> */
.L_x_86289:
[----:B------:R-:W-:Y:S05]  /*1c2d0*/  BSYNC.RECONVERGENT B2 ;  /* 0x0000000000027941 */ /* 0x000fea0003800200 */
.L_x_86288:
        /* <DEDUP_REMOVED lines=17> */
.L_x_86299:
        /* <DEDUP_REMOVED lines=13> */
.L_x_86301:
[----:B------:R-:W-:Y:S05]  /*1c4c0*/  BSYNC.RECONVERGENT B4 ;  /* 0x0000000000047941 */ /* 0x000fea0003800200 */
.L_x_86300:
        /* <DEDUP_REMOVED lines=60> */
.L_x_86298:
[----:B------:R-:W-:Y:S05]  /*1c890*/  BSYNC.RECONVERGENT B3 ;  /* 0x0000000000037941 */ /* 0x000fea0003800200 */
.L_x_86297:
        /* <DEDUP_REMOVED lines=9> */
.L_x_86296:
[----:B------:R-:W-:Y:S05]  /*1c930*/  BSYNC.RECONVERGENT B2 ;  /* 0x0000000000027941 */ /* 0x000fea0003800200 */
.L_x_86295:
        /* <DEDUP_REMOVED lines=16> */
.L_x_86305:
        /* <DEDUP_REMOVED lines=13> */
.L_x_86307:
[----:B------:R-:W-:Y:S05]  /*1cb10*/  BSYNC.RECONVERGENT B3 ;  /* 0x0000000000037941 */ /* 0x000fea0003800200 */
.L_x_86306:
        /* <DEDUP_REMOVED lines=60> */
.L_x_86304:
[----:B------:R-:W-:Y:S05]  /*1cee0*/  BSYNC.RECONVERGENT B2 ;  /* 0x0000000000027941 */ /* 0x000fea0003800200 */
.L_x_86303:
        /* <DEDUP_REMOVED lines=10> */
.L_x_86280:
        /* <DEDUP_REMOVED lines=21> */
.L_x_86312:
        /* <DEDUP_REMOVED lines=13> */
.L_x_86314:
[----:B------:R-:W-:Y:S05]  /*1d1b0*/  BSYNC.RECONVERGENT B4 ;  /* 0x0000000000047941 */ /* 0x000fea0003800200 */
.L_x_86313:
        /* <DEDUP_REMOVED lines=61> */
.L_x_86311:
[----:B------:R-:W-:Y:S05]  /*1d590*/  BSYNC.RECONVERGENT B3 ;  /* 0x0000000000037941 */ /* 0x000fea0003800200 */
.L_x_86310:
        /* <DEDUP_REMOVED lines=9> */
.L_x_86309:
[----:B------:R-:W-:Y:S05]  /*1d630*/  BSYNC.RECONVERGENT B2 ;  /* 0x0000000000027941 */ /* 0x000fea0003800200 */
.L_x_86308:
        /* <DEDUP_REMOVED lines=17> */
.L_x_86319:
        /* <DEDUP_REMOVED lines=13> */
.L_x_86321:
[----:B------:R-:W-:Y:S05]  /*1d820*/  BSYNC.RECONVERGENT B4 ;  /* 0x0000000000047941 */ /* 0x000fea0003800200 */
.L_x_86320:
        /* <DEDUP_REMOVED lines=60> */
.L_x_86318:
[----:B------:R-:W-:Y:S05]  /*1dbf0*/  BSYNC.RECONVERGENT B3 ;  /* 0x0000000000037941 */ /* 0x000fea0003800200 */
.L_x_86317:
        /* <DEDUP_REMOVED lines=9> */
.L_x_86316:
[----:B------:R-:W-:Y:S05]  /*1dc90*/  BSYNC.RECONVERGENT B2 ;  /* 0x0000000000027941 */ /* 0x000fea0003800200 */
.L_x_86315:
        /* <DEDUP_REMOVED lines=17> */
.L_x_86326:
        /* <DEDUP_REMOVED lines=13> */
.L_x_86328:
[----:B------:R-:W-:Y:S05]  /*1de80*/  BSYNC.RECONVERGENT B4 ;  /* 0x0000000000047941 */ /* 0x000fea0003800200 */
.L_x_86327:
        /* <DEDUP_REMOVED lines=60> */
.L_x_86325:
[----:B------:R-:W-:Y:S05]  /*1e250*/  BSYNC.RECONVERGENT B3 ;  /* 0x0000000000037941 */ /* 0x000fea0003800200 */
.L_x_86324:
        /* <DEDUP_REMOVED lines=9> */
.L_x_86323:
[----:B------:R-:W-:Y:S05]  /*1e2f0*/  BSYNC.RECONVERGENT B2 ;  /* 0x0000000000027941 */ /* 0x000fea0003800200 */
.L_x_86322:
        /* <DEDUP_REMOVED lines=16> */
.L_x_86331:
        /* <DEDUP_REMOVED lines=13> */
.L_x_86333:
[----:B------:R-:W-:Y:S05]  /*1e4d0*/  BSYNC.RECONVERGENT B3 ;  /* 0x0000000000037941 */ /* 0x000fea0003800200 */
.L_x_86332:
        /* <DEDUP_REMOVED lines=60> */
.L_x_86330:
[----:B------:R-:W-:Y:S05]  /*1e8a0*/  BSYNC.RECONVERGENT B2 ;  /* 0x0000000000027941 */ /* 0x000fea0003800200 */
.L_x_86329:
        /* <DEDUP_REMOVED lines=9> */
.L_x_86302:
[----:B------:R-:W-:Y:S05]  /*1e940*/  BSYNC.RECONVERGENT B0 ;  /* 0x0000000000007941 */ /* 0x000fea0003800200 */
.L_x_86279:
        /* <DEDUP_REMOVED lines=17> */
.L_x_86335:
[----:B------:R-:W-:Y:S05]  /*1ea60*/  BSYNC.RECONVERGENT B0 ;  /* 0x0000000000007941 */ /* 0x000fea0003800200 */
.L_x_86334:
[----:B------:R-:W-:Y:S01]  /*1ea70*/  IADD3 R18, PT, PT, R18, 0x20, RZ ;  /* 0x0000002012127810 */ /* 0x000fe20007ffe0ff */
[----:B------:R-:W-:-:S07]  /*1ea80*/  VIADD R17, R17, 0x20 ;  /* 0x0000002011117836 */ /* 0x000fce0000000000 */
.L_x_86278:
[----:B------:R-:W-:Y:S05]  /*1ea90*/  BSYNC.RECONVERGENT B1 ;  /* 0x0000000000017941 */ /* 0x000fea0003800200 */
.L_x_86277:
        /* <DEDUP_REMOVED lines=37> */
.L_x_86344:
        /* <DEDUP_REMOVED lines=13> */
.L_x_86346:
[----:B------:R-:W-:Y:S05]  /*1edc0*/  BSYNC.RECONVERGENT B4 ;  /* 0x0000000000047941 */ /* 0x000fea0003800200 */
.L_x_86345:
        /* <DEDUP_REMOVED lines=61> */
.L_x_86343:
[----:B------:R-:W-:Y:S05]  /*1f1a0*/  BSYNC.RECONVERGENT B3 ;  /* 0x0000000000037941 */ /* 0x000fea0003800200 */
.L_x_86342:
        /* <DEDUP_REMOVED lines=9> */
.L_x_86341:
[----:B------:R-:W-:Y:S05]  /*1f240*/  BSYNC.RECONVERGENT B2 ;  /* 0x0000000000027941 */ /* 0x000fea0003800200 */
.L_x_86340:
        /* <DEDUP_REMOVED lines=17> */
.L_x_86351:
        /* <DEDUP_REMOVED lines=13> */
.L_x_86353:
[----:B------:R-:W-:Y:S05]  /*1f430*/  BSYNC.RECONVERGENT B4 ;  /* 0x0000000000047941 */ /* 0x000fea0003800200 */
.L_x_86352:
        /* <DEDUP_REMOVED lines=60> */
.L_x_86350:
[----:B------:R-:W-:Y:S05]  /*1f800*/  BSYNC.RECONVERGENT B3 ;  /* 0x0000000000037941 */ /* 0x000fea0003800200 */
.L_x_86349:
        /* <DEDUP_REMOVED lines=9> */
.L_x_86348:
[----:B------:R-:W-:Y:S05]  /*1f8a0*/  BSYNC.RECONVERGENT B2 ;  /* 0x0000000000027941 */ /* 0x000fea0003800200 */
.L_x_86347:
        /* <DEDUP_REMOVED lines=17> */
.L_x_86358:
        /* <DEDUP_REMOVED lines=13> */
.L_x_86360:
[----:B------:R-:W-:Y:S05]  /*1fa90*/  BSYNC.RECONVERGENT B4 ;  /* 0x0000000000047941 */ /* 0x000fea0003800200 */
.L_x_86359:
        /* <DEDUP_REMOVED lines=60> */
.L_x_86357:
[----:B------:R-:W-:Y:S05]  /*1fe60*/  BSYNC.RECONVERGENT B3 ;  /* 0x0000000000037941 */ /* 0x000fea0003800200 */
.L_x_86356:
        /* <DEDUP_REMOVED lines=9> */
.L_x_86355:
[----:B------:R-:W-:Y:S05]  /*1ff00*/  BSYNC.RECONVERGENT B2 ;  /* 0x0000000000027941 */ /* 0x000fea0003800200 */
.L_x_86354:
        /* <DEDUP_REMOVED lines=16> */
.L_x_86364:
        /* <DEDUP_REMOVED lines=13> */
.L_x_86366:
[----:B------:R-:W-:Y:S05]  /*200e0*/  BSYNC.RECONVERGENT B3 ;  /* 0x0000000000037941 */ /* 0x000fea0003800200 */
.L_x_86365:
        /* <DEDUP_REMOVED lines=60> */
.L_x_86363:
[----:B------:R-:W-:Y:S05]  /*204b0*/  BSYNC.RECONVERGENT B2 ;  /* 0x0000000000027941 */ /* 0x000fea0003800200 */
.L_x_86362:
        /* <DEDUP_REMOVED lines=10> */
.L_x_86339:
        /* <DEDUP_REMOVED lines=21> */
.L_x_86371:
        /* <DEDUP_REMOVED lines=13> */
.L_x_86373:
[----:B------:R-:W-:Y:S05]  /*20780*/  BSYNC.RECONVERGENT B4 ;  /* 0x0000000000047941 */ /* 0x000fea0003800200 */
.L_x_86372:
        /* <DEDUP_REMOVED lines=61> */
.L_x_86370:
[----:B------:R-:W-:Y:S05]  /*20b60*/  BSYNC.RECONVERGENT B3 ;  /* 0x0000000000037941 */ /* 0x000fea0003800200 */
.L_x_86369:
        /* <DEDUP_REMOVED lines=9> */
.L_x_86368:
[----:B------:R-:W-:Y:S05]  /*20c00*/  BSYNC.RECONVERGENT B2 ;  /* 0x0000000000027941 */ /* 0x000fea0003800200 */
.L_x_86367:
        /* <DEDUP_REMOVED lines=17> */
.L_x_86378:
        /* <DEDUP_REMOVED lines=13> */
.L_x_86380:
[----:B------:R-:W-:Y:S05]  /*20df0*/  BSYNC.RECONVERGENT B4 ;  /* 0x0000000000047941 */ /* 0x000fea0003800200 */
.L_x_86379:
        /* <DEDUP_REMOVED lines=60> */
.L_x_86377:
[----:B------:R-:W-:Y:S05]  /*211c0*/  BSYNC.RECONVERGENT B3 ;  /* 0x0000000000037941 */ /* 0x000fea0003800200 */
.L_x_86376:
        /* <DEDUP_REMOVED lines=9> */
.L_x_86375:
[----:B------:R-:W-:Y:S05]  /*21260*/  BSYNC.RECONVERGENT B2 ;  /* 0x0000000000027941 */ /* 0x000fea0003800200 */
.L_x_86374:
        /* <DEDUP_REMOVED lines=17> */
.L_x_86385:
        /* <DEDUP_REMOVED lines=13> */
.L_x_86387:
[----:B------:R-:W-:Y:S05]  /*21450*/  BSYNC.RECONVERGENT B4 ;  /* 0x0000000000047941 */ /* 0x000fea0003800200 */
.L_x_86386:
        /* <DEDUP_REMOVED lines=60> */
.L_x_86384:
[----:B------:R-:W-:Y:S05]  /*21820*/  BSYNC.RECONVERGENT B3 ;  /* 0x0000000000037941 */ /* 0x000fea0003800200 */
.L_x_86383:
        /* <DEDUP_REMOVED lines=9> */
.L_x_86382:
[----:B------:R-:W-:Y:S05]  /*218c0*/  BSYNC.RECONVERGENT B2 ;  /* 0x0000000000027941 */ /* 0x000fea0003800200 */
.L_x_86381:
        /* <DEDUP_REMOVED lines=16> */
.L_x_86390:
        /* <DEDUP_REMOVED lines=13> */
.L_x_86392:
[----:B------:R-:W-:Y:S05]  /*21aa0*/  BSYNC.RECONVERGENT B3 ;  /* 0x0000000000037941 */ /* 0x000fea0003800200 */
.L_x_86391:
        /* <DEDUP_REMOVED lines=60> */
.L_x_86389:
[----:B------:R-:W-:Y:S05]  /*21e70*/  BSYNC.RECONVERGENT B2 ;  /* 0x0000000000027941 */ /* 0x000fea0003800200 */
.L_x_86388:
        /* <DEDUP_REMOVED lines=9> */
.L_x_86361:
[----:B------:R-:W-:Y:S05]  /*21f10*/  BSYNC.RECONVERGENT B0 ;  /* 0x0000000000007941 */ /* 0x000fea0003800200 */
.L_x_86338:
        /* <DEDUP_REMOVED lines=17> */
.L_x_86394:
[----:B------:R-:W-:Y:S05]  /*22030*/  BSYNC.RECONVERGENT B0 ;  /* 0x0000000000007941 */ /* 0x000fea0003800200 */
.L_x_86393:
[----:B------:R-:W-:Y:S01]  /*22040*/  VIADD R18, R18, 0x20 ;  /* 0x0000002012127836 */ /* 0x000fe20000000000 */
[----:B------:R-:W-:-:S07]  /*22050*/  IADD3 R17, PT, PT, R17, 0x20, RZ ;  /* 0x0000002011117810 */ /* 0x000fce0007ffe0ff */
.L_x_86337:
[----:B------:R-:W-:Y:S05]  /*22060*/  BSYNC.RECONVERGENT B1 ;  /* 0x0000000000017941 */ /* 0x000fea0003800200 */
.L_x_86336:
        /* <DEDUP_REMOVED lines=37> */
.L_x_86403:
        /* <DEDUP_REMOVED lines=13> */
.L_x_86405:
[----:B------:R-:W-:Y:S05]  /*22390*/  BSYNC.RECONVERGENT B4 ;  /* 0x0000000000047941 */ /* 0x000fea0003800200 */
.L_x_86404:
        /* <DEDUP_REMOVED lines=61> */
.L_x_86402:
[----:B------:R-:W-:Y:S05]  /*22770*/  BSYNC.RECONVERGENT B3 ;  /* 0x0000000000037941 */ /* 0x000fea0003800200 */
.L_x_86401:
        /* <DEDUP_REMOVED lines=9> */
.L_x_86400:
[----:B------:R-:W-:Y:S05]  /*22810*/  BSYNC.RECONVERGENT B2 ;  /* 0x0000000000027941 */ /* 0x000fea0003800200 */
.L_x_86399:
        /* <DEDUP_REMOVED lines=17> */
.L_x_86410:
        /* <DEDUP_REMOVED lines=13> */
.L_x_86412:
[----:B------:R-:W-:Y:S05]  /*22a00*/  BSYNC.RECONVERGENT B4 ;  /* 0x0000000000047941 */ /* 0x000fea0003800200 */
.L_x_86411:
        /* <DEDUP_REMOVED lines=60> */
.L_x_86409:
[----:B------:R-:W-:Y:S05]  /*22dd0*/  BSYNC.RECONVERGENT B3 ;  /* 0x0000000000037941 */ /* 0x000fea0003800200 */
.L_x_86408:
        /* <DEDUP_REMOVED lines=9> */
.L_x_86407:
[----:B------:R-:W-:Y:S05]  /*22e70*/  BSYNC.RECONVERGENT B2 ;  /* 0x0000000000027941 */ /* 0x000fea0003800200 */
.L_x_86406:
        /* <DEDUP_REMOVED lines=17> */
.L_x_86417:
        /* <DEDUP_REMOVED lines=13> */
.L_x_86419:
[----:B------:R-:W-:Y:S05]  /*23060*/  BSYNC.RECONVERGENT B4 ;  /* 0x0000000000047941 */ /* 0x000fea0003800200 */
.L_x_86418:
        /* <DEDUP_REMOVED lines=60> */
.L_x_86416:
[----:B------:R-:W-:Y:S05]  /*23430*/  BSYNC.RECONVERGENT B3 ;  /* 0x0000000000037941 */ /* 0x000fea0003800200 */
.L_x_86415:
        /* <DEDUP_REMOVED lines=9> */
.L_x_86414:
[----:B------:R-:W-:Y:S05]  /*234d0*/  BSYNC.RECONVERGENT B2 ;  /* 0x0000000000027941 */ /* 0x000fea0003800200 */
.L_x_86413:
        /* <DEDUP_REMOVED lines=16> */
.L_x_86423:
        /* <DEDUP_REMOVED lines=13> */
.L_x_86425:
[----:B------:R-:W-:Y:S05]  /*236b0*/  BSYNC.RECONVERGENT B3 ;  /* 0x0000000000037941 */ /* 0x000fea0003800200 */
.L_x_86424:
        /* <DEDUP_REMOVED lines=60> */
.L_x_86422:
[----:B------:R-:W-:Y:S05]  /*23a80*/  BSYNC.RECONVERGENT B2 ;  /* 0x0000000000027941 */ /* 0x000fea0003800200 */
.L_x_86421:
        /* <DEDUP_REMOVED lines=10> */
.L_x_86398:
        /* <DEDUP_REMOVED lines=21> */
.L_x_86430:
        /* <DEDUP_REMOVED lines=13> */
.L_x_86432:
[----:B------:R-:W-:Y:S05]  /*23d50*/  BSYNC.RECONVERGENT B4 ;  /* 0x0000000000047941 */ /* 0x000fea0003800200 */
.L_x_86431:
        /* <DEDUP_REMOVED lines=61> */
.L_x_86429:
[----:B------:R-:W-:Y:S05]  /*24130*/  BSYNC.RECONVERGENT B3 ;  /* 0x0000000000037941 */ /* 0x000fea0003800200 */
.L_x_86428:
        /* <DEDUP_REMOVED lines=9> */
.L_x_86427:
[----:B------:R-:W-:Y:S05]  /*241d0*/  BSYNC.RECONVERGENT B2 ;  /* 0x0000000000027941 */ /* 0x000fea0003800200 */
.L_x_86426:
        /* <DEDUP_REMOVED lines=17> */
.L_x_86437:
        /* <DEDUP_REMOVED lines=13> */
.L_x_86439:
[----:B------:R-:W-:Y:S05]  /*243c0*/  BSYNC.RECONVERGENT B4 ;  /* 0x0000000000047941 */ /* 0x000fea0003800200 */
.L_x_86438:
        /* <DEDUP_REMOVED lines=60> */
.L_x_86436:
[----:B------:R-:W-:Y:S05]  /*24790*/  BSYNC.RECONVERGENT B3 ;  /* 0x0000000000037941 */ /* 0x000fea0003800200 */
.L_x_86435:
        /* <DEDUP_REMOVED lines=9> */
.L_x_86434:
[----:B------:R-:W-:Y:S05]  /*24830*/  BSYNC.RECONVERGENT B2 ;  /* 0x0000000000027941 */ /* 0x000fea0003800200 */
.L_x_86433:
        /* <DEDUP_REMOVED lines=17> */
.L_x_86444:
        /* <DEDUP_REMOVED lines=13> */
.L_x_86446:
[----:B------:R-:W-:Y:S05]  /*24a20*/  BSYNC.RECONVERGENT B4 ;  /* 0x0000000000047941 */ /* 0x000fea0003800200 */
.L_x_86445:
        /* <DEDUP_REMOVED lines=60> */
.L_x_86443:
[----:B------:R-:W-:Y:S05]  /*24df0*/  BSYNC.RECONVERGENT B3 ;  /* 0x0000000000037941 */ /* 0x000fea0003800200 */
.L_x_86442:
        /* <DEDUP_REMOVED lines=9> */
.L_x_86441:
[----:B------:R-:W-:Y:S05]  /*24e90*/  BSYNC.RECONVERGENT B2 ;  /* 0x0000000000027941 */ /* 0x000fea0003800200 */
.L_x_86440:
        /* <DEDUP_REMOVED lines=16> */
.L_x_86449:
        /* <DEDUP_REMOVED lines=13> */
.L_x_86451:
[----:B------:R-:W-:Y:S05]  /*25070*/  BSYNC.RECONVERGENT B3 ;  /* 0x0000000000037941 */ /* 0x000fea0003800200 */
.L_x_86450:
        /* <DEDUP_REMOVED lines=60> */
.L_x_86448:
[----:B------:R-:W-:Y:S05]  /*25440*/  BSYNC.RECONVERGENT B2 ;  /* 0x0000000000027941 */ /* 0x000fea0003800200 */
.L_x_86447:
        /* <DEDUP_REMOVED lines=9> */
.L_x_86420:
[----:B------:R-:W-:Y:S05]  /*254e0*/  BSYNC.RECONVERGENT B0 ;  /* 0x0000000000007941 */ /* 0x000fea0003800200 */
.L_x_86397:
        /* <DEDUP_REMOVED lines=17> */
.L_x_86453:
[----:B------:R-:W-:Y:S05]  /*25600*/  BSYNC.RECONVERGENT B0 ;  /* 0x0000000000007941 */ /* 0x000fea0003800200 */
.L_x_86452:
[----:B------:R-:W-:Y:S01]  /*25610*/  IADD3 R18, PT, PT, R18, 0x20, RZ ;  /* 0x0000002012127810 */ /* 0x000fe20007ffe0ff */
[----:B------:R-:W-:-:S07]  /*25620*/  VIADD R17, R17, 0x20 ;  /* 0x0000002011117836 */ /* 0x000fce0000000000 */
.L_x_86396:
[----:B------:R-:W-:Y:S05]  /*25630*/  BSYNC.RECONVERGENT B1 ;  /* 0x0000000000017941 */ /* 0x000fea0003800200 */
.L_x_86395:
        /* <DEDUP_REMOVED lines=37> */
.L_x_86462:
        /* <DEDUP_REMOVED lines=13> */
.L_x_86464:
[----:B------:R-:W-:Y:S05]  /*25960*/  BSYNC.RECONVERGENT B4 ;  /* 0x0000000000047941 */ /* 0x000fea0003800200 */
.L_x_86463:
        /* <DEDUP_REMOVED lines=61> */
.L_x_86461:
[----:B------:R-:W-:Y:S05]  /*25d40*/  BSYNC.RECONVERGENT B3 ;  /* 0x0000000000037941 */ /* 0x000fea0003800200 */
.L_x_86460:
        /* <DEDUP_REMOVED lines=9> */
.L_x_86459:
[----:B------:R-:W-:Y:S05]  /*25de0*/  BSYNC.RECONVERGENT B2 ;  /* 0x0000000000027941 */ /* 0x000fea0003800200 */
.L_x_86458:
        /* <DEDUP_REMOVED lines=17> */
.L_x_86469:
        /* <DEDUP_REMOVED lines=13> */
.L_x_86471:
[----:B------:R-:W-:Y:S05]  /*25fd0*/  BSYNC.RECONVERGENT B4 ;  /* 0x0000000000047941 */ /* 0x000fea0003800200 */
.L_x_86470:
        /* <DEDUP_REMOVED lines=60> */
.L_x_86468:
[----:B------:R-:W-:Y:S05]  /*263a0*/  BSYNC.RECONVERGENT B3 ;  /* 0x0000000000037941 */ /* 0x000fea0003800200 */
.L_x_86467:
        /* <DEDUP_REMOVED lines=9> */
.L_x_86466:
[----:B------:R-:W-:Y:S05]  /*26440*/  BSYNC.RECONVERGENT B2 ;  /* 0x0000000000027941 */ /* 0x000fea0003800200 */
.L_x_86465:
        /* <DEDUP_REMOVED lines=17> */
.L_x_86476:
        /* <DEDUP_REMOVED lines=13> */
.L_x_86478:
[----:B------:R-:W-:Y:S05]  /*26630*/  BSYNC.RECONVERGENT B4 ;  /* 0x0000000000047941 */ /* 0x000fea0003800200 */
.L_x_86477:
        /* <DEDUP_REMOVED lines=60> */
.L_x_86475:
[----:B------:R-:W-:Y:S05]  /*26a00*/  BSYNC.RECONVERGENT B3 ;  /* 0x0000000000037941 */ /* 0x000fea0003800200 */
.L_x_86474:
        /* <DEDUP_REMOVED lines=9> */
.L_x_86473:
[----:B------:R-:W-:Y:S05]  /*26aa0*/  BSYNC.RECONVERGENT B2 ;  /* 0x0000000000027941 */ /* 0x000fea0003800200 */
.L_x_86472:
        /* <DEDUP_REMOVED lines=16> */
.L_x_86482:
        /* <DEDUP_REMOVED lines=13> */
.L_x_86484:
[----:B------:R-:W-:Y:S05]  /*26c80*/  BSYNC.RECONVERGENT B3 ;  /* 0x0000000000037941 */ /* 0x000fea0003800200 */
.L_x_86483:
        /* <DEDUP_REMOVED lines=60> */
.L_x_86481:
[----:B------:R-:W-:Y:S05]  /*27050*/  BSYNC.RECONVERGENT B2 ;  /* 0x0000000000027941 */ /* 0x000fea0003800200 */
.L_x_86480:
        /* <DEDUP_REMOVED lines=10> */
.L_x_86457:
        /* <DEDUP_REMOVED lines=21> */
.L_x_86489:
        /* <DEDUP_REMOVED lines=13> */
.L_x_86491:
[----:B------:R-:W-:Y:S05]  /*27320*/  BSYNC.RECONVERGENT B4 ;  /* 0x0000000000047941 */ /* 0x000fea0003800200 */
.L_x_86490:
        /* <DEDUP_REMOVED lines=61> */
.L_x_86488:
[----:B------:R-:W-:Y:S05]  /*27700*/  BSYNC.RECONVERGENT B3 ;  /* 0x0000000000037941 */ /* 0x000fea0003800200 */
.L_x_86487:
        /* <DEDUP_REMOVED lines=9> */
.L_x_86486:
[----:B------:R-:W-:Y:S05]  /*277a0*/  BSYNC.RECONVERGENT B2 ;  /* 0x0000000000027941 */ /* 0x000fea0003800200 */
.L_x_86485:
        /* <DEDUP_REMOVED lines=17> */
.L_x_86496:
        /* <DEDUP_REMOVED lines=13> */
.L_x_86498:
[----:B------:R-:W-:Y:S05]  /*27990*/  BSYNC.RECONVERGENT B4 ;  /* 0x0000000000047941 */ /* 0x000fea0003800200 */
.L_x_86497:
        /* <DEDUP_REMOVED lines=60> */
.L_x_86495:
[----:B------:R-:W-:Y:S05]  /*27d60*/  BSYNC.RECONVERGENT B3 ;  /* 0x0000000000037941 */ /* 0x000fea0003800200 */
.L_x_86494:
        /* <DEDUP_REMOVED lines=9> */
.L_x_86493:
[----:B------:R-:W-:Y:S05]  /*27e00*/  BSYNC.RECONVERGENT B2 ;  /* 0x0000000000027941 */ /* 0x000fea0003800200 */
.L_x_86492:
        /* <DEDUP_REMOVED lines=17> */
.L_x_86503:
        /* <DEDUP_REMOVED lines=13> */
.L_x_86505:
[----:B------:R-:W-:Y:S05]  /*27ff0*/  BSYNC.RECONVERGENT B4 ;  /* 0x0000000000047941 */ /* 0x000fea0003800200 */
.L_x_86504:
        /* <DEDUP_REMOVED lines=60> */
.L_x_86502:
[----:B------:R-:W-:Y:S05]  /*283c0*/  BSYNC.RECONVERGENT B3 ;  /* 0x0000000000037941 */ /* 0x000fea0003800200 */
.L_x_86501:
        /* <DEDUP_REMOVED lines=9> */
.L_x_86500:
[----:B------:R-:W-:Y:S05]  /*28460*/  BSYNC.RECONVERGENT B2 ;  /* 0x0000000000027941 */ /* 0x000fea0003800200 */
.L_x_86499:
        /* <DEDUP_REMOVED lines=16> */
.L_x_86508:
        /* <DEDUP_REMOVED lines=13> */
.L_x_86510:
[----:B------:R-:W-:Y:S05]  /*28640*/  BSYNC.RECONVERGENT B3 ;  /* 0x0000000000037941 */ /* 0x000fea0003800200 */
.L_x_86509:
        /* <DEDUP_REMOVED lines=60> */
.L_x_86507:
[----:B------:R-:W-:Y:S05]  /*28a10*/  BSYNC.RECONVERGENT B2 ;  /* 0x0000000000027941 */ /* 0x000fea0003800200 */
.L_x_86506:
        /* <DEDUP_REMOVED lines=9> */
.L_x_86479:
[----:B------:R-:W-:Y:S05]  /*28ab0*/  BSYNC.RECONVERGENT B0 ;  /* 0x0000000000007941 */ /* 0x000fea0003800200 */
.L_x_86456:
        /* <DEDUP_REMOVED lines=17> */
.L_x_86512:
[----:B------:R-:W-:Y:S05]  /*28bd0*/  BSYNC.RECONVERGENT B0 ;  /* 0x0000000000007941 */ /* 0x000fea0003800200 */
.L_x_86511:
[----:B------:R-:W-:Y:S01]  /*28be0*/  VIADD R18, R18, 0x20 ;  /* 0x0000002012127836 */ /* 0x000fe20000000000 */
[----:B------:R-:W-:-:S07]  /*28bf0*/  IADD3 R17, PT, PT, R17, 0x20, RZ ;  /* 0x0000002011117810 */ /* 0x000fce0007ffe0ff */
.L_x_86455:
[----:B------:R-:W-:Y:S05]  /*28c00*/  BSYNC.RECONVERGENT B1 ;  /* 0x0000000000017941 */ /* 0x000fea0003800200 */
.L_x_86454:
        /* <DEDUP_REMOVED lines=37> */
.L_x_86521:
        /* <DEDUP_REMOVED lines=13> */
.L_x_86523:
[----:B------:R-:W-:Y:S05]  /*28f30*/  BSYNC.RECONVERGENT B4 ;  /* 0x0000000000047941 */ /* 0x000fea0003800200 */
.L_x_86522:
        /* <DEDUP_REMOVED lines=61> */
.L_x_86520:
[----:B------:R-:W-:Y:S05]  /*29310*/  BSYNC.RECONVERGENT B3 ;  /* 0x0000000000037941 */ /* 0x000fea0003800200 */
.L_x_86519:
        /* <DEDUP_REMOVED lines=9> */
.L_x_86518:
[----:B------:R-:W-:Y:S05]  /*293b0*/  BSYNC.RECONVERGENT B2 ;  /* 0x0000000000027941 */ /* 0x000fea0003800200 */
.L_x_86517:
        /* <DEDUP_REMOVED lines=17> */
.L_x_86528:
        /* <DEDUP_REMOVED lines=13> */
.L_x_86530:
[----:B------:R-:W-:Y:S05]  /*295a0*/  BSYNC.RECONVERGENT B4 ;  /* 0x0000000000047941 */ /* 0x000fea0003800200 */
.L_x_86529:
        /* <DEDUP_REMOVED lines=60> */
.L_x_86527:
[----:B------:R-:W-:Y:S05]  /*29970*/  BSYNC.RECONVERGENT B3 ;  /* 0x0000000000037941 */ /* 0x000fea0003800200 */
.L_x_86526:
        /* <DEDUP_REMOVED lines=9> */
.L_x_86525:
[----:B------:R-:W-:Y:S05]  /*29a10*/  BSYNC.RECONVERGENT B2 ;  /* 0x0000000000027941 */ /* 0x000fea0003800200 */
.L_x_86524:
        /* <DEDUP_REMOVED lines=17> */
.L_x_86535:
        /* <DEDUP_REMOVED lines=13> */
.L_x_86537:
[----:B------:R-:W-:Y:S05]  /*29c00*/  BSYNC.RECONVERGENT B4 ;  /* 0x0000000000047941 */ /* 0x000fea0003800200 */
.L_x_86536:
        /* <DEDUP_REMOVED lines=60> */
.L_x_86534:
[----:B------:R-:W-:Y:S05]  /*29fd0*/  BSYNC.RECONVERGENT B3 ;  /* 0x0000000000037941 */ /* 0x000fea0003800200 */
.L_x_86533:
        /* <DEDUP_REMOVED lines=9> */
.L_x_86532:
[----:B------:R-:W-:Y:S05]  /*2a070*/  BSYNC.RECONVERGENT B2 ;  /* 0x0000000000027941 */ /* 0x000fea0003800200 */
.L_x_86531:
        /* <DEDUP_REMOVED lines=16> */
.L_x_86541:
        /* <DEDUP_REMOVED lines=13> */
.L_x_86543:
[----:B------:R-:W-:Y:S05]  /*2a250*/  BSYNC.RECONVERGENT B3 ;  /* 0x0000000000037941 */ /* 0x000fea0003800200 */
.L_x_86542:
        /* <DEDUP_REMOVED lines=60> */
.L_x_86540:
[----:B------:R-:W-:Y:S05]  /*2a620*/  BSYNC.RECONVERGENT B2 ;  /* 0x0000000000027941 */ /* 0x000fea0003800200 */
.L_x_86539:
        /* <DEDUP_REMOVED lines=10> */
.L_x_86516:
        /* <DEDUP_REMOVED lines=21> */
.L_x_86548:
        /* <DEDUP_REMOVED lines=13> */
.L_x_86550:
[----:B------:R-:W-:Y:S05]  /*2a8f0*/  BSYNC.RECONVERGENT B4 ;  /* 0x0000000000047941 */ /* 0x000fea0003800200 */
.L_x_86549:
        /* <DEDUP_REMOVED lines=61> */
.L_x_86547:
[----:B------:R-:W-:Y:S05]  /*2acd0*/  BSYNC.RECONVERGENT B3 ;  /* 0x0000000000037941 */ /* 0x000fea0003800200 */
.L_x_86546:
        /* <DEDUP_REMOVED lines=9> */
.L_x_86545:
[----:B------:R-:W-:Y:S05]  /*2ad70*/  BSYNC.RECONVERGENT B2 ;  /* 0x0000000000027941 */ /* 0x000fea0003800200 */
.L_x_86544:
        /* <DEDUP_REMOVED lines=17> */
.L_x_86555:
        /* <DEDUP_REMOVED lines=13> */
.L_x_86557:
[----:B------:R-:W-:Y:S05]  /*2af60*/  BSYNC.RECONVERGENT B4 ;  /* 0x0000000000047941 */ /* 0x000fea0003800200 */
.L_x_86556:
        /* <DEDUP_REMOVED lines=60> */
.L_x_86554:
[----:B------:R-:W-:Y:S05]  /*2b330*/  BSYNC.RECONVERGENT B3 ;  /* 0x0000000000037941 */ /* 0x000fea0003800200 */
.L_x_86553:
        /* <DEDUP_REMOVED lines=9> */
.L_x_86552:
[----:B------:R-:W-:Y:S05]  /*2b3d0*/  BSYNC.RECONVERGENT B2 ;  /* 0x0000000000027941 */ /* 0x000fea0003800200 */
.L_x_86551:
        /* <DEDUP_REMOVED lines=17> */
.L_x_86562:
        /* <DEDUP_REMOVED lines=13> */
.L_x_86564:
[----:B------:R-:W-:Y:S05]  /*2b5c0*/  BSYNC.RECONVERGENT B4 ;  /* 0x0000000000047941 */ /* 0x000fea0003800200 */
.L_x_86563:
        /* <DEDUP_REMOVED lines=60> */
.L_x_86561:
[----:B------:R-:W-:Y:S05]  /*2b990*/  BSYNC.RECONVERGENT B3 ;  /* 0x0000000000037941 */ /* 0x000fea0003800200 */
.L_x_86560:
        /* <DEDUP_REMOVED lines=9> */
.L_x_86559:
[----:B------:R-:W-:Y:S05]  /*2ba30*/  BSYNC.RECONVERGENT B2 ;  /* 0x0000000000027941 */ /* 0x000fea0003800200 */
.L_x_86558:
        /* <DEDUP_REMOVED lines=16> */
.L_x_86567:
        /* <DEDUP_REMOVED lines=13> */
.L_x_86569:
[----:B------:R-:W-:Y:S05]  /*2bc10*/  BSYNC.RECONVERGENT B3 ;  /* 0x0000000000037941 */ /* 0x000fea0003800200 */
.L_x_86568:
        /* <DEDUP_REMOVED lines=60> */
.L_x_86566:
[----:B------:R-:W-:Y:S05]  /*2bfe0*/  BSYNC.RECONVERGENT B2 ;  /* 0x0000000000027941 */ /* 0x000fea0003800200 */
.L_x_86565:
        /* <DEDUP_REMOVED lines=9> */
.L_x_86538:
[----:B------:R-:W-:Y:S05]  /*2c080*/  BSYNC.RECONVERGENT B0 ;  /* 0x0000000000007941 */ /* 0x000fea0003800200 */
.L_x_86515:
        /* <DEDUP_REMOVED lines=17> */
.L_x_86571:
[----:B------:R-:W-:Y:S05]  /*2c1a0*/  BSYNC.RECONVERGENT B0 ;  /* 0x0000000000007941 */ /* 0x000fea0003800200 */
.L_x_86570:
[----:B------:R-:W-:Y:S01]  /*2c1b0*/  IADD3 R18, PT, PT, R18, 0x20, RZ ;  /* 0x0000002012127810 */ /* 0x000fe20007ffe0ff */
[----:B------:R-:W-:-:S07]  /*2c1c0*/  VIADD R17, R17, 0x20 ;  /* 0x0000002011117836 */ /* 0x000fce0000000000 */
.L_x_86514:
[----:B------:R-:W-:Y:S05]  /*2c1d0*/  BSYNC.RECONVERGENT B1 ;  /* 0x0000000000017941 */ /* 0x000fea0003800200 */
.L_x_86513:
        /* <DEDUP_REMOVED lines=37> */
.L_x_86580:
        /* <DEDUP_REMOVED lines=13> */
.L_x_86582:
[----:B------:R-:W-:Y:S05]  /*2c500*/  BSYNC.RECONVERGENT B4 ;  /* 0x0000000000047941 */ /* 0x000fea0003800200 */
.L_x_86581:
        /* <DEDUP_REMOVED lines=61> */
.L_x_86579:
[----:B------:R-:W-:Y:S05]  /*2c8e0*/  BSYNC.RECONVERGENT B3 ;  /* 0x0000000000037941 */ /* 0x000fea0003800200 */
.L_x_86578:
        /* <DEDUP_REMOVED lines=9> */
.L_x_86577:
[----:B------:R-:W-:Y:S05]  /*2c980*/  BSYNC.RECONVERGENT B2 ;  /* 0x0000000000027941 */ /* 0x000fea0003800200 */
.L_x_86576:
        /* <DEDUP_REMOVED lines=17> */
.L_x_86587:
        /* <DEDUP_REMOVED lines=13> */
.L_x_86589:
[----:B------:R-:W-:Y:S05]  /*2cb70*/  BSYNC.RECONVERGENT B4 ;  /* 0x0000000000047941 */ /* 0x000fea0003800200 */
.L_x_86588:
        /* <DEDUP_REMOVED lines=60> */
.L_x_86586:
[----:B------:R-:W-:Y:S05]  /*2cf40*/  BSYNC.RECONVERGENT B3 ;  /* 0x0000000000037941 */ /* 0x000fea0003800200 */
.L_x_86585:
        /* <DEDUP_REMOVED lines=9> */
.L_x_86584:
[----:B------:R-:W-:Y:S05]  /*2cfe0*/  BSYNC.RECONVERGENT B2 ;  /* 0x0000000000027941 */ /* 0x000fea0003800200 */
.L_x_86583:
        /* <DEDUP_REMOVED lines=17> */
.L_x_86594:
        /* <DEDUP_REMOVED lines=13> */
.L_x_86596:
[----:B------:R-:W-:Y:S05]  /*2d1d0*/  BSYNC.RECONVERGENT B4 ;  /* 0x0000000000047941 */ /* 0x000fea0003800200 */
.L_x_86595:
        /* <DEDUP_REMOVED lines=60> */
.L_x_86593:
[----:B------:R-:W-:Y:S05]  /*2d5a0*/  BSYNC.RECONVERGENT B3 ;  /* 0x0000000000037941 */ /* 0x000fea0003800200 */
.L_x_86592:
        /* <DEDUP_REMOVED lines=9> */
.L_x_86591:
[----:B------:R-:W-:Y:S05]  /*2d640*/  BSYNC.RECONVERGENT B2 ;  /* 0x0000000000027941 */ /* 0x000fea0003800200 */
.L_x_86590:
        /* <DEDUP_REMOVED lines=16> */
.L_x_86600:
        /* <DEDUP_REMOVED lines=13> */
.L_x_86602:
[----:B------:R-:W-:Y:S05]  /*2d820*/  BSYNC.RECONVERGENT B3 ;  /* 0x0000000000037941 */ /* 0x000fea0003800200 */
.L_x_86601:
        /* <DEDUP_REMOVED lines=60> */
.L_x_86599:
[----:B------:R-:W-:Y:S05]  /*2dbf0*/  BSYNC.RECONVERGENT B2 ;  /* 0x0000000000027941 */ /* 0x000fea0003800200 */
.L_x_86598:
        /* <DEDUP_REMOVED lines=10> */
.L_x_86575:
        /* <DEDUP_REMOVED lines=21> */
.L_x_86607:
        /* <DEDUP_REMOVED lines=13> */
.L_x_86609:
[----:B------:R-:W-:Y:S05]  /*2dec0*/  BSYNC.RECONVERGENT B4 ;  /* 0x0000000000047941 */ /* 0x000fea0003800200 */
.L_x_86608:
        /* <DEDUP_REMOVED lines=61> */
.L_x_86606:
[----:B------:R-:W-:Y:S05]  /*2e2a0*/  BSYNC.RECONVERGENT B3 ;  /* 0x0000000000037941 */ /* 0x000fea0003800200 */
.L_x_86605:
        /* <DEDUP_REMOVED lines=9> */
.L_x_86604:
[----:B------:R-:W-:Y:S05]  /*2e340*/  BSYNC.RECONVERGENT B2 ;  /* 0x0000000000027941 */ /* 0x000fea0003800200 */
.L_x_86603:
        /* <DEDUP_REMOVED lines=17> */
.L_x_86614:
        /* <DEDUP_REMOVED lines=13> */
.L_x_86616:
[----:B------:R-:W-:Y:S05]  /*2e530*/  BSYNC.RECONVERGENT B4 ;  /* 0x0000000000047941 */ /* 0x000fea0003800200 */
.L_x_86615:
        /* <DEDUP_REMOVED lines=60> */
.L_x_86613:
[----:B------:R-:W-:Y:S05]  /*2e900*/  BSYNC.RECONVERGENT B3 ;  /* 0x0000000000037941 */ /* 0x000fea0003800200 */
.L_x_86612:
        /* <DEDUP_REMOVED lines=9> */
.L_x_86611:
[----:B------:R-:W-:Y:S05]  /*2e9a0*/  BSYNC.RECONVERGENT B2 ;  /* 0x0000000000027941 */ /* 0x000fea0003800200 */
.L_x_86610:
        /* <DEDUP_REMOVED lines=17> */
.L_x_86621:
        /* <DEDUP_REMOVED lines=13> */
.L_x_86623:
[----:B------:R-:W-:Y:S05]  /*2eb90*/  BSYNC.RECONVERGENT B4 ;  /* 0x0000000000047941 */ /* 0x000fea0003800200 */
.L_x_86622:
        /* <DEDUP_REMOVED lines=60> */
.L_x_86620:
[----:B------:R-:W-:Y:S05]  /*2ef60*/  BSYNC.RECONVERGENT B3 ;  /* 0x0000000000037941 */ /* 0x000fea0003800200 */
.L_x_86619:
        /* <DEDUP_REMOVED lines=9> */
.L_x_86618:
[----:B------:R-:W-:Y:S05]  /*2f000*/  BSYNC.RECONVERGENT B2 ;  /* 0x0000000000027941 */ /* 0x000fea0003800200 */
.L_x_86617:
        /* <DEDUP_REMOVED lines=16> */
.L_x_86626:
        /* <DEDUP_REMOVED lines=13> */
.L_x_86628:
[----:B------:R-:W-:Y:S05]  /*2f1e0*/  BSYNC.RECONVERGENT B3 ;  /* 0x0000000000037941 */ /* 0x000fea0003800200 */
.L_x_86627:
        /* <DEDUP_REMOVED lines=60> */
.L_x_86625:
[----:B------:R-:W-:Y:S05]  /*2f5b0*/  BSYNC.RECONVERGENT B2 ;  /* 0x0000000000027941 */ /* 0x000fea0003800200 */
.L_x_86624:
        /* <DEDUP_REMOVED lines=9> */
.L_x_86597:
[----:B------:R-:W-:Y:S05]  /*2f650*/  BSYNC.RECONVERGENT B0 ;  /* 0x0000000000007941 */ /* 0x000fea0003800200 */
.L_x_86574:
        /* <DEDUP_REMOVED lines=17> */
.L_x_86630:
[----:B------:R-:W-:Y:S05]  /*2f770*/  BSYNC.RECONVERGENT B0 ;  /* 0x0000000000007941 */ /* 0x000fea0003800200 */
.L_x_86629:
[----:B------:R-:W-:Y:S01]  /*2f780*/  VIADD R18, R18, 0x20 ;  /* 0x0000002012127836 */ /* 0x000fe20000000000 */
[----:B------:R-:W-:-:S07]  /*2f790*/  IADD3 R17, PT, PT, R17, 0x20, RZ ;  /* 0x0000002011117810 */ /* 0x000fce0007ffe0ff */
.L_x_86573:
[----:B------:R-:W-:Y:S05]  /*2f7a0*/  BSYNC.RECONVERGENT B1 ;  /* 0x0000000000017941 */ /* 0x000fea0003800200 */
.L_x_86572:
        /* <DEDUP_REMOVED lines=37> */
.L_x_86639:
        /* <DEDUP_REMOVED lines=13> */
.L_x_86641:
[----:B------:R-:W-:Y:S05]  /*2fad0*/  BSYNC.RECONVERGENT B4 ;  /* 0x0000000000047941 */ /* 0x000fea0003800200 */
.L_x_86640:
        /* <DEDUP_REMOVED lines=61> */
.L_x_86638:
[----:B------:R-:W-:Y:S05]  /*2feb0*/  BSYNC.RECONVERGENT B3 ;  /* 0x0000000000037941 */ /* 0x000fea0003800200 */
.L_x_86637:
        /* <DEDUP_REMOVED lines=9> */
.L_x_86636:
[----:B------:R-:W-:Y:S05]  /*2ff50*/  BSYNC.RECONVERGENT B2 ;  /* 0x0000000000027941 */ /* 0x000fea0003800200 */
.L_x_86635:
        /* <DEDUP_REMOVED lines=17> */
.L_x_86646:
        /* <DEDUP_REMOVED lines=13> */
.L_x_86648:
[----:B------:R-:W-:Y:S05]  /*30140*/  BSYNC.RECONVERGENT B4 ;  /* 0x0000000000047941 */ /* 0x000fea0003800200 */
.L_x_86647:
        /* <DEDUP_REMOVED lines=60> */
.L_x_86645:
[----:B------:R-:W-:Y:S05]  /*30510*/  BSYNC.RECONVERGENT B3 ;  /* 0x0000000000037941 */ /* 0x000fea0003800200 */
.L_x_86644:
        /* <DEDUP_REMOVED lines=9> */
.L_x_86643:
[----:B------:R-:W-:Y:S05]  /*305b0*/  BSYNC.RECONVERGENT B2 ;  /* 0x0000000000027941 */ /* 0x000fea0003800200 */
.L_x_86642:
        /* <DEDUP_REMOVED lines=17> */
.L_x_86653:
        /* <DEDUP_REMOVED lines=13> */
.L_x_86655:
[----:B------:R-:W-:Y:S05]  /*307a0*/  BSYNC.RECONVERGENT B4 ;  /* 0x0000000000047941 */ /* 0x000fea0003800200 */
.L_x_86654:
        /* <DEDUP_REMOVED lines=60> */
.L_x_86652:
[----:B------:R-:W-:Y:S05]  /*30b70*/  BSYNC.RECONVERGENT B3 ;  /* 0x0000000000037941 */ /* 0x000fea0003800200 */
.L_x_86651:
        /* <DEDUP_REMOVED lines=9> */
.L_x_86650:
[----:B------:R-:W-:Y:S05]  /*30c10*/  BSYNC.RECONVERGENT B2 ;  /* 0x0000000000027941 */ /* 0x000fea0003800200 */
.L_x_86649:
        /* <DEDUP_REMOVED lines=16> */
.L_x_86659:
        /* <DEDUP_REMOVED lines=13> */
.L_x_86661:
[----:B------:R-:W-:Y:S05]  /*30df0*/  BSYNC.RECONVERGENT B3 ;  /* 0x0000000000037941 */ /* 0x000fea0003800200 */
.L_x_86660:
        /* <DEDUP_REMOVED lines=60> */
.L_x_86658:
[----:B------:R-:W-:Y:S05]  /*311c0*/  BSYNC.RECONVERGENT B2 ;  /* 0x0000000000027941 */ /* 0x000fea0003800200 */
.L_x_86657:
        /* <DEDUP_REMOVED lines=10> */
.L_x_86634:
        /* <DEDUP_REMOVED lines=21> */
.L_x_86666:
        /* <DEDUP_REMOVED lines=13> */
.L_x_86668:
[----:B------:R-:W-:Y:S05]  /*31490*/  BSYNC.RECONVERGENT B4 ;  /* 0x0000000000047941 */ /* 0x000fea0003800200 */
.L_x_86667:
        /* <DEDUP_REMOVED lines=61> */
.L_x_86665:
[----:B------:R-:W-:Y:S05]  /*31870*/  BSYNC.RECONVERGENT B3 ;  /* 0x0000000000037941 */ /* 0x000fea0003800200 */
.L_x_86664:
        /* <DEDUP_REMOVED lines=9> */
.L_x_86663:
[----:B------:R-:W-:Y:S05]  /*31910*/  BSYNC.RECONVERGENT B2 ;  /* 0x0000000000027941 */ /* 0x000fea0003800200 */
.L_x_86662:
        /* <DEDUP_REMOVED lines=17> */
.L_x_86673:
        /* <DEDUP_REMOVED lines=13> */
.L_x_86675:
[----:B------:R-:W-:Y:S05]  /*31b00*/  BSYNC.RECONVERGENT B4 ;  /* 0x0000000000047941 */ /* 0x000fea0003800200 */
.L_x_86674:
        /* <DEDUP_REMOVED lines=60> */
.L_x_86672:
[----:B------:R-:W-:Y:S05]  /*31ed0*/  BSYNC.RECONVERGENT B3 ;  /* 0x0000000000037941 */ /* 0x000fea0003800200 */
.L_x_86671:
        /* <DEDUP_REMOVED lines=9> */
.L_x_86670:
[----:B------:R-:W-:Y:S05]  /*31f70*/  BSYNC.RECONVERGENT B2 ;  /* 0x0000000000027941 */ /* 0x000fea0003800200 */
.L_x_86669:
        /* <DEDUP_REMOVED lines=17> */
.L_x_86680:
        /* <DEDUP_REMOVED lines=13> */
.L_x_86682:
[----:B------:R-:W-:Y:S05]  /*32160*/  BSYNC.RECONVERGENT B4 ;  /* 0x0000000000047941 */ /* 0x000fea0003800200 */
.L_x_86681:
        /* <DEDUP_REMOVED lines=60> */
.L_x_86679:
[----:B------:R-:W-:Y:S05]  /*32530*/  BSYNC.RECONVERGENT B3 ;  /* 0x0000000000037941 */ /* 0x000fea0003800200 */
.L_x_86678:
        /* <DEDUP_REMOVED lines=9> */
.L_x_86677:
[----:B------:R-:W-:Y:S05]  /*325d0*/  BSYNC.RECONVERGENT B2 ;  /* 0x0000000000027941 */ /* 0x000fea0003800200 */
.L_x_86676:
        /* <DEDUP_REMOVED lines=16> */
.L_x_86685:
        /* <DEDUP_REMOVED lines=13> */
.L_x_86687:
[----:B------:R-:W-:Y:S05]  /*327b0*/  BSYNC.RECONVERGENT B3 ;  /* 0x0000000000037941 */ /* 0x000fea0003800200 */
.L_x_86686:
        /* <DEDUP_REMOVED lines=60> */
.L_x_86684:
[----:B------:R-:W-:Y:S05]  /*32b80*/  BSYNC.RECONVERGENT B2 ;  /* 0x0000000000027941 */ /* 0x000fea0003800200 */
.L_x_86683:
        /* <DEDUP_REMOVED lines=9> */
.L_x_86656:
[----:B------:R-:W-:Y:S05]  /*32c20*/  BSYNC.RECONVERGENT B0 ;  /* 0x0000000000007941 */ /* 0x000fea0003800200 */
.L_x_86633:
        /* <DEDUP_REMOVED lines=17> */
.L_x_86689:
[----:B------:R-:W-:Y:S05]  /*32d40*/  BSYNC.RECONVERGENT B0 ;  /* 0x0000000000007941 */ /* 0x000fea0003800200 */
.L_x_86688:
[----:B------:R-:W-:Y:S01]  /*32d50*/  IADD3 R18, PT, PT, R18, 0x20, RZ ;  /* 0x0000002012127810 */ /* 0x000fe20007ffe0ff */
[----:B------:R-:W-:-:S07]  /*32d60*/  VIADD R17, R17, 0x20 ;  /* 0x0000002011117836 */ /* 0x000fce0000000000 */
.L_x_86632:
[----:B------:R-:W-:Y:S05]  /*32d70*/  BSYNC.RECONVERGENT B1 ;  /* 0x0000000000017941 */ /* 0x000fea0003800200 */
.L_x_86631:
        /* <DEDUP_REMOVED lines=37> */
.L_x_86698:
        /* <DEDUP_REMOVED lines=13> */
.L_x_86700:
[----:B------:R-:W-:Y:S05]  /*330a0*/  BSYNC.RECONVERGENT B4 ;  /* 0x0000000000047941 */ /* 0x000fea0003800200 */
.L_x_86699:
        /* <DEDUP_REMOVED lines=61> */
.L_x_86697:
[----:B------:R-:W-:Y:S05]  /*33480*/  BSYNC.RECONVERGENT B3 ;  /* 0x0000000000037941 */ /* 0x000fea0003800200 */
.L_x_86696:
        /* <DEDUP_REMOVED lines=9> */
.L_x_86695:
[----:B------:R-:W-:Y:S05]  /*33520*/  BSYNC.RECONVERGENT B2 ;  /* 0x0000000000027941 */ /* 0x000fea0003800200 */
.L_x_86694:
        /* <DEDUP_REMOVED lines=17> */
.L_x_86705:
        /* <DEDUP_REMOVED lines=13> */
.L_x_86707:
[----:B------:R-:W-:Y:S05]  /*33710*/  BSYNC.RECONVERGENT B4 ;  /* 0x0000000000047941 */ /* 0x000fea0003800200 */
.L_x_86706:
        /* <DEDUP_REMOVED lines=60> */
.L_x_86704:
[----:B------:R-:W-:Y:S05]  /*33ae0*/  BSYNC.RECONVERGENT B3 ;  /* 0x0000000000037941 */ /* 0x000fea0003800200 */
.L_x_86703:
        /* <DEDUP_REMOVED lines=9> */
.L_x_86702:
[----:B------:R-:W-:Y:S05]  /*33b80*/  BSYNC.RECONVERGENT B2 ;  /* 0x0000000000027941 */ /* 0x000fea0003800200 */
.L_x_86701:
        /* <DEDUP_REMOVED lines=17> */
.L_x_86712:
        /* <DEDUP_REMOVED lines=13> */
.L_x_86714:
[----:B------:R-:W-:Y:S05]  /*33d70*/  BSYNC.RECONVERGENT B4 ;  /* 0x0000000000047941 */ /* 0x000fea0003800200 */
.L_x_86713:
        /* <DEDUP_REMOVED lines=60> */
.L_x_86711:
[----:B------:R-:W-:Y:S05]  /*34140*/  BSYNC.RECONVERGENT B3 ;  /* 0x0000000000037941 */ /* 0x000fea0003800200 */
.L_x_86710:
        /* <DEDUP_REMOVED lines=9> */
.L_x_86709:
[----:B------:R-:W-:Y:S05]  /*341e0*/  BSYNC.RECONVERGENT B2 ;  /* 0x0000000000027941 */ /* 0x000fea0003800200 */
.L_x_86708:
        /* <DEDUP_REMOVED lines=16> */
.L_x_86718:
        /* <DEDUP_REMOVED lines=13> */
.L_x_86720:
[----:B------:R-:W-:Y:S05]  /*343c0*/  BSYNC.RECONVERGENT B3 ;  /* 0x0000000000037941 */ /* 0x000fea0003800200 */
.L_x_86719:
        /* <DEDUP_REMOVED lines=60> */
.L_x_86717:
[----:B------:R-:W-:Y:S05]  /*34790*/  BSYNC.RECONVERGENT B2 ;  /* 0x0000000000027941 */ /* 0x000fea0003800200 */
.L_x_86716:
        /* <DEDUP_REMOVED lines=10> */
.L_x_86693:
        /* <DEDUP_REMOVED lines=21> */
.L_x_86725:
        /* <DEDUP_REMOVED lines=13> */
.L_x_86727:
[----:B------:R-:W-:Y:S05]  /*34a60*/  BSYNC.RECONVERGENT B4 ;  /* 0x0000000000047941 */ /* 0x000fea0003800200 */
.L_x_86726:
        /* <DEDUP_REMOVED lines=61> */
.L_x_86724:
[----:B------:R-:W-:Y:S05]  /*34e40*/  BSYNC.RECONVERGENT B3 ;  /* 0x0000000000037941 */ /* 0x000fea0003800200 */
.L_x_86723:
        /* <DEDUP_REMOVED lines=9> */
.L_x_86722:
[----:B------:R-:W-:Y:S05]  /*34ee0*/  BSYNC.RECONVERGENT B2 ;  /* 0x0000000000027941 */ /* 0x000fea0003800200 */
.L_x_86721:
        /* <DEDUP_REMOVED lines=17> */
.L_x_86732:
        /* <DEDUP_REMOVED lines=13> */
.L_x_86734:
[----:B------:R-:W-:Y:S05]  /*350d0*/  BSYNC.RECONVERGENT B4 ;  /* 0x0000000000047941 */ /* 0x000fea0003800200 */
.L_x_86733:
        /* <DEDUP_REMOVED lines=60> */
.L_x_86731:
[----:B------:R-:W-:Y:S05]  /*354a0*/  BSYNC.RECONVERGENT B3 ;  /* 0x0000000000037941 */ /* 0x000fea0003800200 */
.L_x_86730:
        /* <DEDUP_REMOVED lines=9> */
.L_x_86729:
[----:B------:R-:W-:Y:S05]  /*35540*/  BSYNC.RECONVERGENT B2 ;  /* 0x0000000000027941 */ /* 0x000fea0003800200 */
.L_x_86728:
        /* <DEDUP_REMOVED lines=17> */
.L_x_86739:
        /* <DEDUP_REMOVED lines=13> */
.L_x_86741:
[----:B------:R-:W-:Y:S05]  /*35730*/  BSYNC.RECONVERGENT B4 ;  /* 0x0000000000047941 */ /* 0x000fea0003800200 */
.L_x_86740:
        /* <DEDUP_REMOVED lines=60> */
.L_x_86738:
[----:B------:R-:W-:Y:S05]  /*35b00*/  BSYNC.RECONVERGENT B3 ;  /* 0x0000000000037941 */ /* 0x000fea0003800200 */
.L_x_86737:
        /* <DEDUP_REMOVED lines=9> */
.L_x_86736:
[----:B------:R-:W-:Y:S05]  /*35ba0*/  BSYNC.RECONVERGENT B2 ;  /* 0x0000000000027941 */ /* 0x000fea0003800200 */
.L_x_86735:
        /* <DEDUP_REMOVED lines=16> */
.L_x_86744:
        /* <DEDUP_REMOVED lines=13> */
.L_x_86746:
[----:B------:R-:W-:Y:S05]  /*35d80*/  BSYNC.RECONVERGENT B3 ;  /* 0x0000000000037941 */ /* 0x000fea0003800200 */
.L_x_86745:
        /* <DEDUP_REMOVED lines=60> */
.L_x_86743:
[----:B------:R-:W-:Y:S05]  /*36150*/  BSYNC.RECONVERGENT B2 ;  /* 0x0000000000027941 */ /* 0x000fea0003800200 */
.L_x_86742:
        /* <DEDUP_REMOVED lines=9> */
.L_x_86715:
[----:B------:R-:W-:Y:S05]  /*361f0*/  BSYNC.RECONVERGENT B0 ;  /* 0x0000000000007941 */ /* 0x000fea0003800200 */
.L_x_86692:
        /* <DEDUP_REMOVED lines=17> */
.L_x_86748:
[----:B------:R-:W-:Y:S05]  /*36310*/  BSYNC.RECONVERGENT B0 ;  /* 0x0000000000007941 */ /* 0x000fea0003800200 */
.L_x_86747:
[----:B------:R-:W-:Y:S01]  /*36320*/  VIADD R18, R18, 0x20 ;  /* 0x0000002012127836 */ /* 0x000fe20000000000 */
[----:B------:R-:W-:-:S07]  /*36330*/  IADD3 R17, PT, PT, R17, 0x20, RZ ;  /* 0x0000002011117810 */ /* 0x000fce0007ffe0ff */
.L_x_86691:
[----:B------:R-:W-:Y:S05]  /*36340*/  BSYNC.RECONVERGENT B1 ;  /* 0x0000000000017941 */ /* 0x000fea0003800200 */
.L_x_86690:
        /* <DEDUP_REMOVED lines=37> */
.L_x_86757:
        /* <DEDUP_REMOVED lines=13> */
.L_x_86759:
[----:B------:R-:W-:Y:S05]  /*36670*/  BSYNC.RECONVERGENT B4 ;  /* 0x0000000000047941 */ /* 0x000fea0003800200 */
.L_x_86758:
        /* <DEDUP_REMOVED lines=61> */
.L_x_86756:
[----:B------:R-:W-:Y:S05]  /*36a50*/  BSYNC.RECONVERGENT B3 ;  /* 0x0000000000037941 */ /* 0x000fea0003800200 */
.L_x_86755:
        /* <DEDUP_REMOVED lines=9> */
.L_x_86754:
[----:B------:R-:W-:Y:S05]  /*36af0*/  BSYNC.RECONVERGENT B2 ;  /* 0x0000000000027941 */ /* 0x000fea0003800200 */
.L_x_86753:
        /* <DEDUP_REMOVED lines=17> */
.L_x_86764:
        /* <DEDUP_REMOVED lines=13> */
.L_x_86766:
[----:B------:R-:W-:Y:S05]  /*36ce0*/  BSYNC.RECONVERGENT B4 ;  /* 0x0000000000047941 */ /* 0x000fea0003800200 */
.L_x_86765:
        /* <DEDUP_REMOVED lines=60> */
.L_x_86763:
[----:B------:R-:W-:Y:S05]  /*370b0*/  BSYNC.RECONVERGENT B3 ;  /* 0x0000000000037941 */ /* 0x000fea0003800200 */
.L_x_86762:
        /* <DEDUP_REMOVED lines=9> */
.L_x_86761:
[----:B------:R-:W-:Y:S05]  /*37150*/  BSYNC.RECONVERGENT B2 ;  /* 0x0000000000027941 */ /* 0x000fea0003800200 */
.L_x_86760:
        /* <DEDUP_REMOVED lines=17> */
.L_x_86771:
        /* <DEDUP_REMOVED lines=13> */
.L_x_86773:
[----:B------:R-:W-:Y:S05]  /*37340*/  BSYNC.RECONVERGENT B4 ;  /* 0x0000000000047941 */ /* 0x000fea0003800200 */
.L_x_86772:
        /* <DEDUP_REMOVED lines=60> */
.L_x_86770:
[----:B------:R-:W-:Y:S05]  /*37710*/  BSYNC.RECONVERGENT B3 ;  /* 0x0000000000037941 */ /* 0x000fea0003800200 */
.L_x_86769:
        /* <DEDUP_REMOVED lines=9> */
.L_x_86768:
[----:B------:R-:W-:Y:S05]  /*377b0*/  BSYNC.RECONVERGENT B2 ;  /* 0x0000000000027941 */ /* 0x000fea0003800200 */
.L_x_86767:
        /* <DEDUP_REMOVED lines=16> */
.L_x_86777:
        /* <DEDUP_REMOVED lines=13> */
.L_x_86779:
[----:B------:R-:W-:Y:S05]  /*37990*/  BSYNC.RECONVERGENT B3 ;  /* 0x0000000000037941 */ /* 0x000fea0003800200 */
.L_x_86778:
        /* <DEDUP_REMOVED lines=60> */
.L_x_86776:
[----:B------:R-:W-:Y:S05]  /*37d60*/  BSYNC.RECONVERGENT B2 ;  /* 0x0000000000027941 */ /* 0x000fea0003800200 */
.L_x_86775:
        /* <DEDUP_REMOVED lines=10> */
.L_x_86752:
        /* <DEDUP_REMOVED lines=21> */
.L_x_86784:
        /* <DEDUP_REMOVED lines=13> */
.L_x_86786:
[----:B------:R-:W-:Y:S05]  /*38030*/  BSYNC.RECONVERGENT B4 ;  /* 0x0000000000047941 */ /* 0x000fea0003800200 */
.L_x_86785:
        /* <DEDUP_REMOVED lines=61> */
.L_x_86783:
[----:B------:R-:W-:Y:S05]  /*38410*/  BSYNC.RECONVERGENT B3 ;  /* 0x0000000000037941 */ /* 0x000fea0003800200 */
.L_x_86782:
        /* <DEDUP_REMOVED lines=9> */
.L_x_86781:
[----:B------:R-:W-:Y:S05]  /*384b0*/  BSYNC.RECONVERGENT B2 ;  /* 0x0000000000027941 */ /* 0x000fea0003800200 */
.L_x_86780:
        /* <DEDUP_REMOVED lines=17> */
.L_x_86791:
        /* <DEDUP_REMOVED lines=13> */
.L_x_86793:
[----:B------:R-:W-:Y:S05]  /*386a0*/  BSYNC.RECONVERGENT B4 ;  /* 0x0000000000047941 */ /* 0x000fea0003800200 */
.L_x_86792:
        /* <DEDUP_REMOVED lines=60> */
.L_x_86790:
[----:B------:R-:W-:Y:S05]  /*38a70*/  BSYNC.RECONVERGENT B3 ;  /* 0x0000000000037941 */ /* 0x000fea0003800200 */
.L_x_86789:
        /* <DEDUP_REMOVED lines=9> */
.L_x_86788:
[----:B------:R-:W-:Y:S05]  /*38b10*/  BSYNC.RECONVERGENT B2 ;  /* 0x0000000000027941 */ /* 0x000fea0003800200 */
.L_x_86787:
        /* <DEDUP_REMOVED lines=17> */
.L_x_86798:
        /* <DEDUP_REMOVED lines=13> */
.L_x_86800:
[----:B------:R-:W-:Y:S05]  /*38d00*/  BSYNC.RECONVERGENT B4 ;  /* 0x0000000000047941 */ /* 0x000fea0003800200 */
.L_x_86799:
        /* <DEDUP_REMOVED lines=60> */
.L_x_86797:
[----:B------:R-:W-:Y:S05]  /*390d0*/  BSYNC.RECONVERGENT B3 ;  /* 0x0000000000037941 */ /* 0x000fea0003800200 */
.L_x_86796:
        /* <DEDUP_REMOVED lines=9> */
.L_x_86795:
[----:B------:R-:W-:Y:S05]  /*39170*/  BSYNC.RECONVERGENT B2 ;  /* 0x0000000000027941 */ /* 0x000fea0003800200 */
.L_x_86794:
        /* <DEDUP_REMOVED lines=16> */
.L_x_86803:
        /* <DEDUP_REMOVED lines=13> */
.L_x_86805:
[----:B------:R-:W-:Y:S05]  /*39350*/  BSYNC.RECONVERGENT B3 ;  /* 0x0000000000037941 */ /* 0x000fea0003800200 */
.L_x_86804:
        /* <DEDUP_REMOVED lines=60> */
.L_x_86802:
[----:B------:R-:W-:Y:S05]  /*39720*/  BSYNC.RECONVERGENT B2 ;  /* 0x0000000000027941 */ /* 0x000fea0003800200 */
.L_x_86801:
        /* <DEDUP_REMOVED lines=9> */
.L_x_86774:
[----:B------:R-:W-:Y:S05]  /*397c0*/  BSYNC.RECONVERGENT B0 ;  /* 0x0000000000007941 */ /* 0x000fea0003800200 */
.L_x_86751:
        /* <DEDUP_REMOVED lines=17> */
.L_x_86807:
[----:B------:R-:W-:Y:S05]  /*398e0*/  BSYNC.RECONVERGENT B0 ;  /* 0x0000000000007941 */ /* 0x000fea0003800200 */
.L_x_86806:
[----:B------:R-:W-:Y:S01]  /*398f0*/  IADD3 R18, PT, PT, R18, 0x20, RZ ;  /* 0x0000002012127810 */ /* 0x000fe20007ffe0ff */
[----:B------:R-:W-:-:S07]  /*39900*/  VIADD R17, R17, 0x20 ;  /* 0x0000002011117836 */ /* 0x000fce0000000000 */
.L_x_86750:
[----:B------:R-:W-:Y:S05]  /*39910*/  BSYNC.RECONVERGENT B1 ;  /* 0x0000000000017941 */ /* 0x000fea0003800200 */
.L_x_86749:
        /* <DEDUP_REMOVED lines=37> */
.L_x_86816:
        /* <DEDUP_REMOVED lines=13> */
.L_x_86818:
[----:B------:R-:W-:Y:S05]  /*39c40*/  BSYNC.RECONVERGENT B4 ;  /* 0x0000000000047941 */ /* 0x000fea0003800200 */
.L_x_86817:
        /* <DEDUP_REMOVED lines=61> */
.L_x_86815:
[----:B------:R-:W-:Y:S05]  /*3a020*/  BSYNC.RECONVERGENT B3 ;  /* 0x0000000000037941 */ /* 0x000fea0003800200 */
.L_x_86814:
        /* <DEDUP_REMOVED lines=9> */
.L_x_86813:
[----:B------:R-:W-:Y:S05]  /*3a0c0*/  BSYNC.RECONVERGENT B2 ;  /* 0x0000000000027941 */ /* 0x000fea0003800200 */
.L_x_86812:
        /* <DEDUP_REMOVED lines=17> */
.L_x_86823:
        /* <DEDUP_REMOVED lines=13> */
.L_x_86825:
[----:B------:R-:W-:Y:S05]  /*3a2b0*/  BSYNC.RECONVERGENT B4 ;  /* 0x0000000000047941 */ /* 0x000fea0003800200 */
.L_x_86824:
        /* <DEDUP_REMOVED lines=60> */
.L_x_86822:
[----:B------:R-:W-:Y:S05]  /*3a680*/  BSYNC.RECONVERGENT B3 ;  /* 0x0000000000037941 */ /* 0x000fea0003800200 */
.L_x_86821:
        /* <DEDUP_REMOVED lines=9> */
.L_x_86820:
[----:B------:R-:W-:Y:S05]  /*3a720*/  BSYNC.RECONVERGENT B2 ;  /* 0x0000000000027941 */ /* 0x000fea0003800200 */
.L_x_86819:
        /* <DEDUP_REMOVED lines=17> */
.L_x_86830:
        /* <DEDUP_REMOVED lines=13> */
.L_x_86832:
[----:B------:R-:W-:Y:S05]  /*3a910*/  BSYNC.RECONVERGENT B4 ;  /* 0x0000000000047941 */ /* 0x000fea0003800200 */
.L_x_86831:
        /* <DEDUP_REMOVED lines=60> */
.L_x_86829:
[----:B------:R-:W-:Y:S05]  /*3ace0*/  BSYNC.RECONVERGENT B3 ;  /* 0x0000000000037941 */ /* 0x000fea0003800200 */
.L_x_86828:
        /* <DEDUP_REMOVED lines=9> */
.L_x_86827:
[----:B------:R-:W-:Y:S05]  /*3ad80*/  BSYNC.RECONVERGENT B2 ;  /* 0x0000000000027941 */ /* 0x000fea0003800200 */
.L_x_86826:
        /* <DEDUP_REMOVED lines=16> */
.L_x_86836:
        /* <DEDUP_REMOVED lines=13> */
.L_x_86838:
[----:B------:R-:W-:Y:S05]  /*3af60*/  BSYNC.RECONVERGENT B3 ;  /* 0x0000000000037941 */ /* 0x000fea0003800200 */
.L_x_86837:
        /* <DEDUP_REMOVED lines=60> */
.L_x_86835:
[----:B------:R-:W-:Y:S05]  /*3b330*/  BSYNC.RECONVERGENT B2 ;  /* 0x0000000000027941 */ /* 0x000fea0003800200 */
.L_x_86834:
        /* <DEDUP_REMOVED lines=10> */
.L_x_86811:
        /* <DEDUP_REMOVED lines=21> */
.L_x_86843:
        /* <DEDUP_REMOVED lines=13> */
.L_x_86845:
[----:B------:R-:W-:Y:S05]  /*3b600*/  BSYNC.RECONVERGENT B4 ;  /* 0x0000000000047941 */ /* 0x000fea0003800200 */
.L_x_86844:
        /* <DEDUP_REMOVED lines=61> */
.L_x_86842:
[----:B------:R-:W-:Y:S05]  /*3b9e0*/  BSYNC.RECONVERGENT B3 ;  /* 0x0000000000037941 */ /* 0x000fea0003800200 */
.L_x_86841:
        /* <DEDUP_REMOVED lines=9> */
.L_x_86840:
[----:B------:R-:W-:Y:S05]  /*3ba80*/  BSYNC.RECONVERGENT B2 ;  /* 0x0000000000027941 */ /* 0x000fea0003800200 */
.L_x_86839:
        /* <DEDUP_REMOVED lines=17> */
.L_x_86850:
        /* <DEDUP_REMOVED lines=13> */
.L_x_86852:
[----:B------:R-:W-:Y:S05]  /*3bc70*/  BSYNC.RECONVERGENT B4 ;  /* 0x0000000000047941 */ /* 0x000fea0003800200 */
.L_x_86851:
        /* <DEDUP_REMOVED lines=60> */
.L_x_86849:
[----:B------:R-:W-:Y:S05]  /*3c040*/  BSYNC.RECONVERGENT B3 ;  /* 0x0000000000037941 */ /* 0x000fea0003800200 */
.L_x_86848:
        /* <DEDUP_REMOVED lines=9> */
.L_x_86847:
[----:B------:R-:W-:Y:S05]  /*3c0e0*/  BSYNC.RECONVERGENT B2 ;  /* 0x0000000000027941 */ /* 0x000fea0003800200 */
.L_x_86846:
        /* <DEDUP_REMOVED lines=17> */
.L_x_86857:
        /* <DEDUP_REMOVED lines=13> */
.L_x_86859:
[----:B------:R-:W-:Y:S05]  /*3c2d0*/  BSYNC.RECONVERGENT B4 ;  /* 0x0000000000047941 */ /* 0x000fea0003800200 */
.L_x_86858:
        /* <DEDUP_REMOVED lines=60> */
.L_x_86856:
[----:B------:R-:W-:Y:S05]  /*3c6a0*/  BSYNC.RECONVERGENT B3 ;  /* 0x0000000000037941 */ /* 0x000fea0003800200 */
.L_x_86855:
        /* <DEDUP_REMOVED lines=9> */
.L_x_86854:
[----:B------:R-:W-:Y:S05]  /*3c740*/  BSYNC.RECONVERGENT B2 ;  /* 0x0000000000027941 */ /* 0x000fea0003800200 */
.L_x_86853:
        /* <DEDUP_REMOVED lines=16> */
.L_x_86862:
        /* <DEDUP_REMOVED lines=13> */
.L_x_86864:
[----:B------:R-:W-:Y:S05]  /*3c920*/  BSYNC.RECONVERGENT B3 ;  /* 0x0000000000037941 */ /* 0x000fea0003800200 */
.L_x_86863:
        /* <DEDUP_REMOVED lines=60> */
.L_x_86861:
[----:B------:R-:W-:Y:S05]  /*3ccf0*/  BSYNC.RECONVERGENT B2 ;  /* 0x0000000000027941 */ /* 0x000fea0003800200 */
.L_x_86860:
        /* <DEDUP_REMOVED lines=9> */
.L_x_86833:
[----:B------:R-:W-:Y:S05]  /*3cd90*/  BSYNC.RECONVERGENT B0 ;  /* 0x0000000000007941 */ /* 0x000fea0003800200 */
.L_x_86810:
        /* <DEDUP_REMOVED lines=17> */
.L_x_86866:
[----:B------:R-:W-:Y:S05]  /*3ceb0*/  BSYNC.RECONVERGENT B0 ;  /* 0x0000000000007941 */ /* 0x000fea0003800200 */
.L_x_86865:
[----:B------:R-:W-:Y:S01]  /*3cec0*/  VIADD R18, R18, 0x20 ;  /* 0x0000002012127836 */ /* 0x000fe20000000000 */
[----:B------:R-:W-:-:S07]  /*3ced0*/  IADD3 R17, PT, PT, R17, 0x20, RZ ;  /* 0x0000002011117810 */ /* 0x000fce0007ffe0ff */
.L_x_86809:
[----:B------:R-:W-:Y:S05]  /*3cee0*/  BSYNC.RECONVERGENT B1 ;  /* 0x0000000000017941 */ /* 0x000fea0003800200 */
.L_x_86808:
        /* <DEDUP_REMOVED lines=37> */
.L_x_86875:
        /* <DEDUP_REMOVED lines=13> */
.L_x_86877:
[----:B------:R-:W-:Y:S05]  /*3d210*/  BSYNC.RECONVERGENT B4 ;  /* 0x0000000000047941 */ /* 0x000fea0003800200 */
.L_x_86876:
        /* <DEDUP_REMOVED lines=61> */
.L_x_86874:
[----:B------:R-:W-:Y:S05]  /*3d5f0*/  BSYNC.RECONVERGENT B3 ;  /* 0x0000000000037941 */ /* 0x000fea0003800200 */
.L_x_86873:
        /* <DEDUP_REMOVED lines=9> */
.L_x_86872:
[----:B------:R-:W-:Y:S05]  /*3d690*/  BSYNC.RECONVERGENT B2 ;  /* 0x0000000000027941 */ /* 0x000fea0003800200 */
.L_x_86871:
        /* <DEDUP_REMOVED lines=17> */
.L_x_86882:
        /* <DEDUP_REMOVED lines=13> */
.L_x_86884:
[----:B------:R-:W-:Y:S05]  /*3d880*/  BSYNC.RECONVERGENT B4 ;  /* 0x0000000000047941 */ /* 0x000fea0003800200 */
.L_x_86883:
        /* <DEDUP_REMOVED lines=60> */
.L_x_86881:
[----:B------:R-:W-:Y:S05]  /*3dc50*/  BSYNC.RECONVERGENT B3 ;  /* 0x0000000000037941 */ /* 0x000fea0003800200 */
.L_x_86880:
        /* <DEDUP_REMOVED lines=9> */
.L_x_86879:
[----:B------:R-:W-:Y:S05]  /*3dcf0*/  BSYNC.RECONVERGENT B2 ;  /* 0x0000000000027941 */ /* 0x000fea0003800200 */
.L_x_86878:
        /* <DEDUP_REMOVED lines=17> */
.L_x_86889:
        /* <DEDUP_REMOVED lines=13> */
.L_x_86891:
[----:B------:R-:W-:Y:S05]  /*3dee0*/  BSYNC.RECONVERGENT B4 ;  /* 0x0000000000047941 */ /* 0x000fea0003800200 */
.L_x_86890:
        /* <DEDUP_REMOVED lines=60> */
.L_x_86888:
[----:B------:R-:W-:Y:S05]  /*3e2b0*/  BSYNC.RECONVERGENT B3 ;  /* 0x0000000000037941 */ /* 0x000fea0003800200 */
.L_x_86887:
        /* <DEDUP_REMOVED lines=9> */
.L_x_86886:
[----:B------:R-:W-:Y:S05]  /*3e350*/  BSYNC.RECONVERGENT B2 ;  /* 0x0000000000027941 */ /* 0x000fea0003800200 */
.L_x_86885:
        /* <DEDUP_REMOVED lines=16> */
.L_x_86895:
        /* <DEDUP_REMOVED lines=13> */
.L_x_86897:
[----:B------:R-:W-:Y:S05]  /*3e530*/  BSYNC.RECONVERGENT B3 ;  /* 0x0000000000037941 */ /* 0x000fea0003800200 */
.L_x_86896:
        /* <DEDUP_REMOVED lines=60> */
.L_x_86894:
[----:B------:R-:W-:Y:S05]  /*3e900*/  BSYNC.RECONVERGENT B2 ;  /* 0x0000000000027941 */ /* 0x000fea0003800200 */
.L_x_86893:
        /* <DEDUP_REMOVED lines=10> */
.L_x_86870:
        /* <DEDUP_REMOVED lines=21> */
.L_x_86902:
        /* <DEDUP_REMOVED lines=13> */
.L_x_86904:
[----:B------:R-:W-:Y:S05]  /*3ebd0*/  BSYNC.RECONVERGENT B4 ;  /* 0x0000000000047941 */ /* 0x000fea0003800200 */
.L_x_86903:
        /* <DEDUP_REMOVED lines=61> */
.L_x_86901:
[----:B------:R-:W-:Y:S05]  /*3efb0*/  BSYNC.RECONVERGENT B3 ;  /* 0x0000000000037941 */ /* 0x000fea0003800200 */
.L_x_86900:
        /* <DEDUP_REMOVED lines=9> */
.L_x_86899:
[----:B------:R-:W-:Y:S05]  /*3f050*/  BSYNC.RECONVERGENT B2 ;  /* 0x0000000000027941 */ /* 0x000fea0003800200 */
.L_x_86898:
        /* <DEDUP_REMOVED lines=17> */
.L_x_86909:
        /* <DEDUP_REMOVED lines=13> */
.L_x_86911:
[----:B------:R-:W-:Y:S05]  /*3f240*/  BSYNC.RECONVERGENT B4 ;  /* 0x0000000000047941 */ /* 0x000fea0003800200 */
.L_x_86910:
        /* <DEDUP_REMOVED lines=60> */
.L_x_86908:
[----:B------:R-:W-:Y:S05]  /*3f610*/  BSYNC.RECONVERGENT B3 ;  /* 0x0000000000037941 */ /* 0x000fea0003800200 */
.L_x_86907:
        /* <DEDUP_REMOVED lines=9> */
.L_x_86906:
[----:B------:R-:W-:Y:S05]  /*3f6b0*/  BSYNC.RECONVERGENT B2 ;  /* 0x0000000000027941 */ /* 0x000fea0003800200 */
.L_x_86905:
        /* <DEDUP_REMOVED lines=17> */
.L_x_86916:
        /* <DEDUP_REMOVED lines=13> */
.L_x_86918:
[----:B------:R-:W-:Y:S05]  /*3f8a0*/  BSYNC.RECONVERGENT B4 ;  /* 0x0000000000047941 */ /* 0x000fea0003800200 */
.L_x_86917:
        /* <DEDUP_REMOVED lines=60> */
.L_x_86915:
[----:B------:R-:W-:Y:S05]  /*3fc70*/  BSYNC.RECONVERGENT B3 ;  /* 0x0000000000037941 */ /* 0x000fea0003800200 */
.L_x_86914:
        /* <DEDUP_REMOVED lines=9> */
.L_x_86913:
[----:B------:R-:W-:Y:S05]  /*3fd10*/  BSYNC.RECONVERGENT B2 ;  /* 0x0000000000027941 */ /* 0x000fea0003800200 */
.L_x_86912:
        /* <DEDUP_REMOVED lines=16> */
.L_x_86921:
        /* <DEDUP_REMOVED lines=13> */
.L_x_86923:
[----:B------:R-:W-:Y:S05]  /*3fef0*/  BSYNC.RECONVERGENT B3 ;  /* 0x0000000000037941 */ /* 0x000fea0003800200 */
.L_x_86922:
        /* <DEDUP_REMOVED lines=60> */
.L_x_86920:
[----:B------:R-:W-:Y:S05]  /*402c0*/  BSYNC.RECONVERGENT B2 ;  /* 0x0000000000027941 */ /* 0x000fea0003800200 */
.L_x_86919:
        /* <DEDUP_REMOVED lines=9> */
.L_x_86892:
[----:B------:R-:W-:Y:S05]  /*40360*/  BSYNC.RECONVERGENT B0 ;  /* 0x0000000000007941 */ /* 0x000fea0003800200 */
.L_x_86869:
        /* <DEDUP_REMOVED lines=17> */
.L_x_86925:
[----:B------:R-:W-:Y:S05]  /*40480*/  BSYNC.RECONVERGENT B0 ;  /* 0x0000000000007941 */ /* 0x000fea0003800200 */
.L_x_86924:
[----:B------:R-:W-:Y:S01]  /*40490*/  IADD3 R18, PT, PT, R18, 0x20, RZ ;  /* 0x0000002012127810 */ /* 0x000fe20007ffe0ff */
[----:B------:R-:W-:-:S07]  /*404a0*/  VIADD R17, R17, 0x20 ;  /* 0x0000002011117836 */ /* 0x000fce0000000000 */
.L_x_86868:
[----:B------:R-:W-:Y:S05]  /*404b0*/  BSYNC.RECONVERGENT B1 ;  /* 0x0000000000017941 */ /* 0x000fea0003800200 */
.L_x_86867:
        /* <DEDUP_REMOVED lines=37> */
.L_x_86934:
        /* <DEDUP_REMOVED lines=13> */
.L_x_86936:
[----:B------:R-:W-:Y:S05]  /*407e0*/  BSYNC.RECONVERGENT B4 ;  /* 0x0000000000047941 */ /* 0x000fea0003800200 */
.L_x_86935:
        /* <DEDUP_REMOVED lines=61> */
.L_x_86933:
[----:B------:R-:W-:Y:S05]  /*40bc0*/  BSYNC.RECONVERGENT B3 ;  /* 0x0000000000037941 */ /* 0x000fea0003800200 */
.L_x_86932:
        /* <DEDUP_REMOVED lines=9> */
.L_x_86931:
[----:B------:R-:W-:Y:S05]  /*40c60*/  BSYNC.RECONVERGENT B2 ;  /* 0x0000000000027941 */ /* 0x000fea0003800200 */
.L_x_86930:
        /* <DEDUP_REMOVED lines=17> */
.L_x_86941:
        /* <DEDUP_REMOVED lines=13> */
.L_x_86943:
[----:B------:R-:W-:Y:S05]  /*40e50*/  BSYNC.RECONVERGENT B4 ;  /* 0x0000000000047941 */ /* 0x000fea0003800200 */
.L_x_86942:
        /* <DEDUP_REMOVED lines=60> */
.L_x_86940:
[----:B------:R-:W-:Y:S05]  /*41220*/  BSYNC.RECONVERGENT B3 ;  /* 0x0000000000037941 */ /* 0x000fea0003800200 */
.L_x_86939:
        /* <DEDUP_REMOVED lines=9> */
.L_x_86938:
[----:B------:R-:W-:Y:S05]  /*412c0*/  BSYNC.RECONVERGENT B2 ;  /* 0x0000000000027941 */ /* 0x000fea0003800200 */
.L_x_86937:
        /* <DEDUP_REMOVED lines=17> */
.L_x_86948:
        /* <DEDUP_REMOVED lines=13> */
.L_x_86950:
[----:B------:R-:W-:Y:S05]  /*414b0*/  BSYNC.RECONVERGENT B4 ;  /* 0x0000000000047941 */ /* 0x000fea0003800200 */
.L_x_86949:
        /* <DEDUP_REMOVED lines=60> */
.L_x_86947:
[----:B------:R-:W-:Y:S05]  /*41880*/  BSYNC.RECONVERGENT B3 ;  /* 0x0000000000037941 */ /* 0x000fea0003800200 */
.L_x_86946:
        /* <DEDUP_REMOVED lines=9> */
.L_x_86945:
[----:B------:R-:W-:Y:S05]  /*41920*/  BSYNC.RECONVERGENT B2 ;  /* 0x0000000000027941 */ /* 0x000fea0003800200 */
.L_x_86944:
        /* <DEDUP_REMOVED lines=16> */
.L_x_86954:
        /* <DEDUP_REMOVED lines=13> */
.L_x_86956:
[----:B------:R-:W-:Y:S05]  /*41b00*/  BSYNC.RECONVERGENT B3 ;  /* 0x0000000000037941 */ /* 0x000fea0003800200 */
.L_x_86955:
        /* <DEDUP_REMOVED lines=60> */
.L_x_86953:
[----:B------:R-:W-:Y:S05]  /*41ed0*/  BSYNC.RECONVERGENT B2 ;  /* 0x0000000000027941 */ /* 0x000fea0003800200 */
.L_x_86952:
        /* <DEDUP_REMOVED lines=10> */
.L_x_86929:
        /* <DEDUP_REMOVED lines=21> */
.L_x_86961:
        /* <DEDUP_REMOVED lines=13> */
.L_x_86963:
[----:B------:R-:W-:Y:S05]  /*421a0*/  BSYNC.RECONVERGENT B4 ;  /* 0x0000000000047941 */ /* 0x000fea0003800200 */
.L_x_86962:
        /* <DEDUP_REMOVED lines=61> */
.L_x_86960:
[----:B------:R-:W-:Y:S05]  /*42580*/  BSYNC.RECONVERGENT B3 ;  /* 0x0000000000037941 */ /* 0x000fea0003800200 */
.L_x_86959:
        /* <DEDUP_REMOVED lines=9> */
.L_x_86958:
[----:B------:R-:W-:Y:S05]  /*42620*/  BSYNC.RECONVERGENT B2 ;  /* 0x0000000000027941 */ /* 0x000fea0003800200 */
.L_x_86957:
        /* <DEDUP_REMOVED lines=17> */
.L_x_86968:
        /* <DEDUP_REMOVED lines=13> */
.L_x_86970:
[----:B------:R-:W-:Y:S05]  /*42810*/  BSYNC.RECONVERGENT B4 ;  /* 0x0000000000047941 */ /* 0x000fea0003800200 */
.L_x_86969:
        /* <DEDUP_REMOVED lines=60> */
.L_x_86967:
[----:B------:R-:W-:Y:S05]  /*42be0*/  BSYNC.RECONVERGENT B3 ;  /* 0x0000000000037941 */ /* 0x000fea0003800200 */
.L_x_86966:
        /* <DEDUP_REMOVED lines=9> */
.L_x_86965:
[----:B------:R-:W-:Y:S05]  /*42c80*/  BSYNC.RECONVERGENT B2 ;  /* 0x0000000000027941 */ /* 0x000fea0003800200 */
.L_x_86964:
        /* <DEDUP_REMOVED lines=17> */
.L_x_86975:
        /* <DEDUP_REMOVED lines=13> */
.L_x_86977:
[----:B------:R-:W-:Y:S05]  /*42e70*/  BSYNC.RECONVERGENT B4 ;  /* 0x0000000000047941 */ /* 0x000fea0003800200 */
.L_x_86976:
        /* <DEDUP_REMOVED lines=60> */
.L_x_86974:
[----:B------:R-:W-:Y:S05]  /*43240*/  BSYNC.RECONVERGENT B3 ;  /* 0x0000000000037941 */ /* 0x000fea0003800200 */
.L_x_86973:
        /* <DEDUP_REMOVED lines=9> */
.L_x_86972:
[----:B------:R-:W-:Y:S05]  /*432e0*/  BSYNC.RECONVERGENT B2 ;  /* 0x0000000000027941 */ /* 0x000fea0003800200 */
.L_x_86971:
        /* <DEDUP_REMOVED lines=16> */
.L_x_86980:
        /* <DEDUP_REMOVED lines=13> */
.L_x_86982:
[----:B------:R-:W-:Y:S05]  /*434c0*/  BSYNC.RECONVERGENT B3 ;  /* 0x0000000000037941 */ /* 0x000fea0003800200 */
.L_x_86981:
        /* <DEDUP_REMOVED lines=60> */
.L_x_86979:
[----:B------:R-:W-:Y:S05]  /*43890*/  BSYNC.RECONVERGENT B2 ;  /* 0x0000000000027941 */ /* 0x000fea0003800200 */
.L_x_86978:
        /* <DEDUP_REMOVED lines=9> */
.L_x_86951:
[----:B------:R-:W-:Y:S05]  /*43930*/  BSYNC.RECONVERGENT B0 ;  /* 0x0000000000007941 */ /* 0x000fea0003800200 */
.L_x_86928:
        /* <DEDUP_REMOVED lines=17> */
.L_x_86984:
[----:B------:R-:W-:Y:S05]  /*43a50*/  BSYNC.RECONVERGENT B0 ;  /* 0x0000000000007941 */ /* 0x000fea0003800200 */
.L_x_86983:
[----:B------:R-:W-:Y:S01]  /*43a60*/  VIADD R18, R18, 0x20 ;  /* 0x0000002012127836 */ /* 0x000fe20000000000 */
[----:B------:R-:W-:-:S07]  /*43a70*/  IADD3 R17, PT, PT, R17, 0x20, RZ ;  /* 0x0000002011117810 */ /* 0x000fce0007ffe0ff */
.L_x_86927:
[----:B------:R-:W-:Y:S05]  /*43a80*/  BSYNC.RECONVERGENT B1 ;  /* 0x0000000000017941 */ /* 0x000fea0003800200 */
.L_x_86926:
        /* <DEDUP_REMOVED lines=37> */
.L_x_86993:
        /* <DEDUP_REMOVED lines=13> */
.L_x_86995:
[----:B------:R-:W-:Y:S05]  /*43db0*/  BSYNC.RECONVERGENT B4 ;  /* 0x0000000000047941 */ /* 0x000fea0003800200 */
.L_x_86994:
        /* <DEDUP_REMOVED lines=61> */
.L_x_86992:
[----:B------:R-:W-:Y:S05]  /*44190*/  BSYNC.RECONVERGENT B3 ;  /* 0x0000000000037941 */ /* 0x000fea0003800200 */
.L_x_86991:
        /* <DEDUP_REMOVED lines=9> */
.L_x_86990:
[----:B------:R-:W-:Y:S05]  /*44230*/  BSYNC.RECONVERGENT B2 ;  /* 0x0000000000027941 */ /* 0x000fea0003800200 */
.L_x_86989:
        /* <DEDUP_REMOVED lines=17> */
.L_x_87000:
        /* <DEDUP_REMOVED lines=13> */
.L_x_87002:
[----:B------:R-:W-:Y:S05]  /*44420*/  BSYNC.RECONVERGENT B4 ;  /* 0x0000000000047941 */ /* 0x000fea0003800200 */
.L_x_87001:
        /* <DEDUP_REMOVED lines=60> */
.L_x_86999:
[----:B------:R-:W-:Y:S05]  /*447f0*/  BSYNC.RECONVERGENT B3 ;  /* 0x0000000000037941 */ /* 0x000fea0003800200 */
.L_x_86998:
        /* <DEDUP_REMOVED lines=9> */
.L_x_86997:
[----:B------:R-:W-:Y:S05]  /*44890*/  BSYNC.RECONVERGENT B2 ;  /* 0x0000000000027941 */ /* 0x000fea0003800200 */
.L_x_86996:
        /* <DEDUP_REMOVED lines=17> */
.L_x_87007:
        /* <DEDUP_REMOVED lines=13> */
.L_x_87009:
[----:B------:R-:W-:Y:S05]  /*44a80*/  BSYNC.RECONVERGENT B4 ;  /* 0x0000000000047941 */ /* 0x000fea0003800200 */
.L_x_87008:
        /* <DEDUP_REMOVED lines=59> */
[----:B------:R-:W-:-:S07]  /*44e40*/  MOV R16, R190 ;  /* 0x000000be00107202 */ /* 0x000fce0000000f00 */
.L_x_87006:
[----:B------:R-:W-:Y:S05]  /*44e50*/  BSYNC.RECONVERGENT B3 ;  /* 0x0000000000037941 */ /* 0x000fea0003800200 */
.L_x_87005:
[----:B------:R-:W-:Y:S01]  /*44e60*/  I2FP.F32.U32 R6, R9 ;  /* 0x0000000900067245 */ /* 0x000fe20000201000 */
[----:B------:R-:W-:-:S05]  /*44e70*/  HFMA2 R9, -RZ, RZ, 0.1171875, 0 ;  /* 0x2f800000ff097431 */ /* 0x000fca00000001ff */
[----:B------:R-:W-:-:S05]  /*44e80*/  FFMA.FTZ R6, R6, R9, 1.1641532182693481445e-10 ;  /* 0x2f00000006067423 */ /* 0x000fca0000010009 */
[----:B------:R-:W-:Y:S01]  /*44e90*/  FSETP.GTU.FTZ.AND P2, PT, R6, UR8, PT ;  /* 0x0000000806007c0b */ /* 0x000fe2000bf5c000 */
[----:B------:R-:W-:-:S03]  /*44ea0*/  FMUL.FTZ R6, R106, UR11 ;  /* 0x0000000b6a067c20 */ /* 0x000fc60008410000 */
[----:B------:R-:W-:Y:S01]  /*44eb0*/  SEL R9, RZ, 0x1, P2 ;  /* 0x00000001ff097807 */ /* 0x000fe20001000000 */
[----:B------:R-:W-:-:S03]  /*44ec0*/  FMUL.FTZ R6, R6, UR10 ;  /* 0x0000000a06067c20 */ /* 0x000fc60008410000 */
[----:B------:R-:W-:Y:S02]  /*44ed0*/  PRMT R13, R9, 0x7610, R13 ;  /* 0x00007610090d7816 */ /* 0x000fe4000000000d */
[----:B------:R-:W-:-:S05]  /*44ee0*/  FSEL R6, R6, RZ, !P2 ;  /* 0x000000ff06067208 */ /* 0x000fca0005000000 */
[----:B------:R-:W-:-:S07]  /*44ef0*/  FFMA.FTZ R190, R6, R102, R110 ;  /* 0x0000006606be7223 */ /* 0x000fce000001006e */
.L_x_87004:
[----:B------:R-:W-:Y:S05]  /*44f00*/  BSYNC.RECONVERGENT B2 ;  /* 0x0000000000027941 */ /* 0x000fea0003800200 */
.L_x_87003:
        /* <DEDUP_REMOVED lines=20> */
.L_x_87013:
        /* <DEDUP_REMOVED lines=13> */
.L_x_87015:
[----:B------:R-:W-:Y:S05]  /*45120*/  BSYNC.RECONVERGENT B3 ;  /* 0x0000000000037941 */ /* 0x000fea0003800200 */
.L_x_87014:
        /* <DEDUP_REMOVED lines=38> */
[----:B------:R-:W-:-:S03]  /*45390*/  IADD3 R9, PT, PT, R20, 0x5384540f, RZ ;  /* 0x5384540f14097810 */ /* 0x000fc60007ffe0ff */
[----:B------:R-:W-:Y:S01]  /*453a0*/  IMAD.MOV.U32 R14, RZ, RZ, R16 ;  /* 0x000000ffff0e7224 */ /* 0x000fe200078e0010 */
        /* <DEDUP_REMOVED lines=19> */
[----:B------:R-:W-:-:S07]  /*454e0*/  HFMA2 R6, -RZ, RZ, 0, 0 ;  /* 0x00000000ff067431 */ /* 0x000fce00000001ff */
.L_x_87012:
[----:B------:R-:W-:Y:S05]  /*454f0*/  BSYNC.RECONVERGENT B2 ;  /* 0x0000000000027941 */ /* 0x000fea0003800200 */
.L_x_87011:
[----:B------:R-:W-:Y:S01]  /*45500*/  I2FP.F32.U32 R14, R14 ;  /* 0x0000000e000e7245 */ /* 0x000fe20000201000 */
[----:B------:R-:W-:-:S04]  /*45510*/  IMAD.MOV.U32 R16, RZ, RZ, 0x2f800000 ;  /* 0x2f800000ff107424 */ /* 0x000fc800078e00ff */
[----:B------:R-:W-:-:S05]  /*45520*/  FFMA.FTZ R14, R14, R16, 1.1641532182693481445e-10 ;  /* 0x2f0000000e0e7423 */ /* 0x000fca0000010010 */
[----:B------:R-:W-:Y:S01]  /*45530*/  FSETP.GTU.FTZ.AND P1, PT, R14, UR8, PT ;  /* 0x000000080e007c0b */ /* 0x000fe2000bf3c000 */
[----:B------:R-:W-:-:S04]  /*45540*/  FMUL.FTZ R14, R107, UR11 ;  /* 0x0000000b6b0e7c20 */ /* 0x000fc80008410000 */
[----:B------:R-:W-:-:S05]  /*45550*/  FMUL.FTZ R14, R14, UR10 ;  /* 0x0000000a0e0e7c20 */ /* 0x000fca0008410000 */
[----:B------:R-:W-:Y:S02]  /*45560*/  FSEL R16, R14, RZ, !P1 ;  /* 0x000000ff0e107208 */ /* 0x000fe40004800000 */
[----:B------:R-:W-:-:S03]  /*45570*/  SEL R14, RZ, 0x1, P1 ;  /* 0x00000001ff0e7807 */ /* 0x000fc60000800000 */
[----:B------:R-:W-:Y:S01]  /*45580*/  FFMA.FTZ R191, R16, R103, R111 ;  /* 0x0000006710bf7223 */ /* 0x000fe2000001006f */
[----:B------:R-:W-:Y:S06]  /*45590*/  BRA `(.L_x_87010) ;  /* 0x0000001800807947 */ /* 0x000fec0003800000 */
.L_x_86988:
        /* <DEDUP_REMOVED lines=21> */
.L_x_87020:
        /* <DEDUP_REMOVED lines=13> */
.L_x_87022:
[----:B------:R-:W-:Y:S05]  /*457c0*/  BSYNC.RECONVERGENT B4 ;  /* 0x0000000000047941 */ /* 0x000fea0003800200 */
.L_x_87021:
        /* <DEDUP_REMOVED lines=61> */
.L_x_87019:
[----:B------:R-:W-:Y:S05]  /*45ba0*/  BSYNC.RECONVERGENT B3 ;  /* 0x0000000000037941 */ /* 0x000fea0003800200 */
.L_x_87018:
        /* <DEDUP_REMOVED lines=9> */
.L_x_87017:
[----:B------:R-:W-:Y:S05]  /*45c40*/  BSYNC.RECONVERGENT B2 ;  /* 0x0000000000027941 */ /* 0x000fea0003800200 */
.L_x_87016:
        /* <DEDUP_REMOVED lines=17> */
.L_x_87027:
        /* <DEDUP_REMOVED lines=13> */
.L_x_87029:
[----:B------:R-:W-:Y:S05]  /*45e30*/  BSYNC.RECONVERGENT B4 ;  /* 0x0000000000047941 */ /* 0x000fea0003800200 */
.L_x_87028:
        /* <DEDUP_REMOVED lines=60> */
.L_x_87026:
[----:B------:R-:W-:Y:S05]  /*46200*/  BSYNC.RECONVERGENT B3 ;  /* 0x0000000000037941 */ /* 0x000fea0003800200 */
.L_x_87025:
        /* <DEDUP_REMOVED lines=9> */
.L_x_87024:
[----:B------:R-:W-:Y:S05]  /*462a0*/  BSYNC.RECONVERGENT B2 ;  /* 0x0000000000027941 */ /* 0x000fea0003800200 */
.L_x_87023:
        /* <DEDUP_REMOVED lines=17> */
.L_x_87034:
        /* <DEDUP_REMOVED lines=13> */
.L_x_87036:
[----:B------:R-:W-:Y:S05]  /*46490*/  BSYNC.RECONVERGENT B4 ;  /* 0x0000000000047941 */ /* 0x000fea0003800200 */
.L_x_87035:
        /* <DEDUP_REMOVED lines=60> */
.L_x_87033:
[----:B------:R-:W-:Y:S05]  /*46860*/  BSYNC.RECONVERGENT B3 ;  /* 0x0000000000037941 */ /* 0x000fea0003800200 */
.L_x_87032:
[----:B------:R-:W-:Y:S01]  /*46870*/  I2FP.F32.U32 R6, R9 ;  /* 0x0000000900067245 */ /* 0x000fe20000201000 */
[----:B------:R-:W-:-:S04]  /*46880*/  IMAD.MOV.U32 R9, RZ, RZ, 0x2f800000 ;  /* 0x2f800000ff097424 */ /* 0x000fc800078e00ff */
[----:B------:R-:W-:-:S05]  /*46890*/  FFMA.FTZ R6, R6, R9, 1.1641532182693481445e-10 ;  /* 0x2f00000006067423 */ /* 0x000fca0000010009 */
[----:B------:R-:W-:Y:S01]  /*468a0*/  FSETP.GTU.FTZ.AND P1, PT, R6, UR8, PT ;  /* 0x0000000806007c0b */ /* 0x000fe2000bf3c000 */
[----:B-----5:R-:W-:-:S03]  /*468b0*/  FMUL.FTZ R6, R106, UR11 ;  /* 0x0000000b6a067c20 */ /* 0x020fc60008410000 */
[----:B------:R-:W-:Y:S01]  /*468c0*/  SEL R9, RZ, 0x1, P1 ;  /* 0x00000001ff097807 */ /* 0x000fe20000800000 */
[----:B------:R-:W-:-:S03]  /*468d0*/  FMUL.FTZ R6, R6, UR10 ;  /* 0x0000000a06067c20 */ /* 0x000fc60008410000 */
[----:B------:R-:W-:Y:S02]  /*468e0*/  PRMT R13, R9, 0x7610, R13 ;  /* 0x00007610090d7816 */ /* 0x000fe4000000000d */
[----:B------:R-:W-:-:S05]  /*468f0*/  FSEL R6, R6, RZ, !P1 ;  /* 0x000000ff06067208 */ /* 0x000fca0004800000 */
[----:B------:R-:W-:-:S07]  /*46900*/  FMUL.FTZ R190, R6, R102 ;  /* 0x0000006606be7220 */ /* 0x000fce0000410000 */
.L_x_87031:
[----:B------:R-:W-:Y:S05]  /*46910*/  BSYNC.RECONVERGENT B2 ;  /* 0x0000000000027941 */ /* 0x000fea0003800200 */
.L_x_87030:
        /* <DEDUP_REMOVED lines=20> */
.L_x_87039:
        /* <DEDUP_REMOVED lines=13> */
.L_x_87041:
[----:B------:R-:W-:Y:S05]  /*46b30*/  BSYNC.RECONVERGENT B3 ;  /* 0x0000000000037941 */ /* 0x000fea0003800200 */
.L_x_87040:
        /* <DEDUP_REMOVED lines=37> */
[----:B------:R-:W-:Y:S01]  /*46d90*/  IMAD.WIDE.U32 R192, R14, -0x2daee0ad, RZ ;  /* 0xd2511f530ec07825 */ /* 0x000fe200078e00ff */
[----:B------:R-:W-:-:S03]  /*46da0*/  MOV R14, R16 ;  /* 0x00000010000e7202 */ /* 0x000fc60000000f00 */
        /* <DEDUP_REMOVED lines=21> */
.L_x_87038:
[----:B------:R-:W-:Y:S05]  /*46f00*/  BSYNC.RECONVERGENT B2 ;  /* 0x0000000000027941 */ /* 0x000fea0003800200 */
.L_x_87037:
[----:B------:R-:W-:Y:S01]  /*46f10*/  I2FP.F32.U32 R14, R14 ;  /* 0x0000000e000e7245 */ /* 0x000fe20000201000 */
[----:B------:R-:W-:-:S05]  /*46f20*/  HFMA2 R16, -RZ, RZ, 0.1171875, 0 ;  /* 0x2f800000ff107431 */ /* 0x000fca00000001ff */
[----:B------:R-:W-:-:S05]  /*46f30*/  FFMA.FTZ R14, R14, R16, 1.1641532182693481445e-10 ;  /* 0x2f0000000e0e7423 */ /* 0x000fca0000010010 */
[----:B------:R-:W-:Y:S01]  /*46f40*/  FSETP.GTU.FTZ.AND P1, PT, R14, UR8, PT ;  /* 0x000000080e007c0b */ /* 0x000fe2000bf3c000 */
[----:B-----5:R-:W-:-:S04]  /*46f50*/  FMUL.FTZ R14, R107, UR11 ;  /* 0x0000000b6b0e7c20 */ /* 0x020fc80008410000 */
[----:B------:R-:W-:-:S05]  /*46f60*/  FMUL.FTZ R14, R14, UR10 ;  /* 0x0000000a0e0e7c20 */ /* 0x000fca0008410000 */
[----:B------:R-:W-:Y:S02]  /*46f70*/  FSEL R16, R14, RZ, !P1 ;  /* 0x000000ff0e107208 */ /* 0x000fe40004800000 */
[----:B------:R-:W-:-:S03]  /*46f80*/  SEL R14, RZ, 0x1, P1 ;  /* 0x00000001ff0e7807 */ /* 0x000fc60000800000 */
[----:B------:R-:W-:-:S07]  /*46f90*/  FMUL.FTZ R191, R16, R103 ;  /* 0x0000006710bf7220 */ /* 0x000fce0000410000 */
.L_x_87010:
[----:B------:R-:W-:Y:S05]  /*46fa0*/  BSYNC.RECONVERGENT B0 ;  /* 0x0000000000007941 */ /* 0x000fea0003800200 */
.L_x_86987:
[----:B0-----:R-:W0:Y:S02]  /*46fb0*/  LDC.64 R192, c[0x0][0x3a8] ;  /* 0x0000ea00ffc07b82 */ /* 0x001e240000000a00 */
[----:B0-----:R-:W-:-:S05]  /*46fc0*/  IMAD.WIDE.U32 R192, R18, 0x10, R192 ;  /* 0x0000001012c07825 */ /* 0x001fca00078e00c0 */
[----:B------:R2:W-:Y:S01]  /*46fd0*/  STG.E.128 desc[UR6][R192.64], R188 ;  /* 0x000000bcc0007986 */ /* 0x0005e2000c101d06 */
[----:B------:R-:W-:Y:S05]  /*46fe0*/  @!P0 BRA `(.L_x_86986) ;  /* 0x00000000002c8947 */ /* 0x000fea0003800000 */
[----:B--2---:R-:W0:Y:S01]  /*46ff0*/  LDC.64 R192, c[0x0][0x3b0] ;  /* 0x0000ec00ffc07b82 */ /* 0x004e220000000a00 */
[----:B------:R-:W-:Y:S01]  /*47000*/  IMAD.U32 R16, R13, 0x10000, RZ ;  /* 0x000100000d107824 */ /* 0x000fe200078e00ff */
[----:B------:R-:W-:-:S04]  /*47010*/  LOP3.LUT R18, R14, 0xffff, RZ, 0xc0, !PT ;  /* 0x0000ffff0e127812 */ /* 0x000fc800078ec0ff */
        /* <DEDUP_REMOVED lines=8> */
.L_x_86986:
[----:B------:R-:W-:Y:S05]  /*470a0*/  BSYNC.RECONVERGENT B1 ;  /* 0x0000000000017941 */ /* 0x000fea0003800200 */
.L_x_86985:
        /* <DEDUP_REMOVED lines=12> */
[----:B-1----:R-:W-:-:S05]  /*47170*/  FSEL R23, R16, RZ, P5 ;  /* 0x000000ff10177208 */ /* 0x002fca0002800000 */
        /* <DEDUP_REMOVED lines=121> */
[----:B------:R-:W3:Y:S01]  /*47910*/  LDC R194, c[0x0][0x400] ;  /* 0x00010000ffc27b82 */ /* 0x000ee20000000800 */
        /* <DEDUP_REMOVED lines=20> */
[----:B0-2---:R-:W-:Y:S01]  /*47a60*/  FSEL R192, R16, RZ, P5 ;  /* 0x000000ff10c07208 */ /* 0x005fe20002800000 */
        /* <DEDUP_REMOVED lines=173> */
.L_x_87095:
        /* <DEDUP_REMOVED lines=17> */
[----:B------:R-:W-:Y:S01]  /*48650*/  VIADD R17, R195, 0xffffffff ;  /* 0xffffffffc3117836 */ /* 0x000fe20000000000 */
[----:B------:R-:W-:Y:S03]  /*48660*/  BSSY.RECONVERGENT B1, `(.L_x_87045) ;  /* 0x000001b000017945 */ /* 0x000fe60003800200 */
[----:B------:R-:W-:-:S05]  /*48670*/  IMAD R17, R17, R238, RZ ;  /* 0x000000ee11117224 */ /* 0x000fca00078e02ff */
[----:B------:R-:W-:-:S04]  /*48680*/  SHF.R.S32.HI R18, RZ, 0x1f, R17 ;  /* 0x0000001fff127819 */ /* 0x000fc80000011411 */
[----:B------:R-:W-:Y:S02]  /*48690*/  LEA.HI R18, R18, R17, RZ, 0x2 ;  /* 0x0000001112127211 */ /* 0x000fe400078f10ff */
[----:B------:R-:W-:Y:S02]  /*486a0*/  FSEL R17, R23, RZ, !P0 ;  /* 0x000000ff17117208 */ /* 0x000fe40004000000 */
[----:B------:R-:W-:Y:S01]  /*486b0*/  LEA.HI.SX32 R18, R18, R236, 0x1e ;  /* 0x000000ec12127211 */ /* 0x000fe200078ff2ff */
        /* <DEDUP_REMOVED lines=21> */
.L_x_87046:
[----:B------:R-:W-:Y:S05]  /*48810*/  BSYNC.RECONVERGENT B1 ;  /* 0x0000000000017941 */ /* 0x000fea0003800200 */
.L_x_87045:
        /* <DEDUP_REMOVED lines=23> */
.L_x_87048:
[----:B------:R-:W-:Y:S05]  /*48990*/  BSYNC.RECONVERGENT B1 ;  /* 0x0000000000017941 */ /* 0x000fea0003800200 */
.L_x_87047:
        /* <DEDUP_REMOVED lines=23> */
.L_x_87050:
[----:B------:R-:W-:Y:S05]  /*48b10*/  BSYNC.RECONVERGENT B1 ;  /* 0x0000000000017941 */ /* 0x000fea0003800200 */
.L_x_87049:
        /* <DEDUP_REMOVED lines=23> */
.L_x_87052:
[----:B------:R-:W-:Y:S05]  /*48c90*/  BSYNC.RECONVERGENT B1 ;  /* 0x0000000000017941 */ /* 0x000fea0003800200 */
.L_x_87051:
        /* <DEDUP_REMOVED lines=23> */
.L_x_87054:
[----:B------:R-:W-:Y:S05]  /*48e10*/  BSYNC.RECONVERGENT B1 ;  /* 0x0000000000017941 */ /* 0x000fea0003800200 */
.L_x_87053:
[----:B------:R-:W-:Y:S01]  /*48e20*/  LOP3.LUT P0, RZ, R15, 0x80000000, RZ, 0xc0, !PT ;  /* 0x800000000fff7812 */ /* 0x000fe2000780c0ff */
[----:B------:R-:W-:-:S12]  /*48e30*/  BSSY.RECONVERGENT B1, `(.L_x_87055) ;  /* 0x0000016000017945 */ /* 0x000fd80003800200 */
[----:B------:R-:W-:Y:S05]  /*48e40*/  @!P0 BRA `(.L_x_87056) ;  /* 0x0000000000508947 */ /* 0x000fea0003800000 */
[----:B------:R-:W5:Y:S01]  /*48e50*/  LDL R252, [R1+0x150] ;  /* 0x0001500001fc7983 */ /* 0x000f620000100800 */
        /* <DEDUP_REMOVED lines=19> */
.L_x_87056:
[----:B------:R-:W-:Y:S05]  /*48f90*/  BSYNC.RECONVERGENT B1 ;  /* 0x0000000000017941 */ /* 0x000fea0003800200 */
.L_x_87055:
        /* <DEDUP_REMOVED lines=18> */
[----:B-----5:R-:W-:Y:S01]  /*490c0*/  FFMA.FTZ R192, R192, R252, R228 ;  /* 0x000000fcc0c07223 */ /* 0x020fe200000100e4 */
[----:B--2---:R-:W-:Y:S01]  /*490d0*/  FFMA.FTZ R193, R193, R239, R229 ;  /* 0x000000efc1c17223 */ /* 0x004fe200000100e5 */
[----:B---3--:R-:W-:Y:S01]  /*490e0*/  FFMA.FTZ R194, R194, R238, R230 ;  /* 0x000000eec2c27223 */ /* 0x008fe200000100e6 */
[----:B----4-:R-:W-:-:S05]  /*490f0*/  FFMA.FTZ R195, R23, R195, R231 ;  /* 0x000000c317c37223 */ /* 0x010fca00000100e7 */
[----:B------:R0:W-:Y:S02]  /*49100*/  STG.E.128 desc[UR6][R236.64], R192 ;  /* 0x000000c0ec007986 */ /* 0x0001e4000c101d06 */
.L_x_87058:
[----:B------:R-:W-:Y:S05]  /*49110*/  BSYNC.RECONVERGENT B1 ;  /* 0x0000000000017941 */ /* 0x000fea0003800200 */
.L_x_87057:
        /* <DEDUP_REMOVED lines=23> */
.L_x_87060:
[----:B------:R-:W-:Y:S05]  /*49290*/  BSYNC.RECONVERGENT B1 ;  /* 0x0000000000017941 */ /* 0x000fea0003800200 */
.L_x_87059:
        /* <DEDUP_REMOVED lines=23> */
.L_x_87062:
[----:B------:R-:W-:Y:S05]  /*49410*/  BSYNC.RECONVERGENT B1 ;  /* 0x0000000000017941 */ /* 0x000fea0003800200 */
.L_x_87061:
        /* <DEDUP_REMOVED lines=23> */
.L_x_87064:
[----:B------:R-:W-:Y:S05]  /*49590*/  BSYNC.RECONVERGENT B1 ;  /* 0x0000000000017941 */ /* 0x000fea0003800200 */
.L_x_87063:
        /* <DEDUP_REMOVED lines=23> */
.L_x_87066:
[----:B------:R-:W-:Y:S05]  /*49710*/  BSYNC.RECONVERGENT B1 ;  /* 0x0000000000017941 */ /* 0x000fea0003800200 */
.L_x_87065:
[----:B------:R-:W-:Y:S01]  /*49720*/  LOP3.LUT P0, RZ, R15, 0x2000000, RZ, 0xc0, !PT ;  /* 0x020000000fff7812 */ /* 0x000fe2000780c0ff */
[----:B------:R-:W-:-:S12]  /*49730*/  BSSY.RECONVERGENT B1, `(.L_x_87067) ;  /* 0x0000022000017945 */ /* 0x000fd80003800200 */
[----:B------:R-:W-:Y:S05]  /*49740*/  @!P0 BRA `(.L_x_87068) ;  /* 0x0000000000808947 */ /* 0x000fea0003800000 */
[----:B------:R0:W-:Y:S02]  /*49750*/  STL [R1+0x1bc], R4 ;  /* 0x0001bc0401007387 */ /* 0x0001e40000100800 */
[----:B01234-:R-:W0:Y:S02]  /*49760*/  LDC.64 R236, c[0x0][0x428] ;  /* 0x00010a00ffec7b82 */ /* 0x01fe240000000a00 */
[----:B------:R-:W2:Y:S04]  /*49770*/  LDL R4, [R1] ;  /* 0x0000000001047983 */ /* 0x000ea80000100800 */
[----:B------:R1:W-:Y:S04]  /*49780*/  STL [R1+0x1b8], R3 ;  /* 0x0001b80301007387 */ /* 0x0003e80000100800 */
[----:B-1----:R-:W2:Y:S04]  /*49790*/  LDL R3, [R1+0xf0] ;  /* 0x0000f00001037983 */ /* 0x002ea80000100800 */
[----:B------:R1:W-:Y:S04]  /*497a0*/  STL [R1+0x1b4], R2 ;  /* 0x0001b40201007387 */ /* 0x0003e80000100800 */
[----:B-1----:R-:W3:Y:S04]  /*497b0*/  LDL R2, [R1+0x4] ;  /* 0x0000040001027983 */ /* 0x002ee80000100800 */
[----:B------:R1:W-:Y:S04]  /*497c0*/  STL [R1+0x1b0], R0 ;  /* 0x0001b00001007387 */ /* 0x0003e80000100800 */
[----:B------:R-:W4:Y:S04]  /*497d0*/  LDL R252, [R1+0x8] ;  /* 0x0000080001fc7983 */ /* 0x000f280000100800 */
[----:B------:R-:W4:Y:S04]  /*497e0*/  LDL R239, [R1+0xf8] ;  /* 0x0000f80001ef7983 */ /* 0x000f280000100800 */
[----:B-1----:R-:W3:Y:S04]  /*497f0*/  LDL R0, [R1+0xf4] ;  /* 0x0000f40001007983 */ /* 0x002ee80000100800 */
[----:B------:R-:W4:Y:S04]  /*49800*/  LDL R238, [R1+0xc] ;  /* 0x00000c0001ee7983 */ /* 0x000f280000100800 */
[----:B------:R-:W4:Y:S01]  /*49810*/  LDL R195, [R1+0xfc] ;  /* 0x0000fc0001c37983 */ /* 0x000f220000100800 */
[--C-:B------:R-:W-:Y:S01]  /*49820*/  FADD.FTZ R23, R156, -R17.reuse ;  /* 0x800000119c177221 */ /* 0x100fe20000010000 */
[----:B------:R-:W-:-:S03]  /*49830*/  FADD.FTZ R193, R157, -R17 ;  /* 0x800000119dc17221 */ /* 0x000fc60000010000 */
[C---:B------:R-:W-:Y:S01]  /*49840*/  FMUL.FTZ R192, R16.reuse, R23 ;  /* 0x0000001710c07220 */ /* 0x040fe20000410000 */
[----:B------:R-:W-:-:S03]  /*49850*/  FMUL.FTZ R193, R16, R193 ;  /* 0x000000c110c17220 */ /* 0x000fc60000410000 */
[----:B--2---:R-:W-:Y:S02]  /*49860*/  FFMA.FTZ R192, R192, R3, R4 ;  /* 0x00000003c0c07223 */ /* 0x004fe40000010004 */
[----:B------:R1:W5:Y:S04]  /*49870*/  LDL.LU R4, [R1+0x1bc] ;  /* 0x0001bc0001047983 */ /* 0x0003680000300800 */
[----:B------:R1:W5:Y:S01]  /*49880*/  LDL.LU R3, [R1+0x1b8] ;  /* 0x0001b80001037983 */ /* 0x0003620000300800 */
[----:B---3--:R-:W-:-:S03]  /*49890*/  FFMA.FTZ R193, R193, R0, R2 ;  /* 0x00000000c1c17223 */ /* 0x008fc60000010002 */
[----:B------:R1:W5:Y:S04]  /*498a0*/  LDL.LU R2, [R1+0x1b4] ;  /* 0x0001b40001027983 */ /* 0x0003680000300800 */
[----:B------:R1:W5:Y:S01]  /*498b0*/  LDL.LU R0, [R1+0x1b0] ;  /* 0x0001b00001007983 */ /* 0x0003620000300800 */
[--C-:B------:R-:W-:Y:S01]  /*498c0*/  FADD.FTZ R194, R158, -R17.reuse ;  /* 0x800000119ec27221 */ /* 0x100fe20000010000 */
[----:B------:R-:W-:-:S03]  /*498d0*/  FADD.FTZ R23, R159, -R17 ;  /* 0x800000119f177221 */ /* 0x000fc60000010000 */
[C---:B------:R-:W-:Y:S01]  /*498e0*/  FMUL.FTZ R194, R16.reuse, R194 ;  /* 0x000000c210c27220 */ /* 0x040fe20000410000 */
[----:B------:R-:W-:Y:S01]  /*498f0*/  FMUL.FTZ R23, R16, R23 ;  /* 0x0000001710177220 */ /* 0x000fe20000410000 */
[----:B0-----:R-:W-:-:S04]  /*49900*/  IMAD.WIDE.U32 R236, R18, 0x10, R236 ;  /* 0x0000001012ec7825 */ /* 0x001fc800078e00ec */
[----:B----4-:R-:W-:Y:S01]  /*49910*/  FFMA.FTZ R194, R194, R239, R252 ;  /* 0x000000efc2c27223 */ /* 0x010fe200000100fc */
[----:B------:R-:W-:-:S05]  /*49920*/  FFMA.FTZ R195, R23, R195, R238 ;  /* 0x000000c317c37223 */ /* 0x000fca00000100ee */
[----:B------:R1:W-:Y:S01]  /*49930*/  STG.E.128 desc[UR6][R236.64], R192 ;  /* 0x000000c0ec007986 */ /* 0x0003e2000c101d06 */
[----:B------:R-:W-:-:S07]  /*49940*/  VIADD R18, R18, 0x20 ;  /* 0x0000002012127836 */ /* 0x000fce0000000000 */
.L_x_87068:
[----:B------:R-:W-:Y:S05]  /*49950*/  BSYNC.RECONVERGENT B1 ;  /* 0x0000000000017941 */ /* 0x000fea0003800200 */
.L_x_87067:
[----:B------:R-:W-:Y:S01]  /*49960*/  LOP3.LUT P0, RZ, R15, 0x1000000, RZ, 0xc0, !PT ;  /* 0x010000000fff7812 */ /* 0x000fe2000780c0ff */
[----:B------:R-:W-:-:S12]  /*49970*/  BSSY.RECONVERGENT B1, `(.L_x_87069) ;  /* 0x0000022000017945 */ /* 0x000fd80003800200 */
[----:B------:R-:W-:Y:S05]  /*49980*/  @!P0 BRA `(.L_x_87070) ;  /* 0x0000000000808947 */ /* 0x000fea0003800000 */
[----:B-----5:R0:W-:Y:S02]  /*49990*/  STL [R1+0x1bc], R4 ;  /* 0x0001bc0401007387 */ /* 0x0201e40000100800 */
[----:B01234-:R-:W0:Y:S02]  /*499a0*/  LDC.64 R236, c[0x0][0x428] ;  /* 0x00010a00ffec7b82 */ /* 0x01fe240000000a00 */
[----:B------:R-:W2:Y:S04]  /*499b0*/  LDL R4, [R1+0x10] ;  /* 0x0000100001047983 */ /* 0x000ea80000100800 */
        /* <DEDUP_REMOVED lines=28> */
[----:B------:R-:W-:-:S07]  /*49b80*/  IADD3 R18, PT, PT, R18, 0x20, RZ ;  /* 0x0000002012127810 */ /* 0x000fce0007ffe0ff */
.L_x_87070:
[----:B------:R-:W-:Y:S05]  /*49b90*/  BSYNC.RECONVERGENT B1 ;  /* 0x0000000000017941 */ /* 0x000fea0003800200 */
.L_x_87069:
        /* <DEDUP_REMOVED lines=35> */
.L_x_87072:
[----:B------:R-:W-:Y:S05]  /*49dd0*/  BSYNC.RECONVERGENT B1 ;  /* 0x0000000000017941 */ /* 0x000fea0003800200 */
.L_x_87071:
        /* <DEDUP_REMOVED lines=35> */
.L_x_87074:
[----:B------:R-:W-:Y:S05]  /*4a010*/  BSYNC.RECONVERGENT B1 ;  /* 0x0000000000017941 */ /* 0x000fea0003800200 */
.L_x_87073:
        /* <DEDUP_REMOVED lines=35> */
.L_x_87076:
[----:B------:R-:W-:Y:S05]  /*4a250*/  BSYNC.RECONVERGENT B1 ;  /* 0x0000000000017941 */ /* 0x000fea0003800200 */
.L_x_87075:
        /* <DEDUP_REMOVED lines=35> */
.L_x_87078:
[----:B------:R-:W-:Y:S05]  /*4a490*/  BSYNC.RECONVERGENT B1 ;  /* 0x0000000000017941 */ /* 0x000fea0003800200 */
.L_x_87077:
        /* <DEDUP_REMOVED lines=35> */
.L_x_87080:
[----:B------:R-:W-:Y:S05]  /*4a6d0*/  BSYNC.RECONVERGENT B1 ;  /* 0x0000000000017941 */ /* 0x000fea0003800200 */
.L_x_87079:
        /* <DEDUP_REMOVED lines=35> */
.L_x_87082:
[----:B------:R-:W-:Y:S05]  /*4a910*/  BSYNC.RECONVERGENT B1 ;  /* 0x0000000000017941 */ /* 0x000fea0003800200 */
.L_x_87081:
        /* <DEDUP_REMOVED lines=17> */
.L_x_87044:
[----:B------:R-:W-:Y:S05]  /*4aa30*/  BSYNC.RECONVERGENT B0 ;  /* 0x0000000000007941 */ /* 0x000fea0003800200 */
.L_x_87043:
[----:B0-----:R-:W0:Y:S02]  /*4aa40*/  LDC.64 R16, c[0x0][0x380] ;  /* 0x0000e000ff107b82 */ /* 0x001e240000000a00 */
[----:B0-----:R-:W-:-:S05]  /*4aa50*/  IMAD R22, R16, 0x4, R22 ;  /* 0x0000000410167824 */ /* 0x001fca00078e0216 */
[----:B------:R-:W-:-:S13]  /*4aa60*/  ISETP.GE.AND P0, PT, R22, R17, PT ;  /* 0x000000111600720c */ /* 0x000fda0003f06270 */
[----:B------:R-:W-:Y:S05]  /*4aa70*/  @!P0 BRA `(.L_x_87083) ;  /* 0xfffffb9000148947 */ /* 0x000fea000383ffff */
[----:B------:R-:W-:Y:S05]  /*4aa80*/  EXIT ;  /* 0x000000000000794d */ /* 0x000fea0003800000 */
.L_x_87042:
[----:B------:R-:W-:Y:S01]  /*4aa90*/  HFMA2 R17, -RZ, RZ, 0, 1.847743988037109375e-06 ;  /* 0x0000001fff117431 */ /* 0x000fe200000001ff */
[----:B------:R-:W-:Y:S01]  /*4aaa0*/  BSSY B0, `(.L_x_87084) ;  /* 0x0000007000007945 */ /* 0x000fe20003800000 */
[----:B0-2---:R-:W-:Y:S01]  /*4aab0*/  MOV R193, R23 ;  /* 0x0000001700c17202 */ /* 0x005fe20000000f00 */
[----:B------:R-:W-:Y:S02]  /*4aac0*/  IMAD.MOV.U32 R16, RZ, RZ, 0x1 ;  /* 0x00000001ff107424 */ /* 0x000fe400078e00ff */
[----:B------:R-:W-:-:S07]  /*4aad0*/  IMAD.MOV.U32 R18, RZ, RZ, -0x1 ;  /* 0xffffffffff127424 */ /* 0x000fce00078e00ff */
[----:B-----5:R-:W-:Y:S05]  /*4aae0*/  WARPSYNC.COLLECTIVE R18, `(.L_x_87085) ;  /* 0x0000000012087348 */ /* 0x020fea0003c00000 */
[----:B------:R0:W1:Y:S02]  /*4aaf0*/  SHFL.BFLY P6, R16, R193, R16, R17 ;  /* 0x0c000010c1107389 */ /* 0x00006400000c0011 */
[----:B01---5:R-:W-:Y:S05]  /*4ab00*/  ENDCOLLECTIVE ;  /* 0x000000000000791b */ /* 0x023fea0003800000 */
.L_x_87085:
[----:B------:R-:W-:Y:S05]  /*4ab10*/  BSYNC B0 ;  /* 0x0000000000007941 */ /* 0x000fea0003800000 */
.L_x_87084:
        /* <DEDUP_REMOVED lines=9> */
.L_x_87086:
[----:B------:R-:W-:Y:S01]  /*4abb0*/  FADD.FTZ R23, R23, R16 ;  /* 0x0000001017177221 */ /* 0x000fe20000010000 */
[----:B------:R-:W-:-:S04]  /*4abc0*/  IMAD.MOV.U32 R16, RZ, RZ, 0x4 ;  /* 0x00000004ff107424 */ /* 0x000fc800078e00ff */
[----:B------:R-:W-:-:S07]  /*4abd0*/  MOV R193, R23 ;  /* 0x0000001700c17202 */ /* 0x000fce0000000f00 */
[----:B------:R-:W-:Y:S05]  /*4abe0*/  WARPSYNC.COLLECTIVE R18, `(.L_x_87087) ;  /* 0x0000000012087348 */ /* 0x000fea0003c00000 */
[----:B------:R0:W1:Y:S02]  /*4abf0*/  SHFL.BFLY P6, R16, R193, R16, R17 ;  /* 0x0c000010c1107389 */ /* 0x00006400000c0011 */
[----:B01----:R-:W-:Y:S05]  /*4ac00*/  ENDCOLLECTIVE ;  /* 0x000000000000791b */ /* 0x003fea0003800000 */
.L_x_87087:
[----:B------:R-:W-:Y:S01]  /*4ac10*/  FADD.FTZ R23, R23, R16 ;  /* 0x0000001017177221 */ /* 0x000fe20000010000 */
[----:B------:R-:W-:-:S04]  /*4ac20*/  IMAD.MOV.U32 R16, RZ, RZ, 0x8 ;  /* 0x00000008ff107424 */ /* 0x000fc800078e00ff */
[----:B------:R-:W-:-:S07]  /*4ac30*/  MOV R193, R23 ;  /* 0x0000001700c17202 */ /* 0x000fce0000000f00 */
[----:B------:R-:W-:Y:S05]  /*4ac40*/  WARPSYNC.COLLECTIVE R18, `(.L_x_87088) ;  /* 0x0000000012087348 */ /* 0x000fea0003c00000 */
[----:B------:R0:W1:Y:S02]  /*4ac50*/  SHFL.BFLY P6, R16, R193, R16, R17 ;  /* 0x0c000010c1107389 */ /* 0x00006400000c0011 */
[----:B01----:R-:W-:Y:S05]  /*4ac60*/  ENDCOLLECTIVE ;  /* 0x000000000000791b */ /* 0x003fea0003800000 */
.L_x_87088:
[----:B------:R-:W-:Y:S01]  /*4ac70*/  FADD.FTZ R23, R23, R16 ;  /* 0x0000001017177221 */ /* 0x000fe20000010000 */
[----:B------:R-:W-:-:S04]  /*4ac80*/  IMAD.MOV.U32 R16, RZ, RZ, 0x10 ;  /* 0x00000010ff107424 */ /* 0x000fc800078e00ff */
[----:B------:R-:W-:-:S07]  /*4ac90*/  MOV R193, R23 ;  /* 0x0000001700c17202 */ /* 0x000fce0000000f00 */
[----:B------:R-:W-:Y:S05]  /*4aca0*/  WARPSYNC.COLLECTIVE R18, `(.L_x_87089) ;  /* 0x0000000012087348 */ /* 0x000fea0003c00000 */
[----:B------:R0:W1:Y:S02]  /*4acb0*/  SHFL.BFLY P6, R16, R193, R16, R17 ;  /* 0x0c000010c1107389 */ /* 0x00006400000c0011 */
[----:B01----:R-:W-:Y:S05]  /*4acc0*/  ENDCOLLECTIVE ;  /* 0x000000000000791b */ /* 0x003fea0003800000 */
.L_x_87089:
        /* <DEDUP_REMOVED lines=183> */
.L_x_87090:
[----:B------:R-:W-:Y:S01]  /*4b840*/  FADD.FTZ R192, R192, R16 ;  /* 0x00000010c0c07221 */ /* 0x000fe20000010000 */
[----:B------:R-:W-:-:S03]  /*4b850*/  MOV R16, 0x2 ;  /* 0x0000000200107802 */ /* 0x000fc60000000f00 */
[----:B------:R-:W-:-:S07]  /*4b860*/  IMAD.MOV.U32 R193, RZ, RZ, R192 ;  /* 0x000000ffffc17224 */ /* 0x000fce00078e00c0 */
[----:B------:R-:W-:Y:S05]  /*4b870*/  WARPSYNC.COLLECTIVE R18, `(.L_x_87091) ;  /* 0x0000000012087348 */ /* 0x000fea0003c00000 */
[----:B------:R0:W1:Y:S02]  /*4b880*/  SHFL.BFLY P6, R16, R193, R16, R17 ;  /* 0x0c000010c1107389 */ /* 0x00006400000c0011 */
[----:B01----:R-:W-:Y:S05]  /*4b890*/  ENDCOLLECTIVE ;  /* 0x000000000000791b */ /* 0x003fea0003800000 */
.L_x_87091:
[----:B------:R-:W-:Y:S01]  /*4b8a0*/  FADD.FTZ R192, R192, R16 ;  /* 0x00000010c0c07221 */ /* 0x000fe20000010000 */
[----:B------:R-:W-:-:S03]  /*4b8b0*/  HFMA2 R16, -RZ, RZ, 0, 2.384185791015625e-07 ;  /* 0x00000004ff107431 */ /* 0x000fc600000001ff */
[----:B------:R-:W-:-:S07]  /*4b8c0*/  IMAD.MOV.U32 R193, RZ, RZ, R192 ;  /* 0x000000ffffc17224 */ /* 0x000fce00078e00c0 */
[----:B------:R-:W-:Y:S05]  /*4b8d0*/  WARPSYNC.COLLECTIVE R18, `(.L_x_87092) ;  /* 0x0000000012087348 */ /* 0x000fea0003c00000 */
[----:B------:R0:W1:Y:S02]  /*4b8e0*/  SHFL.BFLY P6, R16, R193, R16, R17 ;  /* 0x0c000010c1107389 */ /* 0x00006400000c0011 */
[----:B01----:R-:W-:Y:S05]  /*4b8f0*/  ENDCOLLECTIVE ;  /* 0x000000000000791b */ /* 0x003fea0003800000 */
.L_x_87092:
[----:B------:R-:W-:Y:S01]  /*4b900*/  FADD.FTZ R192, R192, R16 ;  /* 0x00000010c0c07221 */ /* 0x000fe20000010000 */
[----:B------:R-:W-:-:S03]  /*4b910*/  MOV R16, 0x8 ;  /* 0x0000000800107802 */ /* 0x000fc60000000f00 */
[----:B------:R-:W-:-:S07]  /*4b920*/  IMAD.MOV.U32 R193, RZ, RZ, R192 ;  /* 0x000000ffffc17224 */ /* 0x000fce00078e00c0 */
[----:B------:R-:W-:Y:S05]  /*4b930*/  WARPSYNC.COLLECTIVE R18, `(.L_x_87093) ;  /* 0x0000000012087348 */ /* 0x000fea0003c00000 */
[----:B------:R0:W1:Y:S02]  /*4b940*/  SHFL.BFLY P6, R16, R193, R16, R17 ;  /* 0x0c000010c1107389 */ /* 0x00006400000c0011 */
[----:B01----:R-:W-:Y:S05]  /*4b950*/  ENDCOLLECTIVE ;  /* 0x000000000000791b */ /* 0x003fea0003800000 */
.L_x_87093:
[----:B------:R-:W-:Y:S01]  /*4b960*/  FADD.FTZ R192, R192, R16 ;  /* 0x00000010c0c07221 */ /* 0x000fe20000010000 */
[----:B------:R-:W-:-:S03]  /*4b970*/  HFMA2 R16, -RZ, RZ, 0, 9.5367431640625e-07 ;  /* 0x00000010ff107431 */ /* 0x000fc600000001ff */
[----:B------:R-:W-:-:S07]  /*4b980*/  IMAD.MOV.U32 R193, RZ, RZ, R192 ;  /* 0x000000ffffc17224 */ /* 0x000fce00078e00c0 */
[----:B------:R-:W-:Y:S05]  /*4b990*/  WARPSYNC.COLLECTIVE R18, `(.L_x_87094) ;  /* 0x0000000012087348 */ /* 0x000fea0003c00000 */
[----:B------:R0:W1:Y:S02]  /*4b9a0*/  SHFL.BFLY P6, R16, R193, R16, R17 ;  /* 0x0c000010c1107389 */ /* 0x00006400000c0011 */
[----:B01----:R-:W-:Y:S05]  /*4b9b0*/  ENDCOLLECTIVE ;  /* 0x000000000000791b */ /* 0x003fea0003800000 */
.L_x_87094:
[----:B------:R-:W-:Y:S05]  /*4b9c0*/  BRA `(.L_x_87095) ;  /* 0xffffffc800dc7947 */ /* 0x000fea000383ffff */
.L_x_87096:
        /* <DEDUP_REMOVED lines=11> */
.L_x_88574:


//--------------------- .text._ZN10layer_norm13ln_fwd_kernelINS_13Kernel_traitsIfffffjLj2560ELj1ELj4ELj1ELj16ENS_18Kernel_traits_baseILj2560EfffffjLj128EEEEELb1ELb1ELb1ELb1EEEvNS_9FwdParamsE --------------------------
	.section	.text._ZN10layer_norm13ln_fwd_kernelINS_13Kernel_traitsIfffffjLj2560ELj1ELj4ELj1ELj16ENS_18Kernel_traits_baseILj2560EfffffjLj128EEEEELb1ELb1ELb1ELb1EEEvNS_9FwdParamsE,"ax",@progbits
	.align	128
        .global         _ZN10layer_norm13ln_fwd_kernelINS_13Kernel_traitsIfffffjLj2560ELj1ELj4ELj1ELj16ENS_18Kernel_traits_baseILj2560EfffffjLj128EEEEELb1ELb1ELb1ELb1EEEvNS_9FwdParamsE
        .type           _ZN10layer_norm13ln_fwd_kernelINS_13Kernel_traitsIfffffjLj2560ELj1ELj4ELj1ELj16ENS_18Kernel_traits_baseILj2560EfffffjLj128EEEEELb1ELb1ELb1ELb1EEEvNS_9FwdParamsE,@function
        .size           _ZN10layer_norm13ln_fwd_kernelINS_13Kernel_traitsIfffffjLj2560ELj1ELj4ELj1ELj16ENS_18Kernel_traits_baseILj2560EfffffjLj128EEEEELb1ELb1ELb1ELb1EEEvNS_9FwdParamsE,(.L_x_88575 - _ZN10layer_norm13ln_fwd_kernelINS_13Kernel_traitsIfffffjLj2560ELj1ELj4ELj1ELj16ENS_18Kernel_traits_baseILj2560EfffffjLj128EEEEELb1ELb1ELb1ELb1EEEvNS_9FwdParamsE)
        .other          _ZN10layer_norm13ln_fwd_kernelINS_13Kernel_traitsIfffffjLj2560ELj1ELj4ELj1ELj16ENS_18Kernel_traits_baseILj2560EfffffjLj128EEEEELb1ELb1ELb1ELb1EEEvNS_9FwdParamsE,@"STO_CUDA_ENTRY STV_DEFAULT"
_ZN10layer_norm13ln_fwd_kernelINS_13Kernel_traitsIfffffjLj2560ELj1ELj4ELj1ELj16ENS_18Kernel_traits_baseILj2560EfffffjLj128EEEEELb1ELb1ELb1ELb1EEEvNS_9FwdParamsE:
.text._ZN10layer_norm13ln_fwd_kernelINS_13Kernel_traitsIfffffjLj2560ELj1ELj4ELj1ELj16ENS_18Kernel_traits_baseILj2560EfffffjLj128EEEEELb1ELb1ELb1ELb1EEEvNS_9FwdParamsE:
        /* <DEDUP_REMOVED lines=146> */
[----:B------:R1:W-:Y:S01]  /*0920*/  STL.64 [R1+0x18], R150 ;  /* 0x0000189601007387 */ /* 0x0003e20000100a00 */
[----:B------:R-:W-:Y:S05]  /*0930*/  BRA `(.L_x_87098) ;  /* 0x0000000800187947 */ /* 0x000fea0003800000 */
.L_x_87097:
        /* <DEDUP_REMOVED lines=134> */
.L_x_87098:
        /* <DEDUP_REMOVED lines=94> */
.L_x_88242:
[----:B------:R-:W2:Y:S08]  /*1780*/  LDC.64 R142, c[0x0][0x3f0] ;  /* 0x0000fc00ff8e7b82 */ /* 0x000eb00000000a00 */
[----:B-1----:R-:W3:Y:S01]  /*1790*/  LDC R145, c[0x0][0x388] ;  /* 0x0000e200ff917b82 */ /* 0x002ee20000000800 */
[----:B--2---:R-:W-:-:S06]  /*17a0*/  IMAD.WIDE R142, R6, 0x4, R142 ;  /* 0x00000004068e7825 */ /* 0x004fcc00078e028e */
        /* <DEDUP_REMOVED lines=23> */
[----:B0-----:R-:W-:Y:S06]  /*1920*/  @!P0 BRA `(.L_x_87100) ;  /* 0x0000001800888947 */ /* 0x001fec0003800000 */
[----:B------:R-:W1:Y:S02]  /*1930*/  LDC.64 R136, c[0x0][0x3a0] ;  /* 0x0000e800ff887b82 */ /* 0x000e640000000a00 */
[----:B-1----:R-:W-:-:S06]  /*1940*/  IMAD.WIDE.U32 R136, R223, 0x10, R136 ;  /* 0x00000010df887825 */ /* 0x002fcc00078e0088 */
        /* <DEDUP_REMOVED lines=23> */
.L_x_87105:
        /* <DEDUP_REMOVED lines=12> */
.L_x_87107:
[----:B0-----:R-:W-:Y:S05]  /*1b80*/  BSYNC.RECONVERGENT B3 ;  /* 0x0000000000037941 */ /* 0x001fea0003800200 */
.L_x_87106:
        /* <DEDUP_REMOVED lines=61> */
.L_x_87104:
[----:B0-----:R-:W-:Y:S05]  /*1f60*/  BSYNC.RECONVERGENT B2 ;  /* 0x0000000000027941 */ /* 0x001fea0003800200 */
.L_x_87103:
        /* <DEDUP_REMOVED lines=9> */
.L_x_87102:
[----:B0-----:R-:W-:Y:S05]  /*2000*/  BSYNC.RECONVERGENT B1 ;  /* 0x0000000000017941 */ /* 0x001fea0003800200 */
.L_x_87101:
        /* <DEDUP_REMOVED lines=17> */
.L_x_87112:
        /* <DEDUP_REMOVED lines=12> */
.L_x_87114:
[----:B------:R-:W-:Y:S05]  /*21e0*/  BSYNC.RECONVERGENT B3 ;  /* 0x0000000000037941 */ /* 0x000fea0003800200 */
.L_x_87113:
        /* <DEDUP_REMOVED lines=61> */
.L_x_87111:
[----:B------:R-:W-:Y:S05]  /*25c0*/  BSYNC.RECONVERGENT B2 ;  /* 0x0000000000027941 */ /* 0x000fea0003800200 */
.L_x_87110:
        /* <DEDUP_REMOVED lines=9> */
[----:B------:R-:W-:-:S07]  /*2660*/  FFMA.FTZ R217, R5, R53, R137 ;  /* 0x0000003505d97223 */ /* 0x000fce0000010089 */
.L_x_87109:
[----:B------:R-:W-:Y:S05]  /*2670*/  BSYNC.RECONVERGENT B1 ;  /* 0x0000000000017941 */ /* 0x000fea0003800200 */
.L_x_87108:
        /* <DEDUP_REMOVED lines=17> */
.L_x_87119:
        /* <DEDUP_REMOVED lines=12> */
.L_x_87121:
[----:B------:R-:W-:Y:S05]  /*2850*/  BSYNC.RECONVERGENT B3 ;  /* 0x0000000000037941 */ /* 0x000fea0003800200 */
.L_x_87120:
        /* <DEDUP_REMOVED lines=61> */
.L_x_87118:
[----:B------:R-:W-:Y:S05]  /*2c30*/  BSYNC.RECONVERGENT B2 ;  /* 0x0000000000027941 */ /* 0x000fea0003800200 */
.L_x_87117:
        /* <DEDUP_REMOVED lines=10> */
.L_x_87116:
[----:B------:R-:W-:Y:S05]  /*2ce0*/  BSYNC.RECONVERGENT B1 ;  /* 0x0000000000017941 */ /* 0x000fea0003800200 */
.L_x_87115:
        /* <DEDUP_REMOVED lines=16> */
.L_x_87125:
        /* <DEDUP_REMOVED lines=12> */
.L_x_87127:
[----:B------:R-:W-:Y:S05]  /*2eb0*/  BSYNC.RECONVERGENT B2 ;  /* 0x0000000000027941 */ /* 0x000fea0003800200 */
.L_x_87126:
        /* <DEDUP_REMOVED lines=61> */
.L_x_87124:
[----:B------:R-:W-:Y:S05]  /*3290*/  BSYNC.RECONVERGENT B1 ;  /* 0x0000000000017941 */ /* 0x000fea0003800200 */
.L_x_87123:
        /* <DEDUP_REMOVED lines=8> */
[----:B------:R-:W-:-:S05]  /*3320*/  FSEL R9, R9, RZ, !P2 ;  /* 0x000000ff09097208 */ /* 0x000fca0005000000 */
[----:B------:R-:W-:Y:S01]  /*3330*/  FFMA.FTZ R219, R9, R55, R139 ;  /* 0x0000003709db7223 */ /* 0x000fe2000001008b */
[----:B------:R-:W-:Y:S06]  /*3340*/  BRA `(.L_x_87122) ;  /* 0x0000001800747947 */ /* 0x000fec0003800000 */
.L_x_87100:
        /* <DEDUP_REMOVED lines=21> */
.L_x_87132:
        /* <DEDUP_REMOVED lines=12> */
.L_x_87134:
[----:B0-----:R-:W-:Y:S05]  /*3560*/  BSYNC.RECONVERGENT B3 ;  /* 0x0000000000037941 */ /* 0x001fea0003800200 */
.L_x_87133:
[----:B------:R-:W-:Y:S01]  /*3570*/  IMAD.WIDE.U32 R144, R0, -0x2daee0ad, RZ ;  /* 0xd2511f5300907825 */ /* 0x000fe200078e00ff */
[----:B------:R-:W-:Y:S01]  /*3580*/  UIADD3 UR15, UPT, UPT, UR4, -0x61c88647, URZ ;  /* 0x9e3779b9040f7890 */ /* 0x000fe2000fffe0ff */
[----:B------:R-:W-:Y:S02]  /*3590*/  MOV R11, R9 ;  /* 0x00000009000b7202 */ /* 0x000fe40000000f00 */
        /* <DEDUP_REMOVED lines=58> */
.L_x_87131:
[----:B0-----:R-:W-:Y:S05]  /*3940*/  BSYNC.RECONVERGENT B2 ;  /* 0x0000000000027941 */ /* 0x001fea0003800200 */
.L_x_87130:
        /* <DEDUP_REMOVED lines=9> */
.L_x_87129:
[----:B0-----:R-:W-:Y:S05]  /*39e0*/  BSYNC.RECONVERGENT B1 ;  /* 0x0000000000017941 */ /* 0x001fea0003800200 */
.L_x_87128:
        /* <DEDUP_REMOVED lines=17> */
.L_x_87139:
        /* <DEDUP_REMOVED lines=12> */
.L_x_87141:
[----:B------:R-:W-:Y:S05]  /*3bc0*/  BSYNC.RECONVERGENT B3 ;  /* 0x0000000000037941 */ /* 0x000fea0003800200 */
.L_x_87140:
        /* <DEDUP_REMOVED lines=61> */
.L_x_87138:
[----:B------:R-:W-:Y:S05]  /*3fa0*/  BSYNC.RECONVERGENT B2 ;  /* 0x0000000000027941 */ /* 0x000fea0003800200 */
.L_x_87137:
        /* <DEDUP_REMOVED lines=10> */
.L_x_87136:
[----:B------:R-:W-:Y:S05]  /*4050*/  BSYNC.RECONVERGENT B1 ;  /* 0x0000000000017941 */ /* 0x000fea0003800200 */
.L_x_87135:
        /* <DEDUP_REMOVED lines=17> */
.L_x_87146:
        /* <DEDUP_REMOVED lines=12> */
.L_x_87148:
[----:B------:R-:W-:Y:S05]  /*4230*/  BSYNC.RECONVERGENT B3 ;  /* 0x0000000000037941 */ /* 0x000fea0003800200 */
.L_x_87147:
        /* <DEDUP_REMOVED lines=61> */
.L_x_87145:
[----:B------:R-:W-:Y:S05]  /*4610*/  BSYNC.RECONVERGENT B2 ;  /* 0x0000000000027941 */ /* 0x000fea0003800200 */
.L_x_87144:
        /* <DEDUP_REMOVED lines=10> */
.L_x_87143:
[----:B------:R-:W-:Y:S05]  /*46c0*/  BSYNC.RECONVERGENT B1 ;  /* 0x0000000000017941 */ /* 0x000fea0003800200 */
.L_x_87142:
        /* <DEDUP_REMOVED lines=16> */
.L_x_87151:
        /* <DEDUP_REMOVED lines=12> */
.L_x_87153:
[----:B------:R-:W-:Y:S05]  /*4890*/  BSYNC.RECONVERGENT B2 ;  /* 0x0000000000027941 */ /* 0x000fea0003800200 */
.L_x_87152:
        /* <DEDUP_REMOVED lines=61> */
.L_x_87150:
[----:B------:R-:W-:Y:S05]  /*4c70*/  BSYNC.RECONVERGENT B1 ;  /* 0x0000000000017941 */ /* 0x000fea0003800200 */
.L_x_87149:
        /* <DEDUP_REMOVED lines=10> */
.L_x_87122:
[----:B------:R-:W-:Y:S05]  /*4d20*/  BSYNC.RECONVERGENT B0 ;  /* 0x0000000000007941 */ /* 0x000fea0003800200 */
.L_x_87099:
[----:B------:R-:W0:Y:S01]  /*4d30*/  LDC.64 R246, c[0x0][0x3a8] ;  /* 0x0000ea00fff67b82 */ /* 0x000e220000000a00 */
[----:B------:R-:W-:Y:S01]  /*4d40*/  BSSY.RECONVERGENT B0, `(.L_x_87154) ;  /* 0x000000f000007945 */ /* 0x000fe20003800200 */
[----:B0-----:R-:W-:-:S05]  /*4d50*/  IMAD.WIDE.U32 R144, R223, 0x10, R246 ;  /* 0x00000010df907825 */ /* 0x001fca00078e00f6 */
[----:B------:R0:W-:Y:S01]  /*4d60*/  STG.E.128 desc[UR6][R144.64], R216 ;  /* 0x000000d890007986 */ /* 0x0001e2000c101d06 */
[----:B------:R-:W-:Y:S05]  /*4d70*/  @!P1 BRA `(.L_x_87155) ;  /* 0x00000000002c9947 */ /* 0x000fea0003800000 */
[----:B0-----:R-:W0:Y:S01]  /*4d80*/  LDC.64 R144, c[0x0][0x3b0] ;  /* 0x0000ec00ff907b82 */ /* 0x001e220000000a00 */
[----:B------:R-:W-:Y:S02]  /*4d90*/  SHF.L.U32 R9, R221, 0x10, RZ ;  /* 0x00000010dd097819 */ /* 0x000fe400000006ff */
[----:B------:R-:W-:Y:S02]  /*4da0*/  LOP3.LUT R141, R222, 0xffff, RZ, 0xc0, !PT ;  /* 0x0000ffffde8d7812 */ /* 0x000fe400078ec0ff */
[----:B------:R-:W-:-:S05]  /*4db0*/  LOP3.LUT R9, R9, 0xff0000, RZ, 0xc0, !PT ;  /* 0x00ff000009097812 */ /* 0x000fca00078ec0ff */
[----:B------:R-:W-:Y:S01]  /*4dc0*/  IMAD R9, R141, 0x1000000, R9 ;  /* 0x010000008d097824 */ /* 0x000fe200078e0209 */
[----:B------:R-:W-:-:S05]  /*4dd0*/  LOP3.LUT R141, R220, 0xff, RZ, 0xc0, !PT ;  /* 0x000000ffdc8d7812 */ /* 0x000fca00078ec0ff */
[----:B------:R-:W-:Y:S01]  /*4de0*/  IMAD R9, R141, 0x100, R9 ;  /* 0x000001008d097824 */ /* 0x000fe200078e0209 */
[----:B------:R-:W-:-:S04]  /*4df0*/  LOP3.LUT R141, R11, 0xff, RZ, 0xc0, !PT ;  /* 0x000000ff0b8d7812 */ /* 0x000fc800078ec0ff */
[----:B------:R-:W-:Y:S01]  /*4e00*/  IADD3 R9, PT, PT, R9, R141, RZ ;  /* 0x0000008d09097210 */ /* 0x000fe20007ffe0ff */
[----:B0-----:R-:W-:-:S05]  /*4e10*/  IMAD.WIDE.U32 R144, R224, 0x4, R144 ;  /* 0x00000004e0907825 */ /* 0x001fca00078e0090 */
[----:B------:R1:W-:Y:S02]  /*4e20*/  STG.E desc[UR6][R144.64], R9 ;  /* 0x0000000990007986 */ /* 0x0003e4000c101906 */
.L_x_87155:
[----:B------:R-:W-:Y:S05]  /*4e30*/  BSYNC.RECONVERGENT B0 ;  /* 0x0000000000007941 */ /* 0x000fea0003800200 */
.L_x_87154:
[----:B01----:R-:W0:Y:S01]  /*4e40*/  @P1 LDC.64 R144, c[0x0][0x390] ;  /* 0x0000e400ff901b82 */ /* 0x003e220000000a00 */
[----:B------:R-:W-:-:S04]  /*4e50*/  @P1 VIADD R9, R224, 0x20 ;  /* 0x00000020e0091836 */ /* 0x000fc80000000000 */
[----:B0-----:R-:W-:-:S05]  /*4e60*/  @P1 IMAD.WIDE.U32 R144, R9, 0x10, R144 ;  /* 0x0000001009901825 */ /* 0x001fca00078e0090 */
[----:B-----5:R0:W5:Y:S01]  /*4e70*/  @P1 LDG.E.128 R132, desc[UR6][R144.64] ;  /* 0x0000000690841981 */ /* 0x020162000c1e1d00 */
[----:B------:R-:W-:Y:S01]  /*4e80*/  @P0 VIADD R9, R223, 0x20 ;  /* 0x00000020df090836 */ /* 0x000fe20000000000 */
        /* <DEDUP_REMOVED lines=27> */
.L_x_87162:
        /* <DEDUP_REMOVED lines=12> */
.L_x_87164:
[----:B------:R-:W-:Y:S05]  /*5100*/  BSYNC.RECONVERGENT B3 ;  /* 0x0000000000037941 */ /* 0x000fea0003800200 */
.L_x_87163:
[----:B0-----:R-:W-:Y:S01]  /*5110*/  IMAD.WIDE.U32 R144, R0, -0x2daee0ad, RZ ;  /* 0xd2511f5300907825 */ /* 0x001fe200078e00ff */
        /* <DEDUP_REMOVED lines=61> */
.L_x_87161:
[----:B------:R-:W-:Y:S05]  /*54f0*/  BSYNC.RECONVERGENT B2 ;  /* 0x0000000000027941 */ /* 0x000fea0003800200 */
.L_x_87160:
        /* <DEDUP_REMOVED lines=9> */
.L_x_87159:
[----:B------:R-:W-:Y:S05]  /*5590*/  BSYNC.RECONVERGENT B1 ;  /* 0x0000000000017941 */ /* 0x000fea0003800200 */
.L_x_87158:
        /* <DEDUP_REMOVED lines=17> */
.L_x_87169:
        /* <DEDUP_REMOVED lines=12> */
.L_x_87171:
[----:B------:R-:W-:Y:S05]  /*5770*/  BSYNC.RECONVERGENT B3 ;  /* 0x0000000000037941 */ /* 0x000fea0003800200 */
.L_x_87170:
[----:B0-----:R-:W-:Y:S01]  /*5780*/  IMAD.WIDE.U32 R144, R0, -0x2daee0ad, RZ ;  /* 0xd2511f5300907825 */ /* 0x001fe200078e00ff */
        /* <DEDUP_REMOVED lines=61> */
.L_x_87168:
[----:B------:R-:W-:Y:S05]  /*5b60*/  BSYNC.RECONVERGENT B2 ;  /* 0x0000000000027941 */ /* 0x000fea0003800200 */
.L_x_87167:
[----:B------:R-:W-:Y:S01]  /*5b70*/  I2FP.F32.U32 R5, R5 ;  /* 0x0000000500057245 */ /* 0x000fe20000201000 */
[----:B------:R-:W-:-:S04]  /*5b80*/  IMAD.MOV.U32 R140, RZ, RZ, 0x2f800000 ;  /* 0x2f800000ff8c7424 */ /* 0x000fc800078e00ff */
        /* <DEDUP_REMOVED lines=8> */
.L_x_87166:
[----:B------:R-:W-:Y:S05]  /*5c10*/  BSYNC.RECONVERGENT B1 ;  /* 0x0000000000017941 */ /* 0x000fea0003800200 */
.L_x_87165:
        /* <DEDUP_REMOVED lines=17> */
.L_x_87176:
        /* <DEDUP_REMOVED lines=12> */
.L_x_87178:
[----:B------:R-:W-:Y:S05]  /*5df0*/  BSYNC.RECONVERGENT B3 ;  /* 0x0000000000037941 */ /* 0x000fea0003800200 */
.L_x_87177:
        /* <DEDUP_REMOVED lines=62> */
.L_x_87175:
[----:B------:R-:W-:Y:S05]  /*61e0*/  BSYNC.RECONVERGENT B2 ;  /* 0x0000000000027941 */ /* 0x000fea0003800200 */
.L_x_87174:
        /* <DEDUP_REMOVED lines=10> */
.L_x_87173:
[----:B------:R-:W-:Y:S05]  /*6290*/  BSYNC.RECONVERGENT B1 ;  /* 0x0000000000017941 */ /* 0x000fea0003800200 */
.L_x_87172:
        /* <DEDUP_REMOVED lines=16> */
.L_x_87182:
        /* <DEDUP_REMOVED lines=12> */
.L_x_87184:
[----:B------:R-:W-:Y:S05]  /*6460*/  BSYNC.RECONVERGENT B2 ;  /* 0x0000000000027941 */ /* 0x000fea0003800200 */
.L_x_87183:
        /* <DEDUP_REMOVED lines=62> */
.L_x_87181:
[----:B------:R-:W-:Y:S05]  /*6850*/  BSYNC.RECONVERGENT B1 ;  /* 0x0000000000017941 */ /* 0x000fea0003800200 */
.L_x_87180:
        /* <DEDUP_REMOVED lines=9> */
[----:B------:R-:W-:Y:S01]  /*68f0*/  FFMA.FTZ R215, R5, R59, R139 ;  /* 0x0000003b05d77223 */ /* 0x000fe2000001008b */
[----:B------:R-:W-:Y:S06]  /*6900*/  BRA `(.L_x_87179) ;  /* 0x0000001800847947 */ /* 0x000fec0003800000 */
.L_x_87157:
        /* <DEDUP_REMOVED lines=21> */
.L_x_87189:
        /* <DEDUP_REMOVED lines=12> */
.L_x_87191:
[----:B------:R-:W-:Y:S05]  /*6b20*/  BSYNC.RECONVERGENT B3 ;  /* 0x0000000000037941 */ /* 0x000fea0003800200 */
.L_x_87190:
        /* <DEDUP_REMOVED lines=62> */
.L_x_87188:
[----:B------:R-:W-:Y:S05]  /*6f10*/  BSYNC.RECONVERGENT B2 ;  /* 0x0000000000027941 */ /* 0x000fea0003800200 */
.L_x_87187:
        /* <DEDUP_REMOVED lines=9> */
.L_x_87186:
[----:B------:R-:W-:Y:S05]  /*6fb0*/  BSYNC.RECONVERGENT B1 ;  /* 0x0000000000017941 */ /* 0x000fea0003800200 */
.L_x_87185:
        /* <DEDUP_REMOVED lines=17> */
.L_x_87196:
        /* <DEDUP_REMOVED lines=12> */
.L_x_87198:
[----:B------:R-:W-:Y:S05]  /*7190*/  BSYNC.RECONVERGENT B3 ;  /* 0x0000000000037941 */ /* 0x000fea0003800200 */
.L_x_87197:
        /* <DEDUP_REMOVED lines=62> */
.L_x_87195:
[----:B------:R-:W-:Y:S05]  /*7580*/  BSYNC.RECONVERGENT B2 ;  /* 0x0000000000027941 */ /* 0x000fea0003800200 */
.L_x_87194:
        /* <DEDUP_REMOVED lines=10> */
.L_x_87193:
[----:B------:R-:W-:Y:S05]  /*7630*/  BSYNC.RECONVERGENT B1 ;  /* 0x0000000000017941 */ /* 0x000fea0003800200 */
.L_x_87192:
        /* <DEDUP_REMOVED lines=17> */
.L_x_87203:
        /* <DEDUP_REMOVED lines=12> */
.L_x_87205:
[----:B------:R-:W-:Y:S05]  /*7810*/  BSYNC.RECONVERGENT B3 ;  /* 0x0000000000037941 */ /* 0x000fea0003800200 */
.L_x_87204:
        /* <DEDUP_REMOVED lines=62> */
.L_x_87202:
[----:B------:R-:W-:Y:S05]  /*7c00*/  BSYNC.RECONVERGENT B2 ;  /* 0x0000000000027941 */ /* 0x000fea0003800200 */
.L_x_87201:
        /* <DEDUP_REMOVED lines=10> */
.L_x_87200:
[----:B------:R-:W-:Y:S05]  /*7cb0*/  BSYNC.RECONVERGENT B1 ;  /* 0x0000000000017941 */ /* 0x000fea0003800200 */
.L_x_87199:
        /* <DEDUP_REMOVED lines=16> */
.L_x_87208:
        /* <DEDUP_REMOVED lines=12> */
.L_x_87210:
[----:B------:R-:W-:Y:S05]  /*7e80*/  BSYNC.RECONVERGENT B2 ;  /* 0x0000000000027941 */ /* 0x000fea0003800200 */
.L_x_87209:
        /* <DEDUP_REMOVED lines=62> */
.L_x_87207:
[----:B------:R-:W-:Y:S05]  /*8270*/  BSYNC.RECONVERGENT B1 ;  /* 0x0000000000017941 */ /* 0x000fea0003800200 */
.L_x_87206:
        /* <DEDUP_REMOVED lines=10> */
.L_x_87179:
[----:B------:R-:W-:Y:S05]  /*8320*/  BSYNC.RECONVERGENT B0 ;  /* 0x0000000000007941 */ /* 0x000fea0003800200 */
.L_x_87156:
[----:B------:R-:W-:Y:S01]  /*8330*/  IADD3 R5, PT, PT, R223, 0x20, RZ ;  /* 0x00000020df057810 */ /* 0x000fe20007ffe0ff */
[----:B------:R-:W-:Y:S04]  /*8340*/  BSSY.RECONVERGENT B0, `(.L_x_87211) ;  /* 0x0000010000007945 */ /* 0x000fe80003800200 */
[----:B------:R-:W-:-:S05]  /*8350*/  IMAD.WIDE.U32 R140, R5, 0x10, R246 ;  /* 0x00000010058c7825 */ /* 0x000fca00078e00f6 */
[----:B------:R1:W-:Y:S01]  /*8360*/  STG.E.128 desc[UR6][R140.64], R212 ;  /* 0x000000d48c007986 */ /* 0x0003e2000c101d06 */
[----:B------:R-:W-:Y:S05]  /*8370*/  @!P1 BRA `(.L_x_87212) ;  /* 0x0000000000309947 */ /* 0x000fea0003800000 */
[----:B------:R-:W-:Y:S01]  /*8380*/  IMAD.U32 R5, R221, 0x10000, RZ ;  /* 0x00010000dd057824 */ /* 0x000fe200078e00ff */
[----:B0-----:R-:W0:Y:S01]  /*8390*/  LDC.64 R144, c[0x0][0x3b0] ;  /* 0x0000ec00ff907b82 */ /* 0x001e220000000a00 */
[----:B-1----:R-:W-:-:S03]  /*83a0*/  LOP3.LUT R140, R222, 0xffff, RZ, 0xc0, !PT ;  /* 0x0000ffffde8c7812 */ /* 0x002fc600078ec0ff */
[----:B------:R-:W-:-:S05]  /*83b0*/  LOP3.LUT R5, R5, 0xff0000, RZ, 0xc0, !PT ;  /* 0x00ff000005057812 */ /* 0x000fca00078ec0ff */
[----:B------:R-:W-:Y:S01]  /*83c0*/  IMAD R5, R140, 0x1000000, R5 ;  /* 0x010000008c057824 */ /* 0x000fe200078e0205 */
[----:B------:R-:W-:-:S04]  /*83d0*/  LOP3.LUT R140, R220, 0xff, RZ, 0xc0, !PT ;  /* 0x000000ffdc8c7812 */ /* 0x000fc800078ec0ff */
[----:B------:R-:W-:Y:S02]  /*83e0*/  LEA R5, R140, R5, 0x8 ;  /* 0x000000058c057211 */ /* 0x000fe400078e40ff */
[----:B------:R-:W-:-:S05]  /*83f0*/  LOP3.LUT R140, R11, 0xff, RZ, 0xc0, !PT ;  /* 0x000000ff0b8c7812 */ /* 0x000fca00078ec0ff */
[----:B------:R-:W-:Y:S02]  /*8400*/  IMAD.IADD R5, R5, 0x1, R140 ;  /* 0x0000000105057824 */ /* 0x000fe400078e028c */
[----:B------:R-:W-:-:S04]  /*8410*/  VIADD R140, R224, 0x20 ;  /* 0x00000020e08c7836 */ /* 0x000fc80000000000 */
[----:B0-----:R-:W-:-:S05]  /*8420*/  IMAD.WIDE.U32 R140, R140, 0x4, R144 ;  /* 0x000000048c8c7825 */ /* 0x001fca00078e0090 */
[----:B------:R2:W-:Y:S02]  /*8430*/  STG.E desc[UR6][R140.64], R5 ;  /* 0x000000058c007986 */ /* 0x0005e4000c101906 */
.L_x_87212:
[----:B------:R-:W-:Y:S05]  /*8440*/  BSYNC.RECONVERGENT B0 ;  /* 0x0000000000007941 */ /* 0x000fea0003800200 */
.L_x_87211:
[----:B-12---:R-:W1:Y:S01]  /*8450*/  @P1 LDC.64 R140, c[0x0][0x390] ;  /* 0x0000e400ff8c1b82 */ /* 0x006e620000000a00 */
[----:B------:R-:W-:-:S05]  /*8460*/  @P1 IADD3 R5, PT, PT, R224, 0x40, RZ ;  /* 0x00000040e0051810 */ /* 0x000fca0007ffe0ff */
[----:B-1----:R-:W-:-:S05]  /*8470*/  @P1 IMAD.WIDE.U32 R140, R5, 0x10, R140 ;  /* 0x00000010058c1825 */ /* 0x002fca00078e008c */
[----:B-----5:R1:W5:Y:S01]  /*8480*/  @P1 LDG.E.128 R132, desc[UR6][R140.64] ;  /* 0x000000068c841981 */ /* 0x020362000c1e1d00 */
[----:B------:R-:W-:Y:S01]  /*8490*/  @P0 VIADD R5, R223, 0x40 ;  /* 0x00000040df050836 */ /* 0x000fe20000000000 */
[----:B-1----:R-:W1:Y:S03]  /*84a0*/  @P0 LDC.64 R140, c[0x0][0x3a0] ;  /* 0x0000e800ff8c0b82 */ /* 0x002e660000000a00 */
[----:B-1----:R-:W-:-:S05]  /*84b0*/  @P0 IMAD.WIDE.U32 R140, R5, 0x10, R140 ;  /* 0x00000010058c0825 */ /* 0x002fca00078e008c */
        /* <DEDUP_REMOVED lines=25> */
.L_x_87219:
        /* <DEDUP_REMOVED lines=12> */
.L_x_87221:
[----:B------:R-:W-:Y:S05]  /*8710*/  BSYNC.RECONVERGENT B3 ;  /* 0x0000000000037941 */ /* 0x000fea0003800200 */
.L_x_87220:
[----:B------:R-:W-:Y:S01]  /*8720*/  IMAD.WIDE.U32 R144, R0, -0x2daee0ad, RZ ;  /* 0xd2511f5300907825 */ /* 0x000fe200078e00ff */
[----:B------:R-:W-:-:S03]  /*8730*/  UIADD3 UR15, UPT, UPT, UR4, -0x61c88647, URZ ;  /* 0x9e3779b9040f7890 */ /* 0x000fc6000fffe0ff */
[----:B------:R-:W-:Y:S01]  /*8740*/  IMAD.WIDE.U32 R4, R2, -0x326172a9, RZ ;  /* 0xcd9e8d5702047825 */ /* 0x000fe200078e00ff */
[----:B------:R-:W-:-:S03]  /*8750*/  LOP3.LUT R3, R10, UR5, R145, 0x96, !PT ;  /* 0x000000050a037c12 */ /* 0x000fc6000f8e9691 */
[----:B------:R-:W-:Y:S02]  /*8760*/  IMAD.MOV.U32 R11, RZ, RZ, R9 ;  /* 0x000000ffff0b7224 */ /* 0x000fe400078e0009 */
[----:B-1----:R-:W-:Y:S01]  /*8770*/  IMAD.WIDE.U32 R140, R3, -0x326172a9, RZ ;  /* 0xcd9e8d57038c7825 */ /* 0x002fe200078e00ff */
        /* <DEDUP_REMOVED lines=56> */
.L_x_87218:
[----:B------:R-:W-:Y:S05]  /*8b00*/  BSYNC.RECONVERGENT B2 ;  /* 0x0000000000027941 */ /* 0x000fea0003800200 */
.L_x_87217:
        /* <DEDUP_REMOVED lines=9> */
.L_x_87216:
[----:B------:R-:W-:Y:S05]  /*8ba0*/  BSYNC.RECONVERGENT B1 ;  /* 0x0000000000017941 */ /* 0x000fea0003800200 */
.L_x_87215:
[----:B------:R-:W-:Y:S01]  /*8bb0*/  BSSY.RECONVERGENT B1, `(.L_x_87222) ;  /* 0x0000066000017945 */ /* 0x000fe20003800200 */
[----:B-1----:R-:W-:Y:S01]  /*8bc0*/  IMAD.MOV.U32 R140, RZ, RZ, R144 ;  /* 0x000000ffff8c7224 */ /* 0x002fe200078e0090 */
        /* <DEDUP_REMOVED lines=15> */
.L_x_87226:
        /* <DEDUP_REMOVED lines=12> */
.L_x_87228:
[----:B------:R-:W-:Y:S05]  /*8d80*/  BSYNC.RECONVERGENT B3 ;  /* 0x0000000000037941 */ /* 0x000fea0003800200 */
.L_x_87227:
        /* <DEDUP_REMOVED lines=61> */
.L_x_87225:
[----:B------:R-:W-:Y:S05]  /*9160*/  BSYNC.RECONVERGENT B2 ;  /* 0x0000000000027941 */ /* 0x000fea0003800200 */
.L_x_87224:
        /* <DEDUP_REMOVED lines=10> */
.L_x_87223:
[----:B------:R-:W-:Y:S05]  /*9210*/  BSYNC.RECONVERGENT B1 ;  /* 0x0000000000017941 */ /* 0x000fea0003800200 */
.L_x_87222:
        /* <DEDUP_REMOVED lines=17> */
.L_x_87233:
        /* <DEDUP_REMOVED lines=12> */
.L_x_87235:
[----:B------:R-:W-:Y:S05]  /*93f0*/  BSYNC.RECONVERGENT B3 ;  /* 0x0000000000037941 */ /* 0x000fea0003800200 */
.L_x_87234:
        /* <DEDUP_REMOVED lines=61> */
.L_x_87232:
[----:B------:R-:W-:Y:S05]  /*97d0*/  BSYNC.RECONVERGENT B2 ;  /* 0x0000000000027941 */ /* 0x000fea0003800200 */
.L_x_87231:
        /* <DEDUP_REMOVED lines=10> */
.L_x_87230:
[----:B------:R-:W-:Y:S05]  /*9880*/  BSYNC.RECONVERGENT B1 ;  /* 0x0000000000017941 */ /* 0x000fea0003800200 */
.L_x_87229:
        /* <DEDUP_REMOVED lines=16> */
.L_x_87239:
        /* <DEDUP_REMOVED lines=12> */
.L_x_87241:
[----:B------:R-:W-:Y:S05]  /*9a50*/  BSYNC.RECONVERGENT B2 ;  /* 0x0000000000027941 */ /* 0x000fea0003800200 */
.L_x_87240:
        /* <DEDUP_REMOVED lines=61> */
.L_x_87238:
[----:B------:R-:W-:Y:S05]  /*9e30*/  BSYNC.RECONVERGENT B1 ;  /* 0x0000000000017941 */ /* 0x000fea0003800200 */
.L_x_87237:
        /* <DEDUP_REMOVED lines=11> */
.L_x_87214:
        /* <DEDUP_REMOVED lines=21> */
.L_x_87246:
        /* <DEDUP_REMOVED lines=12> */
.L_x_87248:
[----:B------:R-:W-:Y:S05]  /*a100*/  BSYNC.RECONVERGENT B3 ;  /* 0x0000000000037941 */ /* 0x000fea0003800200 */
.L_x_87247:
        /* <DEDUP_REMOVED lines=62> */
.L_x_87245:
[----:B------:R-:W-:Y:S05]  /*a4f0*/  BSYNC.RECONVERGENT B2 ;  /* 0x0000000000027941 */ /* 0x000fea0003800200 */
.L_x_87244:
        /* <DEDUP_REMOVED lines=9> */
.L_x_87243:
[----:B------:R-:W-:Y:S05]  /*a590*/  BSYNC.RECONVERGENT B1 ;  /* 0x0000000000017941 */ /* 0x000fea0003800200 */
.L_x_87242:
[----:B------:R-:W-:Y:S01]  /*a5a0*/  BSSY.RECONVERGENT B1, `(.L_x_87249) ;  /* 0x0000066000017945 */ /* 0x000fe20003800200 */
[----:B-1----:R-:W-:Y:S01]  /*a5b0*/  IMAD.MOV.U32 R140, RZ, RZ, R144 ;  /* 0x000000ffff8c7224 */ /* 0x002fe200078e0090 */
        /* <DEDUP_REMOVED lines=15> */
.L_x_87253:
        /* <DEDUP_REMOVED lines=12> */
.L_x_87255:
[----:B------:R-:W-:Y:S05]  /*a770*/  BSYNC.RECONVERGENT B3 ;  /* 0x0000000000037941 */ /* 0x000fea0003800200 */
.L_x_87254:
        /* <DEDUP_REMOVED lines=61> */
.L_x_87252:
[----:B------:R-:W-:Y:S05]  /*ab50*/  BSYNC.RECONVERGENT B2 ;  /* 0x0000000000027941 */ /* 0x000fea0003800200 */
.L_x_87251:
        /* <DEDUP_REMOVED lines=10> */
.L_x_87250:
[----:B------:R-:W-:Y:S05]  /*ac00*/  BSYNC.RECONVERGENT B1 ;  /* 0x0000000000017941 */ /* 0x000fea0003800200 */
.L_x_87249:
        /* <DEDUP_REMOVED lines=17> */
.L_x_87260:
        /* <DEDUP_REMOVED lines=12> */
.L_x_87262:
[----:B------:R-:W-:Y:S05]  /*ade0*/  BSYNC.RECONVERGENT B3 ;  /* 0x0000000000037941 */ /* 0x000fea0003800200 */
.L_x_87261:
        /* <DEDUP_REMOVED lines=61> */
.L_x_87259:
[----:B------:R-:W-:Y:S05]  /*b1c0*/  BSYNC.RECONVERGENT B2 ;  /* 0x0000000000027941 */ /* 0x000fea0003800200 */
.L_x_87258:
        /* <DEDUP_REMOVED lines=10> */
.L_x_87257:
[----:B------:R-:W-:Y:S05]  /*b270*/  BSYNC.RECONVERGENT B1 ;  /* 0x0000000000017941 */ /* 0x000fea0003800200 */
.L_x_87256:
        /* <DEDUP_REMOVED lines=16> */
.L_x_87265:
        /* <DEDUP_REMOVED lines=12> */
.L_x_87267:
[----:B------:R-:W-:Y:S05]  /*b440*/  BSYNC.RECONVERGENT B2 ;  /* 0x0000000000027941 */ /* 0x000fea0003800200 */
.L_x_87266:
        /* <DEDUP_REMOVED lines=61> */
.L_x_87264:
[----:B------:R-:W-:Y:S05]  /*b820*/  BSYNC.RECONVERGENT B1 ;  /* 0x0000000000017941 */ /* 0x000fea0003800200 */
.L_x_87263:
        /* <DEDUP_REMOVED lines=10> */
.L_x_87236:
[----:B------:R-:W-:Y:S05]  /*b8d0*/  BSYNC.RECONVERGENT B0 ;  /* 0x0000000000007941 */ /* 0x000fea0003800200 */
.L_x_87213:
[----:B------:R-:W-:Y:S01]  /*b8e0*/  VIADD R9, R223, 0x40 ;  /* 0x00000040df097836 */ /* 0x000fe20000000000 */
[----:B------:R-:W-:Y:S03]  /*b8f0*/  BSSY.RECONVERGENT B0, `(.L_x_87268) ;  /* 0x0000010000007945 */ /* 0x000fe60003800200 */
[----:B------:R-:W-:-:S05]  /*b900*/  IMAD.WIDE.U32 R140, R9, 0x10, R246 ;  /* 0x00000010098c7825 */ /* 0x000fca00078e00f6 */
[----:B------:R0:W-:Y:S01]  /*b910*/  STG.E.128 desc[UR6][R140.64], R208 ;  /* 0x000000d08c007986 */ /* 0x0001e2000c101d06 */
[----:B------:R-:W-:Y:S05]  /*b920*/  @!P1 BRA `(.L_x_87269) ;  /* 0x0000000000309947 */ /* 0x000fea0003800000 */
[----:B------:R-:W-:Y:S01]  /*b930*/  SHF.L.U32 R9, R221, 0x10, RZ ;  /* 0x00000010dd097819 */ /* 0x000fe200000006ff */
[----:B------:R-:W1:Y:S01]  /*b940*/  LDC.64 R144, c[0x0][0x3b0] ;  /* 0x0000ec00ff907b82 */ /* 0x000e620000000a00 */
[----:B0-----:R-:W-:Y:S02]  /*b950*/  LOP3.LUT R140, R222, 0xffff, RZ, 0xc0, !PT ;  /* 0x0000ffffde8c7812 */ /* 0x001fe400078ec0ff */
[----:B------:R-:W-:-:S05]  /*b960*/  LOP3.LUT R9, R9, 0xff0000, RZ, 0xc0, !PT ;  /* 0x00ff000009097812 */ /* 0x000fca00078ec0ff */
[----:B------:R-:W-:Y:S01]  /*b970*/  IMAD R9, R140, 0x1000000, R9 ;  /* 0x010000008c097824 */ /* 0x000fe200078e0209 */
[----:B------:R-:W-:-:S05]  /*b980*/  LOP3.LUT R140, R220, 0xff, RZ, 0xc0, !PT ;  /* 0x000000ffdc8c7812 */ /* 0x000fca00078ec0ff */
[----:B------:R-:W-:Y:S01]  /*b990*/  IMAD R9, R140, 0x100, R9 ;  /* 0x000001008c097824 */ /* 0x000fe200078e0209 */
[----:B------:R-:W-:-:S04]  /*b9a0*/  LOP3.LUT R140, R11, 0xff, RZ, 0xc0, !PT ;  /* 0x000000ff0b8c7812 */ /* 0x000fc800078ec0ff */
[----:B------:R-:W-:Y:S01]  /*b9b0*/  IADD3 R9, PT, PT, R9, R140, RZ ;  /* 0x0000008c09097210 */ /* 0x000fe20007ffe0ff */
[----:B------:R-:W-:-:S04]  /*b9c0*/  VIADD R140, R224, 0x40 ;  /* 0x00000040e08c7836 */ /* 0x000fc80000000000 */
[----:B-1----:R-:W-:-:S05]  /*b9d0*/  IMAD.WIDE.U32 R140, R140, 0x4, R144 ;  /* 0x000000048c8c7825 */ /* 0x002fca00078e0090 */
[----:B------:R1:W-:Y:S02]  /*b9e0*/  STG.E desc[UR6][R140.64], R9 ;  /* 0x000000098c007986 */ /* 0x0003e4000c101906 */
.L_x_87269:
[----:B------:R-:W-:Y:S05]  /*b9f0*/  BSYNC.RECONVERGENT B0 ;  /* 0x0000000000007941 */ /* 0x000fea0003800200 */
.L_x_87268:
[----:B01----:R-:W0:Y:S01]  /*ba00*/  @P1 LDC.64 R140, c[0x0][0x390] ;  /* 0x0000e400ff8c1b82 */ /* 0x003e220000000a00 */
[----:B------:R-:W-:-:S04]  /*ba10*/  @P1 VIADD R9, R224, 0x60 ;  /* 0x00000060e0091836 */ /* 0x000fc80000000000 */
[----:B0-----:R-:W-:-:S05]  /*ba20*/  @P1 IMAD.WIDE.U32 R140, R9, 0x10, R140 ;  /* 0x00000010098c1825 */ /* 0x001fca00078e008c */
[----:B-----5:R0:W5:Y:S01]  /*ba30*/  @P1 LDG.E.128 R132, desc[UR6][R140.64] ;  /* 0x000000068c841981 */ /* 0x020162000c1e1d00 */
[----:B------:R-:W-:Y:S01]  /*ba40*/  @P0 IADD3 R9, PT, PT, R223, 0x60, RZ ;  /* 0x00000060df090810 */ /* 0x000fe20007ffe0ff */
[----:B0-----:R-:W0:Y:S04]  /*ba50*/  @P0 LDC.64 R140, c[0x0][0x3a0] ;  /* 0x0000e800ff8c0b82 */ /* 0x001e280000000a00 */
[----:B0-----:R-:W-:-:S05]  /*ba60*/  @P0 IMAD.WIDE.U32 R140, R9, 0x10, R140 ;  /* 0x00000010098c0825 */ /* 0x001fca00078e008c */
[----:B------:R0:W5:Y:S01]  /*ba70*/  @P0 LDG.E.128 R136, desc[UR6][R140.64] ;  /* 0x000000068c880981 */ /* 0x000162000c1e1d00 */
[----:B------:R-:W-:Y:S04]  /*ba80*/  BSSY.RECONVERGENT B0, `(.L_x_87270) ;  /* 0x0000346000007945 */ /* 0x000fe80003800200 */
[----:B------:R-:W-:Y:S05]  /*ba90*/  @!P0 BRA `(.L_x_87271) ;  /* 0x00000018008c8947 */ /* 0x000fea0003800000 */
[----:B------:R-:W-:Y:S01]  /*baa0*/  ISETP.GT.AND P2, PT, R142, RZ, PT ;  /* 0x000000ff8e00720c */ /* 0x000fe20003f44270 */
[----:B------:R-:W-:Y:S01]  /*bab0*/  BSSY.RECONVERGENT B1, `(.L_x_87272) ;  /* 0x000006a000017945 */ /* 0x000fe20003800200 */
[----:B0-----:R-:W-:Y:S01]  /*bac0*/  IMAD.MOV.U32 R140, RZ, RZ, R143 ;  /* 0x000000ffff8c7224 */ /* 0x001fe200078e008f */
        /* <DEDUP_REMOVED lines=19> */
.L_x_87276:
        /* <DEDUP_REMOVED lines=12> */
.L_x_87278:
[----:B------:R-:W-:Y:S05]  /*bcc0*/  BSYNC.RECONVERGENT B3 ;  /* 0x0000000000037941 */ /* 0x000fea0003800200 */
.L_x_87277:
        /* <DEDUP_REMOVED lines=62> */
.L_x_87275:
[----:B------:R-:W-:Y:S05]  /*c0b0*/  BSYNC.RECONVERGENT B2 ;  /* 0x0000000000027941 */ /* 0x000fea0003800200 */
.L_x_87274:
        /* <DEDUP_REMOVED lines=9> */
.L_x_87273:
[----:B------:R-:W-:Y:S05]  /*c150*/  BSYNC.RECONVERGENT B1 ;  /* 0x0000000000017941 */ /* 0x000fea0003800200 */
.L_x_87272:
        /* <DEDUP_REMOVED lines=17> */
.L_x_87283:
        /* <DEDUP_REMOVED lines=12> */
.L_x_87285:
[----:B------:R-:W-:Y:S05]  /*c330*/  BSYNC.RECONVERGENT B3 ;  /* 0x0000000000037941 */ /* 0x000fea0003800200 */
.L_x_87284:
        /* <DEDUP_REMOVED lines=62> */
.L_x_87282:
[----:B------:R-:W-:Y:S05]  /*c720*/  BSYNC.RECONVERGENT B2 ;  /* 0x0000000000027941 */ /* 0x000fea0003800200 */
.L_x_87281:
        /* <DEDUP_REMOVED lines=10> */
.L_x_87280:
[----:B------:R-:W-:Y:S05]  /*c7d0*/  BSYNC.RECONVERGENT B1 ;  /* 0x0000000000017941 */ /* 0x000fea0003800200 */
.L_x_87279:
        /* <DEDUP_REMOVED lines=17> */
.L_x_87290:
        /* <DEDUP_REMOVED lines=12> */
.L_x_87292:
[----:B------:R-:W-:Y:S05]  /*c9b0*/  BSYNC.RECONVERGENT B3 ;  /* 0x0000000000037941 */ /* 0x000fea0003800200 */
.L_x_87291:
        /* <DEDUP_REMOVED lines=62> */
.L_x_87289:
[----:B------:R-:W-:Y:S05]  /*cda0*/  BSYNC.RECONVERGENT B2 ;  /* 0x0000000000027941 */ /* 0x000fea0003800200 */
.L_x_87288:
        /* <DEDUP_REMOVED lines=10> */
.L_x_87287:
[----:B------:R-:W-:Y:S05]  /*ce50*/  BSYNC.RECONVERGENT B1 ;  /* 0x0000000000017941 */ /* 0x000fea0003800200 */
.L_x_87286:
        /* <DEDUP_REMOVED lines=16> */
.L_x_87296:
        /* <DEDUP_REMOVED lines=12> */
.L_x_87298:
[----:B------:R-:W-:Y:S05]  /*d020*/  BSYNC.RECONVERGENT B2 ;  /* 0x0000000000027941 */ /* 0x000fea0003800200 */
.L_x_87297:
        /* <DEDUP_REMOVED lines=62> */
.L_x_87295:
[----:B------:R-:W-:Y:S05]  /*d410*/  BSYNC.RECONVERGENT B1 ;  /* 0x0000000000017941 */ /* 0x000fea0003800200 */
.L_x_87294:
        /* <DEDUP_REMOVED lines=11> */
.L_x_87271:
        /* <DEDUP_REMOVED lines=21> */
.L_x_87303:
        /* <DEDUP_REMOVED lines=12> */
.L_x_87305:
[----:B------:R-:W-:Y:S05]  /*d6e0*/  BSYNC.RECONVERGENT B3 ;  /* 0x0000000000037941 */ /* 0x000fea0003800200 */
.L_x_87304:
        /* <DEDUP_REMOVED lines=62> */
.L_x_87302:
[----:B------:R-:W-:Y:S05]  /*dad0*/  BSYNC.RECONVERGENT B2 ;  /* 0x0000000000027941 */ /* 0x000fea0003800200 */
.L_x_87301:
        /* <DEDUP_REMOVED lines=9> */
.L_x_87300:
[----:B------:R-:W-:Y:S05]  /*db70*/  BSYNC.RECONVERGENT B1 ;  /* 0x0000000000017941 */ /* 0x000fea0003800200 */
.L_x_87299:
        /* <DEDUP_REMOVED lines=17> */
.L_x_87310:
        /* <DEDUP_REMOVED lines=12> */
.L_x_87312:
[----:B------:R-:W-:Y:S05]  /*dd50*/  BSYNC.RECONVERGENT B3 ;  /* 0x0000000000037941 */ /* 0x000fea0003800200 */
.L_x_87311:
        /* <DEDUP_REMOVED lines=62> */
.L_x_87309:
[----:B------:R-:W-:Y:S05]  /*e140*/  BSYNC.RECONVERGENT B2 ;  /* 0x0000000000027941 */ /* 0x000fea0003800200 */
.L_x_87308:
        /* <DEDUP_REMOVED lines=10> */
.L_x_87307:
[----:B------:R-:W-:Y:S05]  /*e1f0*/  BSYNC.RECONVERGENT B1 ;  /* 0x0000000000017941 */ /* 0x000fea0003800200 */
.L_x_87306:
        /* <DEDUP_REMOVED lines=17> */
.L_x_87317:
        /* <DEDUP_REMOVED lines=12> */
.L_x_87319:
[----:B------:R-:W-:Y:S05]  /*e3d0*/  BSYNC.RECONVERGENT B3 ;  /* 0x0000000000037941 */ /* 0x000fea0003800200 */
.L_x_87318:
        /* <DEDUP_REMOVED lines=62> */
.L_x_87316:
[----:B------:R-:W-:Y:S05]  /*e7c0*/  BSYNC.RECONVERGENT B2 ;  /* 0x0000000000027941 */ /* 0x000fea0003800200 */
.L_x_87315:
        /* <DEDUP_REMOVED lines=10> */
.L_x_87314:
[----:B------:R-:W-:Y:S05]  /*e870*/  BSYNC.RECONVERGENT B1 ;  /* 0x0000000000017941 */ /* 0x000fea0003800200 */
.L_x_87313:
        /* <DEDUP_REMOVED lines=16> */
.L_x_87322:
        /* <DEDUP_REMOVED lines=12> */
.L_x_87324:
[----:B------:R-:W-:Y:S05]  /*ea40*/  BSYNC.RECONVERGENT B2 ;  /* 0x0000000000027941 */ /* 0x000fea0003800200 */
.L_x_87323:
        /* <DEDUP_REMOVED lines=62> */
.L_x_87321:
[----:B------:R-:W-:Y:S05]  /*ee30*/  BSYNC.RECONVERGENT B1 ;  /* 0x0000000000017941 */ /* 0x000fea0003800200 */
.L_x_87320:
        /* <DEDUP_REMOVED lines=10> */
.L_x_87293:
[----:B------:R-:W-:Y:S05]  /*eee0*/  BSYNC.RECONVERGENT B0 ;  /* 0x0000000000007941 */ /* 0x000fea0003800200 */
.L_x_87270:
[----:B------:R-:W-:Y:S01]  /*eef0*/  VIADD R5, R223, 0x60 ;  /* 0x00000060df057836 */ /* 0x000fe20000000000 */
[----:B------:R-:W-:Y:S03]  /*ef00*/  BSSY.RECONVERGENT B0, `(.L_x_87325) ;  /* 0x0000010000007945 */ /* 0x000fe60003800200 */
[----:B------:R-:W-:-:S05]  /*ef10*/  IMAD.WIDE.U32 R140, R5, 0x10, R246 ;  /* 0x00000010058c7825 */ /* 0x000fca00078e00f6 */
[----:B------:R0:W-:Y:S01]  /*ef20*/  STG.E.128 desc[UR6][R140.64], R204 ;  /* 0x000000cc8c007986 */ /* 0x0001e2000c101d06 */
        /* <DEDUP_REMOVED lines=8> */
[----:B------:R-:W-:-:S05]  /*efb0*/  LOP3.LUT R140, R11, 0xff, RZ, 0xc0, !PT ;  /* 0x000000ff0b8c7812 */ /* 0x000fca00078ec0ff */
[----:B------:R-:W-:Y:S01]  /*efc0*/  IMAD.IADD R5, R5, 0x1, R140 ;  /* 0x0000000105057824 */ /* 0x000fe200078e028c */
[----:B------:R-:W-:-:S05]  /*efd0*/  IADD3 R140, PT, PT, R224, 0x60, RZ ;  /* 0x00000060e08c7810 */ /* 0x000fca0007ffe0ff */
[----:B-1----:R-:W-:-:S05]  /*efe0*/  IMAD.WIDE.U32 R140, R140, 0x4, R144 ;  /* 0x000000048c8c7825 */ /* 0x002fca00078e0090 */
[----:B------:R1:W-:Y:S02]  /*eff0*/  STG.E desc[UR6][R140.64], R5 ;  /* 0x000000058c007986 */ /* 0x0003e4000c101906 */
.L_x_87326:
[----:B------:R-:W-:Y:S05]  /*f000*/  BSYNC.RECONVERGENT B0 ;  /* 0x0000000000007941 */ /* 0x000fea0003800200 */
.L_x_87325:
        /* <DEDUP_REMOVED lines=32> */
.L_x_87333:
        /* <DEDUP_REMOVED lines=12> */
.L_x_87335:
[----:B------:R-:W-:Y:S05]  /*f2d0*/  BSYNC.RECONVERGENT B3 ;  /* 0x0000000000037941 */ /* 0x000fea0003800200 */
.L_x_87334:
        /* <DEDUP_REMOVED lines=62> */
.L_x_87332:
[----:B------:R-:W-:Y:S05]  /*f6c0*/  BSYNC.RECONVERGENT B2 ;  /* 0x0000000000027941 */ /* 0x000fea0003800200 */
.L_x_87331:
        /* <DEDUP_REMOVED lines=9> */
.L_x_87330:
[----:B------:R-:W-:Y:S05]  /*f760*/  BSYNC.RECONVERGENT B1 ;  /* 0x0000000000017941 */ /* 0x000fea0003800200 */
.L_x_87329:
        /* <DEDUP_REMOVED lines=17> */
.L_x_87340:
        /* <DEDUP_REMOVED lines=12> */
.L_x_87342:
[----:B------:R-:W-:Y:S05]  /*f940*/  BSYNC.RECONVERGENT B3 ;  /* 0x0000000000037941 */ /* 0x000fea0003800200 */
.L_x_87341:
        /* <DEDUP_REMOVED lines=61> */
.L_x_87339:
[----:B------:R-:W-:Y:S05]  /*fd20*/  BSYNC.RECONVERGENT B2 ;  /* 0x0000000000027941 */ /* 0x000fea0003800200 */
.L_x_87338:
        /* <DEDUP_REMOVED lines=10> */
.L_x_87337:
[----:B------:R-:W-:Y:S05]  /*fdd0*/  BSYNC.RECONVERGENT B1 ;  /* 0x0000000000017941 */ /* 0x000fea0003800200 */
.L_x_87336:
        /* <DEDUP_REMOVED lines=17> */
.L_x_87347:
        /* <DEDUP_REMOVED lines=12> */
.L_x_87349:
[----:B------:R-:W-:Y:S05]  /*ffb0*/  BSYNC.RECONVERGENT B3 ;  /* 0x0000000000037941 */ /* 0x000fea0003800200 */
.L_x_87348:
        /* <DEDUP_REMOVED lines=61> */
.L_x_87346:
[----:B------:R-:W-:Y:S05]  /*10390*/  BSYNC.RECONVERGENT B2 ;  /* 0x0000000000027941 */ /* 0x000fea0003800200 */
.L_x_87345:
        /* <DEDUP_REMOVED lines=10> */
.L_x_87344:
[----:B------:R-:W-:Y:S05]  /*10440*/  BSYNC.RECONVERGENT B1 ;  /* 0x0000000000017941 */ /* 0x000fea0003800200 */
.L_x_87343:
        /* <DEDUP_REMOVED lines=16> */
.L_x_87353:
        /* <DEDUP_REMOVED lines=12> */
.L_x_87355:
[----:B------:R-:W-:Y:S05]  /*10610*/  BSYNC.RECONVERGENT B2 ;  /* 0x0000000000027941 */ /* 0x000fea0003800200 */
.L_x_87354:
        /* <DEDUP_REMOVED lines=61> */
.L_x_87352:
[----:B------:R-:W-:Y:S05]  /*109f0*/  BSYNC.RECONVERGENT B1 ;  /* 0x0000000000017941 */ /* 0x000fea0003800200 */
.L_x_87351:
        /* <DEDUP_REMOVED lines=11> */
.L_x_87328:
        /* <DEDUP_REMOVED lines=21> */
.L_x_87360:
        /* <DEDUP_REMOVED lines=12> */
.L_x_87362:
[----:B------:R-:W-:Y:S05]  /*10cc0*/  BSYNC.RECONVERGENT B3 ;  /* 0x0000000000037941 */ /* 0x000fea0003800200 */
.L_x_87361:
        /* <DEDUP_REMOVED lines=62> */
.L_x_87359:
[----:B------:R-:W-:Y:S05]  /*110b0*/  BSYNC.RECONVERGENT B2 ;  /* 0x0000000000027941 */ /* 0x000fea0003800200 */
.L_x_87358:
        /* <DEDUP_REMOVED lines=9> */
.L_x_87357:
[----:B------:R-:W-:Y:S05]  /*11150*/  BSYNC.RECONVERGENT B1 ;  /* 0x0000000000017941 */ /* 0x000fea0003800200 */
.L_x_87356:
        /* <DEDUP_REMOVED lines=17> */
.L_x_87367:
        /* <DEDUP_REMOVED lines=12> */
.L_x_87369:
[----:B------:R-:W-:Y:S05]  /*11330*/  BSYNC.RECONVERGENT B3 ;  /* 0x0000000000037941 */ /* 0x000fea0003800200 */
.L_x_87368:
        /* <DEDUP_REMOVED lines=61> */
.L_x_87366:
[----:B------:R-:W-:Y:S05]  /*11710*/  BSYNC.RECONVERGENT B2 ;  /* 0x0000000000027941 */ /* 0x000fea0003800200 */
.L_x_87365:
        /* <DEDUP_REMOVED lines=10> */
.L_x_87364:
[----:B------:R-:W-:Y:S05]  /*117c0*/  BSYNC.RECONVERGENT B1 ;  /* 0x0000000000017941 */ /* 0x000fea0003800200 */
.L_x_87363:
        /* <DEDUP_REMOVED lines=17> */
.L_x_87374:
        /* <DEDUP_REMOVED lines=12> */
.L_x_87376:
[----:B------:R-:W-:Y:S05]  /*119a0*/  BSYNC.RECONVERGENT B3 ;  /* 0x0000000000037941 */ /* 0x000fea0003800200 */
.L_x_87375:
        /* <DEDUP_REMOVED lines=61> */
.L_x_87373:
[----:B------:R-:W-:Y:S05]  /*11d80*/  BSYNC.RECONVERGENT B2 ;  /* 0x0000000000027941 */ /* 0x000fea0003800200 */
.L_x_87372:
        /* <DEDUP_REMOVED lines=10> */
.L_x_87371:
[----:B------:R-:W-:Y:S05]  /*11e30*/  BSYNC.RECONVERGENT B1 ;  /* 0x0000000000017941 */ /* 0x000fea0003800200 */
.L_x_87370:
        /* <DEDUP_REMOVED lines=16> */
.L_x_87379:
        /* <DEDUP_REMOVED lines=12> */
.L_x_87381:
[----:B------:R-:W-:Y:S05]  /*12000*/  BSYNC.RECONVERGENT B2 ;  /* 0x0000000000027941 */ /* 0x000fea0003800200 */
.L_x_87380:
        /* <DEDUP_REMOVED lines=61> */
.L_x_87378:
[----:B------:R-:W-:Y:S05]  /*123e0*/  BSYNC.RECONVERGENT B1 ;  /* 0x0000000000017941 */ /* 0x000fea0003800200 */
.L_x_87377:
        /* <DEDUP_REMOVED lines=10> */
.L_x_87350:
[----:B------:R-:W-:Y:S05]  /*12490*/  BSYNC.RECONVERGENT B0 ;  /* 0x0000000000007941 */ /* 0x000fea0003800200 */
.L_x_87327:
[----:B------:R-:W-:Y:S01]  /*124a0*/  IADD3 R9, PT, PT, R223, 0x80, RZ ;  /* 0x00000080df097810 */ /* 0x000fe20007ffe0ff */
[----:B------:R-:W-:Y:S04]  /*124b0*/  BSSY.RECONVERGENT B0, `(.L_x_87382) ;  /* 0x0000010000007945 */ /* 0x000fe80003800200 */
[----:B------:R-:W-:-:S05]  /*124c0*/  IMAD.WIDE.U32 R140, R9, 0x10, R246 ;  /* 0x00000010098c7825 */ /* 0x000fca00078e00f6 */
[----:B------:R0:W-:Y:S01]  /*124d0*/  STG.E.128 desc[UR6][R140.64], R200 ;  /* 0x000000c88c007986 */ /* 0x0001e2000c101d06 */
[----:B------:R-:W-:Y:S05]  /*124e0*/  @!P1 BRA `(.L_x_87383) ;  /* 0x0000000000309947 */ /* 0x000fea0003800000 */
[----:B------:R-:W-:Y:S01]  /*124f0*/  IMAD.U32 R9, R221, 0x10000, RZ ;  /* 0x00010000dd097824 */ /* 0x000fe200078e00ff */
[----:B------:R-:W1:Y:S01]  /*12500*/  LDC.64 R144, c[0x0][0x3b0] ;  /* 0x0000ec00ff907b82 */ /* 0x000e620000000a00 */
[----:B0-----:R-:W-:-:S03]  /*12510*/  LOP3.LUT R140, R222, 0xffff, RZ, 0xc0, !PT ;  /* 0x0000ffffde8c7812 */ /* 0x001fc600078ec0ff */
[----:B------:R-:W-:-:S05]  /*12520*/  LOP3.LUT R9, R9, 0xff0000, RZ, 0xc0, !PT ;  /* 0x00ff000009097812 */ /* 0x000fca00078ec0ff */
[----:B------:R-:W-:Y:S01]  /*12530*/  IMAD R9, R140, 0x1000000, R9 ;  /* 0x010000008c097824 */ /* 0x000fe200078e0209 */
[----:B------:R-:W-:-:S04]  /*12540*/  LOP3.LUT R140, R220, 0xff, RZ, 0xc0, !PT ;  /* 0x000000ffdc8c7812 */ /* 0x000fc800078ec0ff */
[----:B------:R-:W-:Y:S02]  /*12550*/  LEA R9, R140, R9, 0x8 ;  /* 0x000000098c097211 */ /* 0x000fe400078e40ff */
[----:B------:R-:W-:-:S05]  /*12560*/  LOP3.LUT R140, R11, 0xff, RZ, 0xc0, !PT ;  /* 0x000000ff0b8c7812 */ /* 0x000fca00078ec0ff */
[----:B------:R-:W-:Y:S02]  /*12570*/  IMAD.IADD R9, R9, 0x1, R140 ;  /* 0x0000000109097824 */ /* 0x000fe400078e028c */
[----:B------:R-:W-:-:S04]  /*12580*/  VIADD R140, R224, 0x80 ;  /* 0x00000080e08c7836 */ /* 0x000fc80000000000 */
[----:B-1----:R-:W-:-:S05]  /*12590*/  IMAD.WIDE.U32 R140, R140, 0x4, R144 ;  /* 0x000000048c8c7825 */ /* 0x002fca00078e0090 */
[----:B------:R1:W-:Y:S02]  /*125a0*/  STG.E desc[UR6][R140.64], R9 ;  /* 0x000000098c007986 */ /* 0x0003e4000c101906 */
.L_x_87383:
[----:B------:R-:W-:Y:S05]  /*125b0*/  BSYNC.RECONVERGENT B0 ;  /* 0x0000000000007941 */ /* 0x000fea0003800200 */
.L_x_87382:
[----:B01----:R-:W0:Y:S01]  /*125c0*/  @P1 LDC.64 R140, c[0x0][0x390] ;  /* 0x0000e400ff8c1b82 */ /* 0x003e220000000a00 */
[----:B------:R-:W-:-:S05]  /*125d0*/  @P1 IADD3 R9, PT, PT, R224, 0xa0, RZ ;  /* 0x000000a0e0091810 */ /* 0x000fca0007ffe0ff */
        /* <DEDUP_REMOVED lines=30> */
.L_x_87390:
        /* <DEDUP_REMOVED lines=12> */
.L_x_87392:
[----:B------:R-:W-:Y:S05]  /*12880*/  BSYNC.RECONVERGENT B3 ;  /* 0x0000000000037941 */ /* 0x000fea0003800200 */
.L_x_87391:
        /* <DEDUP_REMOVED lines=62> */
.L_x_87389:
[----:B------:R-:W-:Y:S05]  /*12c70*/  BSYNC.RECONVERGENT B2 ;  /* 0x0000000000027941 */ /* 0x000fea0003800200 */
.L_x_87388:
        /* <DEDUP_REMOVED lines=9> */
.L_x_87387:
[----:B------:R-:W-:Y:S05]  /*12d10*/  BSYNC.RECONVERGENT B1 ;  /* 0x0000000000017941 */ /* 0x000fea0003800200 */
.L_x_87386:
        /* <DEDUP_REMOVED lines=17> */
.L_x_87397:
        /* <DEDUP_REMOVED lines=12> */
.L_x_87399:
[----:B------:R-:W-:Y:S05]  /*12ef0*/  BSYNC.RECONVERGENT B3 ;  /* 0x0000000000037941 */ /* 0x000fea0003800200 */
.L_x_87398:
        /* <DEDUP_REMOVED lines=62> */
.L_x_87396:
[----:B------:R-:W-:Y:S05]  /*132e0*/  BSYNC.RECONVERGENT B2 ;  /* 0x0000000000027941 */ /* 0x000fea0003800200 */
.L_x_87395:
        /* <DEDUP_REMOVED lines=10> */
.L_x_87394:
[----:B------:R-:W-:Y:S05]  /*13390*/  BSYNC.RECONVERGENT B1 ;  /* 0x0000000000017941 */ /* 0x000fea0003800200 */
.L_x_87393:
        /* <DEDUP_REMOVED lines=17> */
.L_x_87404:
        /* <DEDUP_REMOVED lines=12> */
.L_x_87406:
[----:B------:R-:W-:Y:S05]  /*13570*/  BSYNC.RECONVERGENT B3 ;  /* 0x0000000000037941 */ /* 0x000fea0003800200 */
.L_x_87405:
        /* <DEDUP_REMOVED lines=62> */
.L_x_87403:
[----:B------:R-:W-:Y:S05]  /*13960*/  BSYNC.RECONVERGENT B2 ;  /* 0x0000000000027941 */ /* 0x000fea0003800200 */
.L_x_87402:
        /* <DEDUP_REMOVED lines=10> */
.L_x_87401:
[----:B------:R-:W-:Y:S05]  /*13a10*/  BSYNC.RECONVERGENT B1 ;  /* 0x0000000000017941 */ /* 0x000fea0003800200 */
.L_x_87400:
        /* <DEDUP_REMOVED lines=16> */
.L_x_87410:
        /* <DEDUP_REMOVED lines=12> */
.L_x_87412:
[----:B------:R-:W-:Y:S05]  /*13be0*/  BSYNC.RECONVERGENT B2 ;  /* 0x0000000000027941 */ /* 0x000fea0003800200 */
.L_x_87411:
        /* <DEDUP_REMOVED lines=62> */
.L_x_87409:
[----:B------:R-:W-:Y:S05]  /*13fd0*/  BSYNC.RECONVERGENT B1 ;  /* 0x0000000000017941 */ /* 0x000fea0003800200 */
.L_x_87408:
        /* <DEDUP_REMOVED lines=11> */
.L_x_87385:
        /* <DEDUP_REMOVED lines=21> */
.L_x_87417:
        /* <DEDUP_REMOVED lines=12> */
.L_x_87419:
[----:B------:R-:W-:Y:S05]  /*142a0*/  BSYNC.RECONVERGENT B3 ;  /* 0x0000000000037941 */ /* 0x000fea0003800200 */
.L_x_87418:
        /* <DEDUP_REMOVED lines=62> */
.L_x_87416:
[----:B------:R-:W-:Y:S05]  /*14690*/  BSYNC.RECONVERGENT B2 ;  /* 0x0000000000027941 */ /* 0x000fea0003800200 */
.L_x_87415:
        /* <DEDUP_REMOVED lines=9> */
.L_x_87414:
[----:B------:R-:W-:Y:S05]  /*14730*/  BSYNC.RECONVERGENT B1 ;  /* 0x0000000000017941 */ /* 0x000fea0003800200 */
.L_x_87413:
        /* <DEDUP_REMOVED lines=17> */
.L_x_87424:
        /* <DEDUP_REMOVED lines=12> */
.L_x_87426:
[----:B------:R-:W-:Y:S05]  /*14910*/  BSYNC.RECONVERGENT B3 ;  /* 0x0000000000037941 */ /* 0x000fea0003800200 */
.L_x_87425:
        /* <DEDUP_REMOVED lines=62> */
.L_x_87423:
[----:B------:R-:W-:Y:S05]  /*14d00*/  BSYNC.RECONVERGENT B2 ;  /* 0x0000000000027941 */ /* 0x000fea0003800200 */
.L_x_87422:
        /* <DEDUP_REMOVED lines=10> */
.L_x_87421:
[----:B------:R-:W-:Y:S05]  /*14db0*/  BSYNC.RECONVERGENT B1 ;  /* 0x0000000000017941 */ /* 0x000fea0003800200 */
.L_x_87420:
        /* <DEDUP_REMOVED lines=17> */
.L_x_87431:
        /* <DEDUP_REMOVED lines=12> */
.L_x_87433:
[----:B------:R-:W-:Y:S05]  /*14f90*/  BSYNC.RECONVERGENT B3 ;  /* 0x0000000000037941 */ /* 0x000fea0003800200 */
.L_x_87432:
        /* <DEDUP_REMOVED lines=62> */
.L_x_87430:
[----:B------:R-:W-:Y:S05]  /*15380*/  BSYNC.RECONVERGENT B2 ;  /* 0x0000000000027941 */ /* 0x000fea0003800200 */
.L_x_87429:
        /* <DEDUP_REMOVED lines=10> */
.L_x_87428:
[----:B------:R-:W-:Y:S05]  /*15430*/  BSYNC.RECONVERGENT B1 ;  /* 0x0000000000017941 */ /* 0x000fea0003800200 */
.L_x_87427:
        /* <DEDUP_REMOVED lines=16> */
.L_x_87436:
        /* <DEDUP_REMOVED lines=12> */
.L_x_87438:
[----:B------:R-:W-:Y:S05]  /*15600*/  BSYNC.RECONVERGENT B2 ;  /* 0x0000000000027941 */ /* 0x000fea0003800200 */
.L_x_87437:
        /* <DEDUP_REMOVED lines=62> */
.L_x_87435:
[----:B------:R-:W-:Y:S05]  /*159f0*/  BSYNC.RECONVERGENT B1 ;  /* 0x0000000000017941 */ /* 0x000fea0003800200 */
.L_x_87434:
        /* <DEDUP_REMOVED lines=10> */
.L_x_87407:
[----:B------:R-:W-:Y:S05]  /*15aa0*/  BSYNC.RECONVERGENT B0 ;  /* 0x0000000000007941 */ /* 0x000fea0003800200 */
.L_x_87384:
        /* <DEDUP_REMOVED lines=17> */
.L_x_87440:
[----:B------:R-:W-:Y:S05]  /*15bc0*/  BSYNC.RECONVERGENT B0 ;  /* 0x0000000000007941 */ /* 0x000fea0003800200 */
.L_x_87439:
        /* <DEDUP_REMOVED lines=32> */
.L_x_87447:
        /* <DEDUP_REMOVED lines=12> */
.L_x_87449:
[----:B------:R-:W-:Y:S05]  /*15e90*/  BSYNC.RECONVERGENT B3 ;  /* 0x0000000000037941 */ /* 0x000fea0003800200 */
.L_x_87448:
        /* <DEDUP_REMOVED lines=62> */
.L_x_87446:
[----:B------:R-:W-:Y:S05]  /*16280*/  BSYNC.RECONVERGENT B2 ;  /* 0x0000000000027941 */ /* 0x000fea0003800200 */
.L_x_87445:
        /* <DEDUP_REMOVED lines=9> */
.L_x_87444:
[----:B------:R-:W-:Y:S05]  /*16320*/  BSYNC.RECONVERGENT B1 ;  /* 0x0000000000017941 */ /* 0x000fea0003800200 */
.L_x_87443:
        /* <DEDUP_REMOVED lines=17> */
.L_x_87454:
        /* <DEDUP_REMOVED lines=12> */
.L_x_87456:
[----:B------:R-:W-:Y:S05]  /*16500*/  BSYNC.RECONVERGENT B3 ;  /* 0x0000000000037941 */ /* 0x000fea0003800200 */
.L_x_87455:
        /* <DEDUP_REMOVED lines=61> */
.L_x_87453:
[----:B------:R-:W-:Y:S05]  /*168e0*/  BSYNC.RECONVERGENT B2 ;  /* 0x0000000000027941 */ /* 0x000fea0003800200 */
.L_x_87452:
        /* <DEDUP_REMOVED lines=10> */
.L_x_87451:
[----:B------:R-:W-:Y:S05]  /*16990*/  BSYNC.RECONVERGENT B1 ;  /* 0x0000000000017941 */ /* 0x000fea0003800200 */
.L_x_87450:
        /* <DEDUP_REMOVED lines=17> */
.L_x_87461:
        /* <DEDUP_REMOVED lines=12> */
.L_x_87463:
[----:B------:R-:W-:Y:S05]  /*16b70*/  BSYNC.RECONVERGENT B3 ;  /* 0x0000000000037941 */ /* 0x000fea0003800200 */
.L_x_87462:
        /* <DEDUP_REMOVED lines=61> */
.L_x_87460:
[----:B------:R-:W-:Y:S05]  /*16f50*/  BSYNC.RECONVERGENT B2 ;  /* 0x0000000000027941 */ /* 0x000fea0003800200 */
.L_x_87459:
        /* <DEDUP_REMOVED lines=10> */
.L_x_87458:
[----:B------:R-:W-:Y:S05]  /*17000*/  BSYNC.RECONVERGENT B1 ;  /* 0x0000000000017941 */ /* 0x000fea0003800200 */
.L_x_87457:
        /* <DEDUP_REMOVED lines=16> */
.L_x_87467:
        /* <DEDUP_REMOVED lines=12> */
.L_x_87469:
[----:B------:R-:W-:Y:S05]  /*171d0*/  BSYNC.RECONVERGENT B2 ;  /* 0x0000000000027941 */ /* 0x000fea0003800200 */
.L_x_87468:
        /* <DEDUP_REMOVED lines=61> */
.L_x_87466:
[----:B------:R-:W-:Y:S05]  /*175b0*/  BSYNC.RECONVERGENT B1 ;  /* 0x0000000000017941 */ /* 0x000fea0003800200 */
.L_x_87465:
        /* <DEDUP_REMOVED lines=11> */
.L_x_87442:
        /* <DEDUP_REMOVED lines=21> */
.L_x_87474:
        /* <DEDUP_REMOVED lines=12> */
.L_x_87476:
[----:B------:R-:W-:Y:S05]  /*17880*/  BSYNC.RECONVERGENT B3 ;  /* 0x0000000000037941 */ /* 0x000fea0003800200 */
.L_x_87475:
        /* <DEDUP_REMOVED lines=62> */
.L_x_87473:
[----:B------:R-:W-:Y:S05]  /*17c70*/  BSYNC.RECONVERGENT B2 ;  /* 0x0000000000027941 */ /* 0x000fea0003800200 */
.L_x_87472:
        /* <DEDUP_REMOVED lines=9> */
.L_x_87471:
[----:B------:R-:W-:Y:S05]  /*17d10*/  BSYNC.RECONVERGENT B1 ;  /* 0x0000000000017941 */ /* 0x000fea0003800200 */
.L_x_87470:
        /* <DEDUP_REMOVED lines=17> */
.L_x_87481:
        /* <DEDUP_REMOVED lines=12> */
.L_x_87483:
[----:B------:R-:W-:Y:S05]  /*17ef0*/  BSYNC.RECONVERGENT B3 ;  /* 0x0000000000037941 */ /* 0x000fea0003800200 */
.L_x_87482:
        /* <DEDUP_REMOVED lines=61> */
.L_x_87480:
[----:B------:R-:W-:Y:S05]  /*182d0*/  BSYNC.RECONVERGENT B2 ;  /* 0x0000000000027941 */ /* 0x000fea0003800200 */
.L_x_87479:
        /* <DEDUP_REMOVED lines=10> */
.L_x_87478:
[----:B------:R-:W-:Y:S05]  /*18380*/  BSYNC.RECONVERGENT B1 ;  /* 0x0000000000017941 */ /* 0x000fea0003800200 */
.L_x_87477:
        /* <DEDUP_REMOVED lines=17> */
.L_x_87488:
        /* <DEDUP_REMOVED lines=12> */
.L_x_87490:
[----:B------:R-:W-:Y:S05]  /*18560*/  BSYNC.RECONVERGENT B3 ;  /* 0x0000000000037941 */ /* 0x000fea0003800200 */
.L_x_87489:
        /* <DEDUP_REMOVED lines=61> */
.L_x_87487:
[----:B------:R-:W-:Y:S05]  /*18940*/  BSYNC.RECONVERGENT B2 ;  /* 0x0000000000027941 */ /* 0x000fea0003800200 */
.L_x_87486:
        /* <DEDUP_REMOVED lines=10> */
.L_x_87485:
[----:B------:R-:W-:Y:S05]  /*189f0*/  BSYNC.RECONVERGENT B1 ;  /* 0x0000000000017941 */ /* 0x000fea0003800200 */
.L_x_87484:
        /* <DEDUP_REMOVED lines=16> */
.L_x_87493:
        /* <DEDUP_REMOVED lines=12> */
.L_x_87495:
[----:B------:R-:W-:Y:S05]  /*18bc0*/  BSYNC.RECONVERGENT B2 ;  /* 0x0000000000027941 */ /* 0x000fea0003800200 */
.L_x_87494:
        /* <DEDUP_REMOVED lines=61> */
.L_x_87492:
[----:B------:R-:W-:Y:S05]  /*18fa0*/  BSYNC.RECONVERGENT B1 ;  /* 0x0000000000017941 */ /* 0x000fea0003800200 */
.L_x_87491:
        /* <DEDUP_REMOVED lines=10> */
.L_x_87464:
[----:B------:R-:W-:Y:S05]  /*19050*/  BSYNC.RECONVERGENT B0 ;  /* 0x0000000000007941 */ /* 0x000fea0003800200 */
.L_x_87441:
        /* <DEDUP_REMOVED lines=17> */
.L_x_87497:
[----:B------:R-:W-:Y:S05]  /*19170*/  BSYNC.RECONVERGENT B0 ;  /* 0x0000000000007941 */ /* 0x000fea0003800200 */
.L_x_87496:
        /* <DEDUP_REMOVED lines=12> */
[----:B0-----:R-:W-:Y:S01]  /*19240*/  MOV R140, R143 ;  /* 0x0000008f008c7202 */ /* 0x001fe20000000f00 */
        /* <DEDUP_REMOVED lines=19> */
.L_x_87504:
        /* <DEDUP_REMOVED lines=12> */
.L_x_87506:
[----:B------:R-:W-:Y:S05]  /*19440*/  BSYNC.RECONVERGENT B3 ;  /* 0x0000000000037941 */ /* 0x000fea0003800200 */
.L_x_87505:
        /* <DEDUP_REMOVED lines=62> */
.L_x_87503:
[----:B------:R-:W-:Y:S05]  /*19830*/  BSYNC.RECONVERGENT B2 ;  /* 0x0000000000027941 */ /* 0x000fea0003800200 */
.L_x_87502:
        /* <DEDUP_REMOVED lines=9> */
.L_x_87501:
[----:B------:R-:W-:Y:S05]  /*198d0*/  BSYNC.RECONVERGENT B1 ;  /* 0x0000000000017941 */ /* 0x000fea0003800200 */
.L_x_87500:
        /* <DEDUP_REMOVED lines=17> */
.L_x_87511:
        /* <DEDUP_REMOVED lines=12> */
.L_x_87513:
[----:B------:R-:W-:Y:S05]  /*19ab0*/  BSYNC.RECONVERGENT B3 ;  /* 0x0000000000037941 */ /* 0x000fea0003800200 */
.L_x_87512:
        /* <DEDUP_REMOVED lines=62> */
.L_x_87510:
[----:B------:R-:W-:Y:S05]  /*19ea0*/  BSYNC.RECONVERGENT B2 ;  /* 0x0000000000027941 */ /* 0x000fea0003800200 */
.L_x_87509:
        /* <DEDUP_REMOVED lines=10> */
.L_x_87508:
[----:B------:R-:W-:Y:S05]  /*19f50*/  BSYNC.RECONVERGENT B1 ;  /* 0x0000000000017941 */ /* 0x000fea0003800200 */
.L_x_87507:
        /* <DEDUP_REMOVED lines=17> */
.L_x_87518:
        /* <DEDUP_REMOVED lines=12> */
.L_x_87520:
[----:B------:R-:W-:Y:S05]  /*1a130*/  BSYNC.RECONVERGENT B3 ;  /* 0x0000000000037941 */ /* 0x000fea0003800200 */
.L_x_87519:
        /* <DEDUP_REMOVED lines=62> */
.L_x_87517:
[----:B------:R-:W-:Y:S05]  /*1a520*/  BSYNC.RECONVERGENT B2 ;  /* 0x0000000000027941 */ /* 0x000fea0003800200 */
.L_x_87516:
        /* <DEDUP_REMOVED lines=10> */
.L_x_87515:
[----:B------:R-:W-:Y:S05]  /*1a5d0*/  BSYNC.RECONVERGENT B1 ;  /* 0x0000000000017941 */ /* 0x000fea0003800200 */
.L_x_87514:
        /* <DEDUP_REMOVED lines=16> */
.L_x_87524:
        /* <DEDUP_REMOVED lines=12> */
.L_x_87526:
[----:B------:R-:W-:Y:S05]  /*1a7a0*/  BSYNC.RECONVERGENT B2 ;  /* 0x0000000000027941 */ /* 0x000fea0003800200 */
.L_x_87525:
        /* <DEDUP_REMOVED lines=62> */
.L_x_87523:
[----:B------:R-:W-:Y:S05]  /*1ab90*/  BSYNC.RECONVERGENT B1 ;  /* 0x0000000000017941 */ /* 0x000fea0003800200 */
.L_x_87522:
        /* <DEDUP_REMOVED lines=11> */
.L_x_87499:
        /* <DEDUP_REMOVED lines=21> */
.L_x_87531:
        /* <DEDUP_REMOVED lines=12> */
.L_x_87533:
[----:B------:R-:W-:Y:S05]  /*1ae60*/  BSYNC.RECONVERGENT B3 ;  /* 0x0000000000037941 */ /* 0x000fea0003800200 */
.L_x_87532:
        /* <DEDUP_REMOVED lines=62> */
.L_x_87530:
[----:B------:R-:W-:Y:S05]  /*1b250*/  BSYNC.RECONVERGENT B2 ;  /* 0x0000000000027941 */ /* 0x000fea0003800200 */
.L_x_87529:
        /* <DEDUP_REMOVED lines=9> */
.L_x_87528:
[----:B------:R-:W-:Y:S05]  /*1b2f0*/  BSYNC.RECONVERGENT B1 ;  /* 0x0000000000017941 */ /* 0x000fea0003800200 */
.L_x_87527:
        /* <DEDUP_REMOVED lines=17> */
.L_x_87538:
        /* <DEDUP_REMOVED lines=12> */
.L_x_87540:
[----:B------:R-:W-:Y:S05]  /*1b4d0*/  BSYNC.RECONVERGENT B3 ;  /* 0x0000000000037941 */ /* 0x000fea0003800200 */
.L_x_87539:
        /* <DEDUP_REMOVED lines=62> */
.L_x_87537:
[----:B------:R-:W-:Y:S05]  /*1b8c0*/  BSYNC.RECONVERGENT B2 ;  /* 0x0000000000027941 */ /* 0x000fea0003800200 */
.L_x_87536:
        /* <DEDUP_REMOVED lines=10> */
.L_x_87535:
[----:B------:R-:W-:Y:S05]  /*1b970*/  BSYNC.RECONVERGENT B1 ;  /* 0x0000000000017941 */ /* 0x000fea0003800200 */
.L_x_87534:
        /* <DEDUP_REMOVED lines=17> */
.L_x_87545:
        /* <DEDUP_REMOVED lines=12> */
.L_x_87547:
[----:B------:R-:W-:Y:S05]  /*1bb50*/  BSYNC.RECONVERGENT B3 ;  /* 0x0000000000037941 */ /* 0x000fea0003800200 */
.L_x_87546:
        /* <DEDUP_REMOVED lines=62> */
.L_x_87544:
[----:B------:R-:W-:Y:S05]  /*1bf40*/  BSYNC.RECONVERGENT B2 ;  /* 0x0000000000027941 */ /* 0x000fea0003800200 */
.L_x_87543:
        /* <DEDUP_REMOVED lines=10> */
.L_x_87542:
[----:B------:R-:W-:Y:S05]  /*1bff0*/  BSYNC.RECONVERGENT B1 ;  /* 0x0000000000017941 */ /* 0x000fea0003800200 */
.L_x_87541:
        /* <DEDUP_REMOVED lines=16> */
.L_x_87550:
        /* <DEDUP_REMOVED lines=12> */
.L_x_87552:
[----:B------:R-:W-:Y:S05]  /*1c1c0*/  BSYNC.RECONVERGENT B2 ;  /* 0x0000000000027941 */ /* 0x000fea0003800200 */
.L_x_87551:
        /* <DEDUP_REMOVED lines=62> */
.L_x_87549:
[----:B------:R-:W-:Y:S05]  /*1c5b0*/  BSYNC.RECONVERGENT B1 ;  /* 0x0000000000017941 */ /* 0x000fea0003800200 */
.L_x_87548:
        /* <DEDUP_REMOVED lines=10> */
.L_x_87521:
[----:B------:R-:W-:Y:S05]  /*1c660*/  BSYNC.RECONVERGENT B0 ;  /* 0x0000000000007941 */ /* 0x000fea0003800200 */
.L_x_87498:
        /* <DEDUP_REMOVED lines=17> */
.L_x_87554:
[----:B------:R-:W-:Y:S05]  /*1c780*/  BSYNC.RECONVERGENT B0 ;  /* 0x0000000000007941 */ /* 0x000fea0003800200 */
.L_x_87553:
        /* <DEDUP_REMOVED lines=32> */
.L_x_87561:
        /* <DEDUP_REMOVED lines=12> */
.L_x_87563:
[----:B------:R-:W-:Y:S05]  /*1ca50*/  BSYNC.RECONVERGENT B3 ;  /* 0x0000000000037941 */ /* 0x000fea0003800200 */
.L_x_87562:
        /* <DEDUP_REMOVED lines=62> */
.L_x_87560:
[----:B------:R-:W-:Y:S05]  /*1ce40*/  BSYNC.RECONVERGENT B2 ;  /* 0x0000000000027941 */ /* 0x000fea0003800200 */
.L_x_87559:
        /* <DEDUP_REMOVED lines=9> */
.L_x_87558:
[----:B------:R-:W-:Y:S05]  /*1cee0*/  BSYNC.RECONVERGENT B1 ;  /* 0x0000000000017941 */ /* 0x000fea0003800200 */
.L_x_87557:
        /* <DEDUP_REMOVED lines=17> */
.L_x_87568:
        /* <DEDUP_REMOVED lines=12> */
.L_x_87570:
[----:B------:R-:W-:Y:S05]  /*1d0c0*/  BSYNC.RECONVERGENT B3 ;  /* 0x0000000000037941 */ /* 0x000fea0003800200 */
.L_x_87569:
        /* <DEDUP_REMOVED lines=61> */
.L_x_87567:
[----:B------:R-:W-:Y:S05]  /*1d4a0*/  BSYNC.RECONVERGENT B2 ;  /* 0x0000000000027941 */ /* 0x000fea0003800200 */
.L_x_87566:
        /* <DEDUP_REMOVED lines=10> */
.L_x_87565:
[----:B------:R-:W-:Y:S05]  /*1d550*/  BSYNC.RECONVERGENT B1 ;  /* 0x0000000000017941 */ /* 0x000fea0003800200 */
.L_x_87564:
        /* <DEDUP_REMOVED lines=17> */
.L_x_87575:
        /* <DEDUP_REMOVED lines=12> */
.L_x_87577:
[----:B------:R-:W-:Y:S05]  /*1d730*/  BSYNC.RECONVERGENT B3 ;  /* 0x0000000000037941 */ /* 0x000fea0003800200 */
.L_x_87576:
        /* <DEDUP_REMOVED lines=61> */
.L_x_87574:
[----:B------:R-:W-:Y:S05]  /*1db10*/  BSYNC.RECONVERGENT B2 ;  /* 0x0000000000027941 */ /* 0x000fea0003800200 */
.L_x_87573:
        /* <DEDUP_REMOVED lines=10> */
.L_x_87572:
[----:B------:R-:W-:Y:S05]  /*1dbc0*/  BSYNC.RECONVERGENT B1 ;  /* 0x0000000000017941 */ /* 0x000fea0003800200 */
.L_x_87571:
        /* <DEDUP_REMOVED lines=16> */
.L_x_87581:
        /* <DEDUP_REMOVED lines=12> */
.L_x_87583:
[----:B------:R-:W-:Y:S05]  /*1dd90*/  BSYNC.RECONVERGENT B2 ;  /* 0x0000000000027941 */ /* 0x000fea0003800200 */
.L_x_87582:
        /* <DEDUP_REMOVED lines=61> */
.L_x_87580:
[----:B------:R-:W-:Y:S05]  /*1e170*/  BSYNC.RECONVERGENT B1 ;  /* 0x0000000000017941 */ /* 0x000fea0003800200 */
.L_x_87579:
        /* <DEDUP_REMOVED lines=11> */
.L_x_87556:
        /* <DEDUP_REMOVED lines=21> */
.L_x_87588:
        /* <DEDUP_REMOVED lines=12> */
.L_x_87590:
[----:B------:R-:W-:Y:S05]  /*1e440*/  BSYNC.RECONVERGENT B3 ;  /* 0x0000000000037941 */ /* 0x000fea0003800200 */
.L_x_87589:
        /* <DEDUP_REMOVED lines=62> */
.L_x_87587:
[----:B------:R-:W-:Y:S05]  /*1e830*/  BSYNC.RECONVERGENT B2 ;  /* 0x0000000000027941 */ /* 0x000fea0003800200 */
.L_x_87586:
        /* <DEDUP_REMOVED lines=9> */
.L_x_87585:
[----:B------:R-:W-:Y:S05]  /*1e8d0*/  BSYNC.RECONVERGENT B1 ;  /* 0x0000000000017941 */ /* 0x000fea0003800200 */
.L_x_87584:
        /* <DEDUP_REMOVED lines=17> */
.L_x_87595:
        /* <DEDUP_REMOVED lines=12> */
.L_x_87597:
[----:B------:R-:W-:Y:S05]  /*1eab0*/  BSYNC.RECONVERGENT B3 ;  /* 0x0000000000037941 */ /* 0x000fea0003800200 */
.L_x_87596:
        /* <DEDUP_REMOVED lines=61> */
.L_x_87594:
[----:B------:R-:W-:Y:S05]  /*1ee90*/  BSYNC.RECONVERGENT B2 ;  /* 0x0000000000027941 */ /* 0x000fea0003800200 */
.L_x_87593:
        /* <DEDUP_REMOVED lines=10> */
.L_x_87592:
[----:B------:R-:W-:Y:S05]  /*1ef40*/  BSYNC.RECONVERGENT B1 ;  /* 0x0000000000017941 */ /* 0x000fea0003800200 */
.L_x_87591:
        /* <DEDUP_REMOVED lines=17> */
.L_x_87602:
        /* <DEDUP_REMOVED lines=12> */
.L_x_87604:
[----:B------:R-:W-:Y:S05]  /*1f120*/  BSYNC.RECONVERGENT B3 ;  /* 0x0000000000037941 */ /* 0x000fea0003800200 */
.L_x_87603:
        /* <DEDUP_REMOVED lines=61> */
.L_x_87601:
[----:B------:R-:W-:Y:S05]  /*1f500*/  BSYNC.RECONVERGENT B2 ;  /* 0x0000000000027941 */ /* 0x000fea0003800200 */
.L_x_87600:
        /* <DEDUP_REMOVED lines=10> */
.L_x_87599:
[----:B------:R-:W-:Y:S05]  /*1f5b0*/  BSYNC.RECONVERGENT B1 ;  /* 0x0000000000017941 */ /* 0x000fea0003800200 */
.L_x_87598:
        /* <DEDUP_REMOVED lines=16> */
.L_x_87607:
        /* <DEDUP_REMOVED lines=12> */
.L_x_87609:
[----:B------:R-:W-:Y:S05]  /*1f780*/  BSYNC.RECONVERGENT B2 ;  /* 0x0000000000027941 */ /* 0x000fea0003800200 */
.L_x_87608:
        /* <DEDUP_REMOVED lines=61> */
.L_x_87606:
[----:B------:R-:W-:Y:S05]  /*1fb60*/  BSYNC.RECONVERGENT B1 ;  /* 0x0000000000017941 */ /* 0x000fea0003800200 */
.L_x_87605:
        /* <DEDUP_REMOVED lines=10> */
.L_x_87578:
[----:B------:R-:W-:Y:S05]  /*1fc10*/  BSYNC.RECONVERGENT B0 ;  /* 0x0000000000007941 */ /* 0x000fea0003800200 */
.L_x_87555:
        /* <DEDUP_REMOVED lines=17> */
.L_x_87611:
[----:B------:R-:W-:Y:S05]  /*1fd30*/  BSYNC.RECONVERGENT B0 ;  /* 0x0000000000007941 */ /* 0x000fea0003800200 */
.L_x_87610:
        /* <DEDUP_REMOVED lines=32> */
.L_x_87618:
        /* <DEDUP_REMOVED lines=12> */
.L_x_87620:
[----:B------:R-:W-:Y:S05]  /*20000*/  BSYNC.RECONVERGENT B3 ;  /* 0x0000000000037941 */ /* 0x000fea0003800200 */
.L_x_87619:
        /* <DEDUP_REMOVED lines=61> */
[----:B------:R-:W-:-:S07]  /*203e0*/  IMAD.MOV.U32 R140, RZ, RZ, RZ ;  /* 0x000000ffff8c7224 */ /* 0x000fce00078e00ff */
.L_x_87617:
[----:B------:R-:W-:Y:S05]  /*203f0*/  BSYNC.RECONVERGENT B2 ;  /* 0x0000000000027941 */ /* 0x000fea0003800200 */
.L_x_87616:
        /* <DEDUP_REMOVED lines=9> */
.L_x_87615:
[----:B------:R-:W-:Y:S05]  /*20490*/  BSYNC.RECONVERGENT B1 ;  /* 0x0000000000017941 */ /* 0x000fea0003800200 */
.L_x_87614:
        /* <DEDUP_REMOVED lines=17> */
.L_x_87625:
        /* <DEDUP_REMOVED lines=12> */
.L_x_87627:
[----:B------:R-:W-:Y:S05]  /*20670*/  BSYNC.RECONVERGENT B3 ;  /* 0x0000000000037941 */ /* 0x000fea0003800200 */
.L_x_87626:
        /* <DEDUP_REMOVED lines=62> */
.L_x_87624:
[----:B------:R-:W-:Y:S05]  /*20a60*/  BSYNC.RECONVERGENT B2 ;  /* 0x0000000000027941 */ /* 0x000fea0003800200 */
.L_x_87623:
        /* <DEDUP_REMOVED lines=10> */
.L_x_87622:
[----:B------:R-:W-:Y:S05]  /*20b10*/  BSYNC.RECONVERGENT B1 ;  /* 0x0000000000017941 */ /* 0x000fea0003800200 */
.L_x_87621:
        /* <DEDUP_REMOVED lines=17> */
.L_x_87632:
        /* <DEDUP_REMOVED lines=12> */
.L_x_87634:
[----:B------:R-:W-:Y:S05]  /*20cf0*/  BSYNC.RECONVERGENT B3 ;  /* 0x0000000000037941 */ /* 0x000fea0003800200 */
.L_x_87633:
        /* <DEDUP_REMOVED lines=62> */
.L_x_87631:
[----:B------:R-:W-:Y:S05]  /*210e0*/  BSYNC.RECONVERGENT B2 ;  /* 0x0000000000027941 */ /* 0x000fea0003800200 */
.L_x_87630:
        /* <DEDUP_REMOVED lines=10> */
.L_x_87629:
[----:B------:R-:W-:Y:S05]  /*21190*/  BSYNC.RECONVERGENT B1 ;  /* 0x0000000000017941 */ /* 0x000fea0003800200 */
.L_x_87628:
        /* <DEDUP_REMOVED lines=16> */
.L_x_87638:
        /* <DEDUP_REMOVED lines=12> */
.L_x_87640:
[----:B------:R-:W-:Y:S05]  /*21360*/  BSYNC.RECONVERGENT B2 ;  /* 0x0000000000027941 */ /* 0x000fea0003800200 */
.L_x_87639:
        /* <DEDUP_REMOVED lines=62> */
.L_x_87637:
[----:B------:R-:W-:Y:S05]  /*21750*/  BSYNC.RECONVERGENT B1 ;  /* 0x0000000000017941 */ /* 0x000fea0003800200 */
.L_x_87636:
        /* <DEDUP_REMOVED lines=11> */
.L_x_87613:
        /* <DEDUP_REMOVED lines=21> */
.L_x_87645:
        /* <DEDUP_REMOVED lines=12> */
.L_x_87647:
[----:B------:R-:W-:Y:S05]  /*21a20*/  BSYNC.RECONVERGENT B3 ;  /* 0x0000000000037941 */ /* 0x000fea0003800200 */
.L_x_87646:
        /* <DEDUP_REMOVED lines=62> */
.L_x_87644:
[----:B------:R-:W-:Y:S05]  /*21e10*/  BSYNC.RECONVERGENT B2 ;  /* 0x0000000000027941 */ /* 0x000fea0003800200 */
.L_x_87643:
        /* <DEDUP_REMOVED lines=9> */
.L_x_87642:
[----:B------:R-:W-:Y:S05]  /*21eb0*/  BSYNC.RECONVERGENT B1 ;  /* 0x0000000000017941 */ /* 0x000fea0003800200 */
.L_x_87641:
        /* <DEDUP_REMOVED lines=17> */
.L_x_87652:
        /* <DEDUP_REMOVED lines=12> */
.L_x_87654:
[----:B------:R-:W-:Y:S05]  /*22090*/  BSYNC.RECONVERGENT B3 ;  /* 0x0000000000037941 */ /* 0x000fea0003800200 */
.L_x_87653:
        /* <DEDUP_REMOVED lines=62> */
.L_x_87651:
[----:B------:R-:W-:Y:S05]  /*22480*/  BSYNC.RECONVERGENT B2 ;  /* 0x0000000000027941 */ /* 0x000fea0003800200 */
.L_x_87650:
        /* <DEDUP_REMOVED lines=10> */
.L_x_87649:
[----:B------:R-:W-:Y:S05]  /*22530*/  BSYNC.RECONVERGENT B1 ;  /* 0x0000000000017941 */ /* 0x000fea0003800200 */
.L_x_87648:
        /* <DEDUP_REMOVED lines=17> */
.L_x_87659:
        /* <DEDUP_REMOVED lines=12> */
.L_x_87661:
[----:B------:R-:W-:Y:S05]  /*22710*/  BSYNC.RECONVERGENT B3 ;  /* 0x0000000000037941 */ /* 0x000fea0003800200 */
.L_x_87660:
        /* <DEDUP_REMOVED lines=62> */
.L_x_87658:
[----:B------:R-:W-:Y:S05]  /*22b00*/  BSYNC.RECONVERGENT B2 ;  /* 0x0000000000027941 */ /* 0x000fea0003800200 */
.L_x_87657:
        /* <DEDUP_REMOVED lines=10> */
.L_x_87656:
[----:B------:R-:W-:Y:S05]  /*22bb0*/  BSYNC.RECONVERGENT B1 ;  /* 0x0000000000017941 */ /* 0x000fea0003800200 */
.L_x_87655:
        /* <DEDUP_REMOVED lines=16> */
.L_x_87664:
        /* <DEDUP_REMOVED lines=12> */
.L_x_87666:
[----:B------:R-:W-:Y:S05]  /*22d80*/  BSYNC.RECONVERGENT B2 ;  /* 0x0000000000027941 */ /* 0x000fea0003800200 */
.L_x_87665:
        /* <DEDUP_REMOVED lines=62> */
.L_x_87663:
[----:B------:R-:W-:Y:S05]  /*23170*/  BSYNC.RECONVERGENT B1 ;  /* 0x0000000000017941 */ /* 0x000fea0003800200 */
.L_x_87662:
        /* <DEDUP_REMOVED lines=10> */
.L_x_87635:
[----:B------:R-:W-:Y:S05]  /*23220*/  BSYNC.RECONVERGENT B0 ;  /* 0x0000000000007941 */ /* 0x000fea0003800200 */
.L_x_87612:
        /* <DEDUP_REMOVED lines=17> */
.L_x_87668:
[----:B------:R-:W-:Y:S05]  /*23340*/  BSYNC.RECONVERGENT B0 ;  /* 0x0000000000007941 */ /* 0x000fea0003800200 */
.L_x_87667:
        /* <DEDUP_REMOVED lines=32> */
.L_x_87675:
        /* <DEDUP_REMOVED lines=12> */
.L_x_87677:
[----:B------:R-:W-:Y:S05]  /*23610*/  BSYNC.RECONVERGENT B3 ;  /* 0x0000000000037941 */ /* 0x000fea0003800200 */
.L_x_87676:
        /* <DEDUP_REMOVED lines=62> */
.L_x_87674:
[----:B------:R-:W-:Y:S05]  /*23a00*/  BSYNC.RECONVERGENT B2 ;  /* 0x0000000000027941 */ /* 0x000fea0003800200 */
.L_x_87673:
        /* <DEDUP_REMOVED lines=9> */
.L_x_87672:
[----:B------:R-:W-:Y:S05]  /*23aa0*/  BSYNC.RECONVERGENT B1 ;  /* 0x0000000000017941 */ /* 0x000fea0003800200 */
.L_x_87671:
        /* <DEDUP_REMOVED lines=17> */
.L_x_87682:
        /* <DEDUP_REMOVED lines=12> */
.L_x_87684:
[----:B------:R-:W-:Y:S05]  /*23c80*/  BSYNC.RECONVERGENT B3 ;  /* 0x0000000000037941 */ /* 0x000fea0003800200 */
.L_x_87683:
        /* <DEDUP_REMOVED lines=61> */
.L_x_87681:
[----:B------:R-:W-:Y:S05]  /*24060*/  BSYNC.RECONVERGENT B2 ;  /* 0x0000000000027941 */ /* 0x000fea0003800200 */
.L_x_87680:
        /* <DEDUP_REMOVED lines=10> */
.L_x_87679:
[----:B------:R-:W-:Y:S05]  /*24110*/  BSYNC.RECONVERGENT B1 ;  /* 0x0000000000017941 */ /* 0x000fea0003800200 */
.L_x_87678:
        /* <DEDUP_REMOVED lines=17> */
.L_x_87689:
        /* <DEDUP_REMOVED lines=12> */
.L_x_87691:
[----:B------:R-:W-:Y:S05]  /*242f0*/  BSYNC.RECONVERGENT B3 ;  /* 0x0000000000037941 */ /* 0x000fea0003800200 */
.L_x_87690:
        /* <DEDUP_REMOVED lines=61> */
.L_x_87688:
[----:B------:R-:W-:Y:S05]  /*246d0*/  BSYNC.RECONVERGENT B2 ;  /* 0x0000000000027941 */ /* 0x000fea0003800200 */
.L_x_87687:
        /* <DEDUP_REMOVED lines=10> */
.L_x_87686:
[----:B------:R-:W-:Y:S05]  /*24780*/  BSYNC.RECONVERGENT B1 ;  /* 0x0000000000017941 */ /* 0x000fea0003800200 */
.L_x_87685:
        /* <DEDUP_REMOVED lines=16> */
.L_x_87695:
        /* <DEDUP_REMOVED lines=12> */
.L_x_87697:
[----:B------:R-:W-:Y:S05]  /*24950*/  BSYNC.RECONVERGENT B2 ;  /* 0x0000000000027941 */ /* 0x000fea0003800200 */
.L_x_87696:
        /* <DEDUP_REMOVED lines=61> */
.L_x_87694:
[----:B------:R-:W-:Y:S05]  /*24d30*/  BSYNC.RECONVERGENT B1 ;  /* 0x0000000000017941 */ /* 0x000fea0003800200 */
.L_x_87693:
        /* <DEDUP_REMOVED lines=11> */
.L_x_87670:
        /* <DEDUP_REMOVED lines=21> */
.L_x_87702:
        /* <DEDUP_REMOVED lines=12> */
.L_x_87704:
[----:B------:R-:W-:Y:S05]  /*25000*/  BSYNC.RECONVERGENT B3 ;  /* 0x0000000000037941 */ /* 0x000fea0003800200 */
.L_x_87703:
        /* <DEDUP_REMOVED lines=62> */
.L_x_87701:
[----:B------:R-:W-:Y:S05]  /*253f0*/  BSYNC.RECONVERGENT B2 ;  /* 0x0000000000027941 */ /* 0x000fea0003800200 */
.L_x_87700:
        /* <DEDUP_REMOVED lines=9> */
.L_x_87699:
[----:B------:R-:W-:Y:S05]  /*25490*/  BSYNC.RECONVERGENT B1 ;  /* 0x0000000000017941 */ /* 0x000fea0003800200 */
.L_x_87698:
        /* <DEDUP_REMOVED lines=17> */
.L_x_87709:
        /* <DEDUP_REMOVED lines=12> */
.L_x_87711:
[----:B------:R-:W-:Y:S05]  /*25670*/  BSYNC.RECONVERGENT B3 ;  /* 0x0000000000037941 */ /* 0x000fea0003800200 */
.L_x_87710:
        /* <DEDUP_REMOVED lines=61> */
.L_x_87708:
[----:B------:R-:W-:Y:S05]  /*25a50*/  BSYNC.RECONVERGENT B2 ;  /* 0x0000000000027941 */ /* 0x000fea0003800200 */
.L_x_87707:
        /* <DEDUP_REMOVED lines=10> */
.L_x_87706:
[----:B------:R-:W-:Y:S05]  /*25b00*/  BSYNC.RECONVERGENT B1 ;  /* 0x0000000000017941 */ /* 0x000fea0003800200 */
.L_x_87705:
        /* <DEDUP_REMOVED lines=17> */
.L_x_87716:
        /* <DEDUP_REMOVED lines=12> */
.L_x_87718:
[----:B------:R-:W-:Y:S05]  /*25ce0*/  BSYNC.RECONVERGENT B3 ;  /* 0x0000000000037941 */ /* 0x000fea0003800200 */
.L_x_87717:
        /* <DEDUP_REMOVED lines=61> */
.L_x_87715:
[----:B------:R-:W-:Y:S05]  /*260c0*/  BSYNC.RECONVERGENT B2 ;  /* 0x0000000000027941 */ /* 0x000fea0003800200 */
.L_x_87714:
        /* <DEDUP_REMOVED lines=10> */
.L_x_87713:
[----:B------:R-:W-:Y:S05]  /*26170*/  BSYNC.RECONVERGENT B1 ;  /* 0x0000000000017941 */ /* 0x000fea0003800200 */
.L_x_87712:
        /* <DEDUP_REMOVED lines=16> */
.L_x_87721:
        /* <DEDUP_REMOVED lines=12> */
.L_x_87723:
[----:B------:R-:W-:Y:S05]  /*26340*/  BSYNC.RECONVERGENT B2 ;  /* 0x0000000000027941 */ /* 0x000fea0003800200 */
.L_x_87722:
        /* <DEDUP_REMOVED lines=61> */
.L_x_87720:
[----:B------:R-:W-:Y:S05]  /*26720*/  BSYNC.RECONVERGENT B1 ;  /* 0x0000000000017941 */ /* 0x000fea0003800200 */
.L_x_87719:
        /* <DEDUP_REMOVED lines=10> */
.L_x_87692:
[----:B------:R-:W-:Y:S05]  /*267d0*/  BSYNC.RECONVERGENT B0 ;  /* 0x0000000000007941 */ /* 0x000fea0003800200 */
.L_x_87669:
        /* <DEDUP_REMOVED lines=17> */
.L_x_87725:
[----:B------:R-:W-:Y:S05]  /*268f0*/  BSYNC.RECONVERGENT B0 ;  /* 0x0000000000007941 */ /* 0x000fea0003800200 */
.L_x_87724:
        /* <DEDUP_REMOVED lines=32> */
.L_x_87732:
        /* <DEDUP_REMOVED lines=12> */
.L_x_87734:
[----:B------:R-:W-:Y:S05]  /*26bc0*/  BSYNC.RECONVERGENT B3 ;  /* 0x0000000000037941 */ /* 0x000fea0003800200 */
.L_x_87733:
        /* <DEDUP_REMOVED lines=62> */
.L_x_87731:
[----:B------:R-:W-:Y:S05]  /*26fb0*/  BSYNC.RECONVERGENT B2 ;  /* 0x0000000000027941 */ /* 0x000fea0003800200 */
.L_x_87730:
        /* <DEDUP_REMOVED lines=9> */
.L_x_87729:
[----:B------:R-:W-:Y:S05]  /*27050*/  BSYNC.RECONVERGENT B1 ;  /* 0x0000000000017941 */ /* 0x000fea0003800200 */
.L_x_87728:
        /* <DEDUP_REMOVED lines=17> */
.L_x_87739:
        /* <DEDUP_REMOVED lines=12> */
.L_x_87741:
[----:B------:R-:W-:Y:S05]  /*27230*/  BSYNC.RECONVERGENT B3 ;  /* 0x0000000000037941 */ /* 0x000fea0003800200 */
.L_x_87740:
        /* <DEDUP_REMOVED lines=62> */
.L_x_87738:
[----:B------:R-:W-:Y:S05]  /*27620*/  BSYNC.RECONVERGENT B2 ;  /* 0x0000000000027941 */ /* 0x000fea0003800200 */
.L_x_87737:
        /* <DEDUP_REMOVED lines=10> */
.L_x_87736:
[----:B------:R-:W-:Y:S05]  /*276d0*/  BSYNC.RECONVERGENT B1 ;  /* 0x0000000000017941 */ /* 0x000fea0003800200 */
.L_x_87735:
        /* <DEDUP_REMOVED lines=17> */
.L_x_87746:
        /* <DEDUP_REMOVED lines=12> */
.L_x_87748:
[----:B------:R-:W-:Y:S05]  /*278b0*/  BSYNC.RECONVERGENT B3 ;  /* 0x0000000000037941 */ /* 0x000fea0003800200 */
.L_x_87747:
        /* <DEDUP_REMOVED lines=62> */
.L_x_87745:
[----:B------:R-:W-:Y:S05]  /*27ca0*/  BSYNC.RECONVERGENT B2 ;  /* 0x0000000000027941 */ /* 0x000fea0003800200 */
.L_x_87744:
        /* <DEDUP_REMOVED lines=10> */
.L_x_87743:
[----:B------:R-:W-:Y:S05]  /*27d50*/  BSYNC.RECONVERGENT B1 ;  /* 0x0000000000017941 */ /* 0x000fea0003800200 */
.L_x_87742:
        /* <DEDUP_REMOVED lines=16> */
.L_x_87752:
        /* <DEDUP_REMOVED lines=12> */
.L_x_87754:
[----:B------:R-:W-:Y:S05]  /*27f20*/  BSYNC.RECONVERGENT B2 ;  /* 0x0000000000027941 */ /* 0x000fea0003800200 */
.L_x_87753:
        /* <DEDUP_REMOVED lines=62> */
.L_x_87751:
[----:B------:R-:W-:Y:S05]  /*28310*/  BSYNC.RECONVERGENT B1 ;  /* 0x0000000000017941 */ /* 0x000fea0003800200 */
.L_x_87750:
        /* <DEDUP_REMOVED lines=11> */
.L_x_87727:
        /* <DEDUP_REMOVED lines=21> */
.L_x_87759:
        /* <DEDUP_REMOVED lines=12> */
.L_x_87761:
[----:B------:R-:W-:Y:S05]  /*285e0*/  BSYNC.RECONVERGENT B3 ;  /* 0x0000000000037941 */ /* 0x000fea0003800200 */
.L_x_87760:
        /* <DEDUP_REMOVED lines=62> */
.L_x_87758:
[----:B------:R-:W-:Y:S05]  /*289d0*/  BSYNC.RECONVERGENT B2 ;  /* 0x0000000000027941 */ /* 0x000fea0003800200 */
.L_x_87757:
        /* <DEDUP_REMOVED lines=9> */
.L_x_87756:
[----:B------:R-:W-:Y:S05]  /*28a70*/  BSYNC.RECONVERGENT B1 ;  /* 0x0000000000017941 */ /* 0x000fea0003800200 */
.L_x_87755:
        /* <DEDUP_REMOVED lines=17> */
.L_x_87766:
        /* <DEDUP_REMOVED lines=12> */
.L_x_87768:
[----:B------:R-:W-:Y:S05]  /*28c50*/  BSYNC.RECONVERGENT B3 ;  /* 0x0000000000037941 */ /* 0x000fea0003800200 */
.L_x_87767:
        /* <DEDUP_REMOVED lines=62> */
.L_x_87765:
[----:B------:R-:W-:Y:S05]  /*29040*/  BSYNC.RECONVERGENT B2 ;  /* 0x0000000000027941 */ /* 0x000fea0003800200 */
.L_x_87764:
        /* <DEDUP_REMOVED lines=10> */
.L_x_87763:
[----:B------:R-:W-:Y:S05]  /*290f0*/  BSYNC.RECONVERGENT B1 ;  /* 0x0000000000017941 */ /* 0x000fea0003800200 */
.L_x_87762:
        /* <DEDUP_REMOVED lines=17> */
.L_x_87773:
        /* <DEDUP_REMOVED lines=12> */
.L_x_87775:
[----:B------:R-:W-:Y:S05]  /*292d0*/  BSYNC.RECONVERGENT B3 ;  /* 0x0000000000037941 */ /* 0x000fea0003800200 */
.L_x_87774:
        /* <DEDUP_REMOVED lines=62> */
.L_x_87772:
[----:B------:R-:W-:Y:S05]  /*296c0*/  BSYNC.RECONVERGENT B2 ;  /* 0x0000000000027941 */ /* 0x000fea0003800200 */
.L_x_87771:
        /* <DEDUP_REMOVED lines=10> */
.L_x_87770:
[----:B------:R-:W-:Y:S05]  /*29770*/  BSYNC.RECONVERGENT B1 ;  /* 0x0000000000017941 */ /* 0x000fea0003800200 */
.L_x_87769:
        /* <DEDUP_REMOVED lines=16> */
.L_x_87778:
        /* <DEDUP_REMOVED lines=12> */
.L_x_87780:
[----:B------:R-:W-:Y:S05]  /*29940*/  BSYNC.RECONVERGENT B2 ;  /* 0x0000000000027941 */ /* 0x000fea0003800200 */
.L_x_87779:
        /* <DEDUP_REMOVED lines=62> */
.L_x_87777:
[----:B------:R-:W-:Y:S05]  /*29d30*/  BSYNC.RECONVERGENT B1 ;  /* 0x0000000000017941 */ /* 0x000fea0003800200 */
.L_x_87776:
        /* <DEDUP_REMOVED lines=10> */
.L_x_87749:
[----:B------:R-:W-:Y:S05]  /*29de0*/  BSYNC.RECONVERGENT B0 ;  /* 0x0000000000007941 */ /* 0x000fea0003800200 */
.L_x_87726:
        /* <DEDUP_REMOVED lines=17> */
.L_x_87782:
[----:B------:R-:W-:Y:S05]  /*29f00*/  BSYNC.RECONVERGENT B0 ;  /* 0x0000000000007941 */ /* 0x000fea0003800200 */
.L_x_87781:
        /* <DEDUP_REMOVED lines=32> */
.L_x_87789:
        /* <DEDUP_REMOVED lines=12> */
.L_x_87791:
[----:B------:R-:W-:Y:S05]  /*2a1d0*/  BSYNC.RECONVERGENT B3 ;  /* 0x0000000000037941 */ /* 0x000fea0003800200 */
.L_x_87790:
        /* <DEDUP_REMOVED lines=62> */
.L_x_87788:
[----:B------:R-:W-:Y:S05]  /*2a5c0*/  BSYNC.RECONVERGENT B2 ;  /* 0x0000000000027941 */ /* 0x000fea0003800200 */
.L_x_87787:
        /* <DEDUP_REMOVED lines=9> */
.L_x_87786:
[----:B------:R-:W-:Y:S05]  /*2a660*/  BSYNC.RECONVERGENT B1 ;  /* 0x0000000000017941 */ /* 0x000fea0003800200 */
.L_x_87785:
        /* <DEDUP_REMOVED lines=17> */
.L_x_87796:
        /* <DEDUP_REMOVED lines=12> */
.L_x_87798:
[----:B------:R-:W-:Y:S05]  /*2a840*/  BSYNC.RECONVERGENT B3 ;  /* 0x0000000000037941 */ /* 0x000fea0003800200 */
.L_x_87797:
        /* <DEDUP_REMOVED lines=61> */
.L_x_87795:
[----:B------:R-:W-:Y:S05]  /*2ac20*/  BSYNC.RECONVERGENT B2 ;  /* 0x0000000000027941 */ /* 0x000fea0003800200 */
.L_x_87794:
        /* <DEDUP_REMOVED lines=10> */
.L_x_87793:
[----:B------:R-:W-:Y:S05]  /*2acd0*/  BSYNC.RECONVERGENT B1 ;  /* 0x0000000000017941 */ /* 0x000fea0003800200 */
.L_x_87792:
        /* <DEDUP_REMOVED lines=17> */
.L_x_87803:
        /* <DEDUP_REMOVED lines=12> */
.L_x_87805:
[----:B------:R-:W-:Y:S05]  /*2aeb0*/  BSYNC.RECONVERGENT B3 ;  /* 0x0000000000037941 */ /* 0x000fea0003800200 */
.L_x_87804:
        /* <DEDUP_REMOVED lines=61> */
.L_x_87802:
[----:B------:R-:W-:Y:S05]  /*2b290*/  BSYNC.RECONVERGENT B2 ;  /* 0x0000000000027941 */ /* 0x000fea0003800200 */
.L_x_87801:
        /* <DEDUP_REMOVED lines=10> */
.L_x_87800:
[----:B------:R-:W-:Y:S05]  /*2b340*/  BSYNC.RECONVERGENT B1 ;  /* 0x0000000000017941 */ /* 0x000fea0003800200 */
.L_x_87799:
        /* <DEDUP_REMOVED lines=16> */
.L_x_87809:
        /* <DEDUP_REMOVED lines=12> */
.L_x_87811:
[----:B------:R-:W-:Y:S05]  /*2b510*/  BSYNC.RECONVERGENT B2 ;  /* 0x0000000000027941 */ /* 0x000fea0003800200 */
.L_x_87810:
        /* <DEDUP_REMOVED lines=61> */
.L_x_87808:
[----:B------:R-:W-:Y:S05]  /*2b8f0*/  BSYNC.RECONVERGENT B1 ;  /* 0x0000000000017941 */ /* 0x000fea0003800200 */
.L_x_87807:
        /* <DEDUP_REMOVED lines=11> */
.L_x_87784:
        /* <DEDUP_REMOVED lines=21> */
.L_x_87816:
        /* <DEDUP_REMOVED lines=12> */
.L_x_87818:
[----:B------:R-:W-:Y:S05]  /*2bbc0*/  BSYNC.RECONVERGENT B3 ;  /* 0x0000000000037941 */ /* 0x000fea0003800200 */
.L_x_87817:
        /* <DEDUP_REMOVED lines=62> */
.L_x_87815:
[----:B------:R-:W-:Y:S05]  /*2bfb0*/  BSYNC.RECONVERGENT B2 ;  /* 0x0000000000027941 */ /* 0x000fea0003800200 */
.L_x_87814:
        /* <DEDUP_REMOVED lines=9> */
.L_x_87813:
[----:B------:R-:W-:Y:S05]  /*2c050*/  BSYNC.RECONVERGENT B1 ;  /* 0x0000000000017941 */ /* 0x000fea0003800200 */
.L_x_87812:
        /* <DEDUP_REMOVED lines=17> */
.L_x_87823:
        /* <DEDUP_REMOVED lines=12> */
.L_x_87825:
[----:B------:R-:W-:Y:S05]  /*2c230*/  BSYNC.RECONVERGENT B3 ;  /* 0x0000000000037941 */ /* 0x000fea0003800200 */
.L_x_87824:
        /* <DEDUP_REMOVED lines=61> */
.L_x_87822:
[----:B------:R-:W-:Y:S05]  /*2c610*/  BSYNC.RECONVERGENT B2 ;  /* 0x0000000000027941 */ /* 0x000fea0003800200 */
.L_x_87821:
        /* <DEDUP_REMOVED lines=10> */
.L_x_87820:
[----:B------:R-:W-:Y:S05]  /*2c6c0*/  BSYNC.RECONVERGENT B1 ;  /* 0x0000000000017941 */ /* 0x000fea0003800200 */
.L_x_87819:
        /* <DEDUP_REMOVED lines=17> */
.L_x_87830:
        /* <DEDUP_REMOVED lines=12> */
.L_x_87832:
[----:B------:R-:W-:Y:S05]  /*2c8a0*/  BSYNC.RECONVERGENT B3 ;  /* 0x0000000000037941 */ /* 0x000fea0003800200 */
.L_x_87831:
        /* <DEDUP_REMOVED lines=61> */
.L_x_87829:
[----:B------:R-:W-:Y:S05]  /*2cc80*/  BSYNC.RECONVERGENT B2 ;  /* 0x0000000000027941 */ /* 0x000fea0003800200 */
.L_x_87828:
        /* <DEDUP_REMOVED lines=10> */
.L_x_87827:
[----:B------:R-:W-:Y:S05]  /*2cd30*/  BSYNC.RECONVERGENT B1 ;  /* 0x0000000000017941 */ /* 0x000fea0003800200 */
.L_x_87826:
        /* <DEDUP_REMOVED lines=16> */
.L_x_87835:
        /* <DEDUP_REMOVED lines=12> */
.L_x_87837:
[----:B------:R-:W-:Y:S05]  /*2cf00*/  BSYNC.RECONVERGENT B2 ;  /* 0x0000000000027941 */ /* 0x000fea0003800200 */
.L_x_87836:
        /* <DEDUP_REMOVED lines=61> */
.L_x_87834:
[----:B------:R-:W-:Y:S05]  /*2d2e0*/  BSYNC.RECONVERGENT B1 ;  /* 0x0000000000017941 */ /* 0x000fea0003800200 */
.L_x_87833:
        /* <DEDUP_REMOVED lines=10> */
.L_x_87806:
[----:B------:R-:W-:Y:S05]  /*2d390*/  BSYNC.RECONVERGENT B0 ;  /* 0x0000000000007941 */ /* 0x000fea0003800200 */
.L_x_87783:
        /* <DEDUP_REMOVED lines=17> */
.L_x_87839:
[----:B------:R-:W-:Y:S05]  /*2d4b0*/  BSYNC.RECONVERGENT B0 ;  /* 0x0000000000007941 */ /* 0x000fea0003800200 */
.L_x_87838:
        /* <DEDUP_REMOVED lines=32> */
.L_x_87846:
        /* <DEDUP_REMOVED lines=12> */
.L_x_87848:
[----:B------:R-:W-:Y:S05]  /*2d780*/  BSYNC.RECONVERGENT B3 ;  /* 0x0000000000037941 */ /* 0x000fea0003800200 */
.L_x_87847:
        /* <DEDUP_REMOVED lines=62> */
.L_x_87845:
[----:B------:R-:W-:Y:S05]  /*2db70*/  BSYNC.RECONVERGENT B2 ;  /* 0x0000000000027941 */ /* 0x000fea0003800200 */
.L_x_87844:
        /* <DEDUP_REMOVED lines=9> */
.L_x_87843:
[----:B------:R-:W-:Y:S05]  /*2dc10*/  BSYNC.RECONVERGENT B1 ;  /* 0x0000000000017941 */ /* 0x000fea0003800200 */
.L_x_87842:
        /* <DEDUP_REMOVED lines=17> */
.L_x_87853:
        /* <DEDUP_REMOVED lines=12> */
.L_x_87855:
[----:B------:R-:W-:Y:S05]  /*2ddf0*/  BSYNC.RECONVERGENT B3 ;  /* 0x0000000000037941 */ /* 0x000fea0003800200 */
.L_x_87854:
        /* <DEDUP_REMOVED lines=62> */
.L_x_87852:
[----:B------:R-:W-:Y:S05]  /*2e1e0*/  BSYNC.RECONVERGENT B2 ;  /* 0x0000000000027941 */ /* 0x000fea0003800200 */
.L_x_87851:
        /* <DEDUP_REMOVED lines=10> */
.L_x_87850:
[----:B------:R-:W-:Y:S05]  /*2e290*/  BSYNC.RECONVERGENT B1 ;  /* 0x0000000000017941 */ /* 0x000fea0003800200 */
.L_x_87849:
        /* <DEDUP_REMOVED lines=17> */
.L_x_87860:
        /* <DEDUP_REMOVED lines=12> */
.L_x_87862:
[----:B------:R-:W-:Y:S05]  /*2e470*/  BSYNC.RECONVERGENT B3 ;  /* 0x0000000000037941 */ /* 0x000fea0003800200 */
.L_x_87861:
        /* <DEDUP_REMOVED lines=62> */
.L_x_87859:
[----:B------:R-:W-:Y:S05]  /*2e860*/  BSYNC.RECONVERGENT B2 ;  /* 0x0000000000027941 */ /* 0x000fea0003800200 */
.L_x_87858:
        /* <DEDUP_REMOVED lines=10> */
.L_x_87857:
[----:B------:R-:W-:Y:S05]  /*2e910*/  BSYNC.RECONVERGENT B1 ;  /* 0x0000000000017941 */ /* 0x000fea0003800200 */
.L_x_87856:
        /* <DEDUP_REMOVED lines=16> */
.L_x_87866:
        /* <DEDUP_REMOVED lines=12> */
.L_x_87868:
[----:B------:R-:W-:Y:S05]  /*2eae0*/  BSYNC.RECONVERGENT B2 ;  /* 0x0000000000027941 */ /* 0x000fea0003800200 */
.L_x_87867:
        /* <DEDUP_REMOVED lines=62> */
.L_x_87865:
[----:B------:R-:W-:Y:S05]  /*2eed0*/  BSYNC.RECONVERGENT B1 ;  /* 0x0000000000017941 */ /* 0x000fea0003800200 */
.L_x_87864:
        /* <DEDUP_REMOVED lines=11> */
.L_x_87841:
        /* <DEDUP_REMOVED lines=21> */
.L_x_87873:
        /* <DEDUP_REMOVED lines=12> */
.L_x_87875:
[----:B------:R-:W-:Y:S05]  /*2f1a0*/  BSYNC.RECONVERGENT B3 ;  /* 0x0000000000037941 */ /* 0x000fea0003800200 */
.L_x_87874:
        /* <DEDUP_REMOVED lines=62> */
.L_x_87872:
[----:B------:R-:W-:Y:S05]  /*2f590*/  BSYNC.RECONVERGENT B2 ;  /* 0x0000000000027941 */ /* 0x000fea0003800200 */
.L_x_87871:
        /* <DEDUP_REMOVED lines=9> */
.L_x_87870:
[----:B------:R-:W-:Y:S05]  /*2f630*/  BSYNC.RECONVERGENT B1 ;  /* 0x0000000000017941 */ /* 0x000fea0003800200 */
.L_x_87869:
        /* <DEDUP_REMOVED lines=17> */
.L_x_87880:
        /* <DEDUP_REMOVED lines=12> */
.L_x_87882:
[----:B------:R-:W-:Y:S05]  /*2f810*/  BSYNC.RECONVERGENT B3 ;  /* 0x0000000000037941 */ /* 0x000fea0003800200 */
.L_x_87881:
        /* <DEDUP_REMOVED lines=62> */
.L_x_87879:
[----:B------:R-:W-:Y:S05]  /*2fc00*/  BSYNC.RECONVERGENT B2 ;  /* 0x0000000000027941 */ /* 0x000fea0003800200 */
.L_x_87878:
        /* <DEDUP_REMOVED lines=10> */
.L_x_87877:
[----:B------:R-:W-:Y:S05]  /*2fcb0*/  BSYNC.RECONVERGENT B1 ;  /* 0x0000000000017941 */ /* 0x000fea0003800200 */
.L_x_87876:
        /* <DEDUP_REMOVED lines=17> */
.L_x_87887:
        /* <DEDUP_REMOVED lines=12> */
.L_x_87889:
[----:B------:R-:W-:Y:S05]  /*2fe90*/  BSYNC.RECONVERGENT B3 ;  /* 0x0000000000037941 */ /* 0x000fea0003800200 */
.L_x_87888:
        /* <DEDUP_REMOVED lines=62> */
.L_x_87886:
[----:B------:R-:W-:Y:S05]  /*30280*/  BSYNC.RECONVERGENT B2 ;  /* 0x0000000000027941 */ /* 0x000fea0003800200 */
.L_x_87885:
        /* <DEDUP_REMOVED lines=10> */
.L_x_87884:
[----:B------:R-:W-:Y:S05]  /*30330*/  BSYNC.RECONVERGENT B1 ;  /* 0x0000000000017941 */ /* 0x000fea0003800200 */
.L_x_87883:
        /* <DEDUP_REMOVED lines=16> */
.L_x_87892:
        /* <DEDUP_REMOVED lines=12> */
.L_x_87894:
[----:B------:R-:W-:Y:S05]  /*30500*/  BSYNC.RECONVERGENT B2 ;  /* 0x0000000000027941 */ /* 0x000fea0003800200 */
.L_x_87893:
        /* <DEDUP_REMOVED lines=62> */
.L_x_87891:
[----:B------:R-:W-:Y:S05]  /*308f0*/  BSYNC.RECONVERGENT B1 ;  /* 0x0000000000017941 */ /* 0x000fea0003800200 */
.L_x_87890:
        /* <DEDUP_REMOVED lines=10> */
.L_x_87863:
[----:B------:R-:W-:Y:S05]  /*309a0*/  BSYNC.RECONVERGENT B0 ;  /* 0x0000000000007941 */ /* 0x000fea0003800200 */
.L_x_87840:
        /* <DEDUP_REMOVED lines=17> */
.L_x_87896:
[----:B------:R-:W-:Y:S05]  /*30ac0*/  BSYNC.RECONVERGENT B0 ;  /* 0x0000000000007941 */ /* 0x000fea0003800200 */
.L_x_87895:
        /* <DEDUP_REMOVED lines=32> */
.L_x_87903:
        /* <DEDUP_REMOVED lines=12> */
.L_x_87905:
[----:B------:R-:W-:Y:S05]  /*30d90*/  BSYNC.RECONVERGENT B3 ;  /* 0x0000000000037941 */ /* 0x000fea0003800200 */
.L_x_87904:
        /* <DEDUP_REMOVED lines=62> */
.L_x_87902:
[----:B------:R-:W-:Y:S05]  /*31180*/  BSYNC.RECONVERGENT B2 ;  /* 0x0000000000027941 */ /* 0x000fea0003800200 */
.L_x_87901:
        /* <DEDUP_REMOVED lines=9> */
.L_x_87900:
[----:B------:R-:W-:Y:S05]  /*31220*/  BSYNC.RECONVERGENT B1 ;  /* 0x0000000000017941 */ /* 0x000fea0003800200 */
.L_x_87899:
        /* <DEDUP_REMOVED lines=17> */
.L_x_87910:
        /* <DEDUP_REMOVED lines=12> */
.L_x_87912:
[----:B------:R-:W-:Y:S05]  /*31400*/  BSYNC.RECONVERGENT B3 ;  /* 0x0000000000037941 */ /* 0x000fea0003800200 */
.L_x_87911:
        /* <DEDUP_REMOVED lines=61> */
.L_x_87909:
[----:B------:R-:W-:Y:S05]  /*317e0*/  BSYNC.RECONVERGENT B2 ;  /* 0x0000000000027941 */ /* 0x000fea0003800200 */
.L_x_87908:
        /* <DEDUP_REMOVED lines=10> */
.L_x_87907:
[----:B------:R-:W-:Y:S05]  /*31890*/  BSYNC.RECONVERGENT B1 ;  /* 0x0000000000017941 */ /* 0x000fea0003800200 */
.L_x_87906:
        /* <DEDUP_REMOVED lines=17> */
.L_x_87917:
        /* <DEDUP_REMOVED lines=12> */
.L_x_87919:
[----:B------:R-:W-:Y:S05]  /*31a70*/  BSYNC.RECONVERGENT B3 ;  /* 0x0000000000037941 */ /* 0x000fea0003800200 */
.L_x_87918:
        /* <DEDUP_REMOVED lines=61> */
.L_x_87916:
[----:B------:R-:W-:Y:S05]  /*31e50*/  BSYNC.RECONVERGENT B2 ;  /* 0x0000000000027941 */ /* 0x000fea0003800200 */
.L_x_87915:
        /* <DEDUP_REMOVED lines=10> */
.L_x_87914:
[----:B------:R-:W-:Y:S05]  /*31f00*/  BSYNC.RECONVERGENT B1 ;  /* 0x0000000000017941 */ /* 0x000fea0003800200 */
.L_x_87913:
        /* <DEDUP_REMOVED lines=16> */
.L_x_87923:
        /* <DEDUP_REMOVED lines=12> */
.L_x_87925:
[----:B------:R-:W-:Y:S05]  /*320d0*/  BSYNC.RECONVERGENT B2 ;  /* 0x0000000000027941 */ /* 0x000fea0003800200 */
.L_x_87924:
        /* <DEDUP_REMOVED lines=61> */
.L_x_87922:
[----:B------:R-:W-:Y:S05]  /*324b0*/  BSYNC.RECONVERGENT B1 ;  /* 0x0000000000017941 */ /* 0x000fea0003800200 */
.L_x_87921:
        /* <DEDUP_REMOVED lines=11> */
.L_x_87898:
        /* <DEDUP_REMOVED lines=21> */
.L_x_87930:
        /* <DEDUP_REMOVED lines=12> */
.L_x_87932:
[----:B------:R-:W-:Y:S05]  /*32780*/  BSYNC.RECONVERGENT B3 ;  /* 0x0000000000037941 */ /* 0x000fea0003800200 */
.L_x_87931:
        /* <DEDUP_REMOVED lines=62> */
.L_x_87929:
[----:B------:R-:W-:Y:S05]  /*32b70*/  BSYNC.RECONVERGENT B2 ;  /* 0x0000000000027941 */ /* 0x000fea0003800200 */
.L_x_87928:
        /* <DEDUP_REMOVED lines=9> */
.L_x_87927:
[----:B------:R-:W-:Y:S05]  /*32c10*/  BSYNC.RECONVERGENT B1 ;  /* 0x0000000000017941 */ /* 0x000fea0003800200 */
.L_x_87926:
        /* <DEDUP_REMOVED lines=17> */
.L_x_87937:
        /* <DEDUP_REMOVED lines=12> */
.L_x_87939:
[----:B------:R-:W-:Y:S05]  /*32df0*/  BSYNC.RECONVERGENT B3 ;  /* 0x0000000000037941 */ /* 0x000fea0003800200 */
.L_x_87938:
        /* <DEDUP_REMOVED lines=61> */
.L_x_87936:
[----:B------:R-:W-:Y:S05]  /*331d0*/  BSYNC.RECONVERGENT B2 ;  /* 0x0000000000027941 */ /* 0x000fea0003800200 */
.L_x_87935:
        /* <DEDUP_REMOVED lines=10> */
.L_x_87934:
[----:B------:R-:W-:Y:S05]  /*33280*/  BSYNC.RECONVERGENT B1 ;  /* 0x0000000000017941 */ /* 0x000fea0003800200 */
.L_x_87933:
        /* <DEDUP_REMOVED lines=17> */
.L_x_87944:
        /* <DEDUP_REMOVED lines=12> */
.L_x_87946:
[----:B------:R-:W-:Y:S05]  /*33460*/  BSYNC.RECONVERGENT B3 ;  /* 0x0000000000037941 */ /* 0x000fea0003800200 */
.L_x_87945:
        /* <DEDUP_REMOVED lines=61> */
.L_x_87943:
[----:B------:R-:W-:Y:S05]  /*33840*/  BSYNC.RECONVERGENT B2 ;  /* 0x0000000000027941 */ /* 0x000fea0003800200 */
.L_x_87942:
        /* <DEDUP_REMOVED lines=10> */
.L_x_87941:
[----:B------:R-:W-:Y:S05]  /*338f0*/  BSYNC.RECONVERGENT B1 ;  /* 0x0000000000017941 */ /* 0x000fea0003800200 */
.L_x_87940:
        /* <DEDUP_REMOVED lines=16> */
.L_x_87949:
        /* <DEDUP_REMOVED lines=12> */
.L_x_87951:
[----:B------:R-:W-:Y:S05]  /*33ac0*/  BSYNC.RECONVERGENT B2 ;  /* 0x0000000000027941 */ /* 0x000fea0003800200 */
.L_x_87950:
        /* <DEDUP_REMOVED lines=61> */
.L_x_87948:
[----:B------:R-:W-:Y:S05]  /*33ea0*/  BSYNC.RECONVERGENT B1 ;  /* 0x0000000000017941 */ /* 0x000fea0003800200 */
.L_x_87947:
        /* <DEDUP_REMOVED lines=10> */
.L_x_87920:
[----:B------:R-:W-:Y:S05]  /*33f50*/  BSYNC.RECONVERGENT B0 ;  /* 0x0000000000007941 */ /* 0x000fea0003800200 */
.L_x_87897:
        /* <DEDUP_REMOVED lines=17> */
.L_x_87953:
[----:B------:R-:W-:Y:S05]  /*34070*/  BSYNC.RECONVERGENT B0 ;  /* 0x0000000000007941 */ /* 0x000fea0003800200 */
.L_x_87952:
        /* <DEDUP_REMOVED lines=32> */
.L_x_87960:
        /* <DEDUP_REMOVED lines=12> */
.L_x_87962:
[----:B------:R-:W-:Y:S05]  /*34340*/  BSYNC.RECONVERGENT B3 ;  /* 0x0000000000037941 */ /* 0x000fea0003800200 */
.L_x_87961:
        /* <DEDUP_REMOVED lines=62> */
.L_x_87959:
[----:B------:R-:W-:Y:S05]  /*34730*/  BSYNC.RECONVERGENT B2 ;  /* 0x0000000000027941 */ /* 0x000fea0003800200 */
.L_x_87958:
        /* <DEDUP_REMOVED lines=9> */
.L_x_87957:
[----:B------:R-:W-:Y:S05]  /*347d0*/  BSYNC.RECONVERGENT B1 ;  /* 0x0000000000017941 */ /* 0x000fea0003800200 */
.L_x_87956:
        /* <DEDUP_REMOVED lines=17> */
.L_x_87967:
        /* <DEDUP_REMOVED lines=12> */
.L_x_87969:
[----:B------:R-:W-:Y:S05]  /*349b0*/  BSYNC.RECONVERGENT B3 ;  /* 0x0000000000037941 */ /* 0x000fea0003800200 */
.L_x_87968:
        /* <DEDUP_REMOVED lines=62> */
.L_x_87966:
[----:B------:R-:W-:Y:S05]  /*34da0*/  BSYNC.RECONVERGENT B2 ;  /* 0x0000000000027941 */ /* 0x000fea0003800200 */
.L_x_87965:
        /* <DEDUP_REMOVED lines=10> */
.L_x_87964:
[----:B------:R-:W-:Y:S05]  /*34e50*/  BSYNC.RECONVERGENT B1 ;  /* 0x0000000000017941 */ /* 0x000fea0003800200 */
.L_x_87963:
        /* <DEDUP_REMOVED lines=17> */
.L_x_87974:
        /* <DEDUP_REMOVED lines=12> */
.L_x_87976:
[----:B------:R-:W-:Y:S05]  /*35030*/  BSYNC.RECONVERGENT B3 ;  /* 0x0000000000037941 */ /* 0x000fea0003800200 */
.L_x_87975:
        /* <DEDUP_REMOVED lines=62> */
.L_x_87973:
[----:B------:R-:W-:Y:S05]  /*35420*/  BSYNC.RECONVERGENT B2 ;  /* 0x0000000000027941 */ /* 0x000fea0003800200 */
.L_x_87972:
        /* <DEDUP_REMOVED lines=10> */
.L_x_87971:
[----:B------:R-:W-:Y:S05]  /*354d0*/  BSYNC.RECONVERGENT B1 ;  /* 0x0000000000017941 */ /* 0x000fea0003800200 */
.L_x_87970:
        /* <DEDUP_REMOVED lines=16> */
.L_x_87980:
        /* <DEDUP_REMOVED lines=12> */
.L_x_87982:
[----:B------:R-:W-:Y:S05]  /*356a0*/  BSYNC.RECONVERGENT B2 ;  /* 0x0000000000027941 */ /* 0x000fea0003800200 */
.L_x_87981:
        /* <DEDUP_REMOVED lines=62> */
.L_x_87979:
[----:B------:R-:W-:Y:S05]  /*35a90*/  BSYNC.RECONVERGENT B1 ;  /* 0x0000000000017941 */ /* 0x000fea0003800200 */
.L_x_87978:
        /* <DEDUP_REMOVED lines=11> */
.L_x_87955:
        /* <DEDUP_REMOVED lines=21> */
.L_x_87987:
        /* <DEDUP_REMOVED lines=12> */
.L_x_87989:
[----:B------:R-:W-:Y:S05]  /*35d60*/  BSYNC.RECONVERGENT B3 ;  /* 0x0000000000037941 */ /* 0x000fea0003800200 */
.L_x_87988:
        /* <DEDUP_REMOVED lines=62> */
.L_x_87986:
[----:B------:R-:W-:Y:S05]  /*36150*/  BSYNC.RECONVERGENT B2 ;  /* 0x0000000000027941 */ /* 0x000fea0003800200 */
.L_x_87985:
        /* <DEDUP_REMOVED lines=9> */
.L_x_87984:
[----:B------:R-:W-:Y:S05]  /*361f0*/  BSYNC.RECONVERGENT B1 ;  /* 0x0000000000017941 */ /* 0x000fea0003800200 */
.L_x_87983:
        /* <DEDUP_REMOVED lines=17> */
.L_x_87994:
        /* <DEDUP_REMOVED lines=12> */
.L_x_87996:
[----:B------:R-:W-:Y:S05]  /*363d0*/  BSYNC.RECONVERGENT B3 ;  /* 0x0000000000037941 */ /* 0x000fea0003800200 */
.L_x_87995:
        /* <DEDUP_REMOVED lines=62> */
.L_x_87993:
[----:B------:R-:W-:Y:S05]  /*367c0*/  BSYNC.RECONVERGENT B2 ;  /* 0x0000000000027941 */ /* 0x000fea0003800200 */
.L_x_87992:
        /* <DEDUP_REMOVED lines=10> */
.L_x_87991:
[----:B------:R-:W-:Y:S05]  /*36870*/  BSYNC.RECONVERGENT B1 ;  /* 0x0000000000017941 */ /* 0x000fea0003800200 */
.L_x_87990:
        /* <DEDUP_REMOVED lines=17> */
.L_x_88001:
        /* <DEDUP_REMOVED lines=12> */
.L_x_88003:
[----:B------:R-:W-:Y:S05]  /*36a50*/  BSYNC.RECONVERGENT B3 ;  /* 0x0000000000037941 */ /* 0x000fea0003800200 */
.L_x_88002:
        /* <DEDUP_REMOVED lines=62> */
.L_x_88000:
[----:B------:R-:W-:Y:S05]  /*36e40*/  BSYNC.RECONVERGENT B2 ;  /* 0x0000000000027941 */ /* 0x000fea0003800200 */
.L_x_87999:
        /* <DEDUP_REMOVED lines=10> */
.L_x_87998:
[----:B------:R-:W-:Y:S05]  /*36ef0*/  BSYNC.RECONVERGENT B1 ;  /* 0x0000000000017941 */ /* 0x000fea0003800200 */
.L_x_87997:
        /* <DEDUP_REMOVED lines=16> */
.L_x_88006:
        /* <DEDUP_REMOVED lines=12> */
.L_x_88008:
[----:B------:R-:W-:Y:S05]  /*370c0*/  BSYNC.RECONVERGENT B2 ;  /* 0x0000000000027941 */ /* 0x000fea0003800200 */
.L_x_88007:
        /* <DEDUP_REMOVED lines=62> */
.L_x_88005:
[----:B------:R-:W-:Y:S05]  /*374b0*/  BSYNC.RECONVERGENT B1 ;  /* 0x0000000000017941 */ /* 0x000fea0003800200 */
.L_x_88004:
        /* <DEDUP_REMOVED lines=10> */
.L_x_87977:
[----:B------:R-:W-:Y:S05]  /*37560*/  BSYNC.RECONVERGENT B0 ;  /* 0x0000000000007941 */ /* 0x000fea0003800200 */
.L_x_87954:
        /* <DEDUP_REMOVED lines=17> */
.L_x_88010:
[----:B------:R-:W-:Y:S05]  /*37680*/  BSYNC.RECONVERGENT B0 ;  /* 0x0000000000007941 */ /* 0x000fea0003800200 */
.L_x_88009:
        /* <DEDUP_REMOVED lines=32> */
.L_x_88017:
        /* <DEDUP_REMOVED lines=12> */
.L_x_88019:
[----:B------:R-:W-:Y:S05]  /*37950*/  BSYNC.RECONVERGENT B3 ;  /* 0x0000000000037941 */ /* 0x000fea0003800200 */
.L_x_88018:
        /* <DEDUP_REMOVED lines=62> */
.L_x_88016:
[----:B------:R-:W-:Y:S05]  /*37d40*/  BSYNC.RECONVERGENT B2 ;  /* 0x0000000000027941 */ /* 0x000fea0003800200 */
.L_x_88015:
        /* <DEDUP_REMOVED lines=9> */
.L_x_88014:
[----:B------:R-:W-:Y:S05]  /*37de0*/  BSYNC.RECONVERGENT B1 ;  /* 0x0000000000017941 */ /* 0x000fea0003800200 */
.L_x_88013:
        /* <DEDUP_REMOVED lines=17> */
.L_x_88024:
        /* <DEDUP_REMOVED lines=12> */
.L_x_88026:
[----:B------:R-:W-:Y:S05]  /*37fc0*/  BSYNC.RECONVERGENT B3 ;  /* 0x0000000000037941 */ /* 0x000fea0003800200 */
.L_x_88025:
        /* <DEDUP_REMOVED lines=61> */
.L_x_88023:
[----:B------:R-:W-:Y:S05]  /*383a0*/  BSYNC.RECONVERGENT B2 ;  /* 0x0000000000027941 */ /* 0x000fea0003800200 */
.L_x_88022:
        /* <DEDUP_REMOVED lines=10> */
.L_x_88021:
[----:B------:R-:W-:Y:S05]  /*38450*/  BSYNC.RECONVERGENT B1 ;  /* 0x0000000000017941 */ /* 0x000fea0003800200 */
.L_x_88020:
        /* <DEDUP_REMOVED lines=17> */
.L_x_88031:
        /* <DEDUP_REMOVED lines=12> */
.L_x_88033:
[----:B------:R-:W-:Y:S05]  /*38630*/  BSYNC.RECONVERGENT B3 ;  /* 0x0000000000037941 */ /* 0x000fea0003800200 */
.L_x_88032:
        /* <DEDUP_REMOVED lines=61> */
.L_x_88030:
[----:B------:R-:W-:Y:S05]  /*38a10*/  BSYNC.RECONVERGENT B2 ;  /* 0x0000000000027941 */ /* 0x000fea0003800200 */
.L_x_88029:
        /* <DEDUP_REMOVED lines=10> */
.L_x_88028:
[----:B------:R-:W-:Y:S05]  /*38ac0*/  BSYNC.RECONVERGENT B1 ;  /* 0x0000000000017941 */ /* 0x000fea0003800200 */
.L_x_88027:
        /* <DEDUP_REMOVED lines=16> */
.L_x_88037:
        /* <DEDUP_REMOVED lines=12> */
.L_x_88039:
[----:B------:R-:W-:Y:S05]  /*38c90*/  BSYNC.RECONVERGENT B2 ;  /* 0x0000000000027941 */ /* 0x000fea0003800200 */
.L_x_88038:
        /* <DEDUP_REMOVED lines=61> */
.L_x_88036:
[----:B------:R-:W-:Y:S05]  /*39070*/  BSYNC.RECONVERGENT B1 ;  /* 0x0000000000017941 */ /* 0x000fea0003800200 */
.L_x_88035:
        /* <DEDUP_REMOVED lines=11> */
.L_x_88012:
        /* <DEDUP_REMOVED lines=21> */
.L_x_88044:
        /* <DEDUP_REMOVED lines=12> */
.L_x_88046:
[----:B------:R-:W-:Y:S05]  /*39340*/  BSYNC.RECONVERGENT B3 ;  /* 0x0000000000037941 */ /* 0x000fea0003800200 */
.L_x_88045:
        /* <DEDUP_REMOVED lines=62> */
.L_x_88043:
[----:B------:R-:W-:Y:S05]  /*39730*/  BSYNC.RECONVERGENT B2 ;  /* 0x0000000000027941 */ /* 0x000fea0003800200 */
.L_x_88042:
        /* <DEDUP_REMOVED lines=9> */
.L_x_88041:
[----:B------:R-:W-:Y:S05]  /*397d0*/  BSYNC.RECONVERGENT B1 ;  /* 0x0000000000017941 */ /* 0x000fea0003800200 */
.L_x_88040:
        /* <DEDUP_REMOVED lines=17> */
.L_x_88051:
        /* <DEDUP_REMOVED lines=12> */
.L_x_88053:
[----:B------:R-:W-:Y:S05]  /*399b0*/  BSYNC.RECONVERGENT B3 ;  /* 0x0000000000037941 */ /* 0x000fea0003800200 */
.L_x_88052:
        /* <DEDUP_REMOVED lines=61> */
.L_x_88050:
[----:B------:R-:W-:Y:S05]  /*39d90*/  BSYNC.RECONVERGENT B2 ;  /* 0x0000000000027941 */ /* 0x000fea0003800200 */
.L_x_88049:
        /* <DEDUP_REMOVED lines=10> */
.L_x_88048:
[----:B------:R-:W-:Y:S05]  /*39e40*/  BSYNC.RECONVERGENT B1 ;  /* 0x0000000000017941 */ /* 0x000fea0003800200 */
.L_x_88047:
        /* <DEDUP_REMOVED lines=17> */
.L_x_88058:
        /* <DEDUP_REMOVED lines=12> */
.L_x_88060:
[----:B------:R-:W-:Y:S05]  /*3a020*/  BSYNC.RECONVERGENT B3 ;  /* 0x0000000000037941 */ /* 0x000fea0003800200 */
.L_x_88059:
        /* <DEDUP_REMOVED lines=61> */
.L_x_88057:
[----:B------:R-:W-:Y:S05]  /*3a400*/  BSYNC.RECONVERGENT B2 ;  /* 0x0000000000027941 */ /* 0x000fea0003800200 */
.L_x_88056:
        /* <DEDUP_REMOVED lines=10> */
.L_x_88055:
[----:B------:R-:W-:Y:S05]  /*3a4b0*/  BSYNC.RECONVERGENT B1 ;  /* 0x0000000000017941 */ /* 0x000fea0003800200 */
.L_x_88054:
        /* <DEDUP_REMOVED lines=16> */
.L_x_88063:
        /* <DEDUP_REMOVED lines=12> */
.L_x_88065:
[----:B------:R-:W-:Y:S05]  /*3a680*/  BSYNC.RECONVERGENT B2 ;  /* 0x0000000000027941 */ /* 0x000fea0003800200 */
.L_x_88064:
        /* <DEDUP_REMOVED lines=61> */
.L_x_88062:
[----:B------:R-:W-:Y:S05]  /*3aa60*/  BSYNC.RECONVERGENT B1 ;  /* 0x0000000000017941 */ /* 0x000fea0003800200 */
.L_x_88061:
        /* <DEDUP_REMOVED lines=10> */
.L_x_88034:
[----:B------:R-:W-:Y:S05]  /*3ab10*/  BSYNC.RECONVERGENT B0 ;  /* 0x0000000000007941 */ /* 0x000fea0003800200 */
.L_x_88011:
        /* <DEDUP_REMOVED lines=17> */
.L_x_88067:
[----:B------:R-:W-:Y:S05]  /*3ac30*/  BSYNC.RECONVERGENT B0 ;  /* 0x0000000000007941 */ /* 0x000fea0003800200 */
.L_x_88066:
        /* <DEDUP_REMOVED lines=32> */
.L_x_88074:
        /* <DEDUP_REMOVED lines=12> */
.L_x_88076:
[----:B------:R-:W-:Y:S05]  /*3af00*/  BSYNC.RECONVERGENT B3 ;  /* 0x0000000000037941 */ /* 0x000fea0003800200 */
.L_x_88075:
        /* <DEDUP_REMOVED lines=62> */
.L_x_88073:
[----:B------:R-:W-:Y:S05]  /*3b2f0*/  BSYNC.RECONVERGENT B2 ;  /* 0x0000000000027941 */ /* 0x000fea0003800200 */
.L_x_88072:
        /* <DEDUP_REMOVED lines=9> */
.L_x_88071:
[----:B------:R-:W-:Y:S05]  /*3b390*/  BSYNC.RECONVERGENT B1 ;  /* 0x0000000000017941 */ /* 0x000fea0003800200 */
.L_x_88070:
        /* <DEDUP_REMOVED lines=17> */
.L_x_88081:
        /* <DEDUP_REMOVED lines=12> */
.L_x_88083:
[----:B------:R-:W-:Y:S05]  /*3b570*/  BSYNC.RECONVERGENT B3 ;  /* 0x0000000000037941 */ /* 0x000fea0003800200 */
.L_x_88082:
        /* <DEDUP_REMOVED lines=62> */
.L_x_88080:
[----:B------:R-:W-:Y:S05]  /*3b960*/  BSYNC.RECONVERGENT B2 ;  /* 0x0000000000027941 */ /* 0x000fea0003800200 */
.L_x_88079:
        /* <DEDUP_REMOVED lines=10> */
.L_x_88078:
[----:B------:R-:W-:Y:S05]  /*3ba10*/  BSYNC.RECONVERGENT B1 ;  /* 0x0000000000017941 */ /* 0x000fea0003800200 */
.L_x_88077:
        /* <DEDUP_REMOVED lines=17> */
.L_x_88088:
        /* <DEDUP_REMOVED lines=12> */
.L_x_88090:
[----:B------:R-:W-:Y:S05]  /*3bbf0*/  BSYNC.RECONVERGENT B3 ;  /* 0x0000000000037941 */ /* 0x000fea0003800200 */
.L_x_88089:
        /* <DEDUP_REMOVED lines=62> */
.L_x_88087:
[----:B------:R-:W-:Y:S05]  /*3bfe0*/  BSYNC.RECONVERGENT B2 ;  /* 0x0000000000027941 */ /* 0x000fea0003800200 */
.L_x_88086:
        /* <DEDUP_REMOVED lines=10> */
.L_x_88085:
[----:B------:R-:W-:Y:S05]  /*3c090*/  BSYNC.RECONVERGENT B1 ;  /* 0x0000000000017941 */ /* 0x000fea0003800200 */
.L_x_88084:
        /* <DEDUP_REMOVED lines=16> */
.L_x_88094:
        /* <DEDUP_REMOVED lines=12> */
.L_x_88096:
[----:B------:R-:W-:Y:S05]  /*3c260*/  BSYNC.RECONVERGENT B2 ;  /* 0x0000000000027941 */ /* 0x000fea0003800200 */
.L_x_88095:
        /* <DEDUP_REMOVED lines=62> */
.L_x_88093:
[----:B------:R-:W-:Y:S05]  /*3c650*/  BSYNC.RECONVERGENT B1 ;  /* 0x0000000000017941 */ /* 0x000fea0003800200 */
.L_x_88092:
        /* <DEDUP_REMOVED lines=11> */
.L_x_88069:
        /* <DEDUP_REMOVED lines=21> */
.L_x_88101:
        /* <DEDUP_REMOVED lines=12> */
.L_x_88103:
[----:B------:R-:W-:Y:S05]  /*3c920*/  BSYNC.RECONVERGENT B3 ;  /* 0x0000000000037941 */ /* 0x000fea0003800200 */
.L_x_88102:
        /* <DEDUP_REMOVED lines=62> */
.L_x_88100:
[----:B------:R-:W-:Y:S05]  /*3cd10*/  BSYNC.RECONVERGENT B2 ;  /* 0x0000000000027941 */ /* 0x000fea0003800200 */
.L_x_88099:
        /* <DEDUP_REMOVED lines=9> */
.L_x_88098:
[----:B------:R-:W-:Y:S05]  /*3cdb0*/  BSYNC.RECONVERGENT B1 ;  /* 0x0000000000017941 */ /* 0x000fea0003800200 */
.L_x_88097:
        /* <DEDUP_REMOVED lines=17> */
.L_x_88108:
        /* <DEDUP_REMOVED lines=12> */
.L_x_88110:
[----:B------:R-:W-:Y:S05]  /*3cf90*/  BSYNC.RECONVERGENT B3 ;  /* 0x0000000000037941 */ /* 0x000fea0003800200 */
.L_x_88109:
        /* <DEDUP_REMOVED lines=62> */
.L_x_88107:
[----:B------:R-:W-:Y:S05]  /*3d380*/  BSYNC.RECONVERGENT B2 ;  /* 0x0000000000027941 */ /* 0x000fea0003800200 */
.L_x_88106:
        /* <DEDUP_REMOVED lines=10> */
.L_x_88105:
[----:B------:R-:W-:Y:S05]  /*3d430*/  BSYNC.RECONVERGENT B1 ;  /* 0x0000000000017941 */ /* 0x000fea0003800200 */
.L_x_88104:
        /* <DEDUP_REMOVED lines=17> */
.L_x_88115:
        /* <DEDUP_REMOVED lines=12> */
.L_x_88117:
[----:B------:R-:W-:Y:S05]  /*3d610*/  BSYNC.RECONVERGENT B3 ;  /* 0x0000000000037941 */ /* 0x000fea0003800200 */
.L_x_88116:
        /* <DEDUP_REMOVED lines=62> */
.L_x_88114:
[----:B------:R-:W-:Y:S05]  /*3da00*/  BSYNC.RECONVERGENT B2 ;  /* 0x0000000000027941 */ /* 0x000fea0003800200 */
.L_x_88113:
        /* <DEDUP_REMOVED lines=10> */
.L_x_88112:
[----:B------:R-:W-:Y:S05]  /*3dab0*/  BSYNC.RECONVERGENT B1 ;  /* 0x0000000000017941 */ /* 0x000fea0003800200 */
.L_x_88111:
        /* <DEDUP_REMOVED lines=16> */
.L_x_88120:
        /* <DEDUP_REMOVED lines=12> */
.L_x_88122:
[----:B------:R-:W-:Y:S05]  /*3dc80*/  BSYNC.RECONVERGENT B2 ;  /* 0x0000000000027941 */ /* 0x000fea0003800200 */
.L_x_88121:
        /* <DEDUP_REMOVED lines=62> */
.L_x_88119:
[----:B------:R-:W-:Y:S05]  /*3e070*/  BSYNC.RECONVERGENT B1 ;  /* 0x0000000000017941 */ /* 0x000fea0003800200 */
.L_x_88118:
        /* <DEDUP_REMOVED lines=10> */
.L_x_88091:
[----:B------:R-:W-:Y:S05]  /*3e120*/  BSYNC.RECONVERGENT B0 ;  /* 0x0000000000007941 */ /* 0x000fea0003800200 */
.L_x_88068:
        /* <DEDUP_REMOVED lines=17> */
.L_x_88124:
[----:B------:R-:W-:Y:S05]  /*3e240*/  BSYNC.RECONVERGENT B0 ;  /* 0x0000000000007941 */ /* 0x000fea0003800200 */
.L_x_88123:
        /* <DEDUP_REMOVED lines=32> */
.L_x_88131:
        /* <DEDUP_REMOVED lines=12> */
.L_x_88133:
[----:B------:R-:W-:Y:S05]  /*3e510*/  BSYNC.RECONVERGENT B3 ;  /* 0x0000000000037941 */ /* 0x000fea0003800200 */
.L_x_88132:
[----:B------:R-:W-:Y:S01]  /*3e520*/  IMAD.WIDE.U32 R144, R0, -0x2daee0ad, RZ ;  /* 0xd2511f5300907825 */ /* 0x000fe200078e00ff */
[----:B------:R-:W-:Y:S01]  /*3e530*/  UIADD3 UR15, UPT, UPT, UR4, -0x61c88647, URZ ;  /* 0x9e3779b9040f7890 */ /* 0x000fe2000fffe0ff */
[----:B------:R-:W-:Y:S02]  /*3e540*/  MOV R11, R9 ;  /* 0x00000009000b7202 */ /* 0x000fe40000000f00 */
[----:B------:R-:W-:Y:S01]  /*3e550*/  IMAD.WIDE.U32 R4, R2, -0x326172a9, RZ ;  /* 0xcd9e8d5702047825 */ /* 0x000fe200078e00ff */
[----:B------:R-:W-:-:S03]  /*3e560*/  LOP3.LUT R3, R10, UR5, R145, 0x96, !PT ;  /* 0x000000050a037c12 */ /* 0x000fc6000f8e9691 */
[----:B------:R-:W-:Y:S02]  /*3e570*/  IMAD.MOV.U32 R146, RZ, RZ, RZ ;  /* 0x000000ffff927224 */ /* 0x000fe400078e00ff */
        /* <DEDUP_REMOVED lines=56> */
.L_x_88130:
[----:B------:R-:W-:Y:S05]  /*3e900*/  BSYNC.RECONVERGENT B2 ;  /* 0x0000000000027941 */ /* 0x000fea0003800200 */
.L_x_88129:
        /* <DEDUP_REMOVED lines=9> */
.L_x_88128:
[----:B------:R-:W-:Y:S05]  /*3e9a0*/  BSYNC.RECONVERGENT B1 ;  /* 0x0000000000017941 */ /* 0x000fea0003800200 */
.L_x_88127:
        /* <DEDUP_REMOVED lines=17> */
.L_x_88138:
        /* <DEDUP_REMOVED lines=12> */
.L_x_88140:
[----:B------:R-:W-:Y:S05]  /*3eb80*/  BSYNC.RECONVERGENT B3 ;  /* 0x0000000000037941 */ /* 0x000fea0003800200 */
.L_x_88139:
        /* <DEDUP_REMOVED lines=61> */
.L_x_88137:
[----:B------:R-:W-:Y:S05]  /*3ef60*/  BSYNC.RECONVERGENT B2 ;  /* 0x0000000000027941 */ /* 0x000fea0003800200 */
.L_x_88136:
        /* <DEDUP_REMOVED lines=10> */
.L_x_88135:
[----:B------:R-:W-:Y:S05]  /*3f010*/  BSYNC.RECONVERGENT B1 ;  /* 0x0000000000017941 */ /* 0x000fea0003800200 */
.L_x_88134:
        /* <DEDUP_REMOVED lines=17> */
.L_x_88145:
        /* <DEDUP_REMOVED lines=12> */
.L_x_88147:
[----:B------:R-:W-:Y:S05]  /*3f1f0*/  BSYNC.RECONVERGENT B3 ;  /* 0x0000000000037941 */ /* 0x000fea0003800200 */
.L_x_88146:
        /* <DEDUP_REMOVED lines=61> */
.L_x_88144:
[----:B------:R-:W-:Y:S05]  /*3f5d0*/  BSYNC.RECONVERGENT B2 ;  /* 0x0000000000027941 */ /* 0x000fea0003800200 */
.L_x_88143:
        /* <DEDUP_REMOVED lines=10> */
.L_x_88142:
[----:B------:R-:W-:Y:S05]  /*3f680*/  BSYNC.RECONVERGENT B1 ;  /* 0x0000000000017941 */ /* 0x000fea0003800200 */
.L_x_88141:
        /* <DEDUP_REMOVED lines=16> */
.L_x_88151:
        /* <DEDUP_REMOVED lines=12> */
.L_x_88153:
[----:B------:R-:W-:Y:S05]  /*3f850*/  BSYNC.RECONVERGENT B2 ;  /* 0x0000000000027941 */ /* 0x000fea0003800200 */
.L_x_88152:
        /* <DEDUP_REMOVED lines=61> */
.L_x_88150:
[----:B------:R-:W-:Y:S05]  /*3fc30*/  BSYNC.RECONVERGENT B1 ;  /* 0x0000000000017941 */ /* 0x000fea0003800200 */
.L_x_88149:
        /* <DEDUP_REMOVED lines=11> */
.L_x_88126:
        /* <DEDUP_REMOVED lines=21> */
.L_x_88158:
        /* <DEDUP_REMOVED lines=12> */
.L_x_88160:
[----:B------:R-:W-:Y:S05]  /*3ff00*/  BSYNC.RECONVERGENT B3 ;  /* 0x0000000000037941 */ /* 0x000fea0003800200 */
.L_x_88159:
[----:B------:R-:W-:Y:S01]  /*3ff10*/  IMAD.WIDE.U32 R144, R0, -0x2daee0ad, RZ ;  /* 0xd2511f5300907825 */ /* 0x000fe200078e00ff */
[----:B------:R-:W-:-:S03]  /*3ff20*/  UIADD3 UR15, UPT, UPT, UR4, -0x61c88647, URZ ;  /* 0x9e3779b9040f7890 */ /* 0x000fc6000fffe0ff */
[----:B------:R-:W-:Y:S02]  /*3ff30*/  HFMA2 R146, -RZ, RZ, 0, 0 ;  /* 0x00000000ff927431 */ /* 0x000fe400000001ff */
        /* <DEDUP_REMOVED lines=59> */
.L_x_88157:
[----:B------:R-:W-:Y:S05]  /*402f0*/  BSYNC.RECONVERGENT B2 ;  /* 0x0000000000027941 */ /* 0x000fea0003800200 */
.L_x_88156:
        /* <DEDUP_REMOVED lines=9> */
.L_x_88155:
[----:B------:R-:W-:Y:S05]  /*40390*/  BSYNC.RECONVERGENT B1 ;  /* 0x0000000000017941 */ /* 0x000fea0003800200 */
.L_x_88154:
        /* <DEDUP_REMOVED lines=17> */
.L_x_88165:
        /* <DEDUP_REMOVED lines=12> */
.L_x_88167:
[----:B------:R-:W-:Y:S05]  /*40570*/  BSYNC.RECONVERGENT B3 ;  /* 0x0000000000037941 */ /* 0x000fea0003800200 */
.L_x_88166:
        /* <DEDUP_REMOVED lines=61> */
.L_x_88164:
[----:B------:R-:W-:Y:S05]  /*40950*/  BSYNC.RECONVERGENT B2 ;  /* 0x0000000000027941 */ /* 0x000fea0003800200 */
.L_x_88163:
        /* <DEDUP_REMOVED lines=10> */
.L_x_88162:
[----:B------:R-:W-:Y:S05]  /*40a00*/  BSYNC.RECONVERGENT B1 ;  /* 0x0000000000017941 */ /* 0x000fea0003800200 */
.L_x_88161:
        /* <DEDUP_REMOVED lines=17> */
.L_x_88172:
        /* <DEDUP_REMOVED lines=12> */
.L_x_88174:
[----:B------:R-:W-:Y:S05]  /*40be0*/  BSYNC.RECONVERGENT B3 ;  /* 0x0000000000037941 */ /* 0x000fea0003800200 */
.L_x_88173:
        /* <DEDUP_REMOVED lines=61> */
.L_x_88171:
[----:B------:R-:W-:Y:S05]  /*40fc0*/  BSYNC.RECONVERGENT B2 ;  /* 0x0000000000027941 */ /* 0x000fea0003800200 */
.L_x_88170:
        /* <DEDUP_REMOVED lines=10> */
.L_x_88169:
[----:B------:R-:W-:Y:S05]  /*41070*/  BSYNC.RECONVERGENT B1 ;  /* 0x0000000000017941 */ /* 0x000fea0003800200 */
.L_x_88168:
        /* <DEDUP_REMOVED lines=16> */
.L_x_88177:
        /* <DEDUP_REMOVED lines=12> */
.L_x_88179:
[----:B------:R-:W-:Y:S05]  /*41240*/  BSYNC.RECONVERGENT B2 ;  /* 0x0000000000027941 */ /* 0x000fea0003800200 */
.L_x_88178:
        /* <DEDUP_REMOVED lines=61> */
.L_x_88176:
[----:B------:R-:W-:Y:S05]  /*41620*/  BSYNC.RECONVERGENT B1 ;  /* 0x0000000000017941 */ /* 0x000fea0003800200 */
.L_x_88175:
        /* <DEDUP_REMOVED lines=10> */
.L_x_88148:
[----:B------:R-:W-:Y:S05]  /*416d0*/  BSYNC.RECONVERGENT B0 ;  /* 0x0000000000007941 */ /* 0x000fea0003800200 */
.L_x_88125:
        /* <DEDUP_REMOVED lines=17> */
.L_x_88181:
[----:B------:R-:W-:Y:S05]  /*417f0*/  BSYNC.RECONVERGENT B0 ;  /* 0x0000000000007941 */ /* 0x000fea0003800200 */
.L_x_88180:
[----:B01----:R-:W0:Y:S01]  /*41800*/  @P1 LDC.64 R140, c[0x0][0x390] ;  /* 0x0000e400ff8c1b82 */ /* 0x003e220000000a00 */
[----:B------:R-:W-:-:S04]  /*41810*/  VIADD R244, R224, 0x260 ;  /* 0x00000260e0f47836 */ /* 0x000fc80000000000 */
[----:B0-----:R-:W-:-:S05]  /*41820*/  @P1 IMAD.WIDE.U32 R140, R244, 0x10, R140 ;  /* 0x00000010f48c1825 */ /* 0x001fca00078e008c */
[----:B-----5:R0:W5:Y:S01]  /*41830*/  @P1 LDG.E.128 R132, desc[UR6][R140.64] ;  /* 0x000000068c841981 */ /* 0x020162000c1e1d00 */
[----:B------:R-:W-:Y:S01]  /*41840*/  IADD3 R223, PT, PT, R223, 0x260, RZ ;  /* 0x00000260dfdf7810 */ /* 0x000fe20007ffe0ff */
        /* <DEDUP_REMOVED lines=27> */
.L_x_88188:
        /* <DEDUP_REMOVED lines=12> */
.L_x_88190:
[----:B------:R-:W-:Y:S05]  /*41ac0*/  BSYNC.RECONVERGENT B3 ;  /* 0x0000000000037941 */ /* 0x000fea0003800200 */
.L_x_88189:
        /* <DEDUP_REMOVED lines=60> */
[----:B------:R-:W-:Y:S01]  /*41e90*/  LOP3.LUT R4, R8, UR15, R141, 0x96, !PT ;  /* 0x0000000f08047c12 */ /* 0x000fe2000f8e968d */
[----:B------:R-:W-:-:S07]  /*41ea0*/  IMAD.MOV.U32 R8, RZ, RZ, R140 ;  /* 0x000000ffff087224 */ /* 0x000fce00078e008c */
.L_x_88187:
[----:B------:R-:W-:Y:S05]  /*41eb0*/  BSYNC.RECONVERGENT B2 ;  /* 0x0000000000027941 */ /* 0x000fea0003800200 */
.L_x_88186:
        /* <DEDUP_REMOVED lines=9> */
.L_x_88185:
[----:B------:R-:W-:Y:S05]  /*41f50*/  BSYNC.RECONVERGENT B1 ;  /* 0x0000000000017941 */ /* 0x000fea0003800200 */
.L_x_88184:
        /* <DEDUP_REMOVED lines=17> */
.L_x_88195:
        /* <DEDUP_REMOVED lines=12> */
.L_x_88197:
[----:B------:R-:W-:Y:S05]  /*42130*/  BSYNC.RECONVERGENT B3 ;  /* 0x0000000000037941 */ /* 0x000fea0003800200 */
.L_x_88196:
        /* <DEDUP_REMOVED lines=62> */
.L_x_88194:
[----:B------:R-:W-:Y:S05]  /*42520*/  BSYNC.RECONVERGENT B2 ;  /* 0x0000000000027941 */ /* 0x000fea0003800200 */
.L_x_88193:
        /* <DEDUP_REMOVED lines=10> */
.L_x_88192:
[----:B------:R-:W-:Y:S05]  /*425d0*/  BSYNC.RECONVERGENT B1 ;  /* 0x0000000000017941 */ /* 0x000fea0003800200 */
.L_x_88191:
        /* <DEDUP_REMOVED lines=17> */
.L_x_88202:
        /* <DEDUP_REMOVED lines=12> */
.L_x_88204:
[----:B------:R-:W-:Y:S05]  /*427b0*/  BSYNC.RECONVERGENT B3 ;  /* 0x0000000000037941 */ /* 0x000fea0003800200 */
.L_x_88203:
        /* <DEDUP_REMOVED lines=62> */
.L_x_88201:
[----:B------:R-:W-:Y:S05]  /*42ba0*/  BSYNC.RECONVERGENT B2 ;  /* 0x0000000000027941 */ /* 0x000fea0003800200 */
.L_x_88200:
        /* <DEDUP_REMOVED lines=10> */
.L_x_88199:
[----:B------:R-:W-:Y:S05]  /*42c50*/  BSYNC.RECONVERGENT B1 ;  /* 0x0000000000017941 */ /* 0x000fea0003800200 */
.L_x_88198:
        /* <DEDUP_REMOVED lines=16> */
.L_x_88208:
        /* <DEDUP_REMOVED lines=12> */
.L_x_88210:
[----:B------:R-:W-:Y:S05]  /*42e20*/  BSYNC.RECONVERGENT B2 ;  /* 0x0000000000027941 */ /* 0x000fea0003800200 */
.L_x_88209:
        /* <DEDUP_REMOVED lines=62> */
.L_x_88207:
[----:B------:R-:W-:Y:S05]  /*43210*/  BSYNC.RECONVERGENT B1 ;  /* 0x0000000000017941 */ /* 0x000fea0003800200 */
.L_x_88206:
        /* <DEDUP_REMOVED lines=10> */
.L_x_88183:
        /* <DEDUP_REMOVED lines=21> */
.L_x_88215:
        /* <DEDUP_REMOVED lines=12> */
.L_x_88217:
[----:B------:R-:W-:Y:S05]  /*434d0*/  BSYNC.RECONVERGENT B3 ;  /* 0x0000000000037941 */ /* 0x000fea0003800200 */
.L_x_88216:
        /* <DEDUP_REMOVED lines=62> */
.L_x_88214:
[----:B------:R-:W-:Y:S05]  /*438c0*/  BSYNC.RECONVERGENT B2 ;  /* 0x0000000000027941 */ /* 0x000fea0003800200 */
.L_x_88213:
        /* <DEDUP_REMOVED lines=9> */
.L_x_88212:
[----:B------:R-:W-:Y:S05]  /*43960*/  BSYNC.RECONVERGENT B1 ;  /* 0x0000000000017941 */ /* 0x000fea0003800200 */
.L_x_88211:
        /* <DEDUP_REMOVED lines=17> */
.L_x_88222:
        /* <DEDUP_REMOVED lines=12> */
.L_x_88224:
[----:B------:R-:W-:Y:S05]  /*43b40*/  BSYNC.RECONVERGENT B3 ;  /* 0x0000000000037941 */ /* 0x000fea0003800200 */
.L_x_88223:
        /* <DEDUP_REMOVED lines=62> */
.L_x_88221:
[----:B------:R-:W-:Y:S05]  /*43f30*/  BSYNC.RECONVERGENT B2 ;  /* 0x0000000000027941 */ /* 0x000fea0003800200 */
.L_x_88220:
        /* <DEDUP_REMOVED lines=10> */
.L_x_88219:
[----:B------:R-:W-:Y:S05]  /*43fe0*/  BSYNC.RECONVERGENT B1 ;  /* 0x0000000000017941 */ /* 0x000fea0003800200 */
.L_x_88218:
        /* <DEDUP_REMOVED lines=17> */
.L_x_88229:
        /* <DEDUP_REMOVED lines=12> */
.L_x_88231:
[----:B------:R-:W-:Y:S05]  /*441c0*/  BSYNC.RECONVERGENT B3 ;  /* 0x0000000000037941 */ /* 0x000fea0003800200 */
.L_x_88230:
        /* <DEDUP_REMOVED lines=62> */
.L_x_88228:
[----:B------:R-:W-:Y:S05]  /*445b0*/  BSYNC.RECONVERGENT B2 ;  /* 0x0000000000027941 */ /* 0x000fea0003800200 */
.L_x_88227:
        /* <DEDUP_REMOVED lines=10> */
.L_x_88226:
[----:B------:R-:W-:Y:S05]  /*44660*/  BSYNC.RECONVERGENT B1 ;  /* 0x0000000000017941 */ /* 0x000fea0003800200 */
.L_x_88225:
        /* <DEDUP_REMOVED lines=16> */
.L_x_88234:
        /* <DEDUP_REMOVED lines=12> */
.L_x_88236:
[----:B------:R-:W-:Y:S05]  /*44830*/  BSYNC.RECONVERGENT B2 ;  /* 0x0000000000027941 */ /* 0x000fea0003800200 */
.L_x_88235:
        /* <DEDUP_REMOVED lines=62> */
.L_x_88233:
[----:B------:R-:W-:Y:S05]  /*44c20*/  BSYNC.RECONVERGENT B1 ;  /* 0x0000000000017941 */ /* 0x000fea0003800200 */
.L_x_88232:
        /* <DEDUP_REMOVED lines=9> */
.L_x_88205:
[----:B------:R-:W-:Y:S05]  /*44cc0*/  BSYNC.RECONVERGENT B0 ;  /* 0x0000000000007941 */ /* 0x000fea0003800200 */
.L_x_88182:
[----:B------:R-:W-:-:S04]  /*44cd0*/  IMAD.WIDE.U32 R224, R223, 0x10, R246 ;  /* 0x00000010dfe07825 */ /* 0x000fc800078e00f6 */
[----:B------:R-:W-:Y:S01]  /*44ce0*/  FADD.FTZ R223, RZ, R216 ;  /* 0x000000d8ffdf7221 */ /* 0x000fe20000010000 */
[----:B------:R-:W0:Y:S01]  /*44cf0*/  S2R R226, SR_TID.X ;  /* 0x0000000000e27919 */ /* 0x000e220000002100 */
[----:B------:R-:W-:Y:S02]  /*44d00*/  BSSY.RECONVERGENT B0, `(.L_x_88237) ;  /* 0x000005c000007945 */ /* 0x000fe40003800200 */
        /* <DEDUP_REMOVED lines=80> */
[----:B------:R-:W-:Y:S01]  /*45210*/  IMAD.U32 R224, R221, 0x10000, RZ ;  /* 0x00010000dde07824 */ /* 0x000fe200078e00ff */
        /* <DEDUP_REMOVED lines=10> */
.L_x_88238:
[----:B------:R-:W-:Y:S05]  /*452c0*/  BSYNC.RECONVERGENT B0 ;  /* 0x0000000000007941 */ /* 0x000fea0003800200 */
.L_x_88237:
[----:B------:R-:W-:Y:S01]  /*452d0*/  UMOV UR15, 0xffffffff ;  /* 0xffffffff000f7882 */ /* 0x000fe20000000000 */
        /* <DEDUP_REMOVED lines=184> */
.L_x_88254:
        /* <DEDUP_REMOVED lines=16> */
[----:B0-----:R-:W2:Y:S01]  /*45f60*/  LDL R226, [R1+0x188] ;  /* 0x0001880001e27983 */ /* 0x001ea20000100800 */
[----:B------:R-:W0:Y:S03]  /*45f70*/  LDC R244, c[0x0][0x388] ;  /* 0x0000e200fff47b82 */ /* 0x000e260000000800 */
[----:B------:R-:W3:Y:S04]  /*45f80*/  LDL R247, [R1+0x18c] ;  /* 0x00018c0001f77983 */ /* 0x000ee80000100800 */
[----:B------:R1:W-:Y:S04]  /*45f90*/  STL [R1+0x19c], R4 ;  /* 0x00019c0401007387 */ /* 0x0003e80000100800 */
[----:B-1----:R-:W4:Y:S04]  /*45fa0*/  LDL R4, [R1+0x184] ;  /* 0x0001840001047983 */ /* 0x002f280000100800 */
[----:B------:R1:W-:Y:S04]  /*45fb0*/  STL [R1+0x198], R3 ;  /* 0x0001980301007387 */ /* 0x0003e80000100800 */
[----:B-1----:R-:W3:Y:S01]  /*45fc0*/  LDL R3, [R1+0x180] ;  /* 0x0001800001037983 */ /* 0x002ee20000100800 */
[----:B------:R-:W-:-:S03]  /*45fd0*/  VIADD R224, R245, 0xffffffff ;  /* 0xfffffffff5e07836 */ /* 0x000fc60000000000 */
[----:B------:R1:W-:Y:S01]  /*45fe0*/  STL [R1+0x194], R2 ;  /* 0x0001940201007387 */ /* 0x0003e20000100800 */
[----:B0-----:R-:W-:Y:S02]  /*45ff0*/  IMAD R224, R224, R244, RZ ;  /* 0x000000f4e0e07224 */ /* 0x001fe400078e02ff */
[----:B------:R-:W0:Y:S01]  /*46000*/  LDC.64 R244, c[0x0][0x428] ;  /* 0x00010a00fff47b82 */ /* 0x000e220000000a00 */
[----:B------:R1:W-:Y:S02]  /*46010*/  STL [R1+0x190], R0 ;  /* 0x0001900001007387 */ /* 0x0003e40000100800 */
[----:B------:R-:W-:Y:S02]  /*46020*/  SHF.R.S32.HI R225, RZ, 0x1f, R224 ;  /* 0x0000001fffe17819 */ /* 0x000fe400000114e0 */
[----:B------:R-:W3:Y:S02]  /*46030*/  LDL R246, [R1+0x17c] ;  /* 0x00017c0001f67983 */ /* 0x000ee40000100800 */
[----:B------:R-:W-:-:S02]  /*46040*/  LEA.HI R224, R225, R224, RZ, 0x2 ;  /* 0x000000e0e1e07211 */ /* 0x000fc400078f10ff */
[----:B------:R-:W-:Y:S01]  /*46050*/  FSEL R225, R227, RZ, !P1 ;  /* 0x000000ffe3e17208 */ /* 0x000fe20004800000 */
[----:B-1----:R-:W3:Y:S01]  /*46060*/  LDL R2, [R1+0x168] ;  /* 0x0001680001027983 */ /* 0x002ee20000100800 */
[----:B------:R-:W-:-:S03]  /*46070*/  LEA.HI.SX32 R224, R224, R252, 0x1e ;  /* 0x000000fce0e07211 */ /* 0x000fc600078ff2ff */
[C---:B------:R-:W-:Y:S01]  /*46080*/  FADD.FTZ R216, -R225.reuse, R216 ;  /* 0x000000d8e1d87221 */ /* 0x040fe20000010100 */
[C---:B------:R-:W-:Y:S01]  /*46090*/  FADD.FTZ R217, -R225.reuse, R217 ;  /* 0x000000d9e1d97221 */ /* 0x040fe20000010100 */
[----:B------:R-:W3:Y:S01]  /*460a0*/  LDL R0, [R1+0x16c] ;  /* 0x00016c0001007983 */ /* 0x000ee20000100800 */
[----:B------:R-:W-:Y:S01]  /*460b0*/  FADD.FTZ R218, -R225, R218 ;  /* 0x000000dae1da7221 */ /* 0x000fe20000010100 */
[C---:B------:R-:W-:Y:S01]  /*460c0*/  FMUL.FTZ R216, R223.reuse, R216 ;  /* 0x000000d8dfd87220 */ /* 0x040fe20000410000 */
[----:B------:R-:W-:Y:S01]  /*460d0*/  FMUL.FTZ R217, R223, R217 ;  /* 0x000000d9dfd97220 */ /* 0x000fe20000410000 */
[----:B------:R-:W-:Y:S01]  /*460e0*/  FADD.FTZ R219, -R225, R219 ;  /* 0x000000dbe1db7221 */ /* 0x000fe20000010100 */
[C---:B------:R-:W-:Y:S01]  /*460f0*/  FMUL.FTZ R218, R223.reuse, R218 ;  /* 0x000000dadfda7220 */ /* 0x040fe20000410000 */
[----:B------:R-:W3:Y:S02]  /*46100*/  LDL R252, [R1+0x174] ;  /* 0x0001740001fc7983 */ /* 0x000ee40000100800 */
[----:B------:R-:W-:Y:S01]  /*46110*/  FMUL.FTZ R219, R223, R219 ;  /* 0x000000dbdfdb7220 */ /* 0x000fe20000410000 */
[----:B------:R-:W-:Y:S01]  /*46120*/  FADD.FTZ R208, -R225, R208 ;  /* 0x000000d0e1d07221 */ /* 0x000fe20000010100 */
[----:B----4-:R-:W-:Y:S01]  /*46130*/  FFMA.FTZ R217, R217, R4, R13 ;  /* 0x00000004d9d97223 */ /* 0x010fe2000001000d */
[----:B--2---:R-:W-:Y:S01]  /*46140*/  FFMA.FTZ R218, R218, R226, R14 ;  /* 0x000000e2dada7223 */ /* 0x004fe2000001000e */
[----:B------:R-:W2:Y:S01]  /*46150*/  LDL R4, [R1+0x160] ;  /* 0x0001600001047983 */ /* 0x000ea20000100800 */
[----:B---3--:R-:W-:Y:S01]  /*46160*/  FFMA.FTZ R219, R219, R247, R15 ;  /* 0x000000f7dbdb7223 */ /* 0x008fe2000001000f */
[----:B------:R-:W-:Y:S01]  /*46170*/  FFMA.FTZ R216, R216, R3, R12 ;  /* 0x00000003d8d87223 */ /* 0x000fe2000001000c */
[----:B0-----:R-:W-:Y:S01]  /*46180*/  IMAD.WIDE.U32 R226, R224, 0x10, R244 ;  /* 0x00000010e0e27825 */ /* 0x001fe200078e00f4 */
[----:B------:R-:W3:Y:S04]  /*46190*/  LDL R3, [R1+0x164] ;  /* 0x0001640001037983 */ /* 0x000ee80000100800 */
[----:B------:R0:W-:Y:S04]  /*461a0*/  STG.E.128 desc[UR6][R226.64], R216 ;  /* 0x000000d8e2007986 */ /* 0x0001e8000c101d06 */
[----:B------:R-:W4:Y:S04]  /*461b0*/  LDL R247, [R1+0x178] ;  /* 0x0001780001f77983 */ /* 0x000f280000100800 */
[----:B0-----:R-:W4:Y:S01]  /*461c0*/  LDL R227, [R1+0x170] ;  /* 0x0001700001e37983 */ /* 0x001f220000100800 */
        /* <DEDUP_REMOVED lines=9> */
[----:B------:R-:W-:Y:S01]  /*46260*/  FFMA.FTZ R210, R210, R2, R22 ;  /* 0x00000002d2d27223 */ /* 0x000fe20000010016 */
[----:B------:R-:W-:Y:S01]  /*46270*/  FFMA.FTZ R211, R211, R0, R23 ;  /* 0x00000000d3d37223 */ /* 0x000fe20000010017 */
[----:B------:R-:W4:Y:S04]  /*46280*/  LDL R2, [R1+0x138] ;  /* 0x0001380001027983 */ /* 0x000f280000100800 */
[----:B------:R-:W4:Y:S01]  /*46290*/  LDL R0, [R1+0x13c] ;  /* 0x00013c0001007983 */ /* 0x000f220000100800 */
[C---:B------:R-:W-:Y:S01]  /*462a0*/  FADD.FTZ R214, -R225.reuse, R214 ;  /* 0x000000d6e1d67221 */ /* 0x040fe20000010100 */
[----:B------:R-:W-:Y:S01]  /*462b0*/  FADD.FTZ R215, -R225, R215 ;  /* 0x000000d7e1d77221 */ /* 0x000fe20000010100 */
[----:B------:R-:W-:Y:S01]  /*462c0*/  IADD3 R216, PT, PT, R224, 0x20, RZ ;  /* 0x00000020e0d87810 */ /* 0x000fe20007ffe0ff */
[----:B------:R-:W4:Y:S04]  /*462d0*/  LDL R226, [R1+0x154] ;  /* 0x0001540001e27983 */ /* 0x000f280000100800 */
[----:B------:R-:W4:Y:S04]  /*462e0*/  LDL R219, [R1+0x158] ;  /* 0x0001580001db7983 */ /* 0x000f280000100800 */
[----:B------:R-:W4:Y:S01]  /*462f0*/  LDL R218, [R1+0x15c] ;  /* 0x00015c0001da7983 */ /* 0x000f220000100800 */
[----:B--2---:R-:W-:-:S03]  /*46300*/  FFMA.FTZ R208, R208, R4, R20 ;  /* 0x00000004d0d07223 */ /* 0x004fc60000010014 */
[----:B------:R-:W2:Y:S01]  /*46310*/  LDL R4, [R1+0x130] ;  /* 0x0001300001047983 */ /* 0x000ea20000100800 */
[----:B---3--:R-:W-:-:S03]  /*46320*/  FFMA.FTZ R209, R209, R3, R21 ;  /* 0x00000003d1d17223 */ /* 0x008fc60000010015 */
[----:B------:R-:W3:Y:S01]  /*46330*/  LDL R3, [R1+0x134] ;  /* 0x0001340001037983 */ /* 0x000ee20000100800 */
[C---:B------:R-:W-:Y:S01]  /*46340*/  FMUL.FTZ R212, R223.reuse, R212 ;  /* 0x000000d4dfd47220 */ /* 0x040fe20000410000 */
[C---:B------:R-:W-:Y:S01]  /*46350*/  FMUL.FTZ R213, R223.reuse, R213 ;  /* 0x000000d5dfd57220 */ /* 0x040fe20000410000 */
[C---:B------:R-:W-:Y:S01]  /*46360*/  FMUL.FTZ R214, R223.reuse, R214 ;  /* 0x000000d6dfd67220 */ /* 0x040fe20000410000 */
[----:B------:R-:W-:Y:S01]  /*46370*/  FMUL.FTZ R215, R223, R215 ;  /* 0x000000d7dfd77220 */ /* 0x000fe20000410000 */
[----:B------:R-:W-:-:S04]  /*46380*/  IMAD.WIDE.U32 R216, R216, 0x10, R244 ;  /* 0x00000010d8d87825 */ /* 0x000fc800078e00f4 */
[----:B------:R-:W-:Y:S01]  /*46390*/  FFMA.FTZ R213, R213, R252, R17 ;  /* 0x000000fcd5d57223 */ /* 0x000fe20000010011 */
[----:B----4-:R-:W-:Y:S01]  /*463a0*/  FFMA.FTZ R214, R214, R247, R18 ;  /* 0x000000f7d6d67223 */ /* 0x010fe20000010012 */
[----:B------:R-:W-:Y:S01]  /*463b0*/  FFMA.FTZ R215, R215, R246, R19 ;  /* 0x000000f6d7d77223 */ /* 0x000fe20000010013 */
[C---:B------:R-:W-:Y:S01]  /*463c0*/  FADD.FTZ R196, -R225.reuse, R196 ;  /* 0x000000c4e1c47221 */ /* 0x040fe20000010100 */
[C---:B------:R-:W-:Y:S01]  /*463d0*/  FADD.FTZ R197, -R225.reuse, R197 ;  /* 0x000000c5e1c57221 */ /* 0x040fe20000010100 */
[C---:B------:R-:W-:Y:S01]  /*463e0*/  FADD.FTZ R198, -R225.reuse, R198 ;  /* 0x000000c6e1c67221 */ /* 0x040fe20000010100 */
[C---:B------:R-:W-:Y:S01]  /*463f0*/  FADD.FTZ R199, -R225.reuse, R199 ;  /* 0x000000c7e1c77221 */ /* 0x040fe20000010100 */
[----:B------:R-:W-:Y:S01]  /*46400*/  FFMA.FTZ R212, R212, R227, R16 ;  /* 0x000000e3d4d47223 */ /* 0x000fe20000010010 */
[C---:B------:R-:W-:Y:S01]  /*46410*/  FADD.FTZ R204, -R225.reuse, R204 ;  /* 0x000000cce1cc7221 */ /* 0x040fe20000010100 */
[----:B------:R-:W4:Y:S04]  /*46420*/  LDL R227, [R1+0x150] ;  /* 0x0001500001e37983 */ /* 0x000f280000100800 */
        /* <DEDUP_REMOVED lines=18> */
[----:B0-----:R-:W4:Y:S04]  /*46550*/  LDL R217, [R1+0x140] ;  /* 0x0001400001d97983 */ /* 0x001f280000100800 */
[----:B------:R-:W4:Y:S04]  /*46560*/  LDL R216, [R1+0x144] ;  /* 0x0001440001d87983 */ /* 0x000f280000100800 */
[----:B------:R-:W4:Y:S04]  /*46570*/  LDL R215, [R1+0x148] ;  /* 0x0001480001d77983 */ /* 0x000f280000100800 */
[----:B------:R-:W4:Y:S01]  /*46580*/  LDL R214, [R1+0x14c] ;  /* 0x00014c0001d67983 */ /* 0x000f220000100800 */
        /* <DEDUP_REMOVED lines=29> */
[----:B------:R-:W4:Y:S04]  /*46760*/  LDL R247, [R1+0x11c] ;  /* 0x00011c0001f77983 */ /* 0x000f280000100800 */
[----:B------:R-:W4:Y:S01]  /*46770*/  LDL R246, [R1+0x100] ;  /* 0x0001000001f67983 */ /* 0x000f220000100800 */
[----:B--2---:R-:W-:-:S03]  /*46780*/  FFMA.FTZ R196, R196, R4, R32 ;  /* 0x00000004c4c47223 */ /* 0x004fc60000010020 */
[----:B------:R-:W2:Y:S01]  /*46790*/  LDL R4, [R1+0x120] ;  /* 0x0001200001047983 */ /* 0x000ea20000100800 */
[----:B---3--:R-:W-:-:S03]  /*467a0*/  FFMA.FTZ R197, R197, R3, R33 ;  /* 0x00000003c5c57223 */ /* 0x008fc60000010021 */
[----:B------:R-:W3:Y:S01]  /*467b0*/  LDL R3, [R1+0x124] ;  /* 0x0001240001037983 */ /* 0x000ee20000100800 */
[----:B------:R-:W-:-:S04]  /*467c0*/  VIADD R212, R224, 0x40 ;  /* 0x00000040e0d47836 */ /* 0x000fc80000000000 */
[----:B------:R-:W-:-:S04]  /*467d0*/  IMAD.WIDE.U32 R212, R212, 0x10, R244 ;  /* 0x00000010d4d47825 */ /* 0x000fc800078e00f4 */
[C---:B------:R-:W-:Y:S01]  /*467e0*/  FMUL.FTZ R204, R223.reuse, R204 ;  /* 0x000000ccdfcc7220 */ /* 0x040fe20000410000 */
[C---:B------:R-:W-:Y:S01]  /*467f0*/  FMUL.FTZ R205, R223.reuse, R205 ;  /* 0x000000cddfcd7220 */ /* 0x040fe20000410000 */
[C---:B------:R-:W-:Y:S01]  /*46800*/  FMUL.FTZ R206, R223.reuse, R206 ;  /* 0x000000cedfce7220 */ /* 0x040fe20000410000 */
[----:B------:R0:W-:Y:S01]  /*46810*/  STG.E.128 desc[UR6][R212.64], R208 ;  /* 0x000000d0d4007986 */ /* 0x0001e2000c101d06 */
[----:B------:R-:W-:Y:S01]  /*46820*/  FMUL.FTZ R207, R223, R207 ;  /* 0x000000cfdfcf7220 */ /* 0x000fe20000410000 */
[----:B------:R-:W-:Y:S01]  /*46830*/  FFMA.FTZ R205, R205, R226, R25 ;  /* 0x000000e2cdcd7223 */ /* 0x000fe20000010019 */
[----:B------:R-:W-:Y:S01]  /*46840*/  FFMA.FTZ R206, R206, R219, R26 ;  /* 0x000000dbcece7223 */ /* 0x000fe2000001001a */
[----:B------:R-:W-:Y:S01]  /*46850*/  FMUL.FTZ R200, R223, R200 ;  /* 0x000000c8dfc87220 */ /* 0x000fe20000410000 */
[----:B------:R-:W-:Y:S01]  /*46860*/  FFMA.FTZ R207, R207, R218, R27 ;  /* 0x000000dacfcf7223 */ /* 0x000fe2000001001b */
[C---:B------:R-:W-:Y:S01]  /*46870*/  FMUL.FTZ R201, R223.reuse, R201 ;  /* 0x000000c9dfc97220 */ /* 0x040fe20000410000 */
[C---:B------:R-:W-:Y:S01]  /*46880*/  FMUL.FTZ R202, R223.reuse, R202 ;  /* 0x000000cadfca7220 */ /* 0x040fe20000410000 */
[----:B------:R-:W-:Y:S01]  /*46890*/  FMUL.FTZ R203, R223, R203 ;  /* 0x000000cbdfcb7220 */ /* 0x000fe20000410000 */
[----:B------:R-:W3:Y:S01]  /*468a0*/  LDL R226, [R1+0x108] ;  /* 0x0001080001e27983 */ /* 0x000ee20000100800 */
[----:B----4-:R-:W-:-:S03]  /*468b0*/  FFMA.FTZ R204, R204, R227, R24 ;  /* 0x000000e3cccc7223 */ /* 0x010fc60000010018 */
[----:B------:R-:W4:Y:S04]  /*468c0*/  LDL R227, [R1+0x104] ;  /* 0x0001040001e37983 */ /* 0x000f280000100800 */
[----:B------:R-:W4:Y:S01]  /*468d0*/  LDL R219, [R1+0x10c] ;  /* 0x00010c0001db7983 */ /* 0x000f220000100800 */
[----:B0-----:R-:W-:-:S05]  /*468e0*/  IADD3 R208, PT, PT, R224, 0x60, RZ ;  /* 0x00000060e0d07810 */ /* 0x001fca0007ffe0ff */
[----:B------:R-:W-:-:S05]  /*468f0*/  IMAD.WIDE.U32 R208, R208, 0x10, R244 ;  /* 0x00000010d0d07825 */ /* 0x000fca00078e00f4 */
[----:B------:R0:W-:Y:S01]  /*46900*/  STG.E.128 desc[UR6][R208.64], R204 ;  /* 0x000000ccd0007986 */ /* 0x0001e2000c101d06 */
[----:B------:R-:W-:Y:S01]  /*46910*/  FFMA.FTZ R200, R200, R217, R28 ;  /* 0x000000d9c8c87223 */ /* 0x000fe2000001001c */
[----:B------:R-:W-:Y:S01]  /*46920*/  FFMA.FTZ R201, R201, R216, R29 ;  /* 0x000000d8c9c97223 */ /* 0x000fe2000001001d */
[----:B------:R-:W-:Y:S01]  /*46930*/  FFMA.FTZ R202, R202, R215, R30 ;  /* 0x000000d7caca7223 */ /* 0x000fe2000001001e */
[----:B0-----:R-:W-:Y:S02]  /*46940*/  VIADD R204, R224, 0x80 ;  /* 0x00000080e0cc7836 */ /* 0x001fe40000000000 */
[----:B------:R-:W-:Y:S02]  /*46950*/  FFMA.FTZ R203, R203, R214, R31 ;  /* 0x000000d6cbcb7223 */ /* 0x000fe4000001001f */
[----:B------:R-:W-:-:S05]  /*46960*/  IMAD.WIDE.U32 R204, R204, 0x10, R244 ;  /* 0x00000010cccc7825 */ /* 0x000fca00078e00f4 */
[----:B------:R0:W-:Y:S01]  /*46970*/  STG.E.128 desc[UR6][R204.64], R200 ;  /* 0x000000c8cc007986 */ /* 0x0001e2000c101d06 */
[C---:B------:R-:W-:Y:S01]  /*46980*/  FADD.FTZ R207, -R225.reuse, R169 ;  /* 0x000000a9e1cf7221 */ /* 0x040fe20000010100 */
[C---:B------:R-:W-:Y:S01]  /*46990*/  FADD.FTZ R169, -R225.reuse, R158 ;  /* 0x0000009ee1a97221 */ /* 0x040fe20000010100 */
[C---:B------:R-:W-:Y:S01]  /*469a0*/  FADD.FTZ R158, -R225.reuse, R148 ;  /* 0x00000094e19e7221 */ /* 0x040fe20000010100 */
[----:B------:R-:W-:Y:S01]  /*469b0*/  FADD.FTZ R148, -R225, R146 ;  /* 0x00000092e1947221 */ /* 0x000fe20000010100 */
[----:B0-----:R-:W-:-:S05]  /*469c0*/  IADD3 R200, PT, PT, R224, 0xa0, RZ ;  /* 0x000000a0e0c87810 */ /* 0x001fca0007ffe0ff */
[----:B------:R-:W-:-:S04]  /*469d0*/  IMAD.WIDE.U32 R200, R200, 0x10, R244 ;  /* 0x00000010c8c87825 */ /* 0x000fc800078e00f4 */
[C---:B------:R-:W-:Y:S01]  /*469e0*/  FADD.FTZ R203, -R225.reuse, R171 ;  /* 0x000000abe1cb7221 */ /* 0x040fe20000010100 */
[C---:B------:R-:W-:Y:S01]  /*469f0*/  FADD.FTZ R171, -R225.reuse, R152 ;  /* 0x00000098e1ab7221 */ /* 0x040fe20000010100 */
[----:B------:R0:W-:Y:S01]  /*46a00*/  STG.E.128 desc[UR6][R200.64], R196 ;  /* 0x000000c4c8007986 */ /* 0x0001e2000c101d06 */
[----:B------:R-:W-:Y:S01]  /*46a10*/  FADD.FTZ R152, -R225, R144 ;  /* 0x00000090e1987221 */ /* 0x000fe20000010100 */
[C---:B------:R-:W-:Y:S01]  /*46a20*/  FMUL.FTZ R144, R223.reuse, R192 ;  /* 0x000000c0df907220 */ /* 0x040fe20000410000 */
[----:B------:R-:W-:-:S04]  /*46a30*/  FMUL.FTZ R146, R223, R194 ;  /* 0x000000c2df927220 */ /* 0x000fc80000410000 */
[----:B------:R-:W-:Y:S02]  /*46a40*/  FFMA.FTZ R146, R146, R2, R38 ;  /* 0x0000000292927223 */ /* 0x000fe40000010026 */
[----:B------:R-:W4:Y:S01]  /*46a50*/  LDL R2, [R1+0xf8] ;  /* 0x0000f80001027983 */ /* 0x000f220000100800 */
[C---:B0-----:R-:W-:Y:S01]  /*46a60*/  FADD.FTZ R199, -R225.reuse, R170 ;  /* 0x000000aae1c77221 */ /* 0x041fe20000010100 */
        /* <DEDUP_REMOVED lines=9> */
[----:B------:R-:W-:-:S02]  /*46b00*/  VIADD R156, R224, 0xc0 ;  /* 0x000000c0e09c7836 */ /* 0x000fc40000000000 */
[C---:B------:R-:W-:Y:S01]  /*46b10*/  FADD.FTZ R201, -R225.reuse, R174 ;  /* 0x000000aee1c97221 */ /* 0x040fe20000010100 */
[----:B------:R-:W-:Y:S01]  /*46b20*/  FADD.FTZ R174, -R225, R157 ;  /* 0x0000009de1ae7221 */ /* 0x000fe20000010100 */
[----:B------:R-:W-:Y:S01]  /*46b30*/  FFMA.FTZ R147, R147, R0, R39 ;  /* 0x0000000093937223 */ /* 0x000fe20000010027 */
[----:B------:R-:W-:Y:S01]  /*46b40*/  IMAD.WIDE.U32 R156, R156, 0x10, R244 ;  /* 0x000000109c9c7825 */ /* 0x000fe200078e00f4 */
[----:B------:R-:W4:Y:S03]  /*46b50*/  LDL R0, [R1+0xfc] ;  /* 0x0000fc0001007983 */ /* 0x000f260000100800 */
[----:B--2---:R-:W-:Y:S02]  /*46b60*/  FFMA.FTZ R144, R144, R4, R36 ;  /* 0x0000000490907223 */ /* 0x004fe40000010024 */
[----:B------:R-:W2:Y:S01]  /*46b70*/  LDL R4, [R1+0xf0] ;  /* 0x0000f00001047983 */ /* 0x000ea20000100800 */
[----:B---3--:R-:W-:-:S03]  /*46b80*/  FFMA.FTZ R145, R145, R3, R37 ;  /* 0x0000000391917223 */ /* 0x008fc60000010025 */
[----:B------:R-:W3:Y:S04]  /*46b90*/  LDL R3, [R1+0xf4] ;  /* 0x0000f40001037983 */ /* 0x000ee80000100800 */
[----:B------:R0:W-:Y:S02]  /*46ba0*/  STG.E.128 desc[UR6][R156.64], R144 ;  /* 0x000000909c007986 */ /* 0x0001e4000c101d06 */
[----:B0-----:R-:W-:Y:S02]  /*46bb0*/  FMUL.FTZ R157, R223, R177 ;  /* 0x000000b1df9d7220 */ /* 0x001fe40000410000 */
        /* <DEDUP_REMOVED lines=9> */
[----:B------:R-:W-:-:S02]  /*46c50*/  FADD.FTZ R168, -R225, R143 ;  /* 0x0000008fe1a87221 */ /* 0x000fc40000010100 */
        /* <DEDUP_REMOVED lines=12> */
[----:B----4-:R-:W-:-:S02]  /*46d20*/  FFMA.FTZ R158, R178, R2, R50 ;  /* 0x00000002b29e7223 */ /* 0x010fc40000010032 */
[----:B------:R-:W4:Y:S01]  /*46d30*/  LDL R2, [R1+0xc8] ;  /* 0x0000c80001027983 */ /* 0x000f220000100800 */
[----:B------:R-:W-:-:S03]  /*46d40*/  FFMA.FTZ R159, R179, R0, R51 ;  /* 0x00000000b39f7223 */ /* 0x000fc60000010033 */
[----:B------:R-:W4:Y:S01]  /*46d50*/  LDL R0, [R1+0xcc] ;  /* 0x0000cc0001007983 */ /* 0x000f220000100800 */
[----:B---3--:R-:W-:-:S03]  /*46d60*/  FFMA.FTZ R157, R157, R3, R49 ;  /* 0x000000039d9d7223 */ /* 0x008fc60000010031 */
[----:B------:R-:W3:Y:S01]  /*46d70*/  LDL R3, [R1+0xc4] ;  /* 0x0000c40001037983 */ /* 0x000ee20000100800 */
[----:B--2---:R-:W-:Y:S01]  /*46d80*/  FFMA.FTZ R148, R156, R177, R40 ;  /* 0x000000b19c947223 */ /* 0x004fe20000010028 */
[----:B------:R-:W-:Y:S02]  /*46d90*/  FFMA.FTZ R156, R176, R4, R48 ;  /* 0x00000004b09c7223 */ /* 0x000fe40000010030 */
[----:B------:R-:W2:Y:S01]  /*46da0*/  LDL R4, [R1+0xc0] ;  /* 0x0000c00001047983 */ /* 0x000ea20000100800 */
[C---:B------:R-:W-:Y:S01]  /*46db0*/  FMUL.FTZ R188, R223.reuse, R174 ;  /* 0x000000aedfbc7220 */ /* 0x040fe20000410000 */
[C---:B------:R-:W-:Y:S01]  /*46dc0*/  IADD3 R174, PT, PT, R224.reuse, 0xe0, RZ ;  /* 0x000000e0e0ae7810 */ /* 0x040fe20007ffe0ff */
[C---:B------:R-:W-:Y:S01]  /*46dd0*/  FMUL.FTZ R208, R223.reuse, R189 ;  /* 0x000000bddfd07220 */ /* 0x040fe20000410000 */
[C---:B------:R-:W-:Y:S01]  /*46de0*/  FMUL.FTZ R209, R223.reuse, R190 ;  /* 0x000000bedfd17220 */ /* 0x040fe20000410000 */
        /* <DEDUP_REMOVED lines=26> */
[--C-:B------:R-:W-:Y:S01]  /*46f90*/  IMAD.WIDE.U32 R176, R176, 0x10, R244.reuse ;  /* 0x00000010b0b07825 */ /* 0x100fe200078e00f4 */
[----:B------:R0:W-:Y:S03]  /*46fa0*/  STG.E.128 desc[UR6][R174.64], R148 ;  /* 0x00000094ae007986 */ /* 0x0001e6000c101d06 */
[----:B------:R-:W-:Y:S01]  /*46fb0*/  IMAD.WIDE.U32 R178, R180, 0x10, R244 ;  /* 0x00000010b4b27825 */ /* 0x000fe200078e00f4 */
        /* <DEDUP_REMOVED lines=11> */
[C---:B0-----:R-:W-:Y:S01]  /*47070*/  IADD3 R150, PT, PT, R224.reuse, 0x220, RZ ;  /* 0x00000220e0967810 */ /* 0x041fe20007ffe0ff */
[C---:B------:R-:W-:Y:S01]  /*47080*/  VIADD R151, R224.reuse, 0x200 ;  /* 0x00000200e0977836 */ /* 0x040fe20000000000 */
[C---:B------:R-:W-:Y:S01]  /*47090*/  IADD3 R148, PT, PT, R224.reuse, 0x260, RZ ;  /* 0x00000260e0947810 */ /* 0x040fe20007ffe0ff */
[C---:B------:R-:W-:Y:S01]  /*470a0*/  VIADD R149, R224.reuse, 0x240 ;  /* 0x00000240e0957836 */ /* 0x040fe20000000000 */
[C---:B-1----:R-:W-:Y:S01]  /*470b0*/  IADD3 R154, PT, PT, R224.reuse, 0x1a0, RZ ;  /* 0x000001a0e09a7810 */ /* 0x042fe20007ffe0ff */
[C---:B------:R-:W-:Y:S01]  /*470c0*/  VIADD R155, R224.reuse, 0x180 ;  /* 0x00000180e09b7836 */ /* 0x040fe20000000000 */
[C---:B------:R-:W-:Y:S01]  /*470d0*/  IADD3 R152, PT, PT, R224.reuse, 0x1e0, RZ ;  /* 0x000001e0e0987810 */ /* 0x040fe20007ffe0ff */
[C---:B------:R-:W-:Y:S01]  /*470e0*/  VIADD R153, R224.reuse, 0x1c0 ;  /* 0x000001c0e0997836 */ /* 0x040fe20000000000 */
[C---:B------:R-:W-:Y:S01]  /*470f0*/  IADD3 R156, PT, PT, R224.reuse, 0x160, RZ ;  /* 0x00000160e09c7810 */ /* 0x040fe20007ffe0ff */
[----:B------:R-:W-:-:S02]  /*47100*/  VIADD R157, R224, 0x140 ;  /* 0x00000140e09d7836 */ /* 0x000fc40000000000 */
        /* <DEDUP_REMOVED lines=10> */
[----:B------:R-:W-:-:S03]  /*471b0*/  IMAD.WIDE.U32 R190, R157, 0x10, R244 ;  /* 0x000000109dbe7825 */ /* 0x000fc600078e00f4 */
[----:B------:R-:W2:Y:S01]  /*471c0*/  LDL R209, [R1+0xe4] ;  /* 0x0000e40001d17983 */ /* 0x000ea20000100800 */
[----:B------:R-:W-:-:S03]  /*471d0*/  IMAD.WIDE.U32 R192, R156, 0x10, R244 ;  /* 0x000000109cc07825 */ /* 0x000fc600078e00f4 */
[----:B------:R-:W2:Y:S01]  /*471e0*/  LDL R208, [R1+0xe8] ;  /* 0x0000e80001d07983 */ /* 0x000ea20000100800 */
[----:B------:R-:W-:-:S03]  /*471f0*/  IMAD.WIDE.U32 R194, R155, 0x10, R244 ;  /* 0x000000109bc27825 */ /* 0x000fc600078e00f4 */
[----:B------:R-:W2:Y:S01]  /*47200*/  LDL R207, [R1+0xec] ;  /* 0x0000ec0001cf7983 */ /* 0x000ea20000100800 */
[----:B------:R-:W-:-:S04]  /*47210*/  IMAD.WIDE.U32 R196, R154, 0x10, R244 ;  /* 0x000000109ac47825 */ /* 0x000fc800078e00f4 */
[----:B----4-:R-:W-:Y:S01]  /*47220*/  FFMA.FTZ R158, R201, R2, R238 ;  /* 0x00000002c99e7223 */ /* 0x010fe200000100ee */
[----:B------:R-:W4:Y:S01]  /*47230*/  LDL R206, [R1+0xd0] ;  /* 0x0000d00001ce7983 */ /* 0x000f220000100800 */
[----:B------:R-:W-:-:S03]  /*47240*/  IMAD.WIDE.U32 R198, R153, 0x10, R244 ;  /* 0x0000001099c67825 */ /* 0x000fc600078e00f4 */
        /* <DEDUP_REMOVED lines=11> */
[----:B------:R-:W-:-:S03]  /*47300*/  FFMA.FTZ R159, R200, R0, R239 ;  /* 0x00000000c89f7223 */ /* 0x000fc600000100ef */
[----:B------:R-:W4:Y:S04]  /*47310*/  LDL R244, [R1+0xbc] ;  /* 0x0000bc0001f47983 */ /* 0x000f280000100800 */
[----:B------:R-:W4:Y:S04]  /*47320*/  LDL R2, [R1+0xa8] ;  /* 0x0000a80001027983 */ /* 0x000f280000100800 */
[----:B------:R-:W4:Y:S01]  /*47330*/  LDL R0, [R1+0xac] ;  /* 0x0000ac0001007983 */ /* 0x000f220000100800 */
        /* <DEDUP_REMOVED lines=11> */
[----:B---3--:R-:W-:-:S03]  /*473f0*/  FFMA.FTZ R157, R202, R3, R237 ;  /* 0x00000003ca9d7223 */ /* 0x008fc600000100ed */
[----:B------:R-:W3:Y:S04]  /*47400*/  LDL R3, [R1+0xa4] ;  /* 0x0000a40001037983 */ /* 0x000ee80000100800 */
[----:B------:R-:W3:Y:S01]  /*47410*/  LDL R202, [R1+0x4c] ;  /* 0x00004c0001ca7983 */ /* 0x000ee20000100800 */
[----:B--2---:R-:W-:-:S03]  /*47420*/  FFMA.FTZ R156, R210, R4, R236 ;  /* 0x00000004d29c7223 */ /* 0x004fc600000100ec */
[----:B------:R-:W2:Y:S04]  /*47430*/  LDL R4, [R1+0xa0] ;  /* 0x0000a00001047983 */ /* 0x000ea80000100800 */
[----:B------:R-:W2:Y:S01]  /*47440*/  LDL R210, [R1+0x3c] ;  /* 0x00003c0001d27983 */ /* 0x000ea20000100800 */
[----:B------:R-:W-:-:S03]  /*47450*/  FFMA.FTZ R148, R218, R219, R228 ;  /* 0x000000dbda947223 */ /* 0x000fc600000100e4 */
[----:B------:R-:W2:Y:S01]  /*47460*/  LDL R219, [R1+0x78] ;  /* 0x0000780001db7983 */ /* 0x000ea20000100800 */
[----:B------:R-:W-:-:S03]  /*47470*/  FFMA.FTZ R149, R217, R209, R229 ;  /* 0x000000d1d9957223 */ /* 0x000fc600000100e5 */
[----:B------:R-:W2:Y:S01]  /*47480*/  LDL R218, [R1+0x2c] ;  /* 0x00002c0001da7983 */ /* 0x000ea20000100800 */
[----:B------:R-:W-:-:S03]  /*47490*/  FFMA.FTZ R150, R216, R208, R230 ;  /* 0x000000d0d8967223 */ /* 0x000fc600000100e6 */
[----:B------:R-:W2:Y:S01]  /*474a0*/  LDL R217, [R1+0x7c] ;  /* 0x00007c0001d97983 */ /* 0x000ea20000100800 */
[----:B------:R-:W-:-:S03]  /*474b0*/  FFMA.FTZ R151, R215, R207, R231 ;  /* 0x000000cfd7977223 */ /* 0x000fc600000100e7 */
        /* <DEDUP_REMOVED lines=27> */
[----:B------:R0:W-:Y:S04]  /*47670*/  STG.E.128 desc[UR6][R190.64], R148 ;  /* 0x00000094be007986 */ /* 0x0001e8000c101d06 */
[----:B------:R1:W-:Y:S01]  /*47680*/  STG.E.128 desc[UR6][R192.64], R152 ;  /* 0x00000098c0007986 */ /* 0x0003e2000c101d06 */
[----:B---3--:R-:W-:Y:S01]  /*47690*/  FFMA.FTZ R165, R165, R3, R249 ;  /* 0x00000003a5a57223 */ /* 0x008fe200000100f9 */
[----:B--2---:R-:W-:-:S02]  /*476a0*/  FFMA.FTZ R164, R164, R4, R248 ;  /* 0x00000004a4a47223 */ /* 0x004fc400000100f8 */
[----:B------:R2:W5:Y:S04]  /*476b0*/  LDL.LU R4, [R1+0x19c] ;  /* 0x00019c0001047983 */ /* 0x0005680000300800 */
[----:B------:R2:W5:Y:S04]  /*476c0*/  LDL.LU R3, [R1+0x198] ;  /* 0x0001980001037983 */ /* 0x0005680000300800 */
[----:B------:R2:W5:Y:S04]  /*476d0*/  LDL.LU R2, [R1+0x194] ;  /* 0x0001940001027983 */ /* 0x0005680000300800 */
[----:B------:R2:W5:Y:S04]  /*476e0*/  LDL.LU R0, [R1+0x190] ;  /* 0x0001900001007983 */ /* 0x0005680000300800 */
[----:B0-----:R-:W3:Y:S04]  /*476f0*/  LDL R148, [R1+0x90] ;  /* 0x0000900001947983 */ /* 0x001ee80000100800 */
[----:B------:R-:W2:Y:S04]  /*47700*/  LDL R149, [R1+0x94] ;  /* 0x0000940001957983 */ /* 0x000ea80000100800 */
[----:B------:R-:W2:Y:S04]  /*47710*/  LDL R150, [R1+0x98] ;  /* 0x0000980001967983 */ /* 0x000ea80000100800 */
[----:B------:R-:W2:Y:S04]  /*47720*/  LDL R151, [R1+0x9c] ;  /* 0x00009c0001977983 */ /* 0x000ea80000100800 */
[----:B-1----:R-:W3:Y:S04]  /*47730*/  LDL R154, [R1] ;  /* 0x00000000019a7983 */ /* 0x002ee80000100800 */
[----:B------:R-:W2:Y:S04]  /*47740*/  LDL R155, [R1+0x4] ;  /* 0x00000400019b7983 */ /* 0x000ea80000100800 */
[----:B------:R-:W2:Y:S04]  /*47750*/  LDL R192, [R1+0x8] ;  /* 0x0000080001c07983 */ /* 0x000ea80000100800 */
[----:B------:R-:W2:Y:S04]  /*47760*/  LDL R193, [R1+0xc] ;  /* 0x00000c0001c17983 */ /* 0x000ea80000100800 */
[----:B------:R-:W2:Y:S04]  /*47770*/  LDL R190, [R1+0x10] ;  /* 0x0000100001be7983 */ /* 0x000ea80000100800 */
[----:B------:R-:W2:Y:S04]  /*47780*/  LDL R191, [R1+0x80] ;  /* 0x0000800001bf7983 */ /* 0x000ea80000100800 */
[----:B------:R0:W-:Y:S04]  /*47790*/  STG.E.128 desc[UR6][R194.64], R156 ;  /* 0x0000009cc2007986 */ /* 0x0001e8000c101d06 */
[----:B------:R4:W-:Y:S04]  /*477a0*/  STG.E.128 desc[UR6][R196.64], R160 ;  /* 0x000000a0c4007986 */ /* 0x0009e8000c101d06 */
[----:B------:R1:W-:Y:S01]  /*477b0*/  STG.E.128 desc[UR6][R198.64], R164 ;  /* 0x000000a4c6007986 */ /* 0x0003e2000c101d06 */
[----:B0-----:R-:W-:Y:S01]  /*477c0*/  FFMA.FTZ R156, R171, R226, R227 ;  /* 0x000000e2ab9c7223 */ /* 0x001fe200000100e3 */
[----:B------:R-:W-:Y:S01]  /*477d0*/  FFMA.FTZ R157, R170, R224, R225 ;  /* 0x000000e0aa9d7223 */ /* 0x000fe200000100e1 */
[----:B------:R-:W-:Y:S01]  /*477e0*/  FFMA.FTZ R158, R169, R219, R223 ;  /* 0x000000dba99e7223 */ /* 0x000fe200000100df */
[----:B------:R-:W-:Y:S01]  /*477f0*/  FFMA.FTZ R159, R146, R217, R218 ;  /* 0x000000d9929f7223 */ /* 0x000fe200000100da */
        /* <DEDUP_REMOVED lines=9> */
[----:B---3--:R-:W-:Y:S01]  /*47890*/  FFMA.FTZ R148, R189, R148, R154 ;  /* 0x00000094bd947223 */ /* 0x008fe2000001009a */
[----:B------:R-:W-:Y:S01]  /*478a0*/  FFMA.FTZ R154, R173, R245, R246 ;  /* 0x000000f5ad9a7223 */ /* 0x000fe200000100f6 */
[----:B--2---:R-:W-:Y:S01]  /*478b0*/  FFMA.FTZ R149, R188, R149, R155 ;  /* 0x00000095bc957223 */ /* 0x004fe2000001009b */
[----:B------:R-:W-:Y:S01]  /*478c0*/  FFMA.FTZ R155, R172, R200, R244 ;  /* 0x000000c8ac9b7223 */ /* 0x000fe200000100f4 */
[----:B------:R-:W-:Y:S01]  /*478d0*/  FFMA.FTZ R150, R187, R150, R192 ;  /* 0x00000096bb967223 */ /* 0x000fe200000100c0 */
[----:B------:R-:W-:Y:S01]  /*478e0*/  FFMA.FTZ R151, R186, R151, R193 ;  /* 0x00000097ba977223 */ /* 0x000fe200000100c1 */
[----:B------:R-:W-:-:S04]  /*478f0*/  FFMA.FTZ R152, R185, R191, R190 ;  /* 0x000000bfb9987223 */ /* 0x000fc800000100be */
[----:B------:R1:W-:Y:S04]  /*47900*/  STG.E.128 desc[UR6][R174.64], R148 ;  /* 0x00000094ae007986 */ /* 0x0003e8000c101d06 */
[----:B------:R1:W-:Y:S04]  /*47910*/  STG.E.128 desc[UR6][R176.64], R152 ;  /* 0x00000098b0007986 */ /* 0x0003e8000c101d06 */
[----:B------:R1:W-:Y:S04]  /*47920*/  STG.E.128 desc[UR6][R178.64], R156 ;  /* 0x0000009cb2007986 */ /* 0x0003e8000c101d06 */
[----:B------:R1:W-:Y:S04]  /*47930*/  STG.E.128 desc[UR6][R180.64], R160 ;  /* 0x000000a0b4007986 */ /* 0x0003e8000c101d06 */
[----:B------:R1:W-:Y:S02]  /*47940*/  STG.E.128 desc[UR6][R182.64], R144 ;  /* 0x00000090b6007986 */ /* 0x0003e4000c101d06 */
.L_x_88241:
[----:B------:R-:W-:Y:S05]  /*47950*/  BSYNC.RECONVERGENT B0 ;  /* 0x0000000000007941 */ /* 0x000fea0003800200 */
.L_x_88240:
[----:B------:R-:W2:Y:S02]  /*47960*/  LDC.64 R140, c[0x0][0x380] ;  /* 0x0000e000ff8c7b82 */ /* 0x000ea40000000a00 */
[----:B--2---:R-:W-:-:S05]  /*47970*/  IMAD R6, R140, 0x4, R6 ;  /* 0x000000048c067824 */ /* 0x004fca00078e0206 */
[----:B------:R-:W-:-:S13]  /*47980*/  ISETP.GE.AND P0, PT, R6, R141, PT ;  /* 0x0000008d0600720c */ /* 0x000fda0003f06270 */
[----:B------:R-:W-:Y:S05]  /*47990*/  @!P0 BRA `(.L_x_88242) ;  /* 0xfffffb9c00788947 */ /* 0x000fea000383ffff */
[----:B------:R-:W-:Y:S05]  /*479a0*/  EXIT ;  /* 0x000000000000794d */ /* 0x000fea0003800000 */
.L_x_88239:
        /* <DEDUP_REMOVED lines=8> */
.L_x_88244:
[----:B------:R-:W-:Y:S05]  /*47a30*/  BSYNC B0 ;  /* 0x0000000000007941 */ /* 0x000fea0003800000 */
.L_x_88243:
        /* <DEDUP_REMOVED lines=9> */
.L_x_88245:
[----:B------:R-:W-:Y:S02]  /*47ad0*/  IMAD.MOV.U32 R225, RZ, RZ, 0x4 ;  /* 0x00000004ffe17424 */ /* 0x000fe400078e00ff */
[----:B------:R-:W-:Y:S01]  /*47ae0*/  FADD.FTZ R226, R226, R223 ;  /* 0x000000dfe2e27221 */ /* 0x000fe20000010000 */
[----:B------:R-:W-:-:S04]  /*47af0*/  MOV R223, 0xffffffff ;  /* 0xffffffff00df7802 */ /* 0x000fc80000000f00 */
[----:B------:R-:W-:-:S07]  /*47b00*/  MOV R244, R226 ;  /* 0x000000e200f47202 */ /* 0x000fce0000000f00 */
[----:B------:R-:W-:Y:S05]  /*47b10*/  WARPSYNC.COLLECTIVE R223, `(.L_x_88246) ;  /* 0x00000000df087348 */ /* 0x000fea0003c00000 */
[----:B------:R0:W1:Y:S02]  /*47b20*/  SHFL.BFLY P1, R223, R244, R225, R224 ;  /* 0x0c0000e1f4df7389 */ /* 0x00006400000200e0 */
[----:B01----:R-:W-:Y:S05]  /*47b30*/  ENDCOLLECTIVE ;  /* 0x000000000000791b */ /* 0x003fea0003800000 */
.L_x_88246:
[----:B------:R-:W-:Y:S02]  /*47b40*/  HFMA2 R225, -RZ, RZ, 0, 4.76837158203125e-07 ;  /* 0x00000008ffe17431 */ /* 0x000fe400000001ff */
[----:B------:R-:W-:Y:S01]  /*47b50*/  FADD.FTZ R226, R226, R223 ;  /* 0x000000dfe2e27221 */ /* 0x000fe20000010000 */
[----:B------:R-:W-:-:S03]  /*47b60*/  IMAD.MOV.U32 R223, RZ, RZ, -0x1 ;  /* 0xffffffffffdf7424 */ /* 0x000fc600078e00ff */
[----:B------:R-:W-:-:S07]  /*47b70*/  IMAD.MOV.U32 R244, RZ, RZ, R226 ;  /* 0x000000fffff47224 */ /* 0x000fce00078e00e2 */
[----:B------:R-:W-:Y:S05]  /*47b80*/  WARPSYNC.COLLECTIVE R223, `(.L_x_88247) ;  /* 0x00000000df087348 */ /* 0x000fea0003c00000 */
[----:B------:R0:W1:Y:S02]  /*47b90*/  SHFL.BFLY P1, R223, R244, R225, R224 ;  /* 0x0c0000e1f4df7389 */ /* 0x00006400000200e0 */
[----:B01----:R-:W-:Y:S05]  /*47ba0*/  ENDCOLLECTIVE ;  /* 0x000000000000791b */ /* 0x003fea0003800000 */
.L_x_88247:
[----:B------:R-:W-:Y:S02]  /*47bb0*/  IMAD.MOV.U32 R225, RZ, RZ, 0x10 ;  /* 0x00000010ffe17424 */ /* 0x000fe400078e00ff */
[----:B------:R-:W-:Y:S01]  /*47bc0*/  FADD.FTZ R226, R226, R223 ;  /* 0x000000dfe2e27221 */ /* 0x000fe20000010000 */
[----:B------:R-:W-:-:S04]  /*47bd0*/  MOV R223, 0xffffffff ;  /* 0xffffffff00df7802 */ /* 0x000fc80000000f00 */
[----:B------:R-:W-:-:S07]  /*47be0*/  MOV R244, R226 ;  /* 0x000000e200f47202 */ /* 0x000fce0000000f00 */
[----:B------:R-:W-:Y:S05]  /*47bf0*/  WARPSYNC.COLLECTIVE R223, `(.L_x_88248) ;  /* 0x00000000df087348 */ /* 0x000fea0003c00000 */
[----:B------:R0:W1:Y:S02]  /*47c00*/  SHFL.BFLY P1, R223, R244, R225, R224 ;  /* 0x0c0000e1f4df7389 */ /* 0x00006400000200e0 */
[----:B01----:R-:W-:Y:S05]  /*47c10*/  ENDCOLLECTIVE ;  /* 0x000000000000791b */ /* 0x003fea0003800000 */
.L_x_88248:
        /* <DEDUP_REMOVED lines=169> */
.L_x_88249:
[----:B------:R-:W-:Y:S02]  /*486b0*/  HFMA2 R225, -RZ, RZ, 0, 1.1920928955078125e-07 ;  /* 0x00000002ffe17431 */ /* 0x000fe400000001ff */
[----:B------:R-:W-:Y:S01]  /*486c0*/  FADD.FTZ R226, R226, R223 ;  /* 0x000000dfe2e27221 */ /* 0x000fe20000010000 */
[----:B------:R-:W-:-:S03]  /*486d0*/  IMAD.MOV.U32 R223, RZ, RZ, -0x1 ;  /* 0xffffffffffdf7424 */ /* 0x000fc600078e00ff */
[----:B------:R-:W-:-:S07]  /*486e0*/  IMAD.MOV.U32 R244, RZ, RZ, R226 ;  /* 0x000000fffff47224 */ /* 0x000fce00078e00e2 */
[----:B------:R-:W-:Y:S05]  /*486f0*/  WARPSYNC.COLLECTIVE R223, `(.L_x_88250) ;  /* 0x00000000df087348 */ /* 0x000fea0003c00000 */
[----:B------:R0:W1:Y:S02]  /*48700*/  SHFL.BFLY P1, R223, R244, R225, R224 ;  /* 0x0c0000e1f4df7389 */ /* 0x00006400000200e0 */
[----:B01----:R-:W-:Y:S05]  /*48710*/  ENDCOLLECTIVE ;  /* 0x000000000000791b */ /* 0x003fea0003800000 */
.L_x_88250:
[----:B------:R-:W-:Y:S02]  /*48720*/  IMAD.MOV.U32 R225, RZ, RZ, 0x4 ;  /* 0x00000004ffe17424 */ /* 0x000fe400078e00ff */
[----:B------:R-:W-:Y:S01]  /*48730*/  FADD.FTZ R226, R226, R223 ;  /* 0x000000dfe2e27221 */ /* 0x000fe20000010000 */
[----:B------:R-:W-:-:S04]  /*48740*/  MOV R223, 0xffffffff ;  /* 0xffffffff00df7802 */ /* 0x000fc80000000f00 */
[----:B------:R-:W-:-:S07]  /*48750*/  MOV R244, R226 ;  /* 0x000000e200f47202 */ /* 0x000fce0000000f00 */
[----:B------:R-:W-:Y:S05]  /*48760*/  WARPSYNC.COLLECTIVE R223, `(.L_x_88251) ;  /* 0x00000000df087348 */ /* 0x000fea0003c00000 */
[----:B------:R0:W1:Y:S02]  /*48770*/  SHFL.BFLY P1, R223, R244, R225, R224 ;  /* 0x0c0000e1f4df7389 */ /* 0x00006400000200e0 */
[----:B01----:R-:W-:Y:S05]  /*48780*/  ENDCOLLECTIVE ;  /* 0x000000000000791b */ /* 0x003fea0003800000 */
.L_x_88251:
[----:B------:R-:W-:Y:S02]  /*48790*/  HFMA2 R225, -RZ, RZ, 0, 4.76837158203125e-07 ;  /* 0x00000008ffe17431 */ /* 0x000fe400000001ff */
[----:B------:R-:W-:Y:S01]  /*487a0*/  FADD.FTZ R226, R226, R223 ;  /* 0x000000dfe2e27221 */ /* 0x000fe20000010000 */
[----:B------:R-:W-:-:S03]  /*487b0*/  IMAD.MOV.U32 R223, RZ, RZ, -0x1 ;  /* 0xffffffffffdf7424 */ /* 0x000fc600078e00ff */
[----:B------:R-:W-:-:S07]  /*487c0*/  IMAD.MOV.U32 R244, RZ, RZ, R226 ;  /* 0x000000fffff47224 */ /* 0x000fce00078e00e2 */
[----:B------:R-:W-:Y:S05]  /*487d0*/  WARPSYNC.COLLECTIVE R223, `(.L_x_88252) ;  /* 0x00000000df087348 */ /* 0x000fea0003c00000 */
[----:B------:R0:W1:Y:S02]  /*487e0*/  SHFL.BFLY P1, R223, R244, R225, R224 ;  /* 0x0c0000e1f4df7389 */ /* 0x00006400000200e0 */
[----:B01----:R-:W-:Y:S05]  /*487f0*/  ENDCOLLECTIVE ;  /* 0x000000000000791b */ /* 0x003fea0003800000 */
.L_x_88252:
[----:B------:R-:W-:Y:S02]  /*48800*/  IMAD.MOV.U32 R225, RZ, RZ, 0x10 ;  /* 0x00000010ffe17424 */ /* 0x000fe400078e00ff */
[----:B------:R-:W-:Y:S01]  /*48810*/  FADD.FTZ R226, R226, R223 ;  /* 0x000000dfe2e27221 */ /* 0x000fe20000010000 */
[----:B------:R-:W-:-:S04]  /*48820*/  MOV R223, 0xffffffff ;  /* 0xffffffff00df7802 */ /* 0x000fc80000000f00 */
[----:B------:R-:W-:-:S07]  /*48830*/  MOV R244, R226 ;  /* 0x000000e200f47202 */ /* 0x000fce0000000f00 */
[----:B------:R-:W-:Y:S05]  /*48840*/  WARPSYNC.COLLECTIVE R223, `(.L_x_88253) ;  /* 0x00000000df087348 */ /* 0x000fea0003c00000 */
[----:B------:R0:W1:Y:S02]  /*48850*/  SHFL.BFLY P1, R223, R244, R225, R224 ;  /* 0x0c0000e1f4df7389 */ /* 0x00006400000200e0 */
[----:B01----:R-:W-:Y:S05]  /*48860*/  ENDCOLLECTIVE ;  /* 0x000000000000791b */ /* 0x003fea0003800000 */
.L_x_88253:
[----:B------:R-:W-:Y:S05]  /*48870*/  BRA `(.L_x_88254) ;  /* 0xffffffd400787947 */ /* 0x000fea000383ffff */
.L_x_88255:
        /* <DEDUP_REMOVED lines=16> */
.L_x_88575:


//--------------------- .nv.global.init           --------------------------
	.section	.nv.global.init,"aw",@progbits
	.align	4
.nv.global.init:
	.type		mrg32k3aM1SubSeq,@object
	.size		mrg32k3aM1SubSeq,(mrg32k3aM2SubSeq - mrg32k3aM1SubSeq)
mrg32k3aM1SubSeq:
        /* <DEDUP_REMOVED lines=126> */
	.type		mrg32k3aM2SubSeq,@object
	.size		mrg32k3aM2SubSeq,(mrg32k3aM1 - mrg32k3aM2SubSeq)
mrg32k3aM2SubSeq:
        /* <DEDUP_REMOVED lines=126> */
	.type		mrg32k3aM1,@object
	.size		mrg32k3aM1,(mrg32k3aM1Seq - mrg32k3aM1)
mrg32k3aM1:
        /* <DEDUP_REMOVED lines=144> */
	.type		mrg32k3aM1Seq,@object
	.size		mrg32k3aM1Seq,(mrg32k3aM2 - mrg32k3aM1Seq)
mrg32k3aM1Seq:
        /* <DEDUP_REMOVED lines=144> */
	.type		mrg32k3aM2,@object
	.size		mrg32k3aM2,(mrg32k3aM2Seq - mrg32k3aM2)
mrg32k3aM2:
        /* <DEDUP_REMOVED lines=144> */
	.type		mrg32k3aM2Seq,@object
	.size		mrg32k3aM2Seq,(precalc_xorwow_matrix - mrg32k3aM2Seq)
mrg32k3aM2Seq:
        /* <DEDUP_REMOVED lines=144> */
	.type		precalc_xorwow_matrix,@object
	.size		precalc_xorwow_matrix,(precalc_xorwow_offset_matrix - precalc_xorwow_matrix)
precalc_xorwow_matrix:
        /* <DEDUP_REMOVED lines=6400> */
	.type		precalc_xorwow_offset_matrix,@object
	.size		precalc_xorwow_offset_matrix,(.L_1 - precalc_xorwow_offset_matrix)
precalc_xorwow_offset_matrix:
        /* <DEDUP_REMOVED lines=6400> */
.L_1:


//--------------------- .nv.shared.reserved.0     --------------------------
	.section	.nv.shared.reserved.0,"aw",@nobits
	.weak		__nv_reservedSMEM_offset_0_alias
	.size		__nv_reservedSMEM_offset_0_alias, 0, 64
	.other		__nv_reservedSMEM_offset_0_alias,@"STO_CUDA_RESERVED_SHARED STV_DEFAULT"
__nv_reservedSMEM_offset_0_alias:
	.zero		0
	.zero		64


//--------------------- .nv.constant0._ZN10layer_norm13ln_fwd_kernelINS_13Kernel_traitsI13__nv_bfloat16S2_S2_S2_fjLj2560ELj1ELj4ELj1ELj16ENS_18Kernel_traits_baseILj2560ES2_S2_S2_S2_fjLj128EEEEELb0ELb0ELb0ELb0EEEvNS_9FwdParamsE --------------------------
	.section	.nv.constant0._ZN10layer_norm13ln_fwd_kernelINS_13Kernel_traitsI13__nv_bfloat16S2_S2_S2_fjLj2560ELj1ELj4ELj1ELj16ENS_18Kernel_traits_baseILj2560ES2_S2_S2_S2_fjLj128EEEEELb0ELb0ELb0ELb0EEEvNS_9FwdParamsE,"a",@progbits
	.sectionflags	@""
	.align	4
.nv.constant0._ZN10layer_norm13ln_fwd_kernelINS_13Kernel_traitsI13__nv_bfloat16S2_S2_S2_fjLj2560ELj1ELj4ELj1ELj16ENS_18Kernel_traits_baseILj2560ES2_S2_S2_S2_fjLj128EEEEELb0ELb0ELb0ELb0EEEvNS_9FwdParamsE:
	.zero		1128


//--------------------- .nv.constant0._ZN10layer_norm13ln_fwd_kernelINS_13Kernel_traitsI13__nv_bfloat16S2_S2_S2_fjLj2560ELj1ELj4ELj1ELj16ENS_18Kernel_traits_baseILj2560ES2_S2_S2_S2_fjLj128EEEEELb0ELb0ELb0ELb1EEEvNS_9FwdParamsE --------------------------
	.section	.nv.constant0._ZN10layer_norm13ln_fwd_kernelINS_13Kernel_traitsI13__nv_bfloat16S2_S2_S2_fjLj2560ELj1ELj4ELj1ELj16ENS_18Kernel_traits_baseILj2560ES2_S2_S2_S2_fjLj128EEEEELb0ELb0ELb0ELb1EEEvNS_9FwdParamsE,"a",@progbits
	.sectionflags	@""
	.align	4
.nv.constant0._ZN10layer_norm13ln_fwd_kernelINS_13Kernel_traitsI13__nv_bfloat16S2_S2_S2_fjLj2560ELj1ELj4ELj1ELj16ENS_18Kernel_traits_baseILj2560ES2_S2_S2_S2_fjLj128EEEEELb0ELb0ELb0ELb1EEEvNS_9FwdParamsE:
	.zero		1128


//--------------------- .nv.constant0._ZN10layer_norm13ln_fwd_kernelINS_13Kernel_traitsI13__nv_bfloat16S2_S2_S2_fjLj2560ELj1ELj4ELj1ELj16ENS_18Kernel_traits_baseILj2560ES2_S2_S2_S2_fjLj128EEEEELb0ELb0ELb1ELb0EEEvNS_9FwdParamsE --------------------------
	.section	.nv.constant0._ZN10layer_norm13ln_fwd_kernelINS_13Kernel_traitsI13__nv_bfloat16S2_S2_S2_fjLj2560ELj1ELj4ELj1ELj16ENS_18Kernel_traits_baseILj2560ES2_S2_S2_S2_fjLj128EEEEELb0ELb0ELb1ELb0EEEvNS_9FwdParamsE,"a",@progbits
	.sectionflags	@""
	.align	4
.nv.constant0._ZN10layer_norm13ln_fwd_kernelINS_13Kernel_traitsI13__nv_bfloat16S2_S2_S2_fjLj2560ELj1ELj4ELj1ELj16ENS_18Kernel_traits_baseILj2560ES2_S2_S2_S2_fjLj128EEEEELb0ELb0ELb1ELb0EEEvNS_9FwdParamsE:
	.zero		1128


//--------------------- .nv.constant0._ZN10layer_norm13ln_fwd_kernelINS_13Kernel_traitsI13__nv_bfloat16S2_S2_S2_fjLj2560ELj1ELj4ELj1ELj16ENS_18Kernel_traits_baseILj2560ES2_S2_S2_S2_fjLj128EEEEELb0ELb0ELb1ELb1EEEvNS_9FwdParamsE --------------------------
	.section	.nv.constant0._ZN10layer_norm13ln_fwd_kernelINS_13Kernel_traitsI13__nv_bfloat16S2_S2_S2_fjLj2560ELj1ELj4ELj1ELj16ENS_18Kernel_traits_baseILj2560ES2_S2_S2_S2_fjLj128EEEEELb0ELb0ELb1ELb1EEEvNS_9FwdParamsE,"a",@progbits
	.sectionflags	@""
	.align	4
.nv.constant0._ZN10layer_norm13ln_fwd_kernelINS_13Kernel_traitsI13__nv_bfloat16S2_S2_S2_fjLj2560ELj1ELj4ELj1ELj16ENS_18Kernel_traits_baseILj2560ES2_S2_S2_S2_fjLj128EEEEELb0ELb0ELb1ELb1EEEvNS_9FwdParamsE:
	.zero		1128


//--------------------- .nv.constant0._ZN10layer_norm13ln_fwd_kernelINS_13Kernel_traitsI13__nv_bfloat16S2_S2_S2_fjLj2560ELj1ELj4ELj1ELj16ENS_18Kernel_traits_baseILj2560ES2_S2_S2_S2_fjLj128EEEEELb0ELb1ELb0ELb0EEEvNS_9FwdParamsE --------------------------
	.section	.nv.constant0._ZN10layer_norm13ln_fwd_kernelINS_13Kernel_traitsI13__nv_bfloat16S2_S2_S2_fjLj2560ELj1ELj4ELj1ELj16ENS_18Kernel_traits_baseILj2560ES2_S2_S2_S2_fjLj128EEEEELb0ELb1ELb0ELb0EEEvNS_9FwdParamsE,"a",@progbits
	.sectionflags	@""
	.align	4
.nv.constant0._ZN10layer_norm13ln_fwd_kernelINS_13Kernel_traitsI13__nv_bfloat16S2_S2_S2_fjLj2560ELj1ELj4ELj1ELj16ENS_18Kernel_traits_baseILj2560ES2_S2_S2_S2_fjLj128EEEEELb0ELb1ELb0ELb0EEEvNS_9FwdParamsE:
	.zero		1128


//--------------------- .nv.constant0._ZN10layer_norm13ln_fwd_kernelINS_13Kernel_traitsI13__nv_bfloat16S2_S2_S2_fjLj2560ELj1ELj4ELj1ELj16ENS_18Kernel_traits_baseILj2560ES2_S2_S2_S2_fjLj128EEEEELb0ELb1ELb0ELb1EEEvNS_9FwdParamsE --------------------------
	.section	.nv.constant0._ZN10layer_norm13ln_fwd_kernelINS_13Kernel_traitsI13__nv_bfloat16S2_S2_S2_fjLj2560ELj1ELj4ELj1ELj16ENS_18Kernel_traits_baseILj2560ES2_S2_S2_S2_fjLj128EEEEELb0ELb1ELb0ELb1EEEvNS_9FwdParamsE,"a",@progbits
	.sectionflags	@""
	.align	4
.nv.constant0._ZN10layer_norm13ln_fwd_kernelINS_13Kernel_traitsI13__nv_bfloat16S2_S2_S2_fjLj2560ELj1ELj4ELj1ELj16ENS_18Kernel_traits_baseILj2560ES2_S2_S2_S2_fjLj128EEEEELb0ELb1ELb0ELb1EEEvNS_9FwdParamsE:
	.zero		1128


//--------------------- .nv.constant0._ZN10layer_norm13ln_fwd_kernelINS_13Kernel_traitsI13__nv_bfloat16S2_S2_S2_fjLj2560ELj1ELj4ELj1ELj16ENS_18Kernel_traits_baseILj2560ES2_S2_S2_S2_fjLj128EEEEELb0ELb1ELb1ELb0EEEvNS_9FwdParamsE --------------------------
	.section	.nv.constant0._ZN10layer_norm13ln_fwd_kernelINS_13Kernel_traitsI13__nv_bfloat16S2_S2_S2_fjLj2560ELj1ELj4ELj1ELj16ENS_18Kernel_traits_baseILj2560ES2_S2_S2_S2_fjLj128EEEEELb0ELb1ELb1ELb0EEEvNS_9FwdParamsE,"a",@progbits
	.sectionflags	@""
	.align	4
.nv.constant0._ZN10layer_norm13ln_fwd_kernelINS_13Kernel_traitsI13__nv_bfloat16S2_S2_S2_fjLj2560ELj1ELj4ELj1ELj16ENS_18Kernel_traits_baseILj2560ES2_S2_S2_S2_fjLj128EEEEELb0ELb1ELb1ELb0EEEvNS_9FwdParamsE:
	.zero		1128


//--------------------- .nv.constant0._ZN10layer_norm13ln_fwd_kernelINS_13Kernel_traitsI13__nv_bfloat16S2_S2_S2_fjLj2560ELj1ELj4ELj1ELj16ENS_18Kernel_traits_baseILj2560ES2_S2_S2_S2_fjLj128EEEEELb0ELb1ELb1ELb1EEEvNS_9FwdParamsE --------------------------
	.section	.nv.constant0._ZN10layer_norm13ln_fwd_kernelINS_13Kernel_traitsI13__nv_bfloat16S2_S2_S2_fjLj2560ELj1ELj4ELj1ELj16ENS_18Kernel_traits_baseILj2560ES2_S2_S2_S2_fjLj128EEEEELb0ELb1ELb1ELb1EEEvNS_9FwdParamsE,"a",@progbits
	.sectionflags	@""
	.align	4
.nv.constant0._ZN10layer_norm13ln_fwd_kernelINS_13Kernel_traitsI13__nv_bfloat16S2_S2_S2_fjLj2560ELj1ELj4ELj1ELj16ENS_18Kernel_traits_baseILj2560ES2_S2_S2_S2_fjLj128EEEEELb0ELb1ELb1ELb1EEEvNS_9FwdParamsE:
	.zero		1128


//--------------------- .nv.constant0._ZN10layer_norm13ln_fwd_kernelINS_13Kernel_traitsI13__nv_bfloat16S2_S2_S2_fjLj2560ELj1ELj4ELj1ELj16ENS_18Kernel_traits_baseILj2560ES2_S2_S2_S2_fjLj128EEEEELb1ELb0ELb0ELb0EEEvNS_9FwdParamsE --------------------------
	.section	.nv.constant0._ZN10layer_norm13ln_fwd_kernelINS_13Kernel_traitsI13__nv_bfloat16S2_S2_S2_fjLj2560ELj1ELj4ELj1ELj16ENS_18Kernel_traits_baseILj2560ES2_S2_S2_S2_fjLj128EEEEELb1ELb0ELb0ELb0EEEvNS_9FwdParamsE,"a",@progbits
	.sectionflags	@""
	.align	4
.nv.constant0._ZN10layer_norm13ln_fwd_kernelINS_13Kernel_traitsI13__nv_bfloat16S2_S2_S2_fjLj2560ELj1ELj4ELj1ELj16ENS_18Kernel_traits_baseILj2560ES2_S2_S2_S2_fjLj128EEEEELb1ELb0ELb0ELb0EEEvNS_9FwdParamsE:
	.zero		1128


//--------------------- .nv.constant0._ZN10layer_norm13ln_fwd_kernelINS_13Kernel_traitsI13__nv_bfloat16S2_S2_S2_fjLj2560ELj1ELj4ELj1ELj16ENS_18Kernel_traits_baseILj2560ES2_S2_S2_S2_fjLj128EEEEELb1ELb0ELb0ELb1EEEvNS_9FwdParamsE --------------------------
	.section	.nv.constant0._ZN10layer_norm13ln_fwd_kernelINS_13Kernel_traitsI13__nv_bfloat16S2_S2_S2_fjLj2560ELj1ELj4ELj1ELj16ENS_18Kernel_traits_baseILj2560ES2_S2_S2_S2_fjLj128EEEEELb1ELb0ELb0ELb1EEEvNS_9FwdParamsE,"a",@progbits
	.sectionflags	@""
	.align	4
.nv.constant0._ZN10layer_norm13ln_fwd_kernelINS_13Kernel_traitsI13__nv_bfloat16S2_S2_S2_fjLj2560ELj1ELj4ELj1ELj16ENS_18Kernel_traits_baseILj2560ES2_S2_S2_S2_fjLj128EEEEELb1ELb0ELb0ELb1EEEvNS_9FwdParamsE:
	.zero		1128


//--------------------- .nv.constant0._ZN10layer_norm13ln_fwd_kernelINS_13Kernel_traitsI13__nv_bfloat16S2_S2_S2_fjLj2560ELj1ELj4ELj1ELj16ENS_18Kernel_traits_baseILj2560ES2_S2_S2_S2_fjLj128EEEEELb1ELb0ELb1ELb0EEEvNS_9FwdParamsE --------------------------
	.section	.nv.constant0._ZN10layer_norm13ln_fwd_kernelINS_13Kernel_traitsI13__nv_bfloat16S2_S2_S2_fjLj2560ELj1ELj4ELj1ELj16ENS_18Kernel_traits_baseILj2560ES2_S2_S2_S2_fjLj128EEEEELb1ELb0ELb1ELb0EEEvNS_9FwdParamsE,"a",@progbits
	.sectionflags	@""
	.align	4
.nv.constant0._ZN10layer_norm13ln_fwd_kernelINS_13Kernel_traitsI13__nv_bfloat16S2_S2_S2_fjLj2560ELj1ELj4ELj1ELj16ENS_18Kernel_traits_baseILj2560ES2_S2_S2_S2_fjLj128EEEEELb1ELb0ELb1ELb0EEEvNS_9FwdParamsE:
	.zero		1128


//--------------------- .nv.constant0._ZN10layer_norm13ln_fwd_kernelINS_13Kernel_traitsI13__nv_bfloat16S2_S2_S2_fjLj2560ELj1ELj4ELj1ELj16ENS_18Kernel_traits_baseILj2560ES2_S2_S2_S2_fjLj128EEEEELb1ELb0ELb1ELb1EEEvNS_9FwdParamsE --------------------------
	.section	.nv.constant0._ZN10layer_norm13ln_fwd_kernelINS_13Kernel_traitsI13__nv_bfloat16S2_S2_S2_fjLj2560ELj1ELj4ELj1ELj16ENS_18Kernel_traits_baseILj2560ES2_S2_S2_S2_fjLj128EEEEELb1ELb0ELb1ELb1EEEvNS_9FwdParamsE,"a",@progbits
	.sectionflags	@""
	.align	4
.nv.constant0._ZN10layer_norm13ln_fwd_kernelINS_13Kernel_traitsI13__nv_bfloat16S2_S2_S2_fjLj2560ELj1ELj4ELj1ELj16ENS_18Kernel_traits_baseILj2560ES2_S2_S2_S2_fjLj128EEEEELb1ELb0ELb1ELb1EEEvNS_9FwdParamsE:
	.zero		1128


//--------------------- .nv.constant0._ZN10layer_norm13ln_fwd_kernelINS_13Kernel_traitsI13__nv_bfloat16S2_S2_S2_fjLj2560ELj1ELj4ELj1ELj16ENS_18Kernel_traits_baseILj2560ES2_S2_S2_S2_fjLj128EEEEELb1ELb1ELb0ELb0EEEvNS_9FwdParamsE --------------------------
	.section	.nv.constant0._ZN10layer_norm13ln_fwd_kernelINS_13Kernel_traitsI13__nv_bfloat16S2_S2_S2_fjLj2560ELj1ELj4ELj1ELj16ENS_18Kernel_traits_baseILj2560ES2_S2_S2_S2_fjLj128EEEEELb1ELb1ELb0ELb0EEEvNS_9FwdParamsE,"a",@progbits
	.sectionflags	@""
	.align	4
.nv.constant0._ZN10layer_norm13ln_fwd_kernelINS_13Kernel_traitsI13__nv_bfloat16S2_S2_S2_fjLj2560ELj1ELj4ELj1ELj16ENS_18Kernel_traits_baseILj2560ES2_S2_S2_S2_fjLj128EEEEELb1ELb1ELb0ELb0EEEvNS_9FwdParamsE:
	.zero		1128


//--------------------- .nv.constant0._ZN10layer_norm13ln_fwd_kernelINS_13Kernel_traitsI13__nv_bfloat16S2_S2_S2_fjLj2560ELj1ELj4ELj1ELj16ENS_18Kernel_traits_baseILj2560ES2_S2_S2_S2_fjLj128EEEEELb1ELb1ELb0ELb1EEEvNS_9FwdParamsE --------------------------
	.section	.nv.constant0._ZN10layer_norm13ln_fwd_kernelINS_13Kernel_traitsI13__nv_bfloat16S2_S2_S2_fjLj2560ELj1ELj4ELj1ELj16ENS_18Kernel_traits_baseILj2560ES2_S2_S2_S2_fjLj128EEEEELb1ELb1ELb0ELb1EEEvNS_9FwdParamsE,"a",@progbits
	.sectionflags	@""
	.align	4
.nv.constant0._ZN10layer_norm13ln_fwd_kernelINS_13Kernel_traitsI13__nv_bfloat16S2_S2_S2_fjLj2560ELj1ELj4ELj1ELj16ENS_18Kernel_traits_baseILj2560ES2_S2_S2_S2_fjLj128EEEEELb1ELb1ELb0ELb1EEEvNS_9FwdParamsE:
	.zero		1128


//--------------------- .nv.constant0._ZN10layer_norm13ln_fwd_kernelINS_13Kernel_traitsI13__nv_bfloat16S2_S2_S2_fjLj2560ELj1ELj4ELj1ELj16ENS_18Kernel_traits_baseILj2560ES2_S2_S2_S2_fjLj128EEEEELb1ELb1ELb1ELb0EEEvNS_9FwdParamsE --------------------------
	.section	.nv.constant0._ZN10layer_norm13ln_fwd_kernelINS_13Kernel_traitsI13__nv_bfloat16S2_S2_S2_fjLj2560ELj1ELj4ELj1ELj16ENS_18Kernel_traits_baseILj2560ES2_S2_S2_S2_fjLj128EEEEELb1ELb1ELb1ELb0EEEvNS_9FwdParamsE,"a",@progbits
	.sectionflags	@""
	.align	4
.nv.constant0._ZN10layer_norm13ln_fwd_kernelINS_13Kernel_traitsI13__nv_bfloat16S2_S2_S2_fjLj2560ELj1ELj4ELj1ELj16ENS_18Kernel_traits_baseILj2560ES2_S2_S2_S2_fjLj128EEEEELb1ELb1ELb1ELb0EEEvNS_9FwdParamsE:
	.zero		1128


//--------------------- .nv.constant0._ZN10layer_norm13ln_fwd_kernelINS_13Kernel_traitsI13__nv_bfloat16S2_S2_S2_fjLj2560ELj1ELj4ELj1ELj16ENS_18Kernel_traits_baseILj2560ES2_S2_S2_S2_fjLj128EEEEELb1ELb1ELb1ELb1EEEvNS_9FwdParamsE --------------------------
	.section	.nv.constant0._ZN10layer_norm13ln_fwd_kernelINS_13Kernel_traitsI13__nv_bfloat16S2_S2_S2_fjLj2560ELj1ELj4ELj1ELj16ENS_18Kernel_traits_baseILj2560ES2_S2_S2_S2_fjLj128EEEEELb1ELb1ELb1ELb1EEEvNS_9FwdParamsE,"a",@progbits
	.sectionflags	@""
	.align	4
.nv.constant0._ZN10layer_norm13ln_fwd_kernelINS_13Kernel_traitsI13__nv_bfloat16S2_S2_S2_fjLj2560ELj1ELj4ELj1ELj16ENS_18Kernel_traits_baseILj2560ES2_S2_S2_S2_fjLj128EEEEELb1ELb1ELb1ELb1EEEvNS_9FwdParamsE:
	.zero		1128


//--------------------- .nv.constant0._ZN10layer_norm13ln_fwd_kernelINS_13Kernel_traitsI6__halfS2_S2_S2_fjLj2560ELj1ELj4ELj1ELj16ENS_18Kernel_traits_baseILj2560ES2_S2_S2_S2_fjLj128EEEEELb0ELb0ELb0ELb0EEEvNS_9FwdParamsE --------------------------
	.section	.nv.constant0._ZN10layer_norm13ln_fwd_kernelINS_13Kernel_traitsI6__halfS2_S2_S2_fjLj2560ELj1ELj4ELj1ELj16ENS_18Kernel_traits_baseILj2560ES2_S2_S2_S2_fjLj128EEEEELb0ELb0ELb0ELb0EEEvNS_9FwdParamsE,"a",@progbits
	.sectionflags	@""
	.align	4
.nv.constant0._ZN10layer_norm13ln_fwd_kernelINS_13Kernel_traitsI6__halfS2_S2_S2_fjLj2560ELj1ELj4ELj1ELj16ENS_18Kernel_traits_baseILj2560ES2_S2_S2_S2_fjLj128EEEEELb0ELb0ELb0ELb0EEEvNS_9FwdParamsE:
	.zero		1128


//--------------------- .nv.constant0._ZN10layer_norm13ln_fwd_kernelINS_13Kernel_traitsI6__halfS2_S2_S2_fjLj2560ELj1ELj4ELj1ELj16ENS_18Kernel_traits_baseILj2560ES2_S2_S2_S2_fjLj128EEEEELb0ELb0ELb0ELb1EEEvNS_9FwdParamsE --------------------------
	.section	.nv.constant0._ZN10layer_norm13ln_fwd_kernelINS_13Kernel_traitsI6__halfS2_S2_S2_fjLj2560ELj1ELj4ELj1ELj16ENS_18Kernel_traits_baseILj2560ES2_S2_S2_S2_fjLj128EEEEELb0ELb0ELb0ELb1EEEvNS_9FwdParamsE,"a",@progbits
	.sectionflags	@""
	.align	4
.nv.constant0._ZN10layer_norm13ln_fwd_kernelINS_13Kernel_traitsI6__halfS2_S2_S2_fjLj2560ELj1ELj4ELj1ELj16ENS_18Kernel_traits_baseILj2560ES2_S2_S2_S2_fjLj128EEEEELb0ELb0ELb0ELb1EEEvNS_9FwdParamsE:
	.zero		1128


//--------------------- .nv.constant0._ZN10layer_norm13ln_fwd_kernelINS_13Kernel_traitsI6__halfS2_S2_S2_fjLj2560ELj1ELj4ELj1ELj16ENS_18Kernel_traits_baseILj2560ES2_S2_S2_S2_fjLj128EEEEELb0ELb0ELb1ELb0EEEvNS_9FwdParamsE --------------------------
	.section	.nv.constant0._ZN10layer_norm13ln_fwd_kernelINS_13Kernel_traitsI6__halfS2_S2_S2_fjLj2560ELj1ELj4ELj1ELj16ENS_18Kernel_traits_baseILj2560ES2_S2_S2_S2_fjLj128EEEEELb0ELb0ELb1ELb0EEEvNS_9FwdParamsE,"a",@progbits
	.sectionflags	@""
	.align	4
.nv.constant0._ZN10layer_norm13ln_fwd_kernelINS_13Kernel_traitsI6__halfS2_S2_S2_fjLj2560ELj1ELj4ELj1ELj16ENS_18Kernel_traits_baseILj2560ES2_S2_S2_S2_fjLj128EEEEELb0ELb0ELb1ELb0EEEvNS_9FwdParamsE:
	.zero		1128


//--------------------- .nv.constant0._ZN10layer_norm13ln_fwd_kernelINS_13Kernel_traitsI6__halfS2_S2_S2_fjLj2560ELj1ELj4ELj1ELj16ENS_18Kernel_traits_baseILj2560ES2_S2_S2_S2_fjLj128EEEEELb0ELb0ELb1ELb1EEEvNS_9FwdParamsE --------------------------
	.section	.nv.constant0._ZN10layer_norm13ln_fwd_kernelINS_13Kernel_traitsI6__halfS2_S2_S2_fjLj2560ELj1ELj4ELj1ELj16ENS_18Kernel_traits_baseILj2560ES2_S2_S2_S2_fjLj128EEEEELb0ELb0ELb1ELb1EEEvNS_9FwdParamsE,"a",@progbits
	.sectionflags	@""
	.align	4
.nv.constant0._ZN10layer_norm13ln_fwd_kernelINS_13Kernel_traitsI6__halfS2_S2_S2_fjLj2560ELj1ELj4ELj1ELj16ENS_18Kernel_traits_baseILj2560ES2_S2_S2_S2_fjLj128EEEEELb0ELb0ELb1ELb1EEEvNS_9FwdParamsE:
	.zero		1128


//--------------------- .nv.constant0._ZN10layer_norm13ln_fwd_kernelINS_13Kernel_traitsI6__halfS2_S2_S2_fjLj2560ELj1ELj4ELj1ELj16ENS_18Kernel_traits_baseILj2560ES2_S2_S2_S2_fjLj128EEEEELb0ELb1ELb0ELb0EEEvNS_9FwdParamsE --------------------------
	.section	.nv.constant0._ZN10layer_norm13ln_fwd_kernelINS_13Kernel_traitsI6__halfS2_S2_S2_fjLj2560ELj1ELj4ELj1ELj16ENS_18Kernel_traits_baseILj2560ES2_S2_S2_S2_fjLj128EEEEELb0ELb1ELb0ELb0EEEvNS_9FwdParamsE,"a",@progbits
	.sectionflags	@""
	.align	4
.nv.constant0._ZN10layer_norm13ln_fwd_kernelINS_13Kernel_traitsI6__halfS2_S2_S2_fjLj2560ELj1ELj4ELj1ELj16ENS_18Kernel_traits_baseILj2560ES2_S2_S2_S2_fjLj128EEEEELb0ELb1ELb0ELb0EEEvNS_9FwdParamsE:
	.zero		1128


//--------------------- .nv.constant0._ZN10layer_norm13ln_fwd_kernelINS_13Kernel_traitsI6__halfS2_S2_S2_fjLj2560ELj1ELj4ELj1ELj16ENS_18Kernel_traits_baseILj2560ES2_S2_S2_S2_fjLj128EEEEELb0ELb1ELb0ELb1EEEvNS_9FwdParamsE --------------------------
	.section	.nv.constant0._ZN10layer_norm13ln_fwd_kernelINS_13Kernel_traitsI6__halfS2_S2_S2_fjLj2560ELj1ELj4ELj1ELj16ENS_18Kernel_traits_baseILj2560ES2_S2_S2_S2_fjLj128EEEEELb0ELb1ELb0ELb1EEEvNS_9FwdParamsE,"a",@progbits
	.sectionflags	@""
	.align	4
.nv.constant0._ZN10layer_norm13ln_fwd_kernelINS_13Kernel_traitsI6__halfS2_S2_S2_fjLj2560ELj1ELj4ELj1ELj16ENS_18Kernel_traits_baseILj2560ES2_S2_S2_S2_fjLj128EEEEELb0ELb1ELb0ELb1EEEvNS_9FwdParamsE:
	.zero		1128


//--------------------- .nv.constant0._ZN10layer_norm13ln_fwd_kernelINS_13Kernel_traitsI6__halfS2_S2_S2_fjLj2560ELj1ELj4ELj1ELj16ENS_18Kernel_traits_baseILj2560ES2_S2_S2_S2_fjLj128EEEEELb0ELb1ELb1ELb0EEEvNS_9FwdParamsE --------------------------
	.section	.nv.constant0._ZN10layer_norm13ln_fwd_kernelINS_13Kernel_traitsI6__halfS2_S2_S2_fjLj2560ELj1ELj4ELj1ELj16ENS_18Kernel_traits_baseILj2560ES2_S2_S2_S2_fjLj128EEEEELb0ELb1ELb1ELb0EEEvNS_9FwdParamsE,"a",@progbits
	.sectionflags	@""
	.align	4
.nv.constant0._ZN10layer_norm13ln_fwd_kernelINS_13Kernel_traitsI6__halfS2_S2_S2_fjLj2560ELj1ELj4ELj1ELj16ENS_18Kernel_traits_baseILj2560ES2_S2_S2_S2_fjLj128EEEEELb0ELb1ELb1ELb0EEEvNS_9FwdParamsE:
	.zero		1128


//--------------------- .nv.constant0._ZN10layer_norm13ln_fwd_kernelINS_13Kernel_traitsI6__halfS2_S2_S2_fjLj2560ELj1ELj4ELj1ELj16ENS_18Kernel_traits_baseILj2560ES2_S2_S2_S2_fjLj128EEEEELb0ELb1ELb1ELb1EEEvNS_9FwdParamsE --------------------------
	.section	.nv.constant0._ZN10layer_norm13ln_fwd_kernelINS_13Kernel_traitsI6__halfS2_S2_S2_fjLj2560ELj1ELj4ELj1ELj16ENS_18Kernel_traits_baseILj2560ES2_S2_S2_S2_fjLj128EEEEELb0ELb1ELb1ELb1EEEvNS_9FwdParamsE,"a",@progbits
	.sectionflags	@""
	.align	4
.nv.constant0._ZN10layer_norm13ln_fwd_kernelINS_13Kernel_traitsI6__halfS2_S2_S2_fjLj2560ELj1ELj4ELj1ELj16ENS_18Kernel_traits_baseILj2560ES2_S2_S2_S2_fjLj128EEEEELb0ELb1ELb1ELb1EEEvNS_9FwdParamsE:
	.zero		1128


//--------------------- .nv.constant0._ZN10layer_norm13ln_fwd_kernelINS_13Kernel_traitsI6__halfS2_S2_S2_fjLj2560ELj1ELj4ELj1ELj16ENS_18Kernel_traits_baseILj2560ES2_S2_S2_S2_fjLj128EEEEELb1ELb0ELb0ELb0EEEvNS_9FwdParamsE --------------------------
	.section	.nv.constant0._ZN10layer_norm13ln_fwd_kernelINS_13Kernel_traitsI6__halfS2_S2_S2_fjLj2560ELj1ELj4ELj1ELj16ENS_18Kernel_traits_baseILj2560ES2_S2_S2_S2_fjLj128EEEEELb1ELb0ELb0ELb0EEEvNS_9FwdParamsE,"a",@progbits
	.sectionflags	@""
	.align	4
.nv.constant0._ZN10layer_norm13ln_fwd_kernelINS_13Kernel_traitsI6__halfS2_S2_S2_fjLj2560ELj1ELj4ELj1ELj16ENS_18Kernel_traits_baseILj2560ES2_S2_S2_S2_fjLj128EEEEELb1ELb0ELb0ELb0EEEvNS_9FwdParamsE:
	.zero		1128


//--------------------- .nv.constant0._ZN10layer_norm13ln_fwd_kernelINS_13Kernel_traitsI6__halfS2_S2_S2_fjLj2560ELj1ELj4ELj1ELj16ENS_18Kernel_traits_baseILj2560ES2_S2_S2_S2_fjLj128EEEEELb1ELb0ELb0ELb1EEEvNS_9FwdParamsE --------------------------
	.section	.nv.constant0._ZN10layer_norm13ln_fwd_kernelINS_13Kernel_traitsI6__halfS2_S2_S2_fjLj2560ELj1ELj4ELj1ELj16ENS_18Kernel_traits_baseILj2560ES2_S2_S2_S2_fjLj128EEEEELb1ELb0ELb0ELb1EEEvNS_9FwdParamsE,"a",@progbits
	.sectionflags	@""
	.align	4
.nv.constant0._ZN10layer_norm13ln_fwd_kernelINS_13Kernel_traitsI6__halfS2_S2_S2_fjLj2560ELj1ELj4ELj1ELj16ENS_18Kernel_traits_baseILj2560ES2_S2_S2_S2_fjLj128EEEEELb1ELb0ELb0ELb1EEEvNS_9FwdParamsE:
	.zero		1128


//--------------------- .nv.constant0._ZN10layer_norm13ln_fwd_kernelINS_13Kernel_traitsI6__halfS2_S2_S2_fjLj2560ELj1ELj4ELj1ELj16ENS_18Kernel_traits_baseILj2560ES2_S2_S2_S2_fjLj128EEEEELb1ELb0ELb1ELb0EEEvNS_9FwdParamsE --------------------------
	.section	.nv.constant0._ZN10layer_norm13ln_fwd_kernelINS_13Kernel_traitsI6__halfS2_S2_S2_fjLj2560ELj1ELj4ELj1ELj16ENS_18Kernel_traits_baseILj2560ES2_S2_S2_S2_fjLj128EEEEELb1ELb0ELb1ELb0EEEvNS_9FwdParamsE,"a",@progbits
	.sectionflags	@""
	.align	4
.nv.constant0._ZN10layer_norm13ln_fwd_kernelINS_13Kernel_traitsI6__halfS2_S2_S2_fjLj2560ELj1ELj4ELj1ELj16ENS_18Kernel_traits_baseILj2560ES2_S2_S2_S2_fjLj128EEEEELb1ELb0ELb1ELb0EEEvNS_9FwdParamsE:
	.zero		1128


//--------------------- .nv.constant0._ZN10layer_norm13ln_fwd_kernelINS_13Kernel_traitsI6__halfS2_S2_S2_fjLj2560ELj1ELj4ELj1ELj16ENS_18Kernel_traits_baseILj2560ES2_S2_S2_S2_fjLj128EEEEELb1ELb0ELb1ELb1EEEvNS_9FwdParamsE --------------------------
	.section	.nv.constant0._ZN10layer_norm13ln_fwd_kernelINS_13Kernel_traitsI6__halfS2_S2_S2_fjLj2560ELj1ELj4ELj1ELj16ENS_18Kernel_traits_baseILj2560ES2_S2_S2_S2_fjLj128EEEEELb1ELb0ELb1ELb1EEEvNS_9FwdParamsE,"a",@progbits
	.sectionflags	@""
	.align	4
.nv.constant0._ZN10layer_norm13ln_fwd_kernelINS_13Kernel_traitsI6__halfS2_S2_S2_fjLj2560ELj1ELj4ELj1ELj16ENS_18Kernel_traits_baseILj2560ES2_S2_S2_S2_fjLj128EEEEELb1ELb0ELb1ELb1EEEvNS_9FwdParamsE:
	.zero		1128


//--------------------- .nv.constant0._ZN10layer_norm13ln_fwd_kernelINS_13Kernel_traitsI6__halfS2_S2_S2_fjLj2560ELj1ELj4ELj1ELj16ENS_18Kernel_traits_baseILj2560ES2_S2_S2_S2_fjLj128EEEEELb1ELb1ELb0ELb0EEEvNS_9FwdParamsE --------------------------
	.section	.nv.constant0._ZN10layer_norm13ln_fwd_kernelINS_13Kernel_traitsI6__halfS2_S2_S2_fjLj2560ELj1ELj4ELj1ELj16ENS_18Kernel_traits_baseILj2560ES2_S2_S2_S2_fjLj128EEEEELb1ELb1ELb0ELb0EEEvNS_9FwdParamsE,"a",@progbits
	.sectionflags	@""
	.align	4
.nv.constant0._ZN10layer_norm13ln_fwd_kernelINS_13Kernel_traitsI6__halfS2_S2_S2_fjLj2560ELj1ELj4ELj1ELj16ENS_18Kernel_traits_baseILj2560ES2_S2_S2_S2_fjLj128EEEEELb1ELb1ELb0ELb0EEEvNS_9FwdParamsE:
	.zero		1128


//--------------------- .nv.constant0._ZN10layer_norm13ln_fwd_kernelINS_13Kernel_traitsI6__halfS2_S2_S2_fjLj2560ELj1ELj4ELj1ELj16ENS_18Kernel_traits_baseILj2560ES2_S2_S2_S2_fjLj128EEEEELb1ELb1ELb0ELb1EEEvNS_9FwdParamsE --------------------------
	.section	.nv.constant0._ZN10layer_norm13ln_fwd_kernelINS_13Kernel_traitsI6__halfS2_S2_S2_fjLj2560ELj1ELj4ELj1ELj16ENS_18Kernel_traits_baseILj2560ES2_S2_S2_S2_fjLj128EEEEELb1ELb1ELb0ELb1EEEvNS_9FwdParamsE,"a",@progbits
	.sectionflags	@""
	.align	4
.nv.constant0._ZN10layer_norm13ln_fwd_kernelINS_13Kernel_traitsI6__halfS2_S2_S2_fjLj2560ELj1ELj4ELj1ELj16ENS_18Kernel_traits_baseILj2560ES2_S2_S2_S2_fjLj128EEEEELb1ELb1ELb0ELb1EEEvNS_9FwdParamsE:
	.zero		1128


//--------------------- .nv.constant0._ZN10layer_norm13ln_fwd_kernelINS_13Kernel_traitsI6__halfS2_S2_S2_fjLj2560ELj1ELj4ELj1ELj16ENS_18Kernel_traits_baseILj2560ES2_S2_S2_S2_fjLj128EEEEELb1ELb1ELb1ELb0EEEvNS_9FwdParamsE --------------------------
	.section	.nv.constant0._ZN10layer_norm13ln_fwd_kernelINS_13Kernel_traitsI6__halfS2_S2_S2_fjLj2560ELj1ELj4ELj1ELj16ENS_18Kernel_traits_baseILj2560ES2_S2_S2_S2_fjLj128EEEEELb1ELb1ELb1ELb0EEEvNS_9FwdParamsE,"a",@progbits
	.sectionflags	@""
	.align	4
.nv.constant0._ZN10layer_norm13ln_fwd_kernelINS_13Kernel_traitsI6__halfS2_S2_S2_fjLj2560ELj1ELj4ELj1ELj16ENS_18Kernel_traits_baseILj2560ES2_S2_S2_S2_fjLj128EEEEELb1ELb1ELb1ELb0EEEvNS_9FwdParamsE:
	.zero		1128


//--------------------- .nv.constant0._ZN10layer_norm13ln_fwd_kernelINS_13Kernel_traitsI6__halfS2_S2_S2_fjLj2560ELj1ELj4ELj1ELj16ENS_18Kernel_traits_baseILj2560ES2_S2_S2_S2_fjLj128EEEEELb1ELb1ELb1ELb1EEEvNS_9FwdParamsE --------------------------
	.section	.nv.constant0._ZN10layer_norm13ln_fwd_kernelINS_13Kernel_traitsI6__halfS2_S2_S2_fjLj2560ELj1ELj4ELj1ELj16ENS_18Kernel_traits_baseILj2560ES2_S2_S2_S2_fjLj128EEEEELb1ELb1ELb1ELb1EEEvNS_9FwdParamsE,"a",@progbits
	.sectionflags	@""
	.align	4
.nv.constant0._ZN10layer_norm13ln_fwd_kernelINS_13Kernel_traitsI6__halfS2_S2_S2_fjLj2560ELj1ELj4ELj1ELj16ENS_18Kernel_traits_baseILj2560ES2_S2_S2_S2_fjLj128EEEEELb1ELb1ELb1ELb1EEEvNS_9FwdParamsE:
	.zero		1128


//--------------------- .nv.constant0._ZN10layer_norm13ln_fwd_kernelINS_13Kernel_traitsIf13__nv_bfloat16S2_S2_fjLj2560ELj1ELj4ELj1ELj16ENS_18Kernel_traits_baseILj2560EfS2_S2_S2_fjLj128EEEEELb0ELb0ELb0ELb0EEEvNS_9FwdParamsE --------------------------
	.section	.nv.constant0._ZN10layer_norm13ln_fwd_kernelINS_13Kernel_traitsIf13__nv_bfloat16S2_S2_fjLj2560ELj1ELj4ELj1ELj16ENS_18Kernel_traits_baseILj2560EfS2_S2_S2_fjLj128EEEEELb0ELb0ELb0ELb0EEEvNS_9FwdParamsE,"a",@progbits
	.sectionflags	@""
	.align	4
.nv.constant0._ZN10layer_norm13ln_fwd_kernelINS_13Kernel_traitsIf13__nv_bfloat16S2_S2_fjLj2560ELj1ELj4ELj1ELj16ENS_18Kernel_traits_baseILj2560EfS2_S2_S2_fjLj128EEEEELb0ELb0ELb0ELb0EEEvNS_9FwdParamsE:
	.zero		1128


//--------------------- .nv.constant0._ZN10layer_norm13ln_fwd_kernelINS_13Kernel_traitsIf13__nv_bfloat16S2_S2_fjLj2560ELj1ELj4ELj1ELj16ENS_18Kernel_traits_baseILj2560EfS2_S2_S2_fjLj128EEEEELb0ELb0ELb0ELb1EEEvNS_9FwdParamsE --------------------------
	.section	.nv.constant0._ZN10layer_norm13ln_fwd_kernelINS_13Kernel_traitsIf13__nv_bfloat16S2_S2_fjLj2560ELj1ELj4ELj1ELj16ENS_18Kernel_traits_baseILj2560EfS2_S2_S2_fjLj128EEEEELb0ELb0ELb0ELb1EEEvNS_9FwdParamsE,"a",@progbits
	.sectionflags	@""
	.align	4
.nv.constant0._ZN10layer_norm13ln_fwd_kernelINS_13Kernel_traitsIf13__nv_bfloat16S2_S2_fjLj2560ELj1ELj4ELj1ELj16ENS_18Kernel_traits_baseILj2560EfS2_S2_S2_fjLj128EEEEELb0ELb0ELb0ELb1EEEvNS_9FwdParamsE:
	.zero		1128


//--------------------- .nv.constant0._ZN10layer_norm13ln_fwd_kernelINS_13Kernel_traitsIf13__nv_bfloat16S2_S2_fjLj2560ELj1ELj4ELj1ELj16ENS_18Kernel_traits_baseILj2560EfS2_S2_S2_fjLj128EEEEELb0ELb0ELb1ELb0EEEvNS_9FwdParamsE --------------------------
	.section	.nv.constant0._ZN10layer_norm13ln_fwd_kernelINS_13Kernel_traitsIf13__nv_bfloat16S2_S2_fjLj2560ELj1ELj4ELj1ELj16ENS_18Kernel_traits_baseILj2560EfS2_S2_S2_fjLj128EEEEELb0ELb0ELb1ELb0EEEvNS_9FwdParamsE,"a",@progbits
	.sectionflags	@""
	.align	4
.nv.constant0._ZN10layer_norm13ln_fwd_kernelINS_13Kernel_traitsIf13__nv_bfloat16S2_S2_fjLj2560ELj1ELj4ELj1ELj16ENS_18Kernel_traits_baseILj2560EfS2_S2_S2_fjLj128EEEEELb0ELb0ELb1ELb0EEEvNS_9FwdParamsE:
	.zero		1128


//--------------------- .nv.constant0._ZN10layer_norm13ln_fwd_kernelINS_13Kernel_traitsIf13__nv_bfloat16S2_S2_fjLj2560ELj1ELj4ELj1ELj16ENS_18Kernel_traits_baseILj2560EfS2_S2_S2_fjLj128EEEEELb0ELb0ELb1ELb1EEEvNS_9FwdParamsE --------------------------
	.section	.nv.constant0._ZN10layer_norm13ln_fwd_kernelINS_13Kernel_traitsIf13__nv_bfloat16S2_S2_fjLj2560ELj1ELj4ELj1ELj16ENS_18Kernel_traits_baseILj2560EfS2_S2_S2_fjLj128EEEEELb0ELb0ELb1ELb1EEEvNS_9FwdParamsE,"a",@progbits
	.sectionflags	@""
	.align	4
.nv.constant0._ZN10layer_norm13ln_fwd_kernelINS_13Kernel_traitsIf13__nv_bfloat16S2_S2_fjLj2560ELj1ELj4ELj1ELj16ENS_18Kernel_traits_baseILj2560EfS2_S2_S2_fjLj128EEEEELb0ELb0ELb1ELb1EEEvNS_9FwdParamsE:
	.zero		1128


//--------------------- .nv.constant0._ZN10layer_norm13ln_fwd_kernelINS_13Kernel_traitsIf13__nv_bfloat16S2_S2_fjLj2560ELj1ELj4ELj1ELj16ENS_18Kernel_traits_baseILj2560EfS2_S2_S2_fjLj128EEEEELb0ELb1ELb0ELb0EEEvNS_9FwdParamsE --------------------------
	.section	.nv.constant0._ZN10layer_norm13ln_fwd_kernelINS_13Kernel_traitsIf13__nv_bfloat16S2_S2_fjLj2560ELj1ELj4ELj1ELj16ENS_18Kernel_traits_baseILj2560EfS2_S2_S2_fjLj128EEEEELb0ELb1ELb0ELb0EEEvNS_9FwdParamsE,"a",@progbits
	.sectionflags	@""
	.align	4
.nv.constant0._ZN10layer_norm13ln_fwd_kernelINS_13Kernel_traitsIf13__nv_bfloat16S2_S2_fjLj2560ELj1ELj4ELj1ELj16ENS_18Kernel_traits_baseILj2560EfS2_S2_S2_fjLj128EEEEELb0ELb1ELb0ELb0EEEvNS_9FwdParamsE:
	.zero		1128


//--------------------- .nv.constant0._ZN10layer_norm13ln_fwd_kernelINS_13Kernel_traitsIf13__nv_bfloat16S2_S2_fjLj2560ELj1ELj4ELj1ELj16ENS_18Kernel_traits_baseILj2560EfS2_S2_S2_fjLj128EEEEELb0ELb1ELb0ELb1EEEvNS_9FwdParamsE --------------------------
	.section	.nv.constant0._ZN10layer_norm13ln_fwd_kernelINS_13Kernel_traitsIf13__nv_bfloat16S2_S2_fjLj2560ELj1ELj4ELj1ELj16ENS_18Kernel_traits_baseILj2560EfS2_S2_S2_fjLj128EEEEELb0ELb1ELb0ELb1EEEvNS_9FwdParamsE,"a",@progbits
	.sectionflags	@""
	.align	4
.nv.constant0._ZN10layer_norm13ln_fwd_kernelINS_13Kernel_traitsIf13__nv_bfloat16S2_S2_fjLj2560ELj1ELj4ELj1ELj16ENS_18Kernel_traits_baseILj2560EfS2_S2_S2_fjLj128EEEEELb0ELb1ELb0ELb1EEEvNS_9FwdParamsE:
	.zero		1128


//--------------------- .nv.constant0._ZN10layer_norm13ln_fwd_kernelINS_13Kernel_traitsIf13__nv_bfloat16S2_S2_fjLj2560ELj1ELj4ELj1ELj16ENS_18Kernel_traits_baseILj2560EfS2_S2_S2_fjLj128EEEEELb0ELb1ELb1ELb0EEEvNS_9FwdParamsE --------------------------
	.section	.nv.constant0._ZN10layer_norm13ln_fwd_kernelINS_13Kernel_traitsIf13__nv_bfloat16S2_S2_fjLj2560ELj1ELj4ELj1ELj16ENS_18Kernel_traits_baseILj2560EfS2_S2_S2_fjLj128EEEEELb0ELb1ELb1ELb0EEEvNS_9FwdParamsE,"a",@progbits
	.sectionflags	@""
	.align	4
.nv.constant0._ZN10layer_norm13ln_fwd_kernelINS_13Kernel_traitsIf13__nv_bfloat16S2_S2_fjLj2560ELj1ELj4ELj1ELj16ENS_18Kernel_traits_baseILj2560EfS2_S2_S2_fjLj128EEEEELb0ELb1ELb1ELb0EEEvNS_9FwdParamsE:
	.zero		1128


//--------------------- .nv.constant0._ZN10layer_norm13ln_fwd_kernelINS_13Kernel_traitsIf13__nv_bfloat16S2_S2_fjLj2560ELj1ELj4ELj1ELj16ENS_18Kernel_traits_baseILj2560EfS2_S2_S2_fjLj128EEEEELb0ELb1ELb1ELb1EEEvNS_9FwdParamsE --------------------------
	.section	.nv.constant0._ZN10layer_norm13ln_fwd_kernelINS_13Kernel_traitsIf13__nv_bfloat16S2_S2_fjLj2560ELj1ELj4ELj1ELj16ENS_18Kernel_traits_baseILj2560EfS2_S2_S2_fjLj128EEEEELb0ELb1ELb1ELb1EEEvNS_9FwdParamsE,"a",@progbits
	.sectionflags	@""
	.align	4
.nv.constant0._ZN10layer_norm13ln_fwd_kernelINS_13Kernel_traitsIf13__nv_bfloat16S2_S2_fjLj2560ELj1ELj4ELj1ELj16ENS_18Kernel_traits_baseILj2560EfS2_S2_S2_fjLj128EEEEELb0ELb1ELb1ELb1EEEvNS_9FwdParamsE:
	.zero		1128


//--------------------- .nv.constant0._ZN10layer_norm13ln_fwd_kernelINS_13Kernel_traitsIf13__nv_bfloat16S2_S2_fjLj2560ELj1ELj4ELj1ELj16ENS_18Kernel_traits_baseILj2560EfS2_S2_S2_fjLj128EEEEELb1ELb0ELb0ELb0EEEvNS_9FwdParamsE --------------------------
	.section	.nv.constant0._ZN10layer_norm13ln_fwd_kernelINS_13Kernel_traitsIf13__nv_bfloat16S2_S2_fjLj2560ELj1ELj4ELj1ELj16ENS_18Kernel_traits_baseILj2560EfS2_S2_S2_fjLj128EEEEELb1ELb0ELb0ELb0EEEvNS_9FwdParamsE,"a",@progbits
	.sectionflags	@""
	.align	4
.nv.constant0._ZN10layer_norm13ln_fwd_kernelINS_13Kernel_traitsIf13__nv_bfloat16S2_S2_fjLj2560ELj1ELj4ELj1ELj16ENS_18Kernel_traits_baseILj2560EfS2_S2_S2_fjLj128EEEEELb1ELb0ELb0ELb0EEEvNS_9FwdParamsE:
	.zero		1128


//--------------------- .nv.constant0._ZN10layer_norm13ln_fwd_kernelINS_13Kernel_traitsIf13__nv_bfloat16S2_S2_fjLj2560ELj1ELj4ELj1ELj16ENS_18Kernel_traits_baseILj2560EfS2_S2_S2_fjLj128EEEEELb1ELb0ELb0ELb1EEEvNS_9FwdParamsE --------------------------
	.section	.nv.constant0._ZN10layer_norm13ln_fwd_kernelINS_13Kernel_traitsIf13__nv_bfloat16S2_S2_fjLj2560ELj1ELj4ELj1ELj16ENS_18Kernel_traits_baseILj2560EfS2_S2_S2_fjLj128EEEEELb1ELb0ELb0ELb1EEEvNS_9FwdParamsE,"a",@progbits
	.sectionflags	@""
	.align	4
.nv.constant0._ZN10layer_norm13ln_fwd_kernelINS_13Kernel_traitsIf13__nv_bfloat16S2_S2_fjLj2560ELj1ELj4ELj1ELj16ENS_18Kernel_traits_baseILj2560EfS2_S2_S2_fjLj128EEEEELb1ELb0ELb0ELb1EEEvNS_9FwdParamsE:
	.zero		1128


//--------------------- .nv.constant0._ZN10layer_norm13ln_fwd_kernelINS_13Kernel_traitsIf13__nv_bfloat16S2_S2_fjLj2560ELj1ELj4ELj1ELj16ENS_18Kernel_traits_baseILj2560EfS2_S2_S2_fjLj128EEEEELb1ELb0ELb1ELb0EEEvNS_9FwdParamsE --------------------------
	.section	.nv.constant0._ZN10layer_norm13ln_fwd_kernelINS_13Kernel_traitsIf13__nv_bfloat16S2_S2_fjLj2560ELj1ELj4ELj1ELj16ENS_18Kernel_traits_baseILj2560EfS2_S2_S2_fjLj128EEEEELb1ELb0ELb1ELb0EEEvNS_9FwdParamsE,"a",@progbits
	.sectionflags	@""
	.align	4
.nv.constant0._ZN10layer_norm13ln_fwd_kernelINS_13Kernel_traitsIf13__nv_bfloat16S2_S2_fjLj2560ELj1ELj4ELj1ELj16ENS_18Kernel_traits_baseILj2560EfS2_S2_S2_fjLj128EEEEELb1ELb0ELb1ELb0EEEvNS_9FwdParamsE:
	.zero		1128


//--------------------- .nv.constant0._ZN10layer_norm13ln_fwd_kernelINS_13Kernel_traitsIf13__nv_bfloat16S2_S2_fjLj2560ELj1ELj4ELj1ELj16ENS_18Kernel_traits_baseILj2560EfS2_S2_S2_fjLj128EEEEELb1ELb0ELb1ELb1EEEvNS_9FwdParamsE --------------------------
	.section	.nv.constant0._ZN10layer_norm13ln_fwd_kernelINS_13Kernel_traitsIf13__nv_bfloat16S2_S2_fjLj2560ELj1ELj4ELj1ELj16ENS_18Kernel_traits_baseILj2560EfS2_S2_S2_fjLj128EEEEELb1ELb0ELb1ELb1EEEvNS_9FwdParamsE,"a",@progbits
	.sectionflags	@""
	.align	4
.nv.constant0._ZN10layer_norm13ln_fwd_kernelINS_13Kernel_traitsIf13__nv_bfloat16S2_S2_fjLj2560ELj1ELj4ELj1ELj16ENS_18Kernel_traits_baseILj2560EfS2_S2_S2_fjLj128EEEEELb1ELb0ELb1ELb1EEEvNS_9FwdParamsE:
	.zero		1128


//--------------------- .nv.constant0._ZN10layer_norm13ln_fwd_kernelINS_13Kernel_traitsIf13__nv_bfloat16S2_S2_fjLj2560ELj1ELj4ELj1ELj16ENS_18Kernel_traits_baseILj2560EfS2_S2_S2_fjLj128EEEEELb1ELb1ELb0ELb0EEEvNS_9FwdParamsE --------------------------
	.section	.nv.constant0._ZN10layer_norm13ln_fwd_kernelINS_13Kernel_traitsIf13__nv_bfloat16S2_S2_fjLj2560ELj1ELj4ELj1ELj16ENS_18Kernel_traits_baseILj2560EfS2_S2_S2_fjLj128EEEEELb1ELb1ELb0ELb0EEEvNS_9FwdParamsE,"a",@progbits
	.sectionflags	@""
	.align	4
.nv.constant0._ZN10layer_norm13ln_fwd_kernelINS_13Kernel_traitsIf13__nv_bfloat16S2_S2_fjLj2560ELj1ELj4ELj1ELj16ENS_18Kernel_traits_baseILj2560EfS2_S2_S2_fjLj128EEEEELb1ELb1ELb0ELb0EEEvNS_9FwdParamsE:
	.zero		1128


//--------------------- .nv.constant0._ZN10layer_norm13ln_fwd_kernelINS_13Kernel_traitsIf13__nv_bfloat16S2_S2_fjLj2560ELj1ELj4ELj1ELj16ENS_18Kernel_traits_baseILj2560EfS2_S2_S2_fjLj128EEEEELb1ELb1ELb0ELb1EEEvNS_9FwdParamsE --------------------------
	.section	.nv.constant0._ZN10layer_norm13ln_fwd_kernelINS_13Kernel_traitsIf13__nv_bfloat16S2_S2_fjLj2560ELj1ELj4ELj1ELj16ENS_18Kernel_traits_baseILj2560EfS2_S2_S2_fjLj128EEEEELb1ELb1ELb0ELb1EEEvNS_9FwdParamsE,"a",@progbits
	.sectionflags	@""
	.align	4
.nv.constant0._ZN10layer_norm13ln_fwd_kernelINS_13Kernel_traitsIf13__nv_bfloat16S2_S2_fjLj2560ELj1ELj4ELj1ELj16ENS_18Kernel_traits_baseILj2560EfS2_S2_S2_fjLj128EEEEELb1ELb1ELb0ELb1EEEvNS_9FwdParamsE:
	.zero		1128


//--------------------- .nv.constant0._ZN10layer_norm13ln_fwd_kernelINS_13Kernel_traitsIf13__nv_bfloat16S2_S2_fjLj2560ELj1ELj4ELj1ELj16ENS_18Kernel_traits_baseILj2560EfS2_S2_S2_fjLj128EEEEELb1ELb1ELb1ELb0EEEvNS_9FwdParamsE --------------------------
	.section	.nv.constant0._ZN10layer_norm13ln_fwd_kernelINS_13Kernel_traitsIf13__nv_bfloat16S2_S2_fjLj2560ELj1ELj4ELj1ELj16ENS_18Kernel_traits_baseILj2560EfS2_S2_S2_fjLj128EEEEELb1ELb1ELb1ELb0EEEvNS_9FwdParamsE,"a",@progbits
	.sectionflags	@""
	.align	4
.nv.constant0._ZN10layer_norm13ln_fwd_kernelINS_13Kernel_traitsIf13__nv_bfloat16S2_S2_fjLj2560ELj1ELj4ELj1ELj16ENS_18Kernel_traits_baseILj2560EfS2_S2_S2_fjLj128EEEEELb1ELb1ELb1ELb0EEEvNS_9FwdParamsE:
	.zero		1128


//--------------------- .nv.constant0._ZN10layer_norm13ln_fwd_kernelINS_13Kernel_traitsIf13__nv_bfloat16S2_S2_fjLj2560ELj1ELj4ELj1ELj16ENS_18Kernel_traits_baseILj2560EfS2_S2_S2_fjLj128EEEEELb1ELb1ELb1ELb1EEEvNS_9FwdParamsE --------------------------
	.section	.nv.constant0._ZN10layer_norm13ln_fwd_kernelINS_13Kernel_traitsIf13__nv_bfloat16S2_S2_fjLj2560ELj1ELj4ELj1ELj16ENS_18Kernel_traits_baseILj2560EfS2_S2_S2_fjLj128EEEEELb1ELb1ELb1ELb1EEEvNS_9FwdParamsE,"a",@progbits
	.sectionflags	@""
	.align	4
.nv.constant0._ZN10layer_norm13ln_fwd_kernelINS_13Kernel_traitsIf13__nv_bfloat16S2_S2_fjLj2560ELj1ELj4ELj1ELj16ENS_18Kernel_traits_baseILj2560EfS2_S2_S2_fjLj128EEEEELb1ELb1ELb1ELb1EEEvNS_9FwdParamsE:
	.zero		1128


//--------------------- .nv.constant0._ZN10layer_norm13ln_fwd_kernelINS_13Kernel_traitsI13__nv_bfloat16S2_fS2_fjLj2560ELj1ELj4ELj1ELj16ENS_18Kernel_traits_baseILj2560ES2_S2_fS2_fjLj128EEEEELb0ELb0ELb0ELb0EEEvNS_9FwdParamsE --------------------------
	.section	.nv.constant0._ZN10layer_norm13ln_fwd_kernelINS_13Kernel_traitsI13__nv_bfloat16S2_fS2_fjLj2560ELj1ELj4ELj1ELj16ENS_18Kernel_traits_baseILj2560ES2_S2_fS2_fjLj128EEEEELb0ELb0ELb0ELb0EEEvNS_9FwdParamsE,"a",@progbits
	.sectionflags	@""
	.align	4
.nv.constant0._ZN10layer_norm13ln_fwd_kernelINS_13Kernel_traitsI13__nv_bfloat16S2_fS2_fjLj2560ELj1ELj4ELj1ELj16ENS_18Kernel_traits_baseILj2560ES2_S2_fS2_fjLj128EEEEELb0ELb0ELb0ELb0EEEvNS_9FwdParamsE:
	.zero		1128


//--------------------- .nv.constant0._ZN10layer_norm13ln_fwd_kernelINS_13Kernel_traitsI13__nv_bfloat16S2_fS2_fjLj2560ELj1ELj4ELj1ELj16ENS_18Kernel_traits_baseILj2560ES2_S2_fS2_fjLj128EEEEELb0ELb0ELb0ELb1EEEvNS_9FwdParamsE --------------------------
	.section	.nv.constant0._ZN10layer_norm13ln_fwd_kernelINS_13Kernel_traitsI13__nv_bfloat16S2_fS2_fjLj2560ELj1ELj4ELj1ELj16ENS_18Kernel_traits_baseILj2560ES2_S2_fS2_fjLj128EEEEELb0ELb0ELb0ELb1EEEvNS_9FwdParamsE,"a",@progbits
	.sectionflags	@""
	.align	4
.nv.constant0._ZN10layer_norm13ln_fwd_kernelINS_13Kernel_traitsI13__nv_bfloat16S2_fS2_fjLj2560ELj1ELj4ELj1ELj16ENS_18Kernel_traits_baseILj2560ES2_S2_fS2_fjLj128EEEEELb0ELb0ELb0ELb1EEEvNS_9FwdParamsE:
	.zero		1128


//--------------------- .nv.constant0._ZN10layer_norm13ln_fwd_kernelINS_13Kernel_traitsI13__nv_bfloat16S2_fS2_fjLj2560ELj1ELj4ELj1ELj16ENS_18Kernel_traits_baseILj2560ES2_S2_fS2_fjLj128EEEEELb0ELb0ELb1ELb0EEEvNS_9FwdParamsE --------------------------
	.section	.nv.constant0._ZN10layer_norm13ln_fwd_kernelINS_13Kernel_traitsI13__nv_bfloat16S2_fS2_fjLj2560ELj1ELj4ELj1ELj16ENS_18Kernel_traits_baseILj2560ES2_S2_fS2_fjLj128EEEEELb0ELb0ELb1ELb0EEEvNS_9FwdParamsE,"a",@progbits
	.sectionflags	@""
	.align	4
.nv.constant0._ZN10layer_norm13ln_fwd_kernelINS_13Kernel_traitsI13__nv_bfloat16S2_fS2_fjLj2560ELj1ELj4ELj1ELj16ENS_18Kernel_traits_baseILj2560ES2_S2_fS2_fjLj128EEEEELb0ELb0ELb1ELb0EEEvNS_9FwdParamsE:
	.zero		1128


//--------------------- .nv.constant0._ZN10layer_norm13ln_fwd_kernelINS_13Kernel_traitsI13__nv_bfloat16S2_fS2_fjLj2560ELj1ELj4ELj1ELj16ENS_18Kernel_traits_baseILj2560ES2_S2_fS2_fjLj128EEEEELb0ELb0ELb1ELb1EEEvNS_9FwdParamsE --------------------------
	.section	.nv.constant0._ZN10layer_norm13ln_fwd_kernelINS_13Kernel_traitsI13__nv_bfloat16S2_fS2_fjLj2560ELj1ELj4ELj1ELj16ENS_18Kernel_traits_baseILj2560ES2_S2_fS2_fjLj128EEEEELb0ELb0ELb1ELb1EEEvNS_9FwdParamsE,"a",@progbits
	.sectionflags	@""
	.align	4
.nv.constant0._ZN10layer_norm13ln_fwd_kernelINS_13Kernel_traitsI13__nv_bfloat16S2_fS2_fjLj2560ELj1ELj4ELj1ELj16ENS_18Kernel_traits_baseILj2560ES2_S2_fS2_fjLj128EEEEELb0ELb0ELb1ELb1EEEvNS_9FwdParamsE:
	.zero		1128


//--------------------- .nv.constant0._ZN10layer_norm13ln_fwd_kernelINS_13Kernel_traitsI13__nv_bfloat16S2_fS2_fjLj2560ELj1ELj4ELj1ELj16ENS_18Kernel_traits_baseILj2560ES2_S2_fS2_fjLj128EEEEELb0ELb1ELb0ELb0EEEvNS_9FwdParamsE --------------------------
	.section	.nv.constant0._ZN10layer_norm13ln_fwd_kernelINS_13Kernel_traitsI13__nv_bfloat16S2_fS2_fjLj2560ELj1ELj4ELj1ELj16ENS_18Kernel_traits_baseILj2560ES2_S2_fS2_fjLj128EEEEELb0ELb1ELb0ELb0EEEvNS_9FwdParamsE,"a",@progbits
	.sectionflags	@""
	.align	4
.nv.constant0._ZN10layer_norm13ln_fwd_kernelINS_13Kernel_traitsI13__nv_bfloat16S2_fS2_fjLj2560ELj1ELj4ELj1ELj16ENS_18Kernel_traits_baseILj2560ES2_S2_fS2_fjLj128EEEEELb0ELb1ELb0ELb0EEEvNS_9FwdParamsE:
	.zero		1128


//--------------------- .nv.constant0._ZN10layer_norm13ln_fwd_kernelINS_13Kernel_traitsI13__nv_bfloat16S2_fS2_fjLj2560ELj1ELj4ELj1ELj16ENS_18Kernel_traits_baseILj2560ES2_S2_fS2_fjLj128EEEEELb0ELb1ELb0ELb1EEEvNS_9FwdParamsE --------------------------
	.section	.nv.constant0._ZN10layer_norm13ln_fwd_kernelINS_13Kernel_traitsI13__nv_bfloat16S2_fS2_fjLj2560ELj1ELj4ELj1ELj16ENS_18Kernel_traits_baseILj2560ES2_S2_fS2_fjLj128EEEEELb0ELb1ELb0ELb1EEEvNS_9FwdParamsE,"a",@progbits
	.sectionflags	@""
	.align	4
.nv.constant0._ZN10layer_norm13ln_fwd_kernelINS_13Kernel_traitsI13__nv_bfloat16S2_fS2_fjLj2560ELj1ELj4ELj1ELj16ENS_18Kernel_traits_baseILj2560ES2_S2_fS2_fjLj128EEEEELb0ELb1ELb0ELb1EEEvNS_9FwdParamsE:
	.zero		1128


//--------------------- .nv.constant0._ZN10layer_norm13ln_fwd_kernelINS_13Kernel_traitsI13__nv_bfloat16S2_fS2_fjLj2560ELj1ELj4ELj1ELj16ENS_18Kernel_traits_baseILj2560ES2_S2_fS2_fjLj128EEEEELb0ELb1ELb1ELb0EEEvNS_9FwdParamsE --------------------------
	.section	.nv.constant0._ZN10layer_norm13ln_fwd_kernelINS_13Kernel_traitsI13__nv_bfloat16S2_fS2_fjLj2560ELj1ELj4ELj1ELj16ENS_18Kernel_traits_baseILj2560ES2_S2_fS2_fjLj128EEEEELb0ELb1ELb1ELb0EEEvNS_9FwdParamsE,"a",@progbits
	.sectionflags	@""
	.align	4
.nv.constant0._ZN10layer_norm13ln_fwd_kernelINS_13Kernel_traitsI13__nv_bfloat16S2_fS2_fjLj2560ELj1ELj4ELj1ELj16ENS_18Kernel_traits_baseILj2560ES2_S2_fS2_fjLj128EEEEELb0ELb1ELb1ELb0EEEvNS_9FwdParamsE:
	.zero		1128


//--------------------- .nv.constant0._ZN10layer_norm13ln_fwd_kernelINS_13Kernel_traitsI13__nv_bfloat16S2_fS2_fjLj2560ELj1ELj4ELj1ELj16ENS_18Kernel_traits_baseILj2560ES2_S2_fS2_fjLj128EEEEELb0ELb1ELb1ELb1EEEvNS_9FwdParamsE --------------------------
	.section	.nv.constant0._ZN10layer_norm13ln_fwd_kernelINS_13Kernel_traitsI13__nv_bfloat16S2_fS2_fjLj2560ELj1ELj4ELj1ELj16ENS_18Kernel_traits_baseILj2560ES2_S2_fS2_fjLj128EEEEELb0ELb1ELb1ELb1EEEvNS_9FwdParamsE,"a",@progbits
	.sectionflags	@""
	.align	4
.nv.constant0._ZN10layer_norm13ln_fwd_kernelINS_13Kernel_traitsI13__nv_bfloat16S2_fS2_fjLj2560ELj1ELj4ELj1ELj16ENS_18Kernel_traits_baseILj2560ES2_S2_fS2_fjLj128EEEEELb0ELb1ELb1ELb1EEEvNS_9FwdParamsE:
	.zero		1128


//--------------------- .nv.constant0._ZN10layer_norm13ln_fwd_kernelINS_13Kernel_traitsI13__nv_bfloat16S2_fS2_fjLj2560ELj1ELj4ELj1ELj16ENS_18Kernel_traits_baseILj2560ES2_S2_fS2_fjLj128EEEEELb1ELb0ELb0ELb0EEEvNS_9FwdParamsE --------------------------
	.section	.nv.constant0._ZN10layer_norm13ln_fwd_kernelINS_13Kernel_traitsI13__nv_bfloat16S2_fS2_fjLj2560ELj1ELj4ELj1ELj16ENS_18Kernel_traits_baseILj2560ES2_S2_fS2_fjLj128EEEEELb1ELb0ELb0ELb0EEEvNS_9FwdParamsE,"a",@progbits
	.sectionflags	@""
	.align	4
.nv.constant0._ZN10layer_norm13ln_fwd_kernelINS_13Kernel_traitsI13__nv_bfloat16S2_fS2_fjLj2560ELj1ELj4ELj1ELj16ENS_18Kernel_traits_baseILj2560ES2_S2_fS2_fjLj128EEEEELb1ELb0ELb0ELb0EEEvNS_9FwdParamsE:
	.zero		1128


//--------------------- .nv.constant0._ZN10layer_norm13ln_fwd_kernelINS_13Kernel_traitsI13__nv_bfloat16S2_fS2_fjLj2560ELj1ELj4ELj1ELj16ENS_18Kernel_traits_baseILj2560ES2_S2_fS2_fjLj128EEEEELb1ELb0ELb0ELb1EEEvNS_9FwdParamsE --------------------------
	.section	.nv.constant0._ZN10layer_norm13ln_fwd_kernelINS_13Kernel_traitsI13__nv_bfloat16S2_fS2_fjLj2560ELj1ELj4ELj1ELj16ENS_18Kernel_traits_baseILj2560ES2_S2_fS2_fjLj128EEEEELb1ELb0ELb0ELb1EEEvNS_9FwdParamsE,"a",@progbits
	.sectionflags	@""
	.align	4
.nv.constant0._ZN10layer_norm13ln_fwd_kernelINS_13Kernel_traitsI13__nv_bfloat16S2_fS2_fjLj2560ELj1ELj4ELj1ELj16ENS_18Kernel_traits_baseILj2560ES2_S2_fS2_fjLj128EEEEELb1ELb0ELb0ELb1EEEvNS_9FwdParamsE:
	.zero		1128


//--------------------- .nv.constant0._ZN10layer_norm13ln_fwd_kernelINS_13Kernel_traitsI13__nv_bfloat16S2_fS2_fjLj2560ELj1ELj4ELj1ELj16ENS_18Kernel_traits_baseILj2560ES2_S2_fS2_fjLj128EEEEELb1ELb0ELb1ELb0EEEvNS_9FwdParamsE --------------------------
	.section	.nv.constant0._ZN10layer_norm13ln_fwd_kernelINS_13Kernel_traitsI13__nv_bfloat16S2_fS2_fjLj2560ELj1ELj4ELj1ELj16ENS_18Kernel_traits_baseILj2560ES2_S2_fS2_fjLj128EEEEELb1ELb0ELb1ELb0EEEvNS_9FwdParamsE,"a",@progbits
	.sectionflags	@""
	.align	4
.nv.constant0._ZN10layer_norm13ln_fwd_kernelINS_13Kernel_traitsI13__nv_bfloat16S2_fS2_fjLj2560ELj1ELj4ELj1ELj16ENS_18Kernel_traits_baseILj2560ES2_S2_fS2_fjLj128EEEEELb1ELb0ELb1ELb0EEEvNS_9FwdParamsE:
	.zero		1128


//--------------------- .nv.constant0._ZN10layer_norm13ln_fwd_kernelINS_13Kernel_traitsI13__nv_bfloat16S2_fS2_fjLj2560ELj1ELj4ELj1ELj16ENS_18Kernel_traits_baseILj2560ES2_S2_fS2_fjLj128EEEEELb1ELb0ELb1ELb1EEEvNS_9FwdParamsE --------------------------
	.section	.nv.constant0._ZN10layer_norm13ln_fwd_kernelINS_13Kernel_traitsI13__nv_bfloat16S2_fS2_fjLj2560ELj1ELj4ELj1ELj16ENS_18Kernel_traits_baseILj2560ES2_S2_fS2_fjLj128EEEEELb1ELb0ELb1ELb1EEEvNS_9FwdParamsE,"a",@progbits
	.sectionflags	@""
	.align	4
.nv.constant0._ZN10layer_norm13ln_fwd_kernelINS_13Kernel_traitsI13__nv_bfloat16S2_fS2_fjLj2560ELj1ELj4ELj1ELj16ENS_18Kernel_traits_baseILj2560ES2_S2_fS2_fjLj128EEEEELb1ELb0ELb1ELb1EEEvNS_9FwdParamsE:
	.zero		1128


//--------------------- .nv.constant0._ZN10layer_norm13ln_fwd_kernelINS_13Kernel_traitsI13__nv_bfloat16S2_fS2_fjLj2560ELj1ELj4ELj1ELj16ENS_18Kernel_traits_baseILj2560ES2_S2_fS2_fjLj128EEEEELb1ELb1ELb0ELb0EEEvNS_9FwdParamsE --------------------------
	.section	.nv.constant0._ZN10layer_norm13ln_fwd_kernelINS_13Kernel_traitsI13__nv_bfloat16S2_fS2_fjLj2560ELj1ELj4ELj1ELj16ENS_18Kernel_traits_baseILj2560ES2_S2_fS2_fjLj128EEEEELb1ELb1ELb0ELb0EEEvNS_9FwdParamsE,"a",@progbits
	.sectionflags	@""
	.align	4
.nv.constant0._ZN10layer_norm13ln_fwd_kernelINS_13Kernel_traitsI13__nv_bfloat16S2_fS2_fjLj2560ELj1ELj4ELj1ELj16ENS_18Kernel_traits_baseILj2560ES2_S2_fS2_fjLj128EEEEELb1ELb1ELb0ELb0EEEvNS_9FwdParamsE:
	.zero		1128


//--------------------- .nv.constant0._ZN10layer_norm13ln_fwd_kernelINS_13Kernel_traitsI13__nv_bfloat16S2_fS2_fjLj2560ELj1ELj4ELj1ELj16ENS_18Kernel_traits_baseILj2560ES2_S2_fS2_fjLj128EEEEELb1ELb1ELb0ELb1EEEvNS_9FwdParamsE --------------------------
	.section	.nv.constant0._ZN10layer_norm13ln_fwd_kernelINS_13Kernel_traitsI13__nv_bfloat16S2_fS2_fjLj2560ELj1ELj4ELj1ELj16ENS_18Kernel_traits_baseILj2560ES2_S2_fS2_fjLj128EEEEELb1ELb1ELb0ELb1EEEvNS_9FwdParamsE,"a",@progbits
	.sectionflags	@""
	.align	4
.nv.constant0._ZN10layer_norm13ln_fwd_kernelINS_13Kernel_traitsI13__nv_bfloat16S2_fS2_fjLj2560ELj1ELj4ELj1ELj16ENS_18Kernel_traits_baseILj2560ES2_S2_fS2_fjLj128EEEEELb1ELb1ELb0ELb1EEEvNS_9FwdParamsE:
	.zero		1128


//--------------------- .nv.constant0._ZN10layer_norm13ln_fwd_kernelINS_13Kernel_traitsI13__nv_bfloat16S2_fS2_fjLj2560ELj1ELj4ELj1ELj16ENS_18Kernel_traits_baseILj2560ES2_S2_fS2_fjLj128EEEEELb1ELb1ELb1ELb0EEEvNS_9FwdParamsE --------------------------
	.section	.nv.constant0._ZN10layer_norm13ln_fwd_kernelINS_13Kernel_traitsI13__nv_bfloat16S2_fS2_fjLj2560ELj1ELj4ELj1ELj16ENS_18Kernel_traits_baseILj2560ES2_S2_fS2_fjLj128EEEEELb1ELb1ELb1ELb0EEEvNS_9FwdParamsE,"a",@progbits
	.sectionflags	@""
	.align	4
.nv.constant0._ZN10layer_norm13ln_fwd_kernelINS_13Kernel_traitsI13__nv_bfloat16S2_fS2_fjLj2560ELj1ELj4ELj1ELj16ENS_18Kernel_traits_baseILj2560ES2_S2_fS2_fjLj128EEEEELb1ELb1ELb1ELb0EEEvNS_9FwdParamsE:
	.zero		1128


//--------------------- .nv.constant0._ZN10layer_norm13ln_fwd_kernelINS_13Kernel_traitsI13__nv_bfloat16S2_fS2_fjLj2560ELj1ELj4ELj1ELj16ENS_18Kernel_traits_baseILj2560ES2_S2_fS2_fjLj128EEEEELb1ELb1ELb1ELb1EEEvNS_9FwdParamsE --------------------------
	.section	.nv.constant0._ZN10layer_norm13ln_fwd_kernelINS_13Kernel_traitsI13__nv_bfloat16S2_fS2_fjLj2560ELj1ELj4ELj1ELj16ENS_18Kernel_traits_baseILj2560ES2_S2_fS2_fjLj128EEEEELb1ELb1ELb1ELb1EEEvNS_9FwdParamsE,"a",@progbits
	.sectionflags	@""
	.align	4
.nv.constant0._ZN10layer_norm13ln_fwd_kernelINS_13Kernel_traitsI13__nv_bfloat16S2_fS2_fjLj2560ELj1ELj4ELj1ELj16ENS_18Kernel_traits_baseILj2560ES2_S2_fS2_fjLj128EEEEELb1ELb1ELb1ELb1EEEvNS_9FwdParamsE:
	.zero		1128


//--------------------- .nv.constant0._ZN10layer_norm13ln_fwd_kernelINS_13Kernel_traitsIf13__nv_bfloat16fS2_fjLj2560ELj1ELj4ELj1ELj16ENS_18Kernel_traits_baseILj2560EfS2_fS2_fjLj128EEEEELb0ELb0ELb0ELb0EEEvNS_9FwdParamsE --------------------------
	.section	.nv.constant0._ZN10layer_norm13ln_fwd_kernelINS_13Kernel_traitsIf13__nv_bfloat16fS2_fjLj2560ELj1ELj4ELj1ELj16ENS_18Kernel_traits_baseILj2560EfS2_fS2_fjLj128EEEEELb0ELb0ELb0ELb0EEEvNS_9FwdParamsE,"a",@progbits
	.sectionflags	@""
	.align	4
.nv.constant0._ZN10layer_norm13ln_fwd_kernelINS_13Kernel_traitsIf13__nv_bfloat16fS2_fjLj2560ELj1ELj4ELj1ELj16ENS_18Kernel_traits_baseILj2560EfS2_fS2_fjLj128EEEEELb0ELb0ELb0ELb0EEEvNS_9FwdParamsE:
	.zero		1128


//--------------------- .nv.constant0._ZN10layer_norm13ln_fwd_kernelINS_13Kernel_traitsIf13__nv_bfloat16fS2_fjLj2560ELj1ELj4ELj1ELj16ENS_18Kernel_traits_baseILj2560EfS2_fS2_fjLj128EEEEELb0ELb0ELb0ELb1EEEvNS_9FwdParamsE --------------------------
	.section	.nv.constant0._ZN10layer_norm13ln_fwd_kernelINS_13Kernel_traitsIf13__nv_bfloat16fS2_fjLj2560ELj1ELj4ELj1ELj16ENS_18Kernel_traits_baseILj2560EfS2_fS2_fjLj128EEEEELb0ELb0ELb0ELb1EEEvNS_9FwdParamsE,"a",@progbits
	.sectionflags	@""
	.align	4
.nv.constant0._ZN10layer_norm13ln_fwd_kernelINS_13Kernel_traitsIf13__nv_bfloat16fS2_fjLj2560ELj1ELj4ELj1ELj16ENS_18Kernel_traits_baseILj2560EfS2_fS2_fjLj128EEEEELb0ELb0ELb0ELb1EEEvNS_9FwdParamsE:
	.zero		1128


//--------------------- .nv.constant0._ZN10layer_norm13ln_fwd_kernelINS_13Kernel_traitsIf13__nv_bfloat16fS2_fjLj2560ELj1ELj4ELj1ELj16ENS_18Kernel_traits_baseILj2560EfS2_fS2_fjLj128EEEEELb0ELb0ELb1ELb0EEEvNS_9FwdParamsE --------------------------
	.section	.nv.constant0._ZN10layer_norm13ln_fwd_kernelINS_13Kernel_traitsIf13__nv_bfloat16fS2_fjLj2560ELj1ELj4ELj1ELj16ENS_18Kernel_traits_baseILj2560EfS2_fS2_fjLj128EEEEELb0ELb0ELb1ELb0EEEvNS_9FwdParamsE,"a",@progbits
	.sectionflags	@""
	.align	4
.nv.constant0._ZN10layer_norm13ln_fwd_kernelINS_13Kernel_traitsIf13__nv_bfloat16fS2_fjLj2560ELj1ELj4ELj1ELj16ENS_18Kernel_traits_baseILj2560EfS2_fS2_fjLj128EEEEELb0ELb0ELb1ELb0EEEvNS_9FwdParamsE:
	.zero		1128


//--------------------- .nv.constant0._ZN10layer_norm13ln_fwd_kernelINS_13Kernel_traitsIf13__nv_bfloat16fS2_fjLj2560ELj1ELj4ELj1ELj16ENS_18Kernel_traits_baseILj2560EfS2_fS2_fjLj128EEEEELb0ELb0ELb1ELb1EEEvNS_9FwdParamsE --------------------------
	.section	.nv.constant0._ZN10layer_norm13ln_fwd_kernelINS_13Kernel_traitsIf13__nv_bfloat16fS2_fjLj2560ELj1ELj4ELj1ELj16ENS_18Kernel_traits_baseILj2560EfS2_fS2_fjLj128EEEEELb0ELb0ELb1ELb1EEEvNS_9FwdParamsE,"a",@progbits
	.sectionflags	@""
	.align	4
.nv.constant0._ZN10layer_norm13ln_fwd_kernelINS_13Kernel_traitsIf13__nv_bfloat16fS2_fjLj2560ELj1ELj4ELj1ELj16ENS_18Kernel_traits_baseILj2560EfS2_fS2_fjLj128EEEEELb0ELb0ELb1ELb1EEEvNS_9FwdParamsE:
	.zero		1128


//--------------------- .nv.constant0._ZN10layer_norm13ln_fwd_kernelINS_13Kernel_traitsIf13__nv_bfloat16fS2_fjLj2560ELj1ELj4ELj1ELj16ENS_18Kernel_traits_baseILj2560EfS2_fS2_fjLj128EEEEELb0ELb1ELb0ELb0EEEvNS_9FwdParamsE --------------------------
	.section	.nv.constant0._ZN10layer_norm13ln_fwd_kernelINS_13Kernel_traitsIf13__nv_bfloat16fS2_fjLj2560ELj1ELj4ELj1ELj16ENS_18Kernel_traits_baseILj2560EfS2_fS2_fjLj128EEEEELb0ELb1ELb0ELb0EEEvNS_9FwdParamsE,"a",@progbits
	.sectionflags	@""
	.align	4
.nv.constant0._ZN10layer_norm13ln_fwd_kernelINS_13Kernel_traitsIf13__nv_bfloat16fS2_fjLj2560ELj1ELj4ELj1ELj16ENS_18Kernel_traits_baseILj2560EfS2_fS2_fjLj128EEEEELb0ELb1ELb0ELb0EEEvNS_9FwdParamsE:
	.zero		1128


//--------------------- .nv.constant0._ZN10layer_norm13ln_fwd_kernelINS_13Kernel_traitsIf13__nv_bfloat16fS2_fjLj2560ELj1ELj4ELj1ELj16ENS_18Kernel_traits_baseILj2560EfS2_fS2_fjLj128EEEEELb0ELb1ELb0ELb1EEEvNS_9FwdParamsE --------------------------
	.section	.nv.constant0._ZN10layer_norm13ln_fwd_kernelINS_13Kernel_traitsIf13__nv_bfloat16fS2_fjLj2560ELj1ELj4ELj1ELj16ENS_18Kernel_traits_baseILj2560EfS2_fS2_fjLj128EEEEELb0ELb1ELb0ELb1EEEvNS_9FwdParamsE,"a",@progbits
	.sectionflags	@""
	.align	4
.nv.constant0._ZN10layer_norm13ln_fwd_kernelINS_13Kernel_traitsIf13__nv_bfloat16fS2_fjLj2560ELj1ELj4ELj1ELj16ENS_18Kernel_traits_baseILj2560EfS2_fS2_fjLj128EEEEELb0ELb1ELb0ELb1EEEvNS_9FwdParamsE:
	.zero		1128


//--------------------- .nv.constant0._ZN10layer_norm13ln_fwd_kernelINS_13Kernel_traitsIf13__nv_bfloat16fS2_fjLj2560ELj1ELj4ELj1ELj16ENS_18Kernel_traits_baseILj2560EfS2_fS2_fjLj128EEEEELb0ELb1ELb1ELb0EEEvNS_9FwdParamsE --------------------------
	.section	.nv.constant0._ZN10layer_norm13ln_fwd_kernelINS_13Kernel_traitsIf13__nv_bfloat16fS2_fjLj2560ELj1ELj4ELj1ELj16ENS_18Kernel_traits_baseILj2560EfS2_fS2_fjLj128EEEEELb0ELb1ELb1ELb0EEEvNS_9FwdParamsE,"a",@progbits
	.sectionflags	@""
	.align	4
.nv.constant0._ZN10layer_norm13ln_fwd_kernelINS_13Kernel_traitsIf13__nv_bfloat16fS2_fjLj2560ELj1ELj4ELj1ELj16ENS_18Kernel_traits_baseILj2560EfS2_fS2_fjLj128EEEEELb0ELb1ELb1ELb0EEEvNS_9FwdParamsE:
	.zero		1128


//--------------------- .nv.constant0._ZN10layer_norm13ln_fwd_kernelINS_13Kernel_traitsIf13__nv_bfloat16fS2_fjLj2560ELj1ELj4ELj1ELj16ENS_18Kernel_traits_baseILj2560EfS2_fS2_fjLj128EEEEELb0ELb1ELb1ELb1EEEvNS_9FwdParamsE --------------------------
	.section	.nv.constant0._ZN10layer_norm13ln_fwd_kernelINS_13Kernel_traitsIf13__nv_bfloat16fS2_fjLj2560ELj1ELj4ELj1ELj16ENS_18Kernel_traits_baseILj2560EfS2_fS2_fjLj128EEEEELb0ELb1ELb1ELb1EEEvNS_9FwdParamsE,"a",@progbits
	.sectionflags	@""
	.align	4
.nv.constant0._ZN10layer_norm13ln_fwd_kernelINS_13Kernel_traitsIf13__nv_bfloat16fS2_fjLj2560ELj1ELj4ELj1ELj16ENS_18Kernel_traits_baseILj2560EfS2_fS2_fjLj128EEEEELb0ELb1ELb1ELb1EEEvNS_9FwdParamsE:
	.zero		1128


//--------------------- .nv.constant0._ZN10layer_norm13ln_fwd_kernelINS_13Kernel_traitsIf13__nv_bfloat16fS2_fjLj2560ELj1ELj4ELj1ELj16ENS_18Kernel_traits_baseILj2560EfS2_fS2_fjLj128EEEEELb1ELb0ELb0ELb0EEEvNS_9FwdParamsE --------------------------
	.section	.nv.constant0._ZN10layer_norm13ln_fwd_kernelINS_13Kernel_traitsIf13__nv_bfloat16fS2_fjLj2560ELj1ELj4ELj1ELj16ENS_18Kernel_traits_baseILj2560EfS2_fS2_fjLj128EEEEELb1ELb0ELb0ELb0EEEvNS_9FwdParamsE,"a",@progbits
	.sectionflags	@""
	.align	4
.nv.constant0._ZN10layer_norm13ln_fwd_kernelINS_13Kernel_traitsIf13__nv_bfloat16fS2_fjLj2560ELj1ELj4ELj1ELj16ENS_18Kernel_traits_baseILj2560EfS2_fS2_fjLj128EEEEELb1ELb0ELb0ELb0EEEvNS_9FwdParamsE:
	.zero		1128


//--------------------- .nv.constant0._ZN10layer_norm13ln_fwd_kernelINS_13Kernel_traitsIf13__nv_bfloat16fS2_fjLj2560ELj1ELj4ELj1ELj16ENS_18Kernel_traits_baseILj2560EfS2_fS2_fjLj128EEEEELb1ELb0ELb0ELb1EEEvNS_9FwdParamsE --------------------------
	.section	.nv.constant0._ZN10layer_norm13ln_fwd_kernelINS_13Kernel_traitsIf13__nv_bfloat16fS2_fjLj2560ELj1ELj4ELj1ELj16ENS_18Kernel_traits_baseILj2560EfS2_fS2_fjLj128EEEEELb1ELb0ELb0ELb1EEEvNS_9FwdParamsE,"a",@progbits
	.sectionflags	@""
	.align	4
.nv.constant0._ZN10layer_norm13ln_fwd_kernelINS_13Kernel_traitsIf13__nv_bfloat16fS2_fjLj2560ELj1ELj4ELj1ELj16ENS_18Kernel_traits_baseILj2560EfS2_fS2_fjLj128EEEEELb1ELb0ELb0ELb1EEEvNS_9FwdParamsE:
	.zero		1128


//--------------------- .nv.constant0._ZN10layer_norm13ln_fwd_kernelINS_13Kernel_traitsIf13__nv_bfloat16fS2_fjLj2560ELj1ELj4ELj1ELj16ENS_18Kernel_traits_baseILj2560EfS2_fS2_fjLj128EEEEELb1ELb0ELb1ELb0EEEvNS_9FwdParamsE --------------------------
	.section	.nv.constant0._ZN10layer_norm13ln_fwd_kernelINS_13Kernel_traitsIf13__nv_bfloat16fS2_fjLj2560ELj1ELj4ELj1ELj16ENS_18Kernel_traits_baseILj2560EfS2_fS2_fjLj128EEEEELb1ELb0ELb1ELb0EEEvNS_9FwdParamsE,"a",@progbits
	.sectionflags	@""
	.align	4
.nv.constant0._ZN10layer_norm13ln_fwd_kernelINS_13Kernel_traitsIf13__nv_bfloat16fS2_fjLj2560ELj1ELj4ELj1ELj16ENS_18Kernel_traits_baseILj2560EfS2_fS2_fjLj128EEEEELb1ELb0ELb1ELb0EEEvNS_9FwdParamsE:
	.zero		1128


//--------------------- .nv.constant0._ZN10layer_norm13ln_fwd_kernelINS_13Kernel_traitsIf13__nv_bfloat16fS2_fjLj2560ELj1ELj4ELj1ELj16ENS_18Kernel_traits_baseILj2560EfS2_fS2_fjLj128EEEEELb1ELb0ELb1ELb1EEEvNS_9FwdParamsE --------------------------
	.section	.nv.constant0._ZN10layer_norm13ln_fwd_kernelINS_13Kernel_traitsIf13__nv_bfloat16fS2_fjLj2560ELj1ELj4ELj1ELj16ENS_18Kernel_traits_baseILj2560EfS2_fS2_fjLj128EEEEELb1ELb0ELb1ELb1EEEvNS_9FwdParamsE,"a",@progbits
	.sectionflags	@""
	.align	4
.nv.constant0._ZN10layer_norm13ln_fwd_kernelINS_13Kernel_traitsIf13__nv_bfloat16fS2_fjLj2560ELj1ELj4ELj1ELj16ENS_18Kernel_traits_baseILj2560EfS2_fS2_fjLj128EEEEELb1ELb0ELb1ELb1EEEvNS_9FwdParamsE:
	.zero		1128


//--------------------- .nv.constant0._ZN10layer_norm13ln_fwd_kernelINS_13Kernel_traitsIf13__nv_bfloat16fS2_fjLj2560ELj1ELj4ELj1ELj16ENS_18Kernel_traits_baseILj2560EfS2_fS2_fjLj128EEEEELb1ELb1ELb0ELb0EEEvNS_9FwdParamsE --------------------------
	.section	.nv.constant0._ZN10layer_norm13ln_fwd_kernelINS_13Kernel_traitsIf13__nv_bfloat16fS2_fjLj2560ELj1ELj4ELj1ELj16ENS_18Kernel_traits_baseILj2560EfS2_fS2_fjLj128EEEEELb1ELb1ELb0ELb0EEEvNS_9FwdParamsE,"a",@progbits
	.sectionflags	@""
	.align	4
.nv.constant0._ZN10layer_norm13ln_fwd_kernelINS_13Kernel_traitsIf13__nv_bfloat16fS2_fjLj2560ELj1ELj4ELj1ELj16ENS_18Kernel_traits_baseILj2560EfS2_fS2_fjLj128EEEEELb1ELb1ELb0ELb0EEEvNS_9FwdParamsE:
	.zero		1128


//--------------------- .nv.constant0._ZN10layer_norm13ln_fwd_kernelINS_13Kernel_traitsIf13__nv_bfloat16fS2_fjLj2560ELj1ELj4ELj1ELj16ENS_18Kernel_traits_baseILj2560EfS2_fS2_fjLj128EEEEELb1ELb1ELb0ELb1EEEvNS_9FwdParamsE --------------------------
	.section	.nv.constant0._ZN10layer_norm13ln_fwd_kernelINS_13Kernel_traitsIf13__nv_bfloat16fS2_fjLj2560ELj1ELj4ELj1ELj16ENS_18Kernel_traits_baseILj2560EfS2_fS2_fjLj128EEEEELb1ELb1ELb0ELb1EEEvNS_9FwdParamsE,"a",@progbits
	.sectionflags	@""
	.align	4
.nv.constant0._ZN10layer_norm13ln_fwd_kernelINS_13Kernel_traitsIf13__nv_bfloat16fS2_fjLj2560ELj1ELj4ELj1ELj16ENS_18Kernel_traits_baseILj2560EfS2_fS2_fjLj128EEEEELb1ELb1ELb0ELb1EEEvNS_9FwdParamsE:
	.zero		1128


//--------------------- .nv.constant0._ZN10layer_norm13ln_fwd_kernelINS_13Kernel_traitsIf13__nv_bfloat16fS2_fjLj2560ELj1ELj4ELj1ELj16ENS_18Kernel_traits_baseILj2560EfS2_fS2_fjLj128EEEEELb1ELb1ELb1ELb0EEEvNS_9FwdParamsE --------------------------
	.section	.nv.constant0._ZN10layer_norm13ln_fwd_kernelINS_13Kernel_traitsIf13__nv_bfloat16fS2_fjLj2560ELj1ELj4ELj1ELj16ENS_18Kernel_traits_baseILj2560EfS2_fS2_fjLj128EEEEELb1ELb1ELb1ELb0EEEvNS_9FwdParamsE,"a",@progbits
	.sectionflags	@""
	.align	4
.nv.constant0._ZN10layer_norm13ln_fwd_kernelINS_13Kernel_traitsIf13__nv_bfloat16fS2_fjLj2560ELj1ELj4ELj1ELj16ENS_18Kernel_traits_baseILj2560EfS2_fS2_fjLj128EEEEELb1ELb1ELb1ELb0EEEvNS_9FwdParamsE:
	.zero		1128


//--------------------- .nv.constant0._ZN10layer_norm13ln_fwd_kernelINS_13Kernel_traitsIf13__nv_bfloat16fS2_fjLj2560ELj1ELj4ELj1ELj16ENS_18Kernel_traits_baseILj2560EfS2_fS2_fjLj128EEEEELb1ELb1ELb1ELb1EEEvNS_9FwdParamsE --------------------------
	.section	.nv.constant0._ZN10layer_norm13ln_fwd_kernelINS_13Kernel_traitsIf13__nv_bfloat16fS2_fjLj2560ELj1ELj4ELj1ELj16ENS_18Kernel_traits_baseILj2560EfS2_fS2_fjLj128EEEEELb1ELb1ELb1ELb1EEEvNS_9FwdParamsE,"a",@progbits
	.sectionflags	@""
	.align	4
.nv.constant0._ZN10layer_norm13ln_fwd_kernelINS_13Kernel_traitsIf13__nv_bfloat16fS2_fjLj2560ELj1ELj4ELj1ELj16ENS_18Kernel_traits_baseILj2560EfS2_fS2_fjLj128EEEEELb1ELb1ELb1ELb1EEEvNS_9FwdParamsE:
	.zero		1128


//--------------------- .nv.constant0._ZN10layer_norm13ln_fwd_kernelINS_13Kernel_traitsIf6__halfS2_S2_fjLj2560ELj1ELj4ELj1ELj16ENS_18Kernel_traits_baseILj2560EfS2_S2_S2_fjLj128EEEEELb0ELb0ELb0ELb0EEEvNS_9FwdParamsE --------------------------
	.section	.nv.constant0._ZN10layer_norm13ln_fwd_kernelINS_13Kernel_traitsIf6__halfS2_S2_fjLj2560ELj1ELj4ELj1ELj16ENS_18Kernel_traits_baseILj2560EfS2_S2_S2_fjLj128EEEEELb0ELb0ELb0ELb0EEEvNS_9FwdParamsE,"a",@progbits
	.sectionflags	@""
	.align	4
.nv.constant0._ZN10layer_norm13ln_fwd_kernelINS_13Kernel_traitsIf6__halfS2_S2_fjLj2560ELj1ELj4ELj1ELj16ENS_18Kernel_traits_baseILj2560EfS2_S2_S2_fjLj128EEEEELb0ELb0ELb0ELb0EEEvNS_9FwdParamsE:
	.zero		1128


//--------------------- .nv.constant0._ZN10layer_norm13ln_fwd_kernelINS_13Kernel_traitsIf6__halfS2_S2_fjLj2560ELj1ELj4ELj1ELj16ENS_18Kernel_traits_baseILj2560EfS2_S2_S2_fjLj128EEEEELb0ELb0ELb0ELb1EEEvNS_9FwdParamsE --------------------------
	.section	.nv.constant0._ZN10layer_norm13ln_fwd_kernelINS_13Kernel_traitsIf6__halfS2_S2_fjLj2560ELj1ELj4ELj1ELj16ENS_18Kernel_traits_baseILj2560EfS2_S2_S2_fjLj128EEEEELb0ELb0ELb0ELb1EEEvNS_9FwdParamsE,"a",@progbits
	.sectionflags	@""
	.align	4
.nv.constant0._ZN10layer_norm13ln_fwd_kernelINS_13Kernel_traitsIf6__halfS2_S2_fjLj2560ELj1ELj4ELj1ELj16ENS_18Kernel_traits_baseILj2560EfS2_S2_S2_fjLj128EEEEELb0ELb0ELb0ELb1EEEvNS_9FwdParamsE:
	.zero		1128


//--------------------- .nv.constant0._ZN10layer_norm13ln_fwd_kernelINS_13Kernel_traitsIf6__halfS2_S2_fjLj2560ELj1ELj4ELj1ELj16ENS_18Kernel_traits_baseILj2560EfS2_S2_S2_fjLj128EEEEELb0ELb0ELb1ELb0EEEvNS_9FwdParamsE --------------------------
	.section	.nv.constant0._ZN10layer_norm13ln_fwd_kernelINS_13Kernel_traitsIf6__halfS2_S2_fjLj2560ELj1ELj4ELj1ELj16ENS_18Kernel_traits_baseILj2560EfS2_S2_S2_fjLj128EEEEELb0ELb0ELb1ELb0EEEvNS_9FwdParamsE,"a",@progbits
	.sectionflags	@""
	.align	4
.nv.constant0._ZN10layer_norm13ln_fwd_kernelINS_13Kernel_traitsIf6__halfS2_S2_fjLj2560ELj1ELj4ELj1ELj16ENS_18Kernel_traits_baseILj2560EfS2_S2_S2_fjLj128EEEEELb0ELb0ELb1ELb0EEEvNS_9FwdParamsE:
	.zero		1128


//--------------------- .nv.constant0._ZN10layer_norm13ln_fwd_kernelINS_13Kernel_traitsIf6__halfS2_S2_fjLj2560ELj1ELj4ELj1ELj16ENS_18Kernel_traits_baseILj2560EfS2_S2_S2_fjLj128EEEEELb0ELb0ELb1ELb1EEEvNS_9FwdParamsE --------------------------
	.section	.nv.constant0._ZN10layer_norm13ln_fwd_kernelINS_13Kernel_traitsIf6__halfS2_S2_fjLj2560ELj1ELj4ELj1ELj16ENS_18Kernel_traits_baseILj2560EfS2_S2_S2_fjLj128EEEEELb0ELb0ELb1ELb1EEEvNS_9FwdParamsE,"a",@progbits
	.sectionflags	@""
	.align	4
.nv.constant0._ZN10layer_norm13ln_fwd_kernelINS_13Kernel_traitsIf6__halfS2_S2_fjLj2560ELj1ELj4ELj1ELj16ENS_18Kernel_traits_baseILj2560EfS2_S2_S2_fjLj128EEEEELb0ELb0ELb1ELb1EEEvNS_9FwdParamsE:
	.zero		1128


//--------------------- .nv.constant0._ZN10layer_norm13ln_fwd_kernelINS_13Kernel_traitsIf6__halfS2_S2_fjLj2560ELj1ELj4ELj1ELj16ENS_18Kernel_traits_baseILj2560EfS2_S2_S2_fjLj128EEEEELb0ELb1ELb0ELb0EEEvNS_9FwdParamsE --------------------------
	.section	.nv.constant0._ZN10layer_norm13ln_fwd_kernelINS_13Kernel_traitsIf6__halfS2_S2_fjLj2560ELj1ELj4ELj1ELj16ENS_18Kernel_traits_baseILj2560EfS2_S2_S2_fjLj128EEEEELb0ELb1ELb0ELb0EEEvNS_9FwdParamsE,"a",@progbits
	.sectionflags	@""
	.align	4
.nv.constant0._ZN10layer_norm13ln_fwd_kernelINS_13Kernel_traitsIf6__halfS2_S2_fjLj2560ELj1ELj4ELj1ELj16ENS_18Kernel_traits_baseILj2560EfS2_S2_S2_fjLj128EEEEELb0ELb1ELb0ELb0EEEvNS_9FwdParamsE:
	.zero		1128


//--------------------- .nv.constant0._ZN10layer_norm13ln_fwd_kernelINS_13Kernel_traitsIf6__halfS2_S2_fjLj2560ELj1ELj4ELj1ELj16ENS_18Kernel_traits_baseILj2560EfS2_S2_S2_fjLj128EEEEELb0ELb1ELb0ELb1EEEvNS_9FwdParamsE --------------------------
	.section	.nv.constant0._ZN10layer_norm13ln_fwd_kernelINS_13Kernel_traitsIf6__halfS2_S2_fjLj2560ELj1ELj4ELj1ELj16ENS_18Kernel_traits_baseILj2560EfS2_S2_S2_fjLj128EEEEELb0ELb1ELb0ELb1EEEvNS_9FwdParamsE,"a",@progbits
	.sectionflags	@""
	.align	4
.nv.constant0._ZN10layer_norm13ln_fwd_kernelINS_13Kernel_traitsIf6__halfS2_S2_fjLj2560ELj1ELj4ELj1ELj16ENS_18Kernel_traits_baseILj2560EfS2_S2_S2_fjLj128EEEEELb0ELb1ELb0ELb1EEEvNS_9FwdParamsE:
	.zero		1128


//--------------------- .nv.constant0._ZN10layer_norm13ln_fwd_kernelINS_13Kernel_traitsIf6__halfS2_S2_fjLj2560ELj1ELj4ELj1ELj16ENS_18Kernel_traits_baseILj2560EfS2_S2_S2_fjLj128EEEEELb0ELb1ELb1ELb0EEEvNS_9FwdParamsE --------------------------
	.section	.nv.constant0._ZN10layer_norm13ln_fwd_kernelINS_13Kernel_traitsIf6__halfS2_S2_fjLj2560ELj1ELj4ELj1ELj16ENS_18Kernel_traits_baseILj2560EfS2_S2_S2_fjLj128EEEEELb0ELb1ELb1ELb0EEEvNS_9FwdParamsE,"a",@progbits
	.sectionflags	@""
	.align	4
.nv.constant0._ZN10layer_norm13ln_fwd_kernelINS_13Kernel_traitsIf6__halfS2_S2_fjLj2560ELj1ELj4ELj1ELj16ENS_18Kernel_traits_baseILj2560EfS2_S2_S2_fjLj128EEEEELb0ELb1ELb1ELb0EEEvNS_9FwdParamsE:
	.zero		1128


//--------------------- .nv.constant0._ZN10layer_norm13ln_fwd_kernelINS_13Kernel_traitsIf6__halfS2_S2_fjLj2560ELj1ELj4ELj1ELj16ENS_18Kernel_traits_baseILj2560EfS2_S2_S2_fjLj128EEEEELb0ELb1ELb1ELb1EEEvNS_9FwdParamsE --------------------------
	.section	.nv.constant0._ZN10layer_norm13ln_fwd_kernelINS_13Kernel_traitsIf6__halfS2_S2_fjLj2560ELj1ELj4ELj1ELj16ENS_18Kernel_traits_baseILj2560EfS2_S2_S2_fjLj128EEEEELb0ELb1ELb1ELb1EEEvNS_9FwdParamsE,"a",@progbits
	.sectionflags	@""
	.align	4
.nv.constant0._ZN10layer_norm13ln_fwd_kernelINS_13Kernel_traitsIf6__halfS2_S2_fjLj2560ELj1ELj4ELj1ELj16ENS_18Kernel_traits_baseILj2560EfS2_S2_S2_fjLj128EEEEELb0ELb1ELb1ELb1EEEvNS_9FwdParamsE:
	.zero		1128


//--------------------- .nv.constant0._ZN10layer_norm13ln_fwd_kernelINS_13Kernel_traitsIf6__halfS2_S2_fjLj2560ELj1ELj4ELj1ELj16ENS_18Kernel_traits_baseILj2560EfS2_S2_S2_fjLj128EEEEELb1ELb0ELb0ELb0EEEvNS_9FwdParamsE --------------------------
	.section	.nv.constant0._ZN10layer_norm13ln_fwd_kernelINS_13Kernel_traitsIf6__halfS2_S2_fjLj2560ELj1ELj4ELj1ELj16ENS_18Kernel_traits_baseILj2560EfS2_S2_S2_fjLj128EEEEELb1ELb0ELb0ELb0EEEvNS_9FwdParamsE,"a",@progbits
	.sectionflags	@""
	.align	4
.nv.constant0._ZN10layer_norm13ln_fwd_kernelINS_13Kernel_traitsIf6__halfS2_S2_fjLj2560ELj1ELj4ELj1ELj16ENS_18Kernel_traits_baseILj2560EfS2_S2_S2_fjLj128EEEEELb1ELb0ELb0ELb0EEEvNS_9FwdParamsE:
	.zero		1128


//--------------------- .nv.constant0._ZN10layer_norm13ln_fwd_kernelINS_13Kernel_traitsIf6__halfS2_S2_fjLj2560ELj1ELj4ELj1ELj16ENS_18Kernel_traits_baseILj2560EfS2_S2_S2_fjLj128EEEEELb1ELb0ELb0ELb1EEEvNS_9FwdParamsE --------------------------
	.section	.nv.constant0._ZN10layer_norm13ln_fwd_kernelINS_13Kernel_traitsIf6__halfS2_S2_fjLj2560ELj1ELj4ELj1ELj16ENS_18Kernel_traits_baseILj2560EfS2_S2_S2_fjLj128EEEEELb1ELb0ELb0ELb1EEEvNS_9FwdParamsE,"a",@progbits
	.sectionflags	@""
	.align	4
.nv.constant0._ZN10layer_norm13ln_fwd_kernelINS_13Kernel_traitsIf6__halfS2_S2_fjLj2560ELj1ELj4ELj1ELj16ENS_18Kernel_traits_baseILj2560EfS2_S2_S2_fjLj128EEEEELb1ELb0ELb0ELb1EEEvNS_9FwdParamsE:
	.zero		1128


//--------------------- .nv.constant0._ZN10layer_norm13ln_fwd_kernelINS_13Kernel_traitsIf6__halfS2_S2_fjLj2560ELj1ELj4ELj1ELj16ENS_18Kernel_traits_baseILj2560EfS2_S2_S2_fjLj128EEEEELb1ELb0ELb1ELb0EEEvNS_9FwdParamsE --------------------------
	.section	.nv.constant0._ZN10layer_norm13ln_fwd_kernelINS_13Kernel_traitsIf6__halfS2_S2_fjLj2560ELj1ELj4ELj1ELj16ENS_18Kernel_traits_baseILj2560EfS2_S2_S2_fjLj128EEEEELb1ELb0ELb1ELb0EEEvNS_9FwdParamsE,"a",@progbits
	.sectionflags	@""
	.align	4
.nv.constant0._ZN10layer_norm13ln_fwd_kernelINS_13Kernel_traitsIf6__halfS2_S2_fjLj2560ELj1ELj4ELj1ELj16ENS_18Kernel_traits_baseILj2560EfS2_S2_S2_fjLj128EEEEELb1ELb0ELb1ELb0EEEvNS_9FwdParamsE:
	.zero		1128


//--------------------- .nv.constant0._ZN10layer_norm13ln_fwd_kernelINS_13Kernel_traitsIf6__halfS2_S2_fjLj2560ELj1ELj4ELj1ELj16ENS_18Kernel_traits_baseILj2560EfS2_S2_S2_fjLj128EEEEELb1ELb0ELb1ELb1EEEvNS_9FwdParamsE --------------------------
	.section	.nv.constant0._ZN10layer_norm13ln_fwd_kernelINS_13Kernel_traitsIf6__halfS2_S2_fjLj2560ELj1ELj4ELj1ELj16ENS_18Kernel_traits_baseILj2560EfS2_S2_S2_fjLj128EEEEELb1ELb0ELb1ELb1EEEvNS_9FwdParamsE,"a",@progbits
	.sectionflags	@""
	.align	4
.nv.constant0._ZN10layer_norm13ln_fwd_kernelINS_13Kernel_traitsIf6__halfS2_S2_fjLj2560ELj1ELj4ELj1ELj16ENS_18Kernel_traits_baseILj2560EfS2_S2_S2_fjLj128EEEEELb1ELb0ELb1ELb1EEEvNS_9FwdParamsE:
	.zero		1128


//--------------------- .nv.constant0._ZN10layer_norm13ln_fwd_kernelINS_13Kernel_traitsIf6__halfS2_S2_fjLj2560ELj1ELj4ELj1ELj16ENS_18Kernel_traits_baseILj2560EfS2_S2_S2_fjLj128EEEEELb1ELb1ELb0ELb0EEEvNS_9FwdParamsE --------------------------
	.section	.nv.constant0._ZN10layer_norm13ln_fwd_kernelINS_13Kernel_traitsIf6__halfS2_S2_fjLj2560ELj1ELj4ELj1ELj16ENS_18Kernel_traits_baseILj2560EfS2_S2_S2_fjLj128EEEEELb1ELb1ELb0ELb0EEEvNS_9FwdParamsE,"a",@progbits
	.sectionflags	@""
	.align	4
.nv.constant0._ZN10layer_norm13ln_fwd_kernelINS_13Kernel_traitsIf6__halfS2_S2_fjLj2560ELj1ELj4ELj1ELj16ENS_18Kernel_traits_baseILj2560EfS2_S2_S2_fjLj128EEEEELb1ELb1ELb0ELb0EEEvNS_9FwdParamsE:
	.zero		1128


//--------------------- .nv.constant0._ZN10layer_norm13ln_fwd_kernelINS_13Kernel_traitsIf6__halfS2_S2_fjLj2560ELj1ELj4ELj1ELj16ENS_18Kernel_traits_baseILj2560EfS2_S2_S2_fjLj128EEEEELb1ELb1ELb0ELb1EEEvNS_9FwdParamsE --------------------------
	.section	.nv.constant0._ZN10layer_norm13ln_fwd_kernelINS_13Kernel_traitsIf6__halfS2_S2_fjLj2560ELj1ELj4ELj1ELj16ENS_18Kernel_traits_baseILj2560EfS2_S2_S2_fjLj128EEEEELb1ELb1ELb0ELb1EEEvNS_9FwdParamsE,"a",@progbits
	.sectionflags	@""
	.align	4
.nv.constant0._ZN10layer_norm13ln_fwd_kernelINS_13Kernel_traitsIf6__halfS2_S2_fjLj2560ELj1ELj4ELj1ELj16ENS_18Kernel_traits_baseILj2560EfS2_S2_S2_fjLj128EEEEELb1ELb1ELb0ELb1EEEvNS_9FwdParamsE:
	.zero		1128


//--------------------- .nv.constant0._ZN10layer_norm13ln_fwd_kernelINS_13Kernel_traitsIf6__halfS2_S2_fjLj2560ELj1ELj4ELj1ELj16ENS_18Kernel_traits_baseILj2560EfS2_S2_S2_fjLj128EEEEELb1ELb1ELb1ELb0EEEvNS_9FwdParamsE --------------------------
	.section	.nv.constant0._ZN10layer_norm13ln_fwd_kernelINS_13Kernel_traitsIf6__halfS2_S2_fjLj2560ELj1ELj4ELj1ELj16ENS_18Kernel_traits_baseILj2560EfS2_S2_S2_fjLj128EEEEELb1ELb1ELb1ELb0EEEvNS_9FwdParamsE,"a",@progbits
	.sectionflags	@""
	.align	4
.nv.constant0._ZN10layer_norm13ln_fwd_kernelINS_13Kernel_traitsIf6__halfS2_S2_fjLj2560ELj1ELj4ELj1ELj16ENS_18Kernel_traits_baseILj2560EfS2_S2_S2_fjLj128EEEEELb1ELb1ELb1ELb0EEEvNS_9FwdParamsE:
	.zero		1128


//--------------------- .nv.constant0._ZN10layer_norm13ln_fwd_kernelINS_13Kernel_traitsIf6__halfS2_S2_fjLj2560ELj1ELj4ELj1ELj16ENS_18Kernel_traits_baseILj2560EfS2_S2_S2_fjLj128EEEEELb1ELb1ELb1ELb1EEEvNS_9FwdParamsE --------------------------
	.section	.nv.constant0._ZN10layer_norm13ln_fwd_kernelINS_13Kernel_traitsIf6__halfS2_S2_fjLj2560ELj1ELj4ELj1ELj16ENS_18Kernel_traits_baseILj2560EfS2_S2_S2_fjLj128EEEEELb1ELb1ELb1ELb1EEEvNS_9FwdParamsE,"a",@progbits
	.sectionflags	@""
	.align	4
.nv.constant0._ZN10layer_norm13ln_fwd_kernelINS_13Kernel_traitsIf6__halfS2_S2_fjLj2560ELj1ELj4ELj1ELj16ENS_18Kernel_traits_baseILj2560EfS2_S2_S2_fjLj128EEEEELb1ELb1ELb1ELb1EEEvNS_9FwdParamsE:
	.zero		1128


//--------------------- .nv.constant0._ZN10layer_norm13ln_fwd_kernelINS_13Kernel_traitsI6__halfS2_fS2_fjLj2560ELj1ELj4ELj1ELj16ENS_18Kernel_traits_baseILj2560ES2_S2_fS2_fjLj128EEEEELb0ELb0ELb0ELb0EEEvNS_9FwdParamsE --------------------------
	.section	.nv.constant0._ZN10layer_norm13ln_fwd_kernelINS_13Kernel_traitsI6__halfS2_fS2_fjLj2560ELj1ELj4ELj1ELj16ENS_18Kernel_traits_baseILj2560ES2_S2_fS2_fjLj128EEEEELb0ELb0ELb0ELb0EEEvNS_9FwdParamsE,"a",@progbits
	.sectionflags	@""
	.align	4
.nv.constant0._ZN10layer_norm13ln_fwd_kernelINS_13Kernel_traitsI6__halfS2_fS2_fjLj2560ELj1ELj4ELj1ELj16ENS_18Kernel_traits_baseILj2560ES2_S2_fS2_fjLj128EEEEELb0ELb0ELb0ELb0EEEvNS_9FwdParamsE:
	.zero		1128


//--------------------- .nv.constant0._ZN10layer_norm13ln_fwd_kernelINS_13Kernel_traitsI6__halfS2_fS2_fjLj2560ELj1ELj4ELj1ELj16ENS_18Kernel_traits_baseILj2560ES2_S2_fS2_fjLj128EEEEELb0ELb0ELb0ELb1EEEvNS_9FwdParamsE --------------------------
	.section	.nv.constant0._ZN10layer_norm13ln_fwd_kernelINS_13Kernel_traitsI6__halfS2_fS2_fjLj2560ELj1ELj4ELj1ELj16ENS_18Kernel_traits_baseILj2560ES2_S2_fS2_fjLj128EEEEELb0ELb0ELb0ELb1EEEvNS_9FwdParamsE,"a",@progbits
	.sectionflags	@""
	.align	4
.nv.constant0._ZN10layer_norm13ln_fwd_kernelINS_13Kernel_traitsI6__halfS2_fS2_fjLj2560ELj1ELj4ELj1ELj16ENS_18Kernel_traits_baseILj2560ES2_S2_fS2_fjLj128EEEEELb0ELb0ELb0ELb1EEEvNS_9FwdParamsE:
	.zero		1128


//--------------------- .nv.constant0._ZN10layer_norm13ln_fwd_kernelINS_13Kernel_traitsI6__halfS2_fS2_fjLj2560ELj1ELj4ELj1ELj16ENS_18Kernel_traits_baseILj2560ES2_S2_fS2_fjLj128EEEEELb0ELb0ELb1ELb0EEEvNS_9FwdParamsE --------------------------
	.section	.nv.constant0._ZN10layer_norm13ln_fwd_kernelINS_13Kernel_traitsI6__halfS2_fS2_fjLj2560ELj1ELj4ELj1ELj16ENS_18Kernel_traits_baseILj2560ES2_S2_fS2_fjLj128EEEEELb0ELb0ELb1ELb0EEEvNS_9FwdParamsE,"a",@progbits
	.sectionflags	@""
	.align	4
.nv.constant0._ZN10layer_norm13ln_fwd_kernelINS_13Kernel_traitsI6__halfS2_fS2_fjLj2560ELj1ELj4ELj1ELj16ENS_18Kernel_traits_baseILj2560ES2_S2_fS2_fjLj128EEEEELb0ELb0ELb1ELb0EEEvNS_9FwdParamsE:
	.zero		1128


//--------------------- .nv.constant0._ZN10layer_norm13ln_fwd_kernelINS_13Kernel_traitsI6__halfS2_fS2_fjLj2560ELj1ELj4ELj1ELj16ENS_18Kernel_traits_baseILj2560ES2_S2_fS2_fjLj128EEEEELb0ELb0ELb1ELb1EEEvNS_9FwdParamsE --------------------------
	.section	.nv.constant0._ZN10layer_norm13ln_fwd_kernelINS_13Kernel_traitsI6__halfS2_fS2_fjLj2560ELj1ELj4ELj1ELj16ENS_18Kernel_traits_baseILj2560ES2_S2_fS2_fjLj128EEEEELb0ELb0ELb1ELb1EEEvNS_9FwdParamsE,"a",@progbits
	.sectionflags	@""
	.align	4
.nv.constant0._ZN10layer_norm13ln_fwd_kernelINS_13Kernel_traitsI6__halfS2_fS2_fjLj2560ELj1ELj4ELj1ELj16ENS_18Kernel_traits_baseILj2560ES2_S2_fS2_fjLj128EEEEELb0ELb0ELb1ELb1EEEvNS_9FwdParamsE:
	.zero		1128


//--------------------- .nv.constant0._ZN10layer_norm13ln_fwd_kernelINS_13Kernel_traitsI6__halfS2_fS2_fjLj2560ELj1ELj4ELj1ELj16ENS_18Kernel_traits_baseILj2560ES2_S2_fS2_fjLj128EEEEELb0ELb1ELb0ELb0EEEvNS_9FwdParamsE --------------------------
	.section	.nv.constant0._ZN10layer_norm13ln_fwd_kernelINS_13Kernel_traitsI6__halfS2_fS2_fjLj2560ELj1ELj4ELj1ELj16ENS_18Kernel_traits_baseILj2560ES2_S2_fS2_fjLj128EEEEELb0ELb1ELb0ELb0EEEvNS_9FwdParamsE,"a",@progbits
	.sectionflags	@""
	.align	4
.nv.constant0._ZN10layer_norm13ln_fwd_kernelINS_13Kernel_traitsI6__halfS2_fS2_fjLj2560ELj1ELj4ELj1ELj16ENS_18Kernel_traits_baseILj2560ES2_S2_fS2_fjLj128EEEEELb0ELb1ELb0ELb0EEEvNS_9FwdParamsE:
	.zero		1128


//--------------------- .nv.constant0._ZN10layer_norm13ln_fwd_kernelINS_13Kernel_traitsI6__halfS2_fS2_fjLj2560ELj1ELj4ELj1ELj16ENS_18Kernel_traits_baseILj2560ES2_S2_fS2_fjLj128EEEEELb0ELb1ELb0ELb1EEEvNS_9FwdParamsE --------------------------
	.section	.nv.constant0._ZN10layer_norm13ln_fwd_kernelINS_13Kernel_traitsI6__halfS2_fS2_fjLj2560ELj1ELj4ELj1ELj16ENS_18Kernel_traits_baseILj2560ES2_S2_fS2_fjLj128EEEEELb0ELb1ELb0ELb1EEEvNS_9FwdParamsE,"a",@progbits
	.sectionflags	@""
	.align	4
.nv.constant0._ZN10layer_norm13ln_fwd_kernelINS_13Kernel_traitsI6__halfS2_fS2_fjLj2560ELj1ELj4ELj1ELj16ENS_18Kernel_traits_baseILj2560ES2_S2_fS2_fjLj128EEEEELb0ELb1ELb0ELb1EEEvNS_9FwdParamsE:
	.zero		1128


//--------------------- .nv.constant0._ZN10layer_norm13ln_fwd_kernelINS_13Kernel_traitsI6__halfS2_fS2_fjLj2560ELj1ELj4ELj1ELj16ENS_18Kernel_traits_baseILj2560ES2_S2_fS2_fjLj128EEEEELb0ELb1ELb1ELb0EEEvNS_9FwdParamsE --------------------------
	.section	.nv.constant0._ZN10layer_norm13ln_fwd_kernelINS_13Kernel_traitsI6__halfS2_fS2_fjLj2560ELj1ELj4ELj1ELj16ENS_18Kernel_traits_baseILj2560ES2_S2_fS2_fjLj128EEEEELb0ELb1ELb1ELb0EEEvNS_9FwdParamsE,"a",@progbits
	.sectionflags	@""
	.align	4
.nv.constant0._ZN10layer_norm13ln_fwd_kernelINS_13Kernel_traitsI6__halfS2_fS2_fjLj2560ELj1ELj4ELj1ELj16ENS_18Kernel_traits_baseILj2560ES2_S2_fS2_fjLj128EEEEELb0ELb1ELb1ELb0EEEvNS_9FwdParamsE:
	.zero		1128


//--------------------- .nv.constant0._ZN10layer_norm13ln_fwd_kernelINS_13Kernel_traitsI6__halfS2_fS2_fjLj2560ELj1ELj4ELj1ELj16ENS_18Kernel_traits_baseILj2560ES2_S2_fS2_fjLj128EEEEELb0ELb1ELb1ELb1EEEvNS_9FwdParamsE --------------------------
	.section	.nv.constant0._ZN10layer_norm13ln_fwd_kernelINS_13Kernel_traitsI6__halfS2_fS2_fjLj2560ELj1ELj4ELj1ELj16ENS_18Kernel_traits_baseILj2560ES2_S2_fS2_fjLj128EEEEELb0ELb1ELb1ELb1EEEvNS_9FwdParamsE,"a",@progbits
	.sectionflags	@""
	.align	4
.nv.constant0._ZN10layer_norm13ln_fwd_kernelINS_13Kernel_traitsI6__halfS2_fS2_fjLj2560ELj1ELj4ELj1ELj16ENS_18Kernel_traits_baseILj2560ES2_S2_fS2_fjLj128EEEEELb0ELb1ELb1ELb1EEEvNS_9FwdParamsE:
	.zero		1128


//--------------------- .nv.constant0._ZN10layer_norm13ln_fwd_kernelINS_13Kernel_traitsI6__halfS2_fS2_fjLj2560ELj1ELj4ELj1ELj16ENS_18Kernel_traits_baseILj2560ES2_S2_fS2_fjLj128EEEEELb1ELb0ELb0ELb0EEEvNS_9FwdParamsE --------------------------
	.section	.nv.constant0._ZN10layer_norm13ln_fwd_kernelINS_13Kernel_traitsI6__halfS2_fS2_fjLj2560ELj1ELj4ELj1ELj16ENS_18Kernel_traits_baseILj2560ES2_S2_fS2_fjLj128EEEEELb1ELb0ELb0ELb0EEEvNS_9FwdParamsE,"a",@progbits
	.sectionflags	@""
	.align	4
.nv.constant0._ZN10layer_norm13ln_fwd_kernelINS_13Kernel_traitsI6__halfS2_fS2_fjLj2560ELj1ELj4ELj1ELj16ENS_18Kernel_traits_baseILj2560ES2_S2_fS2_fjLj128EEEEELb1ELb0ELb0ELb0EEEvNS_9FwdParamsE:
	.zero		1128


//--------------------- .nv.constant0._ZN10layer_norm13ln_fwd_kernelINS_13Kernel_traitsI6__halfS2_fS2_fjLj2560ELj1ELj4ELj1ELj16ENS_18Kernel_traits_baseILj2560ES2_S2_fS2_fjLj128EEEEELb1ELb0ELb0ELb1EEEvNS_9FwdParamsE --------------------------
	.section	.nv.constant0._ZN10layer_norm13ln_fwd_kernelINS_13Kernel_traitsI6__halfS2_fS2_fjLj2560ELj1ELj4ELj1ELj16ENS_18Kernel_traits_baseILj2560ES2_S2_fS2_fjLj128EEEEELb1ELb0ELb0ELb1EEEvNS_9FwdParamsE,"a",@progbits
	.sectionflags	@""
	.align	4
.nv.constant0._ZN10layer_norm13ln_fwd_kernelINS_13Kernel_traitsI6__halfS2_fS2_fjLj2560ELj1ELj4ELj1ELj16ENS_18Kernel_traits_baseILj2560ES2_S2_fS2_fjLj128EEEEELb1ELb0ELb0ELb1EEEvNS_9FwdParamsE:
	.zero		1128


//--------------------- .nv.constant0._ZN10layer_norm13ln_fwd_kernelINS_13Kernel_traitsI6__halfS2_fS2_fjLj2560ELj1ELj4ELj1ELj16ENS_18Kernel_traits_baseILj2560ES2_S2_fS2_fjLj128EEEEELb1ELb0ELb1ELb0EEEvNS_9FwdParamsE --------------------------
	.section	.nv.constant0._ZN10layer_norm13ln_fwd_kernelINS_13Kernel_traitsI6__halfS2_fS2_fjLj2560ELj1ELj4ELj1ELj16ENS_18Kernel_traits_baseILj2560ES2_S2_fS2_fjLj128EEEEELb1ELb0ELb1ELb0EEEvNS_9FwdParamsE,"a",@progbits
	.sectionflags	@""
	.align	4
.nv.constant0._ZN10layer_norm13ln_fwd_kernelINS_13Kernel_traitsI6__halfS2_fS2_fjLj2560ELj1ELj4ELj1ELj16ENS_18Kernel_traits_baseILj2560ES2_S2_fS2_fjLj128EEEEELb1ELb0ELb1ELb0EEEvNS_9FwdParamsE:
	.zero		1128


//--------------------- .nv.constant0._ZN10layer_norm13ln_fwd_kernelINS_13Kernel_traitsI6__halfS2_fS2_fjLj2560ELj1ELj4ELj1ELj16ENS_18Kernel_traits_baseILj2560ES2_S2_fS2_fjLj128EEEEELb1ELb0ELb1ELb1EEEvNS_9FwdParamsE --------------------------
	.section	.nv.constant0._ZN10layer_norm13ln_fwd_kernelINS_13Kernel_traitsI6__halfS2_fS2_fjLj2560ELj1ELj4ELj1ELj16ENS_18Kernel_traits_baseILj2560ES2_S2_fS2_fjLj128EEEEELb1ELb0ELb1ELb1EEEvNS_9FwdParamsE,"a",@progbits
	.sectionflags	@""
	.align	4
.nv.constant0._ZN10layer_norm13ln_fwd_kernelINS_13Kernel_traitsI6__halfS2_fS2_fjLj2560ELj1ELj4ELj1ELj16ENS_18Kernel_traits_baseILj2560ES2_S2_fS2_fjLj128EEEEELb1ELb0ELb1ELb1EEEvNS_9FwdParamsE:
	.zero		1128


//--------------------- .nv.constant0._ZN10layer_norm13ln_fwd_kernelINS_13Kernel_traitsI6__halfS2_fS2_fjLj2560ELj1ELj4ELj1ELj16ENS_18Kernel_traits_baseILj2560ES2_S2_fS2_fjLj128EEEEELb1ELb1ELb0ELb0EEEvNS_9FwdParamsE --------------------------
	.section	.nv.constant0._ZN10layer_norm13ln_fwd_kernelINS_13Kernel_traitsI6__halfS2_fS2_fjLj2560ELj1ELj4ELj1ELj16ENS_18Kernel_traits_baseILj2560ES2_S2_fS2_fjLj128EEEEELb1ELb1ELb0ELb0EEEvNS_9FwdParamsE,"a",@progbits
	.sectionflags	@""
	.align	4
.nv.constant0._ZN10layer_norm13ln_fwd_kernelINS_13Kernel_traitsI6__halfS2_fS2_fjLj2560ELj1ELj4ELj1ELj16ENS_18Kernel_traits_baseILj2560ES2_S2_fS2_fjLj128EEEEELb1ELb1ELb0ELb0EEEvNS_9FwdParamsE:
	.zero		1128


//--------------------- .nv.constant0._ZN10layer_norm13ln_fwd_kernelINS_13Kernel_traitsI6__halfS2_fS2_fjLj2560ELj1ELj4ELj1ELj16ENS_18Kernel_traits_baseILj2560ES2_S2_fS2_fjLj128EEEEELb1ELb1ELb0ELb1EEEvNS_9FwdParamsE --------------------------
	.section	.nv.constant0._ZN10layer_norm13ln_fwd_kernelINS_13Kernel_traitsI6__halfS2_fS2_fjLj2560ELj1ELj4ELj1ELj16ENS_18Kernel_traits_baseILj2560ES2_S2_fS2_fjLj128EEEEELb1ELb1ELb0ELb1EEEvNS_9FwdParamsE,"a",@progbits
	.sectionflags	@""
	.align	4
.nv.constant0._ZN10layer_norm13ln_fwd_kernelINS_13Kernel_traitsI6__halfS2_fS2_fjLj2560ELj1ELj4ELj1ELj16ENS_18Kernel_traits_baseILj2560ES2_S2_fS2_fjLj128EEEEELb1ELb1ELb0ELb1EEEvNS_9FwdParamsE:
	.zero		1128


//--------------------- .nv.constant0._ZN10layer_norm13ln_fwd_kernelINS_13Kernel_traitsI6__halfS2_fS2_fjLj2560ELj1ELj4ELj1ELj16ENS_18Kernel_traits_baseILj2560ES2_S2_fS2_fjLj128EEEEELb1ELb1ELb1ELb0EEEvNS_9FwdParamsE --------------------------
	.section	.nv.constant0._ZN10layer_norm13ln_fwd_kernelINS_13Kernel_traitsI6__halfS2_fS2_fjLj2560ELj1ELj4ELj1ELj16ENS_18Kernel_traits_baseILj2560ES2_S2_fS2_fjLj128EEEEELb1ELb1ELb1ELb0EEEvNS_9FwdParamsE,"a",@progbits
	.sectionflags	@""
	.align	4
.nv.constant0._ZN10layer_norm13ln_fwd_kernelINS_13Kernel_traitsI6__halfS2_fS2_fjLj2560ELj1ELj4ELj1ELj16ENS_18Kernel_traits_baseILj2560ES2_S2_fS2_fjLj128EEEEELb1ELb1ELb1ELb0EEEvNS_9FwdParamsE:
	.zero		1128


//--------------------- .nv.constant0._ZN10layer_norm13ln_fwd_kernelINS_13Kernel_traitsI6__halfS2_fS2_fjLj2560ELj1ELj4ELj1ELj16ENS_18Kernel_traits_baseILj2560ES2_S2_fS2_fjLj128EEEEELb1ELb1ELb1ELb1EEEvNS_9FwdParamsE --------------------------
	.section	.nv.constant0._ZN10layer_norm13ln_fwd_kernelINS_13Kernel_traitsI6__halfS2_fS2_fjLj2560ELj1ELj4ELj1ELj16ENS_18Kernel_traits_baseILj2560ES2_S2_fS2_fjLj128EEEEELb1ELb1ELb1ELb1EEEvNS_9FwdParamsE,"a",@progbits
	.sectionflags	@""
	.align	4
.nv.constant0._ZN10layer_norm13ln_fwd_kernelINS_13Kernel_traitsI6__halfS2_fS2_fjLj2560ELj1ELj4ELj1ELj16ENS_18Kernel_traits_baseILj2560ES2_S2_fS2_fjLj128EEEEELb1ELb1ELb1ELb1EEEvNS_9FwdParamsE:
	.zero		1128


//--------------------- .nv.constant0._ZN10layer_norm13ln_fwd_kernelINS_13Kernel_traitsIf6__halffS2_fjLj2560ELj1ELj4ELj1ELj16ENS_18Kernel_traits_baseILj2560EfS2_fS2_fjLj128EEEEELb0ELb0ELb0ELb0EEEvNS_9FwdParamsE --------------------------
	.section	.nv.constant0._ZN10layer_norm13ln_fwd_kernelINS_13Kernel_traitsIf6__halffS2_fjLj2560ELj1ELj4ELj1ELj16ENS_18Kernel_traits_baseILj2560EfS2_fS2_fjLj128EEEEELb0ELb0ELb0ELb0EEEvNS_9FwdParamsE,"a",@progbits
	.sectionflags	@""
	.align	4
.nv.constant0._ZN10layer_norm13ln_fwd_kernelINS_13Kernel_traitsIf6__halffS2_fjLj2560ELj1ELj4ELj1ELj16ENS_18Kernel_traits_baseILj2560EfS2_fS2_fjLj128EEEEELb0ELb0ELb0ELb0EEEvNS_9FwdParamsE:
	.zero		1128


//--------------------- .nv.constant0._ZN10layer_norm13ln_fwd_kernelINS_13Kernel_traitsIf6__halffS2_fjLj2560ELj1ELj4ELj1ELj16ENS_18Kernel_traits_baseILj2560EfS2_fS2_fjLj128EEEEELb0ELb0ELb0ELb1EEEvNS_9FwdParamsE --------------------------
	.section	.nv.constant0._ZN10layer_norm13ln_fwd_kernelINS_13Kernel_traitsIf6__halffS2_fjLj2560ELj1ELj4ELj1ELj16ENS_18Kernel_traits_baseILj2560EfS2_fS2_fjLj128EEEEELb0ELb0ELb0ELb1EEEvNS_9FwdParamsE,"a",@progbits
	.sectionflags	@""
	.align	4
.nv.constant0._ZN10layer_norm13ln_fwd_kernelINS_13Kernel_traitsIf6__halffS2_fjLj2560ELj1ELj4ELj1ELj16ENS_18Kernel_traits_baseILj2560EfS2_fS2_fjLj128EEEEELb0ELb0ELb0ELb1EEEvNS_9FwdParamsE:
	.zero		1128


//--------------------- .nv.constant0._ZN10layer_norm13ln_fwd_kernelINS_13Kernel_traitsIf6__halffS2_fjLj2560ELj1ELj4ELj1ELj16ENS_18Kernel_traits_baseILj2560EfS2_fS2_fjLj128EEEEELb0ELb0ELb1ELb0EEEvNS_9FwdParamsE --------------------------
	.section	.nv.constant0._ZN10layer_norm13ln_fwd_kernelINS_13Kernel_traitsIf6__halffS2_fjLj2560ELj1ELj4ELj1ELj16ENS_18Kernel_traits_baseILj2560EfS2_fS2_fjLj128EEEEELb0ELb0ELb1ELb0EEEvNS_9FwdParamsE,"a",@progbits
	.sectionflags	@""
	.align	4
.nv.constant0._ZN10layer_norm13ln_fwd_kernelINS_13Kernel_traitsIf6__halffS2_fjLj2560ELj1ELj4ELj1ELj16ENS_18Kernel_traits_baseILj2560EfS2_fS2_fjLj128EEEEELb0ELb0ELb1ELb0EEEvNS_9FwdParamsE:
	.zero		1128


//--------------------- .nv.constant0._ZN10layer_norm13ln_fwd_kernelINS_13Kernel_traitsIf6__halffS2_fjLj2560ELj1ELj4ELj1ELj16ENS_18Kernel_traits_baseILj2560EfS2_fS2_fjLj128EEEEELb0ELb0ELb1ELb1EEEvNS_9FwdParamsE --------------------------
	.section	.nv.constant0._ZN10layer_norm13ln_fwd_kernelINS_13Kernel_traitsIf6__halffS2_fjLj2560ELj1ELj4ELj1ELj16ENS_18Kernel_traits_baseILj2560EfS2_fS2_fjLj128EEEEELb0ELb0ELb1ELb1EEEvNS_9FwdParamsE,"a",@progbits
	.sectionflags	@""
	.align	4
.nv.constant0._ZN10layer_norm13ln_fwd_kernelINS_13Kernel_traitsIf6__halffS2_fjLj2560ELj1ELj4ELj1ELj16ENS_18Kernel_traits_baseILj2560EfS2_fS2_fjLj128EEEEELb0ELb0ELb1ELb1EEEvNS_9FwdParamsE:
	.zero		1128


//--------------------- .nv.constant0._ZN10layer_norm13ln_fwd_kernelINS_13Kernel_traitsIf6__halffS2_fjLj2560ELj1ELj4ELj1ELj16ENS_18Kernel_traits_baseILj2560EfS2_fS2_fjLj128EEEEELb0ELb1ELb0ELb0EEEvNS_9FwdParamsE --------------------------
	.section	.nv.constant0._ZN10layer_norm13ln_fwd_kernelINS_13Kernel_traitsIf6__halffS2_fjLj2560ELj1ELj4ELj1ELj16ENS_18Kernel_traits_baseILj2560EfS2_fS2_fjLj128EEEEELb0ELb1ELb0ELb0EEEvNS_9FwdParamsE,"a",@progbits
	.sectionflags	@""
	.align	4
.nv.constant0._ZN10layer_norm13ln_fwd_kernelINS_13Kernel_traitsIf6__halffS2_fjLj2560ELj1ELj4ELj1ELj16ENS_18Kernel_traits_baseILj2560EfS2_fS2_fjLj128EEEEELb0ELb1ELb0ELb0EEEvNS_9FwdParamsE:
	.zero		1128


//--------------------- .nv.constant0._ZN10layer_norm13ln_fwd_kernelINS_13Kernel_traitsIf6__halffS2_fjLj2560ELj1ELj4ELj1ELj16ENS_18Kernel_traits_baseILj2560EfS2_fS2_fjLj128EEEEELb0ELb1ELb0ELb1EEEvNS_9FwdParamsE --------------------------
	.section	.nv.constant0._ZN10layer_norm13ln_fwd_kernelINS_13Kernel_traitsIf6__halffS2_fjLj2560ELj1ELj4ELj1ELj16ENS_18Kernel_traits_baseILj2560EfS2_fS2_fjLj128EEEEELb0ELb1ELb0ELb1EEEvNS_9FwdParamsE,"a",@progbits
	.sectionflags	@""
	.align	4
.nv.constant0._ZN10layer_norm13ln_fwd_kernelINS_13Kernel_traitsIf6__halffS2_fjLj2560ELj1ELj4ELj1ELj16ENS_18Kernel_traits_baseILj2560EfS2_fS2_fjLj128EEEEELb0ELb1ELb0ELb1EEEvNS_9FwdParamsE:
	.zero		1128


//--------------------- .nv.constant0._ZN10layer_norm13ln_fwd_kernelINS_13Kernel_traitsIf6__halffS2_fjLj2560ELj1ELj4ELj1ELj16ENS_18Kernel_traits_baseILj2560EfS2_fS2_fjLj128EEEEELb0ELb1ELb1ELb0EEEvNS_9FwdParamsE --------------------------
	.section	.nv.constant0._ZN10layer_norm13ln_fwd_kernelINS_13Kernel_traitsIf6__halffS2_fjLj2560ELj1ELj4ELj1ELj16ENS_18Kernel_traits_baseILj2560EfS2_fS2_fjLj128EEEEELb0ELb1ELb1ELb0EEEvNS_9FwdParamsE,"a",@progbits
	.sectionflags	@""
	.align	4
.nv.constant0._ZN10layer_norm13ln_fwd_kernelINS_13Kernel_traitsIf6__halffS2_fjLj2560ELj1ELj4ELj1ELj16ENS_18Kernel_traits_baseILj2560EfS2_fS2_fjLj128EEEEELb0ELb1ELb1ELb0EEEvNS_9FwdParamsE:
	.zero		1128


//--------------------- .nv.constant0._ZN10layer_norm13ln_fwd_kernelINS_13Kernel_traitsIf6__halffS2_fjLj2560ELj1ELj4ELj1ELj16ENS_18Kernel_traits_baseILj2560EfS2_fS2_fjLj128EEEEELb0ELb1ELb1ELb1EEEvNS_9FwdParamsE --------------------------
	.section	.nv.constant0._ZN10layer_norm13ln_fwd_kernelINS_13Kernel_traitsIf6__halffS2_fjLj2560ELj1ELj4ELj1ELj16ENS_18Kernel_traits_baseILj2560EfS2_fS2_fjLj128EEEEELb0ELb1ELb1ELb1EEEvNS_9FwdParamsE,"a",@progbits
	.sectionflags	@""
	.align	4
.nv.constant0._ZN10layer_norm13ln_fwd_kernelINS_13Kernel_traitsIf6__halffS2_fjLj2560ELj1ELj4ELj1ELj16ENS_18Kernel_traits_baseILj2560EfS2_fS2_fjLj128EEEEELb0ELb1ELb1ELb1EEEvNS_9FwdParamsE:
	.zero		1128


//--------------------- .nv.constant0._ZN10layer_norm13ln_fwd_kernelINS_13Kernel_traitsIf6__halffS2_fjLj2560ELj1ELj4ELj1ELj16ENS_18Kernel_traits_baseILj2560EfS2_fS2_fjLj128EEEEELb1ELb0ELb0ELb0EEEvNS_9FwdParamsE --------------------------
	.section	.nv.constant0._ZN10layer_norm13ln_fwd_kernelINS_13Kernel_traitsIf6__halffS2_fjLj2560ELj1ELj4ELj1ELj16ENS_18Kernel_traits_baseILj2560EfS2_fS2_fjLj128EEEEELb1ELb0ELb0ELb0EEEvNS_9FwdParamsE,"a",@progbits
	.sectionflags	@""
	.align	4
.nv.constant0._ZN10layer_norm13ln_fwd_kernelINS_13Kernel_traitsIf6__halffS2_fjLj2560ELj1ELj4ELj1ELj16ENS_18Kernel_traits_baseILj2560EfS2_fS2_fjLj128EEEEELb1ELb0ELb0ELb0EEEvNS_9FwdParamsE:
	.zero		1128


//--------------------- .nv.constant0._ZN10layer_norm13ln_fwd_kernelINS_13Kernel_traitsIf6__halffS2_fjLj2560ELj1ELj4ELj1ELj16ENS_18Kernel_traits_baseILj2560EfS2_fS2_fjLj128EEEEELb1ELb0ELb0ELb1EEEvNS_9FwdParamsE --------------------------
	.section	.nv.constant0._ZN10layer_norm13ln_fwd_kernelINS_13Kernel_traitsIf6__halffS2_fjLj2560ELj1ELj4ELj1ELj16ENS_18Kernel_traits_baseILj2560EfS2_fS2_fjLj128EEEEELb1ELb0ELb0ELb1EEEvNS_9FwdParamsE,"a",@progbits
	.sectionflags	@""
	.align	4
.nv.constant0._ZN10layer_norm13ln_fwd_kernelINS_13Kernel_traitsIf6__halffS2_fjLj2560ELj1ELj4ELj1ELj16ENS_18Kernel_traits_baseILj2560EfS2_fS2_fjLj128EEEEELb1ELb0ELb0ELb1EEEvNS_9FwdParamsE:
	.zero		1128


//--------------------- .nv.constant0._ZN10layer_norm13ln_fwd_kernelINS_13Kernel_traitsIf6__halffS2_fjLj2560ELj1ELj4ELj1ELj16ENS_18Kernel_traits_baseILj2560EfS2_fS2_fjLj128EEEEELb1ELb0ELb1ELb0EEEvNS_9FwdParamsE --------------------------
	.section	.nv.constant0._ZN10layer_norm13ln_fwd_kernelINS_13Kernel_traitsIf6__halffS2_fjLj2560ELj1ELj4ELj1ELj16ENS_18Kernel_traits_baseILj2560EfS2_fS2_fjLj128EEEEELb1ELb0ELb1ELb0EEEvNS_9FwdParamsE,"a",@progbits
	.sectionflags	@""
	.align	4
.nv.constant0._ZN10layer_norm13ln_fwd_kernelINS_13Kernel_traitsIf6__halffS2_fjLj2560ELj1ELj4ELj1ELj16ENS_18Kernel_traits_baseILj2560EfS2_fS2_fjLj128EEEEELb1ELb0ELb1ELb0EEEvNS_9FwdParamsE:
	.zero		1128


//--------------------- .nv.constant0._ZN10layer_norm13ln_fwd_kernelINS_13Kernel_traitsIf6__halffS2_fjLj2560ELj1ELj4ELj1ELj16ENS_18Kernel_traits_baseILj2560EfS2_fS2_fjLj128EEEEELb1ELb0ELb1ELb1EEEvNS_9FwdParamsE --------------------------
	.section	.nv.constant0._ZN10layer_norm13ln_fwd_kernelINS_13Kernel_traitsIf6__halffS2_fjLj2560ELj1ELj4ELj1ELj16ENS_18Kernel_traits_baseILj2560EfS2_fS2_fjLj128EEEEELb1ELb0ELb1ELb1EEEvNS_9FwdParamsE,"a",@progbits
	.sectionflags	@""
	.align	4
.nv.constant0._ZN10layer_norm13ln_fwd_kernelINS_13Kernel_traitsIf6__halffS2_fjLj2560ELj1ELj4ELj1ELj16ENS_18Kernel_traits_baseILj2560EfS2_fS2_fjLj128EEEEELb1ELb0ELb1ELb1EEEvNS_9FwdParamsE:
	.zero		1128


//--------------------- .nv.constant0._ZN10layer_norm13ln_fwd_kernelINS_13Kernel_traitsIf6__halffS2_fjLj2560ELj1ELj4ELj1ELj16ENS_18Kernel_traits_baseILj2560EfS2_fS2_fjLj128EEEEELb1ELb1ELb0ELb0EEEvNS_9FwdParamsE --------------------------
	.section	.nv.constant0._ZN10layer_norm13ln_fwd_kernelINS_13Kernel_traitsIf6__halffS2_fjLj2560ELj1ELj4ELj1ELj16ENS_18Kernel_traits_baseILj2560EfS2_fS2_fjLj128EEEEELb1ELb1ELb0ELb0EEEvNS_9FwdParamsE,"a",@progbits
	.sectionflags	@""
	.align	4
.nv.constant0._ZN10layer_norm13ln_fwd_kernelINS_13Kernel_traitsIf6__halffS2_fjLj2560ELj1ELj4ELj1ELj16ENS_18Kernel_traits_baseILj2560EfS2_fS2_fjLj128EEEEELb1ELb1ELb0ELb0EEEvNS_9FwdParamsE:
	.zero		1128


//--------------------- .nv.constant0._ZN10layer_norm13ln_fwd_kernelINS_13Kernel_traitsIf6__halffS2_fjLj2560ELj1ELj4ELj1ELj16ENS_18Kernel_traits_baseILj2560EfS2_fS2_fjLj128EEEEELb1ELb1ELb0ELb1EEEvNS_9FwdParamsE --------------------------
	.section	.nv.constant0._ZN10layer_norm13ln_fwd_kernelINS_13Kernel_traitsIf6__halffS2_fjLj2560ELj1ELj4ELj1ELj16ENS_18Kernel_traits_baseILj2560EfS2_fS2_fjLj128EEEEELb1ELb1ELb0ELb1EEEvNS_9FwdParamsE,"a",@progbits
	.sectionflags	@""
	.align	4
.nv.constant0._ZN10layer_norm13ln_fwd_kernelINS_13Kernel_traitsIf6__halffS2_fjLj2560ELj1ELj4ELj1ELj16ENS_18Kernel_traits_baseILj2560EfS2_fS2_fjLj128EEEEELb1ELb1ELb0ELb1EEEvNS_9FwdParamsE:
	.zero		1128


//--------------------- .nv.constant0._ZN10layer_norm13ln_fwd_kernelINS_13Kernel_traitsIf6__halffS2_fjLj2560ELj1ELj4ELj1ELj16ENS_18Kernel_traits_baseILj2560EfS2_fS2_fjLj128EEEEELb1ELb1ELb1ELb0EEEvNS_9FwdParamsE --------------------------
	.section	.nv.constant0._ZN10layer_norm13ln_fwd_kernelINS_13Kernel_traitsIf6__halffS2_fjLj2560ELj1ELj4ELj1ELj16ENS_18Kernel_traits_baseILj2560EfS2_fS2_fjLj128EEEEELb1ELb1ELb1ELb0EEEvNS_9FwdParamsE,"a",@progbits
	.sectionflags	@""
	.align	4
.nv.constant0._ZN10layer_norm13ln_fwd_kernelINS_13Kernel_traitsIf6__halffS2_fjLj2560ELj1ELj4ELj1ELj16ENS_18Kernel_traits_baseILj2560EfS2_fS2_fjLj128EEEEELb1ELb1ELb1ELb0EEEvNS_9FwdParamsE:
	.zero		1128


//--------------------- .nv.constant0._ZN10layer_norm13ln_fwd_kernelINS_13Kernel_traitsIf6__halffS2_fjLj2560ELj1ELj4ELj1ELj16ENS_18Kernel_traits_baseILj2560EfS2_fS2_fjLj128EEEEELb1ELb1ELb1ELb1EEEvNS_9FwdParamsE --------------------------
	.section	.nv.constant0._ZN10layer_norm13ln_fwd_kernelINS_13Kernel_traitsIf6__halffS2_fjLj2560ELj1ELj4ELj1ELj16ENS_18Kernel_traits_baseILj2560EfS2_fS2_fjLj128EEEEELb1ELb1ELb1ELb1EEEvNS_9FwdParamsE,"a",@progbits
	.sectionflags	@""
	.align	4
.nv.constant0._ZN10layer_norm13ln_fwd_kernelINS_13Kernel_traitsIf6__halffS2_fjLj2560ELj1ELj4ELj1ELj16ENS_18Kernel_traits_baseILj2560EfS2_fS2_fjLj128EEEEELb1ELb1ELb1ELb1EEEvNS_9FwdParamsE:
	.zero		1128


//--------------------- .nv.constant0._ZN10layer_norm13ln_fwd_kernelINS_13Kernel_traitsI6__halfffffjLj2560ELj1ELj4ELj1ELj16ENS_18Kernel_traits_baseILj2560ES2_ffffjLj128EEEEELb0ELb0ELb0ELb0EEEvNS_9FwdParamsE --------------------------
	.section	.nv.constant0._ZN10layer_norm13ln_fwd_kernelINS_13Kernel_traitsI6__halfffffjLj2560ELj1ELj4ELj1ELj16ENS_18Kernel_traits_baseILj2560ES2_ffffjLj128EEEEELb0ELb0ELb0ELb0EEEvNS_9FwdParamsE,"a",@progbits
	.sectionflags	@""
	.align	4
.nv.constant0._ZN10layer_norm13ln_fwd_kernelINS_13Kernel_traitsI6__halfffffjLj2560ELj1ELj4ELj1ELj16ENS_18Kernel_traits_baseILj2560ES2_ffffjLj128EEEEELb0ELb0ELb0ELb0EEEvNS_9FwdParamsE:
	.zero		1128


//--------------------- .nv.constant0._ZN10layer_norm13ln_fwd_kernelINS_13Kernel_traitsI6__halfffffjLj2560ELj1ELj4ELj1ELj16ENS_18Kernel_traits_baseILj2560ES2_ffffjLj128EEEEELb0ELb0ELb0ELb1EEEvNS_9FwdParamsE --------------------------
	.section	.nv.constant0._ZN10layer_norm13ln_fwd_kernelINS_13Kernel_traitsI6__halfffffjLj2560ELj1ELj4ELj1ELj16ENS_18Kernel_traits_baseILj2560ES2_ffffjLj128EEEEELb0ELb0ELb0ELb1EEEvNS_9FwdParamsE,"a",@progbits
	.sectionflags	@""
	.align	4
.nv.constant0._ZN10layer_norm13ln_fwd_kernelINS_13Kernel_traitsI6__halfffffjLj2560ELj1ELj4ELj1ELj16ENS_18Kernel_traits_baseILj2560ES2_ffffjLj128EEEEELb0ELb0ELb0ELb1EEEvNS_9FwdParamsE:
	.zero		1128


//--------------------- .nv.constant0._ZN10layer_norm13ln_fwd_kernelINS_13Kernel_traitsI6__halfffffjLj2560ELj1ELj4ELj1ELj16ENS_18Kernel_traits_baseILj2560ES2_ffffjLj128EEEEELb0ELb0ELb1ELb0EEEvNS_9FwdParamsE --------------------------
	.section	.nv.constant0._ZN10layer_norm13ln_fwd_kernelINS_13Kernel_traitsI6__halfffffjLj2560ELj1ELj4ELj1ELj16ENS_18Kernel_traits_baseILj2560ES2_ffffjLj128EEEEELb0ELb0ELb1ELb0EEEvNS_9FwdParamsE,"a",@progbits
	.sectionflags	@""
	.align	4
.nv.constant0._ZN10layer_norm13ln_fwd_kernelINS_13Kernel_traitsI6__halfffffjLj2560ELj1ELj4ELj1ELj16ENS_18Kernel_traits_baseILj2560ES2_ffffjLj128EEEEELb0ELb0ELb1ELb0EEEvNS_9FwdParamsE:
	.zero		1128


//--------------------- .nv.constant0._ZN10layer_norm13ln_fwd_kernelINS_13Kernel_traitsI6__halfffffjLj2560ELj1ELj4ELj1ELj16ENS_18Kernel_traits_baseILj2560ES2_ffffjLj128EEEEELb0ELb0ELb1ELb1EEEvNS_9FwdParamsE --------------------------
	.section	.nv.constant0._ZN10layer_norm13ln_fwd_kernelINS_13Kernel_traitsI6__halfffffjLj2560ELj1ELj4ELj1ELj16ENS_18Kernel_traits_baseILj2560ES2_ffffjLj128EEEEELb0ELb0ELb1ELb1EEEvNS_9FwdParamsE,"a",@progbits
	.sectionflags	@""
	.align	4
.nv.constant0._ZN10layer_norm13ln_fwd_kernelINS_13Kernel_traitsI6__halfffffjLj2560ELj1ELj4ELj1ELj16ENS_18Kernel_traits_baseILj2560ES2_ffffjLj128EEEEELb0ELb0ELb1ELb1EEEvNS_9FwdParamsE:
	.zero		1128


//--------------------- .nv.constant0._ZN10layer_norm13ln_fwd_kernelINS_13Kernel_traitsI6__halfffffjLj2560ELj1ELj4ELj1ELj16ENS_18Kernel_traits_baseILj2560ES2_ffffjLj128EEEEELb0ELb1ELb0ELb0EEEvNS_9FwdParamsE --------------------------
	.section	.nv.constant0._ZN10layer_norm13ln_fwd_kernelINS_13Kernel_traitsI6__halfffffjLj2560ELj1ELj4ELj1ELj16ENS_18Kernel_traits_baseILj2560ES2_ffffjLj128EEEEELb0ELb1ELb0ELb0EEEvNS_9FwdParamsE,"a",@progbits
	.sectionflags	@""
	.align	4
.nv.constant0._ZN10layer_norm13ln_fwd_kernelINS_13Kernel_traitsI6__halfffffjLj2560ELj1ELj4ELj1ELj16ENS_18Kernel_traits_baseILj2560ES2_ffffjLj128EEEEELb0ELb1ELb0ELb0EEEvNS_9FwdParamsE:
	.zero		1128


//--------------------- .nv.constant0._ZN10layer_norm13ln_fwd_kernelINS_13Kernel_traitsI6__halfffffjLj2560ELj1ELj4ELj1ELj16ENS_18Kernel_traits_baseILj2560ES2_ffffjLj128EEEEELb0ELb1ELb0ELb1EEEvNS_9FwdParamsE --------------------------
	.section	.nv.constant0._ZN10layer_norm13ln_fwd_kernelINS_13Kernel_traitsI6__halfffffjLj2560ELj1ELj4ELj1ELj16ENS_18Kernel_traits_baseILj2560ES2_ffffjLj128EEEEELb0ELb1ELb0ELb1EEEvNS_9FwdParamsE,"a",@progbits
	.sectionflags	@""
	.align	4
.nv.constant0._ZN10layer_norm13ln_fwd_kernelINS_13Kernel_traitsI6__halfffffjLj2560ELj1ELj4ELj1ELj16ENS_18Kernel_traits_baseILj2560ES2_ffffjLj128EEEEELb0ELb1ELb0ELb1EEEvNS_9FwdParamsE:
	.zero		1128


//--------------------- .nv.constant0._ZN10layer_norm13ln_fwd_kernelINS_13Kernel_traitsI6__halfffffjLj2560ELj1ELj4ELj1ELj16ENS_18Kernel_traits_baseILj2560ES2_ffffjLj128EEEEELb0ELb1ELb1ELb0EEEvNS_9FwdParamsE --------------------------
	.section	.nv.constant0._ZN10layer_norm13ln_fwd_kernelINS_13Kernel_traitsI6__halfffffjLj2560ELj1ELj4ELj1ELj16ENS_18Kernel_traits_baseILj2560ES2_ffffjLj128EEEEELb0ELb1ELb1ELb0EEEvNS_9FwdParamsE,"a",@progbits
	.sectionflags	@""
	.align	4
.nv.constant0._ZN10layer_norm13ln_fwd_kernelINS_13Kernel_traitsI6__halfffffjLj2560ELj1ELj4ELj1ELj16ENS_18Kernel_traits_baseILj2560ES2_ffffjLj128EEEEELb0ELb1ELb1ELb0EEEvNS_9FwdParamsE:
	.zero		1128


//--------------------- .nv.constant0._ZN10layer_norm13ln_fwd_kernelINS_13Kernel_traitsI6__halfffffjLj2560ELj1ELj4ELj1ELj16ENS_18Kernel_traits_baseILj2560ES2_ffffjLj128EEEEELb0ELb1ELb1ELb1EEEvNS_9FwdParamsE --------------------------
	.section	.nv.constant0._ZN10layer_norm13ln_fwd_kernelINS_13Kernel_traitsI6__halfffffjLj2560ELj1ELj4ELj1ELj16ENS_18Kernel_traits_baseILj2560ES2_ffffjLj128EEEEELb0ELb1ELb1ELb1EEEvNS_9FwdParamsE,"a",@progbits
	.sectionflags	@""
	.align	4
.nv.constant0._ZN10layer_norm13ln_fwd_kernelINS_13Kernel_traitsI6__halfffffjLj2560ELj1ELj4ELj1ELj16ENS_18Kernel_traits_baseILj2560ES2_ffffjLj128EEEEELb0ELb1ELb1ELb1EEEvNS_9FwdParamsE:
	.zero		1128


//--------------------- .nv.constant0._ZN10layer_norm13ln_fwd_kernelINS_13Kernel_traitsI6__halfffffjLj2560ELj1ELj4ELj1ELj16ENS_18Kernel_traits_baseILj2560ES2_ffffjLj128EEEEELb1ELb0ELb0ELb0EEEvNS_9FwdParamsE --------------------------
	.section	.nv.constant0._ZN10layer_norm13ln_fwd_kernelINS_13Kernel_traitsI6__halfffffjLj2560ELj1ELj4ELj1ELj16ENS_18Kernel_traits_baseILj2560ES2_ffffjLj128EEEEELb1ELb0ELb0ELb0EEEvNS_9FwdParamsE,"a",@progbits
	.sectionflags	@""
	.align	4
.nv.constant0._ZN10layer_norm13ln_fwd_kernelINS_13Kernel_traitsI6__halfffffjLj2560ELj1ELj4ELj1ELj16ENS_18Kernel_traits_baseILj2560ES2_ffffjLj128EEEEELb1ELb0ELb0ELb0EEEvNS_9FwdParamsE:
	.zero		1128


//--------------------- .nv.constant0._ZN10layer_norm13ln_fwd_kernelINS_13Kernel_traitsI6__halfffffjLj2560ELj1ELj4ELj1ELj16ENS_18Kernel_traits_baseILj2560ES2_ffffjLj128EEEEELb1ELb0ELb0ELb1EEEvNS_9FwdParamsE --------------------------
	.section	.nv.constant0._ZN10layer_norm13ln_fwd_kernelINS_13Kernel_traitsI6__halfffffjLj2560ELj1ELj4ELj1ELj16ENS_18Kernel_traits_baseILj2560ES2_ffffjLj128EEEEELb1ELb0ELb0ELb1EEEvNS_9FwdParamsE,"a",@progbits
	.sectionflags	@""
	.align	4
.nv.constant0._ZN10layer_norm13ln_fwd_kernelINS_13Kernel_traitsI6__halfffffjLj2560ELj1ELj4ELj1ELj16ENS_18Kernel_traits_baseILj2560ES2_ffffjLj128EEEEELb1ELb0ELb0ELb1EEEvNS_9FwdParamsE:
	.zero		1128


//--------------------- .nv.constant0._ZN10layer_norm13ln_fwd_kernelINS_13Kernel_traitsI6__halfffffjLj2560ELj1ELj4ELj1ELj16ENS_18Kernel_traits_baseILj2560ES2_ffffjLj128EEEEELb1ELb0ELb1ELb0EEEvNS_9FwdParamsE --------------------------
	.section	.nv.constant0._ZN10layer_norm13ln_fwd_kernelINS_13Kernel_traitsI6__halfffffjLj2560ELj1ELj4ELj1ELj16ENS_18Kernel_traits_baseILj2560ES2_ffffjLj128EEEEELb1ELb0ELb1ELb0EEEvNS_9FwdParamsE,"a",@progbits
	.sectionflags	@""
	.align	4
.nv.constant0._ZN10layer_norm13ln_fwd_kernelINS_13Kernel_traitsI6__halfffffjLj2560ELj1ELj4ELj1ELj16ENS_18Kernel_traits_baseILj2560ES2_ffffjLj128EEEEELb1ELb0ELb1ELb0EEEvNS_9FwdParamsE:
	.zero		1128


//--------------------- .nv.constant0._ZN10layer_norm13ln_fwd_kernelINS_13Kernel_traitsI6__halfffffjLj2560ELj1ELj4ELj1ELj16ENS_18Kernel_traits_baseILj2560ES2_ffffjLj128EEEEELb1ELb0ELb1ELb1EEEvNS_9FwdParamsE --------------------------
	.section	.nv.constant0._ZN10layer_norm13ln_fwd_kernelINS_13Kernel_traitsI6__halfffffjLj2560ELj1ELj4ELj1ELj16ENS_18Kernel_traits_baseILj2560ES2_ffffjLj128EEEEELb1ELb0ELb1ELb1EEEvNS_9FwdParamsE,"a",@progbits
	.sectionflags	@""
	.align	4
.nv.constant0._ZN10layer_norm13ln_fwd_kernelINS_13Kernel_traitsI6__halfffffjLj2560ELj1ELj4ELj1ELj16ENS_18Kernel_traits_baseILj2560ES2_ffffjLj128EEEEELb1ELb0ELb1ELb1EEEvNS_9FwdParamsE:
	.zero		1128


//--------------------- .nv.constant0._ZN10layer_norm13ln_fwd_kernelINS_13Kernel_traitsI6__halfffffjLj2560ELj1ELj4ELj1ELj16ENS_18Kernel_traits_baseILj2560ES2_ffffjLj128EEEEELb1ELb1ELb0ELb0EEEvNS_9FwdParamsE --------------------------
	.section	.nv.constant0._ZN10layer_norm13ln_fwd_kernelINS_13Kernel_traitsI6__halfffffjLj2560ELj1ELj4ELj1ELj16ENS_18Kernel_traits_baseILj2560ES2_ffffjLj128EEEEELb1ELb1ELb0ELb0EEEvNS_9FwdParamsE,"a",@progbits
	.sectionflags	@""
	.align	4
.nv.constant0._ZN10layer_norm13ln_fwd_kernelINS_13Kernel_traitsI6__halfffffjLj2560ELj1ELj4ELj1ELj16ENS_18Kernel_traits_baseILj2560ES2_ffffjLj128EEEEELb1ELb1ELb0ELb0EEEvNS_9FwdParamsE:
	.zero		1128


//--------------------- .nv.constant0._ZN10layer_norm13ln_fwd_kernelINS_13Kernel_traitsI6__halfffffjLj2560ELj1ELj4ELj1ELj16ENS_18Kernel_traits_baseILj2560ES2_ffffjLj128EEEEELb1ELb1ELb0ELb1EEEvNS_9FwdParamsE --------------------------
	.section	.nv.constant0._ZN10layer_norm13ln_fwd_kernelINS_13Kernel_traitsI6__halfffffjLj2560ELj1ELj4ELj1ELj16ENS_18Kernel_traits_baseILj2560ES2_ffffjLj128EEEEELb1ELb1ELb0ELb1EEEvNS_9FwdParamsE,"a",@progbits
	.sectionflags	@""
	.align	4
.nv.constant0._ZN10layer_norm13ln_fwd_kernelINS_13Kernel_traitsI6__halfffffjLj2560ELj1ELj4ELj1ELj16ENS_18Kernel_traits_baseILj2560ES2_ffffjLj128EEEEELb1ELb1ELb0ELb1EEEvNS_9FwdParamsE:
	.zero		1128


//--------------------- .nv.constant0._ZN10layer_norm13ln_fwd_kernelINS_13Kernel_traitsI6__halfffffjLj2560ELj1ELj4ELj1ELj16ENS_18Kernel_traits_baseILj2560ES2_ffffjLj128EEEEELb1ELb1ELb1ELb0EEEvNS_9FwdParamsE --------------------------
	.section	.nv.constant0._ZN10layer_norm13ln_fwd_kernelINS_13Kernel_traitsI6__halfffffjLj2560ELj1ELj4ELj1ELj16ENS_18Kernel_traits_baseILj2560ES2_ffffjLj128EEEEELb1ELb1ELb1ELb0EEEvNS_9FwdParamsE,"a",@progbits
	.sectionflags	@""
	.align	4
.nv.constant0._ZN10layer_norm13ln_fwd_kernelINS_13Kernel_traitsI6__halfffffjLj2560ELj1ELj4ELj1ELj16ENS_18Kernel_traits_baseILj2560ES2_ffffjLj128EEEEELb1ELb1ELb1ELb0EEEvNS_9FwdParamsE:
	.zero		1128


//--------------------- .nv.constant0._ZN10layer_norm13ln_fwd_kernelINS_13Kernel_traitsI6__halfffffjLj2560ELj1ELj4ELj1ELj16ENS_18Kernel_traits_baseILj2560ES2_ffffjLj128EEEEELb1ELb1ELb1ELb1EEEvNS_9FwdParamsE --------------------------
	.section	.nv.constant0._ZN10layer_norm13ln_fwd_kernelINS_13Kernel_traitsI6__halfffffjLj2560ELj1ELj4ELj1ELj16ENS_18Kernel_traits_baseILj2560ES2_ffffjLj128EEEEELb1ELb1ELb1ELb1EEEvNS_9FwdParamsE,"a",@progbits
	.sectionflags	@""
	.align	4
.nv.constant0._ZN10layer_norm13ln_fwd_kernelINS_13Kernel_traitsI6__halfffffjLj2560ELj1ELj4ELj1ELj16ENS_18Kernel_traits_baseILj2560ES2_ffffjLj128EEEEELb1ELb1ELb1ELb1EEEvNS_9FwdParamsE:
	.zero		1128


//--------------------- .nv.constant0._ZN10layer_norm13ln_fwd_kernelINS_13Kernel_traitsIfffffjLj2560ELj1ELj4ELj1ELj16ENS_18Kernel_traits_baseILj2560EfffffjLj128EEEEELb0ELb0ELb0ELb0EEEvNS_9FwdParamsE --------------------------
	.section	.nv.constant0._ZN10layer_norm13ln_fwd_kernelINS_13Kernel_traitsIfffffjLj2560ELj1ELj4ELj1ELj16ENS_18Kernel_traits_baseILj2560EfffffjLj128EEEEELb0ELb0ELb0ELb0EEEvNS_9FwdParamsE,"a",@progbits
	.sectionflags	@""
	.align	4
.nv.constant0._ZN10layer_norm13ln_fwd_kernelINS_13Kernel_traitsIfffffjLj2560ELj1ELj4ELj1ELj16ENS_18Kernel_traits_baseILj2560EfffffjLj128EEEEELb0ELb0ELb0ELb0EEEvNS_9FwdParamsE:
	.zero		1128


//--------------------- .nv.constant0._ZN10layer_norm13ln_fwd_kernelINS_13Kernel_traitsIfffffjLj2560ELj1ELj4ELj1ELj16ENS_18Kernel_traits_baseILj2560EfffffjLj128EEEEELb0ELb0ELb0ELb1EEEvNS_9FwdParamsE --------------------------
	.section	.nv.constant0._ZN10layer_norm13ln_fwd_kernelINS_13Kernel_traitsIfffffjLj2560ELj1ELj4ELj1ELj16ENS_18Kernel_traits_baseILj2560EfffffjLj128EEEEELb0ELb0ELb0ELb1EEEvNS_9FwdParamsE,"a",@progbits
	.sectionflags	@""
	.align	4
.nv.constant0._ZN10layer_norm13ln_fwd_kernelINS_13Kernel_traitsIfffffjLj2560ELj1ELj4ELj1ELj16ENS_18Kernel_traits_baseILj2560EfffffjLj128EEEEELb0ELb0ELb0ELb1EEEvNS_9FwdParamsE:
	.zero		1128


//--------------------- .nv.constant0._ZN10layer_norm13ln_fwd_kernelINS_13Kernel_traitsIfffffjLj2560ELj1ELj4ELj1ELj16ENS_18Kernel_traits_baseILj2560EfffffjLj128EEEEELb0ELb0ELb1ELb0EEEvNS_9FwdParamsE --------------------------
	.section	.nv.constant0._ZN10layer_norm13ln_fwd_kernelINS_13Kernel_traitsIfffffjLj2560ELj1ELj4ELj1ELj16ENS_18Kernel_traits_baseILj2560EfffffjLj128EEEEELb0ELb0ELb1ELb0EEEvNS_9FwdParamsE,"a",@progbits
	.sectionflags	@""
	.align	4
.nv.constant0._ZN10layer_norm13ln_fwd_kernelINS_13Kernel_traitsIfffffjLj2560ELj1ELj4ELj1ELj16ENS_18Kernel_traits_baseILj2560EfffffjLj128EEEEELb0ELb0ELb1ELb0EEEvNS_9FwdParamsE:
	.zero		1128


//--------------------- .nv.constant0._ZN10layer_norm13ln_fwd_kernelINS_13Kernel_traitsIfffffjLj2560ELj1ELj4ELj1ELj16ENS_18Kernel_traits_baseILj2560EfffffjLj128EEEEELb0ELb0ELb1ELb1EEEvNS_9FwdParamsE --------------------------
	.section	.nv.constant0._ZN10layer_norm13ln_fwd_kernelINS_13Kernel_traitsIfffffjLj2560ELj1ELj4ELj1ELj16ENS_18Kernel_traits_baseILj2560EfffffjLj128EEEEELb0ELb0ELb1ELb1EEEvNS_9FwdParamsE,"a",@progbits
	.sectionflags	@""
	.align	4
.nv.constant0._ZN10layer_norm13ln_fwd_kernelINS_13Kernel_traitsIfffffjLj2560ELj1ELj4ELj1ELj16ENS_18Kernel_traits_baseILj2560EfffffjLj128EEEEELb0ELb0ELb1ELb1EEEvNS_9FwdParamsE:
	.zero		1128


//--------------------- .nv.constant0._ZN10layer_norm13ln_fwd_kernelINS_13Kernel_traitsIfffffjLj2560ELj1ELj4ELj1ELj16ENS_18Kernel_traits_baseILj2560EfffffjLj128EEEEELb0ELb1ELb0ELb0EEEvNS_9FwdParamsE --------------------------
	.section	.nv.constant0._ZN10layer_norm13ln_fwd_kernelINS_13Kernel_traitsIfffffjLj2560ELj1ELj4ELj1ELj16ENS_18Kernel_traits_baseILj2560EfffffjLj128EEEEELb0ELb1ELb0ELb0EEEvNS_9FwdParamsE,"a",@progbits
	.sectionflags	@""
	.align	4
.nv.constant0._ZN10layer_norm13ln_fwd_kernelINS_13Kernel_traitsIfffffjLj2560ELj1ELj4ELj1ELj16ENS_18Kernel_traits_baseILj2560EfffffjLj128EEEEELb0ELb1ELb0ELb0EEEvNS_9FwdParamsE:
	.zero		1128


//--------------------- .nv.constant0._ZN10layer_norm13ln_fwd_kernelINS_13Kernel_traitsIfffffjLj2560ELj1ELj4ELj1ELj16ENS_18Kernel_traits_baseILj2560EfffffjLj128EEEEELb0ELb1ELb0ELb1EEEvNS_9FwdParamsE --------------------------
	.section	.nv.constant0._ZN10layer_norm13ln_fwd_kernelINS_13Kernel_traitsIfffffjLj2560ELj1ELj4ELj1ELj16ENS_18Kernel_traits_baseILj2560EfffffjLj128EEEEELb0ELb1ELb0ELb1EEEvNS_9FwdParamsE,"a",@progbits
	.sectionflags	@""
	.align	4
.nv.constant0._ZN10layer_norm13ln_fwd_kernelINS_13Kernel_traitsIfffffjLj2560ELj1ELj4ELj1ELj16ENS_18Kernel_traits_baseILj2560EfffffjLj128EEEEELb0ELb1ELb0ELb1EEEvNS_9FwdParamsE:
	.zero		1128


//--------------------- .nv.constant0._ZN10layer_norm13ln_fwd_kernelINS_13Kernel_traitsIfffffjLj2560ELj1ELj4ELj1ELj16ENS_18Kernel_traits_baseILj2560EfffffjLj128EEEEELb0ELb1ELb1ELb0EEEvNS_9FwdParamsE --------------------------
	.section	.nv.constant0._ZN10layer_norm13ln_fwd_kernelINS_13Kernel_traitsIfffffjLj2560ELj1ELj4ELj1ELj16ENS_18Kernel_traits_baseILj2560EfffffjLj128EEEEELb0ELb1ELb1ELb0EEEvNS_9FwdParamsE,"a",@progbits
	.sectionflags	@""
	.align	4
.nv.constant0._ZN10layer_norm13ln_fwd_kernelINS_13Kernel_traitsIfffffjLj2560ELj1ELj4ELj1ELj16ENS_18Kernel_traits_baseILj2560EfffffjLj128EEEEELb0ELb1ELb1ELb0EEEvNS_9FwdParamsE:
	.zero		1128


//--------------------- .nv.constant0._ZN10layer_norm13ln_fwd_kernelINS_13Kernel_traitsIfffffjLj2560ELj1ELj4ELj1ELj16ENS_18Kernel_traits_baseILj2560EfffffjLj128EEEEELb0ELb1ELb1ELb1EEEvNS_9FwdParamsE --------------------------
	.section	.nv.constant0._ZN10layer_norm13ln_fwd_kernelINS_13Kernel_traitsIfffffjLj2560ELj1ELj4ELj1ELj16ENS_18Kernel_traits_baseILj2560EfffffjLj128EEEEELb0ELb1ELb1ELb1EEEvNS_9FwdParamsE,"a",@progbits
	.sectionflags	@""
	.align	4
.nv.constant0._ZN10layer_norm13ln_fwd_kernelINS_13Kernel_traitsIfffffjLj2560ELj1ELj4ELj1ELj16ENS_18Kernel_traits_baseILj2560EfffffjLj128EEEEELb0ELb1ELb1ELb1EEEvNS_9FwdParamsE:
	.zero		1128


//--------------------- .nv.constant0._ZN10layer_norm13ln_fwd_kernelINS_13Kernel_traitsIfffffjLj2560ELj1ELj4ELj1ELj16ENS_18Kernel_traits_baseILj2560EfffffjLj128EEEEELb1ELb0ELb0ELb0EEEvNS_9FwdParamsE --------------------------
	.section	.nv.constant0._ZN10layer_norm13ln_fwd_kernelINS_13Kernel_traitsIfffffjLj2560ELj1ELj4ELj1ELj16ENS_18Kernel_traits_baseILj2560EfffffjLj128EEEEELb1ELb0ELb0ELb0EEEvNS_9FwdParamsE,"a",@progbits
	.sectionflags	@""
	.align	4
.nv.constant0._ZN10layer_norm13ln_fwd_kernelINS_13Kernel_traitsIfffffjLj2560ELj1ELj4ELj1ELj16ENS_18Kernel_traits_baseILj2560EfffffjLj128EEEEELb1ELb0ELb0ELb0EEEvNS_9FwdParamsE:
	.zero		1128


//--------------------- .nv.constant0._ZN10layer_norm13ln_fwd_kernelINS_13Kernel_traitsIfffffjLj2560ELj1ELj4ELj1ELj16ENS_18Kernel_traits_baseILj2560EfffffjLj128EEEEELb1ELb0ELb0ELb1EEEvNS_9FwdParamsE --------------------------
	.section	.nv.constant0._ZN10layer_norm13ln_fwd_kernelINS_13Kernel_traitsIfffffjLj2560ELj1ELj4ELj1ELj16ENS_18Kernel_traits_baseILj2560EfffffjLj128EEEEELb1ELb0ELb0ELb1EEEvNS_9FwdParamsE,"a",@progbits
	.sectionflags	@""
	.align	4
.nv.constant0._ZN10layer_norm13ln_fwd_kernelINS_13Kernel_traitsIfffffjLj2560ELj1ELj4ELj1ELj16ENS_18Kernel_traits_baseILj2560EfffffjLj128EEEEELb1ELb0ELb0ELb1EEEvNS_9FwdParamsE:
	.zero		1128


//--------------------- .nv.constant0._ZN10layer_norm13ln_fwd_kernelINS_13Kernel_traitsIfffffjLj2560ELj1ELj4ELj1ELj16ENS_18Kernel_traits_baseILj2560EfffffjLj128EEEEELb1ELb0ELb1ELb0EEEvNS_9FwdParamsE --------------------------
	.section	.nv.constant0._ZN10layer_norm13ln_fwd_kernelINS_13Kernel_traitsIfffffjLj2560ELj1ELj4ELj1ELj16ENS_18Kernel_traits_baseILj2560EfffffjLj128EEEEELb1ELb0ELb1ELb0EEEvNS_9FwdParamsE,"a",@progbits
	.sectionflags	@""
	.align	4
.nv.constant0._ZN10layer_norm13ln_fwd_kernelINS_13Kernel_traitsIfffffjLj2560ELj1ELj4ELj1ELj16ENS_18Kernel_traits_baseILj2560EfffffjLj128EEEEELb1ELb0ELb1ELb0EEEvNS_9FwdParamsE:
	.zero		1128


//--------------------- .nv.constant0._ZN10layer_norm13ln_fwd_kernelINS_13Kernel_traitsIfffffjLj2560ELj1ELj4ELj1ELj16ENS_18Kernel_traits_baseILj2560EfffffjLj128EEEEELb1ELb0ELb1ELb1EEEvNS_9FwdParamsE --------------------------
	.section	.nv.constant0._ZN10layer_norm13ln_fwd_kernelINS_13Kernel_traitsIfffffjLj2560ELj1ELj4ELj1ELj16ENS_18Kernel_traits_baseILj2560EfffffjLj128EEEEELb1ELb0ELb1ELb1EEEvNS_9FwdParamsE,"a",@progbits
	.sectionflags	@""
	.align	4
.nv.constant0._ZN10layer_norm13ln_fwd_kernelINS_13Kernel_traitsIfffffjLj2560ELj1ELj4ELj1ELj16ENS_18Kernel_traits_baseILj2560EfffffjLj128EEEEELb1ELb0ELb1ELb1EEEvNS_9FwdParamsE:
	.zero		1128


//--------------------- .nv.constant0._ZN10layer_norm13ln_fwd_kernelINS_13Kernel_traitsIfffffjLj2560ELj1ELj4ELj1ELj16ENS_18Kernel_traits_baseILj2560EfffffjLj128EEEEELb1ELb1ELb0ELb0EEEvNS_9FwdParamsE --------------------------
	.section	.nv.constant0._ZN10layer_norm13ln_fwd_kernelINS_13Kernel_traitsIfffffjLj2560ELj1ELj4ELj1ELj16ENS_18Kernel_traits_baseILj2560EfffffjLj128EEEEELb1ELb1ELb0ELb0EEEvNS_9FwdParamsE,"a",@progbits
	.sectionflags	@""
	.align	4
.nv.constant0._ZN10layer_norm13ln_fwd_kernelINS_13Kernel_traitsIfffffjLj2560ELj1ELj4ELj1ELj16ENS_18Kernel_traits_baseILj2560EfffffjLj128EEEEELb1ELb1ELb0ELb0EEEvNS_9FwdParamsE:
	.zero		1128


//--------------------- .nv.constant0._ZN10layer_norm13ln_fwd_kernelINS_13Kernel_traitsIfffffjLj2560ELj1ELj4ELj1ELj16ENS_18Kernel_traits_baseILj2560EfffffjLj128EEEEELb1ELb1ELb0ELb1EEEvNS_9FwdParamsE --------------------------
	.section	.nv.constant0._ZN10layer_norm13ln_fwd_kernelINS_13Kernel_traitsIfffffjLj2560ELj1ELj4ELj1ELj16ENS_18Kernel_traits_baseILj2560EfffffjLj128EEEEELb1ELb1ELb0ELb1EEEvNS_9FwdParamsE,"a",@progbits
	.sectionflags	@""
	.align	4
.nv.constant0._ZN10layer_norm13ln_fwd_kernelINS_13Kernel_traitsIfffffjLj2560ELj1ELj4ELj1ELj16ENS_18Kernel_traits_baseILj2560EfffffjLj128EEEEELb1ELb1ELb0ELb1EEEvNS_9FwdParamsE:
	.zero		1128


//--------------------- .nv.constant0._ZN10layer_norm13ln_fwd_kernelINS_13Kernel_traitsIfffffjLj2560ELj1ELj4ELj1ELj16ENS_18Kernel_traits_baseILj2560EfffffjLj128EEEEELb1ELb1ELb1ELb0EEEvNS_9FwdParamsE --------------------------
	.section	.nv.constant0._ZN10layer_norm13ln_fwd_kernelINS_13Kernel_traitsIfffffjLj2560ELj1ELj4ELj1ELj16ENS_18Kernel_traits_baseILj2560EfffffjLj128EEEEELb1ELb1ELb1ELb0EEEvNS_9FwdParamsE,"a",@progbits
	.sectionflags	@""
	.align	4
.nv.constant0._ZN10layer_norm13ln_fwd_kernelINS_13Kernel_traitsIfffffjLj2560ELj1ELj4ELj1ELj16ENS_18Kernel_traits_baseILj2560EfffffjLj128EEEEELb1ELb1ELb1ELb0EEEvNS_9FwdParamsE:
	.zero		1128


//--------------------- .nv.constant0._ZN10layer_norm13ln_fwd_kernelINS_13Kernel_traitsIfffffjLj2560ELj1ELj4ELj1ELj16ENS_18Kernel_traits_baseILj2560EfffffjLj128EEEEELb1ELb1ELb1ELb1EEEvNS_9FwdParamsE --------------------------
	.section	.nv.constant0._ZN10layer_norm13ln_fwd_kernelINS_13Kernel_traitsIfffffjLj2560ELj1ELj4ELj1ELj16ENS_18Kernel_traits_baseILj2560EfffffjLj128EEEEELb1ELb1ELb1ELb1EEEvNS_9FwdParamsE,"a",@progbits
	.sectionflags	@""
	.align	4
.nv.constant0._ZN10layer_norm13ln_fwd_kernelINS_13Kernel_traitsIfffffjLj2560ELj1ELj4ELj1ELj16ENS_18Kernel_traits_baseILj2560EfffffjLj128EEEEELb1ELb1ELb1ELb1EEEvNS_9FwdParamsE:
	.zero		1128


//--------------------- SYMBOLS --------------------------

	.type		.nv.reservedSmem.offset0,@object
	.size		.nv.reservedSmem.offset0,0x4
